	.target	sm_100a

	.elftype	@"ET_EXEC"


//--------------------- .note.nv.tkinfo           --------------------------
	.section	.note.nv.tkinfo,"",@"SHT_NOTE"
	.sectionflags	@"SHF_NOTE_NV_TKINFO"
	.tkinfo
        /*0018*/ 	.word	0x00000002
        /*0030*/ 	.string	""
        /*0030*/ 	.string	"ptxas"
        /*0030*/ 	.string	"Cuda compilation tools, release 13.0, V13.0.88"
        /*0030*/ 	.string	"Build cuda_13.0.r13.0/compiler.36424714_0"
        /*0030*/ 	.string	"-arch sm_100a -m 64 "



//--------------------- .note.nv.cuinfo           --------------------------
	.section	.note.nv.cuinfo,"",@"SHT_NOTE"
	.sectionflags	@"SHF_NOTE_NV_CUINFO"
        /*0018*/ 	.short	0x0002
        /*001a*/ 	.short	0x0064
        /*001c*/ 	.short	0x0082
	.zero		2


//--------------------- .nv.info                  --------------------------
	.section	.nv.info,"",@"SHT_CUDA_INFO"
	.align	4


	//----- nvinfo : EIATTR_REGCOUNT
	.align		4
        /*0000*/ 	.byte	0x04, 0x2f
        /*0002*/ 	.short	(.L_10 - .L_9)
	.align		4
.L_9:
        /*0004*/ 	.word	index@(_ZN10layer_norm13ln_fwd_kernelINS_13Kernel_traitsIfffffjLj2560ELj1ELj4ELj1ELj16ENS_18Kernel_traits_baseILj2560EfffffjLj128EEEEELb1ELb1ELb1ELb1EEEvNS_9FwdParamsE)
        /*0008*/ 	.word	0x000000ff


	//----- nvinfo : EIATTR_FRAME_SIZE
	.align		4
.L_10:
        /*000c*/ 	.byte	0x04, 0x11
        /*000e*/ 	.short	(.L_12 - .L_11)
	.align		4
.L_11:
        /*0010*/ 	.word	index@(_ZN10layer_norm13ln_fwd_kernelINS_13Kernel_traitsIfffffjLj2560ELj1ELj4ELj1ELj16ENS_18Kernel_traits_baseILj2560EfffffjLj128EEEEELb1ELb1ELb1ELb1EEEvNS_9FwdParamsE)
        /*0014*/ 	.word	0x000001a0


	//----- nvinfo : EIATTR_REGCOUNT
	.align		4
.L_12:
        /*0018*/ 	.byte	0x04, 0x2f
        /*001a*/ 	.short	(.L_14 - .L_13)
	.align		4
.L_13:
        /*001c*/ 	.word	index@(_ZN10layer_norm13ln_fwd_kernelINS_13Kernel_traitsIfffffjLj2560ELj1ELj4ELj1ELj16ENS_18Kernel_traits_baseILj2560EfffffjLj128EEEEELb1ELb1ELb1ELb0EEEvNS_9FwdParamsE)
        /*0020*/ 	.word	0x000000ff


	//----- nvinfo : EIATTR_FRAME_SIZE
	.align		4
.L_14:
        /*0024*/ 	.byte	0x04, 0x11
        /*0026*/ 	.short	(.L_16 - .L_15)
	.align		4
.L_15:
        /*0028*/ 	.word	index@(_ZN10layer_norm13ln_fwd_kernelINS_13Kernel_traitsIfffffjLj2560ELj1ELj4ELj1ELj16ENS_18Kernel_traits_baseILj2560EfffffjLj128EEEEELb1ELb1ELb1ELb0EEEvNS_9FwdParamsE)
        /*002c*/ 	.word	0x000001c0


	//----- nvinfo : EIATTR_REGCOUNT
	.align		4
.L_16:
        /*0030*/ 	.byte	0x04, 0x2f
        /*0032*/ 	.short	(.L_18 - .L_17)
	.align		4
.L_17:
        /*0034*/ 	.word	index@(_ZN10layer_norm13ln_fwd_kernelINS_13Kernel_traitsIfffffjLj2560ELj1ELj4ELj1ELj16ENS_18Kernel_traits_baseILj2560EfffffjLj128EEEEELb1ELb1ELb0ELb1EEEvNS_9FwdParamsE)
        /*0038*/ 	.word	0x000000ff


	//----- nvinfo : EIATTR_FRAME_SIZE
	.align		4
.L_18:
        /*003c*/ 	.byte	0x04, 0x11
        /*003e*/ 	.short	(.L_20 - .L_19)
	.align		4
.L_19:
        /*0040*/ 	.word	index@(_ZN10layer_norm13ln_fwd_kernelINS_13Kernel_traitsIfffffjLj2560ELj1ELj4ELj1ELj16ENS_18Kernel_traits_baseILj2560EfffffjLj128EEEEELb1ELb1ELb0ELb1EEEvNS_9FwdParamsE)
        /*0044*/ 	.word	0x000001d8


	//----- nvinfo : EIATTR_REGCOUNT
	.align		4
.L_20:
        /*0048*/ 	.byte	0x04, 0x2f
        /*004a*/ 	.short	(.L_22 - .L_21)
	.align		4
.L_21:
        /*004c*/ 	.word	index@(_ZN10layer_norm13ln_fwd_kernelINS_13Kernel_traitsIfffffjLj2560ELj1ELj4ELj1ELj16ENS_18Kernel_traits_baseILj2560EfffffjLj128EEEEELb1ELb1ELb0ELb0EEEvNS_9FwdParamsE)
        /*0050*/ 	.word	0x000000ff


	//----- nvinfo : EIATTR_FRAME_SIZE
	.align		4
.L_22:
        /*0054*/ 	.byte	0x04, 0x11
        /*0056*/ 	.short	(.L_24 - .L_23)
	.align		4
.L_23:
        /*0058*/ 	.word	index@(_ZN10layer_norm13ln_fwd_kernelINS_13Kernel_traitsIfffffjLj2560ELj1ELj4ELj1ELj16ENS_18Kernel_traits_baseILj2560EfffffjLj128EEEEELb1ELb1ELb0ELb0EEEvNS_9FwdParamsE)
        /*005c*/ 	.word	0x00000198


	//----- nvinfo : EIATTR_REGCOUNT
	.align		4
.L_24:
        /*0060*/ 	.byte	0x04, 0x2f
        /*0062*/ 	.short	(.L_26 - .L_25)
	.align		4
.L_25:
        /*0064*/ 	.word	index@(_ZN10layer_norm13ln_fwd_kernelINS_13Kernel_traitsIfffffjLj2560ELj1ELj4ELj1ELj16ENS_18Kernel_traits_baseILj2560EfffffjLj128EEEEELb1ELb0ELb1ELb1EEEvNS_9FwdParamsE)
        /*0068*/ 	.word	0x000000fe


	//----- nvinfo : EIATTR_FRAME_SIZE
	.align		4
.L_26:
        /*006c*/ 	.byte	0x04, 0x11
        /*006e*/ 	.short	(.L_28 - .L_27)
	.align		4
.L_27:
        /*0070*/ 	.word	index@(_ZN10layer_norm13ln_fwd_kernelINS_13Kernel_traitsIfffffjLj2560ELj1ELj4ELj1ELj16ENS_18Kernel_traits_baseILj2560EfffffjLj128EEEEELb1ELb0ELb1ELb1EEEvNS_9FwdParamsE)
        /*0074*/ 	.word	0x00000090


	//----- nvinfo : EIATTR_REGCOUNT
	.align		4
.L_28:
        /*0078*/ 	.byte	0x04, 0x2f
        /*007a*/ 	.short	(.L_30 - .L_29)
	.align		4
.L_29:
        /*007c*/ 	.word	index@(_ZN10layer_norm13ln_fwd_kernelINS_13Kernel_traitsIfffffjLj2560ELj1ELj4ELj1ELj16ENS_18Kernel_traits_baseILj2560EfffffjLj128EEEEELb1ELb0ELb1ELb0EEEvNS_9FwdParamsE)
        /*0080*/ 	.word	0x000000ff


	//----- nvinfo : EIATTR_FRAME_SIZE
	.align		4
.L_30:
        /*0084*/ 	.byte	0x04, 0x11
        /*0086*/ 	.short	(.L_32 - .L_31)
	.align		4
.L_31:
        /*0088*/ 	.word	index@(_ZN10layer_norm13ln_fwd_kernelINS_13Kernel_traitsIfffffjLj2560ELj1ELj4ELj1ELj16ENS_18Kernel_traits_baseILj2560EfffffjLj128EEEEELb1ELb0ELb1ELb0EEEvNS_9FwdParamsE)
        /*008c*/ 	.word	0x00000060


	//----- nvinfo : EIATTR_REGCOUNT
	.align		4
.L_32:
        /*0090*/ 	.byte	0x04, 0x2f
        /*0092*/ 	.short	(.L_34 - .L_33)
	.align		4
.L_33:
        /*0094*/ 	.word	index@(_ZN10layer_norm13ln_fwd_kernelINS_13Kernel_traitsIfffffjLj2560ELj1ELj4ELj1ELj16ENS_18Kernel_traits_baseILj2560EfffffjLj128EEEEELb1ELb0ELb0ELb1EEEvNS_9FwdParamsE)
        /*0098*/ 	.word	0x000000fe


	//----- nvinfo : EIATTR_FRAME_SIZE
	.align		4
.L_34:
        /*009c*/ 	.byte	0x04, 0x11
        /*009e*/ 	.short	(.L_36 - .L_35)
	.align		4
.L_35:
        /*00a0*/ 	.word	index@(_ZN10layer_norm13ln_fwd_kernelINS_13Kernel_traitsIfffffjLj2560ELj1ELj4ELj1ELj16ENS_18Kernel_traits_baseILj2560EfffffjLj128EEEEELb1ELb0ELb0ELb1EEEvNS_9FwdParamsE)
        /*00a4*/ 	.word	0x000000e0


	//----- nvinfo : EIATTR_REGCOUNT
	.align		4
.L_36:
        /*00a8*/ 	.byte	0x04, 0x2f
        /*00aa*/ 	.short	(.L_38 - .L_37)
	.align		4
.L_37:
        /*00ac*/ 	.word	index@(_ZN10layer_norm13ln_fwd_kernelINS_13Kernel_traitsIfffffjLj2560ELj1ELj4ELj1ELj16ENS_18Kernel_traits_baseILj2560EfffffjLj128EEEEELb1ELb0ELb0ELb0EEEvNS_9FwdParamsE)
        /*00b0*/ 	.word	0x000000fe


	//----- nvinfo : EIATTR_FRAME_SIZE
	.align		4
.L_38:
        /*00b4*/ 	.byte	0x04, 0x11
        /*00b6*/ 	.short	(.L_40 - .L_39)
	.align		4
.L_39:
        /*00b8*/ 	.word	index@(_ZN10layer_norm13ln_fwd_kernelINS_13Kernel_traitsIfffffjLj2560ELj1ELj4ELj1ELj16ENS_18Kernel_traits_baseILj2560EfffffjLj128EEEEELb1ELb0ELb0ELb0EEEvNS_9FwdParamsE)
        /*00bc*/ 	.word	0x00000040


	//----- nvinfo : EIATTR_REGCOUNT
	.align		4
.L_40:
        /*00c0*/ 	.byte	0x04, 0x2f
        /*00c2*/ 	.short	(.L_42 - .L_41)
	.align		4
.L_41:
        /*00c4*/ 	.word	index@(_ZN10layer_norm13ln_fwd_kernelINS_13Kernel_traitsIfffffjLj2560ELj1ELj4ELj1ELj16ENS_18Kernel_traits_baseILj2560EfffffjLj128EEEEELb0ELb1ELb1ELb1EEEvNS_9FwdParamsE)
        /*00c8*/ 	.word	0x000000ff


	//----- nvinfo : EIATTR_FRAME_SIZE
	.align		4
.L_42:
        /*00cc*/ 	.byte	0x04, 0x11
        /*00ce*/ 	.short	(.L_44 - .L_43)
	.align		4
.L_43:
        /*00d0*/ 	.word	index@(_ZN10layer_norm13ln_fwd_kernelINS_13Kernel_traitsIfffffjLj2560ELj1ELj4ELj1ELj16ENS_18Kernel_traits_baseILj2560EfffffjLj128EEEEELb0ELb1ELb1ELb1EEEvNS_9FwdParamsE)
        /*00d4*/ 	.word	0x00000168


	//----- nvinfo : EIATTR_REGCOUNT
	.align		4
.L_44:
        /*00d8*/ 	.byte	0x04, 0x2f
        /*00da*/ 	.short	(.L_46 - .L_45)
	.align		4
.L_45:
        /*00dc*/ 	.word	index@(_ZN10layer_norm13ln_fwd_kernelINS_13Kernel_traitsIfffffjLj2560ELj1ELj4ELj1ELj16ENS_18Kernel_traits_baseILj2560EfffffjLj128EEEEELb0ELb1ELb1ELb0EEEvNS_9FwdParamsE)
        /*00e0*/ 	.word	0x000000ff


	//----- nvinfo : EIATTR_FRAME_SIZE
	.align		4
.L_46:
        /*00e4*/ 	.byte	0x04, 0x11
        /*00e6*/ 	.short	(.L_48 - .L_47)
	.align		4
.L_47:
        /*00e8*/ 	.word	index@(_ZN10layer_norm13ln_fwd_kernelINS_13Kernel_traitsIfffffjLj2560ELj1ELj4ELj1ELj16ENS_18Kernel_traits_baseILj2560EfffffjLj128EEEEELb0ELb1ELb1ELb0EEEvNS_9FwdParamsE)
        /*00ec*/ 	.word	0x00000188


	//----- nvinfo : EIATTR_REGCOUNT
	.align		4
.L_48:
        /*00f0*/ 	.byte	0x04, 0x2f
        /*00f2*/ 	.short	(.L_50 - .L_49)
	.align		4
.L_49:
        /*00f4*/ 	.word	index@(_ZN10layer_norm13ln_fwd_kernelINS_13Kernel_traitsIfffffjLj2560ELj1ELj4ELj1ELj16ENS_18Kernel_traits_baseILj2560EfffffjLj128EEEEELb0ELb1ELb0ELb1EEEvNS_9FwdParamsE)
        /*00f8*/ 	.word	0x000000ff


	//----- nvinfo : EIATTR_FRAME_SIZE
	.align		4
.L_50:
        /*00fc*/ 	.byte	0x04, 0x11
        /*00fe*/ 	.short	(.L_52 - .L_51)
	.align		4
.L_51:
        /*0100*/ 	.word	index@(_ZN10layer_norm13ln_fwd_kernelINS_13Kernel_traitsIfffffjLj2560ELj1ELj4ELj1ELj16ENS_18Kernel_traits_baseILj2560EfffffjLj128EEEEELb0ELb1ELb0ELb1EEEvNS_9FwdParamsE)
        /*0104*/ 	.word	0x000001a8


	//----- nvinfo : EIATTR_REGCOUNT
	.align		4
.L_52:
        /*0108*/ 	.byte	0x04, 0x2f
        /*010a*/ 	.short	(.L_54 - .L_53)
	.align		4
.L_53:
        /*010c*/ 	.word	index@(_ZN10layer_norm13ln_fwd_kernelINS_13Kernel_traitsIfffffjLj2560ELj1ELj4ELj1ELj16ENS_18Kernel_traits_baseILj2560EfffffjLj128EEEEELb0ELb1ELb0ELb0EEEvNS_9FwdParamsE)
        /*0110*/ 	.word	0x000000ff


	//----- nvinfo : EIATTR_FRAME_SIZE
	.align		4
.L_54:
        /*0114*/ 	.byte	0x04, 0x11
        /*0116*/ 	.short	(.L_56 - .L_55)
	.align		4
.L_55:
        /*0118*/ 	.word	index@(_ZN10layer_norm13ln_fwd_kernelINS_13Kernel_traitsIfffffjLj2560ELj1ELj4ELj1ELj16ENS_18Kernel_traits_baseILj2560EfffffjLj128EEEEELb0ELb1ELb0ELb0EEEvNS_9FwdParamsE)
        /*011c*/ 	.word	0x00000178


	//----- nvinfo : EIATTR_REGCOUNT
	.align		4
.L_56:
        /*0120*/ 	.byte	0x04, 0x2f
        /*0122*/ 	.short	(.L_58 - .L_57)
	.align		4
.L_57:
        /*0124*/ 	.word	index@(_ZN10layer_norm13ln_fwd_kernelINS_13Kernel_traitsIfffffjLj2560ELj1ELj4ELj1ELj16ENS_18Kernel_traits_baseILj2560EfffffjLj128EEEEELb0ELb0ELb1ELb1EEEvNS_9FwdParamsE)
        /*0128*/ 	.word	0x000000ff


	//----- nvinfo : EIATTR_FRAME_SIZE
	.align		4
.L_58:
        /*012c*/ 	.byte	0x04, 0x11
        /*012e*/ 	.short	(.L_60 - .L_59)
	.align		4
.L_59:
        /*0130*/ 	.word	index@(_ZN10layer_norm13ln_fwd_kernelINS_13Kernel_traitsIfffffjLj2560ELj1ELj4ELj1ELj16ENS_18Kernel_traits_baseILj2560EfffffjLj128EEEEELb0ELb0ELb1ELb1EEEvNS_9FwdParamsE)
        /*0134*/ 	.word	0x00000008


	//----- nvinfo : EIATTR_REGCOUNT
	.align		4
.L_60:
        /*0138*/ 	.byte	0x04, 0x2f
        /*013a*/ 	.short	(.L_62 - .L_61)
	.align		4
.L_61:
        /*013c*/ 	.word	index@(_ZN10layer_norm13ln_fwd_kernelINS_13Kernel_traitsIfffffjLj2560ELj1ELj4ELj1ELj16ENS_18Kernel_traits_baseILj2560EfffffjLj128EEEEELb0ELb0ELb1ELb0EEEvNS_9FwdParamsE)
        /*0140*/ 	.word	0x000000ff


	//----- nvinfo : EIATTR_FRAME_SIZE
	.align		4
.L_62:
        /*0144*/ 	.byte	0x04, 0x11
        /*0146*/ 	.short	(.L_64 - .L_63)
	.align		4
.L_63:
        /*0148*/ 	.word	index@(_ZN10layer_norm13ln_fwd_kernelINS_13Kernel_traitsIfffffjLj2560ELj1ELj4ELj1ELj16ENS_18Kernel_traits_baseILj2560EfffffjLj128EEEEELb0ELb0ELb1ELb0EEEvNS_9FwdParamsE)
        /*014c*/ 	.word	0x00000028


	//----- nvinfo : EIATTR_REGCOUNT
	.align		4
.L_64:
        /*0150*/ 	.byte	0x04, 0x2f
        /*0152*/ 	.short	(.L_66 - .L_65)
	.align		4
.L_65:
        /*0154*/ 	.word	index@(_ZN10layer_norm13ln_fwd_kernelINS_13Kernel_traitsIfffffjLj2560ELj1ELj4ELj1ELj16ENS_18Kernel_traits_baseILj2560EfffffjLj128EEEEELb0ELb0ELb0ELb1EEEvNS_9FwdParamsE)
        /*0158*/ 	.word	0x000000ff


	//----- nvinfo : EIATTR_FRAME_SIZE
	.align		4
.L_66:
        /*015c*/ 	.byte	0x04, 0x11
        /*015e*/ 	.short	(.L_68 - .L_67)
	.align		4
.L_67:
        /*0160*/ 	.word	index@(_ZN10layer_norm13ln_fwd_kernelINS_13Kernel_traitsIfffffjLj2560ELj1ELj4ELj1ELj16ENS_18Kernel_traits_baseILj2560EfffffjLj128EEEEELb0ELb0ELb0ELb1EEEvNS_9FwdParamsE)
        /*0164*/ 	.word	0x00000080


	//----- nvinfo : EIATTR_REGCOUNT
	.align		4
.L_68:
        /*0168*/ 	.byte	0x04, 0x2f
        /*016a*/ 	.short	(.L_70 - .L_69)
	.align		4
.L_69:
        /*016c*/ 	.word	index@(_ZN10layer_norm13ln_fwd_kernelINS_13Kernel_traitsIfffffjLj2560ELj1ELj4ELj1ELj16ENS_18Kernel_traits_baseILj2560EfffffjLj128EEEEELb0ELb0ELb0ELb0EEEvNS_9FwdParamsE)
        /*0170*/ 	.word	0x000000ff


	//----- nvinfo : EIATTR_FRAME_SIZE
	.align		4
.L_70:
        /*0174*/ 	.byte	0x04, 0x11
        /*0176*/ 	.short	(.L_72 - .L_71)
	.align		4
.L_71:
        /*0178*/ 	.word	index@(_ZN10layer_norm13ln_fwd_kernelINS_13Kernel_traitsIfffffjLj2560ELj1ELj4ELj1ELj16ENS_18Kernel_traits_baseILj2560EfffffjLj128EEEEELb0ELb0ELb0ELb0EEEvNS_9FwdParamsE)
        /*017c*/ 	.word	0x00000030


	//----- nvinfo : EIATTR_REGCOUNT
	.align		4
.L_72:
        /*0180*/ 	.byte	0x04, 0x2f
        /*0182*/ 	.short	(.L_74 - .L_73)
	.align		4
.L_73:
        /*0184*/ 	.word	index@(_ZN10layer_norm13ln_fwd_kernelINS_13Kernel_traitsI6__halfffffjLj2560ELj1ELj4ELj1ELj16ENS_18Kernel_traits_baseILj2560ES2_ffffjLj128EEEEELb1ELb1ELb1ELb1EEEvNS_9FwdParamsE)
        /*0188*/ 	.word	0x000000ff


	//----- nvinfo : EIATTR_FRAME_SIZE
	.align		4
.L_74:
        /*018c*/ 	.byte	0x04, 0x11
        /*018e*/ 	.short	(.L_76 - .L_75)
	.align		4
.L_75:
        /*0190*/ 	.word	index@(_ZN10layer_norm13ln_fwd_kernelINS_13Kernel_traitsI6__halfffffjLj2560ELj1ELj4ELj1ELj16ENS_18Kernel_traits_baseILj2560ES2_ffffjLj128EEEEELb1ELb1ELb1ELb1EEEvNS_9FwdParamsE)
        /*0194*/ 	.word	0x00000020


	//----- nvinfo : EIATTR_REGCOUNT
	.align		4
.L_76:
        /*0198*/ 	.byte	0x04, 0x2f
        /*019a*/ 	.short	(.L_78 - .L_77)
	.align		4
.L_77:
        /*019c*/ 	.word	index@(_ZN10layer_norm13ln_fwd_kernelINS_13Kernel_traitsI6__halfffffjLj2560ELj1ELj4ELj1ELj16ENS_18Kernel_traits_baseILj2560ES2_ffffjLj128EEEEELb1ELb1ELb1ELb0EEEvNS_9FwdParamsE)
        /*01a0*/ 	.word	0x000000ff


	//----- nvinfo : EIATTR_FRAME_SIZE
	.align		4
.L_78:
        /*01a4*/ 	.byte	0x04, 0x11
        /*01a6*/ 	.short	(.L_80 - .L_79)
	.align		4
.L_79:
        /*01a8*/ 	.word	index@(_ZN10layer_norm13ln_fwd_kernelINS_13Kernel_traitsI6__halfffffjLj2560ELj1ELj4ELj1ELj16ENS_18Kernel_traits_baseILj2560ES2_ffffjLj128EEEEELb1ELb1ELb1ELb0EEEvNS_9FwdParamsE)
        /*01ac*/ 	.word	0x00000020


	//----- nvinfo : EIATTR_REGCOUNT
	.align		4
.L_80:
        /*01b0*/ 	.byte	0x04, 0x2f
        /*01b2*/ 	.short	(.L_82 - .L_81)
	.align		4
.L_81:
        /*01b4*/ 	.word	index@(_ZN10layer_norm13ln_fwd_kernelINS_13Kernel_traitsI6__halfffffjLj2560ELj1ELj4ELj1ELj16ENS_18Kernel_traits_baseILj2560ES2_ffffjLj128EEEEELb1ELb1ELb0ELb1EEEvNS_9FwdParamsE)
        /*01b8*/ 	.word	0x000000ff


	//----- nvinfo : EIATTR_FRAME_SIZE
	.align		4
.L_82:
        /*01bc*/ 	.byte	0x04, 0x11
        /*01be*/ 	.short	(.L_84 - .L_83)
	.align		4
.L_83:
        /*01c0*/ 	.word	index@(_ZN10layer_norm13ln_fwd_kernelINS_13Kernel_traitsI6__halfffffjLj2560ELj1ELj4ELj1ELj16ENS_18Kernel_traits_baseILj2560ES2_ffffjLj128EEEEELb1ELb1ELb0ELb1EEEvNS_9FwdParamsE)
        /*01c4*/ 	.word	0x00000050


	//----- nvinfo : EIATTR_REGCOUNT
	.align		4
.L_84:
        /*01c8*/ 	.byte	0x04, 0x2f
        /*01ca*/ 	.short	(.L_86 - .L_85)
	.align		4
.L_85:
        /*01cc*/ 	.word	index@(_ZN10layer_norm13ln_fwd_kernelINS_13Kernel_traitsI6__halfffffjLj2560ELj1ELj4ELj1ELj16ENS_18Kernel_traits_baseILj2560ES2_ffffjLj128EEEEELb1ELb1ELb0ELb0EEEvNS_9FwdParamsE)
        /*01d0*/ 	.word	0x000000fe


	//----- nvinfo : EIATTR_FRAME_SIZE
	.align		4
.L_86:
        /*01d4*/ 	.byte	0x04, 0x11
        /*01d6*/ 	.short	(.L_88 - .L_87)
	.align		4
.L_87:
        /*01d8*/ 	.word	index@(_ZN10layer_norm13ln_fwd_kernelINS_13Kernel_traitsI6__halfffffjLj2560ELj1ELj4ELj1ELj16ENS_18Kernel_traits_baseILj2560ES2_ffffjLj128EEEEELb1ELb1ELb0ELb0EEEvNS_9FwdParamsE)
        /*01dc*/ 	.word	0x00000000


	//----- nvinfo : EIATTR_REGCOUNT
	.align		4
.L_88:
        /*01e0*/ 	.byte	0x04, 0x2f
        /*01e2*/ 	.short	(.L_90 - .L_89)
	.align		4
.L_89:
        /*01e4*/ 	.word	index@(_ZN10layer_norm13ln_fwd_kernelINS_13Kernel_traitsI6__halfffffjLj2560ELj1ELj4ELj1ELj16ENS_18Kernel_traits_baseILj2560ES2_ffffjLj128EEEEELb1ELb0ELb1ELb1EEEvNS_9FwdParamsE)
        /*01e8*/ 	.word	0x000000ec


	//----- nvinfo : EIATTR_FRAME_SIZE
	.align		4
.L_90:
        /*01ec*/ 	.byte	0x04, 0x11
        /*01ee*/ 	.short	(.L_92 - .L_91)
	.align		4
.L_91:
        /*01f0*/ 	.word	index@(_ZN10layer_norm13ln_fwd_kernelINS_13Kernel_traitsI6__halfffffjLj2560ELj1ELj4ELj1ELj16ENS_18Kernel_traits_baseILj2560ES2_ffffjLj128EEEEELb1ELb0ELb1ELb1EEEvNS_9FwdParamsE)
        /*01f4*/ 	.word	0x00000000


	//----- nvinfo : EIATTR_REGCOUNT
	.align		4
.L_92:
        /*01f8*/ 	.byte	0x04, 0x2f
        /*01fa*/ 	.short	(.L_94 - .L_93)
	.align		4
.L_93:
        /*01fc*/ 	.word	index@(_ZN10layer_norm13ln_fwd_kernelINS_13Kernel_traitsI6__halfffffjLj2560ELj1ELj4ELj1ELj16ENS_18Kernel_traits_baseILj2560ES2_ffffjLj128EEEEELb1ELb0ELb1ELb0EEEvNS_9FwdParamsE)
        /*0200*/ 	.word	0x000000e2


	//----- nvinfo : EIATTR_FRAME_SIZE
	.align		4
.L_94:
        /*0204*/ 	.byte	0x04, 0x11
        /*0206*/ 	.short	(.L_96 - .L_95)
	.align		4
.L_95:
        /*0208*/ 	.word	index@(_ZN10layer_norm13ln_fwd_kernelINS_13Kernel_traitsI6__halfffffjLj2560ELj1ELj4ELj1ELj16ENS_18Kernel_traits_baseILj2560ES2_ffffjLj128EEEEELb1ELb0ELb1ELb0EEEvNS_9FwdParamsE)
        /*020c*/ 	.word	0x00000000


	//----- nvinfo : EIATTR_REGCOUNT
	.align		4
.L_96:
        /*0210*/ 	.byte	0x04, 0x2f
        /*0212*/ 	.short	(.L_98 - .L_97)
	.align		4
.L_97:
        /*0214*/ 	.word	index@(_ZN10layer_norm13ln_fwd_kernelINS_13Kernel_traitsI6__halfffffjLj2560ELj1ELj4ELj1ELj16ENS_18Kernel_traits_baseILj2560ES2_ffffjLj128EEEEELb1ELb0ELb0ELb1EEEvNS_9FwdParamsE)
        /*0218*/ 	.word	0x000000ff


	//----- nvinfo : EIATTR_FRAME_SIZE
	.align		4
.L_98:
        /*021c*/ 	.byte	0x04, 0x11
        /*021e*/ 	.short	(.L_100 - .L_99)
	.align		4
.L_99:
        /*0220*/ 	.word	index@(_ZN10layer_norm13ln_fwd_kernelINS_13Kernel_traitsI6__halfffffjLj2560ELj1ELj4ELj1ELj16ENS_18Kernel_traits_baseILj2560ES2_ffffjLj128EEEEELb1ELb0ELb0ELb1EEEvNS_9FwdParamsE)
        /*0224*/ 	.word	0x00000000


	//----- nvinfo : EIATTR_REGCOUNT
	.align		4
.L_100:
        /*0228*/ 	.byte	0x04, 0x2f
        /*022a*/ 	.short	(.L_102 - .L_101)
	.align		4
.L_101:
        /*022c*/ 	.word	index@(_ZN10layer_norm13ln_fwd_kernelINS_13Kernel_traitsI6__halfffffjLj2560ELj1ELj4ELj1ELj16ENS_18Kernel_traits_baseILj2560ES2_ffffjLj128EEEEELb1ELb0ELb0ELb0EEEvNS_9FwdParamsE)
        /*0230*/ 	.word	0x000000dc


	//----- nvinfo : EIATTR_FRAME_SIZE
	.align		4
.L_102:
        /*0234*/ 	.byte	0x04, 0x11
        /*0236*/ 	.short	(.L_104 - .L_103)
	.align		4
.L_103:
        /*0238*/ 	.word	index@(_ZN10layer_norm13ln_fwd_kernelINS_13Kernel_traitsI6__halfffffjLj2560ELj1ELj4ELj1ELj16ENS_18Kernel_traits_baseILj2560ES2_ffffjLj128EEEEELb1ELb0ELb0ELb0EEEvNS_9FwdParamsE)
        /*023c*/ 	.word	0x00000000


	//----- nvinfo : EIATTR_REGCOUNT
	.align		4
.L_104:
        /*0240*/ 	.byte	0x04, 0x2f
        /*0242*/ 	.short	(.L_106 - .L_105)
	.align		4
.L_105:
        /*0244*/ 	.word	index@(_ZN10layer_norm13ln_fwd_kernelINS_13Kernel_traitsI6__halfffffjLj2560ELj1ELj4ELj1ELj16ENS_18Kernel_traits_baseILj2560ES2_ffffjLj128EEEEELb0ELb1ELb1ELb1EEEvNS_9FwdParamsE)
        /*0248*/ 	.word	0x000000f9


	//----- nvinfo : EIATTR_FRAME_SIZE
	.align		4
.L_106:
        /*024c*/ 	.byte	0x04, 0x11
        /*024e*/ 	.short	(.L_108 - .L_107)
	.align		4
.L_107:
        /*0250*/ 	.word	index@(_ZN10layer_norm13ln_fwd_kernelINS_13Kernel_traitsI6__halfffffjLj2560ELj1ELj4ELj1ELj16ENS_18Kernel_traits_baseILj2560ES2_ffffjLj128EEEEELb0ELb1ELb1ELb1EEEvNS_9FwdParamsE)
        /*0254*/ 	.word	0x00000000


	//----- nvinfo : EIATTR_REGCOUNT
	.align		4
.L_108:
        /*0258*/ 	.byte	0x04, 0x2f
        /*025a*/ 	.short	(.L_110 - .L_109)
	.align		4
.L_109:
        /*025c*/ 	.word	index@(_ZN10layer_norm13ln_fwd_kernelINS_13Kernel_traitsI6__halfffffjLj2560ELj1ELj4ELj1ELj16ENS_18Kernel_traits_baseILj2560ES2_ffffjLj128EEEEELb0ELb1ELb1ELb0EEEvNS_9FwdParamsE)
        /*0260*/ 	.word	0x000000fe


	//----- nvinfo : EIATTR_FRAME_SIZE
	.align		4
.L_110:
        /*0264*/ 	.byte	0x04, 0x11
        /*0266*/ 	.short	(.L_112 - .L_111)
	.align		4
.L_111:
        /*0268*/ 	.word	index@(_ZN10layer_norm13ln_fwd_kernelINS_13Kernel_traitsI6__halfffffjLj2560ELj1ELj4ELj1ELj16ENS_18Kernel_traits_baseILj2560ES2_ffffjLj128EEEEELb0ELb1ELb1ELb0EEEvNS_9FwdParamsE)
        /*026c*/ 	.word	0x00000000


	//----- nvinfo : EIATTR_REGCOUNT
	.align		4
.L_112:
        /*0270*/ 	.byte	0x04, 0x2f
        /*0272*/ 	.short	(.L_114 - .L_113)
	.align		4
.L_113:
        /*0274*/ 	.word	index@(_ZN10layer_norm13ln_fwd_kernelINS_13Kernel_traitsI6__halfffffjLj2560ELj1ELj4ELj1ELj16ENS_18Kernel_traits_baseILj2560ES2_ffffjLj128EEEEELb0ELb1ELb0ELb1EEEvNS_9FwdParamsE)
        /*0278*/ 	.word	0x000000ff


	//----- nvinfo : EIATTR_FRAME_SIZE
	.align		4
.L_114:
        /*027c*/ 	.byte	0x04, 0x11
        /*027e*/ 	.short	(.L_116 - .L_115)
	.align		4
.L_115:
        /*0280*/ 	.word	index@(_ZN10layer_norm13ln_fwd_kernelINS_13Kernel_traitsI6__halfffffjLj2560ELj1ELj4ELj1ELj16ENS_18Kernel_traits_baseILj2560ES2_ffffjLj128EEEEELb0ELb1ELb0ELb1EEEvNS_9FwdParamsE)
        /*0284*/ 	.word	0x00000018


	//----- nvinfo : EIATTR_REGCOUNT
	.align		4
.L_116:
        /*0288*/ 	.byte	0x04, 0x2f
        /*028a*/ 	.short	(.L_118 - .L_117)
	.align		4
.L_117:
        /*028c*/ 	.word	index@(_ZN10layer_norm13ln_fwd_kernelINS_13Kernel_traitsI6__halfffffjLj2560ELj1ELj4ELj1ELj16ENS_18Kernel_traits_baseILj2560ES2_ffffjLj128EEEEELb0ELb1ELb0ELb0EEEvNS_9FwdParamsE)
        /*0290*/ 	.word	0x000000f9


	//----- nvinfo : EIATTR_FRAME_SIZE
	.align		4
.L_118:
        /*0294*/ 	.byte	0x04, 0x11
        /*0296*/ 	.short	(.L_120 - .L_119)
	.align		4
.L_119:
        /*0298*/ 	.word	index@(_ZN10layer_norm13ln_fwd_kernelINS_13Kernel_traitsI6__halfffffjLj2560ELj1ELj4ELj1ELj16ENS_18Kernel_traits_baseILj2560ES2_ffffjLj128EEEEELb0ELb1ELb0ELb0EEEvNS_9FwdParamsE)
        /*029c*/ 	.word	0x00000000


	//----- nvinfo : EIATTR_REGCOUNT
	.align		4
.L_120:
        /*02a0*/ 	.byte	0x04, 0x2f
        /*02a2*/ 	.short	(.L_122 - .L_121)
	.align		4
.L_121:
        /*02a4*/ 	.word	index@(_ZN10layer_norm13ln_fwd_kernelINS_13Kernel_traitsI6__halfffffjLj2560ELj1ELj4ELj1ELj16ENS_18Kernel_traits_baseILj2560ES2_ffffjLj128EEEEELb0ELb0ELb1ELb1EEEvNS_9FwdParamsE)
        /*02a8*/ 	.word	0x000000e4


	//----- nvinfo : EIATTR_FRAME_SIZE
	.align		4
.L_122:
        /*02ac*/ 	.byte	0x04, 0x11
        /*02ae*/ 	.short	(.L_124 - .L_123)
	.align		4
.L_123:
        /*02b0*/ 	.word	index@(_ZN10layer_norm13ln_fwd_kernelINS_13Kernel_traitsI6__halfffffjLj2560ELj1ELj4ELj1ELj16ENS_18Kernel_traits_baseILj2560ES2_ffffjLj128EEEEELb0ELb0ELb1ELb1EEEvNS_9FwdParamsE)
        /*02b4*/ 	.word	0x00000000


	//----- nvinfo : EIATTR_REGCOUNT
	.align		4
.L_124:
        /*02b8*/ 	.byte	0x04, 0x2f
        /*02ba*/ 	.short	(.L_126 - .L_125)
	.align		4
.L_125:
        /*02bc*/ 	.word	index@(_ZN10layer_norm13ln_fwd_kernelINS_13Kernel_traitsI6__halfffffjLj2560ELj1ELj4ELj1ELj16ENS_18Kernel_traits_baseILj2560ES2_ffffjLj128EEEEELb0ELb0ELb1ELb0EEEvNS_9FwdParamsE)
        /*02c0*/ 	.word	0x000000d8


	//----- nvinfo : EIATTR_FRAME_SIZE
	.align		4
.L_126:
        /*02c4*/ 	.byte	0x04, 0x11
        /*02c6*/ 	.short	(.L_128 - .L_127)
	.align		4
.L_127:
        /*02c8*/ 	.word	index@(_ZN10layer_norm13ln_fwd_kernelINS_13Kernel_traitsI6__halfffffjLj2560ELj1ELj4ELj1ELj16ENS_18Kernel_traits_baseILj2560ES2_ffffjLj128EEEEELb0ELb0ELb1ELb0EEEvNS_9FwdParamsE)
        /*02cc*/ 	.word	0x00000000


	//----- nvinfo : EIATTR_REGCOUNT
	.align		4
.L_128:
        /*02d0*/ 	.byte	0x04, 0x2f
        /*02d2*/ 	.short	(.L_130 - .L_129)
	.align		4
.L_129:
        /*02d4*/ 	.word	index@(_ZN10layer_norm13ln_fwd_kernelINS_13Kernel_traitsI6__halfffffjLj2560ELj1ELj4ELj1ELj16ENS_18Kernel_traits_baseILj2560ES2_ffffjLj128EEEEELb0ELb0ELb0ELb1EEEvNS_9FwdParamsE)
        /*02d8*/ 	.word	0x000000fb


	//----- nvinfo : EIATTR_FRAME_SIZE
	.align		4
.L_130:
        /*02dc*/ 	.byte	0x04, 0x11
        /*02de*/ 	.short	(.L_132 - .L_131)
	.align		4
.L_131:
        /*02e0*/ 	.word	index@(_ZN10layer_norm13ln_fwd_kernelINS_13Kernel_traitsI6__halfffffjLj2560ELj1ELj4ELj1ELj16ENS_18Kernel_traits_baseILj2560ES2_ffffjLj128EEEEELb0ELb0ELb0ELb1EEEvNS_9FwdParamsE)
        /*02e4*/ 	.word	0x00000000


	//----- nvinfo : EIATTR_REGCOUNT
	.align		4
.L_132:
        /*02e8*/ 	.byte	0x04, 0x2f
        /*02ea*/ 	.short	(.L_134 - .L_133)
	.align		4
.L_133:
        /*02ec*/ 	.word	index@(_ZN10layer_norm13ln_fwd_kernelINS_13Kernel_traitsI6__halfffffjLj2560ELj1ELj4ELj1ELj16ENS_18Kernel_traits_baseILj2560ES2_ffffjLj128EEEEELb0ELb0ELb0ELb0EEEvNS_9FwdParamsE)
        /*02f0*/ 	.word	0x000000d8


	//----- nvinfo : EIATTR_FRAME_SIZE
	.align		4
.L_134:
        /*02f4*/ 	.byte	0x04, 0x11
        /*02f6*/ 	.short	(.L_136 - .L_135)
	.align		4
.L_135:
        /*02f8*/ 	.word	index@(_ZN10layer_norm13ln_fwd_kernelINS_13Kernel_traitsI6__halfffffjLj2560ELj1ELj4ELj1ELj16ENS_18Kernel_traits_baseILj2560ES2_ffffjLj128EEEEELb0ELb0ELb0ELb0EEEvNS_9FwdParamsE)
        /*02fc*/ 	.word	0x00000000


	//----- nvinfo : EIATTR_REGCOUNT
	.align		4
.L_136:
        /*0300*/ 	.byte	0x04, 0x2f
        /*0302*/ 	.short	(.L_138 - .L_137)
	.align		4
.L_137:
        /*0304*/ 	.word	index@(_ZN10layer_norm13ln_fwd_kernelINS_13Kernel_traitsIf6__halffS2_fjLj2560ELj1ELj4ELj1ELj16ENS_18Kernel_traits_baseILj2560EfS2_fS2_fjLj128EEEEELb1ELb1ELb1ELb1EEEvNS_9FwdParamsE)
        /*0308*/ 	.word	0x000000ff


	//----- nvinfo : EIATTR_FRAME_SIZE
	.align		4
.L_138:
        /*030c*/ 	.byte	0x04, 0x11
        /*030e*/ 	.short	(.L_140 - .L_139)
	.align		4
.L_139:
        /*0310*/ 	.word	index@(_ZN10layer_norm13ln_fwd_kernelINS_13Kernel_traitsIf6__halffS2_fjLj2560ELj1ELj4ELj1ELj16ENS_18Kernel_traits_baseILj2560EfS2_fS2_fjLj128EEEEELb1ELb1ELb1ELb1EEEvNS_9FwdParamsE)
        /*0314*/ 	.word	0x000001b8


	//----- nvinfo : EIATTR_REGCOUNT
	.align		4
.L_140:
        /*0318*/ 	.byte	0x04, 0x2f
        /*031a*/ 	.short	(.L_142 - .L_141)
	.align		4
.L_141:
        /*031c*/ 	.word	index@(_ZN10layer_norm13ln_fwd_kernelINS_13Kernel_traitsIf6__halffS2_fjLj2560ELj1ELj4ELj1ELj16ENS_18Kernel_traits_baseILj2560EfS2_fS2_fjLj128EEEEELb1ELb1ELb1ELb0EEEvNS_9FwdParamsE)
        /*0320*/ 	.word	0x000000ff


	//----- nvinfo : EIATTR_FRAME_SIZE
	.align		4
.L_142:
        /*0324*/ 	.byte	0x04, 0x11
        /*0326*/ 	.short	(.L_144 - .L_143)
	.align		4
.L_143:
        /*0328*/ 	.word	index@(_ZN10layer_norm13ln_fwd_kernelINS_13Kernel_traitsIf6__halffS2_fjLj2560ELj1ELj4ELj1ELj16ENS_18Kernel_traits_baseILj2560EfS2_fS2_fjLj128EEEEELb1ELb1ELb1ELb0EEEvNS_9FwdParamsE)
        /*032c*/ 	.word	0x00000200


	//----- nvinfo : EIATTR_REGCOUNT
	.align		4
.L_144:
        /*0330*/ 	.byte	0x04, 0x2f
        /*0332*/ 	.short	(.L_146 - .L_145)
	.align		4
.L_145:
        /*0334*/ 	.word	index@(_ZN10layer_norm13ln_fwd_kernelINS_13Kernel_traitsIf6__halffS2_fjLj2560ELj1ELj4ELj1ELj16ENS_18Kernel_traits_baseILj2560EfS2_fS2_fjLj128EEEEELb1ELb1ELb0ELb1EEEvNS_9FwdParamsE)
        /*0338*/ 	.word	0x000000ff


	//----- nvinfo : EIATTR_FRAME_SIZE
	.align		4
.L_146:
        /*033c*/ 	.byte	0x04, 0x11
        /*033e*/ 	.short	(.L_148 - .L_147)
	.align		4
.L_147:
        /*0340*/ 	.word	index@(_ZN10layer_norm13ln_fwd_kernelINS_13Kernel_traitsIf6__halffS2_fjLj2560ELj1ELj4ELj1ELj16ENS_18Kernel_traits_baseILj2560EfS2_fS2_fjLj128EEEEELb1ELb1ELb0ELb1EEEvNS_9FwdParamsE)
        /*0344*/ 	.word	0x000001b0


	//----- nvinfo : EIATTR_REGCOUNT
	.align		4
.L_148:
        /*0348*/ 	.byte	0x04, 0x2f
        /*034a*/ 	.short	(.L_150 - .L_149)
	.align		4
.L_149:
        /*034c*/ 	.word	index@(_ZN10layer_norm13ln_fwd_kernelINS_13Kernel_traitsIf6__halffS2_fjLj2560ELj1ELj4ELj1ELj16ENS_18Kernel_traits_baseILj2560EfS2_fS2_fjLj128EEEEELb1ELb1ELb0ELb0EEEvNS_9FwdParamsE)
        /*0350*/ 	.word	0x000000ff


	//----- nvinfo : EIATTR_FRAME_SIZE
	.align		4
.L_150:
        /*0354*/ 	.byte	0x04, 0x11
        /*0356*/ 	.short	(.L_152 - .L_151)
	.align		4
.L_151:
        /*0358*/ 	.word	index@(_ZN10layer_norm13ln_fwd_kernelINS_13Kernel_traitsIf6__halffS2_fjLj2560ELj1ELj4ELj1ELj16ENS_18Kernel_traits_baseILj2560EfS2_fS2_fjLj128EEEEELb1ELb1ELb0ELb0EEEvNS_9FwdParamsE)
        /*035c*/ 	.word	0x000001c0


	//----- nvinfo : EIATTR_REGCOUNT
	.align		4
.L_152:
        /*0360*/ 	.byte	0x04, 0x2f
        /*0362*/ 	.short	(.L_154 - .L_153)
	.align		4
.L_153:
        /*0364*/ 	.word	index@(_ZN10layer_norm13ln_fwd_kernelINS_13Kernel_traitsIf6__halffS2_fjLj2560ELj1ELj4ELj1ELj16ENS_18Kernel_traits_baseILj2560EfS2_fS2_fjLj128EEEEELb1ELb0ELb1ELb1EEEvNS_9FwdParamsE)
        /*0368*/ 	.word	0x000000ff


	//----- nvinfo : EIATTR_FRAME_SIZE
	.align		4
.L_154:
        /*036c*/ 	.byte	0x04, 0x11
        /*036e*/ 	.short	(.L_156 - .L_155)
	.align		4
.L_155:
        /*0370*/ 	.word	index@(_ZN10layer_norm13ln_fwd_kernelINS_13Kernel_traitsIf6__halffS2_fjLj2560ELj1ELj4ELj1ELj16ENS_18Kernel_traits_baseILj2560EfS2_fS2_fjLj128EEEEELb1ELb0ELb1ELb1EEEvNS_9FwdParamsE)
        /*0374*/ 	.word	0x00000098


	//----- nvinfo : EIATTR_REGCOUNT
	.align		4
.L_156:
        /*0378*/ 	.byte	0x04, 0x2f
        /*037a*/ 	.short	(.L_158 - .L_157)
	.align		4
.L_157:
        /*037c*/ 	.word	index@(_ZN10layer_norm13ln_fwd_kernelINS_13Kernel_traitsIf6__halffS2_fjLj2560ELj1ELj4ELj1ELj16ENS_18Kernel_traits_baseILj2560EfS2_fS2_fjLj128EEEEELb1ELb0ELb1ELb0EEEvNS_9FwdParamsE)
        /*0380*/ 	.word	0x000000ff


	//----- nvinfo : EIATTR_FRAME_SIZE
	.align		4
.L_158:
        /*0384*/ 	.byte	0x04, 0x11
        /*0386*/ 	.short	(.L_160 - .L_159)
	.align		4
.L_159:
        /*0388*/ 	.word	index@(_ZN10layer_norm13ln_fwd_kernelINS_13Kernel_traitsIf6__halffS2_fjLj2560ELj1ELj4ELj1ELj16ENS_18Kernel_traits_baseILj2560EfS2_fS2_fjLj128EEEEELb1ELb0ELb1ELb0EEEvNS_9FwdParamsE)
        /*038c*/ 	.word	0x00000070


	//----- nvinfo : EIATTR_REGCOUNT
	.align		4
.L_160:
        /*0390*/ 	.byte	0x04, 0x2f
        /*0392*/ 	.short	(.L_162 - .L_161)
	.align		4
.L_161:
        /*0394*/ 	.word	index@(_ZN10layer_norm13ln_fwd_kernelINS_13Kernel_traitsIf6__halffS2_fjLj2560ELj1ELj4ELj1ELj16ENS_18Kernel_traits_baseILj2560EfS2_fS2_fjLj128EEEEELb1ELb0ELb0ELb1EEEvNS_9FwdParamsE)
        /*0398*/ 	.word	0x000000ff


	//----- nvinfo : EIATTR_FRAME_SIZE
	.align		4
.L_162:
        /*039c*/ 	.byte	0x04, 0x11
        /*039e*/ 	.short	(.L_164 - .L_163)
	.align		4
.L_163:
        /*03a0*/ 	.word	index@(_ZN10layer_norm13ln_fwd_kernelINS_13Kernel_traitsIf6__halffS2_fjLj2560ELj1ELj4ELj1ELj16ENS_18Kernel_traits_baseILj2560EfS2_fS2_fjLj128EEEEELb1ELb0ELb0ELb1EEEvNS_9FwdParamsE)
        /*03a4*/ 	.word	0x000000b0


	//----- nvinfo : EIATTR_REGCOUNT
	.align		4
.L_164:
        /*03a8*/ 	.byte	0x04, 0x2f
        /*03aa*/ 	.short	(.L_166 - .L_165)
	.align		4
.L_165:
        /*03ac*/ 	.word	index@(_ZN10layer_norm13ln_fwd_kernelINS_13Kernel_traitsIf6__halffS2_fjLj2560ELj1ELj4ELj1ELj16ENS_18Kernel_traits_baseILj2560EfS2_fS2_fjLj128EEEEELb1ELb0ELb0ELb0EEEvNS_9FwdParamsE)
        /*03b0*/ 	.word	0x000000ff


	//----- nvinfo : EIATTR_FRAME_SIZE
	.align		4
.L_166:
        /*03b4*/ 	.byte	0x04, 0x11
        /*03b6*/ 	.short	(.L_168 - .L_167)
	.align		4
.L_167:
        /*03b8*/ 	.word	index@(_ZN10layer_norm13ln_fwd_kernelINS_13Kernel_traitsIf6__halffS2_fjLj2560ELj1ELj4ELj1ELj16ENS_18Kernel_traits_baseILj2560EfS2_fS2_fjLj128EEEEELb1ELb0ELb0ELb0EEEvNS_9FwdParamsE)
        /*03bc*/ 	.word	0x00000040


	//----- nvinfo : EIATTR_REGCOUNT
	.align		4
.L_168:
        /*03c0*/ 	.byte	0x04, 0x2f
        /*03c2*/ 	.short	(.L_170 - .L_169)
	.align		4
.L_169:
        /*03c4*/ 	.word	index@(_ZN10layer_norm13ln_fwd_kernelINS_13Kernel_traitsIf6__halffS2_fjLj2560ELj1ELj4ELj1ELj16ENS_18Kernel_traits_baseILj2560EfS2_fS2_fjLj128EEEEELb0ELb1ELb1ELb1EEEvNS_9FwdParamsE)
        /*03c8*/ 	.word	0x000000ff


	//----- nvinfo : EIATTR_FRAME_SIZE
	.align		4
.L_170:
        /*03cc*/ 	.byte	0x04, 0x11
        /*03ce*/ 	.short	(.L_172 - .L_171)
	.align		4
.L_171:
        /*03d0*/ 	.word	index@(_ZN10layer_norm13ln_fwd_kernelINS_13Kernel_traitsIf6__halffS2_fjLj2560ELj1ELj4ELj1ELj16ENS_18Kernel_traits_baseILj2560EfS2_fS2_fjLj128EEEEELb0ELb1ELb1ELb1EEEvNS_9FwdParamsE)
        /*03d4*/ 	.word	0x00000170


	//----- nvinfo : EIATTR_REGCOUNT
	.align		4
.L_172:
        /*03d8*/ 	.byte	0x04, 0x2f
        /*03da*/ 	.short	(.L_174 - .L_173)
	.align		4
.L_173:
        /*03dc*/ 	.word	index@(_ZN10layer_norm13ln_fwd_kernelINS_13Kernel_traitsIf6__halffS2_fjLj2560ELj1ELj4ELj1ELj16ENS_18Kernel_traits_baseILj2560EfS2_fS2_fjLj128EEEEELb0ELb1ELb1ELb0EEEvNS_9FwdParamsE)
        /*03e0*/ 	.word	0x000000ff


	//----- nvinfo : EIATTR_FRAME_SIZE
	.align		4
.L_174:
        /*03e4*/ 	.byte	0x04, 0x11
        /*03e6*/ 	.short	(.L_176 - .L_175)
	.align		4
.L_175:
        /*03e8*/ 	.word	index@(_ZN10layer_norm13ln_fwd_kernelINS_13Kernel_traitsIf6__halffS2_fjLj2560ELj1ELj4ELj1ELj16ENS_18Kernel_traits_baseILj2560EfS2_fS2_fjLj128EEEEELb0ELb1ELb1ELb0EEEvNS_9FwdParamsE)
        /*03ec*/ 	.word	0x000001b0


	//----- nvinfo : EIATTR_REGCOUNT
	.align		4
.L_176:
        /*03f0*/ 	.byte	0x04, 0x2f
        /*03f2*/ 	.short	(.L_178 - .L_177)
	.align		4
.L_177:
        /*03f4*/ 	.word	index@(_ZN10layer_norm13ln_fwd_kernelINS_13Kernel_traitsIf6__halffS2_fjLj2560ELj1ELj4ELj1ELj16ENS_18Kernel_traits_baseILj2560EfS2_fS2_fjLj128EEEEELb0ELb1ELb0ELb1EEEvNS_9FwdParamsE)
        /*03f8*/ 	.word	0x000000ff


	//----- nvinfo : EIATTR_FRAME_SIZE
	.align		4
.L_178:
        /*03fc*/ 	.byte	0x04, 0x11
        /*03fe*/ 	.short	(.L_180 - .L_179)
	.align		4
.L_179:
        /*0400*/ 	.word	index@(_ZN10layer_norm13ln_fwd_kernelINS_13Kernel_traitsIf6__halffS2_fjLj2560ELj1ELj4ELj1ELj16ENS_18Kernel_traits_baseILj2560EfS2_fS2_fjLj128EEEEELb0ELb1ELb0ELb1EEEvNS_9FwdParamsE)
        /*0404*/ 	.word	0x00000178


	//----- nvinfo : EIATTR_REGCOUNT
	.align		4
.L_180:
        /*0408*/ 	.byte	0x04, 0x2f
        /*040a*/ 	.short	(.L_182 - .L_181)
	.align		4
.L_181:
        /*040c*/ 	.word	index@(_ZN10layer_norm13ln_fwd_kernelINS_13Kernel_traitsIf6__halffS2_fjLj2560ELj1ELj4ELj1ELj16ENS_18Kernel_traits_baseILj2560EfS2_fS2_fjLj128EEEEELb0ELb1ELb0ELb0EEEvNS_9FwdParamsE)
        /*0410*/ 	.word	0x000000ff


	//----- nvinfo : EIATTR_FRAME_SIZE
	.align		4
.L_182:
        /*0414*/ 	.byte	0x04, 0x11
        /*0416*/ 	.short	(.L_184 - .L_183)
	.align		4
.L_183:
        /*0418*/ 	.word	index@(_ZN10layer_norm13ln_fwd_kernelINS_13Kernel_traitsIf6__halffS2_fjLj2560ELj1ELj4ELj1ELj16ENS_18Kernel_traits_baseILj2560EfS2_fS2_fjLj128EEEEELb0ELb1ELb0ELb0EEEvNS_9FwdParamsE)
        /*041c*/ 	.word	0x00000198


	//----- nvinfo : EIATTR_REGCOUNT
	.align		4
.L_184:
        /*0420*/ 	.byte	0x04, 0x2f
        /*0422*/ 	.short	(.L_186 - .L_185)
	.align		4
.L_185:
        /*0424*/ 	.word	index@(_ZN10layer_norm13ln_fwd_kernelINS_13Kernel_traitsIf6__halffS2_fjLj2560ELj1ELj4ELj1ELj16ENS_18Kernel_traits_baseILj2560EfS2_fS2_fjLj128EEEEELb0ELb0ELb1ELb1EEEvNS_9FwdParamsE)
        /*0428*/ 	.word	0x000000ff


	//----- nvinfo : EIATTR_FRAME_SIZE
	.align		4
.L_186:
        /*042c*/ 	.byte	0x04, 0x11
        /*042e*/ 	.short	(.L_188 - .L_187)
	.align		4
.L_187:
        /*0430*/ 	.word	index@(_ZN10layer_norm13ln_fwd_kernelINS_13Kernel_traitsIf6__halffS2_fjLj2560ELj1ELj4ELj1ELj16ENS_18Kernel_traits_baseILj2560EfS2_fS2_fjLj128EEEEELb0ELb0ELb1ELb1EEEvNS_9FwdParamsE)
        /*0434*/ 	.word	0x00000000


	//----- nvinfo : EIATTR_REGCOUNT
	.align		4
.L_188:
        /*0438*/ 	.byte	0x04, 0x2f
        /*043a*/ 	.short	(.L_190 - .L_189)
	.align		4
.L_189:
        /*043c*/ 	.word	index@(_ZN10layer_norm13ln_fwd_kernelINS_13Kernel_traitsIf6__halffS2_fjLj2560ELj1ELj4ELj1ELj16ENS_18Kernel_traits_baseILj2560EfS2_fS2_fjLj128EEEEELb0ELb0ELb1ELb0EEEvNS_9FwdParamsE)
        /*0440*/ 	.word	0x000000ff


	//----- nvinfo : EIATTR_FRAME_SIZE
	.align		4
.L_190:
        /*0444*/ 	.byte	0x04, 0x11
        /*0446*/ 	.short	(.L_192 - .L_191)
	.align		4
.L_191:
        /*0448*/ 	.word	index@(_ZN10layer_norm13ln_fwd_kernelINS_13Kernel_traitsIf6__halffS2_fjLj2560ELj1ELj4ELj1ELj16ENS_18Kernel_traits_baseILj2560EfS2_fS2_fjLj128EEEEELb0ELb0ELb1ELb0EEEvNS_9FwdParamsE)
        /*044c*/ 	.word	0x00000018


	//----- nvinfo : EIATTR_REGCOUNT
	.align		4
.L_192:
        /*0450*/ 	.byte	0x04, 0x2f
        /*0452*/ 	.short	(.L_194 - .L_193)
	.align		4
.L_193:
        /*0454*/ 	.word	index@(_ZN10layer_norm13ln_fwd_kernelINS_13Kernel_traitsIf6__halffS2_fjLj2560ELj1ELj4ELj1ELj16ENS_18Kernel_traits_baseILj2560EfS2_fS2_fjLj128EEEEELb0ELb0ELb0ELb1EEEvNS_9FwdParamsE)
        /*0458*/ 	.word	0x000000ff


	//----- nvinfo : EIATTR_FRAME_SIZE
	.align		4
.L_194:
        /*045c*/ 	.byte	0x04, 0x11
        /*045e*/ 	.short	(.L_196 - .L_195)
	.align		4
.L_195:
        /*0460*/ 	.word	index@(_ZN10layer_norm13ln_fwd_kernelINS_13Kernel_traitsIf6__halffS2_fjLj2560ELj1ELj4ELj1ELj16ENS_18Kernel_traits_baseILj2560EfS2_fS2_fjLj128EEEEELb0ELb0ELb0ELb1EEEvNS_9FwdParamsE)
        /*0464*/ 	.word	0x00000020


	//----- nvinfo : EIATTR_REGCOUNT
	.align		4
.L_196:
        /*0468*/ 	.byte	0x04, 0x2f
        /*046a*/ 	.short	(.L_198 - .L_197)
	.align		4
.L_197:
        /*046c*/ 	.word	index@(_ZN10layer_norm13ln_fwd_kernelINS_13Kernel_traitsIf6__halffS2_fjLj2560ELj1ELj4ELj1ELj16ENS_18Kernel_traits_baseILj2560EfS2_fS2_fjLj128EEEEELb0ELb0ELb0ELb0EEEvNS_9FwdParamsE)
        /*0470*/ 	.word	0x000000ff


	//----- nvinfo : EIATTR_FRAME_SIZE
	.align		4
.L_198:
        /*0474*/ 	.byte	0x04, 0x11
        /*0476*/ 	.short	(.L_200 - .L_199)
	.align		4
.L_199:
        /*0478*/ 	.word	index@(_ZN10layer_norm13ln_fwd_kernelINS_13Kernel_traitsIf6__halffS2_fjLj2560ELj1ELj4ELj1ELj16ENS_18Kernel_traits_baseILj2560EfS2_fS2_fjLj128EEEEELb0ELb0ELb0ELb0EEEvNS_9FwdParamsE)
        /*047c*/ 	.word	0x00000000


	//----- nvinfo : EIATTR_REGCOUNT
	.align		4
.L_200:
        /*0480*/ 	.byte	0x04, 0x2f
        /*0482*/ 	.short	(.L_202 - .L_201)
	.align		4
.L_201:
        /*0484*/ 	.word	index@(_ZN10layer_norm13ln_fwd_kernelINS_13Kernel_traitsI6__halfS2_fS2_fjLj2560ELj1ELj4ELj1ELj16ENS_18Kernel_traits_baseILj2560ES2_S2_fS2_fjLj128EEEEELb1ELb1ELb1ELb1EEEvNS_9FwdParamsE)
        /*0488*/ 	.word	0x000000fc


	//----- nvinfo : EIATTR_FRAME_SIZE
	.align		4
.L_202:
        /*048c*/ 	.byte	0x04, 0x11
        /*048e*/ 	.short	(.L_204 - .L_203)
	.align		4
.L_203:
        /*0490*/ 	.word	index@(_ZN10layer_norm13ln_fwd_kernelINS_13Kernel_traitsI6__halfS2_fS2_fjLj2560ELj1ELj4ELj1ELj16ENS_18Kernel_traits_baseILj2560ES2_S2_fS2_fjLj128EEEEELb1ELb1ELb1ELb1EEEvNS_9FwdParamsE)
        /*0494*/ 	.word	0x00000000


	//----- nvinfo : EIATTR_REGCOUNT
	.align		4
.L_204:
        /*0498*/ 	.byte	0x04, 0x2f
        /*049a*/ 	.short	(.L_206 - .L_205)
	.align		4
.L_205:
        /*049c*/ 	.word	index@(_ZN10layer_norm13ln_fwd_kernelINS_13Kernel_traitsI6__halfS2_fS2_fjLj2560ELj1ELj4ELj1ELj16ENS_18Kernel_traits_baseILj2560ES2_S2_fS2_fjLj128EEEEELb1ELb1ELb1ELb0EEEvNS_9FwdParamsE)
        /*04a0*/ 	.word	0x000000fd


	//----- nvinfo : EIATTR_FRAME_SIZE
	.align		4
.L_206:
        /*04a4*/ 	.byte	0x04, 0x11
        /*04a6*/ 	.short	(.L_208 - .L_207)
	.align		4
.L_207:
        /*04a8*/ 	.word	index@(_ZN10layer_norm13ln_fwd_kernelINS_13Kernel_traitsI6__halfS2_fS2_fjLj2560ELj1ELj4ELj1ELj16ENS_18Kernel_traits_baseILj2560ES2_S2_fS2_fjLj128EEEEELb1ELb1ELb1ELb0EEEvNS_9FwdParamsE)
        /*04ac*/ 	.word	0x00000000


	//----- nvinfo : EIATTR_REGCOUNT
	.align		4
.L_208:
        /*04b0*/ 	.byte	0x04, 0x2f
        /*04b2*/ 	.short	(.L_210 - .L_209)
	.align		4
.L_209:
        /*04b4*/ 	.word	index@(_ZN10layer_norm13ln_fwd_kernelINS_13Kernel_traitsI6__halfS2_fS2_fjLj2560ELj1ELj4ELj1ELj16ENS_18Kernel_traits_baseILj2560ES2_S2_fS2_fjLj128EEEEELb1ELb1ELb0ELb1EEEvNS_9FwdParamsE)
        /*04b8*/ 	.word	0x000000f8


	//----- nvinfo : EIATTR_FRAME_SIZE
	.align		4
.L_210:
        /*04bc*/ 	.byte	0x04, 0x11
        /*04be*/ 	.short	(.L_212 - .L_211)
	.align		4
.L_211:
        /*04c0*/ 	.word	index@(_ZN10layer_norm13ln_fwd_kernelINS_13Kernel_traitsI6__halfS2_fS2_fjLj2560ELj1ELj4ELj1ELj16ENS_18Kernel_traits_baseILj2560ES2_S2_fS2_fjLj128EEEEELb1ELb1ELb0ELb1EEEvNS_9FwdParamsE)
        /*04c4*/ 	.word	0x00000000


	//----- nvinfo : EIATTR_REGCOUNT
	.align		4
.L_212:
        /*04c8*/ 	.byte	0x04, 0x2f
        /*04ca*/ 	.short	(.L_214 - .L_213)
	.align		4
.L_213:
        /*04cc*/ 	.word	index@(_ZN10layer_norm13ln_fwd_kernelINS_13Kernel_traitsI6__halfS2_fS2_fjLj2560ELj1ELj4ELj1ELj16ENS_18Kernel_traits_baseILj2560ES2_S2_fS2_fjLj128EEEEELb1ELb1ELb0ELb0EEEvNS_9FwdParamsE)
        /*04d0*/ 	.word	0x000000f2


	//----- nvinfo : EIATTR_FRAME_SIZE
	.align		4
.L_214:
        /*04d4*/ 	.byte	0x04, 0x11
        /*04d6*/ 	.short	(.L_216 - .L_215)
	.align		4
.L_215:
        /*04d8*/ 	.word	index@(_ZN10layer_norm13ln_fwd_kernelINS_13Kernel_traitsI6__halfS2_fS2_fjLj2560ELj1ELj4ELj1ELj16ENS_18Kernel_traits_baseILj2560ES2_S2_fS2_fjLj128EEEEELb1ELb1ELb0ELb0EEEvNS_9FwdParamsE)
        /*04dc*/ 	.word	0x00000000


	//----- nvinfo : EIATTR_REGCOUNT
	.align		4
.L_216:
        /*04e0*/ 	.byte	0x04, 0x2f
        /*04e2*/ 	.short	(.L_218 - .L_217)
	.align		4
.L_217:
        /*04e4*/ 	.word	index@(_ZN10layer_norm13ln_fwd_kernelINS_13Kernel_traitsI6__halfS2_fS2_fjLj2560ELj1ELj4ELj1ELj16ENS_18Kernel_traits_baseILj2560ES2_S2_fS2_fjLj128EEEEELb1ELb0ELb1ELb1EEEvNS_9FwdParamsE)
        /*04e8*/ 	.word	0x000000ff


	//----- nvinfo : EIATTR_FRAME_SIZE
	.align		4
.L_218:
        /*04ec*/ 	.byte	0x04, 0x11
        /*04ee*/ 	.short	(.L_220 - .L_219)
	.align		4
.L_219:
        /*04f0*/ 	.word	index@(_ZN10layer_norm13ln_fwd_kernelINS_13Kernel_traitsI6__halfS2_fS2_fjLj2560ELj1ELj4ELj1ELj16ENS_18Kernel_traits_baseILj2560ES2_S2_fS2_fjLj128EEEEELb1ELb0ELb1ELb1EEEvNS_9FwdParamsE)
        /*04f4*/ 	.word	0x00000000


	//----- nvinfo : EIATTR_REGCOUNT
	.align		4
.L_220:
        /*04f8*/ 	.byte	0x04, 0x2f
        /*04fa*/ 	.short	(.L_222 - .L_221)
	.align		4
.L_221:
        /*04fc*/ 	.word	index@(_ZN10layer_norm13ln_fwd_kernelINS_13Kernel_traitsI6__halfS2_fS2_fjLj2560ELj1ELj4ELj1ELj16ENS_18Kernel_traits_baseILj2560ES2_S2_fS2_fjLj128EEEEELb1ELb0ELb1ELb0EEEvNS_9FwdParamsE)
        /*0500*/ 	.word	0x000000d6


	//----- nvinfo : EIATTR_FRAME_SIZE
	.align		4
.L_222:
        /*0504*/ 	.byte	0x04, 0x11
        /*0506*/ 	.short	(.L_224 - .L_223)
	.align		4
.L_223:
        /*0508*/ 	.word	index@(_ZN10layer_norm13ln_fwd_kernelINS_13Kernel_traitsI6__halfS2_fS2_fjLj2560ELj1ELj4ELj1ELj16ENS_18Kernel_traits_baseILj2560ES2_S2_fS2_fjLj128EEEEELb1ELb0ELb1ELb0EEEvNS_9FwdParamsE)
        /*050c*/ 	.word	0x00000000


	//----- nvinfo : EIATTR_REGCOUNT
	.align		4
.L_224:
        /*0510*/ 	.byte	0x04, 0x2f
        /*0512*/ 	.short	(.L_226 - .L_225)
	.align		4
.L_225:
        /*0514*/ 	.word	index@(_ZN10layer_norm13ln_fwd_kernelINS_13Kernel_traitsI6__halfS2_fS2_fjLj2560ELj1ELj4ELj1ELj16ENS_18Kernel_traits_baseILj2560ES2_S2_fS2_fjLj128EEEEELb1ELb0ELb0ELb1EEEvNS_9FwdParamsE)
        /*0518*/ 	.word	0x000000e5


	//----- nvinfo : EIATTR_FRAME_SIZE
	.align		4
.L_226:
        /*051c*/ 	.byte	0x04, 0x11
        /*051e*/ 	.short	(.L_228 - .L_227)
	.align		4
.L_227:
        /*0520*/ 	.word	index@(_ZN10layer_norm13ln_fwd_kernelINS_13Kernel_traitsI6__halfS2_fS2_fjLj2560ELj1ELj4ELj1ELj16ENS_18Kernel_traits_baseILj2560ES2_S2_fS2_fjLj128EEEEELb1ELb0ELb0ELb1EEEvNS_9FwdParamsE)
        /*0524*/ 	.word	0x00000000


	//----- nvinfo : EIATTR_REGCOUNT
	.align		4
.L_228:
        /*0528*/ 	.byte	0x04, 0x2f
        /*052a*/ 	.short	(.L_230 - .L_229)
	.align		4
.L_229:
        /*052c*/ 	.word	index@(_ZN10layer_norm13ln_fwd_kernelINS_13Kernel_traitsI6__halfS2_fS2_fjLj2560ELj1ELj4ELj1ELj16ENS_18Kernel_traits_baseILj2560ES2_S2_fS2_fjLj128EEEEELb1ELb0ELb0ELb0EEEvNS_9FwdParamsE)
        /*0530*/ 	.word	0x000000cb


	//----- nvinfo : EIATTR_FRAME_SIZE
	.align		4
.L_230:
        /*0534*/ 	.byte	0x04, 0x11
        /*0536*/ 	.short	(.L_232 - .L_231)
	.align		4
.L_231:
        /*0538*/ 	.word	index@(_ZN10layer_norm13ln_fwd_kernelINS_13Kernel_traitsI6__halfS2_fS2_fjLj2560ELj1ELj4ELj1ELj16ENS_18Kernel_traits_baseILj2560ES2_S2_fS2_fjLj128EEEEELb1ELb0ELb0ELb0EEEvNS_9FwdParamsE)
        /*053c*/ 	.word	0x00000000


	//----- nvinfo : EIATTR_REGCOUNT
	.align		4
.L_232:
        /*0540*/ 	.byte	0x04, 0x2f
        /*0542*/ 	.short	(.L_234 - .L_233)
	.align		4
.L_233:
        /*0544*/ 	.word	index@(_ZN10layer_norm13ln_fwd_kernelINS_13Kernel_traitsI6__halfS2_fS2_fjLj2560ELj1ELj4ELj1ELj16ENS_18Kernel_traits_baseILj2560ES2_S2_fS2_fjLj128EEEEELb0ELb1ELb1ELb1EEEvNS_9FwdParamsE)
        /*0548*/ 	.word	0x000000ff


	//----- nvinfo : EIATTR_FRAME_SIZE
	.align		4
.L_234:
        /*054c*/ 	.byte	0x04, 0x11
        /*054e*/ 	.short	(.L_236 - .L_235)
	.align		4
.L_235:
        /*0550*/ 	.word	index@(_ZN10layer_norm13ln_fwd_kernelINS_13Kernel_traitsI6__halfS2_fS2_fjLj2560ELj1ELj4ELj1ELj16ENS_18Kernel_traits_baseILj2560ES2_S2_fS2_fjLj128EEEEELb0ELb1ELb1ELb1EEEvNS_9FwdParamsE)
        /*0554*/ 	.word	0x00000000


	//----- nvinfo : EIATTR_REGCOUNT
	.align		4
.L_236:
        /*0558*/ 	.byte	0x04, 0x2f
        /*055a*/ 	.short	(.L_238 - .L_237)
	.align		4
.L_237:
        /*055c*/ 	.word	index@(_ZN10layer_norm13ln_fwd_kernelINS_13Kernel_traitsI6__halfS2_fS2_fjLj2560ELj1ELj4ELj1ELj16ENS_18Kernel_traits_baseILj2560ES2_S2_fS2_fjLj128EEEEELb0ELb1ELb1ELb0EEEvNS_9FwdParamsE)
        /*0560*/ 	.word	0x000000f0


	//----- nvinfo : EIATTR_FRAME_SIZE
	.align		4
.L_238:
        /*0564*/ 	.byte	0x04, 0x11
        /*0566*/ 	.short	(.L_240 - .L_239)
	.align		4
.L_239:
        /*0568*/ 	.word	index@(_ZN10layer_norm13ln_fwd_kernelINS_13Kernel_traitsI6__halfS2_fS2_fjLj2560ELj1ELj4ELj1ELj16ENS_18Kernel_traits_baseILj2560ES2_S2_fS2_fjLj128EEEEELb0ELb1ELb1ELb0EEEvNS_9FwdParamsE)
        /*056c*/ 	.word	0x00000000


	//----- nvinfo : EIATTR_REGCOUNT
	.align		4
.L_240:
        /*0570*/ 	.byte	0x04, 0x2f
        /*0572*/ 	.short	(.L_242 - .L_241)
	.align		4
.L_241:
        /*0574*/ 	.word	index@(_ZN10layer_norm13ln_fwd_kernelINS_13Kernel_traitsI6__halfS2_fS2_fjLj2560ELj1ELj4ELj1ELj16ENS_18Kernel_traits_baseILj2560ES2_S2_fS2_fjLj128EEEEELb0ELb1ELb0ELb1EEEvNS_9FwdParamsE)
        /*0578*/ 	.word	0x000000fc


	//----- nvinfo : EIATTR_FRAME_SIZE
	.align		4
.L_242:
        /*057c*/ 	.byte	0x04, 0x11
        /*057e*/ 	.short	(.L_244 - .L_243)
	.align		4
.L_243:
        /*0580*/ 	.word	index@(_ZN10layer_norm13ln_fwd_kernelINS_13Kernel_traitsI6__halfS2_fS2_fjLj2560ELj1ELj4ELj1ELj16ENS_18Kernel_traits_baseILj2560ES2_S2_fS2_fjLj128EEEEELb0ELb1ELb0ELb1EEEvNS_9FwdParamsE)
        /*0584*/ 	.word	0x00000000


	//----- nvinfo : EIATTR_REGCOUNT
	.align		4
.L_244:
        /*0588*/ 	.byte	0x04, 0x2f
        /*058a*/ 	.short	(.L_246 - .L_245)
	.align		4
.L_245:
        /*058c*/ 	.word	index@(_ZN10layer_norm13ln_fwd_kernelINS_13Kernel_traitsI6__halfS2_fS2_fjLj2560ELj1ELj4ELj1ELj16ENS_18Kernel_traits_baseILj2560ES2_S2_fS2_fjLj128EEEEELb0ELb1ELb0ELb0EEEvNS_9FwdParamsE)
        /*0590*/ 	.word	0x000000ef


	//----- nvinfo : EIATTR_FRAME_SIZE
	.align		4
.L_246:
        /*0594*/ 	.byte	0x04, 0x11
        /*0596*/ 	.short	(.L_248 - .L_247)
	.align		4
.L_247:
        /*0598*/ 	.word	index@(_ZN10layer_norm13ln_fwd_kernelINS_13Kernel_traitsI6__halfS2_fS2_fjLj2560ELj1ELj4ELj1ELj16ENS_18Kernel_traits_baseILj2560ES2_S2_fS2_fjLj128EEEEELb0ELb1ELb0ELb0EEEvNS_9FwdParamsE)
        /*059c*/ 	.word	0x00000000


	//----- nvinfo : EIATTR_REGCOUNT
	.align		4
.L_248:
        /*05a0*/ 	.byte	0x04, 0x2f
        /*05a2*/ 	.short	(.L_250 - .L_249)
	.align		4
.L_249:
        /*05a4*/ 	.word	index@(_ZN10layer_norm13ln_fwd_kernelINS_13Kernel_traitsI6__halfS2_fS2_fjLj2560ELj1ELj4ELj1ELj16ENS_18Kernel_traits_baseILj2560ES2_S2_fS2_fjLj128EEEEELb0ELb0ELb1ELb1EEEvNS_9FwdParamsE)
        /*05a8*/ 	.word	0x000000fe


	//----- nvinfo : EIATTR_FRAME_SIZE
	.align		4
.L_250:
        /*05ac*/ 	.byte	0x04, 0x11
        /*05ae*/ 	.short	(.L_252 - .L_251)
	.align		4
.L_251:
        /*05b0*/ 	.word	index@(_ZN10layer_norm13ln_fwd_kernelINS_13Kernel_traitsI6__halfS2_fS2_fjLj2560ELj1ELj4ELj1ELj16ENS_18Kernel_traits_baseILj2560ES2_S2_fS2_fjLj128EEEEELb0ELb0ELb1ELb1EEEvNS_9FwdParamsE)
        /*05b4*/ 	.word	0x00000000


	//----- nvinfo : EIATTR_REGCOUNT
	.align		4
.L_252:
        /*05b8*/ 	.byte	0x04, 0x2f
        /*05ba*/ 	.short	(.L_254 - .L_253)
	.align		4
.L_253:
        /*05bc*/ 	.word	index@(_ZN10layer_norm13ln_fwd_kernelINS_13Kernel_traitsI6__halfS2_fS2_fjLj2560ELj1ELj4ELj1ELj16ENS_18Kernel_traits_baseILj2560ES2_S2_fS2_fjLj128EEEEELb0ELb0ELb1ELb0EEEvNS_9FwdParamsE)
        /*05c0*/ 	.word	0x000000c3


	//----- nvinfo : EIATTR_FRAME_SIZE
	.align		4
.L_254:
        /*05c4*/ 	.byte	0x04, 0x11
        /*05c6*/ 	.short	(.L_256 - .L_255)
	.align		4
.L_255:
        /*05c8*/ 	.word	index@(_ZN10layer_norm13ln_fwd_kernelINS_13Kernel_traitsI6__halfS2_fS2_fjLj2560ELj1ELj4ELj1ELj16ENS_18Kernel_traits_baseILj2560ES2_S2_fS2_fjLj128EEEEELb0ELb0ELb1ELb0EEEvNS_9FwdParamsE)
        /*05cc*/ 	.word	0x00000000


	//----- nvinfo : EIATTR_REGCOUNT
	.align		4
.L_256:
        /*05d0*/ 	.byte	0x04, 0x2f
        /*05d2*/ 	.short	(.L_258 - .L_257)
	.align		4
.L_257:
        /*05d4*/ 	.word	index@(_ZN10layer_norm13ln_fwd_kernelINS_13Kernel_traitsI6__halfS2_fS2_fjLj2560ELj1ELj4ELj1ELj16ENS_18Kernel_traits_baseILj2560ES2_S2_fS2_fjLj128EEEEELb0ELb0ELb0ELb1EEEvNS_9FwdParamsE)
        /*05d8*/ 	.word	0x000000fe


	//----- nvinfo : EIATTR_FRAME_SIZE
	.align		4
.L_258:
        /*05dc*/ 	.byte	0x04, 0x11
        /*05de*/ 	.short	(.L_260 - .L_259)
	.align		4
.L_259:
        /*05e0*/ 	.word	index@(_ZN10layer_norm13ln_fwd_kernelINS_13Kernel_traitsI6__halfS2_fS2_fjLj2560ELj1ELj4ELj1ELj16ENS_18Kernel_traits_baseILj2560ES2_S2_fS2_fjLj128EEEEELb0ELb0ELb0ELb1EEEvNS_9FwdParamsE)
        /*05e4*/ 	.word	0x00000000


	//----- nvinfo : EIATTR_REGCOUNT
	.align		4
.L_260:
        /*05e8*/ 	.byte	0x04, 0x2f
        /*05ea*/ 	.short	(.L_262 - .L_261)
	.align		4
.L_261:
        /*05ec*/ 	.word	index@(_ZN10layer_norm13ln_fwd_kernelINS_13Kernel_traitsI6__halfS2_fS2_fjLj2560ELj1ELj4ELj1ELj16ENS_18Kernel_traits_baseILj2560ES2_S2_fS2_fjLj128EEEEELb0ELb0ELb0ELb0EEEvNS_9FwdParamsE)
        /*05f0*/ 	.word	0x000000be


	//----- nvinfo : EIATTR_FRAME_SIZE
	.align		4
.L_262:
        /*05f4*/ 	.byte	0x04, 0x11
        /*05f6*/ 	.short	(.L_264 - .L_263)
	.align		4
.L_263:
        /*05f8*/ 	.word	index@(_ZN10layer_norm13ln_fwd_kernelINS_13Kernel_traitsI6__halfS2_fS2_fjLj2560ELj1ELj4ELj1ELj16ENS_18Kernel_traits_baseILj2560ES2_S2_fS2_fjLj128EEEEELb0ELb0ELb0ELb0EEEvNS_9FwdParamsE)
        /*05fc*/ 	.word	0x00000000


	//----- nvinfo : EIATTR_REGCOUNT
	.align		4
.L_264:
        /*0600*/ 	.byte	0x04, 0x2f
        /*0602*/ 	.short	(.L_266 - .L_265)
	.align		4
.L_265:
        /*0604*/ 	.word	index@(_ZN10layer_norm13ln_fwd_kernelINS_13Kernel_traitsIf6__halfS2_S2_fjLj2560ELj1ELj4ELj1ELj16ENS_18Kernel_traits_baseILj2560EfS2_S2_S2_fjLj128EEEEELb1ELb1ELb1ELb1EEEvNS_9FwdParamsE)
        /*0608*/ 	.word	0x000000ff


	//----- nvinfo : EIATTR_FRAME_SIZE
	.align		4
.L_266:
        /*060c*/ 	.byte	0x04, 0x11
        /*060e*/ 	.short	(.L_268 - .L_267)
	.align		4
.L_267:
        /*0610*/ 	.word	index@(_ZN10layer_norm13ln_fwd_kernelINS_13Kernel_traitsIf6__halfS2_S2_fjLj2560ELj1ELj4ELj1ELj16ENS_18Kernel_traits_baseILj2560EfS2_S2_S2_fjLj128EEEEELb1ELb1ELb1ELb1EEEvNS_9FwdParamsE)
        /*0614*/ 	.word	0x000001c0


	//----- nvinfo : EIATTR_REGCOUNT
	.align		4
.L_268:
        /*0618*/ 	.byte	0x04, 0x2f
        /*061a*/ 	.short	(.L_270 - .L_269)
	.align		4
.L_269:
        /*061c*/ 	.word	index@(_ZN10layer_norm13ln_fwd_kernelINS_13Kernel_traitsIf6__halfS2_S2_fjLj2560ELj1ELj4ELj1ELj16ENS_18Kernel_traits_baseILj2560EfS2_S2_S2_fjLj128EEEEELb1ELb1ELb1ELb0EEEvNS_9FwdParamsE)
        /*0620*/ 	.word	0x000000ff


	//----- nvinfo : EIATTR_FRAME_SIZE
	.align		4
.L_270:
        /*0624*/ 	.byte	0x04, 0x11
        /*0626*/ 	.short	(.L_272 - .L_271)
	.align		4
.L_271:
        /*0628*/ 	.word	index@(_ZN10layer_norm13ln_fwd_kernelINS_13Kernel_traitsIf6__halfS2_S2_fjLj2560ELj1ELj4ELj1ELj16ENS_18Kernel_traits_baseILj2560EfS2_S2_S2_fjLj128EEEEELb1ELb1ELb1ELb0EEEvNS_9FwdParamsE)
        /*062c*/ 	.word	0x000001e8


	//----- nvinfo : EIATTR_REGCOUNT
	.align		4
.L_272:
        /*0630*/ 	.byte	0x04, 0x2f
        /*0632*/ 	.short	(.L_274 - .L_273)
	.align		4
.L_273:
        /*0634*/ 	.word	index@(_ZN10layer_norm13ln_fwd_kernelINS_13Kernel_traitsIf6__halfS2_S2_fjLj2560ELj1ELj4ELj1ELj16ENS_18Kernel_traits_baseILj2560EfS2_S2_S2_fjLj128EEEEELb1ELb1ELb0ELb1EEEvNS_9FwdParamsE)
        /*0638*/ 	.word	0x000000ff


	//----- nvinfo : EIATTR_FRAME_SIZE
	.align		4
.L_274:
        /*063c*/ 	.byte	0x04, 0x11
        /*063e*/ 	.short	(.L_276 - .L_275)
	.align		4
.L_275:
        /*0640*/ 	.word	index@(_ZN10layer_norm13ln_fwd_kernelINS_13Kernel_traitsIf6__halfS2_S2_fjLj2560ELj1ELj4ELj1ELj16ENS_18Kernel_traits_baseILj2560EfS2_S2_S2_fjLj128EEEEELb1ELb1ELb0ELb1EEEvNS_9FwdParamsE)
        /*0644*/ 	.word	0x000001a0


	//----- nvinfo : EIATTR_REGCOUNT
	.align		4
.L_276:
        /*0648*/ 	.byte	0x04, 0x2f
        /*064a*/ 	.short	(.L_278 - .L_277)
	.align		4
.L_277:
        /*064c*/ 	.word	index@(_ZN10layer_norm13ln_fwd_kernelINS_13Kernel_traitsIf6__halfS2_S2_fjLj2560ELj1ELj4ELj1ELj16ENS_18Kernel_traits_baseILj2560EfS2_S2_S2_fjLj128EEEEELb1ELb1ELb0ELb0EEEvNS_9FwdParamsE)
        /*0650*/ 	.word	0x000000ff


	//----- nvinfo : EIATTR_FRAME_SIZE
	.align		4
.L_278:
        /*0654*/ 	.byte	0x04, 0x11
        /*0656*/ 	.short	(.L_280 - .L_279)
	.align		4
.L_279:
        /*0658*/ 	.word	index@(_ZN10layer_norm13ln_fwd_kernelINS_13Kernel_traitsIf6__halfS2_S2_fjLj2560ELj1ELj4ELj1ELj16ENS_18Kernel_traits_baseILj2560EfS2_S2_S2_fjLj128EEEEELb1ELb1ELb0ELb0EEEvNS_9FwdParamsE)
        /*065c*/ 	.word	0x000001b0


	//----- nvinfo : EIATTR_REGCOUNT
	.align		4
.L_280:
        /*0660*/ 	.byte	0x04, 0x2f
        /*0662*/ 	.short	(.L_282 - .L_281)
	.align		4
.L_281:
        /*0664*/ 	.word	index@(_ZN10layer_norm13ln_fwd_kernelINS_13Kernel_traitsIf6__halfS2_S2_fjLj2560ELj1ELj4ELj1ELj16ENS_18Kernel_traits_baseILj2560EfS2_S2_S2_fjLj128EEEEELb1ELb0ELb1ELb1EEEvNS_9FwdParamsE)
        /*0668*/ 	.word	0x000000ff


	//----- nvinfo : EIATTR_FRAME_SIZE
	.align		4
.L_282:
        /*066c*/ 	.byte	0x04, 0x11
        /*066e*/ 	.short	(.L_284 - .L_283)
	.align		4
.L_283:
        /*0670*/ 	.word	index@(_ZN10layer_norm13ln_fwd_kernelINS_13Kernel_traitsIf6__halfS2_S2_fjLj2560ELj1ELj4ELj1ELj16ENS_18Kernel_traits_baseILj2560EfS2_S2_S2_fjLj128EEEEELb1ELb0ELb1ELb1EEEvNS_9FwdParamsE)
        /*0674*/ 	.word	0x000000b0


	//----- nvinfo : EIATTR_REGCOUNT
	.align		4
.L_284:
        /*0678*/ 	.byte	0x04, 0x2f
        /*067a*/ 	.short	(.L_286 - .L_285)
	.align		4
.L_285:
        /*067c*/ 	.word	index@(_ZN10layer_norm13ln_fwd_kernelINS_13Kernel_traitsIf6__halfS2_S2_fjLj2560ELj1ELj4ELj1ELj16ENS_18Kernel_traits_baseILj2560EfS2_S2_S2_fjLj128EEEEELb1ELb0ELb1ELb0EEEvNS_9FwdParamsE)
        /*0680*/ 	.word	0x000000ff


	//----- nvinfo : EIATTR_FRAME_SIZE
	.align		4
.L_286:
        /*0684*/ 	.byte	0x04, 0x11
        /*0686*/ 	.short	(.L_288 - .L_287)
	.align		4
.L_287:
        /*0688*/ 	.word	index@(_ZN10layer_norm13ln_fwd_kernelINS_13Kernel_traitsIf6__halfS2_S2_fjLj2560ELj1ELj4ELj1ELj16ENS_18Kernel_traits_baseILj2560EfS2_S2_S2_fjLj128EEEEELb1ELb0ELb1ELb0EEEvNS_9FwdParamsE)
        /*068c*/ 	.word	0x00000080


	//----- nvinfo : EIATTR_REGCOUNT
	.align		4
.L_288:
        /*0690*/ 	.byte	0x04, 0x2f
        /*0692*/ 	.short	(.L_290 - .L_289)
	.align		4
.L_289:
        /*0694*/ 	.word	index@(_ZN10layer_norm13ln_fwd_kernelINS_13Kernel_traitsIf6__halfS2_S2_fjLj2560ELj1ELj4ELj1ELj16ENS_18Kernel_traits_baseILj2560EfS2_S2_S2_fjLj128EEEEELb1ELb0ELb0ELb1EEEvNS_9FwdParamsE)
        /*0698*/ 	.word	0x000000ff


	//----- nvinfo : EIATTR_FRAME_SIZE
	.align		4
.L_290:
        /*069c*/ 	.byte	0x04, 0x11
        /*069e*/ 	.short	(.L_292 - .L_291)
	.align		4
.L_291:
        /*06a0*/ 	.word	index@(_ZN10layer_norm13ln_fwd_kernelINS_13Kernel_traitsIf6__halfS2_S2_fjLj2560ELj1ELj4ELj1ELj16ENS_18Kernel_traits_baseILj2560EfS2_S2_S2_fjLj128EEEEELb1ELb0ELb0ELb1EEEvNS_9FwdParamsE)
        /*06a4*/ 	.word	0x000000a0


	//----- nvinfo : EIATTR_REGCOUNT
	.align		4
.L_292:
        /*06a8*/ 	.byte	0x04, 0x2f
        /*06aa*/ 	.short	(.L_294 - .L_293)
	.align		4
.L_293:
        /*06ac*/ 	.word	index@(_ZN10layer_norm13ln_fwd_kernelINS_13Kernel_traitsIf6__halfS2_S2_fjLj2560ELj1ELj4ELj1ELj16ENS_18Kernel_traits_baseILj2560EfS2_S2_S2_fjLj128EEEEELb1ELb0ELb0ELb0EEEvNS_9FwdParamsE)
        /*06b0*/ 	.word	0x000000fe


	//----- nvinfo : EIATTR_FRAME_SIZE
	.align		4
.L_294:
        /*06b4*/ 	.byte	0x04, 0x11
        /*06b6*/ 	.short	(.L_296 - .L_295)
	.align		4
.L_295:
        /*06b8*/ 	.word	index@(_ZN10layer_norm13ln_fwd_kernelINS_13Kernel_traitsIf6__halfS2_S2_fjLj2560ELj1ELj4ELj1ELj16ENS_18Kernel_traits_baseILj2560EfS2_S2_S2_fjLj128EEEEELb1ELb0ELb0ELb0EEEvNS_9FwdParamsE)
        /*06bc*/ 	.word	0x00000050


	//----- nvinfo : EIATTR_REGCOUNT
	.align		4
.L_296:
        /*06c0*/ 	.byte	0x04, 0x2f
        /*06c2*/ 	.short	(.L_298 - .L_297)
	.align		4
.L_297:
        /*06c4*/ 	.word	index@(_ZN10layer_norm13ln_fwd_kernelINS_13Kernel_traitsIf6__halfS2_S2_fjLj2560ELj1ELj4ELj1ELj16ENS_18Kernel_traits_baseILj2560EfS2_S2_S2_fjLj128EEEEELb0ELb1ELb1ELb1EEEvNS_9FwdParamsE)
        /*06c8*/ 	.word	0x000000ff


	//----- nvinfo : EIATTR_FRAME_SIZE
	.align		4
.L_298:
        /*06cc*/ 	.byte	0x04, 0x11
        /*06ce*/ 	.short	(.L_300 - .L_299)
	.align		4
.L_299:
        /*06d0*/ 	.word	index@(_ZN10layer_norm13ln_fwd_kernelINS_13Kernel_traitsIf6__halfS2_S2_fjLj2560ELj1ELj4ELj1ELj16ENS_18Kernel_traits_baseILj2560EfS2_S2_S2_fjLj128EEEEELb0ELb1ELb1ELb1EEEvNS_9FwdParamsE)
        /*06d4*/ 	.word	0x00000160


	//----- nvinfo : EIATTR_REGCOUNT
	.align		4
.L_300:
        /*06d8*/ 	.byte	0x04, 0x2f
        /*06da*/ 	.short	(.L_302 - .L_301)
	.align		4
.L_301:
        /*06dc*/ 	.word	index@(_ZN10layer_norm13ln_fwd_kernelINS_13Kernel_traitsIf6__halfS2_S2_fjLj2560ELj1ELj4ELj1ELj16ENS_18Kernel_traits_baseILj2560EfS2_S2_S2_fjLj128EEEEELb0ELb1ELb1ELb0EEEvNS_9FwdParamsE)
        /*06e0*/ 	.word	0x000000ff


	//----- nvinfo : EIATTR_FRAME_SIZE
	.align		4
.L_302:
        /*06e4*/ 	.byte	0x04, 0x11
        /*06e6*/ 	.short	(.L_304 - .L_303)
	.align		4
.L_303:
        /*06e8*/ 	.word	index@(_ZN10layer_norm13ln_fwd_kernelINS_13Kernel_traitsIf6__halfS2_S2_fjLj2560ELj1ELj4ELj1ELj16ENS_18Kernel_traits_baseILj2560EfS2_S2_S2_fjLj128EEEEELb0ELb1ELb1ELb0EEEvNS_9FwdParamsE)
        /*06ec*/ 	.word	0x000001a0


	//----- nvinfo : EIATTR_REGCOUNT
	.align		4
.L_304:
        /*06f0*/ 	.byte	0x04, 0x2f
        /*06f2*/ 	.short	(.L_306 - .L_305)
	.align		4
.L_305:
        /*06f4*/ 	.word	index@(_ZN10layer_norm13ln_fwd_kernelINS_13Kernel_traitsIf6__halfS2_S2_fjLj2560ELj1ELj4ELj1ELj16ENS_18Kernel_traits_baseILj2560EfS2_S2_S2_fjLj128EEEEELb0ELb1ELb0ELb1EEEvNS_9FwdParamsE)
        /*06f8*/ 	.word	0x000000ff


	//----- nvinfo : EIATTR_FRAME_SIZE
	.align		4
.L_306:
        /*06fc*/ 	.byte	0x04, 0x11
        /*06fe*/ 	.short	(.L_308 - .L_307)
	.align		4
.L_307:
        /*0700*/ 	.word	index@(_ZN10layer_norm13ln_fwd_kernelINS_13Kernel_traitsIf6__halfS2_S2_fjLj2560ELj1ELj4ELj1ELj16ENS_18Kernel_traits_baseILj2560EfS2_S2_S2_fjLj128EEEEELb0ELb1ELb0ELb1EEEvNS_9FwdParamsE)
        /*0704*/ 	.word	0x00000170


	//----- nvinfo : EIATTR_REGCOUNT
	.align		4
.L_308:
        /*0708*/ 	.byte	0x04, 0x2f
        /*070a*/ 	.short	(.L_310 - .L_309)
	.align		4
.L_309:
        /*070c*/ 	.word	index@(_ZN10layer_norm13ln_fwd_kernelINS_13Kernel_traitsIf6__halfS2_S2_fjLj2560ELj1ELj4ELj1ELj16ENS_18Kernel_traits_baseILj2560EfS2_S2_S2_fjLj128EEEEELb0ELb1ELb0ELb0EEEvNS_9FwdParamsE)
        /*0710*/ 	.word	0x000000ff


	//----- nvinfo : EIATTR_FRAME_SIZE
	.align		4
.L_310:
        /*0714*/ 	.byte	0x04, 0x11
        /*0716*/ 	.short	(.L_312 - .L_311)
	.align		4
.L_311:
        /*0718*/ 	.word	index@(_ZN10layer_norm13ln_fwd_kernelINS_13Kernel_traitsIf6__halfS2_S2_fjLj2560ELj1ELj4ELj1ELj16ENS_18Kernel_traits_baseILj2560EfS2_S2_S2_fjLj128EEEEELb0ELb1ELb0ELb0EEEvNS_9FwdParamsE)
        /*071c*/ 	.word	0x00000188


	//----- nvinfo : EIATTR_REGCOUNT
	.align		4
.L_312:
        /*0720*/ 	.byte	0x04, 0x2f
        /*0722*/ 	.short	(.L_314 - .L_313)
	.align		4
.L_313:
        /*0724*/ 	.word	index@(_ZN10layer_norm13ln_fwd_kernelINS_13Kernel_traitsIf6__halfS2_S2_fjLj2560ELj1ELj4ELj1ELj16ENS_18Kernel_traits_baseILj2560EfS2_S2_S2_fjLj128EEEEELb0ELb0ELb1ELb1EEEvNS_9FwdParamsE)
        /*0728*/ 	.word	0x000000ff


	//----- nvinfo : EIATTR_FRAME_SIZE
	.align		4
.L_314:
        /*072c*/ 	.byte	0x04, 0x11
        /*072e*/ 	.short	(.L_316 - .L_315)
	.align		4
.L_315:
        /*0730*/ 	.word	index@(_ZN10layer_norm13ln_fwd_kernelINS_13Kernel_traitsIf6__halfS2_S2_fjLj2560ELj1ELj4ELj1ELj16ENS_18Kernel_traits_baseILj2560EfS2_S2_S2_fjLj128EEEEELb0ELb0ELb1ELb1EEEvNS_9FwdParamsE)
        /*0734*/ 	.word	0x00000010


	//----- nvinfo : EIATTR_REGCOUNT
	.align		4
.L_316:
        /*0738*/ 	.byte	0x04, 0x2f
        /*073a*/ 	.short	(.L_318 - .L_317)
	.align		4
.L_317:
        /*073c*/ 	.word	index@(_ZN10layer_norm13ln_fwd_kernelINS_13Kernel_traitsIf6__halfS2_S2_fjLj2560ELj1ELj4ELj1ELj16ENS_18Kernel_traits_baseILj2560EfS2_S2_S2_fjLj128EEEEELb0ELb0ELb1ELb0EEEvNS_9FwdParamsE)
        /*0740*/ 	.word	0x000000ff


	//----- nvinfo : EIATTR_FRAME_SIZE
	.align		4
.L_318:
        /*0744*/ 	.byte	0x04, 0x11
        /*0746*/ 	.short	(.L_320 - .L_319)
	.align		4
.L_319:
        /*0748*/ 	.word	index@(_ZN10layer_norm13ln_fwd_kernelINS_13Kernel_traitsIf6__halfS2_S2_fjLj2560ELj1ELj4ELj1ELj16ENS_18Kernel_traits_baseILj2560EfS2_S2_S2_fjLj128EEEEELb0ELb0ELb1ELb0EEEvNS_9FwdParamsE)
        /*074c*/ 	.word	0x00000028


	//----- nvinfo : EIATTR_REGCOUNT
	.align		4
.L_320:
        /*0750*/ 	.byte	0x04, 0x2f
        /*0752*/ 	.short	(.L_322 - .L_321)
	.align		4
.L_321:
        /*0754*/ 	.word	index@(_ZN10layer_norm13ln_fwd_kernelINS_13Kernel_traitsIf6__halfS2_S2_fjLj2560ELj1ELj4ELj1ELj16ENS_18Kernel_traits_baseILj2560EfS2_S2_S2_fjLj128EEEEELb0ELb0ELb0ELb1EEEvNS_9FwdParamsE)
        /*0758*/ 	.word	0x000000ff


	//----- nvinfo : EIATTR_FRAME_SIZE
	.align		4
.L_322:
        /*075c*/ 	.byte	0x04, 0x11
        /*075e*/ 	.short	(.L_324 - .L_323)
	.align		4
.L_323:
        /*0760*/ 	.word	index@(_ZN10layer_norm13ln_fwd_kernelINS_13Kernel_traitsIf6__halfS2_S2_fjLj2560ELj1ELj4ELj1ELj16ENS_18Kernel_traits_baseILj2560EfS2_S2_S2_fjLj128EEEEELb0ELb0ELb0ELb1EEEvNS_9FwdParamsE)
        /*0764*/ 	.word	0x00000038


	//----- nvinfo : EIATTR_REGCOUNT
	.align		4
.L_324:
        /*0768*/ 	.byte	0x04, 0x2f
        /*076a*/ 	.short	(.L_326 - .L_325)
	.align		4
.L_325:
        /*076c*/ 	.word	index@(_ZN10layer_norm13ln_fwd_kernelINS_13Kernel_traitsIf6__halfS2_S2_fjLj2560ELj1ELj4ELj1ELj16ENS_18Kernel_traits_baseILj2560EfS2_S2_S2_fjLj128EEEEELb0ELb0ELb0ELb0EEEvNS_9FwdParamsE)
        /*0770*/ 	.word	0x000000ff


	//----- nvinfo : EIATTR_FRAME_SIZE
	.align		4
.L_326:
        /*0774*/ 	.byte	0x04, 0x11
        /*0776*/ 	.short	(.L_328 - .L_327)
	.align		4
.L_327:
        /*0778*/ 	.word	index@(_ZN10layer_norm13ln_fwd_kernelINS_13Kernel_traitsIf6__halfS2_S2_fjLj2560ELj1ELj4ELj1ELj16ENS_18Kernel_traits_baseILj2560EfS2_S2_S2_fjLj128EEEEELb0ELb0ELb0ELb0EEEvNS_9FwdParamsE)
        /*077c*/ 	.word	0x00000020


	//----- nvinfo : EIATTR_REGCOUNT
	.align		4
.L_328:
        /*0780*/ 	.byte	0x04, 0x2f
        /*0782*/ 	.short	(.L_330 - .L_329)
	.align		4
.L_329:
        /*0784*/ 	.word	index@(_ZN10layer_norm13ln_fwd_kernelINS_13Kernel_traitsIf13__nv_bfloat16fS2_fjLj2560ELj1ELj4ELj1ELj16ENS_18Kernel_traits_baseILj2560EfS2_fS2_fjLj128EEEEELb1ELb1ELb1ELb1EEEvNS_9FwdParamsE)
        /*0788*/ 	.word	0x000000ff


	//----- nvinfo : EIATTR_FRAME_SIZE
	.align		4
.L_330:
        /*078c*/ 	.byte	0x04, 0x11
        /*078e*/ 	.short	(.L_332 - .L_331)
	.align		4
.L_331:
        /*0790*/ 	.word	index@(_ZN10layer_norm13ln_fwd_kernelINS_13Kernel_traitsIf13__nv_bfloat16fS2_fjLj2560ELj1ELj4ELj1ELj16ENS_18Kernel_traits_baseILj2560EfS2_fS2_fjLj128EEEEELb1ELb1ELb1ELb1EEEvNS_9FwdParamsE)
        /*0794*/ 	.word	0x000001b8


	//----- nvinfo : EIATTR_REGCOUNT
	.align		4
.L_332:
        /*0798*/ 	.byte	0x04, 0x2f
        /*079a*/ 	.short	(.L_334 - .L_333)
	.align		4
.L_333:
        /*079c*/ 	.word	index@(_ZN10layer_norm13ln_fwd_kernelINS_13Kernel_traitsIf13__nv_bfloat16fS2_fjLj2560ELj1ELj4ELj1ELj16ENS_18Kernel_traits_baseILj2560EfS2_fS2_fjLj128EEEEELb1ELb1ELb1ELb0EEEvNS_9FwdParamsE)
        /*07a0*/ 	.word	0x000000ff


	//----- nvinfo : EIATTR_FRAME_SIZE
	.align		4
.L_334:
        /*07a4*/ 	.byte	0x04, 0x11
        /*07a6*/ 	.short	(.L_336 - .L_335)
	.align		4
.L_335:
        /*07a8*/ 	.word	index@(_ZN10layer_norm13ln_fwd_kernelINS_13Kernel_traitsIf13__nv_bfloat16fS2_fjLj2560ELj1ELj4ELj1ELj16ENS_18Kernel_traits_baseILj2560EfS2_fS2_fjLj128EEEEELb1ELb1ELb1ELb0EEEvNS_9FwdParamsE)
        /*07ac*/ 	.word	0x00000200


	//----- nvinfo : EIATTR_REGCOUNT
	.align		4
.L_336:
        /*07b0*/ 	.byte	0x04, 0x2f
        /*07b2*/ 	.short	(.L_338 - .L_337)
	.align		4
.L_337:
        /*07b4*/ 	.word	index@(_ZN10layer_norm13ln_fwd_kernelINS_13Kernel_traitsIf13__nv_bfloat16fS2_fjLj2560ELj1ELj4ELj1ELj16ENS_18Kernel_traits_baseILj2560EfS2_fS2_fjLj128EEEEELb1ELb1ELb0ELb1EEEvNS_9FwdParamsE)
        /*07b8*/ 	.word	0x000000ff


	//----- nvinfo : EIATTR_FRAME_SIZE
	.align		4
.L_338:
        /*07bc*/ 	.byte	0x04, 0x11
        /*07be*/ 	.short	(.L_340 - .L_339)
	.align		4
.L_339:
        /*07c0*/ 	.word	index@(_ZN10layer_norm13ln_fwd_kernelINS_13Kernel_traitsIf13__nv_bfloat16fS2_fjLj2560ELj1ELj4ELj1ELj16ENS_18Kernel_traits_baseILj2560EfS2_fS2_fjLj128EEEEELb1ELb1ELb0ELb1EEEvNS_9FwdParamsE)
        /*07c4*/ 	.word	0x000001b0


	//----- nvinfo : EIATTR_REGCOUNT
	.align		4
.L_340:
        /*07c8*/ 	.byte	0x04, 0x2f
        /*07ca*/ 	.short	(.L_342 - .L_341)
	.align		4
.L_341:
        /*07cc*/ 	.word	index@(_ZN10layer_norm13ln_fwd_kernelINS_13Kernel_traitsIf13__nv_bfloat16fS2_fjLj2560ELj1ELj4ELj1ELj16ENS_18Kernel_traits_baseILj2560EfS2_fS2_fjLj128EEEEELb1ELb1ELb0ELb0EEEvNS_9FwdParamsE)
        /*07d0*/ 	.word	0x000000ff


	//----- nvinfo : EIATTR_FRAME_SIZE
	.align		4
.L_342:
        /*07d4*/ 	.byte	0x04, 0x11
        /*07d6*/ 	.short	(.L_344 - .L_343)
	.align		4
.L_343:
        /*07d8*/ 	.word	index@(_ZN10layer_norm13ln_fwd_kernelINS_13Kernel_traitsIf13__nv_bfloat16fS2_fjLj2560ELj1ELj4ELj1ELj16ENS_18Kernel_traits_baseILj2560EfS2_fS2_fjLj128EEEEELb1ELb1ELb0ELb0EEEvNS_9FwdParamsE)
        /*07dc*/ 	.word	0x000001c0


	//----- nvinfo : EIATTR_REGCOUNT
	.align		4
.L_344:
        /*07e0*/ 	.byte	0x04, 0x2f
        /*07e2*/ 	.short	(.L_346 - .L_345)
	.align		4
.L_345:
        /*07e4*/ 	.word	index@(_ZN10layer_norm13ln_fwd_kernelINS_13Kernel_traitsIf13__nv_bfloat16fS2_fjLj2560ELj1ELj4ELj1ELj16ENS_18Kernel_traits_baseILj2560EfS2_fS2_fjLj128EEEEELb1ELb0ELb1ELb1EEEvNS_9FwdParamsE)
        /*07e8*/ 	.word	0x000000ff


	//----- nvinfo : EIATTR_FRAME_SIZE
	.align		4
.L_346:
        /*07ec*/ 	.byte	0x04, 0x11
        /*07ee*/ 	.short	(.L_348 - .L_347)
	.align		4
.L_347:
        /*07f0*/ 	.word	index@(_ZN10layer_norm13ln_fwd_kernelINS_13Kernel_traitsIf13__nv_bfloat16fS2_fjLj2560ELj1ELj4ELj1ELj16ENS_18Kernel_traits_baseILj2560EfS2_fS2_fjLj128EEEEELb1ELb0ELb1ELb1EEEvNS_9FwdParamsE)
        /*07f4*/ 	.word	0x00000098


	//----- nvinfo : EIATTR_REGCOUNT
	.align		4
.L_348:
        /*07f8*/ 	.byte	0x04, 0x2f
        /*07fa*/ 	.short	(.L_350 - .L_349)
	.align		4
.L_349:
        /*07fc*/ 	.word	index@(_ZN10layer_norm13ln_fwd_kernelINS_13Kernel_traitsIf13__nv_bfloat16fS2_fjLj2560ELj1ELj4ELj1ELj16ENS_18Kernel_traits_baseILj2560EfS2_fS2_fjLj128EEEEELb1ELb0ELb1ELb0EEEvNS_9FwdParamsE)
        /*0800*/ 	.word	0x000000ff


	//----- nvinfo : EIATTR_FRAME_SIZE
	.align		4
.L_350:
        /*0804*/ 	.byte	0x04, 0x11
        /*0806*/ 	.short	(.L_352 - .L_351)
	.align		4
.L_351:
        /*0808*/ 	.word	index@(_ZN10layer_norm13ln_fwd_kernelINS_13Kernel_traitsIf13__nv_bfloat16fS2_fjLj2560ELj1ELj4ELj1ELj16ENS_18Kernel_traits_baseILj2560EfS2_fS2_fjLj128EEEEELb1ELb0ELb1ELb0EEEvNS_9FwdParamsE)
        /*080c*/ 	.word	0x00000070


	//----- nvinfo : EIATTR_REGCOUNT
	.align		4
.L_352:
        /*0810*/ 	.byte	0x04, 0x2f
        /*0812*/ 	.short	(.L_354 - .L_353)
	.align		4
.L_353:
        /*0814*/ 	.word	index@(_ZN10layer_norm13ln_fwd_kernelINS_13Kernel_traitsIf13__nv_bfloat16fS2_fjLj2560ELj1ELj4ELj1ELj16ENS_18Kernel_traits_baseILj2560EfS2_fS2_fjLj128EEEEELb1ELb0ELb0ELb1EEEvNS_9FwdParamsE)
        /*0818*/ 	.word	0x000000ff


	//----- nvinfo : EIATTR_FRAME_SIZE
	.align		4
.L_354:
        /*081c*/ 	.byte	0x04, 0x11
        /*081e*/ 	.short	(.L_356 - .L_355)
	.align		4
.L_355:
        /*0820*/ 	.word	index@(_ZN10layer_norm13ln_fwd_kernelINS_13Kernel_traitsIf13__nv_bfloat16fS2_fjLj2560ELj1ELj4ELj1ELj16ENS_18Kernel_traits_baseILj2560EfS2_fS2_fjLj128EEEEELb1ELb0ELb0ELb1EEEvNS_9FwdParamsE)
        /*0824*/ 	.word	0x000000b0


	//----- nvinfo : EIATTR_REGCOUNT
	.align		4
.L_356:
        /*0828*/ 	.byte	0x04, 0x2f
        /*082a*/ 	.short	(.L_358 - .L_357)
	.align		4
.L_357:
        /*082c*/ 	.word	index@(_ZN10layer_norm13ln_fwd_kernelINS_13Kernel_traitsIf13__nv_bfloat16fS2_fjLj2560ELj1ELj4ELj1ELj16ENS_18Kernel_traits_baseILj2560EfS2_fS2_fjLj128EEEEELb1ELb0ELb0ELb0EEEvNS_9FwdParamsE)
        /*0830*/ 	.word	0x000000ff


	//----- nvinfo : EIATTR_FRAME_SIZE
	.align		4
.L_358:
        /*0834*/ 	.byte	0x04, 0x11
        /*0836*/ 	.short	(.L_360 - .L_359)
	.align		4
.L_359:
        /*0838*/ 	.word	index@(_ZN10layer_norm13ln_fwd_kernelINS_13Kernel_traitsIf13__nv_bfloat16fS2_fjLj2560ELj1ELj4ELj1ELj16ENS_18Kernel_traits_baseILj2560EfS2_fS2_fjLj128EEEEELb1ELb0ELb0ELb0EEEvNS_9FwdParamsE)
        /*083c*/ 	.word	0x00000040


	//----- nvinfo : EIATTR_REGCOUNT
	.align		4
.L_360:
        /*0840*/ 	.byte	0x04, 0x2f
        /*0842*/ 	.short	(.L_362 - .L_361)
	.align		4
.L_361:
        /*0844*/ 	.word	index@(_ZN10layer_norm13ln_fwd_kernelINS_13Kernel_traitsIf13__nv_bfloat16fS2_fjLj2560ELj1ELj4ELj1ELj16ENS_18Kernel_traits_baseILj2560EfS2_fS2_fjLj128EEEEELb0ELb1ELb1ELb1EEEvNS_9FwdParamsE)
        /*0848*/ 	.word	0x000000ff


	//----- nvinfo : EIATTR_FRAME_SIZE
	.align		4
.L_362:
        /*084c*/ 	.byte	0x04, 0x11
        /*084e*/ 	.short	(.L_364 - .L_363)
	.align		4
.L_363:
        /*0850*/ 	.word	index@(_ZN10layer_norm13ln_fwd_kernelINS_13Kernel_traitsIf13__nv_bfloat16fS2_fjLj2560ELj1ELj4ELj1ELj16ENS_18Kernel_traits_baseILj2560EfS2_fS2_fjLj128EEEEELb0ELb1ELb1ELb1EEEvNS_9FwdParamsE)
        /*0854*/ 	.word	0x00000170


	//----- nvinfo : EIATTR_REGCOUNT
	.align		4
.L_364:
        /*0858*/ 	.byte	0x04, 0x2f
        /*085a*/ 	.short	(.L_366 - .L_365)
	.align		4
.L_365:
        /*085c*/ 	.word	index@(_ZN10layer_norm13ln_fwd_kernelINS_13Kernel_traitsIf13__nv_bfloat16fS2_fjLj2560ELj1ELj4ELj1ELj16ENS_18Kernel_traits_baseILj2560EfS2_fS2_fjLj128EEEEELb0ELb1ELb1ELb0EEEvNS_9FwdParamsE)
        /*0860*/ 	.word	0x000000ff


	//----- nvinfo : EIATTR_FRAME_SIZE
	.align		4
.L_366:
        /*0864*/ 	.byte	0x04, 0x11
        /*0866*/ 	.short	(.L_368 - .L_367)
	.align		4
.L_367:
        /*0868*/ 	.word	index@(_ZN10layer_norm13ln_fwd_kernelINS_13Kernel_traitsIf13__nv_bfloat16fS2_fjLj2560ELj1ELj4ELj1ELj16ENS_18Kernel_traits_baseILj2560EfS2_fS2_fjLj128EEEEELb0ELb1ELb1ELb0EEEvNS_9FwdParamsE)
        /*086c*/ 	.word	0x000001b0


	//----- nvinfo : EIATTR_REGCOUNT
	.align		4
.L_368:
        /*0870*/ 	.byte	0x04, 0x2f
        /*0872*/ 	.short	(.L_370 - .L_369)
	.align		4
.L_369:
        /*0874*/ 	.word	index@(_ZN10layer_norm13ln_fwd_kernelINS_13Kernel_traitsIf13__nv_bfloat16fS2_fjLj2560ELj1ELj4ELj1ELj16ENS_18Kernel_traits_baseILj2560EfS2_fS2_fjLj128EEEEELb0ELb1ELb0ELb1EEEvNS_9FwdParamsE)
        /*0878*/ 	.word	0x000000ff


	//----- nvinfo : EIATTR_FRAME_SIZE
	.align		4
.L_370:
        /*087c*/ 	.byte	0x04, 0x11
        /*087e*/ 	.short	(.L_372 - .L_371)
	.align		4
.L_371:
        /*0880*/ 	.word	index@(_ZN10layer_norm13ln_fwd_kernelINS_13Kernel_traitsIf13__nv_bfloat16fS2_fjLj2560ELj1ELj4ELj1ELj16ENS_18Kernel_traits_baseILj2560EfS2_fS2_fjLj128EEEEELb0ELb1ELb0ELb1EEEvNS_9FwdParamsE)
        /*0884*/ 	.word	0x00000178


	//----- nvinfo : EIATTR_REGCOUNT
	.align		4
.L_372:
        /*0888*/ 	.byte	0x04, 0x2f
        /*088a*/ 	.short	(.L_374 - .L_373)
	.align		4
.L_373:
        /*088c*/ 	.word	index@(_ZN10layer_norm13ln_fwd_kernelINS_13Kernel_traitsIf13__nv_bfloat16fS2_fjLj2560ELj1ELj4ELj1ELj16ENS_18Kernel_traits_baseILj2560EfS2_fS2_fjLj128EEEEELb0ELb1ELb0ELb0EEEvNS_9FwdParamsE)
        /*0890*/ 	.word	0x000000ff


	//----- nvinfo : EIATTR_FRAME_SIZE
	.align		4
.L_374:
        /*0894*/ 	.byte	0x04, 0x11
        /*0896*/ 	.short	(.L_376 - .L_375)
	.align		4
.L_375:
        /*0898*/ 	.word	index@(_ZN10layer_norm13ln_fwd_kernelINS_13Kernel_traitsIf13__nv_bfloat16fS2_fjLj2560ELj1ELj4ELj1ELj16ENS_18Kernel_traits_baseILj2560EfS2_fS2_fjLj128EEEEELb0ELb1ELb0ELb0EEEvNS_9FwdParamsE)
        /*089c*/ 	.word	0x00000198


	//----- nvinfo : EIATTR_REGCOUNT
	.align		4
.L_376:
        /*08a0*/ 	.byte	0x04, 0x2f
        /*08a2*/ 	.short	(.L_378 - .L_377)
	.align		4
.L_377:
        /*08a4*/ 	.word	index@(_ZN10layer_norm13ln_fwd_kernelINS_13Kernel_traitsIf13__nv_bfloat16fS2_fjLj2560ELj1ELj4ELj1ELj16ENS_18Kernel_traits_baseILj2560EfS2_fS2_fjLj128EEEEELb0ELb0ELb1ELb1EEEvNS_9FwdParamsE)
        /*08a8*/ 	.word	0x000000ff


	//----- nvinfo : EIATTR_FRAME_SIZE
	.align		4
.L_378:
        /*08ac*/ 	.byte	0x04, 0x11
        /*08ae*/ 	.short	(.L_380 - .L_379)
	.align		4
.L_379:
        /*08b0*/ 	.word	index@(_ZN10layer_norm13ln_fwd_kernelINS_13Kernel_traitsIf13__nv_bfloat16fS2_fjLj2560ELj1ELj4ELj1ELj16ENS_18Kernel_traits_baseILj2560EfS2_fS2_fjLj128EEEEELb0ELb0ELb1ELb1EEEvNS_9FwdParamsE)
        /*08b4*/ 	.word	0x00000000


	//----- nvinfo : EIATTR_REGCOUNT
	.align		4
.L_380:
        /*08b8*/ 	.byte	0x04, 0x2f
        /*08ba*/ 	.short	(.L_382 - .L_381)
	.align		4
.L_381:
        /*08bc*/ 	.word	index@(_ZN10layer_norm13ln_fwd_kernelINS_13Kernel_traitsIf13__nv_bfloat16fS2_fjLj2560ELj1ELj4ELj1ELj16ENS_18Kernel_traits_baseILj2560EfS2_fS2_fjLj128EEEEELb0ELb0ELb1ELb0EEEvNS_9FwdParamsE)
        /*08c0*/ 	.word	0x000000ff


	//----- nvinfo : EIATTR_FRAME_SIZE
	.align		4
.L_382:
        /*08c4*/ 	.byte	0x04, 0x11
        /*08c6*/ 	.short	(.L_384 - .L_383)
	.align		4
.L_383:
        /*08c8*/ 	.word	index@(_ZN10layer_norm13ln_fwd_kernelINS_13Kernel_traitsIf13__nv_bfloat16fS2_fjLj2560ELj1ELj4ELj1ELj16ENS_18Kernel_traits_baseILj2560EfS2_fS2_fjLj128EEEEELb0ELb0ELb1ELb0EEEvNS_9FwdParamsE)
        /*08cc*/ 	.word	0x00000018


	//----- nvinfo : EIATTR_REGCOUNT
	.align		4
.L_384:
        /*08d0*/ 	.byte	0x04, 0x2f
        /*08d2*/ 	.short	(.L_386 - .L_385)
	.align		4
.L_385:
        /*08d4*/ 	.word	index@(_ZN10layer_norm13ln_fwd_kernelINS_13Kernel_traitsIf13__nv_bfloat16fS2_fjLj2560ELj1ELj4ELj1ELj16ENS_18Kernel_traits_baseILj2560EfS2_fS2_fjLj128EEEEELb0ELb0ELb0ELb1EEEvNS_9FwdParamsE)
        /*08d8*/ 	.word	0x000000ff


	//----- nvinfo : EIATTR_FRAME_SIZE
	.align		4
.L_386:
        /*08dc*/ 	.byte	0x04, 0x11
        /*08de*/ 	.short	(.L_388 - .L_387)
	.align		4
.L_387:
        /*08e0*/ 	.word	index@(_ZN10layer_norm13ln_fwd_kernelINS_13Kernel_traitsIf13__nv_bfloat16fS2_fjLj2560ELj1ELj4ELj1ELj16ENS_18Kernel_traits_baseILj2560EfS2_fS2_fjLj128EEEEELb0ELb0ELb0ELb1EEEvNS_9FwdParamsE)
        /*08e4*/ 	.word	0x00000020


	//----- nvinfo : EIATTR_REGCOUNT
	.align		4
.L_388:
        /*08e8*/ 	.byte	0x04, 0x2f
        /*08ea*/ 	.short	(.L_390 - .L_389)
	.align		4
.L_389:
        /*08ec*/ 	.word	index@(_ZN10layer_norm13ln_fwd_kernelINS_13Kernel_traitsIf13__nv_bfloat16fS2_fjLj2560ELj1ELj4ELj1ELj16ENS_18Kernel_traits_baseILj2560EfS2_fS2_fjLj128EEEEELb0ELb0ELb0ELb0EEEvNS_9FwdParamsE)
        /*08f0*/ 	.word	0x000000ff


	//----- nvinfo : EIATTR_FRAME_SIZE
	.align		4
.L_390:
        /*08f4*/ 	.byte	0x04, 0x11
        /*08f6*/ 	.short	(.L_392 - .L_391)
	.align		4
.L_391:
        /*08f8*/ 	.word	index@(_ZN10layer_norm13ln_fwd_kernelINS_13Kernel_traitsIf13__nv_bfloat16fS2_fjLj2560ELj1ELj4ELj1ELj16ENS_18Kernel_traits_baseILj2560EfS2_fS2_fjLj128EEEEELb0ELb0ELb0ELb0EEEvNS_9FwdParamsE)
        /*08fc*/ 	.word	0x00000000


	//----- nvinfo : EIATTR_REGCOUNT
	.align		4
.L_392:
        /*0900*/ 	.byte	0x04, 0x2f
        /*0902*/ 	.short	(.L_394 - .L_393)
	.align		4
.L_393:
        /*0904*/ 	.word	index@(_ZN10layer_norm13ln_fwd_kernelINS_13Kernel_traitsI13__nv_bfloat16S2_fS2_fjLj2560ELj1ELj4ELj1ELj16ENS_18Kernel_traits_baseILj2560ES2_S2_fS2_fjLj128EEEEELb1ELb1ELb1ELb1EEEvNS_9FwdParamsE)
        /*0908*/ 	.word	0x000000ff


	//----- nvinfo : EIATTR_FRAME_SIZE
	.align		4
.L_394:
        /*090c*/ 	.byte	0x04, 0x11
        /*090e*/ 	.short	(.L_396 - .L_395)
	.align		4
.L_395:
        /*0910*/ 	.word	index@(_ZN10layer_norm13ln_fwd_kernelINS_13Kernel_traitsI13__nv_bfloat16S2_fS2_fjLj2560ELj1ELj4ELj1ELj16ENS_18Kernel_traits_baseILj2560ES2_S2_fS2_fjLj128EEEEELb1ELb1ELb1ELb1EEEvNS_9FwdParamsE)
        /*0914*/ 	.word	0x00000188


	//----- nvinfo : EIATTR_REGCOUNT
	.align		4
.L_396:
        /*0918*/ 	.byte	0x04, 0x2f
        /*091a*/ 	.short	(.L_398 - .L_397)
	.align		4
.L_397:
        /*091c*/ 	.word	index@(_ZN10layer_norm13ln_fwd_kernelINS_13Kernel_traitsI13__nv_bfloat16S2_fS2_fjLj2560ELj1ELj4ELj1ELj16ENS_18Kernel_traits_baseILj2560ES2_S2_fS2_fjLj128EEEEELb1ELb1ELb1ELb0EEEvNS_9FwdParamsE)
        /*0920*/ 	.word	0x000000ff


	//----- nvinfo : EIATTR_FRAME_SIZE
	.align		4
.L_398:
        /*0924*/ 	.byte	0x04, 0x11
        /*0926*/ 	.short	(.L_400 - .L_399)
	.align		4
.L_399:
        /*0928*/ 	.word	index@(_ZN10layer_norm13ln_fwd_kernelINS_13Kernel_traitsI13__nv_bfloat16S2_fS2_fjLj2560ELj1ELj4ELj1ELj16ENS_18Kernel_traits_baseILj2560ES2_S2_fS2_fjLj128EEEEELb1ELb1ELb1ELb0EEEvNS_9FwdParamsE)
        /*092c*/ 	.word	0x000001d0


	//----- nvinfo : EIATTR_REGCOUNT
	.align		4
.L_400:
        /*0930*/ 	.byte	0x04, 0x2f
        /*0932*/ 	.short	(.L_402 - .L_401)
	.align		4
.L_401:
        /*0934*/ 	.word	index@(_ZN10layer_norm13ln_fwd_kernelINS_13Kernel_traitsI13__nv_bfloat16S2_fS2_fjLj2560ELj1ELj4ELj1ELj16ENS_18Kernel_traits_baseILj2560ES2_S2_fS2_fjLj128EEEEELb1ELb1ELb0ELb1EEEvNS_9FwdParamsE)
        /*0938*/ 	.word	0x000000ff


	//----- nvinfo : EIATTR_FRAME_SIZE
	.align		4
.L_402:
        /*093c*/ 	.byte	0x04, 0x11
        /*093e*/ 	.short	(.L_404 - .L_403)
	.align		4
.L_403:
        /*0940*/ 	.word	index@(_ZN10layer_norm13ln_fwd_kernelINS_13Kernel_traitsI13__nv_bfloat16S2_fS2_fjLj2560ELj1ELj4ELj1ELj16ENS_18Kernel_traits_baseILj2560ES2_S2_fS2_fjLj128EEEEELb1ELb1ELb0ELb1EEEvNS_9FwdParamsE)
        /*0944*/ 	.word	0x00000110


	//----- nvinfo : EIATTR_REGCOUNT
	.align		4
.L_404:
        /*0948*/ 	.byte	0x04, 0x2f
        /*094a*/ 	.short	(.L_406 - .L_405)
	.align		4
.L_405:
        /*094c*/ 	.word	index@(_ZN10layer_norm13ln_fwd_kernelINS_13Kernel_traitsI13__nv_bfloat16S2_fS2_fjLj2560ELj1ELj4ELj1ELj16ENS_18Kernel_traits_baseILj2560ES2_S2_fS2_fjLj128EEEEELb1ELb1ELb0ELb0EEEvNS_9FwdParamsE)
        /*0950*/ 	.word	0x000000ff


	//----- nvinfo : EIATTR_FRAME_SIZE
	.align		4
.L_406:
        /*0954*/ 	.byte	0x04, 0x11
        /*0956*/ 	.short	(.L_408 - .L_407)
	.align		4
.L_407:
        /*0958*/ 	.word	index@(_ZN10layer_norm13ln_fwd_kernelINS_13Kernel_traitsI13__nv_bfloat16S2_fS2_fjLj2560ELj1ELj4ELj1ELj16ENS_18Kernel_traits_baseILj2560ES2_S2_fS2_fjLj128EEEEELb1ELb1ELb0ELb0EEEvNS_9FwdParamsE)
        /*095c*/ 	.word	0x00000198


	//----- nvinfo : EIATTR_REGCOUNT
	.align		4
.L_408:
        /*0960*/ 	.byte	0x04, 0x2f
        /*0962*/ 	.short	(.L_410 - .L_409)
	.align		4
.L_409:
        /*0964*/ 	.word	index@(_ZN10layer_norm13ln_fwd_kernelINS_13Kernel_traitsI13__nv_bfloat16S2_fS2_fjLj2560ELj1ELj4ELj1ELj16ENS_18Kernel_traits_baseILj2560ES2_S2_fS2_fjLj128EEEEELb1ELb0ELb1ELb1EEEvNS_9FwdParamsE)
        /*0968*/ 	.word	0x000000ff


	//----- nvinfo : EIATTR_FRAME_SIZE
	.align		4
.L_410:
        /*096c*/ 	.byte	0x04, 0x11
        /*096e*/ 	.short	(.L_412 - .L_411)
	.align		4
.L_411:
        /*0970*/ 	.word	index@(_ZN10layer_norm13ln_fwd_kernelINS_13Kernel_traitsI13__nv_bfloat16S2_fS2_fjLj2560ELj1ELj4ELj1ELj16ENS_18Kernel_traits_baseILj2560ES2_S2_fS2_fjLj128EEEEELb1ELb0ELb1ELb1EEEvNS_9FwdParamsE)
        /*0974*/ 	.word	0x00000000


	//----- nvinfo : EIATTR_REGCOUNT
	.align		4
.L_412:
        /*0978*/ 	.byte	0x04, 0x2f
        /*097a*/ 	.short	(.L_414 - .L_413)
	.align		4
.L_413:
        /*097c*/ 	.word	index@(_ZN10layer_norm13ln_fwd_kernelINS_13Kernel_traitsI13__nv_bfloat16S2_fS2_fjLj2560ELj1ELj4ELj1ELj16ENS_18Kernel_traits_baseILj2560ES2_S2_fS2_fjLj128EEEEELb1ELb0ELb1ELb0EEEvNS_9FwdParamsE)
        /*0980*/ 	.word	0x000000ff


	//----- nvinfo : EIATTR_FRAME_SIZE
	.align		4
.L_414:
        /*0984*/ 	.byte	0x04, 0x11
        /*0986*/ 	.short	(.L_416 - .L_415)
	.align		4
.L_415:
        /*0988*/ 	.word	index@(_ZN10layer_norm13ln_fwd_kernelINS_13Kernel_traitsI13__nv_bfloat16S2_fS2_fjLj2560ELj1ELj4ELj1ELj16ENS_18Kernel_traits_baseILj2560ES2_S2_fS2_fjLj128EEEEELb1ELb0ELb1ELb0EEEvNS_9FwdParamsE)
        /*098c*/ 	.word	0x00000070


	//----- nvinfo : EIATTR_REGCOUNT
	.align		4
.L_416:
        /*0990*/ 	.byte	0x04, 0x2f
        /*0992*/ 	.short	(.L_418 - .L_417)
	.align		4
.L_417:
        /*0994*/ 	.word	index@(_ZN10layer_norm13ln_fwd_kernelINS_13Kernel_traitsI13__nv_bfloat16S2_fS2_fjLj2560ELj1ELj4ELj1ELj16ENS_18Kernel_traits_baseILj2560ES2_S2_fS2_fjLj128EEEEELb1ELb0ELb0ELb1EEEvNS_9FwdParamsE)
        /*0998*/ 	.word	0x000000ff


	//----- nvinfo : EIATTR_FRAME_SIZE
	.align		4
.L_418:
        /*099c*/ 	.byte	0x04, 0x11
        /*099e*/ 	.short	(.L_420 - .L_419)
	.align		4
.L_419:
        /*09a0*/ 	.word	index@(_ZN10layer_norm13ln_fwd_kernelINS_13Kernel_traitsI13__nv_bfloat16S2_fS2_fjLj2560ELj1ELj4ELj1ELj16ENS_18Kernel_traits_baseILj2560ES2_S2_fS2_fjLj128EEEEELb1ELb0ELb0ELb1EEEvNS_9FwdParamsE)
        /*09a4*/ 	.word	0x00000018


	//----- nvinfo : EIATTR_REGCOUNT
	.align		4
.L_420:
        /*09a8*/ 	.byte	0x04, 0x2f
        /*09aa*/ 	.short	(.L_422 - .L_421)
	.align		4
.L_421:
        /*09ac*/ 	.word	index@(_ZN10layer_norm13ln_fwd_kernelINS_13Kernel_traitsI13__nv_bfloat16S2_fS2_fjLj2560ELj1ELj4ELj1ELj16ENS_18Kernel_traits_baseILj2560ES2_S2_fS2_fjLj128EEEEELb1ELb0ELb0ELb0EEEvNS_9FwdParamsE)
        /*09b0*/ 	.word	0x000000ff


	//----- nvinfo : EIATTR_FRAME_SIZE
	.align		4
.L_422:
        /*09b4*/ 	.byte	0x04, 0x11
        /*09b6*/ 	.short	(.L_424 - .L_423)
	.align		4
.L_423:
        /*09b8*/ 	.word	index@(_ZN10layer_norm13ln_fwd_kernelINS_13Kernel_traitsI13__nv_bfloat16S2_fS2_fjLj2560ELj1ELj4ELj1ELj16ENS_18Kernel_traits_baseILj2560ES2_S2_fS2_fjLj128EEEEELb1ELb0ELb0ELb0EEEvNS_9FwdParamsE)
        /*09bc*/ 	.word	0x00000038


	//----- nvinfo : EIATTR_REGCOUNT
	.align		4
.L_424:
        /*09c0*/ 	.byte	0x04, 0x2f
        /*09c2*/ 	.short	(.L_426 - .L_425)
	.align		4
.L_425:
        /*09c4*/ 	.word	index@(_ZN10layer_norm13ln_fwd_kernelINS_13Kernel_traitsI13__nv_bfloat16S2_fS2_fjLj2560ELj1ELj4ELj1ELj16ENS_18Kernel_traits_baseILj2560ES2_S2_fS2_fjLj128EEEEELb0ELb1ELb1ELb1EEEvNS_9FwdParamsE)
        /*09c8*/ 	.word	0x000000ff


	//----- nvinfo : EIATTR_FRAME_SIZE
	.align		4
.L_426:
        /*09cc*/ 	.byte	0x04, 0x11
        /*09ce*/ 	.short	(.L_428 - .L_427)
	.align		4
.L_427:
        /*09d0*/ 	.word	index@(_ZN10layer_norm13ln_fwd_kernelINS_13Kernel_traitsI13__nv_bfloat16S2_fS2_fjLj2560ELj1ELj4ELj1ELj16ENS_18Kernel_traits_baseILj2560ES2_S2_fS2_fjLj128EEEEELb0ELb1ELb1ELb1EEEvNS_9FwdParamsE)
        /*09d4*/ 	.word	0x00000160


	//----- nvinfo : EIATTR_REGCOUNT
	.align		4
.L_428:
        /*09d8*/ 	.byte	0x04, 0x2f
        /*09da*/ 	.short	(.L_430 - .L_429)
	.align		4
.L_429:
        /*09dc*/ 	.word	index@(_ZN10layer_norm13ln_fwd_kernelINS_13Kernel_traitsI13__nv_bfloat16S2_fS2_fjLj2560ELj1ELj4ELj1ELj16ENS_18Kernel_traits_baseILj2560ES2_S2_fS2_fjLj128EEEEELb0ELb1ELb1ELb0EEEvNS_9FwdParamsE)
        /*09e0*/ 	.word	0x000000ff


	//----- nvinfo : EIATTR_FRAME_SIZE
	.align		4
.L_430:
        /*09e4*/ 	.byte	0x04, 0x11
        /*09e6*/ 	.short	(.L_432 - .L_431)
	.align		4
.L_431:
        /*09e8*/ 	.word	index@(_ZN10layer_norm13ln_fwd_kernelINS_13Kernel_traitsI13__nv_bfloat16S2_fS2_fjLj2560ELj1ELj4ELj1ELj16ENS_18Kernel_traits_baseILj2560ES2_S2_fS2_fjLj128EEEEELb0ELb1ELb1ELb0EEEvNS_9FwdParamsE)
        /*09ec*/ 	.word	0x00000188


	//----- nvinfo : EIATTR_REGCOUNT
	.align		4
.L_432:
        /*09f0*/ 	.byte	0x04, 0x2f
        /*09f2*/ 	.short	(.L_434 - .L_433)
	.align		4
.L_433:
        /*09f4*/ 	.word	index@(_ZN10layer_norm13ln_fwd_kernelINS_13Kernel_traitsI13__nv_bfloat16S2_fS2_fjLj2560ELj1ELj4ELj1ELj16ENS_18Kernel_traits_baseILj2560ES2_S2_fS2_fjLj128EEEEELb0ELb1ELb0ELb1EEEvNS_9FwdParamsE)
        /*09f8*/ 	.word	0x000000ff


	//----- nvinfo : EIATTR_FRAME_SIZE
	.align		4
.L_434:
        /*09fc*/ 	.byte	0x04, 0x11
        /*09fe*/ 	.short	(.L_436 - .L_435)
	.align		4
.L_435:
        /*0a00*/ 	.word	index@(_ZN10layer_norm13ln_fwd_kernelINS_13Kernel_traitsI13__nv_bfloat16S2_fS2_fjLj2560ELj1ELj4ELj1ELj16ENS_18Kernel_traits_baseILj2560ES2_S2_fS2_fjLj128EEEEELb0ELb1ELb0ELb1EEEvNS_9FwdParamsE)
        /*0a04*/ 	.word	0x00000170


	//----- nvinfo : EIATTR_REGCOUNT
	.align		4
.L_436:
        /*0a08*/ 	.byte	0x04, 0x2f
        /*0a0a*/ 	.short	(.L_438 - .L_437)
	.align		4
.L_437:
        /*0a0c*/ 	.word	index@(_ZN10layer_norm13ln_fwd_kernelINS_13Kernel_traitsI13__nv_bfloat16S2_fS2_fjLj2560ELj1ELj4ELj1ELj16ENS_18Kernel_traits_baseILj2560ES2_S2_fS2_fjLj128EEEEELb0ELb1ELb0ELb0EEEvNS_9FwdParamsE)
        /*0a10*/ 	.word	0x000000ff


	//----- nvinfo : EIATTR_FRAME_SIZE
	.align		4
.L_438:
        /*0a14*/ 	.byte	0x04, 0x11
        /*0a16*/ 	.short	(.L_440 - .L_439)
	.align		4
.L_439:
        /*0a18*/ 	.word	index@(_ZN10layer_norm13ln_fwd_kernelINS_13Kernel_traitsI13__nv_bfloat16S2_fS2_fjLj2560ELj1ELj4ELj1ELj16ENS_18Kernel_traits_baseILj2560ES2_S2_fS2_fjLj128EEEEELb0ELb1ELb0ELb0EEEvNS_9FwdParamsE)
        /*0a1c*/ 	.word	0x00000170


	//----- nvinfo : EIATTR_REGCOUNT
	.align		4
.L_440:
        /*0a20*/ 	.byte	0x04, 0x2f
        /*0a22*/ 	.short	(.L_442 - .L_441)
	.align		4
.L_441:
        /*0a24*/ 	.word	index@(_ZN10layer_norm13ln_fwd_kernelINS_13Kernel_traitsI13__nv_bfloat16S2_fS2_fjLj2560ELj1ELj4ELj1ELj16ENS_18Kernel_traits_baseILj2560ES2_S2_fS2_fjLj128EEEEELb0ELb0ELb1ELb1EEEvNS_9FwdParamsE)
        /*0a28*/ 	.word	0x000000ff


	//----- nvinfo : EIATTR_FRAME_SIZE
	.align		4
.L_442:
        /*0a2c*/ 	.byte	0x04, 0x11
        /*0a2e*/ 	.short	(.L_444 - .L_443)
	.align		4
.L_443:
        /*0a30*/ 	.word	index@(_ZN10layer_norm13ln_fwd_kernelINS_13Kernel_traitsI13__nv_bfloat16S2_fS2_fjLj2560ELj1ELj4ELj1ELj16ENS_18Kernel_traits_baseILj2560ES2_S2_fS2_fjLj128EEEEELb0ELb0ELb1ELb1EEEvNS_9FwdParamsE)
        /*0a34*/ 	.word	0x00000018


	//----- nvinfo : EIATTR_REGCOUNT
	.align		4
.L_444:
        /*0a38*/ 	.byte	0x04, 0x2f
        /*0a3a*/ 	.short	(.L_446 - .L_445)
	.align		4
.L_445:
        /*0a3c*/ 	.word	index@(_ZN10layer_norm13ln_fwd_kernelINS_13Kernel_traitsI13__nv_bfloat16S2_fS2_fjLj2560ELj1ELj4ELj1ELj16ENS_18Kernel_traits_baseILj2560ES2_S2_fS2_fjLj128EEEEELb0ELb0ELb1ELb0EEEvNS_9FwdParamsE)
        /*0a40*/ 	.word	0x000000f5


	//----- nvinfo : EIATTR_FRAME_SIZE
	.align		4
.L_446:
        /*0a44*/ 	.byte	0x04, 0x11
        /*0a46*/ 	.short	(.L_448 - .L_447)
	.align		4
.L_447:
        /*0a48*/ 	.word	index@(_ZN10layer_norm13ln_fwd_kernelINS_13Kernel_traitsI13__nv_bfloat16S2_fS2_fjLj2560ELj1ELj4ELj1ELj16ENS_18Kernel_traits_baseILj2560ES2_S2_fS2_fjLj128EEEEELb0ELb0ELb1ELb0EEEvNS_9FwdParamsE)
        /*0a4c*/ 	.word	0x00000000


	//----- nvinfo : EIATTR_REGCOUNT
	.align		4
.L_448:
        /*0a50*/ 	.byte	0x04, 0x2f
        /*0a52*/ 	.short	(.L_450 - .L_449)
	.align		4
.L_449:
        /*0a54*/ 	.word	index@(_ZN10layer_norm13ln_fwd_kernelINS_13Kernel_traitsI13__nv_bfloat16S2_fS2_fjLj2560ELj1ELj4ELj1ELj16ENS_18Kernel_traits_baseILj2560ES2_S2_fS2_fjLj128EEEEELb0ELb0ELb0ELb1EEEvNS_9FwdParamsE)
        /*0a58*/ 	.word	0x000000ff


	//----- nvinfo : EIATTR_FRAME_SIZE
	.align		4
.L_450:
        /*0a5c*/ 	.byte	0x04, 0x11
        /*0a5e*/ 	.short	(.L_452 - .L_451)
	.align		4
.L_451:
        /*0a60*/ 	.word	index@(_ZN10layer_norm13ln_fwd_kernelINS_13Kernel_traitsI13__nv_bfloat16S2_fS2_fjLj2560ELj1ELj4ELj1ELj16ENS_18Kernel_traits_baseILj2560ES2_S2_fS2_fjLj128EEEEELb0ELb0ELb0ELb1EEEvNS_9FwdParamsE)
        /*0a64*/ 	.word	0x00000008


	//----- nvinfo : EIATTR_REGCOUNT
	.align		4
.L_452:
        /*0a68*/ 	.byte	0x04, 0x2f
        /*0a6a*/ 	.short	(.L_454 - .L_453)
	.align		4
.L_453:
        /*0a6c*/ 	.word	index@(_ZN10layer_norm13ln_fwd_kernelINS_13Kernel_traitsI13__nv_bfloat16S2_fS2_fjLj2560ELj1ELj4ELj1ELj16ENS_18Kernel_traits_baseILj2560ES2_S2_fS2_fjLj128EEEEELb0ELb0ELb0ELb0EEEvNS_9FwdParamsE)
        /*0a70*/ 	.word	0x000000f7


	//----- nvinfo : EIATTR_FRAME_SIZE
	.align		4
.L_454:
        /*0a74*/ 	.byte	0x04, 0x11
        /*0a76*/ 	.short	(.L_456 - .L_455)
	.align		4
.L_455:
        /*0a78*/ 	.word	index@(_ZN10layer_norm13ln_fwd_kernelINS_13Kernel_traitsI13__nv_bfloat16S2_fS2_fjLj2560ELj1ELj4ELj1ELj16ENS_18Kernel_traits_baseILj2560ES2_S2_fS2_fjLj128EEEEELb0ELb0ELb0ELb0EEEvNS_9FwdParamsE)
        /*0a7c*/ 	.word	0x00000000


	//----- nvinfo : EIATTR_REGCOUNT
	.align		4
.L_456:
        /*0a80*/ 	.byte	0x04, 0x2f
        /*0a82*/ 	.short	(.L_458 - .L_457)
	.align		4
.L_457:
        /*0a84*/ 	.word	index@(_ZN10layer_norm13ln_fwd_kernelINS_13Kernel_traitsIf13__nv_bfloat16S2_S2_fjLj2560ELj1ELj4ELj1ELj16ENS_18Kernel_traits_baseILj2560EfS2_S2_S2_fjLj128EEEEELb1ELb1ELb1ELb1EEEvNS_9FwdParamsE)
        /*0a88*/ 	.word	0x000000ff


	//----- nvinfo : EIATTR_FRAME_SIZE
	.align		4
.L_458:
        /*0a8c*/ 	.byte	0x04, 0x11
        /*0a8e*/ 	.short	(.L_460 - .L_459)
	.align		4
.L_459:
        /*0a90*/ 	.word	index@(_ZN10layer_norm13ln_fwd_kernelINS_13Kernel_traitsIf13__nv_bfloat16S2_S2_fjLj2560ELj1ELj4ELj1ELj16ENS_18Kernel_traits_baseILj2560EfS2_S2_S2_fjLj128EEEEELb1ELb1ELb1ELb1EEEvNS_9FwdParamsE)
        /*0a94*/ 	.word	0x000001c0


	//----- nvinfo : EIATTR_REGCOUNT
	.align		4
.L_460:
        /*0a98*/ 	.byte	0x04, 0x2f
        /*0a9a*/ 	.short	(.L_462 - .L_461)
	.align		4
.L_461:
        /*0a9c*/ 	.word	index@(_ZN10layer_norm13ln_fwd_kernelINS_13Kernel_traitsIf13__nv_bfloat16S2_S2_fjLj2560ELj1ELj4ELj1ELj16ENS_18Kernel_traits_baseILj2560EfS2_S2_S2_fjLj128EEEEELb1ELb1ELb1ELb0EEEvNS_9FwdParamsE)
        /*0aa0*/ 	.word	0x000000ff


	//----- nvinfo : EIATTR_FRAME_SIZE
	.align		4
.L_462:
        /*0aa4*/ 	.byte	0x04, 0x11
        /*0aa6*/ 	.short	(.L_464 - .L_463)
	.align		4
.L_463:
        /*0aa8*/ 	.word	index@(_ZN10layer_norm13ln_fwd_kernelINS_13Kernel_traitsIf13__nv_bfloat16S2_S2_fjLj2560ELj1ELj4ELj1ELj16ENS_18Kernel_traits_baseILj2560EfS2_S2_S2_fjLj128EEEEELb1ELb1ELb1ELb0EEEvNS_9FwdParamsE)
        /*0aac*/ 	.word	0x000001e8


	//----- nvinfo : EIATTR_REGCOUNT
	.align		4
.L_464:
        /*0ab0*/ 	.byte	0x04, 0x2f
        /*0ab2*/ 	.short	(.L_466 - .L_465)
	.align		4
.L_465:
        /*0ab4*/ 	.word	index@(_ZN10layer_norm13ln_fwd_kernelINS_13Kernel_traitsIf13__nv_bfloat16S2_S2_fjLj2560ELj1ELj4ELj1ELj16ENS_18Kernel_traits_baseILj2560EfS2_S2_S2_fjLj128EEEEELb1ELb1ELb0ELb1EEEvNS_9FwdParamsE)
        /*0ab8*/ 	.word	0x000000ff


	//----- nvinfo : EIATTR_FRAME_SIZE
	.align		4
.L_466:
        /*0abc*/ 	.byte	0x04, 0x11
        /*0abe*/ 	.short	(.L_468 - .L_467)
	.align		4
.L_467:
        /*0ac0*/ 	.word	index@(_ZN10layer_norm13ln_fwd_kernelINS_13Kernel_traitsIf13__nv_bfloat16S2_S2_fjLj2560ELj1ELj4ELj1ELj16ENS_18Kernel_traits_baseILj2560EfS2_S2_S2_fjLj128EEEEELb1ELb1ELb0ELb1EEEvNS_9FwdParamsE)
        /*0ac4*/ 	.word	0x000001a0


	//----- nvinfo : EIATTR_REGCOUNT
	.align		4
.L_468:
        /*0ac8*/ 	.byte	0x04, 0x2f
        /*0aca*/ 	.short	(.L_470 - .L_469)
	.align		4
.L_469:
        /*0acc*/ 	.word	index@(_ZN10layer_norm13ln_fwd_kernelINS_13Kernel_traitsIf13__nv_bfloat16S2_S2_fjLj2560ELj1ELj4ELj1ELj16ENS_18Kernel_traits_baseILj2560EfS2_S2_S2_fjLj128EEEEELb1ELb1ELb0ELb0EEEvNS_9FwdParamsE)
        /*0ad0*/ 	.word	0x000000ff


	//----- nvinfo : EIATTR_FRAME_SIZE
	.align		4
.L_470:
        /*0ad4*/ 	.byte	0x04, 0x11
        /*0ad6*/ 	.short	(.L_472 - .L_471)
	.align		4
.L_471:
        /*0ad8*/ 	.word	index@(_ZN10layer_norm13ln_fwd_kernelINS_13Kernel_traitsIf13__nv_bfloat16S2_S2_fjLj2560ELj1ELj4ELj1ELj16ENS_18Kernel_traits_baseILj2560EfS2_S2_S2_fjLj128EEEEELb1ELb1ELb0ELb0EEEvNS_9FwdParamsE)
        /*0adc*/ 	.word	0x000001b0


	//----- nvinfo : EIATTR_REGCOUNT
	.align		4
.L_472:
        /*0ae0*/ 	.byte	0x04, 0x2f
        /*0ae2*/ 	.short	(.L_474 - .L_473)
	.align		4
.L_473:
        /*0ae4*/ 	.word	index@(_ZN10layer_norm13ln_fwd_kernelINS_13Kernel_traitsIf13__nv_bfloat16S2_S2_fjLj2560ELj1ELj4ELj1ELj16ENS_18Kernel_traits_baseILj2560EfS2_S2_S2_fjLj128EEEEELb1ELb0ELb1ELb1EEEvNS_9FwdParamsE)
        /*0ae8*/ 	.word	0x000000ff


	//----- nvinfo : EIATTR_FRAME_SIZE
	.align		4
.L_474:
        /*0aec*/ 	.byte	0x04, 0x11
        /*0aee*/ 	.short	(.L_476 - .L_475)
	.align		4
.L_475:
        /*0af0*/ 	.word	index@(_ZN10layer_norm13ln_fwd_kernelINS_13Kernel_traitsIf13__nv_bfloat16S2_S2_fjLj2560ELj1ELj4ELj1ELj16ENS_18Kernel_traits_baseILj2560EfS2_S2_S2_fjLj128EEEEELb1ELb0ELb1ELb1EEEvNS_9FwdParamsE)
        /*0af4*/ 	.word	0x000000b0


	//----- nvinfo : EIATTR_REGCOUNT
	.align		4
.L_476:
        /*0af8*/ 	.byte	0x04, 0x2f
        /*0afa*/ 	.short	(.L_478 - .L_477)
	.align		4
.L_477:
        /*0afc*/ 	.word	index@(_ZN10layer_norm13ln_fwd_kernelINS_13Kernel_traitsIf13__nv_bfloat16S2_S2_fjLj2560ELj1ELj4ELj1ELj16ENS_18Kernel_traits_baseILj2560EfS2_S2_S2_fjLj128EEEEELb1ELb0ELb1ELb0EEEvNS_9FwdParamsE)
        /*0b00*/ 	.word	0x000000ff


	//----- nvinfo : EIATTR_FRAME_SIZE
	.align		4
.L_478:
        /*0b04*/ 	.byte	0x04, 0x11
        /*0b06*/ 	.short	(.L_480 - .L_479)
	.align		4
.L_479:
        /*0b08*/ 	.word	index@(_ZN10layer_norm13ln_fwd_kernelINS_13Kernel_traitsIf13__nv_bfloat16S2_S2_fjLj2560ELj1ELj4ELj1ELj16ENS_18Kernel_traits_baseILj2560EfS2_S2_S2_fjLj128EEEEELb1ELb0ELb1ELb0EEEvNS_9FwdParamsE)
        /*0b0c*/ 	.word	0x00000080


	//----- nvinfo : EIATTR_REGCOUNT
	.align		4
.L_480:
        /*0b10*/ 	.byte	0x04, 0x2f
        /*0b12*/ 	.short	(.L_482 - .L_481)
	.align		4
.L_481:
        /*0b14*/ 	.word	index@(_ZN10layer_norm13ln_fwd_kernelINS_13Kernel_traitsIf13__nv_bfloat16S2_S2_fjLj2560ELj1ELj4ELj1ELj16ENS_18Kernel_traits_baseILj2560EfS2_S2_S2_fjLj128EEEEELb1ELb0ELb0ELb1EEEvNS_9FwdParamsE)
        /*0b18*/ 	.word	0x000000ff


	//----- nvinfo : EIATTR_FRAME_SIZE
	.align		4
.L_482:
        /*0b1c*/ 	.byte	0x04, 0x11
        /*0b1e*/ 	.short	(.L_484 - .L_483)
	.align		4
.L_483:
        /*0b20*/ 	.word	index@(_ZN10layer_norm13ln_fwd_kernelINS_13Kernel_traitsIf13__nv_bfloat16S2_S2_fjLj2560ELj1ELj4ELj1ELj16ENS_18Kernel_traits_baseILj2560EfS2_S2_S2_fjLj128EEEEELb1ELb0ELb0ELb1EEEvNS_9FwdParamsE)
        /*0b24*/ 	.word	0x000000a0


	//----- nvinfo : EIATTR_REGCOUNT
	.align		4
.L_484:
        /*0b28*/ 	.byte	0x04, 0x2f
        /*0b2a*/ 	.short	(.L_486 - .L_485)
	.align		4
.L_485:
        /*0b2c*/ 	.word	index@(_ZN10layer_norm13ln_fwd_kernelINS_13Kernel_traitsIf13__nv_bfloat16S2_S2_fjLj2560ELj1ELj4ELj1ELj16ENS_18Kernel_traits_baseILj2560EfS2_S2_S2_fjLj128EEEEELb1ELb0ELb0ELb0EEEvNS_9FwdParamsE)
        /*0b30*/ 	.word	0x000000fe


	//----- nvinfo : EIATTR_FRAME_SIZE
	.align		4
.L_486:
        /*0b34*/ 	.byte	0x04, 0x11
        /*0b36*/ 	.short	(.L_488 - .L_487)
	.align		4
.L_487:
        /*0b38*/ 	.word	index@(_ZN10layer_norm13ln_fwd_kernelINS_13Kernel_traitsIf13__nv_bfloat16S2_S2_fjLj2560ELj1ELj4ELj1ELj16ENS_18Kernel_traits_baseILj2560EfS2_S2_S2_fjLj128EEEEELb1ELb0ELb0ELb0EEEvNS_9FwdParamsE)
        /*0b3c*/ 	.word	0x00000050


	//----- nvinfo : EIATTR_REGCOUNT
	.align		4
.L_488:
        /*0b40*/ 	.byte	0x04, 0x2f
        /*0b42*/ 	.short	(.L_490 - .L_489)
	.align		4
.L_489:
        /*0b44*/ 	.word	index@(_ZN10layer_norm13ln_fwd_kernelINS_13Kernel_traitsIf13__nv_bfloat16S2_S2_fjLj2560ELj1ELj4ELj1ELj16ENS_18Kernel_traits_baseILj2560EfS2_S2_S2_fjLj128EEEEELb0ELb1ELb1ELb1EEEvNS_9FwdParamsE)
        /*0b48*/ 	.word	0x000000ff


	//----- nvinfo : EIATTR_FRAME_SIZE
	.align		4
.L_490:
        /*0b4c*/ 	.byte	0x04, 0x11
        /*0b4e*/ 	.short	(.L_492 - .L_491)
	.align		4
.L_491:
        /*0b50*/ 	.word	index@(_ZN10layer_norm13ln_fwd_kernelINS_13Kernel_traitsIf13__nv_bfloat16S2_S2_fjLj2560ELj1ELj4ELj1ELj16ENS_18Kernel_traits_baseILj2560EfS2_S2_S2_fjLj128EEEEELb0ELb1ELb1ELb1EEEvNS_9FwdParamsE)
        /*0b54*/ 	.word	0x00000160


	//----- nvinfo : EIATTR_REGCOUNT
	.align		4
.L_492:
        /*0b58*/ 	.byte	0x04, 0x2f
        /*0b5a*/ 	.short	(.L_494 - .L_493)
	.align		4
.L_493:
        /*0b5c*/ 	.word	index@(_ZN10layer_norm13ln_fwd_kernelINS_13Kernel_traitsIf13__nv_bfloat16S2_S2_fjLj2560ELj1ELj4ELj1ELj16ENS_18Kernel_traits_baseILj2560EfS2_S2_S2_fjLj128EEEEELb0ELb1ELb1ELb0EEEvNS_9FwdParamsE)
        /*0b60*/ 	.word	0x000000ff


	//----- nvinfo : EIATTR_FRAME_SIZE
	.align		4
.L_494:
        /*0b64*/ 	.byte	0x04, 0x11
        /*0b66*/ 	.short	(.L_496 - .L_495)
	.align		4
.L_495:
        /*0b68*/ 	.word	index@(_ZN10layer_norm13ln_fwd_kernelINS_13Kernel_traitsIf13__nv_bfloat16S2_S2_fjLj2560ELj1ELj4ELj1ELj16ENS_18Kernel_traits_baseILj2560EfS2_S2_S2_fjLj128EEEEELb0ELb1ELb1ELb0EEEvNS_9FwdParamsE)
        /*0b6c*/ 	.word	0x000001a0


	//----- nvinfo : EIATTR_REGCOUNT
	.align		4
.L_496:
        /*0b70*/ 	.byte	0x04, 0x2f
        /*0b72*/ 	.short	(.L_498 - .L_497)
	.align		4
.L_497:
        /*0b74*/ 	.word	index@(_ZN10layer_norm13ln_fwd_kernelINS_13Kernel_traitsIf13__nv_bfloat16S2_S2_fjLj2560ELj1ELj4ELj1ELj16ENS_18Kernel_traits_baseILj2560EfS2_S2_S2_fjLj128EEEEELb0ELb1ELb0ELb1EEEvNS_9FwdParamsE)
        /*0b78*/ 	.word	0x000000ff


	//----- nvinfo : EIATTR_FRAME_SIZE
	.align		4
.L_498:
        /*0b7c*/ 	.byte	0x04, 0x11
        /*0b7e*/ 	.short	(.L_500 - .L_499)
	.align		4
.L_499:
        /*0b80*/ 	.word	index@(_ZN10layer_norm13ln_fwd_kernelINS_13Kernel_traitsIf13__nv_bfloat16S2_S2_fjLj2560ELj1ELj4ELj1ELj16ENS_18Kernel_traits_baseILj2560EfS2_S2_S2_fjLj128EEEEELb0ELb1ELb0ELb1EEEvNS_9FwdParamsE)
        /*0b84*/ 	.word	0x00000178


	//----- nvinfo : EIATTR_REGCOUNT
	.align		4
.L_500:
        /*0b88*/ 	.byte	0x04, 0x2f
        /*0b8a*/ 	.short	(.L_502 - .L_501)
	.align		4
.L_501:
        /*0b8c*/ 	.word	index@(_ZN10layer_norm13ln_fwd_kernelINS_13Kernel_traitsIf13__nv_bfloat16S2_S2_fjLj2560ELj1ELj4ELj1ELj16ENS_18Kernel_traits_baseILj2560EfS2_S2_S2_fjLj128EEEEELb0ELb1ELb0ELb0EEEvNS_9FwdParamsE)
        /*0b90*/ 	.word	0x000000ff


	//----- nvinfo : EIATTR_FRAME_SIZE
	.align		4
.L_502:
        /*0b94*/ 	.byte	0x04, 0x11
        /*0b96*/ 	.short	(.L_504 - .L_503)
	.align		4
.L_503:
        /*0b98*/ 	.word	index@(_ZN10layer_norm13ln_fwd_kernelINS_13Kernel_traitsIf13__nv_bfloat16S2_S2_fjLj2560ELj1ELj4ELj1ELj16ENS_18Kernel_traits_baseILj2560EfS2_S2_S2_fjLj128EEEEELb0ELb1ELb0ELb0EEEvNS_9FwdParamsE)
        /*0b9c*/ 	.word	0x00000188


	//----- nvinfo : EIATTR_REGCOUNT
	.align		4
.L_504:
        /*0ba0*/ 	.byte	0x04, 0x2f
        /*0ba2*/ 	.short	(.L_506 - .L_505)
	.align		4
.L_505:
        /*0ba4*/ 	.word	index@(_ZN10layer_norm13ln_fwd_kernelINS_13Kernel_traitsIf13__nv_bfloat16S2_S2_fjLj2560ELj1ELj4ELj1ELj16ENS_18Kernel_traits_baseILj2560EfS2_S2_S2_fjLj128EEEEELb0ELb0ELb1ELb1EEEvNS_9FwdParamsE)
        /*0ba8*/ 	.word	0x000000ff


	//----- nvinfo : EIATTR_FRAME_SIZE
	.align		4
.L_506:
        /*0bac*/ 	.byte	0x04, 0x11
        /*0bae*/ 	.short	(.L_508 - .L_507)
	.align		4
.L_507:
        /*0bb0*/ 	.word	index@(_ZN10layer_norm13ln_fwd_kernelINS_13Kernel_traitsIf13__nv_bfloat16S2_S2_fjLj2560ELj1ELj4ELj1ELj16ENS_18Kernel_traits_baseILj2560EfS2_S2_S2_fjLj128EEEEELb0ELb0ELb1ELb1EEEvNS_9FwdParamsE)
        /*0bb4*/ 	.word	0x00000010


	//----- nvinfo : EIATTR_REGCOUNT
	.align		4
.L_508:
        /*0bb8*/ 	.byte	0x04, 0x2f
        /*0bba*/ 	.short	(.L_510 - .L_509)
	.align		4
.L_509:
        /*0bbc*/ 	.word	index@(_ZN10layer_norm13ln_fwd_kernelINS_13Kernel_traitsIf13__nv_bfloat16S2_S2_fjLj2560ELj1ELj4ELj1ELj16ENS_18Kernel_traits_baseILj2560EfS2_S2_S2_fjLj128EEEEELb0ELb0ELb1ELb0EEEvNS_9FwdParamsE)
        /*0bc0*/ 	.word	0x000000ff


	//----- nvinfo : EIATTR_FRAME_SIZE
	.align		4
.L_510:
        /*0bc4*/ 	.byte	0x04, 0x11
        /*0bc6*/ 	.short	(.L_512 - .L_511)
	.align		4
.L_511:
        /*0bc8*/ 	.word	index@(_ZN10layer_norm13ln_fwd_kernelINS_13Kernel_traitsIf13__nv_bfloat16S2_S2_fjLj2560ELj1ELj4ELj1ELj16ENS_18Kernel_traits_baseILj2560EfS2_S2_S2_fjLj128EEEEELb0ELb0ELb1ELb0EEEvNS_9FwdParamsE)
        /*0bcc*/ 	.word	0x00000028


	//----- nvinfo : EIATTR_REGCOUNT
	.align		4
.L_512:
        /*0bd0*/ 	.byte	0x04, 0x2f
        /*0bd2*/ 	.short	(.L_514 - .L_513)
	.align		4
.L_513:
        /*0bd4*/ 	.word	index@(_ZN10layer_norm13ln_fwd_kernelINS_13Kernel_traitsIf13__nv_bfloat16S2_S2_fjLj2560ELj1ELj4ELj1ELj16ENS_18Kernel_traits_baseILj2560EfS2_S2_S2_fjLj128EEEEELb0ELb0ELb0ELb1EEEvNS_9FwdParamsE)
        /*0bd8*/ 	.word	0x000000ff


	//----- nvinfo : EIATTR_FRAME_SIZE
	.align		4
.L_514:
        /*0bdc*/ 	.byte	0x04, 0x11
        /*0bde*/ 	.short	(.L_516 - .L_515)
	.align		4
.L_515:
        /*0be0*/ 	.word	index@(_ZN10layer_norm13ln_fwd_kernelINS_13Kernel_traitsIf13__nv_bfloat16S2_S2_fjLj2560ELj1ELj4ELj1ELj16ENS_18Kernel_traits_baseILj2560EfS2_S2_S2_fjLj128EEEEELb0ELb0ELb0ELb1EEEvNS_9FwdParamsE)
        /*0be4*/ 	.word	0x00000038


	//----- nvinfo : EIATTR_REGCOUNT
	.align		4
.L_516:
        /*0be8*/ 	.byte	0x04, 0x2f
        /*0bea*/ 	.short	(.L_518 - .L_517)
	.align		4
.L_517:
        /*0bec*/ 	.word	index@(_ZN10layer_norm13ln_fwd_kernelINS_13Kernel_traitsIf13__nv_bfloat16S2_S2_fjLj2560ELj1ELj4ELj1ELj16ENS_18Kernel_traits_baseILj2560EfS2_S2_S2_fjLj128EEEEELb0ELb0ELb0ELb0EEEvNS_9FwdParamsE)
        /*0bf0*/ 	.word	0x000000ff


	//----- nvinfo : EIATTR_FRAME_SIZE
	.align		4
.L_518:
        /*0bf4*/ 	.byte	0x04, 0x11
        /*0bf6*/ 	.short	(.L_520 - .L_519)
	.align		4
.L_519:
        /*0bf8*/ 	.word	index@(_ZN10layer_norm13ln_fwd_kernelINS_13Kernel_traitsIf13__nv_bfloat16S2_S2_fjLj2560ELj1ELj4ELj1ELj16ENS_18Kernel_traits_baseILj2560EfS2_S2_S2_fjLj128EEEEELb0ELb0ELb0ELb0EEEvNS_9FwdParamsE)
        /*0bfc*/ 	.word	0x00000020


	//----- nvinfo : EIATTR_REGCOUNT
	.align		4
.L_520:
        /*0c00*/ 	.byte	0x04, 0x2f
        /*0c02*/ 	.short	(.L_522 - .L_521)
	.align		4
.L_521:
        /*0c04*/ 	.word	index@(_ZN10layer_norm13ln_fwd_kernelINS_13Kernel_traitsI6__halfS2_S2_S2_fjLj2560ELj1ELj4ELj1ELj16ENS_18Kernel_traits_baseILj2560ES2_S2_S2_S2_fjLj128EEEEELb1ELb1ELb1ELb1EEEvNS_9FwdParamsE)
        /*0c08*/ 	.word	0x000000fc


	//----- nvinfo : EIATTR_FRAME_SIZE
	.align		4
.L_522:
        /*0c0c*/ 	.byte	0x04, 0x11
        /*0c0e*/ 	.short	(.L_524 - .L_523)
	.align		4
.L_523:
        /*0c10*/ 	.word	index@(_ZN10layer_norm13ln_fwd_kernelINS_13Kernel_traitsI6__halfS2_S2_S2_fjLj2560ELj1ELj4ELj1ELj16ENS_18Kernel_traits_baseILj2560ES2_S2_S2_S2_fjLj128EEEEELb1ELb1ELb1ELb1EEEvNS_9FwdParamsE)
        /*0c14*/ 	.word	0x00000000


	//----- nvinfo : EIATTR_REGCOUNT
	.align		4
.L_524:
        /*0c18*/ 	.byte	0x04, 0x2f
        /*0c1a*/ 	.short	(.L_526 - .L_525)
	.align		4
.L_525:
        /*0c1c*/ 	.word	index@(_ZN10layer_norm13ln_fwd_kernelINS_13Kernel_traitsI6__halfS2_S2_S2_fjLj2560ELj1ELj4ELj1ELj16ENS_18Kernel_traits_baseILj2560ES2_S2_S2_S2_fjLj128EEEEELb1ELb1ELb1ELb0EEEvNS_9FwdParamsE)
        /*0c20*/ 	.word	0x000000fa


	//----- nvinfo : EIATTR_FRAME_SIZE
	.align		4
.L_526:
        /*0c24*/ 	.byte	0x04, 0x11
        /*0c26*/ 	.short	(.L_528 - .L_527)
	.align		4
.L_527:
        /*0c28*/ 	.word	index@(_ZN10layer_norm13ln_fwd_kernelINS_13Kernel_traitsI6__halfS2_S2_S2_fjLj2560ELj1ELj4ELj1ELj16ENS_18Kernel_traits_baseILj2560ES2_S2_S2_S2_fjLj128EEEEELb1ELb1ELb1ELb0EEEvNS_9FwdParamsE)
        /*0c2c*/ 	.word	0x00000000


	//----- nvinfo : EIATTR_REGCOUNT
	.align		4
.L_528:
        /*0c30*/ 	.byte	0x04, 0x2f
        /*0c32*/ 	.short	(.L_530 - .L_529)
	.align		4
.L_529:
        /*0c34*/ 	.word	index@(_ZN10layer_norm13ln_fwd_kernelINS_13Kernel_traitsI6__halfS2_S2_S2_fjLj2560ELj1ELj4ELj1ELj16ENS_18Kernel_traits_baseILj2560ES2_S2_S2_S2_fjLj128EEEEELb1ELb1ELb0ELb1EEEvNS_9FwdParamsE)
        /*0c38*/ 	.word	0x000000fe


	//----- nvinfo : EIATTR_FRAME_SIZE
	.align		4
.L_530:
        /*0c3c*/ 	.byte	0x04, 0x11
        /*0c3e*/ 	.short	(.L_532 - .L_531)
	.align		4
.L_531:
        /*0c40*/ 	.word	index@(_ZN10layer_norm13ln_fwd_kernelINS_13Kernel_traitsI6__halfS2_S2_S2_fjLj2560ELj1ELj4ELj1ELj16ENS_18Kernel_traits_baseILj2560ES2_S2_S2_S2_fjLj128EEEEELb1ELb1ELb0ELb1EEEvNS_9FwdParamsE)
        /*0c44*/ 	.word	0x00000000


	//----- nvinfo : EIATTR_REGCOUNT
	.align		4
.L_532:
        /*0c48*/ 	.byte	0x04, 0x2f
        /*0c4a*/ 	.short	(.L_534 - .L_533)
	.align		4
.L_533:
        /*0c4c*/ 	.word	index@(_ZN10layer_norm13ln_fwd_kernelINS_13Kernel_traitsI6__halfS2_S2_S2_fjLj2560ELj1ELj4ELj1ELj16ENS_18Kernel_traits_baseILj2560ES2_S2_S2_S2_fjLj128EEEEELb1ELb1ELb0ELb0EEEvNS_9FwdParamsE)
        /*0c50*/ 	.word	0x000000f0


	//----- nvinfo : EIATTR_FRAME_SIZE
	.align		4
.L_534:
        /*0c54*/ 	.byte	0x04, 0x11
        /*0c56*/ 	.short	(.L_536 - .L_535)
	.align		4
.L_535:
        /*0c58*/ 	.word	index@(_ZN10layer_norm13ln_fwd_kernelINS_13Kernel_traitsI6__halfS2_S2_S2_fjLj2560ELj1ELj4ELj1ELj16ENS_18Kernel_traits_baseILj2560ES2_S2_S2_S2_fjLj128EEEEELb1ELb1ELb0ELb0EEEvNS_9FwdParamsE)
        /*0c5c*/ 	.word	0x00000000


	//----- nvinfo : EIATTR_REGCOUNT
	.align		4
.L_536:
        /*0c60*/ 	.byte	0x04, 0x2f
        /*0c62*/ 	.short	(.L_538 - .L_537)
	.align		4
.L_537:
        /*0c64*/ 	.word	index@(_ZN10layer_norm13ln_fwd_kernelINS_13Kernel_traitsI6__halfS2_S2_S2_fjLj2560ELj1ELj4ELj1ELj16ENS_18Kernel_traits_baseILj2560ES2_S2_S2_S2_fjLj128EEEEELb1ELb0ELb1ELb1EEEvNS_9FwdParamsE)
        /*0c68*/ 	.word	0x000000ff


	//----- nvinfo : EIATTR_FRAME_SIZE
	.align		4
.L_538:
        /*0c6c*/ 	.byte	0x04, 0x11
        /*0c6e*/ 	.short	(.L_540 - .L_539)
	.align		4
.L_539:
        /*0c70*/ 	.word	index@(_ZN10layer_norm13ln_fwd_kernelINS_13Kernel_traitsI6__halfS2_S2_S2_fjLj2560ELj1ELj4ELj1ELj16ENS_18Kernel_traits_baseILj2560ES2_S2_S2_S2_fjLj128EEEEELb1ELb0ELb1ELb1EEEvNS_9FwdParamsE)
        /*0c74*/ 	.word	0x00000000


	//----- nvinfo : EIATTR_REGCOUNT
	.align		4
.L_540:
        /*0c78*/ 	.byte	0x04, 0x2f
        /*0c7a*/ 	.short	(.L_542 - .L_541)
	.align		4
.L_541:
        /*0c7c*/ 	.word	index@(_ZN10layer_norm13ln_fwd_kernelINS_13Kernel_traitsI6__halfS2_S2_S2_fjLj2560ELj1ELj4ELj1ELj16ENS_18Kernel_traits_baseILj2560ES2_S2_S2_S2_fjLj128EEEEELb1ELb0ELb1ELb0EEEvNS_9FwdParamsE)
        /*0c80*/ 	.word	0x000000d7


	//----- nvinfo : EIATTR_FRAME_SIZE
	.align		4
.L_542:
        /*0c84*/ 	.byte	0x04, 0x11
        /*0c86*/ 	.short	(.L_544 - .L_543)
	.align		4
.L_543:
        /*0c88*/ 	.word	index@(_ZN10layer_norm13ln_fwd_kernelINS_13Kernel_traitsI6__halfS2_S2_S2_fjLj2560ELj1ELj4ELj1ELj16ENS_18Kernel_traits_baseILj2560ES2_S2_S2_S2_fjLj128EEEEELb1ELb0ELb1ELb0EEEvNS_9FwdParamsE)
        /*0c8c*/ 	.word	0x00000000


	//----- nvinfo : EIATTR_REGCOUNT
	.align		4
.L_544:
        /*0c90*/ 	.byte	0x04, 0x2f
        /*0c92*/ 	.short	(.L_546 - .L_545)
	.align		4
.L_545:
        /*0c94*/ 	.word	index@(_ZN10layer_norm13ln_fwd_kernelINS_13Kernel_traitsI6__halfS2_S2_S2_fjLj2560ELj1ELj4ELj1ELj16ENS_18Kernel_traits_baseILj2560ES2_S2_S2_S2_fjLj128EEEEELb1ELb0ELb0ELb1EEEvNS_9FwdParamsE)
        /*0c98*/ 	.word	0x000000e7


	//----- nvinfo : EIATTR_FRAME_SIZE
	.align		4
.L_546:
        /*0c9c*/ 	.byte	0x04, 0x11
        /*0c9e*/ 	.short	(.L_548 - .L_547)
	.align		4
.L_547:
        /*0ca0*/ 	.word	index@(_ZN10layer_norm13ln_fwd_kernelINS_13Kernel_traitsI6__halfS2_S2_S2_fjLj2560ELj1ELj4ELj1ELj16ENS_18Kernel_traits_baseILj2560ES2_S2_S2_S2_fjLj128EEEEELb1ELb0ELb0ELb1EEEvNS_9FwdParamsE)
        /*0ca4*/ 	.word	0x00000000


	//----- nvinfo : EIATTR_REGCOUNT
	.align		4
.L_548:
        /*0ca8*/ 	.byte	0x04, 0x2f
        /*0caa*/ 	.short	(.L_550 - .L_549)
	.align		4
.L_549:
        /*0cac*/ 	.word	index@(_ZN10layer_norm13ln_fwd_kernelINS_13Kernel_traitsI6__halfS2_S2_S2_fjLj2560ELj1ELj4ELj1ELj16ENS_18Kernel_traits_baseILj2560ES2_S2_S2_S2_fjLj128EEEEELb1ELb0ELb0ELb0EEEvNS_9FwdParamsE)
        /*0cb0*/ 	.word	0x000000cb


	//----- nvinfo : EIATTR_FRAME_SIZE
	.align		4
.L_550:
        /*0cb4*/ 	.byte	0x04, 0x11
        /*0cb6*/ 	.short	(.L_552 - .L_551)
	.align		4
.L_551:
        /*0cb8*/ 	.word	index@(_ZN10layer_norm13ln_fwd_kernelINS_13Kernel_traitsI6__halfS2_S2_S2_fjLj2560ELj1ELj4ELj1ELj16ENS_18Kernel_traits_baseILj2560ES2_S2_S2_S2_fjLj128EEEEELb1ELb0ELb0ELb0EEEvNS_9FwdParamsE)
        /*0cbc*/ 	.word	0x00000000


	//----- nvinfo : EIATTR_REGCOUNT
	.align		4
.L_552:
        /*0cc0*/ 	.byte	0x04, 0x2f
        /*0cc2*/ 	.short	(.L_554 - .L_553)
	.align		4
.L_553:
        /*0cc4*/ 	.word	index@(_ZN10layer_norm13ln_fwd_kernelINS_13Kernel_traitsI6__halfS2_S2_S2_fjLj2560ELj1ELj4ELj1ELj16ENS_18Kernel_traits_baseILj2560ES2_S2_S2_S2_fjLj128EEEEELb0ELb1ELb1ELb1EEEvNS_9FwdParamsE)
        /*0cc8*/ 	.word	0x000000ff


	//----- nvinfo : EIATTR_FRAME_SIZE
	.align		4
.L_554:
        /*0ccc*/ 	.byte	0x04, 0x11
        /*0cce*/ 	.short	(.L_556 - .L_555)
	.align		4
.L_555:
        /*0cd0*/ 	.word	index@(_ZN10layer_norm13ln_fwd_kernelINS_13Kernel_traitsI6__halfS2_S2_S2_fjLj2560ELj1ELj4ELj1ELj16ENS_18Kernel_traits_baseILj2560ES2_S2_S2_S2_fjLj128EEEEELb0ELb1ELb1ELb1EEEvNS_9FwdParamsE)
        /*0cd4*/ 	.word	0x00000000


	//----- nvinfo : EIATTR_REGCOUNT
	.align		4
.L_556:
        /*0cd8*/ 	.byte	0x04, 0x2f
        /*0cda*/ 	.short	(.L_558 - .L_557)
	.align		4
.L_557:
        /*0cdc*/ 	.word	index@(_ZN10layer_norm13ln_fwd_kernelINS_13Kernel_traitsI6__halfS2_S2_S2_fjLj2560ELj1ELj4ELj1ELj16ENS_18Kernel_traits_baseILj2560ES2_S2_S2_S2_fjLj128EEEEELb0ELb1ELb1ELb0EEEvNS_9FwdParamsE)
        /*0ce0*/ 	.word	0x000000ef


	//----- nvinfo : EIATTR_FRAME_SIZE
	.align		4
.L_558:
        /*0ce4*/ 	.byte	0x04, 0x11
        /*0ce6*/ 	.short	(.L_560 - .L_559)
	.align		4
.L_559:
        /*0ce8*/ 	.word	index@(_ZN10layer_norm13ln_fwd_kernelINS_13Kernel_traitsI6__halfS2_S2_S2_fjLj2560ELj1ELj4ELj1ELj16ENS_18Kernel_traits_baseILj2560ES2_S2_S2_S2_fjLj128EEEEELb0ELb1ELb1ELb0EEEvNS_9FwdParamsE)
        /*0cec*/ 	.word	0x00000000


	//----- nvinfo : EIATTR_REGCOUNT
	.align		4
.L_560:
        /*0cf0*/ 	.byte	0x04, 0x2f
        /*0cf2*/ 	.short	(.L_562 - .L_561)
	.align		4
.L_561:
        /*0cf4*/ 	.word	index@(_ZN10layer_norm13ln_fwd_kernelINS_13Kernel_traitsI6__halfS2_S2_S2_fjLj2560ELj1ELj4ELj1ELj16ENS_18Kernel_traits_baseILj2560ES2_S2_S2_S2_fjLj128EEEEELb0ELb1ELb0ELb1EEEvNS_9FwdParamsE)
        /*0cf8*/ 	.word	0x000000fc


	//----- nvinfo : EIATTR_FRAME_SIZE
	.align		4
.L_562:
        /*0cfc*/ 	.byte	0x04, 0x11
        /*0cfe*/ 	.short	(.L_564 - .L_563)
	.align		4
.L_563:
        /*0d00*/ 	.word	index@(_ZN10layer_norm13ln_fwd_kernelINS_13Kernel_traitsI6__halfS2_S2_S2_fjLj2560ELj1ELj4ELj1ELj16ENS_18Kernel_traits_baseILj2560ES2_S2_S2_S2_fjLj128EEEEELb0ELb1ELb0ELb1EEEvNS_9FwdParamsE)
        /*0d04*/ 	.word	0x00000000


	//----- nvinfo : EIATTR_REGCOUNT
	.align		4
.L_564:
        /*0d08*/ 	.byte	0x04, 0x2f
        /*0d0a*/ 	.short	(.L_566 - .L_565)
	.align		4
.L_565:
        /*0d0c*/ 	.word	index@(_ZN10layer_norm13ln_fwd_kernelINS_13Kernel_traitsI6__halfS2_S2_S2_fjLj2560ELj1ELj4ELj1ELj16ENS_18Kernel_traits_baseILj2560ES2_S2_S2_S2_fjLj128EEEEELb0ELb1ELb0ELb0EEEvNS_9FwdParamsE)
        /*0d10*/ 	.word	0x000000ec


	//----- nvinfo : EIATTR_FRAME_SIZE
	.align		4
.L_566:
        /*0d14*/ 	.byte	0x04, 0x11
        /*0d16*/ 	.short	(.L_568 - .L_567)
	.align		4
.L_567:
        /*0d18*/ 	.word	index@(_ZN10layer_norm13ln_fwd_kernelINS_13Kernel_traitsI6__halfS2_S2_S2_fjLj2560ELj1ELj4ELj1ELj16ENS_18Kernel_traits_baseILj2560ES2_S2_S2_S2_fjLj128EEEEELb0ELb1ELb0ELb0EEEvNS_9FwdParamsE)
        /*0d1c*/ 	.word	0x00000000


	//----- nvinfo : EIATTR_REGCOUNT
	.align		4
.L_568:
        /*0d20*/ 	.byte	0x04, 0x2f
        /*0d22*/ 	.short	(.L_570 - .L_569)
	.align		4
.L_569:
        /*0d24*/ 	.word	index@(_ZN10layer_norm13ln_fwd_kernelINS_13Kernel_traitsI6__halfS2_S2_S2_fjLj2560ELj1ELj4ELj1ELj16ENS_18Kernel_traits_baseILj2560ES2_S2_S2_S2_fjLj128EEEEELb0ELb0ELb1ELb1EEEvNS_9FwdParamsE)
        /*0d28*/ 	.word	0x000000ff


	//----- nvinfo : EIATTR_FRAME_SIZE
	.align		4
.L_570:
        /*0d2c*/ 	.byte	0x04, 0x11
        /*0d2e*/ 	.short	(.L_572 - .L_571)
	.align		4
.L_571:
        /*0d30*/ 	.word	index@(_ZN10layer_norm13ln_fwd_kernelINS_13Kernel_traitsI6__halfS2_S2_S2_fjLj2560ELj1ELj4ELj1ELj16ENS_18Kernel_traits_baseILj2560ES2_S2_S2_S2_fjLj128EEEEELb0ELb0ELb1ELb1EEEvNS_9FwdParamsE)
        /*0d34*/ 	.word	0x00000000


	//----- nvinfo : EIATTR_REGCOUNT
	.align		4
.L_572:
        /*0d38*/ 	.byte	0x04, 0x2f
        /*0d3a*/ 	.short	(.L_574 - .L_573)
	.align		4
.L_573:
        /*0d3c*/ 	.word	index@(_ZN10layer_norm13ln_fwd_kernelINS_13Kernel_traitsI6__halfS2_S2_S2_fjLj2560ELj1ELj4ELj1ELj16ENS_18Kernel_traits_baseILj2560ES2_S2_S2_S2_fjLj128EEEEELb0ELb0ELb1ELb0EEEvNS_9FwdParamsE)
        /*0d40*/ 	.word	0x000000c4


	//----- nvinfo : EIATTR_FRAME_SIZE
	.align		4
.L_574:
        /*0d44*/ 	.byte	0x04, 0x11
        /*0d46*/ 	.short	(.L_576 - .L_575)
	.align		4
.L_575:
        /*0d48*/ 	.word	index@(_ZN10layer_norm13ln_fwd_kernelINS_13Kernel_traitsI6__halfS2_S2_S2_fjLj2560ELj1ELj4ELj1ELj16ENS_18Kernel_traits_baseILj2560ES2_S2_S2_S2_fjLj128EEEEELb0ELb0ELb1ELb0EEEvNS_9FwdParamsE)
        /*0d4c*/ 	.word	0x00000000


	//----- nvinfo : EIATTR_REGCOUNT
	.align		4
.L_576:
        /*0d50*/ 	.byte	0x04, 0x2f
        /*0d52*/ 	.short	(.L_578 - .L_577)
	.align		4
.L_577:
        /*0d54*/ 	.word	index@(_ZN10layer_norm13ln_fwd_kernelINS_13Kernel_traitsI6__halfS2_S2_S2_fjLj2560ELj1ELj4ELj1ELj16ENS_18Kernel_traits_baseILj2560ES2_S2_S2_S2_fjLj128EEEEELb0ELb0ELb0ELb1EEEvNS_9FwdParamsE)
        /*0d58*/ 	.word	0x000000e1


	//----- nvinfo : EIATTR_FRAME_SIZE
	.align		4
.L_578:
        /*0d5c*/ 	.byte	0x04, 0x11
        /*0d5e*/ 	.short	(.L_580 - .L_579)
	.align		4
.L_579:
        /*0d60*/ 	.word	index@(_ZN10layer_norm13ln_fwd_kernelINS_13Kernel_traitsI6__halfS2_S2_S2_fjLj2560ELj1ELj4ELj1ELj16ENS_18Kernel_traits_baseILj2560ES2_S2_S2_S2_fjLj128EEEEELb0ELb0ELb0ELb1EEEvNS_9FwdParamsE)
        /*0d64*/ 	.word	0x00000000


	//----- nvinfo : EIATTR_REGCOUNT
	.align		4
.L_580:
        /*0d68*/ 	.byte	0x04, 0x2f
        /*0d6a*/ 	.short	(.L_582 - .L_581)
	.align		4
.L_581:
        /*0d6c*/ 	.word	index@(_ZN10layer_norm13ln_fwd_kernelINS_13Kernel_traitsI6__halfS2_S2_S2_fjLj2560ELj1ELj4ELj1ELj16ENS_18Kernel_traits_baseILj2560ES2_S2_S2_S2_fjLj128EEEEELb0ELb0ELb0ELb0EEEvNS_9FwdParamsE)
        /*0d70*/ 	.word	0x000000c4


	//----- nvinfo : EIATTR_FRAME_SIZE
	.align		4
.L_582:
        /*0d74*/ 	.byte	0x04, 0x11
        /*0d76*/ 	.short	(.L_584 - .L_583)
	.align		4
.L_583:
        /*0d78*/ 	.word	index@(_ZN10layer_norm13ln_fwd_kernelINS_13Kernel_traitsI6__halfS2_S2_S2_fjLj2560ELj1ELj4ELj1ELj16ENS_18Kernel_traits_baseILj2560ES2_S2_S2_S2_fjLj128EEEEELb0ELb0ELb0ELb0EEEvNS_9FwdParamsE)
        /*0d7c*/ 	.word	0x00000000


	//----- nvinfo : EIATTR_REGCOUNT
	.align		4
.L_584:
        /*0d80*/ 	.byte	0x04, 0x2f
        /*0d82*/ 	.short	(.L_586 - .L_585)
	.align		4
.L_585:
        /*0d84*/ 	.word	index@(_ZN10layer_norm13ln_fwd_kernelINS_13Kernel_traitsI13__nv_bfloat16S2_S2_S2_fjLj2560ELj1ELj4ELj1ELj16ENS_18Kernel_traits_baseILj2560ES2_S2_S2_S2_fjLj128EEEEELb1ELb1ELb1ELb1EEEvNS_9FwdParamsE)
        /*0d88*/ 	.word	0x000000ff


	//----- nvinfo : EIATTR_FRAME_SIZE
	.align		4
.L_586:
        /*0d8c*/ 	.byte	0x04, 0x11
        /*0d8e*/ 	.short	(.L_588 - .L_587)
	.align		4
.L_587:
        /*0d90*/ 	.word	index@(_ZN10layer_norm13ln_fwd_kernelINS_13Kernel_traitsI13__nv_bfloat16S2_S2_S2_fjLj2560ELj1ELj4ELj1ELj16ENS_18Kernel_traits_baseILj2560ES2_S2_S2_S2_fjLj128EEEEELb1ELb1ELb1ELb1EEEvNS_9FwdParamsE)
        /*0d94*/ 	.word	0x00000170


	//----- nvinfo : EIATTR_REGCOUNT
	.align		4
.L_588:
        /*0d98*/ 	.byte	0x04, 0x2f
        /*0d9a*/ 	.short	(.L_590 - .L_589)
	.align		4
.L_589:
        /*0d9c*/ 	.word	index@(_ZN10layer_norm13ln_fwd_kernelINS_13Kernel_traitsI13__nv_bfloat16S2_S2_S2_fjLj2560ELj1ELj4ELj1ELj16ENS_18Kernel_traits_baseILj2560ES2_S2_S2_S2_fjLj128EEEEELb1ELb1ELb1ELb0EEEvNS_9FwdParamsE)
        /*0da0*/ 	.word	0x000000ff


	//----- nvinfo : EIATTR_FRAME_SIZE
	.align		4
.L_590:
        /*0da4*/ 	.byte	0x04, 0x11
        /*0da6*/ 	.short	(.L_592 - .L_591)
	.align		4
.L_591:
        /*0da8*/ 	.word	index@(_ZN10layer_norm13ln_fwd_kernelINS_13Kernel_traitsI13__nv_bfloat16S2_S2_S2_fjLj2560ELj1ELj4ELj1ELj16ENS_18Kernel_traits_baseILj2560ES2_S2_S2_S2_fjLj128EEEEELb1ELb1ELb1ELb0EEEvNS_9FwdParamsE)
        /*0dac*/ 	.word	0x000001d0


	//----- nvinfo : EIATTR_REGCOUNT
	.align		4
.L_592:
        /*0db0*/ 	.byte	0x04, 0x2f
        /*0db2*/ 	.short	(.L_594 - .L_593)
	.align		4
.L_593:
        /*0db4*/ 	.word	index@(_ZN10layer_norm13ln_fwd_kernelINS_13Kernel_traitsI13__nv_bfloat16S2_S2_S2_fjLj2560ELj1ELj4ELj1ELj16ENS_18Kernel_traits_baseILj2560ES2_S2_S2_S2_fjLj128EEEEELb1ELb1ELb0ELb1EEEvNS_9FwdParamsE)
        /*0db8*/ 	.word	0x000000ff


	//----- nvinfo : EIATTR_FRAME_SIZE
	.align		4
.L_594:
        /*0dbc*/ 	.byte	0x04, 0x11
        /*0dbe*/ 	.short	(.L_596 - .L_595)
	.align		4
.L_595:
        /*0dc0*/ 	.word	index@(_ZN10layer_norm13ln_fwd_kernelINS_13Kernel_traitsI13__nv_bfloat16S2_S2_S2_fjLj2560ELj1ELj4ELj1ELj16ENS_18Kernel_traits_baseILj2560ES2_S2_S2_S2_fjLj128EEEEELb1ELb1ELb0ELb1EEEvNS_9FwdParamsE)
        /*0dc4*/ 	.word	0x00000110


	//----- nvinfo : EIATTR_REGCOUNT
	.align		4
.L_596:
        /*0dc8*/ 	.byte	0x04, 0x2f
        /*0dca*/ 	.short	(.L_598 - .L_597)
	.align		4
.L_597:
        /*0dcc*/ 	.word	index@(_ZN10layer_norm13ln_fwd_kernelINS_13Kernel_traitsI13__nv_bfloat16S2_S2_S2_fjLj2560ELj1ELj4ELj1ELj16ENS_18Kernel_traits_baseILj2560ES2_S2_S2_S2_fjLj128EEEEELb1ELb1ELb0ELb0EEEvNS_9FwdParamsE)
        /*0dd0*/ 	.word	0x000000ff


	//----- nvinfo : EIATTR_FRAME_SIZE
	.align		4
.L_598:
        /*0dd4*/ 	.byte	0x04, 0x11
        /*0dd6*/ 	.short	(.L_600 - .L_599)
	.align		4
.L_599:
        /*0dd8*/ 	.word	index@(_ZN10layer_norm13ln_fwd_kernelINS_13Kernel_traitsI13__nv_bfloat16S2_S2_S2_fjLj2560ELj1ELj4ELj1ELj16ENS_18Kernel_traits_baseILj2560ES2_S2_S2_S2_fjLj128EEEEELb1ELb1ELb0ELb0EEEvNS_9FwdParamsE)
        /*0ddc*/ 	.word	0x00000188


	//----- nvinfo : EIATTR_REGCOUNT
	.align		4
.L_600:
        /*0de0*/ 	.byte	0x04, 0x2f
        /*0de2*/ 	.short	(.L_602 - .L_601)
	.align		4
.L_601:
        /*0de4*/ 	.word	index@(_ZN10layer_norm13ln_fwd_kernelINS_13Kernel_traitsI13__nv_bfloat16S2_S2_S2_fjLj2560ELj1ELj4ELj1ELj16ENS_18Kernel_traits_baseILj2560ES2_S2_S2_S2_fjLj128EEEEELb1ELb0ELb1ELb1EEEvNS_9FwdParamsE)
        /*0de8*/ 	.word	0x000000ff


	//----- nvinfo : EIATTR_FRAME_SIZE
	.align		4
.L_602:
        /*0dec*/ 	.byte	0x04, 0x11
        /*0dee*/ 	.short	(.L_604 - .L_603)
	.align		4
.L_603:
        /*0df0*/ 	.word	index@(_ZN10layer_norm13ln_fwd_kernelINS_13Kernel_traitsI13__nv_bfloat16S2_S2_S2_fjLj2560ELj1ELj4ELj1ELj16ENS_18Kernel_traits_baseILj2560ES2_S2_S2_S2_fjLj128EEEEELb1ELb0ELb1ELb1EEEvNS_9FwdParamsE)
        /*0df4*/ 	.word	0x00000000


	//----- nvinfo : EIATTR_REGCOUNT
	.align		4
.L_604:
        /*0df8*/ 	.byte	0x04, 0x2f
        /*0dfa*/ 	.short	(.L_606 - .L_605)
	.align		4
.L_605:
        /*0dfc*/ 	.word	index@(_ZN10layer_norm13ln_fwd_kernelINS_13Kernel_traitsI13__nv_bfloat16S2_S2_S2_fjLj2560ELj1ELj4ELj1ELj16ENS_18Kernel_traits_baseILj2560ES2_S2_S2_S2_fjLj128EEEEELb1ELb0ELb1ELb0EEEvNS_9FwdParamsE)
        /*0e00*/ 	.word	0x000000ff


	//----- nvinfo : EIATTR_FRAME_SIZE
	.align		4
.L_606:
        /*0e04*/ 	.byte	0x04, 0x11
        /*0e06*/ 	.short	(.L_608 - .L_607)
	.align		4
.L_607:
        /*0e08*/ 	.word	index@(_ZN10layer_norm13ln_fwd_kernelINS_13Kernel_traitsI13__nv_bfloat16S2_S2_S2_fjLj2560ELj1ELj4ELj1ELj16ENS_18Kernel_traits_baseILj2560ES2_S2_S2_S2_fjLj128EEEEELb1ELb0ELb1ELb0EEEvNS_9FwdParamsE)
        /*0e0c*/ 	.word	0x00000078


	//----- nvinfo : EIATTR_REGCOUNT
	.align		4
.L_608:
        /*0e10*/ 	.byte	0x04, 0x2f
        /*0e12*/ 	.short	(.L_610 - .L_609)
	.align		4
.L_609:
        /*0e14*/ 	.word	index@(_ZN10layer_norm13ln_fwd_kernelINS_13Kernel_traitsI13__nv_bfloat16S2_S2_S2_fjLj2560ELj1ELj4ELj1ELj16ENS_18Kernel_traits_baseILj2560ES2_S2_S2_S2_fjLj128EEEEELb1ELb0ELb0ELb1EEEvNS_9FwdParamsE)
        /*0e18*/ 	.word	0x000000ff


	//----- nvinfo : EIATTR_FRAME_SIZE
	.align		4
.L_610:
        /*0e1c*/ 	.byte	0x04, 0x11
        /*0e1e*/ 	.short	(.L_612 - .L_611)
	.align		4
.L_611:
        /*0e20*/ 	.word	index@(_ZN10layer_norm13ln_fwd_kernelINS_13Kernel_traitsI13__nv_bfloat16S2_S2_S2_fjLj2560ELj1ELj4ELj1ELj16ENS_18Kernel_traits_baseILj2560ES2_S2_S2_S2_fjLj128EEEEELb1ELb0ELb0ELb1EEEvNS_9FwdParamsE)
        /*0e24*/ 	.word	0x00000030


	//----- nvinfo : EIATTR_REGCOUNT
	.align		4
.L_612:
        /*0e28*/ 	.byte	0x04, 0x2f
        /*0e2a*/ 	.short	(.L_614 - .L_613)
	.align		4
.L_613:
        /*0e2c*/ 	.word	index@(_ZN10layer_norm13ln_fwd_kernelINS_13Kernel_traitsI13__nv_bfloat16S2_S2_S2_fjLj2560ELj1ELj4ELj1ELj16ENS_18Kernel_traits_baseILj2560ES2_S2_S2_S2_fjLj128EEEEELb1ELb0ELb0ELb0EEEvNS_9FwdParamsE)
        /*0e30*/ 	.word	0x000000ff


	//----- nvinfo : EIATTR_FRAME_SIZE
	.align		4
.L_614:
        /*0e34*/ 	.byte	0x04, 0x11
        /*0e36*/ 	.short	(.L_616 - .L_615)
	.align		4
.L_615:
        /*0e38*/ 	.word	index@(_ZN10layer_norm13ln_fwd_kernelINS_13Kernel_traitsI13__nv_bfloat16S2_S2_S2_fjLj2560ELj1ELj4ELj1ELj16ENS_18Kernel_traits_baseILj2560ES2_S2_S2_S2_fjLj128EEEEELb1ELb0ELb0ELb0EEEvNS_9FwdParamsE)
        /*0e3c*/ 	.word	0x00000048


	//----- nvinfo : EIATTR_REGCOUNT
	.align		4
.L_616:
        /*0e40*/ 	.byte	0x04, 0x2f
        /*0e42*/ 	.short	(.L_618 - .L_617)
	.align		4
.L_617:
        /*0e44*/ 	.word	index@(_ZN10layer_norm13ln_fwd_kernelINS_13Kernel_traitsI13__nv_bfloat16S2_S2_S2_fjLj2560ELj1ELj4ELj1ELj16ENS_18Kernel_traits_baseILj2560ES2_S2_S2_S2_fjLj128EEEEELb0ELb1ELb1ELb1EEEvNS_9FwdParamsE)
        /*0e48*/ 	.word	0x000000ff


	//----- nvinfo : EIATTR_FRAME_SIZE
	.align		4
.L_618:
        /*0e4c*/ 	.byte	0x04, 0x11
        /*0e4e*/ 	.short	(.L_620 - .L_619)
	.align		4
.L_619:
        /*0e50*/ 	.word	index@(_ZN10layer_norm13ln_fwd_kernelINS_13Kernel_traitsI13__nv_bfloat16S2_S2_S2_fjLj2560ELj1ELj4ELj1ELj16ENS_18Kernel_traits_baseILj2560ES2_S2_S2_S2_fjLj128EEEEELb0ELb1ELb1ELb1EEEvNS_9FwdParamsE)
        /*0e54*/ 	.word	0x00000160


	//----- nvinfo : EIATTR_REGCOUNT
	.align		4
.L_620:
        /*0e58*/ 	.byte	0x04, 0x2f
        /*0e5a*/ 	.short	(.L_622 - .L_621)
	.align		4
.L_621:
        /*0e5c*/ 	.word	index@(_ZN10layer_norm13ln_fwd_kernelINS_13Kernel_traitsI13__nv_bfloat16S2_S2_S2_fjLj2560ELj1ELj4ELj1ELj16ENS_18Kernel_traits_baseILj2560ES2_S2_S2_S2_fjLj128EEEEELb0ELb1ELb1ELb0EEEvNS_9FwdParamsE)
        /*0e60*/ 	.word	0x000000ff


	//----- nvinfo : EIATTR_FRAME_SIZE
	.align		4
.L_622:
        /*0e64*/ 	.byte	0x04, 0x11
        /*0e66*/ 	.short	(.L_624 - .L_623)
	.align		4
.L_623:
        /*0e68*/ 	.word	index@(_ZN10layer_norm13ln_fwd_kernelINS_13Kernel_traitsI13__nv_bfloat16S2_S2_S2_fjLj2560ELj1ELj4ELj1ELj16ENS_18Kernel_traits_baseILj2560ES2_S2_S2_S2_fjLj128EEEEELb0ELb1ELb1ELb0EEEvNS_9FwdParamsE)
        /*0e6c*/ 	.word	0x00000178


	//----- nvinfo : EIATTR_REGCOUNT
	.align		4
.L_624:
        /*0e70*/ 	.byte	0x04, 0x2f
        /*0e72*/ 	.short	(.L_626 - .L_625)
	.align		4
.L_625:
        /*0e74*/ 	.word	index@(_ZN10layer_norm13ln_fwd_kernelINS_13Kernel_traitsI13__nv_bfloat16S2_S2_S2_fjLj2560ELj1ELj4ELj1ELj16ENS_18Kernel_traits_baseILj2560ES2_S2_S2_S2_fjLj128EEEEELb0ELb1ELb0ELb1EEEvNS_9FwdParamsE)
        /*0e78*/ 	.word	0x000000ff


	//----- nvinfo : EIATTR_FRAME_SIZE
	.align		4
.L_626:
        /*0e7c*/ 	.byte	0x04, 0x11
        /*0e7e*/ 	.short	(.L_628 - .L_627)
	.align		4
.L_627:
        /*0e80*/ 	.word	index@(_ZN10layer_norm13ln_fwd_kernelINS_13Kernel_traitsI13__nv_bfloat16S2_S2_S2_fjLj2560ELj1ELj4ELj1ELj16ENS_18Kernel_traits_baseILj2560ES2_S2_S2_S2_fjLj128EEEEELb0ELb1ELb0ELb1EEEvNS_9FwdParamsE)
        /*0e84*/ 	.word	0x00000168


	//----- nvinfo : EIATTR_REGCOUNT
	.align		4
.L_628:
        /*0e88*/ 	.byte	0x04, 0x2f
        /*0e8a*/ 	.short	(.L_630 - .L_629)
	.align		4
.L_629:
        /*0e8c*/ 	.word	index@(_ZN10layer_norm13ln_fwd_kernelINS_13Kernel_traitsI13__nv_bfloat16S2_S2_S2_fjLj2560ELj1ELj4ELj1ELj16ENS_18Kernel_traits_baseILj2560ES2_S2_S2_S2_fjLj128EEEEELb0ELb1ELb0ELb0EEEvNS_9FwdParamsE)
        /*0e90*/ 	.word	0x000000ff


	//----- nvinfo : EIATTR_FRAME_SIZE
	.align		4
.L_630:
        /*0e94*/ 	.byte	0x04, 0x11
        /*0e96*/ 	.short	(.L_632 - .L_631)
	.align		4
.L_631:
        /*0e98*/ 	.word	index@(_ZN10layer_norm13ln_fwd_kernelINS_13Kernel_traitsI13__nv_bfloat16S2_S2_S2_fjLj2560ELj1ELj4ELj1ELj16ENS_18Kernel_traits_baseILj2560ES2_S2_S2_S2_fjLj128EEEEELb0ELb1ELb0ELb0EEEvNS_9FwdParamsE)
        /*0e9c*/ 	.word	0x00000160


	//----- nvinfo : EIATTR_REGCOUNT
	.align		4
.L_632:
        /*0ea0*/ 	.byte	0x04, 0x2f
        /*0ea2*/ 	.short	(.L_634 - .L_633)
	.align		4
.L_633:
        /*0ea4*/ 	.word	index@(_ZN10layer_norm13ln_fwd_kernelINS_13Kernel_traitsI13__nv_bfloat16S2_S2_S2_fjLj2560ELj1ELj4ELj1ELj16ENS_18Kernel_traits_baseILj2560ES2_S2_S2_S2_fjLj128EEEEELb0ELb0ELb1ELb1EEEvNS_9FwdParamsE)
        /*0ea8*/ 	.word	0x000000fe


	//----- nvinfo : EIATTR_FRAME_SIZE
	.align		4
.L_634:
        /*0eac*/ 	.byte	0x04, 0x11
        /*0eae*/ 	.short	(.L_636 - .L_635)
	.align		4
.L_635:
        /*0eb0*/ 	.word	index@(_ZN10layer_norm13ln_fwd_kernelINS_13Kernel_traitsI13__nv_bfloat16S2_S2_S2_fjLj2560ELj1ELj4ELj1ELj16ENS_18Kernel_traits_baseILj2560ES2_S2_S2_S2_fjLj128EEEEELb0ELb0ELb1ELb1EEEvNS_9FwdParamsE)
        /*0eb4*/ 	.word	0x00000000


	//----- nvinfo : EIATTR_REGCOUNT
	.align		4
.L_636:
        /*0eb8*/ 	.byte	0x04, 0x2f
        /*0eba*/ 	.short	(.L_638 - .L_637)
	.align		4
.L_637:
        /*0ebc*/ 	.word	index@(_ZN10layer_norm13ln_fwd_kernelINS_13Kernel_traitsI13__nv_bfloat16S2_S2_S2_fjLj2560ELj1ELj4ELj1ELj16ENS_18Kernel_traits_baseILj2560ES2_S2_S2_S2_fjLj128EEEEELb0ELb0ELb1ELb0EEEvNS_9FwdParamsE)
        /*0ec0*/ 	.word	0x000000f5


	//----- nvinfo : EIATTR_FRAME_SIZE
	.align		4
.L_638:
        /*0ec4*/ 	.byte	0x04, 0x11
        /*0ec6*/ 	.short	(.L_640 - .L_639)
	.align		4
.L_639:
        /*0ec8*/ 	.word	index@(_ZN10layer_norm13ln_fwd_kernelINS_13Kernel_traitsI13__nv_bfloat16S2_S2_S2_fjLj2560ELj1ELj4ELj1ELj16ENS_18Kernel_traits_baseILj2560ES2_S2_S2_S2_fjLj128EEEEELb0ELb0ELb1ELb0EEEvNS_9FwdParamsE)
        /*0ecc*/ 	.word	0x00000000


	//----- nvinfo : EIATTR_REGCOUNT
	.align		4
.L_640:
        /*0ed0*/ 	.byte	0x04, 0x2f
        /*0ed2*/ 	.short	(.L_642 - .L_641)
	.align		4
.L_641:
        /*0ed4*/ 	.word	index@(_ZN10layer_norm13ln_fwd_kernelINS_13Kernel_traitsI13__nv_bfloat16S2_S2_S2_fjLj2560ELj1ELj4ELj1ELj16ENS_18Kernel_traits_baseILj2560ES2_S2_S2_S2_fjLj128EEEEELb0ELb0ELb0ELb1EEEvNS_9FwdParamsE)
        /*0ed8*/ 	.word	0x000000ff


	//----- nvinfo : EIATTR_FRAME_SIZE
	.align		4
.L_642:
        /*0edc*/ 	.byte	0x04, 0x11
        /*0ede*/ 	.short	(.L_644 - .L_643)
	.align		4
.L_643:
        /*0ee0*/ 	.word	index@(_ZN10layer_norm13ln_fwd_kernelINS_13Kernel_traitsI13__nv_bfloat16S2_S2_S2_fjLj2560ELj1ELj4ELj1ELj16ENS_18Kernel_traits_baseILj2560ES2_S2_S2_S2_fjLj128EEEEELb0ELb0ELb0ELb1EEEvNS_9FwdParamsE)
        /*0ee4*/ 	.word	0x00000000


	//----- nvinfo : EIATTR_REGCOUNT
	.align		4
.L_644:
        /*0ee8*/ 	.byte	0x04, 0x2f
        /*0eea*/ 	.short	(.L_646 - .L_645)
	.align		4
.L_645:
        /*0eec*/ 	.word	index@(_ZN10layer_norm13ln_fwd_kernelINS_13Kernel_traitsI13__nv_bfloat16S2_S2_S2_fjLj2560ELj1ELj4ELj1ELj16ENS_18Kernel_traits_baseILj2560ES2_S2_S2_S2_fjLj128EEEEELb0ELb0ELb0ELb0EEEvNS_9FwdParamsE)
        /*0ef0*/ 	.word	0x000000fe


	//----- nvinfo : EIATTR_FRAME_SIZE
	.align		4
.L_646:
        /*0ef4*/ 	.byte	0x04, 0x11
        /*0ef6*/ 	.short	(.L_648 - .L_647)
	.align		4
.L_647:
        /*0ef8*/ 	.word	index@(_ZN10layer_norm13ln_fwd_kernelINS_13Kernel_traitsI13__nv_bfloat16S2_S2_S2_fjLj2560ELj1ELj4ELj1ELj16ENS_18Kernel_traits_baseILj2560ES2_S2_S2_S2_fjLj128EEEEELb0ELb0ELb0ELb0EEEvNS_9FwdParamsE)
        /*0efc*/ 	.word	0x00000000


	//----- nvinfo : EIATTR_MIN_STACK_SIZE
	.align		4
.L_648:
        /*0f00*/ 	.byte	0x04, 0x12
        /*0f02*/ 	.short	(.L_650 - .L_649)
	.align		4
.L_649:
        /*0f04*/ 	.word	index@(_ZN10layer_norm13ln_fwd_kernelINS_13Kernel_traitsI13__nv_bfloat16S2_S2_S2_fjLj2560ELj1ELj4ELj1ELj16ENS_18Kernel_traits_baseILj2560ES2_S2_S2_S2_fjLj128EEEEELb0ELb0ELb0ELb0EEEvNS_9FwdParamsE)
        /*0f08*/ 	.word	0x00000000


	//----- nvinfo : EIATTR_MIN_STACK_SIZE
	.align		4
.L_650:
        /*0f0c*/ 	.byte	0x04, 0x12
        /*0f0e*/ 	.short	(.L_652 - .L_651)
	.align		4
.L_651:
        /*0f10*/ 	.word	index@(_ZN10layer_norm13ln_fwd_kernelINS_13Kernel_traitsI13__nv_bfloat16S2_S2_S2_fjLj2560ELj1ELj4ELj1ELj16ENS_18Kernel_traits_baseILj2560ES2_S2_S2_S2_fjLj128EEEEELb0ELb0ELb0ELb1EEEvNS_9FwdParamsE)
        /*0f14*/ 	.word	0x00000000


	//----- nvinfo : EIATTR_MIN_STACK_SIZE
	.align		4
.L_652:
        /*0f18*/ 	.byte	0x04, 0x12
        /*0f1a*/ 	.short	(.L_654 - .L_653)
	.align		4
.L_653:
        /*0f1c*/ 	.word	index@(_ZN10layer_norm13ln_fwd_kernelINS_13Kernel_traitsI13__nv_bfloat16S2_S2_S2_fjLj2560ELj1ELj4ELj1ELj16ENS_18Kernel_traits_baseILj2560ES2_S2_S2_S2_fjLj128EEEEELb0ELb0ELb1ELb0EEEvNS_9FwdParamsE)
        /*0f20*/ 	.word	0x00000000


	//----- nvinfo : EIATTR_MIN_STACK_SIZE
	.align		4
.L_654:
        /*0f24*/ 	.byte	0x04, 0x12
        /*0f26*/ 	.short	(.L_656 - .L_655)
	.align		4
.L_655:
        /*0f28*/ 	.word	index@(_ZN10layer_norm13ln_fwd_kernelINS_13Kernel_traitsI13__nv_bfloat16S2_S2_S2_fjLj2560ELj1ELj4ELj1ELj16ENS_18Kernel_traits_baseILj2560ES2_S2_S2_S2_fjLj128EEEEELb0ELb0ELb1ELb1EEEvNS_9FwdParamsE)
        /*0f2c*/ 	.word	0x00000000


	//----- nvinfo : EIATTR_MIN_STACK_SIZE
	.align		4
.L_656:
        /*0f30*/ 	.byte	0x04, 0x12
        /*0f32*/ 	.short	(.L_658 - .L_657)
	.align		4
.L_657:
        /*0f34*/ 	.word	index@(_ZN10layer_norm13ln_fwd_kernelINS_13Kernel_traitsI13__nv_bfloat16S2_S2_S2_fjLj2560ELj1ELj4ELj1ELj16ENS_18Kernel_traits_baseILj2560ES2_S2_S2_S2_fjLj128EEEEELb0ELb1ELb0ELb0EEEvNS_9FwdParamsE)
        /*0f38*/ 	.word	0x00000160


	//----- nvinfo : EIATTR_MIN_STACK_SIZE
	.align		4
.L_658:
        /*0f3c*/ 	.byte	0x04, 0x12
        /*0f3e*/ 	.short	(.L_660 - .L_659)
	.align		4
.L_659:
        /*0f40*/ 	.word	index@(_ZN10layer_norm13ln_fwd_kernelINS_13Kernel_traitsI13__nv_bfloat16S2_S2_S2_fjLj2560ELj1ELj4ELj1ELj16ENS_18Kernel_traits_baseILj2560ES2_S2_S2_S2_fjLj128EEEEELb0ELb1ELb0ELb1EEEvNS_9FwdParamsE)
        /*0f44*/ 	.word	0x00000168


	//----- nvinfo : EIATTR_MIN_STACK_SIZE
	.align		4
.L_660:
        /*0f48*/ 	.byte	0x04, 0x12
        /*0f4a*/ 	.short	(.L_662 - .L_661)
	.align		4
.L_661:
        /*0f4c*/ 	.word	index@(_ZN10layer_norm13ln_fwd_kernelINS_13Kernel_traitsI13__nv_bfloat16S2_S2_S2_fjLj2560ELj1ELj4ELj1ELj16ENS_18Kernel_traits_baseILj2560ES2_S2_S2_S2_fjLj128EEEEELb0ELb1ELb1ELb0EEEvNS_9FwdParamsE)
        /*0f50*/ 	.word	0x00000178


	//----- nvinfo : EIATTR_MIN_STACK_SIZE
	.align		4
.L_662:
        /*0f54*/ 	.byte	0x04, 0x12
        /*0f56*/ 	.short	(.L_664 - .L_663)
	.align		4
.L_663:
        /*0f58*/ 	.word	index@(_ZN10layer_norm13ln_fwd_kernelINS_13Kernel_traitsI13__nv_bfloat16S2_S2_S2_fjLj2560ELj1ELj4ELj1ELj16ENS_18Kernel_traits_baseILj2560ES2_S2_S2_S2_fjLj128EEEEELb0ELb1ELb1ELb1EEEvNS_9FwdParamsE)
        /*0f5c*/ 	.word	0x00000160


	//----- nvinfo : EIATTR_MIN_STACK_SIZE
	.align		4
.L_664:
        /*0f60*/ 	.byte	0x04, 0x12
        /*0f62*/ 	.short	(.L_666 - .L_665)
	.align		4
.L_665:
        /*0f64*/ 	.word	index@(_ZN10layer_norm13ln_fwd_kernelINS_13Kernel_traitsI13__nv_bfloat16S2_S2_S2_fjLj2560ELj1ELj4ELj1ELj16ENS_18Kernel_traits_baseILj2560ES2_S2_S2_S2_fjLj128EEEEELb1ELb0ELb0ELb0EEEvNS_9FwdParamsE)
        /*0f68*/ 	.word	0x00000048


	//----- nvinfo : EIATTR_MIN_STACK_SIZE
	.align		4
.L_666:
        /*0f6c*/ 	.byte	0x04, 0x12
        /*0f6e*/ 	.short	(.L_668 - .L_667)
	.align		4
.L_667:
        /*0f70*/ 	.word	index@(_ZN10layer_norm13ln_fwd_kernelINS_13Kernel_traitsI13__nv_bfloat16S2_S2_S2_fjLj2560ELj1ELj4ELj1ELj16ENS_18Kernel_traits_baseILj2560ES2_S2_S2_S2_fjLj128EEEEELb1ELb0ELb0ELb1EEEvNS_9FwdParamsE)
        /*0f74*/ 	.word	0x00000030


	//----- nvinfo : EIATTR_MIN_STACK_SIZE
	.align		4
.L_668:
        /*0f78*/ 	.byte	0x04, 0x12
        /*0f7a*/ 	.short	(.L_670 - .L_669)
	.align		4
.L_669:
        /*0f7c*/ 	.word	index@(_ZN10layer_norm13ln_fwd_kernelINS_13Kernel_traitsI13__nv_bfloat16S2_S2_S2_fjLj2560ELj1ELj4ELj1ELj16ENS_18Kernel_traits_baseILj2560ES2_S2_S2_S2_fjLj128EEEEELb1ELb0ELb1ELb0EEEvNS_9FwdParamsE)
        /*0f80*/ 	.word	0x00000078


	//----- nvinfo : EIATTR_MIN_STACK_SIZE
	.align		4
.L_670:
        /*0f84*/ 	.byte	0x04, 0x12
        /*0f86*/ 	.short	(.L_672 - .L_671)
	.align		4
.L_671:
        /*0f88*/ 	.word	index@(_ZN10layer_norm13ln_fwd_kernelINS_13Kernel_traitsI13__nv_bfloat16S2_S2_S2_fjLj2560ELj1ELj4ELj1ELj16ENS_18Kernel_traits_baseILj2560ES2_S2_S2_S2_fjLj128EEEEELb1ELb0ELb1ELb1EEEvNS_9FwdParamsE)
        /*0f8c*/ 	.word	0x00000000


	//----- nvinfo : EIATTR_MIN_STACK_SIZE
	.align		4
.L_672:
        /*0f90*/ 	.byte	0x04, 0x12
        /*0f92*/ 	.short	(.L_674 - .L_673)
	.align		4
.L_673:
        /*0f94*/ 	.word	index@(_ZN10layer_norm13ln_fwd_kernelINS_13Kernel_traitsI13__nv_bfloat16S2_S2_S2_fjLj2560ELj1ELj4ELj1ELj16ENS_18Kernel_traits_baseILj2560ES2_S2_S2_S2_fjLj128EEEEELb1ELb1ELb0ELb0EEEvNS_9FwdParamsE)
        /*0f98*/ 	.word	0x00000188


	//----- nvinfo : EIATTR_MIN_STACK_SIZE
	.align		4
.L_674:
        /*0f9c*/ 	.byte	0x04, 0x12
        /*0f9e*/ 	.short	(.L_676 - .L_675)
	.align		4
.L_675:
        /*0fa0*/ 	.word	index@(_ZN10layer_norm13ln_fwd_kernelINS_13Kernel_traitsI13__nv_bfloat16S2_S2_S2_fjLj2560ELj1ELj4ELj1ELj16ENS_18Kernel_traits_baseILj2560ES2_S2_S2_S2_fjLj128EEEEELb1ELb1ELb0ELb1EEEvNS_9FwdParamsE)
        /*0fa4*/ 	.word	0x00000110


	//----- nvinfo : EIATTR_MIN_STACK_SIZE
	.align		4
.L_676:
        /*0fa8*/ 	.byte	0x04, 0x12
        /*0faa*/ 	.short	(.L_678 - .L_677)
	.align		4
.L_677:
        /*0fac*/ 	.word	index@(_ZN10layer_norm13ln_fwd_kernelINS_13Kernel_traitsI13__nv_bfloat16S2_S2_S2_fjLj2560ELj1ELj4ELj1ELj16ENS_18Kernel_traits_baseILj2560ES2_S2_S2_S2_fjLj128EEEEELb1ELb1ELb1ELb0EEEvNS_9FwdParamsE)
        /*0fb0*/ 	.word	0x000001d0


	//----- nvinfo : EIATTR_MIN_STACK_SIZE
	.align		4
.L_678:
        /*0fb4*/ 	.byte	0x04, 0x12
        /*0fb6*/ 	.short	(.L_680 - .L_679)
	.align		4
.L_679:
        /*0fb8*/ 	.word	index@(_ZN10layer_norm13ln_fwd_kernelINS_13Kernel_traitsI13__nv_bfloat16S2_S2_S2_fjLj2560ELj1ELj4ELj1ELj16ENS_18Kernel_traits_baseILj2560ES2_S2_S2_S2_fjLj128EEEEELb1ELb1ELb1ELb1EEEvNS_9FwdParamsE)
        /*0fbc*/ 	.word	0x00000170


	//----- nvinfo : EIATTR_MIN_STACK_SIZE
	.align		4
.L_680:
        /*0fc0*/ 	.byte	0x04, 0x12
        /*0fc2*/ 	.short	(.L_682 - .L_681)
	.align		4
.L_681:
        /*0fc4*/ 	.word	index@(_ZN10layer_norm13ln_fwd_kernelINS_13Kernel_traitsI6__halfS2_S2_S2_fjLj2560ELj1ELj4ELj1ELj16ENS_18Kernel_traits_baseILj2560ES2_S2_S2_S2_fjLj128EEEEELb0ELb0ELb0ELb0EEEvNS_9FwdParamsE)
        /*0fc8*/ 	.word	0x00000000


	//----- nvinfo : EIATTR_MIN_STACK_SIZE
	.align		4
.L_682:
        /*0fcc*/ 	.byte	0x04, 0x12
        /*0fce*/ 	.short	(.L_684 - .L_683)
	.align		4
.L_683:
        /*0fd0*/ 	.word	index@(_ZN10layer_norm13ln_fwd_kernelINS_13Kernel_traitsI6__halfS2_S2_S2_fjLj2560ELj1ELj4ELj1ELj16ENS_18Kernel_traits_baseILj2560ES2_S2_S2_S2_fjLj128EEEEELb0ELb0ELb0ELb1EEEvNS_9FwdParamsE)
        /*0fd4*/ 	.word	0x00000000


	//----- nvinfo : EIATTR_MIN_STACK_SIZE
	.align		4
.L_684:
        /*0fd8*/ 	.byte	0x04, 0x12
        /*0fda*/ 	.short	(.L_686 - .L_685)
	.align		4
.L_685:
        /*0fdc*/ 	.word	index@(_ZN10layer_norm13ln_fwd_kernelINS_13Kernel_traitsI6__halfS2_S2_S2_fjLj2560ELj1ELj4ELj1ELj16ENS_18Kernel_traits_baseILj2560ES2_S2_S2_S2_fjLj128EEEEELb0ELb0ELb1ELb0EEEvNS_9FwdParamsE)
        /*0fe0*/ 	.word	0x00000000


	//----- nvinfo : EIATTR_MIN_STACK_SIZE
	.align		4
.L_686:
        /*0fe4*/ 	.byte	0x04, 0x12
        /*0fe6*/ 	.short	(.L_688 - .L_687)
	.align		4
.L_687:
        /*0fe8*/ 	.word	index@(_ZN10layer_norm13ln_fwd_kernelINS_13Kernel_traitsI6__halfS2_S2_S2_fjLj2560ELj1ELj4ELj1ELj16ENS_18Kernel_traits_baseILj2560ES2_S2_S2_S2_fjLj128EEEEELb0ELb0ELb1ELb1EEEvNS_9FwdParamsE)
        /*0fec*/ 	.word	0x00000000


	//----- nvinfo : EIATTR_MIN_STACK_SIZE
	.align		4
.L_688:
        /*0ff0*/ 	.byte	0x04, 0x12
        /*0ff2*/ 	.short	(.L_690 - .L_689)
	.align		4
.L_689:
        /*0ff4*/ 	.word	index@(_ZN10layer_norm13ln_fwd_kernelINS_13Kernel_traitsI6__halfS2_S2_S2_fjLj2560ELj1ELj4ELj1ELj16ENS_18Kernel_traits_baseILj2560ES2_S2_S2_S2_fjLj128EEEEELb0ELb1ELb0ELb0EEEvNS_9FwdParamsE)
        /*0ff8*/ 	.word	0x00000000


	//----- nvinfo : EIATTR_MIN_STACK_SIZE
	.align		4
.L_690:
        /*0ffc*/ 	.byte	0x04, 0x12
        /*0ffe*/ 	.short	(.L_692 - .L_691)
	.align		4
.L_691:
        /*1000*/ 	.word	index@(_ZN10layer_norm13ln_fwd_kernelINS_13Kernel_traitsI6__halfS2_S2_S2_fjLj2560ELj1ELj4ELj1ELj16ENS_18Kernel_traits_baseILj2560ES2_S2_S2_S2_fjLj128EEEEELb0ELb1ELb0ELb1EEEvNS_9FwdParamsE)
        /*1004*/ 	.word	0x00000000


	//----- nvinfo : EIATTR_MIN_STACK_SIZE
	.align		4
.L_692:
        /*1008*/ 	.byte	0x04, 0x12
        /*100a*/ 	.short	(.L_694 - .L_693)
	.align		4
.L_693:
        /*100c*/ 	.word	index@(_ZN10layer_norm13ln_fwd_kernelINS_13Kernel_traitsI6__halfS2_S2_S2_fjLj2560ELj1ELj4ELj1ELj16ENS_18Kernel_traits_baseILj2560ES2_S2_S2_S2_fjLj128EEEEELb0ELb1ELb1ELb0EEEvNS_9FwdParamsE)
        /*1010*/ 	.word	0x00000000


	//----- nvinfo : EIATTR_MIN_STACK_SIZE
	.align		4
.L_694:
        /*1014*/ 	.byte	0x04, 0x12
        /*1016*/ 	.short	(.L_696 - .L_695)
	.align		4
.L_695:
        /*1018*/ 	.word	index@(_ZN10layer_norm13ln_fwd_kernelINS_13Kernel_traitsI6__halfS2_S2_S2_fjLj2560ELj1ELj4ELj1ELj16ENS_18Kernel_traits_baseILj2560ES2_S2_S2_S2_fjLj128EEEEELb0ELb1ELb1ELb1EEEvNS_9FwdParamsE)
        /*101c*/ 	.word	0x00000000


	//----- nvinfo : EIATTR_MIN_STACK_SIZE
	.align		4
.L_696:
        /*1020*/ 	.byte	0x04, 0x12
        /*1022*/ 	.short	(.L_698 - .L_697)
	.align		4
.L_697:
        /*1024*/ 	.word	index@(_ZN10layer_norm13ln_fwd_kernelINS_13Kernel_traitsI6__halfS2_S2_S2_fjLj2560ELj1ELj4ELj1ELj16ENS_18Kernel_traits_baseILj2560ES2_S2_S2_S2_fjLj128EEEEELb1ELb0ELb0ELb0EEEvNS_9FwdParamsE)
        /*1028*/ 	.word	0x00000000


	//----- nvinfo : EIATTR_MIN_STACK_SIZE
	.align		4
.L_698:
        /*102c*/ 	.byte	0x04, 0x12
        /*102e*/ 	.short	(.L_700 - .L_699)
	.align		4
.L_699:
        /*1030*/ 	.word	index@(_ZN10layer_norm13ln_fwd_kernelINS_13Kernel_traitsI6__halfS2_S2_S2_fjLj2560ELj1ELj4ELj1ELj16ENS_18Kernel_traits_baseILj2560ES2_S2_S2_S2_fjLj128EEEEELb1ELb0ELb0ELb1EEEvNS_9FwdParamsE)
        /*1034*/ 	.word	0x00000000


	//----- nvinfo : EIATTR_MIN_STACK_SIZE
	.align		4
.L_700:
        /*1038*/ 	.byte	0x04, 0x12
        /*103a*/ 	.short	(.L_702 - .L_701)
	.align		4
.L_701:
        /*103c*/ 	.word	index@(_ZN10layer_norm13ln_fwd_kernelINS_13Kernel_traitsI6__halfS2_S2_S2_fjLj2560ELj1ELj4ELj1ELj16ENS_18Kernel_traits_baseILj2560ES2_S2_S2_S2_fjLj128EEEEELb1ELb0ELb1ELb0EEEvNS_9FwdParamsE)
        /*1040*/ 	.word	0x00000000


	//----- nvinfo : EIATTR_MIN_STACK_SIZE
	.align		4
.L_702:
        /*1044*/ 	.byte	0x04, 0x12
        /*1046*/ 	.short	(.L_704 - .L_703)
	.align		4
.L_703:
        /*1048*/ 	.word	index@(_ZN10layer_norm13ln_fwd_kernelINS_13Kernel_traitsI6__halfS2_S2_S2_fjLj2560ELj1ELj4ELj1ELj16ENS_18Kernel_traits_baseILj2560ES2_S2_S2_S2_fjLj128EEEEELb1ELb0ELb1ELb1EEEvNS_9FwdParamsE)
        /*104c*/ 	.word	0x00000000


	//----- nvinfo : EIATTR_MIN_STACK_SIZE
	.align		4
.L_704:
        /*1050*/ 	.byte	0x04, 0x12
        /*1052*/ 	.short	(.L_706 - .L_705)
	.align		4
.L_705:
        /*1054*/ 	.word	index@(_ZN10layer_norm13ln_fwd_kernelINS_13Kernel_traitsI6__halfS2_S2_S2_fjLj2560ELj1ELj4ELj1ELj16ENS_18Kernel_traits_baseILj2560ES2_S2_S2_S2_fjLj128EEEEELb1ELb1ELb0ELb0EEEvNS_9FwdParamsE)
        /*1058*/ 	.word	0x00000000


	//----- nvinfo : EIATTR_MIN_STACK_SIZE
	.align		4
.L_706:
        /*105c*/ 	.byte	0x04, 0x12
        /*105e*/ 	.short	(.L_708 - .L_707)
	.align		4
.L_707:
        /*1060*/ 	.word	index@(_ZN10layer_norm13ln_fwd_kernelINS_13Kernel_traitsI6__halfS2_S2_S2_fjLj2560ELj1ELj4ELj1ELj16ENS_18Kernel_traits_baseILj2560ES2_S2_S2_S2_fjLj128EEEEELb1ELb1ELb0ELb1EEEvNS_9FwdParamsE)
        /*1064*/ 	.word	0x00000000


	//----- nvinfo : EIATTR_MIN_STACK_SIZE
	.align		4
.L_708:
        /*1068*/ 	.byte	0x04, 0x12
        /*106a*/ 	.short	(.L_710 - .L_709)
	.align		4
.L_709:
        /*106c*/ 	.word	index@(_ZN10layer_norm13ln_fwd_kernelINS_13Kernel_traitsI6__halfS2_S2_S2_fjLj2560ELj1ELj4ELj1ELj16ENS_18Kernel_traits_baseILj2560ES2_S2_S2_S2_fjLj128EEEEELb1ELb1ELb1ELb0EEEvNS_9FwdParamsE)
        /*1070*/ 	.word	0x00000000


	//----- nvinfo : EIATTR_MIN_STACK_SIZE
	.align		4
.L_710:
        /*1074*/ 	.byte	0x04, 0x12
        /*1076*/ 	.short	(.L_712 - .L_711)
	.align		4
.L_711:
        /*1078*/ 	.word	index@(_ZN10layer_norm13ln_fwd_kernelINS_13Kernel_traitsI6__halfS2_S2_S2_fjLj2560ELj1ELj4ELj1ELj16ENS_18Kernel_traits_baseILj2560ES2_S2_S2_S2_fjLj128EEEEELb1ELb1ELb1ELb1EEEvNS_9FwdParamsE)
        /*107c*/ 	.word	0x00000000


	//----- nvinfo : EIATTR_MIN_STACK_SIZE
	.align		4
.L_712:
        /*1080*/ 	.byte	0x04, 0x12
        /*1082*/ 	.short	(.L_714 - .L_713)
	.align		4
.L_713:
        /*1084*/ 	.word	index@(_ZN10layer_norm13ln_fwd_kernelINS_13Kernel_traitsIf13__nv_bfloat16S2_S2_fjLj2560ELj1ELj4ELj1ELj16ENS_18Kernel_traits_baseILj2560EfS2_S2_S2_fjLj128EEEEELb0ELb0ELb0ELb0EEEvNS_9FwdParamsE)
        /*1088*/ 	.word	0x00000020


	//----- nvinfo : EIATTR_MIN_STACK_SIZE
	.align		4
.L_714:
        /*108c*/ 	.byte	0x04, 0x12
        /*108e*/ 	.short	(.L_716 - .L_715)
	.align		4
.L_715:
        /*1090*/ 	.word	index@(_ZN10layer_norm13ln_fwd_kernelINS_13Kernel_traitsIf13__nv_bfloat16S2_S2_fjLj2560ELj1ELj4ELj1ELj16ENS_18Kernel_traits_baseILj2560EfS2_S2_S2_fjLj128EEEEELb0ELb0ELb0ELb1EEEvNS_9FwdParamsE)
        /*1094*/ 	.word	0x00000038


	//----- nvinfo : EIATTR_MIN_STACK_SIZE
	.align		4
.L_716:
        /*1098*/ 	.byte	0x04, 0x12
        /*109a*/ 	.short	(.L_718 - .L_717)
	.align		4
.L_717:
        /*109c*/ 	.word	index@(_ZN10layer_norm13ln_fwd_kernelINS_13Kernel_traitsIf13__nv_bfloat16S2_S2_fjLj2560ELj1ELj4ELj1ELj16ENS_18Kernel_traits_baseILj2560EfS2_S2_S2_fjLj128EEEEELb0ELb0ELb1ELb0EEEvNS_9FwdParamsE)
        /*10a0*/ 	.word	0x00000028


	//----- nvinfo : EIATTR_MIN_STACK_SIZE
	.align		4
.L_718:
        /*10a4*/ 	.byte	0x04, 0x12
        /*10a6*/ 	.short	(.L_720 - .L_719)
	.align		4
.L_719:
        /*10a8*/ 	.word	index@(_ZN10layer_norm13ln_fwd_kernelINS_13Kernel_traitsIf13__nv_bfloat16S2_S2_fjLj2560ELj1ELj4ELj1ELj16ENS_18Kernel_traits_baseILj2560EfS2_S2_S2_fjLj128EEEEELb0ELb0ELb1ELb1EEEvNS_9FwdParamsE)
        /*10ac*/ 	.word	0x00000010


	//----- nvinfo : EIATTR_MIN_STACK_SIZE
	.align		4
.L_720:
        /*10b0*/ 	.byte	0x04, 0x12
        /*10b2*/ 	.short	(.L_722 - .L_721)
	.align		4
.L_721:
        /*10b4*/ 	.word	index@(_ZN10layer_norm13ln_fwd_kernelINS_13Kernel_traitsIf13__nv_bfloat16S2_S2_fjLj2560ELj1ELj4ELj1ELj16ENS_18Kernel_traits_baseILj2560EfS2_S2_S2_fjLj128EEEEELb0ELb1ELb0ELb0EEEvNS_9FwdParamsE)
        /*10b8*/ 	.word	0x00000188


	//----- nvinfo : EIATTR_MIN_STACK_SIZE
	.align		4
.L_722:
        /*10bc*/ 	.byte	0x04, 0x12
        /*10be*/ 	.short	(.L_724 - .L_723)
	.align		4
.L_723:
        /*10c0*/ 	.word	index@(_ZN10layer_norm13ln_fwd_kernelINS_13Kernel_traitsIf13__nv_bfloat16S2_S2_fjLj2560ELj1ELj4ELj1ELj16ENS_18Kernel_traits_baseILj2560EfS2_S2_S2_fjLj128EEEEELb0ELb1ELb0ELb1EEEvNS_9FwdParamsE)
        /*10c4*/ 	.word	0x00000178


	//----- nvinfo : EIATTR_MIN_STACK_SIZE
	.align		4
.L_724:
        /*10c8*/ 	.byte	0x04, 0x12
        /*10ca*/ 	.short	(.L_726 - .L_725)
	.align		4
.L_725:
        /*10cc*/ 	.word	index@(_ZN10layer_norm13ln_fwd_kernelINS_13Kernel_traitsIf13__nv_bfloat16S2_S2_fjLj2560ELj1ELj4ELj1ELj16ENS_18Kernel_traits_baseILj2560EfS2_S2_S2_fjLj128EEEEELb0ELb1ELb1ELb0EEEvNS_9FwdParamsE)
        /*10d0*/ 	.word	0x000001a0


	//----- nvinfo : EIATTR_MIN_STACK_SIZE
	.align		4
.L_726:
        /*10d4*/ 	.byte	0x04, 0x12
        /*10d6*/ 	.short	(.L_728 - .L_727)
	.align		4
.L_727:
        /*10d8*/ 	.word	index@(_ZN10layer_norm13ln_fwd_kernelINS_13Kernel_traitsIf13__nv_bfloat16S2_S2_fjLj2560ELj1ELj4ELj1ELj16ENS_18Kernel_traits_baseILj2560EfS2_S2_S2_fjLj128EEEEELb0ELb1ELb1ELb1EEEvNS_9FwdParamsE)
        /*10dc*/ 	.word	0x00000160


	//----- nvinfo : EIATTR_MIN_STACK_SIZE
	.align		4
.L_728:
        /*10e0*/ 	.byte	0x04, 0x12
        /*10e2*/ 	.short	(.L_730 - .L_729)
	.align		4
.L_729:
        /*10e4*/ 	.word	index@(_ZN10layer_norm13ln_fwd_kernelINS_13Kernel_traitsIf13__nv_bfloat16S2_S2_fjLj2560ELj1ELj4ELj1ELj16ENS_18Kernel_traits_baseILj2560EfS2_S2_S2_fjLj128EEEEELb1ELb0ELb0ELb0EEEvNS_9FwdParamsE)
        /*10e8*/ 	.word	0x00000050


	//----- nvinfo : EIATTR_MIN_STACK_SIZE
	.align		4
.L_730:
        /*10ec*/ 	.byte	0x04, 0x12
        /*10ee*/ 	.short	(.L_732 - .L_731)
	.align		4
.L_731:
        /*10f0*/ 	.word	index@(_ZN10layer_norm13ln_fwd_kernelINS_13Kernel_traitsIf13__nv_bfloat16S2_S2_fjLj2560ELj1ELj4ELj1ELj16ENS_18Kernel_traits_baseILj2560EfS2_S2_S2_fjLj128EEEEELb1ELb0ELb0ELb1EEEvNS_9FwdParamsE)
        /*10f4*/ 	.word	0x000000a0


	//----- nvinfo : EIATTR_MIN_STACK_SIZE
	.align		4
.L_732:
        /*10f8*/ 	.byte	0x04, 0x12
        /*10fa*/ 	.short	(.L_734 - .L_733)
	.align		4
.L_733:
        /*10fc*/ 	.word	index@(_ZN10layer_norm13ln_fwd_kernelINS_13Kernel_traitsIf13__nv_bfloat16S2_S2_fjLj2560ELj1ELj4ELj1ELj16ENS_18Kernel_traits_baseILj2560EfS2_S2_S2_fjLj128EEEEELb1ELb0ELb1ELb0EEEvNS_9FwdParamsE)
        /*1100*/ 	.word	0x00000080


	//----- nvinfo : EIATTR_MIN_STACK_SIZE
	.align		4
.L_734:
        /*1104*/ 	.byte	0x04, 0x12
        /*1106*/ 	.short	(.L_736 - .L_735)
	.align		4
.L_735:
        /*1108*/ 	.word	index@(_ZN10layer_norm13ln_fwd_kernelINS_13Kernel_traitsIf13__nv_bfloat16S2_S2_fjLj2560ELj1ELj4ELj1ELj16ENS_18Kernel_traits_baseILj2560EfS2_S2_S2_fjLj128EEEEELb1ELb0ELb1ELb1EEEvNS_9FwdParamsE)
        /*110c*/ 	.word	0x000000b0


	//----- nvinfo : EIATTR_MIN_STACK_SIZE
	.align		4
.L_736:
        /*1110*/ 	.byte	0x04, 0x12
        /*1112*/ 	.short	(.L_738 - .L_737)
	.align		4
.L_737:
        /*1114*/ 	.word	index@(_ZN10layer_norm13ln_fwd_kernelINS_13Kernel_traitsIf13__nv_bfloat16S2_S2_fjLj2560ELj1ELj4ELj1ELj16ENS_18Kernel_traits_baseILj2560EfS2_S2_S2_fjLj128EEEEELb1ELb1ELb0ELb0EEEvNS_9FwdParamsE)
        /*1118*/ 	.word	0x000001b0


	//----- nvinfo : EIATTR_MIN_STACK_SIZE
	.align		4
.L_738:
        /*111c*/ 	.byte	0x04, 0x12
        /*111e*/ 	.short	(.L_740 - .L_739)
	.align		4
.L_739:
        /*1120*/ 	.word	index@(_ZN10layer_norm13ln_fwd_kernelINS_13Kernel_traitsIf13__nv_bfloat16S2_S2_fjLj2560ELj1ELj4ELj1ELj16ENS_18Kernel_traits_baseILj2560EfS2_S2_S2_fjLj128EEEEELb1ELb1ELb0ELb1EEEvNS_9FwdParamsE)
        /*1124*/ 	.word	0x000001a0


	//----- nvinfo : EIATTR_MIN_STACK_SIZE
	.align		4
.L_740:
        /*1128*/ 	.byte	0x04, 0x12
        /*112a*/ 	.short	(.L_742 - .L_741)
	.align		4
.L_741:
        /*112c*/ 	.word	index@(_ZN10layer_norm13ln_fwd_kernelINS_13Kernel_traitsIf13__nv_bfloat16S2_S2_fjLj2560ELj1ELj4ELj1ELj16ENS_18Kernel_traits_baseILj2560EfS2_S2_S2_fjLj128EEEEELb1ELb1ELb1ELb0EEEvNS_9FwdParamsE)
        /*1130*/ 	.word	0x000001e8


	//----- nvinfo : EIATTR_MIN_STACK_SIZE
	.align		4
.L_742:
        /*1134*/ 	.byte	0x04, 0x12
        /*1136*/ 	.short	(.L_744 - .L_743)
	.align		4
.L_743:
        /*1138*/ 	.word	index@(_ZN10layer_norm13ln_fwd_kernelINS_13Kernel_traitsIf13__nv_bfloat16S2_S2_fjLj2560ELj1ELj4ELj1ELj16ENS_18Kernel_traits_baseILj2560EfS2_S2_S2_fjLj128EEEEELb1ELb1ELb1ELb1EEEvNS_9FwdParamsE)
        /*113c*/ 	.word	0x000001c0


	//----- nvinfo : EIATTR_MIN_STACK_SIZE
	.align		4
.L_744:
        /*1140*/ 	.byte	0x04, 0x12
        /*1142*/ 	.short	(.L_746 - .L_745)
	.align		4
.L_745:
        /*1144*/ 	.word	index@(_ZN10layer_norm13ln_fwd_kernelINS_13Kernel_traitsI13__nv_bfloat16S2_fS2_fjLj2560ELj1ELj4ELj1ELj16ENS_18Kernel_traits_baseILj2560ES2_S2_fS2_fjLj128EEEEELb0ELb0ELb0ELb0EEEvNS_9FwdParamsE)
        /*1148*/ 	.word	0x00000000


	//----- nvinfo : EIATTR_MIN_STACK_SIZE
	.align		4
.L_746:
        /*114c*/ 	.byte	0x04, 0x12
        /*114e*/ 	.short	(.L_748 - .L_747)
	.align		4
.L_747:
        /*1150*/ 	.word	index@(_ZN10layer_norm13ln_fwd_kernelINS_13Kernel_traitsI13__nv_bfloat16S2_fS2_fjLj2560ELj1ELj4ELj1ELj16ENS_18Kernel_traits_baseILj2560ES2_S2_fS2_fjLj128EEEEELb0ELb0ELb0ELb1EEEvNS_9FwdParamsE)
        /*1154*/ 	.word	0x00000008


	//----- nvinfo : EIATTR_MIN_STACK_SIZE
	.align		4
.L_748:
        /*1158*/ 	.byte	0x04, 0x12
        /*115a*/ 	.short	(.L_750 - .L_749)
	.align		4
.L_749:
        /*115c*/ 	.word	index@(_ZN10layer_norm13ln_fwd_kernelINS_13Kernel_traitsI13__nv_bfloat16S2_fS2_fjLj2560ELj1ELj4ELj1ELj16ENS_18Kernel_traits_baseILj2560ES2_S2_fS2_fjLj128EEEEELb0ELb0ELb1ELb0EEEvNS_9FwdParamsE)
        /*1160*/ 	.word	0x00000000


	//----- nvinfo : EIATTR_MIN_STACK_SIZE
	.align		4
.L_750:
        /*1164*/ 	.byte	0x04, 0x12
        /*1166*/ 	.short	(.L_752 - .L_751)
	.align		4
.L_751:
        /*1168*/ 	.word	index@(_ZN10layer_norm13ln_fwd_kernelINS_13Kernel_traitsI13__nv_bfloat16S2_fS2_fjLj2560ELj1ELj4ELj1ELj16ENS_18Kernel_traits_baseILj2560ES2_S2_fS2_fjLj128EEEEELb0ELb0ELb1ELb1EEEvNS_9FwdParamsE)
        /*116c*/ 	.word	0x00000018


	//----- nvinfo : EIATTR_MIN_STACK_SIZE
	.align		4
.L_752:
        /*1170*/ 	.byte	0x04, 0x12
        /*1172*/ 	.short	(.L_754 - .L_753)
	.align		4
.L_753:
        /*1174*/ 	.word	index@(_ZN10layer_norm13ln_fwd_kernelINS_13Kernel_traitsI13__nv_bfloat16S2_fS2_fjLj2560ELj1ELj4ELj1ELj16ENS_18Kernel_traits_baseILj2560ES2_S2_fS2_fjLj128EEEEELb0ELb1ELb0ELb0EEEvNS_9FwdParamsE)
        /*1178*/ 	.word	0x00000170


	//----- nvinfo : EIATTR_MIN_STACK_SIZE
	.align		4
.L_754:
        /*117c*/ 	.byte	0x04, 0x12
        /*117e*/ 	.short	(.L_756 - .L_755)
	.align		4
.L_755:
        /*1180*/ 	.word	index@(_ZN10layer_norm13ln_fwd_kernelINS_13Kernel_traitsI13__nv_bfloat16S2_fS2_fjLj2560ELj1ELj4ELj1ELj16ENS_18Kernel_traits_baseILj2560ES2_S2_fS2_fjLj128EEEEELb0ELb1ELb0ELb1EEEvNS_9FwdParamsE)
        /*1184*/ 	.word	0x00000170


	//----- nvinfo : EIATTR_MIN_STACK_SIZE
	.align		4
.L_756:
        /*1188*/ 	.byte	0x04, 0x12
        /*118a*/ 	.short	(.L_758 - .L_757)
	.align		4
.L_757:
        /*118c*/ 	.word	index@(_ZN10layer_norm13ln_fwd_kernelINS_13Kernel_traitsI13__nv_bfloat16S2_fS2_fjLj2560ELj1ELj4ELj1ELj16ENS_18Kernel_traits_baseILj2560ES2_S2_fS2_fjLj128EEEEELb0ELb1ELb1ELb0EEEvNS_9FwdParamsE)
        /*1190*/ 	.word	0x00000188


	//----- nvinfo : EIATTR_MIN_STACK_SIZE
	.align		4
.L_758:
        /*1194*/ 	.byte	0x04, 0x12
        /*1196*/ 	.short	(.L_760 - .L_759)
	.align		4
.L_759:
        /*1198*/ 	.word	index@(_ZN10layer_norm13ln_fwd_kernelINS_13Kernel_traitsI13__nv_bfloat16S2_fS2_fjLj2560ELj1ELj4ELj1ELj16ENS_18Kernel_traits_baseILj2560ES2_S2_fS2_fjLj128EEEEELb0ELb1ELb1ELb1EEEvNS_9FwdParamsE)
        /*119c*/ 	.word	0x00000160


	//----- nvinfo : EIATTR_MIN_STACK_SIZE
	.align		4
.L_760:
        /*11a0*/ 	.byte	0x04, 0x12
        /*11a2*/ 	.short	(.L_762 - .L_761)
	.align		4
.L_761:
        /*11a4*/ 	.word	index@(_ZN10layer_norm13ln_fwd_kernelINS_13Kernel_traitsI13__nv_bfloat16S2_fS2_fjLj2560ELj1ELj4ELj1ELj16ENS_18Kernel_traits_baseILj2560ES2_S2_fS2_fjLj128EEEEELb1ELb0ELb0ELb0EEEvNS_9FwdParamsE)
        /*11a8*/ 	.word	0x00000038


	//----- nvinfo : EIATTR_MIN_STACK_SIZE
	.align		4
.L_762:
        /*11ac*/ 	.byte	0x04, 0x12
        /*11ae*/ 	.short	(.L_764 - .L_763)
	.align		4
.L_763:
        /*11b0*/ 	.word	index@(_ZN10layer_norm13ln_fwd_kernelINS_13Kernel_traitsI13__nv_bfloat16S2_fS2_fjLj2560ELj1ELj4ELj1ELj16ENS_18Kernel_traits_baseILj2560ES2_S2_fS2_fjLj128EEEEELb1ELb0ELb0ELb1EEEvNS_9FwdParamsE)
        /*11b4*/ 	.word	0x00000018


	//----- nvinfo : EIATTR_MIN_STACK_SIZE
	.align		4
.L_764:
        /*11b8*/ 	.byte	0x04, 0x12
        /*11ba*/ 	.short	(.L_766 - .L_765)
	.align		4
.L_765:
        /*11bc*/ 	.word	index@(_ZN10layer_norm13ln_fwd_kernelINS_13Kernel_traitsI13__nv_bfloat16S2_fS2_fjLj2560ELj1ELj4ELj1ELj16ENS_18Kernel_traits_baseILj2560ES2_S2_fS2_fjLj128EEEEELb1ELb0ELb1ELb0EEEvNS_9FwdParamsE)
        /*11c0*/ 	.word	0x00000070


	//----- nvinfo : EIATTR_MIN_STACK_SIZE
	.align		4
.L_766:
        /*11c4*/ 	.byte	0x04, 0x12
        /*11c6*/ 	.short	(.L_768 - .L_767)
	.align		4
.L_767:
        /*11c8*/ 	.word	index@(_ZN10layer_norm13ln_fwd_kernelINS_13Kernel_traitsI13__nv_bfloat16S2_fS2_fjLj2560ELj1ELj4ELj1ELj16ENS_18Kernel_traits_baseILj2560ES2_S2_fS2_fjLj128EEEEELb1ELb0ELb1ELb1EEEvNS_9FwdParamsE)
        /*11cc*/ 	.word	0x00000000


	//----- nvinfo : EIATTR_MIN_STACK_SIZE
	.align		4
.L_768:
        /*11d0*/ 	.byte	0x04, 0x12
        /*11d2*/ 	.short	(.L_770 - .L_769)
	.align		4
.L_769:
        /*11d4*/ 	.word	index@(_ZN10layer_norm13ln_fwd_kernelINS_13Kernel_traitsI13__nv_bfloat16S2_fS2_fjLj2560ELj1ELj4ELj1ELj16ENS_18Kernel_traits_baseILj2560ES2_S2_fS2_fjLj128EEEEELb1ELb1ELb0ELb0EEEvNS_9FwdParamsE)
        /*11d8*/ 	.word	0x00000198


	//----- nvinfo : EIATTR_MIN_STACK_SIZE
	.align		4
.L_770:
        /*11dc*/ 	.byte	0x04, 0x12
        /*11de*/ 	.short	(.L_772 - .L_771)
	.align		4
.L_771:
        /*11e0*/ 	.word	index@(_ZN10layer_norm13ln_fwd_kernelINS_13Kernel_traitsI13__nv_bfloat16S2_fS2_fjLj2560ELj1ELj4ELj1ELj16ENS_18Kernel_traits_baseILj2560ES2_S2_fS2_fjLj128EEEEELb1ELb1ELb0ELb1EEEvNS_9FwdParamsE)
        /*11e4*/ 	.word	0x00000110


	//----- nvinfo : EIATTR_MIN_STACK_SIZE
	.align		4
.L_772:
        /*11e8*/ 	.byte	0x04, 0x12
        /*11ea*/ 	.short	(.L_774 - .L_773)
	.align		4
.L_773:
        /*11ec*/ 	.word	index@(_ZN10layer_norm13ln_fwd_kernelINS_13Kernel_traitsI13__nv_bfloat16S2_fS2_fjLj2560ELj1ELj4ELj1ELj16ENS_18Kernel_traits_baseILj2560ES2_S2_fS2_fjLj128EEEEELb1ELb1ELb1ELb0EEEvNS_9FwdParamsE)
        /*11f0*/ 	.word	0x000001d0


	//----- nvinfo : EIATTR_MIN_STACK_SIZE
	.align		4
.L_774:
        /*11f4*/ 	.byte	0x04, 0x12
        /*11f6*/ 	.short	(.L_776 - .L_775)
	.align		4
.L_775:
        /*11f8*/ 	.word	index@(_ZN10layer_norm13ln_fwd_kernelINS_13Kernel_traitsI13__nv_bfloat16S2_fS2_fjLj2560ELj1ELj4ELj1ELj16ENS_18Kernel_traits_baseILj2560ES2_S2_fS2_fjLj128EEEEELb1ELb1ELb1ELb1EEEvNS_9FwdParamsE)
        /*11fc*/ 	.word	0x00000188


	//----- nvinfo : EIATTR_MIN_STACK_SIZE
	.align		4
.L_776:
        /*1200*/ 	.byte	0x04, 0x12
        /*1202*/ 	.short	(.L_778 - .L_777)
	.align		4
.L_777:
        /*1204*/ 	.word	index@(_ZN10layer_norm13ln_fwd_kernelINS_13Kernel_traitsIf13__nv_bfloat16fS2_fjLj2560ELj1ELj4ELj1ELj16ENS_18Kernel_traits_baseILj2560EfS2_fS2_fjLj128EEEEELb0ELb0ELb0ELb0EEEvNS_9FwdParamsE)
        /*1208*/ 	.word	0x00000000


	//----- nvinfo : EIATTR_MIN_STACK_SIZE
	.align		4
.L_778:
        /*120c*/ 	.byte	0x04, 0x12
        /*120e*/ 	.short	(.L_780 - .L_779)
	.align		4
.L_779:
        /*1210*/ 	.word	index@(_ZN10layer_norm13ln_fwd_kernelINS_13Kernel_traitsIf13__nv_bfloat16fS2_fjLj2560ELj1ELj4ELj1ELj16ENS_18Kernel_traits_baseILj2560EfS2_fS2_fjLj128EEEEELb0ELb0ELb0ELb1EEEvNS_9FwdParamsE)
        /*1214*/ 	.word	0x00000020


	//----- nvinfo : EIATTR_MIN_STACK_SIZE
	.align		4
.L_780:
        /*1218*/ 	.byte	0x04, 0x12
        /*121a*/ 	.short	(.L_782 - .L_781)
	.align		4
.L_781:
        /*121c*/ 	.word	index@(_ZN10layer_norm13ln_fwd_kernelINS_13Kernel_traitsIf13__nv_bfloat16fS2_fjLj2560ELj1ELj4ELj1ELj16ENS_18Kernel_traits_baseILj2560EfS2_fS2_fjLj128EEEEELb0ELb0ELb1ELb0EEEvNS_9FwdParamsE)
        /*1220*/ 	.word	0x00000018


	//----- nvinfo : EIATTR_MIN_STACK_SIZE
	.align		4
.L_782:
        /*1224*/ 	.byte	0x04, 0x12
        /*1226*/ 	.short	(.L_784 - .L_783)
	.align		4
.L_783:
        /*1228*/ 	.word	index@(_ZN10layer_norm13ln_fwd_kernelINS_13Kernel_traitsIf13__nv_bfloat16fS2_fjLj2560ELj1ELj4ELj1ELj16ENS_18Kernel_traits_baseILj2560EfS2_fS2_fjLj128EEEEELb0ELb0ELb1ELb1EEEvNS_9FwdParamsE)
        /*122c*/ 	.word	0x00000000


	//----- nvinfo : EIATTR_MIN_STACK_SIZE
	.align		4
.L_784:
        /*1230*/ 	.byte	0x04, 0x12
        /*1232*/ 	.short	(.L_786 - .L_785)
	.align		4
.L_785:
        /*1234*/ 	.word	index@(_ZN10layer_norm13ln_fwd_kernelINS_13Kernel_traitsIf13__nv_bfloat16fS2_fjLj2560ELj1ELj4ELj1ELj16ENS_18Kernel_traits_baseILj2560EfS2_fS2_fjLj128EEEEELb0ELb1ELb0ELb0EEEvNS_9FwdParamsE)
        /*1238*/ 	.word	0x00000198


	//----- nvinfo : EIATTR_MIN_STACK_SIZE
	.align		4
.L_786:
        /*123c*/ 	.byte	0x04, 0x12
        /*123e*/ 	.short	(.L_788 - .L_787)
	.align		4
.L_787:
        /*1240*/ 	.word	index@(_ZN10layer_norm13ln_fwd_kernelINS_13Kernel_traitsIf13__nv_bfloat16fS2_fjLj2560ELj1ELj4ELj1ELj16ENS_18Kernel_traits_baseILj2560EfS2_fS2_fjLj128EEEEELb0ELb1ELb0ELb1EEEvNS_9FwdParamsE)
        /*1244*/ 	.word	0x00000178


	//----- nvinfo : EIATTR_MIN_STACK_SIZE
	.align		4
.L_788:
        /*1248*/ 	.byte	0x04, 0x12
        /*124a*/ 	.short	(.L_790 - .L_789)
	.align		4
.L_789:
        /*124c*/ 	.word	index@(_ZN10layer_norm13ln_fwd_kernelINS_13Kernel_traitsIf13__nv_bfloat16fS2_fjLj2560ELj1ELj4ELj1ELj16ENS_18Kernel_traits_baseILj2560EfS2_fS2_fjLj128EEEEELb0ELb1ELb1ELb0EEEvNS_9FwdParamsE)
        /*1250*/ 	.word	0x000001b0


	//----- nvinfo : EIATTR_MIN_STACK_SIZE
	.align		4
.L_790:
        /*1254*/ 	.byte	0x04, 0x12
        /*1256*/ 	.short	(.L_792 - .L_791)
	.align		4
.L_791:
        /*1258*/ 	.word	index@(_ZN10layer_norm13ln_fwd_kernelINS_13Kernel_traitsIf13__nv_bfloat16fS2_fjLj2560ELj1ELj4ELj1ELj16ENS_18Kernel_traits_baseILj2560EfS2_fS2_fjLj128EEEEELb0ELb1ELb1ELb1EEEvNS_9FwdParamsE)
        /*125c*/ 	.word	0x00000170


	//----- nvinfo : EIATTR_MIN_STACK_SIZE
	.align		4
.L_792:
        /*1260*/ 	.byte	0x04, 0x12
        /*1262*/ 	.short	(.L_794 - .L_793)
	.align		4
.L_793:
        /*1264*/ 	.word	index@(_ZN10layer_norm13ln_fwd_kernelINS_13Kernel_traitsIf13__nv_bfloat16fS2_fjLj2560ELj1ELj4ELj1ELj16ENS_18Kernel_traits_baseILj2560EfS2_fS2_fjLj128EEEEELb1ELb0ELb0ELb0EEEvNS_9FwdParamsE)
        /*1268*/ 	.word	0x00000040


	//----- nvinfo : EIATTR_MIN_STACK_SIZE
	.align		4
.L_794:
        /*126c*/ 	.byte	0x04, 0x12
        /*126e*/ 	.short	(.L_796 - .L_795)
	.align		4
.L_795:
        /*1270*/ 	.word	index@(_ZN10layer_norm13ln_fwd_kernelINS_13Kernel_traitsIf13__nv_bfloat16fS2_fjLj2560ELj1ELj4ELj1ELj16ENS_18Kernel_traits_baseILj2560EfS2_fS2_fjLj128EEEEELb1ELb0ELb0ELb1EEEvNS_9FwdParamsE)
        /*1274*/ 	.word	0x000000b0


	//----- nvinfo : EIATTR_MIN_STACK_SIZE
	.align		4
.L_796:
        /*1278*/ 	.byte	0x04, 0x12
        /*127a*/ 	.short	(.L_798 - .L_797)
	.align		4
.L_797:
        /*127c*/ 	.word	index@(_ZN10layer_norm13ln_fwd_kernelINS_13Kernel_traitsIf13__nv_bfloat16fS2_fjLj2560ELj1ELj4ELj1ELj16ENS_18Kernel_traits_baseILj2560EfS2_fS2_fjLj128EEEEELb1ELb0ELb1ELb0EEEvNS_9FwdParamsE)
        /*1280*/ 	.word	0x00000070


	//----- nvinfo : EIATTR_MIN_STACK_SIZE
	.align		4
.L_798:
        /*1284*/ 	.byte	0x04, 0x12
        /*1286*/ 	.short	(.L_800 - .L_799)
	.align		4
.L_799:
        /*1288*/ 	.word	index@(_ZN10layer_norm13ln_fwd_kernelINS_13Kernel_traitsIf13__nv_bfloat16fS2_fjLj2560ELj1ELj4ELj1ELj16ENS_18Kernel_traits_baseILj2560EfS2_fS2_fjLj128EEEEELb1ELb0ELb1ELb1EEEvNS_9FwdParamsE)
        /*128c*/ 	.word	0x00000098


	//----- nvinfo : EIATTR_MIN_STACK_SIZE
	.align		4
.L_800:
        /*1290*/ 	.byte	0x04, 0x12
        /*1292*/ 	.short	(.L_802 - .L_801)
	.align		4
.L_801:
        /*1294*/ 	.word	index@(_ZN10layer_norm13ln_fwd_kernelINS_13Kernel_traitsIf13__nv_bfloat16fS2_fjLj2560ELj1ELj4ELj1ELj16ENS_18Kernel_traits_baseILj2560EfS2_fS2_fjLj128EEEEELb1ELb1ELb0ELb0EEEvNS_9FwdParamsE)
        /*1298*/ 	.word	0x000001c0


	//----- nvinfo : EIATTR_MIN_STACK_SIZE
	.align		4
.L_802:
        /*129c*/ 	.byte	0x04, 0x12
        /*129e*/ 	.short	(.L_804 - .L_803)
	.align		4
.L_803:
        /*12a0*/ 	.word	index@(_ZN10layer_norm13ln_fwd_kernelINS_13Kernel_traitsIf13__nv_bfloat16fS2_fjLj2560ELj1ELj4ELj1ELj16ENS_18Kernel_traits_baseILj2560EfS2_fS2_fjLj128EEEEELb1ELb1ELb0ELb1EEEvNS_9FwdParamsE)
        /*12a4*/ 	.word	0x000001b0


	//----- nvinfo : EIATTR_MIN_STACK_SIZE
	.align		4
.L_804:
        /*12a8*/ 	.byte	0x04, 0x12
        /*12aa*/ 	.short	(.L_806 - .L_805)
	.align		4
.L_805:
        /*12ac*/ 	.word	index@(_ZN10layer_norm13ln_fwd_kernelINS_13Kernel_traitsIf13__nv_bfloat16fS2_fjLj2560ELj1ELj4ELj1ELj16ENS_18Kernel_traits_baseILj2560EfS2_fS2_fjLj128EEEEELb1ELb1ELb1ELb0EEEvNS_9FwdParamsE)
        /*12b0*/ 	.word	0x00000200


	//----- nvinfo : EIATTR_MIN_STACK_SIZE
	.align		4
.L_806:
        /*12b4*/ 	.byte	0x04, 0x12
        /*12b6*/ 	.short	(.L_808 - .L_807)
	.align		4
.L_807:
        /*12b8*/ 	.word	index@(_ZN10layer_norm13ln_fwd_kernelINS_13Kernel_traitsIf13__nv_bfloat16fS2_fjLj2560ELj1ELj4ELj1ELj16ENS_18Kernel_traits_baseILj2560EfS2_fS2_fjLj128EEEEELb1ELb1ELb1ELb1EEEvNS_9FwdParamsE)
        /*12bc*/ 	.word	0x000001b8


	//----- nvinfo : EIATTR_MIN_STACK_SIZE
	.align		4
.L_808:
        /*12c0*/ 	.byte	0x04, 0x12
        /*12c2*/ 	.short	(.L_810 - .L_809)
	.align		4
.L_809:
        /*12c4*/ 	.word	index@(_ZN10layer_norm13ln_fwd_kernelINS_13Kernel_traitsIf6__halfS2_S2_fjLj2560ELj1ELj4ELj1ELj16ENS_18Kernel_traits_baseILj2560EfS2_S2_S2_fjLj128EEEEELb0ELb0ELb0ELb0EEEvNS_9FwdParamsE)
        /*12c8*/ 	.word	0x00000020


	//----- nvinfo : EIATTR_MIN_STACK_SIZE
	.align		4
.L_810:
        /*12cc*/ 	.byte	0x04, 0x12
        /*12ce*/ 	.short	(.L_812 - .L_811)
	.align		4
.L_811:
        /*12d0*/ 	.word	index@(_ZN10layer_norm13ln_fwd_kernelINS_13Kernel_traitsIf6__halfS2_S2_fjLj2560ELj1ELj4ELj1ELj16ENS_18Kernel_traits_baseILj2560EfS2_S2_S2_fjLj128EEEEELb0ELb0ELb0ELb1EEEvNS_9FwdParamsE)
        /*12d4*/ 	.word	0x00000038


	//----- nvinfo : EIATTR_MIN_STACK_SIZE
	.align		4
.L_812:
        /*12d8*/ 	.byte	0x04, 0x12
        /*12da*/ 	.short	(.L_814 - .L_813)
	.align		4
.L_813:
        /*12dc*/ 	.word	index@(_ZN10layer_norm13ln_fwd_kernelINS_13Kernel_traitsIf6__halfS2_S2_fjLj2560ELj1ELj4ELj1ELj16ENS_18Kernel_traits_baseILj2560EfS2_S2_S2_fjLj128EEEEELb0ELb0ELb1ELb0EEEvNS_9FwdParamsE)
        /*12e0*/ 	.word	0x00000028


	//----- nvinfo : EIATTR_MIN_STACK_SIZE
	.align		4
.L_814:
        /*12e4*/ 	.byte	0x04, 0x12
        /*12e6*/ 	.short	(.L_816 - .L_815)
	.align		4
.L_815:
        /*12e8*/ 	.word	index@(_ZN10layer_norm13ln_fwd_kernelINS_13Kernel_traitsIf6__halfS2_S2_fjLj2560ELj1ELj4ELj1ELj16ENS_18Kernel_traits_baseILj2560EfS2_S2_S2_fjLj128EEEEELb0ELb0ELb1ELb1EEEvNS_9FwdParamsE)
        /*12ec*/ 	.word	0x00000010


	//----- nvinfo : EIATTR_MIN_STACK_SIZE
	.align		4
.L_816:
        /*12f0*/ 	.byte	0x04, 0x12
        /*12f2*/ 	.short	(.L_818 - .L_817)
	.align		4
.L_817:
        /*12f4*/ 	.word	index@(_ZN10layer_norm13ln_fwd_kernelINS_13Kernel_traitsIf6__halfS2_S2_fjLj2560ELj1ELj4ELj1ELj16ENS_18Kernel_traits_baseILj2560EfS2_S2_S2_fjLj128EEEEELb0ELb1ELb0ELb0EEEvNS_9FwdParamsE)
        /*12f8*/ 	.word	0x00000188


	//----- nvinfo : EIATTR_MIN_STACK_SIZE
	.align		4
.L_818:
        /*12fc*/ 	.byte	0x04, 0x12
        /*12fe*/ 	.short	(.L_820 - .L_819)
	.align		4
.L_819:
        /*1300*/ 	.word	index@(_ZN10layer_norm13ln_fwd_kernelINS_13Kernel_traitsIf6__halfS2_S2_fjLj2560ELj1ELj4ELj1ELj16ENS_18Kernel_traits_baseILj2560EfS2_S2_S2_fjLj128EEEEELb0ELb1ELb0ELb1EEEvNS_9FwdParamsE)
        /*1304*/ 	.word	0x00000170


	//----- nvinfo : EIATTR_MIN_STACK_SIZE
	.align		4
.L_820:
        /*1308*/ 	.byte	0x04, 0x12
        /*130a*/ 	.short	(.L_822 - .L_821)
	.align		4
.L_821:
        /*130c*/ 	.word	index@(_ZN10layer_norm13ln_fwd_kernelINS_13Kernel_traitsIf6__halfS2_S2_fjLj2560ELj1ELj4ELj1ELj16ENS_18Kernel_traits_baseILj2560EfS2_S2_S2_fjLj128EEEEELb0ELb1ELb1ELb0EEEvNS_9FwdParamsE)
        /*1310*/ 	.word	0x000001a0


	//----- nvinfo : EIATTR_MIN_STACK_SIZE
	.align		4
.L_822:
        /*1314*/ 	.byte	0x04, 0x12
        /*1316*/ 	.short	(.L_824 - .L_823)
	.align		4
.L_823:
        /*1318*/ 	.word	index@(_ZN10layer_norm13ln_fwd_kernelINS_13Kernel_traitsIf6__halfS2_S2_fjLj2560ELj1ELj4ELj1ELj16ENS_18Kernel_traits_baseILj2560EfS2_S2_S2_fjLj128EEEEELb0ELb1ELb1ELb1EEEvNS_9FwdParamsE)
        /*131c*/ 	.word	0x00000160


	//----- nvinfo : EIATTR_MIN_STACK_SIZE
	.align		4
.L_824:
        /*1320*/ 	.byte	0x04, 0x12
        /*1322*/ 	.short	(.L_826 - .L_825)
	.align		4
.L_825:
        /*1324*/ 	.word	index@(_ZN10layer_norm13ln_fwd_kernelINS_13Kernel_traitsIf6__halfS2_S2_fjLj2560ELj1ELj4ELj1ELj16ENS_18Kernel_traits_baseILj2560EfS2_S2_S2_fjLj128EEEEELb1ELb0ELb0ELb0EEEvNS_9FwdParamsE)
        /*1328*/ 	.word	0x00000050


	//----- nvinfo : EIATTR_MIN_STACK_SIZE
	.align		4
.L_826:
        /*132c*/ 	.byte	0x04, 0x12
        /*132e*/ 	.short	(.L_828 - .L_827)
	.align		4
.L_827:
        /*1330*/ 	.word	index@(_ZN10layer_norm13ln_fwd_kernelINS_13Kernel_traitsIf6__halfS2_S2_fjLj2560ELj1ELj4ELj1ELj16ENS_18Kernel_traits_baseILj2560EfS2_S2_S2_fjLj128EEEEELb1ELb0ELb0ELb1EEEvNS_9FwdParamsE)
        /*1334*/ 	.word	0x000000a0


	//----- nvinfo : EIATTR_MIN_STACK_SIZE
	.align		4
.L_828:
        /*1338*/ 	.byte	0x04, 0x12
        /*133a*/ 	.short	(.L_830 - .L_829)
	.align		4
.L_829:
        /*133c*/ 	.word	index@(_ZN10layer_norm13ln_fwd_kernelINS_13Kernel_traitsIf6__halfS2_S2_fjLj2560ELj1ELj4ELj1ELj16ENS_18Kernel_traits_baseILj2560EfS2_S2_S2_fjLj128EEEEELb1ELb0ELb1ELb0EEEvNS_9FwdParamsE)
        /*1340*/ 	.word	0x00000080


	//----- nvinfo : EIATTR_MIN_STACK_SIZE
	.align		4
.L_830:
        /*1344*/ 	.byte	0x04, 0x12
        /*1346*/ 	.short	(.L_832 - .L_831)
	.align		4
.L_831:
        /*1348*/ 	.word	index@(_ZN10layer_norm13ln_fwd_kernelINS_13Kernel_traitsIf6__halfS2_S2_fjLj2560ELj1ELj4ELj1ELj16ENS_18Kernel_traits_baseILj2560EfS2_S2_S2_fjLj128EEEEELb1ELb0ELb1ELb1EEEvNS_9FwdParamsE)
        /*134c*/ 	.word	0x000000b0


	//----- nvinfo : EIATTR_MIN_STACK_SIZE
	.align		4
.L_832:
        /*1350*/ 	.byte	0x04, 0x12
        /*1352*/ 	.short	(.L_834 - .L_833)
	.align		4
.L_833:
        /*1354*/ 	.word	index@(_ZN10layer_norm13ln_fwd_kernelINS_13Kernel_traitsIf6__halfS2_S2_fjLj2560ELj1ELj4ELj1ELj16ENS_18Kernel_traits_baseILj2560EfS2_S2_S2_fjLj128EEEEELb1ELb1ELb0ELb0EEEvNS_9FwdParamsE)
        /*1358*/ 	.word	0x000001b0


	//----- nvinfo : EIATTR_MIN_STACK_SIZE
	.align		4
.L_834:
        /*135c*/ 	.byte	0x04, 0x12
        /*135e*/ 	.short	(.L_836 - .L_835)
	.align		4
.L_835:
        /*1360*/ 	.word	index@(_ZN10layer_norm13ln_fwd_kernelINS_13Kernel_traitsIf6__halfS2_S2_fjLj2560ELj1ELj4ELj1ELj16ENS_18Kernel_traits_baseILj2560EfS2_S2_S2_fjLj128EEEEELb1ELb1ELb0ELb1EEEvNS_9FwdParamsE)
        /*1364*/ 	.word	0x000001a0


	//----- nvinfo : EIATTR_MIN_STACK_SIZE
	.align		4
.L_836:
        /*1368*/ 	.byte	0x04, 0x12
        /*136a*/ 	.short	(.L_838 - .L_837)
	.align		4
.L_837:
        /*136c*/ 	.word	index@(_ZN10layer_norm13ln_fwd_kernelINS_13Kernel_traitsIf6__halfS2_S2_fjLj2560ELj1ELj4ELj1ELj16ENS_18Kernel_traits_baseILj2560EfS2_S2_S2_fjLj128EEEEELb1ELb1ELb1ELb0EEEvNS_9FwdParamsE)
        /*1370*/ 	.word	0x000001e8


	//----- nvinfo : EIATTR_MIN_STACK_SIZE
	.align		4
.L_838:
        /*1374*/ 	.byte	0x04, 0x12
        /*1376*/ 	.short	(.L_840 - .L_839)
	.align		4
.L_839:
        /*1378*/ 	.word	index@(_ZN10layer_norm13ln_fwd_kernelINS_13Kernel_traitsIf6__halfS2_S2_fjLj2560ELj1ELj4ELj1ELj16ENS_18Kernel_traits_baseILj2560EfS2_S2_S2_fjLj128EEEEELb1ELb1ELb1ELb1EEEvNS_9FwdParamsE)
        /*137c*/ 	.word	0x000001c0


	//----- nvinfo : EIATTR_MIN_STACK_SIZE
	.align		4
.L_840:
        /*1380*/ 	.byte	0x04, 0x12
        /*1382*/ 	.short	(.L_842 - .L_841)
	.align		4
.L_841:
        /*1384*/ 	.word	index@(_ZN10layer_norm13ln_fwd_kernelINS_13Kernel_traitsI6__halfS2_fS2_fjLj2560ELj1ELj4ELj1ELj16ENS_18Kernel_traits_baseILj2560ES2_S2_fS2_fjLj128EEEEELb0ELb0ELb0ELb0EEEvNS_9FwdParamsE)
        /*1388*/ 	.word	0x00000000


	//----- nvinfo : EIATTR_MIN_STACK_SIZE
	.align		4
.L_842:
        /*138c*/ 	.byte	0x04, 0x12
        /*138e*/ 	.short	(.L_844 - .L_843)
	.align		4
.L_843:
        /*1390*/ 	.word	index@(_ZN10layer_norm13ln_fwd_kernelINS_13Kernel_traitsI6__halfS2_fS2_fjLj2560ELj1ELj4ELj1ELj16ENS_18Kernel_traits_baseILj2560ES2_S2_fS2_fjLj128EEEEELb0ELb0ELb0ELb1EEEvNS_9FwdParamsE)
        /*1394*/ 	.word	0x00000000


	//----- nvinfo : EIATTR_MIN_STACK_SIZE
	.align		4
.L_844:
        /*1398*/ 	.byte	0x04, 0x12
        /*139a*/ 	.short	(.L_846 - .L_845)
	.align		4
.L_845:
        /*139c*/ 	.word	index@(_ZN10layer_norm13ln_fwd_kernelINS_13Kernel_traitsI6__halfS2_fS2_fjLj2560ELj1ELj4ELj1ELj16ENS_18Kernel_traits_baseILj2560ES2_S2_fS2_fjLj128EEEEELb0ELb0ELb1ELb0EEEvNS_9FwdParamsE)
        /*13a0*/ 	.word	0x00000000


	//----- nvinfo : EIATTR_MIN_STACK_SIZE
	.align		4
.L_846:
        /*13a4*/ 	.byte	0x04, 0x12
        /*13a6*/ 	.short	(.L_848 - .L_847)
	.align		4
.L_847:
        /*13a8*/ 	.word	index@(_ZN10layer_norm13ln_fwd_kernelINS_13Kernel_traitsI6__halfS2_fS2_fjLj2560ELj1ELj4ELj1ELj16ENS_18Kernel_traits_baseILj2560ES2_S2_fS2_fjLj128EEEEELb0ELb0ELb1ELb1EEEvNS_9FwdParamsE)
        /*13ac*/ 	.word	0x00000000


	//----- nvinfo : EIATTR_MIN_STACK_SIZE
	.align		4
.L_848:
        /*13b0*/ 	.byte	0x04, 0x12
        /*13b2*/ 	.short	(.L_850 - .L_849)
	.align		4
.L_849:
        /*13b4*/ 	.word	index@(_ZN10layer_norm13ln_fwd_kernelINS_13Kernel_traitsI6__halfS2_fS2_fjLj2560ELj1ELj4ELj1ELj16ENS_18Kernel_traits_baseILj2560ES2_S2_fS2_fjLj128EEEEELb0ELb1ELb0ELb0EEEvNS_9FwdParamsE)
        /*13b8*/ 	.word	0x00000000


	//----- nvinfo : EIATTR_MIN_STACK_SIZE
	.align		4
.L_850:
        /*13bc*/ 	.byte	0x04, 0x12
        /*13be*/ 	.short	(.L_852 - .L_851)
	.align		4
.L_851:
        /*13c0*/ 	.word	index@(_ZN10layer_norm13ln_fwd_kernelINS_13Kernel_traitsI6__halfS2_fS2_fjLj2560ELj1ELj4ELj1ELj16ENS_18Kernel_traits_baseILj2560ES2_S2_fS2_fjLj128EEEEELb0ELb1ELb0ELb1EEEvNS_9FwdParamsE)
        /*13c4*/ 	.word	0x00000000


	//----- nvinfo : EIATTR_MIN_STACK_SIZE
	.align		4
.L_852:
        /*13c8*/ 	.byte	0x04, 0x12
        /*13ca*/ 	.short	(.L_854 - .L_853)
	.align		4
.L_853:
        /*13cc*/ 	.word	index@(_ZN10layer_norm13ln_fwd_kernelINS_13Kernel_traitsI6__halfS2_fS2_fjLj2560ELj1ELj4ELj1ELj16ENS_18Kernel_traits_baseILj2560ES2_S2_fS2_fjLj128EEEEELb0ELb1ELb1ELb0EEEvNS_9FwdParamsE)
        /*13d0*/ 	.word	0x00000000


	//----- nvinfo : EIATTR_MIN_STACK_SIZE
	.align		4
.L_854:
        /*13d4*/ 	.byte	0x04, 0x12
        /*13d6*/ 	.short	(.L_856 - .L_855)
	.align		4
.L_855:
        /*13d8*/ 	.word	index@(_ZN10layer_norm13ln_fwd_kernelINS_13Kernel_traitsI6__halfS2_fS2_fjLj2560ELj1ELj4ELj1ELj16ENS_18Kernel_traits_baseILj2560ES2_S2_fS2_fjLj128EEEEELb0ELb1ELb1ELb1EEEvNS_9FwdParamsE)
        /*13dc*/ 	.word	0x00000000


	//----- nvinfo : EIATTR_MIN_STACK_SIZE
	.align		4
.L_856:
        /*13e0*/ 	.byte	0x04, 0x12
        /*13e2*/ 	.short	(.L_858 - .L_857)
	.align		4
.L_857:
        /*13e4*/ 	.word	index@(_ZN10layer_norm13ln_fwd_kernelINS_13Kernel_traitsI6__halfS2_fS2_fjLj2560ELj1ELj4ELj1ELj16ENS_18Kernel_traits_baseILj2560ES2_S2_fS2_fjLj128EEEEELb1ELb0ELb0ELb0EEEvNS_9FwdParamsE)
        /*13e8*/ 	.word	0x00000000


	//----- nvinfo : EIATTR_MIN_STACK_SIZE
	.align		4
.L_858:
        /*13ec*/ 	.byte	0x04, 0x12
        /*13ee*/ 	.short	(.L_860 - .L_859)
	.align		4
.L_859:
        /*13f0*/ 	.word	index@(_ZN10layer_norm13ln_fwd_kernelINS_13Kernel_traitsI6__halfS2_fS2_fjLj2560ELj1ELj4ELj1ELj16ENS_18Kernel_traits_baseILj2560ES2_S2_fS2_fjLj128EEEEELb1ELb0ELb0ELb1EEEvNS_9FwdParamsE)
        /*13f4*/ 	.word	0x00000000


	//----- nvinfo : EIATTR_MIN_STACK_SIZE
	.align		4
.L_860:
        /*13f8*/ 	.byte	0x04, 0x12
        /*13fa*/ 	.short	(.L_862 - .L_861)
	.align		4
.L_861:
        /*13fc*/ 	.word	index@(_ZN10layer_norm13ln_fwd_kernelINS_13Kernel_traitsI6__halfS2_fS2_fjLj2560ELj1ELj4ELj1ELj16ENS_18Kernel_traits_baseILj2560ES2_S2_fS2_fjLj128EEEEELb1ELb0ELb1ELb0EEEvNS_9FwdParamsE)
        /*1400*/ 	.word	0x00000000


	//----- nvinfo : EIATTR_MIN_STACK_SIZE
	.align		4
.L_862:
        /*1404*/ 	.byte	0x04, 0x12
        /*1406*/ 	.short	(.L_864 - .L_863)
	.align		4
.L_863:
        /*1408*/ 	.word	index@(_ZN10layer_norm13ln_fwd_kernelINS_13Kernel_traitsI6__halfS2_fS2_fjLj2560ELj1ELj4ELj1ELj16ENS_18Kernel_traits_baseILj2560ES2_S2_fS2_fjLj128EEEEELb1ELb0ELb1ELb1EEEvNS_9FwdParamsE)
        /*140c*/ 	.word	0x00000000


	//----- nvinfo : EIATTR_MIN_STACK_SIZE
	.align		4
.L_864:
        /*1410*/ 	.byte	0x04, 0x12
        /*1412*/ 	.short	(.L_866 - .L_865)
	.align		4
.L_865:
        /*1414*/ 	.word	index@(_ZN10layer_norm13ln_fwd_kernelINS_13Kernel_traitsI6__halfS2_fS2_fjLj2560ELj1ELj4ELj1ELj16ENS_18Kernel_traits_baseILj2560ES2_S2_fS2_fjLj128EEEEELb1ELb1ELb0ELb0EEEvNS_9FwdParamsE)
        /*1418*/ 	.word	0x00000000


	//----- nvinfo : EIATTR_MIN_STACK_SIZE
	.align		4
.L_866:
        /*141c*/ 	.byte	0x04, 0x12
        /*141e*/ 	.short	(.L_868 - .L_867)
	.align		4
.L_867:
        /*1420*/ 	.word	index@(_ZN10layer_norm13ln_fwd_kernelINS_13Kernel_traitsI6__halfS2_fS2_fjLj2560ELj1ELj4ELj1ELj16ENS_18Kernel_traits_baseILj2560ES2_S2_fS2_fjLj128EEEEELb1ELb1ELb0ELb1EEEvNS_9FwdParamsE)
        /*1424*/ 	.word	0x00000000


	//----- nvinfo : EIATTR_MIN_STACK_SIZE
	.align		4
.L_868:
        /*1428*/ 	.byte	0x04, 0x12
        /*142a*/ 	.short	(.L_870 - .L_869)
	.align		4
.L_869:
        /*142c*/ 	.word	index@(_ZN10layer_norm13ln_fwd_kernelINS_13Kernel_traitsI6__halfS2_fS2_fjLj2560ELj1ELj4ELj1ELj16ENS_18Kernel_traits_baseILj2560ES2_S2_fS2_fjLj128EEEEELb1ELb1ELb1ELb0EEEvNS_9FwdParamsE)
        /*1430*/ 	.word	0x00000000


	//----- nvinfo : EIATTR_MIN_STACK_SIZE
	.align		4
.L_870:
        /*1434*/ 	.byte	0x04, 0x12
        /*1436*/ 	.short	(.L_872 - .L_871)
	.align		4
.L_871:
        /*1438*/ 	.word	index@(_ZN10layer_norm13ln_fwd_kernelINS_13Kernel_traitsI6__halfS2_fS2_fjLj2560ELj1ELj4ELj1ELj16ENS_18Kernel_traits_baseILj2560ES2_S2_fS2_fjLj128EEEEELb1ELb1ELb1ELb1EEEvNS_9FwdParamsE)
        /*143c*/ 	.word	0x00000000


	//----- nvinfo : EIATTR_MIN_STACK_SIZE
	.align		4
.L_872:
        /*1440*/ 	.byte	0x04, 0x12
        /*1442*/ 	.short	(.L_874 - .L_873)
	.align		4
.L_873:
        /*1444*/ 	.word	index@(_ZN10layer_norm13ln_fwd_kernelINS_13Kernel_traitsIf6__halffS2_fjLj2560ELj1ELj4ELj1ELj16ENS_18Kernel_traits_baseILj2560EfS2_fS2_fjLj128EEEEELb0ELb0ELb0ELb0EEEvNS_9FwdParamsE)
        /*1448*/ 	.word	0x00000000


	//----- nvinfo : EIATTR_MIN_STACK_SIZE
	.align		4
.L_874:
        /*144c*/ 	.byte	0x04, 0x12
        /*144e*/ 	.short	(.L_876 - .L_875)
	.align		4
.L_875:
        /*1450*/ 	.word	index@(_ZN10layer_norm13ln_fwd_kernelINS_13Kernel_traitsIf6__halffS2_fjLj2560ELj1ELj4ELj1ELj16ENS_18Kernel_traits_baseILj2560EfS2_fS2_fjLj128EEEEELb0ELb0ELb0ELb1EEEvNS_9FwdParamsE)
        /*1454*/ 	.word	0x00000020


	//----- nvinfo : EIATTR_MIN_STACK_SIZE
	.align		4
.L_876:
        /*1458*/ 	.byte	0x04, 0x12
        /*145a*/ 	.short	(.L_878 - .L_877)
	.align		4
.L_877:
        /*145c*/ 	.word	index@(_ZN10layer_norm13ln_fwd_kernelINS_13Kernel_traitsIf6__halffS2_fjLj2560ELj1ELj4ELj1ELj16ENS_18Kernel_traits_baseILj2560EfS2_fS2_fjLj128EEEEELb0ELb0ELb1ELb0EEEvNS_9FwdParamsE)
        /*1460*/ 	.word	0x00000018


	//----- nvinfo : EIATTR_MIN_STACK_SIZE
	.align		4
.L_878:
        /*1464*/ 	.byte	0x04, 0x12
        /*1466*/ 	.short	(.L_880 - .L_879)
	.align		4
.L_879:
        /*1468*/ 	.word	index@(_ZN10layer_norm13ln_fwd_kernelINS_13Kernel_traitsIf6__halffS2_fjLj2560ELj1ELj4ELj1ELj16ENS_18Kernel_traits_baseILj2560EfS2_fS2_fjLj128EEEEELb0ELb0ELb1ELb1EEEvNS_9FwdParamsE)
        /*146c*/ 	.word	0x00000000


	//----- nvinfo : EIATTR_MIN_STACK_SIZE
	.align		4
.L_880:
        /*1470*/ 	.byte	0x04, 0x12
        /*1472*/ 	.short	(.L_882 - .L_881)
	.align		4
.L_881:
        /*1474*/ 	.word	index@(_ZN10layer_norm13ln_fwd_kernelINS_13Kernel_traitsIf6__halffS2_fjLj2560ELj1ELj4ELj1ELj16ENS_18Kernel_traits_baseILj2560EfS2_fS2_fjLj128EEEEELb0ELb1ELb0ELb0EEEvNS_9FwdParamsE)
        /*1478*/ 	.word	0x00000198


	//----- nvinfo : EIATTR_MIN_STACK_SIZE
	.align		4
.L_882:
        /*147c*/ 	.byte	0x04, 0x12
        /*147e*/ 	.short	(.L_884 - .L_883)
	.align		4
.L_883:
        /*1480*/ 	.word	index@(_ZN10layer_norm13ln_fwd_kernelINS_13Kernel_traitsIf6__halffS2_fjLj2560ELj1ELj4ELj1ELj16ENS_18Kernel_traits_baseILj2560EfS2_fS2_fjLj128EEEEELb0ELb1ELb0ELb1EEEvNS_9FwdParamsE)
        /*1484*/ 	.word	0x00000178


	//----- nvinfo : EIATTR_MIN_STACK_SIZE
	.align		4
.L_884:
        /*1488*/ 	.byte	0x04, 0x12
        /*148a*/ 	.short	(.L_886 - .L_885)
	.align		4
.L_885:
        /*148c*/ 	.word	index@(_ZN10layer_norm13ln_fwd_kernelINS_13Kernel_traitsIf6__halffS2_fjLj2560ELj1ELj4ELj1ELj16ENS_18Kernel_traits_baseILj2560EfS2_fS2_fjLj128EEEEELb0ELb1ELb1ELb0EEEvNS_9FwdParamsE)
        /*1490*/ 	.word	0x000001b0


	//----- nvinfo : EIATTR_MIN_STACK_SIZE
	.align		4
.L_886:
        /*1494*/ 	.byte	0x04, 0x12
        /*1496*/ 	.short	(.L_888 - .L_887)
	.align		4
.L_887:
        /*1498*/ 	.word	index@(_ZN10layer_norm13ln_fwd_kernelINS_13Kernel_traitsIf6__halffS2_fjLj2560ELj1ELj4ELj1ELj16ENS_18Kernel_traits_baseILj2560EfS2_fS2_fjLj128EEEEELb0ELb1ELb1ELb1EEEvNS_9FwdParamsE)
        /*149c*/ 	.word	0x00000170


	//----- nvinfo : EIATTR_MIN_STACK_SIZE
	.align		4
.L_888:
        /*14a0*/ 	.byte	0x04, 0x12
        /*14a2*/ 	.short	(.L_890 - .L_889)
	.align		4
.L_889:
        /*14a4*/ 	.word	index@(_ZN10layer_norm13ln_fwd_kernelINS_13Kernel_traitsIf6__halffS2_fjLj2560ELj1ELj4ELj1ELj16ENS_18Kernel_traits_baseILj2560EfS2_fS2_fjLj128EEEEELb1ELb0ELb0ELb0EEEvNS_9FwdParamsE)
        /*14a8*/ 	.word	0x00000040


	//----- nvinfo : EIATTR_MIN_STACK_SIZE
	.align		4
.L_890:
        /*14ac*/ 	.byte	0x04, 0x12
        /*14ae*/ 	.short	(.L_892 - .L_891)
	.align		4
.L_891:
        /*14b0*/ 	.word	index@(_ZN10layer_norm13ln_fwd_kernelINS_13Kernel_traitsIf6__halffS2_fjLj2560ELj1ELj4ELj1ELj16ENS_18Kernel_traits_baseILj2560EfS2_fS2_fjLj128EEEEELb1ELb0ELb0ELb1EEEvNS_9FwdParamsE)
        /*14b4*/ 	.word	0x000000b0


	//----- nvinfo : EIATTR_MIN_STACK_SIZE
	.align		4
.L_892:
        /*14b8*/ 	.byte	0x04, 0x12
        /*14ba*/ 	.short	(.L_894 - .L_893)
	.align		4
.L_893:
        /*14bc*/ 	.word	index@(_ZN10layer_norm13ln_fwd_kernelINS_13Kernel_traitsIf6__halffS2_fjLj2560ELj1ELj4ELj1ELj16ENS_18Kernel_traits_baseILj2560EfS2_fS2_fjLj128EEEEELb1ELb0ELb1ELb0EEEvNS_9FwdParamsE)
        /*14c0*/ 	.word	0x00000070


	//----- nvinfo : EIATTR_MIN_STACK_SIZE
	.align		4
.L_894:
        /*14c4*/ 	.byte	0x04, 0x12
        /*14c6*/ 	.short	(.L_896 - .L_895)
	.align		4
.L_895:
        /*14c8*/ 	.word	index@(_ZN10layer_norm13ln_fwd_kernelINS_13Kernel_traitsIf6__halffS2_fjLj2560ELj1ELj4ELj1ELj16ENS_18Kernel_traits_baseILj2560EfS2_fS2_fjLj128EEEEELb1ELb0ELb1ELb1EEEvNS_9FwdParamsE)
        /*14cc*/ 	.word	0x00000098


	//----- nvinfo : EIATTR_MIN_STACK_SIZE
	.align		4
.L_896:
        /*14d0*/ 	.byte	0x04, 0x12
        /*14d2*/ 	.short	(.L_898 - .L_897)
	.align		4
.L_897:
        /*14d4*/ 	.word	index@(_ZN10layer_norm13ln_fwd_kernelINS_13Kernel_traitsIf6__halffS2_fjLj2560ELj1ELj4ELj1ELj16ENS_18Kernel_traits_baseILj2560EfS2_fS2_fjLj128EEEEELb1ELb1ELb0ELb0EEEvNS_9FwdParamsE)
        /*14d8*/ 	.word	0x000001c0


	//----- nvinfo : EIATTR_MIN_STACK_SIZE
	.align		4
.L_898:
        /*14dc*/ 	.byte	0x04, 0x12
        /*14de*/ 	.short	(.L_900 - .L_899)
	.align		4
.L_899:
        /*14e0*/ 	.word	index@(_ZN10layer_norm13ln_fwd_kernelINS_13Kernel_traitsIf6__halffS2_fjLj2560ELj1ELj4ELj1ELj16ENS_18Kernel_traits_baseILj2560EfS2_fS2_fjLj128EEEEELb1ELb1ELb0ELb1EEEvNS_9FwdParamsE)
        /*14e4*/ 	.word	0x000001b0


	//----- nvinfo : EIATTR_MIN_STACK_SIZE
	.align		4
.L_900:
        /*14e8*/ 	.byte	0x04, 0x12
        /*14ea*/ 	.short	(.L_902 - .L_901)
	.align		4
.L_901:
        /*14ec*/ 	.word	index@(_ZN10layer_norm13ln_fwd_kernelINS_13Kernel_traitsIf6__halffS2_fjLj2560ELj1ELj4ELj1ELj16ENS_18Kernel_traits_baseILj2560EfS2_fS2_fjLj128EEEEELb1ELb1ELb1ELb0EEEvNS_9FwdParamsE)
        /*14f0*/ 	.word	0x00000200


	//----- nvinfo : EIATTR_MIN_STACK_SIZE
	.align		4
.L_902:
        /*14f4*/ 	.byte	0x04, 0x12
        /*14f6*/ 	.short	(.L_904 - .L_903)
	.align		4
.L_903:
        /*14f8*/ 	.word	index@(_ZN10layer_norm13ln_fwd_kernelINS_13Kernel_traitsIf6__halffS2_fjLj2560ELj1ELj4ELj1ELj16ENS_18Kernel_traits_baseILj2560EfS2_fS2_fjLj128EEEEELb1ELb1ELb1ELb1EEEvNS_9FwdParamsE)
        /*14fc*/ 	.word	0x000001b8


	//----- nvinfo : EIATTR_MIN_STACK_SIZE
	.align		4
.L_904:
        /*1500*/ 	.byte	0x04, 0x12
        /*1502*/ 	.short	(.L_906 - .L_905)
	.align		4
.L_905:
        /*1504*/ 	.word	index@(_ZN10layer_norm13ln_fwd_kernelINS_13Kernel_traitsI6__halfffffjLj2560ELj1ELj4ELj1ELj16ENS_18Kernel_traits_baseILj2560ES2_ffffjLj128EEEEELb0ELb0ELb0ELb0EEEvNS_9FwdParamsE)
        /*1508*/ 	.word	0x00000000


	//----- nvinfo : EIATTR_MIN_STACK_SIZE
	.align		4
.L_906:
        /*150c*/ 	.byte	0x04, 0x12
        /*150e*/ 	.short	(.L_908 - .L_907)
	.align		4
.L_907:
        /*1510*/ 	.word	index@(_ZN10layer_norm13ln_fwd_kernelINS_13Kernel_traitsI6__halfffffjLj2560ELj1ELj4ELj1ELj16ENS_18Kernel_traits_baseILj2560ES2_ffffjLj128EEEEELb0ELb0ELb0ELb1EEEvNS_9FwdParamsE)
        /*1514*/ 	.word	0x00000000


	//----- nvinfo : EIATTR_MIN_STACK_SIZE
	.align		4
.L_908:
        /*1518*/ 	.byte	0x04, 0x12
        /*151a*/ 	.short	(.L_910 - .L_909)
	.align		4
.L_909:
        /*151c*/ 	.word	index@(_ZN10layer_norm13ln_fwd_kernelINS_13Kernel_traitsI6__halfffffjLj2560ELj1ELj4ELj1ELj16ENS_18Kernel_traits_baseILj2560ES2_ffffjLj128EEEEELb0ELb0ELb1ELb0EEEvNS_9FwdParamsE)
        /*1520*/ 	.word	0x00000000


	//----- nvinfo : EIATTR_MIN_STACK_SIZE
	.align		4
.L_910:
        /*1524*/ 	.byte	0x04, 0x12
        /*1526*/ 	.short	(.L_912 - .L_911)
	.align		4
.L_911:
        /*1528*/ 	.word	index@(_ZN10layer_norm13ln_fwd_kernelINS_13Kernel_traitsI6__halfffffjLj2560ELj1ELj4ELj1ELj16ENS_18Kernel_traits_baseILj2560ES2_ffffjLj128EEEEELb0ELb0ELb1ELb1EEEvNS_9FwdParamsE)
        /*152c*/ 	.word	0x00000000


	//----- nvinfo : EIATTR_MIN_STACK_SIZE
	.align		4
.L_912:
        /*1530*/ 	.byte	0x04, 0x12
        /*1532*/ 	.short	(.L_914 - .L_913)
	.align		4
.L_913:
        /*1534*/ 	.word	index@(_ZN10layer_norm13ln_fwd_kernelINS_13Kernel_traitsI6__halfffffjLj2560ELj1ELj4ELj1ELj16ENS_18Kernel_traits_baseILj2560ES2_ffffjLj128EEEEELb0ELb1ELb0ELb0EEEvNS_9FwdParamsE)
        /*1538*/ 	.word	0x00000000


	//----- nvinfo : EIATTR_MIN_STACK_SIZE
	.align		4
.L_914:
        /*153c*/ 	.byte	0x04, 0x12
        /*153e*/ 	.short	(.L_916 - .L_915)
	.align		4
.L_915:
        /*1540*/ 	.word	index@(_ZN10layer_norm13ln_fwd_kernelINS_13Kernel_traitsI6__halfffffjLj2560ELj1ELj4ELj1ELj16ENS_18Kernel_traits_baseILj2560ES2_ffffjLj128EEEEELb0ELb1ELb0ELb1EEEvNS_9FwdParamsE)
        /*1544*/ 	.word	0x00000018


	//----- nvinfo : EIATTR_MIN_STACK_SIZE
	.align		4
.L_916:
        /*1548*/ 	.byte	0x04, 0x12
        /*154a*/ 	.short	(.L_918 - .L_917)
	.align		4
.L_917:
        /*154c*/ 	.word	index@(_ZN10layer_norm13ln_fwd_kernelINS_13Kernel_traitsI6__halfffffjLj2560ELj1ELj4ELj1ELj16ENS_18Kernel_traits_baseILj2560ES2_ffffjLj128EEEEELb0ELb1ELb1ELb0EEEvNS_9FwdParamsE)
        /*1550*/ 	.word	0x00000000


	//----- nvinfo : EIATTR_MIN_STACK_SIZE
	.align		4
.L_918:
        /*1554*/ 	.byte	0x04, 0x12
        /*1556*/ 	.short	(.L_920 - .L_919)
	.align		4
.L_919:
        /*1558*/ 	.word	index@(_ZN10layer_norm13ln_fwd_kernelINS_13Kernel_traitsI6__halfffffjLj2560ELj1ELj4ELj1ELj16ENS_18Kernel_traits_baseILj2560ES2_ffffjLj128EEEEELb0ELb1ELb1ELb1EEEvNS_9FwdParamsE)
        /*155c*/ 	.word	0x00000000


	//----- nvinfo : EIATTR_MIN_STACK_SIZE
	.align		4
.L_920:
        /*1560*/ 	.byte	0x04, 0x12
        /*1562*/ 	.short	(.L_922 - .L_921)
	.align		4
.L_921:
        /*1564*/ 	.word	index@(_ZN10layer_norm13ln_fwd_kernelINS_13Kernel_traitsI6__halfffffjLj2560ELj1ELj4ELj1ELj16ENS_18Kernel_traits_baseILj2560ES2_ffffjLj128EEEEELb1ELb0ELb0ELb0EEEvNS_9FwdParamsE)
        /*1568*/ 	.word	0x00000000


	//----- nvinfo : EIATTR_MIN_STACK_SIZE
	.align		4
.L_922:
        /*156c*/ 	.byte	0x04, 0x12
        /*156e*/ 	.short	(.L_924 - .L_923)
	.align		4
.L_923:
        /*1570*/ 	.word	index@(_ZN10layer_norm13ln_fwd_kernelINS_13Kernel_traitsI6__halfffffjLj2560ELj1ELj4ELj1ELj16ENS_18Kernel_traits_baseILj2560ES2_ffffjLj128EEEEELb1ELb0ELb0ELb1EEEvNS_9FwdParamsE)
        /*1574*/ 	.word	0x00000000


	//----- nvinfo : EIATTR_MIN_STACK_SIZE
	.align		4
.L_924:
        /*1578*/ 	.byte	0x04, 0x12
        /*157a*/ 	.short	(.L_926 - .L_925)
	.align		4
.L_925:
        /*157c*/ 	.word	index@(_ZN10layer_norm13ln_fwd_kernelINS_13Kernel_traitsI6__halfffffjLj2560ELj1ELj4ELj1ELj16ENS_18Kernel_traits_baseILj2560ES2_ffffjLj128EEEEELb1ELb0ELb1ELb0EEEvNS_9FwdParamsE)
        /*1580*/ 	.word	0x00000000


	//----- nvinfo : EIATTR_MIN_STACK_SIZE
	.align		4
.L_926:
        /*1584*/ 	.byte	0x04, 0x12
        /*1586*/ 	.short	(.L_928 - .L_927)
	.align		4
.L_927:
        /*1588*/ 	.word	index@(_ZN10layer_norm13ln_fwd_kernelINS_13Kernel_traitsI6__halfffffjLj2560ELj1ELj4ELj1ELj16ENS_18Kernel_traits_baseILj2560ES2_ffffjLj128EEEEELb1ELb0ELb1ELb1EEEvNS_9FwdParamsE)
        /*158c*/ 	.word	0x00000000


	//----- nvinfo : EIATTR_MIN_STACK_SIZE
	.align		4
.L_928:
        /*1590*/ 	.byte	0x04, 0x12
        /*1592*/ 	.short	(.L_930 - .L_929)
	.align		4
.L_929:
        /*1594*/ 	.word	index@(_ZN10layer_norm13ln_fwd_kernelINS_13Kernel_traitsI6__halfffffjLj2560ELj1ELj4ELj1ELj16ENS_18Kernel_traits_baseILj2560ES2_ffffjLj128EEEEELb1ELb1ELb0ELb0EEEvNS_9FwdParamsE)
        /*1598*/ 	.word	0x00000000


	//----- nvinfo : EIATTR_MIN_STACK_SIZE
	.align		4
.L_930:
        /*159c*/ 	.byte	0x04, 0x12
        /*159e*/ 	.short	(.L_932 - .L_931)
	.align		4
.L_931:
        /*15a0*/ 	.word	index@(_ZN10layer_norm13ln_fwd_kernelINS_13Kernel_traitsI6__halfffffjLj2560ELj1ELj4ELj1ELj16ENS_18Kernel_traits_baseILj2560ES2_ffffjLj128EEEEELb1ELb1ELb0ELb1EEEvNS_9FwdParamsE)
        /*15a4*/ 	.word	0x00000050


	//----- nvinfo : EIATTR_MIN_STACK_SIZE
	.align		4
.L_932:
        /*15a8*/ 	.byte	0x04, 0x12
        /*15aa*/ 	.short	(.L_934 - .L_933)
	.align		4
.L_933:
        /*15ac*/ 	.word	index@(_ZN10layer_norm13ln_fwd_kernelINS_13Kernel_traitsI6__halfffffjLj2560ELj1ELj4ELj1ELj16ENS_18Kernel_traits_baseILj2560ES2_ffffjLj128EEEEELb1ELb1ELb1ELb0EEEvNS_9FwdParamsE)
        /*15b0*/ 	.word	0x00000020


	//----- nvinfo : EIATTR_MIN_STACK_SIZE
	.align		4
.L_934:
        /*15b4*/ 	.byte	0x04, 0x12
        /*15b6*/ 	.short	(.L_936 - .L_935)
	.align		4
.L_935:
        /*15b8*/ 	.word	index@(_ZN10layer_norm13ln_fwd_kernelINS_13Kernel_traitsI6__halfffffjLj2560ELj1ELj4ELj1ELj16ENS_18Kernel_traits_baseILj2560ES2_ffffjLj128EEEEELb1ELb1ELb1ELb1EEEvNS_9FwdParamsE)
        /*15bc*/ 	.word	0x00000020


	//----- nvinfo : EIATTR_MIN_STACK_SIZE
	.align		4
.L_936:
        /*15c0*/ 	.byte	0x04, 0x12
        /*15c2*/ 	.short	(.L_938 - .L_937)
	.align		4
.L_937:
        /*15c4*/ 	.word	index@(_ZN10layer_norm13ln_fwd_kernelINS_13Kernel_traitsIfffffjLj2560ELj1ELj4ELj1ELj16ENS_18Kernel_traits_baseILj2560EfffffjLj128EEEEELb0ELb0ELb0ELb0EEEvNS_9FwdParamsE)
        /*15c8*/ 	.word	0x00000030


	//----- nvinfo : EIATTR_MIN_STACK_SIZE
	.align		4
.L_938:
        /*15cc*/ 	.byte	0x04, 0x12
        /*15ce*/ 	.short	(.L_940 - .L_939)
	.align		4
.L_939:
        /*15d0*/ 	.word	index@(_ZN10layer_norm13ln_fwd_kernelINS_13Kernel_traitsIfffffjLj2560ELj1ELj4ELj1ELj16ENS_18Kernel_traits_baseILj2560EfffffjLj128EEEEELb0ELb0ELb0ELb1EEEvNS_9FwdParamsE)
        /*15d4*/ 	.word	0x00000080


	//----- nvinfo : EIATTR_MIN_STACK_SIZE
	.align		4
.L_940:
        /*15d8*/ 	.byte	0x04, 0x12
        /*15da*/ 	.short	(.L_942 - .L_941)
	.align		4
.L_941:
        /*15dc*/ 	.word	index@(_ZN10layer_norm13ln_fwd_kernelINS_13Kernel_traitsIfffffjLj2560ELj1ELj4ELj1ELj16ENS_18Kernel_traits_baseILj2560EfffffjLj128EEEEELb0ELb0ELb1ELb0EEEvNS_9FwdParamsE)
        /*15e0*/ 	.word	0x00000028


	//----- nvinfo : EIATTR_MIN_STACK_SIZE
	.align		4
.L_942:
        /*15e4*/ 	.byte	0x04, 0x12
        /*15e6*/ 	.short	(.L_944 - .L_943)
	.align		4
.L_943:
        /*15e8*/ 	.word	index@(_ZN10layer_norm13ln_fwd_kernelINS_13Kernel_traitsIfffffjLj2560ELj1ELj4ELj1ELj16ENS_18Kernel_traits_baseILj2560EfffffjLj128EEEEELb0ELb0ELb1ELb1EEEvNS_9FwdParamsE)
        /*15ec*/ 	.word	0x00000008


	//----- nvinfo : EIATTR_MIN_STACK_SIZE
	.align		4
.L_944:
        /*15f0*/ 	.byte	0x04, 0x12
        /*15f2*/ 	.short	(.L_946 - .L_945)
	.align		4
.L_945:
        /*15f4*/ 	.word	index@(_ZN10layer_norm13ln_fwd_kernelINS_13Kernel_traitsIfffffjLj2560ELj1ELj4ELj1ELj16ENS_18Kernel_traits_baseILj2560EfffffjLj128EEEEELb0ELb1ELb0ELb0EEEvNS_9FwdParamsE)
        /*15f8*/ 	.word	0x00000178


	//----- nvinfo : EIATTR_MIN_STACK_SIZE
	.align		4
.L_946:
        /*15fc*/ 	.byte	0x04, 0x12
        /*15fe*/ 	.short	(.L_948 - .L_947)
	.align		4
.L_947:
        /*1600*/ 	.word	index@(_ZN10layer_norm13ln_fwd_kernelINS_13Kernel_traitsIfffffjLj2560ELj1ELj4ELj1ELj16ENS_18Kernel_traits_baseILj2560EfffffjLj128EEEEELb0ELb1ELb0ELb1EEEvNS_9FwdParamsE)
        /*1604*/ 	.word	0x000001a8


	//----- nvinfo : EIATTR_MIN_STACK_SIZE
	.align		4
.L_948:
        /*1608*/ 	.byte	0x04, 0x12
        /*160a*/ 	.short	(.L_950 - .L_949)
	.align		4
.L_949:
        /*160c*/ 	.word	index@(_ZN10layer_norm13ln_fwd_kernelINS_13Kernel_traitsIfffffjLj2560ELj1ELj4ELj1ELj16ENS_18Kernel_traits_baseILj2560EfffffjLj128EEEEELb0ELb1ELb1ELb0EEEvNS_9FwdParamsE)
        /*1610*/ 	.word	0x00000188


	//----- nvinfo : EIATTR_MIN_STACK_SIZE
	.align		4
.L_950:
        /*1614*/ 	.byte	0x04, 0x12
        /*1616*/ 	.short	(.L_952 - .L_951)
	.align		4
.L_951:
        /*1618*/ 	.word	index@(_ZN10layer_norm13ln_fwd_kernelINS_13Kernel_traitsIfffffjLj2560ELj1ELj4ELj1ELj16ENS_18Kernel_traits_baseILj2560EfffffjLj128EEEEELb0ELb1ELb1ELb1EEEvNS_9FwdParamsE)
        /*161c*/ 	.word	0x00000168


	//----- nvinfo : EIATTR_MIN_STACK_SIZE
	.align		4
.L_952:
        /*1620*/ 	.byte	0x04, 0x12
        /*1622*/ 	.short	(.L_954 - .L_953)
	.align		4
.L_953:
        /*1624*/ 	.word	index@(_ZN10layer_norm13ln_fwd_kernelINS_13Kernel_traitsIfffffjLj2560ELj1ELj4ELj1ELj16ENS_18Kernel_traits_baseILj2560EfffffjLj128EEEEELb1ELb0ELb0ELb0EEEvNS_9FwdParamsE)
        /*1628*/ 	.word	0x00000040


	//----- nvinfo : EIATTR_MIN_STACK_SIZE
	.align		4
.L_954:
        /*162c*/ 	.byte	0x04, 0x12
        /*162e*/ 	.short	(.L_956 - .L_955)
	.align		4
.L_955:
        /*1630*/ 	.word	index@(_ZN10layer_norm13ln_fwd_kernelINS_13Kernel_traitsIfffffjLj2560ELj1ELj4ELj1ELj16ENS_18Kernel_traits_baseILj2560EfffffjLj128EEEEELb1ELb0ELb0ELb1EEEvNS_9FwdParamsE)
        /*1634*/ 	.word	0x000000e0


	//----- nvinfo : EIATTR_MIN_STACK_SIZE
	.align		4
.L_956:
        /*1638*/ 	.byte	0x04, 0x12
        /*163a*/ 	.short	(.L_958 - .L_957)
	.align		4
.L_957:
        /*163c*/ 	.word	index@(_ZN10layer_norm13ln_fwd_kernelINS_13Kernel_traitsIfffffjLj2560ELj1ELj4ELj1ELj16ENS_18Kernel_traits_baseILj2560EfffffjLj128EEEEELb1ELb0ELb1ELb0EEEvNS_9FwdParamsE)
        /*1640*/ 	.word	0x00000060


	//----- nvinfo : EIATTR_MIN_STACK_SIZE
	.align		4
.L_958:
        /*1644*/ 	.byte	0x04, 0x12
        /*1646*/ 	.short	(.L_960 - .L_959)
	.align		4
.L_959:
        /*1648*/ 	.word	index@(_ZN10layer_norm13ln_fwd_kernelINS_13Kernel_traitsIfffffjLj2560ELj1ELj4ELj1ELj16ENS_18Kernel_traits_baseILj2560EfffffjLj128EEEEELb1ELb0ELb1ELb1EEEvNS_9FwdParamsE)
        /*164c*/ 	.word	0x00000090


	//----- nvinfo : EIATTR_MIN_STACK_SIZE
	.align		4
.L_960:
        /*1650*/ 	.byte	0x04, 0x12
        /*1652*/ 	.short	(.L_962 - .L_961)
	.align		4
.L_961:
        /*1654*/ 	.word	index@(_ZN10layer_norm13ln_fwd_kernelINS_13Kernel_traitsIfffffjLj2560ELj1ELj4ELj1ELj16ENS_18Kernel_traits_baseILj2560EfffffjLj128EEEEELb1ELb1ELb0ELb0EEEvNS_9FwdParamsE)
        /*1658*/ 	.word	0x00000198


	//----- nvinfo : EIATTR_MIN_STACK_SIZE
	.align		4
.L_962:
        /*165c*/ 	.byte	0x04, 0x12
        /*165e*/ 	.short	(.L_964 - .L_963)
	.align		4
.L_963:
        /*1660*/ 	.word	index@(_ZN10layer_norm13ln_fwd_kernelINS_13Kernel_traitsIfffffjLj2560ELj1ELj4ELj1ELj16ENS_18Kernel_traits_baseILj2560EfffffjLj128EEEEELb1ELb1ELb0ELb1EEEvNS_9FwdParamsE)
        /*1664*/ 	.word	0x000001d8


	//----- nvinfo : EIATTR_MIN_STACK_SIZE
	.align		4
.L_964:
        /*1668*/ 	.byte	0x04, 0x12
        /*166a*/ 	.short	(.L_966 - .L_965)
	.align		4
.L_965:
        /*166c*/ 	.word	index@(_ZN10layer_norm13ln_fwd_kernelINS_13Kernel_traitsIfffffjLj2560ELj1ELj4ELj1ELj16ENS_18Kernel_traits_baseILj2560EfffffjLj128EEEEELb1ELb1ELb1ELb0EEEvNS_9FwdParamsE)
        /*1670*/ 	.word	0x000001c0


	//----- nvinfo : EIATTR_MIN_STACK_SIZE
	.align		4
.L_966:
        /*1674*/ 	.byte	0x04, 0x12
        /*1676*/ 	.short	(.L_968 - .L_967)
	.align		4
.L_967:
        /*1678*/ 	.word	index@(_ZN10layer_norm13ln_fwd_kernelINS_13Kernel_traitsIfffffjLj2560ELj1ELj4ELj1ELj16ENS_18Kernel_traits_baseILj2560EfffffjLj128EEEEELb1ELb1ELb1ELb1EEEvNS_9FwdParamsE)
        /*167c*/ 	.word	0x000001a0
.L_968:


//--------------------- .nv.compat                --------------------------
	.section	.nv.compat,"",@"SHT_CUDA_COMPAT_INFO"
	.align	4
        /*0000*/ 	.byte	0x02, 0x09, 0x01, 0x00, 0x02, 0x02, 0x01, 0x00, 0x02, 0x05, 0x05, 0x00, 0x03, 0x07, 0x01, 0x01
        /*0010*/ 	.byte	0x02, 0x03, 0x00, 0x00, 0x02, 0x06, 0x01, 0x00, 0x04, 0x0b, 0x08, 0x00, 0x09, 0x00, 0x00, 0x00
        /*0020*/ 	.byte	0x00, 0x00, 0x00, 0x00


//--------------------- .nv.info._ZN10layer_norm13ln_fwd_kernelINS_13Kernel_traitsI13__nv_bfloat16S2_S2_S2_fjLj2560ELj1ELj4ELj1ELj16ENS_18Kernel_traits_baseILj2560ES2_S2_S2_S2_fjLj128EEEEELb0ELb0ELb0ELb0EEEvNS_9FwdParamsE --------------------------
	.section	.nv.info._ZN10layer_norm13ln_fwd_kernelINS_13Kernel_traitsI13__nv_bfloat16S2_S2_S2_fjLj2560ELj1ELj4ELj1ELj16ENS_18Kernel_traits_baseILj2560ES2_S2_S2_S2_fjLj128EEEEELb0ELb0ELb0ELb0EEEvNS_9FwdParamsE,"",@"SHT_CUDA_INFO"
	.sectionflags	@""
	.align	4


	//----- nvinfo : EIATTR_CUDA_API_VERSION
	.align		4
        /*0000*/ 	.byte	0x04, 0x37
        /*0002*/ 	.short	(.L_970 - .L_969)
.L_969:
        /*0004*/ 	.word	0x00000082


	//----- nvinfo : EIATTR_KPARAM_INFO
	.align		4
.L_970:
        /*0008*/ 	.byte	0x04, 0x17
        /*000a*/ 	.short	(.L_972 - .L_971)
.L_971:
        /*000c*/ 	.word	0x00000000
        /*0010*/ 	.short	0x0000
        /*0012*/ 	.short	0x0000
        /*0014*/ 	.byte	0x00, 0xf0, 0xa1, 0x03


	//----- nvinfo : EIATTR_SPARSE_MMA_MASK
	.align		4
.L_972:
        /*0018*/ 	.byte	0x03, 0x50
        /*001a*/ 	.short	0x0000


	//----- nvinfo : EIATTR_MAXREG_COUNT
	.align		4
        /*001c*/ 	.byte	0x03, 0x1b
        /*001e*/ 	.short	0x00ff


	//----- nvinfo : EIATTR_MERCURY_ISA_VERSION
	.align		4
        /*0020*/ 	.byte	0x03, 0x5f
        /*0022*/ 	.short	0x0101


	//----- nvinfo : EIATTR_COOP_GROUP_MASK_REGIDS
	.align		4
        /*0024*/ 	.byte	0x04, 0x29
        /*0026*/ 	.short	(.L_974 - .L_973)


	//   ....[0]....
.L_973:
        /*0028*/ 	.word	0xffffffff


	//   ....[1]....
        /*002c*/ 	.word	0xffffffff


	//   ....[2]....
        /*0030*/ 	.word	0xffffffff


	//   ....[3]....
        /*0034*/ 	.word	0xffffffff


	//   ....[4]....
        /*0038*/ 	.word	0xffffffff


	//   ....[5]....
        /*003c*/ 	.word	0xffffffff


	//   ....[6]....
        /*0040*/ 	.word	0xffffffff


	//   ....[7]....
        /*0044*/ 	.word	0xffffffff


	//   ....[8]....
        /*0048*/ 	.word	0xffffffff


	//   ....[9]....
        /*004c*/ 	.word	0xffffffff


	//   ....[10]....
        /*0050*/ 	.word	0x05000084


	//   ....[11]....
        /*0054*/ 	.word	0x05000084


	//   ....[12]....
        /*0058*/ 	.word	0x05000084


	//   ....[13]....
        /*005c*/ 	.word	0x05000084


	//   ....[14]....
        /*0060*/ 	.word	0x05000084


	//   ....[15]....
        /*0064*/ 	.word	0x05000084


	//   ....[16]....
        /*0068*/ 	.word	0x05000084


	//   ....[17]....
        /*006c*/ 	.word	0x05000084


	//   ....[18]....
        /*0070*/ 	.word	0x05000084


	//   ....[19]....
        /*0074*/ 	.word	0x05000084


	//----- nvinfo : EIATTR_COOP_GROUP_INSTR_OFFSETS
	.align		4
.L_974:
        /*0078*/ 	.byte	0x04, 0x28
        /*007a*/ 	.short	(.L_976 - .L_975)


	//   ....[0]....
.L_975:
        /*007c*/ 	.word	0x00005990


	//   ....[1]....
        /*0080*/ 	.word	0x000059c0


	//   ....[2]....
        /*0084*/ 	.word	0x000059e0


	//   ....[3]....
        /*0088*/ 	.word	0x00005a00


	//   ....[4]....
        /*008c*/ 	.word	0x00005a30


	//   ....[5]....
        /*0090*/ 	.word	0x000064b0


	//   ....[6]....
        /*0094*/ 	.word	0x000064d0


	//   ....[7]....
        /*0098*/ 	.word	0x000064f0


	//   ....[8]....
        /*009c*/ 	.word	0x00006510


	//   ....[9]....
        /*00a0*/ 	.word	0x00006530


	//   ....[10]....
        /*00a4*/ 	.word	0x00008800


	//   ....[11]....
        /*00a8*/ 	.word	0x000088a0


	//   ....[12]....
        /*00ac*/ 	.word	0x00008910


	//   ....[13]....
        /*00b0*/ 	.word	0x00008980


	//   ....[14]....
        /*00b4*/ 	.word	0x00008a00


	//   ....[15]....
        /*00b8*/ 	.word	0x000094e0


	//   ....[16]....
        /*00bc*/ 	.word	0x00009550


	//   ....[17]....
        /*00c0*/ 	.word	0x000095c0


	//   ....[18]....
        /*00c4*/ 	.word	0x00009630


	//   ....[19]....
        /*00c8*/ 	.word	0x000096a0


	//----- nvinfo : EIATTR_VRC_CTA_INIT_COUNT
	.align		4
.L_976:
        /*00cc*/ 	.byte	0x02, 0x4a
	.zero		1
	.zero		1


	//----- nvinfo : EIATTR_EXIT_INSTR_OFFSETS
	.align		4
        /*00d0*/ 	.byte	0x04, 0x1c
        /*00d2*/ 	.short	(.L_978 - .L_977)


	//   ....[0]....
.L_977:
        /*00d4*/ 	.word	0x00000c70


	//   ....[1]....
        /*00d8*/ 	.word	0x00008790


	//----- nvinfo : EIATTR_MAX_THREADS
	.align		4
.L_978:
        /*00dc*/ 	.byte	0x04, 0x05
        /*00de*/ 	.short	(.L_980 - .L_979)
.L_979:
        /*00e0*/ 	.word	0x00000080
        /*00e4*/ 	.word	0x00000001
        /*00e8*/ 	.word	0x00000001


	//----- nvinfo : EIATTR_CRS_STACK_SIZE
	.align		4
.L_980:
        /*00ec*/ 	.byte	0x04, 0x1e
        /*00ee*/ 	.short	(.L_982 - .L_981)
.L_981:
        /*00f0*/ 	.word	0x00000000


	//----- nvinfo : EIATTR_CBANK_PARAM_SIZE
	.align		4
.L_982:
        /*00f4*/ 	.byte	0x03, 0x19
        /*00f6*/ 	.short	0x00e8


	//----- nvinfo : EIATTR_PARAM_CBANK
	.align		4
        /*00f8*/ 	.byte	0x04, 0x0a
        /*00fa*/ 	.short	(.L_984 - .L_983)
	.align		4
.L_983:
        /*00fc*/ 	.word	index@(.nv.constant0._ZN10layer_norm13ln_fwd_kernelINS_13Kernel_traitsI13__nv_bfloat16S2_S2_S2_fjLj2560ELj1ELj4ELj1ELj16ENS_18Kernel_traits_baseILj2560ES2_S2_S2_S2_fjLj128EEEEELb0ELb0ELb0ELb0EEEvNS_9FwdParamsE)
        /*0100*/ 	.short	0x0380
        /*0102*/ 	.short	0x00e8


	//----- nvinfo : EIATTR_SW_WAR
	.align		4
.L_984:
        /*0104*/ 	.byte	0x04, 0x36
        /*0106*/ 	.short	(.L_986 - .L_985)
.L_985:
        /*0108*/ 	.word	0x00000008
.L_986:


//--------------------- .nv.info._ZN10layer_norm13ln_fwd_kernelINS_13Kernel_traitsI13__nv_bfloat16S2_S2_S2_fjLj2560ELj1ELj4ELj1ELj16ENS_18Kernel_traits_baseILj2560ES2_S2_S2_S2_fjLj128EEEEELb0ELb0ELb0ELb1EEEvNS_9FwdParamsE --------------------------
	.section	.nv.info._ZN10layer_norm13ln_fwd_kernelINS_13Kernel_traitsI13__nv_bfloat16S2_S2_S2_fjLj2560ELj1ELj4ELj1ELj16ENS_18Kernel_traits_baseILj2560ES2_S2_S2_S2_fjLj128EEEEELb0ELb0ELb0ELb1EEEvNS_9FwdParamsE,"",@"SHT_CUDA_INFO"
	.sectionflags	@""
	.align	4


	//----- nvinfo : EIATTR_CUDA_API_VERSION
	.align		4
        /*0000*/ 	.byte	0x04, 0x37
        /*0002*/ 	.short	(.L_988 - .L_987)
.L_987:
        /*0004*/ 	.word	0x00000082


	//----- nvinfo : EIATTR_KPARAM_INFO
	.align		4
.L_988:
        /*0008*/ 	.byte	0x04, 0x17
        /*000a*/ 	.short	(.L_990 - .L_989)
.L_989:
        /*000c*/ 	.word	0x00000000
        /*0010*/ 	.short	0x0000
        /*0012*/ 	.short	0x0000
        /*0014*/ 	.byte	0x00, 0xf0, 0xa1, 0x03


	//----- nvinfo : EIATTR_SPARSE_MMA_MASK
	.align		4
.L_990:
        /*0018*/ 	.byte	0x03, 0x50
        /*001a*/ 	.short	0x0000


	//----- nvinfo : EIATTR_MAXREG_COUNT
	.align		4
        /*001c*/ 	.byte	0x03, 0x1b
        /*001e*/ 	.short	0x00ff


	//----- nvinfo : EIATTR_MERCURY_ISA_VERSION
	.align		4
        /*0020*/ 	.byte	0x03, 0x5f
        /*0022*/ 	.short	0x0101


	//----- nvinfo : EIATTR_COOP_GROUP_MASK_REGIDS
	.align		4
        /*0024*/ 	.byte	0x04, 0x29
        /*0026*/ 	.short	(.L_992 - .L_991)


	//   ....[0]....
.L_991:
        /*0028*/ 	.word	0xffffffff


	//   ....[1]....
        /*002c*/ 	.word	0xffffffff


	//   ....[2]....
        /*0030*/ 	.word	0xffffffff


	//   ....[3]....
        /*0034*/ 	.word	0xffffffff


	//   ....[4]....
        /*0038*/ 	.word	0xffffffff


	//   ....[5]....
        /*003c*/ 	.word	0xffffffff


	//   ....[6]....
        /*0040*/ 	.word	0xffffffff


	//   ....[7]....
        /*0044*/ 	.word	0xffffffff


	//   ....[8]....
        /*0048*/ 	.word	0xffffffff


	//   ....[9]....
        /*004c*/ 	.word	0xffffffff


	//   ....[10]....
        /*0050*/ 	.word	0x0500007d


	//   ....[11]....
        /*0054*/ 	.word	0x0500007d


	//   ....[12]....
        /*0058*/ 	.word	0x0500007d


	//   ....[13]....
        /*005c*/ 	.word	0x0500007d


	//   ....[14]....
        /*0060*/ 	.word	0x0500007d


	//   ....[15]....
        /*0064*/ 	.word	0x0500007d


	//   ....[16]....
        /*0068*/ 	.word	0x0500007d


	//   ....[17]....
        /*006c*/ 	.word	0x0500007d


	//   ....[18]....
        /*0070*/ 	.word	0x0500007d


	//   ....[19]....
        /*0074*/ 	.word	0x0500007d


	//----- nvinfo : EIATTR_COOP_GROUP_INSTR_OFFSETS
	.align		4
.L_992:
        /*0078*/ 	.byte	0x04, 0x28
        /*007a*/ 	.short	(.L_994 - .L_993)


	//   ....[0]....
.L_993:
        /*007c*/ 	.word	0x00004af0


	//   ....[1]....
        /*0080*/ 	.word	0x00004b20


	//   ....[2]....
        /*0084*/ 	.word	0x00004b40


	//   ....[3]....
        /*0088*/ 	.word	0x00004b60


	//   ....[4]....
        /*008c*/ 	.word	0x00004b80


	//   ....[5]....
        /*0090*/ 	.word	0x000055b0


	//   ....[6]....
        /*0094*/ 	.word	0x000055d0


	//   ....[7]....
        /*0098*/ 	.word	0x000055f0


	//   ....[8]....
        /*009c*/ 	.word	0x00005610


	//   ....[9]....
        /*00a0*/ 	.word	0x00005630


	//   ....[10]....
        /*00a4*/ 	.word	0x00007560


	//   ....[11]....
        /*00a8*/ 	.word	0x00007600


	//   ....[12]....
        /*00ac*/ 	.word	0x00007650


	//   ....[13]....
        /*00b0*/ 	.word	0x000076a0


	//   ....[14]....
        /*00b4*/ 	.word	0x00007700


	//   ....[15]....
        /*00b8*/ 	.word	0x00008180


	//   ....[16]....
        /*00bc*/ 	.word	0x000081d0


	//   ....[17]....
        /*00c0*/ 	.word	0x00008220


	//   ....[18]....
        /*00c4*/ 	.word	0x00008280


	//   ....[19]....
        /*00c8*/ 	.word	0x000082e0


	//----- nvinfo : EIATTR_VRC_CTA_INIT_COUNT
	.align		4
.L_994:
        /*00cc*/ 	.byte	0x02, 0x4a
	.zero		1
	.zero		1


	//----- nvinfo : EIATTR_EXIT_INSTR_OFFSETS
	.align		4
        /*00d0*/ 	.byte	0x04, 0x1c
        /*00d2*/ 	.short	(.L_996 - .L_995)


	//   ....[0]....
.L_995:
        /*00d4*/ 	.word	0x000004b0


	//   ....[1]....
        /*00d8*/ 	.word	0x000074f0


	//----- nvinfo : EIATTR_MAX_THREADS
	.align		4
.L_996:
        /*00dc*/ 	.byte	0x04, 0x05
        /*00de*/ 	.short	(.L_998 - .L_997)
.L_997:
        /*00e0*/ 	.word	0x00000080
        /*00e4*/ 	.word	0x00000001
        /*00e8*/ 	.word	0x00000001


	//----- nvinfo : EIATTR_CRS_STACK_SIZE
	.align		4
.L_998:
        /*00ec*/ 	.byte	0x04, 0x1e
        /*00ee*/ 	.short	(.L_1000 - .L_999)
.L_999:
        /*00f0*/ 	.word	0x00000000


	//----- nvinfo : EIATTR_CBANK_PARAM_SIZE
	.align		4
.L_1000:
        /*00f4*/ 	.byte	0x03, 0x19
        /*00f6*/ 	.short	0x00e8


	//----- nvinfo : EIATTR_PARAM_CBANK
	.align		4
        /*00f8*/ 	.byte	0x04, 0x0a
        /*00fa*/ 	.short	(.L_1002 - .L_1001)
	.align		4
.L_1001:
        /*00fc*/ 	.word	index@(.nv.constant0._ZN10layer_norm13ln_fwd_kernelINS_13Kernel_traitsI13__nv_bfloat16S2_S2_S2_fjLj2560ELj1ELj4ELj1ELj16ENS_18Kernel_traits_baseILj2560ES2_S2_S2_S2_fjLj128EEEEELb0ELb0ELb0ELb1EEEvNS_9FwdParamsE)
        /*0100*/ 	.short	0x0380
        /*0102*/ 	.short	0x00e8


	//----- nvinfo : EIATTR_SW_WAR
	.align		4
.L_1002:
        /*0104*/ 	.byte	0x04, 0x36
        /*0106*/ 	.short	(.L_1004 - .L_1003)
.L_1003:
        /*0108*/ 	.word	0x00000008
.L_1004:


//--------------------- .nv.info._ZN10layer_norm13ln_fwd_kernelINS_13Kernel_traitsI13__nv_bfloat16S2_S2_S2_fjLj2560ELj1ELj4ELj1ELj16ENS_18Kernel_traits_baseILj2560ES2_S2_S2_S2_fjLj128EEEEELb0ELb0ELb1ELb0EEEvNS_9FwdParamsE --------------------------
	.section	.nv.info._ZN10layer_norm13ln_fwd_kernelINS_13Kernel_traitsI13__nv_bfloat16S2_S2_S2_fjLj2560ELj1ELj4ELj1ELj16ENS_18Kernel_traits_baseILj2560ES2_S2_S2_S2_fjLj128EEEEELb0ELb0ELb1ELb0EEEvNS_9FwdParamsE,"",@"SHT_CUDA_INFO"
	.sectionflags	@""
	.align	4


	//----- nvinfo : EIATTR_CUDA_API_VERSION
	.align		4
        /*0000*/ 	.byte	0x04, 0x37
        /*0002*/ 	.short	(.L_1006 - .L_1005)
.L_1005:
        /*0004*/ 	.word	0x00000082


	//----- nvinfo : EIATTR_KPARAM_INFO
	.align		4
.L_1006:
        /*0008*/ 	.byte	0x04, 0x17
        /*000a*/ 	.short	(.L_1008 - .L_1007)
.L_1007:
        /*000c*/ 	.word	0x00000000
        /*0010*/ 	.short	0x0000
        /*0012*/ 	.short	0x0000
        /*0014*/ 	.byte	0x00, 0xf0, 0xa1, 0x03


	//----- nvinfo : EIATTR_SPARSE_MMA_MASK
	.align		4
.L_1008:
        /*0018*/ 	.byte	0x03, 0x50
        /*001a*/ 	.short	0x0000


	//----- nvinfo : EIATTR_MAXREG_COUNT
	.align		4
        /*001c*/ 	.byte	0x03, 0x1b
        /*001e*/ 	.short	0x00ff


	//----- nvinfo : EIATTR_MERCURY_ISA_VERSION
	.align		4
        /*0020*/ 	.byte	0x03, 0x5f
        /*0022*/ 	.short	0x0101


	//----- nvinfo : EIATTR_COOP_GROUP_MASK_REGIDS
	.align		4
        /*0024*/ 	.byte	0x04, 0x29
        /*0026*/ 	.short	(.L_1010 - .L_1009)


	//   ....[0]....
.L_1009:
        /*0028*/ 	.word	0xffffffff


	//   ....[1]....
        /*002c*/ 	.word	0xffffffff


	//   ....[2]....
        /*0030*/ 	.word	0xffffffff


	//   ....[3]....
        /*0034*/ 	.word	0xffffffff


	//   ....[4]....
        /*0038*/ 	.word	0xffffffff


	//   ....[5]....
        /*003c*/ 	.word	0xffffffff


	//   ....[6]....
        /*0040*/ 	.word	0xffffffff


	//   ....[7]....
        /*0044*/ 	.word	0xffffffff


	//   ....[8]....
        /*0048*/ 	.word	0xffffffff


	//   ....[9]....
        /*004c*/ 	.word	0xffffffff


	//   ....[10]....
        /*0050*/ 	.word	0x050000ed


	//   ....[11]....
        /*0054*/ 	.word	0x050000ed


	//   ....[12]....
        /*0058*/ 	.word	0x050000ed


	//   ....[13]....
        /*005c*/ 	.word	0x050000ed


	//   ....[14]....
        /*0060*/ 	.word	0x050000ed


	//   ....[15]....
        /*0064*/ 	.word	0x050000ed


	//   ....[16]....
        /*0068*/ 	.word	0x050000ed


	//   ....[17]....
        /*006c*/ 	.word	0x050000ed


	//   ....[18]....
        /*0070*/ 	.word	0x050000ed


	//   ....[19]....
        /*0074*/ 	.word	0x050000ed


	//----- nvinfo : EIATTR_COOP_GROUP_INSTR_OFFSETS
	.align		4
.L_1010:
        /*0078*/ 	.byte	0x04, 0x28
        /*007a*/ 	.short	(.L_1012 - .L_1011)


	//   ....[0]....
.L_1011:
        /*007c*/ 	.word	0x000064f0


	//   ....[1]....
        /*0080*/ 	.word	0x00006530


	//   ....[2]....
        /*0084*/ 	.word	0x00006550


	//   ....[3]....
        /*0088*/ 	.word	0x00006570


	//   ....[4]....
        /*008c*/ 	.word	0x00006590


	//   ....[5]....
        /*0090*/ 	.word	0x00007000


	//   ....[6]....
        /*0094*/ 	.word	0x00007020


	//   ....[7]....
        /*0098*/ 	.word	0x00007040


	//   ....[8]....
        /*009c*/ 	.word	0x00007060


	//   ....[9]....
        /*00a0*/ 	.word	0x00007080


	//   ....[10]....
        /*00a4*/ 	.word	0x00009480


	//   ....[11]....
        /*00a8*/ 	.word	0x00009530


	//   ....[12]....
        /*00ac*/ 	.word	0x000095a0


	//   ....[13]....
        /*00b0*/ 	.word	0x00009610


	//   ....[14]....
        /*00b4*/ 	.word	0x00009680


	//   ....[15]....
        /*00b8*/ 	.word	0x0000a150


	//   ....[16]....
        /*00bc*/ 	.word	0x0000a1c0


	//   ....[17]....
        /*00c0*/ 	.word	0x0000a230


	//   ....[18]....
        /*00c4*/ 	.word	0x0000a2a0


	//   ....[19]....
        /*00c8*/ 	.word	0x0000a310


	//----- nvinfo : EIATTR_VRC_CTA_INIT_COUNT
	.align		4
.L_1012:
        /*00cc*/ 	.byte	0x02, 0x4a
	.zero		1
	.zero		1


	//----- nvinfo : EIATTR_EXIT_INSTR_OFFSETS
	.align		4
        /*00d0*/ 	.byte	0x04, 0x1c
        /*00d2*/ 	.short	(.L_1014 - .L_1013)


	//   ....[0]....
.L_1013:
        /*00d4*/ 	.word	0x00000c80


	//   ....[1]....
        /*00d8*/ 	.word	0x00009410


	//----- nvinfo : EIATTR_MAX_THREADS
	.align		4
.L_1014:
        /*00dc*/ 	.byte	0x04, 0x05
        /*00de*/ 	.short	(.L_1016 - .L_1015)
.L_1015:
        /*00e0*/ 	.word	0x00000080
        /*00e4*/ 	.word	0x00000001
        /*00e8*/ 	.word	0x00000001


	//----- nvinfo : EIATTR_CRS_STACK_SIZE
	.align		4
.L_1016:
        /*00ec*/ 	.byte	0x04, 0x1e
        /*00ee*/ 	.short	(.L_1018 - .L_1017)
.L_1017:
        /*00f0*/ 	.word	0x00000000


	//----- nvinfo : EIATTR_CBANK_PARAM_SIZE
	.align		4
.L_1018:
        /*00f4*/ 	.byte	0x03, 0x19
        /*00f6*/ 	.short	0x00e8


	//----- nvinfo : EIATTR_PARAM_CBANK
	.align		4
        /*00f8*/ 	.byte	0x04, 0x0a
        /*00fa*/ 	.short	(.L_1020 - .L_1019)
	.align		4
.L_1019:
        /*00fc*/ 	.word	index@(.nv.constant0._ZN10layer_norm13ln_fwd_kernelINS_13Kernel_traitsI13__nv_bfloat16S2_S2_S2_fjLj2560ELj1ELj4ELj1ELj16ENS_18Kernel_traits_baseILj2560ES2_S2_S2_S2_fjLj128EEEEELb0ELb0ELb1ELb0EEEvNS_9FwdParamsE)
        /*0100*/ 	.short	0x0380
        /*0102*/ 	.short	0x00e8


	//----- nvinfo : EIATTR_SW_WAR
	.align		4
.L_1020:
        /*0104*/ 	.byte	0x04, 0x36
        /*0106*/ 	.short	(.L_1022 - .L_1021)
.L_1021:
        /*0108*/ 	.word	0x00000008
.L_1022:


//--------------------- .nv.info._ZN10layer_norm13ln_fwd_kernelINS_13Kernel_traitsI13__nv_bfloat16S2_S2_S2_fjLj2560ELj1ELj4ELj1ELj16ENS_18Kernel_traits_baseILj2560ES2_S2_S2_S2_fjLj128EEEEELb0ELb0ELb1ELb1EEEvNS_9FwdParamsE --------------------------
	.section	.nv.info._ZN10layer_norm13ln_fwd_kernelINS_13Kernel_traitsI13__nv_bfloat16S2_S2_S2_fjLj2560ELj1ELj4ELj1ELj16ENS_18Kernel_traits_baseILj2560ES2_S2_S2_S2_fjLj128EEEEELb0ELb0ELb1ELb1EEEvNS_9FwdParamsE,"",@"SHT_CUDA_INFO"
	.sectionflags	@""
	.align	4


	//----- nvinfo : EIATTR_CUDA_API_VERSION
	.align		4
        /*0000*/ 	.byte	0x04, 0x37
        /*0002*/ 	.short	(.L_1024 - .L_1023)
.L_1023:
        /*0004*/ 	.word	0x00000082


	//----- nvinfo : EIATTR_KPARAM_INFO
	.align		4
.L_1024:
        /*0008*/ 	.byte	0x04, 0x17
        /*000a*/ 	.short	(.L_1026 - .L_1025)
.L_1025:
        /*000c*/ 	.word	0x00000000
        /*0010*/ 	.short	0x0000
        /*0012*/ 	.short	0x0000
        /*0014*/ 	.byte	0x00, 0xf0, 0xa1, 0x03


	//----- nvinfo : EIATTR_SPARSE_MMA_MASK
	.align		4
.L_1026:
        /*0018*/ 	.byte	0x03, 0x50
        /*001a*/ 	.short	0x0000


	//----- nvinfo : EIATTR_MAXREG_COUNT
	.align		4
        /*001c*/ 	.byte	0x03, 0x1b
        /*001e*/ 	.short	0x00ff


	//----- nvinfo : EIATTR_MERCURY_ISA_VERSION
	.align		4
        /*0020*/ 	.byte	0x03, 0x5f
        /*0022*/ 	.short	0x0101


	//----- nvinfo : EIATTR_COOP_GROUP_MASK_REGIDS
	.align		4
        /*0024*/ 	.byte	0x04, 0x29
        /*0026*/ 	.short	(.L_1028 - .L_1027)


	//   ....[0]....
.L_1027:
        /*0028*/ 	.word	0xffffffff


	//   ....[1]....
        /*002c*/ 	.word	0xffffffff


	//   ....[2]....
        /*0030*/ 	.word	0xffffffff


	//   ....[3]....
        /*0034*/ 	.word	0xffffffff


	//   ....[4]....
        /*0038*/ 	.word	0xffffffff


	//   ....[5]....
        /*003c*/ 	.word	0xffffffff


	//   ....[6]....
        /*0040*/ 	.word	0xffffffff


	//   ....[7]....
        /*0044*/ 	.word	0xffffffff


	//   ....[8]....
        /*0048*/ 	.word	0xffffffff


	//   ....[9]....
        /*004c*/ 	.word	0xffffffff


	//   ....[10]....
        /*0050*/ 	.word	0x0500007e


	//   ....[11]....
        /*0054*/ 	.word	0x0500007e


	//   ....[12]....
        /*0058*/ 	.word	0x0500007e


	//   ....[13]....
        /*005c*/ 	.word	0x0500007e


	//   ....[14]....
        /*0060*/ 	.word	0x0500007e


	//   ....[15]....
        /*0064*/ 	.word	0x0500007e


	//   ....[16]....
        /*0068*/ 	.word	0x0500007e


	//   ....[17]....
        /*006c*/ 	.word	0x0500007e


	//   ....[18]....
        /*0070*/ 	.word	0x0500007e


	//   ....[19]....
        /*0074*/ 	.word	0x0500007e


	//----- nvinfo : EIATTR_COOP_GROUP_INSTR_OFFSETS
	.align		4
.L_1028:
        /*0078*/ 	.byte	0x04, 0x28
        /*007a*/ 	.short	(.L_1030 - .L_1029)


	//   ....[0]....
.L_1029:
        /*007c*/ 	.word	0x00005490


	//   ....[1]....
        /*0080*/ 	.word	0x000054c0


	//   ....[2]....
        /*0084*/ 	.word	0x000054e0


	//   ....[3]....
        /*0088*/ 	.word	0x00005500


	//   ....[4]....
        /*008c*/ 	.word	0x00005520


	//   ....[5]....
        /*0090*/ 	.word	0x00005f50


	//   ....[6]....
        /*0094*/ 	.word	0x00005f70


	//   ....[7]....
        /*0098*/ 	.word	0x00005f90


	//   ....[8]....
        /*009c*/ 	.word	0x00005fb0


	//   ....[9]....
        /*00a0*/ 	.word	0x00005fd0


	//   ....[10]....
        /*00a4*/ 	.word	0x00007ff0


	//   ....[11]....
        /*00a8*/ 	.word	0x00008090


	//   ....[12]....
        /*00ac*/ 	.word	0x000080f0


	//   ....[13]....
        /*00b0*/ 	.word	0x00008150


	//   ....[14]....
        /*00b4*/ 	.word	0x000081b0


	//   ....[15]....
        /*00b8*/ 	.word	0x00008c20


	//   ....[16]....
        /*00bc*/ 	.word	0x00008c80


	//   ....[17]....
        /*00c0*/ 	.word	0x00008ce0


	//   ....[18]....
        /*00c4*/ 	.word	0x00008d40


	//   ....[19]....
        /*00c8*/ 	.word	0x00008da0


	//----- nvinfo : EIATTR_VRC_CTA_INIT_COUNT
	.align		4
.L_1030:
        /*00cc*/ 	.byte	0x02, 0x4a
	.zero		1
	.zero		1


	//----- nvinfo : EIATTR_EXIT_INSTR_OFFSETS
	.align		4
        /*00d0*/ 	.byte	0x04, 0x1c
        /*00d2*/ 	.short	(.L_1032 - .L_1031)


	//   ....[0]....
.L_1031:
        /*00d4*/ 	.word	0x00000470


	//   ....[1]....
        /*00d8*/ 	.word	0x00007f90


	//----- nvinfo : EIATTR_MAX_THREADS
	.align		4
.L_1032:
        /*00dc*/ 	.byte	0x04, 0x05
        /*00de*/ 	.short	(.L_1034 - .L_1033)
.L_1033:
        /*00e0*/ 	.word	0x00000080
        /*00e4*/ 	.word	0x00000001
        /*00e8*/ 	.word	0x00000001


	//----- nvinfo : EIATTR_CRS_STACK_SIZE
	.align		4
.L_1034:
        /*00ec*/ 	.byte	0x04, 0x1e
        /*00ee*/ 	.short	(.L_1036 - .L_1035)
.L_1035:
        /*00f0*/ 	.word	0x00000000


	//----- nvinfo : EIATTR_CBANK_PARAM_SIZE
	.align		4
.L_1036:
        /*00f4*/ 	.byte	0x03, 0x19
        /*00f6*/ 	.short	0x00e8


	//----- nvinfo : EIATTR_PARAM_CBANK
	.align		4
        /*00f8*/ 	.byte	0x04, 0x0a
        /*00fa*/ 	.short	(.L_1038 - .L_1037)
	.align		4
.L_1037:
        /*00fc*/ 	.word	index@(.nv.constant0._ZN10layer_norm13ln_fwd_kernelINS_13Kernel_traitsI13__nv_bfloat16S2_S2_S2_fjLj2560ELj1ELj4ELj1ELj16ENS_18Kernel_traits_baseILj2560ES2_S2_S2_S2_fjLj128EEEEELb0ELb0ELb1ELb1EEEvNS_9FwdParamsE)
        /*0100*/ 	.short	0x0380
        /*0102*/ 	.short	0x00e8


	//----- nvinfo : EIATTR_SW_WAR
	.align		4
.L_1038:
        /*0104*/ 	.byte	0x04, 0x36
        /*0106*/ 	.short	(.L_1040 - .L_1039)
.L_1039:
        /*0108*/ 	.word	0x00000008
.L_1040:


//--------------------- .nv.info._ZN10layer_norm13ln_fwd_kernelINS_13Kernel_traitsI13__nv_bfloat16S2_S2_S2_fjLj2560ELj1ELj4ELj1ELj16ENS_18Kernel_traits_baseILj2560ES2_S2_S2_S2_fjLj128EEEEELb0ELb1ELb0ELb0EEEvNS_9FwdParamsE --------------------------
	.section	.nv.info._ZN10layer_norm13ln_fwd_kernelINS_13Kernel_traitsI13__nv_bfloat16S2_S2_S2_fjLj2560ELj1ELj4ELj1ELj16ENS_18Kernel_traits_baseILj2560ES2_S2_S2_S2_fjLj128EEEEELb0ELb1ELb0ELb0EEEvNS_9FwdParamsE,"",@"SHT_CUDA_INFO"
	.sectionflags	@""
	.align	4


	//----- nvinfo : EIATTR_CUDA_API_VERSION
	.align		4
        /*0000*/ 	.byte	0x04, 0x37
        /*0002*/ 	.short	(.L_1042 - .L_1041)
.L_1041:
        /*0004*/ 	.word	0x00000082


	//----- nvinfo : EIATTR_KPARAM_INFO
	.align		4
.L_1042:
        /*0008*/ 	.byte	0x04, 0x17
        /*000a*/ 	.short	(.L_1044 - .L_1043)
.L_1043:
        /*000c*/ 	.word	0x00000000
        /*0010*/ 	.short	0x0000
        /*0012*/ 	.short	0x0000
        /*0014*/ 	.byte	0x00, 0xf0, 0xa1, 0x03


	//----- nvinfo : EIATTR_SPARSE_MMA_MASK
	.align		4
.L_1044:
        /*0018*/ 	.byte	0x03, 0x50
        /*001a*/ 	.short	0x0000


	//----- nvinfo : EIATTR_MAXREG_COUNT
	.align		4
        /*001c*/ 	.byte	0x03, 0x1b
        /*001e*/ 	.short	0x00ff


	//----- nvinfo : EIATTR_ANNOTATIONS
	.align		4
        /*0020*/ 	.byte	0x04, 0x55
        /*0022*/ 	.short	(.L_1046 - .L_1045)


	//   ....[0]....
.L_1045:
        /*0024*/ 	.word	0x00000001
        /*0028*/ 	.byte	0x90, 0x10, 0x00, 0x00, 0x01, 0x00, 0x00, 0x00, 0xd0, 0x10, 0x00, 0x00, 0x01, 0x00, 0x00, 0x00
        /* <DEDUP_REMOVED lines=86> */
        /*0598*/ 	.byte	0xb0, 0x9a, 0x00, 0x00, 0x01, 0x00, 0x00, 0x00, 0x90, 0x9c, 0x00, 0x00


	//----- nvinfo : EIATTR_MERCURY_ISA_VERSION
	.align		4
.L_1046:
        /*05a4*/ 	.byte	0x03, 0x5f
        /*05a6*/ 	.short	0x0101


	//----- nvinfo : EIATTR_COOP_GROUP_MASK_REGIDS
	.align		4
        /*05a8*/ 	.byte	0x04, 0x29
        /*05aa*/ 	.short	(.L_1048 - .L_1047)


	//   ....[0]....
.L_1047:
        /*05ac*/ 	.word	0xffffffff


	//   ....[1]....
        /*05b0*/ 	.word	0xffffffff


	//   ....[2]....
        /*05b4*/ 	.word	0xffffffff


	//   ....[3]....
        /*05b8*/ 	.word	0xffffffff


	//   ....[4]....
        /*05bc*/ 	.word	0xffffffff


	//   ....[5]....
        /*05c0*/ 	.word	0xffffffff


	//   ....[6]....
        /*05c4*/ 	.word	0xffffffff


	//   ....[7]....
        /*05c8*/ 	.word	0xffffffff


	//   ....[8]....
        /*05cc*/ 	.word	0xffffffff


	//   ....[9]....
        /*05d0*/ 	.word	0xffffffff


	//   ....[10]....
        /*05d4*/ 	.word	0x05000068


	//   ....[11]....
        /*05d8*/ 	.word	0x05000068


	//   ....[12]....
        /*05dc*/ 	.word	0x05000068


	//   ....[13]....
        /*05e0*/ 	.word	0x05000068


	//   ....[14]....
        /*05e4*/ 	.word	0x05000068


	//   ....[15]....
        /*05e8*/ 	.word	0x05000068


	//   ....[16]....
        /*05ec*/ 	.word	0x05000068


	//   ....[17]....
        /*05f0*/ 	.word	0x05000068


	//   ....[18]....
        /*05f4*/ 	.word	0x05000068


	//   ....[19]....
        /*05f8*/ 	.word	0x05000068


	//----- nvinfo : EIATTR_COOP_GROUP_INSTR_OFFSETS
	.align		4
.L_1048:
        /*05fc*/ 	.byte	0x04, 0x28
        /*05fe*/ 	.short	(.L_1050 - .L_1049)


	//   ....[0]....
.L_1049:
        /*0600*/ 	.word	0x00006b80


	//   ....[1]....
        /*0604*/ 	.word	0x00006bc0


	//   ....[2]....
        /*0608*/ 	.word	0x00006be0


	//   ....[3]....
        /*060c*/ 	.word	0x00006c00


	//   ....[4]....
        /*0610*/ 	.word	0x00006c20


	//   ....[5]....
        /*0614*/ 	.word	0x00007690


	//   ....[6]....
        /*0618*/ 	.word	0x000076b0


	//   ....[7]....
        /*061c*/ 	.word	0x000076d0


	//   ....[8]....
        /*0620*/ 	.word	0x000076f0


	//   ....[9]....
        /*0624*/ 	.word	0x00007710


	//   ....[10]....
        /*0628*/ 	.word	0x00009e20


	//   ....[11]....
        /*062c*/ 	.word	0x00009ec0


	//   ....[12]....
        /*0630*/ 	.word	0x00009f30


	//   ....[13]....
        /*0634*/ 	.word	0x00009fa0


	//   ....[14]....
        /*0638*/ 	.word	0x0000a010


	//   ....[15]....
        /*063c*/ 	.word	0x0000aaf0


	//   ....[16]....
        /*0640*/ 	.word	0x0000ab60


	//   ....[17]....
        /*0644*/ 	.word	0x0000abd0


	//   ....[18]....
        /*0648*/ 	.word	0x0000ac40


	//   ....[19]....
        /*064c*/ 	.word	0x0000acb0


	//----- nvinfo : EIATTR_VRC_CTA_INIT_COUNT
	.align		4
.L_1050:
        /*0650*/ 	.byte	0x02, 0x4a
	.zero		1
	.zero		1


	//----- nvinfo : EIATTR_EXIT_INSTR_OFFSETS
	.align		4
        /*0654*/ 	.byte	0x04, 0x1c
        /*0656*/ 	.short	(.L_1052 - .L_1051)


	//   ....[0]....
.L_1051:
        /*0658*/ 	.word	0x00001040


	//   ....[1]....
        /*065c*/ 	.word	0x00009db0


	//----- nvinfo : EIATTR_MAX_THREADS
	.align		4
.L_1052:
        /*0660*/ 	.byte	0x04, 0x05
        /*0662*/ 	.short	(.L_1054 - .L_1053)
.L_1053:
        /*0664*/ 	.word	0x00000080
        /*0668*/ 	.word	0x00000001
        /*066c*/ 	.word	0x00000001


	//----- nvinfo : EIATTR_CRS_STACK_SIZE
	.align		4
.L_1054:
        /*0670*/ 	.byte	0x04, 0x1e
        /*0672*/ 	.short	(.L_1056 - .L_1055)
.L_1055:
        /*0674*/ 	.word	0x00000000


	//----- nvinfo : EIATTR_CBANK_PARAM_SIZE
	.align		4
.L_1056:
        /*0678*/ 	.byte	0x03, 0x19
        /*067a*/ 	.short	0x00e8


	//----- nvinfo : EIATTR_PARAM_CBANK
	.align		4
        /*067c*/ 	.byte	0x04, 0x0a
        /*067e*/ 	.short	(.L_1058 - .L_1057)
	.align		4
.L_1057:
        /*0680*/ 	.word	index@(.nv.constant0._ZN10layer_norm13ln_fwd_kernelINS_13Kernel_traitsI13__nv_bfloat16S2_S2_S2_fjLj2560ELj1ELj4ELj1ELj16ENS_18Kernel_traits_baseILj2560ES2_S2_S2_S2_fjLj128EEEEELb0ELb1ELb0ELb0EEEvNS_9FwdParamsE)
        /*0684*/ 	.short	0x0380
        /*0686*/ 	.short	0x00e8


	//----- nvinfo : EIATTR_SW_WAR
	.align		4
.L_1058:
        /*0688*/ 	.byte	0x04, 0x36
        /*068a*/ 	.short	(.L_1060 - .L_1059)
.L_1059:
        /*068c*/ 	.word	0x00000008
.L_1060:


//--------------------- .nv.info._ZN10layer_norm13ln_fwd_kernelINS_13Kernel_traitsI13__nv_bfloat16S2_S2_S2_fjLj2560ELj1ELj4ELj1ELj16ENS_18Kernel_traits_baseILj2560ES2_S2_S2_S2_fjLj128EEEEELb0ELb1ELb0ELb1EEEvNS_9FwdParamsE --------------------------
	.section	.nv.info._ZN10layer_norm13ln_fwd_kernelINS_13Kernel_traitsI13__nv_bfloat16S2_S2_S2_fjLj2560ELj1ELj4ELj1ELj16ENS_18Kernel_traits_baseILj2560ES2_S2_S2_S2_fjLj128EEEEELb0ELb1ELb0ELb1EEEvNS_9FwdParamsE,"",@"SHT_CUDA_INFO"
	.sectionflags	@""
	.align	4


	//----- nvinfo : EIATTR_CUDA_API_VERSION
	.align		4
        /*0000*/ 	.byte	0x04, 0x37
        /*0002*/ 	.short	(.L_1062 - .L_1061)
.L_1061:
        /*0004*/ 	.word	0x00000082


	//----- nvinfo : EIATTR_KPARAM_INFO
	.align		4
.L_1062:
        /*0008*/ 	.byte	0x04, 0x17
        /*000a*/ 	.short	(.L_1064 - .L_1063)
.L_1063:
        /*000c*/ 	.word	0x00000000
        /*0010*/ 	.short	0x0000
        /*0012*/ 	.short	0x0000
        /*0014*/ 	.byte	0x00, 0xf0, 0xa1, 0x03


	//----- nvinfo : EIATTR_SPARSE_MMA_MASK
	.align		4
.L_1064:
        /*0018*/ 	.byte	0x03, 0x50
        /*001a*/ 	.short	0x0000


	//----- nvinfo : EIATTR_MAXREG_COUNT
	.align		4
        /*001c*/ 	.byte	0x03, 0x1b
        /*001e*/ 	.short	0x00ff


	//----- nvinfo : EIATTR_ANNOTATIONS
	.align		4
        /*0020*/ 	.byte	0x04, 0x55
        /*0022*/ 	.short	(.L_1066 - .L_1065)


	//   ....[0]....
.L_1065:
        /* <DEDUP_REMOVED lines=139> */
        /*08c8*/ 	.byte	0x70, 0xef, 0x00, 0x00


	//----- nvinfo : EIATTR_MERCURY_ISA_VERSION
	.align		4
.L_1066:
        /*08cc*/ 	.byte	0x03, 0x5f
        /*08ce*/ 	.short	0x0101


	//----- nvinfo : EIATTR_COOP_GROUP_MASK_REGIDS
	.align		4
        /*08d0*/ 	.byte	0x04, 0x29
        /*08d2*/ 	.short	(.L_1068 - .L_1067)


	//   ....[0]....
.L_1067:
        /*08d4*/ 	.word	0xffffffff


	//   ....[1]....
        /*08d8*/ 	.word	0xffffffff


	//   ....[2]....
        /*08dc*/ 	.word	0xffffffff


	//   ....[3]....
        /*08e0*/ 	.word	0xffffffff


	//   ....[4]....
        /*08e4*/ 	.word	0xffffffff


	//   ....[5]....
        /*08e8*/ 	.word	0xffffffff


	//   ....[6]....
        /*08ec*/ 	.word	0xffffffff


	//   ....[7]....
        /*08f0*/ 	.word	0xffffffff


	//   ....[8]....
        /*08f4*/ 	.word	0xffffffff


	//   ....[9]....
        /*08f8*/ 	.word	0xffffffff


	//   ....[10]....
        /*08fc*/ 	.word	0xffffffff


	//   ....[11]....
        /*0900*/ 	.word	0xffffffff


	//   ....[12]....
        /*0904*/ 	.word	0xffffffff


	//   ....[13]....
        /*0908*/ 	.word	0xffffffff


	//   ....[14]....
        /*090c*/ 	.word	0xffffffff


	//   ....[15]....
        /*0910*/ 	.word	0xffffffff


	//   ....[16]....
        /*0914*/ 	.word	0xffffffff


	//   ....[17]....
        /*0918*/ 	.word	0xffffffff


	//   ....[18]....
        /*091c*/ 	.word	0xffffffff


	//   ....[19]....
        /*0920*/ 	.word	0xffffffff


	//   ....[20]....
        /*0924*/ 	.word	0x0500009f


	//   ....[21]....
        /*0928*/ 	.word	0x0500009f


	//   ....[22]....
        /*092c*/ 	.word	0x0500009f


	//   ....[23]....
        /*0930*/ 	.word	0x0500009f


	//   ....[24]....
        /*0934*/ 	.word	0x0500009f


	//   ....[25]....
        /*0938*/ 	.word	0x0500009f


	//   ....[26]....
        /*093c*/ 	.word	0x0500009f


	//   ....[27]....
        /*0940*/ 	.word	0x0500009f


	//   ....[28]....
        /*0944*/ 	.word	0x0500009f


	//   ....[29]....
        /*0948*/ 	.word	0x0500009f


	//   ....[30]....
        /*094c*/ 	.word	0x0500009f


	//   ....[31]....
        /*0950*/ 	.word	0x0500009f


	//   ....[32]....
        /*0954*/ 	.word	0x0500009f


	//   ....[33]....
        /*0958*/ 	.word	0x0500009f


	//   ....[34]....
        /*095c*/ 	.word	0x0500009f


	//   ....[35]....
        /*0960*/ 	.word	0x0500009f


	//   ....[36]....
        /*0964*/ 	.word	0x0500009f


	//   ....[37]....
        /*0968*/ 	.word	0x0500009f


	//   ....[38]....
        /*096c*/ 	.word	0x0500009f


	//   ....[39]....
        /*0970*/ 	.word	0x0500009f


	//----- nvinfo : EIATTR_COOP_GROUP_INSTR_OFFSETS
	.align		4
.L_1068:
        /*0974*/ 	.byte	0x04, 0x28
        /*0976*/ 	.short	(.L_1070 - .L_1069)


	//   ....[0]....
.L_1069:
        /*0978*/ 	.word	0x000050a0


	//   ....[1]....
        /*097c*/ 	.word	0x000050d0


	//   ....[2]....
        /*0980*/ 	.word	0x000050f0


	//   ....[3]....
        /*0984*/ 	.word	0x00005110


	//   ....[4]....
        /*0988*/ 	.word	0x00005130


	//   ....[5]....
        /*098c*/ 	.word	0x00005b60


	//   ....[6]....
        /*0990*/ 	.word	0x00005b80


	//   ....[7]....
        /*0994*/ 	.word	0x00005ba0


	//   ....[8]....
        /*0998*/ 	.word	0x00005bc0


	//   ....[9]....
        /*099c*/ 	.word	0x00005be0


	//   ....[10]....
        /*09a0*/ 	.word	0x0000c670


	//   ....[11]....
        /*09a4*/ 	.word	0x0000c6a0


	//   ....[12]....
        /*09a8*/ 	.word	0x0000c6c0


	//   ....[13]....
        /*09ac*/ 	.word	0x0000c6e0


	//   ....[14]....
        /*09b0*/ 	.word	0x0000c700


	//   ....[15]....
        /*09b4*/ 	.word	0x0000d130


	//   ....[16]....
        /*09b8*/ 	.word	0x0000d150


	//   ....[17]....
        /*09bc*/ 	.word	0x0000d170


	//   ....[18]....
        /*09c0*/ 	.word	0x0000d190


	//   ....[19]....
        /*09c4*/ 	.word	0x0000d1b0


	//   ....[20]....
        /*09c8*/ 	.word	0x0000f520


	//   ....[21]....
        /*09cc*/ 	.word	0x0000f5b0


	//   ....[22]....
        /*09d0*/ 	.word	0x0000f600


	//   ....[23]....
        /*09d4*/ 	.word	0x0000f650


	//   ....[24]....
        /*09d8*/ 	.word	0x0000f6a0


	//   ....[25]....
        /*09dc*/ 	.word	0x00010100


	//   ....[26]....
        /*09e0*/ 	.word	0x00010150


	//   ....[27]....
        /*09e4*/ 	.word	0x000101a0


	//   ....[28]....
        /*09e8*/ 	.word	0x000101f0


	//   ....[29]....
        /*09ec*/ 	.word	0x00010240


	//   ....[30]....
        /*09f0*/ 	.word	0x000102c0


	//   ....[31]....
        /*09f4*/ 	.word	0x00010350


	//   ....[32]....
        /*09f8*/ 	.word	0x000103a0


	//   ....[33]....
        /*09fc*/ 	.word	0x000103f0


	//   ....[34]....
        /*0a00*/ 	.word	0x00010440


	//   ....[35]....
        /*0a04*/ 	.word	0x00010ea0


	//   ....[36]....
        /*0a08*/ 	.word	0x00010ef0


	//   ....[37]....
        /*0a0c*/ 	.word	0x00010f40


	//   ....[38]....
        /*0a10*/ 	.word	0x00010f90


	//   ....[39]....
        /*0a14*/ 	.word	0x00010fe0


	//----- nvinfo : EIATTR_VRC_CTA_INIT_COUNT
	.align		4
.L_1070:
        /*0a18*/ 	.byte	0x02, 0x4a
	.zero		1
	.zero		1


	//----- nvinfo : EIATTR_EXIT_INSTR_OFFSETS
	.align		4
        /*0a1c*/ 	.byte	0x04, 0x1c
        /*0a1e*/ 	.short	(.L_1072 - .L_1071)


	//   ....[0]....
.L_1071:
        /*0a20*/ 	.word	0x00000600


	//   ....[1]....
        /*0a24*/ 	.word	0x00007ef0


	//   ....[2]....
        /*0a28*/ 	.word	0x0000f4c0


	//----- nvinfo : EIATTR_MAX_THREADS
	.align		4
.L_1072:
        /*0a2c*/ 	.byte	0x04, 0x05
        /*0a2e*/ 	.short	(.L_1074 - .L_1073)
.L_1073:
        /*0a30*/ 	.word	0x00000080
        /*0a34*/ 	.word	0x00000001
        /*0a38*/ 	.word	0x00000001


	//----- nvinfo : EIATTR_CRS_STACK_SIZE
	.align		4
.L_1074:
        /*0a3c*/ 	.byte	0x04, 0x1e
        /*0a3e*/ 	.short	(.L_1076 - .L_1075)
.L_1075:
        /*0a40*/ 	.word	0x00000000


	//----- nvinfo : EIATTR_CBANK_PARAM_SIZE
	.align		4
.L_1076:
        /*0a44*/ 	.byte	0x03, 0x19
        /*0a46*/ 	.short	0x00e8


	//----- nvinfo : EIATTR_PARAM_CBANK
	.align		4
        /*0a48*/ 	.byte	0x04, 0x0a
        /*0a4a*/ 	.short	(.L_1078 - .L_1077)
	.align		4
.L_1077:
        /*0a4c*/ 	.word	index@(.nv.constant0._ZN10layer_norm13ln_fwd_kernelINS_13Kernel_traitsI13__nv_bfloat16S2_S2_S2_fjLj2560ELj1ELj4ELj1ELj16ENS_18Kernel_traits_baseILj2560ES2_S2_S2_S2_fjLj128EEEEELb0ELb1ELb0ELb1EEEvNS_9FwdParamsE)
        /*0a50*/ 	.short	0x0380
        /*0a52*/ 	.short	0x00e8


	//----- nvinfo : EIATTR_SW_WAR
	.align		4
.L_1078:
        /*0a54*/ 	.byte	0x04, 0x36
        /*0a56*/ 	.short	(.L_1080 - .L_1079)
.L_1079:
        /*0a58*/ 	.word	0x00000008
.L_1080:


//--------------------- .nv.info._ZN10layer_norm13ln_fwd_kernelINS_13Kernel_traitsI13__nv_bfloat16S2_S2_S2_fjLj2560ELj1ELj4ELj1ELj16ENS_18Kernel_traits_baseILj2560ES2_S2_S2_S2_fjLj128EEEEELb0ELb1ELb1ELb0EEEvNS_9FwdParamsE --------------------------
	.section	.nv.info._ZN10layer_norm13ln_fwd_kernelINS_13Kernel_traitsI13__nv_bfloat16S2_S2_S2_fjLj2560ELj1ELj4ELj1ELj16ENS_18Kernel_traits_baseILj2560ES2_S2_S2_S2_fjLj128EEEEELb0ELb1ELb1ELb0EEEvNS_9FwdParamsE,"",@"SHT_CUDA_INFO"
	.sectionflags	@""
	.align	4


	//----- nvinfo : EIATTR_CUDA_API_VERSION
	.align		4
        /*0000*/ 	.byte	0x04, 0x37
        /*0002*/ 	.short	(.L_1082 - .L_1081)
.L_1081:
        /*0004*/ 	.word	0x00000082


	//----- nvinfo : EIATTR_KPARAM_INFO
	.align		4
.L_1082:
        /*0008*/ 	.byte	0x04, 0x17
        /*000a*/ 	.short	(.L_1084 - .L_1083)
.L_1083:
        /*000c*/ 	.word	0x00000000
        /*0010*/ 	.short	0x0000
        /*0012*/ 	.short	0x0000
        /*0014*/ 	.byte	0x00, 0xf0, 0xa1, 0x03


	//----- nvinfo : EIATTR_SPARSE_MMA_MASK
	.align		4
.L_1084:
        /*0018*/ 	.byte	0x03, 0x50
        /*001a*/ 	.short	0x0000


	//----- nvinfo : EIATTR_MAXREG_COUNT
	.align		4
        /*001c*/ 	.byte	0x03, 0x1b
        /*001e*/ 	.short	0x00ff


	//----- nvinfo : EIATTR_ANNOTATIONS
	.align		4
        /*0020*/ 	.byte	0x04, 0x55
        /*0022*/ 	.short	(.L_1086 - .L_1085)


	//   ....[0]....
.L_1085:
        /* <DEDUP_REMOVED lines=100> */


	//----- nvinfo : EIATTR_MERCURY_ISA_VERSION
	.align		4
.L_1086:
        /*064c*/ 	.byte	0x03, 0x5f
        /*064e*/ 	.short	0x0101


	//----- nvinfo : EIATTR_COOP_GROUP_MASK_REGIDS
	.align		4
        /*0650*/ 	.byte	0x04, 0x29
        /*0652*/ 	.short	(.L_1088 - .L_1087)


	//   ....[0]....
.L_1087:
        /*0654*/ 	.word	0xffffffff


	//   ....[1]....
        /*0658*/ 	.word	0xffffffff


	//   ....[2]....
        /*065c*/ 	.word	0xffffffff


	//   ....[3]....
        /*0660*/ 	.word	0xffffffff


	//   ....[4]....
        /*0664*/ 	.word	0xffffffff


	//   ....[5]....
        /*0668*/ 	.word	0xffffffff


	//   ....[6]....
        /*066c*/ 	.word	0xffffffff


	//   ....[7]....
        /*0670*/ 	.word	0xffffffff


	//   ....[8]....
        /*0674*/ 	.word	0xffffffff


	//   ....[9]....
        /*0678*/ 	.word	0xffffffff


	//   ....[10]....
        /*067c*/ 	.word	0x05000080


	//   ....[11]....
        /*0680*/ 	.word	0x05000080


	//   ....[12]....
        /*0684*/ 	.word	0x05000080


	//   ....[13]....
        /*0688*/ 	.word	0x05000080


	//   ....[14]....
        /*068c*/ 	.word	0x05000080


	//   ....[15]....
        /*0690*/ 	.word	0x05000080


	//   ....[16]....
        /*0694*/ 	.word	0x05000080


	//   ....[17]....
        /*0698*/ 	.word	0x05000080


	//   ....[18]....
        /*069c*/ 	.word	0x05000080


	//   ....[19]....
        /*06a0*/ 	.word	0x05000080


	//----- nvinfo : EIATTR_COOP_GROUP_INSTR_OFFSETS
	.align		4
.L_1088:
        /*06a4*/ 	.byte	0x04, 0x28
        /*06a6*/ 	.short	(.L_1090 - .L_1089)


	//   ....[0]....
.L_1089:
        /*06a8*/ 	.word	0x00008950


	//   ....[1]....
        /*06ac*/ 	.word	0x00008990


	//   ....[2]....
        /*06b0*/ 	.word	0x000089b0


	//   ....[3]....
        /*06b4*/ 	.word	0x000089d0


	//   ....[4]....
        /*06b8*/ 	.word	0x000089f0


	//   ....[5]....
        /*06bc*/ 	.word	0x00009460


	//   ....[6]....
        /*06c0*/ 	.word	0x00009480


	//   ....[7]....
        /*06c4*/ 	.word	0x000094a0


	//   ....[8]....
        /*06c8*/ 	.word	0x000094c0


	//   ....[9]....
        /*06cc*/ 	.word	0x000094e0


	//   ....[10]....
        /*06d0*/ 	.word	0x0000bc70


	//   ....[11]....
        /*06d4*/ 	.word	0x0000bd10


	//   ....[12]....
        /*06d8*/ 	.word	0x0000bd80


	//   ....[13]....
        /*06dc*/ 	.word	0x0000bdf0


	//   ....[14]....
        /*06e0*/ 	.word	0x0000be60


	//   ....[15]....
        /*06e4*/ 	.word	0x0000c940


	//   ....[16]....
        /*06e8*/ 	.word	0x0000c9b0


	//   ....[17]....
        /*06ec*/ 	.word	0x0000ca20


	//   ....[18]....
        /*06f0*/ 	.word	0x0000ca90


	//   ....[19]....
        /*06f4*/ 	.word	0x0000cb00


	//----- nvinfo : EIATTR_VRC_CTA_INIT_COUNT
	.align		4
.L_1090:
        /*06f8*/ 	.byte	0x02, 0x4a
	.zero		1
	.zero		1


	//----- nvinfo : EIATTR_EXIT_INSTR_OFFSETS
	.align		4
        /*06fc*/ 	.byte	0x04, 0x1c
        /*06fe*/ 	.short	(.L_1092 - .L_1091)


	//   ....[0]....
.L_1091:
        /*0700*/ 	.word	0x00001050


	//   ....[1]....
        /*0704*/ 	.word	0x0000bc00


	//----- nvinfo : EIATTR_MAX_THREADS
	.align		4
.L_1092:
        /*0708*/ 	.byte	0x04, 0x05
        /*070a*/ 	.short	(.L_1094 - .L_1093)
.L_1093:
        /*070c*/ 	.word	0x00000080
        /*0710*/ 	.word	0x00000001
        /*0714*/ 	.word	0x00000001


	//----- nvinfo : EIATTR_CRS_STACK_SIZE
	.align		4
.L_1094:
        /*0718*/ 	.byte	0x04, 0x1e
        /*071a*/ 	.short	(.L_1096 - .L_1095)
.L_1095:
        /*071c*/ 	.word	0x00000000


	//----- nvinfo : EIATTR_CBANK_PARAM_SIZE
	.align		4
.L_1096:
        /*0720*/ 	.byte	0x03, 0x19
        /*0722*/ 	.short	0x00e8


	//----- nvinfo : EIATTR_PARAM_CBANK
	.align		4
        /*0724*/ 	.byte	0x04, 0x0a
        /*0726*/ 	.short	(.L_1098 - .L_1097)
	.align		4
.L_1097:
        /*0728*/ 	.word	index@(.nv.constant0._ZN10layer_norm13ln_fwd_kernelINS_13Kernel_traitsI13__nv_bfloat16S2_S2_S2_fjLj2560ELj1ELj4ELj1ELj16ENS_18Kernel_traits_baseILj2560ES2_S2_S2_S2_fjLj128EEEEELb0ELb1ELb1ELb0EEEvNS_9FwdParamsE)
        /*072c*/ 	.short	0x0380
        /*072e*/ 	.short	0x00e8


	//----- nvinfo : EIATTR_SW_WAR
	.align		4
.L_1098:
        /*0730*/ 	.byte	0x04, 0x36
        /*0732*/ 	.short	(.L_1100 - .L_1099)
.L_1099:
        /*0734*/ 	.word	0x00000008
.L_1100:


//--------------------- .nv.info._ZN10layer_norm13ln_fwd_kernelINS_13Kernel_traitsI13__nv_bfloat16S2_S2_S2_fjLj2560ELj1ELj4ELj1ELj16ENS_18Kernel_traits_baseILj2560ES2_S2_S2_S2_fjLj128EEEEELb0ELb1ELb1ELb1EEEvNS_9FwdParamsE --------------------------
	.section	.nv.info._ZN10layer_norm13ln_fwd_kernelINS_13Kernel_traitsI13__nv_bfloat16S2_S2_S2_fjLj2560ELj1ELj4ELj1ELj16ENS_18Kernel_traits_baseILj2560ES2_S2_S2_S2_fjLj128EEEEELb0ELb1ELb1ELb1EEEvNS_9FwdParamsE,"",@"SHT_CUDA_INFO"
	.sectionflags	@""
	.align	4


	//----- nvinfo : EIATTR_CUDA_API_VERSION
	.align		4
        /*0000*/ 	.byte	0x04, 0x37
        /*0002*/ 	.short	(.L_1102 - .L_1101)
.L_1101:
        /*0004*/ 	.word	0x00000082


	//----- nvinfo : EIATTR_KPARAM_INFO
	.align		4
.L_1102:
        /*0008*/ 	.byte	0x04, 0x17
        /*000a*/ 	.short	(.L_1104 - .L_1103)
.L_1103:
        /*000c*/ 	.word	0x00000000
        /*0010*/ 	.short	0x0000
        /*0012*/ 	.short	0x0000
        /*0014*/ 	.byte	0x00, 0xf0, 0xa1, 0x03


	//----- nvinfo : EIATTR_SPARSE_MMA_MASK
	.align		4
.L_1104:
        /*0018*/ 	.byte	0x03, 0x50
        /*001a*/ 	.short	0x0000


	//----- nvinfo : EIATTR_MAXREG_COUNT
	.align		4
        /*001c*/ 	.byte	0x03, 0x1b
        /*001e*/ 	.short	0x00ff


	//----- nvinfo : EIATTR_ANNOTATIONS
	.align		4
        /*0020*/ 	.byte	0x04, 0x55
        /*0022*/ 	.short	(.L_1106 - .L_1105)


	//   ....[0]....
.L_1105:
        /* <DEDUP_REMOVED lines=91> */


	//----- nvinfo : EIATTR_MERCURY_ISA_VERSION
	.align		4
.L_1106:
        /*05c4*/ 	.byte	0x03, 0x5f
        /*05c6*/ 	.short	0x0101


	//----- nvinfo : EIATTR_COOP_GROUP_MASK_REGIDS
	.align		4
        /*05c8*/ 	.byte	0x04, 0x29
        /*05ca*/ 	.short	(.L_1108 - .L_1107)


	//   ....[0]....
.L_1107:
        /*05cc*/ 	.word	0xffffffff


	//   ....[1]....
        /*05d0*/ 	.word	0xffffffff


	//   ....[2]....
        /*05d4*/ 	.word	0xffffffff


	//   ....[3]....
        /*05d8*/ 	.word	0xffffffff


	//   ....[4]....
        /*05dc*/ 	.word	0xffffffff


	//   ....[5]....
        /*05e0*/ 	.word	0xffffffff


	//   ....[6]....
        /*05e4*/ 	.word	0xffffffff


	//   ....[7]....
        /*05e8*/ 	.word	0xffffffff


	//   ....[8]....
        /*05ec*/ 	.word	0xffffffff


	//   ....[9]....
        /*05f0*/ 	.word	0xffffffff


	//   ....[10]....
        /*05f4*/ 	.word	0x050000a0


	//   ....[11]....
        /*05f8*/ 	.word	0x050000a0


	//   ....[12]....
        /*05fc*/ 	.word	0x050000a0


	//   ....[13]....
        /*0600*/ 	.word	0x050000a0


	//   ....[14]....
        /*0604*/ 	.word	0x050000a0


	//   ....[15]....
        /*0608*/ 	.word	0x050000a0


	//   ....[16]....
        /*060c*/ 	.word	0x050000a0


	//   ....[17]....
        /*0610*/ 	.word	0x050000a0


	//   ....[18]....
        /*0614*/ 	.word	0x050000a0


	//   ....[19]....
        /*0618*/ 	.word	0x050000a0


	//----- nvinfo : EIATTR_COOP_GROUP_INSTR_OFFSETS
	.align		4
.L_1108:
        /*061c*/ 	.byte	0x04, 0x28
        /*061e*/ 	.short	(.L_1110 - .L_1109)


	//   ....[0]....
.L_1109:
        /*0620*/ 	.word	0x00007840


	//   ....[1]....
        /*0624*/ 	.word	0x00007870


	//   ....[2]....
        /*0628*/ 	.word	0x00007890


	//   ....[3]....
        /*062c*/ 	.word	0x000078b0


	//   ....[4]....
        /*0630*/ 	.word	0x000078d0


	//   ....[5]....
        /*0634*/ 	.word	0x00008300


	//   ....[6]....
        /*0638*/ 	.word	0x00008320


	//   ....[7]....
        /*063c*/ 	.word	0x00008340


	//   ....[8]....
        /*0640*/ 	.word	0x00008360


	//   ....[9]....
        /*0644*/ 	.word	0x00008380


	//   ....[10]....
        /*0648*/ 	.word	0x0000a840


	//   ....[11]....
        /*064c*/ 	.word	0x0000a8e0


	//   ....[12]....
        /*0650*/ 	.word	0x0000a950


	//   ....[13]....
        /*0654*/ 	.word	0x0000a9c0


	//   ....[14]....
        /*0658*/ 	.word	0x0000aa30


	//   ....[15]....
        /*065c*/ 	.word	0x0000b4c0


	//   ....[16]....
        /*0660*/ 	.word	0x0000b530


	//   ....[17]....
        /*0664*/ 	.word	0x0000b5a0


	//   ....[18]....
        /*0668*/ 	.word	0x0000b610


	//   ....[19]....
        /*066c*/ 	.word	0x0000b680


	//----- nvinfo : EIATTR_VRC_CTA_INIT_COUNT
	.align		4
.L_1110:
        /*0670*/ 	.byte	0x02, 0x4a
	.zero		1
	.zero		1


	//----- nvinfo : EIATTR_EXIT_INSTR_OFFSETS
	.align		4
        /*0674*/ 	.byte	0x04, 0x1c
        /*0676*/ 	.short	(.L_1112 - .L_1111)


	//   ....[0]....
.L_1111:
        /*0678*/ 	.word	0x00000600


	//   ....[1]....
        /*067c*/ 	.word	0x0000a7d0


	//----- nvinfo : EIATTR_MAX_THREADS
	.align		4
.L_1112:
        /*0680*/ 	.byte	0x04, 0x05
        /*0682*/ 	.short	(.L_1114 - .L_1113)
.L_1113:
        /*0684*/ 	.word	0x00000080
        /*0688*/ 	.word	0x00000001
        /*068c*/ 	.word	0x00000001


	//----- nvinfo : EIATTR_CRS_STACK_SIZE
	.align		4
.L_1114:
        /*0690*/ 	.byte	0x04, 0x1e
        /*0692*/ 	.short	(.L_1116 - .L_1115)
.L_1115:
        /*0694*/ 	.word	0x00000000


	//----- nvinfo : EIATTR_CBANK_PARAM_SIZE
	.align		4
.L_1116:
        /*0698*/ 	.byte	0x03, 0x19
        /*069a*/ 	.short	0x00e8


	//----- nvinfo : EIATTR_PARAM_CBANK
	.align		4
        /*069c*/ 	.byte	0x04, 0x0a
        /*069e*/ 	.short	(.L_1118 - .L_1117)
	.align		4
.L_1117:
        /*06a0*/ 	.word	index@(.nv.constant0._ZN10layer_norm13ln_fwd_kernelINS_13Kernel_traitsI13__nv_bfloat16S2_S2_S2_fjLj2560ELj1ELj4ELj1ELj16ENS_18Kernel_traits_baseILj2560ES2_S2_S2_S2_fjLj128EEEEELb0ELb1ELb1ELb1EEEvNS_9FwdParamsE)
        /*06a4*/ 	.short	0x0380
        /*06a6*/ 	.short	0x00e8


	//----- nvinfo : EIATTR_SW_WAR
	.align		4
.L_1118:
        /*06a8*/ 	.byte	0x04, 0x36
        /*06aa*/ 	.short	(.L_1120 - .L_1119)
.L_1119:
        /*06ac*/ 	.word	0x00000008
.L_1120:


//--------------------- .nv.info._ZN10layer_norm13ln_fwd_kernelINS_13Kernel_traitsI13__nv_bfloat16S2_S2_S2_fjLj2560ELj1ELj4ELj1ELj16ENS_18Kernel_traits_baseILj2560ES2_S2_S2_S2_fjLj128EEEEELb1ELb0ELb0ELb0EEEvNS_9FwdParamsE --------------------------
	.section	.nv.info._ZN10layer_norm13ln_fwd_kernelINS_13Kernel_traitsI13__nv_bfloat16S2_S2_S2_fjLj2560ELj1ELj4ELj1ELj16ENS_18Kernel_traits_baseILj2560ES2_S2_S2_S2_fjLj128EEEEELb1ELb0ELb0ELb0EEEvNS_9FwdParamsE,"",@"SHT_CUDA_INFO"
	.sectionflags	@""
	.align	4


	//----- nvinfo : EIATTR_CUDA_API_VERSION
	.align		4
        /*0000*/ 	.byte	0x04, 0x37
        /*0002*/ 	.short	(.L_1122 - .L_1121)
.L_1121:
        /*0004*/ 	.word	0x00000082


	//----- nvinfo : EIATTR_KPARAM_INFO
	.align		4
.L_1122:
        /*0008*/ 	.byte	0x04, 0x17
        /*000a*/ 	.short	(.L_1124 - .L_1123)
.L_1123:
        /*000c*/ 	.word	0x00000000
        /*0010*/ 	.short	0x0000
        /*0012*/ 	.short	0x0000
        /*0014*/ 	.byte	0x00, 0xf0, 0xa1, 0x03


	//----- nvinfo : EIATTR_SPARSE_MMA_MASK
	.align		4
.L_1124:
        /*0018*/ 	.byte	0x03, 0x50
        /*001a*/ 	.short	0x0000


	//----- nvinfo : EIATTR_MAXREG_COUNT
	.align		4
        /*001c*/ 	.byte	0x03, 0x1b
        /*001e*/ 	.short	0x00ff


	//----- nvinfo : EIATTR_ANNOTATIONS
	.align		4
        /*0020*/ 	.byte	0x04, 0x55
        /*0022*/ 	.short	(.L_1126 - .L_1125)


	//   ....[0]....
.L_1125:
        /* <DEDUP_REMOVED lines=18> */


	//----- nvinfo : EIATTR_MERCURY_ISA_VERSION
	.align		4
.L_1126:
        /*0134*/ 	.byte	0x03, 0x5f
        /*0136*/ 	.short	0x0101


	//----- nvinfo : EIATTR_COOP_GROUP_MASK_REGIDS
	.align		4
        /*0138*/ 	.byte	0x04, 0x29
        /*013a*/ 	.short	(.L_1128 - .L_1127)


	//   ....[0]....
.L_1127:
        /*013c*/ 	.word	0xffffffff


	//   ....[1]....
        /*0140*/ 	.word	0xffffffff


	//   ....[2]....
        /*0144*/ 	.word	0xffffffff


	//   ....[3]....
        /*0148*/ 	.word	0xffffffff


	//   ....[4]....
        /*014c*/ 	.word	0xffffffff


	//   ....[5]....
        /*0150*/ 	.word	0xffffffff


	//   ....[6]....
        /*0154*/ 	.word	0xffffffff


	//   ....[7]....
        /*0158*/ 	.word	0xffffffff


	//   ....[8]....
        /*015c*/ 	.word	0xffffffff


	//   ....[9]....
        /*0160*/ 	.word	0xffffffff


	//   ....[10]....
        /*0164*/ 	.word	0x05000045


	//   ....[11]....
        /*0168*/ 	.word	0x05000045


	//   ....[12]....
        /*016c*/ 	.word	0x05000045


	//   ....[13]....
        /*0170*/ 	.word	0x05000045


	//   ....[14]....
        /*0174*/ 	.word	0x05000045


	//   ....[15]....
        /*0178*/ 	.word	0x05000045


	//   ....[16]....
        /*017c*/ 	.word	0x05000045


	//   ....[17]....
        /*0180*/ 	.word	0x05000045


	//   ....[18]....
        /*0184*/ 	.word	0x05000045


	//   ....[19]....
        /*0188*/ 	.word	0x05000045


	//----- nvinfo : EIATTR_COOP_GROUP_INSTR_OFFSETS
	.align		4
.L_1128:
        /*018c*/ 	.byte	0x04, 0x28
        /*018e*/ 	.short	(.L_1130 - .L_1129)


	//   ....[0]....
.L_1129:
        /*0190*/ 	.word	0x00042910


	//   ....[1]....
        /*0194*/ 	.word	0x00042940


	//   ....[2]....
        /*0198*/ 	.word	0x00042960


	//   ....[3]....
        /*019c*/ 	.word	0x00042980


	//   ....[4]....
        /*01a0*/ 	.word	0x000429a0


	//   ....[5]....
        /*01a4*/ 	.word	0x00043420


	//   ....[6]....
        /*01a8*/ 	.word	0x00043440


	//   ....[7]....
        /*01ac*/ 	.word	0x00043460


	//   ....[8]....
        /*01b0*/ 	.word	0x00043480


	//   ....[9]....
        /*01b4*/ 	.word	0x000434a0


	//   ....[10]....
        /*01b8*/ 	.word	0x000457d0


	//   ....[11]....
        /*01bc*/ 	.word	0x00045860


	//   ....[12]....
        /*01c0*/ 	.word	0x000458d0


	//   ....[13]....
        /*01c4*/ 	.word	0x00045940


	//   ....[14]....
        /*01c8*/ 	.word	0x000459b0


	//   ....[15]....
        /*01cc*/ 	.word	0x000464a0


	//   ....[16]....
        /*01d0*/ 	.word	0x00046510


	//   ....[17]....
        /*01d4*/ 	.word	0x00046580


	//   ....[18]....
        /*01d8*/ 	.word	0x000465f0


	//   ....[19]....
        /*01dc*/ 	.word	0x00046660


	//----- nvinfo : EIATTR_VRC_CTA_INIT_COUNT
	.align		4
.L_1130:
        /*01e0*/ 	.byte	0x02, 0x4a
	.zero		1
	.zero		1


	//----- nvinfo : EIATTR_EXIT_INSTR_OFFSETS
	.align		4
        /*01e4*/ 	.byte	0x04, 0x1c
        /*01e6*/ 	.short	(.L_1132 - .L_1131)


	//   ....[0]....
.L_1131:
        /*01e8*/ 	.word	0x00000ed0


	//   ....[1]....
        /*01ec*/ 	.word	0x00045760


	//----- nvinfo : EIATTR_INDIRECT_BRANCH_TARGETS
	.align		4
.L_1132:
        /*01f0*/ 	.byte	0x04, 0x34
        /*01f2*/ 	.short	(.L_1134 - .L_1133)


	//   ....[0]....
.L_1133:
        /*01f4*/ 	.word	.L_x_88256@srel
        /*01f8*/ 	.short	0x0
        /*01fa*/ 	.short	0x0
        /*01fc*/ 	.word	0x3
        /*0200*/ 	.word	.L_x_88257@srel
        /*0204*/ 	.word	.L_x_88258@srel
        /*0208*/ 	.word	.L_x_88259@srel


	//----- nvinfo : EIATTR_MAX_THREADS
	.align		4
.L_1134:
        /*020c*/ 	.byte	0x04, 0x05
        /*020e*/ 	.short	(.L_1136 - .L_1135)
.L_1135:
        /*0210*/ 	.word	0x00000080
        /*0214*/ 	.word	0x00000001
        /*0218*/ 	.word	0x00000001


	//----- nvinfo : EIATTR_CRS_STACK_SIZE
	.align		4
.L_1136:
        /*021c*/ 	.byte	0x04, 0x1e
        /*021e*/ 	.short	(.L_1138 - .L_1137)
.L_1137:
        /*0220*/ 	.word	0x00000000


	//----- nvinfo : EIATTR_CBANK_PARAM_SIZE
	.align		4
.L_1138:
        /*0224*/ 	.byte	0x03, 0x19
        /*0226*/ 	.short	0x00e8


	//----- nvinfo : EIATTR_PARAM_CBANK
	.align		4
        /*0228*/ 	.byte	0x04, 0x0a
        /*022a*/ 	.short	(.L_1140 - .L_1139)
	.align		4
.L_1139:
        /*022c*/ 	.word	index@(.nv.constant0._ZN10layer_norm13ln_fwd_kernelINS_13Kernel_traitsI13__nv_bfloat16S2_S2_S2_fjLj2560ELj1ELj4ELj1ELj16ENS_18Kernel_traits_baseILj2560ES2_S2_S2_S2_fjLj128EEEEELb1ELb0ELb0ELb0EEEvNS_9FwdParamsE)
        /*0230*/ 	.short	0x0380
        /*0232*/ 	.short	0x00e8


	//----- nvinfo : EIATTR_SW_WAR
	.align		4
.L_1140:
        /*0234*/ 	.byte	0x04, 0x36
        /*0236*/ 	.short	(.L_1142 - .L_1141)
.L_1141:
        /*0238*/ 	.word	0x00000008
.L_1142:


//--------------------- .nv.info._ZN10layer_norm13ln_fwd_kernelINS_13Kernel_traitsI13__nv_bfloat16S2_S2_S2_fjLj2560ELj1ELj4ELj1ELj16ENS_18Kernel_traits_baseILj2560ES2_S2_S2_S2_fjLj128EEEEELb1ELb0ELb0ELb1EEEvNS_9FwdParamsE --------------------------
	.section	.nv.info._ZN10layer_norm13ln_fwd_kernelINS_13Kernel_traitsI13__nv_bfloat16S2_S2_S2_fjLj2560ELj1ELj4ELj1ELj16ENS_18Kernel_traits_baseILj2560ES2_S2_S2_S2_fjLj128EEEEELb1ELb0ELb0ELb1EEEvNS_9FwdParamsE,"",@"SHT_CUDA_INFO"
	.sectionflags	@""
	.align	4


	//----- nvinfo : EIATTR_CUDA_API_VERSION
	.align		4
        /*0000*/ 	.byte	0x04, 0x37
        /*0002*/ 	.short	(.L_1144 - .L_1143)
.L_1143:
        /*0004*/ 	.word	0x00000082


	//----- nvinfo : EIATTR_KPARAM_INFO
	.align		4
.L_1144:
        /*0008*/ 	.byte	0x04, 0x17
        /*000a*/ 	.short	(.L_1146 - .L_1145)
.L_1145:
        /*000c*/ 	.word	0x00000000
        /*0010*/ 	.short	0x0000
        /*0012*/ 	.short	0x0000
        /*0014*/ 	.byte	0x00, 0xf0, 0xa1, 0x03


	//----- nvinfo : EIATTR_SPARSE_MMA_MASK
	.align		4
.L_1146:
        /*0018*/ 	.byte	0x03, 0x50
        /*001a*/ 	.short	0x0000


	//----- nvinfo : EIATTR_MAXREG_COUNT
	.align		4
        /*001c*/ 	.byte	0x03, 0x1b
        /*001e*/ 	.short	0x00ff


	//----- nvinfo : EIATTR_ANNOTATIONS
	.align		4
        /*0020*/ 	.byte	0x04, 0x55
        /*0022*/ 	.short	(.L_1148 - .L_1147)


	//   ....[0]....
.L_1147:
        /* <DEDUP_REMOVED lines=12> */


	//----- nvinfo : EIATTR_MERCURY_ISA_VERSION
	.align		4
.L_1148:
        /*00d4*/ 	.byte	0x03, 0x5f
        /*00d6*/ 	.short	0x0101


	//----- nvinfo : EIATTR_COOP_GROUP_MASK_REGIDS
	.align		4
        /*00d8*/ 	.byte	0x04, 0x29
        /*00da*/ 	.short	(.L_1150 - .L_1149)


	//   ....[0]....
.L_1149:
        /*00dc*/ 	.word	0xffffffff


	//   ....[1]....
        /*00e0*/ 	.word	0xffffffff


	//   ....[2]....
        /*00e4*/ 	.word	0xffffffff


	//   ....[3]....
        /*00e8*/ 	.word	0xffffffff


	//   ....[4]....
        /*00ec*/ 	.word	0xffffffff


	//   ....[5]....
        /*00f0*/ 	.word	0xffffffff


	//   ....[6]....
        /*00f4*/ 	.word	0xffffffff


	//   ....[7]....
        /*00f8*/ 	.word	0xffffffff


	//   ....[8]....
        /*00fc*/ 	.word	0xffffffff


	//   ....[9]....
        /*0100*/ 	.word	0xffffffff


	//   ....[10]....
        /*0104*/ 	.word	0x05000025


	//   ....[11]....
        /*0108*/ 	.word	0x05000025


	//   ....[12]....
        /*010c*/ 	.word	0x05000025


	//   ....[13]....
        /*0110*/ 	.word	0x05000025


	//   ....[14]....
        /*0114*/ 	.word	0x05000025


	//   ....[15]....
        /*0118*/ 	.word	0x05000025


	//   ....[16]....
        /*011c*/ 	.word	0x05000025


	//   ....[17]....
        /*0120*/ 	.word	0x05000025


	//   ....[18]....
        /*0124*/ 	.word	0x05000025


	//   ....[19]....
        /*0128*/ 	.word	0x05000025


	//----- nvinfo : EIATTR_COOP_GROUP_INSTR_OFFSETS
	.align		4
.L_1150:
        /*012c*/ 	.byte	0x04, 0x28
        /*012e*/ 	.short	(.L_1152 - .L_1151)


	//   ....[0]....
.L_1151:
        /*0130*/ 	.word	0x00035bf0


	//   ....[1]....
        /*0134*/ 	.word	0x00035c10


	//   ....[2]....
        /*0138*/ 	.word	0x00035c30


	//   ....[3]....
        /*013c*/ 	.word	0x00035c60


	//   ....[4]....
        /*0140*/ 	.word	0x00035c80


	//   ....[5]....
        /*0144*/ 	.word	0x000366b0


	//   ....[6]....
        /*0148*/ 	.word	0x000366d0


	//   ....[7]....
        /*014c*/ 	.word	0x000366f0


	//   ....[8]....
        /*0150*/ 	.word	0x00036710


	//   ....[9]....
        /*0154*/ 	.word	0x00036730


	//   ....[10]....
        /*0158*/ 	.word	0x00038830


	//   ....[11]....
        /*015c*/ 	.word	0x000388d0


	//   ....[12]....
        /*0160*/ 	.word	0x00038940


	//   ....[13]....
        /*0164*/ 	.word	0x000389c0


	//   ....[14]....
        /*0168*/ 	.word	0x00038a30


	//   ....[15]....
        /*016c*/ 	.word	0x000394a0


	//   ....[16]....
        /*0170*/ 	.word	0x00039510


	//   ....[17]....
        /*0174*/ 	.word	0x00039580


	//   ....[18]....
        /*0178*/ 	.word	0x000395f0


	//   ....[19]....
        /*017c*/ 	.word	0x00039660


	//----- nvinfo : EIATTR_VRC_CTA_INIT_COUNT
	.align		4
.L_1152:
        /*0180*/ 	.byte	0x02, 0x4a
	.zero		1
	.zero		1


	//----- nvinfo : EIATTR_EXIT_INSTR_OFFSETS
	.align		4
        /*0184*/ 	.byte	0x04, 0x1c
        /*0186*/ 	.short	(.L_1154 - .L_1153)


	//   ....[0]....
.L_1153:
        /*0188*/ 	.word	0x000006e0


	//   ....[1]....
        /*018c*/ 	.word	0x000387c0


	//----- nvinfo : EIATTR_INDIRECT_BRANCH_TARGETS
	.align		4
.L_1154:
        /*0190*/ 	.byte	0x04, 0x34
        /*0192*/ 	.short	(.L_1156 - .L_1155)


	//   ....[0]....
.L_1155:
        /*0194*/ 	.word	.L_x_88260@srel
        /*0198*/ 	.short	0x0
        /*019a*/ 	.short	0x0
        /*019c*/ 	.word	0x3
        /*01a0*/ 	.word	.L_x_88261@srel
        /*01a4*/ 	.word	.L_x_88262@srel
        /*01a8*/ 	.word	.L_x_88263@srel


	//----- nvinfo : EIATTR_MAX_THREADS
	.align		4
.L_1156:
        /*01ac*/ 	.byte	0x04, 0x05
        /*01ae*/ 	.short	(.L_1158 - .L_1157)
.L_1157:
        /*01b0*/ 	.word	0x00000080
        /*01b4*/ 	.word	0x00000001
        /*01b8*/ 	.word	0x00000001


	//----- nvinfo : EIATTR_CRS_STACK_SIZE
	.align		4
.L_1158:
        /*01bc*/ 	.byte	0x04, 0x1e
        /*01be*/ 	.short	(.L_1160 - .L_1159)
.L_1159:
        /*01c0*/ 	.word	0x00000000


	//----- nvinfo : EIATTR_CBANK_PARAM_SIZE
	.align		4
.L_1160:
        /*01c4*/ 	.byte	0x03, 0x19
        /*01c6*/ 	.short	0x00e8


	//----- nvinfo : EIATTR_PARAM_CBANK
	.align		4
        /*01c8*/ 	.byte	0x04, 0x0a
        /*01ca*/ 	.short	(.L_1162 - .L_1161)
	.align		4
.L_1161:
        /*01cc*/ 	.word	index@(.nv.constant0._ZN10layer_norm13ln_fwd_kernelINS_13Kernel_traitsI13__nv_bfloat16S2_S2_S2_fjLj2560ELj1ELj4ELj1ELj16ENS_18Kernel_traits_baseILj2560ES2_S2_S2_S2_fjLj128EEEEELb1ELb0ELb0ELb1EEEvNS_9FwdParamsE)
        /*01d0*/ 	.short	0x0380
        /*01d2*/ 	.short	0x00e8


	//----- nvinfo : EIATTR_SW_WAR
	.align		4
.L_1162:
        /*01d4*/ 	.byte	0x04, 0x36
        /*01d6*/ 	.short	(.L_1164 - .L_1163)
.L_1163:
        /*01d8*/ 	.word	0x00000008
.L_1164:


//--------------------- .nv.info._ZN10layer_norm13ln_fwd_kernelINS_13Kernel_traitsI13__nv_bfloat16S2_S2_S2_fjLj2560ELj1ELj4ELj1ELj16ENS_18Kernel_traits_baseILj2560ES2_S2_S2_S2_fjLj128EEEEELb1ELb0ELb1ELb0EEEvNS_9FwdParamsE --------------------------
	.section	.nv.info._ZN10layer_norm13ln_fwd_kernelINS_13Kernel_traitsI13__nv_bfloat16S2_S2_S2_fjLj2560ELj1ELj4ELj1ELj16ENS_18Kernel_traits_baseILj2560ES2_S2_S2_S2_fjLj128EEEEELb1ELb0ELb1ELb0EEEvNS_9FwdParamsE,"",@"SHT_CUDA_INFO"
	.sectionflags	@""
	.align	4


	//----- nvinfo : EIATTR_CUDA_API_VERSION
	.align		4
        /*0000*/ 	.byte	0x04, 0x37
        /*0002*/ 	.short	(.L_1166 - .L_1165)
.L_1165:
        /*0004*/ 	.word	0x00000082


	//----- nvinfo : EIATTR_KPARAM_INFO
	.align		4
.L_1166:
        /*0008*/ 	.byte	0x04, 0x17
        /*000a*/ 	.short	(.L_1168 - .L_1167)
.L_1167:
        /*000c*/ 	.word	0x00000000
        /*0010*/ 	.short	0x0000
        /*0012*/ 	.short	0x0000
        /*0014*/ 	.byte	0x00, 0xf0, 0xa1, 0x03


	//----- nvinfo : EIATTR_SPARSE_MMA_MASK
	.align		4
.L_1168:
        /*0018*/ 	.byte	0x03, 0x50
        /*001a*/ 	.short	0x0000


	//----- nvinfo : EIATTR_MAXREG_COUNT
	.align		4
        /*001c*/ 	.byte	0x03, 0x1b
        /*001e*/ 	.short	0x00ff


	//----- nvinfo : EIATTR_ANNOTATIONS
	.align		4
        /*0020*/ 	.byte	0x04, 0x55
        /*0022*/ 	.short	(.L_1170 - .L_1169)


	//   ....[0]....
.L_1169:
        /* <DEDUP_REMOVED lines=31> */


	//----- nvinfo : EIATTR_MERCURY_ISA_VERSION
	.align		4
.L_1170:
        /*0204*/ 	.byte	0x03, 0x5f
        /*0206*/ 	.short	0x0101


	//----- nvinfo : EIATTR_COOP_GROUP_MASK_REGIDS
	.align		4
        /*0208*/ 	.byte	0x04, 0x29
        /*020a*/ 	.short	(.L_1172 - .L_1171)


	//   ....[0]....
.L_1171:
        /*020c*/ 	.word	0xffffffff


	//   ....[1]....
        /*0210*/ 	.word	0xffffffff


	//   ....[2]....
        /*0214*/ 	.word	0xffffffff


	//   ....[3]....
        /*0218*/ 	.word	0xffffffff


	//   ....[4]....
        /*021c*/ 	.word	0xffffffff


	//   ....[5]....
        /*0220*/ 	.word	0xffffffff


	//   ....[6]....
        /*0224*/ 	.word	0xffffffff


	//   ....[7]....
        /*0228*/ 	.word	0xffffffff


	//   ....[8]....
        /*022c*/ 	.word	0xffffffff


	//   ....[9]....
        /*0230*/ 	.word	0xffffffff


	//   ....[10]....
        /*0234*/ 	.word	0x05000059


	//   ....[11]....
        /*0238*/ 	.word	0x05000059


	//   ....[12]....
        /*023c*/ 	.word	0x05000059


	//   ....[13]....
        /*0240*/ 	.word	0x05000059


	//   ....[14]....
        /*0244*/ 	.word	0x05000059


	//   ....[15]....
        /*0248*/ 	.word	0x05000059


	//   ....[16]....
        /*024c*/ 	.word	0x05000059


	//   ....[17]....
        /*0250*/ 	.word	0x05000059


	//   ....[18]....
        /*0254*/ 	.word	0x05000059


	//   ....[19]....
        /*0258*/ 	.word	0x05000059


	//----- nvinfo : EIATTR_COOP_GROUP_INSTR_OFFSETS
	.align		4
.L_1172:
        /*025c*/ 	.byte	0x04, 0x28
        /*025e*/ 	.short	(.L_1174 - .L_1173)


	//   ....[0]....
.L_1173:
        /*0260*/ 	.word	0x00047ed0


	//   ....[1]....
        /*0264*/ 	.word	0x00047f00


	//   ....[2]....
        /*0268*/ 	.word	0x00047f20


	//   ....[3]....
        /*026c*/ 	.word	0x00047f40


	//   ....[4]....
        /*0270*/ 	.word	0x00047f60


	//   ....[5]....
        /*0274*/ 	.word	0x000489e0


	//   ....[6]....
        /*0278*/ 	.word	0x00048a00


	//   ....[7]....
        /*027c*/ 	.word	0x00048a20


	//   ....[8]....
        /*0280*/ 	.word	0x00048a40


	//   ....[9]....
        /*0284*/ 	.word	0x00048a60


	//   ....[10]....
        /*0288*/ 	.word	0x0004aee0


	//   ....[11]....
        /*028c*/ 	.word	0x0004af70


	//   ....[12]....
        /*0290*/ 	.word	0x0004afe0


	//   ....[13]....
        /*0294*/ 	.word	0x0004b050


	//   ....[14]....
        /*0298*/ 	.word	0x0004b0c0


	//   ....[15]....
        /*029c*/ 	.word	0x0004bbb0


	//   ....[16]....
        /*02a0*/ 	.word	0x0004bc20


	//   ....[17]....
        /*02a4*/ 	.word	0x0004bc90


	//   ....[18]....
        /*02a8*/ 	.word	0x0004bd00


	//   ....[19]....
        /*02ac*/ 	.word	0x0004bd70


	//----- nvinfo : EIATTR_VRC_CTA_INIT_COUNT
	.align		4
.L_1174:
        /*02b0*/ 	.byte	0x02, 0x4a
	.zero		1
	.zero		1


	//----- nvinfo : EIATTR_EXIT_INSTR_OFFSETS
	.align		4
        /*02b4*/ 	.byte	0x04, 0x1c
        /*02b6*/ 	.short	(.L_1176 - .L_1175)


	//   ....[0]....
.L_1175:
        /*02b8*/ 	.word	0x00000ec0


	//   ....[1]....
        /*02bc*/ 	.word	0x0004ae70


	//----- nvinfo : EIATTR_MAX_THREADS
	.align		4
.L_1176:
        /*02c0*/ 	.byte	0x04, 0x05
        /*02c2*/ 	.short	(.L_1178 - .L_1177)
.L_1177:
        /*02c4*/ 	.word	0x00000080
        /*02c8*/ 	.word	0x00000001
        /*02cc*/ 	.word	0x00000001


	//----- nvinfo : EIATTR_CRS_STACK_SIZE
	.align		4
.L_1178:
        /*02d0*/ 	.byte	0x04, 0x1e
        /*02d2*/ 	.short	(.L_1180 - .L_1179)
.L_1179:
        /*02d4*/ 	.word	0x00000000


	//----- nvinfo : EIATTR_CBANK_PARAM_SIZE
	.align		4
.L_1180:
        /*02d8*/ 	.byte	0x03, 0x19
        /*02da*/ 	.short	0x00e8


	//----- nvinfo : EIATTR_PARAM_CBANK
	.align		4
        /*02dc*/ 	.byte	0x04, 0x0a
        /*02de*/ 	.short	(.L_1182 - .L_1181)
	.align		4
.L_1181:
        /*02e0*/ 	.word	index@(.nv.constant0._ZN10layer_norm13ln_fwd_kernelINS_13Kernel_traitsI13__nv_bfloat16S2_S2_S2_fjLj2560ELj1ELj4ELj1ELj16ENS_18Kernel_traits_baseILj2560ES2_S2_S2_S2_fjLj128EEEEELb1ELb0ELb1ELb0EEEvNS_9FwdParamsE)
        /*02e4*/ 	.short	0x0380
        /*02e6*/ 	.short	0x00e8


	//----- nvinfo : EIATTR_SW_WAR
	.align		4
.L_1182:
        /*02e8*/ 	.byte	0x04, 0x36
        /*02ea*/ 	.short	(.L_1184 - .L_1183)
.L_1183:
        /*02ec*/ 	.word	0x00000008
.L_1184:


//--------------------- .nv.info._ZN10layer_norm13ln_fwd_kernelINS_13Kernel_traitsI13__nv_bfloat16S2_S2_S2_fjLj2560ELj1ELj4ELj1ELj16ENS_18Kernel_traits_baseILj2560ES2_S2_S2_S2_fjLj128EEEEELb1ELb0ELb1ELb1EEEvNS_9FwdParamsE --------------------------
	.section	.nv.info._ZN10layer_norm13ln_fwd_kernelINS_13Kernel_traitsI13__nv_bfloat16S2_S2_S2_fjLj2560ELj1ELj4ELj1ELj16ENS_18Kernel_traits_baseILj2560ES2_S2_S2_S2_fjLj128EEEEELb1ELb0ELb1ELb1EEEvNS_9FwdParamsE,"",@"SHT_CUDA_INFO"
	.sectionflags	@""
	.align	4


	//----- nvinfo : EIATTR_CUDA_API_VERSION
	.align		4
        /*0000*/ 	.byte	0x04, 0x37
        /*0002*/ 	.short	(.L_1186 - .L_1185)
.L_1185:
        /*0004*/ 	.word	0x00000082


	//----- nvinfo : EIATTR_KPARAM_INFO
	.align		4
.L_1186:
        /*0008*/ 	.byte	0x04, 0x17
        /*000a*/ 	.short	(.L_1188 - .L_1187)
.L_1187:
        /*000c*/ 	.word	0x00000000
        /*0010*/ 	.short	0x0000
        /*0012*/ 	.short	0x0000
        /*0014*/ 	.byte	0x00, 0xf0, 0xa1, 0x03


	//----- nvinfo : EIATTR_SPARSE_MMA_MASK
	.align		4
.L_1188:
        /*0018*/ 	.byte	0x03, 0x50
        /*001a*/ 	.short	0x0000


	//----- nvinfo : EIATTR_MAXREG_COUNT
	.align		4
        /*001c*/ 	.byte	0x03, 0x1b
        /*001e*/ 	.short	0x00ff


	//----- nvinfo : EIATTR_MERCURY_ISA_VERSION
	.align		4
        /*0020*/ 	.byte	0x03, 0x5f
        /*0022*/ 	.short	0x0101


	//----- nvinfo : EIATTR_COOP_GROUP_MASK_REGIDS
	.align		4
        /*0024*/ 	.byte	0x04, 0x29
        /*0026*/ 	.short	(.L_1190 - .L_1189)


	//   ....[0]....
.L_1189:
        /*0028*/ 	.word	0xffffffff


	//   ....[1]....
        /*002c*/ 	.word	0xffffffff


	//   ....[2]....
        /*0030*/ 	.word	0xffffffff


	//   ....[3]....
        /*0034*/ 	.word	0xffffffff


	//   ....[4]....
        /*0038*/ 	.word	0xffffffff


	//   ....[5]....
        /*003c*/ 	.word	0xffffffff


	//   ....[6]....
        /*0040*/ 	.word	0xffffffff


	//   ....[7]....
        /*0044*/ 	.word	0xffffffff


	//   ....[8]....
        /*0048*/ 	.word	0xffffffff


	//   ....[9]....
        /*004c*/ 	.word	0xffffffff


	//   ....[10]....
        /*0050*/ 	.word	0x05000025


	//   ....[11]....
        /*0054*/ 	.word	0x05000025


	//   ....[12]....
        /*0058*/ 	.word	0x05000025


	//   ....[13]....
        /*005c*/ 	.word	0x05000025


	//   ....[14]....
        /*0060*/ 	.word	0x05000025


	//   ....[15]....
        /*0064*/ 	.word	0x05000025


	//   ....[16]....
        /*0068*/ 	.word	0x05000025


	//   ....[17]....
        /*006c*/ 	.word	0x05000025


	//   ....[18]....
        /*0070*/ 	.word	0x05000025


	//   ....[19]....
        /*0074*/ 	.word	0x05000025


	//----- nvinfo : EIATTR_COOP_GROUP_INSTR_OFFSETS
	.align		4
.L_1190:
        /*0078*/ 	.byte	0x04, 0x28
        /*007a*/ 	.short	(.L_1192 - .L_1191)


	//   ....[0]....
.L_1191:
        /*007c*/ 	.word	0x0003b320


	//   ....[1]....
        /*0080*/ 	.word	0x0003b350


	//   ....[2]....
        /*0084*/ 	.word	0x0003b370


	//   ....[3]....
        /*0088*/ 	.word	0x0003b390


	//   ....[4]....
        /*008c*/ 	.word	0x0003b3b0


	//   ....[5]....
        /*0090*/ 	.word	0x0003bde0


	//   ....[6]....
        /*0094*/ 	.word	0x0003be00


	//   ....[7]....
        /*0098*/ 	.word	0x0003be20


	//   ....[8]....
        /*009c*/ 	.word	0x0003be40


	//   ....[9]....
        /*00a0*/ 	.word	0x0003be60


	//   ....[10]....
        /*00a4*/ 	.word	0x0003e0f0


	//   ....[11]....
        /*00a8*/ 	.word	0x0003e1a0


	//   ....[12]....
        /*00ac*/ 	.word	0x0003e210


	//   ....[13]....
        /*00b0*/ 	.word	0x0003e280


	//   ....[14]....
        /*00b4*/ 	.word	0x0003e2f0


	//   ....[15]....
        /*00b8*/ 	.word	0x0003ed70


	//   ....[16]....
        /*00bc*/ 	.word	0x0003ede0


	//   ....[17]....
        /*00c0*/ 	.word	0x0003ee50


	//   ....[18]....
        /*00c4*/ 	.word	0x0003eec0


	//   ....[19]....
        /*00c8*/ 	.word	0x0003ef30


	//----- nvinfo : EIATTR_VRC_CTA_INIT_COUNT
	.align		4
.L_1192:
        /*00cc*/ 	.byte	0x02, 0x4a
	.zero		1
	.zero		1


	//----- nvinfo : EIATTR_EXIT_INSTR_OFFSETS
	.align		4
        /*00d0*/ 	.byte	0x04, 0x1c
        /*00d2*/ 	.short	(.L_1194 - .L_1193)


	//   ....[0]....
.L_1193:
        /*00d4*/ 	.word	0x000006b0


	//   ....[1]....
        /*00d8*/ 	.word	0x0003e090


	//----- nvinfo : EIATTR_MAX_THREADS
	.align		4
.L_1194:
        /*00dc*/ 	.byte	0x04, 0x05
        /*00de*/ 	.short	(.L_1196 - .L_1195)
.L_1195:
        /*00e0*/ 	.word	0x00000080
        /*00e4*/ 	.word	0x00000001
        /*00e8*/ 	.word	0x00000001


	//----- nvinfo : EIATTR_CRS_STACK_SIZE
	.align		4
.L_1196:
        /*00ec*/ 	.byte	0x04, 0x1e
        /*00ee*/ 	.short	(.L_1198 - .L_1197)
.L_1197:
        /*00f0*/ 	.word	0x00000000


	//----- nvinfo : EIATTR_CBANK_PARAM_SIZE
	.align		4
.L_1198:
        /*00f4*/ 	.byte	0x03, 0x19
        /*00f6*/ 	.short	0x00e8


	//----- nvinfo : EIATTR_PARAM_CBANK
	.align		4
        /*00f8*/ 	.byte	0x04, 0x0a
        /*00fa*/ 	.short	(.L_1200 - .L_1199)
	.align		4
.L_1199:
        /*00fc*/ 	.word	index@(.nv.constant0._ZN10layer_norm13ln_fwd_kernelINS_13Kernel_traitsI13__nv_bfloat16S2_S2_S2_fjLj2560ELj1ELj4ELj1ELj16ENS_18Kernel_traits_baseILj2560ES2_S2_S2_S2_fjLj128EEEEELb1ELb0ELb1ELb1EEEvNS_9FwdParamsE)
        /*0100*/ 	.short	0x0380
        /*0102*/ 	.short	0x00e8


	//----- nvinfo : EIATTR_SW_WAR
	.align		4
.L_1200:
        /*0104*/ 	.byte	0x04, 0x36
        /*0106*/ 	.short	(.L_1202 - .L_1201)
.L_1201:
        /*0108*/ 	.word	0x00000008
.L_1202:


//--------------------- .nv.info._ZN10layer_norm13ln_fwd_kernelINS_13Kernel_traitsI13__nv_bfloat16S2_S2_S2_fjLj2560ELj1ELj4ELj1ELj16ENS_18Kernel_traits_baseILj2560ES2_S2_S2_S2_fjLj128EEEEELb1ELb1ELb0ELb0EEEvNS_9FwdParamsE --------------------------
	.section	.nv.info._ZN10layer_norm13ln_fwd_kernelINS_13Kernel_traitsI13__nv_bfloat16S2_S2_S2_fjLj2560ELj1ELj4ELj1ELj16ENS_18Kernel_traits_baseILj2560ES2_S2_S2_S2_fjLj128EEEEELb1ELb1ELb0ELb0EEEvNS_9FwdParamsE,"",@"SHT_CUDA_INFO"
	.sectionflags	@""
	.align	4


	//----- nvinfo : EIATTR_CUDA_API_VERSION
	.align		4
        /*0000*/ 	.byte	0x04, 0x37
        /*0002*/ 	.short	(.L_1204 - .L_1203)
.L_1203:
        /*0004*/ 	.word	0x00000082


	//----- nvinfo : EIATTR_KPARAM_INFO
	.align		4
.L_1204:
        /*0008*/ 	.byte	0x04, 0x17
        /*000a*/ 	.short	(.L_1206 - .L_1205)
.L_1205:
        /*000c*/ 	.word	0x00000000
        /*0010*/ 	.short	0x0000
        /*0012*/ 	.short	0x0000
        /*0014*/ 	.byte	0x00, 0xf0, 0xa1, 0x03


	//----- nvinfo : EIATTR_SPARSE_MMA_MASK
	.align		4
.L_1206:
        /*0018*/ 	.byte	0x03, 0x50
        /*001a*/ 	.short	0x0000


	//----- nvinfo : EIATTR_MAXREG_COUNT
	.align		4
        /*001c*/ 	.byte	0x03, 0x1b
        /*001e*/ 	.short	0x00ff


	//----- nvinfo : EIATTR_ANNOTATIONS
	.align		4
        /*0020*/ 	.byte	0x04, 0x55
        /*0022*/ 	.short	(.L_1208 - .L_1207)


	//   ....[0]....
.L_1207:
        /* <DEDUP_REMOVED lines=108> */


	//----- nvinfo : EIATTR_MERCURY_ISA_VERSION
	.align		4
.L_1208:
        /*06d4*/ 	.byte	0x03, 0x5f
        /*06d6*/ 	.short	0x0101


	//----- nvinfo : EIATTR_COOP_GROUP_MASK_REGIDS
	.align		4
        /*06d8*/ 	.byte	0x04, 0x29
        /*06da*/ 	.short	(.L_1210 - .L_1209)


	//   ....[0]....
.L_1209:
        /*06dc*/ 	.word	0xffffffff


	//   ....[1]....
        /*06e0*/ 	.word	0xffffffff


	//   ....[2]....
        /*06e4*/ 	.word	0xffffffff


	//   ....[3]....
        /*06e8*/ 	.word	0xffffffff


	//   ....[4]....
        /*06ec*/ 	.word	0xffffffff


	//   ....[5]....
        /*06f0*/ 	.word	0xffffffff


	//   ....[6]....
        /*06f4*/ 	.word	0xffffffff


	//   ....[7]....
        /*06f8*/ 	.word	0xffffffff


	//   ....[8]....
        /*06fc*/ 	.word	0xffffffff


	//   ....[9]....
        /*0700*/ 	.word	0xffffffff


	//   ....[10]....
        /*0704*/ 	.word	0x05000060


	//   ....[11]....
        /*0708*/ 	.word	0x05000060


	//   ....[12]....
        /*070c*/ 	.word	0x05000060


	//   ....[13]....
        /*0710*/ 	.word	0x05000060


	//   ....[14]....
        /*0714*/ 	.word	0x05000060


	//   ....[15]....
        /*0718*/ 	.word	0x05000060


	//   ....[16]....
        /*071c*/ 	.word	0x05000060


	//   ....[17]....
        /*0720*/ 	.word	0x05000060


	//   ....[18]....
        /*0724*/ 	.word	0x05000060


	//   ....[19]....
        /*0728*/ 	.word	0x05000060


	//----- nvinfo : EIATTR_COOP_GROUP_INSTR_OFFSETS
	.align		4
.L_1210:
        /*072c*/ 	.byte	0x04, 0x28
        /*072e*/ 	.short	(.L_1212 - .L_1211)


	//   ....[0]....
.L_1211:
        /*0730*/ 	.word	0x00044310


	//   ....[1]....
        /*0734*/ 	.word	0x00044350


	//   ....[2]....
        /*0738*/ 	.word	0x00044370


	//   ....[3]....
        /*073c*/ 	.word	0x00044390


	//   ....[4]....
        /*0740*/ 	.word	0x000443b0


	//   ....[5]....
        /*0744*/ 	.word	0x00044e20


	//   ....[6]....
        /*0748*/ 	.word	0x00044e40


	//   ....[7]....
        /*074c*/ 	.word	0x00044e60


	//   ....[8]....
        /*0750*/ 	.word	0x00044e80


	//   ....[9]....
        /*0754*/ 	.word	0x00044ea0


	//   ....[10]....
        /*0758*/ 	.word	0x000475c0


	//   ....[11]....
        /*075c*/ 	.word	0x00047660


	//   ....[12]....
        /*0760*/ 	.word	0x000476d0


	//   ....[13]....
        /*0764*/ 	.word	0x00047740


	//   ....[14]....
        /*0768*/ 	.word	0x000477b0


	//   ....[15]....
        /*076c*/ 	.word	0x00048290


	//   ....[16]....
        /*0770*/ 	.word	0x00048300


	//   ....[17]....
        /*0774*/ 	.word	0x00048370


	//   ....[18]....
        /*0778*/ 	.word	0x000483e0


	//   ....[19]....
        /*077c*/ 	.word	0x00048450


	//----- nvinfo : EIATTR_VRC_CTA_INIT_COUNT
	.align		4
.L_1212:
        /*0780*/ 	.byte	0x02, 0x4a
	.zero		1
	.zero		1


	//----- nvinfo : EIATTR_EXIT_INSTR_OFFSETS
	.align		4
        /*0784*/ 	.byte	0x04, 0x1c
        /*0786*/ 	.short	(.L_1214 - .L_1213)


	//   ....[0]....
.L_1213:
        /*0788*/ 	.word	0x00001150


	//   ....[1]....
        /*078c*/ 	.word	0x00047550


	//----- nvinfo : EIATTR_INDIRECT_BRANCH_TARGETS
	.align		4
.L_1214:
        /*0790*/ 	.byte	0x04, 0x34
        /*0792*/ 	.short	(.L_1216 - .L_1215)


	//   ....[0]....
.L_1215:
        /*0794*/ 	.word	.L_x_88264@srel
        /*0798*/ 	.short	0x0
        /*079a*/ 	.short	0x0
        /*079c*/ 	.word	0x3
        /*07a0*/ 	.word	.L_x_88265@srel
        /*07a4*/ 	.word	.L_x_88266@srel
        /*07a8*/ 	.word	.L_x_88267@srel


	//----- nvinfo : EIATTR_MAX_THREADS
	.align		4
.L_1216:
        /*07ac*/ 	.byte	0x04, 0x05
        /*07ae*/ 	.short	(.L_1218 - .L_1217)
.L_1217:
        /*07b0*/ 	.word	0x00000080
        /*07b4*/ 	.word	0x00000001
        /*07b8*/ 	.word	0x00000001


	//----- nvinfo : EIATTR_CRS_STACK_SIZE
	.align		4
.L_1218:
        /*07bc*/ 	.byte	0x04, 0x1e
        /*07be*/ 	.short	(.L_1220 - .L_1219)
.L_1219:
        /*07c0*/ 	.word	0x00000000


	//----- nvinfo : EIATTR_CBANK_PARAM_SIZE
	.align		4
.L_1220:
        /*07c4*/ 	.byte	0x03, 0x19
        /*07c6*/ 	.short	0x00e8


	//----- nvinfo : EIATTR_PARAM_CBANK
	.align		4
        /*07c8*/ 	.byte	0x04, 0x0a
        /*07ca*/ 	.short	(.L_1222 - .L_1221)
	.align		4
.L_1221:
        /*07cc*/ 	.word	index@(.nv.constant0._ZN10layer_norm13ln_fwd_kernelINS_13Kernel_traitsI13__nv_bfloat16S2_S2_S2_fjLj2560ELj1ELj4ELj1ELj16ENS_18Kernel_traits_baseILj2560ES2_S2_S2_S2_fjLj128EEEEELb1ELb1ELb0ELb0EEEvNS_9FwdParamsE)
        /*07d0*/ 	.short	0x0380
        /*07d2*/ 	.short	0x00e8


	//----- nvinfo : EIATTR_SW_WAR
	.align		4
.L_1222:
        /*07d4*/ 	.byte	0x04, 0x36
        /*07d6*/ 	.short	(.L_1224 - .L_1223)
.L_1223:
        /*07d8*/ 	.word	0x00000008
.L_1224:


//--------------------- .nv.info._ZN10layer_norm13ln_fwd_kernelINS_13Kernel_traitsI13__nv_bfloat16S2_S2_S2_fjLj2560ELj1ELj4ELj1ELj16ENS_18Kernel_traits_baseILj2560ES2_S2_S2_S2_fjLj128EEEEELb1ELb1ELb0ELb1EEEvNS_9FwdParamsE --------------------------
	.section	.nv.info._ZN10layer_norm13ln_fwd_kernelINS_13Kernel_traitsI13__nv_bfloat16S2_S2_S2_fjLj2560ELj1ELj4ELj1ELj16ENS_18Kernel_traits_baseILj2560ES2_S2_S2_S2_fjLj128EEEEELb1ELb1ELb0ELb1EEEvNS_9FwdParamsE,"",@"SHT_CUDA_INFO"
	.sectionflags	@""
	.align	4


	//----- nvinfo : EIATTR_CUDA_API_VERSION
	.align		4
        /*0000*/ 	.byte	0x04, 0x37
        /*0002*/ 	.short	(.L_1226 - .L_1225)
.L_1225:
        /*0004*/ 	.word	0x00000082


	//----- nvinfo : EIATTR_KPARAM_INFO
	.align		4
.L_1226:
        /*0008*/ 	.byte	0x04, 0x17
        /*000a*/ 	.short	(.L_1228 - .L_1227)
.L_1227:
        /*000c*/ 	.word	0x00000000
        /*0010*/ 	.short	0x0000
        /*0012*/ 	.short	0x0000
        /*0014*/ 	.byte	0x00, 0xf0, 0xa1, 0x03


	//----- nvinfo : EIATTR_SPARSE_MMA_MASK
	.align		4
.L_1228:
        /*0018*/ 	.byte	0x03, 0x50
        /*001a*/ 	.short	0x0000


	//----- nvinfo : EIATTR_MAXREG_COUNT
	.align		4
        /*001c*/ 	.byte	0x03, 0x1b
        /*001e*/ 	.short	0x00ff


	//----- nvinfo : EIATTR_ANNOTATIONS
	.align		4
        /*0020*/ 	.byte	0x04, 0x55
        /*0022*/ 	.short	(.L_1230 - .L_1229)


	//   ....[0]....
.L_1229:
        /* <DEDUP_REMOVED lines=80> */


	//----- nvinfo : EIATTR_MERCURY_ISA_VERSION
	.align		4
.L_1230:
        /*050c*/ 	.byte	0x03, 0x5f
        /*050e*/ 	.short	0x0101


	//----- nvinfo : EIATTR_COOP_GROUP_MASK_REGIDS
	.align		4
        /*0510*/ 	.byte	0x04, 0x29
        /*0512*/ 	.short	(.L_1232 - .L_1231)


	//   ....[0]....
.L_1231:
        /*0514*/ 	.word	0xffffffff


	//   ....[1]....
        /*0518*/ 	.word	0xffffffff


	//   ....[2]....
        /*051c*/ 	.word	0xffffffff


	//   ....[3]....
        /*0520*/ 	.word	0xffffffff


	//   ....[4]....
        /*0524*/ 	.word	0xffffffff


	//   ....[5]....
        /*0528*/ 	.word	0xffffffff


	//   ....[6]....
        /*052c*/ 	.word	0xffffffff


	//   ....[7]....
        /*0530*/ 	.word	0xffffffff


	//   ....[8]....
        /*0534*/ 	.word	0xffffffff


	//   ....[9]....
        /*0538*/ 	.word	0xffffffff


	//   ....[10]....
        /*053c*/ 	.word	0x05000078


	//   ....[11]....
        /*0540*/ 	.word	0x05000078


	//   ....[12]....
        /*0544*/ 	.word	0x05000078


	//   ....[13]....
        /*0548*/ 	.word	0x05000078


	//   ....[14]....
        /*054c*/ 	.word	0x05000078


	//   ....[15]....
        /*0550*/ 	.word	0x05000078


	//   ....[16]....
        /*0554*/ 	.word	0x05000078


	//   ....[17]....
        /*0558*/ 	.word	0x05000078


	//   ....[18]....
        /*055c*/ 	.word	0x05000078


	//   ....[19]....
        /*0560*/ 	.word	0x05000078


	//----- nvinfo : EIATTR_COOP_GROUP_INSTR_OFFSETS
	.align		4
.L_1232:
        /*0564*/ 	.byte	0x04, 0x28
        /*0566*/ 	.short	(.L_1234 - .L_1233)


	//   ....[0]....
.L_1233:
        /*0568*/ 	.word	0x00042f10


	//   ....[1]....
        /*056c*/ 	.word	0x00042f40


	//   ....[2]....
        /*0570*/ 	.word	0x00042f60


	//   ....[3]....
        /*0574*/ 	.word	0x00042f80


	//   ....[4]....
        /*0578*/ 	.word	0x00042fa0


	//   ....[5]....
        /*057c*/ 	.word	0x000439d0


	//   ....[6]....
        /*0580*/ 	.word	0x000439f0


	//   ....[7]....
        /*0584*/ 	.word	0x00043a10


	//   ....[8]....
        /*0588*/ 	.word	0x00043a30


	//   ....[9]....
        /*058c*/ 	.word	0x00043a50


	//   ....[10]....
        /*0590*/ 	.word	0x00045dc0


	//   ....[11]....
        /*0594*/ 	.word	0x00045e60


	//   ....[12]....
        /*0598*/ 	.word	0x00045ed0


	//   ....[13]....
        /*059c*/ 	.word	0x00045f40


	//   ....[14]....
        /*05a0*/ 	.word	0x00045fb0


	//   ....[15]....
        /*05a4*/ 	.word	0x00046a40


	//   ....[16]....
        /*05a8*/ 	.word	0x00046ab0


	//   ....[17]....
        /*05ac*/ 	.word	0x00046b20


	//   ....[18]....
        /*05b0*/ 	.word	0x00046b90


	//   ....[19]....
        /*05b4*/ 	.word	0x00046c00


	//----- nvinfo : EIATTR_VRC_CTA_INIT_COUNT
	.align		4
.L_1234:
        /*05b8*/ 	.byte	0x02, 0x4a
	.zero		1
	.zero		1


	//----- nvinfo : EIATTR_EXIT_INSTR_OFFSETS
	.align		4
        /*05bc*/ 	.byte	0x04, 0x1c
        /*05be*/ 	.short	(.L_1236 - .L_1235)


	//   ....[0]....
.L_1235:
        /*05c0*/ 	.word	0x00000720


	//   ....[1]....
        /*05c4*/ 	.word	0x00045d50


	//----- nvinfo : EIATTR_INDIRECT_BRANCH_TARGETS
	.align		4
.L_1236:
        /*05c8*/ 	.byte	0x04, 0x34
        /*05ca*/ 	.short	(.L_1238 - .L_1237)


	//   ....[0]....
.L_1237:
        /*05cc*/ 	.word	.L_x_88268@srel
        /*05d0*/ 	.short	0x0
        /*05d2*/ 	.short	0x0
        /*05d4*/ 	.word	0x3
        /*05d8*/ 	.word	.L_x_88269@srel
        /*05dc*/ 	.word	.L_x_88270@srel
        /*05e0*/ 	.word	.L_x_88271@srel


	//----- nvinfo : EIATTR_MAX_THREADS
	.align		4
.L_1238:
        /*05e4*/ 	.byte	0x04, 0x05
        /*05e6*/ 	.short	(.L_1240 - .L_1239)
.L_1239:
        /*05e8*/ 	.word	0x00000080
        /*05ec*/ 	.word	0x00000001
        /*05f0*/ 	.word	0x00000001


	//----- nvinfo : EIATTR_CRS_STACK_SIZE
	.align		4
.L_1240:
        /*05f4*/ 	.byte	0x04, 0x1e
        /*05f6*/ 	.short	(.L_1242 - .L_1241)
.L_1241:
        /*05f8*/ 	.word	0x00000000


	//----- nvinfo : EIATTR_CBANK_PARAM_SIZE
	.align		4
.L_1242:
        /*05fc*/ 	.byte	0x03, 0x19
        /*05fe*/ 	.short	0x00e8


	//----- nvinfo : EIATTR_PARAM_CBANK
	.align		4
        /*0600*/ 	.byte	0x04, 0x0a
        /*0602*/ 	.short	(.L_1244 - .L_1243)
	.align		4
.L_1243:
        /*0604*/ 	.word	index@(.nv.constant0._ZN10layer_norm13ln_fwd_kernelINS_13Kernel_traitsI13__nv_bfloat16S2_S2_S2_fjLj2560ELj1ELj4ELj1ELj16ENS_18Kernel_traits_baseILj2560ES2_S2_S2_S2_fjLj128EEEEELb1ELb1ELb0ELb1EEEvNS_9FwdParamsE)
        /*0608*/ 	.short	0x0380
        /*060a*/ 	.short	0x00e8


	//----- nvinfo : EIATTR_SW_WAR
	.align		4
.L_1244:
        /*060c*/ 	.byte	0x04, 0x36
        /*060e*/ 	.short	(.L_1246 - .L_1245)
.L_1245:
        /*0610*/ 	.word	0x00000008
.L_1246:


//--------------------- .nv.info._ZN10layer_norm13ln_fwd_kernelINS_13Kernel_traitsI13__nv_bfloat16S2_S2_S2_fjLj2560ELj1ELj4ELj1ELj16ENS_18Kernel_traits_baseILj2560ES2_S2_S2_S2_fjLj128EEEEELb1ELb1ELb1ELb0EEEvNS_9FwdParamsE --------------------------
	.section	.nv.info._ZN10layer_norm13ln_fwd_kernelINS_13Kernel_traitsI13__nv_bfloat16S2_S2_S2_fjLj2560ELj1ELj4ELj1ELj16ENS_18Kernel_traits_baseILj2560ES2_S2_S2_S2_fjLj128EEEEELb1ELb1ELb1ELb0EEEvNS_9FwdParamsE,"",@"SHT_CUDA_INFO"
	.sectionflags	@""
	.align	4


	//----- nvinfo : EIATTR_CUDA_API_VERSION
	.align		4
        /*0000*/ 	.byte	0x04, 0x37
        /*0002*/ 	.short	(.L_1248 - .L_1247)
.L_1247:
        /*0004*/ 	.word	0x00000082


	//----- nvinfo : EIATTR_KPARAM_INFO
	.align		4
.L_1248:
        /*0008*/ 	.byte	0x04, 0x17
        /*000a*/ 	.short	(.L_1250 - .L_1249)
.L_1249:
        /*000c*/ 	.word	0x00000000
        /*0010*/ 	.short	0x0000
        /*0012*/ 	.short	0x0000
        /*0014*/ 	.byte	0x00, 0xf0, 0xa1, 0x03


	//----- nvinfo : EIATTR_SPARSE_MMA_MASK
	.align		4
.L_1250:
        /*0018*/ 	.byte	0x03, 0x50
        /*001a*/ 	.short	0x0000


	//----- nvinfo : EIATTR_MAXREG_COUNT
	.align		4
        /*001c*/ 	.byte	0x03, 0x1b
        /*001e*/ 	.short	0x00ff


	//----- nvinfo : EIATTR_ANNOTATIONS
	.align		4
        /*0020*/ 	.byte	0x04, 0x55
        /*0022*/ 	.short	(.L_1252 - .L_1251)


	//   ....[0]....
.L_1251:
        /* <DEDUP_REMOVED lines=135> */


	//----- nvinfo : EIATTR_MERCURY_ISA_VERSION
	.align		4
.L_1252:
        /*0884*/ 	.byte	0x03, 0x5f
        /*0886*/ 	.short	0x0101


	//----- nvinfo : EIATTR_COOP_GROUP_MASK_REGIDS
	.align		4
        /*0888*/ 	.byte	0x04, 0x29
        /*088a*/ 	.short	(.L_1254 - .L_1253)


	//   ....[0]....
.L_1253:
        /*088c*/ 	.word	0xffffffff


	//   ....[1]....
        /*0890*/ 	.word	0xffffffff


	//   ....[2]....
        /*0894*/ 	.word	0xffffffff


	//   ....[3]....
        /*0898*/ 	.word	0xffffffff


	//   ....[4]....
        /*089c*/ 	.word	0xffffffff


	//   ....[5]....
        /*08a0*/ 	.word	0xffffffff


	//   ....[6]....
        /*08a4*/ 	.word	0xffffffff


	//   ....[7]....
        /*08a8*/ 	.word	0xffffffff


	//   ....[8]....
        /*08ac*/ 	.word	0xffffffff


	//   ....[9]....
        /*08b0*/ 	.word	0xffffffff


	//   ....[10]....
        /*08b4*/ 	.word	0x05000061


	//   ....[11]....
        /*08b8*/ 	.word	0x05000061


	//   ....[12]....
        /*08bc*/ 	.word	0x05000061


	//   ....[13]....
        /*08c0*/ 	.word	0x05000061


	//   ....[14]....
        /*08c4*/ 	.word	0x05000061


	//   ....[15]....
        /*08c8*/ 	.word	0x05000061


	//   ....[16]....
        /*08cc*/ 	.word	0x05000061


	//   ....[17]....
        /*08d0*/ 	.word	0x05000061


	//   ....[18]....
        /*08d4*/ 	.word	0x05000061


	//   ....[19]....
        /*08d8*/ 	.word	0x05000061


	//----- nvinfo : EIATTR_COOP_GROUP_INSTR_OFFSETS
	.align		4
.L_1254:
        /*08dc*/ 	.byte	0x04, 0x28
        /*08de*/ 	.short	(.L_1256 - .L_1255)


	//   ....[0]....
.L_1255:
        /*08e0*/ 	.word	0x00049ca0


	//   ....[1]....
        /*08e4*/ 	.word	0x00049cd0


	//   ....[2]....
        /*08e8*/ 	.word	0x00049cf0


	//   ....[3]....
        /*08ec*/ 	.word	0x00049d10


	//   ....[4]....
        /*08f0*/ 	.word	0x00049d40


	//   ....[5]....
        /*08f4*/ 	.word	0x0004a7b0


	//   ....[6]....
        /*08f8*/ 	.word	0x0004a7d0


	//   ....[7]....
        /*08fc*/ 	.word	0x0004a7f0


	//   ....[8]....
        /*0900*/ 	.word	0x0004a810


	//   ....[9]....
        /*0904*/ 	.word	0x0004a830


	//   ....[10]....
        /*0908*/ 	.word	0x0004cfd0


	//   ....[11]....
        /*090c*/ 	.word	0x0004d060


	//   ....[12]....
        /*0910*/ 	.word	0x0004d0d0


	//   ....[13]....
        /*0914*/ 	.word	0x0004d140


	//   ....[14]....
        /*0918*/ 	.word	0x0004d1d0


	//   ....[15]....
        /*091c*/ 	.word	0x0004dcb0


	//   ....[16]....
        /*0920*/ 	.word	0x0004dd20


	//   ....[17]....
        /*0924*/ 	.word	0x0004dd90


	//   ....[18]....
        /*0928*/ 	.word	0x0004de00


	//   ....[19]....
        /*092c*/ 	.word	0x0004de70


	//----- nvinfo : EIATTR_VRC_CTA_INIT_COUNT
	.align		4
.L_1256:
        /*0930*/ 	.byte	0x02, 0x4a
	.zero		1
	.zero		1


	//----- nvinfo : EIATTR_EXIT_INSTR_OFFSETS
	.align		4
        /*0934*/ 	.byte	0x04, 0x1c
        /*0936*/ 	.short	(.L_1258 - .L_1257)


	//   ....[0]....
.L_1257:
        /*0938*/ 	.word	0x00001120


	//   ....[1]....
        /*093c*/ 	.word	0x0004cf60


	//----- nvinfo : EIATTR_MAX_THREADS
	.align		4
.L_1258:
        /*0940*/ 	.byte	0x04, 0x05
        /*0942*/ 	.short	(.L_1260 - .L_1259)
.L_1259:
        /*0944*/ 	.word	0x00000080
        /*0948*/ 	.word	0x00000001
        /*094c*/ 	.word	0x00000001


	//----- nvinfo : EIATTR_CRS_STACK_SIZE
	.align		4
.L_1260:
        /*0950*/ 	.byte	0x04, 0x1e
        /*0952*/ 	.short	(.L_1262 - .L_1261)
.L_1261:
        /*0954*/ 	.word	0x00000000


	//----- nvinfo : EIATTR_CBANK_PARAM_SIZE
	.align		4
.L_1262:
        /*0958*/ 	.byte	0x03, 0x19
        /*095a*/ 	.short	0x00e8


	//----- nvinfo : EIATTR_PARAM_CBANK
	.align		4
        /*095c*/ 	.byte	0x04, 0x0a
        /*095e*/ 	.short	(.L_1264 - .L_1263)
	.align		4
.L_1263:
        /*0960*/ 	.word	index@(.nv.constant0._ZN10layer_norm13ln_fwd_kernelINS_13Kernel_traitsI13__nv_bfloat16S2_S2_S2_fjLj2560ELj1ELj4ELj1ELj16ENS_18Kernel_traits_baseILj2560ES2_S2_S2_S2_fjLj128EEEEELb1ELb1ELb1ELb0EEEvNS_9FwdParamsE)
        /*0964*/ 	.short	0x0380
        /*0966*/ 	.short	0x00e8


	//----- nvinfo : EIATTR_SW_WAR
	.align		4
.L_1264:
        /*0968*/ 	.byte	0x04, 0x36
        /*096a*/ 	.short	(.L_1266 - .L_1265)
.L_1265:
        /*096c*/ 	.word	0x00000008
.L_1266:


//--------------------- .nv.info._ZN10layer_norm13ln_fwd_kernelINS_13Kernel_traitsI13__nv_bfloat16S2_S2_S2_fjLj2560ELj1ELj4ELj1ELj16ENS_18Kernel_traits_baseILj2560ES2_S2_S2_S2_fjLj128EEEEELb1ELb1ELb1ELb1EEEvNS_9FwdParamsE --------------------------
	.section	.nv.info._ZN10layer_norm13ln_fwd_kernelINS_13Kernel_traitsI13__nv_bfloat16S2_S2_S2_fjLj2560ELj1ELj4ELj1ELj16ENS_18Kernel_traits_baseILj2560ES2_S2_S2_S2_fjLj128EEEEELb1ELb1ELb1ELb1EEEvNS_9FwdParamsE,"",@"SHT_CUDA_INFO"
	.sectionflags	@""
	.align	4


	//----- nvinfo : EIATTR_CUDA_API_VERSION
	.align		4
        /*0000*/ 	.byte	0x04, 0x37
        /*0002*/ 	.short	(.L_1268 - .L_1267)
.L_1267:
        /*0004*/ 	.word	0x00000082


	//----- nvinfo : EIATTR_KPARAM_INFO
	.align		4
.L_1268:
        /*0008*/ 	.byte	0x04, 0x17
        /*000a*/ 	.short	(.L_1270 - .L_1269)
.L_1269:
        /*000c*/ 	.word	0x00000000
        /*0010*/ 	.short	0x0000
        /*0012*/ 	.short	0x0000
        /*0014*/ 	.byte	0x00, 0xf0, 0xa1, 0x03


	//----- nvinfo : EIATTR_SPARSE_MMA_MASK
	.align		4
.L_1270:
        /*0018*/ 	.byte	0x03, 0x50
        /*001a*/ 	.short	0x0000


	//----- nvinfo : EIATTR_MAXREG_COUNT
	.align		4
        /*001c*/ 	.byte	0x03, 0x1b
        /*001e*/ 	.short	0x00ff


	//----- nvinfo : EIATTR_ANNOTATIONS
	.align		4
        /*0020*/ 	.byte	0x04, 0x55
        /*0022*/ 	.short	(.L_1272 - .L_1271)


	//   ....[0]....
.L_1271:
        /* <DEDUP_REMOVED lines=106> */


	//----- nvinfo : EIATTR_MERCURY_ISA_VERSION
	.align		4
.L_1272:
        /*06ac*/ 	.byte	0x03, 0x5f
        /*06ae*/ 	.short	0x0101


	//----- nvinfo : EIATTR_COOP_GROUP_MASK_REGIDS
	.align		4
        /*06b0*/ 	.byte	0x04, 0x29
        /*06b2*/ 	.short	(.L_1274 - .L_1273)


	//   ....[0]....
.L_1273:
        /*06b4*/ 	.word	0xffffffff


	//   ....[1]....
        /*06b8*/ 	.word	0xffffffff


	//   ....[2]....
        /*06bc*/ 	.word	0xffffffff


	//   ....[3]....
        /*06c0*/ 	.word	0xffffffff


	//   ....[4]....
        /*06c4*/ 	.word	0xffffffff


	//   ....[5]....
        /*06c8*/ 	.word	0xffffffff


	//   ....[6]....
        /*06cc*/ 	.word	0xffffffff


	//   ....[7]....
        /*06d0*/ 	.word	0xffffffff


	//   ....[8]....
        /*06d4*/ 	.word	0xffffffff


	//   ....[9]....
        /*06d8*/ 	.word	0xffffffff


	//   ....[10]....
        /*06dc*/ 	.word	0x05000070


	//   ....[11]....
        /*06e0*/ 	.word	0x05000070


	//   ....[12]....
        /*06e4*/ 	.word	0x05000070


	//   ....[13]....
        /*06e8*/ 	.word	0x05000070


	//   ....[14]....
        /*06ec*/ 	.word	0x05000070


	//   ....[15]....
        /*06f0*/ 	.word	0x05000070


	//   ....[16]....
        /*06f4*/ 	.word	0x05000070


	//   ....[17]....
        /*06f8*/ 	.word	0x05000070


	//   ....[18]....
        /*06fc*/ 	.word	0x05000070


	//   ....[19]....
        /*0700*/ 	.word	0x05000070


	//----- nvinfo : EIATTR_COOP_GROUP_INSTR_OFFSETS
	.align		4
.L_1274:
        /*0704*/ 	.byte	0x04, 0x28
        /*0706*/ 	.short	(.L_1276 - .L_1275)


	//   ....[0]....
.L_1275:
        /*0708*/ 	.word	0x000483b0


	//   ....[1]....
        /*070c*/ 	.word	0x000483e0


	//   ....[2]....
        /*0710*/ 	.word	0x00048400


	//   ....[3]....
        /*0714*/ 	.word	0x00048420


	//   ....[4]....
        /*0718*/ 	.word	0x00048440


	//   ....[5]....
        /*071c*/ 	.word	0x00048e70


	//   ....[6]....
        /*0720*/ 	.word	0x00048e90


	//   ....[7]....
        /*0724*/ 	.word	0x00048eb0


	//   ....[8]....
        /*0728*/ 	.word	0x00048ed0


	//   ....[9]....
        /*072c*/ 	.word	0x00048ef0


	//   ....[10]....
        /*0730*/ 	.word	0x0004b3a0


	//   ....[11]....
        /*0734*/ 	.word	0x0004b440


	//   ....[12]....
        /*0738*/ 	.word	0x0004b4b0


	//   ....[13]....
        /*073c*/ 	.word	0x0004b520


	//   ....[14]....
        /*0740*/ 	.word	0x0004b590


	//   ....[15]....
        /*0744*/ 	.word	0x0004c020


	//   ....[16]....
        /*0748*/ 	.word	0x0004c090


	//   ....[17]....
        /*074c*/ 	.word	0x0004c100


	//   ....[18]....
        /*0750*/ 	.word	0x0004c170


	//   ....[19]....
        /*0754*/ 	.word	0x0004c1e0


	//----- nvinfo : EIATTR_VRC_CTA_INIT_COUNT
	.align		4
.L_1276:
        /*0758*/ 	.byte	0x02, 0x4a
	.zero		1
	.zero		1


	//----- nvinfo : EIATTR_EXIT_INSTR_OFFSETS
	.align		4
        /*075c*/ 	.byte	0x04, 0x1c
        /*075e*/ 	.short	(.L_1278 - .L_1277)


	//   ....[0]....
.L_1277:
        /*0760*/ 	.word	0x00000720


	//   ....[1]....
        /*0764*/ 	.word	0x0004b330


	//----- nvinfo : EIATTR_MAX_THREADS
	.align		4
.L_1278:
        /*0768*/ 	.byte	0x04, 0x05
        /*076a*/ 	.short	(.L_1280 - .L_1279)
.L_1279:
        /*076c*/ 	.word	0x00000080
        /*0770*/ 	.word	0x00000001
        /*0774*/ 	.word	0x00000001


	//----- nvinfo : EIATTR_CRS_STACK_SIZE
	.align		4
.L_1280:
        /*0778*/ 	.byte	0x04, 0x1e
        /*077a*/ 	.short	(.L_1282 - .L_1281)
.L_1281:
        /*077c*/ 	.word	0x00000000


	//----- nvinfo : EIATTR_CBANK_PARAM_SIZE
	.align		4
.L_1282:
        /*0780*/ 	.byte	0x03, 0x19
        /*0782*/ 	.short	0x00e8


	//----- nvinfo : EIATTR_PARAM_CBANK
	.align		4
        /*0784*/ 	.byte	0x04, 0x0a
        /*0786*/ 	.short	(.L_1284 - .L_1283)
	.align		4
.L_1283:
        /*0788*/ 	.word	index@(.nv.constant0._ZN10layer_norm13ln_fwd_kernelINS_13Kernel_traitsI13__nv_bfloat16S2_S2_S2_fjLj2560ELj1ELj4ELj1ELj16ENS_18Kernel_traits_baseILj2560ES2_S2_S2_S2_fjLj128EEEEELb1ELb1ELb1ELb1EEEvNS_9FwdParamsE)
        /*078c*/ 	.short	0x0380
        /*078e*/ 	.short	0x00e8


	//----- nvinfo : EIATTR_SW_WAR
	.align		4
.L_1284:
        /*0790*/ 	.byte	0x04, 0x36
        /*0792*/ 	.short	(.L_1286 - .L_1285)
.L_1285:
        /*0794*/ 	.word	0x00000008
.L_1286:


//--------------------- .nv.info._ZN10layer_norm13ln_fwd_kernelINS_13Kernel_traitsI6__halfS2_S2_S2_fjLj2560ELj1ELj4ELj1ELj16ENS_18Kernel_traits_baseILj2560ES2_S2_S2_S2_fjLj128EEEEELb0ELb0ELb0ELb0EEEvNS_9FwdParamsE --------------------------
	.section	.nv.info._ZN10layer_norm13ln_fwd_kernelINS_13Kernel_traitsI6__halfS2_S2_S2_fjLj2560ELj1ELj4ELj1ELj16ENS_18Kernel_traits_baseILj2560ES2_S2_S2_S2_fjLj128EEEEELb0ELb0ELb0ELb0EEEvNS_9FwdParamsE,"",@"SHT_CUDA_INFO"
	.sectionflags	@""
	.align	4


	//----- nvinfo : EIATTR_CUDA_API_VERSION
	.align		4
        /*0000*/ 	.byte	0x04, 0x37
        /*0002*/ 	.short	(.L_1288 - .L_1287)
.L_1287:
        /*0004*/ 	.word	0x00000082


	//----- nvinfo : EIATTR_KPARAM_INFO
	.align		4
.L_1288:
        /*0008*/ 	.byte	0x04, 0x17
        /*000a*/ 	.short	(.L_1290 - .L_1289)
.L_1289:
        /*000c*/ 	.word	0x00000000
        /*0010*/ 	.short	0x0000
        /*0012*/ 	.short	0x0000
        /*0014*/ 	.byte	0x00, 0xf0, 0xa1, 0x03


	//----- nvinfo : EIATTR_SPARSE_MMA_MASK
	.align		4
.L_1290:
        /*0018*/ 	.byte	0x03, 0x50
        /*001a*/ 	.short	0x0000


	//----- nvinfo : EIATTR_MAXREG_COUNT
	.align		4
        /*001c*/ 	.byte	0x03, 0x1b
        /*001e*/ 	.short	0x00ff


	//----- nvinfo : EIATTR_MERCURY_ISA_VERSION
	.align		4
        /*0020*/ 	.byte	0x03, 0x5f
        /*0022*/ 	.short	0x0101


	//----- nvinfo : EIATTR_COOP_GROUP_MASK_REGIDS
	.align		4
        /*0024*/ 	.byte	0x04, 0x29
        /*0026*/ 	.short	(.L_1292 - .L_1291)


	//   ....[0]....
.L_1291:
        /*0028*/ 	.word	0xffffffff


	//   ....[1]....
        /*002c*/ 	.word	0xffffffff


	//   ....[2]....
        /*0030*/ 	.word	0xffffffff


	//   ....[3]....
        /*0034*/ 	.word	0xffffffff


	//   ....[4]....
        /*0038*/ 	.word	0xffffffff


	//   ....[5]....
        /*003c*/ 	.word	0xffffffff


	//   ....[6]....
        /*0040*/ 	.word	0xffffffff


	//   ....[7]....
        /*0044*/ 	.word	0xffffffff


	//   ....[8]....
        /*0048*/ 	.word	0xffffffff


	//   ....[9]....
        /*004c*/ 	.word	0xffffffff


	//   ....[10]....
        /*0050*/ 	.word	0x050000b3


	//   ....[11]....
        /*0054*/ 	.word	0x050000b3


	//   ....[12]....
        /*0058*/ 	.word	0x050000b3


	//   ....[13]....
        /*005c*/ 	.word	0x050000b3


	//   ....[14]....
        /*0060*/ 	.word	0x050000b3


	//   ....[15]....
        /*0064*/ 	.word	0x050000b3


	//   ....[16]....
        /*0068*/ 	.word	0x050000b3


	//   ....[17]....
        /*006c*/ 	.word	0x050000b3


	//   ....[18]....
        /*0070*/ 	.word	0x050000b3


	//   ....[19]....
        /*0074*/ 	.word	0x050000b3


	//----- nvinfo : EIATTR_COOP_GROUP_INSTR_OFFSETS
	.align		4
.L_1292:
        /*0078*/ 	.byte	0x04, 0x28
        /*007a*/ 	.short	(.L_1294 - .L_1293)


	//   ....[0]....
.L_1293:
        /*007c*/ 	.word	0x00004b50


	//   ....[1]....
        /*0080*/ 	.word	0x00004b80


	//   ....[2]....
        /*0084*/ 	.word	0x00004ba0


	//   ....[3]....
        /*0088*/ 	.word	0x00004bc0


	//   ....[4]....
        /*008c*/ 	.word	0x00004bf0


	//   ....[5]....
        /*0090*/ 	.word	0x00005670


	//   ....[6]....
        /*0094*/ 	.word	0x00005690


	//   ....[7]....
        /*0098*/ 	.word	0x000056b0


	//   ....[8]....
        /*009c*/ 	.word	0x000056d0


	//   ....[9]....
        /*00a0*/ 	.word	0x000056f0


	//   ....[10]....
        /*00a4*/ 	.word	0x00007900


	//   ....[11]....
        /*00a8*/ 	.word	0x000079a0


	//   ....[12]....
        /*00ac*/ 	.word	0x00007a10


	//   ....[13]....
        /*00b0*/ 	.word	0x00007a80


	//   ....[14]....
        /*00b4*/ 	.word	0x00007b00


	//   ....[15]....
        /*00b8*/ 	.word	0x000085e0


	//   ....[16]....
        /*00bc*/ 	.word	0x00008650


	//   ....[17]....
        /*00c0*/ 	.word	0x000086c0


	//   ....[18]....
        /*00c4*/ 	.word	0x00008730


	//   ....[19]....
        /*00c8*/ 	.word	0x000087a0


	//----- nvinfo : EIATTR_VRC_CTA_INIT_COUNT
	.align		4
.L_1294:
        /*00cc*/ 	.byte	0x02, 0x4a
	.zero		1
	.zero		1


	//----- nvinfo : EIATTR_EXIT_INSTR_OFFSETS
	.align		4
        /*00d0*/ 	.byte	0x04, 0x1c
        /*00d2*/ 	.short	(.L_1296 - .L_1295)


	//   ....[0]....
.L_1295:
        /*00d4*/ 	.word	0x00000c70


	//   ....[1]....
        /*00d8*/ 	.word	0x00007890


	//----- nvinfo : EIATTR_MAX_THREADS
	.align		4
.L_1296:
        /*00dc*/ 	.byte	0x04, 0x05
        /*00de*/ 	.short	(.L_1298 - .L_1297)
.L_1297:
        /*00e0*/ 	.word	0x00000080
        /*00e4*/ 	.word	0x00000001
        /*00e8*/ 	.word	0x00000001


	//----- nvinfo : EIATTR_CRS_STACK_SIZE
	.align		4
.L_1298:
        /*00ec*/ 	.byte	0x04, 0x1e
        /*00ee*/ 	.short	(.L_1300 - .L_1299)
.L_1299:
        /*00f0*/ 	.word	0x00000000


	//----- nvinfo : EIATTR_CBANK_PARAM_SIZE
	.align		4
.L_1300:
        /*00f4*/ 	.byte	0x03, 0x19
        /*00f6*/ 	.short	0x00e8


	//----- nvinfo : EIATTR_PARAM_CBANK
	.align		4
        /*00f8*/ 	.byte	0x04, 0x0a
        /*00fa*/ 	.short	(.L_1302 - .L_1301)
	.align		4
.L_1301:
        /*00fc*/ 	.word	index@(.nv.constant0._ZN10layer_norm13ln_fwd_kernelINS_13Kernel_traitsI6__halfS2_S2_S2_fjLj2560ELj1ELj4ELj1ELj16ENS_18Kernel_traits_baseILj2560ES2_S2_S2_S2_fjLj128EEEEELb0ELb0ELb0ELb0EEEvNS_9FwdParamsE)
        /*0100*/ 	.short	0x0380
        /*0102*/ 	.short	0x00e8


	//----- nvinfo : EIATTR_SW_WAR
	.align		4
.L_1302:
        /*0104*/ 	.byte	0x04, 0x36
        /*0106*/ 	.short	(.L_1304 - .L_1303)
.L_1303:
        /*0108*/ 	.word	0x00000008
.L_1304:


//--------------------- .nv.info._ZN10layer_norm13ln_fwd_kernelINS_13Kernel_traitsI6__halfS2_S2_S2_fjLj2560ELj1ELj4ELj1ELj16ENS_18Kernel_traits_baseILj2560ES2_S2_S2_S2_fjLj128EEEEELb0ELb0ELb0ELb1EEEvNS_9FwdParamsE --------------------------
	.section	.nv.info._ZN10layer_norm13ln_fwd_kernelINS_13Kernel_traitsI6__halfS2_S2_S2_fjLj2560ELj1ELj4ELj1ELj16ENS_18Kernel_traits_baseILj2560ES2_S2_S2_S2_fjLj128EEEEELb0ELb0ELb0ELb1EEEvNS_9FwdParamsE,"",@"SHT_CUDA_INFO"
	.sectionflags	@""
	.align	4


	//----- nvinfo : EIATTR_CUDA_API_VERSION
	.align		4
        /*0000*/ 	.byte	0x04, 0x37
        /*0002*/ 	.short	(.L_1306 - .L_1305)
.L_1305:
        /*0004*/ 	.word	0x00000082


	//----- nvinfo : EIATTR_KPARAM_INFO
	.align		4
.L_1306:
        /*0008*/ 	.byte	0x04, 0x17
        /*000a*/ 	.short	(.L_1308 - .L_1307)
.L_1307:
        /*000c*/ 	.word	0x00000000
        /*0010*/ 	.short	0x0000
        /*0012*/ 	.short	0x0000
        /*0014*/ 	.byte	0x00, 0xf0, 0xa1, 0x03


	//----- nvinfo : EIATTR_SPARSE_MMA_MASK
	.align		4
.L_1308:
        /*0018*/ 	.byte	0x03, 0x50
        /*001a*/ 	.short	0x0000


	//----- nvinfo : EIATTR_MAXREG_COUNT
	.align		4
        /*001c*/ 	.byte	0x03, 0x1b
        /*001e*/ 	.short	0x00ff


	//----- nvinfo : EIATTR_MERCURY_ISA_VERSION
	.align		4
        /*0020*/ 	.byte	0x03, 0x5f
        /*0022*/ 	.short	0x0101


	//----- nvinfo : EIATTR_COOP_GROUP_MASK_REGIDS
	.align		4
        /*0024*/ 	.byte	0x04, 0x29
        /*0026*/ 	.short	(.L_1310 - .L_1309)


	//   ....[0]....
.L_1309:
        /*0028*/ 	.word	0xffffffff


	//   ....[1]....
        /*002c*/ 	.word	0xffffffff


	//   ....[2]....
        /*0030*/ 	.word	0xffffffff


	//   ....[3]....
        /*0034*/ 	.word	0xffffffff


	//   ....[4]....
        /*0038*/ 	.word	0xffffffff


	//   ....[5]....
        /*003c*/ 	.word	0xffffffff


	//   ....[6]....
        /*0040*/ 	.word	0xffffffff


	//   ....[7]....
        /*0044*/ 	.word	0xffffffff


	//   ....[8]....
        /*0048*/ 	.word	0xffffffff


	//   ....[9]....
        /*004c*/ 	.word	0xffffffff


	//   ....[10]....
        /*0050*/ 	.word	0x050000a6


	//   ....[11]....
        /*0054*/ 	.word	0x050000a6


	//   ....[12]....
        /*0058*/ 	.word	0x050000a6


	//   ....[13]....
        /*005c*/ 	.word	0x050000a6


	//   ....[14]....
        /*0060*/ 	.word	0x050000a6


	//   ....[15]....
        /*0064*/ 	.word	0x050000a6


	//   ....[16]....
        /*0068*/ 	.word	0x050000a6


	//   ....[17]....
        /*006c*/ 	.word	0x050000a6


	//   ....[18]....
        /*0070*/ 	.word	0x050000a6


	//   ....[19]....
        /*0074*/ 	.word	0x050000a6


	//----- nvinfo : EIATTR_COOP_GROUP_INSTR_OFFSETS
	.align		4
.L_1310:
        /*0078*/ 	.byte	0x04, 0x28
        /*007a*/ 	.short	(.L_1312 - .L_1311)


	//   ....[0]....
.L_1311:
        /*007c*/ 	.word	0x00003ca0


	//   ....[1]....
        /*0080*/ 	.word	0x00003cc0


	//   ....[2]....
        /*0084*/ 	.word	0x00003ce0


	//   ....[3]....
        /*0088*/ 	.word	0x00003d00


	//   ....[4]....
        /*008c*/ 	.word	0x00003d30


	//   ....[5]....
        /*0090*/ 	.word	0x00004760


	//   ....[6]....
        /*0094*/ 	.word	0x00004780


	//   ....[7]....
        /*0098*/ 	.word	0x000047a0


	//   ....[8]....
        /*009c*/ 	.word	0x000047c0


	//   ....[9]....
        /*00a0*/ 	.word	0x000047e0


	//   ....[10]....
        /*00a4*/ 	.word	0x00006650


	//   ....[11]....
        /*00a8*/ 	.word	0x000066f0


	//   ....[12]....
        /*00ac*/ 	.word	0x00006760


	//   ....[13]....
        /*00b0*/ 	.word	0x000067d0


	//   ....[14]....
        /*00b4*/ 	.word	0x00006850


	//   ....[15]....
        /*00b8*/ 	.word	0x000072d0


	//   ....[16]....
        /*00bc*/ 	.word	0x00007340


	//   ....[17]....
        /*00c0*/ 	.word	0x000073b0


	//   ....[18]....
        /*00c4*/ 	.word	0x00007420


	//   ....[19]....
        /*00c8*/ 	.word	0x00007490


	//----- nvinfo : EIATTR_VRC_CTA_INIT_COUNT
	.align		4
.L_1312:
        /*00cc*/ 	.byte	0x02, 0x4a
	.zero		1
	.zero		1


	//----- nvinfo : EIATTR_EXIT_INSTR_OFFSETS
	.align		4
        /*00d0*/ 	.byte	0x04, 0x1c
        /*00d2*/ 	.short	(.L_1314 - .L_1313)


	//   ....[0]....
.L_1313:
        /*00d4*/ 	.word	0x000004b0


	//   ....[1]....
        /*00d8*/ 	.word	0x000065e0


	//----- nvinfo : EIATTR_MAX_THREADS
	.align		4
.L_1314:
        /*00dc*/ 	.byte	0x04, 0x05
        /*00de*/ 	.short	(.L_1316 - .L_1315)
.L_1315:
        /*00e0*/ 	.word	0x00000080
        /*00e4*/ 	.word	0x00000001
        /*00e8*/ 	.word	0x00000001


	//----- nvinfo : EIATTR_CRS_STACK_SIZE
	.align		4
.L_1316:
        /*00ec*/ 	.byte	0x04, 0x1e
        /*00ee*/ 	.short	(.L_1318 - .L_1317)
.L_1317:
        /*00f0*/ 	.word	0x00000000


	//----- nvinfo : EIATTR_CBANK_PARAM_SIZE
	.align		4
.L_1318:
        /*00f4*/ 	.byte	0x03, 0x19
        /*00f6*/ 	.short	0x00e8


	//----- nvinfo : EIATTR_PARAM_CBANK
	.align		4
        /*00f8*/ 	.byte	0x04, 0x0a
        /*00fa*/ 	.short	(.L_1320 - .L_1319)
	.align		4
.L_1319:
        /*00fc*/ 	.word	index@(.nv.constant0._ZN10layer_norm13ln_fwd_kernelINS_13Kernel_traitsI6__halfS2_S2_S2_fjLj2560ELj1ELj4ELj1ELj16ENS_18Kernel_traits_baseILj2560ES2_S2_S2_S2_fjLj128EEEEELb0ELb0ELb0ELb1EEEvNS_9FwdParamsE)
        /*0100*/ 	.short	0x0380
        /*0102*/ 	.short	0x00e8


	//----- nvinfo : EIATTR_SW_WAR
	.align		4
.L_1320:
        /*0104*/ 	.byte	0x04, 0x36
        /*0106*/ 	.short	(.L_1322 - .L_1321)
.L_1321:
        /*0108*/ 	.word	0x00000008
.L_1322:


//--------------------- .nv.info._ZN10layer_norm13ln_fwd_kernelINS_13Kernel_traitsI6__halfS2_S2_S2_fjLj2560ELj1ELj4ELj1ELj16ENS_18Kernel_traits_baseILj2560ES2_S2_S2_S2_fjLj128EEEEELb0ELb0ELb1ELb0EEEvNS_9FwdParamsE --------------------------
	.section	.nv.info._ZN10layer_norm13ln_fwd_kernelINS_13Kernel_traitsI6__halfS2_S2_S2_fjLj2560ELj1ELj4ELj1ELj16ENS_18Kernel_traits_baseILj2560ES2_S2_S2_S2_fjLj128EEEEELb0ELb0ELb1ELb0EEEvNS_9FwdParamsE,"",@"SHT_CUDA_INFO"
	.sectionflags	@""
	.align	4


	//----- nvinfo : EIATTR_CUDA_API_VERSION
	.align		4
        /*0000*/ 	.byte	0x04, 0x37
        /*0002*/ 	.short	(.L_1324 - .L_1323)
.L_1323:
        /*0004*/ 	.word	0x00000082


	//----- nvinfo : EIATTR_KPARAM_INFO
	.align		4
.L_1324:
        /*0008*/ 	.byte	0x04, 0x17
        /*000a*/ 	.short	(.L_1326 - .L_1325)
.L_1325:
        /*000c*/ 	.word	0x00000000
        /*0010*/ 	.short	0x0000
        /*0012*/ 	.short	0x0000
        /*0014*/ 	.byte	0x00, 0xf0, 0xa1, 0x03


	//----- nvinfo : EIATTR_SPARSE_MMA_MASK
	.align		4
.L_1326:
        /*0018*/ 	.byte	0x03, 0x50
        /*001a*/ 	.short	0x0000


	//----- nvinfo : EIATTR_MAXREG_COUNT
	.align		4
        /*001c*/ 	.byte	0x03, 0x1b
        /*001e*/ 	.short	0x00ff


	//----- nvinfo : EIATTR_MERCURY_ISA_VERSION
	.align		4
        /*0020*/ 	.byte	0x03, 0x5f
        /*0022*/ 	.short	0x0101


	//----- nvinfo : EIATTR_COOP_GROUP_MASK_REGIDS
	.align		4
        /*0024*/ 	.byte	0x04, 0x29
        /*0026*/ 	.short	(.L_1328 - .L_1327)


	//   ....[0]....
.L_1327:
        /*0028*/ 	.word	0xffffffff


	//   ....[1]....
        /*002c*/ 	.word	0xffffffff


	//   ....[2]....
        /*0030*/ 	.word	0xffffffff


	//   ....[3]....
        /*0034*/ 	.word	0xffffffff


	//   ....[4]....
        /*0038*/ 	.word	0xffffffff


	//   ....[5]....
        /*003c*/ 	.word	0xffffffff


	//   ....[6]....
        /*0040*/ 	.word	0xffffffff


	//   ....[7]....
        /*0044*/ 	.word	0xffffffff


	//   ....[8]....
        /*0048*/ 	.word	0xffffffff


	//   ....[9]....
        /*004c*/ 	.word	0xffffffff


	//   ....[10]....
        /*0050*/ 	.word	0x050000b4


	//   ....[11]....
        /*0054*/ 	.word	0x050000b4


	//   ....[12]....
        /*0058*/ 	.word	0x050000b4


	//   ....[13]....
        /*005c*/ 	.word	0x050000b4


	//   ....[14]....
        /*0060*/ 	.word	0x050000b4


	//   ....[15]....
        /*0064*/ 	.word	0x050000b4


	//   ....[16]....
        /*0068*/ 	.word	0x050000b4


	//   ....[17]....
        /*006c*/ 	.word	0x050000b4


	//   ....[18]....
        /*0070*/ 	.word	0x050000b4


	//   ....[19]....
        /*0074*/ 	.word	0x050000b4


	//----- nvinfo : EIATTR_COOP_GROUP_INSTR_OFFSETS
	.align		4
.L_1328:
        /*0078*/ 	.byte	0x04, 0x28
        /*007a*/ 	.short	(.L_1330 - .L_1329)


	//   ....[0]....
.L_1329:
        /*007c*/ 	.word	0x000059f0


	//   ....[1]....
        /*0080*/ 	.word	0x00005a20


	//   ....[2]....
        /*0084*/ 	.word	0x00005a40


	//   ....[3]....
        /*0088*/ 	.word	0x00005a60


	//   ....[4]....
        /*008c*/ 	.word	0x00005a90


	//   ....[5]....
        /*0090*/ 	.word	0x00006500


	//   ....[6]....
        /*0094*/ 	.word	0x00006520


	//   ....[7]....
        /*0098*/ 	.word	0x00006540


	//   ....[8]....
        /*009c*/ 	.word	0x00006560


	//   ....[9]....
        /*00a0*/ 	.word	0x00006580


	//   ....[10]....
        /*00a4*/ 	.word	0x00008810


	//   ....[11]....
        /*00a8*/ 	.word	0x000088b0


	//   ....[12]....
        /*00ac*/ 	.word	0x00008920


	//   ....[13]....
        /*00b0*/ 	.word	0x00008990


	//   ....[14]....
        /*00b4*/ 	.word	0x00008a10


	//   ....[15]....
        /*00b8*/ 	.word	0x000094e0


	//   ....[16]....
        /*00bc*/ 	.word	0x00009550


	//   ....[17]....
        /*00c0*/ 	.word	0x000095c0


	//   ....[18]....
        /*00c4*/ 	.word	0x00009630


	//   ....[19]....
        /*00c8*/ 	.word	0x000096a0


	//----- nvinfo : EIATTR_VRC_CTA_INIT_COUNT
	.align		4
.L_1330:
        /*00cc*/ 	.byte	0x02, 0x4a
	.zero		1
	.zero		1


	//----- nvinfo : EIATTR_EXIT_INSTR_OFFSETS
	.align		4
        /*00d0*/ 	.byte	0x04, 0x1c
        /*00d2*/ 	.short	(.L_1332 - .L_1331)


	//   ....[0]....
.L_1331:
        /*00d4*/ 	.word	0x00000cb0


	//   ....[1]....
        /*00d8*/ 	.word	0x000087a0


	//----- nvinfo : EIATTR_MAX_THREADS
	.align		4
.L_1332:
        /*00dc*/ 	.byte	0x04, 0x05
        /*00de*/ 	.short	(.L_1334 - .L_1333)
.L_1333:
        /*00e0*/ 	.word	0x00000080
        /*00e4*/ 	.word	0x00000001
        /*00e8*/ 	.word	0x00000001


	//----- nvinfo : EIATTR_CRS_STACK_SIZE
	.align		4
.L_1334:
        /*00ec*/ 	.byte	0x04, 0x1e
        /*00ee*/ 	.short	(.L_1336 - .L_1335)
.L_1335:
        /*00f0*/ 	.word	0x00000000


	//----- nvinfo : EIATTR_CBANK_PARAM_SIZE
	.align		4
.L_1336:
        /*00f4*/ 	.byte	0x03, 0x19
        /*00f6*/ 	.short	0x00e8


	//----- nvinfo : EIATTR_PARAM_CBANK
	.align		4
        /*00f8*/ 	.byte	0x04, 0x0a
        /*00fa*/ 	.short	(.L_1338 - .L_1337)
	.align		4
.L_1337:
        /*00fc*/ 	.word	index@(.nv.constant0._ZN10layer_norm13ln_fwd_kernelINS_13Kernel_traitsI6__halfS2_S2_S2_fjLj2560ELj1ELj4ELj1ELj16ENS_18Kernel_traits_baseILj2560ES2_S2_S2_S2_fjLj128EEEEELb0ELb0ELb1ELb0EEEvNS_9FwdParamsE)
        /*0100*/ 	.short	0x0380
        /*0102*/ 	.short	0x00e8


	//----- nvinfo : EIATTR_SW_WAR
	.align		4
.L_1338:
        /*0104*/ 	.byte	0x04, 0x36
        /*0106*/ 	.short	(.L_1340 - .L_1339)
.L_1339:
        /*0108*/ 	.word	0x00000008
.L_1340:


//--------------------- .nv.info._ZN10layer_norm13ln_fwd_kernelINS_13Kernel_traitsI6__halfS2_S2_S2_fjLj2560ELj1ELj4ELj1ELj16ENS_18Kernel_traits_baseILj2560ES2_S2_S2_S2_fjLj128EEEEELb0ELb0ELb1ELb1EEEvNS_9FwdParamsE --------------------------
	.section	.nv.info._ZN10layer_norm13ln_fwd_kernelINS_13Kernel_traitsI6__halfS2_S2_S2_fjLj2560ELj1ELj4ELj1ELj16ENS_18Kernel_traits_baseILj2560ES2_S2_S2_S2_fjLj128EEEEELb0ELb0ELb1ELb1EEEvNS_9FwdParamsE,"",@"SHT_CUDA_INFO"
	.sectionflags	@""
	.align	4


	//----- nvinfo : EIATTR_CUDA_API_VERSION
	.align		4
        /*0000*/ 	.byte	0x04, 0x37
        /*0002*/ 	.short	(.L_1342 - .L_1341)
.L_1341:
        /*0004*/ 	.word	0x00000082


	//----- nvinfo : EIATTR_KPARAM_INFO
	.align		4
.L_1342:
        /*0008*/ 	.byte	0x04, 0x17
        /*000a*/ 	.short	(.L_1344 - .L_1343)
.L_1343:
        /*000c*/ 	.word	0x00000000
        /*0010*/ 	.short	0x0000
        /*0012*/ 	.short	0x0000
        /*0014*/ 	.byte	0x00, 0xf0, 0xa1, 0x03


	//----- nvinfo : EIATTR_SPARSE_MMA_MASK
	.align		4
.L_1344:
        /*0018*/ 	.byte	0x03, 0x50
        /*001a*/ 	.short	0x0000


	//----- nvinfo : EIATTR_MAXREG_COUNT
	.align		4
        /*001c*/ 	.byte	0x03, 0x1b
        /*001e*/ 	.short	0x00ff


	//----- nvinfo : EIATTR_MERCURY_ISA_VERSION
	.align		4
        /*0020*/ 	.byte	0x03, 0x5f
        /*0022*/ 	.short	0x0101


	//----- nvinfo : EIATTR_COOP_GROUP_MASK_REGIDS
	.align		4
        /*0024*/ 	.byte	0x04, 0x29
        /*0026*/ 	.short	(.L_1346 - .L_1345)


	//   ....[0]....
.L_1345:
        /*0028*/ 	.word	0xffffffff


	//   ....[1]....
        /*002c*/ 	.word	0xffffffff


	//   ....[2]....
        /*0030*/ 	.word	0xffffffff


	//   ....[3]....
        /*0034*/ 	.word	0xffffffff


	//   ....[4]....
        /*0038*/ 	.word	0xffffffff


	//   ....[5]....
        /*003c*/ 	.word	0xffffffff


	//   ....[6]....
        /*0040*/ 	.word	0xffffffff


	//   ....[7]....
        /*0044*/ 	.word	0xffffffff


	//   ....[8]....
        /*0048*/ 	.word	0xffffffff


	//   ....[9]....
        /*004c*/ 	.word	0xffffffff


	//   ....[10]....
        /*0050*/ 	.word	0x050000b2


	//   ....[11]....
        /*0054*/ 	.word	0x050000b2


	//   ....[12]....
        /*0058*/ 	.word	0x050000b2


	//   ....[13]....
        /*005c*/ 	.word	0x050000b2


	//   ....[14]....
        /*0060*/ 	.word	0x050000b2


	//   ....[15]....
        /*0064*/ 	.word	0x050000b2


	//   ....[16]....
        /*0068*/ 	.word	0x050000b2


	//   ....[17]....
        /*006c*/ 	.word	0x050000b2


	//   ....[18]....
        /*0070*/ 	.word	0x050000b2


	//   ....[19]....
        /*0074*/ 	.word	0x050000b2


	//----- nvinfo : EIATTR_COOP_GROUP_INSTR_OFFSETS
	.align		4
.L_1346:
        /*0078*/ 	.byte	0x04, 0x28
        /*007a*/ 	.short	(.L_1348 - .L_1347)


	//   ....[0]....
.L_1347:
        /*007c*/ 	.word	0x00004800


	//   ....[1]....
        /*0080*/ 	.word	0x00004830


	//   ....[2]....
        /*0084*/ 	.word	0x00004850


	//   ....[3]....
        /*0088*/ 	.word	0x00004870


	//   ....[4]....
        /*008c*/ 	.word	0x00004890


	//   ....[5]....
        /*0090*/ 	.word	0x000052c0


	//   ....[6]....
        /*0094*/ 	.word	0x000052e0


	//   ....[7]....
        /*0098*/ 	.word	0x00005300


	//   ....[8]....
        /*009c*/ 	.word	0x00005320


	//   ....[9]....
        /*00a0*/ 	.word	0x00005340


	//   ....[10]....
        /*00a4*/ 	.word	0x000072e0


	//   ....[11]....
        /*00a8*/ 	.word	0x00007390


	//   ....[12]....
        /*00ac*/ 	.word	0x00007400


	//   ....[13]....
        /*00b0*/ 	.word	0x00007470


	//   ....[14]....
        /*00b4*/ 	.word	0x000074e0


	//   ....[15]....
        /*00b8*/ 	.word	0x00007f60


	//   ....[16]....
        /*00bc*/ 	.word	0x00007fd0


	//   ....[17]....
        /*00c0*/ 	.word	0x00008040


	//   ....[18]....
        /*00c4*/ 	.word	0x000080b0


	//   ....[19]....
        /*00c8*/ 	.word	0x00008120


	//----- nvinfo : EIATTR_VRC_CTA_INIT_COUNT
	.align		4
.L_1348:
        /*00cc*/ 	.byte	0x02, 0x4a
	.zero		1
	.zero		1


	//----- nvinfo : EIATTR_EXIT_INSTR_OFFSETS
	.align		4
        /*00d0*/ 	.byte	0x04, 0x1c
        /*00d2*/ 	.short	(.L_1350 - .L_1349)


	//   ....[0]....
.L_1349:
        /*00d4*/ 	.word	0x000004a0


	//   ....[1]....
        /*00d8*/ 	.word	0x00007270


	//----- nvinfo : EIATTR_MAX_THREADS
	.align		4
.L_1350:
        /*00dc*/ 	.byte	0x04, 0x05
        /*00de*/ 	.short	(.L_1352 - .L_1351)
.L_1351:
        /*00e0*/ 	.word	0x00000080
        /*00e4*/ 	.word	0x00000001
        /*00e8*/ 	.word	0x00000001


	//----- nvinfo : EIATTR_CRS_STACK_SIZE
	.align		4
.L_1352:
        /*00ec*/ 	.byte	0x04, 0x1e
        /*00ee*/ 	.short	(.L_1354 - .L_1353)
.L_1353:
        /*00f0*/ 	.word	0x00000000


	//----- nvinfo : EIATTR_CBANK_PARAM_SIZE
	.align		4
.L_1354:
        /*00f4*/ 	.byte	0x03, 0x19
        /*00f6*/ 	.short	0x00e8


	//----- nvinfo : EIATTR_PARAM_CBANK
	.align		4
        /*00f8*/ 	.byte	0x04, 0x0a
        /*00fa*/ 	.short	(.L_1356 - .L_1355)
	.align		4
.L_1355:
        /*00fc*/ 	.word	index@(.nv.constant0._ZN10layer_norm13ln_fwd_kernelINS_13Kernel_traitsI6__halfS2_S2_S2_fjLj2560ELj1ELj4ELj1ELj16ENS_18Kernel_traits_baseILj2560ES2_S2_S2_S2_fjLj128EEEEELb0ELb0ELb1ELb1EEEvNS_9FwdParamsE)
        /*0100*/ 	.short	0x0380
        /*0102*/ 	.short	0x00e8


	//----- nvinfo : EIATTR_SW_WAR
	.align		4
.L_1356:
        /*0104*/ 	.byte	0x04, 0x36
        /*0106*/ 	.short	(.L_1358 - .L_1357)
.L_1357:
        /*0108*/ 	.word	0x00000008
.L_1358:


//--------------------- .nv.info._ZN10layer_norm13ln_fwd_kernelINS_13Kernel_traitsI6__halfS2_S2_S2_fjLj2560ELj1ELj4ELj1ELj16ENS_18Kernel_traits_baseILj2560ES2_S2_S2_S2_fjLj128EEEEELb0ELb1ELb0ELb0EEEvNS_9FwdParamsE --------------------------
	.section	.nv.info._ZN10layer_norm13ln_fwd_kernelINS_13Kernel_traitsI6__halfS2_S2_S2_fjLj2560ELj1ELj4ELj1ELj16ENS_18Kernel_traits_baseILj2560ES2_S2_S2_S2_fjLj128EEEEELb0ELb1ELb0ELb0EEEvNS_9FwdParamsE,"",@"SHT_CUDA_INFO"
	.sectionflags	@""
	.align	4


	//----- nvinfo : EIATTR_CUDA_API_VERSION
	.align		4
        /*0000*/ 	.byte	0x04, 0x37
        /*0002*/ 	.short	(.L_1360 - .L_1359)
.L_1359:
        /*0004*/ 	.word	0x00000082


	//----- nvinfo : EIATTR_KPARAM_INFO
	.align		4
.L_1360:
        /*0008*/ 	.byte	0x04, 0x17
        /*000a*/ 	.short	(.L_1362 - .L_1361)
.L_1361:
        /*000c*/ 	.word	0x00000000
        /*0010*/ 	.short	0x0000
        /*0012*/ 	.short	0x0000
        /*0014*/ 	.byte	0x00, 0xf0, 0xa1, 0x03


	//----- nvinfo : EIATTR_SPARSE_MMA_MASK
	.align		4
.L_1362:
        /*0018*/ 	.byte	0x03, 0x50
        /*001a*/ 	.short	0x0000


	//----- nvinfo : EIATTR_MAXREG_COUNT
	.align		4
        /*001c*/ 	.byte	0x03, 0x1b
        /*001e*/ 	.short	0x00ff


	//----- nvinfo : EIATTR_MERCURY_ISA_VERSION
	.align		4
        /*0020*/ 	.byte	0x03, 0x5f
        /*0022*/ 	.short	0x0101


	//----- nvinfo : EIATTR_COOP_GROUP_MASK_REGIDS
	.align		4
        /*0024*/ 	.byte	0x04, 0x29
        /*0026*/ 	.short	(.L_1364 - .L_1363)


	//   ....[0]....
.L_1363:
        /*0028*/ 	.word	0xffffffff


	//   ....[1]....
        /*002c*/ 	.word	0xffffffff


	//   ....[2]....
        /*0030*/ 	.word	0xffffffff


	//   ....[3]....
        /*0034*/ 	.word	0xffffffff


	//   ....[4]....
        /*0038*/ 	.word	0xffffffff


	//   ....[5]....
        /*003c*/ 	.word	0xffffffff


	//   ....[6]....
        /*0040*/ 	.word	0xffffffff


	//   ....[7]....
        /*0044*/ 	.word	0xffffffff


	//   ....[8]....
        /*0048*/ 	.word	0xffffffff


	//   ....[9]....
        /*004c*/ 	.word	0xffffffff


	//   ....[10]....
        /*0050*/ 	.word	0x050000db


	//   ....[11]....
        /*0054*/ 	.word	0x050000db


	//   ....[12]....
        /*0058*/ 	.word	0x050000db


	//   ....[13]....
        /*005c*/ 	.word	0x050000db


	//   ....[14]....
        /*0060*/ 	.word	0x050000db


	//   ....[15]....
        /*0064*/ 	.word	0x050000db


	//   ....[16]....
        /*0068*/ 	.word	0x050000db


	//   ....[17]....
        /*006c*/ 	.word	0x050000db


	//   ....[18]....
        /*0070*/ 	.word	0x050000db


	//   ....[19]....
        /*0074*/ 	.word	0x050000db


	//----- nvinfo : EIATTR_COOP_GROUP_INSTR_OFFSETS
	.align		4
.L_1364:
        /*0078*/ 	.byte	0x04, 0x28
        /*007a*/ 	.short	(.L_1366 - .L_1365)


	//   ....[0]....
.L_1365:
        /*007c*/ 	.word	0x00005650


	//   ....[1]....
        /*0080*/ 	.word	0x00005690


	//   ....[2]....
        /*0084*/ 	.word	0x000056b0


	//   ....[3]....
        /*0088*/ 	.word	0x000056d0


	//   ....[4]....
        /*008c*/ 	.word	0x000056f0


	//   ....[5]....
        /*0090*/ 	.word	0x00006170


	//   ....[6]....
        /*0094*/ 	.word	0x00006190


	//   ....[7]....
        /*0098*/ 	.word	0x000061b0


	//   ....[8]....
        /*009c*/ 	.word	0x000061d0


	//   ....[9]....
        /*00a0*/ 	.word	0x000061f0


	//   ....[10]....
        /*00a4*/ 	.word	0x00008400


	//   ....[11]....
        /*00a8*/ 	.word	0x000084b0


	//   ....[12]....
        /*00ac*/ 	.word	0x00008520


	//   ....[13]....
        /*00b0*/ 	.word	0x00008590


	//   ....[14]....
        /*00b4*/ 	.word	0x00008600


	//   ....[15]....
        /*00b8*/ 	.word	0x000090e0


	//   ....[16]....
        /*00bc*/ 	.word	0x00009150


	//   ....[17]....
        /*00c0*/ 	.word	0x000091c0


	//   ....[18]....
        /*00c4*/ 	.word	0x00009230


	//   ....[19]....
        /*00c8*/ 	.word	0x000092a0


	//----- nvinfo : EIATTR_VRC_CTA_INIT_COUNT
	.align		4
.L_1366:
        /*00cc*/ 	.byte	0x02, 0x4a
	.zero		1
	.zero		1


	//----- nvinfo : EIATTR_EXIT_INSTR_OFFSETS
	.align		4
        /*00d0*/ 	.byte	0x04, 0x1c
        /*00d2*/ 	.short	(.L_1368 - .L_1367)


	//   ....[0]....
.L_1367:
        /*00d4*/ 	.word	0x00001030


	//   ....[1]....
        /*00d8*/ 	.word	0x00008390


	//----- nvinfo : EIATTR_MAX_THREADS
	.align		4
.L_1368:
        /*00dc*/ 	.byte	0x04, 0x05
        /*00de*/ 	.short	(.L_1370 - .L_1369)
.L_1369:
        /*00e0*/ 	.word	0x00000080
        /*00e4*/ 	.word	0x00000001
        /*00e8*/ 	.word	0x00000001


	//----- nvinfo : EIATTR_CRS_STACK_SIZE
	.align		4
.L_1370:
        /*00ec*/ 	.byte	0x04, 0x1e
        /*00ee*/ 	.short	(.L_1372 - .L_1371)
.L_1371:
        /*00f0*/ 	.word	0x00000000


	//----- nvinfo : EIATTR_CBANK_PARAM_SIZE
	.align		4
.L_1372:
        /*00f4*/ 	.byte	0x03, 0x19
        /*00f6*/ 	.short	0x00e8


	//----- nvinfo : EIATTR_PARAM_CBANK
	.align		4
        /*00f8*/ 	.byte	0x04, 0x0a
        /*00fa*/ 	.short	(.L_1374 - .L_1373)
	.align		4
.L_1373:
        /*00fc*/ 	.word	index@(.nv.constant0._ZN10layer_norm13ln_fwd_kernelINS_13Kernel_traitsI6__halfS2_S2_S2_fjLj2560ELj1ELj4ELj1ELj16ENS_18Kernel_traits_baseILj2560ES2_S2_S2_S2_fjLj128EEEEELb0ELb1ELb0ELb0EEEvNS_9FwdParamsE)
        /*0100*/ 	.short	0x0380
        /*0102*/ 	.short	0x00e8


	//----- nvinfo : EIATTR_SW_WAR
	.align		4
.L_1374:
        /*0104*/ 	.byte	0x04, 0x36
        /*0106*/ 	.short	(.L_1376 - .L_1375)
.L_1375:
        /*0108*/ 	.word	0x00000008
.L_1376:


//--------------------- .nv.info._ZN10layer_norm13ln_fwd_kernelINS_13Kernel_traitsI6__halfS2_S2_S2_fjLj2560ELj1ELj4ELj1ELj16ENS_18Kernel_traits_baseILj2560ES2_S2_S2_S2_fjLj128EEEEELb0ELb1ELb0ELb1EEEvNS_9FwdParamsE --------------------------
	.section	.nv.info._ZN10layer_norm13ln_fwd_kernelINS_13Kernel_traitsI6__halfS2_S2_S2_fjLj2560ELj1ELj4ELj1ELj16ENS_18Kernel_traits_baseILj2560ES2_S2_S2_S2_fjLj128EEEEELb0ELb1ELb0ELb1EEEvNS_9FwdParamsE,"",@"SHT_CUDA_INFO"
	.sectionflags	@""
	.align	4


	//----- nvinfo : EIATTR_CUDA_API_VERSION
	.align		4
        /*0000*/ 	.byte	0x04, 0x37
        /*0002*/ 	.short	(.L_1378 - .L_1377)
.L_1377:
        /*0004*/ 	.word	0x00000082


	//----- nvinfo : EIATTR_KPARAM_INFO
	.align		4
.L_1378:
        /*0008*/ 	.byte	0x04, 0x17
        /*000a*/ 	.short	(.L_1380 - .L_1379)
.L_1379:
        /*000c*/ 	.word	0x00000000
        /*0010*/ 	.short	0x0000
        /*0012*/ 	.short	0x0000
        /*0014*/ 	.byte	0x00, 0xf0, 0xa1, 0x03


	//----- nvinfo : EIATTR_SPARSE_MMA_MASK
	.align		4
.L_1380:
        /*0018*/ 	.byte	0x03, 0x50
        /*001a*/ 	.short	0x0000


	//----- nvinfo : EIATTR_MAXREG_COUNT
	.align		4
        /*001c*/ 	.byte	0x03, 0x1b
        /*001e*/ 	.short	0x00ff


	//----- nvinfo : EIATTR_MERCURY_ISA_VERSION
	.align		4
        /*0020*/ 	.byte	0x03, 0x5f
        /*0022*/ 	.short	0x0101


	//----- nvinfo : EIATTR_COOP_GROUP_MASK_REGIDS
	.align		4
        /*0024*/ 	.byte	0x04, 0x29
        /*0026*/ 	.short	(.L_1382 - .L_1381)


	//   ....[0]....
.L_1381:
        /*0028*/ 	.word	0xffffffff


	//   ....[1]....
        /*002c*/ 	.word	0xffffffff


	//   ....[2]....
        /*0030*/ 	.word	0xffffffff


	//   ....[3]....
        /*0034*/ 	.word	0xffffffff


	//   ....[4]....
        /*0038*/ 	.word	0xffffffff


	//   ....[5]....
        /*003c*/ 	.word	0xffffffff


	//   ....[6]....
        /*0040*/ 	.word	0xffffffff


	//   ....[7]....
        /*0044*/ 	.word	0xffffffff


	//   ....[8]....
        /*0048*/ 	.word	0xffffffff


	//   ....[9]....
        /*004c*/ 	.word	0xffffffff


	//   ....[10]....
        /*0050*/ 	.word	0xffffffff


	//   ....[11]....
        /*0054*/ 	.word	0xffffffff


	//   ....[12]....
        /*0058*/ 	.word	0xffffffff


	//   ....[13]....
        /*005c*/ 	.word	0xffffffff


	//   ....[14]....
        /*0060*/ 	.word	0xffffffff


	//   ....[15]....
        /*0064*/ 	.word	0xffffffff


	//   ....[16]....
        /*0068*/ 	.word	0xffffffff


	//   ....[17]....
        /*006c*/ 	.word	0xffffffff


	//   ....[18]....
        /*0070*/ 	.word	0xffffffff


	//   ....[19]....
        /*0074*/ 	.word	0xffffffff


	//   ....[20]....
        /*0078*/ 	.word	0x050000a6


	//   ....[21]....
        /*007c*/ 	.word	0x050000a6


	//   ....[22]....
        /*0080*/ 	.word	0x050000a6


	//   ....[23]....
        /*0084*/ 	.word	0x050000a6


	//   ....[24]....
        /*0088*/ 	.word	0x050000a6


	//   ....[25]....
        /*008c*/ 	.word	0x050000a6


	//   ....[26]....
        /*0090*/ 	.word	0x050000a6


	//   ....[27]....
        /*0094*/ 	.word	0x050000a6


	//   ....[28]....
        /*0098*/ 	.word	0x050000a6


	//   ....[29]....
        /*009c*/ 	.word	0x050000a6


	//   ....[30]....
        /*00a0*/ 	.word	0x050000a6


	//   ....[31]....
        /*00a4*/ 	.word	0x050000a6


	//   ....[32]....
        /*00a8*/ 	.word	0x050000a6


	//   ....[33]....
        /*00ac*/ 	.word	0x050000a6


	//   ....[34]....
        /*00b0*/ 	.word	0x050000a6


	//   ....[35]....
        /*00b4*/ 	.word	0x050000a6


	//   ....[36]....
        /*00b8*/ 	.word	0x050000a6


	//   ....[37]....
        /*00bc*/ 	.word	0x050000a6


	//   ....[38]....
        /*00c0*/ 	.word	0x050000a6


	//   ....[39]....
        /*00c4*/ 	.word	0x050000a6


	//----- nvinfo : EIATTR_COOP_GROUP_INSTR_OFFSETS
	.align		4
.L_1382:
        /*00c8*/ 	.byte	0x04, 0x28
        /*00ca*/ 	.short	(.L_1384 - .L_1383)


	//   ....[0]....
.L_1383:
        /*00cc*/ 	.word	0x00003ae0


	//   ....[1]....
        /*00d0*/ 	.word	0x00003b10


	//   ....[2]....
        /*00d4*/ 	.word	0x00003b30


	//   ....[3]....
        /*00d8*/ 	.word	0x00003b50


	//   ....[4]....
        /*00dc*/ 	.word	0x00003b70


	//   ....[5]....
        /*00e0*/ 	.word	0x000045a0


	//   ....[6]....
        /*00e4*/ 	.word	0x000045c0


	//   ....[7]....
        /*00e8*/ 	.word	0x000045e0


	//   ....[8]....
        /*00ec*/ 	.word	0x00004600


	//   ....[9]....
        /*00f0*/ 	.word	0x00004620


	//   ....[10]....
        /*00f4*/ 	.word	0x0000a310


	//   ....[11]....
        /*00f8*/ 	.word	0x0000a340


	//   ....[12]....
        /*00fc*/ 	.word	0x0000a360


	//   ....[13]....
        /*0100*/ 	.word	0x0000a380


	//   ....[14]....
        /*0104*/ 	.word	0x0000a3a0


	//   ....[15]....
        /*0108*/ 	.word	0x0000add0


	//   ....[16]....
        /*010c*/ 	.word	0x0000adf0


	//   ....[17]....
        /*0110*/ 	.word	0x0000ae10


	//   ....[18]....
        /*0114*/ 	.word	0x0000ae30


	//   ....[19]....
        /*0118*/ 	.word	0x0000ae50


	//   ....[20]....
        /*011c*/ 	.word	0x0000ccc0


	//   ....[21]....
        /*0120*/ 	.word	0x0000cd50


	//   ....[22]....
        /*0124*/ 	.word	0x0000cdb0


	//   ....[23]....
        /*0128*/ 	.word	0x0000ce10


	//   ....[24]....
        /*012c*/ 	.word	0x0000ce70


	//   ....[25]....
        /*0130*/ 	.word	0x0000d8d0


	//   ....[26]....
        /*0134*/ 	.word	0x0000d930


	//   ....[27]....
        /*0138*/ 	.word	0x0000d990


	//   ....[28]....
        /*013c*/ 	.word	0x0000d9f0


	//   ....[29]....
        /*0140*/ 	.word	0x0000da50


	//   ....[30]....
        /*0144*/ 	.word	0x0000dae0


	//   ....[31]....
        /*0148*/ 	.word	0x0000db70


	//   ....[32]....
        /*014c*/ 	.word	0x0000dbd0


	//   ....[33]....
        /*0150*/ 	.word	0x0000dc30


	//   ....[34]....
        /*0154*/ 	.word	0x0000dc90


	//   ....[35]....
        /*0158*/ 	.word	0x0000e6f0


	//   ....[36]....
        /*015c*/ 	.word	0x0000e750


	//   ....[37]....
        /*0160*/ 	.word	0x0000e7b0


	//   ....[38]....
        /*0164*/ 	.word	0x0000e810


	//   ....[39]....
        /*0168*/ 	.word	0x0000e870


	//----- nvinfo : EIATTR_VRC_CTA_INIT_COUNT
	.align		4
.L_1384:
        /*016c*/ 	.byte	0x02, 0x4a
	.zero		1
	.zero		1


	//----- nvinfo : EIATTR_EXIT_INSTR_OFFSETS
	.align		4
        /*0170*/ 	.byte	0x04, 0x1c
        /*0172*/ 	.short	(.L_1386 - .L_1385)


	//   ....[0]....
.L_1385:
        /*0174*/ 	.word	0x000005f0


	//   ....[1]....
        /*0178*/ 	.word	0x00006420


	//   ....[2]....
        /*017c*/ 	.word	0x0000cc50


	//----- nvinfo : EIATTR_MAX_THREADS
	.align		4
.L_1386:
        /*0180*/ 	.byte	0x04, 0x05
        /*0182*/ 	.short	(.L_1388 - .L_1387)
.L_1387:
        /*0184*/ 	.word	0x00000080
        /*0188*/ 	.word	0x00000001
        /*018c*/ 	.word	0x00000001


	//----- nvinfo : EIATTR_CRS_STACK_SIZE
	.align		4
.L_1388:
        /*0190*/ 	.byte	0x04, 0x1e
        /*0192*/ 	.short	(.L_1390 - .L_1389)
.L_1389:
        /*0194*/ 	.word	0x00000000


	//----- nvinfo : EIATTR_CBANK_PARAM_SIZE
	.align		4
.L_1390:
        /*0198*/ 	.byte	0x03, 0x19
        /*019a*/ 	.short	0x00e8


	//----- nvinfo : EIATTR_PARAM_CBANK
	.align		4
        /*019c*/ 	.byte	0x04, 0x0a
        /*019e*/ 	.short	(.L_1392 - .L_1391)
	.align		4
.L_1391:
        /*01a0*/ 	.word	index@(.nv.constant0._ZN10layer_norm13ln_fwd_kernelINS_13Kernel_traitsI6__halfS2_S2_S2_fjLj2560ELj1ELj4ELj1ELj16ENS_18Kernel_traits_baseILj2560ES2_S2_S2_S2_fjLj128EEEEELb0ELb1ELb0ELb1EEEvNS_9FwdParamsE)
        /*01a4*/ 	.short	0x0380
        /*01a6*/ 	.short	0x00e8


	//----- nvinfo : EIATTR_SW_WAR
	.align		4
.L_1392:
        /*01a8*/ 	.byte	0x04, 0x36
        /*01aa*/ 	.short	(.L_1394 - .L_1393)
.L_1393:
        /*01ac*/ 	.word	0x00000008
.L_1394:


//--------------------- .nv.info._ZN10layer_norm13ln_fwd_kernelINS_13Kernel_traitsI6__halfS2_S2_S2_fjLj2560ELj1ELj4ELj1ELj16ENS_18Kernel_traits_baseILj2560ES2_S2_S2_S2_fjLj128EEEEELb0ELb1ELb1ELb0EEEvNS_9FwdParamsE --------------------------
	.section	.nv.info._ZN10layer_norm13ln_fwd_kernelINS_13Kernel_traitsI6__halfS2_S2_S2_fjLj2560ELj1ELj4ELj1ELj16ENS_18Kernel_traits_baseILj2560ES2_S2_S2_S2_fjLj128EEEEELb0ELb1ELb1ELb0EEEvNS_9FwdParamsE,"",@"SHT_CUDA_INFO"
	.sectionflags	@""
	.align	4


	//----- nvinfo : EIATTR_CUDA_API_VERSION
	.align		4
        /*0000*/ 	.byte	0x04, 0x37
        /*0002*/ 	.short	(.L_1396 - .L_1395)
.L_1395:
        /*0004*/ 	.word	0x00000082


	//----- nvinfo : EIATTR_KPARAM_INFO
	.align		4
.L_1396:
        /*0008*/ 	.byte	0x04, 0x17
        /*000a*/ 	.short	(.L_1398 - .L_1397)
.L_1397:
        /*000c*/ 	.word	0x00000000
        /*0010*/ 	.short	0x0000
        /*0012*/ 	.short	0x0000
        /*0014*/ 	.byte	0x00, 0xf0, 0xa1, 0x03


	//----- nvinfo : EIATTR_SPARSE_MMA_MASK
	.align		4
.L_1398:
        /*0018*/ 	.byte	0x03, 0x50
        /*001a*/ 	.short	0x0000


	//----- nvinfo : EIATTR_MAXREG_COUNT
	.align		4
        /*001c*/ 	.byte	0x03, 0x1b
        /*001e*/ 	.short	0x00ff


	//----- nvinfo : EIATTR_MERCURY_ISA_VERSION
	.align		4
        /*0020*/ 	.byte	0x03, 0x5f
        /*0022*/ 	.short	0x0101


	//----- nvinfo : EIATTR_COOP_GROUP_MASK_REGIDS
	.align		4
        /*0024*/ 	.byte	0x04, 0x29
        /*0026*/ 	.short	(.L_1400 - .L_1399)


	//   ....[0]....
.L_1399:
        /*0028*/ 	.word	0xffffffff


	//   ....[1]....
        /*002c*/ 	.word	0xffffffff


	//   ....[2]....
        /*0030*/ 	.word	0xffffffff


	//   ....[3]....
        /*0034*/ 	.word	0xffffffff


	//   ....[4]....
        /*0038*/ 	.word	0xffffffff


	//   ....[5]....
        /*003c*/ 	.word	0xffffffff


	//   ....[6]....
        /*0040*/ 	.word	0xffffffff


	//   ....[7]....
        /*0044*/ 	.word	0xffffffff


	//   ....[8]....
        /*0048*/ 	.word	0xffffffff


	//   ....[9]....
        /*004c*/ 	.word	0xffffffff


	//   ....[10]....
        /*0050*/ 	.word	0x050000e0


	//   ....[11]....
        /*0054*/ 	.word	0x050000e0


	//   ....[12]....
        /*0058*/ 	.word	0x050000e0


	//   ....[13]....
        /*005c*/ 	.word	0x050000e0


	//   ....[14]....
        /*0060*/ 	.word	0x050000e0


	//   ....[15]....
        /*0064*/ 	.word	0x050000e0


	//   ....[16]....
        /*0068*/ 	.word	0x050000e0


	//   ....[17]....
        /*006c*/ 	.word	0x050000e0


	//   ....[18]....
        /*0070*/ 	.word	0x050000e0


	//   ....[19]....
        /*0074*/ 	.word	0x050000e0


	//----- nvinfo : EIATTR_COOP_GROUP_INSTR_OFFSETS
	.align		4
.L_1400:
        /*0078*/ 	.byte	0x04, 0x28
        /*007a*/ 	.short	(.L_1402 - .L_1401)


	//   ....[0]....
.L_1401:
        /*007c*/ 	.word	0x000070a0


	//   ....[1]....
        /*0080*/ 	.word	0x000070e0


	//   ....[2]....
        /*0084*/ 	.word	0x00007100


	//   ....[3]....
        /*0088*/ 	.word	0x00007120


	//   ....[4]....
        /*008c*/ 	.word	0x00007140


	//   ....[5]....
        /*0090*/ 	.word	0x00007bb0


	//   ....[6]....
        /*0094*/ 	.word	0x00007bd0


	//   ....[7]....
        /*0098*/ 	.word	0x00007bf0


	//   ....[8]....
        /*009c*/ 	.word	0x00007c10


	//   ....[9]....
        /*00a0*/ 	.word	0x00007c30


	//   ....[10]....
        /*00a4*/ 	.word	0x00009ec0


	//   ....[11]....
        /*00a8*/ 	.word	0x00009f70


	//   ....[12]....
        /*00ac*/ 	.word	0x00009fe0


	//   ....[13]....
        /*00b0*/ 	.word	0x0000a050


	//   ....[14]....
        /*00b4*/ 	.word	0x0000a0c0


	//   ....[15]....
        /*00b8*/ 	.word	0x0000ab90


	//   ....[16]....
        /*00bc*/ 	.word	0x0000ac00


	//   ....[17]....
        /*00c0*/ 	.word	0x0000ac70


	//   ....[18]....
        /*00c4*/ 	.word	0x0000ace0


	//   ....[19]....
        /*00c8*/ 	.word	0x0000ad50


	//----- nvinfo : EIATTR_VRC_CTA_INIT_COUNT
	.align		4
.L_1402:
        /*00cc*/ 	.byte	0x02, 0x4a
	.zero		1
	.zero		1


	//----- nvinfo : EIATTR_EXIT_INSTR_OFFSETS
	.align		4
        /*00d0*/ 	.byte	0x04, 0x1c
        /*00d2*/ 	.short	(.L_1404 - .L_1403)


	//   ....[0]....
.L_1403:
        /*00d4*/ 	.word	0x00001040


	//   ....[1]....
        /*00d8*/ 	.word	0x00009e50


	//----- nvinfo : EIATTR_MAX_THREADS
	.align		4
.L_1404:
        /*00dc*/ 	.byte	0x04, 0x05
        /*00de*/ 	.short	(.L_1406 - .L_1405)
.L_1405:
        /*00e0*/ 	.word	0x00000080
        /*00e4*/ 	.word	0x00000001
        /*00e8*/ 	.word	0x00000001


	//----- nvinfo : EIATTR_CRS_STACK_SIZE
	.align		4
.L_1406:
        /*00ec*/ 	.byte	0x04, 0x1e
        /*00ee*/ 	.short	(.L_1408 - .L_1407)
.L_1407:
        /*00f0*/ 	.word	0x00000000


	//----- nvinfo : EIATTR_CBANK_PARAM_SIZE
	.align		4
.L_1408:
        /*00f4*/ 	.byte	0x03, 0x19
        /*00f6*/ 	.short	0x00e8


	//----- nvinfo : EIATTR_PARAM_CBANK
	.align		4
        /*00f8*/ 	.byte	0x04, 0x0a
        /*00fa*/ 	.short	(.L_1410 - .L_1409)
	.align		4
.L_1409:
        /*00fc*/ 	.word	index@(.nv.constant0._ZN10layer_norm13ln_fwd_kernelINS_13Kernel_traitsI6__halfS2_S2_S2_fjLj2560ELj1ELj4ELj1ELj16ENS_18Kernel_traits_baseILj2560ES2_S2_S2_S2_fjLj128EEEEELb0ELb1ELb1ELb0EEEvNS_9FwdParamsE)
        /*0100*/ 	.short	0x0380
        /*0102*/ 	.short	0x00e8


	//----- nvinfo : EIATTR_SW_WAR
	.align		4
.L_1410:
        /*0104*/ 	.byte	0x04, 0x36
        /*0106*/ 	.short	(.L_1412 - .L_1411)
.L_1411:
        /*0108*/ 	.word	0x00000008
.L_1412:


//--------------------- .nv.info._ZN10layer_norm13ln_fwd_kernelINS_13Kernel_traitsI6__halfS2_S2_S2_fjLj2560ELj1ELj4ELj1ELj16ENS_18Kernel_traits_baseILj2560ES2_S2_S2_S2_fjLj128EEEEELb0ELb1ELb1ELb1EEEvNS_9FwdParamsE --------------------------
	.section	.nv.info._ZN10layer_norm13ln_fwd_kernelINS_13Kernel_traitsI6__halfS2_S2_S2_fjLj2560ELj1ELj4ELj1ELj16ENS_18Kernel_traits_baseILj2560ES2_S2_S2_S2_fjLj128EEEEELb0ELb1ELb1ELb1EEEvNS_9FwdParamsE,"",@"SHT_CUDA_INFO"
	.sectionflags	@""
	.align	4


	//----- nvinfo : EIATTR_CUDA_API_VERSION
	.align		4
        /*0000*/ 	.byte	0x04, 0x37
        /*0002*/ 	.short	(.L_1414 - .L_1413)
.L_1413:
        /*0004*/ 	.word	0x00000082


	//----- nvinfo : EIATTR_KPARAM_INFO
	.align		4
.L_1414:
        /*0008*/ 	.byte	0x04, 0x17
        /*000a*/ 	.short	(.L_1416 - .L_1415)
.L_1415:
        /*000c*/ 	.word	0x00000000
        /*0010*/ 	.short	0x0000
        /*0012*/ 	.short	0x0000
        /*0014*/ 	.byte	0x00, 0xf0, 0xa1, 0x03


	//----- nvinfo : EIATTR_SPARSE_MMA_MASK
	.align		4
.L_1416:
        /*0018*/ 	.byte	0x03, 0x50
        /*001a*/ 	.short	0x0000


	//----- nvinfo : EIATTR_MAXREG_COUNT
	.align		4
        /*001c*/ 	.byte	0x03, 0x1b
        /*001e*/ 	.short	0x00ff


	//----- nvinfo : EIATTR_MERCURY_ISA_VERSION
	.align		4
        /*0020*/ 	.byte	0x03, 0x5f
        /*0022*/ 	.short	0x0101


	//----- nvinfo : EIATTR_COOP_GROUP_MASK_REGIDS
	.align		4
        /*0024*/ 	.byte	0x04, 0x29
        /*0026*/ 	.short	(.L_1418 - .L_1417)


	//   ....[0]....
.L_1417:
        /*0028*/ 	.word	0xffffffff


	//   ....[1]....
        /*002c*/ 	.word	0xffffffff


	//   ....[2]....
        /*0030*/ 	.word	0xffffffff


	//   ....[3]....
        /*0034*/ 	.word	0xffffffff


	//   ....[4]....
        /*0038*/ 	.word	0xffffffff


	//   ....[5]....
        /*003c*/ 	.word	0xffffffff


	//   ....[6]....
        /*0040*/ 	.word	0xffffffff


	//   ....[7]....
        /*0044*/ 	.word	0xffffffff


	//   ....[8]....
        /*0048*/ 	.word	0xffffffff


	//   ....[9]....
        /*004c*/ 	.word	0xffffffff


	//   ....[10]....
        /*0050*/ 	.word	0x050000de


	//   ....[11]....
        /*0054*/ 	.word	0x050000de


	//   ....[12]....
        /*0058*/ 	.word	0x050000de


	//   ....[13]....
        /*005c*/ 	.word	0x050000de


	//   ....[14]....
        /*0060*/ 	.word	0x050000de


	//   ....[15]....
        /*0064*/ 	.word	0x050000de


	//   ....[16]....
        /*0068*/ 	.word	0x050000de


	//   ....[17]....
        /*006c*/ 	.word	0x050000de


	//   ....[18]....
        /*0070*/ 	.word	0x050000de


	//   ....[19]....
        /*0074*/ 	.word	0x050000de


	//----- nvinfo : EIATTR_COOP_GROUP_INSTR_OFFSETS
	.align		4
.L_1418:
        /*0078*/ 	.byte	0x04, 0x28
        /*007a*/ 	.short	(.L_1420 - .L_1419)


	//   ....[0]....
.L_1419:
        /*007c*/ 	.word	0x00005e90


	//   ....[1]....
        /*0080*/ 	.word	0x00005ec0


	//   ....[2]....
        /*0084*/ 	.word	0x00005ee0


	//   ....[3]....
        /*0088*/ 	.word	0x00005f00


	//   ....[4]....
        /*008c*/ 	.word	0x00005f20


	//   ....[5]....
        /*0090*/ 	.word	0x00006950


	//   ....[6]....
        /*0094*/ 	.word	0x00006970


	//   ....[7]....
        /*0098*/ 	.word	0x00006990


	//   ....[8]....
        /*009c*/ 	.word	0x000069b0


	//   ....[9]....
        /*00a0*/ 	.word	0x000069d0


	//   ....[10]....
        /*00a4*/ 	.word	0x00008970


	//   ....[11]....
        /*00a8*/ 	.word	0x00008a20


	//   ....[12]....
        /*00ac*/ 	.word	0x00008a90


	//   ....[13]....
        /*00b0*/ 	.word	0x00008b00


	//   ....[14]....
        /*00b4*/ 	.word	0x00008b70


	//   ....[15]....
        /*00b8*/ 	.word	0x000095e0


	//   ....[16]....
        /*00bc*/ 	.word	0x00009650


	//   ....[17]....
        /*00c0*/ 	.word	0x000096c0


	//   ....[18]....
        /*00c4*/ 	.word	0x00009730


	//   ....[19]....
        /*00c8*/ 	.word	0x000097a0


	//----- nvinfo : EIATTR_VRC_CTA_INIT_COUNT
	.align		4
.L_1420:
        /*00cc*/ 	.byte	0x02, 0x4a
	.zero		1
	.zero		1


	//----- nvinfo : EIATTR_EXIT_INSTR_OFFSETS
	.align		4
        /*00d0*/ 	.byte	0x04, 0x1c
        /*00d2*/ 	.short	(.L_1422 - .L_1421)


	//   ....[0]....
.L_1421:
        /*00d4*/ 	.word	0x000005f0


	//   ....[1]....
        /*00d8*/ 	.word	0x00008900


	//----- nvinfo : EIATTR_MAX_THREADS
	.align		4
.L_1422:
        /*00dc*/ 	.byte	0x04, 0x05
        /*00de*/ 	.short	(.L_1424 - .L_1423)
.L_1423:
        /*00e0*/ 	.word	0x00000080
        /*00e4*/ 	.word	0x00000001
        /*00e8*/ 	.word	0x00000001


	//----- nvinfo : EIATTR_CRS_STACK_SIZE
	.align		4
.L_1424:
        /*00ec*/ 	.byte	0x04, 0x1e
        /*00ee*/ 	.short	(.L_1426 - .L_1425)
.L_1425:
        /*00f0*/ 	.word	0x00000000


	//----- nvinfo : EIATTR_CBANK_PARAM_SIZE
	.align		4
.L_1426:
        /*00f4*/ 	.byte	0x03, 0x19
        /*00f6*/ 	.short	0x00e8


	//----- nvinfo : EIATTR_PARAM_CBANK
	.align		4
        /*00f8*/ 	.byte	0x04, 0x0a
        /*00fa*/ 	.short	(.L_1428 - .L_1427)
	.align		4
.L_1427:
        /*00fc*/ 	.word	index@(.nv.constant0._ZN10layer_norm13ln_fwd_kernelINS_13Kernel_traitsI6__halfS2_S2_S2_fjLj2560ELj1ELj4ELj1ELj16ENS_18Kernel_traits_baseILj2560ES2_S2_S2_S2_fjLj128EEEEELb0ELb1ELb1ELb1EEEvNS_9FwdParamsE)
        /*0100*/ 	.short	0x0380
        /*0102*/ 	.short	0x00e8


	//----- nvinfo : EIATTR_SW_WAR
	.align		4
.L_1428:
        /*0104*/ 	.byte	0x04, 0x36
        /*0106*/ 	.short	(.L_1430 - .L_1429)
.L_1429:
        /*0108*/ 	.word	0x00000008
.L_1430:


//--------------------- .nv.info._ZN10layer_norm13ln_fwd_kernelINS_13Kernel_traitsI6__halfS2_S2_S2_fjLj2560ELj1ELj4ELj1ELj16ENS_18Kernel_traits_baseILj2560ES2_S2_S2_S2_fjLj128EEEEELb1ELb0ELb0ELb0EEEvNS_9FwdParamsE --------------------------
	.section	.nv.info._ZN10layer_norm13ln_fwd_kernelINS_13Kernel_traitsI6__halfS2_S2_S2_fjLj2560ELj1ELj4ELj1ELj16ENS_18Kernel_traits_baseILj2560ES2_S2_S2_S2_fjLj128EEEEELb1ELb0ELb0ELb0EEEvNS_9FwdParamsE,"",@"SHT_CUDA_INFO"
	.sectionflags	@""
	.align	4


	//----- nvinfo : EIATTR_CUDA_API_VERSION
	.align		4
        /*0000*/ 	.byte	0x04, 0x37
        /*0002*/ 	.short	(.L_1432 - .L_1431)
.L_1431:
        /*0004*/ 	.word	0x00000082


	//----- nvinfo : EIATTR_KPARAM_INFO
	.align		4
.L_1432:
        /*0008*/ 	.byte	0x04, 0x17
        /*000a*/ 	.short	(.L_1434 - .L_1433)
.L_1433:
        /*000c*/ 	.word	0x00000000
        /*0010*/ 	.short	0x0000
        /*0012*/ 	.short	0x0000
        /*0014*/ 	.byte	0x00, 0xf0, 0xa1, 0x03


	//----- nvinfo : EIATTR_SPARSE_MMA_MASK
	.align		4
.L_1434:
        /*0018*/ 	.byte	0x03, 0x50
        /*001a*/ 	.short	0x0000


	//----- nvinfo : EIATTR_MAXREG_COUNT
	.align		4
        /*001c*/ 	.byte	0x03, 0x1b
        /*001e*/ 	.short	0x00ff


	//----- nvinfo : EIATTR_MERCURY_ISA_VERSION
	.align		4
        /*0020*/ 	.byte	0x03, 0x5f
        /*0022*/ 	.short	0x0101


	//----- nvinfo : EIATTR_COOP_GROUP_MASK_REGIDS
	.align		4
        /*0024*/ 	.byte	0x04, 0x29
        /*0026*/ 	.short	(.L_1436 - .L_1435)


	//   ....[0]....
.L_1435:
        /*0028*/ 	.word	0xffffffff


	//   ....[1]....
        /*002c*/ 	.word	0xffffffff


	//   ....[2]....
        /*0030*/ 	.word	0xffffffff


	//   ....[3]....
        /*0034*/ 	.word	0xffffffff


	//   ....[4]....
        /*0038*/ 	.word	0xffffffff


	//   ....[5]....
        /*003c*/ 	.word	0xffffffff


	//   ....[6]....
        /*0040*/ 	.word	0xffffffff


	//   ....[7]....
        /*0044*/ 	.word	0xffffffff


	//   ....[8]....
        /*0048*/ 	.word	0xffffffff


	//   ....[9]....
        /*004c*/ 	.word	0xffffffff


	//   ....[10]....
        /*0050*/ 	.word	0x05000083


	//   ....[11]....
        /*0054*/ 	.word	0x05000083


	//   ....[12]....
        /*0058*/ 	.word	0x05000083


	//   ....[13]....
        /*005c*/ 	.word	0x05000083


	//   ....[14]....
        /*0060*/ 	.word	0x05000083


	//   ....[15]....
        /*0064*/ 	.word	0x05000083


	//   ....[16]....
        /*0068*/ 	.word	0x05000083


	//   ....[17]....
        /*006c*/ 	.word	0x05000083


	//   ....[18]....
        /*0070*/ 	.word	0x05000083


	//   ....[19]....
        /*0074*/ 	.word	0x05000083


	//----- nvinfo : EIATTR_COOP_GROUP_INSTR_OFFSETS
	.align		4
.L_1436:
        /*0078*/ 	.byte	0x04, 0x28
        /*007a*/ 	.short	(.L_1438 - .L_1437)


	//   ....[0]....
.L_1437:
        /*007c*/ 	.word	0x00041600


	//   ....[1]....
        /*0080*/ 	.word	0x00041630


	//   ....[2]....
        /*0084*/ 	.word	0x00041650


	//   ....[3]....
        /*0088*/ 	.word	0x00041670


	//   ....[4]....
        /*008c*/ 	.word	0x000416a0


	//   ....[5]....
        /*0090*/ 	.word	0x00042110


	//   ....[6]....
        /*0094*/ 	.word	0x00042130


	//   ....[7]....
        /*0098*/ 	.word	0x00042150


	//   ....[8]....
        /*009c*/ 	.word	0x00042170


	//   ....[9]....
        /*00a0*/ 	.word	0x00042190


	//   ....[10]....
        /*00a4*/ 	.word	0x000443b0


	//   ....[11]....
        /*00a8*/ 	.word	0x00044450


	//   ....[12]....
        /*00ac*/ 	.word	0x000444c0


	//   ....[13]....
        /*00b0*/ 	.word	0x00044530


	//   ....[14]....
        /*00b4*/ 	.word	0x000445b0


	//   ....[15]....
        /*00b8*/ 	.word	0x00045080


	//   ....[16]....
        /*00bc*/ 	.word	0x000450f0


	//   ....[17]....
        /*00c0*/ 	.word	0x00045160


	//   ....[18]....
        /*00c4*/ 	.word	0x000451d0


	//   ....[19]....
        /*00c8*/ 	.word	0x00045240


	//----- nvinfo : EIATTR_VRC_CTA_INIT_COUNT
	.align		4
.L_1438:
        /*00cc*/ 	.byte	0x02, 0x4a
	.zero		1
	.zero		1


	//----- nvinfo : EIATTR_EXIT_INSTR_OFFSETS
	.align		4
        /*00d0*/ 	.byte	0x04, 0x1c
        /*00d2*/ 	.short	(.L_1440 - .L_1439)


	//   ....[0]....
.L_1439:
        /*00d4*/ 	.word	0x00000eb0


	//   ....[1]....
        /*00d8*/ 	.word	0x00044340


	//----- nvinfo : EIATTR_INDIRECT_BRANCH_TARGETS
	.align		4
.L_1440:
        /*00dc*/ 	.byte	0x04, 0x34
        /*00de*/ 	.short	(.L_1442 - .L_1441)


	//   ....[0]....
.L_1441:
        /*00e0*/ 	.word	.L_x_88272@srel
        /*00e4*/ 	.short	0x0
        /*00e6*/ 	.short	0x0
        /*00e8*/ 	.word	0x3
        /*00ec*/ 	.word	.L_x_88273@srel
        /*00f0*/ 	.word	.L_x_88274@srel
        /*00f4*/ 	.word	.L_x_88275@srel


	//----- nvinfo : EIATTR_MAX_THREADS
	.align		4
.L_1442:
        /*00f8*/ 	.byte	0x04, 0x05
        /*00fa*/ 	.short	(.L_1444 - .L_1443)
.L_1443:
        /*00fc*/ 	.word	0x00000080
        /*0100*/ 	.word	0x00000001
        /*0104*/ 	.word	0x00000001


	//----- nvinfo : EIATTR_CRS_STACK_SIZE
	.align		4
.L_1444:
        /*0108*/ 	.byte	0x04, 0x1e
        /*010a*/ 	.short	(.L_1446 - .L_1445)
.L_1445:
        /*010c*/ 	.word	0x00000000


	//----- nvinfo : EIATTR_CBANK_PARAM_SIZE
	.align		4
.L_1446:
        /*0110*/ 	.byte	0x03, 0x19
        /*0112*/ 	.short	0x00e8


	//----- nvinfo : EIATTR_PARAM_CBANK
	.align		4
        /*0114*/ 	.byte	0x04, 0x0a
        /*0116*/ 	.short	(.L_1448 - .L_1447)
	.align		4
.L_1447:
        /*0118*/ 	.word	index@(.nv.constant0._ZN10layer_norm13ln_fwd_kernelINS_13Kernel_traitsI6__halfS2_S2_S2_fjLj2560ELj1ELj4ELj1ELj16ENS_18Kernel_traits_baseILj2560ES2_S2_S2_S2_fjLj128EEEEELb1ELb0ELb0ELb0EEEvNS_9FwdParamsE)
        /*011c*/ 	.short	0x0380
        /*011e*/ 	.short	0x00e8


	//----- nvinfo : EIATTR_SW_WAR
	.align		4
.L_1448:
        /*0120*/ 	.byte	0x04, 0x36
        /*0122*/ 	.short	(.L_1450 - .L_1449)
.L_1449:
        /*0124*/ 	.word	0x00000008
.L_1450:


//--------------------- .nv.info._ZN10layer_norm13ln_fwd_kernelINS_13Kernel_traitsI6__halfS2_S2_S2_fjLj2560ELj1ELj4ELj1ELj16ENS_18Kernel_traits_baseILj2560ES2_S2_S2_S2_fjLj128EEEEELb1ELb0ELb0ELb1EEEvNS_9FwdParamsE --------------------------
	.section	.nv.info._ZN10layer_norm13ln_fwd_kernelINS_13Kernel_traitsI6__halfS2_S2_S2_fjLj2560ELj1ELj4ELj1ELj16ENS_18Kernel_traits_baseILj2560ES2_S2_S2_S2_fjLj128EEEEELb1ELb0ELb0ELb1EEEvNS_9FwdParamsE,"",@"SHT_CUDA_INFO"
	.sectionflags	@""
	.align	4


	//----- nvinfo : EIATTR_CUDA_API_VERSION
	.align		4
        /*0000*/ 	.byte	0x04, 0x37
        /*0002*/ 	.short	(.L_1452 - .L_1451)
.L_1451:
        /*0004*/ 	.word	0x00000082


	//----- nvinfo : EIATTR_KPARAM_INFO
	.align		4
.L_1452:
        /*0008*/ 	.byte	0x04, 0x17
        /*000a*/ 	.short	(.L_1454 - .L_1453)
.L_1453:
        /*000c*/ 	.word	0x00000000
        /*0010*/ 	.short	0x0000
        /*0012*/ 	.short	0x0000
        /*0014*/ 	.byte	0x00, 0xf0, 0xa1, 0x03


	//----- nvinfo : EIATTR_SPARSE_MMA_MASK
	.align		4
.L_1454:
        /*0018*/ 	.byte	0x03, 0x50
        /*001a*/ 	.short	0x0000


	//----- nvinfo : EIATTR_MAXREG_COUNT
	.align		4
        /*001c*/ 	.byte	0x03, 0x1b
        /*001e*/ 	.short	0x00ff


	//----- nvinfo : EIATTR_MERCURY_ISA_VERSION
	.align		4
        /*0020*/ 	.byte	0x03, 0x5f
        /*0022*/ 	.short	0x0101


	//----- nvinfo : EIATTR_COOP_GROUP_MASK_REGIDS
	.align		4
        /*0024*/ 	.byte	0x04, 0x29
        /*0026*/ 	.short	(.L_1456 - .L_1455)


	//   ....[0]....
.L_1455:
        /*0028*/ 	.word	0xffffffff


	//   ....[1]....
        /*002c*/ 	.word	0xffffffff


	//   ....[2]....
        /*0030*/ 	.word	0xffffffff


	//   ....[3]....
        /*0034*/ 	.word	0xffffffff


	//   ....[4]....
        /*0038*/ 	.word	0xffffffff


	//   ....[5]....
        /*003c*/ 	.word	0xffffffff


	//   ....[6]....
        /*0040*/ 	.word	0xffffffff


	//   ....[7]....
        /*0044*/ 	.word	0xffffffff


	//   ....[8]....
        /*0048*/ 	.word	0xffffffff


	//   ....[9]....
        /*004c*/ 	.word	0xffffffff


	//   ....[10]....
        /*0050*/ 	.word	0x0500000c


	//   ....[11]....
        /*0054*/ 	.word	0x0500000c


	//   ....[12]....
        /*0058*/ 	.word	0x0500000c


	//   ....[13]....
        /*005c*/ 	.word	0x0500000c


	//   ....[14]....
        /*0060*/ 	.word	0x0500000c


	//   ....[15]....
        /*0064*/ 	.word	0x0500000c


	//   ....[16]....
        /*0068*/ 	.word	0x0500000c


	//   ....[17]....
        /*006c*/ 	.word	0x0500000c


	//   ....[18]....
        /*0070*/ 	.word	0x0500000c


	//   ....[19]....
        /*0074*/ 	.word	0x0500000c


	//----- nvinfo : EIATTR_COOP_GROUP_INSTR_OFFSETS
	.align		4
.L_1456:
        /*0078*/ 	.byte	0x04, 0x28
        /*007a*/ 	.short	(.L_1458 - .L_1457)


	//   ....[0]....
.L_1457:
        /*007c*/ 	.word	0x00034fa0


	//   ....[1]....
        /*0080*/ 	.word	0x00034fd0


	//   ....[2]....
        /*0084*/ 	.word	0x00034ff0


	//   ....[3]....
        /*0088*/ 	.word	0x00035010


	//   ....[4]....
        /*008c*/ 	.word	0x00035030


	//   ....[5]....
        /*0090*/ 	.word	0x00035a60


	//   ....[6]....
        /*0094*/ 	.word	0x00035a80


	//   ....[7]....
        /*0098*/ 	.word	0x00035aa0


	//   ....[8]....
        /*009c*/ 	.word	0x00035ac0


	//   ....[9]....
        /*00a0*/ 	.word	0x00035ae0


	//   ....[10]....
        /*00a4*/ 	.word	0x00037950


	//   ....[11]....
        /*00a8*/ 	.word	0x00037a00


	//   ....[12]....
        /*00ac*/ 	.word	0x00037a70


	//   ....[13]....
        /*00b0*/ 	.word	0x00037ae0


	//   ....[14]....
        /*00b4*/ 	.word	0x00037b50


	//   ....[15]....
        /*00b8*/ 	.word	0x000385d0


	//   ....[16]....
        /*00bc*/ 	.word	0x00038640


	//   ....[17]....
        /*00c0*/ 	.word	0x000386b0


	//   ....[18]....
        /*00c4*/ 	.word	0x00038720


	//   ....[19]....
        /*00c8*/ 	.word	0x00038790


	//----- nvinfo : EIATTR_VRC_CTA_INIT_COUNT
	.align		4
.L_1458:
        /*00cc*/ 	.byte	0x02, 0x4a
	.zero		1
	.zero		1


	//----- nvinfo : EIATTR_EXIT_INSTR_OFFSETS
	.align		4
        /*00d0*/ 	.byte	0x04, 0x1c
        /*00d2*/ 	.short	(.L_1460 - .L_1459)


	//   ....[0]....
.L_1459:
        /*00d4*/ 	.word	0x000006b0


	//   ....[1]....
        /*00d8*/ 	.word	0x000378e0


	//----- nvinfo : EIATTR_INDIRECT_BRANCH_TARGETS
	.align		4
.L_1460:
        /*00dc*/ 	.byte	0x04, 0x34
        /*00de*/ 	.short	(.L_1462 - .L_1461)


	//   ....[0]....
.L_1461:
        /*00e0*/ 	.word	.L_x_88276@srel
        /*00e4*/ 	.short	0x0
        /*00e6*/ 	.short	0x0
        /*00e8*/ 	.word	0x3
        /*00ec*/ 	.word	.L_x_88277@srel
        /*00f0*/ 	.word	.L_x_88278@srel
        /*00f4*/ 	.word	.L_x_88279@srel


	//----- nvinfo : EIATTR_MAX_THREADS
	.align		4
.L_1462:
        /*00f8*/ 	.byte	0x04, 0x05
        /*00fa*/ 	.short	(.L_1464 - .L_1463)
.L_1463:
        /*00fc*/ 	.word	0x00000080
        /*0100*/ 	.word	0x00000001
        /*0104*/ 	.word	0x00000001


	//----- nvinfo : EIATTR_CRS_STACK_SIZE
	.align		4
.L_1464:
        /*0108*/ 	.byte	0x04, 0x1e
        /*010a*/ 	.short	(.L_1466 - .L_1465)
.L_1465:
        /*010c*/ 	.word	0x00000000


	//----- nvinfo : EIATTR_CBANK_PARAM_SIZE
	.align		4
.L_1466:
        /*0110*/ 	.byte	0x03, 0x19
        /*0112*/ 	.short	0x00e8


	//----- nvinfo : EIATTR_PARAM_CBANK
	.align		4
        /*0114*/ 	.byte	0x04, 0x0a
        /*0116*/ 	.short	(.L_1468 - .L_1467)
	.align		4
.L_1467:
        /*0118*/ 	.word	index@(.nv.constant0._ZN10layer_norm13ln_fwd_kernelINS_13Kernel_traitsI6__halfS2_S2_S2_fjLj2560ELj1ELj4ELj1ELj16ENS_18Kernel_traits_baseILj2560ES2_S2_S2_S2_fjLj128EEEEELb1ELb0ELb0ELb1EEEvNS_9FwdParamsE)
        /*011c*/ 	.short	0x0380
        /*011e*/ 	.short	0x00e8


	//----- nvinfo : EIATTR_SW_WAR
	.align		4
.L_1468:
        /*0120*/ 	.byte	0x04, 0x36
        /*0122*/ 	.short	(.L_1470 - .L_1469)
.L_1469:
        /*0124*/ 	.word	0x00000008
.L_1470:


//--------------------- .nv.info._ZN10layer_norm13ln_fwd_kernelINS_13Kernel_traitsI6__halfS2_S2_S2_fjLj2560ELj1ELj4ELj1ELj16ENS_18Kernel_traits_baseILj2560ES2_S2_S2_S2_fjLj128EEEEELb1ELb0ELb1ELb0EEEvNS_9FwdParamsE --------------------------
	.section	.nv.info._ZN10layer_norm13ln_fwd_kernelINS_13Kernel_traitsI6__halfS2_S2_S2_fjLj2560ELj1ELj4ELj1ELj16ENS_18Kernel_traits_baseILj2560ES2_S2_S2_S2_fjLj128EEEEELb1ELb0ELb1ELb0EEEvNS_9FwdParamsE,"",@"SHT_CUDA_INFO"
	.sectionflags	@""
	.align	4


	//----- nvinfo : EIATTR_CUDA_API_VERSION
	.align		4
        /*0000*/ 	.byte	0x04, 0x37
        /*0002*/ 	.short	(.L_1472 - .L_1471)
.L_1471:
        /*0004*/ 	.word	0x00000082


	//----- nvinfo : EIATTR_KPARAM_INFO
	.align		4
.L_1472:
        /*0008*/ 	.byte	0x04, 0x17
        /*000a*/ 	.short	(.L_1474 - .L_1473)
.L_1473:
        /*000c*/ 	.word	0x00000000
        /*0010*/ 	.short	0x0000
        /*0012*/ 	.short	0x0000
        /*0014*/ 	.byte	0x00, 0xf0, 0xa1, 0x03


	//----- nvinfo : EIATTR_SPARSE_MMA_MASK
	.align		4
.L_1474:
        /*0018*/ 	.byte	0x03, 0x50
        /*001a*/ 	.short	0x0000


	//----- nvinfo : EIATTR_MAXREG_COUNT
	.align		4
        /*001c*/ 	.byte	0x03, 0x1b
        /*001e*/ 	.short	0x00ff


	//----- nvinfo : EIATTR_MERCURY_ISA_VERSION
	.align		4
        /*0020*/ 	.byte	0x03, 0x5f
        /*0022*/ 	.short	0x0101


	//----- nvinfo : EIATTR_COOP_GROUP_MASK_REGIDS
	.align		4
        /*0024*/ 	.byte	0x04, 0x29
        /*0026*/ 	.short	(.L_1476 - .L_1475)


	//   ....[0]....
.L_1475:
        /*0028*/ 	.word	0xffffffff


	//   ....[1]....
        /*002c*/ 	.word	0xffffffff


	//   ....[2]....
        /*0030*/ 	.word	0xffffffff


	//   ....[3]....
        /*0034*/ 	.word	0xffffffff


	//   ....[4]....
        /*0038*/ 	.word	0xffffffff


	//   ....[5]....
        /*003c*/ 	.word	0xffffffff


	//   ....[6]....
        /*0040*/ 	.word	0xffffffff


	//   ....[7]....
        /*0044*/ 	.word	0xffffffff


	//   ....[8]....
        /*0048*/ 	.word	0xffffffff


	//   ....[9]....
        /*004c*/ 	.word	0xffffffff


	//   ....[10]....
        /*0050*/ 	.word	0x050000c5


	//   ....[11]....
        /*0054*/ 	.word	0x050000c5


	//   ....[12]....
        /*0058*/ 	.word	0x050000c5


	//   ....[13]....
        /*005c*/ 	.word	0x050000c5


	//   ....[14]....
        /*0060*/ 	.word	0x050000c5


	//   ....[15]....
        /*0064*/ 	.word	0x050000c5


	//   ....[16]....
        /*0068*/ 	.word	0x050000c5


	//   ....[17]....
        /*006c*/ 	.word	0x050000c5


	//   ....[18]....
        /*0070*/ 	.word	0x050000c5


	//   ....[19]....
        /*0074*/ 	.word	0x050000c5


	//----- nvinfo : EIATTR_COOP_GROUP_INSTR_OFFSETS
	.align		4
.L_1476:
        /*0078*/ 	.byte	0x04, 0x28
        /*007a*/ 	.short	(.L_1478 - .L_1477)


	//   ....[0]....
.L_1477:
        /*007c*/ 	.word	0x00046d30


	//   ....[1]....
        /*0080*/ 	.word	0x00046d70


	//   ....[2]....
        /*0084*/ 	.word	0x00046d90


	//   ....[3]....
        /*0088*/ 	.word	0x00046db0


	//   ....[4]....
        /*008c*/ 	.word	0x00046dd0


	//   ....[5]....
        /*0090*/ 	.word	0x00047840


	//   ....[6]....
        /*0094*/ 	.word	0x00047860


	//   ....[7]....
        /*0098*/ 	.word	0x00047880


	//   ....[8]....
        /*009c*/ 	.word	0x000478a0


	//   ....[9]....
        /*00a0*/ 	.word	0x000478c0


	//   ....[10]....
        /*00a4*/ 	.word	0x00049b40


	//   ....[11]....
        /*00a8*/ 	.word	0x00049bf0


	//   ....[12]....
        /*00ac*/ 	.word	0x00049c60


	//   ....[13]....
        /*00b0*/ 	.word	0x00049cd0


	//   ....[14]....
        /*00b4*/ 	.word	0x00049d40


	//   ....[15]....
        /*00b8*/ 	.word	0x0004a810


	//   ....[16]....
        /*00bc*/ 	.word	0x0004a880


	//   ....[17]....
        /*00c0*/ 	.word	0x0004a8f0


	//   ....[18]....
        /*00c4*/ 	.word	0x0004a960


	//   ....[19]....
        /*00c8*/ 	.word	0x0004a9d0


	//----- nvinfo : EIATTR_VRC_CTA_INIT_COUNT
	.align		4
.L_1478:
        /*00cc*/ 	.byte	0x02, 0x4a
	.zero		1
	.zero		1


	//----- nvinfo : EIATTR_EXIT_INSTR_OFFSETS
	.align		4
        /*00d0*/ 	.byte	0x04, 0x1c
        /*00d2*/ 	.short	(.L_1480 - .L_1479)


	//   ....[0]....
.L_1479:
        /*00d4*/ 	.word	0x00000eb0


	//   ....[1]....
        /*00d8*/ 	.word	0x00049ad0


	//----- nvinfo : EIATTR_MAX_THREADS
	.align		4
.L_1480:
        /*00dc*/ 	.byte	0x04, 0x05
        /*00de*/ 	.short	(.L_1482 - .L_1481)
.L_1481:
        /*00e0*/ 	.word	0x00000080
        /*00e4*/ 	.word	0x00000001
        /*00e8*/ 	.word	0x00000001


	//----- nvinfo : EIATTR_CRS_STACK_SIZE
	.align		4
.L_1482:
        /*00ec*/ 	.byte	0x04, 0x1e
        /*00ee*/ 	.short	(.L_1484 - .L_1483)
.L_1483:
        /*00f0*/ 	.word	0x00000000


	//----- nvinfo : EIATTR_CBANK_PARAM_SIZE
	.align		4
.L_1484:
        /*00f4*/ 	.byte	0x03, 0x19
        /*00f6*/ 	.short	0x00e8


	//----- nvinfo : EIATTR_PARAM_CBANK
	.align		4
        /*00f8*/ 	.byte	0x04, 0x0a
        /*00fa*/ 	.short	(.L_1486 - .L_1485)
	.align		4
.L_1485:
        /*00fc*/ 	.word	index@(.nv.constant0._ZN10layer_norm13ln_fwd_kernelINS_13Kernel_traitsI6__halfS2_S2_S2_fjLj2560ELj1ELj4ELj1ELj16ENS_18Kernel_traits_baseILj2560ES2_S2_S2_S2_fjLj128EEEEELb1ELb0ELb1ELb0EEEvNS_9FwdParamsE)
        /*0100*/ 	.short	0x0380
        /*0102*/ 	.short	0x00e8


	//----- nvinfo : EIATTR_SW_WAR
	.align		4
.L_1486:
        /*0104*/ 	.byte	0x04, 0x36
        /*0106*/ 	.short	(.L_1488 - .L_1487)
.L_1487:
        /*0108*/ 	.word	0x00000008
.L_1488:


//--------------------- .nv.info._ZN10layer_norm13ln_fwd_kernelINS_13Kernel_traitsI6__halfS2_S2_S2_fjLj2560ELj1ELj4ELj1ELj16ENS_18Kernel_traits_baseILj2560ES2_S2_S2_S2_fjLj128EEEEELb1ELb0ELb1ELb1EEEvNS_9FwdParamsE --------------------------
	.section	.nv.info._ZN10layer_norm13ln_fwd_kernelINS_13Kernel_traitsI6__halfS2_S2_S2_fjLj2560ELj1ELj4ELj1ELj16ENS_18Kernel_traits_baseILj2560ES2_S2_S2_S2_fjLj128EEEEELb1ELb0ELb1ELb1EEEvNS_9FwdParamsE,"",@"SHT_CUDA_INFO"
	.sectionflags	@""
	.align	4


	//----- nvinfo : EIATTR_CUDA_API_VERSION
	.align		4
        /*0000*/ 	.byte	0x04, 0x37
        /*0002*/ 	.short	(.L_1490 - .L_1489)
.L_1489:
        /*0004*/ 	.word	0x00000082


	//----- nvinfo : EIATTR_KPARAM_INFO
	.align		4
.L_1490:
        /*0008*/ 	.byte	0x04, 0x17
        /*000a*/ 	.short	(.L_1492 - .L_1491)
.L_1491:
        /*000c*/ 	.word	0x00000000
        /*0010*/ 	.short	0x0000
        /*0012*/ 	.short	0x0000
        /*0014*/ 	.byte	0x00, 0xf0, 0xa1, 0x03


	//----- nvinfo : EIATTR_SPARSE_MMA_MASK
	.align		4
.L_1492:
        /*0018*/ 	.byte	0x03, 0x50
        /*001a*/ 	.short	0x0000


	//----- nvinfo : EIATTR_MAXREG_COUNT
	.align		4
        /*001c*/ 	.byte	0x03, 0x1b
        /*001e*/ 	.short	0x00ff


	//----- nvinfo : EIATTR_MERCURY_ISA_VERSION
	.align		4
        /*0020*/ 	.byte	0x03, 0x5f
        /*0022*/ 	.short	0x0101


	//----- nvinfo : EIATTR_COOP_GROUP_MASK_REGIDS
	.align		4
        /*0024*/ 	.byte	0x04, 0x29
        /*0026*/ 	.short	(.L_1494 - .L_1493)


	//   ....[0]....
.L_1493:
        /*0028*/ 	.word	0xffffffff


	//   ....[1]....
        /*002c*/ 	.word	0xffffffff


	//   ....[2]....
        /*0030*/ 	.word	0xffffffff


	//   ....[3]....
        /*0034*/ 	.word	0xffffffff


	//   ....[4]....
        /*0038*/ 	.word	0xffffffff


	//   ....[5]....
        /*003c*/ 	.word	0xffffffff


	//   ....[6]....
        /*0040*/ 	.word	0xffffffff


	//   ....[7]....
        /*0044*/ 	.word	0xffffffff


	//   ....[8]....
        /*0048*/ 	.word	0xffffffff


	//   ....[9]....
        /*004c*/ 	.word	0xffffffff


	//   ....[10]....
        /*0050*/ 	.word	0x0500001e


	//   ....[11]....
        /*0054*/ 	.word	0x0500001e


	//   ....[12]....
        /*0058*/ 	.word	0x0500001e


	//   ....[13]....
        /*005c*/ 	.word	0x0500001e


	//   ....[14]....
        /*0060*/ 	.word	0x0500001e


	//   ....[15]....
        /*0064*/ 	.word	0x0500001e


	//   ....[16]....
        /*0068*/ 	.word	0x0500001e


	//   ....[17]....
        /*006c*/ 	.word	0x0500001e


	//   ....[18]....
        /*0070*/ 	.word	0x0500001e


	//   ....[19]....
        /*0074*/ 	.word	0x0500001e


	//----- nvinfo : EIATTR_COOP_GROUP_INSTR_OFFSETS
	.align		4
.L_1494:
        /*0078*/ 	.byte	0x04, 0x28
        /*007a*/ 	.short	(.L_1496 - .L_1495)


	//   ....[0]....
.L_1495:
        /*007c*/ 	.word	0x0003a5f0


	//   ....[1]....
        /*0080*/ 	.word	0x0003a620


	//   ....[2]....
        /*0084*/ 	.word	0x0003a640


	//   ....[3]....
        /*0088*/ 	.word	0x0003a660


	//   ....[4]....
        /*008c*/ 	.word	0x0003a680


	//   ....[5]....
        /*0090*/ 	.word	0x0003b0b0


	//   ....[6]....
        /*0094*/ 	.word	0x0003b0d0


	//   ....[7]....
        /*0098*/ 	.word	0x0003b0f0


	//   ....[8]....
        /*009c*/ 	.word	0x0003b110


	//   ....[9]....
        /*00a0*/ 	.word	0x0003b130


	//   ....[10]....
        /*00a4*/ 	.word	0x0003d0c0


	//   ....[11]....
        /*00a8*/ 	.word	0x0003d170


	//   ....[12]....
        /*00ac*/ 	.word	0x0003d1e0


	//   ....[13]....
        /*00b0*/ 	.word	0x0003d250


	//   ....[14]....
        /*00b4*/ 	.word	0x0003d2c0


	//   ....[15]....
        /*00b8*/ 	.word	0x0003dd40


	//   ....[16]....
        /*00bc*/ 	.word	0x0003ddb0


	//   ....[17]....
        /*00c0*/ 	.word	0x0003de20


	//   ....[18]....
        /*00c4*/ 	.word	0x0003de90


	//   ....[19]....
        /*00c8*/ 	.word	0x0003df00


	//----- nvinfo : EIATTR_VRC_CTA_INIT_COUNT
	.align		4
.L_1496:
        /*00cc*/ 	.byte	0x02, 0x4a
	.zero		1
	.zero		1


	//----- nvinfo : EIATTR_EXIT_INSTR_OFFSETS
	.align		4
        /*00d0*/ 	.byte	0x04, 0x1c
        /*00d2*/ 	.short	(.L_1498 - .L_1497)


	//   ....[0]....
.L_1497:
        /*00d4*/ 	.word	0x000006b0


	//   ....[1]....
        /*00d8*/ 	.word	0x0003d060


	//----- nvinfo : EIATTR_MAX_THREADS
	.align		4
.L_1498:
        /*00dc*/ 	.byte	0x04, 0x05
        /*00de*/ 	.short	(.L_1500 - .L_1499)
.L_1499:
        /*00e0*/ 	.word	0x00000080
        /*00e4*/ 	.word	0x00000001
        /*00e8*/ 	.word	0x00000001


	//----- nvinfo : EIATTR_CRS_STACK_SIZE
	.align		4
.L_1500:
        /*00ec*/ 	.byte	0x04, 0x1e
        /*00ee*/ 	.short	(.L_1502 - .L_1501)
.L_1501:
        /*00f0*/ 	.word	0x00000000


	//----- nvinfo : EIATTR_CBANK_PARAM_SIZE
	.align		4
.L_1502:
        /*00f4*/ 	.byte	0x03, 0x19
        /*00f6*/ 	.short	0x00e8


	//----- nvinfo : EIATTR_PARAM_CBANK
	.align		4
        /*00f8*/ 	.byte	0x04, 0x0a
        /*00fa*/ 	.short	(.L_1504 - .L_1503)
	.align		4
.L_1503:
        /*00fc*/ 	.word	index@(.nv.constant0._ZN10layer_norm13ln_fwd_kernelINS_13Kernel_traitsI6__halfS2_S2_S2_fjLj2560ELj1ELj4ELj1ELj16ENS_18Kernel_traits_baseILj2560ES2_S2_S2_S2_fjLj128EEEEELb1ELb0ELb1ELb1EEEvNS_9FwdParamsE)
        /*0100*/ 	.short	0x0380
        /*0102*/ 	.short	0x00e8


	//----- nvinfo : EIATTR_SW_WAR
	.align		4
.L_1504:
        /*0104*/ 	.byte	0x04, 0x36
        /*0106*/ 	.short	(.L_1506 - .L_1505)
.L_1505:
        /*0108*/ 	.word	0x00000008
.L_1506:


//--------------------- .nv.info._ZN10layer_norm13ln_fwd_kernelINS_13Kernel_traitsI6__halfS2_S2_S2_fjLj2560ELj1ELj4ELj1ELj16ENS_18Kernel_traits_baseILj2560ES2_S2_S2_S2_fjLj128EEEEELb1ELb1ELb0ELb0EEEvNS_9FwdParamsE --------------------------
	.section	.nv.info._ZN10layer_norm13ln_fwd_kernelINS_13Kernel_traitsI6__halfS2_S2_S2_fjLj2560ELj1ELj4ELj1ELj16ENS_18Kernel_traits_baseILj2560ES2_S2_S2_S2_fjLj128EEEEELb1ELb1ELb0ELb0EEEvNS_9FwdParamsE,"",@"SHT_CUDA_INFO"
	.sectionflags	@""
	.align	4


	//----- nvinfo : EIATTR_CUDA_API_VERSION
	.align		4
        /*0000*/ 	.byte	0x04, 0x37
        /*0002*/ 	.short	(.L_1508 - .L_1507)
.L_1507:
        /*0004*/ 	.word	0x00000082


	//----- nvinfo : EIATTR_KPARAM_INFO
	.align		4
.L_1508:
        /*0008*/ 	.byte	0x04, 0x17
        /*000a*/ 	.short	(.L_1510 - .L_1509)
.L_1509:
        /*000c*/ 	.word	0x00000000
        /*0010*/ 	.short	0x0000
        /*0012*/ 	.short	0x0000
        /*0014*/ 	.byte	0x00, 0xf0, 0xa1, 0x03


	//----- nvinfo : EIATTR_SPARSE_MMA_MASK
	.align		4
.L_1510:
        /*0018*/ 	.byte	0x03, 0x50
        /*001a*/ 	.short	0x0000


	//----- nvinfo : EIATTR_MAXREG_COUNT
	.align		4
        /*001c*/ 	.byte	0x03, 0x1b
        /*001e*/ 	.short	0x00ff


	//----- nvinfo : EIATTR_MERCURY_ISA_VERSION
	.align		4
        /*0020*/ 	.byte	0x03, 0x5f
        /*0022*/ 	.short	0x0101


	//----- nvinfo : EIATTR_COOP_GROUP_MASK_REGIDS
	.align		4
        /*0024*/ 	.byte	0x04, 0x29
        /*0026*/ 	.short	(.L_1512 - .L_1511)


	//   ....[0]....
.L_1511:
        /*0028*/ 	.word	0xffffffff


	//   ....[1]....
        /*002c*/ 	.word	0xffffffff


	//   ....[2]....
        /*0030*/ 	.word	0xffffffff


	//   ....[3]....
        /*0034*/ 	.word	0xffffffff


	//   ....[4]....
        /*0038*/ 	.word	0xffffffff


	//   ....[5]....
        /*003c*/ 	.word	0xffffffff


	//   ....[6]....
        /*0040*/ 	.word	0xffffffff


	//   ....[7]....
        /*0044*/ 	.word	0xffffffff


	//   ....[8]....
        /*0048*/ 	.word	0xffffffff


	//   ....[9]....
        /*004c*/ 	.word	0xffffffff


	//   ....[10]....
        /*0050*/ 	.word	0x050000e2


	//   ....[11]....
        /*0054*/ 	.word	0x050000e2


	//   ....[12]....
        /*0058*/ 	.word	0x050000e2


	//   ....[13]....
        /*005c*/ 	.word	0x050000e2


	//   ....[14]....
        /*0060*/ 	.word	0x050000e2


	//   ....[15]....
        /*0064*/ 	.word	0x050000e2


	//   ....[16]....
        /*0068*/ 	.word	0x050000e2


	//   ....[17]....
        /*006c*/ 	.word	0x050000e2


	//   ....[18]....
        /*0070*/ 	.word	0x050000e2


	//   ....[19]....
        /*0074*/ 	.word	0x050000e2


	//----- nvinfo : EIATTR_COOP_GROUP_INSTR_OFFSETS
	.align		4
.L_1512:
        /*0078*/ 	.byte	0x04, 0x28
        /*007a*/ 	.short	(.L_1514 - .L_1513)


	//   ....[0]....
.L_1513:
        /*007c*/ 	.word	0x000428f0


	//   ....[1]....
        /*0080*/ 	.word	0x00042930


	//   ....[2]....
        /*0084*/ 	.word	0x00042950


	//   ....[3]....
        /*0088*/ 	.word	0x00042970


	//   ....[4]....
        /*008c*/ 	.word	0x00042990


	//   ....[5]....
        /*0090*/ 	.word	0x00043400


	//   ....[6]....
        /*0094*/ 	.word	0x00043420


	//   ....[7]....
        /*0098*/ 	.word	0x00043440


	//   ....[8]....
        /*009c*/ 	.word	0x00043460


	//   ....[9]....
        /*00a0*/ 	.word	0x00043480


	//   ....[10]....
        /*00a4*/ 	.word	0x000456a0


	//   ....[11]....
        /*00a8*/ 	.word	0x00045750


	//   ....[12]....
        /*00ac*/ 	.word	0x000457c0


	//   ....[13]....
        /*00b0*/ 	.word	0x00045830


	//   ....[14]....
        /*00b4*/ 	.word	0x000458a0


	//   ....[15]....
        /*00b8*/ 	.word	0x00046370


	//   ....[16]....
        /*00bc*/ 	.word	0x000463e0


	//   ....[17]....
        /*00c0*/ 	.word	0x00046450


	//   ....[18]....
        /*00c4*/ 	.word	0x000464c0


	//   ....[19]....
        /*00c8*/ 	.word	0x00046530


	//----- nvinfo : EIATTR_VRC_CTA_INIT_COUNT
	.align		4
.L_1514:
        /*00cc*/ 	.byte	0x02, 0x4a
	.zero		1
	.zero		1


	//----- nvinfo : EIATTR_EXIT_INSTR_OFFSETS
	.align		4
        /*00d0*/ 	.byte	0x04, 0x1c
        /*00d2*/ 	.short	(.L_1516 - .L_1515)


	//   ....[0]....
.L_1515:
        /*00d4*/ 	.word	0x00001140


	//   ....[1]....
        /*00d8*/ 	.word	0x00045630


	//----- nvinfo : EIATTR_INDIRECT_BRANCH_TARGETS
	.align		4
.L_1516:
        /*00dc*/ 	.byte	0x04, 0x34
        /*00de*/ 	.short	(.L_1518 - .L_1517)


	//   ....[0]....
.L_1517:
        /*00e0*/ 	.word	.L_x_88280@srel
        /*00e4*/ 	.short	0x0
        /*00e6*/ 	.short	0x0
        /*00e8*/ 	.word	0x3
        /*00ec*/ 	.word	.L_x_88281@srel
        /*00f0*/ 	.word	.L_x_88282@srel
        /*00f4*/ 	.word	.L_x_88283@srel


	//----- nvinfo : EIATTR_MAX_THREADS
	.align		4
.L_1518:
        /*00f8*/ 	.byte	0x04, 0x05
        /*00fa*/ 	.short	(.L_1520 - .L_1519)
.L_1519:
        /*00fc*/ 	.word	0x00000080
        /*0100*/ 	.word	0x00000001
        /*0104*/ 	.word	0x00000001


	//----- nvinfo : EIATTR_CRS_STACK_SIZE
	.align		4
.L_1520:
        /*0108*/ 	.byte	0x04, 0x1e
        /*010a*/ 	.short	(.L_1522 - .L_1521)
.L_1521:
        /*010c*/ 	.word	0x00000000


	//----- nvinfo : EIATTR_CBANK_PARAM_SIZE
	.align		4
.L_1522:
        /*0110*/ 	.byte	0x03, 0x19
        /*0112*/ 	.short	0x00e8


	//----- nvinfo : EIATTR_PARAM_CBANK
	.align		4
        /*0114*/ 	.byte	0x04, 0x0a
        /*0116*/ 	.short	(.L_1524 - .L_1523)
	.align		4
.L_1523:
        /*0118*/ 	.word	index@(.nv.constant0._ZN10layer_norm13ln_fwd_kernelINS_13Kernel_traitsI6__halfS2_S2_S2_fjLj2560ELj1ELj4ELj1ELj16ENS_18Kernel_traits_baseILj2560ES2_S2_S2_S2_fjLj128EEEEELb1ELb1ELb0ELb0EEEvNS_9FwdParamsE)
        /*011c*/ 	.short	0x0380
        /*011e*/ 	.short	0x00e8


	//----- nvinfo : EIATTR_SW_WAR
	.align		4
.L_1524:
        /*0120*/ 	.byte	0x04, 0x36
        /*0122*/ 	.short	(.L_1526 - .L_1525)
.L_1525:
        /*0124*/ 	.word	0x00000008
.L_1526:


//--------------------- .nv.info._ZN10layer_norm13ln_fwd_kernelINS_13Kernel_traitsI6__halfS2_S2_S2_fjLj2560ELj1ELj4ELj1ELj16ENS_18Kernel_traits_baseILj2560ES2_S2_S2_S2_fjLj128EEEEELb1ELb1ELb0ELb1EEEvNS_9FwdParamsE --------------------------
	.section	.nv.info._ZN10layer_norm13ln_fwd_kernelINS_13Kernel_traitsI6__halfS2_S2_S2_fjLj2560ELj1ELj4ELj1ELj16ENS_18Kernel_traits_baseILj2560ES2_S2_S2_S2_fjLj128EEEEELb1ELb1ELb0ELb1EEEvNS_9FwdParamsE,"",@"SHT_CUDA_INFO"
	.sectionflags	@""
	.align	4


	//----- nvinfo : EIATTR_CUDA_API_VERSION
	.align		4
        /*0000*/ 	.byte	0x04, 0x37
        /*0002*/ 	.short	(.L_1528 - .L_1527)
.L_1527:
        /*0004*/ 	.word	0x00000082


	//----- nvinfo : EIATTR_KPARAM_INFO
	.align		4
.L_1528:
        /*0008*/ 	.byte	0x04, 0x17
        /*000a*/ 	.short	(.L_1530 - .L_1529)
.L_1529:
        /*000c*/ 	.word	0x00000000
        /*0010*/ 	.short	0x0000
        /*0012*/ 	.short	0x0000
        /*0014*/ 	.byte	0x00, 0xf0, 0xa1, 0x03


	//----- nvinfo : EIATTR_SPARSE_MMA_MASK
	.align		4
.L_1530:
        /*0018*/ 	.byte	0x03, 0x50
        /*001a*/ 	.short	0x0000


	//----- nvinfo : EIATTR_MAXREG_COUNT
	.align		4
        /*001c*/ 	.byte	0x03, 0x1b
        /*001e*/ 	.short	0x00ff


	//----- nvinfo : EIATTR_MERCURY_ISA_VERSION
	.align		4
        /*0020*/ 	.byte	0x03, 0x5f
        /*0022*/ 	.short	0x0101


	//----- nvinfo : EIATTR_COOP_GROUP_MASK_REGIDS
	.align		4
        /*0024*/ 	.byte	0x04, 0x29
        /*0026*/ 	.short	(.L_1532 - .L_1531)


	//   ....[0]....
.L_1531:
        /*0028*/ 	.word	0xffffffff


	//   ....[1]....
        /*002c*/ 	.word	0xffffffff


	//   ....[2]....
        /*0030*/ 	.word	0xffffffff


	//   ....[3]....
        /*0034*/ 	.word	0xffffffff


	//   ....[4]....
        /*0038*/ 	.word	0xffffffff


	//   ....[5]....
        /*003c*/ 	.word	0xffffffff


	//   ....[6]....
        /*0040*/ 	.word	0xffffffff


	//   ....[7]....
        /*0044*/ 	.word	0xffffffff


	//   ....[8]....
        /*0048*/ 	.word	0xffffffff


	//   ....[9]....
        /*004c*/ 	.word	0xffffffff


	//   ....[10]....
        /*0050*/ 	.word	0x050000ea


	//   ....[11]....
        /*0054*/ 	.word	0x050000ea


	//   ....[12]....
        /*0058*/ 	.word	0x050000ea


	//   ....[13]....
        /*005c*/ 	.word	0x050000ea


	//   ....[14]....
        /*0060*/ 	.word	0x050000ea


	//   ....[15]....
        /*0064*/ 	.word	0x050000ea


	//   ....[16]....
        /*0068*/ 	.word	0x050000ea


	//   ....[17]....
        /*006c*/ 	.word	0x050000ea


	//   ....[18]....
        /*0070*/ 	.word	0x050000ea


	//   ....[19]....
        /*0074*/ 	.word	0x050000ea


	//----- nvinfo : EIATTR_COOP_GROUP_INSTR_OFFSETS
	.align		4
.L_1532:
        /*0078*/ 	.byte	0x04, 0x28
        /*007a*/ 	.short	(.L_1534 - .L_1533)


	//   ....[0]....
.L_1533:
        /*007c*/ 	.word	0x000414e0


	//   ....[1]....
        /*0080*/ 	.word	0x00041500


	//   ....[2]....
        /*0084*/ 	.word	0x00041520


	//   ....[3]....
        /*0088*/ 	.word	0x00041540


	//   ....[4]....
        /*008c*/ 	.word	0x00041570


	//   ....[5]....
        /*0090*/ 	.word	0x00041fa0


	//   ....[6]....
        /*0094*/ 	.word	0x00041fc0


	//   ....[7]....
        /*0098*/ 	.word	0x00041fe0


	//   ....[8]....
        /*009c*/ 	.word	0x00042000


	//   ....[9]....
        /*00a0*/ 	.word	0x00042020


	//   ....[10]....
        /*00a4*/ 	.word	0x00043eb0


	//   ....[11]....
        /*00a8*/ 	.word	0x00043f50


	//   ....[12]....
        /*00ac*/ 	.word	0x00043fc0


	//   ....[13]....
        /*00b0*/ 	.word	0x00044030


	//   ....[14]....
        /*00b4*/ 	.word	0x000440b0


	//   ....[15]....
        /*00b8*/ 	.word	0x00044b30


	//   ....[16]....
        /*00bc*/ 	.word	0x00044ba0


	//   ....[17]....
        /*00c0*/ 	.word	0x00044c10


	//   ....[18]....
        /*00c4*/ 	.word	0x00044c80


	//   ....[19]....
        /*00c8*/ 	.word	0x00044cf0


	//----- nvinfo : EIATTR_VRC_CTA_INIT_COUNT
	.align		4
.L_1534:
        /*00cc*/ 	.byte	0x02, 0x4a
	.zero		1
	.zero		1


	//----- nvinfo : EIATTR_EXIT_INSTR_OFFSETS
	.align		4
        /*00d0*/ 	.byte	0x04, 0x1c
        /*00d2*/ 	.short	(.L_1536 - .L_1535)


	//   ....[0]....
.L_1535:
        /*00d4*/ 	.word	0x00000710


	//   ....[1]....
        /*00d8*/ 	.word	0x00043e40


	//----- nvinfo : EIATTR_INDIRECT_BRANCH_TARGETS
	.align		4
.L_1536:
        /*00dc*/ 	.byte	0x04, 0x34
        /*00de*/ 	.short	(.L_1538 - .L_1537)


	//   ....[0]....
.L_1537:
        /*00e0*/ 	.word	.L_x_88284@srel
        /*00e4*/ 	.short	0x0
        /*00e6*/ 	.short	0x0
        /*00e8*/ 	.word	0x3
        /*00ec*/ 	.word	.L_x_88285@srel
        /*00f0*/ 	.word	.L_x_88286@srel
        /*00f4*/ 	.word	.L_x_88287@srel


	//----- nvinfo : EIATTR_MAX_THREADS
	.align		4
.L_1538:
        /*00f8*/ 	.byte	0x04, 0x05
        /*00fa*/ 	.short	(.L_1540 - .L_1539)
.L_1539:
        /*00fc*/ 	.word	0x00000080
        /*0100*/ 	.word	0x00000001
        /*0104*/ 	.word	0x00000001


	//----- nvinfo : EIATTR_CRS_STACK_SIZE
	.align		4
.L_1540:
        /*0108*/ 	.byte	0x04, 0x1e
        /*010a*/ 	.short	(.L_1542 - .L_1541)
.L_1541:
        /*010c*/ 	.word	0x00000000


	//----- nvinfo : EIATTR_CBANK_PARAM_SIZE
	.align		4
.L_1542:
        /*0110*/ 	.byte	0x03, 0x19
        /*0112*/ 	.short	0x00e8


	//----- nvinfo : EIATTR_PARAM_CBANK
	.align		4
        /*0114*/ 	.byte	0x04, 0x0a
        /*0116*/ 	.short	(.L_1544 - .L_1543)
	.align		4
.L_1543:
        /*0118*/ 	.word	index@(.nv.constant0._ZN10layer_norm13ln_fwd_kernelINS_13Kernel_traitsI6__halfS2_S2_S2_fjLj2560ELj1ELj4ELj1ELj16ENS_18Kernel_traits_baseILj2560ES2_S2_S2_S2_fjLj128EEEEELb1ELb1ELb0ELb1EEEvNS_9FwdParamsE)
        /*011c*/ 	.short	0x0380
        /*011e*/ 	.short	0x00e8


	//----- nvinfo : EIATTR_SW_WAR
	.align		4
.L_1544:
        /*0120*/ 	.byte	0x04, 0x36
        /*0122*/ 	.short	(.L_1546 - .L_1545)
.L_1545:
        /*0124*/ 	.word	0x00000008
.L_1546:


//--------------------- .nv.info._ZN10layer_norm13ln_fwd_kernelINS_13Kernel_traitsI6__halfS2_S2_S2_fjLj2560ELj1ELj4ELj1ELj16ENS_18Kernel_traits_baseILj2560ES2_S2_S2_S2_fjLj128EEEEELb1ELb1ELb1ELb0EEEvNS_9FwdParamsE --------------------------
	.section	.nv.info._ZN10layer_norm13ln_fwd_kernelINS_13Kernel_traitsI6__halfS2_S2_S2_fjLj2560ELj1ELj4ELj1ELj16ENS_18Kernel_traits_baseILj2560ES2_S2_S2_S2_fjLj128EEEEELb1ELb1ELb1ELb0EEEvNS_9FwdParamsE,"",@"SHT_CUDA_INFO"
	.sectionflags	@""
	.align	4


	//----- nvinfo : EIATTR_CUDA_API_VERSION
	.align		4
        /*0000*/ 	.byte	0x04, 0x37
        /*0002*/ 	.short	(.L_1548 - .L_1547)
.L_1547:
        /*0004*/ 	.word	0x00000082


	//----- nvinfo : EIATTR_KPARAM_INFO
	.align		4
.L_1548:
        /*0008*/ 	.byte	0x04, 0x17
        /*000a*/ 	.short	(.L_1550 - .L_1549)
.L_1549:
        /*000c*/ 	.word	0x00000000
        /*0010*/ 	.short	0x0000
        /*0012*/ 	.short	0x0000
        /*0014*/ 	.byte	0x00, 0xf0, 0xa1, 0x03


	//----- nvinfo : EIATTR_SPARSE_MMA_MASK
	.align		4
.L_1550:
        /*0018*/ 	.byte	0x03, 0x50
        /*001a*/ 	.short	0x0000


	//----- nvinfo : EIATTR_MAXREG_COUNT
	.align		4
        /*001c*/ 	.byte	0x03, 0x1b
        /*001e*/ 	.short	0x00ff


	//----- nvinfo : EIATTR_MERCURY_ISA_VERSION
	.align		4
        /*0020*/ 	.byte	0x03, 0x5f
        /*0022*/ 	.short	0x0101


	//----- nvinfo : EIATTR_COOP_GROUP_MASK_REGIDS
	.align		4
        /*0024*/ 	.byte	0x04, 0x29
        /*0026*/ 	.short	(.L_1552 - .L_1551)


	//   ....[0]....
.L_1551:
        /*0028*/ 	.word	0xffffffff


	//   ....[1]....
        /*002c*/ 	.word	0xffffffff


	//   ....[2]....
        /*0030*/ 	.word	0xffffffff


	//   ....[3]....
        /*0034*/ 	.word	0xffffffff


	//   ....[4]....
        /*0038*/ 	.word	0xffffffff


	//   ....[5]....
        /*003c*/ 	.word	0xffffffff


	//   ....[6]....
        /*0040*/ 	.word	0xffffffff


	//   ....[7]....
        /*0044*/ 	.word	0xffffffff


	//   ....[8]....
        /*0048*/ 	.word	0xffffffff


	//   ....[9]....
        /*004c*/ 	.word	0xffffffff


	//   ....[10]....
        /*0050*/ 	.word	0x050000f0


	//   ....[11]....
        /*0054*/ 	.word	0x050000f0


	//   ....[12]....
        /*0058*/ 	.word	0x050000f0


	//   ....[13]....
        /*005c*/ 	.word	0x050000f0


	//   ....[14]....
        /*0060*/ 	.word	0x050000f0


	//   ....[15]....
        /*0064*/ 	.word	0x050000f0


	//   ....[16]....
        /*0068*/ 	.word	0x050000f0


	//   ....[17]....
        /*006c*/ 	.word	0x050000f0


	//   ....[18]....
        /*0070*/ 	.word	0x050000f0


	//   ....[19]....
        /*0074*/ 	.word	0x050000f0


	//----- nvinfo : EIATTR_COOP_GROUP_INSTR_OFFSETS
	.align		4
.L_1552:
        /*0078*/ 	.byte	0x04, 0x28
        /*007a*/ 	.short	(.L_1554 - .L_1553)


	//   ....[0]....
.L_1553:
        /*007c*/ 	.word	0x00047b60


	//   ....[1]....
        /*0080*/ 	.word	0x00047b90


	//   ....[2]....
        /*0084*/ 	.word	0x00047bb0


	//   ....[3]....
        /*0088*/ 	.word	0x00047bd0


	//   ....[4]....
        /*008c*/ 	.word	0x00047c00


	//   ....[5]....
        /*0090*/ 	.word	0x00048670


	//   ....[6]....
        /*0094*/ 	.word	0x00048690


	//   ....[7]....
        /*0098*/ 	.word	0x000486b0


	//   ....[8]....
        /*009c*/ 	.word	0x000486d0


	//   ....[9]....
        /*00a0*/ 	.word	0x000486f0


	//   ....[10]....
        /*00a4*/ 	.word	0x0004a990


	//   ....[11]....
        /*00a8*/ 	.word	0x0004aa30


	//   ....[12]....
        /*00ac*/ 	.word	0x0004aaa0


	//   ....[13]....
        /*00b0*/ 	.word	0x0004ab10


	//   ....[14]....
        /*00b4*/ 	.word	0x0004ab90


	//   ....[15]....
        /*00b8*/ 	.word	0x0004b650


	//   ....[16]....
        /*00bc*/ 	.word	0x0004b6c0


	//   ....[17]....
        /*00c0*/ 	.word	0x0004b730


	//   ....[18]....
        /*00c4*/ 	.word	0x0004b7a0


	//   ....[19]....
        /*00c8*/ 	.word	0x0004b810


	//----- nvinfo : EIATTR_VRC_CTA_INIT_COUNT
	.align		4
.L_1554:
        /*00cc*/ 	.byte	0x02, 0x4a
	.zero		1
	.zero		1


	//----- nvinfo : EIATTR_EXIT_INSTR_OFFSETS
	.align		4
        /*00d0*/ 	.byte	0x04, 0x1c
        /*00d2*/ 	.short	(.L_1556 - .L_1555)


	//   ....[0]....
.L_1555:
        /*00d4*/ 	.word	0x00001140


	//   ....[1]....
        /*00d8*/ 	.word	0x0004a920


	//----- nvinfo : EIATTR_MAX_THREADS
	.align		4
.L_1556:
        /*00dc*/ 	.byte	0x04, 0x05
        /*00de*/ 	.short	(.L_1558 - .L_1557)
.L_1557:
        /*00e0*/ 	.word	0x00000080
        /*00e4*/ 	.word	0x00000001
        /*00e8*/ 	.word	0x00000001


	//----- nvinfo : EIATTR_CRS_STACK_SIZE
	.align		4
.L_1558:
        /*00ec*/ 	.byte	0x04, 0x1e
        /*00ee*/ 	.short	(.L_1560 - .L_1559)
.L_1559:
        /*00f0*/ 	.word	0x00000000


	//----- nvinfo : EIATTR_CBANK_PARAM_SIZE
	.align		4
.L_1560:
        /*00f4*/ 	.byte	0x03, 0x19
        /*00f6*/ 	.short	0x00e8


	//----- nvinfo : EIATTR_PARAM_CBANK
	.align		4
        /*00f8*/ 	.byte	0x04, 0x0a
        /*00fa*/ 	.short	(.L_1562 - .L_1561)
	.align		4
.L_1561:
        /*00fc*/ 	.word	index@(.nv.constant0._ZN10layer_norm13ln_fwd_kernelINS_13Kernel_traitsI6__halfS2_S2_S2_fjLj2560ELj1ELj4ELj1ELj16ENS_18Kernel_traits_baseILj2560ES2_S2_S2_S2_fjLj128EEEEELb1ELb1ELb1ELb0EEEvNS_9FwdParamsE)
        /*0100*/ 	.short	0x0380
        /*0102*/ 	.short	0x00e8


	//----- nvinfo : EIATTR_SW_WAR
	.align		4
.L_1562:
        /*0104*/ 	.byte	0x04, 0x36
        /*0106*/ 	.short	(.L_1564 - .L_1563)
.L_1563:
        /*0108*/ 	.word	0x00000008
.L_1564:


//--------------------- .nv.info._ZN10layer_norm13ln_fwd_kernelINS_13Kernel_traitsI6__halfS2_S2_S2_fjLj2560ELj1ELj4ELj1ELj16ENS_18Kernel_traits_baseILj2560ES2_S2_S2_S2_fjLj128EEEEELb1ELb1ELb1ELb1EEEvNS_9FwdParamsE --------------------------
	.section	.nv.info._ZN10layer_norm13ln_fwd_kernelINS_13Kernel_traitsI6__halfS2_S2_S2_fjLj2560ELj1ELj4ELj1ELj16ENS_18Kernel_traits_baseILj2560ES2_S2_S2_S2_fjLj128EEEEELb1ELb1ELb1ELb1EEEvNS_9FwdParamsE,"",@"SHT_CUDA_INFO"
	.sectionflags	@""
	.align	4


	//----- nvinfo : EIATTR_CUDA_API_VERSION
	.align		4
        /*0000*/ 	.byte	0x04, 0x37
        /*0002*/ 	.short	(.L_1566 - .L_1565)
.L_1565:
        /*0004*/ 	.word	0x00000082


	//----- nvinfo : EIATTR_KPARAM_INFO
	.align		4
.L_1566:
        /*0008*/ 	.byte	0x04, 0x17
        /*000a*/ 	.short	(.L_1568 - .L_1567)
.L_1567:
        /*000c*/ 	.word	0x00000000
        /*0010*/ 	.short	0x0000
        /*0012*/ 	.short	0x0000
        /*0014*/ 	.byte	0x00, 0xf0, 0xa1, 0x03


	//----- nvinfo : EIATTR_SPARSE_MMA_MASK
	.align		4
.L_1568:
        /*0018*/ 	.byte	0x03, 0x50
        /*001a*/ 	.short	0x0000


	//----- nvinfo : EIATTR_MAXREG_COUNT
	.align		4
        /*001c*/ 	.byte	0x03, 0x1b
        /*001e*/ 	.short	0x00ff


	//----- nvinfo : EIATTR_MERCURY_ISA_VERSION
	.align		4
        /*0020*/ 	.byte	0x03, 0x5f
        /*0022*/ 	.short	0x0101


	//----- nvinfo : EIATTR_COOP_GROUP_MASK_REGIDS
	.align		4
        /*0024*/ 	.byte	0x04, 0x29
        /*0026*/ 	.short	(.L_1570 - .L_1569)


	//   ....[0]....
.L_1569:
        /*0028*/ 	.word	0xffffffff


	//   ....[1]....
        /*002c*/ 	.word	0xffffffff


	//   ....[2]....
        /*0030*/ 	.word	0xffffffff


	//   ....[3]....
        /*0034*/ 	.word	0xffffffff


	//   ....[4]....
        /*0038*/ 	.word	0xffffffff


	//   ....[5]....
        /*003c*/ 	.word	0xffffffff


	//   ....[6]....
        /*0040*/ 	.word	0xffffffff


	//   ....[7]....
        /*0044*/ 	.word	0xffffffff


	//   ....[8]....
        /*0048*/ 	.word	0xffffffff


	//   ....[9]....
        /*004c*/ 	.word	0xffffffff


	//   ....[10]....
        /*0050*/ 	.word	0x050000ed


	//   ....[11]....
        /*0054*/ 	.word	0x050000ed


	//   ....[12]....
        /*0058*/ 	.word	0x050000ed


	//   ....[13]....
        /*005c*/ 	.word	0x050000ed


	//   ....[14]....
        /*0060*/ 	.word	0x050000ed


	//   ....[15]....
        /*0064*/ 	.word	0x050000ed


	//   ....[16]....
        /*0068*/ 	.word	0x050000ed


	//   ....[17]....
        /*006c*/ 	.word	0x050000ed


	//   ....[18]....
        /*0070*/ 	.word	0x050000ed


	//   ....[19]....
        /*0074*/ 	.word	0x050000ed


	//----- nvinfo : EIATTR_COOP_GROUP_INSTR_OFFSETS
	.align		4
.L_1570:
        /*0078*/ 	.byte	0x04, 0x28
        /*007a*/ 	.short	(.L_1572 - .L_1571)


	//   ....[0]....
.L_1571:
        /*007c*/ 	.word	0x00046d10


	//   ....[1]....
        /*0080*/ 	.word	0x00046d30


	//   ....[2]....
        /*0084*/ 	.word	0x00046d50


	//   ....[3]....
        /*0088*/ 	.word	0x00046d70


	//   ....[4]....
        /*008c*/ 	.word	0x00046da0


	//   ....[5]....
        /*0090*/ 	.word	0x000477d0


	//   ....[6]....
        /*0094*/ 	.word	0x000477f0


	//   ....[7]....
        /*0098*/ 	.word	0x00047810


	//   ....[8]....
        /*009c*/ 	.word	0x00047830


	//   ....[9]....
        /*00a0*/ 	.word	0x00047850


	//   ....[10]....
        /*00a4*/ 	.word	0x000497d0


	//   ....[11]....
        /*00a8*/ 	.word	0x00049870


	//   ....[12]....
        /*00ac*/ 	.word	0x000498e0


	//   ....[13]....
        /*00b0*/ 	.word	0x00049950


	//   ....[14]....
        /*00b4*/ 	.word	0x000499d0


	//   ....[15]....
        /*00b8*/ 	.word	0x0004a450


	//   ....[16]....
        /*00bc*/ 	.word	0x0004a4c0


	//   ....[17]....
        /*00c0*/ 	.word	0x0004a530


	//   ....[18]....
        /*00c4*/ 	.word	0x0004a5a0


	//   ....[19]....
        /*00c8*/ 	.word	0x0004a610


	//----- nvinfo : EIATTR_VRC_CTA_INIT_COUNT
	.align		4
.L_1572:
        /*00cc*/ 	.byte	0x02, 0x4a
	.zero		1
	.zero		1


	//----- nvinfo : EIATTR_EXIT_INSTR_OFFSETS
	.align		4
        /*00d0*/ 	.byte	0x04, 0x1c
        /*00d2*/ 	.short	(.L_1574 - .L_1573)


	//   ....[0]....
.L_1573:
        /*00d4*/ 	.word	0x00000710


	//   ....[1]....
        /*00d8*/ 	.word	0x00049770


	//----- nvinfo : EIATTR_MAX_THREADS
	.align		4
.L_1574:
        /*00dc*/ 	.byte	0x04, 0x05
        /*00de*/ 	.short	(.L_1576 - .L_1575)
.L_1575:
        /*00e0*/ 	.word	0x00000080
        /*00e4*/ 	.word	0x00000001
        /*00e8*/ 	.word	0x00000001


	//----- nvinfo : EIATTR_CRS_STACK_SIZE
	.align		4
.L_1576:
        /*00ec*/ 	.byte	0x04, 0x1e
        /*00ee*/ 	.short	(.L_1578 - .L_1577)
.L_1577:
        /*00f0*/ 	.word	0x00000000


	//----- nvinfo : EIATTR_CBANK_PARAM_SIZE
	.align		4
.L_1578:
        /*00f4*/ 	.byte	0x03, 0x19
        /*00f6*/ 	.short	0x00e8


	//----- nvinfo : EIATTR_PARAM_CBANK
	.align		4
        /*00f8*/ 	.byte	0x04, 0x0a
        /*00fa*/ 	.short	(.L_1580 - .L_1579)
	.align		4
.L_1579:
        /*00fc*/ 	.word	index@(.nv.constant0._ZN10layer_norm13ln_fwd_kernelINS_13Kernel_traitsI6__halfS2_S2_S2_fjLj2560ELj1ELj4ELj1ELj16ENS_18Kernel_traits_baseILj2560ES2_S2_S2_S2_fjLj128EEEEELb1ELb1ELb1ELb1EEEvNS_9FwdParamsE)
        /*0100*/ 	.short	0x0380
        /*0102*/ 	.short	0x00e8


	//----- nvinfo : EIATTR_SW_WAR
	.align		4
.L_1580:
        /*0104*/ 	.byte	0x04, 0x36
        /*0106*/ 	.short	(.L_1582 - .L_1581)
.L_1581:
        /*0108*/ 	.word	0x00000008
.L_1582:


//--------------------- .nv.info._ZN10layer_norm13ln_fwd_kernelINS_13Kernel_traitsIf13__nv_bfloat16S2_S2_fjLj2560ELj1ELj4ELj1ELj16ENS_18Kernel_traits_baseILj2560EfS2_S2_S2_fjLj128EEEEELb0ELb0ELb0ELb0EEEvNS_9FwdParamsE --------------------------
	.section	.nv.info._ZN10layer_norm13ln_fwd_kernelINS_13Kernel_traitsIf13__nv_bfloat16S2_S2_fjLj2560ELj1ELj4ELj1ELj16ENS_18Kernel_traits_baseILj2560EfS2_S2_S2_fjLj128EEEEELb0ELb0ELb0ELb0EEEvNS_9FwdParamsE,"",@"SHT_CUDA_INFO"
	.sectionflags	@""
	.align	4


	//----- nvinfo : EIATTR_CUDA_API_VERSION
	.align		4
        /*0000*/ 	.byte	0x04, 0x37
        /*0002*/ 	.short	(.L_1584 - .L_1583)
.L_1583:
        /*0004*/ 	.word	0x00000082


	//----- nvinfo : EIATTR_KPARAM_INFO
	.align		4
.L_1584:
        /*0008*/ 	.byte	0x04, 0x17
        /*000a*/ 	.short	(.L_1586 - .L_1585)
.L_1585:
        /*000c*/ 	.word	0x00000000
        /*0010*/ 	.short	0x0000
        /*0012*/ 	.short	0x0000
        /*0014*/ 	.byte	0x00, 0xf0, 0xa1, 0x03


	//----- nvinfo : EIATTR_SPARSE_MMA_MASK
	.align		4
.L_1586:
        /*0018*/ 	.byte	0x03, 0x50
        /*001a*/ 	.short	0x0000


	//----- nvinfo : EIATTR_MAXREG_COUNT
	.align		4
        /*001c*/ 	.byte	0x03, 0x1b
        /*001e*/ 	.short	0x00ff


	//----- nvinfo : EIATTR_ANNOTATIONS
	.align		4
        /*0020*/ 	.byte	0x04, 0x55
        /*0022*/ 	.short	(.L_1588 - .L_1587)


	//   ....[0]....
.L_1587:
        /* <DEDUP_REMOVED lines=15> */


	//----- nvinfo : EIATTR_MERCURY_ISA_VERSION
	.align		4
.L_1588:
        /*0104*/ 	.byte	0x03, 0x5f
        /*0106*/ 	.short	0x0101


	//----- nvinfo : EIATTR_COOP_GROUP_MASK_REGIDS
	.align		4
        /*0108*/ 	.byte	0x04, 0x29
        /*010a*/ 	.short	(.L_1590 - .L_1589)


	//   ....[0]....
.L_1589:
        /*010c*/ 	.word	0xffffffff


	//   ....[1]....
        /*0110*/ 	.word	0xffffffff


	//   ....[2]....
        /*0114*/ 	.word	0xffffffff


	//   ....[3]....
        /*0118*/ 	.word	0xffffffff


	//   ....[4]....
        /*011c*/ 	.word	0xffffffff


	//   ....[5]....
        /*0120*/ 	.word	0xffffffff


	//   ....[6]....
        /*0124*/ 	.word	0xffffffff


	//   ....[7]....
        /*0128*/ 	.word	0xffffffff


	//   ....[8]....
        /*012c*/ 	.word	0xffffffff


	//   ....[9]....
        /*0130*/ 	.word	0xffffffff


	//   ....[10]....
        /*0134*/ 	.word	0x05000068


	//   ....[11]....
        /*0138*/ 	.word	0x05000068


	//   ....[12]....
        /*013c*/ 	.word	0x05000068


	//   ....[13]....
        /*0140*/ 	.word	0x05000068


	//   ....[14]....
        /*0144*/ 	.word	0x05000068


	//   ....[15]....
        /*0148*/ 	.word	0x05000068


	//   ....[16]....
        /*014c*/ 	.word	0x05000068


	//   ....[17]....
        /*0150*/ 	.word	0x05000068


	//   ....[18]....
        /*0154*/ 	.word	0x05000068


	//   ....[19]....
        /*0158*/ 	.word	0x05000068


	//----- nvinfo : EIATTR_COOP_GROUP_INSTR_OFFSETS
	.align		4
.L_1590:
        /*015c*/ 	.byte	0x04, 0x28
        /*015e*/ 	.short	(.L_1592 - .L_1591)


	//   ....[0]....
.L_1591:
        /*0160*/ 	.word	0x00005800


	//   ....[1]....
        /*0164*/ 	.word	0x00005840


	//   ....[2]....
        /*0168*/ 	.word	0x00005860


	//   ....[3]....
        /*016c*/ 	.word	0x00005880


	//   ....[4]....
        /*0170*/ 	.word	0x000058a0


	//   ....[5]....
        /*0174*/ 	.word	0x00006320


	//   ....[6]....
        /*0178*/ 	.word	0x00006340


	//   ....[7]....
        /*017c*/ 	.word	0x00006360


	//   ....[8]....
        /*0180*/ 	.word	0x00006380


	//   ....[9]....
        /*0184*/ 	.word	0x000063a0


	//   ....[10]....
        /*0188*/ 	.word	0x00007c30


	//   ....[11]....
        /*018c*/ 	.word	0x00007cd0


	//   ....[12]....
        /*0190*/ 	.word	0x00007d50


	//   ....[13]....
        /*0194*/ 	.word	0x00007dd0


	//   ....[14]....
        /*0198*/ 	.word	0x00007e50


	//   ....[15]....
        /*019c*/ 	.word	0x00008950


	//   ....[16]....
        /*01a0*/ 	.word	0x000089c0


	//   ....[17]....
        /*01a4*/ 	.word	0x00008a30


	//   ....[18]....
        /*01a8*/ 	.word	0x00008aa0


	//   ....[19]....
        /*01ac*/ 	.word	0x00008b10


	//----- nvinfo : EIATTR_VRC_CTA_INIT_COUNT
	.align		4
.L_1592:
        /*01b0*/ 	.byte	0x02, 0x4a
	.zero		1
	.zero		1


	//----- nvinfo : EIATTR_EXIT_INSTR_OFFSETS
	.align		4
        /*01b4*/ 	.byte	0x04, 0x1c
        /*01b6*/ 	.short	(.L_1594 - .L_1593)


	//   ....[0]....
.L_1593:
        /*01b8*/ 	.word	0x00000f20


	//   ....[1]....
        /*01bc*/ 	.word	0x00007bc0


	//----- nvinfo : EIATTR_MAX_THREADS
	.align		4
.L_1594:
        /*01c0*/ 	.byte	0x04, 0x05
        /*01c2*/ 	.short	(.L_1596 - .L_1595)
.L_1595:
        /*01c4*/ 	.word	0x00000080
        /*01c8*/ 	.word	0x00000001
        /*01cc*/ 	.word	0x00000001


	//----- nvinfo : EIATTR_CRS_STACK_SIZE
	.align		4
.L_1596:
        /*01d0*/ 	.byte	0x04, 0x1e
        /*01d2*/ 	.short	(.L_1598 - .L_1597)
.L_1597:
        /*01d4*/ 	.word	0x00000000


	//----- nvinfo : EIATTR_CBANK_PARAM_SIZE
	.align		4
.L_1598:
        /*01d8*/ 	.byte	0x03, 0x19
        /*01da*/ 	.short	0x00e8


	//----- nvinfo : EIATTR_PARAM_CBANK
	.align		4
        /*01dc*/ 	.byte	0x04, 0x0a
        /*01de*/ 	.short	(.L_1600 - .L_1599)
	.align		4
.L_1599:
        /*01e0*/ 	.word	index@(.nv.constant0._ZN10layer_norm13ln_fwd_kernelINS_13Kernel_traitsIf13__nv_bfloat16S2_S2_fjLj2560ELj1ELj4ELj1ELj16ENS_18Kernel_traits_baseILj2560EfS2_S2_S2_fjLj128EEEEELb0ELb0ELb0ELb0EEEvNS_9FwdParamsE)
        /*01e4*/ 	.short	0x0380
        /*01e6*/ 	.short	0x00e8


	//----- nvinfo : EIATTR_SW_WAR
	.align		4
.L_1600:
        /*01e8*/ 	.byte	0x04, 0x36
        /*01ea*/ 	.short	(.L_1602 - .L_1601)
.L_1601:
        /*01ec*/ 	.word	0x00000008
.L_1602:


//--------------------- .nv.info._ZN10layer_norm13ln_fwd_kernelINS_13Kernel_traitsIf13__nv_bfloat16S2_S2_fjLj2560ELj1ELj4ELj1ELj16ENS_18Kernel_traits_baseILj2560EfS2_S2_S2_fjLj128EEEEELb0ELb0ELb0ELb1EEEvNS_9FwdParamsE --------------------------
	.section	.nv.info._ZN10layer_norm13ln_fwd_kernelINS_13Kernel_traitsIf13__nv_bfloat16S2_S2_fjLj2560ELj1ELj4ELj1ELj16ENS_18Kernel_traits_baseILj2560EfS2_S2_S2_fjLj128EEEEELb0ELb0ELb0ELb1EEEvNS_9FwdParamsE,"",@"SHT_CUDA_INFO"
	.sectionflags	@""
	.align	4


	//----- nvinfo : EIATTR_CUDA_API_VERSION
	.align		4
        /*0000*/ 	.byte	0x04, 0x37
        /*0002*/ 	.short	(.L_1604 - .L_1603)
.L_1603:
        /*0004*/ 	.word	0x00000082


	//----- nvinfo : EIATTR_KPARAM_INFO
	.align		4
.L_1604:
        /*0008*/ 	.byte	0x04, 0x17
        /*000a*/ 	.short	(.L_1606 - .L_1605)
.L_1605:
        /*000c*/ 	.word	0x00000000
        /*0010*/ 	.short	0x0000
        /*0012*/ 	.short	0x0000
        /*0014*/ 	.byte	0x00, 0xf0, 0xa1, 0x03


	//----- nvinfo : EIATTR_SPARSE_MMA_MASK
	.align		4
.L_1606:
        /*0018*/ 	.byte	0x03, 0x50
        /*001a*/ 	.short	0x0000


	//----- nvinfo : EIATTR_MAXREG_COUNT
	.align		4
        /*001c*/ 	.byte	0x03, 0x1b
        /*001e*/ 	.short	0x00ff


	//----- nvinfo : EIATTR_ANNOTATIONS
	.align		4
        /*0020*/ 	.byte	0x04, 0x55
        /*0022*/ 	.short	(.L_1608 - .L_1607)


	//   ....[0]....
.L_1607:
        /* <DEDUP_REMOVED lines=15> */


	//----- nvinfo : EIATTR_MERCURY_ISA_VERSION
	.align		4
.L_1608:
        /*0104*/ 	.byte	0x03, 0x5f
        /*0106*/ 	.short	0x0101


	//----- nvinfo : EIATTR_COOP_GROUP_MASK_REGIDS
	.align		4
        /*0108*/ 	.byte	0x04, 0x29
        /*010a*/ 	.short	(.L_1610 - .L_1609)


	//   ....[0]....
.L_1609:
        /*010c*/ 	.word	0xffffffff


	//   ....[1]....
        /*0110*/ 	.word	0xffffffff


	//   ....[2]....
        /*0114*/ 	.word	0xffffffff


	//   ....[3]....
        /*0118*/ 	.word	0xffffffff


	//   ....[4]....
        /*011c*/ 	.word	0xffffffff


	//   ....[5]....
        /*0120*/ 	.word	0xffffffff


	//   ....[6]....
        /*0124*/ 	.word	0xffffffff


	//   ....[7]....
        /*0128*/ 	.word	0xffffffff


	//   ....[8]....
        /*012c*/ 	.word	0xffffffff


	//   ....[9]....
        /*0130*/ 	.word	0xffffffff


	//   ....[10]....
        /*0134*/ 	.word	0x050000f2


	//   ....[11]....
        /*0138*/ 	.word	0x050000f2


	//   ....[12]....
        /*013c*/ 	.word	0x050000f2


	//   ....[13]....
        /*0140*/ 	.word	0x050000f2


	//   ....[14]....
        /*0144*/ 	.word	0x050000f2


	//   ....[15]....
        /*0148*/ 	.word	0x050000f2


	//   ....[16]....
        /*014c*/ 	.word	0x050000f2


	//   ....[17]....
        /*0150*/ 	.word	0x050000f2


	//   ....[18]....
        /*0154*/ 	.word	0x050000f2


	//   ....[19]....
        /*0158*/ 	.word	0x050000f2


	//----- nvinfo : EIATTR_COOP_GROUP_INSTR_OFFSETS
	.align		4
.L_1610:
        /*015c*/ 	.byte	0x04, 0x28
        /*015e*/ 	.short	(.L_1612 - .L_1611)


	//   ....[0]....
.L_1611:
        /*0160*/ 	.word	0x00004a90


	//   ....[1]....
        /*0164*/ 	.word	0x00004ac0


	//   ....[2]....
        /*0168*/ 	.word	0x00004ae0


	//   ....[3]....
        /*016c*/ 	.word	0x00004b00


	//   ....[4]....
        /*0170*/ 	.word	0x00004b20


	//   ....[5]....
        /*0174*/ 	.word	0x00005550


	//   ....[6]....
        /*0178*/ 	.word	0x00005570


	//   ....[7]....
        /*017c*/ 	.word	0x00005590


	//   ....[8]....
        /*0180*/ 	.word	0x000055b0


	//   ....[9]....
        /*0184*/ 	.word	0x000055d0


	//   ....[10]....
        /*0188*/ 	.word	0x00006be0


	//   ....[11]....
        /*018c*/ 	.word	0x00006c80


	//   ....[12]....
        /*0190*/ 	.word	0x00006ce0


	//   ....[13]....
        /*0194*/ 	.word	0x00006d40


	//   ....[14]....
        /*0198*/ 	.word	0x00006da0


	//   ....[15]....
        /*019c*/ 	.word	0x00007820


	//   ....[16]....
        /*01a0*/ 	.word	0x00007880


	//   ....[17]....
        /*01a4*/ 	.word	0x000078e0


	//   ....[18]....
        /*01a8*/ 	.word	0x00007940


	//   ....[19]....
        /*01ac*/ 	.word	0x000079a0


	//----- nvinfo : EIATTR_VRC_CTA_INIT_COUNT
	.align		4
.L_1612:
        /*01b0*/ 	.byte	0x02, 0x4a
	.zero		1
	.zero		1


	//----- nvinfo : EIATTR_EXIT_INSTR_OFFSETS
	.align		4
        /*01b4*/ 	.byte	0x04, 0x1c
        /*01b6*/ 	.short	(.L_1614 - .L_1613)


	//   ....[0]....
.L_1613:
        /*01b8*/ 	.word	0x000008a0


	//   ....[1]....
        /*01bc*/ 	.word	0x00006b70


	//----- nvinfo : EIATTR_MAX_THREADS
	.align		4
.L_1614:
        /*01c0*/ 	.byte	0x04, 0x05
        /*01c2*/ 	.short	(.L_1616 - .L_1615)
.L_1615:
        /*01c4*/ 	.word	0x00000080
        /*01c8*/ 	.word	0x00000001
        /*01cc*/ 	.word	0x00000001


	//----- nvinfo : EIATTR_CRS_STACK_SIZE
	.align		4
.L_1616:
        /*01d0*/ 	.byte	0x04, 0x1e
        /*01d2*/ 	.short	(.L_1618 - .L_1617)
.L_1617:
        /*01d4*/ 	.word	0x00000000


	//----- nvinfo : EIATTR_CBANK_PARAM_SIZE
	.align		4
.L_1618:
        /*01d8*/ 	.byte	0x03, 0x19
        /*01da*/ 	.short	0x00e8


	//----- nvinfo : EIATTR_PARAM_CBANK
	.align		4
        /*01dc*/ 	.byte	0x04, 0x0a
        /*01de*/ 	.short	(.L_1620 - .L_1619)
	.align		4
.L_1619:
        /*01e0*/ 	.word	index@(.nv.constant0._ZN10layer_norm13ln_fwd_kernelINS_13Kernel_traitsIf13__nv_bfloat16S2_S2_fjLj2560ELj1ELj4ELj1ELj16ENS_18Kernel_traits_baseILj2560EfS2_S2_S2_fjLj128EEEEELb0ELb0ELb0ELb1EEEvNS_9FwdParamsE)
        /*01e4*/ 	.short	0x0380
        /*01e6*/ 	.short	0x00e8


	//----- nvinfo : EIATTR_SW_WAR
	.align		4
.L_1620:
        /*01e8*/ 	.byte	0x04, 0x36
        /*01ea*/ 	.short	(.L_1622 - .L_1621)
.L_1621:
        /*01ec*/ 	.word	0x00000008
.L_1622:


//--------------------- .nv.info._ZN10layer_norm13ln_fwd_kernelINS_13Kernel_traitsIf13__nv_bfloat16S2_S2_fjLj2560ELj1ELj4ELj1ELj16ENS_18Kernel_traits_baseILj2560EfS2_S2_S2_fjLj128EEEEELb0ELb0ELb1ELb0EEEvNS_9FwdParamsE --------------------------
	.section	.nv.info._ZN10layer_norm13ln_fwd_kernelINS_13Kernel_traitsIf13__nv_bfloat16S2_S2_fjLj2560ELj1ELj4ELj1ELj16ENS_18Kernel_traits_baseILj2560EfS2_S2_S2_fjLj128EEEEELb0ELb0ELb1ELb0EEEvNS_9FwdParamsE,"",@"SHT_CUDA_INFO"
	.sectionflags	@""
	.align	4


	//----- nvinfo : EIATTR_CUDA_API_VERSION
	.align		4
        /*0000*/ 	.byte	0x04, 0x37
        /*0002*/ 	.short	(.L_1624 - .L_1623)
.L_1623:
        /*0004*/ 	.word	0x00000082


	//----- nvinfo : EIATTR_KPARAM_INFO
	.align		4
.L_1624:
        /*0008*/ 	.byte	0x04, 0x17
        /*000a*/ 	.short	(.L_1626 - .L_1625)
.L_1625:
        /*000c*/ 	.word	0x00000000
        /*0010*/ 	.short	0x0000
        /*0012*/ 	.short	0x0000
        /*0014*/ 	.byte	0x00, 0xf0, 0xa1, 0x03


	//----- nvinfo : EIATTR_SPARSE_MMA_MASK
	.align		4
.L_1626:
        /*0018*/ 	.byte	0x03, 0x50
        /*001a*/ 	.short	0x0000


	//----- nvinfo : EIATTR_MAXREG_COUNT
	.align		4
        /*001c*/ 	.byte	0x03, 0x1b
        /*001e*/ 	.short	0x00ff


	//----- nvinfo : EIATTR_ANNOTATIONS
	.align		4
        /*0020*/ 	.byte	0x04, 0x55
        /*0022*/ 	.short	(.L_1628 - .L_1627)


	//   ....[0]....
.L_1627:
        /* <DEDUP_REMOVED lines=16> */


	//----- nvinfo : EIATTR_MERCURY_ISA_VERSION
	.align		4
.L_1628:
        /*0114*/ 	.byte	0x03, 0x5f
        /*0116*/ 	.short	0x0101


	//----- nvinfo : EIATTR_COOP_GROUP_MASK_REGIDS
	.align		4
        /*0118*/ 	.byte	0x04, 0x29
        /*011a*/ 	.short	(.L_1630 - .L_1629)


	//   ....[0]....
.L_1629:
        /*011c*/ 	.word	0xffffffff


	//   ....[1]....
        /*0120*/ 	.word	0xffffffff


	//   ....[2]....
        /*0124*/ 	.word	0xffffffff


	//   ....[3]....
        /*0128*/ 	.word	0xffffffff


	//   ....[4]....
        /*012c*/ 	.word	0xffffffff


	//   ....[5]....
        /*0130*/ 	.word	0xffffffff


	//   ....[6]....
        /*0134*/ 	.word	0xffffffff


	//   ....[7]....
        /*0138*/ 	.word	0xffffffff


	//   ....[8]....
        /*013c*/ 	.word	0xffffffff


	//   ....[9]....
        /*0140*/ 	.word	0xffffffff


	//   ....[10]....
        /*0144*/ 	.word	0x05000068


	//   ....[11]....
        /*0148*/ 	.word	0x05000068


	//   ....[12]....
        /*014c*/ 	.word	0x05000068


	//   ....[13]....
        /*0150*/ 	.word	0x05000068


	//   ....[14]....
        /*0154*/ 	.word	0x05000068


	//   ....[15]....
        /*0158*/ 	.word	0x05000068


	//   ....[16]....
        /*015c*/ 	.word	0x05000068


	//   ....[17]....
        /*0160*/ 	.word	0x05000068


	//   ....[18]....
        /*0164*/ 	.word	0x05000068


	//   ....[19]....
        /*0168*/ 	.word	0x05000068


	//----- nvinfo : EIATTR_COOP_GROUP_INSTR_OFFSETS
	.align		4
.L_1630:
        /*016c*/ 	.byte	0x04, 0x28
        /*016e*/ 	.short	(.L_1632 - .L_1631)


	//   ....[0]....
.L_1631:
        /*0170*/ 	.word	0x000065e0


	//   ....[1]....
        /*0174*/ 	.word	0x00006620


	//   ....[2]....
        /*0178*/ 	.word	0x00006640


	//   ....[3]....
        /*017c*/ 	.word	0x00006660


	//   ....[4]....
        /*0180*/ 	.word	0x00006680


	//   ....[5]....
        /*0184*/ 	.word	0x000070f0


	//   ....[6]....
        /*0188*/ 	.word	0x00007110


	//   ....[7]....
        /*018c*/ 	.word	0x00007130


	//   ....[8]....
        /*0190*/ 	.word	0x00007150


	//   ....[9]....
        /*0194*/ 	.word	0x00007170


	//   ....[10]....
        /*0198*/ 	.word	0x00008ab0


	//   ....[11]....
        /*019c*/ 	.word	0x00008b50


	//   ....[12]....
        /*01a0*/ 	.word	0x00008bc0


	//   ....[13]....
        /*01a4*/ 	.word	0x00008c30


	//   ....[14]....
        /*01a8*/ 	.word	0x00008ca0


	//   ....[15]....
        /*01ac*/ 	.word	0x00009780


	//   ....[16]....
        /*01b0*/ 	.word	0x000097f0


	//   ....[17]....
        /*01b4*/ 	.word	0x00009860


	//   ....[18]....
        /*01b8*/ 	.word	0x000098d0


	//   ....[19]....
        /*01bc*/ 	.word	0x00009940


	//----- nvinfo : EIATTR_VRC_CTA_INIT_COUNT
	.align		4
.L_1632:
        /*01c0*/ 	.byte	0x02, 0x4a
	.zero		1
	.zero		1


	//----- nvinfo : EIATTR_EXIT_INSTR_OFFSETS
	.align		4
        /*01c4*/ 	.byte	0x04, 0x1c
        /*01c6*/ 	.short	(.L_1634 - .L_1633)


	//   ....[0]....
.L_1633:
        /*01c8*/ 	.word	0x00000f60


	//   ....[1]....
        /*01cc*/ 	.word	0x00008a40


	//----- nvinfo : EIATTR_MAX_THREADS
	.align		4
.L_1634:
        /*01d0*/ 	.byte	0x04, 0x05
        /*01d2*/ 	.short	(.L_1636 - .L_1635)
.L_1635:
        /*01d4*/ 	.word	0x00000080
        /*01d8*/ 	.word	0x00000001
        /*01dc*/ 	.word	0x00000001


	//----- nvinfo : EIATTR_CRS_STACK_SIZE
	.align		4
.L_1636:
        /*01e0*/ 	.byte	0x04, 0x1e
        /*01e2*/ 	.short	(.L_1638 - .L_1637)
.L_1637:
        /*01e4*/ 	.word	0x00000000


	//----- nvinfo : EIATTR_CBANK_PARAM_SIZE
	.align		4
.L_1638:
        /*01e8*/ 	.byte	0x03, 0x19
        /*01ea*/ 	.short	0x00e8


	//----- nvinfo : EIATTR_PARAM_CBANK
	.align		4
        /*01ec*/ 	.byte	0x04, 0x0a
        /*01ee*/ 	.short	(.L_1640 - .L_1639)
	.align		4
.L_1639:
        /*01f0*/ 	.word	index@(.nv.constant0._ZN10layer_norm13ln_fwd_kernelINS_13Kernel_traitsIf13__nv_bfloat16S2_S2_fjLj2560ELj1ELj4ELj1ELj16ENS_18Kernel_traits_baseILj2560EfS2_S2_S2_fjLj128EEEEELb0ELb0ELb1ELb0EEEvNS_9FwdParamsE)
        /*01f4*/ 	.short	0x0380
        /*01f6*/ 	.short	0x00e8


	//----- nvinfo : EIATTR_SW_WAR
	.align		4
.L_1640:
        /*01f8*/ 	.byte	0x04, 0x36
        /*01fa*/ 	.short	(.L_1642 - .L_1641)
.L_1641:
        /*01fc*/ 	.word	0x00000008
.L_1642:


//--------------------- .nv.info._ZN10layer_norm13ln_fwd_kernelINS_13Kernel_traitsIf13__nv_bfloat16S2_S2_fjLj2560ELj1ELj4ELj1ELj16ENS_18Kernel_traits_baseILj2560EfS2_S2_S2_fjLj128EEEEELb0ELb0ELb1ELb1EEEvNS_9FwdParamsE --------------------------
	.section	.nv.info._ZN10layer_norm13ln_fwd_kernelINS_13Kernel_traitsIf13__nv_bfloat16S2_S2_fjLj2560ELj1ELj4ELj1ELj16ENS_18Kernel_traits_baseILj2560EfS2_S2_S2_fjLj128EEEEELb0ELb0ELb1ELb1EEEvNS_9FwdParamsE,"",@"SHT_CUDA_INFO"
	.sectionflags	@""
	.align	4


	//----- nvinfo : EIATTR_CUDA_API_VERSION
	.align		4
        /*0000*/ 	.byte	0x04, 0x37
        /*0002*/ 	.short	(.L_1644 - .L_1643)
.L_1643:
        /*0004*/ 	.word	0x00000082


	//----- nvinfo : EIATTR_KPARAM_INFO
	.align		4
.L_1644:
        /*0008*/ 	.byte	0x04, 0x17
        /*000a*/ 	.short	(.L_1646 - .L_1645)
.L_1645:
        /*000c*/ 	.word	0x00000000
        /*0010*/ 	.short	0x0000
        /*0012*/ 	.short	0x0000
        /*0014*/ 	.byte	0x00, 0xf0, 0xa1, 0x03


	//----- nvinfo : EIATTR_SPARSE_MMA_MASK
	.align		4
.L_1646:
        /*0018*/ 	.byte	0x03, 0x50
        /*001a*/ 	.short	0x0000


	//----- nvinfo : EIATTR_MAXREG_COUNT
	.align		4
        /*001c*/ 	.byte	0x03, 0x1b
        /*001e*/ 	.short	0x00ff


	//----- nvinfo : EIATTR_ANNOTATIONS
	.align		4
        /*0020*/ 	.byte	0x04, 0x55
        /*0022*/ 	.short	(.L_1648 - .L_1647)


	//   ....[0]....
.L_1647:
        /*0024*/ 	.word	0x00000001
        /*0028*/ 	.byte	0x90, 0x03, 0x00, 0x00, 0x01, 0x00, 0x00, 0x00, 0xa0, 0x03, 0x00, 0x00, 0x01, 0x00, 0x00, 0x00
        /*0038*/ 	.byte	0xa0, 0x07, 0x00, 0x00, 0x01, 0x00, 0x00, 0x00, 0xb0, 0x07, 0x00, 0x00, 0x01, 0x00, 0x00, 0x00
        /*0048*/ 	.byte	0xb0, 0x5f, 0x00, 0x00, 0x01, 0x00, 0x00, 0x00, 0x00, 0x60, 0x00, 0x00, 0x01, 0x00, 0x00, 0x00
        /*0058*/ 	.byte	0x50, 0x60, 0x00, 0x00, 0x01, 0x00, 0x00, 0x00, 0x70, 0x60, 0x00, 0x00


	//----- nvinfo : EIATTR_MERCURY_ISA_VERSION
	.align		4
.L_1648:
        /*0064*/ 	.byte	0x03, 0x5f
        /*0066*/ 	.short	0x0101


	//----- nvinfo : EIATTR_COOP_GROUP_MASK_REGIDS
	.align		4
        /*0068*/ 	.byte	0x04, 0x29
        /*006a*/ 	.short	(.L_1650 - .L_1649)


	//   ....[0]....
.L_1649:
        /*006c*/ 	.word	0xffffffff


	//   ....[1]....
        /*0070*/ 	.word	0xffffffff


	//   ....[2]....
        /*0074*/ 	.word	0xffffffff


	//   ....[3]....
        /*0078*/ 	.word	0xffffffff


	//   ....[4]....
        /*007c*/ 	.word	0xffffffff


	//   ....[5]....
        /*0080*/ 	.word	0xffffffff


	//   ....[6]....
        /*0084*/ 	.word	0xffffffff


	//   ....[7]....
        /*0088*/ 	.word	0xffffffff


	//   ....[8]....
        /*008c*/ 	.word	0xffffffff


	//   ....[9]....
        /*0090*/ 	.word	0xffffffff


	//   ....[10]....
        /*0094*/ 	.word	0x050000b6


	//   ....[11]....
        /*0098*/ 	.word	0x050000b6


	//   ....[12]....
        /*009c*/ 	.word	0x050000b6


	//   ....[13]....
        /*00a0*/ 	.word	0x050000b6


	//   ....[14]....
        /*00a4*/ 	.word	0x050000b6


	//   ....[15]....
        /*00a8*/ 	.word	0x050000b6


	//   ....[16]....
        /*00ac*/ 	.word	0x050000b6


	//   ....[17]....
        /*00b0*/ 	.word	0x050000b6


	//   ....[18]....
        /*00b4*/ 	.word	0x050000b6


	//   ....[19]....
        /*00b8*/ 	.word	0x050000b6


	//----- nvinfo : EIATTR_COOP_GROUP_INSTR_OFFSETS
	.align		4
.L_1650:
        /*00bc*/ 	.byte	0x04, 0x28
        /*00be*/ 	.short	(.L_1652 - .L_1651)


	//   ....[0]....
.L_1651:
        /*00c0*/ 	.word	0x00005340


	//   ....[1]....
        /*00c4*/ 	.word	0x00005360


	//   ....[2]....
        /*00c8*/ 	.word	0x00005380


	//   ....[3]....
        /*00cc*/ 	.word	0x000053a0


	//   ....[4]....
        /*00d0*/ 	.word	0x000053c0


	//   ....[5]....
        /*00d4*/ 	.word	0x00005e00


	//   ....[6]....
        /*00d8*/ 	.word	0x00005e20


	//   ....[7]....
        /*00dc*/ 	.word	0x00005e40


	//   ....[8]....
        /*00e0*/ 	.word	0x00005e60


	//   ....[9]....
        /*00e4*/ 	.word	0x00005e80


	//   ....[10]....
        /*00e8*/ 	.word	0x00007500


	//   ....[11]....
        /*00ec*/ 	.word	0x00007590


	//   ....[12]....
        /*00f0*/ 	.word	0x00007600


	//   ....[13]....
        /*00f4*/ 	.word	0x00007670


	//   ....[14]....
        /*00f8*/ 	.word	0x000076e0


	//   ....[15]....
        /*00fc*/ 	.word	0x00008180


	//   ....[16]....
        /*0100*/ 	.word	0x000081e0


	//   ....[17]....
        /*0104*/ 	.word	0x00008240


	//   ....[18]....
        /*0108*/ 	.word	0x000082a0


	//   ....[19]....
        /*010c*/ 	.word	0x00008300


	//----- nvinfo : EIATTR_VRC_CTA_INIT_COUNT
	.align		4
.L_1652:
        /*0110*/ 	.byte	0x02, 0x4a
	.zero		1
	.zero		1


	//----- nvinfo : EIATTR_EXIT_INSTR_OFFSETS
	.align		4
        /*0114*/ 	.byte	0x04, 0x1c
        /*0116*/ 	.short	(.L_1654 - .L_1653)


	//   ....[0]....
.L_1653:
        /*0118*/ 	.word	0x00000810


	//   ....[1]....
        /*011c*/ 	.word	0x00007490


	//----- nvinfo : EIATTR_MAX_THREADS
	.align		4
.L_1654:
        /*0120*/ 	.byte	0x04, 0x05
        /*0122*/ 	.short	(.L_1656 - .L_1655)
.L_1655:
        /*0124*/ 	.word	0x00000080
        /*0128*/ 	.word	0x00000001
        /*012c*/ 	.word	0x00000001


	//----- nvinfo : EIATTR_CRS_STACK_SIZE
	.align		4
.L_1656:
        /*0130*/ 	.byte	0x04, 0x1e
        /*0132*/ 	.short	(.L_1658 - .L_1657)
.L_1657:
        /*0134*/ 	.word	0x00000000


	//----- nvinfo : EIATTR_CBANK_PARAM_SIZE
	.align		4
.L_1658:
        /*0138*/ 	.byte	0x03, 0x19
        /*013a*/ 	.short	0x00e8


	//----- nvinfo : EIATTR_PARAM_CBANK
	.align		4
        /*013c*/ 	.byte	0x04, 0x0a
        /*013e*/ 	.short	(.L_1660 - .L_1659)
	.align		4
.L_1659:
        /*0140*/ 	.word	index@(.nv.constant0._ZN10layer_norm13ln_fwd_kernelINS_13Kernel_traitsIf13__nv_bfloat16S2_S2_fjLj2560ELj1ELj4ELj1ELj16ENS_18Kernel_traits_baseILj2560EfS2_S2_S2_fjLj128EEEEELb0ELb0ELb1ELb1EEEvNS_9FwdParamsE)
        /*0144*/ 	.short	0x0380
        /*0146*/ 	.short	0x00e8


	//----- nvinfo : EIATTR_SW_WAR
	.align		4
.L_1660:
        /*0148*/ 	.byte	0x04, 0x36
        /*014a*/ 	.short	(.L_1662 - .L_1661)
.L_1661:
        /*014c*/ 	.word	0x00000008
.L_1662:


//--------------------- .nv.info._ZN10layer_norm13ln_fwd_kernelINS_13Kernel_traitsIf13__nv_bfloat16S2_S2_fjLj2560ELj1ELj4ELj1ELj16ENS_18Kernel_traits_baseILj2560EfS2_S2_S2_fjLj128EEEEELb0ELb1ELb0ELb0EEEvNS_9FwdParamsE --------------------------
	.section	.nv.info._ZN10layer_norm13ln_fwd_kernelINS_13Kernel_traitsIf13__nv_bfloat16S2_S2_fjLj2560ELj1ELj4ELj1ELj16ENS_18Kernel_traits_baseILj2560EfS2_S2_S2_fjLj128EEEEELb0ELb1ELb0ELb0EEEvNS_9FwdParamsE,"",@"SHT_CUDA_INFO"
	.sectionflags	@""
	.align	4


	//----- nvinfo : EIATTR_CUDA_API_VERSION
	.align		4
        /*0000*/ 	.byte	0x04, 0x37
        /*0002*/ 	.short	(.L_1664 - .L_1663)
.L_1663:
        /*0004*/ 	.word	0x00000082


	//----- nvinfo : EIATTR_KPARAM_INFO
	.align		4
.L_1664:
        /*0008*/ 	.byte	0x04, 0x17
        /*000a*/ 	.short	(.L_1666 - .L_1665)
.L_1665:
        /*000c*/ 	.word	0x00000000
        /*0010*/ 	.short	0x0000
        /*0012*/ 	.short	0x0000
        /*0014*/ 	.byte	0x00, 0xf0, 0xa1, 0x03


	//----- nvinfo : EIATTR_SPARSE_MMA_MASK
	.align		4
.L_1666:
        /*0018*/ 	.byte	0x03, 0x50
        /*001a*/ 	.short	0x0000


	//----- nvinfo : EIATTR_MAXREG_COUNT
	.align		4
        /*001c*/ 	.byte	0x03, 0x1b
        /*001e*/ 	.short	0x00ff


	//----- nvinfo : EIATTR_ANNOTATIONS
	.align		4
        /*0020*/ 	.byte	0x04, 0x55
        /*0022*/ 	.short	(.L_1668 - .L_1667)


	//   ....[0]....
.L_1667:
        /* <DEDUP_REMOVED lines=185> */


	//----- nvinfo : EIATTR_MERCURY_ISA_VERSION
	.align		4
.L_1668:
        /*0ba4*/ 	.byte	0x03, 0x5f
        /*0ba6*/ 	.short	0x0101


	//----- nvinfo : EIATTR_COOP_GROUP_MASK_REGIDS
	.align		4
        /*0ba8*/ 	.byte	0x04, 0x29
        /*0baa*/ 	.short	(.L_1670 - .L_1669)


	//   ....[0]....
.L_1669:
        /*0bac*/ 	.word	0xffffffff


	//   ....[1]....
        /*0bb0*/ 	.word	0xffffffff


	//   ....[2]....
        /*0bb4*/ 	.word	0xffffffff


	//   ....[3]....
        /*0bb8*/ 	.word	0xffffffff


	//   ....[4]....
        /*0bbc*/ 	.word	0xffffffff


	//   ....[5]....
        /*0bc0*/ 	.word	0xffffffff


	//   ....[6]....
        /*0bc4*/ 	.word	0xffffffff


	//   ....[7]....
        /*0bc8*/ 	.word	0xffffffff


	//   ....[8]....
        /*0bcc*/ 	.word	0xffffffff


	//   ....[9]....
        /*0bd0*/ 	.word	0xffffffff


	//   ....[10]....
        /*0bd4*/ 	.word	0x05000080


	//   ....[11]....
        /*0bd8*/ 	.word	0x05000080


	//   ....[12]....
        /*0bdc*/ 	.word	0x05000080


	//   ....[13]....
        /*0be0*/ 	.word	0x05000080


	//   ....[14]....
        /*0be4*/ 	.word	0x05000080


	//   ....[15]....
        /*0be8*/ 	.word	0x05000080


	//   ....[16]....
        /*0bec*/ 	.word	0x05000080


	//   ....[17]....
        /*0bf0*/ 	.word	0x05000080


	//   ....[18]....
        /*0bf4*/ 	.word	0x05000080


	//   ....[19]....
        /*0bf8*/ 	.word	0x05000080


	//----- nvinfo : EIATTR_COOP_GROUP_INSTR_OFFSETS
	.align		4
.L_1670:
        /*0bfc*/ 	.byte	0x04, 0x28
        /*0bfe*/ 	.short	(.L_1672 - .L_1671)


	//   ....[0]....
.L_1671:
        /*0c00*/ 	.word	0x00006920


	//   ....[1]....
        /*0c04*/ 	.word	0x00006960


	//   ....[2]....
        /*0c08*/ 	.word	0x00006980


	//   ....[3]....
        /*0c0c*/ 	.word	0x000069a0


	//   ....[4]....
        /*0c10*/ 	.word	0x000069c0


	//   ....[5]....
        /*0c14*/ 	.word	0x00007430


	//   ....[6]....
        /*0c18*/ 	.word	0x00007450


	//   ....[7]....
        /*0c1c*/ 	.word	0x00007470


	//   ....[8]....
        /*0c20*/ 	.word	0x00007490


	//   ....[9]....
        /*0c24*/ 	.word	0x000074b0


	//   ....[10]....
        /*0c28*/ 	.word	0x00009680


	//   ....[11]....
        /*0c2c*/ 	.word	0x00009720


	//   ....[12]....
        /*0c30*/ 	.word	0x00009790


	//   ....[13]....
        /*0c34*/ 	.word	0x00009800


	//   ....[14]....
        /*0c38*/ 	.word	0x00009870


	//   ....[15]....
        /*0c3c*/ 	.word	0x0000a350


	//   ....[16]....
        /*0c40*/ 	.word	0x0000a3c0


	//   ....[17]....
        /*0c44*/ 	.word	0x0000a430


	//   ....[18]....
        /*0c48*/ 	.word	0x0000a4a0


	//   ....[19]....
        /*0c4c*/ 	.word	0x0000a510


	//----- nvinfo : EIATTR_VRC_CTA_INIT_COUNT
	.align		4
.L_1672:
        /*0c50*/ 	.byte	0x02, 0x4a
	.zero		1
	.zero		1


	//----- nvinfo : EIATTR_EXIT_INSTR_OFFSETS
	.align		4
        /*0c54*/ 	.byte	0x04, 0x1c
        /*0c56*/ 	.short	(.L_1674 - .L_1673)


	//   ....[0]....
.L_1673:
        /*0c58*/ 	.word	0x00002560


	//   ....[1]....
        /*0c5c*/ 	.word	0x00009610


	//----- nvinfo : EIATTR_MAX_THREADS
	.align		4
.L_1674:
        /*0c60*/ 	.byte	0x04, 0x05
        /*0c62*/ 	.short	(.L_1676 - .L_1675)
.L_1675:
        /*0c64*/ 	.word	0x00000080
        /*0c68*/ 	.word	0x00000001
        /*0c6c*/ 	.word	0x00000001


	//----- nvinfo : EIATTR_CRS_STACK_SIZE
	.align		4
.L_1676:
        /*0c70*/ 	.byte	0x04, 0x1e
        /*0c72*/ 	.short	(.L_1678 - .L_1677)
.L_1677:
        /*0c74*/ 	.word	0x00000000


	//----- nvinfo : EIATTR_CBANK_PARAM_SIZE
	.align		4
.L_1678:
        /*0c78*/ 	.byte	0x03, 0x19
        /*0c7a*/ 	.short	0x00e8


	//----- nvinfo : EIATTR_PARAM_CBANK
	.align		4
        /*0c7c*/ 	.byte	0x04, 0x0a
        /*0c7e*/ 	.short	(.L_1680 - .L_1679)
	.align		4
.L_1679:
        /*0c80*/ 	.word	index@(.nv.constant0._ZN10layer_norm13ln_fwd_kernelINS_13Kernel_traitsIf13__nv_bfloat16S2_S2_fjLj2560ELj1ELj4ELj1ELj16ENS_18Kernel_traits_baseILj2560EfS2_S2_S2_fjLj128EEEEELb0ELb1ELb0ELb0EEEvNS_9FwdParamsE)
        /*0c84*/ 	.short	0x0380
        /*0c86*/ 	.short	0x00e8


	//----- nvinfo : EIATTR_SW_WAR
	.align		4
.L_1680:
        /*0c88*/ 	.byte	0x04, 0x36
        /*0c8a*/ 	.short	(.L_1682 - .L_1681)
.L_1681:
        /*0c8c*/ 	.word	0x00000008
.L_1682:


//--------------------- .nv.info._ZN10layer_norm13ln_fwd_kernelINS_13Kernel_traitsIf13__nv_bfloat16S2_S2_fjLj2560ELj1ELj4ELj1ELj16ENS_18Kernel_traits_baseILj2560EfS2_S2_S2_fjLj128EEEEELb0ELb1ELb0ELb1EEEvNS_9FwdParamsE --------------------------
	.section	.nv.info._ZN10layer_norm13ln_fwd_kernelINS_13Kernel_traitsIf13__nv_bfloat16S2_S2_fjLj2560ELj1ELj4ELj1ELj16ENS_18Kernel_traits_baseILj2560EfS2_S2_S2_fjLj128EEEEELb0ELb1ELb0ELb1EEEvNS_9FwdParamsE,"",@"SHT_CUDA_INFO"
	.sectionflags	@""
	.align	4


	//----- nvinfo : EIATTR_CUDA_API_VERSION
	.align		4
        /*0000*/ 	.byte	0x04, 0x37
        /*0002*/ 	.short	(.L_1684 - .L_1683)
.L_1683:
        /*0004*/ 	.word	0x00000082


	//----- nvinfo : EIATTR_KPARAM_INFO
	.align		4
.L_1684:
        /*0008*/ 	.byte	0x04, 0x17
        /*000a*/ 	.short	(.L_1686 - .L_1685)
.L_1685:
        /*000c*/ 	.word	0x00000000
        /*0010*/ 	.short	0x0000
        /*0012*/ 	.short	0x0000
        /*0014*/ 	.byte	0x00, 0xf0, 0xa1, 0x03


	//----- nvinfo : EIATTR_SPARSE_MMA_MASK
	.align		4
.L_1686:
        /*0018*/ 	.byte	0x03, 0x50
        /*001a*/ 	.short	0x0000


	//----- nvinfo : EIATTR_MAXREG_COUNT
	.align		4
        /*001c*/ 	.byte	0x03, 0x1b
        /*001e*/ 	.short	0x00ff


	//----- nvinfo : EIATTR_ANNOTATIONS
	.align		4
        /*0020*/ 	.byte	0x04, 0x55
        /*0022*/ 	.short	(.L_1688 - .L_1687)


	//   ....[0]....
.L_1687:
        /* <DEDUP_REMOVED lines=144> */


	//----- nvinfo : EIATTR_MERCURY_ISA_VERSION
	.align		4
.L_1688:
        /*0914*/ 	.byte	0x03, 0x5f
        /*0916*/ 	.short	0x0101


	//----- nvinfo : EIATTR_COOP_GROUP_MASK_REGIDS
	.align		4
        /*0918*/ 	.byte	0x04, 0x29
        /*091a*/ 	.short	(.L_1690 - .L_1689)


	//   ....[0]....
.L_1689:
        /*091c*/ 	.word	0xffffffff


	//   ....[1]....
        /*0920*/ 	.word	0xffffffff


	//   ....[2]....
        /*0924*/ 	.word	0xffffffff


	//   ....[3]....
        /*0928*/ 	.word	0xffffffff


	//   ....[4]....
        /*092c*/ 	.word	0xffffffff


	//   ....[5]....
        /*0930*/ 	.word	0xffffffff


	//   ....[6]....
        /*0934*/ 	.word	0xffffffff


	//   ....[7]....
        /*0938*/ 	.word	0xffffffff


	//   ....[8]....
        /*093c*/ 	.word	0xffffffff


	//   ....[9]....
        /*0940*/ 	.word	0xffffffff


	//   ....[10]....
        /*0944*/ 	.word	0xffffffff


	//   ....[11]....
        /*0948*/ 	.word	0xffffffff


	//   ....[12]....
        /*094c*/ 	.word	0xffffffff


	//   ....[13]....
        /*0950*/ 	.word	0xffffffff


	//   ....[14]....
        /*0954*/ 	.word	0xffffffff


	//   ....[15]....
        /*0958*/ 	.word	0xffffffff


	//   ....[16]....
        /*095c*/ 	.word	0xffffffff


	//   ....[17]....
        /*0960*/ 	.word	0xffffffff


	//   ....[18]....
        /*0964*/ 	.word	0xffffffff


	//   ....[19]....
        /*0968*/ 	.word	0xffffffff


	//   ....[20]....
        /*096c*/ 	.word	0x050000af


	//   ....[21]....
        /*0970*/ 	.word	0x050000af


	//   ....[22]....
        /*0974*/ 	.word	0x050000af


	//   ....[23]....
        /*0978*/ 	.word	0x050000af


	//   ....[24]....
        /*097c*/ 	.word	0x050000af


	//   ....[25]....
        /*0980*/ 	.word	0x050000af


	//   ....[26]....
        /*0984*/ 	.word	0x050000af


	//   ....[27]....
        /*0988*/ 	.word	0x050000af


	//   ....[28]....
        /*098c*/ 	.word	0x050000af


	//   ....[29]....
        /*0990*/ 	.word	0x050000af


	//   ....[30]....
        /*0994*/ 	.word	0x050000af


	//   ....[31]....
        /*0998*/ 	.word	0x050000af


	//   ....[32]....
        /*099c*/ 	.word	0x050000af


	//   ....[33]....
        /*09a0*/ 	.word	0x050000af


	//   ....[34]....
        /*09a4*/ 	.word	0x050000af


	//   ....[35]....
        /*09a8*/ 	.word	0x050000af


	//   ....[36]....
        /*09ac*/ 	.word	0x050000af


	//   ....[37]....
        /*09b0*/ 	.word	0x050000af


	//   ....[38]....
        /*09b4*/ 	.word	0x050000af


	//   ....[39]....
        /*09b8*/ 	.word	0x050000af


	//----- nvinfo : EIATTR_COOP_GROUP_INSTR_OFFSETS
	.align		4
.L_1690:
        /*09bc*/ 	.byte	0x04, 0x28
        /*09be*/ 	.short	(.L_1692 - .L_1691)


	//   ....[0]....
.L_1691:
        /*09c0*/ 	.word	0x00004d30


	//   ....[1]....
        /*09c4*/ 	.word	0x00004d60


	//   ....[2]....
        /*09c8*/ 	.word	0x00004d80


	//   ....[3]....
        /*09cc*/ 	.word	0x00004da0


	//   ....[4]....
        /*09d0*/ 	.word	0x00004dc0


	//   ....[5]....
        /*09d4*/ 	.word	0x000057f0


	//   ....[6]....
        /*09d8*/ 	.word	0x00005810


	//   ....[7]....
        /*09dc*/ 	.word	0x00005830


	//   ....[8]....
        /*09e0*/ 	.word	0x00005850


	//   ....[9]....
        /*09e4*/ 	.word	0x00005870


	//   ....[10]....
        /*09e8*/ 	.word	0x0000a550


	//   ....[11]....
        /*09ec*/ 	.word	0x0000a580


	//   ....[12]....
        /*09f0*/ 	.word	0x0000a5a0


	//   ....[13]....
        /*09f4*/ 	.word	0x0000a5c0


	//   ....[14]....
        /*09f8*/ 	.word	0x0000a5e0


	//   ....[15]....
        /*09fc*/ 	.word	0x0000b010


	//   ....[16]....
        /*0a00*/ 	.word	0x0000b030


	//   ....[17]....
        /*0a04*/ 	.word	0x0000b050


	//   ....[18]....
        /*0a08*/ 	.word	0x0000b070


	//   ....[19]....
        /*0a0c*/ 	.word	0x0000b090


	//   ....[20]....
        /*0a10*/ 	.word	0x0000cbb0


	//   ....[21]....
        /*0a14*/ 	.word	0x0000cc50


	//   ....[22]....
        /*0a18*/ 	.word	0x0000ccb0


	//   ....[23]....
        /*0a1c*/ 	.word	0x0000cd10


	//   ....[24]....
        /*0a20*/ 	.word	0x0000cd70


	//   ....[25]....
        /*0a24*/ 	.word	0x0000d7e0


	//   ....[26]....
        /*0a28*/ 	.word	0x0000d840


	//   ....[27]....
        /*0a2c*/ 	.word	0x0000d8a0


	//   ....[28]....
        /*0a30*/ 	.word	0x0000d900


	//   ....[29]....
        /*0a34*/ 	.word	0x0000d960


	//   ....[30]....
        /*0a38*/ 	.word	0x0000d9f0


	//   ....[31]....
        /*0a3c*/ 	.word	0x0000da90


	//   ....[32]....
        /*0a40*/ 	.word	0x0000daf0


	//   ....[33]....
        /*0a44*/ 	.word	0x0000db50


	//   ....[34]....
        /*0a48*/ 	.word	0x0000dbb0


	//   ....[35]....
        /*0a4c*/ 	.word	0x0000e620


	//   ....[36]....
        /*0a50*/ 	.word	0x0000e680


	//   ....[37]....
        /*0a54*/ 	.word	0x0000e6e0


	//   ....[38]....
        /*0a58*/ 	.word	0x0000e740


	//   ....[39]....
        /*0a5c*/ 	.word	0x0000e7a0


	//----- nvinfo : EIATTR_VRC_CTA_INIT_COUNT
	.align		4
.L_1692:
        /*0a60*/ 	.byte	0x02, 0x4a
	.zero		1
	.zero		1


	//----- nvinfo : EIATTR_EXIT_INSTR_OFFSETS
	.align		4
        /*0a64*/ 	.byte	0x04, 0x1c
        /*0a66*/ 	.short	(.L_1694 - .L_1693)


	//   ....[0]....
.L_1693:
        /*0a68*/ 	.word	0x00001060


	//   ....[1]....
        /*0a6c*/ 	.word	0x000072f0


	//   ....[2]....
        /*0a70*/ 	.word	0x0000cb50


	//----- nvinfo : EIATTR_MAX_THREADS
	.align		4
.L_1694:
        /*0a74*/ 	.byte	0x04, 0x05
        /*0a76*/ 	.short	(.L_1696 - .L_1695)
.L_1695:
        /*0a78*/ 	.word	0x00000080
        /*0a7c*/ 	.word	0x00000001
        /*0a80*/ 	.word	0x00000001


	//----- nvinfo : EIATTR_CRS_STACK_SIZE
	.align		4
.L_1696:
        /*0a84*/ 	.byte	0x04, 0x1e
        /*0a86*/ 	.short	(.L_1698 - .L_1697)
.L_1697:
        /*0a88*/ 	.word	0x00000000


	//----- nvinfo : EIATTR_CBANK_PARAM_SIZE
	.align		4
.L_1698:
        /*0a8c*/ 	.byte	0x03, 0x19
        /*0a8e*/ 	.short	0x00e8


	//----- nvinfo : EIATTR_PARAM_CBANK
	.align		4
        /*0a90*/ 	.byte	0x04, 0x0a
        /*0a92*/ 	.short	(.L_1700 - .L_1699)
	.align		4
.L_1699:
        /*0a94*/ 	.word	index@(.nv.constant0._ZN10layer_norm13ln_fwd_kernelINS_13Kernel_traitsIf13__nv_bfloat16S2_S2_fjLj2560ELj1ELj4ELj1ELj16ENS_18Kernel_traits_baseILj2560EfS2_S2_S2_fjLj128EEEEELb0ELb1ELb0ELb1EEEvNS_9FwdParamsE)
        /*0a98*/ 	.short	0x0380
        /*0a9a*/ 	.short	0x00e8


	//----- nvinfo : EIATTR_SW_WAR
	.align		4
.L_1700:
        /*0a9c*/ 	.byte	0x04, 0x36
        /*0a9e*/ 	.short	(.L_1702 - .L_1701)
.L_1701:
        /*0aa0*/ 	.word	0x00000008
.L_1702:


//--------------------- .nv.info._ZN10layer_norm13ln_fwd_kernelINS_13Kernel_traitsIf13__nv_bfloat16S2_S2_fjLj2560ELj1ELj4ELj1ELj16ENS_18Kernel_traits_baseILj2560EfS2_S2_S2_fjLj128EEEEELb0ELb1ELb1ELb0EEEvNS_9FwdParamsE --------------------------
	.section	.nv.info._ZN10layer_norm13ln_fwd_kernelINS_13Kernel_traitsIf13__nv_bfloat16S2_S2_fjLj2560ELj1ELj4ELj1ELj16ENS_18Kernel_traits_baseILj2560EfS2_S2_S2_fjLj128EEEEELb0ELb1ELb1ELb0EEEvNS_9FwdParamsE,"",@"SHT_CUDA_INFO"
	.sectionflags	@""
	.align	4


	//----- nvinfo : EIATTR_CUDA_API_VERSION
	.align		4
        /*0000*/ 	.byte	0x04, 0x37
        /*0002*/ 	.short	(.L_1704 - .L_1703)
.L_1703:
        /*0004*/ 	.word	0x00000082


	//----- nvinfo : EIATTR_KPARAM_INFO
	.align		4
.L_1704:
        /*0008*/ 	.byte	0x04, 0x17
        /*000a*/ 	.short	(.L_1706 - .L_1705)
.L_1705:
        /*000c*/ 	.word	0x00000000
        /*0010*/ 	.short	0x0000
        /*0012*/ 	.short	0x0000
        /*0014*/ 	.byte	0x00, 0xf0, 0xa1, 0x03


	//----- nvinfo : EIATTR_SPARSE_MMA_MASK
	.align		4
.L_1706:
        /*0018*/ 	.byte	0x03, 0x50
        /*001a*/ 	.short	0x0000


	//----- nvinfo : EIATTR_MAXREG_COUNT
	.align		4
        /*001c*/ 	.byte	0x03, 0x1b
        /*001e*/ 	.short	0x00ff


	//----- nvinfo : EIATTR_ANNOTATIONS
	.align		4
        /*0020*/ 	.byte	0x04, 0x55
        /*0022*/ 	.short	(.L_1708 - .L_1707)


	//   ....[0]....
.L_1707:
        /* <DEDUP_REMOVED lines=204> */


	//----- nvinfo : EIATTR_MERCURY_ISA_VERSION
	.align		4
.L_1708:
        /*0cd4*/ 	.byte	0x03, 0x5f
        /*0cd6*/ 	.short	0x0101


	//----- nvinfo : EIATTR_COOP_GROUP_MASK_REGIDS
	.align		4
        /*0cd8*/ 	.byte	0x04, 0x29
        /*0cda*/ 	.short	(.L_1710 - .L_1709)


	//   ....[0]....
.L_1709:
        /*0cdc*/ 	.word	0xffffffff


	//   ....[1]....
        /*0ce0*/ 	.word	0xffffffff


	//   ....[2]....
        /*0ce4*/ 	.word	0xffffffff


	//   ....[3]....
        /*0ce8*/ 	.word	0xffffffff


	//   ....[4]....
        /*0cec*/ 	.word	0xffffffff


	//   ....[5]....
        /*0cf0*/ 	.word	0xffffffff


	//   ....[6]....
        /*0cf4*/ 	.word	0xffffffff


	//   ....[7]....
        /*0cf8*/ 	.word	0xffffffff


	//   ....[8]....
        /*0cfc*/ 	.word	0xffffffff


	//   ....[9]....
        /*0d00*/ 	.word	0xffffffff


	//   ....[10]....
        /*0d04*/ 	.word	0x05000080


	//   ....[11]....
        /*0d08*/ 	.word	0x05000080


	//   ....[12]....
        /*0d0c*/ 	.word	0x05000080


	//   ....[13]....
        /*0d10*/ 	.word	0x05000080


	//   ....[14]....
        /*0d14*/ 	.word	0x05000080


	//   ....[15]....
        /*0d18*/ 	.word	0x05000080


	//   ....[16]....
        /*0d1c*/ 	.word	0x05000080


	//   ....[17]....
        /*0d20*/ 	.word	0x05000080


	//   ....[18]....
        /*0d24*/ 	.word	0x05000080


	//   ....[19]....
        /*0d28*/ 	.word	0x05000080


	//----- nvinfo : EIATTR_COOP_GROUP_INSTR_OFFSETS
	.align		4
.L_1710:
        /*0d2c*/ 	.byte	0x04, 0x28
        /*0d2e*/ 	.short	(.L_1712 - .L_1711)


	//   ....[0]....
.L_1711:
        /*0d30*/ 	.word	0x00008760


	//   ....[1]....
        /*0d34*/ 	.word	0x000087a0


	//   ....[2]....
        /*0d38*/ 	.word	0x000087c0


	//   ....[3]....
        /*0d3c*/ 	.word	0x000087e0


	//   ....[4]....
        /*0d40*/ 	.word	0x00008800


	//   ....[5]....
        /*0d44*/ 	.word	0x00009270


	//   ....[6]....
        /*0d48*/ 	.word	0x00009290


	//   ....[7]....
        /*0d4c*/ 	.word	0x000092b0


	//   ....[8]....
        /*0d50*/ 	.word	0x000092d0


	//   ....[9]....
        /*0d54*/ 	.word	0x000092f0


	//   ....[10]....
        /*0d58*/ 	.word	0x0000b730


	//   ....[11]....
        /*0d5c*/ 	.word	0x0000b7d0


	//   ....[12]....
        /*0d60*/ 	.word	0x0000b840


	//   ....[13]....
        /*0d64*/ 	.word	0x0000b8b0


	//   ....[14]....
        /*0d68*/ 	.word	0x0000b920


	//   ....[15]....
        /*0d6c*/ 	.word	0x0000c400


	//   ....[16]....
        /*0d70*/ 	.word	0x0000c470


	//   ....[17]....
        /*0d74*/ 	.word	0x0000c4e0


	//   ....[18]....
        /*0d78*/ 	.word	0x0000c550


	//   ....[19]....
        /*0d7c*/ 	.word	0x0000c5c0


	//----- nvinfo : EIATTR_VRC_CTA_INIT_COUNT
	.align		4
.L_1712:
        /*0d80*/ 	.byte	0x02, 0x4a
	.zero		1
	.zero		1


	//----- nvinfo : EIATTR_EXIT_INSTR_OFFSETS
	.align		4
        /*0d84*/ 	.byte	0x04, 0x1c
        /*0d86*/ 	.short	(.L_1714 - .L_1713)


	//   ....[0]....
.L_1713:
        /*0d88*/ 	.word	0x000025d0


	//   ....[1]....
        /*0d8c*/ 	.word	0x0000b6c0


	//----- nvinfo : EIATTR_MAX_THREADS
	.align		4
.L_1714:
        /*0d90*/ 	.byte	0x04, 0x05
        /*0d92*/ 	.short	(.L_1716 - .L_1715)
.L_1715:
        /*0d94*/ 	.word	0x00000080
        /*0d98*/ 	.word	0x00000001
        /*0d9c*/ 	.word	0x00000001


	//----- nvinfo : EIATTR_CRS_STACK_SIZE
	.align		4
.L_1716:
        /*0da0*/ 	.byte	0x04, 0x1e
        /*0da2*/ 	.short	(.L_1718 - .L_1717)
.L_1717:
        /*0da4*/ 	.word	0x00000000


	//----- nvinfo : EIATTR_CBANK_PARAM_SIZE
	.align		4
.L_1718:
        /*0da8*/ 	.byte	0x03, 0x19
        /*0daa*/ 	.short	0x00e8


	//----- nvinfo : EIATTR_PARAM_CBANK
	.align		4
        /*0dac*/ 	.byte	0x04, 0x0a
        /*0dae*/ 	.short	(.L_1720 - .L_1719)
	.align		4
.L_1719:
        /*0db0*/ 	.word	index@(.nv.constant0._ZN10layer_norm13ln_fwd_kernelINS_13Kernel_traitsIf13__nv_bfloat16S2_S2_fjLj2560ELj1ELj4ELj1ELj16ENS_18Kernel_traits_baseILj2560EfS2_S2_S2_fjLj128EEEEELb0ELb1ELb1ELb0EEEvNS_9FwdParamsE)
        /*0db4*/ 	.short	0x0380
        /*0db6*/ 	.short	0x00e8


	//----- nvinfo : EIATTR_SW_WAR
	.align		4
.L_1720:
        /*0db8*/ 	.byte	0x04, 0x36
        /*0dba*/ 	.short	(.L_1722 - .L_1721)
.L_1721:
        /*0dbc*/ 	.word	0x00000008
.L_1722:


//--------------------- .nv.info._ZN10layer_norm13ln_fwd_kernelINS_13Kernel_traitsIf13__nv_bfloat16S2_S2_fjLj2560ELj1ELj4ELj1ELj16ENS_18Kernel_traits_baseILj2560EfS2_S2_S2_fjLj128EEEEELb0ELb1ELb1ELb1EEEvNS_9FwdParamsE --------------------------
	.section	.nv.info._ZN10layer_norm13ln_fwd_kernelINS_13Kernel_traitsIf13__nv_bfloat16S2_S2_fjLj2560ELj1ELj4ELj1ELj16ENS_18Kernel_traits_baseILj2560EfS2_S2_S2_fjLj128EEEEELb0ELb1ELb1ELb1EEEvNS_9FwdParamsE,"",@"SHT_CUDA_INFO"
	.sectionflags	@""
	.align	4


	//----- nvinfo : EIATTR_CUDA_API_VERSION
	.align		4
        /*0000*/ 	.byte	0x04, 0x37
        /*0002*/ 	.short	(.L_1724 - .L_1723)
.L_1723:
        /*0004*/ 	.word	0x00000082


	//----- nvinfo : EIATTR_KPARAM_INFO
	.align		4
.L_1724:
        /*0008*/ 	.byte	0x04, 0x17
        /*000a*/ 	.short	(.L_1726 - .L_1725)
.L_1725:
        /*000c*/ 	.word	0x00000000
        /*0010*/ 	.short	0x0000
        /*0012*/ 	.short	0x0000
        /*0014*/ 	.byte	0x00, 0xf0, 0xa1, 0x03


	//----- nvinfo : EIATTR_SPARSE_MMA_MASK
	.align		4
.L_1726:
        /*0018*/ 	.byte	0x03, 0x50
        /*001a*/ 	.short	0x0000


	//----- nvinfo : EIATTR_MAXREG_COUNT
	.align		4
        /*001c*/ 	.byte	0x03, 0x1b
        /*001e*/ 	.short	0x00ff


	//----- nvinfo : EIATTR_ANNOTATIONS
	.align		4
        /*0020*/ 	.byte	0x04, 0x55
        /*0022*/ 	.short	(.L_1728 - .L_1727)


	//   ....[0]....
.L_1727:
        /* <DEDUP_REMOVED lines=91> */


	//----- nvinfo : EIATTR_MERCURY_ISA_VERSION
	.align		4
.L_1728:
        /*05c4*/ 	.byte	0x03, 0x5f
        /*05c6*/ 	.short	0x0101


	//----- nvinfo : EIATTR_COOP_GROUP_MASK_REGIDS
	.align		4
        /*05c8*/ 	.byte	0x04, 0x29
        /*05ca*/ 	.short	(.L_1730 - .L_1729)


	//   ....[0]....
.L_1729:
        /*05cc*/ 	.word	0xffffffff


	//   ....[1]....
        /*05d0*/ 	.word	0xffffffff


	//   ....[2]....
        /*05d4*/ 	.word	0xffffffff


	//   ....[3]....
        /*05d8*/ 	.word	0xffffffff


	//   ....[4]....
        /*05dc*/ 	.word	0xffffffff


	//   ....[5]....
        /*05e0*/ 	.word	0xffffffff


	//   ....[6]....
        /*05e4*/ 	.word	0xffffffff


	//   ....[7]....
        /*05e8*/ 	.word	0xffffffff


	//   ....[8]....
        /*05ec*/ 	.word	0xffffffff


	//   ....[9]....
        /*05f0*/ 	.word	0xffffffff


	//   ....[10]....
        /*05f4*/ 	.word	0x050000b2


	//   ....[11]....
        /*05f8*/ 	.word	0x050000b2


	//   ....[12]....
        /*05fc*/ 	.word	0x050000b2


	//   ....[13]....
        /*0600*/ 	.word	0x050000b2


	//   ....[14]....
        /*0604*/ 	.word	0x050000b2


	//   ....[15]....
        /*0608*/ 	.word	0x050000b2


	//   ....[16]....
        /*060c*/ 	.word	0x050000b2


	//   ....[17]....
        /*0610*/ 	.word	0x050000b2


	//   ....[18]....
        /*0614*/ 	.word	0x050000b2


	//   ....[19]....
        /*0618*/ 	.word	0x050000b2


	//----- nvinfo : EIATTR_COOP_GROUP_INSTR_OFFSETS
	.align		4
.L_1730:
        /*061c*/ 	.byte	0x04, 0x28
        /*061e*/ 	.short	(.L_1732 - .L_1731)


	//   ....[0]....
.L_1731:
        /*0620*/ 	.word	0x00006b50


	//   ....[1]....
        /*0624*/ 	.word	0x00006b80


	//   ....[2]....
        /*0628*/ 	.word	0x00006ba0


	//   ....[3]....
        /*062c*/ 	.word	0x00006bc0


	//   ....[4]....
        /*0630*/ 	.word	0x00006be0


	//   ....[5]....
        /*0634*/ 	.word	0x00007610


	//   ....[6]....
        /*0638*/ 	.word	0x00007630


	//   ....[7]....
        /*063c*/ 	.word	0x00007650


	//   ....[8]....
        /*0640*/ 	.word	0x00007670


	//   ....[9]....
        /*0644*/ 	.word	0x00007690


	//   ....[10]....
        /*0648*/ 	.word	0x000091d0


	//   ....[11]....
        /*064c*/ 	.word	0x00009270


	//   ....[12]....
        /*0650*/ 	.word	0x000092d0


	//   ....[13]....
        /*0654*/ 	.word	0x00009330


	//   ....[14]....
        /*0658*/ 	.word	0x00009390


	//   ....[15]....
        /*065c*/ 	.word	0x00009e10


	//   ....[16]....
        /*0660*/ 	.word	0x00009e70


	//   ....[17]....
        /*0664*/ 	.word	0x00009ed0


	//   ....[18]....
        /*0668*/ 	.word	0x00009f30


	//   ....[19]....
        /*066c*/ 	.word	0x00009f90


	//----- nvinfo : EIATTR_VRC_CTA_INIT_COUNT
	.align		4
.L_1732:
        /*0670*/ 	.byte	0x02, 0x4a
	.zero		1
	.zero		1


	//----- nvinfo : EIATTR_EXIT_INSTR_OFFSETS
	.align		4
        /*0674*/ 	.byte	0x04, 0x1c
        /*0676*/ 	.short	(.L_1734 - .L_1733)


	//   ....[0]....
.L_1733:
        /*0678*/ 	.word	0x00001020


	//   ....[1]....
        /*067c*/ 	.word	0x00009160


	//----- nvinfo : EIATTR_MAX_THREADS
	.align		4
.L_1734:
        /*0680*/ 	.byte	0x04, 0x05
        /*0682*/ 	.short	(.L_1736 - .L_1735)
.L_1735:
        /*0684*/ 	.word	0x00000080
        /*0688*/ 	.word	0x00000001
        /*068c*/ 	.word	0x00000001


	//----- nvinfo : EIATTR_CRS_STACK_SIZE
	.align		4
.L_1736:
        /*0690*/ 	.byte	0x04, 0x1e
        /*0692*/ 	.short	(.L_1738 - .L_1737)
.L_1737:
        /*0694*/ 	.word	0x00000000


	//----- nvinfo : EIATTR_CBANK_PARAM_SIZE
	.align		4
.L_1738:
        /*0698*/ 	.byte	0x03, 0x19
        /*069a*/ 	.short	0x00e8


	//----- nvinfo : EIATTR_PARAM_CBANK
	.align		4
        /*069c*/ 	.byte	0x04, 0x0a
        /*069e*/ 	.short	(.L_1740 - .L_1739)
	.align		4
.L_1739:
        /*06a0*/ 	.word	index@(.nv.constant0._ZN10layer_norm13ln_fwd_kernelINS_13Kernel_traitsIf13__nv_bfloat16S2_S2_fjLj2560ELj1ELj4ELj1ELj16ENS_18Kernel_traits_baseILj2560EfS2_S2_S2_fjLj128EEEEELb0ELb1ELb1ELb1EEEvNS_9FwdParamsE)
        /*06a4*/ 	.short	0x0380
        /*06a6*/ 	.short	0x00e8


	//----- nvinfo : EIATTR_SW_WAR
	.align		4
.L_1740:
        /*06a8*/ 	.byte	0x04, 0x36
        /*06aa*/ 	.short	(.L_1742 - .L_1741)
.L_1741:
        /*06ac*/ 	.word	0x00000008
.L_1742:


//--------------------- .nv.info._ZN10layer_norm13ln_fwd_kernelINS_13Kernel_traitsIf13__nv_bfloat16S2_S2_fjLj2560ELj1ELj4ELj1ELj16ENS_18Kernel_traits_baseILj2560EfS2_S2_S2_fjLj128EEEEELb1ELb0ELb0ELb0EEEvNS_9FwdParamsE --------------------------
	.section	.nv.info._ZN10layer_norm13ln_fwd_kernelINS_13Kernel_traitsIf13__nv_bfloat16S2_S2_fjLj2560ELj1ELj4ELj1ELj16ENS_18Kernel_traits_baseILj2560EfS2_S2_S2_fjLj128EEEEELb1ELb0ELb0ELb0EEEvNS_9FwdParamsE,"",@"SHT_CUDA_INFO"
	.sectionflags	@""
	.align	4


	//----- nvinfo : EIATTR_CUDA_API_VERSION
	.align		4
        /*0000*/ 	.byte	0x04, 0x37
        /*0002*/ 	.short	(.L_1744 - .L_1743)
.L_1743:
        /*0004*/ 	.word	0x00000082


	//----- nvinfo : EIATTR_KPARAM_INFO
	.align		4
.L_1744:
        /*0008*/ 	.byte	0x04, 0x17
        /*000a*/ 	.short	(.L_1746 - .L_1745)
.L_1745:
        /*000c*/ 	.word	0x00000000
        /*0010*/ 	.short	0x0000
        /*0012*/ 	.short	0x0000
        /*0014*/ 	.byte	0x00, 0xf0, 0xa1, 0x03


	//----- nvinfo : EIATTR_SPARSE_MMA_MASK
	.align		4
.L_1746:
        /*0018*/ 	.byte	0x03, 0x50
        /*001a*/ 	.short	0x0000


	//----- nvinfo : EIATTR_MAXREG_COUNT
	.align		4
        /*001c*/ 	.byte	0x03, 0x1b
        /*001e*/ 	.short	0x00ff


	//----- nvinfo : EIATTR_ANNOTATIONS
	.align		4
        /*0020*/ 	.byte	0x04, 0x55
        /*0022*/ 	.short	(.L_1748 - .L_1747)


	//   ....[0]....
.L_1747:
        /* <DEDUP_REMOVED lines=36> */


	//----- nvinfo : EIATTR_MERCURY_ISA_VERSION
	.align		4
.L_1748:
        /*0254*/ 	.byte	0x03, 0x5f
        /*0256*/ 	.short	0x0101


	//----- nvinfo : EIATTR_COOP_GROUP_MASK_REGIDS
	.align		4
        /*0258*/ 	.byte	0x04, 0x29
        /*025a*/ 	.short	(.L_1750 - .L_1749)


	//   ....[0]....
.L_1749:
        /*025c*/ 	.word	0xffffffff


	//   ....[1]....
        /*0260*/ 	.word	0xffffffff


	//   ....[2]....
        /*0264*/ 	.word	0xffffffff


	//   ....[3]....
        /*0268*/ 	.word	0xffffffff


	//   ....[4]....
        /*026c*/ 	.word	0xffffffff


	//   ....[5]....
        /*0270*/ 	.word	0xffffffff


	//   ....[6]....
        /*0274*/ 	.word	0xffffffff


	//   ....[7]....
        /*0278*/ 	.word	0xffffffff


	//   ....[8]....
        /*027c*/ 	.word	0xffffffff


	//   ....[9]....
        /*0280*/ 	.word	0xffffffff


	//   ....[10]....
        /*0284*/ 	.word	0x05000044


	//   ....[11]....
        /*0288*/ 	.word	0x05000044


	//   ....[12]....
        /*028c*/ 	.word	0x05000044


	//   ....[13]....
        /*0290*/ 	.word	0x05000044


	//   ....[14]....
        /*0294*/ 	.word	0x05000044


	//   ....[15]....
        /*0298*/ 	.word	0x05000044


	//   ....[16]....
        /*029c*/ 	.word	0x05000044


	//   ....[17]....
        /*02a0*/ 	.word	0x05000044


	//   ....[18]....
        /*02a4*/ 	.word	0x05000044


	//   ....[19]....
        /*02a8*/ 	.word	0x05000044


	//----- nvinfo : EIATTR_COOP_GROUP_INSTR_OFFSETS
	.align		4
.L_1750:
        /*02ac*/ 	.byte	0x04, 0x28
        /*02ae*/ 	.short	(.L_1752 - .L_1751)


	//   ....[0]....
.L_1751:
        /*02b0*/ 	.word	0x00042760


	//   ....[1]....
        /*02b4*/ 	.word	0x000427a0


	//   ....[2]....
        /*02b8*/ 	.word	0x000427c0


	//   ....[3]....
        /*02bc*/ 	.word	0x000427e0


	//   ....[4]....
        /*02c0*/ 	.word	0x00042800


	//   ....[5]....
        /*02c4*/ 	.word	0x00043270


	//   ....[6]....
        /*02c8*/ 	.word	0x00043290


	//   ....[7]....
        /*02cc*/ 	.word	0x000432b0


	//   ....[8]....
        /*02d0*/ 	.word	0x000432d0


	//   ....[9]....
        /*02d4*/ 	.word	0x000432f0


	//   ....[10]....
        /*02d8*/ 	.word	0x00044c50


	//   ....[11]....
        /*02dc*/ 	.word	0x00044cf0


	//   ....[12]....
        /*02e0*/ 	.word	0x00044d60


	//   ....[13]....
        /*02e4*/ 	.word	0x00044dd0


	//   ....[14]....
        /*02e8*/ 	.word	0x00044e40


	//   ....[15]....
        /*02ec*/ 	.word	0x00045920


	//   ....[16]....
        /*02f0*/ 	.word	0x00045990


	//   ....[17]....
        /*02f4*/ 	.word	0x00045a00


	//   ....[18]....
        /*02f8*/ 	.word	0x00045a70


	//   ....[19]....
        /*02fc*/ 	.word	0x00045ae0


	//----- nvinfo : EIATTR_VRC_CTA_INIT_COUNT
	.align		4
.L_1752:
        /*0300*/ 	.byte	0x02, 0x4a
	.zero		1
	.zero		1


	//----- nvinfo : EIATTR_EXIT_INSTR_OFFSETS
	.align		4
        /*0304*/ 	.byte	0x04, 0x1c
        /*0306*/ 	.short	(.L_1754 - .L_1753)


	//   ....[0]....
.L_1753:
        /*0308*/ 	.word	0x00001340


	//   ....[1]....
        /*030c*/ 	.word	0x00044be0


	//----- nvinfo : EIATTR_INDIRECT_BRANCH_TARGETS
	.align		4
.L_1754:
        /*0310*/ 	.byte	0x04, 0x34
        /*0312*/ 	.short	(.L_1756 - .L_1755)


	//   ....[0]....
.L_1755:
        /*0314*/ 	.word	.L_x_88288@srel
        /*0318*/ 	.short	0x0
        /*031a*/ 	.short	0x0
        /*031c*/ 	.word	0x3
        /*0320*/ 	.word	.L_x_88289@srel
        /*0324*/ 	.word	.L_x_88290@srel
        /*0328*/ 	.word	.L_x_88291@srel


	//----- nvinfo : EIATTR_MAX_THREADS
	.align		4
.L_1756:
        /*032c*/ 	.byte	0x04, 0x05
        /*032e*/ 	.short	(.L_1758 - .L_1757)
.L_1757:
        /*0330*/ 	.word	0x00000080
        /*0334*/ 	.word	0x00000001
        /*0338*/ 	.word	0x00000001


	//----- nvinfo : EIATTR_CRS_STACK_SIZE
	.align		4
.L_1758:
        /*033c*/ 	.byte	0x04, 0x1e
        /*033e*/ 	.short	(.L_1760 - .L_1759)
.L_1759:
        /*0340*/ 	.word	0x00000000


	//----- nvinfo : EIATTR_CBANK_PARAM_SIZE
	.align		4
.L_1760:
        /*0344*/ 	.byte	0x03, 0x19
        /*0346*/ 	.short	0x00e8


	//----- nvinfo : EIATTR_PARAM_CBANK
	.align		4
        /*0348*/ 	.byte	0x04, 0x0a
        /*034a*/ 	.short	(.L_1762 - .L_1761)
	.align		4
.L_1761:
        /*034c*/ 	.word	index@(.nv.constant0._ZN10layer_norm13ln_fwd_kernelINS_13Kernel_traitsIf13__nv_bfloat16S2_S2_fjLj2560ELj1ELj4ELj1ELj16ENS_18Kernel_traits_baseILj2560EfS2_S2_S2_fjLj128EEEEELb1ELb0ELb0ELb0EEEvNS_9FwdParamsE)
        /*0350*/ 	.short	0x0380
        /*0352*/ 	.short	0x00e8


	//----- nvinfo : EIATTR_SW_WAR
	.align		4
.L_1762:
        /*0354*/ 	.byte	0x04, 0x36
        /*0356*/ 	.short	(.L_1764 - .L_1763)
.L_1763:
        /*0358*/ 	.word	0x00000008
.L_1764:


//--------------------- .nv.info._ZN10layer_norm13ln_fwd_kernelINS_13Kernel_traitsIf13__nv_bfloat16S2_S2_fjLj2560ELj1ELj4ELj1ELj16ENS_18Kernel_traits_baseILj2560EfS2_S2_S2_fjLj128EEEEELb1ELb0ELb0ELb1EEEvNS_9FwdParamsE --------------------------
	.section	.nv.info._ZN10layer_norm13ln_fwd_kernelINS_13Kernel_traitsIf13__nv_bfloat16S2_S2_fjLj2560ELj1ELj4ELj1ELj16ENS_18Kernel_traits_baseILj2560EfS2_S2_S2_fjLj128EEEEELb1ELb0ELb0ELb1EEEvNS_9FwdParamsE,"",@"SHT_CUDA_INFO"
	.sectionflags	@""
	.align	4


	//----- nvinfo : EIATTR_CUDA_API_VERSION
	.align		4
        /*0000*/ 	.byte	0x04, 0x37
        /*0002*/ 	.short	(.L_1766 - .L_1765)
.L_1765:
        /*0004*/ 	.word	0x00000082


	//----- nvinfo : EIATTR_KPARAM_INFO
	.align		4
.L_1766:
        /*0008*/ 	.byte	0x04, 0x17
        /*000a*/ 	.short	(.L_1768 - .L_1767)
.L_1767:
        /*000c*/ 	.word	0x00000000
        /*0010*/ 	.short	0x0000
        /*0012*/ 	.short	0x0000
        /*0014*/ 	.byte	0x00, 0xf0, 0xa1, 0x03


	//----- nvinfo : EIATTR_SPARSE_MMA_MASK
	.align		4
.L_1768:
        /*0018*/ 	.byte	0x03, 0x50
        /*001a*/ 	.short	0x0000


	//----- nvinfo : EIATTR_MAXREG_COUNT
	.align		4
        /*001c*/ 	.byte	0x03, 0x1b
        /*001e*/ 	.short	0x00ff


	//----- nvinfo : EIATTR_ANNOTATIONS
	.align		4
        /*0020*/ 	.byte	0x04, 0x55
        /*0022*/ 	.short	(.L_1770 - .L_1769)


	//   ....[0]....
.L_1769:
        /* <DEDUP_REMOVED lines=41> */


	//----- nvinfo : EIATTR_MERCURY_ISA_VERSION
	.align		4
.L_1770:
        /*02a4*/ 	.byte	0x03, 0x5f
        /*02a6*/ 	.short	0x0101


	//----- nvinfo : EIATTR_COOP_GROUP_MASK_REGIDS
	.align		4
        /*02a8*/ 	.byte	0x04, 0x29
        /*02aa*/ 	.short	(.L_1772 - .L_1771)


	//   ....[0]....
.L_1771:
        /*02ac*/ 	.word	0xffffffff


	//   ....[1]....
        /*02b0*/ 	.word	0xffffffff


	//   ....[2]....
        /*02b4*/ 	.word	0xffffffff


	//   ....[3]....
        /*02b8*/ 	.word	0xffffffff


	//   ....[4]....
        /*02bc*/ 	.word	0xffffffff


	//   ....[5]....
        /*02c0*/ 	.word	0xffffffff


	//   ....[6]....
        /*02c4*/ 	.word	0xffffffff


	//   ....[7]....
        /*02c8*/ 	.word	0xffffffff


	//   ....[8]....
        /*02cc*/ 	.word	0xffffffff


	//   ....[9]....
        /*02d0*/ 	.word	0xffffffff


	//   ....[10]....
        /*02d4*/ 	.word	0x05000026


	//   ....[11]....
        /*02d8*/ 	.word	0x05000026


	//   ....[12]....
        /*02dc*/ 	.word	0x05000026


	//   ....[13]....
        /*02e0*/ 	.word	0x05000026


	//   ....[14]....
        /*02e4*/ 	.word	0x05000026


	//   ....[15]....
        /*02e8*/ 	.word	0x05000026


	//   ....[16]....
        /*02ec*/ 	.word	0x05000026


	//   ....[17]....
        /*02f0*/ 	.word	0x05000026


	//   ....[18]....
        /*02f4*/ 	.word	0x05000026


	//   ....[19]....
        /*02f8*/ 	.word	0x05000026


	//----- nvinfo : EIATTR_COOP_GROUP_INSTR_OFFSETS
	.align		4
.L_1772:
        /*02fc*/ 	.byte	0x04, 0x28
        /*02fe*/ 	.short	(.L_1774 - .L_1773)


	//   ....[0]....
.L_1773:
        /*0300*/ 	.word	0x00036480


	//   ....[1]....
        /*0304*/ 	.word	0x000364b0


	//   ....[2]....
        /*0308*/ 	.word	0x000364d0


	//   ....[3]....
        /*030c*/ 	.word	0x000364f0


	//   ....[4]....
        /*0310*/ 	.word	0x00036510


	//   ....[5]....
        /*0314*/ 	.word	0x00036f40


	//   ....[6]....
        /*0318*/ 	.word	0x00036f60


	//   ....[7]....
        /*031c*/ 	.word	0x00036f80


	//   ....[8]....
        /*0320*/ 	.word	0x00036fa0


	//   ....[9]....
        /*0324*/ 	.word	0x00036fc0


	//   ....[10]....
        /*0328*/ 	.word	0x000386b0


	//   ....[11]....
        /*032c*/ 	.word	0x00038750


	//   ....[12]....
        /*0330*/ 	.word	0x000387c0


	//   ....[13]....
        /*0334*/ 	.word	0x00038830


	//   ....[14]....
        /*0338*/ 	.word	0x000388a0


	//   ....[15]....
        /*033c*/ 	.word	0x00039330


	//   ....[16]....
        /*0340*/ 	.word	0x000393a0


	//   ....[17]....
        /*0344*/ 	.word	0x00039410


	//   ....[18]....
        /*0348*/ 	.word	0x00039480


	//   ....[19]....
        /*034c*/ 	.word	0x000394f0


	//----- nvinfo : EIATTR_VRC_CTA_INIT_COUNT
	.align		4
.L_1774:
        /*0350*/ 	.byte	0x02, 0x4a
	.zero		1
	.zero		1


	//----- nvinfo : EIATTR_EXIT_INSTR_OFFSETS
	.align		4
        /*0354*/ 	.byte	0x04, 0x1c
        /*0356*/ 	.short	(.L_1776 - .L_1775)


	//   ....[0]....
.L_1775:
        /*0358*/ 	.word	0x00000c80


	//   ....[1]....
        /*035c*/ 	.word	0x00038640


	//----- nvinfo : EIATTR_INDIRECT_BRANCH_TARGETS
	.align		4
.L_1776:
        /*0360*/ 	.byte	0x04, 0x34
        /*0362*/ 	.short	(.L_1778 - .L_1777)


	//   ....[0]....
.L_1777:
        /*0364*/ 	.word	.L_x_88292@srel
        /*0368*/ 	.short	0x0
        /*036a*/ 	.short	0x0
        /*036c*/ 	.word	0x3
        /*0370*/ 	.word	.L_x_88293@srel
        /*0374*/ 	.word	.L_x_88294@srel
        /*0378*/ 	.word	.L_x_88295@srel


	//----- nvinfo : EIATTR_MAX_THREADS
	.align		4
.L_1778:
        /*037c*/ 	.byte	0x04, 0x05
        /*037e*/ 	.short	(.L_1780 - .L_1779)
.L_1779:
        /*0380*/ 	.word	0x00000080
        /*0384*/ 	.word	0x00000001
        /*0388*/ 	.word	0x00000001


	//----- nvinfo : EIATTR_CRS_STACK_SIZE
	.align		4
.L_1780:
        /*038c*/ 	.byte	0x04, 0x1e
        /*038e*/ 	.short	(.L_1782 - .L_1781)
.L_1781:
        /*0390*/ 	.word	0x00000000


	//----- nvinfo : EIATTR_CBANK_PARAM_SIZE
	.align		4
.L_1782:
        /*0394*/ 	.byte	0x03, 0x19
        /*0396*/ 	.short	0x00e8


	//----- nvinfo : EIATTR_PARAM_CBANK
	.align		4
        /*0398*/ 	.byte	0x04, 0x0a
        /*039a*/ 	.short	(.L_1784 - .L_1783)
	.align		4
.L_1783:
        /*039c*/ 	.word	index@(.nv.constant0._ZN10layer_norm13ln_fwd_kernelINS_13Kernel_traitsIf13__nv_bfloat16S2_S2_fjLj2560ELj1ELj4ELj1ELj16ENS_18Kernel_traits_baseILj2560EfS2_S2_S2_fjLj128EEEEELb1ELb0ELb0ELb1EEEvNS_9FwdParamsE)
        /*03a0*/ 	.short	0x0380
        /*03a2*/ 	.short	0x00e8


	//----- nvinfo : EIATTR_SW_WAR
	.align		4
.L_1784:
        /*03a4*/ 	.byte	0x04, 0x36
        /*03a6*/ 	.short	(.L_1786 - .L_1785)
.L_1785:
        /*03a8*/ 	.word	0x00000008
.L_1786:


//--------------------- .nv.info._ZN10layer_norm13ln_fwd_kernelINS_13Kernel_traitsIf13__nv_bfloat16S2_S2_fjLj2560ELj1ELj4ELj1ELj16ENS_18Kernel_traits_baseILj2560EfS2_S2_S2_fjLj128EEEEELb1ELb0ELb1ELb0EEEvNS_9FwdParamsE --------------------------
	.section	.nv.info._ZN10layer_norm13ln_fwd_kernelINS_13Kernel_traitsIf13__nv_bfloat16S2_S2_fjLj2560ELj1ELj4ELj1ELj16ENS_18Kernel_traits_baseILj2560EfS2_S2_S2_fjLj128EEEEELb1ELb0ELb1ELb0EEEvNS_9FwdParamsE,"",@"SHT_CUDA_INFO"
	.sectionflags	@""
	.align	4


	//----- nvinfo : EIATTR_CUDA_API_VERSION
	.align		4
        /*0000*/ 	.byte	0x04, 0x37
        /*0002*/ 	.short	(.L_1788 - .L_1787)
.L_1787:
        /*0004*/ 	.word	0x00000082


	//----- nvinfo : EIATTR_KPARAM_INFO
	.align		4
.L_1788:
        /*0008*/ 	.byte	0x04, 0x17
        /*000a*/ 	.short	(.L_1790 - .L_1789)
.L_1789:
        /*000c*/ 	.word	0x00000000
        /*0010*/ 	.short	0x0000
        /*0012*/ 	.short	0x0000
        /*0014*/ 	.byte	0x00, 0xf0, 0xa1, 0x03


	//----- nvinfo : EIATTR_SPARSE_MMA_MASK
	.align		4
.L_1790:
        /*0018*/ 	.byte	0x03, 0x50
        /*001a*/ 	.short	0x0000


	//----- nvinfo : EIATTR_MAXREG_COUNT
	.align		4
        /*001c*/ 	.byte	0x03, 0x1b
        /*001e*/ 	.short	0x00ff


	//----- nvinfo : EIATTR_ANNOTATIONS
	.align		4
        /*0020*/ 	.byte	0x04, 0x55
        /*0022*/ 	.short	(.L_1792 - .L_1791)


	//   ....[0]....
.L_1791:
        /* <DEDUP_REMOVED lines=57> */


	//----- nvinfo : EIATTR_MERCURY_ISA_VERSION
	.align		4
.L_1792:
        /*03a4*/ 	.byte	0x03, 0x5f
        /*03a6*/ 	.short	0x0101


	//----- nvinfo : EIATTR_COOP_GROUP_MASK_REGIDS
	.align		4
        /*03a8*/ 	.byte	0x04, 0x29
        /*03aa*/ 	.short	(.L_1794 - .L_1793)


	//   ....[0]....
.L_1793:
        /*03ac*/ 	.word	0xffffffff


	//   ....[1]....
        /*03b0*/ 	.word	0xffffffff


	//   ....[2]....
        /*03b4*/ 	.word	0xffffffff


	//   ....[3]....
        /*03b8*/ 	.word	0xffffffff


	//   ....[4]....
        /*03bc*/ 	.word	0xffffffff


	//   ....[5]....
        /*03c0*/ 	.word	0xffffffff


	//   ....[6]....
        /*03c4*/ 	.word	0xffffffff


	//   ....[7]....
        /*03c8*/ 	.word	0xffffffff


	//   ....[8]....
        /*03cc*/ 	.word	0xffffffff


	//   ....[9]....
        /*03d0*/ 	.word	0xffffffff


	//   ....[10]....
        /*03d4*/ 	.word	0x05000058


	//   ....[11]....
        /*03d8*/ 	.word	0x05000058


	//   ....[12]....
        /*03dc*/ 	.word	0x05000058


	//   ....[13]....
        /*03e0*/ 	.word	0x05000058


	//   ....[14]....
        /*03e4*/ 	.word	0x05000058


	//   ....[15]....
        /*03e8*/ 	.word	0x05000058


	//   ....[16]....
        /*03ec*/ 	.word	0x05000058


	//   ....[17]....
        /*03f0*/ 	.word	0x05000058


	//   ....[18]....
        /*03f4*/ 	.word	0x05000058


	//   ....[19]....
        /*03f8*/ 	.word	0x05000058


	//----- nvinfo : EIATTR_COOP_GROUP_INSTR_OFFSETS
	.align		4
.L_1794:
        /*03fc*/ 	.byte	0x04, 0x28
        /*03fe*/ 	.short	(.L_1796 - .L_1795)


	//   ....[0]....
.L_1795:
        /*0400*/ 	.word	0x00047f80


	//   ....[1]....
        /*0404*/ 	.word	0x00047fc0


	//   ....[2]....
        /*0408*/ 	.word	0x00047fe0


	//   ....[3]....
        /*040c*/ 	.word	0x00048000


	//   ....[4]....
        /*0410*/ 	.word	0x00048020


	//   ....[5]....
        /*0414*/ 	.word	0x00048a90


	//   ....[6]....
        /*0418*/ 	.word	0x00048ab0


	//   ....[7]....
        /*041c*/ 	.word	0x00048ad0


	//   ....[8]....
        /*0420*/ 	.word	0x00048af0


	//   ....[9]....
        /*0424*/ 	.word	0x00048b10


	//   ....[10]....
        /*0428*/ 	.word	0x0004a5a0


	//   ....[11]....
        /*042c*/ 	.word	0x0004a640


	//   ....[12]....
        /*0430*/ 	.word	0x0004a6b0


	//   ....[13]....
        /*0434*/ 	.word	0x0004a720


	//   ....[14]....
        /*0438*/ 	.word	0x0004a790


	//   ....[15]....
        /*043c*/ 	.word	0x0004b270


	//   ....[16]....
        /*0440*/ 	.word	0x0004b2e0


	//   ....[17]....
        /*0444*/ 	.word	0x0004b350


	//   ....[18]....
        /*0448*/ 	.word	0x0004b3c0


	//   ....[19]....
        /*044c*/ 	.word	0x0004b430


	//----- nvinfo : EIATTR_VRC_CTA_INIT_COUNT
	.align		4
.L_1796:
        /*0450*/ 	.byte	0x02, 0x4a
	.zero		1
	.zero		1


	//----- nvinfo : EIATTR_EXIT_INSTR_OFFSETS
	.align		4
        /*0454*/ 	.byte	0x04, 0x1c
        /*0456*/ 	.short	(.L_1798 - .L_1797)


	//   ....[0]....
.L_1797:
        /*0458*/ 	.word	0x00001520


	//   ....[1]....
        /*045c*/ 	.word	0x0004a530


	//----- nvinfo : EIATTR_MAX_THREADS
	.align		4
.L_1798:
        /*0460*/ 	.byte	0x04, 0x05
        /*0462*/ 	.short	(.L_1800 - .L_1799)
.L_1799:
        /*0464*/ 	.word	0x00000080
        /*0468*/ 	.word	0x00000001
        /*046c*/ 	.word	0x00000001


	//----- nvinfo : EIATTR_CRS_STACK_SIZE
	.align		4
.L_1800:
        /*0470*/ 	.byte	0x04, 0x1e
        /*0472*/ 	.short	(.L_1802 - .L_1801)
.L_1801:
        /*0474*/ 	.word	0x00000000


	//----- nvinfo : EIATTR_CBANK_PARAM_SIZE
	.align		4
.L_1802:
        /*0478*/ 	.byte	0x03, 0x19
        /*047a*/ 	.short	0x00e8


	//----- nvinfo : EIATTR_PARAM_CBANK
	.align		4
        /*047c*/ 	.byte	0x04, 0x0a
        /*047e*/ 	.short	(.L_1804 - .L_1803)
	.align		4
.L_1803:
        /*0480*/ 	.word	index@(.nv.constant0._ZN10layer_norm13ln_fwd_kernelINS_13Kernel_traitsIf13__nv_bfloat16S2_S2_fjLj2560ELj1ELj4ELj1ELj16ENS_18Kernel_traits_baseILj2560EfS2_S2_S2_fjLj128EEEEELb1ELb0ELb1ELb0EEEvNS_9FwdParamsE)
        /*0484*/ 	.short	0x0380
        /*0486*/ 	.short	0x00e8


	//----- nvinfo : EIATTR_SW_WAR
	.align		4
.L_1804:
        /*0488*/ 	.byte	0x04, 0x36
        /*048a*/ 	.short	(.L_1806 - .L_1805)
.L_1805:
        /*048c*/ 	.word	0x00000008
.L_1806:


//--------------------- .nv.info._ZN10layer_norm13ln_fwd_kernelINS_13Kernel_traitsIf13__nv_bfloat16S2_S2_fjLj2560ELj1ELj4ELj1ELj16ENS_18Kernel_traits_baseILj2560EfS2_S2_S2_fjLj128EEEEELb1ELb0ELb1ELb1EEEvNS_9FwdParamsE --------------------------
	.section	.nv.info._ZN10layer_norm13ln_fwd_kernelINS_13Kernel_traitsIf13__nv_bfloat16S2_S2_fjLj2560ELj1ELj4ELj1ELj16ENS_18Kernel_traits_baseILj2560EfS2_S2_S2_fjLj128EEEEELb1ELb0ELb1ELb1EEEvNS_9FwdParamsE,"",@"SHT_CUDA_INFO"
	.sectionflags	@""
	.align	4


	//----- nvinfo : EIATTR_CUDA_API_VERSION
	.align		4
        /*0000*/ 	.byte	0x04, 0x37
        /*0002*/ 	.short	(.L_1808 - .L_1807)
.L_1807:
        /*0004*/ 	.word	0x00000082


	//----- nvinfo : EIATTR_KPARAM_INFO
	.align		4
.L_1808:
        /*0008*/ 	.byte	0x04, 0x17
        /*000a*/ 	.short	(.L_1810 - .L_1809)
.L_1809:
        /*000c*/ 	.word	0x00000000
        /*0010*/ 	.short	0x0000
        /*0012*/ 	.short	0x0000
        /*0014*/ 	.byte	0x00, 0xf0, 0xa1, 0x03


	//----- nvinfo : EIATTR_SPARSE_MMA_MASK
	.align		4
.L_1810:
        /*0018*/ 	.byte	0x03, 0x50
        /*001a*/ 	.short	0x0000


	//----- nvinfo : EIATTR_MAXREG_COUNT
	.align		4
        /*001c*/ 	.byte	0x03, 0x1b
        /*001e*/ 	.short	0x00ff


	//----- nvinfo : EIATTR_ANNOTATIONS
	.align		4
        /*0020*/ 	.byte	0x04, 0x55
        /*0022*/ 	.short	(.L_1812 - .L_1811)


	//   ....[0]....
.L_1811:
        /* <DEDUP_REMOVED lines=45> */


	//----- nvinfo : EIATTR_MERCURY_ISA_VERSION
	.align		4
.L_1812:
        /*02e4*/ 	.byte	0x03, 0x5f
        /*02e6*/ 	.short	0x0101


	//----- nvinfo : EIATTR_COOP_GROUP_MASK_REGIDS
	.align		4
        /*02e8*/ 	.byte	0x04, 0x29
        /*02ea*/ 	.short	(.L_1814 - .L_1813)


	//   ....[0]....
.L_1813:
        /*02ec*/ 	.word	0xffffffff


	//   ....[1]....
        /*02f0*/ 	.word	0xffffffff


	//   ....[2]....
        /*02f4*/ 	.word	0xffffffff


	//   ....[3]....
        /*02f8*/ 	.word	0xffffffff


	//   ....[4]....
        /*02fc*/ 	.word	0xffffffff


	//   ....[5]....
        /*0300*/ 	.word	0xffffffff


	//   ....[6]....
        /*0304*/ 	.word	0xffffffff


	//   ....[7]....
        /*0308*/ 	.word	0xffffffff


	//   ....[8]....
        /*030c*/ 	.word	0xffffffff


	//   ....[9]....
        /*0310*/ 	.word	0xffffffff


	//   ....[10]....
        /*0314*/ 	.word	0x05000024


	//   ....[11]....
        /*0318*/ 	.word	0x05000024


	//   ....[12]....
        /*031c*/ 	.word	0x05000024


	//   ....[13]....
        /*0320*/ 	.word	0x05000024


	//   ....[14]....
        /*0324*/ 	.word	0x05000024


	//   ....[15]....
        /*0328*/ 	.word	0x05000024


	//   ....[16]....
        /*032c*/ 	.word	0x05000024


	//   ....[17]....
        /*0330*/ 	.word	0x05000024


	//   ....[18]....
        /*0334*/ 	.word	0x05000024


	//   ....[19]....
        /*0338*/ 	.word	0x05000024


	//----- nvinfo : EIATTR_COOP_GROUP_INSTR_OFFSETS
	.align		4
.L_1814:
        /*033c*/ 	.byte	0x04, 0x28
        /*033e*/ 	.short	(.L_1816 - .L_1815)


	//   ....[0]....
.L_1815:
        /*0340*/ 	.word	0x0003bda0


	//   ....[1]....
        /*0344*/ 	.word	0x0003bdd0


	//   ....[2]....
        /*0348*/ 	.word	0x0003bdf0


	//   ....[3]....
        /*034c*/ 	.word	0x0003be10


	//   ....[4]....
        /*0350*/ 	.word	0x0003be30


	//   ....[5]....
        /*0354*/ 	.word	0x0003c860


	//   ....[6]....
        /*0358*/ 	.word	0x0003c880


	//   ....[7]....
        /*035c*/ 	.word	0x0003c8a0


	//   ....[8]....
        /*0360*/ 	.word	0x0003c8c0


	//   ....[9]....
        /*0364*/ 	.word	0x0003c8e0


	//   ....[10]....
        /*0368*/ 	.word	0x0003e140


	//   ....[11]....
        /*036c*/ 	.word	0x0003e1e0


	//   ....[12]....
        /*0370*/ 	.word	0x0003e240


	//   ....[13]....
        /*0374*/ 	.word	0x0003e2a0


	//   ....[14]....
        /*0378*/ 	.word	0x0003e300


	//   ....[15]....
        /*037c*/ 	.word	0x0003ed80


	//   ....[16]....
        /*0380*/ 	.word	0x0003ede0


	//   ....[17]....
        /*0384*/ 	.word	0x0003ee40


	//   ....[18]....
        /*0388*/ 	.word	0x0003eea0


	//   ....[19]....
        /*038c*/ 	.word	0x0003ef00


	//----- nvinfo : EIATTR_VRC_CTA_INIT_COUNT
	.align		4
.L_1816:
        /*0390*/ 	.byte	0x02, 0x4a
	.zero		1
	.zero		1


	//----- nvinfo : EIATTR_EXIT_INSTR_OFFSETS
	.align		4
        /*0394*/ 	.byte	0x04, 0x1c
        /*0396*/ 	.short	(.L_1818 - .L_1817)


	//   ....[0]....
.L_1817:
        /*0398*/ 	.word	0x00000cc0


	//   ....[1]....
        /*039c*/ 	.word	0x0003e0d0


	//----- nvinfo : EIATTR_MAX_THREADS
	.align		4
.L_1818:
        /*03a0*/ 	.byte	0x04, 0x05
        /*03a2*/ 	.short	(.L_1820 - .L_1819)
.L_1819:
        /*03a4*/ 	.word	0x00000080
        /*03a8*/ 	.word	0x00000001
        /*03ac*/ 	.word	0x00000001


	//----- nvinfo : EIATTR_CRS_STACK_SIZE
	.align		4
.L_1820:
        /*03b0*/ 	.byte	0x04, 0x1e
        /*03b2*/ 	.short	(.L_1822 - .L_1821)
.L_1821:
        /*03b4*/ 	.word	0x00000000


	//----- nvinfo : EIATTR_CBANK_PARAM_SIZE
	.align		4
.L_1822:
        /*03b8*/ 	.byte	0x03, 0x19
        /*03ba*/ 	.short	0x00e8


	//----- nvinfo : EIATTR_PARAM_CBANK
	.align		4
        /*03bc*/ 	.byte	0x04, 0x0a
        /*03be*/ 	.short	(.L_1824 - .L_1823)
	.align		4
.L_1823:
        /*03c0*/ 	.word	index@(.nv.constant0._ZN10layer_norm13ln_fwd_kernelINS_13Kernel_traitsIf13__nv_bfloat16S2_S2_fjLj2560ELj1ELj4ELj1ELj16ENS_18Kernel_traits_baseILj2560EfS2_S2_S2_fjLj128EEEEELb1ELb0ELb1ELb1EEEvNS_9FwdParamsE)
        /*03c4*/ 	.short	0x0380
        /*03c6*/ 	.short	0x00e8


	//----- nvinfo : EIATTR_SW_WAR
	.align		4
.L_1824:
        /*03c8*/ 	.byte	0x04, 0x36
        /*03ca*/ 	.short	(.L_1826 - .L_1825)
.L_1825:
        /*03cc*/ 	.word	0x00000008
.L_1826:


//--------------------- .nv.info._ZN10layer_norm13ln_fwd_kernelINS_13Kernel_traitsIf13__nv_bfloat16S2_S2_fjLj2560ELj1ELj4ELj1ELj16ENS_18Kernel_traits_baseILj2560EfS2_S2_S2_fjLj128EEEEELb1ELb1ELb0ELb0EEEvNS_9FwdParamsE --------------------------
	.section	.nv.info._ZN10layer_norm13ln_fwd_kernelINS_13Kernel_traitsIf13__nv_bfloat16S2_S2_fjLj2560ELj1ELj4ELj1ELj16ENS_18Kernel_traits_baseILj2560EfS2_S2_S2_fjLj128EEEEELb1ELb1ELb0ELb0EEEvNS_9FwdParamsE,"",@"SHT_CUDA_INFO"
	.sectionflags	@""
	.align	4


	//----- nvinfo : EIATTR_CUDA_API_VERSION
	.align		4
        /*0000*/ 	.byte	0x04, 0x37
        /*0002*/ 	.short	(.L_1828 - .L_1827)
.L_1827:
        /*0004*/ 	.word	0x00000082


	//----- nvinfo : EIATTR_KPARAM_INFO
	.align		4
.L_1828:
        /*0008*/ 	.byte	0x04, 0x17
        /*000a*/ 	.short	(.L_1830 - .L_1829)
.L_1829:
        /*000c*/ 	.word	0x00000000
        /*0010*/ 	.short	0x0000
        /*0012*/ 	.short	0x0000
        /*0014*/ 	.byte	0x00, 0xf0, 0xa1, 0x03


	//----- nvinfo : EIATTR_SPARSE_MMA_MASK
	.align		4
.L_1830:
        /*0018*/ 	.byte	0x03, 0x50
        /*001a*/ 	.short	0x0000


	//----- nvinfo : EIATTR_MAXREG_COUNT
	.align		4
        /*001c*/ 	.byte	0x03, 0x1b
        /*001e*/ 	.short	0x00ff


	//----- nvinfo : EIATTR_ANNOTATIONS
	.align		4
        /*0020*/ 	.byte	0x04, 0x55
        /*0022*/ 	.short	(.L_1832 - .L_1831)


	//   ....[0]....
.L_1831:
        /* <DEDUP_REMOVED lines=193> */


	//----- nvinfo : EIATTR_MERCURY_ISA_VERSION
	.align		4
.L_1832:
        /*0c24*/ 	.byte	0x03, 0x5f
        /*0c26*/ 	.short	0x0101


	//----- nvinfo : EIATTR_COOP_GROUP_MASK_REGIDS
	.align		4
        /*0c28*/ 	.byte	0x04, 0x29
        /*0c2a*/ 	.short	(.L_1834 - .L_1833)


	//   ....[0]....
.L_1833:
        /*0c2c*/ 	.word	0xffffffff


	//   ....[1]....
        /*0c30*/ 	.word	0xffffffff


	//   ....[2]....
        /*0c34*/ 	.word	0xffffffff


	//   ....[3]....
        /*0c38*/ 	.word	0xffffffff


	//   ....[4]....
        /*0c3c*/ 	.word	0xffffffff


	//   ....[5]....
        /*0c40*/ 	.word	0xffffffff


	//   ....[6]....
        /*0c44*/ 	.word	0xffffffff


	//   ....[7]....
        /*0c48*/ 	.word	0xffffffff


	//   ....[8]....
        /*0c4c*/ 	.word	0xffffffff


	//   ....[9]....
        /*0c50*/ 	.word	0xffffffff


	//   ....[10]....
        /*0c54*/ 	.word	0x05000080


	//   ....[11]....
        /*0c58*/ 	.word	0x05000080


	//   ....[12]....
        /*0c5c*/ 	.word	0x05000080


	//   ....[13]....
        /*0c60*/ 	.word	0x05000080


	//   ....[14]....
        /*0c64*/ 	.word	0x05000080


	//   ....[15]....
        /*0c68*/ 	.word	0x05000080


	//   ....[16]....
        /*0c6c*/ 	.word	0x05000080


	//   ....[17]....
        /*0c70*/ 	.word	0x05000080


	//   ....[18]....
        /*0c74*/ 	.word	0x05000080


	//   ....[19]....
        /*0c78*/ 	.word	0x05000080


	//----- nvinfo : EIATTR_COOP_GROUP_INSTR_OFFSETS
	.align		4
.L_1834:
        /*0c7c*/ 	.byte	0x04, 0x28
        /*0c7e*/ 	.short	(.L_1836 - .L_1835)


	//   ....[0]....
.L_1835:
        /*0c80*/ 	.word	0x000442e0


	//   ....[1]....
        /*0c84*/ 	.word	0x00044320


	//   ....[2]....
        /*0c88*/ 	.word	0x00044340


	//   ....[3]....
        /*0c8c*/ 	.word	0x00044360


	//   ....[4]....
        /*0c90*/ 	.word	0x00044380


	//   ....[5]....
        /*0c94*/ 	.word	0x00044df0


	//   ....[6]....
        /*0c98*/ 	.word	0x00044e10


	//   ....[7]....
        /*0c9c*/ 	.word	0x00044e30


	//   ....[8]....
        /*0ca0*/ 	.word	0x00044e50


	//   ....[9]....
        /*0ca4*/ 	.word	0x00044e70


	//   ....[10]....
        /*0ca8*/ 	.word	0x00046fd0


	//   ....[11]....
        /*0cac*/ 	.word	0x00047070


	//   ....[12]....
        /*0cb0*/ 	.word	0x000470e0


	//   ....[13]....
        /*0cb4*/ 	.word	0x00047150


	//   ....[14]....
        /*0cb8*/ 	.word	0x000471c0


	//   ....[15]....
        /*0cbc*/ 	.word	0x00047ca0


	//   ....[16]....
        /*0cc0*/ 	.word	0x00047d10


	//   ....[17]....
        /*0cc4*/ 	.word	0x00047d80


	//   ....[18]....
        /*0cc8*/ 	.word	0x00047df0


	//   ....[19]....
        /*0ccc*/ 	.word	0x00047e60


	//----- nvinfo : EIATTR_VRC_CTA_INIT_COUNT
	.align		4
.L_1836:
        /*0cd0*/ 	.byte	0x02, 0x4a
	.zero		1
	.zero		1


	//----- nvinfo : EIATTR_EXIT_INSTR_OFFSETS
	.align		4
        /*0cd4*/ 	.byte	0x04, 0x1c
        /*0cd6*/ 	.short	(.L_1838 - .L_1837)


	//   ....[0]....
.L_1837:
        /*0cd8*/ 	.word	0x000027b0


	//   ....[1]....
        /*0cdc*/ 	.word	0x00046f60


	//----- nvinfo : EIATTR_INDIRECT_BRANCH_TARGETS
	.align		4
.L_1838:
        /*0ce0*/ 	.byte	0x04, 0x34
        /*0ce2*/ 	.short	(.L_1840 - .L_1839)


	//   ....[0]....
.L_1839:
        /*0ce4*/ 	.word	.L_x_88296@srel
        /*0ce8*/ 	.short	0x0
        /*0cea*/ 	.short	0x0
        /*0cec*/ 	.word	0x3
        /*0cf0*/ 	.word	.L_x_88297@srel
        /*0cf4*/ 	.word	.L_x_88298@srel
        /*0cf8*/ 	.word	.L_x_88299@srel


	//----- nvinfo : EIATTR_MAX_THREADS
	.align		4
.L_1840:
        /*0cfc*/ 	.byte	0x04, 0x05
        /*0cfe*/ 	.short	(.L_1842 - .L_1841)
.L_1841:
        /*0d00*/ 	.word	0x00000080
        /*0d04*/ 	.word	0x00000001
        /*0d08*/ 	.word	0x00000001


	//----- nvinfo : EIATTR_CRS_STACK_SIZE
	.align		4
.L_1842:
        /*0d0c*/ 	.byte	0x04, 0x1e
        /*0d0e*/ 	.short	(.L_1844 - .L_1843)
.L_1843:
        /*0d10*/ 	.word	0x00000000


	//----- nvinfo : EIATTR_CBANK_PARAM_SIZE
	.align		4
.L_1844:
        /*0d14*/ 	.byte	0x03, 0x19
        /*0d16*/ 	.short	0x00e8


	//----- nvinfo : EIATTR_PARAM_CBANK
	.align		4
        /*0d18*/ 	.byte	0x04, 0x0a
        /*0d1a*/ 	.short	(.L_1846 - .L_1845)
	.align		4
.L_1845:
        /*0d1c*/ 	.word	index@(.nv.constant0._ZN10layer_norm13ln_fwd_kernelINS_13Kernel_traitsIf13__nv_bfloat16S2_S2_fjLj2560ELj1ELj4ELj1ELj16ENS_18Kernel_traits_baseILj2560EfS2_S2_S2_fjLj128EEEEELb1ELb1ELb0ELb0EEEvNS_9FwdParamsE)
        /*0d20*/ 	.short	0x0380
        /*0d22*/ 	.short	0x00e8


	//----- nvinfo : EIATTR_SW_WAR
	.align		4
.L_1846:
        /*0d24*/ 	.byte	0x04, 0x36
        /*0d26*/ 	.short	(.L_1848 - .L_1847)
.L_1847:
        /*0d28*/ 	.word	0x00000008
.L_1848:


//--------------------- .nv.info._ZN10layer_norm13ln_fwd_kernelINS_13Kernel_traitsIf13__nv_bfloat16S2_S2_fjLj2560ELj1ELj4ELj1ELj16ENS_18Kernel_traits_baseILj2560EfS2_S2_S2_fjLj128EEEEELb1ELb1ELb0ELb1EEEvNS_9FwdParamsE --------------------------
	.section	.nv.info._ZN10layer_norm13ln_fwd_kernelINS_13Kernel_traitsIf13__nv_bfloat16S2_S2_fjLj2560ELj1ELj4ELj1ELj16ENS_18Kernel_traits_baseILj2560EfS2_S2_S2_fjLj128EEEEELb1ELb1ELb0ELb1EEEvNS_9FwdParamsE,"",@"SHT_CUDA_INFO"
	.sectionflags	@""
	.align	4


	//----- nvinfo : EIATTR_CUDA_API_VERSION
	.align		4
        /*0000*/ 	.byte	0x04, 0x37
        /*0002*/ 	.short	(.L_1850 - .L_1849)
.L_1849:
        /*0004*/ 	.word	0x00000082


	//----- nvinfo : EIATTR_KPARAM_INFO
	.align		4
.L_1850:
        /*0008*/ 	.byte	0x04, 0x17
        /*000a*/ 	.short	(.L_1852 - .L_1851)
.L_1851:
        /*000c*/ 	.word	0x00000000
        /*0010*/ 	.short	0x0000
        /*0012*/ 	.short	0x0000
        /*0014*/ 	.byte	0x00, 0xf0, 0xa1, 0x03


	//----- nvinfo : EIATTR_SPARSE_MMA_MASK
	.align		4
.L_1852:
        /*0018*/ 	.byte	0x03, 0x50
        /*001a*/ 	.short	0x0000


	//----- nvinfo : EIATTR_MAXREG_COUNT
	.align		4
        /*001c*/ 	.byte	0x03, 0x1b
        /*001e*/ 	.short	0x00ff


	//----- nvinfo : EIATTR_ANNOTATIONS
	.align		4
        /*0020*/ 	.byte	0x04, 0x55
        /*0022*/ 	.short	(.L_1854 - .L_1853)


	//   ....[0]....
.L_1853:
        /* <DEDUP_REMOVED lines=111> */


	//----- nvinfo : EIATTR_MERCURY_ISA_VERSION
	.align		4
.L_1854:
        /*0704*/ 	.byte	0x03, 0x5f
        /*0706*/ 	.short	0x0101


	//----- nvinfo : EIATTR_COOP_GROUP_MASK_REGIDS
	.align		4
        /*0708*/ 	.byte	0x04, 0x29
        /*070a*/ 	.short	(.L_1856 - .L_1855)


	//   ....[0]....
.L_1855:
        /*070c*/ 	.word	0xffffffff


	//   ....[1]....
        /*0710*/ 	.word	0xffffffff


	//   ....[2]....
        /*0714*/ 	.word	0xffffffff


	//   ....[3]....
        /*0718*/ 	.word	0xffffffff


	//   ....[4]....
        /*071c*/ 	.word	0xffffffff


	//   ....[5]....
        /*0720*/ 	.word	0xffffffff


	//   ....[6]....
        /*0724*/ 	.word	0xffffffff


	//   ....[7]....
        /*0728*/ 	.word	0xffffffff


	//   ....[8]....
        /*072c*/ 	.word	0xffffffff


	//   ....[9]....
        /*0730*/ 	.word	0xffffffff


	//   ....[10]....
        /*0734*/ 	.word	0x0500002b


	//   ....[11]....
        /*0738*/ 	.word	0x0500002b


	//   ....[12]....
        /*073c*/ 	.word	0x0500002b


	//   ....[13]....
        /*0740*/ 	.word	0x0500002b


	//   ....[14]....
        /*0744*/ 	.word	0x0500002b


	//   ....[15]....
        /*0748*/ 	.word	0x0500002b


	//   ....[16]....
        /*074c*/ 	.word	0x0500002b


	//   ....[17]....
        /*0750*/ 	.word	0x0500002b


	//   ....[18]....
        /*0754*/ 	.word	0x0500002b


	//   ....[19]....
        /*0758*/ 	.word	0x0500002b


	//----- nvinfo : EIATTR_COOP_GROUP_INSTR_OFFSETS
	.align		4
.L_1856:
        /*075c*/ 	.byte	0x04, 0x28
        /*075e*/ 	.short	(.L_1858 - .L_1857)


	//   ....[0]....
.L_1857:
        /*0760*/ 	.word	0x00042540


	//   ....[1]....
        /*0764*/ 	.word	0x00042570


	//   ....[2]....
        /*0768*/ 	.word	0x00042590


	//   ....[3]....
        /*076c*/ 	.word	0x000425b0


	//   ....[4]....
        /*0770*/ 	.word	0x000425d0


	//   ....[5]....
        /*0774*/ 	.word	0x00043000


	//   ....[6]....
        /*0778*/ 	.word	0x00043020


	//   ....[7]....
        /*077c*/ 	.word	0x00043040


	//   ....[8]....
        /*0780*/ 	.word	0x00043060


	//   ....[9]....
        /*0784*/ 	.word	0x00043080


	//   ....[10]....
        /*0788*/ 	.word	0x00044b70


	//   ....[11]....
        /*078c*/ 	.word	0x00044c10


	//   ....[12]....
        /*0790*/ 	.word	0x00044c80


	//   ....[13]....
        /*0794*/ 	.word	0x00044cf0


	//   ....[14]....
        /*0798*/ 	.word	0x00044d60


	//   ....[15]....
        /*079c*/ 	.word	0x000457f0


	//   ....[16]....
        /*07a0*/ 	.word	0x00045860


	//   ....[17]....
        /*07a4*/ 	.word	0x000458d0


	//   ....[18]....
        /*07a8*/ 	.word	0x00045940


	//   ....[19]....
        /*07ac*/ 	.word	0x000459b0


	//----- nvinfo : EIATTR_VRC_CTA_INIT_COUNT
	.align		4
.L_1858:
        /*07b0*/ 	.byte	0x02, 0x4a
	.zero		1
	.zero		1


	//----- nvinfo : EIATTR_EXIT_INSTR_OFFSETS
	.align		4
        /*07b4*/ 	.byte	0x04, 0x1c
        /*07b6*/ 	.short	(.L_1860 - .L_1859)


	//   ....[0]....
.L_1859:
        /*07b8*/ 	.word	0x00001240


	//   ....[1]....
        /*07bc*/ 	.word	0x00044b00


	//----- nvinfo : EIATTR_INDIRECT_BRANCH_TARGETS
	.align		4
.L_1860:
        /*07c0*/ 	.byte	0x04, 0x34
        /*07c2*/ 	.short	(.L_1862 - .L_1861)


	//   ....[0]....
.L_1861:
        /*07c4*/ 	.word	.L_x_88300@srel
        /*07c8*/ 	.short	0x0
        /*07ca*/ 	.short	0x0
        /*07cc*/ 	.word	0x3
        /*07d0*/ 	.word	.L_x_88301@srel
        /*07d4*/ 	.word	.L_x_88302@srel
        /*07d8*/ 	.word	.L_x_88303@srel


	//----- nvinfo : EIATTR_MAX_THREADS
	.align		4
.L_1862:
        /*07dc*/ 	.byte	0x04, 0x05
        /*07de*/ 	.short	(.L_1864 - .L_1863)
.L_1863:
        /*07e0*/ 	.word	0x00000080
        /*07e4*/ 	.word	0x00000001
        /*07e8*/ 	.word	0x00000001


	//----- nvinfo : EIATTR_CRS_STACK_SIZE
	.align		4
.L_1864:
        /*07ec*/ 	.byte	0x04, 0x1e
        /*07ee*/ 	.short	(.L_1866 - .L_1865)
.L_1865:
        /*07f0*/ 	.word	0x00000000


	//----- nvinfo : EIATTR_CBANK_PARAM_SIZE
	.align		4
.L_1866:
        /*07f4*/ 	.byte	0x03, 0x19
        /*07f6*/ 	.short	0x00e8


	//----- nvinfo : EIATTR_PARAM_CBANK
	.align		4
        /*07f8*/ 	.byte	0x04, 0x0a
        /*07fa*/ 	.short	(.L_1868 - .L_1867)
	.align		4
.L_1867:
        /*07fc*/ 	.word	index@(.nv.constant0._ZN10layer_norm13ln_fwd_kernelINS_13Kernel_traitsIf13__nv_bfloat16S2_S2_fjLj2560ELj1ELj4ELj1ELj16ENS_18Kernel_traits_baseILj2560EfS2_S2_S2_fjLj128EEEEELb1ELb1ELb0ELb1EEEvNS_9FwdParamsE)
        /*0800*/ 	.short	0x0380
        /*0802*/ 	.short	0x00e8


	//----- nvinfo : EIATTR_SW_WAR
	.align		4
.L_1868:
        /*0804*/ 	.byte	0x04, 0x36
        /*0806*/ 	.short	(.L_1870 - .L_1869)
.L_1869:
        /*0808*/ 	.word	0x00000008
.L_1870:


//--------------------- .nv.info._ZN10layer_norm13ln_fwd_kernelINS_13Kernel_traitsIf13__nv_bfloat16S2_S2_fjLj2560ELj1ELj4ELj1ELj16ENS_18Kernel_traits_baseILj2560EfS2_S2_S2_fjLj128EEEEELb1ELb1ELb1ELb0EEEvNS_9FwdParamsE --------------------------
	.section	.nv.info._ZN10layer_norm13ln_fwd_kernelINS_13Kernel_traitsIf13__nv_bfloat16S2_S2_fjLj2560ELj1ELj4ELj1ELj16ENS_18Kernel_traits_baseILj2560EfS2_S2_S2_fjLj128EEEEELb1ELb1ELb1ELb0EEEvNS_9FwdParamsE,"",@"SHT_CUDA_INFO"
	.sectionflags	@""
	.align	4


	//----- nvinfo : EIATTR_CUDA_API_VERSION
	.align		4
        /*0000*/ 	.byte	0x04, 0x37
        /*0002*/ 	.short	(.L_1872 - .L_1871)
.L_1871:
        /*0004*/ 	.word	0x00000082


	//----- nvinfo : EIATTR_KPARAM_INFO
	.align		4
.L_1872:
        /*0008*/ 	.byte	0x04, 0x17
        /*000a*/ 	.short	(.L_1874 - .L_1873)
.L_1873:
        /*000c*/ 	.word	0x00000000
        /*0010*/ 	.short	0x0000
        /*0012*/ 	.short	0x0000
        /*0014*/ 	.byte	0x00, 0xf0, 0xa1, 0x03


	//----- nvinfo : EIATTR_SPARSE_MMA_MASK
	.align		4
.L_1874:
        /*0018*/ 	.byte	0x03, 0x50
        /*001a*/ 	.short	0x0000


	//----- nvinfo : EIATTR_MAXREG_COUNT
	.align		4
        /*001c*/ 	.byte	0x03, 0x1b
        /*001e*/ 	.short	0x00ff


	//----- nvinfo : EIATTR_ANNOTATIONS
	.align		4
        /*0020*/ 	.byte	0x04, 0x55
        /*0022*/ 	.short	(.L_1876 - .L_1875)


	//   ....[0]....
.L_1875:
        /* <DEDUP_REMOVED lines=219> */


	//----- nvinfo : EIATTR_MERCURY_ISA_VERSION
	.align		4
.L_1876:
        /*0dc4*/ 	.byte	0x03, 0x5f
        /*0dc6*/ 	.short	0x0101


	//----- nvinfo : EIATTR_COOP_GROUP_MASK_REGIDS
	.align		4
        /*0dc8*/ 	.byte	0x04, 0x29
        /*0dca*/ 	.short	(.L_1878 - .L_1877)


	//   ....[0]....
.L_1877:
        /*0dcc*/ 	.word	0xffffffff


	//   ....[1]....
        /*0dd0*/ 	.word	0xffffffff


	//   ....[2]....
        /*0dd4*/ 	.word	0xffffffff


	//   ....[3]....
        /*0dd8*/ 	.word	0xffffffff


	//   ....[4]....
        /*0ddc*/ 	.word	0xffffffff


	//   ....[5]....
        /*0de0*/ 	.word	0xffffffff


	//   ....[6]....
        /*0de4*/ 	.word	0xffffffff


	//   ....[7]....
        /*0de8*/ 	.word	0xffffffff


	//   ....[8]....
        /*0dec*/ 	.word	0xffffffff


	//   ....[9]....
        /*0df0*/ 	.word	0xffffffff


	//   ....[10]....
        /*0df4*/ 	.word	0x05000060


	//   ....[11]....
        /*0df8*/ 	.word	0x05000060


	//   ....[12]....
        /*0dfc*/ 	.word	0x05000060


	//   ....[13]....
        /*0e00*/ 	.word	0x05000060


	//   ....[14]....
        /*0e04*/ 	.word	0x05000060


	//   ....[15]....
        /*0e08*/ 	.word	0x05000060


	//   ....[16]....
        /*0e0c*/ 	.word	0x05000060


	//   ....[17]....
        /*0e10*/ 	.word	0x05000060


	//   ....[18]....
        /*0e14*/ 	.word	0x05000060


	//   ....[19]....
        /*0e18*/ 	.word	0x05000060


	//----- nvinfo : EIATTR_COOP_GROUP_INSTR_OFFSETS
	.align		4
.L_1878:
        /*0e1c*/ 	.byte	0x04, 0x28
        /*0e1e*/ 	.short	(.L_1880 - .L_1879)


	//   ....[0]....
.L_1879:
        /*0e20*/ 	.word	0x00049c60


	//   ....[1]....
        /*0e24*/ 	.word	0x00049ca0


	//   ....[2]....
        /*0e28*/ 	.word	0x00049cc0


	//   ....[3]....
        /*0e2c*/ 	.word	0x00049ce0


	//   ....[4]....
        /*0e30*/ 	.word	0x00049d00


	//   ....[5]....
        /*0e34*/ 	.word	0x0004a770


	//   ....[6]....
        /*0e38*/ 	.word	0x0004a790


	//   ....[7]....
        /*0e3c*/ 	.word	0x0004a7b0


	//   ....[8]....
        /*0e40*/ 	.word	0x0004a7d0


	//   ....[9]....
        /*0e44*/ 	.word	0x0004a7f0


	//   ....[10]....
        /*0e48*/ 	.word	0x0004cb00


	//   ....[11]....
        /*0e4c*/ 	.word	0x0004cba0


	//   ....[12]....
        /*0e50*/ 	.word	0x0004cc10


	//   ....[13]....
        /*0e54*/ 	.word	0x0004cc80


	//   ....[14]....
        /*0e58*/ 	.word	0x0004ccf0


	//   ....[15]....
        /*0e5c*/ 	.word	0x0004d7d0


	//   ....[16]....
        /*0e60*/ 	.word	0x0004d840


	//   ....[17]....
        /*0e64*/ 	.word	0x0004d8b0


	//   ....[18]....
        /*0e68*/ 	.word	0x0004d920


	//   ....[19]....
        /*0e6c*/ 	.word	0x0004d990


	//----- nvinfo : EIATTR_VRC_CTA_INIT_COUNT
	.align		4
.L_1880:
        /*0e70*/ 	.byte	0x02, 0x4a
	.zero		1
	.zero		1


	//----- nvinfo : EIATTR_EXIT_INSTR_OFFSETS
	.align		4
        /*0e74*/ 	.byte	0x04, 0x1c
        /*0e76*/ 	.short	(.L_1882 - .L_1881)


	//   ....[0]....
.L_1881:
        /*0e78*/ 	.word	0x00002920


	//   ....[1]....
        /*0e7c*/ 	.word	0x0004ca90


	//----- nvinfo : EIATTR_MAX_THREADS
	.align		4
.L_1882:
        /*0e80*/ 	.byte	0x04, 0x05
        /*0e82*/ 	.short	(.L_1884 - .L_1883)
.L_1883:
        /*0e84*/ 	.word	0x00000080
        /*0e88*/ 	.word	0x00000001
        /*0e8c*/ 	.word	0x00000001


	//----- nvinfo : EIATTR_CRS_STACK_SIZE
	.align		4
.L_1884:
        /*0e90*/ 	.byte	0x04, 0x1e
        /*0e92*/ 	.short	(.L_1886 - .L_1885)
.L_1885:
        /*0e94*/ 	.word	0x00000000


	//----- nvinfo : EIATTR_CBANK_PARAM_SIZE
	.align		4
.L_1886:
        /*0e98*/ 	.byte	0x03, 0x19
        /*0e9a*/ 	.short	0x00e8


	//----- nvinfo : EIATTR_PARAM_CBANK
	.align		4
        /*0e9c*/ 	.byte	0x04, 0x0a
        /*0e9e*/ 	.short	(.L_1888 - .L_1887)
	.align		4
.L_1887:
        /*0ea0*/ 	.word	index@(.nv.constant0._ZN10layer_norm13ln_fwd_kernelINS_13Kernel_traitsIf13__nv_bfloat16S2_S2_fjLj2560ELj1ELj4ELj1ELj16ENS_18Kernel_traits_baseILj2560EfS2_S2_S2_fjLj128EEEEELb1ELb1ELb1ELb0EEEvNS_9FwdParamsE)
        /*0ea4*/ 	.short	0x0380
        /*0ea6*/ 	.short	0x00e8


	//----- nvinfo : EIATTR_SW_WAR
	.align		4
.L_1888:
        /*0ea8*/ 	.byte	0x04, 0x36
        /*0eaa*/ 	.short	(.L_1890 - .L_1889)
.L_1889:
        /*0eac*/ 	.word	0x00000008
.L_1890:


//--------------------- .nv.info._ZN10layer_norm13ln_fwd_kernelINS_13Kernel_traitsIf13__nv_bfloat16S2_S2_fjLj2560ELj1ELj4ELj1ELj16ENS_18Kernel_traits_baseILj2560EfS2_S2_S2_fjLj128EEEEELb1ELb1ELb1ELb1EEEvNS_9FwdParamsE --------------------------
	.section	.nv.info._ZN10layer_norm13ln_fwd_kernelINS_13Kernel_traitsIf13__nv_bfloat16S2_S2_fjLj2560ELj1ELj4ELj1ELj16ENS_18Kernel_traits_baseILj2560EfS2_S2_S2_fjLj128EEEEELb1ELb1ELb1ELb1EEEvNS_9FwdParamsE,"",@"SHT_CUDA_INFO"
	.sectionflags	@""
	.align	4


	//----- nvinfo : EIATTR_CUDA_API_VERSION
	.align		4
        /*0000*/ 	.byte	0x04, 0x37
        /*0002*/ 	.short	(.L_1892 - .L_1891)
.L_1891:
        /*0004*/ 	.word	0x00000082


	//----- nvinfo : EIATTR_KPARAM_INFO
	.align		4
.L_1892:
        /*0008*/ 	.byte	0x04, 0x17
        /*000a*/ 	.short	(.L_1894 - .L_1893)
.L_1893:
        /*000c*/ 	.word	0x00000000
        /*0010*/ 	.short	0x0000
        /*0012*/ 	.short	0x0000
        /*0014*/ 	.byte	0x00, 0xf0, 0xa1, 0x03


	//----- nvinfo : EIATTR_SPARSE_MMA_MASK
	.align		4
.L_1894:
        /*0018*/ 	.byte	0x03, 0x50
        /*001a*/ 	.short	0x0000


	//----- nvinfo : EIATTR_MAXREG_COUNT
	.align		4
        /*001c*/ 	.byte	0x03, 0x1b
        /*001e*/ 	.short	0x00ff


	//----- nvinfo : EIATTR_ANNOTATIONS
	.align		4
        /*0020*/ 	.byte	0x04, 0x55
        /*0022*/ 	.short	(.L_1896 - .L_1895)


	//   ....[0]....
.L_1895:
        /* <DEDUP_REMOVED lines=121> */


	//----- nvinfo : EIATTR_MERCURY_ISA_VERSION
	.align		4
.L_1896:
        /*07a4*/ 	.byte	0x03, 0x5f
        /*07a6*/ 	.short	0x0101


	//----- nvinfo : EIATTR_COOP_GROUP_MASK_REGIDS
	.align		4
        /*07a8*/ 	.byte	0x04, 0x29
        /*07aa*/ 	.short	(.L_1898 - .L_1897)


	//   ....[0]....
.L_1897:
        /*07ac*/ 	.word	0xffffffff


	//   ....[1]....
        /*07b0*/ 	.word	0xffffffff


	//   ....[2]....
        /*07b4*/ 	.word	0xffffffff


	//   ....[3]....
        /*07b8*/ 	.word	0xffffffff


	//   ....[4]....
        /*07bc*/ 	.word	0xffffffff


	//   ....[5]....
        /*07c0*/ 	.word	0xffffffff


	//   ....[6]....
        /*07c4*/ 	.word	0xffffffff


	//   ....[7]....
        /*07c8*/ 	.word	0xffffffff


	//   ....[8]....
        /*07cc*/ 	.word	0xffffffff


	//   ....[9]....
        /*07d0*/ 	.word	0xffffffff


	//   ....[10]....
        /*07d4*/ 	.word	0x05000070


	//   ....[11]....
        /*07d8*/ 	.word	0x05000070


	//   ....[12]....
        /*07dc*/ 	.word	0x05000070


	//   ....[13]....
        /*07e0*/ 	.word	0x05000070


	//   ....[14]....
        /*07e4*/ 	.word	0x05000070


	//   ....[15]....
        /*07e8*/ 	.word	0x05000070


	//   ....[16]....
        /*07ec*/ 	.word	0x05000070


	//   ....[17]....
        /*07f0*/ 	.word	0x05000070


	//   ....[18]....
        /*07f4*/ 	.word	0x05000070


	//   ....[19]....
        /*07f8*/ 	.word	0x05000070


	//----- nvinfo : EIATTR_COOP_GROUP_INSTR_OFFSETS
	.align		4
.L_1898:
        /*07fc*/ 	.byte	0x04, 0x28
        /*07fe*/ 	.short	(.L_1900 - .L_1899)


	//   ....[0]....
.L_1899:
        /*0800*/ 	.word	0x00047c90


	//   ....[1]....
        /*0804*/ 	.word	0x00047cc0


	//   ....[2]....
        /*0808*/ 	.word	0x00047ce0


	//   ....[3]....
        /*080c*/ 	.word	0x00047d00


	//   ....[4]....
        /*0810*/ 	.word	0x00047d20


	//   ....[5]....
        /*0814*/ 	.word	0x00048750


	//   ....[6]....
        /*0818*/ 	.word	0x00048770


	//   ....[7]....
        /*081c*/ 	.word	0x00048790


	//   ....[8]....
        /*0820*/ 	.word	0x000487b0


	//   ....[9]....
        /*0824*/ 	.word	0x000487d0


	//   ....[10]....
        /*0828*/ 	.word	0x0004a470


	//   ....[11]....
        /*082c*/ 	.word	0x0004a510


	//   ....[12]....
        /*0830*/ 	.word	0x0004a580


	//   ....[13]....
        /*0834*/ 	.word	0x0004a5f0


	//   ....[14]....
        /*0838*/ 	.word	0x0004a660


	//   ....[15]....
        /*083c*/ 	.word	0x0004b0f0


	//   ....[16]....
        /*0840*/ 	.word	0x0004b160


	//   ....[17]....
        /*0844*/ 	.word	0x0004b1d0


	//   ....[18]....
        /*0848*/ 	.word	0x0004b240


	//   ....[19]....
        /*084c*/ 	.word	0x0004b2b0


	//----- nvinfo : EIATTR_VRC_CTA_INIT_COUNT
	.align		4
.L_1900:
        /*0850*/ 	.byte	0x02, 0x4a
	.zero		1
	.zero		1


	//----- nvinfo : EIATTR_EXIT_INSTR_OFFSETS
	.align		4
        /*0854*/ 	.byte	0x04, 0x1c
        /*0856*/ 	.short	(.L_1902 - .L_1901)


	//   ....[0]....
.L_1901:
        /*0858*/ 	.word	0x000012a0


	//   ....[1]....
        /*085c*/ 	.word	0x0004a400


	//----- nvinfo : EIATTR_MAX_THREADS
	.align		4
.L_1902:
        /*0860*/ 	.byte	0x04, 0x05
        /*0862*/ 	.short	(.L_1904 - .L_1903)
.L_1903:
        /*0864*/ 	.word	0x00000080
        /*0868*/ 	.word	0x00000001
        /*086c*/ 	.word	0x00000001


	//----- nvinfo : EIATTR_CRS_STACK_SIZE
	.align		4
.L_1904:
        /*0870*/ 	.byte	0x04, 0x1e
        /*0872*/ 	.short	(.L_1906 - .L_1905)
.L_1905:
        /*0874*/ 	.word	0x00000000


	//----- nvinfo : EIATTR_CBANK_PARAM_SIZE
	.align		4
.L_1906:
        /*0878*/ 	.byte	0x03, 0x19
        /*087a*/ 	.short	0x00e8


	//----- nvinfo : EIATTR_PARAM_CBANK
	.align		4
        /*087c*/ 	.byte	0x04, 0x0a
        /*087e*/ 	.short	(.L_1908 - .L_1907)
	.align		4
.L_1907:
        /*0880*/ 	.word	index@(.nv.constant0._ZN10layer_norm13ln_fwd_kernelINS_13Kernel_traitsIf13__nv_bfloat16S2_S2_fjLj2560ELj1ELj4ELj1ELj16ENS_18Kernel_traits_baseILj2560EfS2_S2_S2_fjLj128EEEEELb1ELb1ELb1ELb1EEEvNS_9FwdParamsE)
        /*0884*/ 	.short	0x0380
        /*0886*/ 	.short	0x00e8


	//----- nvinfo : EIATTR_SW_WAR
	.align		4
.L_1908:
        /*0888*/ 	.byte	0x04, 0x36
        /*088a*/ 	.short	(.L_1910 - .L_1909)
.L_1909:
        /*088c*/ 	.word	0x00000008
.L_1910:


//--------------------- .nv.info._ZN10layer_norm13ln_fwd_kernelINS_13Kernel_traitsI13__nv_bfloat16S2_fS2_fjLj2560ELj1ELj4ELj1ELj16ENS_18Kernel_traits_baseILj2560ES2_S2_fS2_fjLj128EEEEELb0ELb0ELb0ELb0EEEvNS_9FwdParamsE --------------------------
	.section	.nv.info._ZN10layer_norm13ln_fwd_kernelINS_13Kernel_traitsI13__nv_bfloat16S2_fS2_fjLj2560ELj1ELj4ELj1ELj16ENS_18Kernel_traits_baseILj2560ES2_S2_fS2_fjLj128EEEEELb0ELb0ELb0ELb0EEEvNS_9FwdParamsE,"",@"SHT_CUDA_INFO"
	.sectionflags	@""
	.align	4


	//----- nvinfo : EIATTR_CUDA_API_VERSION
	.align		4
        /*0000*/ 	.byte	0x04, 0x37
        /*0002*/ 	.short	(.L_1912 - .L_1911)
.L_1911:
        /*0004*/ 	.word	0x00000082


	//----- nvinfo : EIATTR_KPARAM_INFO
	.align		4
.L_1912:
        /*0008*/ 	.byte	0x04, 0x17
        /*000a*/ 	.short	(.L_1914 - .L_1913)
.L_1913:
        /*000c*/ 	.word	0x00000000
        /*0010*/ 	.short	0x0000
        /*0012*/ 	.short	0x0000
        /*0014*/ 	.byte	0x00, 0xf0, 0xa1, 0x03


	//----- nvinfo : EIATTR_SPARSE_MMA_MASK
	.align		4
.L_1914:
        /*0018*/ 	.byte	0x03, 0x50
        /*001a*/ 	.short	0x0000


	//----- nvinfo : EIATTR_MAXREG_COUNT
	.align		4
        /*001c*/ 	.byte	0x03, 0x1b
        /*001e*/ 	.short	0x00ff


	//----- nvinfo : EIATTR_MERCURY_ISA_VERSION
	.align		4
        /*0020*/ 	.byte	0x03, 0x5f
        /*0022*/ 	.short	0x0101


	//----- nvinfo : EIATTR_COOP_GROUP_MASK_REGIDS
	.align		4
        /*0024*/ 	.byte	0x04, 0x29
        /*0026*/ 	.short	(.L_1916 - .L_1915)


	//   ....[0]....
.L_1915:
        /*0028*/ 	.word	0xffffffff


	//   ....[1]....
        /*002c*/ 	.word	0xffffffff


	//   ....[2]....
        /*0030*/ 	.word	0xffffffff


	//   ....[3]....
        /*0034*/ 	.word	0xffffffff


	//   ....[4]....
        /*0038*/ 	.word	0xffffffff


	//   ....[5]....
        /*003c*/ 	.word	0xffffffff


	//   ....[6]....
        /*0040*/ 	.word	0xffffffff


	//   ....[7]....
        /*0044*/ 	.word	0xffffffff


	//   ....[8]....
        /*0048*/ 	.word	0xffffffff


	//   ....[9]....
        /*004c*/ 	.word	0xffffffff


	//   ....[10]....
        /*0050*/ 	.word	0x050000ee


	//   ....[11]....
        /*0054*/ 	.word	0x050000ee


	//   ....[12]....
        /*0058*/ 	.word	0x050000ee


	//   ....[13]....
        /*005c*/ 	.word	0x050000ee


	//   ....[14]....
        /*0060*/ 	.word	0x050000ee


	//   ....[15]....
        /*0064*/ 	.word	0x050000ee


	//   ....[16]....
        /*0068*/ 	.word	0x050000ee


	//   ....[17]....
        /*006c*/ 	.word	0x050000ee


	//   ....[18]....
        /*0070*/ 	.word	0x050000ee


	//   ....[19]....
        /*0074*/ 	.word	0x050000ee


	//----- nvinfo : EIATTR_COOP_GROUP_INSTR_OFFSETS
	.align		4
.L_1916:
        /*0078*/ 	.byte	0x04, 0x28
        /*007a*/ 	.short	(.L_1918 - .L_1917)


	//   ....[0]....
.L_1917:
        /*007c*/ 	.word	0x00003ee0


	//   ....[1]....
        /*0080*/ 	.word	0x00003f20


	//   ....[2]....
        /*0084*/ 	.word	0x00003f40


	//   ....[3]....
        /*0088*/ 	.word	0x00003f60


	//   ....[4]....
        /*008c*/ 	.word	0x00003f80


	//   ....[5]....
        /*0090*/ 	.word	0x00004a00


	//   ....[6]....
        /*0094*/ 	.word	0x00004a20


	//   ....[7]....
        /*0098*/ 	.word	0x00004a40


	//   ....[8]....
        /*009c*/ 	.word	0x00004a60


	//   ....[9]....
        /*00a0*/ 	.word	0x00004a80


	//   ....[10]....
        /*00a4*/ 	.word	0x00006d90


	//   ....[11]....
        /*00a8*/ 	.word	0x00006e40


	//   ....[12]....
        /*00ac*/ 	.word	0x00006eb0


	//   ....[13]....
        /*00b0*/ 	.word	0x00006f20


	//   ....[14]....
        /*00b4*/ 	.word	0x00006f90


	//   ....[15]....
        /*00b8*/ 	.word	0x00007a70


	//   ....[16]....
        /*00bc*/ 	.word	0x00007ae0


	//   ....[17]....
        /*00c0*/ 	.word	0x00007b50


	//   ....[18]....
        /*00c4*/ 	.word	0x00007bc0


	//   ....[19]....
        /*00c8*/ 	.word	0x00007c30


	//----- nvinfo : EIATTR_VRC_CTA_INIT_COUNT
	.align		4
.L_1918:
        /*00cc*/ 	.byte	0x02, 0x4a
	.zero		1
	.zero		1


	//----- nvinfo : EIATTR_EXIT_INSTR_OFFSETS
	.align		4
        /*00d0*/ 	.byte	0x04, 0x1c
        /*00d2*/ 	.short	(.L_1920 - .L_1919)


	//   ....[0]....
.L_1919:
        /*00d4*/ 	.word	0x00000c90


	//   ....[1]....
        /*00d8*/ 	.word	0x00006d20


	//----- nvinfo : EIATTR_MAX_THREADS
	.align		4
.L_1920:
        /*00dc*/ 	.byte	0x04, 0x05
        /*00de*/ 	.short	(.L_1922 - .L_1921)
.L_1921:
        /*00e0*/ 	.word	0x00000080
        /*00e4*/ 	.word	0x00000001
        /*00e8*/ 	.word	0x00000001


	//----- nvinfo : EIATTR_CRS_STACK_SIZE
	.align		4
.L_1922:
        /*00ec*/ 	.byte	0x04, 0x1e
        /*00ee*/ 	.short	(.L_1924 - .L_1923)
.L_1923:
        /*00f0*/ 	.word	0x00000000


	//----- nvinfo : EIATTR_CBANK_PARAM_SIZE
	.align		4
.L_1924:
        /*00f4*/ 	.byte	0x03, 0x19
        /*00f6*/ 	.short	0x00e8


	//----- nvinfo : EIATTR_PARAM_CBANK
	.align		4
        /*00f8*/ 	.byte	0x04, 0x0a
        /*00fa*/ 	.short	(.L_1926 - .L_1925)
	.align		4
.L_1925:
        /*00fc*/ 	.word	index@(.nv.constant0._ZN10layer_norm13ln_fwd_kernelINS_13Kernel_traitsI13__nv_bfloat16S2_fS2_fjLj2560ELj1ELj4ELj1ELj16ENS_18Kernel_traits_baseILj2560ES2_S2_fS2_fjLj128EEEEELb0ELb0ELb0ELb0EEEvNS_9FwdParamsE)
        /*0100*/ 	.short	0x0380
        /*0102*/ 	.short	0x00e8


	//----- nvinfo : EIATTR_SW_WAR
	.align		4
.L_1926:
        /*0104*/ 	.byte	0x04, 0x36
        /*0106*/ 	.short	(.L_1928 - .L_1927)
.L_1927:
        /*0108*/ 	.word	0x00000008
.L_1928:


//--------------------- .nv.info._ZN10layer_norm13ln_fwd_kernelINS_13Kernel_traitsI13__nv_bfloat16S2_fS2_fjLj2560ELj1ELj4ELj1ELj16ENS_18Kernel_traits_baseILj2560ES2_S2_fS2_fjLj128EEEEELb0ELb0ELb0ELb1EEEvNS_9FwdParamsE --------------------------
	.section	.nv.info._ZN10layer_norm13ln_fwd_kernelINS_13Kernel_traitsI13__nv_bfloat16S2_fS2_fjLj2560ELj1ELj4ELj1ELj16ENS_18Kernel_traits_baseILj2560ES2_S2_fS2_fjLj128EEEEELb0ELb0ELb0ELb1EEEvNS_9FwdParamsE,"",@"SHT_CUDA_INFO"
	.sectionflags	@""
	.align	4


	//----- nvinfo : EIATTR_CUDA_API_VERSION
	.align		4
        /*0000*/ 	.byte	0x04, 0x37
        /*0002*/ 	.short	(.L_1930 - .L_1929)
.L_1929:
        /*0004*/ 	.word	0x00000082


	//----- nvinfo : EIATTR_KPARAM_INFO
	.align		4
.L_1930:
        /*0008*/ 	.byte	0x04, 0x17
        /*000a*/ 	.short	(.L_1932 - .L_1931)
.L_1931:
        /*000c*/ 	.word	0x00000000
        /*0010*/ 	.short	0x0000
        /*0012*/ 	.short	0x0000
        /*0014*/ 	.byte	0x00, 0xf0, 0xa1, 0x03


	//----- nvinfo : EIATTR_SPARSE_MMA_MASK
	.align		4
.L_1932:
        /*0018*/ 	.byte	0x03, 0x50
        /*001a*/ 	.short	0x0000


	//----- nvinfo : EIATTR_MAXREG_COUNT
	.align		4
        /*001c*/ 	.byte	0x03, 0x1b
        /*001e*/ 	.short	0x00ff


	//----- nvinfo : EIATTR_ANNOTATIONS
	.align		4
        /*0020*/ 	.byte	0x04, 0x55
        /*0022*/ 	.short	(.L_1934 - .L_1933)


	//   ....[0]....
.L_1933:
        /*0024*/ 	.word	0x00000001
        /*0028*/ 	.byte	0xd0, 0x04, 0x00, 0x00, 0x01, 0x00, 0x00, 0x00, 0x00, 0x05, 0x00, 0x00, 0x01, 0x00, 0x00, 0x00
        /*0038*/ 	.byte	0x80, 0x47, 0x00, 0x00, 0x01, 0x00, 0x00, 0x00, 0xe0, 0x47, 0x00, 0x00, 0x01, 0x00, 0x00, 0x00
        /*0048*/ 	.byte	0xa0, 0x98, 0x00, 0x00, 0x01, 0x00, 0x00, 0x00, 0x10, 0x99, 0x00, 0x00


	//----- nvinfo : EIATTR_MERCURY_ISA_VERSION
	.align		4
.L_1934:
        /*0054*/ 	.byte	0x03, 0x5f
        /*0056*/ 	.short	0x0101


	//----- nvinfo : EIATTR_COOP_GROUP_MASK_REGIDS
	.align		4
        /*0058*/ 	.byte	0x04, 0x29
        /*005a*/ 	.short	(.L_1936 - .L_1935)


	//   ....[0]....
.L_1935:
        /*005c*/ 	.word	0xffffffff


	//   ....[1]....
        /*0060*/ 	.word	0xffffffff


	//   ....[2]....
        /*0064*/ 	.word	0xffffffff


	//   ....[3]....
        /*0068*/ 	.word	0xffffffff


	//   ....[4]....
        /*006c*/ 	.word	0xffffffff


	//   ....[5]....
        /*0070*/ 	.word	0xffffffff


	//   ....[6]....
        /*0074*/ 	.word	0xffffffff


	//   ....[7]....
        /*0078*/ 	.word	0xffffffff


	//   ....[8]....
        /*007c*/ 	.word	0xffffffff


	//   ....[9]....
        /*0080*/ 	.word	0xffffffff


	//   ....[10]....
        /*0084*/ 	.word	0xffffffff


	//   ....[11]....
        /*0088*/ 	.word	0xffffffff


	//   ....[12]....
        /*008c*/ 	.word	0xffffffff


	//   ....[13]....
        /*0090*/ 	.word	0xffffffff


	//   ....[14]....
        /*0094*/ 	.word	0xffffffff


	//   ....[15]....
        /*0098*/ 	.word	0xffffffff


	//   ....[16]....
        /*009c*/ 	.word	0xffffffff


	//   ....[17]....
        /*00a0*/ 	.word	0xffffffff


	//   ....[18]....
        /*00a4*/ 	.word	0xffffffff


	//   ....[19]....
        /*00a8*/ 	.word	0xffffffff


	//   ....[20]....
        /*00ac*/ 	.word	0x05000012


	//   ....[21]....
        /*00b0*/ 	.word	0x05000012


	//   ....[22]....
        /*00b4*/ 	.word	0x05000012


	//   ....[23]....
        /*00b8*/ 	.word	0x05000012


	//   ....[24]....
        /*00bc*/ 	.word	0x05000012


	//   ....[25]....
        /*00c0*/ 	.word	0x05000012


	//   ....[26]....
        /*00c4*/ 	.word	0x05000012


	//   ....[27]....
        /*00c8*/ 	.word	0x05000012


	//   ....[28]....
        /*00cc*/ 	.word	0x05000012


	//   ....[29]....
        /*00d0*/ 	.word	0x05000012


	//   ....[30]....
        /*00d4*/ 	.word	0x05000012


	//   ....[31]....
        /*00d8*/ 	.word	0x05000012


	//   ....[32]....
        /*00dc*/ 	.word	0x05000012


	//   ....[33]....
        /*00e0*/ 	.word	0x05000012


	//   ....[34]....
        /*00e4*/ 	.word	0x05000012


	//   ....[35]....
        /*00e8*/ 	.word	0x05000012


	//   ....[36]....
        /*00ec*/ 	.word	0x05000012


	//   ....[37]....
        /*00f0*/ 	.word	0x05000012


	//   ....[38]....
        /*00f4*/ 	.word	0x05000012


	//   ....[39]....
        /*00f8*/ 	.word	0x05000012


	//----- nvinfo : EIATTR_COOP_GROUP_INSTR_OFFSETS
	.align		4
.L_1936:
        /*00fc*/ 	.byte	0x04, 0x28
        /*00fe*/ 	.short	(.L_1938 - .L_1937)


	//   ....[0]....
.L_1937:
        /*0100*/ 	.word	0x00002b70


	//   ....[1]....
        /*0104*/ 	.word	0x00002ba0


	//   ....[2]....
        /*0108*/ 	.word	0x00002bc0


	//   ....[3]....
        /*010c*/ 	.word	0x00002be0


	//   ....[4]....
        /*0110*/ 	.word	0x00002c00


	//   ....[5]....
        /*0114*/ 	.word	0x00003630


	//   ....[6]....
        /*0118*/ 	.word	0x00003650


	//   ....[7]....
        /*011c*/ 	.word	0x00003670


	//   ....[8]....
        /*0120*/ 	.word	0x00003690


	//   ....[9]....
        /*0124*/ 	.word	0x000036b0


	//   ....[10]....
        /*0128*/ 	.word	0x00007cd0


	//   ....[11]....
        /*012c*/ 	.word	0x00007d00


	//   ....[12]....
        /*0130*/ 	.word	0x00007d20


	//   ....[13]....
        /*0134*/ 	.word	0x00007d40


	//   ....[14]....
        /*0138*/ 	.word	0x00007d60


	//   ....[15]....
        /*013c*/ 	.word	0x00008790


	//   ....[16]....
        /*0140*/ 	.word	0x000087b0


	//   ....[17]....
        /*0144*/ 	.word	0x000087d0


	//   ....[18]....
        /*0148*/ 	.word	0x000087f0


	//   ....[19]....
        /*014c*/ 	.word	0x00008810


	//   ....[20]....
        /*0150*/ 	.word	0x0000a720


	//   ....[21]....
        /*0154*/ 	.word	0x0000a7b0


	//   ....[22]....
        /*0158*/ 	.word	0x0000a810


	//   ....[23]....
        /*015c*/ 	.word	0x0000a870


	//   ....[24]....
        /*0160*/ 	.word	0x0000a8d0


	//   ....[25]....
        /*0164*/ 	.word	0x0000b340


	//   ....[26]....
        /*0168*/ 	.word	0x0000b3a0


	//   ....[27]....
        /*016c*/ 	.word	0x0000b400


	//   ....[28]....
        /*0170*/ 	.word	0x0000b460


	//   ....[29]....
        /*0174*/ 	.word	0x0000b4c0


	//   ....[30]....
        /*0178*/ 	.word	0x0000b540


	//   ....[31]....
        /*017c*/ 	.word	0x0000b5d0


	//   ....[32]....
        /*0180*/ 	.word	0x0000b630


	//   ....[33]....
        /*0184*/ 	.word	0x0000b690


	//   ....[34]....
        /*0188*/ 	.word	0x0000b6f0


	//   ....[35]....
        /*018c*/ 	.word	0x0000c160


	//   ....[36]....
        /*0190*/ 	.word	0x0000c1c0


	//   ....[37]....
        /*0194*/ 	.word	0x0000c220


	//   ....[38]....
        /*0198*/ 	.word	0x0000c280


	//   ....[39]....
        /*019c*/ 	.word	0x0000c2e0


	//----- nvinfo : EIATTR_VRC_CTA_INIT_COUNT
	.align		4
.L_1938:
        /*01a0*/ 	.byte	0x02, 0x4a
	.zero		1
	.zero		1


	//----- nvinfo : EIATTR_EXIT_INSTR_OFFSETS
	.align		4
        /*01a4*/ 	.byte	0x04, 0x1c
        /*01a6*/ 	.short	(.L_1940 - .L_1939)


	//   ....[0]....
.L_1939:
        /*01a8*/ 	.word	0x00000480


	//   ....[1]....
        /*01ac*/ 	.word	0x00005570


	//   ....[2]....
        /*01b0*/ 	.word	0x0000a6c0


	//----- nvinfo : EIATTR_MAX_THREADS
	.align		4
.L_1940:
        /*01b4*/ 	.byte	0x04, 0x05
        /*01b6*/ 	.short	(.L_1942 - .L_1941)
.L_1941:
        /*01b8*/ 	.word	0x00000080
        /*01bc*/ 	.word	0x00000001
        /*01c0*/ 	.word	0x00000001


	//----- nvinfo : EIATTR_CRS_STACK_SIZE
	.align		4
.L_1942:
        /*01c4*/ 	.byte	0x04, 0x1e
        /*01c6*/ 	.short	(.L_1944 - .L_1943)
.L_1943:
        /*01c8*/ 	.word	0x00000000


	//----- nvinfo : EIATTR_CBANK_PARAM_SIZE
	.align		4
.L_1944:
        /*01cc*/ 	.byte	0x03, 0x19
        /*01ce*/ 	.short	0x00e8


	//----- nvinfo : EIATTR_PARAM_CBANK
	.align		4
        /*01d0*/ 	.byte	0x04, 0x0a
        /*01d2*/ 	.short	(.L_1946 - .L_1945)
	.align		4
.L_1945:
        /*01d4*/ 	.word	index@(.nv.constant0._ZN10layer_norm13ln_fwd_kernelINS_13Kernel_traitsI13__nv_bfloat16S2_fS2_fjLj2560ELj1ELj4ELj1ELj16ENS_18Kernel_traits_baseILj2560ES2_S2_fS2_fjLj128EEEEELb0ELb0ELb0ELb1EEEvNS_9FwdParamsE)
        /*01d8*/ 	.short	0x0380
        /*01da*/ 	.short	0x00e8


	//----- nvinfo : EIATTR_SW_WAR
	.align		4
.L_1946:
        /*01dc*/ 	.byte	0x04, 0x36
        /*01de*/ 	.short	(.L_1948 - .L_1947)
.L_1947:
        /*01e0*/ 	.word	0x00000008
.L_1948:


//--------------------- .nv.info._ZN10layer_norm13ln_fwd_kernelINS_13Kernel_traitsI13__nv_bfloat16S2_fS2_fjLj2560ELj1ELj4ELj1ELj16ENS_18Kernel_traits_baseILj2560ES2_S2_fS2_fjLj128EEEEELb0ELb0ELb1ELb0EEEvNS_9FwdParamsE --------------------------
	.section	.nv.info._ZN10layer_norm13ln_fwd_kernelINS_13Kernel_traitsI13__nv_bfloat16S2_fS2_fjLj2560ELj1ELj4ELj1ELj16ENS_18Kernel_traits_baseILj2560ES2_S2_fS2_fjLj128EEEEELb0ELb0ELb1ELb0EEEvNS_9FwdParamsE,"",@"SHT_CUDA_INFO"
	.sectionflags	@""
	.align	4


	//----- nvinfo : EIATTR_CUDA_API_VERSION
	.align		4
        /*0000*/ 	.byte	0x04, 0x37
        /*0002*/ 	.short	(.L_1950 - .L_1949)
.L_1949:
        /*0004*/ 	.word	0x00000082


	//----- nvinfo : EIATTR_KPARAM_INFO
	.align		4
.L_1950:
        /*0008*/ 	.byte	0x04, 0x17
        /*000a*/ 	.short	(.L_1952 - .L_1951)
.L_1951:
        /*000c*/ 	.word	0x00000000
        /*0010*/ 	.short	0x0000
        /*0012*/ 	.short	0x0000
        /*0014*/ 	.byte	0x00, 0xf0, 0xa1, 0x03


	//----- nvinfo : EIATTR_SPARSE_MMA_MASK
	.align		4
.L_1952:
        /*0018*/ 	.byte	0x03, 0x50
        /*001a*/ 	.short	0x0000


	//----- nvinfo : EIATTR_MAXREG_COUNT
	.align		4
        /*001c*/ 	.byte	0x03, 0x1b
        /*001e*/ 	.short	0x00ff


	//----- nvinfo : EIATTR_MERCURY_ISA_VERSION
	.align		4
        /*0020*/ 	.byte	0x03, 0x5f
        /*0022*/ 	.short	0x0101


	//----- nvinfo : EIATTR_COOP_GROUP_MASK_REGIDS
	.align		4
        /*0024*/ 	.byte	0x04, 0x29
        /*0026*/ 	.short	(.L_1954 - .L_1953)


	//   ....[0]....
.L_1953:
        /*0028*/ 	.word	0xffffffff


	//   ....[1]....
        /*002c*/ 	.word	0xffffffff


	//   ....[2]....
        /*0030*/ 	.word	0xffffffff


	//   ....[3]....
        /*0034*/ 	.word	0xffffffff


	//   ....[4]....
        /*0038*/ 	.word	0xffffffff


	//   ....[5]....
        /*003c*/ 	.word	0xffffffff


	//   ....[6]....
        /*0040*/ 	.word	0xffffffff


	//   ....[7]....
        /*0044*/ 	.word	0xffffffff


	//   ....[8]....
        /*0048*/ 	.word	0xffffffff


	//   ....[9]....
        /*004c*/ 	.word	0xffffffff


	//   ....[10]....
        /*0050*/ 	.word	0x050000ed


	//   ....[11]....
        /*0054*/ 	.word	0x050000ed


	//   ....[12]....
        /*0058*/ 	.word	0x050000ed


	//   ....[13]....
        /*005c*/ 	.word	0x050000ed


	//   ....[14]....
        /*0060*/ 	.word	0x050000ed


	//   ....[15]....
        /*0064*/ 	.word	0x050000ed


	//   ....[16]....
        /*0068*/ 	.word	0x050000ed


	//   ....[17]....
        /*006c*/ 	.word	0x050000ed


	//   ....[18]....
        /*0070*/ 	.word	0x050000ed


	//   ....[19]....
        /*0074*/ 	.word	0x050000ed


	//----- nvinfo : EIATTR_COOP_GROUP_INSTR_OFFSETS
	.align		4
.L_1954:
        /*0078*/ 	.byte	0x04, 0x28
        /*007a*/ 	.short	(.L_1956 - .L_1955)


	//   ....[0]....
.L_1955:
        /*007c*/ 	.word	0x00005020


	//   ....[1]....
        /*0080*/ 	.word	0x00005060


	//   ....[2]....
        /*0084*/ 	.word	0x00005080


	//   ....[3]....
        /*0088*/ 	.word	0x000050a0


	//   ....[4]....
        /*008c*/ 	.word	0x000050c0


	//   ....[5]....
        /*0090*/ 	.word	0x00005b30


	//   ....[6]....
        /*0094*/ 	.word	0x00005b50


	//   ....[7]....
        /*0098*/ 	.word	0x00005b70


	//   ....[8]....
        /*009c*/ 	.word	0x00005b90


	//   ....[9]....
        /*00a0*/ 	.word	0x00005bb0


	//   ....[10]....
        /*00a4*/ 	.word	0x00007fb0


	//   ....[11]....
        /*00a8*/ 	.word	0x00008060


	//   ....[12]....
        /*00ac*/ 	.word	0x000080d0


	//   ....[13]....
        /*00b0*/ 	.word	0x00008140


	//   ....[14]....
        /*00b4*/ 	.word	0x000081b0


	//   ....[15]....
        /*00b8*/ 	.word	0x00008c80


	//   ....[16]....
        /*00bc*/ 	.word	0x00008cf0


	//   ....[17]....
        /*00c0*/ 	.word	0x00008d60


	//   ....[18]....
        /*00c4*/ 	.word	0x00008dd0


	//   ....[19]....
        /*00c8*/ 	.word	0x00008e40


	//----- nvinfo : EIATTR_VRC_CTA_INIT_COUNT
	.align		4
.L_1956:
        /*00cc*/ 	.byte	0x02, 0x4a
	.zero		1
	.zero		1


	//----- nvinfo : EIATTR_EXIT_INSTR_OFFSETS
	.align		4
        /*00d0*/ 	.byte	0x04, 0x1c
        /*00d2*/ 	.short	(.L_1958 - .L_1957)


	//   ....[0]....
.L_1957:
        /*00d4*/ 	.word	0x00000c80


	//   ....[1]....
        /*00d8*/ 	.word	0x00007f40


	//----- nvinfo : EIATTR_MAX_THREADS
	.align		4
.L_1958:
        /*00dc*/ 	.byte	0x04, 0x05
        /*00de*/ 	.short	(.L_1960 - .L_1959)
.L_1959:
        /*00e0*/ 	.word	0x00000080
        /*00e4*/ 	.word	0x00000001
        /*00e8*/ 	.word	0x00000001


	//----- nvinfo : EIATTR_CRS_STACK_SIZE
	.align		4
.L_1960:
        /*00ec*/ 	.byte	0x04, 0x1e
        /*00ee*/ 	.short	(.L_1962 - .L_1961)
.L_1961:
        /*00f0*/ 	.word	0x00000000


	//----- nvinfo : EIATTR_CBANK_PARAM_SIZE
	.align		4
.L_1962:
        /*00f4*/ 	.byte	0x03, 0x19
        /*00f6*/ 	.short	0x00e8


	//----- nvinfo : EIATTR_PARAM_CBANK
	.align		4
        /*00f8*/ 	.byte	0x04, 0x0a
        /*00fa*/ 	.short	(.L_1964 - .L_1963)
	.align		4
.L_1963:
        /*00fc*/ 	.word	index@(.nv.constant0._ZN10layer_norm13ln_fwd_kernelINS_13Kernel_traitsI13__nv_bfloat16S2_fS2_fjLj2560ELj1ELj4ELj1ELj16ENS_18Kernel_traits_baseILj2560ES2_S2_fS2_fjLj128EEEEELb0ELb0ELb1ELb0EEEvNS_9FwdParamsE)
        /*0100*/ 	.short	0x0380
        /*0102*/ 	.short	0x00e8


	//----- nvinfo : EIATTR_SW_WAR
	.align		4
.L_1964:
        /*0104*/ 	.byte	0x04, 0x36
        /*0106*/ 	.short	(.L_1966 - .L_1965)
.L_1965:
        /*0108*/ 	.word	0x00000008
.L_1966:


//--------------------- .nv.info._ZN10layer_norm13ln_fwd_kernelINS_13Kernel_traitsI13__nv_bfloat16S2_fS2_fjLj2560ELj1ELj4ELj1ELj16ENS_18Kernel_traits_baseILj2560ES2_S2_fS2_fjLj128EEEEELb0ELb0ELb1ELb1EEEvNS_9FwdParamsE --------------------------
	.section	.nv.info._ZN10layer_norm13ln_fwd_kernelINS_13Kernel_traitsI13__nv_bfloat16S2_fS2_fjLj2560ELj1ELj4ELj1ELj16ENS_18Kernel_traits_baseILj2560ES2_S2_fS2_fjLj128EEEEELb0ELb0ELb1ELb1EEEvNS_9FwdParamsE,"",@"SHT_CUDA_INFO"
	.sectionflags	@""
	.align	4


	//----- nvinfo : EIATTR_CUDA_API_VERSION
	.align		4
        /*0000*/ 	.byte	0x04, 0x37
        /*0002*/ 	.short	(.L_1968 - .L_1967)
.L_1967:
        /*0004*/ 	.word	0x00000082


	//----- nvinfo : EIATTR_KPARAM_INFO
	.align		4
.L_1968:
        /*0008*/ 	.byte	0x04, 0x17
        /*000a*/ 	.short	(.L_1970 - .L_1969)
.L_1969:
        /*000c*/ 	.word	0x00000000
        /*0010*/ 	.short	0x0000
        /*0012*/ 	.short	0x0000
        /*0014*/ 	.byte	0x00, 0xf0, 0xa1, 0x03


	//----- nvinfo : EIATTR_SPARSE_MMA_MASK
	.align		4
.L_1970:
        /*0018*/ 	.byte	0x03, 0x50
        /*001a*/ 	.short	0x0000


	//----- nvinfo : EIATTR_MAXREG_COUNT
	.align		4
        /*001c*/ 	.byte	0x03, 0x1b
        /*001e*/ 	.short	0x00ff


	//----- nvinfo : EIATTR_ANNOTATIONS
	.align		4
        /*0020*/ 	.byte	0x04, 0x55
        /*0022*/ 	.short	(.L_1972 - .L_1971)


	//   ....[0]....
.L_1971:
        /*0024*/ 	.word	0x00000001
        /*0028*/ 	.byte	0xd0, 0x04, 0x00, 0x00, 0x01, 0x00, 0x00, 0x00, 0x10, 0x05, 0x00, 0x00, 0x01, 0x00, 0x00, 0x00
        /*0038*/ 	.byte	0x50, 0x05, 0x00, 0x00, 0x01, 0x00, 0x00, 0x00, 0x80, 0x05, 0x00, 0x00, 0x01, 0x00, 0x00, 0x00
        /*0048*/ 	.byte	0xb0, 0x05, 0x00, 0x00, 0x01, 0x00, 0x00, 0x00, 0xe0, 0x05, 0x00, 0x00, 0x01, 0x00, 0x00, 0x00
        /*0058*/ 	.byte	0x20, 0x50, 0x00, 0x00, 0x01, 0x00, 0x00, 0x00, 0x80, 0x57, 0x00, 0x00, 0x01, 0x00, 0x00, 0x00
        /*0068*/ 	.byte	0xc0, 0x57, 0x00, 0x00, 0x01, 0x00, 0x00, 0x00, 0x00, 0x58, 0x00, 0x00, 0x01, 0x00, 0x00, 0x00
        /*0078*/ 	.byte	0x70, 0x63, 0x00, 0x00, 0x01, 0x00, 0x00, 0x00, 0x50, 0x65, 0x00, 0x00


	//----- nvinfo : EIATTR_MERCURY_ISA_VERSION
	.align		4
.L_1972:
        /*0084*/ 	.byte	0x03, 0x5f
        /*0086*/ 	.short	0x0101


	//----- nvinfo : EIATTR_COOP_GROUP_MASK_REGIDS
	.align		4
        /*0088*/ 	.byte	0x04, 0x29
        /*008a*/ 	.short	(.L_1974 - .L_1973)


	//   ....[0]....
.L_1973:
        /*008c*/ 	.word	0xffffffff


	//   ....[1]....
        /*0090*/ 	.word	0xffffffff


	//   ....[2]....
        /*0094*/ 	.word	0xffffffff


	//   ....[3]....
        /*0098*/ 	.word	0xffffffff


	//   ....[4]....
        /*009c*/ 	.word	0xffffffff


	//   ....[5]....
        /*00a0*/ 	.word	0xffffffff


	//   ....[6]....
        /*00a4*/ 	.word	0xffffffff


	//   ....[7]....
        /*00a8*/ 	.word	0xffffffff


	//   ....[8]....
        /*00ac*/ 	.word	0xffffffff


	//   ....[9]....
        /*00b0*/ 	.word	0xffffffff


	//   ....[10]....
        /*00b4*/ 	.word	0x050000d0


	//   ....[11]....
        /*00b8*/ 	.word	0x050000d0


	//   ....[12]....
        /*00bc*/ 	.word	0x050000d0


	//   ....[13]....
        /*00c0*/ 	.word	0x050000d0


	//   ....[14]....
        /*00c4*/ 	.word	0x050000d0


	//   ....[15]....
        /*00c8*/ 	.word	0x050000d0


	//   ....[16]....
        /*00cc*/ 	.word	0x050000d0


	//   ....[17]....
        /*00d0*/ 	.word	0x050000d0


	//   ....[18]....
        /*00d4*/ 	.word	0x050000d0


	//   ....[19]....
        /*00d8*/ 	.word	0x050000d0


	//----- nvinfo : EIATTR_COOP_GROUP_INSTR_OFFSETS
	.align		4
.L_1974:
        /*00dc*/ 	.byte	0x04, 0x28
        /*00de*/ 	.short	(.L_1976 - .L_1975)


	//   ....[0]....
.L_1975:
        /*00e0*/ 	.word	0x000043a0


	//   ....[1]....
        /*00e4*/ 	.word	0x000043c0


	//   ....[2]....
        /*00e8*/ 	.word	0x000043e0


	//   ....[3]....
        /*00ec*/ 	.word	0x00004400


	//   ....[4]....
        /*00f0*/ 	.word	0x00004430


	//   ....[5]....
        /*00f4*/ 	.word	0x00004e60


	//   ....[6]....
        /*00f8*/ 	.word	0x00004e80


	//   ....[7]....
        /*00fc*/ 	.word	0x00004ea0


	//   ....[8]....
        /*0100*/ 	.word	0x00004ec0


	//   ....[9]....
        /*0104*/ 	.word	0x00004ee0


	//   ....[10]....
        /*0108*/ 	.word	0x00006f20


	//   ....[11]....
        /*010c*/ 	.word	0x00006fa0


	//   ....[12]....
        /*0110*/ 	.word	0x00007020


	//   ....[13]....
        /*0114*/ 	.word	0x000070a0


	//   ....[14]....
        /*0118*/ 	.word	0x00007130


	//   ....[15]....
        /*011c*/ 	.word	0x00007bc0


	//   ....[16]....
        /*0120*/ 	.word	0x00007c40


	//   ....[17]....
        /*0124*/ 	.word	0x00007cc0


	//   ....[18]....
        /*0128*/ 	.word	0x00007d40


	//   ....[19]....
        /*012c*/ 	.word	0x00007dc0


	//----- nvinfo : EIATTR_VRC_CTA_INIT_COUNT
	.align		4
.L_1976:
        /*0130*/ 	.byte	0x02, 0x4a
	.zero		1
	.zero		1


	//----- nvinfo : EIATTR_EXIT_INSTR_OFFSETS
	.align		4
        /*0134*/ 	.byte	0x04, 0x1c
        /*0136*/ 	.short	(.L_1978 - .L_1977)


	//   ....[0]....
.L_1977:
        /*0138*/ 	.word	0x00000480


	//   ....[1]....
        /*013c*/ 	.word	0x00006eb0


	//----- nvinfo : EIATTR_MAX_THREADS
	.align		4
.L_1978:
        /*0140*/ 	.byte	0x04, 0x05
        /*0142*/ 	.short	(.L_1980 - .L_1979)
.L_1979:
        /*0144*/ 	.word	0x00000080
        /*0148*/ 	.word	0x00000001
        /*014c*/ 	.word	0x00000001


	//----- nvinfo : EIATTR_CRS_STACK_SIZE
	.align		4
.L_1980:
        /*0150*/ 	.byte	0x04, 0x1e
        /*0152*/ 	.short	(.L_1982 - .L_1981)
.L_1981:
        /*0154*/ 	.word	0x00000000


	//----- nvinfo : EIATTR_CBANK_PARAM_SIZE
	.align		4
.L_1982:
        /*0158*/ 	.byte	0x03, 0x19
        /*015a*/ 	.short	0x00e8


	//----- nvinfo : EIATTR_PARAM_CBANK
	.align		4
        /*015c*/ 	.byte	0x04, 0x0a
        /*015e*/ 	.short	(.L_1984 - .L_1983)
	.align		4
.L_1983:
        /*0160*/ 	.word	index@(.nv.constant0._ZN10layer_norm13ln_fwd_kernelINS_13Kernel_traitsI13__nv_bfloat16S2_fS2_fjLj2560ELj1ELj4ELj1ELj16ENS_18Kernel_traits_baseILj2560ES2_S2_fS2_fjLj128EEEEELb0ELb0ELb1ELb1EEEvNS_9FwdParamsE)
        /*0164*/ 	.short	0x0380
        /*0166*/ 	.short	0x00e8


	//----- nvinfo : EIATTR_SW_WAR
	.align		4
.L_1984:
        /*0168*/ 	.byte	0x04, 0x36
        /*016a*/ 	.short	(.L_1986 - .L_1985)
.L_1985:
        /*016c*/ 	.word	0x00000008
.L_1986:


//--------------------- .nv.info._ZN10layer_norm13ln_fwd_kernelINS_13Kernel_traitsI13__nv_bfloat16S2_fS2_fjLj2560ELj1ELj4ELj1ELj16ENS_18Kernel_traits_baseILj2560ES2_S2_fS2_fjLj128EEEEELb0ELb1ELb0ELb0EEEvNS_9FwdParamsE --------------------------
	.section	.nv.info._ZN10layer_norm13ln_fwd_kernelINS_13Kernel_traitsI13__nv_bfloat16S2_fS2_fjLj2560ELj1ELj4ELj1ELj16ENS_18Kernel_traits_baseILj2560ES2_S2_fS2_fjLj128EEEEELb0ELb1ELb0ELb0EEEvNS_9FwdParamsE,"",@"SHT_CUDA_INFO"
	.sectionflags	@""
	.align	4


	//----- nvinfo : EIATTR_CUDA_API_VERSION
	.align		4
        /*0000*/ 	.byte	0x04, 0x37
        /*0002*/ 	.short	(.L_1988 - .L_1987)
.L_1987:
        /*0004*/ 	.word	0x00000082


	//----- nvinfo : EIATTR_KPARAM_INFO
	.align		4
.L_1988:
        /*0008*/ 	.byte	0x04, 0x17
        /*000a*/ 	.short	(.L_1990 - .L_1989)
.L_1989:
        /*000c*/ 	.word	0x00000000
        /*0010*/ 	.short	0x0000
        /*0012*/ 	.short	0x0000
        /*0014*/ 	.byte	0x00, 0xf0, 0xa1, 0x03


	//----- nvinfo : EIATTR_SPARSE_MMA_MASK
	.align		4
.L_1990:
        /*0018*/ 	.byte	0x03, 0x50
        /*001a*/ 	.short	0x0000


	//----- nvinfo : EIATTR_MAXREG_COUNT
	.align		4
        /*001c*/ 	.byte	0x03, 0x1b
        /*001e*/ 	.short	0x00ff


	//----- nvinfo : EIATTR_ANNOTATIONS
	.align		4
        /*0020*/ 	.byte	0x04, 0x55
        /*0022*/ 	.short	(.L_1992 - .L_1991)


	//   ....[0]....
.L_1991:
        /* <DEDUP_REMOVED lines=93> */


	//----- nvinfo : EIATTR_MERCURY_ISA_VERSION
	.align		4
.L_1992:
        /*05e4*/ 	.byte	0x03, 0x5f
        /*05e6*/ 	.short	0x0101


	//----- nvinfo : EIATTR_COOP_GROUP_MASK_REGIDS
	.align		4
        /*05e8*/ 	.byte	0x04, 0x29
        /*05ea*/ 	.short	(.L_1994 - .L_1993)


	//   ....[0]....
.L_1993:
        /*05ec*/ 	.word	0xffffffff


	//   ....[1]....
        /*05f0*/ 	.word	0xffffffff


	//   ....[2]....
        /*05f4*/ 	.word	0xffffffff


	//   ....[3]....
        /*05f8*/ 	.word	0xffffffff


	//   ....[4]....
        /*05fc*/ 	.word	0xffffffff


	//   ....[5]....
        /*0600*/ 	.word	0xffffffff


	//   ....[6]....
        /*0604*/ 	.word	0xffffffff


	//   ....[7]....
        /*0608*/ 	.word	0xffffffff


	//   ....[8]....
        /*060c*/ 	.word	0xffffffff


	//   ....[9]....
        /*0610*/ 	.word	0xffffffff


	//   ....[10]....
        /*0614*/ 	.word	0x05000006


	//   ....[11]....
        /*0618*/ 	.word	0x05000006


	//   ....[12]....
        /*061c*/ 	.word	0x05000006


	//   ....[13]....
        /*0620*/ 	.word	0x05000006


	//   ....[14]....
        /*0624*/ 	.word	0x05000006


	//   ....[15]....
        /*0628*/ 	.word	0x05000006


	//   ....[16]....
        /*062c*/ 	.word	0x05000006


	//   ....[17]....
        /*0630*/ 	.word	0x05000006


	//   ....[18]....
        /*0634*/ 	.word	0x05000006


	//   ....[19]....
        /*0638*/ 	.word	0x05000006


	//----- nvinfo : EIATTR_COOP_GROUP_INSTR_OFFSETS
	.align		4
.L_1994:
        /*063c*/ 	.byte	0x04, 0x28
        /*063e*/ 	.short	(.L_1996 - .L_1995)


	//   ....[0]....
.L_1995:
        /*0640*/ 	.word	0x000060e0


	//   ....[1]....
        /*0644*/ 	.word	0x00006120


	//   ....[2]....
        /*0648*/ 	.word	0x00006140


	//   ....[3]....
        /*064c*/ 	.word	0x00006160


	//   ....[4]....
        /*0650*/ 	.word	0x00006180


	//   ....[5]....
        /*0654*/ 	.word	0x00006bf0


	//   ....[6]....
        /*0658*/ 	.word	0x00006c10


	//   ....[7]....
        /*065c*/ 	.word	0x00006c30


	//   ....[8]....
        /*0660*/ 	.word	0x00006c50


	//   ....[9]....
        /*0664*/ 	.word	0x00006c70


	//   ....[10]....
        /*0668*/ 	.word	0x00009380


	//   ....[11]....
        /*066c*/ 	.word	0x00009420


	//   ....[12]....
        /*0670*/ 	.word	0x00009490


	//   ....[13]....
        /*0674*/ 	.word	0x00009500


	//   ....[14]....
        /*0678*/ 	.word	0x00009570


	//   ....[15]....
        /*067c*/ 	.word	0x0000a050


	//   ....[16]....
        /*0680*/ 	.word	0x0000a0c0


	//   ....[17]....
        /*0684*/ 	.word	0x0000a130


	//   ....[18]....
        /*0688*/ 	.word	0x0000a1a0


	//   ....[19]....
        /*068c*/ 	.word	0x0000a210


	//----- nvinfo : EIATTR_VRC_CTA_INIT_COUNT
	.align		4
.L_1996:
        /*0690*/ 	.byte	0x02, 0x4a
	.zero		1
	.zero		1


	//----- nvinfo : EIATTR_EXIT_INSTR_OFFSETS
	.align		4
        /*0694*/ 	.byte	0x04, 0x1c
        /*0696*/ 	.short	(.L_1998 - .L_1997)


	//   ....[0]....
.L_1997:
        /*0698*/ 	.word	0x00001050


	//   ....[1]....
        /*069c*/ 	.word	0x00009310


	//----- nvinfo : EIATTR_MAX_THREADS
	.align		4
.L_1998:
        /*06a0*/ 	.byte	0x04, 0x05
        /*06a2*/ 	.short	(.L_2000 - .L_1999)
.L_1999:
        /*06a4*/ 	.word	0x00000080
        /*06a8*/ 	.word	0x00000001
        /*06ac*/ 	.word	0x00000001


	//----- nvinfo : EIATTR_CRS_STACK_SIZE
	.align		4
.L_2000:
        /*06b0*/ 	.byte	0x04, 0x1e
        /*06b2*/ 	.short	(.L_2002 - .L_2001)
.L_2001:
        /*06b4*/ 	.word	0x00000000


	//----- nvinfo : EIATTR_CBANK_PARAM_SIZE
	.align		4
.L_2002:
        /*06b8*/ 	.byte	0x03, 0x19
        /*06ba*/ 	.short	0x00e8


	//----- nvinfo : EIATTR_PARAM_CBANK
	.align		4
        /*06bc*/ 	.byte	0x04, 0x0a
        /*06be*/ 	.short	(.L_2004 - .L_2003)
	.align		4
.L_2003:
        /*06c0*/ 	.word	index@(.nv.constant0._ZN10layer_norm13ln_fwd_kernelINS_13Kernel_traitsI13__nv_bfloat16S2_fS2_fjLj2560ELj1ELj4ELj1ELj16ENS_18Kernel_traits_baseILj2560ES2_S2_fS2_fjLj128EEEEELb0ELb1ELb0ELb0EEEvNS_9FwdParamsE)
        /*06c4*/ 	.short	0x0380
        /*06c6*/ 	.short	0x00e8


	//----- nvinfo : EIATTR_SW_WAR
	.align		4
.L_2004:
        /*06c8*/ 	.byte	0x04, 0x36
        /*06ca*/ 	.short	(.L_2006 - .L_2005)
.L_2005:
        /*06cc*/ 	.word	0x00000008
.L_2006:


//--------------------- .nv.info._ZN10layer_norm13ln_fwd_kernelINS_13Kernel_traitsI13__nv_bfloat16S2_fS2_fjLj2560ELj1ELj4ELj1ELj16ENS_18Kernel_traits_baseILj2560ES2_S2_fS2_fjLj128EEEEELb0ELb1ELb0ELb1EEEvNS_9FwdParamsE --------------------------
	.section	.nv.info._ZN10layer_norm13ln_fwd_kernelINS_13Kernel_traitsI13__nv_bfloat16S2_fS2_fjLj2560ELj1ELj4ELj1ELj16ENS_18Kernel_traits_baseILj2560ES2_S2_fS2_fjLj128EEEEELb0ELb1ELb0ELb1EEEvNS_9FwdParamsE,"",@"SHT_CUDA_INFO"
	.sectionflags	@""
	.align	4


	//----- nvinfo : EIATTR_CUDA_API_VERSION
	.align		4
        /*0000*/ 	.byte	0x04, 0x37
        /*0002*/ 	.short	(.L_2008 - .L_2007)
.L_2007:
        /*0004*/ 	.word	0x00000082


	//----- nvinfo : EIATTR_KPARAM_INFO
	.align		4
.L_2008:
        /*0008*/ 	.byte	0x04, 0x17
        /*000a*/ 	.short	(.L_2010 - .L_2009)
.L_2009:
        /*000c*/ 	.word	0x00000000
        /*0010*/ 	.short	0x0000
        /*0012*/ 	.short	0x0000
        /*0014*/ 	.byte	0x00, 0xf0, 0xa1, 0x03


	//----- nvinfo : EIATTR_SPARSE_MMA_MASK
	.align		4
.L_2010:
        /*0018*/ 	.byte	0x03, 0x50
        /*001a*/ 	.short	0x0000


	//----- nvinfo : EIATTR_MAXREG_COUNT
	.align		4
        /*001c*/ 	.byte	0x03, 0x1b
        /*001e*/ 	.short	0x00ff


	//----- nvinfo : EIATTR_ANNOTATIONS
	.align		4
        /*0020*/ 	.byte	0x04, 0x55
        /*0022*/ 	.short	(.L_2012 - .L_2011)


	//   ....[0]....
.L_2011:
        /* <DEDUP_REMOVED lines=94> */


	//----- nvinfo : EIATTR_MERCURY_ISA_VERSION
	.align		4
.L_2012:
        /*05f4*/ 	.byte	0x03, 0x5f
        /*05f6*/ 	.short	0x0101


	//----- nvinfo : EIATTR_COOP_GROUP_MASK_REGIDS
	.align		4
        /*05f8*/ 	.byte	0x04, 0x29
        /*05fa*/ 	.short	(.L_2014 - .L_2013)


	//   ....[0]....
.L_2013:
        /*05fc*/ 	.word	0xffffffff


	//   ....[1]....
        /*0600*/ 	.word	0xffffffff


	//   ....[2]....
        /*0604*/ 	.word	0xffffffff


	//   ....[3]....
        /*0608*/ 	.word	0xffffffff


	//   ....[4]....
        /*060c*/ 	.word	0xffffffff


	//   ....[5]....
        /*0610*/ 	.word	0xffffffff


	//   ....[6]....
        /*0614*/ 	.word	0xffffffff


	//   ....[7]....
        /*0618*/ 	.word	0xffffffff


	//   ....[8]....
        /*061c*/ 	.word	0xffffffff


	//   ....[9]....
        /*0620*/ 	.word	0xffffffff


	//   ....[10]....
        /*0624*/ 	.word	0x050000e1


	//   ....[11]....
        /*0628*/ 	.word	0x050000e1


	//   ....[12]....
        /*062c*/ 	.word	0x050000e1


	//   ....[13]....
        /*0630*/ 	.word	0x050000e1


	//   ....[14]....
        /*0634*/ 	.word	0x050000e1


	//   ....[15]....
        /*0638*/ 	.word	0x050000e1


	//   ....[16]....
        /*063c*/ 	.word	0x050000e1


	//   ....[17]....
        /*0640*/ 	.word	0x050000e1


	//   ....[18]....
        /*0644*/ 	.word	0x050000e1


	//   ....[19]....
        /*0648*/ 	.word	0x050000e1


	//----- nvinfo : EIATTR_COOP_GROUP_INSTR_OFFSETS
	.align		4
.L_2014:
        /*064c*/ 	.byte	0x04, 0x28
        /*064e*/ 	.short	(.L_2016 - .L_2015)


	//   ....[0]....
.L_2015:
        /*0650*/ 	.word	0x00004f40


	//   ....[1]....
        /*0654*/ 	.word	0x00004f70


	//   ....[2]....
        /*0658*/ 	.word	0x00004f90


	//   ....[3]....
        /*065c*/ 	.word	0x00004fb0


	//   ....[4]....
        /*0660*/ 	.word	0x00004fd0


	//   ....[5]....
        /*0664*/ 	.word	0x00005a00


	//   ....[6]....
        /*0668*/ 	.word	0x00005a20


	//   ....[7]....
        /*066c*/ 	.word	0x00005a40


	//   ....[8]....
        /*0670*/ 	.word	0x00005a60


	//   ....[9]....
        /*0674*/ 	.word	0x00005a80


	//   ....[10]....
        /*0678*/ 	.word	0x00007e00


	//   ....[11]....
        /*067c*/ 	.word	0x00007e90


	//   ....[12]....
        /*0680*/ 	.word	0x00007f00


	//   ....[13]....
        /*0684*/ 	.word	0x00007f70


	//   ....[14]....
        /*0688*/ 	.word	0x00007fe0


	//   ....[15]....
        /*068c*/ 	.word	0x00008a70


	//   ....[16]....
        /*0690*/ 	.word	0x00008ad0


	//   ....[17]....
        /*0694*/ 	.word	0x00008b30


	//   ....[18]....
        /*0698*/ 	.word	0x00008b90


	//   ....[19]....
        /*069c*/ 	.word	0x00008bf0


	//----- nvinfo : EIATTR_VRC_CTA_INIT_COUNT
	.align		4
.L_2016:
        /*06a0*/ 	.byte	0x02, 0x4a
	.zero		1
	.zero		1


	//----- nvinfo : EIATTR_EXIT_INSTR_OFFSETS
	.align		4
        /*06a4*/ 	.byte	0x04, 0x1c
        /*06a6*/ 	.short	(.L_2018 - .L_2017)


	//   ....[0]....
.L_2017:
        /*06a8*/ 	.word	0x00000600


	//   ....[1]....
        /*06ac*/ 	.word	0x00007d90


	//----- nvinfo : EIATTR_MAX_THREADS
	.align		4
.L_2018:
        /*06b0*/ 	.byte	0x04, 0x05
        /*06b2*/ 	.short	(.L_2020 - .L_2019)
.L_2019:
        /*06b4*/ 	.word	0x00000080
        /*06b8*/ 	.word	0x00000001
        /*06bc*/ 	.word	0x00000001


	//----- nvinfo : EIATTR_CRS_STACK_SIZE
	.align		4
.L_2020:
        /*06c0*/ 	.byte	0x04, 0x1e
        /*06c2*/ 	.short	(.L_2022 - .L_2021)
.L_2021:
        /*06c4*/ 	.word	0x00000000


	//----- nvinfo : EIATTR_CBANK_PARAM_SIZE
	.align		4
.L_2022:
        /*06c8*/ 	.byte	0x03, 0x19
        /*06ca*/ 	.short	0x00e8


	//----- nvinfo : EIATTR_PARAM_CBANK
	.align		4
        /*06cc*/ 	.byte	0x04, 0x0a
        /*06ce*/ 	.short	(.L_2024 - .L_2023)
	.align		4
.L_2023:
        /*06d0*/ 	.word	index@(.nv.constant0._ZN10layer_norm13ln_fwd_kernelINS_13Kernel_traitsI13__nv_bfloat16S2_fS2_fjLj2560ELj1ELj4ELj1ELj16ENS_18Kernel_traits_baseILj2560ES2_S2_fS2_fjLj128EEEEELb0ELb1ELb0ELb1EEEvNS_9FwdParamsE)
        /*06d4*/ 	.short	0x0380
        /*06d6*/ 	.short	0x00e8


	//----- nvinfo : EIATTR_SW_WAR
	.align		4
.L_2024:
        /*06d8*/ 	.byte	0x04, 0x36
        /*06da*/ 	.short	(.L_2026 - .L_2025)
.L_2025:
        /*06dc*/ 	.word	0x00000008
.L_2026:


//--------------------- .nv.info._ZN10layer_norm13ln_fwd_kernelINS_13Kernel_traitsI13__nv_bfloat16S2_fS2_fjLj2560ELj1ELj4ELj1ELj16ENS_18Kernel_traits_baseILj2560ES2_S2_fS2_fjLj128EEEEELb0ELb1ELb1ELb0EEEvNS_9FwdParamsE --------------------------
	.section	.nv.info._ZN10layer_norm13ln_fwd_kernelINS_13Kernel_traitsI13__nv_bfloat16S2_fS2_fjLj2560ELj1ELj4ELj1ELj16ENS_18Kernel_traits_baseILj2560ES2_S2_fS2_fjLj128EEEEELb0ELb1ELb1ELb0EEEvNS_9FwdParamsE,"",@"SHT_CUDA_INFO"
	.sectionflags	@""
	.align	4


	//----- nvinfo : EIATTR_CUDA_API_VERSION
	.align		4
        /*0000*/ 	.byte	0x04, 0x37
        /*0002*/ 	.short	(.L_2028 - .L_2027)
.L_2027:
        /*0004*/ 	.word	0x00000082


	//----- nvinfo : EIATTR_KPARAM_INFO
	.align		4
.L_2028:
        /*0008*/ 	.byte	0x04, 0x17
        /*000a*/ 	.short	(.L_2030 - .L_2029)
.L_2029:
        /*000c*/ 	.word	0x00000000
        /*0010*/ 	.short	0x0000
        /*0012*/ 	.short	0x0000
        /*0014*/ 	.byte	0x00, 0xf0, 0xa1, 0x03


	//----- nvinfo : EIATTR_SPARSE_MMA_MASK
	.align		4
.L_2030:
        /*0018*/ 	.byte	0x03, 0x50
        /*001a*/ 	.short	0x0000


	//----- nvinfo : EIATTR_MAXREG_COUNT
	.align		4
        /*001c*/ 	.byte	0x03, 0x1b
        /*001e*/ 	.short	0x00ff


	//----- nvinfo : EIATTR_ANNOTATIONS
	.align		4
        /*0020*/ 	.byte	0x04, 0x55
        /*0022*/ 	.short	(.L_2032 - .L_2031)


	//   ....[0]....
.L_2031:
        /* <DEDUP_REMOVED lines=107> */


	//----- nvinfo : EIATTR_MERCURY_ISA_VERSION
	.align		4
.L_2032:
        /*06bc*/ 	.byte	0x03, 0x5f
        /*06be*/ 	.short	0x0101


	//----- nvinfo : EIATTR_COOP_GROUP_MASK_REGIDS
	.align		4
        /*06c0*/ 	.byte	0x04, 0x29
        /*06c2*/ 	.short	(.L_2034 - .L_2033)


	//   ....[0]....
.L_2033:
        /*06c4*/ 	.word	0xffffffff


	//   ....[1]....
        /*06c8*/ 	.word	0xffffffff


	//   ....[2]....
        /*06cc*/ 	.word	0xffffffff


	//   ....[3]....
        /*06d0*/ 	.word	0xffffffff


	//   ....[4]....
        /*06d4*/ 	.word	0xffffffff


	//   ....[5]....
        /*06d8*/ 	.word	0xffffffff


	//   ....[6]....
        /*06dc*/ 	.word	0xffffffff


	//   ....[7]....
        /*06e0*/ 	.word	0xffffffff


	//   ....[8]....
        /*06e4*/ 	.word	0xffffffff


	//   ....[9]....
        /*06e8*/ 	.word	0xffffffff


	//   ....[10]....
        /*06ec*/ 	.word	0x05000006


	//   ....[11]....
        /*06f0*/ 	.word	0x05000006


	//   ....[12]....
        /*06f4*/ 	.word	0x05000006


	//   ....[13]....
        /*06f8*/ 	.word	0x05000006


	//   ....[14]....
        /*06fc*/ 	.word	0x05000006


	//   ....[15]....
        /*0700*/ 	.word	0x05000006


	//   ....[16]....
        /*0704*/ 	.word	0x05000006


	//   ....[17]....
        /*0708*/ 	.word	0x05000006


	//   ....[18]....
        /*070c*/ 	.word	0x05000006


	//   ....[19]....
        /*0710*/ 	.word	0x05000006


	//----- nvinfo : EIATTR_COOP_GROUP_INSTR_OFFSETS
	.align		4
.L_2034:
        /*0714*/ 	.byte	0x04, 0x28
        /*0716*/ 	.short	(.L_2036 - .L_2035)


	//   ....[0]....
.L_2035:
        /*0718*/ 	.word	0x00007940


	//   ....[1]....
        /*071c*/ 	.word	0x00007980


	//   ....[2]....
        /*0720*/ 	.word	0x000079a0


	//   ....[3]....
        /*0724*/ 	.word	0x000079c0


	//   ....[4]....
        /*0728*/ 	.word	0x000079e0


	//   ....[5]....
        /*072c*/ 	.word	0x00008450


	//   ....[6]....
        /*0730*/ 	.word	0x00008470


	//   ....[7]....
        /*0734*/ 	.word	0x00008490


	//   ....[8]....
        /*0738*/ 	.word	0x000084b0


	//   ....[9]....
        /*073c*/ 	.word	0x000084d0


	//   ....[10]....
        /*0740*/ 	.word	0x0000ac60


	//   ....[11]....
        /*0744*/ 	.word	0x0000ad00


	//   ....[12]....
        /*0748*/ 	.word	0x0000ad70


	//   ....[13]....
        /*074c*/ 	.word	0x0000ade0


	//   ....[14]....
        /*0750*/ 	.word	0x0000ae50


	//   ....[15]....
        /*0754*/ 	.word	0x0000b930


	//   ....[16]....
        /*0758*/ 	.word	0x0000b9a0


	//   ....[17]....
        /*075c*/ 	.word	0x0000ba10


	//   ....[18]....
        /*0760*/ 	.word	0x0000ba80


	//   ....[19]....
        /*0764*/ 	.word	0x0000baf0


	//----- nvinfo : EIATTR_VRC_CTA_INIT_COUNT
	.align		4
.L_2036:
        /*0768*/ 	.byte	0x02, 0x4a
	.zero		1
	.zero		1


	//----- nvinfo : EIATTR_EXIT_INSTR_OFFSETS
	.align		4
        /*076c*/ 	.byte	0x04, 0x1c
        /*076e*/ 	.short	(.L_2038 - .L_2037)


	//   ....[0]....
.L_2037:
        /*0770*/ 	.word	0x00001050


	//   ....[1]....
        /*0774*/ 	.word	0x0000abf0


	//----- nvinfo : EIATTR_MAX_THREADS
	.align		4
.L_2038:
        /*0778*/ 	.byte	0x04, 0x05
        /*077a*/ 	.short	(.L_2040 - .L_2039)
.L_2039:
        /*077c*/ 	.word	0x00000080
        /*0780*/ 	.word	0x00000001
        /*0784*/ 	.word	0x00000001


	//----- nvinfo : EIATTR_CRS_STACK_SIZE
	.align		4
.L_2040:
        /*0788*/ 	.byte	0x04, 0x1e
        /*078a*/ 	.short	(.L_2042 - .L_2041)
.L_2041:
        /*078c*/ 	.word	0x00000000


	//----- nvinfo : EIATTR_CBANK_PARAM_SIZE
	.align		4
.L_2042:
        /*0790*/ 	.byte	0x03, 0x19
        /*0792*/ 	.short	0x00e8


	//----- nvinfo : EIATTR_PARAM_CBANK
	.align		4
        /*0794*/ 	.byte	0x04, 0x0a
        /*0796*/ 	.short	(.L_2044 - .L_2043)
	.align		4
.L_2043:
        /*0798*/ 	.word	index@(.nv.constant0._ZN10layer_norm13ln_fwd_kernelINS_13Kernel_traitsI13__nv_bfloat16S2_fS2_fjLj2560ELj1ELj4ELj1ELj16ENS_18Kernel_traits_baseILj2560ES2_S2_fS2_fjLj128EEEEELb0ELb1ELb1ELb0EEEvNS_9FwdParamsE)
        /*079c*/ 	.short	0x0380
        /*079e*/ 	.short	0x00e8


	//----- nvinfo : EIATTR_SW_WAR
	.align		4
.L_2044:
        /*07a0*/ 	.byte	0x04, 0x36
        /*07a2*/ 	.short	(.L_2046 - .L_2045)
.L_2045:
        /*07a4*/ 	.word	0x00000008
.L_2046:


//--------------------- .nv.info._ZN10layer_norm13ln_fwd_kernelINS_13Kernel_traitsI13__nv_bfloat16S2_fS2_fjLj2560ELj1ELj4ELj1ELj16ENS_18Kernel_traits_baseILj2560ES2_S2_fS2_fjLj128EEEEELb0ELb1ELb1ELb1EEEvNS_9FwdParamsE --------------------------
	.section	.nv.info._ZN10layer_norm13ln_fwd_kernelINS_13Kernel_traitsI13__nv_bfloat16S2_fS2_fjLj2560ELj1ELj4ELj1ELj16ENS_18Kernel_traits_baseILj2560ES2_S2_fS2_fjLj128EEEEELb0ELb1ELb1ELb1EEEvNS_9FwdParamsE,"",@"SHT_CUDA_INFO"
	.sectionflags	@""
	.align	4


	//----- nvinfo : EIATTR_CUDA_API_VERSION
	.align		4
        /*0000*/ 	.byte	0x04, 0x37
        /*0002*/ 	.short	(.L_2048 - .L_2047)
.L_2047:
        /*0004*/ 	.word	0x00000082


	//----- nvinfo : EIATTR_KPARAM_INFO
	.align		4
.L_2048:
        /*0008*/ 	.byte	0x04, 0x17
        /*000a*/ 	.short	(.L_2050 - .L_2049)
.L_2049:
        /*000c*/ 	.word	0x00000000
        /*0010*/ 	.short	0x0000
        /*0012*/ 	.short	0x0000
        /*0014*/ 	.byte	0x00, 0xf0, 0xa1, 0x03


	//----- nvinfo : EIATTR_SPARSE_MMA_MASK
	.align		4
.L_2050:
        /*0018*/ 	.byte	0x03, 0x50
        /*001a*/ 	.short	0x0000


	//----- nvinfo : EIATTR_MAXREG_COUNT
	.align		4
        /*001c*/ 	.byte	0x03, 0x1b
        /*001e*/ 	.short	0x00ff


	//----- nvinfo : EIATTR_ANNOTATIONS
	.align		4
        /*0020*/ 	.byte	0x04, 0x55
        /*0022*/ 	.short	(.L_2052 - .L_2051)


	//   ....[0]....
.L_2051:
        /* <DEDUP_REMOVED lines=93> */


	//----- nvinfo : EIATTR_MERCURY_ISA_VERSION
	.align		4
.L_2052:
        /*05e4*/ 	.byte	0x03, 0x5f
        /*05e6*/ 	.short	0x0101


	//----- nvinfo : EIATTR_COOP_GROUP_MASK_REGIDS
	.align		4
        /*05e8*/ 	.byte	0x04, 0x29
        /*05ea*/ 	.short	(.L_2054 - .L_2053)


	//   ....[0]....
.L_2053:
        /*05ec*/ 	.word	0xffffffff


	//   ....[1]....
        /*05f0*/ 	.word	0xffffffff


	//   ....[2]....
        /*05f4*/ 	.word	0xffffffff


	//   ....[3]....
        /*05f8*/ 	.word	0xffffffff


	//   ....[4]....
        /*05fc*/ 	.word	0xffffffff


	//   ....[5]....
        /*0600*/ 	.word	0xffffffff


	//   ....[6]....
        /*0604*/ 	.word	0xffffffff


	//   ....[7]....
        /*0608*/ 	.word	0xffffffff


	//   ....[8]....
        /*060c*/ 	.word	0xffffffff


	//   ....[9]....
        /*0610*/ 	.word	0xffffffff


	//   ....[10]....
        /*0614*/ 	.word	0x050000e8


	//   ....[11]....
        /*0618*/ 	.word	0x050000e8


	//   ....[12]....
        /*061c*/ 	.word	0x050000e8


	//   ....[13]....
        /*0620*/ 	.word	0x050000e8


	//   ....[14]....
        /*0624*/ 	.word	0x050000e8


	//   ....[15]....
        /*0628*/ 	.word	0x050000e8


	//   ....[16]....
        /*062c*/ 	.word	0x050000e8


	//   ....[17]....
        /*0630*/ 	.word	0x050000e8


	//   ....[18]....
        /*0634*/ 	.word	0x050000e8


	//   ....[19]....
        /*0638*/ 	.word	0x050000e8


	//----- nvinfo : EIATTR_COOP_GROUP_INSTR_OFFSETS
	.align		4
.L_2054:
        /*063c*/ 	.byte	0x04, 0x28
        /*063e*/ 	.short	(.L_2056 - .L_2055)


	//   ....[0]....
.L_2055:
        /*0640*/ 	.word	0x00006700


	//   ....[1]....
        /*0644*/ 	.word	0x00006730


	//   ....[2]....
        /*0648*/ 	.word	0x00006750


	//   ....[3]....
        /*064c*/ 	.word	0x00006770


	//   ....[4]....
        /*0650*/ 	.word	0x00006790


	//   ....[5]....
        /*0654*/ 	.word	0x000071c0


	//   ....[6]....
        /*0658*/ 	.word	0x000071e0


	//   ....[7]....
        /*065c*/ 	.word	0x00007200


	//   ....[8]....
        /*0660*/ 	.word	0x00007220


	//   ....[9]....
        /*0664*/ 	.word	0x00007240


	//   ....[10]....
        /*0668*/ 	.word	0x00009700


	//   ....[11]....
        /*066c*/ 	.word	0x00009790


	//   ....[12]....
        /*0670*/ 	.word	0x000097f0


	//   ....[13]....
        /*0674*/ 	.word	0x00009850


	//   ....[14]....
        /*0678*/ 	.word	0x000098b0


	//   ....[15]....
        /*067c*/ 	.word	0x0000a330


	//   ....[16]....
        /*0680*/ 	.word	0x0000a390


	//   ....[17]....
        /*0684*/ 	.word	0x0000a3f0


	//   ....[18]....
        /*0688*/ 	.word	0x0000a450


	//   ....[19]....
        /*068c*/ 	.word	0x0000a4b0


	//----- nvinfo : EIATTR_VRC_CTA_INIT_COUNT
	.align		4
.L_2056:
        /*0690*/ 	.byte	0x02, 0x4a
	.zero		1
	.zero		1


	//----- nvinfo : EIATTR_EXIT_INSTR_OFFSETS
	.align		4
        /*0694*/ 	.byte	0x04, 0x1c
        /*0696*/ 	.short	(.L_2058 - .L_2057)


	//   ....[0]....
.L_2057:
        /*0698*/ 	.word	0x00000600


	//   ....[1]....
        /*069c*/ 	.word	0x000096a0


	//----- nvinfo : EIATTR_MAX_THREADS
	.align		4
.L_2058:
        /*06a0*/ 	.byte	0x04, 0x05
        /*06a2*/ 	.short	(.L_2060 - .L_2059)
.L_2059:
        /*06a4*/ 	.word	0x00000080
        /*06a8*/ 	.word	0x00000001
        /*06ac*/ 	.word	0x00000001


	//----- nvinfo : EIATTR_CRS_STACK_SIZE
	.align		4
.L_2060:
        /*06b0*/ 	.byte	0x04, 0x1e
        /*06b2*/ 	.short	(.L_2062 - .L_2061)
.L_2061:
        /*06b4*/ 	.word	0x00000000


	//----- nvinfo : EIATTR_CBANK_PARAM_SIZE
	.align		4
.L_2062:
        /*06b8*/ 	.byte	0x03, 0x19
        /*06ba*/ 	.short	0x00e8


	//----- nvinfo : EIATTR_PARAM_CBANK
	.align		4
        /*06bc*/ 	.byte	0x04, 0x0a
        /*06be*/ 	.short	(.L_2064 - .L_2063)
	.align		4
.L_2063:
        /*06c0*/ 	.word	index@(.nv.constant0._ZN10layer_norm13ln_fwd_kernelINS_13Kernel_traitsI13__nv_bfloat16S2_fS2_fjLj2560ELj1ELj4ELj1ELj16ENS_18Kernel_traits_baseILj2560ES2_S2_fS2_fjLj128EEEEELb0ELb1ELb1ELb1EEEvNS_9FwdParamsE)
        /*06c4*/ 	.short	0x0380
        /*06c6*/ 	.short	0x00e8


	//----- nvinfo : EIATTR_SW_WAR
	.align		4
.L_2064:
        /*06c8*/ 	.byte	0x04, 0x36
        /*06ca*/ 	.short	(.L_2066 - .L_2065)
.L_2065:
        /*06cc*/ 	.word	0x00000008
.L_2066:


//--------------------- .nv.info._ZN10layer_norm13ln_fwd_kernelINS_13Kernel_traitsI13__nv_bfloat16S2_fS2_fjLj2560ELj1ELj4ELj1ELj16ENS_18Kernel_traits_baseILj2560ES2_S2_fS2_fjLj128EEEEELb1ELb0ELb0ELb0EEEvNS_9FwdParamsE --------------------------
	.section	.nv.info._ZN10layer_norm13ln_fwd_kernelINS_13Kernel_traitsI13__nv_bfloat16S2_fS2_fjLj2560ELj1ELj4ELj1ELj16ENS_18Kernel_traits_baseILj2560ES2_S2_fS2_fjLj128EEEEELb1ELb0ELb0ELb0EEEvNS_9FwdParamsE,"",@"SHT_CUDA_INFO"
	.sectionflags	@""
	.align	4


	//----- nvinfo : EIATTR_CUDA_API_VERSION
	.align		4
        /*0000*/ 	.byte	0x04, 0x37
        /*0002*/ 	.short	(.L_2068 - .L_2067)
.L_2067:
        /*0004*/ 	.word	0x00000082


	//----- nvinfo : EIATTR_KPARAM_INFO
	.align		4
.L_2068:
        /*0008*/ 	.byte	0x04, 0x17
        /*000a*/ 	.short	(.L_2070 - .L_2069)
.L_2069:
        /*000c*/ 	.word	0x00000000
        /*0010*/ 	.short	0x0000
        /*0012*/ 	.short	0x0000
        /*0014*/ 	.byte	0x00, 0xf0, 0xa1, 0x03


	//----- nvinfo : EIATTR_SPARSE_MMA_MASK
	.align		4
.L_2070:
        /*0018*/ 	.byte	0x03, 0x50
        /*001a*/ 	.short	0x0000


	//----- nvinfo : EIATTR_MAXREG_COUNT
	.align		4
        /*001c*/ 	.byte	0x03, 0x1b
        /*001e*/ 	.short	0x00ff


	//----- nvinfo : EIATTR_ANNOTATIONS
	.align		4
        /*0020*/ 	.byte	0x04, 0x55
        /*0022*/ 	.short	(.L_2072 - .L_2071)


	//   ....[0]....
.L_2071:
        /* <DEDUP_REMOVED lines=15> */


	//----- nvinfo : EIATTR_MERCURY_ISA_VERSION
	.align		4
.L_2072:
        /*0104*/ 	.byte	0x03, 0x5f
        /*0106*/ 	.short	0x0101


	//----- nvinfo : EIATTR_COOP_GROUP_MASK_REGIDS
	.align		4
        /*0108*/ 	.byte	0x04, 0x29
        /*010a*/ 	.short	(.L_2074 - .L_2073)


	//   ....[0]....
.L_2073:
        /*010c*/ 	.word	0xffffffff


	//   ....[1]....
        /*0110*/ 	.word	0xffffffff


	//   ....[2]....
        /*0114*/ 	.word	0xffffffff


	//   ....[3]....
        /*0118*/ 	.word	0xffffffff


	//   ....[4]....
        /*011c*/ 	.word	0xffffffff


	//   ....[5]....
        /*0120*/ 	.word	0xffffffff


	//   ....[6]....
        /*0124*/ 	.word	0xffffffff


	//   ....[7]....
        /*0128*/ 	.word	0xffffffff


	//   ....[8]....
        /*012c*/ 	.word	0xffffffff


	//   ....[9]....
        /*0130*/ 	.word	0xffffffff


	//   ....[10]....
        /*0134*/ 	.word	0x05000004


	//   ....[11]....
        /*0138*/ 	.word	0x05000004


	//   ....[12]....
        /*013c*/ 	.word	0x05000004


	//   ....[13]....
        /*0140*/ 	.word	0x05000004


	//   ....[14]....
        /*0144*/ 	.word	0x05000004


	//   ....[15]....
        /*0148*/ 	.word	0x05000004


	//   ....[16]....
        /*014c*/ 	.word	0x05000004


	//   ....[17]....
        /*0150*/ 	.word	0x05000004


	//   ....[18]....
        /*0154*/ 	.word	0x05000004


	//   ....[19]....
        /*0158*/ 	.word	0x05000004


	//----- nvinfo : EIATTR_COOP_GROUP_INSTR_OFFSETS
	.align		4
.L_2074:
        /*015c*/ 	.byte	0x04, 0x28
        /*015e*/ 	.short	(.L_2076 - .L_2075)


	//   ....[0]....
.L_2075:
        /*0160*/ 	.word	0x000417b0


	//   ....[1]....
        /*0164*/ 	.word	0x000417e0


	//   ....[2]....
        /*0168*/ 	.word	0x00041800


	//   ....[3]....
        /*016c*/ 	.word	0x00041820


	//   ....[4]....
        /*0170*/ 	.word	0x00041840


	//   ....[5]....
        /*0174*/ 	.word	0x000422c0


	//   ....[6]....
        /*0178*/ 	.word	0x000422e0


	//   ....[7]....
        /*017c*/ 	.word	0x00042300


	//   ....[8]....
        /*0180*/ 	.word	0x00042320


	//   ....[9]....
        /*0184*/ 	.word	0x00042340


	//   ....[10]....
        /*0188*/ 	.word	0x00044640


	//   ....[11]....
        /*018c*/ 	.word	0x000446d0


	//   ....[12]....
        /*0190*/ 	.word	0x00044740


	//   ....[13]....
        /*0194*/ 	.word	0x000447b0


	//   ....[14]....
        /*0198*/ 	.word	0x00044820


	//   ....[15]....
        /*019c*/ 	.word	0x00045310


	//   ....[16]....
        /*01a0*/ 	.word	0x00045380


	//   ....[17]....
        /*01a4*/ 	.word	0x000453f0


	//   ....[18]....
        /*01a8*/ 	.word	0x00045460


	//   ....[19]....
        /*01ac*/ 	.word	0x000454d0


	//----- nvinfo : EIATTR_VRC_CTA_INIT_COUNT
	.align		4
.L_2076:
        /*01b0*/ 	.byte	0x02, 0x4a
	.zero		1
	.zero		1


	//----- nvinfo : EIATTR_EXIT_INSTR_OFFSETS
	.align		4
        /*01b4*/ 	.byte	0x04, 0x1c
        /*01b6*/ 	.short	(.L_2078 - .L_2077)


	//   ....[0]....
.L_2077:
        /*01b8*/ 	.word	0x00000ee0


	//   ....[1]....
        /*01bc*/ 	.word	0x000445d0


	//----- nvinfo : EIATTR_INDIRECT_BRANCH_TARGETS
	.align		4
.L_2078:
        /*01c0*/ 	.byte	0x04, 0x34
        /*01c2*/ 	.short	(.L_2080 - .L_2079)


	//   ....[0]....
.L_2079:
        /*01c4*/ 	.word	.L_x_88304@srel
        /*01c8*/ 	.short	0x0
        /*01ca*/ 	.short	0x0
        /*01cc*/ 	.word	0x3
        /*01d0*/ 	.word	.L_x_88305@srel
        /*01d4*/ 	.word	.L_x_88306@srel
        /*01d8*/ 	.word	.L_x_88307@srel


	//----- nvinfo : EIATTR_MAX_THREADS
	.align		4
.L_2080:
        /*01dc*/ 	.byte	0x04, 0x05
        /*01de*/ 	.short	(.L_2082 - .L_2081)
.L_2081:
        /*01e0*/ 	.word	0x00000080
        /*01e4*/ 	.word	0x00000001
        /*01e8*/ 	.word	0x00000001


	//----- nvinfo : EIATTR_CRS_STACK_SIZE
	.align		4
.L_2082:
        /*01ec*/ 	.byte	0x04, 0x1e
        /*01ee*/ 	.short	(.L_2084 - .L_2083)
.L_2083:
        /*01f0*/ 	.word	0x00000000


	//----- nvinfo : EIATTR_CBANK_PARAM_SIZE
	.align		4
.L_2084:
        /*01f4*/ 	.byte	0x03, 0x19
        /*01f6*/ 	.short	0x00e8


	//----- nvinfo : EIATTR_PARAM_CBANK
	.align		4
        /*01f8*/ 	.byte	0x04, 0x0a
        /*01fa*/ 	.short	(.L_2086 - .L_2085)
	.align		4
.L_2085:
        /*01fc*/ 	.word	index@(.nv.constant0._ZN10layer_norm13ln_fwd_kernelINS_13Kernel_traitsI13__nv_bfloat16S2_fS2_fjLj2560ELj1ELj4ELj1ELj16ENS_18Kernel_traits_baseILj2560ES2_S2_fS2_fjLj128EEEEELb1ELb0ELb0ELb0EEEvNS_9FwdParamsE)
        /*0200*/ 	.short	0x0380
        /*0202*/ 	.short	0x00e8


	//----- nvinfo : EIATTR_SW_WAR
	.align		4
.L_2086:
        /*0204*/ 	.byte	0x04, 0x36
        /*0206*/ 	.short	(.L_2088 - .L_2087)
.L_2087:
        /*0208*/ 	.word	0x00000008
.L_2088:


//--------------------- .nv.info._ZN10layer_norm13ln_fwd_kernelINS_13Kernel_traitsI13__nv_bfloat16S2_fS2_fjLj2560ELj1ELj4ELj1ELj16ENS_18Kernel_traits_baseILj2560ES2_S2_fS2_fjLj128EEEEELb1ELb0ELb0ELb1EEEvNS_9FwdParamsE --------------------------
	.section	.nv.info._ZN10layer_norm13ln_fwd_kernelINS_13Kernel_traitsI13__nv_bfloat16S2_fS2_fjLj2560ELj1ELj4ELj1ELj16ENS_18Kernel_traits_baseILj2560ES2_S2_fS2_fjLj128EEEEELb1ELb0ELb0ELb1EEEvNS_9FwdParamsE,"",@"SHT_CUDA_INFO"
	.sectionflags	@""
	.align	4


	//----- nvinfo : EIATTR_CUDA_API_VERSION
	.align		4
        /*0000*/ 	.byte	0x04, 0x37
        /*0002*/ 	.short	(.L_2090 - .L_2089)
.L_2089:
        /*0004*/ 	.word	0x00000082


	//----- nvinfo : EIATTR_KPARAM_INFO
	.align		4
.L_2090:
        /*0008*/ 	.byte	0x04, 0x17
        /*000a*/ 	.short	(.L_2092 - .L_2091)
.L_2091:
        /*000c*/ 	.word	0x00000000
        /*0010*/ 	.short	0x0000
        /*0012*/ 	.short	0x0000
        /*0014*/ 	.byte	0x00, 0xf0, 0xa1, 0x03


	//----- nvinfo : EIATTR_SPARSE_MMA_MASK
	.align		4
.L_2092:
        /*0018*/ 	.byte	0x03, 0x50
        /*001a*/ 	.short	0x0000


	//----- nvinfo : EIATTR_MAXREG_COUNT
	.align		4
        /*001c*/ 	.byte	0x03, 0x1b
        /*001e*/ 	.short	0x00ff


	//----- nvinfo : EIATTR_ANNOTATIONS
	.align		4
        /*0020*/ 	.byte	0x04, 0x55
        /*0022*/ 	.short	(.L_2094 - .L_2093)


	//   ....[0]....
.L_2093:
        /*0024*/ 	.word	0x00000001
        /*0028*/ 	.byte	0x80, 0x07, 0x00, 0x00, 0x01, 0x00, 0x00, 0x00, 0xd0, 0x07, 0x00, 0x00, 0x01, 0x00, 0x00, 0x00
        /*0038*/ 	.byte	0x60, 0x0d, 0x00, 0x00, 0x01, 0x00, 0x00, 0x00, 0xa0, 0x0d, 0x00, 0x00, 0x01, 0x00, 0x00, 0x00
        /*0048*/ 	.byte	0xd0, 0x0d, 0x00, 0x00, 0x01, 0x00, 0x00, 0x00, 0x30, 0x58, 0x03, 0x00, 0x01, 0x00, 0x00, 0x00
        /*0058*/ 	.byte	0x40, 0x58, 0x03, 0x00, 0x01, 0x00, 0x00, 0x00, 0x50, 0x58, 0x03, 0x00, 0x01, 0x00, 0x00, 0x00
        /*0068*/ 	.byte	0x60, 0x58, 0x03, 0x00, 0x01, 0x00, 0x00, 0x00, 0x70, 0x58, 0x03, 0x00


	//----- nvinfo : EIATTR_MERCURY_ISA_VERSION
	.align		4
.L_2094:
        /*0074*/ 	.byte	0x03, 0x5f
        /*0076*/ 	.short	0x0101


	//----- nvinfo : EIATTR_COOP_GROUP_MASK_REGIDS
	.align		4
        /*0078*/ 	.byte	0x04, 0x29
        /*007a*/ 	.short	(.L_2096 - .L_2095)


	//   ....[0]....
.L_2095:
        /*007c*/ 	.word	0xffffffff


	//   ....[1]....
        /*0080*/ 	.word	0xffffffff


	//   ....[2]....
        /*0084*/ 	.word	0xffffffff


	//   ....[3]....
        /*0088*/ 	.word	0xffffffff


	//   ....[4]....
        /*008c*/ 	.word	0xffffffff


	//   ....[5]....
        /*0090*/ 	.word	0xffffffff


	//   ....[6]....
        /*0094*/ 	.word	0xffffffff


	//   ....[7]....
        /*0098*/ 	.word	0xffffffff


	//   ....[8]....
        /*009c*/ 	.word	0xffffffff


	//   ....[9]....
        /*00a0*/ 	.word	0xffffffff


	//   ....[10]....
        /*00a4*/ 	.word	0x05000013


	//   ....[11]....
        /*00a8*/ 	.word	0x05000013


	//   ....[12]....
        /*00ac*/ 	.word	0x05000013


	//   ....[13]....
        /*00b0*/ 	.word	0x05000013


	//   ....[14]....
        /*00b4*/ 	.word	0x05000013


	//   ....[15]....
        /*00b8*/ 	.word	0x05000013


	//   ....[16]....
        /*00bc*/ 	.word	0x05000013


	//   ....[17]....
        /*00c0*/ 	.word	0x05000013


	//   ....[18]....
        /*00c4*/ 	.word	0x05000013


	//   ....[19]....
        /*00c8*/ 	.word	0x05000013


	//----- nvinfo : EIATTR_COOP_GROUP_INSTR_OFFSETS
	.align		4
.L_2096:
        /*00cc*/ 	.byte	0x04, 0x28
        /*00ce*/ 	.short	(.L_2098 - .L_2097)


	//   ....[0]....
.L_2097:
        /*00d0*/ 	.word	0x00034ce0


	//   ....[1]....
        /*00d4*/ 	.word	0x00034d10


	//   ....[2]....
        /*00d8*/ 	.word	0x00034d30


	//   ....[3]....
        /*00dc*/ 	.word	0x00034d50


	//   ....[4]....
        /*00e0*/ 	.word	0x00034d70


	//   ....[5]....
        /*00e4*/ 	.word	0x000357a0


	//   ....[6]....
        /*00e8*/ 	.word	0x000357c0


	//   ....[7]....
        /*00ec*/ 	.word	0x000357e0


	//   ....[8]....
        /*00f0*/ 	.word	0x00035800


	//   ....[9]....
        /*00f4*/ 	.word	0x00035820


	//   ....[10]....
        /*00f8*/ 	.word	0x00037910


	//   ....[11]....
        /*00fc*/ 	.word	0x000379c0


	//   ....[12]....
        /*0100*/ 	.word	0x00037a30


	//   ....[13]....
        /*0104*/ 	.word	0x00037aa0


	//   ....[14]....
        /*0108*/ 	.word	0x00037b10


	//   ....[15]....
        /*010c*/ 	.word	0x00038590


	//   ....[16]....
        /*0110*/ 	.word	0x00038600


	//   ....[17]....
        /*0114*/ 	.word	0x00038670


	//   ....[18]....
        /*0118*/ 	.word	0x000386e0


	//   ....[19]....
        /*011c*/ 	.word	0x00038750


	//----- nvinfo : EIATTR_VRC_CTA_INIT_COUNT
	.align		4
.L_2098:
        /*0120*/ 	.byte	0x02, 0x4a
	.zero		1
	.zero		1


	//----- nvinfo : EIATTR_EXIT_INSTR_OFFSETS
	.align		4
        /*0124*/ 	.byte	0x04, 0x1c
        /*0126*/ 	.short	(.L_2100 - .L_2099)


	//   ....[0]....
.L_2099:
        /*0128*/ 	.word	0x000006e0


	//   ....[1]....
        /*012c*/ 	.word	0x000378a0


	//----- nvinfo : EIATTR_INDIRECT_BRANCH_TARGETS
	.align		4
.L_2100:
        /*0130*/ 	.byte	0x04, 0x34
        /*0132*/ 	.short	(.L_2102 - .L_2101)


	//   ....[0]....
.L_2101:
        /*0134*/ 	.word	.L_x_88308@srel
        /*0138*/ 	.short	0x0
        /*013a*/ 	.short	0x0
        /*013c*/ 	.word	0x3
        /*0140*/ 	.word	.L_x_88309@srel
        /*0144*/ 	.word	.L_x_88310@srel
        /*0148*/ 	.word	.L_x_88311@srel


	//----- nvinfo : EIATTR_MAX_THREADS
	.align		4
.L_2102:
        /*014c*/ 	.byte	0x04, 0x05
        /*014e*/ 	.short	(.L_2104 - .L_2103)
.L_2103:
        /*0150*/ 	.word	0x00000080
        /*0154*/ 	.word	0x00000001
        /*0158*/ 	.word	0x00000001


	//----- nvinfo : EIATTR_CRS_STACK_SIZE
	.align		4
.L_2104:
        /*015c*/ 	.byte	0x04, 0x1e
        /*015e*/ 	.short	(.L_2106 - .L_2105)
.L_2105:
        /*0160*/ 	.word	0x00000000


	//----- nvinfo : EIATTR_CBANK_PARAM_SIZE
	.align		4
.L_2106:
        /*0164*/ 	.byte	0x03, 0x19
        /*0166*/ 	.short	0x00e8


	//----- nvinfo : EIATTR_PARAM_CBANK
	.align		4
        /*0168*/ 	.byte	0x04, 0x0a
        /*016a*/ 	.short	(.L_2108 - .L_2107)
	.align		4
.L_2107:
        /*016c*/ 	.word	index@(.nv.constant0._ZN10layer_norm13ln_fwd_kernelINS_13Kernel_traitsI13__nv_bfloat16S2_fS2_fjLj2560ELj1ELj4ELj1ELj16ENS_18Kernel_traits_baseILj2560ES2_S2_fS2_fjLj128EEEEELb1ELb0ELb0ELb1EEEvNS_9FwdParamsE)
        /*0170*/ 	.short	0x0380
        /*0172*/ 	.short	0x00e8


	//----- nvinfo : EIATTR_SW_WAR
	.align		4
.L_2108:
        /*0174*/ 	.byte	0x04, 0x36
        /*0176*/ 	.short	(.L_2110 - .L_2109)
.L_2109:
        /*0178*/ 	.word	0x00000008
.L_2110:


//--------------------- .nv.info._ZN10layer_norm13ln_fwd_kernelINS_13Kernel_traitsI13__nv_bfloat16S2_fS2_fjLj2560ELj1ELj4ELj1ELj16ENS_18Kernel_traits_baseILj2560ES2_S2_fS2_fjLj128EEEEELb1ELb0ELb1ELb0EEEvNS_9FwdParamsE --------------------------
	.section	.nv.info._ZN10layer_norm13ln_fwd_kernelINS_13Kernel_traitsI13__nv_bfloat16S2_fS2_fjLj2560ELj1ELj4ELj1ELj16ENS_18Kernel_traits_baseILj2560ES2_S2_fS2_fjLj128EEEEELb1ELb0ELb1ELb0EEEvNS_9FwdParamsE,"",@"SHT_CUDA_INFO"
	.sectionflags	@""
	.align	4


	//----- nvinfo : EIATTR_CUDA_API_VERSION
	.align		4
        /*0000*/ 	.byte	0x04, 0x37
        /*0002*/ 	.short	(.L_2112 - .L_2111)
.L_2111:
        /*0004*/ 	.word	0x00000082


	//----- nvinfo : EIATTR_KPARAM_INFO
	.align		4
.L_2112:
        /*0008*/ 	.byte	0x04, 0x17
        /*000a*/ 	.short	(.L_2114 - .L_2113)
.L_2113:
        /*000c*/ 	.word	0x00000000
        /*0010*/ 	.short	0x0000
        /*0012*/ 	.short	0x0000
        /*0014*/ 	.byte	0x00, 0xf0, 0xa1, 0x03


	//----- nvinfo : EIATTR_SPARSE_MMA_MASK
	.align		4
.L_2114:
        /*0018*/ 	.byte	0x03, 0x50
        /*001a*/ 	.short	0x0000


	//----- nvinfo : EIATTR_MAXREG_COUNT
	.align		4
        /*001c*/ 	.byte	0x03, 0x1b
        /*001e*/ 	.short	0x00ff


	//----- nvinfo : EIATTR_ANNOTATIONS
	.align		4
        /*0020*/ 	.byte	0x04, 0x55
        /*0022*/ 	.short	(.L_2116 - .L_2115)


	//   ....[0]....
.L_2115:
        /* <DEDUP_REMOVED lines=28> */


	//----- nvinfo : EIATTR_MERCURY_ISA_VERSION
	.align		4
.L_2116:
        /*01d4*/ 	.byte	0x03, 0x5f
        /*01d6*/ 	.short	0x0101


	//----- nvinfo : EIATTR_COOP_GROUP_MASK_REGIDS
	.align		4
        /*01d8*/ 	.byte	0x04, 0x29
        /*01da*/ 	.short	(.L_2118 - .L_2117)


	//   ....[0]....
.L_2117:
        /*01dc*/ 	.word	0xffffffff


	//   ....[1]....
        /*01e0*/ 	.word	0xffffffff


	//   ....[2]....
        /*01e4*/ 	.word	0xffffffff


	//   ....[3]....
        /*01e8*/ 	.word	0xffffffff


	//   ....[4]....
        /*01ec*/ 	.word	0xffffffff


	//   ....[5]....
        /*01f0*/ 	.word	0xffffffff


	//   ....[6]....
        /*01f4*/ 	.word	0xffffffff


	//   ....[7]....
        /*01f8*/ 	.word	0xffffffff


	//   ....[8]....
        /*01fc*/ 	.word	0xffffffff


	//   ....[9]....
        /*0200*/ 	.word	0xffffffff


	//   ....[10]....
        /*0204*/ 	.word	0x0500000b


	//   ....[11]....
        /*0208*/ 	.word	0x0500000b


	//   ....[12]....
        /*020c*/ 	.word	0x0500000b


	//   ....[13]....
        /*0210*/ 	.word	0x0500000b


	//   ....[14]....
        /*0214*/ 	.word	0x0500000b


	//   ....[15]....
        /*0218*/ 	.word	0x0500000b


	//   ....[16]....
        /*021c*/ 	.word	0x0500000b


	//   ....[17]....
        /*0220*/ 	.word	0x0500000b


	//   ....[18]....
        /*0224*/ 	.word	0x0500000b


	//   ....[19]....
        /*0228*/ 	.word	0x0500000b


	//----- nvinfo : EIATTR_COOP_GROUP_INSTR_OFFSETS
	.align		4
.L_2118:
        /*022c*/ 	.byte	0x04, 0x28
        /*022e*/ 	.short	(.L_2120 - .L_2119)


	//   ....[0]....
.L_2119:
        /*0230*/ 	.word	0x00046010


	//   ....[1]....
        /*0234*/ 	.word	0x00046040


	//   ....[2]....
        /*0238*/ 	.word	0x00046060


	//   ....[3]....
        /*023c*/ 	.word	0x00046080


	//   ....[4]....
        /*0240*/ 	.word	0x000460a0


	//   ....[5]....
        /*0244*/ 	.word	0x00046b20


	//   ....[6]....
        /*0248*/ 	.word	0x00046b40


	//   ....[7]....
        /*024c*/ 	.word	0x00046b60


	//   ....[8]....
        /*0250*/ 	.word	0x00046b80


	//   ....[9]....
        /*0254*/ 	.word	0x00046ba0


	//   ....[10]....
        /*0258*/ 	.word	0x00048fe0


	//   ....[11]....
        /*025c*/ 	.word	0x00049070


	//   ....[12]....
        /*0260*/ 	.word	0x000490e0


	//   ....[13]....
        /*0264*/ 	.word	0x00049150


	//   ....[14]....
        /*0268*/ 	.word	0x000491c0


	//   ....[15]....
        /*026c*/ 	.word	0x00049cb0


	//   ....[16]....
        /*0270*/ 	.word	0x00049d20


	//   ....[17]....
        /*0274*/ 	.word	0x00049d90


	//   ....[18]....
        /*0278*/ 	.word	0x00049e00


	//   ....[19]....
        /*027c*/ 	.word	0x00049e70


	//----- nvinfo : EIATTR_VRC_CTA_INIT_COUNT
	.align		4
.L_2120:
        /*0280*/ 	.byte	0x02, 0x4a
	.zero		1
	.zero		1


	//----- nvinfo : EIATTR_EXIT_INSTR_OFFSETS
	.align		4
        /*0284*/ 	.byte	0x04, 0x1c
        /*0286*/ 	.short	(.L_2122 - .L_2121)


	//   ....[0]....
.L_2121:
        /*0288*/ 	.word	0x00000ec0


	//   ....[1]....
        /*028c*/ 	.word	0x00048f70


	//----- nvinfo : EIATTR_MAX_THREADS
	.align		4
.L_2122:
        /*0290*/ 	.byte	0x04, 0x05
        /*0292*/ 	.short	(.L_2124 - .L_2123)
.L_2123:
        /*0294*/ 	.word	0x00000080
        /*0298*/ 	.word	0x00000001
        /*029c*/ 	.word	0x00000001


	//----- nvinfo : EIATTR_CRS_STACK_SIZE
	.align		4
.L_2124:
        /*02a0*/ 	.byte	0x04, 0x1e
        /*02a2*/ 	.short	(.L_2126 - .L_2125)
.L_2125:
        /*02a4*/ 	.word	0x00000000


	//----- nvinfo : EIATTR_CBANK_PARAM_SIZE
	.align		4
.L_2126:
        /*02a8*/ 	.byte	0x03, 0x19
        /*02aa*/ 	.short	0x00e8


	//----- nvinfo : EIATTR_PARAM_CBANK
	.align		4
        /*02ac*/ 	.byte	0x04, 0x0a
        /*02ae*/ 	.short	(.L_2128 - .L_2127)
	.align		4
.L_2127:
        /*02b0*/ 	.word	index@(.nv.constant0._ZN10layer_norm13ln_fwd_kernelINS_13Kernel_traitsI13__nv_bfloat16S2_fS2_fjLj2560ELj1ELj4ELj1ELj16ENS_18Kernel_traits_baseILj2560ES2_S2_fS2_fjLj128EEEEELb1ELb0ELb1ELb0EEEvNS_9FwdParamsE)
        /*02b4*/ 	.short	0x0380
        /*02b6*/ 	.short	0x00e8


	//----- nvinfo : EIATTR_SW_WAR
	.align		4
.L_2128:
        /*02b8*/ 	.byte	0x04, 0x36
        /*02ba*/ 	.short	(.L_2130 - .L_2129)
.L_2129:
        /*02bc*/ 	.word	0x00000008
.L_2130:


//--------------------- .nv.info._ZN10layer_norm13ln_fwd_kernelINS_13Kernel_traitsI13__nv_bfloat16S2_fS2_fjLj2560ELj1ELj4ELj1ELj16ENS_18Kernel_traits_baseILj2560ES2_S2_fS2_fjLj128EEEEELb1ELb0ELb1ELb1EEEvNS_9FwdParamsE --------------------------
	.section	.nv.info._ZN10layer_norm13ln_fwd_kernelINS_13Kernel_traitsI13__nv_bfloat16S2_fS2_fjLj2560ELj1ELj4ELj1ELj16ENS_18Kernel_traits_baseILj2560ES2_S2_fS2_fjLj128EEEEELb1ELb0ELb1ELb1EEEvNS_9FwdParamsE,"",@"SHT_CUDA_INFO"
	.sectionflags	@""
	.align	4


	//----- nvinfo : EIATTR_CUDA_API_VERSION
	.align		4
        /*0000*/ 	.byte	0x04, 0x37
        /*0002*/ 	.short	(.L_2132 - .L_2131)
.L_2131:
        /*0004*/ 	.word	0x00000082


	//----- nvinfo : EIATTR_KPARAM_INFO
	.align		4
.L_2132:
        /*0008*/ 	.byte	0x04, 0x17
        /*000a*/ 	.short	(.L_2134 - .L_2133)
.L_2133:
        /*000c*/ 	.word	0x00000000
        /*0010*/ 	.short	0x0000
        /*0012*/ 	.short	0x0000
        /*0014*/ 	.byte	0x00, 0xf0, 0xa1, 0x03


	//----- nvinfo : EIATTR_SPARSE_MMA_MASK
	.align		4
.L_2134:
        /*0018*/ 	.byte	0x03, 0x50
        /*001a*/ 	.short	0x0000


	//----- nvinfo : EIATTR_MAXREG_COUNT
	.align		4
        /*001c*/ 	.byte	0x03, 0x1b
        /*001e*/ 	.short	0x00ff


	//----- nvinfo : EIATTR_MERCURY_ISA_VERSION
	.align		4
        /*0020*/ 	.byte	0x03, 0x5f
        /*0022*/ 	.short	0x0101


	//----- nvinfo : EIATTR_COOP_GROUP_MASK_REGIDS
	.align		4
        /*0024*/ 	.byte	0x04, 0x29
        /*0026*/ 	.short	(.L_2136 - .L_2135)


	//   ....[0]....
.L_2135:
        /*0028*/ 	.word	0xffffffff


	//   ....[1]....
        /*002c*/ 	.word	0xffffffff


	//   ....[2]....
        /*0030*/ 	.word	0xffffffff


	//   ....[3]....
        /*0034*/ 	.word	0xffffffff


	//   ....[4]....
        /*0038*/ 	.word	0xffffffff


	//   ....[5]....
        /*003c*/ 	.word	0xffffffff


	//   ....[6]....
        /*0040*/ 	.word	0xffffffff


	//   ....[7]....
        /*0044*/ 	.word	0xffffffff


	//   ....[8]....
        /*0048*/ 	.word	0xffffffff


	//   ....[9]....
        /*004c*/ 	.word	0xffffffff


	//   ....[10]....
        /*0050*/ 	.word	0x05000011


	//   ....[11]....
        /*0054*/ 	.word	0x05000011


	//   ....[12]....
        /*0058*/ 	.word	0x05000011


	//   ....[13]....
        /*005c*/ 	.word	0x05000011


	//   ....[14]....
        /*0060*/ 	.word	0x05000011


	//   ....[15]....
        /*0064*/ 	.word	0x05000011


	//   ....[16]....
        /*0068*/ 	.word	0x05000011


	//   ....[17]....
        /*006c*/ 	.word	0x05000011


	//   ....[18]....
        /*0070*/ 	.word	0x05000011


	//   ....[19]....
        /*0074*/ 	.word	0x05000011


	//----- nvinfo : EIATTR_COOP_GROUP_INSTR_OFFSETS
	.align		4
.L_2136:
        /*0078*/ 	.byte	0x04, 0x28
        /*007a*/ 	.short	(.L_2138 - .L_2137)


	//   ....[0]....
.L_2137:
        /*007c*/ 	.word	0x00039ae0


	//   ....[1]....
        /*0080*/ 	.word	0x00039b10


	//   ....[2]....
        /*0084*/ 	.word	0x00039b30


	//   ....[3]....
        /*0088*/ 	.word	0x00039b50


	//   ....[4]....
        /*008c*/ 	.word	0x00039b70


	//   ....[5]....
        /*0090*/ 	.word	0x0003a5a0


	//   ....[6]....
        /*0094*/ 	.word	0x0003a5c0


	//   ....[7]....
        /*0098*/ 	.word	0x0003a5e0


	//   ....[8]....
        /*009c*/ 	.word	0x0003a600


	//   ....[9]....
        /*00a0*/ 	.word	0x0003a620


	//   ....[10]....
        /*00a4*/ 	.word	0x0003c850


	//   ....[11]....
        /*00a8*/ 	.word	0x0003c900


	//   ....[12]....
        /*00ac*/ 	.word	0x0003c970


	//   ....[13]....
        /*00b0*/ 	.word	0x0003c9e0


	//   ....[14]....
        /*00b4*/ 	.word	0x0003ca50


	//   ....[15]....
        /*00b8*/ 	.word	0x0003d4c0


	//   ....[16]....
        /*00bc*/ 	.word	0x0003d530


	//   ....[17]....
        /*00c0*/ 	.word	0x0003d5a0


	//   ....[18]....
        /*00c4*/ 	.word	0x0003d610


	//   ....[19]....
        /*00c8*/ 	.word	0x0003d680


	//----- nvinfo : EIATTR_VRC_CTA_INIT_COUNT
	.align		4
.L_2138:
        /*00cc*/ 	.byte	0x02, 0x4a
	.zero		1
	.zero		1


	//----- nvinfo : EIATTR_EXIT_INSTR_OFFSETS
	.align		4
        /*00d0*/ 	.byte	0x04, 0x1c
        /*00d2*/ 	.short	(.L_2140 - .L_2139)


	//   ....[0]....
.L_2139:
        /*00d4*/ 	.word	0x000006b0


	//   ....[1]....
        /*00d8*/ 	.word	0x0003c7f0


	//----- nvinfo : EIATTR_MAX_THREADS
	.align		4
.L_2140:
        /*00dc*/ 	.byte	0x04, 0x05
        /*00de*/ 	.short	(.L_2142 - .L_2141)
.L_2141:
        /*00e0*/ 	.word	0x00000080
        /*00e4*/ 	.word	0x00000001
        /*00e8*/ 	.word	0x00000001


	//----- nvinfo : EIATTR_CRS_STACK_SIZE
	.align		4
.L_2142:
        /*00ec*/ 	.byte	0x04, 0x1e
        /*00ee*/ 	.short	(.L_2144 - .L_2143)
.L_2143:
        /*00f0*/ 	.word	0x00000000


	//----- nvinfo : EIATTR_CBANK_PARAM_SIZE
	.align		4
.L_2144:
        /*00f4*/ 	.byte	0x03, 0x19
        /*00f6*/ 	.short	0x00e8


	//----- nvinfo : EIATTR_PARAM_CBANK
	.align		4
        /*00f8*/ 	.byte	0x04, 0x0a
        /*00fa*/ 	.short	(.L_2146 - .L_2145)
	.align		4
.L_2145:
        /*00fc*/ 	.word	index@(.nv.constant0._ZN10layer_norm13ln_fwd_kernelINS_13Kernel_traitsI13__nv_bfloat16S2_fS2_fjLj2560ELj1ELj4ELj1ELj16ENS_18Kernel_traits_baseILj2560ES2_S2_fS2_fjLj128EEEEELb1ELb0ELb1ELb1EEEvNS_9FwdParamsE)
        /*0100*/ 	.short	0x0380
        /*0102*/ 	.short	0x00e8


	//----- nvinfo : EIATTR_SW_WAR
	.align		4
.L_2146:
        /*0104*/ 	.byte	0x04, 0x36
        /*0106*/ 	.short	(.L_2148 - .L_2147)
.L_2147:
        /*0108*/ 	.word	0x00000008
.L_2148:


//--------------------- .nv.info._ZN10layer_norm13ln_fwd_kernelINS_13Kernel_traitsI13__nv_bfloat16S2_fS2_fjLj2560ELj1ELj4ELj1ELj16ENS_18Kernel_traits_baseILj2560ES2_S2_fS2_fjLj128EEEEELb1ELb1ELb0ELb0EEEvNS_9FwdParamsE --------------------------
	.section	.nv.info._ZN10layer_norm13ln_fwd_kernelINS_13Kernel_traitsI13__nv_bfloat16S2_fS2_fjLj2560ELj1ELj4ELj1ELj16ENS_18Kernel_traits_baseILj2560ES2_S2_fS2_fjLj128EEEEELb1ELb1ELb0ELb0EEEvNS_9FwdParamsE,"",@"SHT_CUDA_INFO"
	.sectionflags	@""
	.align	4


	//----- nvinfo : EIATTR_CUDA_API_VERSION
	.align		4
        /*0000*/ 	.byte	0x04, 0x37
        /*0002*/ 	.short	(.L_2150 - .L_2149)
.L_2149:
        /*0004*/ 	.word	0x00000082


	//----- nvinfo : EIATTR_KPARAM_INFO
	.align		4
.L_2150:
        /*0008*/ 	.byte	0x04, 0x17
        /*000a*/ 	.short	(.L_2152 - .L_2151)
.L_2151:
        /*000c*/ 	.word	0x00000000
        /*0010*/ 	.short	0x0000
        /*0012*/ 	.short	0x0000
        /*0014*/ 	.byte	0x00, 0xf0, 0xa1, 0x03


	//----- nvinfo : EIATTR_SPARSE_MMA_MASK
	.align		4
.L_2152:
        /*0018*/ 	.byte	0x03, 0x50
        /*001a*/ 	.short	0x0000


	//----- nvinfo : EIATTR_MAXREG_COUNT
	.align		4
        /*001c*/ 	.byte	0x03, 0x1b
        /*001e*/ 	.short	0x00ff


	//----- nvinfo : EIATTR_ANNOTATIONS
	.align		4
        /*0020*/ 	.byte	0x04, 0x55
        /*0022*/ 	.short	(.L_2154 - .L_2153)


	//   ....[0]....
.L_2153:
        /* <DEDUP_REMOVED lines=113> */


	//----- nvinfo : EIATTR_MERCURY_ISA_VERSION
	.align		4
.L_2154:
        /*071c*/ 	.byte	0x03, 0x5f
        /*071e*/ 	.short	0x0101


	//----- nvinfo : EIATTR_COOP_GROUP_MASK_REGIDS
	.align		4
        /*0720*/ 	.byte	0x04, 0x29
        /*0722*/ 	.short	(.L_2156 - .L_2155)


	//   ....[0]....
.L_2155:
        /*0724*/ 	.word	0xffffffff


	//   ....[1]....
        /*0728*/ 	.word	0xffffffff


	//   ....[2]....
        /*072c*/ 	.word	0xffffffff


	//   ....[3]....
        /*0730*/ 	.word	0xffffffff


	//   ....[4]....
        /*0734*/ 	.word	0xffffffff


	//   ....[5]....
        /*0738*/ 	.word	0xffffffff


	//   ....[6]....
        /*073c*/ 	.word	0xffffffff


	//   ....[7]....
        /*0740*/ 	.word	0xffffffff


	//   ....[8]....
        /*0744*/ 	.word	0xffffffff


	//   ....[9]....
        /*0748*/ 	.word	0xffffffff


	//   ....[10]....
        /*074c*/ 	.word	0x0500000d


	//   ....[11]....
        /*0750*/ 	.word	0x0500000d


	//   ....[12]....
        /*0754*/ 	.word	0x0500000d


	//   ....[13]....
        /*0758*/ 	.word	0x0500000d


	//   ....[14]....
        /*075c*/ 	.word	0x0500000d


	//   ....[15]....
        /*0760*/ 	.word	0x0500000d


	//   ....[16]....
        /*0764*/ 	.word	0x0500000d


	//   ....[17]....
        /*0768*/ 	.word	0x0500000d


	//   ....[18]....
        /*076c*/ 	.word	0x0500000d


	//   ....[19]....
        /*0770*/ 	.word	0x0500000d


	//----- nvinfo : EIATTR_COOP_GROUP_INSTR_OFFSETS
	.align		4
.L_2156:
        /*0774*/ 	.byte	0x04, 0x28
        /*0776*/ 	.short	(.L_2158 - .L_2157)


	//   ....[0]....
.L_2157:
        /*0778*/ 	.word	0x000436f0


	//   ....[1]....
        /*077c*/ 	.word	0x00043730


	//   ....[2]....
        /*0780*/ 	.word	0x00043750


	//   ....[3]....
        /*0784*/ 	.word	0x00043770


	//   ....[4]....
        /*0788*/ 	.word	0x00043790


	//   ....[5]....
        /*078c*/ 	.word	0x00044200


	//   ....[6]....
        /*0790*/ 	.word	0x00044220


	//   ....[7]....
        /*0794*/ 	.word	0x00044240


	//   ....[8]....
        /*0798*/ 	.word	0x00044260


	//   ....[9]....
        /*079c*/ 	.word	0x00044280


	//   ....[10]....
        /*07a0*/ 	.word	0x000469a0


	//   ....[11]....
        /*07a4*/ 	.word	0x00046a40


	//   ....[12]....
        /*07a8*/ 	.word	0x00046ab0


	//   ....[13]....
        /*07ac*/ 	.word	0x00046b20


	//   ....[14]....
        /*07b0*/ 	.word	0x00046b90


	//   ....[15]....
        /*07b4*/ 	.word	0x00047670


	//   ....[16]....
        /*07b8*/ 	.word	0x000476e0


	//   ....[17]....
        /*07bc*/ 	.word	0x00047750


	//   ....[18]....
        /*07c0*/ 	.word	0x000477c0


	//   ....[19]....
        /*07c4*/ 	.word	0x00047830


	//----- nvinfo : EIATTR_VRC_CTA_INIT_COUNT
	.align		4
.L_2158:
        /*07c8*/ 	.byte	0x02, 0x4a
	.zero		1
	.zero		1


	//----- nvinfo : EIATTR_EXIT_INSTR_OFFSETS
	.align		4
        /*07cc*/ 	.byte	0x04, 0x1c
        /*07ce*/ 	.short	(.L_2160 - .L_2159)


	//   ....[0]....
.L_2159:
        /*07d0*/ 	.word	0x00001150


	//   ....[1]....
        /*07d4*/ 	.word	0x00046930


	//----- nvinfo : EIATTR_INDIRECT_BRANCH_TARGETS
	.align		4
.L_2160:
        /*07d8*/ 	.byte	0x04, 0x34
        /*07da*/ 	.short	(.L_2162 - .L_2161)


	//   ....[0]....
.L_2161:
        /*07dc*/ 	.word	.L_x_88312@srel
        /*07e0*/ 	.short	0x0
        /*07e2*/ 	.short	0x0
        /*07e4*/ 	.word	0x3
        /*07e8*/ 	.word	.L_x_88313@srel
        /*07ec*/ 	.word	.L_x_88314@srel
        /*07f0*/ 	.word	.L_x_88315@srel


	//----- nvinfo : EIATTR_MAX_THREADS
	.align		4
.L_2162:
        /*07f4*/ 	.byte	0x04, 0x05
        /*07f6*/ 	.short	(.L_2164 - .L_2163)
.L_2163:
        /*07f8*/ 	.word	0x00000080
        /*07fc*/ 	.word	0x00000001
        /*0800*/ 	.word	0x00000001


	//----- nvinfo : EIATTR_CRS_STACK_SIZE
	.align		4
.L_2164:
        /*0804*/ 	.byte	0x04, 0x1e
        /*0806*/ 	.short	(.L_2166 - .L_2165)
.L_2165:
        /*0808*/ 	.word	0x00000000


	//----- nvinfo : EIATTR_CBANK_PARAM_SIZE
	.align		4
.L_2166:
        /*080c*/ 	.byte	0x03, 0x19
        /*080e*/ 	.short	0x00e8


	//----- nvinfo : EIATTR_PARAM_CBANK
	.align		4
        /*0810*/ 	.byte	0x04, 0x0a
        /*0812*/ 	.short	(.L_2168 - .L_2167)
	.align		4
.L_2167:
        /*0814*/ 	.word	index@(.nv.constant0._ZN10layer_norm13ln_fwd_kernelINS_13Kernel_traitsI13__nv_bfloat16S2_fS2_fjLj2560ELj1ELj4ELj1ELj16ENS_18Kernel_traits_baseILj2560ES2_S2_fS2_fjLj128EEEEELb1ELb1ELb0ELb0EEEvNS_9FwdParamsE)
        /*0818*/ 	.short	0x0380
        /*081a*/ 	.short	0x00e8


	//----- nvinfo : EIATTR_SW_WAR
	.align		4
.L_2168:
        /*081c*/ 	.byte	0x04, 0x36
        /*081e*/ 	.short	(.L_2170 - .L_2169)
.L_2169:
        /*0820*/ 	.word	0x00000008
.L_2170:


//--------------------- .nv.info._ZN10layer_norm13ln_fwd_kernelINS_13Kernel_traitsI13__nv_bfloat16S2_fS2_fjLj2560ELj1ELj4ELj1ELj16ENS_18Kernel_traits_baseILj2560ES2_S2_fS2_fjLj128EEEEELb1ELb1ELb0ELb1EEEvNS_9FwdParamsE --------------------------
	.section	.nv.info._ZN10layer_norm13ln_fwd_kernelINS_13Kernel_traitsI13__nv_bfloat16S2_fS2_fjLj2560ELj1ELj4ELj1ELj16ENS_18Kernel_traits_baseILj2560ES2_S2_fS2_fjLj128EEEEELb1ELb1ELb0ELb1EEEvNS_9FwdParamsE,"",@"SHT_CUDA_INFO"
	.sectionflags	@""
	.align	4


	//----- nvinfo : EIATTR_CUDA_API_VERSION
	.align		4
        /*0000*/ 	.byte	0x04, 0x37
        /*0002*/ 	.short	(.L_2172 - .L_2171)
.L_2171:
        /*0004*/ 	.word	0x00000082


	//----- nvinfo : EIATTR_KPARAM_INFO
	.align		4
.L_2172:
        /*0008*/ 	.byte	0x04, 0x17
        /*000a*/ 	.short	(.L_2174 - .L_2173)
.L_2173:
        /*000c*/ 	.word	0x00000000
        /*0010*/ 	.short	0x0000
        /*0012*/ 	.short	0x0000
        /*0014*/ 	.byte	0x00, 0xf0, 0xa1, 0x03


	//----- nvinfo : EIATTR_SPARSE_MMA_MASK
	.align		4
.L_2174:
        /*0018*/ 	.byte	0x03, 0x50
        /*001a*/ 	.short	0x0000


	//----- nvinfo : EIATTR_MAXREG_COUNT
	.align		4
        /*001c*/ 	.byte	0x03, 0x1b
        /*001e*/ 	.short	0x00ff


	//----- nvinfo : EIATTR_ANNOTATIONS
	.align		4
        /*0020*/ 	.byte	0x04, 0x55
        /*0022*/ 	.short	(.L_2176 - .L_2175)


	//   ....[0]....
.L_2175:
        /* <DEDUP_REMOVED lines=79> */


	//----- nvinfo : EIATTR_MERCURY_ISA_VERSION
	.align		4
.L_2176:
        /*0504*/ 	.byte	0x03, 0x5f
        /*0506*/ 	.short	0x0101


	//----- nvinfo : EIATTR_COOP_GROUP_MASK_REGIDS
	.align		4
        /*0508*/ 	.byte	0x04, 0x29
        /*050a*/ 	.short	(.L_2178 - .L_2177)


	//   ....[0]....
.L_2177:
        /*050c*/ 	.word	0xffffffff


	//   ....[1]....
        /*0510*/ 	.word	0xffffffff


	//   ....[2]....
        /*0514*/ 	.word	0xffffffff


	//   ....[3]....
        /*0518*/ 	.word	0xffffffff


	//   ....[4]....
        /*051c*/ 	.word	0xffffffff


	//   ....[5]....
        /*0520*/ 	.word	0xffffffff


	//   ....[6]....
        /*0524*/ 	.word	0xffffffff


	//   ....[7]....
        /*0528*/ 	.word	0xffffffff


	//   ....[8]....
        /*052c*/ 	.word	0xffffffff


	//   ....[9]....
        /*0530*/ 	.word	0xffffffff


	//   ....[10]....
        /*0534*/ 	.word	0x050000de


	//   ....[11]....
        /*0538*/ 	.word	0x050000de


	//   ....[12]....
        /*053c*/ 	.word	0x050000de


	//   ....[13]....
        /*0540*/ 	.word	0x050000de


	//   ....[14]....
        /*0544*/ 	.word	0x050000de


	//   ....[15]....
        /*0548*/ 	.word	0x050000de


	//   ....[16]....
        /*054c*/ 	.word	0x050000de


	//   ....[17]....
        /*0550*/ 	.word	0x050000de


	//   ....[18]....
        /*0554*/ 	.word	0x050000de


	//   ....[19]....
        /*0558*/ 	.word	0x050000de


	//----- nvinfo : EIATTR_COOP_GROUP_INSTR_OFFSETS
	.align		4
.L_2178:
        /*055c*/ 	.byte	0x04, 0x28
        /*055e*/ 	.short	(.L_2180 - .L_2179)


	//   ....[0]....
.L_2179:
        /*0560*/ 	.word	0x00041700


	//   ....[1]....
        /*0564*/ 	.word	0x00041730


	//   ....[2]....
        /*0568*/ 	.word	0x00041750


	//   ....[3]....
        /*056c*/ 	.word	0x00041770


	//   ....[4]....
        /*0570*/ 	.word	0x00041790


	//   ....[5]....
        /*0574*/ 	.word	0x000421c0


	//   ....[6]....
        /*0578*/ 	.word	0x000421e0


	//   ....[7]....
        /*057c*/ 	.word	0x00042200


	//   ....[8]....
        /*0580*/ 	.word	0x00042220


	//   ....[9]....
        /*0584*/ 	.word	0x00042240


	//   ....[10]....
        /*0588*/ 	.word	0x000445b0


	//   ....[11]....
        /*058c*/ 	.word	0x00044650


	//   ....[12]....
        /*0590*/ 	.word	0x000446c0


	//   ....[13]....
        /*0594*/ 	.word	0x00044730


	//   ....[14]....
        /*0598*/ 	.word	0x000447a0


	//   ....[15]....
        /*059c*/ 	.word	0x00045230


	//   ....[16]....
        /*05a0*/ 	.word	0x000452a0


	//   ....[17]....
        /*05a4*/ 	.word	0x00045310


	//   ....[18]....
        /*05a8*/ 	.word	0x00045380


	//   ....[19]....
        /*05ac*/ 	.word	0x000453f0


	//----- nvinfo : EIATTR_VRC_CTA_INIT_COUNT
	.align		4
.L_2180:
        /*05b0*/ 	.byte	0x02, 0x4a
	.zero		1
	.zero		1


	//----- nvinfo : EIATTR_EXIT_INSTR_OFFSETS
	.align		4
        /*05b4*/ 	.byte	0x04, 0x1c
        /*05b6*/ 	.short	(.L_2182 - .L_2181)


	//   ....[0]....
.L_2181:
        /*05b8*/ 	.word	0x00000720


	//   ....[1]....
        /*05bc*/ 	.word	0x00044540


	//----- nvinfo : EIATTR_INDIRECT_BRANCH_TARGETS
	.align		4
.L_2182:
        /*05c0*/ 	.byte	0x04, 0x34
        /*05c2*/ 	.short	(.L_2184 - .L_2183)


	//   ....[0]....
.L_2183:
        /*05c4*/ 	.word	.L_x_88316@srel
        /*05c8*/ 	.short	0x0
        /*05ca*/ 	.short	0x0
        /*05cc*/ 	.word	0x3
        /*05d0*/ 	.word	.L_x_88317@srel
        /*05d4*/ 	.word	.L_x_88318@srel
        /*05d8*/ 	.word	.L_x_88319@srel


	//----- nvinfo : EIATTR_MAX_THREADS
	.align		4
.L_2184:
        /*05dc*/ 	.byte	0x04, 0x05
        /*05de*/ 	.short	(.L_2186 - .L_2185)
.L_2185:
        /*05e0*/ 	.word	0x00000080
        /*05e4*/ 	.word	0x00000001
        /*05e8*/ 	.word	0x00000001


	//----- nvinfo : EIATTR_CRS_STACK_SIZE
	.align		4
.L_2186:
        /*05ec*/ 	.byte	0x04, 0x1e
        /*05ee*/ 	.short	(.L_2188 - .L_2187)
.L_2187:
        /*05f0*/ 	.word	0x00000000


	//----- nvinfo : EIATTR_CBANK_PARAM_SIZE
	.align		4
.L_2188:
        /*05f4*/ 	.byte	0x03, 0x19
        /*05f6*/ 	.short	0x00e8


	//----- nvinfo : EIATTR_PARAM_CBANK
	.align		4
        /*05f8*/ 	.byte	0x04, 0x0a
        /*05fa*/ 	.short	(.L_2190 - .L_2189)
	.align		4
.L_2189:
        /*05fc*/ 	.word	index@(.nv.constant0._ZN10layer_norm13ln_fwd_kernelINS_13Kernel_traitsI13__nv_bfloat16S2_fS2_fjLj2560ELj1ELj4ELj1ELj16ENS_18Kernel_traits_baseILj2560ES2_S2_fS2_fjLj128EEEEELb1ELb1ELb0ELb1EEEvNS_9FwdParamsE)
        /*0600*/ 	.short	0x0380
        /*0602*/ 	.short	0x00e8


	//----- nvinfo : EIATTR_SW_WAR
	.align		4
.L_2190:
        /*0604*/ 	.byte	0x04, 0x36
        /*0606*/ 	.short	(.L_2192 - .L_2191)
.L_2191:
        /*0608*/ 	.word	0x00000008
.L_2192:


//--------------------- .nv.info._ZN10layer_norm13ln_fwd_kernelINS_13Kernel_traitsI13__nv_bfloat16S2_fS2_fjLj2560ELj1ELj4ELj1ELj16ENS_18Kernel_traits_baseILj2560ES2_S2_fS2_fjLj128EEEEELb1ELb1ELb1ELb0EEEvNS_9FwdParamsE --------------------------
	.section	.nv.info._ZN10layer_norm13ln_fwd_kernelINS_13Kernel_traitsI13__nv_bfloat16S2_fS2_fjLj2560ELj1ELj4ELj1ELj16ENS_18Kernel_traits_baseILj2560ES2_S2_fS2_fjLj128EEEEELb1ELb1ELb1ELb0EEEvNS_9FwdParamsE,"",@"SHT_CUDA_INFO"
	.sectionflags	@""
	.align	4


	//----- nvinfo : EIATTR_CUDA_API_VERSION
	.align		4
        /*0000*/ 	.byte	0x04, 0x37
        /*0002*/ 	.short	(.L_2194 - .L_2193)
.L_2193:
        /*0004*/ 	.word	0x00000082


	//----- nvinfo : EIATTR_KPARAM_INFO
	.align		4
.L_2194:
        /*0008*/ 	.byte	0x04, 0x17
        /*000a*/ 	.short	(.L_2196 - .L_2195)
.L_2195:
        /*000c*/ 	.word	0x00000000
        /*0010*/ 	.short	0x0000
        /*0012*/ 	.short	0x0000
        /*0014*/ 	.byte	0x00, 0xf0, 0xa1, 0x03


	//----- nvinfo : EIATTR_SPARSE_MMA_MASK
	.align		4
.L_2196:
        /*0018*/ 	.byte	0x03, 0x50
        /*001a*/ 	.short	0x0000


	//----- nvinfo : EIATTR_MAXREG_COUNT
	.align		4
        /*001c*/ 	.byte	0x03, 0x1b
        /*001e*/ 	.short	0x00ff


	//----- nvinfo : EIATTR_ANNOTATIONS
	.align		4
        /*0020*/ 	.byte	0x04, 0x55
        /*0022*/ 	.short	(.L_2198 - .L_2197)


	//   ....[0]....
.L_2197:
        /* <DEDUP_REMOVED lines=134> */


	//----- nvinfo : EIATTR_MERCURY_ISA_VERSION
	.align		4
.L_2198:
        /*086c*/ 	.byte	0x03, 0x5f
        /*086e*/ 	.short	0x0101


	//----- nvinfo : EIATTR_COOP_GROUP_MASK_REGIDS
	.align		4
        /*0870*/ 	.byte	0x04, 0x29
        /*0872*/ 	.short	(.L_2200 - .L_2199)


	//   ....[0]....
.L_2199:
        /*0874*/ 	.word	0xffffffff


	//   ....[1]....
        /*0878*/ 	.word	0xffffffff


	//   ....[2]....
        /*087c*/ 	.word	0xffffffff


	//   ....[3]....
        /*0880*/ 	.word	0xffffffff


	//   ....[4]....
        /*0884*/ 	.word	0xffffffff


	//   ....[5]....
        /*0888*/ 	.word	0xffffffff


	//   ....[6]....
        /*088c*/ 	.word	0xffffffff


	//   ....[7]....
        /*0890*/ 	.word	0xffffffff


	//   ....[8]....
        /*0894*/ 	.word	0xffffffff


	//   ....[9]....
        /*0898*/ 	.word	0xffffffff


	//   ....[10]....
        /*089c*/ 	.word	0x05000000


	//   ....[11]....
        /*08a0*/ 	.word	0x05000000


	//   ....[12]....
        /*08a4*/ 	.word	0x05000000


	//   ....[13]....
        /*08a8*/ 	.word	0x05000000


	//   ....[14]....
        /*08ac*/ 	.word	0x05000000


	//   ....[15]....
        /*08b0*/ 	.word	0x05000000


	//   ....[16]....
        /*08b4*/ 	.word	0x05000000


	//   ....[17]....
        /*08b8*/ 	.word	0x05000000


	//   ....[18]....
        /*08bc*/ 	.word	0x05000000


	//   ....[19]....
        /*08c0*/ 	.word	0x05000000


	//----- nvinfo : EIATTR_COOP_GROUP_INSTR_OFFSETS
	.align		4
.L_2200:
        /*08c4*/ 	.byte	0x04, 0x28
        /*08c6*/ 	.short	(.L_2202 - .L_2201)


	//   ....[0]....
.L_2201:
        /*08c8*/ 	.word	0x00047160


	//   ....[1]....
        /*08cc*/ 	.word	0x000471a0


	//   ....[2]....
        /*08d0*/ 	.word	0x000471c0


	//   ....[3]....
        /*08d4*/ 	.word	0x000471e0


	//   ....[4]....
        /*08d8*/ 	.word	0x00047200


	//   ....[5]....
        /*08dc*/ 	.word	0x00047c70


	//   ....[6]....
        /*08e0*/ 	.word	0x00047c90


	//   ....[7]....
        /*08e4*/ 	.word	0x00047cb0


	//   ....[8]....
        /*08e8*/ 	.word	0x00047cd0


	//   ....[9]....
        /*08ec*/ 	.word	0x00047cf0


	//   ....[10]....
        /*08f0*/ 	.word	0x0004a480


	//   ....[11]....
        /*08f4*/ 	.word	0x0004a520


	//   ....[12]....
        /*08f8*/ 	.word	0x0004a590


	//   ....[13]....
        /*08fc*/ 	.word	0x0004a600


	//   ....[14]....
        /*0900*/ 	.word	0x0004a670


	//   ....[15]....
        /*0904*/ 	.word	0x0004b150


	//   ....[16]....
        /*0908*/ 	.word	0x0004b1c0


	//   ....[17]....
        /*090c*/ 	.word	0x0004b230


	//   ....[18]....
        /*0910*/ 	.word	0x0004b2a0


	//   ....[19]....
        /*0914*/ 	.word	0x0004b310


	//----- nvinfo : EIATTR_VRC_CTA_INIT_COUNT
	.align		4
.L_2202:
        /*0918*/ 	.byte	0x02, 0x4a
	.zero		1
	.zero		1


	//----- nvinfo : EIATTR_EXIT_INSTR_OFFSETS
	.align		4
        /*091c*/ 	.byte	0x04, 0x1c
        /*091e*/ 	.short	(.L_2204 - .L_2203)


	//   ....[0]....
.L_2203:
        /*0920*/ 	.word	0x00001140


	//   ....[1]....
        /*0924*/ 	.word	0x0004a410


	//----- nvinfo : EIATTR_MAX_THREADS
	.align		4
.L_2204:
        /*0928*/ 	.byte	0x04, 0x05
        /*092a*/ 	.short	(.L_2206 - .L_2205)
.L_2205:
        /*092c*/ 	.word	0x00000080
        /*0930*/ 	.word	0x00000001
        /*0934*/ 	.word	0x00000001


	//----- nvinfo : EIATTR_CRS_STACK_SIZE
	.align		4
.L_2206:
        /*0938*/ 	.byte	0x04, 0x1e
        /*093a*/ 	.short	(.L_2208 - .L_2207)
.L_2207:
        /*093c*/ 	.word	0x00000000


	//----- nvinfo : EIATTR_CBANK_PARAM_SIZE
	.align		4
.L_2208:
        /*0940*/ 	.byte	0x03, 0x19
        /*0942*/ 	.short	0x00e8


	//----- nvinfo : EIATTR_PARAM_CBANK
	.align		4
        /*0944*/ 	.byte	0x04, 0x0a
        /*0946*/ 	.short	(.L_2210 - .L_2209)
	.align		4
.L_2209:
        /*0948*/ 	.word	index@(.nv.constant0._ZN10layer_norm13ln_fwd_kernelINS_13Kernel_traitsI13__nv_bfloat16S2_fS2_fjLj2560ELj1ELj4ELj1ELj16ENS_18Kernel_traits_baseILj2560ES2_S2_fS2_fjLj128EEEEELb1ELb1ELb1ELb0EEEvNS_9FwdParamsE)
        /*094c*/ 	.short	0x0380
        /*094e*/ 	.short	0x00e8


	//----- nvinfo : EIATTR_SW_WAR
	.align		4
.L_2210:
        /*0950*/ 	.byte	0x04, 0x36
        /*0952*/ 	.short	(.L_2212 - .L_2211)
.L_2211:
        /*0954*/ 	.word	0x00000008
.L_2212:


//--------------------- .nv.info._ZN10layer_norm13ln_fwd_kernelINS_13Kernel_traitsI13__nv_bfloat16S2_fS2_fjLj2560ELj1ELj4ELj1ELj16ENS_18Kernel_traits_baseILj2560ES2_S2_fS2_fjLj128EEEEELb1ELb1ELb1ELb1EEEvNS_9FwdParamsE --------------------------
	.section	.nv.info._ZN10layer_norm13ln_fwd_kernelINS_13Kernel_traitsI13__nv_bfloat16S2_fS2_fjLj2560ELj1ELj4ELj1ELj16ENS_18Kernel_traits_baseILj2560ES2_S2_fS2_fjLj128EEEEELb1ELb1ELb1ELb1EEEvNS_9FwdParamsE,"",@"SHT_CUDA_INFO"
	.sectionflags	@""
	.align	4


	//----- nvinfo : EIATTR_CUDA_API_VERSION
	.align		4
        /*0000*/ 	.byte	0x04, 0x37
        /*0002*/ 	.short	(.L_2214 - .L_2213)
.L_2213:
        /*0004*/ 	.word	0x00000082


	//----- nvinfo : EIATTR_KPARAM_INFO
	.align		4
.L_2214:
        /*0008*/ 	.byte	0x04, 0x17
        /*000a*/ 	.short	(.L_2216 - .L_2215)
.L_2215:
        /*000c*/ 	.word	0x00000000
        /*0010*/ 	.short	0x0000
        /*0012*/ 	.short	0x0000
        /*0014*/ 	.byte	0x00, 0xf0, 0xa1, 0x03


	//----- nvinfo : EIATTR_SPARSE_MMA_MASK
	.align		4
.L_2216:
        /*0018*/ 	.byte	0x03, 0x50
        /*001a*/ 	.short	0x0000


	//----- nvinfo : EIATTR_MAXREG_COUNT
	.align		4
        /*001c*/ 	.byte	0x03, 0x1b
        /*001e*/ 	.short	0x00ff


	//----- nvinfo : EIATTR_ANNOTATIONS
	.align		4
        /*0020*/ 	.byte	0x04, 0x55
        /*0022*/ 	.short	(.L_2218 - .L_2217)


	//   ....[0]....
.L_2217:
        /* <DEDUP_REMOVED lines=112> */


	//----- nvinfo : EIATTR_MERCURY_ISA_VERSION
	.align		4
.L_2218:
        /*0714*/ 	.byte	0x03, 0x5f
        /*0716*/ 	.short	0x0101


	//----- nvinfo : EIATTR_COOP_GROUP_MASK_REGIDS
	.align		4
        /*0718*/ 	.byte	0x04, 0x29
        /*071a*/ 	.short	(.L_2220 - .L_2219)


	//   ....[0]....
.L_2219:
        /*071c*/ 	.word	0xffffffff


	//   ....[1]....
        /*0720*/ 	.word	0xffffffff


	//   ....[2]....
        /*0724*/ 	.word	0xffffffff


	//   ....[3]....
        /*0728*/ 	.word	0xffffffff


	//   ....[4]....
        /*072c*/ 	.word	0xffffffff


	//   ....[5]....
        /*0730*/ 	.word	0xffffffff


	//   ....[6]....
        /*0734*/ 	.word	0xffffffff


	//   ....[7]....
        /*0738*/ 	.word	0xffffffff


	//   ....[8]....
        /*073c*/ 	.word	0xffffffff


	//   ....[9]....
        /*0740*/ 	.word	0xffffffff


	//   ....[10]....
        /*0744*/ 	.word	0x050000e6


	//   ....[11]....
        /*0748*/ 	.word	0x050000e6


	//   ....[12]....
        /*074c*/ 	.word	0x050000e6


	//   ....[13]....
        /*0750*/ 	.word	0x050000e6


	//   ....[14]....
        /*0754*/ 	.word	0x050000e6


	//   ....[15]....
        /*0758*/ 	.word	0x050000e6


	//   ....[16]....
        /*075c*/ 	.word	0x050000e6


	//   ....[17]....
        /*0760*/ 	.word	0x050000e6


	//   ....[18]....
        /*0764*/ 	.word	0x050000e6


	//   ....[19]....
        /*0768*/ 	.word	0x050000e6


	//----- nvinfo : EIATTR_COOP_GROUP_INSTR_OFFSETS
	.align		4
.L_2220:
        /*076c*/ 	.byte	0x04, 0x28
        /*076e*/ 	.short	(.L_2222 - .L_2221)


	//   ....[0]....
.L_2221:
        /*0770*/ 	.word	0x00045700


	//   ....[1]....
        /*0774*/ 	.word	0x00045730


	//   ....[2]....
        /*0778*/ 	.word	0x00045750


	//   ....[3]....
        /*077c*/ 	.word	0x00045770


	//   ....[4]....
        /*0780*/ 	.word	0x00045790


	//   ....[5]....
        /*0784*/ 	.word	0x000461c0


	//   ....[6]....
        /*0788*/ 	.word	0x000461e0


	//   ....[7]....
        /*078c*/ 	.word	0x00046200


	//   ....[8]....
        /*0790*/ 	.word	0x00046220


	//   ....[9]....
        /*0794*/ 	.word	0x00046240


	//   ....[10]....
        /*0798*/ 	.word	0x00048700


	//   ....[11]....
        /*079c*/ 	.word	0x000487a0


	//   ....[12]....
        /*07a0*/ 	.word	0x00048810


	//   ....[13]....
        /*07a4*/ 	.word	0x00048880


	//   ....[14]....
        /*07a8*/ 	.word	0x000488f0


	//   ....[15]....
        /*07ac*/ 	.word	0x00049380


	//   ....[16]....
        /*07b0*/ 	.word	0x000493f0


	//   ....[17]....
        /*07b4*/ 	.word	0x00049460


	//   ....[18]....
        /*07b8*/ 	.word	0x000494d0


	//   ....[19]....
        /*07bc*/ 	.word	0x00049540


	//----- nvinfo : EIATTR_VRC_CTA_INIT_COUNT
	.align		4
.L_2222:
        /*07c0*/ 	.byte	0x02, 0x4a
	.zero		1
	.zero		1


	//----- nvinfo : EIATTR_EXIT_INSTR_OFFSETS
	.align		4
        /*07c4*/ 	.byte	0x04, 0x1c
        /*07c6*/ 	.short	(.L_2224 - .L_2223)


	//   ....[0]....
.L_2223:
        /*07c8*/ 	.word	0x00000720


	//   ....[1]....
        /*07cc*/ 	.word	0x00048690


	//----- nvinfo : EIATTR_MAX_THREADS
	.align		4
.L_2224:
        /*07d0*/ 	.byte	0x04, 0x05
        /*07d2*/ 	.short	(.L_2226 - .L_2225)
.L_2225:
        /*07d4*/ 	.word	0x00000080
        /*07d8*/ 	.word	0x00000001
        /*07dc*/ 	.word	0x00000001


	//----- nvinfo : EIATTR_CRS_STACK_SIZE
	.align		4
.L_2226:
        /*07e0*/ 	.byte	0x04, 0x1e
        /*07e2*/ 	.short	(.L_2228 - .L_2227)
.L_2227:
        /*07e4*/ 	.word	0x00000000


	//----- nvinfo : EIATTR_CBANK_PARAM_SIZE
	.align		4
.L_2228:
        /*07e8*/ 	.byte	0x03, 0x19
        /*07ea*/ 	.short	0x00e8


	//----- nvinfo : EIATTR_PARAM_CBANK
	.align		4
        /*07ec*/ 	.byte	0x04, 0x0a
        /*07ee*/ 	.short	(.L_2230 - .L_2229)
	.align		4
.L_2229:
        /*07f0*/ 	.word	index@(.nv.constant0._ZN10layer_norm13ln_fwd_kernelINS_13Kernel_traitsI13__nv_bfloat16S2_fS2_fjLj2560ELj1ELj4ELj1ELj16ENS_18Kernel_traits_baseILj2560ES2_S2_fS2_fjLj128EEEEELb1ELb1ELb1ELb1EEEvNS_9FwdParamsE)
        /*07f4*/ 	.short	0x0380
        /*07f6*/ 	.short	0x00e8


	//----- nvinfo : EIATTR_SW_WAR
	.align		4
.L_2230:
        /*07f8*/ 	.byte	0x04, 0x36
        /*07fa*/ 	.short	(.L_2232 - .L_2231)
.L_2231:
        /*07fc*/ 	.word	0x00000008
.L_2232:


//--------------------- .nv.info._ZN10layer_norm13ln_fwd_kernelINS_13Kernel_traitsIf13__nv_bfloat16fS2_fjLj2560ELj1ELj4ELj1ELj16ENS_18Kernel_traits_baseILj2560EfS2_fS2_fjLj128EEEEELb0ELb0ELb0ELb0EEEvNS_9FwdParamsE --------------------------
	.section	.nv.info._ZN10layer_norm13ln_fwd_kernelINS_13Kernel_traitsIf13__nv_bfloat16fS2_fjLj2560ELj1ELj4ELj1ELj16ENS_18Kernel_traits_baseILj2560EfS2_fS2_fjLj128EEEEELb0ELb0ELb0ELb0EEEvNS_9FwdParamsE,"",@"SHT_CUDA_INFO"
	.sectionflags	@""
	.align	4


	//----- nvinfo : EIATTR_CUDA_API_VERSION
	.align		4
        /*0000*/ 	.byte	0x04, 0x37
        /*0002*/ 	.short	(.L_2234 - .L_2233)
.L_2233:
        /*0004*/ 	.word	0x00000082


	//----- nvinfo : EIATTR_KPARAM_INFO
	.align		4
.L_2234:
        /*0008*/ 	.byte	0x04, 0x17
        /*000a*/ 	.short	(.L_2236 - .L_2235)
.L_2235:
        /*000c*/ 	.word	0x00000000
        /*0010*/ 	.short	0x0000
        /*0012*/ 	.short	0x0000
        /*0014*/ 	.byte	0x00, 0xf0, 0xa1, 0x03


	//----- nvinfo : EIATTR_SPARSE_MMA_MASK
	.align		4
.L_2236:
        /*0018*/ 	.byte	0x03, 0x50
        /*001a*/ 	.short	0x0000


	//----- nvinfo : EIATTR_MAXREG_COUNT
	.align		4
        /*001c*/ 	.byte	0x03, 0x1b
        /*001e*/ 	.short	0x00ff


	//----- nvinfo : EIATTR_MERCURY_ISA_VERSION
	.align		4
        /*0020*/ 	.byte	0x03, 0x5f
        /*0022*/ 	.short	0x0101


	//----- nvinfo : EIATTR_COOP_GROUP_MASK_REGIDS
	.align		4
        /*0024*/ 	.byte	0x04, 0x29
        /*0026*/ 	.short	(.L_2238 - .L_2237)


	//   ....[0]....
.L_2237:
        /*0028*/ 	.word	0xffffffff


	//   ....[1]....
        /*002c*/ 	.word	0xffffffff


	//   ....[2]....
        /*0030*/ 	.word	0xffffffff


	//   ....[3]....
        /*0034*/ 	.word	0xffffffff


	//   ....[4]....
        /*0038*/ 	.word	0xffffffff


	//   ....[5]....
        /*003c*/ 	.word	0xffffffff


	//   ....[6]....
        /*0040*/ 	.word	0xffffffff


	//   ....[7]....
        /*0044*/ 	.word	0xffffffff


	//   ....[8]....
        /*0048*/ 	.word	0xffffffff


	//   ....[9]....
        /*004c*/ 	.word	0xffffffff


	//   ....[10]....
        /*0050*/ 	.word	0x05000005


	//   ....[11]....
        /*0054*/ 	.word	0x05000005


	//   ....[12]....
        /*0058*/ 	.word	0x05000005


	//   ....[13]....
        /*005c*/ 	.word	0x05000005


	//   ....[14]....
        /*0060*/ 	.word	0x05000005


	//   ....[15]....
        /*0064*/ 	.word	0x05000005


	//   ....[16]....
        /*0068*/ 	.word	0x05000005


	//   ....[17]....
        /*006c*/ 	.word	0x05000005


	//   ....[18]....
        /*0070*/ 	.word	0x05000005


	//   ....[19]....
        /*0074*/ 	.word	0x05000005


	//----- nvinfo : EIATTR_COOP_GROUP_INSTR_OFFSETS
	.align		4
.L_2238:
        /*0078*/ 	.byte	0x04, 0x28
        /*007a*/ 	.short	(.L_2240 - .L_2239)


	//   ....[0]....
.L_2239:
        /*007c*/ 	.word	0x00003c90


	//   ....[1]....
        /*0080*/ 	.word	0x00003cd0


	//   ....[2]....
        /*0084*/ 	.word	0x00003cf0


	//   ....[3]....
        /*0088*/ 	.word	0x00003d10


	//   ....[4]....
        /*008c*/ 	.word	0x00003d30


	//   ....[5]....
        /*0090*/ 	.word	0x000047b0


	//   ....[6]....
        /*0094*/ 	.word	0x000047d0


	//   ....[7]....
        /*0098*/ 	.word	0x000047f0


	//   ....[8]....
        /*009c*/ 	.word	0x00004810


	//   ....[9]....
        /*00a0*/ 	.word	0x00004830


	//   ....[10]....
        /*00a4*/ 	.word	0x00006030


	//   ....[11]....
        /*00a8*/ 	.word	0x000060c0


	//   ....[12]....
        /*00ac*/ 	.word	0x00006120


	//   ....[13]....
        /*00b0*/ 	.word	0x00006180


	//   ....[14]....
        /*00b4*/ 	.word	0x000061d0


	//   ....[15]....
        /*00b8*/ 	.word	0x00006ca0


	//   ....[16]....
        /*00bc*/ 	.word	0x00006d00


	//   ....[17]....
        /*00c0*/ 	.word	0x00006d60


	//   ....[18]....
        /*00c4*/ 	.word	0x00006db0


	//   ....[19]....
        /*00c8*/ 	.word	0x00006e00


	//----- nvinfo : EIATTR_VRC_CTA_INIT_COUNT
	.align		4
.L_2240:
        /*00cc*/ 	.byte	0x02, 0x4a
	.zero		1
	.zero		1


	//----- nvinfo : EIATTR_EXIT_INSTR_OFFSETS
	.align		4
        /*00d0*/ 	.byte	0x04, 0x1c
        /*00d2*/ 	.short	(.L_2242 - .L_2241)


	//   ....[0]....
.L_2241:
        /*00d4*/ 	.word	0x00000df0


	//   ....[1]....
        /*00d8*/ 	.word	0x00005fc0


	//----- nvinfo : EIATTR_MAX_THREADS
	.align		4
.L_2242:
        /*00dc*/ 	.byte	0x04, 0x05
        /*00de*/ 	.short	(.L_2244 - .L_2243)
.L_2243:
        /*00e0*/ 	.word	0x00000080
        /*00e4*/ 	.word	0x00000001
        /*00e8*/ 	.word	0x00000001


	//----- nvinfo : EIATTR_CRS_STACK_SIZE
	.align		4
.L_2244:
        /*00ec*/ 	.byte	0x04, 0x1e
        /*00ee*/ 	.short	(.L_2246 - .L_2245)
.L_2245:
        /*00f0*/ 	.word	0x00000000


	//----- nvinfo : EIATTR_CBANK_PARAM_SIZE
	.align		4
.L_2246:
        /*00f4*/ 	.byte	0x03, 0x19
        /*00f6*/ 	.short	0x00e8


	//----- nvinfo : EIATTR_PARAM_CBANK
	.align		4
        /*00f8*/ 	.byte	0x04, 0x0a
        /*00fa*/ 	.short	(.L_2248 - .L_2247)
	.align		4
.L_2247:
        /*00fc*/ 	.word	index@(.nv.constant0._ZN10layer_norm13ln_fwd_kernelINS_13Kernel_traitsIf13__nv_bfloat16fS2_fjLj2560ELj1ELj4ELj1ELj16ENS_18Kernel_traits_baseILj2560EfS2_fS2_fjLj128EEEEELb0ELb0ELb0ELb0EEEvNS_9FwdParamsE)
        /*0100*/ 	.short	0x0380
        /*0102*/ 	.short	0x00e8


	//----- nvinfo : EIATTR_SW_WAR
	.align		4
.L_2248:
        /*0104*/ 	.byte	0x04, 0x36
        /*0106*/ 	.short	(.L_2250 - .L_2249)
.L_2249:
        /*0108*/ 	.word	0x00000008
.L_2250:


//--------------------- .nv.info._ZN10layer_norm13ln_fwd_kernelINS_13Kernel_traitsIf13__nv_bfloat16fS2_fjLj2560ELj1ELj4ELj1ELj16ENS_18Kernel_traits_baseILj2560EfS2_fS2_fjLj128EEEEELb0ELb0ELb0ELb1EEEvNS_9FwdParamsE --------------------------
	.section	.nv.info._ZN10layer_norm13ln_fwd_kernelINS_13Kernel_traitsIf13__nv_bfloat16fS2_fjLj2560ELj1ELj4ELj1ELj16ENS_18Kernel_traits_baseILj2560EfS2_fS2_fjLj128EEEEELb0ELb0ELb0ELb1EEEvNS_9FwdParamsE,"",@"SHT_CUDA_INFO"
	.sectionflags	@""
	.align	4


	//----- nvinfo : EIATTR_CUDA_API_VERSION
	.align		4
        /*0000*/ 	.byte	0x04, 0x37
        /*0002*/ 	.short	(.L_2252 - .L_2251)
.L_2251:
        /*0004*/ 	.word	0x00000082


	//----- nvinfo : EIATTR_KPARAM_INFO
	.align		4
.L_2252:
        /*0008*/ 	.byte	0x04, 0x17
        /*000a*/ 	.short	(.L_2254 - .L_2253)
.L_2253:
        /*000c*/ 	.word	0x00000000
        /*0010*/ 	.short	0x0000
        /*0012*/ 	.short	0x0000
        /*0014*/ 	.byte	0x00, 0xf0, 0xa1, 0x03


	//----- nvinfo : EIATTR_SPARSE_MMA_MASK
	.align		4
.L_2254:
        /*0018*/ 	.byte	0x03, 0x50
        /*001a*/ 	.short	0x0000


	//----- nvinfo : EIATTR_MAXREG_COUNT
	.align		4
        /*001c*/ 	.byte	0x03, 0x1b
        /*001e*/ 	.short	0x00ff


	//----- nvinfo : EIATTR_ANNOTATIONS
	.align		4
        /*0020*/ 	.byte	0x04, 0x55
        /*0022*/ 	.short	(.L_2256 - .L_2255)


	//   ....[0]....
.L_2255:
        /* <DEDUP_REMOVED lines=15> */


	//----- nvinfo : EIATTR_MERCURY_ISA_VERSION
	.align		4
.L_2256:
        /*0104*/ 	.byte	0x03, 0x5f
        /*0106*/ 	.short	0x0101


	//----- nvinfo : EIATTR_COOP_GROUP_MASK_REGIDS
	.align		4
        /*0108*/ 	.byte	0x04, 0x29
        /*010a*/ 	.short	(.L_2258 - .L_2257)


	//   ....[0]....
.L_2257:
        /*010c*/ 	.word	0xffffffff


	//   ....[1]....
        /*0110*/ 	.word	0xffffffff


	//   ....[2]....
        /*0114*/ 	.word	0xffffffff


	//   ....[3]....
        /*0118*/ 	.word	0xffffffff


	//   ....[4]....
        /*011c*/ 	.word	0xffffffff


	//   ....[5]....
        /*0120*/ 	.word	0xffffffff


	//   ....[6]....
        /*0124*/ 	.word	0xffffffff


	//   ....[7]....
        /*0128*/ 	.word	0xffffffff


	//   ....[8]....
        /*012c*/ 	.word	0xffffffff


	//   ....[9]....
        /*0130*/ 	.word	0xffffffff


	//   ....[10]....
        /*0134*/ 	.word	0xffffffff


	//   ....[11]....
        /*0138*/ 	.word	0xffffffff


	//   ....[12]....
        /*013c*/ 	.word	0xffffffff


	//   ....[13]....
        /*0140*/ 	.word	0xffffffff


	//   ....[14]....
        /*0144*/ 	.word	0xffffffff


	//   ....[15]....
        /*0148*/ 	.word	0xffffffff


	//   ....[16]....
        /*014c*/ 	.word	0xffffffff


	//   ....[17]....
        /*0150*/ 	.word	0xffffffff


	//   ....[18]....
        /*0154*/ 	.word	0xffffffff


	//   ....[19]....
        /*0158*/ 	.word	0xffffffff


	//   ....[20]....
        /*015c*/ 	.word	0x05000000


	//   ....[21]....
        /*0160*/ 	.word	0x05000000


	//   ....[22]....
        /*0164*/ 	.word	0x05000000


	//   ....[23]....
        /*0168*/ 	.word	0x05000000


	//   ....[24]....
        /*016c*/ 	.word	0x05000000


	//   ....[25]....
        /*0170*/ 	.word	0x05000000


	//   ....[26]....
        /*0174*/ 	.word	0x05000000


	//   ....[27]....
        /*0178*/ 	.word	0x05000000


	//   ....[28]....
        /*017c*/ 	.word	0x05000000


	//   ....[29]....
        /*0180*/ 	.word	0x05000000


	//   ....[30]....
        /*0184*/ 	.word	0x05000000


	//   ....[31]....
        /*0188*/ 	.word	0x05000000


	//   ....[32]....
        /*018c*/ 	.word	0x05000000


	//   ....[33]....
        /*0190*/ 	.word	0x05000000


	//   ....[34]....
        /*0194*/ 	.word	0x05000000


	//   ....[35]....
        /*0198*/ 	.word	0x05000000


	//   ....[36]....
        /*019c*/ 	.word	0x05000000


	//   ....[37]....
        /*01a0*/ 	.word	0x05000000


	//   ....[38]....
        /*01a4*/ 	.word	0x05000000


	//   ....[39]....
        /*01a8*/ 	.word	0x05000000


	//----- nvinfo : EIATTR_COOP_GROUP_INSTR_OFFSETS
	.align		4
.L_2258:
        /*01ac*/ 	.byte	0x04, 0x28
        /*01ae*/ 	.short	(.L_2260 - .L_2259)


	//   ....[0]....
.L_2259:
        /*01b0*/ 	.word	0x00002fc0


	//   ....[1]....
        /*01b4*/ 	.word	0x00002ff0


	//   ....[2]....
        /*01b8*/ 	.word	0x00003010


	//   ....[3]....
        /*01bc*/ 	.word	0x00003030


	//   ....[4]....
        /*01c0*/ 	.word	0x00003050


	//   ....[5]....
        /*01c4*/ 	.word	0x00003a80


	//   ....[6]....
        /*01c8*/ 	.word	0x00003aa0


	//   ....[7]....
        /*01cc*/ 	.word	0x00003ac0


	//   ....[8]....
        /*01d0*/ 	.word	0x00003ae0


	//   ....[9]....
        /*01d4*/ 	.word	0x00003b00


	//   ....[10]....
        /*01d8*/ 	.word	0x00007470


	//   ....[11]....
        /*01dc*/ 	.word	0x000074a0


	//   ....[12]....
        /*01e0*/ 	.word	0x000074c0


	//   ....[13]....
        /*01e4*/ 	.word	0x000074e0


	//   ....[14]....
        /*01e8*/ 	.word	0x00007500


	//   ....[15]....
        /*01ec*/ 	.word	0x00007f30


	//   ....[16]....
        /*01f0*/ 	.word	0x00007f50


	//   ....[17]....
        /*01f4*/ 	.word	0x00007f70


	//   ....[18]....
        /*01f8*/ 	.word	0x00007f90


	//   ....[19]....
        /*01fc*/ 	.word	0x00007fb0


	//   ....[20]....
        /*0200*/ 	.word	0x00009730


	//   ....[21]....
        /*0204*/ 	.word	0x000097d0


	//   ....[22]....
        /*0208*/ 	.word	0x00009840


	//   ....[23]....
        /*020c*/ 	.word	0x000098b0


	//   ....[24]....
        /*0210*/ 	.word	0x00009920


	//   ....[25]....
        /*0214*/ 	.word	0x0000a3b0


	//   ....[26]....
        /*0218*/ 	.word	0x0000a420


	//   ....[27]....
        /*021c*/ 	.word	0x0000a490


	//   ....[28]....
        /*0220*/ 	.word	0x0000a500


	//   ....[29]....
        /*0224*/ 	.word	0x0000a570


	//   ....[30]....
        /*0228*/ 	.word	0x0000a600


	//   ....[31]....
        /*022c*/ 	.word	0x0000a6a0


	//   ....[32]....
        /*0230*/ 	.word	0x0000a710


	//   ....[33]....
        /*0234*/ 	.word	0x0000a780


	//   ....[34]....
        /*0238*/ 	.word	0x0000a7f0


	//   ....[35]....
        /*023c*/ 	.word	0x0000b280


	//   ....[36]....
        /*0240*/ 	.word	0x0000b2f0


	//   ....[37]....
        /*0244*/ 	.word	0x0000b360


	//   ....[38]....
        /*0248*/ 	.word	0x0000b3d0


	//   ....[39]....
        /*024c*/ 	.word	0x0000b440


	//----- nvinfo : EIATTR_VRC_CTA_INIT_COUNT
	.align		4
.L_2260:
        /*0250*/ 	.byte	0x02, 0x4a
	.zero		1
	.zero		1


	//----- nvinfo : EIATTR_EXIT_INSTR_OFFSETS
	.align		4
        /*0254*/ 	.byte	0x04, 0x1c
        /*0256*/ 	.short	(.L_2262 - .L_2261)


	//   ....[0]....
.L_2261:
        /*0258*/ 	.word	0x000007e0


	//   ....[1]....
        /*025c*/ 	.word	0x00005210


	//   ....[2]....
        /*0260*/ 	.word	0x000096d0


	//----- nvinfo : EIATTR_MAX_THREADS
	.align		4
.L_2262:
        /*0264*/ 	.byte	0x04, 0x05
        /*0266*/ 	.short	(.L_2264 - .L_2263)
.L_2263:
        /*0268*/ 	.word	0x00000080
        /*026c*/ 	.word	0x00000001
        /*0270*/ 	.word	0x00000001


	//----- nvinfo : EIATTR_CRS_STACK_SIZE
	.align		4
.L_2264:
        /*0274*/ 	.byte	0x04, 0x1e
        /*0276*/ 	.short	(.L_2266 - .L_2265)
.L_2265:
        /*0278*/ 	.word	0x00000000


	//----- nvinfo : EIATTR_CBANK_PARAM_SIZE
	.align		4
.L_2266:
        /*027c*/ 	.byte	0x03, 0x19
        /*027e*/ 	.short	0x00e8


	//----- nvinfo : EIATTR_PARAM_CBANK
	.align		4
        /*0280*/ 	.byte	0x04, 0x0a
        /*0282*/ 	.short	(.L_2268 - .L_2267)
	.align		4
.L_2267:
        /*0284*/ 	.word	index@(.nv.constant0._ZN10layer_norm13ln_fwd_kernelINS_13Kernel_traitsIf13__nv_bfloat16fS2_fjLj2560ELj1ELj4ELj1ELj16ENS_18Kernel_traits_baseILj2560EfS2_fS2_fjLj128EEEEELb0ELb0ELb0ELb1EEEvNS_9FwdParamsE)
        /*0288*/ 	.short	0x0380
        /*028a*/ 	.short	0x00e8


	//----- nvinfo : EIATTR_SW_WAR
	.align		4
.L_2268:
        /*028c*/ 	.byte	0x04, 0x36
        /*028e*/ 	.short	(.L_2270 - .L_2269)
.L_2269:
        /*0290*/ 	.word	0x00000008
.L_2270:


//--------------------- .nv.info._ZN10layer_norm13ln_fwd_kernelINS_13Kernel_traitsIf13__nv_bfloat16fS2_fjLj2560ELj1ELj4ELj1ELj16ENS_18Kernel_traits_baseILj2560EfS2_fS2_fjLj128EEEEELb0ELb0ELb1ELb0EEEvNS_9FwdParamsE --------------------------
	.section	.nv.info._ZN10layer_norm13ln_fwd_kernelINS_13Kernel_traitsIf13__nv_bfloat16fS2_fjLj2560ELj1ELj4ELj1ELj16ENS_18Kernel_traits_baseILj2560EfS2_fS2_fjLj128EEEEELb0ELb0ELb1ELb0EEEvNS_9FwdParamsE,"",@"SHT_CUDA_INFO"
	.sectionflags	@""
	.align	4


	//----- nvinfo : EIATTR_CUDA_API_VERSION
	.align		4
        /*0000*/ 	.byte	0x04, 0x37
        /*0002*/ 	.short	(.L_2272 - .L_2271)
.L_2271:
        /*0004*/ 	.word	0x00000082


	//----- nvinfo : EIATTR_KPARAM_INFO
	.align		4
.L_2272:
        /*0008*/ 	.byte	0x04, 0x17
        /*000a*/ 	.short	(.L_2274 - .L_2273)
.L_2273:
        /*000c*/ 	.word	0x00000000
        /*0010*/ 	.short	0x0000
        /*0012*/ 	.short	0x0000
        /*0014*/ 	.byte	0x00, 0xf0, 0xa1, 0x03


	//----- nvinfo : EIATTR_SPARSE_MMA_MASK
	.align		4
.L_2274:
        /*0018*/ 	.byte	0x03, 0x50
        /*001a*/ 	.short	0x0000


	//----- nvinfo : EIATTR_MAXREG_COUNT
	.align		4
        /*001c*/ 	.byte	0x03, 0x1b
        /*001e*/ 	.short	0x00ff


	//----- nvinfo : EIATTR_ANNOTATIONS
	.align		4
        /*0020*/ 	.byte	0x04, 0x55
        /*0022*/ 	.short	(.L_2276 - .L_2275)


	//   ....[0]....
.L_2275:
        /* <DEDUP_REMOVED lines=18> */


	//----- nvinfo : EIATTR_MERCURY_ISA_VERSION
	.align		4
.L_2276:
        /*0134*/ 	.byte	0x03, 0x5f
        /*0136*/ 	.short	0x0101


	//----- nvinfo : EIATTR_COOP_GROUP_MASK_REGIDS
	.align		4
        /*0138*/ 	.byte	0x04, 0x29
        /*013a*/ 	.short	(.L_2278 - .L_2277)


	//   ....[0]....
.L_2277:
        /*013c*/ 	.word	0xffffffff


	//   ....[1]....
        /*0140*/ 	.word	0xffffffff


	//   ....[2]....
        /*0144*/ 	.word	0xffffffff


	//   ....[3]....
        /*0148*/ 	.word	0xffffffff


	//   ....[4]....
        /*014c*/ 	.word	0xffffffff


	//   ....[5]....
        /*0150*/ 	.word	0xffffffff


	//   ....[6]....
        /*0154*/ 	.word	0xffffffff


	//   ....[7]....
        /*0158*/ 	.word	0xffffffff


	//   ....[8]....
        /*015c*/ 	.word	0xffffffff


	//   ....[9]....
        /*0160*/ 	.word	0xffffffff


	//   ....[10]....
        /*0164*/ 	.word	0x05000003


	//   ....[11]....
        /*0168*/ 	.word	0x05000003


	//   ....[12]....
        /*016c*/ 	.word	0x05000003


	//   ....[13]....
        /*0170*/ 	.word	0x05000003


	//   ....[14]....
        /*0174*/ 	.word	0x05000003


	//   ....[15]....
        /*0178*/ 	.word	0x05000003


	//   ....[16]....
        /*017c*/ 	.word	0x05000003


	//   ....[17]....
        /*0180*/ 	.word	0x05000003


	//   ....[18]....
        /*0184*/ 	.word	0x05000003


	//   ....[19]....
        /*0188*/ 	.word	0x05000003


	//----- nvinfo : EIATTR_COOP_GROUP_INSTR_OFFSETS
	.align		4
.L_2278:
        /*018c*/ 	.byte	0x04, 0x28
        /*018e*/ 	.short	(.L_2280 - .L_2279)


	//   ....[0]....
.L_2279:
        /*0190*/ 	.word	0x00004f30


	//   ....[1]....
        /*0194*/ 	.word	0x00004f70


	//   ....[2]....
        /*0198*/ 	.word	0x00004f90


	//   ....[3]....
        /*019c*/ 	.word	0x00004fb0


	//   ....[4]....
        /*01a0*/ 	.word	0x00004fd0


	//   ....[5]....
        /*01a4*/ 	.word	0x00005a40


	//   ....[6]....
        /*01a8*/ 	.word	0x00005a60


	//   ....[7]....
        /*01ac*/ 	.word	0x00005a80


	//   ....[8]....
        /*01b0*/ 	.word	0x00005aa0


	//   ....[9]....
        /*01b4*/ 	.word	0x00005ac0


	//   ....[10]....
        /*01b8*/ 	.word	0x000074f0


	//   ....[11]....
        /*01bc*/ 	.word	0x00007590


	//   ....[12]....
        /*01c0*/ 	.word	0x00007600


	//   ....[13]....
        /*01c4*/ 	.word	0x00007670


	//   ....[14]....
        /*01c8*/ 	.word	0x000076e0


	//   ....[15]....
        /*01cc*/ 	.word	0x000081c0


	//   ....[16]....
        /*01d0*/ 	.word	0x00008230


	//   ....[17]....
        /*01d4*/ 	.word	0x000082a0


	//   ....[18]....
        /*01d8*/ 	.word	0x00008310


	//   ....[19]....
        /*01dc*/ 	.word	0x00008380


	//----- nvinfo : EIATTR_VRC_CTA_INIT_COUNT
	.align		4
.L_2280:
        /*01e0*/ 	.byte	0x02, 0x4a
	.zero		1
	.zero		1


	//----- nvinfo : EIATTR_EXIT_INSTR_OFFSETS
	.align		4
        /*01e4*/ 	.byte	0x04, 0x1c
        /*01e6*/ 	.short	(.L_2282 - .L_2281)


	//   ....[0]....
.L_2281:
        /*01e8*/ 	.word	0x00000ec0


	//   ....[1]....
        /*01ec*/ 	.word	0x00007480


	//----- nvinfo : EIATTR_MAX_THREADS
	.align		4
.L_2282:
        /*01f0*/ 	.byte	0x04, 0x05
        /*01f2*/ 	.short	(.L_2284 - .L_2283)
.L_2283:
        /*01f4*/ 	.word	0x00000080
        /*01f8*/ 	.word	0x00000001
        /*01fc*/ 	.word	0x00000001


	//----- nvinfo : EIATTR_CRS_STACK_SIZE
	.align		4
.L_2284:
        /*0200*/ 	.byte	0x04, 0x1e
        /*0202*/ 	.short	(.L_2286 - .L_2285)
.L_2285:
        /*0204*/ 	.word	0x00000000


	//----- nvinfo : EIATTR_CBANK_PARAM_SIZE
	.align		4
.L_2286:
        /*0208*/ 	.byte	0x03, 0x19
        /*020a*/ 	.short	0x00e8


	//----- nvinfo : EIATTR_PARAM_CBANK
	.align		4
        /*020c*/ 	.byte	0x04, 0x0a
        /*020e*/ 	.short	(.L_2288 - .L_2287)
	.align		4
.L_2287:
        /*0210*/ 	.word	index@(.nv.constant0._ZN10layer_norm13ln_fwd_kernelINS_13Kernel_traitsIf13__nv_bfloat16fS2_fjLj2560ELj1ELj4ELj1ELj16ENS_18Kernel_traits_baseILj2560EfS2_fS2_fjLj128EEEEELb0ELb0ELb1ELb0EEEvNS_9FwdParamsE)
        /*0214*/ 	.short	0x0380
        /*0216*/ 	.short	0x00e8


	//----- nvinfo : EIATTR_SW_WAR
	.align		4
.L_2288:
        /*0218*/ 	.byte	0x04, 0x36
        /*021a*/ 	.short	(.L_2290 - .L_2289)
.L_2289:
        /*021c*/ 	.word	0x00000008
.L_2290:


//--------------------- .nv.info._ZN10layer_norm13ln_fwd_kernelINS_13Kernel_traitsIf13__nv_bfloat16fS2_fjLj2560ELj1ELj4ELj1ELj16ENS_18Kernel_traits_baseILj2560EfS2_fS2_fjLj128EEEEELb0ELb0ELb1ELb1EEEvNS_9FwdParamsE --------------------------
	.section	.nv.info._ZN10layer_norm13ln_fwd_kernelINS_13Kernel_traitsIf13__nv_bfloat16fS2_fjLj2560ELj1ELj4ELj1ELj16ENS_18Kernel_traits_baseILj2560EfS2_fS2_fjLj128EEEEELb0ELb0ELb1ELb1EEEvNS_9FwdParamsE,"",@"SHT_CUDA_INFO"
	.sectionflags	@""
	.align	4


	//----- nvinfo : EIATTR_CUDA_API_VERSION
	.align		4
        /*0000*/ 	.byte	0x04, 0x37
        /*0002*/ 	.short	(.L_2292 - .L_2291)
.L_2291:
        /*0004*/ 	.word	0x00000082


	//----- nvinfo : EIATTR_KPARAM_INFO
	.align		4
.L_2292:
        /*0008*/ 	.byte	0x04, 0x17
        /*000a*/ 	.short	(.L_2294 - .L_2293)
.L_2293:
        /*000c*/ 	.word	0x00000000
        /*0010*/ 	.short	0x0000
        /*0012*/ 	.short	0x0000
        /*0014*/ 	.byte	0x00, 0xf0, 0xa1, 0x03


	//----- nvinfo : EIATTR_SPARSE_MMA_MASK
	.align		4
.L_2294:
        /*0018*/ 	.byte	0x03, 0x50
        /*001a*/ 	.short	0x0000


	//----- nvinfo : EIATTR_MAXREG_COUNT
	.align		4
        /*001c*/ 	.byte	0x03, 0x1b
        /*001e*/ 	.short	0x00ff


	//----- nvinfo : EIATTR_MERCURY_ISA_VERSION
	.align		4
        /*0020*/ 	.byte	0x03, 0x5f
        /*0022*/ 	.short	0x0101


	//----- nvinfo : EIATTR_COOP_GROUP_MASK_REGIDS
	.align		4
        /*0024*/ 	.byte	0x04, 0x29
        /*0026*/ 	.short	(.L_2296 - .L_2295)


	//   ....[0]....
.L_2295:
        /*0028*/ 	.word	0xffffffff


	//   ....[1]....
        /*002c*/ 	.word	0xffffffff


	//   ....[2]....
        /*0030*/ 	.word	0xffffffff


	//   ....[3]....
        /*0034*/ 	.word	0xffffffff


	//   ....[4]....
        /*0038*/ 	.word	0xffffffff


	//   ....[5]....
        /*003c*/ 	.word	0xffffffff


	//   ....[6]....
        /*0040*/ 	.word	0xffffffff


	//   ....[7]....
        /*0044*/ 	.word	0xffffffff


	//   ....[8]....
        /*0048*/ 	.word	0xffffffff


	//   ....[9]....
        /*004c*/ 	.word	0xffffffff


	//   ....[10]....
        /*0050*/ 	.word	0x05000002


	//   ....[11]....
        /*0054*/ 	.word	0x05000002


	//   ....[12]....
        /*0058*/ 	.word	0x05000002


	//   ....[13]....
        /*005c*/ 	.word	0x05000002


	//   ....[14]....
        /*0060*/ 	.word	0x05000002


	//   ....[15]....
        /*0064*/ 	.word	0x05000002


	//   ....[16]....
        /*0068*/ 	.word	0x05000002


	//   ....[17]....
        /*006c*/ 	.word	0x05000002


	//   ....[18]....
        /*0070*/ 	.word	0x05000002


	//   ....[19]....
        /*0074*/ 	.word	0x05000002


	//----- nvinfo : EIATTR_COOP_GROUP_INSTR_OFFSETS
	.align		4
.L_2296:
        /*0078*/ 	.byte	0x04, 0x28
        /*007a*/ 	.short	(.L_2298 - .L_2297)


	//   ....[0]....
.L_2297:
        /*007c*/ 	.word	0x00003e80


	//   ....[1]....
        /*0080*/ 	.word	0x00003eb0


	//   ....[2]....
        /*0084*/ 	.word	0x00003ed0


	//   ....[3]....
        /*0088*/ 	.word	0x00003ef0


	//   ....[4]....
        /*008c*/ 	.word	0x00003f10


	//   ....[5]....
        /*0090*/ 	.word	0x00004940


	//   ....[6]....
        /*0094*/ 	.word	0x00004960


	//   ....[7]....
        /*0098*/ 	.word	0x00004980


	//   ....[8]....
        /*009c*/ 	.word	0x000049a0


	//   ....[9]....
        /*00a0*/ 	.word	0x000049c0


	//   ....[10]....
        /*00a4*/ 	.word	0x00005f90


	//   ....[11]....
        /*00a8*/ 	.word	0x00006020


	//   ....[12]....
        /*00ac*/ 	.word	0x00006090


	//   ....[13]....
        /*00b0*/ 	.word	0x00006100


	//   ....[14]....
        /*00b4*/ 	.word	0x00006170


	//   ....[15]....
        /*00b8*/ 	.word	0x00006c00


	//   ....[16]....
        /*00bc*/ 	.word	0x00006c60


	//   ....[17]....
        /*00c0*/ 	.word	0x00006cc0


	//   ....[18]....
        /*00c4*/ 	.word	0x00006d20


	//   ....[19]....
        /*00c8*/ 	.word	0x00006d80


	//----- nvinfo : EIATTR_VRC_CTA_INIT_COUNT
	.align		4
.L_2298:
        /*00cc*/ 	.byte	0x02, 0x4a
	.zero		1
	.zero		1


	//----- nvinfo : EIATTR_EXIT_INSTR_OFFSETS
	.align		4
        /*00d0*/ 	.byte	0x04, 0x1c
        /*00d2*/ 	.short	(.L_2300 - .L_2299)


	//   ....[0]....
.L_2299:
        /*00d4*/ 	.word	0x000007c0


	//   ....[1]....
        /*00d8*/ 	.word	0x00005f20


	//----- nvinfo : EIATTR_MAX_THREADS
	.align		4
.L_2300:
        /*00dc*/ 	.byte	0x04, 0x05
        /*00de*/ 	.short	(.L_2302 - .L_2301)
.L_2301:
        /*00e0*/ 	.word	0x00000080
        /*00e4*/ 	.word	0x00000001
        /*00e8*/ 	.word	0x00000001


	//----- nvinfo : EIATTR_CRS_STACK_SIZE
	.align		4
.L_2302:
        /*00ec*/ 	.byte	0x04, 0x1e
        /*00ee*/ 	.short	(.L_2304 - .L_2303)
.L_2303:
        /*00f0*/ 	.word	0x00000000


	//----- nvinfo : EIATTR_CBANK_PARAM_SIZE
	.align		4
.L_2304:
        /*00f4*/ 	.byte	0x03, 0x19
        /*00f6*/ 	.short	0x00e8


	//----- nvinfo : EIATTR_PARAM_CBANK
	.align		4
        /*00f8*/ 	.byte	0x04, 0x0a
        /*00fa*/ 	.short	(.L_2306 - .L_2305)
	.align		4
.L_2305:
        /*00fc*/ 	.word	index@(.nv.constant0._ZN10layer_norm13ln_fwd_kernelINS_13Kernel_traitsIf13__nv_bfloat16fS2_fjLj2560ELj1ELj4ELj1ELj16ENS_18Kernel_traits_baseILj2560EfS2_fS2_fjLj128EEEEELb0ELb0ELb1ELb1EEEvNS_9FwdParamsE)
        /*0100*/ 	.short	0x0380
        /*0102*/ 	.short	0x00e8


	//----- nvinfo : EIATTR_SW_WAR
	.align		4
.L_2306:
        /*0104*/ 	.byte	0x04, 0x36
        /*0106*/ 	.short	(.L_2308 - .L_2307)
.L_2307:
        /*0108*/ 	.word	0x00000008
.L_2308:


//--------------------- .nv.info._ZN10layer_norm13ln_fwd_kernelINS_13Kernel_traitsIf13__nv_bfloat16fS2_fjLj2560ELj1ELj4ELj1ELj16ENS_18Kernel_traits_baseILj2560EfS2_fS2_fjLj128EEEEELb0ELb1ELb0ELb0EEEvNS_9FwdParamsE --------------------------
	.section	.nv.info._ZN10layer_norm13ln_fwd_kernelINS_13Kernel_traitsIf13__nv_bfloat16fS2_fjLj2560ELj1ELj4ELj1ELj16ENS_18Kernel_traits_baseILj2560EfS2_fS2_fjLj128EEEEELb0ELb1ELb0ELb0EEEvNS_9FwdParamsE,"",@"SHT_CUDA_INFO"
	.sectionflags	@""
	.align	4


	//----- nvinfo : EIATTR_CUDA_API_VERSION
	.align		4
        /*0000*/ 	.byte	0x04, 0x37
        /*0002*/ 	.short	(.L_2310 - .L_2309)
.L_2309:
        /*0004*/ 	.word	0x00000082


	//----- nvinfo : EIATTR_KPARAM_INFO
	.align		4
.L_2310:
        /*0008*/ 	.byte	0x04, 0x17
        /*000a*/ 	.short	(.L_2312 - .L_2311)
.L_2311:
        /*000c*/ 	.word	0x00000000
        /*0010*/ 	.short	0x0000
        /*0012*/ 	.short	0x0000
        /*0014*/ 	.byte	0x00, 0xf0, 0xa1, 0x03


	//----- nvinfo : EIATTR_SPARSE_MMA_MASK
	.align		4
.L_2312:
        /*0018*/ 	.byte	0x03, 0x50
        /*001a*/ 	.short	0x0000


	//----- nvinfo : EIATTR_MAXREG_COUNT
	.align		4
        /*001c*/ 	.byte	0x03, 0x1b
        /*001e*/ 	.short	0x00ff


	//----- nvinfo : EIATTR_ANNOTATIONS
	.align		4
        /*0020*/ 	.byte	0x04, 0x55
        /*0022*/ 	.short	(.L_2314 - .L_2313)


	//   ....[0]....
.L_2313:
        /* <DEDUP_REMOVED lines=221> */


	//----- nvinfo : EIATTR_MERCURY_ISA_VERSION
	.align		4
.L_2314:
        /*0de4*/ 	.byte	0x03, 0x5f
        /*0de6*/ 	.short	0x0101


	//----- nvinfo : EIATTR_COOP_GROUP_MASK_REGIDS
	.align		4
        /*0de8*/ 	.byte	0x04, 0x29
        /*0dea*/ 	.short	(.L_2316 - .L_2315)


	//   ....[0]....
.L_2315:
        /*0dec*/ 	.word	0xffffffff


	//   ....[1]....
        /*0df0*/ 	.word	0xffffffff


	//   ....[2]....
        /*0df4*/ 	.word	0xffffffff


	//   ....[3]....
        /*0df8*/ 	.word	0xffffffff


	//   ....[4]....
        /*0dfc*/ 	.word	0xffffffff


	//   ....[5]....
        /*0e00*/ 	.word	0xffffffff


	//   ....[6]....
        /*0e04*/ 	.word	0xffffffff


	//   ....[7]....
        /*0e08*/ 	.word	0xffffffff


	//   ....[8]....
        /*0e0c*/ 	.word	0xffffffff


	//   ....[9]....
        /*0e10*/ 	.word	0xffffffff


	//   ....[10]....
        /*0e14*/ 	.word	0x05000002


	//   ....[11]....
        /*0e18*/ 	.word	0x05000002


	//   ....[12]....
        /*0e1c*/ 	.word	0x05000002


	//   ....[13]....
        /*0e20*/ 	.word	0x05000002


	//   ....[14]....
        /*0e24*/ 	.word	0x05000002


	//   ....[15]....
        /*0e28*/ 	.word	0x05000002


	//   ....[16]....
        /*0e2c*/ 	.word	0x05000002


	//   ....[17]....
        /*0e30*/ 	.word	0x05000002


	//   ....[18]....
        /*0e34*/ 	.word	0x05000002


	//   ....[19]....
        /*0e38*/ 	.word	0x05000002


	//----- nvinfo : EIATTR_COOP_GROUP_INSTR_OFFSETS
	.align		4
.L_2316:
        /*0e3c*/ 	.byte	0x04, 0x28
        /*0e3e*/ 	.short	(.L_2318 - .L_2317)


	//   ....[0]....
.L_2317:
        /*0e40*/ 	.word	0x00005cb0


	//   ....[1]....
        /*0e44*/ 	.word	0x00005cf0


	//   ....[2]....
        /*0e48*/ 	.word	0x00005d10


	//   ....[3]....
        /*0e4c*/ 	.word	0x00005d30


	//   ....[4]....
        /*0e50*/ 	.word	0x00005d50


	//   ....[5]....
        /*0e54*/ 	.word	0x000067c0


	//   ....[6]....
        /*0e58*/ 	.word	0x000067e0


	//   ....[7]....
        /*0e5c*/ 	.word	0x00006800


	//   ....[8]....
        /*0e60*/ 	.word	0x00006820


	//   ....[9]....
        /*0e64*/ 	.word	0x00006840


	//   ....[10]....
        /*0e68*/ 	.word	0x00008e90


	//   ....[11]....
        /*0e6c*/ 	.word	0x00008f30


	//   ....[12]....
        /*0e70*/ 	.word	0x00008fa0


	//   ....[13]....
        /*0e74*/ 	.word	0x00009010


	//   ....[14]....
        /*0e78*/ 	.word	0x00009080


	//   ....[15]....
        /*0e7c*/ 	.word	0x00009b60


	//   ....[16]....
        /*0e80*/ 	.word	0x00009bd0


	//   ....[17]....
        /*0e84*/ 	.word	0x00009c40


	//   ....[18]....
        /*0e88*/ 	.word	0x00009cb0


	//   ....[19]....
        /*0e8c*/ 	.word	0x00009d20


	//----- nvinfo : EIATTR_VRC_CTA_INIT_COUNT
	.align		4
.L_2318:
        /*0e90*/ 	.byte	0x02, 0x4a
	.zero		1
	.zero		1


	//----- nvinfo : EIATTR_EXIT_INSTR_OFFSETS
	.align		4
        /*0e94*/ 	.byte	0x04, 0x1c
        /*0e96*/ 	.short	(.L_2320 - .L_2319)


	//   ....[0]....
.L_2319:
        /*0e98*/ 	.word	0x00002420


	//   ....[1]....
        /*0e9c*/ 	.word	0x00008e20


	//----- nvinfo : EIATTR_MAX_THREADS
	.align		4
.L_2320:
        /*0ea0*/ 	.byte	0x04, 0x05
        /*0ea2*/ 	.short	(.L_2322 - .L_2321)
.L_2321:
        /*0ea4*/ 	.word	0x00000080
        /*0ea8*/ 	.word	0x00000001
        /*0eac*/ 	.word	0x00000001


	//----- nvinfo : EIATTR_CRS_STACK_SIZE
	.align		4
.L_2322:
        /*0eb0*/ 	.byte	0x04, 0x1e
        /*0eb2*/ 	.short	(.L_2324 - .L_2323)
.L_2323:
        /*0eb4*/ 	.word	0x00000000


	//----- nvinfo : EIATTR_CBANK_PARAM_SIZE
	.align		4
.L_2324:
        /*0eb8*/ 	.byte	0x03, 0x19
        /*0eba*/ 	.short	0x00e8


	//----- nvinfo : EIATTR_PARAM_CBANK
	.align		4
        /*0ebc*/ 	.byte	0x04, 0x0a
        /*0ebe*/ 	.short	(.L_2326 - .L_2325)
	.align		4
.L_2325:
        /*0ec0*/ 	.word	index@(.nv.constant0._ZN10layer_norm13ln_fwd_kernelINS_13Kernel_traitsIf13__nv_bfloat16fS2_fjLj2560ELj1ELj4ELj1ELj16ENS_18Kernel_traits_baseILj2560EfS2_fS2_fjLj128EEEEELb0ELb1ELb0ELb0EEEvNS_9FwdParamsE)
        /*0ec4*/ 	.short	0x0380
        /*0ec6*/ 	.short	0x00e8


	//----- nvinfo : EIATTR_SW_WAR
	.align		4
.L_2326:
        /*0ec8*/ 	.byte	0x04, 0x36
        /*0eca*/ 	.short	(.L_2328 - .L_2327)
.L_2327:
        /*0ecc*/ 	.word	0x00000008
.L_2328:


//--------------------- .nv.info._ZN10layer_norm13ln_fwd_kernelINS_13Kernel_traitsIf13__nv_bfloat16fS2_fjLj2560ELj1ELj4ELj1ELj16ENS_18Kernel_traits_baseILj2560EfS2_fS2_fjLj128EEEEELb0ELb1ELb0ELb1EEEvNS_9FwdParamsE --------------------------
	.section	.nv.info._ZN10layer_norm13ln_fwd_kernelINS_13Kernel_traitsIf13__nv_bfloat16fS2_fjLj2560ELj1ELj4ELj1ELj16ENS_18Kernel_traits_baseILj2560EfS2_fS2_fjLj128EEEEELb0ELb1ELb0ELb1EEEvNS_9FwdParamsE,"",@"SHT_CUDA_INFO"
	.sectionflags	@""
	.align	4


	//----- nvinfo : EIATTR_CUDA_API_VERSION
	.align		4
        /*0000*/ 	.byte	0x04, 0x37
        /*0002*/ 	.short	(.L_2330 - .L_2329)
.L_2329:
        /*0004*/ 	.word	0x00000082


	//----- nvinfo : EIATTR_KPARAM_INFO
	.align		4
.L_2330:
        /*0008*/ 	.byte	0x04, 0x17
        /*000a*/ 	.short	(.L_2332 - .L_2331)
.L_2331:
        /*000c*/ 	.word	0x00000000
        /*0010*/ 	.short	0x0000
        /*0012*/ 	.short	0x0000
        /*0014*/ 	.byte	0x00, 0xf0, 0xa1, 0x03


	//----- nvinfo : EIATTR_SPARSE_MMA_MASK
	.align		4
.L_2332:
        /*0018*/ 	.byte	0x03, 0x50
        /*001a*/ 	.short	0x0000


	//----- nvinfo : EIATTR_MAXREG_COUNT
	.align		4
        /*001c*/ 	.byte	0x03, 0x1b
        /*001e*/ 	.short	0x00ff


	//----- nvinfo : EIATTR_ANNOTATIONS
	.align		4
        /*0020*/ 	.byte	0x04, 0x55
        /*0022*/ 	.short	(.L_2334 - .L_2333)


	//   ....[0]....
.L_2333:
        /* <DEDUP_REMOVED lines=97> */


	//----- nvinfo : EIATTR_MERCURY_ISA_VERSION
	.align		4
.L_2334:
        /*0624*/ 	.byte	0x03, 0x5f
        /*0626*/ 	.short	0x0101


	//----- nvinfo : EIATTR_COOP_GROUP_MASK_REGIDS
	.align		4
        /*0628*/ 	.byte	0x04, 0x29
        /*062a*/ 	.short	(.L_2336 - .L_2335)


	//   ....[0]....
.L_2335:
        /*062c*/ 	.word	0xffffffff


	//   ....[1]....
        /*0630*/ 	.word	0xffffffff


	//   ....[2]....
        /*0634*/ 	.word	0xffffffff


	//   ....[3]....
        /*0638*/ 	.word	0xffffffff


	//   ....[4]....
        /*063c*/ 	.word	0xffffffff


	//   ....[5]....
        /*0640*/ 	.word	0xffffffff


	//   ....[6]....
        /*0644*/ 	.word	0xffffffff


	//   ....[7]....
        /*0648*/ 	.word	0xffffffff


	//   ....[8]....
        /*064c*/ 	.word	0xffffffff


	//   ....[9]....
        /*0650*/ 	.word	0xffffffff


	//   ....[10]....
        /*0654*/ 	.word	0x050000f3


	//   ....[11]....
        /*0658*/ 	.word	0x050000f3


	//   ....[12]....
        /*065c*/ 	.word	0x050000f3


	//   ....[13]....
        /*0660*/ 	.word	0x050000f3


	//   ....[14]....
        /*0664*/ 	.word	0x050000f3


	//   ....[15]....
        /*0668*/ 	.word	0x050000f3


	//   ....[16]....
        /*066c*/ 	.word	0x050000f3


	//   ....[17]....
        /*0670*/ 	.word	0x050000f3


	//   ....[18]....
        /*0674*/ 	.word	0x050000f3


	//   ....[19]....
        /*0678*/ 	.word	0x050000f3


	//----- nvinfo : EIATTR_COOP_GROUP_INSTR_OFFSETS
	.align		4
.L_2336:
        /*067c*/ 	.byte	0x04, 0x28
        /*067e*/ 	.short	(.L_2338 - .L_2337)


	//   ....[0]....
.L_2337:
        /*0680*/ 	.word	0x00004180


	//   ....[1]....
        /*0684*/ 	.word	0x000041b0


	//   ....[2]....
        /*0688*/ 	.word	0x000041d0


	//   ....[3]....
        /*068c*/ 	.word	0x000041f0


	//   ....[4]....
        /*0690*/ 	.word	0x00004210


	//   ....[5]....
        /*0694*/ 	.word	0x00004c40


	//   ....[6]....
        /*0698*/ 	.word	0x00004c60


	//   ....[7]....
        /*069c*/ 	.word	0x00004c80


	//   ....[8]....
        /*06a0*/ 	.word	0x00004ca0


	//   ....[9]....
        /*06a4*/ 	.word	0x00004cc0


	//   ....[10]....
        /*06a8*/ 	.word	0x00006720


	//   ....[11]....
        /*06ac*/ 	.word	0x000067b0


	//   ....[12]....
        /*06b0*/ 	.word	0x00006820


	//   ....[13]....
        /*06b4*/ 	.word	0x00006890


	//   ....[14]....
        /*06b8*/ 	.word	0x00006900


	//   ....[15]....
        /*06bc*/ 	.word	0x00007390


	//   ....[16]....
        /*06c0*/ 	.word	0x000073f0


	//   ....[17]....
        /*06c4*/ 	.word	0x00007450


	//   ....[18]....
        /*06c8*/ 	.word	0x000074b0


	//   ....[19]....
        /*06cc*/ 	.word	0x00007510


	//----- nvinfo : EIATTR_VRC_CTA_INIT_COUNT
	.align		4
.L_2338:
        /*06d0*/ 	.byte	0x02, 0x4a
	.zero		1
	.zero		1


	//----- nvinfo : EIATTR_EXIT_INSTR_OFFSETS
	.align		4
        /*06d4*/ 	.byte	0x04, 0x1c
        /*06d6*/ 	.short	(.L_2340 - .L_2339)


	//   ....[0]....
.L_2339:
        /*06d8*/ 	.word	0x00001060


	//   ....[1]....
        /*06dc*/ 	.word	0x000066b0


	//----- nvinfo : EIATTR_MAX_THREADS
	.align		4
.L_2340:
        /*06e0*/ 	.byte	0x04, 0x05
        /*06e2*/ 	.short	(.L_2342 - .L_2341)
.L_2341:
        /*06e4*/ 	.word	0x00000080
        /*06e8*/ 	.word	0x00000001
        /*06ec*/ 	.word	0x00000001


	//----- nvinfo : EIATTR_CRS_STACK_SIZE
	.align		4
.L_2342:
        /*06f0*/ 	.byte	0x04, 0x1e
        /*06f2*/ 	.short	(.L_2344 - .L_2343)
.L_2343:
        /*06f4*/ 	.word	0x00000000


	//----- nvinfo : EIATTR_CBANK_PARAM_SIZE
	.align		4
.L_2344:
        /*06f8*/ 	.byte	0x03, 0x19
        /*06fa*/ 	.short	0x00e8


	//----- nvinfo : EIATTR_PARAM_CBANK
	.align		4
        /*06fc*/ 	.byte	0x04, 0x0a
        /*06fe*/ 	.short	(.L_2346 - .L_2345)
	.align		4
.L_2345:
        /*0700*/ 	.word	index@(.nv.constant0._ZN10layer_norm13ln_fwd_kernelINS_13Kernel_traitsIf13__nv_bfloat16fS2_fjLj2560ELj1ELj4ELj1ELj16ENS_18Kernel_traits_baseILj2560EfS2_fS2_fjLj128EEEEELb0ELb1ELb0ELb1EEEvNS_9FwdParamsE)
        /*0704*/ 	.short	0x0380
        /*0706*/ 	.short	0x00e8


	//----- nvinfo : EIATTR_SW_WAR
	.align		4
.L_2346:
        /*0708*/ 	.byte	0x04, 0x36
        /*070a*/ 	.short	(.L_2348 - .L_2347)
.L_2347:
        /*070c*/ 	.word	0x00000008
.L_2348:


//--------------------- .nv.info._ZN10layer_norm13ln_fwd_kernelINS_13Kernel_traitsIf13__nv_bfloat16fS2_fjLj2560ELj1ELj4ELj1ELj16ENS_18Kernel_traits_baseILj2560EfS2_fS2_fjLj128EEEEELb0ELb1ELb1ELb0EEEvNS_9FwdParamsE --------------------------
	.section	.nv.info._ZN10layer_norm13ln_fwd_kernelINS_13Kernel_traitsIf13__nv_bfloat16fS2_fjLj2560ELj1ELj4ELj1ELj16ENS_18Kernel_traits_baseILj2560EfS2_fS2_fjLj128EEEEELb0ELb1ELb1ELb0EEEvNS_9FwdParamsE,"",@"SHT_CUDA_INFO"
	.sectionflags	@""
	.align	4


	//----- nvinfo : EIATTR_CUDA_API_VERSION
	.align		4
        /*0000*/ 	.byte	0x04, 0x37
        /*0002*/ 	.short	(.L_2350 - .L_2349)
.L_2349:
        /*0004*/ 	.word	0x00000082


	//----- nvinfo : EIATTR_KPARAM_INFO
	.align		4
.L_2350:
        /*0008*/ 	.byte	0x04, 0x17
        /*000a*/ 	.short	(.L_2352 - .L_2351)
.L_2351:
        /*000c*/ 	.word	0x00000000
        /*0010*/ 	.short	0x0000
        /*0012*/ 	.short	0x0000
        /*0014*/ 	.byte	0x00, 0xf0, 0xa1, 0x03


	//----- nvinfo : EIATTR_SPARSE_MMA_MASK
	.align		4
.L_2352:
        /*0018*/ 	.byte	0x03, 0x50
        /*001a*/ 	.short	0x0000


	//----- nvinfo : EIATTR_MAXREG_COUNT
	.align		4
        /*001c*/ 	.byte	0x03, 0x1b
        /*001e*/ 	.short	0x00ff


	//----- nvinfo : EIATTR_ANNOTATIONS
	.align		4
        /*0020*/ 	.byte	0x04, 0x55
        /*0022*/ 	.short	(.L_2354 - .L_2353)


	//   ....[0]....
.L_2353:
        /* <DEDUP_REMOVED lines=232> */


	//----- nvinfo : EIATTR_MERCURY_ISA_VERSION
	.align		4
.L_2354:
        /*0e94*/ 	.byte	0x03, 0x5f
        /*0e96*/ 	.short	0x0101


	//----- nvinfo : EIATTR_COOP_GROUP_MASK_REGIDS
	.align		4
        /*0e98*/ 	.byte	0x04, 0x29
        /*0e9a*/ 	.short	(.L_2356 - .L_2355)


	//   ....[0]....
.L_2355:
        /*0e9c*/ 	.word	0xffffffff


	//   ....[1]....
        /*0ea0*/ 	.word	0xffffffff


	//   ....[2]....
        /*0ea4*/ 	.word	0xffffffff


	//   ....[3]....
        /*0ea8*/ 	.word	0xffffffff


	//   ....[4]....
        /*0eac*/ 	.word	0xffffffff


	//   ....[5]....
        /*0eb0*/ 	.word	0xffffffff


	//   ....[6]....
        /*0eb4*/ 	.word	0xffffffff


	//   ....[7]....
        /*0eb8*/ 	.word	0xffffffff


	//   ....[8]....
        /*0ebc*/ 	.word	0xffffffff


	//   ....[9]....
        /*0ec0*/ 	.word	0xffffffff


	//   ....[10]....
        /*0ec4*/ 	.word	0x05000003


	//   ....[11]....
        /*0ec8*/ 	.word	0x05000003


	//   ....[12]....
        /*0ecc*/ 	.word	0x05000003


	//   ....[13]....
        /*0ed0*/ 	.word	0x05000003


	//   ....[14]....
        /*0ed4*/ 	.word	0x05000003


	//   ....[15]....
        /*0ed8*/ 	.word	0x05000003


	//   ....[16]....
        /*0edc*/ 	.word	0x05000003


	//   ....[17]....
        /*0ee0*/ 	.word	0x05000003


	//   ....[18]....
        /*0ee4*/ 	.word	0x05000003


	//   ....[19]....
        /*0ee8*/ 	.word	0x05000003


	//----- nvinfo : EIATTR_COOP_GROUP_INSTR_OFFSETS
	.align		4
.L_2356:
        /*0eec*/ 	.byte	0x04, 0x28
        /*0eee*/ 	.short	(.L_2358 - .L_2357)


	//   ....[0]....
.L_2357:
        /*0ef0*/ 	.word	0x00007290


	//   ....[1]....
        /*0ef4*/ 	.word	0x000072d0


	//   ....[2]....
        /*0ef8*/ 	.word	0x000072f0


	//   ....[3]....
        /*0efc*/ 	.word	0x00007310


	//   ....[4]....
        /*0f00*/ 	.word	0x00007330


	//   ....[5]....
        /*0f04*/ 	.word	0x00007da0


	//   ....[6]....
        /*0f08*/ 	.word	0x00007dc0


	//   ....[7]....
        /*0f0c*/ 	.word	0x00007de0


	//   ....[8]....
        /*0f10*/ 	.word	0x00007e00


	//   ....[9]....
        /*0f14*/ 	.word	0x00007e20


	//   ....[10]....
        /*0f18*/ 	.word	0x0000a5f0


	//   ....[11]....
        /*0f1c*/ 	.word	0x0000a690


	//   ....[12]....
        /*0f20*/ 	.word	0x0000a700


	//   ....[13]....
        /*0f24*/ 	.word	0x0000a770


	//   ....[14]....
        /*0f28*/ 	.word	0x0000a7e0


	//   ....[15]....
        /*0f2c*/ 	.word	0x0000b2c0


	//   ....[16]....
        /*0f30*/ 	.word	0x0000b330


	//   ....[17]....
        /*0f34*/ 	.word	0x0000b3a0


	//   ....[18]....
        /*0f38*/ 	.word	0x0000b410


	//   ....[19]....
        /*0f3c*/ 	.word	0x0000b480


	//----- nvinfo : EIATTR_VRC_CTA_INIT_COUNT
	.align		4
.L_2358:
        /*0f40*/ 	.byte	0x02, 0x4a
	.zero		1
	.zero		1


	//----- nvinfo : EIATTR_EXIT_INSTR_OFFSETS
	.align		4
        /*0f44*/ 	.byte	0x04, 0x1c
        /*0f46*/ 	.short	(.L_2360 - .L_2359)


	//   ....[0]....
.L_2359:
        /*0f48*/ 	.word	0x00002490


	//   ....[1]....
        /*0f4c*/ 	.word	0x0000a580


	//----- nvinfo : EIATTR_MAX_THREADS
	.align		4
.L_2360:
        /*0f50*/ 	.byte	0x04, 0x05
        /*0f52*/ 	.short	(.L_2362 - .L_2361)
.L_2361:
        /*0f54*/ 	.word	0x00000080
        /*0f58*/ 	.word	0x00000001
        /*0f5c*/ 	.word	0x00000001


	//----- nvinfo : EIATTR_CRS_STACK_SIZE
	.align		4
.L_2362:
        /*0f60*/ 	.byte	0x04, 0x1e
        /*0f62*/ 	.short	(.L_2364 - .L_2363)
.L_2363:
        /*0f64*/ 	.word	0x00000000


	//----- nvinfo : EIATTR_CBANK_PARAM_SIZE
	.align		4
.L_2364:
        /*0f68*/ 	.byte	0x03, 0x19
        /*0f6a*/ 	.short	0x00e8


	//----- nvinfo : EIATTR_PARAM_CBANK
	.align		4
        /*0f6c*/ 	.byte	0x04, 0x0a
        /*0f6e*/ 	.short	(.L_2366 - .L_2365)
	.align		4
.L_2365:
        /*0f70*/ 	.word	index@(.nv.constant0._ZN10layer_norm13ln_fwd_kernelINS_13Kernel_traitsIf13__nv_bfloat16fS2_fjLj2560ELj1ELj4ELj1ELj16ENS_18Kernel_traits_baseILj2560EfS2_fS2_fjLj128EEEEELb0ELb1ELb1ELb0EEEvNS_9FwdParamsE)
        /*0f74*/ 	.short	0x0380
        /*0f76*/ 	.short	0x00e8


	//----- nvinfo : EIATTR_SW_WAR
	.align		4
.L_2366:
        /*0f78*/ 	.byte	0x04, 0x36
        /*0f7a*/ 	.short	(.L_2368 - .L_2367)
.L_2367:
        /*0f7c*/ 	.word	0x00000008
.L_2368:


//--------------------- .nv.info._ZN10layer_norm13ln_fwd_kernelINS_13Kernel_traitsIf13__nv_bfloat16fS2_fjLj2560ELj1ELj4ELj1ELj16ENS_18Kernel_traits_baseILj2560EfS2_fS2_fjLj128EEEEELb0ELb1ELb1ELb1EEEvNS_9FwdParamsE --------------------------
	.section	.nv.info._ZN10layer_norm13ln_fwd_kernelINS_13Kernel_traitsIf13__nv_bfloat16fS2_fjLj2560ELj1ELj4ELj1ELj16ENS_18Kernel_traits_baseILj2560EfS2_fS2_fjLj128EEEEELb0ELb1ELb1ELb1EEEvNS_9FwdParamsE,"",@"SHT_CUDA_INFO"
	.sectionflags	@""
	.align	4


	//----- nvinfo : EIATTR_CUDA_API_VERSION
	.align		4
        /*0000*/ 	.byte	0x04, 0x37
        /*0002*/ 	.short	(.L_2370 - .L_2369)
.L_2369:
        /*0004*/ 	.word	0x00000082


	//----- nvinfo : EIATTR_KPARAM_INFO
	.align		4
.L_2370:
        /*0008*/ 	.byte	0x04, 0x17
        /*000a*/ 	.short	(.L_2372 - .L_2371)
.L_2371:
        /*000c*/ 	.word	0x00000000
        /*0010*/ 	.short	0x0000
        /*0012*/ 	.short	0x0000
        /*0014*/ 	.byte	0x00, 0xf0, 0xa1, 0x03


	//----- nvinfo : EIATTR_SPARSE_MMA_MASK
	.align		4
.L_2372:
        /*0018*/ 	.byte	0x03, 0x50
        /*001a*/ 	.short	0x0000


	//----- nvinfo : EIATTR_MAXREG_COUNT
	.align		4
        /*001c*/ 	.byte	0x03, 0x1b
        /*001e*/ 	.short	0x00ff


	//----- nvinfo : EIATTR_ANNOTATIONS
	.align		4
        /*0020*/ 	.byte	0x04, 0x55
        /*0022*/ 	.short	(.L_2374 - .L_2373)


	//   ....[0]....
.L_2373:
        /* <DEDUP_REMOVED lines=95> */


	//----- nvinfo : EIATTR_MERCURY_ISA_VERSION
	.align		4
.L_2374:
        /*0604*/ 	.byte	0x03, 0x5f
        /*0606*/ 	.short	0x0101


	//----- nvinfo : EIATTR_COOP_GROUP_MASK_REGIDS
	.align		4
        /*0608*/ 	.byte	0x04, 0x29
        /*060a*/ 	.short	(.L_2376 - .L_2375)


	//   ....[0]....
.L_2375:
        /*060c*/ 	.word	0xffffffff


	//   ....[1]....
        /*0610*/ 	.word	0xffffffff


	//   ....[2]....
        /*0614*/ 	.word	0xffffffff


	//   ....[3]....
        /*0618*/ 	.word	0xffffffff


	//   ....[4]....
        /*061c*/ 	.word	0xffffffff


	//   ....[5]....
        /*0620*/ 	.word	0xffffffff


	//   ....[6]....
        /*0624*/ 	.word	0xffffffff


	//   ....[7]....
        /*0628*/ 	.word	0xffffffff


	//   ....[8]....
        /*062c*/ 	.word	0xffffffff


	//   ....[9]....
        /*0630*/ 	.word	0xffffffff


	//   ....[10]....
        /*0634*/ 	.word	0x05000002


	//   ....[11]....
        /*0638*/ 	.word	0x05000002


	//   ....[12]....
        /*063c*/ 	.word	0x05000002


	//   ....[13]....
        /*0640*/ 	.word	0x05000002


	//   ....[14]....
        /*0644*/ 	.word	0x05000002


	//   ....[15]....
        /*0648*/ 	.word	0x05000002


	//   ....[16]....
        /*064c*/ 	.word	0x05000002


	//   ....[17]....
        /*0650*/ 	.word	0x05000002


	//   ....[18]....
        /*0654*/ 	.word	0x05000002


	//   ....[19]....
        /*0658*/ 	.word	0x05000002


	//----- nvinfo : EIATTR_COOP_GROUP_INSTR_OFFSETS
	.align		4
.L_2376:
        /*065c*/ 	.byte	0x04, 0x28
        /*065e*/ 	.short	(.L_2378 - .L_2377)


	//   ....[0]....
.L_2377:
        /*0660*/ 	.word	0x00005700


	//   ....[1]....
        /*0664*/ 	.word	0x00005730


	//   ....[2]....
        /*0668*/ 	.word	0x00005750


	//   ....[3]....
        /*066c*/ 	.word	0x00005770


	//   ....[4]....
        /*0670*/ 	.word	0x00005790


	//   ....[5]....
        /*0674*/ 	.word	0x000061c0


	//   ....[6]....
        /*0678*/ 	.word	0x000061e0


	//   ....[7]....
        /*067c*/ 	.word	0x00006200


	//   ....[8]....
        /*0680*/ 	.word	0x00006220


	//   ....[9]....
        /*0684*/ 	.word	0x00006240


	//   ....[10]....
        /*0688*/ 	.word	0x00007e10


	//   ....[11]....
        /*068c*/ 	.word	0x00007ea0


	//   ....[12]....
        /*0690*/ 	.word	0x00007f10


	//   ....[13]....
        /*0694*/ 	.word	0x00007f80


	//   ....[14]....
        /*0698*/ 	.word	0x00007ff0


	//   ....[15]....
        /*069c*/ 	.word	0x00008a80


	//   ....[16]....
        /*06a0*/ 	.word	0x00008ae0


	//   ....[17]....
        /*06a4*/ 	.word	0x00008b40


	//   ....[18]....
        /*06a8*/ 	.word	0x00008ba0


	//   ....[19]....
        /*06ac*/ 	.word	0x00008c00


	//----- nvinfo : EIATTR_VRC_CTA_INIT_COUNT
	.align		4
.L_2378:
        /*06b0*/ 	.byte	0x02, 0x4a
	.zero		1
	.zero		1


	//----- nvinfo : EIATTR_EXIT_INSTR_OFFSETS
	.align		4
        /*06b4*/ 	.byte	0x04, 0x1c
        /*06b6*/ 	.short	(.L_2380 - .L_2379)


	//   ....[0]....
.L_2379:
        /*06b8*/ 	.word	0x00001020


	//   ....[1]....
        /*06bc*/ 	.word	0x00007da0


	//----- nvinfo : EIATTR_MAX_THREADS
	.align		4
.L_2380:
        /*06c0*/ 	.byte	0x04, 0x05
        /*06c2*/ 	.short	(.L_2382 - .L_2381)
.L_2381:
        /*06c4*/ 	.word	0x00000080
        /*06c8*/ 	.word	0x00000001
        /*06cc*/ 	.word	0x00000001


	//----- nvinfo : EIATTR_CRS_STACK_SIZE
	.align		4
.L_2382:
        /*06d0*/ 	.byte	0x04, 0x1e
        /*06d2*/ 	.short	(.L_2384 - .L_2383)
.L_2383:
        /*06d4*/ 	.word	0x00000000


	//----- nvinfo : EIATTR_CBANK_PARAM_SIZE
	.align		4
.L_2384:
        /*06d8*/ 	.byte	0x03, 0x19
        /*06da*/ 	.short	0x00e8


	//----- nvinfo : EIATTR_PARAM_CBANK
	.align		4
        /*06dc*/ 	.byte	0x04, 0x0a
        /*06de*/ 	.short	(.L_2386 - .L_2385)
	.align		4
.L_2385:
        /*06e0*/ 	.word	index@(.nv.constant0._ZN10layer_norm13ln_fwd_kernelINS_13Kernel_traitsIf13__nv_bfloat16fS2_fjLj2560ELj1ELj4ELj1ELj16ENS_18Kernel_traits_baseILj2560EfS2_fS2_fjLj128EEEEELb0ELb1ELb1ELb1EEEvNS_9FwdParamsE)
        /*06e4*/ 	.short	0x0380
        /*06e6*/ 	.short	0x00e8


	//----- nvinfo : EIATTR_SW_WAR
	.align		4
.L_2386:
        /*06e8*/ 	.byte	0x04, 0x36
        /*06ea*/ 	.short	(.L_2388 - .L_2387)
.L_2387:
        /*06ec*/ 	.word	0x00000008
.L_2388:


//--------------------- .nv.info._ZN10layer_norm13ln_fwd_kernelINS_13Kernel_traitsIf13__nv_bfloat16fS2_fjLj2560ELj1ELj4ELj1ELj16ENS_18Kernel_traits_baseILj2560EfS2_fS2_fjLj128EEEEELb1ELb0ELb0ELb0EEEvNS_9FwdParamsE --------------------------
	.section	.nv.info._ZN10layer_norm13ln_fwd_kernelINS_13Kernel_traitsIf13__nv_bfloat16fS2_fjLj2560ELj1ELj4ELj1ELj16ENS_18Kernel_traits_baseILj2560EfS2_fS2_fjLj128EEEEELb1ELb0ELb0ELb0EEEvNS_9FwdParamsE,"",@"SHT_CUDA_INFO"
	.sectionflags	@""
	.align	4


	//----- nvinfo : EIATTR_CUDA_API_VERSION
	.align		4
        /*0000*/ 	.byte	0x04, 0x37
        /*0002*/ 	.short	(.L_2390 - .L_2389)
.L_2389:
        /*0004*/ 	.word	0x00000082


	//----- nvinfo : EIATTR_KPARAM_INFO
	.align		4
.L_2390:
        /*0008*/ 	.byte	0x04, 0x17
        /*000a*/ 	.short	(.L_2392 - .L_2391)
.L_2391:
        /*000c*/ 	.word	0x00000000
        /*0010*/ 	.short	0x0000
        /*0012*/ 	.short	0x0000
        /*0014*/ 	.byte	0x00, 0xf0, 0xa1, 0x03


	//----- nvinfo : EIATTR_SPARSE_MMA_MASK
	.align		4
.L_2392:
        /*0018*/ 	.byte	0x03, 0x50
        /*001a*/ 	.short	0x0000


	//----- nvinfo : EIATTR_MAXREG_COUNT
	.align		4
        /*001c*/ 	.byte	0x03, 0x1b
        /*001e*/ 	.short	0x00ff


	//----- nvinfo : EIATTR_ANNOTATIONS
	.align		4
        /*0020*/ 	.byte	0x04, 0x55
        /*0022*/ 	.short	(.L_2394 - .L_2393)


	//   ....[0]....
.L_2393:
        /* <DEDUP_REMOVED lines=29> */


	//----- nvinfo : EIATTR_MERCURY_ISA_VERSION
	.align		4
.L_2394:
        /*01e4*/ 	.byte	0x03, 0x5f
        /*01e6*/ 	.short	0x0101


	//----- nvinfo : EIATTR_COOP_GROUP_MASK_REGIDS
	.align		4
        /*01e8*/ 	.byte	0x04, 0x29
        /*01ea*/ 	.short	(.L_2396 - .L_2395)


	//   ....[0]....
.L_2395:
        /*01ec*/ 	.word	0xffffffff


	//   ....[1]....
        /*01f0*/ 	.word	0xffffffff


	//   ....[2]....
        /*01f4*/ 	.word	0xffffffff


	//   ....[3]....
        /*01f8*/ 	.word	0xffffffff


	//   ....[4]....
        /*01fc*/ 	.word	0xffffffff


	//   ....[5]....
        /*0200*/ 	.word	0xffffffff


	//   ....[6]....
        /*0204*/ 	.word	0xffffffff


	//   ....[7]....
        /*0208*/ 	.word	0xffffffff


	//   ....[8]....
        /*020c*/ 	.word	0xffffffff


	//   ....[9]....
        /*0210*/ 	.word	0xffffffff


	//   ....[10]....
        /*0214*/ 	.word	0x05000002


	//   ....[11]....
        /*0218*/ 	.word	0x05000002


	//   ....[12]....
        /*021c*/ 	.word	0x05000002


	//   ....[13]....
        /*0220*/ 	.word	0x05000002


	//   ....[14]....
        /*0224*/ 	.word	0x05000002


	//   ....[15]....
        /*0228*/ 	.word	0x05000002


	//   ....[16]....
        /*022c*/ 	.word	0x05000002


	//   ....[17]....
        /*0230*/ 	.word	0x05000002


	//   ....[18]....
        /*0234*/ 	.word	0x05000002


	//   ....[19]....
        /*0238*/ 	.word	0x05000002


	//----- nvinfo : EIATTR_COOP_GROUP_INSTR_OFFSETS
	.align		4
.L_2396:
        /*023c*/ 	.byte	0x04, 0x28
        /*023e*/ 	.short	(.L_2398 - .L_2397)


	//   ....[0]....
.L_2397:
        /*0240*/ 	.word	0x00041640


	//   ....[1]....
        /*0244*/ 	.word	0x00041680


	//   ....[2]....
        /*0248*/ 	.word	0x000416a0


	//   ....[3]....
        /*024c*/ 	.word	0x000416c0


	//   ....[4]....
        /*0250*/ 	.word	0x000416e0


	//   ....[5]....
        /*0254*/ 	.word	0x00042150


	//   ....[6]....
        /*0258*/ 	.word	0x00042170


	//   ....[7]....
        /*025c*/ 	.word	0x00042190


	//   ....[8]....
        /*0260*/ 	.word	0x000421b0


	//   ....[9]....
        /*0264*/ 	.word	0x000421d0


	//   ....[10]....
        /*0268*/ 	.word	0x00043af0


	//   ....[11]....
        /*026c*/ 	.word	0x00043b90


	//   ....[12]....
        /*0270*/ 	.word	0x00043c00


	//   ....[13]....
        /*0274*/ 	.word	0x00043c70


	//   ....[14]....
        /*0278*/ 	.word	0x00043ce0


	//   ....[15]....
        /*027c*/ 	.word	0x000447c0


	//   ....[16]....
        /*0280*/ 	.word	0x00044830


	//   ....[17]....
        /*0284*/ 	.word	0x000448a0


	//   ....[18]....
        /*0288*/ 	.word	0x00044910


	//   ....[19]....
        /*028c*/ 	.word	0x00044980


	//----- nvinfo : EIATTR_VRC_CTA_INIT_COUNT
	.align		4
.L_2398:
        /*0290*/ 	.byte	0x02, 0x4a
	.zero		1
	.zero		1


	//----- nvinfo : EIATTR_EXIT_INSTR_OFFSETS
	.align		4
        /*0294*/ 	.byte	0x04, 0x1c
        /*0296*/ 	.short	(.L_2400 - .L_2399)


	//   ....[0]....
.L_2399:
        /*0298*/ 	.word	0x000012c0


	//   ....[1]....
        /*029c*/ 	.word	0x00043a80


	//----- nvinfo : EIATTR_INDIRECT_BRANCH_TARGETS
	.align		4
.L_2400:
        /*02a0*/ 	.byte	0x04, 0x34
        /*02a2*/ 	.short	(.L_2402 - .L_2401)


	//   ....[0]....
.L_2401:
        /*02a4*/ 	.word	.L_x_88320@srel
        /*02a8*/ 	.short	0x0
        /*02aa*/ 	.short	0x0
        /*02ac*/ 	.word	0x3
        /*02b0*/ 	.word	.L_x_88321@srel
        /*02b4*/ 	.word	.L_x_88322@srel
        /*02b8*/ 	.word	.L_x_88323@srel


	//----- nvinfo : EIATTR_MAX_THREADS
	.align		4
.L_2402:
        /*02bc*/ 	.byte	0x04, 0x05
        /*02be*/ 	.short	(.L_2404 - .L_2403)
.L_2403:
        /*02c0*/ 	.word	0x00000080
        /*02c4*/ 	.word	0x00000001
        /*02c8*/ 	.word	0x00000001


	//----- nvinfo : EIATTR_CRS_STACK_SIZE
	.align		4
.L_2404:
        /*02cc*/ 	.byte	0x04, 0x1e
        /*02ce*/ 	.short	(.L_2406 - .L_2405)
.L_2405:
        /*02d0*/ 	.word	0x00000000


	//----- nvinfo : EIATTR_CBANK_PARAM_SIZE
	.align		4
.L_2406:
        /*02d4*/ 	.byte	0x03, 0x19
        /*02d6*/ 	.short	0x00e8


	//----- nvinfo : EIATTR_PARAM_CBANK
	.align		4
        /*02d8*/ 	.byte	0x04, 0x0a
        /*02da*/ 	.short	(.L_2408 - .L_2407)
	.align		4
.L_2407:
        /*02dc*/ 	.word	index@(.nv.constant0._ZN10layer_norm13ln_fwd_kernelINS_13Kernel_traitsIf13__nv_bfloat16fS2_fjLj2560ELj1ELj4ELj1ELj16ENS_18Kernel_traits_baseILj2560EfS2_fS2_fjLj128EEEEELb1ELb0ELb0ELb0EEEvNS_9FwdParamsE)
        /*02e0*/ 	.short	0x0380
        /*02e2*/ 	.short	0x00e8


	//----- nvinfo : EIATTR_SW_WAR
	.align		4
.L_2408:
        /*02e4*/ 	.byte	0x04, 0x36
        /*02e6*/ 	.short	(.L_2410 - .L_2409)
.L_2409:
        /*02e8*/ 	.word	0x00000008
.L_2410:


//--------------------- .nv.info._ZN10layer_norm13ln_fwd_kernelINS_13Kernel_traitsIf13__nv_bfloat16fS2_fjLj2560ELj1ELj4ELj1ELj16ENS_18Kernel_traits_baseILj2560EfS2_fS2_fjLj128EEEEELb1ELb0ELb0ELb1EEEvNS_9FwdParamsE --------------------------
	.section	.nv.info._ZN10layer_norm13ln_fwd_kernelINS_13Kernel_traitsIf13__nv_bfloat16fS2_fjLj2560ELj1ELj4ELj1ELj16ENS_18Kernel_traits_baseILj2560EfS2_fS2_fjLj128EEEEELb1ELb0ELb0ELb1EEEvNS_9FwdParamsE,"",@"SHT_CUDA_INFO"
	.sectionflags	@""
	.align	4


	//----- nvinfo : EIATTR_CUDA_API_VERSION
	.align		4
        /*0000*/ 	.byte	0x04, 0x37
        /*0002*/ 	.short	(.L_2412 - .L_2411)
.L_2411:
        /*0004*/ 	.word	0x00000082


	//----- nvinfo : EIATTR_KPARAM_INFO
	.align		4
.L_2412:
        /*0008*/ 	.byte	0x04, 0x17
        /*000a*/ 	.short	(.L_2414 - .L_2413)
.L_2413:
        /*000c*/ 	.word	0x00000000
        /*0010*/ 	.short	0x0000
        /*0012*/ 	.short	0x0000
        /*0014*/ 	.byte	0x00, 0xf0, 0xa1, 0x03


	//----- nvinfo : EIATTR_SPARSE_MMA_MASK
	.align		4
.L_2414:
        /*0018*/ 	.byte	0x03, 0x50
        /*001a*/ 	.short	0x0000


	//----- nvinfo : EIATTR_MAXREG_COUNT
	.align		4
        /*001c*/ 	.byte	0x03, 0x1b
        /*001e*/ 	.short	0x00ff


	//----- nvinfo : EIATTR_ANNOTATIONS
	.align		4
        /*0020*/ 	.byte	0x04, 0x55
        /*0022*/ 	.short	(.L_2416 - .L_2415)


	//   ....[0]....
.L_2415:
        /* <DEDUP_REMOVED lines=45> */


	//----- nvinfo : EIATTR_MERCURY_ISA_VERSION
	.align		4
.L_2416:
        /*02e4*/ 	.byte	0x03, 0x5f
        /*02e6*/ 	.short	0x0101


	//----- nvinfo : EIATTR_COOP_GROUP_MASK_REGIDS
	.align		4
        /*02e8*/ 	.byte	0x04, 0x29
        /*02ea*/ 	.short	(.L_2418 - .L_2417)


	//   ....[0]....
.L_2417:
        /*02ec*/ 	.word	0xffffffff


	//   ....[1]....
        /*02f0*/ 	.word	0xffffffff


	//   ....[2]....
        /*02f4*/ 	.word	0xffffffff


	//   ....[3]....
        /*02f8*/ 	.word	0xffffffff


	//   ....[4]....
        /*02fc*/ 	.word	0xffffffff


	//   ....[5]....
        /*0300*/ 	.word	0xffffffff


	//   ....[6]....
        /*0304*/ 	.word	0xffffffff


	//   ....[7]....
        /*0308*/ 	.word	0xffffffff


	//   ....[8]....
        /*030c*/ 	.word	0xffffffff


	//   ....[9]....
        /*0310*/ 	.word	0xffffffff


	//   ....[10]....
        /*0314*/ 	.word	0x0500000b


	//   ....[11]....
        /*0318*/ 	.word	0x0500000b


	//   ....[12]....
        /*031c*/ 	.word	0x0500000b


	//   ....[13]....
        /*0320*/ 	.word	0x0500000b


	//   ....[14]....
        /*0324*/ 	.word	0x0500000b


	//   ....[15]....
        /*0328*/ 	.word	0x0500000b


	//   ....[16]....
        /*032c*/ 	.word	0x0500000b


	//   ....[17]....
        /*0330*/ 	.word	0x0500000b


	//   ....[18]....
        /*0334*/ 	.word	0x0500000b


	//   ....[19]....
        /*0338*/ 	.word	0x0500000b


	//----- nvinfo : EIATTR_COOP_GROUP_INSTR_OFFSETS
	.align		4
.L_2418:
        /*033c*/ 	.byte	0x04, 0x28
        /*033e*/ 	.short	(.L_2420 - .L_2419)


	//   ....[0]....
.L_2419:
        /*0340*/ 	.word	0x00035270


	//   ....[1]....
        /*0344*/ 	.word	0x000352a0


	//   ....[2]....
        /*0348*/ 	.word	0x000352c0


	//   ....[3]....
        /*034c*/ 	.word	0x000352e0


	//   ....[4]....
        /*0350*/ 	.word	0x00035300


	//   ....[5]....
        /*0354*/ 	.word	0x00035d30


	//   ....[6]....
        /*0358*/ 	.word	0x00035d50


	//   ....[7]....
        /*035c*/ 	.word	0x00035d70


	//   ....[8]....
        /*0360*/ 	.word	0x00035d90


	//   ....[9]....
        /*0364*/ 	.word	0x00035db0


	//   ....[10]....
        /*0368*/ 	.word	0x000374e0


	//   ....[11]....
        /*036c*/ 	.word	0x00037580


	//   ....[12]....
        /*0370*/ 	.word	0x000375f0


	//   ....[13]....
        /*0374*/ 	.word	0x00037660


	//   ....[14]....
        /*0378*/ 	.word	0x000376d0


	//   ....[15]....
        /*037c*/ 	.word	0x00038160


	//   ....[16]....
        /*0380*/ 	.word	0x000381d0


	//   ....[17]....
        /*0384*/ 	.word	0x00038240


	//   ....[18]....
        /*0388*/ 	.word	0x000382b0


	//   ....[19]....
        /*038c*/ 	.word	0x00038320


	//----- nvinfo : EIATTR_VRC_CTA_INIT_COUNT
	.align		4
.L_2420:
        /*0390*/ 	.byte	0x02, 0x4a
	.zero		1
	.zero		1


	//----- nvinfo : EIATTR_EXIT_INSTR_OFFSETS
	.align		4
        /*0394*/ 	.byte	0x04, 0x1c
        /*0396*/ 	.short	(.L_2422 - .L_2421)


	//   ....[0]....
.L_2421:
        /*0398*/ 	.word	0x00000cc0


	//   ....[1]....
        /*039c*/ 	.word	0x00037470


	//----- nvinfo : EIATTR_INDIRECT_BRANCH_TARGETS
	.align		4
.L_2422:
        /*03a0*/ 	.byte	0x04, 0x34
        /*03a2*/ 	.short	(.L_2424 - .L_2423)


	//   ....[0]....
.L_2423:
        /*03a4*/ 	.word	.L_x_88324@srel
        /*03a8*/ 	.short	0x0
        /*03aa*/ 	.short	0x0
        /*03ac*/ 	.word	0x3
        /*03b0*/ 	.word	.L_x_88325@srel
        /*03b4*/ 	.word	.L_x_88326@srel
        /*03b8*/ 	.word	.L_x_88327@srel


	//----- nvinfo : EIATTR_MAX_THREADS
	.align		4
.L_2424:
        /*03bc*/ 	.byte	0x04, 0x05
        /*03be*/ 	.short	(.L_2426 - .L_2425)
.L_2425:
        /*03c0*/ 	.word	0x00000080
        /*03c4*/ 	.word	0x00000001
        /*03c8*/ 	.word	0x00000001


	//----- nvinfo : EIATTR_CRS_STACK_SIZE
	.align		4
.L_2426:
        /*03cc*/ 	.byte	0x04, 0x1e
        /*03ce*/ 	.short	(.L_2428 - .L_2427)
.L_2427:
        /*03d0*/ 	.word	0x00000000


	//----- nvinfo : EIATTR_CBANK_PARAM_SIZE
	.align		4
.L_2428:
        /*03d4*/ 	.byte	0x03, 0x19
        /*03d6*/ 	.short	0x00e8


	//----- nvinfo : EIATTR_PARAM_CBANK
	.align		4
        /*03d8*/ 	.byte	0x04, 0x0a
        /*03da*/ 	.short	(.L_2430 - .L_2429)
	.align		4
.L_2429:
        /*03dc*/ 	.word	index@(.nv.constant0._ZN10layer_norm13ln_fwd_kernelINS_13Kernel_traitsIf13__nv_bfloat16fS2_fjLj2560ELj1ELj4ELj1ELj16ENS_18Kernel_traits_baseILj2560EfS2_fS2_fjLj128EEEEELb1ELb0ELb0ELb1EEEvNS_9FwdParamsE)
        /*03e0*/ 	.short	0x0380
        /*03e2*/ 	.short	0x00e8


	//----- nvinfo : EIATTR_SW_WAR
	.align		4
.L_2430:
        /*03e4*/ 	.byte	0x04, 0x36
        /*03e6*/ 	.short	(.L_2432 - .L_2431)
.L_2431:
        /*03e8*/ 	.word	0x00000008
.L_2432:


//--------------------- .nv.info._ZN10layer_norm13ln_fwd_kernelINS_13Kernel_traitsIf13__nv_bfloat16fS2_fjLj2560ELj1ELj4ELj1ELj16ENS_18Kernel_traits_baseILj2560EfS2_fS2_fjLj128EEEEELb1ELb0ELb1ELb0EEEvNS_9FwdParamsE --------------------------
	.section	.nv.info._ZN10layer_norm13ln_fwd_kernelINS_13Kernel_traitsIf13__nv_bfloat16fS2_fjLj2560ELj1ELj4ELj1ELj16ENS_18Kernel_traits_baseILj2560EfS2_fS2_fjLj128EEEEELb1ELb0ELb1ELb0EEEvNS_9FwdParamsE,"",@"SHT_CUDA_INFO"
	.sectionflags	@""
	.align	4


	//----- nvinfo : EIATTR_CUDA_API_VERSION
	.align		4
        /*0000*/ 	.byte	0x04, 0x37
        /*0002*/ 	.short	(.L_2434 - .L_2433)
.L_2433:
        /*0004*/ 	.word	0x00000082


	//----- nvinfo : EIATTR_KPARAM_INFO
	.align		4
.L_2434:
        /*0008*/ 	.byte	0x04, 0x17
        /*000a*/ 	.short	(.L_2436 - .L_2435)
.L_2435:
        /*000c*/ 	.word	0x00000000
        /*0010*/ 	.short	0x0000
        /*0012*/ 	.short	0x0000
        /*0014*/ 	.byte	0x00, 0xf0, 0xa1, 0x03


	//----- nvinfo : EIATTR_SPARSE_MMA_MASK
	.align		4
.L_2436:
        /*0018*/ 	.byte	0x03, 0x50
        /*001a*/ 	.short	0x0000


	//----- nvinfo : EIATTR_MAXREG_COUNT
	.align		4
        /*001c*/ 	.byte	0x03, 0x1b
        /*001e*/ 	.short	0x00ff


	//----- nvinfo : EIATTR_ANNOTATIONS
	.align		4
        /*0020*/ 	.byte	0x04, 0x55
        /*0022*/ 	.short	(.L_2438 - .L_2437)


	//   ....[0]....
.L_2437:
        /* <DEDUP_REMOVED lines=50> */


	//----- nvinfo : EIATTR_MERCURY_ISA_VERSION
	.align		4
.L_2438:
        /*0334*/ 	.byte	0x03, 0x5f
        /*0336*/ 	.short	0x0101


	//----- nvinfo : EIATTR_COOP_GROUP_MASK_REGIDS
	.align		4
        /*0338*/ 	.byte	0x04, 0x29
        /*033a*/ 	.short	(.L_2440 - .L_2439)


	//   ....[0]....
.L_2439:
        /*033c*/ 	.word	0xffffffff


	//   ....[1]....
        /*0340*/ 	.word	0xffffffff


	//   ....[2]....
        /*0344*/ 	.word	0xffffffff


	//   ....[3]....
        /*0348*/ 	.word	0xffffffff


	//   ....[4]....
        /*034c*/ 	.word	0xffffffff


	//   ....[5]....
        /*0350*/ 	.word	0xffffffff


	//   ....[6]....
        /*0354*/ 	.word	0xffffffff


	//   ....[7]....
        /*0358*/ 	.word	0xffffffff


	//   ....[8]....
        /*035c*/ 	.word	0xffffffff


	//   ....[9]....
        /*0360*/ 	.word	0xffffffff


	//   ....[10]....
        /*0364*/ 	.word	0x0500000a


	//   ....[11]....
        /*0368*/ 	.word	0x0500000a


	//   ....[12]....
        /*036c*/ 	.word	0x0500000a


	//   ....[13]....
        /*0370*/ 	.word	0x0500000a


	//   ....[14]....
        /*0374*/ 	.word	0x0500000a


	//   ....[15]....
        /*0378*/ 	.word	0x0500000a


	//   ....[16]....
        /*037c*/ 	.word	0x0500000a


	//   ....[17]....
        /*0380*/ 	.word	0x0500000a


	//   ....[18]....
        /*0384*/ 	.word	0x0500000a


	//   ....[19]....
        /*0388*/ 	.word	0x0500000a


	//----- nvinfo : EIATTR_COOP_GROUP_INSTR_OFFSETS
	.align		4
.L_2440:
        /*038c*/ 	.byte	0x04, 0x28
        /*038e*/ 	.short	(.L_2442 - .L_2441)


	//   ....[0]....
.L_2441:
        /*0390*/ 	.word	0x00046030


	//   ....[1]....
        /*0394*/ 	.word	0x00046070


	//   ....[2]....
        /*0398*/ 	.word	0x00046090


	//   ....[3]....
        /*039c*/ 	.word	0x000460b0


	//   ....[4]....
        /*03a0*/ 	.word	0x000460d0


	//   ....[5]....
        /*03a4*/ 	.word	0x00046b40


	//   ....[6]....
        /*03a8*/ 	.word	0x00046b60


	//   ....[7]....
        /*03ac*/ 	.word	0x00046b80


	//   ....[8]....
        /*03b0*/ 	.word	0x00046ba0


	//   ....[9]....
        /*03b4*/ 	.word	0x00046bc0


	//   ....[10]....
        /*03b8*/ 	.word	0x00048610


	//   ....[11]....
        /*03bc*/ 	.word	0x000486b0


	//   ....[12]....
        /*03c0*/ 	.word	0x00048720


	//   ....[13]....
        /*03c4*/ 	.word	0x00048790


	//   ....[14]....
        /*03c8*/ 	.word	0x00048800


	//   ....[15]....
        /*03cc*/ 	.word	0x000492e0


	//   ....[16]....
        /*03d0*/ 	.word	0x00049350


	//   ....[17]....
        /*03d4*/ 	.word	0x000493c0


	//   ....[18]....
        /*03d8*/ 	.word	0x00049430


	//   ....[19]....
        /*03dc*/ 	.word	0x000494a0


	//----- nvinfo : EIATTR_VRC_CTA_INIT_COUNT
	.align		4
.L_2442:
        /*03e0*/ 	.byte	0x02, 0x4a
	.zero		1
	.zero		1


	//----- nvinfo : EIATTR_EXIT_INSTR_OFFSETS
	.align		4
        /*03e4*/ 	.byte	0x04, 0x1c
        /*03e6*/ 	.short	(.L_2444 - .L_2443)


	//   ....[0]....
.L_2443:
        /*03e8*/ 	.word	0x00001480


	//   ....[1]....
        /*03ec*/ 	.word	0x000485a0


	//----- nvinfo : EIATTR_MAX_THREADS
	.align		4
.L_2444:
        /*03f0*/ 	.byte	0x04, 0x05
        /*03f2*/ 	.short	(.L_2446 - .L_2445)
.L_2445:
        /*03f4*/ 	.word	0x00000080
        /*03f8*/ 	.word	0x00000001
        /*03fc*/ 	.word	0x00000001


	//----- nvinfo : EIATTR_CRS_STACK_SIZE
	.align		4
.L_2446:
        /*0400*/ 	.byte	0x04, 0x1e
        /*0402*/ 	.short	(.L_2448 - .L_2447)
.L_2447:
        /*0404*/ 	.word	0x00000000


	//----- nvinfo : EIATTR_CBANK_PARAM_SIZE
	.align		4
.L_2448:
        /*0408*/ 	.byte	0x03, 0x19
        /*040a*/ 	.short	0x00e8


	//----- nvinfo : EIATTR_PARAM_CBANK
	.align		4
        /*040c*/ 	.byte	0x04, 0x0a
        /*040e*/ 	.short	(.L_2450 - .L_2449)
	.align		4
.L_2449:
        /*0410*/ 	.word	index@(.nv.constant0._ZN10layer_norm13ln_fwd_kernelINS_13Kernel_traitsIf13__nv_bfloat16fS2_fjLj2560ELj1ELj4ELj1ELj16ENS_18Kernel_traits_baseILj2560EfS2_fS2_fjLj128EEEEELb1ELb0ELb1ELb0EEEvNS_9FwdParamsE)
        /*0414*/ 	.short	0x0380
        /*0416*/ 	.short	0x00e8


	//----- nvinfo : EIATTR_SW_WAR
	.align		4
.L_2450:
        /*0418*/ 	.byte	0x04, 0x36
        /*041a*/ 	.short	(.L_2452 - .L_2451)
.L_2451:
        /*041c*/ 	.word	0x00000008
.L_2452:


//--------------------- .nv.info._ZN10layer_norm13ln_fwd_kernelINS_13Kernel_traitsIf13__nv_bfloat16fS2_fjLj2560ELj1ELj4ELj1ELj16ENS_18Kernel_traits_baseILj2560EfS2_fS2_fjLj128EEEEELb1ELb0ELb1ELb1EEEvNS_9FwdParamsE --------------------------
	.section	.nv.info._ZN10layer_norm13ln_fwd_kernelINS_13Kernel_traitsIf13__nv_bfloat16fS2_fjLj2560ELj1ELj4ELj1ELj16ENS_18Kernel_traits_baseILj2560EfS2_fS2_fjLj128EEEEELb1ELb0ELb1ELb1EEEvNS_9FwdParamsE,"",@"SHT_CUDA_INFO"
	.sectionflags	@""
	.align	4


	//----- nvinfo : EIATTR_CUDA_API_VERSION
	.align		4
        /*0000*/ 	.byte	0x04, 0x37
        /*0002*/ 	.short	(.L_2454 - .L_2453)
.L_2453:
        /*0004*/ 	.word	0x00000082


	//----- nvinfo : EIATTR_KPARAM_INFO
	.align		4
.L_2454:
        /*0008*/ 	.byte	0x04, 0x17
        /*000a*/ 	.short	(.L_2456 - .L_2455)
.L_2455:
        /*000c*/ 	.word	0x00000000
        /*0010*/ 	.short	0x0000
        /*0012*/ 	.short	0x0000
        /*0014*/ 	.byte	0x00, 0xf0, 0xa1, 0x03


	//----- nvinfo : EIATTR_SPARSE_MMA_MASK
	.align		4
.L_2456:
        /*0018*/ 	.byte	0x03, 0x50
        /*001a*/ 	.short	0x0000


	//----- nvinfo : EIATTR_MAXREG_COUNT
	.align		4
        /*001c*/ 	.byte	0x03, 0x1b
        /*001e*/ 	.short	0x00ff


	//----- nvinfo : EIATTR_ANNOTATIONS
	.align		4
        /*0020*/ 	.byte	0x04, 0x55
        /*0022*/ 	.short	(.L_2458 - .L_2457)


	//   ....[0]....
.L_2457:
        /* <DEDUP_REMOVED lines=38> */


	//----- nvinfo : EIATTR_MERCURY_ISA_VERSION
	.align		4
.L_2458:
        /*0274*/ 	.byte	0x03, 0x5f
        /*0276*/ 	.short	0x0101


	//----- nvinfo : EIATTR_COOP_GROUP_MASK_REGIDS
	.align		4
        /*0278*/ 	.byte	0x04, 0x29
        /*027a*/ 	.short	(.L_2460 - .L_2459)


	//   ....[0]....
.L_2459:
        /*027c*/ 	.word	0xffffffff


	//   ....[1]....
        /*0280*/ 	.word	0xffffffff


	//   ....[2]....
        /*0284*/ 	.word	0xffffffff


	//   ....[3]....
        /*0288*/ 	.word	0xffffffff


	//   ....[4]....
        /*028c*/ 	.word	0xffffffff


	//   ....[5]....
        /*0290*/ 	.word	0xffffffff


	//   ....[6]....
        /*0294*/ 	.word	0xffffffff


	//   ....[7]....
        /*0298*/ 	.word	0xffffffff


	//   ....[8]....
        /*029c*/ 	.word	0xffffffff


	//   ....[9]....
        /*02a0*/ 	.word	0xffffffff


	//   ....[10]....
        /*02a4*/ 	.word	0x0500000b


	//   ....[11]....
        /*02a8*/ 	.word	0x0500000b


	//   ....[12]....
        /*02ac*/ 	.word	0x0500000b


	//   ....[13]....
        /*02b0*/ 	.word	0x0500000b


	//   ....[14]....
        /*02b4*/ 	.word	0x0500000b


	//   ....[15]....
        /*02b8*/ 	.word	0x0500000b


	//   ....[16]....
        /*02bc*/ 	.word	0x0500000b


	//   ....[17]....
        /*02c0*/ 	.word	0x0500000b


	//   ....[18]....
        /*02c4*/ 	.word	0x0500000b


	//   ....[19]....
        /*02c8*/ 	.word	0x0500000b


	//----- nvinfo : EIATTR_COOP_GROUP_INSTR_OFFSETS
	.align		4
.L_2460:
        /*02cc*/ 	.byte	0x04, 0x28
        /*02ce*/ 	.short	(.L_2462 - .L_2461)


	//   ....[0]....
.L_2461:
        /*02d0*/ 	.word	0x0003a210


	//   ....[1]....
        /*02d4*/ 	.word	0x0003a240


	//   ....[2]....
        /*02d8*/ 	.word	0x0003a260


	//   ....[3]....
        /*02dc*/ 	.word	0x0003a280


	//   ....[4]....
        /*02e0*/ 	.word	0x0003a2a0


	//   ....[5]....
        /*02e4*/ 	.word	0x0003acd0


	//   ....[6]....
        /*02e8*/ 	.word	0x0003acf0


	//   ....[7]....
        /*02ec*/ 	.word	0x0003ad10


	//   ....[8]....
        /*02f0*/ 	.word	0x0003ad30


	//   ....[9]....
        /*02f4*/ 	.word	0x0003ad50


	//   ....[10]....
        /*02f8*/ 	.word	0x0003c550


	//   ....[11]....
        /*02fc*/ 	.word	0x0003c5f0


	//   ....[12]....
        /*0300*/ 	.word	0x0003c650


	//   ....[13]....
        /*0304*/ 	.word	0x0003c6b0


	//   ....[14]....
        /*0308*/ 	.word	0x0003c710


	//   ....[15]....
        /*030c*/ 	.word	0x0003d190


	//   ....[16]....
        /*0310*/ 	.word	0x0003d1f0


	//   ....[17]....
        /*0314*/ 	.word	0x0003d250


	//   ....[18]....
        /*0318*/ 	.word	0x0003d2b0


	//   ....[19]....
        /*031c*/ 	.word	0x0003d310


	//----- nvinfo : EIATTR_VRC_CTA_INIT_COUNT
	.align		4
.L_2462:
        /*0320*/ 	.byte	0x02, 0x4a
	.zero		1
	.zero		1


	//----- nvinfo : EIATTR_EXIT_INSTR_OFFSETS
	.align		4
        /*0324*/ 	.byte	0x04, 0x1c
        /*0326*/ 	.short	(.L_2464 - .L_2463)


	//   ....[0]....
.L_2463:
        /*0328*/ 	.word	0x00000c40


	//   ....[1]....
        /*032c*/ 	.word	0x0003c4e0


	//----- nvinfo : EIATTR_MAX_THREADS
	.align		4
.L_2464:
        /*0330*/ 	.byte	0x04, 0x05
        /*0332*/ 	.short	(.L_2466 - .L_2465)
.L_2465:
        /*0334*/ 	.word	0x00000080
        /*0338*/ 	.word	0x00000001
        /*033c*/ 	.word	0x00000001


	//----- nvinfo : EIATTR_CRS_STACK_SIZE
	.align		4
.L_2466:
        /*0340*/ 	.byte	0x04, 0x1e
        /*0342*/ 	.short	(.L_2468 - .L_2467)
.L_2467:
        /*0344*/ 	.word	0x00000000


	//----- nvinfo : EIATTR_CBANK_PARAM_SIZE
	.align		4
.L_2468:
        /*0348*/ 	.byte	0x03, 0x19
        /*034a*/ 	.short	0x00e8


	//----- nvinfo : EIATTR_PARAM_CBANK
	.align		4
        /*034c*/ 	.byte	0x04, 0x0a
        /*034e*/ 	.short	(.L_2470 - .L_2469)
	.align		4
.L_2469:
        /*0350*/ 	.word	index@(.nv.constant0._ZN10layer_norm13ln_fwd_kernelINS_13Kernel_traitsIf13__nv_bfloat16fS2_fjLj2560ELj1ELj4ELj1ELj16ENS_18Kernel_traits_baseILj2560EfS2_fS2_fjLj128EEEEELb1ELb0ELb1ELb1EEEvNS_9FwdParamsE)
        /*0354*/ 	.short	0x0380
        /*0356*/ 	.short	0x00e8


	//----- nvinfo : EIATTR_SW_WAR
	.align		4
.L_2470:
        /*0358*/ 	.byte	0x04, 0x36
        /*035a*/ 	.short	(.L_2472 - .L_2471)
.L_2471:
        /*035c*/ 	.word	0x00000008
.L_2472:


//--------------------- .nv.info._ZN10layer_norm13ln_fwd_kernelINS_13Kernel_traitsIf13__nv_bfloat16fS2_fjLj2560ELj1ELj4ELj1ELj16ENS_18Kernel_traits_baseILj2560EfS2_fS2_fjLj128EEEEELb1ELb1ELb0ELb0EEEvNS_9FwdParamsE --------------------------
	.section	.nv.info._ZN10layer_norm13ln_fwd_kernelINS_13Kernel_traitsIf13__nv_bfloat16fS2_fjLj2560ELj1ELj4ELj1ELj16ENS_18Kernel_traits_baseILj2560EfS2_fS2_fjLj128EEEEELb1ELb1ELb0ELb0EEEvNS_9FwdParamsE,"",@"SHT_CUDA_INFO"
	.sectionflags	@""
	.align	4


	//----- nvinfo : EIATTR_CUDA_API_VERSION
	.align		4
        /*0000*/ 	.byte	0x04, 0x37
        /*0002*/ 	.short	(.L_2474 - .L_2473)
.L_2473:
        /*0004*/ 	.word	0x00000082


	//----- nvinfo : EIATTR_KPARAM_INFO
	.align		4
.L_2474:
        /*0008*/ 	.byte	0x04, 0x17
        /*000a*/ 	.short	(.L_2476 - .L_2475)
.L_2475:
        /*000c*/ 	.word	0x00000000
        /*0010*/ 	.short	0x0000
        /*0012*/ 	.short	0x0000
        /*0014*/ 	.byte	0x00, 0xf0, 0xa1, 0x03


	//----- nvinfo : EIATTR_SPARSE_MMA_MASK
	.align		4
.L_2476:
        /*0018*/ 	.byte	0x03, 0x50
        /*001a*/ 	.short	0x0000


	//----- nvinfo : EIATTR_MAXREG_COUNT
	.align		4
        /*001c*/ 	.byte	0x03, 0x1b
        /*001e*/ 	.short	0x00ff


	//----- nvinfo : EIATTR_ANNOTATIONS
	.align		4
        /*0020*/ 	.byte	0x04, 0x55
        /*0022*/ 	.short	(.L_2478 - .L_2477)


	//   ....[0]....
.L_2477:
        /* <DEDUP_REMOVED lines=224> */


	//----- nvinfo : EIATTR_MERCURY_ISA_VERSION
	.align		4
.L_2478:
        /*0e14*/ 	.byte	0x03, 0x5f
        /*0e16*/ 	.short	0x0101


	//----- nvinfo : EIATTR_COOP_GROUP_MASK_REGIDS
	.align		4
        /*0e18*/ 	.byte	0x04, 0x29
        /*0e1a*/ 	.short	(.L_2480 - .L_2479)


	//   ....[0]....
.L_2479:
        /*0e1c*/ 	.word	0xffffffff


	//   ....[1]....
        /*0e20*/ 	.word	0xffffffff


	//   ....[2]....
        /*0e24*/ 	.word	0xffffffff


	//   ....[3]....
        /*0e28*/ 	.word	0xffffffff


	//   ....[4]....
        /*0e2c*/ 	.word	0xffffffff


	//   ....[5]....
        /*0e30*/ 	.word	0xffffffff


	//   ....[6]....
        /*0e34*/ 	.word	0xffffffff


	//   ....[7]....
        /*0e38*/ 	.word	0xffffffff


	//   ....[8]....
        /*0e3c*/ 	.word	0xffffffff


	//   ....[9]....
        /*0e40*/ 	.word	0xffffffff


	//   ....[10]....
        /*0e44*/ 	.word	0x0500000d


	//   ....[11]....
        /*0e48*/ 	.word	0x0500000d


	//   ....[12]....
        /*0e4c*/ 	.word	0x0500000d


	//   ....[13]....
        /*0e50*/ 	.word	0x0500000d


	//   ....[14]....
        /*0e54*/ 	.word	0x0500000d


	//   ....[15]....
        /*0e58*/ 	.word	0x0500000d


	//   ....[16]....
        /*0e5c*/ 	.word	0x0500000d


	//   ....[17]....
        /*0e60*/ 	.word	0x0500000d


	//   ....[18]....
        /*0e64*/ 	.word	0x0500000d


	//   ....[19]....
        /*0e68*/ 	.word	0x0500000d


	//----- nvinfo : EIATTR_COOP_GROUP_INSTR_OFFSETS
	.align		4
.L_2480:
        /*0e6c*/ 	.byte	0x04, 0x28
        /*0e6e*/ 	.short	(.L_2482 - .L_2481)


	//   ....[0]....
.L_2481:
        /*0e70*/ 	.word	0x00042970


	//   ....[1]....
        /*0e74*/ 	.word	0x000429b0


	//   ....[2]....
        /*0e78*/ 	.word	0x000429d0


	//   ....[3]....
        /*0e7c*/ 	.word	0x000429f0


	//   ....[4]....
        /*0e80*/ 	.word	0x00042a10


	//   ....[5]....
        /*0e84*/ 	.word	0x00043480


	//   ....[6]....
        /*0e88*/ 	.word	0x000434a0


	//   ....[7]....
        /*0e8c*/ 	.word	0x000434c0


	//   ....[8]....
        /*0e90*/ 	.word	0x000434e0


	//   ....[9]....
        /*0e94*/ 	.word	0x00043500


	//   ....[10]....
        /*0e98*/ 	.word	0x00045a40


	//   ....[11]....
        /*0e9c*/ 	.word	0x00045ae0


	//   ....[12]....
        /*0ea0*/ 	.word	0x00045b50


	//   ....[13]....
        /*0ea4*/ 	.word	0x00045bc0


	//   ....[14]....
        /*0ea8*/ 	.word	0x00045c30


	//   ....[15]....
        /*0eac*/ 	.word	0x00046710


	//   ....[16]....
        /*0eb0*/ 	.word	0x00046780


	//   ....[17]....
        /*0eb4*/ 	.word	0x000467f0


	//   ....[18]....
        /*0eb8*/ 	.word	0x00046860


	//   ....[19]....
        /*0ebc*/ 	.word	0x000468d0


	//----- nvinfo : EIATTR_VRC_CTA_INIT_COUNT
	.align		4
.L_2482:
        /*0ec0*/ 	.byte	0x02, 0x4a
	.zero		1
	.zero		1


	//----- nvinfo : EIATTR_EXIT_INSTR_OFFSETS
	.align		4
        /*0ec4*/ 	.byte	0x04, 0x1c
        /*0ec6*/ 	.short	(.L_2484 - .L_2483)


	//   ....[0]....
.L_2483:
        /*0ec8*/ 	.word	0x000026f0


	//   ....[1]....
        /*0ecc*/ 	.word	0x000459d0


	//----- nvinfo : EIATTR_INDIRECT_BRANCH_TARGETS
	.align		4
.L_2484:
        /*0ed0*/ 	.byte	0x04, 0x34
        /*0ed2*/ 	.short	(.L_2486 - .L_2485)


	//   ....[0]....
.L_2485:
        /*0ed4*/ 	.word	.L_x_88328@srel
        /*0ed8*/ 	.short	0x0
        /*0eda*/ 	.short	0x0
        /*0edc*/ 	.word	0x3
        /*0ee0*/ 	.word	.L_x_88329@srel
        /*0ee4*/ 	.word	.L_x_88330@srel
        /*0ee8*/ 	.word	.L_x_88331@srel


	//----- nvinfo : EIATTR_MAX_THREADS
	.align		4
.L_2486:
        /*0eec*/ 	.byte	0x04, 0x05
        /*0eee*/ 	.short	(.L_2488 - .L_2487)
.L_2487:
        /*0ef0*/ 	.word	0x00000080
        /*0ef4*/ 	.word	0x00000001
        /*0ef8*/ 	.word	0x00000001


	//----- nvinfo : EIATTR_CRS_STACK_SIZE
	.align		4
.L_2488:
        /*0efc*/ 	.byte	0x04, 0x1e
        /*0efe*/ 	.short	(.L_2490 - .L_2489)
.L_2489:
        /*0f00*/ 	.word	0x00000000


	//----- nvinfo : EIATTR_CBANK_PARAM_SIZE
	.align		4
.L_2490:
        /*0f04*/ 	.byte	0x03, 0x19
        /*0f06*/ 	.short	0x00e8


	//----- nvinfo : EIATTR_PARAM_CBANK
	.align		4
        /*0f08*/ 	.byte	0x04, 0x0a
        /*0f0a*/ 	.short	(.L_2492 - .L_2491)
	.align		4
.L_2491:
        /*0f0c*/ 	.word	index@(.nv.constant0._ZN10layer_norm13ln_fwd_kernelINS_13Kernel_traitsIf13__nv_bfloat16fS2_fjLj2560ELj1ELj4ELj1ELj16ENS_18Kernel_traits_baseILj2560EfS2_fS2_fjLj128EEEEELb1ELb1ELb0ELb0EEEvNS_9FwdParamsE)
        /*0f10*/ 	.short	0x0380
        /*0f12*/ 	.short	0x00e8


	//----- nvinfo : EIATTR_SW_WAR
	.align		4
.L_2492:
        /*0f14*/ 	.byte	0x04, 0x36
        /*0f16*/ 	.short	(.L_2494 - .L_2493)
.L_2493:
        /*0f18*/ 	.word	0x00000008
.L_2494:


//--------------------- .nv.info._ZN10layer_norm13ln_fwd_kernelINS_13Kernel_traitsIf13__nv_bfloat16fS2_fjLj2560ELj1ELj4ELj1ELj16ENS_18Kernel_traits_baseILj2560EfS2_fS2_fjLj128EEEEELb1ELb1ELb0ELb1EEEvNS_9FwdParamsE --------------------------
	.section	.nv.info._ZN10layer_norm13ln_fwd_kernelINS_13Kernel_traitsIf13__nv_bfloat16fS2_fjLj2560ELj1ELj4ELj1ELj16ENS_18Kernel_traits_baseILj2560EfS2_fS2_fjLj128EEEEELb1ELb1ELb0ELb1EEEvNS_9FwdParamsE,"",@"SHT_CUDA_INFO"
	.sectionflags	@""
	.align	4


	//----- nvinfo : EIATTR_CUDA_API_VERSION
	.align		4
        /*0000*/ 	.byte	0x04, 0x37
        /*0002*/ 	.short	(.L_2496 - .L_2495)
.L_2495:
        /*0004*/ 	.word	0x00000082


	//----- nvinfo : EIATTR_KPARAM_INFO
	.align		4
.L_2496:
        /*0008*/ 	.byte	0x04, 0x17
        /*000a*/ 	.short	(.L_2498 - .L_2497)
.L_2497:
        /*000c*/ 	.word	0x00000000
        /*0010*/ 	.short	0x0000
        /*0012*/ 	.short	0x0000
        /*0014*/ 	.byte	0x00, 0xf0, 0xa1, 0x03


	//----- nvinfo : EIATTR_SPARSE_MMA_MASK
	.align		4
.L_2498:
        /*0018*/ 	.byte	0x03, 0x50
        /*001a*/ 	.short	0x0000


	//----- nvinfo : EIATTR_MAXREG_COUNT
	.align		4
        /*001c*/ 	.byte	0x03, 0x1b
        /*001e*/ 	.short	0x00ff


	//----- nvinfo : EIATTR_ANNOTATIONS
	.align		4
        /*0020*/ 	.byte	0x04, 0x55
        /*0022*/ 	.short	(.L_2500 - .L_2499)


	//   ....[0]....
.L_2499:
        /* <DEDUP_REMOVED lines=116> */


	//----- nvinfo : EIATTR_MERCURY_ISA_VERSION
	.align		4
.L_2500:
        /*0754*/ 	.byte	0x03, 0x5f
        /*0756*/ 	.short	0x0101


	//----- nvinfo : EIATTR_COOP_GROUP_MASK_REGIDS
	.align		4
        /*0758*/ 	.byte	0x04, 0x29
        /*075a*/ 	.short	(.L_2502 - .L_2501)


	//   ....[0]....
.L_2501:
        /*075c*/ 	.word	0xffffffff


	//   ....[1]....
        /*0760*/ 	.word	0xffffffff


	//   ....[2]....
        /*0764*/ 	.word	0xffffffff


	//   ....[3]....
        /*0768*/ 	.word	0xffffffff


	//   ....[4]....
        /*076c*/ 	.word	0xffffffff


	//   ....[5]....
        /*0770*/ 	.word	0xffffffff


	//   ....[6]....
        /*0774*/ 	.word	0xffffffff


	//   ....[7]....
        /*0778*/ 	.word	0xffffffff


	//   ....[8]....
        /*077c*/ 	.word	0xffffffff


	//   ....[9]....
        /*0780*/ 	.word	0xffffffff


	//   ....[10]....
        /*0784*/ 	.word	0x050000de


	//   ....[11]....
        /*0788*/ 	.word	0x050000de


	//   ....[12]....
        /*078c*/ 	.word	0x050000de


	//   ....[13]....
        /*0790*/ 	.word	0x050000de


	//   ....[14]....
        /*0794*/ 	.word	0x050000de


	//   ....[15]....
        /*0798*/ 	.word	0x050000de


	//   ....[16]....
        /*079c*/ 	.word	0x050000de


	//   ....[17]....
        /*07a0*/ 	.word	0x050000de


	//   ....[18]....
        /*07a4*/ 	.word	0x050000de


	//   ....[19]....
        /*07a8*/ 	.word	0x050000de


	//----- nvinfo : EIATTR_COOP_GROUP_INSTR_OFFSETS
	.align		4
.L_2502:
        /*07ac*/ 	.byte	0x04, 0x28
        /*07ae*/ 	.short	(.L_2504 - .L_2503)


	//   ....[0]....
.L_2503:
        /*07b0*/ 	.word	0x000415c0


	//   ....[1]....
        /*07b4*/ 	.word	0x000415f0


	//   ....[2]....
        /*07b8*/ 	.word	0x00041610


	//   ....[3]....
        /*07bc*/ 	.word	0x00041630


	//   ....[4]....
        /*07c0*/ 	.word	0x00041650


	//   ....[5]....
        /*07c4*/ 	.word	0x00042080


	//   ....[6]....
        /*07c8*/ 	.word	0x000420a0


	//   ....[7]....
        /*07cc*/ 	.word	0x000420c0


	//   ....[8]....
        /*07d0*/ 	.word	0x000420e0


	//   ....[9]....
        /*07d4*/ 	.word	0x00042100


	//   ....[10]....
        /*07d8*/ 	.word	0x00043c30


	//   ....[11]....
        /*07dc*/ 	.word	0x00043cd0


	//   ....[12]....
        /*07e0*/ 	.word	0x00043d40


	//   ....[13]....
        /*07e4*/ 	.word	0x00043db0


	//   ....[14]....
        /*07e8*/ 	.word	0x00043e20


	//   ....[15]....
        /*07ec*/ 	.word	0x000448b0


	//   ....[16]....
        /*07f0*/ 	.word	0x00044920


	//   ....[17]....
        /*07f4*/ 	.word	0x00044990


	//   ....[18]....
        /*07f8*/ 	.word	0x00044a00


	//   ....[19]....
        /*07fc*/ 	.word	0x00044a70


	//----- nvinfo : EIATTR_VRC_CTA_INIT_COUNT
	.align		4
.L_2504:
        /*0800*/ 	.byte	0x02, 0x4a
	.zero		1
	.zero		1


	//----- nvinfo : EIATTR_EXIT_INSTR_OFFSETS
	.align		4
        /*0804*/ 	.byte	0x04, 0x1c
        /*0806*/ 	.short	(.L_2506 - .L_2505)


	//   ....[0]....
.L_2505:
        /*0808*/ 	.word	0x00001280


	//   ....[1]....
        /*080c*/ 	.word	0x00043bc0


	//----- nvinfo : EIATTR_INDIRECT_BRANCH_TARGETS
	.align		4
.L_2506:
        /*0810*/ 	.byte	0x04, 0x34
        /*0812*/ 	.short	(.L_2508 - .L_2507)


	//   ....[0]....
.L_2507:
        /*0814*/ 	.word	.L_x_88332@srel
        /*0818*/ 	.short	0x0
        /*081a*/ 	.short	0x0
        /*081c*/ 	.word	0x3
        /*0820*/ 	.word	.L_x_88333@srel
        /*0824*/ 	.word	.L_x_88334@srel
        /*0828*/ 	.word	.L_x_88335@srel


	//----- nvinfo : EIATTR_MAX_THREADS
	.align		4
.L_2508:
        /*082c*/ 	.byte	0x04, 0x05
        /*082e*/ 	.short	(.L_2510 - .L_2509)
.L_2509:
        /*0830*/ 	.word	0x00000080
        /*0834*/ 	.word	0x00000001
        /*0838*/ 	.word	0x00000001


	//----- nvinfo : EIATTR_CRS_STACK_SIZE
	.align		4
.L_2510:
        /*083c*/ 	.byte	0x04, 0x1e
        /*083e*/ 	.short	(.L_2512 - .L_2511)
.L_2511:
        /*0840*/ 	.word	0x00000000


	//----- nvinfo : EIATTR_CBANK_PARAM_SIZE
	.align		4
.L_2512:
        /*0844*/ 	.byte	0x03, 0x19
        /*0846*/ 	.short	0x00e8


	//----- nvinfo : EIATTR_PARAM_CBANK
	.align		4
        /*0848*/ 	.byte	0x04, 0x0a
        /*084a*/ 	.short	(.L_2514 - .L_2513)
	.align		4
.L_2513:
        /*084c*/ 	.word	index@(.nv.constant0._ZN10layer_norm13ln_fwd_kernelINS_13Kernel_traitsIf13__nv_bfloat16fS2_fjLj2560ELj1ELj4ELj1ELj16ENS_18Kernel_traits_baseILj2560EfS2_fS2_fjLj128EEEEELb1ELb1ELb0ELb1EEEvNS_9FwdParamsE)
        /*0850*/ 	.short	0x0380
        /*0852*/ 	.short	0x00e8


	//----- nvinfo : EIATTR_SW_WAR
	.align		4
.L_2514:
        /*0854*/ 	.byte	0x04, 0x36
        /*0856*/ 	.short	(.L_2516 - .L_2515)
.L_2515:
        /*0858*/ 	.word	0x00000008
.L_2516:


//--------------------- .nv.info._ZN10layer_norm13ln_fwd_kernelINS_13Kernel_traitsIf13__nv_bfloat16fS2_fjLj2560ELj1ELj4ELj1ELj16ENS_18Kernel_traits_baseILj2560EfS2_fS2_fjLj128EEEEELb1ELb1ELb1ELb0EEEvNS_9FwdParamsE --------------------------
	.section	.nv.info._ZN10layer_norm13ln_fwd_kernelINS_13Kernel_traitsIf13__nv_bfloat16fS2_fjLj2560ELj1ELj4ELj1ELj16ENS_18Kernel_traits_baseILj2560EfS2_fS2_fjLj128EEEEELb1ELb1ELb1ELb0EEEvNS_9FwdParamsE,"",@"SHT_CUDA_INFO"
	.sectionflags	@""
	.align	4


	//----- nvinfo : EIATTR_CUDA_API_VERSION
	.align		4
        /*0000*/ 	.byte	0x04, 0x37
        /*0002*/ 	.short	(.L_2518 - .L_2517)
.L_2517:
        /*0004*/ 	.word	0x00000082


	//----- nvinfo : EIATTR_KPARAM_INFO
	.align		4
.L_2518:
        /*0008*/ 	.byte	0x04, 0x17
        /*000a*/ 	.short	(.L_2520 - .L_2519)
.L_2519:
        /*000c*/ 	.word	0x00000000
        /*0010*/ 	.short	0x0000
        /*0012*/ 	.short	0x0000
        /*0014*/ 	.byte	0x00, 0xf0, 0xa1, 0x03


	//----- nvinfo : EIATTR_SPARSE_MMA_MASK
	.align		4
.L_2520:
        /*0018*/ 	.byte	0x03, 0x50
        /*001a*/ 	.short	0x0000


	//----- nvinfo : EIATTR_MAXREG_COUNT
	.align		4
        /*001c*/ 	.byte	0x03, 0x1b
        /*001e*/ 	.short	0x00ff


	//----- nvinfo : EIATTR_ANNOTATIONS
	.align		4
        /*0020*/ 	.byte	0x04, 0x55
        /*0022*/ 	.short	(.L_2522 - .L_2521)


	//   ....[0]....
.L_2521:
        /* <DEDUP_REMOVED lines=273> */


	//----- nvinfo : EIATTR_MERCURY_ISA_VERSION
	.align		4
.L_2522:
        /*1124*/ 	.byte	0x03, 0x5f
        /*1126*/ 	.short	0x0101


	//----- nvinfo : EIATTR_COOP_GROUP_MASK_REGIDS
	.align		4
        /*1128*/ 	.byte	0x04, 0x29
        /*112a*/ 	.short	(.L_2524 - .L_2523)


	//   ....[0]....
.L_2523:
        /*112c*/ 	.word	0xffffffff


	//   ....[1]....
        /*1130*/ 	.word	0xffffffff


	//   ....[2]....
        /*1134*/ 	.word	0xffffffff


	//   ....[3]....
        /*1138*/ 	.word	0xffffffff


	//   ....[4]....
        /*113c*/ 	.word	0xffffffff


	//   ....[5]....
        /*1140*/ 	.word	0xffffffff


	//   ....[6]....
        /*1144*/ 	.word	0xffffffff


	//   ....[7]....
        /*1148*/ 	.word	0xffffffff


	//   ....[8]....
        /*114c*/ 	.word	0xffffffff


	//   ....[9]....
        /*1150*/ 	.word	0xffffffff


	//   ....[10]....
        /*1154*/ 	.word	0x05000000


	//   ....[11]....
        /*1158*/ 	.word	0x05000000


	//   ....[12]....
        /*115c*/ 	.word	0x05000000


	//   ....[13]....
        /*1160*/ 	.word	0x05000000


	//   ....[14]....
        /*1164*/ 	.word	0x05000000


	//   ....[15]....
        /*1168*/ 	.word	0x05000000


	//   ....[16]....
        /*116c*/ 	.word	0x05000000


	//   ....[17]....
        /*1170*/ 	.word	0x05000000


	//   ....[18]....
        /*1174*/ 	.word	0x05000000


	//   ....[19]....
        /*1178*/ 	.word	0x05000000


	//----- nvinfo : EIATTR_COOP_GROUP_INSTR_OFFSETS
	.align		4
.L_2524:
        /*117c*/ 	.byte	0x04, 0x28
        /*117e*/ 	.short	(.L_2526 - .L_2525)


	//   ....[0]....
.L_2525:
        /*1180*/ 	.word	0x00046d90


	//   ....[1]....
        /*1184*/ 	.word	0x00046dd0


	//   ....[2]....
        /*1188*/ 	.word	0x00046df0


	//   ....[3]....
        /*118c*/ 	.word	0x00046e10


	//   ....[4]....
        /*1190*/ 	.word	0x00046e30


	//   ....[5]....
        /*1194*/ 	.word	0x000478a0


	//   ....[6]....
        /*1198*/ 	.word	0x000478c0


	//   ....[7]....
        /*119c*/ 	.word	0x000478e0


	//   ....[8]....
        /*11a0*/ 	.word	0x00047900


	//   ....[9]....
        /*11a4*/ 	.word	0x00047920


	//   ....[10]....
        /*11a8*/ 	.word	0x0004a370


	//   ....[11]....
        /*11ac*/ 	.word	0x0004a410


	//   ....[12]....
        /*11b0*/ 	.word	0x0004a480


	//   ....[13]....
        /*11b4*/ 	.word	0x0004a4f0


	//   ....[14]....
        /*11b8*/ 	.word	0x0004a560


	//   ....[15]....
        /*11bc*/ 	.word	0x0004b040


	//   ....[16]....
        /*11c0*/ 	.word	0x0004b0b0


	//   ....[17]....
        /*11c4*/ 	.word	0x0004b120


	//   ....[18]....
        /*11c8*/ 	.word	0x0004b190


	//   ....[19]....
        /*11cc*/ 	.word	0x0004b200


	//----- nvinfo : EIATTR_VRC_CTA_INIT_COUNT
	.align		4
.L_2526:
        /*11d0*/ 	.byte	0x02, 0x4a
	.zero		1
	.zero		1


	//----- nvinfo : EIATTR_EXIT_INSTR_OFFSETS
	.align		4
        /*11d4*/ 	.byte	0x04, 0x1c
        /*11d6*/ 	.short	(.L_2528 - .L_2527)


	//   ....[0]....
.L_2527:
        /*11d8*/ 	.word	0x00002920


	//   ....[1]....
        /*11dc*/ 	.word	0x0004a300


	//----- nvinfo : EIATTR_MAX_THREADS
	.align		4
.L_2528:
        /*11e0*/ 	.byte	0x04, 0x05
        /*11e2*/ 	.short	(.L_2530 - .L_2529)
.L_2529:
        /*11e4*/ 	.word	0x00000080
        /*11e8*/ 	.word	0x00000001
        /*11ec*/ 	.word	0x00000001


	//----- nvinfo : EIATTR_CRS_STACK_SIZE
	.align		4
.L_2530:
        /*11f0*/ 	.byte	0x04, 0x1e
        /*11f2*/ 	.short	(.L_2532 - .L_2531)
.L_2531:
        /*11f4*/ 	.word	0x00000000


	//----- nvinfo : EIATTR_CBANK_PARAM_SIZE
	.align		4
.L_2532:
        /*11f8*/ 	.byte	0x03, 0x19
        /*11fa*/ 	.short	0x00e8


	//----- nvinfo : EIATTR_PARAM_CBANK
	.align		4
        /*11fc*/ 	.byte	0x04, 0x0a
        /*11fe*/ 	.short	(.L_2534 - .L_2533)
	.align		4
.L_2533:
        /*1200*/ 	.word	index@(.nv.constant0._ZN10layer_norm13ln_fwd_kernelINS_13Kernel_traitsIf13__nv_bfloat16fS2_fjLj2560ELj1ELj4ELj1ELj16ENS_18Kernel_traits_baseILj2560EfS2_fS2_fjLj128EEEEELb1ELb1ELb1ELb0EEEvNS_9FwdParamsE)
        /*1204*/ 	.short	0x0380
        /*1206*/ 	.short	0x00e8


	//----- nvinfo : EIATTR_SW_WAR
	.align		4
.L_2534:
        /*1208*/ 	.byte	0x04, 0x36
        /*120a*/ 	.short	(.L_2536 - .L_2535)
.L_2535:
        /*120c*/ 	.word	0x00000008
.L_2536:


//--------------------- .nv.info._ZN10layer_norm13ln_fwd_kernelINS_13Kernel_traitsIf13__nv_bfloat16fS2_fjLj2560ELj1ELj4ELj1ELj16ENS_18Kernel_traits_baseILj2560EfS2_fS2_fjLj128EEEEELb1ELb1ELb1ELb1EEEvNS_9FwdParamsE --------------------------
	.section	.nv.info._ZN10layer_norm13ln_fwd_kernelINS_13Kernel_traitsIf13__nv_bfloat16fS2_fjLj2560ELj1ELj4ELj1ELj16ENS_18Kernel_traits_baseILj2560EfS2_fS2_fjLj128EEEEELb1ELb1ELb1ELb1EEEvNS_9FwdParamsE,"",@"SHT_CUDA_INFO"
	.sectionflags	@""
	.align	4


	//----- nvinfo : EIATTR_CUDA_API_VERSION
	.align		4
        /*0000*/ 	.byte	0x04, 0x37
        /*0002*/ 	.short	(.L_2538 - .L_2537)
.L_2537:
        /*0004*/ 	.word	0x00000082


	//----- nvinfo : EIATTR_KPARAM_INFO
	.align		4
.L_2538:
        /*0008*/ 	.byte	0x04, 0x17
        /*000a*/ 	.short	(.L_2540 - .L_2539)
.L_2539:
        /*000c*/ 	.word	0x00000000
        /*0010*/ 	.short	0x0000
        /*0012*/ 	.short	0x0000
        /*0014*/ 	.byte	0x00, 0xf0, 0xa1, 0x03


	//----- nvinfo : EIATTR_SPARSE_MMA_MASK
	.align		4
.L_2540:
        /*0018*/ 	.byte	0x03, 0x50
        /*001a*/ 	.short	0x0000


	//----- nvinfo : EIATTR_MAXREG_COUNT
	.align		4
        /*001c*/ 	.byte	0x03, 0x1b
        /*001e*/ 	.short	0x00ff


	//----- nvinfo : EIATTR_ANNOTATIONS
	.align		4
        /*0020*/ 	.byte	0x04, 0x55
        /*0022*/ 	.short	(.L_2542 - .L_2541)


	//   ....[0]....
.L_2541:
        /* <DEDUP_REMOVED lines=118> */


	//----- nvinfo : EIATTR_MERCURY_ISA_VERSION
	.align		4
.L_2542:
        /*0774*/ 	.byte	0x03, 0x5f
        /*0776*/ 	.short	0x0101


	//----- nvinfo : EIATTR_COOP_GROUP_MASK_REGIDS
	.align		4
        /*0778*/ 	.byte	0x04, 0x29
        /*077a*/ 	.short	(.L_2544 - .L_2543)


	//   ....[0]....
.L_2543:
        /*077c*/ 	.word	0xffffffff


	//   ....[1]....
        /*0780*/ 	.word	0xffffffff


	//   ....[2]....
        /*0784*/ 	.word	0xffffffff


	//   ....[3]....
        /*0788*/ 	.word	0xffffffff


	//   ....[4]....
        /*078c*/ 	.word	0xffffffff


	//   ....[5]....
        /*0790*/ 	.word	0xffffffff


	//   ....[6]....
        /*0794*/ 	.word	0xffffffff


	//   ....[7]....
        /*0798*/ 	.word	0xffffffff


	//   ....[8]....
        /*079c*/ 	.word	0xffffffff


	//   ....[9]....
        /*07a0*/ 	.word	0xffffffff


	//   ....[10]....
        /*07a4*/ 	.word	0x050000ea


	//   ....[11]....
        /*07a8*/ 	.word	0x050000ea


	//   ....[12]....
        /*07ac*/ 	.word	0x050000ea


	//   ....[13]....
        /*07b0*/ 	.word	0x050000ea


	//   ....[14]....
        /*07b4*/ 	.word	0x050000ea


	//   ....[15]....
        /*07b8*/ 	.word	0x050000ea


	//   ....[16]....
        /*07bc*/ 	.word	0x050000ea


	//   ....[17]....
        /*07c0*/ 	.word	0x050000ea


	//   ....[18]....
        /*07c4*/ 	.word	0x050000ea


	//   ....[19]....
        /*07c8*/ 	.word	0x050000ea


	//----- nvinfo : EIATTR_COOP_GROUP_INSTR_OFFSETS
	.align		4
.L_2544:
        /*07cc*/ 	.byte	0x04, 0x28
        /*07ce*/ 	.short	(.L_2546 - .L_2545)


	//   ....[0]....
.L_2545:
        /*07d0*/ 	.word	0x00045470


	//   ....[1]....
        /*07d4*/ 	.word	0x000454a0


	//   ....[2]....
        /*07d8*/ 	.word	0x000454c0


	//   ....[3]....
        /*07dc*/ 	.word	0x000454e0


	//   ....[4]....
        /*07e0*/ 	.word	0x00045500


	//   ....[5]....
        /*07e4*/ 	.word	0x00045f30


	//   ....[6]....
        /*07e8*/ 	.word	0x00045f50


	//   ....[7]....
        /*07ec*/ 	.word	0x00045f70


	//   ....[8]....
        /*07f0*/ 	.word	0x00045f90


	//   ....[9]....
        /*07f4*/ 	.word	0x00045fb0


	//   ....[10]....
        /*07f8*/ 	.word	0x00047c70


	//   ....[11]....
        /*07fc*/ 	.word	0x00047d10


	//   ....[12]....
        /*0800*/ 	.word	0x00047d80


	//   ....[13]....
        /*0804*/ 	.word	0x00047df0


	//   ....[14]....
        /*0808*/ 	.word	0x00047e60


	//   ....[15]....
        /*080c*/ 	.word	0x000488f0


	//   ....[16]....
        /*0810*/ 	.word	0x00048960


	//   ....[17]....
        /*0814*/ 	.word	0x000489d0


	//   ....[18]....
        /*0818*/ 	.word	0x00048a40


	//   ....[19]....
        /*081c*/ 	.word	0x00048ab0


	//----- nvinfo : EIATTR_VRC_CTA_INIT_COUNT
	.align		4
.L_2546:
        /*0820*/ 	.byte	0x02, 0x4a
	.zero		1
	.zero		1


	//----- nvinfo : EIATTR_EXIT_INSTR_OFFSETS
	.align		4
        /*0824*/ 	.byte	0x04, 0x1c
        /*0826*/ 	.short	(.L_2548 - .L_2547)


	//   ....[0]....
.L_2547:
        /*0828*/ 	.word	0x00001280


	//   ....[1]....
        /*082c*/ 	.word	0x00047c00


	//----- nvinfo : EIATTR_MAX_THREADS
	.align		4
.L_2548:
        /*0830*/ 	.byte	0x04, 0x05
        /*0832*/ 	.short	(.L_2550 - .L_2549)
.L_2549:
        /*0834*/ 	.word	0x00000080
        /*0838*/ 	.word	0x00000001
        /*083c*/ 	.word	0x00000001


	//----- nvinfo : EIATTR_CRS_STACK_SIZE
	.align		4
.L_2550:
        /*0840*/ 	.byte	0x04, 0x1e
        /*0842*/ 	.short	(.L_2552 - .L_2551)
.L_2551:
        /*0844*/ 	.word	0x00000000


	//----- nvinfo : EIATTR_CBANK_PARAM_SIZE
	.align		4
.L_2552:
        /*0848*/ 	.byte	0x03, 0x19
        /*084a*/ 	.short	0x00e8


	//----- nvinfo : EIATTR_PARAM_CBANK
	.align		4
        /*084c*/ 	.byte	0x04, 0x0a
        /*084e*/ 	.short	(.L_2554 - .L_2553)
	.align		4
.L_2553:
        /*0850*/ 	.word	index@(.nv.constant0._ZN10layer_norm13ln_fwd_kernelINS_13Kernel_traitsIf13__nv_bfloat16fS2_fjLj2560ELj1ELj4ELj1ELj16ENS_18Kernel_traits_baseILj2560EfS2_fS2_fjLj128EEEEELb1ELb1ELb1ELb1EEEvNS_9FwdParamsE)
        /*0854*/ 	.short	0x0380
        /*0856*/ 	.short	0x00e8


	//----- nvinfo : EIATTR_SW_WAR
	.align		4
.L_2554:
        /*0858*/ 	.byte	0x04, 0x36
        /*085a*/ 	.short	(.L_2556 - .L_2555)
.L_2555:
        /*085c*/ 	.word	0x00000008
.L_2556:


//--------------------- .nv.info._ZN10layer_norm13ln_fwd_kernelINS_13Kernel_traitsIf6__halfS2_S2_fjLj2560ELj1ELj4ELj1ELj16ENS_18Kernel_traits_baseILj2560EfS2_S2_S2_fjLj128EEEEELb0ELb0ELb0ELb0EEEvNS_9FwdParamsE --------------------------
	.section	.nv.info._ZN10layer_norm13ln_fwd_kernelINS_13Kernel_traitsIf6__halfS2_S2_fjLj2560ELj1ELj4ELj1ELj16ENS_18Kernel_traits_baseILj2560EfS2_S2_S2_fjLj128EEEEELb0ELb0ELb0ELb0EEEvNS_9FwdParamsE,"",@"SHT_CUDA_INFO"
	.sectionflags	@""
	.align	4


	//----- nvinfo : EIATTR_CUDA_API_VERSION
	.align		4
        /*0000*/ 	.byte	0x04, 0x37
        /*0002*/ 	.short	(.L_2558 - .L_2557)
.L_2557:
        /*0004*/ 	.word	0x00000082


	//----- nvinfo : EIATTR_KPARAM_INFO
	.align		4
.L_2558:
        /*0008*/ 	.byte	0x04, 0x17
        /*000a*/ 	.short	(.L_2560 - .L_2559)
.L_2559:
        /*000c*/ 	.word	0x00000000
        /*0010*/ 	.short	0x0000
        /*0012*/ 	.short	0x0000
        /*0014*/ 	.byte	0x00, 0xf0, 0xa1, 0x03


	//----- nvinfo : EIATTR_SPARSE_MMA_MASK
	.align		4
.L_2560:
        /*0018*/ 	.byte	0x03, 0x50
        /*001a*/ 	.short	0x0000


	//----- nvinfo : EIATTR_MAXREG_COUNT
	.align		4
        /*001c*/ 	.byte	0x03, 0x1b
        /*001e*/ 	.short	0x00ff


	//----- nvinfo : EIATTR_ANNOTATIONS
	.align		4
        /*0020*/ 	.byte	0x04, 0x55
        /*0022*/ 	.short	(.L_2562 - .L_2561)


	//   ....[0]....
.L_2561:
        /* <DEDUP_REMOVED lines=15> */


	//----- nvinfo : EIATTR_MERCURY_ISA_VERSION
	.align		4
.L_2562:
        /*0104*/ 	.byte	0x03, 0x5f
        /*0106*/ 	.short	0x0101


	//----- nvinfo : EIATTR_COOP_GROUP_MASK_REGIDS
	.align		4
        /*0108*/ 	.byte	0x04, 0x29
        /*010a*/ 	.short	(.L_2564 - .L_2563)


	//   ....[0]....
.L_2563:
        /*010c*/ 	.word	0xffffffff


	//   ....[1]....
        /*0110*/ 	.word	0xffffffff


	//   ....[2]....
        /*0114*/ 	.word	0xffffffff


	//   ....[3]....
        /*0118*/ 	.word	0xffffffff


	//   ....[4]....
        /*011c*/ 	.word	0xffffffff


	//   ....[5]....
        /*0120*/ 	.word	0xffffffff


	//   ....[6]....
        /*0124*/ 	.word	0xffffffff


	//   ....[7]....
        /*0128*/ 	.word	0xffffffff


	//   ....[8]....
        /*012c*/ 	.word	0xffffffff


	//   ....[9]....
        /*0130*/ 	.word	0xffffffff


	//   ....[10]....
        /*0134*/ 	.word	0x05000068


	//   ....[11]....
        /*0138*/ 	.word	0x05000068


	//   ....[12]....
        /*013c*/ 	.word	0x05000068


	//   ....[13]....
        /*0140*/ 	.word	0x05000068


	//   ....[14]....
        /*0144*/ 	.word	0x05000068


	//   ....[15]....
        /*0148*/ 	.word	0x05000068


	//   ....[16]....
        /*014c*/ 	.word	0x05000068


	//   ....[17]....
        /*0150*/ 	.word	0x05000068


	//   ....[18]....
        /*0154*/ 	.word	0x05000068


	//   ....[19]....
        /*0158*/ 	.word	0x05000068


	//----- nvinfo : EIATTR_COOP_GROUP_INSTR_OFFSETS
	.align		4
.L_2564:
        /*015c*/ 	.byte	0x04, 0x28
        /*015e*/ 	.short	(.L_2566 - .L_2565)


	//   ....[0]....
.L_2565:
        /*0160*/ 	.word	0x00004e00


	//   ....[1]....
        /*0164*/ 	.word	0x00004e40


	//   ....[2]....
        /*0168*/ 	.word	0x00004e60


	//   ....[3]....
        /*016c*/ 	.word	0x00004e80


	//   ....[4]....
        /*0170*/ 	.word	0x00004ea0


	//   ....[5]....
        /*0174*/ 	.word	0x00005920


	//   ....[6]....
        /*0178*/ 	.word	0x00005940


	//   ....[7]....
        /*017c*/ 	.word	0x00005960


	//   ....[8]....
        /*0180*/ 	.word	0x00005980


	//   ....[9]....
        /*0184*/ 	.word	0x000059a0


	//   ....[10]....
        /*0188*/ 	.word	0x00007230


	//   ....[11]....
        /*018c*/ 	.word	0x000072d0


	//   ....[12]....
        /*0190*/ 	.word	0x00007350


	//   ....[13]....
        /*0194*/ 	.word	0x000073d0


	//   ....[14]....
        /*0198*/ 	.word	0x00007450


	//   ....[15]....
        /*019c*/ 	.word	0x00007f50


	//   ....[16]....
        /*01a0*/ 	.word	0x00007fc0


	//   ....[17]....
        /*01a4*/ 	.word	0x00008030


	//   ....[18]....
        /*01a8*/ 	.word	0x000080a0


	//   ....[19]....
        /*01ac*/ 	.word	0x00008110


	//----- nvinfo : EIATTR_VRC_CTA_INIT_COUNT
	.align		4
.L_2566:
        /*01b0*/ 	.byte	0x02, 0x4a
	.zero		1
	.zero		1


	//----- nvinfo : EIATTR_EXIT_INSTR_OFFSETS
	.align		4
        /*01b4*/ 	.byte	0x04, 0x1c
        /*01b6*/ 	.short	(.L_2568 - .L_2567)


	//   ....[0]....
.L_2567:
        /*01b8*/ 	.word	0x00000f20


	//   ....[1]....
        /*01bc*/ 	.word	0x000071c0


	//----- nvinfo : EIATTR_MAX_THREADS
	.align		4
.L_2568:
        /*01c0*/ 	.byte	0x04, 0x05
        /*01c2*/ 	.short	(.L_2570 - .L_2569)
.L_2569:
        /*01c4*/ 	.word	0x00000080
        /*01c8*/ 	.word	0x00000001
        /*01cc*/ 	.word	0x00000001


	//----- nvinfo : EIATTR_CRS_STACK_SIZE
	.align		4
.L_2570:
        /*01d0*/ 	.byte	0x04, 0x1e
        /*01d2*/ 	.short	(.L_2572 - .L_2571)
.L_2571:
        /*01d4*/ 	.word	0x00000000


	//----- nvinfo : EIATTR_CBANK_PARAM_SIZE
	.align		4
.L_2572:
        /*01d8*/ 	.byte	0x03, 0x19
        /*01da*/ 	.short	0x00e8


	//----- nvinfo : EIATTR_PARAM_CBANK
	.align		4
        /*01dc*/ 	.byte	0x04, 0x0a
        /*01de*/ 	.short	(.L_2574 - .L_2573)
	.align		4
.L_2573:
        /*01e0*/ 	.word	index@(.nv.constant0._ZN10layer_norm13ln_fwd_kernelINS_13Kernel_traitsIf6__halfS2_S2_fjLj2560ELj1ELj4ELj1ELj16ENS_18Kernel_traits_baseILj2560EfS2_S2_S2_fjLj128EEEEELb0ELb0ELb0ELb0EEEvNS_9FwdParamsE)
        /*01e4*/ 	.short	0x0380
        /*01e6*/ 	.short	0x00e8


	//----- nvinfo : EIATTR_SW_WAR
	.align		4
.L_2574:
        /*01e8*/ 	.byte	0x04, 0x36
        /*01ea*/ 	.short	(.L_2576 - .L_2575)
.L_2575:
        /*01ec*/ 	.word	0x00000008
.L_2576:


//--------------------- .nv.info._ZN10layer_norm13ln_fwd_kernelINS_13Kernel_traitsIf6__halfS2_S2_fjLj2560ELj1ELj4ELj1ELj16ENS_18Kernel_traits_baseILj2560EfS2_S2_S2_fjLj128EEEEELb0ELb0ELb0ELb1EEEvNS_9FwdParamsE --------------------------
	.section	.nv.info._ZN10layer_norm13ln_fwd_kernelINS_13Kernel_traitsIf6__halfS2_S2_fjLj2560ELj1ELj4ELj1ELj16ENS_18Kernel_traits_baseILj2560EfS2_S2_S2_fjLj128EEEEELb0ELb0ELb0ELb1EEEvNS_9FwdParamsE,"",@"SHT_CUDA_INFO"
	.sectionflags	@""
	.align	4


	//----- nvinfo : EIATTR_CUDA_API_VERSION
	.align		4
        /*0000*/ 	.byte	0x04, 0x37
        /*0002*/ 	.short	(.L_2578 - .L_2577)
.L_2577:
        /*0004*/ 	.word	0x00000082


	//----- nvinfo : EIATTR_KPARAM_INFO
	.align		4
.L_2578:
        /*0008*/ 	.byte	0x04, 0x17
        /*000a*/ 	.short	(.L_2580 - .L_2579)
.L_2579:
        /*000c*/ 	.word	0x00000000
        /*0010*/ 	.short	0x0000
        /*0012*/ 	.short	0x0000
        /*0014*/ 	.byte	0x00, 0xf0, 0xa1, 0x03


	//----- nvinfo : EIATTR_SPARSE_MMA_MASK
	.align		4
.L_2580:
        /*0018*/ 	.byte	0x03, 0x50
        /*001a*/ 	.short	0x0000


	//----- nvinfo : EIATTR_MAXREG_COUNT
	.align		4
        /*001c*/ 	.byte	0x03, 0x1b
        /*001e*/ 	.short	0x00ff


	//----- nvinfo : EIATTR_ANNOTATIONS
	.align		4
        /*0020*/ 	.byte	0x04, 0x55
        /*0022*/ 	.short	(.L_2582 - .L_2581)


	//   ....[0]....
.L_2581:
        /* <DEDUP_REMOVED lines=15> */


	//----- nvinfo : EIATTR_MERCURY_ISA_VERSION
	.align		4
.L_2582:
        /*0104*/ 	.byte	0x03, 0x5f
        /*0106*/ 	.short	0x0101


	//----- nvinfo : EIATTR_COOP_GROUP_MASK_REGIDS
	.align		4
        /*0108*/ 	.byte	0x04, 0x29
        /*010a*/ 	.short	(.L_2584 - .L_2583)


	//   ....[0]....
.L_2583:
        /*010c*/ 	.word	0xffffffff


	//   ....[1]....
        /*0110*/ 	.word	0xffffffff


	//   ....[2]....
        /*0114*/ 	.word	0xffffffff


	//   ....[3]....
        /*0118*/ 	.word	0xffffffff


	//   ....[4]....
        /*011c*/ 	.word	0xffffffff


	//   ....[5]....
        /*0120*/ 	.word	0xffffffff


	//   ....[6]....
        /*0124*/ 	.word	0xffffffff


	//   ....[7]....
        /*0128*/ 	.word	0xffffffff


	//   ....[8]....
        /*012c*/ 	.word	0xffffffff


	//   ....[9]....
        /*0130*/ 	.word	0xffffffff


	//   ....[10]....
        /*0134*/ 	.word	0x050000f2


	//   ....[11]....
        /*0138*/ 	.word	0x050000f2


	//   ....[12]....
        /*013c*/ 	.word	0x050000f2


	//   ....[13]....
        /*0140*/ 	.word	0x050000f2


	//   ....[14]....
        /*0144*/ 	.word	0x050000f2


	//   ....[15]....
        /*0148*/ 	.word	0x050000f2


	//   ....[16]....
        /*014c*/ 	.word	0x050000f2


	//   ....[17]....
        /*0150*/ 	.word	0x050000f2


	//   ....[18]....
        /*0154*/ 	.word	0x050000f2


	//   ....[19]....
        /*0158*/ 	.word	0x050000f2


	//----- nvinfo : EIATTR_COOP_GROUP_INSTR_OFFSETS
	.align		4
.L_2584:
        /*015c*/ 	.byte	0x04, 0x28
        /*015e*/ 	.short	(.L_2586 - .L_2585)


	//   ....[0]....
.L_2585:
        /*0160*/ 	.word	0x00004090


	//   ....[1]....
        /*0164*/ 	.word	0x000040c0


	//   ....[2]....
        /*0168*/ 	.word	0x000040e0


	//   ....[3]....
        /*016c*/ 	.word	0x00004100


	//   ....[4]....
        /*0170*/ 	.word	0x00004120


	//   ....[5]....
        /*0174*/ 	.word	0x00004b50


	//   ....[6]....
        /*0178*/ 	.word	0x00004b70


	//   ....[7]....
        /*017c*/ 	.word	0x00004b90


	//   ....[8]....
        /*0180*/ 	.word	0x00004bb0


	//   ....[9]....
        /*0184*/ 	.word	0x00004bd0


	//   ....[10]....
        /*0188*/ 	.word	0x000061e0


	//   ....[11]....
        /*018c*/ 	.word	0x00006280


	//   ....[12]....
        /*0190*/ 	.word	0x000062e0


	//   ....[13]....
        /*0194*/ 	.word	0x00006340


	//   ....[14]....
        /*0198*/ 	.word	0x000063a0


	//   ....[15]....
        /*019c*/ 	.word	0x00006e20


	//   ....[16]....
        /*01a0*/ 	.word	0x00006e80


	//   ....[17]....
        /*01a4*/ 	.word	0x00006ee0


	//   ....[18]....
        /*01a8*/ 	.word	0x00006f40


	//   ....[19]....
        /*01ac*/ 	.word	0x00006fa0


	//----- nvinfo : EIATTR_VRC_CTA_INIT_COUNT
	.align		4
.L_2586:
        /*01b0*/ 	.byte	0x02, 0x4a
	.zero		1
	.zero		1


	//----- nvinfo : EIATTR_EXIT_INSTR_OFFSETS
	.align		4
        /*01b4*/ 	.byte	0x04, 0x1c
        /*01b6*/ 	.short	(.L_2588 - .L_2587)


	//   ....[0]....
.L_2587:
        /*01b8*/ 	.word	0x000008a0


	//   ....[1]....
        /*01bc*/ 	.word	0x00006170


	//----- nvinfo : EIATTR_MAX_THREADS
	.align		4
.L_2588:
        /*01c0*/ 	.byte	0x04, 0x05
        /*01c2*/ 	.short	(.L_2590 - .L_2589)
.L_2589:
        /*01c4*/ 	.word	0x00000080
        /*01c8*/ 	.word	0x00000001
        /*01cc*/ 	.word	0x00000001


	//----- nvinfo : EIATTR_CRS_STACK_SIZE
	.align		4
.L_2590:
        /*01d0*/ 	.byte	0x04, 0x1e
        /*01d2*/ 	.short	(.L_2592 - .L_2591)
.L_2591:
        /*01d4*/ 	.word	0x00000000


	//----- nvinfo : EIATTR_CBANK_PARAM_SIZE
	.align		4
.L_2592:
        /*01d8*/ 	.byte	0x03, 0x19
        /*01da*/ 	.short	0x00e8


	//----- nvinfo : EIATTR_PARAM_CBANK
	.align		4
        /*01dc*/ 	.byte	0x04, 0x0a
        /*01de*/ 	.short	(.L_2594 - .L_2593)
	.align		4
.L_2593:
        /*01e0*/ 	.word	index@(.nv.constant0._ZN10layer_norm13ln_fwd_kernelINS_13Kernel_traitsIf6__halfS2_S2_fjLj2560ELj1ELj4ELj1ELj16ENS_18Kernel_traits_baseILj2560EfS2_S2_S2_fjLj128EEEEELb0ELb0ELb0ELb1EEEvNS_9FwdParamsE)
        /*01e4*/ 	.short	0x0380
        /*01e6*/ 	.short	0x00e8


	//----- nvinfo : EIATTR_SW_WAR
	.align		4
.L_2594:
        /*01e8*/ 	.byte	0x04, 0x36
        /*01ea*/ 	.short	(.L_2596 - .L_2595)
.L_2595:
        /*01ec*/ 	.word	0x00000008
.L_2596:


//--------------------- .nv.info._ZN10layer_norm13ln_fwd_kernelINS_13Kernel_traitsIf6__halfS2_S2_fjLj2560ELj1ELj4ELj1ELj16ENS_18Kernel_traits_baseILj2560EfS2_S2_S2_fjLj128EEEEELb0ELb0ELb1ELb0EEEvNS_9FwdParamsE --------------------------
	.section	.nv.info._ZN10layer_norm13ln_fwd_kernelINS_13Kernel_traitsIf6__halfS2_S2_fjLj2560ELj1ELj4ELj1ELj16ENS_18Kernel_traits_baseILj2560EfS2_S2_S2_fjLj128EEEEELb0ELb0ELb1ELb0EEEvNS_9FwdParamsE,"",@"SHT_CUDA_INFO"
	.sectionflags	@""
	.align	4


	//----- nvinfo : EIATTR_CUDA_API_VERSION
	.align		4
        /*0000*/ 	.byte	0x04, 0x37
        /*0002*/ 	.short	(.L_2598 - .L_2597)
.L_2597:
        /*0004*/ 	.word	0x00000082


	//----- nvinfo : EIATTR_KPARAM_INFO
	.align		4
.L_2598:
        /*0008*/ 	.byte	0x04, 0x17
        /*000a*/ 	.short	(.L_2600 - .L_2599)
.L_2599:
        /*000c*/ 	.word	0x00000000
        /*0010*/ 	.short	0x0000
        /*0012*/ 	.short	0x0000
        /*0014*/ 	.byte	0x00, 0xf0, 0xa1, 0x03


	//----- nvinfo : EIATTR_SPARSE_MMA_MASK
	.align		4
.L_2600:
        /*0018*/ 	.byte	0x03, 0x50
        /*001a*/ 	.short	0x0000


	//----- nvinfo : EIATTR_MAXREG_COUNT
	.align		4
        /*001c*/ 	.byte	0x03, 0x1b
        /*001e*/ 	.short	0x00ff


	//----- nvinfo : EIATTR_ANNOTATIONS
	.align		4
        /*0020*/ 	.byte	0x04, 0x55
        /*0022*/ 	.short	(.L_2602 - .L_2601)


	//   ....[0]....
.L_2601:
        /* <DEDUP_REMOVED lines=16> */


	//----- nvinfo : EIATTR_MERCURY_ISA_VERSION
	.align		4
.L_2602:
        /*0114*/ 	.byte	0x03, 0x5f
        /*0116*/ 	.short	0x0101


	//----- nvinfo : EIATTR_COOP_GROUP_MASK_REGIDS
	.align		4
        /*0118*/ 	.byte	0x04, 0x29
        /*011a*/ 	.short	(.L_2604 - .L_2603)


	//   ....[0]....
.L_2603:
        /*011c*/ 	.word	0xffffffff


	//   ....[1]....
        /*0120*/ 	.word	0xffffffff


	//   ....[2]....
        /*0124*/ 	.word	0xffffffff


	//   ....[3]....
        /*0128*/ 	.word	0xffffffff


	//   ....[4]....
        /*012c*/ 	.word	0xffffffff


	//   ....[5]....
        /*0130*/ 	.word	0xffffffff


	//   ....[6]....
        /*0134*/ 	.word	0xffffffff


	//   ....[7]....
        /*0138*/ 	.word	0xffffffff


	//   ....[8]....
        /*013c*/ 	.word	0xffffffff


	//   ....[9]....
        /*0140*/ 	.word	0xffffffff


	//   ....[10]....
        /*0144*/ 	.word	0x05000068


	//   ....[11]....
        /*0148*/ 	.word	0x05000068


	//   ....[12]....
        /*014c*/ 	.word	0x05000068


	//   ....[13]....
        /*0150*/ 	.word	0x05000068


	//   ....[14]....
        /*0154*/ 	.word	0x05000068


	//   ....[15]....
        /*0158*/ 	.word	0x05000068


	//   ....[16]....
        /*015c*/ 	.word	0x05000068


	//   ....[17]....
        /*0160*/ 	.word	0x05000068


	//   ....[18]....
        /*0164*/ 	.word	0x05000068


	//   ....[19]....
        /*0168*/ 	.word	0x05000068


	//----- nvinfo : EIATTR_COOP_GROUP_INSTR_OFFSETS
	.align		4
.L_2604:
        /*016c*/ 	.byte	0x04, 0x28
        /*016e*/ 	.short	(.L_2606 - .L_2605)


	//   ....[0]....
.L_2605:
        /*0170*/ 	.word	0x00005e50


	//   ....[1]....
        /*0174*/ 	.word	0x00005e90


	//   ....[2]....
        /*0178*/ 	.word	0x00005eb0


	//   ....[3]....
        /*017c*/ 	.word	0x00005ed0


	//   ....[4]....
        /*0180*/ 	.word	0x00005ef0


	//   ....[5]....
        /*0184*/ 	.word	0x00006960


	//   ....[6]....
        /*0188*/ 	.word	0x00006980


	//   ....[7]....
        /*018c*/ 	.word	0x000069a0


	//   ....[8]....
        /*0190*/ 	.word	0x000069c0


	//   ....[9]....
        /*0194*/ 	.word	0x000069e0


	//   ....[10]....
        /*0198*/ 	.word	0x00008320


	//   ....[11]....
        /*019c*/ 	.word	0x000083c0


	//   ....[12]....
        /*01a0*/ 	.word	0x00008430


	//   ....[13]....
        /*01a4*/ 	.word	0x000084a0


	//   ....[14]....
        /*01a8*/ 	.word	0x00008510


	//   ....[15]....
        /*01ac*/ 	.word	0x00008ff0


	//   ....[16]....
        /*01b0*/ 	.word	0x00009060


	//   ....[17]....
        /*01b4*/ 	.word	0x000090d0


	//   ....[18]....
        /*01b8*/ 	.word	0x00009140


	//   ....[19]....
        /*01bc*/ 	.word	0x000091b0


	//----- nvinfo : EIATTR_VRC_CTA_INIT_COUNT
	.align		4
.L_2606:
        /*01c0*/ 	.byte	0x02, 0x4a
	.zero		1
	.zero		1


	//----- nvinfo : EIATTR_EXIT_INSTR_OFFSETS
	.align		4
        /*01c4*/ 	.byte	0x04, 0x1c
        /*01c6*/ 	.short	(.L_2608 - .L_2607)


	//   ....[0]....
.L_2607:
        /*01c8*/ 	.word	0x00000f60


	//   ....[1]....
        /*01cc*/ 	.word	0x000082b0


	//----- nvinfo : EIATTR_MAX_THREADS
	.align		4
.L_2608:
        /*01d0*/ 	.byte	0x04, 0x05
        /*01d2*/ 	.short	(.L_2610 - .L_2609)
.L_2609:
        /*01d4*/ 	.word	0x00000080
        /*01d8*/ 	.word	0x00000001
        /*01dc*/ 	.word	0x00000001


	//----- nvinfo : EIATTR_CRS_STACK_SIZE
	.align		4
.L_2610:
        /*01e0*/ 	.byte	0x04, 0x1e
        /*01e2*/ 	.short	(.L_2612 - .L_2611)
.L_2611:
        /*01e4*/ 	.word	0x00000000


	//----- nvinfo : EIATTR_CBANK_PARAM_SIZE
	.align		4
.L_2612:
        /*01e8*/ 	.byte	0x03, 0x19
        /*01ea*/ 	.short	0x00e8


	//----- nvinfo : EIATTR_PARAM_CBANK
	.align		4
        /*01ec*/ 	.byte	0x04, 0x0a
        /*01ee*/ 	.short	(.L_2614 - .L_2613)
	.align		4
.L_2613:
        /*01f0*/ 	.word	index@(.nv.constant0._ZN10layer_norm13ln_fwd_kernelINS_13Kernel_traitsIf6__halfS2_S2_fjLj2560ELj1ELj4ELj1ELj16ENS_18Kernel_traits_baseILj2560EfS2_S2_S2_fjLj128EEEEELb0ELb0ELb1ELb0EEEvNS_9FwdParamsE)
        /*01f4*/ 	.short	0x0380
        /*01f6*/ 	.short	0x00e8


	//----- nvinfo : EIATTR_SW_WAR
	.align		4
.L_2614:
        /*01f8*/ 	.byte	0x04, 0x36
        /*01fa*/ 	.short	(.L_2616 - .L_2615)
.L_2615:
        /*01fc*/ 	.word	0x00000008
.L_2616:


//--------------------- .nv.info._ZN10layer_norm13ln_fwd_kernelINS_13Kernel_traitsIf6__halfS2_S2_fjLj2560ELj1ELj4ELj1ELj16ENS_18Kernel_traits_baseILj2560EfS2_S2_S2_fjLj128EEEEELb0ELb0ELb1ELb1EEEvNS_9FwdParamsE --------------------------
	.section	.nv.info._ZN10layer_norm13ln_fwd_kernelINS_13Kernel_traitsIf6__halfS2_S2_fjLj2560ELj1ELj4ELj1ELj16ENS_18Kernel_traits_baseILj2560EfS2_S2_S2_fjLj128EEEEELb0ELb0ELb1ELb1EEEvNS_9FwdParamsE,"",@"SHT_CUDA_INFO"
	.sectionflags	@""
	.align	4


	//----- nvinfo : EIATTR_CUDA_API_VERSION
	.align		4
        /*0000*/ 	.byte	0x04, 0x37
        /*0002*/ 	.short	(.L_2618 - .L_2617)
.L_2617:
        /*0004*/ 	.word	0x00000082


	//----- nvinfo : EIATTR_KPARAM_INFO
	.align		4
.L_2618:
        /*0008*/ 	.byte	0x04, 0x17
        /*000a*/ 	.short	(.L_2620 - .L_2619)
.L_2619:
        /*000c*/ 	.word	0x00000000
        /*0010*/ 	.short	0x0000
        /*0012*/ 	.short	0x0000
        /*0014*/ 	.byte	0x00, 0xf0, 0xa1, 0x03


	//----- nvinfo : EIATTR_SPARSE_MMA_MASK
	.align		4
.L_2620:
        /*0018*/ 	.byte	0x03, 0x50
        /*001a*/ 	.short	0x0000


	//----- nvinfo : EIATTR_MAXREG_COUNT
	.align		4
        /*001c*/ 	.byte	0x03, 0x1b
        /*001e*/ 	.short	0x00ff


	//----- nvinfo : EIATTR_ANNOTATIONS
	.align		4
        /*0020*/ 	.byte	0x04, 0x55
        /*0022*/ 	.short	(.L_2622 - .L_2621)


	//   ....[0]....
.L_2621:
        /*0024*/ 	.word	0x00000001
        /*0028*/ 	.byte	0x90, 0x03, 0x00, 0x00, 0x01, 0x00, 0x00, 0x00, 0xa0, 0x03, 0x00, 0x00, 0x01, 0x00, 0x00, 0x00
        /*0038*/ 	.byte	0xa0, 0x07, 0x00, 0x00, 0x01, 0x00, 0x00, 0x00, 0xb0, 0x07, 0x00, 0x00, 0x01, 0x00, 0x00, 0x00
        /*0048*/ 	.byte	0xf0, 0x58, 0x00, 0x00, 0x01, 0x00, 0x00, 0x00, 0x40, 0x59, 0x00, 0x00, 0x01, 0x00, 0x00, 0x00
        /*0058*/ 	.byte	0x90, 0x59, 0x00, 0x00, 0x01, 0x00, 0x00, 0x00, 0xb0, 0x59, 0x00, 0x00


	//----- nvinfo : EIATTR_MERCURY_ISA_VERSION
	.align		4
.L_2622:
        /*0064*/ 	.byte	0x03, 0x5f
        /*0066*/ 	.short	0x0101


	//----- nvinfo : EIATTR_COOP_GROUP_MASK_REGIDS
	.align		4
        /*0068*/ 	.byte	0x04, 0x29
        /*006a*/ 	.short	(.L_2624 - .L_2623)


	//   ....[0]....
.L_2623:
        /*006c*/ 	.word	0xffffffff


	//   ....[1]....
        /*0070*/ 	.word	0xffffffff


	//   ....[2]....
        /*0074*/ 	.word	0xffffffff


	//   ....[3]....
        /*0078*/ 	.word	0xffffffff


	//   ....[4]....
        /*007c*/ 	.word	0xffffffff


	//   ....[5]....
        /*0080*/ 	.word	0xffffffff


	//   ....[6]....
        /*0084*/ 	.word	0xffffffff


	//   ....[7]....
        /*0088*/ 	.word	0xffffffff


	//   ....[8]....
        /*008c*/ 	.word	0xffffffff


	//   ....[9]....
        /*0090*/ 	.word	0xffffffff


	//   ....[10]....
        /*0094*/ 	.word	0x050000b6


	//   ....[11]....
        /*0098*/ 	.word	0x050000b6


	//   ....[12]....
        /*009c*/ 	.word	0x050000b6


	//   ....[13]....
        /*00a0*/ 	.word	0x050000b6


	//   ....[14]....
        /*00a4*/ 	.word	0x050000b6


	//   ....[15]....
        /*00a8*/ 	.word	0x050000b6


	//   ....[16]....
        /*00ac*/ 	.word	0x050000b6


	//   ....[17]....
        /*00b0*/ 	.word	0x050000b6


	//   ....[18]....
        /*00b4*/ 	.word	0x050000b6


	//   ....[19]....
        /*00b8*/ 	.word	0x050000b6


	//----- nvinfo : EIATTR_COOP_GROUP_INSTR_OFFSETS
	.align		4
.L_2624:
        /*00bc*/ 	.byte	0x04, 0x28
        /*00be*/ 	.short	(.L_2626 - .L_2625)


	//   ....[0]....
.L_2625:
        /*00c0*/ 	.word	0x00004c80


	//   ....[1]....
        /*00c4*/ 	.word	0x00004ca0


	//   ....[2]....
        /*00c8*/ 	.word	0x00004cc0


	//   ....[3]....
        /*00cc*/ 	.word	0x00004ce0


	//   ....[4]....
        /*00d0*/ 	.word	0x00004d00


	//   ....[5]....
        /*00d4*/ 	.word	0x00005740


	//   ....[6]....
        /*00d8*/ 	.word	0x00005760


	//   ....[7]....
        /*00dc*/ 	.word	0x00005780


	//   ....[8]....
        /*00e0*/ 	.word	0x000057a0


	//   ....[9]....
        /*00e4*/ 	.word	0x000057c0


	//   ....[10]....
        /*00e8*/ 	.word	0x00006e40


	//   ....[11]....
        /*00ec*/ 	.word	0x00006ed0


	//   ....[12]....
        /*00f0*/ 	.word	0x00006f40


	//   ....[13]....
        /*00f4*/ 	.word	0x00006fb0


	//   ....[14]....
        /*00f8*/ 	.word	0x00007020


	//   ....[15]....
        /*00fc*/ 	.word	0x00007ac0


	//   ....[16]....
        /*0100*/ 	.word	0x00007b20


	//   ....[17]....
        /*0104*/ 	.word	0x00007b80


	//   ....[18]....
        /*0108*/ 	.word	0x00007be0


	//   ....[19]....
        /*010c*/ 	.word	0x00007c40


	//----- nvinfo : EIATTR_VRC_CTA_INIT_COUNT
	.align		4
.L_2626:
        /*0110*/ 	.byte	0x02, 0x4a
	.zero		1
	.zero		1


	//----- nvinfo : EIATTR_EXIT_INSTR_OFFSETS
	.align		4
        /*0114*/ 	.byte	0x04, 0x1c
        /*0116*/ 	.short	(.L_2628 - .L_2627)


	//   ....[0]....
.L_2627:
        /*0118*/ 	.word	0x00000810


	//   ....[1]....
        /*011c*/ 	.word	0x00006dd0


	//----- nvinfo : EIATTR_MAX_THREADS
	.align		4
.L_2628:
        /*0120*/ 	.byte	0x04, 0x05
        /*0122*/ 	.short	(.L_2630 - .L_2629)
.L_2629:
        /*0124*/ 	.word	0x00000080
        /*0128*/ 	.word	0x00000001
        /*012c*/ 	.word	0x00000001


	//----- nvinfo : EIATTR_CRS_STACK_SIZE
	.align		4
.L_2630:
        /*0130*/ 	.byte	0x04, 0x1e
        /*0132*/ 	.short	(.L_2632 - .L_2631)
.L_2631:
        /*0134*/ 	.word	0x00000000


	//----- nvinfo : EIATTR_CBANK_PARAM_SIZE
	.align		4
.L_2632:
        /*0138*/ 	.byte	0x03, 0x19
        /*013a*/ 	.short	0x00e8


	//----- nvinfo : EIATTR_PARAM_CBANK
	.align		4
        /*013c*/ 	.byte	0x04, 0x0a
        /*013e*/ 	.short	(.L_2634 - .L_2633)
	.align		4
.L_2633:
        /*0140*/ 	.word	index@(.nv.constant0._ZN10layer_norm13ln_fwd_kernelINS_13Kernel_traitsIf6__halfS2_S2_fjLj2560ELj1ELj4ELj1ELj16ENS_18Kernel_traits_baseILj2560EfS2_S2_S2_fjLj128EEEEELb0ELb0ELb1ELb1EEEvNS_9FwdParamsE)
        /*0144*/ 	.short	0x0380
        /*0146*/ 	.short	0x00e8


	//----- nvinfo : EIATTR_SW_WAR
	.align		4
.L_2634:
        /*0148*/ 	.byte	0x04, 0x36
        /*014a*/ 	.short	(.L_2636 - .L_2635)
.L_2635:
        /*014c*/ 	.word	0x00000008
.L_2636:


//--------------------- .nv.info._ZN10layer_norm13ln_fwd_kernelINS_13Kernel_traitsIf6__halfS2_S2_fjLj2560ELj1ELj4ELj1ELj16ENS_18Kernel_traits_baseILj2560EfS2_S2_S2_fjLj128EEEEELb0ELb1ELb0ELb0EEEvNS_9FwdParamsE --------------------------
	.section	.nv.info._ZN10layer_norm13ln_fwd_kernelINS_13Kernel_traitsIf6__halfS2_S2_fjLj2560ELj1ELj4ELj1ELj16ENS_18Kernel_traits_baseILj2560EfS2_S2_S2_fjLj128EEEEELb0ELb1ELb0ELb0EEEvNS_9FwdParamsE,"",@"SHT_CUDA_INFO"
	.sectionflags	@""
	.align	4


	//----- nvinfo : EIATTR_CUDA_API_VERSION
	.align		4
        /*0000*/ 	.byte	0x04, 0x37
        /*0002*/ 	.short	(.L_2638 - .L_2637)
.L_2637:
        /*0004*/ 	.word	0x00000082


	//----- nvinfo : EIATTR_KPARAM_INFO
	.align		4
.L_2638:
        /*0008*/ 	.byte	0x04, 0x17
        /*000a*/ 	.short	(.L_2640 - .L_2639)
.L_2639:
        /*000c*/ 	.word	0x00000000
        /*0010*/ 	.short	0x0000
        /*0012*/ 	.short	0x0000
        /*0014*/ 	.byte	0x00, 0xf0, 0xa1, 0x03


	//----- nvinfo : EIATTR_SPARSE_MMA_MASK
	.align		4
.L_2640:
        /*0018*/ 	.byte	0x03, 0x50
        /*001a*/ 	.short	0x0000


	//----- nvinfo : EIATTR_MAXREG_COUNT
	.align		4
        /*001c*/ 	.byte	0x03, 0x1b
        /*001e*/ 	.short	0x00ff


	//----- nvinfo : EIATTR_ANNOTATIONS
	.align		4
        /*0020*/ 	.byte	0x04, 0x55
        /*0022*/ 	.short	(.L_2642 - .L_2641)


	//   ....[0]....
.L_2641:
        /* <DEDUP_REMOVED lines=185> */


	//----- nvinfo : EIATTR_MERCURY_ISA_VERSION
	.align		4
.L_2642:
        /*0ba4*/ 	.byte	0x03, 0x5f
        /*0ba6*/ 	.short	0x0101


	//----- nvinfo : EIATTR_COOP_GROUP_MASK_REGIDS
	.align		4
        /*0ba8*/ 	.byte	0x04, 0x29
        /*0baa*/ 	.short	(.L_2644 - .L_2643)


	//   ....[0]....
.L_2643:
        /*0bac*/ 	.word	0xffffffff


	//   ....[1]....
        /*0bb0*/ 	.word	0xffffffff


	//   ....[2]....
        /*0bb4*/ 	.word	0xffffffff


	//   ....[3]....
        /*0bb8*/ 	.word	0xffffffff


	//   ....[4]....
        /*0bbc*/ 	.word	0xffffffff


	//   ....[5]....
        /*0bc0*/ 	.word	0xffffffff


	//   ....[6]....
        /*0bc4*/ 	.word	0xffffffff


	//   ....[7]....
        /*0bc8*/ 	.word	0xffffffff


	//   ....[8]....
        /*0bcc*/ 	.word	0xffffffff


	//   ....[9]....
        /*0bd0*/ 	.word	0xffffffff


	//   ....[10]....
        /*0bd4*/ 	.word	0x05000080


	//   ....[11]....
        /*0bd8*/ 	.word	0x05000080


	//   ....[12]....
        /*0bdc*/ 	.word	0x05000080


	//   ....[13]....
        /*0be0*/ 	.word	0x05000080


	//   ....[14]....
        /*0be4*/ 	.word	0x05000080


	//   ....[15]....
        /*0be8*/ 	.word	0x05000080


	//   ....[16]....
        /*0bec*/ 	.word	0x05000080


	//   ....[17]....
        /*0bf0*/ 	.word	0x05000080


	//   ....[18]....
        /*0bf4*/ 	.word	0x05000080


	//   ....[19]....
        /*0bf8*/ 	.word	0x05000080


	//----- nvinfo : EIATTR_COOP_GROUP_INSTR_OFFSETS
	.align		4
.L_2644:
        /*0bfc*/ 	.byte	0x04, 0x28
        /*0bfe*/ 	.short	(.L_2646 - .L_2645)


	//   ....[0]....
.L_2645:
        /*0c00*/ 	.word	0x000061a0


	//   ....[1]....
        /*0c04*/ 	.word	0x000061e0


	//   ....[2]....
        /*0c08*/ 	.word	0x00006200


	//   ....[3]....
        /*0c0c*/ 	.word	0x00006220


	//   ....[4]....
        /*0c10*/ 	.word	0x00006240


	//   ....[5]....
        /*0c14*/ 	.word	0x00006cb0


	//   ....[6]....
        /*0c18*/ 	.word	0x00006cd0


	//   ....[7]....
        /*0c1c*/ 	.word	0x00006cf0


	//   ....[8]....
        /*0c20*/ 	.word	0x00006d10


	//   ....[9]....
        /*0c24*/ 	.word	0x00006d30


	//   ....[10]....
        /*0c28*/ 	.word	0x00008f00


	//   ....[11]....
        /*0c2c*/ 	.word	0x00008fa0


	//   ....[12]....
        /*0c30*/ 	.word	0x00009010


	//   ....[13]....
        /*0c34*/ 	.word	0x00009080


	//   ....[14]....
        /*0c38*/ 	.word	0x000090f0


	//   ....[15]....
        /*0c3c*/ 	.word	0x00009bd0


	//   ....[16]....
        /*0c40*/ 	.word	0x00009c40


	//   ....[17]....
        /*0c44*/ 	.word	0x00009cb0


	//   ....[18]....
        /*0c48*/ 	.word	0x00009d20


	//   ....[19]....
        /*0c4c*/ 	.word	0x00009d90


	//----- nvinfo : EIATTR_VRC_CTA_INIT_COUNT
	.align		4
.L_2646:
        /*0c50*/ 	.byte	0x02, 0x4a
	.zero		1
	.zero		1


	//----- nvinfo : EIATTR_EXIT_INSTR_OFFSETS
	.align		4
        /*0c54*/ 	.byte	0x04, 0x1c
        /*0c56*/ 	.short	(.L_2648 - .L_2647)


	//   ....[0]....
.L_2647:
        /*0c58*/ 	.word	0x00002560


	//   ....[1]....
        /*0c5c*/ 	.word	0x00008e90


	//----- nvinfo : EIATTR_MAX_THREADS
	.align		4
.L_2648:
        /*0c60*/ 	.byte	0x04, 0x05
        /*0c62*/ 	.short	(.L_2650 - .L_2649)
.L_2649:
        /*0c64*/ 	.word	0x00000080
        /*0c68*/ 	.word	0x00000001
        /*0c6c*/ 	.word	0x00000001


	//----- nvinfo : EIATTR_CRS_STACK_SIZE
	.align		4
.L_2650:
        /*0c70*/ 	.byte	0x04, 0x1e
        /*0c72*/ 	.short	(.L_2652 - .L_2651)
.L_2651:
        /*0c74*/ 	.word	0x00000000


	//----- nvinfo : EIATTR_CBANK_PARAM_SIZE
	.align		4
.L_2652:
        /*0c78*/ 	.byte	0x03, 0x19
        /*0c7a*/ 	.short	0x00e8


	//----- nvinfo : EIATTR_PARAM_CBANK
	.align		4
        /*0c7c*/ 	.byte	0x04, 0x0a
        /*0c7e*/ 	.short	(.L_2654 - .L_2653)
	.align		4
.L_2653:
        /*0c80*/ 	.word	index@(.nv.constant0._ZN10layer_norm13ln_fwd_kernelINS_13Kernel_traitsIf6__halfS2_S2_fjLj2560ELj1ELj4ELj1ELj16ENS_18Kernel_traits_baseILj2560EfS2_S2_S2_fjLj128EEEEELb0ELb1ELb0ELb0EEEvNS_9FwdParamsE)
        /*0c84*/ 	.short	0x0380
        /*0c86*/ 	.short	0x00e8


	//----- nvinfo : EIATTR_SW_WAR
	.align		4
.L_2654:
        /*0c88*/ 	.byte	0x04, 0x36
        /*0c8a*/ 	.short	(.L_2656 - .L_2655)
.L_2655:
        /*0c8c*/ 	.word	0x00000008
.L_2656:


//--------------------- .nv.info._ZN10layer_norm13ln_fwd_kernelINS_13Kernel_traitsIf6__halfS2_S2_fjLj2560ELj1ELj4ELj1ELj16ENS_18Kernel_traits_baseILj2560EfS2_S2_S2_fjLj128EEEEELb0ELb1ELb0ELb1EEEvNS_9FwdParamsE --------------------------
	.section	.nv.info._ZN10layer_norm13ln_fwd_kernelINS_13Kernel_traitsIf6__halfS2_S2_fjLj2560ELj1ELj4ELj1ELj16ENS_18Kernel_traits_baseILj2560EfS2_S2_S2_fjLj128EEEEELb0ELb1ELb0ELb1EEEvNS_9FwdParamsE,"",@"SHT_CUDA_INFO"
	.sectionflags	@""
	.align	4


	//----- nvinfo : EIATTR_CUDA_API_VERSION
	.align		4
        /*0000*/ 	.byte	0x04, 0x37
        /*0002*/ 	.short	(.L_2658 - .L_2657)
.L_2657:
        /*0004*/ 	.word	0x00000082


	//----- nvinfo : EIATTR_KPARAM_INFO
	.align		4
.L_2658:
        /*0008*/ 	.byte	0x04, 0x17
        /*000a*/ 	.short	(.L_2660 - .L_2659)
.L_2659:
        /*000c*/ 	.word	0x00000000
        /*0010*/ 	.short	0x0000
        /*0012*/ 	.short	0x0000
        /*0014*/ 	.byte	0x00, 0xf0, 0xa1, 0x03


	//----- nvinfo : EIATTR_SPARSE_MMA_MASK
	.align		4
.L_2660:
        /*0018*/ 	.byte	0x03, 0x50
        /*001a*/ 	.short	0x0000


	//----- nvinfo : EIATTR_MAXREG_COUNT
	.align		4
        /*001c*/ 	.byte	0x03, 0x1b
        /*001e*/ 	.short	0x00ff


	//----- nvinfo : EIATTR_ANNOTATIONS
	.align		4
        /*0020*/ 	.byte	0x04, 0x55
        /*0022*/ 	.short	(.L_2662 - .L_2661)


	//   ....[0]....
.L_2661:
        /* <DEDUP_REMOVED lines=142> */


	//----- nvinfo : EIATTR_MERCURY_ISA_VERSION
	.align		4
.L_2662:
        /*08f4*/ 	.byte	0x03, 0x5f
        /*08f6*/ 	.short	0x0101


	//----- nvinfo : EIATTR_COOP_GROUP_MASK_REGIDS
	.align		4
        /*08f8*/ 	.byte	0x04, 0x29
        /*08fa*/ 	.short	(.L_2664 - .L_2663)


	//   ....[0]....
.L_2663:
        /*08fc*/ 	.word	0xffffffff


	//   ....[1]....
        /*0900*/ 	.word	0xffffffff


	//   ....[2]....
        /*0904*/ 	.word	0xffffffff


	//   ....[3]....
        /*0908*/ 	.word	0xffffffff


	//   ....[4]....
        /*090c*/ 	.word	0xffffffff


	//   ....[5]....
        /*0910*/ 	.word	0xffffffff


	//   ....[6]....
        /*0914*/ 	.word	0xffffffff


	//   ....[7]....
        /*0918*/ 	.word	0xffffffff


	//   ....[8]....
        /*091c*/ 	.word	0xffffffff


	//   ....[9]....
        /*0920*/ 	.word	0xffffffff


	//   ....[10]....
        /*0924*/ 	.word	0xffffffff


	//   ....[11]....
        /*0928*/ 	.word	0xffffffff


	//   ....[12]....
        /*092c*/ 	.word	0xffffffff


	//   ....[13]....
        /*0930*/ 	.word	0xffffffff


	//   ....[14]....
        /*0934*/ 	.word	0xffffffff


	//   ....[15]....
        /*0938*/ 	.word	0xffffffff


	//   ....[16]....
        /*093c*/ 	.word	0xffffffff


	//   ....[17]....
        /*0940*/ 	.word	0xffffffff


	//   ....[18]....
        /*0944*/ 	.word	0xffffffff


	//   ....[19]....
        /*0948*/ 	.word	0xffffffff


	//   ....[20]....
        /*094c*/ 	.word	0x050000ac


	//   ....[21]....
        /*0950*/ 	.word	0x050000ac


	//   ....[22]....
        /*0954*/ 	.word	0x050000ac


	//   ....[23]....
        /*0958*/ 	.word	0x050000ac


	//   ....[24]....
        /*095c*/ 	.word	0x050000ac


	//   ....[25]....
        /*0960*/ 	.word	0x050000ac


	//   ....[26]....
        /*0964*/ 	.word	0x050000ac


	//   ....[27]....
        /*0968*/ 	.word	0x050000ac


	//   ....[28]....
        /*096c*/ 	.word	0x050000ac


	//   ....[29]....
        /*0970*/ 	.word	0x050000ac


	//   ....[30]....
        /*0974*/ 	.word	0x050000ac


	//   ....[31]....
        /*0978*/ 	.word	0x050000ac


	//   ....[32]....
        /*097c*/ 	.word	0x050000ac


	//   ....[33]....
        /*0980*/ 	.word	0x050000ac


	//   ....[34]....
        /*0984*/ 	.word	0x050000ac


	//   ....[35]....
        /*0988*/ 	.word	0x050000ac


	//   ....[36]....
        /*098c*/ 	.word	0x050000ac


	//   ....[37]....
        /*0990*/ 	.word	0x050000ac


	//   ....[38]....
        /*0994*/ 	.word	0x050000ac


	//   ....[39]....
        /*0998*/ 	.word	0x050000ac


	//----- nvinfo : EIATTR_COOP_GROUP_INSTR_OFFSETS
	.align		4
.L_2664:
        /*099c*/ 	.byte	0x04, 0x28
        /*099e*/ 	.short	(.L_2666 - .L_2665)


	//   ....[0]....
.L_2665:
        /*09a0*/ 	.word	0x000045c0


	//   ....[1]....
        /*09a4*/ 	.word	0x000045f0


	//   ....[2]....
        /*09a8*/ 	.word	0x00004610


	//   ....[3]....
        /*09ac*/ 	.word	0x00004630


	//   ....[4]....
        /*09b0*/ 	.word	0x00004650


	//   ....[5]....
        /*09b4*/ 	.word	0x00005080


	//   ....[6]....
        /*09b8*/ 	.word	0x000050a0


	//   ....[7]....
        /*09bc*/ 	.word	0x000050c0


	//   ....[8]....
        /*09c0*/ 	.word	0x000050e0


	//   ....[9]....
        /*09c4*/ 	.word	0x00005100


	//   ....[10]....
        /*09c8*/ 	.word	0x00009670


	//   ....[11]....
        /*09cc*/ 	.word	0x000096a0


	//   ....[12]....
        /*09d0*/ 	.word	0x000096c0


	//   ....[13]....
        /*09d4*/ 	.word	0x000096e0


	//   ....[14]....
        /*09d8*/ 	.word	0x00009700


	//   ....[15]....
        /*09dc*/ 	.word	0x0000a130


	//   ....[16]....
        /*09e0*/ 	.word	0x0000a150


	//   ....[17]....
        /*09e4*/ 	.word	0x0000a170


	//   ....[18]....
        /*09e8*/ 	.word	0x0000a190


	//   ....[19]....
        /*09ec*/ 	.word	0x0000a1b0


	//   ....[20]....
        /*09f0*/ 	.word	0x0000bcb0


	//   ....[21]....
        /*09f4*/ 	.word	0x0000bd50


	//   ....[22]....
        /*09f8*/ 	.word	0x0000bdc0


	//   ....[23]....
        /*09fc*/ 	.word	0x0000be30


	//   ....[24]....
        /*0a00*/ 	.word	0x0000bea0


	//   ....[25]....
        /*0a04*/ 	.word	0x0000c930


	//   ....[26]....
        /*0a08*/ 	.word	0x0000c9a0


	//   ....[27]....
        /*0a0c*/ 	.word	0x0000ca10


	//   ....[28]....
        /*0a10*/ 	.word	0x0000ca80


	//   ....[29]....
        /*0a14*/ 	.word	0x0000caf0


	//   ....[30]....
        /*0a18*/ 	.word	0x0000cb80


	//   ....[31]....
        /*0a1c*/ 	.word	0x0000cc20


	//   ....[32]....
        /*0a20*/ 	.word	0x0000cc90


	//   ....[33]....
        /*0a24*/ 	.word	0x0000cd00


	//   ....[34]....
        /*0a28*/ 	.word	0x0000cd70


	//   ....[35]....
        /*0a2c*/ 	.word	0x0000d800


	//   ....[36]....
        /*0a30*/ 	.word	0x0000d870


	//   ....[37]....
        /*0a34*/ 	.word	0x0000d8e0


	//   ....[38]....
        /*0a38*/ 	.word	0x0000d950


	//   ....[39]....
        /*0a3c*/ 	.word	0x0000d9c0


	//----- nvinfo : EIATTR_VRC_CTA_INIT_COUNT
	.align		4
.L_2666:
        /*0a40*/ 	.byte	0x02, 0x4a
	.zero		1
	.zero		1


	//----- nvinfo : EIATTR_EXIT_INSTR_OFFSETS
	.align		4
        /*0a44*/ 	.byte	0x04, 0x1c
        /*0a46*/ 	.short	(.L_2668 - .L_2667)


	//   ....[0]....
.L_2667:
        /*0a48*/ 	.word	0x00001060


	//   ....[1]....
        /*0a4c*/ 	.word	0x00006ba0


	//   ....[2]....
        /*0a50*/ 	.word	0x0000bc50


	//----- nvinfo : EIATTR_MAX_THREADS
	.align		4
.L_2668:
        /*0a54*/ 	.byte	0x04, 0x05
        /*0a56*/ 	.short	(.L_2670 - .L_2669)
.L_2669:
        /*0a58*/ 	.word	0x00000080
        /*0a5c*/ 	.word	0x00000001
        /*0a60*/ 	.word	0x00000001


	//----- nvinfo : EIATTR_CRS_STACK_SIZE
	.align		4
.L_2670:
        /*0a64*/ 	.byte	0x04, 0x1e
        /*0a66*/ 	.short	(.L_2672 - .L_2671)
.L_2671:
        /*0a68*/ 	.word	0x00000000


	//----- nvinfo : EIATTR_CBANK_PARAM_SIZE
	.align		4
.L_2672:
        /*0a6c*/ 	.byte	0x03, 0x19
        /*0a6e*/ 	.short	0x00e8


	//----- nvinfo : EIATTR_PARAM_CBANK
	.align		4
        /*0a70*/ 	.byte	0x04, 0x0a
        /*0a72*/ 	.short	(.L_2674 - .L_2673)
	.align		4
.L_2673:
        /*0a74*/ 	.word	index@(.nv.constant0._ZN10layer_norm13ln_fwd_kernelINS_13Kernel_traitsIf6__halfS2_S2_fjLj2560ELj1ELj4ELj1ELj16ENS_18Kernel_traits_baseILj2560EfS2_S2_S2_fjLj128EEEEELb0ELb1ELb0ELb1EEEvNS_9FwdParamsE)
        /*0a78*/ 	.short	0x0380
        /*0a7a*/ 	.short	0x00e8


	//----- nvinfo : EIATTR_SW_WAR
	.align		4
.L_2674:
        /*0a7c*/ 	.byte	0x04, 0x36
        /*0a7e*/ 	.short	(.L_2676 - .L_2675)
.L_2675:
        /*0a80*/ 	.word	0x00000008
.L_2676:


//--------------------- .nv.info._ZN10layer_norm13ln_fwd_kernelINS_13Kernel_traitsIf6__halfS2_S2_fjLj2560ELj1ELj4ELj1ELj16ENS_18Kernel_traits_baseILj2560EfS2_S2_S2_fjLj128EEEEELb0ELb1ELb1ELb0EEEvNS_9FwdParamsE --------------------------
	.section	.nv.info._ZN10layer_norm13ln_fwd_kernelINS_13Kernel_traitsIf6__halfS2_S2_fjLj2560ELj1ELj4ELj1ELj16ENS_18Kernel_traits_baseILj2560EfS2_S2_S2_fjLj128EEEEELb0ELb1ELb1ELb0EEEvNS_9FwdParamsE,"",@"SHT_CUDA_INFO"
	.sectionflags	@""
	.align	4


	//----- nvinfo : EIATTR_CUDA_API_VERSION
	.align		4
        /*0000*/ 	.byte	0x04, 0x37
        /*0002*/ 	.short	(.L_2678 - .L_2677)
.L_2677:
        /*0004*/ 	.word	0x00000082


	//----- nvinfo : EIATTR_KPARAM_INFO
	.align		4
.L_2678:
        /*0008*/ 	.byte	0x04, 0x17
        /*000a*/ 	.short	(.L_2680 - .L_2679)
.L_2679:
        /*000c*/ 	.word	0x00000000
        /*0010*/ 	.short	0x0000
        /*0012*/ 	.short	0x0000
        /*0014*/ 	.byte	0x00, 0xf0, 0xa1, 0x03


	//----- nvinfo : EIATTR_SPARSE_MMA_MASK
	.align		4
.L_2680:
        /*0018*/ 	.byte	0x03, 0x50
        /*001a*/ 	.short	0x0000


	//----- nvinfo : EIATTR_MAXREG_COUNT
	.align		4
        /*001c*/ 	.byte	0x03, 0x1b
        /*001e*/ 	.short	0x00ff


	//----- nvinfo : EIATTR_ANNOTATIONS
	.align		4
        /*0020*/ 	.byte	0x04, 0x55
        /*0022*/ 	.short	(.L_2682 - .L_2681)


	//   ....[0]....
.L_2681:
        /* <DEDUP_REMOVED lines=204> */


	//----- nvinfo : EIATTR_MERCURY_ISA_VERSION
	.align		4
.L_2682:
        /*0cd4*/ 	.byte	0x03, 0x5f
        /*0cd6*/ 	.short	0x0101


	//----- nvinfo : EIATTR_COOP_GROUP_MASK_REGIDS
	.align		4
        /*0cd8*/ 	.byte	0x04, 0x29
        /*0cda*/ 	.short	(.L_2684 - .L_2683)


	//   ....[0]....
.L_2683:
        /*0cdc*/ 	.word	0xffffffff


	//   ....[1]....
        /*0ce0*/ 	.word	0xffffffff


	//   ....[2]....
        /*0ce4*/ 	.word	0xffffffff


	//   ....[3]....
        /*0ce8*/ 	.word	0xffffffff


	//   ....[4]....
        /*0cec*/ 	.word	0xffffffff


	//   ....[5]....
        /*0cf0*/ 	.word	0xffffffff


	//   ....[6]....
        /*0cf4*/ 	.word	0xffffffff


	//   ....[7]....
        /*0cf8*/ 	.word	0xffffffff


	//   ....[8]....
        /*0cfc*/ 	.word	0xffffffff


	//   ....[9]....
        /*0d00*/ 	.word	0xffffffff


	//   ....[10]....
        /*0d04*/ 	.word	0x05000080


	//   ....[11]....
        /*0d08*/ 	.word	0x05000080


	//   ....[12]....
        /*0d0c*/ 	.word	0x05000080


	//   ....[13]....
        /*0d10*/ 	.word	0x05000080


	//   ....[14]....
        /*0d14*/ 	.word	0x05000080


	//   ....[15]....
        /*0d18*/ 	.word	0x05000080


	//   ....[16]....
        /*0d1c*/ 	.word	0x05000080


	//   ....[17]....
        /*0d20*/ 	.word	0x05000080


	//   ....[18]....
        /*0d24*/ 	.word	0x05000080


	//   ....[19]....
        /*0d28*/ 	.word	0x05000080


	//----- nvinfo : EIATTR_COOP_GROUP_INSTR_OFFSETS
	.align		4
.L_2684:
        /*0d2c*/ 	.byte	0x04, 0x28
        /*0d2e*/ 	.short	(.L_2686 - .L_2685)


	//   ....[0]....
.L_2685:
        /*0d30*/ 	.word	0x00007f90


	//   ....[1]....
        /*0d34*/ 	.word	0x00007fd0


	//   ....[2]....
        /*0d38*/ 	.word	0x00007ff0


	//   ....[3]....
        /*0d3c*/ 	.word	0x00008010


	//   ....[4]....
        /*0d40*/ 	.word	0x00008030


	//   ....[5]....
        /*0d44*/ 	.word	0x00008aa0


	//   ....[6]....
        /*0d48*/ 	.word	0x00008ac0


	//   ....[7]....
        /*0d4c*/ 	.word	0x00008ae0


	//   ....[8]....
        /*0d50*/ 	.word	0x00008b00


	//   ....[9]....
        /*0d54*/ 	.word	0x00008b20


	//   ....[10]....
        /*0d58*/ 	.word	0x0000af60


	//   ....[11]....
        /*0d5c*/ 	.word	0x0000b000


	//   ....[12]....
        /*0d60*/ 	.word	0x0000b070


	//   ....[13]....
        /*0d64*/ 	.word	0x0000b0e0


	//   ....[14]....
        /*0d68*/ 	.word	0x0000b150


	//   ....[15]....
        /*0d6c*/ 	.word	0x0000bc30


	//   ....[16]....
        /*0d70*/ 	.word	0x0000bca0


	//   ....[17]....
        /*0d74*/ 	.word	0x0000bd10


	//   ....[18]....
        /*0d78*/ 	.word	0x0000bd80


	//   ....[19]....
        /*0d7c*/ 	.word	0x0000bdf0


	//----- nvinfo : EIATTR_VRC_CTA_INIT_COUNT
	.align		4
.L_2686:
        /*0d80*/ 	.byte	0x02, 0x4a
	.zero		1
	.zero		1


	//----- nvinfo : EIATTR_EXIT_INSTR_OFFSETS
	.align		4
        /*0d84*/ 	.byte	0x04, 0x1c
        /*0d86*/ 	.short	(.L_2688 - .L_2687)


	//   ....[0]....
.L_2687:
        /*0d88*/ 	.word	0x000025d0


	//   ....[1]....
        /*0d8c*/ 	.word	0x0000aef0


	//----- nvinfo : EIATTR_MAX_THREADS
	.align		4
.L_2688:
        /*0d90*/ 	.byte	0x04, 0x05
        /*0d92*/ 	.short	(.L_2690 - .L_2689)
.L_2689:
        /*0d94*/ 	.word	0x00000080
        /*0d98*/ 	.word	0x00000001
        /*0d9c*/ 	.word	0x00000001


	//----- nvinfo : EIATTR_CRS_STACK_SIZE
	.align		4
.L_2690:
        /*0da0*/ 	.byte	0x04, 0x1e
        /*0da2*/ 	.short	(.L_2692 - .L_2691)
.L_2691:
        /*0da4*/ 	.word	0x00000000


	//----- nvinfo : EIATTR_CBANK_PARAM_SIZE
	.align		4
.L_2692:
        /*0da8*/ 	.byte	0x03, 0x19
        /*0daa*/ 	.short	0x00e8


	//----- nvinfo : EIATTR_PARAM_CBANK
	.align		4
        /*0dac*/ 	.byte	0x04, 0x0a
        /*0dae*/ 	.short	(.L_2694 - .L_2693)
	.align		4
.L_2693:
        /*0db0*/ 	.word	index@(.nv.constant0._ZN10layer_norm13ln_fwd_kernelINS_13Kernel_traitsIf6__halfS2_S2_fjLj2560ELj1ELj4ELj1ELj16ENS_18Kernel_traits_baseILj2560EfS2_S2_S2_fjLj128EEEEELb0ELb1ELb1ELb0EEEvNS_9FwdParamsE)
        /*0db4*/ 	.short	0x0380
        /*0db6*/ 	.short	0x00e8


	//----- nvinfo : EIATTR_SW_WAR
	.align		4
.L_2694:
        /*0db8*/ 	.byte	0x04, 0x36
        /*0dba*/ 	.short	(.L_2696 - .L_2695)
.L_2695:
        /*0dbc*/ 	.word	0x00000008
.L_2696:


//--------------------- .nv.info._ZN10layer_norm13ln_fwd_kernelINS_13Kernel_traitsIf6__halfS2_S2_fjLj2560ELj1ELj4ELj1ELj16ENS_18Kernel_traits_baseILj2560EfS2_S2_S2_fjLj128EEEEELb0ELb1ELb1ELb1EEEvNS_9FwdParamsE --------------------------
	.section	.nv.info._ZN10layer_norm13ln_fwd_kernelINS_13Kernel_traitsIf6__halfS2_S2_fjLj2560ELj1ELj4ELj1ELj16ENS_18Kernel_traits_baseILj2560EfS2_S2_S2_fjLj128EEEEELb0ELb1ELb1ELb1EEEvNS_9FwdParamsE,"",@"SHT_CUDA_INFO"
	.sectionflags	@""
	.align	4


	//----- nvinfo : EIATTR_CUDA_API_VERSION
	.align		4
        /*0000*/ 	.byte	0x04, 0x37
        /*0002*/ 	.short	(.L_2698 - .L_2697)
.L_2697:
        /*0004*/ 	.word	0x00000082


	//----- nvinfo : EIATTR_KPARAM_INFO
	.align		4
.L_2698:
        /*0008*/ 	.byte	0x04, 0x17
        /*000a*/ 	.short	(.L_2700 - .L_2699)
.L_2699:
        /*000c*/ 	.word	0x00000000
        /*0010*/ 	.short	0x0000
        /*0012*/ 	.short	0x0000
        /*0014*/ 	.byte	0x00, 0xf0, 0xa1, 0x03


	//----- nvinfo : EIATTR_SPARSE_MMA_MASK
	.align		4
.L_2700:
        /*0018*/ 	.byte	0x03, 0x50
        /*001a*/ 	.short	0x0000


	//----- nvinfo : EIATTR_MAXREG_COUNT
	.align		4
        /*001c*/ 	.byte	0x03, 0x1b
        /*001e*/ 	.short	0x00ff


	//----- nvinfo : EIATTR_ANNOTATIONS
	.align		4
        /*0020*/ 	.byte	0x04, 0x55
        /*0022*/ 	.short	(.L_2702 - .L_2701)


	//   ....[0]....
.L_2701:
        /* <DEDUP_REMOVED lines=91> */


	//----- nvinfo : EIATTR_MERCURY_ISA_VERSION
	.align		4
.L_2702:
        /*05c4*/ 	.byte	0x03, 0x5f
        /*05c6*/ 	.short	0x0101


	//----- nvinfo : EIATTR_COOP_GROUP_MASK_REGIDS
	.align		4
        /*05c8*/ 	.byte	0x04, 0x29
        /*05ca*/ 	.short	(.L_2704 - .L_2703)


	//   ....[0]....
.L_2703:
        /*05cc*/ 	.word	0xffffffff


	//   ....[1]....
        /*05d0*/ 	.word	0xffffffff


	//   ....[2]....
        /*05d4*/ 	.word	0xffffffff


	//   ....[3]....
        /*05d8*/ 	.word	0xffffffff


	//   ....[4]....
        /*05dc*/ 	.word	0xffffffff


	//   ....[5]....
        /*05e0*/ 	.word	0xffffffff


	//   ....[6]....
        /*05e4*/ 	.word	0xffffffff


	//   ....[7]....
        /*05e8*/ 	.word	0xffffffff


	//   ....[8]....
        /*05ec*/ 	.word	0xffffffff


	//   ....[9]....
        /*05f0*/ 	.word	0xffffffff


	//   ....[10]....
        /*05f4*/ 	.word	0x050000b2


	//   ....[11]....
        /*05f8*/ 	.word	0x050000b2


	//   ....[12]....
        /*05fc*/ 	.word	0x050000b2


	//   ....[13]....
        /*0600*/ 	.word	0x050000b2


	//   ....[14]....
        /*0604*/ 	.word	0x050000b2


	//   ....[15]....
        /*0608*/ 	.word	0x050000b2


	//   ....[16]....
        /*060c*/ 	.word	0x050000b2


	//   ....[17]....
        /*0610*/ 	.word	0x050000b2


	//   ....[18]....
        /*0614*/ 	.word	0x050000b2


	//   ....[19]....
        /*0618*/ 	.word	0x050000b2


	//----- nvinfo : EIATTR_COOP_GROUP_INSTR_OFFSETS
	.align		4
.L_2704:
        /*061c*/ 	.byte	0x04, 0x28
        /*061e*/ 	.short	(.L_2706 - .L_2705)


	//   ....[0]....
.L_2705:
        /*0620*/ 	.word	0x00006380


	//   ....[1]....
        /*0624*/ 	.word	0x000063b0


	//   ....[2]....
        /*0628*/ 	.word	0x000063d0


	//   ....[3]....
        /*062c*/ 	.word	0x000063f0


	//   ....[4]....
        /*0630*/ 	.word	0x00006410


	//   ....[5]....
        /*0634*/ 	.word	0x00006e40


	//   ....[6]....
        /*0638*/ 	.word	0x00006e60


	//   ....[7]....
        /*063c*/ 	.word	0x00006e80


	//   ....[8]....
        /*0640*/ 	.word	0x00006ea0


	//   ....[9]....
        /*0644*/ 	.word	0x00006ec0


	//   ....[10]....
        /*0648*/ 	.word	0x00008a00


	//   ....[11]....
        /*064c*/ 	.word	0x00008aa0


	//   ....[12]....
        /*0650*/ 	.word	0x00008b00


	//   ....[13]....
        /*0654*/ 	.word	0x00008b60


	//   ....[14]....
        /*0658*/ 	.word	0x00008bc0


	//   ....[15]....
        /*065c*/ 	.word	0x00009640


	//   ....[16]....
        /*0660*/ 	.word	0x000096a0


	//   ....[17]....
        /*0664*/ 	.word	0x00009700


	//   ....[18]....
        /*0668*/ 	.word	0x00009760


	//   ....[19]....
        /*066c*/ 	.word	0x000097c0


	//----- nvinfo : EIATTR_VRC_CTA_INIT_COUNT
	.align		4
.L_2706:
        /*0670*/ 	.byte	0x02, 0x4a
	.zero		1
	.zero		1


	//----- nvinfo : EIATTR_EXIT_INSTR_OFFSETS
	.align		4
        /*0674*/ 	.byte	0x04, 0x1c
        /*0676*/ 	.short	(.L_2708 - .L_2707)


	//   ....[0]....
.L_2707:
        /*0678*/ 	.word	0x00001020


	//   ....[1]....
        /*067c*/ 	.word	0x00008990


	//----- nvinfo : EIATTR_MAX_THREADS
	.align		4
.L_2708:
        /*0680*/ 	.byte	0x04, 0x05
        /*0682*/ 	.short	(.L_2710 - .L_2709)
.L_2709:
        /*0684*/ 	.word	0x00000080
        /*0688*/ 	.word	0x00000001
        /*068c*/ 	.word	0x00000001


	//----- nvinfo : EIATTR_CRS_STACK_SIZE
	.align		4
.L_2710:
        /*0690*/ 	.byte	0x04, 0x1e
        /*0692*/ 	.short	(.L_2712 - .L_2711)
.L_2711:
        /*0694*/ 	.word	0x00000000


	//----- nvinfo : EIATTR_CBANK_PARAM_SIZE
	.align		4
.L_2712:
        /*0698*/ 	.byte	0x03, 0x19
        /*069a*/ 	.short	0x00e8


	//----- nvinfo : EIATTR_PARAM_CBANK
	.align		4
        /*069c*/ 	.byte	0x04, 0x0a
        /*069e*/ 	.short	(.L_2714 - .L_2713)
	.align		4
.L_2713:
        /*06a0*/ 	.word	index@(.nv.constant0._ZN10layer_norm13ln_fwd_kernelINS_13Kernel_traitsIf6__halfS2_S2_fjLj2560ELj1ELj4ELj1ELj16ENS_18Kernel_traits_baseILj2560EfS2_S2_S2_fjLj128EEEEELb0ELb1ELb1ELb1EEEvNS_9FwdParamsE)
        /*06a4*/ 	.short	0x0380
        /*06a6*/ 	.short	0x00e8


	//----- nvinfo : EIATTR_SW_WAR
	.align		4
.L_2714:
        /*06a8*/ 	.byte	0x04, 0x36
        /*06aa*/ 	.short	(.L_2716 - .L_2715)
.L_2715:
        /*06ac*/ 	.word	0x00000008
.L_2716:


//--------------------- .nv.info._ZN10layer_norm13ln_fwd_kernelINS_13Kernel_traitsIf6__halfS2_S2_fjLj2560ELj1ELj4ELj1ELj16ENS_18Kernel_traits_baseILj2560EfS2_S2_S2_fjLj128EEEEELb1ELb0ELb0ELb0EEEvNS_9FwdParamsE --------------------------
	.section	.nv.info._ZN10layer_norm13ln_fwd_kernelINS_13Kernel_traitsIf6__halfS2_S2_fjLj2560ELj1ELj4ELj1ELj16ENS_18Kernel_traits_baseILj2560EfS2_S2_S2_fjLj128EEEEELb1ELb0ELb0ELb0EEEvNS_9FwdParamsE,"",@"SHT_CUDA_INFO"
	.sectionflags	@""
	.align	4


	//----- nvinfo : EIATTR_CUDA_API_VERSION
	.align		4
        /*0000*/ 	.byte	0x04, 0x37
        /*0002*/ 	.short	(.L_2718 - .L_2717)
.L_2717:
        /*0004*/ 	.word	0x00000082


	//----- nvinfo : EIATTR_KPARAM_INFO
	.align		4
.L_2718:
        /*0008*/ 	.byte	0x04, 0x17
        /*000a*/ 	.short	(.L_2720 - .L_2719)
.L_2719:
        /*000c*/ 	.word	0x00000000
        /*0010*/ 	.short	0x0000
        /*0012*/ 	.short	0x0000
        /*0014*/ 	.byte	0x00, 0xf0, 0xa1, 0x03


	//----- nvinfo : EIATTR_SPARSE_MMA_MASK
	.align		4
.L_2720:
        /*0018*/ 	.byte	0x03, 0x50
        /*001a*/ 	.short	0x0000


	//----- nvinfo : EIATTR_MAXREG_COUNT
	.align		4
        /*001c*/ 	.byte	0x03, 0x1b
        /*001e*/ 	.short	0x00ff


	//----- nvinfo : EIATTR_ANNOTATIONS
	.align		4
        /*0020*/ 	.byte	0x04, 0x55
        /*0022*/ 	.short	(.L_2722 - .L_2721)


	//   ....[0]....
.L_2721:
        /* <DEDUP_REMOVED lines=36> */


	//----- nvinfo : EIATTR_MERCURY_ISA_VERSION
	.align		4
.L_2722:
        /*0254*/ 	.byte	0x03, 0x5f
        /*0256*/ 	.short	0x0101


	//----- nvinfo : EIATTR_COOP_GROUP_MASK_REGIDS
	.align		4
        /*0258*/ 	.byte	0x04, 0x29
        /*025a*/ 	.short	(.L_2724 - .L_2723)


	//   ....[0]....
.L_2723:
        /*025c*/ 	.word	0xffffffff


	//   ....[1]....
        /*0260*/ 	.word	0xffffffff


	//   ....[2]....
        /*0264*/ 	.word	0xffffffff


	//   ....[3]....
        /*0268*/ 	.word	0xffffffff


	//   ....[4]....
        /*026c*/ 	.word	0xffffffff


	//   ....[5]....
        /*0270*/ 	.word	0xffffffff


	//   ....[6]....
        /*0274*/ 	.word	0xffffffff


	//   ....[7]....
        /*0278*/ 	.word	0xffffffff


	//   ....[8]....
        /*027c*/ 	.word	0xffffffff


	//   ....[9]....
        /*0280*/ 	.word	0xffffffff


	//   ....[10]....
        /*0284*/ 	.word	0x05000044


	//   ....[11]....
        /*0288*/ 	.word	0x05000044


	//   ....[12]....
        /*028c*/ 	.word	0x05000044


	//   ....[13]....
        /*0290*/ 	.word	0x05000044


	//   ....[14]....
        /*0294*/ 	.word	0x05000044


	//   ....[15]....
        /*0298*/ 	.word	0x05000044


	//   ....[16]....
        /*029c*/ 	.word	0x05000044


	//   ....[17]....
        /*02a0*/ 	.word	0x05000044


	//   ....[18]....
        /*02a4*/ 	.word	0x05000044


	//   ....[19]....
        /*02a8*/ 	.word	0x05000044


	//----- nvinfo : EIATTR_COOP_GROUP_INSTR_OFFSETS
	.align		4
.L_2724:
        /*02ac*/ 	.byte	0x04, 0x28
        /*02ae*/ 	.short	(.L_2726 - .L_2725)


	//   ....[0]....
.L_2725:
        /*02b0*/ 	.word	0x00041f60


	//   ....[1]....
        /*02b4*/ 	.word	0x00041fa0


	//   ....[2]....
        /*02b8*/ 	.word	0x00041fc0


	//   ....[3]....
        /*02bc*/ 	.word	0x00041fe0


	//   ....[4]....
        /*02c0*/ 	.word	0x00042000


	//   ....[5]....
        /*02c4*/ 	.word	0x00042a70


	//   ....[6]....
        /*02c8*/ 	.word	0x00042a90


	//   ....[7]....
        /*02cc*/ 	.word	0x00042ab0


	//   ....[8]....
        /*02d0*/ 	.word	0x00042ad0


	//   ....[9]....
        /*02d4*/ 	.word	0x00042af0


	//   ....[10]....
        /*02d8*/ 	.word	0x00044450


	//   ....[11]....
        /*02dc*/ 	.word	0x000444f0


	//   ....[12]....
        /*02e0*/ 	.word	0x00044560


	//   ....[13]....
        /*02e4*/ 	.word	0x000445d0


	//   ....[14]....
        /*02e8*/ 	.word	0x00044640


	//   ....[15]....
        /*02ec*/ 	.word	0x00045120


	//   ....[16]....
        /*02f0*/ 	.word	0x00045190


	//   ....[17]....
        /*02f4*/ 	.word	0x00045200


	//   ....[18]....
        /*02f8*/ 	.word	0x00045270


	//   ....[19]....
        /*02fc*/ 	.word	0x000452e0


	//----- nvinfo : EIATTR_VRC_CTA_INIT_COUNT
	.align		4
.L_2726:
        /*0300*/ 	.byte	0x02, 0x4a
	.zero		1
	.zero		1


	//----- nvinfo : EIATTR_EXIT_INSTR_OFFSETS
	.align		4
        /*0304*/ 	.byte	0x04, 0x1c
        /*0306*/ 	.short	(.L_2728 - .L_2727)


	//   ....[0]....
.L_2727:
        /*0308*/ 	.word	0x00001360


	//   ....[1]....
        /*030c*/ 	.word	0x000443e0


	//----- nvinfo : EIATTR_INDIRECT_BRANCH_TARGETS
	.align		4
.L_2728:
        /*0310*/ 	.byte	0x04, 0x34
        /*0312*/ 	.short	(.L_2730 - .L_2729)


	//   ....[0]....
.L_2729:
        /*0314*/ 	.word	.L_x_88336@srel
        /*0318*/ 	.short	0x0
        /*031a*/ 	.short	0x0
        /*031c*/ 	.word	0x3
        /*0320*/ 	.word	.L_x_88337@srel
        /*0324*/ 	.word	.L_x_88338@srel
        /*0328*/ 	.word	.L_x_88339@srel


	//----- nvinfo : EIATTR_MAX_THREADS
	.align		4
.L_2730:
        /*032c*/ 	.byte	0x04, 0x05
        /*032e*/ 	.short	(.L_2732 - .L_2731)
.L_2731:
        /*0330*/ 	.word	0x00000080
        /*0334*/ 	.word	0x00000001
        /*0338*/ 	.word	0x00000001


	//----- nvinfo : EIATTR_CRS_STACK_SIZE
	.align		4
.L_2732:
        /*033c*/ 	.byte	0x04, 0x1e
        /*033e*/ 	.short	(.L_2734 - .L_2733)
.L_2733:
        /*0340*/ 	.word	0x00000000


	//----- nvinfo : EIATTR_CBANK_PARAM_SIZE
	.align		4
.L_2734:
        /*0344*/ 	.byte	0x03, 0x19
        /*0346*/ 	.short	0x00e8


	//----- nvinfo : EIATTR_PARAM_CBANK
	.align		4
        /*0348*/ 	.byte	0x04, 0x0a
        /*034a*/ 	.short	(.L_2736 - .L_2735)
	.align		4
.L_2735:
        /*034c*/ 	.word	index@(.nv.constant0._ZN10layer_norm13ln_fwd_kernelINS_13Kernel_traitsIf6__halfS2_S2_fjLj2560ELj1ELj4ELj1ELj16ENS_18Kernel_traits_baseILj2560EfS2_S2_S2_fjLj128EEEEELb1ELb0ELb0ELb0EEEvNS_9FwdParamsE)
        /*0350*/ 	.short	0x0380
        /*0352*/ 	.short	0x00e8


	//----- nvinfo : EIATTR_SW_WAR
	.align		4
.L_2736:
        /*0354*/ 	.byte	0x04, 0x36
        /*0356*/ 	.short	(.L_2738 - .L_2737)
.L_2737:
        /*0358*/ 	.word	0x00000008
.L_2738:


//--------------------- .nv.info._ZN10layer_norm13ln_fwd_kernelINS_13Kernel_traitsIf6__halfS2_S2_fjLj2560ELj1ELj4ELj1ELj16ENS_18Kernel_traits_baseILj2560EfS2_S2_S2_fjLj128EEEEELb1ELb0ELb0ELb1EEEvNS_9FwdParamsE --------------------------
	.section	.nv.info._ZN10layer_norm13ln_fwd_kernelINS_13Kernel_traitsIf6__halfS2_S2_fjLj2560ELj1ELj4ELj1ELj16ENS_18Kernel_traits_baseILj2560EfS2_S2_S2_fjLj128EEEEELb1ELb0ELb0ELb1EEEvNS_9FwdParamsE,"",@"SHT_CUDA_INFO"
	.sectionflags	@""
	.align	4


	//----- nvinfo : EIATTR_CUDA_API_VERSION
	.align		4
        /*0000*/ 	.byte	0x04, 0x37
        /*0002*/ 	.short	(.L_2740 - .L_2739)
.L_2739:
        /*0004*/ 	.word	0x00000082


	//----- nvinfo : EIATTR_KPARAM_INFO
	.align		4
.L_2740:
        /*0008*/ 	.byte	0x04, 0x17
        /*000a*/ 	.short	(.L_2742 - .L_2741)
.L_2741:
        /*000c*/ 	.word	0x00000000
        /*0010*/ 	.short	0x0000
        /*0012*/ 	.short	0x0000
        /*0014*/ 	.byte	0x00, 0xf0, 0xa1, 0x03


	//----- nvinfo : EIATTR_SPARSE_MMA_MASK
	.align		4
.L_2742:
        /*0018*/ 	.byte	0x03, 0x50
        /*001a*/ 	.short	0x0000


	//----- nvinfo : EIATTR_MAXREG_COUNT
	.align		4
        /*001c*/ 	.byte	0x03, 0x1b
        /*001e*/ 	.short	0x00ff


	//----- nvinfo : EIATTR_ANNOTATIONS
	.align		4
        /*0020*/ 	.byte	0x04, 0x55
        /*0022*/ 	.short	(.L_2744 - .L_2743)


	//   ....[0]....
.L_2743:
        /* <DEDUP_REMOVED lines=41> */


	//----- nvinfo : EIATTR_MERCURY_ISA_VERSION
	.align		4
.L_2744:
        /*02a4*/ 	.byte	0x03, 0x5f
        /*02a6*/ 	.short	0x0101


	//----- nvinfo : EIATTR_COOP_GROUP_MASK_REGIDS
	.align		4
        /*02a8*/ 	.byte	0x04, 0x29
        /*02aa*/ 	.short	(.L_2746 - .L_2745)


	//   ....[0]....
.L_2745:
        /*02ac*/ 	.word	0xffffffff


	//   ....[1]....
        /*02b0*/ 	.word	0xffffffff


	//   ....[2]....
        /*02b4*/ 	.word	0xffffffff


	//   ....[3]....
        /*02b8*/ 	.word	0xffffffff


	//   ....[4]....
        /*02bc*/ 	.word	0xffffffff


	//   ....[5]....
        /*02c0*/ 	.word	0xffffffff


	//   ....[6]....
        /*02c4*/ 	.word	0xffffffff


	//   ....[7]....
        /*02c8*/ 	.word	0xffffffff


	//   ....[8]....
        /*02cc*/ 	.word	0xffffffff


	//   ....[9]....
        /*02d0*/ 	.word	0xffffffff


	//   ....[10]....
        /*02d4*/ 	.word	0x05000026


	//   ....[11]....
        /*02d8*/ 	.word	0x05000026


	//   ....[12]....
        /*02dc*/ 	.word	0x05000026


	//   ....[13]....
        /*02e0*/ 	.word	0x05000026


	//   ....[14]....
        /*02e4*/ 	.word	0x05000026


	//   ....[15]....
        /*02e8*/ 	.word	0x05000026


	//   ....[16]....
        /*02ec*/ 	.word	0x05000026


	//   ....[17]....
        /*02f0*/ 	.word	0x05000026


	//   ....[18]....
        /*02f4*/ 	.word	0x05000026


	//   ....[19]....
        /*02f8*/ 	.word	0x05000026


	//----- nvinfo : EIATTR_COOP_GROUP_INSTR_OFFSETS
	.align		4
.L_2746:
        /*02fc*/ 	.byte	0x04, 0x28
        /*02fe*/ 	.short	(.L_2748 - .L_2747)


	//   ....[0]....
.L_2747:
        /*0300*/ 	.word	0x00035d10


	//   ....[1]....
        /*0304*/ 	.word	0x00035d40


	//   ....[2]....
        /*0308*/ 	.word	0x00035d60


	//   ....[3]....
        /*030c*/ 	.word	0x00035d80


	//   ....[4]....
        /*0310*/ 	.word	0x00035da0


	//   ....[5]....
        /*0314*/ 	.word	0x000367d0


	//   ....[6]....
        /*0318*/ 	.word	0x000367f0


	//   ....[7]....
        /*031c*/ 	.word	0x00036810


	//   ....[8]....
        /*0320*/ 	.word	0x00036830


	//   ....[9]....
        /*0324*/ 	.word	0x00036850


	//   ....[10]....
        /*0328*/ 	.word	0x00037f40


	//   ....[11]....
        /*032c*/ 	.word	0x00037fe0


	//   ....[12]....
        /*0330*/ 	.word	0x00038050


	//   ....[13]....
        /*0334*/ 	.word	0x000380c0


	//   ....[14]....
        /*0338*/ 	.word	0x00038130


	//   ....[15]....
        /*033c*/ 	.word	0x00038bc0


	//   ....[16]....
        /*0340*/ 	.word	0x00038c30


	//   ....[17]....
        /*0344*/ 	.word	0x00038ca0


	//   ....[18]....
        /*0348*/ 	.word	0x00038d10


	//   ....[19]....
        /*034c*/ 	.word	0x00038d80


	//----- nvinfo : EIATTR_VRC_CTA_INIT_COUNT
	.align		4
.L_2748:
        /*0350*/ 	.byte	0x02, 0x4a
	.zero		1
	.zero		1


	//----- nvinfo : EIATTR_EXIT_INSTR_OFFSETS
	.align		4
        /*0354*/ 	.byte	0x04, 0x1c
        /*0356*/ 	.short	(.L_2750 - .L_2749)


	//   ....[0]....
.L_2749:
        /*0358*/ 	.word	0x00000c80


	//   ....[1]....
        /*035c*/ 	.word	0x00037ed0


	//----- nvinfo : EIATTR_INDIRECT_BRANCH_TARGETS
	.align		4
.L_2750:
        /*0360*/ 	.byte	0x04, 0x34
        /*0362*/ 	.short	(.L_2752 - .L_2751)


	//   ....[0]....
.L_2751:
        /*0364*/ 	.word	.L_x_88340@srel
        /*0368*/ 	.short	0x0
        /*036a*/ 	.short	0x0
        /*036c*/ 	.word	0x3
        /*0370*/ 	.word	.L_x_88341@srel
        /*0374*/ 	.word	.L_x_88342@srel
        /*0378*/ 	.word	.L_x_88343@srel


	//----- nvinfo : EIATTR_MAX_THREADS
	.align		4
.L_2752:
        /*037c*/ 	.byte	0x04, 0x05
        /*037e*/ 	.short	(.L_2754 - .L_2753)
.L_2753:
        /*0380*/ 	.word	0x00000080
        /*0384*/ 	.word	0x00000001
        /*0388*/ 	.word	0x00000001


	//----- nvinfo : EIATTR_CRS_STACK_SIZE
	.align		4
.L_2754:
        /*038c*/ 	.byte	0x04, 0x1e
        /*038e*/ 	.short	(.L_2756 - .L_2755)
.L_2755:
        /*0390*/ 	.word	0x00000000


	//----- nvinfo : EIATTR_CBANK_PARAM_SIZE
	.align		4
.L_2756:
        /*0394*/ 	.byte	0x03, 0x19
        /*0396*/ 	.short	0x00e8


	//----- nvinfo : EIATTR_PARAM_CBANK
	.align		4
        /*0398*/ 	.byte	0x04, 0x0a
        /*039a*/ 	.short	(.L_2758 - .L_2757)
	.align		4
.L_2757:
        /*039c*/ 	.word	index@(.nv.constant0._ZN10layer_norm13ln_fwd_kernelINS_13Kernel_traitsIf6__halfS2_S2_fjLj2560ELj1ELj4ELj1ELj16ENS_18Kernel_traits_baseILj2560EfS2_S2_S2_fjLj128EEEEELb1ELb0ELb0ELb1EEEvNS_9FwdParamsE)
        /*03a0*/ 	.short	0x0380
        /*03a2*/ 	.short	0x00e8


	//----- nvinfo : EIATTR_SW_WAR
	.align		4
.L_2758:
        /*03a4*/ 	.byte	0x04, 0x36
        /*03a6*/ 	.short	(.L_2760 - .L_2759)
.L_2759:
        /*03a8*/ 	.word	0x00000008
.L_2760:


//--------------------- .nv.info._ZN10layer_norm13ln_fwd_kernelINS_13Kernel_traitsIf6__halfS2_S2_fjLj2560ELj1ELj4ELj1ELj16ENS_18Kernel_traits_baseILj2560EfS2_S2_S2_fjLj128EEEEELb1ELb0ELb1ELb0EEEvNS_9FwdParamsE --------------------------
	.section	.nv.info._ZN10layer_norm13ln_fwd_kernelINS_13Kernel_traitsIf6__halfS2_S2_fjLj2560ELj1ELj4ELj1ELj16ENS_18Kernel_traits_baseILj2560EfS2_S2_S2_fjLj128EEEEELb1ELb0ELb1ELb0EEEvNS_9FwdParamsE,"",@"SHT_CUDA_INFO"
	.sectionflags	@""
	.align	4


	//----- nvinfo : EIATTR_CUDA_API_VERSION
	.align		4
        /*0000*/ 	.byte	0x04, 0x37
        /*0002*/ 	.short	(.L_2762 - .L_2761)
.L_2761:
        /*0004*/ 	.word	0x00000082


	//----- nvinfo : EIATTR_KPARAM_INFO
	.align		4
.L_2762:
        /*0008*/ 	.byte	0x04, 0x17
        /*000a*/ 	.short	(.L_2764 - .L_2763)
.L_2763:
        /*000c*/ 	.word	0x00000000
        /*0010*/ 	.short	0x0000
        /*0012*/ 	.short	0x0000
        /*0014*/ 	.byte	0x00, 0xf0, 0xa1, 0x03


	//----- nvinfo : EIATTR_SPARSE_MMA_MASK
	.align		4
.L_2764:
        /*0018*/ 	.byte	0x03, 0x50
        /*001a*/ 	.short	0x0000


	//----- nvinfo : EIATTR_MAXREG_COUNT
	.align		4
        /*001c*/ 	.byte	0x03, 0x1b
        /*001e*/ 	.short	0x00ff


	//----- nvinfo : EIATTR_ANNOTATIONS
	.align		4
        /*0020*/ 	.byte	0x04, 0x55
        /*0022*/ 	.short	(.L_2766 - .L_2765)


	//   ....[0]....
.L_2765:
        /* <DEDUP_REMOVED lines=57> */


	//----- nvinfo : EIATTR_MERCURY_ISA_VERSION
	.align		4
.L_2766:
        /*03a4*/ 	.byte	0x03, 0x5f
        /*03a6*/ 	.short	0x0101


	//----- nvinfo : EIATTR_COOP_GROUP_MASK_REGIDS
	.align		4
        /*03a8*/ 	.byte	0x04, 0x29
        /*03aa*/ 	.short	(.L_2768 - .L_2767)


	//   ....[0]....
.L_2767:
        /*03ac*/ 	.word	0xffffffff


	//   ....[1]....
        /*03b0*/ 	.word	0xffffffff


	//   ....[2]....
        /*03b4*/ 	.word	0xffffffff


	//   ....[3]....
        /*03b8*/ 	.word	0xffffffff


	//   ....[4]....
        /*03bc*/ 	.word	0xffffffff


	//   ....[5]....
        /*03c0*/ 	.word	0xffffffff


	//   ....[6]....
        /*03c4*/ 	.word	0xffffffff


	//   ....[7]....
        /*03c8*/ 	.word	0xffffffff


	//   ....[8]....
        /*03cc*/ 	.word	0xffffffff


	//   ....[9]....
        /*03d0*/ 	.word	0xffffffff


	//   ....[10]....
        /*03d4*/ 	.word	0x05000058


	//   ....[11]....
        /*03d8*/ 	.word	0x05000058


	//   ....[12]....
        /*03dc*/ 	.word	0x05000058


	//   ....[13]....
        /*03e0*/ 	.word	0x05000058


	//   ....[14]....
        /*03e4*/ 	.word	0x05000058


	//   ....[15]....
        /*03e8*/ 	.word	0x05000058


	//   ....[16]....
        /*03ec*/ 	.word	0x05000058


	//   ....[17]....
        /*03f0*/ 	.word	0x05000058


	//   ....[18]....
        /*03f4*/ 	.word	0x05000058


	//   ....[19]....
        /*03f8*/ 	.word	0x05000058


	//----- nvinfo : EIATTR_COOP_GROUP_INSTR_OFFSETS
	.align		4
.L_2768:
        /*03fc*/ 	.byte	0x04, 0x28
        /*03fe*/ 	.short	(.L_2770 - .L_2769)


	//   ....[0]....
.L_2769:
        /*0400*/ 	.word	0x00047580


	//   ....[1]....
        /*0404*/ 	.word	0x000475c0


	//   ....[2]....
        /*0408*/ 	.word	0x000475e0


	//   ....[3]....
        /*040c*/ 	.word	0x00047600


	//   ....[4]....
        /*0410*/ 	.word	0x00047620


	//   ....[5]....
        /*0414*/ 	.word	0x00048090


	//   ....[6]....
        /*0418*/ 	.word	0x000480b0


	//   ....[7]....
        /*041c*/ 	.word	0x000480d0


	//   ....[8]....
        /*0420*/ 	.word	0x000480f0


	//   ....[9]....
        /*0424*/ 	.word	0x00048110


	//   ....[10]....
        /*0428*/ 	.word	0x00049ba0


	//   ....[11]....
        /*042c*/ 	.word	0x00049c40


	//   ....[12]....
        /*0430*/ 	.word	0x00049cb0


	//   ....[13]....
        /*0434*/ 	.word	0x00049d20


	//   ....[14]....
        /*0438*/ 	.word	0x00049d90


	//   ....[15]....
        /*043c*/ 	.word	0x0004a870


	//   ....[16]....
        /*0440*/ 	.word	0x0004a8e0


	//   ....[17]....
        /*0444*/ 	.word	0x0004a950


	//   ....[18]....
        /*0448*/ 	.word	0x0004a9c0


	//   ....[19]....
        /*044c*/ 	.word	0x0004aa30


	//----- nvinfo : EIATTR_VRC_CTA_INIT_COUNT
	.align		4
.L_2770:
        /*0450*/ 	.byte	0x02, 0x4a
	.zero		1
	.zero		1


	//----- nvinfo : EIATTR_EXIT_INSTR_OFFSETS
	.align		4
        /*0454*/ 	.byte	0x04, 0x1c
        /*0456*/ 	.short	(.L_2772 - .L_2771)


	//   ....[0]....
.L_2771:
        /*0458*/ 	.word	0x00001520


	//   ....[1]....
        /*045c*/ 	.word	0x00049b30


	//----- nvinfo : EIATTR_MAX_THREADS
	.align		4
.L_2772:
        /*0460*/ 	.byte	0x04, 0x05
        /*0462*/ 	.short	(.L_2774 - .L_2773)
.L_2773:
        /*0464*/ 	.word	0x00000080
        /*0468*/ 	.word	0x00000001
        /*046c*/ 	.word	0x00000001


	//----- nvinfo : EIATTR_CRS_STACK_SIZE
	.align		4
.L_2774:
        /*0470*/ 	.byte	0x04, 0x1e
        /*0472*/ 	.short	(.L_2776 - .L_2775)
.L_2775:
        /*0474*/ 	.word	0x00000000


	//----- nvinfo : EIATTR_CBANK_PARAM_SIZE
	.align		4
.L_2776:
        /*0478*/ 	.byte	0x03, 0x19
        /*047a*/ 	.short	0x00e8


	//----- nvinfo : EIATTR_PARAM_CBANK
	.align		4
        /*047c*/ 	.byte	0x04, 0x0a
        /*047e*/ 	.short	(.L_2778 - .L_2777)
	.align		4
.L_2777:
        /*0480*/ 	.word	index@(.nv.constant0._ZN10layer_norm13ln_fwd_kernelINS_13Kernel_traitsIf6__halfS2_S2_fjLj2560ELj1ELj4ELj1ELj16ENS_18Kernel_traits_baseILj2560EfS2_S2_S2_fjLj128EEEEELb1ELb0ELb1ELb0EEEvNS_9FwdParamsE)
        /*0484*/ 	.short	0x0380
        /*0486*/ 	.short	0x00e8


	//----- nvinfo : EIATTR_SW_WAR
	.align		4
.L_2778:
        /*0488*/ 	.byte	0x04, 0x36
        /*048a*/ 	.short	(.L_2780 - .L_2779)
.L_2779:
        /*048c*/ 	.word	0x00000008
.L_2780:


//--------------------- .nv.info._ZN10layer_norm13ln_fwd_kernelINS_13Kernel_traitsIf6__halfS2_S2_fjLj2560ELj1ELj4ELj1ELj16ENS_18Kernel_traits_baseILj2560EfS2_S2_S2_fjLj128EEEEELb1ELb0ELb1ELb1EEEvNS_9FwdParamsE --------------------------
	.section	.nv.info._ZN10layer_norm13ln_fwd_kernelINS_13Kernel_traitsIf6__halfS2_S2_fjLj2560ELj1ELj4ELj1ELj16ENS_18Kernel_traits_baseILj2560EfS2_S2_S2_fjLj128EEEEELb1ELb0ELb1ELb1EEEvNS_9FwdParamsE,"",@"SHT_CUDA_INFO"
	.sectionflags	@""
	.align	4


	//----- nvinfo : EIATTR_CUDA_API_VERSION
	.align		4
        /*0000*/ 	.byte	0x04, 0x37
        /*0002*/ 	.short	(.L_2782 - .L_2781)
.L_2781:
        /*0004*/ 	.word	0x00000082


	//----- nvinfo : EIATTR_KPARAM_INFO
	.align		4
.L_2782:
        /*0008*/ 	.byte	0x04, 0x17
        /*000a*/ 	.short	(.L_2784 - .L_2783)
.L_2783:
        /*000c*/ 	.word	0x00000000
        /*0010*/ 	.short	0x0000
        /*0012*/ 	.short	0x0000
        /*0014*/ 	.byte	0x00, 0xf0, 0xa1, 0x03


	//----- nvinfo : EIATTR_SPARSE_MMA_MASK
	.align		4
.L_2784:
        /*0018*/ 	.byte	0x03, 0x50
        /*001a*/ 	.short	0x0000


	//----- nvinfo : EIATTR_MAXREG_COUNT
	.align		4
        /*001c*/ 	.byte	0x03, 0x1b
        /*001e*/ 	.short	0x00ff


	//----- nvinfo : EIATTR_ANNOTATIONS
	.align		4
        /*0020*/ 	.byte	0x04, 0x55
        /*0022*/ 	.short	(.L_2786 - .L_2785)


	//   ....[0]....
.L_2785:
        /* <DEDUP_REMOVED lines=45> */


	//----- nvinfo : EIATTR_MERCURY_ISA_VERSION
	.align		4
.L_2786:
        /*02e4*/ 	.byte	0x03, 0x5f
        /*02e6*/ 	.short	0x0101


	//----- nvinfo : EIATTR_COOP_GROUP_MASK_REGIDS
	.align		4
        /*02e8*/ 	.byte	0x04, 0x29
        /*02ea*/ 	.short	(.L_2788 - .L_2787)


	//   ....[0]....
.L_2787:
        /*02ec*/ 	.word	0xffffffff


	//   ....[1]....
        /*02f0*/ 	.word	0xffffffff


	//   ....[2]....
        /*02f4*/ 	.word	0xffffffff


	//   ....[3]....
        /*02f8*/ 	.word	0xffffffff


	//   ....[4]....
        /*02fc*/ 	.word	0xffffffff


	//   ....[5]....
        /*0300*/ 	.word	0xffffffff


	//   ....[6]....
        /*0304*/ 	.word	0xffffffff


	//   ....[7]....
        /*0308*/ 	.word	0xffffffff


	//   ....[8]....
        /*030c*/ 	.word	0xffffffff


	//   ....[9]....
        /*0310*/ 	.word	0xffffffff


	//   ....[10]....
        /*0314*/ 	.word	0x05000024


	//   ....[11]....
        /*0318*/ 	.word	0x05000024


	//   ....[12]....
        /*031c*/ 	.word	0x05000024


	//   ....[13]....
        /*0320*/ 	.word	0x05000024


	//   ....[14]....
        /*0324*/ 	.word	0x05000024


	//   ....[15]....
        /*0328*/ 	.word	0x05000024


	//   ....[16]....
        /*032c*/ 	.word	0x05000024


	//   ....[17]....
        /*0330*/ 	.word	0x05000024


	//   ....[18]....
        /*0334*/ 	.word	0x05000024


	//   ....[19]....
        /*0338*/ 	.word	0x05000024


	//----- nvinfo : EIATTR_COOP_GROUP_INSTR_OFFSETS
	.align		4
.L_2788:
        /*033c*/ 	.byte	0x04, 0x28
        /*033e*/ 	.short	(.L_2790 - .L_2789)


	//   ....[0]....
.L_2789:
        /*0340*/ 	.word	0x0003b3c0


	//   ....[1]....
        /*0344*/ 	.word	0x0003b3f0


	//   ....[2]....
        /*0348*/ 	.word	0x0003b410


	//   ....[3]....
        /*034c*/ 	.word	0x0003b430


	//   ....[4]....
        /*0350*/ 	.word	0x0003b450


	//   ....[5]....
        /*0354*/ 	.word	0x0003be80


	//   ....[6]....
        /*0358*/ 	.word	0x0003bea0


	//   ....[7]....
        /*035c*/ 	.word	0x0003bec0


	//   ....[8]....
        /*0360*/ 	.word	0x0003bee0


	//   ....[9]....
        /*0364*/ 	.word	0x0003bf00


	//   ....[10]....
        /*0368*/ 	.word	0x0003d760


	//   ....[11]....
        /*036c*/ 	.word	0x0003d800


	//   ....[12]....
        /*0370*/ 	.word	0x0003d860


	//   ....[13]....
        /*0374*/ 	.word	0x0003d8c0


	//   ....[14]....
        /*0378*/ 	.word	0x0003d920


	//   ....[15]....
        /*037c*/ 	.word	0x0003e3a0


	//   ....[16]....
        /*0380*/ 	.word	0x0003e400


	//   ....[17]....
        /*0384*/ 	.word	0x0003e460


	//   ....[18]....
        /*0388*/ 	.word	0x0003e4c0


	//   ....[19]....
        /*038c*/ 	.word	0x0003e520


	//----- nvinfo : EIATTR_VRC_CTA_INIT_COUNT
	.align		4
.L_2790:
        /*0390*/ 	.byte	0x02, 0x4a
	.zero		1
	.zero		1


	//----- nvinfo : EIATTR_EXIT_INSTR_OFFSETS
	.align		4
        /*0394*/ 	.byte	0x04, 0x1c
        /*0396*/ 	.short	(.L_2792 - .L_2791)


	//   ....[0]....
.L_2791:
        /*0398*/ 	.word	0x00000cc0


	//   ....[1]....
        /*039c*/ 	.word	0x0003d6f0


	//----- nvinfo : EIATTR_MAX_THREADS
	.align		4
.L_2792:
        /*03a0*/ 	.byte	0x04, 0x05
        /*03a2*/ 	.short	(.L_2794 - .L_2793)
.L_2793:
        /*03a4*/ 	.word	0x00000080
        /*03a8*/ 	.word	0x00000001
        /*03ac*/ 	.word	0x00000001


	//----- nvinfo : EIATTR_CRS_STACK_SIZE
	.align		4
.L_2794:
        /*03b0*/ 	.byte	0x04, 0x1e
        /*03b2*/ 	.short	(.L_2796 - .L_2795)
.L_2795:
        /*03b4*/ 	.word	0x00000000


	//----- nvinfo : EIATTR_CBANK_PARAM_SIZE
	.align		4
.L_2796:
        /*03b8*/ 	.byte	0x03, 0x19
        /*03ba*/ 	.short	0x00e8


	//----- nvinfo : EIATTR_PARAM_CBANK
	.align		4
        /*03bc*/ 	.byte	0x04, 0x0a
        /*03be*/ 	.short	(.L_2798 - .L_2797)
	.align		4
.L_2797:
        /*03c0*/ 	.word	index@(.nv.constant0._ZN10layer_norm13ln_fwd_kernelINS_13Kernel_traitsIf6__halfS2_S2_fjLj2560ELj1ELj4ELj1ELj16ENS_18Kernel_traits_baseILj2560EfS2_S2_S2_fjLj128EEEEELb1ELb0ELb1ELb1EEEvNS_9FwdParamsE)
        /*03c4*/ 	.short	0x0380
        /*03c6*/ 	.short	0x00e8


	//----- nvinfo : EIATTR_SW_WAR
	.align		4
.L_2798:
        /*03c8*/ 	.byte	0x04, 0x36
        /*03ca*/ 	.short	(.L_2800 - .L_2799)
.L_2799:
        /*03cc*/ 	.word	0x00000008
.L_2800:


//--------------------- .nv.info._ZN10layer_norm13ln_fwd_kernelINS_13Kernel_traitsIf6__halfS2_S2_fjLj2560ELj1ELj4ELj1ELj16ENS_18Kernel_traits_baseILj2560EfS2_S2_S2_fjLj128EEEEELb1ELb1ELb0ELb0EEEvNS_9FwdParamsE --------------------------
	.section	.nv.info._ZN10layer_norm13ln_fwd_kernelINS_13Kernel_traitsIf6__halfS2_S2_fjLj2560ELj1ELj4ELj1ELj16ENS_18Kernel_traits_baseILj2560EfS2_S2_S2_fjLj128EEEEELb1ELb1ELb0ELb0EEEvNS_9FwdParamsE,"",@"SHT_CUDA_INFO"
	.sectionflags	@""
	.align	4


	//----- nvinfo : EIATTR_CUDA_API_VERSION
	.align		4
        /*0000*/ 	.byte	0x04, 0x37
        /*0002*/ 	.short	(.L_2802 - .L_2801)
.L_2801:
        /*0004*/ 	.word	0x00000082


	//----- nvinfo : EIATTR_KPARAM_INFO
	.align		4
.L_2802:
        /*0008*/ 	.byte	0x04, 0x17
        /*000a*/ 	.short	(.L_2804 - .L_2803)
.L_2803:
        /*000c*/ 	.word	0x00000000
        /*0010*/ 	.short	0x0000
        /*0012*/ 	.short	0x0000
        /*0014*/ 	.byte	0x00, 0xf0, 0xa1, 0x03


	//----- nvinfo : EIATTR_SPARSE_MMA_MASK
	.align		4
.L_2804:
        /*0018*/ 	.byte	0x03, 0x50
        /*001a*/ 	.short	0x0000


	//----- nvinfo : EIATTR_MAXREG_COUNT
	.align		4
        /*001c*/ 	.byte	0x03, 0x1b
        /*001e*/ 	.short	0x00ff


	//----- nvinfo : EIATTR_ANNOTATIONS
	.align		4
        /*0020*/ 	.byte	0x04, 0x55
        /*0022*/ 	.short	(.L_2806 - .L_2805)


	//   ....[0]....
.L_2805:
        /* <DEDUP_REMOVED lines=193> */


	//----- nvinfo : EIATTR_MERCURY_ISA_VERSION
	.align		4
.L_2806:
        /*0c24*/ 	.byte	0x03, 0x5f
        /*0c26*/ 	.short	0x0101


	//----- nvinfo : EIATTR_COOP_GROUP_MASK_REGIDS
	.align		4
        /*0c28*/ 	.byte	0x04, 0x29
        /*0c2a*/ 	.short	(.L_2808 - .L_2807)


	//   ....[0]....
.L_2807:
        /*0c2c*/ 	.word	0xffffffff


	//   ....[1]....
        /*0c30*/ 	.word	0xffffffff


	//   ....[2]....
        /*0c34*/ 	.word	0xffffffff


	//   ....[3]....
        /*0c38*/ 	.word	0xffffffff


	//   ....[4]....
        /*0c3c*/ 	.word	0xffffffff


	//   ....[5]....
        /*0c40*/ 	.word	0xffffffff


	//   ....[6]....
        /*0c44*/ 	.word	0xffffffff


	//   ....[7]....
        /*0c48*/ 	.word	0xffffffff


	//   ....[8]....
        /*0c4c*/ 	.word	0xffffffff


	//   ....[9]....
        /*0c50*/ 	.word	0xffffffff


	//   ....[10]....
        /*0c54*/ 	.word	0x0500002a


	//   ....[11]....
        /*0c58*/ 	.word	0x0500002a


	//   ....[12]....
        /*0c5c*/ 	.word	0x0500002a


	//   ....[13]....
        /*0c60*/ 	.word	0x0500002a


	//   ....[14]....
        /*0c64*/ 	.word	0x0500002a


	//   ....[15]....
        /*0c68*/ 	.word	0x0500002a


	//   ....[16]....
        /*0c6c*/ 	.word	0x0500002a


	//   ....[17]....
        /*0c70*/ 	.word	0x0500002a


	//   ....[18]....
        /*0c74*/ 	.word	0x0500002a


	//   ....[19]....
        /*0c78*/ 	.word	0x0500002a


	//----- nvinfo : EIATTR_COOP_GROUP_INSTR_OFFSETS
	.align		4
.L_2808:
        /*0c7c*/ 	.byte	0x04, 0x28
        /*0c7e*/ 	.short	(.L_2810 - .L_2809)


	//   ....[0]....
.L_2809:
        /*0c80*/ 	.word	0x00043ca0


	//   ....[1]....
        /*0c84*/ 	.word	0x00043ce0


	//   ....[2]....
        /*0c88*/ 	.word	0x00043d00


	//   ....[3]....
        /*0c8c*/ 	.word	0x00043d20


	//   ....[4]....
        /*0c90*/ 	.word	0x00043d40


	//   ....[5]....
        /*0c94*/ 	.word	0x000447b0


	//   ....[6]....
        /*0c98*/ 	.word	0x000447d0


	//   ....[7]....
        /*0c9c*/ 	.word	0x000447f0


	//   ....[8]....
        /*0ca0*/ 	.word	0x00044810


	//   ....[9]....
        /*0ca4*/ 	.word	0x00044830


	//   ....[10]....
        /*0ca8*/ 	.word	0x00046990


	//   ....[11]....
        /*0cac*/ 	.word	0x00046a30


	//   ....[12]....
        /*0cb0*/ 	.word	0x00046aa0


	//   ....[13]....
        /*0cb4*/ 	.word	0x00046b10


	//   ....[14]....
        /*0cb8*/ 	.word	0x00046b80


	//   ....[15]....
        /*0cbc*/ 	.word	0x00047660


	//   ....[16]....
        /*0cc0*/ 	.word	0x000476d0


	//   ....[17]....
        /*0cc4*/ 	.word	0x00047740


	//   ....[18]....
        /*0cc8*/ 	.word	0x000477b0


	//   ....[19]....
        /*0ccc*/ 	.word	0x00047820


	//----- nvinfo : EIATTR_VRC_CTA_INIT_COUNT
	.align		4
.L_2810:
        /*0cd0*/ 	.byte	0x02, 0x4a
	.zero		1
	.zero		1


	//----- nvinfo : EIATTR_EXIT_INSTR_OFFSETS
	.align		4
        /*0cd4*/ 	.byte	0x04, 0x1c
        /*0cd6*/ 	.short	(.L_2812 - .L_2811)


	//   ....[0]....
.L_2811:
        /*0cd8*/ 	.word	0x000027b0


	//   ....[1]....
        /*0cdc*/ 	.word	0x00046920


	//----- nvinfo : EIATTR_INDIRECT_BRANCH_TARGETS
	.align		4
.L_2812:
        /*0ce0*/ 	.byte	0x04, 0x34
        /*0ce2*/ 	.short	(.L_2814 - .L_2813)


	//   ....[0]....
.L_2813:
        /*0ce4*/ 	.word	.L_x_88344@srel
        /*0ce8*/ 	.short	0x0
        /*0cea*/ 	.short	0x0
        /*0cec*/ 	.word	0x3
        /*0cf0*/ 	.word	.L_x_88345@srel
        /*0cf4*/ 	.word	.L_x_88346@srel
        /*0cf8*/ 	.word	.L_x_88347@srel


	//----- nvinfo : EIATTR_MAX_THREADS
	.align		4
.L_2814:
        /*0cfc*/ 	.byte	0x04, 0x05
        /*0cfe*/ 	.short	(.L_2816 - .L_2815)
.L_2815:
        /*0d00*/ 	.word	0x00000080
        /*0d04*/ 	.word	0x00000001
        /*0d08*/ 	.word	0x00000001


	//----- nvinfo : EIATTR_CRS_STACK_SIZE
	.align		4
.L_2816:
        /*0d0c*/ 	.byte	0x04, 0x1e
        /*0d0e*/ 	.short	(.L_2818 - .L_2817)
.L_2817:
        /*0d10*/ 	.word	0x00000000


	//----- nvinfo : EIATTR_CBANK_PARAM_SIZE
	.align		4
.L_2818:
        /*0d14*/ 	.byte	0x03, 0x19
        /*0d16*/ 	.short	0x00e8


	//----- nvinfo : EIATTR_PARAM_CBANK
	.align		4
        /*0d18*/ 	.byte	0x04, 0x0a
        /*0d1a*/ 	.short	(.L_2820 - .L_2819)
	.align		4
.L_2819:
        /*0d1c*/ 	.word	index@(.nv.constant0._ZN10layer_norm13ln_fwd_kernelINS_13Kernel_traitsIf6__halfS2_S2_fjLj2560ELj1ELj4ELj1ELj16ENS_18Kernel_traits_baseILj2560EfS2_S2_S2_fjLj128EEEEELb1ELb1ELb0ELb0EEEvNS_9FwdParamsE)
        /*0d20*/ 	.short	0x0380
        /*0d22*/ 	.short	0x00e8


	//----- nvinfo : EIATTR_SW_WAR
	.align		4
.L_2820:
        /*0d24*/ 	.byte	0x04, 0x36
        /*0d26*/ 	.short	(.L_2822 - .L_2821)
.L_2821:
        /*0d28*/ 	.word	0x00000008
.L_2822:


//--------------------- .nv.info._ZN10layer_norm13ln_fwd_kernelINS_13Kernel_traitsIf6__halfS2_S2_fjLj2560ELj1ELj4ELj1ELj16ENS_18Kernel_traits_baseILj2560EfS2_S2_S2_fjLj128EEEEELb1ELb1ELb0ELb1EEEvNS_9FwdParamsE --------------------------
	.section	.nv.info._ZN10layer_norm13ln_fwd_kernelINS_13Kernel_traitsIf6__halfS2_S2_fjLj2560ELj1ELj4ELj1ELj16ENS_18Kernel_traits_baseILj2560EfS2_S2_S2_fjLj128EEEEELb1ELb1ELb0ELb1EEEvNS_9FwdParamsE,"",@"SHT_CUDA_INFO"
	.sectionflags	@""
	.align	4


	//----- nvinfo : EIATTR_CUDA_API_VERSION
	.align		4
        /*0000*/ 	.byte	0x04, 0x37
        /*0002*/ 	.short	(.L_2824 - .L_2823)
.L_2823:
        /*0004*/ 	.word	0x00000082


	//----- nvinfo : EIATTR_KPARAM_INFO
	.align		4
.L_2824:
        /*0008*/ 	.byte	0x04, 0x17
        /*000a*/ 	.short	(.L_2826 - .L_2825)
.L_2825:
        /*000c*/ 	.word	0x00000000
        /*0010*/ 	.short	0x0000
        /*0012*/ 	.short	0x0000
        /*0014*/ 	.byte	0x00, 0xf0, 0xa1, 0x03


	//----- nvinfo : EIATTR_SPARSE_MMA_MASK
	.align		4
.L_2826:
        /*0018*/ 	.byte	0x03, 0x50
        /*001a*/ 	.short	0x0000


	//----- nvinfo : EIATTR_MAXREG_COUNT
	.align		4
        /*001c*/ 	.byte	0x03, 0x1b
        /*001e*/ 	.short	0x00ff


	//----- nvinfo : EIATTR_ANNOTATIONS
	.align		4
        /*0020*/ 	.byte	0x04, 0x55
        /*0022*/ 	.short	(.L_2828 - .L_2827)


	//   ....[0]....
.L_2827:
        /* <DEDUP_REMOVED lines=111> */


	//----- nvinfo : EIATTR_MERCURY_ISA_VERSION
	.align		4
.L_2828:
        /*0704*/ 	.byte	0x03, 0x5f
        /*0706*/ 	.short	0x0101


	//----- nvinfo : EIATTR_COOP_GROUP_MASK_REGIDS
	.align		4
        /*0708*/ 	.byte	0x04, 0x29
        /*070a*/ 	.short	(.L_2830 - .L_2829)


	//   ....[0]....
.L_2829:
        /*070c*/ 	.word	0xffffffff


	//   ....[1]....
        /*0710*/ 	.word	0xffffffff


	//   ....[2]....
        /*0714*/ 	.word	0xffffffff


	//   ....[3]....
        /*0718*/ 	.word	0xffffffff


	//   ....[4]....
        /*071c*/ 	.word	0xffffffff


	//   ....[5]....
        /*0720*/ 	.word	0xffffffff


	//   ....[6]....
        /*0724*/ 	.word	0xffffffff


	//   ....[7]....
        /*0728*/ 	.word	0xffffffff


	//   ....[8]....
        /*072c*/ 	.word	0xffffffff


	//   ....[9]....
        /*0730*/ 	.word	0xffffffff


	//   ....[10]....
        /*0734*/ 	.word	0x05000081


	//   ....[11]....
        /*0738*/ 	.word	0x05000081


	//   ....[12]....
        /*073c*/ 	.word	0x05000081


	//   ....[13]....
        /*0740*/ 	.word	0x05000081


	//   ....[14]....
        /*0744*/ 	.word	0x05000081


	//   ....[15]....
        /*0748*/ 	.word	0x05000081


	//   ....[16]....
        /*074c*/ 	.word	0x05000081


	//   ....[17]....
        /*0750*/ 	.word	0x05000081


	//   ....[18]....
        /*0754*/ 	.word	0x05000081


	//   ....[19]....
        /*0758*/ 	.word	0x05000081


	//----- nvinfo : EIATTR_COOP_GROUP_INSTR_OFFSETS
	.align		4
.L_2830:
        /*075c*/ 	.byte	0x04, 0x28
        /*075e*/ 	.short	(.L_2832 - .L_2831)


	//   ....[0]....
.L_2831:
        /*0760*/ 	.word	0x00041e00


	//   ....[1]....
        /*0764*/ 	.word	0x00041e30


	//   ....[2]....
        /*0768*/ 	.word	0x00041e50


	//   ....[3]....
        /*076c*/ 	.word	0x00041e70


	//   ....[4]....
        /*0770*/ 	.word	0x00041e90


	//   ....[5]....
        /*0774*/ 	.word	0x000428c0


	//   ....[6]....
        /*0778*/ 	.word	0x000428e0


	//   ....[7]....
        /*077c*/ 	.word	0x00042900


	//   ....[8]....
        /*0780*/ 	.word	0x00042920


	//   ....[9]....
        /*0784*/ 	.word	0x00042940


	//   ....[10]....
        /*0788*/ 	.word	0x00044430


	//   ....[11]....
        /*078c*/ 	.word	0x000444d0


	//   ....[12]....
        /*0790*/ 	.word	0x00044540


	//   ....[13]....
        /*0794*/ 	.word	0x000445b0


	//   ....[14]....
        /*0798*/ 	.word	0x00044620


	//   ....[15]....
        /*079c*/ 	.word	0x000450b0


	//   ....[16]....
        /*07a0*/ 	.word	0x00045120


	//   ....[17]....
        /*07a4*/ 	.word	0x00045190


	//   ....[18]....
        /*07a8*/ 	.word	0x00045200


	//   ....[19]....
        /*07ac*/ 	.word	0x00045270


	//----- nvinfo : EIATTR_VRC_CTA_INIT_COUNT
	.align		4
.L_2832:
        /*07b0*/ 	.byte	0x02, 0x4a
	.zero		1
	.zero		1


	//----- nvinfo : EIATTR_EXIT_INSTR_OFFSETS
	.align		4
        /*07b4*/ 	.byte	0x04, 0x1c
        /*07b6*/ 	.short	(.L_2834 - .L_2833)


	//   ....[0]....
.L_2833:
        /*07b8*/ 	.word	0x00001220


	//   ....[1]....
        /*07bc*/ 	.word	0x000443c0


	//----- nvinfo : EIATTR_INDIRECT_BRANCH_TARGETS
	.align		4
.L_2834:
        /*07c0*/ 	.byte	0x04, 0x34
        /*07c2*/ 	.short	(.L_2836 - .L_2835)


	//   ....[0]....
.L_2835:
        /*07c4*/ 	.word	.L_x_88348@srel
        /*07c8*/ 	.short	0x0
        /*07ca*/ 	.short	0x0
        /*07cc*/ 	.word	0x3
        /*07d0*/ 	.word	.L_x_88349@srel
        /*07d4*/ 	.word	.L_x_88350@srel
        /*07d8*/ 	.word	.L_x_88351@srel


	//----- nvinfo : EIATTR_MAX_THREADS
	.align		4
.L_2836:
        /*07dc*/ 	.byte	0x04, 0x05
        /*07de*/ 	.short	(.L_2838 - .L_2837)
.L_2837:
        /*07e0*/ 	.word	0x00000080
        /*07e4*/ 	.word	0x00000001
        /*07e8*/ 	.word	0x00000001


	//----- nvinfo : EIATTR_CRS_STACK_SIZE
	.align		4
.L_2838:
        /*07ec*/ 	.byte	0x04, 0x1e
        /*07ee*/ 	.short	(.L_2840 - .L_2839)
.L_2839:
        /*07f0*/ 	.word	0x00000000


	//----- nvinfo : EIATTR_CBANK_PARAM_SIZE
	.align		4
.L_2840:
        /*07f4*/ 	.byte	0x03, 0x19
        /*07f6*/ 	.short	0x00e8


	//----- nvinfo : EIATTR_PARAM_CBANK
	.align		4
        /*07f8*/ 	.byte	0x04, 0x0a
        /*07fa*/ 	.short	(.L_2842 - .L_2841)
	.align		4
.L_2841:
        /*07fc*/ 	.word	index@(.nv.constant0._ZN10layer_norm13ln_fwd_kernelINS_13Kernel_traitsIf6__halfS2_S2_fjLj2560ELj1ELj4ELj1ELj16ENS_18Kernel_traits_baseILj2560EfS2_S2_S2_fjLj128EEEEELb1ELb1ELb0ELb1EEEvNS_9FwdParamsE)
        /*0800*/ 	.short	0x0380
        /*0802*/ 	.short	0x00e8


	//----- nvinfo : EIATTR_SW_WAR
	.align		4
.L_2842:
        /*0804*/ 	.byte	0x04, 0x36
        /*0806*/ 	.short	(.L_2844 - .L_2843)
.L_2843:
        /*0808*/ 	.word	0x00000008
.L_2844:


//--------------------- .nv.info._ZN10layer_norm13ln_fwd_kernelINS_13Kernel_traitsIf6__halfS2_S2_fjLj2560ELj1ELj4ELj1ELj16ENS_18Kernel_traits_baseILj2560EfS2_S2_S2_fjLj128EEEEELb1ELb1ELb1ELb0EEEvNS_9FwdParamsE --------------------------
	.section	.nv.info._ZN10layer_norm13ln_fwd_kernelINS_13Kernel_traitsIf6__halfS2_S2_fjLj2560ELj1ELj4ELj1ELj16ENS_18Kernel_traits_baseILj2560EfS2_S2_S2_fjLj128EEEEELb1ELb1ELb1ELb0EEEvNS_9FwdParamsE,"",@"SHT_CUDA_INFO"
	.sectionflags	@""
	.align	4


	//----- nvinfo : EIATTR_CUDA_API_VERSION
	.align		4
        /*0000*/ 	.byte	0x04, 0x37
        /*0002*/ 	.short	(.L_2846 - .L_2845)
.L_2845:
        /*0004*/ 	.word	0x00000082


	//----- nvinfo : EIATTR_KPARAM_INFO
	.align		4
.L_2846:
        /*0008*/ 	.byte	0x04, 0x17
        /*000a*/ 	.short	(.L_2848 - .L_2847)
.L_2847:
        /*000c*/ 	.word	0x00000000
        /*0010*/ 	.short	0x0000
        /*0012*/ 	.short	0x0000
        /*0014*/ 	.byte	0x00, 0xf0, 0xa1, 0x03


	//----- nvinfo : EIATTR_SPARSE_MMA_MASK
	.align		4
.L_2848:
        /*0018*/ 	.byte	0x03, 0x50
        /*001a*/ 	.short	0x0000


	//----- nvinfo : EIATTR_MAXREG_COUNT
	.align		4
        /*001c*/ 	.byte	0x03, 0x1b
        /*001e*/ 	.short	0x00ff


	//----- nvinfo : EIATTR_ANNOTATIONS
	.align		4
        /*0020*/ 	.byte	0x04, 0x55
        /*0022*/ 	.short	(.L_2850 - .L_2849)


	//   ....[0]....
.L_2849:
        /* <DEDUP_REMOVED lines=219> */


	//----- nvinfo : EIATTR_MERCURY_ISA_VERSION
	.align		4
.L_2850:
        /*0dc4*/ 	.byte	0x03, 0x5f
        /*0dc6*/ 	.short	0x0101


	//----- nvinfo : EIATTR_COOP_GROUP_MASK_REGIDS
	.align		4
        /*0dc8*/ 	.byte	0x04, 0x29
        /*0dca*/ 	.short	(.L_2852 - .L_2851)


	//   ....[0]....
.L_2851:
        /*0dcc*/ 	.word	0xffffffff


	//   ....[1]....
        /*0dd0*/ 	.word	0xffffffff


	//   ....[2]....
        /*0dd4*/ 	.word	0xffffffff


	//   ....[3]....
        /*0dd8*/ 	.word	0xffffffff


	//   ....[4]....
        /*0ddc*/ 	.word	0xffffffff


	//   ....[5]....
        /*0de0*/ 	.word	0xffffffff


	//   ....[6]....
        /*0de4*/ 	.word	0xffffffff


	//   ....[7]....
        /*0de8*/ 	.word	0xffffffff


	//   ....[8]....
        /*0dec*/ 	.word	0xffffffff


	//   ....[9]....
        /*0df0*/ 	.word	0xffffffff


	//   ....[10]....
        /*0df4*/ 	.word	0x05000060


	//   ....[11]....
        /*0df8*/ 	.word	0x05000060


	//   ....[12]....
        /*0dfc*/ 	.word	0x05000060


	//   ....[13]....
        /*0e00*/ 	.word	0x05000060


	//   ....[14]....
        /*0e04*/ 	.word	0x05000060


	//   ....[15]....
        /*0e08*/ 	.word	0x05000060


	//   ....[16]....
        /*0e0c*/ 	.word	0x05000060


	//   ....[17]....
        /*0e10*/ 	.word	0x05000060


	//   ....[18]....
        /*0e14*/ 	.word	0x05000060


	//   ....[19]....
        /*0e18*/ 	.word	0x05000060


	//----- nvinfo : EIATTR_COOP_GROUP_INSTR_OFFSETS
	.align		4
.L_2852:
        /*0e1c*/ 	.byte	0x04, 0x28
        /*0e1e*/ 	.short	(.L_2854 - .L_2853)


	//   ....[0]....
.L_2853:
        /*0e20*/ 	.word	0x00049260


	//   ....[1]....
        /*0e24*/ 	.word	0x000492a0


	//   ....[2]....
        /*0e28*/ 	.word	0x000492c0


	//   ....[3]....
        /*0e2c*/ 	.word	0x000492e0


	//   ....[4]....
        /*0e30*/ 	.word	0x00049300


	//   ....[5]....
        /*0e34*/ 	.word	0x00049d70


	//   ....[6]....
        /*0e38*/ 	.word	0x00049d90


	//   ....[7]....
        /*0e3c*/ 	.word	0x00049db0


	//   ....[8]....
        /*0e40*/ 	.word	0x00049dd0


	//   ....[9]....
        /*0e44*/ 	.word	0x00049df0


	//   ....[10]....
        /*0e48*/ 	.word	0x0004c100


	//   ....[11]....
        /*0e4c*/ 	.word	0x0004c1a0


	//   ....[12]....
        /*0e50*/ 	.word	0x0004c210


	//   ....[13]....
        /*0e54*/ 	.word	0x0004c280


	//   ....[14]....
        /*0e58*/ 	.word	0x0004c2f0


	//   ....[15]....
        /*0e5c*/ 	.word	0x0004cdd0


	//   ....[16]....
        /*0e60*/ 	.word	0x0004ce40


	//   ....[17]....
        /*0e64*/ 	.word	0x0004ceb0


	//   ....[18]....
        /*0e68*/ 	.word	0x0004cf20


	//   ....[19]....
        /*0e6c*/ 	.word	0x0004cf90


	//----- nvinfo : EIATTR_VRC_CTA_INIT_COUNT
	.align		4
.L_2854:
        /*0e70*/ 	.byte	0x02, 0x4a
	.zero		1
	.zero		1


	//----- nvinfo : EIATTR_EXIT_INSTR_OFFSETS
	.align		4
        /*0e74*/ 	.byte	0x04, 0x1c
        /*0e76*/ 	.short	(.L_2856 - .L_2855)


	//   ....[0]....
.L_2855:
        /*0e78*/ 	.word	0x00002920


	//   ....[1]....
        /*0e7c*/ 	.word	0x0004c090


	//----- nvinfo : EIATTR_MAX_THREADS
	.align		4
.L_2856:
        /*0e80*/ 	.byte	0x04, 0x05
        /*0e82*/ 	.short	(.L_2858 - .L_2857)
.L_2857:
        /*0e84*/ 	.word	0x00000080
        /*0e88*/ 	.word	0x00000001
        /*0e8c*/ 	.word	0x00000001


	//----- nvinfo : EIATTR_CRS_STACK_SIZE
	.align		4
.L_2858:
        /*0e90*/ 	.byte	0x04, 0x1e
        /*0e92*/ 	.short	(.L_2860 - .L_2859)
.L_2859:
        /*0e94*/ 	.word	0x00000000


	//----- nvinfo : EIATTR_CBANK_PARAM_SIZE
	.align		4
.L_2860:
        /*0e98*/ 	.byte	0x03, 0x19
        /*0e9a*/ 	.short	0x00e8


	//----- nvinfo : EIATTR_PARAM_CBANK
	.align		4
        /*0e9c*/ 	.byte	0x04, 0x0a
        /*0e9e*/ 	.short	(.L_2862 - .L_2861)
	.align		4
.L_2861:
        /*0ea0*/ 	.word	index@(.nv.constant0._ZN10layer_norm13ln_fwd_kernelINS_13Kernel_traitsIf6__halfS2_S2_fjLj2560ELj1ELj4ELj1ELj16ENS_18Kernel_traits_baseILj2560EfS2_S2_S2_fjLj128EEEEELb1ELb1ELb1ELb0EEEvNS_9FwdParamsE)
        /*0ea4*/ 	.short	0x0380
        /*0ea6*/ 	.short	0x00e8


	//----- nvinfo : EIATTR_SW_WAR
	.align		4
.L_2862:
        /*0ea8*/ 	.byte	0x04, 0x36
        /*0eaa*/ 	.short	(.L_2864 - .L_2863)
.L_2863:
        /*0eac*/ 	.word	0x00000008
.L_2864:


//--------------------- .nv.info._ZN10layer_norm13ln_fwd_kernelINS_13Kernel_traitsIf6__halfS2_S2_fjLj2560ELj1ELj4ELj1ELj16ENS_18Kernel_traits_baseILj2560EfS2_S2_S2_fjLj128EEEEELb1ELb1ELb1ELb1EEEvNS_9FwdParamsE --------------------------
	.section	.nv.info._ZN10layer_norm13ln_fwd_kernelINS_13Kernel_traitsIf6__halfS2_S2_fjLj2560ELj1ELj4ELj1ELj16ENS_18Kernel_traits_baseILj2560EfS2_S2_S2_fjLj128EEEEELb1ELb1ELb1ELb1EEEvNS_9FwdParamsE,"",@"SHT_CUDA_INFO"
	.sectionflags	@""
	.align	4


	//----- nvinfo : EIATTR_CUDA_API_VERSION
	.align		4
        /*0000*/ 	.byte	0x04, 0x37
        /*0002*/ 	.short	(.L_2866 - .L_2865)
.L_2865:
        /*0004*/ 	.word	0x00000082


	//----- nvinfo : EIATTR_KPARAM_INFO
	.align		4
.L_2866:
        /*0008*/ 	.byte	0x04, 0x17
        /*000a*/ 	.short	(.L_2868 - .L_2867)
.L_2867:
        /*000c*/ 	.word	0x00000000
        /*0010*/ 	.short	0x0000
        /*0012*/ 	.short	0x0000
        /*0014*/ 	.byte	0x00, 0xf0, 0xa1, 0x03


	//----- nvinfo : EIATTR_SPARSE_MMA_MASK
	.align		4
.L_2868:
        /*0018*/ 	.byte	0x03, 0x50
        /*001a*/ 	.short	0x0000


	//----- nvinfo : EIATTR_MAXREG_COUNT
	.align		4
        /*001c*/ 	.byte	0x03, 0x1b
        /*001e*/ 	.short	0x00ff


	//----- nvinfo : EIATTR_ANNOTATIONS
	.align		4
        /*0020*/ 	.byte	0x04, 0x55
        /*0022*/ 	.short	(.L_2870 - .L_2869)


	//   ....[0]....
.L_2869:
        /* <DEDUP_REMOVED lines=121> */


	//----- nvinfo : EIATTR_MERCURY_ISA_VERSION
	.align		4
.L_2870:
        /*07a4*/ 	.byte	0x03, 0x5f
        /*07a6*/ 	.short	0x0101


	//----- nvinfo : EIATTR_COOP_GROUP_MASK_REGIDS
	.align		4
        /*07a8*/ 	.byte	0x04, 0x29
        /*07aa*/ 	.short	(.L_2872 - .L_2871)


	//   ....[0]....
.L_2871:
        /*07ac*/ 	.word	0xffffffff


	//   ....[1]....
        /*07b0*/ 	.word	0xffffffff


	//   ....[2]....
        /*07b4*/ 	.word	0xffffffff


	//   ....[3]....
        /*07b8*/ 	.word	0xffffffff


	//   ....[4]....
        /*07bc*/ 	.word	0xffffffff


	//   ....[5]....
        /*07c0*/ 	.word	0xffffffff


	//   ....[6]....
        /*07c4*/ 	.word	0xffffffff


	//   ....[7]....
        /*07c8*/ 	.word	0xffffffff


	//   ....[8]....
        /*07cc*/ 	.word	0xffffffff


	//   ....[9]....
        /*07d0*/ 	.word	0xffffffff


	//   ....[10]....
        /*07d4*/ 	.word	0x05000070


	//   ....[11]....
        /*07d8*/ 	.word	0x05000070


	//   ....[12]....
        /*07dc*/ 	.word	0x05000070


	//   ....[13]....
        /*07e0*/ 	.word	0x05000070


	//   ....[14]....
        /*07e4*/ 	.word	0x05000070


	//   ....[15]....
        /*07e8*/ 	.word	0x05000070


	//   ....[16]....
        /*07ec*/ 	.word	0x05000070


	//   ....[17]....
        /*07f0*/ 	.word	0x05000070


	//   ....[18]....
        /*07f4*/ 	.word	0x05000070


	//   ....[19]....
        /*07f8*/ 	.word	0x05000070


	//----- nvinfo : EIATTR_COOP_GROUP_INSTR_OFFSETS
	.align		4
.L_2872:
        /*07fc*/ 	.byte	0x04, 0x28
        /*07fe*/ 	.short	(.L_2874 - .L_2873)


	//   ....[0]....
.L_2873:
        /*0800*/ 	.word	0x00047290


	//   ....[1]....
        /*0804*/ 	.word	0x000472c0


	//   ....[2]....
        /*0808*/ 	.word	0x000472e0


	//   ....[3]....
        /*080c*/ 	.word	0x00047300


	//   ....[4]....
        /*0810*/ 	.word	0x00047320


	//   ....[5]....
        /*0814*/ 	.word	0x00047d50


	//   ....[6]....
        /*0818*/ 	.word	0x00047d70


	//   ....[7]....
        /*081c*/ 	.word	0x00047d90


	//   ....[8]....
        /*0820*/ 	.word	0x00047db0


	//   ....[9]....
        /*0824*/ 	.word	0x00047dd0


	//   ....[10]....
        /*0828*/ 	.word	0x00049a70


	//   ....[11]....
        /*082c*/ 	.word	0x00049b10


	//   ....[12]....
        /*0830*/ 	.word	0x00049b80


	//   ....[13]....
        /*0834*/ 	.word	0x00049bf0


	//   ....[14]....
        /*0838*/ 	.word	0x00049c60


	//   ....[15]....
        /*083c*/ 	.word	0x0004a6f0


	//   ....[16]....
        /*0840*/ 	.word	0x0004a760


	//   ....[17]....
        /*0844*/ 	.word	0x0004a7d0


	//   ....[18]....
        /*0848*/ 	.word	0x0004a840


	//   ....[19]....
        /*084c*/ 	.word	0x0004a8b0


	//----- nvinfo : EIATTR_VRC_CTA_INIT_COUNT
	.align		4
.L_2874:
        /*0850*/ 	.byte	0x02, 0x4a
	.zero		1
	.zero		1


	//----- nvinfo : EIATTR_EXIT_INSTR_OFFSETS
	.align		4
        /*0854*/ 	.byte	0x04, 0x1c
        /*0856*/ 	.short	(.L_2876 - .L_2875)


	//   ....[0]....
.L_2875:
        /*0858*/ 	.word	0x000012a0


	//   ....[1]....
        /*085c*/ 	.word	0x00049a00


	//----- nvinfo : EIATTR_MAX_THREADS
	.align		4
.L_2876:
        /*0860*/ 	.byte	0x04, 0x05
        /*0862*/ 	.short	(.L_2878 - .L_2877)
.L_2877:
        /*0864*/ 	.word	0x00000080
        /*0868*/ 	.word	0x00000001
        /*086c*/ 	.word	0x00000001


	//----- nvinfo : EIATTR_CRS_STACK_SIZE
	.align		4
.L_2878:
        /*0870*/ 	.byte	0x04, 0x1e
        /*0872*/ 	.short	(.L_2880 - .L_2879)
.L_2879:
        /*0874*/ 	.word	0x00000000


	//----- nvinfo : EIATTR_CBANK_PARAM_SIZE
	.align		4
.L_2880:
        /*0878*/ 	.byte	0x03, 0x19
        /*087a*/ 	.short	0x00e8


	//----- nvinfo : EIATTR_PARAM_CBANK
	.align		4
        /*087c*/ 	.byte	0x04, 0x0a
        /*087e*/ 	.short	(.L_2882 - .L_2881)
	.align		4
.L_2881:
        /*0880*/ 	.word	index@(.nv.constant0._ZN10layer_norm13ln_fwd_kernelINS_13Kernel_traitsIf6__halfS2_S2_fjLj2560ELj1ELj4ELj1ELj16ENS_18Kernel_traits_baseILj2560EfS2_S2_S2_fjLj128EEEEELb1ELb1ELb1ELb1EEEvNS_9FwdParamsE)
        /*0884*/ 	.short	0x0380
        /*0886*/ 	.short	0x00e8


	//----- nvinfo : EIATTR_SW_WAR
	.align		4
.L_2882:
        /*0888*/ 	.byte	0x04, 0x36
        /*088a*/ 	.short	(.L_2884 - .L_2883)
.L_2883:
        /*088c*/ 	.word	0x00000008
.L_2884:


//--------------------- .nv.info._ZN10layer_norm13ln_fwd_kernelINS_13Kernel_traitsI6__halfS2_fS2_fjLj2560ELj1ELj4ELj1ELj16ENS_18Kernel_traits_baseILj2560ES2_S2_fS2_fjLj128EEEEELb0ELb0ELb0ELb0EEEvNS_9FwdParamsE --------------------------
	.section	.nv.info._ZN10layer_norm13ln_fwd_kernelINS_13Kernel_traitsI6__halfS2_fS2_fjLj2560ELj1ELj4ELj1ELj16ENS_18Kernel_traits_baseILj2560ES2_S2_fS2_fjLj128EEEEELb0ELb0ELb0ELb0EEEvNS_9FwdParamsE,"",@"SHT_CUDA_INFO"
	.sectionflags	@""
	.align	4


	//----- nvinfo : EIATTR_CUDA_API_VERSION
	.align		4
        /*0000*/ 	.byte	0x04, 0x37
        /*0002*/ 	.short	(.L_2886 - .L_2885)
.L_2885:
        /*0004*/ 	.word	0x00000082


	//----- nvinfo : EIATTR_KPARAM_INFO
	.align		4
.L_2886:
        /*0008*/ 	.byte	0x04, 0x17
        /*000a*/ 	.short	(.L_2888 - .L_2887)
.L_2887:
        /*000c*/ 	.word	0x00000000
        /*0010*/ 	.short	0x0000
        /*0012*/ 	.short	0x0000
        /*0014*/ 	.byte	0x00, 0xf0, 0xa1, 0x03


	//----- nvinfo : EIATTR_SPARSE_MMA_MASK
	.align		4
.L_2888:
        /*0018*/ 	.byte	0x03, 0x50
        /*001a*/ 	.short	0x0000


	//----- nvinfo : EIATTR_MAXREG_COUNT
	.align		4
        /*001c*/ 	.byte	0x03, 0x1b
        /*001e*/ 	.short	0x00ff


	//----- nvinfo : EIATTR_MERCURY_ISA_VERSION
	.align		4
        /*0020*/ 	.byte	0x03, 0x5f
        /*0022*/ 	.short	0x0101


	//----- nvinfo : EIATTR_COOP_GROUP_MASK_REGIDS
	.align		4
        /*0024*/ 	.byte	0x04, 0x29
        /*0026*/ 	.short	(.L_2890 - .L_2889)


	//   ....[0]....
.L_2889:
        /*0028*/ 	.word	0xffffffff


	//   ....[1]....
        /*002c*/ 	.word	0xffffffff


	//   ....[2]....
        /*0030*/ 	.word	0xffffffff


	//   ....[3]....
        /*0034*/ 	.word	0xffffffff


	//   ....[4]....
        /*0038*/ 	.word	0xffffffff


	//   ....[5]....
        /*003c*/ 	.word	0xffffffff


	//   ....[6]....
        /*0040*/ 	.word	0xffffffff


	//   ....[7]....
        /*0044*/ 	.word	0xffffffff


	//   ....[8]....
        /*0048*/ 	.word	0xffffffff


	//   ....[9]....
        /*004c*/ 	.word	0xffffffff


	//   ....[10]....
        /*0050*/ 	.word	0x050000ae


	//   ....[11]....
        /*0054*/ 	.word	0x050000ae


	//   ....[12]....
        /*0058*/ 	.word	0x050000ae


	//   ....[13]....
        /*005c*/ 	.word	0x050000ae


	//   ....[14]....
        /*0060*/ 	.word	0x050000ae


	//   ....[15]....
        /*0064*/ 	.word	0x050000ae


	//   ....[16]....
        /*0068*/ 	.word	0x050000ae


	//   ....[17]....
        /*006c*/ 	.word	0x050000ae


	//   ....[18]....
        /*0070*/ 	.word	0x050000ae


	//   ....[19]....
        /*0074*/ 	.word	0x050000ae


	//----- nvinfo : EIATTR_COOP_GROUP_INSTR_OFFSETS
	.align		4
.L_2890:
        /*0078*/ 	.byte	0x04, 0x28
        /*007a*/ 	.short	(.L_2892 - .L_2891)


	//   ....[0]....
.L_2891:
        /*007c*/ 	.word	0x000035d0


	//   ....[1]....
        /*0080*/ 	.word	0x00003600


	//   ....[2]....
        /*0084*/ 	.word	0x00003620


	//   ....[3]....
        /*0088*/ 	.word	0x00003650


	//   ....[4]....
        /*008c*/ 	.word	0x00003670


	//   ....[5]....
        /*0090*/ 	.word	0x00004100


	//   ....[6]....
        /*0094*/ 	.word	0x00004120


	//   ....[7]....
        /*0098*/ 	.word	0x00004140


	//   ....[8]....
        /*009c*/ 	.word	0x00004160


	//   ....[9]....
        /*00a0*/ 	.word	0x00004180


	//   ....[10]....
        /*00a4*/ 	.word	0x00006380


	//   ....[11]....
        /*00a8*/ 	.word	0x00006420


	//   ....[12]....
        /*00ac*/ 	.word	0x00006490


	//   ....[13]....
        /*00b0*/ 	.word	0x00006510


	//   ....[14]....
        /*00b4*/ 	.word	0x00006580


	//   ....[15]....
        /*00b8*/ 	.word	0x00007070


	//   ....[16]....
        /*00bc*/ 	.word	0x000070e0


	//   ....[17]....
        /*00c0*/ 	.word	0x00007150


	//   ....[18]....
        /*00c4*/ 	.word	0x000071c0


	//   ....[19]....
        /*00c8*/ 	.word	0x00007230


	//----- nvinfo : EIATTR_VRC_CTA_INIT_COUNT
	.align		4
.L_2892:
        /*00cc*/ 	.byte	0x02, 0x4a
	.zero		1
	.zero		1


	//----- nvinfo : EIATTR_EXIT_INSTR_OFFSETS
	.align		4
        /*00d0*/ 	.byte	0x04, 0x1c
        /*00d2*/ 	.short	(.L_2894 - .L_2893)


	//   ....[0]....
.L_2893:
        /*00d4*/ 	.word	0x00000c90


	//   ....[1]....
        /*00d8*/ 	.word	0x00006310


	//----- nvinfo : EIATTR_MAX_THREADS
	.align		4
.L_2894:
        /*00dc*/ 	.byte	0x04, 0x05
        /*00de*/ 	.short	(.L_2896 - .L_2895)
.L_2895:
        /*00e0*/ 	.word	0x00000080
        /*00e4*/ 	.word	0x00000001
        /*00e8*/ 	.word	0x00000001


	//----- nvinfo : EIATTR_CRS_STACK_SIZE
	.align		4
.L_2896:
        /*00ec*/ 	.byte	0x04, 0x1e
        /*00ee*/ 	.short	(.L_2898 - .L_2897)
.L_2897:
        /*00f0*/ 	.word	0x00000000


	//----- nvinfo : EIATTR_CBANK_PARAM_SIZE
	.align		4
.L_2898:
        /*00f4*/ 	.byte	0x03, 0x19
        /*00f6*/ 	.short	0x00e8


	//----- nvinfo : EIATTR_PARAM_CBANK
	.align		4
        /*00f8*/ 	.byte	0x04, 0x0a
        /*00fa*/ 	.short	(.L_2900 - .L_2899)
	.align		4
.L_2899:
        /*00fc*/ 	.word	index@(.nv.constant0._ZN10layer_norm13ln_fwd_kernelINS_13Kernel_traitsI6__halfS2_fS2_fjLj2560ELj1ELj4ELj1ELj16ENS_18Kernel_traits_baseILj2560ES2_S2_fS2_fjLj128EEEEELb0ELb0ELb0ELb0EEEvNS_9FwdParamsE)
        /*0100*/ 	.short	0x0380
        /*0102*/ 	.short	0x00e8


	//----- nvinfo : EIATTR_SW_WAR
	.align		4
.L_2900:
        /*0104*/ 	.byte	0x04, 0x36
        /*0106*/ 	.short	(.L_2902 - .L_2901)
.L_2901:
        /*0108*/ 	.word	0x00000008
.L_2902:


//--------------------- .nv.info._ZN10layer_norm13ln_fwd_kernelINS_13Kernel_traitsI6__halfS2_fS2_fjLj2560ELj1ELj4ELj1ELj16ENS_18Kernel_traits_baseILj2560ES2_S2_fS2_fjLj128EEEEELb0ELb0ELb0ELb1EEEvNS_9FwdParamsE --------------------------
	.section	.nv.info._ZN10layer_norm13ln_fwd_kernelINS_13Kernel_traitsI6__halfS2_fS2_fjLj2560ELj1ELj4ELj1ELj16ENS_18Kernel_traits_baseILj2560ES2_S2_fS2_fjLj128EEEEELb0ELb0ELb0ELb1EEEvNS_9FwdParamsE,"",@"SHT_CUDA_INFO"
	.sectionflags	@""
	.align	4


	//----- nvinfo : EIATTR_CUDA_API_VERSION
	.align		4
        /*0000*/ 	.byte	0x04, 0x37
        /*0002*/ 	.short	(.L_2904 - .L_2903)
.L_2903:
        /*0004*/ 	.word	0x00000082


	//----- nvinfo : EIATTR_KPARAM_INFO
	.align		4
.L_2904:
        /*0008*/ 	.byte	0x04, 0x17
        /*000a*/ 	.short	(.L_2906 - .L_2905)
.L_2905:
        /*000c*/ 	.word	0x00000000
        /*0010*/ 	.short	0x0000
        /*0012*/ 	.short	0x0000
        /*0014*/ 	.byte	0x00, 0xf0, 0xa1, 0x03


	//----- nvinfo : EIATTR_SPARSE_MMA_MASK
	.align		4
.L_2906:
        /*0018*/ 	.byte	0x03, 0x50
        /*001a*/ 	.short	0x0000


	//----- nvinfo : EIATTR_MAXREG_COUNT
	.align		4
        /*001c*/ 	.byte	0x03, 0x1b
        /*001e*/ 	.short	0x00ff


	//----- nvinfo : EIATTR_MERCURY_ISA_VERSION
	.align		4
        /*0020*/ 	.byte	0x03, 0x5f
        /*0022*/ 	.short	0x0101


	//----- nvinfo : EIATTR_COOP_GROUP_MASK_REGIDS
	.align		4
        /*0024*/ 	.byte	0x04, 0x29
        /*0026*/ 	.short	(.L_2908 - .L_2907)


	//   ....[0]....
.L_2907:
        /*0028*/ 	.word	0xffffffff


	//   ....[1]....
        /*002c*/ 	.word	0xffffffff


	//   ....[2]....
        /*0030*/ 	.word	0xffffffff


	//   ....[3]....
        /*0034*/ 	.word	0xffffffff


	//   ....[4]....
        /*0038*/ 	.word	0xffffffff


	//   ....[5]....
        /*003c*/ 	.word	0xffffffff


	//   ....[6]....
        /*0040*/ 	.word	0xffffffff


	//   ....[7]....
        /*0044*/ 	.word	0xffffffff


	//   ....[8]....
        /*0048*/ 	.word	0xffffffff


	//   ....[9]....
        /*004c*/ 	.word	0xffffffff


	//   ....[10]....
        /*0050*/ 	.word	0xffffffff


	//   ....[11]....
        /*0054*/ 	.word	0xffffffff


	//   ....[12]....
        /*0058*/ 	.word	0xffffffff


	//   ....[13]....
        /*005c*/ 	.word	0xffffffff


	//   ....[14]....
        /*0060*/ 	.word	0xffffffff


	//   ....[15]....
        /*0064*/ 	.word	0xffffffff


	//   ....[16]....
        /*0068*/ 	.word	0xffffffff


	//   ....[17]....
        /*006c*/ 	.word	0xffffffff


	//   ....[18]....
        /*0070*/ 	.word	0xffffffff


	//   ....[19]....
        /*0074*/ 	.word	0xffffffff


	//   ....[20]....
        /*0078*/ 	.word	0x05000050


	//   ....[21]....
        /*007c*/ 	.word	0x05000050


	//   ....[22]....
        /*0080*/ 	.word	0x05000050


	//   ....[23]....
        /*0084*/ 	.word	0x05000050


	//   ....[24]....
        /*0088*/ 	.word	0x05000050


	//   ....[25]....
        /*008c*/ 	.word	0x05000050


	//   ....[26]....
        /*0090*/ 	.word	0x05000050


	//   ....[27]....
        /*0094*/ 	.word	0x05000050


	//   ....[28]....
        /*0098*/ 	.word	0x05000050


	//   ....[29]....
        /*009c*/ 	.word	0x05000050


	//   ....[30]....
        /*00a0*/ 	.word	0x05000050


	//   ....[31]....
        /*00a4*/ 	.word	0x05000050


	//   ....[32]....
        /*00a8*/ 	.word	0x05000050


	//   ....[33]....
        /*00ac*/ 	.word	0x05000050


	//   ....[34]....
        /*00b0*/ 	.word	0x05000050


	//   ....[35]....
        /*00b4*/ 	.word	0x05000050


	//   ....[36]....
        /*00b8*/ 	.word	0x05000050


	//   ....[37]....
        /*00bc*/ 	.word	0x05000050


	//   ....[38]....
        /*00c0*/ 	.word	0x05000050


	//   ....[39]....
        /*00c4*/ 	.word	0x05000050


	//----- nvinfo : EIATTR_COOP_GROUP_INSTR_OFFSETS
	.align		4
.L_2908:
        /*00c8*/ 	.byte	0x04, 0x28
        /*00ca*/ 	.short	(.L_2910 - .L_2909)


	//   ....[0]....
.L_2909:
        /*00cc*/ 	.word	0x000021a0


	//   ....[1]....
        /*00d0*/ 	.word	0x000021d0


	//   ....[2]....
        /*00d4*/ 	.word	0x000021f0


	//   ....[3]....
        /*00d8*/ 	.word	0x00002210


	//   ....[4]....
        /*00dc*/ 	.word	0x00002230


	//   ....[5]....
        /*00e0*/ 	.word	0x00002c60


	//   ....[6]....
        /*00e4*/ 	.word	0x00002c80


	//   ....[7]....
        /*00e8*/ 	.word	0x00002ca0


	//   ....[8]....
        /*00ec*/ 	.word	0x00002cc0


	//   ....[9]....
        /*00f0*/ 	.word	0x00002ce0


	//   ....[10]....
        /*00f4*/ 	.word	0x00006d20


	//   ....[11]....
        /*00f8*/ 	.word	0x00006d50


	//   ....[12]....
        /*00fc*/ 	.word	0x00006d70


	//   ....[13]....
        /*0100*/ 	.word	0x00006d90


	//   ....[14]....
        /*0104*/ 	.word	0x00006db0


	//   ....[15]....
        /*0108*/ 	.word	0x000077e0


	//   ....[16]....
        /*010c*/ 	.word	0x00007800


	//   ....[17]....
        /*0110*/ 	.word	0x00007820


	//   ....[18]....
        /*0114*/ 	.word	0x00007840


	//   ....[19]....
        /*0118*/ 	.word	0x00007860


	//   ....[20]....
        /*011c*/ 	.word	0x000096c0


	//   ....[21]....
        /*0120*/ 	.word	0x00009750


	//   ....[22]....
        /*0124*/ 	.word	0x000097b0


	//   ....[23]....
        /*0128*/ 	.word	0x00009810


	//   ....[24]....
        /*012c*/ 	.word	0x00009870


	//   ....[25]....
        /*0130*/ 	.word	0x0000a2e0


	//   ....[26]....
        /*0134*/ 	.word	0x0000a340


	//   ....[27]....
        /*0138*/ 	.word	0x0000a3a0


	//   ....[28]....
        /*013c*/ 	.word	0x0000a400


	//   ....[29]....
        /*0140*/ 	.word	0x0000a460


	//   ....[30]....
        /*0144*/ 	.word	0x0000a4e0


	//   ....[31]....
        /*0148*/ 	.word	0x0000a570


	//   ....[32]....
        /*014c*/ 	.word	0x0000a5d0


	//   ....[33]....
        /*0150*/ 	.word	0x0000a630


	//   ....[34]....
        /*0154*/ 	.word	0x0000a690


	//   ....[35]....
        /*0158*/ 	.word	0x0000b100


	//   ....[36]....
        /*015c*/ 	.word	0x0000b160


	//   ....[37]....
        /*0160*/ 	.word	0x0000b1c0


	//   ....[38]....
        /*0164*/ 	.word	0x0000b220


	//   ....[39]....
        /*0168*/ 	.word	0x0000b280


	//----- nvinfo : EIATTR_VRC_CTA_INIT_COUNT
	.align		4
.L_2910:
        /*016c*/ 	.byte	0x02, 0x4a
	.zero		1
	.zero		1


	//----- nvinfo : EIATTR_EXIT_INSTR_OFFSETS
	.align		4
        /*0170*/ 	.byte	0x04, 0x1c
        /*0172*/ 	.short	(.L_2912 - .L_2911)


	//   ....[0]....
.L_2911:
        /*0174*/ 	.word	0x00000470


	//   ....[1]....
        /*0178*/ 	.word	0x00004af0


	//   ....[2]....
        /*017c*/ 	.word	0x00009660


	//----- nvinfo : EIATTR_MAX_THREADS
	.align		4
.L_2912:
        /*0180*/ 	.byte	0x04, 0x05
        /*0182*/ 	.short	(.L_2914 - .L_2913)
.L_2913:
        /*0184*/ 	.word	0x00000080
        /*0188*/ 	.word	0x00000001
        /*018c*/ 	.word	0x00000001


	//----- nvinfo : EIATTR_CRS_STACK_SIZE
	.align		4
.L_2914:
        /*0190*/ 	.byte	0x04, 0x1e
        /*0192*/ 	.short	(.L_2916 - .L_2915)
.L_2915:
        /*0194*/ 	.word	0x00000000


	//----- nvinfo : EIATTR_CBANK_PARAM_SIZE
	.align		4
.L_2916:
        /*0198*/ 	.byte	0x03, 0x19
        /*019a*/ 	.short	0x00e8


	//----- nvinfo : EIATTR_PARAM_CBANK
	.align		4
        /*019c*/ 	.byte	0x04, 0x0a
        /*019e*/ 	.short	(.L_2918 - .L_2917)
	.align		4
.L_2917:
        /*01a0*/ 	.word	index@(.nv.constant0._ZN10layer_norm13ln_fwd_kernelINS_13Kernel_traitsI6__halfS2_fS2_fjLj2560ELj1ELj4ELj1ELj16ENS_18Kernel_traits_baseILj2560ES2_S2_fS2_fjLj128EEEEELb0ELb0ELb0ELb1EEEvNS_9FwdParamsE)
        /*01a4*/ 	.short	0x0380
        /*01a6*/ 	.short	0x00e8


	//----- nvinfo : EIATTR_SW_WAR
	.align		4
.L_2918:
        /*01a8*/ 	.byte	0x04, 0x36
        /*01aa*/ 	.short	(.L_2920 - .L_2919)
.L_2919:
        /*01ac*/ 	.word	0x00000008
.L_2920:


//--------------------- .nv.info._ZN10layer_norm13ln_fwd_kernelINS_13Kernel_traitsI6__halfS2_fS2_fjLj2560ELj1ELj4ELj1ELj16ENS_18Kernel_traits_baseILj2560ES2_S2_fS2_fjLj128EEEEELb0ELb0ELb1ELb0EEEvNS_9FwdParamsE --------------------------
	.section	.nv.info._ZN10layer_norm13ln_fwd_kernelINS_13Kernel_traitsI6__halfS2_fS2_fjLj2560ELj1ELj4ELj1ELj16ENS_18Kernel_traits_baseILj2560ES2_S2_fS2_fjLj128EEEEELb0ELb0ELb1ELb0EEEvNS_9FwdParamsE,"",@"SHT_CUDA_INFO"
	.sectionflags	@""
	.align	4


	//----- nvinfo : EIATTR_CUDA_API_VERSION
	.align		4
        /*0000*/ 	.byte	0x04, 0x37
        /*0002*/ 	.short	(.L_2922 - .L_2921)
.L_2921:
        /*0004*/ 	.word	0x00000082


	//----- nvinfo : EIATTR_KPARAM_INFO
	.align		4
.L_2922:
        /*0008*/ 	.byte	0x04, 0x17
        /*000a*/ 	.short	(.L_2924 - .L_2923)
.L_2923:
        /*000c*/ 	.word	0x00000000
        /*0010*/ 	.short	0x0000
        /*0012*/ 	.short	0x0000
        /*0014*/ 	.byte	0x00, 0xf0, 0xa1, 0x03


	//----- nvinfo : EIATTR_SPARSE_MMA_MASK
	.align		4
.L_2924:
        /*0018*/ 	.byte	0x03, 0x50
        /*001a*/ 	.short	0x0000


	//----- nvinfo : EIATTR_MAXREG_COUNT
	.align		4
        /*001c*/ 	.byte	0x03, 0x1b
        /*001e*/ 	.short	0x00ff


	//----- nvinfo : EIATTR_MERCURY_ISA_VERSION
	.align		4
        /*0020*/ 	.byte	0x03, 0x5f
        /*0022*/ 	.short	0x0101


	//----- nvinfo : EIATTR_COOP_GROUP_MASK_REGIDS
	.align		4
        /*0024*/ 	.byte	0x04, 0x29
        /*0026*/ 	.short	(.L_2926 - .L_2925)


	//   ....[0]....
.L_2925:
        /*0028*/ 	.word	0xffffffff


	//   ....[1]....
        /*002c*/ 	.word	0xffffffff


	//   ....[2]....
        /*0030*/ 	.word	0xffffffff


	//   ....[3]....
        /*0034*/ 	.word	0xffffffff


	//   ....[4]....
        /*0038*/ 	.word	0xffffffff


	//   ....[5]....
        /*003c*/ 	.word	0xffffffff


	//   ....[6]....
        /*0040*/ 	.word	0xffffffff


	//   ....[7]....
        /*0044*/ 	.word	0xffffffff


	//   ....[8]....
        /*0048*/ 	.word	0xffffffff


	//   ....[9]....
        /*004c*/ 	.word	0xffffffff


	//   ....[10]....
        /*0050*/ 	.word	0x050000b4


	//   ....[11]....
        /*0054*/ 	.word	0x050000b4


	//   ....[12]....
        /*0058*/ 	.word	0x050000b4


	//   ....[13]....
        /*005c*/ 	.word	0x050000b4


	//   ....[14]....
        /*0060*/ 	.word	0x050000b4


	//   ....[15]....
        /*0064*/ 	.word	0x050000b4


	//   ....[16]....
        /*0068*/ 	.word	0x050000b4


	//   ....[17]....
        /*006c*/ 	.word	0x050000b4


	//   ....[18]....
        /*0070*/ 	.word	0x050000b4


	//   ....[19]....
        /*0074*/ 	.word	0x050000b4


	//----- nvinfo : EIATTR_COOP_GROUP_INSTR_OFFSETS
	.align		4
.L_2926:
        /*0078*/ 	.byte	0x04, 0x28
        /*007a*/ 	.short	(.L_2928 - .L_2927)


	//   ....[0]....
.L_2927:
        /*007c*/ 	.word	0x00004640


	//   ....[1]....
        /*0080*/ 	.word	0x00004670


	//   ....[2]....
        /*0084*/ 	.word	0x00004690


	//   ....[3]....
        /*0088*/ 	.word	0x000046b0


	//   ....[4]....
        /*008c*/ 	.word	0x000046e0


	//   ....[5]....
        /*0090*/ 	.word	0x00005150


	//   ....[6]....
        /*0094*/ 	.word	0x00005170


	//   ....[7]....
        /*0098*/ 	.word	0x00005190


	//   ....[8]....
        /*009c*/ 	.word	0x000051b0


	//   ....[9]....
        /*00a0*/ 	.word	0x000051d0


	//   ....[10]....
        /*00a4*/ 	.word	0x00007460


	//   ....[11]....
        /*00a8*/ 	.word	0x00007500


	//   ....[12]....
        /*00ac*/ 	.word	0x00007570


	//   ....[13]....
        /*00b0*/ 	.word	0x000075e0


	//   ....[14]....
        /*00b4*/ 	.word	0x00007660


	//   ....[15]....
        /*00b8*/ 	.word	0x00008130


	//   ....[16]....
        /*00bc*/ 	.word	0x000081a0


	//   ....[17]....
        /*00c0*/ 	.word	0x00008210


	//   ....[18]....
        /*00c4*/ 	.word	0x00008280


	//   ....[19]....
        /*00c8*/ 	.word	0x000082f0


	//----- nvinfo : EIATTR_VRC_CTA_INIT_COUNT
	.align		4
.L_2928:
        /*00cc*/ 	.byte	0x02, 0x4a
	.zero		1
	.zero		1


	//----- nvinfo : EIATTR_EXIT_INSTR_OFFSETS
	.align		4
        /*00d0*/ 	.byte	0x04, 0x1c
        /*00d2*/ 	.short	(.L_2930 - .L_2929)


	//   ....[0]....
.L_2929:
        /*00d4*/ 	.word	0x00000cb0


	//   ....[1]....
        /*00d8*/ 	.word	0x000073f0


	//----- nvinfo : EIATTR_MAX_THREADS
	.align		4
.L_2930:
        /*00dc*/ 	.byte	0x04, 0x05
        /*00de*/ 	.short	(.L_2932 - .L_2931)
.L_2931:
        /*00e0*/ 	.word	0x00000080
        /*00e4*/ 	.word	0x00000001
        /*00e8*/ 	.word	0x00000001


	//----- nvinfo : EIATTR_CRS_STACK_SIZE
	.align		4
.L_2932:
        /*00ec*/ 	.byte	0x04, 0x1e
        /*00ee*/ 	.short	(.L_2934 - .L_2933)
.L_2933:
        /*00f0*/ 	.word	0x00000000


	//----- nvinfo : EIATTR_CBANK_PARAM_SIZE
	.align		4
.L_2934:
        /*00f4*/ 	.byte	0x03, 0x19
        /*00f6*/ 	.short	0x00e8


	//----- nvinfo : EIATTR_PARAM_CBANK
	.align		4
        /*00f8*/ 	.byte	0x04, 0x0a
        /*00fa*/ 	.short	(.L_2936 - .L_2935)
	.align		4
.L_2935:
        /*00fc*/ 	.word	index@(.nv.constant0._ZN10layer_norm13ln_fwd_kernelINS_13Kernel_traitsI6__halfS2_fS2_fjLj2560ELj1ELj4ELj1ELj16ENS_18Kernel_traits_baseILj2560ES2_S2_fS2_fjLj128EEEEELb0ELb0ELb1ELb0EEEvNS_9FwdParamsE)
        /*0100*/ 	.short	0x0380
        /*0102*/ 	.short	0x00e8


	//----- nvinfo : EIATTR_SW_WAR
	.align		4
.L_2936:
        /*0104*/ 	.byte	0x04, 0x36
        /*0106*/ 	.short	(.L_2938 - .L_2937)
.L_2937:
        /*0108*/ 	.word	0x00000008
.L_2938:


//--------------------- .nv.info._ZN10layer_norm13ln_fwd_kernelINS_13Kernel_traitsI6__halfS2_fS2_fjLj2560ELj1ELj4ELj1ELj16ENS_18Kernel_traits_baseILj2560ES2_S2_fS2_fjLj128EEEEELb0ELb0ELb1ELb1EEEvNS_9FwdParamsE --------------------------
	.section	.nv.info._ZN10layer_norm13ln_fwd_kernelINS_13Kernel_traitsI6__halfS2_fS2_fjLj2560ELj1ELj4ELj1ELj16ENS_18Kernel_traits_baseILj2560ES2_S2_fS2_fjLj128EEEEELb0ELb0ELb1ELb1EEEvNS_9FwdParamsE,"",@"SHT_CUDA_INFO"
	.sectionflags	@""
	.align	4


	//----- nvinfo : EIATTR_CUDA_API_VERSION
	.align		4
        /*0000*/ 	.byte	0x04, 0x37
        /*0002*/ 	.short	(.L_2940 - .L_2939)
.L_2939:
        /*0004*/ 	.word	0x00000082


	//----- nvinfo : EIATTR_KPARAM_INFO
	.align		4
.L_2940:
        /*0008*/ 	.byte	0x04, 0x17
        /*000a*/ 	.short	(.L_2942 - .L_2941)
.L_2941:
        /*000c*/ 	.word	0x00000000
        /*0010*/ 	.short	0x0000
        /*0012*/ 	.short	0x0000
        /*0014*/ 	.byte	0x00, 0xf0, 0xa1, 0x03


	//----- nvinfo : EIATTR_SPARSE_MMA_MASK
	.align		4
.L_2942:
        /*0018*/ 	.byte	0x03, 0x50
        /*001a*/ 	.short	0x0000


	//----- nvinfo : EIATTR_MAXREG_COUNT
	.align		4
        /*001c*/ 	.byte	0x03, 0x1b
        /*001e*/ 	.short	0x00ff


	//----- nvinfo : EIATTR_MERCURY_ISA_VERSION
	.align		4
        /*0020*/ 	.byte	0x03, 0x5f
        /*0022*/ 	.short	0x0101


	//----- nvinfo : EIATTR_COOP_GROUP_MASK_REGIDS
	.align		4
        /*0024*/ 	.byte	0x04, 0x29
        /*0026*/ 	.short	(.L_2944 - .L_2943)


	//   ....[0]....
.L_2943:
        /*0028*/ 	.word	0xffffffff


	//   ....[1]....
        /*002c*/ 	.word	0xffffffff


	//   ....[2]....
        /*0030*/ 	.word	0xffffffff


	//   ....[3]....
        /*0034*/ 	.word	0xffffffff


	//   ....[4]....
        /*0038*/ 	.word	0xffffffff


	//   ....[5]....
        /*003c*/ 	.word	0xffffffff


	//   ....[6]....
        /*0040*/ 	.word	0xffffffff


	//   ....[7]....
        /*0044*/ 	.word	0xffffffff


	//   ....[8]....
        /*0048*/ 	.word	0xffffffff


	//   ....[9]....
        /*004c*/ 	.word	0xffffffff


	//   ....[10]....
        /*0050*/ 	.word	0x050000b2


	//   ....[11]....
        /*0054*/ 	.word	0x050000b2


	//   ....[12]....
        /*0058*/ 	.word	0x050000b2


	//   ....[13]....
        /*005c*/ 	.word	0x050000b2


	//   ....[14]....
        /*0060*/ 	.word	0x050000b2


	//   ....[15]....
        /*0064*/ 	.word	0x050000b2


	//   ....[16]....
        /*0068*/ 	.word	0x050000b2


	//   ....[17]....
        /*006c*/ 	.word	0x050000b2


	//   ....[18]....
        /*0070*/ 	.word	0x050000b2


	//   ....[19]....
        /*0074*/ 	.word	0x050000b2


	//----- nvinfo : EIATTR_COOP_GROUP_INSTR_OFFSETS
	.align		4
.L_2944:
        /*0078*/ 	.byte	0x04, 0x28
        /*007a*/ 	.short	(.L_2946 - .L_2945)


	//   ....[0]....
.L_2945:
        /*007c*/ 	.word	0x00003980


	//   ....[1]....
        /*0080*/ 	.word	0x000039a0


	//   ....[2]....
        /*0084*/ 	.word	0x000039c0


	//   ....[3]....
        /*0088*/ 	.word	0x000039e0


	//   ....[4]....
        /*008c*/ 	.word	0x00003a10


	//   ....[5]....
        /*0090*/ 	.word	0x00004440


	//   ....[6]....
        /*0094*/ 	.word	0x00004460


	//   ....[7]....
        /*0098*/ 	.word	0x00004480


	//   ....[8]....
        /*009c*/ 	.word	0x000044a0


	//   ....[9]....
        /*00a0*/ 	.word	0x000044c0


	//   ....[10]....
        /*00a4*/ 	.word	0x00006460


	//   ....[11]....
        /*00a8*/ 	.word	0x00006500


	//   ....[12]....
        /*00ac*/ 	.word	0x00006570


	//   ....[13]....
        /*00b0*/ 	.word	0x000065e0


	//   ....[14]....
        /*00b4*/ 	.word	0x00006660


	//   ....[15]....
        /*00b8*/ 	.word	0x000070e0


	//   ....[16]....
        /*00bc*/ 	.word	0x00007150


	//   ....[17]....
        /*00c0*/ 	.word	0x000071c0


	//   ....[18]....
        /*00c4*/ 	.word	0x00007230


	//   ....[19]....
        /*00c8*/ 	.word	0x000072a0


	//----- nvinfo : EIATTR_VRC_CTA_INIT_COUNT
	.align		4
.L_2946:
        /*00cc*/ 	.byte	0x02, 0x4a
	.zero		1
	.zero		1


	//----- nvinfo : EIATTR_EXIT_INSTR_OFFSETS
	.align		4
        /*00d0*/ 	.byte	0x04, 0x1c
        /*00d2*/ 	.short	(.L_2948 - .L_2947)


	//   ....[0]....
.L_2947:
        /*00d4*/ 	.word	0x000004a0


	//   ....[1]....
        /*00d8*/ 	.word	0x000063f0


	//----- nvinfo : EIATTR_MAX_THREADS
	.align		4
.L_2948:
        /*00dc*/ 	.byte	0x04, 0x05
        /*00de*/ 	.short	(.L_2950 - .L_2949)
.L_2949:
        /*00e0*/ 	.word	0x00000080
        /*00e4*/ 	.word	0x00000001
        /*00e8*/ 	.word	0x00000001


	//----- nvinfo : EIATTR_CRS_STACK_SIZE
	.align		4
.L_2950:
        /*00ec*/ 	.byte	0x04, 0x1e
        /*00ee*/ 	.short	(.L_2952 - .L_2951)
.L_2951:
        /*00f0*/ 	.word	0x00000000


	//----- nvinfo : EIATTR_CBANK_PARAM_SIZE
	.align		4
.L_2952:
        /*00f4*/ 	.byte	0x03, 0x19
        /*00f6*/ 	.short	0x00e8


	//----- nvinfo : EIATTR_PARAM_CBANK
	.align		4
        /*00f8*/ 	.byte	0x04, 0x0a
        /*00fa*/ 	.short	(.L_2954 - .L_2953)
	.align		4
.L_2953:
        /*00fc*/ 	.word	index@(.nv.constant0._ZN10layer_norm13ln_fwd_kernelINS_13Kernel_traitsI6__halfS2_fS2_fjLj2560ELj1ELj4ELj1ELj16ENS_18Kernel_traits_baseILj2560ES2_S2_fS2_fjLj128EEEEELb0ELb0ELb1ELb1EEEvNS_9FwdParamsE)
        /*0100*/ 	.short	0x0380
        /*0102*/ 	.short	0x00e8


	//----- nvinfo : EIATTR_SW_WAR
	.align		4
.L_2954:
        /*0104*/ 	.byte	0x04, 0x36
        /*0106*/ 	.short	(.L_2956 - .L_2955)
.L_2955:
        /*0108*/ 	.word	0x00000008
.L_2956:


//--------------------- .nv.info._ZN10layer_norm13ln_fwd_kernelINS_13Kernel_traitsI6__halfS2_fS2_fjLj2560ELj1ELj4ELj1ELj16ENS_18Kernel_traits_baseILj2560ES2_S2_fS2_fjLj128EEEEELb0ELb1ELb0ELb0EEEvNS_9FwdParamsE --------------------------
	.section	.nv.info._ZN10layer_norm13ln_fwd_kernelINS_13Kernel_traitsI6__halfS2_fS2_fjLj2560ELj1ELj4ELj1ELj16ENS_18Kernel_traits_baseILj2560ES2_S2_fS2_fjLj128EEEEELb0ELb1ELb0ELb0EEEvNS_9FwdParamsE,"",@"SHT_CUDA_INFO"
	.sectionflags	@""
	.align	4


	//----- nvinfo : EIATTR_CUDA_API_VERSION
	.align		4
        /*0000*/ 	.byte	0x04, 0x37
        /*0002*/ 	.short	(.L_2958 - .L_2957)
.L_2957:
        /*0004*/ 	.word	0x00000082


	//----- nvinfo : EIATTR_KPARAM_INFO
	.align		4
.L_2958:
        /*0008*/ 	.byte	0x04, 0x17
        /*000a*/ 	.short	(.L_2960 - .L_2959)
.L_2959:
        /*000c*/ 	.word	0x00000000
        /*0010*/ 	.short	0x0000
        /*0012*/ 	.short	0x0000
        /*0014*/ 	.byte	0x00, 0xf0, 0xa1, 0x03


	//----- nvinfo : EIATTR_SPARSE_MMA_MASK
	.align		4
.L_2960:
        /*0018*/ 	.byte	0x03, 0x50
        /*001a*/ 	.short	0x0000


	//----- nvinfo : EIATTR_MAXREG_COUNT
	.align		4
        /*001c*/ 	.byte	0x03, 0x1b
        /*001e*/ 	.short	0x00ff


	//----- nvinfo : EIATTR_MERCURY_ISA_VERSION
	.align		4
        /*0020*/ 	.byte	0x03, 0x5f
        /*0022*/ 	.short	0x0101


	//----- nvinfo : EIATTR_COOP_GROUP_MASK_REGIDS
	.align		4
        /*0024*/ 	.byte	0x04, 0x29
        /*0026*/ 	.short	(.L_2962 - .L_2961)


	//   ....[0]....
.L_2961:
        /*0028*/ 	.word	0xffffffff


	//   ....[1]....
        /*002c*/ 	.word	0xffffffff


	//   ....[2]....
        /*0030*/ 	.word	0xffffffff


	//   ....[3]....
        /*0034*/ 	.word	0xffffffff


	//   ....[4]....
        /*0038*/ 	.word	0xffffffff


	//   ....[5]....
        /*003c*/ 	.word	0xffffffff


	//   ....[6]....
        /*0040*/ 	.word	0xffffffff


	//   ....[7]....
        /*0044*/ 	.word	0xffffffff


	//   ....[8]....
        /*0048*/ 	.word	0xffffffff


	//   ....[9]....
        /*004c*/ 	.word	0xffffffff


	//   ....[10]....
        /*0050*/ 	.word	0x050000df


	//   ....[11]....
        /*0054*/ 	.word	0x050000df


	//   ....[12]....
        /*0058*/ 	.word	0x050000df


	//   ....[13]....
        /*005c*/ 	.word	0x050000df


	//   ....[14]....
        /*0060*/ 	.word	0x050000df


	//   ....[15]....
        /*0064*/ 	.word	0x050000df


	//   ....[16]....
        /*0068*/ 	.word	0x050000df


	//   ....[17]....
        /*006c*/ 	.word	0x050000df


	//   ....[18]....
        /*0070*/ 	.word	0x050000df


	//   ....[19]....
        /*0074*/ 	.word	0x050000df


	//----- nvinfo : EIATTR_COOP_GROUP_INSTR_OFFSETS
	.align		4
.L_2962:
        /*0078*/ 	.byte	0x04, 0x28
        /*007a*/ 	.short	(.L_2964 - .L_2963)


	//   ....[0]....
.L_2963:
        /*007c*/ 	.word	0x00004d90


	//   ....[1]....
        /*0080*/ 	.word	0x00004dd0


	//   ....[2]....
        /*0084*/ 	.word	0x00004df0


	//   ....[3]....
        /*0088*/ 	.word	0x00004e10


	//   ....[4]....
        /*008c*/ 	.word	0x00004e30


	//   ....[5]....
        /*0090*/ 	.word	0x000058b0


	//   ....[6]....
        /*0094*/ 	.word	0x000058d0


	//   ....[7]....
        /*0098*/ 	.word	0x000058f0


	//   ....[8]....
        /*009c*/ 	.word	0x00005910


	//   ....[9]....
        /*00a0*/ 	.word	0x00005930


	//   ....[10]....
        /*00a4*/ 	.word	0x00007b40


	//   ....[11]....
        /*00a8*/ 	.word	0x00007bf0


	//   ....[12]....
        /*00ac*/ 	.word	0x00007c60


	//   ....[13]....
        /*00b0*/ 	.word	0x00007cd0


	//   ....[14]....
        /*00b4*/ 	.word	0x00007d40


	//   ....[15]....
        /*00b8*/ 	.word	0x00008820


	//   ....[16]....
        /*00bc*/ 	.word	0x00008890


	//   ....[17]....
        /*00c0*/ 	.word	0x00008900


	//   ....[18]....
        /*00c4*/ 	.word	0x00008970


	//   ....[19]....
        /*00c8*/ 	.word	0x000089e0


	//----- nvinfo : EIATTR_VRC_CTA_INIT_COUNT
	.align		4
.L_2964:
        /*00cc*/ 	.byte	0x02, 0x4a
	.zero		1
	.zero		1


	//----- nvinfo : EIATTR_EXIT_INSTR_OFFSETS
	.align		4
        /*00d0*/ 	.byte	0x04, 0x1c
        /*00d2*/ 	.short	(.L_2966 - .L_2965)


	//   ....[0]....
.L_2965:
        /*00d4*/ 	.word	0x00001040


	//   ....[1]....
        /*00d8*/ 	.word	0x00007ad0


	//----- nvinfo : EIATTR_MAX_THREADS
	.align		4
.L_2966:
        /*00dc*/ 	.byte	0x04, 0x05
        /*00de*/ 	.short	(.L_2968 - .L_2967)
.L_2967:
        /*00e0*/ 	.word	0x00000080
        /*00e4*/ 	.word	0x00000001
        /*00e8*/ 	.word	0x00000001


	//----- nvinfo : EIATTR_CRS_STACK_SIZE
	.align		4
.L_2968:
        /*00ec*/ 	.byte	0x04, 0x1e
        /*00ee*/ 	.short	(.L_2970 - .L_2969)
.L_2969:
        /*00f0*/ 	.word	0x00000000


	//----- nvinfo : EIATTR_CBANK_PARAM_SIZE
	.align		4
.L_2970:
        /*00f4*/ 	.byte	0x03, 0x19
        /*00f6*/ 	.short	0x00e8


	//----- nvinfo : EIATTR_PARAM_CBANK
	.align		4
        /*00f8*/ 	.byte	0x04, 0x0a
        /*00fa*/ 	.short	(.L_2972 - .L_2971)
	.align		4
.L_2971:
        /*00fc*/ 	.word	index@(.nv.constant0._ZN10layer_norm13ln_fwd_kernelINS_13Kernel_traitsI6__halfS2_fS2_fjLj2560ELj1ELj4ELj1ELj16ENS_18Kernel_traits_baseILj2560ES2_S2_fS2_fjLj128EEEEELb0ELb1ELb0ELb0EEEvNS_9FwdParamsE)
        /*0100*/ 	.short	0x0380
        /*0102*/ 	.short	0x00e8


	//----- nvinfo : EIATTR_SW_WAR
	.align		4
.L_2972:
        /*0104*/ 	.byte	0x04, 0x36
        /*0106*/ 	.short	(.L_2974 - .L_2973)
.L_2973:
        /*0108*/ 	.word	0x00000008
.L_2974:


//--------------------- .nv.info._ZN10layer_norm13ln_fwd_kernelINS_13Kernel_traitsI6__halfS2_fS2_fjLj2560ELj1ELj4ELj1ELj16ENS_18Kernel_traits_baseILj2560ES2_S2_fS2_fjLj128EEEEELb0ELb1ELb0ELb1EEEvNS_9FwdParamsE --------------------------
	.section	.nv.info._ZN10layer_norm13ln_fwd_kernelINS_13Kernel_traitsI6__halfS2_fS2_fjLj2560ELj1ELj4ELj1ELj16ENS_18Kernel_traits_baseILj2560ES2_S2_fS2_fjLj128EEEEELb0ELb1ELb0ELb1EEEvNS_9FwdParamsE,"",@"SHT_CUDA_INFO"
	.sectionflags	@""
	.align	4


	//----- nvinfo : EIATTR_CUDA_API_VERSION
	.align		4
        /*0000*/ 	.byte	0x04, 0x37
        /*0002*/ 	.short	(.L_2976 - .L_2975)
.L_2975:
        /*0004*/ 	.word	0x00000082


	//----- nvinfo : EIATTR_KPARAM_INFO
	.align		4
.L_2976:
        /*0008*/ 	.byte	0x04, 0x17
        /*000a*/ 	.short	(.L_2978 - .L_2977)
.L_2977:
        /*000c*/ 	.word	0x00000000
        /*0010*/ 	.short	0x0000
        /*0012*/ 	.short	0x0000
        /*0014*/ 	.byte	0x00, 0xf0, 0xa1, 0x03


	//----- nvinfo : EIATTR_SPARSE_MMA_MASK
	.align		4
.L_2978:
        /*0018*/ 	.byte	0x03, 0x50
        /*001a*/ 	.short	0x0000


	//----- nvinfo : EIATTR_MAXREG_COUNT
	.align		4
        /*001c*/ 	.byte	0x03, 0x1b
        /*001e*/ 	.short	0x00ff


	//----- nvinfo : EIATTR_MERCURY_ISA_VERSION
	.align		4
        /*0020*/ 	.byte	0x03, 0x5f
        /*0022*/ 	.short	0x0101


	//----- nvinfo : EIATTR_COOP_GROUP_MASK_REGIDS
	.align		4
        /*0024*/ 	.byte	0x04, 0x29
        /*0026*/ 	.short	(.L_2980 - .L_2979)


	//   ....[0]....
.L_2979:
        /*0028*/ 	.word	0xffffffff


	//   ....[1]....
        /*002c*/ 	.word	0xffffffff


	//   ....[2]....
        /*0030*/ 	.word	0xffffffff


	//   ....[3]....
        /*0034*/ 	.word	0xffffffff


	//   ....[4]....
        /*0038*/ 	.word	0xffffffff


	//   ....[5]....
        /*003c*/ 	.word	0xffffffff


	//   ....[6]....
        /*0040*/ 	.word	0xffffffff


	//   ....[7]....
        /*0044*/ 	.word	0xffffffff


	//   ....[8]....
        /*0048*/ 	.word	0xffffffff


	//   ....[9]....
        /*004c*/ 	.word	0xffffffff


	//   ....[10]....
        /*0050*/ 	.word	0x050000e6


	//   ....[11]....
        /*0054*/ 	.word	0x050000e6


	//   ....[12]....
        /*0058*/ 	.word	0x050000e6


	//   ....[13]....
        /*005c*/ 	.word	0x050000e6


	//   ....[14]....
        /*0060*/ 	.word	0x050000e6


	//   ....[15]....
        /*0064*/ 	.word	0x050000e6


	//   ....[16]....
        /*0068*/ 	.word	0x050000e6


	//   ....[17]....
        /*006c*/ 	.word	0x050000e6


	//   ....[18]....
        /*0070*/ 	.word	0x050000e6


	//   ....[19]....
        /*0074*/ 	.word	0x050000e6


	//----- nvinfo : EIATTR_COOP_GROUP_INSTR_OFFSETS
	.align		4
.L_2980:
        /*0078*/ 	.byte	0x04, 0x28
        /*007a*/ 	.short	(.L_2982 - .L_2981)


	//   ....[0]....
.L_2981:
        /*007c*/ 	.word	0x00003bf0


	//   ....[1]....
        /*0080*/ 	.word	0x00003c20


	//   ....[2]....
        /*0084*/ 	.word	0x00003c40


	//   ....[3]....
        /*0088*/ 	.word	0x00003c60


	//   ....[4]....
        /*008c*/ 	.word	0x00003c80


	//   ....[5]....
        /*0090*/ 	.word	0x000046b0


	//   ....[6]....
        /*0094*/ 	.word	0x000046d0


	//   ....[7]....
        /*0098*/ 	.word	0x000046f0


	//   ....[8]....
        /*009c*/ 	.word	0x00004710


	//   ....[9]....
        /*00a0*/ 	.word	0x00004730


	//   ....[10]....
        /*00a4*/ 	.word	0x000065a0


	//   ....[11]....
        /*00a8*/ 	.word	0x00006650


	//   ....[12]....
        /*00ac*/ 	.word	0x000066c0


	//   ....[13]....
        /*00b0*/ 	.word	0x00006730


	//   ....[14]....
        /*00b4*/ 	.word	0x000067a0


	//   ....[15]....
        /*00b8*/ 	.word	0x00007220


	//   ....[16]....
        /*00bc*/ 	.word	0x00007290


	//   ....[17]....
        /*00c0*/ 	.word	0x00007300


	//   ....[18]....
        /*00c4*/ 	.word	0x00007370


	//   ....[19]....
        /*00c8*/ 	.word	0x000073e0


	//----- nvinfo : EIATTR_VRC_CTA_INIT_COUNT
	.align		4
.L_2982:
        /*00cc*/ 	.byte	0x02, 0x4a
	.zero		1
	.zero		1


	//----- nvinfo : EIATTR_EXIT_INSTR_OFFSETS
	.align		4
        /*00d0*/ 	.byte	0x04, 0x1c
        /*00d2*/ 	.short	(.L_2984 - .L_2983)


	//   ....[0]....
.L_2983:
        /*00d4*/ 	.word	0x000005f0


	//   ....[1]....
        /*00d8*/ 	.word	0x00006530


	//----- nvinfo : EIATTR_MAX_THREADS
	.align		4
.L_2984:
        /*00dc*/ 	.byte	0x04, 0x05
        /*00de*/ 	.short	(.L_2986 - .L_2985)
.L_2985:
        /*00e0*/ 	.word	0x00000080
        /*00e4*/ 	.word	0x00000001
        /*00e8*/ 	.word	0x00000001


	//----- nvinfo : EIATTR_CRS_STACK_SIZE
	.align		4
.L_2986:
        /*00ec*/ 	.byte	0x04, 0x1e
        /*00ee*/ 	.short	(.L_2988 - .L_2987)
.L_2987:
        /*00f0*/ 	.word	0x00000000


	//----- nvinfo : EIATTR_CBANK_PARAM_SIZE
	.align		4
.L_2988:
        /*00f4*/ 	.byte	0x03, 0x19
        /*00f6*/ 	.short	0x00e8


	//----- nvinfo : EIATTR_PARAM_CBANK
	.align		4
        /*00f8*/ 	.byte	0x04, 0x0a
        /*00fa*/ 	.short	(.L_2990 - .L_2989)
	.align		4
.L_2989:
        /*00fc*/ 	.word	index@(.nv.constant0._ZN10layer_norm13ln_fwd_kernelINS_13Kernel_traitsI6__halfS2_fS2_fjLj2560ELj1ELj4ELj1ELj16ENS_18Kernel_traits_baseILj2560ES2_S2_fS2_fjLj128EEEEELb0ELb1ELb0ELb1EEEvNS_9FwdParamsE)
        /*0100*/ 	.short	0x0380
        /*0102*/ 	.short	0x00e8


	//----- nvinfo : EIATTR_SW_WAR
	.align		4
.L_2990:
        /*0104*/ 	.byte	0x04, 0x36
        /*0106*/ 	.short	(.L_2992 - .L_2991)
.L_2991:
        /*0108*/ 	.word	0x00000008
.L_2992:


//--------------------- .nv.info._ZN10layer_norm13ln_fwd_kernelINS_13Kernel_traitsI6__halfS2_fS2_fjLj2560ELj1ELj4ELj1ELj16ENS_18Kernel_traits_baseILj2560ES2_S2_fS2_fjLj128EEEEELb0ELb1ELb1ELb0EEEvNS_9FwdParamsE --------------------------
	.section	.nv.info._ZN10layer_norm13ln_fwd_kernelINS_13Kernel_traitsI6__halfS2_fS2_fjLj2560ELj1ELj4ELj1ELj16ENS_18Kernel_traits_baseILj2560ES2_S2_fS2_fjLj128EEEEELb0ELb1ELb1ELb0EEEvNS_9FwdParamsE,"",@"SHT_CUDA_INFO"
	.sectionflags	@""
	.align	4


	//----- nvinfo : EIATTR_CUDA_API_VERSION
	.align		4
        /*0000*/ 	.byte	0x04, 0x37
        /*0002*/ 	.short	(.L_2994 - .L_2993)
.L_2993:
        /*0004*/ 	.word	0x00000082


	//----- nvinfo : EIATTR_KPARAM_INFO
	.align		4
.L_2994:
        /*0008*/ 	.byte	0x04, 0x17
        /*000a*/ 	.short	(.L_2996 - .L_2995)
.L_2995:
        /*000c*/ 	.word	0x00000000
        /*0010*/ 	.short	0x0000
        /*0012*/ 	.short	0x0000
        /*0014*/ 	.byte	0x00, 0xf0, 0xa1, 0x03


	//----- nvinfo : EIATTR_SPARSE_MMA_MASK
	.align		4
.L_2996:
        /*0018*/ 	.byte	0x03, 0x50
        /*001a*/ 	.short	0x0000


	//----- nvinfo : EIATTR_MAXREG_COUNT
	.align		4
        /*001c*/ 	.byte	0x03, 0x1b
        /*001e*/ 	.short	0x00ff


	//----- nvinfo : EIATTR_MERCURY_ISA_VERSION
	.align		4
        /*0020*/ 	.byte	0x03, 0x5f
        /*0022*/ 	.short	0x0101


	//----- nvinfo : EIATTR_COOP_GROUP_MASK_REGIDS
	.align		4
        /*0024*/ 	.byte	0x04, 0x29
        /*0026*/ 	.short	(.L_2998 - .L_2997)


	//   ....[0]....
.L_2997:
        /*0028*/ 	.word	0xffffffff


	//   ....[1]....
        /*002c*/ 	.word	0xffffffff


	//   ....[2]....
        /*0030*/ 	.word	0xffffffff


	//   ....[3]....
        /*0034*/ 	.word	0xffffffff


	//   ....[4]....
        /*0038*/ 	.word	0xffffffff


	//   ....[5]....
        /*003c*/ 	.word	0xffffffff


	//   ....[6]....
        /*0040*/ 	.word	0xffffffff


	//   ....[7]....
        /*0044*/ 	.word	0xffffffff


	//   ....[8]....
        /*0048*/ 	.word	0xffffffff


	//   ....[9]....
        /*004c*/ 	.word	0xffffffff


	//   ....[10]....
        /*0050*/ 	.word	0x050000e4


	//   ....[11]....
        /*0054*/ 	.word	0x050000e4


	//   ....[12]....
        /*0058*/ 	.word	0x050000e4


	//   ....[13]....
        /*005c*/ 	.word	0x050000e4


	//   ....[14]....
        /*0060*/ 	.word	0x050000e4


	//   ....[15]....
        /*0064*/ 	.word	0x050000e4


	//   ....[16]....
        /*0068*/ 	.word	0x050000e4


	//   ....[17]....
        /*006c*/ 	.word	0x050000e4


	//   ....[18]....
        /*0070*/ 	.word	0x050000e4


	//   ....[19]....
        /*0074*/ 	.word	0x050000e4


	//----- nvinfo : EIATTR_COOP_GROUP_INSTR_OFFSETS
	.align		4
.L_2998:
        /*0078*/ 	.byte	0x04, 0x28
        /*007a*/ 	.short	(.L_3000 - .L_2999)


	//   ....[0]....
.L_2999:
        /*007c*/ 	.word	0x000062a0


	//   ....[1]....
        /*0080*/ 	.word	0x000062e0


	//   ....[2]....
        /*0084*/ 	.word	0x00006300


	//   ....[3]....
        /*0088*/ 	.word	0x00006320


	//   ....[4]....
        /*008c*/ 	.word	0x00006340


	//   ....[5]....
        /*0090*/ 	.word	0x00006db0


	//   ....[6]....
        /*0094*/ 	.word	0x00006dd0


	//   ....[7]....
        /*0098*/ 	.word	0x00006df0


	//   ....[8]....
        /*009c*/ 	.word	0x00006e10


	//   ....[9]....
        /*00a0*/ 	.word	0x00006e30


	//   ....[10]....
        /*00a4*/ 	.word	0x000090c0


	//   ....[11]....
        /*00a8*/ 	.word	0x00009170


	//   ....[12]....
        /*00ac*/ 	.word	0x000091e0


	//   ....[13]....
        /*00b0*/ 	.word	0x00009250


	//   ....[14]....
        /*00b4*/ 	.word	0x000092c0


	//   ....[15]....
        /*00b8*/ 	.word	0x00009d80


	//   ....[16]....
        /*00bc*/ 	.word	0x00009df0


	//   ....[17]....
        /*00c0*/ 	.word	0x00009e60


	//   ....[18]....
        /*00c4*/ 	.word	0x00009ed0


	//   ....[19]....
        /*00c8*/ 	.word	0x00009f40


	//----- nvinfo : EIATTR_VRC_CTA_INIT_COUNT
	.align		4
.L_3000:
        /*00cc*/ 	.byte	0x02, 0x4a
	.zero		1
	.zero		1


	//----- nvinfo : EIATTR_EXIT_INSTR_OFFSETS
	.align		4
        /*00d0*/ 	.byte	0x04, 0x1c
        /*00d2*/ 	.short	(.L_3002 - .L_3001)


	//   ....[0]....
.L_3001:
        /*00d4*/ 	.word	0x00001040


	//   ....[1]....
        /*00d8*/ 	.word	0x00009050


	//----- nvinfo : EIATTR_MAX_THREADS
	.align		4
.L_3002:
        /*00dc*/ 	.byte	0x04, 0x05
        /*00de*/ 	.short	(.L_3004 - .L_3003)
.L_3003:
        /*00e0*/ 	.word	0x00000080
        /*00e4*/ 	.word	0x00000001
        /*00e8*/ 	.word	0x00000001


	//----- nvinfo : EIATTR_CRS_STACK_SIZE
	.align		4
.L_3004:
        /*00ec*/ 	.byte	0x04, 0x1e
        /*00ee*/ 	.short	(.L_3006 - .L_3005)
.L_3005:
        /*00f0*/ 	.word	0x00000000


	//----- nvinfo : EIATTR_CBANK_PARAM_SIZE
	.align		4
.L_3006:
        /*00f4*/ 	.byte	0x03, 0x19
        /*00f6*/ 	.short	0x00e8


	//----- nvinfo : EIATTR_PARAM_CBANK
	.align		4
        /*00f8*/ 	.byte	0x04, 0x0a
        /*00fa*/ 	.short	(.L_3008 - .L_3007)
	.align		4
.L_3007:
        /*00fc*/ 	.word	index@(.nv.constant0._ZN10layer_norm13ln_fwd_kernelINS_13Kernel_traitsI6__halfS2_fS2_fjLj2560ELj1ELj4ELj1ELj16ENS_18Kernel_traits_baseILj2560ES2_S2_fS2_fjLj128EEEEELb0ELb1ELb1ELb0EEEvNS_9FwdParamsE)
        /*0100*/ 	.short	0x0380
        /*0102*/ 	.short	0x00e8


	//----- nvinfo : EIATTR_SW_WAR
	.align		4
.L_3008:
        /*0104*/ 	.byte	0x04, 0x36
        /*0106*/ 	.short	(.L_3010 - .L_3009)
.L_3009:
        /*0108*/ 	.word	0x00000008
.L_3010:


//--------------------- .nv.info._ZN10layer_norm13ln_fwd_kernelINS_13Kernel_traitsI6__halfS2_fS2_fjLj2560ELj1ELj4ELj1ELj16ENS_18Kernel_traits_baseILj2560ES2_S2_fS2_fjLj128EEEEELb0ELb1ELb1ELb1EEEvNS_9FwdParamsE --------------------------
	.section	.nv.info._ZN10layer_norm13ln_fwd_kernelINS_13Kernel_traitsI6__halfS2_fS2_fjLj2560ELj1ELj4ELj1ELj16ENS_18Kernel_traits_baseILj2560ES2_S2_fS2_fjLj128EEEEELb0ELb1ELb1ELb1EEEvNS_9FwdParamsE,"",@"SHT_CUDA_INFO"
	.sectionflags	@""
	.align	4


	//----- nvinfo : EIATTR_CUDA_API_VERSION
	.align		4
        /*0000*/ 	.byte	0x04, 0x37
        /*0002*/ 	.short	(.L_3012 - .L_3011)
.L_3011:
        /*0004*/ 	.word	0x00000082


	//----- nvinfo : EIATTR_KPARAM_INFO
	.align		4
.L_3012:
        /*0008*/ 	.byte	0x04, 0x17
        /*000a*/ 	.short	(.L_3014 - .L_3013)
.L_3013:
        /*000c*/ 	.word	0x00000000
        /*0010*/ 	.short	0x0000
        /*0012*/ 	.short	0x0000
        /*0014*/ 	.byte	0x00, 0xf0, 0xa1, 0x03


	//----- nvinfo : EIATTR_SPARSE_MMA_MASK
	.align		4
.L_3014:
        /*0018*/ 	.byte	0x03, 0x50
        /*001a*/ 	.short	0x0000


	//----- nvinfo : EIATTR_MAXREG_COUNT
	.align		4
        /*001c*/ 	.byte	0x03, 0x1b
        /*001e*/ 	.short	0x00ff


	//----- nvinfo : EIATTR_MERCURY_ISA_VERSION
	.align		4
        /*0020*/ 	.byte	0x03, 0x5f
        /*0022*/ 	.short	0x0101


	//----- nvinfo : EIATTR_COOP_GROUP_MASK_REGIDS
	.align		4
        /*0024*/ 	.byte	0x04, 0x29
        /*0026*/ 	.short	(.L_3016 - .L_3015)


	//   ....[0]....
.L_3015:
        /*0028*/ 	.word	0xffffffff


	//   ....[1]....
        /*002c*/ 	.word	0xffffffff


	//   ....[2]....
        /*0030*/ 	.word	0xffffffff


	//   ....[3]....
        /*0034*/ 	.word	0xffffffff


	//   ....[4]....
        /*0038*/ 	.word	0xffffffff


	//   ....[5]....
        /*003c*/ 	.word	0xffffffff


	//   ....[6]....
        /*0040*/ 	.word	0xffffffff


	//   ....[7]....
        /*0044*/ 	.word	0xffffffff


	//   ....[8]....
        /*0048*/ 	.word	0xffffffff


	//   ....[9]....
        /*004c*/ 	.word	0xffffffff


	//   ....[10]....
        /*0050*/ 	.word	0x050000e3


	//   ....[11]....
        /*0054*/ 	.word	0x050000e3


	//   ....[12]....
        /*0058*/ 	.word	0x050000e3


	//   ....[13]....
        /*005c*/ 	.word	0x050000e3


	//   ....[14]....
        /*0060*/ 	.word	0x050000e3


	//   ....[15]....
        /*0064*/ 	.word	0x050000e3


	//   ....[16]....
        /*0068*/ 	.word	0x050000e3


	//   ....[17]....
        /*006c*/ 	.word	0x050000e3


	//   ....[18]....
        /*0070*/ 	.word	0x050000e3


	//   ....[19]....
        /*0074*/ 	.word	0x050000e3


	//----- nvinfo : EIATTR_COOP_GROUP_INSTR_OFFSETS
	.align		4
.L_3016:
        /*0078*/ 	.byte	0x04, 0x28
        /*007a*/ 	.short	(.L_3018 - .L_3017)


	//   ....[0]....
.L_3017:
        /*007c*/ 	.word	0x00005190


	//   ....[1]....
        /*0080*/ 	.word	0x000051b0


	//   ....[2]....
        /*0084*/ 	.word	0x000051d0


	//   ....[3]....
        /*0088*/ 	.word	0x00005200


	//   ....[4]....
        /*008c*/ 	.word	0x00005220


	//   ....[5]....
        /*0090*/ 	.word	0x00005c50


	//   ....[6]....
        /*0094*/ 	.word	0x00005c70


	//   ....[7]....
        /*0098*/ 	.word	0x00005c90


	//   ....[8]....
        /*009c*/ 	.word	0x00005cb0


	//   ....[9]....
        /*00a0*/ 	.word	0x00005cd0


	//   ....[10]....
        /*00a4*/ 	.word	0x00007c70


	//   ....[11]....
        /*00a8*/ 	.word	0x00007d10


	//   ....[12]....
        /*00ac*/ 	.word	0x00007d80


	//   ....[13]....
        /*00b0*/ 	.word	0x00007e00


	//   ....[14]....
        /*00b4*/ 	.word	0x00007e70


	//   ....[15]....
        /*00b8*/ 	.word	0x000088e0


	//   ....[16]....
        /*00bc*/ 	.word	0x00008950


	//   ....[17]....
        /*00c0*/ 	.word	0x000089c0


	//   ....[18]....
        /*00c4*/ 	.word	0x00008a30


	//   ....[19]....
        /*00c8*/ 	.word	0x00008aa0


	//----- nvinfo : EIATTR_VRC_CTA_INIT_COUNT
	.align		4
.L_3018:
        /*00cc*/ 	.byte	0x02, 0x4a
	.zero		1
	.zero		1


	//----- nvinfo : EIATTR_EXIT_INSTR_OFFSETS
	.align		4
        /*00d0*/ 	.byte	0x04, 0x1c
        /*00d2*/ 	.short	(.L_3020 - .L_3019)


	//   ....[0]....
.L_3019:
        /*00d4*/ 	.word	0x000005f0


	//   ....[1]....
        /*00d8*/ 	.word	0x00007c00


	//----- nvinfo : EIATTR_MAX_THREADS
	.align		4
.L_3020:
        /*00dc*/ 	.byte	0x04, 0x05
        /*00de*/ 	.short	(.L_3022 - .L_3021)
.L_3021:
        /*00e0*/ 	.word	0x00000080
        /*00e4*/ 	.word	0x00000001
        /*00e8*/ 	.word	0x00000001


	//----- nvinfo : EIATTR_CRS_STACK_SIZE
	.align		4
.L_3022:
        /*00ec*/ 	.byte	0x04, 0x1e
        /*00ee*/ 	.short	(.L_3024 - .L_3023)
.L_3023:
        /*00f0*/ 	.word	0x00000000


	//----- nvinfo : EIATTR_CBANK_PARAM_SIZE
	.align		4
.L_3024:
        /*00f4*/ 	.byte	0x03, 0x19
        /*00f6*/ 	.short	0x00e8


	//----- nvinfo : EIATTR_PARAM_CBANK
	.align		4
        /*00f8*/ 	.byte	0x04, 0x0a
        /*00fa*/ 	.short	(.L_3026 - .L_3025)
	.align		4
.L_3025:
        /*00fc*/ 	.word	index@(.nv.constant0._ZN10layer_norm13ln_fwd_kernelINS_13Kernel_traitsI6__halfS2_fS2_fjLj2560ELj1ELj4ELj1ELj16ENS_18Kernel_traits_baseILj2560ES2_S2_fS2_fjLj128EEEEELb0ELb1ELb1ELb1EEEvNS_9FwdParamsE)
        /*0100*/ 	.short	0x0380
        /*0102*/ 	.short	0x00e8


	//----- nvinfo : EIATTR_SW_WAR
	.align		4
.L_3026:
        /*0104*/ 	.byte	0x04, 0x36
        /*0106*/ 	.short	(.L_3028 - .L_3027)
.L_3027:
        /*0108*/ 	.word	0x00000008
.L_3028:


//--------------------- .nv.info._ZN10layer_norm13ln_fwd_kernelINS_13Kernel_traitsI6__halfS2_fS2_fjLj2560ELj1ELj4ELj1ELj16ENS_18Kernel_traits_baseILj2560ES2_S2_fS2_fjLj128EEEEELb1ELb0ELb0ELb0EEEvNS_9FwdParamsE --------------------------
	.section	.nv.info._ZN10layer_norm13ln_fwd_kernelINS_13Kernel_traitsI6__halfS2_fS2_fjLj2560ELj1ELj4ELj1ELj16ENS_18Kernel_traits_baseILj2560ES2_S2_fS2_fjLj128EEEEELb1ELb0ELb0ELb0EEEvNS_9FwdParamsE,"",@"SHT_CUDA_INFO"
	.sectionflags	@""
	.align	4


	//----- nvinfo : EIATTR_CUDA_API_VERSION
	.align		4
        /*0000*/ 	.byte	0x04, 0x37
        /*0002*/ 	.short	(.L_3030 - .L_3029)
.L_3029:
        /*0004*/ 	.word	0x00000082


	//----- nvinfo : EIATTR_KPARAM_INFO
	.align		4
.L_3030:
        /*0008*/ 	.byte	0x04, 0x17
        /*000a*/ 	.short	(.L_3032 - .L_3031)
.L_3031:
        /*000c*/ 	.word	0x00000000
        /*0010*/ 	.short	0x0000
        /*0012*/ 	.short	0x0000
        /*0014*/ 	.byte	0x00, 0xf0, 0xa1, 0x03


	//----- nvinfo : EIATTR_SPARSE_MMA_MASK
	.align		4
.L_3032:
        /*0018*/ 	.byte	0x03, 0x50
        /*001a*/ 	.short	0x0000


	//----- nvinfo : EIATTR_MAXREG_COUNT
	.align		4
        /*001c*/ 	.byte	0x03, 0x1b
        /*001e*/ 	.short	0x00ff


	//----- nvinfo : EIATTR_MERCURY_ISA_VERSION
	.align		4
        /*0020*/ 	.byte	0x03, 0x5f
        /*0022*/ 	.short	0x0101


	//----- nvinfo : EIATTR_COOP_GROUP_MASK_REGIDS
	.align		4
        /*0024*/ 	.byte	0x04, 0x29
        /*0026*/ 	.short	(.L_3034 - .L_3033)


	//   ....[0]....
.L_3033:
        /*0028*/ 	.word	0xffffffff


	//   ....[1]....
        /*002c*/ 	.word	0xffffffff


	//   ....[2]....
        /*0030*/ 	.word	0xffffffff


	//   ....[3]....
        /*0034*/ 	.word	0xffffffff


	//   ....[4]....
        /*0038*/ 	.word	0xffffffff


	//   ....[5]....
        /*003c*/ 	.word	0xffffffff


	//   ....[6]....
        /*0040*/ 	.word	0xffffffff


	//   ....[7]....
        /*0044*/ 	.word	0xffffffff


	//   ....[8]....
        /*0048*/ 	.word	0xffffffff


	//   ....[9]....
        /*004c*/ 	.word	0xffffffff


	//   ....[10]....
        /*0050*/ 	.word	0x050000ba


	//   ....[11]....
        /*0054*/ 	.word	0x050000ba


	//   ....[12]....
        /*0058*/ 	.word	0x050000ba


	//   ....[13]....
        /*005c*/ 	.word	0x050000ba


	//   ....[14]....
        /*0060*/ 	.word	0x050000ba


	//   ....[15]....
        /*0064*/ 	.word	0x050000ba


	//   ....[16]....
        /*0068*/ 	.word	0x050000ba


	//   ....[17]....
        /*006c*/ 	.word	0x050000ba


	//   ....[18]....
        /*0070*/ 	.word	0x050000ba


	//   ....[19]....
        /*0074*/ 	.word	0x050000ba


	//----- nvinfo : EIATTR_COOP_GROUP_INSTR_OFFSETS
	.align		4
.L_3034:
        /*0078*/ 	.byte	0x04, 0x28
        /*007a*/ 	.short	(.L_3036 - .L_3035)


	//   ....[0]....
.L_3035:
        /*007c*/ 	.word	0x00040a20


	//   ....[1]....
        /*0080*/ 	.word	0x00040a50


	//   ....[2]....
        /*0084*/ 	.word	0x00040a70


	//   ....[3]....
        /*0088*/ 	.word	0x00040aa0


	//   ....[4]....
        /*008c*/ 	.word	0x00040ac0


	//   ....[5]....
        /*0090*/ 	.word	0x00041530


	//   ....[6]....
        /*0094*/ 	.word	0x00041550


	//   ....[7]....
        /*0098*/ 	.word	0x00041570


	//   ....[8]....
        /*009c*/ 	.word	0x00041590


	//   ....[9]....
        /*00a0*/ 	.word	0x000415b0


	//   ....[10]....
        /*00a4*/ 	.word	0x000437d0


	//   ....[11]....
        /*00a8*/ 	.word	0x00043870


	//   ....[12]....
        /*00ac*/ 	.word	0x000438e0


	//   ....[13]....
        /*00b0*/ 	.word	0x00043960


	//   ....[14]....
        /*00b4*/ 	.word	0x000439d0


	//   ....[15]....
        /*00b8*/ 	.word	0x00044490


	//   ....[16]....
        /*00bc*/ 	.word	0x00044500


	//   ....[17]....
        /*00c0*/ 	.word	0x00044570


	//   ....[18]....
        /*00c4*/ 	.word	0x000445e0


	//   ....[19]....
        /*00c8*/ 	.word	0x00044650


	//----- nvinfo : EIATTR_VRC_CTA_INIT_COUNT
	.align		4
.L_3036:
        /*00cc*/ 	.byte	0x02, 0x4a
	.zero		1
	.zero		1


	//----- nvinfo : EIATTR_EXIT_INSTR_OFFSETS
	.align		4
        /*00d0*/ 	.byte	0x04, 0x1c
        /*00d2*/ 	.short	(.L_3038 - .L_3037)


	//   ....[0]....
.L_3037:
        /*00d4*/ 	.word	0x00000eb0


	//   ....[1]....
        /*00d8*/ 	.word	0x00043760


	//----- nvinfo : EIATTR_INDIRECT_BRANCH_TARGETS
	.align		4
.L_3038:
        /*00dc*/ 	.byte	0x04, 0x34
        /*00de*/ 	.short	(.L_3040 - .L_3039)


	//   ....[0]....
.L_3039:
        /*00e0*/ 	.word	.L_x_88352@srel
        /*00e4*/ 	.short	0x0
        /*00e6*/ 	.short	0x0
        /*00e8*/ 	.word	0x3
        /*00ec*/ 	.word	.L_x_88353@srel
        /*00f0*/ 	.word	.L_x_88354@srel
        /*00f4*/ 	.word	.L_x_88355@srel


	//----- nvinfo : EIATTR_MAX_THREADS
	.align		4
.L_3040:
        /*00f8*/ 	.byte	0x04, 0x05
        /*00fa*/ 	.short	(.L_3042 - .L_3041)
.L_3041:
        /*00fc*/ 	.word	0x00000080
        /*0100*/ 	.word	0x00000001
        /*0104*/ 	.word	0x00000001


	//----- nvinfo : EIATTR_CRS_STACK_SIZE
	.align		4
.L_3042:
        /*0108*/ 	.byte	0x04, 0x1e
        /*010a*/ 	.short	(.L_3044 - .L_3043)
.L_3043:
        /*010c*/ 	.word	0x00000000


	//----- nvinfo : EIATTR_CBANK_PARAM_SIZE
	.align		4
.L_3044:
        /*0110*/ 	.byte	0x03, 0x19
        /*0112*/ 	.short	0x00e8


	//----- nvinfo : EIATTR_PARAM_CBANK
	.align		4
        /*0114*/ 	.byte	0x04, 0x0a
        /*0116*/ 	.short	(.L_3046 - .L_3045)
	.align		4
.L_3045:
        /*0118*/ 	.word	index@(.nv.constant0._ZN10layer_norm13ln_fwd_kernelINS_13Kernel_traitsI6__halfS2_fS2_fjLj2560ELj1ELj4ELj1ELj16ENS_18Kernel_traits_baseILj2560ES2_S2_fS2_fjLj128EEEEELb1ELb0ELb0ELb0EEEvNS_9FwdParamsE)
        /*011c*/ 	.short	0x0380
        /*011e*/ 	.short	0x00e8


	//----- nvinfo : EIATTR_SW_WAR
	.align		4
.L_3046:
        /*0120*/ 	.byte	0x04, 0x36
        /*0122*/ 	.short	(.L_3048 - .L_3047)
.L_3047:
        /*0124*/ 	.word	0x00000008
.L_3048:


//--------------------- .nv.info._ZN10layer_norm13ln_fwd_kernelINS_13Kernel_traitsI6__halfS2_fS2_fjLj2560ELj1ELj4ELj1ELj16ENS_18Kernel_traits_baseILj2560ES2_S2_fS2_fjLj128EEEEELb1ELb0ELb0ELb1EEEvNS_9FwdParamsE --------------------------
	.section	.nv.info._ZN10layer_norm13ln_fwd_kernelINS_13Kernel_traitsI6__halfS2_fS2_fjLj2560ELj1ELj4ELj1ELj16ENS_18Kernel_traits_baseILj2560ES2_S2_fS2_fjLj128EEEEELb1ELb0ELb0ELb1EEEvNS_9FwdParamsE,"",@"SHT_CUDA_INFO"
	.sectionflags	@""
	.align	4


	//----- nvinfo : EIATTR_CUDA_API_VERSION
	.align		4
        /*0000*/ 	.byte	0x04, 0x37
        /*0002*/ 	.short	(.L_3050 - .L_3049)
.L_3049:
        /*0004*/ 	.word	0x00000082


	//----- nvinfo : EIATTR_KPARAM_INFO
	.align		4
.L_3050:
        /*0008*/ 	.byte	0x04, 0x17
        /*000a*/ 	.short	(.L_3052 - .L_3051)
.L_3051:
        /*000c*/ 	.word	0x00000000
        /*0010*/ 	.short	0x0000
        /*0012*/ 	.short	0x0000
        /*0014*/ 	.byte	0x00, 0xf0, 0xa1, 0x03


	//----- nvinfo : EIATTR_SPARSE_MMA_MASK
	.align		4
.L_3052:
        /*0018*/ 	.byte	0x03, 0x50
        /*001a*/ 	.short	0x0000


	//----- nvinfo : EIATTR_MAXREG_COUNT
	.align		4
        /*001c*/ 	.byte	0x03, 0x1b
        /*001e*/ 	.short	0x00ff


	//----- nvinfo : EIATTR_MERCURY_ISA_VERSION
	.align		4
        /*0020*/ 	.byte	0x03, 0x5f
        /*0022*/ 	.short	0x0101


	//----- nvinfo : EIATTR_COOP_GROUP_MASK_REGIDS
	.align		4
        /*0024*/ 	.byte	0x04, 0x29
        /*0026*/ 	.short	(.L_3054 - .L_3053)


	//   ....[0]....
.L_3053:
        /*0028*/ 	.word	0xffffffff


	//   ....[1]....
        /*002c*/ 	.word	0xffffffff


	//   ....[2]....
        /*0030*/ 	.word	0xffffffff


	//   ....[3]....
        /*0034*/ 	.word	0xffffffff


	//   ....[4]....
        /*0038*/ 	.word	0xffffffff


	//   ....[5]....
        /*003c*/ 	.word	0xffffffff


	//   ....[6]....
        /*0040*/ 	.word	0xffffffff


	//   ....[7]....
        /*0044*/ 	.word	0xffffffff


	//   ....[8]....
        /*0048*/ 	.word	0xffffffff


	//   ....[9]....
        /*004c*/ 	.word	0xffffffff


	//   ....[10]....
        /*0050*/ 	.word	0x05000017


	//   ....[11]....
        /*0054*/ 	.word	0x05000017


	//   ....[12]....
        /*0058*/ 	.word	0x05000017


	//   ....[13]....
        /*005c*/ 	.word	0x05000017


	//   ....[14]....
        /*0060*/ 	.word	0x05000017


	//   ....[15]....
        /*0064*/ 	.word	0x05000017


	//   ....[16]....
        /*0068*/ 	.word	0x05000017


	//   ....[17]....
        /*006c*/ 	.word	0x05000017


	//   ....[18]....
        /*0070*/ 	.word	0x05000017


	//   ....[19]....
        /*0074*/ 	.word	0x05000017


	//----- nvinfo : EIATTR_COOP_GROUP_INSTR_OFFSETS
	.align		4
.L_3054:
        /*0078*/ 	.byte	0x04, 0x28
        /*007a*/ 	.short	(.L_3056 - .L_3055)


	//   ....[0]....
.L_3055:
        /*007c*/ 	.word	0x00034420


	//   ....[1]....
        /*0080*/ 	.word	0x00034440


	//   ....[2]....
        /*0084*/ 	.word	0x00034460


	//   ....[3]....
        /*0088*/ 	.word	0x00034490


	//   ....[4]....
        /*008c*/ 	.word	0x000344b0


	//   ....[5]....
        /*0090*/ 	.word	0x00034ee0


	//   ....[6]....
        /*0094*/ 	.word	0x00034f00


	//   ....[7]....
        /*0098*/ 	.word	0x00034f20


	//   ....[8]....
        /*009c*/ 	.word	0x00034f40


	//   ....[9]....
        /*00a0*/ 	.word	0x00034f60


	//   ....[10]....
        /*00a4*/ 	.word	0x00036dd0


	//   ....[11]....
        /*00a8*/ 	.word	0x00036e70


	//   ....[12]....
        /*00ac*/ 	.word	0x00036ee0


	//   ....[13]....
        /*00b0*/ 	.word	0x00036f60


	//   ....[14]....
        /*00b4*/ 	.word	0x00036fd0


	//   ....[15]....
        /*00b8*/ 	.word	0x00037a40


	//   ....[16]....
        /*00bc*/ 	.word	0x00037ab0


	//   ....[17]....
        /*00c0*/ 	.word	0x00037b20


	//   ....[18]....
        /*00c4*/ 	.word	0x00037b90


	//   ....[19]....
        /*00c8*/ 	.word	0x00037c00


	//----- nvinfo : EIATTR_VRC_CTA_INIT_COUNT
	.align		4
.L_3056:
        /*00cc*/ 	.byte	0x02, 0x4a
	.zero		1
	.zero		1


	//----- nvinfo : EIATTR_EXIT_INSTR_OFFSETS
	.align		4
        /*00d0*/ 	.byte	0x04, 0x1c
        /*00d2*/ 	.short	(.L_3058 - .L_3057)


	//   ....[0]....
.L_3057:
        /*00d4*/ 	.word	0x000006b0


	//   ....[1]....
        /*00d8*/ 	.word	0x00036d60


	//----- nvinfo : EIATTR_INDIRECT_BRANCH_TARGETS
	.align		4
.L_3058:
        /*00dc*/ 	.byte	0x04, 0x34
        /*00de*/ 	.short	(.L_3060 - .L_3059)


	//   ....[0]....
.L_3059:
        /*00e0*/ 	.word	.L_x_88356@srel
        /*00e4*/ 	.short	0x0
        /*00e6*/ 	.short	0x0
        /*00e8*/ 	.word	0x3
        /*00ec*/ 	.word	.L_x_88357@srel
        /*00f0*/ 	.word	.L_x_88358@srel
        /*00f4*/ 	.word	.L_x_88359@srel


	//----- nvinfo : EIATTR_MAX_THREADS
	.align		4
.L_3060:
        /*00f8*/ 	.byte	0x04, 0x05
        /*00fa*/ 	.short	(.L_3062 - .L_3061)
.L_3061:
        /*00fc*/ 	.word	0x00000080
        /*0100*/ 	.word	0x00000001
        /*0104*/ 	.word	0x00000001


	//----- nvinfo : EIATTR_CRS_STACK_SIZE
	.align		4
.L_3062:
        /*0108*/ 	.byte	0x04, 0x1e
        /*010a*/ 	.short	(.L_3064 - .L_3063)
.L_3063:
        /*010c*/ 	.word	0x00000000


	//----- nvinfo : EIATTR_CBANK_PARAM_SIZE
	.align		4
.L_3064:
        /*0110*/ 	.byte	0x03, 0x19
        /*0112*/ 	.short	0x00e8


	//----- nvinfo : EIATTR_PARAM_CBANK
	.align		4
        /*0114*/ 	.byte	0x04, 0x0a
        /*0116*/ 	.short	(.L_3066 - .L_3065)
	.align		4
.L_3065:
        /*0118*/ 	.word	index@(.nv.constant0._ZN10layer_norm13ln_fwd_kernelINS_13Kernel_traitsI6__halfS2_fS2_fjLj2560ELj1ELj4ELj1ELj16ENS_18Kernel_traits_baseILj2560ES2_S2_fS2_fjLj128EEEEELb1ELb0ELb0ELb1EEEvNS_9FwdParamsE)
        /*011c*/ 	.short	0x0380
        /*011e*/ 	.short	0x00e8


	//----- nvinfo : EIATTR_SW_WAR
	.align		4
.L_3066:
        /*0120*/ 	.byte	0x04, 0x36
        /*0122*/ 	.short	(.L_3068 - .L_3067)
.L_3067:
        /*0124*/ 	.word	0x00000008
.L_3068:


//--------------------- .nv.info._ZN10layer_norm13ln_fwd_kernelINS_13Kernel_traitsI6__halfS2_fS2_fjLj2560ELj1ELj4ELj1ELj16ENS_18Kernel_traits_baseILj2560ES2_S2_fS2_fjLj128EEEEELb1ELb0ELb1ELb0EEEvNS_9FwdParamsE --------------------------
	.section	.nv.info._ZN10layer_norm13ln_fwd_kernelINS_13Kernel_traitsI6__halfS2_fS2_fjLj2560ELj1ELj4ELj1ELj16ENS_18Kernel_traits_baseILj2560ES2_S2_fS2_fjLj128EEEEELb1ELb0ELb1ELb0EEEvNS_9FwdParamsE,"",@"SHT_CUDA_INFO"
	.sectionflags	@""
	.align	4


	//----- nvinfo : EIATTR_CUDA_API_VERSION
	.align		4
        /*0000*/ 	.byte	0x04, 0x37
        /*0002*/ 	.short	(.L_3070 - .L_3069)
.L_3069:
        /*0004*/ 	.word	0x00000082


	//----- nvinfo : EIATTR_KPARAM_INFO
	.align		4
.L_3070:
        /*0008*/ 	.byte	0x04, 0x17
        /*000a*/ 	.short	(.L_3072 - .L_3071)
.L_3071:
        /*000c*/ 	.word	0x00000000
        /*0010*/ 	.short	0x0000
        /*0012*/ 	.short	0x0000
        /*0014*/ 	.byte	0x00, 0xf0, 0xa1, 0x03


	//----- nvinfo : EIATTR_SPARSE_MMA_MASK
	.align		4
.L_3072:
        /*0018*/ 	.byte	0x03, 0x50
        /*001a*/ 	.short	0x0000


	//----- nvinfo : EIATTR_MAXREG_COUNT
	.align		4
        /*001c*/ 	.byte	0x03, 0x1b
        /*001e*/ 	.short	0x00ff


	//----- nvinfo : EIATTR_MERCURY_ISA_VERSION
	.align		4
        /*0020*/ 	.byte	0x03, 0x5f
        /*0022*/ 	.short	0x0101


	//----- nvinfo : EIATTR_COOP_GROUP_MASK_REGIDS
	.align		4
        /*0024*/ 	.byte	0x04, 0x29
        /*0026*/ 	.short	(.L_3074 - .L_3073)


	//   ....[0]....
.L_3073:
        /*0028*/ 	.word	0xffffffff


	//   ....[1]....
        /*002c*/ 	.word	0xffffffff


	//   ....[2]....
        /*0030*/ 	.word	0xffffffff


	//   ....[3]....
        /*0034*/ 	.word	0xffffffff


	//   ....[4]....
        /*0038*/ 	.word	0xffffffff


	//   ....[5]....
        /*003c*/ 	.word	0xffffffff


	//   ....[6]....
        /*0040*/ 	.word	0xffffffff


	//   ....[7]....
        /*0044*/ 	.word	0xffffffff


	//   ....[8]....
        /*0048*/ 	.word	0xffffffff


	//   ....[9]....
        /*004c*/ 	.word	0xffffffff


	//   ....[10]....
        /*0050*/ 	.word	0x050000c7


	//   ....[11]....
        /*0054*/ 	.word	0x050000c7


	//   ....[12]....
        /*0058*/ 	.word	0x050000c7


	//   ....[13]....
        /*005c*/ 	.word	0x050000c7


	//   ....[14]....
        /*0060*/ 	.word	0x050000c7


	//   ....[15]....
        /*0064*/ 	.word	0x050000c7


	//   ....[16]....
        /*0068*/ 	.word	0x050000c7


	//   ....[17]....
        /*006c*/ 	.word	0x050000c7


	//   ....[18]....
        /*0070*/ 	.word	0x050000c7


	//   ....[19]....
        /*0074*/ 	.word	0x050000c7


	//----- nvinfo : EIATTR_COOP_GROUP_INSTR_OFFSETS
	.align		4
.L_3074:
        /*0078*/ 	.byte	0x04, 0x28
        /*007a*/ 	.short	(.L_3076 - .L_3075)


	//   ....[0]....
.L_3075:
        /*007c*/ 	.word	0x00045460


	//   ....[1]....
        /*0080*/ 	.word	0x000454a0


	//   ....[2]....
        /*0084*/ 	.word	0x000454c0


	//   ....[3]....
        /*0088*/ 	.word	0x000454e0


	//   ....[4]....
        /*008c*/ 	.word	0x00045500


	//   ....[5]....
        /*0090*/ 	.word	0x00045f70


	//   ....[6]....
        /*0094*/ 	.word	0x00045f90


	//   ....[7]....
        /*0098*/ 	.word	0x00045fb0


	//   ....[8]....
        /*009c*/ 	.word	0x00045fd0


	//   ....[9]....
        /*00a0*/ 	.word	0x00045ff0


	//   ....[10]....
        /*00a4*/ 	.word	0x00048270


	//   ....[11]....
        /*00a8*/ 	.word	0x00048320


	//   ....[12]....
        /*00ac*/ 	.word	0x00048390


	//   ....[13]....
        /*00b0*/ 	.word	0x00048400


	//   ....[14]....
        /*00b4*/ 	.word	0x00048470


	//   ....[15]....
        /*00b8*/ 	.word	0x00048f30


	//   ....[16]....
        /*00bc*/ 	.word	0x00048fa0


	//   ....[17]....
        /*00c0*/ 	.word	0x00049010


	//   ....[18]....
        /*00c4*/ 	.word	0x00049080


	//   ....[19]....
        /*00c8*/ 	.word	0x000490f0


	//----- nvinfo : EIATTR_VRC_CTA_INIT_COUNT
	.align		4
.L_3076:
        /*00cc*/ 	.byte	0x02, 0x4a
	.zero		1
	.zero		1


	//----- nvinfo : EIATTR_EXIT_INSTR_OFFSETS
	.align		4
        /*00d0*/ 	.byte	0x04, 0x1c
        /*00d2*/ 	.short	(.L_3078 - .L_3077)


	//   ....[0]....
.L_3077:
        /*00d4*/ 	.word	0x00000eb0


	//   ....[1]....
        /*00d8*/ 	.word	0x00048200


	//----- nvinfo : EIATTR_MAX_THREADS
	.align		4
.L_3078:
        /*00dc*/ 	.byte	0x04, 0x05
        /*00de*/ 	.short	(.L_3080 - .L_3079)
.L_3079:
        /*00e0*/ 	.word	0x00000080
        /*00e4*/ 	.word	0x00000001
        /*00e8*/ 	.word	0x00000001


	//----- nvinfo : EIATTR_CRS_STACK_SIZE
	.align		4
.L_3080:
        /*00ec*/ 	.byte	0x04, 0x1e
        /*00ee*/ 	.short	(.L_3082 - .L_3081)
.L_3081:
        /*00f0*/ 	.word	0x00000000


	//----- nvinfo : EIATTR_CBANK_PARAM_SIZE
	.align		4
.L_3082:
        /*00f4*/ 	.byte	0x03, 0x19
        /*00f6*/ 	.short	0x00e8


	//----- nvinfo : EIATTR_PARAM_CBANK
	.align		4
        /*00f8*/ 	.byte	0x04, 0x0a
        /*00fa*/ 	.short	(.L_3084 - .L_3083)
	.align		4
.L_3083:
        /*00fc*/ 	.word	index@(.nv.constant0._ZN10layer_norm13ln_fwd_kernelINS_13Kernel_traitsI6__halfS2_fS2_fjLj2560ELj1ELj4ELj1ELj16ENS_18Kernel_traits_baseILj2560ES2_S2_fS2_fjLj128EEEEELb1ELb0ELb1ELb0EEEvNS_9FwdParamsE)
        /*0100*/ 	.short	0x0380
        /*0102*/ 	.short	0x00e8


	//----- nvinfo : EIATTR_SW_WAR
	.align		4
.L_3084:
        /*0104*/ 	.byte	0x04, 0x36
        /*0106*/ 	.short	(.L_3086 - .L_3085)
.L_3085:
        /*0108*/ 	.word	0x00000008
.L_3086:


//--------------------- .nv.info._ZN10layer_norm13ln_fwd_kernelINS_13Kernel_traitsI6__halfS2_fS2_fjLj2560ELj1ELj4ELj1ELj16ENS_18Kernel_traits_baseILj2560ES2_S2_fS2_fjLj128EEEEELb1ELb0ELb1ELb1EEEvNS_9FwdParamsE --------------------------
	.section	.nv.info._ZN10layer_norm13ln_fwd_kernelINS_13Kernel_traitsI6__halfS2_fS2_fjLj2560ELj1ELj4ELj1ELj16ENS_18Kernel_traits_baseILj2560ES2_S2_fS2_fjLj128EEEEELb1ELb0ELb1ELb1EEEvNS_9FwdParamsE,"",@"SHT_CUDA_INFO"
	.sectionflags	@""
	.align	4


	//----- nvinfo : EIATTR_CUDA_API_VERSION
	.align		4
        /*0000*/ 	.byte	0x04, 0x37
        /*0002*/ 	.short	(.L_3088 - .L_3087)
.L_3087:
        /*0004*/ 	.word	0x00000082


	//----- nvinfo : EIATTR_KPARAM_INFO
	.align		4
.L_3088:
        /*0008*/ 	.byte	0x04, 0x17
        /*000a*/ 	.short	(.L_3090 - .L_3089)
.L_3089:
        /*000c*/ 	.word	0x00000000
        /*0010*/ 	.short	0x0000
        /*0012*/ 	.short	0x0000
        /*0014*/ 	.byte	0x00, 0xf0, 0xa1, 0x03


	//----- nvinfo : EIATTR_SPARSE_MMA_MASK
	.align		4
.L_3090:
        /*0018*/ 	.byte	0x03, 0x50
        /*001a*/ 	.short	0x0000


	//----- nvinfo : EIATTR_MAXREG_COUNT
	.align		4
        /*001c*/ 	.byte	0x03, 0x1b
        /*001e*/ 	.short	0x00ff


	//----- nvinfo : EIATTR_MERCURY_ISA_VERSION
	.align		4
        /*0020*/ 	.byte	0x03, 0x5f
        /*0022*/ 	.short	0x0101


	//----- nvinfo : EIATTR_COOP_GROUP_MASK_REGIDS
	.align		4
        /*0024*/ 	.byte	0x04, 0x29
        /*0026*/ 	.short	(.L_3092 - .L_3091)


	//   ....[0]....
.L_3091:
        /*0028*/ 	.word	0xffffffff


	//   ....[1]....
        /*002c*/ 	.word	0xffffffff


	//   ....[2]....
        /*0030*/ 	.word	0xffffffff


	//   ....[3]....
        /*0034*/ 	.word	0xffffffff


	//   ....[4]....
        /*0038*/ 	.word	0xffffffff


	//   ....[5]....
        /*003c*/ 	.word	0xffffffff


	//   ....[6]....
        /*0040*/ 	.word	0xffffffff


	//   ....[7]....
        /*0044*/ 	.word	0xffffffff


	//   ....[8]....
        /*0048*/ 	.word	0xffffffff


	//   ....[9]....
        /*004c*/ 	.word	0xffffffff


	//   ....[10]....
        /*0050*/ 	.word	0x05000011


	//   ....[11]....
        /*0054*/ 	.word	0x05000011


	//   ....[12]....
        /*0058*/ 	.word	0x05000011


	//   ....[13]....
        /*005c*/ 	.word	0x05000011


	//   ....[14]....
        /*0060*/ 	.word	0x05000011


	//   ....[15]....
        /*0064*/ 	.word	0x05000011


	//   ....[16]....
        /*0068*/ 	.word	0x05000011


	//   ....[17]....
        /*006c*/ 	.word	0x05000011


	//   ....[18]....
        /*0070*/ 	.word	0x05000011


	//   ....[19]....
        /*0074*/ 	.word	0x05000011


	//----- nvinfo : EIATTR_COOP_GROUP_INSTR_OFFSETS
	.align		4
.L_3092:
        /*0078*/ 	.byte	0x04, 0x28
        /*007a*/ 	.short	(.L_3094 - .L_3093)


	//   ....[0]....
.L_3093:
        /*007c*/ 	.word	0x00039340


	//   ....[1]....
        /*0080*/ 	.word	0x00039360


	//   ....[2]....
        /*0084*/ 	.word	0x00039380


	//   ....[3]....
        /*0088*/ 	.word	0x000393a0


	//   ....[4]....
        /*008c*/ 	.word	0x000393d0


	//   ....[5]....
        /*0090*/ 	.word	0x00039e00


	//   ....[6]....
        /*0094*/ 	.word	0x00039e20


	//   ....[7]....
        /*0098*/ 	.word	0x00039e40


	//   ....[8]....
        /*009c*/ 	.word	0x00039e60


	//   ....[9]....
        /*00a0*/ 	.word	0x00039e80


	//   ....[10]....
        /*00a4*/ 	.word	0x0003be10


	//   ....[11]....
        /*00a8*/ 	.word	0x0003beb0


	//   ....[12]....
        /*00ac*/ 	.word	0x0003bf20


	//   ....[13]....
        /*00b0*/ 	.word	0x0003bf90


	//   ....[14]....
        /*00b4*/ 	.word	0x0003c010


	//   ....[15]....
        /*00b8*/ 	.word	0x0003ca90


	//   ....[16]....
        /*00bc*/ 	.word	0x0003cb00


	//   ....[17]....
        /*00c0*/ 	.word	0x0003cb70


	//   ....[18]....
        /*00c4*/ 	.word	0x0003cbe0


	//   ....[19]....
        /*00c8*/ 	.word	0x0003cc50


	//----- nvinfo : EIATTR_VRC_CTA_INIT_COUNT
	.align		4
.L_3094:
        /*00cc*/ 	.byte	0x02, 0x4a
	.zero		1
	.zero		1


	//----- nvinfo : EIATTR_EXIT_INSTR_OFFSETS
	.align		4
        /*00d0*/ 	.byte	0x04, 0x1c
        /*00d2*/ 	.short	(.L_3096 - .L_3095)


	//   ....[0]....
.L_3095:
        /*00d4*/ 	.word	0x000006b0


	//   ....[1]....
        /*00d8*/ 	.word	0x0003bdb0


	//----- nvinfo : EIATTR_MAX_THREADS
	.align		4
.L_3096:
        /*00dc*/ 	.byte	0x04, 0x05
        /*00de*/ 	.short	(.L_3098 - .L_3097)
.L_3097:
        /*00e0*/ 	.word	0x00000080
        /*00e4*/ 	.word	0x00000001
        /*00e8*/ 	.word	0x00000001


	//----- nvinfo : EIATTR_CRS_STACK_SIZE
	.align		4
.L_3098:
        /*00ec*/ 	.byte	0x04, 0x1e
        /*00ee*/ 	.short	(.L_3100 - .L_3099)
.L_3099:
        /*00f0*/ 	.word	0x00000000


	//----- nvinfo : EIATTR_CBANK_PARAM_SIZE
	.align		4
.L_3100:
        /*00f4*/ 	.byte	0x03, 0x19
        /*00f6*/ 	.short	0x00e8


	//----- nvinfo : EIATTR_PARAM_CBANK
	.align		4
        /*00f8*/ 	.byte	0x04, 0x0a
        /*00fa*/ 	.short	(.L_3102 - .L_3101)
	.align		4
.L_3101:
        /*00fc*/ 	.word	index@(.nv.constant0._ZN10layer_norm13ln_fwd_kernelINS_13Kernel_traitsI6__halfS2_fS2_fjLj2560ELj1ELj4ELj1ELj16ENS_18Kernel_traits_baseILj2560ES2_S2_fS2_fjLj128EEEEELb1ELb0ELb1ELb1EEEvNS_9FwdParamsE)
        /*0100*/ 	.short	0x0380
        /*0102*/ 	.short	0x00e8


	//----- nvinfo : EIATTR_SW_WAR
	.align		4
.L_3102:
        /*0104*/ 	.byte	0x04, 0x36
        /*0106*/ 	.short	(.L_3104 - .L_3103)
.L_3103:
        /*0108*/ 	.word	0x00000008
.L_3104:


//--------------------- .nv.info._ZN10layer_norm13ln_fwd_kernelINS_13Kernel_traitsI6__halfS2_fS2_fjLj2560ELj1ELj4ELj1ELj16ENS_18Kernel_traits_baseILj2560ES2_S2_fS2_fjLj128EEEEELb1ELb1ELb0ELb0EEEvNS_9FwdParamsE --------------------------
	.section	.nv.info._ZN10layer_norm13ln_fwd_kernelINS_13Kernel_traitsI6__halfS2_fS2_fjLj2560ELj1ELj4ELj1ELj16ENS_18Kernel_traits_baseILj2560ES2_S2_fS2_fjLj128EEEEELb1ELb1ELb0ELb0EEEvNS_9FwdParamsE,"",@"SHT_CUDA_INFO"
	.sectionflags	@""
	.align	4


	//----- nvinfo : EIATTR_CUDA_API_VERSION
	.align		4
        /*0000*/ 	.byte	0x04, 0x37
        /*0002*/ 	.short	(.L_3106 - .L_3105)
.L_3105:
        /*0004*/ 	.word	0x00000082


	//----- nvinfo : EIATTR_KPARAM_INFO
	.align		4
.L_3106:
        /*0008*/ 	.byte	0x04, 0x17
        /*000a*/ 	.short	(.L_3108 - .L_3107)
.L_3107:
        /*000c*/ 	.word	0x00000000
        /*0010*/ 	.short	0x0000
        /*0012*/ 	.short	0x0000
        /*0014*/ 	.byte	0x00, 0xf0, 0xa1, 0x03


	//----- nvinfo : EIATTR_SPARSE_MMA_MASK
	.align		4
.L_3108:
        /*0018*/ 	.byte	0x03, 0x50
        /*001a*/ 	.short	0x0000


	//----- nvinfo : EIATTR_MAXREG_COUNT
	.align		4
        /*001c*/ 	.byte	0x03, 0x1b
        /*001e*/ 	.short	0x00ff


	//----- nvinfo : EIATTR_MERCURY_ISA_VERSION
	.align		4
        /*0020*/ 	.byte	0x03, 0x5f
        /*0022*/ 	.short	0x0101


	//----- nvinfo : EIATTR_COOP_GROUP_MASK_REGIDS
	.align		4
        /*0024*/ 	.byte	0x04, 0x29
        /*0026*/ 	.short	(.L_3110 - .L_3109)


	//   ....[0]....
.L_3109:
        /*0028*/ 	.word	0xffffffff


	//   ....[1]....
        /*002c*/ 	.word	0xffffffff


	//   ....[2]....
        /*0030*/ 	.word	0xffffffff


	//   ....[3]....
        /*0034*/ 	.word	0xffffffff


	//   ....[4]....
        /*0038*/ 	.word	0xffffffff


	//   ....[5]....
        /*003c*/ 	.word	0xffffffff


	//   ....[6]....
        /*0040*/ 	.word	0xffffffff


	//   ....[7]....
        /*0044*/ 	.word	0xffffffff


	//   ....[8]....
        /*0048*/ 	.word	0xffffffff


	//   ....[9]....
        /*004c*/ 	.word	0xffffffff


	//   ....[10]....
        /*0050*/ 	.word	0x050000e7


	//   ....[11]....
        /*0054*/ 	.word	0x050000e7


	//   ....[12]....
        /*0058*/ 	.word	0x050000e7


	//   ....[13]....
        /*005c*/ 	.word	0x050000e7


	//   ....[14]....
        /*0060*/ 	.word	0x050000e7


	//   ....[15]....
        /*0064*/ 	.word	0x050000e7


	//   ....[16]....
        /*0068*/ 	.word	0x050000e7


	//   ....[17]....
        /*006c*/ 	.word	0x050000e7


	//   ....[18]....
        /*0070*/ 	.word	0x050000e7


	//   ....[19]....
        /*0074*/ 	.word	0x050000e7


	//----- nvinfo : EIATTR_COOP_GROUP_INSTR_OFFSETS
	.align		4
.L_3110:
        /*0078*/ 	.byte	0x04, 0x28
        /*007a*/ 	.short	(.L_3112 - .L_3111)


	//   ....[0]....
.L_3111:
        /*007c*/ 	.word	0x00041950


	//   ....[1]....
        /*0080*/ 	.word	0x00041980


	//   ....[2]....
        /*0084*/ 	.word	0x000419a0


	//   ....[3]....
        /*0088*/ 	.word	0x000419c0


	//   ....[4]....
        /*008c*/ 	.word	0x000419f0


	//   ....[5]....
        /*0090*/ 	.word	0x00042460


	//   ....[6]....
        /*0094*/ 	.word	0x00042480


	//   ....[7]....
        /*0098*/ 	.word	0x000424a0


	//   ....[8]....
        /*009c*/ 	.word	0x000424c0


	//   ....[9]....
        /*00a0*/ 	.word	0x000424e0


	//   ....[10]....
        /*00a4*/ 	.word	0x00044700


	//   ....[11]....
        /*00a8*/ 	.word	0x000447a0


	//   ....[12]....
        /*00ac*/ 	.word	0x00044810


	//   ....[13]....
        /*00b0*/ 	.word	0x00044880


	//   ....[14]....
        /*00b4*/ 	.word	0x00044900


	//   ....[15]....
        /*00b8*/ 	.word	0x000453d0


	//   ....[16]....
        /*00bc*/ 	.word	0x00045440


	//   ....[17]....
        /*00c0*/ 	.word	0x000454b0


	//   ....[18]....
        /*00c4*/ 	.word	0x00045520


	//   ....[19]....
        /*00c8*/ 	.word	0x00045590


	//----- nvinfo : EIATTR_VRC_CTA_INIT_COUNT
	.align		4
.L_3112:
        /*00cc*/ 	.byte	0x02, 0x4a
	.zero		1
	.zero		1


	//----- nvinfo : EIATTR_EXIT_INSTR_OFFSETS
	.align		4
        /*00d0*/ 	.byte	0x04, 0x1c
        /*00d2*/ 	.short	(.L_3114 - .L_3113)


	//   ....[0]....
.L_3113:
        /*00d4*/ 	.word	0x00001130


	//   ....[1]....
        /*00d8*/ 	.word	0x00044690


	//----- nvinfo : EIATTR_INDIRECT_BRANCH_TARGETS
	.align		4
.L_3114:
        /*00dc*/ 	.byte	0x04, 0x34
        /*00de*/ 	.short	(.L_3116 - .L_3115)


	//   ....[0]....
.L_3115:
        /*00e0*/ 	.word	.L_x_88360@srel
        /*00e4*/ 	.short	0x0
        /*00e6*/ 	.short	0x0
        /*00e8*/ 	.word	0x3
        /*00ec*/ 	.word	.L_x_88361@srel
        /*00f0*/ 	.word	.L_x_88362@srel
        /*00f4*/ 	.word	.L_x_88363@srel


	//----- nvinfo : EIATTR_MAX_THREADS
	.align		4
.L_3116:
        /*00f8*/ 	.byte	0x04, 0x05
        /*00fa*/ 	.short	(.L_3118 - .L_3117)
.L_3117:
        /*00fc*/ 	.word	0x00000080
        /*0100*/ 	.word	0x00000001
        /*0104*/ 	.word	0x00000001


	//----- nvinfo : EIATTR_CRS_STACK_SIZE
	.align		4
.L_3118:
        /*0108*/ 	.byte	0x04, 0x1e
        /*010a*/ 	.short	(.L_3120 - .L_3119)
.L_3119:
        /*010c*/ 	.word	0x00000000


	//----- nvinfo : EIATTR_CBANK_PARAM_SIZE
	.align		4
.L_3120:
        /*0110*/ 	.byte	0x03, 0x19
        /*0112*/ 	.short	0x00e8


	//----- nvinfo : EIATTR_PARAM_CBANK
	.align		4
        /*0114*/ 	.byte	0x04, 0x0a
        /*0116*/ 	.short	(.L_3122 - .L_3121)
	.align		4
.L_3121:
        /*0118*/ 	.word	index@(.nv.constant0._ZN10layer_norm13ln_fwd_kernelINS_13Kernel_traitsI6__halfS2_fS2_fjLj2560ELj1ELj4ELj1ELj16ENS_18Kernel_traits_baseILj2560ES2_S2_fS2_fjLj128EEEEELb1ELb1ELb0ELb0EEEvNS_9FwdParamsE)
        /*011c*/ 	.short	0x0380
        /*011e*/ 	.short	0x00e8


	//----- nvinfo : EIATTR_SW_WAR
	.align		4
.L_3122:
        /*0120*/ 	.byte	0x04, 0x36
        /*0122*/ 	.short	(.L_3124 - .L_3123)
.L_3123:
        /*0124*/ 	.word	0x00000008
.L_3124:


//--------------------- .nv.info._ZN10layer_norm13ln_fwd_kernelINS_13Kernel_traitsI6__halfS2_fS2_fjLj2560ELj1ELj4ELj1ELj16ENS_18Kernel_traits_baseILj2560ES2_S2_fS2_fjLj128EEEEELb1ELb1ELb0ELb1EEEvNS_9FwdParamsE --------------------------
	.section	.nv.info._ZN10layer_norm13ln_fwd_kernelINS_13Kernel_traitsI6__halfS2_fS2_fjLj2560ELj1ELj4ELj1ELj16ENS_18Kernel_traits_baseILj2560ES2_S2_fS2_fjLj128EEEEELb1ELb1ELb0ELb1EEEvNS_9FwdParamsE,"",@"SHT_CUDA_INFO"
	.sectionflags	@""
	.align	4


	//----- nvinfo : EIATTR_CUDA_API_VERSION
	.align		4
        /*0000*/ 	.byte	0x04, 0x37
        /*0002*/ 	.short	(.L_3126 - .L_3125)
.L_3125:
        /*0004*/ 	.word	0x00000082


	//----- nvinfo : EIATTR_KPARAM_INFO
	.align		4
.L_3126:
        /*0008*/ 	.byte	0x04, 0x17
        /*000a*/ 	.short	(.L_3128 - .L_3127)
.L_3127:
        /*000c*/ 	.word	0x00000000
        /*0010*/ 	.short	0x0000
        /*0012*/ 	.short	0x0000
        /*0014*/ 	.byte	0x00, 0xf0, 0xa1, 0x03


	//----- nvinfo : EIATTR_SPARSE_MMA_MASK
	.align		4
.L_3128:
        /*0018*/ 	.byte	0x03, 0x50
        /*001a*/ 	.short	0x0000


	//----- nvinfo : EIATTR_MAXREG_COUNT
	.align		4
        /*001c*/ 	.byte	0x03, 0x1b
        /*001e*/ 	.short	0x00ff


	//----- nvinfo : EIATTR_MERCURY_ISA_VERSION
	.align		4
        /*0020*/ 	.byte	0x03, 0x5f
        /*0022*/ 	.short	0x0101


	//----- nvinfo : EIATTR_COOP_GROUP_MASK_REGIDS
	.align		4
        /*0024*/ 	.byte	0x04, 0x29
        /*0026*/ 	.short	(.L_3130 - .L_3129)


	//   ....[0]....
.L_3129:
        /*0028*/ 	.word	0xffffffff


	//   ....[1]....
        /*002c*/ 	.word	0xffffffff


	//   ....[2]....
        /*0030*/ 	.word	0xffffffff


	//   ....[3]....
        /*0034*/ 	.word	0xffffffff


	//   ....[4]....
        /*0038*/ 	.word	0xffffffff


	//   ....[5]....
        /*003c*/ 	.word	0xffffffff


	//   ....[6]....
        /*0040*/ 	.word	0xffffffff


	//   ....[7]....
        /*0044*/ 	.word	0xffffffff


	//   ....[8]....
        /*0048*/ 	.word	0xffffffff


	//   ....[9]....
        /*004c*/ 	.word	0xffffffff


	//   ....[10]....
        /*0050*/ 	.word	0x050000ee


	//   ....[11]....
        /*0054*/ 	.word	0x050000ee


	//   ....[12]....
        /*0058*/ 	.word	0x050000ee


	//   ....[13]....
        /*005c*/ 	.word	0x050000ee


	//   ....[14]....
        /*0060*/ 	.word	0x050000ee


	//   ....[15]....
        /*0064*/ 	.word	0x050000ee


	//   ....[16]....
        /*0068*/ 	.word	0x050000ee


	//   ....[17]....
        /*006c*/ 	.word	0x050000ee


	//   ....[18]....
        /*0070*/ 	.word	0x050000ee


	//   ....[19]....
        /*0074*/ 	.word	0x050000ee


	//----- nvinfo : EIATTR_COOP_GROUP_INSTR_OFFSETS
	.align		4
.L_3130:
        /*0078*/ 	.byte	0x04, 0x28
        /*007a*/ 	.short	(.L_3132 - .L_3131)


	//   ....[0]....
.L_3131:
        /*007c*/ 	.word	0x00040c70


	//   ....[1]....
        /*0080*/ 	.word	0x00040c90


	//   ....[2]....
        /*0084*/ 	.word	0x00040cb0


	//   ....[3]....
        /*0088*/ 	.word	0x00040cd0


	//   ....[4]....
        /*008c*/ 	.word	0x00040d00


	//   ....[5]....
        /*0090*/ 	.word	0x00041730


	//   ....[6]....
        /*0094*/ 	.word	0x00041750


	//   ....[7]....
        /*0098*/ 	.word	0x00041770


	//   ....[8]....
        /*009c*/ 	.word	0x00041790


	//   ....[9]....
        /*00a0*/ 	.word	0x000417b0


	//   ....[10]....
        /*00a4*/ 	.word	0x00043620


	//   ....[11]....
        /*00a8*/ 	.word	0x000436c0


	//   ....[12]....
        /*00ac*/ 	.word	0x00043730


	//   ....[13]....
        /*00b0*/ 	.word	0x000437a0


	//   ....[14]....
        /*00b4*/ 	.word	0x00043820


	//   ....[15]....
        /*00b8*/ 	.word	0x000442a0


	//   ....[16]....
        /*00bc*/ 	.word	0x00044310


	//   ....[17]....
        /*00c0*/ 	.word	0x00044380


	//   ....[18]....
        /*00c4*/ 	.word	0x000443f0


	//   ....[19]....
        /*00c8*/ 	.word	0x00044460


	//----- nvinfo : EIATTR_VRC_CTA_INIT_COUNT
	.align		4
.L_3132:
        /*00cc*/ 	.byte	0x02, 0x4a
	.zero		1
	.zero		1


	//----- nvinfo : EIATTR_EXIT_INSTR_OFFSETS
	.align		4
        /*00d0*/ 	.byte	0x04, 0x1c
        /*00d2*/ 	.short	(.L_3134 - .L_3133)


	//   ....[0]....
.L_3133:
        /*00d4*/ 	.word	0x00000710


	//   ....[1]....
        /*00d8*/ 	.word	0x000435b0


	//----- nvinfo : EIATTR_INDIRECT_BRANCH_TARGETS
	.align		4
.L_3134:
        /*00dc*/ 	.byte	0x04, 0x34
        /*00de*/ 	.short	(.L_3136 - .L_3135)


	//   ....[0]....
.L_3135:
        /*00e0*/ 	.word	.L_x_88364@srel
        /*00e4*/ 	.short	0x0
        /*00e6*/ 	.short	0x0
        /*00e8*/ 	.word	0x3
        /*00ec*/ 	.word	.L_x_88365@srel
        /*00f0*/ 	.word	.L_x_88366@srel
        /*00f4*/ 	.word	.L_x_88367@srel


	//----- nvinfo : EIATTR_MAX_THREADS
	.align		4
.L_3136:
        /*00f8*/ 	.byte	0x04, 0x05
        /*00fa*/ 	.short	(.L_3138 - .L_3137)
.L_3137:
        /*00fc*/ 	.word	0x00000080
        /*0100*/ 	.word	0x00000001
        /*0104*/ 	.word	0x00000001


	//----- nvinfo : EIATTR_CRS_STACK_SIZE
	.align		4
.L_3138:
        /*0108*/ 	.byte	0x04, 0x1e
        /*010a*/ 	.short	(.L_3140 - .L_3139)
.L_3139:
        /*010c*/ 	.word	0x00000000


	//----- nvinfo : EIATTR_CBANK_PARAM_SIZE
	.align		4
.L_3140:
        /*0110*/ 	.byte	0x03, 0x19
        /*0112*/ 	.short	0x00e8


	//----- nvinfo : EIATTR_PARAM_CBANK
	.align		4
        /*0114*/ 	.byte	0x04, 0x0a
        /*0116*/ 	.short	(.L_3142 - .L_3141)
	.align		4
.L_3141:
        /*0118*/ 	.word	index@(.nv.constant0._ZN10layer_norm13ln_fwd_kernelINS_13Kernel_traitsI6__halfS2_fS2_fjLj2560ELj1ELj4ELj1ELj16ENS_18Kernel_traits_baseILj2560ES2_S2_fS2_fjLj128EEEEELb1ELb1ELb0ELb1EEEvNS_9FwdParamsE)
        /*011c*/ 	.short	0x0380
        /*011e*/ 	.short	0x00e8


	//----- nvinfo : EIATTR_SW_WAR
	.align		4
.L_3142:
        /*0120*/ 	.byte	0x04, 0x36
        /*0122*/ 	.short	(.L_3144 - .L_3143)
.L_3143:
        /*0124*/ 	.word	0x00000008
.L_3144:


//--------------------- .nv.info._ZN10layer_norm13ln_fwd_kernelINS_13Kernel_traitsI6__halfS2_fS2_fjLj2560ELj1ELj4ELj1ELj16ENS_18Kernel_traits_baseILj2560ES2_S2_fS2_fjLj128EEEEELb1ELb1ELb1ELb0EEEvNS_9FwdParamsE --------------------------
	.section	.nv.info._ZN10layer_norm13ln_fwd_kernelINS_13Kernel_traitsI6__halfS2_fS2_fjLj2560ELj1ELj4ELj1ELj16ENS_18Kernel_traits_baseILj2560ES2_S2_fS2_fjLj128EEEEELb1ELb1ELb1ELb0EEEvNS_9FwdParamsE,"",@"SHT_CUDA_INFO"
	.sectionflags	@""
	.align	4


	//----- nvinfo : EIATTR_CUDA_API_VERSION
	.align		4
        /*0000*/ 	.byte	0x04, 0x37
        /*0002*/ 	.short	(.L_3146 - .L_3145)
.L_3145:
        /*0004*/ 	.word	0x00000082


	//----- nvinfo : EIATTR_KPARAM_INFO
	.align		4
.L_3146:
        /*0008*/ 	.byte	0x04, 0x17
        /*000a*/ 	.short	(.L_3148 - .L_3147)
.L_3147:
        /*000c*/ 	.word	0x00000000
        /*0010*/ 	.short	0x0000
        /*0012*/ 	.short	0x0000
        /*0014*/ 	.byte	0x00, 0xf0, 0xa1, 0x03


	//----- nvinfo : EIATTR_SPARSE_MMA_MASK
	.align		4
.L_3148:
        /*0018*/ 	.byte	0x03, 0x50
        /*001a*/ 	.short	0x0000


	//----- nvinfo : EIATTR_MAXREG_COUNT
	.align		4
        /*001c*/ 	.byte	0x03, 0x1b
        /*001e*/ 	.short	0x00ff


	//----- nvinfo : EIATTR_MERCURY_ISA_VERSION
	.align		4
        /*0020*/ 	.byte	0x03, 0x5f
        /*0022*/ 	.short	0x0101


	//----- nvinfo : EIATTR_COOP_GROUP_MASK_REGIDS
	.align		4
        /*0024*/ 	.byte	0x04, 0x29
        /*0026*/ 	.short	(.L_3150 - .L_3149)


	//   ....[0]....
.L_3149:
        /*0028*/ 	.word	0xffffffff


	//   ....[1]....
        /*002c*/ 	.word	0xffffffff


	//   ....[2]....
        /*0030*/ 	.word	0xffffffff


	//   ....[3]....
        /*0034*/ 	.word	0xffffffff


	//   ....[4]....
        /*0038*/ 	.word	0xffffffff


	//   ....[5]....
        /*003c*/ 	.word	0xffffffff


	//   ....[6]....
        /*0040*/ 	.word	0xffffffff


	//   ....[7]....
        /*0044*/ 	.word	0xffffffff


	//   ....[8]....
        /*0048*/ 	.word	0xffffffff


	//   ....[9]....
        /*004c*/ 	.word	0xffffffff


	//   ....[10]....
        /*0050*/ 	.word	0x050000ef


	//   ....[11]....
        /*0054*/ 	.word	0x050000ef


	//   ....[12]....
        /*0058*/ 	.word	0x050000ef


	//   ....[13]....
        /*005c*/ 	.word	0x050000ef


	//   ....[14]....
        /*0060*/ 	.word	0x050000ef


	//   ....[15]....
        /*0064*/ 	.word	0x050000ef


	//   ....[16]....
        /*0068*/ 	.word	0x050000ef


	//   ....[17]....
        /*006c*/ 	.word	0x050000ef


	//   ....[18]....
        /*0070*/ 	.word	0x050000ef


	//   ....[19]....
        /*0074*/ 	.word	0x050000ef


	//----- nvinfo : EIATTR_COOP_GROUP_INSTR_OFFSETS
	.align		4
.L_3150:
        /*0078*/ 	.byte	0x04, 0x28
        /*007a*/ 	.short	(.L_3152 - .L_3151)


	//   ....[0]....
.L_3151:
        /*007c*/ 	.word	0x00045910


	//   ....[1]....
        /*0080*/ 	.word	0x00045950


	//   ....[2]....
        /*0084*/ 	.word	0x00045970


	//   ....[3]....
        /*0088*/ 	.word	0x00045990


	//   ....[4]....
        /*008c*/ 	.word	0x000459b0


	//   ....[5]....
        /*0090*/ 	.word	0x00046420


	//   ....[6]....
        /*0094*/ 	.word	0x00046440


	//   ....[7]....
        /*0098*/ 	.word	0x00046460


	//   ....[8]....
        /*009c*/ 	.word	0x00046480


	//   ....[9]....
        /*00a0*/ 	.word	0x000464a0


	//   ....[10]....
        /*00a4*/ 	.word	0x00048740


	//   ....[11]....
        /*00a8*/ 	.word	0x000487f0


	//   ....[12]....
        /*00ac*/ 	.word	0x00048860


	//   ....[13]....
        /*00b0*/ 	.word	0x000488d0


	//   ....[14]....
        /*00b4*/ 	.word	0x00048940


	//   ....[15]....
        /*00b8*/ 	.word	0x00049420


	//   ....[16]....
        /*00bc*/ 	.word	0x00049490


	//   ....[17]....
        /*00c0*/ 	.word	0x00049500


	//   ....[18]....
        /*00c4*/ 	.word	0x00049570


	//   ....[19]....
        /*00c8*/ 	.word	0x000495e0


	//----- nvinfo : EIATTR_VRC_CTA_INIT_COUNT
	.align		4
.L_3152:
        /*00cc*/ 	.byte	0x02, 0x4a
	.zero		1
	.zero		1


	//----- nvinfo : EIATTR_EXIT_INSTR_OFFSETS
	.align		4
        /*00d0*/ 	.byte	0x04, 0x1c
        /*00d2*/ 	.short	(.L_3154 - .L_3153)


	//   ....[0]....
.L_3153:
        /*00d4*/ 	.word	0x00001130


	//   ....[1]....
        /*00d8*/ 	.word	0x000486d0


	//----- nvinfo : EIATTR_MAX_THREADS
	.align		4
.L_3154:
        /*00dc*/ 	.byte	0x04, 0x05
        /*00de*/ 	.short	(.L_3156 - .L_3155)
.L_3155:
        /*00e0*/ 	.word	0x00000080
        /*00e4*/ 	.word	0x00000001
        /*00e8*/ 	.word	0x00000001


	//----- nvinfo : EIATTR_CRS_STACK_SIZE
	.align		4
.L_3156:
        /*00ec*/ 	.byte	0x04, 0x1e
        /*00ee*/ 	.short	(.L_3158 - .L_3157)
.L_3157:
        /*00f0*/ 	.word	0x00000000


	//----- nvinfo : EIATTR_CBANK_PARAM_SIZE
	.align		4
.L_3158:
        /*00f4*/ 	.byte	0x03, 0x19
        /*00f6*/ 	.short	0x00e8


	//----- nvinfo : EIATTR_PARAM_CBANK
	.align		4
        /*00f8*/ 	.byte	0x04, 0x0a
        /*00fa*/ 	.short	(.L_3160 - .L_3159)
	.align		4
.L_3159:
        /*00fc*/ 	.word	index@(.nv.constant0._ZN10layer_norm13ln_fwd_kernelINS_13Kernel_traitsI6__halfS2_fS2_fjLj2560ELj1ELj4ELj1ELj16ENS_18Kernel_traits_baseILj2560ES2_S2_fS2_fjLj128EEEEELb1ELb1ELb1ELb0EEEvNS_9FwdParamsE)
        /*0100*/ 	.short	0x0380
        /*0102*/ 	.short	0x00e8


	//----- nvinfo : EIATTR_SW_WAR
	.align		4
.L_3160:
        /*0104*/ 	.byte	0x04, 0x36
        /*0106*/ 	.short	(.L_3162 - .L_3161)
.L_3161:
        /*0108*/ 	.word	0x00000008
.L_3162:


//--------------------- .nv.info._ZN10layer_norm13ln_fwd_kernelINS_13Kernel_traitsI6__halfS2_fS2_fjLj2560ELj1ELj4ELj1ELj16ENS_18Kernel_traits_baseILj2560ES2_S2_fS2_fjLj128EEEEELb1ELb1ELb1ELb1EEEvNS_9FwdParamsE --------------------------
	.section	.nv.info._ZN10layer_norm13ln_fwd_kernelINS_13Kernel_traitsI6__halfS2_fS2_fjLj2560ELj1ELj4ELj1ELj16ENS_18Kernel_traits_baseILj2560ES2_S2_fS2_fjLj128EEEEELb1ELb1ELb1ELb1EEEvNS_9FwdParamsE,"",@"SHT_CUDA_INFO"
	.sectionflags	@""
	.align	4


	//----- nvinfo : EIATTR_CUDA_API_VERSION
	.align		4
        /*0000*/ 	.byte	0x04, 0x37
        /*0002*/ 	.short	(.L_3164 - .L_3163)
.L_3163:
        /*0004*/ 	.word	0x00000082


	//----- nvinfo : EIATTR_KPARAM_INFO
	.align		4
.L_3164:
        /*0008*/ 	.byte	0x04, 0x17
        /*000a*/ 	.short	(.L_3166 - .L_3165)
.L_3165:
        /*000c*/ 	.word	0x00000000
        /*0010*/ 	.short	0x0000
        /*0012*/ 	.short	0x0000
        /*0014*/ 	.byte	0x00, 0xf0, 0xa1, 0x03


	//----- nvinfo : EIATTR_SPARSE_MMA_MASK
	.align		4
.L_3166:
        /*0018*/ 	.byte	0x03, 0x50
        /*001a*/ 	.short	0x0000


	//----- nvinfo : EIATTR_MAXREG_COUNT
	.align		4
        /*001c*/ 	.byte	0x03, 0x1b
        /*001e*/ 	.short	0x00ff


	//----- nvinfo : EIATTR_MERCURY_ISA_VERSION
	.align		4
        /*0020*/ 	.byte	0x03, 0x5f
        /*0022*/ 	.short	0x0101


	//----- nvinfo : EIATTR_COOP_GROUP_MASK_REGIDS
	.align		4
        /*0024*/ 	.byte	0x04, 0x29
        /*0026*/ 	.short	(.L_3168 - .L_3167)


	//   ....[0]....
.L_3167:
        /*0028*/ 	.word	0xffffffff


	//   ....[1]....
        /*002c*/ 	.word	0xffffffff


	//   ....[2]....
        /*0030*/ 	.word	0xffffffff


	//   ....[3]....
        /*0034*/ 	.word	0xffffffff


	//   ....[4]....
        /*0038*/ 	.word	0xffffffff


	//   ....[5]....
        /*003c*/ 	.word	0xffffffff


	//   ....[6]....
        /*0040*/ 	.word	0xffffffff


	//   ....[7]....
        /*0044*/ 	.word	0xffffffff


	//   ....[8]....
        /*0048*/ 	.word	0xffffffff


	//   ....[9]....
        /*004c*/ 	.word	0xffffffff


	//   ....[10]....
        /*0050*/ 	.word	0x050000f0


	//   ....[11]....
        /*0054*/ 	.word	0x050000f0


	//   ....[12]....
        /*0058*/ 	.word	0x050000f0


	//   ....[13]....
        /*005c*/ 	.word	0x050000f0


	//   ....[14]....
        /*0060*/ 	.word	0x050000f0


	//   ....[15]....
        /*0064*/ 	.word	0x050000f0


	//   ....[16]....
        /*0068*/ 	.word	0x050000f0


	//   ....[17]....
        /*006c*/ 	.word	0x050000f0


	//   ....[18]....
        /*0070*/ 	.word	0x050000f0


	//   ....[19]....
        /*0074*/ 	.word	0x050000f0


	//----- nvinfo : EIATTR_COOP_GROUP_INSTR_OFFSETS
	.align		4
.L_3168:
        /*0078*/ 	.byte	0x04, 0x28
        /*007a*/ 	.short	(.L_3170 - .L_3169)


	//   ....[0]....
.L_3169:
        /*007c*/ 	.word	0x00044880


	//   ....[1]....
        /*0080*/ 	.word	0x000448a0


	//   ....[2]....
        /*0084*/ 	.word	0x000448c0


	//   ....[3]....
        /*0088*/ 	.word	0x000448e0


	//   ....[4]....
        /*008c*/ 	.word	0x00044910


	//   ....[5]....
        /*0090*/ 	.word	0x00045340


	//   ....[6]....
        /*0094*/ 	.word	0x00045360


	//   ....[7]....
        /*0098*/ 	.word	0x00045380


	//   ....[8]....
        /*009c*/ 	.word	0x000453a0


	//   ....[9]....
        /*00a0*/ 	.word	0x000453c0


	//   ....[10]....
        /*00a4*/ 	.word	0x00047350


	//   ....[11]....
        /*00a8*/ 	.word	0x000473f0


	//   ....[12]....
        /*00ac*/ 	.word	0x00047460


	//   ....[13]....
        /*00b0*/ 	.word	0x000474d0


	//   ....[14]....
        /*00b4*/ 	.word	0x00047550


	//   ....[15]....
        /*00b8*/ 	.word	0x00047fd0


	//   ....[16]....
        /*00bc*/ 	.word	0x00048040


	//   ....[17]....
        /*00c0*/ 	.word	0x000480b0


	//   ....[18]....
        /*00c4*/ 	.word	0x00048120


	//   ....[19]....
        /*00c8*/ 	.word	0x00048190


	//----- nvinfo : EIATTR_VRC_CTA_INIT_COUNT
	.align		4
.L_3170:
        /*00cc*/ 	.byte	0x02, 0x4a
	.zero		1
	.zero		1


	//----- nvinfo : EIATTR_EXIT_INSTR_OFFSETS
	.align		4
        /*00d0*/ 	.byte	0x04, 0x1c
        /*00d2*/ 	.short	(.L_3172 - .L_3171)


	//   ....[0]....
.L_3171:
        /*00d4*/ 	.word	0x00000710


	//   ....[1]....
        /*00d8*/ 	.word	0x000472e0


	//----- nvinfo : EIATTR_MAX_THREADS
	.align		4
.L_3172:
        /*00dc*/ 	.byte	0x04, 0x05
        /*00de*/ 	.short	(.L_3174 - .L_3173)
.L_3173:
        /*00e0*/ 	.word	0x00000080
        /*00e4*/ 	.word	0x00000001
        /*00e8*/ 	.word	0x00000001


	//----- nvinfo : EIATTR_CRS_STACK_SIZE
	.align		4
.L_3174:
        /*00ec*/ 	.byte	0x04, 0x1e
        /*00ee*/ 	.short	(.L_3176 - .L_3175)
.L_3175:
        /*00f0*/ 	.word	0x00000000


	//----- nvinfo : EIATTR_CBANK_PARAM_SIZE
	.align		4
.L_3176:
        /*00f4*/ 	.byte	0x03, 0x19
        /*00f6*/ 	.short	0x00e8


	//----- nvinfo : EIATTR_PARAM_CBANK
	.align		4
        /*00f8*/ 	.byte	0x04, 0x0a
        /*00fa*/ 	.short	(.L_3178 - .L_3177)
	.align		4
.L_3177:
        /*00fc*/ 	.word	index@(.nv.constant0._ZN10layer_norm13ln_fwd_kernelINS_13Kernel_traitsI6__halfS2_fS2_fjLj2560ELj1ELj4ELj1ELj16ENS_18Kernel_traits_baseILj2560ES2_S2_fS2_fjLj128EEEEELb1ELb1ELb1ELb1EEEvNS_9FwdParamsE)
        /*0100*/ 	.short	0x0380
        /*0102*/ 	.short	0x00e8


	//----- nvinfo : EIATTR_SW_WAR
	.align		4
.L_3178:
        /*0104*/ 	.byte	0x04, 0x36
        /*0106*/ 	.short	(.L_3180 - .L_3179)
.L_3179:
        /*0108*/ 	.word	0x00000008
.L_3180:


//--------------------- .nv.info._ZN10layer_norm13ln_fwd_kernelINS_13Kernel_traitsIf6__halffS2_fjLj2560ELj1ELj4ELj1ELj16ENS_18Kernel_traits_baseILj2560EfS2_fS2_fjLj128EEEEELb0ELb0ELb0ELb0EEEvNS_9FwdParamsE --------------------------
	.section	.nv.info._ZN10layer_norm13ln_fwd_kernelINS_13Kernel_traitsIf6__halffS2_fjLj2560ELj1ELj4ELj1ELj16ENS_18Kernel_traits_baseILj2560EfS2_fS2_fjLj128EEEEELb0ELb0ELb0ELb0EEEvNS_9FwdParamsE,"",@"SHT_CUDA_INFO"
	.sectionflags	@""
	.align	4


	//----- nvinfo : EIATTR_CUDA_API_VERSION
	.align		4
        /*0000*/ 	.byte	0x04, 0x37
        /*0002*/ 	.short	(.L_3182 - .L_3181)
.L_3181:
        /*0004*/ 	.word	0x00000082


	//----- nvinfo : EIATTR_KPARAM_INFO
	.align		4
.L_3182:
        /*0008*/ 	.byte	0x04, 0x17
        /*000a*/ 	.short	(.L_3184 - .L_3183)
.L_3183:
        /*000c*/ 	.word	0x00000000
        /*0010*/ 	.short	0x0000
        /*0012*/ 	.short	0x0000
        /*0014*/ 	.byte	0x00, 0xf0, 0xa1, 0x03


	//----- nvinfo : EIATTR_SPARSE_MMA_MASK
	.align		4
.L_3184:
        /*0018*/ 	.byte	0x03, 0x50
        /*001a*/ 	.short	0x0000


	//----- nvinfo : EIATTR_MAXREG_COUNT
	.align		4
        /*001c*/ 	.byte	0x03, 0x1b
        /*001e*/ 	.short	0x00ff


	//----- nvinfo : EIATTR_MERCURY_ISA_VERSION
	.align		4
        /*0020*/ 	.byte	0x03, 0x5f
        /*0022*/ 	.short	0x0101


	//----- nvinfo : EIATTR_COOP_GROUP_MASK_REGIDS
	.align		4
        /*0024*/ 	.byte	0x04, 0x29
        /*0026*/ 	.short	(.L_3186 - .L_3185)


	//   ....[0]....
.L_3185:
        /*0028*/ 	.word	0xffffffff


	//   ....[1]....
        /*002c*/ 	.word	0xffffffff


	//   ....[2]....
        /*0030*/ 	.word	0xffffffff


	//   ....[3]....
        /*0034*/ 	.word	0xffffffff


	//   ....[4]....
        /*0038*/ 	.word	0xffffffff


	//   ....[5]....
        /*003c*/ 	.word	0xffffffff


	//   ....[6]....
        /*0040*/ 	.word	0xffffffff


	//   ....[7]....
        /*0044*/ 	.word	0xffffffff


	//   ....[8]....
        /*0048*/ 	.word	0xffffffff


	//   ....[9]....
        /*004c*/ 	.word	0xffffffff


	//   ....[10]....
        /*0050*/ 	.word	0x05000005


	//   ....[11]....
        /*0054*/ 	.word	0x05000005


	//   ....[12]....
        /*0058*/ 	.word	0x05000005


	//   ....[13]....
        /*005c*/ 	.word	0x05000005


	//   ....[14]....
        /*0060*/ 	.word	0x05000005


	//   ....[15]....
        /*0064*/ 	.word	0x05000005


	//   ....[16]....
        /*0068*/ 	.word	0x05000005


	//   ....[17]....
        /*006c*/ 	.word	0x05000005


	//   ....[18]....
        /*0070*/ 	.word	0x05000005


	//   ....[19]....
        /*0074*/ 	.word	0x05000005


	//----- nvinfo : EIATTR_COOP_GROUP_INSTR_OFFSETS
	.align		4
.L_3186:
        /*0078*/ 	.byte	0x04, 0x28
        /*007a*/ 	.short	(.L_3188 - .L_3187)


	//   ....[0]....
.L_3187:
        /*007c*/ 	.word	0x00003790


	//   ....[1]....
        /*0080*/ 	.word	0x000037d0


	//   ....[2]....
        /*0084*/ 	.word	0x000037f0


	//   ....[3]....
        /*0088*/ 	.word	0x00003810


	//   ....[4]....
        /*008c*/ 	.word	0x00003830


	//   ....[5]....
        /*0090*/ 	.word	0x000042b0


	//   ....[6]....
        /*0094*/ 	.word	0x000042d0


	//   ....[7]....
        /*0098*/ 	.word	0x000042f0


	//   ....[8]....
        /*009c*/ 	.word	0x00004310


	//   ....[9]....
        /*00a0*/ 	.word	0x00004330


	//   ....[10]....
        /*00a4*/ 	.word	0x00005b30


	//   ....[11]....
        /*00a8*/ 	.word	0x00005bc0


	//   ....[12]....
        /*00ac*/ 	.word	0x00005c20


	//   ....[13]....
        /*00b0*/ 	.word	0x00005c80


	//   ....[14]....
        /*00b4*/ 	.word	0x00005cd0


	//   ....[15]....
        /*00b8*/ 	.word	0x000067a0


	//   ....[16]....
        /*00bc*/ 	.word	0x00006800


	//   ....[17]....
        /*00c0*/ 	.word	0x00006860


	//   ....[18]....
        /*00c4*/ 	.word	0x000068b0


	//   ....[19]....
        /*00c8*/ 	.word	0x00006900


	//----- nvinfo : EIATTR_VRC_CTA_INIT_COUNT
	.align		4
.L_3188:
        /*00cc*/ 	.byte	0x02, 0x4a
	.zero		1
	.zero		1


	//----- nvinfo : EIATTR_EXIT_INSTR_OFFSETS
	.align		4
        /*00d0*/ 	.byte	0x04, 0x1c
        /*00d2*/ 	.short	(.L_3190 - .L_3189)


	//   ....[0]....
.L_3189:
        /*00d4*/ 	.word	0x00000df0


	//   ....[1]....
        /*00d8*/ 	.word	0x00005ac0


	//----- nvinfo : EIATTR_MAX_THREADS
	.align		4
.L_3190:
        /*00dc*/ 	.byte	0x04, 0x05
        /*00de*/ 	.short	(.L_3192 - .L_3191)
.L_3191:
        /*00e0*/ 	.word	0x00000080
        /*00e4*/ 	.word	0x00000001
        /*00e8*/ 	.word	0x00000001


	//----- nvinfo : EIATTR_CRS_STACK_SIZE
	.align		4
.L_3192:
        /*00ec*/ 	.byte	0x04, 0x1e
        /*00ee*/ 	.short	(.L_3194 - .L_3193)
.L_3193:
        /*00f0*/ 	.word	0x00000000


	//----- nvinfo : EIATTR_CBANK_PARAM_SIZE
	.align		4
.L_3194:
        /*00f4*/ 	.byte	0x03, 0x19
        /*00f6*/ 	.short	0x00e8


	//----- nvinfo : EIATTR_PARAM_CBANK
	.align		4
        /*00f8*/ 	.byte	0x04, 0x0a
        /*00fa*/ 	.short	(.L_3196 - .L_3195)
	.align		4
.L_3195:
        /*00fc*/ 	.word	index@(.nv.constant0._ZN10layer_norm13ln_fwd_kernelINS_13Kernel_traitsIf6__halffS2_fjLj2560ELj1ELj4ELj1ELj16ENS_18Kernel_traits_baseILj2560EfS2_fS2_fjLj128EEEEELb0ELb0ELb0ELb0EEEvNS_9FwdParamsE)
        /*0100*/ 	.short	0x0380
        /*0102*/ 	.short	0x00e8


	//----- nvinfo : EIATTR_SW_WAR
	.align		4
.L_3196:
        /*0104*/ 	.byte	0x04, 0x36
        /*0106*/ 	.short	(.L_3198 - .L_3197)
.L_3197:
        /*0108*/ 	.word	0x00000008
.L_3198:


//--------------------- .nv.info._ZN10layer_norm13ln_fwd_kernelINS_13Kernel_traitsIf6__halffS2_fjLj2560ELj1ELj4ELj1ELj16ENS_18Kernel_traits_baseILj2560EfS2_fS2_fjLj128EEEEELb0ELb0ELb0ELb1EEEvNS_9FwdParamsE --------------------------
	.section	.nv.info._ZN10layer_norm13ln_fwd_kernelINS_13Kernel_traitsIf6__halffS2_fjLj2560ELj1ELj4ELj1ELj16ENS_18Kernel_traits_baseILj2560EfS2_fS2_fjLj128EEEEELb0ELb0ELb0ELb1EEEvNS_9FwdParamsE,"",@"SHT_CUDA_INFO"
	.sectionflags	@""
	.align	4


	//----- nvinfo : EIATTR_CUDA_API_VERSION
	.align		4
        /*0000*/ 	.byte	0x04, 0x37
        /*0002*/ 	.short	(.L_3200 - .L_3199)
.L_3199:
        /*0004*/ 	.word	0x00000082


	//----- nvinfo : EIATTR_KPARAM_INFO
	.align		4
.L_3200:
        /*0008*/ 	.byte	0x04, 0x17
        /*000a*/ 	.short	(.L_3202 - .L_3201)
.L_3201:
        /*000c*/ 	.word	0x00000000
        /*0010*/ 	.short	0x0000
        /*0012*/ 	.short	0x0000
        /*0014*/ 	.byte	0x00, 0xf0, 0xa1, 0x03


	//----- nvinfo : EIATTR_SPARSE_MMA_MASK
	.align		4
.L_3202:
        /*0018*/ 	.byte	0x03, 0x50
        /*001a*/ 	.short	0x0000


	//----- nvinfo : EIATTR_MAXREG_COUNT
	.align		4
        /*001c*/ 	.byte	0x03, 0x1b
        /*001e*/ 	.short	0x00ff


	//----- nvinfo : EIATTR_ANNOTATIONS
	.align		4
        /*0020*/ 	.byte	0x04, 0x55
        /*0022*/ 	.short	(.L_3204 - .L_3203)


	//   ....[0]....
.L_3203:
        /* <DEDUP_REMOVED lines=15> */


	//----- nvinfo : EIATTR_MERCURY_ISA_VERSION
	.align		4
.L_3204:
        /*0104*/ 	.byte	0x03, 0x5f
        /*0106*/ 	.short	0x0101


	//----- nvinfo : EIATTR_COOP_GROUP_MASK_REGIDS
	.align		4
        /*0108*/ 	.byte	0x04, 0x29
        /*010a*/ 	.short	(.L_3206 - .L_3205)


	//   ....[0]....
.L_3205:
        /*010c*/ 	.word	0xffffffff


	//   ....[1]....
        /*0110*/ 	.word	0xffffffff


	//   ....[2]....
        /*0114*/ 	.word	0xffffffff


	//   ....[3]....
        /*0118*/ 	.word	0xffffffff


	//   ....[4]....
        /*011c*/ 	.word	0xffffffff


	//   ....[5]....
        /*0120*/ 	.word	0xffffffff


	//   ....[6]....
        /*0124*/ 	.word	0xffffffff


	//   ....[7]....
        /*0128*/ 	.word	0xffffffff


	//   ....[8]....
        /*012c*/ 	.word	0xffffffff


	//   ....[9]....
        /*0130*/ 	.word	0xffffffff


	//   ....[10]....
        /*0134*/ 	.word	0xffffffff


	//   ....[11]....
        /*0138*/ 	.word	0xffffffff


	//   ....[12]....
        /*013c*/ 	.word	0xffffffff


	//   ....[13]....
        /*0140*/ 	.word	0xffffffff


	//   ....[14]....
        /*0144*/ 	.word	0xffffffff


	//   ....[15]....
        /*0148*/ 	.word	0xffffffff


	//   ....[16]....
        /*014c*/ 	.word	0xffffffff


	//   ....[17]....
        /*0150*/ 	.word	0xffffffff


	//   ....[18]....
        /*0154*/ 	.word	0xffffffff


	//   ....[19]....
        /*0158*/ 	.word	0xffffffff


	//   ....[20]....
        /*015c*/ 	.word	0x05000000


	//   ....[21]....
        /*0160*/ 	.word	0x05000000


	//   ....[22]....
        /*0164*/ 	.word	0x05000000


	//   ....[23]....
        /*0168*/ 	.word	0x05000000


	//   ....[24]....
        /*016c*/ 	.word	0x05000000


	//   ....[25]....
        /*0170*/ 	.word	0x05000000


	//   ....[26]....
        /*0174*/ 	.word	0x05000000


	//   ....[27]....
        /*0178*/ 	.word	0x05000000


	//   ....[28]....
        /*017c*/ 	.word	0x05000000


	//   ....[29]....
        /*0180*/ 	.word	0x05000000


	//   ....[30]....
        /*0184*/ 	.word	0x05000000


	//   ....[31]....
        /*0188*/ 	.word	0x05000000


	//   ....[32]....
        /*018c*/ 	.word	0x05000000


	//   ....[33]....
        /*0190*/ 	.word	0x05000000


	//   ....[34]....
        /*0194*/ 	.word	0x05000000


	//   ....[35]....
        /*0198*/ 	.word	0x05000000


	//   ....[36]....
        /*019c*/ 	.word	0x05000000


	//   ....[37]....
        /*01a0*/ 	.word	0x05000000


	//   ....[38]....
        /*01a4*/ 	.word	0x05000000


	//   ....[39]....
        /*01a8*/ 	.word	0x05000000


	//----- nvinfo : EIATTR_COOP_GROUP_INSTR_OFFSETS
	.align		4
.L_3206:
        /*01ac*/ 	.byte	0x04, 0x28
        /*01ae*/ 	.short	(.L_3208 - .L_3207)


	//   ....[0]....
.L_3207:
        /*01b0*/ 	.word	0x00002ac0


	//   ....[1]....
        /*01b4*/ 	.word	0x00002af0


	//   ....[2]....
        /*01b8*/ 	.word	0x00002b10


	//   ....[3]....
        /*01bc*/ 	.word	0x00002b30


	//   ....[4]....
        /*01c0*/ 	.word	0x00002b50


	//   ....[5]....
        /*01c4*/ 	.word	0x00003580


	//   ....[6]....
        /*01c8*/ 	.word	0x000035a0


	//   ....[7]....
        /*01cc*/ 	.word	0x000035c0


	//   ....[8]....
        /*01d0*/ 	.word	0x000035e0


	//   ....[9]....
        /*01d4*/ 	.word	0x00003600


	//   ....[10]....
        /*01d8*/ 	.word	0x00006a70


	//   ....[11]....
        /*01dc*/ 	.word	0x00006aa0


	//   ....[12]....
        /*01e0*/ 	.word	0x00006ac0


	//   ....[13]....
        /*01e4*/ 	.word	0x00006ae0


	//   ....[14]....
        /*01e8*/ 	.word	0x00006b00


	//   ....[15]....
        /*01ec*/ 	.word	0x00007530


	//   ....[16]....
        /*01f0*/ 	.word	0x00007550


	//   ....[17]....
        /*01f4*/ 	.word	0x00007570


	//   ....[18]....
        /*01f8*/ 	.word	0x00007590


	//   ....[19]....
        /*01fc*/ 	.word	0x000075b0


	//   ....[20]....
        /*0200*/ 	.word	0x00008d30


	//   ....[21]....
        /*0204*/ 	.word	0x00008dd0


	//   ....[22]....
        /*0208*/ 	.word	0x00008e40


	//   ....[23]....
        /*020c*/ 	.word	0x00008eb0


	//   ....[24]....
        /*0210*/ 	.word	0x00008f20


	//   ....[25]....
        /*0214*/ 	.word	0x000099b0


	//   ....[26]....
        /*0218*/ 	.word	0x00009a20


	//   ....[27]....
        /*021c*/ 	.word	0x00009a90


	//   ....[28]....
        /*0220*/ 	.word	0x00009b00


	//   ....[29]....
        /*0224*/ 	.word	0x00009b70


	//   ....[30]....
        /*0228*/ 	.word	0x00009c00


	//   ....[31]....
        /*022c*/ 	.word	0x00009ca0


	//   ....[32]....
        /*0230*/ 	.word	0x00009d10


	//   ....[33]....
        /*0234*/ 	.word	0x00009d80


	//   ....[34]....
        /*0238*/ 	.word	0x00009df0


	//   ....[35]....
        /*023c*/ 	.word	0x0000a880


	//   ....[36]....
        /*0240*/ 	.word	0x0000a8f0


	//   ....[37]....
        /*0244*/ 	.word	0x0000a960


	//   ....[38]....
        /*0248*/ 	.word	0x0000a9d0


	//   ....[39]....
        /*024c*/ 	.word	0x0000aa40


	//----- nvinfo : EIATTR_VRC_CTA_INIT_COUNT
	.align		4
.L_3208:
        /*0250*/ 	.byte	0x02, 0x4a
	.zero		1
	.zero		1


	//----- nvinfo : EIATTR_EXIT_INSTR_OFFSETS
	.align		4
        /*0254*/ 	.byte	0x04, 0x1c
        /*0256*/ 	.short	(.L_3210 - .L_3209)


	//   ....[0]....
.L_3209:
        /*0258*/ 	.word	0x000007e0


	//   ....[1]....
        /*025c*/ 	.word	0x00004d10


	//   ....[2]....
        /*0260*/ 	.word	0x00008cd0


	//----- nvinfo : EIATTR_MAX_THREADS
	.align		4
.L_3210:
        /*0264*/ 	.byte	0x04, 0x05
        /*0266*/ 	.short	(.L_3212 - .L_3211)
.L_3211:
        /*0268*/ 	.word	0x00000080
        /*026c*/ 	.word	0x00000001
        /*0270*/ 	.word	0x00000001


	//----- nvinfo : EIATTR_CRS_STACK_SIZE
	.align		4
.L_3212:
        /*0274*/ 	.byte	0x04, 0x1e
        /*0276*/ 	.short	(.L_3214 - .L_3213)
.L_3213:
        /*0278*/ 	.word	0x00000000


	//----- nvinfo : EIATTR_CBANK_PARAM_SIZE
	.align		4
.L_3214:
        /*027c*/ 	.byte	0x03, 0x19
        /*027e*/ 	.short	0x00e8


	//----- nvinfo : EIATTR_PARAM_CBANK
	.align		4
        /*0280*/ 	.byte	0x04, 0x0a
        /*0282*/ 	.short	(.L_3216 - .L_3215)
	.align		4
.L_3215:
        /*0284*/ 	.word	index@(.nv.constant0._ZN10layer_norm13ln_fwd_kernelINS_13Kernel_traitsIf6__halffS2_fjLj2560ELj1ELj4ELj1ELj16ENS_18Kernel_traits_baseILj2560EfS2_fS2_fjLj128EEEEELb0ELb0ELb0ELb1EEEvNS_9FwdParamsE)
        /*0288*/ 	.short	0x0380
        /*028a*/ 	.short	0x00e8


	//----- nvinfo : EIATTR_SW_WAR
	.align		4
.L_3216:
        /*028c*/ 	.byte	0x04, 0x36
        /*028e*/ 	.short	(.L_3218 - .L_3217)
.L_3217:
        /*0290*/ 	.word	0x00000008
.L_3218:


//--------------------- .nv.info._ZN10layer_norm13ln_fwd_kernelINS_13Kernel_traitsIf6__halffS2_fjLj2560ELj1ELj4ELj1ELj16ENS_18Kernel_traits_baseILj2560EfS2_fS2_fjLj128EEEEELb0ELb0ELb1ELb0EEEvNS_9FwdParamsE --------------------------
	.section	.nv.info._ZN10layer_norm13ln_fwd_kernelINS_13Kernel_traitsIf6__halffS2_fjLj2560ELj1ELj4ELj1ELj16ENS_18Kernel_traits_baseILj2560EfS2_fS2_fjLj128EEEEELb0ELb0ELb1ELb0EEEvNS_9FwdParamsE,"",@"SHT_CUDA_INFO"
	.sectionflags	@""
	.align	4


	//----- nvinfo : EIATTR_CUDA_API_VERSION
	.align		4
        /*0000*/ 	.byte	0x04, 0x37
        /*0002*/ 	.short	(.L_3220 - .L_3219)
.L_3219:
        /*0004*/ 	.word	0x00000082


	//----- nvinfo : EIATTR_KPARAM_INFO
	.align		4
.L_3220:
        /*0008*/ 	.byte	0x04, 0x17
        /*000a*/ 	.short	(.L_3222 - .L_3221)
.L_3221:
        /*000c*/ 	.word	0x00000000
        /*0010*/ 	.short	0x0000
        /*0012*/ 	.short	0x0000
        /*0014*/ 	.byte	0x00, 0xf0, 0xa1, 0x03


	//----- nvinfo : EIATTR_SPARSE_MMA_MASK
	.align		4
.L_3222:
        /*0018*/ 	.byte	0x03, 0x50
        /*001a*/ 	.short	0x0000


	//----- nvinfo : EIATTR_MAXREG_COUNT
	.align		4
        /*001c*/ 	.byte	0x03, 0x1b
        /*001e*/ 	.short	0x00ff


	//----- nvinfo : EIATTR_ANNOTATIONS
	.align		4
        /*0020*/ 	.byte	0x04, 0x55
        /*0022*/ 	.short	(.L_3224 - .L_3223)


	//   ....[0]....
.L_3223:
        /* <DEDUP_REMOVED lines=18> */


	//----- nvinfo : EIATTR_MERCURY_ISA_VERSION
	.align		4
.L_3224:
        /*0134*/ 	.byte	0x03, 0x5f
        /*0136*/ 	.short	0x0101


	//----- nvinfo : EIATTR_COOP_GROUP_MASK_REGIDS
	.align		4
        /*0138*/ 	.byte	0x04, 0x29
        /*013a*/ 	.short	(.L_3226 - .L_3225)


	//   ....[0]....
.L_3225:
        /*013c*/ 	.word	0xffffffff


	//   ....[1]....
        /*0140*/ 	.word	0xffffffff


	//   ....[2]....
        /*0144*/ 	.word	0xffffffff


	//   ....[3]....
        /*0148*/ 	.word	0xffffffff


	//   ....[4]....
        /*014c*/ 	.word	0xffffffff


	//   ....[5]....
        /*0150*/ 	.word	0xffffffff


	//   ....[6]....
        /*0154*/ 	.word	0xffffffff


	//   ....[7]....
        /*0158*/ 	.word	0xffffffff


	//   ....[8]....
        /*015c*/ 	.word	0xffffffff


	//   ....[9]....
        /*0160*/ 	.word	0xffffffff


	//   ....[10]....
        /*0164*/ 	.word	0x05000003


	//   ....[11]....
        /*0168*/ 	.word	0x05000003


	//   ....[12]....
        /*016c*/ 	.word	0x05000003


	//   ....[13]....
        /*0170*/ 	.word	0x05000003


	//   ....[14]....
        /*0174*/ 	.word	0x05000003


	//   ....[15]....
        /*0178*/ 	.word	0x05000003


	//   ....[16]....
        /*017c*/ 	.word	0x05000003


	//   ....[17]....
        /*0180*/ 	.word	0x05000003


	//   ....[18]....
        /*0184*/ 	.word	0x05000003


	//   ....[19]....
        /*0188*/ 	.word	0x05000003


	//----- nvinfo : EIATTR_COOP_GROUP_INSTR_OFFSETS
	.align		4
.L_3226:
        /*018c*/ 	.byte	0x04, 0x28
        /*018e*/ 	.short	(.L_3228 - .L_3227)


	//   ....[0]....
.L_3227:
        /*0190*/ 	.word	0x00004960


	//   ....[1]....
        /*0194*/ 	.word	0x000049a0


	//   ....[2]....
        /*0198*/ 	.word	0x000049c0


	//   ....[3]....
        /*019c*/ 	.word	0x000049e0


	//   ....[4]....
        /*01a0*/ 	.word	0x00004a00


	//   ....[5]....
        /*01a4*/ 	.word	0x00005470


	//   ....[6]....
        /*01a8*/ 	.word	0x00005490


	//   ....[7]....
        /*01ac*/ 	.word	0x000054b0


	//   ....[8]....
        /*01b0*/ 	.word	0x000054d0


	//   ....[9]....
        /*01b4*/ 	.word	0x000054f0


	//   ....[10]....
        /*01b8*/ 	.word	0x00006f20


	//   ....[11]....
        /*01bc*/ 	.word	0x00006fc0


	//   ....[12]....
        /*01c0*/ 	.word	0x00007030


	//   ....[13]....
        /*01c4*/ 	.word	0x000070a0


	//   ....[14]....
        /*01c8*/ 	.word	0x00007110


	//   ....[15]....
        /*01cc*/ 	.word	0x00007bf0


	//   ....[16]....
        /*01d0*/ 	.word	0x00007c60


	//   ....[17]....
        /*01d4*/ 	.word	0x00007cd0


	//   ....[18]....
        /*01d8*/ 	.word	0x00007d40


	//   ....[19]....
        /*01dc*/ 	.word	0x00007db0


	//----- nvinfo : EIATTR_VRC_CTA_INIT_COUNT
	.align		4
.L_3228:
        /*01e0*/ 	.byte	0x02, 0x4a
	.zero		1
	.zero		1


	//----- nvinfo : EIATTR_EXIT_INSTR_OFFSETS
	.align		4
        /*01e4*/ 	.byte	0x04, 0x1c
        /*01e6*/ 	.short	(.L_3230 - .L_3229)


	//   ....[0]....
.L_3229:
        /*01e8*/ 	.word	0x00000ec0


	//   ....[1]....
        /*01ec*/ 	.word	0x00006eb0


	//----- nvinfo : EIATTR_MAX_THREADS
	.align		4
.L_3230:
        /*01f0*/ 	.byte	0x04, 0x05
        /*01f2*/ 	.short	(.L_3232 - .L_3231)
.L_3231:
        /*01f4*/ 	.word	0x00000080
        /*01f8*/ 	.word	0x00000001
        /*01fc*/ 	.word	0x00000001


	//----- nvinfo : EIATTR_CRS_STACK_SIZE
	.align		4
.L_3232:
        /*0200*/ 	.byte	0x04, 0x1e
        /*0202*/ 	.short	(.L_3234 - .L_3233)
.L_3233:
        /*0204*/ 	.word	0x00000000


	//----- nvinfo : EIATTR_CBANK_PARAM_SIZE
	.align		4
.L_3234:
        /*0208*/ 	.byte	0x03, 0x19
        /*020a*/ 	.short	0x00e8


	//----- nvinfo : EIATTR_PARAM_CBANK
	.align		4
        /*020c*/ 	.byte	0x04, 0x0a
        /*020e*/ 	.short	(.L_3236 - .L_3235)
	.align		4
.L_3235:
        /*0210*/ 	.word	index@(.nv.constant0._ZN10layer_norm13ln_fwd_kernelINS_13Kernel_traitsIf6__halffS2_fjLj2560ELj1ELj4ELj1ELj16ENS_18Kernel_traits_baseILj2560EfS2_fS2_fjLj128EEEEELb0ELb0ELb1ELb0EEEvNS_9FwdParamsE)
        /*0214*/ 	.short	0x0380
        /*0216*/ 	.short	0x00e8


	//----- nvinfo : EIATTR_SW_WAR
	.align		4
.L_3236:
        /*0218*/ 	.byte	0x04, 0x36
        /*021a*/ 	.short	(.L_3238 - .L_3237)
.L_3237:
        /*021c*/ 	.word	0x00000008
.L_3238:


//--------------------- .nv.info._ZN10layer_norm13ln_fwd_kernelINS_13Kernel_traitsIf6__halffS2_fjLj2560ELj1ELj4ELj1ELj16ENS_18Kernel_traits_baseILj2560EfS2_fS2_fjLj128EEEEELb0ELb0ELb1ELb1EEEvNS_9FwdParamsE --------------------------
	.section	.nv.info._ZN10layer_norm13ln_fwd_kernelINS_13Kernel_traitsIf6__halffS2_fjLj2560ELj1ELj4ELj1ELj16ENS_18Kernel_traits_baseILj2560EfS2_fS2_fjLj128EEEEELb0ELb0ELb1ELb1EEEvNS_9FwdParamsE,"",@"SHT_CUDA_INFO"
	.sectionflags	@""
	.align	4


	//----- nvinfo : EIATTR_CUDA_API_VERSION
	.align		4
        /*0000*/ 	.byte	0x04, 0x37
        /*0002*/ 	.short	(.L_3240 - .L_3239)
.L_3239:
        /*0004*/ 	.word	0x00000082


	//----- nvinfo : EIATTR_KPARAM_INFO
	.align		4
.L_3240:
        /*0008*/ 	.byte	0x04, 0x17
        /*000a*/ 	.short	(.L_3242 - .L_3241)
.L_3241:
        /*000c*/ 	.word	0x00000000
        /*0010*/ 	.short	0x0000
        /*0012*/ 	.short	0x0000
        /*0014*/ 	.byte	0x00, 0xf0, 0xa1, 0x03


	//----- nvinfo : EIATTR_SPARSE_MMA_MASK
	.align		4
.L_3242:
        /*0018*/ 	.byte	0x03, 0x50
        /*001a*/ 	.short	0x0000


	//----- nvinfo : EIATTR_MAXREG_COUNT
	.align		4
        /*001c*/ 	.byte	0x03, 0x1b
        /*001e*/ 	.short	0x00ff


	//----- nvinfo : EIATTR_MERCURY_ISA_VERSION
	.align		4
        /*0020*/ 	.byte	0x03, 0x5f
        /*0022*/ 	.short	0x0101


	//----- nvinfo : EIATTR_COOP_GROUP_MASK_REGIDS
	.align		4
        /*0024*/ 	.byte	0x04, 0x29
        /*0026*/ 	.short	(.L_3244 - .L_3243)


	//   ....[0]....
.L_3243:
        /*0028*/ 	.word	0xffffffff


	//   ....[1]....
        /*002c*/ 	.word	0xffffffff


	//   ....[2]....
        /*0030*/ 	.word	0xffffffff


	//   ....[3]....
        /*0034*/ 	.word	0xffffffff


	//   ....[4]....
        /*0038*/ 	.word	0xffffffff


	//   ....[5]....
        /*003c*/ 	.word	0xffffffff


	//   ....[6]....
        /*0040*/ 	.word	0xffffffff


	//   ....[7]....
        /*0044*/ 	.word	0xffffffff


	//   ....[8]....
        /*0048*/ 	.word	0xffffffff


	//   ....[9]....
        /*004c*/ 	.word	0xffffffff


	//   ....[10]....
        /*0050*/ 	.word	0x05000002


	//   ....[11]....
        /*0054*/ 	.word	0x05000002


	//   ....[12]....
        /*0058*/ 	.word	0x05000002


	//   ....[13]....
        /*005c*/ 	.word	0x05000002


	//   ....[14]....
        /*0060*/ 	.word	0x05000002


	//   ....[15]....
        /*0064*/ 	.word	0x05000002


	//   ....[16]....
        /*0068*/ 	.word	0x05000002


	//   ....[17]....
        /*006c*/ 	.word	0x05000002


	//   ....[18]....
        /*0070*/ 	.word	0x05000002


	//   ....[19]....
        /*0074*/ 	.word	0x05000002


	//----- nvinfo : EIATTR_COOP_GROUP_INSTR_OFFSETS
	.align		4
.L_3244:
        /*0078*/ 	.byte	0x04, 0x28
        /*007a*/ 	.short	(.L_3246 - .L_3245)


	//   ....[0]....
.L_3245:
        /*007c*/ 	.word	0x00003ae0


	//   ....[1]....
        /*0080*/ 	.word	0x00003b10


	//   ....[2]....
        /*0084*/ 	.word	0x00003b30


	//   ....[3]....
        /*0088*/ 	.word	0x00003b50


	//   ....[4]....
        /*008c*/ 	.word	0x00003b70


	//   ....[5]....
        /*0090*/ 	.word	0x000045a0


	//   ....[6]....
        /*0094*/ 	.word	0x000045c0


	//   ....[7]....
        /*0098*/ 	.word	0x000045e0


	//   ....[8]....
        /*009c*/ 	.word	0x00004600


	//   ....[9]....
        /*00a0*/ 	.word	0x00004620


	//   ....[10]....
        /*00a4*/ 	.word	0x00005bf0


	//   ....[11]....
        /*00a8*/ 	.word	0x00005c80


	//   ....[12]....
        /*00ac*/ 	.word	0x00005cf0


	//   ....[13]....
        /*00b0*/ 	.word	0x00005d60


	//   ....[14]....
        /*00b4*/ 	.word	0x00005dd0


	//   ....[15]....
        /*00b8*/ 	.word	0x00006860


	//   ....[16]....
        /*00bc*/ 	.word	0x000068c0


	//   ....[17]....
        /*00c0*/ 	.word	0x00006920


	//   ....[18]....
        /*00c4*/ 	.word	0x00006980


	//   ....[19]....
        /*00c8*/ 	.word	0x000069e0


	//----- nvinfo : EIATTR_VRC_CTA_INIT_COUNT
	.align		4
.L_3246:
        /*00cc*/ 	.byte	0x02, 0x4a
	.zero		1
	.zero		1


	//----- nvinfo : EIATTR_EXIT_INSTR_OFFSETS
	.align		4
        /*00d0*/ 	.byte	0x04, 0x1c
        /*00d2*/ 	.short	(.L_3248 - .L_3247)


	//   ....[0]....
.L_3247:
        /*00d4*/ 	.word	0x000007c0


	//   ....[1]....
        /*00d8*/ 	.word	0x00005b80


	//----- nvinfo : EIATTR_MAX_THREADS
	.align		4
.L_3248:
        /*00dc*/ 	.byte	0x04, 0x05
        /*00de*/ 	.short	(.L_3250 - .L_3249)
.L_3249:
        /*00e0*/ 	.word	0x00000080
        /*00e4*/ 	.word	0x00000001
        /*00e8*/ 	.word	0x00000001


	//----- nvinfo : EIATTR_CRS_STACK_SIZE
	.align		4
.L_3250:
        /*00ec*/ 	.byte	0x04, 0x1e
        /*00ee*/ 	.short	(.L_3252 - .L_3251)
.L_3251:
        /*00f0*/ 	.word	0x00000000


	//----- nvinfo : EIATTR_CBANK_PARAM_SIZE
	.align		4
.L_3252:
        /*00f4*/ 	.byte	0x03, 0x19
        /*00f6*/ 	.short	0x00e8


	//----- nvinfo : EIATTR_PARAM_CBANK
	.align		4
        /*00f8*/ 	.byte	0x04, 0x0a
        /*00fa*/ 	.short	(.L_3254 - .L_3253)
	.align		4
.L_3253:
        /*00fc*/ 	.word	index@(.nv.constant0._ZN10layer_norm13ln_fwd_kernelINS_13Kernel_traitsIf6__halffS2_fjLj2560ELj1ELj4ELj1ELj16ENS_18Kernel_traits_baseILj2560EfS2_fS2_fjLj128EEEEELb0ELb0ELb1ELb1EEEvNS_9FwdParamsE)
        /*0100*/ 	.short	0x0380
        /*0102*/ 	.short	0x00e8


	//----- nvinfo : EIATTR_SW_WAR
	.align		4
.L_3254:
        /*0104*/ 	.byte	0x04, 0x36
        /*0106*/ 	.short	(.L_3256 - .L_3255)
.L_3255:
        /*0108*/ 	.word	0x00000008
.L_3256:


//--------------------- .nv.info._ZN10layer_norm13ln_fwd_kernelINS_13Kernel_traitsIf6__halffS2_fjLj2560ELj1ELj4ELj1ELj16ENS_18Kernel_traits_baseILj2560EfS2_fS2_fjLj128EEEEELb0ELb1ELb0ELb0EEEvNS_9FwdParamsE --------------------------
	.section	.nv.info._ZN10layer_norm13ln_fwd_kernelINS_13Kernel_traitsIf6__halffS2_fjLj2560ELj1ELj4ELj1ELj16ENS_18Kernel_traits_baseILj2560EfS2_fS2_fjLj128EEEEELb0ELb1ELb0ELb0EEEvNS_9FwdParamsE,"",@"SHT_CUDA_INFO"
	.sectionflags	@""
	.align	4


	//----- nvinfo : EIATTR_CUDA_API_VERSION
	.align		4
        /*0000*/ 	.byte	0x04, 0x37
        /*0002*/ 	.short	(.L_3258 - .L_3257)
.L_3257:
        /*0004*/ 	.word	0x00000082


	//----- nvinfo : EIATTR_KPARAM_INFO
	.align		4
.L_3258:
        /*0008*/ 	.byte	0x04, 0x17
        /*000a*/ 	.short	(.L_3260 - .L_3259)
.L_3259:
        /*000c*/ 	.word	0x00000000
        /*0010*/ 	.short	0x0000
        /*0012*/ 	.short	0x0000
        /*0014*/ 	.byte	0x00, 0xf0, 0xa1, 0x03


	//----- nvinfo : EIATTR_SPARSE_MMA_MASK
	.align		4
.L_3260:
        /*0018*/ 	.byte	0x03, 0x50
        /*001a*/ 	.short	0x0000


	//----- nvinfo : EIATTR_MAXREG_COUNT
	.align		4
        /*001c*/ 	.byte	0x03, 0x1b
        /*001e*/ 	.short	0x00ff


	//----- nvinfo : EIATTR_ANNOTATIONS
	.align		4
        /*0020*/ 	.byte	0x04, 0x55
        /*0022*/ 	.short	(.L_3262 - .L_3261)


	//   ....[0]....
.L_3261:
        /* <DEDUP_REMOVED lines=221> */


	//----- nvinfo : EIATTR_MERCURY_ISA_VERSION
	.align		4
.L_3262:
        /*0de4*/ 	.byte	0x03, 0x5f
        /*0de6*/ 	.short	0x0101


	//----- nvinfo : EIATTR_COOP_GROUP_MASK_REGIDS
	.align		4
        /*0de8*/ 	.byte	0x04, 0x29
        /*0dea*/ 	.short	(.L_3264 - .L_3263)


	//   ....[0]....
.L_3263:
        /*0dec*/ 	.word	0xffffffff


	//   ....[1]....
        /*0df0*/ 	.word	0xffffffff


	//   ....[2]....
        /*0df4*/ 	.word	0xffffffff


	//   ....[3]....
        /*0df8*/ 	.word	0xffffffff


	//   ....[4]....
        /*0dfc*/ 	.word	0xffffffff


	//   ....[5]....
        /*0e00*/ 	.word	0xffffffff


	//   ....[6]....
        /*0e04*/ 	.word	0xffffffff


	//   ....[7]....
        /*0e08*/ 	.word	0xffffffff


	//   ....[8]....
        /*0e0c*/ 	.word	0xffffffff


	//   ....[9]....
        /*0e10*/ 	.word	0xffffffff


	//   ....[10]....
        /*0e14*/ 	.word	0x05000002


	//   ....[11]....
        /*0e18*/ 	.word	0x05000002


	//   ....[12]....
        /*0e1c*/ 	.word	0x05000002


	//   ....[13]....
        /*0e20*/ 	.word	0x05000002


	//   ....[14]....
        /*0e24*/ 	.word	0x05000002


	//   ....[15]....
        /*0e28*/ 	.word	0x05000002


	//   ....[16]....
        /*0e2c*/ 	.word	0x05000002


	//   ....[17]....
        /*0e30*/ 	.word	0x05000002


	//   ....[18]....
        /*0e34*/ 	.word	0x05000002


	//   ....[19]....
        /*0e38*/ 	.word	0x05000002


	//----- nvinfo : EIATTR_COOP_GROUP_INSTR_OFFSETS
	.align		4
.L_3264:
        /*0e3c*/ 	.byte	0x04, 0x28
        /*0e3e*/ 	.short	(.L_3266 - .L_3265)


	//   ....[0]....
.L_3265:
        /*0e40*/ 	.word	0x000057b0


	//   ....[1]....
        /*0e44*/ 	.word	0x000057f0


	//   ....[2]....
        /*0e48*/ 	.word	0x00005810


	//   ....[3]....
        /*0e4c*/ 	.word	0x00005830


	//   ....[4]....
        /*0e50*/ 	.word	0x00005850


	//   ....[5]....
        /*0e54*/ 	.word	0x000062c0


	//   ....[6]....
        /*0e58*/ 	.word	0x000062e0


	//   ....[7]....
        /*0e5c*/ 	.word	0x00006300


	//   ....[8]....
        /*0e60*/ 	.word	0x00006320


	//   ....[9]....
        /*0e64*/ 	.word	0x00006340


	//   ....[10]....
        /*0e68*/ 	.word	0x00008990


	//   ....[11]....
        /*0e6c*/ 	.word	0x00008a30


	//   ....[12]....
        /*0e70*/ 	.word	0x00008aa0


	//   ....[13]....
        /*0e74*/ 	.word	0x00008b10


	//   ....[14]....
        /*0e78*/ 	.word	0x00008b80


	//   ....[15]....
        /*0e7c*/ 	.word	0x00009660


	//   ....[16]....
        /*0e80*/ 	.word	0x000096d0


	//   ....[17]....
        /*0e84*/ 	.word	0x00009740


	//   ....[18]....
        /*0e88*/ 	.word	0x000097b0


	//   ....[19]....
        /*0e8c*/ 	.word	0x00009820


	//----- nvinfo : EIATTR_VRC_CTA_INIT_COUNT
	.align		4
.L_3266:
        /*0e90*/ 	.byte	0x02, 0x4a
	.zero		1
	.zero		1


	//----- nvinfo : EIATTR_EXIT_INSTR_OFFSETS
	.align		4
        /*0e94*/ 	.byte	0x04, 0x1c
        /*0e96*/ 	.short	(.L_3268 - .L_3267)


	//   ....[0]....
.L_3267:
        /*0e98*/ 	.word	0x00002420


	//   ....[1]....
        /*0e9c*/ 	.word	0x00008920


	//----- nvinfo : EIATTR_MAX_THREADS
	.align		4
.L_3268:
        /*0ea0*/ 	.byte	0x04, 0x05
        /*0ea2*/ 	.short	(.L_3270 - .L_3269)
.L_3269:
        /*0ea4*/ 	.word	0x00000080
        /*0ea8*/ 	.word	0x00000001
        /*0eac*/ 	.word	0x00000001


	//----- nvinfo : EIATTR_CRS_STACK_SIZE
	.align		4
.L_3270:
        /*0eb0*/ 	.byte	0x04, 0x1e
        /*0eb2*/ 	.short	(.L_3272 - .L_3271)
.L_3271:
        /*0eb4*/ 	.word	0x00000000


	//----- nvinfo : EIATTR_CBANK_PARAM_SIZE
	.align		4
.L_3272:
        /*0eb8*/ 	.byte	0x03, 0x19
        /*0eba*/ 	.short	0x00e8


	//----- nvinfo : EIATTR_PARAM_CBANK
	.align		4
        /*0ebc*/ 	.byte	0x04, 0x0a
        /*0ebe*/ 	.short	(.L_3274 - .L_3273)
	.align		4
.L_3273:
        /*0ec0*/ 	.word	index@(.nv.constant0._ZN10layer_norm13ln_fwd_kernelINS_13Kernel_traitsIf6__halffS2_fjLj2560ELj1ELj4ELj1ELj16ENS_18Kernel_traits_baseILj2560EfS2_fS2_fjLj128EEEEELb0ELb1ELb0ELb0EEEvNS_9FwdParamsE)
        /*0ec4*/ 	.short	0x0380
        /*0ec6*/ 	.short	0x00e8


	//----- nvinfo : EIATTR_SW_WAR
	.align		4
.L_3274:
        /*0ec8*/ 	.byte	0x04, 0x36
        /*0eca*/ 	.short	(.L_3276 - .L_3275)
.L_3275:
        /*0ecc*/ 	.word	0x00000008
.L_3276:


//--------------------- .nv.info._ZN10layer_norm13ln_fwd_kernelINS_13Kernel_traitsIf6__halffS2_fjLj2560ELj1ELj4ELj1ELj16ENS_18Kernel_traits_baseILj2560EfS2_fS2_fjLj128EEEEELb0ELb1ELb0ELb1EEEvNS_9FwdParamsE --------------------------
	.section	.nv.info._ZN10layer_norm13ln_fwd_kernelINS_13Kernel_traitsIf6__halffS2_fjLj2560ELj1ELj4ELj1ELj16ENS_18Kernel_traits_baseILj2560EfS2_fS2_fjLj128EEEEELb0ELb1ELb0ELb1EEEvNS_9FwdParamsE,"",@"SHT_CUDA_INFO"
	.sectionflags	@""
	.align	4


	//----- nvinfo : EIATTR_CUDA_API_VERSION
	.align		4
        /*0000*/ 	.byte	0x04, 0x37
        /*0002*/ 	.short	(.L_3278 - .L_3277)
.L_3277:
        /*0004*/ 	.word	0x00000082


	//----- nvinfo : EIATTR_KPARAM_INFO
	.align		4
.L_3278:
        /*0008*/ 	.byte	0x04, 0x17
        /*000a*/ 	.short	(.L_3280 - .L_3279)
.L_3279:
        /*000c*/ 	.word	0x00000000
        /*0010*/ 	.short	0x0000
        /*0012*/ 	.short	0x0000
        /*0014*/ 	.byte	0x00, 0xf0, 0xa1, 0x03


	//----- nvinfo : EIATTR_SPARSE_MMA_MASK
	.align		4
.L_3280:
        /*0018*/ 	.byte	0x03, 0x50
        /*001a*/ 	.short	0x0000


	//----- nvinfo : EIATTR_MAXREG_COUNT
	.align		4
        /*001c*/ 	.byte	0x03, 0x1b
        /*001e*/ 	.short	0x00ff


	//----- nvinfo : EIATTR_ANNOTATIONS
	.align		4
        /*0020*/ 	.byte	0x04, 0x55
        /*0022*/ 	.short	(.L_3282 - .L_3281)


	//   ....[0]....
.L_3281:
        /* <DEDUP_REMOVED lines=97> */


	//----- nvinfo : EIATTR_MERCURY_ISA_VERSION
	.align		4
.L_3282:
        /*0624*/ 	.byte	0x03, 0x5f
        /*0626*/ 	.short	0x0101


	//----- nvinfo : EIATTR_COOP_GROUP_MASK_REGIDS
	.align		4
        /*0628*/ 	.byte	0x04, 0x29
        /*062a*/ 	.short	(.L_3284 - .L_3283)


	//   ....[0]....
.L_3283:
        /*062c*/ 	.word	0xffffffff


	//   ....[1]....
        /*0630*/ 	.word	0xffffffff


	//   ....[2]....
        /*0634*/ 	.word	0xffffffff


	//   ....[3]....
        /*0638*/ 	.word	0xffffffff


	//   ....[4]....
        /*063c*/ 	.word	0xffffffff


	//   ....[5]....
        /*0640*/ 	.word	0xffffffff


	//   ....[6]....
        /*0644*/ 	.word	0xffffffff


	//   ....[7]....
        /*0648*/ 	.word	0xffffffff


	//   ....[8]....
        /*064c*/ 	.word	0xffffffff


	//   ....[9]....
        /*0650*/ 	.word	0xffffffff


	//   ....[10]....
        /*0654*/ 	.word	0x050000f3


	//   ....[11]....
        /*0658*/ 	.word	0x050000f3


	//   ....[12]....
        /*065c*/ 	.word	0x050000f3


	//   ....[13]....
        /*0660*/ 	.word	0x050000f3


	//   ....[14]....
        /*0664*/ 	.word	0x050000f3


	//   ....[15]....
        /*0668*/ 	.word	0x050000f3


	//   ....[16]....
        /*066c*/ 	.word	0x050000f3


	//   ....[17]....
        /*0670*/ 	.word	0x050000f3


	//   ....[18]....
        /*0674*/ 	.word	0x050000f3


	//   ....[19]....
        /*0678*/ 	.word	0x050000f3


	//----- nvinfo : EIATTR_COOP_GROUP_INSTR_OFFSETS
	.align		4
.L_3284:
        /*067c*/ 	.byte	0x04, 0x28
        /*067e*/ 	.short	(.L_3286 - .L_3285)


	//   ....[0]....
.L_3285:
        /*0680*/ 	.word	0x00003c80


	//   ....[1]....
        /*0684*/ 	.word	0x00003cb0


	//   ....[2]....
        /*0688*/ 	.word	0x00003cd0


	//   ....[3]....
        /*068c*/ 	.word	0x00003cf0


	//   ....[4]....
        /*0690*/ 	.word	0x00003d10


	//   ....[5]....
        /*0694*/ 	.word	0x00004740


	//   ....[6]....
        /*0698*/ 	.word	0x00004760


	//   ....[7]....
        /*069c*/ 	.word	0x00004780


	//   ....[8]....
        /*06a0*/ 	.word	0x000047a0


	//   ....[9]....
        /*06a4*/ 	.word	0x000047c0


	//   ....[10]....
        /*06a8*/ 	.word	0x00006220


	//   ....[11]....
        /*06ac*/ 	.word	0x000062b0


	//   ....[12]....
        /*06b0*/ 	.word	0x00006320


	//   ....[13]....
        /*06b4*/ 	.word	0x00006390


	//   ....[14]....
        /*06b8*/ 	.word	0x00006400


	//   ....[15]....
        /*06bc*/ 	.word	0x00006e90


	//   ....[16]....
        /*06c0*/ 	.word	0x00006ef0


	//   ....[17]....
        /*06c4*/ 	.word	0x00006f50


	//   ....[18]....
        /*06c8*/ 	.word	0x00006fb0


	//   ....[19]....
        /*06cc*/ 	.word	0x00007010


	//----- nvinfo : EIATTR_VRC_CTA_INIT_COUNT
	.align		4
.L_3286:
        /*06d0*/ 	.byte	0x02, 0x4a
	.zero		1
	.zero		1


	//----- nvinfo : EIATTR_EXIT_INSTR_OFFSETS
	.align		4
        /*06d4*/ 	.byte	0x04, 0x1c
        /*06d6*/ 	.short	(.L_3288 - .L_3287)


	//   ....[0]....
.L_3287:
        /*06d8*/ 	.word	0x00001060


	//   ....[1]....
        /*06dc*/ 	.word	0x000061b0


	//----- nvinfo : EIATTR_MAX_THREADS
	.align		4
.L_3288:
        /*06e0*/ 	.byte	0x04, 0x05
        /*06e2*/ 	.short	(.L_3290 - .L_3289)
.L_3289:
        /*06e4*/ 	.word	0x00000080
        /*06e8*/ 	.word	0x00000001
        /*06ec*/ 	.word	0x00000001


	//----- nvinfo : EIATTR_CRS_STACK_SIZE
	.align		4
.L_3290:
        /*06f0*/ 	.byte	0x04, 0x1e
        /*06f2*/ 	.short	(.L_3292 - .L_3291)
.L_3291:
        /*06f4*/ 	.word	0x00000000


	//----- nvinfo : EIATTR_CBANK_PARAM_SIZE
	.align		4
.L_3292:
        /*06f8*/ 	.byte	0x03, 0x19
        /*06fa*/ 	.short	0x00e8


	//----- nvinfo : EIATTR_PARAM_CBANK
	.align		4
        /*06fc*/ 	.byte	0x04, 0x0a
        /*06fe*/ 	.short	(.L_3294 - .L_3293)
	.align		4
.L_3293:
        /*0700*/ 	.word	index@(.nv.constant0._ZN10layer_norm13ln_fwd_kernelINS_13Kernel_traitsIf6__halffS2_fjLj2560ELj1ELj4ELj1ELj16ENS_18Kernel_traits_baseILj2560EfS2_fS2_fjLj128EEEEELb0ELb1ELb0ELb1EEEvNS_9FwdParamsE)
        /*0704*/ 	.short	0x0380
        /*0706*/ 	.short	0x00e8


	//----- nvinfo : EIATTR_SW_WAR
	.align		4
.L_3294:
        /*0708*/ 	.byte	0x04, 0x36
        /*070a*/ 	.short	(.L_3296 - .L_3295)
.L_3295:
        /*070c*/ 	.word	0x00000008
.L_3296:


//--------------------- .nv.info._ZN10layer_norm13ln_fwd_kernelINS_13Kernel_traitsIf6__halffS2_fjLj2560ELj1ELj4ELj1ELj16ENS_18Kernel_traits_baseILj2560EfS2_fS2_fjLj128EEEEELb0ELb1ELb1ELb0EEEvNS_9FwdParamsE --------------------------
	.section	.nv.info._ZN10layer_norm13ln_fwd_kernelINS_13Kernel_traitsIf6__halffS2_fjLj2560ELj1ELj4ELj1ELj16ENS_18Kernel_traits_baseILj2560EfS2_fS2_fjLj128EEEEELb0ELb1ELb1ELb0EEEvNS_9FwdParamsE,"",@"SHT_CUDA_INFO"
	.sectionflags	@""
	.align	4


	//----- nvinfo : EIATTR_CUDA_API_VERSION
	.align		4
        /*0000*/ 	.byte	0x04, 0x37
        /*0002*/ 	.short	(.L_3298 - .L_3297)
.L_3297:
        /*0004*/ 	.word	0x00000082


	//----- nvinfo : EIATTR_KPARAM_INFO
	.align		4
.L_3298:
        /*0008*/ 	.byte	0x04, 0x17
        /*000a*/ 	.short	(.L_3300 - .L_3299)
.L_3299:
        /*000c*/ 	.word	0x00000000
        /*0010*/ 	.short	0x0000
        /*0012*/ 	.short	0x0000
        /*0014*/ 	.byte	0x00, 0xf0, 0xa1, 0x03


	//----- nvinfo : EIATTR_SPARSE_MMA_MASK
	.align		4
.L_3300:
        /*0018*/ 	.byte	0x03, 0x50
        /*001a*/ 	.short	0x0000


	//----- nvinfo : EIATTR_MAXREG_COUNT
	.align		4
        /*001c*/ 	.byte	0x03, 0x1b
        /*001e*/ 	.short	0x00ff


	//----- nvinfo : EIATTR_ANNOTATIONS
	.align		4
        /*0020*/ 	.byte	0x04, 0x55
        /*0022*/ 	.short	(.L_3302 - .L_3301)


	//   ....[0]....
.L_3301:
        /* <DEDUP_REMOVED lines=232> */


	//----- nvinfo : EIATTR_MERCURY_ISA_VERSION
	.align		4
.L_3302:
        /*0e94*/ 	.byte	0x03, 0x5f
        /*0e96*/ 	.short	0x0101


	//----- nvinfo : EIATTR_COOP_GROUP_MASK_REGIDS
	.align		4
        /*0e98*/ 	.byte	0x04, 0x29
        /*0e9a*/ 	.short	(.L_3304 - .L_3303)


	//   ....[0]....
.L_3303:
        /*0e9c*/ 	.word	0xffffffff


	//   ....[1]....
        /*0ea0*/ 	.word	0xffffffff


	//   ....[2]....
        /*0ea4*/ 	.word	0xffffffff


	//   ....[3]....
        /*0ea8*/ 	.word	0xffffffff


	//   ....[4]....
        /*0eac*/ 	.word	0xffffffff


	//   ....[5]....
        /*0eb0*/ 	.word	0xffffffff


	//   ....[6]....
        /*0eb4*/ 	.word	0xffffffff


	//   ....[7]....
        /*0eb8*/ 	.word	0xffffffff


	//   ....[8]....
        /*0ebc*/ 	.word	0xffffffff


	//   ....[9]....
        /*0ec0*/ 	.word	0xffffffff


	//   ....[10]....
        /*0ec4*/ 	.word	0x05000003


	//   ....[11]....
        /*0ec8*/ 	.word	0x05000003


	//   ....[12]....
        /*0ecc*/ 	.word	0x05000003


	//   ....[13]....
        /*0ed0*/ 	.word	0x05000003


	//   ....[14]....
        /*0ed4*/ 	.word	0x05000003


	//   ....[15]....
        /*0ed8*/ 	.word	0x05000003


	//   ....[16]....
        /*0edc*/ 	.word	0x05000003


	//   ....[17]....
        /*0ee0*/ 	.word	0x05000003


	//   ....[18]....
        /*0ee4*/ 	.word	0x05000003


	//   ....[19]....
        /*0ee8*/ 	.word	0x05000003


	//----- nvinfo : EIATTR_COOP_GROUP_INSTR_OFFSETS
	.align		4
.L_3304:
        /*0eec*/ 	.byte	0x04, 0x28
        /*0eee*/ 	.short	(.L_3306 - .L_3305)


	//   ....[0]....
.L_3305:
        /*0ef0*/ 	.word	0x00006d70


	//   ....[1]....
        /*0ef4*/ 	.word	0x00006db0


	//   ....[2]....
        /*0ef8*/ 	.word	0x00006dd0


	//   ....[3]....
        /*0efc*/ 	.word	0x00006df0


	//   ....[4]....
        /*0f00*/ 	.word	0x00006e10


	//   ....[5]....
        /*0f04*/ 	.word	0x00007880


	//   ....[6]....
        /*0f08*/ 	.word	0x000078a0


	//   ....[7]....
        /*0f0c*/ 	.word	0x000078c0


	//   ....[8]....
        /*0f10*/ 	.word	0x000078e0


	//   ....[9]....
        /*0f14*/ 	.word	0x00007900


	//   ....[10]....
        /*0f18*/ 	.word	0x0000a0d0


	//   ....[11]....
        /*0f1c*/ 	.word	0x0000a170


	//   ....[12]....
        /*0f20*/ 	.word	0x0000a1e0


	//   ....[13]....
        /*0f24*/ 	.word	0x0000a250


	//   ....[14]....
        /*0f28*/ 	.word	0x0000a2c0


	//   ....[15]....
        /*0f2c*/ 	.word	0x0000ada0


	//   ....[16]....
        /*0f30*/ 	.word	0x0000ae10


	//   ....[17]....
        /*0f34*/ 	.word	0x0000ae80


	//   ....[18]....
        /*0f38*/ 	.word	0x0000aef0


	//   ....[19]....
        /*0f3c*/ 	.word	0x0000af60


	//----- nvinfo : EIATTR_VRC_CTA_INIT_COUNT
	.align		4
.L_3306:
        /*0f40*/ 	.byte	0x02, 0x4a
	.zero		1
	.zero		1


	//----- nvinfo : EIATTR_EXIT_INSTR_OFFSETS
	.align		4
        /*0f44*/ 	.byte	0x04, 0x1c
        /*0f46*/ 	.short	(.L_3308 - .L_3307)


	//   ....[0]....
.L_3307:
        /*0f48*/ 	.word	0x00002490


	//   ....[1]....
        /*0f4c*/ 	.word	0x0000a060


	//----- nvinfo : EIATTR_MAX_THREADS
	.align		4
.L_3308:
        /*0f50*/ 	.byte	0x04, 0x05
        /*0f52*/ 	.short	(.L_3310 - .L_3309)
.L_3309:
        /*0f54*/ 	.word	0x00000080
        /*0f58*/ 	.word	0x00000001
        /*0f5c*/ 	.word	0x00000001


	//----- nvinfo : EIATTR_CRS_STACK_SIZE
	.align		4
.L_3310:
        /*0f60*/ 	.byte	0x04, 0x1e
        /*0f62*/ 	.short	(.L_3312 - .L_3311)
.L_3311:
        /*0f64*/ 	.word	0x00000000


	//----- nvinfo : EIATTR_CBANK_PARAM_SIZE
	.align		4
.L_3312:
        /*0f68*/ 	.byte	0x03, 0x19
        /*0f6a*/ 	.short	0x00e8


	//----- nvinfo : EIATTR_PARAM_CBANK
	.align		4
        /*0f6c*/ 	.byte	0x04, 0x0a
        /*0f6e*/ 	.short	(.L_3314 - .L_3313)
	.align		4
.L_3313:
        /*0f70*/ 	.word	index@(.nv.constant0._ZN10layer_norm13ln_fwd_kernelINS_13Kernel_traitsIf6__halffS2_fjLj2560ELj1ELj4ELj1ELj16ENS_18Kernel_traits_baseILj2560EfS2_fS2_fjLj128EEEEELb0ELb1ELb1ELb0EEEvNS_9FwdParamsE)
        /*0f74*/ 	.short	0x0380
        /*0f76*/ 	.short	0x00e8


	//----- nvinfo : EIATTR_SW_WAR
	.align		4
.L_3314:
        /*0f78*/ 	.byte	0x04, 0x36
        /*0f7a*/ 	.short	(.L_3316 - .L_3315)
.L_3315:
        /*0f7c*/ 	.word	0x00000008
.L_3316:


//--------------------- .nv.info._ZN10layer_norm13ln_fwd_kernelINS_13Kernel_traitsIf6__halffS2_fjLj2560ELj1ELj4ELj1ELj16ENS_18Kernel_traits_baseILj2560EfS2_fS2_fjLj128EEEEELb0ELb1ELb1ELb1EEEvNS_9FwdParamsE --------------------------
	.section	.nv.info._ZN10layer_norm13ln_fwd_kernelINS_13Kernel_traitsIf6__halffS2_fjLj2560ELj1ELj4ELj1ELj16ENS_18Kernel_traits_baseILj2560EfS2_fS2_fjLj128EEEEELb0ELb1ELb1ELb1EEEvNS_9FwdParamsE,"",@"SHT_CUDA_INFO"
	.sectionflags	@""
	.align	4


	//----- nvinfo : EIATTR_CUDA_API_VERSION
	.align		4
        /*0000*/ 	.byte	0x04, 0x37
        /*0002*/ 	.short	(.L_3318 - .L_3317)
.L_3317:
        /*0004*/ 	.word	0x00000082


	//----- nvinfo : EIATTR_KPARAM_INFO
	.align		4
.L_3318:
        /*0008*/ 	.byte	0x04, 0x17
        /*000a*/ 	.short	(.L_3320 - .L_3319)
.L_3319:
        /*000c*/ 	.word	0x00000000
        /*0010*/ 	.short	0x0000
        /*0012*/ 	.short	0x0000
        /*0014*/ 	.byte	0x00, 0xf0, 0xa1, 0x03


	//----- nvinfo : EIATTR_SPARSE_MMA_MASK
	.align		4
.L_3320:
        /*0018*/ 	.byte	0x03, 0x50
        /*001a*/ 	.short	0x0000


	//----- nvinfo : EIATTR_MAXREG_COUNT
	.align		4
        /*001c*/ 	.byte	0x03, 0x1b
        /*001e*/ 	.short	0x00ff


	//----- nvinfo : EIATTR_ANNOTATIONS
	.align		4
        /*0020*/ 	.byte	0x04, 0x55
        /*0022*/ 	.short	(.L_3322 - .L_3321)


	//   ....[0]....
.L_3321:
        /* <DEDUP_REMOVED lines=95> */


	//----- nvinfo : EIATTR_MERCURY_ISA_VERSION
	.align		4
.L_3322:
        /*0604*/ 	.byte	0x03, 0x5f
        /*0606*/ 	.short	0x0101


	//----- nvinfo : EIATTR_COOP_GROUP_MASK_REGIDS
	.align		4
        /*0608*/ 	.byte	0x04, 0x29
        /*060a*/ 	.short	(.L_3324 - .L_3323)


	//   ....[0]....
.L_3323:
        /*060c*/ 	.word	0xffffffff


	//   ....[1]....
        /*0610*/ 	.word	0xffffffff


	//   ....[2]....
        /*0614*/ 	.word	0xffffffff


	//   ....[3]....
        /*0618*/ 	.word	0xffffffff


	//   ....[4]....
        /*061c*/ 	.word	0xffffffff


	//   ....[5]....
        /*0620*/ 	.word	0xffffffff


	//   ....[6]....
        /*0624*/ 	.word	0xffffffff


	//   ....[7]....
        /*0628*/ 	.word	0xffffffff


	//   ....[8]....
        /*062c*/ 	.word	0xffffffff


	//   ....[9]....
        /*0630*/ 	.word	0xffffffff


	//   ....[10]....
        /*0634*/ 	.word	0x05000002


	//   ....[11]....
        /*0638*/ 	.word	0x05000002


	//   ....[12]....
        /*063c*/ 	.word	0x05000002


	//   ....[13]....
        /*0640*/ 	.word	0x05000002


	//   ....[14]....
        /*0644*/ 	.word	0x05000002


	//   ....[15]....
        /*0648*/ 	.word	0x05000002


	//   ....[16]....
        /*064c*/ 	.word	0x05000002


	//   ....[17]....
        /*0650*/ 	.word	0x05000002


	//   ....[18]....
        /*0654*/ 	.word	0x05000002


	//   ....[19]....
        /*0658*/ 	.word	0x05000002


	//----- nvinfo : EIATTR_COOP_GROUP_INSTR_OFFSETS
	.align		4
.L_3324:
        /*065c*/ 	.byte	0x04, 0x28
        /*065e*/ 	.short	(.L_3326 - .L_3325)


	//   ....[0]....
.L_3325:
        /*0660*/ 	.word	0x00005200


	//   ....[1]....
        /*0664*/ 	.word	0x00005230


	//   ....[2]....
        /*0668*/ 	.word	0x00005250


	//   ....[3]....
        /*066c*/ 	.word	0x00005270


	//   ....[4]....
        /*0670*/ 	.word	0x00005290


	//   ....[5]....
        /*0674*/ 	.word	0x00005cc0


	//   ....[6]....
        /*0678*/ 	.word	0x00005ce0


	//   ....[7]....
        /*067c*/ 	.word	0x00005d00


	//   ....[8]....
        /*0680*/ 	.word	0x00005d20


	//   ....[9]....
        /*0684*/ 	.word	0x00005d40


	//   ....[10]....
        /*0688*/ 	.word	0x00007910


	//   ....[11]....
        /*068c*/ 	.word	0x000079a0


	//   ....[12]....
        /*0690*/ 	.word	0x00007a10


	//   ....[13]....
        /*0694*/ 	.word	0x00007a80


	//   ....[14]....
        /*0698*/ 	.word	0x00007af0


	//   ....[15]....
        /*069c*/ 	.word	0x00008580


	//   ....[16]....
        /*06a0*/ 	.word	0x000085e0


	//   ....[17]....
        /*06a4*/ 	.word	0x00008640


	//   ....[18]....
        /*06a8*/ 	.word	0x000086a0


	//   ....[19]....
        /*06ac*/ 	.word	0x00008700


	//----- nvinfo : EIATTR_VRC_CTA_INIT_COUNT
	.align		4
.L_3326:
        /*06b0*/ 	.byte	0x02, 0x4a
	.zero		1
	.zero		1


	//----- nvinfo : EIATTR_EXIT_INSTR_OFFSETS
	.align		4
        /*06b4*/ 	.byte	0x04, 0x1c
        /*06b6*/ 	.short	(.L_3328 - .L_3327)


	//   ....[0]....
.L_3327:
        /*06b8*/ 	.word	0x00001020


	//   ....[1]....
        /*06bc*/ 	.word	0x000078a0


	//----- nvinfo : EIATTR_MAX_THREADS
	.align		4
.L_3328:
        /*06c0*/ 	.byte	0x04, 0x05
        /*06c2*/ 	.short	(.L_3330 - .L_3329)
.L_3329:
        /*06c4*/ 	.word	0x00000080
        /*06c8*/ 	.word	0x00000001
        /*06cc*/ 	.word	0x00000001


	//----- nvinfo : EIATTR_CRS_STACK_SIZE
	.align		4
.L_3330:
        /*06d0*/ 	.byte	0x04, 0x1e
        /*06d2*/ 	.short	(.L_3332 - .L_3331)
.L_3331:
        /*06d4*/ 	.word	0x00000000


	//----- nvinfo : EIATTR_CBANK_PARAM_SIZE
	.align		4
.L_3332:
        /*06d8*/ 	.byte	0x03, 0x19
        /*06da*/ 	.short	0x00e8


	//----- nvinfo : EIATTR_PARAM_CBANK
	.align		4
        /*06dc*/ 	.byte	0x04, 0x0a
        /*06de*/ 	.short	(.L_3334 - .L_3333)
	.align		4
.L_3333:
        /*06e0*/ 	.word	index@(.nv.constant0._ZN10layer_norm13ln_fwd_kernelINS_13Kernel_traitsIf6__halffS2_fjLj2560ELj1ELj4ELj1ELj16ENS_18Kernel_traits_baseILj2560EfS2_fS2_fjLj128EEEEELb0ELb1ELb1ELb1EEEvNS_9FwdParamsE)
        /*06e4*/ 	.short	0x0380
        /*06e6*/ 	.short	0x00e8


	//----- nvinfo : EIATTR_SW_WAR
	.align		4
.L_3334:
        /*06e8*/ 	.byte	0x04, 0x36
        /*06ea*/ 	.short	(.L_3336 - .L_3335)
.L_3335:
        /*06ec*/ 	.word	0x00000008
.L_3336:


//--------------------- .nv.info._ZN10layer_norm13ln_fwd_kernelINS_13Kernel_traitsIf6__halffS2_fjLj2560ELj1ELj4ELj1ELj16ENS_18Kernel_traits_baseILj2560EfS2_fS2_fjLj128EEEEELb1ELb0ELb0ELb0EEEvNS_9FwdParamsE --------------------------
	.section	.nv.info._ZN10layer_norm13ln_fwd_kernelINS_13Kernel_traitsIf6__halffS2_fjLj2560ELj1ELj4ELj1ELj16ENS_18Kernel_traits_baseILj2560EfS2_fS2_fjLj128EEEEELb1ELb0ELb0ELb0EEEvNS_9FwdParamsE,"",@"SHT_CUDA_INFO"
	.sectionflags	@""
	.align	4


	//----- nvinfo : EIATTR_CUDA_API_VERSION
	.align		4
        /*0000*/ 	.byte	0x04, 0x37
        /*0002*/ 	.short	(.L_3338 - .L_3337)
.L_3337:
        /*0004*/ 	.word	0x00000082


	//----- nvinfo : EIATTR_KPARAM_INFO
	.align		4
.L_3338:
        /*0008*/ 	.byte	0x04, 0x17
        /*000a*/ 	.short	(.L_3340 - .L_3339)
.L_3339:
        /*000c*/ 	.word	0x00000000
        /*0010*/ 	.short	0x0000
        /*0012*/ 	.short	0x0000
        /*0014*/ 	.byte	0x00, 0xf0, 0xa1, 0x03


	//----- nvinfo : EIATTR_SPARSE_MMA_MASK
	.align		4
.L_3340:
        /*0018*/ 	.byte	0x03, 0x50
        /*001a*/ 	.short	0x0000


	//----- nvinfo : EIATTR_MAXREG_COUNT
	.align		4
        /*001c*/ 	.byte	0x03, 0x1b
        /*001e*/ 	.short	0x00ff


	//----- nvinfo : EIATTR_ANNOTATIONS
	.align		4
        /*0020*/ 	.byte	0x04, 0x55
        /*0022*/ 	.short	(.L_3342 - .L_3341)


	//   ....[0]....
.L_3341:
        /* <DEDUP_REMOVED lines=29> */


	//----- nvinfo : EIATTR_MERCURY_ISA_VERSION
	.align		4
.L_3342:
        /*01e4*/ 	.byte	0x03, 0x5f
        /*01e6*/ 	.short	0x0101


	//----- nvinfo : EIATTR_COOP_GROUP_MASK_REGIDS
	.align		4
        /*01e8*/ 	.byte	0x04, 0x29
        /*01ea*/ 	.short	(.L_3344 - .L_3343)


	//   ....[0]....
.L_3343:
        /*01ec*/ 	.word	0xffffffff


	//   ....[1]....
        /*01f0*/ 	.word	0xffffffff


	//   ....[2]....
        /*01f4*/ 	.word	0xffffffff


	//   ....[3]....
        /*01f8*/ 	.word	0xffffffff


	//   ....[4]....
        /*01fc*/ 	.word	0xffffffff


	//   ....[5]....
        /*0200*/ 	.word	0xffffffff


	//   ....[6]....
        /*0204*/ 	.word	0xffffffff


	//   ....[7]....
        /*0208*/ 	.word	0xffffffff


	//   ....[8]....
        /*020c*/ 	.word	0xffffffff


	//   ....[9]....
        /*0210*/ 	.word	0xffffffff


	//   ....[10]....
        /*0214*/ 	.word	0x05000002


	//   ....[11]....
        /*0218*/ 	.word	0x05000002


	//   ....[12]....
        /*021c*/ 	.word	0x05000002


	//   ....[13]....
        /*0220*/ 	.word	0x05000002


	//   ....[14]....
        /*0224*/ 	.word	0x05000002


	//   ....[15]....
        /*0228*/ 	.word	0x05000002


	//   ....[16]....
        /*022c*/ 	.word	0x05000002


	//   ....[17]....
        /*0230*/ 	.word	0x05000002


	//   ....[18]....
        /*0234*/ 	.word	0x05000002


	//   ....[19]....
        /*0238*/ 	.word	0x05000002


	//----- nvinfo : EIATTR_COOP_GROUP_INSTR_OFFSETS
	.align		4
.L_3344:
        /*023c*/ 	.byte	0x04, 0x28
        /*023e*/ 	.short	(.L_3346 - .L_3345)


	//   ....[0]....
.L_3345:
        /*0240*/ 	.word	0x00041130


	//   ....[1]....
        /*0244*/ 	.word	0x00041170


	//   ....[2]....
        /*0248*/ 	.word	0x00041190


	//   ....[3]....
        /*024c*/ 	.word	0x000411b0


	//   ....[4]....
        /*0250*/ 	.word	0x000411d0


	//   ....[5]....
        /*0254*/ 	.word	0x00041c40


	//   ....[6]....
        /*0258*/ 	.word	0x00041c60


	//   ....[7]....
        /*025c*/ 	.word	0x00041c80


	//   ....[8]....
        /*0260*/ 	.word	0x00041ca0


	//   ....[9]....
        /*0264*/ 	.word	0x00041cc0


	//   ....[10]....
        /*0268*/ 	.word	0x000435e0


	//   ....[11]....
        /*026c*/ 	.word	0x00043680


	//   ....[12]....
        /*0270*/ 	.word	0x000436f0


	//   ....[13]....
        /*0274*/ 	.word	0x00043760


	//   ....[14]....
        /*0278*/ 	.word	0x000437d0


	//   ....[15]....
        /*027c*/ 	.word	0x000442b0


	//   ....[16]....
        /*0280*/ 	.word	0x00044320


	//   ....[17]....
        /*0284*/ 	.word	0x00044390


	//   ....[18]....
        /*0288*/ 	.word	0x00044400


	//   ....[19]....
        /*028c*/ 	.word	0x00044470


	//----- nvinfo : EIATTR_VRC_CTA_INIT_COUNT
	.align		4
.L_3346:
        /*0290*/ 	.byte	0x02, 0x4a
	.zero		1
	.zero		1


	//----- nvinfo : EIATTR_EXIT_INSTR_OFFSETS
	.align		4
        /*0294*/ 	.byte	0x04, 0x1c
        /*0296*/ 	.short	(.L_3348 - .L_3347)


	//   ....[0]....
.L_3347:
        /*0298*/ 	.word	0x000012c0


	//   ....[1]....
        /*029c*/ 	.word	0x00043570


	//----- nvinfo : EIATTR_INDIRECT_BRANCH_TARGETS
	.align		4
.L_3348:
        /*02a0*/ 	.byte	0x04, 0x34
        /*02a2*/ 	.short	(.L_3350 - .L_3349)


	//   ....[0]....
.L_3349:
        /*02a4*/ 	.word	.L_x_88368@srel
        /*02a8*/ 	.short	0x0
        /*02aa*/ 	.short	0x0
        /*02ac*/ 	.word	0x3
        /*02b0*/ 	.word	.L_x_88369@srel
        /*02b4*/ 	.word	.L_x_88370@srel
        /*02b8*/ 	.word	.L_x_88371@srel


	//----- nvinfo : EIATTR_MAX_THREADS
	.align		4
.L_3350:
        /*02bc*/ 	.byte	0x04, 0x05
        /*02be*/ 	.short	(.L_3352 - .L_3351)
.L_3351:
        /*02c0*/ 	.word	0x00000080
        /*02c4*/ 	.word	0x00000001
        /*02c8*/ 	.word	0x00000001


	//----- nvinfo : EIATTR_CRS_STACK_SIZE
	.align		4
.L_3352:
        /*02cc*/ 	.byte	0x04, 0x1e
        /*02ce*/ 	.short	(.L_3354 - .L_3353)
.L_3353:
        /*02d0*/ 	.word	0x00000000


	//----- nvinfo : EIATTR_CBANK_PARAM_SIZE
	.align		4
.L_3354:
        /*02d4*/ 	.byte	0x03, 0x19
        /*02d6*/ 	.short	0x00e8


	//----- nvinfo : EIATTR_PARAM_CBANK
	.align		4
        /*02d8*/ 	.byte	0x04, 0x0a
        /*02da*/ 	.short	(.L_3356 - .L_3355)
	.align		4
.L_3355:
        /*02dc*/ 	.word	index@(.nv.constant0._ZN10layer_norm13ln_fwd_kernelINS_13Kernel_traitsIf6__halffS2_fjLj2560ELj1ELj4ELj1ELj16ENS_18Kernel_traits_baseILj2560EfS2_fS2_fjLj128EEEEELb1ELb0ELb0ELb0EEEvNS_9FwdParamsE)
        /*02e0*/ 	.short	0x0380
        /*02e2*/ 	.short	0x00e8


	//----- nvinfo : EIATTR_SW_WAR
	.align		4
.L_3356:
        /*02e4*/ 	.byte	0x04, 0x36
        /*02e6*/ 	.short	(.L_3358 - .L_3357)
.L_3357:
        /*02e8*/ 	.word	0x00000008
.L_3358:


//--------------------- .nv.info._ZN10layer_norm13ln_fwd_kernelINS_13Kernel_traitsIf6__halffS2_fjLj2560ELj1ELj4ELj1ELj16ENS_18Kernel_traits_baseILj2560EfS2_fS2_fjLj128EEEEELb1ELb0ELb0ELb1EEEvNS_9FwdParamsE --------------------------
	.section	.nv.info._ZN10layer_norm13ln_fwd_kernelINS_13Kernel_traitsIf6__halffS2_fjLj2560ELj1ELj4ELj1ELj16ENS_18Kernel_traits_baseILj2560EfS2_fS2_fjLj128EEEEELb1ELb0ELb0ELb1EEEvNS_9FwdParamsE,"",@"SHT_CUDA_INFO"
	.sectionflags	@""
	.align	4


	//----- nvinfo : EIATTR_CUDA_API_VERSION
	.align		4
        /*0000*/ 	.byte	0x04, 0x37
        /*0002*/ 	.short	(.L_3360 - .L_3359)
.L_3359:
        /*0004*/ 	.word	0x00000082


	//----- nvinfo : EIATTR_KPARAM_INFO
	.align		4
.L_3360:
        /*0008*/ 	.byte	0x04, 0x17
        /*000a*/ 	.short	(.L_3362 - .L_3361)
.L_3361:
        /*000c*/ 	.word	0x00000000
        /*0010*/ 	.short	0x0000
        /*0012*/ 	.short	0x0000
        /*0014*/ 	.byte	0x00, 0xf0, 0xa1, 0x03


	//----- nvinfo : EIATTR_SPARSE_MMA_MASK
	.align		4
.L_3362:
        /*0018*/ 	.byte	0x03, 0x50
        /*001a*/ 	.short	0x0000


	//----- nvinfo : EIATTR_MAXREG_COUNT
	.align		4
        /*001c*/ 	.byte	0x03, 0x1b
        /*001e*/ 	.short	0x00ff


	//----- nvinfo : EIATTR_ANNOTATIONS
	.align		4
        /*0020*/ 	.byte	0x04, 0x55
        /*0022*/ 	.short	(.L_3364 - .L_3363)


	//   ....[0]....
.L_3363:
        /* <DEDUP_REMOVED lines=45> */


	//----- nvinfo : EIATTR_MERCURY_ISA_VERSION
	.align		4
.L_3364:
        /*02e4*/ 	.byte	0x03, 0x5f
        /*02e6*/ 	.short	0x0101


	//----- nvinfo : EIATTR_COOP_GROUP_MASK_REGIDS
	.align		4
        /*02e8*/ 	.byte	0x04, 0x29
        /*02ea*/ 	.short	(.L_3366 - .L_3365)


	//   ....[0]....
.L_3365:
        /*02ec*/ 	.word	0xffffffff


	//   ....[1]....
        /*02f0*/ 	.word	0xffffffff


	//   ....[2]....
        /*02f4*/ 	.word	0xffffffff


	//   ....[3]....
        /*02f8*/ 	.word	0xffffffff


	//   ....[4]....
        /*02fc*/ 	.word	0xffffffff


	//   ....[5]....
        /*0300*/ 	.word	0xffffffff


	//   ....[6]....
        /*0304*/ 	.word	0xffffffff


	//   ....[7]....
        /*0308*/ 	.word	0xffffffff


	//   ....[8]....
        /*030c*/ 	.word	0xffffffff


	//   ....[9]....
        /*0310*/ 	.word	0xffffffff


	//   ....[10]....
        /*0314*/ 	.word	0x0500000b


	//   ....[11]....
        /*0318*/ 	.word	0x0500000b


	//   ....[12]....
        /*031c*/ 	.word	0x0500000b


	//   ....[13]....
        /*0320*/ 	.word	0x0500000b


	//   ....[14]....
        /*0324*/ 	.word	0x0500000b


	//   ....[15]....
        /*0328*/ 	.word	0x0500000b


	//   ....[16]....
        /*032c*/ 	.word	0x0500000b


	//   ....[17]....
        /*0330*/ 	.word	0x0500000b


	//   ....[18]....
        /*0334*/ 	.word	0x0500000b


	//   ....[19]....
        /*0338*/ 	.word	0x0500000b


	//----- nvinfo : EIATTR_COOP_GROUP_INSTR_OFFSETS
	.align		4
.L_3366:
        /*033c*/ 	.byte	0x04, 0x28
        /*033e*/ 	.short	(.L_3368 - .L_3367)


	//   ....[0]....
.L_3367:
        /*0340*/ 	.word	0x00034d60


	//   ....[1]....
        /*0344*/ 	.word	0x00034d90


	//   ....[2]....
        /*0348*/ 	.word	0x00034db0


	//   ....[3]....
        /*034c*/ 	.word	0x00034dd0


	//   ....[4]....
        /*0350*/ 	.word	0x00034df0


	//   ....[5]....
        /*0354*/ 	.word	0x00035820


	//   ....[6]....
        /*0358*/ 	.word	0x00035840


	//   ....[7]....
        /*035c*/ 	.word	0x00035860


	//   ....[8]....
        /*0360*/ 	.word	0x00035880


	//   ....[9]....
        /*0364*/ 	.word	0x000358a0


	//   ....[10]....
        /*0368*/ 	.word	0x00036fd0


	//   ....[11]....
        /*036c*/ 	.word	0x00037070


	//   ....[12]....
        /*0370*/ 	.word	0x000370e0


	//   ....[13]....
        /*0374*/ 	.word	0x00037150


	//   ....[14]....
        /*0378*/ 	.word	0x000371c0


	//   ....[15]....
        /*037c*/ 	.word	0x00037c50


	//   ....[16]....
        /*0380*/ 	.word	0x00037cc0


	//   ....[17]....
        /*0384*/ 	.word	0x00037d30


	//   ....[18]....
        /*0388*/ 	.word	0x00037da0


	//   ....[19]....
        /*038c*/ 	.word	0x00037e10


	//----- nvinfo : EIATTR_VRC_CTA_INIT_COUNT
	.align		4
.L_3368:
        /*0390*/ 	.byte	0x02, 0x4a
	.zero		1
	.zero		1


	//----- nvinfo : EIATTR_EXIT_INSTR_OFFSETS
	.align		4
        /*0394*/ 	.byte	0x04, 0x1c
        /*0396*/ 	.short	(.L_3370 - .L_3369)


	//   ....[0]....
.L_3369:
        /*0398*/ 	.word	0x00000cc0


	//   ....[1]....
        /*039c*/ 	.word	0x00036f60


	//----- nvinfo : EIATTR_INDIRECT_BRANCH_TARGETS
	.align		4
.L_3370:
        /*03a0*/ 	.byte	0x04, 0x34
        /*03a2*/ 	.short	(.L_3372 - .L_3371)


	//   ....[0]....
.L_3371:
        /*03a4*/ 	.word	.L_x_88372@srel
        /*03a8*/ 	.short	0x0
        /*03aa*/ 	.short	0x0
        /*03ac*/ 	.word	0x3
        /*03b0*/ 	.word	.L_x_88373@srel
        /*03b4*/ 	.word	.L_x_88374@srel
        /*03b8*/ 	.word	.L_x_88375@srel


	//----- nvinfo : EIATTR_MAX_THREADS
	.align		4
.L_3372:
        /*03bc*/ 	.byte	0x04, 0x05
        /*03be*/ 	.short	(.L_3374 - .L_3373)
.L_3373:
        /*03c0*/ 	.word	0x00000080
        /*03c4*/ 	.word	0x00000001
        /*03c8*/ 	.word	0x00000001


	//----- nvinfo : EIATTR_CRS_STACK_SIZE
	.align		4
.L_3374:
        /*03cc*/ 	.byte	0x04, 0x1e
        /*03ce*/ 	.short	(.L_3376 - .L_3375)
.L_3375:
        /*03d0*/ 	.word	0x00000000


	//----- nvinfo : EIATTR_CBANK_PARAM_SIZE
	.align		4
.L_3376:
        /*03d4*/ 	.byte	0x03, 0x19
        /*03d6*/ 	.short	0x00e8


	//----- nvinfo : EIATTR_PARAM_CBANK
	.align		4
        /*03d8*/ 	.byte	0x04, 0x0a
        /*03da*/ 	.short	(.L_3378 - .L_3377)
	.align		4
.L_3377:
        /*03dc*/ 	.word	index@(.nv.constant0._ZN10layer_norm13ln_fwd_kernelINS_13Kernel_traitsIf6__halffS2_fjLj2560ELj1ELj4ELj1ELj16ENS_18Kernel_traits_baseILj2560EfS2_fS2_fjLj128EEEEELb1ELb0ELb0ELb1EEEvNS_9FwdParamsE)
        /*03e0*/ 	.short	0x0380
        /*03e2*/ 	.short	0x00e8


	//----- nvinfo : EIATTR_SW_WAR
	.align		4
.L_3378:
        /*03e4*/ 	.byte	0x04, 0x36
        /*03e6*/ 	.short	(.L_3380 - .L_3379)
.L_3379:
        /*03e8*/ 	.word	0x00000008
.L_3380:


//--------------------- .nv.info._ZN10layer_norm13ln_fwd_kernelINS_13Kernel_traitsIf6__halffS2_fjLj2560ELj1ELj4ELj1ELj16ENS_18Kernel_traits_baseILj2560EfS2_fS2_fjLj128EEEEELb1ELb0ELb1ELb0EEEvNS_9FwdParamsE --------------------------
	.section	.nv.info._ZN10layer_norm13ln_fwd_kernelINS_13Kernel_traitsIf6__halffS2_fjLj2560ELj1ELj4ELj1ELj16ENS_18Kernel_traits_baseILj2560EfS2_fS2_fjLj128EEEEELb1ELb0ELb1ELb0EEEvNS_9FwdParamsE,"",@"SHT_CUDA_INFO"
	.sectionflags	@""
	.align	4


	//----- nvinfo : EIATTR_CUDA_API_VERSION
	.align		4
        /*0000*/ 	.byte	0x04, 0x37
        /*0002*/ 	.short	(.L_3382 - .L_3381)
.L_3381:
        /*0004*/ 	.word	0x00000082


	//----- nvinfo : EIATTR_KPARAM_INFO
	.align		4
.L_3382:
        /*0008*/ 	.byte	0x04, 0x17
        /*000a*/ 	.short	(.L_3384 - .L_3383)
.L_3383:
        /*000c*/ 	.word	0x00000000
        /*0010*/ 	.short	0x0000
        /*0012*/ 	.short	0x0000
        /*0014*/ 	.byte	0x00, 0xf0, 0xa1, 0x03


	//----- nvinfo : EIATTR_SPARSE_MMA_MASK
	.align		4
.L_3384:
        /*0018*/ 	.byte	0x03, 0x50
        /*001a*/ 	.short	0x0000


	//----- nvinfo : EIATTR_MAXREG_COUNT
	.align		4
        /*001c*/ 	.byte	0x03, 0x1b
        /*001e*/ 	.short	0x00ff


	//----- nvinfo : EIATTR_ANNOTATIONS
	.align		4
        /*0020*/ 	.byte	0x04, 0x55
        /*0022*/ 	.short	(.L_3386 - .L_3385)


	//   ....[0]....
.L_3385:
        /* <DEDUP_REMOVED lines=50> */


	//----- nvinfo : EIATTR_MERCURY_ISA_VERSION
	.align		4
.L_3386:
        /*0334*/ 	.byte	0x03, 0x5f
        /*0336*/ 	.short	0x0101


	//----- nvinfo : EIATTR_COOP_GROUP_MASK_REGIDS
	.align		4
        /*0338*/ 	.byte	0x04, 0x29
        /*033a*/ 	.short	(.L_3388 - .L_3387)


	//   ....[0]....
.L_3387:
        /*033c*/ 	.word	0xffffffff


	//   ....[1]....
        /*0340*/ 	.word	0xffffffff


	//   ....[2]....
        /*0344*/ 	.word	0xffffffff


	//   ....[3]....
        /*0348*/ 	.word	0xffffffff


	//   ....[4]....
        /*034c*/ 	.word	0xffffffff


	//   ....[5]....
        /*0350*/ 	.word	0xffffffff


	//   ....[6]....
        /*0354*/ 	.word	0xffffffff


	//   ....[7]....
        /*0358*/ 	.word	0xffffffff


	//   ....[8]....
        /*035c*/ 	.word	0xffffffff


	//   ....[9]....
        /*0360*/ 	.word	0xffffffff


	//   ....[10]....
        /*0364*/ 	.word	0x0500000a


	//   ....[11]....
        /*0368*/ 	.word	0x0500000a


	//   ....[12]....
        /*036c*/ 	.word	0x0500000a


	//   ....[13]....
        /*0370*/ 	.word	0x0500000a


	//   ....[14]....
        /*0374*/ 	.word	0x0500000a


	//   ....[15]....
        /*0378*/ 	.word	0x0500000a


	//   ....[16]....
        /*037c*/ 	.word	0x0500000a


	//   ....[17]....
        /*0380*/ 	.word	0x0500000a


	//   ....[18]....
        /*0384*/ 	.word	0x0500000a


	//   ....[19]....
        /*0388*/ 	.word	0x0500000a


	//----- nvinfo : EIATTR_COOP_GROUP_INSTR_OFFSETS
	.align		4
.L_3388:
        /*038c*/ 	.byte	0x04, 0x28
        /*038e*/ 	.short	(.L_3390 - .L_3389)


	//   ....[0]....
.L_3389:
        /*0390*/ 	.word	0x00045b30


	//   ....[1]....
        /*0394*/ 	.word	0x00045b70


	//   ....[2]....
        /*0398*/ 	.word	0x00045b90


	//   ....[3]....
        /*039c*/ 	.word	0x00045bb0


	//   ....[4]....
        /*03a0*/ 	.word	0x00045bd0


	//   ....[5]....
        /*03a4*/ 	.word	0x00046640


	//   ....[6]....
        /*03a8*/ 	.word	0x00046660


	//   ....[7]....
        /*03ac*/ 	.word	0x00046680


	//   ....[8]....
        /*03b0*/ 	.word	0x000466a0


	//   ....[9]....
        /*03b4*/ 	.word	0x000466c0


	//   ....[10]....
        /*03b8*/ 	.word	0x00048110


	//   ....[11]....
        /*03bc*/ 	.word	0x000481b0


	//   ....[12]....
        /*03c0*/ 	.word	0x00048220


	//   ....[13]....
        /*03c4*/ 	.word	0x00048290


	//   ....[14]....
        /*03c8*/ 	.word	0x00048300


	//   ....[15]....
        /*03cc*/ 	.word	0x00048de0


	//   ....[16]....
        /*03d0*/ 	.word	0x00048e50


	//   ....[17]....
        /*03d4*/ 	.word	0x00048ec0


	//   ....[18]....
        /*03d8*/ 	.word	0x00048f30


	//   ....[19]....
        /*03dc*/ 	.word	0x00048fa0


	//----- nvinfo : EIATTR_VRC_CTA_INIT_COUNT
	.align		4
.L_3390:
        /*03e0*/ 	.byte	0x02, 0x4a
	.zero		1
	.zero		1


	//----- nvinfo : EIATTR_EXIT_INSTR_OFFSETS
	.align		4
        /*03e4*/ 	.byte	0x04, 0x1c
        /*03e6*/ 	.short	(.L_3392 - .L_3391)


	//   ....[0]....
.L_3391:
        /*03e8*/ 	.word	0x00001480


	//   ....[1]....
        /*03ec*/ 	.word	0x000480a0


	//----- nvinfo : EIATTR_MAX_THREADS
	.align		4
.L_3392:
        /*03f0*/ 	.byte	0x04, 0x05
        /*03f2*/ 	.short	(.L_3394 - .L_3393)
.L_3393:
        /*03f4*/ 	.word	0x00000080
        /*03f8*/ 	.word	0x00000001
        /*03fc*/ 	.word	0x00000001


	//----- nvinfo : EIATTR_CRS_STACK_SIZE
	.align		4
.L_3394:
        /*0400*/ 	.byte	0x04, 0x1e
        /*0402*/ 	.short	(.L_3396 - .L_3395)
.L_3395:
        /*0404*/ 	.word	0x00000000


	//----- nvinfo : EIATTR_CBANK_PARAM_SIZE
	.align		4
.L_3396:
        /*0408*/ 	.byte	0x03, 0x19
        /*040a*/ 	.short	0x00e8


	//----- nvinfo : EIATTR_PARAM_CBANK
	.align		4
        /*040c*/ 	.byte	0x04, 0x0a
        /*040e*/ 	.short	(.L_3398 - .L_3397)
	.align		4
.L_3397:
        /*0410*/ 	.word	index@(.nv.constant0._ZN10layer_norm13ln_fwd_kernelINS_13Kernel_traitsIf6__halffS2_fjLj2560ELj1ELj4ELj1ELj16ENS_18Kernel_traits_baseILj2560EfS2_fS2_fjLj128EEEEELb1ELb0ELb1ELb0EEEvNS_9FwdParamsE)
        /*0414*/ 	.short	0x0380
        /*0416*/ 	.short	0x00e8


	//----- nvinfo : EIATTR_SW_WAR
	.align		4
.L_3398:
        /*0418*/ 	.byte	0x04, 0x36
        /*041a*/ 	.short	(.L_3400 - .L_3399)
.L_3399:
        /*041c*/ 	.word	0x00000008
.L_3400:


//--------------------- .nv.info._ZN10layer_norm13ln_fwd_kernelINS_13Kernel_traitsIf6__halffS2_fjLj2560ELj1ELj4ELj1ELj16ENS_18Kernel_traits_baseILj2560EfS2_fS2_fjLj128EEEEELb1ELb0ELb1ELb1EEEvNS_9FwdParamsE --------------------------
	.section	.nv.info._ZN10layer_norm13ln_fwd_kernelINS_13Kernel_traitsIf6__halffS2_fjLj2560ELj1ELj4ELj1ELj16ENS_18Kernel_traits_baseILj2560EfS2_fS2_fjLj128EEEEELb1ELb0ELb1ELb1EEEvNS_9FwdParamsE,"",@"SHT_CUDA_INFO"
	.sectionflags	@""
	.align	4


	//----- nvinfo : EIATTR_CUDA_API_VERSION
	.align		4
        /*0000*/ 	.byte	0x04, 0x37
        /*0002*/ 	.short	(.L_3402 - .L_3401)
.L_3401:
        /*0004*/ 	.word	0x00000082


	//----- nvinfo : EIATTR_KPARAM_INFO
	.align		4
.L_3402:
        /*0008*/ 	.byte	0x04, 0x17
        /*000a*/ 	.short	(.L_3404 - .L_3403)
.L_3403:
        /*000c*/ 	.word	0x00000000
        /*0010*/ 	.short	0x0000
        /*0012*/ 	.short	0x0000
        /*0014*/ 	.byte	0x00, 0xf0, 0xa1, 0x03


	//----- nvinfo : EIATTR_SPARSE_MMA_MASK
	.align		4
.L_3404:
        /*0018*/ 	.byte	0x03, 0x50
        /*001a*/ 	.short	0x0000


	//----- nvinfo : EIATTR_MAXREG_COUNT
	.align		4
        /*001c*/ 	.byte	0x03, 0x1b
        /*001e*/ 	.short	0x00ff


	//----- nvinfo : EIATTR_ANNOTATIONS
	.align		4
        /*0020*/ 	.byte	0x04, 0x55
        /*0022*/ 	.short	(.L_3406 - .L_3405)


	//   ....[0]....
.L_3405:
        /* <DEDUP_REMOVED lines=38> */


	//----- nvinfo : EIATTR_MERCURY_ISA_VERSION
	.align		4
.L_3406:
        /*0274*/ 	.byte	0x03, 0x5f
        /*0276*/ 	.short	0x0101


	//----- nvinfo : EIATTR_COOP_GROUP_MASK_REGIDS
	.align		4
        /*0278*/ 	.byte	0x04, 0x29
        /*027a*/ 	.short	(.L_3408 - .L_3407)


	//   ....[0]....
.L_3407:
        /*027c*/ 	.word	0xffffffff


	//   ....[1]....
        /*0280*/ 	.word	0xffffffff


	//   ....[2]....
        /*0284*/ 	.word	0xffffffff


	//   ....[3]....
        /*0288*/ 	.word	0xffffffff


	//   ....[4]....
        /*028c*/ 	.word	0xffffffff


	//   ....[5]....
        /*0290*/ 	.word	0xffffffff


	//   ....[6]....
        /*0294*/ 	.word	0xffffffff


	//   ....[7]....
        /*0298*/ 	.word	0xffffffff


	//   ....[8]....
        /*029c*/ 	.word	0xffffffff


	//   ....[9]....
        /*02a0*/ 	.word	0xffffffff


	//   ....[10]....
        /*02a4*/ 	.word	0x0500000b


	//   ....[11]....
        /*02a8*/ 	.word	0x0500000b


	//   ....[12]....
        /*02ac*/ 	.word	0x0500000b


	//   ....[13]....
        /*02b0*/ 	.word	0x0500000b


	//   ....[14]....
        /*02b4*/ 	.word	0x0500000b


	//   ....[15]....
        /*02b8*/ 	.word	0x0500000b


	//   ....[16]....
        /*02bc*/ 	.word	0x0500000b


	//   ....[17]....
        /*02c0*/ 	.word	0x0500000b


	//   ....[18]....
        /*02c4*/ 	.word	0x0500000b


	//   ....[19]....
        /*02c8*/ 	.word	0x0500000b


	//----- nvinfo : EIATTR_COOP_GROUP_INSTR_OFFSETS
	.align		4
.L_3408:
        /*02cc*/ 	.byte	0x04, 0x28
        /*02ce*/ 	.short	(.L_3410 - .L_3409)


	//   ....[0]....
.L_3409:
        /*02d0*/ 	.word	0x00039d00


	//   ....[1]....
        /*02d4*/ 	.word	0x00039d30


	//   ....[2]....
        /*02d8*/ 	.word	0x00039d50


	//   ....[3]....
        /*02dc*/ 	.word	0x00039d70


	//   ....[4]....
        /*02e0*/ 	.word	0x00039d90


	//   ....[5]....
        /*02e4*/ 	.word	0x0003a7c0


	//   ....[6]....
        /*02e8*/ 	.word	0x0003a7e0


	//   ....[7]....
        /*02ec*/ 	.word	0x0003a800


	//   ....[8]....
        /*02f0*/ 	.word	0x0003a820


	//   ....[9]....
        /*02f4*/ 	.word	0x0003a840


	//   ....[10]....
        /*02f8*/ 	.word	0x0003c040


	//   ....[11]....
        /*02fc*/ 	.word	0x0003c0e0


	//   ....[12]....
        /*0300*/ 	.word	0x0003c140


	//   ....[13]....
        /*0304*/ 	.word	0x0003c1a0


	//   ....[14]....
        /*0308*/ 	.word	0x0003c200


	//   ....[15]....
        /*030c*/ 	.word	0x0003cc80


	//   ....[16]....
        /*0310*/ 	.word	0x0003cce0


	//   ....[17]....
        /*0314*/ 	.word	0x0003cd40


	//   ....[18]....
        /*0318*/ 	.word	0x0003cda0


	//   ....[19]....
        /*031c*/ 	.word	0x0003ce00


	//----- nvinfo : EIATTR_VRC_CTA_INIT_COUNT
	.align		4
.L_3410:
        /*0320*/ 	.byte	0x02, 0x4a
	.zero		1
	.zero		1


	//----- nvinfo : EIATTR_EXIT_INSTR_OFFSETS
	.align		4
        /*0324*/ 	.byte	0x04, 0x1c
        /*0326*/ 	.short	(.L_3412 - .L_3411)


	//   ....[0]....
.L_3411:
        /*0328*/ 	.word	0x00000c40


	//   ....[1]....
        /*032c*/ 	.word	0x0003bfd0


	//----- nvinfo : EIATTR_MAX_THREADS
	.align		4
.L_3412:
        /*0330*/ 	.byte	0x04, 0x05
        /*0332*/ 	.short	(.L_3414 - .L_3413)
.L_3413:
        /*0334*/ 	.word	0x00000080
        /*0338*/ 	.word	0x00000001
        /*033c*/ 	.word	0x00000001


	//----- nvinfo : EIATTR_CRS_STACK_SIZE
	.align		4
.L_3414:
        /*0340*/ 	.byte	0x04, 0x1e
        /*0342*/ 	.short	(.L_3416 - .L_3415)
.L_3415:
        /*0344*/ 	.word	0x00000000


	//----- nvinfo : EIATTR_CBANK_PARAM_SIZE
	.align		4
.L_3416:
        /*0348*/ 	.byte	0x03, 0x19
        /*034a*/ 	.short	0x00e8


	//----- nvinfo : EIATTR_PARAM_CBANK
	.align		4
        /*034c*/ 	.byte	0x04, 0x0a
        /*034e*/ 	.short	(.L_3418 - .L_3417)
	.align		4
.L_3417:
        /*0350*/ 	.word	index@(.nv.constant0._ZN10layer_norm13ln_fwd_kernelINS_13Kernel_traitsIf6__halffS2_fjLj2560ELj1ELj4ELj1ELj16ENS_18Kernel_traits_baseILj2560EfS2_fS2_fjLj128EEEEELb1ELb0ELb1ELb1EEEvNS_9FwdParamsE)
        /*0354*/ 	.short	0x0380
        /*0356*/ 	.short	0x00e8


	//----- nvinfo : EIATTR_SW_WAR
	.align		4
.L_3418:
        /*0358*/ 	.byte	0x04, 0x36
        /*035a*/ 	.short	(.L_3420 - .L_3419)
.L_3419:
        /*035c*/ 	.word	0x00000008
.L_3420:


//--------------------- .nv.info._ZN10layer_norm13ln_fwd_kernelINS_13Kernel_traitsIf6__halffS2_fjLj2560ELj1ELj4ELj1ELj16ENS_18Kernel_traits_baseILj2560EfS2_fS2_fjLj128EEEEELb1ELb1ELb0ELb0EEEvNS_9FwdParamsE --------------------------
	.section	.nv.info._ZN10layer_norm13ln_fwd_kernelINS_13Kernel_traitsIf6__halffS2_fjLj2560ELj1ELj4ELj1ELj16ENS_18Kernel_traits_baseILj2560EfS2_fS2_fjLj128EEEEELb1ELb1ELb0ELb0EEEvNS_9FwdParamsE,"",@"SHT_CUDA_INFO"
	.sectionflags	@""
	.align	4


	//----- nvinfo : EIATTR_CUDA_API_VERSION
	.align		4
        /*0000*/ 	.byte	0x04, 0x37
        /*0002*/ 	.short	(.L_3422 - .L_3421)
.L_3421:
        /*0004*/ 	.word	0x00000082


	//----- nvinfo : EIATTR_KPARAM_INFO
	.align		4
.L_3422:
        /*0008*/ 	.byte	0x04, 0x17
        /*000a*/ 	.short	(.L_3424 - .L_3423)
.L_3423:
        /*000c*/ 	.word	0x00000000
        /*0010*/ 	.short	0x0000
        /*0012*/ 	.short	0x0000
        /*0014*/ 	.byte	0x00, 0xf0, 0xa1, 0x03


	//----- nvinfo : EIATTR_SPARSE_MMA_MASK
	.align		4
.L_3424:
        /*0018*/ 	.byte	0x03, 0x50
        /*001a*/ 	.short	0x0000


	//----- nvinfo : EIATTR_MAXREG_COUNT
	.align		4
        /*001c*/ 	.byte	0x03, 0x1b
        /*001e*/ 	.short	0x00ff


	//----- nvinfo : EIATTR_ANNOTATIONS
	.align		4
        /*0020*/ 	.byte	0x04, 0x55
        /*0022*/ 	.short	(.L_3426 - .L_3425)


	//   ....[0]....
.L_3425:
        /* <DEDUP_REMOVED lines=224> */


	//----- nvinfo : EIATTR_MERCURY_ISA_VERSION
	.align		4
.L_3426:
        /*0e14*/ 	.byte	0x03, 0x5f
        /*0e16*/ 	.short	0x0101


	//----- nvinfo : EIATTR_COOP_GROUP_MASK_REGIDS
	.align		4
        /*0e18*/ 	.byte	0x04, 0x29
        /*0e1a*/ 	.short	(.L_3428 - .L_3427)


	//   ....[0]....
.L_3427:
        /*0e1c*/ 	.word	0xffffffff


	//   ....[1]....
        /*0e20*/ 	.word	0xffffffff


	//   ....[2]....
        /*0e24*/ 	.word	0xffffffff


	//   ....[3]....
        /*0e28*/ 	.word	0xffffffff


	//   ....[4]....
        /*0e2c*/ 	.word	0xffffffff


	//   ....[5]....
        /*0e30*/ 	.word	0xffffffff


	//   ....[6]....
        /*0e34*/ 	.word	0xffffffff


	//   ....[7]....
        /*0e38*/ 	.word	0xffffffff


	//   ....[8]....
        /*0e3c*/ 	.word	0xffffffff


	//   ....[9]....
        /*0e40*/ 	.word	0xffffffff


	//   ....[10]....
        /*0e44*/ 	.word	0x0500000d


	//   ....[11]....
        /*0e48*/ 	.word	0x0500000d


	//   ....[12]....
        /*0e4c*/ 	.word	0x0500000d


	//   ....[13]....
        /*0e50*/ 	.word	0x0500000d


	//   ....[14]....
        /*0e54*/ 	.word	0x0500000d


	//   ....[15]....
        /*0e58*/ 	.word	0x0500000d


	//   ....[16]....
        /*0e5c*/ 	.word	0x0500000d


	//   ....[17]....
        /*0e60*/ 	.word	0x0500000d


	//   ....[18]....
        /*0e64*/ 	.word	0x0500000d


	//   ....[19]....
        /*0e68*/ 	.word	0x0500000d


	//----- nvinfo : EIATTR_COOP_GROUP_INSTR_OFFSETS
	.align		4
.L_3428:
        /*0e6c*/ 	.byte	0x04, 0x28
        /*0e6e*/ 	.short	(.L_3430 - .L_3429)


	//   ....[0]....
.L_3429:
        /*0e70*/ 	.word	0x00042470


	//   ....[1]....
        /*0e74*/ 	.word	0x000424b0


	//   ....[2]....
        /*0e78*/ 	.word	0x000424d0


	//   ....[3]....
        /*0e7c*/ 	.word	0x000424f0


	//   ....[4]....
        /*0e80*/ 	.word	0x00042510


	//   ....[5]....
        /*0e84*/ 	.word	0x00042f80


	//   ....[6]....
        /*0e88*/ 	.word	0x00042fa0


	//   ....[7]....
        /*0e8c*/ 	.word	0x00042fc0


	//   ....[8]....
        /*0e90*/ 	.word	0x00042fe0


	//   ....[9]....
        /*0e94*/ 	.word	0x00043000


	//   ....[10]....
        /*0e98*/ 	.word	0x00045540


	//   ....[11]....
        /*0e9c*/ 	.word	0x000455e0


	//   ....[12]....
        /*0ea0*/ 	.word	0x00045650


	//   ....[13]....
        /*0ea4*/ 	.word	0x000456c0


	//   ....[14]....
        /*0ea8*/ 	.word	0x00045730


	//   ....[15]....
        /*0eac*/ 	.word	0x00046210


	//   ....[16]....
        /*0eb0*/ 	.word	0x00046280


	//   ....[17]....
        /*0eb4*/ 	.word	0x000462f0


	//   ....[18]....
        /*0eb8*/ 	.word	0x00046360


	//   ....[19]....
        /*0ebc*/ 	.word	0x000463d0


	//----- nvinfo : EIATTR_VRC_CTA_INIT_COUNT
	.align		4
.L_3430:
        /*0ec0*/ 	.byte	0x02, 0x4a
	.zero		1
	.zero		1


	//----- nvinfo : EIATTR_EXIT_INSTR_OFFSETS
	.align		4
        /*0ec4*/ 	.byte	0x04, 0x1c
        /*0ec6*/ 	.short	(.L_3432 - .L_3431)


	//   ....[0]....
.L_3431:
        /*0ec8*/ 	.word	0x000026f0


	//   ....[1]....
        /*0ecc*/ 	.word	0x000454d0


	//----- nvinfo : EIATTR_INDIRECT_BRANCH_TARGETS
	.align		4
.L_3432:
        /*0ed0*/ 	.byte	0x04, 0x34
        /*0ed2*/ 	.short	(.L_3434 - .L_3433)


	//   ....[0]....
.L_3433:
        /*0ed4*/ 	.word	.L_x_88376@srel
        /*0ed8*/ 	.short	0x0
        /*0eda*/ 	.short	0x0
        /*0edc*/ 	.word	0x3
        /*0ee0*/ 	.word	.L_x_88377@srel
        /*0ee4*/ 	.word	.L_x_88378@srel
        /*0ee8*/ 	.word	.L_x_88379@srel


	//----- nvinfo : EIATTR_MAX_THREADS
	.align		4
.L_3434:
        /*0eec*/ 	.byte	0x04, 0x05
        /*0eee*/ 	.short	(.L_3436 - .L_3435)
.L_3435:
        /*0ef0*/ 	.word	0x00000080
        /*0ef4*/ 	.word	0x00000001
        /*0ef8*/ 	.word	0x00000001


	//----- nvinfo : EIATTR_CRS_STACK_SIZE
	.align		4
.L_3436:
        /*0efc*/ 	.byte	0x04, 0x1e
        /*0efe*/ 	.short	(.L_3438 - .L_3437)
.L_3437:
        /*0f00*/ 	.word	0x00000000


	//----- nvinfo : EIATTR_CBANK_PARAM_SIZE
	.align		4
.L_3438:
        /*0f04*/ 	.byte	0x03, 0x19
        /*0f06*/ 	.short	0x00e8


	//----- nvinfo : EIATTR_PARAM_CBANK
	.align		4
        /*0f08*/ 	.byte	0x04, 0x0a
        /*0f0a*/ 	.short	(.L_3440 - .L_3439)
	.align		4
.L_3439:
        /*0f0c*/ 	.word	index@(.nv.constant0._ZN10layer_norm13ln_fwd_kernelINS_13Kernel_traitsIf6__halffS2_fjLj2560ELj1ELj4ELj1ELj16ENS_18Kernel_traits_baseILj2560EfS2_fS2_fjLj128EEEEELb1ELb1ELb0ELb0EEEvNS_9FwdParamsE)
        /*0f10*/ 	.short	0x0380
        /*0f12*/ 	.short	0x00e8


	//----- nvinfo : EIATTR_SW_WAR
	.align		4
.L_3440:
        /*0f14*/ 	.byte	0x04, 0x36
        /*0f16*/ 	.short	(.L_3442 - .L_3441)
.L_3441:
        /*0f18*/ 	.word	0x00000008
.L_3442:


//--------------------- .nv.info._ZN10layer_norm13ln_fwd_kernelINS_13Kernel_traitsIf6__halffS2_fjLj2560ELj1ELj4ELj1ELj16ENS_18Kernel_traits_baseILj2560EfS2_fS2_fjLj128EEEEELb1ELb1ELb0ELb1EEEvNS_9FwdParamsE --------------------------
	.section	.nv.info._ZN10layer_norm13ln_fwd_kernelINS_13Kernel_traitsIf6__halffS2_fjLj2560ELj1ELj4ELj1ELj16ENS_18Kernel_traits_baseILj2560EfS2_fS2_fjLj128EEEEELb1ELb1ELb0ELb1EEEvNS_9FwdParamsE,"",@"SHT_CUDA_INFO"
	.sectionflags	@""
	.align	4


	//----- nvinfo : EIATTR_CUDA_API_VERSION
	.align		4
        /*0000*/ 	.byte	0x04, 0x37
        /*0002*/ 	.short	(.L_3444 - .L_3443)
.L_3443:
        /*0004*/ 	.word	0x00000082


	//----- nvinfo : EIATTR_KPARAM_INFO
	.align		4
.L_3444:
        /*0008*/ 	.byte	0x04, 0x17
        /*000a*/ 	.short	(.L_3446 - .L_3445)
.L_3445:
        /*000c*/ 	.word	0x00000000
        /*0010*/ 	.short	0x0000
        /*0012*/ 	.short	0x0000
        /*0014*/ 	.byte	0x00, 0xf0, 0xa1, 0x03


	//----- nvinfo : EIATTR_SPARSE_MMA_MASK
	.align		4
.L_3446:
        /*0018*/ 	.byte	0x03, 0x50
        /*001a*/ 	.short	0x0000


	//----- nvinfo : EIATTR_MAXREG_COUNT
	.align		4
        /*001c*/ 	.byte	0x03, 0x1b
        /*001e*/ 	.short	0x00ff


	//----- nvinfo : EIATTR_ANNOTATIONS
	.align		4
        /*0020*/ 	.byte	0x04, 0x55
        /*0022*/ 	.short	(.L_3448 - .L_3447)


	//   ....[0]....
.L_3447:
        /* <DEDUP_REMOVED lines=116> */


	//----- nvinfo : EIATTR_MERCURY_ISA_VERSION
	.align		4
.L_3448:
        /*0754*/ 	.byte	0x03, 0x5f
        /*0756*/ 	.short	0x0101


	//----- nvinfo : EIATTR_COOP_GROUP_MASK_REGIDS
	.align		4
        /*0758*/ 	.byte	0x04, 0x29
        /*075a*/ 	.short	(.L_3450 - .L_3449)


	//   ....[0]....
.L_3449:
        /*075c*/ 	.word	0xffffffff


	//   ....[1]....
        /*0760*/ 	.word	0xffffffff


	//   ....[2]....
        /*0764*/ 	.word	0xffffffff


	//   ....[3]....
        /*0768*/ 	.word	0xffffffff


	//   ....[4]....
        /*076c*/ 	.word	0xffffffff


	//   ....[5]....
        /*0770*/ 	.word	0xffffffff


	//   ....[6]....
        /*0774*/ 	.word	0xffffffff


	//   ....[7]....
        /*0778*/ 	.word	0xffffffff


	//   ....[8]....
        /*077c*/ 	.word	0xffffffff


	//   ....[9]....
        /*0780*/ 	.word	0xffffffff


	//   ....[10]....
        /*0784*/ 	.word	0x050000dd


	//   ....[11]....
        /*0788*/ 	.word	0x050000dd


	//   ....[12]....
        /*078c*/ 	.word	0x050000dd


	//   ....[13]....
        /*0790*/ 	.word	0x050000dd


	//   ....[14]....
        /*0794*/ 	.word	0x050000dd


	//   ....[15]....
        /*0798*/ 	.word	0x050000dd


	//   ....[16]....
        /*079c*/ 	.word	0x050000dd


	//   ....[17]....
        /*07a0*/ 	.word	0x050000dd


	//   ....[18]....
        /*07a4*/ 	.word	0x050000dd


	//   ....[19]....
        /*07a8*/ 	.word	0x050000dd


	//----- nvinfo : EIATTR_COOP_GROUP_INSTR_OFFSETS
	.align		4
.L_3450:
        /*07ac*/ 	.byte	0x04, 0x28
        /*07ae*/ 	.short	(.L_3452 - .L_3451)


	//   ....[0]....
.L_3451:
        /*07b0*/ 	.word	0x00041060


	//   ....[1]....
        /*07b4*/ 	.word	0x00041090


	//   ....[2]....
        /*07b8*/ 	.word	0x000410b0


	//   ....[3]....
        /*07bc*/ 	.word	0x000410d0


	//   ....[4]....
        /*07c0*/ 	.word	0x000410f0


	//   ....[5]....
        /*07c4*/ 	.word	0x00041b20


	//   ....[6]....
        /*07c8*/ 	.word	0x00041b40


	//   ....[7]....
        /*07cc*/ 	.word	0x00041b60


	//   ....[8]....
        /*07d0*/ 	.word	0x00041b80


	//   ....[9]....
        /*07d4*/ 	.word	0x00041ba0


	//   ....[10]....
        /*07d8*/ 	.word	0x000436d0


	//   ....[11]....
        /*07dc*/ 	.word	0x00043770


	//   ....[12]....
        /*07e0*/ 	.word	0x000437e0


	//   ....[13]....
        /*07e4*/ 	.word	0x00043850


	//   ....[14]....
        /*07e8*/ 	.word	0x000438c0


	//   ....[15]....
        /*07ec*/ 	.word	0x00044350


	//   ....[16]....
        /*07f0*/ 	.word	0x000443c0


	//   ....[17]....
        /*07f4*/ 	.word	0x00044430


	//   ....[18]....
        /*07f8*/ 	.word	0x000444a0


	//   ....[19]....
        /*07fc*/ 	.word	0x00044510


	//----- nvinfo : EIATTR_VRC_CTA_INIT_COUNT
	.align		4
.L_3452:
        /*0800*/ 	.byte	0x02, 0x4a
	.zero		1
	.zero		1


	//----- nvinfo : EIATTR_EXIT_INSTR_OFFSETS
	.align		4
        /*0804*/ 	.byte	0x04, 0x1c
        /*0806*/ 	.short	(.L_3454 - .L_3453)


	//   ....[0]....
.L_3453:
        /*0808*/ 	.word	0x00001260


	//   ....[1]....
        /*080c*/ 	.word	0x00043660


	//----- nvinfo : EIATTR_INDIRECT_BRANCH_TARGETS
	.align		4
.L_3454:
        /*0810*/ 	.byte	0x04, 0x34
        /*0812*/ 	.short	(.L_3456 - .L_3455)


	//   ....[0]....
.L_3455:
        /*0814*/ 	.word	.L_x_88380@srel
        /*0818*/ 	.short	0x0
        /*081a*/ 	.short	0x0
        /*081c*/ 	.word	0x3
        /*0820*/ 	.word	.L_x_88381@srel
        /*0824*/ 	.word	.L_x_88382@srel
        /*0828*/ 	.word	.L_x_88383@srel


	//----- nvinfo : EIATTR_MAX_THREADS
	.align		4
.L_3456:
        /*082c*/ 	.byte	0x04, 0x05
        /*082e*/ 	.short	(.L_3458 - .L_3457)
.L_3457:
        /*0830*/ 	.word	0x00000080
        /*0834*/ 	.word	0x00000001
        /*0838*/ 	.word	0x00000001


	//----- nvinfo : EIATTR_CRS_STACK_SIZE
	.align		4
.L_3458:
        /*083c*/ 	.byte	0x04, 0x1e
        /*083e*/ 	.short	(.L_3460 - .L_3459)
.L_3459:
        /*0840*/ 	.word	0x00000000


	//----- nvinfo : EIATTR_CBANK_PARAM_SIZE
	.align		4
.L_3460:
        /*0844*/ 	.byte	0x03, 0x19
        /*0846*/ 	.short	0x00e8


	//----- nvinfo : EIATTR_PARAM_CBANK
	.align		4
        /*0848*/ 	.byte	0x04, 0x0a
        /*084a*/ 	.short	(.L_3462 - .L_3461)
	.align		4
.L_3461:
        /*084c*/ 	.word	index@(.nv.constant0._ZN10layer_norm13ln_fwd_kernelINS_13Kernel_traitsIf6__halffS2_fjLj2560ELj1ELj4ELj1ELj16ENS_18Kernel_traits_baseILj2560EfS2_fS2_fjLj128EEEEELb1ELb1ELb0ELb1EEEvNS_9FwdParamsE)
        /*0850*/ 	.short	0x0380
        /*0852*/ 	.short	0x00e8


	//----- nvinfo : EIATTR_SW_WAR
	.align		4
.L_3462:
        /*0854*/ 	.byte	0x04, 0x36
        /*0856*/ 	.short	(.L_3464 - .L_3463)
.L_3463:
        /*0858*/ 	.word	0x00000008
.L_3464:


//--------------------- .nv.info._ZN10layer_norm13ln_fwd_kernelINS_13Kernel_traitsIf6__halffS2_fjLj2560ELj1ELj4ELj1ELj16ENS_18Kernel_traits_baseILj2560EfS2_fS2_fjLj128EEEEELb1ELb1ELb1ELb0EEEvNS_9FwdParamsE --------------------------
	.section	.nv.info._ZN10layer_norm13ln_fwd_kernelINS_13Kernel_traitsIf6__halffS2_fjLj2560ELj1ELj4ELj1ELj16ENS_18Kernel_traits_baseILj2560EfS2_fS2_fjLj128EEEEELb1ELb1ELb1ELb0EEEvNS_9FwdParamsE,"",@"SHT_CUDA_INFO"
	.sectionflags	@""
	.align	4


	//----- nvinfo : EIATTR_CUDA_API_VERSION
	.align		4
        /*0000*/ 	.byte	0x04, 0x37
        /*0002*/ 	.short	(.L_3466 - .L_3465)
.L_3465:
        /*0004*/ 	.word	0x00000082


	//----- nvinfo : EIATTR_KPARAM_INFO
	.align		4
.L_3466:
        /*0008*/ 	.byte	0x04, 0x17
        /*000a*/ 	.short	(.L_3468 - .L_3467)
.L_3467:
        /*000c*/ 	.word	0x00000000
        /*0010*/ 	.short	0x0000
        /*0012*/ 	.short	0x0000
        /*0014*/ 	.byte	0x00, 0xf0, 0xa1, 0x03


	//----- nvinfo : EIATTR_SPARSE_MMA_MASK
	.align		4
.L_3468:
        /*0018*/ 	.byte	0x03, 0x50
        /*001a*/ 	.short	0x0000


	//----- nvinfo : EIATTR_MAXREG_COUNT
	.align		4
        /*001c*/ 	.byte	0x03, 0x1b
        /*001e*/ 	.short	0x00ff


	//----- nvinfo : EIATTR_ANNOTATIONS
	.align		4
        /*0020*/ 	.byte	0x04, 0x55
        /*0022*/ 	.short	(.L_3470 - .L_3469)


	//   ....[0]....
.L_3469:
        /* <DEDUP_REMOVED lines=273> */


	//----- nvinfo : EIATTR_MERCURY_ISA_VERSION
	.align		4
.L_3470:
        /*1124*/ 	.byte	0x03, 0x5f
        /*1126*/ 	.short	0x0101


	//----- nvinfo : EIATTR_COOP_GROUP_MASK_REGIDS
	.align		4
        /*1128*/ 	.byte	0x04, 0x29
        /*112a*/ 	.short	(.L_3472 - .L_3471)


	//   ....[0]....
.L_3471:
        /*112c*/ 	.word	0xffffffff


	//   ....[1]....
        /*1130*/ 	.word	0xffffffff


	//   ....[2]....
        /*1134*/ 	.word	0xffffffff


	//   ....[3]....
        /*1138*/ 	.word	0xffffffff


	//   ....[4]....
        /*113c*/ 	.word	0xffffffff


	//   ....[5]....
        /*1140*/ 	.word	0xffffffff


	//   ....[6]....
        /*1144*/ 	.word	0xffffffff


	//   ....[7]....
        /*1148*/ 	.word	0xffffffff


	//   ....[8]....
        /*114c*/ 	.word	0xffffffff


	//   ....[9]....
        /*1150*/ 	.word	0xffffffff


	//   ....[10]....
        /*1154*/ 	.word	0x05000000


	//   ....[11]....
        /*1158*/ 	.word	0x05000000


	//   ....[12]....
        /*115c*/ 	.word	0x05000000


	//   ....[13]....
        /*1160*/ 	.word	0x05000000


	//   ....[14]....
        /*1164*/ 	.word	0x05000000


	//   ....[15]....
        /*1168*/ 	.word	0x05000000


	//   ....[16]....
        /*116c*/ 	.word	0x05000000


	//   ....[17]....
        /*1170*/ 	.word	0x05000000


	//   ....[18]....
        /*1174*/ 	.word	0x05000000


	//   ....[19]....
        /*1178*/ 	.word	0x05000000


	//----- nvinfo : EIATTR_COOP_GROUP_INSTR_OFFSETS
	.align		4
.L_3472:
        /*117c*/ 	.byte	0x04, 0x28
        /*117e*/ 	.short	(.L_3474 - .L_3473)


	//   ....[0]....
.L_3473:
        /*1180*/ 	.word	0x00046890


	//   ....[1]....
        /*1184*/ 	.word	0x000468d0


	//   ....[2]....
        /*1188*/ 	.word	0x000468f0


	//   ....[3]....
        /*118c*/ 	.word	0x00046910


	//   ....[4]....
        /*1190*/ 	.word	0x00046930


	//   ....[5]....
        /*1194*/ 	.word	0x000473a0


	//   ....[6]....
        /*1198*/ 	.word	0x000473c0


	//   ....[7]....
        /*119c*/ 	.word	0x000473e0


	//   ....[8]....
        /*11a0*/ 	.word	0x00047400


	//   ....[9]....
        /*11a4*/ 	.word	0x00047420


	//   ....[10]....
        /*11a8*/ 	.word	0x00049e70


	//   ....[11]....
        /*11ac*/ 	.word	0x00049f10


	//   ....[12]....
        /*11b0*/ 	.word	0x00049f80


	//   ....[13]....
        /*11b4*/ 	.word	0x00049ff0


	//   ....[14]....
        /*11b8*/ 	.word	0x0004a060


	//   ....[15]....
        /*11bc*/ 	.word	0x0004ab40


	//   ....[16]....
        /*11c0*/ 	.word	0x0004abb0


	//   ....[17]....
        /*11c4*/ 	.word	0x0004ac20


	//   ....[18]....
        /*11c8*/ 	.word	0x0004ac90


	//   ....[19]....
        /*11cc*/ 	.word	0x0004ad00


	//----- nvinfo : EIATTR_VRC_CTA_INIT_COUNT
	.align		4
.L_3474:
        /*11d0*/ 	.byte	0x02, 0x4a
	.zero		1
	.zero		1


	//----- nvinfo : EIATTR_EXIT_INSTR_OFFSETS
	.align		4
        /*11d4*/ 	.byte	0x04, 0x1c
        /*11d6*/ 	.short	(.L_3476 - .L_3475)


	//   ....[0]....
.L_3475:
        /*11d8*/ 	.word	0x00002920


	//   ....[1]....
        /*11dc*/ 	.word	0x00049e00


	//----- nvinfo : EIATTR_MAX_THREADS
	.align		4
.L_3476:
        /*11e0*/ 	.byte	0x04, 0x05
        /*11e2*/ 	.short	(.L_3478 - .L_3477)
.L_3477:
        /*11e4*/ 	.word	0x00000080
        /*11e8*/ 	.word	0x00000001
        /*11ec*/ 	.word	0x00000001


	//----- nvinfo : EIATTR_CRS_STACK_SIZE
	.align		4
.L_3478:
        /*11f0*/ 	.byte	0x04, 0x1e
        /*11f2*/ 	.short	(.L_3480 - .L_3479)
.L_3479:
        /*11f4*/ 	.word	0x00000000


	//----- nvinfo : EIATTR_CBANK_PARAM_SIZE
	.align		4
.L_3480:
        /*11f8*/ 	.byte	0x03, 0x19
        /*11fa*/ 	.short	0x00e8


	//----- nvinfo : EIATTR_PARAM_CBANK
	.align		4
        /*11fc*/ 	.byte	0x04, 0x0a
        /*11fe*/ 	.short	(.L_3482 - .L_3481)
	.align		4
.L_3481:
        /*1200*/ 	.word	index@(.nv.constant0._ZN10layer_norm13ln_fwd_kernelINS_13Kernel_traitsIf6__halffS2_fjLj2560ELj1ELj4ELj1ELj16ENS_18Kernel_traits_baseILj2560EfS2_fS2_fjLj128EEEEELb1ELb1ELb1ELb0EEEvNS_9FwdParamsE)
        /*1204*/ 	.short	0x0380
        /*1206*/ 	.short	0x00e8


	//----- nvinfo : EIATTR_SW_WAR
	.align		4
.L_3482:
        /*1208*/ 	.byte	0x04, 0x36
        /*120a*/ 	.short	(.L_3484 - .L_3483)
.L_3483:
        /*120c*/ 	.word	0x00000008
.L_3484:


//--------------------- .nv.info._ZN10layer_norm13ln_fwd_kernelINS_13Kernel_traitsIf6__halffS2_fjLj2560ELj1ELj4ELj1ELj16ENS_18Kernel_traits_baseILj2560EfS2_fS2_fjLj128EEEEELb1ELb1ELb1ELb1EEEvNS_9FwdParamsE --------------------------
	.section	.nv.info._ZN10layer_norm13ln_fwd_kernelINS_13Kernel_traitsIf6__halffS2_fjLj2560ELj1ELj4ELj1ELj16ENS_18Kernel_traits_baseILj2560EfS2_fS2_fjLj128EEEEELb1ELb1ELb1ELb1EEEvNS_9FwdParamsE,"",@"SHT_CUDA_INFO"
	.sectionflags	@""
	.align	4


	//----- nvinfo : EIATTR_CUDA_API_VERSION
	.align		4
        /*0000*/ 	.byte	0x04, 0x37
        /*0002*/ 	.short	(.L_3486 - .L_3485)
.L_3485:
        /*0004*/ 	.word	0x00000082


	//----- nvinfo : EIATTR_KPARAM_INFO
	.align		4
.L_3486:
        /*0008*/ 	.byte	0x04, 0x17
        /*000a*/ 	.short	(.L_3488 - .L_3487)
.L_3487:
        /*000c*/ 	.word	0x00000000
        /*0010*/ 	.short	0x0000
        /*0012*/ 	.short	0x0000
        /*0014*/ 	.byte	0x00, 0xf0, 0xa1, 0x03


	//----- nvinfo : EIATTR_SPARSE_MMA_MASK
	.align		4
.L_3488:
        /*0018*/ 	.byte	0x03, 0x50
        /*001a*/ 	.short	0x0000


	//----- nvinfo : EIATTR_MAXREG_COUNT
	.align		4
        /*001c*/ 	.byte	0x03, 0x1b
        /*001e*/ 	.short	0x00ff


	//----- nvinfo : EIATTR_ANNOTATIONS
	.align		4
        /*0020*/ 	.byte	0x04, 0x55
        /*0022*/ 	.short	(.L_3490 - .L_3489)


	//   ....[0]....
.L_3489:
        /* <DEDUP_REMOVED lines=118> */


	//----- nvinfo : EIATTR_MERCURY_ISA_VERSION
	.align		4
.L_3490:
        /*0774*/ 	.byte	0x03, 0x5f
        /*0776*/ 	.short	0x0101


	//----- nvinfo : EIATTR_COOP_GROUP_MASK_REGIDS
	.align		4
        /*0778*/ 	.byte	0x04, 0x29
        /*077a*/ 	.short	(.L_3492 - .L_3491)


	//   ....[0]....
.L_3491:
        /*077c*/ 	.word	0xffffffff


	//   ....[1]....
        /*0780*/ 	.word	0xffffffff


	//   ....[2]....
        /*0784*/ 	.word	0xffffffff


	//   ....[3]....
        /*0788*/ 	.word	0xffffffff


	//   ....[4]....
        /*078c*/ 	.word	0xffffffff


	//   ....[5]....
        /*0790*/ 	.word	0xffffffff


	//   ....[6]....
        /*0794*/ 	.word	0xffffffff


	//   ....[7]....
        /*0798*/ 	.word	0xffffffff


	//   ....[8]....
        /*079c*/ 	.word	0xffffffff


	//   ....[9]....
        /*07a0*/ 	.word	0xffffffff


	//   ....[10]....
        /*07a4*/ 	.word	0x050000ea


	//   ....[11]....
        /*07a8*/ 	.word	0x050000ea


	//   ....[12]....
        /*07ac*/ 	.word	0x050000ea


	//   ....[13]....
        /*07b0*/ 	.word	0x050000ea


	//   ....[14]....
        /*07b4*/ 	.word	0x050000ea


	//   ....[15]....
        /*07b8*/ 	.word	0x050000ea


	//   ....[16]....
        /*07bc*/ 	.word	0x050000ea


	//   ....[17]....
        /*07c0*/ 	.word	0x050000ea


	//   ....[18]....
        /*07c4*/ 	.word	0x050000ea


	//   ....[19]....
        /*07c8*/ 	.word	0x050000ea


	//----- nvinfo : EIATTR_COOP_GROUP_INSTR_OFFSETS
	.align		4
.L_3492:
        /*07cc*/ 	.byte	0x04, 0x28
        /*07ce*/ 	.short	(.L_3494 - .L_3493)


	//   ....[0]....
.L_3493:
        /*07d0*/ 	.word	0x00044f70


	//   ....[1]....
        /*07d4*/ 	.word	0x00044fa0


	//   ....[2]....
        /*07d8*/ 	.word	0x00044fc0


	//   ....[3]....
        /*07dc*/ 	.word	0x00044fe0


	//   ....[4]....
        /*07e0*/ 	.word	0x00045000


	//   ....[5]....
        /*07e4*/ 	.word	0x00045a30


	//   ....[6]....
        /*07e8*/ 	.word	0x00045a50


	//   ....[7]....
        /*07ec*/ 	.word	0x00045a70


	//   ....[8]....
        /*07f0*/ 	.word	0x00045a90


	//   ....[9]....
        /*07f4*/ 	.word	0x00045ab0


	//   ....[10]....
        /*07f8*/ 	.word	0x00047770


	//   ....[11]....
        /*07fc*/ 	.word	0x00047810


	//   ....[12]....
        /*0800*/ 	.word	0x00047880


	//   ....[13]....
        /*0804*/ 	.word	0x000478f0


	//   ....[14]....
        /*0808*/ 	.word	0x00047960


	//   ....[15]....
        /*080c*/ 	.word	0x000483f0


	//   ....[16]....
        /*0810*/ 	.word	0x00048460


	//   ....[17]....
        /*0814*/ 	.word	0x000484d0


	//   ....[18]....
        /*0818*/ 	.word	0x00048540


	//   ....[19]....
        /*081c*/ 	.word	0x000485b0


	//----- nvinfo : EIATTR_VRC_CTA_INIT_COUNT
	.align		4
.L_3494:
        /*0820*/ 	.byte	0x02, 0x4a
	.zero		1
	.zero		1


	//----- nvinfo : EIATTR_EXIT_INSTR_OFFSETS
	.align		4
        /*0824*/ 	.byte	0x04, 0x1c
        /*0826*/ 	.short	(.L_3496 - .L_3495)


	//   ....[0]....
.L_3495:
        /*0828*/ 	.word	0x00001280


	//   ....[1]....
        /*082c*/ 	.word	0x00047700


	//----- nvinfo : EIATTR_MAX_THREADS
	.align		4
.L_3496:
        /*0830*/ 	.byte	0x04, 0x05
        /*0832*/ 	.short	(.L_3498 - .L_3497)
.L_3497:
        /*0834*/ 	.word	0x00000080
        /*0838*/ 	.word	0x00000001
        /*083c*/ 	.word	0x00000001


	//----- nvinfo : EIATTR_CRS_STACK_SIZE
	.align		4
.L_3498:
        /*0840*/ 	.byte	0x04, 0x1e
        /*0842*/ 	.short	(.L_3500 - .L_3499)
.L_3499:
        /*0844*/ 	.word	0x00000000


	//----- nvinfo : EIATTR_CBANK_PARAM_SIZE
	.align		4
.L_3500:
        /*0848*/ 	.byte	0x03, 0x19
        /*084a*/ 	.short	0x00e8


	//----- nvinfo : EIATTR_PARAM_CBANK
	.align		4
        /*084c*/ 	.byte	0x04, 0x0a
        /*084e*/ 	.short	(.L_3502 - .L_3501)
	.align		4
.L_3501:
        /*0850*/ 	.word	index@(.nv.constant0._ZN10layer_norm13ln_fwd_kernelINS_13Kernel_traitsIf6__halffS2_fjLj2560ELj1ELj4ELj1ELj16ENS_18Kernel_traits_baseILj2560EfS2_fS2_fjLj128EEEEELb1ELb1ELb1ELb1EEEvNS_9FwdParamsE)
        /*0854*/ 	.short	0x0380
        /*0856*/ 	.short	0x00e8


	//----- nvinfo : EIATTR_SW_WAR
	.align		4
.L_3502:
        /*0858*/ 	.byte	0x04, 0x36
        /*085a*/ 	.short	(.L_3504 - .L_3503)
.L_3503:
        /*085c*/ 	.word	0x00000008
.L_3504:


//--------------------- .nv.info._ZN10layer_norm13ln_fwd_kernelINS_13Kernel_traitsI6__halfffffjLj2560ELj1ELj4ELj1ELj16ENS_18Kernel_traits_baseILj2560ES2_ffffjLj128EEEEELb0ELb0ELb0ELb0EEEvNS_9FwdParamsE --------------------------
	.section	.nv.info._ZN10layer_norm13ln_fwd_kernelINS_13Kernel_traitsI6__halfffffjLj2560ELj1ELj4ELj1ELj16ENS_18Kernel_traits_baseILj2560ES2_ffffjLj128EEEEELb0ELb0ELb0ELb0EEEvNS_9FwdParamsE,"",@"SHT_CUDA_INFO"
	.sectionflags	@""
	.align	4


	//----- nvinfo : EIATTR_CUDA_API_VERSION
	.align		4
        /*0000*/ 	.byte	0x04, 0x37
        /*0002*/ 	.short	(.L_3506 - .L_3505)
.L_3505:
        /*0004*/ 	.word	0x00000082


	//----- nvinfo : EIATTR_KPARAM_INFO
	.align		4
.L_3506:
        /*0008*/ 	.byte	0x04, 0x17
        /*000a*/ 	.short	(.L_3508 - .L_3507)
.L_3507:
        /*000c*/ 	.word	0x00000000
        /*0010*/ 	.short	0x0000
        /*0012*/ 	.short	0x0000
        /*0014*/ 	.byte	0x00, 0xf0, 0xa1, 0x03


	//----- nvinfo : EIATTR_SPARSE_MMA_MASK
	.align		4
.L_3508:
        /*0018*/ 	.byte	0x03, 0x50
        /*001a*/ 	.short	0x0000


	//----- nvinfo : EIATTR_MAXREG_COUNT
	.align		4
        /*001c*/ 	.byte	0x03, 0x1b
        /*001e*/ 	.short	0x00ff


	//----- nvinfo : EIATTR_MERCURY_ISA_VERSION
	.align		4
        /*0020*/ 	.byte	0x03, 0x5f
        /*0022*/ 	.short	0x0101


	//----- nvinfo : EIATTR_COOP_GROUP_MASK_REGIDS
	.align		4
        /*0024*/ 	.byte	0x04, 0x29
        /*0026*/ 	.short	(.L_3510 - .L_3509)


	//   ....[0]....
.L_3509:
        /*0028*/ 	.word	0xffffffff


	//   ....[1]....
        /*002c*/ 	.word	0xffffffff


	//   ....[2]....
        /*0030*/ 	.word	0xffffffff


	//   ....[3]....
        /*0034*/ 	.word	0xffffffff


	//   ....[4]....
        /*0038*/ 	.word	0xffffffff


	//   ....[5]....
        /*003c*/ 	.word	0xffffffff


	//   ....[6]....
        /*0040*/ 	.word	0xffffffff


	//   ....[7]....
        /*0044*/ 	.word	0xffffffff


	//   ....[8]....
        /*0048*/ 	.word	0xffffffff


	//   ....[9]....
        /*004c*/ 	.word	0xffffffff


	//   ....[10]....
        /*0050*/ 	.word	0x0500002a


	//   ....[11]....
        /*0054*/ 	.word	0x0500002a


	//   ....[12]....
        /*0058*/ 	.word	0x0500002a


	//   ....[13]....
        /*005c*/ 	.word	0x0500002a


	//   ....[14]....
        /*0060*/ 	.word	0x0500002a


	//   ....[15]....
        /*0064*/ 	.word	0x0500002a


	//   ....[16]....
        /*0068*/ 	.word	0x0500002a


	//   ....[17]....
        /*006c*/ 	.word	0x0500002a


	//   ....[18]....
        /*0070*/ 	.word	0x0500002a


	//   ....[19]....
        /*0074*/ 	.word	0x0500002a


	//----- nvinfo : EIATTR_COOP_GROUP_INSTR_OFFSETS
	.align		4
.L_3510:
        /*0078*/ 	.byte	0x04, 0x28
        /*007a*/ 	.short	(.L_3512 - .L_3511)


	//   ....[0]....
.L_3511:
        /*007c*/ 	.word	0x00005510


	//   ....[1]....
        /*0080*/ 	.word	0x00005550


	//   ....[2]....
        /*0084*/ 	.word	0x00005570


	//   ....[3]....
        /*0088*/ 	.word	0x00005590


	//   ....[4]....
        /*008c*/ 	.word	0x000055b0


	//   ....[5]....
        /*0090*/ 	.word	0x000060d0


	//   ....[6]....
        /*0094*/ 	.word	0x000060f0


	//   ....[7]....
        /*0098*/ 	.word	0x00006110


	//   ....[8]....
        /*009c*/ 	.word	0x00006130


	//   ....[9]....
        /*00a0*/ 	.word	0x00006150


	//   ....[10]....
        /*00a4*/ 	.word	0x00008660


	//   ....[11]....
        /*00a8*/ 	.word	0x00008700


	//   ....[12]....
        /*00ac*/ 	.word	0x00008760


	//   ....[13]....
        /*00b0*/ 	.word	0x000087c0


	//   ....[14]....
        /*00b4*/ 	.word	0x00008820


	//   ....[15]....
        /*00b8*/ 	.word	0x000093a0


	//   ....[16]....
        /*00bc*/ 	.word	0x00009400


	//   ....[17]....
        /*00c0*/ 	.word	0x00009460


	//   ....[18]....
        /*00c4*/ 	.word	0x000094c0


	//   ....[19]....
        /*00c8*/ 	.word	0x00009520


	//----- nvinfo : EIATTR_VRC_CTA_INIT_COUNT
	.align		4
.L_3512:
        /*00cc*/ 	.byte	0x02, 0x4a
	.zero		1
	.zero		1


	//----- nvinfo : EIATTR_EXIT_INSTR_OFFSETS
	.align		4
        /*00d0*/ 	.byte	0x04, 0x1c
        /*00d2*/ 	.short	(.L_3514 - .L_3513)


	//   ....[0]....
.L_3513:
        /*00d4*/ 	.word	0x000012d0


	//   ....[1]....
        /*00d8*/ 	.word	0x000085f0


	//----- nvinfo : EIATTR_MAX_THREADS
	.align		4
.L_3514:
        /*00dc*/ 	.byte	0x04, 0x05
        /*00de*/ 	.short	(.L_3516 - .L_3515)
.L_3515:
        /*00e0*/ 	.word	0x00000080
        /*00e4*/ 	.word	0x00000001
        /*00e8*/ 	.word	0x00000001


	//----- nvinfo : EIATTR_CRS_STACK_SIZE
	.align		4
.L_3516:
        /*00ec*/ 	.byte	0x04, 0x1e
        /*00ee*/ 	.short	(.L_3518 - .L_3517)
.L_3517:
        /*00f0*/ 	.word	0x00000000


	//----- nvinfo : EIATTR_CBANK_PARAM_SIZE
	.align		4
.L_3518:
        /*00f4*/ 	.byte	0x03, 0x19
        /*00f6*/ 	.short	0x00e8


	//----- nvinfo : EIATTR_PARAM_CBANK
	.align		4
        /*00f8*/ 	.byte	0x04, 0x0a
        /*00fa*/ 	.short	(.L_3520 - .L_3519)
	.align		4
.L_3519:
        /*00fc*/ 	.word	index@(.nv.constant0._ZN10layer_norm13ln_fwd_kernelINS_13Kernel_traitsI6__halfffffjLj2560ELj1ELj4ELj1ELj16ENS_18Kernel_traits_baseILj2560ES2_ffffjLj128EEEEELb0ELb0ELb0ELb0EEEvNS_9FwdParamsE)
        /*0100*/ 	.short	0x0380
        /*0102*/ 	.short	0x00e8


	//----- nvinfo : EIATTR_SW_WAR
	.align		4
.L_3520:
        /*0104*/ 	.byte	0x04, 0x36
        /*0106*/ 	.short	(.L_3522 - .L_3521)
.L_3521:
        /*0108*/ 	.word	0x00000008
.L_3522:


//--------------------- .nv.info._ZN10layer_norm13ln_fwd_kernelINS_13Kernel_traitsI6__halfffffjLj2560ELj1ELj4ELj1ELj16ENS_18Kernel_traits_baseILj2560ES2_ffffjLj128EEEEELb0ELb0ELb0ELb1EEEvNS_9FwdParamsE --------------------------
	.section	.nv.info._ZN10layer_norm13ln_fwd_kernelINS_13Kernel_traitsI6__halfffffjLj2560ELj1ELj4ELj1ELj16ENS_18Kernel_traits_baseILj2560ES2_ffffjLj128EEEEELb0ELb0ELb0ELb1EEEvNS_9FwdParamsE,"",@"SHT_CUDA_INFO"
	.sectionflags	@""
	.align	4


	//----- nvinfo : EIATTR_CUDA_API_VERSION
	.align		4
        /*0000*/ 	.byte	0x04, 0x37
        /*0002*/ 	.short	(.L_3524 - .L_3523)
.L_3523:
        /*0004*/ 	.word	0x00000082


	//----- nvinfo : EIATTR_KPARAM_INFO
	.align		4
.L_3524:
        /*0008*/ 	.byte	0x04, 0x17
        /*000a*/ 	.short	(.L_3526 - .L_3525)
.L_3525:
        /*000c*/ 	.word	0x00000000
        /*0010*/ 	.short	0x0000
        /*0012*/ 	.short	0x0000
        /*0014*/ 	.byte	0x00, 0xf0, 0xa1, 0x03


	//----- nvinfo : EIATTR_SPARSE_MMA_MASK
	.align		4
.L_3526:
        /*0018*/ 	.byte	0x03, 0x50
        /*001a*/ 	.short	0x0000


	//----- nvinfo : EIATTR_MAXREG_COUNT
	.align		4
        /*001c*/ 	.byte	0x03, 0x1b
        /*001e*/ 	.short	0x00ff


	//----- nvinfo : EIATTR_MERCURY_ISA_VERSION
	.align		4
        /*0020*/ 	.byte	0x03, 0x5f
        /*0022*/ 	.short	0x0101


	//----- nvinfo : EIATTR_COOP_GROUP_MASK_REGIDS
	.align		4
        /*0024*/ 	.byte	0x04, 0x29
        /*0026*/ 	.short	(.L_3528 - .L_3527)


	//   ....[0]....
.L_3527:
        /*0028*/ 	.word	0xffffffff


	//   ....[1]....
        /*002c*/ 	.word	0xffffffff


	//   ....[2]....
        /*0030*/ 	.word	0xffffffff


	//   ....[3]....
        /*0034*/ 	.word	0xffffffff


	//   ....[4]....
        /*0038*/ 	.word	0xffffffff


	//   ....[5]....
        /*003c*/ 	.word	0xffffffff


	//   ....[6]....
        /*0040*/ 	.word	0xffffffff


	//   ....[7]....
        /*0044*/ 	.word	0xffffffff


	//   ....[8]....
        /*0048*/ 	.word	0xffffffff


	//   ....[9]....
        /*004c*/ 	.word	0xffffffff


	//   ....[10]....
        /*0050*/ 	.word	0x05000016


	//   ....[11]....
        /*0054*/ 	.word	0x05000016


	//   ....[12]....
        /*0058*/ 	.word	0x05000016


	//   ....[13]....
        /*005c*/ 	.word	0x05000016


	//   ....[14]....
        /*0060*/ 	.word	0x05000016


	//   ....[15]....
        /*0064*/ 	.word	0x05000016


	//   ....[16]....
        /*0068*/ 	.word	0x05000016


	//   ....[17]....
        /*006c*/ 	.word	0x05000016


	//   ....[18]....
        /*0070*/ 	.word	0x05000016


	//   ....[19]....
        /*0074*/ 	.word	0x05000016


	//----- nvinfo : EIATTR_COOP_GROUP_INSTR_OFFSETS
	.align		4
.L_3528:
        /*0078*/ 	.byte	0x04, 0x28
        /*007a*/ 	.short	(.L_3530 - .L_3529)


	//   ....[0]....
.L_3529:
        /*007c*/ 	.word	0x00003ca0


	//   ....[1]....
        /*0080*/ 	.word	0x00003cd0


	//   ....[2]....
        /*0084*/ 	.word	0x00003cf0


	//   ....[3]....
        /*0088*/ 	.word	0x00003d10


	//   ....[4]....
        /*008c*/ 	.word	0x00003d30


	//   ....[5]....
        /*0090*/ 	.word	0x00004760


	//   ....[6]....
        /*0094*/ 	.word	0x00004780


	//   ....[7]....
        /*0098*/ 	.word	0x000047a0


	//   ....[8]....
        /*009c*/ 	.word	0x000047c0


	//   ....[9]....
        /*00a0*/ 	.word	0x000047e0


	//   ....[10]....
        /*00a4*/ 	.word	0x00006680


	//   ....[11]....
        /*00a8*/ 	.word	0x00006720


	//   ....[12]....
        /*00ac*/ 	.word	0x00006790


	//   ....[13]....
        /*00b0*/ 	.word	0x00006800


	//   ....[14]....
        /*00b4*/ 	.word	0x00006870


	//   ....[15]....
        /*00b8*/ 	.word	0x00007300


	//   ....[16]....
        /*00bc*/ 	.word	0x00007370


	//   ....[17]....
        /*00c0*/ 	.word	0x000073e0


	//   ....[18]....
        /*00c4*/ 	.word	0x00007450


	//   ....[19]....
        /*00c8*/ 	.word	0x000074c0


	//----- nvinfo : EIATTR_VRC_CTA_INIT_COUNT
	.align		4
.L_3530:
        /*00cc*/ 	.byte	0x02, 0x4a
	.zero		1
	.zero		1


	//----- nvinfo : EIATTR_EXIT_INSTR_OFFSETS
	.align		4
        /*00d0*/ 	.byte	0x04, 0x1c
        /*00d2*/ 	.short	(.L_3532 - .L_3531)


	//   ....[0]....
.L_3531:
        /*00d4*/ 	.word	0x00000690


	//   ....[1]....
        /*00d8*/ 	.word	0x00006610


	//----- nvinfo : EIATTR_MAX_THREADS
	.align		4
.L_3532:
        /*00dc*/ 	.byte	0x04, 0x05
        /*00de*/ 	.short	(.L_3534 - .L_3533)
.L_3533:
        /*00e0*/ 	.word	0x00000080
        /*00e4*/ 	.word	0x00000001
        /*00e8*/ 	.word	0x00000001


	//----- nvinfo : EIATTR_CRS_STACK_SIZE
	.align		4
.L_3534:
        /*00ec*/ 	.byte	0x04, 0x1e
        /*00ee*/ 	.short	(.L_3536 - .L_3535)
.L_3535:
        /*00f0*/ 	.word	0x00000000


	//----- nvinfo : EIATTR_CBANK_PARAM_SIZE
	.align		4
.L_3536:
        /*00f4*/ 	.byte	0x03, 0x19
        /*00f6*/ 	.short	0x00e8


	//----- nvinfo : EIATTR_PARAM_CBANK
	.align		4
        /*00f8*/ 	.byte	0x04, 0x0a
        /*00fa*/ 	.short	(.L_3538 - .L_3537)
	.align		4
.L_3537:
        /*00fc*/ 	.word	index@(.nv.constant0._ZN10layer_norm13ln_fwd_kernelINS_13Kernel_traitsI6__halfffffjLj2560ELj1ELj4ELj1ELj16ENS_18Kernel_traits_baseILj2560ES2_ffffjLj128EEEEELb0ELb0ELb0ELb1EEEvNS_9FwdParamsE)
        /*0100*/ 	.short	0x0380
        /*0102*/ 	.short	0x00e8


	//----- nvinfo : EIATTR_SW_WAR
	.align		4
.L_3538:
        /*0104*/ 	.byte	0x04, 0x36
        /*0106*/ 	.short	(.L_3540 - .L_3539)
.L_3539:
        /*0108*/ 	.word	0x00000008
.L_3540:


//--------------------- .nv.info._ZN10layer_norm13ln_fwd_kernelINS_13Kernel_traitsI6__halfffffjLj2560ELj1ELj4ELj1ELj16ENS_18Kernel_traits_baseILj2560ES2_ffffjLj128EEEEELb0ELb0ELb1ELb0EEEvNS_9FwdParamsE --------------------------
	.section	.nv.info._ZN10layer_norm13ln_fwd_kernelINS_13Kernel_traitsI6__halfffffjLj2560ELj1ELj4ELj1ELj16ENS_18Kernel_traits_baseILj2560ES2_ffffjLj128EEEEELb0ELb0ELb1ELb0EEEvNS_9FwdParamsE,"",@"SHT_CUDA_INFO"
	.sectionflags	@""
	.align	4


	//----- nvinfo : EIATTR_CUDA_API_VERSION
	.align		4
        /*0000*/ 	.byte	0x04, 0x37
        /*0002*/ 	.short	(.L_3542 - .L_3541)
.L_3541:
        /*0004*/ 	.word	0x00000082


	//----- nvinfo : EIATTR_KPARAM_INFO
	.align		4
.L_3542:
        /*0008*/ 	.byte	0x04, 0x17
        /*000a*/ 	.short	(.L_3544 - .L_3543)
.L_3543:
        /*000c*/ 	.word	0x00000000
        /*0010*/ 	.short	0x0000
        /*0012*/ 	.short	0x0000
        /*0014*/ 	.byte	0x00, 0xf0, 0xa1, 0x03


	//----- nvinfo : EIATTR_SPARSE_MMA_MASK
	.align		4
.L_3544:
        /*0018*/ 	.byte	0x03, 0x50
        /*001a*/ 	.short	0x0000


	//----- nvinfo : EIATTR_MAXREG_COUNT
	.align		4
        /*001c*/ 	.byte	0x03, 0x1b
        /*001e*/ 	.short	0x00ff


	//----- nvinfo : EIATTR_MERCURY_ISA_VERSION
	.align		4
        /*0020*/ 	.byte	0x03, 0x5f
        /*0022*/ 	.short	0x0101


	//----- nvinfo : EIATTR_COOP_GROUP_MASK_REGIDS
	.align		4
        /*0024*/ 	.byte	0x04, 0x29
        /*0026*/ 	.short	(.L_3546 - .L_3545)


	//   ....[0]....
.L_3545:
        /*0028*/ 	.word	0xffffffff


	//   ....[1]....
        /*002c*/ 	.word	0xffffffff


	//   ....[2]....
        /*0030*/ 	.word	0xffffffff


	//   ....[3]....
        /*0034*/ 	.word	0xffffffff


	//   ....[4]....
        /*0038*/ 	.word	0xffffffff


	//   ....[5]....
        /*003c*/ 	.word	0xffffffff


	//   ....[6]....
        /*0040*/ 	.word	0xffffffff


	//   ....[7]....
        /*0044*/ 	.word	0xffffffff


	//   ....[8]....
        /*0048*/ 	.word	0xffffffff


	//   ....[9]....
        /*004c*/ 	.word	0xffffffff


	//   ....[10]....
        /*0050*/ 	.word	0x050000a4


	//   ....[11]....
        /*0054*/ 	.word	0x050000a4


	//   ....[12]....
        /*0058*/ 	.word	0x050000a4


	//   ....[13]....
        /*005c*/ 	.word	0x050000a4


	//   ....[14]....
        /*0060*/ 	.word	0x050000a4


	//   ....[15]....
        /*0064*/ 	.word	0x050000a4


	//   ....[16]....
        /*0068*/ 	.word	0x050000a4


	//   ....[17]....
        /*006c*/ 	.word	0x050000a4


	//   ....[18]....
        /*0070*/ 	.word	0x050000a4


	//   ....[19]....
        /*0074*/ 	.word	0x050000a4


	//----- nvinfo : EIATTR_COOP_GROUP_INSTR_OFFSETS
	.align		4
.L_3546:
        /*0078*/ 	.byte	0x04, 0x28
        /*007a*/ 	.short	(.L_3548 - .L_3547)


	//   ....[0]....
.L_3547:
        /*007c*/ 	.word	0x00004fe0


	//   ....[1]....
        /*0080*/ 	.word	0x00005020


	//   ....[2]....
        /*0084*/ 	.word	0x00005040


	//   ....[3]....
        /*0088*/ 	.word	0x00005060


	//   ....[4]....
        /*008c*/ 	.word	0x00005080


	//   ....[5]....
        /*0090*/ 	.word	0x00005b90


	//   ....[6]....
        /*0094*/ 	.word	0x00005bb0


	//   ....[7]....
        /*0098*/ 	.word	0x00005bd0


	//   ....[8]....
        /*009c*/ 	.word	0x00005bf0


	//   ....[9]....
        /*00a0*/ 	.word	0x00005c10


	//   ....[10]....
        /*00a4*/ 	.word	0x000081a0


	//   ....[11]....
        /*00a8*/ 	.word	0x00008240


	//   ....[12]....
        /*00ac*/ 	.word	0x000082a0


	//   ....[13]....
        /*00b0*/ 	.word	0x00008300


	//   ....[14]....
        /*00b4*/ 	.word	0x00008360


	//   ....[15]....
        /*00b8*/ 	.word	0x00008ed0


	//   ....[16]....
        /*00bc*/ 	.word	0x00008f30


	//   ....[17]....
        /*00c0*/ 	.word	0x00008f90


	//   ....[18]....
        /*00c4*/ 	.word	0x00008ff0


	//   ....[19]....
        /*00c8*/ 	.word	0x00009050


	//----- nvinfo : EIATTR_VRC_CTA_INIT_COUNT
	.align		4
.L_3548:
        /*00cc*/ 	.byte	0x02, 0x4a
	.zero		1
	.zero		1


	//----- nvinfo : EIATTR_EXIT_INSTR_OFFSETS
	.align		4
        /*00d0*/ 	.byte	0x04, 0x1c
        /*00d2*/ 	.short	(.L_3550 - .L_3549)


	//   ....[0]....
.L_3549:
        /*00d4*/ 	.word	0x000012e0


	//   ....[1]....
        /*00d8*/ 	.word	0x00008130


	//----- nvinfo : EIATTR_MAX_THREADS
	.align		4
.L_3550:
        /*00dc*/ 	.byte	0x04, 0x05
        /*00de*/ 	.short	(.L_3552 - .L_3551)
.L_3551:
        /*00e0*/ 	.word	0x00000080
        /*00e4*/ 	.word	0x00000001
        /*00e8*/ 	.word	0x00000001


	//----- nvinfo : EIATTR_CRS_STACK_SIZE
	.align		4
.L_3552:
        /*00ec*/ 	.byte	0x04, 0x1e
        /*00ee*/ 	.short	(.L_3554 - .L_3553)
.L_3553:
        /*00f0*/ 	.word	0x00000000


	//----- nvinfo : EIATTR_CBANK_PARAM_SIZE
	.align		4
.L_3554:
        /*00f4*/ 	.byte	0x03, 0x19
        /*00f6*/ 	.short	0x00e8


	//----- nvinfo : EIATTR_PARAM_CBANK
	.align		4
        /*00f8*/ 	.byte	0x04, 0x0a
        /*00fa*/ 	.short	(.L_3556 - .L_3555)
	.align		4
.L_3555:
        /*00fc*/ 	.word	index@(.nv.constant0._ZN10layer_norm13ln_fwd_kernelINS_13Kernel_traitsI6__halfffffjLj2560ELj1ELj4ELj1ELj16ENS_18Kernel_traits_baseILj2560ES2_ffffjLj128EEEEELb0ELb0ELb1ELb0EEEvNS_9FwdParamsE)
        /*0100*/ 	.short	0x0380
        /*0102*/ 	.short	0x00e8


	//----- nvinfo : EIATTR_SW_WAR
	.align		4
.L_3556:
        /*0104*/ 	.byte	0x04, 0x36
        /*0106*/ 	.short	(.L_3558 - .L_3557)
.L_3557:
        /*0108*/ 	.word	0x00000008
.L_3558:


//--------------------- .nv.info._ZN10layer_norm13ln_fwd_kernelINS_13Kernel_traitsI6__halfffffjLj2560ELj1ELj4ELj1ELj16ENS_18Kernel_traits_baseILj2560ES2_ffffjLj128EEEEELb0ELb0ELb1ELb1EEEvNS_9FwdParamsE --------------------------
	.section	.nv.info._ZN10layer_norm13ln_fwd_kernelINS_13Kernel_traitsI6__halfffffjLj2560ELj1ELj4ELj1ELj16ENS_18Kernel_traits_baseILj2560ES2_ffffjLj128EEEEELb0ELb0ELb1ELb1EEEvNS_9FwdParamsE,"",@"SHT_CUDA_INFO"
	.sectionflags	@""
	.align	4


	//----- nvinfo : EIATTR_CUDA_API_VERSION
	.align		4
        /*0000*/ 	.byte	0x04, 0x37
        /*0002*/ 	.short	(.L_3560 - .L_3559)
.L_3559:
        /*0004*/ 	.word	0x00000082


	//----- nvinfo : EIATTR_KPARAM_INFO
	.align		4
.L_3560:
        /*0008*/ 	.byte	0x04, 0x17
        /*000a*/ 	.short	(.L_3562 - .L_3561)
.L_3561:
        /*000c*/ 	.word	0x00000000
        /*0010*/ 	.short	0x0000
        /*0012*/ 	.short	0x0000
        /*0014*/ 	.byte	0x00, 0xf0, 0xa1, 0x03


	//----- nvinfo : EIATTR_SPARSE_MMA_MASK
	.align		4
.L_3562:
        /*0018*/ 	.byte	0x03, 0x50
        /*001a*/ 	.short	0x0000


	//----- nvinfo : EIATTR_MAXREG_COUNT
	.align		4
        /*001c*/ 	.byte	0x03, 0x1b
        /*001e*/ 	.short	0x00ff


	//----- nvinfo : EIATTR_MERCURY_ISA_VERSION
	.align		4
        /*0020*/ 	.byte	0x03, 0x5f
        /*0022*/ 	.short	0x0101


	//----- nvinfo : EIATTR_COOP_GROUP_MASK_REGIDS
	.align		4
        /*0024*/ 	.byte	0x04, 0x29
        /*0026*/ 	.short	(.L_3564 - .L_3563)


	//   ....[0]....
.L_3563:
        /*0028*/ 	.word	0xffffffff


	//   ....[1]....
        /*002c*/ 	.word	0xffffffff


	//   ....[2]....
        /*0030*/ 	.word	0xffffffff


	//   ....[3]....
        /*0034*/ 	.word	0xffffffff


	//   ....[4]....
        /*0038*/ 	.word	0xffffffff


	//   ....[5]....
        /*003c*/ 	.word	0xffffffff


	//   ....[6]....
        /*0040*/ 	.word	0xffffffff


	//   ....[7]....
        /*0044*/ 	.word	0xffffffff


	//   ....[8]....
        /*0048*/ 	.word	0xffffffff


	//   ....[9]....
        /*004c*/ 	.word	0xffffffff


	//   ....[10]....
        /*0050*/ 	.word	0x050000c0


	//   ....[11]....
        /*0054*/ 	.word	0x050000c0


	//   ....[12]....
        /*0058*/ 	.word	0x050000c0


	//   ....[13]....
        /*005c*/ 	.word	0x050000c0


	//   ....[14]....
        /*0060*/ 	.word	0x050000c0


	//   ....[15]....
        /*0064*/ 	.word	0x050000c0


	//   ....[16]....
        /*0068*/ 	.word	0x050000c0


	//   ....[17]....
        /*006c*/ 	.word	0x050000c0


	//   ....[18]....
        /*0070*/ 	.word	0x050000c0


	//   ....[19]....
        /*0074*/ 	.word	0x050000c0


	//----- nvinfo : EIATTR_COOP_GROUP_INSTR_OFFSETS
	.align		4
.L_3564:
        /*0078*/ 	.byte	0x04, 0x28
        /*007a*/ 	.short	(.L_3566 - .L_3565)


	//   ....[0]....
.L_3565:
        /*007c*/ 	.word	0x00003da0


	//   ....[1]....
        /*0080*/ 	.word	0x00003dc0


	//   ....[2]....
        /*0084*/ 	.word	0x00003df0


	//   ....[3]....
        /*0088*/ 	.word	0x00003e10


	//   ....[4]....
        /*008c*/ 	.word	0x00003e30


	//   ....[5]....
        /*0090*/ 	.word	0x00004860


	//   ....[6]....
        /*0094*/ 	.word	0x00004880


	//   ....[7]....
        /*0098*/ 	.word	0x000048a0


	//   ....[8]....
        /*009c*/ 	.word	0x000048c0


	//   ....[9]....
        /*00a0*/ 	.word	0x000048e0


	//   ....[10]....
        /*00a4*/ 	.word	0x00006810


	//   ....[11]....
        /*00a8*/ 	.word	0x00006890


	//   ....[12]....
        /*00ac*/ 	.word	0x00006920


	//   ....[13]....
        /*00b0*/ 	.word	0x000069a0


	//   ....[14]....
        /*00b4*/ 	.word	0x00006a20


	//   ....[15]....
        /*00b8*/ 	.word	0x000074c0


	//   ....[16]....
        /*00bc*/ 	.word	0x00007540


	//   ....[17]....
        /*00c0*/ 	.word	0x000075c0


	//   ....[18]....
        /*00c4*/ 	.word	0x00007640


	//   ....[19]....
        /*00c8*/ 	.word	0x000076c0


	//----- nvinfo : EIATTR_VRC_CTA_INIT_COUNT
	.align		4
.L_3566:
        /*00cc*/ 	.byte	0x02, 0x4a
	.zero		1
	.zero		1


	//----- nvinfo : EIATTR_EXIT_INSTR_OFFSETS
	.align		4
        /*00d0*/ 	.byte	0x04, 0x1c
        /*00d2*/ 	.short	(.L_3568 - .L_3567)


	//   ....[0]....
.L_3567:
        /*00d4*/ 	.word	0x00000650


	//   ....[1]....
        /*00d8*/ 	.word	0x000067b0


	//----- nvinfo : EIATTR_MAX_THREADS
	.align		4
.L_3568:
        /*00dc*/ 	.byte	0x04, 0x05
        /*00de*/ 	.short	(.L_3570 - .L_3569)
.L_3569:
        /*00e0*/ 	.word	0x00000080
        /*00e4*/ 	.word	0x00000001
        /*00e8*/ 	.word	0x00000001


	//----- nvinfo : EIATTR_CRS_STACK_SIZE
	.align		4
.L_3570:
        /*00ec*/ 	.byte	0x04, 0x1e
        /*00ee*/ 	.short	(.L_3572 - .L_3571)
.L_3571:
        /*00f0*/ 	.word	0x00000000


	//----- nvinfo : EIATTR_CBANK_PARAM_SIZE
	.align		4
.L_3572:
        /*00f4*/ 	.byte	0x03, 0x19
        /*00f6*/ 	.short	0x00e8


	//----- nvinfo : EIATTR_PARAM_CBANK
	.align		4
        /*00f8*/ 	.byte	0x04, 0x0a
        /*00fa*/ 	.short	(.L_3574 - .L_3573)
	.align		4
.L_3573:
        /*00fc*/ 	.word	index@(.nv.constant0._ZN10layer_norm13ln_fwd_kernelINS_13Kernel_traitsI6__halfffffjLj2560ELj1ELj4ELj1ELj16ENS_18Kernel_traits_baseILj2560ES2_ffffjLj128EEEEELb0ELb0ELb1ELb1EEEvNS_9FwdParamsE)
        /*0100*/ 	.short	0x0380
        /*0102*/ 	.short	0x00e8


	//----- nvinfo : EIATTR_SW_WAR
	.align		4
.L_3574:
        /*0104*/ 	.byte	0x04, 0x36
        /*0106*/ 	.short	(.L_3576 - .L_3575)
.L_3575:
        /*0108*/ 	.word	0x00000008
.L_3576:


//--------------------- .nv.info._ZN10layer_norm13ln_fwd_kernelINS_13Kernel_traitsI6__halfffffjLj2560ELj1ELj4ELj1ELj16ENS_18Kernel_traits_baseILj2560ES2_ffffjLj128EEEEELb0ELb1ELb0ELb0EEEvNS_9FwdParamsE --------------------------
	.section	.nv.info._ZN10layer_norm13ln_fwd_kernelINS_13Kernel_traitsI6__halfffffjLj2560ELj1ELj4ELj1ELj16ENS_18Kernel_traits_baseILj2560ES2_ffffjLj128EEEEELb0ELb1ELb0ELb0EEEvNS_9FwdParamsE,"",@"SHT_CUDA_INFO"
	.sectionflags	@""
	.align	4


	//----- nvinfo : EIATTR_CUDA_API_VERSION
	.align		4
        /*0000*/ 	.byte	0x04, 0x37
        /*0002*/ 	.short	(.L_3578 - .L_3577)
.L_3577:
        /*0004*/ 	.word	0x00000082


	//----- nvinfo : EIATTR_KPARAM_INFO
	.align		4
.L_3578:
        /*0008*/ 	.byte	0x04, 0x17
        /*000a*/ 	.short	(.L_3580 - .L_3579)
.L_3579:
        /*000c*/ 	.word	0x00000000
        /*0010*/ 	.short	0x0000
        /*0012*/ 	.short	0x0000
        /*0014*/ 	.byte	0x00, 0xf0, 0xa1, 0x03


	//----- nvinfo : EIATTR_SPARSE_MMA_MASK
	.align		4
.L_3580:
        /*0018*/ 	.byte	0x03, 0x50
        /*001a*/ 	.short	0x0000


	//----- nvinfo : EIATTR_MAXREG_COUNT
	.align		4
        /*001c*/ 	.byte	0x03, 0x1b
        /*001e*/ 	.short	0x00ff


	//----- nvinfo : EIATTR_MERCURY_ISA_VERSION
	.align		4
        /*0020*/ 	.byte	0x03, 0x5f
        /*0022*/ 	.short	0x0101


	//----- nvinfo : EIATTR_COOP_GROUP_MASK_REGIDS
	.align		4
        /*0024*/ 	.byte	0x04, 0x29
        /*0026*/ 	.short	(.L_3582 - .L_3581)


	//   ....[0]....
.L_3581:
        /*0028*/ 	.word	0xffffffff


	//   ....[1]....
        /*002c*/ 	.word	0xffffffff


	//   ....[2]....
        /*0030*/ 	.word	0xffffffff


	//   ....[3]....
        /*0034*/ 	.word	0xffffffff


	//   ....[4]....
        /*0038*/ 	.word	0xffffffff


	//   ....[5]....
        /*003c*/ 	.word	0xffffffff


	//   ....[6]....
        /*0040*/ 	.word	0xffffffff


	//   ....[7]....
        /*0044*/ 	.word	0xffffffff


	//   ....[8]....
        /*0048*/ 	.word	0xffffffff


	//   ....[9]....
        /*004c*/ 	.word	0xffffffff


	//   ....[10]....
        /*0050*/ 	.word	0x0500005b


	//   ....[11]....
        /*0054*/ 	.word	0x0500005b


	//   ....[12]....
        /*0058*/ 	.word	0x0500005b


	//   ....[13]....
        /*005c*/ 	.word	0x0500005b


	//   ....[14]....
        /*0060*/ 	.word	0x0500005b


	//   ....[15]....
        /*0064*/ 	.word	0x0500005b


	//   ....[16]....
        /*0068*/ 	.word	0x0500005b


	//   ....[17]....
        /*006c*/ 	.word	0x0500005b


	//   ....[18]....
        /*0070*/ 	.word	0x0500005b


	//   ....[19]....
        /*0074*/ 	.word	0x0500005b


	//----- nvinfo : EIATTR_COOP_GROUP_INSTR_OFFSETS
	.align		4
.L_3582:
        /*0078*/ 	.byte	0x04, 0x28
        /*007a*/ 	.short	(.L_3584 - .L_3583)


	//   ....[0]....
.L_3583:
        /*007c*/ 	.word	0x00006dd0


	//   ....[1]....
        /*0080*/ 	.word	0x00006e10


	//   ....[2]....
        /*0084*/ 	.word	0x00006e30


	//   ....[3]....
        /*0088*/ 	.word	0x00006e50


	//   ....[4]....
        /*008c*/ 	.word	0x00006e70


	//   ....[5]....
        /*0090*/ 	.word	0x00007980


	//   ....[6]....
        /*0094*/ 	.word	0x000079a0


	//   ....[7]....
        /*0098*/ 	.word	0x000079c0


	//   ....[8]....
        /*009c*/ 	.word	0x000079e0


	//   ....[9]....
        /*00a0*/ 	.word	0x00007a00


	//   ....[10]....
        /*00a4*/ 	.word	0x00009e10


	//   ....[11]....
        /*00a8*/ 	.word	0x00009ea0


	//   ....[12]....
        /*00ac*/ 	.word	0x00009f00


	//   ....[13]....
        /*00b0*/ 	.word	0x00009f60


	//   ....[14]....
        /*00b4*/ 	.word	0x00009fc0


	//   ....[15]....
        /*00b8*/ 	.word	0x0000ab30


	//   ....[16]....
        /*00bc*/ 	.word	0x0000ab90


	//   ....[17]....
        /*00c0*/ 	.word	0x0000abf0


	//   ....[18]....
        /*00c4*/ 	.word	0x0000ac50


	//   ....[19]....
        /*00c8*/ 	.word	0x0000acb0


	//----- nvinfo : EIATTR_VRC_CTA_INIT_COUNT
	.align		4
.L_3584:
        /*00cc*/ 	.byte	0x02, 0x4a
	.zero		1
	.zero		1


	//----- nvinfo : EIATTR_EXIT_INSTR_OFFSETS
	.align		4
        /*00d0*/ 	.byte	0x04, 0x1c
        /*00d2*/ 	.short	(.L_3586 - .L_3585)


	//   ....[0]....
.L_3585:
        /*00d4*/ 	.word	0x00001a60


	//   ....[1]....
        /*00d8*/ 	.word	0x00009da0


	//----- nvinfo : EIATTR_MAX_THREADS
	.align		4
.L_3586:
        /*00dc*/ 	.byte	0x04, 0x05
        /*00de*/ 	.short	(.L_3588 - .L_3587)
.L_3587:
        /*00e0*/ 	.word	0x00000080
        /*00e4*/ 	.word	0x00000001
        /*00e8*/ 	.word	0x00000001


	//----- nvinfo : EIATTR_CRS_STACK_SIZE
	.align		4
.L_3588:
        /*00ec*/ 	.byte	0x04, 0x1e
        /*00ee*/ 	.short	(.L_3590 - .L_3589)
.L_3589:
        /*00f0*/ 	.word	0x00000000


	//----- nvinfo : EIATTR_CBANK_PARAM_SIZE
	.align		4
.L_3590:
        /*00f4*/ 	.byte	0x03, 0x19
        /*00f6*/ 	.short	0x00e8


	//----- nvinfo : EIATTR_PARAM_CBANK
	.align		4
        /*00f8*/ 	.byte	0x04, 0x0a
        /*00fa*/ 	.short	(.L_3592 - .L_3591)
	.align		4
.L_3591:
        /*00fc*/ 	.word	index@(.nv.constant0._ZN10layer_norm13ln_fwd_kernelINS_13Kernel_traitsI6__halfffffjLj2560ELj1ELj4ELj1ELj16ENS_18Kernel_traits_baseILj2560ES2_ffffjLj128EEEEELb0ELb1ELb0ELb0EEEvNS_9FwdParamsE)
        /*0100*/ 	.short	0x0380
        /*0102*/ 	.short	0x00e8


	//----- nvinfo : EIATTR_SW_WAR
	.align		4
.L_3592:
        /*0104*/ 	.byte	0x04, 0x36
        /*0106*/ 	.short	(.L_3594 - .L_3593)
.L_3593:
        /*0108*/ 	.word	0x00000008
.L_3594:


//--------------------- .nv.info._ZN10layer_norm13ln_fwd_kernelINS_13Kernel_traitsI6__halfffffjLj2560ELj1ELj4ELj1ELj16ENS_18Kernel_traits_baseILj2560ES2_ffffjLj128EEEEELb0ELb1ELb0ELb1EEEvNS_9FwdParamsE --------------------------
	.section	.nv.info._ZN10layer_norm13ln_fwd_kernelINS_13Kernel_traitsI6__halfffffjLj2560ELj1ELj4ELj1ELj16ENS_18Kernel_traits_baseILj2560ES2_ffffjLj128EEEEELb0ELb1ELb0ELb1EEEvNS_9FwdParamsE,"",@"SHT_CUDA_INFO"
	.sectionflags	@""
	.align	4


	//----- nvinfo : EIATTR_CUDA_API_VERSION
	.align		4
        /*0000*/ 	.byte	0x04, 0x37
        /*0002*/ 	.short	(.L_3596 - .L_3595)
.L_3595:
        /*0004*/ 	.word	0x00000082


	//----- nvinfo : EIATTR_KPARAM_INFO
	.align		4
.L_3596:
        /*0008*/ 	.byte	0x04, 0x17
        /*000a*/ 	.short	(.L_3598 - .L_3597)
.L_3597:
        /*000c*/ 	.word	0x00000000
        /*0010*/ 	.short	0x0000
        /*0012*/ 	.short	0x0000
        /*0014*/ 	.byte	0x00, 0xf0, 0xa1, 0x03


	//----- nvinfo : EIATTR_SPARSE_MMA_MASK
	.align		4
.L_3598:
        /*0018*/ 	.byte	0x03, 0x50
        /*001a*/ 	.short	0x0000


	//----- nvinfo : EIATTR_MAXREG_COUNT
	.align		4
        /*001c*/ 	.byte	0x03, 0x1b
        /*001e*/ 	.short	0x00ff


	//----- nvinfo : EIATTR_ANNOTATIONS
	.align		4
        /*0020*/ 	.byte	0x04, 0x55
        /*0022*/ 	.short	(.L_3600 - .L_3599)


	//   ....[0]....
.L_3599:
        /* <DEDUP_REMOVED lines=17> */


	//----- nvinfo : EIATTR_MERCURY_ISA_VERSION
	.align		4
.L_3600:
        /*0124*/ 	.byte	0x03, 0x5f
        /*0126*/ 	.short	0x0101


	//----- nvinfo : EIATTR_COOP_GROUP_MASK_REGIDS
	.align		4
        /*0128*/ 	.byte	0x04, 0x29
        /*012a*/ 	.short	(.L_3602 - .L_3601)


	//   ....[0]....
.L_3601:
        /*012c*/ 	.word	0xffffffff


	//   ....[1]....
        /*0130*/ 	.word	0xffffffff


	//   ....[2]....
        /*0134*/ 	.word	0xffffffff


	//   ....[3]....
        /*0138*/ 	.word	0xffffffff


	//   ....[4]....
        /*013c*/ 	.word	0xffffffff


	//   ....[5]....
        /*0140*/ 	.word	0xffffffff


	//   ....[6]....
        /*0144*/ 	.word	0xffffffff


	//   ....[7]....
        /*0148*/ 	.word	0xffffffff


	//   ....[8]....
        /*014c*/ 	.word	0xffffffff


	//   ....[9]....
        /*0150*/ 	.word	0xffffffff


	//   ....[10]....
        /*0154*/ 	.word	0xffffffff


	//   ....[11]....
        /*0158*/ 	.word	0xffffffff


	//   ....[12]....
        /*015c*/ 	.word	0xffffffff


	//   ....[13]....
        /*0160*/ 	.word	0xffffffff


	//   ....[14]....
        /*0164*/ 	.word	0xffffffff


	//   ....[15]....
        /*0168*/ 	.word	0xffffffff


	//   ....[16]....
        /*016c*/ 	.word	0xffffffff


	//   ....[17]....
        /*0170*/ 	.word	0xffffffff


	//   ....[18]....
        /*0174*/ 	.word	0xffffffff


	//   ....[19]....
        /*0178*/ 	.word	0xffffffff


	//   ....[20]....
        /*017c*/ 	.word	0x05000095


	//   ....[21]....
        /*0180*/ 	.word	0x05000095


	//   ....[22]....
        /*0184*/ 	.word	0x05000095


	//   ....[23]....
        /*0188*/ 	.word	0x05000095


	//   ....[24]....
        /*018c*/ 	.word	0x05000095


	//   ....[25]....
        /*0190*/ 	.word	0x05000095


	//   ....[26]....
        /*0194*/ 	.word	0x05000095


	//   ....[27]....
        /*0198*/ 	.word	0x05000095


	//   ....[28]....
        /*019c*/ 	.word	0x05000095


	//   ....[29]....
        /*01a0*/ 	.word	0x05000095


	//   ....[30]....
        /*01a4*/ 	.word	0x05000095


	//   ....[31]....
        /*01a8*/ 	.word	0x05000095


	//   ....[32]....
        /*01ac*/ 	.word	0x05000095


	//   ....[33]....
        /*01b0*/ 	.word	0x05000095


	//   ....[34]....
        /*01b4*/ 	.word	0x05000095


	//   ....[35]....
        /*01b8*/ 	.word	0x05000095


	//   ....[36]....
        /*01bc*/ 	.word	0x05000095


	//   ....[37]....
        /*01c0*/ 	.word	0x05000095


	//   ....[38]....
        /*01c4*/ 	.word	0x05000095


	//   ....[39]....
        /*01c8*/ 	.word	0x05000095


	//----- nvinfo : EIATTR_COOP_GROUP_INSTR_OFFSETS
	.align		4
.L_3602:
        /*01cc*/ 	.byte	0x04, 0x28
        /*01ce*/ 	.short	(.L_3604 - .L_3603)


	//   ....[0]....
.L_3603:
        /*01d0*/ 	.word	0x000043e0


	//   ....[1]....
        /*01d4*/ 	.word	0x00004410


	//   ....[2]....
        /*01d8*/ 	.word	0x00004430


	//   ....[3]....
        /*01dc*/ 	.word	0x00004450


	//   ....[4]....
        /*01e0*/ 	.word	0x00004470


	//   ....[5]....
        /*01e4*/ 	.word	0x00004ea0


	//   ....[6]....
        /*01e8*/ 	.word	0x00004ec0


	//   ....[7]....
        /*01ec*/ 	.word	0x00004ee0


	//   ....[8]....
        /*01f0*/ 	.word	0x00004f00


	//   ....[9]....
        /*01f4*/ 	.word	0x00004f20


	//   ....[10]....
        /*01f8*/ 	.word	0x0000ab20


	//   ....[11]....
        /*01fc*/ 	.word	0x0000ab50


	//   ....[12]....
        /*0200*/ 	.word	0x0000ab70


	//   ....[13]....
        /*0204*/ 	.word	0x0000ab90


	//   ....[14]....
        /*0208*/ 	.word	0x0000abb0


	//   ....[15]....
        /*020c*/ 	.word	0x0000b5e0


	//   ....[16]....
        /*0210*/ 	.word	0x0000b600


	//   ....[17]....
        /*0214*/ 	.word	0x0000b620


	//   ....[18]....
        /*0218*/ 	.word	0x0000b640


	//   ....[19]....
        /*021c*/ 	.word	0x0000b660


	//   ....[20]....
        /*0220*/ 	.word	0x0000d410


	//   ....[21]....
        /*0224*/ 	.word	0x0000d4b0


	//   ....[22]....
        /*0228*/ 	.word	0x0000d510


	//   ....[23]....
        /*022c*/ 	.word	0x0000d570


	//   ....[24]....
        /*0230*/ 	.word	0x0000d5d0


	//   ....[25]....
        /*0234*/ 	.word	0x0000e040


	//   ....[26]....
        /*0238*/ 	.word	0x0000e0a0


	//   ....[27]....
        /*023c*/ 	.word	0x0000e100


	//   ....[28]....
        /*0240*/ 	.word	0x0000e160


	//   ....[29]....
        /*0244*/ 	.word	0x0000e1c0


	//   ....[30]....
        /*0248*/ 	.word	0x0000e240


	//   ....[31]....
        /*024c*/ 	.word	0x0000e2d0


	//   ....[32]....
        /*0250*/ 	.word	0x0000e320


	//   ....[33]....
        /*0254*/ 	.word	0x0000e370


	//   ....[34]....
        /*0258*/ 	.word	0x0000e3c0


	//   ....[35]....
        /*025c*/ 	.word	0x0000ee20


	//   ....[36]....
        /*0260*/ 	.word	0x0000ee70


	//   ....[37]....
        /*0264*/ 	.word	0x0000eec0


	//   ....[38]....
        /*0268*/ 	.word	0x0000ef10


	//   ....[39]....
        /*026c*/ 	.word	0x0000ef60


	//----- nvinfo : EIATTR_VRC_CTA_INIT_COUNT
	.align		4
.L_3604:
        /*0270*/ 	.byte	0x02, 0x4a
	.zero		1
	.zero		1


	//----- nvinfo : EIATTR_EXIT_INSTR_OFFSETS
	.align		4
        /*0274*/ 	.byte	0x04, 0x1c
        /*0276*/ 	.short	(.L_3606 - .L_3605)


	//   ....[0]....
.L_3605:
        /*0278*/ 	.word	0x00000930


	//   ....[1]....
        /*027c*/ 	.word	0x00006c80


	//   ....[2]....
        /*0280*/ 	.word	0x0000d3a0


	//----- nvinfo : EIATTR_MAX_THREADS
	.align		4
.L_3606:
        /*0284*/ 	.byte	0x04, 0x05
        /*0286*/ 	.short	(.L_3608 - .L_3607)
.L_3607:
        /*0288*/ 	.word	0x00000080
        /*028c*/ 	.word	0x00000001
        /*0290*/ 	.word	0x00000001


	//----- nvinfo : EIATTR_CRS_STACK_SIZE
	.align		4
.L_3608:
        /*0294*/ 	.byte	0x04, 0x1e
        /*0296*/ 	.short	(.L_3610 - .L_3609)
.L_3609:
        /*0298*/ 	.word	0x00000000


	//----- nvinfo : EIATTR_CBANK_PARAM_SIZE
	.align		4
.L_3610:
        /*029c*/ 	.byte	0x03, 0x19
        /*029e*/ 	.short	0x00e8


	//----- nvinfo : EIATTR_PARAM_CBANK
	.align		4
        /*02a0*/ 	.byte	0x04, 0x0a
        /*02a2*/ 	.short	(.L_3612 - .L_3611)
	.align		4
.L_3611:
        /*02a4*/ 	.word	index@(.nv.constant0._ZN10layer_norm13ln_fwd_kernelINS_13Kernel_traitsI6__halfffffjLj2560ELj1ELj4ELj1ELj16ENS_18Kernel_traits_baseILj2560ES2_ffffjLj128EEEEELb0ELb1ELb0ELb1EEEvNS_9FwdParamsE)
        /*02a8*/ 	.short	0x0380
        /*02aa*/ 	.short	0x00e8


	//----- nvinfo : EIATTR_SW_WAR
	.align		4
.L_3612:
        /*02ac*/ 	.byte	0x04, 0x36
        /*02ae*/ 	.short	(.L_3614 - .L_3613)
.L_3613:
        /*02b0*/ 	.word	0x00000008
.L_3614:


//--------------------- .nv.info._ZN10layer_norm13ln_fwd_kernelINS_13Kernel_traitsI6__halfffffjLj2560ELj1ELj4ELj1ELj16ENS_18Kernel_traits_baseILj2560ES2_ffffjLj128EEEEELb0ELb1ELb1ELb0EEEvNS_9FwdParamsE --------------------------
	.section	.nv.info._ZN10layer_norm13ln_fwd_kernelINS_13Kernel_traitsI6__halfffffjLj2560ELj1ELj4ELj1ELj16ENS_18Kernel_traits_baseILj2560ES2_ffffjLj128EEEEELb0ELb1ELb1ELb0EEEvNS_9FwdParamsE,"",@"SHT_CUDA_INFO"
	.sectionflags	@""
	.align	4


	//----- nvinfo : EIATTR_CUDA_API_VERSION
	.align		4
        /*0000*/ 	.byte	0x04, 0x37
        /*0002*/ 	.short	(.L_3616 - .L_3615)
.L_3615:
        /*0004*/ 	.word	0x00000082


	//----- nvinfo : EIATTR_KPARAM_INFO
	.align		4
.L_3616:
        /*0008*/ 	.byte	0x04, 0x17
        /*000a*/ 	.short	(.L_3618 - .L_3617)
.L_3617:
        /*000c*/ 	.word	0x00000000
        /*0010*/ 	.short	0x0000
        /*0012*/ 	.short	0x0000
        /*0014*/ 	.byte	0x00, 0xf0, 0xa1, 0x03


	//----- nvinfo : EIATTR_SPARSE_MMA_MASK
	.align		4
.L_3618:
        /*0018*/ 	.byte	0x03, 0x50
        /*001a*/ 	.short	0x0000


	//----- nvinfo : EIATTR_MAXREG_COUNT
	.align		4
        /*001c*/ 	.byte	0x03, 0x1b
        /*001e*/ 	.short	0x00ff


	//----- nvinfo : EIATTR_MERCURY_ISA_VERSION
	.align		4
        /*0020*/ 	.byte	0x03, 0x5f
        /*0022*/ 	.short	0x0101


	//----- nvinfo : EIATTR_COOP_GROUP_MASK_REGIDS
	.align		4
        /*0024*/ 	.byte	0x04, 0x29
        /*0026*/ 	.short	(.L_3620 - .L_3619)


	//   ....[0]....
.L_3619:
        /*0028*/ 	.word	0xffffffff


	//   ....[1]....
        /*002c*/ 	.word	0xffffffff


	//   ....[2]....
        /*0030*/ 	.word	0xffffffff


	//   ....[3]....
        /*0034*/ 	.word	0xffffffff


	//   ....[4]....
        /*0038*/ 	.word	0xffffffff


	//   ....[5]....
        /*003c*/ 	.word	0xffffffff


	//   ....[6]....
        /*0040*/ 	.word	0xffffffff


	//   ....[7]....
        /*0044*/ 	.word	0xffffffff


	//   ....[8]....
        /*0048*/ 	.word	0xffffffff


	//   ....[9]....
        /*004c*/ 	.word	0xffffffff


	//   ....[10]....
        /*0050*/ 	.word	0x050000a1


	//   ....[11]....
        /*0054*/ 	.word	0x050000a1


	//   ....[12]....
        /*0058*/ 	.word	0x050000a1


	//   ....[13]....
        /*005c*/ 	.word	0x050000a1


	//   ....[14]....
        /*0060*/ 	.word	0x050000a1


	//   ....[15]....
        /*0064*/ 	.word	0x050000a1


	//   ....[16]....
        /*0068*/ 	.word	0x050000a1


	//   ....[17]....
        /*006c*/ 	.word	0x050000a1


	//   ....[18]....
        /*0070*/ 	.word	0x050000a1


	//   ....[19]....
        /*0074*/ 	.word	0x050000a1


	//----- nvinfo : EIATTR_COOP_GROUP_INSTR_OFFSETS
	.align		4
.L_3620:
        /*0078*/ 	.byte	0x04, 0x28
        /*007a*/ 	.short	(.L_3622 - .L_3621)


	//   ....[0]....
.L_3621:
        /*007c*/ 	.word	0x00008750


	//   ....[1]....
        /*0080*/ 	.word	0x00008790


	//   ....[2]....
        /*0084*/ 	.word	0x000087b0


	//   ....[3]....
        /*0088*/ 	.word	0x000087d0


	//   ....[4]....
        /*008c*/ 	.word	0x000087f0


	//   ....[5]....
        /*0090*/ 	.word	0x00009300


	//   ....[6]....
        /*0094*/ 	.word	0x00009320


	//   ....[7]....
        /*0098*/ 	.word	0x00009340


	//   ....[8]....
        /*009c*/ 	.word	0x00009360


	//   ....[9]....
        /*00a0*/ 	.word	0x00009380


	//   ....[10]....
        /*00a4*/ 	.word	0x0000b810


	//   ....[11]....
        /*00a8*/ 	.word	0x0000b8a0


	//   ....[12]....
        /*00ac*/ 	.word	0x0000b900


	//   ....[13]....
        /*00b0*/ 	.word	0x0000b960


	//   ....[14]....
        /*00b4*/ 	.word	0x0000b9c0


	//   ....[15]....
        /*00b8*/ 	.word	0x0000c540


	//   ....[16]....
        /*00bc*/ 	.word	0x0000c5a0


	//   ....[17]....
        /*00c0*/ 	.word	0x0000c600


	//   ....[18]....
        /*00c4*/ 	.word	0x0000c660


	//   ....[19]....
        /*00c8*/ 	.word	0x0000c6c0


	//----- nvinfo : EIATTR_VRC_CTA_INIT_COUNT
	.align		4
.L_3622:
        /*00cc*/ 	.byte	0x02, 0x4a
	.zero		1
	.zero		1


	//----- nvinfo : EIATTR_EXIT_INSTR_OFFSETS
	.align		4
        /*00d0*/ 	.byte	0x04, 0x1c
        /*00d2*/ 	.short	(.L_3624 - .L_3623)


	//   ....[0]....
.L_3623:
        /*00d4*/ 	.word	0x00001a60


	//   ....[1]....
        /*00d8*/ 	.word	0x0000b7a0


	//----- nvinfo : EIATTR_MAX_THREADS
	.align		4
.L_3624:
        /*00dc*/ 	.byte	0x04, 0x05
        /*00de*/ 	.short	(.L_3626 - .L_3625)
.L_3625:
        /*00e0*/ 	.word	0x00000080
        /*00e4*/ 	.word	0x00000001
        /*00e8*/ 	.word	0x00000001


	//----- nvinfo : EIATTR_CRS_STACK_SIZE
	.align		4
.L_3626:
        /*00ec*/ 	.byte	0x04, 0x1e
        /*00ee*/ 	.short	(.L_3628 - .L_3627)
.L_3627:
        /*00f0*/ 	.word	0x00000000


	//----- nvinfo : EIATTR_CBANK_PARAM_SIZE
	.align		4
.L_3628:
        /*00f4*/ 	.byte	0x03, 0x19
        /*00f6*/ 	.short	0x00e8


	//----- nvinfo : EIATTR_PARAM_CBANK
	.align		4
        /*00f8*/ 	.byte	0x04, 0x0a
        /*00fa*/ 	.short	(.L_3630 - .L_3629)
	.align		4
.L_3629:
        /*00fc*/ 	.word	index@(.nv.constant0._ZN10layer_norm13ln_fwd_kernelINS_13Kernel_traitsI6__halfffffjLj2560ELj1ELj4ELj1ELj16ENS_18Kernel_traits_baseILj2560ES2_ffffjLj128EEEEELb0ELb1ELb1ELb0EEEvNS_9FwdParamsE)
        /*0100*/ 	.short	0x0380
        /*0102*/ 	.short	0x00e8


	//----- nvinfo : EIATTR_SW_WAR
	.align		4
.L_3630:
        /*0104*/ 	.byte	0x04, 0x36
        /*0106*/ 	.short	(.L_3632 - .L_3631)
.L_3631:
        /*0108*/ 	.word	0x00000008
.L_3632:


//--------------------- .nv.info._ZN10layer_norm13ln_fwd_kernelINS_13Kernel_traitsI6__halfffffjLj2560ELj1ELj4ELj1ELj16ENS_18Kernel_traits_baseILj2560ES2_ffffjLj128EEEEELb0ELb1ELb1ELb1EEEvNS_9FwdParamsE --------------------------
	.section	.nv.info._ZN10layer_norm13ln_fwd_kernelINS_13Kernel_traitsI6__halfffffjLj2560ELj1ELj4ELj1ELj16ENS_18Kernel_traits_baseILj2560ES2_ffffjLj128EEEEELb0ELb1ELb1ELb1EEEvNS_9FwdParamsE,"",@"SHT_CUDA_INFO"
	.sectionflags	@""
	.align	4


	//----- nvinfo : EIATTR_CUDA_API_VERSION
	.align		4
        /*0000*/ 	.byte	0x04, 0x37
        /*0002*/ 	.short	(.L_3634 - .L_3633)
.L_3633:
        /*0004*/ 	.word	0x00000082


	//----- nvinfo : EIATTR_KPARAM_INFO
	.align		4
.L_3634:
        /*0008*/ 	.byte	0x04, 0x17
        /*000a*/ 	.short	(.L_3636 - .L_3635)
.L_3635:
        /*000c*/ 	.word	0x00000000
        /*0010*/ 	.short	0x0000
        /*0012*/ 	.short	0x0000
        /*0014*/ 	.byte	0x00, 0xf0, 0xa1, 0x03


	//----- nvinfo : EIATTR_SPARSE_MMA_MASK
	.align		4
.L_3636:
        /*0018*/ 	.byte	0x03, 0x50
        /*001a*/ 	.short	0x0000


	//----- nvinfo : EIATTR_MAXREG_COUNT
	.align		4
        /*001c*/ 	.byte	0x03, 0x1b
        /*001e*/ 	.short	0x00ff


	//----- nvinfo : EIATTR_MERCURY_ISA_VERSION
	.align		4
        /*0020*/ 	.byte	0x03, 0x5f
        /*0022*/ 	.short	0x0101


	//----- nvinfo : EIATTR_COOP_GROUP_MASK_REGIDS
	.align		4
        /*0024*/ 	.byte	0x04, 0x29
        /*0026*/ 	.short	(.L_3638 - .L_3637)


	//   ....[0]....
.L_3637:
        /*0028*/ 	.word	0xffffffff


	//   ....[1]....
        /*002c*/ 	.word	0xffffffff


	//   ....[2]....
        /*0030*/ 	.word	0xffffffff


	//   ....[3]....
        /*0034*/ 	.word	0xffffffff


	//   ....[4]....
        /*0038*/ 	.word	0xffffffff


	//   ....[5]....
        /*003c*/ 	.word	0xffffffff


	//   ....[6]....
        /*0040*/ 	.word	0xffffffff


	//   ....[7]....
        /*0044*/ 	.word	0xffffffff


	//   ....[8]....
        /*0048*/ 	.word	0xffffffff


	//   ....[9]....
        /*004c*/ 	.word	0xffffffff


	//   ....[10]....
        /*0050*/ 	.word	0x050000ed


	//   ....[11]....
        /*0054*/ 	.word	0x050000ed


	//   ....[12]....
        /*0058*/ 	.word	0x050000ed


	//   ....[13]....
        /*005c*/ 	.word	0x050000ed


	//   ....[14]....
        /*0060*/ 	.word	0x050000ed


	//   ....[15]....
        /*0064*/ 	.word	0x050000ed


	//   ....[16]....
        /*0068*/ 	.word	0x050000ed


	//   ....[17]....
        /*006c*/ 	.word	0x050000ed


	//   ....[18]....
        /*0070*/ 	.word	0x050000ed


	//   ....[19]....
        /*0074*/ 	.word	0x050000ed


	//----- nvinfo : EIATTR_COOP_GROUP_INSTR_OFFSETS
	.align		4
.L_3638:
        /*0078*/ 	.byte	0x04, 0x28
        /*007a*/ 	.short	(.L_3640 - .L_3639)


	//   ....[0]....
.L_3639:
        /*007c*/ 	.word	0x00006650


	//   ....[1]....
        /*0080*/ 	.word	0x00006680


	//   ....[2]....
        /*0084*/ 	.word	0x000066a0


	//   ....[3]....
        /*0088*/ 	.word	0x000066c0


	//   ....[4]....
        /*008c*/ 	.word	0x000066e0


	//   ....[5]....
        /*0090*/ 	.word	0x00007110


	//   ....[6]....
        /*0094*/ 	.word	0x00007130


	//   ....[7]....
        /*0098*/ 	.word	0x00007150


	//   ....[8]....
        /*009c*/ 	.word	0x00007170


	//   ....[9]....
        /*00a0*/ 	.word	0x00007190


	//   ....[10]....
        /*00a4*/ 	.word	0x00009090


	//   ....[11]....
        /*00a8*/ 	.word	0x00009130


	//   ....[12]....
        /*00ac*/ 	.word	0x000091a0


	//   ....[13]....
        /*00b0*/ 	.word	0x00009210


	//   ....[14]....
        /*00b4*/ 	.word	0x00009280


	//   ....[15]....
        /*00b8*/ 	.word	0x00009d00


	//   ....[16]....
        /*00bc*/ 	.word	0x00009d70


	//   ....[17]....
        /*00c0*/ 	.word	0x00009de0


	//   ....[18]....
        /*00c4*/ 	.word	0x00009e50


	//   ....[19]....
        /*00c8*/ 	.word	0x00009ec0


	//----- nvinfo : EIATTR_VRC_CTA_INIT_COUNT
	.align		4
.L_3640:
        /*00cc*/ 	.byte	0x02, 0x4a
	.zero		1
	.zero		1


	//----- nvinfo : EIATTR_EXIT_INSTR_OFFSETS
	.align		4
        /*00d0*/ 	.byte	0x04, 0x1c
        /*00d2*/ 	.short	(.L_3642 - .L_3641)


	//   ....[0]....
.L_3641:
        /*00d4*/ 	.word	0x00000910


	//   ....[1]....
        /*00d8*/ 	.word	0x00009020


	//----- nvinfo : EIATTR_MAX_THREADS
	.align		4
.L_3642:
        /*00dc*/ 	.byte	0x04, 0x05
        /*00de*/ 	.short	(.L_3644 - .L_3643)
.L_3643:
        /*00e0*/ 	.word	0x00000080
        /*00e4*/ 	.word	0x00000001
        /*00e8*/ 	.word	0x00000001


	//----- nvinfo : EIATTR_CRS_STACK_SIZE
	.align		4
.L_3644:
        /*00ec*/ 	.byte	0x04, 0x1e
        /*00ee*/ 	.short	(.L_3646 - .L_3645)
.L_3645:
        /*00f0*/ 	.word	0x00000000


	//----- nvinfo : EIATTR_CBANK_PARAM_SIZE
	.align		4
.L_3646:
        /*00f4*/ 	.byte	0x03, 0x19
        /*00f6*/ 	.short	0x00e8


	//----- nvinfo : EIATTR_PARAM_CBANK
	.align		4
        /*00f8*/ 	.byte	0x04, 0x0a
        /*00fa*/ 	.short	(.L_3648 - .L_3647)
	.align		4
.L_3647:
        /*00fc*/ 	.word	index@(.nv.constant0._ZN10layer_norm13ln_fwd_kernelINS_13Kernel_traitsI6__halfffffjLj2560ELj1ELj4ELj1ELj16ENS_18Kernel_traits_baseILj2560ES2_ffffjLj128EEEEELb0ELb1ELb1ELb1EEEvNS_9FwdParamsE)
        /*0100*/ 	.short	0x0380
        /*0102*/ 	.short	0x00e8


	//----- nvinfo : EIATTR_SW_WAR
	.align		4
.L_3648:
        /*0104*/ 	.byte	0x04, 0x36
        /*0106*/ 	.short	(.L_3650 - .L_3649)
.L_3649:
        /*0108*/ 	.word	0x00000008
.L_3650:


//--------------------- .nv.info._ZN10layer_norm13ln_fwd_kernelINS_13Kernel_traitsI6__halfffffjLj2560ELj1ELj4ELj1ELj16ENS_18Kernel_traits_baseILj2560ES2_ffffjLj128EEEEELb1ELb0ELb0ELb0EEEvNS_9FwdParamsE --------------------------
	.section	.nv.info._ZN10layer_norm13ln_fwd_kernelINS_13Kernel_traitsI6__halfffffjLj2560ELj1ELj4ELj1ELj16ENS_18Kernel_traits_baseILj2560ES2_ffffjLj128EEEEELb1ELb0ELb0ELb0EEEvNS_9FwdParamsE,"",@"SHT_CUDA_INFO"
	.sectionflags	@""
	.align	4


	//----- nvinfo : EIATTR_CUDA_API_VERSION
	.align		4
        /*0000*/ 	.byte	0x04, 0x37
        /*0002*/ 	.short	(.L_3652 - .L_3651)
.L_3651:
        /*0004*/ 	.word	0x00000082


	//----- nvinfo : EIATTR_KPARAM_INFO
	.align		4
.L_3652:
        /*0008*/ 	.byte	0x04, 0x17
        /*000a*/ 	.short	(.L_3654 - .L_3653)
.L_3653:
        /*000c*/ 	.word	0x00000000
        /*0010*/ 	.short	0x0000
        /*0012*/ 	.short	0x0000
        /*0014*/ 	.byte	0x00, 0xf0, 0xa1, 0x03


	//----- nvinfo : EIATTR_SPARSE_MMA_MASK
	.align		4
.L_3654:
        /*0018*/ 	.byte	0x03, 0x50
        /*001a*/ 	.short	0x0000


	//----- nvinfo : EIATTR_MAXREG_COUNT
	.align		4
        /*001c*/ 	.byte	0x03, 0x1b
        /*001e*/ 	.short	0x00ff


	//----- nvinfo : EIATTR_MERCURY_ISA_VERSION
	.align		4
        /*0020*/ 	.byte	0x03, 0x5f
        /*0022*/ 	.short	0x0101


	//----- nvinfo : EIATTR_COOP_GROUP_MASK_REGIDS
	.align		4
        /*0024*/ 	.byte	0x04, 0x29
        /*0026*/ 	.short	(.L_3656 - .L_3655)


	//   ....[0]....
.L_3655:
        /*0028*/ 	.word	0xffffffff


	//   ....[1]....
        /*002c*/ 	.word	0xffffffff


	//   ....[2]....
        /*0030*/ 	.word	0xffffffff


	//   ....[3]....
        /*0034*/ 	.word	0xffffffff


	//   ....[4]....
        /*0038*/ 	.word	0xffffffff


	//   ....[5]....
        /*003c*/ 	.word	0xffffffff


	//   ....[6]....
        /*0040*/ 	.word	0xffffffff


	//   ....[7]....
        /*0044*/ 	.word	0xffffffff


	//   ....[8]....
        /*0048*/ 	.word	0xffffffff


	//   ....[9]....
        /*004c*/ 	.word	0xffffffff


	//   ....[10]....
        /*0050*/ 	.word	0x05000093


	//   ....[11]....
        /*0054*/ 	.word	0x05000093


	//   ....[12]....
        /*0058*/ 	.word	0x05000093


	//   ....[13]....
        /*005c*/ 	.word	0x05000093


	//   ....[14]....
        /*0060*/ 	.word	0x05000093


	//   ....[15]....
        /*0064*/ 	.word	0x05000093


	//   ....[16]....
        /*0068*/ 	.word	0x05000093


	//   ....[17]....
        /*006c*/ 	.word	0x05000093


	//   ....[18]....
        /*0070*/ 	.word	0x05000093


	//   ....[19]....
        /*0074*/ 	.word	0x05000093


	//----- nvinfo : EIATTR_COOP_GROUP_INSTR_OFFSETS
	.align		4
.L_3656:
        /*0078*/ 	.byte	0x04, 0x28
        /*007a*/ 	.short	(.L_3658 - .L_3657)


	//   ....[0]....
.L_3657:
        /*007c*/ 	.word	0x00042420


	//   ....[1]....
        /*0080*/ 	.word	0x00042460


	//   ....[2]....
        /*0084*/ 	.word	0x00042480


	//   ....[3]....
        /*0088*/ 	.word	0x000424a0


	//   ....[4]....
        /*008c*/ 	.word	0x000424c0


	//   ....[5]....
        /*0090*/ 	.word	0x00042fd0


	//   ....[6]....
        /*0094*/ 	.word	0x00042ff0


	//   ....[7]....
        /*0098*/ 	.word	0x00043010


	//   ....[8]....
        /*009c*/ 	.word	0x00043030


	//   ....[9]....
        /*00a0*/ 	.word	0x00043050


	//   ....[10]....
        /*00a4*/ 	.word	0x00045460


	//   ....[11]....
        /*00a8*/ 	.word	0x000454f0


	//   ....[12]....
        /*00ac*/ 	.word	0x00045550


	//   ....[13]....
        /*00b0*/ 	.word	0x000455b0


	//   ....[14]....
        /*00b4*/ 	.word	0x00045610


	//   ....[15]....
        /*00b8*/ 	.word	0x00046180


	//   ....[16]....
        /*00bc*/ 	.word	0x000461e0


	//   ....[17]....
        /*00c0*/ 	.word	0x00046240


	//   ....[18]....
        /*00c4*/ 	.word	0x000462a0


	//   ....[19]....
        /*00c8*/ 	.word	0x00046300


	//----- nvinfo : EIATTR_VRC_CTA_INIT_COUNT
	.align		4
.L_3658:
        /*00cc*/ 	.byte	0x02, 0x4a
	.zero		1
	.zero		1


	//----- nvinfo : EIATTR_EXIT_INSTR_OFFSETS
	.align		4
        /*00d0*/ 	.byte	0x04, 0x1c
        /*00d2*/ 	.short	(.L_3660 - .L_3659)


	//   ....[0]....
.L_3659:
        /*00d4*/ 	.word	0x00001530


	//   ....[1]....
        /*00d8*/ 	.word	0x000453f0


	//----- nvinfo : EIATTR_INDIRECT_BRANCH_TARGETS
	.align		4
.L_3660:
        /*00dc*/ 	.byte	0x04, 0x34
        /*00de*/ 	.short	(.L_3662 - .L_3661)


	//   ....[0]....
.L_3661:
        /*00e0*/ 	.word	.L_x_88384@srel
        /*00e4*/ 	.short	0x0
        /*00e6*/ 	.short	0x0
        /*00e8*/ 	.word	0x3
        /*00ec*/ 	.word	.L_x_88385@srel
        /*00f0*/ 	.word	.L_x_88386@srel
        /*00f4*/ 	.word	.L_x_88387@srel


	//----- nvinfo : EIATTR_MAX_THREADS
	.align		4
.L_3662:
        /*00f8*/ 	.byte	0x04, 0x05
        /*00fa*/ 	.short	(.L_3664 - .L_3663)
.L_3663:
        /*00fc*/ 	.word	0x00000080
        /*0100*/ 	.word	0x00000001
        /*0104*/ 	.word	0x00000001


	//----- nvinfo : EIATTR_CRS_STACK_SIZE
	.align		4
.L_3664:
        /*0108*/ 	.byte	0x04, 0x1e
        /*010a*/ 	.short	(.L_3666 - .L_3665)
.L_3665:
        /*010c*/ 	.word	0x00000000


	//----- nvinfo : EIATTR_CBANK_PARAM_SIZE
	.align		4
.L_3666:
        /*0110*/ 	.byte	0x03, 0x19
        /*0112*/ 	.short	0x00e8


	//----- nvinfo : EIATTR_PARAM_CBANK
	.align		4
        /*0114*/ 	.byte	0x04, 0x0a
        /*0116*/ 	.short	(.L_3668 - .L_3667)
	.align		4
.L_3667:
        /*0118*/ 	.word	index@(.nv.constant0._ZN10layer_norm13ln_fwd_kernelINS_13Kernel_traitsI6__halfffffjLj2560ELj1ELj4ELj1ELj16ENS_18Kernel_traits_baseILj2560ES2_ffffjLj128EEEEELb1ELb0ELb0ELb0EEEvNS_9FwdParamsE)
        /*011c*/ 	.short	0x0380
        /*011e*/ 	.short	0x00e8


	//----- nvinfo : EIATTR_SW_WAR
	.align		4
.L_3668:
        /*0120*/ 	.byte	0x04, 0x36
        /*0122*/ 	.short	(.L_3670 - .L_3669)
.L_3669:
        /*0124*/ 	.word	0x00000008
.L_3670:


//--------------------- .nv.info._ZN10layer_norm13ln_fwd_kernelINS_13Kernel_traitsI6__halfffffjLj2560ELj1ELj4ELj1ELj16ENS_18Kernel_traits_baseILj2560ES2_ffffjLj128EEEEELb1ELb0ELb0ELb1EEEvNS_9FwdParamsE --------------------------
	.section	.nv.info._ZN10layer_norm13ln_fwd_kernelINS_13Kernel_traitsI6__halfffffjLj2560ELj1ELj4ELj1ELj16ENS_18Kernel_traits_baseILj2560ES2_ffffjLj128EEEEELb1ELb0ELb0ELb1EEEvNS_9FwdParamsE,"",@"SHT_CUDA_INFO"
	.sectionflags	@""
	.align	4


	//----- nvinfo : EIATTR_CUDA_API_VERSION
	.align		4
        /*0000*/ 	.byte	0x04, 0x37
        /*0002*/ 	.short	(.L_3672 - .L_3671)
.L_3671:
        /*0004*/ 	.word	0x00000082


	//----- nvinfo : EIATTR_KPARAM_INFO
	.align		4
.L_3672:
        /*0008*/ 	.byte	0x04, 0x17
        /*000a*/ 	.short	(.L_3674 - .L_3673)
.L_3673:
        /*000c*/ 	.word	0x00000000
        /*0010*/ 	.short	0x0000
        /*0012*/ 	.short	0x0000
        /*0014*/ 	.byte	0x00, 0xf0, 0xa1, 0x03


	//----- nvinfo : EIATTR_SPARSE_MMA_MASK
	.align		4
.L_3674:
        /*0018*/ 	.byte	0x03, 0x50
        /*001a*/ 	.short	0x0000


	//----- nvinfo : EIATTR_MAXREG_COUNT
	.align		4
        /*001c*/ 	.byte	0x03, 0x1b
        /*001e*/ 	.short	0x00ff


	//----- nvinfo : EIATTR_MERCURY_ISA_VERSION
	.align		4
        /*0020*/ 	.byte	0x03, 0x5f
        /*0022*/ 	.short	0x0101


	//----- nvinfo : EIATTR_COOP_GROUP_MASK_REGIDS
	.align		4
        /*0024*/ 	.byte	0x04, 0x29
        /*0026*/ 	.short	(.L_3676 - .L_3675)


	//   ....[0]....
.L_3675:
        /*0028*/ 	.word	0xffffffff


	//   ....[1]....
        /*002c*/ 	.word	0xffffffff


	//   ....[2]....
        /*0030*/ 	.word	0xffffffff


	//   ....[3]....
        /*0034*/ 	.word	0xffffffff


	//   ....[4]....
        /*0038*/ 	.word	0xffffffff


	//   ....[5]....
        /*003c*/ 	.word	0xffffffff


	//   ....[6]....
        /*0040*/ 	.word	0xffffffff


	//   ....[7]....
        /*0044*/ 	.word	0xffffffff


	//   ....[8]....
        /*0048*/ 	.word	0xffffffff


	//   ....[9]....
        /*004c*/ 	.word	0xffffffff


	//   ....[10]....
        /*0050*/ 	.word	0x05000012


	//   ....[11]....
        /*0054*/ 	.word	0x05000012


	//   ....[12]....
        /*0058*/ 	.word	0x05000012


	//   ....[13]....
        /*005c*/ 	.word	0x05000012


	//   ....[14]....
        /*0060*/ 	.word	0x05000012


	//   ....[15]....
        /*0064*/ 	.word	0x05000012


	//   ....[16]....
        /*0068*/ 	.word	0x05000012


	//   ....[17]....
        /*006c*/ 	.word	0x05000012


	//   ....[18]....
        /*0070*/ 	.word	0x05000012


	//   ....[19]....
        /*0074*/ 	.word	0x05000012


	//----- nvinfo : EIATTR_COOP_GROUP_INSTR_OFFSETS
	.align		4
.L_3676:
        /*0078*/ 	.byte	0x04, 0x28
        /*007a*/ 	.short	(.L_3678 - .L_3677)


	//   ....[0]....
.L_3677:
        /*007c*/ 	.word	0x000348e0


	//   ....[1]....
        /*0080*/ 	.word	0x00034910


	//   ....[2]....
        /*0084*/ 	.word	0x00034930


	//   ....[3]....
        /*0088*/ 	.word	0x00034950


	//   ....[4]....
        /*008c*/ 	.word	0x00034970


	//   ....[5]....
        /*0090*/ 	.word	0x000353a0


	//   ....[6]....
        /*0094*/ 	.word	0x000353c0


	//   ....[7]....
        /*0098*/ 	.word	0x000353e0


	//   ....[8]....
        /*009c*/ 	.word	0x00035400


	//   ....[9]....
        /*00a0*/ 	.word	0x00035420


	//   ....[10]....
        /*00a4*/ 	.word	0x000372b0


	//   ....[11]....
        /*00a8*/ 	.word	0x00037350


	//   ....[12]....
        /*00ac*/ 	.word	0x000373c0


	//   ....[13]....
        /*00b0*/ 	.word	0x00037430


	//   ....[14]....
        /*00b4*/ 	.word	0x000374a0


	//   ....[15]....
        /*00b8*/ 	.word	0x00037f20


	//   ....[16]....
        /*00bc*/ 	.word	0x00037f90


	//   ....[17]....
        /*00c0*/ 	.word	0x00038000


	//   ....[18]....
        /*00c4*/ 	.word	0x00038070


	//   ....[19]....
        /*00c8*/ 	.word	0x000380e0


	//----- nvinfo : EIATTR_VRC_CTA_INIT_COUNT
	.align		4
.L_3678:
        /*00cc*/ 	.byte	0x02, 0x4a
	.zero		1
	.zero		1


	//----- nvinfo : EIATTR_EXIT_INSTR_OFFSETS
	.align		4
        /*00d0*/ 	.byte	0x04, 0x1c
        /*00d2*/ 	.short	(.L_3680 - .L_3679)


	//   ....[0]....
.L_3679:
        /*00d4*/ 	.word	0x00000890


	//   ....[1]....
        /*00d8*/ 	.word	0x00037240


	//----- nvinfo : EIATTR_INDIRECT_BRANCH_TARGETS
	.align		4
.L_3680:
        /*00dc*/ 	.byte	0x04, 0x34
        /*00de*/ 	.short	(.L_3682 - .L_3681)


	//   ....[0]....
.L_3681:
        /*00e0*/ 	.word	.L_x_88388@srel
        /*00e4*/ 	.short	0x0
        /*00e6*/ 	.short	0x0
        /*00e8*/ 	.word	0x3
        /*00ec*/ 	.word	.L_x_88389@srel
        /*00f0*/ 	.word	.L_x_88390@srel
        /*00f4*/ 	.word	.L_x_88391@srel


	//----- nvinfo : EIATTR_MAX_THREADS
	.align		4
.L_3682:
        /*00f8*/ 	.byte	0x04, 0x05
        /*00fa*/ 	.short	(.L_3684 - .L_3683)
.L_3683:
        /*00fc*/ 	.word	0x00000080
        /*0100*/ 	.word	0x00000001
        /*0104*/ 	.word	0x00000001


	//----- nvinfo : EIATTR_CRS_STACK_SIZE
	.align		4
.L_3684:
        /*0108*/ 	.byte	0x04, 0x1e
        /*010a*/ 	.short	(.L_3686 - .L_3685)
.L_3685:
        /*010c*/ 	.word	0x00000000


	//----- nvinfo : EIATTR_CBANK_PARAM_SIZE
	.align		4
.L_3686:
        /*0110*/ 	.byte	0x03, 0x19
        /*0112*/ 	.short	0x00e8


	//----- nvinfo : EIATTR_PARAM_CBANK
	.align		4
        /*0114*/ 	.byte	0x04, 0x0a
        /*0116*/ 	.short	(.L_3688 - .L_3687)
	.align		4
.L_3687:
        /*0118*/ 	.word	index@(.nv.constant0._ZN10layer_norm13ln_fwd_kernelINS_13Kernel_traitsI6__halfffffjLj2560ELj1ELj4ELj1ELj16ENS_18Kernel_traits_baseILj2560ES2_ffffjLj128EEEEELb1ELb0ELb0ELb1EEEvNS_9FwdParamsE)
        /*011c*/ 	.short	0x0380
        /*011e*/ 	.short	0x00e8


	//----- nvinfo : EIATTR_SW_WAR
	.align		4
.L_3688:
        /*0120*/ 	.byte	0x04, 0x36
        /*0122*/ 	.short	(.L_3690 - .L_3689)
.L_3689:
        /*0124*/ 	.word	0x00000008
.L_3690:


//--------------------- .nv.info._ZN10layer_norm13ln_fwd_kernelINS_13Kernel_traitsI6__halfffffjLj2560ELj1ELj4ELj1ELj16ENS_18Kernel_traits_baseILj2560ES2_ffffjLj128EEEEELb1ELb0ELb1ELb0EEEvNS_9FwdParamsE --------------------------
	.section	.nv.info._ZN10layer_norm13ln_fwd_kernelINS_13Kernel_traitsI6__halfffffjLj2560ELj1ELj4ELj1ELj16ENS_18Kernel_traits_baseILj2560ES2_ffffjLj128EEEEELb1ELb0ELb1ELb0EEEvNS_9FwdParamsE,"",@"SHT_CUDA_INFO"
	.sectionflags	@""
	.align	4


	//----- nvinfo : EIATTR_CUDA_API_VERSION
	.align		4
        /*0000*/ 	.byte	0x04, 0x37
        /*0002*/ 	.short	(.L_3692 - .L_3691)
.L_3691:
        /*0004*/ 	.word	0x00000082


	//----- nvinfo : EIATTR_KPARAM_INFO
	.align		4
.L_3692:
        /*0008*/ 	.byte	0x04, 0x17
        /*000a*/ 	.short	(.L_3694 - .L_3693)
.L_3693:
        /*000c*/ 	.word	0x00000000
        /*0010*/ 	.short	0x0000
        /*0012*/ 	.short	0x0000
        /*0014*/ 	.byte	0x00, 0xf0, 0xa1, 0x03


	//----- nvinfo : EIATTR_SPARSE_MMA_MASK
	.align		4
.L_3694:
        /*0018*/ 	.byte	0x03, 0x50
        /*001a*/ 	.short	0x0000


	//----- nvinfo : EIATTR_MAXREG_COUNT
	.align		4
        /*001c*/ 	.byte	0x03, 0x1b
        /*001e*/ 	.short	0x00ff


	//----- nvinfo : EIATTR_MERCURY_ISA_VERSION
	.align		4
        /*0020*/ 	.byte	0x03, 0x5f
        /*0022*/ 	.short	0x0101


	//----- nvinfo : EIATTR_COOP_GROUP_MASK_REGIDS
	.align		4
        /*0024*/ 	.byte	0x04, 0x29
        /*0026*/ 	.short	(.L_3696 - .L_3695)


	//   ....[0]....
.L_3695:
        /*0028*/ 	.word	0xffffffff


	//   ....[1]....
        /*002c*/ 	.word	0xffffffff


	//   ....[2]....
        /*0030*/ 	.word	0xffffffff


	//   ....[3]....
        /*0034*/ 	.word	0xffffffff


	//   ....[4]....
        /*0038*/ 	.word	0xffffffff


	//   ....[5]....
        /*003c*/ 	.word	0xffffffff


	//   ....[6]....
        /*0040*/ 	.word	0xffffffff


	//   ....[7]....
        /*0044*/ 	.word	0xffffffff


	//   ....[8]....
        /*0048*/ 	.word	0xffffffff


	//   ....[9]....
        /*004c*/ 	.word	0xffffffff


	//   ....[10]....
        /*0050*/ 	.word	0x050000a0


	//   ....[11]....
        /*0054*/ 	.word	0x050000a0


	//   ....[12]....
        /*0058*/ 	.word	0x050000a0


	//   ....[13]....
        /*005c*/ 	.word	0x050000a0


	//   ....[14]....
        /*0060*/ 	.word	0x050000a0


	//   ....[15]....
        /*0064*/ 	.word	0x050000a0


	//   ....[16]....
        /*0068*/ 	.word	0x050000a0


	//   ....[17]....
        /*006c*/ 	.word	0x050000a0


	//   ....[18]....
        /*0070*/ 	.word	0x050000a0


	//   ....[19]....
        /*0074*/ 	.word	0x050000a0


	//----- nvinfo : EIATTR_COOP_GROUP_INSTR_OFFSETS
	.align		4
.L_3696:
        /*0078*/ 	.byte	0x04, 0x28
        /*007a*/ 	.short	(.L_3698 - .L_3697)


	//   ....[0]....
.L_3697:
        /*007c*/ 	.word	0x00047cd0


	//   ....[1]....
        /*0080*/ 	.word	0x00047d10


	//   ....[2]....
        /*0084*/ 	.word	0x00047d30


	//   ....[3]....
        /*0088*/ 	.word	0x00047d50


	//   ....[4]....
        /*008c*/ 	.word	0x00047d70


	//   ....[5]....
        /*0090*/ 	.word	0x00048880


	//   ....[6]....
        /*0094*/ 	.word	0x000488a0


	//   ....[7]....
        /*0098*/ 	.word	0x000488c0


	//   ....[8]....
        /*009c*/ 	.word	0x000488e0


	//   ....[9]....
        /*00a0*/ 	.word	0x00048900


	//   ....[10]....
        /*00a4*/ 	.word	0x0004ad70


	//   ....[11]....
        /*00a8*/ 	.word	0x0004ae00


	//   ....[12]....
        /*00ac*/ 	.word	0x0004ae60


	//   ....[13]....
        /*00b0*/ 	.word	0x0004aec0


	//   ....[14]....
        /*00b4*/ 	.word	0x0004af20


	//   ....[15]....
        /*00b8*/ 	.word	0x0004ba90


	//   ....[16]....
        /*00bc*/ 	.word	0x0004baf0


	//   ....[17]....
        /*00c0*/ 	.word	0x0004bb50


	//   ....[18]....
        /*00c4*/ 	.word	0x0004bbb0


	//   ....[19]....
        /*00c8*/ 	.word	0x0004bc10


	//----- nvinfo : EIATTR_VRC_CTA_INIT_COUNT
	.align		4
.L_3698:
        /*00cc*/ 	.byte	0x02, 0x4a
	.zero		1
	.zero		1


	//----- nvinfo : EIATTR_EXIT_INSTR_OFFSETS
	.align		4
        /*00d0*/ 	.byte	0x04, 0x1c
        /*00d2*/ 	.short	(.L_3700 - .L_3699)


	//   ....[0]....
.L_3699:
        /*00d4*/ 	.word	0x00001510


	//   ....[1]....
        /*00d8*/ 	.word	0x0004ad10


	//----- nvinfo : EIATTR_MAX_THREADS
	.align		4
.L_3700:
        /*00dc*/ 	.byte	0x04, 0x05
        /*00de*/ 	.short	(.L_3702 - .L_3701)
.L_3701:
        /*00e0*/ 	.word	0x00000080
        /*00e4*/ 	.word	0x00000001
        /*00e8*/ 	.word	0x00000001


	//----- nvinfo : EIATTR_CRS_STACK_SIZE
	.align		4
.L_3702:
        /*00ec*/ 	.byte	0x04, 0x1e
        /*00ee*/ 	.short	(.L_3704 - .L_3703)
.L_3703:
        /*00f0*/ 	.word	0x00000000


	//----- nvinfo : EIATTR_CBANK_PARAM_SIZE
	.align		4
.L_3704:
        /*00f4*/ 	.byte	0x03, 0x19
        /*00f6*/ 	.short	0x00e8


	//----- nvinfo : EIATTR_PARAM_CBANK
	.align		4
        /*00f8*/ 	.byte	0x04, 0x0a
        /*00fa*/ 	.short	(.L_3706 - .L_3705)
	.align		4
.L_3705:
        /*00fc*/ 	.word	index@(.nv.constant0._ZN10layer_norm13ln_fwd_kernelINS_13Kernel_traitsI6__halfffffjLj2560ELj1ELj4ELj1ELj16ENS_18Kernel_traits_baseILj2560ES2_ffffjLj128EEEEELb1ELb0ELb1ELb0EEEvNS_9FwdParamsE)
        /*0100*/ 	.short	0x0380
        /*0102*/ 	.short	0x00e8


	//----- nvinfo : EIATTR_SW_WAR
	.align		4
.L_3706:
        /*0104*/ 	.byte	0x04, 0x36
        /*0106*/ 	.short	(.L_3708 - .L_3707)
.L_3707:
        /*0108*/ 	.word	0x00000008
.L_3708:


//--------------------- .nv.info._ZN10layer_norm13ln_fwd_kernelINS_13Kernel_traitsI6__halfffffjLj2560ELj1ELj4ELj1ELj16ENS_18Kernel_traits_baseILj2560ES2_ffffjLj128EEEEELb1ELb0ELb1ELb1EEEvNS_9FwdParamsE --------------------------
	.section	.nv.info._ZN10layer_norm13ln_fwd_kernelINS_13Kernel_traitsI6__halfffffjLj2560ELj1ELj4ELj1ELj16ENS_18Kernel_traits_baseILj2560ES2_ffffjLj128EEEEELb1ELb0ELb1ELb1EEEvNS_9FwdParamsE,"",@"SHT_CUDA_INFO"
	.sectionflags	@""
	.align	4


	//----- nvinfo : EIATTR_CUDA_API_VERSION
	.align		4
        /*0000*/ 	.byte	0x04, 0x37
        /*0002*/ 	.short	(.L_3710 - .L_3709)
.L_3709:
        /*0004*/ 	.word	0x00000082


	//----- nvinfo : EIATTR_KPARAM_INFO
	.align		4
.L_3710:
        /*0008*/ 	.byte	0x04, 0x17
        /*000a*/ 	.short	(.L_3712 - .L_3711)
.L_3711:
        /*000c*/ 	.word	0x00000000
        /*0010*/ 	.short	0x0000
        /*0012*/ 	.short	0x0000
        /*0014*/ 	.byte	0x00, 0xf0, 0xa1, 0x03


	//----- nvinfo : EIATTR_SPARSE_MMA_MASK
	.align		4
.L_3712:
        /*0018*/ 	.byte	0x03, 0x50
        /*001a*/ 	.short	0x0000


	//----- nvinfo : EIATTR_MAXREG_COUNT
	.align		4
        /*001c*/ 	.byte	0x03, 0x1b
        /*001e*/ 	.short	0x00ff


	//----- nvinfo : EIATTR_MERCURY_ISA_VERSION
	.align		4
        /*0020*/ 	.byte	0x03, 0x5f
        /*0022*/ 	.short	0x0101


	//----- nvinfo : EIATTR_COOP_GROUP_MASK_REGIDS
	.align		4
        /*0024*/ 	.byte	0x04, 0x29
        /*0026*/ 	.short	(.L_3714 - .L_3713)


	//   ....[0]....
.L_3713:
        /*0028*/ 	.word	0xffffffff


	//   ....[1]....
        /*002c*/ 	.word	0xffffffff


	//   ....[2]....
        /*0030*/ 	.word	0xffffffff


	//   ....[3]....
        /*0034*/ 	.word	0xffffffff


	//   ....[4]....
        /*0038*/ 	.word	0xffffffff


	//   ....[5]....
        /*003c*/ 	.word	0xffffffff


	//   ....[6]....
        /*0040*/ 	.word	0xffffffff


	//   ....[7]....
        /*0044*/ 	.word	0xffffffff


	//   ....[8]....
        /*0048*/ 	.word	0xffffffff


	//   ....[9]....
        /*004c*/ 	.word	0xffffffff


	//   ....[10]....
        /*0050*/ 	.word	0x0500000d


	//   ....[11]....
        /*0054*/ 	.word	0x0500000d


	//   ....[12]....
        /*0058*/ 	.word	0x0500000d


	//   ....[13]....
        /*005c*/ 	.word	0x0500000d


	//   ....[14]....
        /*0060*/ 	.word	0x0500000d


	//   ....[15]....
        /*0064*/ 	.word	0x0500000d


	//   ....[16]....
        /*0068*/ 	.word	0x0500000d


	//   ....[17]....
        /*006c*/ 	.word	0x0500000d


	//   ....[18]....
        /*0070*/ 	.word	0x0500000d


	//   ....[19]....
        /*0074*/ 	.word	0x0500000d


	//----- nvinfo : EIATTR_COOP_GROUP_INSTR_OFFSETS
	.align		4
.L_3714:
        /*0078*/ 	.byte	0x04, 0x28
        /*007a*/ 	.short	(.L_3716 - .L_3715)


	//   ....[0]....
.L_3715:
        /*007c*/ 	.word	0x0003aaa0


	//   ....[1]....
        /*0080*/ 	.word	0x0003aad0


	//   ....[2]....
        /*0084*/ 	.word	0x0003aaf0


	//   ....[3]....
        /*0088*/ 	.word	0x0003ab10


	//   ....[4]....
        /*008c*/ 	.word	0x0003ab30


	//   ....[5]....
        /*0090*/ 	.word	0x0003b560


	//   ....[6]....
        /*0094*/ 	.word	0x0003b580


	//   ....[7]....
        /*0098*/ 	.word	0x0003b5a0


	//   ....[8]....
        /*009c*/ 	.word	0x0003b5c0


	//   ....[9]....
        /*00a0*/ 	.word	0x0003b5e0


	//   ....[10]....
        /*00a4*/ 	.word	0x0003d730


	//   ....[11]....
        /*00a8*/ 	.word	0x0003d7d0


	//   ....[12]....
        /*00ac*/ 	.word	0x0003d830


	//   ....[13]....
        /*00b0*/ 	.word	0x0003d890


	//   ....[14]....
        /*00b4*/ 	.word	0x0003d8f0


	//   ....[15]....
        /*00b8*/ 	.word	0x0003e370


	//   ....[16]....
        /*00bc*/ 	.word	0x0003e3d0


	//   ....[17]....
        /*00c0*/ 	.word	0x0003e430


	//   ....[18]....
        /*00c4*/ 	.word	0x0003e490


	//   ....[19]....
        /*00c8*/ 	.word	0x0003e4f0


	//----- nvinfo : EIATTR_VRC_CTA_INIT_COUNT
	.align		4
.L_3716:
        /*00cc*/ 	.byte	0x02, 0x4a
	.zero		1
	.zero		1


	//----- nvinfo : EIATTR_EXIT_INSTR_OFFSETS
	.align		4
        /*00d0*/ 	.byte	0x04, 0x1c
        /*00d2*/ 	.short	(.L_3718 - .L_3717)


	//   ....[0]....
.L_3717:
        /*00d4*/ 	.word	0x00000890


	//   ....[1]....
        /*00d8*/ 	.word	0x0003d6c0


	//----- nvinfo : EIATTR_MAX_THREADS
	.align		4
.L_3718:
        /*00dc*/ 	.byte	0x04, 0x05
        /*00de*/ 	.short	(.L_3720 - .L_3719)
.L_3719:
        /*00e0*/ 	.word	0x00000080
        /*00e4*/ 	.word	0x00000001
        /*00e8*/ 	.word	0x00000001


	//----- nvinfo : EIATTR_CRS_STACK_SIZE
	.align		4
.L_3720:
        /*00ec*/ 	.byte	0x04, 0x1e
        /*00ee*/ 	.short	(.L_3722 - .L_3721)
.L_3721:
        /*00f0*/ 	.word	0x00000000


	//----- nvinfo : EIATTR_CBANK_PARAM_SIZE
	.align		4
.L_3722:
        /*00f4*/ 	.byte	0x03, 0x19
        /*00f6*/ 	.short	0x00e8


	//----- nvinfo : EIATTR_PARAM_CBANK
	.align		4
        /*00f8*/ 	.byte	0x04, 0x0a
        /*00fa*/ 	.short	(.L_3724 - .L_3723)
	.align		4
.L_3723:
        /*00fc*/ 	.word	index@(.nv.constant0._ZN10layer_norm13ln_fwd_kernelINS_13Kernel_traitsI6__halfffffjLj2560ELj1ELj4ELj1ELj16ENS_18Kernel_traits_baseILj2560ES2_ffffjLj128EEEEELb1ELb0ELb1ELb1EEEvNS_9FwdParamsE)
        /*0100*/ 	.short	0x0380
        /*0102*/ 	.short	0x00e8


	//----- nvinfo : EIATTR_SW_WAR
	.align		4
.L_3724:
        /*0104*/ 	.byte	0x04, 0x36
        /*0106*/ 	.short	(.L_3726 - .L_3725)
.L_3725:
        /*0108*/ 	.word	0x00000008
.L_3726:


//--------------------- .nv.info._ZN10layer_norm13ln_fwd_kernelINS_13Kernel_traitsI6__halfffffjLj2560ELj1ELj4ELj1ELj16ENS_18Kernel_traits_baseILj2560ES2_ffffjLj128EEEEELb1ELb1ELb0ELb0EEEvNS_9FwdParamsE --------------------------
	.section	.nv.info._ZN10layer_norm13ln_fwd_kernelINS_13Kernel_traitsI6__halfffffjLj2560ELj1ELj4ELj1ELj16ENS_18Kernel_traits_baseILj2560ES2_ffffjLj128EEEEELb1ELb1ELb0ELb0EEEvNS_9FwdParamsE,"",@"SHT_CUDA_INFO"
	.sectionflags	@""
	.align	4


	//----- nvinfo : EIATTR_CUDA_API_VERSION
	.align		4
        /*0000*/ 	.byte	0x04, 0x37
        /*0002*/ 	.short	(.L_3728 - .L_3727)
.L_3727:
        /*0004*/ 	.word	0x00000082


	//----- nvinfo : EIATTR_KPARAM_INFO
	.align		4
.L_3728:
        /*0008*/ 	.byte	0x04, 0x17
        /*000a*/ 	.short	(.L_3730 - .L_3729)
.L_3729:
        /*000c*/ 	.word	0x00000000
        /*0010*/ 	.short	0x0000
        /*0012*/ 	.short	0x0000
        /*0014*/ 	.byte	0x00, 0xf0, 0xa1, 0x03


	//----- nvinfo : EIATTR_SPARSE_MMA_MASK
	.align		4
.L_3730:
        /*0018*/ 	.byte	0x03, 0x50
        /*001a*/ 	.short	0x0000


	//----- nvinfo : EIATTR_MAXREG_COUNT
	.align		4
        /*001c*/ 	.byte	0x03, 0x1b
        /*001e*/ 	.short	0x00ff


	//----- nvinfo : EIATTR_MERCURY_ISA_VERSION
	.align		4
        /*0020*/ 	.byte	0x03, 0x5f
        /*0022*/ 	.short	0x0101


	//----- nvinfo : EIATTR_COOP_GROUP_MASK_REGIDS
	.align		4
        /*0024*/ 	.byte	0x04, 0x29
        /*0026*/ 	.short	(.L_3732 - .L_3731)


	//   ....[0]....
.L_3731:
        /*0028*/ 	.word	0xffffffff


	//   ....[1]....
        /*002c*/ 	.word	0xffffffff


	//   ....[2]....
        /*0030*/ 	.word	0xffffffff


	//   ....[3]....
        /*0034*/ 	.word	0xffffffff


	//   ....[4]....
        /*0038*/ 	.word	0xffffffff


	//   ....[5]....
        /*003c*/ 	.word	0xffffffff


	//   ....[6]....
        /*0040*/ 	.word	0xffffffff


	//   ....[7]....
        /*0044*/ 	.word	0xffffffff


	//   ....[8]....
        /*0048*/ 	.word	0xffffffff


	//   ....[9]....
        /*004c*/ 	.word	0xffffffff


	//   ....[10]....
        /*0050*/ 	.word	0x050000f6


	//   ....[11]....
        /*0054*/ 	.word	0x050000f6


	//   ....[12]....
        /*0058*/ 	.word	0x050000f6


	//   ....[13]....
        /*005c*/ 	.word	0x050000f6


	//   ....[14]....
        /*0060*/ 	.word	0x050000f6


	//   ....[15]....
        /*0064*/ 	.word	0x050000f6


	//   ....[16]....
        /*0068*/ 	.word	0x050000f6


	//   ....[17]....
        /*006c*/ 	.word	0x050000f6


	//   ....[18]....
        /*0070*/ 	.word	0x050000f6


	//   ....[19]....
        /*0074*/ 	.word	0x050000f6


	//----- nvinfo : EIATTR_COOP_GROUP_INSTR_OFFSETS
	.align		4
.L_3732:
        /*0078*/ 	.byte	0x04, 0x28
        /*007a*/ 	.short	(.L_3734 - .L_3733)


	//   ....[0]....
.L_3733:
        /*007c*/ 	.word	0x00044610


	//   ....[1]....
        /*0080*/ 	.word	0x00044650


	//   ....[2]....
        /*0084*/ 	.word	0x00044670


	//   ....[3]....
        /*0088*/ 	.word	0x00044690


	//   ....[4]....
        /*008c*/ 	.word	0x000446b0


	//   ....[5]....
        /*0090*/ 	.word	0x000451c0


	//   ....[6]....
        /*0094*/ 	.word	0x000451e0


	//   ....[7]....
        /*0098*/ 	.word	0x00045200


	//   ....[8]....
        /*009c*/ 	.word	0x00045220


	//   ....[9]....
        /*00a0*/ 	.word	0x00045240


	//   ....[10]....
        /*00a4*/ 	.word	0x00047650


	//   ....[11]....
        /*00a8*/ 	.word	0x000476f0


	//   ....[12]....
        /*00ac*/ 	.word	0x00047760


	//   ....[13]....
        /*00b0*/ 	.word	0x000477d0


	//   ....[14]....
        /*00b4*/ 	.word	0x00047840


	//   ....[15]....
        /*00b8*/ 	.word	0x000483b0


	//   ....[16]....
        /*00bc*/ 	.word	0x00048420


	//   ....[17]....
        /*00c0*/ 	.word	0x00048490


	//   ....[18]....
        /*00c4*/ 	.word	0x00048500


	//   ....[19]....
        /*00c8*/ 	.word	0x00048570


	//----- nvinfo : EIATTR_VRC_CTA_INIT_COUNT
	.align		4
.L_3734:
        /*00cc*/ 	.byte	0x02, 0x4a
	.zero		1
	.zero		1


	//----- nvinfo : EIATTR_EXIT_INSTR_OFFSETS
	.align		4
        /*00d0*/ 	.byte	0x04, 0x1c
        /*00d2*/ 	.short	(.L_3736 - .L_3735)


	//   ....[0]....
.L_3735:
        /*00d4*/ 	.word	0x00001b70


	//   ....[1]....
        /*00d8*/ 	.word	0x000475e0


	//----- nvinfo : EIATTR_INDIRECT_BRANCH_TARGETS
	.align		4
.L_3736:
        /*00dc*/ 	.byte	0x04, 0x34
        /*00de*/ 	.short	(.L_3738 - .L_3737)


	//   ....[0]....
.L_3737:
        /*00e0*/ 	.word	.L_x_88392@srel
        /*00e4*/ 	.short	0x0
        /*00e6*/ 	.short	0x0
        /*00e8*/ 	.word	0x3
        /*00ec*/ 	.word	.L_x_88393@srel
        /*00f0*/ 	.word	.L_x_88394@srel
        /*00f4*/ 	.word	.L_x_88395@srel


	//----- nvinfo : EIATTR_MAX_THREADS
	.align		4
.L_3738:
        /*00f8*/ 	.byte	0x04, 0x05
        /*00fa*/ 	.short	(.L_3740 - .L_3739)
.L_3739:
        /*00fc*/ 	.word	0x00000080
        /*0100*/ 	.word	0x00000001
        /*0104*/ 	.word	0x00000001


	//----- nvinfo : EIATTR_CRS_STACK_SIZE
	.align		4
.L_3740:
        /*0108*/ 	.byte	0x04, 0x1e
        /*010a*/ 	.short	(.L_3742 - .L_3741)
.L_3741:
        /*010c*/ 	.word	0x00000000


	//----- nvinfo : EIATTR_CBANK_PARAM_SIZE
	.align		4
.L_3742:
        /*0110*/ 	.byte	0x03, 0x19
        /*0112*/ 	.short	0x00e8


	//----- nvinfo : EIATTR_PARAM_CBANK
	.align		4
        /*0114*/ 	.byte	0x04, 0x0a
        /*0116*/ 	.short	(.L_3744 - .L_3743)
	.align		4
.L_3743:
        /*0118*/ 	.word	index@(.nv.constant0._ZN10layer_norm13ln_fwd_kernelINS_13Kernel_traitsI6__halfffffjLj2560ELj1ELj4ELj1ELj16ENS_18Kernel_traits_baseILj2560ES2_ffffjLj128EEEEELb1ELb1ELb0ELb0EEEvNS_9FwdParamsE)
        /*011c*/ 	.short	0x0380
        /*011e*/ 	.short	0x00e8


	//----- nvinfo : EIATTR_SW_WAR
	.align		4
.L_3744:
        /*0120*/ 	.byte	0x04, 0x36
        /*0122*/ 	.short	(.L_3746 - .L_3745)
.L_3745:
        /*0124*/ 	.word	0x00000008
.L_3746:


//--------------------- .nv.info._ZN10layer_norm13ln_fwd_kernelINS_13Kernel_traitsI6__halfffffjLj2560ELj1ELj4ELj1ELj16ENS_18Kernel_traits_baseILj2560ES2_ffffjLj128EEEEELb1ELb1ELb0ELb1EEEvNS_9FwdParamsE --------------------------
	.section	.nv.info._ZN10layer_norm13ln_fwd_kernelINS_13Kernel_traitsI6__halfffffjLj2560ELj1ELj4ELj1ELj16ENS_18Kernel_traits_baseILj2560ES2_ffffjLj128EEEEELb1ELb1ELb0ELb1EEEvNS_9FwdParamsE,"",@"SHT_CUDA_INFO"
	.sectionflags	@""
	.align	4


	//----- nvinfo : EIATTR_CUDA_API_VERSION
	.align		4
        /*0000*/ 	.byte	0x04, 0x37
        /*0002*/ 	.short	(.L_3748 - .L_3747)
.L_3747:
        /*0004*/ 	.word	0x00000082


	//----- nvinfo : EIATTR_KPARAM_INFO
	.align		4
.L_3748:
        /*0008*/ 	.byte	0x04, 0x17
        /*000a*/ 	.short	(.L_3750 - .L_3749)
.L_3749:
        /*000c*/ 	.word	0x00000000
        /*0010*/ 	.short	0x0000
        /*0012*/ 	.short	0x0000
        /*0014*/ 	.byte	0x00, 0xf0, 0xa1, 0x03


	//----- nvinfo : EIATTR_SPARSE_MMA_MASK
	.align		4
.L_3750:
        /*0018*/ 	.byte	0x03, 0x50
        /*001a*/ 	.short	0x0000


	//----- nvinfo : EIATTR_MAXREG_COUNT
	.align		4
        /*001c*/ 	.byte	0x03, 0x1b
        /*001e*/ 	.short	0x00ff


	//----- nvinfo : EIATTR_ANNOTATIONS
	.align		4
        /*0020*/ 	.byte	0x04, 0x55
        /*0022*/ 	.short	(.L_3752 - .L_3751)


	//   ....[0]....
.L_3751:
        /* <DEDUP_REMOVED lines=38> */


	//----- nvinfo : EIATTR_MERCURY_ISA_VERSION
	.align		4
.L_3752:
        /*0274*/ 	.byte	0x03, 0x5f
        /*0276*/ 	.short	0x0101


	//----- nvinfo : EIATTR_COOP_GROUP_MASK_REGIDS
	.align		4
        /*0278*/ 	.byte	0x04, 0x29
        /*027a*/ 	.short	(.L_3754 - .L_3753)


	//   ....[0]....
.L_3753:
        /*027c*/ 	.word	0xffffffff


	//   ....[1]....
        /*0280*/ 	.word	0xffffffff


	//   ....[2]....
        /*0284*/ 	.word	0xffffffff


	//   ....[3]....
        /*0288*/ 	.word	0xffffffff


	//   ....[4]....
        /*028c*/ 	.word	0xffffffff


	//   ....[5]....
        /*0290*/ 	.word	0xffffffff


	//   ....[6]....
        /*0294*/ 	.word	0xffffffff


	//   ....[7]....
        /*0298*/ 	.word	0xffffffff


	//   ....[8]....
        /*029c*/ 	.word	0xffffffff


	//   ....[9]....
        /*02a0*/ 	.word	0xffffffff


	//   ....[10]....
        /*02a4*/ 	.word	0x050000ac


	//   ....[11]....
        /*02a8*/ 	.word	0x050000ac


	//   ....[12]....
        /*02ac*/ 	.word	0x050000ac


	//   ....[13]....
        /*02b0*/ 	.word	0x050000ac


	//   ....[14]....
        /*02b4*/ 	.word	0x050000ac


	//   ....[15]....
        /*02b8*/ 	.word	0x050000ac


	//   ....[16]....
        /*02bc*/ 	.word	0x050000ac


	//   ....[17]....
        /*02c0*/ 	.word	0x050000ac


	//   ....[18]....
        /*02c4*/ 	.word	0x050000ac


	//   ....[19]....
        /*02c8*/ 	.word	0x050000ac


	//----- nvinfo : EIATTR_COOP_GROUP_INSTR_OFFSETS
	.align		4
.L_3754:
        /*02cc*/ 	.byte	0x04, 0x28
        /*02ce*/ 	.short	(.L_3756 - .L_3755)


	//   ....[0]....
.L_3755:
        /*02d0*/ 	.word	0x00041ad0


	//   ....[1]....
        /*02d4*/ 	.word	0x00041af0


	//   ....[2]....
        /*02d8*/ 	.word	0x00041b10


	//   ....[3]....
        /*02dc*/ 	.word	0x00041b30


	//   ....[4]....
        /*02e0*/ 	.word	0x00041b50


	//   ....[5]....
        /*02e4*/ 	.word	0x00042590


	//   ....[6]....
        /*02e8*/ 	.word	0x000425b0


	//   ....[7]....
        /*02ec*/ 	.word	0x000425d0


	//   ....[8]....
        /*02f0*/ 	.word	0x000425f0


	//   ....[9]....
        /*02f4*/ 	.word	0x00042610


	//   ....[10]....
        /*02f8*/ 	.word	0x00044660


	//   ....[11]....
        /*02fc*/ 	.word	0x000446f0


	//   ....[12]....
        /*0300*/ 	.word	0x00044760


	//   ....[13]....
        /*0304*/ 	.word	0x000447d0


	//   ....[14]....
        /*0308*/ 	.word	0x00044840


	//   ....[15]....
        /*030c*/ 	.word	0x000452e0


	//   ....[16]....
        /*0310*/ 	.word	0x00045350


	//   ....[17]....
        /*0314*/ 	.word	0x000453c0


	//   ....[18]....
        /*0318*/ 	.word	0x00045430


	//   ....[19]....
        /*031c*/ 	.word	0x000454a0


	//----- nvinfo : EIATTR_VRC_CTA_INIT_COUNT
	.align		4
.L_3756:
        /*0320*/ 	.byte	0x02, 0x4a
	.zero		1
	.zero		1


	//----- nvinfo : EIATTR_EXIT_INSTR_OFFSETS
	.align		4
        /*0324*/ 	.byte	0x04, 0x1c
        /*0326*/ 	.short	(.L_3758 - .L_3757)


	//   ....[0]....
.L_3757:
        /*0328*/ 	.word	0x00000a40


	//   ....[1]....
        /*032c*/ 	.word	0x000445f0


	//----- nvinfo : EIATTR_INDIRECT_BRANCH_TARGETS
	.align		4
.L_3758:
        /*0330*/ 	.byte	0x04, 0x34
        /*0332*/ 	.short	(.L_3760 - .L_3759)


	//   ....[0]....
.L_3759:
        /*0334*/ 	.word	.L_x_88396@srel
        /*0338*/ 	.short	0x0
        /*033a*/ 	.short	0x0
        /*033c*/ 	.word	0x3
        /*0340*/ 	.word	.L_x_88397@srel
        /*0344*/ 	.word	.L_x_88398@srel
        /*0348*/ 	.word	.L_x_88399@srel


	//----- nvinfo : EIATTR_MAX_THREADS
	.align		4
.L_3760:
        /*034c*/ 	.byte	0x04, 0x05
        /*034e*/ 	.short	(.L_3762 - .L_3761)
.L_3761:
        /*0350*/ 	.word	0x00000080
        /*0354*/ 	.word	0x00000001
        /*0358*/ 	.word	0x00000001


	//----- nvinfo : EIATTR_CRS_STACK_SIZE
	.align		4
.L_3762:
        /*035c*/ 	.byte	0x04, 0x1e
        /*035e*/ 	.short	(.L_3764 - .L_3763)
.L_3763:
        /*0360*/ 	.word	0x00000000


	//----- nvinfo : EIATTR_CBANK_PARAM_SIZE
	.align		4
.L_3764:
        /*0364*/ 	.byte	0x03, 0x19
        /*0366*/ 	.short	0x00e8


	//----- nvinfo : EIATTR_PARAM_CBANK
	.align		4
        /*0368*/ 	.byte	0x04, 0x0a
        /*036a*/ 	.short	(.L_3766 - .L_3765)
	.align		4
.L_3765:
        /*036c*/ 	.word	index@(.nv.constant0._ZN10layer_norm13ln_fwd_kernelINS_13Kernel_traitsI6__halfffffjLj2560ELj1ELj4ELj1ELj16ENS_18Kernel_traits_baseILj2560ES2_ffffjLj128EEEEELb1ELb1ELb0ELb1EEEvNS_9FwdParamsE)
        /*0370*/ 	.short	0x0380
        /*0372*/ 	.short	0x00e8


	//----- nvinfo : EIATTR_SW_WAR
	.align		4
.L_3766:
        /*0374*/ 	.byte	0x04, 0x36
        /*0376*/ 	.short	(.L_3768 - .L_3767)
.L_3767:
        /*0378*/ 	.word	0x00000008
.L_3768:


//--------------------- .nv.info._ZN10layer_norm13ln_fwd_kernelINS_13Kernel_traitsI6__halfffffjLj2560ELj1ELj4ELj1ELj16ENS_18Kernel_traits_baseILj2560ES2_ffffjLj128EEEEELb1ELb1ELb1ELb0EEEvNS_9FwdParamsE --------------------------
	.section	.nv.info._ZN10layer_norm13ln_fwd_kernelINS_13Kernel_traitsI6__halfffffjLj2560ELj1ELj4ELj1ELj16ENS_18Kernel_traits_baseILj2560ES2_ffffjLj128EEEEELb1ELb1ELb1ELb0EEEvNS_9FwdParamsE,"",@"SHT_CUDA_INFO"
	.sectionflags	@""
	.align	4


	//----- nvinfo : EIATTR_CUDA_API_VERSION
	.align		4
        /*0000*/ 	.byte	0x04, 0x37
        /*0002*/ 	.short	(.L_3770 - .L_3769)
.L_3769:
        /*0004*/ 	.word	0x00000082


	//----- nvinfo : EIATTR_KPARAM_INFO
	.align		4
.L_3770:
        /*0008*/ 	.byte	0x04, 0x17
        /*000a*/ 	.short	(.L_3772 - .L_3771)
.L_3771:
        /*000c*/ 	.word	0x00000000
        /*0010*/ 	.short	0x0000
        /*0012*/ 	.short	0x0000
        /*0014*/ 	.byte	0x00, 0xf0, 0xa1, 0x03


	//----- nvinfo : EIATTR_SPARSE_MMA_MASK
	.align		4
.L_3772:
        /*0018*/ 	.byte	0x03, 0x50
        /*001a*/ 	.short	0x0000


	//----- nvinfo : EIATTR_MAXREG_COUNT
	.align		4
        /*001c*/ 	.byte	0x03, 0x1b
        /*001e*/ 	.short	0x00ff


	//----- nvinfo : EIATTR_ANNOTATIONS
	.align		4
        /*0020*/ 	.byte	0x04, 0x55
        /*0022*/ 	.short	(.L_3774 - .L_3773)


	//   ....[0]....
.L_3773:
        /* <DEDUP_REMOVED lines=15> */


	//----- nvinfo : EIATTR_MERCURY_ISA_VERSION
	.align		4
.L_3774:
        /*0104*/ 	.byte	0x03, 0x5f
        /*0106*/ 	.short	0x0101


	//----- nvinfo : EIATTR_COOP_GROUP_MASK_REGIDS
	.align		4
        /*0108*/ 	.byte	0x04, 0x29
        /*010a*/ 	.short	(.L_3776 - .L_3775)


	//   ....[0]....
.L_3775:
        /*010c*/ 	.word	0xffffffff


	//   ....[1]....
        /*0110*/ 	.word	0xffffffff


	//   ....[2]....
        /*0114*/ 	.word	0xffffffff


	//   ....[3]....
        /*0118*/ 	.word	0xffffffff


	//   ....[4]....
        /*011c*/ 	.word	0xffffffff


	//   ....[5]....
        /*0120*/ 	.word	0xffffffff


	//   ....[6]....
        /*0124*/ 	.word	0xffffffff


	//   ....[7]....
        /*0128*/ 	.word	0xffffffff


	//   ....[8]....
        /*012c*/ 	.word	0xffffffff


	//   ....[9]....
        /*0130*/ 	.word	0xffffffff


	//   ....[10]....
        /*0134*/ 	.word	0x0500005d


	//   ....[11]....
        /*0138*/ 	.word	0x0500005d


	//   ....[12]....
        /*013c*/ 	.word	0x0500005d


	//   ....[13]....
        /*0140*/ 	.word	0x0500005d


	//   ....[14]....
        /*0144*/ 	.word	0x0500005d


	//   ....[15]....
        /*0148*/ 	.word	0x0500005d


	//   ....[16]....
        /*014c*/ 	.word	0x0500005d


	//   ....[17]....
        /*0150*/ 	.word	0x0500005d


	//   ....[18]....
        /*0154*/ 	.word	0x0500005d


	//   ....[19]....
        /*0158*/ 	.word	0x0500005d


	//----- nvinfo : EIATTR_COOP_GROUP_INSTR_OFFSETS
	.align		4
.L_3776:
        /*015c*/ 	.byte	0x04, 0x28
        /*015e*/ 	.short	(.L_3778 - .L_3777)


	//   ....[0]....
.L_3777:
        /*0160*/ 	.word	0x00049080


	//   ....[1]....
        /*0164*/ 	.word	0x000490b0


	//   ....[2]....
        /*0168*/ 	.word	0x000490d0


	//   ....[3]....
        /*016c*/ 	.word	0x000490f0


	//   ....[4]....
        /*0170*/ 	.word	0x00049110


	//   ....[5]....
        /*0174*/ 	.word	0x00049c30


	//   ....[6]....
        /*0178*/ 	.word	0x00049c50


	//   ....[7]....
        /*017c*/ 	.word	0x00049c70


	//   ....[8]....
        /*0180*/ 	.word	0x00049c90


	//   ....[9]....
        /*0184*/ 	.word	0x00049cb0


	//   ....[10]....
        /*0188*/ 	.word	0x0004c230


	//   ....[11]....
        /*018c*/ 	.word	0x0004c2c0


	//   ....[12]....
        /*0190*/ 	.word	0x0004c330


	//   ....[13]....
        /*0194*/ 	.word	0x0004c3a0


	//   ....[14]....
        /*0198*/ 	.word	0x0004c410


	//   ....[15]....
        /*019c*/ 	.word	0x0004cfa0


	//   ....[16]....
        /*01a0*/ 	.word	0x0004d010


	//   ....[17]....
        /*01a4*/ 	.word	0x0004d080


	//   ....[18]....
        /*01a8*/ 	.word	0x0004d0f0


	//   ....[19]....
        /*01ac*/ 	.word	0x0004d160


	//----- nvinfo : EIATTR_VRC_CTA_INIT_COUNT
	.align		4
.L_3778:
        /*01b0*/ 	.byte	0x02, 0x4a
	.zero		1
	.zero		1


	//----- nvinfo : EIATTR_EXIT_INSTR_OFFSETS
	.align		4
        /*01b4*/ 	.byte	0x04, 0x1c
        /*01b6*/ 	.short	(.L_3780 - .L_3779)


	//   ....[0]....
.L_3779:
        /*01b8*/ 	.word	0x00001b60


	//   ....[1]....
        /*01bc*/ 	.word	0x0004c1c0


	//----- nvinfo : EIATTR_MAX_THREADS
	.align		4
.L_3780:
        /*01c0*/ 	.byte	0x04, 0x05
        /*01c2*/ 	.short	(.L_3782 - .L_3781)
.L_3781:
        /*01c4*/ 	.word	0x00000080
        /*01c8*/ 	.word	0x00000001
        /*01cc*/ 	.word	0x00000001


	//----- nvinfo : EIATTR_CRS_STACK_SIZE
	.align		4
.L_3782:
        /*01d0*/ 	.byte	0x04, 0x1e
        /*01d2*/ 	.short	(.L_3784 - .L_3783)
.L_3783:
        /*01d4*/ 	.word	0x00000000


	//----- nvinfo : EIATTR_CBANK_PARAM_SIZE
	.align		4
.L_3784:
        /*01d8*/ 	.byte	0x03, 0x19
        /*01da*/ 	.short	0x00e8


	//----- nvinfo : EIATTR_PARAM_CBANK
	.align		4
        /*01dc*/ 	.byte	0x04, 0x0a
        /*01de*/ 	.short	(.L_3786 - .L_3785)
	.align		4
.L_3785:
        /*01e0*/ 	.word	index@(.nv.constant0._ZN10layer_norm13ln_fwd_kernelINS_13Kernel_traitsI6__halfffffjLj2560ELj1ELj4ELj1ELj16ENS_18Kernel_traits_baseILj2560ES2_ffffjLj128EEEEELb1ELb1ELb1ELb0EEEvNS_9FwdParamsE)
        /*01e4*/ 	.short	0x0380
        /*01e6*/ 	.short	0x00e8


	//----- nvinfo : EIATTR_SW_WAR
	.align		4
.L_3786:
        /*01e8*/ 	.byte	0x04, 0x36
        /*01ea*/ 	.short	(.L_3788 - .L_3787)
.L_3787:
        /*01ec*/ 	.word	0x00000008
.L_3788:


//--------------------- .nv.info._ZN10layer_norm13ln_fwd_kernelINS_13Kernel_traitsI6__halfffffjLj2560ELj1ELj4ELj1ELj16ENS_18Kernel_traits_baseILj2560ES2_ffffjLj128EEEEELb1ELb1ELb1ELb1EEEvNS_9FwdParamsE --------------------------
	.section	.nv.info._ZN10layer_norm13ln_fwd_kernelINS_13Kernel_traitsI6__halfffffjLj2560ELj1ELj4ELj1ELj16ENS_18Kernel_traits_baseILj2560ES2_ffffjLj128EEEEELb1ELb1ELb1ELb1EEEvNS_9FwdParamsE,"",@"SHT_CUDA_INFO"
	.sectionflags	@""
	.align	4


	//----- nvinfo : EIATTR_CUDA_API_VERSION
	.align		4
        /*0000*/ 	.byte	0x04, 0x37
        /*0002*/ 	.short	(.L_3790 - .L_3789)
.L_3789:
        /*0004*/ 	.word	0x00000082


	//----- nvinfo : EIATTR_KPARAM_INFO
	.align		4
.L_3790:
        /*0008*/ 	.byte	0x04, 0x17
        /*000a*/ 	.short	(.L_3792 - .L_3791)
.L_3791:
        /*000c*/ 	.word	0x00000000
        /*0010*/ 	.short	0x0000
        /*0012*/ 	.short	0x0000
        /*0014*/ 	.byte	0x00, 0xf0, 0xa1, 0x03


	//----- nvinfo : EIATTR_SPARSE_MMA_MASK
	.align		4
.L_3792:
        /*0018*/ 	.byte	0x03, 0x50
        /*001a*/ 	.short	0x0000


	//----- nvinfo : EIATTR_MAXREG_COUNT
	.align		4
        /*001c*/ 	.byte	0x03, 0x1b
        /*001e*/ 	.short	0x00ff


	//----- nvinfo : EIATTR_ANNOTATIONS
	.align		4
        /*0020*/ 	.byte	0x04, 0x55
        /*0022*/ 	.short	(.L_3794 - .L_3793)


	//   ....[0]....
.L_3793:
        /* <DEDUP_REMOVED lines=15> */


	//----- nvinfo : EIATTR_MERCURY_ISA_VERSION
	.align		4
.L_3794:
        /*0104*/ 	.byte	0x03, 0x5f
        /*0106*/ 	.short	0x0101


	//----- nvinfo : EIATTR_COOP_GROUP_MASK_REGIDS
	.align		4
        /*0108*/ 	.byte	0x04, 0x29
        /*010a*/ 	.short	(.L_3796 - .L_3795)


	//   ....[0]....
.L_3795:
        /*010c*/ 	.word	0xffffffff


	//   ....[1]....
        /*0110*/ 	.word	0xffffffff


	//   ....[2]....
        /*0114*/ 	.word	0xffffffff


	//   ....[3]....
        /*0118*/ 	.word	0xffffffff


	//   ....[4]....
        /*011c*/ 	.word	0xffffffff


	//   ....[5]....
        /*0120*/ 	.word	0xffffffff


	//   ....[6]....
        /*0124*/ 	.word	0xffffffff


	//   ....[7]....
        /*0128*/ 	.word	0xffffffff


	//   ....[8]....
        /*012c*/ 	.word	0xffffffff


	//   ....[9]....
        /*0130*/ 	.word	0xffffffff


	//   ....[10]....
        /*0134*/ 	.word	0x05000093


	//   ....[11]....
        /*0138*/ 	.word	0x05000093


	//   ....[12]....
        /*013c*/ 	.word	0x05000093


	//   ....[13]....
        /*0140*/ 	.word	0x05000093


	//   ....[14]....
        /*0144*/ 	.word	0x05000093


	//   ....[15]....
        /*0148*/ 	.word	0x05000093


	//   ....[16]....
        /*014c*/ 	.word	0x05000093


	//   ....[17]....
        /*0150*/ 	.word	0x05000093


	//   ....[18]....
        /*0154*/ 	.word	0x05000093


	//   ....[19]....
        /*0158*/ 	.word	0x05000093


	//----- nvinfo : EIATTR_COOP_GROUP_INSTR_OFFSETS
	.align		4
.L_3796:
        /*015c*/ 	.byte	0x04, 0x28
        /*015e*/ 	.short	(.L_3798 - .L_3797)


	//   ....[0]....
.L_3797:
        /*0160*/ 	.word	0x00047000


	//   ....[1]....
        /*0164*/ 	.word	0x00047020


	//   ....[2]....
        /*0168*/ 	.word	0x00047040


	//   ....[3]....
        /*016c*/ 	.word	0x00047060


	//   ....[4]....
        /*0170*/ 	.word	0x00047090


	//   ....[5]....
        /*0174*/ 	.word	0x00047ac0


	//   ....[6]....
        /*0178*/ 	.word	0x00047ae0


	//   ....[7]....
        /*017c*/ 	.word	0x00047b00


	//   ....[8]....
        /*0180*/ 	.word	0x00047b20


	//   ....[9]....
        /*0184*/ 	.word	0x00047b40


	//   ....[10]....
        /*0188*/ 	.word	0x00049b50


	//   ....[11]....
        /*018c*/ 	.word	0x00049be0


	//   ....[12]....
        /*0190*/ 	.word	0x00049c50


	//   ....[13]....
        /*0194*/ 	.word	0x00049cc0


	//   ....[14]....
        /*0198*/ 	.word	0x00049d50


	//   ....[15]....
        /*019c*/ 	.word	0x0004a7e0


	//   ....[16]....
        /*01a0*/ 	.word	0x0004a850


	//   ....[17]....
        /*01a4*/ 	.word	0x0004a8c0


	//   ....[18]....
        /*01a8*/ 	.word	0x0004a930


	//   ....[19]....
        /*01ac*/ 	.word	0x0004a9a0


	//----- nvinfo : EIATTR_VRC_CTA_INIT_COUNT
	.align		4
.L_3798:
        /*01b0*/ 	.byte	0x02, 0x4a
	.zero		1
	.zero		1


	//----- nvinfo : EIATTR_EXIT_INSTR_OFFSETS
	.align		4
        /*01b4*/ 	.byte	0x04, 0x1c
        /*01b6*/ 	.short	(.L_3800 - .L_3799)


	//   ....[0]....
.L_3799:
        /*01b8*/ 	.word	0x00000a30


	//   ....[1]....
        /*01bc*/ 	.word	0x00049ae0


	//----- nvinfo : EIATTR_MAX_THREADS
	.align		4
.L_3800:
        /*01c0*/ 	.byte	0x04, 0x05
        /*01c2*/ 	.short	(.L_3802 - .L_3801)
.L_3801:
        /*01c4*/ 	.word	0x00000080
        /*01c8*/ 	.word	0x00000001
        /*01cc*/ 	.word	0x00000001


	//----- nvinfo : EIATTR_CRS_STACK_SIZE
	.align		4
.L_3802:
        /*01d0*/ 	.byte	0x04, 0x1e
        /*01d2*/ 	.short	(.L_3804 - .L_3803)
.L_3803:
        /*01d4*/ 	.word	0x00000000


	//----- nvinfo : EIATTR_CBANK_PARAM_SIZE
	.align		4
.L_3804:
        /*01d8*/ 	.byte	0x03, 0x19
        /*01da*/ 	.short	0x00e8


	//----- nvinfo : EIATTR_PARAM_CBANK
	.align		4
        /*01dc*/ 	.byte	0x04, 0x0a
        /*01de*/ 	.short	(.L_3806 - .L_3805)
	.align		4
.L_3805:
        /*01e0*/ 	.word	index@(.nv.constant0._ZN10layer_norm13ln_fwd_kernelINS_13Kernel_traitsI6__halfffffjLj2560ELj1ELj4ELj1ELj16ENS_18Kernel_traits_baseILj2560ES2_ffffjLj128EEEEELb1ELb1ELb1ELb1EEEvNS_9FwdParamsE)
        /*01e4*/ 	.short	0x0380
        /*01e6*/ 	.short	0x00e8


	//----- nvinfo : EIATTR_SW_WAR
	.align		4
.L_3806:
        /*01e8*/ 	.byte	0x04, 0x36
        /*01ea*/ 	.short	(.L_3808 - .L_3807)
.L_3807:
        /*01ec*/ 	.word	0x00000008
.L_3808:


//--------------------- .nv.info._ZN10layer_norm13ln_fwd_kernelINS_13Kernel_traitsIfffffjLj2560ELj1ELj4ELj1ELj16ENS_18Kernel_traits_baseILj2560EfffffjLj128EEEEELb0ELb0ELb0ELb0EEEvNS_9FwdParamsE --------------------------
	.section	.nv.info._ZN10layer_norm13ln_fwd_kernelINS_13Kernel_traitsIfffffjLj2560ELj1ELj4ELj1ELj16ENS_18Kernel_traits_baseILj2560EfffffjLj128EEEEELb0ELb0ELb0ELb0EEEvNS_9FwdParamsE,"",@"SHT_CUDA_INFO"
	.sectionflags	@""
	.align	4


	//----- nvinfo : EIATTR_CUDA_API_VERSION
	.align		4
        /*0000*/ 	.byte	0x04, 0x37
        /*0002*/ 	.short	(.L_3810 - .L_3809)
.L_3809:
        /*0004*/ 	.word	0x00000082


	//----- nvinfo : EIATTR_KPARAM_INFO
	.align		4
.L_3810:
        /*0008*/ 	.byte	0x04, 0x17
        /*000a*/ 	.short	(.L_3812 - .L_3811)
.L_3811:
        /*000c*/ 	.word	0x00000000
        /*0010*/ 	.short	0x0000
        /*0012*/ 	.short	0x0000
        /*0014*/ 	.byte	0x00, 0xf0, 0xa1, 0x03


	//----- nvinfo : EIATTR_SPARSE_MMA_MASK
	.align		4
.L_3812:
        /*0018*/ 	.byte	0x03, 0x50
        /*001a*/ 	.short	0x0000


	//----- nvinfo : EIATTR_MAXREG_COUNT
	.align		4
        /*001c*/ 	.byte	0x03, 0x1b
        /*001e*/ 	.short	0x00ff


	//----- nvinfo : EIATTR_ANNOTATIONS
	.align		4
        /*0020*/ 	.byte	0x04, 0x55
        /*0022*/ 	.short	(.L_3814 - .L_3813)


	//   ....[0]....
.L_3813:
        /* <DEDUP_REMOVED lines=22> */


	//----- nvinfo : EIATTR_MERCURY_ISA_VERSION
	.align		4
.L_3814:
        /*0174*/ 	.byte	0x03, 0x5f
        /*0176*/ 	.short	0x0101


	//----- nvinfo : EIATTR_COOP_GROUP_MASK_REGIDS
	.align		4
        /*0178*/ 	.byte	0x04, 0x29
        /*017a*/ 	.short	(.L_3816 - .L_3815)


	//   ....[0]....
.L_3815:
        /*017c*/ 	.word	0xffffffff


	//   ....[1]....
        /*0180*/ 	.word	0xffffffff


	//   ....[2]....
        /*0184*/ 	.word	0xffffffff


	//   ....[3]....
        /*0188*/ 	.word	0xffffffff


	//   ....[4]....
        /*018c*/ 	.word	0xffffffff


	//   ....[5]....
        /*0190*/ 	.word	0xffffffff


	//   ....[6]....
        /*0194*/ 	.word	0xffffffff


	//   ....[7]....
        /*0198*/ 	.word	0xffffffff


	//   ....[8]....
        /*019c*/ 	.word	0xffffffff


	//   ....[9]....
        /*01a0*/ 	.word	0xffffffff


	//   ....[10]....
        /*01a4*/ 	.word	0x0500003c


	//   ....[11]....
        /*01a8*/ 	.word	0x0500003c


	//   ....[12]....
        /*01ac*/ 	.word	0x0500003c


	//   ....[13]....
        /*01b0*/ 	.word	0x0500003c


	//   ....[14]....
        /*01b4*/ 	.word	0x0500003c


	//   ....[15]....
        /*01b8*/ 	.word	0x0500003c


	//   ....[16]....
        /*01bc*/ 	.word	0x0500003c


	//   ....[17]....
        /*01c0*/ 	.word	0x0500003c


	//   ....[18]....
        /*01c4*/ 	.word	0x0500003c


	//   ....[19]....
        /*01c8*/ 	.word	0x0500003c


	//----- nvinfo : EIATTR_COOP_GROUP_INSTR_OFFSETS
	.align		4
.L_3816:
        /*01cc*/ 	.byte	0x04, 0x28
        /*01ce*/ 	.short	(.L_3818 - .L_3817)


	//   ....[0]....
.L_3817:
        /*01d0*/ 	.word	0x000051b0


	//   ....[1]....
        /*01d4*/ 	.word	0x000051e0


	//   ....[2]....
        /*01d8*/ 	.word	0x00005200


	//   ....[3]....
        /*01dc*/ 	.word	0x00005220


	//   ....[4]....
        /*01e0*/ 	.word	0x00005240


	//   ....[5]....
        /*01e4*/ 	.word	0x00005d70


	//   ....[6]....
        /*01e8*/ 	.word	0x00005d90


	//   ....[7]....
        /*01ec*/ 	.word	0x00005db0


	//   ....[8]....
        /*01f0*/ 	.word	0x00005dd0


	//   ....[9]....
        /*01f4*/ 	.word	0x00005df0


	//   ....[10]....
        /*01f8*/ 	.word	0x00007940


	//   ....[11]....
        /*01fc*/ 	.word	0x000079d0


	//   ....[12]....
        /*0200*/ 	.word	0x00007a50


	//   ....[13]....
        /*0204*/ 	.word	0x00007ad0


	//   ....[14]....
        /*0208*/ 	.word	0x00007b50


	//   ....[15]....
        /*020c*/ 	.word	0x00008700


	//   ....[16]....
        /*0210*/ 	.word	0x00008770


	//   ....[17]....
        /*0214*/ 	.word	0x000087e0


	//   ....[18]....
        /*0218*/ 	.word	0x00008850


	//   ....[19]....
        /*021c*/ 	.word	0x000088c0


	//----- nvinfo : EIATTR_VRC_CTA_INIT_COUNT
	.align		4
.L_3818:
        /*0220*/ 	.byte	0x02, 0x4a
	.zero		1
	.zero		1


	//----- nvinfo : EIATTR_EXIT_INSTR_OFFSETS
	.align		4
        /*0224*/ 	.byte	0x04, 0x1c
        /*0226*/ 	.short	(.L_3820 - .L_3819)


	//   ....[0]....
.L_3819:
        /*0228*/ 	.word	0x00001600


	//   ....[1]....
        /*022c*/ 	.word	0x000078d0


	//----- nvinfo : EIATTR_MAX_THREADS
	.align		4
.L_3820:
        /*0230*/ 	.byte	0x04, 0x05
        /*0232*/ 	.short	(.L_3822 - .L_3821)
.L_3821:
        /*0234*/ 	.word	0x00000080
        /*0238*/ 	.word	0x00000001
        /*023c*/ 	.word	0x00000001


	//----- nvinfo : EIATTR_CRS_STACK_SIZE
	.align		4
.L_3822:
        /*0240*/ 	.byte	0x04, 0x1e
        /*0242*/ 	.short	(.L_3824 - .L_3823)
.L_3823:
        /*0244*/ 	.word	0x00000000


	//----- nvinfo : EIATTR_CBANK_PARAM_SIZE
	.align		4
.L_3824:
        /*0248*/ 	.byte	0x03, 0x19
        /*024a*/ 	.short	0x00e8


	//----- nvinfo : EIATTR_PARAM_CBANK
	.align		4
        /*024c*/ 	.byte	0x04, 0x0a
        /*024e*/ 	.short	(.L_3826 - .L_3825)
	.align		4
.L_3825:
        /*0250*/ 	.word	index@(.nv.constant0._ZN10layer_norm13ln_fwd_kernelINS_13Kernel_traitsIfffffjLj2560ELj1ELj4ELj1ELj16ENS_18Kernel_traits_baseILj2560EfffffjLj128EEEEELb0ELb0ELb0ELb0EEEvNS_9FwdParamsE)
        /*0254*/ 	.short	0x0380
        /*0256*/ 	.short	0x00e8


	//----- nvinfo : EIATTR_SW_WAR
	.align		4
.L_3826:
        /*0258*/ 	.byte	0x04, 0x36
        /*025a*/ 	.short	(.L_3828 - .L_3827)
.L_3827:
        /*025c*/ 	.word	0x00000008
.L_3828:


//--------------------- .nv.info._ZN10layer_norm13ln_fwd_kernelINS_13Kernel_traitsIfffffjLj2560ELj1ELj4ELj1ELj16ENS_18Kernel_traits_baseILj2560EfffffjLj128EEEEELb0ELb0ELb0ELb1EEEvNS_9FwdParamsE --------------------------
	.section	.nv.info._ZN10layer_norm13ln_fwd_kernelINS_13Kernel_traitsIfffffjLj2560ELj1ELj4ELj1ELj16ENS_18Kernel_traits_baseILj2560EfffffjLj128EEEEELb0ELb0ELb0ELb1EEEvNS_9FwdParamsE,"",@"SHT_CUDA_INFO"
	.sectionflags	@""
	.align	4


	//----- nvinfo : EIATTR_CUDA_API_VERSION
	.align		4
        /*0000*/ 	.byte	0x04, 0x37
        /*0002*/ 	.short	(.L_3830 - .L_3829)
.L_3829:
        /*0004*/ 	.word	0x00000082


	//----- nvinfo : EIATTR_KPARAM_INFO
	.align		4
.L_3830:
        /*0008*/ 	.byte	0x04, 0x17
        /*000a*/ 	.short	(.L_3832 - .L_3831)
.L_3831:
        /*000c*/ 	.word	0x00000000
        /*0010*/ 	.short	0x0000
        /*0012*/ 	.short	0x0000
        /*0014*/ 	.byte	0x00, 0xf0, 0xa1, 0x03


	//----- nvinfo : EIATTR_SPARSE_MMA_MASK
	.align		4
.L_3832:
        /*0018*/ 	.byte	0x03, 0x50
        /*001a*/ 	.short	0x0000


	//----- nvinfo : EIATTR_MAXREG_COUNT
	.align		4
        /*001c*/ 	.byte	0x03, 0x1b
        /*001e*/ 	.short	0x00ff


	//----- nvinfo : EIATTR_ANNOTATIONS
	.align		4
        /*0020*/ 	.byte	0x04, 0x55
        /*0022*/ 	.short	(.L_3834 - .L_3833)


	//   ....[0]....
.L_3833:
        /* <DEDUP_REMOVED lines=33> */


	//----- nvinfo : EIATTR_MERCURY_ISA_VERSION
	.align		4
.L_3834:
        /*0224*/ 	.byte	0x03, 0x5f
        /*0226*/ 	.short	0x0101


	//----- nvinfo : EIATTR_COOP_GROUP_MASK_REGIDS
	.align		4
        /*0228*/ 	.byte	0x04, 0x29
        /*022a*/ 	.short	(.L_3836 - .L_3835)


	//   ....[0]....
.L_3835:
        /*022c*/ 	.word	0xffffffff


	//   ....[1]....
        /*0230*/ 	.word	0xffffffff


	//   ....[2]....
        /*0234*/ 	.word	0xffffffff


	//   ....[3]....
        /*0238*/ 	.word	0xffffffff


	//   ....[4]....
        /*023c*/ 	.word	0xffffffff


	//   ....[5]....
        /*0240*/ 	.word	0xffffffff


	//   ....[6]....
        /*0244*/ 	.word	0xffffffff


	//   ....[7]....
        /*0248*/ 	.word	0xffffffff


	//   ....[8]....
        /*024c*/ 	.word	0xffffffff


	//   ....[9]....
        /*0250*/ 	.word	0xffffffff


	//   ....[10]....
        /*0254*/ 	.word	0x0500007c


	//   ....[11]....
        /*0258*/ 	.word	0x0500007c


	//   ....[12]....
        /*025c*/ 	.word	0x0500007c


	//   ....[13]....
        /*0260*/ 	.word	0x0500007c


	//   ....[14]....
        /*0264*/ 	.word	0x0500007c


	//   ....[15]....
        /*0268*/ 	.word	0x0500007c


	//   ....[16]....
        /*026c*/ 	.word	0x0500007c


	//   ....[17]....
        /*0270*/ 	.word	0x0500007c


	//   ....[18]....
        /*0274*/ 	.word	0x0500007c


	//   ....[19]....
        /*0278*/ 	.word	0x0500007c


	//----- nvinfo : EIATTR_COOP_GROUP_INSTR_OFFSETS
	.align		4
.L_3836:
        /*027c*/ 	.byte	0x04, 0x28
        /*027e*/ 	.short	(.L_3838 - .L_3837)


	//   ....[0]....
.L_3837:
        /*0280*/ 	.word	0x00003620


	//   ....[1]....
        /*0284*/ 	.word	0x00003650


	//   ....[2]....
        /*0288*/ 	.word	0x00003670


	//   ....[3]....
        /*028c*/ 	.word	0x00003690


	//   ....[4]....
        /*0290*/ 	.word	0x000036b0


	//   ....[5]....
        /*0294*/ 	.word	0x000040e0


	//   ....[6]....
        /*0298*/ 	.word	0x00004100


	//   ....[7]....
        /*029c*/ 	.word	0x00004120


	//   ....[8]....
        /*02a0*/ 	.word	0x00004140


	//   ....[9]....
        /*02a4*/ 	.word	0x00004160


	//   ....[10]....
        /*02a8*/ 	.word	0x000056a0


	//   ....[11]....
        /*02ac*/ 	.word	0x00005740


	//   ....[12]....
        /*02b0*/ 	.word	0x000057b0


	//   ....[13]....
        /*02b4*/ 	.word	0x00005820


	//   ....[14]....
        /*02b8*/ 	.word	0x00005890


	//   ....[15]....
        /*02bc*/ 	.word	0x00006320


	//   ....[16]....
        /*02c0*/ 	.word	0x00006390


	//   ....[17]....
        /*02c4*/ 	.word	0x00006400


	//   ....[18]....
        /*02c8*/ 	.word	0x00006470


	//   ....[19]....
        /*02cc*/ 	.word	0x000064e0


	//----- nvinfo : EIATTR_VRC_CTA_INIT_COUNT
	.align		4
.L_3838:
        /*02d0*/ 	.byte	0x02, 0x4a
	.zero		1
	.zero		1


	//----- nvinfo : EIATTR_EXIT_INSTR_OFFSETS
	.align		4
        /*02d4*/ 	.byte	0x04, 0x1c
        /*02d6*/ 	.short	(.L_3840 - .L_3839)


	//   ....[0]....
.L_3839:
        /*02d8*/ 	.word	0x000009e0


	//   ....[1]....
        /*02dc*/ 	.word	0x00005630


	//----- nvinfo : EIATTR_MAX_THREADS
	.align		4
.L_3840:
        /*02e0*/ 	.byte	0x04, 0x05
        /*02e2*/ 	.short	(.L_3842 - .L_3841)
.L_3841:
        /*02e4*/ 	.word	0x00000080
        /*02e8*/ 	.word	0x00000001
        /*02ec*/ 	.word	0x00000001


	//----- nvinfo : EIATTR_CRS_STACK_SIZE
	.align		4
.L_3842:
        /*02f0*/ 	.byte	0x04, 0x1e
        /*02f2*/ 	.short	(.L_3844 - .L_3843)
.L_3843:
        /*02f4*/ 	.word	0x00000000


	//----- nvinfo : EIATTR_CBANK_PARAM_SIZE
	.align		4
.L_3844:
        /*02f8*/ 	.byte	0x03, 0x19
        /*02fa*/ 	.short	0x00e8


	//----- nvinfo : EIATTR_PARAM_CBANK
	.align		4
        /*02fc*/ 	.byte	0x04, 0x0a
        /*02fe*/ 	.short	(.L_3846 - .L_3845)
	.align		4
.L_3845:
        /*0300*/ 	.word	index@(.nv.constant0._ZN10layer_norm13ln_fwd_kernelINS_13Kernel_traitsIfffffjLj2560ELj1ELj4ELj1ELj16ENS_18Kernel_traits_baseILj2560EfffffjLj128EEEEELb0ELb0ELb0ELb1EEEvNS_9FwdParamsE)
        /*0304*/ 	.short	0x0380
        /*0306*/ 	.short	0x00e8


	//----- nvinfo : EIATTR_SW_WAR
	.align		4
.L_3846:
        /*0308*/ 	.byte	0x04, 0x36
        /*030a*/ 	.short	(.L_3848 - .L_3847)
.L_3847:
        /*030c*/ 	.word	0x00000008
.L_3848:


//--------------------- .nv.info._ZN10layer_norm13ln_fwd_kernelINS_13Kernel_traitsIfffffjLj2560ELj1ELj4ELj1ELj16ENS_18Kernel_traits_baseILj2560EfffffjLj128EEEEELb0ELb0ELb1ELb0EEEvNS_9FwdParamsE --------------------------
	.section	.nv.info._ZN10layer_norm13ln_fwd_kernelINS_13Kernel_traitsIfffffjLj2560ELj1ELj4ELj1ELj16ENS_18Kernel_traits_baseILj2560EfffffjLj128EEEEELb0ELb0ELb1ELb0EEEvNS_9FwdParamsE,"",@"SHT_CUDA_INFO"
	.sectionflags	@""
	.align	4


	//----- nvinfo : EIATTR_CUDA_API_VERSION
	.align		4
        /*0000*/ 	.byte	0x04, 0x37
        /*0002*/ 	.short	(.L_3850 - .L_3849)
.L_3849:
        /*0004*/ 	.word	0x00000082


	//----- nvinfo : EIATTR_KPARAM_INFO
	.align		4
.L_3850:
        /*0008*/ 	.byte	0x04, 0x17
        /*000a*/ 	.short	(.L_3852 - .L_3851)
.L_3851:
        /*000c*/ 	.word	0x00000000
        /*0010*/ 	.short	0x0000
        /*0012*/ 	.short	0x0000
        /*0014*/ 	.byte	0x00, 0xf0, 0xa1, 0x03


	//----- nvinfo : EIATTR_SPARSE_MMA_MASK
	.align		4
.L_3852:
        /*0018*/ 	.byte	0x03, 0x50
        /*001a*/ 	.short	0x0000


	//----- nvinfo : EIATTR_MAXREG_COUNT
	.align		4
        /*001c*/ 	.byte	0x03, 0x1b
        /*001e*/ 	.short	0x00ff


	//----- nvinfo : EIATTR_ANNOTATIONS
	.align		4
        /*0020*/ 	.byte	0x04, 0x55
        /*0022*/ 	.short	(.L_3854 - .L_3853)


	//   ....[0]....
.L_3853:
        /* <DEDUP_REMOVED lines=19> */


	//----- nvinfo : EIATTR_MERCURY_ISA_VERSION
	.align		4
.L_3854:
        /*0144*/ 	.byte	0x03, 0x5f
        /*0146*/ 	.short	0x0101


	//----- nvinfo : EIATTR_COOP_GROUP_MASK_REGIDS
	.align		4
        /*0148*/ 	.byte	0x04, 0x29
        /*014a*/ 	.short	(.L_3856 - .L_3855)


	//   ....[0]....
.L_3855:
        /*014c*/ 	.word	0xffffffff


	//   ....[1]....
        /*0150*/ 	.word	0xffffffff


	//   ....[2]....
        /*0154*/ 	.word	0xffffffff


	//   ....[3]....
        /*0158*/ 	.word	0xffffffff


	//   ....[4]....
        /*015c*/ 	.word	0xffffffff


	//   ....[5]....
        /*0160*/ 	.word	0xffffffff


	//   ....[6]....
        /*0164*/ 	.word	0xffffffff


	//   ....[7]....
        /*0168*/ 	.word	0xffffffff


	//   ....[8]....
        /*016c*/ 	.word	0xffffffff


	//   ....[9]....
        /*0170*/ 	.word	0xffffffff


	//   ....[10]....
        /*0174*/ 	.word	0x05000004


	//   ....[11]....
        /*0178*/ 	.word	0x05000004


	//   ....[12]....
        /*017c*/ 	.word	0x05000004


	//   ....[13]....
        /*0180*/ 	.word	0x05000004


	//   ....[14]....
        /*0184*/ 	.word	0x05000004


	//   ....[15]....
        /*0188*/ 	.word	0x05000004


	//   ....[16]....
        /*018c*/ 	.word	0x05000004


	//   ....[17]....
        /*0190*/ 	.word	0x05000004


	//   ....[18]....
        /*0194*/ 	.word	0x05000004


	//   ....[19]....
        /*0198*/ 	.word	0x05000004


	//----- nvinfo : EIATTR_COOP_GROUP_INSTR_OFFSETS
	.align		4
.L_3856:
        /*019c*/ 	.byte	0x04, 0x28
        /*019e*/ 	.short	(.L_3858 - .L_3857)


	//   ....[0]....
.L_3857:
        /*01a0*/ 	.word	0x00004860


	//   ....[1]....
        /*01a4*/ 	.word	0x000048a0


	//   ....[2]....
        /*01a8*/ 	.word	0x000048c0


	//   ....[3]....
        /*01ac*/ 	.word	0x000048e0


	//   ....[4]....
        /*01b0*/ 	.word	0x00004900


	//   ....[5]....
        /*01b4*/ 	.word	0x00005410


	//   ....[6]....
        /*01b8*/ 	.word	0x00005430


	//   ....[7]....
        /*01bc*/ 	.word	0x00005450


	//   ....[8]....
        /*01c0*/ 	.word	0x00005470


	//   ....[9]....
        /*01c4*/ 	.word	0x00005490


	//   ....[10]....
        /*01c8*/ 	.word	0x000070a0


	//   ....[11]....
        /*01cc*/ 	.word	0x00007140


	//   ....[12]....
        /*01d0*/ 	.word	0x000071b0


	//   ....[13]....
        /*01d4*/ 	.word	0x00007220


	//   ....[14]....
        /*01d8*/ 	.word	0x00007290


	//   ....[15]....
        /*01dc*/ 	.word	0x00007e10


	//   ....[16]....
        /*01e0*/ 	.word	0x00007e80


	//   ....[17]....
        /*01e4*/ 	.word	0x00007ef0


	//   ....[18]....
        /*01e8*/ 	.word	0x00007f60


	//   ....[19]....
        /*01ec*/ 	.word	0x00007fd0


	//----- nvinfo : EIATTR_VRC_CTA_INIT_COUNT
	.align		4
.L_3858:
        /*01f0*/ 	.byte	0x02, 0x4a
	.zero		1
	.zero		1


	//----- nvinfo : EIATTR_EXIT_INSTR_OFFSETS
	.align		4
        /*01f4*/ 	.byte	0x04, 0x1c
        /*01f6*/ 	.short	(.L_3860 - .L_3859)


	//   ....[0]....
.L_3859:
        /*01f8*/ 	.word	0x000015b0


	//   ....[1]....
        /*01fc*/ 	.word	0x00007030


	//----- nvinfo : EIATTR_MAX_THREADS
	.align		4
.L_3860:
        /*0200*/ 	.byte	0x04, 0x05
        /*0202*/ 	.short	(.L_3862 - .L_3861)
.L_3861:
        /*0204*/ 	.word	0x00000080
        /*0208*/ 	.word	0x00000001
        /*020c*/ 	.word	0x00000001


	//----- nvinfo : EIATTR_CRS_STACK_SIZE
	.align		4
.L_3862:
        /*0210*/ 	.byte	0x04, 0x1e
        /*0212*/ 	.short	(.L_3864 - .L_3863)
.L_3863:
        /*0214*/ 	.word	0x00000000


	//----- nvinfo : EIATTR_CBANK_PARAM_SIZE
	.align		4
.L_3864:
        /*0218*/ 	.byte	0x03, 0x19
        /*021a*/ 	.short	0x00e8


	//----- nvinfo : EIATTR_PARAM_CBANK
	.align		4
        /*021c*/ 	.byte	0x04, 0x0a
        /*021e*/ 	.short	(.L_3866 - .L_3865)
	.align		4
.L_3865:
        /*0220*/ 	.word	index@(.nv.constant0._ZN10layer_norm13ln_fwd_kernelINS_13Kernel_traitsIfffffjLj2560ELj1ELj4ELj1ELj16ENS_18Kernel_traits_baseILj2560EfffffjLj128EEEEELb0ELb0ELb1ELb0EEEvNS_9FwdParamsE)
        /*0224*/ 	.short	0x0380
        /*0226*/ 	.short	0x00e8


	//----- nvinfo : EIATTR_SW_WAR
	.align		4
.L_3866:
        /*0228*/ 	.byte	0x04, 0x36
        /*022a*/ 	.short	(.L_3868 - .L_3867)
.L_3867:
        /*022c*/ 	.word	0x00000008
.L_3868:


//--------------------- .nv.info._ZN10layer_norm13ln_fwd_kernelINS_13Kernel_traitsIfffffjLj2560ELj1ELj4ELj1ELj16ENS_18Kernel_traits_baseILj2560EfffffjLj128EEEEELb0ELb0ELb1ELb1EEEvNS_9FwdParamsE --------------------------
	.section	.nv.info._ZN10layer_norm13ln_fwd_kernelINS_13Kernel_traitsIfffffjLj2560ELj1ELj4ELj1ELj16ENS_18Kernel_traits_baseILj2560EfffffjLj128EEEEELb0ELb0ELb1ELb1EEEvNS_9FwdParamsE,"",@"SHT_CUDA_INFO"
	.sectionflags	@""
	.align	4


	//----- nvinfo : EIATTR_CUDA_API_VERSION
	.align		4
        /*0000*/ 	.byte	0x04, 0x37
        /*0002*/ 	.short	(.L_3870 - .L_3869)
.L_3869:
        /*0004*/ 	.word	0x00000082


	//----- nvinfo : EIATTR_KPARAM_INFO
	.align		4
.L_3870:
        /*0008*/ 	.byte	0x04, 0x17
        /*000a*/ 	.short	(.L_3872 - .L_3871)
.L_3871:
        /*000c*/ 	.word	0x00000000
        /*0010*/ 	.short	0x0000
        /*0012*/ 	.short	0x0000
        /*0014*/ 	.byte	0x00, 0xf0, 0xa1, 0x03


	//----- nvinfo : EIATTR_SPARSE_MMA_MASK
	.align		4
.L_3872:
        /*0018*/ 	.byte	0x03, 0x50
        /*001a*/ 	.short	0x0000


	//----- nvinfo : EIATTR_MAXREG_COUNT
	.align		4
        /*001c*/ 	.byte	0x03, 0x1b
        /*001e*/ 	.short	0x00ff


	//----- nvinfo : EIATTR_ANNOTATIONS
	.align		4
        /*0020*/ 	.byte	0x04, 0x55
        /*0022*/ 	.short	(.L_3874 - .L_3873)


	//   ....[0]....
.L_3873:
        /*0024*/ 	.word	0x00000001
        /*0028*/ 	.byte	0xf0, 0x07, 0x00, 0x00, 0x01, 0x00, 0x00, 0x00, 0x40, 0x2d, 0x00, 0x00


	//----- nvinfo : EIATTR_MERCURY_ISA_VERSION
	.align		4
.L_3874:
        /*0034*/ 	.byte	0x03, 0x5f
        /*0036*/ 	.short	0x0101


	//----- nvinfo : EIATTR_COOP_GROUP_MASK_REGIDS
	.align		4
        /*0038*/ 	.byte	0x04, 0x29
        /*003a*/ 	.short	(.L_3876 - .L_3875)


	//   ....[0]....
.L_3875:
        /*003c*/ 	.word	0xffffffff


	//   ....[1]....
        /*0040*/ 	.word	0xffffffff


	//   ....[2]....
        /*0044*/ 	.word	0xffffffff


	//   ....[3]....
        /*0048*/ 	.word	0xffffffff


	//   ....[4]....
        /*004c*/ 	.word	0xffffffff


	//   ....[5]....
        /*0050*/ 	.word	0xffffffff


	//   ....[6]....
        /*0054*/ 	.word	0xffffffff


	//   ....[7]....
        /*0058*/ 	.word	0xffffffff


	//   ....[8]....
        /*005c*/ 	.word	0xffffffff


	//   ....[9]....
        /*0060*/ 	.word	0xffffffff


	//   ....[10]....
        /*0064*/ 	.word	0x05000000


	//   ....[11]....
        /*0068*/ 	.word	0x05000000


	//   ....[12]....
        /*006c*/ 	.word	0x05000000


	//   ....[13]....
        /*0070*/ 	.word	0x05000000


	//   ....[14]....
        /*0074*/ 	.word	0x05000000


	//   ....[15]....
        /*0078*/ 	.word	0x05000000


	//   ....[16]....
        /*007c*/ 	.word	0x05000000


	//   ....[17]....
        /*0080*/ 	.word	0x05000000


	//   ....[18]....
        /*0084*/ 	.word	0x05000000


	//   ....[19]....
        /*0088*/ 	.word	0x05000000


	//----- nvinfo : EIATTR_COOP_GROUP_INSTR_OFFSETS
	.align		4
.L_3876:
        /*008c*/ 	.byte	0x04, 0x28
        /*008e*/ 	.short	(.L_3878 - .L_3877)


	//   ....[0]....
.L_3877:
        /*0090*/ 	.word	0x00003440


	//   ....[1]....
        /*0094*/ 	.word	0x00003470


	//   ....[2]....
        /*0098*/ 	.word	0x00003490


	//   ....[3]....
        /*009c*/ 	.word	0x000034b0


	//   ....[4]....
        /*00a0*/ 	.word	0x000034d0


	//   ....[5]....
        /*00a4*/ 	.word	0x00003f00


	//   ....[6]....
        /*00a8*/ 	.word	0x00003f20


	//   ....[7]....
        /*00ac*/ 	.word	0x00003f40


	//   ....[8]....
        /*00b0*/ 	.word	0x00003f60


	//   ....[9]....
        /*00b4*/ 	.word	0x00003f80


	//   ....[10]....
        /*00b8*/ 	.word	0x000054d0


	//   ....[11]....
        /*00bc*/ 	.word	0x00005550


	//   ....[12]....
        /*00c0*/ 	.word	0x000055c0


	//   ....[13]....
        /*00c4*/ 	.word	0x00005630


	//   ....[14]....
        /*00c8*/ 	.word	0x000056a0


	//   ....[15]....
        /*00cc*/ 	.word	0x00006140


	//   ....[16]....
        /*00d0*/ 	.word	0x000061a0


	//   ....[17]....
        /*00d4*/ 	.word	0x00006200


	//   ....[18]....
        /*00d8*/ 	.word	0x00006260


	//   ....[19]....
        /*00dc*/ 	.word	0x000062c0


	//----- nvinfo : EIATTR_VRC_CTA_INIT_COUNT
	.align		4
.L_3878:
        /*00e0*/ 	.byte	0x02, 0x4a
	.zero		1
	.zero		1


	//----- nvinfo : EIATTR_EXIT_INSTR_OFFSETS
	.align		4
        /*00e4*/ 	.byte	0x04, 0x1c
        /*00e6*/ 	.short	(.L_3880 - .L_3879)


	//   ....[0]....
.L_3879:
        /*00e8*/ 	.word	0x000007d0


	//   ....[1]....
        /*00ec*/ 	.word	0x00005470


	//----- nvinfo : EIATTR_MAX_THREADS
	.align		4
.L_3880:
        /*00f0*/ 	.byte	0x04, 0x05
        /*00f2*/ 	.short	(.L_3882 - .L_3881)
.L_3881:
        /*00f4*/ 	.word	0x00000080
        /*00f8*/ 	.word	0x00000001
        /*00fc*/ 	.word	0x00000001


	//----- nvinfo : EIATTR_CRS_STACK_SIZE
	.align		4
.L_3882:
        /*0100*/ 	.byte	0x04, 0x1e
        /*0102*/ 	.short	(.L_3884 - .L_3883)
.L_3883:
        /*0104*/ 	.word	0x00000000


	//----- nvinfo : EIATTR_CBANK_PARAM_SIZE
	.align		4
.L_3884:
        /*0108*/ 	.byte	0x03, 0x19
        /*010a*/ 	.short	0x00e8


	//----- nvinfo : EIATTR_PARAM_CBANK
	.align		4
        /*010c*/ 	.byte	0x04, 0x0a
        /*010e*/ 	.short	(.L_3886 - .L_3885)
	.align		4
.L_3885:
        /*0110*/ 	.word	index@(.nv.constant0._ZN10layer_norm13ln_fwd_kernelINS_13Kernel_traitsIfffffjLj2560ELj1ELj4ELj1ELj16ENS_18Kernel_traits_baseILj2560EfffffjLj128EEEEELb0ELb0ELb1ELb1EEEvNS_9FwdParamsE)
        /*0114*/ 	.short	0x0380
        /*0116*/ 	.short	0x00e8


	//----- nvinfo : EIATTR_SW_WAR
	.align		4
.L_3886:
        /*0118*/ 	.byte	0x04, 0x36
        /*011a*/ 	.short	(.L_3888 - .L_3887)
.L_3887:
        /*011c*/ 	.word	0x00000008
.L_3888:


//--------------------- .nv.info._ZN10layer_norm13ln_fwd_kernelINS_13Kernel_traitsIfffffjLj2560ELj1ELj4ELj1ELj16ENS_18Kernel_traits_baseILj2560EfffffjLj128EEEEELb0ELb1ELb0ELb0EEEvNS_9FwdParamsE --------------------------
	.section	.nv.info._ZN10layer_norm13ln_fwd_kernelINS_13Kernel_traitsIfffffjLj2560ELj1ELj4ELj1ELj16ENS_18Kernel_traits_baseILj2560EfffffjLj128EEEEELb0ELb1ELb0ELb0EEEvNS_9FwdParamsE,"",@"SHT_CUDA_INFO"
	.sectionflags	@""
	.align	4


	//----- nvinfo : EIATTR_CUDA_API_VERSION
	.align		4
        /*0000*/ 	.byte	0x04, 0x37
        /*0002*/ 	.short	(.L_3890 - .L_3889)
.L_3889:
        /*0004*/ 	.word	0x00000082


	//----- nvinfo : EIATTR_KPARAM_INFO
	.align		4
.L_3890:
        /*0008*/ 	.byte	0x04, 0x17
        /*000a*/ 	.short	(.L_3892 - .L_3891)
.L_3891:
        /*000c*/ 	.word	0x00000000
        /*0010*/ 	.short	0x0000
        /*0012*/ 	.short	0x0000
        /*0014*/ 	.byte	0x00, 0xf0, 0xa1, 0x03


	//----- nvinfo : EIATTR_SPARSE_MMA_MASK
	.align		4
.L_3892:
        /*0018*/ 	.byte	0x03, 0x50
        /*001a*/ 	.short	0x0000


	//----- nvinfo : EIATTR_MAXREG_COUNT
	.align		4
        /*001c*/ 	.byte	0x03, 0x1b
        /*001e*/ 	.short	0x00ff


	//----- nvinfo : EIATTR_ANNOTATIONS
	.align		4
        /*0020*/ 	.byte	0x04, 0x55
        /*0022*/ 	.short	(.L_3894 - .L_3893)


	//   ....[0]....
.L_3893:
        /* <DEDUP_REMOVED lines=183> */


	//----- nvinfo : EIATTR_MERCURY_ISA_VERSION
	.align		4
.L_3894:
        /*0b84*/ 	.byte	0x03, 0x5f
        /*0b86*/ 	.short	0x0101


	//----- nvinfo : EIATTR_COOP_GROUP_MASK_REGIDS
	.align		4
        /*0b88*/ 	.byte	0x04, 0x29
        /*0b8a*/ 	.short	(.L_3896 - .L_3895)


	//   ....[0]....
.L_3895:
        /*0b8c*/ 	.word	0xffffffff


	//   ....[1]....
        /*0b90*/ 	.word	0xffffffff


	//   ....[2]....
        /*0b94*/ 	.word	0xffffffff


	//   ....[3]....
        /*0b98*/ 	.word	0xffffffff


	//   ....[4]....
        /*0b9c*/ 	.word	0xffffffff


	//   ....[5]....
        /*0ba0*/ 	.word	0xffffffff


	//   ....[6]....
        /*0ba4*/ 	.word	0xffffffff


	//   ....[7]....
        /*0ba8*/ 	.word	0xffffffff


	//   ....[8]....
        /*0bac*/ 	.word	0xffffffff


	//   ....[9]....
        /*0bb0*/ 	.word	0xffffffff


	//   ....[10]....
        /*0bb4*/ 	.word	0x05000002


	//   ....[11]....
        /*0bb8*/ 	.word	0x05000002


	//   ....[12]....
        /*0bbc*/ 	.word	0x05000002


	//   ....[13]....
        /*0bc0*/ 	.word	0x05000002


	//   ....[14]....
        /*0bc4*/ 	.word	0x05000002


	//   ....[15]....
        /*0bc8*/ 	.word	0x05000002


	//   ....[16]....
        /*0bcc*/ 	.word	0x05000002


	//   ....[17]....
        /*0bd0*/ 	.word	0x05000002


	//   ....[18]....
        /*0bd4*/ 	.word	0x05000002


	//   ....[19]....
        /*0bd8*/ 	.word	0x05000002


	//----- nvinfo : EIATTR_COOP_GROUP_INSTR_OFFSETS
	.align		4
.L_3896:
        /*0bdc*/ 	.byte	0x04, 0x28
        /*0bde*/ 	.short	(.L_3898 - .L_3897)


	//   ....[0]....
.L_3897:
        /*0be0*/ 	.word	0x00006020


	//   ....[1]....
        /*0be4*/ 	.word	0x00006060


	//   ....[2]....
        /*0be8*/ 	.word	0x00006080


	//   ....[3]....
        /*0bec*/ 	.word	0x000060a0


	//   ....[4]....
        /*0bf0*/ 	.word	0x000060c0


	//   ....[5]....
        /*0bf4*/ 	.word	0x00006bd0


	//   ....[6]....
        /*0bf8*/ 	.word	0x00006bf0


	//   ....[7]....
        /*0bfc*/ 	.word	0x00006c10


	//   ....[8]....
        /*0c00*/ 	.word	0x00006c30


	//   ....[9]....
        /*0c04*/ 	.word	0x00006c50


	//   ....[10]....
        /*0c08*/ 	.word	0x000092a0


	//   ....[11]....
        /*0c0c*/ 	.word	0x00009340


	//   ....[12]....
        /*0c10*/ 	.word	0x000093b0


	//   ....[13]....
        /*0c14*/ 	.word	0x00009420


	//   ....[14]....
        /*0c18*/ 	.word	0x00009490


	//   ....[15]....
        /*0c1c*/ 	.word	0x0000a010


	//   ....[16]....
        /*0c20*/ 	.word	0x0000a080


	//   ....[17]....
        /*0c24*/ 	.word	0x0000a0f0


	//   ....[18]....
        /*0c28*/ 	.word	0x0000a160


	//   ....[19]....
        /*0c2c*/ 	.word	0x0000a1d0


	//----- nvinfo : EIATTR_VRC_CTA_INIT_COUNT
	.align		4
.L_3898:
        /*0c30*/ 	.byte	0x02, 0x4a
	.zero		1
	.zero		1


	//----- nvinfo : EIATTR_EXIT_INSTR_OFFSETS
	.align		4
        /*0c34*/ 	.byte	0x04, 0x1c
        /*0c36*/ 	.short	(.L_3900 - .L_3899)


	//   ....[0]....
.L_3899:
        /*0c38*/ 	.word	0x00003130


	//   ....[1]....
        /*0c3c*/ 	.word	0x00009230


	//----- nvinfo : EIATTR_MAX_THREADS
	.align		4
.L_3900:
        /*0c40*/ 	.byte	0x04, 0x05
        /*0c42*/ 	.short	(.L_3902 - .L_3901)
.L_3901:
        /*0c44*/ 	.word	0x00000080
        /*0c48*/ 	.word	0x00000001
        /*0c4c*/ 	.word	0x00000001


	//----- nvinfo : EIATTR_CRS_STACK_SIZE
	.align		4
.L_3902:
        /*0c50*/ 	.byte	0x04, 0x1e
        /*0c52*/ 	.short	(.L_3904 - .L_3903)
.L_3903:
        /*0c54*/ 	.word	0x00000000


	//----- nvinfo : EIATTR_CBANK_PARAM_SIZE
	.align		4
.L_3904:
        /*0c58*/ 	.byte	0x03, 0x19
        /*0c5a*/ 	.short	0x00e8


	//----- nvinfo : EIATTR_PARAM_CBANK
	.align		4
        /*0c5c*/ 	.byte	0x04, 0x0a
        /*0c5e*/ 	.short	(.L_3906 - .L_3905)
	.align		4
.L_3905:
        /*0c60*/ 	.word	index@(.nv.constant0._ZN10layer_norm13ln_fwd_kernelINS_13Kernel_traitsIfffffjLj2560ELj1ELj4ELj1ELj16ENS_18Kernel_traits_baseILj2560EfffffjLj128EEEEELb0ELb1ELb0ELb0EEEvNS_9FwdParamsE)
        /*0c64*/ 	.short	0x0380
        /*0c66*/ 	.short	0x00e8


	//----- nvinfo : EIATTR_SW_WAR
	.align		4
.L_3906:
        /*0c68*/ 	.byte	0x04, 0x36
        /*0c6a*/ 	.short	(.L_3908 - .L_3907)
.L_3907:
        /*0c6c*/ 	.word	0x00000008
.L_3908:


//--------------------- .nv.info._ZN10layer_norm13ln_fwd_kernelINS_13Kernel_traitsIfffffjLj2560ELj1ELj4ELj1ELj16ENS_18Kernel_traits_baseILj2560EfffffjLj128EEEEELb0ELb1ELb0ELb1EEEvNS_9FwdParamsE --------------------------
	.section	.nv.info._ZN10layer_norm13ln_fwd_kernelINS_13Kernel_traitsIfffffjLj2560ELj1ELj4ELj1ELj16ENS_18Kernel_traits_baseILj2560EfffffjLj128EEEEELb0ELb1ELb0ELb1EEEvNS_9FwdParamsE,"",@"SHT_CUDA_INFO"
	.sectionflags	@""
	.align	4


	//----- nvinfo : EIATTR_CUDA_API_VERSION
	.align		4
        /*0000*/ 	.byte	0x04, 0x37
        /*0002*/ 	.short	(.L_3910 - .L_3909)
.L_3909:
        /*0004*/ 	.word	0x00000082


	//----- nvinfo : EIATTR_KPARAM_INFO
	.align		4
.L_3910:
        /*0008*/ 	.byte	0x04, 0x17
        /*000a*/ 	.short	(.L_3912 - .L_3911)
.L_3911:
        /*000c*/ 	.word	0x00000000
        /*0010*/ 	.short	0x0000
        /*0012*/ 	.short	0x0000
        /*0014*/ 	.byte	0x00, 0xf0, 0xa1, 0x03


	//----- nvinfo : EIATTR_SPARSE_MMA_MASK
	.align		4
.L_3912:
        /*0018*/ 	.byte	0x03, 0x50
        /*001a*/ 	.short	0x0000


	//----- nvinfo : EIATTR_MAXREG_COUNT
	.align		4
        /*001c*/ 	.byte	0x03, 0x1b
        /*001e*/ 	.short	0x00ff


	//----- nvinfo : EIATTR_ANNOTATIONS
	.align		4
        /*0020*/ 	.byte	0x04, 0x55
        /*0022*/ 	.short	(.L_3914 - .L_3913)


	//   ....[0]....
.L_3913:
        /* <DEDUP_REMOVED lines=166> */


	//----- nvinfo : EIATTR_MERCURY_ISA_VERSION
	.align		4
.L_3914:
        /*0a74*/ 	.byte	0x03, 0x5f
        /*0a76*/ 	.short	0x0101


	//----- nvinfo : EIATTR_COOP_GROUP_MASK_REGIDS
	.align		4
        /*0a78*/ 	.byte	0x04, 0x29
        /*0a7a*/ 	.short	(.L_3916 - .L_3915)


	//   ....[0]....
.L_3915:
        /*0a7c*/ 	.word	0xffffffff


	//   ....[1]....
        /*0a80*/ 	.word	0xffffffff


	//   ....[2]....
        /*0a84*/ 	.word	0xffffffff


	//   ....[3]....
        /*0a88*/ 	.word	0xffffffff


	//   ....[4]....
        /*0a8c*/ 	.word	0xffffffff


	//   ....[5]....
        /*0a90*/ 	.word	0xffffffff


	//   ....[6]....
        /*0a94*/ 	.word	0xffffffff


	//   ....[7]....
        /*0a98*/ 	.word	0xffffffff


	//   ....[8]....
        /*0a9c*/ 	.word	0xffffffff


	//   ....[9]....
        /*0aa0*/ 	.word	0xffffffff


	//   ....[10]....
        /*0aa4*/ 	.word	0xffffffff


	//   ....[11]....
        /*0aa8*/ 	.word	0xffffffff


	//   ....[12]....
        /*0aac*/ 	.word	0xffffffff


	//   ....[13]....
        /*0ab0*/ 	.word	0xffffffff


	//   ....[14]....
        /*0ab4*/ 	.word	0xffffffff


	//   ....[15]....
        /*0ab8*/ 	.word	0xffffffff


	//   ....[16]....
        /*0abc*/ 	.word	0xffffffff


	//   ....[17]....
        /*0ac0*/ 	.word	0xffffffff


	//   ....[18]....
        /*0ac4*/ 	.word	0xffffffff


	//   ....[19]....
        /*0ac8*/ 	.word	0xffffffff


	//   ....[20]....
        /*0acc*/ 	.word	0x050000ed


	//   ....[21]....
        /*0ad0*/ 	.word	0x050000ed


	//   ....[22]....
        /*0ad4*/ 	.word	0x050000ed


	//   ....[23]....
        /*0ad8*/ 	.word	0x050000ed


	//   ....[24]....
        /*0adc*/ 	.word	0x050000ed


	//   ....[25]....
        /*0ae0*/ 	.word	0x050000ed


	//   ....[26]....
        /*0ae4*/ 	.word	0x050000ed


	//   ....[27]....
        /*0ae8*/ 	.word	0x050000ed


	//   ....[28]....
        /*0aec*/ 	.word	0x050000ed


	//   ....[29]....
        /*0af0*/ 	.word	0x050000ed


	//   ....[30]....
        /*0af4*/ 	.word	0x050000ed


	//   ....[31]....
        /*0af8*/ 	.word	0x050000ed


	//   ....[32]....
        /*0afc*/ 	.word	0x050000ed


	//   ....[33]....
        /*0b00*/ 	.word	0x050000ed


	//   ....[34]....
        /*0b04*/ 	.word	0x050000ed


	//   ....[35]....
        /*0b08*/ 	.word	0x050000ed


	//   ....[36]....
        /*0b0c*/ 	.word	0x050000ed


	//   ....[37]....
        /*0b10*/ 	.word	0x050000ed


	//   ....[38]....
        /*0b14*/ 	.word	0x050000ed


	//   ....[39]....
        /*0b18*/ 	.word	0x050000ed


	//----- nvinfo : EIATTR_COOP_GROUP_INSTR_OFFSETS
	.align		4
.L_3916:
        /*0b1c*/ 	.byte	0x04, 0x28
        /*0b1e*/ 	.short	(.L_3918 - .L_3917)


	//   ....[0]....
.L_3917:
        /*0b20*/ 	.word	0x000035d0


	//   ....[1]....
        /*0b24*/ 	.word	0x00003600


	//   ....[2]....
        /*0b28*/ 	.word	0x00003620


	//   ....[3]....
        /*0b2c*/ 	.word	0x00003640


	//   ....[4]....
        /*0b30*/ 	.word	0x00003660


	//   ....[5]....
        /*0b34*/ 	.word	0x00004090


	//   ....[6]....
        /*0b38*/ 	.word	0x000040b0


	//   ....[7]....
        /*0b3c*/ 	.word	0x000040d0


	//   ....[8]....
        /*0b40*/ 	.word	0x000040f0


	//   ....[9]....
        /*0b44*/ 	.word	0x00004110


	//   ....[10]....
        /*0b48*/ 	.word	0x00007670


	//   ....[11]....
        /*0b4c*/ 	.word	0x000076a0


	//   ....[12]....
        /*0b50*/ 	.word	0x000076c0


	//   ....[13]....
        /*0b54*/ 	.word	0x000076e0


	//   ....[14]....
        /*0b58*/ 	.word	0x00007700


	//   ....[15]....
        /*0b5c*/ 	.word	0x00008130


	//   ....[16]....
        /*0b60*/ 	.word	0x00008150


	//   ....[17]....
        /*0b64*/ 	.word	0x00008170


	//   ....[18]....
        /*0b68*/ 	.word	0x00008190


	//   ....[19]....
        /*0b6c*/ 	.word	0x000081b0


	//   ....[20]....
        /*0b70*/ 	.word	0x00009c80


	//   ....[21]....
        /*0b74*/ 	.word	0x00009d20


	//   ....[22]....
        /*0b78*/ 	.word	0x00009d90


	//   ....[23]....
        /*0b7c*/ 	.word	0x00009e00


	//   ....[24]....
        /*0b80*/ 	.word	0x00009e70


	//   ....[25]....
        /*0b84*/ 	.word	0x0000a900


	//   ....[26]....
        /*0b88*/ 	.word	0x0000a970


	//   ....[27]....
        /*0b8c*/ 	.word	0x0000a9e0


	//   ....[28]....
        /*0b90*/ 	.word	0x0000aa50


	//   ....[29]....
        /*0b94*/ 	.word	0x0000aac0


	//   ....[30]....
        /*0b98*/ 	.word	0x0000ab60


	//   ....[31]....
        /*0b9c*/ 	.word	0x0000ac10


	//   ....[32]....
        /*0ba0*/ 	.word	0x0000ac90


	//   ....[33]....
        /*0ba4*/ 	.word	0x0000ad10


	//   ....[34]....
        /*0ba8*/ 	.word	0x0000ad90


	//   ....[35]....
        /*0bac*/ 	.word	0x0000b820


	//   ....[36]....
        /*0bb0*/ 	.word	0x0000b8a0


	//   ....[37]....
        /*0bb4*/ 	.word	0x0000b920


	//   ....[38]....
        /*0bb8*/ 	.word	0x0000b9a0


	//   ....[39]....
        /*0bbc*/ 	.word	0x0000ba20


	//----- nvinfo : EIATTR_VRC_CTA_INIT_COUNT
	.align		4
.L_3918:
        /*0bc0*/ 	.byte	0x02, 0x4a
	.zero		1
	.zero		1


	//----- nvinfo : EIATTR_EXIT_INSTR_OFFSETS
	.align		4
        /*0bc4*/ 	.byte	0x04, 0x1c
        /*0bc6*/ 	.short	(.L_3920 - .L_3919)


	//   ....[0]....
.L_3919:
        /*0bc8*/ 	.word	0x000010a0


	//   ....[1]....
        /*0bcc*/ 	.word	0x00005bc0


	//   ....[2]....
        /*0bd0*/ 	.word	0x00009c20


	//----- nvinfo : EIATTR_MAX_THREADS
	.align		4
.L_3920:
        /*0bd4*/ 	.byte	0x04, 0x05
        /*0bd6*/ 	.short	(.L_3922 - .L_3921)
.L_3921:
        /*0bd8*/ 	.word	0x00000080
        /*0bdc*/ 	.word	0x00000001
        /*0be0*/ 	.word	0x00000001


	//----- nvinfo : EIATTR_CRS_STACK_SIZE
	.align		4
.L_3922:
        /*0be4*/ 	.byte	0x04, 0x1e
        /*0be6*/ 	.short	(.L_3924 - .L_3923)
.L_3923:
        /*0be8*/ 	.word	0x00000000


	//----- nvinfo : EIATTR_CBANK_PARAM_SIZE
	.align		4
.L_3924:
        /*0bec*/ 	.byte	0x03, 0x19
        /*0bee*/ 	.short	0x00e8


	//----- nvinfo : EIATTR_PARAM_CBANK
	.align		4
        /*0bf0*/ 	.byte	0x04, 0x0a
        /*0bf2*/ 	.short	(.L_3926 - .L_3925)
	.align		4
.L_3925:
        /*0bf4*/ 	.word	index@(.nv.constant0._ZN10layer_norm13ln_fwd_kernelINS_13Kernel_traitsIfffffjLj2560ELj1ELj4ELj1ELj16ENS_18Kernel_traits_baseILj2560EfffffjLj128EEEEELb0ELb1ELb0ELb1EEEvNS_9FwdParamsE)
        /*0bf8*/ 	.short	0x0380
        /*0bfa*/ 	.short	0x00e8


	//----- nvinfo : EIATTR_SW_WAR
	.align		4
.L_3926:
        /*0bfc*/ 	.byte	0x04, 0x36
        /*0bfe*/ 	.short	(.L_3928 - .L_3927)
.L_3927:
        /*0c00*/ 	.word	0x00000008
.L_3928:


//--------------------- .nv.info._ZN10layer_norm13ln_fwd_kernelINS_13Kernel_traitsIfffffjLj2560ELj1ELj4ELj1ELj16ENS_18Kernel_traits_baseILj2560EfffffjLj128EEEEELb0ELb1ELb1ELb0EEEvNS_9FwdParamsE --------------------------
	.section	.nv.info._ZN10layer_norm13ln_fwd_kernelINS_13Kernel_traitsIfffffjLj2560ELj1ELj4ELj1ELj16ENS_18Kernel_traits_baseILj2560EfffffjLj128EEEEELb0ELb1ELb1ELb0EEEvNS_9FwdParamsE,"",@"SHT_CUDA_INFO"
	.sectionflags	@""
	.align	4


	//----- nvinfo : EIATTR_CUDA_API_VERSION
	.align		4
        /*0000*/ 	.byte	0x04, 0x37
        /*0002*/ 	.short	(.L_3930 - .L_3929)
.L_3929:
        /*0004*/ 	.word	0x00000082


	//----- nvinfo : EIATTR_KPARAM_INFO
	.align		4
.L_3930:
        /*0008*/ 	.byte	0x04, 0x17
        /*000a*/ 	.short	(.L_3932 - .L_3931)
.L_3931:
        /*000c*/ 	.word	0x00000000
        /*0010*/ 	.short	0x0000
        /*0012*/ 	.short	0x0000
        /*0014*/ 	.byte	0x00, 0xf0, 0xa1, 0x03


	//----- nvinfo : EIATTR_SPARSE_MMA_MASK
	.align		4
.L_3932:
        /*0018*/ 	.byte	0x03, 0x50
        /*001a*/ 	.short	0x0000


	//----- nvinfo : EIATTR_MAXREG_COUNT
	.align		4
        /*001c*/ 	.byte	0x03, 0x1b
        /*001e*/ 	.short	0x00ff


	//----- nvinfo : EIATTR_ANNOTATIONS
	.align		4
        /*0020*/ 	.byte	0x04, 0x55
        /*0022*/ 	.short	(.L_3934 - .L_3933)


	//   ....[0]....
.L_3933:
        /* <DEDUP_REMOVED lines=212> */


	//----- nvinfo : EIATTR_MERCURY_ISA_VERSION
	.align		4
.L_3934:
        /*0d54*/ 	.byte	0x03, 0x5f
        /*0d56*/ 	.short	0x0101


	//----- nvinfo : EIATTR_COOP_GROUP_MASK_REGIDS
	.align		4
        /*0d58*/ 	.byte	0x04, 0x29
        /*0d5a*/ 	.short	(.L_3936 - .L_3935)


	//   ....[0]....
.L_3935:
        /*0d5c*/ 	.word	0xffffffff


	//   ....[1]....
        /*0d60*/ 	.word	0xffffffff


	//   ....[2]....
        /*0d64*/ 	.word	0xffffffff


	//   ....[3]....
        /*0d68*/ 	.word	0xffffffff


	//   ....[4]....
        /*0d6c*/ 	.word	0xffffffff


	//   ....[5]....
        /*0d70*/ 	.word	0xffffffff


	//   ....[6]....
        /*0d74*/ 	.word	0xffffffff


	//   ....[7]....
        /*0d78*/ 	.word	0xffffffff


	//   ....[8]....
        /*0d7c*/ 	.word	0xffffffff


	//   ....[9]....
        /*0d80*/ 	.word	0xffffffff


	//   ....[10]....
        /*0d84*/ 	.word	0x05000004


	//   ....[11]....
        /*0d88*/ 	.word	0x05000004


	//   ....[12]....
        /*0d8c*/ 	.word	0x05000004


	//   ....[13]....
        /*0d90*/ 	.word	0x05000004


	//   ....[14]....
        /*0d94*/ 	.word	0x05000004


	//   ....[15]....
        /*0d98*/ 	.word	0x05000004


	//   ....[16]....
        /*0d9c*/ 	.word	0x05000004


	//   ....[17]....
        /*0da0*/ 	.word	0x05000004


	//   ....[18]....
        /*0da4*/ 	.word	0x05000004


	//   ....[19]....
        /*0da8*/ 	.word	0x05000004


	//----- nvinfo : EIATTR_COOP_GROUP_INSTR_OFFSETS
	.align		4
.L_3936:
        /*0dac*/ 	.byte	0x04, 0x28
        /*0dae*/ 	.short	(.L_3938 - .L_3937)


	//   ....[0]....
.L_3937:
        /*0db0*/ 	.word	0x00008270


	//   ....[1]....
        /*0db4*/ 	.word	0x000082b0


	//   ....[2]....
        /*0db8*/ 	.word	0x000082d0


	//   ....[3]....
        /*0dbc*/ 	.word	0x000082f0


	//   ....[4]....
        /*0dc0*/ 	.word	0x00008310


	//   ....[5]....
        /*0dc4*/ 	.word	0x00008e20


	//   ....[6]....
        /*0dc8*/ 	.word	0x00008e40


	//   ....[7]....
        /*0dcc*/ 	.word	0x00008e60


	//   ....[8]....
        /*0dd0*/ 	.word	0x00008e80


	//   ....[9]....
        /*0dd4*/ 	.word	0x00008ea0


	//   ....[10]....
        /*0dd8*/ 	.word	0x0000b630


	//   ....[11]....
        /*0ddc*/ 	.word	0x0000b6d0


	//   ....[12]....
        /*0de0*/ 	.word	0x0000b740


	//   ....[13]....
        /*0de4*/ 	.word	0x0000b7b0


	//   ....[14]....
        /*0de8*/ 	.word	0x0000b820


	//   ....[15]....
        /*0dec*/ 	.word	0x0000c3a0


	//   ....[16]....
        /*0df0*/ 	.word	0x0000c410


	//   ....[17]....
        /*0df4*/ 	.word	0x0000c480


	//   ....[18]....
        /*0df8*/ 	.word	0x0000c4f0


	//   ....[19]....
        /*0dfc*/ 	.word	0x0000c560


	//----- nvinfo : EIATTR_VRC_CTA_INIT_COUNT
	.align		4
.L_3938:
        /*0e00*/ 	.byte	0x02, 0x4a
	.zero		1
	.zero		1


	//----- nvinfo : EIATTR_EXIT_INSTR_OFFSETS
	.align		4
        /*0e04*/ 	.byte	0x04, 0x1c
        /*0e06*/ 	.short	(.L_3940 - .L_3939)


	//   ....[0]....
.L_3939:
        /*0e08*/ 	.word	0x00003190


	//   ....[1]....
        /*0e0c*/ 	.word	0x0000b5c0


	//----- nvinfo : EIATTR_MAX_THREADS
	.align		4
.L_3940:
        /*0e10*/ 	.byte	0x04, 0x05
        /*0e12*/ 	.short	(.L_3942 - .L_3941)
.L_3941:
        /*0e14*/ 	.word	0x00000080
        /*0e18*/ 	.word	0x00000001
        /*0e1c*/ 	.word	0x00000001


	//----- nvinfo : EIATTR_CRS_STACK_SIZE
	.align		4
.L_3942:
        /*0e20*/ 	.byte	0x04, 0x1e
        /*0e22*/ 	.short	(.L_3944 - .L_3943)
.L_3943:
        /*0e24*/ 	.word	0x00000000


	//----- nvinfo : EIATTR_CBANK_PARAM_SIZE
	.align		4
.L_3944:
        /*0e28*/ 	.byte	0x03, 0x19
        /*0e2a*/ 	.short	0x00e8


	//----- nvinfo : EIATTR_PARAM_CBANK
	.align		4
        /*0e2c*/ 	.byte	0x04, 0x0a
        /*0e2e*/ 	.short	(.L_3946 - .L_3945)
	.align		4
.L_3945:
        /*0e30*/ 	.word	index@(.nv.constant0._ZN10layer_norm13ln_fwd_kernelINS_13Kernel_traitsIfffffjLj2560ELj1ELj4ELj1ELj16ENS_18Kernel_traits_baseILj2560EfffffjLj128EEEEELb0ELb1ELb1ELb0EEEvNS_9FwdParamsE)
        /*0e34*/ 	.short	0x0380
        /*0e36*/ 	.short	0x00e8


	//----- nvinfo : EIATTR_SW_WAR
	.align		4
.L_3946:
        /*0e38*/ 	.byte	0x04, 0x36
        /*0e3a*/ 	.short	(.L_3948 - .L_3947)
.L_3947:
        /*0e3c*/ 	.word	0x00000008
.L_3948:


//--------------------- .nv.info._ZN10layer_norm13ln_fwd_kernelINS_13Kernel_traitsIfffffjLj2560ELj1ELj4ELj1ELj16ENS_18Kernel_traits_baseILj2560EfffffjLj128EEEEELb0ELb1ELb1ELb1EEEvNS_9FwdParamsE --------------------------
	.section	.nv.info._ZN10layer_norm13ln_fwd_kernelINS_13Kernel_traitsIfffffjLj2560ELj1ELj4ELj1ELj16ENS_18Kernel_traits_baseILj2560EfffffjLj128EEEEELb0ELb1ELb1ELb1EEEvNS_9FwdParamsE,"",@"SHT_CUDA_INFO"
	.sectionflags	@""
	.align	4


	//----- nvinfo : EIATTR_CUDA_API_VERSION
	.align		4
        /*0000*/ 	.byte	0x04, 0x37
        /*0002*/ 	.short	(.L_3950 - .L_3949)
.L_3949:
        /*0004*/ 	.word	0x00000082


	//----- nvinfo : EIATTR_KPARAM_INFO
	.align		4
.L_3950:
        /*0008*/ 	.byte	0x04, 0x17
        /*000a*/ 	.short	(.L_3952 - .L_3951)
.L_3951:
        /*000c*/ 	.word	0x00000000
        /*0010*/ 	.short	0x0000
        /*0012*/ 	.short	0x0000
        /*0014*/ 	.byte	0x00, 0xf0, 0xa1, 0x03


	//----- nvinfo : EIATTR_SPARSE_MMA_MASK
	.align		4
.L_3952:
        /*0018*/ 	.byte	0x03, 0x50
        /*001a*/ 	.short	0x0000


	//----- nvinfo : EIATTR_MAXREG_COUNT
	.align		4
        /*001c*/ 	.byte	0x03, 0x1b
        /*001e*/ 	.short	0x00ff


	//----- nvinfo : EIATTR_ANNOTATIONS
	.align		4
        /*0020*/ 	.byte	0x04, 0x55
        /*0022*/ 	.short	(.L_3954 - .L_3953)


	//   ....[0]....
.L_3953:
        /* <DEDUP_REMOVED lines=93> */


	//----- nvinfo : EIATTR_MERCURY_ISA_VERSION
	.align		4
.L_3954:
        /*05e4*/ 	.byte	0x03, 0x5f
        /*05e6*/ 	.short	0x0101


	//----- nvinfo : EIATTR_COOP_GROUP_MASK_REGIDS
	.align		4
        /*05e8*/ 	.byte	0x04, 0x29
        /*05ea*/ 	.short	(.L_3956 - .L_3955)


	//   ....[0]....
.L_3955:
        /*05ec*/ 	.word	0xffffffff


	//   ....[1]....
        /*05f0*/ 	.word	0xffffffff


	//   ....[2]....
        /*05f4*/ 	.word	0xffffffff


	//   ....[3]....
        /*05f8*/ 	.word	0xffffffff


	//   ....[4]....
        /*05fc*/ 	.word	0xffffffff


	//   ....[5]....
        /*0600*/ 	.word	0xffffffff


	//   ....[6]....
        /*0604*/ 	.word	0xffffffff


	//   ....[7]....
        /*0608*/ 	.word	0xffffffff


	//   ....[8]....
        /*060c*/ 	.word	0xffffffff


	//   ....[9]....
        /*0610*/ 	.word	0xffffffff


	//   ....[10]....
        /*0614*/ 	.word	0x05000000


	//   ....[11]....
        /*0618*/ 	.word	0x05000000


	//   ....[12]....
        /*061c*/ 	.word	0x05000000


	//   ....[13]....
        /*0620*/ 	.word	0x05000000


	//   ....[14]....
        /*0624*/ 	.word	0x05000000


	//   ....[15]....
        /*0628*/ 	.word	0x05000000


	//   ....[16]....
        /*062c*/ 	.word	0x05000000


	//   ....[17]....
        /*0630*/ 	.word	0x05000000


	//   ....[18]....
        /*0634*/ 	.word	0x05000000


	//   ....[19]....
        /*0638*/ 	.word	0x05000000


	//----- nvinfo : EIATTR_COOP_GROUP_INSTR_OFFSETS
	.align		4
.L_3956:
        /*063c*/ 	.byte	0x04, 0x28
        /*063e*/ 	.short	(.L_3958 - .L_3957)


	//   ....[0]....
.L_3957:
        /*0640*/ 	.word	0x00005180


	//   ....[1]....
        /*0644*/ 	.word	0x000051b0


	//   ....[2]....
        /*0648*/ 	.word	0x000051d0


	//   ....[3]....
        /*064c*/ 	.word	0x000051f0


	//   ....[4]....
        /*0650*/ 	.word	0x00005210


	//   ....[5]....
        /*0654*/ 	.word	0x00005c40


	//   ....[6]....
        /*0658*/ 	.word	0x00005c60


	//   ....[7]....
        /*065c*/ 	.word	0x00005c80


	//   ....[8]....
        /*0660*/ 	.word	0x00005ca0


	//   ....[9]....
        /*0664*/ 	.word	0x00005cc0


	//   ....[10]....
        /*0668*/ 	.word	0x000077d0


	//   ....[11]....
        /*066c*/ 	.word	0x00007870


	//   ....[12]....
        /*0670*/ 	.word	0x000078e0


	//   ....[13]....
        /*0674*/ 	.word	0x00007950


	//   ....[14]....
        /*0678*/ 	.word	0x000079c0


	//   ....[15]....
        /*067c*/ 	.word	0x00008450


	//   ....[16]....
        /*0680*/ 	.word	0x000084c0


	//   ....[17]....
        /*0684*/ 	.word	0x00008530


	//   ....[18]....
        /*0688*/ 	.word	0x000085a0


	//   ....[19]....
        /*068c*/ 	.word	0x00008610


	//----- nvinfo : EIATTR_VRC_CTA_INIT_COUNT
	.align		4
.L_3958:
        /*0690*/ 	.byte	0x02, 0x4a
	.zero		1
	.zero		1


	//----- nvinfo : EIATTR_EXIT_INSTR_OFFSETS
	.align		4
        /*0694*/ 	.byte	0x04, 0x1c
        /*0696*/ 	.short	(.L_3960 - .L_3959)


	//   ....[0]....
.L_3959:
        /*0698*/ 	.word	0x00000ff0


	//   ....[1]....
        /*069c*/ 	.word	0x00007760


	//----- nvinfo : EIATTR_MAX_THREADS
	.align		4
.L_3960:
        /*06a0*/ 	.byte	0x04, 0x05
        /*06a2*/ 	.short	(.L_3962 - .L_3961)
.L_3961:
        /*06a4*/ 	.word	0x00000080
        /*06a8*/ 	.word	0x00000001
        /*06ac*/ 	.word	0x00000001


	//----- nvinfo : EIATTR_CRS_STACK_SIZE
	.align		4
.L_3962:
        /*06b0*/ 	.byte	0x04, 0x1e
        /*06b2*/ 	.short	(.L_3964 - .L_3963)
.L_3963:
        /*06b4*/ 	.word	0x00000000


	//----- nvinfo : EIATTR_CBANK_PARAM_SIZE
	.align		4
.L_3964:
        /*06b8*/ 	.byte	0x03, 0x19
        /*06ba*/ 	.short	0x00e8


	//----- nvinfo : EIATTR_PARAM_CBANK
	.align		4
        /*06bc*/ 	.byte	0x04, 0x0a
        /*06be*/ 	.short	(.L_3966 - .L_3965)
	.align		4
.L_3965:
        /*06c0*/ 	.word	index@(.nv.constant0._ZN10layer_norm13ln_fwd_kernelINS_13Kernel_traitsIfffffjLj2560ELj1ELj4ELj1ELj16ENS_18Kernel_traits_baseILj2560EfffffjLj128EEEEELb0ELb1ELb1ELb1EEEvNS_9FwdParamsE)
        /*06c4*/ 	.short	0x0380
        /*06c6*/ 	.short	0x00e8


	//----- nvinfo : EIATTR_SW_WAR
	.align		4
.L_3966:
        /*06c8*/ 	.byte	0x04, 0x36
        /*06ca*/ 	.short	(.L_3968 - .L_3967)
.L_3967:
        /*06cc*/ 	.word	0x00000008
.L_3968:


//--------------------- .nv.info._ZN10layer_norm13ln_fwd_kernelINS_13Kernel_traitsIfffffjLj2560ELj1ELj4ELj1ELj16ENS_18Kernel_traits_baseILj2560EfffffjLj128EEEEELb1ELb0ELb0ELb0EEEvNS_9FwdParamsE --------------------------
	.section	.nv.info._ZN10layer_norm13ln_fwd_kernelINS_13Kernel_traitsIfffffjLj2560ELj1ELj4ELj1ELj16ENS_18Kernel_traits_baseILj2560EfffffjLj128EEEEELb1ELb0ELb0ELb0EEEvNS_9FwdParamsE,"",@"SHT_CUDA_INFO"
	.sectionflags	@""
	.align	4


	//----- nvinfo : EIATTR_CUDA_API_VERSION
	.align		4
        /*0000*/ 	.byte	0x04, 0x37
        /*0002*/ 	.short	(.L_3970 - .L_3969)
.L_3969:
        /*0004*/ 	.word	0x00000082


	//----- nvinfo : EIATTR_KPARAM_INFO
	.align		4
.L_3970:
        /*0008*/ 	.byte	0x04, 0x17
        /*000a*/ 	.short	(.L_3972 - .L_3971)
.L_3971:
        /*000c*/ 	.word	0x00000000
        /*0010*/ 	.short	0x0000
        /*0012*/ 	.short	0x0000
        /*0014*/ 	.byte	0x00, 0xf0, 0xa1, 0x03


	//----- nvinfo : EIATTR_SPARSE_MMA_MASK
	.align		4
.L_3972:
        /*0018*/ 	.byte	0x03, 0x50
        /*001a*/ 	.short	0x0000


	//----- nvinfo : EIATTR_MAXREG_COUNT
	.align		4
        /*001c*/ 	.byte	0x03, 0x1b
        /*001e*/ 	.short	0x00ff


	//----- nvinfo : EIATTR_ANNOTATIONS
	.align		4
        /*0020*/ 	.byte	0x04, 0x55
        /*0022*/ 	.short	(.L_3974 - .L_3973)


	//   ....[0]....
.L_3973:
        /* <DEDUP_REMOVED lines=29> */


	//----- nvinfo : EIATTR_MERCURY_ISA_VERSION
	.align		4
.L_3974:
        /*01e4*/ 	.byte	0x03, 0x5f
        /*01e6*/ 	.short	0x0101


	//----- nvinfo : EIATTR_COOP_GROUP_MASK_REGIDS
	.align		4
        /*01e8*/ 	.byte	0x04, 0x29
        /*01ea*/ 	.short	(.L_3976 - .L_3975)


	//   ....[0]....
.L_3975:
        /*01ec*/ 	.word	0xffffffff


	//   ....[1]....
        /*01f0*/ 	.word	0xffffffff


	//   ....[2]....
        /*01f4*/ 	.word	0xffffffff


	//   ....[3]....
        /*01f8*/ 	.word	0xffffffff


	//   ....[4]....
        /*01fc*/ 	.word	0xffffffff


	//   ....[5]....
        /*0200*/ 	.word	0xffffffff


	//   ....[6]....
        /*0204*/ 	.word	0xffffffff


	//   ....[7]....
        /*0208*/ 	.word	0xffffffff


	//   ....[8]....
        /*020c*/ 	.word	0xffffffff


	//   ....[9]....
        /*0210*/ 	.word	0xffffffff


	//   ....[10]....
        /*0214*/ 	.word	0x0500000e


	//   ....[11]....
        /*0218*/ 	.word	0x0500000e


	//   ....[12]....
        /*021c*/ 	.word	0x0500000e


	//   ....[13]....
        /*0220*/ 	.word	0x0500000e


	//   ....[14]....
        /*0224*/ 	.word	0x0500000e


	//   ....[15]....
        /*0228*/ 	.word	0x0500000e


	//   ....[16]....
        /*022c*/ 	.word	0x0500000e


	//   ....[17]....
        /*0230*/ 	.word	0x0500000e


	//   ....[18]....
        /*0234*/ 	.word	0x0500000e


	//   ....[19]....
        /*0238*/ 	.word	0x0500000e


	//----- nvinfo : EIATTR_COOP_GROUP_INSTR_OFFSETS
	.align		4
.L_3976:
        /*023c*/ 	.byte	0x04, 0x28
        /*023e*/ 	.short	(.L_3978 - .L_3977)


	//   ....[0]....
.L_3977:
        /*0240*/ 	.word	0x00041860


	//   ....[1]....
        /*0244*/ 	.word	0x000418a0


	//   ....[2]....
        /*0248*/ 	.word	0x000418c0


	//   ....[3]....
        /*024c*/ 	.word	0x000418e0


	//   ....[4]....
        /*0250*/ 	.word	0x00041900


	//   ....[5]....
        /*0254*/ 	.word	0x00042410


	//   ....[6]....
        /*0258*/ 	.word	0x00042430


	//   ....[7]....
        /*025c*/ 	.word	0x00042450


	//   ....[8]....
        /*0260*/ 	.word	0x00042470


	//   ....[9]....
        /*0264*/ 	.word	0x00042490


	//   ....[10]....
        /*0268*/ 	.word	0x00044020


	//   ....[11]....
        /*026c*/ 	.word	0x000440c0


	//   ....[12]....
        /*0270*/ 	.word	0x00044130


	//   ....[13]....
        /*0274*/ 	.word	0x000441a0


	//   ....[14]....
        /*0278*/ 	.word	0x00044210


	//   ....[15]....
        /*027c*/ 	.word	0x00044d90


	//   ....[16]....
        /*0280*/ 	.word	0x00044e00


	//   ....[17]....
        /*0284*/ 	.word	0x00044e70


	//   ....[18]....
        /*0288*/ 	.word	0x00044ee0


	//   ....[19]....
        /*028c*/ 	.word	0x00044f50


	//----- nvinfo : EIATTR_VRC_CTA_INIT_COUNT
	.align		4
.L_3978:
        /*0290*/ 	.byte	0x02, 0x4a
	.zero		1
	.zero		1


	//----- nvinfo : EIATTR_EXIT_INSTR_OFFSETS
	.align		4
        /*0294*/ 	.byte	0x04, 0x1c
        /*0296*/ 	.short	(.L_3980 - .L_3979)


	//   ....[0]....
.L_3979:
        /*0298*/ 	.word	0x000018e0


	//   ....[1]....
        /*029c*/ 	.word	0x00043fb0


	//----- nvinfo : EIATTR_INDIRECT_BRANCH_TARGETS
	.align		4
.L_3980:
        /*02a0*/ 	.byte	0x04, 0x34
        /*02a2*/ 	.short	(.L_3982 - .L_3981)


	//   ....[0]....
.L_3981:
        /*02a4*/ 	.word	.L_x_88400@srel
        /*02a8*/ 	.short	0x0
        /*02aa*/ 	.short	0x0
        /*02ac*/ 	.word	0x3
        /*02b0*/ 	.word	.L_x_88401@srel
        /*02b4*/ 	.word	.L_x_88402@srel
        /*02b8*/ 	.word	.L_x_88403@srel


	//----- nvinfo : EIATTR_MAX_THREADS
	.align		4
.L_3982:
        /*02bc*/ 	.byte	0x04, 0x05
        /*02be*/ 	.short	(.L_3984 - .L_3983)
.L_3983:
        /*02c0*/ 	.word	0x00000080
        /*02c4*/ 	.word	0x00000001
        /*02c8*/ 	.word	0x00000001


	//----- nvinfo : EIATTR_CRS_STACK_SIZE
	.align		4
.L_3984:
        /*02cc*/ 	.byte	0x04, 0x1e
        /*02ce*/ 	.short	(.L_3986 - .L_3985)
.L_3985:
        /*02d0*/ 	.word	0x00000000


	//----- nvinfo : EIATTR_CBANK_PARAM_SIZE
	.align		4
.L_3986:
        /*02d4*/ 	.byte	0x03, 0x19
        /*02d6*/ 	.short	0x00e8


	//----- nvinfo : EIATTR_PARAM_CBANK
	.align		4
        /*02d8*/ 	.byte	0x04, 0x0a
        /*02da*/ 	.short	(.L_3988 - .L_3987)
	.align		4
.L_3987:
        /*02dc*/ 	.word	index@(.nv.constant0._ZN10layer_norm13ln_fwd_kernelINS_13Kernel_traitsIfffffjLj2560ELj1ELj4ELj1ELj16ENS_18Kernel_traits_baseILj2560EfffffjLj128EEEEELb1ELb0ELb0ELb0EEEvNS_9FwdParamsE)
        /*02e0*/ 	.short	0x0380
        /*02e2*/ 	.short	0x00e8


	//----- nvinfo : EIATTR_SW_WAR
	.align		4
.L_3988:
        /*02e4*/ 	.byte	0x04, 0x36
        /*02e6*/ 	.short	(.L_3990 - .L_3989)
.L_3989:
        /*02e8*/ 	.word	0x00000008
.L_3990:


//--------------------- .nv.info._ZN10layer_norm13ln_fwd_kernelINS_13Kernel_traitsIfffffjLj2560ELj1ELj4ELj1ELj16ENS_18Kernel_traits_baseILj2560EfffffjLj128EEEEELb1ELb0ELb0ELb1EEEvNS_9FwdParamsE --------------------------
	.section	.nv.info._ZN10layer_norm13ln_fwd_kernelINS_13Kernel_traitsIfffffjLj2560ELj1ELj4ELj1ELj16ENS_18Kernel_traits_baseILj2560EfffffjLj128EEEEELb1ELb0ELb0ELb1EEEvNS_9FwdParamsE,"",@"SHT_CUDA_INFO"
	.sectionflags	@""
	.align	4


	//----- nvinfo : EIATTR_CUDA_API_VERSION
	.align		4
        /*0000*/ 	.byte	0x04, 0x37
        /*0002*/ 	.short	(.L_3992 - .L_3991)
.L_3991:
        /*0004*/ 	.word	0x00000082


	//----- nvinfo : EIATTR_KPARAM_INFO
	.align		4
.L_3992:
        /*0008*/ 	.byte	0x04, 0x17
        /*000a*/ 	.short	(.L_3994 - .L_3993)
.L_3993:
        /*000c*/ 	.word	0x00000000
        /*0010*/ 	.short	0x0000
        /*0012*/ 	.short	0x0000
        /*0014*/ 	.byte	0x00, 0xf0, 0xa1, 0x03


	//----- nvinfo : EIATTR_SPARSE_MMA_MASK
	.align		4
.L_3994:
        /*0018*/ 	.byte	0x03, 0x50
        /*001a*/ 	.short	0x0000


	//----- nvinfo : EIATTR_MAXREG_COUNT
	.align		4
        /*001c*/ 	.byte	0x03, 0x1b
        /*001e*/ 	.short	0x00ff


	//----- nvinfo : EIATTR_ANNOTATIONS
	.align		4
        /*0020*/ 	.byte	0x04, 0x55
        /*0022*/ 	.short	(.L_3996 - .L_3995)


	//   ....[0]....
.L_3995:
        /* <DEDUP_REMOVED lines=57> */


	//----- nvinfo : EIATTR_MERCURY_ISA_VERSION
	.align		4
.L_3996:
        /*03a4*/ 	.byte	0x03, 0x5f
        /*03a6*/ 	.short	0x0101


	//----- nvinfo : EIATTR_COOP_GROUP_MASK_REGIDS
	.align		4
        /*03a8*/ 	.byte	0x04, 0x29
        /*03aa*/ 	.short	(.L_3998 - .L_3997)


	//   ....[0]....
.L_3997:
        /*03ac*/ 	.word	0xffffffff


	//   ....[1]....
        /*03b0*/ 	.word	0xffffffff


	//   ....[2]....
        /*03b4*/ 	.word	0xffffffff


	//   ....[3]....
        /*03b8*/ 	.word	0xffffffff


	//   ....[4]....
        /*03bc*/ 	.word	0xffffffff


	//   ....[5]....
        /*03c0*/ 	.word	0xffffffff


	//   ....[6]....
        /*03c4*/ 	.word	0xffffffff


	//   ....[7]....
        /*03c8*/ 	.word	0xffffffff


	//   ....[8]....
        /*03cc*/ 	.word	0xffffffff


	//   ....[9]....
        /*03d0*/ 	.word	0xffffffff


	//   ....[10]....
        /*03d4*/ 	.word	0x0500000d


	//   ....[11]....
        /*03d8*/ 	.word	0x0500000d


	//   ....[12]....
        /*03dc*/ 	.word	0x0500000d


	//   ....[13]....
        /*03e0*/ 	.word	0x0500000d


	//   ....[14]....
        /*03e4*/ 	.word	0x0500000d


	//   ....[15]....
        /*03e8*/ 	.word	0x0500000d


	//   ....[16]....
        /*03ec*/ 	.word	0x0500000d


	//   ....[17]....
        /*03f0*/ 	.word	0x0500000d


	//   ....[18]....
        /*03f4*/ 	.word	0x0500000d


	//   ....[19]....
        /*03f8*/ 	.word	0x0500000d


	//----- nvinfo : EIATTR_COOP_GROUP_INSTR_OFFSETS
	.align		4
.L_3998:
        /*03fc*/ 	.byte	0x04, 0x28
        /*03fe*/ 	.short	(.L_4000 - .L_3999)


	//   ....[0]....
.L_3999:
        /*0400*/ 	.word	0x00034600


	//   ....[1]....
        /*0404*/ 	.word	0x00034630


	//   ....[2]....
        /*0408*/ 	.word	0x00034650


	//   ....[3]....
        /*040c*/ 	.word	0x00034670


	//   ....[4]....
        /*0410*/ 	.word	0x00034690


	//   ....[5]....
        /*0414*/ 	.word	0x000350c0


	//   ....[6]....
        /*0418*/ 	.word	0x000350e0


	//   ....[7]....
        /*041c*/ 	.word	0x00035100


	//   ....[8]....
        /*0420*/ 	.word	0x00035120


	//   ....[9]....
        /*0424*/ 	.word	0x00035140


	//   ....[10]....
        /*0428*/ 	.word	0x000367f0


	//   ....[11]....
        /*042c*/ 	.word	0x00036890


	//   ....[12]....
        /*0430*/ 	.word	0x00036900


	//   ....[13]....
        /*0434*/ 	.word	0x00036970


	//   ....[14]....
        /*0438*/ 	.word	0x000369e0


	//   ....[15]....
        /*043c*/ 	.word	0x00037470


	//   ....[16]....
        /*0440*/ 	.word	0x000374e0


	//   ....[17]....
        /*0444*/ 	.word	0x00037550


	//   ....[18]....
        /*0448*/ 	.word	0x000375c0


	//   ....[19]....
        /*044c*/ 	.word	0x00037630


	//----- nvinfo : EIATTR_VRC_CTA_INIT_COUNT
	.align		4
.L_4000:
        /*0450*/ 	.byte	0x02, 0x4a
	.zero		1
	.zero		1


	//----- nvinfo : EIATTR_EXIT_INSTR_OFFSETS
	.align		4
        /*0454*/ 	.byte	0x04, 0x1c
        /*0456*/ 	.short	(.L_4002 - .L_4001)


	//   ....[0]....
.L_4001:
        /*0458*/ 	.word	0x00000d80


	//   ....[1]....
        /*045c*/ 	.word	0x00036780


	//----- nvinfo : EIATTR_INDIRECT_BRANCH_TARGETS
	.align		4
.L_4002:
        /*0460*/ 	.byte	0x04, 0x34
        /*0462*/ 	.short	(.L_4004 - .L_4003)


	//   ....[0]....
.L_4003:
        /*0464*/ 	.word	.L_x_88404@srel
        /*0468*/ 	.short	0x0
        /*046a*/ 	.short	0x0
        /*046c*/ 	.word	0x3
        /*0470*/ 	.word	.L_x_88405@srel
        /*0474*/ 	.word	.L_x_88406@srel
        /*0478*/ 	.word	.L_x_88407@srel


	//----- nvinfo : EIATTR_MAX_THREADS
	.align		4
.L_4004:
        /*047c*/ 	.byte	0x04, 0x05
        /*047e*/ 	.short	(.L_4006 - .L_4005)
.L_4005:
        /*0480*/ 	.word	0x00000080
        /*0484*/ 	.word	0x00000001
        /*0488*/ 	.word	0x00000001


	//----- nvinfo : EIATTR_CRS_STACK_SIZE
	.align		4
.L_4006:
        /*048c*/ 	.byte	0x04, 0x1e
        /*048e*/ 	.short	(.L_4008 - .L_4007)
.L_4007:
        /*0490*/ 	.word	0x00000000


	//----- nvinfo : EIATTR_CBANK_PARAM_SIZE
	.align		4
.L_4008:
        /*0494*/ 	.byte	0x03, 0x19
        /*0496*/ 	.short	0x00e8


	//----- nvinfo : EIATTR_PARAM_CBANK
	.align		4
        /*0498*/ 	.byte	0x04, 0x0a
        /*049a*/ 	.short	(.L_4010 - .L_4009)
	.align		4
.L_4009:
        /*049c*/ 	.word	index@(.nv.constant0._ZN10layer_norm13ln_fwd_kernelINS_13Kernel_traitsIfffffjLj2560ELj1ELj4ELj1ELj16ENS_18Kernel_traits_baseILj2560EfffffjLj128EEEEELb1ELb0ELb0ELb1EEEvNS_9FwdParamsE)
        /*04a0*/ 	.short	0x0380
        /*04a2*/ 	.short	0x00e8


	//----- nvinfo : EIATTR_SW_WAR
	.align		4
.L_4010:
        /*04a4*/ 	.byte	0x04, 0x36
        /*04a6*/ 	.short	(.L_4012 - .L_4011)
.L_4011:
        /*04a8*/ 	.word	0x00000008
.L_4012:


//--------------------- .nv.info._ZN10layer_norm13ln_fwd_kernelINS_13Kernel_traitsIfffffjLj2560ELj1ELj4ELj1ELj16ENS_18Kernel_traits_baseILj2560EfffffjLj128EEEEELb1ELb0ELb1ELb0EEEvNS_9FwdParamsE --------------------------
	.section	.nv.info._ZN10layer_norm13ln_fwd_kernelINS_13Kernel_traitsIfffffjLj2560ELj1ELj4ELj1ELj16ENS_18Kernel_traits_baseILj2560EfffffjLj128EEEEELb1ELb0ELb1ELb0EEEvNS_9FwdParamsE,"",@"SHT_CUDA_INFO"
	.sectionflags	@""
	.align	4


	//----- nvinfo : EIATTR_CUDA_API_VERSION
	.align		4
        /*0000*/ 	.byte	0x04, 0x37
        /*0002*/ 	.short	(.L_4014 - .L_4013)
.L_4013:
        /*0004*/ 	.word	0x00000082


	//----- nvinfo : EIATTR_KPARAM_INFO
	.align		4
.L_4014:
        /*0008*/ 	.byte	0x04, 0x17
        /*000a*/ 	.short	(.L_4016 - .L_4015)
.L_4015:
        /*000c*/ 	.word	0x00000000
        /*0010*/ 	.short	0x0000
        /*0012*/ 	.short	0x0000
        /*0014*/ 	.byte	0x00, 0xf0, 0xa1, 0x03


	//----- nvinfo : EIATTR_SPARSE_MMA_MASK
	.align		4
.L_4016:
        /*0018*/ 	.byte	0x03, 0x50
        /*001a*/ 	.short	0x0000


	//----- nvinfo : EIATTR_MAXREG_COUNT
	.align		4
        /*001c*/ 	.byte	0x03, 0x1b
        /*001e*/ 	.short	0x00ff


	//----- nvinfo : EIATTR_ANNOTATIONS
	.align		4
        /*0020*/ 	.byte	0x04, 0x55
        /*0022*/ 	.short	(.L_4018 - .L_4017)


	//   ....[0]....
.L_4017:
        /* <DEDUP_REMOVED lines=43> */


	//----- nvinfo : EIATTR_MERCURY_ISA_VERSION
	.align		4
.L_4018:
        /*02c4*/ 	.byte	0x03, 0x5f
        /*02c6*/ 	.short	0x0101


	//----- nvinfo : EIATTR_COOP_GROUP_MASK_REGIDS
	.align		4
        /*02c8*/ 	.byte	0x04, 0x29
        /*02ca*/ 	.short	(.L_4020 - .L_4019)


	//   ....[0]....
.L_4019:
        /*02cc*/ 	.word	0xffffffff


	//   ....[1]....
        /*02d0*/ 	.word	0xffffffff


	//   ....[2]....
        /*02d4*/ 	.word	0xffffffff


	//   ....[3]....
        /*02d8*/ 	.word	0xffffffff


	//   ....[4]....
        /*02dc*/ 	.word	0xffffffff


	//   ....[5]....
        /*02e0*/ 	.word	0xffffffff


	//   ....[6]....
        /*02e4*/ 	.word	0xffffffff


	//   ....[7]....
        /*02e8*/ 	.word	0xffffffff


	//   ....[8]....
        /*02ec*/ 	.word	0xffffffff


	//   ....[9]....
        /*02f0*/ 	.word	0xffffffff


	//   ....[10]....
        /*02f4*/ 	.word	0x05000014


	//   ....[11]....
        /*02f8*/ 	.word	0x05000014


	//   ....[12]....
        /*02fc*/ 	.word	0x05000014


	//   ....[13]....
        /*0300*/ 	.word	0x05000014


	//   ....[14]....
        /*0304*/ 	.word	0x05000014


	//   ....[15]....
        /*0308*/ 	.word	0x05000014


	//   ....[16]....
        /*030c*/ 	.word	0x05000014


	//   ....[17]....
        /*0310*/ 	.word	0x05000014


	//   ....[18]....
        /*0314*/ 	.word	0x05000014


	//   ....[19]....
        /*0318*/ 	.word	0x05000014


	//----- nvinfo : EIATTR_COOP_GROUP_INSTR_OFFSETS
	.align		4
.L_4020:
        /*031c*/ 	.byte	0x04, 0x28
        /*031e*/ 	.short	(.L_4022 - .L_4021)


	//   ....[0]....
.L_4021:
        /*0320*/ 	.word	0x00046fc0


	//   ....[1]....
        /*0324*/ 	.word	0x00047000


	//   ....[2]....
        /*0328*/ 	.word	0x00047020


	//   ....[3]....
        /*032c*/ 	.word	0x00047040


	//   ....[4]....
        /*0330*/ 	.word	0x00047060


	//   ....[5]....
        /*0334*/ 	.word	0x00047b70


	//   ....[6]....
        /*0338*/ 	.word	0x00047b90


	//   ....[7]....
        /*033c*/ 	.word	0x00047bb0


	//   ....[8]....
        /*0340*/ 	.word	0x00047bd0


	//   ....[9]....
        /*0344*/ 	.word	0x00047bf0


	//   ....[10]....
        /*0348*/ 	.word	0x00049880


	//   ....[11]....
        /*034c*/ 	.word	0x00049920


	//   ....[12]....
        /*0350*/ 	.word	0x00049980


	//   ....[13]....
        /*0354*/ 	.word	0x000499e0


	//   ....[14]....
        /*0358*/ 	.word	0x00049a40


	//   ....[15]....
        /*035c*/ 	.word	0x0004a5b0


	//   ....[16]....
        /*0360*/ 	.word	0x0004a610


	//   ....[17]....
        /*0364*/ 	.word	0x0004a670


	//   ....[18]....
        /*0368*/ 	.word	0x0004a6d0


	//   ....[19]....
        /*036c*/ 	.word	0x0004a730


	//----- nvinfo : EIATTR_VRC_CTA_INIT_COUNT
	.align		4
.L_4022:
        /*0370*/ 	.byte	0x02, 0x4a
	.zero		1
	.zero		1


	//----- nvinfo : EIATTR_EXIT_INSTR_OFFSETS
	.align		4
        /*0374*/ 	.byte	0x04, 0x1c
        /*0376*/ 	.short	(.L_4024 - .L_4023)


	//   ....[0]....
.L_4023:
        /*0378*/ 	.word	0x00001a20


	//   ....[1]....
        /*037c*/ 	.word	0x00049810


	//----- nvinfo : EIATTR_MAX_THREADS
	.align		4
.L_4024:
        /*0380*/ 	.byte	0x04, 0x05
        /*0382*/ 	.short	(.L_4026 - .L_4025)
.L_4025:
        /*0384*/ 	.word	0x00000080
        /*0388*/ 	.word	0x00000001
        /*038c*/ 	.word	0x00000001


	//----- nvinfo : EIATTR_CRS_STACK_SIZE
	.align		4
.L_4026:
        /*0390*/ 	.byte	0x04, 0x1e
        /*0392*/ 	.short	(.L_4028 - .L_4027)
.L_4027:
        /*0394*/ 	.word	0x00000000


	//----- nvinfo : EIATTR_CBANK_PARAM_SIZE
	.align		4
.L_4028:
        /*0398*/ 	.byte	0x03, 0x19
        /*039a*/ 	.short	0x00e8


	//----- nvinfo : EIATTR_PARAM_CBANK
	.align		4
        /*039c*/ 	.byte	0x04, 0x0a
        /*039e*/ 	.short	(.L_4030 - .L_4029)
	.align		4
.L_4029:
        /*03a0*/ 	.word	index@(.nv.constant0._ZN10layer_norm13ln_fwd_kernelINS_13Kernel_traitsIfffffjLj2560ELj1ELj4ELj1ELj16ENS_18Kernel_traits_baseILj2560EfffffjLj128EEEEELb1ELb0ELb1ELb0EEEvNS_9FwdParamsE)
        /*03a4*/ 	.short	0x0380
        /*03a6*/ 	.short	0x00e8


	//----- nvinfo : EIATTR_SW_WAR
	.align		4
.L_4030:
        /*03a8*/ 	.byte	0x04, 0x36
        /*03aa*/ 	.short	(.L_4032 - .L_4031)
.L_4031:
        /*03ac*/ 	.word	0x00000008
.L_4032:


//--------------------- .nv.info._ZN10layer_norm13ln_fwd_kernelINS_13Kernel_traitsIfffffjLj2560ELj1ELj4ELj1ELj16ENS_18Kernel_traits_baseILj2560EfffffjLj128EEEEELb1ELb0ELb1ELb1EEEvNS_9FwdParamsE --------------------------
	.section	.nv.info._ZN10layer_norm13ln_fwd_kernelINS_13Kernel_traitsIfffffjLj2560ELj1ELj4ELj1ELj16ENS_18Kernel_traits_baseILj2560EfffffjLj128EEEEELb1ELb0ELb1ELb1EEEvNS_9FwdParamsE,"",@"SHT_CUDA_INFO"
	.sectionflags	@""
	.align	4


	//----- nvinfo : EIATTR_CUDA_API_VERSION
	.align		4
        /*0000*/ 	.byte	0x04, 0x37
        /*0002*/ 	.short	(.L_4034 - .L_4033)
.L_4033:
        /*0004*/ 	.word	0x00000082


	//----- nvinfo : EIATTR_KPARAM_INFO
	.align		4
.L_4034:
        /*0008*/ 	.byte	0x04, 0x17
        /*000a*/ 	.short	(.L_4036 - .L_4035)
.L_4035:
        /*000c*/ 	.word	0x00000000
        /*0010*/ 	.short	0x0000
        /*0012*/ 	.short	0x0000
        /*0014*/ 	.byte	0x00, 0xf0, 0xa1, 0x03


	//----- nvinfo : EIATTR_SPARSE_MMA_MASK
	.align		4
.L_4036:
        /*0018*/ 	.byte	0x03, 0x50
        /*001a*/ 	.short	0x0000


	//----- nvinfo : EIATTR_MAXREG_COUNT
	.align		4
        /*001c*/ 	.byte	0x03, 0x1b
        /*001e*/ 	.short	0x00ff


	//----- nvinfo : EIATTR_ANNOTATIONS
	.align		4
        /*0020*/ 	.byte	0x04, 0x55
        /*0022*/ 	.short	(.L_4038 - .L_4037)


	//   ....[0]....
.L_4037:
        /* <DEDUP_REMOVED lines=37> */


	//----- nvinfo : EIATTR_MERCURY_ISA_VERSION
	.align		4
.L_4038:
        /*0264*/ 	.byte	0x03, 0x5f
        /*0266*/ 	.short	0x0101


	//----- nvinfo : EIATTR_COOP_GROUP_MASK_REGIDS
	.align		4
        /*0268*/ 	.byte	0x04, 0x29
        /*026a*/ 	.short	(.L_4040 - .L_4039)


	//   ....[0]....
.L_4039:
        /*026c*/ 	.word	0xffffffff


	//   ....[1]....
        /*0270*/ 	.word	0xffffffff


	//   ....[2]....
        /*0274*/ 	.word	0xffffffff


	//   ....[3]....
        /*0278*/ 	.word	0xffffffff


	//   ....[4]....
        /*027c*/ 	.word	0xffffffff


	//   ....[5]....
        /*0280*/ 	.word	0xffffffff


	//   ....[6]....
        /*0284*/ 	.word	0xffffffff


	//   ....[7]....
        /*0288*/ 	.word	0xffffffff


	//   ....[8]....
        /*028c*/ 	.word	0xffffffff


	//   ....[9]....
        /*0290*/ 	.word	0xffffffff


	//   ....[10]....
        /*0294*/ 	.word	0x05000003


	//   ....[11]....
        /*0298*/ 	.word	0x05000003


	//   ....[12]....
        /*029c*/ 	.word	0x05000003


	//   ....[13]....
        /*02a0*/ 	.word	0x05000003


	//   ....[14]....
        /*02a4*/ 	.word	0x05000003


	//   ....[15]....
        /*02a8*/ 	.word	0x05000003


	//   ....[16]....
        /*02ac*/ 	.word	0x05000003


	//   ....[17]....
        /*02b0*/ 	.word	0x05000003


	//   ....[18]....
        /*02b4*/ 	.word	0x05000003


	//   ....[19]....
        /*02b8*/ 	.word	0x05000003


	//----- nvinfo : EIATTR_COOP_GROUP_INSTR_OFFSETS
	.align		4
.L_4040:
        /*02bc*/ 	.byte	0x04, 0x28
        /*02be*/ 	.short	(.L_4042 - .L_4041)


	//   ....[0]....
.L_4041:
        /*02c0*/ 	.word	0x0003a080


	//   ....[1]....
        /*02c4*/ 	.word	0x0003a0b0


	//   ....[2]....
        /*02c8*/ 	.word	0x0003a0d0


	//   ....[3]....
        /*02cc*/ 	.word	0x0003a0f0


	//   ....[4]....
        /*02d0*/ 	.word	0x0003a110


	//   ....[5]....
        /*02d4*/ 	.word	0x0003ab40


	//   ....[6]....
        /*02d8*/ 	.word	0x0003ab60


	//   ....[7]....
        /*02dc*/ 	.word	0x0003ab80


	//   ....[8]....
        /*02e0*/ 	.word	0x0003aba0


	//   ....[9]....
        /*02e4*/ 	.word	0x0003abc0


	//   ....[10]....
        /*02e8*/ 	.word	0x0003c300


	//   ....[11]....
        /*02ec*/ 	.word	0x0003c3a0


	//   ....[12]....
        /*02f0*/ 	.word	0x0003c400


	//   ....[13]....
        /*02f4*/ 	.word	0x0003c460


	//   ....[14]....
        /*02f8*/ 	.word	0x0003c4c0


	//   ....[15]....
        /*02fc*/ 	.word	0x0003cf40


	//   ....[16]....
        /*0300*/ 	.word	0x0003cfa0


	//   ....[17]....
        /*0304*/ 	.word	0x0003d000


	//   ....[18]....
        /*0308*/ 	.word	0x0003d060


	//   ....[19]....
        /*030c*/ 	.word	0x0003d0c0


	//----- nvinfo : EIATTR_VRC_CTA_INIT_COUNT
	.align		4
.L_4042:
        /*0310*/ 	.byte	0x02, 0x4a
	.zero		1
	.zero		1


	//----- nvinfo : EIATTR_EXIT_INSTR_OFFSETS
	.align		4
        /*0314*/ 	.byte	0x04, 0x1c
        /*0316*/ 	.short	(.L_4044 - .L_4043)


	//   ....[0]....
.L_4043:
        /*0318*/ 	.word	0x00000c40


	//   ....[1]....
        /*031c*/ 	.word	0x0003c290


	//----- nvinfo : EIATTR_MAX_THREADS
	.align		4
.L_4044:
        /*0320*/ 	.byte	0x04, 0x05
        /*0322*/ 	.short	(.L_4046 - .L_4045)
.L_4045:
        /*0324*/ 	.word	0x00000080
        /*0328*/ 	.word	0x00000001
        /*032c*/ 	.word	0x00000001


	//----- nvinfo : EIATTR_CRS_STACK_SIZE
	.align		4
.L_4046:
        /*0330*/ 	.byte	0x04, 0x1e
        /*0332*/ 	.short	(.L_4048 - .L_4047)
.L_4047:
        /*0334*/ 	.word	0x00000000


	//----- nvinfo : EIATTR_CBANK_PARAM_SIZE
	.align		4
.L_4048:
        /*0338*/ 	.byte	0x03, 0x19
        /*033a*/ 	.short	0x00e8


	//----- nvinfo : EIATTR_PARAM_CBANK
	.align		4
        /*033c*/ 	.byte	0x04, 0x0a
        /*033e*/ 	.short	(.L_4050 - .L_4049)
	.align		4
.L_4049:
        /*0340*/ 	.word	index@(.nv.constant0._ZN10layer_norm13ln_fwd_kernelINS_13Kernel_traitsIfffffjLj2560ELj1ELj4ELj1ELj16ENS_18Kernel_traits_baseILj2560EfffffjLj128EEEEELb1ELb0ELb1ELb1EEEvNS_9FwdParamsE)
        /*0344*/ 	.short	0x0380
        /*0346*/ 	.short	0x00e8


	//----- nvinfo : EIATTR_SW_WAR
	.align		4
.L_4050:
        /*0348*/ 	.byte	0x04, 0x36
        /*034a*/ 	.short	(.L_4052 - .L_4051)
.L_4051:
        /*034c*/ 	.word	0x00000008
.L_4052:


//--------------------- .nv.info._ZN10layer_norm13ln_fwd_kernelINS_13Kernel_traitsIfffffjLj2560ELj1ELj4ELj1ELj16ENS_18Kernel_traits_baseILj2560EfffffjLj128EEEEELb1ELb1ELb0ELb0EEEvNS_9FwdParamsE --------------------------
	.section	.nv.info._ZN10layer_norm13ln_fwd_kernelINS_13Kernel_traitsIfffffjLj2560ELj1ELj4ELj1ELj16ENS_18Kernel_traits_baseILj2560EfffffjLj128EEEEELb1ELb1ELb0ELb0EEEvNS_9FwdParamsE,"",@"SHT_CUDA_INFO"
	.sectionflags	@""
	.align	4


	//----- nvinfo : EIATTR_CUDA_API_VERSION
	.align		4
        /*0000*/ 	.byte	0x04, 0x37
        /*0002*/ 	.short	(.L_4054 - .L_4053)
.L_4053:
        /*0004*/ 	.word	0x00000082


	//----- nvinfo : EIATTR_KPARAM_INFO
	.align		4
.L_4054:
        /*0008*/ 	.byte	0x04, 0x17
        /*000a*/ 	.short	(.L_4056 - .L_4055)
.L_4055:
        /*000c*/ 	.word	0x00000000
        /*0010*/ 	.short	0x0000
        /*0012*/ 	.short	0x0000
        /*0014*/ 	.byte	0x00, 0xf0, 0xa1, 0x03


	//----- nvinfo : EIATTR_SPARSE_MMA_MASK
	.align		4
.L_4056:
        /*0018*/ 	.byte	0x03, 0x50
        /*001a*/ 	.short	0x0000


	//----- nvinfo : EIATTR_MAXREG_COUNT
	.align		4
        /*001c*/ 	.byte	0x03, 0x1b
        /*001e*/ 	.short	0x00ff


	//----- nvinfo : EIATTR_ANNOTATIONS
	.align		4
        /*0020*/ 	.byte	0x04, 0x55
        /*0022*/ 	.short	(.L_4058 - .L_4057)


	//   ....[0]....
.L_4057:
        /* <DEDUP_REMOVED lines=222> */


	//----- nvinfo : EIATTR_MERCURY_ISA_VERSION
	.align		4
.L_4058:
        /*0df4*/ 	.byte	0x03, 0x5f
        /*0df6*/ 	.short	0x0101


	//----- nvinfo : EIATTR_COOP_GROUP_MASK_REGIDS
	.align		4
        /*0df8*/ 	.byte	0x04, 0x29
        /*0dfa*/ 	.short	(.L_4060 - .L_4059)


	//   ....[0]....
.L_4059:
        /*0dfc*/ 	.word	0xffffffff


	//   ....[1]....
        /*0e00*/ 	.word	0xffffffff


	//   ....[2]....
        /*0e04*/ 	.word	0xffffffff


	//   ....[3]....
        /*0e08*/ 	.word	0xffffffff


	//   ....[4]....
        /*0e0c*/ 	.word	0xffffffff


	//   ....[5]....
        /*0e10*/ 	.word	0xffffffff


	//   ....[6]....
        /*0e14*/ 	.word	0xffffffff


	//   ....[7]....
        /*0e18*/ 	.word	0xffffffff


	//   ....[8]....
        /*0e1c*/ 	.word	0xffffffff


	//   ....[9]....
        /*0e20*/ 	.word	0xffffffff


	//   ....[10]....
        /*0e24*/ 	.word	0x0500000b


	//   ....[11]....
        /*0e28*/ 	.word	0x0500000b


	//   ....[12]....
        /*0e2c*/ 	.word	0x0500000b


	//   ....[13]....
        /*0e30*/ 	.word	0x0500000b


	//   ....[14]....
        /*0e34*/ 	.word	0x0500000b


	//   ....[15]....
        /*0e38*/ 	.word	0x0500000b


	//   ....[16]....
        /*0e3c*/ 	.word	0x0500000b


	//   ....[17]....
        /*0e40*/ 	.word	0x0500000b


	//   ....[18]....
        /*0e44*/ 	.word	0x0500000b


	//   ....[19]....
        /*0e48*/ 	.word	0x0500000b


	//----- nvinfo : EIATTR_COOP_GROUP_INSTR_OFFSETS
	.align		4
.L_4060:
        /*0e4c*/ 	.byte	0x04, 0x28
        /*0e4e*/ 	.short	(.L_4062 - .L_4061)


	//   ....[0]....
.L_4061:
        /*0e50*/ 	.word	0x00043e90


	//   ....[1]....
        /*0e54*/ 	.word	0x00043ed0


	//   ....[2]....
        /*0e58*/ 	.word	0x00043ef0


	//   ....[3]....
        /*0e5c*/ 	.word	0x00043f10


	//   ....[4]....
        /*0e60*/ 	.word	0x00043f30


	//   ....[5]....
        /*0e64*/ 	.word	0x00044a40


	//   ....[6]....
        /*0e68*/ 	.word	0x00044a60


	//   ....[7]....
        /*0e6c*/ 	.word	0x00044a80


	//   ....[8]....
        /*0e70*/ 	.word	0x00044aa0


	//   ....[9]....
        /*0e74*/ 	.word	0x00044ac0


	//   ....[10]....
        /*0e78*/ 	.word	0x00047290


	//   ....[11]....
        /*0e7c*/ 	.word	0x00047330


	//   ....[12]....
        /*0e80*/ 	.word	0x000473a0


	//   ....[13]....
        /*0e84*/ 	.word	0x00047410


	//   ....[14]....
        /*0e88*/ 	.word	0x00047480


	//   ....[15]....
        /*0e8c*/ 	.word	0x00048000


	//   ....[16]....
        /*0e90*/ 	.word	0x00048070


	//   ....[17]....
        /*0e94*/ 	.word	0x000480e0


	//   ....[18]....
        /*0e98*/ 	.word	0x00048150


	//   ....[19]....
        /*0e9c*/ 	.word	0x000481c0


	//----- nvinfo : EIATTR_VRC_CTA_INIT_COUNT
	.align		4
.L_4062:
        /*0ea0*/ 	.byte	0x02, 0x4a
	.zero		1
	.zero		1


	//----- nvinfo : EIATTR_EXIT_INSTR_OFFSETS
	.align		4
        /*0ea4*/ 	.byte	0x04, 0x1c
        /*0ea6*/ 	.short	(.L_4064 - .L_4063)


	//   ....[0]....
.L_4063:
        /*0ea8*/ 	.word	0x000033f0


	//   ....[1]....
        /*0eac*/ 	.word	0x00047220


	//----- nvinfo : EIATTR_INDIRECT_BRANCH_TARGETS
	.align		4
.L_4064:
        /*0eb0*/ 	.byte	0x04, 0x34
        /*0eb2*/ 	.short	(.L_4066 - .L_4065)


	//   ....[0]....
.L_4065:
        /*0eb4*/ 	.word	.L_x_88408@srel
        /*0eb8*/ 	.short	0x0
        /*0eba*/ 	.short	0x0
        /*0ebc*/ 	.word	0x3
        /*0ec0*/ 	.word	.L_x_88409@srel
        /*0ec4*/ 	.word	.L_x_88410@srel
        /*0ec8*/ 	.word	.L_x_88411@srel


	//----- nvinfo : EIATTR_MAX_THREADS
	.align		4
.L_4066:
        /*0ecc*/ 	.byte	0x04, 0x05
        /*0ece*/ 	.short	(.L_4068 - .L_4067)
.L_4067:
        /*0ed0*/ 	.word	0x00000080
        /*0ed4*/ 	.word	0x00000001
        /*0ed8*/ 	.word	0x00000001


	//----- nvinfo : EIATTR_CRS_STACK_SIZE
	.align		4
.L_4068:
        /*0edc*/ 	.byte	0x04, 0x1e
        /*0ede*/ 	.short	(.L_4070 - .L_4069)
.L_4069:
        /*0ee0*/ 	.word	0x00000000


	//----- nvinfo : EIATTR_CBANK_PARAM_SIZE
	.align		4
.L_4070:
        /*0ee4*/ 	.byte	0x03, 0x19
        /*0ee6*/ 	.short	0x00e8


	//----- nvinfo : EIATTR_PARAM_CBANK
	.align		4
        /*0ee8*/ 	.byte	0x04, 0x0a
        /*0eea*/ 	.short	(.L_4072 - .L_4071)
	.align		4
.L_4071:
        /*0eec*/ 	.word	index@(.nv.constant0._ZN10layer_norm13ln_fwd_kernelINS_13Kernel_traitsIfffffjLj2560ELj1ELj4ELj1ELj16ENS_18Kernel_traits_baseILj2560EfffffjLj128EEEEELb1ELb1ELb0ELb0EEEvNS_9FwdParamsE)
        /*0ef0*/ 	.short	0x0380
        /*0ef2*/ 	.short	0x00e8


	//----- nvinfo : EIATTR_SW_WAR
	.align		4
.L_4072:
        /*0ef4*/ 	.byte	0x04, 0x36
        /*0ef6*/ 	.short	(.L_4074 - .L_4073)
.L_4073:
        /*0ef8*/ 	.word	0x00000008
.L_4074:


//--------------------- .nv.info._ZN10layer_norm13ln_fwd_kernelINS_13Kernel_traitsIfffffjLj2560ELj1ELj4ELj1ELj16ENS_18Kernel_traits_baseILj2560EfffffjLj128EEEEELb1ELb1ELb0ELb1EEEvNS_9FwdParamsE --------------------------
	.section	.nv.info._ZN10layer_norm13ln_fwd_kernelINS_13Kernel_traitsIfffffjLj2560ELj1ELj4ELj1ELj16ENS_18Kernel_traits_baseILj2560EfffffjLj128EEEEELb1ELb1ELb0ELb1EEEvNS_9FwdParamsE,"",@"SHT_CUDA_INFO"
	.sectionflags	@""
	.align	4


	//----- nvinfo : EIATTR_CUDA_API_VERSION
	.align		4
        /*0000*/ 	.byte	0x04, 0x37
        /*0002*/ 	.short	(.L_4076 - .L_4075)
.L_4075:
        /*0004*/ 	.word	0x00000082


	//----- nvinfo : EIATTR_KPARAM_INFO
	.align		4
.L_4076:
        /*0008*/ 	.byte	0x04, 0x17
        /*000a*/ 	.short	(.L_4078 - .L_4077)
.L_4077:
        /*000c*/ 	.word	0x00000000
        /*0010*/ 	.short	0x0000
        /*0012*/ 	.short	0x0000
        /*0014*/ 	.byte	0x00, 0xf0, 0xa1, 0x03


	//----- nvinfo : EIATTR_SPARSE_MMA_MASK
	.align		4
.L_4078:
        /*0018*/ 	.byte	0x03, 0x50
        /*001a*/ 	.short	0x0000


	//----- nvinfo : EIATTR_MAXREG_COUNT
	.align		4
        /*001c*/ 	.byte	0x03, 0x1b
        /*001e*/ 	.short	0x00ff


	//----- nvinfo : EIATTR_ANNOTATIONS
	.align		4
        /*0020*/ 	.byte	0x04, 0x55
        /*0022*/ 	.short	(.L_4080 - .L_4079)


	//   ....[0]....
.L_4079:
        /* <DEDUP_REMOVED lines=127> */


	//----- nvinfo : EIATTR_MERCURY_ISA_VERSION
	.align		4
.L_4080:
        /*0804*/ 	.byte	0x03, 0x5f
        /*0806*/ 	.short	0x0101


	//----- nvinfo : EIATTR_COOP_GROUP_MASK_REGIDS
	.align		4
        /*0808*/ 	.byte	0x04, 0x29
        /*080a*/ 	.short	(.L_4082 - .L_4081)


	//   ....[0]....
.L_4081:
        /*080c*/ 	.word	0xffffffff


	//   ....[1]....
        /*0810*/ 	.word	0xffffffff


	//   ....[2]....
        /*0814*/ 	.word	0xffffffff


	//   ....[3]....
        /*0818*/ 	.word	0xffffffff


	//   ....[4]....
        /*081c*/ 	.word	0xffffffff


	//   ....[5]....
        /*0820*/ 	.word	0xffffffff


	//   ....[6]....
        /*0824*/ 	.word	0xffffffff


	//   ....[7]....
        /*0828*/ 	.word	0xffffffff


	//   ....[8]....
        /*082c*/ 	.word	0xffffffff


	//   ....[9]....
        /*0830*/ 	.word	0xffffffff


	//   ....[10]....
        /*0834*/ 	.word	0x050000d3


	//   ....[11]....
        /*0838*/ 	.word	0x050000d3


	//   ....[12]....
        /*083c*/ 	.word	0x050000d3


	//   ....[13]....
        /*0840*/ 	.word	0x050000d3


	//   ....[14]....
        /*0844*/ 	.word	0x050000d3


	//   ....[15]....
        /*0848*/ 	.word	0x050000d3


	//   ....[16]....
        /*084c*/ 	.word	0x050000d3


	//   ....[17]....
        /*0850*/ 	.word	0x050000d3


	//   ....[18]....
        /*0854*/ 	.word	0x050000d3


	//   ....[19]....
        /*0858*/ 	.word	0x050000d3


	//----- nvinfo : EIATTR_COOP_GROUP_INSTR_OFFSETS
	.align		4
.L_4082:
        /*085c*/ 	.byte	0x04, 0x28
        /*085e*/ 	.short	(.L_4084 - .L_4083)


	//   ....[0]....
.L_4083:
        /*0860*/ 	.word	0x00040660


	//   ....[1]....
        /*0864*/ 	.word	0x00040690


	//   ....[2]....
        /*0868*/ 	.word	0x000406b0


	//   ....[3]....
        /*086c*/ 	.word	0x000406d0


	//   ....[4]....
        /*0870*/ 	.word	0x000406f0


	//   ....[5]....
        /*0874*/ 	.word	0x00041120


	//   ....[6]....
        /*0878*/ 	.word	0x00041140


	//   ....[7]....
        /*087c*/ 	.word	0x00041160


	//   ....[8]....
        /*0880*/ 	.word	0x00041180


	//   ....[9]....
        /*0884*/ 	.word	0x000411a0


	//   ....[10]....
        /*0888*/ 	.word	0x00042c90


	//   ....[11]....
        /*088c*/ 	.word	0x00042d30


	//   ....[12]....
        /*0890*/ 	.word	0x00042da0


	//   ....[13]....
        /*0894*/ 	.word	0x00042e10


	//   ....[14]....
        /*0898*/ 	.word	0x00042e80


	//   ....[15]....
        /*089c*/ 	.word	0x00043910


	//   ....[16]....
        /*08a0*/ 	.word	0x00043980


	//   ....[17]....
        /*08a4*/ 	.word	0x000439f0


	//   ....[18]....
        /*08a8*/ 	.word	0x00043a60


	//   ....[19]....
        /*08ac*/ 	.word	0x00043ad0


	//----- nvinfo : EIATTR_VRC_CTA_INIT_COUNT
	.align		4
.L_4084:
        /*08b0*/ 	.byte	0x02, 0x4a
	.zero		1
	.zero		1


	//----- nvinfo : EIATTR_EXIT_INSTR_OFFSETS
	.align		4
        /*08b4*/ 	.byte	0x04, 0x1c
        /*08b6*/ 	.short	(.L_4086 - .L_4085)


	//   ....[0]....
.L_4085:
        /*08b8*/ 	.word	0x000012c0


	//   ....[1]....
        /*08bc*/ 	.word	0x00042c20


	//----- nvinfo : EIATTR_INDIRECT_BRANCH_TARGETS
	.align		4
.L_4086:
        /*08c0*/ 	.byte	0x04, 0x34
        /*08c2*/ 	.short	(.L_4088 - .L_4087)


	//   ....[0]....
.L_4087:
        /*08c4*/ 	.word	.L_x_88412@srel
        /*08c8*/ 	.short	0x0
        /*08ca*/ 	.short	0x0
        /*08cc*/ 	.word	0x3
        /*08d0*/ 	.word	.L_x_88413@srel
        /*08d4*/ 	.word	.L_x_88414@srel
        /*08d8*/ 	.word	.L_x_88415@srel


	//----- nvinfo : EIATTR_MAX_THREADS
	.align		4
.L_4088:
        /*08dc*/ 	.byte	0x04, 0x05
        /*08de*/ 	.short	(.L_4090 - .L_4089)
.L_4089:
        /*08e0*/ 	.word	0x00000080
        /*08e4*/ 	.word	0x00000001
        /*08e8*/ 	.word	0x00000001


	//----- nvinfo : EIATTR_CRS_STACK_SIZE
	.align		4
.L_4090:
        /*08ec*/ 	.byte	0x04, 0x1e
        /*08ee*/ 	.short	(.L_4092 - .L_4091)
.L_4091:
        /*08f0*/ 	.word	0x00000000


	//----- nvinfo : EIATTR_CBANK_PARAM_SIZE
	.align		4
.L_4092:
        /*08f4*/ 	.byte	0x03, 0x19
        /*08f6*/ 	.short	0x00e8


	//----- nvinfo : EIATTR_PARAM_CBANK
	.align		4
        /*08f8*/ 	.byte	0x04, 0x0a
        /*08fa*/ 	.short	(.L_4094 - .L_4093)
	.align		4
.L_4093:
        /*08fc*/ 	.word	index@(.nv.constant0._ZN10layer_norm13ln_fwd_kernelINS_13Kernel_traitsIfffffjLj2560ELj1ELj4ELj1ELj16ENS_18Kernel_traits_baseILj2560EfffffjLj128EEEEELb1ELb1ELb0ELb1EEEvNS_9FwdParamsE)
        /*0900*/ 	.short	0x0380
        /*0902*/ 	.short	0x00e8


	//----- nvinfo : EIATTR_SW_WAR
	.align		4
.L_4094:
        /*0904*/ 	.byte	0x04, 0x36
        /*0906*/ 	.short	(.L_4096 - .L_4095)
.L_4095:
        /*0908*/ 	.word	0x00000008
.L_4096:


//--------------------- .nv.info._ZN10layer_norm13ln_fwd_kernelINS_13Kernel_traitsIfffffjLj2560ELj1ELj4ELj1ELj16ENS_18Kernel_traits_baseILj2560EfffffjLj128EEEEELb1ELb1ELb1ELb0EEEvNS_9FwdParamsE --------------------------
	.section	.nv.info._ZN10layer_norm13ln_fwd_kernelINS_13Kernel_traitsIfffffjLj2560ELj1ELj4ELj1ELj16ENS_18Kernel_traits_baseILj2560EfffffjLj128EEEEELb1ELb1ELb1ELb0EEEvNS_9FwdParamsE,"",@"SHT_CUDA_INFO"
	.sectionflags	@""
	.align	4


	//----- nvinfo : EIATTR_CUDA_API_VERSION
	.align		4
        /*0000*/ 	.byte	0x04, 0x37
        /*0002*/ 	.short	(.L_4098 - .L_4097)
.L_4097:
        /*0004*/ 	.word	0x00000082


	//----- nvinfo : EIATTR_KPARAM_INFO
	.align		4
.L_4098:
        /*0008*/ 	.byte	0x04, 0x17
        /*000a*/ 	.short	(.L_4100 - .L_4099)
.L_4099:
        /*000c*/ 	.word	0x00000000
        /*0010*/ 	.short	0x0000
        /*0012*/ 	.short	0x0000
        /*0014*/ 	.byte	0x00, 0xf0, 0xa1, 0x03


	//----- nvinfo : EIATTR_SPARSE_MMA_MASK
	.align		4
.L_4100:
        /*0018*/ 	.byte	0x03, 0x50
        /*001a*/ 	.short	0x0000


	//----- nvinfo : EIATTR_MAXREG_COUNT
	.align		4
        /*001c*/ 	.byte	0x03, 0x1b
        /*001e*/ 	.short	0x00ff


	//----- nvinfo : EIATTR_ANNOTATIONS
	.align		4
        /*0020*/ 	.byte	0x04, 0x55
        /*0022*/ 	.short	(.L_4102 - .L_4101)


	//   ....[0]....
.L_4101:
        /* <DEDUP_REMOVED lines=214> */


	//----- nvinfo : EIATTR_MERCURY_ISA_VERSION
	.align		4
.L_4102:
        /*0d74*/ 	.byte	0x03, 0x5f
        /*0d76*/ 	.short	0x0101


	//----- nvinfo : EIATTR_COOP_GROUP_MASK_REGIDS
	.align		4
        /*0d78*/ 	.byte	0x04, 0x29
        /*0d7a*/ 	.short	(.L_4104 - .L_4103)


	//   ....[0]....
.L_4103:
        /*0d7c*/ 	.word	0xffffffff


	//   ....[1]....
        /*0d80*/ 	.word	0xffffffff


	//   ....[2]....
        /*0d84*/ 	.word	0xffffffff


	//   ....[3]....
        /*0d88*/ 	.word	0xffffffff


	//   ....[4]....
        /*0d8c*/ 	.word	0xffffffff


	//   ....[5]....
        /*0d90*/ 	.word	0xffffffff


	//   ....[6]....
        /*0d94*/ 	.word	0xffffffff


	//   ....[7]....
        /*0d98*/ 	.word	0xffffffff


	//   ....[8]....
        /*0d9c*/ 	.word	0xffffffff


	//   ....[9]....
        /*0da0*/ 	.word	0xffffffff


	//   ....[10]....
        /*0da4*/ 	.word	0x05000012


	//   ....[11]....
        /*0da8*/ 	.word	0x05000012


	//   ....[12]....
        /*0dac*/ 	.word	0x05000012


	//   ....[13]....
        /*0db0*/ 	.word	0x05000012


	//   ....[14]....
        /*0db4*/ 	.word	0x05000012


	//   ....[15]....
        /*0db8*/ 	.word	0x05000012


	//   ....[16]....
        /*0dbc*/ 	.word	0x05000012


	//   ....[17]....
        /*0dc0*/ 	.word	0x05000012


	//   ....[18]....
        /*0dc4*/ 	.word	0x05000012


	//   ....[19]....
        /*0dc8*/ 	.word	0x05000012


	//----- nvinfo : EIATTR_COOP_GROUP_INSTR_OFFSETS
	.align		4
.L_4104:
        /*0dcc*/ 	.byte	0x04, 0x28
        /*0dce*/ 	.short	(.L_4106 - .L_4105)


	//   ....[0]....
.L_4105:
        /*0dd0*/ 	.word	0x00047900


	//   ....[1]....
        /*0dd4*/ 	.word	0x00047940


	//   ....[2]....
        /*0dd8*/ 	.word	0x00047960


	//   ....[3]....
        /*0ddc*/ 	.word	0x00047980


	//   ....[4]....
        /*0de0*/ 	.word	0x000479a0


	//   ....[5]....
        /*0de4*/ 	.word	0x000484b0


	//   ....[6]....
        /*0de8*/ 	.word	0x000484d0


	//   ....[7]....
        /*0dec*/ 	.word	0x000484f0


	//   ....[8]....
        /*0df0*/ 	.word	0x00048510


	//   ....[9]....
        /*0df4*/ 	.word	0x00048530


	//   ....[10]....
        /*0df8*/ 	.word	0x0004aaf0


	//   ....[11]....
        /*0dfc*/ 	.word	0x0004ab90


	//   ....[12]....
        /*0e00*/ 	.word	0x0004abf0


	//   ....[13]....
        /*0e04*/ 	.word	0x0004ac50


	//   ....[14]....
        /*0e08*/ 	.word	0x0004acb0


	//   ....[15]....
        /*0e0c*/ 	.word	0x0004b820


	//   ....[16]....
        /*0e10*/ 	.word	0x0004b880


	//   ....[17]....
        /*0e14*/ 	.word	0x0004b8e0


	//   ....[18]....
        /*0e18*/ 	.word	0x0004b940


	//   ....[19]....
        /*0e1c*/ 	.word	0x0004b9a0


	//----- nvinfo : EIATTR_VRC_CTA_INIT_COUNT
	.align		4
.L_4106:
        /*0e20*/ 	.byte	0x02, 0x4a
	.zero		1
	.zero		1


	//----- nvinfo : EIATTR_EXIT_INSTR_OFFSETS
	.align		4
        /*0e24*/ 	.byte	0x04, 0x1c
        /*0e26*/ 	.short	(.L_4108 - .L_4107)


	//   ....[0]....
.L_4107:
        /*0e28*/ 	.word	0x00003540


	//   ....[1]....
        /*0e2c*/ 	.word	0x0004aa80


	//----- nvinfo : EIATTR_MAX_THREADS
	.align		4
.L_4108:
        /*0e30*/ 	.byte	0x04, 0x05
        /*0e32*/ 	.short	(.L_4110 - .L_4109)
.L_4109:
        /*0e34*/ 	.word	0x00000080
        /*0e38*/ 	.word	0x00000001
        /*0e3c*/ 	.word	0x00000001


	//----- nvinfo : EIATTR_CRS_STACK_SIZE
	.align		4
.L_4110:
        /*0e40*/ 	.byte	0x04, 0x1e
        /*0e42*/ 	.short	(.L_4112 - .L_4111)
.L_4111:
        /*0e44*/ 	.word	0x00000000


	//----- nvinfo : EIATTR_CBANK_PARAM_SIZE
	.align		4
.L_4112:
        /*0e48*/ 	.byte	0x03, 0x19
        /*0e4a*/ 	.short	0x00e8


	//----- nvinfo : EIATTR_PARAM_CBANK
	.align		4
        /*0e4c*/ 	.byte	0x04, 0x0a
        /*0e4e*/ 	.short	(.L_4114 - .L_4113)
	.align		4
.L_4113:
        /*0e50*/ 	.word	index@(.nv.constant0._ZN10layer_norm13ln_fwd_kernelINS_13Kernel_traitsIfffffjLj2560ELj1ELj4ELj1ELj16ENS_18Kernel_traits_baseILj2560EfffffjLj128EEEEELb1ELb1ELb1ELb0EEEvNS_9FwdParamsE)
        /*0e54*/ 	.short	0x0380
        /*0e56*/ 	.short	0x00e8


	//----- nvinfo : EIATTR_SW_WAR
	.align		4
.L_4114:
        /*0e58*/ 	.byte	0x04, 0x36
        /*0e5a*/ 	.short	(.L_4116 - .L_4115)
.L_4115:
        /*0e5c*/ 	.word	0x00000008
.L_4116:


//--------------------- .nv.info._ZN10layer_norm13ln_fwd_kernelINS_13Kernel_traitsIfffffjLj2560ELj1ELj4ELj1ELj16ENS_18Kernel_traits_baseILj2560EfffffjLj128EEEEELb1ELb1ELb1ELb1EEEvNS_9FwdParamsE --------------------------
	.section	.nv.info._ZN10layer_norm13ln_fwd_kernelINS_13Kernel_traitsIfffffjLj2560ELj1ELj4ELj1ELj16ENS_18Kernel_traits_baseILj2560EfffffjLj128EEEEELb1ELb1ELb1ELb1EEEvNS_9FwdParamsE,"",@"SHT_CUDA_INFO"
	.sectionflags	@""
	.align	4


	//----- nvinfo : EIATTR_CUDA_API_VERSION
	.align		4
        /*0000*/ 	.byte	0x04, 0x37
        /*0002*/ 	.short	(.L_4118 - .L_4117)
.L_4117:
        /*0004*/ 	.word	0x00000082


	//----- nvinfo : EIATTR_KPARAM_INFO
	.align		4
.L_4118:
        /*0008*/ 	.byte	0x04, 0x17
        /*000a*/ 	.short	(.L_4120 - .L_4119)
.L_4119:
        /*000c*/ 	.word	0x00000000
        /*0010*/ 	.short	0x0000
        /*0012*/ 	.short	0x0000
        /*0014*/ 	.byte	0x00, 0xf0, 0xa1, 0x03


	//----- nvinfo : EIATTR_SPARSE_MMA_MASK
	.align		4
.L_4120:
        /*0018*/ 	.byte	0x03, 0x50
        /*001a*/ 	.short	0x0000


	//----- nvinfo : EIATTR_MAXREG_COUNT
	.align		4
        /*001c*/ 	.byte	0x03, 0x1b
        /*001e*/ 	.short	0x00ff


	//----- nvinfo : EIATTR_ANNOTATIONS
	.align		4
        /*0020*/ 	.byte	0x04, 0x55
        /*0022*/ 	.short	(.L_4122 - .L_4121)


	//   ....[0]....
.L_4121:
        /* <DEDUP_REMOVED lines=110> */


	//----- nvinfo : EIATTR_MERCURY_ISA_VERSION
	.align		4
.L_4122:
        /*06f4*/ 	.byte	0x03, 0x5f
        /*06f6*/ 	.short	0x0101


	//----- nvinfo : EIATTR_COOP_GROUP_MASK_REGIDS
	.align		4
        /*06f8*/ 	.byte	0x04, 0x29
        /*06fa*/ 	.short	(.L_4124 - .L_4123)


	//   ....[0]....
.L_4123:
        /*06fc*/ 	.word	0xffffffff


	//   ....[1]....
        /*0700*/ 	.word	0xffffffff


	//   ....[2]....
        /*0704*/ 	.word	0xffffffff


	//   ....[3]....
        /*0708*/ 	.word	0xffffffff


	//   ....[4]....
        /*070c*/ 	.word	0xffffffff


	//   ....[5]....
        /*0710*/ 	.word	0xffffffff


	//   ....[6]....
        /*0714*/ 	.word	0xffffffff


	//   ....[7]....
        /*0718*/ 	.word	0xffffffff


	//   ....[8]....
        /*071c*/ 	.word	0xffffffff


	//   ....[9]....
        /*0720*/ 	.word	0xffffffff


	//   ....[10]....
        /*0724*/ 	.word	0x050000df


	//   ....[11]....
        /*0728*/ 	.word	0x050000df


	//   ....[12]....
        /*072c*/ 	.word	0x050000df


	//   ....[13]....
        /*0730*/ 	.word	0x050000df


	//   ....[14]....
        /*0734*/ 	.word	0x050000df


	//   ....[15]....
        /*0738*/ 	.word	0x050000df


	//   ....[16]....
        /*073c*/ 	.word	0x050000df


	//   ....[17]....
        /*0740*/ 	.word	0x050000df


	//   ....[18]....
        /*0744*/ 	.word	0x050000df


	//   ....[19]....
        /*0748*/ 	.word	0x050000df


	//----- nvinfo : EIATTR_COOP_GROUP_INSTR_OFFSETS
	.align		4
.L_4124:
        /*074c*/ 	.byte	0x04, 0x28
        /*074e*/ 	.short	(.L_4126 - .L_4125)


	//   ....[0]....
.L_4125:
        /*0750*/ 	.word	0x00045310


	//   ....[1]....
        /*0754*/ 	.word	0x00045340


	//   ....[2]....
        /*0758*/ 	.word	0x00045360


	//   ....[3]....
        /*075c*/ 	.word	0x00045380


	//   ....[4]....
        /*0760*/ 	.word	0x000453a0


	//   ....[5]....
        /*0764*/ 	.word	0x00045dd0


	//   ....[6]....
        /*0768*/ 	.word	0x00045df0


	//   ....[7]....
        /*076c*/ 	.word	0x00045e10


	//   ....[8]....
        /*0770*/ 	.word	0x00045e30


	//   ....[9]....
        /*0774*/ 	.word	0x00045e50


	//   ....[10]....
        /*0778*/ 	.word	0x00047a10


	//   ....[11]....
        /*077c*/ 	.word	0x00047ab0


	//   ....[12]....
        /*0780*/ 	.word	0x00047b20


	//   ....[13]....
        /*0784*/ 	.word	0x00047b90


	//   ....[14]....
        /*0788*/ 	.word	0x00047c00


	//   ....[15]....
        /*078c*/ 	.word	0x00048690


	//   ....[16]....
        /*0790*/ 	.word	0x00048700


	//   ....[17]....
        /*0794*/ 	.word	0x00048770


	//   ....[18]....
        /*0798*/ 	.word	0x000487e0


	//   ....[19]....
        /*079c*/ 	.word	0x00048850


	//----- nvinfo : EIATTR_VRC_CTA_INIT_COUNT
	.align		4
.L_4126:
        /*07a0*/ 	.byte	0x02, 0x4a
	.zero		1
	.zero		1


	//----- nvinfo : EIATTR_EXIT_INSTR_OFFSETS
	.align		4
        /*07a4*/ 	.byte	0x04, 0x1c
        /*07a6*/ 	.short	(.L_4128 - .L_4127)


	//   ....[0]....
.L_4127:
        /*07a8*/ 	.word	0x00001200


	//   ....[1]....
        /*07ac*/ 	.word	0x000479a0


	//----- nvinfo : EIATTR_MAX_THREADS
	.align		4
.L_4128:
        /*07b0*/ 	.byte	0x04, 0x05
        /*07b2*/ 	.short	(.L_4130 - .L_4129)
.L_4129:
        /*07b4*/ 	.word	0x00000080
        /*07b8*/ 	.word	0x00000001
        /*07bc*/ 	.word	0x00000001


	//----- nvinfo : EIATTR_CRS_STACK_SIZE
	.align		4
.L_4130:
        /*07c0*/ 	.byte	0x04, 0x1e
        /*07c2*/ 	.short	(.L_4132 - .L_4131)
.L_4131:
        /*07c4*/ 	.word	0x00000000


	//----- nvinfo : EIATTR_CBANK_PARAM_SIZE
	.align		4
.L_4132:
        /*07c8*/ 	.byte	0x03, 0x19
        /*07ca*/ 	.short	0x00e8


	//----- nvinfo : EIATTR_PARAM_CBANK
	.align		4
        /*07cc*/ 	.byte	0x04, 0x0a
        /*07ce*/ 	.short	(.L_4134 - .L_4133)
	.align		4
.L_4133:
        /*07d0*/ 	.word	index@(.nv.constant0._ZN10layer_norm13ln_fwd_kernelINS_13Kernel_traitsIfffffjLj2560ELj1ELj4ELj1ELj16ENS_18Kernel_traits_baseILj2560EfffffjLj128EEEEELb1ELb1ELb1ELb1EEEvNS_9FwdParamsE)
        /*07d4*/ 	.short	0x0380
        /*07d6*/ 	.short	0x00e8


	//----- nvinfo : EIATTR_SW_WAR
	.align		4
.L_4134:
        /*07d8*/ 	.byte	0x04, 0x36
        /*07da*/ 	.short	(.L_4136 - .L_4135)
.L_4135:
        /*07dc*/ 	.word	0x00000008
.L_4136:


//--------------------- .nv.callgraph             --------------------------
	.section	.nv.callgraph,"",@"SHT_CUDA_CALLGRAPH"
	.align	4
	.sectionentsize	8
	.align		4
        /*0000*/ 	.word	0x00000000
	.align		4
        /*0004*/ 	.word	0xffffffff
	.align		4
        /*0008*/ 	.word	0x00000000
	.align		4
        /*000c*/ 	.word	0xfffffffe
	.align		4
        /*0010*/ 	.word	0x00000000
	.align		4
        /*0014*/ 	.word	0xfffffffd
	.align		4
        /*0018*/ 	.word	0x00000000
	.align		4
        /*001c*/ 	.word	0xfffffffc


//--------------------- .nv.constant4             --------------------------
	.section	.nv.constant4,"a",@progbits
	.align	8
	.align		8
.nv.constant4:
        /*0000*/ 	.dword	precalc_xorwow_matrix
	.align		8
        /*0008*/ 	.dword	precalc_xorwow_offset_matrix
	.align		8
        /*0010*/ 	.dword	mrg32k3aM1
	.align		8
        /*0018*/ 	.dword	mrg32k3aM2
	.align		8
        /*0020*/ 	.dword	mrg32k3aM1SubSeq
	.align		8
        /*0028*/ 	.dword	mrg32k3aM2SubSeq
	.align		8
        /*0030*/ 	.dword	mrg32k3aM1Seq
	.align		8
        /*0038*/ 	.dword	mrg32k3aM2Seq


//--------------------- .nv.constant3             --------------------------
	.section	.nv.constant3,"a",@progbits
	.align	8
.nv.constant3:
	.type		__cr_lgamma_table,@object
	.size		__cr_lgamma_table,(.L_8 - __cr_lgamma_table)
__cr_lgamma_table:
        /*0000*/ 	.byte	0x00, 0x00, 0x00, 0x00, 0x00, 0x00, 0x00, 0x00, 0x00, 0x00, 0x00, 0x00, 0x00, 0x00, 0x00, 0x00
        /*0010*/ 	.byte	0xef, 0x39, 0xfa, 0xfe, 0x42, 0x2e, 0xe6, 0x3f, 0x02, 0x20, 0x2a, 0xfa, 0x0b, 0xab, 0xfc, 0x3f
        /*0020*/ 	.byte	0xf9, 0x2c, 0x92, 0x7c, 0xa7, 0x6c, 0x09, 0x40, 0xc9, 0x79, 0x44, 0x3c, 0x64, 0x26, 0x13, 0x40
        /*0030*/ 	.byte	0xca, 0x01, 0xcf, 0x3a, 0x27, 0x51, 0x1a, 0x40, 0x30, 0xcc, 0x2d, 0xf3, 0xe1, 0x0c, 0x21, 0x40
        /*0040*/ 	.byte	0x0d, 0xb7, 0xfc, 0x82, 0x8e, 0x35, 0x25, 0x40
.L_8:


//--------------------- .nv.constant2._ZN10layer_norm13ln_fwd_kernelINS_13Kernel_traitsI13__nv_bfloat16S2_S2_S2_fjLj2560ELj1ELj4ELj1ELj16ENS_18Kernel_traits_baseILj2560ES2_S2_S2_S2_fjLj128EEEEELb1ELb0ELb0ELb0EEEvNS_9FwdParamsE --------------------------
	.section	.nv.constant2._ZN10layer_norm13ln_fwd_kernelINS_13Kernel_traitsI13__nv_bfloat16S2_S2_S2_fjLj2560ELj1ELj4ELj1ELj16ENS_18Kernel_traits_baseILj2560ES2_S2_S2_S2_fjLj128EEEEELb1ELb0ELb0ELb0EEEvNS_9FwdParamsE,"a",@progbits
	.sectionflags	@""
	.align	4
.nv.constant2._ZN10layer_norm13ln_fwd_kernelINS_13Kernel_traitsI13__nv_bfloat16S2_S2_S2_fjLj2560ELj1ELj4ELj1ELj16ENS_18Kernel_traits_baseILj2560ES2_S2_S2_S2_fjLj128EEEEELb1ELb0ELb0ELb0EEEvNS_9FwdParamsE:
        /*0000*/ 	.byte	0x20, 0x1c, 0x00, 0x00, 0x60, 0x1c, 0x00, 0x00, 0xe0, 0x1b, 0x00, 0x00


//--------------------- .nv.constant2._ZN10layer_norm13ln_fwd_kernelINS_13Kernel_traitsI13__nv_bfloat16S2_S2_S2_fjLj2560ELj1ELj4ELj1ELj16ENS_18Kernel_traits_baseILj2560ES2_S2_S2_S2_fjLj128EEEEELb1ELb0ELb0ELb1EEEvNS_9FwdParamsE --------------------------
	.section	.nv.constant2._ZN10layer_norm13ln_fwd_kernelINS_13Kernel_traitsI13__nv_bfloat16S2_S2_S2_fjLj2560ELj1ELj4ELj1ELj16ENS_18Kernel_traits_baseILj2560ES2_S2_S2_S2_fjLj128EEEEELb1ELb0ELb0ELb1EEEvNS_9FwdParamsE,"a",@progbits
	.sectionflags	@""
	.align	4
.nv.constant2._ZN10layer_norm13ln_fwd_kernelINS_13Kernel_traitsI13__nv_bfloat16S2_S2_S2_fjLj2560ELj1ELj4ELj1ELj16ENS_18Kernel_traits_baseILj2560ES2_S2_S2_S2_fjLj128EEEEELb1ELb0ELb0ELb1EEEvNS_9FwdParamsE:
        /*0000*/ 	.byte	0x30, 0x14, 0x00, 0x00, 0x70, 0x14, 0x00, 0x00, 0xf0, 0x13, 0x00, 0x00


//--------------------- .nv.constant2._ZN10layer_norm13ln_fwd_kernelINS_13Kernel_traitsI13__nv_bfloat16S2_S2_S2_fjLj2560ELj1ELj4ELj1ELj16ENS_18Kernel_traits_baseILj2560ES2_S2_S2_S2_fjLj128EEEEELb1ELb1ELb0ELb0EEEvNS_9FwdParamsE --------------------------
	.section	.nv.constant2._ZN10layer_norm13ln_fwd_kernelINS_13Kernel_traitsI13__nv_bfloat16S2_S2_S2_fjLj2560ELj1ELj4ELj1ELj16ENS_18Kernel_traits_baseILj2560ES2_S2_S2_S2_fjLj128EEEEELb1ELb1ELb0ELb0EEEvNS_9FwdParamsE,"a",@progbits
	.sectionflags	@""
	.align	4
.nv.constant2._ZN10layer_norm13ln_fwd_kernelINS_13Kernel_traitsI13__nv_bfloat16S2_S2_S2_fjLj2560ELj1ELj4ELj1ELj16ENS_18Kernel_traits_baseILj2560ES2_S2_S2_S2_fjLj128EEEEELb1ELb1ELb0ELb0EEEvNS_9FwdParamsE:
        /*0000*/ 	.byte	0x70, 0x27, 0x00, 0x00, 0xb0, 0x27, 0x00, 0x00, 0x30, 0x27, 0x00, 0x00


//--------------------- .nv.constant2._ZN10layer_norm13ln_fwd_kernelINS_13Kernel_traitsI13__nv_bfloat16S2_S2_S2_fjLj2560ELj1ELj4ELj1ELj16ENS_18Kernel_traits_baseILj2560ES2_S2_S2_S2_fjLj128EEEEELb1ELb1ELb0ELb1EEEvNS_9FwdParamsE --------------------------
	.section	.nv.constant2._ZN10layer_norm13ln_fwd_kernelINS_13Kernel_traitsI13__nv_bfloat16S2_S2_S2_fjLj2560ELj1ELj4ELj1ELj16ENS_18Kernel_traits_baseILj2560ES2_S2_S2_S2_fjLj128EEEEELb1ELb1ELb0ELb1EEEvNS_9FwdParamsE,"a",@progbits
	.sectionflags	@""
	.align	4
.nv.constant2._ZN10layer_norm13ln_fwd_kernelINS_13Kernel_traitsI13__nv_bfloat16S2_S2_S2_fjLj2560ELj1ELj4ELj1ELj16ENS_18Kernel_traits_baseILj2560ES2_S2_S2_S2_fjLj128EEEEELb1ELb1ELb0ELb1EEEvNS_9FwdParamsE:
        /*0000*/ 	.byte	0x40, 0x19, 0x00, 0x00, 0x80, 0x19, 0x00, 0x00, 0x00, 0x19, 0x00, 0x00


//--------------------- .nv.constant2._ZN10layer_norm13ln_fwd_kernelINS_13Kernel_traitsI6__halfS2_S2_S2_fjLj2560ELj1ELj4ELj1ELj16ENS_18Kernel_traits_baseILj2560ES2_S2_S2_S2_fjLj128EEEEELb1ELb0ELb0ELb0EEEvNS_9FwdParamsE --------------------------
	.section	.nv.constant2._ZN10layer_norm13ln_fwd_kernelINS_13Kernel_traitsI6__halfS2_S2_S2_fjLj2560ELj1ELj4ELj1ELj16ENS_18Kernel_traits_baseILj2560ES2_S2_S2_S2_fjLj128EEEEELb1ELb0ELb0ELb0EEEvNS_9FwdParamsE,"a",@progbits
	.sectionflags	@""
	.align	4
.nv.constant2._ZN10layer_norm13ln_fwd_kernelINS_13Kernel_traitsI6__halfS2_S2_S2_fjLj2560ELj1ELj4ELj1ELj16ENS_18Kernel_traits_baseILj2560ES2_S2_S2_S2_fjLj128EEEEELb1ELb0ELb0ELb0EEEvNS_9FwdParamsE:
        /*0000*/ 	.byte	0xf0, 0x15, 0x00, 0x00, 0x30, 0x16, 0x00, 0x00, 0xb0, 0x15, 0x00, 0x00


//--------------------- .nv.constant2._ZN10layer_norm13ln_fwd_kernelINS_13Kernel_traitsI6__halfS2_S2_S2_fjLj2560ELj1ELj4ELj1ELj16ENS_18Kernel_traits_baseILj2560ES2_S2_S2_S2_fjLj128EEEEELb1ELb0ELb0ELb1EEEvNS_9FwdParamsE --------------------------
	.section	.nv.constant2._ZN10layer_norm13ln_fwd_kernelINS_13Kernel_traitsI6__halfS2_S2_S2_fjLj2560ELj1ELj4ELj1ELj16ENS_18Kernel_traits_baseILj2560ES2_S2_S2_S2_fjLj128EEEEELb1ELb0ELb0ELb1EEEvNS_9FwdParamsE,"a",@progbits
	.sectionflags	@""
	.align	4
.nv.constant2._ZN10layer_norm13ln_fwd_kernelINS_13Kernel_traitsI6__halfS2_S2_S2_fjLj2560ELj1ELj4ELj1ELj16ENS_18Kernel_traits_baseILj2560ES2_S2_S2_S2_fjLj128EEEEELb1ELb0ELb0ELb1EEEvNS_9FwdParamsE:
        /*0000*/ 	.byte	0xf0, 0x0e, 0x00, 0x00, 0x30, 0x0f, 0x00, 0x00, 0xb0, 0x0e, 0x00, 0x00


//--------------------- .nv.constant2._ZN10layer_norm13ln_fwd_kernelINS_13Kernel_traitsI6__halfS2_S2_S2_fjLj2560ELj1ELj4ELj1ELj16ENS_18Kernel_traits_baseILj2560ES2_S2_S2_S2_fjLj128EEEEELb1ELb1ELb0ELb0EEEvNS_9FwdParamsE --------------------------
	.section	.nv.constant2._ZN10layer_norm13ln_fwd_kernelINS_13Kernel_traitsI6__halfS2_S2_S2_fjLj2560ELj1ELj4ELj1ELj16ENS_18Kernel_traits_baseILj2560ES2_S2_S2_S2_fjLj128EEEEELb1ELb1ELb0ELb0EEEvNS_9FwdParamsE,"a",@progbits
	.sectionflags	@""
	.align	4
.nv.constant2._ZN10layer_norm13ln_fwd_kernelINS_13Kernel_traitsI6__halfS2_S2_S2_fjLj2560ELj1ELj4ELj1ELj16ENS_18Kernel_traits_baseILj2560ES2_S2_S2_S2_fjLj128EEEEELb1ELb1ELb0ELb0EEEvNS_9FwdParamsE:
        /*0000*/ 	.byte	0xc0, 0x19, 0x00, 0x00, 0x00, 0x1a, 0x00, 0x00, 0x80, 0x19, 0x00, 0x00


//--------------------- .nv.constant2._ZN10layer_norm13ln_fwd_kernelINS_13Kernel_traitsI6__halfS2_S2_S2_fjLj2560ELj1ELj4ELj1ELj16ENS_18Kernel_traits_baseILj2560ES2_S2_S2_S2_fjLj128EEEEELb1ELb1ELb0ELb1EEEvNS_9FwdParamsE --------------------------
	.section	.nv.constant2._ZN10layer_norm13ln_fwd_kernelINS_13Kernel_traitsI6__halfS2_S2_S2_fjLj2560ELj1ELj4ELj1ELj16ENS_18Kernel_traits_baseILj2560ES2_S2_S2_S2_fjLj128EEEEELb1ELb1ELb0ELb1EEEvNS_9FwdParamsE,"a",@progbits
	.sectionflags	@""
	.align	4
.nv.constant2._ZN10layer_norm13ln_fwd_kernelINS_13Kernel_traitsI6__halfS2_S2_S2_fjLj2560ELj1ELj4ELj1ELj16ENS_18Kernel_traits_baseILj2560ES2_S2_S2_S2_fjLj128EEEEELb1ELb1ELb0ELb1EEEvNS_9FwdParamsE:
        /*0000*/ 	.byte	0x70, 0x0f, 0x00, 0x00, 0xb0, 0x0f, 0x00, 0x00, 0x30, 0x0f, 0x00, 0x00


//--------------------- .nv.constant2._ZN10layer_norm13ln_fwd_kernelINS_13Kernel_traitsIf13__nv_bfloat16S2_S2_fjLj2560ELj1ELj4ELj1ELj16ENS_18Kernel_traits_baseILj2560EfS2_S2_S2_fjLj128EEEEELb1ELb0ELb0ELb0EEEvNS_9FwdParamsE --------------------------
	.section	.nv.constant2._ZN10layer_norm13ln_fwd_kernelINS_13Kernel_traitsIf13__nv_bfloat16S2_S2_fjLj2560ELj1ELj4ELj1ELj16ENS_18Kernel_traits_baseILj2560EfS2_S2_S2_fjLj128EEEEELb1ELb0ELb0ELb0EEEvNS_9FwdParamsE,"a",@progbits
	.sectionflags	@""
	.align	4
.nv.constant2._ZN10layer_norm13ln_fwd_kernelINS_13Kernel_traitsIf13__nv_bfloat16S2_S2_fjLj2560ELj1ELj4ELj1ELj16ENS_18Kernel_traits_baseILj2560EfS2_S2_S2_fjLj128EEEEELb1ELb0ELb0ELb0EEEvNS_9FwdParamsE:
        /*0000*/ 	.byte	0x80, 0x1a, 0x00, 0x00, 0xc0, 0x1a, 0x00, 0x00, 0x40, 0x1a, 0x00, 0x00


//--------------------- .nv.constant2._ZN10layer_norm13ln_fwd_kernelINS_13Kernel_traitsIf13__nv_bfloat16S2_S2_fjLj2560ELj1ELj4ELj1ELj16ENS_18Kernel_traits_baseILj2560EfS2_S2_S2_fjLj128EEEEELb1ELb0ELb0ELb1EEEvNS_9FwdParamsE --------------------------
	.section	.nv.constant2._ZN10layer_norm13ln_fwd_kernelINS_13Kernel_traitsIf13__nv_bfloat16S2_S2_fjLj2560ELj1ELj4ELj1ELj16ENS_18Kernel_traits_baseILj2560EfS2_S2_S2_fjLj128EEEEELb1ELb0ELb0ELb1EEEvNS_9FwdParamsE,"a",@progbits
	.sectionflags	@""
	.align	4
.nv.constant2._ZN10layer_norm13ln_fwd_kernelINS_13Kernel_traitsIf13__nv_bfloat16S2_S2_fjLj2560ELj1ELj4ELj1ELj16ENS_18Kernel_traits_baseILj2560EfS2_S2_S2_fjLj128EEEEELb1ELb0ELb0ELb1EEEvNS_9FwdParamsE:
        /*0000*/ 	.byte	0x10, 0x16, 0x00, 0x00, 0x50, 0x16, 0x00, 0x00, 0xd0, 0x15, 0x00, 0x00


//--------------------- .nv.constant2._ZN10layer_norm13ln_fwd_kernelINS_13Kernel_traitsIf13__nv_bfloat16S2_S2_fjLj2560ELj1ELj4ELj1ELj16ENS_18Kernel_traits_baseILj2560EfS2_S2_S2_fjLj128EEEEELb1ELb1ELb0ELb0EEEvNS_9FwdParamsE --------------------------
	.section	.nv.constant2._ZN10layer_norm13ln_fwd_kernelINS_13Kernel_traitsIf13__nv_bfloat16S2_S2_fjLj2560ELj1ELj4ELj1ELj16ENS_18Kernel_traits_baseILj2560EfS2_S2_S2_fjLj128EEEEELb1ELb1ELb0ELb0EEEvNS_9FwdParamsE,"a",@progbits
	.sectionflags	@""
	.align	4
.nv.constant2._ZN10layer_norm13ln_fwd_kernelINS_13Kernel_traitsIf13__nv_bfloat16S2_S2_fjLj2560ELj1ELj4ELj1ELj16ENS_18Kernel_traits_baseILj2560EfS2_S2_S2_fjLj128EEEEELb1ELb1ELb0ELb0EEEvNS_9FwdParamsE:
        /*0000*/ 	.byte	0x60, 0x30, 0x00, 0x00, 0xa0, 0x30, 0x00, 0x00, 0x20, 0x30, 0x00, 0x00


//--------------------- .nv.constant2._ZN10layer_norm13ln_fwd_kernelINS_13Kernel_traitsIf13__nv_bfloat16S2_S2_fjLj2560ELj1ELj4ELj1ELj16ENS_18Kernel_traits_baseILj2560EfS2_S2_S2_fjLj128EEEEELb1ELb1ELb0ELb1EEEvNS_9FwdParamsE --------------------------
	.section	.nv.constant2._ZN10layer_norm13ln_fwd_kernelINS_13Kernel_traitsIf13__nv_bfloat16S2_S2_fjLj2560ELj1ELj4ELj1ELj16ENS_18Kernel_traits_baseILj2560EfS2_S2_S2_fjLj128EEEEELb1ELb1ELb0ELb1EEEvNS_9FwdParamsE,"a",@progbits
	.sectionflags	@""
	.align	4
.nv.constant2._ZN10layer_norm13ln_fwd_kernelINS_13Kernel_traitsIf13__nv_bfloat16S2_S2_fjLj2560ELj1ELj4ELj1ELj16ENS_18Kernel_traits_baseILj2560EfS2_S2_S2_fjLj128EEEEELb1ELb1ELb0ELb1EEEvNS_9FwdParamsE:
        /*0000*/ 	.byte	0x90, 0x1a, 0x00, 0x00, 0xd0, 0x1a, 0x00, 0x00, 0x50, 0x1a, 0x00, 0x00


//--------------------- .nv.constant2._ZN10layer_norm13ln_fwd_kernelINS_13Kernel_traitsI13__nv_bfloat16S2_fS2_fjLj2560ELj1ELj4ELj1ELj16ENS_18Kernel_traits_baseILj2560ES2_S2_fS2_fjLj128EEEEELb1ELb0ELb0ELb0EEEvNS_9FwdParamsE --------------------------
	.section	.nv.constant2._ZN10layer_norm13ln_fwd_kernelINS_13Kernel_traitsI13__nv_bfloat16S2_fS2_fjLj2560ELj1ELj4ELj1ELj16ENS_18Kernel_traits_baseILj2560ES2_S2_fS2_fjLj128EEEEELb1ELb0ELb0ELb0EEEvNS_9FwdParamsE,"a",@progbits
	.sectionflags	@""
	.align	4
.nv.constant2._ZN10layer_norm13ln_fwd_kernelINS_13Kernel_traitsI13__nv_bfloat16S2_fS2_fjLj2560ELj1ELj4ELj1ELj16ENS_18Kernel_traits_baseILj2560ES2_S2_fS2_fjLj128EEEEELb1ELb0ELb0ELb0EEEvNS_9FwdParamsE:
        /*0000*/ 	.byte	0x10, 0x1c, 0x00, 0x00, 0x50, 0x1c, 0x00, 0x00, 0xd0, 0x1b, 0x00, 0x00


//--------------------- .nv.constant2._ZN10layer_norm13ln_fwd_kernelINS_13Kernel_traitsI13__nv_bfloat16S2_fS2_fjLj2560ELj1ELj4ELj1ELj16ENS_18Kernel_traits_baseILj2560ES2_S2_fS2_fjLj128EEEEELb1ELb0ELb0ELb1EEEvNS_9FwdParamsE --------------------------
	.section	.nv.constant2._ZN10layer_norm13ln_fwd_kernelINS_13Kernel_traitsI13__nv_bfloat16S2_fS2_fjLj2560ELj1ELj4ELj1ELj16ENS_18Kernel_traits_baseILj2560ES2_S2_fS2_fjLj128EEEEELb1ELb0ELb0ELb1EEEvNS_9FwdParamsE,"a",@progbits
	.sectionflags	@""
	.align	4
.nv.constant2._ZN10layer_norm13ln_fwd_kernelINS_13Kernel_traitsI13__nv_bfloat16S2_fS2_fjLj2560ELj1ELj4ELj1ELj16ENS_18Kernel_traits_baseILj2560ES2_S2_fS2_fjLj128EEEEELb1ELb0ELb0ELb1EEEvNS_9FwdParamsE:
        /*0000*/ 	.byte	0xa0, 0x13, 0x00, 0x00, 0xe0, 0x13, 0x00, 0x00, 0x60, 0x13, 0x00, 0x00


//--------------------- .nv.constant2._ZN10layer_norm13ln_fwd_kernelINS_13Kernel_traitsI13__nv_bfloat16S2_fS2_fjLj2560ELj1ELj4ELj1ELj16ENS_18Kernel_traits_baseILj2560ES2_S2_fS2_fjLj128EEEEELb1ELb1ELb0ELb0EEEvNS_9FwdParamsE --------------------------
	.section	.nv.constant2._ZN10layer_norm13ln_fwd_kernelINS_13Kernel_traitsI13__nv_bfloat16S2_fS2_fjLj2560ELj1ELj4ELj1ELj16ENS_18Kernel_traits_baseILj2560ES2_S2_fS2_fjLj128EEEEELb1ELb1ELb0ELb0EEEvNS_9FwdParamsE,"a",@progbits
	.sectionflags	@""
	.align	4
.nv.constant2._ZN10layer_norm13ln_fwd_kernelINS_13Kernel_traitsI13__nv_bfloat16S2_fS2_fjLj2560ELj1ELj4ELj1ELj16ENS_18Kernel_traits_baseILj2560ES2_S2_fS2_fjLj128EEEEELb1ELb1ELb0ELb0EEEvNS_9FwdParamsE:
        /*0000*/ 	.byte	0xb0, 0x27, 0x00, 0x00, 0xf0, 0x27, 0x00, 0x00, 0x70, 0x27, 0x00, 0x00


//--------------------- .nv.constant2._ZN10layer_norm13ln_fwd_kernelINS_13Kernel_traitsI13__nv_bfloat16S2_fS2_fjLj2560ELj1ELj4ELj1ELj16ENS_18Kernel_traits_baseILj2560ES2_S2_fS2_fjLj128EEEEELb1ELb1ELb0ELb1EEEvNS_9FwdParamsE --------------------------
	.section	.nv.constant2._ZN10layer_norm13ln_fwd_kernelINS_13Kernel_traitsI13__nv_bfloat16S2_fS2_fjLj2560ELj1ELj4ELj1ELj16ENS_18Kernel_traits_baseILj2560ES2_S2_fS2_fjLj128EEEEELb1ELb1ELb0ELb1EEEvNS_9FwdParamsE,"a",@progbits
	.sectionflags	@""
	.align	4
.nv.constant2._ZN10layer_norm13ln_fwd_kernelINS_13Kernel_traitsI13__nv_bfloat16S2_fS2_fjLj2560ELj1ELj4ELj1ELj16ENS_18Kernel_traits_baseILj2560ES2_S2_fS2_fjLj128EEEEELb1ELb1ELb0ELb1EEEvNS_9FwdParamsE:
        /*0000*/ 	.byte	0x20, 0x19, 0x00, 0x00, 0x60, 0x19, 0x00, 0x00, 0xe0, 0x18, 0x00, 0x00


//--------------------- .nv.constant2._ZN10layer_norm13ln_fwd_kernelINS_13Kernel_traitsIf13__nv_bfloat16fS2_fjLj2560ELj1ELj4ELj1ELj16ENS_18Kernel_traits_baseILj2560EfS2_fS2_fjLj128EEEEELb1ELb0ELb0ELb0EEEvNS_9FwdParamsE --------------------------
	.section	.nv.constant2._ZN10layer_norm13ln_fwd_kernelINS_13Kernel_traitsIf13__nv_bfloat16fS2_fjLj2560ELj1ELj4ELj1ELj16ENS_18Kernel_traits_baseILj2560EfS2_fS2_fjLj128EEEEELb1ELb0ELb0ELb0EEEvNS_9FwdParamsE,"a",@progbits
	.sectionflags	@""
	.align	4
.nv.constant2._ZN10layer_norm13ln_fwd_kernelINS_13Kernel_traitsIf13__nv_bfloat16fS2_fjLj2560ELj1ELj4ELj1ELj16ENS_18Kernel_traits_baseILj2560EfS2_fS2_fjLj128EEEEELb1ELb0ELb0ELb0EEEvNS_9FwdParamsE:
        /*0000*/ 	.byte	0x10, 0x1a, 0x00, 0x00, 0x50, 0x1a, 0x00, 0x00, 0xd0, 0x19, 0x00, 0x00


//--------------------- .nv.constant2._ZN10layer_norm13ln_fwd_kernelINS_13Kernel_traitsIf13__nv_bfloat16fS2_fjLj2560ELj1ELj4ELj1ELj16ENS_18Kernel_traits_baseILj2560EfS2_fS2_fjLj128EEEEELb1ELb0ELb0ELb1EEEvNS_9FwdParamsE --------------------------
	.section	.nv.constant2._ZN10layer_norm13ln_fwd_kernelINS_13Kernel_traitsIf13__nv_bfloat16fS2_fjLj2560ELj1ELj4ELj1ELj16ENS_18Kernel_traits_baseILj2560EfS2_fS2_fjLj128EEEEELb1ELb0ELb0ELb1EEEvNS_9FwdParamsE,"a",@progbits
	.sectionflags	@""
	.align	4
.nv.constant2._ZN10layer_norm13ln_fwd_kernelINS_13Kernel_traitsIf13__nv_bfloat16fS2_fjLj2560ELj1ELj4ELj1ELj16ENS_18Kernel_traits_baseILj2560EfS2_fS2_fjLj128EEEEELb1ELb0ELb0ELb1EEEvNS_9FwdParamsE:
        /*0000*/ 	.byte	0x60, 0x16, 0x00, 0x00, 0xa0, 0x16, 0x00, 0x00, 0x20, 0x16, 0x00, 0x00


//--------------------- .nv.constant2._ZN10layer_norm13ln_fwd_kernelINS_13Kernel_traitsIf13__nv_bfloat16fS2_fjLj2560ELj1ELj4ELj1ELj16ENS_18Kernel_traits_baseILj2560EfS2_fS2_fjLj128EEEEELb1ELb1ELb0ELb0EEEvNS_9FwdParamsE --------------------------
	.section	.nv.constant2._ZN10layer_norm13ln_fwd_kernelINS_13Kernel_traitsIf13__nv_bfloat16fS2_fjLj2560ELj1ELj4ELj1ELj16ENS_18Kernel_traits_baseILj2560EfS2_fS2_fjLj128EEEEELb1ELb1ELb0ELb0EEEvNS_9FwdParamsE,"a",@progbits
	.sectionflags	@""
	.align	4
.nv.constant2._ZN10layer_norm13ln_fwd_kernelINS_13Kernel_traitsIf13__nv_bfloat16fS2_fjLj2560ELj1ELj4ELj1ELj16ENS_18Kernel_traits_baseILj2560EfS2_fS2_fjLj128EEEEELb1ELb1ELb0ELb0EEEvNS_9FwdParamsE:
        /*0000*/ 	.byte	0xb0, 0x2f, 0x00, 0x00, 0xf0, 0x2f, 0x00, 0x00, 0x70, 0x2f, 0x00, 0x00


//--------------------- .nv.constant2._ZN10layer_norm13ln_fwd_kernelINS_13Kernel_traitsIf13__nv_bfloat16fS2_fjLj2560ELj1ELj4ELj1ELj16ENS_18Kernel_traits_baseILj2560EfS2_fS2_fjLj128EEEEELb1ELb1ELb0ELb1EEEvNS_9FwdParamsE --------------------------
	.section	.nv.constant2._ZN10layer_norm13ln_fwd_kernelINS_13Kernel_traitsIf13__nv_bfloat16fS2_fjLj2560ELj1ELj4ELj1ELj16ENS_18Kernel_traits_baseILj2560EfS2_fS2_fjLj128EEEEELb1ELb1ELb0ELb1EEEvNS_9FwdParamsE,"a",@progbits
	.sectionflags	@""
	.align	4
.nv.constant2._ZN10layer_norm13ln_fwd_kernelINS_13Kernel_traitsIf13__nv_bfloat16fS2_fjLj2560ELj1ELj4ELj1ELj16ENS_18Kernel_traits_baseILj2560EfS2_fS2_fjLj128EEEEELb1ELb1ELb0ELb1EEEvNS_9FwdParamsE:
        /*0000*/ 	.byte	0xe0, 0x1a, 0x00, 0x00, 0x20, 0x1b, 0x00, 0x00, 0xa0, 0x1a, 0x00, 0x00


//--------------------- .nv.constant2._ZN10layer_norm13ln_fwd_kernelINS_13Kernel_traitsIf6__halfS2_S2_fjLj2560ELj1ELj4ELj1ELj16ENS_18Kernel_traits_baseILj2560EfS2_S2_S2_fjLj128EEEEELb1ELb0ELb0ELb0EEEvNS_9FwdParamsE --------------------------
	.section	.nv.constant2._ZN10layer_norm13ln_fwd_kernelINS_13Kernel_traitsIf6__halfS2_S2_fjLj2560ELj1ELj4ELj1ELj16ENS_18Kernel_traits_baseILj2560EfS2_S2_S2_fjLj128EEEEELb1ELb0ELb0ELb0EEEvNS_9FwdParamsE,"a",@progbits
	.sectionflags	@""
	.align	4
.nv.constant2._ZN10layer_norm13ln_fwd_kernelINS_13Kernel_traitsIf6__halfS2_S2_fjLj2560ELj1ELj4ELj1ELj16ENS_18Kernel_traits_baseILj2560EfS2_S2_S2_fjLj128EEEEELb1ELb0ELb0ELb0EEEvNS_9FwdParamsE:
        /*0000*/ 	.byte	0xa0, 0x1a, 0x00, 0x00, 0xe0, 0x1a, 0x00, 0x00, 0x60, 0x1a, 0x00, 0x00


//--------------------- .nv.constant2._ZN10layer_norm13ln_fwd_kernelINS_13Kernel_traitsIf6__halfS2_S2_fjLj2560ELj1ELj4ELj1ELj16ENS_18Kernel_traits_baseILj2560EfS2_S2_S2_fjLj128EEEEELb1ELb0ELb0ELb1EEEvNS_9FwdParamsE --------------------------
	.section	.nv.constant2._ZN10layer_norm13ln_fwd_kernelINS_13Kernel_traitsIf6__halfS2_S2_fjLj2560ELj1ELj4ELj1ELj16ENS_18Kernel_traits_baseILj2560EfS2_S2_S2_fjLj128EEEEELb1ELb0ELb0ELb1EEEvNS_9FwdParamsE,"a",@progbits
	.sectionflags	@""
	.align	4
.nv.constant2._ZN10layer_norm13ln_fwd_kernelINS_13Kernel_traitsIf6__halfS2_S2_fjLj2560ELj1ELj4ELj1ELj16ENS_18Kernel_traits_baseILj2560EfS2_S2_S2_fjLj128EEEEELb1ELb0ELb0ELb1EEEvNS_9FwdParamsE:
        /*0000*/ 	.byte	0x10, 0x16, 0x00, 0x00, 0x50, 0x16, 0x00, 0x00, 0xd0, 0x15, 0x00, 0x00


//--------------------- .nv.constant2._ZN10layer_norm13ln_fwd_kernelINS_13Kernel_traitsIf6__halfS2_S2_fjLj2560ELj1ELj4ELj1ELj16ENS_18Kernel_traits_baseILj2560EfS2_S2_S2_fjLj128EEEEELb1ELb1ELb0ELb0EEEvNS_9FwdParamsE --------------------------
	.section	.nv.constant2._ZN10layer_norm13ln_fwd_kernelINS_13Kernel_traitsIf6__halfS2_S2_fjLj2560ELj1ELj4ELj1ELj16ENS_18Kernel_traits_baseILj2560EfS2_S2_S2_fjLj128EEEEELb1ELb1ELb0ELb0EEEvNS_9FwdParamsE,"a",@progbits
	.sectionflags	@""
	.align	4
.nv.constant2._ZN10layer_norm13ln_fwd_kernelINS_13Kernel_traitsIf6__halfS2_S2_fjLj2560ELj1ELj4ELj1ELj16ENS_18Kernel_traits_baseILj2560EfS2_S2_S2_fjLj128EEEEELb1ELb1ELb0ELb0EEEvNS_9FwdParamsE:
        /*0000*/ 	.byte	0x60, 0x30, 0x00, 0x00, 0xa0, 0x30, 0x00, 0x00, 0x20, 0x30, 0x00, 0x00


//--------------------- .nv.constant2._ZN10layer_norm13ln_fwd_kernelINS_13Kernel_traitsIf6__halfS2_S2_fjLj2560ELj1ELj4ELj1ELj16ENS_18Kernel_traits_baseILj2560EfS2_S2_S2_fjLj128EEEEELb1ELb1ELb0ELb1EEEvNS_9FwdParamsE --------------------------
	.section	.nv.constant2._ZN10layer_norm13ln_fwd_kernelINS_13Kernel_traitsIf6__halfS2_S2_fjLj2560ELj1ELj4ELj1ELj16ENS_18Kernel_traits_baseILj2560EfS2_S2_S2_fjLj128EEEEELb1ELb1ELb0ELb1EEEvNS_9FwdParamsE,"a",@progbits
	.sectionflags	@""
	.align	4
.nv.constant2._ZN10layer_norm13ln_fwd_kernelINS_13Kernel_traitsIf6__halfS2_S2_fjLj2560ELj1ELj4ELj1ELj16ENS_18Kernel_traits_baseILj2560EfS2_S2_S2_fjLj128EEEEELb1ELb1ELb0ELb1EEEvNS_9FwdParamsE:
        /*0000*/ 	.byte	0x70, 0x1a, 0x00, 0x00, 0xb0, 0x1a, 0x00, 0x00, 0x30, 0x1a, 0x00, 0x00


//--------------------- .nv.constant2._ZN10layer_norm13ln_fwd_kernelINS_13Kernel_traitsI6__halfS2_fS2_fjLj2560ELj1ELj4ELj1ELj16ENS_18Kernel_traits_baseILj2560ES2_S2_fS2_fjLj128EEEEELb1ELb0ELb0ELb0EEEvNS_9FwdParamsE --------------------------
	.section	.nv.constant2._ZN10layer_norm13ln_fwd_kernelINS_13Kernel_traitsI6__halfS2_fS2_fjLj2560ELj1ELj4ELj1ELj16ENS_18Kernel_traits_baseILj2560ES2_S2_fS2_fjLj128EEEEELb1ELb0ELb0ELb0EEEvNS_9FwdParamsE,"a",@progbits
	.sectionflags	@""
	.align	4
.nv.constant2._ZN10layer_norm13ln_fwd_kernelINS_13Kernel_traitsI6__halfS2_fS2_fjLj2560ELj1ELj4ELj1ELj16ENS_18Kernel_traits_baseILj2560ES2_S2_fS2_fjLj128EEEEELb1ELb0ELb0ELb0EEEvNS_9FwdParamsE:
        /*0000*/ 	.byte	0xf0, 0x15, 0x00, 0x00, 0x30, 0x16, 0x00, 0x00, 0xb0, 0x15, 0x00, 0x00


//--------------------- .nv.constant2._ZN10layer_norm13ln_fwd_kernelINS_13Kernel_traitsI6__halfS2_fS2_fjLj2560ELj1ELj4ELj1ELj16ENS_18Kernel_traits_baseILj2560ES2_S2_fS2_fjLj128EEEEELb1ELb0ELb0ELb1EEEvNS_9FwdParamsE --------------------------
	.section	.nv.constant2._ZN10layer_norm13ln_fwd_kernelINS_13Kernel_traitsI6__halfS2_fS2_fjLj2560ELj1ELj4ELj1ELj16ENS_18Kernel_traits_baseILj2560ES2_S2_fS2_fjLj128EEEEELb1ELb0ELb0ELb1EEEvNS_9FwdParamsE,"a",@progbits
	.sectionflags	@""
	.align	4
.nv.constant2._ZN10layer_norm13ln_fwd_kernelINS_13Kernel_traitsI6__halfS2_fS2_fjLj2560ELj1ELj4ELj1ELj16ENS_18Kernel_traits_baseILj2560ES2_S2_fS2_fjLj128EEEEELb1ELb0ELb0ELb1EEEvNS_9FwdParamsE:
        /*0000*/ 	.byte	0x00, 0x0f, 0x00, 0x00, 0x40, 0x0f, 0x00, 0x00, 0xc0, 0x0e, 0x00, 0x00


//--------------------- .nv.constant2._ZN10layer_norm13ln_fwd_kernelINS_13Kernel_traitsI6__halfS2_fS2_fjLj2560ELj1ELj4ELj1ELj16ENS_18Kernel_traits_baseILj2560ES2_S2_fS2_fjLj128EEEEELb1ELb1ELb0ELb0EEEvNS_9FwdParamsE --------------------------
	.section	.nv.constant2._ZN10layer_norm13ln_fwd_kernelINS_13Kernel_traitsI6__halfS2_fS2_fjLj2560ELj1ELj4ELj1ELj16ENS_18Kernel_traits_baseILj2560ES2_S2_fS2_fjLj128EEEEELb1ELb1ELb0ELb0EEEvNS_9FwdParamsE,"a",@progbits
	.sectionflags	@""
	.align	4
.nv.constant2._ZN10layer_norm13ln_fwd_kernelINS_13Kernel_traitsI6__halfS2_fS2_fjLj2560ELj1ELj4ELj1ELj16ENS_18Kernel_traits_baseILj2560ES2_S2_fS2_fjLj128EEEEELb1ELb1ELb0ELb0EEEvNS_9FwdParamsE:
        /*0000*/ 	.byte	0xd0, 0x19, 0x00, 0x00, 0x10, 0x1a, 0x00, 0x00, 0x90, 0x19, 0x00, 0x00


//--------------------- .nv.constant2._ZN10layer_norm13ln_fwd_kernelINS_13Kernel_traitsI6__halfS2_fS2_fjLj2560ELj1ELj4ELj1ELj16ENS_18Kernel_traits_baseILj2560ES2_S2_fS2_fjLj128EEEEELb1ELb1ELb0ELb1EEEvNS_9FwdParamsE --------------------------
	.section	.nv.constant2._ZN10layer_norm13ln_fwd_kernelINS_13Kernel_traitsI6__halfS2_fS2_fjLj2560ELj1ELj4ELj1ELj16ENS_18Kernel_traits_baseILj2560ES2_S2_fS2_fjLj128EEEEELb1ELb1ELb0ELb1EEEvNS_9FwdParamsE,"a",@progbits
	.sectionflags	@""
	.align	4
.nv.constant2._ZN10layer_norm13ln_fwd_kernelINS_13Kernel_traitsI6__halfS2_fS2_fjLj2560ELj1ELj4ELj1ELj16ENS_18Kernel_traits_baseILj2560ES2_S2_fS2_fjLj128EEEEELb1ELb1ELb0ELb1EEEvNS_9FwdParamsE:
        /*0000*/ 	.byte	0x90, 0x0f, 0x00, 0x00, 0xd0, 0x0f, 0x00, 0x00, 0x50, 0x0f, 0x00, 0x00


//--------------------- .nv.constant2._ZN10layer_norm13ln_fwd_kernelINS_13Kernel_traitsIf6__halffS2_fjLj2560ELj1ELj4ELj1ELj16ENS_18Kernel_traits_baseILj2560EfS2_fS2_fjLj128EEEEELb1ELb0ELb0ELb0EEEvNS_9FwdParamsE --------------------------
	.section	.nv.constant2._ZN10layer_norm13ln_fwd_kernelINS_13Kernel_traitsIf6__halffS2_fjLj2560ELj1ELj4ELj1ELj16ENS_18Kernel_traits_baseILj2560EfS2_fS2_fjLj128EEEEELb1ELb0ELb0ELb0EEEvNS_9FwdParamsE,"a",@progbits
	.sectionflags	@""
	.align	4
.nv.constant2._ZN10layer_norm13ln_fwd_kernelINS_13Kernel_traitsIf6__halffS2_fjLj2560ELj1ELj4ELj1ELj16ENS_18Kernel_traits_baseILj2560EfS2_fS2_fjLj128EEEEELb1ELb0ELb0ELb0EEEvNS_9FwdParamsE:
        /*0000*/ 	.byte	0x10, 0x1a, 0x00, 0x00, 0x50, 0x1a, 0x00, 0x00, 0xd0, 0x19, 0x00, 0x00


//--------------------- .nv.constant2._ZN10layer_norm13ln_fwd_kernelINS_13Kernel_traitsIf6__halffS2_fjLj2560ELj1ELj4ELj1ELj16ENS_18Kernel_traits_baseILj2560EfS2_fS2_fjLj128EEEEELb1ELb0ELb0ELb1EEEvNS_9FwdParamsE --------------------------
	.section	.nv.constant2._ZN10layer_norm13ln_fwd_kernelINS_13Kernel_traitsIf6__halffS2_fjLj2560ELj1ELj4ELj1ELj16ENS_18Kernel_traits_baseILj2560EfS2_fS2_fjLj128EEEEELb1ELb0ELb0ELb1EEEvNS_9FwdParamsE,"a",@progbits
	.sectionflags	@""
	.align	4
.nv.constant2._ZN10layer_norm13ln_fwd_kernelINS_13Kernel_traitsIf6__halffS2_fjLj2560ELj1ELj4ELj1ELj16ENS_18Kernel_traits_baseILj2560EfS2_fS2_fjLj128EEEEELb1ELb0ELb0ELb1EEEvNS_9FwdParamsE:
        /*0000*/ 	.byte	0x60, 0x16, 0x00, 0x00, 0xa0, 0x16, 0x00, 0x00, 0x20, 0x16, 0x00, 0x00


//--------------------- .nv.constant2._ZN10layer_norm13ln_fwd_kernelINS_13Kernel_traitsIf6__halffS2_fjLj2560ELj1ELj4ELj1ELj16ENS_18Kernel_traits_baseILj2560EfS2_fS2_fjLj128EEEEELb1ELb1ELb0ELb0EEEvNS_9FwdParamsE --------------------------
	.section	.nv.constant2._ZN10layer_norm13ln_fwd_kernelINS_13Kernel_traitsIf6__halffS2_fjLj2560ELj1ELj4ELj1ELj16ENS_18Kernel_traits_baseILj2560EfS2_fS2_fjLj128EEEEELb1ELb1ELb0ELb0EEEvNS_9FwdParamsE,"a",@progbits
	.sectionflags	@""
	.align	4
.nv.constant2._ZN10layer_norm13ln_fwd_kernelINS_13Kernel_traitsIf6__halffS2_fjLj2560ELj1ELj4ELj1ELj16ENS_18Kernel_traits_baseILj2560EfS2_fS2_fjLj128EEEEELb1ELb1ELb0ELb0EEEvNS_9FwdParamsE:
        /*0000*/ 	.byte	0xb0, 0x2f, 0x00, 0x00, 0xf0, 0x2f, 0x00, 0x00, 0x70, 0x2f, 0x00, 0x00


//--------------------- .nv.constant2._ZN10layer_norm13ln_fwd_kernelINS_13Kernel_traitsIf6__halffS2_fjLj2560ELj1ELj4ELj1ELj16ENS_18Kernel_traits_baseILj2560EfS2_fS2_fjLj128EEEEELb1ELb1ELb0ELb1EEEvNS_9FwdParamsE --------------------------
	.section	.nv.constant2._ZN10layer_norm13ln_fwd_kernelINS_13Kernel_traitsIf6__halffS2_fjLj2560ELj1ELj4ELj1ELj16ENS_18Kernel_traits_baseILj2560EfS2_fS2_fjLj128EEEEELb1ELb1ELb0ELb1EEEvNS_9FwdParamsE,"a",@progbits
	.sectionflags	@""
	.align	4
.nv.constant2._ZN10layer_norm13ln_fwd_kernelINS_13Kernel_traitsIf6__halffS2_fjLj2560ELj1ELj4ELj1ELj16ENS_18Kernel_traits_baseILj2560EfS2_fS2_fjLj128EEEEELb1ELb1ELb0ELb1EEEvNS_9FwdParamsE:
        /*0000*/ 	.byte	0xc0, 0x1a, 0x00, 0x00, 0x00, 0x1b, 0x00, 0x00, 0x80, 0x1a, 0x00, 0x00


//--------------------- .nv.constant2._ZN10layer_norm13ln_fwd_kernelINS_13Kernel_traitsI6__halfffffjLj2560ELj1ELj4ELj1ELj16ENS_18Kernel_traits_baseILj2560ES2_ffffjLj128EEEEELb1ELb0ELb0ELb0EEEvNS_9FwdParamsE --------------------------
	.section	.nv.constant2._ZN10layer_norm13ln_fwd_kernelINS_13Kernel_traitsI6__halfffffjLj2560ELj1ELj4ELj1ELj16ENS_18Kernel_traits_baseILj2560ES2_ffffjLj128EEEEELb1ELb0ELb0ELb0EEEvNS_9FwdParamsE,"a",@progbits
	.sectionflags	@""
	.align	4
.nv.constant2._ZN10layer_norm13ln_fwd_kernelINS_13Kernel_traitsI6__halfffffjLj2560ELj1ELj4ELj1ELj16ENS_18Kernel_traits_baseILj2560ES2_ffffjLj128EEEEELb1ELb0ELb0ELb0EEEvNS_9FwdParamsE:
        /*0000*/ 	.byte	0xc0, 0x27, 0x00, 0x00, 0x00, 0x28, 0x00, 0x00, 0x80, 0x27, 0x00, 0x00


//--------------------- .nv.constant2._ZN10layer_norm13ln_fwd_kernelINS_13Kernel_traitsI6__halfffffjLj2560ELj1ELj4ELj1ELj16ENS_18Kernel_traits_baseILj2560ES2_ffffjLj128EEEEELb1ELb0ELb0ELb1EEEvNS_9FwdParamsE --------------------------
	.section	.nv.constant2._ZN10layer_norm13ln_fwd_kernelINS_13Kernel_traitsI6__halfffffjLj2560ELj1ELj4ELj1ELj16ENS_18Kernel_traits_baseILj2560ES2_ffffjLj128EEEEELb1ELb0ELb0ELb1EEEvNS_9FwdParamsE,"a",@progbits
	.sectionflags	@""
	.align	4
.nv.constant2._ZN10layer_norm13ln_fwd_kernelINS_13Kernel_traitsI6__halfffffjLj2560ELj1ELj4ELj1ELj16ENS_18Kernel_traits_baseILj2560ES2_ffffjLj128EEEEELb1ELb0ELb0ELb1EEEvNS_9FwdParamsE:
        /*0000*/ 	.byte	0xf0, 0x1a, 0x00, 0x00, 0x30, 0x1b, 0x00, 0x00, 0xb0, 0x1a, 0x00, 0x00


//--------------------- .nv.constant2._ZN10layer_norm13ln_fwd_kernelINS_13Kernel_traitsI6__halfffffjLj2560ELj1ELj4ELj1ELj16ENS_18Kernel_traits_baseILj2560ES2_ffffjLj128EEEEELb1ELb1ELb0ELb0EEEvNS_9FwdParamsE --------------------------
	.section	.nv.constant2._ZN10layer_norm13ln_fwd_kernelINS_13Kernel_traitsI6__halfffffjLj2560ELj1ELj4ELj1ELj16ENS_18Kernel_traits_baseILj2560ES2_ffffjLj128EEEEELb1ELb1ELb0ELb0EEEvNS_9FwdParamsE,"a",@progbits
	.sectionflags	@""
	.align	4
.nv.constant2._ZN10layer_norm13ln_fwd_kernelINS_13Kernel_traitsI6__halfffffjLj2560ELj1ELj4ELj1ELj16ENS_18Kernel_traits_baseILj2560ES2_ffffjLj128EEEEELb1ELb1ELb0ELb0EEEvNS_9FwdParamsE:
        /*0000*/ 	.byte	0x10, 0x37, 0x00, 0x00, 0x50, 0x37, 0x00, 0x00, 0xd0, 0x36, 0x00, 0x00


//--------------------- .nv.constant2._ZN10layer_norm13ln_fwd_kernelINS_13Kernel_traitsI6__halfffffjLj2560ELj1ELj4ELj1ELj16ENS_18Kernel_traits_baseILj2560ES2_ffffjLj128EEEEELb1ELb1ELb0ELb1EEEvNS_9FwdParamsE --------------------------
	.section	.nv.constant2._ZN10layer_norm13ln_fwd_kernelINS_13Kernel_traitsI6__halfffffjLj2560ELj1ELj4ELj1ELj16ENS_18Kernel_traits_baseILj2560ES2_ffffjLj128EEEEELb1ELb1ELb0ELb1EEEvNS_9FwdParamsE,"a",@progbits
	.sectionflags	@""
	.align	4
.nv.constant2._ZN10layer_norm13ln_fwd_kernelINS_13Kernel_traitsI6__halfffffjLj2560ELj1ELj4ELj1ELj16ENS_18Kernel_traits_baseILj2560ES2_ffffjLj128EEEEELb1ELb1ELb0ELb1EEEvNS_9FwdParamsE:
        /*0000*/ 	.byte	0xd0, 0x24, 0x00, 0x00, 0x10, 0x25, 0x00, 0x00, 0x90, 0x24, 0x00, 0x00


//--------------------- .nv.constant2._ZN10layer_norm13ln_fwd_kernelINS_13Kernel_traitsIfffffjLj2560ELj1ELj4ELj1ELj16ENS_18Kernel_traits_baseILj2560EfffffjLj128EEEEELb1ELb0ELb0ELb0EEEvNS_9FwdParamsE --------------------------
	.section	.nv.constant2._ZN10layer_norm13ln_fwd_kernelINS_13Kernel_traitsIfffffjLj2560ELj1ELj4ELj1ELj16ENS_18Kernel_traits_baseILj2560EfffffjLj128EEEEELb1ELb0ELb0ELb0EEEvNS_9FwdParamsE,"a",@progbits
	.sectionflags	@""
	.align	4
.nv.constant2._ZN10layer_norm13ln_fwd_kernelINS_13Kernel_traitsIfffffjLj2560ELj1ELj4ELj1ELj16ENS_18Kernel_traits_baseILj2560EfffffjLj128EEEEELb1ELb0ELb0ELb0EEEvNS_9FwdParamsE:
        /*0000*/ 	.byte	0xe0, 0x1f, 0x00, 0x00, 0x20, 0x20, 0x00, 0x00, 0xa0, 0x1f, 0x00, 0x00


//--------------------- .nv.constant2._ZN10layer_norm13ln_fwd_kernelINS_13Kernel_traitsIfffffjLj2560ELj1ELj4ELj1ELj16ENS_18Kernel_traits_baseILj2560EfffffjLj128EEEEELb1ELb0ELb0ELb1EEEvNS_9FwdParamsE --------------------------
	.section	.nv.constant2._ZN10layer_norm13ln_fwd_kernelINS_13Kernel_traitsIfffffjLj2560ELj1ELj4ELj1ELj16ENS_18Kernel_traits_baseILj2560EfffffjLj128EEEEELb1ELb0ELb0ELb1EEEvNS_9FwdParamsE,"a",@progbits
	.sectionflags	@""
	.align	4
.nv.constant2._ZN10layer_norm13ln_fwd_kernelINS_13Kernel_traitsIfffffjLj2560ELj1ELj4ELj1ELj16ENS_18Kernel_traits_baseILj2560EfffffjLj128EEEEELb1ELb0ELb0ELb1EEEvNS_9FwdParamsE:
        /*0000*/ 	.byte	0x90, 0x16, 0x00, 0x00, 0xd0, 0x16, 0x00, 0x00, 0x50, 0x16, 0x00, 0x00


//--------------------- .nv.constant2._ZN10layer_norm13ln_fwd_kernelINS_13Kernel_traitsIfffffjLj2560ELj1ELj4ELj1ELj16ENS_18Kernel_traits_baseILj2560EfffffjLj128EEEEELb1ELb1ELb0ELb0EEEvNS_9FwdParamsE --------------------------
	.section	.nv.constant2._ZN10layer_norm13ln_fwd_kernelINS_13Kernel_traitsIfffffjLj2560ELj1ELj4ELj1ELj16ENS_18Kernel_traits_baseILj2560EfffffjLj128EEEEELb1ELb1ELb0ELb0EEEvNS_9FwdParamsE,"a",@progbits
	.sectionflags	@""
	.align	4
.nv.constant2._ZN10layer_norm13ln_fwd_kernelINS_13Kernel_traitsIfffffjLj2560ELj1ELj4ELj1ELj16ENS_18Kernel_traits_baseILj2560EfffffjLj128EEEEELb1ELb1ELb0ELb0EEEvNS_9FwdParamsE:
        /*0000*/ 	.byte	0x30, 0x3c, 0x00, 0x00, 0x70, 0x3c, 0x00, 0x00, 0xf0, 0x3b, 0x00, 0x00


//--------------------- .nv.constant2._ZN10layer_norm13ln_fwd_kernelINS_13Kernel_traitsIfffffjLj2560ELj1ELj4ELj1ELj16ENS_18Kernel_traits_baseILj2560EfffffjLj128EEEEELb1ELb1ELb0ELb1EEEvNS_9FwdParamsE --------------------------
	.section	.nv.constant2._ZN10layer_norm13ln_fwd_kernelINS_13Kernel_traitsIfffffjLj2560ELj1ELj4ELj1ELj16ENS_18Kernel_traits_baseILj2560EfffffjLj128EEEEELb1ELb1ELb0ELb1EEEvNS_9FwdParamsE,"a",@progbits
	.sectionflags	@""
	.align	4
.nv.constant2._ZN10layer_norm13ln_fwd_kernelINS_13Kernel_traitsIfffffjLj2560ELj1ELj4ELj1ELj16ENS_18Kernel_traits_baseILj2560EfffffjLj128EEEEELb1ELb1ELb0ELb1EEEvNS_9FwdParamsE:
        /*0000*/ 	.byte	0xc0, 0x1a, 0x00, 0x00, 0x00, 0x1b, 0x00, 0x00, 0x80, 0x1a, 0x00, 0x00


//--------------------- .text._ZN10layer_norm13ln_fwd_kernelINS_13Kernel_traitsI13__nv_bfloat16S2_S2_S2_fjLj2560ELj1ELj4ELj1ELj16ENS_18Kernel_traits_baseILj2560ES2_S2_S2_S2_fjLj128EEEEELb0ELb0ELb0ELb0EEEvNS_9FwdParamsE --------------------------
	.section	.text._ZN10layer_norm13ln_fwd_kernelINS_13Kernel_traitsI13__nv_bfloat16S2_S2_S2_fjLj2560ELj1ELj4ELj1ELj16ENS_18Kernel_traits_baseILj2560ES2_S2_S2_S2_fjLj128EEEEELb0ELb0ELb0ELb0EEEvNS_9FwdParamsE,"ax",@progbits
	.align	128
        .global         _ZN10layer_norm13ln_fwd_kernelINS_13Kernel_traitsI13__nv_bfloat16S2_S2_S2_fjLj2560ELj1ELj4ELj1ELj16ENS_18Kernel_traits_baseILj2560ES2_S2_S2_S2_fjLj128EEEEELb0ELb0ELb0ELb0EEEvNS_9FwdParamsE
        .type           _ZN10layer_norm13ln_fwd_kernelINS_13Kernel_traitsI13__nv_bfloat16S2_S2_S2_fjLj2560ELj1ELj4ELj1ELj16ENS_18Kernel_traits_baseILj2560ES2_S2_S2_S2_fjLj128EEEEELb0ELb0ELb0ELb0EEEvNS_9FwdParamsE,@function
        .size           _ZN10layer_norm13ln_fwd_kernelINS_13Kernel_traitsI13__nv_bfloat16S2_S2_S2_fjLj2560ELj1ELj4ELj1ELj16ENS_18Kernel_traits_baseILj2560ES2_S2_S2_S2_fjLj128EEEEELb0ELb0ELb0ELb0EEEvNS_9FwdParamsE,(.L_x_88416 - _ZN10layer_norm13ln_fwd_kernelINS_13Kernel_traitsI13__nv_bfloat16S2_S2_S2_fjLj2560ELj1ELj4ELj1ELj16ENS_18Kernel_traits_baseILj2560ES2_S2_S2_S2_fjLj128EEEEELb0ELb0ELb0ELb0EEEvNS_9FwdParamsE)
        .other          _ZN10layer_norm13ln_fwd_kernelINS_13Kernel_traitsI13__nv_bfloat16S2_S2_S2_fjLj2560ELj1ELj4ELj1ELj16ENS_18Kernel_traits_baseILj2560ES2_S2_S2_S2_fjLj128EEEEELb0ELb0ELb0ELb0EEEvNS_9FwdParamsE,@"STO_CUDA_ENTRY STV_DEFAULT"
_ZN10layer_norm13ln_fwd_kernelINS_13Kernel_traitsI13__nv_bfloat16S2_S2_S2_fjLj2560ELj1ELj4ELj1ELj16ENS_18Kernel_traits_baseILj2560ES2_S2_S2_S2_fjLj128EEEEELb0ELb0ELb0ELb0EEEvNS_9FwdParamsE:
.text._ZN10layer_norm13ln_fwd_kernelINS_13Kernel_traitsI13__nv_bfloat16S2_S2_S2_fjLj2560ELj1ELj4ELj1ELj16ENS_18Kernel_traits_baseILj2560ES2_S2_S2_S2_fjLj128EEEEELb0ELb0ELb0ELb0EEEvNS_9FwdParamsE:
[----:B------:R-:W-:Y:S01]  /*0000*/  LDC R1, c[0x0][0x37c] ;  /* 0x0000df00ff017b82 */ /* 0x000fe20000000800 */
[----:B------:R-:W0:Y:S07]  /*0010*/  S2R R31, SR_TID.X ;  /* 0x00000000001f7919 */ /* 0x000e2e0000002100 */
[----:B------:R-:W1:Y:S01]  /*0020*/  LDC R3, c[0x0][0x388] ;  /* 0x0000e200ff037b82 */ /* 0x000e620000000800 */
[----:B------:R-:W2:Y:S01]  /*0030*/  LDCU.64 UR8, c[0x0][0x438] ;  /* 0x00008700ff0877ac */ /* 0x000ea20008000a00 */
[----:B------:R-:W-:Y:S01]  /*0040*/  BSSY.RECONVERGENT B0, `(.L_x_0) ;  /* 0x00000c0000007945 */ /* 0x000fe20003800200 */
[----:B------:R-:W3:Y:S05]  /*0050*/  LDCU.64 UR6, c[0x0][0x358] ;  /* 0x00006b00ff0677ac */ /* 0x000eea0008000a00 */
[----:B------:R-:W4:Y:S01]  /*0060*/  S2UR UR4, SR_CTAID.X ;  /* 0x00000000000479c3 */ /* 0x000f220000002500 */
[----:B--2---:R-:W-:-:S04]  /*0070*/  UISETP.NE.U32.AND UP0, UPT, UR8, URZ, UPT ;  /* 0x000000ff0800728c */ /* 0x004fc8000bf05070 */
[----:B------:R-:W-:Y:S01]  /*0080*/  UISETP.NE.AND.EX UP0, UPT, UR9, URZ, UPT, UP0 ;  /* 0x000000ff0900728c */ /* 0x000fe2000bf05300 */
[----:B-1----:R-:W-:-:S04]  /*0090*/  SHF.R.S32.HI R0, RZ, 0x1f, R3 ;  /* 0x0000001fff007819 */ /* 0x002fc80000011403 */
[----:B------:R-:W-:Y:S02]  /*00a0*/  LEA.HI R0, R0, R3, RZ, 0x3 ;  /* 0x0000000300007211 */ /* 0x000fe400078f18ff */
[C---:B0-----:R-:W-:Y:S01]  /*00b0*/  LOP3.LUT R3, R31.reuse, 0x1f, RZ, 0xc, !PT ;  /* 0x0000001f1f037812 */ /* 0x041fe200078e0cff */
[----:B----4-:R-:W-:Y:S01]  /*00c0*/  USHF.L.U32 UR4, UR4, 0x2, URZ ;  /* 0x0000000204047899 */ /* 0x010fe200080006ff */
[----:B------:R-:W-:Y:S02]  /*00d0*/  SHF.R.U32.HI R161, RZ, 0x5, R31 ;  /* 0x00000005ffa17819 */ /* 0x000fe4000001161f */
[----:B------:R-:W-:Y:S02]  /*00e0*/  LEA.HI.SX32 R162, R0, R3, 0x1d ;  /* 0x0000000300a27211 */ /* 0x000fe400078feaff */
[----:B------:R-:W-:Y:S02]  /*00f0*/  LOP3.LUT R31, R31, 0x1f, RZ, 0xc0, !PT ;  /* 0x0000001f1f1f7812 */ /* 0x000fe400078ec0ff */
[----:B------:R-:W-:Y:S01]  /*0100*/  LOP3.LUT R161, R161, UR4, RZ, 0xfc, !PT ;  /* 0x00000004a1a17c12 */ /* 0x000fe2000f8efcff */
[----:B---3--:R-:W-:Y:S06]  /*0110*/  BRA.U !UP0, `(.L_x_1) ;  /* 0x0000000508447547 */ /* 0x008fec000b800000 */
[C---:B------:R-:W-:Y:S02]  /*0120*/  ISETP.GE.U32.AND P5, PT, R162.reuse, 0x20, PT ;  /* 0x00000020a200780c */ /* 0x040fe40003fa6070 */
[C---:B------:R-:W-:Y:S02]  /*0130*/  ISETP.GE.U32.AND P6, PT, R162.reuse, 0x40, PT ;  /* 0x00000040a200780c */ /* 0x040fe40003fc6070 */
[C---:B------:R-:W-:Y:S02]  /*0140*/  ISETP.GE.U32.AND P0, PT, R162.reuse, 0x60, PT ;  /* 0x00000060a200780c */ /* 0x040fe40003f06070 */
[C---:B------:R-:W-:Y:S02]  /*0150*/  ISETP.GE.U32.AND P1, PT, R162.reuse, 0x80, PT ;  /* 0x00000080a200780c */ /* 0x040fe40003f26070 */
[C---:B------:R-:W-:Y:S02]  /*0160*/  ISETP.GE.U32.AND P2, PT, R162.reuse, 0xa0, PT ;  /* 0x000000a0a200780c */ /* 0x040fe40003f46070 */
[----:B------:R-:W-:-:S03]  /*0170*/  ISETP.GE.U32.AND P3, PT, R162, 0xc0, PT ;  /* 0x000000c0a200780c */ /* 0x000fc60003f66070 */
[----:B------:R-:W0:Y:S08]  /*0180*/  @P5 LDC.64 R2, c[0x0][0x3d0] ;  /* 0x0000f400ff025b82 */ /* 0x000e300000000a00 */
[----:B------:R-:W1:Y:S08]  /*0190*/  @P5 LDC.64 R4, c[0x0][0x438] ;  /* 0x00010e00ff045b82 */ /* 0x000e700000000a00 */
[----:B------:R-:W2:Y:S08]  /*01a0*/  @P6 LDC.64 R6, c[0x0][0x3d0] ;  /* 0x0000f400ff066b82 */ /* 0x000eb00000000a00 */
[----:B------:R-:W3:Y:S01]  /*01b0*/  @P6 LDC.64 R8, c[0x0][0x438] ;  /* 0x00010e00ff086b82 */ /* 0x000ee20000000a00 */
[----:B0-----:R-:W-:Y:S01]  /*01c0*/  @P5 IMAD.WIDE.U32 R2, R31, 0x10, R2 ;  /* 0x000000101f025825 */ /* 0x001fe200078e0002 */
[----:B------:R-:W-:-:S04]  /*01d0*/  ISETP.GE.U32.AND P4, PT, R162, 0xe0, PT ;  /* 0x000000e0a200780c */ /* 0x000fc80003f86070 */
[----:B------:R0:W5:Y:S02]  /*01e0*/  @P5 LDG.E.128 R124, desc[UR6][R2.64] ;  /* 0x00000006027c5981 */ /* 0x000164000c1e1d00 */
[----:B------:R-:W4:Y:S01]  /*01f0*/  @P0 LDC.64 R10, c[0x0][0x3d0] ;  /* 0x0000f400ff0a0b82 */ /* 0x000f220000000a00 */
[C---:B-1----:R-:W-:Y:S01]  /*0200*/  @P5 IMAD.WIDE.U32 R4, R31.reuse, 0x10, R4 ;  /* 0x000000101f045825 */ /* 0x042fe200078e0004 */
[----:B------:R-:W-:-:S04]  /*0210*/  @P5 LOP3.LUT R31, R31, 0x20, RZ, 0xfc, !PT ;  /* 0x000000201f1f5812 */ /* 0x000fc800078efcff */
[----:B------:R1:W5:Y:S02]  /*0220*/  @P5 LD.E.128 R120, desc[UR6][R4.64] ;  /* 0x0000000604785980 */ /* 0x000364000c101d00 */
[----:B------:R-:W1:Y:S01]  /*0230*/  @P0 LDC.64 R12, c[0x0][0x438] ;  /* 0x00010e00ff0c0b82 */ /* 0x000e620000000a00 */
[----:B--2---:R-:W-:-:S05]  /*0240*/  @P6 IMAD.WIDE.U32 R6, R31, 0x10, R6 ;  /* 0x000000101f066825 */ /* 0x004fca00078e0006 */
[----:B------:R2:W5:Y:S02]  /*0250*/  @P6 LDG.E.128 R116, desc[UR6][R6.64] ;  /* 0x0000000606746981 */ /* 0x000564000c1e1d00 */
[----:B------:R-:W2:Y:S01]  /*0260*/  @P1 LDC.64 R14, c[0x0][0x3d0] ;  /* 0x0000f400ff0e1b82 */ /* 0x000ea20000000a00 */
[----:B---3--:R-:W-:-:S07]  /*0270*/  @P6 IMAD.WIDE.U32 R8, R31, 0x10, R8 ;  /* 0x000000101f086825 */ /* 0x008fce00078e0008 */
[----:B------:R-:W3:Y:S01]  /*0280*/  @P1 LDC.64 R16, c[0x0][0x438] ;  /* 0x00010e00ff101b82 */ /* 0x000ee20000000a00 */
[----:B------:R3:W5:Y:S01]  /*0290*/  @P6 LD.E.128 R112, desc[UR6][R8.64] ;  /* 0x0000000608706980 */ /* 0x000762000c101d00 */
[----:B------:R-:W-:-:S06]  /*02a0*/  @P6 IADD3 R31, PT, PT, R31, 0x20, RZ ;  /* 0x000000201f1f6810 */ /* 0x000fcc0007ffe0ff */
[----:B------:R-:W3:Y:S01]  /*02b0*/  @P2 LDC.64 R18, c[0x0][0x3d0] ;  /* 0x0000f400ff122b82 */ /* 0x000ee20000000a00 */
[----:B------:R-:W-:-:S07]  /*02c0*/  ISETP.GE.U32.AND P6, PT, R162, 0x100, PT ;  /* 0x00000100a200780c */ /* 0x000fce0003fc6070 */
[----:B------:R-:W3:Y:S01]  /*02d0*/  @P2 LDC.64 R20, c[0x0][0x438] ;  /* 0x00010e00ff142b82 */ /* 0x000ee20000000a00 */
[----:B------:R-:W-:Y:S01]  /*02e0*/  ISETP.GE.U32.AND P5, PT, R162, 0x120, PT ;  /* 0x00000120a200780c */ /* 0x000fe20003fa6070 */
[----:B----4-:R-:W-:-:S06]  /*02f0*/  @P0 IMAD.WIDE.U32 R10, R31, 0x10, R10 ;  /* 0x000000101f0a0825 */ /* 0x010fcc00078e000a */
[----:B0-----:R-:W0:Y:S01]  /*0300*/  @P3 LDC.64 R2, c[0x0][0x3d0] ;  /* 0x0000f400ff023b82 */ /* 0x001e220000000a00 */
[----:B-1----:R-:W-:-:S07]  /*0310*/  @P0 IMAD.WIDE.U32 R12, R31, 0x10, R12 ;  /* 0x000000101f0c0825 */ /* 0x002fce00078e000c */
[----:B------:R-:W1:Y:S01]  /*0320*/  @P3 LDC.64 R22, c[0x0][0x438] ;  /* 0x00010e00ff163b82 */ /* 0x000e620000000a00 */
[----:B------:R-:W-:Y:S01]  /*0330*/  @P0 IADD3 R31, PT, PT, R31, 0x20, RZ ;  /* 0x000000201f1f0810 */ /* 0x000fe20007ffe0ff */
[----:B------:R4:W5:Y:S06]  /*0340*/  @P0 LDG.E.128 R108, desc[UR6][R10.64] ;  /* 0x000000060a6c0981 */ /* 0x00096c000c1e1d00 */
[----:B------:R-:W4:Y:S01]  /*0350*/  @P4 LDC.64 R4, c[0x0][0x3d0] ;  /* 0x0000f400ff044b82 */ /* 0x000f220000000a00 */
[C---:B--2---:R-:W-:Y:S01]  /*0360*/  @P1 IMAD.WIDE.U32 R14, R31.reuse, 0x10, R14 ;  /* 0x000000101f0e1825 */ /* 0x044fe200078e000e */
[----:B------:R2:W5:Y:S06]  /*0370*/  @P0 LD.E.128 R104, desc[UR6][R12.64] ;  /* 0x000000060c680980 */ /* 0x00056c000c101d00 */
[----:B------:R-:W2:Y:S01]  /*0380*/  @P4 LDC.64 R6, c[0x0][0x438] ;  /* 0x00010e00ff064b82 */ /* 0x000ea20000000a00 */
[C---:B---3--:R-:W-:Y:S01]  /*0390*/  @P1 IMAD.WIDE.U32 R16, R31.reuse, 0x10, R16 ;  /* 0x000000101f101825 */ /* 0x048fe200078e0010 */
[----:B------:R-:W-:Y:S01]  /*03a0*/  @P1 IADD3 R31, PT, PT, R31, 0x20, RZ ;  /* 0x000000201f1f1810 */ /* 0x000fe20007ffe0ff */
[----:B------:R3:W5:Y:S05]  /*03b0*/  @P1 LDG.E.128 R100, desc[UR6][R14.64] ;  /* 0x000000060e641981 */ /* 0x00076a000c1e1d00 */
[----:B------:R-:W3:Y:S01]  /*03c0*/  @P6 LDC.64 R8, c[0x0][0x3d0] ;  /* 0x0000f400ff086b82 */ /* 0x000ee20000000a00 */
[C---:B------:R-:W-:Y:S01]  /*03d0*/  @P2 IMAD.WIDE.U32 R18, R31.reuse, 0x10, R18 ;  /* 0x000000101f122825 */ /* 0x040fe200078e0012 */
[----:B------:R0:W5:Y:S06]  /*03e0*/  @P1 LD.E.128 R96, desc[UR6][R16.64] ;  /* 0x0000000610601980 */ /* 0x00016c000c101d00 */
[----:B------:R-:W3:Y:S01]  /*03f0*/  @P6 LDC.64 R24, c[0x0][0x438] ;  /* 0x00010e00ff186b82 */ /* 0x000ee20000000a00 */
[C---:B------:R-:W-:Y:S01]  /*0400*/  @P2 IMAD.WIDE.U32 R20, R31.reuse, 0x10, R20 ;  /* 0x000000101f142825 */ /* 0x040fe200078e0014 */
[----:B------:R-:W-:Y:S01]  /*0410*/  @P2 IADD3 R31, PT, PT, R31, 0x20, RZ ;  /* 0x000000201f1f2810 */ /* 0x000fe20007ffe0ff */
[----:B------:R1:W5:Y:S05]  /*0420*/  @P2 LDG.E.128 R92, desc[UR6][R18.64] ;  /* 0x00000006125c2981 */ /* 0x00036a000c1e1d00 */
[----:B------:R-:W3:Y:S01]  /*0430*/  @P5 LDC.64 R26, c[0x0][0x3d0] ;  /* 0x0000f400ff1a5b82 */ /* 0x000ee20000000a00 */
[C---:B0-----:R-:W-:Y:S01]  /*0440*/  @P3 IMAD.WIDE.U32 R2, R31.reuse, 0x10, R2 ;  /* 0x000000101f023825 */ /* 0x041fe200078e0002 */
[----:B------:R0:W5:Y:S06]  /*0450*/  @P2 LD.E.128 R88, desc[UR6][R20.64] ;  /* 0x0000000614582980 */ /* 0x00016c000c101d00 */
[----:B------:R-:W0:Y:S01]  /*0460*/  @P5 LDC.64 R28, c[0x0][0x438] ;  /* 0x00010e00ff1c5b82 */ /* 0x000e220000000a00 */
[C---:B-1----:R-:W-:Y:S01]  /*0470*/  @P3 IMAD.WIDE.U32 R22, R31.reuse, 0x10, R22 ;  /* 0x000000101f163825 */ /* 0x042fe200078e0016 */
[----:B------:R-:W-:Y:S01]  /*0480*/  @P3 IADD3 R31, PT, PT, R31, 0x20, RZ ;  /* 0x000000201f1f3810 */ /* 0x000fe20007ffe0ff */
[----:B------:R1:W5:Y:S04]  /*0490*/  @P3 LDG.E.128 R84, desc[UR6][R2.64] ;  /* 0x0000000602543981 */ /* 0x000368000c1e1d00 */
[C---:B----4-:R-:W-:Y:S01]  /*04a0*/  @P4 IMAD.WIDE.U32 R4, R31.reuse, 0x10, R4 ;  /* 0x000000101f044825 */ /* 0x050fe200078e0004 */
[----:B------:R1:W5:Y:S03]  /*04b0*/  @P3 LD.E.128 R80, desc[UR6][R22.64] ;  /* 0x0000000616503980 */ /* 0x000366000c101d00 */
[C---:B--2---:R-:W-:Y:S01]  /*04c0*/  @P4 IMAD.WIDE.U32 R6, R31.reuse, 0x10, R6 ;  /* 0x000000101f064825 */ /* 0x044fe200078e0006 */
[----:B------:R-:W-:Y:S01]  /*04d0*/  @P4 IADD3 R31, PT, PT, R31, 0x20, RZ ;  /* 0x000000201f1f4810 */ /* 0x000fe20007ffe0ff */
[----:B------:R1:W5:Y:S04]  /*04e0*/  @P4 LDG.E.128 R76, desc[UR6][R4.64] ;  /* 0x00000006044c4981 */ /* 0x000368000c1e1d00 */
[C---:B---3--:R-:W-:Y:S01]  /*04f0*/  @P6 IMAD.WIDE.U32 R8, R31.reuse, 0x10, R8 ;  /* 0x000000101f086825 */ /* 0x048fe200078e0008 */
[----:B------:R1:W5:Y:S03]  /*0500*/  @P4 LD.E.128 R72, desc[UR6][R6.64] ;  /* 0x0000000606484980 */ /* 0x000366000c101d00 */
[C---:B------:R-:W-:Y:S01]  /*0510*/  @P6 IMAD.WIDE.U32 R24, R31.reuse, 0x10, R24 ;  /* 0x000000101f186825 */ /* 0x040fe200078e0018 */
[----:B------:R-:W-:Y:S01]  /*0520*/  @P6 IADD3 R31, PT, PT, R31, 0x20, RZ ;  /* 0x000000201f1f6810 */ /* 0x000fe20007ffe0ff */
[----:B------:R1:W5:Y:S04]  /*0530*/  @P6 LDG.E.128 R68, desc[UR6][R8.64] ;  /* 0x0000000608446981 */ /* 0x000368000c1e1d00 */
[C---:B------:R-:W-:Y:S01]  /*0540*/  @P5 IMAD.WIDE.U32 R26, R31.reuse, 0x10, R26 ;  /* 0x000000101f1a5825 */ /* 0x040fe200078e001a */
[----:B------:R1:W5:Y:S03]  /*0550*/  @P6 LD.E.128 R64, desc[UR6][R24.64] ;  /* 0x0000000618406980 */ /* 0x000366000c101d00 */
[C---:B0-----:R-:W-:Y:S01]  /*0560*/  @P5 IMAD.WIDE.U32 R28, R31.reuse, 0x10, R28 ;  /* 0x000000101f1c5825 */ /* 0x041fe200078e001c */
[----:B------:R1:W5:Y:S04]  /*0570*/  @P5 LDG.E.128 R60, desc[UR6][R26.64] ;  /* 0x000000061a3c5981 */ /* 0x000368000c1e1d00 */
[----:B------:R1:W5:Y:S01]  /*0580*/  @P5 LD.E.128 R56, desc[UR6][R28.64] ;  /* 0x000000061c385980 */ /* 0x000362000c101d00 */
[----:B------:R-:W-:Y:S01]  /*0590*/  ISETP.GE.U32.AND P0, PT, R162, 0x140, PT ;  /* 0x00000140a200780c */ /* 0x000fe20003f06070 */
[----:B------:R-:W-:-:S12]  /*05a0*/  @P5 VIADD R31, R31, 0x20 ;  /* 0x000000201f1f5836 */ /* 0x000fd80000000000 */
[----:B-1----:R-:W-:Y:S05]  /*05b0*/  @!P0 BRA `(.L_x_2) ;  /* 0x0000000400a08947 */ /* 0x002fea0003800000 */
[----:B------:R-:W0:Y:S08]  /*05c0*/  LDC.64 R52, c[0x0][0x3d0] ;  /* 0x0000f400ff347b82 */ /* 0x000e300000000a00 */
[----:B------:R-:W1:Y:S01]  /*05d0*/  LDC.64 R48, c[0x0][0x438] ;  /* 0x00010e00ff307b82 */ /* 0x000e620000000a00 */
[----:B0-----:R-:W-:-:S06]  /*05e0*/  IMAD.WIDE.U32 R52, R31, 0x10, R52 ;  /* 0x000000101f347825 */ /* 0x001fcc00078e0034 */
[----:B------:R-:W5:Y:S01]  /*05f0*/  LDG.E.128 R52, desc[UR6][R52.64] ;  /* 0x0000000634347981 */ /* 0x000f62000c1e1d00 */
[----:B-1----:R-:W-:-:S06]  /*0600*/  IMAD.WIDE.U32 R48, R31, 0x10, R48 ;  /* 0x000000101f307825 */ /* 0x002fcc00078e0030 */
[----:B------:R-:W5:Y:S01]  /*0610*/  LD.E.128 R48, desc[UR6][R48.64] ;  /* 0x0000000630307980 */ /* 0x000f62000c101d00 */
[----:B------:R-:W-:Y:S05]  /*0620*/  BRA `(.L_x_2) ;  /* 0x0000000400847947 */ /* 0x000fea0003800000 */
.L_x_1:
[C---:B------:R-:W-:Y:S02]  /*0630*/  ISETP.GE.U32.AND P1, PT, R162.reuse, 0x20, PT ;  /* 0x00000020a200780c */ /* 0x040fe40003f26070 */
[C---:B------:R-:W-:Y:S02]  /*0640*/  ISETP.GE.U32.AND P6, PT, R162.reuse, 0x40, PT ;  /* 0x00000040a200780c */ /* 0x040fe40003fc6070 */
[C---:B------:R-:W-:Y:S02]  /*0650*/  ISETP.GE.U32.AND P5, PT, R162.reuse, 0x60, PT ;  /* 0x00000060a200780c */ /* 0x040fe40003fa6070 */
[C---:B------:R-:W-:Y:S02]  /*0660*/  ISETP.GE.U32.AND P0, PT, R162.reuse, 0x80, PT ;  /* 0x00000080a200780c */ /* 0x040fe40003f06070 */
[C---:B------:R-:W-:Y:S02]  /*0670*/  ISETP.GE.U32.AND P4, PT, R162.reuse, 0xa0, PT ;  /* 0x000000a0a200780c */ /* 0x040fe40003f86070 */
[----:B------:R-:W-:-:S02]  /*0680*/  ISETP.GE.U32.AND P3, PT, R162, 0xc0, PT ;  /* 0x000000c0a200780c */ /* 0x000fc40003f66070 */
[----:B------:R-:W-:Y:S01]  /*0690*/  ISETP.GE.U32.AND P2, PT, R162, 0xe0, PT ;  /* 0x000000e0a200780c */ /* 0x000fe20003f46070 */
[----:B------:R-:W0:Y:S08]  /*06a0*/  @P1 LDC.64 R2, c[0x0][0x3d0] ;  /* 0x0000f400ff021b82 */ /* 0x000e300000000a00 */
[----:B------:R-:W1:Y:S08]  /*06b0*/  @P6 LDC.64 R4, c[0x0][0x3d0] ;  /* 0x0000f400ff046b82 */ /* 0x000e700000000a00 */
[----:B------:R-:W2:Y:S08]  /*06c0*/  @P5 LDC.64 R6, c[0x0][0x3d0] ;  /* 0x0000f400ff065b82 */ /* 0x000eb00000000a00 */
[----:B------:R-:W3:Y:S01]  /*06d0*/  @P0 LDC.64 R8, c[0x0][0x3d0] ;  /* 0x0000f400ff080b82 */ /* 0x000ee20000000a00 */
[C---:B0-----:R-:W-:Y:S01]  /*06e0*/  @P1 IMAD.WIDE.U32 R2, R31.reuse, 0x10, R2 ;  /* 0x000000101f021825 */ /* 0x041fe200078e0002 */
[----:B------:R-:W-:-:S02]  /*06f0*/  @P1 LOP3.LUT R31, R31, 0x20, RZ, 0xfc, !PT ;  /* 0x000000201f1f1812 */ /* 0x000fc400078efcff */
[----:B------:R-:W-:Y:S02]  /*0700*/  @P1 MOV R123, RZ ;  /* 0x000000ff007b1202 */ /* 0x000fe40000000f00 */
[----:B------:R0:W5:Y:S02]  /*0710*/  @P1 LDG.E.128 R124, desc[UR6][R2.64] ;  /* 0x00000006027c1981 */ /* 0x000164000c1e1d00 */
[----:B------:R-:W4:Y:S01]  /*0720*/  @P4 LDC.64 R10, c[0x0][0x3d0] ;  /* 0x0000f400ff0a4b82 */ /* 0x000f220000000a00 */
[C---:B-1----:R-:W-:Y:S01]  /*0730*/  @P6 IMAD.WIDE.U32 R4, R31.reuse, 0x10, R4 ;  /* 0x000000101f046825 */ /* 0x042fe200078e0004 */
[----:B------:R-:W-:Y:S02]  /*0740*/  ISETP.GE.U32.AND P1, PT, R162, 0x100, PT ;  /* 0x00000100a200780c */ /* 0x000fe40003f26070 */
[----:B------:R-:W-:Y:S02]  /*0750*/  @P6 IADD3 R31, PT, PT, R31, 0x20, RZ ;  /* 0x000000201f1f6810 */ /* 0x000fe40007ffe0ff */
[----:B------:R1:W5:Y:S02]  /*0760*/  @P6 LDG.E.128 R116, desc[UR6][R4.64] ;  /* 0x0000000604746981 */ /* 0x000364000c1e1d00 */
[----:B------:R-:W1:Y:S01]  /*0770*/  @P3 LDC.64 R12, c[0x0][0x3d0] ;  /* 0x0000f400ff0c3b82 */ /* 0x000e620000000a00 */
[----:B------:R-:W-:-:S02]  /*0780*/  @P6 MOV R115, RZ ;  /* 0x000000ff00736202 */ /* 0x000fc40000000f00 */
[----:B------:R-:W-:Y:S01]  /*0790*/  ISETP.GE.U32.AND P6, PT, R162, 0x120, PT ;  /* 0x00000120a200780c */ /* 0x000fe20003fc6070 */
[C---:B--2---:R-:W-:Y:S01]  /*07a0*/  @P5 IMAD.WIDE.U32 R6, R31.reuse, 0x10, R6 ;  /* 0x000000101f065825 */ /* 0x044fe200078e0006 */
[----:B------:R-:W-:-:S03]  /*07b0*/  @P5 IADD3 R31, PT, PT, R31, 0x20, RZ ;  /* 0x000000201f1f5810 */ /* 0x000fc60007ffe0ff */
[----:B------:R-:W2:Y:S01]  /*07c0*/  @P2 LDC.64 R14, c[0x0][0x3d0] ;  /* 0x0000f400ff0e2b82 */ /* 0x000ea20000000a00 */
[----:B------:R1:W5:Y:S01]  /*07d0*/  @P5 LDG.E.128 R108, desc[UR6][R6.64] ;  /* 0x00000006066c5981 */ /* 0x000362000c1e1d00 */
[C---:B---3--:R-:W-:Y:S01]  /*07e0*/  @P0 IMAD.WIDE.U32 R8, R31.reuse, 0x10, R8 ;  /* 0x000000101f080825 */ /* 0x048fe200078e0008 */
[----:B------:R-:W-:-:S04]  /*07f0*/  @P0 IADD3 R31, PT, PT, R31, 0x20, RZ ;  /* 0x000000201f1f0810 */ /* 0x000fc80007ffe0ff */
[----:B------:R3:W5:Y:S01]  /*0800*/  @P0 LDG.E.128 R100, desc[UR6][R8.64] ;  /* 0x0000000608640981 */ /* 0x000762000c1e1d00 */
[----:B0-----:R-:W0:Y:S01]  /*0810*/  @P1 LDC.64 R2, c[0x0][0x3d0] ;  /* 0x0000f400ff021b82 */ /* 0x001e220000000a00 */
[C---:B----4-:R-:W-:Y:S01]  /*0820*/  @P4 IMAD.WIDE.U32 R10, R31.reuse, 0x10, R10 ;  /* 0x000000101f0a4825 */ /* 0x050fe200078e000a */
[----:B------:R-:W-:-:S04]  /*0830*/  @P4 IADD3 R31, PT, PT, R31, 0x20, RZ ;  /* 0x000000201f1f4810 */ /* 0x000fc80007ffe0ff */
[----:B------:R3:W5:Y:S02]  /*0840*/  @P4 LDG.E.128 R92, desc[UR6][R10.64] ;  /* 0x000000060a5c4981 */ /* 0x000764000c1e1d00 */
[----:B------:R-:W4:Y:S01]  /*0850*/  @P6 LDC.64 R16, c[0x0][0x3d0] ;  /* 0x0000f400ff106b82 */ /* 0x000f220000000a00 */
[C---:B-1----:R-:W-:Y:S01]  /*0860*/  @P3 IMAD.WIDE.U32 R12, R31.reuse, 0x10, R12 ;  /* 0x000000101f0c3825 */ /* 0x042fe200078e000c */
[----:B------:R-:W-:-:S04]  /*0870*/  @P3 IADD3 R31, PT, PT, R31, 0x20, RZ ;  /* 0x000000201f1f3810 */ /* 0x000fc80007ffe0ff */
[----:B------:R3:W5:Y:S01]  /*0880*/  @P3 LDG.E.128 R84, desc[UR6][R12.64] ;  /* 0x000000060c543981 */ /* 0x000762000c1e1d00 */
[----:B--2---:R-:W-:-:S04]  /*0890*/  @P2 IMAD.WIDE.U32 R14, R31, 0x10, R14 ;  /* 0x000000101f0e2825 */ /* 0x004fc800078e000e */
[----:B------:R-:W-:Y:S01]  /*08a0*/  @P2 VIADD R31, R31, 0x20 ;  /* 0x000000201f1f2836 */ /* 0x000fe20000000000 */
[----:B------:R3:W5:Y:S03]  /*08b0*/  @P2 LDG.E.128 R76, desc[UR6][R14.64] ;  /* 0x000000060e4c2981 */ /* 0x000766000c1e1d00 */
[C---:B0-----:R-:W-:Y:S01]  /*08c0*/  @P1 IMAD.WIDE.U32 R2, R31.reuse, 0x10, R2 ;  /* 0x000000101f021825 */ /* 0x041fe200078e0002 */
[----:B------:R-:W-:-:S04]  /*08d0*/  @P1 IADD3 R31, PT, PT, R31, 0x20, RZ ;  /* 0x000000201f1f1810 */ /* 0x000fc80007ffe0ff */
[----:B------:R3:W5:Y:S01]  /*08e0*/  @P1 LDG.E.128 R68, desc[UR6][R2.64] ;  /* 0x0000000602441981 */ /* 0x000762000c1e1d00 */
[----:B----4-:R-:W-:-:S05]  /*08f0*/  @P6 IMAD.WIDE.U32 R16, R31, 0x10, R16 ;  /* 0x000000101f106825 */ /* 0x010fca00078e0010 */
[----:B------:R3:W5:Y:S01]  /*0900*/  @P6 LDG.E.128 R60, desc[UR6][R16.64] ;  /* 0x00000006103c6981 */ /* 0x000762000c1e1d00 */
[----:B------:R-:W-:Y:S02]  /*0910*/  @P5 MOV R107, RZ ;  /* 0x000000ff006b5202 */ /* 0x000fe40000000f00 */
[----:B------:R-:W-:Y:S01]  /*0920*/  ISETP.GE.U32.AND P5, PT, R162, 0x140, PT ;  /* 0x00000140a200780c */ /* 0x000fe20003fa6070 */
[----:B------:R-:W-:Y:S02]  /*0930*/  HFMA2 R58, -RZ, RZ, 0, 0 ;  /* 0x00000000ff3a7431 */ /* 0x000fe400000001ff */
[----:B------:R-:W-:Y:S02]  /*0940*/  HFMA2 R74, -RZ, RZ, 0, 0 ;  /* 0x00000000ff4a7431 */ /* 0x000fe400000001ff */
[----:B------:R-:W-:Y:S02]  /*0950*/  HFMA2 R90, -RZ, RZ, 0, 0 ;  /* 0x00000000ff5a7431 */ /* 0x000fe400000001ff */
[----:B------:R-:W-:Y:S01]  /*0960*/  HFMA2 R114, -RZ, RZ, 0, 0 ;  /* 0x00000000ff727431 */ /* 0x000fe200000001ff */
[----:B------:R-:W-:-:S02]  /*0970*/  CS2R R56, SRZ ;  /* 0x0000000000387805 */ /* 0x000fc4000001ff00 */
[----:B------:R-:W-:Y:S02]  /*0980*/  MOV R66, RZ ;  /* 0x000000ff00427202 */ /* 0x000fe40000000f00 */
[----:B------:R-:W-:Y:S02]  /*0990*/  CS2R R64, SRZ ;  /* 0x0000000000407805 */ /* 0x000fe4000001ff00 */
[----:B------:R-:W-:Y:S02]  /*09a0*/  CS2R R72, SRZ ;  /* 0x0000000000487805 */ /* 0x000fe4000001ff00 */
[----:B------:R-:W-:Y:S02]  /*09b0*/  MOV R82, RZ ;  /* 0x000000ff00527202 */ /* 0x000fe40000000f00 */
[----:B------:R-:W-:Y:S02]  /*09c0*/  CS2R R80, SRZ ;  /* 0x0000000000507805 */ /* 0x000fe4000001ff00 */
[----:B------:R-:W-:Y:S01]  /*09d0*/  CS2R R88, SRZ ;  /* 0x0000000000587805 */ /* 0x000fe2000001ff00 */
[----:B------:R-:W-:Y:S01]  /*09e0*/  IMAD.MOV.U32 R98, RZ, RZ, RZ ;  /* 0x000000ffff627224 */ /* 0x000fe200078e00ff */
[----:B------:R-:W-:-:S02]  /*09f0*/  CS2R R96, SRZ ;  /* 0x0000000000607805 */ /* 0x000fc4000001ff00 */
[----:B------:R-:W-:Y:S02]  /*0a00*/  MOV R106, RZ ;  /* 0x000000ff006a7202 */ /* 0x000fe40000000f00 */
[----:B------:R-:W-:Y:S02]  /*0a10*/  CS2R R104, SRZ ;  /* 0x0000000000687805 */ /* 0x000fe4000001ff00 */
[----:B------:R-:W-:Y:S02]  /*0a20*/  CS2R R112, SRZ ;  /* 0x0000000000707805 */ /* 0x000fe4000001ff00 */
[----:B------:R-:W-:Y:S02]  /*0a30*/  MOV R122, RZ ;  /* 0x000000ff007a7202 */ /* 0x000fe40000000f00 */
[----:B------:R-:W-:Y:S02]  /*0a40*/  CS2R R120, SRZ ;  /* 0x0000000000787805 */ /* 0x000fe4000001ff00 */
[----:B------:R-:W-:Y:S01]  /*0a50*/  @P0 MOV R99, RZ ;  /* 0x000000ff00630202 */ /* 0x000fe20000000f00 */
[----:B------:R-:W-:Y:S01]  /*0a60*/  @P1 IMAD.MOV.U32 R67, RZ, RZ, RZ ;  /* 0x000000ffff431224 */ /* 0x000fe200078e00ff */
[----:B------:R-:W-:-:S02]  /*0a70*/  @P4 MOV R91, RZ ;  /* 0x000000ff005b4202 */ /* 0x000fc40000000f00 */
[----:B------:R-:W-:Y:S02]  /*0a80*/  @P3 MOV R83, RZ ;  /* 0x000000ff00533202 */ /* 0x000fe40000000f00 */
[----:B------:R-:W-:Y:S02]  /*0a90*/  @P2 MOV R75, RZ ;  /* 0x000000ff004b2202 */ /* 0x000fe40000000f00 */
[----:B------:R-:W-:Y:S02]  /*0aa0*/  @P6 MOV R59, RZ ;  /* 0x000000ff003b6202 */ /* 0x000fe40000000f00 */
[----:B------:R-:W-:Y:S01]  /*0ab0*/  @P6 IADD3 R31, PT, PT, R31, 0x20, RZ ;  /* 0x000000201f1f6810 */ /* 0x000fe20007ffe0ff */
[----:B---3--:R-:W-:Y:S06]  /*0ac0*/  @!P5 BRA `(.L_x_2) ;  /* 0x00000000005cd947 */ /* 0x008fec0003800000 */
[----:B------:R-:W0:Y:S02]  /*0ad0*/  LDC.64 R52, c[0x0][0x3d0] ;  /* 0x0000f400ff347b82 */ /* 0x000e240000000a00 */
[----:B0-----:R-:W-:-:S06]  /*0ae0*/  IMAD.WIDE.U32 R52, R31, 0x10, R52 ;  /* 0x000000101f347825 */ /* 0x001fcc00078e0034 */
[----:B------:R-:W5:Y:S01]  /*0af0*/  LDG.E.128 R52, desc[UR6][R52.64] ;  /* 0x0000000634347981 */ /* 0x000f62000c1e1d00 */
[----:B------:R-:W-:Y:S02]  /*0b00*/  CS2R R50, SRZ ;  /* 0x0000000000327805 */ /* 0x000fe4000001ff00 */
[----:B------:R-:W-:Y:S02]  /*0b10*/  CS2R R48, SRZ ;  /* 0x0000000000307805 */ /* 0x000fe4000001ff00 */
[----:B------:R-:W-:Y:S02]  /*0b20*/  MOV R58, RZ ;  /* 0x000000ff003a7202 */ /* 0x000fe40000000f00 */
[----:B------:R-:W-:Y:S02]  /*0b30*/  CS2R R56, SRZ ;  /* 0x0000000000387805 */ /* 0x000fe4000001ff00 */
[----:B------:R-:W-:Y:S02]  /*0b40*/  MOV R66, RZ ;  /* 0x000000ff00427202 */ /* 0x000fe40000000f00 */
[----:B------:R-:W-:-:S02]  /*0b50*/  CS2R R64, SRZ ;  /* 0x0000000000407805 */ /* 0x000fc4000001ff00 */
[----:B------:R-:W-:Y:S02]  /*0b60*/  MOV R74, RZ ;  /* 0x000000ff004a7202 */ /* 0x000fe40000000f00 */
[----:B------:R-:W-:Y:S02]  /*0b70*/  CS2R R72, SRZ ;  /* 0x0000000000487805 */ /* 0x000fe4000001ff00 */
[----:B------:R-:W-:Y:S02]  /*0b80*/  MOV R82, RZ ;  /* 0x000000ff00527202 */ /* 0x000fe40000000f00 */
[----:B------:R-:W-:Y:S02]  /*0b90*/  CS2R R80, SRZ ;  /* 0x0000000000507805 */ /* 0x000fe4000001ff00 */
[----:B------:R-:W-:Y:S02]  /*0ba0*/  MOV R90, RZ ;  /* 0x000000ff005a7202 */ /* 0x000fe40000000f00 */
[----:B------:R-:W-:Y:S01]  /*0bb0*/  CS2R R88, SRZ ;  /* 0x0000000000587805 */ /* 0x000fe2000001ff00 */
[----:B------:R-:W-:Y:S01]  /*0bc0*/  IMAD.MOV.U32 R98, RZ, RZ, RZ ;  /* 0x000000ffff627224 */ /* 0x000fe200078e00ff */
[----:B------:R-:W-:-:S02]  /*0bd0*/  CS2R R96, SRZ ;  /* 0x0000000000607805 */ /* 0x000fc4000001ff00 */
[----:B------:R-:W-:Y:S02]  /*0be0*/  MOV R106, RZ ;  /* 0x000000ff006a7202 */ /* 0x000fe40000000f00 */
[----:B------:R-:W-:Y:S02]  /*0bf0*/  CS2R R104, SRZ ;  /* 0x0000000000687805 */ /* 0x000fe4000001ff00 */
[----:B------:R-:W-:Y:S02]  /*0c00*/  MOV R114, RZ ;  /* 0x000000ff00727202 */ /* 0x000fe40000000f00 */
[----:B------:R-:W-:Y:S02]  /*0c10*/  CS2R R112, SRZ ;  /* 0x0000000000707805 */ /* 0x000fe4000001ff00 */
[----:B------:R-:W-:Y:S02]  /*0c20*/  MOV R122, RZ ;  /* 0x000000ff007a7202 */ /* 0x000fe40000000f00 */
[----:B------:R-:W-:-:S07]  /*0c30*/  CS2R R120, SRZ ;  /* 0x0000000000787805 */ /* 0x000fce000001ff00 */
.L_x_2:
[----:B------:R-:W-:Y:S05]  /*0c40*/  BSYNC.RECONVERGENT B0 ;  /* 0x0000000000007941 */ /* 0x000fea0003800200 */
.L_x_0:
[----:B------:R-:W0:Y:S02]  /*0c50*/  LDCU UR4, c[0x0][0x384] ;  /* 0x00007080ff0477ac */ /* 0x000e240008000800 */
[----:B0-----:R-:W-:-:S13]  /*0c60*/  ISETP.GE.AND P0, PT, R161, UR4, PT ;  /* 0x00000004a1007c0c */ /* 0x001fda000bf06270 */
[----:B------:R-:W-:Y:S05]  /*0c70*/  @P0 EXIT ;  /* 0x000000000000094d */ /* 0x000fea0003800000 */
[----:B------:R-:W0:Y:S01]  /*0c80*/  LDCU.64 UR4, c[0x0][0x3e0] ;  /* 0x00007c00ff0477ac */ /* 0x000e220008000a00 */
[----:B-----5:R-:W-:Y:S02]  /*0c90*/  PRMT R160, R51, 0x7632, R160 ;  /* 0x0000763233a07816 */ /* 0x020fe400000000a0 */
[----:B------:R-:W-:Y:S01]  /*0ca0*/  PRMT R159, R55, 0x7632, R159 ;  /* 0x00007632379f7816 */ /* 0x000fe2000000009f */
[----:B------:R-:W1:Y:S01]  /*0cb0*/  LDCU UR8, c[0x0][0x388] ;  /* 0x00007100ff0877ac */ /* 0x000e620008000800 */
[----:B------:R-:W-:Y:S02]  /*0cc0*/  PRMT R158, R50, 0x7632, R158 ;  /* 0x00007632329e7816 */ /* 0x000fe4000000009e */
[----:B------:R-:W-:Y:S02]  /*0cd0*/  PRMT R157, R54, 0x7632, R157 ;  /* 0x00007632369d7816 */ /* 0x000fe4000000009d */
[----:B------:R-:W-:Y:S02]  /*0ce0*/  PRMT R156, R59, 0x7632, R156 ;  /* 0x000076323b9c7816 */ /* 0x000fe4000000009c */
[----:B------:R-:W-:-:S02]  /*0cf0*/  PRMT R155, R63, 0x7632, R155 ;  /* 0x000076323f9b7816 */ /* 0x000fc4000000009b */
[----:B------:R-:W-:Y:S02]  /*0d00*/  PRMT R154, R58, 0x7632, R154 ;  /* 0x000076323a9a7816 */ /* 0x000fe4000000009a */
[----:B------:R-:W-:Y:S02]  /*0d10*/  PRMT R153, R62, 0x7632, R153 ;  /* 0x000076323e997816 */ /* 0x000fe40000000099 */
[----:B------:R-:W-:Y:S01]  /*0d20*/  PRMT R152, R67, 0x7632, R152 ;  /* 0x0000763243987816 */ /* 0x000fe20000000098 */
[----:B0-----:R-:W-:Y:S01]  /*0d30*/  UISETP.NE.U32.AND UP0, UPT, UR4, URZ, UPT ;  /* 0x000000ff0400728c */ /* 0x001fe2000bf05070 */
[----:B------:R-:W-:Y:S01]  /*0d40*/  PRMT R151, R71, 0x7632, R151 ;  /* 0x0000763247977816 */ /* 0x000fe20000000097 */
[----:B------:R-:W0:Y:S01]  /*0d50*/  LDCU.U8 UR4, c[0x0][0x410] ;  /* 0x00008200ff0477ac */ /* 0x000e220008000000 */
[----:B------:R-:W-:Y:S02]  /*0d60*/  PRMT R150, R66, 0x7632, R150 ;  /* 0x0000763242967816 */ /* 0x000fe40000000096 */
[----:B------:R-:W-:Y:S01]  /*0d70*/  PRMT R149, R70, 0x7632, R149 ;  /* 0x0000763246957816 */ /* 0x000fe20000000095 */
[----:B------:R-:W-:Y:S01]  /*0d80*/  UISETP.NE.AND.EX UP0, UPT, UR5, URZ, UPT, UP0 ;  /* 0x000000ff0500728c */ /* 0x000fe2000bf05300 */
[----:B------:R-:W-:Y:S01]  /*0d90*/  PRMT R148, R65, 0x7632, R148 ;  /* 0x0000763241947816 */ /* 0x000fe20000000094 */
[----:B------:R-:W2:Y:S01]  /*0da0*/  LDCU UR5, c[0x0][0x448] ;  /* 0x00008900ff0577ac */ /* 0x000ea20008000800 */
[----:B------:R-:W-:-:S02]  /*0db0*/  PRMT R147, R69, 0x7632, R147 ;  /* 0x0000763245937816 */ /* 0x000fc40000000093 */
[----:B------:R-:W-:Y:S02]  /*0dc0*/  PRMT R146, R75, 0x7632, R146 ;  /* 0x000076324b927816 */ /* 0x000fe40000000092 */
[----:B------:R-:W-:Y:S02]  /*0dd0*/  PRMT R145, R79, 0x7632, R145 ;  /* 0x000076324f917816 */ /* 0x000fe40000000091 */
[----:B------:R-:W-:Y:S02]  /*0de0*/  PRMT R144, R74, 0x7632, R144 ;  /* 0x000076324a907816 */ /* 0x000fe40000000090 */
[----:B------:R-:W-:Y:S02]  /*0df0*/  PRMT R143, R78, 0x7632, R143 ;  /* 0x000076324e8f7816 */ /* 0x000fe4000000008f */
[----:B------:R-:W-:Y:S02]  /*0e00*/  PRMT R142, R73, 0x7632, R142 ;  /* 0x00007632498e7816 */ /* 0x000fe4000000008e */
        /* <DEDUP_REMOVED lines=43> */
[----:B------:R-:W-:Y:S02]  /*10c0*/  PLOP3.LUT P5, PT, PT, PT, UP0, 0x80, 0x8 ;  /* 0x000000000008781c */ /* 0x000fe40003faf008 */
[----:B------:R-:W-:Y:S02]  /*10d0*/  PRMT R39, R122, 0x7632, R39 ;  /* 0x000076327a277816 */ /* 0x000fe40000000027 */
[----:B------:R-:W-:Y:S02]  /*10e0*/  PRMT R40, R126, 0x7632, R40 ;  /* 0x000076327e287816 */ /* 0x000fe40000000028 */
[----:B------:R-:W-:Y:S02]  /*10f0*/  PRMT R41, R121, 0x7632, R41 ;  /* 0x0000763279297816 */ /* 0x000fe40000000029 */
[----:B------:R-:W-:Y:S02]  /*1100*/  PRMT R42, R125, 0x7632, R42 ;  /* 0x000076327d2a7816 */ /* 0x000fe4000000002a */
[----:B------:R-:W-:-:S02]  /*1110*/  PRMT R43, R120, 0x7632, R43 ;  /* 0x00007632782b7816 */ /* 0x000fc4000000002b */
[----:B012---:R-:W-:-:S07]  /*1120*/  PRMT R136, R124, 0x7632, R136 ;  /* 0x000076327c887816 */ /* 0x007fce0000000088 */
.L_x_74:
[----:B------:R-:W0:Y:S01]  /*1130*/  @P5 LDC.64 R128, c[0x0][0x3e0] ;  /* 0x0000f800ff805b82 */ /* 0x000e220000000a00 */
[----:B------:R-:W1:Y:S07]  /*1140*/  S2R R245, SR_TID.X ;  /* 0x0000000000f57919 */ /* 0x000e6e0000002100 */
[----:B------:R-:W2:Y:S08]  /*1150*/  LDC.64 R132, c[0x0][0x3a0] ;  /* 0x0000e800ff847b82 */ /* 0x000eb00000000a00 */
[----:B------:R-:W2:Y:S01]  /*1160*/  LDC.64 R134, c[0x0][0x3e0] ;  /* 0x0000f800ff867b82 */ /* 0x000ea20000000a00 */
[----:B0-----:R-:W-:-:S06]  /*1170*/  @P5 IMAD.WIDE R128, R161, 0x2, R128 ;  /* 0x00000002a1805825 */ /* 0x001fcc00078e0280 */
[----:B------:R-:W3:Y:S01]  /*1180*/  @P5 LDG.E.U16 R128, desc[UR6][R128.64] ;  /* 0x0000000680805981 */ /* 0x000ee2000c1e1500 */
[----:B------:R-:W-:Y:S01]  /*1190*/  IMAD R130, R161, UR8, RZ ;  /* 0x00000008a1827c24 */ /* 0x000fe2000f8e02ff */
[----:B------:R-:W-:Y:S01]  /*11a0*/  ISETP.GE.U32.AND P4, PT, R162, 0x20, PT ;  /* 0x00000020a200780c */ /* 0x000fe20003f86070 */
[----:B------:R-:W-:Y:S01]  /*11b0*/  HFMA2 R246, -RZ, RZ, 1.875, 0 ;  /* 0x3f800000fff67431 */ /* 0x000fe200000001ff */
[----:B-1----:R-:W-:Y:S01]  /*11c0*/  LOP3.LUT R214, R245, 0x1f, RZ, 0xc0, !PT ;  /* 0x0000001ff5d67812 */ /* 0x002fe200078ec0ff */
[----:B------:R-:W-:Y:S01]  /*11d0*/  BSSY.RECONVERGENT B0, `(.L_x_3) ;  /* 0x000006b000007945 */ /* 0x000fe20003800200 */
[----:B------:R-:W-:-:S04]  /*11e0*/  SHF.R.S32.HI R131, RZ, 0x1f, R130 ;  /* 0x0000001fff837819 */ /* 0x000fc80000011482 */
[----:B------:R-:W-:Y:S02]  /*11f0*/  LEA.HI R131, R131, R130, RZ, 0x3 ;  /* 0x0000008283837211 */ /* 0x000fe400078f18ff */
[----:B--2---:R-:W-:Y:S02]  /*1200*/  LOP3.LUT P0, RZ, R132, R134, RZ, 0xfc, !PT ;  /* 0x0000008684ff7212 */ /* 0x004fe4000780fcff */
[----:B------:R-:W-:Y:S02]  /*1210*/  LEA.HI.SX32 R214, R131, R214, 0x1d ;  /* 0x000000d683d67211 */ /* 0x000fe400078feaff */
[----:B------:R-:W-:Y:S02]  /*1220*/  LOP3.LUT P0, RZ, R133, R135, RZ, 0xfc, P0 ;  /* 0x0000008785ff7212 */ /* 0x000fe4000000fcff */
[----:B------:R-:W-:Y:S02]  /*1230*/  MOV R247, R214 ;  /* 0x000000d600f77202 */ /* 0x000fe40000000f00 */
[----:B---3--:R-:W-:Y:S01]  /*1240*/  @P5 SHF.L.U32 R246, R128, 0x10, RZ ;  /* 0x0000001080f65819 */ /* 0x008fe200000006ff */
[----:B------:R-:W-:Y:S08]  /*1250*/  @!P4 BRA `(.L_x_4) ;  /* 0x000000040088c947 */ /* 0x000ff00003800000 */
[----:B------:R-:W0:Y:S02]  /*1260*/  LDC.64 R128, c[0x0][0x390] ;  /* 0x0000e400ff807b82 */ /* 0x000e240000000a00 */
[----:B0-----:R-:W-:-:S06]  /*1270*/  IMAD.WIDE.U32 R128, R214, 0x10, R128 ;  /* 0x00000010d6807825 */ /* 0x001fcc00078e0080 */
[----:B------:R-:W5:Y:S01]  /*1280*/  LDG.E.128 R128, desc[UR6][R128.64] ;  /* 0x0000000680807981 */ /* 0x000f62000c1e1d00 */
[----:B------:R-:W-:-:S04]  /*1290*/  ISETP.NE.U32.AND P1, PT, R132, RZ, PT ;  /* 0x000000ff8400720c */ /* 0x000fc80003f25070 */
[----:B------:R-:W-:-:S13]  /*12a0*/  ISETP.NE.AND.EX P1, PT, R133, RZ, PT, P1 ;  /* 0x000000ff8500720c */ /* 0x000fda0003f25310 */
[----:B------:R-:W-:Y:S05]  /*12b0*/  @!P1 BRA `(.L_x_5) ;  /* 0x0000000000a09947 */ /* 0x000fea0003800000 */
[----:B------:R-:W0:Y:S02]  /*12c0*/  LDC.64 R44, c[0x0][0x3a0] ;  /* 0x0000e800ff2c7b82 */ /* 0x000e240000000a00 */
[----:B0-----:R-:W-:-:S06]  /*12d0*/  IMAD.WIDE.U32 R44, R214, 0x10, R44 ;  /* 0x00000010d62c7825 */ /* 0x001fcc00078e002c */
[----:B------:R-:W2:Y:S01]  /*12e0*/  LDG.E.128 R44, desc[UR6][R44.64] ;  /* 0x000000062c2c7981 */ /* 0x000ea2000c1e1d00 */
[C---:B-----5:R-:W-:Y:S02]  /*12f0*/  PRMT R164, R131.reuse, 0x7632, R164 ;  /* 0x0000763283a47816 */ /* 0x060fe400000000a4 */
[----:B------:R-:W-:-:S03]  /*1300*/  SHF.L.U32 R131, R131, 0x10, RZ ;  /* 0x0000001083837819 */ /* 0x000fc600000006ff */
[----:B------:R-:W-:Y:S01]  /*1310*/  IMAD.U32 R215, R164, 0x10000, RZ ;  /* 0x00010000a4d77824 */ /* 0x000fe200078e00ff */
[C---:B--2---:R-:W-:Y:S01]  /*1320*/  SHF.L.U32 R164, R47.reuse, 0x10, RZ ;  /* 0x000000102fa47819 */ /* 0x044fe200000006ff */
[----:B------:R-:W-:Y:S01]  /*1330*/  IMAD.U32 R216, R46, 0x10000, RZ ;  /* 0x000100002ed87824 */ /* 0x000fe200078e00ff */
[----:B------:R-:W-:Y:S02]  /*1340*/  PRMT R165, R47, 0x7632, R165 ;  /* 0x000076322fa57816 */ /* 0x000fe400000000a5 */
[----:B------:R-:W-:Y:S01]  /*1350*/  SHF.L.U32 R47, R128, 0x10, RZ ;  /* 0x00000010802f7819 */ /* 0x000fe200000006ff */
[-C--:B------:R-:W-:Y:S01]  /*1360*/  FFMA.FTZ R167, R131, R246.reuse, R164 ;  /* 0x000000f683a77223 */ /* 0x080fe200000100a4 */
[----:B------:R-:W-:Y:S02]  /*1370*/  SHF.L.U32 R164, R44, 0x10, RZ ;  /* 0x000000102ca47819 */ /* 0x000fe400000006ff */
[----:B------:R-:W-:Y:S02]  /*1380*/  SHF.L.U32 R168, R165, 0x10, RZ ;  /* 0x00000010a5a87819 */ /* 0x000fe400000006ff */
[----:B------:R-:W-:Y:S01]  /*1390*/  SHF.L.U32 R165, R129, 0x10, RZ ;  /* 0x0000001081a57819 */ /* 0x000fe200000006ff */
[-C--:B------:R-:W-:Y:S01]  /*13a0*/  FFMA.FTZ R164, R47, R246.reuse, R164 ;  /* 0x000000f62fa47223 */ /* 0x080fe200000100a4 */
[----:B------:R-:W-:Y:S01]  /*13b0*/  SHF.L.U32 R166, R45, 0x10, RZ ;  /* 0x000000102da67819 */ /* 0x000fe200000006ff */
[----:B------:R-:W-:Y:S01]  /*13c0*/  FFMA.FTZ R168, R215, R246, R168 ;  /* 0x000000f6d7a87223 */ /* 0x000fe200000100a8 */
[----:B------:R-:W-:-:S02]  /*13d0*/  SHF.L.U32 R47, R130, 0x10, RZ ;  /* 0x00000010822f7819 */ /* 0x000fc400000006ff */
[----:B------:R-:W-:Y:S01]  /*13e0*/  PRMT R128, R128, 0x7632, R128 ;  /* 0x0000763280807816 */ /* 0x000fe20000000080 */
[-C--:B------:R-:W-:Y:S01]  /*13f0*/  FFMA.FTZ R165, R165, R246.reuse, R166 ;  /* 0x000000f6a5a57223 */ /* 0x080fe200000100a6 */
[----:B------:R-:W-:Y:S01]  /*1400*/  PRMT R129, R129, 0x7632, R129 ;  /* 0x0000763281817816 */ /* 0x000fe20000000081 */
[----:B------:R-:W-:Y:S01]  /*1410*/  FFMA.FTZ R166, R47, R246, R216 ;  /* 0x000000f62fa67223 */ /* 0x000fe200000100d8 */
[----:B------:R-:W-:Y:S02]  /*1420*/  PRMT R130, R130, 0x7632, R130 ;  /* 0x0000763282827816 */ /* 0x000fe40000000082 */
[----:B------:R-:W-:Y:S02]  /*1430*/  PRMT R44, R44, 0x7632, R44 ;  /* 0x000076322c2c7816 */ /* 0x000fe4000000002c */
[----:B------:R-:W-:Y:S02]  /*1440*/  PRMT R45, R45, 0x7632, R45 ;  /* 0x000076322d2d7816 */ /* 0x000fe4000000002d */
[----:B------:R-:W-:-:S02]  /*1450*/  PRMT R46, R46, 0x7632, R46 ;  /* 0x000076322e2e7816 */ /* 0x000fc4000000002e */
[----:B------:R-:W-:Y:S02]  /*1460*/  SHF.L.U32 R215, R128, 0x10, RZ ;  /* 0x0000001080d77819 */ /* 0x000fe400000006ff */
[----:B------:R-:W-:Y:S02]  /*1470*/  SHF.L.U32 R129, R129, 0x10, RZ ;  /* 0x0000001081817819 */ /* 0x000fe400000006ff */
[----:B------:R-:W-:Y:S02]  /*1480*/  SHF.L.U32 R217, R130, 0x10, RZ ;  /* 0x0000001082d97819 */ /* 0x000fe400000006ff */
[----:B------:R-:W-:Y:S02]  /*1490*/  SHF.L.U32 R46, R46, 0x10, RZ ;  /* 0x000000102e2e7819 */ /* 0x000fe400000006ff */
[----:B------:R-:W-:Y:S02]  /*14a0*/  SHF.L.U32 R216, R45, 0x10, RZ ;  /* 0x000000102dd87819 */ /* 0x000fe400000006ff */
[----:B------:R-:W-:Y:S01]  /*14b0*/  SHF.L.U32 R44, R44, 0x10, RZ ;  /* 0x000000102c2c7819 */ /* 0x000fe200000006ff */
[-C--:B------:R-:W-:Y:S01]  /*14c0*/  FFMA.FTZ R217, R217, R246.reuse, R46 ;  /* 0x000000f6d9d97223 */ /* 0x080fe2000001002e */
[----:B------:R-:W-:Y:S01]  /*14d0*/  F2FP.BF16.F32.PACK_AB R47, R168, R167 ;  /* 0x000000a7a82f723e */ /* 0x000fe200000010ff */
[----:B------:R-:W-:-:S02]  /*14e0*/  FFMA.FTZ R216, R129, R246, R216 ;  /* 0x000000f681d87223 */ /* 0x000fc400000100d8 */
[----:B------:R-:W-:Y:S01]  /*14f0*/  FFMA.FTZ R215, R215, R246, R44 ;  /* 0x000000f6d7d77223 */ /* 0x000fe2000001002c */
[----:B------:R-:W-:Y:S02]  /*1500*/  F2FP.BF16.F32.PACK_AB R46, R217, R166 ;  /* 0x000000a6d92e723e */ /* 0x000fe400000010ff */
[----:B------:R-:W-:Y:S02]  /*1510*/  F2FP.BF16.F32.PACK_AB R45, R216, R165 ;  /* 0x000000a5d82d723e */ /* 0x000fe400000010ff */
[----:B------:R-:W-:Y:S01]  /*1520*/  F2FP.BF16.F32.PACK_AB R44, R215, R164 ;  /* 0x000000a4d72c723e */ /* 0x000fe200000010ff */
[----:B------:R-:W-:Y:S06]  /*1530*/  BRA `(.L_x_6) ;  /* 0x0000000000c07947 */ /* 0x000fec0003800000 */
.L_x_5:
[----:B------:R-:W-:-:S04]  /*1540*/  ISETP.NE.U32.AND P5, PT, R134, RZ, PT ;  /* 0x000000ff8600720c */ /* 0x000fc80003fa5070 */
[----:B------:R-:W-:-:S13]  /*1550*/  ISETP.NE.AND.EX P5, PT, R135, RZ, PT, P5 ;  /* 0x000000ff8700720c */ /* 0x000fda0003fa5350 */
[----:B------:R-:W-:Y:S05]  /*1560*/  @!P5 BRA `(.L_x_7) ;  /* 0x000000000064d947 */ /* 0x000fea0003800000 */
[C---:B-----5:R-:W-:Y:S02]  /*1570*/  SHF.L.U32 R45, R128.reuse, 0x10, RZ ;  /* 0x00000010802d7819 */ /* 0x060fe400000006ff */
[C---:B------:R-:W-:Y:S01]  /*1580*/  PRMT R46, R129.reuse, 0x7632, R46 ;  /* 0x00007632812e7816 */ /* 0x040fe2000000002e */
[----:B------:R-:W-:Y:S01]  /*1590*/  IMAD.U32 R129, R129, 0x10000, RZ ;  /* 0x0001000081817824 */ /* 0x000fe200078e00ff */
[----:B------:R-:W-:Y:S01]  /*15a0*/  PRMT R44, R128, 0x7632, R44 ;  /* 0x00007632802c7816 */ /* 0x000fe2000000002c */
[-C--:B------:R-:W-:Y:S01]  /*15b0*/  FMUL.FTZ R164, R45, R246.reuse ;  /* 0x000000f62da47220 */ /* 0x080fe20000410000 */
[C---:B------:R-:W-:Y:S01]  /*15c0*/  PRMT R47, R130.reuse, 0x7632, R47 ;  /* 0x00007632822f7816 */ /* 0x040fe2000000002f */
[----:B------:R-:W-:Y:S01]  /*15d0*/  FMUL.FTZ R165, R129, R246 ;  /* 0x000000f681a57220 */ /* 0x000fe20000410000 */
[----:B------:R-:W-:Y:S02]  /*15e0*/  PRMT R128, R131, 0x7632, R128 ;  /* 0x0000763283807816 */ /* 0x000fe40000000080 */
[----:B------:R-:W-:-:S02]  /*15f0*/  SHF.L.U32 R167, R130, 0x10, RZ ;  /* 0x0000001082a77819 */ /* 0x000fc400000006ff */
[----:B------:R-:W-:Y:S02]  /*1600*/  SHF.L.U32 R131, R131, 0x10, RZ ;  /* 0x0000001083837819 */ /* 0x000fe400000006ff */
[----:B------:R-:W-:Y:S01]  /*1610*/  SHF.L.U32 R215, R44, 0x10, RZ ;  /* 0x000000102cd77819 */ /* 0x000fe200000006ff */
[-C--:B------:R-:W-:Y:S01]  /*1620*/  FMUL.FTZ R166, R167, R246.reuse ;  /* 0x000000f6a7a67220 */ /* 0x080fe20000410000 */
[----:B------:R-:W-:Y:S01]  /*1630*/  SHF.L.U32 R129, R128, 0x10, RZ ;  /* 0x0000001080817819 */ /* 0x000fe200000006ff */
[-C--:B------:R-:W-:Y:S01]  /*1640*/  FMUL.FTZ R167, R131, R246.reuse ;  /* 0x000000f683a77220 */ /* 0x080fe20000410000 */
[----:B------:R-:W-:Y:S01]  /*1650*/  SHF.L.U32 R47, R47, 0x10, RZ ;  /* 0x000000102f2f7819 */ /* 0x000fe200000006ff */
[-C--:B------:R-:W-:Y:S01]  /*1660*/  FMUL.FTZ R215, R215, R246.reuse ;  /* 0x000000f6d7d77220 */ /* 0x080fe20000410000 */
[----:B------:R-:W-:Y:S01]  /*1670*/  SHF.L.U32 R45, R46, 0x10, RZ ;  /* 0x000000102e2d7819 */ /* 0x000fe200000006ff */
[-C--:B------:R-:W-:Y:S02]  /*1680*/  FMUL.FTZ R168, R129, R246.reuse ;  /* 0x000000f681a87220 */ /* 0x080fe40000410000 */
[----:B------:R-:W-:Y:S01]  /*1690*/  FMUL.FTZ R217, R47, R246 ;  /* 0x000000f62fd97220 */ /* 0x000fe20000410000 */
[----:B------:R-:W-:Y:S01]  /*16a0*/  F2FP.BF16.F32.PACK_AB R44, R215, R164 ;  /* 0x000000a4d72c723e */ /* 0x000fe200000010ff */
[----:B------:R-:W-:Y:S01]  /*16b0*/  FMUL.FTZ R216, R45, R246 ;  /* 0x000000f62dd87220 */ /* 0x000fe20000410000 */
[----:B------:R-:W-:-:S02]  /*16c0*/  F2FP.BF16.F32.PACK_AB R47, R168, R167 ;  /* 0x000000a7a82f723e */ /* 0x000fc400000010ff */
[----:B------:R-:W-:Y:S02]  /*16d0*/  F2FP.BF16.F32.PACK_AB R46, R217, R166 ;  /* 0x000000a6d92e723e */ /* 0x000fe400000010ff */
[----:B------:R-:W-:Y:S01]  /*16e0*/  F2FP.BF16.F32.PACK_AB R45, R216, R165 ;  /* 0x000000a5d82d723e */ /* 0x000fe200000010ff */
[----:B------:R-:W-:Y:S06]  /*16f0*/  BRA `(.L_x_6) ;  /* 0x0000000000507947 */ /* 0x000fec0003800000 */
.L_x_7:
[C---:B-----5:R-:W-:Y:S02]  /*1700*/  PRMT R165, R128.reuse, 0x7632, R165 ;  /* 0x0000763280a57816 */ /* 0x060fe400000000a5 */
[----:B------:R-:W-:Y:S02]  /*1710*/  SHF.L.U32 R167, R128, 0x10, RZ ;  /* 0x0000001080a77819 */ /* 0x000fe400000006ff */
[C---:B------:R-:W-:Y:S01]  /*1720*/  PRMT R128, R129.reuse, 0x7632, R128 ;  /* 0x0000763281807816 */ /* 0x040fe20000000080 */
[----:B------:R-:W-:Y:S01]  /*1730*/  IMAD.U32 R129, R129, 0x10000, RZ ;  /* 0x0001000081817824 */ /* 0x000fe200078e00ff */
[C---:B------:R-:W-:Y:S01]  /*1740*/  SHF.L.U32 R217, R130.reuse, 0x10, RZ ;  /* 0x0000001082d97819 */ /* 0x040fe200000006ff */
[-C--:B------:R-:W-:Y:S01]  /*1750*/  FMUL.FTZ R164, R167, R246.reuse ;  /* 0x000000f6a7a47220 */ /* 0x080fe20000410000 */
[----:B------:R-:W-:Y:S02]  /*1760*/  PRMT R168, R130, 0x7632, R168 ;  /* 0x0000763282a87816 */ /* 0x000fe400000000a8 */
[----:B------:R-:W-:Y:S01]  /*1770*/  PRMT R130, R131, 0x7632, R130 ;  /* 0x0000763283827816 */ /* 0x000fe20000000082 */
[-C--:B------:R-:W-:Y:S01]  /*1780*/  FMUL.FTZ R166, R217, R246.reuse ;  /* 0x000000f6d9a67220 */ /* 0x080fe20000410000 */
[----:B------:R-:W-:Y:S01]  /*1790*/  SHF.L.U32 R215, R165, 0x10, RZ ;  /* 0x00000010a5d77819 */ /* 0x000fe200000006ff */
[----:B------:R-:W-:Y:S01]  /*17a0*/  FMUL.FTZ R165, R129, R246 ;  /* 0x000000f681a57220 */ /* 0x000fe20000410000 */
[----:B------:R-:W-:-:S02]  /*17b0*/  SHF.L.U32 R131, R131, 0x10, RZ ;  /* 0x0000001083837819 */ /* 0x000fc400000006ff */
[----:B------:R-:W-:Y:S01]  /*17c0*/  SHF.L.U32 R129, R128, 0x10, RZ ;  /* 0x0000001080817819 */ /* 0x000fe200000006ff */
[-C--:B------:R-:W-:Y:S01]  /*17d0*/  FMUL.FTZ R215, R215, R246.reuse ;  /* 0x000000f6d7d77220 */ /* 0x080fe20000410000 */
[----:B------:R-:W-:Y:S01]  /*17e0*/  SHF.L.U32 R217, R168, 0x10, RZ ;  /* 0x00000010a8d97819 */ /* 0x000fe200000006ff */
[-C--:B------:R-:W-:Y:S01]  /*17f0*/  FMUL.FTZ R167, R131, R246.reuse ;  /* 0x000000f683a77220 */ /* 0x080fe20000410000 */
[----:B------:R-:W-:Y:S01]  /*1800*/  SHF.L.U32 R247, R130, 0x10, RZ ;  /* 0x0000001082f77819 */ /* 0x000fe200000006ff */
[-C--:B------:R-:W-:Y:S02]  /*1810*/  FMUL.FTZ R216, R129, R246.reuse ;  /* 0x000000f681d87220 */ /* 0x080fe40000410000 */
[-C--:B------:R-:W-:Y:S02]  /*1820*/  FMUL.FTZ R217, R217, R246.reuse ;  /* 0x000000f6d9d97220 */ /* 0x080fe40000410000 */
[----:B------:R-:W-:-:S07]  /*1830*/  FMUL.FTZ R168, R247, R246 ;  /* 0x000000f6f7a87220 */ /* 0x000fce0000410000 */
.L_x_6:
[----:B------:R-:W0:Y:S01]  /*1840*/  @P0 LDC.64 R128, c[0x0][0x3a8] ;  /* 0x0000ea00ff800b82 */ /* 0x000e220000000a00 */
[C---:B------:R-:W-:Y:S01]  /*1850*/  IADD3 R247, PT, PT, R214.reuse, 0x20, RZ ;  /* 0x00000020d6f77810 */ /* 0x040fe20007ffe0ff */
[----:B0-----:R-:W-:-:S05]  /*1860*/  @P0 IMAD.WIDE.U32 R128, R214, 0x10, R128 ;  /* 0x00000010d6800825 */ /* 0x001fca00078e0080 */
[----:B------:R0:W-:Y:S02]  /*1870*/  @P0 STG.E.128 desc[UR6][R128.64], R44 ;  /* 0x0000002c80000986 */ /* 0x0001e4000c101d06 */
.L_x_4:
[----:B------:R-:W-:Y:S05]  /*1880*/  BSYNC.RECONVERGENT B0 ;  /* 0x0000000000007941 */ /* 0x000fea0003800200 */
.L_x_3:
[----:B------:R-:W-:Y:S01]  /*1890*/  ISETP.GE.U32.AND P1, PT, R162, 0x40, PT ;  /* 0x00000040a200780c */ /* 0x000fe20003f26070 */
[----:B------:R-:W-:Y:S01]  /*18a0*/  BSSY.RECONVERGENT B0, `(.L_x_8) ;  /* 0x0000066000007945 */ /* 0x000fe20003800200 */
[----:B------:R-:W-:-:S11]  /*18b0*/  LOP3.LUT R163, R163, 0xfffff7ff, RZ, 0xc0, !PT ;  /* 0xfffff7ffa3a37812 */ /* 0x000fd600078ec0ff */
[----:B------:R-:W-:Y:S01]  /*18c0*/  @P1 LOP3.LUT R163, R163, 0x800, RZ, 0xfc, !PT ;  /* 0x00000800a3a31812 */ /* 0x000fe200078efcff */
[----:B------:R-:W-:Y:S06]  /*18d0*/  @!P1 BRA `(.L_x_9) ;  /* 0x0000000400889947 */ /* 0x000fec0003800000 */
[----:B0-----:R-:W0:Y:S02]  /*18e0*/  LDC.64 R128, c[0x0][0x390] ;  /* 0x0000e400ff807b82 */ /* 0x001e240000000a00 */
        /* <DEDUP_REMOVED lines=8> */
[C---:B-----5:R-:W-:Y:S01]  /*1970*/  PRMT R169, R131.reuse, 0x7632, R169 ;  /* 0x0000763283a97816 */ /* 0x060fe200000000a9 */
[----:B------:R-:W-:Y:S01]  /*1980*/  IMAD.U32 R131, R131, 0x10000, RZ ;  /* 0x0001000083837824 */ /* 0x000fe200078e00ff */
[C---:B------:R-:W-:Y:S02]  /*1990*/  SHF.L.U32 R171, R130.reuse, 0x10, RZ ;  /* 0x0000001082ab7819 */ /* 0x040fe400000006ff */
[----:B------:R-:W-:Y:S02]  /*19a0*/  SHF.L.U32 R169, R169, 0x10, RZ ;  /* 0x00000010a9a97819 */ /* 0x000fe400000006ff */
[----:B------:R-:W-:Y:S02]  /*19b0*/  PRMT R130, R130, 0x7632, R130 ;  /* 0x0000763282827816 */ /* 0x000fe40000000082 */
[C---:B--2---:R-:W-:Y:S02]  /*19c0*/  PRMT R170, R47.reuse, 0x7632, R170 ;  /* 0x000076322faa7816 */ /* 0x044fe400000000aa */
[----:B------:R-:W-:-:S02]  /*19d0*/  SHF.L.U32 R172, R47, 0x10, RZ ;  /* 0x000000102fac7819 */ /* 0x000fc400000006ff */
[----:B------:R-:W-:Y:S02]  /*19e0*/  SHF.L.U32 R170, R170, 0x10, RZ ;  /* 0x00000010aaaa7819 */ /* 0x000fe400000006ff */
[----:B------:R-:W-:Y:S01]  /*19f0*/  SHF.L.U32 R47, R129, 0x10, RZ ;  /* 0x00000010812f7819 */ /* 0x000fe200000006ff */
[-C--:B------:R-:W-:Y:S01]  /*1a00*/  FFMA.FTZ R172, R131, R246.reuse, R172 ;  /* 0x000000f683ac7223 */ /* 0x080fe200000100ac */
[----:B------:R-:W-:Y:S01]  /*1a10*/  SHF.L.U32 R218, R46, 0x10, RZ ;  /* 0x000000102eda7819 */ /* 0x000fe200000006ff */
[-C--:B------:R-:W-:Y:S01]  /*1a20*/  FFMA.FTZ R173, R169, R246.reuse, R170 ;  /* 0x000000f6a9ad7223 */ /* 0x080fe200000100aa */
[----:B------:R-:W-:Y:S02]  /*1a30*/  SHF.L.U32 R169, R128, 0x10, RZ ;  /* 0x0000001080a97819 */ /* 0x000fe400000006ff */
[----:B------:R-:W-:Y:S01]  /*1a40*/  SHF.L.U32 R170, R44, 0x10, RZ ;  /* 0x000000102caa7819 */ /* 0x000fe200000006ff */
[----:B------:R-:W-:Y:S01]  /*1a50*/  FFMA.FTZ R171, R171, R246, R218 ;  /* 0x000000f6abab7223 */ /* 0x000fe200000100da */
[----:B------:R-:W-:-:S02]  /*1a60*/  PRMT R46, R45, 0x7632, R46 ;  /* 0x000076322d2e7816 */ /* 0x000fc4000000002e */
[----:B------:R-:W-:Y:S01]  /*1a70*/  PRMT R128, R128, 0x7632, R128 ;  /* 0x0000763280807816 */ /* 0x000fe20000000080 */
[-C--:B------:R-:W-:Y:S01]  /*1a80*/  FFMA.FTZ R169, R169, R246.reuse, R170 ;  /* 0x000000f6a9a97223 */ /* 0x080fe200000100aa */
[----:B------:R-:W-:Y:S01]  /*1a90*/  IMAD.U32 R170, R45, 0x10000, RZ ;  /* 0x000100002daa7824 */ /* 0x000fe200078e00ff */
[----:B------:R-:W-:Y:S02]  /*1aa0*/  PRMT R129, R129, 0x7632, R129 ;  /* 0x0000763281817816 */ /* 0x000fe40000000081 */
[----:B------:R-:W-:Y:S01]  /*1ab0*/  PRMT R44, R44, 0x7632, R44 ;  /* 0x000076322c2c7816 */ /* 0x000fe2000000002c */
[----:B------:R-:W-:Y:S01]  /*1ac0*/  FFMA.FTZ R170, R47, R246, R170 ;  /* 0x000000f62faa7223 */ /* 0x000fe200000100aa */
[----:B------:R-:W-:Y:S02]  /*1ad0*/  PRMT R47, R46, 0x7632, R47 ;  /* 0x000076322e2f7816 */ /* 0x000fe4000000002f */
[----:B------:R-:W-:Y:S02]  /*1ae0*/  SHF.L.U32 R45, R128, 0x10, RZ ;  /* 0x00000010802d7819 */ /* 0x000fe400000006ff */
[----:B------:R-:W-:-:S02]  /*1af0*/  SHF.L.U32 R129, R129, 0x10, RZ ;  /* 0x0000001081817819 */ /* 0x000fc400000006ff */
[----:B------:R-:W-:Y:S02]  /*1b00*/  SHF.L.U32 R131, R130, 0x10, RZ ;  /* 0x0000001082837819 */ /* 0x000fe400000006ff */
[----:B------:R-:W-:Y:S02]  /*1b10*/  SHF.L.U32 R220, R47, 0x10, RZ ;  /* 0x000000102fdc7819 */ /* 0x000fe400000006ff */
[----:B------:R-:W-:Y:S02]  /*1b20*/  SHF.L.U32 R46, R46, 0x10, RZ ;  /* 0x000000102e2e7819 */ /* 0x000fe400000006ff */
[----:B------:R-:W-:Y:S01]  /*1b30*/  SHF.L.U32 R44, R44, 0x10, RZ ;  /* 0x000000102c2c7819 */ /* 0x000fe200000006ff */
[----:B------:R-:W-:Y:S01]  /*1b40*/  FFMA.FTZ R220, R131, R246, R220 ;  /* 0x000000f683dc7223 */ /* 0x000fe200000100dc */
[----:B------:R-:W-:Y:S01]  /*1b50*/  F2FP.BF16.F32.PACK_AB R47, R173, R172 ;  /* 0x000000acad2f723e */ /* 0x000fe200000010ff */
[-C--:B------:R-:W-:Y:S02]  /*1b60*/  FFMA.FTZ R219, R129, R246.reuse, R46 ;  /* 0x000000f681db7223 */ /* 0x080fe4000001002e */
[----:B------:R-:W-:Y:S01]  /*1b70*/  FFMA.FTZ R218, R45, R246, R44 ;  /* 0x000000f62dda7223 */ /* 0x000fe2000001002c */
[----:B------:R-:W-:-:S02]  /*1b80*/  F2FP.BF16.F32.PACK_AB R46, R220, R171 ;  /* 0x000000abdc2e723e */ /* 0x000fc400000010ff */
[----:B------:R-:W-:Y:S02]  /*1b90*/  F2FP.BF16.F32.PACK_AB R45, R219, R170 ;  /* 0x000000aadb2d723e */ /* 0x000fe400000010ff */
[----:B------:R-:W-:Y:S01]  /*1ba0*/  F2FP.BF16.F32.PACK_AB R44, R218, R169 ;  /* 0x000000a9da2c723e */ /* 0x000fe200000010ff */
[----:B------:R-:W-:Y:S06]  /*1bb0*/  BRA `(.L_x_11) ;  /* 0x0000000000c07947 */ /* 0x000fec0003800000 */
.L_x_10:
[----:B------:R-:W-:-:S04]  /*1bc0*/  ISETP.NE.U32.AND P1, PT, R134, RZ, PT ;  /* 0x000000ff8600720c */ /* 0x000fc80003f25070 */
[----:B------:R-:W-:-:S13]  /*1bd0*/  ISETP.NE.AND.EX P1, PT, R135, RZ, PT, P1 ;  /* 0x000000ff8700720c */ /* 0x000fda0003f25310 */
[----:B------:R-:W-:Y:S05]  /*1be0*/  @P1 BRA `(.L_x_12) ;  /* 0x0000000000541947 */ /* 0x000fea0003800000 */
[C---:B-----5:R-:W-:Y:S01]  /*1bf0*/  PRMT R170, R128.reuse, 0x7632, R170 ;  /* 0x0000763280aa7816 */ /* 0x060fe200000000aa */
[----:B------:R-:W-:Y:S01]  /*1c00*/  IMAD.U32 R169, R128, 0x10000, RZ ;  /* 0x0001000080a97824 */ /* 0x000fe200078e00ff */
[----:B------:R-:W-:Y:S02]  /*1c10*/  SHF.L.U32 R171, R129, 0x10, RZ ;  /* 0x0000001081ab7819 */ /* 0x000fe400000006ff */
[C---:B------:R-:W-:Y:S01]  /*1c20*/  SHF.L.U32 R173, R130.reuse, 0x10, RZ ;  /* 0x0000001082ad7819 */ /* 0x040fe200000006ff */
[----:B------:R-:W-:Y:S01]  /*1c30*/  FMUL.FTZ R169, R169, R246 ;  /* 0x000000f6a9a97220 */ /* 0x000fe20000410000 */
[----:B------:R-:W-:Y:S02]  /*1c40*/  PRMT R172, R130, 0x7632, R172 ;  /* 0x0000763282ac7816 */ /* 0x000fe400000000ac */
[----:B------:R-:W-:Y:S02]  /*1c50*/  PRMT R128, R129, 0x7632, R128 ;  /* 0x0000763281807816 */ /* 0x000fe40000000080 */
[----:B------:R-:W-:-:S02]  /*1c60*/  PRMT R130, R131, 0x7632, R130 ;  /* 0x0000763283827816 */ /* 0x000fc40000000082 */
[----:B------:R-:W-:Y:S01]  /*1c70*/  SHF.L.U32 R129, R170, 0x10, RZ ;  /* 0x00000010aa817819 */ /* 0x000fe200000006ff */
[-C--:B------:R-:W-:Y:S01]  /*1c80*/  FMUL.FTZ R170, R171, R246.reuse ;  /* 0x000000f6abaa7220 */ /* 0x080fe20000410000 */
        /* <DEDUP_REMOVED lines=8> */
[----:B------:R-:W-:-:S02]  /*1d10*/  FMUL.FTZ R220, R131, R246 ;  /* 0x000000f683dc7220 */ /* 0x000fc40000410000 */
[----:B------:R-:W-:Y:S01]  /*1d20*/  FMUL.FTZ R173, R173, R246 ;  /* 0x000000f6adad7220 */ /* 0x000fe20000410000 */
[----:B------:R-:W-:Y:S06]  /*1d30*/  BRA `(.L_x_11) ;  /* 0x0000000000607947 */ /* 0x000fec0003800000 */
.L_x_12:
[C---:B-----5:R-:W-:Y:S01]  /*1d40*/  PRMT R44, R128.reuse, 0x7632, R44 ;  /* 0x00007632802c7816 */ /* 0x060fe2000000002c */
[----:B------:R-:W-:Y:S01]  /*1d50*/  IMAD.U32 R169, R128, 0x10000, RZ ;  /* 0x0001000080a97824 */ /* 0x000fe200078e00ff */
[----:B------:R-:W-:Y:S02]  /*1d60*/  PRMT R46, R129, 0x7632, R46 ;  /* 0x00007632812e7816 */ /* 0x000fe4000000002e */
[C---:B------:R-:W-:Y:S01]  /*1d70*/  PRMT R47, R130.reuse, 0x7632, R47 ;  /* 0x00007632822f7816 */ /* 0x040fe2000000002f */
[----:B------:R-:W-:Y:S01]  /*1d80*/  FMUL.FTZ R169, R169, R246 ;  /* 0x000000f6a9a97220 */ /* 0x000fe20000410000 */
[----:B------:R-:W-:Y:S02]  /*1d90*/  PRMT R128, R131, 0x7632, R128 ;  /* 0x0000763283807816 */ /* 0x000fe40000000080 */
[----:B------:R-:W-:Y:S02]  /*1da0*/  SHF.L.U32 R129, R129, 0x10, RZ ;  /* 0x0000001081817819 */ /* 0x000fe400000006ff */
[----:B------:R-:W-:-:S02]  /*1db0*/  SHF.L.U32 R171, R130, 0x10, RZ ;  /* 0x0000001082ab7819 */ /* 0x000fc400000006ff */
        /* <DEDUP_REMOVED lines=10> */
[-C--:B------:R-:W-:Y:S01]  /*1e60*/  FMUL.FTZ R220, R47, R246.reuse ;  /* 0x000000f62fdc7220 */ /* 0x080fe20000410000 */
[----:B------:R-:W-:Y:S01]  /*1e70*/  F2FP.BF16.F32.PACK_AB R44, R218, R169 ;  /* 0x000000a9da2c723e */ /* 0x000fe200000010ff */
[----:B------:R-:W-:Y:S01]  /*1e80*/  FMUL.FTZ R219, R219, R246 ;  /* 0x000000f6dbdb7220 */ /* 0x000fe20000410000 */
[----:B------:R-:W-:-:S02]  /*1e90*/  F2FP.BF16.F32.PACK_AB R47, R173, R172 ;  /* 0x000000acad2f723e */ /* 0x000fc400000010ff */
[----:B------:R-:W-:Y:S02]  /*1ea0*/  F2FP.BF16.F32.PACK_AB R46, R220, R171 ;  /* 0x000000abdc2e723e */ /* 0x000fe400000010ff */
[----:B------:R-:W-:-:S07]  /*1eb0*/  F2FP.BF16.F32.PACK_AB R45, R219, R170 ;  /* 0x000000aadb2d723e */ /* 0x000fce00000010ff */
.L_x_11:
[----:B------:R-:W0:Y:S02]  /*1ec0*/  @P0 LDC.64 R128, c[0x0][0x3a8] ;  /* 0x0000ea00ff800b82 */ /* 0x000e240000000a00 */
[----:B0-----:R-:W-:-:S04]  /*1ed0*/  @P0 IMAD.WIDE.U32 R128, R247, 0x10, R128 ;  /* 0x00000010f7800825 */ /* 0x001fc800078e0080 */
[----:B------:R-:W-:Y:S01]  /*1ee0*/  VIADD R247, R247, 0x20 ;  /* 0x00000020f7f77836 */ /* 0x000fe20000000000 */
[----:B------:R1:W-:Y:S06]  /*1ef0*/  @P0 STG.E.128 desc[UR6][R128.64], R44 ;  /* 0x0000002c80000986 */ /* 0x0003ec000c101d06 */
.L_x_9:
[----:B------:R-:W-:Y:S05]  /*1f00*/  BSYNC.RECONVERGENT B0 ;  /* 0x0000000000007941 */ /* 0x000fea0003800200 */
.L_x_8:
[----:B------:R-:W-:Y:S01]  /*1f10*/  ISETP.GE.U32.AND P1, PT, R162, 0x60, PT ;  /* 0x00000060a200780c */ /* 0x000fe20003f26070 */
[----:B------:R-:W-:Y:S01]  /*1f20*/  BSSY.RECONVERGENT B0, `(.L_x_13) ;  /* 0x0000066000007945 */ /* 0x000fe20003800200 */
[----:B------:R-:W-:-:S11]  /*1f30*/  LOP3.LUT R163, R163, 0xffffefff, RZ, 0xc0, !PT ;  /* 0xffffefffa3a37812 */ /* 0x000fd600078ec0ff */
[----:B------:R-:W-:Y:S01]  /*1f40*/  @P1 LOP3.LUT R163, R163, 0x1000, RZ, 0xfc, !PT ;  /* 0x00001000a3a31812 */ /* 0x000fe200078efcff */
[----:B------:R-:W-:Y:S06]  /*1f50*/  @!P1 BRA `(.L_x_14) ;  /* 0x0000000400889947 */ /* 0x000fec0003800000 */
[----:B01----:R-:W0:Y:S02]  /*1f60*/  LDC.64 R128, c[0x0][0x390] ;  /* 0x0000e400ff807b82 */ /* 0x003e240000000a00 */
        /* <DEDUP_REMOVED lines=9> */
[----:B------:R-:W-:Y:S02]  /*2000*/  SHF.L.U32 R131, R131, 0x10, RZ ;  /* 0x0000001083837819 */ /* 0x000fe400000006ff */
[----:B------:R-:W-:Y:S02]  /*2010*/  SHF.L.U32 R221, R174, 0x10, RZ ;  /* 0x00000010aedd7819 */ /* 0x000fe400000006ff */
[C---:B--2---:R-:W-:Y:S02]  /*2020*/  SHF.L.U32 R174, R47.reuse, 0x10, RZ ;  /* 0x000000102fae7819 */ /* 0x044fe400000006ff */
[----:B------:R-:W-:Y:S02]  /*2030*/  PRMT R175, R47, 0x7632, R175 ;  /* 0x000076322faf7816 */ /* 0x000fe400000000af */
[----:B------:R-:W-:Y:S01]  /*2040*/  SHF.L.U32 R47, R128, 0x10, RZ ;  /* 0x00000010802f7819 */ /* 0x000fe200000006ff */
[----:B------:R-:W-:Y:S01]  /*2050*/  FFMA.FTZ R177, R131, R246, R174 ;  /* 0x000000f683b17223 */ /* 0x000fe200000100ae */
[----:B------:R-:W-:-:S02]  /*2060*/  SHF.L.U32 R174, R44, 0x10, RZ ;  /* 0x000000102cae7819 */ /* 0x000fc400000006ff */
[----:B------:R-:W-:Y:S02]  /*2070*/  SHF.L.U32 R178, R175, 0x10, RZ ;  /* 0x00000010afb27819 */ /* 0x000fe400000006ff */
[----:B------:R-:W-:Y:S01]  /*2080*/  SHF.L.U32 R175, R129, 0x10, RZ ;  /* 0x0000001081af7819 */ /* 0x000fe200000006ff */
[-C--:B------:R-:W-:Y:S01]  /*2090*/  FFMA.FTZ R174, R47, R246.reuse, R174 ;  /* 0x000000f62fae7223 */ /* 0x080fe200000100ae */
[----:B------:R-:W-:Y:S01]  /*20a0*/  SHF.L.U32 R176, R45, 0x10, RZ ;  /* 0x000000102db07819 */ /* 0x000fe200000006ff */
[----:B------:R-:W-:Y:S01]  /*20b0*/  IMAD.U32 R47, R130, 0x10000, RZ ;  /* 0x00010000822f7824 */ /* 0x000fe200078e00ff */
[----:B------:R-:W-:Y:S01]  /*20c0*/  SHF.L.U32 R222, R46, 0x10, RZ ;  /* 0x000000102ede7819 */ /* 0x000fe200000006ff */
[-C--:B------:R-:W-:Y:S01]  /*20d0*/  FFMA.FTZ R178, R221, R246.reuse, R178 ;  /* 0x000000f6ddb27223 */ /* 0x080fe200000100b2 */
[----:B------:R-:W-:Y:S01]  /*20e0*/  PRMT R128, R128, 0x7632, R128 ;  /* 0x0000763280807816 */ /* 0x000fe20000000080 */
[-C--:B------:R-:W-:Y:S01]  /*20f0*/  FFMA.FTZ R175, R175, R246.reuse, R176 ;  /* 0x000000f6afaf7223 */ /* 0x080fe200000100b0 */
[----:B------:R-:W-:Y:S01]  /*2100*/  PRMT R129, R129, 0x7632, R129 ;  /* 0x0000763281817816 */ /* 0x000fe20000000081 */
[----:B------:R-:W-:Y:S01]  /*2110*/  FFMA.FTZ R176, R47, R246, R222 ;  /* 0x000000f62fb07223 */ /* 0x000fe200000100de */
[----:B------:R-:W-:-:S02]  /*2120*/  PRMT R130, R130, 0x7632, R130 ;  /* 0x0000763282827816 */ /* 0x000fc40000000082 */
[----:B------:R-:W-:Y:S02]  /*2130*/  PRMT R44, R44, 0x7632, R44 ;  /* 0x000076322c2c7816 */ /* 0x000fe4000000002c */
[----:B------:R-:W-:Y:S02]  /*2140*/  PRMT R45, R45, 0x7632, R45 ;  /* 0x000076322d2d7816 */ /* 0x000fe4000000002d */
[----:B------:R-:W-:Y:S01]  /*2150*/  PRMT R46, R46, 0x7632, R46 ;  /* 0x000076322e2e7816 */ /* 0x000fe2000000002e */
[----:B------:R-:W-:Y:S01]  /*2160*/  IMAD.U32 R44, R44, 0x10000, RZ ;  /* 0x000100002c2c7824 */ /* 0x000fe200078e00ff */
[----:B------:R-:W-:Y:S02]  /*2170*/  SHF.L.U32 R221, R128, 0x10, RZ ;  /* 0x0000001080dd7819 */ /* 0x000fe400000006ff */
[----:B------:R-:W-:Y:S02]  /*2180*/  SHF.L.U32 R129, R129, 0x10, RZ ;  /* 0x0000001081817819 */ /* 0x000fe400000006ff */
[----:B------:R-:W-:Y:S01]  /*2190*/  SHF.L.U32 R223, R130, 0x10, RZ ;  /* 0x0000001082df7819 */ /* 0x000fe200000006ff */
[----:B------:R-:W-:Y:S01]  /*21a0*/  FFMA.FTZ R221, R221, R246, R44 ;  /* 0x000000f6dddd7223 */ /* 0x000fe2000001002c */
[----:B------:R-:W-:-:S02]  /*21b0*/  SHF.L.U32 R46, R46, 0x10, RZ ;  /* 0x000000102e2e7819 */ /* 0x000fc400000006ff */
[----:B------:R-:W-:Y:S02]  /*21c0*/  SHF.L.U32 R222, R45, 0x10, RZ ;  /* 0x000000102dde7819 */ /* 0x000fe400000006ff */
[----:B------:R-:W-:Y:S01]  /*21d0*/  F2FP.BF16.F32.PACK_AB R47, R178, R177 ;  /* 0x000000b1b22f723e */ /* 0x000fe200000010ff */
[----:B------:R-:W-:Y:S01]  /*21e0*/  FFMA.FTZ R223, R223, R246, R46 ;  /* 0x000000f6dfdf7223 */ /* 0x000fe2000001002e */
[----:B------:R-:W-:Y:S01]  /*21f0*/  F2FP.BF16.F32.PACK_AB R44, R221, R174 ;  /* 0x000000aedd2c723e */ /* 0x000fe200000010ff */
[----:B------:R-:W-:-:S03]  /*2200*/  FFMA.FTZ R222, R129, R246, R222 ;  /* 0x000000f681de7223 */ /* 0x000fc600000100de */
[----:B------:R-:W-:Y:S02]  /*2210*/  F2FP.BF16.F32.PACK_AB R46, R223, R176 ;  /* 0x000000b0df2e723e */ /* 0x000fe400000010ff */
[----:B------:R-:W-:Y:S01]  /*2220*/  F2FP.BF16.F32.PACK_AB R45, R222, R175 ;  /* 0x000000afde2d723e */ /* 0x000fe200000010ff */
[----:B------:R-:W-:Y:S06]  /*2230*/  BRA `(.L_x_16) ;  /* 0x0000000000c07947 */ /* 0x000fec0003800000 */
.L_x_15:
[----:B------:R-:W-:-:S04]  /*2240*/  ISETP.NE.U32.AND P1, PT, R134, RZ, PT ;  /* 0x000000ff8600720c */ /* 0x000fc80003f25070 */
[----:B------:R-:W-:-:S13]  /*2250*/  ISETP.NE.AND.EX P1, PT, R135, RZ, PT, P1 ;  /* 0x000000ff8700720c */ /* 0x000fda0003f25310 */
[----:B------:R-:W-:Y:S05]  /*2260*/  @P1 BRA `(.L_x_17) ;  /* 0x0000000000541947 */ /* 0x000fea0003800000 */
[C---:B-----5:R-:W-:Y:S02]  /*2270*/  PRMT R175, R128.reuse, 0x7632, R175 ;  /* 0x0000763280af7816 */ /* 0x060fe400000000af */
[----:B------:R-:W-:Y:S02]  /*2280*/  SHF.L.U32 R177, R128, 0x10, RZ ;  /* 0x0000001080b17819 */ /* 0x000fe400000006ff */
[C---:B------:R-:W-:Y:S02]  /*2290*/  PRMT R128, R129.reuse, 0x7632, R128 ;  /* 0x0000763281807816 */ /* 0x040fe40000000080 */
[----:B------:R-:W-:Y:S01]  /*22a0*/  SHF.L.U32 R129, R129, 0x10, RZ ;  /* 0x0000001081817819 */ /* 0x000fe200000006ff */
[----:B------:R-:W-:Y:S01]  /*22b0*/  FMUL.FTZ R174, R177, R246 ;  /* 0x000000f6b1ae7220 */ /* 0x000fe20000410000 */
[C---:B------:R-:W-:Y:S02]  /*22c0*/  SHF.L.U32 R223, R130.reuse, 0x10, RZ ;  /* 0x0000001082df7819 */ /* 0x040fe400000006ff */
[----:B------:R-:W-:-:S02]  /*22d0*/  PRMT R178, R130, 0x7632, R178 ;  /* 0x0000763282b27816 */ /* 0x000fc400000000b2 */
[----:B------:R-:W-:Y:S01]  /*22e0*/  PRMT R130, R131, 0x7632, R130 ;  /* 0x0000763283827816 */ /* 0x000fe20000000082 */
[-C--:B------:R-:W-:Y:S01]  /*22f0*/  FMUL.FTZ R176, R223, R246.reuse ;  /* 0x000000f6dfb07220 */ /* 0x080fe20000410000 */
[----:B------:R-:W-:Y:S01]  /*2300*/  SHF.L.U32 R221, R175, 0x10, RZ ;  /* 0x00000010afdd7819 */ /* 0x000fe200000006ff */
[-C--:B------:R-:W-:Y:S01]  /*2310*/  FMUL.FTZ R175, R129, R246.reuse ;  /* 0x000000f681af7220 */ /* 0x080fe20000410000 */
[----:B------:R-:W-:Y:S01]  /*2320*/  SHF.L.U32 R131, R131, 0x10, RZ ;  /* 0x0000001083837819 */ /* 0x000fe200000006ff */
[----:B------:R-:W-:Y:S01]  /*2330*/  IMAD.U32 R249, R130, 0x10000, RZ ;  /* 0x0001000082f97824 */ /* 0x000fe200078e00ff */
[----:B------:R-:W-:Y:S01]  /*2340*/  SHF.L.U32 R129, R128, 0x10, RZ ;  /* 0x0000001080817819 */ /* 0x000fe200000006ff */
[-C--:B------:R-:W-:Y:S01]  /*2350*/  FMUL.FTZ R221, R221, R246.reuse ;  /* 0x000000f6dddd7220 */ /* 0x080fe20000410000 */
[----:B------:R-:W-:Y:S01]  /*2360*/  SHF.L.U32 R223, R178, 0x10, RZ ;  /* 0x00000010b2df7819 */ /* 0x000fe200000006ff */
[-C--:B------:R-:W-:Y:S01]  /*2370*/  FMUL.FTZ R177, R131, R246.reuse ;  /* 0x000000f683b17220 */ /* 0x080fe20000410000 */
[-C--:B------:R-:W-:Y:S01]  /*2380*/  FMUL.FTZ R178, R249, R246.reuse ;  /* 0x000000f6f9b27220 */ /* 0x080fe20000410000 */
[----:B------:R-:W-:-:S02]  /*2390*/  FMUL.FTZ R222, R129, R246 ;  /* 0x000000f681de7220 */ /* 0x000fc40000410000 */
[----:B------:R-:W-:Y:S01]  /*23a0*/  FMUL.FTZ R223, R223, R246 ;  /* 0x000000f6dfdf7220 */ /* 0x000fe20000410000 */
[----:B------:R-:W-:Y:S06]  /*23b0*/  BRA `(.L_x_16) ;  /* 0x0000000000607947 */ /* 0x000fec0003800000 */
.L_x_17:
[C---:B-----5:R-:W-:Y:S02]  /*23c0*/  PRMT R46, R129.reuse, 0x7632, R46 ;  /* 0x00007632812e7816 */ /* 0x060fe4000000002e */
[----:B------:R-:W-:Y:S02]  /*23d0*/  SHF.L.U32 R129, R129, 0x10, RZ ;  /* 0x0000001081817819 */ /* 0x000fe400000006ff */
[C---:B------:R-:W-:Y:S02]  /*23e0*/  PRMT R44, R128.reuse, 0x7632, R44 ;  /* 0x00007632802c7816 */ /* 0x040fe4000000002c */
[----:B------:R-:W-:Y:S01]  /*23f0*/  SHF.L.U32 R45, R128, 0x10, RZ ;  /* 0x00000010802d7819 */ /* 0x000fe200000006ff */
[-C--:B------:R-:W-:Y:S01]  /*2400*/  FMUL.FTZ R175, R129, R246.reuse ;  /* 0x000000f681af7220 */ /* 0x080fe20000410000 */
[C---:B------:R-:W-:Y:S02]  /*2410*/  PRMT R47, R130.reuse, 0x7632, R47 ;  /* 0x00007632822f7816 */ /* 0x040fe4000000002f */
[----:B------:R-:W-:Y:S01]  /*2420*/  PRMT R128, R131, 0x7632, R128 ;  /* 0x0000763283807816 */ /* 0x000fe20000000080 */
[----:B------:R-:W-:Y:S01]  /*2430*/  FMUL.FTZ R174, R45, R246 ;  /* 0x000000f62dae7220 */ /* 0x000fe20000410000 */
[----:B------:R-:W-:Y:S01]  /*2440*/  SHF.L.U32 R177, R130, 0x10, RZ ;  /* 0x0000001082b17819 */ /* 0x000fe200000006ff */
[----:B------:R-:W-:Y:S01]  /*2450*/  IMAD.U32 R45, R46, 0x10000, RZ ;  /* 0x000100002e2d7824 */ /* 0x000fe200078e00ff */
[----:B------:R-:W-:-:S02]  /*2460*/  SHF.L.U32 R131, R131, 0x10, RZ ;  /* 0x0000001083837819 */ /* 0x000fc400000006ff */
[----:B------:R-:W-:Y:S01]  /*2470*/  SHF.L.U32 R221, R44, 0x10, RZ ;  /* 0x000000102cdd7819 */ /* 0x000fe200000006ff */
[-C--:B------:R-:W-:Y:S01]  /*2480*/  FMUL.FTZ R176, R177, R246.reuse ;  /* 0x000000f6b1b07220 */ /* 0x080fe20000410000 */
[----:B------:R-:W-:Y:S01]  /*2490*/  SHF.L.U32 R129, R128, 0x10, RZ ;  /* 0x0000001080817819 */ /* 0x000fe200000006ff */
[-C--:B------:R-:W-:Y:S01]  /*24a0*/  FMUL.FTZ R177, R131, R246.reuse ;  /* 0x000000f683b17220 */ /* 0x080fe20000410000 */
[----:B------:R-:W-:Y:S01]  /*24b0*/  SHF.L.U32 R47, R47, 0x10, RZ ;  /* 0x000000102f2f7819 */ /* 0x000fe200000006ff */
[-C--:B------:R-:W-:Y:S01]  /*24c0*/  FMUL.FTZ R222, R45, R246.reuse ;  /* 0x000000f62dde7220 */ /* 0x080fe20000410000 */
[-C--:B------:R-:W-:Y:S01]  /*24d0*/  FMUL.FTZ R221, R221, R246.reuse ;  /* 0x000000f6dddd7220 */ /* 0x080fe20000410000 */
[-C--:B------:R-:W-:Y:S02]  /*24e0*/  FMUL.FTZ R178, R129, R246.reuse ;  /* 0x000000f681b27220 */ /* 0x080fe40000410000 */
[----:B------:R-:W-:Y:S01]  /*24f0*/  FMUL.FTZ R223, R47, R246 ;  /* 0x000000f62fdf7220 */ /* 0x000fe20000410000 */
[----:B------:R-:W-:-:S02]  /*2500*/  F2FP.BF16.F32.PACK_AB R45, R222, R175 ;  /* 0x000000afde2d723e */ /* 0x000fc400000010ff */
[----:B------:R-:W-:Y:S02]  /*2510*/  F2FP.BF16.F32.PACK_AB R47, R178, R177 ;  /* 0x000000b1b22f723e */ /* 0x000fe400000010ff */
[----:B------:R-:W-:Y:S02]  /*2520*/  F2FP.BF16.F32.PACK_AB R46, R223, R176 ;  /* 0x000000b0df2e723e */ /* 0x000fe400000010ff */
[----:B------:R-:W-:-:S07]  /*2530*/  F2FP.BF16.F32.PACK_AB R44, R221, R174 ;  /* 0x000000aedd2c723e */ /* 0x000fce00000010ff */
.L_x_16:
[----:B------:R-:W0:Y:S02]  /*2540*/  @P0 LDC.64 R128, c[0x0][0x3a8] ;  /* 0x0000ea00ff800b82 */ /* 0x000e240000000a00 */
[C---:B0-----:R-:W-:Y:S01]  /*2550*/  @P0 IMAD.WIDE.U32 R128, R247.reuse, 0x10, R128 ;  /* 0x00000010f7800825 */ /* 0x041fe200078e0080 */
[----:B------:R-:W-:-:S04]  /*2560*/  IADD3 R247, PT, PT, R247, 0x20, RZ ;  /* 0x00000020f7f77810 */ /* 0x000fc80007ffe0ff */
[----:B------:R2:W-:Y:S03]  /*2570*/  @P0 STG.E.128 desc[UR6][R128.64], R44 ;  /* 0x0000002c80000986 */ /* 0x0005e6000c101d06 */
.L_x_14:
[----:B------:R-:W-:Y:S05]  /*2580*/  BSYNC.RECONVERGENT B0 ;  /* 0x0000000000007941 */ /* 0x000fea0003800200 */
.L_x_13:
[----:B------:R-:W-:Y:S01]  /*2590*/  ISETP.GE.U32.AND P1, PT, R162, 0x80, PT ;  /* 0x00000080a200780c */ /* 0x000fe20003f26070 */
[----:B------:R-:W-:Y:S01]  /*25a0*/  BSSY.RECONVERGENT B0, `(.L_x_18) ;  /* 0x0000066000007945 */ /* 0x000fe20003800200 */
[----:B------:R-:W-:-:S11]  /*25b0*/  LOP3.LUT R163, R163, 0xffffdfff, RZ, 0xc0, !PT ;  /* 0xffffdfffa3a37812 */ /* 0x000fd600078ec0ff */
[----:B------:R-:W-:Y:S01]  /*25c0*/  @P1 LOP3.LUT R163, R163, 0x2000, RZ, 0xfc, !PT ;  /* 0x00002000a3a31812 */ /* 0x000fe200078efcff */
[----:B------:R-:W-:Y:S06]  /*25d0*/  @!P1 BRA `(.L_x_19) ;  /* 0x0000000400889947 */ /* 0x000fec0003800000 */
[----:B012---:R-:W0:Y:S02]  /*25e0*/  LDC.64 R128, c[0x0][0x390] ;  /* 0x0000e400ff807b82 */ /* 0x007e240000000a00 */
        /* <DEDUP_REMOVED lines=11> */
[C---:B------:R-:W-:Y:S02]  /*26a0*/  SHF.L.U32 R181, R130.reuse, 0x10, RZ ;  /* 0x0000001082b57819 */ /* 0x040fe400000006ff */
[----:B------:R-:W-:Y:S02]  /*26b0*/  PRMT R130, R130, 0x7632, R130 ;  /* 0x0000763282827816 */ /* 0x000fe40000000082 */
[----:B--2---:R-:W-:-:S02]  /*26c0*/  PRMT R180, R47, 0x7632, R180 ;  /* 0x000076322fb47816 */ /* 0x004fc400000000b4 */
[----:B------:R-:W-:Y:S01]  /*26d0*/  SHF.L.U32 R182, R47, 0x10, RZ ;  /* 0x000000102fb67819 */ /* 0x000fe200000006ff */
[----:B------:R-:W-:Y:S01]  /*26e0*/  IMAD.U32 R47, R129, 0x10000, RZ ;  /* 0x00010000812f7824 */ /* 0x000fe200078e00ff */
[----:B------:R-:W-:Y:S02]  /*26f0*/  SHF.L.U32 R180, R180, 0x10, RZ ;  /* 0x00000010b4b47819 */ /* 0x000fe400000006ff */
[----:B------:R-:W-:Y:S01]  /*2700*/  SHF.L.U32 R224, R46, 0x10, RZ ;  /* 0x000000102ee07819 */ /* 0x000fe200000006ff */
[-C--:B------:R-:W-:Y:S01]  /*2710*/  FFMA.FTZ R182, R131, R246.reuse, R182 ;  /* 0x000000f683b67223 */ /* 0x080fe200000100b6 */
[----:B------:R-:W-:Y:S01]  /*2720*/  PRMT R46, R45, 0x7632, R46 ;  /* 0x000076322d2e7816 */ /* 0x000fe2000000002e */
[-C--:B------:R-:W-:Y:S01]  /*2730*/  FFMA.FTZ R183, R179, R246.reuse, R180 ;  /* 0x000000f6b3b77223 */ /* 0x080fe200000100b4 */
[----:B------:R-:W-:Y:S01]  /*2740*/  SHF.L.U32 R179, R128, 0x10, RZ ;  /* 0x0000001080b37819 */ /* 0x000fe200000006ff */
[----:B------:R-:W-:Y:S01]  /*2750*/  FFMA.FTZ R181, R181, R246, R224 ;  /* 0x000000f6b5b57223 */ /* 0x000fe200000100e0 */
[----:B------:R-:W-:-:S02]  /*2760*/  SHF.L.U32 R180, R44, 0x10, RZ ;  /* 0x000000102cb47819 */ /* 0x000fc400000006ff */
[----:B------:R-:W-:Y:S02]  /*2770*/  PRMT R128, R128, 0x7632, R128 ;  /* 0x0000763280807816 */ /* 0x000fe40000000080 */
[----:B------:R-:W-:Y:S01]  /*2780*/  PRMT R129, R129, 0x7632, R129 ;  /* 0x0000763281817816 */ /* 0x000fe20000000081 */
[-C--:B------:R-:W-:Y:S01]  /*2790*/  FFMA.FTZ R179, R179, R246.reuse, R180 ;  /* 0x000000f6b3b37223 */ /* 0x080fe200000100b4 */
[----:B------:R-:W-:Y:S02]  /*27a0*/  SHF.L.U32 R180, R45, 0x10, RZ ;  /* 0x000000102db47819 */ /* 0x000fe400000006ff */
[----:B------:R-:W-:Y:S02]  /*27b0*/  PRMT R44, R44, 0x7632, R44 ;  /* 0x000076322c2c7816 */ /* 0x000fe4000000002c */
[----:B------:R-:W-:Y:S01]  /*27c0*/  SHF.L.U32 R45, R128, 0x10, RZ ;  /* 0x00000010802d7819 */ /* 0x000fe200000006ff */
[----:B------:R-:W-:Y:S01]  /*27d0*/  FFMA.FTZ R180, R47, R246, R180 ;  /* 0x000000f62fb47223 */ /* 0x000fe200000100b4 */
[C---:B------:R-:W-:Y:S01]  /*27e0*/  PRMT R47, R46.reuse, 0x7632, R47 ;  /* 0x000076322e2f7816 */ /* 0x040fe2000000002f */
[----:B------:R-:W-:Y:S01]  /*27f0*/  IMAD.U32 R46, R46, 0x10000, RZ ;  /* 0x000100002e2e7824 */ /* 0x000fe200078e00ff */
[----:B------:R-:W-:-:S02]  /*2800*/  SHF.L.U32 R129, R129, 0x10, RZ ;  /* 0x0000001081817819 */ /* 0x000fc400000006ff */
[----:B------:R-:W-:Y:S02]  /*2810*/  SHF.L.U32 R131, R130, 0x10, RZ ;  /* 0x0000001082837819 */ /* 0x000fe400000006ff */
[----:B------:R-:W-:Y:S01]  /*2820*/  SHF.L.U32 R226, R47, 0x10, RZ ;  /* 0x000000102fe27819 */ /* 0x000fe200000006ff */
[----:B------:R-:W-:Y:S01]  /*2830*/  FFMA.FTZ R225, R129, R246, R46 ;  /* 0x000000f681e17223 */ /* 0x000fe2000001002e */
[----:B------:R-:W-:Y:S02]  /*2840*/  SHF.L.U32 R44, R44, 0x10, RZ ;  /* 0x000000102c2c7819 */ /* 0x000fe400000006ff */
[----:B------:R-:W-:Y:S01]  /*2850*/  F2FP.BF16.F32.PACK_AB R47, R183, R182 ;  /* 0x000000b6b72f723e */ /* 0x000fe200000010ff */
[-C--:B------:R-:W-:Y:S02]  /*2860*/  FFMA.FTZ R226, R131, R246.reuse, R226 ;  /* 0x000000f683e27223 */ /* 0x080fe400000100e2 */
[----:B------:R-:W-:Y:S01]  /*2870*/  FFMA.FTZ R224, R45, R246, R44 ;  /* 0x000000f62de07223 */ /* 0x000fe2000001002c */
[----:B------:R-:W-:-:S02]  /*2880*/  F2FP.BF16.F32.PACK_AB R45, R225, R180 ;  /* 0x000000b4e12d723e */ /* 0x000fc400000010ff */
[----:B------:R-:W-:Y:S02]  /*2890*/  F2FP.BF16.F32.PACK_AB R46, R226, R181 ;  /* 0x000000b5e22e723e */ /* 0x000fe400000010ff */
[----:B------:R-:W-:Y:S01]  /*28a0*/  F2FP.BF16.F32.PACK_AB R44, R224, R179 ;  /* 0x000000b3e02c723e */ /* 0x000fe200000010ff */
[----:B------:R-:W-:Y:S06]  /*28b0*/  BRA `(.L_x_21) ;  /* 0x0000000000c07947 */ /* 0x000fec0003800000 */
.L_x_20:
[----:B------:R-:W-:-:S04]  /*28c0*/  ISETP.NE.U32.AND P1, PT, R134, RZ, PT ;  /* 0x000000ff8600720c */ /* 0x000fc80003f25070 */
[----:B------:R-:W-:-:S13]  /*28d0*/  ISETP.NE.AND.EX P1, PT, R135, RZ, PT, P1 ;  /* 0x000000ff8700720c */ /* 0x000fda0003f25310 */
[----:B------:R-:W-:Y:S05]  /*28e0*/  @P1 BRA `(.L_x_22) ;  /* 0x0000000000541947 */ /* 0x000fea0003800000 */
[----:B-----5:R-:W-:Y:S02]  /*28f0*/  PRMT R180, R128, 0x7632, R180 ;  /* 0x0000763280b47816 */ /* 0x020fe400000000b4 */
[C---:B------:R-:W-:Y:S02]  /*2900*/  SHF.L.U32 R181, R129.reuse, 0x10, RZ ;  /* 0x0000001081b57819 */ /* 0x040fe400000006ff */
[----:B------:R-:W-:Y:S02]  /*2910*/  SHF.L.U32 R183, R130, 0x10, RZ ;  /* 0x0000001082b77819 */ /* 0x000fe400000006ff */
[----:B------:R-:W-:Y:S02]  /*2920*/  SHF.L.U32 R179, R128, 0x10, RZ ;  /* 0x0000001080b37819 */ /* 0x000fe400000006ff */
[----:B------:R-:W-:Y:S02]  /*2930*/  PRMT R182, R130, 0x7632, R182 ;  /* 0x0000763282b67816 */ /* 0x000fe400000000b6 */
[----:B------:R-:W-:Y:S01]  /*2940*/  PRMT R128, R129, 0x7632, R128 ;  /* 0x0000763281807816 */ /* 0x000fe20000000080 */
[----:B------:R-:W-:Y:S01]  /*2950*/  FMUL.FTZ R179, R179, R246 ;  /* 0x000000f6b3b37220 */ /* 0x000fe20000410000 */
[----:B------:R-:W-:-:S02]  /*2960*/  PRMT R130, R131, 0x7632, R130 ;  /* 0x0000763283827816 */ /* 0x000fc40000000082 */
[----:B------:R-:W-:Y:S01]  /*2970*/  SHF.L.U32 R129, R180, 0x10, RZ ;  /* 0x00000010b4817819 */ /* 0x000fe200000006ff */
[-C--:B------:R-:W-:Y:S01]  /*2980*/  FMUL.FTZ R180, R181, R246.reuse ;  /* 0x000000f6b5b47220 */ /* 0x080fe20000410000 */
        /* <DEDUP_REMOVED lines=11> */
.L_x_22:
[C---:B-----5:R-:W-:Y:S02]  /*2a40*/  PRMT R44, R128.reuse, 0x7632, R44 ;  /* 0x00007632802c7816 */ /* 0x060fe4000000002c */
[----:B------:R-:W-:Y:S02]  /*2a50*/  SHF.L.U32 R179, R128, 0x10, RZ ;  /* 0x0000001080b37819 */ /* 0x000fe400000006ff */
[----:B------:R-:W-:Y:S02]  /*2a60*/  PRMT R46, R129, 0x7632, R46 ;  /* 0x00007632812e7816 */ /* 0x000fe4000000002e */
[C---:B------:R-:W-:Y:S01]  /*2a70*/  PRMT R47, R130.reuse, 0x7632, R47 ;  /* 0x00007632822f7816 */ /* 0x040fe2000000002f */
[----:B------:R-:W-:Y:S01]  /*2a80*/  FMUL.FTZ R179, R179, R246 ;  /* 0x000000f6b3b37220 */ /* 0x000fe20000410000 */
[----:B------:R-:W-:Y:S02]  /*2a90*/  PRMT R128, R131, 0x7632, R128 ;  /* 0x0000763283807816 */ /* 0x000fe40000000080 */
        /* <DEDUP_REMOVED lines=18> */
.L_x_21:
[----:B------:R-:W0:Y:S02]  /*2bc0*/  @P0 LDC.64 R128, c[0x0][0x3a8] ;  /* 0x0000ea00ff800b82 */ /* 0x000e240000000a00 */
[C---:B0-----:R-:W-:Y:S01]  /*2bd0*/  @P0 IMAD.WIDE.U32 R128, R247.reuse, 0x10, R128 ;  /* 0x00000010f7800825 */ /* 0x041fe200078e0080 */
[----:B------:R-:W-:-:S04]  /*2be0*/  IADD3 R247, PT, PT, R247, 0x20, RZ ;  /* 0x00000020f7f77810 */ /* 0x000fc80007ffe0ff */
[----:B------:R3:W-:Y:S03]  /*2bf0*/  @P0 STG.E.128 desc[UR6][R128.64], R44 ;  /* 0x0000002c80000986 */ /* 0x0007e6000c101d06 */
.L_x_19:
[----:B------:R-:W-:Y:S05]  /*2c00*/  BSYNC.RECONVERGENT B0 ;  /* 0x0000000000007941 */ /* 0x000fea0003800200 */
.L_x_18:
[----:B------:R-:W-:Y:S01]  /*2c10*/  ISETP.GE.U32.AND P1, PT, R162, 0xa0, PT ;  /* 0x000000a0a200780c */ /* 0x000fe20003f26070 */
[----:B------:R-:W-:Y:S01]  /*2c20*/  BSSY.RECONVERGENT B0, `(.L_x_23) ;  /* 0x0000066000007945 */ /* 0x000fe20003800200 */
[----:B------:R-:W-:-:S11]  /*2c30*/  LOP3.LUT R163, R163, 0xffffbfff, RZ, 0xc0, !PT ;  /* 0xffffbfffa3a37812 */ /* 0x000fd600078ec0ff */
[----:B------:R-:W-:Y:S01]  /*2c40*/  @P1 LOP3.LUT R163, R163, 0x4000, RZ, 0xfc, !PT ;  /* 0x00004000a3a31812 */ /* 0x000fe200078efcff */
[----:B------:R-:W-:Y:S06]  /*2c50*/  @!P1 BRA `(.L_x_24) ;  /* 0x0000000400889947 */ /* 0x000fec0003800000 */
[----:B0123--:R-:W0:Y:S02]  /*2c60*/  LDC.64 R128, c[0x0][0x390] ;  /* 0x0000e400ff807b82 */ /* 0x00fe240000000a00 */
        /* <DEDUP_REMOVED lines=15> */
[----:B------:R-:W-:Y:S01]  /*2d60*/  IMAD.U32 R184, R44, 0x10000, RZ ;  /* 0x000100002cb87824 */ /* 0x000fe200078e00ff */
[----:B------:R-:W-:-:S02]  /*2d70*/  SHF.L.U32 R188, R185, 0x10, RZ ;  /* 0x00000010b9bc7819 */ /* 0x000fc400000006ff */
[----:B------:R-:W-:Y:S01]  /*2d80*/  SHF.L.U32 R185, R129, 0x10, RZ ;  /* 0x0000001081b97819 */ /* 0x000fe200000006ff */
[-C--:B------:R-:W-:Y:S01]  /*2d90*/  FFMA.FTZ R184, R47, R246.reuse, R184 ;  /* 0x000000f62fb87223 */ /* 0x080fe200000100b8 */
[----:B------:R-:W-:Y:S01]  /*2da0*/  SHF.L.U32 R186, R45, 0x10, RZ ;  /* 0x000000102dba7819 */ /* 0x000fe200000006ff */
[-C--:B------:R-:W-:Y:S01]  /*2db0*/  FFMA.FTZ R188, R227, R246.reuse, R188 ;  /* 0x000000f6e3bc7223 */ /* 0x080fe200000100bc */
[----:B------:R-:W-:Y:S02]  /*2dc0*/  SHF.L.U32 R47, R130, 0x10, RZ ;  /* 0x00000010822f7819 */ /* 0x000fe400000006ff */
[----:B------:R-:W-:Y:S01]  /*2dd0*/  SHF.L.U32 R228, R46, 0x10, RZ ;  /* 0x000000102ee47819 */ /* 0x000fe200000006ff */
[-C--:B------:R-:W-:Y:S01]  /*2de0*/  FFMA.FTZ R185, R185, R246.reuse, R186 ;  /* 0x000000f6b9b97223 */ /* 0x080fe200000100ba */
[----:B------:R-:W-:Y:S02]  /*2df0*/  PRMT R128, R128, 0x7632, R128 ;  /* 0x0000763280807816 */ /* 0x000fe40000000080 */
[----:B------:R-:W-:Y:S01]  /*2e00*/  PRMT R129, R129, 0x7632, R129 ;  /* 0x0000763281817816 */ /* 0x000fe20000000081 */
[----:B------:R-:W-:Y:S01]  /*2e10*/  FFMA.FTZ R186, R47, R246, R228 ;  /* 0x000000f62fba7223 */ /* 0x000fe200000100e4 */
[----:B------:R-:W-:-:S02]  /*2e20*/  PRMT R130, R130, 0x7632, R130 ;  /* 0x0000763282827816 */ /* 0x000fc40000000082 */
[----:B------:R-:W-:Y:S02]  /*2e30*/  PRMT R44, R44, 0x7632, R44 ;  /* 0x000076322c2c7816 */ /* 0x000fe4000000002c */
[----:B------:R-:W-:Y:S02]  /*2e40*/  PRMT R45, R45, 0x7632, R45 ;  /* 0x000076322d2d7816 */ /* 0x000fe4000000002d */
[----:B------:R-:W-:Y:S02]  /*2e50*/  PRMT R46, R46, 0x7632, R46 ;  /* 0x000076322e2e7816 */ /* 0x000fe4000000002e */
[----:B------:R-:W-:Y:S02]  /*2e60*/  SHF.L.U32 R227, R128, 0x10, RZ ;  /* 0x0000001080e37819 */ /* 0x000fe400000006ff */
[----:B------:R-:W-:Y:S01]  /*2e70*/  SHF.L.U32 R129, R129, 0x10, RZ ;  /* 0x0000001081817819 */ /* 0x000fe200000006ff */
[----:B------:R-:W-:Y:S01]  /*2e80*/  IMAD.U32 R46, R46, 0x10000, RZ ;  /* 0x000100002e2e7824 */ /* 0x000fe200078e00ff */
[----:B------:R-:W-:-:S02]  /*2e90*/  SHF.L.U32 R229, R130, 0x10, RZ ;  /* 0x0000001082e57819 */ /* 0x000fc400000006ff */
[----:B------:R-:W-:Y:S02]  /*2ea0*/  SHF.L.U32 R228, R45, 0x10, RZ ;  /* 0x000000102de47819 */ /* 0x000fe400000006ff */
[----:B------:R-:W-:Y:S01]  /*2eb0*/  SHF.L.U32 R44, R44, 0x10, RZ ;  /* 0x000000102c2c7819 */ /* 0x000fe200000006ff */
[-C--:B------:R-:W-:Y:S01]  /*2ec0*/  FFMA.FTZ R229, R229, R246.reuse, R46 ;  /* 0x000000f6e5e57223 */ /* 0x080fe2000001002e */
[----:B------:R-:W-:Y:S01]  /*2ed0*/  F2FP.BF16.F32.PACK_AB R47, R188, R187 ;  /* 0x000000bbbc2f723e */ /* 0x000fe200000010ff */
[-C--:B------:R-:W-:Y:S02]  /*2ee0*/  FFMA.FTZ R228, R129, R246.reuse, R228 ;  /* 0x000000f681e47223 */ /* 0x080fe400000100e4 */
[----:B------:R-:W-:Y:S01]  /*2ef0*/  FFMA.FTZ R227, R227, R246, R44 ;  /* 0x000000f6e3e37223 */ /* 0x000fe2000001002c */
[----:B------:R-:W-:Y:S02]  /*2f00*/  F2FP.BF16.F32.PACK_AB R46, R229, R186 ;  /* 0x000000bae52e723e */ /* 0x000fe400000010ff */
[----:B------:R-:W-:-:S02]  /*2f10*/  F2FP.BF16.F32.PACK_AB R45, R228, R185 ;  /* 0x000000b9e42d723e */ /* 0x000fc400000010ff */
[----:B------:R-:W-:Y:S01]  /*2f20*/  F2FP.BF16.F32.PACK_AB R44, R227, R184 ;  /* 0x000000b8e32c723e */ /* 0x000fe200000010ff */
[----:B------:R-:W-:Y:S06]  /*2f30*/  BRA `(.L_x_26) ;  /* 0x0000000000c07947 */ /* 0x000fec0003800000 */
.L_x_25:
[----:B------:R-:W-:-:S04]  /*2f40*/  ISETP.NE.U32.AND P1, PT, R134, RZ, PT ;  /* 0x000000ff8600720c */ /* 0x000fc80003f25070 */
[----:B------:R-:W-:-:S13]  /*2f50*/  ISETP.NE.AND.EX P1, PT, R135, RZ, PT, P1 ;  /* 0x000000ff8700720c */ /* 0x000fda0003f25310 */
[----:B------:R-:W-:Y:S05]  /*2f60*/  @P1 BRA `(.L_x_27) ;  /* 0x0000000000541947 */ /* 0x000fea0003800000 */
[C---:B-----5:R-:W-:Y:S02]  /*2f70*/  PRMT R185, R128.reuse, 0x7632, R185 ;  /* 0x0000763280b97816 */ /* 0x060fe400000000b9 */
[----:B------:R-:W-:Y:S02]  /*2f80*/  SHF.L.U32 R187, R128, 0x10, RZ ;  /* 0x0000001080bb7819 */ /* 0x000fe400000006ff */
[----:B------:R-:W-:Y:S02]  /*2f90*/  PRMT R128, R129, 0x7632, R128 ;  /* 0x0000763281807816 */ /* 0x000fe40000000080 */
[C---:B------:R-:W-:Y:S01]  /*2fa0*/  SHF.L.U32 R229, R130.reuse, 0x10, RZ ;  /* 0x0000001082e57819 */ /* 0x040fe200000006ff */
[-C--:B------:R-:W-:Y:S01]  /*2fb0*/  FMUL.FTZ R184, R187, R246.reuse ;  /* 0x000000f6bbb87220 */ /* 0x080fe20000410000 */
[----:B------:R-:W-:Y:S02]  /*2fc0*/  SHF.L.U32 R129, R129, 0x10, RZ ;  /* 0x0000001081817819 */ /* 0x000fe400000006ff */
[----:B------:R-:W-:Y:S01]  /*2fd0*/  PRMT R188, R130, 0x7632, R188 ;  /* 0x0000763282bc7816 */ /* 0x000fe200000000bc */
[----:B------:R-:W-:Y:S01]  /*2fe0*/  FMUL.FTZ R186, R229, R246 ;  /* 0x000000f6e5ba7220 */ /* 0x000fe20000410000 */
[----:B------:R-:W-:-:S02]  /*2ff0*/  PRMT R130, R131, 0x7632, R130 ;  /* 0x0000763283827816 */ /* 0x000fc40000000082 */
        /* <DEDUP_REMOVED lines=9> */
[-C--:B------:R-:W-:Y:S02]  /*3090*/  FMUL.FTZ R229, R229, R246.reuse ;  /* 0x000000f6e5e57220 */ /* 0x080fe40000410000 */
[----:B------:R-:W-:Y:S01]  /*30a0*/  FMUL.FTZ R188, R249, R246 ;  /* 0x000000f6f9bc7220 */ /* 0x000fe20000410000 */
[----:B------:R-:W-:Y:S06]  /*30b0*/  BRA `(.L_x_26) ;  /* 0x0000000000607947 */ /* 0x000fec0003800000 */
.L_x_27:
[C---:B-----5:R-:W-:Y:S02]  /*30c0*/  SHF.L.U32 R45, R128.reuse, 0x10, RZ ;  /* 0x00000010802d7819 */ /* 0x060fe400000006ff */
[----:B------:R-:W-:Y:S02]  /*30d0*/  PRMT R46, R129, 0x7632, R46 ;  /* 0x00007632812e7816 */ /* 0x000fe4000000002e */
[----:B------:R-:W-:Y:S01]  /*30e0*/  PRMT R44, R128, 0x7632, R44 ;  /* 0x00007632802c7816 */ /* 0x000fe2000000002c */
[-C--:B------:R-:W-:Y:S01]  /*30f0*/  FMUL.FTZ R184, R45, R246.reuse ;  /* 0x000000f62db87220 */ /* 0x080fe20000410000 */
[----:B------:R-:W-:Y:S02]  /*3100*/  SHF.L.U32 R129, R129, 0x10, RZ ;  /* 0x0000001081817819 */ /* 0x000fe400000006ff */
[C---:B------:R-:W-:Y:S02]  /*3110*/  PRMT R47, R130.reuse, 0x7632, R47 ;  /* 0x00007632822f7816 */ /* 0x040fe4000000002f */
[----:B------:R-:W-:Y:S01]  /*3120*/  PRMT R128, R131, 0x7632, R128 ;  /* 0x0000763283807816 */ /* 0x000fe20000000080 */
[----:B------:R-:W-:Y:S01]  /*3130*/  FMUL.FTZ R185, R129, R246 ;  /* 0x000000f681b97220 */ /* 0x000fe20000410000 */
[----:B------:R-:W-:-:S02]  /*3140*/  SHF.L.U32 R187, R130, 0x10, RZ ;  /* 0x0000001082bb7819 */ /* 0x000fc400000006ff */
[----:B------:R-:W-:Y:S01]  /*3150*/  SHF.L.U32 R131, R131, 0x10, RZ ;  /* 0x0000001083837819 */ /* 0x000fe200000006ff */
[----:B------:R-:W-:Y:S01]  /*3160*/  IMAD.U32 R129, R128, 0x10000, RZ ;  /* 0x0001000080817824 */ /* 0x000fe200078e00ff */
        /* <DEDUP_REMOVED lines=13> */
.L_x_26:
[----:B------:R-:W0:Y:S02]  /*3240*/  @P0 LDC.64 R128, c[0x0][0x3a8] ;  /* 0x0000ea00ff800b82 */ /* 0x000e240000000a00 */
[C---:B0-----:R-:W-:Y:S01]  /*3250*/  @P0 IMAD.WIDE.U32 R128, R247.reuse, 0x10, R128 ;  /* 0x00000010f7800825 */ /* 0x041fe200078e0080 */
[----:B------:R-:W-:-:S04]  /*3260*/  IADD3 R247, PT, PT, R247, 0x20, RZ ;  /* 0x00000020f7f77810 */ /* 0x000fc80007ffe0ff */
[----:B------:R4:W-:Y:S03]  /*3270*/  @P0 STG.E.128 desc[UR6][R128.64], R44 ;  /* 0x0000002c80000986 */ /* 0x0009e6000c101d06 */
.L_x_24:
[----:B------:R-:W-:Y:S05]  /*3280*/  BSYNC.RECONVERGENT B0 ;  /* 0x0000000000007941 */ /* 0x000fea0003800200 */
.L_x_23:
[----:B------:R-:W-:Y:S01]  /*3290*/  ISETP.GE.U32.AND P1, PT, R162, 0xc0, PT ;  /* 0x000000c0a200780c */ /* 0x000fe20003f26070 */
[----:B------:R-:W-:Y:S01]  /*32a0*/  BSSY.RECONVERGENT B0, `(.L_x_28) ;  /* 0x0000066000007945 */ /* 0x000fe20003800200 */
[----:B------:R-:W-:-:S11]  /*32b0*/  LOP3.LUT R163, R163, 0xfffffbff, RZ, 0xc0, !PT ;  /* 0xfffffbffa3a37812 */ /* 0x000fd600078ec0ff */
[----:B------:R-:W-:Y:S01]  /*32c0*/  @P1 LOP3.LUT R163, R163, 0x400, RZ, 0xfc, !PT ;  /* 0x00000400a3a31812 */ /* 0x000fe200078efcff */
[----:B------:R-:W-:Y:S06]  /*32d0*/  @!P1 BRA `(.L_x_29) ;  /* 0x0000000400889947 */ /* 0x000fec0003800000 */
[----:B01234-:R-:W0:Y:S02]  /*32e0*/  LDC.64 R128, c[0x0][0x390] ;  /* 0x0000e400ff807b82 */ /* 0x01fe240000000a00 */
        /* <DEDUP_REMOVED lines=14> */
[----:B------:R-:W-:Y:S02]  /*33d0*/  SHF.L.U32 R192, R47, 0x10, RZ ;  /* 0x000000102fc07819 */ /* 0x000fe400000006ff */
[----:B------:R-:W-:Y:S02]  /*33e0*/  SHF.L.U32 R190, R190, 0x10, RZ ;  /* 0x00000010bebe7819 */ /* 0x000fe400000006ff */
[----:B------:R-:W-:Y:S01]  /*33f0*/  SHF.L.U32 R47, R129, 0x10, RZ ;  /* 0x00000010812f7819 */ /* 0x000fe200000006ff */
[-C--:B------:R-:W-:Y:S01]  /*3400*/  FFMA.FTZ R192, R131, R246.reuse, R192 ;  /* 0x000000f683c07223 */ /* 0x080fe200000100c0 */
[----:B------:R-:W-:Y:S01]  /*3410*/  SHF.L.U32 R230, R46, 0x10, RZ ;  /* 0x000000102ee67819 */ /* 0x000fe200000006ff */
[-C--:B------:R-:W-:Y:S01]  /*3420*/  FFMA.FTZ R193, R189, R246.reuse, R190 ;  /* 0x000000f6bdc17223 */ /* 0x080fe200000100be */
[----:B------:R-:W-:Y:S01]  /*3430*/  SHF.L.U32 R190, R44, 0x10, RZ ;  /* 0x000000102cbe7819 */ /* 0x000fe200000006ff */
[----:B------:R-:W-:Y:S01]  /*3440*/  IMAD.U32 R189, R128, 0x10000, RZ ;  /* 0x0001000080bd7824 */ /* 0x000fe200078e00ff */
[----:B------:R-:W-:Y:S01]  /*3450*/  PRMT R46, R45, 0x7632, R46 ;  /* 0x000076322d2e7816 */ /* 0x000fe2000000002e */
[----:B------:R-:W-:Y:S01]  /*3460*/  IMAD.U32 R131, R130, 0x10000, RZ ;  /* 0x0001000082837824 */ /* 0x000fe200078e00ff */
[----:B------:R-:W-:Y:S01]  /*3470*/  PRMT R128, R128, 0x7632, R128 ;  /* 0x0000763280807816 */ /* 0x000fe20000000080 */
[-C--:B------:R-:W-:Y:S01]  /*3480*/  FFMA.FTZ R189, R189, R246.reuse, R190 ;  /* 0x000000f6bdbd7223 */ /* 0x080fe200000100be */
[----:B------:R-:W-:Y:S01]  /*3490*/  SHF.L.U32 R190, R45, 0x10, RZ ;  /* 0x000000102dbe7819 */ /* 0x000fe200000006ff */
[----:B------:R-:W-:Y:S01]  /*34a0*/  FFMA.FTZ R191, R191, R246, R230 ;  /* 0x000000f6bfbf7223 */ /* 0x000fe200000100e6 */
[----:B------:R-:W-:-:S02]  /*34b0*/  PRMT R129, R129, 0x7632, R129 ;  /* 0x0000763281817816 */ /* 0x000fc40000000081 */
[----:B------:R-:W-:Y:S01]  /*34c0*/  PRMT R44, R44, 0x7632, R44 ;  /* 0x000076322c2c7816 */ /* 0x000fe2000000002c */
[----:B------:R-:W-:Y:S01]  /*34d0*/  FFMA.FTZ R190, R47, R246, R190 ;  /* 0x000000f62fbe7223 */ /* 0x000fe200000100be */
[----:B------:R-:W-:Y:S02]  /*34e0*/  PRMT R47, R46, 0x7632, R47 ;  /* 0x000076322e2f7816 */ /* 0x000fe4000000002f */
[----:B------:R-:W-:Y:S02]  /*34f0*/  SHF.L.U32 R45, R128, 0x10, RZ ;  /* 0x00000010802d7819 */ /* 0x000fe400000006ff */
[----:B------:R-:W-:Y:S02]  /*3500*/  SHF.L.U32 R129, R129, 0x10, RZ ;  /* 0x0000001081817819 */ /* 0x000fe400000006ff */
[----:B------:R-:W-:Y:S02]  /*3510*/  SHF.L.U32 R232, R47, 0x10, RZ ;  /* 0x000000102fe87819 */ /* 0x000fe400000006ff */
[----:B------:R-:W-:-:S02]  /*3520*/  SHF.L.U32 R46, R46, 0x10, RZ ;  /* 0x000000102e2e7819 */ /* 0x000fc400000006ff */
[----:B------:R-:W-:Y:S01]  /*3530*/  SHF.L.U32 R44, R44, 0x10, RZ ;  /* 0x000000102c2c7819 */ /* 0x000fe200000006ff */
[----:B------:R-:W-:Y:S01]  /*3540*/  FFMA.FTZ R232, R131, R246, R232 ;  /* 0x000000f683e87223 */ /* 0x000fe200000100e8 */
[----:B------:R-:W-:Y:S01]  /*3550*/  F2FP.BF16.F32.PACK_AB R47, R193, R192 ;  /* 0x000000c0c12f723e */ /* 0x000fe200000010ff */
[-C--:B------:R-:W-:Y:S02]  /*3560*/  FFMA.FTZ R231, R129, R246.reuse, R46 ;  /* 0x000000f681e77223 */ /* 0x080fe4000001002e */
[----:B------:R-:W-:Y:S01]  /*3570*/  FFMA.FTZ R230, R45, R246, R44 ;  /* 0x000000f62de67223 */ /* 0x000fe2000001002c */
[----:B------:R-:W-:Y:S02]  /*3580*/  F2FP.BF16.F32.PACK_AB R46, R232, R191 ;  /* 0x000000bfe82e723e */ /* 0x000fe400000010ff */
[----:B------:R-:W-:Y:S02]  /*3590*/  F2FP.BF16.F32.PACK_AB R45, R231, R190 ;  /* 0x000000bee72d723e */ /* 0x000fe400000010ff */
[----:B------:R-:W-:Y:S01]  /*35a0*/  F2FP.BF16.F32.PACK_AB R44, R230, R189 ;  /* 0x000000bde62c723e */ /* 0x000fe200000010ff */
[----:B------:R-:W-:Y:S06]  /*35b0*/  BRA `(.L_x_31) ;  /* 0x0000000000c07947 */ /* 0x000fec0003800000 */
.L_x_30:
        /* <DEDUP_REMOVED lines=9> */
[----:B------:R-:W-:Y:S01]  /*3650*/  IMAD.U32 R129, R190, 0x10000, RZ ;  /* 0x00010000be817824 */ /* 0x000fe200078e00ff */
[----:B------:R-:W-:Y:S01]  /*3660*/  PRMT R130, R131, 0x7632, R130 ;  /* 0x0000763283827816 */ /* 0x000fe20000000082 */
        /* <DEDUP_REMOVED lines=13> */
.L_x_32:
[C---:B-----5:R-:W-:Y:S02]  /*3740*/  PRMT R44, R128.reuse, 0x7632, R44 ;  /* 0x00007632802c7816 */ /* 0x060fe4000000002c */
[----:B------:R-:W-:Y:S02]  /*3750*/  SHF.L.U32 R189, R128, 0x10, RZ ;  /* 0x0000001080bd7819 */ /* 0x000fe400000006ff */
[----:B------:R-:W-:Y:S01]  /*3760*/  PRMT R46, R129, 0x7632, R46 ;  /* 0x00007632812e7816 */ /* 0x000fe2000000002e */
[----:B------:R-:W-:Y:S01]  /*3770*/  IMAD.U32 R45, R44, 0x10000, RZ ;  /* 0x000100002c2d7824 */ /* 0x000fe200078e00ff */
[----:B------:R-:W-:Y:S01]  /*3780*/  PRMT R47, R130, 0x7632, R47 ;  /* 0x00007632822f7816 */ /* 0x000fe2000000002f */
[-C--:B------:R-:W-:Y:S01]  /*3790*/  FMUL.FTZ R189, R189, R246.reuse ;  /* 0x000000f6bdbd7220 */ /* 0x080fe20000410000 */
[----:B------:R-:W-:Y:S01]  /*37a0*/  PRMT R128, R131, 0x7632, R128 ;  /* 0x0000763283807816 */ /* 0x000fe20000000080 */
[----:B------:R-:W-:Y:S01]  /*37b0*/  FMUL.FTZ R230, R45, R246 ;  /* 0x000000f62de67220 */ /* 0x000fe20000410000 */
        /* <DEDUP_REMOVED lines=10> */
[----:B------:R-:W-:Y:S01]  /*3860*/  F2FP.BF16.F32.PACK_AB R44, R230, R189 ;  /* 0x000000bde62c723e */ /* 0x000fe200000010ff */
[----:B------:R-:W-:-:S02]  /*3870*/  FMUL.FTZ R232, R47, R246 ;  /* 0x000000f62fe87220 */ /* 0x000fc40000410000 */
[----:B------:R-:W-:Y:S01]  /*3880*/  FMUL.FTZ R231, R231, R246 ;  /* 0x000000f6e7e77220 */ /* 0x000fe20000410000 */
[----:B------:R-:W-:Y:S02]  /*3890*/  F2FP.BF16.F32.PACK_AB R47, R193, R192 ;  /* 0x000000c0c12f723e */ /* 0x000fe400000010ff */
[----:B------:R-:W-:Y:S02]  /*38a0*/  F2FP.BF16.F32.PACK_AB R46, R232, R191 ;  /* 0x000000bfe82e723e */ /* 0x000fe400000010ff */
[----:B------:R-:W-:-:S07]  /*38b0*/  F2FP.BF16.F32.PACK_AB R45, R231, R190 ;  /* 0x000000bee72d723e */ /* 0x000fce00000010ff */
.L_x_31:
[----:B------:R-:W0:Y:S02]  /*38c0*/  @P0 LDC.64 R128, c[0x0][0x3a8] ;  /* 0x0000ea00ff800b82 */ /* 0x000e240000000a00 */
[C---:B0-----:R-:W-:Y:S01]  /*38d0*/  @P0 IMAD.WIDE.U32 R128, R247.reuse, 0x10, R128 ;  /* 0x00000010f7800825 */ /* 0x041fe200078e0080 */
[----:B------:R-:W-:-:S04]  /*38e0*/  IADD3 R247, PT, PT, R247, 0x20, RZ ;  /* 0x00000020f7f77810 */ /* 0x000fc80007ffe0ff */
[----:B------:R0:W-:Y:S03]  /*38f0*/  @P0 STG.E.128 desc[UR6][R128.64], R44 ;  /* 0x0000002c80000986 */ /* 0x0001e6000c101d06 */
.L_x_29:
[----:B------:R-:W-:Y:S05]  /*3900*/  BSYNC.RECONVERGENT B0 ;  /* 0x0000000000007941 */ /* 0x000fea0003800200 */
.L_x_28:
        /* <DEDUP_REMOVED lines=21> */
[----:B------:R-:W-:Y:S01]  /*3a60*/  SHF.L.U32 R194, R44, 0x10, RZ ;  /* 0x000000102cc27819 */ /* 0x000fe200000006ff */
[----:B------:R-:W-:Y:S01]  /*3a70*/  IMAD.U32 R198, R195, 0x10000, RZ ;  /* 0x00010000c3c67824 */ /* 0x000fe200078e00ff */
[----:B------:R-:W-:-:S02]  /*3a80*/  SHF.L.U32 R195, R129, 0x10, RZ ;  /* 0x0000001081c37819 */ /* 0x000fc400000006ff */
[----:B------:R-:W-:Y:S01]  /*3a90*/  SHF.L.U32 R196, R45, 0x10, RZ ;  /* 0x000000102dc47819 */ /* 0x000fe200000006ff */
[-C--:B------:R-:W-:Y:S01]  /*3aa0*/  FFMA.FTZ R194, R47, R246.reuse, R194 ;  /* 0x000000f62fc27223 */ /* 0x080fe200000100c2 */
[----:B------:R-:W-:Y:S01]  /*3ab0*/  SHF.L.U32 R47, R130, 0x10, RZ ;  /* 0x00000010822f7819 */ /* 0x000fe200000006ff */
[-C--:B------:R-:W-:Y:S01]  /*3ac0*/  FFMA.FTZ R198, R233, R246.reuse, R198 ;  /* 0x000000f6e9c67223 */ /* 0x080fe200000100c6 */
[----:B------:R-:W-:Y:S01]  /*3ad0*/  SHF.L.U32 R234, R46, 0x10, RZ ;  /* 0x000000102eea7819 */ /* 0x000fe200000006ff */
[-C--:B------:R-:W-:Y:S01]  /*3ae0*/  FFMA.FTZ R195, R195, R246.reuse, R196 ;  /* 0x000000f6c3c37223 */ /* 0x080fe200000100c4 */
[----:B------:R-:W-:Y:S02]  /*3af0*/  PRMT R128, R128, 0x7632, R128 ;  /* 0x0000763280807816 */ /* 0x000fe40000000080 */
[----:B------:R-:W-:Y:S01]  /*3b00*/  PRMT R129, R129, 0x7632, R129 ;  /* 0x0000763281817816 */ /* 0x000fe20000000081 */
[----:B------:R-:W-:Y:S01]  /*3b10*/  FFMA.FTZ R196, R47, R246, R234 ;  /* 0x000000f62fc47223 */ /* 0x000fe200000100ea */
[----:B------:R-:W-:-:S02]  /*3b20*/  PRMT R130, R130, 0x7632, R130 ;  /* 0x0000763282827816 */ /* 0x000fc40000000082 */
[----:B------:R-:W-:Y:S01]  /*3b30*/  PRMT R44, R44, 0x7632, R44 ;  /* 0x000076322c2c7816 */ /* 0x000fe2000000002c */
[----:B------:R-:W-:Y:S01]  /*3b40*/  IMAD.U32 R129, R129, 0x10000, RZ ;  /* 0x0001000081817824 */ /* 0x000fe200078e00ff */
[----:B------:R-:W-:Y:S02]  /*3b50*/  PRMT R45, R45, 0x7632, R45 ;  /* 0x000076322d2d7816 */ /* 0x000fe4000000002d */
[----:B------:R-:W-:Y:S02]  /*3b60*/  PRMT R46, R46, 0x7632, R46 ;  /* 0x000076322e2e7816 */ /* 0x000fe4000000002e */
[----:B------:R-:W-:Y:S02]  /*3b70*/  SHF.L.U32 R233, R128, 0x10, RZ ;  /* 0x0000001080e97819 */ /* 0x000fe400000006ff */
[----:B------:R-:W-:Y:S02]  /*3b80*/  SHF.L.U32 R235, R130, 0x10, RZ ;  /* 0x0000001082eb7819 */ /* 0x000fe400000006ff */
        /* <DEDUP_REMOVED lines=11> */
.L_x_35:
[----:B------:R-:W-:-:S04]  /*3c40*/  ISETP.NE.U32.AND P1, PT, R134, RZ, PT ;  /* 0x000000ff8600720c */ /* 0x000fc80003f25070 */
[----:B------:R-:W-:-:S13]  /*3c50*/  ISETP.NE.AND.EX P1, PT, R135, RZ, PT, P1 ;  /* 0x000000ff8700720c */ /* 0x000fda0003f25310 */
[----:B------:R-:W-:Y:S05]  /*3c60*/  @P1 BRA `(.L_x_37) ;  /* 0x0000000000541947 */ /* 0x000fea0003800000 */
[C---:B-----5:R-:W-:Y:S02]  /*3c70*/  PRMT R195, R128.reuse, 0x7632, R195 ;  /* 0x0000763280c37816 */ /* 0x060fe400000000c3 */
[----:B------:R-:W-:Y:S02]  /*3c80*/  SHF.L.U32 R197, R128, 0x10, RZ ;  /* 0x0000001080c57819 */ /* 0x000fe400000006ff */
[----:B------:R-:W-:Y:S01]  /*3c90*/  PRMT R128, R129, 0x7632, R128 ;  /* 0x0000763281807816 */ /* 0x000fe20000000080 */
[----:B------:R-:W-:Y:S01]  /*3ca0*/  IMAD.U32 R233, R195, 0x10000, RZ ;  /* 0x00010000c3e97824 */ /* 0x000fe200078e00ff */
[----:B------:R-:W-:Y:S01]  /*3cb0*/  SHF.L.U32 R129, R129, 0x10, RZ ;  /* 0x0000001081817819 */ /* 0x000fe200000006ff */
[-C--:B------:R-:W-:Y:S01]  /*3cc0*/  FMUL.FTZ R194, R197, R246.reuse ;  /* 0x000000f6c5c27220 */ /* 0x080fe20000410000 */
[C---:B------:R-:W-:Y:S01]  /*3cd0*/  SHF.L.U32 R235, R130.reuse, 0x10, RZ ;  /* 0x0000001082eb7819 */ /* 0x040fe200000006ff */
[-C--:B------:R-:W-:Y:S01]  /*3ce0*/  FMUL.FTZ R233, R233, R246.reuse ;  /* 0x000000f6e9e97220 */ /* 0x080fe20000410000 */
        /* <DEDUP_REMOVED lines=9> */
[-C--:B------:R-:W-:Y:S02]  /*3d80*/  FMUL.FTZ R234, R129, R246.reuse ;  /* 0x000000f681ea7220 */ /* 0x080fe40000410000 */
[-C--:B------:R-:W-:Y:S02]  /*3d90*/  FMUL.FTZ R235, R235, R246.reuse ;  /* 0x000000f6ebeb7220 */ /* 0x080fe40000410000 */
[----:B------:R-:W-:Y:S01]  /*3da0*/  FMUL.FTZ R198, R249, R246 ;  /* 0x000000f6f9c67220 */ /* 0x000fe20000410000 */
[----:B------:R-:W-:Y:S06]  /*3db0*/  BRA `(.L_x_36) ;  /* 0x0000000000607947 */ /* 0x000fec0003800000 */
.L_x_37:
        /* <DEDUP_REMOVED lines=24> */
.L_x_36:
[----:B------:R-:W0:Y:S02]  /*3f40*/  @P0 LDC.64 R128, c[0x0][0x3a8] ;  /* 0x0000ea00ff800b82 */ /* 0x000e240000000a00 */
[C---:B0-----:R-:W-:Y:S01]  /*3f50*/  @P0 IMAD.WIDE.U32 R128, R247.reuse, 0x10, R128 ;  /* 0x00000010f7800825 */ /* 0x041fe200078e0080 */
[----:B------:R-:W-:-:S04]  /*3f60*/  IADD3 R247, PT, PT, R247, 0x20, RZ ;  /* 0x00000020f7f77810 */ /* 0x000fc80007ffe0ff */
[----:B------:R0:W-:Y:S03]  /*3f70*/  @P0 STG.E.128 desc[UR6][R128.64], R44 ;  /* 0x0000002c80000986 */ /* 0x0001e6000c101d06 */
.L_x_34:
[----:B------:R-:W-:Y:S05]  /*3f80*/  BSYNC.RECONVERGENT B0 ;  /* 0x0000000000007941 */ /* 0x000fea0003800200 */
.L_x_33:
        /* <DEDUP_REMOVED lines=29> */
[-C--:B------:R-:W-:Y:S01]  /*4160*/  FFMA.FTZ R201, R201, R246.reuse, R236 ;  /* 0x000000f6c9c97223 */ /* 0x080fe200000100ec */
[----:B------:R-:W-:Y:S01]  /*4170*/  PRMT R128, R128, 0x7632, R128 ;  /* 0x0000763280807816 */ /* 0x000fe20000000080 */
[----:B------:R-:W-:Y:S01]  /*4180*/  FFMA.FTZ R199, R199, R246, R200 ;  /* 0x000000f6c7c77223 */ /* 0x000fe200000100c8 */
[----:B------:R-:W-:-:S02]  /*4190*/  SHF.L.U32 R200, R45, 0x10, RZ ;  /* 0x000000102dc87819 */ /* 0x000fc400000006ff */
[----:B------:R-:W-:Y:S02]  /*41a0*/  PRMT R129, R129, 0x7632, R129 ;  /* 0x0000763281817816 */ /* 0x000fe40000000081 */
[----:B------:R-:W-:Y:S01]  /*41b0*/  PRMT R44, R44, 0x7632, R44 ;  /* 0x000076322c2c7816 */ /* 0x000fe2000000002c */
[----:B------:R-:W-:Y:S01]  /*41c0*/  FFMA.FTZ R200, R47, R246, R200 ;  /* 0x000000f62fc87223 */ /* 0x000fe200000100c8 */
[C---:B------:R-:W-:Y:S01]  /*41d0*/  PRMT R47, R46.reuse, 0x7632, R47 ;  /* 0x000076322e2f7816 */ /* 0x040fe2000000002f */
[----:B------:R-:W-:Y:S01]  /*41e0*/  IMAD.U32 R46, R46, 0x10000, RZ ;  /* 0x000100002e2e7824 */ /* 0x000fe200078e00ff */
[----:B------:R-:W-:Y:S02]  /*41f0*/  SHF.L.U32 R45, R128, 0x10, RZ ;  /* 0x00000010802d7819 */ /* 0x000fe400000006ff */
[----:B------:R-:W-:Y:S02]  /*4200*/  SHF.L.U32 R129, R129, 0x10, RZ ;  /* 0x0000001081817819 */ /* 0x000fe400000006ff */
[----:B------:R-:W-:-:S02]  /*4210*/  SHF.L.U32 R131, R130, 0x10, RZ ;  /* 0x0000001082837819 */ /* 0x000fc400000006ff */
[----:B------:R-:W-:Y:S01]  /*4220*/  SHF.L.U32 R238, R47, 0x10, RZ ;  /* 0x000000102fee7819 */ /* 0x000fe200000006ff */
[----:B------:R-:W-:Y:S01]  /*4230*/  FFMA.FTZ R237, R129, R246, R46 ;  /* 0x000000f681ed7223 */ /* 0x000fe2000001002e */
[----:B------:R-:W-:Y:S02]  /*4240*/  SHF.L.U32 R44, R44, 0x10, RZ ;  /* 0x000000102c2c7819 */ /* 0x000fe400000006ff */
[----:B------:R-:W-:Y:S01]  /*4250*/  F2FP.BF16.F32.PACK_AB R47, R203, R202 ;  /* 0x000000cacb2f723e */ /* 0x000fe200000010ff */
[-C--:B------:R-:W-:Y:S02]  /*4260*/  FFMA.FTZ R238, R131, R246.reuse, R238 ;  /* 0x000000f683ee7223 */ /* 0x080fe400000100ee */
[----:B------:R-:W-:Y:S01]  /*4270*/  FFMA.FTZ R236, R45, R246, R44 ;  /* 0x000000f62dec7223 */ /* 0x000fe2000001002c */
[----:B------:R-:W-:Y:S02]  /*4280*/  F2FP.BF16.F32.PACK_AB R45, R237, R200 ;  /* 0x000000c8ed2d723e */ /* 0x000fe400000010ff */
[----:B------:R-:W-:-:S02]  /*4290*/  F2FP.BF16.F32.PACK_AB R46, R238, R201 ;  /* 0x000000c9ee2e723e */ /* 0x000fc400000010ff */
[----:B------:R-:W-:Y:S01]  /*42a0*/  F2FP.BF16.F32.PACK_AB R44, R236, R199 ;  /* 0x000000c7ec2c723e */ /* 0x000fe200000010ff */
[----:B------:R-:W-:Y:S06]  /*42b0*/  BRA `(.L_x_41) ;  /* 0x0000000000c07947 */ /* 0x000fec0003800000 */
.L_x_40:
[----:B------:R-:W-:-:S04]  /*42c0*/  ISETP.NE.U32.AND P1, PT, R134, RZ, PT ;  /* 0x000000ff8600720c */ /* 0x000fc80003f25070 */
[----:B------:R-:W-:-:S13]  /*42d0*/  ISETP.NE.AND.EX P1, PT, R135, RZ, PT, P1 ;  /* 0x000000ff8700720c */ /* 0x000fda0003f25310 */
[----:B------:R-:W-:Y:S05]  /*42e0*/  @P1 BRA `(.L_x_42) ;  /* 0x0000000000541947 */ /* 0x000fea0003800000 */
[C---:B-----5:R-:W-:Y:S02]  /*42f0*/  PRMT R200, R128.reuse, 0x7632, R200 ;  /* 0x0000763280c87816 */ /* 0x060fe400000000c8 */
[----:B------:R-:W-:Y:S02]  /*4300*/  SHF.L.U32 R201, R129, 0x10, RZ ;  /* 0x0000001081c97819 */ /* 0x000fe400000006ff */
[----:B------:R-:W-:Y:S02]  /*4310*/  SHF.L.U32 R199, R128, 0x10, RZ ;  /* 0x0000001080c77819 */ /* 0x000fe400000006ff */
[C---:B------:R-:W-:Y:S02]  /*4320*/  PRMT R202, R130.reuse, 0x7632, R202 ;  /* 0x0000763282ca7816 */ /* 0x040fe400000000ca */
[----:B------:R-:W-:Y:S01]  /*4330*/  SHF.L.U32 R203, R130, 0x10, RZ ;  /* 0x0000001082cb7819 */ /* 0x000fe200000006ff */
[----:B------:R-:W-:Y:S01]  /*4340*/  FMUL.FTZ R199, R199, R246 ;  /* 0x000000f6c7c77220 */ /* 0x000fe20000410000 */
[----:B------:R-:W-:-:S02]  /*4350*/  PRMT R128, R129, 0x7632, R128 ;  /* 0x0000763281807816 */ /* 0x000fc40000000080 */
[----:B------:R-:W-:Y:S02]  /*4360*/  PRMT R130, R131, 0x7632, R130 ;  /* 0x0000763283827816 */ /* 0x000fe40000000082 */
[----:B------:R-:W-:Y:S01]  /*4370*/  SHF.L.U32 R129, R200, 0x10, RZ ;  /* 0x00000010c8817819 */ /* 0x000fe200000006ff */
[-C--:B------:R-:W-:Y:S01]  /*4380*/  FMUL.FTZ R200, R201, R246.reuse ;  /* 0x000000f6c9c87220 */ /* 0x080fe20000410000 */
[----:B------:R-:W-:Y:S01]  /*4390*/  SHF.L.U32 R249, R131, 0x10, RZ ;  /* 0x0000001083f97819 */ /* 0x000fe200000006ff */
[-C--:B------:R-:W-:Y:S01]  /*43a0*/  FMUL.FTZ R201, R203, R246.reuse ;  /* 0x000000f6cbc97220 */ /* 0x080fe20000410000 */
[----:B------:R-:W-:Y:S01]  /*43b0*/  SHF.L.U32 R237, R128, 0x10, RZ ;  /* 0x0000001080ed7819 */ /* 0x000fe200000006ff */
[----:B------:R-:W-:Y:S01]  /*43c0*/  IMAD.U32 R203, R130, 0x10000, RZ ;  /* 0x0001000082cb7824 */ /* 0x000fe200078e00ff */
[----:B------:R-:W-:Y:S01]  /*43d0*/  SHF.L.U32 R131, R202, 0x10, RZ ;  /* 0x00000010ca837819 */ /* 0x000fe200000006ff */
[-C--:B------:R-:W-:Y:S01]  /*43e0*/  FMUL.FTZ R202, R249, R246.reuse ;  /* 0x000000f6f9ca7220 */ /* 0x080fe20000410000 */
[-C--:B------:R-:W-:Y:S01]  /*43f0*/  FMUL.FTZ R236, R129, R246.reuse ;  /* 0x000000f681ec7220 */ /* 0x080fe20000410000 */
[-C--:B------:R-:W-:Y:S01]  /*4400*/  FMUL.FTZ R237, R237, R246.reuse ;  /* 0x000000f6eded7220 */ /* 0x080fe20000410000 */
[-C--:B------:R-:W-:Y:S01]  /*4410*/  FMUL.FTZ R203, R203, R246.reuse ;  /* 0x000000f6cbcb7220 */ /* 0x080fe20000410000 */
[----:B------:R-:W-:Y:S01]  /*4420*/  FMUL.FTZ R238, R131, R246 ;  /* 0x000000f683ee7220 */ /* 0x000fe20000410000 */
[----:B------:R-:W-:Y:S06]  /*4430*/  BRA `(.L_x_41) ;  /* 0x0000000000607947 */ /* 0x000fec0003800000 */
.L_x_42:
[C---:B-----5:R-:W-:Y:S02]  /*4440*/  PRMT R44, R128.reuse, 0x7632, R44 ;  /* 0x00007632802c7816 */ /* 0x060fe4000000002c */
[----:B------:R-:W-:Y:S02]  /*4450*/  SHF.L.U32 R199, R128, 0x10, RZ ;  /* 0x0000001080c77819 */ /* 0x000fe400000006ff */
[----:B------:R-:W-:Y:S02]  /*4460*/  PRMT R46, R129, 0x7632, R46 ;  /* 0x00007632812e7816 */ /* 0x000fe4000000002e */
[----:B------:R-:W-:Y:S01]  /*4470*/  PRMT R47, R130, 0x7632, R47 ;  /* 0x00007632822f7816 */ /* 0x000fe2000000002f */
        /* <DEDUP_REMOVED lines=13> */
[----:B------:R-:W-:-:S02]  /*4550*/  FMUL.FTZ R203, R203, R246 ;  /* 0x000000f6cbcb7220 */ /* 0x000fc40000410000 */
[-C--:B------:R-:W-:Y:S01]  /*4560*/  FMUL.FTZ R238, R47, R246.reuse ;  /* 0x000000f62fee7220 */ /* 0x080fe20000410000 */
[----:B------:R-:W-:Y:S01]  /*4570*/  F2FP.BF16.F32.PACK_AB R44, R236, R199 ;  /* 0x000000c7ec2c723e */ /* 0x000fe200000010ff */
[----:B------:R-:W-:Y:S01]  /*4580*/  FMUL.FTZ R237, R237, R246 ;  /* 0x000000f6eded7220 */ /* 0x000fe20000410000 */
[----:B------:R-:W-:Y:S02]  /*4590*/  F2FP.BF16.F32.PACK_AB R47, R203, R202 ;  /* 0x000000cacb2f723e */ /* 0x000fe400000010ff */
[----:B------:R-:W-:Y:S02]  /*45a0*/  F2FP.BF16.F32.PACK_AB R46, R238, R201 ;  /* 0x000000c9ee2e723e */ /* 0x000fe400000010ff */
[----:B------:R-:W-:-:S07]  /*45b0*/  F2FP.BF16.F32.PACK_AB R45, R237, R200 ;  /* 0x000000c8ed2d723e */ /* 0x000fce00000010ff */
.L_x_41:
[----:B------:R-:W0:Y:S02]  /*45c0*/  @P0 LDC.64 R128, c[0x0][0x3a8] ;  /* 0x0000ea00ff800b82 */ /* 0x000e240000000a00 */
[----:B0-----:R-:W-:-:S04]  /*45d0*/  @P0 IMAD.WIDE.U32 R128, R247, 0x10, R128 ;  /* 0x00000010f7800825 */ /* 0x001fc800078e0080 */
[----:B------:R-:W-:Y:S01]  /*45e0*/  VIADD R247, R247, 0x20 ;  /* 0x00000020f7f77836 */ /* 0x000fe20000000000 */
[----:B------:R0:W-:Y:S06]  /*45f0*/  @P0 STG.E.128 desc[UR6][R128.64], R44 ;  /* 0x0000002c80000986 */ /* 0x0001ec000c101d06 */
.L_x_39:
[----:B------:R-:W-:Y:S05]  /*4600*/  BSYNC.RECONVERGENT B0 ;  /* 0x0000000000007941 */ /* 0x000fea0003800200 */
.L_x_38:
        /* <DEDUP_REMOVED lines=17> */
[----:B--2---:R-:W-:Y:S01]  /*4720*/  SHF.L.U32 R204, R47, 0x10, RZ ;  /* 0x000000102fcc7819 */ /* 0x004fe200000006ff */
[----:B------:R-:W-:Y:S01]  /*4730*/  IMAD.U32 R206, R45, 0x10000, RZ ;  /* 0x000100002dce7824 */ /* 0x000fe200078e00ff */
        /* <DEDUP_REMOVED lines=19> */
[----:B------:R-:W-:Y:S02]  /*4870*/  SHF.L.U32 R129, R129, 0x10, RZ ;  /* 0x0000001081817819 */ /* 0x000fe400000006ff */
[----:B------:R-:W-:-:S02]  /*4880*/  SHF.L.U32 R241, R130, 0x10, RZ ;  /* 0x0000001082f17819 */ /* 0x000fc400000006ff */
[----:B------:R-:W-:Y:S02]  /*4890*/  SHF.L.U32 R46, R46, 0x10, RZ ;  /* 0x000000102e2e7819 */ /* 0x000fe400000006ff */
[----:B------:R-:W-:Y:S02]  /*48a0*/  SHF.L.U32 R240, R45, 0x10, RZ ;  /* 0x000000102df07819 */ /* 0x000fe400000006ff */
[----:B------:R-:W-:Y:S01]  /*48b0*/  SHF.L.U32 R44, R44, 0x10, RZ ;  /* 0x000000102c2c7819 */ /* 0x000fe200000006ff */
[-C--:B------:R-:W-:Y:S01]  /*48c0*/  FFMA.FTZ R241, R241, R246.reuse, R46 ;  /* 0x000000f6f1f17223 */ /* 0x080fe2000001002e */
[----:B------:R-:W-:Y:S01]  /*48d0*/  F2FP.BF16.F32.PACK_AB R47, R208, R207 ;  /* 0x000000cfd02f723e */ /* 0x000fe200000010ff */
[-C--:B------:R-:W-:Y:S02]  /*48e0*/  FFMA.FTZ R240, R129, R246.reuse, R240 ;  /* 0x000000f681f07223 */ /* 0x080fe400000100f0 */
[----:B------:R-:W-:Y:S01]  /*48f0*/  FFMA.FTZ R239, R239, R246, R44 ;  /* 0x000000f6efef7223 */ /* 0x000fe2000001002c */
[----:B------:R-:W-:-:S02]  /*4900*/  F2FP.BF16.F32.PACK_AB R46, R241, R206 ;  /* 0x000000cef12e723e */ /* 0x000fc400000010ff */
[----:B------:R-:W-:Y:S02]  /*4910*/  F2FP.BF16.F32.PACK_AB R45, R240, R205 ;  /* 0x000000cdf02d723e */ /* 0x000fe400000010ff */
[----:B------:R-:W-:Y:S01]  /*4920*/  F2FP.BF16.F32.PACK_AB R44, R239, R204 ;  /* 0x000000ccef2c723e */ /* 0x000fe200000010ff */
[----:B------:R-:W-:Y:S06]  /*4930*/  BRA `(.L_x_46) ;  /* 0x0000000000c07947 */ /* 0x000fec0003800000 */
.L_x_45:
[----:B------:R-:W-:-:S04]  /*4940*/  ISETP.NE.U32.AND P1, PT, R134, RZ, PT ;  /* 0x000000ff8600720c */ /* 0x000fc80003f25070 */
[----:B------:R-:W-:-:S13]  /*4950*/  ISETP.NE.AND.EX P1, PT, R135, RZ, PT, P1 ;  /* 0x000000ff8700720c */ /* 0x000fda0003f25310 */
[----:B------:R-:W-:Y:S05]  /*4960*/  @P1 BRA `(.L_x_47) ;  /* 0x0000000000541947 */ /* 0x000fea0003800000 */
        /* <DEDUP_REMOVED lines=19> */
[----:B------:R-:W-:Y:S01]  /*4aa0*/  FMUL.FTZ R208, R249, R246 ;  /* 0x000000f6f9d07220 */ /* 0x000fe20000410000 */
[----:B------:R-:W-:Y:S06]  /*4ab0*/  BRA `(.L_x_46) ;  /* 0x0000000000607947 */ /* 0x000fec0003800000 */
.L_x_47:
[C---:B-----5:R-:W-:Y:S01]  /*4ac0*/  PRMT R46, R129.reuse, 0x7632, R46 ;  /* 0x00007632812e7816 */ /* 0x060fe2000000002e */
[----:B------:R-:W-:Y:S01]  /*4ad0*/  IMAD.U32 R207, R130, 0x10000, RZ ;  /* 0x0001000082cf7824 */ /* 0x000fe200078e00ff */
[C---:B------:R-:W-:Y:S02]  /*4ae0*/  SHF.L.U32 R45, R128.reuse, 0x10, RZ ;  /* 0x00000010802d7819 */ /* 0x040fe400000006ff */
[----:B------:R-:W-:Y:S01]  /*4af0*/  SHF.L.U32 R129, R129, 0x10, RZ ;  /* 0x0000001081817819 */ /* 0x000fe200000006ff */
[-C--:B------:R-:W-:Y:S01]  /*4b00*/  FMUL.FTZ R206, R207, R246.reuse ;  /* 0x000000f6cfce7220 */ /* 0x080fe20000410000 */
[----:B------:R-:W-:Y:S01]  /*4b10*/  PRMT R44, R128, 0x7632, R44 ;  /* 0x00007632802c7816 */ /* 0x000fe2000000002c */
[-C--:B------:R-:W-:Y:S01]  /*4b20*/  FMUL.FTZ R204, R45, R246.reuse ;  /* 0x000000f62dcc7220 */ /* 0x080fe20000410000 */
[----:B------:R-:W-:Y:S01]  /*4b30*/  PRMT R47, R130, 0x7632, R47 ;  /* 0x00007632822f7816 */ /* 0x000fe2000000002f */
[----:B------:R-:W-:Y:S01]  /*4b40*/  FMUL.FTZ R205, R129, R246 ;  /* 0x000000f681cd7220 */ /* 0x000fe20000410000 */
[----:B------:R-:W-:-:S02]  /*4b50*/  PRMT R128, R131, 0x7632, R128 ;  /* 0x0000763283807816 */ /* 0x000fc40000000080 */
[----:B------:R-:W-:Y:S02]  /*4b60*/  SHF.L.U32 R131, R131, 0x10, RZ ;  /* 0x0000001083837819 */ /* 0x000fe400000006ff */
[----:B------:R-:W-:Y:S02]  /*4b70*/  SHF.L.U32 R239, R44, 0x10, RZ ;  /* 0x000000102cef7819 */ /* 0x000fe400000006ff */
        /* <DEDUP_REMOVED lines=11> */
[----:B------:R-:W-:-:S07]  /*4c30*/  F2FP.BF16.F32.PACK_AB R45, R240, R205 ;  /* 0x000000cdf02d723e */ /* 0x000fce00000010ff */
.L_x_46:
[----:B------:R-:W0:Y:S02]  /*4c40*/  @P0 LDC.64 R128, c[0x0][0x3a8] ;  /* 0x0000ea00ff800b82 */ /* 0x000e240000000a00 */
[C---:B0-----:R-:W-:Y:S01]  /*4c50*/  @P0 IMAD.WIDE.U32 R128, R247.reuse, 0x10, R128 ;  /* 0x00000010f7800825 */ /* 0x041fe200078e0080 */
[----:B------:R-:W-:-:S04]  /*4c60*/  IADD3 R247, PT, PT, R247, 0x20, RZ ;  /* 0x00000020f7f77810 */ /* 0x000fc80007ffe0ff */
[----:B------:R0:W-:Y:S03]  /*4c70*/  @P0 STG.E.128 desc[UR6][R128.64], R44 ;  /* 0x0000002c80000986 */ /* 0x0001e6000c101d06 */
.L_x_44:
[----:B------:R-:W-:Y:S05]  /*4c80*/  BSYNC.RECONVERGENT B0 ;  /* 0x0000000000007941 */ /* 0x000fea0003800200 */
.L_x_43:
        /* <DEDUP_REMOVED lines=17> */
[----:B------:R-:W-:Y:S02]  /*4da0*/  SHF.L.U32 R131, R131, 0x10, RZ ;  /* 0x0000001083837819 */ /* 0x000fe400000006ff */
[----:B------:R-:W-:Y:S02]  /*4db0*/  SHF.L.U32 R211, R130, 0x10, RZ ;  /* 0x0000001082d37819 */ /* 0x000fe400000006ff */
[----:B------:R-:W-:-:S02]  /*4dc0*/  PRMT R128, R128, 0x7632, R128 ;  /* 0x0000763280807816 */ /* 0x000fc40000000080 */
[----:B------:R-:W-:Y:S02]  /*4dd0*/  PRMT R130, R130, 0x7632, R130 ;  /* 0x0000763282827816 */ /* 0x000fe40000000082 */
[C---:B--2---:R-:W-:Y:S01]  /*4de0*/  PRMT R133, R47.reuse, 0x7632, R133 ;  /* 0x000076322f857816 */ /* 0x044fe20000000085 */
[----:B------:R-:W-:Y:S01]  /*4df0*/  IMAD.U32 R212, R47, 0x10000, RZ ;  /* 0x000100002fd47824 */ /* 0x000fe200078e00ff */
[----:B------:R-:W-:Y:S02]  /*4e00*/  SHF.L.U32 R47, R129, 0x10, RZ ;  /* 0x00000010812f7819 */ /* 0x000fe400000006ff */
[----:B------:R-:W-:Y:S01]  /*4e10*/  SHF.L.U32 R132, R133, 0x10, RZ ;  /* 0x0000001085847819 */ /* 0x000fe200000006ff */
[-C--:B------:R-:W-:Y:S01]  /*4e20*/  FFMA.FTZ R212, R131, R246.reuse, R212 ;  /* 0x000000f683d47223 */ /* 0x080fe200000100d4 */
[----:B------:R-:W-:Y:S02]  /*4e30*/  SHF.L.U32 R210, R45, 0x10, RZ ;  /* 0x000000102dd27819 */ /* 0x000fe400000006ff */
[----:B------:R-:W-:Y:S01]  /*4e40*/  PRMT R129, R129, 0x7632, R129 ;  /* 0x0000763281817816 */ /* 0x000fe20000000081 */
[-C--:B------:R-:W-:Y:S01]  /*4e50*/  FFMA.FTZ R213, R213, R246.reuse, R132 ;  /* 0x000000f6d5d57223 */ /* 0x080fe20000010084 */
[C---:B------:R-:W-:Y:S01]  /*4e60*/  SHF.L.U32 R132, R44.reuse, 0x10, RZ ;  /* 0x000000102c847819 */ /* 0x040fe200000006ff */
[-C--:B------:R-:W-:Y:S01]  /*4e70*/  FFMA.FTZ R210, R47, R246.reuse, R210 ;  /* 0x000000f62fd27223 */ /* 0x080fe200000100d2 */
[----:B------:R-:W-:Y:S01]  /*4e80*/  PRMT R44, R44, 0x7632, R44 ;  /* 0x000076322c2c7816 */ /* 0x000fe2000000002c */
[----:B------:R-:W-:Y:S01]  /*4e90*/  IMAD.U32 R129, R129, 0x10000, RZ ;  /* 0x0001000081817824 */ /* 0x000fe200078e00ff */
[----:B------:R-:W-:Y:S01]  /*4ea0*/  SHF.L.U32 R131, R130, 0x10, RZ ;  /* 0x0000001082837819 */ /* 0x000fe200000006ff */
[----:B------:R-:W-:Y:S01]  /*4eb0*/  FFMA.FTZ R209, R209, R246, R132 ;  /* 0x000000f6d1d17223 */ /* 0x000fe20000010084 */
[----:B------:R-:W-:-:S02]  /*4ec0*/  SHF.L.U32 R132, R46, 0x10, RZ ;  /* 0x000000102e847819 */ /* 0x000fc400000006ff */
[----:B------:R-:W-:Y:S02]  /*4ed0*/  PRMT R46, R45, 0x7632, R46 ;  /* 0x000076322d2e7816 */ /* 0x000fe4000000002e */
[----:B------:R-:W-:Y:S01]  /*4ee0*/  SHF.L.U32 R45, R128, 0x10, RZ ;  /* 0x00000010802d7819 */ /* 0x000fe200000006ff */
[-C--:B------:R-:W-:Y:S01]  /*4ef0*/  FFMA.FTZ R211, R211, R246.reuse, R132 ;  /* 0x000000f6d3d37223 */ /* 0x080fe20000010084 */
[C---:B------:R-:W-:Y:S02]  /*4f00*/  PRMT R47, R46.reuse, 0x7632, R47 ;  /* 0x000076322e2f7816 */ /* 0x040fe4000000002f */
[----:B------:R-:W-:Y:S02]  /*4f10*/  SHF.L.U32 R46, R46, 0x10, RZ ;  /* 0x000000102e2e7819 */ /* 0x000fe400000006ff */
[----:B------:R-:W-:Y:S02]  /*4f20*/  SHF.L.U32 R244, R47, 0x10, RZ ;  /* 0x000000102ff47819 */ /* 0x000fe400000006ff */
[----:B------:R-:W-:Y:S01]  /*4f30*/  SHF.L.U32 R44, R44, 0x10, RZ ;  /* 0x000000102c2c7819 */ /* 0x000fe200000006ff */
[----:B------:R-:W-:Y:S01]  /*4f40*/  FFMA.FTZ R243, R129, R246, R46 ;  /* 0x000000f681f37223 */ /* 0x000fe2000001002e */
[----:B------:R-:W-:Y:S01]  /*4f50*/  F2FP.BF16.F32.PACK_AB R47, R213, R212 ;  /* 0x000000d4d52f723e */ /* 0x000fe200000010ff */
[----:B------:R-:W-:-:S02]  /*4f60*/  FFMA.FTZ R244, R131, R246, R244 ;  /* 0x000000f683f47223 */ /* 0x000fc400000100f4 */
[----:B------:R-:W-:Y:S01]  /*4f70*/  FFMA.FTZ R242, R45, R246, R44 ;  /* 0x000000f62df27223 */ /* 0x000fe2000001002c */
[----:B------:R-:W-:Y:S02]  /*4f80*/  F2FP.BF16.F32.PACK_AB R45, R243, R210 ;  /* 0x000000d2f32d723e */ /* 0x000fe400000010ff */
[----:B------:R-:W-:Y:S02]  /*4f90*/  F2FP.BF16.F32.PACK_AB R46, R244, R211 ;  /* 0x000000d3f42e723e */ /* 0x000fe400000010ff */
[----:B------:R-:W-:Y:S01]  /*4fa0*/  F2FP.BF16.F32.PACK_AB R44, R242, R209 ;  /* 0x000000d1f22c723e */ /* 0x000fe200000010ff */
[----:B------:R-:W-:Y:S06]  /*4fb0*/  BRA `(.L_x_51) ;  /* 0x0000000000c07947 */ /* 0x000fec0003800000 */
.L_x_50:
[----:B------:R-:W-:-:S04]  /*4fc0*/  ISETP.NE.U32.AND P1, PT, R134, RZ, PT ;  /* 0x000000ff8600720c */ /* 0x000fc80003f25070 */
[----:B------:R-:W-:-:S13]  /*4fd0*/  ISETP.NE.AND.EX P1, PT, R135, RZ, PT, P1 ;  /* 0x000000ff8700720c */ /* 0x000fda0003f25310 */
[----:B------:R-:W-:Y:S05]  /*4fe0*/  @P1 BRA `(.L_x_52) ;  /* 0x0000000000541947 */ /* 0x000fea0003800000 */
[C---:B-----5:R-:W-:Y:S02]  /*4ff0*/  PRMT R133, R131.reuse, 0x7632, R133 ;  /* 0x0000763283857816 */ /* 0x060fe40000000085 */
[----:B------:R-:W-:Y:S02]  /*5000*/  SHF.L.U32 R135, R131, 0x10, RZ ;  /* 0x0000001083877819 */ /* 0x000fe400000006ff */
[C---:B------:R-:W-:Y:S01]  /*5010*/  PRMT R131, R128.reuse, 0x7632, R131 ;  /* 0x0000763280837816 */ /* 0x040fe20000000083 */
[----:B------:R-:W-:Y:S01]  /*5020*/  IMAD.U32 R133, R133, 0x10000, RZ ;  /* 0x0001000085857824 */ /* 0x000fe200078e00ff */
[----:B------:R-:W-:Y:S01]  /*5030*/  SHF.L.U32 R209, R128, 0x10, RZ ;  /* 0x0000001080d17819 */ /* 0x000fe200000006ff */
[-C--:B------:R-:W-:Y:S01]  /*5040*/  FMUL.FTZ R212, R135, R246.reuse ;  /* 0x000000f687d47220 */ /* 0x080fe20000410000 */
[----:B------:R-:W-:Y:S01]  /*5050*/  PRMT R128, R129, 0x7632, R128 ;  /* 0x0000763281807816 */ /* 0x000fe20000000080 */
[-C--:B------:R-:W-:Y:S01]  /*5060*/  FMUL.FTZ R213, R133, R246.reuse ;  /* 0x000000f685d57220 */ /* 0x080fe20000410000 */
[----:B------:R-:W-:Y:S01]  /*5070*/  SHF.L.U32 R129, R129, 0x10, RZ ;  /* 0x0000001081817819 */ /* 0x000fe200000006ff */
[----:B------:R-:W-:Y:S01]  /*5080*/  FMUL.FTZ R209, R209, R246 ;  /* 0x000000f6d1d17220 */ /* 0x000fe20000410000 */
[----:B------:R-:W-:-:S02]  /*5090*/  PRMT R132, R130, 0x7632, R132 ;  /* 0x0000763282847816 */ /* 0x000fc40000000084 */
[----:B------:R-:W-:Y:S01]  /*50a0*/  SHF.L.U32 R211, R130, 0x10, RZ ;  /* 0x0000001082d37819 */ /* 0x000fe200000006ff */
[-C--:B------:R-:W-:Y:S01]  /*50b0*/  FMUL.FTZ R210, R129, R246.reuse ;  /* 0x000000f681d27220 */ /* 0x080fe20000410000 */
        /* <DEDUP_REMOVED lines=8> */
.L_x_52:
[----:B-----5:R-:W-:Y:S02]  /*5140*/  PRMT R45, R131, 0x7632, R45 ;  /* 0x00007632832d7816 */ /* 0x020fe4000000002d */
[----:B------:R-:W-:Y:S02]  /*5150*/  PRMT R44, R128, 0x7632, R44 ;  /* 0x00007632802c7816 */ /* 0x000fe4000000002c */
[----:B------:R-:W-:Y:S02]  /*5160*/  PRMT R46, R129, 0x7632, R46 ;  /* 0x00007632812e7816 */ /* 0x000fe4000000002e */
        /* <DEDUP_REMOVED lines=14> */
[-C--:B------:R-:W-:Y:S01]  /*5250*/  FMUL.FTZ R244, R47, R246.reuse ;  /* 0x000000f62ff47220 */ /* 0x080fe20000410000 */
[-C--:B------:R-:W-:Y:S01]  /*5260*/  FMUL.FTZ R242, R45, R246.reuse ;  /* 0x000000f62df27220 */ /* 0x080fe20000410000 */
[----:B------:R-:W-:-:S02]  /*5270*/  FMUL.FTZ R243, R243, R246 ;  /* 0x000000f6f3f37220 */ /* 0x000fc40000410000 */
[----:B------:R-:W-:Y:S02]  /*5280*/  F2FP.BF16.F32.PACK_AB R47, R213, R212 ;  /* 0x000000d4d52f723e */ /* 0x000fe400000010ff */
[----:B------:R-:W-:Y:S02]  /*5290*/  F2FP.BF16.F32.PACK_AB R46, R244, R211 ;  /* 0x000000d3f42e723e */ /* 0x000fe400000010ff */
[----:B------:R-:W-:Y:S02]  /*52a0*/  F2FP.BF16.F32.PACK_AB R45, R243, R210 ;  /* 0x000000d2f32d723e */ /* 0x000fe400000010ff */
[----:B------:R-:W-:-:S07]  /*52b0*/  F2FP.BF16.F32.PACK_AB R44, R242, R209 ;  /* 0x000000d1f22c723e */ /* 0x000fce00000010ff */
.L_x_51:
[----:B------:R-:W0:Y:S02]  /*52c0*/  @P0 LDC.64 R128, c[0x0][0x3a8] ;  /* 0x0000ea00ff800b82 */ /* 0x000e240000000a00 */
[----:B0-----:R-:W-:-:S05]  /*52d0*/  @P0 IMAD.WIDE.U32 R128, R247, 0x10, R128 ;  /* 0x00000010f7800825 */ /* 0x001fca00078e0080 */
[----:B------:R0:W-:Y:S02]  /*52e0*/  @P0 STG.E.128 desc[UR6][R128.64], R44 ;  /* 0x0000002c80000986 */ /* 0x0001e4000c101d06 */
.L_x_49:
[----:B------:R-:W-:Y:S05]  /*52f0*/  BSYNC.RECONVERGENT B0 ;  /* 0x0000000000007941 */ /* 0x000fea0003800200 */
.L_x_48:
[----:B01234-:R-:W-:Y:S01]  /*5300*/  FADD.FTZ R128, RZ, R164 ;  /* 0x000000a4ff807221 */ /* 0x01ffe20000010000 */
[C---:B------:R-:W-:Y:S01]  /*5310*/  ISETP.GT.U32.AND P3, PT, R162.reuse, 0x3f, PT ;  /* 0x0000003fa200780c */ /* 0x040fe20003f64070 */
[----:B------:R-:W-:Y:S01]  /*5320*/  UMOV UR9, 0xffffffff ;  /* 0xffffffff00097882 */ /* 0x000fe20000000000 */
[C---:B------:R-:W-:Y:S01]  /*5330*/  ISETP.GT.U32.AND P2, PT, R162.reuse, 0x5f, PT ;  /* 0x0000005fa200780c */ /* 0x040fe20003f44070 */
[----:B------:R-:W-:Y:S01]  /*5340*/  FADD.FTZ R128, R215, R128 ;  /* 0x00000080d7807221 */ /* 0x000fe20000010000 */
[C---:B------:R-:W-:Y:S02]  /*5350*/  ISETP.GT.U32.AND P1, PT, R162.reuse, 0x7f, PT ;  /* 0x0000007fa200780c */ /* 0x040fe40003f24070 */
[C---:B------:R-:W-:Y:S01]  /*5360*/  ISETP.GT.U32.AND P0, PT, R162.reuse, 0x9f, PT ;  /* 0x0000009fa200780c */ /* 0x040fe20003f04070 */
[----:B------:R-:W-:Y:S01]  /*5370*/  FADD.FTZ R129, R165, R128 ;  /* 0x00000080a5817221 */ /* 0x000fe20000010000 */
[----:B------:R-:W-:Y:S02]  /*5380*/  ISETP.GT.U32.AND P6, PT, R162, 0xbf, PT ;  /* 0x000000bfa200780c */ /* 0x000fe40003fc4070 */
[----:B------:R-:W-:Y:S01]  /*5390*/  LOP3.LUT R163, R163, 0xfffffffe, RZ, 0xc0, !PT ;  /* 0xfffffffea3a37812 */ /* 0x000fe200078ec0ff */
[----:B------:R-:W-:-:S04]  /*53a0*/  FADD.FTZ R129, R216, R129 ;  /* 0x00000081d8817221 */ /* 0x000fc80000010000 */
[----:B------:R-:W-:-:S04]  /*53b0*/  FADD.FTZ R128, R166, R129 ;  /* 0x00000081a6807221 */ /* 0x000fc80000010000 */
[----:B------:R-:W-:Y:S02]  /*53c0*/  FADD.FTZ R128, R217, R128 ;  /* 0x00000080d9807221 */ /* 0x000fe40000010000 */
[----:B------:R-:W-:Y:S02]  /*53d0*/  @P6 LOP3.LUT R163, R163, 0x1, RZ, 0xfc, !PT ;  /* 0x00000001a3a36812 */ /* 0x000fe400078efcff */
[----:B------:R-:W-:Y:S02]  /*53e0*/  FADD.FTZ R129, R167, R128 ;  /* 0x00000080a7817221 */ /* 0x000fe40000010000 */
[----:B------:R-:W-:Y:S02]  /*53f0*/  LOP3.LUT R163, R163, 0xfffffffd, RZ, 0xc0, !PT ;  /* 0xfffffffda3a37812 */ /* 0x000fe400078ec0ff */
[----:B------:R-:W-:-:S05]  /*5400*/  FADD.FTZ R129, R168, R129 ;  /* 0x00000081a8817221 */ /* 0x000fca0000010000 */
[----:B------:R-:W-:-:S05]  /*5410*/  FSEL R128, R129, RZ, P4 ;  /* 0x000000ff81807208 */ /* 0x000fca0002000000 */
[----:B------:R-:W-:-:S04]  /*5420*/  FADD.FTZ R129, R169, R128 ;  /* 0x00000080a9817221 */ /* 0x000fc80000010000 */
[----:B------:R-:W-:-:S04]  /*5430*/  FADD.FTZ R129, R218, R129 ;  /* 0x00000081da817221 */ /* 0x000fc80000010000 */
[----:B------:R-:W-:-:S04]  /*5440*/  FADD.FTZ R130, R170, R129 ;  /* 0x00000081aa827221 */ /* 0x000fc80000010000 */
[----:B------:R-:W-:-:S04]  /*5450*/  FADD.FTZ R130, R219, R130 ;  /* 0x00000082db827221 */ /* 0x000fc80000010000 */
[----:B------:R-:W-:-:S04]  /*5460*/  FADD.FTZ R129, R171, R130 ;  /* 0x00000082ab817221 */ /* 0x000fc80000010000 */
[----:B------:R-:W-:-:S04]  /*5470*/  FADD.FTZ R129, R220, R129 ;  /* 0x00000081dc817221 */ /* 0x000fc80000010000 */
[----:B------:R-:W-:-:S04]  /*5480*/  FADD.FTZ R130, R172, R129 ;  /* 0x00000081ac827221 */ /* 0x000fc80000010000 */
[----:B------:R-:W-:-:S04]  /*5490*/  @P3 FADD.FTZ R128, R173, R130 ;  /* 0x00000082ad803221 */ /* 0x000fc80000010000 */
        /* <DEDUP_REMOVED lines=31> */
[----:B------:R-:W-:Y:S01]  /*5690*/  @P6 FADD.FTZ R128, R193, R130 ;  /* 0x00000082c1806221 */ /* 0x000fe20000010000 */
[----:B------:R-:W-:-:S03]  /*56a0*/  ISETP.GT.U32.AND P6, PT, R162, 0xdf, PT ;  /* 0x000000dfa200780c */ /* 0x000fc60003fc4070 */
[----:B------:R-:W-:-:S04]  /*56b0*/  FADD.FTZ R130, R194, R128 ;  /* 0x00000080c2827221 */ /* 0x000fc80000010000 */
[----:B------:R-:W-:-:S04]  /*56c0*/  FADD.FTZ R130, R233, R130 ;  /* 0x00000082e9827221 */ /* 0x000fc80000010000 */
[----:B------:R-:W-:Y:S02]  /*56d0*/  FADD.FTZ R129, R195, R130 ;  /* 0x00000082c3817221 */ /* 0x000fe40000010000 */
[----:B------:R-:W-:Y:S02]  /*56e0*/  @P6 LOP3.LUT R163, R163, 0x2, RZ, 0xfc, !PT ;  /* 0x00000002a3a36812 */ /* 0x000fe400078efcff */
[----:B------:R-:W-:Y:S02]  /*56f0*/  FADD.FTZ R129, R234, R129 ;  /* 0x00000081ea817221 */ /* 0x000fe40000010000 */
[----:B------:R-:W-:Y:S02]  /*5700*/  LOP3.LUT R163, R163, 0xfffffffb, RZ, 0xc0, !PT ;  /* 0xfffffffba3a37812 */ /* 0x000fe400078ec0ff */
        /* <DEDUP_REMOVED lines=37> */
[----:B------:R-:W-:-:S13]  /*5960*/  LOP3.LUT P6, RZ, R245, 0x1f, RZ, 0xc0, !PT ;  /* 0x0000001ff5ff7812 */ /* 0x000fda00078cc0ff */
[----:B------:R-:W-:Y:S01]  /*5970*/  @P6 LOP3.LUT R163, R163, 0x100, RZ, 0xfc, !PT ;  /* 0x00000100a3a36812 */ /* 0x000fe200078efcff */
[----:B------:R-:W-:Y:S06]  /*5980*/  BRA.DIV UR9, `(.L_x_53) ;  /* 0x0000002e09847947 */ /* 0x000fec000b800000 */
[----:B------:R-:W0:Y:S01]  /*5990*/  SHFL.BFLY PT, R129, R128, 0x1, 0x1f ;  /* 0x0c201f0080817f89 */ /* 0x000e2200000e0000 */
[----:B------:R-:W-:Y:S01]  /*59a0*/  ISETP.GT.U32.AND P6, PT, R162, 0xbf, PT ;  /* 0x000000bfa200780c */ /* 0x000fe20003fc4070 */
[----:B0-----:R-:W-:-:S05]  /*59b0*/  FADD.FTZ R133, R128, R129 ;  /* 0x0000008180857221 */ /* 0x001fca0000010000 */
[----:B------:R-:W0:Y:S02]  /*59c0*/  SHFL.BFLY PT, R134, R133, 0x2, 0x1f ;  /* 0x0c401f0085867f89 */ /* 0x000e2400000e0000 */
[----:B0-----:R-:W-:-:S05]  /*59d0*/  FADD.FTZ R134, R133, R134 ;  /* 0x0000008685867221 */ /* 0x001fca0000010000 */
[----:B------:R-:W0:Y:S02]  /*59e0*/  SHFL.BFLY PT, R129, R134, 0x4, 0x1f ;  /* 0x0c801f0086817f89 */ /* 0x000e2400000e0000 */
[----:B0-----:R-:W-:-:S05]  /*59f0*/  FADD.FTZ R246, R134, R129 ;  /* 0x0000008186f67221 */ /* 0x001fca0000010000 */
[----:B------:R-:W0:Y:S02]  /*5a00*/  SHFL.BFLY PT, R129, R246, 0x8, 0x1f ;  /* 0x0d001f00f6817f89 */ /* 0x000e2400000e0000 */
[----:B0-----:R-:W-:Y:S02]  /*5a10*/  FADD.FTZ R247, R246, R129 ;  /* 0x00000081f6f77221 */ /* 0x001fe40000010000 */
[----:B------:R-:W0:Y:S03]  /*5a20*/  LDC R129, c[0x0][0x400] ;  /* 0x00010000ff817b82 */ /* 0x000e260000000800 */
[----:B------:R-:W1:Y:S02]  /*5a30*/  SHFL.BFLY PT, R248, R247, 0x10, 0x1f ;  /* 0x0e001f00f7f87f89 */ /* 0x000e6400000e0000 */
[----:B-1----:R-:W-:-:S04]  /*5a40*/  FADD.FTZ R248, R247, R248 ;  /* 0x000000f8f7f87221 */ /* 0x002fc80000010000 */
[----:B0-----:R-:W-:-:S04]  /*5a50*/  FMUL.FTZ R135, R248, R129 ;  /* 0x00000081f8877220 */ /* 0x001fc80000410000 */
[--C-:B------:R-:W-:Y:S01]  /*5a60*/  FADD.FTZ R128, R164, -R135.reuse ;  /* 0x80000087a4807221 */ /* 0x100fe20000010000 */
[--C-:B------:R-:W-:Y:S01]  /*5a70*/  FADD.FTZ R131, R215, -R135.reuse ;  /* 0x80000087d7837221 */ /* 0x100fe20000010000 */
[----:B------:R-:W-:Y:S02]  /*5a80*/  FADD.FTZ R130, R218, -R135 ;  /* 0x80000087da827221 */ /* 0x000fe40000010000 */
[----:B------:R-:W-:-:S04]  /*5a90*/  FFMA.FTZ R128, R128, R128, RZ ;  /* 0x0000008080807223 */ /* 0x000fc800000100ff */
[----:B------:R-:W-:Y:S01]  /*5aa0*/  FFMA.FTZ R128, R131, R131, R128 ;  /* 0x0000008383807223 */ /* 0x000fe20000010080 */
[----:B------:R-:W-:-:S04]  /*5ab0*/  FADD.FTZ R131, R165, -R135 ;  /* 0x80000087a5837221 */ /* 0x000fc80000010000 */
        /* <DEDUP_REMOVED lines=12> */
[----:B------:R-:W-:-:S05]  /*5b80*/  FSEL R128, R128, RZ, P4 ;  /* 0x000000ff80807208 */ /* 0x000fca0002000000 */
[----:B------:R-:W-:-:S04]  /*5b90*/  FFMA.FTZ R131, R131, R131, R128 ;  /* 0x0000008383837223 */ /* 0x000fc80000010080 */
        /* <DEDUP_REMOVED lines=12> */
[----:B------:R-:W-:Y:S01]  /*5c60*/  @P3 FFMA.FTZ R128, R130, R130, R131 ;  /* 0x0000008282803223 */ /* 0x000fe20000010083 */
[--C-:B------:R-:W-:Y:S01]  /*5c70*/  FADD.FTZ R131, R174, -R135.reuse ;  /* 0x80000087ae837221 */ /* 0x100fe20000010000 */
[----:B------:R-:W-:-:S03]  /*5c80*/  FADD.FTZ R130, R221, -R135 ;  /* 0x80000087dd827221 */ /* 0x000fc60000010000 */
        /* <DEDUP_REMOVED lines=63> */
[----:B------:R-:W-:Y:S01]  /*6080*/  FADD.FTZ R130, R233, -R135 ;  /* 0x80000087e9827221 */ /* 0x000fe20000010000 */
[----:B------:R-:W-:Y:S02]  /*6090*/  ISETP.GT.U32.AND P6, PT, R162, 0xdf, PT ;  /* 0x000000dfa200780c */ /* 0x000fe40003fc4070 */
        /* <DEDUP_REMOVED lines=64> */
[----:B------:R-:W-:-:S05]  /*64a0*/  @P6 FFMA.FTZ R128, R130, R130, R131 ;  /* 0x0000008282806223 */ /* 0x000fca0000010083 */
[----:B------:R-:W0:Y:S02]  /*64b0*/  SHFL.BFLY PT, R133, R128, 0x1, 0x1f ;  /* 0x0c201f0080857f89 */ /* 0x000e2400000e0000 */
[----:B0-----:R-:W-:-:S05]  /*64c0*/  FADD.FTZ R133, R128, R133 ;  /* 0x0000008580857221 */ /* 0x001fca0000010000 */
[----:B------:R-:W0:Y:S02]  /*64d0*/  SHFL.BFLY PT, R134, R133, 0x2, 0x1f ;  /* 0x0c401f0085867f89 */ /* 0x000e2400000e0000 */
[----:B0-----:R-:W-:-:S05]  /*64e0*/  FADD.FTZ R134, R133, R134 ;  /* 0x0000008685867221 */ /* 0x001fca0000010000 */
[----:B------:R-:W0:Y:S02]  /*64f0*/  SHFL.BFLY PT, R247, R134, 0x4, 0x1f ;  /* 0x0c801f0086f77f89 */ /* 0x000e2400000e0000 */
[----:B0-----:R-:W-:-:S05]  /*6500*/  FADD.FTZ R247, R134, R247 ;  /* 0x000000f786f77221 */ /* 0x001fca0000010000 */
[----:B------:R-:W0:Y:S02]  /*6510*/  SHFL.BFLY PT, R246, R247, 0x8, 0x1f ;  /* 0x0d001f00f7f67f89 */ /* 0x000e2400000e0000 */
[----:B0-----:R-:W-:-:S05]  /*6520*/  FADD.FTZ R246, R247, R246 ;  /* 0x000000f6f7f67221 */ /* 0x001fca0000010000 */
[----:B------:R0:W1:Y:S02]  /*6530*/  SHFL.BFLY PT, R249, R246, 0x10, 0x1f ;  /* 0x0e001f00f6f97f89 */ /* 0x00006400000e0000 */
.L_x_86:
[----:B------:R-:W-:Y:S01]  /*6540*/  LOP3.LUT P1, RZ, R245, 0x1f, RZ, 0xc0, !PT ;  /* 0x0000001ff5ff7812 */ /* 0x000fe2000782c0ff */
[----:B------:R-:W-:Y:S01]  /*6550*/  FMUL.FTZ R128, R135, R135 ;  /* 0x0000008787807220 */ /* 0x000fe20000410000 */
[----:B-1----:R-:W-:Y:S01]  /*6560*/  FADD.FTZ R132, R246, R249 ;  /* 0x000000f9f6847221 */ /* 0x002fe20000010000 */
[----:B------:R-:W-:Y:S01]  /*6570*/  ISETP.NE.AND P0, PT, RZ, UR4, PT ;  /* 0x00000004ff007c0c */ /* 0x000fe2000bf05270 */
[----:B------:R-:W-:Y:S02]  /*6580*/  BSSY.RECONVERGENT B0, `(.L_x_54) ;  /* 0x000003d000007945 */ /* 0x000fe40003800200 */
[----:B------:R-:W-:Y:S01]  /*6590*/  FFMA.FTZ R132, R132, R129, UR5 ;  /* 0x0000000584847e23 */ /* 0x000fe20008010081 */
[----:B------:R-:W-:-:S05]  /*65a0*/  FSEL R133, R128, RZ, P0 ;  /* 0x000000ff80857208 */ /* 0x000fca0000000000 */
[----:B------:R-:W-:Y:S01]  /*65b0*/  FADD.FTZ R133, R132, R133 ;  /* 0x0000008584857221 */ /* 0x000fe20000010000 */
[----:B------:R-:W1:Y:S01]  /*65c0*/  @!P1 LDC.64 R130, c[0x0][0x3c0] ;  /* 0x0000f000ff829b82 */ /* 0x000e620000000a00 */
[----:B------:R-:W-:-:S04]  /*65d0*/  FSEL R132, R135, RZ, !P0 ;  /* 0x000000ff87847208 */ /* 0x000fc80004000000 */
[----:B------:R-:W2:Y:S03]  /*65e0*/  MUFU.RSQ R133, R133 ;  /* 0x0000008500857308 */ /* 0x000ea60000001400 */
[----:B------:R-:W3:Y:S01]  /*65f0*/  @!P1 LDC.64 R128, c[0x0][0x3c8] ;  /* 0x0000f200ff809b82 */ /* 0x000ee20000000a00 */
[----:B-1----:R-:W-:-:S05]  /*6600*/  @!P1 IMAD.WIDE R130, R161, 0x4, R130 ;  /* 0x00000004a1829825 */ /* 0x002fca00078e0282 */
[----:B------:R1:W-:Y:S01]  /*6610*/  @!P1 STG.E desc[UR6][R130.64], R135 ;  /* 0x0000008782009986 */ /* 0x0003e2000c101906 */
[----:B---3--:R-:W-:-:S05]  /*6620*/  @!P1 IMAD.WIDE R128, R161, 0x4, R128 ;  /* 0x00000004a1809825 */ /* 0x008fca00078e0280 */
[----:B--2---:R1:W-:Y:S01]  /*6630*/  @!P1 STG.E desc[UR6][R128.64], R133 ;  /* 0x0000008580009986 */ /* 0x0043e2000c101906 */
[----:B------:R-:W-:Y:S05]  /*6640*/  @!P4 BRA `(.L_x_55) ;  /* 0x0000000000c0c947 */ /* 0x000fea0003800000 */
[--C-:B-1----:R-:W-:Y:S01]  /*6650*/  FADD.FTZ R128, R164, -R132.reuse ;  /* 0x80000084a4807221 */ /* 0x102fe20000010000 */
[----:B------:R-:W-:Y:S01]  /*6660*/  SHF.L.U32 R129, R124, 0x10, RZ ;  /* 0x000000107c817819 */ /* 0x000fe200000006ff */
[----:B------:R-:W-:Y:S01]  /*6670*/  FADD.FTZ R130, R165, -R132 ;  /* 0x80000084a5827221 */ /* 0x000fe20000010000 */
[----:B------:R-:W-:Y:S01]  /*6680*/  SHF.L.U32 R131, R120, 0x10, RZ ;  /* 0x0000001078837819 */ /* 0x000fe200000006ff */
[----:B------:R-:W-:Y:S01]  /*6690*/  FMUL.FTZ R128, R133, R128 ;  /* 0x0000008085807220 */ /* 0x000fe20000410000 */
[----:B------:R-:W-:Y:S01]  /*66a0*/  SHF.L.U32 R134, R41, 0x10, RZ ;  /* 0x0000001029867819 */ /* 0x000fe200000006ff */
[----:B------:R-:W-:Y:S01]  /*66b0*/  FMUL.FTZ R130, R133, R130 ;  /* 0x0000008285827220 */ /* 0x000fe20000410000 */
[----:B------:R-:W-:Y:S01]  /*66c0*/  SHF.L.U32 R135, R122, 0x10, RZ ;  /* 0x000000107a877819 */ /* 0x000fe200000006ff */
[----:B------:R-:W-:Y:S01]  /*66d0*/  FFMA.FTZ R128, R128, R129, R131 ;  /* 0x0000008180807223 */ /* 0x000fe20000010083 */
[----:B------:R-:W-:Y:S01]  /*66e0*/  SHF.L.U32 R129, R125, 0x10, RZ ;  /* 0x000000107d817819 */ /* 0x000fe200000006ff */
[----:B------:R-:W-:Y:S01]  /*66f0*/  IMAD.U32 R249, R43, 0x10000, RZ ;  /* 0x000100002bf97824 */ /* 0x000fe200078e00ff */
[----:B------:R-:W-:-:S02]  /*6700*/  SHF.L.U32 R131, R121, 0x10, RZ ;  /* 0x0000001079837819 */ /* 0x000fc400000006ff */
[----:B------:R-:W-:Y:S02]  /*6710*/  SHF.L.U32 R245, R40, 0x10, RZ ;  /* 0x0000001028f57819 */ /* 0x000fe400000006ff */
[----:B------:R-:W-:Y:S01]  /*6720*/  SHF.L.U32 R248, R123, 0x10, RZ ;  /* 0x000000107bf87819 */ /* 0x000fe200000006ff */
[----:B0-----:R-:W-:Y:S01]  /*6730*/  FFMA.FTZ R246, R130, R129, R131 ;  /* 0x0000008182f67223 */ /* 0x001fe20000010083 */
[----:B------:R-:W-:Y:S01]  /*6740*/  FADD.FTZ R130, R216, -R132 ;  /* 0x80000084d8827221 */ /* 0x000fe20000010000 */
[----:B------:R-:W-:Y:S01]  /*6750*/  IMAD.U32 R131, R126, 0x10000, RZ ;  /* 0x000100007e837824 */ /* 0x000fe200078e00ff */
[----:B------:R-:W-:Y:S02]  /*6760*/  SHF.L.U32 R247, R37, 0x10, RZ ;  /* 0x0000001025f77819 */ /* 0x000fe400000006ff */
[----:B------:R-:W-:Y:S01]  /*6770*/  FMUL.FTZ R129, R133, R130 ;  /* 0x0000008285817220 */ /* 0x000fe20000410000 */
[----:B------:R-:W-:-:S05]  /*6780*/  SHF.L.U32 R130, R42, 0x10, RZ ;  /* 0x000000102a827819 */ /* 0x000fca00000006ff */
[----:B------:R-:W-:Y:S01]  /*6790*/  FFMA.FTZ R129, R129, R130, R134 ;  /* 0x0000008281817223 */ /* 0x000fe20000010086 */
[--C-:B------:R-:W-:Y:S01]  /*67a0*/  FADD.FTZ R130, R166, -R132.reuse ;  /* 0x80000084a6827221 */ /* 0x100fe20000010000 */
[----:B------:R-:W-:-:S03]  /*67b0*/  FADD.FTZ R134, R217, -R132 ;  /* 0x80000084d9867221 */ /* 0x000fc60000010000 */
[C---:B------:R-:W-:Y:S01]  /*67c0*/  FMUL.FTZ R130, R133.reuse, R130 ;  /* 0x0000008285827220 */ /* 0x040fe20000410000 */
[----:B------:R-:W-:Y:S01]  /*67d0*/  FMUL.FTZ R134, R133, R134 ;  /* 0x0000008685867220 */ /* 0x000fe20000410000 */
[----:B------:R-:W-:Y:S02]  /*67e0*/  F2FP.BF16.F32.PACK_AB R129, R129, R246 ;  /* 0x000000f68181723e */ /* 0x000fe400000010ff */
[----:B------:R-:W-:Y:S01]  /*67f0*/  FFMA.FTZ R130, R130, R131, R135 ;  /* 0x0000008382827223 */ /* 0x000fe20000010087 */
[----:B------:R-:W-:Y:S02]  /*6800*/  SHF.L.U32 R131, R39, 0x10, RZ ;  /* 0x0000001027837819 */ /* 0x000fe400000006ff */
[----:B------:R-:W-:-:S03]  /*6810*/  SHF.L.U32 R135, R38, 0x10, RZ ;  /* 0x0000001026877819 */ /* 0x000fc600000006ff */
[----:B------:R-:W-:Y:S01]  /*6820*/  FFMA.FTZ R245, R134, R245, R131 ;  /* 0x000000f586f57223 */ /* 0x000fe20000010083 */
[----:B------:R-:W-:-:S04]  /*6830*/  FADD.FTZ R134, R167, -R132 ;  /* 0x80000084a7867221 */ /* 0x000fc80000010000 */
[----:B------:R-:W-:Y:S01]  /*6840*/  FMUL.FTZ R131, R133, R134 ;  /* 0x0000008685837220 */ /* 0x000fe20000410000 */
[----:B------:R-:W-:Y:S02]  /*6850*/  SHF.L.U32 R134, R127, 0x10, RZ ;  /* 0x000000107f867819 */ /* 0x000fe400000006ff */
[----:B------:R-:W-:-:S03]  /*6860*/  F2FP.BF16.F32.PACK_AB R130, R245, R130 ;  /* 0x00000082f582723e */ /* 0x000fc600000010ff */
[----:B------:R-:W-:Y:S01]  /*6870*/  FFMA.FTZ R131, R131, R134, R248 ;  /* 0x0000008683837223 */ /* 0x000fe200000100f8 */
[--C-:B------:R-:W-:Y:S01]  /*6880*/  FADD.FTZ R134, R168, -R132.reuse ;  /* 0x80000084a8867221 */ /* 0x100fe20000010000 */
[----:B------:R-:W-:-:S03]  /*6890*/  FADD.FTZ R248, R215, -R132 ;  /* 0x80000084d7f87221 */ /* 0x000fc60000010000 */
[C---:B------:R-:W-:Y:S01]  /*68a0*/  FMUL.FTZ R134, R133.reuse, R134 ;  /* 0x0000008685867220 */ /* 0x040fe20000410000 */
[----:B------:R-:W-:-:S03]  /*68b0*/  FMUL.FTZ R248, R133, R248 ;  /* 0x000000f885f87220 */ /* 0x000fc60000410000 */
[----:B------:R-:W-:Y:S01]  /*68c0*/  FFMA.FTZ R250, R134, R135, R247 ;  /* 0x0000008786fa7223 */ /* 0x000fe200000100f7 */
[----:B------:R-:W-:Y:S01]  /*68d0*/  SHF.L.U32 R247, R136, 0x10, RZ ;  /* 0x0000001088f77819 */ /* 0x000fe200000006ff */
[----:B------:R-:W0:Y:S03]  /*68e0*/  LDC.64 R134, c[0x0][0x428] ;  /* 0x00010a00ff867b82 */ /* 0x000e260000000a00 */
[----:B------:R-:W-:Y:S01]  /*68f0*/  F2FP.BF16.F32.PACK_AB R131, R250, R131 ;  /* 0x00000083fa83723e */ /* 0x000fe200000010ff */
[----:B------:R-:W-:-:S05]  /*6900*/  FFMA.FTZ R247, R248, R247, R249 ;  /* 0x000000f7f8f77223 */ /* 0x000fca00000100f9 */
[----:B------:R-:W-:Y:S01]  /*6910*/  F2FP.BF16.F32.PACK_AB R128, R247, R128 ;  /* 0x00000080f780723e */ /* 0x000fe200000010ff */
[C---:B0-----:R-:W-:Y:S01]  /*6920*/  IMAD.WIDE.U32 R134, R214.reuse, 0x10, R134 ;  /* 0x00000010d6867825 */ /* 0x041fe200078e0086 */
[----:B------:R-:W-:-:S04]  /*6930*/  IADD3 R214, PT, PT, R214, 0x20, RZ ;  /* 0x00000020d6d67810 */ /* 0x000fc80007ffe0ff */
[----:B------:R2:W-:Y:S03]  /*6940*/  STG.E.128 desc[UR6][R134.64], R128 ;  /* 0x0000008086007986 */ /* 0x0005e6000c101d06 */
.L_x_55:
[----:B------:R-:W-:Y:S05]  /*6950*/  BSYNC.RECONVERGENT B0 ;  /* 0x0000000000007941 */ /* 0x000fea0003800200 */
.L_x_54:
[----:B------:R-:W-:Y:S01]  /*6960*/  ISETP.GE.U32.AND P0, PT, R162, 0x40, PT ;  /* 0x00000040a200780c */ /* 0x000fe20003f06070 */
[----:B------:R-:W-:-:S12]  /*6970*/  BSSY.RECONVERGENT B0, `(.L_x_56) ;  /* 0x0000032000007945 */ /* 0x000fd80003800200 */
[----:B------:R-:W-:Y:S05]  /*6980*/  @!P0 BRA `(.L_x_57) ;  /* 0x0000000000c08947 */ /* 0x000fea0003800000 */
[--C-:B-12---:R-:W-:Y:S01]  /*6990*/  FADD.FTZ R128, R169, -R132.reuse ;  /* 0x80000084a9807221 */ /* 0x106fe20000010000 */
[----:B------:R-:W-:Y:S01]  /*69a0*/  SHF.L.U32 R129, R116, 0x10, RZ ;  /* 0x0000001074817819 */ /* 0x000fe200000006ff */
[----:B------:R-:W-:Y:S01]  /*69b0*/  FADD.FTZ R130, R170, -R132 ;  /* 0x80000084aa827221 */ /* 0x000fe20000010000 */
[----:B------:R-:W-:Y:S01]  /*69c0*/  SHF.L.U32 R131, R112, 0x10, RZ ;  /* 0x0000001070837819 */ /* 0x000fe200000006ff */
[----:B------:R-:W-:Y:S01]  /*69d0*/  FMUL.FTZ R128, R133, R128 ;  /* 0x0000008085807220 */ /* 0x000fe20000410000 */
[----:B------:R-:W-:Y:S01]  /*69e0*/  SHF.L.U32 R134, R33, 0x10, RZ ;  /* 0x0000001021867819 */ /* 0x000fe200000006ff */
[----:B------:R-:W-:Y:S01]  /*69f0*/  FMUL.FTZ R130, R133, R130 ;  /* 0x0000008285827220 */ /* 0x000fe20000410000 */
[----:B------:R-:W-:Y:S02]  /*6a00*/  IMAD.U32 R135, R114, 0x10000, RZ ;  /* 0x0001000072877824 */ /* 0x000fe400078e00ff */
[----:B------:R-:W-:Y:S01]  /*6a10*/  FFMA.FTZ R128, R128, R129, R131 ;  /* 0x0000008180807223 */ /* 0x000fe20000010083 */
[----:B------:R-:W-:-:S02]  /*6a20*/  SHF.L.U32 R129, R117, 0x10, RZ ;  /* 0x0000001075817819 */ /* 0x000fc400000006ff */
[----:B------:R-:W-:Y:S02]  /*6a30*/  SHF.L.U32 R131, R113, 0x10, RZ ;  /* 0x0000001071837819 */ /* 0x000fe400000006ff */
[----:B------:R-:W-:Y:S02]  /*6a40*/  SHF.L.U32 R245, R32, 0x10, RZ ;  /* 0x0000001020f57819 */ /* 0x000fe400000006ff */
[----:B------:R-:W-:Y:S01]  /*6a50*/  SHF.L.U32 R248, R115, 0x10, RZ ;  /* 0x0000001073f87819 */ /* 0x000fe200000006ff */
[----:B0-----:R-:W-:Y:S01]  /*6a60*/  FFMA.FTZ R246, R130, R129, R131 ;  /* 0x0000008182f67223 */ /* 0x001fe20000010083 */
[----:B------:R-:W-:Y:S01]  /*6a70*/  FADD.FTZ R130, R219, -R132 ;  /* 0x80000084db827221 */ /* 0x000fe20000010000 */
[----:B------:R-:W-:Y:S02]  /*6a80*/  SHF.L.U32 R131, R118, 0x10, RZ ;  /* 0x0000001076837819 */ /* 0x000fe400000006ff */
[----:B------:R-:W-:Y:S01]  /*6a90*/  SHF.L.U32 R247, R29, 0x10, RZ ;  /* 0x000000101df77819 */ /* 0x000fe200000006ff */
[----:B------:R-:W-:Y:S01]  /*6aa0*/  FMUL.FTZ R129, R133, R130 ;  /* 0x0000008285817220 */ /* 0x000fe20000410000 */
[----:B------:R-:W-:-:S02]  /*6ab0*/  SHF.L.U32 R130, R34, 0x10, RZ ;  /* 0x0000001022827819 */ /* 0x000fc400000006ff */
[----:B------:R-:W-:-:S03]  /*6ac0*/  SHF.L.U32 R249, R35, 0x10, RZ ;  /* 0x0000001023f97819 */ /* 0x000fc600000006ff */
        /* <DEDUP_REMOVED lines=25> */
[----:B0-----:R-:W-:-:S04]  /*6c60*/  IMAD.WIDE.U32 R134, R214, 0x10, R134 ;  /* 0x00000010d6867825 */ /* 0x001fc800078e0086 */
[----:B------:R-:W-:Y:S01]  /*6c70*/  VIADD R214, R214, 0x20 ;  /* 0x00000020d6d67836 */ /* 0x000fe20000000000 */
[----:B------:R3:W-:Y:S06]  /*6c80*/  STG.E.128 desc[UR6][R134.64], R128 ;  /* 0x0000008086007986 */ /* 0x0007ec000c101d06 */
.L_x_57:
[----:B------:R-:W-:Y:S05]  /*6c90*/  BSYNC.RECONVERGENT B0 ;  /* 0x0000000000007941 */ /* 0x000fea0003800200 */
.L_x_56:
[----:B------:R-:W-:Y:S01]  /*6ca0*/  ISETP.GE.U32.AND P0, PT, R162, 0x60, PT ;  /* 0x00000060a200780c */ /* 0x000fe20003f06070 */
[----:B------:R-:W-:-:S12]  /*6cb0*/  BSSY.RECONVERGENT B0, `(.L_x_58) ;  /* 0x0000032000007945 */ /* 0x000fd80003800200 */
[----:B------:R-:W-:Y:S05]  /*6cc0*/  @!P0 BRA `(.L_x_59) ;  /* 0x0000000000c08947 */ /* 0x000fea0003800000 */
[--C-:B-123--:R-:W-:Y:S01]  /*6cd0*/  FADD.FTZ R128, R174, -R132.reuse ;  /* 0x80000084ae807221 */ /* 0x10efe20000010000 */
        /* <DEDUP_REMOVED lines=15> */
[----:B------:R-:W-:Y:S02]  /*6dd0*/  SHF.L.U32 R131, R110, 0x10, RZ ;  /* 0x000000106e837819 */ /* 0x000fe400000006ff */
[----:B------:R-:W-:Y:S01]  /*6de0*/  SHF.L.U32 R249, R27, 0x10, RZ ;  /* 0x000000101bf97819 */ /* 0x000fe200000006ff */
        /* <DEDUP_REMOVED lines=30> */
.L_x_59:
[----:B------:R-:W-:Y:S05]  /*6fd0*/  BSYNC.RECONVERGENT B0 ;  /* 0x0000000000007941 */ /* 0x000fea0003800200 */
.L_x_58:
[----:B------:R-:W-:Y:S01]  /*6fe0*/  ISETP.GE.U32.AND P0, PT, R162, 0x80, PT ;  /* 0x00000080a200780c */ /* 0x000fe20003f06070 */
[----:B------:R-:W-:-:S12]  /*6ff0*/  BSSY.RECONVERGENT B0, `(.L_x_60) ;  /* 0x0000032000007945 */ /* 0x000fd80003800200 */
[----:B------:R-:W-:Y:S05]  /*7000*/  @!P0 BRA `(.L_x_61) ;  /* 0x0000000000c08947 */ /* 0x000fea0003800000 */
[--C-:B-1234-:R-:W-:Y:S01]  /*7010*/  FADD.FTZ R128, R179, -R132.reuse ;  /* 0x80000084b3807221 */ /* 0x11efe20000010000 */
[----:B------:R-:W-:Y:S01]  /*7020*/  SHF.L.U32 R131, R96, 0x10, RZ ;  /* 0x0000001060837819 */ /* 0x000fe200000006ff */
[----:B------:R-:W-:Y:S02]  /*7030*/  IMAD.U32 R129, R100, 0x10000, RZ ;  /* 0x0001000064817824 */ /* 0x000fe400078e00ff */
[----:B------:R-:W-:Y:S01]  /*7040*/  FADD.FTZ R130, R180, -R132 ;  /* 0x80000084b4827221 */ /* 0x000fe20000010000 */
[----:B------:R-:W-:Y:S01]  /*7050*/  FMUL.FTZ R128, R133, R128 ;  /* 0x0000008085807220 */ /* 0x000fe20000410000 */
[----:B------:R-:W-:Y:S02]  /*7060*/  SHF.L.U32 R134, R17, 0x10, RZ ;  /* 0x0000001011867819 */ /* 0x000fe400000006ff */
[----:B------:R-:W-:Y:S01]  /*7070*/  FMUL.FTZ R130, R133, R130 ;  /* 0x0000008285827220 */ /* 0x000fe20000410000 */
        /* <DEDUP_REMOVED lines=11> */
[----:B------:R-:W-:Y:S02]  /*7130*/  SHF.L.U32 R247, R13, 0x10, RZ ;  /* 0x000000100df77819 */ /* 0x000fe400000006ff */
[----:B------:R-:W-:Y:S01]  /*7140*/  SHF.L.U32 R249, R19, 0x10, RZ ;  /* 0x0000001013f97819 */ /* 0x000fe200000006ff */
[----:B------:R-:W-:Y:S01]  /*7150*/  FFMA.FTZ R129, R129, R130, R134 ;  /* 0x0000008281817223 */ /* 0x000fe20000010086 */
[--C-:B------:R-:W-:Y:S01]  /*7160*/  FADD.FTZ R130, R181, -R132.reuse ;  /* 0x80000084b5827221 */ /* 0x100fe20000010000 */
[----:B------:R-:W-:-:S03]  /*7170*/  FADD.FTZ R134, R226, -R132 ;  /* 0x80000084e2867221 */ /* 0x000fc60000010000 */
[C---:B------:R-:W-:Y:S01]  /*7180*/  FMUL.FTZ R130, R133.reuse, R130 ;  /* 0x0000008285827220 */ /* 0x040fe20000410000 */
[----:B------:R-:W-:Y:S01]  /*7190*/  FMUL.FTZ R134, R133, R134 ;  /* 0x0000008685867220 */ /* 0x000fe20000410000 */
[----:B------:R-:W-:Y:S02]  /*71a0*/  F2FP.BF16.F32.PACK_AB R129, R129, R246 ;  /* 0x000000f68181723e */ /* 0x000fe400000010ff */
[----:B------:R-:W-:Y:S01]  /*71b0*/  FFMA.FTZ R130, R130, R131, R135 ;  /* 0x0000008382827223 */ /* 0x000fe20000010087 */
[----:B------:R-:W-:Y:S01]  /*71c0*/  IMAD.U32 R131, R15, 0x10000, RZ ;  /* 0x000100000f837824 */ /* 0x000fe200078e00ff */
        /* <DEDUP_REMOVED lines=20> */
.L_x_61:
[----:B------:R-:W-:Y:S05]  /*7310*/  BSYNC.RECONVERGENT B0 ;  /* 0x0000000000007941 */ /* 0x000fea0003800200 */
.L_x_60:
[----:B------:R-:W-:Y:S01]  /*7320*/  ISETP.GE.U32.AND P0, PT, R162, 0xa0, PT ;  /* 0x000000a0a200780c */ /* 0x000fe20003f06070 */
[----:B------:R-:W-:-:S12]  /*7330*/  BSSY.RECONVERGENT B0, `(.L_x_62) ;  /* 0x0000032000007945 */ /* 0x000fd80003800200 */
[----:B------:R-:W-:Y:S05]  /*7340*/  @!P0 BRA `(.L_x_63) ;  /* 0x0000000000c08947 */ /* 0x000fea0003800000 */
[--C-:B01234-:R-:W-:Y:S01]  /*7350*/  FADD.FTZ R128, R184, -R132.reuse ;  /* 0x80000084b8807221 */ /* 0x11ffe20000010000 */
        /* <DEDUP_REMOVED lines=11> */
[----:B------:R-:W-:Y:S01]  /*7410*/  FFMA.FTZ R246, R130, R129, R131 ;  /* 0x0000008182f67223 */ /* 0x000fe20000010083 */
        /* <DEDUP_REMOVED lines=19> */
[----:B------:R-:W-:Y:S01]  /*7550*/  IMAD.U32 R134, R95, 0x10000, RZ ;  /* 0x000100005f867824 */ /* 0x000fe200078e00ff */
        /* <DEDUP_REMOVED lines=15> */
.L_x_63:
[----:B------:R-:W-:Y:S05]  /*7650*/  BSYNC.RECONVERGENT B0 ;  /* 0x0000000000007941 */ /* 0x000fea0003800200 */
.L_x_62:
[----:B------:R-:W-:Y:S01]  /*7660*/  ISETP.GE.U32.AND P0, PT, R162, 0xc0, PT ;  /* 0x000000c0a200780c */ /* 0x000fe20003f06070 */
[----:B------:R-:W-:-:S12]  /*7670*/  BSSY.RECONVERGENT B0, `(.L_x_64) ;  /* 0x0000032000007945 */ /* 0x000fd80003800200 */
[----:B------:R-:W-:Y:S05]  /*7680*/  @!P0 BRA `(.L_x_65) ;  /* 0x0000000000c08947 */ /* 0x000fea0003800000 */
[--C-:B01234-:R-:W-:Y:S01]  /*7690*/  FADD.FTZ R128, R189, -R132.reuse ;  /* 0x80000084bd807221 */ /* 0x11ffe20000010000 */
[----:B------:R-:W-:Y:S01]  /*76a0*/  SHF.L.U32 R129, R84, 0x10, RZ ;  /* 0x0000001054817819 */ /* 0x000fe200000006ff */
[--C-:B------:R-:W-:Y:S01]  /*76b0*/  FADD.FTZ R130, R190, -R132.reuse ;  /* 0x80000084be827221 */ /* 0x100fe20000010000 */
[----:B------:R-:W-:Y:S01]  /*76c0*/  SHF.L.U32 R131, R80, 0x10, RZ ;  /* 0x0000001050837819 */ /* 0x000fe200000006ff */
[C---:B------:R-:W-:Y:S01]  /*76d0*/  FMUL.FTZ R128, R133.reuse, R128 ;  /* 0x0000008085807220 */ /* 0x040fe20000410000 */
[----:B------:R-:W-:Y:S01]  /*76e0*/  SHF.L.U32 R134, R0, 0x10, RZ ;  /* 0x0000001000867819 */ /* 0x000fe200000006ff */
[----:B------:R-:W-:Y:S01]  /*76f0*/  FMUL.FTZ R130, R133, R130 ;  /* 0x0000008285827220 */ /* 0x000fe20000410000 */
[----:B------:R-:W-:Y:S01]  /*7700*/  SHF.L.U32 R135, R82, 0x10, RZ ;  /* 0x0000001052877819 */ /* 0x000fe200000006ff */
[----:B------:R-:W-:Y:S01]  /*7710*/  FFMA.FTZ R128, R128, R129, R131 ;  /* 0x0000008180807223 */ /* 0x000fe20000010083 */
[----:B------:R-:W-:Y:S01]  /*7720*/  SHF.L.U32 R131, R81, 0x10, RZ ;  /* 0x0000001051837819 */ /* 0x000fe200000006ff */
[----:B------:R-:W-:Y:S01]  /*7730*/  IMAD.U32 R129, R85, 0x10000, RZ ;  /* 0x0001000055817824 */ /* 0x000fe200078e00ff */
[----:B------:R-:W-:Y:S01]  /*7740*/  SHF.L.U32 R245, R137, 0x10, RZ ;  /* 0x0000001089f57819 */ /* 0x000fe200000006ff */
[----:B------:R-:W-:Y:S01]  /*7750*/  IMAD.U32 R248, R83, 0x10000, RZ ;  /* 0x0001000053f87824 */ /* 0x000fe200078e00ff */
[----:B------:R-:W-:Y:S01]  /*7760*/  SHF.L.U32 R247, R140, 0x10, RZ ;  /* 0x000000108cf77819 */ /* 0x000fe200000006ff */
[----:B------:R-:W-:Y:S01]  /*7770*/  FFMA.FTZ R246, R130, R129, R131 ;  /* 0x0000008182f67223 */ /* 0x000fe20000010083 */
[----:B------:R-:W-:Y:S01]  /*7780*/  FADD.FTZ R130, R231, -R132 ;  /* 0x80000084e7827221 */ /* 0x000fe20000010000 */
[----:B------:R-:W-:-:S02]  /*7790*/  SHF.L.U32 R131, R86, 0x10, RZ ;  /* 0x0000001056837819 */ /* 0x000fc400000006ff */
        /* <DEDUP_REMOVED lines=31> */
.L_x_65:
[----:B------:R-:W-:Y:S05]  /*7990*/  BSYNC.RECONVERGENT B0 ;  /* 0x0000000000007941 */ /* 0x000fea0003800200 */
.L_x_64:
[----:B------:R-:W-:Y:S01]  /*79a0*/  ISETP.GE.U32.AND P0, PT, R162, 0xe0, PT ;  /* 0x000000e0a200780c */ /* 0x000fe20003f06070 */
[----:B------:R-:W-:-:S12]  /*79b0*/  BSSY.RECONVERGENT B0, `(.L_x_66) ;  /* 0x0000034000007945 */ /* 0x000fd80003800200 */
[----:B------:R-:W-:Y:S05]  /*79c0*/  @!P0 BRA `(.L_x_67) ;  /* 0x0000000000c88947 */ /* 0x000fea0003800000 */
[----:B01234-:R-:W-:Y:S01]  /*79d0*/  PRMT R129, R76, 0x7632, R129 ;  /* 0x000076324c817816 */ /* 0x01ffe20000000081 */
[--C-:B------:R-:W-:Y:S01]  /*79e0*/  FADD.FTZ R128, R233, -R132.reuse ;  /* 0x80000084e9807221 */ /* 0x100fe20000010000 */
[----:B------:R-:W-:Y:S01]  /*79f0*/  PRMT R131, R72, 0x7632, R131 ;  /* 0x0000763248837816 */ /* 0x000fe20000000083 */
[----:B------:R-:W-:Y:S01]  /*7a00*/  FADD.FTZ R130, R195, -R132 ;  /* 0x80000084c3827221 */ /* 0x000fe20000010000 */
[----:B------:R-:W-:Y:S01]  /*7a10*/  SHF.L.U32 R129, R129, 0x10, RZ ;  /* 0x0000001081817819 */ /* 0x000fe200000006ff */
[----:B------:R-:W-:Y:S01]  /*7a20*/  FMUL.FTZ R128, R133, R128 ;  /* 0x0000008085807220 */ /* 0x000fe20000410000 */
[----:B------:R-:W-:Y:S01]  /*7a30*/  SHF.L.U32 R131, R131, 0x10, RZ ;  /* 0x0000001083837819 */ /* 0x000fe200000006ff */
[----:B------:R-:W-:Y:S01]  /*7a40*/  FMUL.FTZ R130, R133, R130 ;  /* 0x0000008285827220 */ /* 0x000fe20000410000 */
[----:B------:R-:W-:Y:S02]  /*7a50*/  SHF.L.U32 R134, R142, 0x10, RZ ;  /* 0x000000108e867819 */ /* 0x000fe400000006ff */
[----:B------:R-:W-:Y:S01]  /*7a60*/  SHF.L.U32 R135, R74, 0x10, RZ ;  /* 0x000000104a877819 */ /* 0x000fe200000006ff */
[----:B------:R-:W-:Y:S01]  /*7a70*/  FFMA.FTZ R128, R128, R129, R131 ;  /* 0x0000008180807223 */ /* 0x000fe20000010083 */
[----:B------:R-:W-:Y:S01]  /*7a80*/  SHF.L.U32 R129, R77, 0x10, RZ ;  /* 0x000000104d817819 */ /* 0x000fe200000006ff */
[----:B------:R-:W-:Y:S01]  /*7a90*/  IMAD.U32 R131, R73, 0x10000, RZ ;  /* 0x0001000049837824 */ /* 0x000fe200078e00ff */
[----:B------:R-:W-:-:S02]  /*7aa0*/  SHF.L.U32 R245, R143, 0x10, RZ ;  /* 0x000000108ff57819 */ /* 0x000fc400000006ff */
[----:B------:R-:W-:Y:S01]  /*7ab0*/  SHF.L.U32 R248, R75, 0x10, RZ ;  /* 0x000000104bf87819 */ /* 0x000fe200000006ff */
[----:B------:R-:W-:Y:S01]  /*7ac0*/  FFMA.FTZ R246, R130, R129, R131 ;  /* 0x0000008182f67223 */ /* 0x000fe20000010083 */
[----:B------:R-:W-:Y:S01]  /*7ad0*/  FADD.FTZ R130, R234, -R132 ;  /* 0x80000084ea827221 */ /* 0x000fe20000010000 */
[----:B------:R-:W-:Y:S02]  /*7ae0*/  SHF.L.U32 R131, R78, 0x10, RZ ;  /* 0x000000104e837819 */ /* 0x000fe400000006ff */
[----:B------:R-:W-:Y:S01]  /*7af0*/  SHF.L.U32 R247, R146, 0x10, RZ ;  /* 0x0000001092f77819 */ /* 0x000fe200000006ff */
[----:B------:R-:W-:Y:S01]  /*7b00*/  FMUL.FTZ R129, R133, R130 ;  /* 0x0000008285817220 */ /* 0x000fe20000410000 */
[----:B------:R-:W-:Y:S02]  /*7b10*/  SHF.L.U32 R130, R141, 0x10, RZ ;  /* 0x000000108d827819 */ /* 0x000fe400000006ff */
        /* <DEDUP_REMOVED lines=8> */
[----:B------:R-:W-:Y:S01]  /*7ba0*/  SHF.L.U32 R131, R144, 0x10, RZ ;  /* 0x0000001090837819 */ /* 0x000fe200000006ff */
[----:B------:R-:W-:-:S04]  /*7bb0*/  IMAD.U32 R135, R145, 0x10000, RZ ;  /* 0x0001000091877824 */ /* 0x000fc800078e00ff */
        /* <DEDUP_REMOVED lines=19> */
.L_x_67:
[----:B------:R-:W-:Y:S05]  /*7cf0*/  BSYNC.RECONVERGENT B0 ;  /* 0x0000000000007941 */ /* 0x000fea0003800200 */
.L_x_66:
        /* <DEDUP_REMOVED lines=11> */
[----:B------:R-:W-:Y:S01]  /*7db0*/  SHF.L.U32 R134, R148, 0x10, RZ ;  /* 0x0000001094867819 */ /* 0x000fe200000006ff */
[----:B------:R-:W-:Y:S01]  /*7dc0*/  IMAD.U32 R247, R152, 0x10000, RZ ;  /* 0x0001000098f77824 */ /* 0x000fe200078e00ff */
[----:B------:R-:W-:Y:S01]  /*7dd0*/  SHF.L.U32 R135, R66, 0x10, RZ ;  /* 0x0000001042877819 */ /* 0x000fe200000006ff */
        /* <DEDUP_REMOVED lines=10> */
[----:B------:R-:W-:-:S04]  /*7e80*/  IMAD.U32 R130, R147, 0x10000, RZ ;  /* 0x0001000093827824 */ /* 0x000fc800078e00ff */
        /* <DEDUP_REMOVED lines=28> */
.L_x_69:
[----:B------:R-:W-:Y:S05]  /*8050*/  BSYNC.RECONVERGENT B0 ;  /* 0x0000000000007941 */ /* 0x000fea0003800200 */
.L_x_68:
        /* <DEDUP_REMOVED lines=10> */
[----:B------:R-:W-:Y:S01]  /*8100*/  IMAD.U32 R135, R57, 0x10000, RZ ;  /* 0x0001000039877824 */ /* 0x000fe200078e00ff */
[----:B------:R-:W-:Y:S02]  /*8110*/  PRMT R134, R61, 0x7632, R134 ;  /* 0x000076323d867816 */ /* 0x000fe40000000086 */
[----:B------:R-:W-:Y:S01]  /*8120*/  PRMT R246, R57, 0x7632, R246 ;  /* 0x0000763239f67816 */ /* 0x000fe200000000f6 */
[----:B------:R-:W-:Y:S01]  /*8130*/  FFMA.FTZ R128, R128, R129, R131 ;  /* 0x0000008180807223 */ /* 0x000fe20000010083 */
[----:B------:R-:W-:Y:S01]  /*8140*/  FMUL.FTZ R129, R133, R130 ;  /* 0x0000008285817220 */ /* 0x000fe20000410000 */
[----:B------:R-:W-:Y:S01]  /*8150*/  FADD.FTZ R130, R205, -R132 ;  /* 0x80000084cd827221 */ /* 0x000fe20000010000 */
[----:B------:R-:W-:-:S02]  /*8160*/  SHF.L.U32 R134, R134, 0x10, RZ ;  /* 0x0000001086867819 */ /* 0x000fc400000006ff */
[----:B------:R-:W-:Y:S01]  /*8170*/  SHF.L.U32 R246, R246, 0x10, RZ ;  /* 0x00000010f6f67819 */ /* 0x000fe200000006ff */
[----:B------:R-:W-:Y:S01]  /*8180*/  FMUL.FTZ R130, R133, R130 ;  /* 0x0000008285827220 */ /* 0x000fe20000410000 */
[----:B------:R-:W-:Y:S02]  /*8190*/  SHF.L.U32 R131, R61, 0x10, RZ ;  /* 0x000000103d837819 */ /* 0x000fe400000006ff */
[----:B------:R-:W-:Y:S01]  /*81a0*/  SHF.L.U32 R245, R153, 0x10, RZ ;  /* 0x0000001099f57819 */ /* 0x000fe200000006ff */
[----:B------:R-:W-:Y:S01]  /*81b0*/  FFMA.FTZ R129, R129, R134, R246 ;  /* 0x0000008681817223 */ /* 0x000fe200000100f6 */
[--C-:B------:R-:W-:Y:S01]  /*81c0*/  FADD.FTZ R134, R241, -R132.reuse ;  /* 0x80000084f1867221 */ /* 0x100fe20000010000 */
[----:B------:R-:W-:Y:S01]  /*81d0*/  FFMA.FTZ R246, R130, R131, R135 ;  /* 0x0000008382f67223 */ /* 0x000fe20000010087 */
[----:B------:R-:W-:Y:S01]  /*81e0*/  FADD.FTZ R130, R206, -R132 ;  /* 0x80000084ce827221 */ /* 0x000fe20000010000 */
[----:B------:R-:W-:Y:S01]  /*81f0*/  SHF.L.U32 R131, R62, 0x10, RZ ;  /* 0x000000103e837819 */ /* 0x000fe200000006ff */
[C---:B------:R-:W-:Y:S01]  /*8200*/  FMUL.FTZ R134, R133.reuse, R134 ;  /* 0x0000008685867220 */ /* 0x040fe20000410000 */
[----:B------:R-:W-:Y:S01]  /*8210*/  SHF.L.U32 R135, R58, 0x10, RZ ;  /* 0x000000103a877819 */ /* 0x000fe200000006ff */
[----:B------:R-:W-:Y:S01]  /*8220*/  FMUL.FTZ R130, R133, R130 ;  /* 0x0000008285827220 */ /* 0x000fe20000410000 */
[----:B------:R-:W-:-:S02]  /*8230*/  SHF.L.U32 R248, R59, 0x10, RZ ;  /* 0x000000103bf87819 */ /* 0x000fc400000006ff */
[----:B------:R-:W-:Y:S01]  /*8240*/  SHF.L.U32 R247, R156, 0x10, RZ ;  /* 0x000000109cf77819 */ /* 0x000fe200000006ff */
[----:B------:R-:W-:Y:S01]  /*8250*/  FFMA.FTZ R130, R130, R131, R135 ;  /* 0x0000008382827223 */ /* 0x000fe20000010087 */
[----:B------:R-:W-:Y:S02]  /*8260*/  SHF.L.U32 R131, R154, 0x10, RZ ;  /* 0x000000109a837819 */ /* 0x000fe400000006ff */
[----:B------:R-:W-:Y:S02]  /*8270*/  SHF.L.U32 R135, R155, 0x10, RZ ;  /* 0x000000109b877819 */ /* 0x000fe400000006ff */
[----:B------:R-:W-:Y:S01]  /*8280*/  SHF.L.U32 R249, R56, 0x10, RZ ;  /* 0x0000001038f97819 */ /* 0x000fe200000006ff */
[----:B------:R-:W-:Y:S01]  /*8290*/  FFMA.FTZ R245, R134, R245, R131 ;  /* 0x000000f586f57223 */ /* 0x000fe20000010083 */
[----:B------:R-:W-:Y:S01]  /*82a0*/  FADD.FTZ R134, R207, -R132 ;  /* 0x80000084cf867221 */ /* 0x000fe20000010000 */
[----:B------:R-:W-:-:S03]  /*82b0*/  F2FP.BF16.F32.PACK_AB R129, R129, R246 ;  /* 0x000000f68181723e */ /* 0x000fc600000010ff */
        /* <DEDUP_REMOVED lines=9> */
[----:B------:R-:W-:Y:S01]  /*8350*/  IMAD.U32 R247, R60, 0x10000, RZ ;  /* 0x000100003cf77824 */ /* 0x000fe200078e00ff */
[----:B------:R-:W0:Y:S03]  /*8360*/  LDC.64 R134, c[0x0][0x428] ;  /* 0x00010a00ff867b82 */ /* 0x000e260000000a00 */
[----:B------:R-:W-:Y:S01]  /*8370*/  FFMA.FTZ R247, R248, R247, R249 ;  /* 0x000000f7f8f77223 */ /* 0x000fe200000100f9 */
[----:B------:R-:W-:-:S04]  /*8380*/  F2FP.BF16.F32.PACK_AB R131, R250, R131 ;  /* 0x00000083fa83723e */ /* 0x000fc800000010ff */
[----:B------:R-:W-:Y:S01]  /*8390*/  F2FP.BF16.F32.PACK_AB R128, R128, R247 ;  /* 0x000000f78080723e */ /* 0x000fe200000010ff */
[C---:B0-----:R-:W-:Y:S01]  /*83a0*/  IMAD.WIDE.U32 R134, R214.reuse, 0x10, R134 ;  /* 0x00000010d6867825 */ /* 0x041fe200078e0086 */
[----:B------:R-:W-:-:S04]  /*83b0*/  IADD3 R214, PT, PT, R214, 0x20, RZ ;  /* 0x00000020d6d67810 */ /* 0x000fc80007ffe0ff */
[----:B------:R0:W-:Y:S03]  /*83c0*/  STG.E.128 desc[UR6][R134.64], R128 ;  /* 0x0000008086007986 */ /* 0x0001e6000c101d06 */
.L_x_71:
[----:B------:R-:W-:Y:S05]  /*83d0*/  BSYNC.RECONVERGENT B0 ;  /* 0x0000000000007941 */ /* 0x000fea0003800200 */
.L_x_70:
        /* <DEDUP_REMOVED lines=9> */
[----:B------:R-:W-:Y:S02]  /*8470*/  SHF.L.U32 R131, R131, 0x10, RZ ;  /* 0x0000001083837819 */ /* 0x000fe400000006ff */
        /* <DEDUP_REMOVED lines=12> */
[----:B------:R-:W-:Y:S02]  /*8540*/  SHF.L.U32 R245, R157, 0x10, RZ ;  /* 0x000000109df57819 */ /* 0x000fe400000006ff */
[----:B------:R-:W-:Y:S01]  /*8550*/  FFMA.FTZ R246, R130, R131, R135 ;  /* 0x0000008382f67223 */ /* 0x000fe20000010087 */
[----:B------:R-:W-:Y:S01]  /*8560*/  FADD.FTZ R130, R211, -R132 ;  /* 0x80000084d3827221 */ /* 0x000fe20000010000 */
[----:B------:R-:W-:Y:S01]  /*8570*/  SHF.L.U32 R135, R50, 0x10, RZ ;  /* 0x0000001032877819 */ /* 0x000fe200000006ff */
[----:B------:R-:W-:-:S02]  /*8580*/  IMAD.U32 R131, R54, 0x10000, RZ ;  /* 0x0001000036837824 */ /* 0x000fc400078e00ff */
[C---:B------:R-:W-:Y:S01]  /*8590*/  FMUL.FTZ R134, R133.reuse, R134 ;  /* 0x0000008685867220 */ /* 0x040fe20000410000 */
[----:B------:R-:W-:Y:S01]  /*85a0*/  FMUL.FTZ R130, R133, R130 ;  /* 0x0000008285827220 */ /* 0x000fe20000410000 */
[----:B------:R-:W-:Y:S02]  /*85b0*/  SHF.L.U32 R248, R51, 0x10, RZ ;  /* 0x0000001033f87819 */ /* 0x000fe400000006ff */
[----:B------:R-:W-:Y:S01]  /*85c0*/  SHF.L.U32 R247, R160, 0x10, RZ ;  /* 0x00000010a0f77819 */ /* 0x000fe200000006ff */
[----:B------:R-:W-:Y:S01]  /*85d0*/  FFMA.FTZ R130, R130, R131, R135 ;  /* 0x0000008382827223 */ /* 0x000fe20000010087 */
[----:B------:R-:W-:Y:S02]  /*85e0*/  SHF.L.U32 R131, R158, 0x10, RZ ;  /* 0x000000109e837819 */ /* 0x000fe400000006ff */
[----:B------:R-:W-:Y:S02]  /*85f0*/  SHF.L.U32 R135, R159, 0x10, RZ ;  /* 0x000000109f877819 */ /* 0x000fe400000006ff */
[----:B------:R-:W-:Y:S01]  /*8600*/  F2FP.BF16.F32.PACK_AB R129, R129, R246 ;  /* 0x000000f68181723e */ /* 0x000fe200000010ff */
        /* <DEDUP_REMOVED lines=9> */
[----:B------:R-:W-:Y:S01]  /*86a0*/  FMUL.FTZ R132, R133, R132 ;  /* 0x0000008485847220 */ /* 0x000fe20000410000 */
[----:B------:R-:W-:Y:S02]  /*86b0*/  SHF.L.U32 R133, R52, 0x10, RZ ;  /* 0x0000001034857819 */ /* 0x000fe400000006ff */
[----:B------:R-:W-:Y:S01]  /*86c0*/  FFMA.FTZ R248, R134, R135, R247 ;  /* 0x0000008786f87223 */ /* 0x000fe200000100f7 */
[----:B------:R-:W-:Y:S01]  /*86d0*/  IMAD.U32 R247, R48, 0x10000, RZ ;  /* 0x0001000030f77824 */ /* 0x000fe200078e00ff */
[----:B------:R-:W0:Y:S03]  /*86e0*/  LDC.64 R134, c[0x0][0x428] ;  /* 0x00010a00ff867b82 */ /* 0x000e260000000a00 */
[----:B------:R-:W-:Y:S01]  /*86f0*/  FFMA.FTZ R133, R132, R133, R247 ;  /* 0x0000008584857223 */ /* 0x000fe200000100f7 */
[----:B------:R-:W-:-:S04]  /*8700*/  F2FP.BF16.F32.PACK_AB R131, R248, R131 ;  /* 0x00000083f883723e */ /* 0x000fc800000010ff */
[----:B------:R-:W-:Y:S01]  /*8710*/  F2FP.BF16.F32.PACK_AB R128, R128, R133 ;  /* 0x000000858080723e */ /* 0x000fe200000010ff */
[----:B0-----:R-:W-:-:S05]  /*8720*/  IMAD.WIDE.U32 R134, R214, 0x10, R134 ;  /* 0x00000010d6867825 */ /* 0x001fca00078e0086 */
[----:B------:R0:W-:Y:S02]  /*8730*/  STG.E.128 desc[UR6][R134.64], R128 ;  /* 0x0000008086007986 */ /* 0x0001e4000c101d06 */
.L_x_73:
[----:B------:R-:W-:Y:S05]  /*8740*/  BSYNC.RECONVERGENT B0 ;  /* 0x0000000000007941 */ /* 0x000fea0003800200 */
.L_x_72:
[----:B01234-:R-:W0:Y:S02]  /*8750*/  LDC.64 R128, c[0x0][0x380] ;  /* 0x0000e000ff807b82 */ /* 0x01fe240000000a00 */
[----:B0-----:R-:W-:-:S04]  /*8760*/  LEA R161, R128, R161, 0x2 ;  /* 0x000000a180a17211 */ /* 0x001fc800078e10ff */
[----:B------:R-:W-:-:S13]  /*8770*/  ISETP.GE.AND P0, PT, R161, R129, PT ;  /* 0x00000081a100720c */ /* 0x000fda0003f06270 */
[----:B------:R-:W-:Y:S05]  /*8780*/  @!P0 BRA `(.L_x_74) ;  /* 0xffffff8800688947 */ /* 0x000fea000383ffff */
[----:B------:R-:W-:Y:S05]  /*8790*/  EXIT ;  /* 0x000000000000794d */ /* 0x000fea0003800000 */
.L_x_53:
[----:B------:R-:W-:Y:S01]  /*87a0*/  HFMA2 R130, -RZ, RZ, 0, 5.9604644775390625e-08 ;  /* 0x00000001ff827431 */ /* 0x000fe200000001ff */
[----:B------:R-:W-:Y:S01]  /*87b0*/  BSSY B0, `(.L_x_75) ;  /* 0x0000007000007945 */ /* 0x000fe20003800000 */
[----:B------:R-:W-:Y:S02]  /*87c0*/  MOV R251, R128 ;  /* 0x0000008000fb7202 */ /* 0x000fe40000000f00 */
[----:B------:R-:W-:Y:S02]  /*87d0*/  MOV R131, 0x1f ;  /* 0x0000001f00837802 */ /* 0x000fe40000000f00 */
[----:B------:R-:W-:-:S07]  /*87e0*/  MOV R132, 0xffffffff ;  /* 0xffffffff00847802 */ /* 0x000fce0000000f00 */
[----:B------:R-:W-:Y:S05]  /*87f0*/  WARPSYNC.COLLECTIVE R132, `(.L_x_76) ;  /* 0x0000000084087348 */ /* 0x000fea0003c00000 */
[----:B------:R0:W1:Y:S02]  /*8800*/  SHFL.BFLY P6, R248, R251, R130, R131 ;  /* 0x0c000082fbf87389 */ /* 0x00006400000c0083 */
[----:B01----:R-:W-:Y:S05]  /*8810*/  ENDCOLLECTIVE ;  /* 0x000000000000791b */ /* 0x003fea0003800000 */
.L_x_76:
[----:B------:R-:W-:Y:S05]  /*8820*/  BSYNC B0 ;  /* 0x0000000000007941 */ /* 0x000fea0003800000 */
.L_x_75:
[----:B------:R-:W-:Y:S01]  /*8830*/  MOV R129, R248 ;  /* 0x000000f800817202 */ /* 0x000fe20000000f00 */
[----:B------:R-:W-:Y:S02]  /*8840*/  HFMA2 R130, -RZ, RZ, 0, 1.1920928955078125e-07 ;  /* 0x00000002ff827431 */ /* 0x000fe400000001ff */
[----:B------:R-:W-:Y:S01]  /*8850*/  IMAD.MOV.U32 R131, RZ, RZ, 0x1f ;  /* 0x0000001fff837424 */ /* 0x000fe200078e00ff */
[----:B------:R-:W-:Y:S01]  /*8860*/  MOV R132, 0xffffffff ;  /* 0xffffffff00847802 */ /* 0x000fe20000000f00 */
[----:B------:R-:W-:-:S05]  /*8870*/  FADD.FTZ R133, R128, R129 ;  /* 0x0000008180857221 */ /* 0x000fca0000010000 */
[----:B------:R-:W-:-:S07]  /*8880*/  MOV R251, R133 ;  /* 0x0000008500fb7202 */ /* 0x000fce0000000f00 */
[----:B------:R-:W-:Y:S05]  /*8890*/  WARPSYNC.COLLECTIVE R132, `(.L_x_77) ;  /* 0x0000000084087348 */ /* 0x000fea0003c00000 */
[----:B------:R0:W1:Y:S02]  /*88a0*/  SHFL.BFLY P6, R248, R251, R130, R131 ;  /* 0x0c000082fbf87389 */ /* 0x00006400000c0083 */
[----:B01----:R-:W-:Y:S05]  /*88b0*/  ENDCOLLECTIVE ;  /* 0x000000000000791b */ /* 0x003fea0003800000 */
.L_x_77:
[----:B------:R-:W-:Y:S01]  /*88c0*/  HFMA2 R130, -RZ, RZ, 0, 2.384185791015625e-07 ;  /* 0x00000004ff827431 */ /* 0x000fe200000001ff */
[----:B------:R-:W-:-:S05]  /*88d0*/  MOV R134, R248 ;  /* 0x000000f800867202 */ /* 0x000fca0000000f00 */
[----:B------:R-:W-:-:S05]  /*88e0*/  FADD.FTZ R134, R133, R134 ;  /* 0x0000008685867221 */ /* 0x000fca0000010000 */
[----:B------:R-:W-:-:S07]  /*88f0*/  MOV R251, R134 ;  /* 0x0000008600fb7202 */ /* 0x000fce0000000f00 */
[----:B------:R-:W-:Y:S05]  /*8900*/  WARPSYNC.COLLECTIVE R132, `(.L_x_78) ;  /* 0x0000000084087348 */ /* 0x000fea0003c00000 */
[----:B------:R0:W1:Y:S02]  /*8910*/  SHFL.BFLY P6, R248, R251, R130, R131 ;  /* 0x0c000082fbf87389 */ /* 0x00006400000c0083 */
[----:B01----:R-:W-:Y:S05]  /*8920*/  ENDCOLLECTIVE ;  /* 0x000000000000791b */ /* 0x003fea0003800000 */
.L_x_78:
[----:B------:R-:W-:Y:S01]  /*8930*/  HFMA2 R130, -RZ, RZ, 0, 4.76837158203125e-07 ;  /* 0x00000008ff827431 */ /* 0x000fe200000001ff */
[----:B------:R-:W-:-:S05]  /*8940*/  MOV R129, R248 ;  /* 0x000000f800817202 */ /* 0x000fca0000000f00 */
[----:B------:R-:W-:-:S05]  /*8950*/  FADD.FTZ R246, R134, R129 ;  /* 0x0000008186f67221 */ /* 0x000fca0000010000 */
[----:B------:R-:W-:-:S07]  /*8960*/  MOV R251, R246 ;  /* 0x000000f600fb7202 */ /* 0x000fce0000000f00 */
[----:B------:R-:W-:Y:S05]  /*8970*/  WARPSYNC.COLLECTIVE R132, `(.L_x_79) ;  /* 0x0000000084087348 */ /* 0x000fea0003c00000 */
[----:B------:R0:W1:Y:S02]  /*8980*/  SHFL.BFLY P6, R248, R251, R130, R131 ;  /* 0x0c000082fbf87389 */ /* 0x00006400000c0083 */
[----:B01----:R-:W-:Y:S05]  /*8990*/  ENDCOLLECTIVE ;  /* 0x000000000000791b */ /* 0x003fea0003800000 */
.L_x_79:
[----:B------:R-:W-:Y:S01]  /*89a0*/  HFMA2 R130, -RZ, RZ, 0, 9.5367431640625e-07 ;  /* 0x00000010ff827431 */ /* 0x000fe200000001ff */
[----:B------:R-:W-:-:S05]  /*89b0*/  MOV R129, R248 ;  /* 0x000000f800817202 */ /* 0x000fca0000000f00 */
[----:B------:R-:W-:Y:S02]  /*89c0*/  FADD.FTZ R247, R246, R129 ;  /* 0x00000081f6f77221 */ /* 0x000fe40000010000 */
[----:B------:R-:W0:Y:S02]  /*89d0*/  LDC R129, c[0x0][0x400] ;  /* 0x00010000ff817b82 */ /* 0x000e240000000800 */
[----:B------:R-:W-:-:S07]  /*89e0*/  IMAD.MOV.U32 R251, RZ, RZ, R247 ;  /* 0x000000fffffb7224 */ /* 0x000fce00078e00f7 */
[----:B0-----:R-:W-:Y:S05]  /*89f0*/  WARPSYNC.COLLECTIVE R132, `(.L_x_80) ;  /* 0x0000000084087348 */ /* 0x001fea0003c00000 */
[----:B------:R1:W2:Y:S02]  /*8a00*/  SHFL.BFLY P6, R248, R251, R130, R131 ;  /* 0x0c000082fbf87389 */ /* 0x0002a400000c0083 */
[----:B012---:R-:W-:Y:S05]  /*8a10*/  ENDCOLLECTIVE ;  /* 0x000000000000791b */ /* 0x007fea0003800000 */
.L_x_80:
[----:B------:R-:W-:Y:S01]  /*8a20*/  FADD.FTZ R248, R247, R248 ;  /* 0x000000f8f7f87221 */ /* 0x000fe20000010000 */
[----:B------:R-:W-:-:S03]  /*8a30*/  ISETP.GT.U32.AND P6, PT, R162, 0xbf, PT ;  /* 0x000000bfa200780c */ /* 0x000fc60003fc4070 */
[----:B------:R-:W-:-:S04]  /*8a40*/  FMUL.FTZ R135, R248, R129 ;  /* 0x00000081f8877220 */ /* 0x000fc80000410000 */
[--C-:B------:R-:W-:Y:S01]  /*8a50*/  FADD.FTZ R128, R164, -R135.reuse ;  /* 0x80000087a4807221 */ /* 0x100fe20000010000 */
[--C-:B------:R-:W-:Y:S01]  /*8a60*/  FADD.FTZ R133, R215, -R135.reuse ;  /* 0x80000087d7857221 */ /* 0x100fe20000010000 */
[--C-:B------:R-:W-:Y:S01]  /*8a70*/  FADD.FTZ R131, R216, -R135.reuse ;  /* 0x80000087d8837221 */ /* 0x100fe20000010000 */
[----:B------:R-:W-:Y:S01]  /*8a80*/  FADD.FTZ R130, R218, -R135 ;  /* 0x80000087da827221 */ /* 0x000fe20000010000 */
[----:B------:R-:W-:-:S04]  /*8a90*/  FFMA.FTZ R128, R128, R128, RZ ;  /* 0x0000008080807223 */ /* 0x000fc800000100ff */
[----:B------:R-:W-:Y:S01]  /*8aa0*/  FFMA.FTZ R128, R133, R133, R128 ;  /* 0x0000008585807223 */ /* 0x000fe20000010080 */
[----:B------:R-:W-:-:S04]  /*8ab0*/  FADD.FTZ R133, R165, -R135 ;  /* 0x80000087a5857221 */ /* 0x000fc80000010000 */
        /* <DEDUP_REMOVED lines=158> */
[----:B------:R-:W-:Y:S01]  /*94a0*/  HFMA2 R130, -RZ, RZ, 0, 5.9604644775390625e-08 ;  /* 0x00000001ff827431 */ /* 0x000fe200000001ff */
[----:B------:R-:W-:-:S03]  /*94b0*/  MOV R131, 0x1f ;  /* 0x0000001f00837802 */ /* 0x000fc60000000f00 */
[----:B------:R-:W-:-:S07]  /*94c0*/  MOV R251, R128 ;  /* 0x0000008000fb7202 */ /* 0x000fce0000000f00 */
[----:B------:R-:W-:Y:S05]  /*94d0*/  WARPSYNC.COLLECTIVE R132, `(.L_x_81) ;  /* 0x0000000084087348 */ /* 0x000fea0003c00000 */
[----:B------:R0:W1:Y:S02]  /*94e0*/  SHFL.BFLY P6, R248, R251, R130, R131 ;  /* 0x0c000082fbf87389 */ /* 0x00006400000c0083 */
[----:B01----:R-:W-:Y:S05]  /*94f0*/  ENDCOLLECTIVE ;  /* 0x000000000000791b */ /* 0x003fea0003800000 */
.L_x_81:
[----:B------:R-:W-:Y:S01]  /*9500*/  HFMA2 R130, -RZ, RZ, 0, 1.1920928955078125e-07 ;  /* 0x00000002ff827431 */ /* 0x000fe200000001ff */
[----:B------:R-:W-:-:S05]  /*9510*/  MOV R133, R248 ;  /* 0x000000f800857202 */ /* 0x000fca0000000f00 */
[----:B------:R-:W-:-:S05]  /*9520*/  FADD.FTZ R133, R128, R133 ;  /* 0x0000008580857221 */ /* 0x000fca0000010000 */
[----:B------:R-:W-:-:S07]  /*9530*/  MOV R251, R133 ;  /* 0x0000008500fb7202 */ /* 0x000fce0000000f00 */
[----:B------:R-:W-:Y:S05]  /*9540*/  WARPSYNC.COLLECTIVE R132, `(.L_x_82) ;  /* 0x0000000084087348 */ /* 0x000fea0003c00000 */
[----:B------:R0:W1:Y:S02]  /*9550*/  SHFL.BFLY P6, R248, R251, R130, R131 ;  /* 0x0c000082fbf87389 */ /* 0x00006400000c0083 */
[----:B01----:R-:W-:Y:S05]  /*9560*/  ENDCOLLECTIVE ;  /* 0x000000000000791b */ /* 0x003fea0003800000 */
.L_x_82:
[----:B------:R-:W-:Y:S01]  /*9570*/  HFMA2 R130, -RZ, RZ, 0, 2.384185791015625e-07 ;  /* 0x00000004ff827431 */ /* 0x000fe200000001ff */
[----:B------:R-:W-:-:S05]  /*9580*/  MOV R134, R248 ;  /* 0x000000f800867202 */ /* 0x000fca0000000f00 */
[----:B------:R-:W-:-:S04]  /*9590*/  FADD.FTZ R134, R133, R134 ;  /* 0x0000008685867221 */ /* 0x000fc80000010000 */
[----:B------:R-:W-:-:S07]  /*95a0*/  IMAD.MOV.U32 R251, RZ, RZ, R134 ;  /* 0x000000fffffb7224 */ /* 0x000fce00078e0086 */
[----:B------:R-:W-:Y:S05]  /*95b0*/  WARPSYNC.COLLECTIVE R132, `(.L_x_83) ;  /* 0x0000000084087348 */ /* 0x000fea0003c00000 */
[----:B------:R0:W1:Y:S02]  /*95c0*/  SHFL.BFLY P6, R248, R251, R130, R131 ;  /* 0x0c000082fbf87389 */ /* 0x00006400000c0083 */
[----:B01----:R-:W-:Y:S05]  /*95d0*/  ENDCOLLECTIVE ;  /* 0x000000000000791b */ /* 0x003fea0003800000 */
.L_x_83:
[----:B------:R-:W-:Y:S01]  /*95e0*/  HFMA2 R130, -RZ, RZ, 0, 4.76837158203125e-07 ;  /* 0x00000008ff827431 */ /* 0x000fe200000001ff */
[----:B------:R-:W-:-:S05]  /*95f0*/  MOV R247, R248 ;  /* 0x000000f800f77202 */ /* 0x000fca0000000f00 */
[----:B------:R-:W-:-:S05]  /*9600*/  FADD.FTZ R247, R134, R247 ;  /* 0x000000f786f77221 */ /* 0x000fca0000010000 */
[----:B------:R-:W-:-:S07]  /*9610*/  MOV R251, R247 ;  /* 0x000000f700fb7202 */ /* 0x000fce0000000f00 */
[----:B------:R-:W-:Y:S05]  /*9620*/  WARPSYNC.COLLECTIVE R132, `(.L_x_84) ;  /* 0x0000000084087348 */ /* 0x000fea0003c00000 */
[----:B------:R0:W1:Y:S02]  /*9630*/  SHFL.BFLY P6, R248, R251, R130, R131 ;  /* 0x0c000082fbf87389 */ /* 0x00006400000c0083 */
[----:B01----:R-:W-:Y:S05]  /*9640*/  ENDCOLLECTIVE ;  /* 0x000000000000791b */ /* 0x003fea0003800000 */
.L_x_84:
[----:B------:R-:W-:Y:S01]  /*9650*/  HFMA2 R130, -RZ, RZ, 0, 9.5367431640625e-07 ;  /* 0x00000010ff827431 */ /* 0x000fe200000001ff */
[----:B------:R-:W-:-:S05]  /*9660*/  MOV R246, R248 ;  /* 0x000000f800f67202 */ /* 0x000fca0000000f00 */
[----:B------:R-:W-:-:S05]  /*9670*/  FADD.FTZ R246, R247, R246 ;  /* 0x000000f6f7f67221 */ /* 0x000fca0000010000 */
[----:B------:R-:W-:-:S07]  /*9680*/  MOV R251, R246 ;  /* 0x000000f600fb7202 */ /* 0x000fce0000000f00 */
[----:B------:R-:W-:Y:S05]  /*9690*/  WARPSYNC.COLLECTIVE R132, `(.L_x_85) ;  /* 0x0000000084087348 */ /* 0x000fea0003c00000 */
[----:B------:R0:W1:Y:S02]  /*96a0*/  SHFL.BFLY P6, R248, R251, R130, R131 ;  /* 0x0c000082fbf87389 */ /* 0x00006400000c0083 */
[----:B01----:R-:W-:Y:S05]  /*96b0*/  ENDCOLLECTIVE ;  /* 0x000000000000791b */ /* 0x003fea0003800000 */
.L_x_85:
[----:B------:R-:W-:Y:S01]  /*96c0*/  MOV R249, R248 ;  /* 0x000000f800f97202 */ /* 0x000fe20000000f00 */
[----:B------:R-:W-:Y:S06]  /*96d0*/  BRA `(.L_x_86) ;  /* 0xffffffcc00987947 */ /* 0x000fec000383ffff */
.L_x_87:
[----:B------:R-:W-:-:S00]  /*96e0*/  BRA `(.L_x_87) ;  /* 0xfffffffc00fc7947 */ /* 0x000fc0000383ffff */
[----:B------:R-:W-:-:S00]  /*96f0*/  NOP ;  /* 0x0000000000007918 */ /* 0x000fc00000000000 */
        /* <DEDUP_REMOVED lines=8> */
.L_x_88416:


//--------------------- .text._ZN10layer_norm13ln_fwd_kernelINS_13Kernel_traitsI13__nv_bfloat16S2_S2_S2_fjLj2560ELj1ELj4ELj1ELj16ENS_18Kernel_traits_baseILj2560ES2_S2_S2_S2_fjLj128EEEEELb0ELb0ELb0ELb1EEEvNS_9FwdParamsE --------------------------
	.section	.text._ZN10layer_norm13ln_fwd_kernelINS_13Kernel_traitsI13__nv_bfloat16S2_S2_S2_fjLj2560ELj1ELj4ELj1ELj16ENS_18Kernel_traits_baseILj2560ES2_S2_S2_S2_fjLj128EEEEELb0ELb0ELb0ELb1EEEvNS_9FwdParamsE,"ax",@progbits
	.align	128
        .global         _ZN10layer_norm13ln_fwd_kernelINS_13Kernel_traitsI13__nv_bfloat16S2_S2_S2_fjLj2560ELj1ELj4ELj1ELj16ENS_18Kernel_traits_baseILj2560ES2_S2_S2_S2_fjLj128EEEEELb0ELb0ELb0ELb1EEEvNS_9FwdParamsE
        .type           _ZN10layer_norm13ln_fwd_kernelINS_13Kernel_traitsI13__nv_bfloat16S2_S2_S2_fjLj2560ELj1ELj4ELj1ELj16ENS_18Kernel_traits_baseILj2560ES2_S2_S2_S2_fjLj128EEEEELb0ELb0ELb0ELb1EEEvNS_9FwdParamsE,@function
        .size           _ZN10layer_norm13ln_fwd_kernelINS_13Kernel_traitsI13__nv_bfloat16S2_S2_S2_fjLj2560ELj1ELj4ELj1ELj16ENS_18Kernel_traits_baseILj2560ES2_S2_S2_S2_fjLj128EEEEELb0ELb0ELb0ELb1EEEvNS_9FwdParamsE,(.L_x_88417 - _ZN10layer_norm13ln_fwd_kernelINS_13Kernel_traitsI13__nv_bfloat16S2_S2_S2_fjLj2560ELj1ELj4ELj1ELj16ENS_18Kernel_traits_baseILj2560ES2_S2_S2_S2_fjLj128EEEEELb0ELb0ELb0ELb1EEEvNS_9FwdParamsE)
        .other          _ZN10layer_norm13ln_fwd_kernelINS_13Kernel_traitsI13__nv_bfloat16S2_S2_S2_fjLj2560ELj1ELj4ELj1ELj16ENS_18Kernel_traits_baseILj2560ES2_S2_S2_S2_fjLj128EEEEELb0ELb0ELb0ELb1EEEvNS_9FwdParamsE,@"STO_CUDA_ENTRY STV_DEFAULT"
_ZN10layer_norm13ln_fwd_kernelINS_13Kernel_traitsI13__nv_bfloat16S2_S2_S2_fjLj2560ELj1ELj4ELj1ELj16ENS_18Kernel_traits_baseILj2560ES2_S2_S2_S2_fjLj128EEEEELb0ELb0ELb0ELb1EEEvNS_9FwdParamsE:
.text._ZN10layer_norm13ln_fwd_kernelINS_13Kernel_traitsI13__nv_bfloat16S2_S2_S2_fjLj2560ELj1ELj4ELj1ELj16ENS_18Kernel_traits_baseILj2560ES2_S2_S2_S2_fjLj128EEEEELb0ELb0ELb0ELb1EEEvNS_9FwdParamsE:
[----:B------:R-:W-:Y:S01]  /*0000*/  LDC R1, c[0x0][0x37c] ;  /* 0x0000df00ff017b82 */ /* 0x000fe20000000800 */
[----:B------:R-:W0:Y:S01]  /*0010*/  S2R R7, SR_TID.X ;  /* 0x0000000000077919 */ /* 0x000e220000002100 */
[----:B------:R-:W1:Y:S06]  /*0020*/  LDCU.64 UR10, c[0x0][0x438] ;  /* 0x00008700ff0a77ac */ /* 0x000e6c0008000a00 */
[----:B------:R-:W2:Y:S01]  /*0030*/  S2UR UR4, SR_CTAID.X ;  /* 0x00000000000479c3 */ /* 0x000ea20000002500 */
[----:B------:R-:W3:Y:S01]  /*0040*/  LDCU.64 UR8, c[0x0][0x3a0] ;  /* 0x00007400ff0877ac */ /* 0x000ee20008000a00 */
[----:B------:R-:W4:Y:S06]  /*0050*/  LDCU.64 UR6, c[0x0][0x358] ;  /* 0x00006b00ff0677ac */ /* 0x000f2c0008000a00 */
[----:B------:R-:W3:Y:S01]  /*0060*/  LDC.64 R8, c[0x0][0x3e0] ;  /* 0x0000f800ff087b82 */ /* 0x000ee20000000a00 */
[----:B-1----:R-:W-:-:S04]  /*0070*/  UISETP.NE.U32.AND UP0, UPT, UR10, URZ, UPT ;  /* 0x000000ff0a00728c */ /* 0x002fc8000bf05070 */
[----:B------:R-:W-:Y:S02]  /*0080*/  UISETP.NE.AND.EX UP0, UPT, UR11, URZ, UPT, UP0 ;  /* 0x000000ff0b00728c */ /* 0x000fe4000bf05300 */
[----:B--2---:R-:W-:Y:S01]  /*0090*/  USHF.L.U32 UR4, UR4, 0x2, URZ ;  /* 0x0000000204047899 */ /* 0x004fe200080006ff */
[----:B0-----:R-:W-:Y:S02]  /*00a0*/  SHF.R.U32.HI R178, RZ, 0x5, R7 ;  /* 0x00000005ffb27819 */ /* 0x001fe40000011607 */
[----:B---3--:R-:W-:Y:S02]  /*00b0*/  LOP3.LUT P0, RZ, R8, UR8, RZ, 0xfc, !PT ;  /* 0x0000000808ff7c12 */ /* 0x008fe4000f80fcff */
[----:B------:R-:W-:Y:S02]  /*00c0*/  LOP3.LUT R7, R7, 0x1f, RZ, 0xc0, !PT ;  /* 0x0000001f07077812 */ /* 0x000fe400078ec0ff */
[----:B------:R-:W-:Y:S02]  /*00d0*/  LOP3.LUT P0, RZ, R9, UR9, RZ, 0xfc, P0 ;  /* 0x0000000909ff7c12 */ /* 0x000fe4000800fcff */
[----:B------:R-:W-:Y:S01]  /*00e0*/  LOP3.LUT R178, R178, UR4, RZ, 0xfc, !PT ;  /* 0x00000004b2b27c12 */ /* 0x000fe2000f8efcff */
[----:B----4-:R-:W-:Y:S10]  /*00f0*/  BRA.U !UP0, `(.L_x_88) ;  /* 0x0000000108647547 */ /* 0x010ff4000b800000 */
[----:B------:R-:W0:Y:S08]  /*0100*/  LDC.64 R2, c[0x0][0x3d0] ;  /* 0x0000f400ff027b82 */ /* 0x000e300000000a00 */
[----:B------:R-:W1:Y:S01]  /*0110*/  LDC.64 R4, c[0x0][0x438] ;  /* 0x00010e00ff047b82 */ /* 0x000e620000000a00 */
[----:B0-----:R-:W-:-:S05]  /*0120*/  IMAD.WIDE.U32 R2, R7, 0x10, R2 ;  /* 0x0000001007027825 */ /* 0x001fca00078e0002 */
[----:B------:R0:W5:Y:S01]  /*0130*/  LDG.E.128 R40, desc[UR6][R2.64] ;  /* 0x0000000602287981 */ /* 0x000162000c1e1d00 */
[----:B-1----:R-:W-:-:S03]  /*0140*/  IMAD.WIDE.U32 R4, R7, 0x10, R4 ;  /* 0x0000001007047825 */ /* 0x002fc600078e0004 */
[----:B------:R0:W5:Y:S04]  /*0150*/  LDG.E.128 R44, desc[UR6][R2.64+0x200] ;  /* 0x00020006022c7981 */ /* 0x000168000c1e1d00 */
        /* <DEDUP_REMOVED lines=17> */
[----:B------:R0:W5:Y:S01]  /*0270*/  LDG.E.128 R116, desc[UR6][R4.64+0x1200] ;  /* 0x0012000604747981 */ /* 0x000162000c1e1d00 */
[----:B------:R-:W-:Y:S05]  /*0280*/  BRA `(.L_x_89) ;  /* 0x0000000000807947 */ /* 0x000fea0003800000 */
.L_x_88:
[----:B------:R-:W0:Y:S02]  /*0290*/  LDC.64 R2, c[0x0][0x3d0] ;  /* 0x0000f400ff027b82 */ /* 0x000e240000000a00 */
[----:B0-----:R-:W-:-:S05]  /*02a0*/  IMAD.WIDE.U32 R2, R7, 0x10, R2 ;  /* 0x0000001007027825 */ /* 0x001fca00078e0002 */
        /* <DEDUP_REMOVED lines=10> */
[----:B------:R-:W-:-:S02]  /*0350*/  CS2R R118, SRZ ;  /* 0x0000000000767805 */ /* 0x000fc4000001ff00 */
[----:B------:R-:W-:Y:S02]  /*0360*/  CS2R R116, SRZ ;  /* 0x0000000000747805 */ /* 0x000fe4000001ff00 */
[----:B------:R-:W-:Y:S02]  /*0370*/  CS2R R114, SRZ ;  /* 0x0000000000727805 */ /* 0x000fe4000001ff00 */
[----:B------:R-:W-:Y:S02]  /*0380*/  CS2R R112, SRZ ;  /* 0x0000000000707805 */ /* 0x000fe4000001ff00 */
[----:B------:R-:W-:Y:S02]  /*0390*/  CS2R R110, SRZ ;  /* 0x00000000006e7805 */ /* 0x000fe4000001ff00 */
[----:B------:R-:W-:Y:S02]  /*03a0*/  CS2R R108, SRZ ;  /* 0x00000000006c7805 */ /* 0x000fe4000001ff00 */
        /* <DEDUP_REMOVED lines=13> */
[----:B0-----:R-:W-:-:S07]  /*0480*/  CS2R R80, SRZ ;  /* 0x0000000000507805 */ /* 0x001fce000001ff00 */
.L_x_89:
[----:B------:R-:W1:Y:S02]  /*0490*/  LDCU UR4, c[0x0][0x384] ;  /* 0x00007080ff0477ac */ /* 0x000e640008000800 */
[----:B-1----:R-:W-:-:S13]  /*04a0*/  ISETP.GE.AND P1, PT, R178, UR4, PT ;  /* 0x00000004b2007c0c */ /* 0x002fda000bf26270 */
[----:B------:R-:W-:Y:S05]  /*04b0*/  @P1 EXIT ;  /* 0x000000000000194d */ /* 0x000fea0003800000 */
[----:B------:R-:W-:Y:S01]  /*04c0*/  ISETP.NE.U32.AND P1, PT, R8, RZ, PT ;  /* 0x000000ff0800720c */ /* 0x000fe20003f25070 */
[----:B------:R-:W1:Y:S01]  /*04d0*/  LDCU UR4, c[0x0][0x388] ;  /* 0x00007100ff0477ac */ /* 0x000e620008000800 */
[----:B-----5:R-:W-:Y:S02]  /*04e0*/  PRMT R177, R74, 0x7632, R177 ;  /* 0x000076324ab17816 */ /* 0x020fe400000000b1 */
[----:B------:R-:W-:Y:S01]  /*04f0*/  ISETP.NE.AND.EX P1, PT, R9, RZ, PT, P1 ;  /* 0x000000ff0900720c */ /* 0x000fe20003f25310 */
[----:B------:R-:W2:Y:S01]  /*0500*/  LDCU.U8 UR5, c[0x0][0x410] ;  /* 0x00008200ff0577ac */ /* 0x000ea20008000000 */
[----:B------:R-:W-:Y:S02]  /*0510*/  PRMT R176, R113, 0x7632, R176 ;  /* 0x0000763271b07816 */ /* 0x000fe400000000b0 */
[----:B------:R-:W-:Y:S01]  /*0520*/  PRMT R175, R73, 0x7632, R175 ;  /* 0x0000763249af7816 */ /* 0x000fe200000000af */
[----:B------:R-:W3:Y:S01]  /*0530*/  LDCU UR8, c[0x0][0x448] ;  /* 0x00008900ff0877ac */ /* 0x000ee20008000800 */
[----:B------:R-:W-:-:S02]  /*0540*/  PRMT R174, R112, 0x7632, R174 ;  /* 0x0000763270ae7816 */ /* 0x000fc400000000ae */
[----:B------:R-:W-:Y:S01]  /*0550*/  PRMT R173, R72, 0x7632, R173 ;  /* 0x0000763248ad7816 */ /* 0x000fe200000000ad */
[----:B------:R-:W4:Y:S01]  /*0560*/  LDCU.64 UR12, c[0x0][0x3e0] ;  /* 0x00007c00ff0c77ac */ /* 0x000f220008000a00 */
[----:B------:R-:W-:Y:S02]  /*0570*/  PRMT R172, R111, 0x7632, R172 ;  /* 0x000076326fac7816 */ /* 0x000fe400000000ac */
[----:B------:R-:W-:Y:S01]  /*0580*/  PRMT R171, R71, 0x7632, R171 ;  /* 0x0000763247ab7816 */ /* 0x000fe200000000ab */
[----:B------:R-:W0:Y:S01]  /*0590*/  LDCU.64 UR10, c[0x0][0x3a0] ;  /* 0x00007400ff0a77ac */ /* 0x000e220008000a00 */
        /* <DEDUP_REMOVED lines=15> */
[----:B0-----:R-:W-:Y:S02]  /*0690*/  PRMT R2, R63, 0x7632, R2 ;  /* 0x000076323f027816 */ /* 0x001fe40000000002 */
        /* <DEDUP_REMOVED lines=45> */
[----:B-1234-:R-:W-:-:S07]  /*0970*/  PRMT R156, R40, 0x7632, R156 ;  /* 0x00007632289c7816 */ /* 0x01efce000000009c */
.L_x_121:
[----:B----4-:R-:W0:Y:S01]  /*0980*/  S2R R132, SR_TID.X ;  /* 0x0000000000847919 */ /* 0x010e220000002100 */
[----:B------:R-:W1:Y:S01]  /*0990*/  @P1 LDC.64 R134, c[0x0][0x3e0] ;  /* 0x0000f800ff861b82 */ /* 0x000e620000000a00 */
[----:B------:R-:W-:-:S05]  /*09a0*/  IMAD R124, R178, UR4, RZ ;  /* 0x00000004b27c7c24 */ /* 0x000fca000f8e02ff */
[----:B------:R-:W-:Y:S02]  /*09b0*/  SHF.R.S32.HI R125, RZ, 0x1f, R124 ;  /* 0x0000001fff7d7819 */ /* 0x000fe4000001147c */
[----:B------:R-:W2:Y:S02]  /*09c0*/  LDC.64 R248, c[0x0][0x390] ;  /* 0x0000e400fff87b82 */ /* 0x000ea40000000a00 */
[----:B------:R-:W-:Y:S01]  /*09d0*/  LEA.HI R125, R125, R124, RZ, 0x3 ;  /* 0x0000007c7d7d7211 */ /* 0x000fe200078f18ff */
[----:B-1----:R-:W-:-:S06]  /*09e0*/  @P1 IMAD.WIDE R134, R178, 0x2, R134 ;  /* 0x00000002b2861825 */ /* 0x002fcc00078e0286 */
[----:B------:R-:W3:Y:S01]  /*09f0*/  @P1 LDG.E.U16 R134, desc[UR6][R134.64] ;  /* 0x0000000686861981 */ /* 0x000ee2000c1e1500 */
[----:B0-----:R-:W-:-:S04]  /*0a00*/  LOP3.LUT R124, R132, 0x1f, RZ, 0xc0, !PT ;  /* 0x0000001f847c7812 */ /* 0x001fc800078ec0ff */
[----:B------:R-:W-:-:S05]  /*0a10*/  LEA.HI.SX32 R129, R125, R124, 0x1d ;  /* 0x0000007c7d817211 */ /* 0x000fca00078feaff */
[----:B--2---:R-:W-:-:S06]  /*0a20*/  IMAD.WIDE.U32 R124, R129, 0x10, R248 ;  /* 0x00000010817c7825 */ /* 0x004fcc00078e00f8 */
[----:B------:R-:W5:Y:S01]  /*0a30*/  LDG.E.128 R124, desc[UR6][R124.64] ;  /* 0x000000067c7c7981 */ /* 0x000f62000c1e1d00 */
[----:B------:R-:W-:-:S04]  /*0a40*/  UISETP.NE.U32.AND UP0, UPT, UR10, URZ, UPT ;  /* 0x000000ff0a00728c */ /* 0x000fc8000bf05070 */
[----:B------:R-:W-:Y:S01]  /*0a50*/  UISETP.NE.AND.EX UP0, UPT, UR11, URZ, UPT, UP0 ;  /* 0x000000ff0b00728c */ /* 0x000fe2000bf05300 */
[----:B------:R-:W-:Y:S01]  /*0a60*/  HFMA2 R131, -RZ, RZ, 1.875, 0 ;  /* 0x3f800000ff837431 */ /* 0x000fe200000001ff */
[----:B---3--:R-:W-:-:S07]  /*0a70*/  @P1 SHF.L.U32 R131, R134, 0x10, RZ ;  /* 0x0000001086831819 */ /* 0x008fce00000006ff */
[----:B------:R-:W-:Y:S05]  /*0a80*/  BRA.U !UP0, `(.L_x_90) ;  /* 0x0000000108a07547 */ /* 0x000fea000b800000 */
[----:B------:R-:W0:Y:S02]  /*0a90*/  LDC.64 R120, c[0x0][0x3a0] ;  /* 0x0000e800ff787b82 */ /* 0x000e240000000a00 */
[----:B0-----:R-:W-:-:S06]  /*0aa0*/  IMAD.WIDE.U32 R120, R129, 0x10, R120 ;  /* 0x0000001081787825 */ /* 0x001fcc00078e0078 */
[----:B------:R-:W2:Y:S01]  /*0ab0*/  LDG.E.128 R120, desc[UR6][R120.64] ;  /* 0x0000000678787981 */ /* 0x000ea2000c1e1d00 */
[C---:B-----5:R-:W-:Y:S02]  /*0ac0*/  PRMT R130, R125.reuse, 0x7632, R130 ;  /* 0x000076327d827816 */ /* 0x060fe40000000082 */
[----:B------:R-:W-:Y:S02]  /*0ad0*/  SHF.L.U32 R134, R125, 0x10, RZ ;  /* 0x000000107d867819 */ /* 0x000fe400000006ff */
[C---:B------:R-:W-:Y:S02]  /*0ae0*/  PRMT R136, R127.reuse, 0x7632, R136 ;  /* 0x000076327f887816 */ /* 0x040fe40000000088 */
[----:B------:R-:W-:Y:S02]  /*0af0*/  SHF.L.U32 R142, R127, 0x10, RZ ;  /* 0x000000107f8e7819 */ /* 0x000fe400000006ff */
[----:B------:R-:W-:Y:S02]  /*0b00*/  PRMT R128, R124, 0x7632, R128 ;  /* 0x000076327c807816 */ /* 0x000fe40000000080 */
[----:B------:R-:W-:-:S02]  /*0b10*/  PRMT R133, R126, 0x7632, R133 ;  /* 0x000076327e857816 */ /* 0x000fc40000000085 */
[----:B------:R-:W-:Y:S02]  /*0b20*/  SHF.L.U32 R126, R126, 0x10, RZ ;  /* 0x000000107e7e7819 */ /* 0x000fe400000006ff */
[----:B------:R-:W-:Y:S02]  /*0b30*/  SHF.L.U32 R124, R124, 0x10, RZ ;  /* 0x000000107c7c7819 */ /* 0x000fe400000006ff */
[----:B------:R-:W-:Y:S02]  /*0b40*/  SHF.L.U32 R128, R128, 0x10, RZ ;  /* 0x0000001080807819 */ /* 0x000fe400000006ff */
[----:B------:R-:W-:Y:S02]  /*0b50*/  SHF.L.U32 R130, R130, 0x10, RZ ;  /* 0x0000001082827819 */ /* 0x000fe400000006ff */
[----:B------:R-:W-:Y:S02]  /*0b60*/  SHF.L.U32 R136, R136, 0x10, RZ ;  /* 0x0000001088887819 */ /* 0x000fe400000006ff */
[----:B--2---:R-:W-:-:S02]  /*0b70*/  PRMT R125, R120, 0x7632, R125 ;  /* 0x00007632787d7816 */ /* 0x004fc4000000007d */
[----:B------:R-:W-:Y:S02]  /*0b80*/  SHF.L.U32 R127, R120, 0x10, RZ ;  /* 0x00000010787f7819 */ /* 0x000fe400000006ff */
[C---:B------:R-:W-:Y:S02]  /*0b90*/  PRMT R120, R121.reuse, 0x7632, R120 ;  /* 0x0000763279787816 */ /* 0x040fe40000000078 */
[----:B------:R-:W-:Y:S01]  /*0ba0*/  SHF.L.U32 R121, R121, 0x10, RZ ;  /* 0x0000001079797819 */ /* 0x000fe200000006ff */
[-C--:B------:R-:W-:Y:S01]  /*0bb0*/  FFMA.FTZ R140, R124, R131.reuse, R127 ;  /* 0x000000837c8c7223 */ /* 0x080fe2000001007f */
[----:B------:R-:W-:Y:S02]  /*0bc0*/  PRMT R135, R122, 0x7632, R135 ;  /* 0x000076327a877816 */ /* 0x000fe40000000087 */
[----:B------:R-:W-:Y:S01]  /*0bd0*/  PRMT R141, R123, 0x7632, R141 ;  /* 0x000076327b8d7816 */ /* 0x000fe2000000008d */
[----:B------:R-:W-:Y:S01]  /*0be0*/  FFMA.FTZ R139, R134, R131, R121 ;  /* 0x00000083868b7223 */ /* 0x000fe20000010079 */
        /* <DEDUP_REMOVED lines=8> */
[-C--:B------:R-:W-:Y:S01]  /*0c70*/  FFMA.FTZ R136, R136, R131.reuse, R141 ;  /* 0x0000008388887223 */ /* 0x080fe2000001008d */
[----:B------:R-:W-:Y:S01]  /*0c80*/  SHF.L.U32 R125, R125, 0x10, RZ ;  /* 0x000000107d7d7819 */ /* 0x000fe200000006ff */
[----:B------:R-:W-:-:S02]  /*0c90*/  FFMA.FTZ R135, R122, R131, R135 ;  /* 0x000000837a877223 */ /* 0x000fc40000010087 */
[----:B------:R-:W-:Y:S01]  /*0ca0*/  FFMA.FTZ R134, R130, R131, R121 ;  /* 0x0000008382867223 */ /* 0x000fe20000010079 */
[----:B------:R-:W-:Y:S01]  /*0cb0*/  F2FP.BF16.F32.PACK_AB R123, R136, R137 ;  /* 0x00000089887b723e */ /* 0x000fe200000010ff */
[----:B------:R-:W-:Y:S01]  /*0cc0*/  FFMA.FTZ R133, R128, R131, R125 ;  /* 0x0000008380857223 */ /* 0x000fe2000001007d */
[----:B------:R-:W-:Y:S02]  /*0cd0*/  F2FP.BF16.F32.PACK_AB R122, R135, R138 ;  /* 0x0000008a877a723e */ /* 0x000fe400000010ff */
[----:B------:R-:W-:Y:S02]  /*0ce0*/  F2FP.BF16.F32.PACK_AB R121, R134, R139 ;  /* 0x0000008b8679723e */ /* 0x000fe400000010ff */
[----:B------:R-:W-:Y:S01]  /*0cf0*/  F2FP.BF16.F32.PACK_AB R120, R133, R140 ;  /* 0x0000008c8578723e */ /* 0x000fe200000010ff */
[----:B------:R-:W-:Y:S06]  /*0d00*/  BRA `(.L_x_91) ;  /* 0x0000000000c47947 */ /* 0x000fec0003800000 */
.L_x_90:
[----:B------:R-:W-:-:S04]  /*0d10*/  UISETP.NE.U32.AND UP1, UPT, UR12, URZ, UPT ;  /* 0x000000ff0c00728c */ /* 0x000fc8000bf25070 */
[----:B------:R-:W-:-:S06]  /*0d20*/  UISETP.NE.AND.EX UP1, UPT, UR13, URZ, UPT, UP1 ;  /* 0x000000ff0d00728c */ /* 0x000fcc000bf25310 */
[----:B------:R-:W-:-:S13]  /*0d30*/  PLOP3.LUT P1, PT, PT, PT, UP1, 0x80, 0x8 ;  /* 0x000000000008781c */ /* 0x000fda0003f2f018 */
[----:B------:R-:W-:Y:S05]  /*0d40*/  @!P1 BRA `(.L_x_92) ;  /* 0x0000000000649947 */ /* 0x000fea0003800000 */
[C---:B-----5:R-:W-:Y:S02]  /*0d50*/  SHF.L.U32 R122, R125.reuse, 0x10, RZ ;  /* 0x000000107d7a7819 */ /* 0x060fe400000006ff */
[----:B------:R-:W-:Y:S02]  /*0d60*/  PRMT R121, R125, 0x7632, R121 ;  /* 0x000076327d797816 */ /* 0x000fe40000000079 */
[----:B------:R-:W-:Y:S01]  /*0d70*/  PRMT R120, R124, 0x7632, R120 ;  /* 0x000076327c787816 */ /* 0x000fe20000000078 */
[----:B------:R-:W-:Y:S01]  /*0d80*/  FMUL.FTZ R139, R122, R131 ;  /* 0x000000837a8b7220 */ /* 0x000fe20000410000 */
[----:B------:R-:W-:Y:S02]  /*0d90*/  PRMT R123, R126, 0x7632, R123 ;  /* 0x000076327e7b7816 */ /* 0x000fe4000000007b */
        /* <DEDUP_REMOVED lines=18> */
[----:B------:R-:W-:Y:S01]  /*0ec0*/  F2FP.BF16.F32.PACK_AB R121, R134, R139 ;  /* 0x0000008b8679723e */ /* 0x000fe200000010ff */
[----:B------:R-:W-:Y:S06]  /*0ed0*/  BRA `(.L_x_91) ;  /* 0x0000000000507947 */ /* 0x000fec0003800000 */
.L_x_92:
[C---:B-----5:R-:W-:Y:S02]  /*0ee0*/  PRMT R130, R125.reuse, 0x7632, R130 ;  /* 0x000076327d827816 */ /* 0x060fe40000000082 */
[----:B------:R-:W-:Y:S02]  /*0ef0*/  SHF.L.U32 R134, R125, 0x10, RZ ;  /* 0x000000107d867819 */ /* 0x000fe400000006ff */
[----:B------:R-:W-:Y:S02]  /*0f00*/  PRMT R128, R124, 0x7632, R128 ;  /* 0x000076327c807816 */ /* 0x000fe40000000080 */
[----:B------:R-:W-:Y:S01]  /*0f10*/  PRMT R125, R126, 0x7632, R125 ;  /* 0x000076327e7d7816 */ /* 0x000fe2000000007d */
[----:B------:R-:W-:Y:S01]  /*0f20*/  FMUL.FTZ R139, R134, R131 ;  /* 0x00000083868b7220 */ /* 0x000fe20000410000 */
[----:B------:R-:W-:Y:S02]  /*0f30*/  SHF.L.U32 R124, R124, 0x10, RZ ;  /* 0x000000107c7c7819 */ /* 0x000fe400000006ff */
[----:B------:R-:W-:-:S02]  /*0f40*/  SHF.L.U32 R126, R126, 0x10, RZ ;  /* 0x000000107e7e7819 */ /* 0x000fc400000006ff */
[C---:B------:R-:W-:Y:S01]  /*0f50*/  PRMT R133, R127.reuse, 0x7632, R133 ;  /* 0x000076327f857816 */ /* 0x040fe20000000085 */
[-C--:B------:R-:W-:Y:S01]  /*0f60*/  FMUL.FTZ R140, R124, R131.reuse ;  /* 0x000000837c8c7220 */ /* 0x080fe20000410000 */
[----:B------:R-:W-:Y:S01]  /*0f70*/  SHF.L.U32 R136, R127, 0x10, RZ ;  /* 0x000000107f887819 */ /* 0x000fe200000006ff */
[-C--:B------:R-:W-:Y:S01]  /*0f80*/  FMUL.FTZ R138, R126, R131.reuse ;  /* 0x000000837e8a7220 */ /* 0x080fe20000410000 */
[----:B------:R-:W-:Y:S02]  /*0f90*/  SHF.L.U32 R128, R128, 0x10, RZ ;  /* 0x0000001080807819 */ /* 0x000fe400000006ff */
[----:B------:R-:W-:Y:S01]  /*0fa0*/  SHF.L.U32 R130, R130, 0x10, RZ ;  /* 0x0000001082827819 */ /* 0x000fe200000006ff */
[-C--:B------:R-:W-:Y:S01]  /*0fb0*/  FMUL.FTZ R137, R136, R131.reuse ;  /* 0x0000008388897220 */ /* 0x080fe20000410000 */
[----:B------:R-:W-:Y:S02]  /*0fc0*/  SHF.L.U32 R124, R125, 0x10, RZ ;  /* 0x000000107d7c7819 */ /* 0x000fe400000006ff */
[----:B------:R-:W-:Y:S01]  /*0fd0*/  SHF.L.U32 R126, R133, 0x10, RZ ;  /* 0x00000010857e7819 */ /* 0x000fe200000006ff */
[-C--:B------:R-:W-:Y:S01]  /*0fe0*/  FMUL.FTZ R133, R128, R131.reuse ;  /* 0x0000008380857220 */ /* 0x080fe20000410000 */
[-C--:B------:R-:W-:Y:S01]  /*0ff0*/  FMUL.FTZ R134, R130, R131.reuse ;  /* 0x0000008382867220 */ /* 0x080fe20000410000 */
[----:B------:R-:W-:-:S02]  /*1000*/  FMUL.FTZ R135, R124, R131 ;  /* 0x000000837c877220 */ /* 0x000fc40000410000 */
[----:B------:R-:W-:-:S07]  /*1010*/  FMUL.FTZ R136, R126, R131 ;  /* 0x000000837e887220 */ /* 0x000fce0000410000 */
.L_x_91:
[----:B------:R-:W0:Y:S01]  /*1020*/  @P0 LDC.64 R142, c[0x0][0x3a8] ;  /* 0x0000ea00ff8e0b82 */ /* 0x000e220000000a00 */
[----:B------:R-:W-:-:S05]  /*1030*/  IADD3 R128, PT, PT, R129, 0x20, RZ ;  /* 0x0000002081807810 */ /* 0x000fca0007ffe0ff */
[----:B------:R-:W-:-:S04]  /*1040*/  IMAD.WIDE.U32 R124, R128, 0x10, R248 ;  /* 0x00000010807c7825 */ /* 0x000fc800078e00f8 */
[----:B0-----:R-:W-:-:S05]  /*1050*/  @P0 IMAD.WIDE.U32 R142, R129, 0x10, R142 ;  /* 0x00000010818e0825 */ /* 0x001fca00078e008e */
[----:B------:R0:W-:Y:S04]  /*1060*/  @P0 STG.E.128 desc[UR6][R142.64], R120 ;  /* 0x000000788e000986 */ /* 0x0001e8000c101d06 */
[----:B------:R-:W5:Y:S01]  /*1070*/  LDG.E.128 R124, desc[UR6][R124.64] ;  /* 0x000000067c7c7981 */ /* 0x000f62000c1e1d00 */
[----:B------:R-:W-:Y:S05]  /*1080*/  BRA.U !UP0, `(.L_x_93) ;  /* 0x0000000108a07547 */ /* 0x000fea000b800000 */
[----:B0-----:R-:W0:Y:S02]  /*1090*/  LDC.64 R120, c[0x0][0x3a0] ;  /* 0x0000e800ff787b82 */ /* 0x001e240000000a00 */
[----:B0-----:R-:W-:-:S06]  /*10a0*/  IMAD.WIDE.U32 R120, R128, 0x10, R120 ;  /* 0x0000001080787825 */ /* 0x001fcc00078e0078 */
[----:B------:R-:W2:Y:S01]  /*10b0*/  LDG.E.128 R120, desc[UR6][R120.64] ;  /* 0x0000000678787981 */ /* 0x000ea2000c1e1d00 */
[C---:B-----5:R-:W-:Y:S02]  /*10c0*/  PRMT R141, R125.reuse, 0x7632, R141 ;  /* 0x000076327d8d7816 */ /* 0x060fe4000000008d */
[----:B------:R-:W-:Y:S02]  /*10d0*/  SHF.L.U32 R142, R125, 0x10, RZ ;  /* 0x000000107d8e7819 */ /* 0x000fe400000006ff */
[C---:B------:R-:W-:Y:S02]  /*10e0*/  PRMT R179, R127.reuse, 0x7632, R179 ;  /* 0x000076327fb37816 */ /* 0x040fe400000000b3 */
[----:B------:R-:W-:Y:S02]  /*10f0*/  SHF.L.U32 R182, R127, 0x10, RZ ;  /* 0x000000107fb67819 */ /* 0x000fe400000006ff */
[C---:B------:R-:W-:Y:S02]  /*1100*/  PRMT R130, R124.reuse, 0x7632, R130 ;  /* 0x000076327c827816 */ /* 0x040fe40000000082 */
[----:B------:R-:W-:-:S02]  /*1110*/  SHF.L.U32 R124, R124, 0x10, RZ ;  /* 0x000000107c7c7819 */ /* 0x000fc400000006ff */
[C---:B------:R-:W-:Y:S02]  /*1120*/  PRMT R143, R126.reuse, 0x7632, R143 ;  /* 0x000076327e8f7816 */ /* 0x040fe4000000008f */
[----:B------:R-:W-:Y:S02]  /*1130*/  SHF.L.U32 R126, R126, 0x10, RZ ;  /* 0x000000107e7e7819 */ /* 0x000fe400000006ff */
[----:B------:R-:W-:Y:S02]  /*1140*/  SHF.L.U32 R130, R130, 0x10, RZ ;  /* 0x0000001082827819 */ /* 0x000fe400000006ff */
[C---:B--2---:R-:W-:Y:S02]  /*1150*/  PRMT R125, R120.reuse, 0x7632, R125 ;  /* 0x00007632787d7816 */ /* 0x044fe4000000007d */
[----:B------:R-:W-:Y:S02]  /*1160*/  SHF.L.U32 R127, R120, 0x10, RZ ;  /* 0x00000010787f7819 */ /* 0x000fe400000006ff */
[----:B------:R-:W-:-:S02]  /*1170*/  PRMT R120, R121, 0x7632, R120 ;  /* 0x0000763279787816 */ /* 0x000fc40000000078 */
[----:B------:R-:W-:Y:S01]  /*1180*/  SHF.L.U32 R121, R121, 0x10, RZ ;  /* 0x0000001079797819 */ /* 0x000fe200000006ff */
[-C--:B------:R-:W-:Y:S01]  /*1190*/  FFMA.FTZ R180, R124, R131.reuse, R127 ;  /* 0x000000837cb47223 */ /* 0x080fe2000001007f */
[----:B------:R-:W-:Y:S02]  /*11a0*/  PRMT R144, R122, 0x7632, R144 ;  /* 0x000076327a907816 */ /* 0x000fe40000000090 */
[----:B------:R-:W-:Y:S01]  /*11b0*/  PRMT R181, R123, 0x7632, R181 ;  /* 0x000076327bb57816 */ /* 0x000fe200000000b5 */
[-C--:B------:R-:W-:Y:S01]  /*11c0*/  FFMA.FTZ R147, R142, R131.reuse, R121 ;  /* 0x000000838e937223 */ /* 0x080fe20000010079 */
[----:B------:R-:W-:Y:S02]  /*11d0*/  SHF.L.U32 R145, R122, 0x10, RZ ;  /* 0x000000107a917819 */ /* 0x000fe400000006ff */
[----:B------:R-:W-:Y:S02]  /*11e0*/  SHF.L.U32 R122, R143, 0x10, RZ ;  /* 0x000000108f7a7819 */ /* 0x000fe400000006ff */
[----:B------:R-:W-:Y:S01]  /*11f0*/  SHF.L.U32 R123, R123, 0x10, RZ ;  /* 0x000000107b7b7819 */ /* 0x000fe200000006ff */
[----:B------:R-:W-:Y:S01]  /*1200*/  FFMA.FTZ R146, R126, R131, R145 ;  /* 0x000000837e927223 */ /* 0x000fe20000010091 */
[----:B------:R-:W-:-:S02]  /*1210*/  SHF.L.U32 R142, R141, 0x10, RZ ;  /* 0x000000108d8e7819 */ /* 0x000fc400000006ff */
[----:B------:R-:W-:Y:S01]  /*1220*/  SHF.L.U32 R124, R179, 0x10, RZ ;  /* 0x00000010b37c7819 */ /* 0x000fe200000006ff */
[-C--:B------:R-:W-:Y:S01]  /*1230*/  FFMA.FTZ R145, R182, R131.reuse, R123 ;  /* 0x00000083b6917223 */ /* 0x080fe2000001007b */
[----:B------:R-:W-:Y:S02]  /*1240*/  SHF.L.U32 R181, R181, 0x10, RZ ;  /* 0x00000010b5b57819 */ /* 0x000fe400000006ff */
[----:B------:R-:W-:Y:S02]  /*1250*/  SHF.L.U32 R143, R144, 0x10, RZ ;  /* 0x00000010908f7819 */ /* 0x000fe400000006ff */
[----:B------:R-:W-:Y:S01]  /*1260*/  SHF.L.U32 R121, R120, 0x10, RZ ;  /* 0x0000001078797819 */ /* 0x000fe200000006ff */
[-C--:B------:R-:W-:Y:S01]  /*1270*/  FFMA.FTZ R144, R124, R131.reuse, R181 ;  /* 0x000000837c907223 */ /* 0x080fe200000100b5 */
[----:B------:R-:W-:Y:S01]  /*1280*/  SHF.L.U32 R125, R125, 0x10, RZ ;  /* 0x000000107d7d7819 */ /* 0x000fe200000006ff */
[-C--:B------:R-:W-:Y:S02]  /*1290*/  FFMA.FTZ R143, R122, R131.reuse, R143 ;  /* 0x000000837a8f7223 */ /* 0x080fe4000001008f */
[----:B------:R-:W-:Y:S01]  /*12a0*/  FFMA.FTZ R142, R142, R131, R121 ;  /* 0x000000838e8e7223 */ /* 0x000fe20000010079 */
[----:B------:R-:W-:Y:S01]  /*12b0*/  F2FP.BF16.F32.PACK_AB R123, R144, R145 ;  /* 0x00000091907b723e */ /* 0x000fe200000010ff */
[----:B------:R-:W-:Y:S01]  /*12c0*/  FFMA.FTZ R141, R130, R131, R125 ;  /* 0x00000083828d7223 */ /* 0x000fe2000001007d */
[----:B------:R-:W-:-:S02]  /*12d0*/  F2FP.BF16.F32.PACK_AB R122, R143, R146 ;  /* 0x000000928f7a723e */ /* 0x000fc400000010ff */
[----:B------:R-:W-:Y:S02]  /*12e0*/  F2FP.BF16.F32.PACK_AB R121, R142, R147 ;  /* 0x000000938e79723e */ /* 0x000fe400000010ff */
[----:B------:R-:W-:Y:S01]  /*12f0*/  F2FP.BF16.F32.PACK_AB R120, R141, R180 ;  /* 0x000000b48d78723e */ /* 0x000fe200000010ff */
[----:B------:R-:W-:Y:S06]  /*1300*/  BRA `(.L_x_94) ;  /* 0x0000000000c07947 */ /* 0x000fec0003800000 */
.L_x_93:
[----:B------:R-:W-:-:S04]  /*1310*/  UISETP.NE.U32.AND UP1, UPT, UR12, URZ, UPT ;  /* 0x000000ff0c00728c */ /* 0x000fc8000bf25070 */
[----:B------:R-:W-:-:S09]  /*1320*/  UISETP.NE.AND.EX UP1, UPT, UR13, URZ, UPT, UP1 ;  /* 0x000000ff0d00728c */ /* 0x000fd2000bf25310 */
[----:B------:R-:W-:Y:S05]  /*1330*/  BRA.U UP1, `(.L_x_95) ;  /* 0x0000000101547547 */ /* 0x000fea000b800000 */
[C---:B-----5:R-:W-:Y:S02]  /*1340*/  PRMT R141, R125.reuse, 0x7632, R141 ;  /* 0x000076327d8d7816 */ /* 0x060fe4000000008d */
[----:B0-----:R-:W-:Y:S02]  /*1350*/  SHF.L.U32 R142, R125, 0x10, RZ ;  /* 0x000000107d8e7819 */ /* 0x001fe400000006ff */
        /* <DEDUP_REMOVED lines=12> */
[----:B------:R-:W-:Y:S01]  /*1420*/  SHF.L.U32 R124, R125, 0x10, RZ ;  /* 0x000000107d7c7819 */ /* 0x000fe200000006ff */
[-C--:B------:R-:W-:Y:S01]  /*1430*/  FMUL.FTZ R141, R130, R131.reuse ;  /* 0x00000083828d7220 */ /* 0x080fe20000410000 */
[----:B------:R-:W-:Y:S01]  /*1440*/  SHF.L.U32 R126, R143, 0x10, RZ ;  /* 0x000000108f7e7819 */ /* 0x000fe200000006ff */
[----:B------:R-:W-:-:S02]  /*1450*/  FMUL.FTZ R142, R142, R131 ;  /* 0x000000838e8e7220 */ /* 0x000fc40000410000 */
[-C--:B------:R-:W-:Y:S02]  /*1460*/  FMUL.FTZ R143, R124, R131.reuse ;  /* 0x000000837c8f7220 */ /* 0x080fe40000410000 */
[----:B------:R-:W-:Y:S01]  /*1470*/  FMUL.FTZ R144, R126, R131 ;  /* 0x000000837e907220 */ /* 0x000fe20000410000 */
[----:B------:R-:W-:Y:S06]  /*1480*/  BRA `(.L_x_94) ;  /* 0x0000000000607947 */ /* 0x000fec0003800000 */
.L_x_95:
[C---:B0----5:R-:W-:Y:S02]  /*1490*/  SHF.L.U32 R122, R125.reuse, 0x10, RZ ;  /* 0x000000107d7a7819 */ /* 0x061fe400000006ff */
        /* <DEDUP_REMOVED lines=23> */
.L_x_94:
        /* <DEDUP_REMOVED lines=20> */
[C---:B--2---:R-:W-:Y:S02]  /*1750*/  SHF.L.U32 R189, R120.reuse, 0x10, RZ ;  /* 0x0000001078bd7819 */ /* 0x044fe400000006ff */
[----:B------:R-:W-:-:S02]  /*1760*/  PRMT R125, R120, 0x7632, R125 ;  /* 0x00007632787d7816 */ /* 0x000fc4000000007d */
[----:B------:R-:W-:Y:S01]  /*1770*/  PRMT R120, R121, 0x7632, R120 ;  /* 0x0000763279787816 */ /* 0x000fe20000000078 */
[-C--:B------:R-:W-:Y:S01]  /*1780*/  FFMA.FTZ R189, R124, R131.reuse, R189 ;  /* 0x000000837cbd7223 */ /* 0x080fe200000100bd */
[C---:B------:R-:W-:Y:S02]  /*1790*/  PRMT R127, R122.reuse, 0x7632, R127 ;  /* 0x000076327a7f7816 */ /* 0x040fe4000000007f */
[----:B------:R-:W-:Y:S02]  /*17a0*/  PRMT R190, R123, 0x7632, R190 ;  /* 0x000076327bbe7816 */ /* 0x000fe400000000be */
[----:B------:R-:W-:Y:S02]  /*17b0*/  SHF.L.U32 R187, R122, 0x10, RZ ;  /* 0x000000107abb7819 */ /* 0x000fe400000006ff */
[----:B------:R-:W-:Y:S02]  /*17c0*/  SHF.L.U32 R124, R185, 0x10, RZ ;  /* 0x00000010b97c7819 */ /* 0x000fe400000006ff */
[----:B------:R-:W-:Y:S01]  /*17d0*/  SHF.L.U32 R121, R121, 0x10, RZ ;  /* 0x0000001079797819 */ /* 0x000fe200000006ff */
[----:B------:R-:W-:Y:S01]  /*17e0*/  FFMA.FTZ R187, R126, R131, R187 ;  /* 0x000000837ebb7223 */ /* 0x000fe200000100bb */
        /* <DEDUP_REMOVED lines=9> */
[-C--:B------:R-:W-:Y:S02]  /*1880*/  FFMA.FTZ R184, R184, R131.reuse, R127 ;  /* 0x00000083b8b87223 */ /* 0x080fe4000001007f */
[-C--:B------:R-:W-:Y:S01]  /*1890*/  FFMA.FTZ R183, R122, R131.reuse, R183 ;  /* 0x000000837ab77223 */ /* 0x080fe200000100b7 */
[----:B------:R-:W-:Y:S01]  /*18a0*/  F2FP.BF16.F32.PACK_AB R123, R185, R186 ;  /* 0x000000bab97b723e */ /* 0x000fe200000010ff */
[----:B------:R-:W-:Y:S01]  /*18b0*/  FFMA.FTZ R182, R182, R131, R125 ;  /* 0x00000083b6b67223 */ /* 0x000fe2000001007d */
[----:B------:R-:W-:-:S02]  /*18c0*/  F2FP.BF16.F32.PACK_AB R122, R184, R187 ;  /* 0x000000bbb87a723e */ /* 0x000fc400000010ff */
[----:B------:R-:W-:Y:S02]  /*18d0*/  F2FP.BF16.F32.PACK_AB R121, R183, R188 ;  /* 0x000000bcb779723e */ /* 0x000fe400000010ff */
[----:B------:R-:W-:Y:S01]  /*18e0*/  F2FP.BF16.F32.PACK_AB R120, R182, R189 ;  /* 0x000000bdb678723e */ /* 0x000fe200000010ff */
[----:B------:R-:W-:Y:S06]  /*18f0*/  BRA `(.L_x_97) ;  /* 0x0000000000c07947 */ /* 0x000fec0003800000 */
.L_x_96:
[----:B------:R-:W-:-:S04]  /*1900*/  UISETP.NE.U32.AND UP1, UPT, UR12, URZ, UPT ;  /* 0x000000ff0c00728c */ /* 0x000fc8000bf25070 */
[----:B------:R-:W-:-:S09]  /*1910*/  UISETP.NE.AND.EX UP1, UPT, UR13, URZ, UPT, UP1 ;  /* 0x000000ff0d00728c */ /* 0x000fd2000bf25310 */
[----:B------:R-:W-:Y:S05]  /*1920*/  BRA.U UP1, `(.L_x_98) ;  /* 0x0000000101547547 */ /* 0x000fea000b800000 */
[C---:B-----5:R-:W-:Y:S02]  /*1930*/  PRMT R181, R125.reuse, 0x7632, R181 ;  /* 0x000076327db57816 */ /* 0x060fe400000000b5 */
[----:B------:R-:W-:Y:S02]  /*1940*/  SHF.L.U32 R188, R125, 0x10, RZ ;  /* 0x000000107dbc7819 */ /* 0x000fe400000006ff */
[----:B------:R-:W-:Y:S02]  /*1950*/  PRMT R179, R124, 0x7632, R179 ;  /* 0x000076327cb37816 */ /* 0x000fe400000000b3 */
[----:B------:R-:W-:Y:S01]  /*1960*/  PRMT R125, R126, 0x7632, R125 ;  /* 0x000076327e7d7816 */ /* 0x000fe2000000007d */
[----:B------:R-:W-:Y:S01]  /*1970*/  FMUL.FTZ R188, R188, R131 ;  /* 0x00000083bcbc7220 */ /* 0x000fe20000410000 */
[----:B------:R-:W-:Y:S02]  /*1980*/  SHF.L.U32 R124, R124, 0x10, RZ ;  /* 0x000000107c7c7819 */ /* 0x000fe400000006ff */
[----:B------:R-:W-:-:S02]  /*1990*/  SHF.L.U32 R126, R126, 0x10, RZ ;  /* 0x000000107e7e7819 */ /* 0x000fc400000006ff */
[C---:B0-----:R-:W-:Y:S01]  /*19a0*/  PRMT R183, R127.reuse, 0x7632, R183 ;  /* 0x000076327fb77816 */ /* 0x041fe200000000b7 */
        /* <DEDUP_REMOVED lines=13> */
.L_x_98:
[C---:B0----5:R-:W-:Y:S02]  /*1a80*/  PRMT R120, R124.reuse, 0x7632, R120 ;  /* 0x000076327c787816 */ /* 0x061fe40000000078 */
        /* <DEDUP_REMOVED lines=19> */
[----:B------:R-:W-:Y:S02]  /*1bc0*/  F2FP.BF16.F32.PACK_AB R122, R184, R187 ;  /* 0x000000bbb87a723e */ /* 0x000fe400000010ff */
[----:B------:R-:W-:Y:S02]  /*1bd0*/  F2FP.BF16.F32.PACK_AB R123, R185, R186 ;  /* 0x000000bab97b723e */ /* 0x000fe400000010ff */
[----:B------:R-:W-:Y:S02]  /*1be0*/  F2FP.BF16.F32.PACK_AB R121, R183, R188 ;  /* 0x000000bcb779723e */ /* 0x000fe400000010ff */
[----:B------:R-:W-:-:S07]  /*1bf0*/  F2FP.BF16.F32.PACK_AB R120, R182, R189 ;  /* 0x000000bdb678723e */ /* 0x000fce00000010ff */
.L_x_97:
        /* <DEDUP_REMOVED lines=12> */
[C---:B------:R-:W-:Y:S02]  /*1cc0*/  SHF.L.U32 R192, R125.reuse, 0x10, RZ ;  /* 0x000000107dc07819 */ /* 0x040fe400000006ff */
[----:B------:R-:W-:Y:S02]  /*1cd0*/  PRMT R190, R125, 0x7632, R190 ;  /* 0x000076327dbe7816 */ /* 0x000fe400000000be */
[----:B------:R-:W-:Y:S02]  /*1ce0*/  PRMT R181, R124, 0x7632, R181 ;  /* 0x000076327cb57816 */ /* 0x000fe400000000b5 */
[----:B------:R-:W-:-:S02]  /*1cf0*/  PRMT R194, R127, 0x7632, R194 ;  /* 0x000076327fc27816 */ /* 0x000fc400000000c2 */
[----:B------:R-:W-:Y:S02]  /*1d00*/  SHF.L.U32 R200, R127, 0x10, RZ ;  /* 0x000000107fc87819 */ /* 0x000fe400000006ff */
[----:B------:R-:W-:Y:S02]  /*1d10*/  SHF.L.U32 R124, R124, 0x10, RZ ;  /* 0x000000107c7c7819 */ /* 0x000fe400000006ff */
[----:B------:R-:W-:Y:S02]  /*1d20*/  SHF.L.U32 R190, R190, 0x10, RZ ;  /* 0x00000010bebe7819 */ /* 0x000fe400000006ff */
[----:B------:R-:W-:Y:S02]  /*1d30*/  SHF.L.U32 R194, R194, 0x10, RZ ;  /* 0x00000010c2c27819 */ /* 0x000fe400000006ff */
[C---:B--2---:R-:W-:Y:S02]  /*1d40*/  PRMT R126, R121.reuse, 0x7632, R126 ;  /* 0x00007632797e7816 */ /* 0x044fe4000000007e */
[----:B------:R-:W-:-:S02]  /*1d50*/  SHF.L.U32 R121, R121, 0x10, RZ ;  /* 0x0000001079797819 */ /* 0x000fc400000006ff */
[----:B------:R-:W-:Y:S02]  /*1d60*/  PRMT R125, R120, 0x7632, R125 ;  /* 0x00007632787d7816 */ /* 0x000fe4000000007d */
[----:B------:R-:W-:Y:S01]  /*1d70*/  PRMT R193, R122, 0x7632, R193 ;  /* 0x000076327ac17816 */ /* 0x000fe200000000c1 */
[-C--:B------:R-:W-:Y:S01]  /*1d80*/  FFMA.FTZ R197, R192, R131.reuse, R121 ;  /* 0x00000083c0c57223 */ /* 0x080fe20000010079 */
[C---:B------:R-:W-:Y:S02]  /*1d90*/  PRMT R199, R123.reuse, 0x7632, R199 ;  /* 0x000076327bc77816 */ /* 0x040fe400000000c7 */
[----:B------:R-:W-:Y:S02]  /*1da0*/  SHF.L.U32 R127, R120, 0x10, RZ ;  /* 0x00000010787f7819 */ /* 0x000fe400000006ff */
[----:B------:R-:W-:Y:S02]  /*1db0*/  SHF.L.U32 R195, R122, 0x10, RZ ;  /* 0x000000107ac37819 */ /* 0x000fe400000006ff */
[----:B------:R-:W-:Y:S01]  /*1dc0*/  SHF.L.U32 R123, R123, 0x10, RZ ;  /* 0x000000107b7b7819 */ /* 0x000fe200000006ff */
[-C--:B------:R-:W-:Y:S01]  /*1dd0*/  FFMA.FTZ R198, R124, R131.reuse, R127 ;  /* 0x000000837cc67223 */ /* 0x080fe2000001007f */
[----:B------:R-:W-:Y:S01]  /*1de0*/  SHF.L.U32 R120, R181, 0x10, RZ ;  /* 0x00000010b5787819 */ /* 0x000fe200000006ff */
[-C--:B------:R-:W-:Y:S01]  /*1df0*/  FFMA.FTZ R196, R196, R131.reuse, R195 ;  /* 0x00000083c4c47223 */ /* 0x080fe200000100c3 */
[----:B------:R-:W-:Y:S01]  /*1e00*/  SHF.L.U32 R122, R191, 0x10, RZ ;  /* 0x00000010bf7a7819 */ /* 0x000fe200000006ff */
[----:B------:R-:W-:Y:S01]  /*1e10*/  FFMA.FTZ R195, R200, R131, R123 ;  /* 0x00000083c8c37223 */ /* 0x000fe2000001007b */
[----:B------:R-:W-:-:S02]  /*1e20*/  SHF.L.U32 R199, R199, 0x10, RZ ;  /* 0x00000010c7c77819 */ /* 0x000fc400000006ff */
        /* <DEDUP_REMOVED lines=12> */
.L_x_99:
[----:B------:R-:W-:-:S04]  /*1ef0*/  UISETP.NE.U32.AND UP1, UPT, UR12, URZ, UPT ;  /* 0x000000ff0c00728c */ /* 0x000fc8000bf25070 */
[----:B------:R-:W-:-:S09]  /*1f00*/  UISETP.NE.AND.EX UP1, UPT, UR13, URZ, UPT, UP1 ;  /* 0x000000ff0d00728c */ /* 0x000fd2000bf25310 */
[----:B------:R-:W-:Y:S05]  /*1f10*/  BRA.U UP1, `(.L_x_101) ;  /* 0x0000000101547547 */ /* 0x000fea000b800000 */
[C---:B0----5:R-:W-:Y:S02]  /*1f20*/  PRMT R190, R125.reuse, 0x7632, R190 ;  /* 0x000076327dbe7816 */ /* 0x061fe400000000be */
        /* <DEDUP_REMOVED lines=18> */
[----:B------:R-:W-:Y:S01]  /*2050*/  FMUL.FTZ R194, R200, R131 ;  /* 0x00000083c8c27220 */ /* 0x000fe20000410000 */
[----:B------:R-:W-:Y:S06]  /*2060*/  BRA `(.L_x_100) ;  /* 0x0000000000607947 */ /* 0x000fec0003800000 */
.L_x_101:
        /* <DEDUP_REMOVED lines=24> */
.L_x_100:
        /* <DEDUP_REMOVED lines=19> */
[----:B------:R-:W-:Y:S02]  /*2320*/  SHF.L.U32 R190, R190, 0x10, RZ ;  /* 0x00000010bebe7819 */ /* 0x000fe400000006ff */
[C---:B--2---:R-:W-:Y:S02]  /*2330*/  SHF.L.U32 R207, R120.reuse, 0x10, RZ ;  /* 0x0000001078cf7819 */ /* 0x044fe400000006ff */
[----:B------:R-:W-:-:S02]  /*2340*/  PRMT R125, R120, 0x7632, R125 ;  /* 0x00007632787d7816 */ /* 0x000fc4000000007d */
[----:B------:R-:W-:Y:S01]  /*2350*/  PRMT R127, R122, 0x7632, R127 ;  /* 0x000076327a7f7816 */ /* 0x000fe2000000007f */
[-C--:B------:R-:W-:Y:S01]  /*2360*/  FFMA.FTZ R207, R124, R131.reuse, R207 ;  /* 0x000000837ccf7223 */ /* 0x080fe200000100cf */
[----:B------:R-:W-:Y:S02]  /*2370*/  PRMT R120, R121, 0x7632, R120 ;  /* 0x0000763279787816 */ /* 0x000fe40000000078 */
[----:B------:R-:W-:Y:S02]  /*2380*/  PRMT R202, R123, 0x7632, R202 ;  /* 0x000076327bca7816 */ /* 0x000fe400000000ca */
[----:B------:R-:W-:Y:S02]  /*2390*/  SHF.L.U32 R205, R122, 0x10, RZ ;  /* 0x000000107acd7819 */ /* 0x000fe400000006ff */
[----:B------:R-:W-:Y:S02]  /*23a0*/  SHF.L.U32 R124, R201, 0x10, RZ ;  /* 0x00000010c97c7819 */ /* 0x000fe400000006ff */
        /* <DEDUP_REMOVED lines=19> */
.L_x_102:
        /* <DEDUP_REMOVED lines=24> */
.L_x_104:
        /* <DEDUP_REMOVED lines=24> */
.L_x_103:
        /* <DEDUP_REMOVED lines=47> */
.L_x_105:
        /* <DEDUP_REMOVED lines=24> */
.L_x_107:
        /* <DEDUP_REMOVED lines=24> */
.L_x_106:
        /* <DEDUP_REMOVED lines=11> */
[C---:B------:R-:W-:Y:S02]  /*2e80*/  PRMT R223, R127.reuse, 0x7632, R223 ;  /* 0x000076327fdf7816 */ /* 0x040fe400000000df */
[----:B------:R-:W-:Y:S02]  /*2e90*/  SHF.L.U32 R226, R127, 0x10, RZ ;  /* 0x000000107fe27819 */ /* 0x000fe400000006ff */
        /* <DEDUP_REMOVED lines=22> */
[----:B------:R-:W-:Y:S01]  /*3000*/  SHF.L.U32 R225, R225, 0x10, RZ ;  /* 0x00000010e1e17819 */ /* 0x000fe200000006ff */
[-C--:B------:R-:W-:Y:S01]  /*3010*/  FFMA.FTZ R220, R226, R131.reuse, R123 ;  /* 0x00000083e2dc7223 */ /* 0x080fe2000001007b */
[----:B------:R-:W-:Y:S02]  /*3020*/  SHF.L.U32 R223, R120, 0x10, RZ ;  /* 0x0000001078df7819 */ /* 0x000fe400000006ff */
        /* <DEDUP_REMOVED lines=9> */
.L_x_108:
        /* <DEDUP_REMOVED lines=15> */
[----:B------:R-:W-:Y:S02]  /*31b0*/  SHF.L.U32 R124, R217, 0x10, RZ ;  /* 0x00000010d97c7819 */ /* 0x000fe400000006ff */
        /* <DEDUP_REMOVED lines=8> */
.L_x_110:
        /* <DEDUP_REMOVED lines=24> */
.L_x_109:
        /* <DEDUP_REMOVED lines=20> */
[----:B--2---:R-:W-:Y:S02]  /*3500*/  SHF.L.U32 R125, R120, 0x10, RZ ;  /* 0x00000010787d7819 */ /* 0x004fe400000006ff */
[----:B------:R-:W-:-:S02]  /*3510*/  SHF.L.U32 R235, R122, 0x10, RZ ;  /* 0x000000107aeb7819 */ /* 0x000fc400000006ff */
[----:B------:R-:W-:Y:S01]  /*3520*/  PRMT R120, R120, 0x7632, R120 ;  /* 0x0000763278787816 */ /* 0x000fe20000000078 */
[-C--:B------:R-:W-:Y:S01]  /*3530*/  FFMA.FTZ R228, R124, R131.reuse, R125 ;  /* 0x000000837ce47223 */ /* 0x080fe2000001007d */
[----:B------:R-:W-:Y:S01]  /*3540*/  PRMT R124, R121, 0x7632, R124 ;  /* 0x00007632797c7816 */ /* 0x000fe2000000007c */
[----:B------:R-:W-:Y:S01]  /*3550*/  FFMA.FTZ R235, R126, R131, R235 ;  /* 0x000000837eeb7223 */ /* 0x000fe200000100eb */
[----:B------:R-:W-:Y:S02]  /*3560*/  PRMT R125, R122, 0x7632, R125 ;  /* 0x000076327a7d7816 */ /* 0x000fe4000000007d */
[----:B------:R-:W-:Y:S02]  /*3570*/  PRMT R127, R123, 0x7632, R127 ;  /* 0x000076327b7f7816 */ /* 0x000fe4000000007f */
[----:B------:R-:W-:Y:S02]  /*3580*/  SHF.L.U32 R121, R121, 0x10, RZ ;  /* 0x0000001079797819 */ /* 0x000fe400000006ff */
[----:B------:R-:W-:-:S02]  /*3590*/  SHF.L.U32 R123, R123, 0x10, RZ ;  /* 0x000000107b7b7819 */ /* 0x000fc400000006ff */
[----:B------:R-:W-:Y:S01]  /*35a0*/  SHF.L.U32 R122, R217, 0x10, RZ ;  /* 0x00000010d97a7819 */ /* 0x000fe200000006ff */
[-C--:B------:R-:W-:Y:S01]  /*35b0*/  FFMA.FTZ R238, R238, R131.reuse, R121 ;  /* 0x00000083eeee7223 */ /* 0x080fe20000010079 */
[----:B------:R-:W-:Y:S01]  /*35c0*/  SHF.L.U32 R126, R229, 0x10, RZ ;  /* 0x00000010e57e7819 */ /* 0x000fe200000006ff */
[-C--:B------:R-:W-:Y:S01]  /*35d0*/  FFMA.FTZ R234, R234, R131.reuse, R123 ;  /* 0x00000083eaea7223 */ /* 0x080fe2000001007b */
[----:B------:R-:W-:Y:S02]  /*35e0*/  SHF.L.U32 R127, R127, 0x10, RZ ;  /* 0x000000107f7f7819 */ /* 0x000fe400000006ff */
[----:B------:R-:W-:Y:S02]  /*35f0*/  SHF.L.U32 R125, R125, 0x10, RZ ;  /* 0x000000107d7d7819 */ /* 0x000fe400000006ff */
[----:B------:R-:W-:Y:S01]  /*3600*/  SHF.L.U32 R237, R124, 0x10, RZ ;  /* 0x000000107ced7819 */ /* 0x000fe200000006ff */
[-C--:B------:R-:W-:Y:S01]  /*3610*/  FFMA.FTZ R233, R126, R131.reuse, R127 ;  /* 0x000000837ee97223 */ /* 0x080fe2000001007f */
[----:B------:R-:W-:Y:S01]  /*3620*/  SHF.L.U32 R239, R120, 0x10, RZ ;  /* 0x0000001078ef7819 */ /* 0x000fe200000006ff */
[----:B------:R-:W-:-:S02]  /*3630*/  FFMA.FTZ R232, R232, R131, R125 ;  /* 0x00000083e8e87223 */ /* 0x000fc4000001007d */
[-C--:B------:R-:W-:Y:S01]  /*3640*/  FFMA.FTZ R237, R226, R131.reuse, R237 ;  /* 0x00000083e2ed7223 */ /* 0x080fe200000100ed */
[----:B------:R-:W-:Y:S01]  /*3650*/  F2FP.BF16.F32.PACK_AB R123, R233, R234 ;  /* 0x000000eae97b723e */ /* 0x000fe200000010ff */
[----:B------:R-:W-:Y:S01]  /*3660*/  FFMA.FTZ R239, R122, R131, R239 ;  /* 0x000000837aef7223 */ /* 0x000fe200000100ef */
[----:B------:R-:W-:Y:S02]  /*3670*/  F2FP.BF16.F32.PACK_AB R122, R232, R235 ;  /* 0x000000ebe87a723e */ /* 0x000fe400000010ff */
[----:B------:R-:W-:Y:S02]  /*3680*/  F2FP.BF16.F32.PACK_AB R121, R237, R238 ;  /* 0x000000eeed79723e */ /* 0x000fe400000010ff */
[----:B------:R-:W-:Y:S01]  /*3690*/  F2FP.BF16.F32.PACK_AB R120, R239, R228 ;  /* 0x000000e4ef78723e */ /* 0x000fe200000010ff */
[----:B------:R-:W-:Y:S06]  /*36a0*/  BRA `(.L_x_112) ;  /* 0x0000000000c07947 */ /* 0x000fec0003800000 */
.L_x_111:
        /* <DEDUP_REMOVED lines=24> */
.L_x_113:
        /* <DEDUP_REMOVED lines=24> */
.L_x_112:
        /* <DEDUP_REMOVED lines=17> */
[----:B------:R-:W-:Y:S02]  /*3ac0*/  SHF.L.U32 R124, R124, 0x10, RZ ;  /* 0x000000107c7c7819 */ /* 0x000fe400000006ff */
[----:B------:R-:W-:Y:S02]  /*3ad0*/  SHF.L.U32 R126, R126, 0x10, RZ ;  /* 0x000000107e7e7819 */ /* 0x000fe400000006ff */
[C---:B--2---:R-:W-:Y:S02]  /*3ae0*/  PRMT R127, R123.reuse, 0x7632, R127 ;  /* 0x000076327b7f7816 */ /* 0x044fe4000000007f */
[----:B------:R-:W-:Y:S02]  /*3af0*/  SHF.L.U32 R123, R123, 0x10, RZ ;  /* 0x000000107b7b7819 */ /* 0x000fe400000006ff */
[----:B------:R-:W-:-:S02]  /*3b00*/  SHF.L.U32 R127, R127, 0x10, RZ ;  /* 0x000000107f7f7819 */ /* 0x000fc400000006ff */
[----:B------:R-:W-:Y:S01]  /*3b10*/  SHF.L.U32 R243, R121, 0x10, RZ ;  /* 0x0000001079f37819 */ /* 0x000fe200000006ff */
[-C--:B------:R-:W-:Y:S01]  /*3b20*/  FFMA.FTZ R241, R230, R131.reuse, R123 ;  /* 0x00000083e6f17223 */ /* 0x080fe2000001007b */
[----:B------:R-:W-:Y:S01]  /*3b30*/  SHF.L.U32 R123, R120, 0x10, RZ ;  /* 0x00000010787b7819 */ /* 0x000fe200000006ff */
[-C--:B------:R-:W-:Y:S01]  /*3b40*/  FFMA.FTZ R230, R226, R131.reuse, R127 ;  /* 0x00000083e2e67223 */ /* 0x080fe2000001007f */
[C---:B------:R-:W-:Y:S02]  /*3b50*/  SHF.L.U32 R226, R125.reuse, 0x10, RZ ;  /* 0x000000107de27819 */ /* 0x040fe400000006ff */
[----:B------:R-:W-:Y:S01]  /*3b60*/  PRMT R125, R125, 0x7632, R125 ;  /* 0x000076327d7d7816 */ /* 0x000fe2000000007d */
[-C--:B------:R-:W-:Y:S01]  /*3b70*/  FFMA.FTZ R244, R244, R131.reuse, R123 ;  /* 0x00000083f4f47223 */ /* 0x080fe2000001007b */
[----:B------:R-:W-:Y:S01]  /*3b80*/  SHF.L.U32 R123, R122, 0x10, RZ ;  /* 0x000000107a7b7819 */ /* 0x000fe200000006ff */
[----:B------:R-:W-:Y:S01]  /*3b90*/  FFMA.FTZ R243, R226, R131, R243 ;  /* 0x00000083e2f37223 */ /* 0x000fe200000100f3 */
[----:B------:R-:W-:-:S02]  /*3ba0*/  PRMT R120, R120, 0x7632, R120 ;  /* 0x0000763278787816 */ /* 0x000fc40000000078 */
[----:B------:R-:W-:Y:S01]  /*3bb0*/  PRMT R121, R121, 0x7632, R121 ;  /* 0x0000763279797816 */ /* 0x000fe20000000079 */
[-C--:B------:R-:W-:Y:S01]  /*3bc0*/  FFMA.FTZ R242, R242, R131.reuse, R123 ;  /* 0x00000083f2f27223 */ /* 0x080fe2000001007b */
[----:B------:R-:W-:Y:S02]  /*3bd0*/  PRMT R122, R122, 0x7632, R122 ;  /* 0x000076327a7a7816 */ /* 0x000fe4000000007a */
[----:B------:R-:W-:Y:S02]  /*3be0*/  SHF.L.U32 R246, R125, 0x10, RZ ;  /* 0x000000107df67819 */ /* 0x000fe400000006ff */
        /* <DEDUP_REMOVED lines=11> */
.L_x_114:
[----:B------:R-:W-:-:S04]  /*3ca0*/  UISETP.NE.U32.AND UP1, UPT, UR12, URZ, UPT ;  /* 0x000000ff0c00728c */ /* 0x000fc8000bf25070 */
[----:B------:R-:W-:-:S09]  /*3cb0*/  UISETP.NE.AND.EX UP1, UPT, UR13, URZ, UPT, UP1 ;  /* 0x000000ff0d00728c */ /* 0x000fd2000bf25310 */
[----:B------:R-:W-:Y:S05]  /*3cc0*/  BRA.U UP1, `(.L_x_116) ;  /* 0x0000000101547547 */ /* 0x000fea000b800000 */
[C---:B0----5:R-:W-:Y:S02]  /*3cd0*/  PRMT R226, R124.reuse, 0x7632, R226 ;  /* 0x000076327ce27816 */ /* 0x061fe400000000e2 */
[----:B------:R-:W-:Y:S02]  /*3ce0*/  SHF.L.U32 R124, R124, 0x10, RZ ;  /* 0x000000107c7c7819 */ /* 0x000fe400000006ff */
[C---:B------:R-:W-:Y:S02]  /*3cf0*/  SHF.L.U32 R230, R125.reuse, 0x10, RZ ;  /* 0x000000107de67819 */ /* 0x040fe400000006ff */
        /* <DEDUP_REMOVED lines=18> */
.L_x_116:
        /* <DEDUP_REMOVED lines=24> */
.L_x_115:
[----:B------:R-:W0:Y:S01]  /*3fa0*/  @P0 LDC.64 R124, c[0x0][0x3a8] ;  /* 0x0000ea00ff7c0b82 */ /* 0x000e220000000a00 */
[----:B------:R-:W-:Y:S01]  /*3fb0*/  IADD3 R226, PT, PT, R129, 0x120, RZ ;  /* 0x0000012081e27810 */ /* 0x000fe20007ffe0ff */
[----:B0-----:R-:W-:-:S04]  /*3fc0*/  @P0 IMAD.WIDE.U32 R250, R217, 0x10, R124 ;  /* 0x00000010d9fa0825 */ /* 0x001fc800078e007c */
[----:B------:R-:W-:Y:S01]  /*3fd0*/  IMAD.WIDE.U32 R124, R226, 0x10, R248 ;  /* 0x00000010e27c7825 */ /* 0x000fe200078e00f8 */
[----:B------:R0:W-:Y:S05]  /*3fe0*/  @P0 STG.E.128 desc[UR6][R250.64], R120 ;  /* 0x00000078fa000986 */ /* 0x0001ea000c101d06 */
        /* <DEDUP_REMOVED lines=9> */
[----:B------:R-:W-:Y:S02]  /*4080*/  PRMT R124, R124, 0x7632, R124 ;  /* 0x000076327c7c7816 */ /* 0x000fe4000000007c */
[----:B------:R-:W-:-:S02]  /*4090*/  PRMT R126, R126, 0x7632, R126 ;  /* 0x000076327e7e7816 */ /* 0x000fc4000000007e */
[----:B------:R-:W-:Y:S02]  /*40a0*/  SHF.L.U32 R252, R229, 0x10, RZ ;  /* 0x00000010e5fc7819 */ /* 0x000fe400000006ff */
[----:B------:R-:W-:Y:S02]  /*40b0*/  SHF.L.U32 R124, R124, 0x10, RZ ;  /* 0x000000107c7c7819 */ /* 0x000fe400000006ff */
[----:B------:R-:W-:Y:S02]  /*40c0*/  SHF.L.U32 R126, R126, 0x10, RZ ;  /* 0x000000107e7e7819 */ /* 0x000fe400000006ff */
[C---:B--2---:R-:W-:Y:S02]  /*40d0*/  PRMT R127, R123.reuse, 0x7632, R127 ;  /* 0x000076327b7f7816 */ /* 0x044fe4000000007f */
[----:B------:R-:W-:Y:S02]  /*40e0*/  SHF.L.U32 R123, R123, 0x10, RZ ;  /* 0x000000107b7b7819 */ /* 0x000fe400000006ff */
[----:B------:R-:W-:-:S02]  /*40f0*/  SHF.L.U32 R249, R121, 0x10, RZ ;  /* 0x0000001079f97819 */ /* 0x000fc400000006ff */
[----:B------:R-:W-:Y:S01]  /*4100*/  PRMT R121, R121, 0x7632, R121 ;  /* 0x0000763279797816 */ /* 0x000fe20000000079 */
[-C--:B------:R-:W-:Y:S01]  /*4110*/  FFMA.FTZ R247, R236, R131.reuse, R123 ;  /* 0x00000083ecf77223 */ /* 0x080fe2000001007b */
[----:B------:R-:W-:Y:S02]  /*4120*/  SHF.L.U32 R123, R120, 0x10, RZ ;  /* 0x00000010787b7819 */ /* 0x000fe400000006ff */
[C---:B------:R-:W-:Y:S02]  /*4130*/  SHF.L.U32 R236, R125.reuse, 0x10, RZ ;  /* 0x000000107dec7819 */ /* 0x040fe400000006ff */
[----:B------:R-:W-:Y:S01]  /*4140*/  PRMT R125, R125, 0x7632, R125 ;  /* 0x000076327d7d7816 */ /* 0x000fe2000000007d */
[-C--:B------:R-:W-:Y:S01]  /*4150*/  FFMA.FTZ R250, R250, R131.reuse, R123 ;  /* 0x00000083fafa7223 */ /* 0x080fe2000001007b */
[----:B------:R-:W-:Y:S01]  /*4160*/  SHF.L.U32 R123, R122, 0x10, RZ ;  /* 0x000000107a7b7819 */ /* 0x000fe200000006ff */
[----:B------:R-:W-:Y:S01]  /*4170*/  FFMA.FTZ R249, R236, R131, R249 ;  /* 0x00000083ecf97223 */ /* 0x000fe200000100f9 */
[----:B------:R-:W-:-:S02]  /*4180*/  PRMT R120, R120, 0x7632, R120 ;  /* 0x0000763278787816 */ /* 0x000fc40000000078 */
[----:B------:R-:W-:Y:S01]  /*4190*/  SHF.L.U32 R127, R127, 0x10, RZ ;  /* 0x000000107f7f7819 */ /* 0x000fe200000006ff */
[-CC-:B------:R-:W-:Y:S01]  /*41a0*/  FFMA.FTZ R248, R248, R131.reuse, R123.reuse ;  /* 0x00000083f8f87223 */ /* 0x180fe2000001007b */
[----:B------:R-:W-:Y:S02]  /*41b0*/  PRMT R123, R122, 0x7632, R123 ;  /* 0x000076327a7b7816 */ /* 0x000fe4000000007b */
[----:B------:R-:W-:Y:S01]  /*41c0*/  SHF.L.U32 R122, R125, 0x10, RZ ;  /* 0x000000107d7a7819 */ /* 0x000fe200000006ff */
[-C--:B------:R-:W-:Y:S01]  /*41d0*/  FFMA.FTZ R252, R252, R131.reuse, R127 ;  /* 0x00000083fcfc7223 */ /* 0x080fe2000001007f */
        /* <DEDUP_REMOVED lines=11> */
.L_x_117:
[----:B------:R-:W-:-:S04]  /*4290*/  UISETP.NE.U32.AND UP0, UPT, UR12, URZ, UPT ;  /* 0x000000ff0c00728c */ /* 0x000fc8000bf05070 */
[----:B------:R-:W-:-:S09]  /*42a0*/  UISETP.NE.AND.EX UP0, UPT, UR13, URZ, UPT, UP0 ;  /* 0x000000ff0d00728c */ /* 0x000fd2000bf05300 */
[----:B------:R-:W-:Y:S05]  /*42b0*/  BRA.U UP0, `(.L_x_119) ;  /* 0x0000000100547547 */ /* 0x000fea000b800000 */
[C---:B-----5:R-:W-:Y:S02]  /*42c0*/  PRMT R229, R127.reuse, 0x7632, R229 ;  /* 0x000076327fe57816 */ /* 0x060fe400000000e5 */
[----:B------:R-:W-:Y:S02]  /*42d0*/  SHF.L.U32 R236, R127, 0x10, RZ ;  /* 0x000000107fec7819 */ /* 0x000fe400000006ff */
[C---:B------:R-:W-:Y:S02]  /*42e0*/  PRMT R127, R124.reuse, 0x7632, R127 ;  /* 0x000076327c7f7816 */ /* 0x040fe4000000007f */
[----:B0-----:R-:W-:Y:S01]  /*42f0*/  SHF.L.U32 R250, R124, 0x10, RZ ;  /* 0x000000107cfa7819 */ /* 0x001fe200000006ff */
[-C--:B------:R-:W-:Y:S01]  /*4300*/  FMUL.FTZ R247, R236, R131.reuse ;  /* 0x00000083ecf77220 */ /* 0x080fe20000410000 */
[C---:B------:R-:W-:Y:S02]  /*4310*/  SHF.L.U32 R240, R125.reuse, 0x10, RZ ;  /* 0x000000107df07819 */ /* 0x040fe400000006ff */
        /* <DEDUP_REMOVED lines=15> */
.L_x_119:
[C---:B0----5:R-:W-:Y:S02]  /*4410*/  PRMT R120, R124.reuse, 0x7632, R120 ;  /* 0x000076327c787816 */ /* 0x061fe40000000078 */
[C---:B------:R-:W-:Y:S02]  /*4420*/  SHF.L.U32 R236, R127.reuse, 0x10, RZ ;  /* 0x000000107fec7819 */ /* 0x040fe400000006ff */
[----:B------:R-:W-:Y:S02]  /*4430*/  SHF.L.U32 R124, R124, 0x10, RZ ;  /* 0x000000107c7c7819 */ /* 0x000fe400000006ff */
        /* <DEDUP_REMOVED lines=15> */
[----:B------:R-:W-:Y:S01]  /*4530*/  FMUL.FTZ R231, R236, R131 ;  /* 0x00000083ece77220 */ /* 0x000fe20000410000 */
[----:B------:R-:W-:Y:S01]  /*4540*/  F2FP.BF16.F32.PACK_AB R123, R252, R247 ;  /* 0x000000f7fc7b723e */ /* 0x000fe200000010ff */
[----:B------:R-:W-:Y:S01]  /*4550*/  FMUL.FTZ R229, R124, R131 ;  /* 0x000000837ce57220 */ /* 0x000fe20000410000 */
[----:B------:R-:W-:Y:S02]  /*4560*/  F2FP.BF16.F32.PACK_AB R120, R251, R250 ;  /* 0x000000fafb78723e */ /* 0x000fe400000010ff */
[----:B------:R-:W-:Y:S02]  /*4570*/  F2FP.BF16.F32.PACK_AB R122, R231, R248 ;  /* 0x000000f8e77a723e */ /* 0x000fe400000010ff */
[----:B------:R-:W-:-:S07]  /*4580*/  F2FP.BF16.F32.PACK_AB R121, R229, R249 ;  /* 0x000000f9e579723e */ /* 0x000fce00000010ff */
.L_x_118:
[----:B------:R-:W-:Y:S01]  /*4590*/  FADD.FTZ R126, RZ, R140 ;  /* 0x0000008cff7e7221 */ /* 0x000fe20000010000 */
[----:B------:R-:W0:Y:S01]  /*45a0*/  @P0 LDC.64 R124, c[0x0][0x3a8] ;  /* 0x0000ea00ff7c0b82 */ /* 0x000e220000000a00 */
[----:B------:R-:W-:Y:S01]  /*45b0*/  UMOV UR9, 0xffffffff ;  /* 0xffffffff00097882 */ /* 0x000fe20000000000 */
[----:B------:R-:W-:Y:S01]  /*45c0*/  LOP3.LUT P2, RZ, R132, 0x1f, RZ, 0xc0, !PT ;  /* 0x0000001f84ff7812 */ /* 0x000fe2000784c0ff */
[----:B------:R-:W-:-:S04]  /*45d0*/  FADD.FTZ R126, R126, R133 ;  /* 0x000000857e7e7221 */ /* 0x000fc80000010000 */
[----:B------:R-:W-:-:S04]  /*45e0*/  FADD.FTZ R127, R126, R139 ;  /* 0x0000008b7e7f7221 */ /* 0x000fc80000010000 */
[----:B------:R-:W-:-:S04]  /*45f0*/  FADD.FTZ R127, R127, R134 ;  /* 0x000000867f7f7221 */ /* 0x000fc80000010000 */
[----:B------:R-:W-:-:S04]  /*4600*/  FADD.FTZ R126, R127, R138 ;  /* 0x0000008a7f7e7221 */ /* 0x000fc80000010000 */
[----:B------:R-:W-:-:S04]  /*4610*/  FADD.FTZ R126, R126, R135 ;  /* 0x000000877e7e7221 */ /* 0x000fc80000010000 */
[----:B------:R-:W-:Y:S01]  /*4620*/  FADD.FTZ R127, R126, R137 ;  /* 0x000000897e7f7221 */ /* 0x000fe20000010000 */
[----:B0-----:R-:W-:-:S04]  /*4630*/  @P0 IMAD.WIDE.U32 R124, R226, 0x10, R124 ;  /* 0x00000010e27c0825 */ /* 0x001fc800078e007c */
[----:B------:R-:W-:Y:S01]  /*4640*/  FADD.FTZ R127, R127, R136 ;  /* 0x000000887f7f7221 */ /* 0x000fe20000010000 */
[----:B------:R0:W-:Y:S03]  /*4650*/  @P0 STG.E.128 desc[UR6][R124.64], R120 ;  /* 0x000000787c000986 */ /* 0x0001e6000c101d06 */
[----:B------:R-:W-:-:S04]  /*4660*/  FADD.FTZ R126, R127, R180 ;  /* 0x000000b47f7e7221 */ /* 0x000fc80000010000 */
[----:B------:R-:W-:-:S04]  /*4670*/  FADD.FTZ R126, R126, R141 ;  /* 0x0000008d7e7e7221 */ /* 0x000fc80000010000 */
[----:B0-----:R-:W-:-:S04]  /*4680*/  FADD.FTZ R125, R126, R147 ;  /* 0x000000937e7d7221 */ /* 0x001fc80000010000 */
[----:B------:R-:W-:-:S04]  /*4690*/  FADD.FTZ R125, R125, R142 ;  /* 0x0000008e7d7d7221 */ /* 0x000fc80000010000 */
        /* <DEDUP_REMOVED lines=67> */
[----:B------:R-:W-:Y:S01]  /*4ad0*/  FADD.FTZ R126, R125, R252 ;  /* 0x000000fc7d7e7221 */ /* 0x000fe20000010000 */
[----:B------:R-:W-:Y:S06]  /*4ae0*/  BRA.DIV UR9, `(.L_x_120) ;  /* 0x0000002a09847947 */ /* 0x000fec000b800000 */
[----:B------:R-:W0:Y:S01]  /*4af0*/  SHFL.BFLY PT, R124, R126, 0x1, 0x1f ;  /* 0x0c201f007e7c7f89 */ /* 0x000e2200000e0000 */
[----:B------:R-:W1:Y:S01]  /*4b00*/  LDC R127, c[0x0][0x400] ;  /* 0x00010000ff7f7b82 */ /* 0x000e620000000800 */
[----:B0-----:R-:W-:-:S05]  /*4b10*/  FADD.FTZ R236, R126, R124 ;  /* 0x0000007c7eec7221 */ /* 0x001fca0000010000 */
[----:B------:R-:W0:Y:S02]  /*4b20*/  SHFL.BFLY PT, R124, R236, 0x2, 0x1f ;  /* 0x0c401f00ec7c7f89 */ /* 0x000e2400000e0000 */
[----:B0-----:R-:W-:-:S05]  /*4b30*/  FADD.FTZ R240, R236, R124 ;  /* 0x0000007cecf07221 */ /* 0x001fca0000010000 */
[----:B------:R-:W0:Y:S02]  /*4b40*/  SHFL.BFLY PT, R124, R240, 0x4, 0x1f ;  /* 0x0c801f00f07c7f89 */ /* 0x000e2400000e0000 */
[----:B0-----:R-:W-:-:S05]  /*4b50*/  FADD.FTZ R240, R240, R124 ;  /* 0x0000007cf0f07221 */ /* 0x001fca0000010000 */
[----:B------:R-:W0:Y:S02]  /*4b60*/  SHFL.BFLY PT, R124, R240, 0x8, 0x1f ;  /* 0x0d001f00f07c7f89 */ /* 0x000e2400000e0000 */
[----:B0-----:R-:W-:-:S05]  /*4b70*/  FADD.FTZ R236, R240, R124 ;  /* 0x0000007cf0ec7221 */ /* 0x001fca0000010000 */
[----:B------:R-:W0:Y:S02]  /*4b80*/  SHFL.BFLY PT, R124, R236, 0x10, 0x1f ;  /* 0x0e001f00ec7c7f89 */ /* 0x000e2400000e0000 */
[----:B0-----:R-:W-:-:S04]  /*4b90*/  FADD.FTZ R124, R236, R124 ;  /* 0x0000007cec7c7221 */ /* 0x001fc80000010000 */
[----:B-1----:R-:W-:-:S04]  /*4ba0*/  FMUL.FTZ R126, R124, R127 ;  /* 0x0000007f7c7e7220 */ /* 0x002fc80000410000 */
[C---:B------:R-:W-:Y:S01]  /*4bb0*/  FADD.FTZ R124, -R126.reuse, R140 ;  /* 0x0000008c7e7c7221 */ /* 0x040fe20000010100 */
[----:B------:R-:W-:-:S03]  /*4bc0*/  FADD.FTZ R125, -R126, R133 ;  /* 0x000000857e7d7221 */ /* 0x000fc60000010100 */
[----:B------:R-:W-:-:S04]  /*4bd0*/  FFMA.FTZ R124, R124, R124, RZ ;  /* 0x0000007c7c7c7223 */ /* 0x000fc800000100ff */
[----:B------:R-:W-:Y:S01]  /*4be0*/  FFMA.FTZ R124, R125, R125, R124 ;  /* 0x0000007d7d7c7223 */ /* 0x000fe2000001007c */
[----:B------:R-:W-:-:S04]  /*4bf0*/  FADD.FTZ R125, -R126, R139 ;  /* 0x0000008b7e7d7221 */ /* 0x000fc80000010100 */
        /* <DEDUP_REMOVED lines=154> */
[----:B------:R-:W-:-:S05]  /*55a0*/  FFMA.FTZ R236, R125, R125, R124 ;  /* 0x0000007d7dec7223 */ /* 0x000fca000001007c */
        /* <DEDUP_REMOVED lines=9> */
.L_x_133:
[----:B01----:R-:W-:Y:S01]  /*5640*/  FADD.FTZ R236, R236, R124 ;  /* 0x0000007cecec7221 */ /* 0x003fe20000010000 */
[----:B------:R-:W-:Y:S01]  /*5650*/  FMUL.FTZ R131, R126, R126 ;  /* 0x0000007e7e837220 */ /* 0x000fe20000410000 */
[----:B------:R-:W0:Y:S01]  /*5660*/  @!P2 LDC.64 R124, c[0x0][0x3c0] ;  /* 0x0000f000ff7cab82 */ /* 0x000e220000000a00 */
[----:B------:R-:W-:Y:S01]  /*5670*/  ISETP.NE.AND P3, PT, RZ, UR5, PT ;  /* 0x00000005ff007c0c */ /* 0x000fe2000bf65270 */
[----:B------:R-:W-:Y:S01]  /*5680*/  FFMA.FTZ R127, R236, R127, UR8 ;  /* 0x00000008ec7f7e23 */ /* 0x000fe2000801007f */
[----:B------:R-:W-:Y:S02]  /*5690*/  SHF.L.U32 R236, R80, 0x10, RZ ;  /* 0x0000001050ec7819 */ /* 0x000fe400000006ff */
[----:B------:R-:W-:-:S05]  /*56a0*/  FSEL R132, R131, RZ, P3 ;  /* 0x000000ff83847208 */ /* 0x000fca0001800000 */
[----:B------:R-:W-:Y:S01]  /*56b0*/  FADD.FTZ R127, R127, R132 ;  /* 0x000000847f7f7221 */ /* 0x000fe20000010000 */
[----:B------:R-:W-:-:S03]  /*56c0*/  FSEL R132, R126, RZ, !P3 ;  /* 0x000000ff7e847208 */ /* 0x000fc60005800000 */
[----:B------:R1:W2:Y:S02]  /*56d0*/  MUFU.RSQ R131, R127 ;  /* 0x0000007f00837308 */ /* 0x0002a40000001400 */
[C---:B------:R-:W-:Y:S01]  /*56e0*/  FADD.FTZ R140, -R132.reuse, R140 ;  /* 0x0000008c848c7221 */ /* 0x040fe20000010100 */
[C---:B------:R-:W-:Y:S01]  /*56f0*/  FADD.FTZ R134, -R132.reuse, R134 ;  /* 0x0000008684867221 */ /* 0x040fe20000010100 */
[C---:B------:R-:W-:Y:S01]  /*5700*/  FADD.FTZ R138, -R132.reuse, R138 ;  /* 0x0000008a848a7221 */ /* 0x040fe20000010100 */
[C---:B------:R-:W-:Y:S01]  /*5710*/  FADD.FTZ R136, -R132.reuse, R136 ;  /* 0x0000008884887221 */ /* 0x040fe20000010100 */
[C---:B------:R-:W-:Y:S01]  /*5720*/  FADD.FTZ R230, -R132.reuse, R230 ;  /* 0x000000e684e67221 */ /* 0x040fe20000010100 */
[C---:B------:R-:W-:Y:S01]  /*5730*/  FADD.FTZ R252, -R132.reuse, R252 ;  /* 0x000000fc84fc7221 */ /* 0x040fe20000010100 */
[----:B------:R-:W-:Y:S01]  /*5740*/  FADD.FTZ R180, -R132, R180 ;  /* 0x000000b484b47221 */ /* 0x000fe20000010100 */
[----:B-1----:R-:W-:Y:S01]  /*5750*/  SHF.L.U32 R127, R155, 0x10, RZ ;  /* 0x000000109b7f7819 */ /* 0x002fe200000006ff */
[----:B0-----:R-:W-:-:S04]  /*5760*/  @!P2 IMAD.WIDE R124, R178, 0x4, R124 ;  /* 0x00000004b27ca825 */ /* 0x001fc800078e027c */
[C---:B------:R-:W-:Y:S01]  /*5770*/  FADD.FTZ R142, -R132.reuse, R142 ;  /* 0x0000008e848e7221 */ /* 0x040fe20000010100 */
[C---:B------:R-:W-:Y:S01]  /*5780*/  FADD.FTZ R146, -R132.reuse, R146 ;  /* 0x0000009284927221 */ /* 0x040fe20000010100 */
[C---:B------:R-:W-:Y:S01]  /*5790*/  FADD.FTZ R144, -R132.reuse, R144 ;  /* 0x0000009084907221 */ /* 0x040fe20000010100 */
[C---:B------:R-:W-:Y:S01]  /*57a0*/  FADD.FTZ R182, -R132.reuse, R182 ;  /* 0x000000b684b67221 */ /* 0x040fe20000010100 */
[----:B------:R0:W-:Y:S01]  /*57b0*/  @!P2 STG.E desc[UR6][R124.64], R126 ;  /* 0x0000007e7c00a986 */ /* 0x0001e2000c101906 */
[C---:B------:R-:W-:Y:S01]  /*57c0*/  FADD.FTZ R188, -R132.reuse, R188 ;  /* 0x000000bc84bc7221 */ /* 0x040fe20000010100 */
[C---:B--2---:R-:W-:Y:S01]  /*57d0*/  FMUL.FTZ R140, R131.reuse, R140 ;  /* 0x0000008c838c7220 */ /* 0x044fe20000410000 */
[C---:B------:R-:W-:Y:S01]  /*57e0*/  FMUL.FTZ R136, R131.reuse, R136 ;  /* 0x0000008883887220 */ /* 0x040fe20000410000 */
[C---:B------:R-:W-:Y:S01]  /*57f0*/  FMUL.FTZ R230, R131.reuse, R230 ;  /* 0x000000e683e67220 */ /* 0x040fe20000410000 */
[C---:B------:R-:W-:Y:S01]  /*5800*/  FADD.FTZ R184, -R132.reuse, R184 ;  /* 0x000000b884b87221 */ /* 0x040fe20000010100 */
[C---:B------:R-:W-:Y:S01]  /*5810*/  FADD.FTZ R186, -R132.reuse, R186 ;  /* 0x000000ba84ba7221 */ /* 0x040fe20000010100 */
[C---:B------:R-:W-:Y:S01]  /*5820*/  FADD.FTZ R198, -R132.reuse, R198 ;  /* 0x000000c684c67221 */ /* 0x040fe20000010100 */
[C---:B------:R-:W-:Y:S01]  /*5830*/  FADD.FTZ R192, -R132.reuse, R192 ;  /* 0x000000c084c07221 */ /* 0x040fe20000010100 */
[C---:B------:R-:W-:Y:S01]  /*5840*/  FADD.FTZ R196, -R132.reuse, R196 ;  /* 0x000000c484c47221 */ /* 0x040fe20000010100 */
[C---:B------:R-:W-:Y:S01]  /*5850*/  FADD.FTZ R194, -R132.reuse, R194 ;  /* 0x000000c284c27221 */ /* 0x040fe20000010100 */
[----:B------:R-:W-:Y:S01]  /*5860*/  FADD.FTZ R200, -R132, R200 ;  /* 0x000000c884c87221 */ /* 0x000fe20000010100 */
[----:B0-----:R-:W0:Y:S01]  /*5870*/  @!P2 LDC.64 R124, c[0x0][0x3c8] ;  /* 0x0000f200ff7cab82 */ /* 0x001e220000000a00 */
[----:B------:R-:W-:Y:S01]  /*5880*/  SHF.L.U32 R126, R40, 0x10, RZ ;  /* 0x00000010287e7819 */ /* 0x000fe200000006ff */
[C---:B------:R-:W-:Y:S01]  /*5890*/  FADD.FTZ R206, -R132.reuse, R206 ;  /* 0x000000ce84ce7221 */ /* 0x040fe20000010100 */
[C---:B------:R-:W-:Y:S01]  /*58a0*/  FADD.FTZ R204, -R132.reuse, R204 ;  /* 0x000000cc84cc7221 */ /* 0x040fe20000010100 */
[C---:B------:R-:W-:Y:S01]  /*58b0*/  FADD.FTZ R202, -R132.reuse, R202 ;  /* 0x000000ca84ca7221 */ /* 0x040fe20000010100 */
[----:B------:R-:W-:Y:S01]  /*58c0*/  FADD.FTZ R216, -R132, R216 ;  /* 0x000000d884d87221 */ /* 0x000fe20000010100 */
[----:B------:R-:W-:Y:S01]  /*58d0*/  FFMA.FTZ R140, R140, R126, R236 ;  /* 0x0000007e8c8c7223 */ /* 0x000fe200000100ec */
[----:B------:R-:W-:Y:S01]  /*58e0*/  FADD.FTZ R126, -R132, R133 ;  /* 0x00000085847e7221 */ /* 0x000fe20000010100 */
[----:B------:R-:W-:Y:S01]  /*58f0*/  SHF.L.U32 R133, R156, 0x10, RZ ;  /* 0x000000109c857819 */ /* 0x000fe200000006ff */
[C---:B------:R-:W-:Y:S01]  /*5900*/  FADD.FTZ R210, -R132.reuse, R210 ;  /* 0x000000d284d27221 */ /* 0x040fe20000010100 */
[C---:B------:R-:W-:Y:S01]  /*5910*/  FADD.FTZ R214, -R132.reuse, R214 ;  /* 0x000000d684d67221 */ /* 0x040fe20000010100 */
[----:B------:R-:W-:Y:S01]  /*5920*/  FMUL.FTZ R126, R131, R126 ;  /* 0x0000007e837e7220 */ /* 0x000fe20000410000 */
[C---:B------:R-:W-:Y:S01]  /*5930*/  FADD.FTZ R212, -R132.reuse, R212 ;  /* 0x000000d484d47221 */ /* 0x040fe20000010100 */
[C---:B------:R-:W-:Y:S01]  /*5940*/  FADD.FTZ R224, -R132.reuse, R224 ;  /* 0x000000e084e07221 */ /* 0x040fe20000010100 */
[----:B------:R-:W-:Y:S01]  /*5950*/  FADD.FTZ R218, -R132, R218 ;  /* 0x000000da84da7221 */ /* 0x000fe20000010100 */
[----:B------:R-:W-:Y:S01]  /*5960*/  FFMA.FTZ R133, R126, R133, R127 ;  /* 0x000000857e857223 */ /* 0x000fe2000001007f */
[----:B------:R-:W-:Y:S01]  /*5970*/  SHF.L.U32 R127, R81, 0x10, RZ ;  /* 0x00000010517f7819 */ /* 0x000fe200000006ff */
[----:B------:R-:W-:Y:S01]  /*5980*/  FMUL.FTZ R126, R131, R138 ;  /* 0x0000008a837e7220 */ /* 0x000fe20000410000 */
[----:B------:R-:W-:Y:S01]  /*5990*/  SHF.L.U32 R138, R83, 0x10, RZ ;  /* 0x00000010538a7819 */ /* 0x000fe200000006ff */
[----:B------:R-:W-:Y:S01]  /*59a0*/  FMUL.FTZ R212, R131, R212 ;  /* 0x000000d483d47220 */ /* 0x000fe20000410000 */
[C---:B------:R-:W-:Y:S01]  /*59b0*/  FADD.FTZ R222, -R132.reuse, R222 ;  /* 0x000000de84de7221 */ /* 0x040fe20000010100 */
[C---:B------:R-:W-:Y:S01]  /*59c0*/  FADD.FTZ R220, -R132.reuse, R220 ;  /* 0x000000dc84dc7221 */ /* 0x040fe20000010100 */
[C---:B------:R-:W-:Y:S01]  /*59d0*/  FADD.FTZ R228, -R132.reuse, R228 ;  /* 0x000000e484e47221 */ /* 0x040fe20000010100 */
[----:B------:R-:W-:Y:S01]  /*59e0*/  FADD.FTZ R238, -R132, R238 ;  /* 0x000000ee84ee7221 */ /* 0x000fe20000010100 */
[----:B0-----:R-:W-:-:S04]  /*59f0*/  @!P2 IMAD.WIDE R124, R178, 0x4, R124 ;  /* 0x00000004b27ca825 */ /* 0x001fc800078e027c */
[----:B------:R-:W-:Y:S01]  /*5a00*/  FMUL.FTZ R220, R131, R220 ;  /* 0x000000dc83dc7220 */ /* 0x000fe20000410000 */
[C---:B------:R-:W-:Y:S01]  /*5a10*/  FADD.FTZ R234, -R132.reuse, R234 ;  /* 0x000000ea84ea7221 */ /* 0x040fe20000010100 */
[C---:B------:R-:W-:Y:S01]  /*5a20*/  FADD.FTZ R232, -R132.reuse, R232 ;  /* 0x000000e884e87221 */ /* 0x040fe20000010100 */
[C---:B------:R-:W-:Y:S01]  /*5a30*/  FADD.FTZ R244, -R132.reuse, R244 ;  /* 0x000000f484f47221 */ /* 0x040fe20000010100 */
[----:B------:R0:W-:Y:S01]  /*5a40*/  @!P2 STG.E desc[UR6][R124.64], R131 ;  /* 0x000000837c00a986 */ /* 0x0001e2000c101906 */
[C---:B------:R-:W-:Y:S01]  /*5a50*/  FADD.FTZ R246, -R132.reuse, R246 ;  /* 0x000000f684f67221 */ /* 0x040fe20000010100 */
[C---:B------:R-:W-:Y:S01]  /*5a60*/  FADD.FTZ R242, -R132.reuse, R242 ;  /* 0x000000f284f27221 */ /* 0x040fe20000010100 */
[C---:B------:R-:W-:Y:S01]  /*5a70*/  FADD.FTZ R250, -R132.reuse, R250 ;  /* 0x000000fa84fa7221 */ /* 0x040fe20000010100 */
[C---:B------:R-:W-:Y:S01]  /*5a80*/  FADD.FTZ R248, -R132.reuse, R248 ;  /* 0x000000f884f87221 */ /* 0x040fe20000010100 */
[----:B0-----:R-:W-:Y:S01]  /*5a90*/  FADD.FTZ R124, -R132, R139 ;  /* 0x0000008b847c7221 */ /* 0x001fe20000010100 */
[----:B------:R-:W-:-:S02]  /*5aa0*/  SHF.L.U32 R125, R41, 0x10, RZ ;  /* 0x00000010297d7819 */ /* 0x000fc400000006ff */
[----:B------:R-:W-:Y:S01]  /*5ab0*/  SHF.L.U32 R139, R153, 0x10, RZ ;  /* 0x00000010998b7819 */ /* 0x000fe200000006ff */
[----:B------:R-:W-:-:S04]  /*5ac0*/  FMUL.FTZ R124, R131, R124 ;  /* 0x0000007c837c7220 */ /* 0x000fc80000410000 */
[----:B------:R-:W-:Y:S01]  /*5ad0*/  FFMA.FTZ R125, R124, R125, R127 ;  /* 0x0000007d7c7d7223 */ /* 0x000fe2000001007f */
[----:B------:R-:W-:Y:S01]  /*5ae0*/  SHF.L.U32 R127, R154, 0x10, RZ ;  /* 0x000000109a7f7819 */ /* 0x000fe200000006ff */
[C---:B------:R-:W-:Y:S01]  /*5af0*/  FMUL.FTZ R124, R131.reuse, R134 ;  /* 0x00000086837c7220 */ /* 0x040fe20000410000 */
[----:B------:R-:W-:Y:S01]  /*5b00*/  FADD.FTZ R134, -R132, R135 ;  /* 0x0000008784867221 */ /* 0x000fe20000010100 */
[----:B------:R-:W-:Y:S02]  /*5b10*/  SHF.L.U32 R135, R152, 0x10, RZ ;  /* 0x0000001098877819 */ /* 0x000fe400000006ff */
[----:B------:R-:W-:Y:S01]  /*5b20*/  FFMA.FTZ R124, R124, R127, R139 ;  /* 0x0000007f7c7c7223 */ /* 0x000fe2000001008b */
[----:B------:R-:W-:Y:S01]  /*5b30*/  SHF.L.U32 R127, R42, 0x10, RZ ;  /* 0x000000102a7f7819 */ /* 0x000fe200000006ff */
[----:B------:R-:W-:Y:S01]  /*5b40*/  FMUL.FTZ R134, R131, R134 ;  /* 0x0000008683867220 */ /* 0x000fe20000410000 */
[----:B------:R-:W-:Y:S02]  /*5b50*/  SHF.L.U32 R139, R82, 0x10, RZ ;  /* 0x00000010528b7819 */ /* 0x000fe400000006ff */
[----:B------:R-:W-:-:S02]  /*5b60*/  F2FP.BF16.F32.PACK_AB R125, R124, R125 ;  /* 0x0000007d7c7d723e */ /* 0x000fc400000010ff */
[----:B------:R-:W-:Y:S01]  /*5b70*/  F2FP.BF16.F32.PACK_AB R124, R133, R140 ;  /* 0x0000008c857c723e */ /* 0x000fe200000010ff */
[----:B------:R-:W-:Y:S01]  /*5b80*/  FFMA.FTZ R126, R126, R127, R139 ;  /* 0x0000007f7e7e7223 */ /* 0x000fe2000001008b */
[----:B------:R-:W-:Y:S02]  /*5b90*/  SHF.L.U32 R127, R151, 0x10, RZ ;  /* 0x00000010977f7819 */ /* 0x000fe400000006ff */
[----:B------:R-:W-:Y:S02]  /*5ba0*/  SHF.L.U32 R139, R149, 0x10, RZ ;  /* 0x00000010958b7819 */ /* 0x000fe400000006ff */
[----:B------:R-:W-:Y:S01]  /*5bb0*/  PRMT R133, R114, 0x7632, R133 ;  /* 0x0000763272857816 */ /* 0x000fe20000000085 */
[----:B------:R-:W-:Y:S01]  /*5bc0*/  FFMA.FTZ R135, R134, R135, R127 ;  /* 0x0000008786877223 */ /* 0x000fe2000001007f */
[----:B------:R-:W-:Y:S01]  /*5bd0*/  FADD.FTZ R134, -R132, R137 ;  /* 0x0000008984867221 */ /* 0x000fe20000010100 */
[----:B------:R-:W-:Y:S02]  /*5be0*/  SHF.L.U32 R137, R150, 0x10, RZ ;  /* 0x0000001096897819 */ /* 0x000fe400000006ff */
[----:B------:R-:W-:Y:S01]  /*5bf0*/  SHF.L.U32 R133, R133, 0x10, RZ ;  /* 0x0000001085857819 */ /* 0x000fe200000006ff */
[----:B------:R-:W-:Y:S01]  /*5c00*/  FMUL.FTZ R127, R131, R134 ;  /* 0x00000086837f7220 */ /* 0x000fe20000410000 */
[----:B------:R-:W-:Y:S01]  /*5c10*/  SHF.L.U32 R134, R43, 0x10, RZ ;  /* 0x000000102b867819 */ /* 0x000fe200000006ff */
[----:B------:R-:W-:Y:S01]  /*5c20*/  FFMA.FTZ R136, R136, R137, R139 ;  /* 0x0000008988887223 */ /* 0x000fe2000001008b */
[----:B------:R-:W-:-:S02]  /*5c30*/  F2FP.BF16.F32.PACK_AB R126, R135, R126 ;  /* 0x0000007e877e723e */ /* 0x000fc400000010ff */
[----:B------:R-:W-:Y:S01]  /*5c40*/  SHF.L.U32 R137, R33, 0x10, RZ ;  /* 0x0000001021897819 */ /* 0x000fe200000006ff */
[----:B------:R-:W-:Y:S01]  /*5c50*/  FFMA.FTZ R127, R127, R134, R138 ;  /* 0x000000867f7f7223 */ /* 0x000fe2000001008a */
[----:B------:R-:W-:Y:S01]  /*5c60*/  SHF.L.U32 R140, R32, 0x10, RZ ;  /* 0x00000010208c7819 */ /* 0x000fe200000006ff */
[----:B------:R-:W0:Y:S03]  /*5c70*/  LDC.64 R138, c[0x0][0x428] ;  /* 0x00010a00ff8a7b82 */ /* 0x000e260000000a00 */
[----:B------:R-:W-:Y:S01]  /*5c80*/  F2FP.BF16.F32.PACK_AB R127, R136, R127 ;  /* 0x0000007f887f723e */ /* 0x000fe200000010ff */
[--C-:B------:R-:W-:Y:S01]  /*5c90*/  FADD.FTZ R136, -R132, R227.reuse ;  /* 0x000000e384887221 */ /* 0x100fe20000010100 */
[----:B------:R-:W-:-:S03]  /*5ca0*/  PRMT R227, R76, 0x7632, R227 ;  /* 0x000076324ce37816 */ /* 0x000fc600000000e3 */
[----:B------:R-:W-:Y:S01]  /*5cb0*/  FMUL.FTZ R136, R131, R136 ;  /* 0x0000008883887220 */ /* 0x000fe20000410000 */
[----:B------:R-:W-:Y:S01]  /*5cc0*/  SHF.L.U32 R227, R227, 0x10, RZ ;  /* 0x00000010e3e37819 */ /* 0x000fe200000006ff */
[----:B0-----:R-:W-:Y:S01]  /*5cd0*/  IMAD.WIDE.U32 R134, R129, 0x10, R138 ;  /* 0x0000001081867825 */ /* 0x001fe200078e008a */
[----:B------:R-:W-:Y:S02]  /*5ce0*/  SHF.L.U32 R129, R177, 0x10, RZ ;  /* 0x00000010b1817819 */ /* 0x000fe400000006ff */
[----:B------:R-:W-:Y:S02]  /*5cf0*/  SHF.L.U32 R138, R35, 0x10, RZ ;  /* 0x00000010238a7819 */ /* 0x000fe400000006ff */
[----:B------:R0:W-:Y:S01]  /*5d00*/  STG.E.128 desc[UR6][R134.64], R124 ;  /* 0x0000007c86007986 */ /* 0x0001e2000c101d06 */
[----:B------:R-:W-:Y:S01]  /*5d10*/  FFMA.FTZ R236, R136, R129, R133 ;  /* 0x0000008188ec7223 */ /* 0x000fe20000010085 */
[----:B------:R-:W-:Y:S01]  /*5d20*/  PRMT R129, R75, 0x7632, R129 ;  /* 0x000076324b817816 */ /* 0x000fe20000000081 */
[----:B------:R-:W-:Y:S01]  /*5d30*/  FADD.FTZ R136, -R132, R143 ;  /* 0x0000008f84887221 */ /* 0x000fe20000010100 */
[----:B------:R-:W-:-:S02]  /*5d40*/  PRMT R133, R115, 0x7632, R133 ;  /* 0x0000763273857816 */ /* 0x000fc40000000085 */
[----:B------:R-:W-:Y:S02]  /*5d50*/  SHF.L.U32 R129, R129, 0x10, RZ ;  /* 0x0000001081817819 */ /* 0x000fe400000006ff */
[----:B------:R-:W-:Y:S02]  /*5d60*/  SHF.L.U32 R139, R30, 0x10, RZ ;  /* 0x000000101e8b7819 */ /* 0x000fe400000006ff */
[----:B------:R-:W-:Y:S02]  /*5d70*/  SHF.L.U32 R143, R27, 0x10, RZ ;  /* 0x000000101b8f7819 */ /* 0x000fe400000006ff */
[----:B0-----:R-:W-:Y:S01]  /*5d80*/  SHF.L.U32 R125, R133, 0x10, RZ ;  /* 0x00000010857d7819 */ /* 0x001fe200000006ff */
[----:B------:R-:W-:Y:S01]  /*5d90*/  FADD.FTZ R124, -R132, R251 ;  /* 0x000000fb847c7221 */ /* 0x000fe20000010100 */
[----:B------:R-:W-:Y:S02]  /*5da0*/  PRMT R127, R118, 0x7632, R127 ;  /* 0x00007632767f7816 */ /* 0x000fe4000000007f */
[----:B------:R-:W-:Y:S01]  /*5db0*/  PRMT R126, R119, 0x7632, R126 ;  /* 0x00007632777e7816 */ /* 0x000fe2000000007e */
[--C-:B------:R-:W-:Y:S01]  /*5dc0*/  FFMA.FTZ R240, R230, R129, R125.reuse ;  /* 0x00000081e6f07223 */ /* 0x100fe2000001007d */
[----:B------:R-:W-:Y:S01]  /*5dd0*/  PRMT R125, R116, 0x7632, R125 ;  /* 0x00007632747d7816 */ /* 0x000fe2000000007d */
[----:B------:R-:W-:Y:S01]  /*5de0*/  FMUL.FTZ R124, R131, R124 ;  /* 0x0000007c837c7220 */ /* 0x000fe20000410000 */
[----:B------:R-:W-:-:S02]  /*5df0*/  SHF.L.U32 R127, R127, 0x10, RZ ;  /* 0x000000107f7f7819 */ /* 0x000fc400000006ff */
[----:B------:R-:W-:Y:S02]  /*5e00*/  SHF.L.U32 R125, R125, 0x10, RZ ;  /* 0x000000107d7d7819 */ /* 0x000fe400000006ff */
[----:B------:R-:W-:Y:S02]  /*5e10*/  SHF.L.U32 R126, R126, 0x10, RZ ;  /* 0x000000107e7e7819 */ /* 0x000fe400000006ff */
[----:B------:R-:W-:Y:S01]  /*5e20*/  SHF.L.U32 R134, R39, 0x10, RZ ;  /* 0x0000001027867819 */ /* 0x000fe200000006ff */
[----:B------:R-:W-:Y:S01]  /*5e30*/  FFMA.FTZ R227, R124, R227, R125 ;  /* 0x000000e37ce37223 */ /* 0x000fe2000001007d */
[--C-:B------:R-:W-:Y:S01]  /*5e40*/  FADD.FTZ R124, -R132, R229.reuse ;  /* 0x000000e5847c7221 */ /* 0x100fe20000010100 */
[----:B------:R-:W-:Y:S02]  /*5e50*/  PRMT R229, R77, 0x7632, R229 ;  /* 0x000076324de57816 */ /* 0x000fe400000000e5 */
[----:B------:R-:W-:Y:S01]  /*5e60*/  PRMT R125, R117, 0x7632, R125 ;  /* 0x00007632757d7816 */ /* 0x000fe2000000007d */
[----:B------:R-:W-:Y:S01]  /*5e70*/  FMUL.FTZ R124, R131, R124 ;  /* 0x0000007c837c7220 */ /* 0x000fe20000410000 */
[----:B------:R-:W-:-:S02]  /*5e80*/  SHF.L.U32 R229, R229, 0x10, RZ ;  /* 0x00000010e5e57819 */ /* 0x000fc400000006ff */
[----:B------:R-:W-:Y:S02]  /*5e90*/  SHF.L.U32 R125, R125, 0x10, RZ ;  /* 0x000000107d7d7819 */ /* 0x000fe400000006ff */
[----:B------:R-:W-:Y:S02]  /*5ea0*/  SHF.L.U32 R133, R45, 0x10, RZ ;  /* 0x000000102d857819 */ /* 0x000fe400000006ff */
[----:B------:R-:W-:Y:S01]  /*5eb0*/  SHF.L.U32 R129, R37, 0x10, RZ ;  /* 0x0000001025817819 */ /* 0x000fe200000006ff */
[--C-:B------:R-:W-:Y:S01]  /*5ec0*/  FFMA.FTZ R229, R124, R229, R125.reuse ;  /* 0x000000e57ce57223 */ /* 0x100fe2000001007d */
[----:B------:R-:W-:Y:S01]  /*5ed0*/  PRMT R125, R78, 0x7632, R125 ;  /* 0x000076324e7d7816 */ /* 0x000fe2000000007d */
[----:B------:R-:W-:Y:S01]  /*5ee0*/  FADD.FTZ R124, -R132, R231 ;  /* 0x000000e7847c7221 */ /* 0x000fe20000010100 */
[----:B------:R-:W-:Y:S02]  /*5ef0*/  FMUL.FTZ R231, R131, R252 ;  /* 0x000000fc83e77220 */ /* 0x000fe40000410000 */
[----:B------:R-:W-:Y:S01]  /*5f00*/  SHF.L.U32 R125, R125, 0x10, RZ ;  /* 0x000000107d7d7819 */ /* 0x000fe200000006ff */
[----:B------:R-:W-:-:S04]  /*5f10*/  FMUL.FTZ R124, R131, R124 ;  /* 0x0000007c837c7220 */ /* 0x000fc80000410000 */
[----:B------:R-:W-:Y:S01]  /*5f20*/  FFMA.FTZ R230, R124, R125, R127 ;  /* 0x0000007d7ce67223 */ /* 0x000fe2000001007f */
[----:B------:R-:W-:Y:S02]  /*5f30*/  PRMT R124, R79, 0x7632, R124 ;  /* 0x000076324f7c7816 */ /* 0x000fe4000000007c */
[----:B------:R-:W-:Y:S02]  /*5f40*/  SHF.L.U32 R125, R44, 0x10, RZ ;  /* 0x000000102c7d7819 */ /* 0x000fe400000006ff */
[----:B------:R-:W-:Y:S02]  /*5f50*/  SHF.L.U32 R124, R124, 0x10, RZ ;  /* 0x000000107c7c7819 */ /* 0x000fe400000006ff */
[----:B------:R-:W-:-:S03]  /*5f60*/  SHF.L.U32 R127, R84, 0x10, RZ ;  /* 0x00000010547f7819 */ /* 0x000fc600000006ff */
[----:B------:R-:W-:Y:S01]  /*5f70*/  FFMA.FTZ R231, R231, R124, R126 ;  /* 0x0000007ce7e77223 */ /* 0x000fe2000001007e */
[----:B------:R-:W-:Y:S01]  /*5f80*/  FMUL.FTZ R124, R131, R180 ;  /* 0x000000b4837c7220 */ /* 0x000fe20000410000 */
[----:B------:R-:W-:Y:S01]  /*5f90*/  FADD.FTZ R126, -R132, R141 ;  /* 0x0000008d847e7221 */ /* 0x000fe20000010100 */
[----:B------:R-:W-:Y:S02]  /*5fa0*/  SHF.L.U32 R141, R29, 0x10, RZ ;  /* 0x000000101d8d7819 */ /* 0x000fe400000006ff */
[----:B------:R-:W-:Y:S01]  /*5fb0*/  FFMA.FTZ R124, R124, R125, R127 ;  /* 0x0000007d7c7c7223 */ /* 0x000fe2000001007f */
[----:B------:R-:W-:Y:S01]  /*5fc0*/  FMUL.FTZ R125, R131, R126 ;  /* 0x0000007e837d7220 */ /* 0x000fe20000410000 */
[----:B------:R-:W-:Y:S02]  /*5fd0*/  SHF.L.U32 R126, R148, 0x10, RZ ;  /* 0x00000010947e7819 */ /* 0x000fe400000006ff */
[----:B------:R-:W-:Y:S02]  /*5fe0*/  SHF.L.U32 R127, R85, 0x10, RZ ;  /* 0x00000010557f7819 */ /* 0x000fe400000006ff */
[----:B------:R-:W-:Y:S01]  /*5ff0*/  SHF.L.U32 R180, R23, 0x10, RZ ;  /* 0x0000001017b47819 */ /* 0x000fe200000006ff */
[----:B------:R-:W-:Y:S01]  /*6000*/  FFMA.FTZ R125, R125, R126, R134 ;  /* 0x0000007e7d7d7223 */ /* 0x000fe20000010086 */
[----:B------:R-:W-:Y:S01]  /*6010*/  FADD.FTZ R126, -R132, R147 ;  /* 0x00000093847e7221 */ /* 0x000fe20000010100 */
[----:B------:R-:W-:Y:S01]  /*6020*/  FMUL.FTZ R134, R131, R146 ;  /* 0x0000009283867220 */ /* 0x000fe20000410000 */
[----:B------:R-:W-:-:S02]  /*6030*/  SHF.L.U32 R146, R91, 0x10, RZ ;  /* 0x000000105b927819 */ /* 0x000fc400000006ff */
[----:B------:R-:W-:Y:S01]  /*6040*/  FMUL.FTZ R126, R131, R126 ;  /* 0x0000007e837e7220 */ /* 0x000fe20000410000 */
[----:B------:R-:W-:-:S03]  /*6050*/  SHF.L.U32 R147, R93, 0x10, RZ ;  /* 0x000000105d937819 */ /* 0x000fc600000006ff */
[----:B------:R-:W-:Y:S01]  /*6060*/  FFMA.FTZ R133, R126, R133, R127 ;  /* 0x000000857e857223 */ /* 0x000fe2000001007f */
[----:B------:R-:W-:Y:S01]  /*6070*/  SHF.L.U32 R127, R38, 0x10, RZ ;  /* 0x00000010267f7819 */ /* 0x000fe200000006ff */
[----:B------:R-:W-:Y:S01]  /*6080*/  FMUL.FTZ R126, R131, R142 ;  /* 0x0000008e837e7220 */ /* 0x000fe20000410000 */
[----:B------:R-:W-:-:S03]  /*6090*/  SHF.L.U32 R142, R31, 0x10, RZ ;  /* 0x000000101f8e7819 */ /* 0x000fc600000006ff */
[----:B------:R-:W-:Y:S01]  /*60a0*/  FFMA.FTZ R126, R126, R127, R129 ;  /* 0x0000007f7e7e7223 */ /* 0x000fe20000010081 */
[----:B------:R-:W-:Y:S02]  /*60b0*/  SHF.L.U32 R127, R46, 0x10, RZ ;  /* 0x000000102e7f7819 */ /* 0x000fe400000006ff */
[----:B------:R-:W-:Y:S02]  /*60c0*/  SHF.L.U32 R129, R86, 0x10, RZ ;  /* 0x0000001056817819 */ /* 0x000fe400000006ff */
[----:B------:R-:W-:-:S03]  /*60d0*/  F2FP.BF16.F32.PACK_AB R133, R126, R133 ;  /* 0x000000857e85723e */ /* 0x000fc600000010ff */
[----:B------:R-:W-:Y:S01]  /*60e0*/  FFMA.FTZ R134, R134, R127, R129 ;  /* 0x0000007f86867223 */ /* 0x000fe20000010081 */
[----:B------:R-:W-:Y:S01]  /*60f0*/  FMUL.FTZ R129, R131, R136 ;  /* 0x0000008883817220 */ /* 0x000fe20000410000 */
[----:B------:R-:W-:Y:S02]  /*6100*/  SHF.L.U32 R136, R36, 0x10, RZ ;  /* 0x0000001024887819 */ /* 0x000fe400000006ff */
[----:B------:R-:W-:-:S03]  /*6110*/  SHF.L.U32 R127, R34, 0x10, RZ ;  /* 0x00000010227f7819 */ /* 0x000fc600000006ff */
[----:B------:R-:W-:Y:S01]  /*6120*/  FFMA.FTZ R129, R129, R136, R138 ;  /* 0x0000008881817223 */ /* 0x000fe2000001008a */
[----:B------:R-:W-:Y:S01]  /*6130*/  FADD.FTZ R136, -R132, R145 ;  /* 0x0000009184887221 */ /* 0x000fe20000010100 */
[----:B------:R-:W-:Y:S02]  /*6140*/  SHF.L.U32 R138, R87, 0x10, RZ ;  /* 0x00000010578a7819 */ /* 0x000fe400000006ff */
[----:B------:R-:W-:Y:S01]  /*6150*/  SHF.L.U32 R145, R25, 0x10, RZ ;  /* 0x0000001019917819 */ /* 0x000fe200000006ff */
[----:B------:R-:W-:Y:S01]  /*6160*/  FMUL.FTZ R135, R131, R136 ;  /* 0x0000008883877220 */ /* 0x000fe20000410000 */
[----:B------:R-:W-:Y:S02]  /*6170*/  SHF.L.U32 R136, R47, 0x10, RZ ;  /* 0x000000102f887819 */ /* 0x000fe400000006ff */
[----:B------:R-:W-:-:S03]  /*6180*/  F2FP.BF16.F32.PACK_AB R134, R129, R134 ;  /* 0x000000868186723e */ /* 0x000fc600000010ff */
[----:B------:R-:W-:Y:S01]  /*6190*/  FFMA.FTZ R135, R135, R136, R138 ;  /* 0x0000008887877223 */ /* 0x000fe2000001008a */
[C---:B------:R-:W-:Y:S01]  /*61a0*/  FMUL.FTZ R138, R131.reuse, R144 ;  /* 0x00000090838a7220 */ /* 0x040fe20000410000 */
[----:B------:R-:W-:Y:S01]  /*61b0*/  FADD.FTZ R136, -R132, R189 ;  /* 0x000000bd84887221 */ /* 0x000fe20000010100 */
[----:B------:R-:W-:Y:S02]  /*61c0*/  SHF.L.U32 R144, R90, 0x10, RZ ;  /* 0x000000105a907819 */ /* 0x000fe400000006ff */
[----:B------:R-:W-:Y:S01]  /*61d0*/  FFMA.FTZ R138, R138, R127, R137 ;  /* 0x0000007f8a8a7223 */ /* 0x000fe20000010089 */
[----:B------:R-:W-:Y:S01]  /*61e0*/  SHF.L.U32 R127, R48, 0x10, RZ ;  /* 0x00000010307f7819 */ /* 0x000fe200000006ff */
[----:B------:R-:W-:Y:S01]  /*61f0*/  FMUL.FTZ R136, R131, R136 ;  /* 0x0000008883887220 */ /* 0x000fe20000410000 */
[----:B------:R-:W-:Y:S02]  /*6200*/  SHF.L.U32 R137, R88, 0x10, RZ ;  /* 0x0000001058897819 */ /* 0x000fe400000006ff */
[----:B------:R-:W-:-:S02]  /*6210*/  SHF.L.U32 R189, R97, 0x10, RZ ;  /* 0x0000001061bd7819 */ /* 0x000fc400000006ff */
[----:B------:R-:W-:Y:S01]  /*6220*/  F2FP.BF16.F32.PACK_AB R135, R138, R135 ;  /* 0x000000878a87723e */ /* 0x000fe200000010ff */
[----:B------:R-:W-:Y:S01]  /*6230*/  FFMA.FTZ R136, R136, R127, R137 ;  /* 0x0000007f88887223 */ /* 0x000fe20000010089 */
[C---:B------:R-:W-:Y:S01]  /*6240*/  FMUL.FTZ R127, R131.reuse, R182 ;  /* 0x000000b6837f7220 */ /* 0x040fe20000410000 */
[----:B------:R-:W-:Y:S01]  /*6250*/  FMUL.FTZ R137, R131, R188 ;  /* 0x000000bc83897220 */ /* 0x000fe20000410000 */
[----:B------:R-:W-:Y:S02]  /*6260*/  SHF.L.U32 R188, R15, 0x10, RZ ;  /* 0x000000100fbc7819 */ /* 0x000fe400000006ff */
[----:B------:R-:W-:Y:S01]  /*6270*/  FFMA.FTZ R127, R127, R140, R142 ;  /* 0x0000008c7f7f7223 */ /* 0x000fe2000001008e */
[----:B------:R-:W-:Y:S02]  /*6280*/  SHF.L.U32 R140, R49, 0x10, RZ ;  /* 0x00000010318c7819 */ /* 0x000fe400000006ff */
[----:B------:R-:W-:Y:S02]  /*6290*/  SHF.L.U32 R142, R89, 0x10, RZ ;  /* 0x00000010598e7819 */ /* 0x000fe400000006ff */
[----:B------:R-:W-:-:S03]  /*62a0*/  F2FP.BF16.F32.PACK_AB R136, R127, R136 ;  /* 0x000000887f88723e */ /* 0x000fc600000010ff */
[----:B------:R-:W-:Y:S01]  /*62b0*/  FFMA.FTZ R137, R137, R140, R142 ;  /* 0x0000008c89897223 */ /* 0x000fe2000001008e */
[C---:B------:R-:W-:Y:S01]  /*62c0*/  FADD.FTZ R140, -R132.reuse, R183 ;  /* 0x000000b7848c7221 */ /* 0x040fe20000010100 */
[----:B------:R-:W-:Y:S01]  /*62d0*/  FADD.FTZ R142, -R132, R187 ;  /* 0x000000bb848e7221 */ /* 0x000fe20000010100 */
[----:B------:R-:W-:Y:S02]  /*62e0*/  SHF.L.U32 R183, R94, 0x10, RZ ;  /* 0x000000105eb77819 */ /* 0x000fe400000006ff */
[----:B------:R-:W-:Y:S01]  /*62f0*/  FMUL.FTZ R140, R131, R140 ;  /* 0x0000008c838c7220 */ /* 0x000fe20000410000 */
[----:B------:R-:W-:-:S03]  /*6300*/  SHF.L.U32 R187, R17, 0x10, RZ ;  /* 0x0000001011bb7819 */ /* 0x000fc600000006ff */
[----:B------:R-:W-:Y:S01]  /*6310*/  FFMA.FTZ R140, R140, R139, R141 ;  /* 0x0000008b8c8c7223 */ /* 0x000fe2000001008d */
[----:B------:R-:W-:Y:S01]  /*6320*/  FMUL.FTZ R141, R131, R142 ;  /* 0x0000008e838d7220 */ /* 0x000fe20000410000 */
[----:B------:R-:W-:Y:S02]  /*6330*/  SHF.L.U32 R142, R50, 0x10, RZ ;  /* 0x00000010328e7819 */ /* 0x000fe400000006ff */
[----:B------:R-:W-:Y:S02]  /*6340*/  SHF.L.U32 R139, R28, 0x10, RZ ;  /* 0x000000101c8b7819 */ /* 0x000fe400000006ff */
[----:B------:R-:W-:Y:S01]  /*6350*/  F2FP.BF16.F32.PACK_AB R137, R140, R137 ;  /* 0x000000898c89723e */ /* 0x000fe200000010ff */
[----:B------:R-:W-:Y:S01]  /*6360*/  FFMA.FTZ R141, R141, R142, R144 ;  /* 0x0000008e8d8d7223 */ /* 0x000fe20000010090 */
[----:B------:R-:W-:Y:S01]  /*6370*/  FMUL.FTZ R142, R131, R184 ;  /* 0x000000b8838e7220 */ /* 0x000fe20000410000 */
[----:B------:R-:W-:Y:S02]  /*6380*/  SHF.L.U32 R144, R51, 0x10, RZ ;  /* 0x0000001033907819 */ /* 0x000fe400000006ff */
[----:B------:R-:W-:Y:S01]  /*6390*/  SHF.L.U32 R184, R21, 0x10, RZ ;  /* 0x0000001015b87819 */ /* 0x000fe200000006ff */
[----:B------:R-:W-:Y:S01]  /*63a0*/  FFMA.FTZ R142, R142, R139, R143 ;  /* 0x0000008b8e8e7223 */ /* 0x000fe2000001008f */
[----:B------:R-:W-:Y:S01]  /*63b0*/  FMUL.FTZ R139, R131, R186 ;  /* 0x000000ba838b7220 */ /* 0x000fe20000410000 */
[----:B------:R-:W-:-:S02]  /*63c0*/  SHF.L.U32 R143, R26, 0x10, RZ ;  /* 0x000000101a8f7819 */ /* 0x000fc400000006ff */
[----:B------:R-:W-:Y:S01]  /*63d0*/  SHF.L.U32 R186, R95, 0x10, RZ ;  /* 0x000000105fba7819 */ /* 0x000fe200000006ff */
[----:B------:R-:W-:Y:S01]  /*63e0*/  FFMA.FTZ R139, R139, R144, R146 ;  /* 0x000000908b8b7223 */ /* 0x000fe20000010092 */
[C---:B------:R-:W-:Y:S01]  /*63f0*/  FADD.FTZ R144, -R132.reuse, R185 ;  /* 0x000000b984907221 */ /* 0x040fe20000010100 */
[----:B------:R-:W-:Y:S01]  /*6400*/  FADD.FTZ R146, -R132, R191 ;  /* 0x000000bf84927221 */ /* 0x000fe20000010100 */
[----:B------:R-:W-:Y:S02]  /*6410*/  SHF.L.U32 R185, R20, 0x10, RZ ;  /* 0x0000001014b97819 */ /* 0x000fe400000006ff */
[C---:B------:R-:W-:Y:S01]  /*6420*/  FMUL.FTZ R144, R131.reuse, R144 ;  /* 0x0000009083907220 */ /* 0x040fe20000410000 */
[----:B------:R-:W-:Y:S02]  /*6430*/  SHF.L.U32 R191, R58, 0x10, RZ ;  /* 0x000000103abf7819 */ /* 0x000fe400000006ff */
[----:B------:R-:W-:Y:S01]  /*6440*/  F2FP.BF16.F32.PACK_AB R138, R142, R141 ;  /* 0x0000008d8e8a723e */ /* 0x000fe200000010ff */
[----:B------:R-:W-:Y:S01]  /*6450*/  FFMA.FTZ R182, R144, R143, R145 ;  /* 0x0000008f90b67223 */ /* 0x000fe20000010091 */
[----:B------:R-:W-:Y:S01]  /*6460*/  SHF.L.U32 R143, R52, 0x10, RZ ;  /* 0x00000010348f7819 */ /* 0x000fe200000006ff */
[----:B------:R-:W-:Y:S01]  /*6470*/  FMUL.FTZ R144, R131, R198 ;  /* 0x000000c683907220 */ /* 0x000fe20000410000 */
[----:B------:R-:W-:-:S02]  /*6480*/  SHF.L.U32 R145, R92, 0x10, RZ ;  /* 0x000000105c917819 */ /* 0x000fc400000006ff */
[----:B------:R-:W-:Y:S02]  /*6490*/  SHF.L.U32 R198, R7, 0x10, RZ ;  /* 0x0000001007c67819 */ /* 0x000fe400000006ff */
[----:B------:R-:W-:Y:S01]  /*64a0*/  F2FP.BF16.F32.PACK_AB R139, R182, R139 ;  /* 0x0000008bb68b723e */ /* 0x000fe200000010ff */
[----:B------:R-:W-:Y:S01]  /*64b0*/  FFMA.FTZ R144, R144, R143, R145 ;  /* 0x0000008f90907223 */ /* 0x000fe20000010091 */
[----:B------:R-:W-:Y:S01]  /*64c0*/  FMUL.FTZ R145, R131, R146 ;  /* 0x0000009283917220 */ /* 0x000fe20000410000 */
[----:B------:R-:W-:Y:S02]  /*64d0*/  SHF.L.U32 R146, R24, 0x10, RZ ;  /* 0x0000001018927819 */ /* 0x000fe400000006ff */
[----:B------:R-:W-:-:S03]  /*64e0*/  SHF.L.U32 R143, R53, 0x10, RZ ;  /* 0x00000010358f7819 */ /* 0x000fc600000006ff */
[----:B------:R-:W-:Y:S01]  /*64f0*/  FFMA.FTZ R145, R145, R146, R180 ;  /* 0x0000009291917223 */ /* 0x000fe200000100b4 */
[----:B------:R-:W-:Y:S01]  /*6500*/  FADD.FTZ R146, -R132, R197 ;  /* 0x000000c584927221 */ /* 0x000fe20000010100 */
[----:B------:R-:W-:Y:S01]  /*6510*/  SHF.L.U32 R180, R22, 0x10, RZ ;  /* 0x0000001016b47819 */ /* 0x000fe200000006ff */
[C---:B------:R-:W-:Y:S01]  /*6520*/  FMUL.FTZ R197, R131.reuse, R204 ;  /* 0x000000cc83c57220 */ /* 0x040fe20000410000 */
[C---:B------:R-:W-:Y:S01]  /*6530*/  FMUL.FTZ R204, R131.reuse, R218 ;  /* 0x000000da83cc7220 */ /* 0x040fe20000410000 */
[----:B------:R-:W-:Y:S01]  /*6540*/  FMUL.FTZ R146, R131, R146 ;  /* 0x0000009283927220 */ /* 0x000fe20000410000 */
[----:B------:R-:W-:Y:S02]  /*6550*/  SHF.L.U32 R218, R111, 0x10, RZ ;  /* 0x000000106fda7819 */ /* 0x000fe400000006ff */
[----:B------:R-:W-:Y:S01]  /*6560*/  F2FP.BF16.F32.PACK_AB R140, R145, R144 ;  /* 0x00000090918c723e */ /* 0x000fe200000010ff */
[----:B------:R-:W-:Y:S01]  /*6570*/  FFMA.FTZ R146, R146, R143, R147 ;  /* 0x0000008f92927223 */ /* 0x000fe20000010093 */
[C---:B------:R-:W-:Y:S01]  /*6580*/  FMUL.FTZ R147, R131.reuse, R192 ;  /* 0x000000c083937220 */ /* 0x040fe20000410000 */
[----:B------:R-:W-:Y:S01]  /*6590*/  SHF.L.U32 R143, R54, 0x10, RZ ;  /* 0x00000010368f7819 */ /* 0x000fe200000006ff */
[----:B------:R-:W-:Y:S01]  /*65a0*/  FMUL.FTZ R192, R131, R194 ;  /* 0x000000c283c07220 */ /* 0x000fe20000410000 */
[----:B------:R-:W-:Y:S01]  /*65b0*/  SHF.L.U32 R194, R13, 0x10, RZ ;  /* 0x000000100dc27819 */ /* 0x000fe200000006ff */
[----:B------:R-:W-:Y:S01]  /*65c0*/  FFMA.FTZ R147, R147, R180, R184 ;  /* 0x000000b493937223 */ /* 0x000fe200000100b8 */
[----:B------:R-:W-:Y:S01]  /*65d0*/  FMUL.FTZ R184, R131, R196 ;  /* 0x000000c483b87220 */ /* 0x000fe20000410000 */
[----:B------:R-:W-:Y:S01]  /*65e0*/  FADD.FTZ R180, -R132, R193 ;  /* 0x000000c184b47221 */ /* 0x000fe20000010100 */
[----:B------:R-:W-:-:S02]  /*65f0*/  SHF.L.U32 R196, R99, 0x10, RZ ;  /* 0x0000001063c47819 */ /* 0x000fc400000006ff */
[----:B------:R-:W-:Y:S01]  /*6600*/  FFMA.FTZ R184, R184, R143, R183 ;  /* 0x0000008fb8b87223 */ /* 0x000fe200000100b7 */
[----:B------:R-:W-:Y:S01]  /*6610*/  SHF.L.U32 R143, R19, 0x10, RZ ;  /* 0x00000010138f7819 */ /* 0x000fe200000006ff */
[----:B------:R-:W-:Y:S01]  /*6620*/  FMUL.FTZ R180, R131, R180 ;  /* 0x000000b483b47220 */ /* 0x000fe20000410000 */
[----:B------:R-:W-:Y:S02]  /*6630*/  SHF.L.U32 R183, R18, 0x10, RZ ;  /* 0x0000001012b77819 */ /* 0x000fe400000006ff */
[----:B------:R-:W-:Y:S01]  /*6640*/  SHF.L.U32 R193, R11, 0x10, RZ ;  /* 0x000000100bc17819 */ /* 0x000fe200000006ff */
[----:B------:R-:W-:Y:S01]  /*6650*/  FFMA.FTZ R185, R180, R185, R143 ;  /* 0x000000b9b4b97223 */ /* 0x000fe2000001008f */
[----:B------:R-:W-:Y:S01]  /*6660*/  FADD.FTZ R180, -R132, R195 ;  /* 0x000000c384b47221 */ /* 0x000fe20000010100 */
[----:B------:R-:W-:Y:S01]  /*6670*/  FFMA.FTZ R192, R192, R183, R187 ;  /* 0x000000b7c0c07223 */ /* 0x000fe200000100bb */
[----:B------:R-:W-:Y:S02]  /*6680*/  SHF.L.U32 R183, R56, 0x10, RZ ;  /* 0x0000001038b77819 */ /* 0x000fe400000006ff */
[----:B------:R-:W-:Y:S01]  /*6690*/  FMUL.FTZ R143, R131, R180 ;  /* 0x000000b4838f7220 */ /* 0x000fe20000410000 */
[----:B------:R-:W-:-:S02]  /*66a0*/  SHF.L.U32 R180, R55, 0x10, RZ ;  /* 0x0000001037b47819 */ /* 0x000fc400000006ff */
[----:B------:R-:W-:Y:S02]  /*66b0*/  SHF.L.U32 R187, R96, 0x10, RZ ;  /* 0x0000001060bb7819 */ /* 0x000fe400000006ff */
[----:B------:R-:W-:Y:S01]  /*66c0*/  SHF.L.U32 R195, R6, 0x10, RZ ;  /* 0x0000001006c37819 */ /* 0x000fe200000006ff */
[----:B------:R-:W-:Y:S01]  /*66d0*/  FFMA.FTZ R143, R143, R180, R186 ;  /* 0x000000b48f8f7223 */ /* 0x000fe200000100ba */
[----:B------:R-:W-:Y:S01]  /*66e0*/  FADD.FTZ R180, -R132, R207 ;  /* 0x000000cf84b47221 */ /* 0x000fe20000010100 */
[----:B------:R-:W-:Y:S02]  /*66f0*/  SHF.L.U32 R186, R16, 0x10, RZ ;  /* 0x0000001010ba7819 */ /* 0x000fe400000006ff */
[----:B------:R-:W-:Y:S01]  /*6700*/  SHF.L.U32 R207, R162, 0x10, RZ ;  /* 0x00000010a2cf7819 */ /* 0x000fe200000006ff */
[----:B------:R-:W-:Y:S01]  /*6710*/  FMUL.FTZ R180, R131, R180 ;  /* 0x000000b483b47220 */ /* 0x000fe20000410000 */
[----:B------:R-:W-:Y:S02]  /*6720*/  F2FP.BF16.F32.PACK_AB R143, R192, R143 ;  /* 0x0000008fc08f723e */ /* 0x000fe400000010ff */
[----:B------:R-:W-:Y:S01]  /*6730*/  F2FP.BF16.F32.PACK_AB R142, R185, R184 ;  /* 0x000000b8b98e723e */ /* 0x000fe200000010ff */
[----:B------:R-:W-:Y:S01]  /*6740*/  FFMA.FTZ R180, R180, R183, R187 ;  /* 0x000000b7b4b47223 */ /* 0x000fe200000100bb */
[----:B------:R-:W-:Y:S01]  /*6750*/  FMUL.FTZ R183, R131, R200 ;  /* 0x000000c883b77220 */ /* 0x000fe20000410000 */
[----:B------:R-:W-:-:S02]  /*6760*/  SHF.L.U32 R187, R57, 0x10, RZ ;  /* 0x0000001039bb7819 */ /* 0x000fc400000006ff */
[----:B------:R-:W-:Y:S01]  /*6770*/  SHF.L.U32 R200, R102, 0x10, RZ ;  /* 0x0000001066c87819 */ /* 0x000fe200000006ff */
[----:B------:R-:W-:Y:S01]  /*6780*/  FFMA.FTZ R183, R183, R186, R188 ;  /* 0x000000bab7b77223 */ /* 0x000fe200000100bc */
[----:B------:R-:W-:Y:S01]  /*6790*/  FMUL.FTZ R186, R131, R206 ;  /* 0x000000ce83ba7220 */ /* 0x000fe20000410000 */
[----:B------:R-:W-:Y:S01]  /*67a0*/  FADD.FTZ R188, -R132, R201 ;  /* 0x000000c984bc7221 */ /* 0x000fe20000010100 */
[----:B------:R-:W-:Y:S02]  /*67b0*/  SHF.L.U32 R201, R5, 0x10, RZ ;  /* 0x0000001005c97819 */ /* 0x000fe400000006ff */
[----:B------:R-:W-:Y:S01]  /*67c0*/  FFMA.FTZ R186, R186, R187, R189 ;  /* 0x000000bbbaba7223 */ /* 0x000fe200000100bd */
[----:B------:R-:W-:Y:S01]  /*67d0*/  FMUL.FTZ R187, R131, R188 ;  /* 0x000000bc83bb7220 */ /* 0x000fe20000410000 */
[----:B------:R-:W-:Y:S02]  /*67e0*/  SHF.L.U32 R188, R14, 0x10, RZ ;  /* 0x000000100ebc7819 */ /* 0x000fe400000006ff */
[----:B------:R-:W-:-:S02]  /*67f0*/  SHF.L.U32 R189, R98, 0x10, RZ ;  /* 0x0000001062bd7819 */ /* 0x000fc400000006ff */
[----:B------:R-:W-:Y:S01]  /*6800*/  F2FP.BF16.F32.PACK_AB R144, R183, R180 ;  /* 0x000000b4b790723e */ /* 0x000fe200000010ff */
[----:B------:R-:W-:Y:S01]  /*6810*/  FFMA.FTZ R187, R187, R188, R194 ;  /* 0x000000bcbbbb7223 */ /* 0x000fe200000100c2 */
[----:B------:R-:W-:Y:S01]  /*6820*/  FADD.FTZ R188, -R132, R205 ;  /* 0x000000cd84bc7221 */ /* 0x000fe20000010100 */
[C---:B------:R-:W-:Y:S01]  /*6830*/  FMUL.FTZ R194, R131.reuse, R202 ;  /* 0x000000ca83c27220 */ /* 0x040fe20000410000 */
[----:B------:R-:W-:Y:S02]  /*6840*/  SHF.L.U32 R205, R158, 0x10, RZ ;  /* 0x000000109ecd7819 */ /* 0x000fe400000006ff */
[----:B------:R-:W-:Y:S01]  /*6850*/  FMUL.FTZ R188, R131, R188 ;  /* 0x000000bc83bc7220 */ /* 0x000fe20000410000 */
[----:B------:R-:W-:Y:S02]  /*6860*/  F2FP.BF16.F32.PACK_AB R141, R147, R146 ;  /* 0x00000092938d723e */ /* 0x000fe400000010ff */
[----:B------:R-:W-:Y:S01]  /*6870*/  F2FP.BF16.F32.PACK_AB R145, R187, R186 ;  /* 0x000000babb91723e */ /* 0x000fe200000010ff */
[----:B------:R-:W-:Y:S01]  /*6880*/  FFMA.FTZ R191, R188, R191, R189 ;  /* 0x000000bfbcbf7223 */ /* 0x000fe200000100bd */
[----:B------:R-:W-:-:S02]  /*6890*/  SHF.L.U32 R188, R59, 0x10, RZ ;  /* 0x000000103bbc7819 */ /* 0x000fc400000006ff */
[----:B------:R-:W-:-:S03]  /*68a0*/  SHF.L.U32 R189, R12, 0x10, RZ ;  /* 0x000000100cbd7819 */ /* 0x000fc600000006ff */
[----:B------:R-:W-:Y:S01]  /*68b0*/  FFMA.FTZ R197, R197, R188, R196 ;  /* 0x000000bcc5c57223 */ /* 0x000fe200000100c4 */
[----:B------:R-:W-:Y:S01]  /*68c0*/  FADD.FTZ R188, -R132, R203 ;  /* 0x000000cb84bc7221 */ /* 0x000fe20000010100 */
[----:B------:R-:W-:Y:S01]  /*68d0*/  FFMA.FTZ R194, R194, R189, R193 ;  /* 0x000000bdc2c27223 */ /* 0x000fe200000100c1 */
[----:B------:R-:W-:Y:S01]  /*68e0*/  SHF.L.U32 R189, R10, 0x10, RZ ;  /* 0x000000100abd7819 */ /* 0x000fe200000006ff */
[----:B------:R-:W-:Y:S01]  /*68f0*/  FADD.FTZ R196, -R132, R209 ;  /* 0x000000d184c47221 */ /* 0x000fe20000010100 */
[----:B------:R-:W-:Y:S01]  /*6900*/  SHF.L.U32 R193, R9, 0x10, RZ ;  /* 0x0000001009c17819 */ /* 0x000fe200000006ff */
[----:B------:R-:W-:Y:S01]  /*6910*/  FMUL.FTZ R188, R131, R188 ;  /* 0x000000bc83bc7220 */ /* 0x000fe20000410000 */
[----:B------:R-:W-:Y:S02]  /*6920*/  SHF.L.U32 R203, R3, 0x10, RZ ;  /* 0x0000001003cb7819 */ /* 0x000fe400000006ff */
[----:B------:R-:W-:Y:S01]  /*6930*/  SHF.L.U32 R209, R63, 0x10, RZ ;  /* 0x000000103fd17819 */ /* 0x000fe200000006ff */
[----:B------:R-:W-:Y:S01]  /*6940*/  FFMA.FTZ R202, R188, R189, R193 ;  /* 0x000000bdbcca7223 */ /* 0x000fe200000100c1 */
[----:B------:R-:W-:Y:S01]  /*6950*/  SHF.L.U32 R189, R60, 0x10, RZ ;  /* 0x000000103cbd7819 */ /* 0x000fe200000006ff */
[C---:B------:R-:W-:Y:S01]  /*6960*/  FMUL.FTZ R188, R131.reuse, R216 ;  /* 0x000000d883bc7220 */ /* 0x040fe20000410000 */
[----:B------:R-:W-:Y:S01]  /*6970*/  SHF.L.U32 R193, R100, 0x10, RZ ;  /* 0x0000001064c17819 */ /* 0x000fe200000006ff */
[----:B------:R-:W-:Y:S01]  /*6980*/  FMUL.FTZ R216, R131, R222 ;  /* 0x000000de83d87220 */ /* 0x000fe20000410000 */
[----:B------:R-:W-:-:S02]  /*6990*/  SHF.L.U32 R222, R174, 0x10, RZ ;  /* 0x00000010aede7819 */ /* 0x000fc400000006ff */
[----:B------:R-:W-:Y:S01]  /*69a0*/  F2FP.BF16.F32.PACK_AB R147, R202, R197 ;  /* 0x000000c5ca93723e */ /* 0x000fe200000010ff */
[----:B------:R-:W-:Y:S01]  /*69b0*/  FFMA.FTZ R188, R188, R189, R193 ;  /* 0x000000bdbcbc7223 */ /* 0x000fe200000100c1 */
[----:B------:R-:W-:Y:S01]  /*69c0*/  FMUL.FTZ R189, R131, R196 ;  /* 0x000000c483bd7220 */ /* 0x000fe20000410000 */
[----:B------:R-:W-:Y:S02]  /*69d0*/  SHF.L.U32 R196, R8, 0x10, RZ ;  /* 0x0000001008c47819 */ /* 0x000fe400000006ff */
[----:B------:R-:W-:-:S03]  /*69e0*/  F2FP.BF16.F32.PACK_AB R146, R194, R191 ;  /* 0x000000bfc292723e */ /* 0x000fc600000010ff */
[----:B------:R-:W-:Y:S01]  /*69f0*/  FFMA.FTZ R189, R189, R196, R198 ;  /* 0x000000c4bdbd7223 */ /* 0x000fe200000100c6 */
[----:B------:R-:W-:Y:S01]  /*6a00*/  FADD.FTZ R196, -R132, R215 ;  /* 0x000000d784c47221 */ /* 0x000fe20000010100 */
[----:B------:R-:W-:Y:S02]  /*6a10*/  SHF.L.U32 R198, R101, 0x10, RZ ;  /* 0x0000001065c67819 */ /* 0x000fe400000006ff */
[----:B------:R-:W-:Y:S01]  /*6a20*/  SHF.L.U32 R215, R168, 0x10, RZ ;  /* 0x00000010a8d77819 */ /* 0x000fe200000006ff */
[----:B------:R-:W-:Y:S01]  /*6a30*/  FMUL.FTZ R193, R131, R196 ;  /* 0x000000c483c17220 */ /* 0x000fe20000410000 */
[----:B------:R-:W-:-:S05]  /*6a40*/  SHF.L.U32 R196, R61, 0x10, RZ ;  /* 0x000000103dc47819 */ /* 0x000fca00000006ff */
[----:B------:R-:W-:Y:S01]  /*6a50*/  FFMA.FTZ R193, R193, R196, R198 ;  /* 0x000000c4c1c17223 */ /* 0x000fe200000100c6 */
[C---:B------:R-:W-:Y:S01]  /*6a60*/  FMUL.FTZ R196, R131.reuse, R210 ;  /* 0x000000d283c47220 */ /* 0x040fe20000410000 */
[----:B------:R-:W-:Y:S01]  /*6a70*/  SHF.L.U32 R198, R62, 0x10, RZ ;  /* 0x000000103ec67819 */ /* 0x000fe200000006ff */
[----:B------:R-:W-:Y:S02]  /*6a80*/  FADD.FTZ R210, -R132, R239 ;  /* 0x000000ef84d27221 */ /* 0x000fe40000010100 */
[----:B------:R-:W-:Y:S01]  /*6a90*/  FFMA.FTZ R196, R196, R195, R201 ;  /* 0x000000c3c4c47223 */ /* 0x000fe200000100c9 */
[----:B------:R-:W-:Y:S01]  /*6aa0*/  FMUL.FTZ R201, R131, R214 ;  /* 0x000000d683c97220 */ /* 0x000fe20000410000 */
[----:B------:R-:W-:-:S03]  /*6ab0*/  SHF.L.U32 R195, R4, 0x10, RZ ;  /* 0x0000001004c37819 */ /* 0x000fc600000006ff */
[----:B------:R-:W-:Y:S01]  /*6ac0*/  FFMA.FTZ R201, R201, R198, R200 ;  /* 0x000000c6c9c97223 */ /* 0x000fe200000100c8 */
[----:B------:R-:W-:Y:S01]  /*6ad0*/  FADD.FTZ R198, -R132, R211 ;  /* 0x000000d384c67221 */ /* 0x000fe20000010100 */
[----:B------:R-:W-:Y:S02]  /*6ae0*/  SHF.L.U32 R200, R104, 0x10, RZ ;  /* 0x0000001068c87819 */ /* 0x000fe400000006ff */
[----:B------:R-:W-:Y:S01]  /*6af0*/  SHF.L.U32 R211, R66, 0x10, RZ ;  /* 0x0000001042d37819 */ /* 0x000fe200000006ff */
[----:B------:R-:W-:-:S04]  /*6b00*/  FMUL.FTZ R198, R131, R198 ;  /* 0x000000c683c67220 */ /* 0x000fc80000410000 */
[----:B------:R-:W-:Y:S01]  /*6b10*/  FFMA.FTZ R206, R198, R195, R203 ;  /* 0x000000c3c6ce7223 */ /* 0x000fe200000100cb */
[----:B------:R-:W-:Y:S01]  /*6b20*/  FADD.FTZ R198, -R132, R213 ;  /* 0x000000d584c67221 */ /* 0x000fe20000010100 */
[----:B------:R-:W-:Y:S02]  /*6b30*/  SHF.L.U32 R195, R103, 0x10, RZ ;  /* 0x0000001067c37819 */ /* 0x000fe400000006ff */
[----:B------:R-:W-:Y:S01]  /*6b40*/  SHF.L.U32 R203, R0, 0x10, RZ ;  /* 0x0000001000cb7819 */ /* 0x000fe200000006ff */
[----:B------:R-:W-:Y:S01]  /*6b50*/  FMUL.FTZ R198, R131, R198 ;  /* 0x000000c683c67220 */ /* 0x000fe20000410000 */
[----:B------:R-:W-:Y:S02]  /*6b60*/  SHF.L.U32 R213, R167, 0x10, RZ ;  /* 0x00000010a7d57819 */ /* 0x000fe400000006ff */
[----:B------:R-:W-:Y:S01]  /*6b70*/  F2FP.BF16.F32.PACK_AB R126, R206, R201 ;  /* 0x000000c9ce7e723e */ /* 0x000fe200000010ff */
[----:B------:R-:W-:Y:S01]  /*6b80*/  FFMA.FTZ R209, R198, R209, R195 ;  /* 0x000000d1c6d17223 */ /* 0x000fe200000100c3 */
[----:B------:R-:W-:-:S02]  /*6b90*/  SHF.L.U32 R195, R2, 0x10, RZ ;  /* 0x0000001002c37819 */ /* 0x000fc400000006ff */
[----:B------:R-:W-:-:S03]  /*6ba0*/  SHF.L.U32 R198, R64, 0x10, RZ ;  /* 0x0000001040c67819 */ /* 0x000fc600000006ff */
[----:B------:R-:W-:Y:S01]  /*6bb0*/  FFMA.FTZ R214, R212, R195, R203 ;  /* 0x000000c3d4d67223 */ /* 0x000fe200000100cb */
[----:B------:R-:W-:Y:S01]  /*6bc0*/  FMUL.FTZ R195, R131, R224 ;  /* 0x000000e083c37220 */ /* 0x000fe20000410000 */
[----:B------:R-:W-:Y:S01]  /*6bd0*/  SHF.L.U32 R203, R157, 0x10, RZ ;  /* 0x000000109dcb7819 */ /* 0x000fe200000006ff */
[----:B------:R-:W-:Y:S01]  /*6be0*/  FMUL.FTZ R224, R131, R246 ;  /* 0x000000f683e07220 */ /* 0x000fe20000410000 */
[----:B------:R-:W-:Y:S01]  /*6bf0*/  SHF.L.U32 R212, R166, 0x10, RZ ;  /* 0x00000010a6d47819 */ /* 0x000fe200000006ff */
[----:B------:R-:W-:Y:S01]  /*6c00*/  FFMA.FTZ R195, R195, R198, R200 ;  /* 0x000000c6c3c37223 */ /* 0x000fe200000100c8 */
[C---:B------:R-:W-:Y:S01]  /*6c10*/  FADD.FTZ R198, -R132.reuse, R221 ;  /* 0x000000dd84c67221 */ /* 0x040fe20000010100 */
[C---:B------:R-:W-:Y:S01]  /*6c20*/  FADD.FTZ R200, -R132.reuse, R223 ;  /* 0x000000df84c87221 */ /* 0x040fe20000010100 */
[----:B------:R-:W-:Y:S01]  /*6c30*/  SHF.L.U32 R221, R67, 0x10, RZ ;  /* 0x0000001043dd7819 */ /* 0x000fe200000006ff */
[C---:B------:R-:W-:Y:S01]  /*6c40*/  FMUL.FTZ R223, R131.reuse, R234 ;  /* 0x000000ea83df7220 */ /* 0x040fe20000410000 */
[C---:B------:R-:W-:Y:S01]  /*6c50*/  FMUL.FTZ R198, R131.reuse, R198 ;  /* 0x000000c683c67220 */ /* 0x040fe20000410000 */
[----:B------:R-:W-:Y:S01]  /*6c60*/  FMUL.FTZ R200, R131, R200 ;  /* 0x000000c883c87220 */ /* 0x000fe20000410000 */
[----:B------:R-:W-:Y:S01]  /*6c70*/  FADD.FTZ R234, -R132, R247 ;  /* 0x000000f784ea7221 */ /* 0x000fe20000010100 */
[----:B------:R-:W-:Y:S01]  /*6c80*/  F2FP.BF16.F32.PACK_AB R127, R214, R209 ;  /* 0x000000d1d67f723e */ /* 0x000fe200000010ff */
[----:B------:R-:W-:Y:S01]  /*6c90*/  FFMA.FTZ R198, R198, R203, R205 ;  /* 0x000000cbc6c67223 */ /* 0x000fe200000100cd */
[----:B------:R-:W-:-:S02]  /*6ca0*/  SHF.L.U32 R203, R65, 0x10, RZ ;  /* 0x0000001041cb7819 */ /* 0x000fc400000006ff */
[----:B------:R-:W-:-:S05]  /*6cb0*/  SHF.L.U32 R205, R105, 0x10, RZ ;  /* 0x0000001069cd7819 */ /* 0x000fca00000006ff */
[----:B------:R-:W-:Y:S01]  /*6cc0*/  FFMA.FTZ R204, R204, R203, R205 ;  /* 0x000000cbcccc7223 */ /* 0x000fe200000100cd */
[----:B------:R-:W-:Y:S02]  /*6cd0*/  SHF.L.U32 R205, R159, 0x10, RZ ;  /* 0x000000109fcd7819 */ /* 0x000fe400000006ff */
[----:B------:R-:W-:-:S05]  /*6ce0*/  SHF.L.U32 R203, R160, 0x10, RZ ;  /* 0x00000010a0cb7819 */ /* 0x000fca00000006ff */
[----:B------:R-:W-:Y:S01]  /*6cf0*/  FFMA.FTZ R205, R200, R205, R203 ;  /* 0x000000cdc8cd7223 */ /* 0x000fe200000100cb */
[----:B------:R-:W-:Y:S01]  /*6d00*/  FADD.FTZ R200, -R132, R219 ;  /* 0x000000db84c87221 */ /* 0x000fe20000010100 */
[----:B------:R-:W-:Y:S02]  /*6d10*/  SHF.L.U32 R203, R106, 0x10, RZ ;  /* 0x000000106acb7819 */ /* 0x000fe400000006ff */
[----:B------:R-:W-:Y:S01]  /*6d20*/  SHF.L.U32 R219, R170, 0x10, RZ ;  /* 0x00000010aadb7819 */ /* 0x000fe200000006ff */
[----:B------:R-:W-:Y:S01]  /*6d30*/  FMUL.FTZ R200, R131, R200 ;  /* 0x000000c883c87220 */ /* 0x000fe20000410000 */
[----:B------:R-:W-:-:S03]  /*6d40*/  F2FP.BF16.F32.PACK_AB R129, R205, R204 ;  /* 0x000000cccd81723e */ /* 0x000fc600000010ff */
[----:B------:R-:W-:Y:S01]  /*6d50*/  FFMA.FTZ R211, R200, R211, R203 ;  /* 0x000000d3c8d37223 */ /* 0x000fe200000100cb */
[----:B------:R-:W-:Y:S01]  /*6d60*/  SHF.L.U32 R203, R161, 0x10, RZ ;  /* 0x00000010a1cb7819 */ /* 0x000fe200000006ff */
[----:B------:R-:W-:Y:S01]  /*6d70*/  FADD.FTZ R200, -R132, R225 ;  /* 0x000000e184c87221 */ /* 0x000fe20000010100 */
[----:B------:R-:W-:-:S03]  /*6d80*/  SHF.L.U32 R225, R113, 0x10, RZ ;  /* 0x0000001071e17819 */ /* 0x000fc600000006ff */
[----:B------:R-:W-:Y:S01]  /*6d90*/  FFMA.FTZ R216, R216, R203, R207 ;  /* 0x000000cbd8d87223 */ /* 0x000fe200000100cf */
[----:B------:R-:W-:Y:S01]  /*6da0*/  SHF.L.U32 R203, R107, 0x10, RZ ;  /* 0x000000106bcb7819 */ /* 0x000fe200000006ff */
[----:B------:R-:W-:Y:S01]  /*6db0*/  FMUL.FTZ R200, R131, R200 ;  /* 0x000000c883c87220 */ /* 0x000fe20000410000 */
        /* <DEDUP_REMOVED lines=8> */
[----:B------:R-:W-:-:S05]  /*6e40*/  SHF.L.U32 R207, R108, 0x10, RZ ;  /* 0x000000106ccf7819 */ /* 0x000fca00000006ff */
[----:B------:R-:W-:Y:S01]  /*6e50*/  FFMA.FTZ R200, R200, R203, R207 ;  /* 0x000000cbc8c87223 */ /* 0x000fe200000100cf */
[----:B------:R-:W-:Y:S01]  /*6e60*/  FMUL.FTZ R203, R131, R210 ;  /* 0x000000d283cb7220 */ /* 0x000fe20000410000 */
[----:B------:R-:W-:Y:S01]  /*6e70*/  SHF.L.U32 R210, R165, 0x10, RZ ;  /* 0x00000010a5d27819 */ /* 0x000fe200000006ff */
[----:B------:R-:W-:Y:S02]  /*6e80*/  FMUL.FTZ R207, R131, R238 ;  /* 0x000000ee83cf7220 */ /* 0x000fe40000410000 */
[----:B------:R-:W0:Y:S02]  /*6e90*/  LDC.64 R238, c[0x0][0x428] ;  /* 0x00010a00ffee7b82 */ /* 0x000e240000000a00 */
[----:B------:R-:W-:Y:S01]  /*6ea0*/  FFMA.FTZ R203, R203, R210, R212 ;  /* 0x000000d2cbcb7223 */ /* 0x000fe200000100d4 */
[----:B------:R-:W-:Y:S02]  /*6eb0*/  SHF.L.U32 R210, R69, 0x10, RZ ;  /* 0x0000001045d27819 */ /* 0x000fe400000006ff */
[----:B------:R-:W-:-:S05]  /*6ec0*/  SHF.L.U32 R212, R109, 0x10, RZ ;  /* 0x000000106dd47819 */ /* 0x000fca00000006ff */
[----:B------:R-:W-:Y:S01]  /*6ed0*/  FFMA.FTZ R207, R207, R210, R212 ;  /* 0x000000d2cfcf7223 */ /* 0x000fe200000100d4 */
[----:B------:R-:W-:Y:S01]  /*6ee0*/  FADD.FTZ R210, -R132, R237 ;  /* 0x000000ed84d27221 */ /* 0x000fe20000010100 */
[----:B------:R-:W-:-:S03]  /*6ef0*/  SHF.L.U32 R237, R116, 0x10, RZ ;  /* 0x0000001074ed7819 */ /* 0x000fc600000006ff */
[----:B------:R-:W-:-:S04]  /*6f00*/  FMUL.FTZ R210, R131, R210 ;  /* 0x000000d283d27220 */ /* 0x000fc80000410000 */
[----:B------:R-:W-:Y:S01]  /*6f10*/  FFMA.FTZ R212, R210, R213, R215 ;  /* 0x000000d5d2d47223 */ /* 0x000fe200000100d7 */
[----:B------:R-:W-:Y:S01]  /*6f20*/  FADD.FTZ R210, -R132, R235 ;  /* 0x000000eb84d27221 */ /* 0x000fe20000010100 */
[----:B------:R-:W-:Y:S02]  /*6f30*/  SHF.L.U32 R215, R70, 0x10, RZ ;  /* 0x0000001046d77819 */ /* 0x000fe400000006ff */
[----:B------:R-:W-:Y:S01]  /*6f40*/  SHF.L.U32 R213, R110, 0x10, RZ ;  /* 0x000000106ed57819 */ /* 0x000fe200000006ff */
[----:B------:R-:W-:Y:S01]  /*6f50*/  FMUL.FTZ R210, R131, R210 ;  /* 0x000000d283d27220 */ /* 0x000fe20000410000 */
[----:B------:R-:W-:Y:S01]  /*6f60*/  SHF.L.U32 R235, R75, 0x10, RZ ;  /* 0x000000104beb7819 */ /* 0x000fe200000006ff */
[----:B0-----:R-:W-:-:S04]  /*6f70*/  IMAD.WIDE.U32 R246, R179, 0x10, R238 ;  /* 0x00000010b3f67825 */ /* 0x001fc800078e00ee */
[----:B------:R-:W-:Y:S01]  /*6f80*/  FFMA.FTZ R215, R210, R215, R213 ;  /* 0x000000d7d2d77223 */ /* 0x000fe200000100d5 */
[----:B------:R-:W-:Y:S01]  /*6f90*/  SHF.L.U32 R210, R71, 0x10, RZ ;  /* 0x0000001047d27819 */ /* 0x000fe200000006ff */
[----:B------:R-:W-:Y:S01]  /*6fa0*/  IMAD.WIDE.U32 R190, R190, 0x10, R238 ;  /* 0x00000010bebe7825 */ /* 0x000fe200078e00ee */
        /* <DEDUP_REMOVED lines=8> */
[----:B------:R-:W-:Y:S01]  /*7030*/  SHF.L.U32 R233, R176, 0x10, RZ ;  /* 0x00000010b0e97819 */ /* 0x000fe200000006ff */
[----:B------:R-:W-:-:S04]  /*7040*/  IMAD.WIDE.U32 R182, R199, 0x10, R238 ;  /* 0x00000010c7b67825 */ /* 0x000fc800078e00ee */
[----:B------:R-:W-:Y:S01]  /*7050*/  FFMA.FTZ R228, R210, R213, R219 ;  /* 0x000000d5d2e47223 */ /* 0x000fe200000100db */
[----:B------:R-:W-:Y:S01]  /*7060*/  SHF.L.U32 R213, R72, 0x10, RZ ;  /* 0x0000001048d57819 */ /* 0x000fe200000006ff */
[----:B------:R-:W-:Y:S01]  /*7070*/  FMUL.FTZ R210, R131, R244 ;  /* 0x000000f483d27220 */ /* 0x000fe20000410000 */
[----:B------:R-:W-:Y:S01]  /*7080*/  SHF.L.U32 R219, R112, 0x10, RZ ;  /* 0x0000001070db7819 */ /* 0x000fe200000006ff */
[----:B------:R-:W-:Y:S01]  /*7090*/  IMAD.WIDE.U32 R244, R130, 0x10, R238 ;  /* 0x0000001082f47825 */ /* 0x000fe200078e00ee */
[----:B------:R-:W-:-:S03]  /*70a0*/  F2FP.BF16.F32.PACK_AB R130, R216, R211 ;  /* 0x000000d3d882723e */ /* 0x000fc600000010ff */
[----:B------:R-:W-:Y:S01]  /*70b0*/  FFMA.FTZ R210, R210, R213, R219 ;  /* 0x000000d5d2d27223 */ /* 0x000fe200000100db */
[----:B------:R-:W-:Y:S01]  /*70c0*/  FMUL.FTZ R213, R131, R218 ;  /* 0x000000da83d57220 */ /* 0x000fe20000410000 */
[----:B------:R-:W-:Y:S01]  /*70d0*/  SHF.L.U32 R218, R173, 0x10, RZ ;  /* 0x00000010adda7819 */ /* 0x000fe200000006ff */
[----:B------:R-:W-:Y:S01]  /*70e0*/  IMAD.WIDE.U32 R184, R208, 0x10, R238 ;  /* 0x00000010d0b87825 */ /* 0x000fe200078e00ee */
[----:B------:R-:W-:-:S03]  /*70f0*/  SHF.L.U32 R219, R73, 0x10, RZ ;  /* 0x0000001049db7819 */ /* 0x000fc600000006ff */
[----:B------:R-:W-:Y:S01]  /*7100*/  FFMA.FTZ R213, R213, R218, R222 ;  /* 0x000000dad5d57223 */ /* 0x000fe200000100de */
[----:B------:R-:W-:Y:S01]  /*7110*/  FADD.FTZ R218, -R132, R243 ;  /* 0x000000f384da7221 */ /* 0x000fe20000010100 */
[----:B------:R-:W-:Y:S01]  /*7120*/  SHF.L.U32 R222, R114, 0x10, RZ ;  /* 0x0000001072de7819 */ /* 0x000fe200000006ff */
[----:B------:R-:W-:-:S04]  /*7130*/  IMAD.WIDE.U32 R186, R217, 0x10, R238 ;  /* 0x00000010d9ba7825 */ /* 0x000fc800078e00ee */
[----:B------:R-:W-:-:S04]  /*7140*/  FMUL.FTZ R218, R131, R218 ;  /* 0x000000da83da7220 */ /* 0x000fc80000410000 */
[----:B------:R-:W-:Y:S01]  /*7150*/  FFMA.FTZ R219, R218, R219, R225 ;  /* 0x000000dbdadb7223 */ /* 0x000fe200000100e1 */
[----:B------:R-:W-:Y:S02]  /*7160*/  SHF.L.U32 R225, R175, 0x10, RZ ;  /* 0x00000010afe17819 */ /* 0x000fe400000006ff */
[----:B------:R-:W-:-:S03]  /*7170*/  SHF.L.U32 R218, R74, 0x10, RZ ;  /* 0x000000104ada7819 */ /* 0x000fc600000006ff */
[----:B------:R-:W-:Y:S01]  /*7180*/  FFMA.FTZ R224, R224, R225, R233 ;  /* 0x000000e1e0e07223 */ /* 0x000fe200000100e9 */
[----:B------:R-:W-:Y:S01]  /*7190*/  FMUL.FTZ R225, R131, R242 ;  /* 0x000000f283e17220 */ /* 0x000fe20000410000 */
[----:B------:R-:W-:Y:S01]  /*71a0*/  SHF.L.U32 R233, R115, 0x10, RZ ;  /* 0x0000001073e97819 */ /* 0x000fe200000006ff */
[----:B------:R-:W-:Y:S01]  /*71b0*/  IMAD.WIDE.U32 R242, R128, 0x10, R238 ;  /* 0x0000001080f27825 */ /* 0x000fe200078e00ee */
[----:B------:R-:W-:-:S03]  /*71c0*/  F2FP.BF16.F32.PACK_AB R128, R198, R195 ;  /* 0x000000c3c680723e */ /* 0x000fc600000010ff */
[----:B------:R-:W-:Y:S01]  /*71d0*/  FFMA.FTZ R225, R225, R218, R222 ;  /* 0x000000dae1e17223 */ /* 0x000fe200000100de */
[C---:B------:R-:W-:Y:S01]  /*71e0*/  FADD.FTZ R218, -R132.reuse, R241 ;  /* 0x000000f184da7221 */ /* 0x040fe20000010100 */
[----:B------:R-:W-:Y:S01]  /*71f0*/  FADD.FTZ R222, -R132, R249 ;  /* 0x000000f984de7221 */ /* 0x000fe20000010100 */
[----:B------:R-:W-:Y:S02]  /*7200*/  SHF.L.U32 R132, R78, 0x10, RZ ;  /* 0x000000104e847819 */ /* 0x000fe400000006ff */
[C---:B------:R-:W-:Y:S01]  /*7210*/  FMUL.FTZ R218, R131.reuse, R218 ;  /* 0x000000da83da7220 */ /* 0x040fe20000410000 */
[----:B------:R-:W-:-:S03]  /*7220*/  FMUL.FTZ R222, R131, R222 ;  /* 0x000000de83de7220 */ /* 0x000fc60000410000 */
[----:B------:R-:W-:Y:S01]  /*7230*/  FFMA.FTZ R235, R218, R235, R233 ;  /* 0x000000ebdaeb7223 */ /* 0x000fe200000100e9 */
[----:B------:R-:W-:Y:S01]  /*7240*/  SHF.L.U32 R233, R76, 0x10, RZ ;  /* 0x000000104ce97819 */ /* 0x000fe200000006ff */
[----:B------:R-:W-:-:S04]  /*7250*/  FMUL.FTZ R218, R131, R250 ;  /* 0x000000fa83da7220 */ /* 0x000fc80000410000 */
[----:B------:R-:W-:Y:S01]  /*7260*/  FFMA.FTZ R218, R218, R233, R237 ;  /* 0x000000e9dada7223 */ /* 0x000fe200000100ed */
[----:B------:R-:W-:Y:S02]  /*7270*/  SHF.L.U32 R233, R77, 0x10, RZ ;  /* 0x000000104de97819 */ /* 0x000fe400000006ff */
[----:B------:R-:W-:-:S05]  /*7280*/  SHF.L.U32 R237, R117, 0x10, RZ ;  /* 0x0000001075ed7819 */ /* 0x000fca00000006ff */
[----:B------:R-:W-:Y:S01]  /*7290*/  FFMA.FTZ R222, R222, R233, R237 ;  /* 0x000000e9dede7223 */ /* 0x000fe200000100ed */
[----:B------:R-:W-:Y:S01]  /*72a0*/  FMUL.FTZ R233, R131, R248 ;  /* 0x000000f883e97220 */ /* 0x000fe20000410000 */
[----:B------:R-:W-:Y:S01]  /*72b0*/  IMAD.WIDE.U32 R248, R181, 0x10, R238 ;  /* 0x00000010b5f87825 */ /* 0x000fe200078e00ee */
[----:B------:R-:W-:Y:S01]  /*72c0*/  SHF.L.U32 R237, R119, 0x10, RZ ;  /* 0x0000001077ed7819 */ /* 0x000fe200000006ff */
[----:B------:R-:W0:Y:S02]  /*72d0*/  LDC.64 R180, c[0x0][0x380] ;  /* 0x0000e000ffb47b82 */ /* 0x000e240000000a00 */
[----:B------:R-:W-:Y:S01]  /*72e0*/  FFMA.FTZ R233, R233, R132, R232 ;  /* 0x00000084e9e97223 */ /* 0x000fe200000100e8 */
[----:B------:R-:W-:Y:S01]  /*72f0*/  FMUL.FTZ R232, R131, R234 ;  /* 0x000000ea83e87220 */ /* 0x000fe20000410000 */
[----:B------:R-:W-:Y:S01]  /*7300*/  SHF.L.U32 R131, R79, 0x10, RZ ;  /* 0x000000104f837819 */ /* 0x000fe200000006ff */
[----:B------:R-:W-:Y:S01]  /*7310*/  IMAD.WIDE.U32 R238, R226, 0x10, R238 ;  /* 0x00000010e2ee7825 */ /* 0x000fe200078e00ee */
[----:B------:R-:W-:-:S02]  /*7320*/  F2FP.BF16.F32.PACK_AB R132, R125, R124 ;  /* 0x0000007c7d84723e */ /* 0x000fc400000010ff */
[----:B------:R-:W-:Y:S01]  /*7330*/  F2FP.BF16.F32.PACK_AB R125, R196, R193 ;  /* 0x000000c1c47d723e */ /* 0x000fe200000010ff */
[----:B------:R-:W-:Y:S01]  /*7340*/  FFMA.FTZ R232, R232, R131, R237 ;  /* 0x00000083e8e87223 */ /* 0x000fe200000100ed */
[----:B------:R-:W-:Y:S01]  /*7350*/  F2FP.BF16.F32.PACK_AB R124, R189, R188 ;  /* 0x000000bcbd7c723e */ /* 0x000fe200000010ff */
[----:B------:R1:W-:Y:S01]  /*7360*/  STG.E.128 desc[UR6][R242.64], R132 ;  /* 0x00000084f2007986 */ /* 0x0003e2000c101d06 */
[----:B------:R-:W-:-:S03]  /*7370*/  F2FP.BF16.F32.PACK_AB R131, R252, R221 ;  /* 0x000000ddfc83723e */ /* 0x000fc600000010ff */
[----:B------:R2:W-:Y:S04]  /*7380*/  STG.E.128 desc[UR6][R244.64], R136 ;  /* 0x00000088f4007986 */ /* 0x0005e8000c101d06 */
[----:B------:R3:W-:Y:S04]  /*7390*/  STG.E.128 desc[UR6][R246.64], R140 ;  /* 0x0000008cf6007986 */ /* 0x0007e8000c101d06 */
[----:B------:R4:W-:Y:S01]  /*73a0*/  STG.E.128 desc[UR6][R248.64], R144 ;  /* 0x00000090f8007986 */ /* 0x0009e2000c101d06 */
[----:B0-----:R-:W-:-:S03]  /*73b0*/  LEA R178, R180, R178, 0x2 ;  /* 0x000000b2b4b27211 */ /* 0x001fc600078e10ff */
[----:B------:R4:W-:Y:S01]  /*73c0*/  STG.E.128 desc[UR6][R190.64], R124 ;  /* 0x0000007cbe007986 */ /* 0x0009e2000c101d06 */
[----:B-1----:R-:W-:Y:S02]  /*73d0*/  F2FP.BF16.F32.PACK_AB R135, R228, R223 ;  /* 0x000000dfe487723e */ /* 0x002fe400000010ff */
[----:B------:R-:W-:Y:S01]  /*73e0*/  F2FP.BF16.F32.PACK_AB R134, R220, R215 ;  /* 0x000000d7dc86723e */ /* 0x000fe200000010ff */
[----:B------:R4:W-:Y:S01]  /*73f0*/  STG.E.128 desc[UR6][R182.64], R128 ;  /* 0x00000080b6007986 */ /* 0x0009e2000c101d06 */
[----:B------:R-:W-:Y:S02]  /*7400*/  F2FP.BF16.F32.PACK_AB R133, R212, R207 ;  /* 0x000000cfd485723e */ /* 0x000fe400000010ff */
[----:B------:R-:W-:Y:S02]  /*7410*/  F2FP.BF16.F32.PACK_AB R132, R203, R200 ;  /* 0x000000c8cb84723e */ /* 0x000fe400000010ff */
[----:B--2---:R-:W-:Y:S02]  /*7420*/  F2FP.BF16.F32.PACK_AB R139, R240, R235 ;  /* 0x000000ebf08b723e */ /* 0x004fe400000010ff */
[----:B------:R-:W-:Y:S01]  /*7430*/  F2FP.BF16.F32.PACK_AB R138, R236, R225 ;  /* 0x000000e1ec8a723e */ /* 0x000fe200000010ff */
[----:B------:R4:W-:Y:S01]  /*7440*/  STG.E.128 desc[UR6][R184.64], R132 ;  /* 0x00000084b8007986 */ /* 0x0009e2000c101d06 */
[----:B------:R-:W-:-:S02]  /*7450*/  F2FP.BF16.F32.PACK_AB R137, R224, R219 ;  /* 0x000000dbe089723e */ /* 0x000fc400000010ff */
[----:B------:R-:W-:Y:S02]  /*7460*/  F2FP.BF16.F32.PACK_AB R136, R213, R210 ;  /* 0x000000d2d588723e */ /* 0x000fe400000010ff */
[----:B---3--:R-:W-:Y:S02]  /*7470*/  F2FP.BF16.F32.PACK_AB R143, R231, R232 ;  /* 0x000000e8e78f723e */ /* 0x008fe400000010ff */
[----:B------:R-:W-:Y:S01]  /*7480*/  F2FP.BF16.F32.PACK_AB R142, R230, R233 ;  /* 0x000000e9e68e723e */ /* 0x000fe200000010ff */
[----:B------:R4:W-:Y:S01]  /*7490*/  STG.E.128 desc[UR6][R186.64], R136 ;  /* 0x00000088ba007986 */ /* 0x0009e2000c101d06 */
[----:B------:R-:W-:Y:S02]  /*74a0*/  F2FP.BF16.F32.PACK_AB R141, R229, R222 ;  /* 0x000000dee58d723e */ /* 0x000fe400000010ff */
[----:B------:R-:W-:Y:S02]  /*74b0*/  F2FP.BF16.F32.PACK_AB R140, R227, R218 ;  /* 0x000000dae38c723e */ /* 0x000fe400000010ff */
[----:B------:R-:W-:-:S03]  /*74c0*/  ISETP.GE.AND P2, PT, R178, R181, PT ;  /* 0x000000b5b200720c */ /* 0x000fc60003f46270 */
[----:B------:R4:W-:Y:S10]  /*74d0*/  STG.E.128 desc[UR6][R238.64], R140 ;  /* 0x0000008cee007986 */ /* 0x0009f4000c101d06 */
[----:B------:R-:W-:Y:S05]  /*74e0*/  @!P2 BRA `(.L_x_121) ;  /* 0xffffff940024a947 */ /* 0x000fea000383ffff */
[----:B------:R-:W-:Y:S05]  /*74f0*/  EXIT ;  /* 0x000000000000794d */ /* 0x000fea0003800000 */
.L_x_120:
        /* <DEDUP_REMOVED lines=8> */
.L_x_123:
[----:B------:R-:W-:Y:S05]  /*7580*/  BSYNC B0 ;  /* 0x0000000000007941 */ /* 0x000fea0003800000 */
.L_x_122:
[----:B------:R-:W-:Y:S01]  /*7590*/  FADD.FTZ R236, R126, R124 ;  /* 0x0000007c7eec7221 */ /* 0x000fe20000010000 */
[----:B------:R-:W-:Y:S01]  /*75a0*/  HFMA2 R131, -RZ, RZ, 0, 1.1920928955078125e-07 ;  /* 0x00000002ff837431 */ /* 0x000fe200000001ff */
[----:B------:R-:W-:Y:S01]  /*75b0*/  MOV R132, 0x1f ;  /* 0x0000001f00847802 */ /* 0x000fe20000000f00 */
[----:B------:R-:W0:Y:S01]  /*75c0*/  LDC R127, c[0x0][0x400] ;  /* 0x00010000ff7f7b82 */ /* 0x000e220000000800 */
[----:B------:R-:W-:Y:S02]  /*75d0*/  MOV R125, 0xffffffff ;  /* 0xffffffff007d7802 */ /* 0x000fe40000000f00 */
[----:B------:R-:W-:-:S07]  /*75e0*/  MOV R240, R236 ;  /* 0x000000ec00f07202 */ /* 0x000fce0000000f00 */
[----:B0-----:R-:W-:Y:S05]  /*75f0*/  WARPSYNC.COLLECTIVE R125, `(.L_x_124) ;  /* 0x000000007d087348 */ /* 0x001fea0003c00000 */
[----:B------:R1:W2:Y:S02]  /*7600*/  SHFL.BFLY P3, R124, R240, R131, R132 ;  /* 0x0c000083f07c7389 */ /* 0x0002a40000060084 */
[----:B012---:R-:W-:Y:S05]  /*7610*/  ENDCOLLECTIVE ;  /* 0x000000000000791b */ /* 0x007fea0003800000 */
.L_x_124:
[----:B------:R-:W-:Y:S02]  /*7620*/  HFMA2 R131, -RZ, RZ, 0, 2.384185791015625e-07 ;  /* 0x00000004ff837431 */ /* 0x000fe400000001ff */
[----:B------:R-:W-:-:S07]  /*7630*/  FADD.FTZ R240, R236, R124 ;  /* 0x0000007cecf07221 */ /* 0x000fce0000010000 */
[----:B------:R-:W-:Y:S05]  /*7640*/  WARPSYNC.COLLECTIVE R125, `(.L_x_125) ;  /* 0x000000007d087348 */ /* 0x000fea0003c00000 */
[----:B------:R0:W1:Y:S02]  /*7650*/  SHFL.BFLY P3, R124, R240, R131, R132 ;  /* 0x0c000083f07c7389 */ /* 0x0000640000060084 */
[----:B01----:R-:W-:Y:S05]  /*7660*/  ENDCOLLECTIVE ;  /* 0x000000000000791b */ /* 0x003fea0003800000 */
.L_x_125:
[----:B------:R-:W-:Y:S01]  /*7670*/  MOV R131, 0x8 ;  /* 0x0000000800837802 */ /* 0x000fe20000000f00 */
[----:B------:R-:W-:-:S07]  /*7680*/  FADD.FTZ R240, R240, R124 ;  /* 0x0000007cf0f07221 */ /* 0x000fce0000010000 */
[----:B------:R-:W-:Y:S05]  /*7690*/  WARPSYNC.COLLECTIVE R125, `(.L_x_126) ;  /* 0x000000007d087348 */ /* 0x000fea0003c00000 */
[----:B------:R0:W1:Y:S02]  /*76a0*/  SHFL.BFLY P3, R124, R240, R131, R132 ;  /* 0x0c000083f07c7389 */ /* 0x0000640000060084 */
[----:B01----:R-:W-:Y:S05]  /*76b0*/  ENDCOLLECTIVE ;  /* 0x000000000000791b */ /* 0x003fea0003800000 */
.L_x_126:
[----:B------:R-:W-:Y:S02]  /*76c0*/  HFMA2 R131, -RZ, RZ, 0, 9.5367431640625e-07 ;  /* 0x00000010ff837431 */ /* 0x000fe400000001ff */
[----:B------:R-:W-:-:S05]  /*76d0*/  FADD.FTZ R236, R240, R124 ;  /* 0x0000007cf0ec7221 */ /* 0x000fca0000010000 */
[----:B------:R-:W-:-:S07]  /*76e0*/  MOV R240, R236 ;  /* 0x000000ec00f07202 */ /* 0x000fce0000000f00 */
[----:B------:R-:W-:Y:S05]  /*76f0*/  WARPSYNC.COLLECTIVE R125, `(.L_x_127) ;  /* 0x000000007d087348 */ /* 0x000fea0003c00000 */
[----:B------:R0:W1:Y:S02]  /*7700*/  SHFL.BFLY P3, R124, R240, R131, R132 ;  /* 0x0c000083f07c7389 */ /* 0x0000640000060084 */
[----:B01----:R-:W-:Y:S05]  /*7710*/  ENDCOLLECTIVE ;  /* 0x000000000000791b */ /* 0x003fea0003800000 */
.L_x_127:
[----:B------:R-:W-:Y:S02]  /*7720*/  HFMA2 R131, -RZ, RZ, 0, 5.9604644775390625e-08 ;  /* 0x00000001ff837431 */ /* 0x000fe400000001ff */
[----:B------:R-:W-:-:S04]  /*7730*/  FADD.FTZ R124, R236, R124 ;  /* 0x0000007cec7c7221 */ /* 0x000fc80000010000 */
[----:B------:R-:W-:-:S04]  /*7740*/  FMUL.FTZ R126, R124, R127 ;  /* 0x0000007f7c7e7220 */ /* 0x000fc80000410000 */
[C---:B------:R-:W-:Y:S01]  /*7750*/  FADD.FTZ R124, -R126.reuse, R140 ;  /* 0x0000008c7e7c7221 */ /* 0x040fe20000010100 */
[C---:B------:R-:W-:Y:S01]  /*7760*/  FADD.FTZ R236, -R126.reuse, R133 ;  /* 0x000000857eec7221 */ /* 0x040fe20000010100 */
[----:B------:R-:W-:Y:S02]  /*7770*/  FADD.FTZ R125, -R126, R134 ;  /* 0x000000867e7d7221 */ /* 0x000fe40000010100 */
[----:B------:R-:W-:-:S04]  /*7780*/  FFMA.FTZ R124, R124, R124, RZ ;  /* 0x0000007c7c7c7223 */ /* 0x000fc800000100ff */
[----:B------:R-:W-:Y:S01]  /*7790*/  FFMA.FTZ R124, R236, R236, R124 ;  /* 0x000000ecec7c7223 */ /* 0x000fe2000001007c */
[----:B------:R-:W-:-:S04]  /*77a0*/  FADD.FTZ R236, -R126, R139 ;  /* 0x0000008b7eec7221 */ /* 0x000fc80000010100 */
[----:B------:R-:W-:-:S04]  /*77b0*/  FFMA.FTZ R124, R236, R236, R124 ;  /* 0x000000ecec7c7223 */ /* 0x000fc8000001007c */
        /* <DEDUP_REMOVED lines=153> */
[----:B------:R-:W-:-:S04]  /*8150*/  MOV R125, 0xffffffff ;  /* 0xffffffff007d7802 */ /* 0x000fc80000000f00 */
[----:B------:R-:W-:-:S07]  /*8160*/  MOV R240, R236 ;  /* 0x000000ec00f07202 */ /* 0x000fce0000000f00 */
[----:B------:R-:W-:Y:S05]  /*8170*/  WARPSYNC.COLLECTIVE R125, `(.L_x_128) ;  /* 0x000000007d087348 */ /* 0x000fea0003c00000 */
[----:B------:R0:W1:Y:S02]  /*8180*/  SHFL.BFLY P3, R124, R240, R131, R132 ;  /* 0x0c000083f07c7389 */ /* 0x0000640000060084 */
[----:B01----:R-:W-:Y:S05]  /*8190*/  ENDCOLLECTIVE ;  /* 0x000000000000791b */ /* 0x003fea0003800000 */
.L_x_128:
[----:B------:R-:W-:Y:S02]  /*81a0*/  HFMA2 R131, -RZ, RZ, 0, 1.1920928955078125e-07 ;  /* 0x00000002ff837431 */ /* 0x000fe400000001ff */
[----:B------:R-:W-:-:S07]  /*81b0*/  FADD.FTZ R240, R236, R124 ;  /* 0x0000007cecf07221 */ /* 0x000fce0000010000 */
[----:B------:R-:W-:Y:S05]  /*81c0*/  WARPSYNC.COLLECTIVE R125, `(.L_x_129) ;  /* 0x000000007d087348 */ /* 0x000fea0003c00000 */
[----:B------:R0:W1:Y:S02]  /*81d0*/  SHFL.BFLY P3, R124, R240, R131, R132 ;  /* 0x0c000083f07c7389 */ /* 0x0000640000060084 */
[----:B01----:R-:W-:Y:S05]  /*81e0*/  ENDCOLLECTIVE ;  /* 0x000000000000791b */ /* 0x003fea0003800000 */
.L_x_129:
[----:B------:R-:W-:Y:S01]  /*81f0*/  MOV R131, 0x4 ;  /* 0x0000000400837802 */ /* 0x000fe20000000f00 */
[----:B------:R-:W-:-:S07]  /*8200*/  FADD.FTZ R240, R240, R124 ;  /* 0x0000007cf0f07221 */ /* 0x000fce0000010000 */
[----:B------:R-:W-:Y:S05]  /*8210*/  WARPSYNC.COLLECTIVE R125, `(.L_x_130) ;  /* 0x000000007d087348 */ /* 0x000fea0003c00000 */
[----:B------:R0:W1:Y:S02]  /*8220*/  SHFL.BFLY P3, R124, R240, R131, R132 ;  /* 0x0c000083f07c7389 */ /* 0x0000640000060084 */
[----:B01----:R-:W-:Y:S05]  /*8230*/  ENDCOLLECTIVE ;  /* 0x000000000000791b */ /* 0x003fea0003800000 */
.L_x_130:
[----:B------:R-:W-:Y:S02]  /*8240*/  HFMA2 R131, -RZ, RZ, 0, 4.76837158203125e-07 ;  /* 0x00000008ff837431 */ /* 0x000fe400000001ff */
[----:B------:R-:W-:-:S05]  /*8250*/  FADD.FTZ R236, R240, R124 ;  /* 0x0000007cf0ec7221 */ /* 0x000fca0000010000 */
[----:B------:R-:W-:-:S07]  /*8260*/  MOV R240, R236 ;  /* 0x000000ec00f07202 */ /* 0x000fce0000000f00 */
[----:B------:R-:W-:Y:S05]  /*8270*/  WARPSYNC.COLLECTIVE R125, `(.L_x_131) ;  /* 0x000000007d087348 */ /* 0x000fea0003c00000 */
[----:B------:R0:W1:Y:S02]  /*8280*/  SHFL.BFLY P3, R124, R240, R131, R132 ;  /* 0x0c000083f07c7389 */ /* 0x0000640000060084 */
[----:B01----:R-:W-:Y:S05]  /*8290*/  ENDCOLLECTIVE ;  /* 0x000000000000791b */ /* 0x003fea0003800000 */
.L_x_131:
[----:B------:R-:W-:Y:S02]  /*82a0*/  HFMA2 R131, -RZ, RZ, 0, 9.5367431640625e-07 ;  /* 0x00000010ff837431 */ /* 0x000fe400000001ff */
[----:B------:R-:W-:-:S05]  /*82b0*/  FADD.FTZ R236, R236, R124 ;  /* 0x0000007cecec7221 */ /* 0x000fca0000010000 */
[----:B------:R-:W-:-:S07]  /*82c0*/  MOV R240, R236 ;  /* 0x000000ec00f07202 */ /* 0x000fce0000000f00 */
[----:B------:R-:W-:Y:S05]  /*82d0*/  WARPSYNC.COLLECTIVE R125, `(.L_x_132) ;  /* 0x000000007d087348 */ /* 0x000fea0003c00000 */
[----:B------:R0:W1:Y:S02]  /*82e0*/  SHFL.BFLY P3, R124, R240, R131, R132 ;  /* 0x0c000083f07c7389 */ /* 0x0000640000060084 */
[----:B01----:R-:W-:Y:S05]  /*82f0*/  ENDCOLLECTIVE ;  /* 0x000000000000791b */ /* 0x003fea0003800000 */
.L_x_132:
[----:B------:R-:W-:Y:S05]  /*8300*/  BRA `(.L_x_133) ;  /* 0xffffffd000cc7947 */ /* 0x000fea000383ffff */
.L_x_134:
        /* <DEDUP_REMOVED lines=15> */
.L_x_88417:


//--------------------- .text._ZN10layer_norm13ln_fwd_kernelINS_13Kernel_traitsI13__nv_bfloat16S2_S2_S2_fjLj2560ELj1ELj4ELj1ELj16ENS_18Kernel_traits_baseILj2560ES2_S2_S2_S2_fjLj128EEEEELb0ELb0ELb1ELb0EEEvNS_9FwdParamsE --------------------------
	.section	.text._ZN10layer_norm13ln_fwd_kernelINS_13Kernel_traitsI13__nv_bfloat16S2_S2_S2_fjLj2560ELj1ELj4ELj1ELj16ENS_18Kernel_traits_baseILj2560ES2_S2_S2_S2_fjLj128EEEEELb0ELb0ELb1ELb0EEEvNS_9FwdParamsE,"ax",@progbits
	.align	128
        .global         _ZN10layer_norm13ln_fwd_kernelINS_13Kernel_traitsI13__nv_bfloat16S2_S2_S2_fjLj2560ELj1ELj4ELj1ELj16ENS_18Kernel_traits_baseILj2560ES2_S2_S2_S2_fjLj128EEEEELb0ELb0ELb1ELb0EEEvNS_9FwdParamsE
        .type           _ZN10layer_norm13ln_fwd_kernelINS_13Kernel_traitsI13__nv_bfloat16S2_S2_S2_fjLj2560ELj1ELj4ELj1ELj16ENS_18Kernel_traits_baseILj2560ES2_S2_S2_S2_fjLj128EEEEELb0ELb0ELb1ELb0EEEvNS_9FwdParamsE,@function
        .size           _ZN10layer_norm13ln_fwd_kernelINS_13Kernel_traitsI13__nv_bfloat16S2_S2_S2_fjLj2560ELj1ELj4ELj1ELj16ENS_18Kernel_traits_baseILj2560ES2_S2_S2_S2_fjLj128EEEEELb0ELb0ELb1ELb0EEEvNS_9FwdParamsE,(.L_x_88418 - _ZN10layer_norm13ln_fwd_kernelINS_13Kernel_traitsI13__nv_bfloat16S2_S2_S2_fjLj2560ELj1ELj4ELj1ELj16ENS_18Kernel_traits_baseILj2560ES2_S2_S2_S2_fjLj128EEEEELb0ELb0ELb1ELb0EEEvNS_9FwdParamsE)
        .other          _ZN10layer_norm13ln_fwd_kernelINS_13Kernel_traitsI13__nv_bfloat16S2_S2_S2_fjLj2560ELj1ELj4ELj1ELj16ENS_18Kernel_traits_baseILj2560ES2_S2_S2_S2_fjLj128EEEEELb0ELb0ELb1ELb0EEEvNS_9FwdParamsE,@"STO_CUDA_ENTRY STV_DEFAULT"
_ZN10layer_norm13ln_fwd_kernelINS_13Kernel_traitsI13__nv_bfloat16S2_S2_S2_fjLj2560ELj1ELj4ELj1ELj16ENS_18Kernel_traits_baseILj2560ES2_S2_S2_S2_fjLj128EEEEELb0ELb0ELb1ELb0EEEvNS_9FwdParamsE:
.text._ZN10layer_norm13ln_fwd_kernelINS_13Kernel_traitsI13__nv_bfloat16S2_S2_S2_fjLj2560ELj1ELj4ELj1ELj16ENS_18Kernel_traits_baseILj2560ES2_S2_S2_S2_fjLj128EEEEELb0ELb0ELb1ELb0EEEvNS_9FwdParamsE:
        /* <DEDUP_REMOVED lines=11> */
[----:B0-----:R-:W-:Y:S01]  /*00b0*/  LOP3.LUT R157, R155, 0x1f, RZ, 0xc0, !PT ;  /* 0x0000001f9b9d7812 */ /* 0x001fe200078ec0ff */
[----:B----4-:R-:W-:Y:S01]  /*00c0*/  USHF.L.U32 UR4, UR4, 0x2, URZ ;  /* 0x0000000204047899 */ /* 0x010fe200080006ff */
[----:B------:R-:W-:Y:S02]  /*00d0*/  SHF.R.U32.HI R155, RZ, 0x5, R155 ;  /* 0x00000005ff9b7819 */ /* 0x000fe4000001169b */
[----:B------:R-:W-:Y:S02]  /*00e0*/  LOP3.LUT R3, R157, 0x1f, RZ, 0x3c, !PT ;  /* 0x0000001f9d037812 */ /* 0x000fe400078e3cff */
[----:B------:R-:W-:Y:S02]  /*00f0*/  MOV R31, R157 ;  /* 0x0000009d001f7202 */ /* 0x000fe40000000f00 */
[----:B------:R-:W-:-:S02]  /*0100*/  LEA.HI.SX32 R156, R0, R3, 0x1d ;  /* 0x00000003009c7211 */ /* 0x000fc400078feaff */
        /* <DEDUP_REMOVED lines=26> */
[----:B------:R-:W-:Y:S02]  /*02b0*/  @P6 IADD3 R31, PT, PT, R31, 0x20, RZ ;  /* 0x000000201f1f6810 */ /* 0x000fe40007ffe0ff */
[----:B------:R-:W-:-:S04]  /*02c0*/  ISETP.GE.U32.AND P6, PT, R156, 0x100, PT ;  /* 0x000001009c00780c */ /* 0x000fc80003fc6070 */
[----:B------:R-:W3:Y:S08]  /*02d0*/  @P2 LDC.64 R18, c[0x0][0x3d0] ;  /* 0x0000f400ff122b82 */ /* 0x000ef00000000a00 */
[----:B------:R-:W3:Y:S01]  /*02e0*/  @P2 LDC.64 R20, c[0x0][0x438] ;  /* 0x00010e00ff142b82 */ /* 0x000ee20000000a00 */
[----:B------:R-:W-:-:S07]  /*02f0*/  ISETP.GE.U32.AND P5, PT, R156, 0x120, PT ;  /* 0x000001209c00780c */ /* 0x000fce0003fa6070 */
[----:B0-----:R-:W0:Y:S01]  /*0300*/  @P3 LDC.64 R2, c[0x0][0x3d0] ;  /* 0x0000f400ff023b82 */ /* 0x001e220000000a00 */
[----:B----4-:R-:W-:-:S07]  /*0310*/  @P0 IMAD.WIDE.U32 R10, R31, 0x10, R10 ;  /* 0x000000101f0a0825 */ /* 0x010fce00078e000a */
[----:B------:R-:W4:Y:S01]  /*0320*/  @P3 LDC.64 R22, c[0x0][0x438] ;  /* 0x00010e00ff163b82 */ /* 0x000f220000000a00 */
[C---:B-1----:R-:W-:Y:S01]  /*0330*/  @P0 IMAD.WIDE.U32 R12, R31.reuse, 0x10, R12 ;  /* 0x000000101f0c0825 */ /* 0x042fe200078e000c */
[----:B------:R1:W5:Y:S03]  /*0340*/  @P0 LDG.E.128 R108, desc[UR6][R10.64] ;  /* 0x000000060a6c0981 */ /* 0x000366000c1e1d00 */
[----:B------:R-:W-:Y:S01]  /*0350*/  @P0 VIADD R31, R31, 0x20 ;  /* 0x000000201f1f0836 */ /* 0x000fe20000000000 */
[----:B------:R1:W5:Y:S02]  /*0360*/  @P0 LD.E.128 R104, desc[UR6][R12.64] ;  /* 0x000000060c680980 */ /* 0x000364000c101d00 */
[----:B------:R-:W1:Y:S01]  /*0370*/  @P4 LDC.64 R4, c[0x0][0x3d0] ;  /* 0x0000f400ff044b82 */ /* 0x000e620000000a00 */
[----:B--2---:R-:W-:-:S07]  /*0380*/  @P1 IMAD.WIDE.U32 R14, R31, 0x10, R14 ;  /* 0x000000101f0e1825 */ /* 0x004fce00078e000e */
        /* <DEDUP_REMOVED lines=15> */
[C---:B----4-:R-:W-:Y:S01]  /*0480*/  @P3 IMAD.WIDE.U32 R22, R31.reuse, 0x10, R22 ;  /* 0x000000101f163825 */ /* 0x050fe200078e0016 */
[----:B------:R4:W5:Y:S03]  /*0490*/  @P3 LDG.E.128 R84, desc[UR6][R2.64] ;  /* 0x0000000602543981 */ /* 0x000966000c1e1d00 */
[----:B------:R-:W-:Y:S01]  /*04a0*/  @P3 VIADD R31, R31, 0x20 ;  /* 0x000000201f1f3836 */ /* 0x000fe20000000000 */
[----:B------:R4:W5:Y:S03]  /*04b0*/  @P3 LD.E.128 R80, desc[UR6][R22.64] ;  /* 0x0000000616503980 */ /* 0x000966000c101d00 */
[----:B-1----:R-:W-:-:S04]  /*04c0*/  @P4 IMAD.WIDE.U32 R4, R31, 0x10, R4 ;  /* 0x000000101f044825 */ /* 0x002fc800078e0004 */
        /* <DEDUP_REMOVED lines=15> */
[----:B----4-:R-:W-:Y:S05]  /*05c0*/  @!P0 BRA `(.L_x_137) ;  /* 0x0000000400a08947 */ /* 0x010fea0003800000 */
[----:B------:R-:W0:Y:S08]  /*05d0*/  LDC.64 R52, c[0x0][0x3d0] ;  /* 0x0000f400ff347b82 */ /* 0x000e300000000a00 */
[----:B------:R-:W1:Y:S01]  /*05e0*/  LDC.64 R48, c[0x0][0x438] ;  /* 0x00010e00ff307b82 */ /* 0x000e620000000a00 */
[----:B0-----:R-:W-:-:S06]  /*05f0*/  IMAD.WIDE.U32 R52, R31, 0x10, R52 ;  /* 0x000000101f347825 */ /* 0x001fcc00078e0034 */
[----:B------:R-:W5:Y:S01]  /*0600*/  LDG.E.128 R52, desc[UR6][R52.64] ;  /* 0x0000000634347981 */ /* 0x000f62000c1e1d00 */
[----:B-1----:R-:W-:-:S06]  /*0610*/  IMAD.WIDE.U32 R48, R31, 0x10, R48 ;  /* 0x000000101f307825 */ /* 0x002fcc00078e0030 */
[----:B------:R-:W5:Y:S01]  /*0620*/  LD.E.128 R48, desc[UR6][R48.64] ;  /* 0x0000000630307980 */ /* 0x000f62000c101d00 */
[----:B------:R-:W-:Y:S05]  /*0630*/  BRA `(.L_x_137) ;  /* 0x0000000400847947 */ /* 0x000fea0003800000 */
.L_x_136:
        /* <DEDUP_REMOVED lines=17> */
[C---:B------:R-:W-:Y:S02]  /*0750*/  ISETP.GE.U32.AND P1, PT, R156.reuse, 0x100, PT ;  /* 0x000001009c00780c */ /* 0x040fe40003f26070 */
[----:B------:R-:W-:Y:S01]  /*0760*/  @P6 IADD3 R31, PT, PT, R31, 0x20, RZ ;  /* 0x000000201f1f6810 */ /* 0x000fe20007ffe0ff */
[----:B------:R-:W-:Y:S01]  /*0770*/  @P6 IMAD.MOV.U32 R115, RZ, RZ, RZ ;  /* 0x000000ffff736224 */ /* 0x000fe200078e00ff */
[----:B------:R1:W5:Y:S02]  /*0780*/  @P6 LDG.E.128 R116, desc[UR6][R4.64] ;  /* 0x0000000604746981 */ /* 0x000364000c1e1d00 */
[----:B------:R-:W1:Y:S01]  /*0790*/  @P3 LDC.64 R12, c[0x0][0x3d0] ;  /* 0x0000f400ff0c3b82 */ /* 0x000e620000000a00 */
[----:B------:R-:W-:Y:S01]  /*07a0*/  ISETP.GE.U32.AND P6, PT, R156, 0x120, PT ;  /* 0x000001209c00780c */ /* 0x000fe20003fc6070 */
[C---:B--2---:R-:W-:Y:S01]  /*07b0*/  @P5 IMAD.WIDE.U32 R6, R31.reuse, 0x10, R6 ;  /* 0x000000101f065825 */ /* 0x044fe200078e0006 */
[----:B------:R-:W-:-:S02]  /*07c0*/  @P5 IADD3 R31, PT, PT, R31, 0x20, RZ ;  /* 0x000000201f1f5810 */ /* 0x000fc40007ffe0ff */
[----:B------:R-:W-:Y:S02]  /*07d0*/  @P5 MOV R107, RZ ;  /* 0x000000ff006b5202 */ /* 0x000fe40000000f00 */
[----:B------:R2:W5:Y:S01]  /*07e0*/  @P5 LDG.E.128 R108, desc[UR6][R6.64] ;  /* 0x00000006066c5981 */ /* 0x000562000c1e1d00 */
[----:B------:R-:W2:Y:S01]  /*07f0*/  @P2 LDC.64 R14, c[0x0][0x3d0] ;  /* 0x0000f400ff0e2b82 */ /* 0x000ea20000000a00 */
[C---:B---3--:R-:W-:Y:S01]  /*0800*/  @P0 IMAD.WIDE.U32 R8, R31.reuse, 0x10, R8 ;  /* 0x000000101f080825 */ /* 0x048fe200078e0008 */
[----:B------:R-:W-:-:S04]  /*0810*/  @P0 IADD3 R31, PT, PT, R31, 0x20, RZ ;  /* 0x000000201f1f0810 */ /* 0x000fc80007ffe0ff */
[----:B------:R3:W5:Y:S02]  /*0820*/  @P0 LDG.E.128 R100, desc[UR6][R8.64] ;  /* 0x0000000608640981 */ /* 0x000764000c1e1d00 */
[----:B0-----:R-:W0:Y:S01]  /*0830*/  @P1 LDC.64 R2, c[0x0][0x3d0] ;  /* 0x0000f400ff021b82 */ /* 0x001e220000000a00 */
[----:B----4-:R-:W-:-:S04]  /*0840*/  @P4 IMAD.WIDE.U32 R10, R31, 0x10, R10 ;  /* 0x000000101f0a4825 */ /* 0x010fc800078e000a */
[----:B------:R-:W-:Y:S01]  /*0850*/  @P4 VIADD R31, R31, 0x20 ;  /* 0x000000201f1f4836 */ /* 0x000fe20000000000 */
[----:B------:R3:W5:Y:S02]  /*0860*/  @P4 LDG.E.128 R92, desc[UR6][R10.64] ;  /* 0x000000060a5c4981 */ /* 0x000764000c1e1d00 */
[----:B------:R-:W4:Y:S01]  /*0870*/  @P6 LDC.64 R16, c[0x0][0x3d0] ;  /* 0x0000f400ff106b82 */ /* 0x000f220000000a00 */
[C---:B-1----:R-:W-:Y:S01]  /*0880*/  @P3 IMAD.WIDE.U32 R12, R31.reuse, 0x10, R12 ;  /* 0x000000101f0c3825 */ /* 0x042fe200078e000c */
[----:B------:R-:W-:-:S04]  /*0890*/  @P3 IADD3 R31, PT, PT, R31, 0x20, RZ ;  /* 0x000000201f1f3810 */ /* 0x000fc80007ffe0ff */
[----:B------:R3:W5:Y:S01]  /*08a0*/  @P3 LDG.E.128 R84, desc[UR6][R12.64] ;  /* 0x000000060c543981 */ /* 0x000762000c1e1d00 */
[C---:B--2---:R-:W-:Y:S01]  /*08b0*/  @P2 IMAD.WIDE.U32 R14, R31.reuse, 0x10, R14 ;  /* 0x000000101f0e2825 */ /* 0x044fe200078e000e */
[----:B------:R-:W-:-:S04]  /*08c0*/  @P2 IADD3 R31, PT, PT, R31, 0x20, RZ ;  /* 0x000000201f1f2810 */ /* 0x000fc80007ffe0ff */
[----:B------:R3:W5:Y:S01]  /*08d0*/  @P2 LDG.E.128 R76, desc[UR6][R14.64] ;  /* 0x000000060e4c2981 */ /* 0x000762000c1e1d00 */
[----:B0-----:R-:W-:-:S04]  /*08e0*/  @P1 IMAD.WIDE.U32 R2, R31, 0x10, R2 ;  /* 0x000000101f021825 */ /* 0x001fc800078e0002 */
[----:B------:R-:W-:Y:S01]  /*08f0*/  @P1 VIADD R31, R31, 0x20 ;  /* 0x000000201f1f1836 */ /* 0x000fe20000000000 */
[----:B------:R3:W5:Y:S03]  /*0900*/  @P1 LDG.E.128 R68, desc[UR6][R2.64] ;  /* 0x0000000602441981 */ /* 0x000766000c1e1d00 */
[----:B----4-:R-:W-:-:S05]  /*0910*/  @P6 IMAD.WIDE.U32 R16, R31, 0x10, R16 ;  /* 0x000000101f106825 */ /* 0x010fca00078e0010 */
[----:B------:R3:W5:Y:S01]  /*0920*/  @P6 LDG.E.128 R60, desc[UR6][R16.64] ;  /* 0x00000006103c6981 */ /* 0x000762000c1e1d00 */
[----:B------:R-:W-:Y:S01]  /*0930*/  ISETP.GE.U32.AND P5, PT, R156, 0x140, PT ;  /* 0x000001409c00780c */ /* 0x000fe20003fa6070 */
[----:B------:R-:W-:Y:S02]  /*0940*/  HFMA2 R58, -RZ, RZ, 0, 0 ;  /* 0x00000000ff3a7431 */ /* 0x000fe400000001ff */
[----:B------:R-:W-:Y:S02]  /*0950*/  HFMA2 R82, -RZ, RZ, 0, 0 ;  /* 0x00000000ff527431 */ /* 0x000fe400000001ff */
[----:B------:R-:W-:Y:S01]  /*0960*/  HFMA2 R106, -RZ, RZ, 0, 0 ;  /* 0x00000000ff6a7431 */ /* 0x000fe200000001ff */
[----:B------:R-:W-:Y:S01]  /*0970*/  CS2R R56, SRZ ;  /* 0x0000000000387805 */ /* 0x000fe2000001ff00 */
[----:B------:R-:W-:Y:S01]  /*0980*/  IMAD.MOV.U32 R66, RZ, RZ, RZ ;  /* 0x000000ffff427224 */ /* 0x000fe200078e00ff */
[----:B------:R-:W-:Y:S02]  /*0990*/  CS2R R64, SRZ ;  /* 0x0000000000407805 */ /* 0x000fe4000001ff00 */
[----:B------:R-:W-:-:S02]  /*09a0*/  MOV R74, RZ ;  /* 0x000000ff004a7202 */ /* 0x000fc40000000f00 */
[----:B------:R-:W-:Y:S02]  /*09b0*/  CS2R R72, SRZ ;  /* 0x0000000000487805 */ /* 0x000fe4000001ff00 */
[----:B------:R-:W-:Y:S01]  /*09c0*/  CS2R R80, SRZ ;  /* 0x0000000000507805 */ /* 0x000fe2000001ff00 */
[----:B------:R-:W-:Y:S01]  /*09d0*/  IMAD.MOV.U32 R90, RZ, RZ, RZ ;  /* 0x000000ffff5a7224 */ /* 0x000fe200078e00ff */
        /* <DEDUP_REMOVED lines=8> */
[----:B------:R-:W-:Y:S01]  /*0a60*/  @P0 MOV R99, RZ ;  /* 0x000000ff00630202 */ /* 0x000fe20000000f00 */
[----:B------:R-:W-:Y:S01]  /*0a70*/  @P4 IMAD.MOV.U32 R91, RZ, RZ, RZ ;  /* 0x000000ffff5b4224 */ /* 0x000fe200078e00ff */
[----:B------:R-:W-:Y:S01]  /*0a80*/  @P3 MOV R83, RZ ;  /* 0x000000ff00533202 */ /* 0x000fe20000000f00 */
[----:B------:R-:W-:Y:S01]  /*0a90*/  @P1 IMAD.MOV.U32 R67, RZ, RZ, RZ ;  /* 0x000000ffff431224 */ /* 0x000fe200078e00ff */
[----:B------:R-:W-:Y:S02]  /*0aa0*/  @P2 MOV R75, RZ ;  /* 0x000000ff004b2202 */ /* 0x000fe40000000f00 */
[----:B------:R-:W-:-:S02]  /*0ab0*/  @P6 MOV R59, RZ ;  /* 0x000000ff003b6202 */ /* 0x000fc40000000f00 */
[----:B------:R-:W-:Y:S01]  /*0ac0*/  @P6 IADD3 R31, PT, PT, R31, 0x20, RZ ;  /* 0x000000201f1f6810 */ /* 0x000fe20007ffe0ff */
[----:B---3--:R-:W-:Y:S06]  /*0ad0*/  @!P5 BRA `(.L_x_137) ;  /* 0x00000000005cd947 */ /* 0x008fec0003800000 */
[----:B------:R-:W0:Y:S02]  /*0ae0*/  LDC.64 R52, c[0x0][0x3d0] ;  /* 0x0000f400ff347b82 */ /* 0x000e240000000a00 */
[----:B0-----:R-:W-:-:S06]  /*0af0*/  IMAD.WIDE.U32 R52, R31, 0x10, R52 ;  /* 0x000000101f347825 */ /* 0x001fcc00078e0034 */
[----:B------:R-:W5:Y:S01]  /*0b00*/  LDG.E.128 R52, desc[UR6][R52.64] ;  /* 0x0000000634347981 */ /* 0x000f62000c1e1d00 */
[----:B------:R-:W-:Y:S02]  /*0b10*/  CS2R R50, SRZ ;  /* 0x0000000000327805 */ /* 0x000fe4000001ff00 */
[----:B------:R-:W-:Y:S01]  /*0b20*/  CS2R R48, SRZ ;  /* 0x0000000000307805 */ /* 0x000fe2000001ff00 */
[----:B------:R-:W-:Y:S01]  /*0b30*/  IMAD.MOV.U32 R58, RZ, RZ, RZ ;  /* 0x000000ffff3a7224 */ /* 0x000fe200078e00ff */
[----:B------:R-:W-:Y:S02]  /*0b40*/  CS2R R56, SRZ ;  /* 0x0000000000387805 */ /* 0x000fe4000001ff00 */
[----:B------:R-:W-:Y:S02]  /*0b50*/  MOV R66, RZ ;  /* 0x000000ff00427202 */ /* 0x000fe40000000f00 */
[----:B------:R-:W-:Y:S02]  /*0b60*/  CS2R R64, SRZ ;  /* 0x0000000000407805 */ /* 0x000fe4000001ff00 */
[----:B------:R-:W-:-:S02]  /*0b70*/  MOV R74, RZ ;  /* 0x000000ff004a7202 */ /* 0x000fc40000000f00 */
[----:B------:R-:W-:Y:S01]  /*0b80*/  CS2R R72, SRZ ;  /* 0x0000000000487805 */ /* 0x000fe2000001ff00 */
[----:B------:R-:W-:Y:S01]  /*0b90*/  IMAD.MOV.U32 R82, RZ, RZ, RZ ;  /* 0x000000ffff527224 */ /* 0x000fe200078e00ff */
        /* <DEDUP_REMOVED lines=10> */
[----:B------:R-:W-:-:S07]  /*0c40*/  CS2R R120, SRZ ;  /* 0x0000000000787805 */ /* 0x000fce000001ff00 */
.L_x_137:
[----:B------:R-:W-:Y:S05]  /*0c50*/  BSYNC.RECONVERGENT B0 ;  /* 0x0000000000007941 */ /* 0x000fea0003800200 */
.L_x_135:
[----:B------:R-:W0:Y:S02]  /*0c60*/  LDCU UR4, c[0x0][0x384] ;  /* 0x00007080ff0477ac */ /* 0x000e240008000800 */
[----:B0-----:R-:W-:-:S13]  /*0c70*/  ISETP.GE.AND P0, PT, R155, UR4, PT ;  /* 0x000000049b007c0c */ /* 0x001fda000bf06270 */
[----:B------:R-:W-:Y:S05]  /*0c80*/  @P0 EXIT ;  /* 0x000000000000094d */ /* 0x000fea0003800000 */
[----:B-----5:R-:W-:Y:S01]  /*0c90*/  PRMT R154, R68, 0x7632, R154 ;  /* 0x00007632449a7816 */ /* 0x020fe2000000009a */
[----:B------:R-:W0:Y:S01]  /*0ca0*/  LDCU.U8 UR8, c[0x0][0x410] ;  /* 0x00008200ff0877ac */ /* 0x000e220008000000 */
[----:B------:R-:W-:Y:S02]  /*0cb0*/  PRMT R153, R75, 0x7632, R153 ;  /* 0x000076324b997816 */ /* 0x000fe40000000099 */
[----:B------:R-:W-:Y:S01]  /*0cc0*/  PRMT R152, R79, 0x7632, R152 ;  /* 0x000076324f987816 */ /* 0x000fe20000000098 */
[----:B------:R-:W1:Y:S01]  /*0cd0*/  LDCU UR9, c[0x0][0x448] ;  /* 0x00008900ff0977ac */ /* 0x000e620008000800 */
[----:B------:R-:W-:Y:S02]  /*0ce0*/  PRMT R151, R74, 0x7632, R151 ;  /* 0x000076324a977816 */ /* 0x000fe40000000097 */
[----:B------:R-:W-:Y:S01]  /*0cf0*/  PRMT R150, R78, 0x7632, R150 ;  /* 0x000076324e967816 */ /* 0x000fe20000000096 */
[----:B------:R-:W2:Y:S01]  /*0d00*/  LDCU.64 UR4, c[0x0][0x3a0] ;  /* 0x00007400ff0477ac */ /* 0x000ea20008000a00 */
        /* <DEDUP_REMOVED lines=51> */
[----:B012---:R-:W-:-:S07]  /*1040*/  PRMT R39, R124, 0x7632, R39 ;  /* 0x000076327c277816 */ /* 0x007fce0000000027 */
.L_x_219:
[----:B------:R-:W0:Y:S08]  /*1050*/  LDC.64 R128, c[0x0][0x3f0] ;  /* 0x0000fc00ff807b82 */ /* 0x000e300000000a00 */
[----:B------:R-:W1:Y:S01]  /*1060*/  LDC R230, c[0x0][0x388] ;  /* 0x0000e200ffe67b82 */ /* 0x000e620000000800 */
[----:B0-----:R-:W-:-:S07]  /*1070*/  IMAD.WIDE R130, R155, 0x4, R128 ;  /* 0x000000049b827825 */ /* 0x001fce00078e0280 */
[----:B------:R-:W0:Y:S01]  /*1080*/  LDC.64 R128, c[0x0][0x3f8] ;  /* 0x0000fe00ff807b82 */ /* 0x000e220000000a00 */
[----:B------:R-:W2:Y:S01]  /*1090*/  LDG.E R233, desc[UR6][R130.64] ;  /* 0x0000000682e97981 */ /* 0x000ea2000c1e1900 */
[----:B0-----:R-:W-:-:S05]  /*10a0*/  IMAD.WIDE R128, R155, 0x4, R128 ;  /* 0x000000049b807825 */ /* 0x001fca00078e0280 */
[----:B------:R0:W5:Y:S01]  /*10b0*/  LDG.E R231, desc[UR6][R128.64] ;  /* 0x0000000680e77981 */ /* 0x000162000c1e1900 */
[----:B-1----:R-:W-:Y:S01]  /*10c0*/  IMAD R232, R155, R230, RZ ;  /* 0x000000e69be87224 */ /* 0x002fe200078e02ff */
[----:B------:R-:W-:Y:S01]  /*10d0*/  ISETP.GE.U32.AND P5, PT, R156, 0x20, PT ;  /* 0x000000209c00780c */ /* 0x000fe20003fa6070 */
[----:B------:R-:W-:Y:S03]  /*10e0*/  BSSY.RECONVERGENT B0, `(.L_x_138) ;  /* 0x0000083000007945 */ /* 0x000fe60003800200 */
[----:B------:R-:W-:-:S04]  /*10f0*/  SHF.R.S32.HI R235, RZ, 0x1f, R232 ;  /* 0x0000001fffeb7819 */ /* 0x000fc800000114e8 */
[----:B------:R-:W-:-:S04]  /*1100*/  LEA.HI R232, R235, R232, RZ, 0x3 ;  /* 0x000000e8ebe87211 */ /* 0x000fc800078f18ff */
[----:B------:R-:W-:Y:S02]  /*1110*/  LEA.HI.SX32 R232, R232, R157, 0x1d ;  /* 0x0000009de8e87211 */ /* 0x000fe400078feaff */
[----:B--2---:R-:W-:-:S13]  /*1120*/  ISETP.GE.AND P0, PT, R233, 0x1, PT ;  /* 0x00000001e900780c */ /* 0x004fda0003f06270 */
[----:B------:R-:W1:Y:S01]  /*1130*/  @P0 S2R R234, SR_TID.X ;  /* 0x0000000000ea0919 */ /* 0x000e620000002100 */
[----:B------:R-:W-:-:S04]  /*1140*/  @P0 VIADD R237, R233, 0xffffffff ;  /* 0xffffffffe9ed0836 */ /* 0x000fc80000000000 */
[----:B------:R-:W-:-:S05]  /*1150*/  @P0 IMAD R237, R237, R230, RZ ;  /* 0x000000e6eded0224 */ /* 0x000fca00078e02ff */
[----:B------:R-:W-:-:S04]  /*1160*/  @P0 SHF.R.S32.HI R130, RZ, 0x1f, R237 ;  /* 0x0000001fff820819 */ /* 0x000fc800000114ed */
[----:B------:R-:W-:Y:S02]  /*1170*/  @P0 LEA.HI R130, R130, R237, RZ, 0x3 ;  /* 0x000000ed82820211 */ /* 0x000fe400078f18ff */
[----:B-1----:R-:W-:Y:S01]  /*1180*/  @P0 LOP3.LUT R157, R234, 0x1f, RZ, 0xc0, !PT ;  /* 0x0000001fea9d0812 */ /* 0x002fe200078ec0ff */
[----:B------:R-:W-:-:S03]  /*1190*/  HFMA2 R234, -RZ, RZ, 0, 0 ;  /* 0x00000000ffea7431 */ /* 0x000fc600000001ff */
[----:B------:R-:W-:Y:S01]  /*11a0*/  @P0 LEA.HI.SX32 R234, R130, R157, 0x1d ;  /* 0x0000009d82ea0211 */ /* 0x000fe200078feaff */
[----:B0-----:R-:W-:Y:S06]  /*11b0*/  @!P5 BRA `(.L_x_139) ;  /* 0x0000000400d4d947 */ /* 0x001fec0003800000 */
[----:B------:R-:W-:Y:S04]  /*11c0*/  BSSY.RECONVERGENT B1, `(.L_x_140) ;  /* 0x0000005000017945 */ /* 0x000fe80003800200 */
[----:B------:R-:W-:Y:S05]  /*11d0*/  @!P0 BRA `(.L_x_141) ;  /* 0x00000000000c8947 */ /* 0x000fea0003800000 */
[----:B------:R-:W0:Y:S02]  /*11e0*/  LDC.64 R44, c[0x0][0x390] ;  /* 0x0000e400ff2c7b82 */ /* 0x000e240000000a00 */
[----:B0-----:R-:W-:-:S06]  /*11f0*/  IMAD.WIDE.U32 R44, R234, 0x10, R44 ;  /* 0x00000010ea2c7825 */ /* 0x001fcc00078e002c */
[----:B------:R-:W5:Y:S02]  /*1200*/  LDG.E.128 R44, desc[UR6][R44.64] ;  /* 0x000000062c2c7981 */ /* 0x000f64000c1e1d00 */
.L_x_141:
[----:B------:R-:W-:Y:S05]  /*1210*/  BSYNC.RECONVERGENT B1 ;  /* 0x0000000000017941 */ /* 0x000fea0003800200 */
.L_x_140:
[----:B------:R-:W-:-:S04]  /*1220*/  UISETP.NE.U32.AND UP0, UPT, UR4, URZ, UPT ;  /* 0x000000ff0400728c */ /* 0x000fc8000bf05070 */
[----:B------:R-:W-:-:S09]  /*1230*/  UISETP.NE.AND.EX UP0, UPT, UR5, URZ, UPT, UP0 ;  /* 0x000000ff0500728c */ /* 0x000fd2000bf05300 */
[----:B------:R-:W-:Y:S05]  /*1240*/  BRA.U !UP0, `(.L_x_142) ;  /* 0x0000000108e47547 */ /* 0x000fea000b800000 */
[----:B------:R-:W0:Y:S02]  /*1250*/  LDC.64 R128, c[0x0][0x3a0] ;  /* 0x0000e800ff807b82 */ /* 0x000e240000000a00 */
[----:B0-----:R-:W-:-:S06]  /*1260*/  IMAD.WIDE.U32 R128, R232, 0x10, R128 ;  /* 0x00000010e8807825 */ /* 0x001fcc00078e0080 */
[----:B------:R-:W2:Y:S01]  /*1270*/  LDG.E.128 R128, desc[UR6][R128.64] ;  /* 0x0000000680807981 */ /* 0x000ea2000c1e1d00 */
[----:B------:R-:W-:-:S13]  /*1280*/  ISETP.GT.AND P1, PT, R233, RZ, PT ;  /* 0x000000ffe900720c */ /* 0x000fda0003f24270 */
[----:B------:R-:W0:Y:S01]  /*1290*/  @P1 LDC R160, c[0x0][0x40c] ;  /* 0x00010300ffa01b82 */ /* 0x000e220000000800 */
[----:B-----5:R-:W-:Y:S01]  /*12a0*/  @P1 PRMT R159, R44, 0x7632, R159 ;  /* 0x000076322c9f1816 */ /* 0x020fe2000000009f */
[C---:B------:R-:W-:Y:S01]  /*12b0*/  @P1 IMAD.U32 R180, R45.reuse, 0x10000, RZ ;  /* 0x000100002db41824 */ /* 0x040fe200078e00ff */
[----:B------:R-:W-:-:S03]  /*12c0*/  @P1 PRMT R179, R45, 0x7632, R179 ;  /* 0x000076322db31816 */ /* 0x000fc600000000b3 */
[----:B------:R-:W-:Y:S01]  /*12d0*/  @P1 IMAD.U32 R159, R159, 0x10000, RZ ;  /* 0x000100009f9f1824 */ /* 0x000fe200078e00ff */
[----:B------:R-:W-:Y:S01]  /*12e0*/  @P1 SHF.L.U32 R179, R179, 0x10, RZ ;  /* 0x00000010b3b31819 */ /* 0x000fe200000006ff */
[----:B------:R-:W1:Y:S08]  /*12f0*/  @P1 LDC R181, c[0x0][0x40c] ;  /* 0x00010300ffb51b82 */ /* 0x000e700000000800 */
[----:B------:R-:W3:Y:S08]  /*1300*/  @P1 LDC R210, c[0x0][0x40c] ;  /* 0x00010300ffd21b82 */ /* 0x000ef00000000800 */
[----:B------:R-:W4:Y:S08]  /*1310*/  @P1 LDC R235, c[0x0][0x40c] ;  /* 0x00010300ffeb1b82 */ /* 0x000f300000000800 */
[----:B------:R-:W4:Y:S08]  /*1320*/  @P1 LDC R211, c[0x0][0x40c] ;  /* 0x00010300ffd31b82 */ /* 0x000f300000000800 */
[----:B------:R-:W4:Y:S01]  /*1330*/  @P1 LDC R236, c[0x0][0x40c] ;  /* 0x00010300ffec1b82 */ /* 0x000f220000000800 */
[----:B--2---:R-:W-:-:S04]  /*1340*/  PRMT R40, R128, 0x7632, R40 ;  /* 0x0000763280287816 */ /* 0x004fc80000000028 */
[----:B------:R-:W-:-:S05]  /*1350*/  SHF.L.U32 R40, R40, 0x10, RZ ;  /* 0x0000001028287819 */ /* 0x000fca00000006ff */
[----:B0-----:R-:W-:Y:S01]  /*1360*/  @P1 FFMA.FTZ R40, R159, R160, R40 ;  /* 0x000000a09f281223 */ /* 0x001fe20000010028 */
[C---:B------:R-:W-:Y:S02]  /*1370*/  PRMT R160, R129.reuse, 0x7632, R160 ;  /* 0x0000763281a07816 */ /* 0x040fe400000000a0 */
[----:B------:R-:W-:Y:S02]  /*1380*/  SHF.L.U32 R159, R129, 0x10, RZ ;  /* 0x00000010819f7819 */ /* 0x000fe400000006ff */
[----:B------:R-:W-:Y:S02]  /*1390*/  SHF.L.U32 R160, R160, 0x10, RZ ;  /* 0x00000010a0a07819 */ /* 0x000fe400000006ff */
[----:B------:R-:W-:Y:S01]  /*13a0*/  PRMT R129, R130, 0x7632, R129 ;  /* 0x0000763282817816 */ /* 0x000fe20000000081 */
[----:B-1----:R-:W-:Y:S01]  /*13b0*/  @P1 FFMA.FTZ R159, R180, R181, R159 ;  /* 0x000000b5b49f1223 */ /* 0x002fe2000001009f */
[----:B------:R-:W-:Y:S01]  /*13c0*/  @P1 PRMT R181, R46, 0x7632, R181 ;  /* 0x000076322eb51816 */ /* 0x000fe200000000b5 */
[----:B---3--:R-:W-:Y:S01]  /*13d0*/  @P1 FFMA.FTZ R160, R179, R210, R160 ;  /* 0x000000d2b3a01223 */ /* 0x008fe200000100a0 */
[----:B------:R-:W-:Y:S01]  /*13e0*/  SHF.L.U32 R179, R130, 0x10, RZ ;  /* 0x0000001082b37819 */ /* 0x000fe200000006ff */
[----:B------:R-:W0:Y:S01]  /*13f0*/  @P1 LDC R210, c[0x0][0x40c] ;  /* 0x00010300ffd21b82 */ /* 0x000e220000000800 */
[----:B------:R-:W-:Y:S01]  /*1400*/  @P1 SHF.L.U32 R181, R181, 0x10, RZ ;  /* 0x00000010b5b51819 */ /* 0x000fe200000006ff */
[----:B------:R-:W-:Y:S01]  /*1410*/  IMAD.U32 R180, R129, 0x10000, RZ ;  /* 0x0001000081b47824 */ /* 0x000fe200078e00ff */
[----:B------:R-:W-:-:S02]  /*1420*/  @P1 SHF.L.U32 R130, R46, 0x10, RZ ;  /* 0x000000102e821819 */ /* 0x000fc400000006ff */
[----:B------:R-:W-:Y:S01]  /*1430*/  @P1 PRMT R129, R47, 0x7632, R129 ;  /* 0x000076322f811816 */ /* 0x000fe20000000081 */
[----:B----4-:R-:W-:Y:S01]  /*1440*/  @P1 FFMA.FTZ R180, R181, R235, R180 ;  /* 0x000000ebb5b41223 */ /* 0x010fe200000100b4 */
[----:B------:R-:W-:Y:S01]  /*1450*/  IMAD.U32 R181, R131, 0x10000, RZ ;  /* 0x0001000083b57824 */ /* 0x000fe200078e00ff */
[----:B------:R-:W1:Y:S01]  /*1460*/  @P1 LDC R235, c[0x0][0x40c] ;  /* 0x00010300ffeb1b82 */ /* 0x000e620000000800 */
[----:B------:R-:W-:Y:S01]  /*1470*/  @P1 FFMA.FTZ R179, R130, R211, R179 ;  /* 0x000000d382b31223 */ /* 0x000fe200000100b3 */
[----:B------:R-:W-:Y:S02]  /*1480*/  @P1 SHF.L.U32 R130, R47, 0x10, RZ ;  /* 0x000000102f821819 */ /* 0x000fe400000006ff */
[----:B------:R-:W-:Y:S02]  /*1490*/  PRMT R131, R131, 0x7632, R131 ;  /* 0x0000763283837816 */ /* 0x000fe40000000083 */
[----:B------:R-:W-:-:S03]  /*14a0*/  F2FP.BF16.F32.PACK_AB R237, RZ, R180 ;  /* 0x000000b4ffed723e */ /* 0x000fc600000010ff */
[----:B------:R-:W-:Y:S02]  /*14b0*/  IMAD.U32 R211, R131, 0x10000, RZ ;  /* 0x0001000083d37824 */ /* 0x000fe400078e00ff */
[----:B0-----:R-:W-:Y:S01]  /*14c0*/  @P1 FFMA.FTZ R181, R130, R210, R181 ;  /* 0x000000d282b51223 */ /* 0x001fe200000100b5 */
[----:B------:R-:W-:Y:S02]  /*14d0*/  SHF.L.U32 R210, R128, 0x10, RZ ;  /* 0x0000001080d27819 */ /* 0x000fe400000006ff */
[----:B------:R-:W-:Y:S02]  /*14e0*/  @P1 SHF.L.U32 R128, R44, 0x10, RZ ;  /* 0x000000102c801819 */ /* 0x000fe400000006ff */
[----:B------:R-:W-:Y:S02]  /*14f0*/  @P1 SHF.L.U32 R130, R129, 0x10, RZ ;  /* 0x0000001081821819 */ /* 0x000fe400000006ff */
[----:B------:R-:W-:Y:S01]  /*1500*/  F2FP.BF16.F32.PACK_AB R129, RZ, R159 ;  /* 0x0000009fff81723e */ /* 0x000fe200000010ff */
[----:B-1----:R-:W-:Y:S01]  /*1510*/  @P1 FFMA.FTZ R210, R128, R235, R210 ;  /* 0x000000eb80d21223 */ /* 0x002fe200000100d2 */
[----:B------:R-:W-:Y:S01]  /*1520*/  F2FP.BF16.F32.PACK_AB R235, RZ, R40 ;  /* 0x00000028ffeb723e */ /* 0x000fe200000010ff */
[----:B------:R-:W-:Y:S01]  /*1530*/  @P1 FFMA.FTZ R211, R130, R236, R211 ;  /* 0x000000ec82d31223 */ /* 0x000fe200000100d3 */
[----:B------:R-:W-:-:S02]  /*1540*/  F2FP.BF16.F32.PACK_AB R130, RZ, R160 ;  /* 0x000000a0ff82723e */ /* 0x000fc400000010ff */
[----:B------:R-:W-:Y:S02]  /*1550*/  F2FP.BF16.F32.PACK_AB R236, RZ, R179 ;  /* 0x000000b3ffec723e */ /* 0x000fe400000010ff */
[----:B------:R-:W-:Y:S02]  /*1560*/  F2FP.BF16.F32.PACK_AB R238, RZ, R181 ;  /* 0x000000b5ffee723e */ /* 0x000fe400000010ff */
[----:B------:R-:W-:Y:S02]  /*1570*/  F2FP.BF16.F32.PACK_AB R128, RZ, R210 ;  /* 0x000000d2ff80723e */ /* 0x000fe400000010ff */
[----:B------:R-:W-:Y:S02]  /*1580*/  F2FP.BF16.F32.PACK_AB R131, RZ, R211 ;  /* 0x000000d3ff83723e */ /* 0x000fe400000010ff */
[----:B------:R-:W-:Y:S02]  /*1590*/  PRMT R129, R129, 0x5410, R130 ;  /* 0x0000541081817816 */ /* 0x000fe40000000082 */
[----:B------:R-:W-:-:S02]  /*15a0*/  PRMT R130, R236, 0x5410, R237 ;  /* 0x00005410ec827816 */ /* 0x000fc400000000ed */
[----:B------:R-:W-:Y:S02]  /*15b0*/  PRMT R128, R128, 0x5410, R235 ;  /* 0x0000541080807816 */ /* 0x000fe400000000eb */
[----:B------:R-:W-:Y:S01]  /*15c0*/  PRMT R131, R238, 0x5410, R131 ;  /* 0x00005410ee837816 */ /* 0x000fe20000000083 */
[----:B------:R-:W-:Y:S06]  /*15d0*/  BRA `(.L_x_143) ;  /* 0x0000000000b87947 */ /* 0x000fec0003800000 */
.L_x_142:
[----:B------:R-:W0:Y:S01]  /*15e0*/  @P0 LDC R129, c[0x0][0x40c] ;  /* 0x00010300ff810b82 */ /* 0x000e220000000800 */
[----:B-----5:R-:W-:Y:S01]  /*15f0*/  @P0 PRMT R128, R44, 0x7632, R128 ;  /* 0x000076322c800816 */ /* 0x020fe20000000080 */
[----:B------:R-:W-:Y:S01]  /*1600*/  IMAD.MOV.U32 R40, RZ, RZ, RZ ;  /* 0x000000ffff287224 */ /* 0x000fe200078e00ff */
[----:B------:R-:W-:Y:S02]  /*1610*/  MOV R160, RZ ;  /* 0x000000ff00a07202 */ /* 0x000fe40000000f00 */
[----:B------:R-:W-:Y:S02]  /*1620*/  CS2R R180, SRZ ;  /* 0x0000000000b47805 */ /* 0x000fe4000001ff00 */
[----:B------:R-:W-:Y:S01]  /*1630*/  @P0 SHF.L.U32 R128, R128, 0x10, RZ ;  /* 0x0000001080800819 */ /* 0x000fe200000006ff */
[----:B------:R-:W1:Y:S08]  /*1640*/  @P0 LDC R159, c[0x0][0x40c] ;  /* 0x00010300ff9f0b82 */ /* 0x000e700000000800 */
[----:B------:R-:W2:Y:S08]  /*1650*/  @P0 LDC R210, c[0x0][0x40c] ;  /* 0x00010300ffd20b82 */ /* 0x000eb00000000800 */
[----:B------:R-:W3:Y:S01]  /*1660*/  @P0 LDC R179, c[0x0][0x40c] ;  /* 0x00010300ffb30b82 */ /* 0x000ee20000000800 */
[----:B0-----:R-:W-:Y:S01]  /*1670*/  @P0 FMUL.FTZ R40, R128, R129 ;  /* 0x0000008180280220 */ /* 0x001fe20000410000 */
[----:B------:R-:W-:-:S02]  /*1680*/  @P0 PRMT R128, R45, 0x7632, R128 ;  /* 0x000076322d800816 */ /* 0x000fc40000000080 */
[----:B------:R-:W-:-:S03]  /*1690*/  @P0 PRMT R129, R46, 0x7632, R129 ;  /* 0x000076322e810816 */ /* 0x000fc60000000081 */
[----:B------:R-:W-:Y:S01]  /*16a0*/  @P0 IMAD.U32 R128, R128, 0x10000, RZ ;  /* 0x0001000080800824 */ /* 0x000fe200078e00ff */
[----:B------:R-:W0:Y:S01]  /*16b0*/  @P0 LDC R130, c[0x0][0x40c] ;  /* 0x00010300ff820b82 */ /* 0x000e220000000800 */
[----:B------:R-:W-:Y:S02]  /*16c0*/  @P0 SHF.L.U32 R129, R129, 0x10, RZ ;  /* 0x0000001081810819 */ /* 0x000fe400000006ff */
[----:B-1----:R-:W-:Y:S01]  /*16d0*/  @P0 FMUL.FTZ R160, R128, R159 ;  /* 0x0000009f80a00220 */ /* 0x002fe20000410000 */
[----:B------:R-:W-:Y:S01]  /*16e0*/  @P0 PRMT R128, R47, 0x7632, R128 ;  /* 0x000076322f800816 */ /* 0x000fe20000000080 */
[----:B------:R-:W-:-:S03]  /*16f0*/  HFMA2 R159, -RZ, RZ, 0, 0 ;  /* 0x00000000ff9f7431 */ /* 0x000fc600000001ff */
[----:B------:R-:W1:Y:S01]  /*1700*/  @P0 LDC R131, c[0x0][0x40c] ;  /* 0x00010300ff830b82 */ /* 0x000e620000000800 */
[----:B------:R-:W-:Y:S01]  /*1710*/  @P0 SHF.L.U32 R128, R128, 0x10, RZ ;  /* 0x0000001080800819 */ /* 0x000fe200000006ff */
[----:B--2---:R-:W-:Y:S01]  /*1720*/  @P0 FMUL.FTZ R180, R129, R210 ;  /* 0x000000d281b40220 */ /* 0x004fe20000410000 */
[----:B------:R-:W-:Y:S01]  /*1730*/  @P0 IMAD.U32 R129, R44, 0x10000, RZ ;  /* 0x000100002c810824 */ /* 0x000fe200078e00ff */
[----:B------:R-:W-:-:S04]  /*1740*/  CS2R R210, SRZ ;  /* 0x0000000000d27805 */ /* 0x000fc8000001ff00 */
[----:B------:R-:W2:Y:S01]  /*1750*/  @P0 LDC R236, c[0x0][0x40c] ;  /* 0x00010300ffec0b82 */ /* 0x000ea20000000800 */
[----:B---3--:R-:W-:Y:S01]  /*1760*/  @P0 FMUL.FTZ R211, R128, R179 ;  /* 0x000000b380d30220 */ /* 0x008fe20000410000 */
[----:B------:R-:W-:Y:S01]  /*1770*/  @P0 SHF.L.U32 R128, R45, 0x10, RZ ;  /* 0x000000102d800819 */ /* 0x000fe200000006ff */
[----:B------:R-:W-:-:S03]  /*1780*/  IMAD.MOV.U32 R179, RZ, RZ, RZ ;  /* 0x000000ffffb37224 */ /* 0x000fc600078e00ff */
[----:B------:R-:W-:Y:S02]  /*1790*/  F2FP.BF16.F32.PACK_AB R238, RZ, R211 ;  /* 0x000000d3ffee723e */ /* 0x000fe400000010ff */
[----:B------:R-:W3:Y:S01]  /*17a0*/  @P0 LDC R235, c[0x0][0x40c] ;  /* 0x00010300ffeb0b82 */ /* 0x000ee20000000800 */
[----:B0-----:R-:W-:Y:S01]  /*17b0*/  @P0 FMUL.FTZ R210, R129, R130 ;  /* 0x0000008281d20220 */ /* 0x001fe20000410000 */
[----:B------:R-:W-:Y:S02]  /*17c0*/  @P0 SHF.L.U32 R129, R46, 0x10, RZ ;  /* 0x000000102e810819 */ /* 0x000fe400000006ff */
[----:B------:R-:W-:Y:S01]  /*17d0*/  @P0 SHF.L.U32 R130, R47, 0x10, RZ ;  /* 0x000000102f820819 */ /* 0x000fe200000006ff */
[----:B-1----:R-:W-:Y:S01]  /*17e0*/  @P0 FMUL.FTZ R159, R128, R131 ;  /* 0x00000083809f0220 */ /* 0x002fe20000410000 */
[----:B------:R-:W-:Y:S02]  /*17f0*/  F2FP.BF16.F32.PACK_AB R128, RZ, R210 ;  /* 0x000000d2ff80723e */ /* 0x000fe400000010ff */
[----:B------:R-:W-:Y:S01]  /*1800*/  F2FP.BF16.F32.PACK_AB R131, RZ, R160 ;  /* 0x000000a0ff83723e */ /* 0x000fe200000010ff */
[----:B--2---:R-:W-:Y:S01]  /*1810*/  @P0 FMUL.FTZ R179, R129, R236 ;  /* 0x000000ec81b30220 */ /* 0x004fe20000410000 */
[----:B------:R-:W-:-:S02]  /*1820*/  F2FP.BF16.F32.PACK_AB R129, RZ, R40 ;  /* 0x00000028ff81723e */ /* 0x000fc400000010ff */
[----:B------:R-:W-:Y:S02]  /*1830*/  F2FP.BF16.F32.PACK_AB R236, RZ, R180 ;  /* 0x000000b4ffec723e */ /* 0x000fe400000010ff */
[----:B------:R-:W-:Y:S01]  /*1840*/  PRMT R128, R128, 0x5410, R129 ;  /* 0x0000541080807816 */ /* 0x000fe20000000081 */
[----:B---3--:R-:W-:Y:S01]  /*1850*/  @P0 FMUL.FTZ R181, R130, R235 ;  /* 0x000000eb82b50220 */ /* 0x008fe20000410000 */
[----:B------:R-:W-:Y:S02]  /*1860*/  F2FP.BF16.F32.PACK_AB R130, RZ, R159 ;  /* 0x0000009fff82723e */ /* 0x000fe400000010ff */
[----:B------:R-:W-:Y:S02]  /*1870*/  F2FP.BF16.F32.PACK_AB R235, RZ, R179 ;  /* 0x000000b3ffeb723e */ /* 0x000fe400000010ff */
[----:B------:R-:W-:Y:S02]  /*1880*/  F2FP.BF16.F32.PACK_AB R237, RZ, R181 ;  /* 0x000000b5ffed723e */ /* 0x000fe400000010ff */
[----:B------:R-:W-:-:S02]  /*1890*/  PRMT R129, R130, 0x5410, R131 ;  /* 0x0000541082817816 */ /* 0x000fc40000000083 */
[----:B------:R-:W-:Y:S02]  /*18a0*/  PRMT R130, R235, 0x5410, R236 ;  /* 0x00005410eb827816 */ /* 0x000fe400000000ec */
[----:B------:R-:W-:-:S07]  /*18b0*/  PRMT R131, R237, 0x5410, R238 ;  /* 0x00005410ed837816 */ /* 0x000fce00000000ee */
.L_x_143:
[----:B------:R-:W0:Y:S01]  /*18c0*/  LDC.64 R236, c[0x0][0x3a8] ;  /* 0x0000ea00ffec7b82 */ /* 0x000e220000000a00 */
[----:B------:R-:W-:Y:S02]  /*18d0*/  VIADD R234, R234, 0x20 ;  /* 0x00000020eaea7836 */ /* 0x000fe40000000000 */
[C---:B0-----:R-:W-:Y:S01]  /*18e0*/  IMAD.WIDE.U32 R236, R232.reuse, 0x10, R236 ;  /* 0x00000010e8ec7825 */ /* 0x041fe200078e00ec */
[----:B------:R-:W-:-:S04]  /*18f0*/  IADD3 R232, PT, PT, R232, 0x20, RZ ;  /* 0x00000020e8e87810 */ /* 0x000fc80007ffe0ff */
[----:B------:R0:W-:Y:S03]  /*1900*/  STG.E.128 desc[UR6][R236.64], R128 ;  /* 0x00000080ec007986 */ /* 0x0001e6000c101d06 */
.L_x_139:
[----:B------:R-:W-:Y:S05]  /*1910*/  BSYNC.RECONVERGENT B0 ;  /* 0x0000000000007941 */ /* 0x000fea0003800200 */
.L_x_138:
[----:B------:R-:W-:Y:S01]  /*1920*/  ISETP.GE.U32.AND P1, PT, R156, 0x40, PT ;  /* 0x000000409c00780c */ /* 0x000fe20003f26070 */
[----:B------:R-:W-:Y:S01]  /*1930*/  BSSY.RECONVERGENT B0, `(.L_x_144) ;  /* 0x000007a000007945 */ /* 0x000fe20003800200 */
[----:B------:R-:W-:-:S11]  /*1940*/  LOP3.LUT R158, R158, 0xfffff7ff, RZ, 0xc0, !PT ;  /* 0xfffff7ff9e9e7812 */ /* 0x000fd600078ec0ff */
[----:B------:R-:W-:Y:S01]  /*1950*/  @P1 LOP3.LUT R158, R158, 0x800, RZ, 0xfc, !PT ;  /* 0x000008009e9e1812 */ /* 0x000fe200078efcff */
[----:B------:R-:W-:Y:S06]  /*1960*/  @!P1 BRA `(.L_x_145) ;  /* 0x0000000400d89947 */ /* 0x000fec0003800000 */
[----:B------:R-:W-:Y:S04]  /*1970*/  BSSY.RECONVERGENT B1, `(.L_x_146) ;  /* 0x0000005000017945 */ /* 0x000fe80003800200 */
[----:B------:R-:W-:Y:S05]  /*1980*/  @!P0 BRA `(.L_x_147) ;  /* 0x00000000000c8947 */ /* 0x000fea0003800000 */
[----:B------:R-:W1:Y:S02]  /*1990*/  LDC.64 R44, c[0x0][0x390] ;  /* 0x0000e400ff2c7b82 */ /* 0x000e640000000a00 */
[----:B-1----:R-:W-:-:S06]  /*19a0*/  IMAD.WIDE.U32 R44, R234, 0x10, R44 ;  /* 0x00000010ea2c7825 */ /* 0x002fcc00078e002c */
[----:B------:R-:W5:Y:S02]  /*19b0*/  LDG.E.128 R44, desc[UR6][R44.64] ;  /* 0x000000062c2c7981 */ /* 0x000f64000c1e1d00 */
.L_x_147:
[----:B------:R-:W-:Y:S05]  /*19c0*/  BSYNC.RECONVERGENT B1 ;  /* 0x0000000000017941 */ /* 0x000fea0003800200 */
.L_x_146:
[----:B------:R-:W-:-:S04]  /*19d0*/  UISETP.NE.U32.AND UP0, UPT, UR4, URZ, UPT ;  /* 0x000000ff0400728c */ /* 0x000fc8000bf05070 */
[----:B------:R-:W-:-:S09]  /*19e0*/  UISETP.NE.AND.EX UP0, UPT, UR5, URZ, UPT, UP0 ;  /* 0x000000ff0500728c */ /* 0x000fd2000bf05300 */
[----:B------:R-:W-:Y:S05]  /*19f0*/  BRA.U !UP0, `(.L_x_148) ;  /* 0x0000000108e47547 */ /* 0x000fea000b800000 */
[----:B0-----:R-:W0:Y:S02]  /*1a00*/  LDC.64 R128, c[0x0][0x3a0] ;  /* 0x0000e800ff807b82 */ /* 0x001e240000000a00 */
[----:B0-----:R-:W-:-:S06]  /*1a10*/  IMAD.WIDE.U32 R128, R232, 0x10, R128 ;  /* 0x00000010e8807825 */ /* 0x001fcc00078e0080 */
[----:B------:R-:W2:Y:S01]  /*1a20*/  LDG.E.128 R128, desc[UR6][R128.64] ;  /* 0x0000000680807981 */ /* 0x000ea2000c1e1d00 */
[----:B------:R-:W-:-:S13]  /*1a30*/  ISETP.GT.AND P1, PT, R233, RZ, PT ;  /* 0x000000ffe900720c */ /* 0x000fda0003f24270 */
[----:B------:R-:W0:Y:S01]  /*1a40*/  @P1 LDC R182, c[0x0][0x40c] ;  /* 0x00010300ffb61b82 */ /* 0x000e220000000800 */
[----:B-----5:R-:W-:Y:S01]  /*1a50*/  @P1 PRMT R161, R44, 0x7632, R161 ;  /* 0x000076322ca11816 */ /* 0x020fe200000000a1 */
[----:B------:R-:W-:-:S04]  /*1a60*/  @P1 IMAD.U32 R184, R45, 0x10000, RZ ;  /* 0x000100002db81824 */ /* 0x000fc800078e00ff */
[----:B------:R-:W-:Y:S02]  /*1a70*/  @P1 IMAD.U32 R162, R161, 0x10000, RZ ;  /* 0x00010000a1a21824 */ /* 0x000fe400078e00ff */
[----:B------:R-:W1:Y:S08]  /*1a80*/  @P1 LDC R183, c[0x0][0x40c] ;  /* 0x00010300ffb71b82 */ /* 0x000e700000000800 */
[----:B------:R-:W3:Y:S08]  /*1a90*/  @P1 LDC R212, c[0x0][0x40c] ;  /* 0x00010300ffd41b82 */ /* 0x000ef00000000800 */
[----:B------:R-:W4:Y:S08]  /*1aa0*/  @P1 LDC R235, c[0x0][0x40c] ;  /* 0x00010300ffeb1b82 */ /* 0x000f300000000800 */
[----:B------:R-:W4:Y:S01]  /*1ab0*/  @P1 LDC R213, c[0x0][0x40c] ;  /* 0x00010300ffd51b82 */ /* 0x000f220000000800 */
[----:B--2---:R-:W-:-:S02]  /*1ac0*/  PRMT R41, R128, 0x7632, R41 ;  /* 0x0000763280297816 */ /* 0x004fc40000000029 */
[----:B------:R-:W-:Y:S02]  /*1ad0*/  SHF.L.U32 R161, R129, 0x10, RZ ;  /* 0x0000001081a17819 */ /* 0x000fe400000006ff */
[----:B------:R-:W-:-:S03]  /*1ae0*/  SHF.L.U32 R41, R41, 0x10, RZ ;  /* 0x0000001029297819 */ /* 0x000fc600000006ff */
[----:B-1----:R-:W-:Y:S01]  /*1af0*/  @P1 FFMA.FTZ R161, R184, R183, R161 ;  /* 0x000000b7b8a11223 */ /* 0x002fe200000100a1 */
[----:B------:R-:W-:Y:S01]  /*1b00*/  @P1 PRMT R184, R46, 0x7632, R184 ;  /* 0x000076322eb81816 */ /* 0x000fe200000000b8 */
[----:B0-----:R-:W-:Y:S01]  /*1b10*/  @P1 FFMA.FTZ R41, R162, R182, R41 ;  /* 0x000000b6a2291223 */ /* 0x001fe20000010029 */
[----:B------:R-:W-:Y:S02]  /*1b20*/  @P1 PRMT R182, R45, 0x7632, R182 ;  /* 0x000076322db61816 */ /* 0x000fe400000000b6 */
[----:B------:R-:W-:Y:S02]  /*1b30*/  PRMT R162, R129, 0x7632, R162 ;  /* 0x0000763281a27816 */ /* 0x000fe400000000a2 */
[----:B------:R-:W-:Y:S02]  /*1b40*/  @P1 SHF.L.U32 R129, R182, 0x10, RZ ;  /* 0x00000010b6811819 */ /* 0x000fe400000006ff */
[----:B------:R-:W-:Y:S02]  /*1b50*/  SHF.L.U32 R162, R162, 0x10, RZ ;  /* 0x00000010a2a27819 */ /* 0x000fe400000006ff */
[----:B------:R-:W-:-:S02]  /*1b60*/  @P1 SHF.L.U32 R184, R184, 0x10, RZ ;  /* 0x00000010b8b81819 */ /* 0x000fc400000006ff */
[C---:B------:R-:W-:Y:S01]  /*1b70*/  SHF.L.U32 R182, R130.reuse, 0x10, RZ ;  /* 0x0000001082b67819 */ /* 0x040fe200000006ff */
[----:B---3--:R-:W-:Y:S01]  /*1b80*/  @P1 FFMA.FTZ R162, R129, R212, R162 ;  /* 0x000000d481a21223 */ /* 0x008fe200000100a2 */
[----:B------:R-:W-:Y:S01]  /*1b90*/  PRMT R129, R130, 0x7632, R129 ;  /* 0x0000763282817816 */ /* 0x000fe20000000081 */
[----:B------:R-:W0:Y:S04]  /*1ba0*/  @P1 LDC R212, c[0x0][0x40c] ;  /* 0x00010300ffd41b82 */ /* 0x000e280000000800 */
[----:B------:R-:W-:Y:S01]  /*1bb0*/  IMAD.U32 R183, R129, 0x10000, RZ ;  /* 0x0001000081b77824 */ /* 0x000fe200078e00ff */
[----:B------:R-:W-:-:S03]  /*1bc0*/  @P1 SHF.L.U32 R129, R46, 0x10, RZ ;  /* 0x000000102e811819 */ /* 0x000fc600000006ff */
[----:B----4-:R-:W-:Y:S01]  /*1bd0*/  @P1 FFMA.FTZ R183, R184, R235, R183 ;  /* 0x000000ebb8b71223 */ /* 0x010fe200000100b7 */
[----:B------:R-:W1:Y:S01]  /*1be0*/  @P1 LDC R130, c[0x0][0x40c] ;  /* 0x00010300ff821b82 */ /* 0x000e620000000800 */
[----:B------:R-:W-:Y:S01]  /*1bf0*/  @P1 FFMA.FTZ R182, R129, R213, R182 ;  /* 0x000000d581b61223 */ /* 0x000fe200000100b6 */
[----:B------:R-:W-:Y:S01]  /*1c00*/  @P1 SHF.L.U32 R129, R47, 0x10, RZ ;  /* 0x000000102f811819 */ /* 0x000fe200000006ff */
[C---:B------:R-:W-:Y:S01]  /*1c10*/  IMAD.U32 R184, R131.reuse, 0x10000, RZ ;  /* 0x0001000083b87824 */ /* 0x040fe200078e00ff */
[----:B------:R-:W-:Y:S02]  /*1c20*/  PRMT R131, R131, 0x7632, R131 ;  /* 0x0000763283837816 */ /* 0x000fe40000000083 */
[----:B------:R-:W-:Y:S02]  /*1c30*/  F2FP.BF16.F32.PACK_AB R236, RZ, R182 ;  /* 0x000000b6ffec723e */ /* 0x000fe400000010ff */
[----:B------:R-:W2:Y:S01]  /*1c40*/  @P1 LDC R235, c[0x0][0x40c] ;  /* 0x00010300ffeb1b82 */ /* 0x000ea20000000800 */
[----:B------:R-:W-:Y:S01]  /*1c50*/  IMAD.U32 R213, R131, 0x10000, RZ ;  /* 0x0001000083d57824 */ /* 0x000fe200078e00ff */
[----:B------:R-:W-:-:S02]  /*1c60*/  @P1 SHF.L.U32 R131, R44, 0x10, RZ ;  /* 0x000000102c831819 */ /* 0x000fc400000006ff */
[----:B------:R-:W-:Y:S01]  /*1c70*/  F2FP.BF16.F32.PACK_AB R237, RZ, R183 ;  /* 0x000000b7ffed723e */ /* 0x000fe200000010ff */
[----:B0-----:R-:W-:Y:S01]  /*1c80*/  @P1 FFMA.FTZ R184, R129, R212, R184 ;  /* 0x000000d481b81223 */ /* 0x001fe200000100b8 */
[----:B------:R-:W-:Y:S02]  /*1c90*/  @P1 PRMT R129, R47, 0x7632, R129 ;  /* 0x000076322f811816 */ /* 0x000fe40000000081 */
[----:B------:R-:W-:Y:S02]  /*1ca0*/  SHF.L.U32 R212, R128, 0x10, RZ ;  /* 0x0000001080d47819 */ /* 0x000fe400000006ff */
[----:B------:R-:W-:Y:S02]  /*1cb0*/  @P1 SHF.L.U32 R128, R129, 0x10, RZ ;  /* 0x0000001081801819 */ /* 0x000fe400000006ff */
[----:B------:R-:W-:Y:S01]  /*1cc0*/  F2FP.BF16.F32.PACK_AB R129, RZ, R161 ;  /* 0x000000a1ff81723e */ /* 0x000fe200000010ff */
[----:B-1----:R-:W-:Y:S01]  /*1cd0*/  @P1 FFMA.FTZ R212, R131, R130, R212 ;  /* 0x0000008283d41223 */ /* 0x002fe200000100d4 */
[----:B------:R-:W-:-:S02]  /*1ce0*/  F2FP.BF16.F32.PACK_AB R130, RZ, R162 ;  /* 0x000000a2ff82723e */ /* 0x000fc400000010ff */
[----:B------:R-:W-:Y:S02]  /*1cf0*/  F2FP.BF16.F32.PACK_AB R238, RZ, R184 ;  /* 0x000000b8ffee723e */ /* 0x000fe400000010ff */
[----:B------:R-:W-:Y:S02]  /*1d00*/  PRMT R129, R129, 0x5410, R130 ;  /* 0x0000541081817816 */ /* 0x000fe40000000082 */
[----:B------:R-:W-:Y:S01]  /*1d10*/  PRMT R130, R236, 0x5410, R237 ;  /* 0x00005410ec827816 */ /* 0x000fe200000000ed */
[----:B--2---:R-:W-:Y:S01]  /*1d20*/  @P1 FFMA.FTZ R213, R128, R235, R213 ;  /* 0x000000eb80d51223 */ /* 0x004fe200000100d5 */
[----:B------:R-:W-:Y:S02]  /*1d30*/  F2FP.BF16.F32.PACK_AB R235, RZ, R41 ;  /* 0x00000029ffeb723e */ /* 0x000fe400000010ff */
[----:B------:R-:W-:Y:S02]  /*1d40*/  F2FP.BF16.F32.PACK_AB R128, RZ, R212 ;  /* 0x000000d4ff80723e */ /* 0x000fe400000010ff */
[----:B------:R-:W-:-:S02]  /*1d50*/  F2FP.BF16.F32.PACK_AB R131, RZ, R213 ;  /* 0x000000d5ff83723e */ /* 0x000fc400000010ff */
[----:B------:R-:W-:Y:S02]  /*1d60*/  PRMT R128, R128, 0x5410, R235 ;  /* 0x0000541080807816 */ /* 0x000fe400000000eb */
[----:B------:R-:W-:Y:S01]  /*1d70*/  PRMT R131, R238, 0x5410, R131 ;  /* 0x00005410ee837816 */ /* 0x000fe20000000083 */
[----:B------:R-:W-:Y:S06]  /*1d80*/  BRA `(.L_x_149) ;  /* 0x0000000000bc7947 */ /* 0x000fec0003800000 */
.L_x_148:
[----:B0-----:R-:W0:Y:S01]  /*1d90*/  @P0 LDC R129, c[0x0][0x40c] ;  /* 0x00010300ff810b82 */ /* 0x001e220000000800 */
[----:B-----5:R-:W-:Y:S01]  /*1da0*/  @P0 PRMT R128, R44, 0x7632, R128 ;  /* 0x000076322c800816 */ /* 0x020fe20000000080 */
[----:B------:R-:W-:Y:S01]  /*1db0*/  IMAD.MOV.U32 R41, RZ, RZ, RZ ;  /* 0x000000ffff297224 */ /* 0x000fe200078e00ff */
[----:B------:R-:W-:Y:S01]  /*1dc0*/  MOV R162, RZ ;  /* 0x000000ff00a27202 */ /* 0x000fe20000000f00 */
[----:B------:R-:W-:Y:S01]  /*1dd0*/  IMAD.MOV.U32 R183, RZ, RZ, RZ ;  /* 0x000000ffffb77224 */ /* 0x000fe200078e00ff */
[----:B------:R-:W-:Y:S02]  /*1de0*/  @P0 SHF.L.U32 R128, R128, 0x10, RZ ;  /* 0x0000001080800819 */ /* 0x000fe400000006ff */
[----:B------:R-:W-:Y:S01]  /*1df0*/  CS2R R212, SRZ ;  /* 0x0000000000d47805 */ /* 0x000fe2000001ff00 */
[----:B------:R-:W-:Y:S01]  /*1e00*/  IMAD.MOV.U32 R184, RZ, RZ, RZ ;  /* 0x000000ffffb87224 */ /* 0x000fe200078e00ff */
[----:B------:R-:W1:Y:S08]  /*1e10*/  @P0 LDC R161, c[0x0][0x40c] ;  /* 0x00010300ffa10b82 */ /* 0x000e700000000800 */
[----:B------:R-:W2:Y:S08]  /*1e20*/  @P0 LDC R182, c[0x0][0x40c] ;  /* 0x00010300ffb60b82 */ /* 0x000eb00000000800 */
[----:B------:R-:W3:Y:S01]  /*1e30*/  @P0 LDC R237, c[0x0][0x40c] ;  /* 0x00010300ffed0b82 */ /* 0x000ee20000000800 */
[----:B0-----:R-:W-:Y:S01]  /*1e40*/  @P0 FMUL.FTZ R41, R128, R129 ;  /* 0x0000008180290220 */ /* 0x001fe20000410000 */
[----:B------:R-:W-:-:S02]  /*1e50*/  @P0 PRMT R128, R45, 0x7632, R128 ;  /* 0x000076322d800816 */ /* 0x000fc40000000080 */
[----:B------:R-:W-:Y:S02]  /*1e60*/  @P0 PRMT R129, R46, 0x7632, R129 ;  /* 0x000076322e810816 */ /* 0x000fe40000000081 */
[----:B------:R-:W-:Y:S02]  /*1e70*/  @P0 SHF.L.U32 R128, R128, 0x10, RZ ;  /* 0x0000001080800819 */ /* 0x000fe400000006ff */
[----:B------:R-:W0:Y:S01]  /*1e80*/  @P0 LDC R130, c[0x0][0x40c] ;  /* 0x00010300ff820b82 */ /* 0x000e220000000800 */
[----:B------:R-:W-:Y:S02]  /*1e90*/  @P0 SHF.L.U32 R129, R129, 0x10, RZ ;  /* 0x0000001081810819 */ /* 0x000fe400000006ff */
[----:B-1----:R-:W-:Y:S01]  /*1ea0*/  @P0 FMUL.FTZ R162, R128, R161 ;  /* 0x000000a180a20220 */ /* 0x002fe20000410000 */
[----:B------:R-:W-:Y:S01]  /*1eb0*/  @P0 PRMT R128, R47, 0x7632, R128 ;  /* 0x000076322f800816 */ /* 0x000fe20000000080 */
[----:B------:R-:W-:-:S03]  /*1ec0*/  HFMA2 R161, -RZ, RZ, 0, 0 ;  /* 0x00000000ffa17431 */ /* 0x000fc600000001ff */
[----:B------:R-:W1:Y:S01]  /*1ed0*/  @P0 LDC R131, c[0x0][0x40c] ;  /* 0x00010300ff830b82 */ /* 0x000e620000000800 */
[----:B--2---:R-:W-:Y:S01]  /*1ee0*/  @P0 FMUL.FTZ R183, R129, R182 ;  /* 0x000000b681b70220 */ /* 0x004fe20000410000 */
[----:B------:R-:W-:Y:S01]  /*1ef0*/  @P0 SHF.L.U32 R129, R44, 0x10, RZ ;  /* 0x000000102c810819 */ /* 0x000fe200000006ff */
[----:B------:R-:W-:Y:S01]  /*1f00*/  @P0 IMAD.U32 R128, R128, 0x10000, RZ ;  /* 0x0001000080800824 */ /* 0x000fe200078e00ff */
[----:B------:R-:W-:-:S04]  /*1f10*/  MOV R182, RZ ;  /* 0x000000ff00b67202 */ /* 0x000fc80000000f00 */
[----:B------:R-:W2:Y:S01]  /*1f20*/  @P0 LDC R236, c[0x0][0x40c] ;  /* 0x00010300ffec0b82 */ /* 0x000ea20000000800 */
[----:B---3--:R-:W-:Y:S01]  /*1f30*/  @P0 FMUL.FTZ R213, R128, R237 ;  /* 0x000000ed80d50220 */ /* 0x008fe20000410000 */
[----:B------:R-:W-:-:S04]  /*1f40*/  @P0 IMAD.U32 R128, R45, 0x10000, RZ ;  /* 0x000100002d800824 */ /* 0x000fc800078e00ff */
        /* <DEDUP_REMOVED lines=19> */
.L_x_149:
[----:B------:R-:W0:Y:S01]  /*2080*/  LDC.64 R236, c[0x0][0x3a8] ;  /* 0x0000ea00ffec7b82 */ /* 0x000e220000000a00 */
[----:B------:R-:W-:Y:S01]  /*2090*/  IADD3 R234, PT, PT, R234, 0x20, RZ ;  /* 0x00000020eaea7810 */ /* 0x000fe20007ffe0ff */
[----:B0-----:R-:W-:-:S04]  /*20a0*/  IMAD.WIDE.U32 R236, R232, 0x10, R236 ;  /* 0x00000010e8ec7825 */ /* 0x001fc800078e00ec */
[----:B------:R-:W-:Y:S01]  /*20b0*/  VIADD R232, R232, 0x20 ;  /* 0x00000020e8e87836 */ /* 0x000fe20000000000 */
[----:B------:R1:W-:Y:S06]  /*20c0*/  STG.E.128 desc[UR6][R236.64], R128 ;  /* 0x00000080ec007986 */ /* 0x0003ec000c101d06 */
.L_x_145:
[----:B------:R-:W-:Y:S05]  /*20d0*/  BSYNC.RECONVERGENT B0 ;  /* 0x0000000000007941 */ /* 0x000fea0003800200 */
.L_x_144:
[----:B------:R-:W-:Y:S01]  /*20e0*/  ISETP.GE.U32.AND P1, PT, R156, 0x60, PT ;  /* 0x000000609c00780c */ /* 0x000fe20003f26070 */
[----:B------:R-:W-:Y:S01]  /*20f0*/  BSSY.RECONVERGENT B0, `(.L_x_150) ;  /* 0x0000079000007945 */ /* 0x000fe20003800200 */
[----:B------:R-:W-:-:S11]  /*2100*/  LOP3.LUT R158, R158, 0xffffefff, RZ, 0xc0, !PT ;  /* 0xffffefff9e9e7812 */ /* 0x000fd600078ec0ff */
[----:B------:R-:W-:Y:S01]  /*2110*/  @P1 LOP3.LUT R158, R158, 0x1000, RZ, 0xfc, !PT ;  /* 0x000010009e9e1812 */ /* 0x000fe200078efcff */
[----:B------:R-:W-:Y:S06]  /*2120*/  @!P1 BRA `(.L_x_151) ;  /* 0x0000000400d49947 */ /* 0x000fec0003800000 */
[----:B------:R-:W-:Y:S04]  /*2130*/  BSSY.RECONVERGENT B1, `(.L_x_152) ;  /* 0x0000005000017945 */ /* 0x000fe80003800200 */
[----:B------:R-:W-:Y:S05]  /*2140*/  @!P0 BRA `(.L_x_153) ;  /* 0x00000000000c8947 */ /* 0x000fea0003800000 */
[----:B------:R-:W2:Y:S02]  /*2150*/  LDC.64 R44, c[0x0][0x390] ;  /* 0x0000e400ff2c7b82 */ /* 0x000ea40000000a00 */
[----:B--2---:R-:W-:-:S06]  /*2160*/  IMAD.WIDE.U32 R44, R234, 0x10, R44 ;  /* 0x00000010ea2c7825 */ /* 0x004fcc00078e002c */
[----:B------:R-:W5:Y:S02]  /*2170*/  LDG.E.128 R44, desc[UR6][R44.64] ;  /* 0x000000062c2c7981 */ /* 0x000f64000c1e1d00 */
.L_x_153:
[----:B------:R-:W-:Y:S05]  /*2180*/  BSYNC.RECONVERGENT B1 ;  /* 0x0000000000017941 */ /* 0x000fea0003800200 */
.L_x_152:
[----:B------:R-:W-:-:S04]  /*2190*/  UISETP.NE.U32.AND UP0, UPT, UR4, URZ, UPT ;  /* 0x000000ff0400728c */ /* 0x000fc8000bf05070 */
[----:B------:R-:W-:-:S09]  /*21a0*/  UISETP.NE.AND.EX UP0, UPT, UR5, URZ, UPT, UP0 ;  /* 0x000000ff0500728c */ /* 0x000fd2000bf05300 */
[----:B------:R-:W-:Y:S05]  /*21b0*/  BRA.U !UP0, `(.L_x_154) ;  /* 0x0000000108e47547 */ /* 0x000fea000b800000 */
[----:B01----:R-:W0:Y:S02]  /*21c0*/  LDC.64 R128, c[0x0][0x3a0] ;  /* 0x0000e800ff807b82 */ /* 0x003e240000000a00 */
[----:B0-----:R-:W-:-:S06]  /*21d0*/  IMAD.WIDE.U32 R128, R232, 0x10, R128 ;  /* 0x00000010e8807825 */ /* 0x001fcc00078e0080 */
[----:B------:R-:W2:Y:S01]  /*21e0*/  LDG.E.128 R128, desc[UR6][R128.64] ;  /* 0x0000000680807981 */ /* 0x000ea2000c1e1d00 */
[----:B------:R-:W-:-:S13]  /*21f0*/  ISETP.GT.AND P1, PT, R233, RZ, PT ;  /* 0x000000ffe900720c */ /* 0x000fda0003f24270 */
[----:B------:R-:W0:Y:S01]  /*2200*/  @P1 LDC R164, c[0x0][0x40c] ;  /* 0x00010300ffa41b82 */ /* 0x000e220000000800 */
[----:B-----5:R-:W-:Y:S02]  /*2210*/  @P1 PRMT R163, R44, 0x7632, R163 ;  /* 0x000076322ca31816 */ /* 0x020fe400000000a3 */
[----:B------:R-:W-:Y:S02]  /*2220*/  @P1 PRMT R185, R45, 0x7632, R185 ;  /* 0x000076322db91816 */ /* 0x000fe400000000b9 */
[----:B------:R-:W-:Y:S02]  /*2230*/  @P1 SHF.L.U32 R163, R163, 0x10, RZ ;  /* 0x00000010a3a31819 */ /* 0x000fe400000006ff */
[----:B------:R-:W-:Y:S01]  /*2240*/  @P1 SHF.L.U32 R186, R45, 0x10, RZ ;  /* 0x000000102dba1819 */ /* 0x000fe200000006ff */
[----:B------:R-:W1:Y:S01]  /*2250*/  @P1 LDC R187, c[0x0][0x40c] ;  /* 0x00010300ffbb1b82 */ /* 0x000e620000000800 */
[----:B------:R-:W-:-:S07]  /*2260*/  @P1 IMAD.U32 R185, R185, 0x10000, RZ ;  /* 0x00010000b9b91824 */ /* 0x000fce00078e00ff */
[----:B------:R-:W3:Y:S08]  /*2270*/  @P1 LDC R214, c[0x0][0x40c] ;  /* 0x00010300ffd61b82 */ /* 0x000ef00000000800 */
[----:B------:R-:W4:Y:S08]  /*2280*/  @P1 LDC R215, c[0x0][0x40c] ;  /* 0x00010300ffd71b82 */ /* 0x000f300000000800 */
[----:B------:R-:W4:Y:S08]  /*2290*/  @P1 LDC R235, c[0x0][0x40c] ;  /* 0x00010300ffeb1b82 */ /* 0x000f300000000800 */
[----:B------:R-:W4:Y:S01]  /*22a0*/  @P1 LDC R236, c[0x0][0x40c] ;  /* 0x00010300ffec1b82 */ /* 0x000f220000000800 */
[----:B--2---:R-:W-:-:S04]  /*22b0*/  PRMT R42, R128, 0x7632, R42 ;  /* 0x00007632802a7816 */ /* 0x004fc8000000002a */
[----:B------:R-:W-:-:S05]  /*22c0*/  SHF.L.U32 R42, R42, 0x10, RZ ;  /* 0x000000102a2a7819 */ /* 0x000fca00000006ff */
[----:B0-----:R-:W-:Y:S01]  /*22d0*/  @P1 FFMA.FTZ R42, R163, R164, R42 ;  /* 0x000000a4a32a1223 */ /* 0x001fe2000001002a */
[C---:B------:R-:W-:Y:S01]  /*22e0*/  PRMT R164, R129.reuse, 0x7632, R164 ;  /* 0x0000763281a47816 */ /* 0x040fe200000000a4 */
[----:B------:R-:W-:Y:S01]  /*22f0*/  IMAD.U32 R163, R129, 0x10000, RZ ;  /* 0x0001000081a37824 */ /* 0x000fe200078e00ff */
[----:B------:R-:W-:Y:S02]  /*2300*/  PRMT R129, R130, 0x7632, R129 ;  /* 0x0000763282817816 */ /* 0x000fe40000000081 */
[----:B------:R-:W-:Y:S01]  /*2310*/  SHF.L.U32 R164, R164, 0x10, RZ ;  /* 0x00000010a4a47819 */ /* 0x000fe200000006ff */
[----:B-1----:R-:W-:Y:S01]  /*2320*/  @P1 FFMA.FTZ R163, R186, R187, R163 ;  /* 0x000000bbbaa31223 */ /* 0x002fe200000100a3 */
[----:B------:R-:W-:Y:S02]  /*2330*/  @P1 PRMT R187, R46, 0x7632, R187 ;  /* 0x000076322ebb1816 */ /* 0x000fe400000000bb */
[----:B------:R-:W-:Y:S01]  /*2340*/  SHF.L.U32 R186, R129, 0x10, RZ ;  /* 0x0000001081ba7819 */ /* 0x000fe200000006ff */
[----:B---3--:R-:W-:Y:S01]  /*2350*/  @P1 FFMA.FTZ R164, R185, R214, R164 ;  /* 0x000000d6b9a41223 */ /* 0x008fe200000100a4 */
[----:B------:R-:W-:Y:S01]  /*2360*/  SHF.L.U32 R185, R130, 0x10, RZ ;  /* 0x0000001082b97819 */ /* 0x000fe200000006ff */
[----:B------:R-:W-:Y:S01]  /*2370*/  @P1 IMAD.U32 R130, R46, 0x10000, RZ ;  /* 0x000100002e821824 */ /* 0x000fe200078e00ff */
[----:B------:R-:W-:Y:S01]  /*2380*/  @P1 SHF.L.U32 R187, R187, 0x10, RZ ;  /* 0x00000010bbbb1819 */ /* 0x000fe200000006ff */
[C---:B------:R-:W-:Y:S01]  /*2390*/  @P1 IMAD.U32 R214, R47.reuse, 0x10000, RZ ;  /* 0x000100002fd61824 */ /* 0x040fe200078e00ff */
[----:B------:R-:W-:Y:S01]  /*23a0*/  @P1 PRMT R129, R47, 0x7632, R129 ;  /* 0x000076322f811816 */ /* 0x000fe20000000081 */
[----:B----4-:R-:W-:-:S02]  /*23b0*/  @P1 FFMA.FTZ R185, R130, R215, R185 ;  /* 0x000000d782b91223 */ /* 0x010fc400000100b9 */
[----:B------:R-:W-:Y:S01]  /*23c0*/  @P1 FFMA.FTZ R186, R187, R235, R186 ;  /* 0x000000ebbbba1223 */ /* 0x000fe200000100ba */
[----:B------:R-:W0:Y:S01]  /*23d0*/  @P1 LDC R130, c[0x0][0x40c] ;  /* 0x00010300ff821b82 */ /* 0x000e220000000800 */
[C---:B------:R-:W-:Y:S02]  /*23e0*/  SHF.L.U32 R187, R131.reuse, 0x10, RZ ;  /* 0x0000001083bb7819 */ /* 0x040fe400000006ff */
[----:B------:R-:W-:Y:S02]  /*23f0*/  PRMT R131, R131, 0x7632, R131 ;  /* 0x0000763283837816 */ /* 0x000fe40000000083 */
[----:B------:R-:W-:Y:S01]  /*2400*/  F2FP.BF16.F32.PACK_AB R237, RZ, R186 ;  /* 0x000000baffed723e */ /* 0x000fe200000010ff */
[----:B------:R-:W-:Y:S01]  /*2410*/  @P1 FFMA.FTZ R187, R214, R236, R187 ;  /* 0x000000ecd6bb1223 */ /* 0x000fe200000100bb */
[----:B------:R-:W-:Y:S01]  /*2420*/  SHF.L.U32 R214, R128, 0x10, RZ ;  /* 0x0000001080d67819 */ /* 0x000fe200000006ff */
[----:B------:R-:W1:Y:S01]  /*2430*/  @P1 LDC R235, c[0x0][0x40c] ;  /* 0x00010300ffeb1b82 */ /* 0x000e620000000800 */
[----:B------:R-:W-:Y:S01]  /*2440*/  SHF.L.U32 R215, R131, 0x10, RZ ;  /* 0x0000001083d77819 */ /* 0x000fe200000006ff */
[----:B------:R-:W-:Y:S01]  /*2450*/  @P1 IMAD.U32 R131, R44, 0x10000, RZ ;  /* 0x000100002c831824 */ /* 0x000fe200078e00ff */
[----:B------:R-:W-:-:S02]  /*2460*/  @P1 SHF.L.U32 R128, R129, 0x10, RZ ;  /* 0x0000001081801819 */ /* 0x000fc400000006ff */
[----:B------:R-:W-:Y:S02]  /*2470*/  F2FP.BF16.F32.PACK_AB R129, RZ, R163 ;  /* 0x000000a3ff81723e */ /* 0x000fe400000010ff */
[----:B------:R-:W-:Y:S02]  /*2480*/  F2FP.BF16.F32.PACK_AB R236, RZ, R185 ;  /* 0x000000b9ffec723e */ /* 0x000fe400000010ff */
[----:B------:R-:W-:Y:S01]  /*2490*/  F2FP.BF16.F32.PACK_AB R238, RZ, R187 ;  /* 0x000000bbffee723e */ /* 0x000fe200000010ff */
[----:B0-----:R-:W-:Y:S01]  /*24a0*/  @P1 FFMA.FTZ R214, R131, R130, R214 ;  /* 0x0000008283d61223 */ /* 0x001fe200000100d6 */
[----:B------:R-:W-:-:S04]  /*24b0*/  F2FP.BF16.F32.PACK_AB R130, RZ, R164 ;  /* 0x000000a4ff82723e */ /* 0x000fc800000010ff */
[----:B------:R-:W-:Y:S02]  /*24c0*/  PRMT R129, R129, 0x5410, R130 ;  /* 0x0000541081817816 */ /* 0x000fe40000000082 */
[----:B------:R-:W-:Y:S01]  /*24d0*/  PRMT R130, R236, 0x5410, R237 ;  /* 0x00005410ec827816 */ /* 0x000fe200000000ed */
[----:B-1----:R-:W-:Y:S01]  /*24e0*/  @P1 FFMA.FTZ R215, R128, R235, R215 ;  /* 0x000000eb80d71223 */ /* 0x002fe200000100d7 */
[----:B------:R-:W-:Y:S02]  /*24f0*/  F2FP.BF16.F32.PACK_AB R235, RZ, R42 ;  /* 0x0000002affeb723e */ /* 0x000fe400000010ff */
[----:B------:R-:W-:Y:S02]  /*2500*/  F2FP.BF16.F32.PACK_AB R128, RZ, R214 ;  /* 0x000000d6ff80723e */ /* 0x000fe400000010ff */
[----:B------:R-:W-:Y:S02]  /*2510*/  F2FP.BF16.F32.PACK_AB R131, RZ, R215 ;  /* 0x000000d7ff83723e */ /* 0x000fe400000010ff */
[----:B------:R-:W-:-:S02]  /*2520*/  PRMT R128, R128, 0x5410, R235 ;  /* 0x0000541080807816 */ /* 0x000fc400000000eb */
[----:B------:R-:W-:Y:S01]  /*2530*/  PRMT R131, R238, 0x5410, R131 ;  /* 0x00005410ee837816 */ /* 0x000fe20000000083 */
[----:B------:R-:W-:Y:S06]  /*2540*/  BRA `(.L_x_155) ;  /* 0x0000000000b87947 */ /* 0x000fec0003800000 */
.L_x_154:
[----:B01----:R-:W0:Y:S01]  /*2550*/  @P0 LDC R129, c[0x0][0x40c] ;  /* 0x00010300ff810b82 */ /* 0x003e220000000800 */
[----:B-----5:R-:W-:Y:S01]  /*2560*/  @P0 PRMT R128, R44, 0x7632, R128 ;  /* 0x000076322c800816 */ /* 0x020fe20000000080 */
[----:B------:R-:W-:Y:S01]  /*2570*/  HFMA2 R42, -RZ, RZ, 0, 0 ;  /* 0x00000000ff2a7431 */ /* 0x000fe200000001ff */
[----:B------:R-:W-:Y:S02]  /*2580*/  MOV R164, RZ ;  /* 0x000000ff00a47202 */ /* 0x000fe40000000f00 */
[----:B------:R-:W-:Y:S01]  /*2590*/  CS2R R186, SRZ ;  /* 0x0000000000ba7805 */ /* 0x000fe2000001ff00 */
[----:B------:R-:W-:Y:S02]  /*25a0*/  @P0 IMAD.U32 R128, R128, 0x10000, RZ ;  /* 0x0001000080800824 */ /* 0x000fe400078e00ff */
        /* <DEDUP_REMOVED lines=14> */
[----:B------:R-:W-:Y:S01]  /*2690*/  @P0 IMAD.U32 R128, R128, 0x10000, RZ ;  /* 0x0001000080800824 */ /* 0x000fe200078e00ff */
[----:B------:R-:W-:Y:S02]  /*26a0*/  @P0 SHF.L.U32 R129, R44, 0x10, RZ ;  /* 0x000000102c810819 */ /* 0x000fe400000006ff */
[----:B------:R-:W-:-:S03]  /*26b0*/  CS2R R214, SRZ ;  /* 0x0000000000d67805 */ /* 0x000fc6000001ff00 */
        /* <DEDUP_REMOVED lines=23> */
.L_x_155:
[----:B------:R-:W0:Y:S01]  /*2830*/  LDC.64 R236, c[0x0][0x3a8] ;  /* 0x0000ea00ffec7b82 */ /* 0x000e220000000a00 */
[----:B------:R-:W-:Y:S01]  /*2840*/  IADD3 R234, PT, PT, R234, 0x20, RZ ;  /* 0x00000020eaea7810 */ /* 0x000fe20007ffe0ff */
[----:B0-----:R-:W-:-:S04]  /*2850*/  IMAD.WIDE.U32 R236, R232, 0x10, R236 ;  /* 0x00000010e8ec7825 */ /* 0x001fc800078e00ec */
[----:B------:R-:W-:Y:S01]  /*2860*/  VIADD R232, R232, 0x20 ;  /* 0x00000020e8e87836 */ /* 0x000fe20000000000 */
[----:B------:R2:W-:Y:S06]  /*2870*/  STG.E.128 desc[UR6][R236.64], R128 ;  /* 0x00000080ec007986 */ /* 0x0005ec000c101d06 */
.L_x_151:
[----:B------:R-:W-:Y:S05]  /*2880*/  BSYNC.RECONVERGENT B0 ;  /* 0x0000000000007941 */ /* 0x000fea0003800200 */
.L_x_150:
[----:B------:R-:W-:Y:S01]  /*2890*/  ISETP.GE.U32.AND P1, PT, R156, 0x80, PT ;  /* 0x000000809c00780c */ /* 0x000fe20003f26070 */
[----:B------:R-:W-:Y:S01]  /*28a0*/  BSSY.RECONVERGENT B0, `(.L_x_156) ;  /* 0x000007a000007945 */ /* 0x000fe20003800200 */
[----:B------:R-:W-:-:S11]  /*28b0*/  LOP3.LUT R158, R158, 0xffffdfff, RZ, 0xc0, !PT ;  /* 0xffffdfff9e9e7812 */ /* 0x000fd600078ec0ff */
[----:B------:R-:W-:Y:S01]  /*28c0*/  @P1 LOP3.LUT R158, R158, 0x2000, RZ, 0xfc, !PT ;  /* 0x000020009e9e1812 */ /* 0x000fe200078efcff */
[----:B------:R-:W-:Y:S06]  /*28d0*/  @!P1 BRA `(.L_x_157) ;  /* 0x0000000400d89947 */ /* 0x000fec0003800000 */
[----:B------:R-:W-:Y:S04]  /*28e0*/  BSSY.RECONVERGENT B1, `(.L_x_158) ;  /* 0x0000005000017945 */ /* 0x000fe80003800200 */
[----:B------:R-:W-:Y:S05]  /*28f0*/  @!P0 BRA `(.L_x_159) ;  /* 0x00000000000c8947 */ /* 0x000fea0003800000 */
[----:B------:R-:W3:Y:S02]  /*2900*/  LDC.64 R44, c[0x0][0x390] ;  /* 0x0000e400ff2c7b82 */ /* 0x000ee40000000a00 */
[----:B---3--:R-:W-:-:S06]  /*2910*/  IMAD.WIDE.U32 R44, R234, 0x10, R44 ;  /* 0x00000010ea2c7825 */ /* 0x008fcc00078e002c */
[----:B------:R-:W5:Y:S02]  /*2920*/  LDG.E.128 R44, desc[UR6][R44.64] ;  /* 0x000000062c2c7981 */ /* 0x000f64000c1e1d00 */
.L_x_159:
[----:B------:R-:W-:Y:S05]  /*2930*/  BSYNC.RECONVERGENT B1 ;  /* 0x0000000000017941 */ /* 0x000fea0003800200 */
.L_x_158:
[----:B------:R-:W-:-:S04]  /*2940*/  UISETP.NE.U32.AND UP0, UPT, UR4, URZ, UPT ;  /* 0x000000ff0400728c */ /* 0x000fc8000bf05070 */
[----:B------:R-:W-:-:S09]  /*2950*/  UISETP.NE.AND.EX UP0, UPT, UR5, URZ, UPT, UP0 ;  /* 0x000000ff0500728c */ /* 0x000fd2000bf05300 */
[----:B------:R-:W-:Y:S05]  /*2960*/  BRA.U !UP0, `(.L_x_160) ;  /* 0x0000000108e47547 */ /* 0x000fea000b800000 */
[----:B012---:R-:W0:Y:S02]  /*2970*/  LDC.64 R128, c[0x0][0x3a0] ;  /* 0x0000e800ff807b82 */ /* 0x007e240000000a00 */
[----:B0-----:R-:W-:-:S06]  /*2980*/  IMAD.WIDE.U32 R128, R232, 0x10, R128 ;  /* 0x00000010e8807825 */ /* 0x001fcc00078e0080 */
[----:B------:R-:W2:Y:S01]  /*2990*/  LDG.E.128 R128, desc[UR6][R128.64] ;  /* 0x0000000680807981 */ /* 0x000ea2000c1e1d00 */
[----:B------:R-:W-:-:S13]  /*29a0*/  ISETP.GT.AND P1, PT, R233, RZ, PT ;  /* 0x000000ffe900720c */ /* 0x000fda0003f24270 */
[----:B------:R-:W0:Y:S01]  /*29b0*/  @P1 LDC R188, c[0x0][0x40c] ;  /* 0x00010300ffbc1b82 */ /* 0x000e220000000800 */
[----:B-----5:R-:W-:Y:S02]  /*29c0*/  @P1 PRMT R165, R44, 0x7632, R165 ;  /* 0x000076322ca51816 */ /* 0x020fe400000000a5 */
[----:B------:R-:W-:Y:S02]  /*29d0*/  @P1 SHF.L.U32 R190, R45, 0x10, RZ ;  /* 0x000000102dbe1819 */ /* 0x000fe400000006ff */
[----:B------:R-:W-:-:S03]  /*29e0*/  @P1 SHF.L.U32 R166, R165, 0x10, RZ ;  /* 0x00000010a5a61819 */ /* 0x000fc600000006ff */
        /* <DEDUP_REMOVED lines=13> */
[----:B------:R-:W-:Y:S01]  /*2ac0*/  @P1 SHF.L.U32 R190, R190, 0x10, RZ ;  /* 0x00000010bebe1819 */ /* 0x000fe200000006ff */
[----:B------:R-:W-:Y:S01]  /*2ad0*/  IMAD.U32 R166, R166, 0x10000, RZ ;  /* 0x00010000a6a67824 */ /* 0x000fe200078e00ff */
[----:B------:R-:W-:-:S03]  /*2ae0*/  SHF.L.U32 R188, R130, 0x10, RZ ;  /* 0x0000001082bc7819 */ /* 0x000fc600000006ff */
        /* <DEDUP_REMOVED lines=8> */
[----:B------:R-:W-:Y:S01]  /*2b70*/  SHF.L.U32 R190, R131, 0x10, RZ ;  /* 0x0000001083be7819 */ /* 0x000fe200000006ff */
[----:B------:R-:W-:Y:S01]  /*2b80*/  @P1 IMAD.U32 R129, R47, 0x10000, RZ ;  /* 0x000100002f811824 */ /* 0x000fe200078e00ff */
[----:B------:R-:W-:Y:S02]  /*2b90*/  PRMT R131, R131, 0x7632, R131 ;  /* 0x0000763283837816 */ /* 0x000fe40000000083 */
[----:B------:R-:W-:Y:S02]  /*2ba0*/  F2FP.BF16.F32.PACK_AB R236, RZ, R188 ;  /* 0x000000bcffec723e */ /* 0x000fe400000010ff */
[----:B------:R-:W2:Y:S01]  /*2bb0*/  @P1 LDC R235, c[0x0][0x40c] ;  /* 0x00010300ffeb1b82 */ /* 0x000ea20000000800 */
[----:B------:R-:W-:-:S02]  /*2bc0*/  SHF.L.U32 R217, R131, 0x10, RZ ;  /* 0x0000001083d97819 */ /* 0x000fc400000006ff */
[----:B------:R-:W-:Y:S02]  /*2bd0*/  @P1 SHF.L.U32 R131, R44, 0x10, RZ ;  /* 0x000000102c831819 */ /* 0x000fe400000006ff */
[----:B------:R-:W-:Y:S01]  /*2be0*/  F2FP.BF16.F32.PACK_AB R237, RZ, R189 ;  /* 0x000000bdffed723e */ /* 0x000fe200000010ff */
[----:B0-----:R-:W-:Y:S01]  /*2bf0*/  @P1 FFMA.FTZ R190, R129, R216, R190 ;  /* 0x000000d881be1223 */ /* 0x001fe200000100be */
[----:B------:R-:W-:Y:S02]  /*2c00*/  @P1 PRMT R129, R47, 0x7632, R129 ;  /* 0x000076322f811816 */ /* 0x000fe40000000081 */
[----:B------:R-:W-:Y:S02]  /*2c10*/  SHF.L.U32 R216, R128, 0x10, RZ ;  /* 0x0000001080d87819 */ /* 0x000fe400000006ff */
[----:B------:R-:W-:Y:S01]  /*2c20*/  F2FP.BF16.F32.PACK_AB R238, RZ, R190 ;  /* 0x000000beffee723e */ /* 0x000fe200000010ff */
[----:B------:R-:W-:Y:S01]  /*2c30*/  @P1 IMAD.U32 R128, R129, 0x10000, RZ ;  /* 0x0001000081801824 */ /* 0x000fe200078e00ff */
[----:B------:R-:W-:Y:S01]  /*2c40*/  F2FP.BF16.F32.PACK_AB R129, RZ, R165 ;  /* 0x000000a5ff81723e */ /* 0x000fe200000010ff */
[----:B-1----:R-:W-:Y:S01]  /*2c50*/  @P1 FFMA.FTZ R216, R131, R130, R216 ;  /* 0x0000008283d81223 */ /* 0x002fe200000100d8 */
[----:B------:R-:W-:-:S04]  /*2c60*/  F2FP.BF16.F32.PACK_AB R130, RZ, R166 ;  /* 0x000000a6ff82723e */ /* 0x000fc800000010ff */
[----:B------:R-:W-:Y:S02]  /*2c70*/  PRMT R129, R129, 0x5410, R130 ;  /* 0x0000541081817816 */ /* 0x000fe40000000082 */
[----:B------:R-:W-:Y:S01]  /*2c80*/  PRMT R130, R236, 0x5410, R237 ;  /* 0x00005410ec827816 */ /* 0x000fe200000000ed */
[----:B--2---:R-:W-:Y:S01]  /*2c90*/  @P1 FFMA.FTZ R217, R128, R235, R217 ;  /* 0x000000eb80d91223 */ /* 0x004fe200000100d9 */
[----:B------:R-:W-:Y:S02]  /*2ca0*/  F2FP.BF16.F32.PACK_AB R235, RZ, R43 ;  /* 0x0000002bffeb723e */ /* 0x000fe400000010ff */
[----:B------:R-:W-:Y:S02]  /*2cb0*/  F2FP.BF16.F32.PACK_AB R128, RZ, R216 ;  /* 0x000000d8ff80723e */ /* 0x000fe400000010ff */
[----:B------:R-:W-:Y:S02]  /*2cc0*/  F2FP.BF16.F32.PACK_AB R131, RZ, R217 ;  /* 0x000000d9ff83723e */ /* 0x000fe400000010ff */
[----:B------:R-:W-:-:S02]  /*2cd0*/  PRMT R128, R128, 0x5410, R235 ;  /* 0x0000541080807816 */ /* 0x000fc400000000eb */
[----:B------:R-:W-:Y:S01]  /*2ce0*/  PRMT R131, R238, 0x5410, R131 ;  /* 0x00005410ee837816 */ /* 0x000fe20000000083 */
[----:B------:R-:W-:Y:S06]  /*2cf0*/  BRA `(.L_x_161) ;  /* 0x0000000000bc7947 */ /* 0x000fec0003800000 */
.L_x_160:
[----:B012---:R-:W0:Y:S01]  /*2d00*/  @P0 LDC R129, c[0x0][0x40c] ;  /* 0x00010300ff810b82 */ /* 0x007e220000000800 */
[----:B-----5:R-:W-:Y:S01]  /*2d10*/  @P0 PRMT R128, R44, 0x7632, R128 ;  /* 0x000076322c800816 */ /* 0x020fe20000000080 */
[----:B------:R-:W-:Y:S01]  /*2d20*/  HFMA2 R166, -RZ, RZ, 0, 0 ;  /* 0x00000000ffa67431 */ /* 0x000fe200000001ff */
[----:B------:R-:W-:Y:S01]  /*2d30*/  MOV R43, RZ ;  /* 0x000000ff002b7202 */ /* 0x000fe20000000f00 */
[----:B------:R-:W-:Y:S01]  /*2d40*/  IMAD.MOV.U32 R189, RZ, RZ, RZ ;  /* 0x000000ffffbd7224 */ /* 0x000fe200078e00ff */
[----:B------:R-:W-:Y:S02]  /*2d50*/  @P0 SHF.L.U32 R128, R128, 0x10, RZ ;  /* 0x0000001080800819 */ /* 0x000fe400000006ff */
[----:B------:R-:W-:Y:S02]  /*2d60*/  CS2R R216, SRZ ;  /* 0x0000000000d87805 */ /* 0x000fe4000001ff00 */
[----:B------:R-:W-:Y:S01]  /*2d70*/  MOV R190, RZ ;  /* 0x000000ff00be7202 */ /* 0x000fe20000000f00 */
        /* <DEDUP_REMOVED lines=10> */
[----:B------:R-:W-:Y:S02]  /*2e20*/  @P0 PRMT R128, R47, 0x7632, R128 ;  /* 0x000076322f800816 */ /* 0x000fe40000000080 */
[----:B------:R-:W-:-:S02]  /*2e30*/  MOV R165, RZ ;  /* 0x000000ff00a57202 */ /* 0x000fc40000000f00 */
[----:B------:R-:W1:Y:S01]  /*2e40*/  @P0 LDC R131, c[0x0][0x40c] ;  /* 0x00010300ff830b82 */ /* 0x000e620000000800 */
[----:B------:R-:W-:Y:S01]  /*2e50*/  @P0 SHF.L.U32 R128, R128, 0x10, RZ ;  /* 0x0000001080800819 */ /* 0x000fe200000006ff */
[----:B--2---:R-:W-:Y:S01]  /*2e60*/  @P0 FMUL.FTZ R189, R129, R188 ;  /* 0x000000bc81bd0220 */ /* 0x004fe20000410000 */
[----:B------:R-:W-:Y:S02]  /*2e70*/  @P0 IMAD.U32 R129, R44, 0x10000, RZ ;  /* 0x000100002c810824 */ /* 0x000fe400078e00ff */
[----:B------:R-:W-:-:S03]  /*2e80*/  HFMA2 R188, -RZ, RZ, 0, 0 ;  /* 0x00000000ffbc7431 */ /* 0x000fc600000001ff */
[----:B------:R-:W2:Y:S01]  /*2e90*/  @P0 LDC R236, c[0x0][0x40c] ;  /* 0x00010300ffec0b82 */ /* 0x000ea20000000800 */
[----:B---3--:R-:W-:Y:S01]  /*2ea0*/  @P0 FMUL.FTZ R217, R128, R237 ;  /* 0x000000ed80d90220 */ /* 0x008fe20000410000 */
[----:B------:R-:W-:-:S04]  /*2eb0*/  @P0 SHF.L.U32 R128, R45, 0x10, RZ ;  /* 0x000000102d800819 */ /* 0x000fc800000006ff */
[----:B------:R-:W-:Y:S02]  /*2ec0*/  F2FP.BF16.F32.PACK_AB R238, RZ, R217 ;  /* 0x000000d9ffee723e */ /* 0x000fe400000010ff */
[----:B------:R-:W3:Y:S01]  /*2ed0*/  @P0 LDC R235, c[0x0][0x40c] ;  /* 0x00010300ffeb0b82 */ /* 0x000ee20000000800 */
[----:B0-----:R-:W-:Y:S01]  /*2ee0*/  @P0 FMUL.FTZ R216, R129, R130 ;  /* 0x0000008281d80220 */ /* 0x001fe20000410000 */
[----:B------:R-:W-:Y:S01]  /*2ef0*/  @P0 SHF.L.U32 R130, R47, 0x10, RZ ;  /* 0x000000102f820819 */ /* 0x000fe200000006ff */
[----:B------:R-:W-:Y:S02]  /*2f00*/  @P0 IMAD.U32 R129, R46, 0x10000, RZ ;  /* 0x000100002e810824 */ /* 0x000fe400078e00ff */
        /* <DEDUP_REMOVED lines=14> */
.L_x_161:
[----:B------:R-:W0:Y:S01]  /*2ff0*/  LDC.64 R236, c[0x0][0x3a8] ;  /* 0x0000ea00ffec7b82 */ /* 0x000e220000000a00 */
[----:B------:R-:W-:Y:S01]  /*3000*/  IADD3 R234, PT, PT, R234, 0x20, RZ ;  /* 0x00000020eaea7810 */ /* 0x000fe20007ffe0ff */
[----:B0-----:R-:W-:-:S04]  /*3010*/  IMAD.WIDE.U32 R236, R232, 0x10, R236 ;  /* 0x00000010e8ec7825 */ /* 0x001fc800078e00ec */
[----:B------:R-:W-:Y:S01]  /*3020*/  VIADD R232, R232, 0x20 ;  /* 0x00000020e8e87836 */ /* 0x000fe20000000000 */
[----:B------:R3:W-:Y:S06]  /*3030*/  STG.E.128 desc[UR6][R236.64], R128 ;  /* 0x00000080ec007986 */ /* 0x0007ec000c101d06 */
.L_x_157:
[----:B------:R-:W-:Y:S05]  /*3040*/  BSYNC.RECONVERGENT B0 ;  /* 0x0000000000007941 */ /* 0x000fea0003800200 */
.L_x_156:
[----:B------:R-:W-:Y:S01]  /*3050*/  ISETP.GE.U32.AND P1, PT, R156, 0xa0, PT ;  /* 0x000000a09c00780c */ /* 0x000fe20003f26070 */
[----:B------:R-:W-:Y:S01]  /*3060*/  BSSY.RECONVERGENT B0, `(.L_x_162) ;  /* 0x0000079000007945 */ /* 0x000fe20003800200 */
[----:B------:R-:W-:-:S11]  /*3070*/  LOP3.LUT R158, R158, 0xfffffdff, RZ, 0xc0, !PT ;  /* 0xfffffdff9e9e7812 */ /* 0x000fd600078ec0ff */
[----:B------:R-:W-:Y:S01]  /*3080*/  @P1 LOP3.LUT R158, R158, 0x200, RZ, 0xfc, !PT ;  /* 0x000002009e9e1812 */ /* 0x000fe200078efcff */
[----:B------:R-:W-:Y:S06]  /*3090*/  @!P1 BRA `(.L_x_163) ;  /* 0x0000000400d49947 */ /* 0x000fec0003800000 */
[----:B------:R-:W-:Y:S04]  /*30a0*/  BSSY.RECONVERGENT B1, `(.L_x_164) ;  /* 0x0000005000017945 */ /* 0x000fe80003800200 */
[----:B------:R-:W-:Y:S05]  /*30b0*/  @!P0 BRA `(.L_x_165) ;  /* 0x00000000000c8947 */ /* 0x000fea0003800000 */
[----:B------:R-:W4:Y:S02]  /*30c0*/  LDC.64 R44, c[0x0][0x390] ;  /* 0x0000e400ff2c7b82 */ /* 0x000f240000000a00 */
[----:B----4-:R-:W-:-:S06]  /*30d0*/  IMAD.WIDE.U32 R44, R234, 0x10, R44 ;  /* 0x00000010ea2c7825 */ /* 0x010fcc00078e002c */
[----:B------:R-:W5:Y:S02]  /*30e0*/  LDG.E.128 R44, desc[UR6][R44.64] ;  /* 0x000000062c2c7981 */ /* 0x000f64000c1e1d00 */
.L_x_165:
[----:B------:R-:W-:Y:S05]  /*30f0*/  BSYNC.RECONVERGENT B1 ;  /* 0x0000000000017941 */ /* 0x000fea0003800200 */
.L_x_164:
[----:B------:R-:W-:-:S04]  /*3100*/  UISETP.NE.U32.AND UP0, UPT, UR4, URZ, UPT ;  /* 0x000000ff0400728c */ /* 0x000fc8000bf05070 */
[----:B------:R-:W-:-:S09]  /*3110*/  UISETP.NE.AND.EX UP0, UPT, UR5, URZ, UPT, UP0 ;  /* 0x000000ff0500728c */ /* 0x000fd2000bf05300 */
[----:B------:R-:W-:Y:S05]  /*3120*/  BRA.U !UP0, `(.L_x_166) ;  /* 0x0000000108e47547 */ /* 0x000fea000b800000 */
[----:B0123--:R-:W0:Y:S02]  /*3130*/  LDC.64 R128, c[0x0][0x3a0] ;  /* 0x0000e800ff807b82 */ /* 0x00fe240000000a00 */
        /* <DEDUP_REMOVED lines=9> */
[----:B------:R-:W-:-:S07]  /*31d0*/  @P1 SHF.L.U32 R191, R191, 0x10, RZ ;  /* 0x00000010bfbf1819 */ /* 0x000fce00000006ff */
        /* <DEDUP_REMOVED lines=9> */
[----:B------:R-:W-:Y:S01]  /*3270*/  PRMT R129, R130, 0x7632, R129 ;  /* 0x0000763282817816 */ /* 0x000fe20000000081 */
[----:B------:R-:W-:Y:S02]  /*3280*/  IMAD.U32 R168, R168, 0x10000, RZ ;  /* 0x00010000a8a87824 */ /* 0x000fe400078e00ff */
[----:B-1----:R-:W-:Y:S01]  /*3290*/  @P1 FFMA.FTZ R167, R192, R193, R167 ;  /* 0x000000c1c0a71223 */ /* 0x002fe200000100a7 */
[----:B------:R-:W-:Y:S01]  /*32a0*/  @P1 PRMT R193, R46, 0x7632, R193 ;  /* 0x000076322ec11816 */ /* 0x000fe200000000c1 */
[----:B---3--:R-:W-:Y:S01]  /*32b0*/  @P1 FFMA.FTZ R168, R191, R218, R168 ;  /* 0x000000dabfa81223 */ /* 0x008fe200000100a8 */
[----:B------:R-:W-:Y:S01]  /*32c0*/  SHF.L.U32 R191, R130, 0x10, RZ ;  /* 0x0000001082bf7819 */ /* 0x000fe200000006ff */
[----:B------:R-:W-:Y:S01]  /*32d0*/  IMAD.U32 R192, R129, 0x10000, RZ ;  /* 0x0001000081c07824 */ /* 0x000fe200078e00ff */
[----:B------:R-:W-:Y:S01]  /*32e0*/  @P1 SHF.L.U32 R130, R46, 0x10, RZ ;  /* 0x000000102e821819 */ /* 0x000fe200000006ff */
[----:B------:R-:W-:Y:S01]  /*32f0*/  @P1 IMAD.U32 R218, R47, 0x10000, RZ ;  /* 0x000100002fda1824 */ /* 0x000fe200078e00ff */
[----:B------:R-:W-:-:S02]  /*3300*/  @P1 SHF.L.U32 R193, R193, 0x10, RZ ;  /* 0x00000010c1c11819 */ /* 0x000fc400000006ff */
[----:B------:R-:W-:Y:S01]  /*3310*/  @P1 PRMT R129, R47, 0x7632, R129 ;  /* 0x000076322f811816 */ /* 0x000fe20000000081 */
[----:B----4-:R-:W-:Y:S02]  /*3320*/  @P1 FFMA.FTZ R191, R130, R219, R191 ;  /* 0x000000db82bf1223 */ /* 0x010fe400000100bf */
        /* <DEDUP_REMOVED lines=25> */
.L_x_166:
[----:B0123--:R-:W0:Y:S01]  /*34c0*/  @P0 LDC R129, c[0x0][0x40c] ;  /* 0x00010300ff810b82 */ /* 0x00fe220000000800 */
[----:B-----5:R-:W-:Y:S01]  /*34d0*/  @P0 PRMT R128, R44, 0x7632, R128 ;  /* 0x000076322c800816 */ /* 0x020fe20000000080 */
[----:B------:R-:W-:Y:S01]  /*34e0*/  HFMA2 R132, -RZ, RZ, 0, 0 ;  /* 0x00000000ff847431 */ /* 0x000fe200000001ff */
        /* <DEDUP_REMOVED lines=14> */
[----:B------:R-:W-:-:S03]  /*35d0*/  IMAD.MOV.U32 R167, RZ, RZ, RZ ;  /* 0x000000ffffa77224 */ /* 0x000fc600078e00ff */
[----:B------:R-:W1:Y:S01]  /*35e0*/  @P0 LDC R131, c[0x0][0x40c] ;  /* 0x00010300ff830b82 */ /* 0x000e620000000800 */
[----:B--2---:R-:W-:Y:S01]  /*35f0*/  @P0 FMUL.FTZ R192, R129, R218 ;  /* 0x000000da81c00220 */ /* 0x004fe20000410000 */
[----:B------:R-:W-:Y:S02]  /*3600*/  @P0 SHF.L.U32 R128, R128, 0x10, RZ ;  /* 0x0000001080800819 */ /* 0x000fe400000006ff */
[----:B------:R-:W-:Y:S02]  /*3610*/  CS2R R218, SRZ ;  /* 0x0000000000da7805 */ /* 0x000fe4000001ff00 */
[----:B------:R-:W-:Y:S02]  /*3620*/  @P0 SHF.L.U32 R129, R44, 0x10, RZ ;  /* 0x000000102c810819 */ /* 0x000fe400000006ff */
[----:B------:R-:W2:Y:S01]  /*3630*/  @P0 LDC R236, c[0x0][0x40c] ;  /* 0x00010300ffec0b82 */ /* 0x000ea20000000800 */
[----:B---3--:R-:W-:Y:S01]  /*3640*/  @P0 FMUL.FTZ R219, R128, R191 ;  /* 0x000000bf80db0220 */ /* 0x008fe20000410000 */
[----:B------:R-:W-:Y:S01]  /*3650*/  @P0 SHF.L.U32 R128, R45, 0x10, RZ ;  /* 0x000000102d800819 */ /* 0x000fe200000006ff */
[----:B------:R-:W-:-:S03]  /*3660*/  HFMA2 R191, -RZ, RZ, 0, 0 ;  /* 0x00000000ffbf7431 */ /* 0x000fc600000001ff */
        /* <DEDUP_REMOVED lines=19> */
.L_x_167:
[----:B------:R-:W0:Y:S01]  /*37a0*/  LDC.64 R236, c[0x0][0x3a8] ;  /* 0x0000ea00ffec7b82 */ /* 0x000e220000000a00 */
[----:B------:R-:W-:Y:S01]  /*37b0*/  IADD3 R234, PT, PT, R234, 0x20, RZ ;  /* 0x00000020eaea7810 */ /* 0x000fe20007ffe0ff */
[C---:B0-----:R-:W-:Y:S01]  /*37c0*/  IMAD.WIDE.U32 R236, R232.reuse, 0x10, R236 ;  /* 0x00000010e8ec7825 */ /* 0x041fe200078e00ec */
[----:B------:R-:W-:-:S04]  /*37d0*/  IADD3 R232, PT, PT, R232, 0x20, RZ ;  /* 0x00000020e8e87810 */ /* 0x000fc80007ffe0ff */
[----:B------:R4:W-:Y:S03]  /*37e0*/  STG.E.128 desc[UR6][R236.64], R128 ;  /* 0x00000080ec007986 */ /* 0x0009e6000c101d06 */
.L_x_163:
[----:B------:R-:W-:Y:S05]  /*37f0*/  BSYNC.RECONVERGENT B0 ;  /* 0x0000000000007941 */ /* 0x000fea0003800200 */
.L_x_162:
[----:B------:R-:W-:Y:S01]  /*3800*/  ISETP.GE.U32.AND P1, PT, R156, 0xc0, PT ;  /* 0x000000c09c00780c */ /* 0x000fe20003f26070 */
[----:B------:R-:W-:Y:S01]  /*3810*/  BSSY.RECONVERGENT B0, `(.L_x_168) ;  /* 0x000007a000007945 */ /* 0x000fe20003800200 */
[----:B------:R-:W-:-:S11]  /*3820*/  LOP3.LUT R158, R158, 0xfffffeff, RZ, 0xc0, !PT ;  /* 0xfffffeff9e9e7812 */ /* 0x000fd600078ec0ff */
[----:B------:R-:W-:Y:S01]  /*3830*/  @P1 LOP3.LUT R158, R158, 0x100, RZ, 0xfc, !PT ;  /* 0x000001009e9e1812 */ /* 0x000fe200078efcff */
[----:B------:R-:W-:Y:S06]  /*3840*/  @!P1 BRA `(.L_x_169) ;  /* 0x0000000400d89947 */ /* 0x000fec0003800000 */
[----:B------:R-:W-:Y:S04]  /*3850*/  BSSY.RECONVERGENT B1, `(.L_x_170) ;  /* 0x0000005000017945 */ /* 0x000fe80003800200 */
[----:B------:R-:W-:Y:S05]  /*3860*/  @!P0 BRA `(.L_x_171) ;  /* 0x00000000000c8947 */ /* 0x000fea0003800000 */
[----:B------:R-:W0:Y:S02]  /*3870*/  LDC.64 R44, c[0x0][0x390] ;  /* 0x0000e400ff2c7b82 */ /* 0x000e240000000a00 */
[----:B0-----:R-:W-:-:S06]  /*3880*/  IMAD.WIDE.U32 R44, R234, 0x10, R44 ;  /* 0x00000010ea2c7825 */ /* 0x001fcc00078e002c */
[----:B------:R-:W5:Y:S02]  /*3890*/  LDG.E.128 R44, desc[UR6][R44.64] ;  /* 0x000000062c2c7981 */ /* 0x000f64000c1e1d00 */
.L_x_171:
[----:B------:R-:W-:Y:S05]  /*38a0*/  BSYNC.RECONVERGENT B1 ;  /* 0x0000000000017941 */ /* 0x000fea0003800200 */
.L_x_170:
[----:B------:R-:W-:-:S04]  /*38b0*/  UISETP.NE.U32.AND UP0, UPT, UR4, URZ, UPT ;  /* 0x000000ff0400728c */ /* 0x000fc8000bf05070 */
[----:B------:R-:W-:-:S09]  /*38c0*/  UISETP.NE.AND.EX UP0, UPT, UR5, URZ, UPT, UP0 ;  /* 0x000000ff0500728c */ /* 0x000fd2000bf05300 */
[----:B------:R-:W-:Y:S05]  /*38d0*/  BRA.U !UP0, `(.L_x_172) ;  /* 0x0000000108e47547 */ /* 0x000fea000b800000 */
[----:B01234-:R-:W0:Y:S02]  /*38e0*/  LDC.64 R128, c[0x0][0x3a0] ;  /* 0x0000e800ff807b82 */ /* 0x01fe240000000a00 */
[----:B0-----:R-:W-:-:S06]  /*38f0*/  IMAD.WIDE.U32 R128, R232, 0x10, R128 ;  /* 0x00000010e8807825 */ /* 0x001fcc00078e0080 */
[----:B------:R-:W2:Y:S01]  /*3900*/  LDG.E.128 R128, desc[UR6][R128.64] ;  /* 0x0000000680807981 */ /* 0x000ea2000c1e1d00 */
[----:B------:R-:W-:-:S13]  /*3910*/  ISETP.GT.AND P1, PT, R233, RZ, PT ;  /* 0x000000ffe900720c */ /* 0x000fda0003f24270 */
[----:B------:R-:W0:Y:S01]  /*3920*/  @P1 LDC R194, c[0x0][0x40c] ;  /* 0x00010300ffc21b82 */ /* 0x000e220000000800 */
[----:B-----5:R-:W-:Y:S02]  /*3930*/  @P1 PRMT R169, R44, 0x7632, R169 ;  /* 0x000076322ca91816 */ /* 0x020fe400000000a9 */
[----:B------:R-:W-:-:S03]  /*3940*/  @P1 SHF.L.U32 R196, R45, 0x10, RZ ;  /* 0x000000102dc41819 */ /* 0x000fc600000006ff */
        /* <DEDUP_REMOVED lines=12> */
[----:B------:R-:W-:Y:S01]  /*3a10*/  PRMT R170, R129, 0x7632, R170 ;  /* 0x0000763281aa7816 */ /* 0x000fe200000000aa */
[----:B------:R-:W-:Y:S02]  /*3a20*/  @P1 IMAD.U32 R196, R196, 0x10000, RZ ;  /* 0x00010000c4c41824 */ /* 0x000fe400078e00ff */
[----:B------:R-:W-:Y:S01]  /*3a30*/  @P1 IMAD.U32 R129, R194, 0x10000, RZ ;  /* 0x00010000c2811824 */ /* 0x000fe200078e00ff */
[----:B------:R-:W-:Y:S02]  /*3a40*/  SHF.L.U32 R170, R170, 0x10, RZ ;  /* 0x00000010aaaa7819 */ /* 0x000fe400000006ff */
[----:B------:R-:W-:-:S03]  /*3a50*/  SHF.L.U32 R194, R130, 0x10, RZ ;  /* 0x0000001082c27819 */ /* 0x000fc600000006ff */
[----:B---3--:R-:W-:Y:S01]  /*3a60*/  @P1 FFMA.FTZ R170, R129, R220, R170 ;  /* 0x000000dc81aa1223 */ /* 0x008fe200000100aa */
[----:B------:R-:W-:Y:S01]  /*3a70*/  PRMT R129, R130, 0x7632, R129 ;  /* 0x0000763282817816 */ /* 0x000fe20000000081 */
[----:B------:R-:W0:Y:S03]  /*3a80*/  @P1 LDC R220, c[0x0][0x40c] ;  /* 0x00010300ffdc1b82 */ /* 0x000e260000000800 */
[----:B------:R-:W-:Y:S02]  /*3a90*/  SHF.L.U32 R195, R129, 0x10, RZ ;  /* 0x0000001081c37819 */ /* 0x000fe400000006ff */
[----:B------:R-:W-:-:S03]  /*3aa0*/  @P1 SHF.L.U32 R129, R46, 0x10, RZ ;  /* 0x000000102e811819 */ /* 0x000fc600000006ff */
[----:B----4-:R-:W-:Y:S01]  /*3ab0*/  @P1 FFMA.FTZ R195, R196, R235, R195 ;  /* 0x000000ebc4c31223 */ /* 0x010fe200000100c3 */
[----:B------:R-:W1:Y:S01]  /*3ac0*/  @P1 LDC R130, c[0x0][0x40c] ;  /* 0x00010300ff821b82 */ /* 0x000e620000000800 */
[----:B------:R-:W-:Y:S01]  /*3ad0*/  @P1 FFMA.FTZ R194, R129, R221, R194 ;  /* 0x000000dd81c21223 */ /* 0x000fe200000100c2 */
[----:B------:R-:W-:Y:S02]  /*3ae0*/  SHF.L.U32 R196, R131, 0x10, RZ ;  /* 0x0000001083c47819 */ /* 0x000fe400000006ff */
[----:B------:R-:W-:Y:S02]  /*3af0*/  @P1 SHF.L.U32 R129, R47, 0x10, RZ ;  /* 0x000000102f811819 */ /* 0x000fe400000006ff */
[----:B------:R-:W-:Y:S02]  /*3b00*/  PRMT R131, R131, 0x7632, R131 ;  /* 0x0000763283837816 */ /* 0x000fe40000000083 */
[----:B------:R-:W2:Y:S01]  /*3b10*/  @P1 LDC R235, c[0x0][0x40c] ;  /* 0x00010300ffeb1b82 */ /* 0x000ea20000000800 */
[----:B------:R-:W-:-:S02]  /*3b20*/  F2FP.BF16.F32.PACK_AB R236, RZ, R194 ;  /* 0x000000c2ffec723e */ /* 0x000fc400000010ff */
[----:B------:R-:W-:Y:S01]  /*3b30*/  IMAD.U32 R221, R131, 0x10000, RZ ;  /* 0x0001000083dd7824 */ /* 0x000fe200078e00ff */
[----:B------:R-:W-:Y:S02]  /*3b40*/  @P1 SHF.L.U32 R131, R44, 0x10, RZ ;  /* 0x000000102c831819 */ /* 0x000fe400000006ff */
        /* <DEDUP_REMOVED lines=18> */
.L_x_172:
[----:B01234-:R-:W0:Y:S01]  /*3c70*/  @P0 LDC R129, c[0x0][0x40c] ;  /* 0x00010300ff810b82 */ /* 0x01fe220000000800 */
[----:B-----5:R-:W-:Y:S01]  /*3c80*/  @P0 PRMT R128, R44, 0x7632, R128 ;  /* 0x000076322c800816 */ /* 0x020fe20000000080 */
[----:B------:R-:W-:Y:S01]  /*3c90*/  HFMA2 R170, -RZ, RZ, 0, 0 ;  /* 0x00000000ffaa7431 */ /* 0x000fe200000001ff */
[----:B------:R-:W-:Y:S02]  /*3ca0*/  MOV R133, RZ ;  /* 0x000000ff00857202 */ /* 0x000fe40000000f00 */
[----:B------:R-:W-:Y:S02]  /*3cb0*/  CS2R R220, SRZ ;  /* 0x0000000000dc7805 */ /* 0x000fe4000001ff00 */
[----:B------:R-:W-:Y:S01]  /*3cc0*/  MOV R195, RZ ;  /* 0x000000ff00c37202 */ /* 0x000fe20000000f00 */
[----:B------:R-:W-:Y:S02]  /*3cd0*/  @P0 IMAD.U32 R128, R128, 0x10000, RZ ;  /* 0x0001000080800824 */ /* 0x000fe400078e00ff */
[----:B------:R-:W-:Y:S01]  /*3ce0*/  HFMA2 R196, -RZ, RZ, 0, 0 ;  /* 0x00000000ffc47431 */ /* 0x000fe200000001ff */
        /* <DEDUP_REMOVED lines=8> */
[----:B------:R-:W-:Y:S02]  /*3d70*/  @P0 IMAD.U32 R129, R129, 0x10000, RZ ;  /* 0x0001000081810824 */ /* 0x000fe400078e00ff */
[----:B-1----:R-:W-:Y:S01]  /*3d80*/  @P0 FMUL.FTZ R170, R128, R169 ;  /* 0x000000a980aa0220 */ /* 0x002fe20000410000 */
[----:B------:R-:W-:Y:S01]  /*3d90*/  @P0 PRMT R128, R47, 0x7632, R128 ;  /* 0x000076322f800816 */ /* 0x000fe20000000080 */
[----:B------:R-:W-:-:S03]  /*3da0*/  HFMA2 R169, -RZ, RZ, 0, 0 ;  /* 0x00000000ffa97431 */ /* 0x000fc600000001ff */
[----:B------:R-:W1:Y:S01]  /*3db0*/  @P0 LDC R131, c[0x0][0x40c] ;  /* 0x00010300ff830b82 */ /* 0x000e620000000800 */
[----:B--2---:R-:W-:Y:S01]  /*3dc0*/  @P0 FMUL.FTZ R195, R129, R194 ;  /* 0x000000c281c30220 */ /* 0x004fe20000410000 */
[----:B------:R-:W-:Y:S02]  /*3dd0*/  @P0 SHF.L.U32 R128, R128, 0x10, RZ ;  /* 0x0000001080800819 */ /* 0x000fe400000006ff */
[----:B------:R-:W-:Y:S02]  /*3de0*/  @P0 SHF.L.U32 R129, R44, 0x10, RZ ;  /* 0x000000102c810819 */ /* 0x000fe400000006ff */
[----:B------:R-:W-:Y:S02]  /*3df0*/  MOV R194, RZ ;  /* 0x000000ff00c27202 */ /* 0x000fe40000000f00 */
[----:B------:R-:W2:Y:S01]  /*3e00*/  @P0 LDC R236, c[0x0][0x40c] ;  /* 0x00010300ffec0b82 */ /* 0x000ea20000000800 */
[----:B---3--:R-:W-:Y:S01]  /*3e10*/  @P0 FMUL.FTZ R221, R128, R237 ;  /* 0x000000ed80dd0220 */ /* 0x008fe20000410000 */
[----:B------:R-:W-:-:S04]  /*3e20*/  @P0 IMAD.U32 R128, R45, 0x10000, RZ ;  /* 0x000100002d800824 */ /* 0x000fc800078e00ff */
        /* <DEDUP_REMOVED lines=19> */
.L_x_173:
[----:B------:R-:W0:Y:S01]  /*3f60*/  LDC.64 R236, c[0x0][0x3a8] ;  /* 0x0000ea00ffec7b82 */ /* 0x000e220000000a00 */
[----:B------:R-:W-:Y:S01]  /*3f70*/  IADD3 R234, PT, PT, R234, 0x20, RZ ;  /* 0x00000020eaea7810 */ /* 0x000fe20007ffe0ff */
[C---:B0-----:R-:W-:Y:S01]  /*3f80*/  IMAD.WIDE.U32 R236, R232.reuse, 0x10, R236 ;  /* 0x00000010e8ec7825 */ /* 0x041fe200078e00ec */
[----:B------:R-:W-:-:S04]  /*3f90*/  IADD3 R232, PT, PT, R232, 0x20, RZ ;  /* 0x00000020e8e87810 */ /* 0x000fc80007ffe0ff */
[----:B------:R0:W-:Y:S03]  /*3fa0*/  STG.E.128 desc[UR6][R236.64], R128 ;  /* 0x00000080ec007986 */ /* 0x0001e6000c101d06 */
.L_x_169:
[----:B------:R-:W-:Y:S05]  /*3fb0*/  BSYNC.RECONVERGENT B0 ;  /* 0x0000000000007941 */ /* 0x000fea0003800200 */
.L_x_168:
        /* <DEDUP_REMOVED lines=10> */
.L_x_177:
[----:B------:R-:W-:Y:S05]  /*4060*/  BSYNC.RECONVERGENT B1 ;  /* 0x0000000000017941 */ /* 0x000fea0003800200 */
.L_x_176:
        /* <DEDUP_REMOVED lines=9> */
[C---:B------:R-:W-:Y:S02]  /*4100*/  @P1 PRMT R197, R45.reuse, 0x7632, R197 ;  /* 0x000076322dc51816 */ /* 0x040fe400000000c5 */
[----:B------:R-:W-:Y:S01]  /*4110*/  @P1 SHF.L.U32 R198, R45, 0x10, RZ ;  /* 0x000000102dc61819 */ /* 0x000fe200000006ff */
[----:B------:R-:W-:Y:S02]  /*4120*/  @P1 IMAD.U32 R171, R171, 0x10000, RZ ;  /* 0x00010000abab1824 */ /* 0x000fe400078e00ff */
        /* <DEDUP_REMOVED lines=16> */
[----:B------:R-:W-:-:S02]  /*4230*/  SHF.L.U32 R197, R130, 0x10, RZ ;  /* 0x0000001082c57819 */ /* 0x000fc400000006ff */
[----:B------:R-:W-:Y:S01]  /*4240*/  SHF.L.U32 R198, R129, 0x10, RZ ;  /* 0x0000001081c67819 */ /* 0x000fe200000006ff */
[----:B------:R-:W-:Y:S01]  /*4250*/  @P1 IMAD.U32 R199, R199, 0x10000, RZ ;  /* 0x00010000c7c71824 */ /* 0x000fe200078e00ff */
[----:B------:R-:W-:Y:S02]  /*4260*/  @P1 SHF.L.U32 R130, R46, 0x10, RZ ;  /* 0x000000102e821819 */ /* 0x000fe400000006ff */
[----:B------:R-:W-:Y:S01]  /*4270*/  @P1 SHF.L.U32 R222, R47, 0x10, RZ ;  /* 0x000000102fde1819 */ /* 0x000fe200000006ff */
[----:B----4-:R-:W-:Y:S01]  /*4280*/  @P1 FFMA.FTZ R198, R199, R235, R198 ;  /* 0x000000ebc7c61223 */ /* 0x010fe200000100c6 */
[C---:B------:R-:W-:Y:S01]  /*4290*/  SHF.L.U32 R199, R131.reuse, 0x10, RZ ;  /* 0x0000001083c77819 */ /* 0x040fe200000006ff */
[----:B------:R-:W-:Y:S01]  /*42a0*/  @P1 FFMA.FTZ R197, R130, R223, R197 ;  /* 0x000000df82c51223 */ /* 0x000fe200000100c5 */
[----:B------:R-:W0:Y:S01]  /*42b0*/  @P1 LDC R235, c[0x0][0x40c] ;  /* 0x00010300ffeb1b82 */ /* 0x000e220000000800 */
[----:B------:R-:W-:Y:S02]  /*42c0*/  PRMT R131, R131, 0x7632, R131 ;  /* 0x0000763283837816 */ /* 0x000fe40000000083 */
[----:B------:R-:W-:Y:S01]  /*42d0*/  @P1 PRMT R129, R47, 0x7632, R129 ;  /* 0x000076322f811816 */ /* 0x000fe20000000081 */
[----:B------:R-:W-:Y:S01]  /*42e0*/  @P1 FFMA.FTZ R199, R222, R236, R199 ;  /* 0x000000ecdec71223 */ /* 0x000fe200000100c7 */
[----:B------:R-:W-:Y:S01]  /*42f0*/  SHF.L.U32 R222, R128, 0x10, RZ ;  /* 0x0000001080de7819 */ /* 0x000fe200000006ff */
[----:B------:R-:W-:Y:S01]  /*4300*/  IMAD.U32 R223, R131, 0x10000, RZ ;  /* 0x0001000083df7824 */ /* 0x000fe200078e00ff */
[----:B------:R-:W-:Y:S01]  /*4310*/  @P1 SHF.L.U32 R131, R44, 0x10, RZ ;  /* 0x000000102c831819 */ /* 0x000fe200000006ff */
[----:B------:R-:W1:Y:S01]  /*4320*/  @P1 LDC R130, c[0x0][0x40c] ;  /* 0x00010300ff821b82 */ /* 0x000e620000000800 */
[----:B------:R-:W-:-:S02]  /*4330*/  @P1 SHF.L.U32 R128, R129, 0x10, RZ ;  /* 0x0000001081801819 */ /* 0x000fc400000006ff */
[----:B------:R-:W-:Y:S02]  /*4340*/  F2FP.BF16.F32.PACK_AB R129, RZ, R171 ;  /* 0x000000abff81723e */ /* 0x000fe400000010ff */
[----:B------:R-:W-:Y:S02]  /*4350*/  F2FP.BF16.F32.PACK_AB R236, RZ, R197 ;  /* 0x000000c5ffec723e */ /* 0x000fe400000010ff */
[----:B------:R-:W-:Y:S02]  /*4360*/  F2FP.BF16.F32.PACK_AB R237, RZ, R198 ;  /* 0x000000c6ffed723e */ /* 0x000fe400000010ff */
[----:B------:R-:W-:Y:S01]  /*4370*/  F2FP.BF16.F32.PACK_AB R238, RZ, R199 ;  /* 0x000000c7ffee723e */ /* 0x000fe200000010ff */
[----:B0-----:R-:W-:Y:S01]  /*4380*/  @P1 FFMA.FTZ R223, R128, R235, R223 ;  /* 0x000000eb80df1223 */ /* 0x001fe200000100df */
[----:B------:R-:W-:Y:S01]  /*4390*/  F2FP.BF16.F32.PACK_AB R235, RZ, R134 ;  /* 0x00000086ffeb723e */ /* 0x000fe200000010ff */
[----:B-1----:R-:W-:Y:S01]  /*43a0*/  @P1 FFMA.FTZ R222, R131, R130, R222 ;  /* 0x0000008283de1223 */ /* 0x002fe200000100de */
[----:B------:R-:W-:-:S02]  /*43b0*/  F2FP.BF16.F32.PACK_AB R130, RZ, R172 ;  /* 0x000000acff82723e */ /* 0x000fc400000010ff */
[----:B------:R-:W-:Y:S02]  /*43c0*/  F2FP.BF16.F32.PACK_AB R131, RZ, R223 ;  /* 0x000000dfff83723e */ /* 0x000fe400000010ff */
[----:B------:R-:W-:Y:S02]  /*43d0*/  F2FP.BF16.F32.PACK_AB R128, RZ, R222 ;  /* 0x000000deff80723e */ /* 0x000fe400000010ff */
[----:B------:R-:W-:Y:S02]  /*43e0*/  PRMT R129, R129, 0x5410, R130 ;  /* 0x0000541081817816 */ /* 0x000fe40000000082 */
[----:B------:R-:W-:Y:S02]  /*43f0*/  PRMT R130, R236, 0x5410, R237 ;  /* 0x00005410ec827816 */ /* 0x000fe400000000ed */
[----:B------:R-:W-:Y:S02]  /*4400*/  PRMT R128, R128, 0x5410, R235 ;  /* 0x0000541080807816 */ /* 0x000fe400000000eb */
[----:B------:R-:W-:Y:S01]  /*4410*/  PRMT R131, R238, 0x5410, R131 ;  /* 0x00005410ee837816 */ /* 0x000fe20000000083 */
[----:B------:R-:W-:Y:S06]  /*4420*/  BRA `(.L_x_179) ;  /* 0x0000000000b87947 */ /* 0x000fec0003800000 */
.L_x_178:
[----:B01234-:R-:W0:Y:S01]  /*4430*/  @P0 LDC R129, c[0x0][0x40c] ;  /* 0x00010300ff810b82 */ /* 0x01fe220000000800 */
        /* <DEDUP_REMOVED lines=45> */
.L_x_179:
[----:B------:R-:W0:Y:S01]  /*4710*/  LDC.64 R236, c[0x0][0x3a8] ;  /* 0x0000ea00ffec7b82 */ /* 0x000e220000000a00 */
[----:B------:R-:W-:Y:S01]  /*4720*/  IADD3 R234, PT, PT, R234, 0x20, RZ ;  /* 0x00000020eaea7810 */ /* 0x000fe20007ffe0ff */
[----:B0-----:R-:W-:-:S04]  /*4730*/  IMAD.WIDE.U32 R236, R232, 0x10, R236 ;  /* 0x00000010e8ec7825 */ /* 0x001fc800078e00ec */
[----:B------:R-:W-:Y:S01]  /*4740*/  VIADD R232, R232, 0x20 ;  /* 0x00000020e8e87836 */ /* 0x000fe20000000000 */
[----:B------:R0:W-:Y:S06]  /*4750*/  STG.E.128 desc[UR6][R236.64], R128 ;  /* 0x00000080ec007986 */ /* 0x0001ec000c101d06 */
.L_x_175:
[----:B------:R-:W-:Y:S05]  /*4760*/  BSYNC.RECONVERGENT B0 ;  /* 0x0000000000007941 */ /* 0x000fea0003800200 */
.L_x_174:
        /* <DEDUP_REMOVED lines=10> */
.L_x_183:
[----:B------:R-:W-:Y:S05]  /*4810*/  BSYNC.RECONVERGENT B1 ;  /* 0x0000000000017941 */ /* 0x000fea0003800200 */
.L_x_182:
        /* <DEDUP_REMOVED lines=60> */
.L_x_184:
[----:B01234-:R-:W0:Y:S01]  /*4be0*/  @P0 LDC R129, c[0x0][0x40c] ;  /* 0x00010300ff810b82 */ /* 0x01fe220000000800 */
[----:B-----5:R-:W-:Y:S01]  /*4bf0*/  @P0 PRMT R128, R44, 0x7632, R128 ;  /* 0x000076322c800816 */ /* 0x020fe20000000080 */
[----:B------:R-:W-:Y:S01]  /*4c00*/  HFMA2 R135, -RZ, RZ, 0, 0 ;  /* 0x00000000ff877431 */ /* 0x000fe200000001ff */
[----:B------:R-:W-:Y:S01]  /*4c10*/  MOV R174, RZ ;  /* 0x000000ff00ae7202 */ /* 0x000fe20000000f00 */
[----:B------:R-:W-:Y:S01]  /*4c20*/  IMAD.MOV.U32 R201, RZ, RZ, RZ ;  /* 0x000000ffffc97224 */ /* 0x000fe200078e00ff */
[----:B------:R-:W-:Y:S02]  /*4c30*/  @P0 SHF.L.U32 R128, R128, 0x10, RZ ;  /* 0x0000001080800819 */ /* 0x000fe400000006ff */
[----:B------:R-:W-:Y:S01]  /*4c40*/  CS2R R224, SRZ ;  /* 0x0000000000e07805 */ /* 0x000fe2000001ff00 */
        /* <DEDUP_REMOVED lines=17> */
[----:B------:R-:W-:-:S04]  /*4d60*/  MOV R200, RZ ;  /* 0x000000ff00c87202 */ /* 0x000fc80000000f00 */
        /* <DEDUP_REMOVED lines=22> */
.L_x_185:
[----:B------:R-:W0:Y:S01]  /*4ed0*/  LDC.64 R236, c[0x0][0x3a8] ;  /* 0x0000ea00ffec7b82 */ /* 0x000e220000000a00 */
[----:B------:R-:W-:Y:S01]  /*4ee0*/  IADD3 R234, PT, PT, R234, 0x20, RZ ;  /* 0x00000020eaea7810 */ /* 0x000fe20007ffe0ff */
[----:B0-----:R-:W-:-:S04]  /*4ef0*/  IMAD.WIDE.U32 R236, R232, 0x10, R236 ;  /* 0x00000010e8ec7825 */ /* 0x001fc800078e00ec */
[----:B------:R-:W-:Y:S01]  /*4f00*/  VIADD R232, R232, 0x20 ;  /* 0x00000020e8e87836 */ /* 0x000fe20000000000 */
[----:B------:R0:W-:Y:S06]  /*4f10*/  STG.E.128 desc[UR6][R236.64], R128 ;  /* 0x00000080ec007986 */ /* 0x0001ec000c101d06 */
.L_x_181:
[----:B------:R-:W-:Y:S05]  /*4f20*/  BSYNC.RECONVERGENT B0 ;  /* 0x0000000000007941 */ /* 0x000fea0003800200 */
.L_x_180:
        /* <DEDUP_REMOVED lines=10> */
.L_x_189:
[----:B------:R-:W-:Y:S05]  /*4fd0*/  BSYNC.RECONVERGENT B1 ;  /* 0x0000000000017941 */ /* 0x000fea0003800200 */
.L_x_188:
        /* <DEDUP_REMOVED lines=60> */
.L_x_190:
[----:B01234-:R-:W0:Y:S01]  /*53a0*/  @P0 LDC R129, c[0x0][0x40c] ;  /* 0x00010300ff810b82 */ /* 0x01fe220000000800 */
        /* <DEDUP_REMOVED lines=24> */
[----:B------:R-:W-:-:S02]  /*5530*/  @P0 SHF.L.U32 R128, R45, 0x10, RZ ;  /* 0x000000102d800819 */ /* 0x000fc400000006ff */
[----:B------:R-:W-:Y:S02]  /*5540*/  MOV R203, RZ ;  /* 0x000000ff00cb7202 */ /* 0x000fe40000000f00 */
[----:B------:R-:W-:Y:S02]  /*5550*/  F2FP.BF16.F32.PACK_AB R238, RZ, R227 ;  /* 0x000000e3ffee723e */ /* 0x000fe400000010ff */
[----:B------:R-:W3:Y:S01]  /*5560*/  @P0 LDC R235, c[0x0][0x40c] ;  /* 0x00010300ffeb0b82 */ /* 0x000ee20000000800 */
[----:B0-----:R-:W-:Y:S01]  /*5570*/  @P0 FMUL.FTZ R226, R129, R130 ;  /* 0x0000008281e20220 */ /* 0x001fe20000410000 */
[----:B------:R-:W-:Y:S01]  /*5580*/  @P0 SHF.L.U32 R129, R46, 0x10, RZ ;  /* 0x000000102e810819 */ /* 0x000fe200000006ff */
[----:B------:R-:W-:Y:S02]  /*5590*/  @P0 IMAD.U32 R130, R47, 0x10000, RZ ;  /* 0x000100002f820824 */ /* 0x000fe400078e00ff */
[----:B-1----:R-:W-:Y:S01]  /*55a0*/  @P0 FMUL.FTZ R175, R128, R131 ;  /* 0x0000008380af0220 */ /* 0x002fe20000410000 */
[----:B------:R-:W-:-:S02]  /*55b0*/  F2FP.BF16.F32.PACK_AB R128, RZ, R226 ;  /* 0x000000e2ff80723e */ /* 0x000fc400000010ff */
[----:B------:R-:W-:Y:S01]  /*55c0*/  F2FP.BF16.F32.PACK_AB R131, RZ, R176 ;  /* 0x000000b0ff83723e */ /* 0x000fe200000010ff */
[----:B--2---:R-:W-:Y:S01]  /*55d0*/  @P0 FMUL.FTZ R203, R129, R236 ;  /* 0x000000ec81cb0220 */ /* 0x004fe20000410000 */
[----:B------:R-:W-:Y:S02]  /*55e0*/  F2FP.BF16.F32.PACK_AB R129, RZ, R136 ;  /* 0x00000088ff81723e */ /* 0x000fe400000010ff */
[----:B------:R-:W-:Y:S02]  /*55f0*/  F2FP.BF16.F32.PACK_AB R236, RZ, R204 ;  /* 0x000000ccffec723e */ /* 0x000fe400000010ff */
[----:B------:R-:W-:Y:S01]  /*5600*/  PRMT R128, R128, 0x5410, R129 ;  /* 0x0000541080807816 */ /* 0x000fe20000000081 */
[----:B---3--:R-:W-:Y:S01]  /*5610*/  @P0 FMUL.FTZ R205, R130, R235 ;  /* 0x000000eb82cd0220 */ /* 0x008fe20000410000 */
[----:B------:R-:W-:Y:S02]  /*5620*/  F2FP.BF16.F32.PACK_AB R130, RZ, R175 ;  /* 0x000000afff82723e */ /* 0x000fe400000010ff */
[----:B------:R-:W-:-:S02]  /*5630*/  F2FP.BF16.F32.PACK_AB R235, RZ, R203 ;  /* 0x000000cbffeb723e */ /* 0x000fc400000010ff */
[----:B------:R-:W-:Y:S02]  /*5640*/  F2FP.BF16.F32.PACK_AB R237, RZ, R205 ;  /* 0x000000cdffed723e */ /* 0x000fe400000010ff */
[----:B------:R-:W-:Y:S02]  /*5650*/  PRMT R129, R130, 0x5410, R131 ;  /* 0x0000541082817816 */ /* 0x000fe40000000083 */
[----:B------:R-:W-:Y:S02]  /*5660*/  PRMT R130, R235, 0x5410, R236 ;  /* 0x00005410eb827816 */ /* 0x000fe400000000ec */
[----:B------:R-:W-:-:S07]  /*5670*/  PRMT R131, R237, 0x5410, R238 ;  /* 0x00005410ed837816 */ /* 0x000fce00000000ee */
.L_x_191:
[----:B------:R-:W0:Y:S01]  /*5680*/  LDC.64 R236, c[0x0][0x3a8] ;  /* 0x0000ea00ffec7b82 */ /* 0x000e220000000a00 */
[----:B------:R-:W-:Y:S01]  /*5690*/  IADD3 R234, PT, PT, R234, 0x20, RZ ;  /* 0x00000020eaea7810 */ /* 0x000fe20007ffe0ff */
[C---:B0-----:R-:W-:Y:S01]  /*56a0*/  IMAD.WIDE.U32 R236, R232.reuse, 0x10, R236 ;  /* 0x00000010e8ec7825 */ /* 0x041fe200078e00ec */
[----:B------:R-:W-:-:S04]  /*56b0*/  IADD3 R232, PT, PT, R232, 0x20, RZ ;  /* 0x00000020e8e87810 */ /* 0x000fc80007ffe0ff */
[----:B------:R0:W-:Y:S03]  /*56c0*/  STG.E.128 desc[UR6][R236.64], R128 ;  /* 0x00000080ec007986 */ /* 0x0001e6000c101d06 */
.L_x_187:
[----:B------:R-:W-:Y:S05]  /*56d0*/  BSYNC.RECONVERGENT B0 ;  /* 0x0000000000007941 */ /* 0x000fea0003800200 */
.L_x_186:
        /* <DEDUP_REMOVED lines=10> */
.L_x_195:
[----:B------:R-:W-:Y:S05]  /*5780*/  BSYNC.RECONVERGENT B1 ;  /* 0x0000000000017941 */ /* 0x000fea0003800200 */
.L_x_194:
        /* <DEDUP_REMOVED lines=8> */
[C---:B-----5:R-:W-:Y:S02]  /*5810*/  @P0 PRMT R206, R45.reuse, 0x7632, R206 ;  /* 0x000076322dce0816 */ /* 0x060fe400000000ce */
[----:B------:R-:W-:Y:S02]  /*5820*/  @P0 SHF.L.U32 R208, R45, 0x10, RZ ;  /* 0x000000102dd00819 */ /* 0x000fe400000006ff */
[----:B------:R-:W-:-:S03]  /*5830*/  @P0 SHF.L.U32 R228, R46, 0x10, RZ ;  /* 0x000000102ee40819 */ /* 0x000fc600000006ff */
[----:B------:R-:W1:Y:S08]  /*5840*/  @P0 LDC R207, c[0x0][0x40c] ;  /* 0x00010300ffcf0b82 */ /* 0x000e700000000800 */
[----:B------:R-:W3:Y:S08]  /*5850*/  @P0 LDC R233, c[0x0][0x40c] ;  /* 0x00010300ffe90b82 */ /* 0x000ef00000000800 */
[----:B------:R-:W4:Y:S08]  /*5860*/  @P0 LDC R234, c[0x0][0x40c] ;  /* 0x00010300ffea0b82 */ /* 0x000f300000000800 */
[----:B------:R-:W4:Y:S08]  /*5870*/  @P0 LDC R235, c[0x0][0x40c] ;  /* 0x00010300ffeb0b82 */ /* 0x000f300000000800 */
[----:B------:R-:W4:Y:S01]  /*5880*/  @P0 LDC R229, c[0x0][0x40c] ;  /* 0x00010300ffe50b82 */ /* 0x000f220000000800 */
[----:B--2---:R-:W-:-:S02]  /*5890*/  PRMT R178, R129, 0x7632, R178 ;  /* 0x0000763281b27816 */ /* 0x004fc400000000b2 */
[----:B------:R-:W-:Y:S02]  /*58a0*/  SHF.L.U32 R177, R129, 0x10, RZ ;  /* 0x0000001081b17819 */ /* 0x000fe400000006ff */
[----:B------:R-:W-:Y:S01]  /*58b0*/  @P0 SHF.L.U32 R129, R206, 0x10, RZ ;  /* 0x00000010ce810819 */ /* 0x000fe200000006ff */
[----:B------:R-:W-:Y:S01]  /*58c0*/  IMAD.U32 R178, R178, 0x10000, RZ ;  /* 0x00010000b2b27824 */ /* 0x000fe200078e00ff */
[----:B------:R-:W-:Y:S01]  /*58d0*/  @P0 PRMT R206, R46, 0x7632, R206 ;  /* 0x000076322ece0816 */ /* 0x000fe200000000ce */
[----:B-1----:R-:W-:Y:S01]  /*58e0*/  @P0 FFMA.FTZ R177, R208, R207, R177 ;  /* 0x000000cfd0b10223 */ /* 0x002fe200000100b1 */
[C---:B------:R-:W-:Y:S02]  /*58f0*/  IMAD.U32 R207, R130.reuse, 0x10000, RZ ;  /* 0x0001000082cf7824 */ /* 0x040fe400078e00ff */
[----:B0-----:R-:W-:Y:S01]  /*5900*/  @P0 FFMA.FTZ R178, R129, R209, R178 ;  /* 0x000000d181b20223 */ /* 0x001fe200000100b2 */
[----:B------:R-:W-:Y:S01]  /*5910*/  PRMT R129, R130, 0x7632, R129 ;  /* 0x0000763282817816 */ /* 0x000fe20000000081 */
[----:B------:R-:W-:-:S02]  /*5920*/  IMAD.U32 R209, R131, 0x10000, RZ ;  /* 0x0001000083d17824 */ /* 0x000fc400078e00ff */
[----:B---3--:R-:W-:Y:S01]  /*5930*/  @P0 FFMA.FTZ R207, R228, R233, R207 ;  /* 0x000000e9e4cf0223 */ /* 0x008fe200000100cf */
[----:B------:R-:W-:Y:S01]  /*5940*/  @P0 SHF.L.U32 R228, R47, 0x10, RZ ;  /* 0x000000102fe40819 */ /* 0x000fe200000006ff */
[----:B------:R-:W0:Y:S01]  /*5950*/  @P0 LDC R233, c[0x0][0x40c] ;  /* 0x00010300ffe90b82 */ /* 0x000e220000000800 */
[----:B------:R-:W-:Y:S02]  /*5960*/  SHF.L.U32 R208, R129, 0x10, RZ ;  /* 0x0000001081d07819 */ /* 0x000fe400000006ff */
[----:B------:R-:W-:Y:S01]  /*5970*/  @P0 SHF.L.U32 R129, R206, 0x10, RZ ;  /* 0x00000010ce810819 */ /* 0x000fe200000006ff */
[----:B----4-:R-:W-:Y:S01]  /*5980*/  @P0 FFMA.FTZ R209, R228, R235, R209 ;  /* 0x000000ebe4d10223 */ /* 0x010fe200000100d1 */
[----:B------:R-:W-:Y:S02]  /*5990*/  @P0 PRMT R130, R44, 0x7632, R130 ;  /* 0x000076322c820816 */ /* 0x000fe40000000082 */
[C---:B------:R-:W-:Y:S01]  /*59a0*/  SHF.L.U32 R228, R128.reuse, 0x10, RZ ;  /* 0x0000001080e47819 */ /* 0x040fe200000006ff */
[----:B------:R-:W-:Y:S01]  /*59b0*/  @P0 FFMA.FTZ R208, R129, R234, R208 ;  /* 0x000000ea81d00223 */ /* 0x000fe200000100d0 */
[----:B------:R-:W-:Y:S01]  /*59c0*/  PRMT R129, R128, 0x7632, R129 ;  /* 0x0000763280817816 */ /* 0x000fe20000000081 */
[----:B------:R-:W1:Y:S01]  /*59d0*/  @P0 LDC R234, c[0x0][0x40c] ;  /* 0x00010300ffea0b82 */ /* 0x000e620000000800 */
[----:B------:R-:W-:-:S02]  /*59e0*/  PRMT R131, R131, 0x7632, R131 ;  /* 0x0000763283837816 */ /* 0x000fc40000000083 */
[----:B------:R-:W-:Y:S02]  /*59f0*/  SHF.L.U32 R206, R129, 0x10, RZ ;  /* 0x0000001081ce7819 */ /* 0x000fe400000006ff */
[----:B------:R-:W-:Y:S02]  /*5a00*/  @P0 SHF.L.U32 R129, R130, 0x10, RZ ;  /* 0x0000001082810819 */ /* 0x000fe400000006ff */
[----:B------:R-:W-:Y:S02]  /*5a10*/  @P0 PRMT R128, R47, 0x7632, R128 ;  /* 0x000076322f800816 */ /* 0x000fe40000000080 */
[----:B------:R-:W-:Y:S01]  /*5a20*/  F2FP.BF16.F32.PACK_AB R130, RZ, R178 ;  /* 0x000000b2ff82723e */ /* 0x000fe200000010ff */
[----:B------:R-:W-:Y:S01]  /*5a30*/  @P0 FFMA.FTZ R206, R129, R229, R206 ;  /* 0x000000e581ce0223 */ /* 0x000fe200000100ce */
[----:B------:R-:W-:Y:S01]  /*5a40*/  @P0 SHF.L.U32 R129, R44, 0x10, RZ ;  /* 0x000000102c810819 */ /* 0x000fe200000006ff */
[----:B------:R-:W-:Y:S01]  /*5a50*/  IMAD.U32 R229, R131, 0x10000, RZ ;  /* 0x0001000083e57824 */ /* 0x000fe200078e00ff */
[----:B------:R-:W-:-:S02]  /*5a60*/  @P0 SHF.L.U32 R128, R128, 0x10, RZ ;  /* 0x0000001080800819 */ /* 0x000fc400000006ff */
[----:B------:R-:W-:Y:S01]  /*5a70*/  F2FP.BF16.F32.PACK_AB R235, RZ, R208 ;  /* 0x000000d0ffeb723e */ /* 0x000fe200000010ff */
[----:B0-----:R-:W-:Y:S01]  /*5a80*/  @P0 FFMA.FTZ R228, R129, R233, R228 ;  /* 0x000000e981e40223 */ /* 0x001fe200000100e4 */
[----:B------:R-:W-:Y:S02]  /*5a90*/  F2FP.BF16.F32.PACK_AB R129, RZ, R177 ;  /* 0x000000b1ff81723e */ /* 0x000fe400000010ff */
[----:B------:R-:W-:Y:S02]  /*5aa0*/  F2FP.BF16.F32.PACK_AB R236, RZ, R209 ;  /* 0x000000d1ffec723e */ /* 0x000fe400000010ff */
[----:B------:R-:W-:Y:S02]  /*5ab0*/  F2FP.BF16.F32.PACK_AB R233, RZ, R206 ;  /* 0x000000ceffe9723e */ /* 0x000fe400000010ff */
[----:B------:R-:W-:Y:S01]  /*5ac0*/  PRMT R129, R129, 0x5410, R130 ;  /* 0x0000541081817816 */ /* 0x000fe20000000082 */
[----:B-1----:R-:W-:Y:S01]  /*5ad0*/  @P0 FFMA.FTZ R229, R128, R234, R229 ;  /* 0x000000ea80e50223 */ /* 0x002fe200000100e5 */
[----:B------:R-:W-:-:S02]  /*5ae0*/  F2FP.BF16.F32.PACK_AB R234, RZ, R207 ;  /* 0x000000cfffea723e */ /* 0x000fc400000010ff */
[----:B------:R-:W-:Y:S02]  /*5af0*/  F2FP.BF16.F32.PACK_AB R128, RZ, R228 ;  /* 0x000000e4ff80723e */ /* 0x000fe400000010ff */
[----:B------:R-:W-:Y:S02]  /*5b00*/  F2FP.BF16.F32.PACK_AB R131, RZ, R229 ;  /* 0x000000e5ff83723e */ /* 0x000fe400000010ff */
[----:B------:R-:W-:Y:S02]  /*5b10*/  PRMT R130, R234, 0x5410, R235 ;  /* 0x00005410ea827816 */ /* 0x000fe400000000eb */
[----:B------:R-:W-:Y:S02]  /*5b20*/  PRMT R128, R128, 0x5410, R233 ;  /* 0x0000541080807816 */ /* 0x000fe400000000e9 */
[----:B------:R-:W-:Y:S01]  /*5b30*/  PRMT R131, R236, 0x5410, R131 ;  /* 0x00005410ec837816 */ /* 0x000fe20000000083 */
[----:B------:R-:W-:Y:S06]  /*5b40*/  BRA `(.L_x_197) ;  /* 0x0000000000b87947 */ /* 0x000fec0003800000 */
.L_x_196:
[----:B------:R-:W0:Y:S02]  /*5b50*/  @P0 LDC R177, c[0x0][0x40c] ;  /* 0x00010300ffb10b82 */ /* 0x000e240000000800 */
[----:B012345:R-:W-:Y:S01]  /*5b60*/  @P0 PRMT R128, R44, 0x7632, R128 ;  /* 0x000076322c800816 */ /* 0x03ffe20000000080 */
[----:B------:R-:W-:Y:S01]  /*5b70*/  HFMA2 R206, -RZ, RZ, 0, 0 ;  /* 0x00000000ffce7431 */ /* 0x000fe200000001ff */
[----:B------:R-:W-:Y:S01]  /*5b80*/  @P0 PRMT R129, R45, 0x7632, R129 ;  /* 0x000076322d810816 */ /* 0x000fe20000000081 */
[----:B------:R-:W-:Y:S01]  /*5b90*/  IMAD.MOV.U32 R178, RZ, RZ, RZ ;  /* 0x000000ffffb27224 */ /* 0x000fe200078e00ff */
[----:B------:R-:W-:Y:S02]  /*5ba0*/  @P0 SHF.L.U32 R128, R128, 0x10, RZ ;  /* 0x0000001080800819 */ /* 0x000fe400000006ff */
[----:B------:R-:W-:Y:S02]  /*5bb0*/  CS2R R208, SRZ ;  /* 0x0000000000d07805 */ /* 0x000fe4000001ff00 */
[----:B------:R-:W-:Y:S01]  /*5bc0*/  @P0 SHF.L.U32 R129, R129, 0x10, RZ ;  /* 0x0000001081810819 */ /* 0x000fe200000006ff */
[----:B------:R-:W0:Y:S01]  /*5bd0*/  @P0 LDC R130, c[0x0][0x40c] ;  /* 0x00010300ff820b82 */ /* 0x000e220000000800 */
[----:B------:R-:W-:-:S07]  /*5be0*/  CS2R R228, SRZ ;  /* 0x0000000000e47805 */ /* 0x000fce000001ff00 */
[----:B------:R-:W1:Y:S08]  /*5bf0*/  @P0 LDC R207, c[0x0][0x40c] ;  /* 0x00010300ffcf0b82 */ /* 0x000e700000000800 */
[----:B------:R-:W2:Y:S01]  /*5c00*/  @P0 LDC R236, c[0x0][0x40c] ;  /* 0x00010300ffec0b82 */ /* 0x000ea20000000800 */
[----:B------:R-:W-:Y:S01]  /*5c10*/  @P0 FMUL.FTZ R206, R128, R177 ;  /* 0x000000b180ce0220 */ /* 0x000fe20000410000 */
[----:B------:R-:W-:-:S02]  /*5c20*/  @P0 PRMT R128, R46, 0x7632, R128 ;  /* 0x000076322e800816 */ /* 0x000fc40000000080 */
[----:B------:R-:W-:Y:S02]  /*5c30*/  MOV R177, RZ ;  /* 0x000000ff00b17202 */ /* 0x000fe40000000f00 */
[----:B------:R-:W-:Y:S02]  /*5c40*/  @P0 SHF.L.U32 R128, R128, 0x10, RZ ;  /* 0x0000001080800819 */ /* 0x000fe400000006ff */
[----:B------:R-:W3:Y:S01]  /*5c50*/  @P0 LDC R131, c[0x0][0x40c] ;  /* 0x00010300ff830b82 */ /* 0x000ee20000000800 */
[----:B0-----:R-:W-:Y:S01]  /*5c60*/  @P0 FMUL.FTZ R178, R129, R130 ;  /* 0x0000008281b20220 */ /* 0x001fe20000410000 */
[----:B------:R-:W-:Y:S02]  /*5c70*/  @P0 PRMT R129, R47, 0x7632, R129 ;  /* 0x000076322f810816 */ /* 0x000fe40000000081 */
[----:B------:R-:W-:-:S03]  /*5c80*/  @P0 SHF.L.U32 R130, R44, 0x10, RZ ;  /* 0x000000102c820819 */ /* 0x000fc600000006ff */
[----:B------:R-:W-:Y:S01]  /*5c90*/  @P0 IMAD.U32 R129, R129, 0x10000, RZ ;  /* 0x0001000081810824 */ /* 0x000fe200078e00ff */
[----:B------:R-:W0:Y:S01]  /*5ca0*/  @P0 LDC R233, c[0x0][0x40c] ;  /* 0x00010300ffe90b82 */ /* 0x000e220000000800 */
[----:B-1----:R-:W-:Y:S01]  /*5cb0*/  @P0 FMUL.FTZ R208, R128, R207 ;  /* 0x000000cf80d00220 */ /* 0x002fe20000410000 */
[----:B------:R-:W-:Y:S01]  /*5cc0*/  @P0 SHF.L.U32 R128, R45, 0x10, RZ ;  /* 0x000000102d800819 */ /* 0x000fe200000006ff */
[----:B------:R-:W-:-:S05]  /*5cd0*/  IMAD.MOV.U32 R207, RZ, RZ, RZ ;  /* 0x000000ffffcf7224 */ /* 0x000fca00078e00ff */
[----:B------:R-:W1:Y:S01]  /*5ce0*/  @P0 LDC R234, c[0x0][0x40c] ;  /* 0x00010300ffea0b82 */ /* 0x000e620000000800 */
[----:B--2---:R-:W-:Y:S01]  /*5cf0*/  @P0 FMUL.FTZ R229, R129, R236 ;  /* 0x000000ec81e50220 */ /* 0x004fe20000410000 */
[----:B------:R-:W-:-:S04]  /*5d00*/  @P0 SHF.L.U32 R129, R46, 0x10, RZ ;  /* 0x000000102e810819 */ /* 0x000fc800000006ff */
[----:B------:R-:W-:Y:S02]  /*5d10*/  F2FP.BF16.F32.PACK_AB R236, RZ, R229 ;  /* 0x000000e5ffec723e */ /* 0x000fe400000010ff */
[----:B------:R-:W2:Y:S01]  /*5d20*/  @P0 LDC R235, c[0x0][0x40c] ;  /* 0x00010300ffeb0b82 */ /* 0x000ea20000000800 */
[----:B---3--:R-:W-:Y:S01]  /*5d30*/  @P0 FMUL.FTZ R228, R130, R131 ;  /* 0x0000008382e40220 */ /* 0x008fe20000410000 */
[----:B------:R-:W-:Y:S02]  /*5d40*/  @P0 SHF.L.U32 R130, R47, 0x10, RZ ;  /* 0x000000102f820819 */ /* 0x000fe400000006ff */
[----:B------:R-:W-:Y:S01]  /*5d50*/  F2FP.BF16.F32.PACK_AB R131, RZ, R178 ;  /* 0x000000b2ff83723e */ /* 0x000fe200000010ff */
[----:B0-----:R-:W-:Y:S01]  /*5d60*/  @P0 FMUL.FTZ R177, R128, R233 ;  /* 0x000000e980b10220 */ /* 0x001fe20000410000 */
[----:B------:R-:W-:Y:S01]  /*5d70*/  F2FP.BF16.F32.PACK_AB R128, RZ, R228 ;  /* 0x000000e4ff80723e */ /* 0x000fe200000010ff */
[----:B-1----:R-:W-:Y:S01]  /*5d80*/  @P0 FMUL.FTZ R207, R129, R234 ;  /* 0x000000ea81cf0220 */ /* 0x002fe20000410000 */
[----:B------:R-:W-:-:S02]  /*5d90*/  F2FP.BF16.F32.PACK_AB R129, RZ, R206 ;  /* 0x000000ceff81723e */ /* 0x000fc400000010ff */
[----:B------:R-:W-:Y:S02]  /*5da0*/  F2FP.BF16.F32.PACK_AB R234, RZ, R208 ;  /* 0x000000d0ffea723e */ /* 0x000fe400000010ff */
[----:B------:R-:W-:Y:S02]  /*5db0*/  F2FP.BF16.F32.PACK_AB R233, RZ, R207 ;  /* 0x000000cfffe9723e */ /* 0x000fe400000010ff */
[----:B------:R-:W-:Y:S01]  /*5dc0*/  PRMT R128, R128, 0x5410, R129 ;  /* 0x0000541080807816 */ /* 0x000fe20000000081 */
[----:B--2---:R-:W-:Y:S01]  /*5dd0*/  @P0 FMUL.FTZ R209, R130, R235 ;  /* 0x000000eb82d10220 */ /* 0x004fe20000410000 */
[----:B------:R-:W-:-:S04]  /*5de0*/  F2FP.BF16.F32.PACK_AB R130, RZ, R177 ;  /* 0x000000b1ff82723e */ /* 0x000fc800000010ff */
[----:B------:R-:W-:Y:S02]  /*5df0*/  F2FP.BF16.F32.PACK_AB R235, RZ, R209 ;  /* 0x000000d1ffeb723e */ /* 0x000fe400000010ff */
[----:B------:R-:W-:Y:S02]  /*5e00*/  PRMT R129, R130, 0x5410, R131 ;  /* 0x0000541082817816 */ /* 0x000fe40000000083 */
[----:B------:R-:W-:Y:S02]  /*5e10*/  PRMT R130, R233, 0x5410, R234 ;  /* 0x00005410e9827816 */ /* 0x000fe400000000ea */
[----:B------:R-:W-:-:S07]  /*5e20*/  PRMT R131, R235, 0x5410, R236 ;  /* 0x00005410eb837816 */ /* 0x000fce00000000ec */
.L_x_197:
[----:B------:R-:W0:Y:S02]  /*5e30*/  LDC.64 R234, c[0x0][0x3a8] ;  /* 0x0000ea00ffea7b82 */ /* 0x000e240000000a00 */
[----:B0-----:R-:W-:-:S05]  /*5e40*/  IMAD.WIDE.U32 R234, R232, 0x10, R234 ;  /* 0x00000010e8ea7825 */ /* 0x001fca00078e00ea */
[----:B------:R0:W-:Y:S02]  /*5e50*/  STG.E.128 desc[UR6][R234.64], R128 ;  /* 0x00000080ea007986 */ /* 0x0001e4000c101d06 */
.L_x_193:
[----:B------:R-:W-:Y:S05]  /*5e60*/  BSYNC.RECONVERGENT B0 ;  /* 0x0000000000007941 */ /* 0x000fea0003800200 */
.L_x_192:
[----:B01234-:R-:W-:Y:S01]  /*5e70*/  FADD.FTZ R129, RZ, R210 ;  /* 0x000000d2ff817221 */ /* 0x01ffe20000010000 */
[C---:B------:R-:W-:Y:S01]  /*5e80*/  ISETP.GT.U32.AND P4, PT, R156.reuse, 0x3f, PT ;  /* 0x0000003f9c00780c */ /* 0x040fe20003f84070 */
[----:B------:R-:W0:Y:S01]  /*5e90*/  S2R R234, SR_TID.X ;  /* 0x0000000000ea7919 */ /* 0x000e220000002100 */
[----:B------:R-:W-:Y:S01]  /*5ea0*/  ISETP.GT.U32.AND P3, PT, R156, 0x5f, PT ;  /* 0x0000005f9c00780c */ /* 0x000fe20003f64070 */
[----:B------:R-:W-:Y:S01]  /*5eb0*/  FADD.FTZ R128, R40, R129 ;  /* 0x0000008128807221 */ /* 0x000fe20000010000 */
[C---:B------:R-:W-:Y:S01]  /*5ec0*/  ISETP.GT.U32.AND P2, PT, R156.reuse, 0x7f, PT ;  /* 0x0000007f9c00780c */ /* 0x040fe20003f44070 */
[----:B------:R-:W-:Y:S01]  /*5ed0*/  UMOV UR10, 0xffffffff ;  /* 0xffffffff000a7882 */ /* 0x000fe20000000000 */
[C---:B------:R-:W-:Y:S01]  /*5ee0*/  ISETP.GT.U32.AND P1, PT, R156.reuse, 0x9f, PT ;  /* 0x0000009f9c00780c */ /* 0x040fe20003f24070 */
[----:B------:R-:W-:Y:S01]  /*5ef0*/  FADD.FTZ R129, R159, R128 ;  /* 0x000000809f817221 */ /* 0x000fe20000010000 */
[C---:B------:R-:W-:Y:S02]  /*5f00*/  ISETP.GT.U32.AND P0, PT, R156.reuse, 0xbf, PT ;  /* 0x000000bf9c00780c */ /* 0x040fe40003f04070 */
[----:B------:R-:W-:Y:S01]  /*5f10*/  ISETP.GT.U32.AND P6, PT, R156, 0xdf, PT ;  /* 0x000000df9c00780c */ /* 0x000fe20003fc4070 */
[----:B------:R-:W-:Y:S01]  /*5f20*/  FADD.FTZ R128, R160, R129 ;  /* 0x00000081a0807221 */ /* 0x000fe20000010000 */
[----:B------:R-:W-:-:S03]  /*5f30*/  LOP3.LUT R158, R158, 0xfffffffe, RZ, 0xc0, !PT ;  /* 0xfffffffe9e9e7812 */ /* 0x000fc600078ec0ff */
[----:B------:R-:W-:-:S04]  /*5f40*/  FADD.FTZ R129, R179, R128 ;  /* 0x00000080b3817221 */ /* 0x000fc80000010000 */
[----:B------:R-:W-:-:S04]  /*5f50*/  FADD.FTZ R128, R180, R129 ;  /* 0x00000081b4807221 */ /* 0x000fc80000010000 */
[----:B------:R-:W-:Y:S01]  /*5f60*/  FADD.FTZ R128, R181, R128 ;  /* 0x00000080b5807221 */ /* 0x000fe20000010000 */
[----:B------:R-:W-:-:S03]  /*5f70*/  @P6 LOP3.LUT R158, R158, 0x1, RZ, 0xfc, !PT ;  /* 0x000000019e9e6812 */ /* 0x000fc600078efcff */
[----:B------:R-:W-:Y:S01]  /*5f80*/  FADD.FTZ R128, R211, R128 ;  /* 0x00000080d3807221 */ /* 0x000fe20000010000 */
[----:B------:R-:W-:-:S04]  /*5f90*/  LOP3.LUT R158, R158, 0xfffffffd, RZ, 0xc0, !PT ;  /* 0xfffffffd9e9e7812 */ /* 0x000fc800078ec0ff */
        /* <DEDUP_REMOVED lines=82> */
[----:B0-----:R-:W-:-:S13]  /*64c0*/  LOP3.LUT P6, RZ, R234, 0x1f, RZ, 0xc0, !PT ;  /* 0x0000001feaff7812 */ /* 0x001fda00078cc0ff */
[----:B------:R-:W-:Y:S01]  /*64d0*/  @P6 LOP3.LUT R158, R158, 0x400, RZ, 0xfc, !PT ;  /* 0x000004009e9e6812 */ /* 0x000fe200078efcff */
[----:B------:R-:W-:Y:S06]  /*64e0*/  BRA.DIV UR10, `(.L_x_198) ;  /* 0x0000002e0acc7947 */ /* 0x000fec000b800000 */
[----:B------:R-:W0:Y:S01]  /*64f0*/  SHFL.BFLY PT, R128, R129, 0x1, 0x1f ;  /* 0x0c201f0081807f89 */ /* 0x000e2200000e0000 */
[----:B------:R-:W1:Y:S01]  /*6500*/  LDC R232, c[0x0][0x400] ;  /* 0x00010000ffe87b82 */ /* 0x000e620000000800 */
[----:B------:R-:W-:Y:S01]  /*6510*/  LOP3.LUT P6, RZ, R158, 0x2, RZ, 0xc0, !PT ;  /* 0x000000029eff7812 */ /* 0x000fe200078cc0ff */
        /* <DEDUP_REMOVED lines=10> */
[--C-:B------:R-:W-:Y:S01]  /*65c0*/  FADD.FTZ R128, R210, -R235.reuse ;  /* 0x800000ebd2807221 */ /* 0x100fe20000010000 */
[--C-:B------:R-:W-:Y:S01]  /*65d0*/  FADD.FTZ R129, R40, -R235.reuse ;  /* 0x800000eb28817221 */ /* 0x100fe20000010000 */
[--C-:B------:R-:W-:Y:S01]  /*65e0*/  FADD.FTZ R131, R159, -R235.reuse ;  /* 0x800000eb9f837221 */ /* 0x100fe20000010000 */
[--C-:B------:R-:W-:Y:S01]  /*65f0*/  FADD.FTZ R130, R41, -R235.reuse ;  /* 0x800000eb29827221 */ /* 0x100fe20000010000 */
[----:B------:R-:W-:Y:S01]  /*6600*/  FFMA.FTZ R128, R128, R128, RZ ;  /* 0x0000008080807223 */ /* 0x000fe200000100ff */
[----:B------:R-:W-:-:S03]  /*6610*/  FADD.FTZ R236, R161, -R235 ;  /* 0x800000eba1ec7221 */ /* 0x000fc60000010000 */
[----:B------:R-:W-:Y:S01]  /*6620*/  FFMA.FTZ R128, R129, R129, R128 ;  /* 0x0000008181807223 */ /* 0x000fe20000010080 */
        /* <DEDUP_REMOVED lines=9> */
[----:B------:R-:W-:-:S04]  /*66c0*/  FFMA.FTZ R128, R131, R131, R128 ;  /* 0x0000008383807223 */ /* 0x000fc80000010080 */
[----:B------:R-:W-:Y:S01]  /*66d0*/  FFMA.FTZ R128, R129, R129, R128 ;  /* 0x0000008181807223 */ /* 0x000fe20000010080 */
[----:B------:R-:W-:-:S04]  /*66e0*/  FADD.FTZ R129, R212, -R235 ;  /* 0x800000ebd4817221 */ /* 0x000fc80000010000 */
[----:B------:R-:W-:-:S05]  /*66f0*/  FSEL R128, R128, RZ, P5 ;  /* 0x000000ff80807208 */ /* 0x000fca0002800000 */
[----:B------:R-:W-:-:S04]  /*6700*/  FFMA.FTZ R129, R129, R129, R128 ;  /* 0x0000008181817223 */ /* 0x000fc80000010080 */
        /* <DEDUP_REMOVED lines=12> */
[----:B------:R-:W-:Y:S01]  /*67d0*/  @P4 FFMA.FTZ R128, R130, R130, R129 ;  /* 0x0000008282804223 */ /* 0x000fe20000010081 */
[--C-:B------:R-:W-:Y:S01]  /*67e0*/  FADD.FTZ R129, R214, -R235.reuse ;  /* 0x800000ebd6817221 */ /* 0x100fe20000010000 */
[----:B------:R-:W-:Y:S01]  /*67f0*/  FADD.FTZ R130, R42, -R235 ;  /* 0x800000eb2a827221 */ /* 0x000fe20000010000 */
[----:B------:R-:W-:Y:S02]  /*6800*/  LOP3.LUT P4, RZ, R158, 0x1, RZ, 0xc0, !PT ;  /* 0x000000019eff7812 */ /* 0x000fe4000788c0ff */
        /* <DEDUP_REMOVED lines=15> */
[----:B------:R-:W-:-:S03]  /*6900*/  FADD.FTZ R130, R43, -R235 ;  /* 0x800000eb2b827221 */ /* 0x000fc60000010000 */
        /* <DEDUP_REMOVED lines=120> */
.L_x_231:
[----:B------:R-:W-:Y:S01]  /*7090*/  LOP3.LUT P1, RZ, R234, 0x1f, RZ, 0xc0, !PT ;  /* 0x0000001feaff7812 */ /* 0x000fe2000782c0ff */
[----:B-1----:R-:W-:Y:S01]  /*70a0*/  FADD.FTZ R129, R236, R233 ;  /* 0x000000e9ec817221 */ /* 0x002fe20000010000 */
[----:B------:R-:W-:Y:S01]  /*70b0*/  FMUL.FTZ R233, R235, R235 ;  /* 0x000000ebebe97220 */ /* 0x000fe20000410000 */
[----:B------:R-:W-:Y:S01]  /*70c0*/  ISETP.NE.AND P0, PT, RZ, UR8, PT ;  /* 0x00000008ff007c0c */ /* 0x000fe2000bf05270 */
[----:B------:R-:W-:Y:S01]  /*70d0*/  BSSY.RECONVERGENT B0, `(.L_x_199) ;  /* 0x000022f000007945 */ /* 0x000fe20003800200 */
[----:B------:R-:W-:Y:S02]  /*70e0*/  FFMA.FTZ R232, R129, R232, UR9 ;  /* 0x0000000981e87e23 */ /* 0x000fe400080100e8 */
[----:B------:R-:W-:-:S05]  /*70f0*/  FSEL R233, R233, RZ, P0 ;  /* 0x000000ffe9e97208 */ /* 0x000fca0000000000 */
[----:B------:R-:W-:Y:S01]  /*7100*/  FADD.FTZ R233, R232, R233 ;  /* 0x000000e9e8e97221 */ /* 0x000fe20000010000 */
[----:B------:R-:W1:Y:S05]  /*7110*/  @!P1 LDC.64 R130, c[0x0][0x3c0] ;  /* 0x0000f000ff829b82 */ /* 0x000e6a0000000a00 */
[----:B------:R-:W2:Y:S03]  /*7120*/  MUFU.RSQ R233, R233 ;  /* 0x000000e900e97308 */ /* 0x000ea60000001400 */
[----:B------:R-:W3:Y:S01]  /*7130*/  @!P1 LDC.64 R128, c[0x0][0x3c8] ;  /* 0x0000f200ff809b82 */ /* 0x000ee20000000a00 */
[----:B-1----:R-:W-:-:S05]  /*7140*/  @!P1 IMAD.WIDE R130, R155, 0x4, R130 ;  /* 0x000000049b829825 */ /* 0x002fca00078e0282 */
[----:B------:R1:W-:Y:S01]  /*7150*/  @!P1 STG.E desc[UR6][R130.64], R235 ;  /* 0x000000eb82009986 */ /* 0x0003e2000c101906 */
[----:B---3--:R-:W-:-:S05]  /*7160*/  @!P1 IMAD.WIDE R128, R155, 0x4, R128 ;  /* 0x000000049b809825 */ /* 0x008fca00078e0280 */
[----:B--2---:R1:W-:Y:S01]  /*7170*/  @!P1 STG.E desc[UR6][R128.64], R233 ;  /* 0x000000e980009986 */ /* 0x0043e2000c101906 */
[----:B-----5:R-:W-:-:S13]  /*7180*/  ISETP.GE.AND P1, PT, R231, 0x1, PT ;  /* 0x00000001e700780c */ /* 0x020fda0003f26270 */
[----:B-1----:R-:W-:Y:S05]  /*7190*/  @!P1 BRA `(.L_x_200) ;  /* 0x0000002000889947 */ /* 0x002fea0003800000 */
[----:B------:R-:W-:Y:S01]  /*71a0*/  IADD3 R231, PT, PT, R231, -0x1, RZ ;  /* 0xffffffffe7e77810 */ /* 0x000fe20007ffe0ff */
[----:B------:R-:W-:Y:S01]  /*71b0*/  BSSY.RECONVERGENT B1, `(.L_x_201) ;  /* 0x0000038000017945 */ /* 0x000fe20003800200 */
[----:B------:R-:W-:Y:S02]  /*71c0*/  LOP3.LUT R157, R234, 0x1f, RZ, 0xc0, !PT ;  /* 0x0000001fea9d7812 */ /* 0x000fe400078ec0ff */
[----:B------:R-:W-:Y:S01]  /*71d0*/  FSEL R232, R235, RZ, !P0 ;  /* 0x000000ffebe87208 */ /* 0x000fe20004000000 */
[----:B------:R-:W-:-:S05]  /*71e0*/  IMAD R231, R231, R230, RZ ;  /* 0x000000e6e7e77224 */ /* 0x000fca00078e02ff */
[----:B------:R-:W-:-:S04]  /*71f0*/  SHF.R.S32.HI R128, RZ, 0x1f, R231 ;  /* 0x0000001fff807819 */ /* 0x000fc800000114e7 */
[----:B------:R-:W-:-:S04]  /*7200*/  LEA.HI R128, R128, R231, RZ, 0x3 ;  /* 0x000000e780807211 */ /* 0x000fc800078f18ff */
[----:B------:R-:W-:Y:S01]  /*7210*/  LEA.HI.SX32 R230, R128, R157, 0x1d ;  /* 0x0000009d80e67211 */ /* 0x000fe200078feaff */
[----:B------:R-:W-:Y:S06]  /*7220*/  @!P5 BRA `(.L_x_202) ;  /* 0x0000000000c0d947 */ /* 0x000fec0003800000 */
[--C-:B------:R-:W-:Y:S01]  /*7230*/  FADD.FTZ R128, R210, -R232.reuse ;  /* 0x800000e8d2807221 */ /* 0x100fe20000010000 */
[----:B------:R-:W-:Y:S01]  /*7240*/  SHF.L.U32 R131, R120, 0x10, RZ ;  /* 0x0000001078837819 */ /* 0x000fe200000006ff */
[----:B------:R-:W-:Y:S02]  /*7250*/  IMAD.U32 R129, R124, 0x10000, RZ ;  /* 0x000100007c817824 */ /* 0x000fe400078e00ff */
[--C-:B------:R-:W-:Y:S01]  /*7260*/  FADD.FTZ R130, R159, -R232.reuse ;  /* 0x800000e89f827221 */ /* 0x100fe20000010000 */
[----:B------:R-:W-:Y:S01]  /*7270*/  FMUL.FTZ R128, R233, R128 ;  /* 0x00000080e9807220 */ /* 0x000fe20000410000 */
[----:B------:R-:W-:Y:S01]  /*7280*/  FADD.FTZ R238, R160, -R232 ;  /* 0x800000e8a0ee7221 */ /* 0x000fe20000010000 */
[----:B------:R-:W-:Y:S02]  /*7290*/  SHF.L.U32 R234, R125, 0x10, RZ ;  /* 0x000000107dea7819 */ /* 0x000fe400000006ff */
[----:B------:R-:W-:Y:S01]  /*72a0*/  FFMA.FTZ R128, R128, R129, R131 ;  /* 0x0000008180807223 */ /* 0x000fe20000010083 */
[----:B0-----:R-:W-:Y:S01]  /*72b0*/  SHF.L.U32 R236, R121, 0x10, RZ ;  /* 0x0000001079ec7819 */ /* 0x001fe200000006ff */
[----:B------:R-:W-:Y:S01]  /*72c0*/  FMUL.FTZ R129, R233, R130 ;  /* 0x00000082e9817220 */ /* 0x000fe20000410000 */
[----:B------:R-:W-:Y:S01]  /*72d0*/  SHF.L.U32 R231, R36, 0x10, RZ ;  /* 0x0000001024e77819 */ /* 0x000fe200000006ff */
[----:B------:R-:W-:-:S02]  /*72e0*/  IMAD.U32 R131, R37, 0x10000, RZ ;  /* 0x0001000025837824 */ /* 0x000fc400078e00ff */
[----:B------:R-:W-:Y:S01]  /*72f0*/  FMUL.FTZ R238, R233, R238 ;  /* 0x000000eee9ee7220 */ /* 0x000fe20000410000 */
[----:B------:R-:W-:Y:S01]  /*7300*/  FADD.FTZ R130, R179, -R232 ;  /* 0x800000e8b3827221 */ /* 0x000fe20000010000 */
[----:B------:R-:W-:Y:S01]  /*7310*/  FFMA.FTZ R129, R129, R234, R236 ;  /* 0x000000ea81817223 */ /* 0x000fe200000100ec */
[--C-:B------:R-:W-:Y:S01]  /*7320*/  FADD.FTZ R234, R180, -R232.reuse ;  /* 0x800000e8b4ea7221 */ /* 0x100fe20000010000 */
[----:B------:R-:W-:Y:S01]  /*7330*/  FFMA.FTZ R236, R238, R131, R231 ;  /* 0x00000083eeec7223 */ /* 0x000fe200000100e7 */
[----:B------:R-:W-:Y:S01]  /*7340*/  SHF.L.U32 R131, R126, 0x10, RZ ;  /* 0x000000107e837819 */ /* 0x000fe200000006ff */
[C---:B------:R-:W-:Y:S01]  /*7350*/  FMUL.FTZ R130, R233.reuse, R130 ;  /* 0x00000082e9827220 */ /* 0x040fe20000410000 */
[----:B------:R-:W-:Y:S01]  /*7360*/  SHF.L.U32 R231, R122, 0x10, RZ ;  /* 0x000000107ae77819 */ /* 0x000fe200000006ff */
[----:B------:R-:W-:Y:S01]  /*7370*/  FMUL.FTZ R234, R233, R234 ;  /* 0x000000eae9ea7220 */ /* 0x000fe20000410000 */
[----:B------:R-:W-:Y:S01]  /*7380*/  FADD.FTZ R238, R181, -R232 ;  /* 0x800000e8b5ee7221 */ /* 0x000fe20000010000 */
[----:B------:R-:W-:-:S02]  /*7390*/  F2FP.BF16.F32.PACK_AB R129, R236, R129 ;  /* 0x00000081ec81723e */ /* 0x000fc400000010ff */
[----:B------:R-:W-:Y:S01]  /*73a0*/  FFMA.FTZ R130, R130, R131, R231 ;  /* 0x0000008382827223 */ /* 0x000fe200000100e7 */
[----:B------:R-:W-:Y:S01]  /*73b0*/  SHF.L.U32 R231, R34, 0x10, RZ ;  /* 0x0000001022e77819 */ /* 0x000fe200000006ff */
[----:B------:R-:W-:Y:S02]  /*73c0*/  IMAD.U32 R131, R35, 0x10000, RZ ;  /* 0x0001000023837824 */ /* 0x000fe400078e00ff */
[----:B------:R-:W-:Y:S02]  /*73d0*/  FMUL.FTZ R238, R233, R238 ;  /* 0x000000eee9ee7220 */ /* 0x000fe40000410000 */
[----:B------:R-:W-:Y:S01]  /*73e0*/  FFMA.FTZ R237, R234, R131, R231 ;  /* 0x00000083eaed7223 */ /* 0x000fe200000100e7 */
[----:B------:R-:W-:Y:S01]  /*73f0*/  SHF.L.U32 R131, R127, 0x10, RZ ;  /* 0x000000107f837819 */ /* 0x000fe200000006ff */
[----:B------:R-:W-:Y:S01]  /*7400*/  FADD.FTZ R234, R211, -R232 ;  /* 0x800000e8d3ea7221 */ /* 0x000fe20000010000 */
[----:B------:R-:W-:Y:S02]  /*7410*/  SHF.L.U32 R231, R123, 0x10, RZ ;  /* 0x000000107be77819 */ /* 0x000fe400000006ff */
[----:B------:R-:W-:Y:S01]  /*7420*/  F2FP.BF16.F32.PACK_AB R130, R237, R130 ;  /* 0x00000082ed82723e */ /* 0x000fe200000010ff */
[----:B------:R-:W-:-:S02]  /*7430*/  FMUL.FTZ R234, R233, R234 ;  /* 0x000000eae9ea7220 */ /* 0x000fc40000410000 */
[----:B------:R-:W-:Y:S01]  /*7440*/  FFMA.FTZ R239, R238, R131, R231 ;  /* 0x00000083eeef7223 */ /* 0x000fe200000100e7 */
[----:B------:R-:W-:Y:S01]  /*7450*/  SHF.L.U32 R231, R32, 0x10, RZ ;  /* 0x0000001020e77819 */ /* 0x000fe200000006ff */
[----:B------:R-:W-:Y:S02]  /*7460*/  IMAD.U32 R131, R33, 0x10000, RZ ;  /* 0x0001000021837824 */ /* 0x000fe400078e00ff */
[----:B------:R-:W-:Y:S02]  /*7470*/  FADD.FTZ R238, R40, -R232 ;  /* 0x800000e828ee7221 */ /* 0x000fe40000010000 */
[----:B------:R-:W-:Y:S01]  /*7480*/  FFMA.FTZ R240, R234, R131, R231 ;  /* 0x00000083eaf07223 */ /* 0x000fe200000100e7 */
[----:B------:R-:W-:Y:S01]  /*7490*/  SHF.L.U32 R131, R39, 0x10, RZ ;  /* 0x0000001027837819 */ /* 0x000fe200000006ff */
[----:B------:R-:W0:Y:S01]  /*74a0*/  LDC.64 R234, c[0x0][0x428] ;  /* 0x00010a00ffea7b82 */ /* 0x000e220000000a00 */
[----:B------:R-:W-:Y:S01]  /*74b0*/  SHF.L.U32 R231, R38, 0x10, RZ ;  /* 0x0000001026e77819 */ /* 0x000fe200000006ff */
[----:B------:R-:W-:-:S04]  /*74c0*/  FMUL.FTZ R238, R233, R238 ;  /* 0x000000eee9ee7220 */ /* 0x000fc80000410000 */
[----:B------:R-:W-:Y:S01]  /*74d0*/  FFMA.FTZ R231, R238, R131, R231 ;  /* 0x00000083eee77223 */ /* 0x000fe200000100e7 */
[----:B------:R-:W-:-:S04]  /*74e0*/  F2FP.BF16.F32.PACK_AB R131, R240, R239 ;  /* 0x000000eff083723e */ /* 0x000fc800000010ff */
[----:B------:R-:W-:Y:S01]  /*74f0*/  F2FP.BF16.F32.PACK_AB R128, R231, R128 ;  /* 0x00000080e780723e */ /* 0x000fe200000010ff */
[----:B0-----:R-:W-:-:S04]  /*7500*/  IMAD.WIDE.U32 R234, R230, 0x10, R234 ;  /* 0x00000010e6ea7825 */ /* 0x001fc800078e00ea */
[----:B------:R-:W-:Y:S01]  /*7510*/  VIADD R230, R230, 0x20 ;  /* 0x00000020e6e67836 */ /* 0x000fe20000000000 */
[----:B------:R1:W-:Y:S06]  /*7520*/  STG.E.128 desc[UR6][R234.64], R128 ;  /* 0x00000080ea007986 */ /* 0x0003ec000c101d06 */
.L_x_202:
[----:B------:R-:W-:Y:S05]  /*7530*/  BSYNC.RECONVERGENT B1 ;  /* 0x0000000000017941 */ /* 0x000fea0003800200 */
.L_x_201:
[----:B------:R-:W-:Y:S01]  /*7540*/  LOP3.LUT P0, RZ, R158, 0x800, RZ, 0xc0, !PT ;  /* 0x000008009eff7812 */ /* 0x000fe2000780c0ff */
[----:B------:R-:W-:-:S12]  /*7550*/  BSSY.RECONVERGENT B1, `(.L_x_203) ;  /* 0x0000032000017945 */ /* 0x000fd80003800200 */
[----:B------:R-:W-:Y:S05]  /*7560*/  @!P0 BRA `(.L_x_204) ;  /* 0x0000000000c08947 */ /* 0x000fea0003800000 */
[--C-:B-1----:R-:W-:Y:S01]  /*7570*/  FADD.FTZ R128, R212, -R232.reuse ;  /* 0x800000e8d4807221 */ /* 0x102fe20000010000 */
[----:B------:R-:W-:Y:S01]  /*7580*/  SHF.L.U32 R129, R116, 0x10, RZ ;  /* 0x0000001074817819 */ /* 0x000fe200000006ff */
[--C-:B------:R-:W-:Y:S01]  /*7590*/  FADD.FTZ R130, R161, -R232.reuse ;  /* 0x800000e8a1827221 */ /* 0x100fe20000010000 */
[----:B------:R-:W-:Y:S01]  /*75a0*/  SHF.L.U32 R131, R112, 0x10, RZ ;  /* 0x0000001070837819 */ /* 0x000fe200000006ff */
[----:B------:R-:W-:Y:S01]  /*75b0*/  FMUL.FTZ R128, R233, R128 ;  /* 0x00000080e9807220 */ /* 0x000fe20000410000 */
[--C-:B------:R-:W-:Y:S01]  /*75c0*/  FADD.FTZ R238, R162, -R232.reuse ;  /* 0x800000e8a2ee7221 */ /* 0x100fe20000010000 */
[----:B------:R-:W-:Y:S01]  /*75d0*/  SHF.L.U32 R234, R117, 0x10, RZ ;  /* 0x0000001075ea7819 */ /* 0x000fe200000006ff */
[----:B0-----:R-:W-:Y:S02]  /*75e0*/  IMAD.U32 R236, R113, 0x10000, RZ ;  /* 0x0001000071ec7824 */ /* 0x001fe400078e00ff */
[----:B------:R-:W-:Y:S01]  /*75f0*/  FFMA.FTZ R128, R128, R129, R131 ;  /* 0x0000008180807223 */ /* 0x000fe20000010083 */
[----:B------:R-:W-:Y:S01]  /*7600*/  SHF.L.U32 R131, R29, 0x10, RZ ;  /* 0x000000101d837819 */ /* 0x000fe200000006ff */
[C---:B------:R-:W-:Y:S01]  /*7610*/  FMUL.FTZ R129, R233.reuse, R130 ;  /* 0x00000082e9817220 */ /* 0x040fe20000410000 */
[----:B------:R-:W-:Y:S01]  /*7620*/  SHF.L.U32 R231, R28, 0x10, RZ ;  /* 0x000000101ce77819 */ /* 0x000fe200000006ff */
[----:B------:R-:W-:Y:S01]  /*7630*/  FMUL.FTZ R238, R233, R238 ;  /* 0x000000eee9ee7220 */ /* 0x000fe20000410000 */
[----:B------:R-:W-:Y:S01]  /*7640*/  FADD.FTZ R130, R182, -R232 ;  /* 0x800000e8b6827221 */ /* 0x000fe20000010000 */
[----:B------:R-:W-:Y:S01]  /*7650*/  FFMA.FTZ R129, R129, R234, R236 ;  /* 0x000000ea81817223 */ /* 0x000fe200000100ec */
[----:B------:R-:W-:Y:S01]  /*7660*/  FADD.FTZ R234, R183, -R232 ;  /* 0x800000e8b7ea7221 */ /* 0x000fe20000010000 */
[----:B------:R-:W-:Y:S01]  /*7670*/  FFMA.FTZ R236, R238, R131, R231 ;  /* 0x00000083eeec7223 */ /* 0x000fe200000100e7 */
[----:B------:R-:W-:Y:S01]  /*7680*/  SHF.L.U32 R131, R118, 0x10, RZ ;  /* 0x0000001076837819 */ /* 0x000fe200000006ff */
[----:B------:R-:W-:-:S02]  /*7690*/  IMAD.U32 R231, R114, 0x10000, RZ ;  /* 0x0001000072e77824 */ /* 0x000fc400078e00ff */
[C---:B------:R-:W-:Y:S01]  /*76a0*/  FMUL.FTZ R130, R233.reuse, R130 ;  /* 0x00000082e9827220 */ /* 0x040fe20000410000 */
[----:B------:R-:W-:Y:S01]  /*76b0*/  FMUL.FTZ R234, R233, R234 ;  /* 0x000000eae9ea7220 */ /* 0x000fe20000410000 */
[----:B------:R-:W-:Y:S01]  /*76c0*/  FADD.FTZ R238, R184, -R232 ;  /* 0x800000e8b8ee7221 */ /* 0x000fe20000010000 */
[----:B------:R-:W-:Y:S01]  /*76d0*/  F2FP.BF16.F32.PACK_AB R129, R236, R129 ;  /* 0x00000081ec81723e */ /* 0x000fe200000010ff */
[----:B------:R-:W-:Y:S01]  /*76e0*/  FFMA.FTZ R130, R130, R131, R231 ;  /* 0x0000008382827223 */ /* 0x000fe200000100e7 */
[----:B------:R-:W-:Y:S01]  /*76f0*/  SHF.L.U32 R131, R27, 0x10, RZ ;  /* 0x000000101b837819 */ /* 0x000fe200000006ff */
[----:B------:R-:W-:Y:S01]  /*7700*/  FMUL.FTZ R238, R233, R238 ;  /* 0x000000eee9ee7220 */ /* 0x000fe20000410000 */
[----:B------:R-:W-:-:S05]  /*7710*/  SHF.L.U32 R231, R26, 0x10, RZ ;  /* 0x000000101ae77819 */ /* 0x000fca00000006ff */
[----:B------:R-:W-:Y:S01]  /*7720*/  FFMA.FTZ R237, R234, R131, R231 ;  /* 0x00000083eaed7223 */ /* 0x000fe200000100e7 */
[----:B------:R-:W-:Y:S01]  /*7730*/  SHF.L.U32 R131, R119, 0x10, RZ ;  /* 0x0000001077837819 */ /* 0x000fe200000006ff */
[----:B------:R-:W-:Y:S02]  /*7740*/  IMAD.U32 R231, R115, 0x10000, RZ ;  /* 0x0001000073e77824 */ /* 0x000fe400078e00ff */
[--C-:B------:R-:W-:Y:S01]  /*7750*/  FADD.FTZ R234, R213, -R232.reuse ;  /* 0x800000e8d5ea7221 */ /* 0x100fe20000010000 */
[----:B------:R-:W-:Y:S01]  /*7760*/  F2FP.BF16.F32.PACK_AB R130, R237, R130 ;  /* 0x00000082ed82723e */ /* 0x000fe200000010ff */
[----:B------:R-:W-:Y:S02]  /*7770*/  FFMA.FTZ R239, R238, R131, R231 ;  /* 0x00000083eeef7223 */ /* 0x000fe400000100e7 */
[----:B------:R-:W-:Y:S01]  /*7780*/  FMUL.FTZ R234, R233, R234 ;  /* 0x000000eae9ea7220 */ /* 0x000fe20000410000 */
[----:B------:R-:W-:Y:S01]  /*7790*/  SHF.L.U32 R131, R25, 0x10, RZ ;  /* 0x0000001019837819 */ /* 0x000fe200000006ff */
[----:B------:R-:W-:Y:S01]  /*77a0*/  FADD.FTZ R238, R41, -R232 ;  /* 0x800000e829ee7221 */ /* 0x000fe20000010000 */
[----:B------:R-:W-:-:S03]  /*77b0*/  SHF.L.U32 R231, R24, 0x10, RZ ;  /* 0x0000001018e77819 */ /* 0x000fc600000006ff */
[----:B------:R-:W-:Y:S02]  /*77c0*/  FMUL.FTZ R238, R233, R238 ;  /* 0x000000eee9ee7220 */ /* 0x000fe40000410000 */
[----:B------:R-:W-:Y:S01]  /*77d0*/  FFMA.FTZ R240, R234, R131, R231 ;  /* 0x00000083eaf07223 */ /* 0x000fe200000100e7 */
[----:B------:R-:W-:Y:S01]  /*77e0*/  SHF.L.U32 R131, R31, 0x10, RZ ;  /* 0x000000101f837819 */ /* 0x000fe200000006ff */
[----:B------:R-:W0:Y:S01]  /*77f0*/  LDC.64 R234, c[0x0][0x428] ;  /* 0x00010a00ffea7b82 */ /* 0x000e220000000a00 */
[----:B------:R-:W-:-:S04]  /*7800*/  IMAD.U32 R231, R30, 0x10000, RZ ;  /* 0x000100001ee77824 */ /* 0x000fc800078e00ff */
[----:B------:R-:W-:Y:S01]  /*7810*/  FFMA.FTZ R231, R238, R131, R231 ;  /* 0x00000083eee77223 */ /* 0x000fe200000100e7 */
[----:B------:R-:W-:-:S04]  /*7820*/  F2FP.BF16.F32.PACK_AB R131, R240, R239 ;  /* 0x000000eff083723e */ /* 0x000fc800000010ff */
[----:B------:R-:W-:Y:S01]  /*7830*/  F2FP.BF16.F32.PACK_AB R128, R231, R128 ;  /* 0x00000080e780723e */ /* 0x000fe200000010ff */
[C---:B0-----:R-:W-:Y:S01]  /*7840*/  IMAD.WIDE.U32 R234, R230.reuse, 0x10, R234 ;  /* 0x00000010e6ea7825 */ /* 0x041fe200078e00ea */
[----:B------:R-:W-:-:S04]  /*7850*/  IADD3 R230, PT, PT, R230, 0x20, RZ ;  /* 0x00000020e6e67810 */ /* 0x000fc80007ffe0ff */
[----:B------:R2:W-:Y:S03]  /*7860*/  STG.E.128 desc[UR6][R234.64], R128 ;  /* 0x00000080ea007986 */ /* 0x0005e6000c101d06 */
.L_x_204:
[----:B------:R-:W-:Y:S05]  /*7870*/  BSYNC.RECONVERGENT B1 ;  /* 0x0000000000017941 */ /* 0x000fea0003800200 */
.L_x_203:
[----:B------:R-:W-:Y:S01]  /*7880*/  LOP3.LUT P0, RZ, R158, 0x1000, RZ, 0xc0, !PT ;  /* 0x000010009eff7812 */ /* 0x000fe2000780c0ff */
[----:B------:R-:W-:-:S12]  /*7890*/  BSSY.RECONVERGENT B1, `(.L_x_205) ;  /* 0x0000032000017945 */ /* 0x000fd80003800200 */
[----:B------:R-:W-:Y:S05]  /*78a0*/  @!P0 BRA `(.L_x_206) ;  /* 0x0000000000c08947 */ /* 0x000fea0003800000 */
[--C-:B-12---:R-:W-:Y:S01]  /*78b0*/  FADD.FTZ R128, R214, -R232.reuse ;  /* 0x800000e8d6807221 */ /* 0x106fe20000010000 */
[----:B------:R-:W-:Y:S01]  /*78c0*/  SHF.L.U32 R129, R108, 0x10, RZ ;  /* 0x000000106c817819 */ /* 0x000fe200000006ff */
[--C-:B------:R-:W-:Y:S01]  /*78d0*/  FADD.FTZ R130, R163, -R232.reuse ;  /* 0x800000e8a3827221 */ /* 0x100fe20000010000 */
[----:B------:R-:W-:Y:S01]  /*78e0*/  SHF.L.U32 R131, R104, 0x10, RZ ;  /* 0x0000001068837819 */ /* 0x000fe200000006ff */
[----:B------:R-:W-:Y:S01]  /*78f0*/  FMUL.FTZ R128, R233, R128 ;  /* 0x00000080e9807220 */ /* 0x000fe20000410000 */
[--C-:B------:R-:W-:Y:S01]  /*7900*/  FADD.FTZ R238, R164, -R232.reuse ;  /* 0x800000e8a4ee7221 */ /* 0x100fe20000010000 */
[----:B0-----:R-:W-:Y:S01]  /*7910*/  SHF.L.U32 R236, R105, 0x10, RZ ;  /* 0x0000001069ec7819 */ /* 0x001fe200000006ff */
[----:B------:R-:W-:Y:S02]  /*7920*/  IMAD.U32 R234, R109, 0x10000, RZ ;  /* 0x000100006dea7824 */ /* 0x000fe400078e00ff */
        /* <DEDUP_REMOVED lines=40> */
.L_x_206:
[----:B------:R-:W-:Y:S05]  /*7bb0*/  BSYNC.RECONVERGENT B1 ;  /* 0x0000000000017941 */ /* 0x000fea0003800200 */
.L_x_205:
[----:B------:R-:W-:Y:S01]  /*7bc0*/  LOP3.LUT P0, RZ, R158, 0x2000, RZ, 0xc0, !PT ;  /* 0x000020009eff7812 */ /* 0x000fe2000780c0ff */
[----:B------:R-:W-:-:S12]  /*7bd0*/  BSSY.RECONVERGENT B1, `(.L_x_207) ;  /* 0x0000032000017945 */ /* 0x000fd80003800200 */
[----:B------:R-:W-:Y:S05]  /*7be0*/  @!P0 BRA `(.L_x_208) ;  /* 0x0000000000c08947 */ /* 0x000fea0003800000 */
[--C-:B-123--:R-:W-:Y:S01]  /*7bf0*/  FADD.FTZ R128, R216, -R232.reuse ;  /* 0x800000e8d8807221 */ /* 0x10efe20000010000 */
[----:B------:R-:W-:Y:S01]  /*7c00*/  SHF.L.U32 R129, R100, 0x10, RZ ;  /* 0x0000001064817819 */ /* 0x000fe200000006ff */
[----:B------:R-:W-:Y:S02]  /*7c10*/  IMAD.U32 R131, R96, 0x10000, RZ ;  /* 0x0001000060837824 */ /* 0x000fe400078e00ff */
[--C-:B------:R-:W-:Y:S01]  /*7c20*/  FADD.FTZ R130, R165, -R232.reuse ;  /* 0x800000e8a5827221 */ /* 0x100fe20000010000 */
[----:B------:R-:W-:Y:S01]  /*7c30*/  FMUL.FTZ R128, R233, R128 ;  /* 0x00000080e9807220 */ /* 0x000fe20000410000 */
[--C-:B------:R-:W-:Y:S01]  /*7c40*/  FADD.FTZ R238, R166, -R232.reuse ;  /* 0x800000e8a6ee7221 */ /* 0x100fe20000010000 */
[----:B------:R-:W-:Y:S01]  /*7c50*/  SHF.L.U32 R234, R101, 0x10, RZ ;  /* 0x0000001065ea7819 */ /* 0x000fe200000006ff */
[----:B------:R-:W-:Y:S02]  /*7c60*/  IMAD.U32 R231, R12, 0x10000, RZ ;  /* 0x000100000ce77824 */ /* 0x000fe400078e00ff */
[----:B------:R-:W-:Y:S01]  /*7c70*/  FFMA.FTZ R128, R128, R129, R131 ;  /* 0x0000008180807223 */ /* 0x000fe20000010083 */
[----:B0-----:R-:W-:Y:S01]  /*7c80*/  SHF.L.U32 R236, R97, 0x10, RZ ;  /* 0x0000001061ec7819 */ /* 0x001fe200000006ff */
[----:B------:R-:W-:Y:S01]  /*7c90*/  FMUL.FTZ R129, R233, R130 ;  /* 0x00000082e9817220 */ /* 0x000fe20000410000 */
[----:B------:R-:W-:Y:S01]  /*7ca0*/  SHF.L.U32 R131, R13, 0x10, RZ ;  /* 0x000000100d837819 */ /* 0x000fe200000006ff */
        /* <DEDUP_REMOVED lines=33> */
[C---:B0-----:R-:W-:Y:S01]  /*7ec0*/  IMAD.WIDE.U32 R234, R230.reuse, 0x10, R234 ;  /* 0x00000010e6ea7825 */ /* 0x041fe200078e00ea */
[----:B------:R-:W-:-:S04]  /*7ed0*/  IADD3 R230, PT, PT, R230, 0x20, RZ ;  /* 0x00000020e6e67810 */ /* 0x000fc80007ffe0ff */
[----:B------:R4:W-:Y:S03]  /*7ee0*/  STG.E.128 desc[UR6][R234.64], R128 ;  /* 0x00000080ea007986 */ /* 0x0009e6000c101d06 */
.L_x_208:
[----:B------:R-:W-:Y:S05]  /*7ef0*/  BSYNC.RECONVERGENT B1 ;  /* 0x0000000000017941 */ /* 0x000fea0003800200 */
.L_x_207:
[----:B------:R-:W-:Y:S01]  /*7f00*/  LOP3.LUT P0, RZ, R158, 0x200, RZ, 0xc0, !PT ;  /* 0x000002009eff7812 */ /* 0x000fe2000780c0ff */
[----:B------:R-:W-:-:S12]  /*7f10*/  BSSY.RECONVERGENT B1, `(.L_x_209) ;  /* 0x0000032000017945 */ /* 0x000fd80003800200 */
[----:B------:R-:W-:Y:S05]  /*7f20*/  @!P0 BRA `(.L_x_210) ;  /* 0x0000000000c08947 */ /* 0x000fea0003800000 */
[--C-:B-1234-:R-:W-:Y:S01]  /*7f30*/  FADD.FTZ R128, R218, -R232.reuse ;  /* 0x800000e8da807221 */ /* 0x11efe20000010000 */
        /* <DEDUP_REMOVED lines=47> */
.L_x_210:
[----:B------:R-:W-:Y:S05]  /*8230*/  BSYNC.RECONVERGENT B1 ;  /* 0x0000000000017941 */ /* 0x000fea0003800200 */
.L_x_209:
[----:B------:R-:W-:Y:S01]  /*8240*/  LOP3.LUT P0, RZ, R158, 0x100, RZ, 0xc0, !PT ;  /* 0x000001009eff7812 */ /* 0x000fe2000780c0ff */
[----:B------:R-:W-:-:S12]  /*8250*/  BSSY.RECONVERGENT B1, `(.L_x_211) ;  /* 0x0000032000017945 */ /* 0x000fd80003800200 */
[----:B------:R-:W-:Y:S05]  /*8260*/  @!P0 BRA `(.L_x_212) ;  /* 0x0000000000c08947 */ /* 0x000fea0003800000 */
[--C-:B01234-:R-:W-:Y:S01]  /*8270*/  FADD.FTZ R128, R220, -R232.reuse ;  /* 0x800000e8dc807221 */ /* 0x11ffe20000010000 */
[----:B------:R-:W-:Y:S01]  /*8280*/  SHF.L.U32 R129, R84, 0x10, RZ ;  /* 0x0000001054817819 */ /* 0x000fe200000006ff */
[--C-:B------:R-:W-:Y:S01]  /*8290*/  FADD.FTZ R130, R169, -R232.reuse ;  /* 0x800000e8a9827221 */ /* 0x100fe20000010000 */
[----:B------:R-:W-:Y:S01]  /*82a0*/  SHF.L.U32 R131, R80, 0x10, RZ ;  /* 0x0000001050837819 */ /* 0x000fe200000006ff */
[----:B------:R-:W-:Y:S01]  /*82b0*/  FMUL.FTZ R128, R233, R128 ;  /* 0x00000080e9807220 */ /* 0x000fe20000410000 */
[--C-:B------:R-:W-:Y:S01]  /*82c0*/  FADD.FTZ R238, R170, -R232.reuse ;  /* 0x800000e8aaee7221 */ /* 0x100fe20000010000 */
[----:B------:R-:W-:Y:S01]  /*82d0*/  SHF.L.U32 R234, R85, 0x10, RZ ;  /* 0x0000001055ea7819 */ /* 0x000fe200000006ff */
[----:B------:R-:W-:Y:S02]  /*82e0*/  IMAD.U32 R236, R81, 0x10000, RZ ;  /* 0x0001000051ec7824 */ /* 0x000fe400078e00ff */
[----:B------:R-:W-:Y:S01]  /*82f0*/  FFMA.FTZ R128, R128, R129, R131 ;  /* 0x0000008180807223 */ /* 0x000fe20000010083 */
[----:B------:R-:W-:Y:S01]  /*8300*/  SHF.L.U32 R131, R140, 0x10, RZ ;  /* 0x000000108c837819 */ /* 0x000fe200000006ff */
[----:B------:R-:W-:Y:S01]  /*8310*/  FMUL.FTZ R129, R233, R130 ;  /* 0x00000082e9817220 */ /* 0x000fe20000410000 */
        /* <DEDUP_REMOVED lines=9> */
[C---:B------:R-:W-:Y:S01]  /*83b0*/  FMUL.FTZ R234, R233.reuse, R234 ;  /* 0x000000eae9ea7220 */ /* 0x040fe20000410000 */
        /* <DEDUP_REMOVED lines=27> */
.L_x_212:
[----:B------:R-:W-:Y:S05]  /*8570*/  BSYNC.RECONVERGENT B1 ;  /* 0x0000000000017941 */ /* 0x000fea0003800200 */
.L_x_211:
        /* <DEDUP_REMOVED lines=51> */
.L_x_214:
[----:B------:R-:W-:Y:S05]  /*88b0*/  BSYNC.RECONVERGENT B1 ;  /* 0x0000000000017941 */ /* 0x000fea0003800200 */
.L_x_213:
[----:B------:R-:W-:Y:S01]  /*88c0*/  LOP3.LUT P0, RZ, R158, 0x40, RZ, 0xc0, !PT ;  /* 0x000000409eff7812 */ /* 0x000fe2000780c0ff */
[----:B------:R-:W-:-:S12]  /*88d0*/  BSSY.RECONVERGENT B1, `(.L_x_215) ;  /* 0x0000039000017945 */ /* 0x000fd80003800200 */
[----:B------:R-:W-:Y:S05]  /*88e0*/  @!P0 BRA `(.L_x_216) ;  /* 0x0000000000dc8947 */ /* 0x000fea0003800000 */
[----:B01234-:R-:W-:Y:S01]  /*88f0*/  PRMT R131, R64, 0x7632, R131 ;  /* 0x0000763240837816 */ /* 0x01ffe20000000083 */
[--C-:B------:R-:W-:Y:S01]  /*8900*/  FADD.FTZ R128, R135, -R232.reuse ;  /* 0x800000e887807221 */ /* 0x100fe20000010000 */
[----:B------:R-:W-:Y:S01]  /*8910*/  SHF.L.U32 R129, R154, 0x10, RZ ;  /* 0x000000109a817819 */ /* 0x000fe200000006ff */
[----:B------:R-:W-:Y:S01]  /*8920*/  FADD.FTZ R130, R174, -R232 ;  /* 0x800000e8ae827221 */ /* 0x000fe20000010000 */
[----:B------:R-:W-:Y:S01]  /*8930*/  PRMT R235, R69, 0x7632, R235 ;  /* 0x0000763245eb7816 */ /* 0x000fe200000000eb */
[----:B------:R-:W-:Y:S02]  /*8940*/  IMAD.U32 R131, R131, 0x10000, RZ ;  /* 0x0001000083837824 */ /* 0x000fe400078e00ff */
[----:B------:R-:W-:Y:S01]  /*8950*/  FMUL.FTZ R128, R233, R128 ;  /* 0x00000080e9807220 */ /* 0x000fe20000410000 */
[----:B------:R-:W-:Y:S01]  /*8960*/  PRMT R234, R65, 0x7632, R234 ;  /* 0x0000763241ea7816 */ /* 0x000fe200000000ea */
[----:B------:R-:W-:Y:S01]  /*8970*/  FADD.FTZ R236, R201, -R232 ;  /* 0x800000e8c9ec7221 */ /* 0x000fe20000010000 */
[----:B------:R-:W-:Y:S01]  /*8980*/  PRMT R231, R66, 0x7632, R231 ;  /* 0x0000763242e77816 */ /* 0x000fe200000000e7 */
[--C-:B------:R-:W-:Y:S01]  /*8990*/  FFMA.FTZ R128, R128, R129, R131.reuse ;  /* 0x0000008180807223 */ /* 0x100fe20000010083 */
[----:B------:R-:W-:Y:S01]  /*89a0*/  PRMT R131, R70, 0x7632, R131 ;  /* 0x0000763246837816 */ /* 0x000fe20000000083 */
[----:B------:R-:W-:Y:S01]  /*89b0*/  FMUL.FTZ R129, R233, R130 ;  /* 0x00000082e9817220 */ /* 0x000fe20000410000 */
[----:B------:R-:W-:Y:S01]  /*89c0*/  SHF.L.U32 R130, R235, 0x10, RZ ;  /* 0x00000010eb827819 */ /* 0x000fe200000006ff */
[----:B------:R-:W-:Y:S01]  /*89d0*/  IMAD.U32 R231, R231, 0x10000, RZ ;  /* 0x00010000e7e77824 */ /* 0x000fe200078e00ff */
[----:B------:R-:W-:Y:S01]  /*89e0*/  SHF.L.U32 R234, R234, 0x10, RZ ;  /* 0x00000010eaea7819 */ /* 0x000fe200000006ff */
[----:B------:R-:W-:Y:S01]  /*89f0*/  FMUL.FTZ R236, R233, R236 ;  /* 0x000000ece9ec7220 */ /* 0x000fe20000410000 */
[----:B------:R-:W-:Y:S01]  /*8a00*/  SHF.L.U32 R131, R131, 0x10, RZ ;  /* 0x0000001083837819 */ /* 0x000fe200000006ff */
[----:B------:R-:W-:Y:S01]  /*8a10*/  IMAD.U32 R235, R65, 0x10000, RZ ;  /* 0x0001000041eb7824 */ /* 0x000fe200078e00ff */
[----:B------:R-:W-:Y:S01]  /*8a20*/  PRMT R238, R67, 0x7632, R238 ;  /* 0x0000763243ee7816 */ /* 0x000fe200000000ee */
[----:B------:R-:W-:Y:S01]  /*8a30*/  FFMA.FTZ R129, R129, R130, R234 ;  /* 0x0000008281817223 */ /* 0x000fe200000100ea */
[----:B------:R-:W-:Y:S01]  /*8a40*/  FADD.FTZ R234, R225, -R232 ;  /* 0x800000e8e1ea7221 */ /* 0x000fe20000010000 */
[----:B------:R-:W-:Y:S01]  /*8a50*/  FFMA.FTZ R130, R236, R131, R231 ;  /* 0x00000083ec827223 */ /* 0x000fe200000100e7 */
[----:B------:R-:W-:-:S02]  /*8a60*/  PRMT R236, R71, 0x7632, R236 ;  /* 0x0000763247ec7816 */ /* 0x000fc400000000ec */
[----:B------:R-:W-:Y:S01]  /*8a70*/  FMUL.FTZ R131, R233, R234 ;  /* 0x000000eae9837220 */ /* 0x000fe20000410000 */
[----:B------:R-:W-:Y:S01]  /*8a80*/  SHF.L.U32 R238, R238, 0x10, RZ ;  /* 0x00000010eeee7819 */ /* 0x000fe200000006ff */
[----:B------:R-:W-:Y:S01]  /*8a90*/  FADD.FTZ R234, R173, -R232 ;  /* 0x800000e8adea7221 */ /* 0x000fe20000010000 */
[----:B------:R-:W-:Y:S02]  /*8aa0*/  SHF.L.U32 R236, R236, 0x10, RZ ;  /* 0x00000010ecec7819 */ /* 0x000fe400000006ff */
[----:B------:R-:W-:Y:S01]  /*8ab0*/  SHF.L.U32 R231, R69, 0x10, RZ ;  /* 0x0000001045e77819 */ /* 0x000fe200000006ff */
[----:B------:R-:W-:Y:S01]  /*8ac0*/  FMUL.FTZ R234, R233, R234 ;  /* 0x000000eae9ea7220 */ /* 0x000fe20000410000 */
[----:B------:R-:W-:Y:S01]  /*8ad0*/  SHF.L.U32 R237, R64, 0x10, RZ ;  /* 0x0000001040ed7819 */ /* 0x000fe200000006ff */
[----:B------:R-:W-:Y:S01]  /*8ae0*/  FFMA.FTZ R131, R131, R236, R238 ;  /* 0x000000ec83837223 */ /* 0x000fe200000100ee */
[--C-:B------:R-:W-:Y:S01]  /*8af0*/  FADD.FTZ R236, R200, -R232.reuse ;  /* 0x800000e8c8ec7221 */ /* 0x100fe20000010000 */
[----:B------:R-:W-:Y:S01]  /*8b00*/  FFMA.FTZ R238, R234, R231, R235 ;  /* 0x000000e7eaee7223 */ /* 0x000fe200000100eb */
[----:B------:R-:W-:Y:S01]  /*8b10*/  SHF.L.U32 R231, R70, 0x10, RZ ;  /* 0x0000001046e77819 */ /* 0x000fe200000006ff */
[----:B------:R-:W-:Y:S01]  /*8b20*/  FADD.FTZ R234, R202, -R232 ;  /* 0x800000e8caea7221 */ /* 0x000fe20000010000 */
[----:B------:R-:W-:Y:S01]  /*8b30*/  SHF.L.U32 R235, R66, 0x10, RZ ;  /* 0x0000001042eb7819 */ /* 0x000fe200000006ff */
[----:B------:R-:W-:Y:S01]  /*8b40*/  FMUL.FTZ R236, R233, R236 ;  /* 0x000000ece9ec7220 */ /* 0x000fe20000410000 */
[----:B------:R-:W-:Y:S01]  /*8b50*/  F2FP.BF16.F32.PACK_AB R129, R129, R238 ;  /* 0x000000ee8181723e */ /* 0x000fe200000010ff */
[----:B------:R-:W-:-:S02]  /*8b60*/  FMUL.FTZ R234, R233, R234 ;  /* 0x000000eae9ea7220 */ /* 0x000fc40000410000 */
[----:B------:R-:W-:Y:S01]  /*8b70*/  FFMA.FTZ R239, R236, R231, R235 ;  /* 0x000000e7ecef7223 */ /* 0x000fe200000100eb */
[----:B------:R-:W-:Y:S01]  /*8b80*/  SHF.L.U32 R231, R71, 0x10, RZ ;  /* 0x0000001047e77819 */ /* 0x000fe200000006ff */
[----:B------:R-:W-:Y:S02]  /*8b90*/  IMAD.U32 R235, R67, 0x10000, RZ ;  /* 0x0001000043eb7824 */ /* 0x000fe400078e00ff */
[----:B------:R-:W-:Y:S01]  /*8ba0*/  FADD.FTZ R236, R224, -R232 ;  /* 0x800000e8e0ec7221 */ /* 0x000fe20000010000 */
[----:B------:R-:W-:Y:S01]  /*8bb0*/  F2FP.BF16.F32.PACK_AB R130, R130, R239 ;  /* 0x000000ef8282723e */ /* 0x000fe200000010ff */
[----:B------:R-:W-:Y:S01]  /*8bc0*/  FFMA.FTZ R240, R234, R231, R235 ;  /* 0x000000e7eaf07223 */ /* 0x000fe200000100eb */
[----:B------:R-:W-:Y:S01]  /*8bd0*/  SHF.L.U32 R231, R68, 0x10, RZ ;  /* 0x0000001044e77819 */ /* 0x000fe200000006ff */
[----:B------:R-:W0:Y:S01]  /*8be0*/  LDC.64 R234, c[0x0][0x428] ;  /* 0x00010a00ffea7b82 */ /* 0x000e220000000a00 */
[----:B------:R-:W-:Y:S02]  /*8bf0*/  FMUL.FTZ R236, R233, R236 ;  /* 0x000000ece9ec7220 */ /* 0x000fe40000410000 */
[----:B------:R-:W-:-:S02]  /*8c00*/  F2FP.BF16.F32.PACK_AB R131, R131, R240 ;  /* 0x000000f08383723e */ /* 0x000fc400000010ff */
[----:B------:R-:W-:-:S05]  /*8c10*/  FFMA.FTZ R231, R236, R231, R237 ;  /* 0x000000e7ece77223 */ /* 0x000fca00000100ed */
[----:B------:R-:W-:Y:S01]  /*8c20*/  F2FP.BF16.F32.PACK_AB R128, R128, R231 ;  /* 0x000000e78080723e */ /* 0x000fe200000010ff */
[C---:B0-----:R-:W-:Y:S01]  /*8c30*/  IMAD.WIDE.U32 R234, R230.reuse, 0x10, R234 ;  /* 0x00000010e6ea7825 */ /* 0x041fe200078e00ea */
[----:B------:R-:W-:-:S04]  /*8c40*/  IADD3 R230, PT, PT, R230, 0x20, RZ ;  /* 0x00000020e6e67810 */ /* 0x000fc80007ffe0ff */
[----:B------:R0:W-:Y:S03]  /*8c50*/  STG.E.128 desc[UR6][R234.64], R128 ;  /* 0x00000080ea007986 */ /* 0x0001e6000c101d06 */
.L_x_216:
[----:B------:R-:W-:Y:S05]  /*8c60*/  BSYNC.RECONVERGENT B1 ;  /* 0x0000000000017941 */ /* 0x000fea0003800200 */
.L_x_215:
[----:B------:R-:W-:Y:S01]  /*8c70*/  LOP3.LUT P0, RZ, R158, 0x20, RZ, 0xc0, !PT ;  /* 0x000000209eff7812 */ /* 0x000fe2000780c0ff */
[----:B------:R-:W-:-:S12]  /*8c80*/  BSSY.RECONVERGENT B1, `(.L_x_217) ;  /* 0x000003a000017945 */ /* 0x000fd80003800200 */
[----:B------:R-:W-:Y:S05]  /*8c90*/  @!P0 BRA `(.L_x_218) ;  /* 0x0000000000e08947 */ /* 0x000fea0003800000 */
[----:B01234-:R-:W-:Y:S01]  /*8ca0*/  PRMT R129, R60, 0x7632, R129 ;  /* 0x000076323c817816 */ /* 0x01ffe20000000081 */
[--C-:B------:R-:W-:Y:S01]  /*8cb0*/  FADD.FTZ R128, R136, -R232.reuse ;  /* 0x800000e888807221 */ /* 0x100fe20000010000 */
[----:B------:R-:W-:Y:S01]  /*8cc0*/  PRMT R131, R56, 0x7632, R131 ;  /* 0x0000763238837816 */ /* 0x000fe20000000083 */
[----:B------:R-:W-:Y:S01]  /*8cd0*/  FADD.FTZ R130, R176, -R232 ;  /* 0x800000e8b0827221 */ /* 0x000fe20000010000 */
[----:B------:R-:W-:Y:S01]  /*8ce0*/  PRMT R235, R61, 0x7632, R235 ;  /* 0x000076323deb7816 */ /* 0x000fe200000000eb */
[----:B------:R-:W-:Y:S01]  /*8cf0*/  IMAD.U32 R129, R129, 0x10000, RZ ;  /* 0x0001000081817824 */ /* 0x000fe200078e00ff */
[----:B------:R-:W-:Y:S01]  /*8d00*/  SHF.L.U32 R131, R131, 0x10, RZ ;  /* 0x0000001083837819 */ /* 0x000fe200000006ff */
        /* <DEDUP_REMOVED lines=8> */
[----:B------:R-:W-:Y:S01]  /*8d90*/  FMUL.FTZ R236, R233, R236 ;  /* 0x000000ece9ec7220 */ /* 0x000fe20000410000 */
[----:B------:R-:W-:Y:S01]  /*8da0*/  SHF.L.U32 R234, R234, 0x10, RZ ;  /* 0x00000010eaea7819 */ /* 0x000fe200000006ff */
[----:B------:R-:W-:Y:S01]  /*8db0*/  IMAD.U32 R131, R131, 0x10000, RZ ;  /* 0x0001000083837824 */ /* 0x000fe200078e00ff */
[----:B------:R-:W-:-:S02]  /*8dc0*/  SHF.L.U32 R231, R231, 0x10, RZ ;  /* 0x00000010e7e77819 */ /* 0x000fc400000006ff */
[----:B------:R-:W-:Y:S01]  /*8dd0*/  PRMT R238, R59, 0x7632, R238 ;  /* 0x000076323bee7816 */ /* 0x000fe200000000ee */
[----:B------:R-:W-:Y:S01]  /*8de0*/  FFMA.FTZ R129, R129, R130, R234 ;  /* 0x0000008281817223 */ /* 0x000fe200000100ea */
[----:B------:R-:W-:Y:S01]  /*8df0*/  FADD.FTZ R234, R227, -R232 ;  /* 0x800000e8e3ea7221 */ /* 0x000fe20000010000 */
[----:B------:R-:W-:Y:S01]  /*8e00*/  FFMA.FTZ R130, R236, R131, R231 ;  /* 0x00000083ec827223 */ /* 0x000fe200000100e7 */
[----:B------:R-:W-:Y:S01]  /*8e10*/  PRMT R236, R63, 0x7632, R236 ;  /* 0x000076323fec7816 */ /* 0x000fe200000000ec */
[----:B------:R-:W-:Y:S02]  /*8e20*/  IMAD.U32 R231, R61, 0x10000, RZ ;  /* 0x000100003de77824 */ /* 0x000fe400078e00ff */
[----:B------:R-:W-:Y:S01]  /*8e30*/  FMUL.FTZ R131, R233, R234 ;  /* 0x000000eae9837220 */ /* 0x000fe20000410000 */
[----:B------:R-:W-:Y:S01]  /*8e40*/  SHF.L.U32 R238, R238, 0x10, RZ ;  /* 0x00000010eeee7819 */ /* 0x000fe200000006ff */
[----:B------:R-:W-:Y:S01]  /*8e50*/  FADD.FTZ R234, R175, -R232 ;  /* 0x800000e8afea7221 */ /* 0x000fe20000010000 */
[----:B------:R-:W-:-:S02]  /*8e60*/  SHF.L.U32 R236, R236, 0x10, RZ ;  /* 0x00000010ecec7819 */ /* 0x000fc400000006ff */
        /* <DEDUP_REMOVED lines=24> */
[----:B0-----:R-:W-:-:S04]  /*8ff0*/  IMAD.WIDE.U32 R234, R230, 0x10, R234 ;  /* 0x00000010e6ea7825 */ /* 0x001fc800078e00ea */
[----:B------:R-:W-:Y:S01]  /*9000*/  VIADD R230, R230, 0x20 ;  /* 0x00000020e6e67836 */ /* 0x000fe20000000000 */
[----:B------:R0:W-:Y:S06]  /*9010*/  STG.E.128 desc[UR6][R234.64], R128 ;  /* 0x00000080ea007986 */ /* 0x0001ec000c101d06 */
.L_x_218:
[----:B------:R-:W-:Y:S05]  /*9020*/  BSYNC.RECONVERGENT B1 ;  /* 0x0000000000017941 */ /* 0x000fea0003800200 */
.L_x_217:
[----:B------:R-:W-:-:S13]  /*9030*/  LOP3.LUT P0, RZ, R158, 0x10, RZ, 0xc0, !PT ;  /* 0x000000109eff7812 */ /* 0x000fda000780c0ff */
[----:B------:R-:W-:Y:S05]  /*9040*/  @!P0 BRA `(.L_x_200) ;  /* 0x0000000000dc8947 */ /* 0x000fea0003800000 */
[----:B01234-:R-:W-:Y:S01]  /*9050*/  PRMT R129, R52, 0x7632, R129 ;  /* 0x0000763234817816 */ /* 0x01ffe20000000081 */
[--C-:B------:R-:W-:Y:S01]  /*9060*/  FADD.FTZ R128, R206, -R232.reuse ;  /* 0x800000e8ce807221 */ /* 0x100fe20000010000 */
[----:B------:R-:W-:Y:S01]  /*9070*/  PRMT R131, R48, 0x7632, R131 ;  /* 0x0000763230837816 */ /* 0x000fe20000000083 */
[--C-:B------:R-:W-:Y:S01]  /*9080*/  FADD.FTZ R130, R178, -R232.reuse ;  /* 0x800000e8b2827221 */ /* 0x100fe20000010000 */
[----:B------:R-:W-:Y:S01]  /*9090*/  SHF.L.U32 R129, R129, 0x10, RZ ;  /* 0x0000001081817819 */ /* 0x000fe200000006ff */
[----:B------:R-:W-:Y:S01]  /*90a0*/  FMUL.FTZ R128, R233, R128 ;  /* 0x00000080e9807220 */ /* 0x000fe20000410000 */
[----:B------:R-:W-:Y:S01]  /*90b0*/  SHF.L.U32 R131, R131, 0x10, RZ ;  /* 0x0000001083837819 */ /* 0x000fe200000006ff */
[----:B------:R-:W-:Y:S01]  /*90c0*/  FMUL.FTZ R130, R233, R130 ;  /* 0x00000082e9827220 */ /* 0x000fe20000410000 */
[----:B------:R-:W-:Y:S01]  /*90d0*/  PRMT R235, R53, 0x7632, R235 ;  /* 0x0000763235eb7816 */ /* 0x000fe200000000eb */
[--C-:B------:R-:W-:Y:S01]  /*90e0*/  FADD.FTZ R238, R207, -R232.reuse ;  /* 0x800000e8cfee7221 */ /* 0x100fe20000010000 */
[----:B------:R-:W-:Y:S01]  /*90f0*/  PRMT R231, R50, 0x7632, R231 ;  /* 0x0000763232e77816 */ /* 0x000fe200000000e7 */
[----:B------:R-:W-:Y:S01]  /*9100*/  FFMA.FTZ R234, R128, R129, R131 ;  /* 0x0000008180ea7223 */ /* 0x000fe20000010083 */
[----:B------:R-:W-:Y:S01]  /*9110*/  PRMT R129, R49, 0x7632, R129 ;  /* 0x0000763231817816 */ /* 0x000fe20000000081 */
[----:B------:R-:W-:Y:S01]  /*9120*/  FADD.FTZ R128, R208, -R232 ;  /* 0x800000e8d0807221 */ /* 0x000fe20000010000 */
[----:B------:R-:W-:Y:S01]  /*9130*/  PRMT R131, R54, 0x7632, R131 ;  /* 0x0000763236837816 */ /* 0x000fe20000000083 */
[----:B------:R-:W-:Y:S01]  /*9140*/  FMUL.FTZ R238, R233, R238 ;  /* 0x000000eee9ee7220 */ /* 0x000fe20000410000 */
[----:B------:R-:W-:Y:S01]  /*9150*/  SHF.L.U32 R235, R235, 0x10, RZ ;  /* 0x00000010ebeb7819 */ /* 0x000fe200000006ff */
[----:B------:R-:W-:Y:S01]  /*9160*/  IMAD.U32 R129, R129, 0x10000, RZ ;  /* 0x0001000081817824 */ /* 0x000fe200078e00ff */
[----:B------:R-:W-:Y:S01]  /*9170*/  SHF.L.U32 R131, R131, 0x10, RZ ;  /* 0x0000001083837819 */ /* 0x000fe200000006ff */
[----:B------:R-:W-:Y:S01]  /*9180*/  FMUL.FTZ R128, R233, R128 ;  /* 0x00000080e9807220 */ /* 0x000fe20000410000 */
[----:B------:R-:W-:Y:S01]  /*9190*/  SHF.L.U32 R231, R231, 0x10, RZ ;  /* 0x00000010e7e77819 */ /* 0x000fe200000006ff */
[--C-:B------:R-:W-:Y:S01]  /*91a0*/  FFMA.FTZ R235, R130, R235, R129.reuse ;  /* 0x000000eb82eb7223 */ /* 0x100fe20000010081 */
[----:B------:R-:W-:-:S02]  /*91b0*/  PRMT R129, R51, 0x7632, R129 ;  /* 0x0000763233817816 */ /* 0x000fc40000000081 */
[----:B------:R-:W-:Y:S01]  /*91c0*/  SHF.L.U32 R240, R51, 0x10, RZ ;  /* 0x0000001033f07819 */ /* 0x000fe200000006ff */
[----:B------:R-:W-:Y:S01]  /*91d0*/  FFMA.FTZ R130, R128, R131, R231 ;  /* 0x0000008380827223 */ /* 0x000fe200000100e7 */
[----:B------:R-:W-:Y:S01]  /*91e0*/  PRMT R131, R55, 0x7632, R131 ;  /* 0x0000763237837816 */ /* 0x000fe20000000083 */
[----:B------:R-:W-:Y:S01]  /*91f0*/  FADD.FTZ R128, R229, -R232 ;  /* 0x800000e8e5807221 */ /* 0x000fe20000010000 */
[----:B------:R-:W-:Y:S01]  /*9200*/  IMAD.U32 R129, R129, 0x10000, RZ ;  /* 0x0001000081817824 */ /* 0x000fe200078e00ff */
[----:B------:R-:W-:Y:S02]  /*9210*/  SHF.L.U32 R231, R49, 0x10, RZ ;  /* 0x0000001031e77819 */ /* 0x000fe400000006ff */
[----:B------:R-:W-:Y:S01]  /*9220*/  SHF.L.U32 R131, R131, 0x10, RZ ;  /* 0x0000001083837819 */ /* 0x000fe200000006ff */
[----:B------:R-:W-:-:S04]  /*9230*/  FMUL.FTZ R128, R233, R128 ;  /* 0x00000080e9807220 */ /* 0x000fc80000410000 */
[----:B------:R-:W-:Y:S01]  /*9240*/  FFMA.FTZ R131, R128, R131, R129 ;  /* 0x0000008380837223 */ /* 0x000fe20000010081 */
[----:B------:R-:W-:Y:S01]  /*9250*/  FADD.FTZ R128, R177, -R232 ;  /* 0x800000e8b1807221 */ /* 0x000fe20000010000 */
[----:B------:R-:W-:-:S03]  /*9260*/  SHF.L.U32 R129, R53, 0x10, RZ ;  /* 0x0000001035817819 */ /* 0x000fc600000006ff */
[----:B------:R-:W-:-:S04]  /*9270*/  FMUL.FTZ R128, R233, R128 ;  /* 0x00000080e9807220 */ /* 0x000fc80000410000 */
[----:B------:R-:W-:Y:S01]  /*9280*/  FFMA.FTZ R236, R128, R129, R231 ;  /* 0x0000008180ec7223 */ /* 0x000fe200000100e7 */
[----:B------:R-:W-:Y:S01]  /*9290*/  SHF.L.U32 R129, R54, 0x10, RZ ;  /* 0x0000001036817819 */ /* 0x000fe200000006ff */
[----:B------:R-:W-:Y:S02]  /*92a0*/  IMAD.U32 R231, R50, 0x10000, RZ ;  /* 0x0001000032e77824 */ /* 0x000fe400078e00ff */
[--C-:B------:R-:W-:Y:S01]  /*92b0*/  FADD.FTZ R128, R209, -R232.reuse ;  /* 0x800000e8d1807221 */ /* 0x100fe20000010000 */
[----:B------:R-:W-:Y:S01]  /*92c0*/  FADD.FTZ R232, R228, -R232 ;  /* 0x800000e8e4e87221 */ /* 0x000fe20000010000 */
[----:B------:R-:W-:Y:S02]  /*92d0*/  FFMA.FTZ R237, R238, R129, R231 ;  /* 0x00000081eeed7223 */ /* 0x000fe400000100e7 */
[----:B------:R-:W-:Y:S01]  /*92e0*/  FMUL.FTZ R231, R233, R128 ;  /* 0x00000080e9e77220 */ /* 0x000fe20000410000 */
[----:B------:R-:W-:Y:S01]  /*92f0*/  SHF.L.U32 R238, R55, 0x10, RZ ;  /* 0x0000001037ee7819 */ /* 0x000fe200000006ff */
[----:B------:R-:W0:Y:S01]  /*9300*/  LDC.64 R128, c[0x0][0x428] ;  /* 0x00010a00ff807b82 */ /* 0x000e220000000a00 */
[----:B------:R-:W-:Y:S01]  /*9310*/  FMUL.FTZ R232, R233, R232 ;  /* 0x000000e8e9e87220 */ /* 0x000fe20000410000 */
[----:B------:R-:W-:Y:S01]  /*9320*/  IMAD.U32 R233, R48, 0x10000, RZ ;  /* 0x0001000030e97824 */ /* 0x000fe200078e00ff */
[----:B------:R-:W-:Y:S01]  /*9330*/  F2FP.BF16.F32.PACK_AB R130, R130, R237 ;  /* 0x000000ed8282723e */ /* 0x000fe200000010ff */
[----:B------:R-:W-:Y:S01]  /*9340*/  FFMA.FTZ R238, R231, R238, R240 ;  /* 0x000000eee7ee7223 */ /* 0x000fe200000100f0 */
[----:B------:R-:W-:-:S04]  /*9350*/  SHF.L.U32 R231, R52, 0x10, RZ ;  /* 0x0000001034e77819 */ /* 0x000fc800000006ff */
[----:B------:R-:W-:Y:S01]  /*9360*/  F2FP.BF16.F32.PACK_AB R131, R131, R238 ;  /* 0x000000ee8383723e */ /* 0x000fe200000010ff */
[----:B------:R-:W-:Y:S01]  /*9370*/  FFMA.FTZ R233, R232, R231, R233 ;  /* 0x000000e7e8e97223 */ /* 0x000fe200000100e9 */
[----:B0-----:R-:W-:Y:S01]  /*9380*/  IMAD.WIDE.U32 R230, R230, 0x10, R128 ;  /* 0x00000010e6e67825 */ /* 0x001fe200078e0080 */
[----:B------:R-:W-:-:S03]  /*9390*/  F2FP.BF16.F32.PACK_AB R129, R235, R236 ;  /* 0x000000eceb81723e */ /* 0x000fc600000010ff */
[----:B------:R-:W-:-:S05]  /*93a0*/  F2FP.BF16.F32.PACK_AB R128, R234, R233 ;  /* 0x000000e9ea80723e */ /* 0x000fca00000010ff */
[----:B------:R0:W-:Y:S02]  /*93b0*/  STG.E.128 desc[UR6][R230.64], R128 ;  /* 0x00000080e6007986 */ /* 0x0001e4000c101d06 */
.L_x_200:
[----:B------:R-:W-:Y:S05]  /*93c0*/  BSYNC.RECONVERGENT B0 ;  /* 0x0000000000007941 */ /* 0x000fea0003800200 */
.L_x_199:
[----:B01234-:R-:W0:Y:S02]  /*93d0*/  LDC.64 R128, c[0x0][0x380] ;  /* 0x0000e000ff807b82 */ /* 0x01fe240000000a00 */
[----:B0-----:R-:W-:-:S04]  /*93e0*/  LEA R155, R128, R155, 0x2 ;  /* 0x0000009b809b7211 */ /* 0x001fc800078e10ff */
[----:B------:R-:W-:-:S13]  /*93f0*/  ISETP.GE.AND P0, PT, R155, R129, PT ;  /* 0x000000819b00720c */ /* 0x000fda0003f06270 */
[----:B------:R-:W-:Y:S05]  /*9400*/  @!P0 BRA `(.L_x_219) ;  /* 0xffffff7c00108947 */ /* 0x000fea000383ffff */
[----:B------:R-:W-:Y:S05]  /*9410*/  EXIT ;  /* 0x000000000000794d */ /* 0x000fea0003800000 */
.L_x_198:
[----:B------:R-:W-:Y:S01]  /*9420*/  HFMA2 R239, -RZ, RZ, 0, 5.9604644775390625e-08 ;  /* 0x00000001ffef7431 */ /* 0x000fe200000001ff */
[----:B------:R-:W-:Y:S01]  /*9430*/  BSSY B0, `(.L_x_220) ;  /* 0x0000007000007945 */ /* 0x000fe20003800000 */
[----:B------:R-:W-:Y:S01]  /*9440*/  MOV R240, R129 ;  /* 0x0000008100f07202 */ /* 0x000fe20000000f00 */
[----:B------:R-:W-:Y:S01]  /*9450*/  IMAD.MOV.U32 R242, RZ, RZ, 0x1f ;  /* 0x0000001ffff27424 */ /* 0x000fe200078e00ff */
[----:B------:R-:W-:-:S07]  /*9460*/  MOV R237, 0xffffffff ;  /* 0xffffffff00ed7802 */ /* 0x000fce0000000f00 */
[----:B-----5:R-:W-:Y:S05]  /*9470*/  WARPSYNC.COLLECTIVE R237, `(.L_x_221) ;  /* 0x00000000ed087348 */ /* 0x020fea0003c00000 */
[----:B------:R0:W1:Y:S02]  /*9480*/  SHFL.BFLY P6, R238, R240, R239, R242 ;  /* 0x0c0000eff0ee7389 */ /* 0x00006400000c00f2 */
[----:B01---5:R-:W-:Y:S05]  /*9490*/  ENDCOLLECTIVE ;  /* 0x000000000000791b */ /* 0x023fea0003800000 */
.L_x_221:
[----:B------:R-:W-:Y:S05]  /*94a0*/  BSYNC B0 ;  /* 0x0000000000007941 */ /* 0x000fea0003800000 */
.L_x_220:
[----:B------:R-:W-:Y:S01]  /*94b0*/  MOV R128, R238 ;  /* 0x000000ee00807202 */ /* 0x000fe20000000f00 */
[----:B------:R-:W-:Y:S02]  /*94c0*/  HFMA2 R242, -RZ, RZ, 0, 1.847743988037109375e-06 ;  /* 0x0000001ffff27431 */ /* 0x000fe400000001ff */
[----:B------:R-:W-:Y:S01]  /*94d0*/  IMAD.MOV.U32 R239, RZ, RZ, 0x2 ;  /* 0x00000002ffef7424 */ /* 0x000fe200078e00ff */
[----:B------:R-:W-:Y:S01]  /*94e0*/  MOV R237, 0xffffffff ;  /* 0xffffffff00ed7802 */ /* 0x000fe20000000f00 */
[----:B------:R-:W0:Y:S01]  /*94f0*/  LDC R232, c[0x0][0x400] ;  /* 0x00010000ffe87b82 */ /* 0x000e220000000800 */
[----:B------:R-:W-:-:S05]  /*9500*/  FADD.FTZ R130, R129, R128 ;  /* 0x0000008081827221 */ /* 0x000fca0000010000 */
[----:B------:R-:W-:-:S07]  /*9510*/  MOV R240, R130 ;  /* 0x0000008200f07202 */ /* 0x000fce0000000f00 */
[----:B0-----:R-:W-:Y:S05]  /*9520*/  WARPSYNC.COLLECTIVE R237, `(.L_x_222) ;  /* 0x00000000ed087348 */ /* 0x001fea0003c00000 */
[----:B------:R1:W2:Y:S02]  /*9530*/  SHFL.BFLY P6, R238, R240, R239, R242 ;  /* 0x0c0000eff0ee7389 */ /* 0x0002a400000c00f2 */
[----:B012---:R-:W-:Y:S05]  /*9540*/  ENDCOLLECTIVE ;  /* 0x000000000000791b */ /* 0x007fea0003800000 */
.L_x_222:
[----:B------:R-:W-:Y:S01]  /*9550*/  HFMA2 R239, -RZ, RZ, 0, 2.384185791015625e-07 ;  /* 0x00000004ffef7431 */ /* 0x000fe200000001ff */
[----:B------:R-:W-:-:S05]  /*9560*/  MOV R131, R238 ;  /* 0x000000ee00837202 */ /* 0x000fca0000000f00 */
[----:B------:R-:W-:-:S04]  /*9570*/  FADD.FTZ R131, R130, R131 ;  /* 0x0000008382837221 */ /* 0x000fc80000010000 */
[----:B------:R-:W-:-:S07]  /*9580*/  IMAD.MOV.U32 R240, RZ, RZ, R131 ;  /* 0x000000fffff07224 */ /* 0x000fce00078e0083 */
[----:B------:R-:W-:Y:S05]  /*9590*/  WARPSYNC.COLLECTIVE R237, `(.L_x_223) ;  /* 0x00000000ed087348 */ /* 0x000fea0003c00000 */
[----:B------:R0:W1:Y:S02]  /*95a0*/  SHFL.BFLY P6, R238, R240, R239, R242 ;  /* 0x0c0000eff0ee7389 */ /* 0x00006400000c00f2 */
[----:B01----:R-:W-:Y:S05]  /*95b0*/  ENDCOLLECTIVE ;  /* 0x000000000000791b */ /* 0x003fea0003800000 */
.L_x_223:
[----:B------:R-:W-:Y:S01]  /*95c0*/  IMAD.MOV.U32 R239, RZ, RZ, 0x8 ;  /* 0x00000008ffef7424 */ /* 0x000fe200078e00ff */
[----:B------:R-:W-:-:S05]  /*95d0*/  MOV R128, R238 ;  /* 0x000000ee00807202 */ /* 0x000fca0000000f00 */
[----:B------:R-:W-:-:S05]  /*95e0*/  FADD.FTZ R233, R131, R128 ;  /* 0x0000008083e97221 */ /* 0x000fca0000010000 */
[----:B------:R-:W-:-:S07]  /*95f0*/  MOV R240, R233 ;  /* 0x000000e900f07202 */ /* 0x000fce0000000f00 */
[----:B------:R-:W-:Y:S05]  /*9600*/  WARPSYNC.COLLECTIVE R237, `(.L_x_224) ;  /* 0x00000000ed087348 */ /* 0x000fea0003c00000 */
[----:B------:R0:W1:Y:S02]  /*9610*/  SHFL.BFLY P6, R238, R240, R239, R242 ;  /* 0x0c0000eff0ee7389 */ /* 0x00006400000c00f2 */
[----:B01----:R-:W-:Y:S05]  /*9620*/  ENDCOLLECTIVE ;  /* 0x000000000000791b */ /* 0x003fea0003800000 */
.L_x_224:
[----:B------:R-:W-:Y:S01]  /*9630*/  HFMA2 R239, -RZ, RZ, 0, 9.5367431640625e-07 ;  /* 0x00000010ffef7431 */ /* 0x000fe200000001ff */
[----:B------:R-:W-:-:S05]  /*9640*/  MOV R128, R238 ;  /* 0x000000ee00807202 */ /* 0x000fca0000000f00 */
[----:B------:R-:W-:-:S05]  /*9650*/  FADD.FTZ R236, R233, R128 ;  /* 0x00000080e9ec7221 */ /* 0x000fca0000010000 */
[----:B------:R-:W-:-:S07]  /*9660*/  MOV R240, R236 ;  /* 0x000000ec00f07202 */ /* 0x000fce0000000f00 */
[----:B------:R-:W-:Y:S05]  /*9670*/  WARPSYNC.COLLECTIVE R237, `(.L_x_225) ;  /* 0x00000000ed087348 */ /* 0x000fea0003c00000 */
[----:B------:R0:W1:Y:S02]  /*9680*/  SHFL.BFLY P6, R238, R240, R239, R242 ;  /* 0x0c0000eff0ee7389 */ /* 0x00006400000c00f2 */
[----:B01----:R-:W-:Y:S05]  /*9690*/  ENDCOLLECTIVE ;  /* 0x000000000000791b */ /* 0x003fea0003800000 */
.L_x_225:
[----:B------:R-:W-:Y:S02]  /*96a0*/  HFMA2 R239, -RZ, RZ, 0, 5.9604644775390625e-08 ;  /* 0x00000001ffef7431 */ /* 0x000fe400000001ff */
[----:B------:R-:W-:Y:S01]  /*96b0*/  IMAD.MOV.U32 R235, RZ, RZ, R238 ;  /* 0x000000ffffeb7224 */ /* 0x000fe200078e00ee */
[----:B------:R-:W-:-:S03]  /*96c0*/  LOP3.LUT P6, RZ, R158, 0x2, RZ, 0xc0, !PT ;  /* 0x000000029eff7812 */ /* 0x000fc600078cc0ff */
[----:B------:R-:W-:-:S04]  /*96d0*/  FADD.FTZ R235, R236, R235 ;  /* 0x000000ebeceb7221 */ /* 0x000fc80000010000 */
[----:B------:R-:W-:-:S04]  /*96e0*/  FMUL.FTZ R235, R235, R232 ;  /* 0x000000e8ebeb7220 */ /* 0x000fc80000410000 */
        /* <DEDUP_REMOVED lines=35> */
[----:B------:R-:W-:Y:S02]  /*9920*/  LOP3.LUT P4, RZ, R158, 0x1, RZ, 0xc0, !PT ;  /* 0x000000019eff7812 */ /* 0x000fe4000788c0ff */
        /* <DEDUP_REMOVED lines=128> */
[----:B------:R-:W-:-:S07]  /*a130*/  MOV R240, R128 ;  /* 0x0000008000f07202 */ /* 0x000fce0000000f00 */
[----:B------:R-:W-:Y:S05]  /*a140*/  WARPSYNC.COLLECTIVE R237, `(.L_x_226) ;  /* 0x00000000ed087348 */ /* 0x000fea0003c00000 */
[----:B------:R0:W1:Y:S02]  /*a150*/  SHFL.BFLY P6, R238, R240, R239, R242 ;  /* 0x0c0000eff0ee7389 */ /* 0x00006400000c00f2 */
[----:B01----:R-:W-:Y:S05]  /*a160*/  ENDCOLLECTIVE ;  /* 0x000000000000791b */ /* 0x003fea0003800000 */
.L_x_226:
[----:B------:R-:W-:Y:S01]  /*a170*/  HFMA2 R239, -RZ, RZ, 0, 1.1920928955078125e-07 ;  /* 0x00000002ffef7431 */ /* 0x000fe200000001ff */
[----:B------:R-:W-:-:S05]  /*a180*/  MOV R129, R238 ;  /* 0x000000ee00817202 */ /* 0x000fca0000000f00 */
[----:B------:R-:W-:-:S04]  /*a190*/  FADD.FTZ R129, R128, R129 ;  /* 0x0000008180817221 */ /* 0x000fc80000010000 */
[----:B------:R-:W-:-:S07]  /*a1a0*/  IMAD.MOV.U32 R240, RZ, RZ, R129 ;  /* 0x000000fffff07224 */ /* 0x000fce00078e0081 */
[----:B------:R-:W-:Y:S05]  /*a1b0*/  WARPSYNC.COLLECTIVE R237, `(.L_x_227) ;  /* 0x00000000ed087348 */ /* 0x000fea0003c00000 */
[----:B------:R0:W1:Y:S02]  /*a1c0*/  SHFL.BFLY P6, R238, R240, R239, R242 ;  /* 0x0c0000eff0ee7389 */ /* 0x00006400000c00f2 */
[----:B01----:R-:W-:Y:S05]  /*a1d0*/  ENDCOLLECTIVE ;  /* 0x000000000000791b */ /* 0x003fea0003800000 */
.L_x_227:
[----:B------:R-:W-:Y:S01]  /*a1e0*/  IMAD.MOV.U32 R239, RZ, RZ, 0x4 ;  /* 0x00000004ffef7424 */ /* 0x000fe200078e00ff */
[----:B------:R-:W-:-:S05]  /*a1f0*/  MOV R130, R238 ;  /* 0x000000ee00827202 */ /* 0x000fca0000000f00 */
[----:B------:R-:W-:-:S05]  /*a200*/  FADD.FTZ R130, R129, R130 ;  /* 0x0000008281827221 */ /* 0x000fca0000010000 */
[----:B------:R-:W-:-:S07]  /*a210*/  MOV R240, R130 ;  /* 0x0000008200f07202 */ /* 0x000fce0000000f00 */
[----:B------:R-:W-:Y:S05]  /*a220*/  WARPSYNC.COLLECTIVE R237, `(.L_x_228) ;  /* 0x00000000ed087348 */ /* 0x000fea0003c00000 */
[----:B------:R0:W1:Y:S02]  /*a230*/  SHFL.BFLY P6, R238, R240, R239, R242 ;  /* 0x0c0000eff0ee7389 */ /* 0x00006400000c00f2 */
[----:B01----:R-:W-:Y:S05]  /*a240*/  ENDCOLLECTIVE ;  /* 0x000000000000791b */ /* 0x003fea0003800000 */
.L_x_228:
[----:B------:R-:W-:Y:S01]  /*a250*/  HFMA2 R239, -RZ, RZ, 0, 4.76837158203125e-07 ;  /* 0x00000008ffef7431 */ /* 0x000fe200000001ff */
[----:B------:R-:W-:-:S05]  /*a260*/  MOV R131, R238 ;  /* 0x000000ee00837202 */ /* 0x000fca0000000f00 */
[----:B------:R-:W-:-:S05]  /*a270*/  FADD.FTZ R131, R130, R131 ;  /* 0x0000008382837221 */ /* 0x000fca0000010000 */
[----:B------:R-:W-:-:S07]  /*a280*/  MOV R240, R131 ;  /* 0x0000008300f07202 */ /* 0x000fce0000000f00 */
[----:B------:R-:W-:Y:S05]  /*a290*/  WARPSYNC.COLLECTIVE R237, `(.L_x_229) ;  /* 0x00000000ed087348 */ /* 0x000fea0003c00000 */
[----:B------:R0:W1:Y:S02]  /*a2a0*/  SHFL.BFLY P6, R238, R240, R239, R242 ;  /* 0x0c0000eff0ee7389 */ /* 0x00006400000c00f2 */
[----:B01----:R-:W-:Y:S05]  /*a2b0*/  ENDCOLLECTIVE ;  /* 0x000000000000791b */ /* 0x003fea0003800000 */
.L_x_229:
[----:B------:R-:W-:Y:S02]  /*a2c0*/  HFMA2 R239, -RZ, RZ, 0, 9.5367431640625e-07 ;  /* 0x00000010ffef7431 */ /* 0x000fe400000001ff */
[----:B------:R-:W-:-:S04]  /*a2d0*/  IMAD.MOV.U32 R236, RZ, RZ, R238 ;  /* 0x000000ffffec7224 */ /* 0x000fc800078e00ee */
[----:B------:R-:W-:-:S05]  /*a2e0*/  FADD.FTZ R236, R131, R236 ;  /* 0x000000ec83ec7221 */ /* 0x000fca0000010000 */
[----:B------:R-:W-:-:S07]  /*a2f0*/  MOV R240, R236 ;  /* 0x000000ec00f07202 */ /* 0x000fce0000000f00 */
[----:B------:R-:W-:Y:S05]  /*a300*/  WARPSYNC.COLLECTIVE R237, `(.L_x_230) ;  /* 0x00000000ed087348 */ /* 0x000fea0003c00000 */
[----:B------:R0:W1:Y:S02]  /*a310*/  SHFL.BFLY P6, R238, R240, R239, R242 ;  /* 0x0c0000eff0ee7389 */ /* 0x00006400000c00f2 */
[----:B01----:R-:W-:Y:S05]  /*a320*/  ENDCOLLECTIVE ;  /* 0x000000000000791b */ /* 0x003fea0003800000 */
.L_x_230:
[----:B------:R-:W-:Y:S01]  /*a330*/  MOV R233, R238 ;  /* 0x000000ee00e97202 */ /* 0x000fe20000000f00 */
[----:B------:R-:W-:Y:S06]  /*a340*/  BRA `(.L_x_231) ;  /* 0xffffffcc00507947 */ /* 0x000fec000383ffff */
.L_x_232:
        /* <DEDUP_REMOVED lines=11> */
.L_x_88418:


//--------------------- .text._ZN10layer_norm13ln_fwd_kernelINS_13Kernel_traitsI13__nv_bfloat16S2_S2_S2_fjLj2560ELj1ELj4ELj1ELj16ENS_18Kernel_traits_baseILj2560ES2_S2_S2_S2_fjLj128EEEEELb0ELb0ELb1ELb1EEEvNS_9FwdParamsE --------------------------
	.section	.text._ZN10layer_norm13ln_fwd_kernelINS_13Kernel_traitsI13__nv_bfloat16S2_S2_S2_fjLj2560ELj1ELj4ELj1ELj16ENS_18Kernel_traits_baseILj2560ES2_S2_S2_S2_fjLj128EEEEELb0ELb0ELb1ELb1EEEvNS_9FwdParamsE,"ax",@progbits
	.align	128
        .global         _ZN10layer_norm13ln_fwd_kernelINS_13Kernel_traitsI13__nv_bfloat16S2_S2_S2_fjLj2560ELj1ELj4ELj1ELj16ENS_18Kernel_traits_baseILj2560ES2_S2_S2_S2_fjLj128EEEEELb0ELb0ELb1ELb1EEEvNS_9FwdParamsE
        .type           _ZN10layer_norm13ln_fwd_kernelINS_13Kernel_traitsI13__nv_bfloat16S2_S2_S2_fjLj2560ELj1ELj4ELj1ELj16ENS_18Kernel_traits_baseILj2560ES2_S2_S2_S2_fjLj128EEEEELb0ELb0ELb1ELb1EEEvNS_9FwdParamsE,@function
        .size           _ZN10layer_norm13ln_fwd_kernelINS_13Kernel_traitsI13__nv_bfloat16S2_S2_S2_fjLj2560ELj1ELj4ELj1ELj16ENS_18Kernel_traits_baseILj2560ES2_S2_S2_S2_fjLj128EEEEELb0ELb0ELb1ELb1EEEvNS_9FwdParamsE,(.L_x_88419 - _ZN10layer_norm13ln_fwd_kernelINS_13Kernel_traitsI13__nv_bfloat16S2_S2_S2_fjLj2560ELj1ELj4ELj1ELj16ENS_18Kernel_traits_baseILj2560ES2_S2_S2_S2_fjLj128EEEEELb0ELb0ELb1ELb1EEEvNS_9FwdParamsE)
        .other          _ZN10layer_norm13ln_fwd_kernelINS_13Kernel_traitsI13__nv_bfloat16S2_S2_S2_fjLj2560ELj1ELj4ELj1ELj16ENS_18Kernel_traits_baseILj2560ES2_S2_S2_S2_fjLj128EEEEELb0ELb0ELb1ELb1EEEvNS_9FwdParamsE,@"STO_CUDA_ENTRY STV_DEFAULT"
_ZN10layer_norm13ln_fwd_kernelINS_13Kernel_traitsI13__nv_bfloat16S2_S2_S2_fjLj2560ELj1ELj4ELj1ELj16ENS_18Kernel_traits_baseILj2560ES2_S2_S2_S2_fjLj128EEEEELb0ELb0ELb1ELb1EEEvNS_9FwdParamsE:
.text._ZN10layer_norm13ln_fwd_kernelINS_13Kernel_traitsI13__nv_bfloat16S2_S2_S2_fjLj2560ELj1ELj4ELj1ELj16ENS_18Kernel_traits_baseILj2560ES2_S2_S2_S2_fjLj128EEEEELb0ELb0ELb1ELb1EEEvNS_9FwdParamsE:
[----:B------:R-:W-:Y:S01]  /*0000*/  LDC R1, c[0x0][0x37c] ;  /* 0x0000df00ff017b82 */ /* 0x000fe20000000800 */
[----:B------:R-:W0:Y:S01]  /*0010*/  S2R R181, SR_TID.X ;  /* 0x0000000000b57919 */ /* 0x000e220000002100 */
[----:B------:R-:W1:Y:S06]  /*0020*/  LDCU.64 UR8, c[0x0][0x438] ;  /* 0x00008700ff0877ac */ /* 0x000e6c0008000a00 */
[----:B------:R-:W2:Y:S01]  /*0030*/  S2UR UR4, SR_CTAID.X ;  /* 0x00000000000479c3 */ /* 0x000ea20000002500 */
[----:B------:R-:W3:Y:S01]  /*0040*/  LDCU.64 UR6, c[0x0][0x358] ;  /* 0x00006b00ff0677ac */ /* 0x000ee20008000a00 */
[----:B-1----:R-:W-:-:S04]  /*0050*/  UISETP.NE.U32.AND UP0, UPT, UR8, URZ, UPT ;  /* 0x000000ff0800728c */ /* 0x002fc8000bf05070 */
[----:B------:R-:W-:Y:S02]  /*0060*/  UISETP.NE.AND.EX UP0, UPT, UR9, URZ, UPT, UP0 ;  /* 0x000000ff0900728c */ /* 0x000fe4000bf05300 */
[----:B--2---:R-:W-:Y:S01]  /*0070*/  USHF.L.U32 UR4, UR4, 0x2, URZ ;  /* 0x0000000204047899 */ /* 0x004fe200080006ff */
[----:B0-----:R-:W-:Y:S02]  /*0080*/  SHF.R.U32.HI R180, RZ, 0x5, R181 ;  /* 0x00000005ffb47819 */ /* 0x001fe400000116b5 */
[----:B------:R-:W-:-:S03]  /*0090*/  LOP3.LUT R181, R181, 0x1f, RZ, 0xc0, !PT ;  /* 0x0000001fb5b57812 */ /* 0x000fc600078ec0ff */
[----:B------:R-:W-:Y:S01]  /*00a0*/  LOP3.LUT R180, R180, UR4, RZ, 0xfc, !PT ;  /* 0x00000004b4b47c12 */ /* 0x000fe2000f8efcff */
[----:B---3--:R-:W-:Y:S06]  /*00b0*/  BRA.U !UP0, `(.L_x_233) ;  /* 0x0000000108647547 */ /* 0x008fec000b800000 */
        /* <DEDUP_REMOVED lines=25> */
.L_x_233:
        /* <DEDUP_REMOVED lines=32> */
.L_x_234:
[----:B------:R-:W1:Y:S02]  /*0450*/  LDCU UR4, c[0x0][0x384] ;  /* 0x00007080ff0477ac */ /* 0x000e640008000800 */
[----:B-1----:R-:W-:-:S13]  /*0460*/  ISETP.GE.AND P0, PT, R180, UR4, PT ;  /* 0x00000004b4007c0c */ /* 0x002fda000bf06270 */
[----:B------:R-:W-:Y:S05]  /*0470*/  @P0 EXIT ;  /* 0x000000000000094d */ /* 0x000fea0003800000 */
[----:B-----5:R-:W-:Y:S01]  /*0480*/  PRMT R179, R75, 0x7632, R179 ;  /* 0x000076324bb37816 */ /* 0x020fe200000000b3 */
[----:B------:R-:W1:Y:S01]  /*0490*/  LDCU.U8 UR8, c[0x0][0x410] ;  /* 0x00008200ff0877ac */ /* 0x000e620008000000 */
[----:B------:R-:W-:Y:S02]  /*04a0*/  PRMT R178, R114, 0x7632, R178 ;  /* 0x0000763272b27816 */ /* 0x000fe400000000b2 */
[----:B------:R-:W-:Y:S01]  /*04b0*/  PRMT R177, R74, 0x7632, R177 ;  /* 0x000076324ab17816 */ /* 0x000fe200000000b1 */
[----:B------:R-:W2:Y:S01]  /*04c0*/  LDCU UR9, c[0x0][0x448] ;  /* 0x00008900ff0977ac */ /* 0x000ea20008000800 */
[----:B------:R-:W-:Y:S02]  /*04d0*/  PRMT R176, R113, 0x7632, R176 ;  /* 0x0000763271b07816 */ /* 0x000fe400000000b0 */
[----:B------:R-:W-:Y:S01]  /*04e0*/  PRMT R175, R73, 0x7632, R175 ;  /* 0x0000763249af7816 */ /* 0x000fe200000000af */
[----:B------:R-:W3:Y:S01]  /*04f0*/  LDCU.64 UR4, c[0x0][0x3a0] ;  /* 0x00007400ff0477ac */ /* 0x000ee20008000a00 */
        /* <DEDUP_REMOVED lines=65> */
[----:B-123--:R-:W-:-:S07]  /*0910*/  PRMT R156, R40, 0x7632, R156 ;  /* 0x00007632289c7816 */ /* 0x00efce000000009c */
.L_x_258:
[----:B0-----:R-:W0:Y:S08]  /*0920*/  LDC.64 R124, c[0x0][0x3f0] ;  /* 0x0000fc00ff7c7b82 */ /* 0x001e300000000a00 */
[----:B------:R-:W1:Y:S08]  /*0930*/  LDC R129, c[0x0][0x388] ;  /* 0x0000e200ff817b82 */ /* 0x000e700000000800 */
[----:B------:R-:W2:Y:S01]  /*0940*/  LDC.64 R130, c[0x0][0x3f8] ;  /* 0x0000fe00ff827b82 */ /* 0x000ea20000000a00 */
[----:B0-----:R-:W-:-:S05]  /*0950*/  IMAD.WIDE R124, R180, 0x4, R124 ;  /* 0x00000004b47c7825 */ /* 0x001fca00078e027c */
[----:B------:R2:W3:Y:S01]  /*0960*/  LDG.E R133, desc[UR6][R124.64] ;  /* 0x000000067c857981 */ /* 0x0004e2000c1e1900 */
[----:B------:R-:W-:Y:S02]  /*0970*/  HFMA2 R182, -RZ, RZ, 0, 0 ;  /* 0x00000000ffb67431 */ /* 0x000fe400000001ff */
[----:B--2---:R-:W-:Y:S01]  /*0980*/  IMAD.WIDE R124, R180, 0x4, R130 ;  /* 0x00000004b47c7825 */ /* 0x004fe200078e0282 */
[----:B---3--:R-:W-:-:S13]  /*0990*/  ISETP.GE.AND P0, PT, R133, 0x1, PT ;  /* 0x000000018500780c */ /* 0x008fda0003f06270 */
[----:B------:R-:W0:Y:S01]  /*09a0*/  @P0 LDC.64 R126, c[0x0][0x390] ;  /* 0x0000e400ff7e0b82 */ /* 0x000e220000000a00 */
[----:B------:R-:W-:-:S05]  /*09b0*/  @P0 IADD3 R128, PT, PT, R133, -0x1, RZ ;  /* 0xffffffff85800810 */ /* 0x000fca0007ffe0ff */
[----:B-1----:R-:W-:-:S05]  /*09c0*/  @P0 IMAD R128, R128, R129, RZ ;  /* 0x0000008180800224 */ /* 0x002fca00078e02ff */
[----:B------:R-:W-:-:S04]  /*09d0*/  @P0 SHF.R.S32.HI R135, RZ, 0x1f, R128 ;  /* 0x0000001fff870819 */ /* 0x000fc80000011480 */
[----:B------:R-:W-:-:S04]  /*09e0*/  @P0 LEA.HI R128, R135, R128, RZ, 0x3 ;  /* 0x0000008087800211 */ /* 0x000fc800078f18ff */
[----:B------:R-:W-:Y:S02]  /*09f0*/  @P0 LEA.HI.SX32 R182, R128, R181, 0x1d ;  /* 0x000000b580b60211 */ /* 0x000fe400078feaff */
[----:B------:R1:W5:Y:S03]  /*0a00*/  LDG.E R128, desc[UR6][R124.64] ;  /* 0x000000067c807981 */ /* 0x000366000c1e1900 */
[----:B0-----:R-:W-:-:S05]  /*0a10*/  @P0 IMAD.WIDE.U32 R126, R182, 0x10, R126 ;  /* 0x00000010b67e0825 */ /* 0x001fca00078e007e */
[----:B------:R-:W2:Y:S01]  /*0a20*/  @P0 LDG.E.128 R120, desc[UR6][R126.64] ;  /* 0x000000067e780981 */ /* 0x000ea2000c1e1d00 */
[----:B------:R-:W-:Y:S01]  /*0a30*/  UISETP.NE.U32.AND UP0, UPT, UR4, URZ, UPT ;  /* 0x000000ff0400728c */ /* 0x000fe2000bf05070 */
[----:B------:R-:W-:-:S03]  /*0a40*/  IMAD R130, R180, R129, RZ ;  /* 0x00000081b4827224 */ /* 0x000fc600078e02ff */
[----:B------:R-:W-:Y:S02]  /*0a50*/  UISETP.NE.AND.EX UP0, UPT, UR5, URZ, UPT, UP0 ;  /* 0x000000ff0500728c */ /* 0x000fe4000bf05300 */
[----:B------:R-:W-:-:S04]  /*0a60*/  SHF.R.S32.HI R131, RZ, 0x1f, R130 ;  /* 0x0000001fff837819 */ /* 0x000fc80000011482 */
[----:B------:R-:W-:-:S04]  /*0a70*/  LEA.HI R130, R131, R130, RZ, 0x3 ;  /* 0x0000008283827211 */ /* 0x000fc800078f18ff */
[----:B------:R-:W-:Y:S02]  /*0a80*/  LEA.HI.SX32 R147, R130, R181, 0x1d ;  /* 0x000000b582937211 */ /* 0x000fe400078feaff */
[----:B--2---:R-:W-:Y:S02]  /*0a90*/  PRMT R134, R123, 0x7632, R134 ;  /* 0x000076327b867816 */ /* 0x004fe40000000086 */
[----:B------:R-:W-:Y:S02]  /*0aa0*/  PRMT R135, R122, 0x7632, R135 ;  /* 0x000076327a877816 */ /* 0x000fe40000000087 */
[----:B------:R-:W-:Y:S02]  /*0ab0*/  PRMT R130, R121, 0x7632, R130 ;  /* 0x0000763279827816 */ /* 0x000fe40000000082 */
[----:B------:R-:W-:Y:S01]  /*0ac0*/  PRMT R131, R120, 0x7632, R131 ;  /* 0x0000763278837816 */ /* 0x000fe20000000083 */
[----:B-1----:R-:W-:Y:S06]  /*0ad0*/  BRA.U !UP0, `(.L_x_235) ;  /* 0x0000000108dc7547 */ /* 0x002fec000b800000 */
[----:B------:R-:W0:Y:S02]  /*0ae0*/  LDC.64 R124, c[0x0][0x3a0] ;  /* 0x0000e800ff7c7b82 */ /* 0x000e240000000a00 */
[----:B0-----:R-:W-:-:S06]  /*0af0*/  IMAD.WIDE.U32 R124, R147, 0x10, R124 ;  /* 0x00000010937c7825 */ /* 0x001fcc00078e007c */
[----:B------:R-:W2:Y:S01]  /*0b00*/  LDG.E.128 R124, desc[UR6][R124.64] ;  /* 0x000000067c7c7981 */ /* 0x000ea2000c1e1d00 */
[----:B------:R-:W-:-:S13]  /*0b10*/  ISETP.GT.AND P1, PT, R133, RZ, PT ;  /* 0x000000ff8500720c */ /* 0x000fda0003f24270 */
[----:B------:R-:W0:Y:S01]  /*0b20*/  @P1 LDC R142, c[0x0][0x40c] ;  /* 0x00010300ff8e1b82 */ /* 0x000e220000000800 */
[----:B------:R-:W-:Y:S02]  /*0b30*/  @P1 SHF.L.U32 R139, R131, 0x10, RZ ;  /* 0x00000010838b1819 */ /* 0x000fe400000006ff */
[----:B------:R-:W-:Y:S02]  /*0b40*/  @P1 SHF.L.U32 R141, R130, 0x10, RZ ;  /* 0x00000010828d1819 */ /* 0x000fe400000006ff */
[----:B------:R-:W-:-:S03]  /*0b50*/  @P1 SHF.L.U32 R136, R121, 0x10, RZ ;  /* 0x0000001079881819 */ /* 0x000fc600000006ff */
[----:B------:R-:W1:Y:S08]  /*0b60*/  @P1 LDC R138, c[0x0][0x40c] ;  /* 0x00010300ff8a1b82 */ /* 0x000e700000000800 */
[----:B------:R-:W3:Y:S08]  /*0b70*/  @P1 LDC R144, c[0x0][0x40c] ;  /* 0x00010300ff901b82 */ /* 0x000ef00000000800 */
[----:B------:R-:W4:Y:S08]  /*0b80*/  @P1 LDC R146, c[0x0][0x40c] ;  /* 0x00010300ff921b82 */ /* 0x000f300000000800 */
[----:B------:R-:W4:Y:S08]  /*0b90*/  @P1 LDC R183, c[0x0][0x40c] ;  /* 0x00010300ffb71b82 */ /* 0x000f300000000800 */
[----:B------:R-:W4:Y:S08]  /*0ba0*/  @P1 LDC R184, c[0x0][0x40c] ;  /* 0x00010300ffb81b82 */ /* 0x000f300000000800 */
[----:B------:R-:W4:Y:S08]  /*0bb0*/  @P1 LDC R145, c[0x0][0x40c] ;  /* 0x00010300ff911b82 */ /* 0x000f300000000800 */
[----:B------:R-:W4:Y:S01]  /*0bc0*/  @P1 LDC R185, c[0x0][0x40c] ;  /* 0x00010300ffb91b82 */ /* 0x000f220000000800 */
[----:B--2---:R-:W-:Y:S01]  /*0bd0*/  PRMT R130, R124, 0x7632, R130 ;  /* 0x000076327c827816 */ /* 0x004fe20000000082 */
[C---:B------:R-:W-:Y:S01]  /*0be0*/  IMAD.U32 R131, R125.reuse, 0x10000, RZ ;  /* 0x000100007d837824 */ /* 0x040fe200078e00ff */
[----:B------:R-:W-:-:S02]  /*0bf0*/  PRMT R125, R125, 0x7632, R125 ;  /* 0x000076327d7d7816 */ /* 0x000fc4000000007d */
[----:B------:R-:W-:Y:S01]  /*0c00*/  SHF.L.U32 R132, R130, 0x10, RZ ;  /* 0x0000001082847819 */ /* 0x000fe200000006ff */
[----:B0-----:R-:W-:Y:S01]  /*0c10*/  @P1 FFMA.FTZ R131, R136, R142, R131 ;  /* 0x0000008e88831223 */ /* 0x001fe20000010083 */
[----:B------:R-:W-:Y:S01]  /*0c20*/  SHF.L.U32 R130, R125, 0x10, RZ ;  /* 0x000000107d827819 */ /* 0x000fe200000006ff */
[----:B------:R-:W-:Y:S01]  /*0c30*/  @P1 IMAD.U32 R142, R135, 0x10000, RZ ;  /* 0x00010000878e1824 */ /* 0x000fe200078e00ff */
[C---:B------:R-:W-:Y:S01]  /*0c40*/  SHF.L.U32 R140, R126.reuse, 0x10, RZ ;  /* 0x000000107e8c7819 */ /* 0x040fe200000006ff */
[----:B-1----:R-:W-:Y:S01]  /*0c50*/  @P1 FFMA.FTZ R132, R139, R138, R132 ;  /* 0x0000008a8b841223 */ /* 0x002fe20000010084 */
[----:B------:R-:W-:Y:S01]  /*0c60*/  SHF.L.U32 R143, R127, 0x10, RZ ;  /* 0x000000107f8f7819 */ /* 0x000fe200000006ff */
[----:B---3--:R-:W-:Y:S01]  /*0c70*/  @P1 FFMA.FTZ R130, R141, R144, R130 ;  /* 0x000000908d821223 */ /* 0x008fe20000010082 */
[----:B------:R-:W-:Y:S02]  /*0c80*/  PRMT R126, R126, 0x7632, R126 ;  /* 0x000076327e7e7816 */ /* 0x000fe4000000007e */
[----:B------:R-:W-:-:S02]  /*0c90*/  PRMT R127, R127, 0x7632, R127 ;  /* 0x000076327f7f7816 */ /* 0x000fc4000000007f */
[----:B------:R-:W-:Y:S02]  /*0ca0*/  SHF.L.U32 R137, R124, 0x10, RZ ;  /* 0x000000107c897819 */ /* 0x000fe400000006ff */
[----:B------:R-:W-:Y:S01]  /*0cb0*/  @P1 SHF.L.U32 R139, R134, 0x10, RZ ;  /* 0x00000010868b1819 */ /* 0x000fe200000006ff */
[----:B------:R-:W-:Y:S01]  /*0cc0*/  IMAD.U32 R138, R127, 0x10000, RZ ;  /* 0x000100007f8a7824 */ /* 0x000fe200078e00ff */
[----:B------:R-:W-:Y:S02]  /*0cd0*/  @P1 SHF.L.U32 R125, R122, 0x10, RZ ;  /* 0x000000107a7d1819 */ /* 0x000fe400000006ff */
[----:B------:R-:W-:Y:S01]  /*0ce0*/  @P1 SHF.L.U32 R144, R123, 0x10, RZ ;  /* 0x000000107b901819 */ /* 0x000fe200000006ff */
[----:B----4-:R-:W-:Y:S01]  /*0cf0*/  @P1 FFMA.FTZ R138, R139, R185, R138 ;  /* 0x000000b98b8a1223 */ /* 0x010fe2000001008a */
[----:B------:R-:W-:Y:S02]  /*0d00*/  SHF.L.U32 R135, R126, 0x10, RZ ;  /* 0x000000107e877819 */ /* 0x000fe400000006ff */
[----:B------:R-:W-:-:S02]  /*0d10*/  @P1 SHF.L.U32 R124, R120, 0x10, RZ ;  /* 0x00000010787c1819 */ /* 0x000fc400000006ff */
[----:B------:R-:W-:Y:S01]  /*0d20*/  @!P1 MOV R134, R140 ;  /* 0x0000008c00869202 */ /* 0x000fe20000000f00 */
[----:B------:R-:W-:Y:S01]  /*0d30*/  @P1 FFMA.FTZ R134, R125, R146, R140 ;  /* 0x000000927d861223 */ /* 0x000fe2000001008c */
[----:B------:R-:W-:Y:S01]  /*0d40*/  @!P1 MOV R136, R143 ;  /* 0x0000008f00889202 */ /* 0x000fe20000000f00 */
[----:B------:R-:W-:Y:S01]  /*0d50*/  @P1 FFMA.FTZ R135, R142, R183, R135 ;  /* 0x000000b78e871223 */ /* 0x000fe20000010087 */
[----:B------:R-:W-:Y:S01]  /*0d60*/  @P1 FFMA.FTZ R136, R144, R184, R143 ;  /* 0x000000b890881223 */ /* 0x000fe2000001008f */
[----:B------:R-:W-:Y:S01]  /*0d70*/  @P1 FFMA.FTZ R137, R124, R145, R137 ;  /* 0x000000917c891223 */ /* 0x000fe20000010089 */
[----:B------:R-:W-:Y:S02]  /*0d80*/  F2FP.BF16.F32.PACK_AB R125, RZ, R131 ;  /* 0x00000083ff7d723e */ /* 0x000fe400000010ff */
[----:B------:R-:W-:Y:S02]  /*0d90*/  F2FP.BF16.F32.PACK_AB R126, RZ, R130 ;  /* 0x00000082ff7e723e */ /* 0x000fe400000010ff */
[----:B------:R-:W-:-:S02]  /*0da0*/  F2FP.BF16.F32.PACK_AB R139, RZ, R132 ;  /* 0x00000084ff8b723e */ /* 0x000fc400000010ff */
[----:B------:R-:W-:Y:S02]  /*0db0*/  F2FP.BF16.F32.PACK_AB R140, RZ, R134 ;  /* 0x00000086ff8c723e */ /* 0x000fe400000010ff */
[----:B------:R-:W-:Y:S02]  /*0dc0*/  F2FP.BF16.F32.PACK_AB R141, RZ, R135 ;  /* 0x00000087ff8d723e */ /* 0x000fe400000010ff */
[----:B------:R-:W-:Y:S02]  /*0dd0*/  F2FP.BF16.F32.PACK_AB R142, RZ, R136 ;  /* 0x00000088ff8e723e */ /* 0x000fe400000010ff */
[----:B------:R-:W-:Y:S02]  /*0de0*/  F2FP.BF16.F32.PACK_AB R124, RZ, R137 ;  /* 0x00000089ff7c723e */ /* 0x000fe400000010ff */
[----:B------:R-:W-:Y:S02]  /*0df0*/  F2FP.BF16.F32.PACK_AB R127, RZ, R138 ;  /* 0x0000008aff7f723e */ /* 0x000fe400000010ff */
[----:B------:R-:W-:-:S02]  /*0e00*/  PRMT R125, R125, 0x5410, R126 ;  /* 0x000054107d7d7816 */ /* 0x000fc4000000007e */
[----:B------:R-:W-:Y:S02]  /*0e10*/  PRMT R126, R140, 0x5410, R141 ;  /* 0x000054108c7e7816 */ /* 0x000fe4000000008d */
[----:B------:R-:W-:Y:S02]  /*0e20*/  PRMT R124, R124, 0x5410, R139 ;  /* 0x000054107c7c7816 */ /* 0x000fe4000000008b */
[----:B------:R-:W-:Y:S01]  /*0e30*/  PRMT R127, R142, 0x5410, R127 ;  /* 0x000054108e7f7816 */ /* 0x000fe2000000007f */
[----:B------:R-:W-:Y:S06]  /*0e40*/  BRA `(.L_x_236) ;  /* 0x0000000000ac7947 */ /* 0x000fec0003800000 */
.L_x_235:
[----:B------:R-:W0:Y:S01]  /*0e50*/  @P0 LDC R124, c[0x0][0x40c] ;  /* 0x00010300ff7c0b82 */ /* 0x000e220000000800 */
[----:B------:R-:W-:Y:S01]  /*0e60*/  @P0 SHF.L.U32 R131, R131, 0x10, RZ ;  /* 0x0000001083830819 */ /* 0x000fe200000006ff */
[----:B------:R-:W-:Y:S01]  /*0e70*/  IMAD.MOV.U32 R132, RZ, RZ, RZ ;  /* 0x000000ffff847224 */ /* 0x000fe200078e00ff */
[----:B------:R-:W-:Y:S02]  /*0e80*/  @P0 SHF.L.U32 R126, R130, 0x10, RZ ;  /* 0x00000010827e0819 */ /* 0x000fe400000006ff */
[----:B------:R-:W-:Y:S02]  /*0e90*/  @P0 SHF.L.U32 R136, R135, 0x10, RZ ;  /* 0x0000001087880819 */ /* 0x000fe400000006ff */
[----:B------:R-:W-:Y:S01]  /*0ea0*/  MOV R130, RZ ;  /* 0x000000ff00827202 */ /* 0x000fe20000000f00 */
[----:B------:R-:W1:Y:S01]  /*0eb0*/  @P0 LDC R137, c[0x0][0x40c] ;  /* 0x00010300ff890b82 */ /* 0x000e620000000800 */
[----:B------:R-:W-:Y:S02]  /*0ec0*/  MOV R135, RZ ;  /* 0x000000ff00877202 */ /* 0x000fe40000000f00 */
[----:B------:R-:W-:-:S02]  /*0ed0*/  @P0 SHF.L.U32 R143, R134, 0x10, RZ ;  /* 0x00000010868f0819 */ /* 0x000fc400000006ff */
[----:B------:R-:W-:Y:S02]  /*0ee0*/  @P0 SHF.L.U32 R141, R123, 0x10, RZ ;  /* 0x000000107b8d0819 */ /* 0x000fe400000006ff */
[----:B------:R-:W-:Y:S01]  /*0ef0*/  MOV R138, RZ ;  /* 0x000000ff008a7202 */ /* 0x000fe20000000f00 */
[----:B------:R-:W2:Y:S01]  /*0f00*/  @P0 LDC R139, c[0x0][0x40c] ;  /* 0x00010300ff8b0b82 */ /* 0x000ea20000000800 */
[----:B------:R-:W-:-:S07]  /*0f10*/  MOV R134, RZ ;  /* 0x000000ff00867202 */ /* 0x000fce0000000f00 */
[----:B------:R-:W3:Y:S01]  /*0f20*/  @P0 LDC R125, c[0x0][0x40c] ;  /* 0x00010300ff7d0b82 */ /* 0x000ee20000000800 */
[----:B0-----:R-:W-:Y:S01]  /*0f30*/  @P0 FMUL.FTZ R132, R131, R124 ;  /* 0x0000007c83840220 */ /* 0x001fe20000410000 */
[----:B------:R-:W-:Y:S01]  /*0f40*/  @P0 SHF.L.U32 R124, R120, 0x10, RZ ;  /* 0x00000010787c0819 */ /* 0x000fe200000006ff */
[----:B------:R-:W-:-:S05]  /*0f50*/  IMAD.MOV.U32 R131, RZ, RZ, RZ ;  /* 0x000000ffff837224 */ /* 0x000fca00078e00ff */
[----:B------:R-:W0:Y:S01]  /*0f60*/  @P0 LDC R127, c[0x0][0x40c] ;  /* 0x00010300ff7f0b82 */ /* 0x000e220000000800 */
[----:B-1----:R-:W-:Y:S01]  /*0f70*/  @P0 FMUL.FTZ R130, R126, R137 ;  /* 0x000000897e820220 */ /* 0x002fe20000410000 */
[----:B------:R-:W-:-:S06]  /*0f80*/  @P0 SHF.L.U32 R126, R121, 0x10, RZ ;  /* 0x00000010797e0819 */ /* 0x000fcc00000006ff */
[----:B------:R-:W1:Y:S01]  /*0f90*/  @P0 LDC R144, c[0x0][0x40c] ;  /* 0x00010300ff900b82 */ /* 0x000e620000000800 */
[----:B--2---:R-:W-:Y:S01]  /*0fa0*/  @P0 FMUL.FTZ R135, R136, R139 ;  /* 0x0000008b88870220 */ /* 0x004fe20000410000 */
[----:B------:R-:W-:Y:S02]  /*0fb0*/  @P0 SHF.L.U32 R139, R122, 0x10, RZ ;  /* 0x000000107a8b0819 */ /* 0x000fe400000006ff */
[----:B------:R-:W-:-:S04]  /*0fc0*/  CS2R R136, SRZ ;  /* 0x0000000000887805 */ /* 0x000fc8000001ff00 */
[----:B------:R-:W2:Y:S01]  /*0fd0*/  @P0 LDC R140, c[0x0][0x40c] ;  /* 0x00010300ff8c0b82 */ /* 0x000ea20000000800 */
[----:B---3--:R-:W-:Y:S01]  /*0fe0*/  @P0 FMUL.FTZ R137, R124, R125 ;  /* 0x0000007d7c890220 */ /* 0x008fe20000410000 */
[----:B------:R-:W-:-:S04]  /*0ff0*/  F2FP.BF16.F32.PACK_AB R125, RZ, R132 ;  /* 0x00000084ff7d723e */ /* 0x000fc800000010ff */
[----:B------:R-:W-:Y:S02]  /*1000*/  F2FP.BF16.F32.PACK_AB R124, RZ, R137 ;  /* 0x00000089ff7c723e */ /* 0x000fe400000010ff */
[----:B------:R-:W3:Y:S01]  /*1010*/  @P0 LDC R142, c[0x0][0x40c] ;  /* 0x00010300ff8e0b82 */ /* 0x000ee20000000800 */
[----:B0-----:R-:W-:Y:S01]  /*1020*/  @P0 FMUL.FTZ R131, R126, R127 ;  /* 0x0000007f7e830220 */ /* 0x001fe20000410000 */
[----:B------:R-:W-:Y:S02]  /*1030*/  F2FP.BF16.F32.PACK_AB R127, RZ, R130 ;  /* 0x00000082ff7f723e */ /* 0x000fe400000010ff */
[----:B------:R-:W-:Y:S02]  /*1040*/  PRMT R124, R124, 0x5410, R125 ;  /* 0x000054107c7c7816 */ /* 0x000fe4000000007d */
[----:B------:R-:W-:Y:S01]  /*1050*/  F2FP.BF16.F32.PACK_AB R126, RZ, R131 ;  /* 0x00000083ff7e723e */ /* 0x000fe200000010ff */
[----:B-1----:R-:W-:-:S03]  /*1060*/  @P0 FMUL.FTZ R138, R143, R144 ;  /* 0x000000908f8a0220 */ /* 0x002fc60000410000 */
[----:B------:R-:W-:Y:S01]  /*1070*/  PRMT R125, R126, 0x5410, R127 ;  /* 0x000054107e7d7816 */ /* 0x000fe2000000007f */
[----:B--2---:R-:W-:Y:S01]  /*1080*/  @P0 FMUL.FTZ R134, R139, R140 ;  /* 0x0000008c8b860220 */ /* 0x004fe20000410000 */
[----:B------:R-:W-:-:S04]  /*1090*/  F2FP.BF16.F32.PACK_AB R140, RZ, R135 ;  /* 0x00000087ff8c723e */ /* 0x000fc800000010ff */
[----:B------:R-:W-:Y:S01]  /*10a0*/  F2FP.BF16.F32.PACK_AB R139, RZ, R134 ;  /* 0x00000086ff8b723e */ /* 0x000fe200000010ff */
[----:B---3--:R-:W-:Y:S01]  /*10b0*/  @P0 FMUL.FTZ R136, R141, R142 ;  /* 0x0000008e8d880220 */ /* 0x008fe20000410000 */
[----:B------:R-:W-:Y:S02]  /*10c0*/  F2FP.BF16.F32.PACK_AB R142, RZ, R138 ;  /* 0x0000008aff8e723e */ /* 0x000fe400000010ff */
[----:B------:R-:W-:Y:S02]  /*10d0*/  PRMT R126, R139, 0x5410, R140 ;  /* 0x000054108b7e7816 */ /* 0x000fe4000000008c */
[----:B------:R-:W-:-:S04]  /*10e0*/  F2FP.BF16.F32.PACK_AB R141, RZ, R136 ;  /* 0x00000088ff8d723e */ /* 0x000fc800000010ff */
[----:B------:R-:W-:-:S07]  /*10f0*/  PRMT R127, R141, 0x5410, R142 ;  /* 0x000054108d7f7816 */ /* 0x000fce000000008e */
.L_x_236:
[----:B------:R-:W0:Y:S01]  /*1100*/  LDC.64 R248, c[0x0][0x3a8] ;  /* 0x0000ea00fff87b82 */ /* 0x000e220000000a00 */
[----:B------:R-:W-:-:S07]  /*1110*/  @P0 IADD3 R139, PT, PT, R182, 0x20, RZ ;  /* 0x00000020b68b0810 */ /* 0x000fce0007ffe0ff */
[----:B------:R-:W1:Y:S01]  /*1120*/  @P0 LDC.64 R140, c[0x0][0x390] ;  /* 0x0000e400ff8c0b82 */ /* 0x000e620000000a00 */
[----:B0-----:R-:W-:-:S05]  /*1130*/  IMAD.WIDE.U32 R142, R147, 0x10, R248 ;  /* 0x00000010938e7825 */ /* 0x001fca00078e00f8 */
[----:B------:R0:W-:Y:S01]  /*1140*/  STG.E.128 desc[UR6][R142.64], R124 ;  /* 0x0000007c8e007986 */ /* 0x0001e2000c101d06 */
[----:B-1----:R-:W-:-:S05]  /*1150*/  @P0 IMAD.WIDE.U32 R140, R139, 0x10, R140 ;  /* 0x000000108b8c0825 */ /* 0x002fca00078e008c */
[----:B------:R-:W2:Y:S01]  /*1160*/  @P0 LDG.E.128 R120, desc[UR6][R140.64] ;  /* 0x000000068c780981 */ /* 0x000ea2000c1e1d00 */
[----:B------:R-:W-:Y:S01]  /*1170*/  VIADD R187, R147, 0x20 ;  /* 0x0000002093bb7836 */ /* 0x000fe20000000000 */
[----:B--2---:R-:W-:Y:S02]  /*1180*/  PRMT R144, R123, 0x7632, R144 ;  /* 0x000076327b907816 */ /* 0x004fe40000000090 */
[----:B------:R-:W-:Y:S02]  /*1190*/  PRMT R145, R122, 0x7632, R145 ;  /* 0x000076327a917816 */ /* 0x000fe40000000091 */
[----:B------:R-:W-:Y:S02]  /*11a0*/  PRMT R139, R121, 0x7632, R139 ;  /* 0x00007632798b7816 */ /* 0x000fe4000000008b */
[----:B------:R-:W-:Y:S01]  /*11b0*/  PRMT R146, R120, 0x7632, R146 ;  /* 0x0000763278927816 */ /* 0x000fe20000000092 */
[----:B0-----:R-:W-:Y:S06]  /*11c0*/  BRA.U !UP0, `(.L_x_237) ;  /* 0x0000000108dc7547 */ /* 0x001fec000b800000 */
        /* <DEDUP_REMOVED lines=15> */
[----:B--2---:R-:W-:-:S02]  /*12c0*/  PRMT R139, R124, 0x7632, R139 ;  /* 0x000076327c8b7816 */ /* 0x004fc4000000008b */
[C---:B------:R-:W-:Y:S02]  /*12d0*/  SHF.L.U32 R140, R125.reuse, 0x10, RZ ;  /* 0x000000107d8c7819 */ /* 0x040fe400000006ff */
[----:B------:R-:W-:Y:S01]  /*12e0*/  PRMT R125, R125, 0x7632, R125 ;  /* 0x000076327d7d7816 */ /* 0x000fe2000000007d */
[----:B------:R-:W-:Y:S01]  /*12f0*/  IMAD.U32 R141, R139, 0x10000, RZ ;  /* 0x000100008b8d7824 */ /* 0x000fe200078e00ff */
[----:B------:R-:W-:Y:S01]  /*1300*/  SHF.L.U32 R143, R124, 0x10, RZ ;  /* 0x000000107c8f7819 */ /* 0x000fe200000006ff */
[----:B0-----:R-:W-:Y:S01]  /*1310*/  @P1 FFMA.FTZ R140, R189, R184, R140 ;  /* 0x000000b8bd8c1223 */ /* 0x001fe2000001008c */
[----:B------:R-:W-:Y:S01]  /*1320*/  SHF.L.U32 R124, R126, 0x10, RZ ;  /* 0x000000107e7c7819 */ /* 0x000fe200000006ff */
[----:B-1----:R-:W-:Y:S01]  /*1330*/  @P1 FFMA.FTZ R141, R146, R183, R141 ;  /* 0x000000b7928d1223 */ /* 0x002fe2000001008d */
[----:B------:R-:W-:Y:S01]  /*1340*/  SHF.L.U32 R139, R125, 0x10, RZ ;  /* 0x000000107d8b7819 */ /* 0x000fe200000006ff */
[----:B------:R-:W-:Y:S01]  /*1350*/  @P1 IMAD.U32 R189, R122, 0x10000, RZ ;  /* 0x000100007abd1824 */ /* 0x000fe200078e00ff */
[----:B------:R-:W-:-:S02]  /*1360*/  PRMT R126, R126, 0x7632, R126 ;  /* 0x000076327e7e7816 */ /* 0x000fc4000000007e */
[C---:B------:R-:W-:Y:S01]  /*1370*/  SHF.L.U32 R125, R127.reuse, 0x10, RZ ;  /* 0x000000107f7d7819 */ /* 0x040fe200000006ff */
[----:B---3--:R-:W-:Y:S01]  /*1380*/  @P1 FFMA.FTZ R139, R142, R186, R139 ;  /* 0x000000ba8e8b1223 */ /* 0x008fe2000001008b */
[----:B------:R-:W-:Y:S02]  /*1390*/  PRMT R127, R127, 0x7632, R127 ;  /* 0x000076327f7f7816 */ /* 0x000fe4000000007f */
[----:B------:R-:W-:Y:S02]  /*13a0*/  @P1 SHF.L.U32 R184, R145, 0x10, RZ ;  /* 0x0000001091b81819 */ /* 0x000fe400000006ff */
[----:B------:R-:W-:Y:S02]  /*13b0*/  SHF.L.U32 R145, R126, 0x10, RZ ;  /* 0x000000107e917819 */ /* 0x000fe400000006ff */
[----:B------:R-:W-:Y:S01]  /*13c0*/  @P1 SHF.L.U32 R183, R144, 0x10, RZ ;  /* 0x0000001090b71819 */ /* 0x000fe200000006ff */
[----:B------:R-:W-:Y:S01]  /*13d0*/  @!P1 IMAD.MOV.U32 R144, RZ, RZ, R125 ;  /* 0x000000ffff909224 */ /* 0x000fe200078e007d */
[----:B------:R-:W-:Y:S01]  /*13e0*/  @P1 SHF.L.U32 R186, R123, 0x10, RZ ;  /* 0x000000107bba1819 */ /* 0x000fe200000006ff */
[----:B----4-:R-:W-:Y:S01]  /*13f0*/  @P1 FFMA.FTZ R145, R184, R190, R145 ;  /* 0x000000beb8911223 */ /* 0x010fe20000010091 */
[----:B------:R-:W-:-:S02]  /*1400*/  @P1 SHF.L.U32 R126, R120, 0x10, RZ ;  /* 0x00000010787e1819 */ /* 0x000fc400000006ff */
[----:B------:R-:W-:Y:S01]  /*1410*/  SHF.L.U32 R142, R127, 0x10, RZ ;  /* 0x000000107f8e7819 */ /* 0x000fe200000006ff */
        /* <DEDUP_REMOVED lines=18> */
.L_x_237:
[----:B------:R-:W0:Y:S01]  /*1540*/  @P0 LDC R143, c[0x0][0x40c] ;  /* 0x00010300ff8f0b82 */ /* 0x000e220000000800 */
[----:B------:R-:W-:Y:S01]  /*1550*/  @P0 SHF.L.U32 R124, R139, 0x10, RZ ;  /* 0x000000108b7c0819 */ /* 0x000fe200000006ff */
[----:B------:R-:W-:Y:S01]  /*1560*/  HFMA2 R139, -RZ, RZ, 0, 0 ;  /* 0x00000000ff8b7431 */ /* 0x000fe200000001ff */
[----:B------:R-:W-:Y:S02]  /*1570*/  @P0 SHF.L.U32 R146, R146, 0x10, RZ ;  /* 0x0000001092920819 */ /* 0x000fe400000006ff */
[----:B------:R-:W-:Y:S02]  /*1580*/  CS2R R140, SRZ ;  /* 0x00000000008c7805 */ /* 0x000fe4000001ff00 */
[----:B------:R-:W-:Y:S01]  /*1590*/  @P0 SHF.L.U32 R126, R145, 0x10, RZ ;  /* 0x00000010917e0819 */ /* 0x000fe200000006ff */
[----:B------:R-:W-:Y:S01]  /*15a0*/  @P0 IMAD.U32 R188, R144, 0x10000, RZ ;  /* 0x0001000090bc0824 */ /* 0x000fe200078e00ff */
[----:B------:R-:W-:Y:S01]  /*15b0*/  MOV R145, RZ ;  /* 0x000000ff00917202 */ /* 0x000fe20000000f00 */
[----:B------:R-:W1:Y:S01]  /*15c0*/  @P0 LDC R127, c[0x0][0x40c] ;  /* 0x00010300ff7f0b82 */ /* 0x000e620000000800 */
[----:B------:R-:W-:-:S07]  /*15d0*/  MOV R144, RZ ;  /* 0x000000ff00907202 */ /* 0x000fce0000000f00 */
[----:B------:R-:W2:Y:S08]  /*15e0*/  @P0 LDC R185, c[0x0][0x40c] ;  /* 0x00010300ffb90b82 */ /* 0x000eb00000000800 */
[----:B------:R-:W3:Y:S01]  /*15f0*/  @P0 LDC R125, c[0x0][0x40c] ;  /* 0x00010300ff7d0b82 */ /* 0x000ee20000000800 */
[----:B0-----:R-:W-:Y:S01]  /*1600*/  @P0 FMUL.FTZ R139, R124, R143 ;  /* 0x0000008f7c8b0220 */ /* 0x001fe20000410000 */
[----:B------:R-:W-:-:S02]  /*1610*/  @P0 SHF.L.U32 R124, R120, 0x10, RZ ;  /* 0x00000010787c0819 */ /* 0x000fc400000006ff */
[----:B------:R-:W-:-:S04]  /*1620*/  CS2R R142, SRZ ;  /* 0x00000000008e7805 */ /* 0x000fc8000001ff00 */
[----:B------:R-:W0:Y:S01]  /*1630*/  @P0 LDC R183, c[0x0][0x40c] ;  /* 0x00010300ffb70b82 */ /* 0x000e220000000800 */
[----:B-1----:R-:W-:Y:S01]  /*1640*/  @P0 FMUL.FTZ R141, R146, R127 ;  /* 0x0000007f928d0220 */ /* 0x002fe20000410000 */
[----:B------:R-:W-:Y:S01]  /*1650*/  HFMA2 R146, -RZ, RZ, 0, 0 ;  /* 0x00000000ff927431 */ /* 0x000fe200000001ff */
[----:B------:R-:W-:-:S05]  /*1660*/  @P0 SHF.L.U32 R127, R122, 0x10, RZ ;  /* 0x000000107a7f0819 */ /* 0x000fca00000006ff */
[----:B------:R-:W1:Y:S01]  /*1670*/  @P0 LDC R189, c[0x0][0x40c] ;  /* 0x00010300ffbd0b82 */ /* 0x000e620000000800 */
[----:B--2---:R-:W-:Y:S01]  /*1680*/  @P0 FMUL.FTZ R145, R126, R185 ;  /* 0x000000b97e910220 */ /* 0x004fe20000410000 */
[----:B------:R-:W-:Y:S01]  /*1690*/  @P0 SHF.L.U32 R126, R121, 0x10, RZ ;  /* 0x00000010797e0819 */ /* 0x000fe200000006ff */
[----:B------:R-:W-:-:S05]  /*16a0*/  @P0 IMAD.U32 R185, R123, 0x10000, RZ ;  /* 0x000100007bb90824 */ /* 0x000fca00078e00ff */
[----:B------:R-:W2:Y:S01]  /*16b0*/  @P0 LDC R184, c[0x0][0x40c] ;  /* 0x00010300ffb80b82 */ /* 0x000ea20000000800 */
[----:B---3--:R-:W-:Y:S01]  /*16c0*/  @P0 FMUL.FTZ R143, R124, R125 ;  /* 0x0000007d7c8f0220 */ /* 0x008fe20000410000 */
[----:B------:R-:W-:-:S04]  /*16d0*/  F2FP.BF16.F32.PACK_AB R125, RZ, R141 ;  /* 0x0000008dff7d723e */ /* 0x000fc800000010ff */
[----:B------:R-:W-:Y:S02]  /*16e0*/  F2FP.BF16.F32.PACK_AB R124, RZ, R143 ;  /* 0x0000008fff7c723e */ /* 0x000fe400000010ff */
[----:B------:R-:W3:Y:S01]  /*16f0*/  @P0 LDC R186, c[0x0][0x40c] ;  /* 0x00010300ffba0b82 */ /* 0x000ee20000000800 */
[----:B0-----:R-:W-:Y:S01]  /*1700*/  @P0 FMUL.FTZ R140, R126, R183 ;  /* 0x000000b77e8c0220 */ /* 0x001fe20000410000 */
[----:B------:R-:W-:-:S04]  /*1710*/  PRMT R124, R124, 0x5410, R125 ;  /* 0x000054107c7c7816 */ /* 0x000fc8000000007d */
[----:B------:R-:W-:Y:S01]  /*1720*/  F2FP.BF16.F32.PACK_AB R126, RZ, R140 ;  /* 0x0000008cff7e723e */ /* 0x000fe200000010ff */
[----:B-1----:R-:W-:Y:S01]  /*1730*/  @P0 FMUL.FTZ R142, R188, R189 ;  /* 0x000000bdbc8e0220 */ /* 0x002fe20000410000 */
[----:B--2---:R-:W-:Y:S01]  /*1740*/  @P0 FMUL.FTZ R146, R127, R184 ;  /* 0x000000b87f920220 */ /* 0x004fe20000410000 */
[----:B------:R-:W-:Y:S02]  /*1750*/  F2FP.BF16.F32.PACK_AB R127, RZ, R139 ;  /* 0x0000008bff7f723e */ /* 0x000fe400000010ff */
[----:B------:R-:W-:Y:S02]  /*1760*/  F2FP.BF16.F32.PACK_AB R184, RZ, R145 ;  /* 0x00000091ffb8723e */ /* 0x000fe400000010ff */
[----:B------:R-:W-:Y:S02]  /*1770*/  F2FP.BF16.F32.PACK_AB R183, RZ, R146 ;  /* 0x00000092ffb7723e */ /* 0x000fe400000010ff */
[----:B------:R-:W-:Y:S01]  /*1780*/  PRMT R125, R126, 0x5410, R127 ;  /* 0x000054107e7d7816 */ /* 0x000fe2000000007f */
[----:B---3--:R-:W-:Y:S01]  /*1790*/  @P0 FMUL.FTZ R144, R185, R186 ;  /* 0x000000bab9900220 */ /* 0x008fe20000410000 */
[----:B------:R-:W-:-:S02]  /*17a0*/  F2FP.BF16.F32.PACK_AB R186, RZ, R142 ;  /* 0x0000008effba723e */ /* 0x000fc400000010ff */
[----:B------:R-:W-:Y:S02]  /*17b0*/  PRMT R126, R183, 0x5410, R184 ;  /* 0x00005410b77e7816 */ /* 0x000fe400000000b8 */
[----:B------:R-:W-:-:S04]  /*17c0*/  F2FP.BF16.F32.PACK_AB R185, RZ, R144 ;  /* 0x00000090ffb9723e */ /* 0x000fc800000010ff */
[----:B------:R-:W-:-:S07]  /*17d0*/  PRMT R127, R185, 0x5410, R186 ;  /* 0x00005410b97f7816 */ /* 0x000fce00000000ba */
.L_x_238:
[----:B------:R-:W0:Y:S01]  /*17e0*/  @P0 LDC.64 R184, c[0x0][0x390] ;  /* 0x0000e400ffb80b82 */ /* 0x000e220000000a00 */
[----:B------:R-:W-:Y:S01]  /*17f0*/  @P0 IADD3 R183, PT, PT, R182, 0x40, RZ ;  /* 0x00000040b6b70810 */ /* 0x000fe20007ffe0ff */
[----:B------:R-:W-:-:S05]  /*1800*/  IMAD.WIDE.U32 R186, R187, 0x10, R248 ;  /* 0x00000010bbba7825 */ /* 0x000fca00078e00f8 */
[----:B------:R1:W-:Y:S01]  /*1810*/  STG.E.128 desc[UR6][R186.64], R124 ;  /* 0x0000007cba007986 */ /* 0x0003e2000c101d06 */
[----:B0-----:R-:W-:-:S05]  /*1820*/  @P0 IMAD.WIDE.U32 R184, R183, 0x10, R184 ;  /* 0x00000010b7b80825 */ /* 0x001fca00078e00b8 */
[----:B------:R-:W2:Y:S01]  /*1830*/  @P0 LDG.E.128 R120, desc[UR6][R184.64] ;  /* 0x00000006b8780981 */ /* 0x000ea2000c1e1d00 */
[----:B------:R-:W-:Y:S02]  /*1840*/  IADD3 R195, PT, PT, R147, 0x40, RZ ;  /* 0x0000004093c37810 */ /* 0x000fe40007ffe0ff */
        /* <DEDUP_REMOVED lines=27> */
[----:B------:R-:W-:Y:S02]  /*1a00*/  SHF.L.U32 R124, R126, 0x10, RZ ;  /* 0x000000107e7c7819 */ /* 0x000fe400000006ff */
[----:B------:R-:W-:Y:S01]  /*1a10*/  SHF.L.U32 R183, R125, 0x10, RZ ;  /* 0x000000107db77819 */ /* 0x000fe200000006ff */
[----:B-1----:R-:W-:Y:S01]  /*1a20*/  @P1 FFMA.FTZ R185, R190, R191, R185 ;  /* 0x000000bfbeb91223 */ /* 0x002fe200000100b9 */
[----:B------:R-:W-:Y:S02]  /*1a30*/  PRMT R126, R126, 0x7632, R126 ;  /* 0x000076327e7e7816 */ /* 0x000fe4000000007e */
[C---:B------:R-:W-:Y:S01]  /*1a40*/  SHF.L.U32 R125, R127.reuse, 0x10, RZ ;  /* 0x000000107f7d7819 */ /* 0x040fe200000006ff */
[----:B---3--:R-:W-:Y:S01]  /*1a50*/  @P1 FFMA.FTZ R183, R186, R194, R183 ;  /* 0x000000c2bab71223 */ /* 0x008fe200000100b7 */
[----:B------:R-:W-:-:S02]  /*1a60*/  PRMT R127, R127, 0x7632, R127 ;  /* 0x000076327f7f7816 */ /* 0x000fc4000000007f */
[----:B------:R-:W-:Y:S02]  /*1a70*/  SHF.L.U32 R189, R126, 0x10, RZ ;  /* 0x000000107ebd7819 */ /* 0x000fe400000006ff */
[----:B------:R-:W-:Y:S01]  /*1a80*/  @P1 SHF.L.U32 R191, R188, 0x10, RZ ;  /* 0x00000010bcbf1819 */ /* 0x000fe200000006ff */
[----:B------:R-:W-:Y:S01]  /*1a90*/  IMAD.U32 R186, R127, 0x10000, RZ ;  /* 0x000100007fba7824 */ /* 0x000fe200078e00ff */
[----:B------:R-:W-:Y:S01]  /*1aa0*/  @P1 SHF.L.U32 R197, R122, 0x10, RZ ;  /* 0x000000107ac51819 */ /* 0x000fe200000006ff */
[----:B----4-:R-:W-:Y:S01]  /*1ab0*/  @P1 FFMA.FTZ R189, R192, R198, R189 ;  /* 0x000000c6c0bd1223 */ /* 0x010fe200000100bd */
[----:B------:R-:W-:Y:S01]  /*1ac0*/  @P1 SHF.L.U32 R194, R123, 0x10, RZ ;  /* 0x000000107bc21819 */ /* 0x000fe200000006ff */
[----:B------:R-:W-:Y:S01]  /*1ad0*/  @P1 FFMA.FTZ R186, R191, R200, R186 ;  /* 0x000000c8bfba1223 */ /* 0x000fe200000100ba */
[----:B------:R-:W-:Y:S02]  /*1ae0*/  @P1 SHF.L.U32 R126, R120, 0x10, RZ ;  /* 0x00000010787e1819 */ /* 0x000fe400000006ff */
[----:B------:R-:W-:Y:S01]  /*1af0*/  @!P1 MOV R190, R124 ;  /* 0x0000007c00be9202 */ /* 0x000fe20000000f00 */
[----:B------:R-:W-:Y:S01]  /*1b00*/  @P1 FFMA.FTZ R190, R197, R196, R124 ;  /* 0x000000c4c5be1223 */ /* 0x000fe2000001007c */
[----:B------:R-:W-:Y:S01]  /*1b10*/  @!P1 MOV R188, R125 ;  /* 0x0000007d00bc9202 */ /* 0x000fe20000000f00 */
[----:B------:R-:W-:Y:S01]  /*1b20*/  @P1 FFMA.FTZ R188, R194, R199, R125 ;  /* 0x000000c7c2bc1223 */ /* 0x000fe2000001007d */
[----:B------:R-:W-:Y:S01]  /*1b30*/  @P1 FFMA.FTZ R187, R126, R193, R187 ;  /* 0x000000c17ebb1223 */ /* 0x000fe200000100bb */
[----:B------:R-:W-:-:S02]  /*1b40*/  F2FP.BF16.F32.PACK_AB R125, RZ, R184 ;  /* 0x000000b8ff7d723e */ /* 0x000fc400000010ff */
[----:B------:R-:W-:Y:S02]  /*1b50*/  F2FP.BF16.F32.PACK_AB R126, RZ, R183 ;  /* 0x000000b7ff7e723e */ /* 0x000fe400000010ff */
[----:B------:R-:W-:Y:S02]  /*1b60*/  F2FP.BF16.F32.PACK_AB R191, RZ, R185 ;  /* 0x000000b9ffbf723e */ /* 0x000fe400000010ff */
[----:B------:R-:W-:Y:S02]  /*1b70*/  F2FP.BF16.F32.PACK_AB R192, RZ, R190 ;  /* 0x000000beffc0723e */ /* 0x000fe400000010ff */
[----:B------:R-:W-:Y:S02]  /*1b80*/  F2FP.BF16.F32.PACK_AB R193, RZ, R189 ;  /* 0x000000bdffc1723e */ /* 0x000fe400000010ff */
[----:B------:R-:W-:Y:S02]  /*1b90*/  F2FP.BF16.F32.PACK_AB R194, RZ, R188 ;  /* 0x000000bcffc2723e */ /* 0x000fe400000010ff */
[----:B------:R-:W-:-:S02]  /*1ba0*/  F2FP.BF16.F32.PACK_AB R124, RZ, R187 ;  /* 0x000000bbff7c723e */ /* 0x000fc400000010ff */
[----:B------:R-:W-:Y:S02]  /*1bb0*/  F2FP.BF16.F32.PACK_AB R127, RZ, R186 ;  /* 0x000000baff7f723e */ /* 0x000fe400000010ff */
[----:B------:R-:W-:Y:S02]  /*1bc0*/  PRMT R125, R125, 0x5410, R126 ;  /* 0x000054107d7d7816 */ /* 0x000fe4000000007e */
[----:B------:R-:W-:Y:S02]  /*1bd0*/  PRMT R126, R192, 0x5410, R193 ;  /* 0x00005410c07e7816 */ /* 0x000fe400000000c1 */
[----:B------:R-:W-:Y:S02]  /*1be0*/  PRMT R124, R124, 0x5410, R191 ;  /* 0x000054107c7c7816 */ /* 0x000fe400000000bf */
[----:B------:R-:W-:Y:S01]  /*1bf0*/  PRMT R127, R194, 0x5410, R127 ;  /* 0x00005410c27f7816 */ /* 0x000fe2000000007f */
[----:B------:R-:W-:Y:S06]  /*1c00*/  BRA `(.L_x_240) ;  /* 0x0000000000a87947 */ /* 0x000fec0003800000 */
.L_x_239:
[----:B------:R-:W0:Y:S01]  /*1c10*/  @P0 LDC R187, c[0x0][0x40c] ;  /* 0x00010300ffbb0b82 */ /* 0x000e220000000800 */
[----:B------:R-:W-:Y:S01]  /*1c20*/  @P0 SHF.L.U32 R126, R189, 0x10, RZ ;  /* 0x00000010bd7e0819 */ /* 0x000fe200000006ff */
[----:B------:R-:W-:Y:S01]  /*1c30*/  HFMA2 R189, -RZ, RZ, 0, 0 ;  /* 0x00000000ffbd7431 */ /* 0x000fe200000001ff */
[----:B------:R-:W-:Y:S01]  /*1c40*/  @P0 SHF.L.U32 R124, R183, 0x10, RZ ;  /* 0x00000010b77c0819 */ /* 0x000fe200000006ff */
[----:B------:R-:W-:Y:S01]  /*1c50*/  IMAD.MOV.U32 R183, RZ, RZ, RZ ;  /* 0x000000ffffb77224 */ /* 0x000fe200078e00ff */
[----:B------:R-:W-:Y:S02]  /*1c60*/  @P0 SHF.L.U32 R190, R190, 0x10, RZ ;  /* 0x00000010bebe0819 */ /* 0x000fe400000006ff */
[----:B------:R-:W-:Y:S02]  /*1c70*/  CS2R R184, SRZ ;  /* 0x0000000000b87805 */ /* 0x000fe4000001ff00 */
[----:B------:R-:W-:Y:S01]  /*1c80*/  @P0 SHF.L.U32 R196, R188, 0x10, RZ ;  /* 0x00000010bcc40819 */ /* 0x000fe200000006ff */
[----:B------:R-:W1:Y:S01]  /*1c90*/  @P0 LDC R193, c[0x0][0x40c] ;  /* 0x00010300ffc10b82 */ /* 0x000e620000000800 */
[----:B------:R-:W-:-:S07]  /*1ca0*/  HFMA2 R188, -RZ, RZ, 0, 0 ;  /* 0x00000000ffbc7431 */ /* 0x000fce00000001ff */
[----:B------:R-:W2:Y:S08]  /*1cb0*/  @P0 LDC R127, c[0x0][0x40c] ;  /* 0x00010300ff7f0b82 */ /* 0x000eb00000000800 */
[----:B------:R-:W3:Y:S01]  /*1cc0*/  @P0 LDC R125, c[0x0][0x40c] ;  /* 0x00010300ff7d0b82 */ /* 0x000ee20000000800 */
[----:B0-----:R-:W-:Y:S01]  /*1cd0*/  @P0 FMUL.FTZ R183, R124, R187 ;  /* 0x000000bb7cb70220 */ /* 0x001fe20000410000 */
[----:B------:R-:W-:-:S02]  /*1ce0*/  @P0 SHF.L.U32 R124, R120, 0x10, RZ ;  /* 0x00000010787c0819 */ /* 0x000fc400000006ff */
[----:B------:R-:W-:-:S04]  /*1cf0*/  CS2R R186, SRZ ;  /* 0x0000000000ba7805 */ /* 0x000fc8000001ff00 */
[----:B------:R-:W0:Y:S01]  /*1d00*/  @P0 LDC R191, c[0x0][0x40c] ;  /* 0x00010300ffbf0b82 */ /* 0x000e220000000800 */
[----:B-1----:R-:W-:Y:S01]  /*1d10*/  @P0 FMUL.FTZ R189, R126, R193 ;  /* 0x000000c17ebd0220 */ /* 0x002fe20000410000 */
[----:B------:R-:W-:Y:S02]  /*1d20*/  @P0 SHF.L.U32 R126, R121, 0x10, RZ ;  /* 0x00000010797e0819 */ /* 0x000fe400000006ff */
[----:B------:R-:W-:-:S04]  /*1d30*/  @P0 SHF.L.U32 R193, R123, 0x10, RZ ;  /* 0x000000107bc10819 */ /* 0x000fc800000006ff */
[----:B------:R-:W1:Y:S01]  /*1d40*/  @P0 LDC R197, c[0x0][0x40c] ;  /* 0x00010300ffc50b82 */ /* 0x000e620000000800 */
[----:B--2---:R-:W-:Y:S01]  /*1d50*/  @P0 FMUL.FTZ R185, R190, R127 ;  /* 0x0000007fbeb90220 */ /* 0x004fe20000410000 */
[----:B------:R-:W-:Y:S01]  /*1d60*/  @P0 IMAD.U32 R127, R122, 0x10000, RZ ;  /* 0x000100007a7f0824 */ /* 0x000fe200078e00ff */
[----:B------:R-:W-:-:S05]  /*1d70*/  MOV R190, RZ ;  /* 0x000000ff00be7202 */ /* 0x000fca0000000f00 */
        /* <DEDUP_REMOVED lines=19> */
.L_x_240:
        /* <DEDUP_REMOVED lines=17> */
[----:B------:R-:W-:Y:S01]  /*1fc0*/  @P1 IMAD.U32 R194, R191, 0x10000, RZ ;  /* 0x00010000bfc21824 */ /* 0x000fe200078e00ff */
[----:B------:R-:W-:Y:S02]  /*1fd0*/  @P1 SHF.L.U32 R205, R121, 0x10, RZ ;  /* 0x0000001079cd1819 */ /* 0x000fe400000006ff */
[----:B------:R-:W-:-:S04]  /*1fe0*/  @P1 SHF.L.U32 R198, R198, 0x10, RZ ;  /* 0x00000010c6c61819 */ /* 0x000fc800000006ff */
[----:B------:R-:W1:Y:S08]  /*1ff0*/  @P1 LDC R199, c[0x0][0x40c] ;  /* 0x00010300ffc71b82 */ /* 0x000e700000000800 */
[----:B------:R-:W3:Y:S08]  /*2000*/  @P1 LDC R202, c[0x0][0x40c] ;  /* 0x00010300ffca1b82 */ /* 0x000ef00000000800 */
[----:B------:R-:W4:Y:S08]  /*2010*/  @P1 LDC R204, c[0x0][0x40c] ;  /* 0x00010300ffcc1b82 */ /* 0x000f300000000800 */
[----:B------:R-:W4:Y:S08]  /*2020*/  @P1 LDC R206, c[0x0][0x40c] ;  /* 0x00010300ffce1b82 */ /* 0x000f300000000800 */
[----:B------:R-:W4:Y:S08]  /*2030*/  @P1 LDC R207, c[0x0][0x40c] ;  /* 0x00010300ffcf1b82 */ /* 0x000f300000000800 */
[----:B------:R-:W4:Y:S08]  /*2040*/  @P1 LDC R201, c[0x0][0x40c] ;  /* 0x00010300ffc91b82 */ /* 0x000f300000000800 */
[----:B------:R-:W4:Y:S01]  /*2050*/  @P1 LDC R208, c[0x0][0x40c] ;  /* 0x00010300ffd01b82 */ /* 0x000f220000000800 */
[----:B--2---:R-:W-:-:S02]  /*2060*/  SHF.L.U32 R192, R125, 0x10, RZ ;  /* 0x000000107dc07819 */ /* 0x004fc400000006ff */
[C---:B------:R-:W-:Y:S02]  /*2070*/  PRMT R191, R124.reuse, 0x7632, R191 ;  /* 0x000076327cbf7816 */ /* 0x040fe400000000bf */
[----:B------:R-:W-:Y:S01]  /*2080*/  PRMT R125, R125, 0x7632, R125 ;  /* 0x000076327d7d7816 */ /* 0x000fe2000000007d */
[----:B0-----:R-:W-:Y:S01]  /*2090*/  @P1 FFMA.FTZ R192, R205, R200, R192 ;  /* 0x000000c8cdc01223 */ /* 0x001fe200000100c0 */
[----:B------:R-:W-:Y:S02]  /*20a0*/  SHF.L.U32 R195, R124, 0x10, RZ ;  /* 0x000000107cc37819 */ /* 0x000fe400000006ff */
[----:B------:R-:W-:Y:S01]  /*20b0*/  SHF.L.U32 R193, R191, 0x10, RZ ;  /* 0x00000010bfc17819 */ /* 0x000fe200000006ff */
[----:B------:R-:W-:Y:S01]  /*20c0*/  IMAD.U32 R191, R125, 0x10000, RZ ;  /* 0x000100007dbf7824 */ /* 0x000fe200078e00ff */
[C---:B------:R-:W-:Y:S02]  /*20d0*/  SHF.L.U32 R124, R126.reuse, 0x10, RZ ;  /* 0x000000107e7c7819 */ /* 0x040fe400000006ff */
[----:B------:R-:W-:Y:S01]  /*20e0*/  PRMT R126, R126, 0x7632, R126 ;  /* 0x000076327e7e7816 */ /* 0x000fe2000000007e */
[----:B-1----:R-:W-:Y:S01]  /*20f0*/  @P1 FFMA.FTZ R193, R198, R199, R193 ;  /* 0x000000c7c6c11223 */ /* 0x002fe200000100c1 */
[C---:B------:R-:W-:Y:S01]  /*2100*/  SHF.L.U32 R125, R127.reuse, 0x10, RZ ;  /* 0x000000107f7d7819 */ /* 0x040fe200000006ff */
[----:B---3--:R-:W-:Y:S01]  /*2110*/  @P1 FFMA.FTZ R191, R194, R202, R191 ;  /* 0x000000cac2bf1223 */ /* 0x008fe200000100bf */
[----:B------:R-:W-:-:S02]  /*2120*/  PRMT R127, R127, 0x7632, R127 ;  /* 0x000076327f7f7816 */ /* 0x000fc4000000007f */
[----:B------:R-:W-:Y:S01]  /*2130*/  @P1 SHF.L.U32 R200, R197, 0x10, RZ ;  /* 0x00000010c5c81819 */ /* 0x000fe200000006ff */
[----:B------:R-:W-:Y:S01]  /*2140*/  IMAD.U32 R197, R126, 0x10000, RZ ;  /* 0x000100007ec57824 */ /* 0x000fe200078e00ff */
[----:B------:R-:W-:Y:S02]  /*2150*/  @P1 SHF.L.U32 R199, R196, 0x10, RZ ;  /* 0x00000010c4c71819 */ /* 0x000fe400000006ff */
[----:B------:R-:W-:Y:S01]  /*2160*/  @P1 SHF.L.U32 R205, R122, 0x10, RZ ;  /* 0x000000107acd1819 */ /* 0x000fe200000006ff */
[----:B----4-:R-:W-:Y:S01]  /*2170*/  @P1 FFMA.FTZ R197, R200, R206, R197 ;  /* 0x000000cec8c51223 */ /* 0x010fe200000100c5 */
[----:B------:R-:W-:Y:S02]  /*2180*/  @P1 SHF.L.U32 R202, R123, 0x10, RZ ;  /* 0x000000107bca1819 */ /* 0x000fe400000006ff */
[----:B------:R-:W-:Y:S02]  /*2190*/  @P1 SHF.L.U32 R126, R120, 0x10, RZ ;  /* 0x00000010787e1819 */ /* 0x000fe400000006ff */
[----:B------:R-:W-:-:S02]  /*21a0*/  SHF.L.U32 R194, R127, 0x10, RZ ;  /* 0x000000107fc27819 */ /* 0x000fc400000006ff */
        /* <DEDUP_REMOVED lines=19> */
.L_x_241:
[----:B------:R-:W0:Y:S01]  /*22e0*/  @P0 LDC R195, c[0x0][0x40c] ;  /* 0x00010300ffc30b82 */ /* 0x000e220000000800 */
[----:B------:R-:W-:Y:S02]  /*22f0*/  @P0 IMAD.U32 R124, R191, 0x10000, RZ ;  /* 0x00010000bf7c0824 */ /* 0x000fe400078e00ff */
[----:B------:R-:W-:Y:S01]  /*2300*/  HFMA2 R191, -RZ, RZ, 0, 0 ;  /* 0x00000000ffbf7431 */ /* 0x000fe200000001ff */
[----:B------:R-:W-:Y:S02]  /*2310*/  @P0 SHF.L.U32 R198, R198, 0x10, RZ ;  /* 0x00000010c6c60819 */ /* 0x000fe400000006ff */
[----:B------:R-:W-:Y:S02]  /*2320*/  CS2R R192, SRZ ;  /* 0x0000000000c07805 */ /* 0x000fe4000001ff00 */
[----:B------:R-:W-:Y:S02]  /*2330*/  @P0 SHF.L.U32 R126, R197, 0x10, RZ ;  /* 0x00000010c57e0819 */ /* 0x000fe400000006ff */
[----:B------:R-:W-:Y:S01]  /*2340*/  MOV R197, RZ ;  /* 0x000000ff00c57202 */ /* 0x000fe20000000f00 */
[----:B------:R-:W1:Y:S01]  /*2350*/  @P0 LDC R127, c[0x0][0x40c] ;  /* 0x00010300ff7f0b82 */ /* 0x000e620000000800 */
[----:B------:R-:W-:-:S02]  /*2360*/  @P0 SHF.L.U32 R204, R196, 0x10, RZ ;  /* 0x00000010c4cc0819 */ /* 0x000fc400000006ff */
[----:B------:R-:W-:-:S05]  /*2370*/  MOV R196, RZ ;  /* 0x000000ff00c47202 */ /* 0x000fca0000000f00 */
        /* <DEDUP_REMOVED lines=11> */
[----:B------:R-:W-:Y:S01]  /*2430*/  @P0 IMAD.U32 R126, R121, 0x10000, RZ ;  /* 0x00010000797e0824 */ /* 0x000fe200078e00ff */
[----:B------:R-:W-:-:S05]  /*2440*/  @P0 SHF.L.U32 R201, R123, 0x10, RZ ;  /* 0x000000107bc90819 */ /* 0x000fca00000006ff */
        /* <DEDUP_REMOVED lines=19> */
.L_x_242:
[----:B------:R-:W0:Y:S01]  /*2580*/  @P0 LDC.64 R200, c[0x0][0x390] ;  /* 0x0000e400ffc80b82 */ /* 0x000e220000000a00 */
[----:B------:R-:W-:Y:S01]  /*2590*/  @P0 IADD3 R199, PT, PT, R182, 0x80, RZ ;  /* 0x00000080b6c70810 */ /* 0x000fe20007ffe0ff */
[----:B------:R-:W-:-:S05]  /*25a0*/  IMAD.WIDE.U32 R202, R203, 0x10, R248 ;  /* 0x00000010cbca7825 */ /* 0x000fca00078e00f8 */
[----:B------:R1:W-:Y:S01]  /*25b0*/  STG.E.128 desc[UR6][R202.64], R124 ;  /* 0x0000007cca007986 */ /* 0x0003e2000c101d06 */
[----:B0-----:R-:W-:-:S05]  /*25c0*/  @P0 IMAD.WIDE.U32 R200, R199, 0x10, R200 ;  /* 0x00000010c7c80825 */ /* 0x001fca00078e00c8 */
[----:B------:R-:W2:Y:S01]  /*25d0*/  @P0 LDG.E.128 R120, desc[UR6][R200.64] ;  /* 0x00000006c8780981 */ /* 0x000ea2000c1e1d00 */
[----:B------:R-:W-:Y:S01]  /*25e0*/  VIADD R211, R147, 0x80 ;  /* 0x0000008093d37836 */ /* 0x000fe20000000000 */
        /* <DEDUP_REMOVED lines=60> */
.L_x_243:
        /* <DEDUP_REMOVED lines=42> */
.L_x_244:
        /* <DEDUP_REMOVED lines=67> */
.L_x_245:
        /* <DEDUP_REMOVED lines=42> */
.L_x_246:
[----:B------:R-:W0:Y:S01]  /*3320*/  @P0 LDC.64 R216, c[0x0][0x390] ;  /* 0x0000e400ffd80b82 */ /* 0x000e220000000a00 */
[----:B------:R-:W-:Y:S01]  /*3330*/  @P0 IADD3 R215, PT, PT, R182, 0xc0, RZ ;  /* 0x000000c0b6d70810 */ /* 0x000fe20007ffe0ff */
[----:B------:R-:W-:-:S05]  /*3340*/  IMAD.WIDE.U32 R218, R219, 0x10, R248 ;  /* 0x00000010dbda7825 */ /* 0x000fca00078e00f8 */
[----:B------:R1:W-:Y:S01]  /*3350*/  STG.E.128 desc[UR6][R218.64], R124 ;  /* 0x0000007cda007986 */ /* 0x0003e2000c101d06 */
[----:B0-----:R-:W-:-:S05]  /*3360*/  @P0 IMAD.WIDE.U32 R216, R215, 0x10, R216 ;  /* 0x00000010d7d80825 */ /* 0x001fca00078e00d8 */
[----:B------:R-:W2:Y:S02]  /*3370*/  @P0 LDG.E.128 R120, desc[UR6][R216.64] ;  /* 0x00000006d8780981 */ /* 0x000ea4000c1e1d00 */
[----:B--2---:R-:W-:Y:S02]  /*3380*/  PRMT R215, R121, 0x7632, R215 ;  /* 0x0000763279d77816 */ /* 0x004fe400000000d7 */
[----:B------:R-:W-:Y:S01]  /*3390*/  PRMT R220, R120, 0x7632, R220 ;  /* 0x0000763278dc7816 */ /* 0x000fe200000000dc */
[----:B-1----:R-:W-:Y:S06]  /*33a0*/  BRA.U !UP0, `(.L_x_247) ;  /* 0x0000000108e87547 */ /* 0x002fec000b800000 */
[----:B------:R-:W0:Y:S01]  /*33b0*/  LDC.64 R124, c[0x0][0x3a0] ;  /* 0x0000e800ff7c7b82 */ /* 0x000e220000000a00 */
[----:B------:R-:W-:-:S05]  /*33c0*/  IADD3 R127, PT, PT, R147, 0xc0, RZ ;  /* 0x000000c0937f7810 */ /* 0x000fca0007ffe0ff */
[----:B0-----:R-:W-:-:S06]  /*33d0*/  IMAD.WIDE.U32 R124, R127, 0x10, R124 ;  /* 0x000000107f7c7825 */ /* 0x001fcc00078e007c */
[----:B------:R-:W2:Y:S01]  /*33e0*/  LDG.E.128 R124, desc[UR6][R124.64] ;  /* 0x000000067c7c7981 */ /* 0x000ea2000c1e1d00 */
[----:B------:R-:W-:-:S13]  /*33f0*/  ISETP.GT.AND P1, PT, R133, RZ, PT ;  /* 0x000000ff8500720c */ /* 0x000fda0003f24270 */
[----:B------:R-:W0:Y:S01]  /*3400*/  @P1 LDC R217, c[0x0][0x40c] ;  /* 0x00010300ffd91b82 */ /* 0x000e220000000800 */
[----:B------:R-:W-:Y:S02]  /*3410*/  @P1 PRMT R216, R120, 0x7632, R216 ;  /* 0x0000763278d81816 */ /* 0x000fe400000000d8 */
[----:B------:R-:W-:Y:S02]  /*3420*/  @P1 SHF.L.U32 R219, R121, 0x10, RZ ;  /* 0x0000001079db1819 */ /* 0x000fe400000006ff */
[----:B------:R-:W-:Y:S01]  /*3430*/  @P1 SHF.L.U32 R227, R122, 0x10, RZ ;  /* 0x000000107ae31819 */ /* 0x000fe200000006ff */
[----:B------:R-:W-:Y:S02]  /*3440*/  @P1 IMAD.U32 R216, R216, 0x10000, RZ ;  /* 0x00010000d8d81824 */ /* 0x000fe400078e00ff */
        /* <DEDUP_REMOVED lines=8> */
[----:B------:R-:W-:Y:S02]  /*34d0*/  SHF.L.U32 R218, R125, 0x10, RZ ;  /* 0x000000107dda7819 */ /* 0x000fe400000006ff */
[----:B------:R-:W-:Y:S02]  /*34e0*/  SHF.L.U32 R215, R215, 0x10, RZ ;  /* 0x00000010d7d77819 */ /* 0x000fe400000006ff */
[----:B------:R-:W-:Y:S01]  /*34f0*/  SHF.L.U32 R220, R124, 0x10, RZ ;  /* 0x000000107cdc7819 */ /* 0x000fe200000006ff */
[----:B-1----:R-:W-:Y:S01]  /*3500*/  @P1 FFMA.FTZ R218, R219, R223, R218 ;  /* 0x000000dfdbda1223 */ /* 0x002fe200000100da */
[----:B------:R-:W-:Y:S01]  /*3510*/  @P1 PRMT R124, R122, 0x7632, R124 ;  /* 0x000076327a7c1816 */ /* 0x000fe2000000007c */
[----:B0-----:R-:W-:Y:S01]  /*3520*/  @P1 FFMA.FTZ R215, R216, R217, R215 ;  /* 0x000000d9d8d71223 */ /* 0x001fe200000100d7 */
[----:B------:R-:W-:Y:S02]  /*3530*/  @P1 PRMT R217, R121, 0x7632, R217 ;  /* 0x0000763279d91816 */ /* 0x000fe400000000d9 */
[----:B------:R-:W-:Y:S01]  /*3540*/  PRMT R216, R125, 0x7632, R216 ;  /* 0x000076327dd87816 */ /* 0x000fe200000000d8 */
[----:B------:R-:W-:Y:S01]  /*3550*/  @P1 IMAD.U32 R125, R124, 0x10000, RZ ;  /* 0x000100007c7d1824 */ /* 0x000fe200078e00ff */
[----:B------:R-:W-:-:S02]  /*3560*/  @P1 SHF.L.U32 R222, R217, 0x10, RZ ;  /* 0x00000010d9de1819 */ /* 0x000fc400000006ff */
[----:B------:R-:W-:Y:S01]  /*3570*/  SHF.L.U32 R221, R127, 0x10, RZ ;  /* 0x000000107fdd7819 */ /* 0x000fe200000006ff */
[----:B------:R-:W-:Y:S01]  /*3580*/  IMAD.U32 R217, R216, 0x10000, RZ ;  /* 0x00010000d8d97824 */ /* 0x000fe200078e00ff */
[----:B------:R-:W-:Y:S02]  /*3590*/  SHF.L.U32 R216, R126, 0x10, RZ ;  /* 0x000000107ed87819 */ /* 0x000fe400000006ff */
[----:B------:R-:W-:Y:S01]  /*35a0*/  @P1 PRMT R219, R123, 0x7632, R219 ;  /* 0x000076327bdb1816 */ /* 0x000fe200000000db */
[----:B---3--:R-:W-:Y:S01]  /*35b0*/  @P1 FFMA.FTZ R217, R222, R225, R217 ;  /* 0x000000e1ded91223 */ /* 0x008fe200000100d9 */
[----:B------:R-:W-:Y:S01]  /*35c0*/  PRMT R126, R126, 0x7632, R126 ;  /* 0x000076327e7e7816 */ /* 0x000fe2000000007e */
[----:B----4-:R-:W-:Y:S01]  /*35d0*/  @P1 FFMA.FTZ R216, R227, R226, R216 ;  /* 0x000000e2e3d81223 */ /* 0x010fe200000100d8 */
[----:B------:R-:W-:Y:S02]  /*35e0*/  PRMT R127, R127, 0x7632, R127 ;  /* 0x000076327f7f7816 */ /* 0x000fe4000000007f */
[----:B------:R-:W-:-:S02]  /*35f0*/  @P1 SHF.L.U32 R124, R219, 0x10, RZ ;  /* 0x00000010db7c1819 */ /* 0x000fc400000006ff */
[----:B------:R-:W-:Y:S02]  /*3600*/  @P1 SHF.L.U32 R226, R123, 0x10, RZ ;  /* 0x000000107be21819 */ /* 0x000fe400000006ff */
[----:B------:R-:W-:Y:S02]  /*3610*/  @P1 SHF.L.U32 R223, R120, 0x10, RZ ;  /* 0x0000001078df1819 */ /* 0x000fe400000006ff */
[----:B------:R-:W-:Y:S01]  /*3620*/  SHF.L.U32 R222, R126, 0x10, RZ ;  /* 0x000000107ede7819 */ /* 0x000fe200000006ff */
[----:B------:R-:W-:Y:S01]  /*3630*/  @P1 FFMA.FTZ R221, R226, R229, R221 ;  /* 0x000000e5e2dd1223 */ /* 0x000fe200000100dd */
[----:B------:R-:W-:Y:S01]  /*3640*/  SHF.L.U32 R219, R127, 0x10, RZ ;  /* 0x000000107fdb7819 */ /* 0x000fe200000006ff */
[----:B------:R-:W-:Y:S01]  /*3650*/  @P1 FFMA.FTZ R220, R223, R224, R220 ;  /* 0x000000e0dfdc1223 */ /* 0x000fe200000100dc */
[----:B------:R-:W-:Y:S01]  /*3660*/  F2FP.BF16.F32.PACK_AB R126, RZ, R217 ;  /* 0x000000d9ff7e723e */ /* 0x000fe200000010ff */
[----:B------:R-:W-:Y:S01]  /*3670*/  @P1 FFMA.FTZ R222, R125, R228, R222 ;  /* 0x000000e47dde1223 */ /* 0x000fe200000100de */
[----:B------:R-:W-:Y:S01]  /*3680*/  F2FP.BF16.F32.PACK_AB R125, RZ, R218 ;  /* 0x000000daff7d723e */ /* 0x000fe200000010ff */
[----:B------:R-:W-:Y:S01]  /*3690*/  @P1 FFMA.FTZ R219, R124, R230, R219 ;  /* 0x000000e67cdb1223 */ /* 0x000fe200000100db */
        /* <DEDUP_REMOVED lines=11> */
.L_x_247:
[----:B------:R-:W0:Y:S01]  /*3750*/  @P0 LDC R219, c[0x0][0x40c] ;  /* 0x00010300ffdb0b82 */ /* 0x000e220000000800 */
[----:B------:R-:W-:Y:S01]  /*3760*/  @P0 PRMT R125, R122, 0x7632, R125 ;  /* 0x000076327a7d0816 */ /* 0x000fe2000000007d */
[----:B------:R-:W-:Y:S01]  /*3770*/  HFMA2 R222, -RZ, RZ, 0, 0 ;  /* 0x00000000ffde7431 */ /* 0x000fe200000001ff */
[----:B------:R-:W-:Y:S01]  /*3780*/  @P0 SHF.L.U32 R124, R215, 0x10, RZ ;  /* 0x00000010d77c0819 */ /* 0x000fe200000006ff */
[----:B------:R-:W-:Y:S01]  /*3790*/  IMAD.MOV.U32 R217, RZ, RZ, RZ ;  /* 0x000000ffffd97224 */ /* 0x000fe200078e00ff */
[----:B------:R-:W-:Y:S02]  /*37a0*/  @P0 SHF.L.U32 R125, R125, 0x10, RZ ;  /* 0x000000107d7d0819 */ /* 0x000fe400000006ff */
[----:B------:R-:W-:Y:S01]  /*37b0*/  @P0 SHF.L.U32 R220, R220, 0x10, RZ ;  /* 0x00000010dcdc0819 */ /* 0x000fe200000006ff */
[----:B------:R-:W1:Y:S01]  /*37c0*/  @P0 LDC R216, c[0x0][0x40c] ;  /* 0x00010300ffd80b82 */ /* 0x000e620000000800 */
[----:B------:R-:W-:Y:S02]  /*37d0*/  MOV R215, RZ ;  /* 0x000000ff00d77202 */ /* 0x000fe40000000f00 */
[----:B------:R-:W-:-:S02]  /*37e0*/  @P0 SHF.L.U32 R223, R122, 0x10, RZ ;  /* 0x000000107adf0819 */ /* 0x000fc400000006ff */
[----:B------:R-:W-:-:S03]  /*37f0*/  @P0 SHF.L.U32 R225, R123, 0x10, RZ ;  /* 0x000000107be10819 */ /* 0x000fc600000006ff */
[----:B------:R-:W2:Y:S08]  /*3800*/  @P0 LDC R127, c[0x0][0x40c] ;  /* 0x00010300ff7f0b82 */ /* 0x000eb00000000800 */
[----:B------:R-:W3:Y:S01]  /*3810*/  @P0 LDC R126, c[0x0][0x40c] ;  /* 0x00010300ff7e0b82 */ /* 0x000ee20000000800 */
[----:B0-----:R-:W-:Y:S01]  /*3820*/  @P0 FMUL.FTZ R217, R124, R219 ;  /* 0x000000db7cd90220 */ /* 0x001fe20000410000 */
[----:B------:R-:W-:-:S02]  /*3830*/  @P0 PRMT R124, R123, 0x7632, R124 ;  /* 0x000076327b7c0816 */ /* 0x000fc4000000007c */
[----:B------:R-:W-:Y:S02]  /*3840*/  CS2R R218, SRZ ;  /* 0x0000000000da7805 */ /* 0x000fe4000001ff00 */
[----:B------:R-:W-:Y:S02]  /*3850*/  @P0 SHF.L.U32 R124, R124, 0x10, RZ ;  /* 0x000000107c7c0819 */ /* 0x000fe400000006ff */
[----:B------:R-:W0:Y:S01]  /*3860*/  @P0 LDC R224, c[0x0][0x40c] ;  /* 0x00010300ffe00b82 */ /* 0x000e220000000800 */
[----:B-1----:R-:W-:Y:S01]  /*3870*/  @P0 FMUL.FTZ R222, R125, R216 ;  /* 0x000000d87dde0220 */ /* 0x002fe20000410000 */
[----:B------:R-:W-:Y:S01]  /*3880*/  @P0 SHF.L.U32 R125, R120, 0x10, RZ ;  /* 0x00000010787d0819 */ /* 0x000fe200000006ff */
[----:B------:R-:W-:-:S05]  /*3890*/  IMAD.MOV.U32 R216, RZ, RZ, RZ ;  /* 0x000000ffffd87224 */ /* 0x000fca00078e00ff */
[----:B------:R-:W1:Y:S01]  /*38a0*/  @P0 LDC R227, c[0x0][0x40c] ;  /* 0x00010300ffe30b82 */ /* 0x000e620000000800 */
[----:B--2---:R-:W-:Y:S01]  /*38b0*/  @P0 FMUL.FTZ R215, R220, R127 ;  /* 0x0000007fdcd70220 */ /* 0x004fe20000410000 */
[----:B------:R-:W-:Y:S02]  /*38c0*/  @P0 SHF.L.U32 R127, R121, 0x10, RZ ;  /* 0x00000010797f0819 */ /* 0x000fe400000006ff */
[----:B------:R-:W-:-:S04]  /*38d0*/  CS2R R220, SRZ ;  /* 0x0000000000dc7805 */ /* 0x000fc8000001ff00 */
[----:B------:R-:W2:Y:S01]  /*38e0*/  @P0 LDC R226, c[0x0][0x40c] ;  /* 0x00010300ffe20b82 */ /* 0x000ea20000000800 */
[----:B---3--:R-:W-:Y:S01]  /*38f0*/  @P0 FMUL.FTZ R220, R125, R126 ;  /* 0x0000007e7ddc0220 */ /* 0x008fe20000410000 */
[----:B------:R-:W-:-:S06]  /*3900*/  F2FP.BF16.F32.PACK_AB R125, RZ, R215 ;  /* 0x000000d7ff7d723e */ /* 0x000fcc00000010ff */
[----:B------:R-:W3:Y:S01]  /*3910*/  @P0 LDC R228, c[0x0][0x40c] ;  /* 0x00010300ffe40b82 */ /* 0x000ee20000000800 */
[----:B0-----:R-:W-:Y:S01]  /*3920*/  @P0 FMUL.FTZ R218, R127, R224 ;  /* 0x000000e07fda0220 */ /* 0x001fe20000410000 */
[----:B------:R-:W-:Y:S02]  /*3930*/  F2FP.BF16.F32.PACK_AB R127, RZ, R217 ;  /* 0x000000d9ff7f723e */ /* 0x000fe400000010ff */
[----:B------:R-:W-:Y:S02]  /*3940*/  F2FP.BF16.F32.PACK_AB R224, RZ, R222 ;  /* 0x000000deffe0723e */ /* 0x000fe400000010ff */
[----:B------:R-:W-:Y:S01]  /*3950*/  F2FP.BF16.F32.PACK_AB R126, RZ, R218 ;  /* 0x000000daff7e723e */ /* 0x000fe200000010ff */
[----:B-1----:R-:W-:Y:S01]  /*3960*/  @P0 FMUL.FTZ R219, R124, R227 ;  /* 0x000000e37cdb0220 */ /* 0x002fe20000410000 */
[----:B------:R-:W-:-:S04]  /*3970*/  F2FP.BF16.F32.PACK_AB R124, RZ, R220 ;  /* 0x000000dcff7c723e */ /* 0x000fc800000010ff */
[----:B------:R-:W-:Y:S02]  /*3980*/  PRMT R124, R124, 0x5410, R125 ;  /* 0x000054107c7c7816 */ /* 0x000fe4000000007d */
[----:B------:R-:W-:Y:S01]  /*3990*/  PRMT R125, R126, 0x5410, R127 ;  /* 0x000054107e7d7816 */ /* 0x000fe2000000007f */
[----:B--2---:R-:W-:Y:S01]  /*39a0*/  @P0 FMUL.FTZ R216, R223, R226 ;  /* 0x000000e2dfd80220 */ /* 0x004fe20000410000 */
[----:B------:R-:W-:-:S04]  /*39b0*/  F2FP.BF16.F32.PACK_AB R226, RZ, R219 ;  /* 0x000000dbffe2723e */ /* 0x000fc800000010ff */
[----:B------:R-:W-:Y:S01]  /*39c0*/  F2FP.BF16.F32.PACK_AB R223, RZ, R216 ;  /* 0x000000d8ffdf723e */ /* 0x000fe200000010ff */
[----:B---3--:R-:W-:-:S03]  /*39d0*/  @P0 FMUL.FTZ R221, R225, R228 ;  /* 0x000000e4e1dd0220 */ /* 0x008fc60000410000 */
[----:B------:R-:W-:Y:S02]  /*39e0*/  PRMT R126, R223, 0x5410, R224 ;  /* 0x00005410df7e7816 */ /* 0x000fe400000000e0 */
[----:B------:R-:W-:-:S04]  /*39f0*/  F2FP.BF16.F32.PACK_AB R225, RZ, R221 ;  /* 0x000000ddffe1723e */ /* 0x000fc800000010ff */
[----:B------:R-:W-:-:S07]  /*3a00*/  PRMT R127, R225, 0x5410, R226 ;  /* 0x00005410e17f7816 */ /* 0x000fce00000000e2 */
.L_x_248:
[----:B------:R-:W0:Y:S01]  /*3a10*/  @P0 LDC.64 R224, c[0x0][0x390] ;  /* 0x0000e400ffe00b82 */ /* 0x000e220000000a00 */
[----:B------:R-:W-:Y:S02]  /*3a20*/  IADD3 R227, PT, PT, R147, 0xc0, RZ ;  /* 0x000000c093e37810 */ /* 0x000fe40007ffe0ff */
[----:B------:R-:W-:-:S03]  /*3a30*/  @P0 IADD3 R223, PT, PT, R182, 0xe0, RZ ;  /* 0x000000e0b6df0810 */ /* 0x000fc60007ffe0ff */
[----:B------:R-:W-:-:S05]  /*3a40*/  IMAD.WIDE.U32 R226, R227, 0x10, R248 ;  /* 0x00000010e3e27825 */ /* 0x000fca00078e00f8 */
[----:B------:R1:W-:Y:S01]  /*3a50*/  STG.E.128 desc[UR6][R226.64], R124 ;  /* 0x0000007ce2007986 */ /* 0x0003e2000c101d06 */
[----:B0-----:R-:W-:-:S05]  /*3a60*/  @P0 IMAD.WIDE.U32 R224, R223, 0x10, R224 ;  /* 0x00000010dfe00825 */ /* 0x001fca00078e00e0 */
[----:B------:R1:W5:Y:S01]  /*3a70*/  @P0 LDG.E.128 R120, desc[UR6][R224.64] ;  /* 0x00000006e0780981 */ /* 0x000362000c1e1d00 */
[----:B------:R-:W-:Y:S05]  /*3a80*/  BRA.U !UP0, `(.L_x_249) ;  /* 0x0000000108ec7547 */ /* 0x000fea000b800000 */
[----:B-1----:R-:W0:Y:S01]  /*3a90*/  LDC.64 R124, c[0x0][0x3a0] ;  /* 0x0000e800ff7c7b82 */ /* 0x002e220000000a00 */
[----:B------:R-:W-:-:S05]  /*3aa0*/  IADD3 R127, PT, PT, R147, 0xe0, RZ ;  /* 0x000000e0937f7810 */ /* 0x000fca0007ffe0ff */
        /* <DEDUP_REMOVED lines=13> */
[----:B------:R-:W-:-:S03]  /*3b80*/  SHF.L.U32 R226, R125, 0x10, RZ ;  /* 0x000000107de27819 */ /* 0x000fc600000006ff */
[----:B------:R-:W-:Y:S02]  /*3b90*/  IMAD.U32 R223, R223, 0x10000, RZ ;  /* 0x00010000dfdf7824 */ /* 0x000fe400078e00ff */
[----:B-1----:R-:W-:Y:S01]  /*3ba0*/  @P1 FFMA.FTZ R226, R227, R228, R226 ;  /* 0x000000e4e3e21223 */ /* 0x002fe200000100e2 */
[----:B------:R-:W-:Y:S01]  /*3bb0*/  @P1 SHF.L.U32 R228, R122, 0x10, RZ ;  /* 0x000000107ae41819 */ /* 0x000fe200000006ff */
[----:B0-----:R-:W-:Y:S01]  /*3bc0*/  @P1 FFMA.FTZ R223, R224, R225, R223 ;  /* 0x000000e1e0df1223 */ /* 0x001fe200000100df */
[----:B------:R-:W-:Y:S02]  /*3bd0*/  PRMT R224, R125, 0x7632, R224 ;  /* 0x000076327de07816 */ /* 0x000fe400000000e0 */
[----:B------:R-:W-:Y:S02]  /*3be0*/  @P1 PRMT R125, R121, 0x7632, R125 ;  /* 0x00007632797d1816 */ /* 0x000fe4000000007d */
[----:B------:R-:W-:Y:S02]  /*3bf0*/  SHF.L.U32 R225, R224, 0x10, RZ ;  /* 0x00000010e0e17819 */ /* 0x000fe400000006ff */
[----:B------:R-:W-:Y:S01]  /*3c00*/  @P1 SHF.L.U32 R224, R125, 0x10, RZ ;  /* 0x000000107de01819 */ /* 0x000fe200000006ff */
[C---:B------:R-:W-:Y:S01]  /*3c10*/  IMAD.U32 R125, R126.reuse, 0x10000, RZ ;  /* 0x000100007e7d7824 */ /* 0x040fe200078e00ff */
[----:B------:R-:W-:-:S02]  /*3c20*/  PRMT R126, R126, 0x7632, R126 ;  /* 0x000076327e7e7816 */ /* 0x000fc4000000007e */
[----:B------:R-:W-:Y:S01]  /*3c30*/  SHF.L.U32 R227, R127, 0x10, RZ ;  /* 0x000000107fe37819 */ /* 0x000fe200000006ff */
[----:B---3--:R-:W-:Y:S01]  /*3c40*/  @P1 FFMA.FTZ R225, R224, R229, R225 ;  /* 0x000000e5e0e11223 */ /* 0x008fe200000100e1 */
[----:B------:R-:W-:Y:S01]  /*3c50*/  @!P1 MOV R224, R125 ;  /* 0x0000007d00e09202 */ /* 0x000fe20000000f00 */
[----:B------:R-:W0:Y:S01]  /*3c60*/  @P1 LDC R229, c[0x0][0x40c] ;  /* 0x00010300ffe51b82 */ /* 0x000e220000000800 */
[--C-:B----4-:R-:W-:Y:S01]  /*3c70*/  @P1 FFMA.FTZ R224, R228, R230, R125.reuse ;  /* 0x000000e6e4e01223 */ /* 0x110fe2000001007d */
[----:B------:R-:W-:Y:S01]  /*3c80*/  SHF.L.U32 R228, R126, 0x10, RZ ;  /* 0x000000107ee47819 */ /* 0x000fe200000006ff */
[----:B------:R-:W-:Y:S01]  /*3c90*/  @P1 IMAD.U32 R230, R123, 0x10000, RZ ;  /* 0x000100007be61824 */ /* 0x000fe200078e00ff */
[----:B------:R-:W-:Y:S02]  /*3ca0*/  @P1 PRMT R125, R122, 0x7632, R125 ;  /* 0x000076327a7d1816 */ /* 0x000fe4000000007d */
[----:B------:R-:W-:Y:S02]  /*3cb0*/  PRMT R127, R127, 0x7632, R127 ;  /* 0x000076327f7f7816 */ /* 0x000fe4000000007f */
[----:B------:R-:W1:Y:S01]  /*3cc0*/  @P1 LDC R126, c[0x0][0x40c] ;  /* 0x00010300ff7e1b82 */ /* 0x000e620000000800 */
[----:B------:R-:W-:-:S05]  /*3cd0*/  @P1 SHF.L.U32 R125, R125, 0x10, RZ ;  /* 0x000000107d7d1819 */ /* 0x000fca00000006ff */
[----:B------:R-:W-:Y:S01]  /*3ce0*/  @P1 FFMA.FTZ R228, R125, R231, R228 ;  /* 0x000000e77de41223 */ /* 0x000fe200000100e4 */
[----:B------:R-:W-:Y:S02]  /*3cf0*/  @P1 PRMT R125, R123, 0x7632, R125 ;  /* 0x000076327b7d1816 */ /* 0x000fe4000000007d */
[----:B------:R-:W-:Y:S02]  /*3d00*/  F2FP.BF16.F32.PACK_AB R231, RZ, R223 ;  /* 0x000000dfffe7723e */ /* 0x000fe400000010ff */
[----:B------:R-:W-:Y:S02]  /*3d10*/  @P1 SHF.L.U32 R125, R125, 0x10, RZ ;  /* 0x000000107d7d1819 */ /* 0x000fe400000006ff */
[----:B------:R-:W-:Y:S01]  /*3d20*/  F2FP.BF16.F32.PACK_AB R233, RZ, R228 ;  /* 0x000000e4ffe9723e */ /* 0x000fe200000010ff */
[----:B0-----:R-:W-:Y:S01]  /*3d30*/  @P1 FFMA.FTZ R227, R230, R229, R227 ;  /* 0x000000e5e6e31223 */ /* 0x001fe200000100e3 */
[----:B------:R-:W-:Y:S02]  /*3d40*/  SHF.L.U32 R229, R124, 0x10, RZ ;  /* 0x000000107ce57819 */ /* 0x000fe400000006ff */
[----:B------:R-:W-:-:S02]  /*3d50*/  SHF.L.U32 R230, R127, 0x10, RZ ;  /* 0x000000107fe67819 */ /* 0x000fc400000006ff */
[----:B------:R-:W-:Y:S02]  /*3d60*/  @P1 SHF.L.U32 R124, R120, 0x10, RZ ;  /* 0x00000010787c1819 */ /* 0x000fe400000006ff */
[----:B------:R-:W-:Y:S01]  /*3d70*/  F2FP.BF16.F32.PACK_AB R234, RZ, R227 ;  /* 0x000000e3ffea723e */ /* 0x000fe200000010ff */
[----:B------:R-:W-:Y:S01]  /*3d80*/  @P1 FFMA.FTZ R230, R125, R232, R230 ;  /* 0x000000e87de61223 */ /* 0x000fe200000100e6 */
[----:B------:R-:W-:Y:S01]  /*3d90*/  F2FP.BF16.F32.PACK_AB R125, RZ, R226 ;  /* 0x000000e2ff7d723e */ /* 0x000fe200000010ff */
[----:B-1----:R-:W-:Y:S01]  /*3da0*/  @P1 FFMA.FTZ R229, R124, R126, R229 ;  /* 0x0000007e7ce51223 */ /* 0x002fe200000100e5 */
        /* <DEDUP_REMOVED lines=9> */
.L_x_249:
[----:B-1----:R-:W0:Y:S01]  /*3e40*/  @P0 LDC R227, c[0x0][0x40c] ;  /* 0x00010300ffe30b82 */ /* 0x002e220000000800 */
[----:B-----5:R-:W-:Y:S01]  /*3e50*/  @P0 PRMT R124, R120, 0x7632, R124 ;  /* 0x00007632787c0816 */ /* 0x020fe2000000007c */
[----:B------:R-:W-:Y:S01]  /*3e60*/  HFMA2 R223, -RZ, RZ, 0, 0 ;  /* 0x00000000ffdf7431 */ /* 0x000fe200000001ff */
[----:B------:R-:W-:Y:S01]  /*3e70*/  @P0 PRMT R125, R121, 0x7632, R125 ;  /* 0x00007632797d0816 */ /* 0x000fe2000000007d */
[----:B------:R-:W-:Y:S01]  /*3e80*/  IMAD.MOV.U32 R225, RZ, RZ, RZ ;  /* 0x000000ffffe17224 */ /* 0x000fe200078e00ff */
[----:B------:R-:W-:Y:S02]  /*3e90*/  @P0 SHF.L.U32 R124, R124, 0x10, RZ ;  /* 0x000000107c7c0819 */ /* 0x000fe400000006ff */
[----:B------:R-:W-:Y:S02]  /*3ea0*/  CS2R R228, SRZ ;  /* 0x0000000000e47805 */ /* 0x000fe4000001ff00 */
[----:B------:R-:W-:Y:S01]  /*3eb0*/  @P0 SHF.L.U32 R125, R125, 0x10, RZ ;  /* 0x000000107d7d0819 */ /* 0x000fe200000006ff */
[----:B------:R-:W1:Y:S01]  /*3ec0*/  @P0 LDC R126, c[0x0][0x40c] ;  /* 0x00010300ff7e0b82 */ /* 0x000e620000000800 */
[----:B------:R-:W-:-:S07]  /*3ed0*/  MOV R230, RZ ;  /* 0x000000ff00e67202 */ /* 0x000fce0000000f00 */
        /* <DEDUP_REMOVED lines=8> */
[----:B------:R-:W-:Y:S01]  /*3f60*/  @P0 PRMT R125, R123, 0x7632, R125 ;  /* 0x000076327b7d0816 */ /* 0x000fe2000000007d */
[----:B------:R-:W-:-:S03]  /*3f70*/  @P0 IMAD.U32 R126, R120, 0x10000, RZ ;  /* 0x00010000787e0824 */ /* 0x000fc600078e00ff */
[----:B------:R-:W-:Y:S02]  /*3f80*/  @P0 SHF.L.U32 R125, R125, 0x10, RZ ;  /* 0x000000107d7d0819 */ /* 0x000fe400000006ff */
[----:B------:R-:W1:Y:S01]  /*3f90*/  @P0 LDC R231, c[0x0][0x40c] ;  /* 0x00010300ffe70b82 */ /* 0x000e620000000800 */
[----:B--2---:R-:W-:Y:S01]  /*3fa0*/  @P0 FMUL.FTZ R228, R124, R233 ;  /* 0x000000e97ce40220 */ /* 0x004fe20000410000 */
[----:B------:R-:W-:-:S06]  /*3fb0*/  @P0 SHF.L.U32 R124, R121, 0x10, RZ ;  /* 0x00000010797c0819 */ /* 0x000fcc00000006ff */
[----:B------:R-:W2:Y:S01]  /*3fc0*/  @P0 LDC R232, c[0x0][0x40c] ;  /* 0x00010300ffe80b82 */ /* 0x000ea20000000800 */
[----:B---3--:R-:W-:Y:S01]  /*3fd0*/  @P0 FMUL.FTZ R230, R125, R224 ;  /* 0x000000e07de60220 */ /* 0x008fe20000410000 */
[----:B------:R-:W-:Y:S01]  /*3fe0*/  HFMA2 R224, -RZ, RZ, 0, 0 ;  /* 0x00000000ffe07431 */ /* 0x000fe200000001ff */
[----:B------:R-:W-:-:S03]  /*3ff0*/  @P0 SHF.L.U32 R125, R122, 0x10, RZ ;  /* 0x000000107a7d0819 */ /* 0x000fc600000006ff */
[----:B------:R-:W-:Y:S02]  /*4000*/  F2FP.BF16.F32.PACK_AB R234, RZ, R230 ;  /* 0x000000e6ffea723e */ /* 0x000fe400000010ff */
[----:B------:R-:W3:Y:S01]  /*4010*/  @P0 LDC R235, c[0x0][0x40c] ;  /* 0x00010300ffeb0b82 */ /* 0x000ee20000000800 */
[----:B0-----:R-:W-:Y:S01]  /*4020*/  @P0 FMUL.FTZ R229, R126, R127 ;  /* 0x0000007f7ee50220 */ /* 0x001fe20000410000 */
[----:B------:R-:W-:Y:S02]  /*4030*/  @P0 SHF.L.U32 R126, R123, 0x10, RZ ;  /* 0x000000107b7e0819 */ /* 0x000fe400000006ff */
[----:B------:R-:W-:Y:S01]  /*4040*/  F2FP.BF16.F32.PACK_AB R127, RZ, R225 ;  /* 0x000000e1ff7f723e */ /* 0x000fe200000010ff */
[----:B-1----:R-:W-:Y:S01]  /*4050*/  @P0 FMUL.FTZ R226, R124, R231 ;  /* 0x000000e77ce20220 */ /* 0x002fe20000410000 */
[----:B------:R-:W-:Y:S01]  /*4060*/  F2FP.BF16.F32.PACK_AB R124, RZ, R229 ;  /* 0x000000e5ff7c723e */ /* 0x000fe200000010ff */
[----:B--2---:R-:W-:Y:S01]  /*4070*/  @P0 FMUL.FTZ R224, R125, R232 ;  /* 0x000000e87de00220 */ /* 0x004fe20000410000 */
[----:B------:R-:W-:-:S02]  /*4080*/  F2FP.BF16.F32.PACK_AB R125, RZ, R223 ;  /* 0x000000dfff7d723e */ /* 0x000fc400000010ff */
[----:B------:R-:W-:Y:S02]  /*4090*/  F2FP.BF16.F32.PACK_AB R232, RZ, R228 ;  /* 0x000000e4ffe8723e */ /* 0x000fe400000010ff */
[----:B------:R-:W-:Y:S02]  /*40a0*/  F2FP.BF16.F32.PACK_AB R231, RZ, R224 ;  /* 0x000000e0ffe7723e */ /* 0x000fe400000010ff */
[----:B------:R-:W-:Y:S01]  /*40b0*/  PRMT R124, R124, 0x5410, R125 ;  /* 0x000054107c7c7816 */ /* 0x000fe2000000007d */
[----:B---3--:R-:W-:Y:S01]  /*40c0*/  @P0 FMUL.FTZ R227, R126, R235 ;  /* 0x000000eb7ee30220 */ /* 0x008fe20000410000 */
[----:B------:R-:W-:-:S04]  /*40d0*/  F2FP.BF16.F32.PACK_AB R126, RZ, R226 ;  /* 0x000000e2ff7e723e */ /* 0x000fc800000010ff */
[----:B------:R-:W-:Y:S02]  /*40e0*/  F2FP.BF16.F32.PACK_AB R233, RZ, R227 ;  /* 0x000000e3ffe9723e */ /* 0x000fe400000010ff */
[----:B------:R-:W-:Y:S02]  /*40f0*/  PRMT R125, R126, 0x5410, R127 ;  /* 0x000054107e7d7816 */ /* 0x000fe4000000007f */
[----:B------:R-:W-:Y:S02]  /*4100*/  PRMT R126, R231, 0x5410, R232 ;  /* 0x00005410e77e7816 */ /* 0x000fe400000000e8 */
[----:B------:R-:W-:-:S07]  /*4110*/  PRMT R127, R233, 0x5410, R234 ;  /* 0x00005410e97f7816 */ /* 0x000fce00000000ea */
.L_x_250:
[----:B------:R-:W0:Y:S01]  /*4120*/  @P0 LDC.64 R232, c[0x0][0x390] ;  /* 0x0000e400ffe80b82 */ /* 0x000e220000000a00 */
[----:B------:R-:W-:Y:S01]  /*4130*/  IADD3 R235, PT, PT, R147, 0xe0, RZ ;  /* 0x000000e093eb7810 */ /* 0x000fe20007ffe0ff */
[----:B------:R-:W-:-:S04]  /*4140*/  @P0 VIADD R231, R182, 0x100 ;  /* 0x00000100b6e70836 */ /* 0x000fc80000000000 */
        /* <DEDUP_REMOVED lines=11> */
[----:B-----5:R-:W-:-:S07]  /*4200*/  @P1 SHF.L.U32 R234, R121, 0x10, RZ ;  /* 0x0000001079ea1819 */ /* 0x020fce00000006ff */
[----:B------:R-:W1:Y:S08]  /*4210*/  @P1 LDC R232, c[0x0][0x40c] ;  /* 0x00010300ffe81b82 */ /* 0x000e700000000800 */
[----:B------:R-:W3:Y:S01]  /*4220*/  @P1 LDC R236, c[0x0][0x40c] ;  /* 0x00010300ffec1b82 */ /* 0x000ee20000000800 */
[----:B--2---:R-:W-:Y:S01]  /*4230*/  SHF.L.U32 R233, R125, 0x10, RZ ;  /* 0x000000107de97819 */ /* 0x004fe200000006ff */
[----:B------:R-:W-:Y:S01]  /*4240*/  IMAD.U32 R238, R127, 0x10000, RZ ;  /* 0x000100007fee7824 */ /* 0x000fe200078e00ff */
[----:B------:R-:W-:-:S02]  /*4250*/  PRMT R125, R125, 0x7632, R125 ;  /* 0x000076327d7d7816 */ /* 0x000fc4000000007d */
[----:B------:R-:W-:Y:S01]  /*4260*/  SHF.L.U32 R235, R126, 0x10, RZ ;  /* 0x000000107eeb7819 */ /* 0x000fe200000006ff */
[----:B0-----:R-:W-:Y:S01]  /*4270*/  @P1 FFMA.FTZ R233, R234, R231, R233 ;  /* 0x000000e7eae91223 */ /* 0x001fe200000100e9 */
[----:B------:R-:W-:Y:S01]  /*4280*/  PRMT R231, R124, 0x7632, R231 ;  /* 0x000076327ce77816 */ /* 0x000fe200000000e7 */
[----:B------:R-:W-:Y:S01]  /*4290*/  IMAD.U32 R237, R125, 0x10000, RZ ;  /* 0x000100007ded7824 */ /* 0x000fe200078e00ff */
[----:B------:R-:W-:Y:S02]  /*42a0*/  @P1 PRMT R125, R121, 0x7632, R125 ;  /* 0x00007632797d1816 */ /* 0x000fe4000000007d */
[----:B------:R-:W-:Y:S02]  /*42b0*/  SHF.L.U32 R234, R231, 0x10, RZ ;  /* 0x00000010e7ea7819 */ /* 0x000fe400000006ff */
[----:B------:R-:W-:Y:S02]  /*42c0*/  @P1 PRMT R231, R120, 0x7632, R231 ;  /* 0x0000763278e71816 */ /* 0x000fe400000000e7 */
[----:B------:R-:W-:-:S02]  /*42d0*/  PRMT R126, R126, 0x7632, R126 ;  /* 0x000076327e7e7816 */ /* 0x000fc4000000007e */
[----:B------:R-:W-:Y:S02]  /*42e0*/  @P1 SHF.L.U32 R231, R231, 0x10, RZ ;  /* 0x00000010e7e71819 */ /* 0x000fe400000006ff */
[----:B------:R-:W-:Y:S02]  /*42f0*/  SHF.L.U32 R239, R126, 0x10, RZ ;  /* 0x000000107eef7819 */ /* 0x000fe400000006ff */
[----:B------:R-:W-:Y:S01]  /*4300*/  SHF.L.U32 R240, R124, 0x10, RZ ;  /* 0x000000107cf07819 */ /* 0x000fe200000006ff */
[----:B-1----:R-:W-:Y:S01]  /*4310*/  @P1 FFMA.FTZ R234, R231, R232, R234 ;  /* 0x000000e8e7ea1223 */ /* 0x002fe200000100ea */
[----:B------:R-:W-:Y:S01]  /*4320*/  @P1 SHF.L.U32 R232, R125, 0x10, RZ ;  /* 0x000000107de81819 */ /* 0x000fe200000006ff */
[----:B------:R-:W0:Y:S01]  /*4330*/  @P1 LDC R231, c[0x0][0x40c] ;  /* 0x00010300ffe71b82 */ /* 0x000e220000000800 */
[----:B------:R-:W-:Y:S02]  /*4340*/  @P1 PRMT R125, R122, 0x7632, R125 ;  /* 0x000076327a7d1816 */ /* 0x000fe4000000007d */
[----:B------:R-:W-:-:S02]  /*4350*/  PRMT R127, R127, 0x7632, R127 ;  /* 0x000076327f7f7816 */ /* 0x000fc4000000007f */
[----:B------:R-:W-:Y:S02]  /*4360*/  @P1 SHF.L.U32 R126, R125, 0x10, RZ ;  /* 0x000000107d7e1819 */ /* 0x000fe400000006ff */
[C---:B------:R-:W-:Y:S02]  /*4370*/  @P1 SHF.L.U32 R125, R123.reuse, 0x10, RZ ;  /* 0x000000107b7d1819 */ /* 0x040fe400000006ff */
[----:B------:R-:W-:-:S04]  /*4380*/  @P1 PRMT R124, R123, 0x7632, R124 ;  /* 0x000076327b7c1816 */ /* 0x000fc8000000007c */
[----:B------:R-:W-:Y:S01]  /*4390*/  @P1 SHF.L.U32 R124, R124, 0x10, RZ ;  /* 0x000000107c7c1819 */ /* 0x000fe200000006ff */
[----:B0-----:R-:W-:Y:S01]  /*43a0*/  @P1 FFMA.FTZ R237, R232, R231, R237 ;  /* 0x000000e7e8ed1223 */ /* 0x001fe200000100ed */
[----:B------:R-:W-:Y:S01]  /*43b0*/  @P1 SHF.L.U32 R232, R122, 0x10, RZ ;  /* 0x000000107ae81819 */ /* 0x000fe200000006ff */
[----:B------:R-:W0:Y:S04]  /*43c0*/  @P1 LDC R231, c[0x0][0x40c] ;  /* 0x00010300ffe71b82 */ /* 0x000e280000000800 */
[----:B---3--:R-:W-:-:S04]  /*43d0*/  @P1 FFMA.FTZ R235, R232, R236, R235 ;  /* 0x000000ece8eb1223 */ /* 0x008fc800000100eb */
[----:B------:R-:W1:Y:S01]  /*43e0*/  @P1 LDC R232, c[0x0][0x40c] ;  /* 0x00010300ffe81b82 */ /* 0x000e620000000800 */
[----:B------:R-:W-:Y:S01]  /*43f0*/  F2FP.BF16.F32.PACK_AB R236, RZ, R235 ;  /* 0x000000ebffec723e */ /* 0x000fe200000010ff */
[----:B0-----:R-:W-:Y:S01]  /*4400*/  @P1 FFMA.FTZ R239, R126, R231, R239 ;  /* 0x000000e77eef1223 */ /* 0x001fe200000100ef */
[----:B------:R-:W-:-:S05]  /*4410*/  SHF.L.U32 R231, R127, 0x10, RZ ;  /* 0x000000107fe77819 */ /* 0x000fca00000006ff */
[----:B------:R-:W0:Y:S01]  /*4420*/  @P1 LDC R126, c[0x0][0x40c] ;  /* 0x00010300ff7e1b82 */ /* 0x000e220000000800 */
[----:B------:R-:W-:Y:S01]  /*4430*/  F2FP.BF16.F32.PACK_AB R241, RZ, R239 ;  /* 0x000000effff1723e */ /* 0x000fe200000010ff */
[----:B-1----:R-:W-:Y:S01]  /*4440*/  @P1 FFMA.FTZ R238, R125, R232, R238 ;  /* 0x000000e87dee1223 */ /* 0x002fe200000100ee */
[----:B------:R-:W-:Y:S02]  /*4450*/  @P1 SHF.L.U32 R125, R120, 0x10, RZ ;  /* 0x00000010787d1819 */ /* 0x000fe400000006ff */
[----:B------:R-:W-:Y:S02]  /*4460*/  F2FP.BF16.F32.PACK_AB R232, RZ, R234 ;  /* 0x000000eaffe8723e */ /* 0x000fe400000010ff */
[----:B------:R-:W-:Y:S01]  /*4470*/  F2FP.BF16.F32.PACK_AB R242, RZ, R238 ;  /* 0x000000eefff2723e */ /* 0x000fe200000010ff */
[----:B0-----:R-:W-:Y:S01]  /*4480*/  @P1 FFMA.FTZ R240, R125, R126, R240 ;  /* 0x0000007e7df01223 */ /* 0x001fe200000100f0 */
[----:B------:R-:W-:Y:S01]  /*4490*/  F2FP.BF16.F32.PACK_AB R126, RZ, R237 ;  /* 0x000000edff7e723e */ /* 0x000fe200000010ff */
[----:B------:R-:W0:Y:S02]  /*44a0*/  @P1 LDC R125, c[0x0][0x40c] ;  /* 0x00010300ff7d1b82 */ /* 0x000e240000000800 */
[----:B0-----:R-:W-:Y:S01]  /*44b0*/  @P1 FFMA.FTZ R231, R124, R125, R231 ;  /* 0x0000007d7ce71223 */ /* 0x001fe200000100e7 */
        /* <DEDUP_REMOVED lines=8> */
.L_x_251:
[----:B-1----:R-:W0:Y:S01]  /*4540*/  @P0 LDC R127, c[0x0][0x40c] ;  /* 0x00010300ff7f0b82 */ /* 0x002e220000000800 */
[----:B-----5:R-:W-:Y:S02]  /*4550*/  @P0 PRMT R124, R120, 0x7632, R124 ;  /* 0x00007632787c0816 */ /* 0x020fe4000000007c */
[----:B------:R-:W-:Y:S02]  /*4560*/  CS2R R234, SRZ ;  /* 0x0000000000ea7805 */ /* 0x000fe4000001ff00 */
[----:B------:R-:W-:Y:S02]  /*4570*/  @P0 PRMT R125, R121, 0x7632, R125 ;  /* 0x00007632797d0816 */ /* 0x000fe4000000007d */
[----:B------:R-:W-:Y:S02]  /*4580*/  CS2R R238, SRZ ;  /* 0x0000000000ee7805 */ /* 0x000fe4000001ff00 */
[----:B------:R-:W-:Y:S01]  /*4590*/  MOV R237, RZ ;  /* 0x000000ff00ed7202 */ /* 0x000fe20000000f00 */
[----:B------:R-:W-:Y:S01]  /*45a0*/  @P0 IMAD.U32 R124, R124, 0x10000, RZ ;  /* 0x000100007c7c0824 */ /* 0x000fe200078e00ff */
[----:B------:R-:W-:Y:S01]  /*45b0*/  @P0 SHF.L.U32 R125, R125, 0x10, RZ ;  /* 0x000000107d7d0819 */ /* 0x000fe200000006ff */
[----:B------:R-:W1:Y:S01]  /*45c0*/  @P0 LDC R126, c[0x0][0x40c] ;  /* 0x00010300ff7e0b82 */ /* 0x000e620000000800 */
[----:B------:R-:W-:Y:S01]  /*45d0*/  IMAD.MOV.U32 R240, RZ, RZ, RZ ;  /* 0x000000fffff07224 */ /* 0x000fe200078e00ff */
[----:B------:R-:W-:-:S06]  /*45e0*/  MOV R233, RZ ;  /* 0x000000ff00e97202 */ /* 0x000fcc0000000f00 */
[----:B------:R-:W2:Y:S01]  /*45f0*/  @P0 LDC R231, c[0x0][0x40c] ;  /* 0x00010300ffe70b82 */ /* 0x000ea20000000800 */
[----:B0-----:R-:W-:Y:S01]  /*4600*/  @P0 FMUL.FTZ R234, R124, R127 ;  /* 0x0000007f7cea0220 */ /* 0x001fe20000410000 */
[----:B------:R-:W-:-:S06]  /*4610*/  @P0 PRMT R124, R122, 0x7632, R124 ;  /* 0x000076327a7c0816 */ /* 0x000fcc000000007c */
[----:B------:R-:W0:Y:S01]  /*4620*/  @P0 LDC R127, c[0x0][0x40c] ;  /* 0x00010300ff7f0b82 */ /* 0x000e220000000800 */
[----:B------:R-:W-:Y:S01]  /*4630*/  @P0 SHF.L.U32 R124, R124, 0x10, RZ ;  /* 0x000000107c7c0819 */ /* 0x000fe200000006ff */
[----:B-1----:R-:W-:-:S06]  /*4640*/  @P0 FMUL.FTZ R237, R125, R126 ;  /* 0x0000007e7ded0220 */ /* 0x002fcc0000410000 */
[----:B------:R-:W1:Y:S01]  /*4650*/  @P0 LDC R125, c[0x0][0x40c] ;  /* 0x00010300ff7d0b82 */ /* 0x000e620000000800 */
[----:B--2---:R-:W-:Y:S01]  /*4660*/  @P0 FMUL.FTZ R239, R124, R231 ;  /* 0x000000e77cef0220 */ /* 0x004fe20000410000 */
[----:B------:R-:W-:Y:S01]  /*4670*/  @P0 PRMT R124, R123, 0x7632, R124 ;  /* 0x000076327b7c0816 */ /* 0x000fe2000000007c */
[----:B------:R-:W-:-:S05]  /*4680*/  HFMA2 R231, -RZ, RZ, 0, 0 ;  /* 0x00000000ffe77431 */ /* 0x000fca00000001ff */
[----:B------:R-:W2:Y:S01]  /*4690*/  @P0 LDC R241, c[0x0][0x40c] ;  /* 0x00010300fff10b82 */ /* 0x000ea20000000800 */
[----:B------:R-:W-:Y:S02]  /*46a0*/  @P0 SHF.L.U32 R124, R124, 0x10, RZ ;  /* 0x000000107c7c0819 */ /* 0x000fe400000006ff */
[----:B------:R-:W-:-:S03]  /*46b0*/  F2FP.BF16.F32.PACK_AB R236, RZ, R239 ;  /* 0x000000efffec723e */ /* 0x000fc600000010ff */
[----:B0-----:R-:W-:Y:S01]  /*46c0*/  @P0 FMUL.FTZ R231, R124, R127 ;  /* 0x0000007f7ce70220 */ /* 0x001fe20000410000 */
[----:B------:R-:W-:Y:S01]  /*46d0*/  @P0 SHF.L.U32 R124, R120, 0x10, RZ ;  /* 0x00000010787c0819 */ /* 0x000fe200000006ff */
[----:B------:R-:W0:Y:S03]  /*46e0*/  @P0 LDC R127, c[0x0][0x40c] ;  /* 0x00010300ff7f0b82 */ /* 0x000e260000000800 */
[----:B------:R-:W-:Y:S01]  /*46f0*/  F2FP.BF16.F32.PACK_AB R242, RZ, R231 ;  /* 0x000000e7fff2723e */ /* 0x000fe200000010ff */
[----:B-1----:R-:W-:Y:S01]  /*4700*/  @P0 FMUL.FTZ R240, R124, R125 ;  /* 0x0000007d7cf00220 */ /* 0x002fe20000410000 */
[----:B------:R-:W-:-:S03]  /*4710*/  @P0 SHF.L.U32 R124, R121, 0x10, RZ ;  /* 0x00000010797c0819 */ /* 0x000fc600000006ff */
[----:B------:R-:W1:Y:S02]  /*4720*/  @P0 LDC R125, c[0x0][0x40c] ;  /* 0x00010300ff7d0b82 */ /* 0x000e640000000800 */
[----:B0-----:R-:W-:Y:S01]  /*4730*/  @P0 FMUL.FTZ R233, R124, R127 ;  /* 0x0000007f7ce90220 */ /* 0x001fe20000410000 */
[----:B------:R-:W-:Y:S02]  /*4740*/  @P0 SHF.L.U32 R124, R122, 0x10, RZ ;  /* 0x000000107a7c0819 */ /* 0x000fe400000006ff */
[----:B------:R-:W-:Y:S02]  /*4750*/  F2FP.BF16.F32.PACK_AB R127, RZ, R237 ;  /* 0x000000edff7f723e */ /* 0x000fe400000010ff */
[----:B------:R-:W-:Y:S01]  /*4760*/  F2FP.BF16.F32.PACK_AB R126, RZ, R233 ;  /* 0x000000e9ff7e723e */ /* 0x000fe200000010ff */
[----:B--2---:R-:W-:Y:S01]  /*4770*/  @P0 FMUL.FTZ R235, R124, R241 ;  /* 0x000000f17ceb0220 */ /* 0x004fe20000410000 */
[----:B------:R-:W-:-:S04]  /*4780*/  @P0 SHF.L.U32 R124, R123, 0x10, RZ ;  /* 0x000000107b7c0819 */ /* 0x000fc800000006ff */
[----:B------:R-:W-:Y:S01]  /*4790*/  F2FP.BF16.F32.PACK_AB R232, RZ, R235 ;  /* 0x000000ebffe8723e */ /* 0x000fe200000010ff */
[----:B-1----:R-:W-:Y:S01]  /*47a0*/  @P0 FMUL.FTZ R238, R124, R125 ;  /* 0x0000007d7cee0220 */ /* 0x002fe20000410000 */
[----:B------:R-:W-:Y:S02]  /*47b0*/  F2FP.BF16.F32.PACK_AB R125, RZ, R234 ;  /* 0x000000eaff7d723e */ /* 0x000fe400000010ff */
[----:B------:R-:W-:Y:S02]  /*47c0*/  F2FP.BF16.F32.PACK_AB R124, RZ, R240 ;  /* 0x000000f0ff7c723e */ /* 0x000fe400000010ff */
[----:B------:R-:W-:Y:S02]  /*47d0*/  F2FP.BF16.F32.PACK_AB R241, RZ, R238 ;  /* 0x000000eefff1723e */ /* 0x000fe400000010ff */
[----:B------:R-:W-:Y:S02]  /*47e0*/  PRMT R124, R124, 0x5410, R125 ;  /* 0x000054107c7c7816 */ /* 0x000fe4000000007d */
[----:B------:R-:W-:-:S02]  /*47f0*/  PRMT R125, R126, 0x5410, R127 ;  /* 0x000054107e7d7816 */ /* 0x000fc4000000007f */
[----:B------:R-:W-:Y:S02]  /*4800*/  PRMT R126, R232, 0x5410, R236 ;  /* 0x00005410e87e7816 */ /* 0x000fe400000000ec */
[----:B------:R-:W-:-:S07]  /*4810*/  PRMT R127, R241, 0x5410, R242 ;  /* 0x00005410f17f7816 */ /* 0x000fce00000000f2 */
.L_x_252:
[----:B------:R-:W0:Y:S01]  /*4820*/  @P0 LDC.64 R242, c[0x0][0x390] ;  /* 0x0000e400fff20b82 */ /* 0x000e220000000a00 */
[----:B------:R-:W-:Y:S01]  /*4830*/  VIADD R245, R147, 0x100 ;  /* 0x0000010093f57836 */ /* 0x000fe20000000000 */
[----:B------:R-:W-:-:S03]  /*4840*/  @P0 IADD3 R241, PT, PT, R182, 0x120, RZ ;  /* 0x00000120b6f10810 */ /* 0x000fc60007ffe0ff */
[----:B------:R-:W-:-:S05]  /*4850*/  IMAD.WIDE.U32 R244, R245, 0x10, R248 ;  /* 0x00000010f5f47825 */ /* 0x000fca00078e00f8 */
[----:B------:R1:W-:Y:S01]  /*4860*/  STG.E.128 desc[UR6][R244.64], R124 ;  /* 0x0000007cf4007986 */ /* 0x0003e2000c101d06 */
[----:B0-----:R-:W-:-:S05]  /*4870*/  @P0 IMAD.WIDE.U32 R242, R241, 0x10, R242 ;  /* 0x00000010f1f20825 */ /* 0x001fca00078e00f2 */
[----:B------:R1:W5:Y:S01]  /*4880*/  @P0 LDG.E.128 R120, desc[UR6][R242.64] ;  /* 0x00000006f2780981 */ /* 0x000362000c1e1d00 */
[----:B------:R-:W-:Y:S01]  /*4890*/  IADD3 R241, PT, PT, R147, 0x120, RZ ;  /* 0x0000012093f17810 */ /* 0x000fe20007ffe0ff */
[----:B------:R-:W-:Y:S06]  /*48a0*/  BRA.U !UP0, `(.L_x_253) ;  /* 0x0000000108e47547 */ /* 0x000fec000b800000 */
[----:B-1----:R-:W0:Y:S02]  /*48b0*/  LDC.64 R124, c[0x0][0x3a0] ;  /* 0x0000e800ff7c7b82 */ /* 0x002e240000000a00 */
[----:B0-----:R-:W-:-:S06]  /*48c0*/  IMAD.WIDE.U32 R124, R241, 0x10, R124 ;  /* 0x00000010f17c7825 */ /* 0x001fcc00078e007c */
[----:B------:R-:W2:Y:S01]  /*48d0*/  LDG.E.128 R124, desc[UR6][R124.64] ;  /* 0x000000067c7c7981 */ /* 0x000ea2000c1e1d00 */
[----:B------:R-:W-:-:S13]  /*48e0*/  ISETP.GT.AND P0, PT, R133, RZ, PT ;  /* 0x000000ff8500720c */ /* 0x000fda0003f04270 */
[----:B------:R-:W0:Y:S01]  /*48f0*/  @P0 LDC R133, c[0x0][0x40c] ;  /* 0x00010300ff850b82 */ /* 0x000e220000000800 */
[----:B-----5:R-:W-:-:S07]  /*4900*/  @P0 SHF.L.U32 R182, R121, 0x10, RZ ;  /* 0x0000001079b60819 */ /* 0x020fce00000006ff */
[----:B------:R-:W1:Y:S01]  /*4910*/  @P0 LDC R232, c[0x0][0x40c] ;  /* 0x00010300ffe80b82 */ /* 0x000e620000000800 */
[C---:B--2---:R-:W-:Y:S02]  /*4920*/  SHF.L.U32 R147, R125.reuse, 0x10, RZ ;  /* 0x000000107d937819 */ /* 0x044fe400000006ff */
[----:B------:R-:W-:Y:S02]  /*4930*/  PRMT R125, R125, 0x7632, R125 ;  /* 0x000076327d7d7816 */ /* 0x000fe4000000007d */
[----:B------:R-:W-:Y:S01]  /*4940*/  SHF.L.U32 R242, R127, 0x10, RZ ;  /* 0x000000107ff27819 */ /* 0x000fe200000006ff */
[----:B0-----:R-:W-:Y:S01]  /*4950*/  @P0 FFMA.FTZ R147, R182, R133, R147 ;  /* 0x00000085b6930223 */ /* 0x001fe20000010093 */
[----:B------:R-:W-:Y:S01]  /*4960*/  SHF.L.U32 R133, R126, 0x10, RZ ;  /* 0x000000107e857819 */ /* 0x000fe200000006ff */
[----:B------:R-:W-:Y:S01]  /*4970*/  @P0 IMAD.U32 R182, R122, 0x10000, RZ ;  /* 0x000100007ab60824 */ /* 0x000fe200078e00ff */
[----:B------:R-:W-:Y:S02]  /*4980*/  SHF.L.U32 R247, R125, 0x10, RZ ;  /* 0x000000107df77819 */ /* 0x000fe400000006ff */
[----:B------:R-:W-:Y:S01]  /*4990*/  @P0 PRMT R125, R121, 0x7632, R125 ;  /* 0x00007632797d0816 */ /* 0x000fe2000000007d */
[----:B-1----:R-:W-:Y:S01]  /*49a0*/  @P0 FFMA.FTZ R133, R182, R232, R133 ;  /* 0x000000e8b6850223 */ /* 0x002fe20000010085 */
[----:B------:R-:W-:Y:S01]  /*49b0*/  PRMT R126, R126, 0x7632, R126 ;  /* 0x000076327e7e7816 */ /* 0x000fe2000000007e */
[----:B------:R-:W0:Y:S01]  /*49c0*/  @P0 LDC R232, c[0x0][0x40c] ;  /* 0x00010300ffe80b82 */ /* 0x000e220000000800 */
[----:B------:R-:W-:-:S02]  /*49d0*/  @P0 SHF.L.U32 R182, R125, 0x10, RZ ;  /* 0x000000107db60819 */ /* 0x000fc400000006ff */
[----:B------:R-:W-:Y:S02]  /*49e0*/  @P0 PRMT R125, R122, 0x7632, R125 ;  /* 0x000076327a7d0816 */ /* 0x000fe4000000007d */
[----:B------:R-:W-:Y:S02]  /*49f0*/  SHF.L.U32 R245, R126, 0x10, RZ ;  /* 0x000000107ef57819 */ /* 0x000fe400000006ff */
[----:B------:R-:W-:Y:S01]  /*4a00*/  @P0 SHF.L.U32 R126, R125, 0x10, RZ ;  /* 0x000000107d7e0819 */ /* 0x000fe200000006ff */
[----:B------:R-:W-:Y:S01]  /*4a10*/  @P0 IMAD.U32 R125, R123, 0x10000, RZ ;  /* 0x000100007b7d0824 */ /* 0x000fe200078e00ff */
[----:B------:R-:W-:Y:S02]  /*4a20*/  SHF.L.U32 R243, R124, 0x10, RZ ;  /* 0x000000107cf37819 */ /* 0x000fe400000006ff */
[----:B------:R-:W-:Y:S02]  /*4a30*/  PRMT R127, R127, 0x7632, R127 ;  /* 0x000076327f7f7816 */ /* 0x000fe4000000007f */
[----:B------:R-:W-:-:S02]  /*4a40*/  F2FP.BF16.F32.PACK_AB R244, RZ, R133 ;  /* 0x00000085fff4723e */ /* 0x000fc400000010ff */
[----:B------:R-:W-:Y:S01]  /*4a50*/  SHF.L.U32 R251, R127, 0x10, RZ ;  /* 0x000000107ffb7819 */ /* 0x000fe200000006ff */
[----:B0-----:R-:W-:Y:S02]  /*4a60*/  @P0 FFMA.FTZ R247, R182, R232, R247 ;  /* 0x000000e8b6f70223 */ /* 0x001fe400000100f7 */
[----:B------:R-:W0:Y:S08]  /*4a70*/  @P0 LDC R232, c[0x0][0x40c] ;  /* 0x00010300ffe80b82 */ /* 0x000e300000000800 */
[----:B------:R-:W1:Y:S01]  /*4a80*/  @P0 LDC R182, c[0x0][0x40c] ;  /* 0x00010300ffb60b82 */ /* 0x000e620000000800 */
[----:B0-----:R-:W-:Y:S01]  /*4a90*/  @P0 FFMA.FTZ R242, R125, R232, R242 ;  /* 0x000000e87df20223 */ /* 0x001fe200000100f2 */
[----:B------:R-:W-:-:S06]  /*4aa0*/  PRMT R125, R124, 0x7632, R125 ;  /* 0x000076327c7d7816 */ /* 0x000fcc000000007d */
[----:B------:R-:W0:Y:S01]  /*4ab0*/  @P0 LDC R232, c[0x0][0x40c] ;  /* 0x00010300ffe80b82 */ /* 0x000e220000000800 */
[----:B------:R-:W-:Y:S02]  /*4ac0*/  @P0 SHF.L.U32 R124, R120, 0x10, RZ ;  /* 0x00000010787c0819 */ /* 0x000fe400000006ff */
[----:B------:R-:W-:Y:S01]  /*4ad0*/  F2FP.BF16.F32.PACK_AB R127, RZ, R242 ;  /* 0x000000f2ff7f723e */ /* 0x000fe200000010ff */
[----:B-1----:R-:W-:Y:S01]  /*4ae0*/  @P0 FFMA.FTZ R245, R126, R182, R245 ;  /* 0x000000b67ef50223 */ /* 0x002fe200000100f5 */
[----:B------:R-:W-:-:S03]  /*4af0*/  SHF.L.U32 R182, R125, 0x10, RZ ;  /* 0x000000107db67819 */ /* 0x000fc600000006ff */
[----:B------:R-:W1:Y:S01]  /*4b00*/  @P0 LDC R126, c[0x0][0x40c] ;  /* 0x00010300ff7e0b82 */ /* 0x000e620000000800 */
[----:B------:R-:W-:Y:S02]  /*4b10*/  @P0 PRMT R125, R120, 0x7632, R125 ;  /* 0x00007632787d0816 */ /* 0x000fe4000000007d */
[----:B------:R-:W-:Y:S02]  /*4b20*/  F2FP.BF16.F32.PACK_AB R246, RZ, R245 ;  /* 0x000000f5fff6723e */ /* 0x000fe400000010ff */
[----:B------:R-:W-:-:S05]  /*4b30*/  @P0 SHF.L.U32 R125, R125, 0x10, RZ ;  /* 0x000000107d7d0819 */ /* 0x000fca00000006ff */
[----:B0-----:R-:W-:Y:S02]  /*4b40*/  @P0 FFMA.FTZ R182, R125, R232, R182 ;  /* 0x000000e87db60223 */ /* 0x001fe400000100b6 */
[----:B------:R-:W0:Y:S01]  /*4b50*/  @P0 LDC R125, c[0x0][0x40c] ;  /* 0x00010300ff7d0b82 */ /* 0x000e220000000800 */
[----:B-1----:R-:W-:Y:S01]  /*4b60*/  @P0 FFMA.FTZ R243, R124, R126, R243 ;  /* 0x0000007e7cf30223 */ /* 0x002fe200000100f3 */
[----:B------:R-:W-:Y:S02]  /*4b70*/  @P0 PRMT R124, R123, 0x7632, R124 ;  /* 0x000076327b7c0816 */ /* 0x000fe4000000007c */
[----:B------:R-:W-:Y:S02]  /*4b80*/  F2FP.BF16.F32.PACK_AB R126, RZ, R247 ;  /* 0x000000f7ff7e723e */ /* 0x000fe400000010ff */
[----:B------:R-:W-:Y:S01]  /*4b90*/  F2FP.BF16.F32.PACK_AB R236, RZ, R243 ;  /* 0x000000f3ffec723e */ /* 0x000fe200000010ff */
[----:B------:R-:W-:-:S04]  /*4ba0*/  @P0 IMAD.U32 R124, R124, 0x10000, RZ ;  /* 0x000100007c7c0824 */ /* 0x000fc800078e00ff */
[----:B0-----:R-:W-:Y:S01]  /*4bb0*/  @P0 FFMA.FTZ R251, R124, R125, R251 ;  /* 0x0000007d7cfb0223 */ /* 0x001fe200000100fb */
[----:B------:R-:W-:Y:S02]  /*4bc0*/  F2FP.BF16.F32.PACK_AB R125, RZ, R147 ;  /* 0x00000093ff7d723e */ /* 0x000fe400000010ff */
[----:B------:R-:W-:Y:S02]  /*4bd0*/  F2FP.BF16.F32.PACK_AB R124, RZ, R182 ;  /* 0x000000b6ff7c723e */ /* 0x000fe400000010ff */
[----:B------:R-:W-:Y:S02]  /*4be0*/  F2FP.BF16.F32.PACK_AB R232, RZ, R251 ;  /* 0x000000fbffe8723e */ /* 0x000fe400000010ff */
[----:B------:R-:W-:Y:S02]  /*4bf0*/  PRMT R125, R125, 0x5410, R126 ;  /* 0x000054107d7d7816 */ /* 0x000fe4000000007e */
[----:B------:R-:W-:Y:S02]  /*4c00*/  PRMT R126, R244, 0x5410, R246 ;  /* 0x00005410f47e7816 */ /* 0x000fe400000000f6 */
[----:B------:R-:W-:-:S02]  /*4c10*/  PRMT R124, R236, 0x5410, R124 ;  /* 0x00005410ec7c7816 */ /* 0x000fc4000000007c */
[----:B------:R-:W-:Y:S01]  /*4c20*/  PRMT R127, R127, 0x5410, R232 ;  /* 0x000054107f7f7816 */ /* 0x000fe200000000e8 */
[----:B------:R-:W-:Y:S06]  /*4c30*/  BRA `(.L_x_254) ;  /* 0x0000000000bc7947 */ /* 0x000fec0003800000 */
.L_x_253:
[----:B-1----:R-:W0:Y:S01]  /*4c40*/  @P0 LDC R125, c[0x0][0x40c] ;  /* 0x00010300ff7d0b82 */ /* 0x002e220000000800 */
[----:B-----5:R-:W-:Y:S01]  /*4c50*/  @P0 PRMT R124, R120, 0x7632, R124 ;  /* 0x00007632787c0816 */ /* 0x020fe2000000007c */
[----:B------:R-:W-:Y:S01]  /*4c60*/  HFMA2 R182, -RZ, RZ, 0, 0 ;  /* 0x00000000ffb67431 */ /* 0x000fe200000001ff */
[----:B------:R-:W-:Y:S01]  /*4c70*/  MOV R247, RZ ;  /* 0x000000ff00f77202 */ /* 0x000fe20000000f00 */
[----:B------:R-:W-:Y:S01]  /*4c80*/  IMAD.MOV.U32 R245, RZ, RZ, RZ ;  /* 0x000000fffff57224 */ /* 0x000fe200078e00ff */
[----:B------:R-:W-:Y:S01]  /*4c90*/  @P0 SHF.L.U32 R124, R124, 0x10, RZ ;  /* 0x000000107c7c0819 */ /* 0x000fe200000006ff */
[----:B------:R-:W-:Y:S01]  /*4ca0*/  HFMA2 R251, -RZ, RZ, 0, 0 ;  /* 0x00000000fffb7431 */ /* 0x000fe200000001ff */
[----:B------:R-:W-:Y:S01]  /*4cb0*/  CS2R R242, SRZ ;  /* 0x0000000000f27805 */ /* 0x000fe2000001ff00 */
[----:B------:R-:W1:Y:S01]  /*4cc0*/  @P0 LDC R127, c[0x0][0x40c] ;  /* 0x00010300ff7f0b82 */ /* 0x000e620000000800 */
[----:B------:R-:W-:Y:S01]  /*4cd0*/  MOV R147, RZ ;  /* 0x000000ff00937202 */ /* 0x000fe20000000f00 */
[----:B------:R-:W-:-:S06]  /*4ce0*/  IMAD.MOV.U32 R133, RZ, RZ, RZ ;  /* 0x000000ffff857224 */ /* 0x000fcc00078e00ff */
[----:B------:R-:W2:Y:S01]  /*4cf0*/  @P0 LDC R126, c[0x0][0x40c] ;  /* 0x00010300ff7e0b82 */ /* 0x000ea20000000800 */
[----:B0-----:R-:W-:Y:S01]  /*4d00*/  @P0 FMUL.FTZ R182, R124, R125 ;  /* 0x0000007d7cb60220 */ /* 0x001fe20000410000 */
[----:B------:R-:W-:-:S06]  /*4d10*/  @P0 PRMT R124, R121, 0x7632, R124 ;  /* 0x00007632797c0816 */ /* 0x000fcc000000007c */
[----:B------:R-:W0:Y:S01]  /*4d20*/  @P0 LDC R125, c[0x0][0x40c] ;  /* 0x00010300ff7d0b82 */ /* 0x000e220000000800 */
[----:B------:R-:W-:-:S05]  /*4d30*/  @P0 SHF.L.U32 R124, R124, 0x10, RZ ;  /* 0x000000107c7c0819 */ /* 0x000fca00000006ff */
[----:B-1----:R-:W-:Y:S01]  /*4d40*/  @P0 FMUL.FTZ R247, R124, R127 ;  /* 0x0000007f7cf70220 */ /* 0x002fe20000410000 */
[----:B------:R-:W-:Y:S01]  /*4d50*/  @P0 PRMT R124, R122, 0x7632, R124 ;  /* 0x000076327a7c0816 */ /* 0x000fe2000000007c */
[----:B------:R-:W1:Y:S03]  /*4d60*/  @P0 LDC R127, c[0x0][0x40c] ;  /* 0x00010300ff7f0b82 */ /* 0x000e660000000800 */
[----:B------:R-:W-:Y:S02]  /*4d70*/  @P0 SHF.L.U32 R124, R124, 0x10, RZ ;  /* 0x000000107c7c0819 */ /* 0x000fe400000006ff */
[----:B------:R-:W-:-:S03]  /*4d80*/  F2FP.BF16.F32.PACK_AB R246, RZ, R247 ;  /* 0x000000f7fff6723e */ /* 0x000fc600000010ff */
[----:B0-----:R-:W-:Y:S01]  /*4d90*/  @P0 FMUL.FTZ R245, R124, R125 ;  /* 0x0000007d7cf50220 */ /* 0x001fe20000410000 */
[----:B------:R-:W-:Y:S01]  /*4da0*/  @P0 PRMT R124, R123, 0x7632, R124 ;  /* 0x000076327b7c0816 */ /* 0x000fe2000000007c */
[----:B------:R-:W0:Y:S03]  /*4db0*/  @P0 LDC R125, c[0x0][0x40c] ;  /* 0x00010300ff7d0b82 */ /* 0x000e260000000800 */
[----:B------:R-:W-:-:S05]  /*4dc0*/  @P0 SHF.L.U32 R124, R124, 0x10, RZ ;  /* 0x000000107c7c0819 */ /* 0x000fca00000006ff */
[----:B-1----:R-:W-:Y:S01]  /*4dd0*/  @P0 FMUL.FTZ R251, R124, R127 ;  /* 0x0000007f7cfb0220 */ /* 0x002fe20000410000 */
[----:B------:R-:W-:Y:S01]  /*4de0*/  @P0 SHF.L.U32 R124, R120, 0x10, RZ ;  /* 0x00000010787c0819 */ /* 0x000fe200000006ff */
[----:B------:R-:W1:Y:S04]  /*4df0*/  @P0 LDC R127, c[0x0][0x40c] ;  /* 0x00010300ff7f0b82 */ /* 0x000e680000000800 */
[----:B0-----:R-:W-:Y:S01]  /*4e00*/  @P0 FMUL.FTZ R243, R124, R125 ;  /* 0x0000007d7cf30220 */ /* 0x001fe20000410000 */
[----:B------:R-:W-:-:S03]  /*4e10*/  @P0 SHF.L.U32 R124, R121, 0x10, RZ ;  /* 0x00000010797c0819 */ /* 0x000fc600000006ff */
[----:B------:R-:W0:Y:S02]  /*4e20*/  @P0 LDC R125, c[0x0][0x40c] ;  /* 0x00010300ff7d0b82 */ /* 0x000e240000000800 */
[----:B-1----:R-:W-:Y:S01]  /*4e30*/  @P0 FMUL.FTZ R147, R124, R127 ;  /* 0x0000007f7c930220 */ /* 0x002fe20000410000 */
[----:B------:R-:W-:Y:S02]  /*4e40*/  @P0 SHF.L.U32 R124, R122, 0x10, RZ ;  /* 0x000000107a7c0819 */ /* 0x000fe400000006ff */
[----:B------:R-:W-:Y:S02]  /*4e50*/  F2FP.BF16.F32.PACK_AB R127, RZ, R251 ;  /* 0x000000fbff7f723e */ /* 0x000fe400000010ff */
[----:B------:R-:W-:Y:S01]  /*4e60*/  F2FP.BF16.F32.PACK_AB R244, RZ, R147 ;  /* 0x00000093fff4723e */ /* 0x000fe200000010ff */
[----:B--2---:R-:W-:Y:S01]  /*4e70*/  @P0 FMUL.FTZ R133, R124, R126 ;  /* 0x0000007e7c850220 */ /* 0x004fe20000410000 */
[----:B------:R-:W-:Y:S02]  /*4e80*/  @P0 SHF.L.U32 R124, R123, 0x10, RZ ;  /* 0x000000107b7c0819 */ /* 0x000fe400000006ff */
[----:B------:R-:W-:-:S02]  /*4e90*/  F2FP.BF16.F32.PACK_AB R126, RZ, R245 ;  /* 0x000000f5ff7e723e */ /* 0x000fc400000010ff */
[----:B------:R-:W-:-:S04]  /*4ea0*/  F2FP.BF16.F32.PACK_AB R236, RZ, R133 ;  /* 0x00000085ffec723e */ /* 0x000fc800000010ff */
[----:B------:R-:W-:Y:S01]  /*4eb0*/  PRMT R126, R236, 0x5410, R126 ;  /* 0x00005410ec7e7816 */ /* 0x000fe2000000007e */
[----:B0-----:R-:W-:Y:S01]  /*4ec0*/  @P0 FMUL.FTZ R242, R124, R125 ;  /* 0x0000007d7cf20220 */ /* 0x001fe20000410000 */
[----:B------:R-:W-:Y:S02]  /*4ed0*/  F2FP.BF16.F32.PACK_AB R125, RZ, R182 ;  /* 0x000000b6ff7d723e */ /* 0x000fe400000010ff */
[----:B------:R-:W-:Y:S02]  /*4ee0*/  F2FP.BF16.F32.PACK_AB R124, RZ, R243 ;  /* 0x000000f3ff7c723e */ /* 0x000fe400000010ff */
[----:B------:R-:W-:Y:S02]  /*4ef0*/  F2FP.BF16.F32.PACK_AB R232, RZ, R242 ;  /* 0x000000f2ffe8723e */ /* 0x000fe400000010ff */
[----:B------:R-:W-:Y:S02]  /*4f00*/  PRMT R124, R124, 0x5410, R125 ;  /* 0x000054107c7c7816 */ /* 0x000fe4000000007d */
[----:B------:R-:W-:-:S02]  /*4f10*/  PRMT R125, R244, 0x5410, R246 ;  /* 0x00005410f47d7816 */ /* 0x000fc400000000f6 */
[----:B------:R-:W-:-:S07]  /*4f20*/  PRMT R127, R232, 0x5410, R127 ;  /* 0x00005410e87f7816 */ /* 0x000fce000000007f */
.L_x_254:
[----:B------:R-:W-:-:S04]  /*4f30*/  IMAD.WIDE.U32 R248, R241, 0x10, R248 ;  /* 0x00000010f1f87825 */ /* 0x000fc800078e00f8 */
[----:B------:R-:W-:Y:S01]  /*4f40*/  FADD.FTZ R241, RZ, R137 ;  /* 0x00000089fff17221 */ /* 0x000fe20000010000 */
[----:B------:R-:W-:-:S03]  /*4f50*/  UMOV UR10, 0xffffffff ;  /* 0xffffffff000a7882 */ /* 0x000fc60000000000 */
[----:B------:R-:W-:Y:S01]  /*4f60*/  FADD.FTZ R232, R241, R132 ;  /* 0x00000084f1e87221 */ /* 0x000fe20000010000 */
[----:B------:R0:W-:Y:S03]  /*4f70*/  STG.E.128 desc[UR6][R248.64], R124 ;  /* 0x0000007cf8007986 */ /* 0x0001e6000c101d06 */
[----:B------:R-:W-:-:S04]  /*4f80*/  FADD.FTZ R241, R232, R131 ;  /* 0x00000083e8f17221 */ /* 0x000fc80000010000 */
[----:B------:R-:W-:-:S04]  /*4f90*/  FADD.FTZ R241, R241, R130 ;  /* 0x00000082f1f17221 */ /* 0x000fc80000010000 */
[----:B------:R-:W-:-:S04]  /*4fa0*/  FADD.FTZ R232, R241, R134 ;  /* 0x00000086f1e87221 */ /* 0x000fc80000010000 */
[----:B------:R-:W-:-:S04]  /*4fb0*/  FADD.FTZ R241, R232, R135 ;  /* 0x00000087e8f17221 */ /* 0x000fc80000010000 */
[----:B------:R-:W-:-:S04]  /*4fc0*/  FADD.FTZ R241, R241, R136 ;  /* 0x00000088f1f17221 */ /* 0x000fc80000010000 */
[----:B------:R-:W-:-:S04]  /*4fd0*/  FADD.FTZ R232, R241, R138 ;  /* 0x0000008af1e87221 */ /* 0x000fc80000010000 */
[----:B------:R-:W-:-:S04]  /*4fe0*/  FADD.FTZ R232, R232, R143 ;  /* 0x0000008fe8e87221 */ /* 0x000fc80000010000 */
[----:B------:R-:W-:Y:S02]  /*4ff0*/  FADD.FTZ R241, R232, R141 ;  /* 0x0000008de8f17221 */ /* 0x000fe40000010000 */
[----:B------:R-:W1:Y:S02]  /*5000*/  S2R R232, SR_TID.X ;  /* 0x0000000000e87919 */ /* 0x000e640000002100 */
[----:B0-----:R-:W-:-:S04]  /*5010*/  FADD.FTZ R124, R241, R140 ;  /* 0x0000008cf17c7221 */ /* 0x001fc80000010000 */
[----:B------:R-:W-:-:S04]  /*5020*/  FADD.FTZ R125, R124, R139 ;  /* 0x0000008b7c7d7221 */ /* 0x000fc80000010000 */
[----:B------:R-:W-:-:S04]  /*5030*/  FADD.FTZ R124, R125, R146 ;  /* 0x000000927d7c7221 */ /* 0x000fc80000010000 */
[----:B------:R-:W-:-:S04]  /*5040*/  FADD.FTZ R125, R124, R145 ;  /* 0x000000917c7d7221 */ /* 0x000fc80000010000 */
[----:B------:R-:W-:-:S04]  /*5050*/  FADD.FTZ R125, R125, R144 ;  /* 0x000000907d7d7221 */ /* 0x000fc80000010000 */
[----:B------:R-:W-:-:S04]  /*5060*/  FADD.FTZ R124, R125, R142 ;  /* 0x0000008e7d7c7221 */ /* 0x000fc80000010000 */
[----:B------:R-:W-:-:S04]  /*5070*/  FADD.FTZ R124, R124, R187 ;  /* 0x000000bb7c7c7221 */ /* 0x000fc80000010000 */
[----:B------:R-:W-:Y:S01]  /*5080*/  FADD.FTZ R125, R124, R185 ;  /* 0x000000b97c7d7221 */ /* 0x000fe20000010000 */
[----:B-1----:R-:W-:-:S03]  /*5090*/  LOP3.LUT P1, RZ, R232, 0x1f, RZ, 0xc0, !PT ;  /* 0x0000001fe8ff7812 */ /* 0x002fc6000782c0ff */
        /* <DEDUP_REMOVED lines=244> */
.L_x_270:
[----:B-1----:R-:W-:Y:S01]  /*5fe0*/  FADD.FTZ R124, R250, R124 ;  /* 0x0000007cfa7c7221 */ /* 0x002fe20000010000 */
[----:B------:R-:W-:Y:S01]  /*5ff0*/  ISETP.NE.AND P0, PT, RZ, UR8, PT ;  /* 0x00000008ff007c0c */ /* 0x000fe2000bf05270 */
[----:B------:R-:W1:Y:S01]  /*6000*/  @!P1 LDC.64 R126, c[0x0][0x3c0] ;  /* 0x0000f000ff7e9b82 */ /* 0x000e620000000a00 */
[----:B------:R-:W-:Y:S01]  /*6010*/  BSSY.RECONVERGENT B0, `(.L_x_256) ;  /* 0x00001f3000007945 */ /* 0x000fe20003800200 */
[----:B------:R-:W-:Y:S01]  /*6020*/  FFMA.FTZ R236, R124, R125, UR9 ;  /* 0x000000097cec7e23 */ /* 0x000fe2000801007d */
[----:B------:R-:W-:-:S05]  /*6030*/  FMUL.FTZ R124, R246, R246 ;  /* 0x000000f6f67c7220 */ /* 0x000fca0000410000 */
[----:B------:R-:W-:Y:S02]  /*6040*/  FSEL R241, R124, RZ, P0 ;  /* 0x000000ff7cf17208 */ /* 0x000fe40000000000 */
[----:B------:R-:W2:Y:S03]  /*6050*/  @!P1 LDC.64 R124, c[0x0][0x3c8] ;  /* 0x0000f200ff7c9b82 */ /* 0x000ea60000000a00 */
[----:B------:R-:W-:-:S04]  /*6060*/  FADD.FTZ R236, R236, R241 ;  /* 0x000000f1ecec7221 */ /* 0x000fc80000010000 */
[----:B------:R-:W3:Y:S01]  /*6070*/  MUFU.RSQ R244, R236 ;  /* 0x000000ec00f47308 */ /* 0x000ee20000001400 */
[----:B-1----:R-:W-:-:S05]  /*6080*/  @!P1 IMAD.WIDE R126, R180, 0x4, R126 ;  /* 0x00000004b47e9825 */ /* 0x002fca00078e027e */
[----:B------:R1:W-:Y:S01]  /*6090*/  @!P1 STG.E desc[UR6][R126.64], R246 ;  /* 0x000000f67e009986 */ /* 0x0003e2000c101906 */
[----:B--2---:R-:W-:-:S05]  /*60a0*/  @!P1 IMAD.WIDE R124, R180, 0x4, R124 ;  /* 0x00000004b47c9825 */ /* 0x004fca00078e027c */
[----:B---3--:R1:W-:Y:S01]  /*60b0*/  @!P1 STG.E desc[UR6][R124.64], R244 ;  /* 0x000000f47c009986 */ /* 0x0083e2000c101906 */
[----:B------:R-:W-:-:S13]  /*60c0*/  ISETP.GE.AND P1, PT, R128, 0x1, PT ;  /* 0x000000018000780c */ /* 0x000fda0003f26270 */
[----:B-1----:R-:W-:Y:S05]  /*60d0*/  @!P1 BRA `(.L_x_257) ;  /* 0x0000001c00989947 */ /* 0x002fea0003800000 */
[----:B------:R-:W-:Y:S01]  /*60e0*/  FSEL R246, R246, RZ, !P0 ;  /* 0x000000fff6f67208 */ /* 0x000fe20004000000 */
[----:B------:R-:W1:Y:S01]  /*60f0*/  LDC.64 R248, c[0x0][0x428] ;  /* 0x00010a00fff87b82 */ /* 0x000e620000000a00 */
[----:B------:R-:W-:Y:S02]  /*6100*/  SHF.L.U32 R125, R40, 0x10, RZ ;  /* 0x00000010287d7819 */ /* 0x000fe400000006ff */
[----:B------:R-:W-:Y:S01]  /*6110*/  SHF.L.U32 R127, R80, 0x10, RZ ;  /* 0x00000010507f7819 */ /* 0x000fe200000006ff */
[----:B------:R-:W-:Y:S01]  /*6120*/  FADD.FTZ R137, -R246, R137 ;  /* 0x00000089f6897221 */ /* 0x000fe20000010100 */
[----:B------:R-:W-:Y:S01]  /*6130*/  SHF.L.U32 R126, R156, 0x10, RZ ;  /* 0x000000109c7e7819 */ /* 0x000fe200000006ff */
[----:B------:R-:W-:Y:S01]  /*6140*/  FADD.FTZ R131, -R246, R131 ;  /* 0x00000083f6837221 */ /* 0x000fe20000010100 */
[----:B------:R-:W-:Y:S01]  /*6150*/  IADD3 R128, PT, PT, R128, -0x1, RZ ;  /* 0xffffffff80807810 */ /* 0x000fe20007ffe0ff */
[----:B------:R-:W-:Y:S01]  /*6160*/  FMUL.FTZ R124, R244, R137 ;  /* 0x00000089f47c7220 */ /* 0x000fe20000410000 */
[----:B------:R-:W-:Y:S01]  /*6170*/  FADD.FTZ R135, -R246, R135 ;  /* 0x00000087f6877221 */ /* 0x000fe20000010100 */
[----:B------:R-:W-:Y:S01]  /*6180*/  LOP3.LUT R181, R232, 0x1f, RZ, 0xc0, !PT ;  /* 0x0000001fe8b57812 */ /* 0x000fe200078ec0ff */
[----:B------:R-:W-:Y:S01]  /*6190*/  FADD.FTZ R231, -R246, R231 ;  /* 0x000000e7f6e77221 */ /* 0x000fe20000010100 */
[----:B------:R-:W-:Y:S01]  /*61a0*/  FFMA.FTZ R124, R124, R125, R127 ;  /* 0x0000007d7c7c7223 */ /* 0x000fe2000001007f */
[----:B------:R-:W-:Y:S01]  /*61b0*/  FADD.FTZ R125, -R246, R132 ;  /* 0x00000084f67d7221 */ /* 0x000fe20000010100 */
[----:B------:R-:W-:-:S02]  /*61c0*/  IMAD.U32 R132, R155, 0x10000, RZ ;  /* 0x000100009b847824 */ /* 0x000fc400078e00ff */
[----:B------:R-:W-:Y:S01]  /*61d0*/  FADD.FTZ R127, -R246, R130 ;  /* 0x00000082f67f7221 */ /* 0x000fe20000010100 */
[----:B------:R-:W-:Y:S01]  /*61e0*/  SHF.L.U32 R130, R154, 0x10, RZ ;  /* 0x000000109a827819 */ /* 0x000fe200000006ff */
[----:B------:R-:W-:Y:S01]  /*61f0*/  FMUL.FTZ R125, R244, R125 ;  /* 0x0000007df47d7220 */ /* 0x000fe20000410000 */
[----:B------:R-:W-:Y:S02]  /*6200*/  IMAD R128, R128, R129, RZ ;  /* 0x0000008180807224 */ /* 0x000fe400078e02ff */
[C---:B------:R-:W-:Y:S01]  /*6210*/  FMUL.FTZ R127, R244.reuse, R127 ;  /* 0x0000007ff47f7220 */ /* 0x040fe20000410000 */
[C---:B------:R-:W-:Y:S01]  /*6220*/  FMUL.FTZ R135, R244.reuse, R135 ;  /* 0x00000087f4877220 */ /* 0x040fe20000410000 */
[----:B------:R-:W-:Y:S01]  /*6230*/  FFMA.FTZ R137, R125, R126, R132 ;  /* 0x0000007e7d897223 */ /* 0x000fe20000010084 */
[----:B------:R-:W-:Y:S01]  /*6240*/  SHF.L.U32 R126, R41, 0x10, RZ ;  /* 0x00000010297e7819 */ /* 0x000fe200000006ff */
[----:B------:R-:W-:Y:S01]  /*6250*/  FMUL.FTZ R125, R244, R131 ;  /* 0x00000083f47d7220 */ /* 0x000fe20000410000 */
[----:B------:R-:W-:Y:S01]  /*6260*/  SHF.L.U32 R132, R81, 0x10, RZ ;  /* 0x0000001051847819 */ /* 0x000fe200000006ff */
[----:B------:R-:W-:Y:S01]  /*6270*/  IMAD.U32 R131, R82, 0x10000, RZ ;  /* 0x0001000052837824 */ /* 0x000fe200078e00ff */
[----:B------:R-:W-:Y:S01]  /*6280*/  SHF.R.S32.HI R129, RZ, 0x1f, R128 ;  /* 0x0000001fff817819 */ /* 0x000fe20000011480 */
[----:B------:R-:W-:Y:S01]  /*6290*/  FMUL.FTZ R231, R244, R231 ;  /* 0x000000e7f4e77220 */ /* 0x000fe20000410000 */
[----:B------:R-:W-:Y:S01]  /*62a0*/  F2FP.BF16.F32.PACK_AB R124, R137, R124 ;  /* 0x0000007c897c723e */ /* 0x000fe200000010ff */
[----:B------:R-:W-:Y:S01]  /*62b0*/  FFMA.FTZ R125, R125, R126, R132 ;  /* 0x0000007e7d7d7223 */ /* 0x000fe20000010084 */
[----:B------:R-:W-:Y:S01]  /*62c0*/  SHF.L.U32 R126, R153, 0x10, RZ ;  /* 0x00000010997e7819 */ /* 0x000fe200000006ff */
[C---:B------:R-:W-:Y:S01]  /*62d0*/  FADD.FTZ R245, -R246.reuse, R245 ;  /* 0x000000f5f6f57221 */ /* 0x040fe20000010100 */
[----:B------:R-:W-:Y:S01]  /*62e0*/  SHF.L.U32 R132, R43, 0x10, RZ ;  /* 0x000000102b847819 */ /* 0x000fe200000006ff */
[C---:B------:R-:W-:Y:S01]  /*62f0*/  FADD.FTZ R251, -R246.reuse, R251 ;  /* 0x000000fbf6fb7221 */ /* 0x040fe20000010100 */
[----:B------:R-:W-:Y:S01]  /*6300*/  LEA.HI R128, R129, R128, RZ, 0x3 ;  /* 0x0000008081807211 */ /* 0x000fe200078f18ff */
[----:B------:R-:W-:Y:S01]  /*6310*/  FFMA.FTZ R130, R127, R130, R126 ;  /* 0x000000827f827223 */ /* 0x000fe2000001007e */
[C---:B------:R-:W-:Y:S01]  /*6320*/  FADD.FTZ R127, -R246.reuse, R134 ;  /* 0x00000086f67f7221 */ /* 0x040fe20000010100 */
[----:B------:R-:W-:Y:S01]  /*6330*/  SHF.L.U32 R134, R83, 0x10, RZ ;  /* 0x0000001053867819 */ /* 0x000fe200000006ff */
[--C-:B------:R-:W-:Y:S01]  /*6340*/  FADD.FTZ R129, -R246, R182.reuse ;  /* 0x000000b6f6817221 */ /* 0x100fe20000010100 */
[----:B------:R-:W-:Y:S01]  /*6350*/  LEA.HI.SX32 R128, R128, R181, 0x1d ;  /* 0x000000b580807211 */ /* 0x000fe200078feaff */
[----:B------:R-:W-:Y:S01]  /*6360*/  FMUL.FTZ R126, R244, R127 ;  /* 0x0000007ff47e7220 */ /* 0x000fe20000410000 */
[----:B------:R-:W-:Y:S01]  /*6370*/  SHF.L.U32 R127, R42, 0x10, RZ ;  /* 0x000000102a7f7819 */ /* 0x000fe200000006ff */
[----:B------:R-:W-:Y:S01]  /*6380*/  FMUL.FTZ R232, R244, R245 ;  /* 0x000000f5f4e87220 */ /* 0x000fe20000410000 */
[----:B------:R-:W-:Y:S01]  /*6390*/  F2FP.BF16.F32.PACK_AB R125, R130, R125 ;  /* 0x0000007d827d723e */ /* 0x000fe200000010ff */
[----:B------:R-:W-:Y:S01]  /*63a0*/  FMUL.FTZ R129, R244, R129 ;  /* 0x00000081f4817220 */ /* 0x000fe20000410000 */
[----:B------:R-:W-:Y:S01]  /*63b0*/  PRMT R182, R76, 0x7632, R182 ;  /* 0x000076324cb67816 */ /* 0x000fe200000000b6 */
[----:B------:R-:W-:Y:S01]  /*63c0*/  FFMA.FTZ R126, R126, R127, R131 ;  /* 0x0000007f7e7e7223 */ /* 0x000fe20000010083 */
[C---:B------:R-:W-:Y:S01]  /*63d0*/  FADD.FTZ R127, -R246.reuse, R136 ;  /* 0x00000088f67f7221 */ /* 0x040fe20000010100 */
[----:B------:R-:W-:Y:S01]  /*63e0*/  FADD.FTZ R131, -R246, R138 ;  /* 0x0000008af6837221 */ /* 0x000fe20000010100 */
[----:B------:R-:W-:Y:S01]  /*63f0*/  SHF.L.U32 R182, R182, 0x10, RZ ;  /* 0x00000010b6b67819 */ /* 0x000fe200000006ff */
[C---:B------:R-:W-:Y:S01]  /*6400*/  FMUL.FTZ R236, R244.reuse, R251 ;  /* 0x000000fbf4ec7220 */ /* 0x040fe20000410000 */
[C---:B------:R-:W-:Y:S01]  /*6410*/  FMUL.FTZ R127, R244.reuse, R127 ;  /* 0x0000007ff47f7220 */ /* 0x040fe20000410000 */
[----:B------:R-:W-:Y:S01]  /*6420*/  FMUL.FTZ R131, R244, R131 ;  /* 0x00000083f4837220 */ /* 0x000fe20000410000 */
[C---:B------:R-:W-:Y:S01]  /*6430*/  FADD.FTZ R247, -R246.reuse, R247 ;  /* 0x000000f7f6f77221 */ /* 0x040fe20000010100 */
[----:B------:R-:W-:Y:S01]  /*6440*/  FADD.FTZ R143, -R246, R143 ;  /* 0x0000008ff68f7221 */ /* 0x000fe20000010100 */
[----:B------:R-:W-:Y:S01]  /*6450*/  FFMA.FTZ R127, R127, R132, R134 ;  /* 0x000000847f7f7223 */ /* 0x000fe20000010086 */
[----:B------:R-:W-:Y:S01]  /*6460*/  SHF.L.U32 R132, R150, 0x10, RZ ;  /* 0x0000001096847819 */ /* 0x000fe200000006ff */
[C---:B------:R-:W-:Y:S01]  /*6470*/  FADD.FTZ R141, -R246.reuse, R141 ;  /* 0x0000008df68d7221 */ /* 0x040fe20000010100 */
[----:B------:R-:W-:Y:S01]  /*6480*/  SHF.L.U32 R134, R149, 0x10, RZ ;  /* 0x0000001095867819 */ /* 0x000fe200000006ff */
[C---:B------:R-:W-:Y:S01]  /*6490*/  FADD.FTZ R139, -R246.reuse, R139 ;  /* 0x0000008bf68b7221 */ /* 0x040fe20000010100 */
[C---:B------:R-:W-:Y:S01]  /*64a0*/  FADD.FTZ R145, -R246.reuse, R145 ;  /* 0x00000091f6917221 */ /* 0x040fe20000010100 */
[----:B------:R-:W-:Y:S01]  /*64b0*/  FADD.FTZ R187, -R246, R187 ;  /* 0x000000bbf6bb7221 */ /* 0x000fe20000010100 */
[----:B------:R-:W-:Y:S01]  /*64c0*/  SHF.L.U32 R137, R88, 0x10, RZ ;  /* 0x0000001058897819 */ /* 0x000fe200000006ff */
[----:B------:R-:W-:Y:S01]  /*64d0*/  FFMA.FTZ R136, R131, R132, R134 ;  /* 0x0000008483887223 */ /* 0x000fe20000010086 */
[----:B------:R-:W-:Y:S01]  /*64e0*/  SHF.L.U32 R134, R151, 0x10, RZ ;  /* 0x0000001097867819 */ /* 0x000fe200000006ff */
[----:B------:R-:W-:-:S02]  /*64f0*/  IMAD.U32 R132, R152, 0x10000, RZ ;  /* 0x0001000098847824 */ /* 0x000fc400078e00ff */
[----:B------:R-:W-:Y:S01]  /*6500*/  FADD.FTZ R185, -R246, R185 ;  /* 0x000000b9f6b97221 */ /* 0x000fe20000010100 */
[----:B-1----:R-:W-:Y:S01]  /*6510*/  IMAD.WIDE.U32 R130, R128, 0x10, R248 ;  /* 0x0000001080827825 */ /* 0x002fe200078e00f8 */
[----:B------:R-:W-:-:S03]  /*6520*/  F2FP.BF16.F32.PACK_AB R127, R136, R127 ;  /* 0x0000007f887f723e */ /* 0x000fc600000010ff */
[--C-:B------:R-:W-:Y:S01]  /*6530*/  FFMA.FTZ R135, R135, R132, R134.reuse ;  /* 0x0000008487877223 */ /* 0x100fe20000010086 */
[----:B------:R-:W-:Y:S01]  /*6540*/  PRMT R134, R115, 0x7632, R134 ;  /* 0x0000763273867816 */ /* 0x000fe20000000086 */
[----:B------:R-:W-:Y:S01]  /*6550*/  FMUL.FTZ R136, R244, R187 ;  /* 0x000000bbf4887220 */ /* 0x000fe20000410000 */
[----:B------:R-:W-:Y:S01]  /*6560*/  SHF.L.U32 R132, R179, 0x10, RZ ;  /* 0x00000010b3847819 */ /* 0x000fe200000006ff */
[C---:B------:R-:W-:Y:S01]  /*6570*/  FADD.FTZ R183, -R246.reuse, R183 ;  /* 0x000000b7f6b77221 */ /* 0x040fe20000010100 */
[----:B------:R-:W-:Y:S01]  /*6580*/  F2FP.BF16.F32.PACK_AB R126, R135, R126 ;  /* 0x0000007e877e723e */ /* 0x000fe200000010ff */
[----:B------:R-:W-:Y:S01]  /*6590*/  FADD.FTZ R189, -R246, R189 ;  /* 0x000000bdf6bd7221 */ /* 0x000fe20000010100 */
[----:B------:R-:W-:Y:S01]  /*65a0*/  SHF.L.U32 R134, R134, 0x10, RZ ;  /* 0x0000001086867819 */ /* 0x000fe200000006ff */
[C---:B------:R-:W-:Y:S01]  /*65b0*/  FADD.FTZ R195, -R246.reuse, R195 ;  /* 0x000000c3f6c37221 */ /* 0x040fe20000010100 */
[----:B------:R-:W-:Y:S01]  /*65c0*/  SHF.L.U32 R138, R31, 0x10, RZ ;  /* 0x000000101f8a7819 */ /* 0x000fe200000006ff */
[----:B------:R1:W-:Y:S01]  /*65d0*/  STG.E.128 desc[UR6][R130.64], R124 ;  /* 0x0000007c82007986 */ /* 0x0003e2000c101d06 */
[----:B------:R-:W-:Y:S01]  /*65e0*/  FADD.FTZ R193, -R246, R193 ;  /* 0x000000c1f6c17221 */ /* 0x000fe20000010100 */
[----:B------:R-:W-:Y:S01]  /*65f0*/  FFMA.FTZ R241, R231, R132, R134 ;  /* 0x00000084e7f17223 */ /* 0x000fe20000010086 */
[----:B------:R-:W-:Y:S01]  /*6600*/  PRMT R132, R116, 0x7632, R132 ;  /* 0x0000763274847816 */ /* 0x000fe20000000084 */
[----:B------:R-:W-:Y:S01]  /*6610*/  FMUL.FTZ R231, R244, R247 ;  /* 0x000000f7f4e77220 */ /* 0x000fe20000410000 */
[----:B------:R-:W-:Y:S01]  /*6620*/  SHF.L.U32 R134, R46, 0x10, RZ ;  /* 0x000000102e867819 */ /* 0x000fe200000006ff */
[C---:B------:R-:W-:Y:S01]  /*6630*/  FADD.FTZ R191, -R246.reuse, R191 ;  /* 0x000000bff6bf7221 */ /* 0x040fe20000010100 */
[C---:B------:R-:W-:Y:S01]  /*6640*/  FADD.FTZ R197, -R246.reuse, R197 ;  /* 0x000000c5f6c57221 */ /* 0x040fe20000010100 */
[C---:B------:R-:W-:Y:S01]  /*6650*/  FADD.FTZ R203, -R246.reuse, R203 ;  /* 0x000000cbf6cb7221 */ /* 0x040fe20000010100 */
[C---:B------:R-:W-:Y:S01]  /*6660*/  FADD.FTZ R201, -R246.reuse, R201 ;  /* 0x000000c9f6c97221 */ /* 0x040fe20000010100 */
[----:B------:R-:W-:Y:S01]  /*6670*/  FADD.FTZ R199, -R246, R199 ;  /* 0x000000c7f6c77221 */ /* 0x000fe20000010100 */
[----:B------:R-:W-:Y:S01]  /*6680*/  FMUL.FTZ R187, R244, R197 ;  /* 0x000000c5f4bb7220 */ /* 0x000fe20000410000 */
[C---:B------:R-:W-:Y:S01]  /*6690*/  FADD.FTZ R205, -R246.reuse, R205 ;  /* 0x000000cdf6cd7221 */ /* 0x040fe20000010100 */
[C---:B------:R-:W-:Y:S01]  /*66a0*/  FADD.FTZ R211, -R246.reuse, R211 ;  /* 0x000000d3f6d37221 */ /* 0x040fe20000010100 */
[C---:B------:R-:W-:Y:S01]  /*66b0*/  FADD.FTZ R209, -R246.reuse, R209 ;  /* 0x000000d1f6d17221 */ /* 0x040fe20000010100 */
[C---:B------:R-:W-:Y:S01]  /*66c0*/  FADD.FTZ R207, -R246.reuse, R207 ;  /* 0x000000cff6cf7221 */ /* 0x040fe20000010100 */
[C---:B------:R-:W-:Y:S01]  /*66d0*/  FADD.FTZ R213, -R246.reuse, R213 ;  /* 0x000000d5f6d57221 */ /* 0x040fe20000010100 */
[----:B------:R-:W-:Y:S01]  /*66e0*/  FADD.FTZ R215, -R246, R215 ;  /* 0x000000d7f6d77221 */ /* 0x000fe20000010100 */
[----:B-1----:R-:W-:Y:S01]  /*66f0*/  PRMT R125, R78, 0x7632, R125 ;  /* 0x000076324e7d7816 */ /* 0x002fe2000000007d */
[----:B------:R-:W-:Y:S01]  /*6700*/  FMUL.FTZ R131, R244, R145 ;  /* 0x00000091f4837220 */ /* 0x000fe20000410000 */
[----:B------:R-:W-:Y:S01]  /*6710*/  PRMT R127, R118, 0x7632, R127 ;  /* 0x00007632767f7816 */ /* 0x000fe2000000007f */
[C---:B------:R-:W-:Y:S01]  /*6720*/  FADD.FTZ R217, -R246.reuse, R217 ;  /* 0x000000d9f6d97221 */ /* 0x040fe20000010100 */
[----:B------:R-:W-:Y:S01]  /*6730*/  SHF.L.U32 R125, R125, 0x10, RZ ;  /* 0x000000107d7d7819 */ /* 0x000fe200000006ff */
[C---:B------:R-:W-:Y:S01]  /*6740*/  FADD.FTZ R219, -R246.reuse, R219 ;  /* 0x000000dbf6db7221 */ /* 0x040fe20000010100 */
[----:B------:R-:W-:Y:S01]  /*6750*/  SHF.L.U32 R127, R127, 0x10, RZ ;  /* 0x000000107f7f7819 */ /* 0x000fe200000006ff */
[----:B------:R-:W-:Y:S01]  /*6760*/  FADD.FTZ R221, -R246, R221 ;  /* 0x000000ddf6dd7221 */ /* 0x000fe20000010100 */
[----:B------:R-:W-:Y:S01]  /*6770*/  SHF.L.U32 R124, R132, 0x10, RZ ;  /* 0x00000010847c7819 */ /* 0x000fe200000006ff */
[----:B------:R-:W-:Y:S01]  /*6780*/  FMUL.FTZ R132, R244, R143 ;  /* 0x0000008ff4847220 */ /* 0x000fe20000410000 */
[----:B------:R-:W-:Y:S01]  /*6790*/  PRMT R126, R117, 0x7632, R126 ;  /* 0x00007632757e7816 */ /* 0x000fe2000000007e */
[----:B------:R-:W-:Y:S01]  /*67a0*/  FFMA.FTZ R232, R232, R125, R127 ;  /* 0x0000007de8e87223 */ /* 0x000fe2000001007f */
[----:B------:R-:W-:Y:S01]  /*67b0*/  PRMT R125, R79, 0x7632, R125 ;  /* 0x000076324f7d7816 */ /* 0x000fe2000000007d */
[----:B------:R-:W-:Y:S01]  /*67c0*/  FFMA.FTZ R182, R129, R182, R124 ;  /* 0x000000b681b67223 */ /* 0x000fe2000001007c */
[----:B------:R-:W-:Y:S01]  /*67d0*/  PRMT R127, R119, 0x7632, R127 ;  /* 0x00007632777f7816 */ /* 0x000fe2000000007f */
[C---:B------:R-:W-:Y:S01]  /*67e0*/  FADD.FTZ R143, -R246.reuse, R186 ;  /* 0x000000baf68f7221 */ /* 0x040fe20000010100 */
[----:B------:R-:W-:Y:S01]  /*67f0*/  SHF.L.U32 R125, R125, 0x10, RZ ;  /* 0x000000107d7d7819 */ /* 0x000fe200000006ff */
[C---:B------:R-:W-:Y:S01]  /*6800*/  FADD.FTZ R229, -R246.reuse, R229 ;  /* 0x000000e5f6e57221 */ /* 0x040fe20000010100 */
[----:B------:R-:W-:Y:S01]  /*6810*/  SHF.L.U32 R127, R127, 0x10, RZ ;  /* 0x000000107f7f7819 */ /* 0x000fe200000006ff */
[C---:B------:R-:W-:Y:S01]  /*6820*/  FADD.FTZ R223, -R246.reuse, R223 ;  /* 0x000000dff6df7221 */ /* 0x040fe20000010100 */
[----:B------:R-:W-:Y:S01]  /*6830*/  PRMT R124, R77, 0x7632, R124 ;  /* 0x000076324d7c7816 */ /* 0x000fe2000000007c */
[----:B------:R-:W-:Y:S01]  /*6840*/  FADD.FTZ R225, -R246, R225 ;  /* 0x000000e1f6e17221 */ /* 0x000fe20000010100 */
        /* <DEDUP_REMOVED lines=8> */
[----:B------:R-:W-:Y:S01]  /*68d0*/  SHF.L.U32 R124, R148, 0x10, RZ ;  /* 0x00000010947c7819 */ /* 0x000fe200000006ff */
[----:B------:R-:W-:Y:S01]  /*68e0*/  FFMA.FTZ R132, R132, R125, R127 ;  /* 0x0000007d84847223 */ /* 0x000fe2000001007f */
[----:B------:R-:W-:Y:S01]  /*68f0*/  SHF.L.U32 R126, R39, 0x10, RZ ;  /* 0x00000010277e7819 */ /* 0x000fe200000006ff */
[----:B------:R-:W-:Y:S01]  /*6900*/  FMUL.FTZ R125, R244, R141 ;  /* 0x0000008df47d7220 */ /* 0x000fe20000410000 */
[C---:B------:R-:W-:Y:S01]  /*6910*/  FADD.FTZ R127, -R246.reuse, R140 ;  /* 0x0000008cf67f7221 */ /* 0x040fe20000010100 */
[----:B------:R-:W-:Y:S01]  /*6920*/  SHF.L.U32 R141, R29, 0x10, RZ ;  /* 0x000000101d8d7819 */ /* 0x000fe200000006ff */
[----:B------:R-:W-:Y:S01]  /*6930*/  FADD.FTZ R227, -R246, R227 ;  /* 0x000000e3f6e37221 */ /* 0x000fe20000010100 */
[----:B------:R-:W-:Y:S01]  /*6940*/  FFMA.FTZ R125, R125, R124, R126 ;  /* 0x0000007c7d7d7223 */ /* 0x000fe2000001007e */
[----:B------:R-:W-:Y:S01]  /*6950*/  FMUL.FTZ R124, R244, R127 ;  /* 0x0000007ff47c7220 */ /* 0x000fe20000410000 */
[----:B------:R-:W-:Y:S01]  /*6960*/  SHF.L.U32 R127, R45, 0x10, RZ ;  /* 0x000000102d7f7819 */ /* 0x000fe200000006ff */
[----:B------:R-:W-:Y:S01]  /*6970*/  IMAD.U32 R126, R38, 0x10000, RZ ;  /* 0x00010000267e7824 */ /* 0x000fe200078e00ff */
[----:B------:R-:W-:Y:S01]  /*6980*/  SHF.L.U32 R140, R28, 0x10, RZ ;  /* 0x000000101c8c7819 */ /* 0x000fe200000006ff */
[----:B------:R-:W-:Y:S01]  /*6990*/  FADD.FTZ R233, -R246, R233 ;  /* 0x000000e9f6e97221 */ /* 0x000fe20000010100 */
[----:B------:R-:W-:Y:S01]  /*69a0*/  SHF.L.U32 R145, R25, 0x10, RZ ;  /* 0x0000001019917819 */ /* 0x000fe200000006ff */
[----:B------:R-:W-:Y:S01]  /*69b0*/  FFMA.FTZ R124, R124, R127, R129 ;  /* 0x0000007f7c7c7223 */ /* 0x000fe20000010081 */
[----:B------:R-:W-:Y:S01]  /*69c0*/  FMUL.FTZ R127, R244, R139 ;  /* 0x0000008bf47f7220 */ /* 0x000fe20000410000 */
[----:B------:R-:W-:Y:S01]  /*69d0*/  FADD.FTZ R129, -R246, R146 ;  /* 0x00000092f6817221 */ /* 0x000fe20000010100 */
[----:B------:R-:W-:Y:S01]  /*69e0*/  SHF.L.U32 R139, R30, 0x10, RZ ;  /* 0x000000101e8b7819 */ /* 0x000fe200000006ff */
[----:B------:R-:W-:Y:S01]  /*69f0*/  FADD.FTZ R237, -R246, R237 ;  /* 0x000000edf6ed7221 */ /* 0x000fe20000010100 */
[----:B------:R-:W-:Y:S01]  /*6a00*/  FFMA.FTZ R127, R127, R126, R130 ;  /* 0x0000007e7f7f7223 */ /* 0x000fe20000010082 */
[----:B------:R-:W-:Y:S01]  /*6a10*/  SHF.L.U32 R126, R86, 0x10, RZ ;  /* 0x00000010567e7819 */ /* 0x000fe200000006ff */
[----:B------:R-:W-:Y:S01]  /*6a20*/  FMUL.FTZ R129, R244, R129 ;  /* 0x00000081f4817220 */ /* 0x000fe20000410000 */
[----:B------:R-:W-:Y:S01]  /*6a30*/  SHF.L.U32 R130, R35, 0x10, RZ ;  /* 0x0000001023827819 */ /* 0x000fe200000006ff */
[----:B------:R-:W-:Y:S01]  /*6a40*/  FADD.FTZ R235, -R246, R235 ;  /* 0x000000ebf6eb7221 */ /* 0x000fe20000010100 */
[----:B------:R-:W-:Y:S01]  /*6a50*/  SHF.L.U32 R146, R23, 0x10, RZ ;  /* 0x0000001017927819 */ /* 0x000fe200000006ff */
[----:B------:R-:W-:Y:S01]  /*6a60*/  FFMA.FTZ R134, R129, R134, R126 ;  /* 0x0000008681867223 */ /* 0x000fe2000001007e */
[----:B------:R-:W-:Y:S01]  /*6a70*/  SHF.L.U32 R126, R36, 0x10, RZ ;  /* 0x00000010247e7819 */ /* 0x000fe200000006ff */
[----:B------:R-:W-:Y:S01]  /*6a80*/  FADD.FTZ R129, -R246, R144 ;  /* 0x00000090f6817221 */ /* 0x000fe20000010100 */
[----:B------:R-:W-:Y:S01]  /*6a90*/  SHF.L.U32 R144, R24, 0x10, RZ ;  /* 0x0000001018907819 */ /* 0x000fe200000006ff */
[----:B------:R-:W-:Y:S01]  /*6aa0*/  FADD.FTZ R239, -R246, R239 ;  /* 0x000000eff6ef7221 */ /* 0x000fe20000010100 */
[----:B------:R-:W-:Y:S01]  /*6ab0*/  SHF.L.U32 R186, R19, 0x10, RZ ;  /* 0x0000001013ba7819 */ /* 0x000fe200000006ff */
[----:B------:R-:W-:Y:S01]  /*6ac0*/  FFMA.FTZ R131, R131, R126, R130 ;  /* 0x0000007e83837223 */ /* 0x000fe20000010082 */
[----:B------:R-:W-:Y:S01]  /*6ad0*/  SHF.L.U32 R130, R87, 0x10, RZ ;  /* 0x0000001057827819 */ /* 0x000fe200000006ff */
[----:B------:R-:W-:Y:S01]  /*6ae0*/  FMUL.FTZ R129, R244, R129 ;  /* 0x00000081f4817220 */ /* 0x000fe20000410000 */
[----:B------:R-:W-:-:S02]  /*6af0*/  IMAD.U32 R126, R47, 0x10000, RZ ;  /* 0x000100002f7e7824 */ /* 0x000fc400078e00ff */
[C---:B------:R-:W-:Y:S01]  /*6b00*/  FADD.FTZ R243, -R246.reuse, R243 ;  /* 0x000000f3f6f37221 */ /* 0x040fe20000010100 */
[C---:B------:R-:W-:Y:S01]  /*6b10*/  FADD.FTZ R147, -R246.reuse, R147 ;  /* 0x00000093f6937221 */ /* 0x040fe20000010100 */
[C---:B------:R-:W-:Y:S01]  /*6b20*/  FADD.FTZ R133, -R246.reuse, R133 ;  /* 0x00000085f6857221 */ /* 0x040fe20000010100 */
[----:B------:R-:W-:Y:S01]  /*6b30*/  FFMA.FTZ R135, R129, R126, R130 ;  /* 0x0000007e81877223 */ /* 0x000fe20000010082 */
[----:B------:R-:W-:Y:S01]  /*6b40*/  FADD.FTZ R129, -R246, R142 ;  /* 0x0000008ef6817221 */ /* 0x000fe20000010100 */
[----:B------:R-:W-:Y:S01]  /*6b50*/  SHF.L.U32 R130, R34, 0x10, RZ ;  /* 0x0000001022827819 */ /* 0x000fe200000006ff */
[C---:B------:R-:W-:Y:S01]  /*6b60*/  FMUL.FTZ R147, R244.reuse, R147 ;  /* 0x00000093f4937220 */ /* 0x040fe20000410000 */
[----:B------:R-:W-:Y:S01]  /*6b70*/  SHF.L.U32 R126, R33, 0x10, RZ ;  /* 0x00000010217e7819 */ /* 0x000fe200000006ff */
[C---:B------:R-:W-:Y:S01]  /*6b80*/  FMUL.FTZ R129, R244.reuse, R129 ;  /* 0x00000081f4817220 */ /* 0x040fe20000410000 */
[----:B------:R-:W-:Y:S01]  /*6b90*/  SHF.L.U32 R142, R27, 0x10, RZ ;  /* 0x000000101b8e7819 */ /* 0x000fe200000006ff */
[----:B------:R-:W-:Y:S01]  /*6ba0*/  FMUL.FTZ R133, R244, R133 ;  /* 0x00000085f4857220 */ /* 0x000fe20000410000 */
[----:B------:R-:W-:Y:S01]  /*6bb0*/  IADD3 R251, PT, PT, R128, 0x20, RZ ;  /* 0x0000002080fb7810 */ /* 0x000fe20007ffe0ff */
[----:B------:R-:W-:Y:S01]  /*6bc0*/  FFMA.FTZ R130, R129, R130, R126 ;  /* 0x0000008281827223 */ /* 0x000fe2000001007e */
[----:B------:R-:W-:Y:S01]  /*6bd0*/  SHF.L.U32 R129, R48, 0x10, RZ ;  /* 0x0000001030817819 */ /* 0x000fe200000006ff */
[----:B------:R-:W-:Y:S01]  /*6be0*/  IMAD.U32 R126, R32, 0x10000, RZ ;  /* 0x00010000207e7824 */ /* 0x000fe200078e00ff */
[----:B------:R-:W-:Y:S01]  /*6bf0*/  IADD3 R247, PT, PT, R128, 0x40, RZ ;  /* 0x0000004080f77810 */ /* 0x000fe20007ffe0ff */
[----:B0-----:R-:W-:Y:S01]  /*6c00*/  IMAD.WIDE.U32 R250, R251, 0x10, R248 ;  /* 0x00000010fbfa7825 */ /* 0x001fe200078e00f8 */
[----:B------:R-:W-:-:S03]  /*6c10*/  F2FP.BF16.F32.PACK_AB R132, R125, R132 ;  /* 0x000000847d84723e */ /* 0x000fc600000010ff */
[----:B------:R-:W-:Y:S01]  /*6c20*/  FFMA.FTZ R136, R136, R129, R137 ;  /* 0x0000008188887223 */ /* 0x000fe20000010089 */
[----:B------:R-:W-:Y:S01]  /*6c30*/  FMUL.FTZ R129, R244, R185 ;  /* 0x000000b9f4817220 */ /* 0x000fe20000410000 */
[C---:B------:R-:W-:Y:S01]  /*6c40*/  FADD.FTZ R137, -R246.reuse, R184 ;  /* 0x000000b8f6897221 */ /* 0x040fe20000010100 */
[----:B------:R-:W-:Y:S01]  /*6c50*/  SHF.L.U32 R184, R21, 0x10, RZ ;  /* 0x0000001015b87819 */ /* 0x000fe200000006ff */
[----:B------:R-:W-:Y:S01]  /*6c60*/  FADD.FTZ R185, -R246, R194 ;  /* 0x000000c2f6b97221 */ /* 0x000fe20000010100 */
[----:B------:R-:W-:Y:S01]  /*6c70*/  FFMA.FTZ R129, R129, R126, R138 ;  /* 0x0000007e81817223 */ /* 0x000fe2000001008a */
[----:B------:R-:W-:Y:S01]  /*6c80*/  SHF.L.U32 R126, R49, 0x10, RZ ;  /* 0x00000010317e7819 */ /* 0x000fe200000006ff */
[C---:B------:R-:W-:Y:S01]  /*6c90*/  FMUL.FTZ R137, R244.reuse, R137 ;  /* 0x00000089f4897220 */ /* 0x040fe20000410000 */
[----:B------:R-:W-:Y:S01]  /*6ca0*/  SHF.L.U32 R138, R89, 0x10, RZ ;  /* 0x00000010598a7819 */ /* 0x000fe200000006ff */
[----:B------:R-:W-:Y:S01]  /*6cb0*/  FMUL.FTZ R185, R244, R185 ;  /* 0x000000b9f4b97220 */ /* 0x000fe20000410000 */
[----:B------:R-:W-:-:S02]  /*6cc0*/  SHF.L.U32 R194, R11, 0x10, RZ ;  /* 0x000000100bc27819 */ /* 0x000fc400000006ff */
[----:B------:R-:W-:Y:S01]  /*6cd0*/  IADD3 R245, PT, PT, R128, 0x60, RZ ;  /* 0x0000006080f57810 */ /* 0x000fe20007ffe0ff */
[----:B------:R-:W-:Y:S01]  /*6ce0*/  FFMA.FTZ R137, R137, R126, R138 ;  /* 0x0000007e89897223 */ /* 0x000fe2000001008a */
[C---:B------:R-:W-:Y:S01]  /*6cf0*/  FMUL.FTZ R126, R244.reuse, R183 ;  /* 0x000000b7f47e7220 */ /* 0x040fe20000410000 */
[----:B------:R-:W-:Y:S01]  /*6d00*/  FMUL.FTZ R183, R244, R191 ;  /* 0x000000bff4b77220 */ /* 0x000fe20000410000 */
[----:B------:R-:W-:Y:S02]  /*6d10*/  SHF.L.U32 R191, R97, 0x10, RZ ;  /* 0x0000001061bf7819 */ /* 0x000fe400000006ff */
[----:B------:R-:W-:Y:S01]  /*6d20*/  FFMA.FTZ R126, R126, R139, R141 ;  /* 0x0000008b7e7e7223 */ /* 0x000fe2000001008d */
[----:B------:R-:W-:Y:S01]  /*6d30*/  FADD.FTZ R139, -R246, R190 ;  /* 0x000000bef68b7221 */ /* 0x000fe20000010100 */
[----:B------:R-:W-:Y:S02]  /*6d40*/  SHF.L.U32 R141, R90, 0x10, RZ ;  /* 0x000000105a8d7819 */ /* 0x000fe400000006ff */
[----:B------:R-:W-:Y:S01]  /*6d50*/  SHF.L.U32 R190, R18, 0x10, RZ ;  /* 0x0000001012be7819 */ /* 0x000fe200000006ff */
[----:B------:R-:W-:Y:S01]  /*6d60*/  FMUL.FTZ R138, R244, R139 ;  /* 0x0000008bf48a7220 */ /* 0x000fe20000410000 */
[----:B------:R-:W-:Y:S01]  /*6d70*/  IMAD.U32 R139, R50, 0x10000, RZ ;  /* 0x00010000328b7824 */ /* 0x000fe200078e00ff */
[----:B------:R-:W-:-:S02]  /*6d80*/  IADD3 R125, PT, PT, R128, 0x120, RZ ;  /* 0x00000120807d7810 */ /* 0x000fc40007ffe0ff */
[----:B------:R-:W-:Y:S01]  /*6d90*/  F2FP.BF16.F32.PACK_AB R135, R130, R135 ;  /* 0x000000878287723e */ /* 0x000fe200000010ff */
[----:B------:R-:W-:Y:S01]  /*6da0*/  FFMA.FTZ R138, R138, R139, R141 ;  /* 0x0000008b8a8a7223 */ /* 0x000fe2000001008d */
[----:B------:R-:W-:Y:S01]  /*6db0*/  FMUL.FTZ R141, R244, R189 ;  /* 0x000000bdf48d7220 */ /* 0x000fe20000410000 */
        /* <DEDUP_REMOVED lines=9> */
[----:B------:R-:W-:Y:S01]  /*6e50*/  FMUL.FTZ R142, R244, R143 ;  /* 0x0000008ff48e7220 */ /* 0x000fe20000410000 */
[----:B------:R-:W-:Y:S02]  /*6e60*/  IMAD.U32 R143, R26, 0x10000, RZ ;  /* 0x000100001a8f7824 */ /* 0x000fe400078e00ff */
[C---:B------:R-:W-:Y:S01]  /*6e70*/  FMUL.FTZ R140, R244.reuse, R195 ;  /* 0x000000c3f48c7220 */ /* 0x040fe20000410000 */
[----:B------:R-:W-:Y:S01]  /*6e80*/  FMUL.FTZ R195, R244, R205 ;  /* 0x000000cdf4c37220 */ /* 0x000fe20000410000 */
[----:B------:R-:W-:Y:S01]  /*6e90*/  SHF.L.U32 R205, R105, 0x10, RZ ;  /* 0x0000001069cd7819 */ /* 0x000fe200000006ff */
[----:B------:R-:W-:Y:S01]  /*6ea0*/  FFMA.FTZ R142, R142, R143, R145 ;  /* 0x0000008f8e8e7223 */ /* 0x000fe20000010091 */
[----:B------:R-:W-:Y:S02]  /*6eb0*/  SHF.L.U32 R143, R52, 0x10, RZ ;  /* 0x00000010348f7819 */ /* 0x000fe400000006ff */
[----:B------:R-:W-:-:S02]  /*6ec0*/  SHF.L.U32 R145, R92, 0x10, RZ ;  /* 0x000000105c917819 */ /* 0x000fc400000006ff */
[----:B------:R-:W-:Y:S02]  /*6ed0*/  F2FP.BF16.F32.PACK_AB R139, R142, R139 ;  /* 0x0000008b8e8b723e */ /* 0x000fe400000010ff */
[----:B------:R-:W-:Y:S01]  /*6ee0*/  F2FP.BF16.F32.PACK_AB R134, R131, R134 ;  /* 0x000000868386723e */ /* 0x000fe200000010ff */
[----:B------:R-:W-:Y:S01]  /*6ef0*/  FFMA.FTZ R140, R140, R143, R145 ;  /* 0x0000008f8c8c7223 */ /* 0x000fe20000010091 */
[----:B------:R-:W-:Y:S01]  /*6f00*/  FMUL.FTZ R145, R244, R193 ;  /* 0x000000c1f4917220 */ /* 0x000fe20000410000 */
[----:B------:R-:W-:Y:S01]  /*6f10*/  FADD.FTZ R143, -R246, R192 ;  /* 0x000000c0f68f7221 */ /* 0x000fe20000010100 */
[----:B------:R-:W-:Y:S01]  /*6f20*/  IMAD.U32 R192, R13, 0x10000, RZ ;  /* 0x000100000dc07824 */ /* 0x000fe200078e00ff */
[----:B------:R-:W-:Y:S01]  /*6f30*/  SHF.L.U32 R193, R100, 0x10, RZ ;  /* 0x0000001064c17819 */ /* 0x000fe200000006ff */
[----:B------:R-:W-:Y:S01]  /*6f40*/  FFMA.FTZ R145, R145, R144, R146 ;  /* 0x0000009091917223 */ /* 0x000fe20000010092 */
[----:B------:R-:W-:Y:S01]  /*6f50*/  SHF.L.U32 R146, R93, 0x10, RZ ;  /* 0x000000105d927819 */ /* 0x000fe200000006ff */
[----:B------:R-:W-:Y:S01]  /*6f60*/  FMUL.FTZ R143, R244, R143 ;  /* 0x0000008ff48f7220 */ /* 0x000fe20000410000 */
[----:B------:R-:W-:Y:S01]  /*6f70*/  IMAD.U32 R144, R53, 0x10000, RZ ;  /* 0x0001000035907824 */ /* 0x000fe200078e00ff */
[----:B------:R-:W-:-:S02]  /*6f80*/  F2FP.BF16.F32.PACK_AB R137, R126, R137 ;  /* 0x000000897e89723e */ /* 0x000fc400000010ff */
[----:B------:R-:W-:Y:S01]  /*6f90*/  F2FP.BF16.F32.PACK_AB R140, R145, R140 ;  /* 0x0000008c918c723e */ /* 0x000fe200000010ff */
[----:B------:R-:W-:Y:S01]  /*6fa0*/  FFMA.FTZ R144, R143, R144, R146 ;  /* 0x000000908f907223 */ /* 0x000fe20000010092 */
[----:B------:R-:W-:Y:S01]  /*6fb0*/  SHF.L.U32 R146, R22, 0x10, RZ ;  /* 0x0000001016927819 */ /* 0x000fe200000006ff */
[----:B------:R-:W-:Y:S01]  /*6fc0*/  FADD.FTZ R143, -R246, R198 ;  /* 0x000000c6f68f7221 */ /* 0x000fe20000010100 */
[----:B------:R-:W-:-:S03]  /*6fd0*/  F2FP.BF16.F32.PACK_AB R136, R129, R136 ;  /* 0x000000888188723e */ /* 0x000fc600000010ff */
[----:B------:R-:W-:Y:S01]  /*6fe0*/  FFMA.FTZ R183, R183, R146, R184 ;  /* 0x00000092b7b77223 */ /* 0x000fe200000100b8 */
[----:B------:R-:W-:Y:S01]  /*6ff0*/  SHF.L.U32 R146, R54, 0x10, RZ ;  /* 0x0000001036927819 */ /* 0x000fe200000006ff */
[----:B------:R-:W-:Y:S01]  /*7000*/  FMUL.FTZ R143, R244, R143 ;  /* 0x0000008ff48f7220 */ /* 0x000fe20000410000 */
[----:B------:R-:W-:Y:S02]  /*7010*/  SHF.L.U32 R184, R94, 0x10, RZ ;  /* 0x000000105eb87819 */ /* 0x000fe400000006ff */
[----:B------:R-:W-:-:S03]  /*7020*/  F2FP.BF16.F32.PACK_AB R141, R183, R144 ;  /* 0x00000090b78d723e */ /* 0x000fc600000010ff */
[----:B------:R-:W-:Y:S01]  /*7030*/  FFMA.FTZ R146, R143, R146, R184 ;  /* 0x000000928f927223 */ /* 0x000fe200000100b8 */
[----:B------:R-:W-:Y:S02]  /*7040*/  IMAD.U32 R184, R20, 0x10000, RZ ;  /* 0x0001000014b87824 */ /* 0x000fe400078e00ff */
[----:B------:R-:W-:Y:S01]  /*7050*/  FADD.FTZ R143, -R246, R196 ;  /* 0x000000c4f68f7221 */ /* 0x000fe20000010100 */
[----:B------:R-:W-:Y:S01]  /*7060*/  SHF.L.U32 R196, R7, 0x10, RZ ;  /* 0x0000001007c47819 */ /* 0x000fe200000006ff */
[----:B------:R-:W-:Y:S01]  /*7070*/  FFMA.FTZ R187, R187, R184, R186 ;  /* 0x000000b8bbbb7223 */ /* 0x000fe200000100ba */
[----:B------:R-:W-:Y:S01]  /*7080*/  SHF.L.U32 R184, R55, 0x10, RZ ;  /* 0x0000001037b87819 */ /* 0x000fe200000006ff */
[----:B------:R-:W-:Y:S01]  /*7090*/  FMUL.FTZ R143, R244, R143 ;  /* 0x0000008ff48f7220 */ /* 0x000fe20000410000 */
[----:B------:R-:W-:Y:S02]  /*70a0*/  SHF.L.U32 R186, R95, 0x10, RZ ;  /* 0x000000105fba7819 */ /* 0x000fe400000006ff */
[----:B------:R-:W-:-:S02]  /*70b0*/  F2FP.BF16.F32.PACK_AB R142, R187, R146 ;  /* 0x00000092bb8e723e */ /* 0x000fc400000010ff */
[----:B------:R-:W-:Y:S01]  /*70c0*/  IADD3 R187, PT, PT, R128, 0xe0, RZ ;  /* 0x000000e080bb7810 */ /* 0x000fe20007ffe0ff */
[----:B------:R-:W-:Y:S01]  /*70d0*/  FFMA.FTZ R143, R143, R184, R186 ;  /* 0x000000b88f8f7223 */ /* 0x000fe200000100ba */
[----:B------:R-:W-:Y:S02]  /*70e0*/  SHF.L.U32 R184, R17, 0x10, RZ ;  /* 0x0000001011b87819 */ /* 0x000fe400000006ff */
[----:B------:R-:W-:-:S03]  /*70f0*/  SHF.L.U32 R186, R16, 0x10, RZ ;  /* 0x0000001010ba7819 */ /* 0x000fc600000006ff */
[----:B------:R-:W-:Y:S01]  /*7100*/  FFMA.FTZ R190, R185, R190, R184 ;  /* 0x000000beb9be7223 */ /* 0x000fe200000100b8 */
[----:B------:R-:W-:Y:S01]  /*7110*/  FMUL.FTZ R184, R244, R203 ;  /* 0x000000cbf4b87220 */ /* 0x000fe20000410000 */
[----:B------:R-:W-:Y:S01]  /*7120*/  IMAD.U32 R185, R56, 0x10000, RZ ;  /* 0x0001000038b97824 */ /* 0x000fe200078e00ff */
[----:B------:R-:W-:Y:S02]  /*7130*/  SHF.L.U32 R203, R104, 0x10, RZ ;  /* 0x0000001068cb7819 */ /* 0x000fe400000006ff */
[----:B------:R-:W-:Y:S01]  /*7140*/  F2FP.BF16.F32.PACK_AB R143, R190, R143 ;  /* 0x0000008fbe8f723e */ /* 0x000fe200000010ff */
[----:B------:R-:W-:Y:S01]  /*7150*/  FFMA.FTZ R184, R184, R185, R189 ;  /* 0x000000b9b8b87223 */ /* 0x000fe200000100bd */
[----:B------:R-:W-:Y:S01]  /*7160*/  FMUL.FTZ R185, R244, R201 ;  /* 0x000000c9f4b97220 */ /* 0x000fe20000410000 */
[----:B------:R-:W-:Y:S01]  /*7170*/  FADD.FTZ R189, -R246, R200 ;  /* 0x000000c8f6bd7221 */ /* 0x000fe20000010100 */
[----:B------:R-:W-:Y:S01]  /*7180*/  IMAD.U32 R200, R10, 0x10000, RZ ;  /* 0x000100000ac87824 */ /* 0x000fe200078e00ff */
[----:B------:R-:W-:Y:S01]  /*7190*/  SHF.L.U32 R201, R5, 0x10, RZ ;  /* 0x0000001005c97819 */ /* 0x000fe200000006ff */
[----:B------:R-:W-:Y:S01]  /*71a0*/  FFMA.FTZ R185, R185, R186, R188 ;  /* 0x000000bab9b97223 */ /* 0x000fe200000100bc */
[----:B------:R-:W-:Y:S01]  /*71b0*/  FMUL.FTZ R186, R244, R189 ;  /* 0x000000bdf4ba7220 */ /* 0x000fe20000410000 */
[----:B------:R-:W-:-:S02]  /*71c0*/  SHF.L.U32 R189, R57, 0x10, RZ ;  /* 0x0000001039bd7819 */ /* 0x000fc400000006ff */
[----:B------:R-:W-:Y:S02]  /*71d0*/  SHF.L.U32 R188, R14, 0x10, RZ ;  /* 0x000000100ebc7819 */ /* 0x000fe400000006ff */
[----:B------:R-:W-:Y:S01]  /*71e0*/  F2FP.BF16.F32.PACK_AB R144, R185, R184 ;  /* 0x000000b8b990723e */ /* 0x000fe200000010ff */
[----:B------:R-:W-:Y:S01]  /*71f0*/  FFMA.FTZ R186, R186, R189, R191 ;  /* 0x000000bdbaba7223 */ /* 0x000fe200000100bf */
[----:B------:R-:W-:Y:S01]  /*7200*/  FMUL.FTZ R189, R244, R199 ;  /* 0x000000c7f4bd7220 */ /* 0x000fe20000410000 */
[----:B------:R-:W-:Y:S01]  /*7210*/  FADD.FTZ R191, -R246, R206 ;  /* 0x000000cef6bf7221 */ /* 0x000fe20000010100 */
[----:B------:R-:W-:Y:S01]  /*7220*/  SHF.L.U32 R199, R6, 0x10, RZ ;  /* 0x0000001006c77819 */ /* 0x000fe200000006ff */
[----:B------:R-:W-:Y:S02]  /*7230*/  IMAD.U32 R206, R63, 0x10000, RZ ;  /* 0x000100003fce7824 */ /* 0x000fe400078e00ff */
[----:B------:R-:W-:Y:S01]  /*7240*/  FFMA.FTZ R189, R189, R188, R192 ;  /* 0x000000bcbdbd7223 */ /* 0x000fe200000100c0 */
[----:B------:R-:W-:Y:S01]  /*7250*/  SHF.L.U32 R192, R58, 0x10, RZ ;  /* 0x000000103ac07819 */ /* 0x000fe200000006ff */
[----:B------:R-:W-:Y:S01]  /*7260*/  FMUL.FTZ R191, R244, R191 ;  /* 0x000000bff4bf7220 */ /* 0x000fe20000410000 */
[----:B------:R-:W-:-:S02]  /*7270*/  SHF.L.U32 R188, R98, 0x10, RZ ;  /* 0x0000001062bc7819 */ /* 0x000fc400000006ff */
[----:B------:R-:W-:Y:S02]  /*7280*/  IADD3 R185, PT, PT, R128, 0x100, RZ ;  /* 0x0000010080b97810 */ /* 0x000fe40007ffe0ff */
[----:B------:R-:W-:Y:S01]  /*7290*/  F2FP.BF16.F32.PACK_AB R145, R189, R186 ;  /* 0x000000babd91723e */ /* 0x000fe200000010ff */
[----:B------:R-:W-:Y:S01]  /*72a0*/  FFMA.FTZ R192, R191, R192, R188 ;  /* 0x000000c0bfc07223 */ /* 0x000fe200000100bc */
[----:B------:R-:W-:Y:S01]  /*72b0*/  SHF.L.U32 R188, R12, 0x10, RZ ;  /* 0x000000100cbc7819 */ /* 0x000fe200000006ff */
[----:B------:R-:W-:Y:S01]  /*72c0*/  FADD.FTZ R191, -R246, R204 ;  /* 0x000000ccf6bf7221 */ /* 0x000fe20000010100 */
[----:B------:R-:W-:Y:S02]  /*72d0*/  IMAD.U32 R204, R158, 0x10000, RZ ;  /* 0x000100009ecc7824 */ /* 0x000fe400078e00ff */
        /* <DEDUP_REMOVED lines=8> */
[----:B------:R-:W-:Y:S01]  /*7360*/  FADD.FTZ R191, -R246, R202 ;  /* 0x000000caf6bf7221 */ /* 0x000fe20000010100 */
[----:B------:R-:W-:Y:S02]  /*7370*/  SHF.L.U32 R188, R9, 0x10, RZ ;  /* 0x0000001009bc7819 */ /* 0x000fe400000006ff */
        /* <DEDUP_REMOVED lines=8> */
[----:B------:R-:W-:Y:S01]  /*7400*/  FMUL.FTZ R191, R244, R209 ;  /* 0x000000d1f4bf7220 */ /* 0x000fe20000410000 */
[----:B------:R-:W-:Y:S01]  /*7410*/  FADD.FTZ R193, -R246, R208 ;  /* 0x000000d0f6c17221 */ /* 0x000fe20000010100 */
[----:B------:R-:W-:Y:S02]  /*7420*/  SHF.L.U32 R208, R160, 0x10, RZ ;  /* 0x00000010a0d07819 */ /* 0x000fe400000006ff */
[----:B------:R-:W-:Y:S01]  /*7430*/  FFMA.FTZ R191, R191, R194, R196 ;  /* 0x000000c2bfbf7223 */ /* 0x000fe200000100c4 */
[----:B------:R-:W-:Y:S01]  /*7440*/  SHF.L.U32 R194, R61, 0x10, RZ ;  /* 0x000000103dc27819 */ /* 0x000fe200000006ff */
[----:B------:R-:W-:Y:S01]  /*7450*/  FMUL.FTZ R193, R244, R193 ;  /* 0x000000c1f4c17220 */ /* 0x000fe20000410000 */
[----:B------:R-:W-:-:S04]  /*7460*/  IMAD.U32 R196, R101, 0x10000, RZ ;  /* 0x0001000065c47824 */ /* 0x000fc800078e00ff */
[----:B------:R-:W-:Y:S01]  /*7470*/  FFMA.FTZ R193, R193, R194, R196 ;  /* 0x000000c2c1c17223 */ /* 0x000fe200000100c4 */
[----:B------:R-:W-:Y:S01]  /*7480*/  FMUL.FTZ R194, R244, R207 ;  /* 0x000000cff4c27220 */ /* 0x000fe20000410000 */
[----:B------:R-:W-:-:S03]  /*7490*/  SHF.L.U32 R196, R4, 0x10, RZ ;  /* 0x0000001004c47819 */ /* 0x000fc600000006ff */
[----:B------:R-:W-:Y:S01]  /*74a0*/  FFMA.FTZ R194, R194, R199, R201 ;  /* 0x000000c7c2c27223 */ /* 0x000fe200000100c9 */
[----:B------:R-:W-:Y:S01]  /*74b0*/  FADD.FTZ R199, -R246, R214 ;  /* 0x000000d6f6c77221 */ /* 0x000fe20000010100 */
[----:B------:R-:W-:Y:S01]  /*74c0*/  SHF.L.U32 R201, R102, 0x10, RZ ;  /* 0x0000001066c97819 */ /* 0x000fe200000006ff */
[----:B------:R-:W-:Y:S01]  /*74d0*/  FMUL.FTZ R214, R244, R221 ;  /* 0x000000ddf4d67220 */ /* 0x000fe20000410000 */
[----:B------:R-:W-:Y:S01]  /*74e0*/  SHF.L.U32 R221, R174, 0x10, RZ ;  /* 0x00000010aedd7819 */ /* 0x000fe200000006ff */
[----:B------:R-:W-:Y:S01]  /*74f0*/  FMUL.FTZ R198, R244, R199 ;  /* 0x000000c7f4c67220 */ /* 0x000fe20000410000 */
[----:B------:R-:W-:-:S05]  /*7500*/  SHF.L.U32 R199, R62, 0x10, RZ ;  /* 0x000000103ec77819 */ /* 0x000fca00000006ff */
        /* <DEDUP_REMOVED lines=8> */
[----:B------:R-:W-:Y:S01]  /*7590*/  SHF.L.U32 R212, R167, 0x10, RZ ;  /* 0x00000010a7d47819 */ /* 0x000fe200000006ff */
[----:B------:R-:W-:Y:S01]  /*75a0*/  FFMA.FTZ R206, R199, R206, R196 ;  /* 0x000000cec7ce7223 */ /* 0x000fe200000100c4 */
[----:B------:R-:W-:Y:S01]  /*75b0*/  FADD.FTZ R199, -R246, R210 ;  /* 0x000000d2f6c77221 */ /* 0x000fe20000010100 */
[----:B------:R-:W-:Y:S01]  /*75c0*/  SHF.L.U32 R196, R2, 0x10, RZ ;  /* 0x0000001002c47819 */ /* 0x000fe200000006ff */
[----:B------:R-:W-:Y:S01]  /*75d0*/  IMAD.U32 R210, R161, 0x10000, RZ ;  /* 0x00010000a1d27824 */ /* 0x000fe200078e00ff */
[----:B------:R-:W-:Y:S01]  /*75e0*/  F2FP.BF16.F32.PACK_AB R126, R201, R198 ;  /* 0x000000c6c97e723e */ /* 0x000fe200000010ff */
[----:B------:R-:W-:-:S04]  /*75f0*/  FMUL.FTZ R199, R244, R199 ;  /* 0x000000c7f4c77220 */ /* 0x000fc80000410000 */
[----:B------:R-:W-:Y:S01]  /*7600*/  FFMA.FTZ R209, R199, R196, R202 ;  /* 0x000000c4c7d17223 */ /* 0x000fe200000100ca */
[----:B------:R-:W-:Y:S01]  /*7610*/  FADD.FTZ R199, -R246, R220 ;  /* 0x000000dcf6c77221 */ /* 0x000fe20000010100 */
[----:B------:R-:W-:Y:S01]  /*7620*/  SHF.L.U32 R202, R157, 0x10, RZ ;  /* 0x000000109dca7819 */ /* 0x000fe200000006ff */
[----:B------:R-:W-:Y:S02]  /*7630*/  IMAD.U32 R220, R175, 0x10000, RZ ;  /* 0x00010000afdc7824 */ /* 0x000fe400078e00ff */
[----:B------:R-:W-:Y:S01]  /*7640*/  FMUL.FTZ R196, R244, R199 ;  /* 0x000000c7f4c47220 */ /* 0x000fe20000410000 */
[----:B------:R-:W-:-:S05]  /*7650*/  SHF.L.U32 R199, R64, 0x10, RZ ;  /* 0x0000001040c77819 */ /* 0x000fca00000006ff */
[----:B------:R-:W-:Y:S01]  /*7660*/  FFMA.FTZ R196, R196, R199, R203 ;  /* 0x000000c7c4c47223 */ /* 0x000fe200000100cb */
[----:B------:R-:W-:Y:S01]  /*7670*/  FMUL.FTZ R199, R244, R215 ;  /* 0x000000d7f4c77220 */ /* 0x000fe20000410000 */
[----:B------:R-:W-:Y:S01]  /*7680*/  FADD.FTZ R203, -R246, R218 ;  /* 0x000000daf6cb7221 */ /* 0x000fe20000010100 */
[----:B------:R-:W-:Y:S02]  /*7690*/  SHF.L.U32 R218, R169, 0x10, RZ ;  /* 0x00000010a9da7819 */ /* 0x000fe400000006ff */
[----:B------:R-:W-:Y:S01]  /*76a0*/  FFMA.FTZ R199, R199, R202, R204 ;  /* 0x000000cac7c77223 */ /* 0x000fe200000100cc */
[----:B------:R-:W-:Y:S01]  /*76b0*/  FMUL.FTZ R202, R244, R203 ;  /* 0x000000cbf4ca7220 */ /* 0x000fe20000410000 */
[----:B------:R-:W-:Y:S02]  /*76c0*/  SHF.L.U32 R203, R65, 0x10, RZ ;  /* 0x0000001041cb7819 */ /* 0x000fe400000006ff */
[----:B------:R-:W-:-:S03]  /*76d0*/  SHF.L.U32 R204, R159, 0x10, RZ ;  /* 0x000000109fcc7819 */ /* 0x000fc600000006ff */
[----:B------:R-:W-:Y:S01]  /*76e0*/  FFMA.FTZ R202, R202, R203, R205 ;  /* 0x000000cbcaca7223 */ /* 0x000fe200000100cd */
[----:B------:R-:W-:Y:S01]  /*76f0*/  FMUL.FTZ R205, R244, R217 ;  /* 0x000000d9f4cd7220 */ /* 0x000fe20000410000 */
[----:B------:R-:W-:Y:S01]  /*7700*/  FADD.FTZ R203, -R246, R216 ;  /* 0x000000d8f6cb7221 */ /* 0x000fe20000010100 */
[----:B------:R-:W-:Y:S01]  /*7710*/  FMUL.FTZ R217, R244, R219 ;  /* 0x000000dbf4d97220 */ /* 0x000fe20000410000 */
[----:B------:R-:W-:Y:S01]  /*7720*/  SHF.L.U32 R216, R168, 0x10, RZ ;  /* 0x00000010a8d87819 */ /* 0x000fe200000006ff */
[----:B------:R-:W-:Y:S01]  /*7730*/  FFMA.FTZ R205, R205, R204, R208 ;  /* 0x000000cccdcd7223 */ /* 0x000fe200000100d0 */
[----:B------:R-:W-:Y:S01]  /*7740*/  SHF.L.U32 R204, R66, 0x10, RZ ;  /* 0x0000001042cc7819 */ /* 0x000fe200000006ff */
[----:B------:R-:W-:Y:S01]  /*7750*/  FMUL.FTZ R203, R244, R203 ;  /* 0x000000cbf4cb7220 */ /* 0x000fe20000410000 */
[----:B------:R-:W-:Y:S02]  /*7760*/  SHF.L.U32 R208, R106, 0x10, RZ ;  /* 0x000000106ad07819 */ /* 0x000fe400000006ff */
[----:B------:R-:W-:-:S02]  /*7770*/  SHF.L.U32 R219, R111, 0x10, RZ ;  /* 0x000000106fdb7819 */ /* 0x000fc400000006ff */
[----:B------:R-:W-:Y:S01]  /*7780*/  F2FP.BF16.F32.PACK_AB R129, R205, R202 ;  /* 0x000000cacd81723e */ /* 0x000fe200000010ff */
[----:B------:R-:W-:Y:S01]  /*7790*/  FFMA.FTZ R207, R203, R204, R208 ;  /* 0x000000cccbcf7223 */ /* 0x000fe200000100d0 */
[----:B------:R-:W-:Y:S01]  /*77a0*/  FADD.FTZ R203, -R246, R222 ;  /* 0x000000def6cb7221 */ /* 0x000fe20000010100 */
[----:B------:R-:W-:Y:S01]  /*77b0*/  SHF.L.U32 R204, R162, 0x10, RZ ;  /* 0x00000010a2cc7819 */ /* 0x000fe200000006ff */
[----:B------:R-:W-:Y:S01]  /*77c0*/  FMUL.FTZ R222, R244, R227 ;  /* 0x000000e3f4de7220 */ /* 0x000fe20000410000 */
[----:B------:R-:W-:Y:S01]  /*77d0*/  SHF.L.U32 R208, R164, 0x10, RZ ;  /* 0x00000010a4d07819 */ /* 0x000fe200000006ff */
[----:B------:R-:W-:Y:S01]  /*77e0*/  FMUL.FTZ R203, R244, R203 ;  /* 0x000000cbf4cb7220 */ /* 0x000fe20000410000 */
[----:B------:R-:W-:-:S03]  /*77f0*/  SHF.L.U32 R227, R178, 0x10, RZ ;  /* 0x00000010b2e37819 */ /* 0x000fc600000006ff */
[----:B------:R-:W-:Y:S01]  /*7800*/  FFMA.FTZ R210, R203, R210, R204 ;  /* 0x000000d2cbd27223 */ /* 0x000fe200000100cc */
[----:B------:R-:W-:Y:S02]  /*7810*/  SHF.L.U32 R204, R163, 0x10, RZ ;  /* 0x00000010a3cc7819 */ /* 0x000fe400000006ff */
[----:B------:R-:W-:Y:S02]  /*7820*/  SHF.L.U32 R203, R67, 0x10, RZ ;  /* 0x0000001043cb7819 */ /* 0x000fe400000006ff */
[----:B------:R-:W-:Y:S01]  /*7830*/  F2FP.BF16.F32.PACK_AB R130, R210, R207 ;  /* 0x000000cfd282723e */ /* 0x000fe200000010ff */
[----:B------:R-:W-:Y:S01]  /*7840*/  FFMA.FTZ R217, R217, R204, R208 ;  /* 0x000000ccd9d97223 */ /* 0x000fe200000100d0 */
[----:B------:R-:W-:Y:S01]  /*7850*/  SHF.L.U32 R204, R68, 0x10, RZ ;  /* 0x0000001044cc7819 */ /* 0x000fe200000006ff */
[----:B------:R-:W-:Y:S01]  /*7860*/  FFMA.FTZ R214, R214, R203, R211 ;  /* 0x000000cbd6d67223 */ /* 0x000fe200000100d3 */
[----:B------:R-:W-:Y:S01]  /*7870*/  FMUL.FTZ R203, R244, R229 ;  /* 0x000000e5f4cb7220 */ /* 0x000fe20000410000 */
[----:B------:R-:W-:Y:S01]  /*7880*/  IMAD.U32 R208, R108, 0x10000, RZ ;  /* 0x000100006cd07824 */ /* 0x000fe200078e00ff */
[----:B------:R-:W-:-:S02]  /*7890*/  SHF.L.U32 R211, R165, 0x10, RZ ;  /* 0x00000010a5d37819 */ /* 0x000fc400000006ff */
[----:B------:R-:W-:Y:S01]  /*78a0*/  F2FP.BF16.F32.PACK_AB R131, R217, R214 ;  /* 0x000000d6d983723e */ /* 0x000fe200000010ff */
[----:B------:R-:W-:Y:S01]  /*78b0*/  FFMA.FTZ R203, R203, R204, R208 ;  /* 0x000000cccbcb7223 */ /* 0x000fe200000100d0 */
[C---:B------:R-:W-:Y:S01]  /*78c0*/  FMUL.FTZ R204, R244.reuse, R223 ;  /* 0x000000dff4cc7220 */ /* 0x040fe20000410000 */
[----:B------:R-:W-:Y:S01]  /*78d0*/  FMUL.FTZ R223, R244, R235 ;  /* 0x000000ebf4df7220 */ /* 0x000fe20000410000 */
[----:B------:R-:W-:Y:S02]  /*78e0*/  VIADD R235, R128, 0xc0 ;  /* 0x000000c080eb7836 */ /* 0x000fe40000000000 */
[----:B------:R-:W-:Y:S01]  /*78f0*/  FFMA.FTZ R204, R204, R211, R213 ;  /* 0x000000d3cccc7223 */ /* 0x000fe200000100d5 */
[----:B------:R-:W-:Y:S01]  /*7900*/  FADD.FTZ R211, -R246, R226 ;  /* 0x000000e2f6d37221 */ /* 0x000fe20000010100 */
[----:B------:R-:W-:Y:S02]  /*7910*/  SHF.L.U32 R213, R109, 0x10, RZ ;  /* 0x000000106dd57819 */ /* 0x000fe400000006ff */
        /* <DEDUP_REMOVED lines=12> */
[----:B------:R-:W-:Y:S01]  /*79e0*/  FADD.FTZ R211, -R246, R228 ;  /* 0x000000e4f6d37221 */ /* 0x000fe20000010100 */
[----:B------:R-:W-:Y:S01]  /*79f0*/  SHF.L.U32 R212, R170, 0x10, RZ ;  /* 0x00000010aad47819 */ /* 0x000fe200000006ff */
[----:B------:R-:W-:Y:S01]  /*7a00*/  IMAD.U32 R216, R172, 0x10000, RZ ;  /* 0x00010000acd87824 */ /* 0x000fe200078e00ff */
[----:B------:R-:W-:Y:S01]  /*7a10*/  SHF.L.U32 R228, R116, 0x10, RZ ;  /* 0x0000001074e47819 */ /* 0x000fe200000006ff */
[----:B------:R-:W-:-:S04]  /*7a20*/  FMUL.FTZ R211, R244, R211 ;  /* 0x000000d3f4d37220 */ /* 0x000fc80000410000 */
[----:B------:R-:W-:Y:S01]  /*7a30*/  FFMA.FTZ R218, R211, R218, R212 ;  /* 0x000000dad3da7223 */ /* 0x000fe200000100d4 */
[----:B------:R-:W-:Y:S02]  /*7a40*/  SHF.L.U32 R211, R71, 0x10, RZ ;  /* 0x0000001047d37819 */ /* 0x000fe400000006ff */
[----:B------:R-:W-:-:S03]  /*7a50*/  SHF.L.U32 R212, R171, 0x10, RZ ;  /* 0x00000010abd47819 */ /* 0x000fc600000006ff */
[----:B------:R-:W-:Y:S01]  /*7a60*/  FFMA.FTZ R222, R222, R211, R219 ;  /* 0x000000d3dede7223 */ /* 0x000fe200000100db */
[C---:B------:R-:W-:Y:S01]  /*7a70*/  FADD.FTZ R211, -R246.reuse, R230 ;  /* 0x000000e6f6d37221 */ /* 0x040fe20000010100 */
[----:B------:R-:W-:Y:S01]  /*7a80*/  FADD.FTZ R219, -R246, R234 ;  /* 0x000000eaf6db7221 */ /* 0x000fe20000010100 */
[----:B------:R-:W-:Y:S01]  /*7a90*/  SHF.L.U32 R230, R118, 0x10, RZ ;  /* 0x0000001076e67819 */ /* 0x000fe200000006ff */
[----:B------:R-:W-:-:S04]  /*7aa0*/  IMAD.WIDE.U32 R234, R235, 0x10, R248 ;  /* 0x00000010ebea7825 */ /* 0x000fc800078e00f8 */
[----:B------:R-:W-:-:S04]  /*7ab0*/  FMUL.FTZ R211, R244, R211 ;  /* 0x000000d3f4d37220 */ /* 0x000fc80000410000 */
[----:B------:R-:W-:Y:S01]  /*7ac0*/  FFMA.FTZ R225, R211, R212, R216 ;  /* 0x000000d4d3e17223 */ /* 0x000fe200000100d8 */
[----:B------:R-:W-:Y:S01]  /*7ad0*/  FADD.FTZ R211, -R246, R240 ;  /* 0x000000f0f6d37221 */ /* 0x000fe20000010100 */
[----:B------:R-:W-:Y:S02]  /*7ae0*/  SHF.L.U32 R212, R72, 0x10, RZ ;  /* 0x0000001048d47819 */ /* 0x000fe400000006ff */
[----:B------:R-:W-:Y:S01]  /*7af0*/  SHF.L.U32 R216, R112, 0x10, RZ ;  /* 0x0000001070d87819 */ /* 0x000fe200000006ff */
[----:B------:R-:W-:-:S04]  /*7b00*/  FMUL.FTZ R211, R244, R211 ;  /* 0x000000d3f4d37220 */ /* 0x000fc80000410000 */
[----:B------:R-:W-:Y:S01]  /*7b10*/  FFMA.FTZ R211, R211, R212, R216 ;  /* 0x000000d4d3d37223 */ /* 0x000fe200000100d8 */
[C---:B------:R-:W-:Y:S01]  /*7b20*/  FMUL.FTZ R212, R244.reuse, R219 ;  /* 0x000000dbf4d47220 */ /* 0x040fe20000410000 */
[----:B------:R-:W-:Y:S01]  /*7b30*/  SHF.L.U32 R219, R173, 0x10, RZ ;  /* 0x00000010addb7819 */ /* 0x000fe200000006ff */
[----:B------:R-:W-:-:S04]  /*7b40*/  FMUL.FTZ R216, R244, R233 ;  /* 0x000000e9f4d87220 */ /* 0x000fc80000410000 */
[----:B------:R-:W-:Y:S01]  /*7b50*/  FFMA.FTZ R212, R212, R219, R221 ;  /* 0x000000dbd4d47223 */ /* 0x000fe200000100dd */
[----:B------:R-:W-:Y:S02]  /*7b60*/  SHF.L.U32 R219, R73, 0x10, RZ ;  /* 0x0000001049db7819 */ /* 0x000fe400000006ff */
[----:B------:R-:W-:-:S05]  /*7b70*/  SHF.L.U32 R221, R113, 0x10, RZ ;  /* 0x0000001071dd7819 */ /* 0x000fca00000006ff */
[----:B------:R-:W-:Y:S01]  /*7b80*/  FFMA.FTZ R216, R216, R219, R221 ;  /* 0x000000dbd8d87223 */ /* 0x000fe200000100dd */
[----:B------:R-:W-:Y:S01]  /*7b90*/  FMUL.FTZ R221, R244, R237 ;  /* 0x000000edf4dd7220 */ /* 0x000fe20000410000 */
[----:B------:R-:W-:-:S03]  /*7ba0*/  SHF.L.U32 R219, R177, 0x10, RZ ;  /* 0x00000010b1db7819 */ /* 0x000fc600000006ff */
[----:B------:R-:W-:Y:S01]  /*7bb0*/  FFMA.FTZ R221, R221, R220, R224 ;  /* 0x000000dcdddd7223 */ /* 0x000fe200000100e0 */
[----:B------:R-:W-:Y:S02]  /*7bc0*/  SHF.L.U32 R220, R74, 0x10, RZ ;  /* 0x000000104adc7819 */ /* 0x000fe400000006ff */
[----:B------:R-:W-:-:S05]  /*7bd0*/  SHF.L.U32 R224, R114, 0x10, RZ ;  /* 0x0000001072e07819 */ /* 0x000fca00000006ff */
[----:B------:R-:W-:Y:S01]  /*7be0*/  FFMA.FTZ R223, R223, R220, R224 ;  /* 0x000000dcdfdf7223 */ /* 0x000fe200000100e0 */
[----:B------:R-:W-:Y:S01]  /*7bf0*/  FMUL.FTZ R224, R244, R239 ;  /* 0x000000eff4e07220 */ /* 0x000fe20000410000 */
[----:B------:R-:W-:Y:S01]  /*7c00*/  IMAD.U32 R220, R115, 0x10000, RZ ;  /* 0x0001000073dc7824 */ /* 0x000fe200078e00ff */
[----:B------:R-:W-:Y:S02]  /*7c10*/  IADD3 R239, PT, PT, R128, 0xa0, RZ ;  /* 0x000000a080ef7810 */ /* 0x000fe40007ffe0ff */
[----:B------:R-:W-:Y:S01]  /*7c20*/  FFMA.FTZ R224, R224, R219, R227 ;  /* 0x000000dbe0e07223 */ /* 0x000fe200000100e3 */
[----:B------:R-:W-:Y:S02]  /*7c30*/  FADD.FTZ R219, -R246, R238 ;  /* 0x000000eef6db7221 */ /* 0x000fe40000010100 */
[----:B------:R-:W-:-:S04]  /*7c40*/  IMAD.WIDE.U32 R238, R239, 0x10, R248 ;  /* 0x00000010efee7825 */ /* 0x000fc800078e00f8 */
[----:B------:R-:W-:-:S04]  /*7c50*/  FMUL.FTZ R219, R244, R219 ;  /* 0x000000dbf4db7220 */ /* 0x000fc80000410000 */
[----:B------:R-:W-:Y:S01]  /*7c60*/  FFMA.FTZ R226, R219, R226, R220 ;  /* 0x000000e2dbe27223 */ /* 0x000fe200000100dc */
[----:B------:R-:W-:Y:S01]  /*7c70*/  SHF.L.U32 R220, R76, 0x10, RZ ;  /* 0x000000104cdc7819 */ /* 0x000fe200000006ff */
[----:B------:R-:W-:Y:S01]  /*7c80*/  FMUL.FTZ R219, R244, R243 ;  /* 0x000000f3f4db7220 */ /* 0x000fe20000410000 */
[----:B------:R-:W-:Y:S02]  /*7c90*/  IADD3 R243, PT, PT, R128, 0x80, RZ ;  /* 0x0000008080f37810 */ /* 0x000fe40007ffe0ff */
[----:B------:R-:W-:Y:S01]  /*7ca0*/  F2FP.BF16.F32.PACK_AB R128, R199, R196 ;  /* 0x000000c4c780723e */ /* 0x000fe200000010ff */
[----:B------:R-:W-:Y:S01]  /*7cb0*/  FFMA.FTZ R219, R219, R220, R228 ;  /* 0x000000dcdbdb7223 */ /* 0x000fe200000100e4 */
[----:B------:R-:W-:Y:S02]  /*7cc0*/  SHF.L.U32 R220, R77, 0x10, RZ ;  /* 0x000000104ddc7819 */ /* 0x000fe400000006ff */
[----:B------:R-:W-:-:S05]  /*7cd0*/  SHF.L.U32 R228, R117, 0x10, RZ ;  /* 0x0000001075e47819 */ /* 0x000fca00000006ff */
[----:B------:R-:W-:Y:S01]  /*7ce0*/  FFMA.FTZ R220, R147, R220, R228 ;  /* 0x000000dc93dc7223 */ /* 0x000fe200000100e4 */
[----:B------:R-:W-:Y:S01]  /*7cf0*/  SHF.L.U32 R228, R78, 0x10, RZ ;  /* 0x000000104ee47819 */ /* 0x000fe200000006ff */
[----:B------:R-:W-:Y:S01]  /*7d00*/  FADD.FTZ R147, -R246, R242 ;  /* 0x000000f2f6937221 */ /* 0x000fe20000010100 */
[----:B------:R-:W-:-:S04]  /*7d10*/  IMAD.WIDE.U32 R246, R247, 0x10, R248 ;  /* 0x00000010f7f67825 */ /* 0x000fc800078e00f8 */
[----:B------:R-:W-:Y:S01]  /*7d20*/  FFMA.FTZ R227, R133, R228, R230 ;  /* 0x000000e485e37223 */ /* 0x000fe200000100e6 */
[----:B------:R-:W-:Y:S01]  /*7d30*/  SHF.L.U32 R230, R119, 0x10, RZ ;  /* 0x0000001077e67819 */ /* 0x000fe200000006ff */
[----:B------:R-:W-:Y:S01]  /*7d40*/  FMUL.FTZ R147, R244, R147 ;  /* 0x00000093f4937220 */ /* 0x000fe20000410000 */
[----:B------:R-:W-:Y:S01]  /*7d50*/  IMAD.U32 R228, R79, 0x10000, RZ ;  /* 0x000100004fe47824 */ /* 0x000fe200078e00ff */
[----:B------:R-:W-:Y:S01]  /*7d60*/  F2FP.BF16.F32.PACK_AB R133, R127, R124 ;  /* 0x0000007c7f85723e */ /* 0x000fe200000010ff */
[----:B------:R-:W-:Y:S01]  /*7d70*/  IMAD.WIDE.U32 R244, R245, 0x10, R248 ;  /* 0x00000010f5f47825 */ /* 0x000fe200078e00f8 */
[----:B------:R-:W-:-:S03]  /*7d80*/  F2FP.BF16.F32.PACK_AB R127, R209, R206 ;  /* 0x000000ced17f723e */ /* 0x000fc600000010ff */
[----:B------:R-:W-:Y:S01]  /*7d90*/  FFMA.FTZ R229, R147, R228, R230 ;  /* 0x000000e493e57223 */ /* 0x000fe200000100e6 */
[----:B------:R-:W-:Y:S01]  /*7da0*/  F2FP.BF16.F32.PACK_AB R147, R200, R197 ;  /* 0x000000c5c893723e */ /* 0x000fe200000010ff */
[--C-:B------:R-:W-:Y:S01]  /*7db0*/  IMAD.WIDE.U32 R242, R243, 0x10, R248.reuse ;  /* 0x00000010f3f27825 */ /* 0x100fe200078e00f8 */
[----:B------:R-:W-:Y:S01]  /*7dc0*/  F2FP.BF16.F32.PACK_AB R124, R191, R188 ;  /* 0x000000bcbf7c723e */ /* 0x000fe200000010ff */
[----:B------:R0:W-:Y:S02]  /*7dd0*/  STG.E.128 desc[UR6][R250.64], R132 ;  /* 0x00000084fa007986 */ /* 0x0001e4000c101d06 */
[----:B------:R-:W-:Y:S01]  /*7de0*/  IMAD.WIDE.U32 R248, R125, 0x10, R248 ;  /* 0x000000107df87825 */ /* 0x000fe200078e00f8 */
[----:B------:R-:W-:Y:S01]  /*7df0*/  F2FP.BF16.F32.PACK_AB R125, R194, R193 ;  /* 0x000000c1c27d723e */ /* 0x000fe200000010ff */
[----:B------:R1:W-:Y:S04]  /*7e00*/  STG.E.128 desc[UR6][R246.64], R136 ;  /* 0x00000088f6007986 */ /* 0x0003e8000c101d06 */
[----:B------:R2:W-:Y:S04]  /*7e10*/  STG.E.128 desc[UR6][R244.64], R140 ;  /* 0x0000008cf4007986 */ /* 0x0005e8000c101d06 */
[----:B------:R3:W-:Y:S04]  /*7e20*/  STG.E.128 desc[UR6][R242.64], R144 ;  /* 0x00000090f2007986 */ /* 0x0007e8000c101d06 */
[----:B------:R3:W-:Y:S01]  /*7e30*/  STG.E.128 desc[UR6][R238.64], R124 ;  /* 0x0000007cee007986 */ /* 0x0007e2000c101d06 */
[----:B0-----:R-:W-:-:S02]  /*7e40*/  F2FP.BF16.F32.PACK_AB R135, R225, R222 ;  /* 0x000000dee187723e */ /* 0x001fc400000010ff */
[----:B------:R-:W-:Y:S01]  /*7e50*/  F2FP.BF16.F32.PACK_AB R134, R218, R215 ;  /* 0x000000d7da86723e */ /* 0x000fe200000010ff */
[----:B------:R3:W-:Y:S01]  /*7e60*/  STG.E.128 desc[UR6][R234.64], R128 ;  /* 0x00000080ea007986 */ /* 0x0007e2000c101d06 */
[----:B------:R-:W-:Y:S02]  /*7e70*/  F2FP.BF16.F32.PACK_AB R133, R213, R208 ;  /* 0x000000d0d585723e */ /* 0x000fe400000010ff */
[----:B------:R-:W-:Y:S02]  /*7e80*/  F2FP.BF16.F32.PACK_AB R132, R204, R203 ;  /* 0x000000cbcc84723e */ /* 0x000fe400000010ff */
[----:B-1----:R-:W-:Y:S02]  /*7e90*/  F2FP.BF16.F32.PACK_AB R139, R241, R226 ;  /* 0x000000e2f18b723e */ /* 0x002fe400000010ff */
[----:B------:R-:W-:Y:S01]  /*7ea0*/  F2FP.BF16.F32.PACK_AB R138, R224, R223 ;  /* 0x000000dfe08a723e */ /* 0x000fe200000010ff */
[----:B------:R3:W-:Y:S01]  /*7eb0*/  STG.E.128 desc[UR6][R186.64], R132 ;  /* 0x00000084ba007986 */ /* 0x0007e2000c101d06 */
[----:B------:R-:W-:-:S02]  /*7ec0*/  F2FP.BF16.F32.PACK_AB R137, R221, R216 ;  /* 0x000000d8dd89723e */ /* 0x000fc400000010ff */
[----:B------:R-:W-:Y:S02]  /*7ed0*/  F2FP.BF16.F32.PACK_AB R136, R212, R211 ;  /* 0x000000d3d488723e */ /* 0x000fe400000010ff */
[----:B--2---:R-:W-:Y:S02]  /*7ee0*/  F2FP.BF16.F32.PACK_AB R143, R236, R229 ;  /* 0x000000e5ec8f723e */ /* 0x004fe400000010ff */
[----:B------:R-:W-:Y:S01]  /*7ef0*/  F2FP.BF16.F32.PACK_AB R142, R232, R227 ;  /* 0x000000e3e88e723e */ /* 0x000fe200000010ff */
[----:B------:R3:W-:Y:S01]  /*7f00*/  STG.E.128 desc[UR6][R184.64], R136 ;  /* 0x00000088b8007986 */ /* 0x0007e2000c101d06 */
[----:B------:R-:W-:Y:S02]  /*7f10*/  F2FP.BF16.F32.PACK_AB R141, R231, R220 ;  /* 0x000000dce78d723e */ /* 0x000fe400000010ff */
[----:B------:R-:W-:-:S05]  /*7f20*/  F2FP.BF16.F32.PACK_AB R140, R182, R219 ;  /* 0x000000dbb68c723e */ /* 0x000fca00000010ff */
[----:B------:R3:W-:Y:S02]  /*7f30*/  STG.E.128 desc[UR6][R248.64], R140 ;  /* 0x0000008cf8007986 */ /* 0x0007e4000c101d06 */
.L_x_257:
[----:B------:R-:W-:Y:S05]  /*7f40*/  BSYNC.RECONVERGENT B0 ;  /* 0x0000000000007941 */ /* 0x000fea0003800200 */
.L_x_256:
[----:B---3--:R-:W1:Y:S02]  /*7f50*/  LDC.64 R124, c[0x0][0x380] ;  /* 0x0000e000ff7c7b82 */ /* 0x008e640000000a00 */
[----:B-1----:R-:W-:-:S04]  /*7f60*/  LEA R180, R124, R180, 0x2 ;  /* 0x000000b47cb47211 */ /* 0x002fc800078e10ff */
[----:B------:R-:W-:-:S13]  /*7f70*/  ISETP.GE.AND P0, PT, R180, R125, PT ;  /* 0x0000007db400720c */ /* 0x000fda0003f06270 */
[----:B------:R-:W-:Y:S05]  /*7f80*/  @!P0 BRA `(.L_x_258) ;  /* 0xffffff8800648947 */ /* 0x000fea000383ffff */
[----:B------:R-:W-:Y:S05]  /*7f90*/  EXIT ;  /* 0x000000000000794d */ /* 0x000fea0003800000 */
.L_x_255:
[----:B------:R-:W-:Y:S01]  /*7fa0*/  HFMA2 R236, -RZ, RZ, 0, 5.9604644775390625e-08 ;  /* 0x00000001ffec7431 */ /* 0x000fe200000001ff */
[----:B------:R-:W-:Y:S01]  /*7fb0*/  BSSY B0, `(.L_x_259) ;  /* 0x0000006000007945 */ /* 0x000fe20003800000 */
[----:B------:R-:W-:Y:S01]  /*7fc0*/  MOV R127, 0x1f ;  /* 0x0000001f007f7802 */ /* 0x000fe20000000f00 */
[----:B------:R-:W-:-:S07]  /*7fd0*/  IMAD.MOV.U32 R126, RZ, RZ, -0x1 ;  /* 0xffffffffff7e7424 */ /* 0x000fce00078e00ff */
[----:B------:R-:W-:Y:S05]  /*7fe0*/  WARPSYNC.COLLECTIVE R126, `(.L_x_260) ;  /* 0x000000007e087348 */ /* 0x000fea0003c00000 */
[----:B------:R0:W1:Y:S02]  /*7ff0*/  SHFL.BFLY P0, R124, R241, R236, R127 ;  /* 0x0c0000ecf17c7389 */ /* 0x000064000000007f */
[----:B01----:R-:W-:Y:S05]  /*8000*/  ENDCOLLECTIVE ;  /* 0x000000000000791b */ /* 0x003fea0003800000 */
.L_x_260:
[----:B------:R-:W-:Y:S05]  /*8010*/  BSYNC B0 ;  /* 0x0000000000007941 */ /* 0x000fea0003800000 */
.L_x_259:
        /* <DEDUP_REMOVED lines=9> */
.L_x_261:
[----:B------:R-:W-:Y:S02]  /*80b0*/  HFMA2 R236, -RZ, RZ, 0, 2.384185791015625e-07 ;  /* 0x00000004ffec7431 */ /* 0x000fe400000001ff */
[----:B------:R-:W-:-:S05]  /*80c0*/  FADD.FTZ R248, R244, R124 ;  /* 0x0000007cf4f87221 */ /* 0x000fca0000010000 */
[----:B------:R-:W-:-:S07]  /*80d0*/  MOV R241, R248 ;  /* 0x000000f800f17202 */ /* 0x000fce0000000f00 */
[----:B------:R-:W-:Y:S05]  /*80e0*/  WARPSYNC.COLLECTIVE R126, `(.L_x_262) ;  /* 0x000000007e087348 */ /* 0x000fea0003c00000 */
[----:B------:R0:W1:Y:S02]  /*80f0*/  SHFL.BFLY P0, R124, R241, R236, R127 ;  /* 0x0c0000ecf17c7389 */ /* 0x000064000000007f */
[----:B01----:R-:W-:Y:S05]  /*8100*/  ENDCOLLECTIVE ;  /* 0x000000000000791b */ /* 0x003fea0003800000 */
.L_x_262:
[----:B------:R-:W-:Y:S01]  /*8110*/  MOV R236, 0x8 ;  /* 0x0000000800ec7802 */ /* 0x000fe20000000f00 */
[----:B------:R-:W-:-:S04]  /*8120*/  FADD.FTZ R249, R248, R124 ;  /* 0x0000007cf8f97221 */ /* 0x000fc80000010000 */
[----:B------:R-:W-:-:S07]  /*8130*/  IMAD.MOV.U32 R241, RZ, RZ, R249 ;  /* 0x000000fffff17224 */ /* 0x000fce00078e00f9 */
[----:B------:R-:W-:Y:S05]  /*8140*/  WARPSYNC.COLLECTIVE R126, `(.L_x_263) ;  /* 0x000000007e087348 */ /* 0x000fea0003c00000 */
[----:B------:R0:W1:Y:S02]  /*8150*/  SHFL.BFLY P0, R124, R241, R236, R127 ;  /* 0x0c0000ecf17c7389 */ /* 0x000064000000007f */
[----:B01----:R-:W-:Y:S05]  /*8160*/  ENDCOLLECTIVE ;  /* 0x000000000000791b */ /* 0x003fea0003800000 */
.L_x_263:
[----:B------:R-:W-:Y:S02]  /*8170*/  HFMA2 R236, -RZ, RZ, 0, 9.5367431640625e-07 ;  /* 0x00000010ffec7431 */ /* 0x000fe400000001ff */
[----:B------:R-:W-:-:S05]  /*8180*/  FADD.FTZ R250, R249, R124 ;  /* 0x0000007cf9fa7221 */ /* 0x000fca0000010000 */
[----:B------:R-:W-:-:S07]  /*8190*/  MOV R241, R250 ;  /* 0x000000fa00f17202 */ /* 0x000fce0000000f00 */
[----:B------:R-:W-:Y:S05]  /*81a0*/  WARPSYNC.COLLECTIVE R126, `(.L_x_264) ;  /* 0x000000007e087348 */ /* 0x000fea0003c00000 */
[----:B------:R0:W1:Y:S02]  /*81b0*/  SHFL.BFLY P0, R124, R241, R236, R127 ;  /* 0x0c0000ecf17c7389 */ /* 0x000064000000007f */
[----:B01----:R-:W-:Y:S05]  /*81c0*/  ENDCOLLECTIVE ;  /* 0x000000000000791b */ /* 0x003fea0003800000 */
.L_x_264:
[----:B------:R-:W-:Y:S01]  /*81d0*/  MOV R236, 0x1 ;  /* 0x0000000100ec7802 */ /* 0x000fe20000000f00 */
        /* <DEDUP_REMOVED lines=8> */
[----:B------:R-:W-:Y:S01]  /*8260*/  FFMA.FTZ R124, R241, R241, R124 ;  /* 0x000000f1f17c7223 */ /* 0x000fe2000001007c */
[----:B------:R-:W-:-:S03]  /*8270*/  FADD.FTZ R241, -R246, R251 ;  /* 0x000000fbf6f17221 */ /* 0x000fc60000010100 */
        /* <DEDUP_REMOVED lines=151> */
[----:B------:R-:W-:-:S03]  /*8bf0*/  HFMA2 R127, -RZ, RZ, 0, 1.847743988037109375e-06 ;  /* 0x0000001fff7f7431 */ /* 0x000fc600000001ff */
[----:B------:R-:W-:-:S07]  /*8c00*/  FFMA.FTZ R241, R241, R241, R124 ;  /* 0x000000f1f1f17223 */ /* 0x000fce000001007c */
[----:B------:R-:W-:Y:S05]  /*8c10*/  WARPSYNC.COLLECTIVE R126, `(.L_x_265) ;  /* 0x000000007e087348 */ /* 0x000fea0003c00000 */
[----:B------:R0:W1:Y:S02]  /*8c20*/  SHFL.BFLY P0, R124, R241, R236, R127 ;  /* 0x0c0000ecf17c7389 */ /* 0x000064000000007f */
[----:B01----:R-:W-:Y:S05]  /*8c30*/  ENDCOLLECTIVE ;  /* 0x000000000000791b */ /* 0x003fea0003800000 */
.L_x_265:
[----:B------:R-:W-:Y:S02]  /*8c40*/  IMAD.MOV.U32 R236, RZ, RZ, 0x2 ;  /* 0x00000002ffec7424 */ /* 0x000fe400078e00ff */
[----:B------:R-:W-:-:S05]  /*8c50*/  FADD.FTZ R244, R241, R124 ;  /* 0x0000007cf1f47221 */ /* 0x000fca0000010000 */
[----:B------:R-:W-:-:S07]  /*8c60*/  MOV R241, R244 ;  /* 0x000000f400f17202 */ /* 0x000fce0000000f00 */
[----:B------:R-:W-:Y:S05]  /*8c70*/  WARPSYNC.COLLECTIVE R126, `(.L_x_266) ;  /* 0x000000007e087348 */ /* 0x000fea0003c00000 */
[----:B------:R0:W1:Y:S02]  /*8c80*/  SHFL.BFLY P0, R124, R241, R236, R127 ;  /* 0x0c0000ecf17c7389 */ /* 0x000064000000007f */
[----:B01----:R-:W-:Y:S05]  /*8c90*/  ENDCOLLECTIVE ;  /* 0x000000000000791b */ /* 0x003fea0003800000 */
.L_x_266:
[----:B------:R-:W-:Y:S02]  /*8ca0*/  HFMA2 R236, -RZ, RZ, 0, 2.384185791015625e-07 ;  /* 0x00000004ffec7431 */ /* 0x000fe400000001ff */
[----:B------:R-:W-:-:S05]  /*8cb0*/  FADD.FTZ R248, R244, R124 ;  /* 0x0000007cf4f87221 */ /* 0x000fca0000010000 */
[----:B------:R-:W-:-:S07]  /*8cc0*/  MOV R241, R248 ;  /* 0x000000f800f17202 */ /* 0x000fce0000000f00 */
[----:B------:R-:W-:Y:S05]  /*8cd0*/  WARPSYNC.COLLECTIVE R126, `(.L_x_267) ;  /* 0x000000007e087348 */ /* 0x000fea0003c00000 */
[----:B------:R0:W1:Y:S02]  /*8ce0*/  SHFL.BFLY P0, R124, R241, R236, R127 ;  /* 0x0c0000ecf17c7389 */ /* 0x000064000000007f */
[----:B01----:R-:W-:Y:S05]  /*8cf0*/  ENDCOLLECTIVE ;  /* 0x000000000000791b */ /* 0x003fea0003800000 */
.L_x_267:
[----:B------:R-:W-:Y:S02]  /*8d00*/  HFMA2 R236, -RZ, RZ, 0, 4.76837158203125e-07 ;  /* 0x00000008ffec7431 */ /* 0x000fe400000001ff */
[----:B------:R-:W-:-:S05]  /*8d10*/  FADD.FTZ R249, R248, R124 ;  /* 0x0000007cf8f97221 */ /* 0x000fca0000010000 */
[----:B------:R-:W-:-:S07]  /*8d20*/  MOV R241, R249 ;  /* 0x000000f900f17202 */ /* 0x000fce0000000f00 */
[----:B------:R-:W-:Y:S05]  /*8d30*/  WARPSYNC.COLLECTIVE R126, `(.L_x_268) ;  /* 0x000000007e087348 */ /* 0x000fea0003c00000 */
[----:B------:R0:W1:Y:S02]  /*8d40*/  SHFL.BFLY P0, R124, R241, R236, R127 ;  /* 0x0c0000ecf17c7389 */ /* 0x000064000000007f */
[----:B01----:R-:W-:Y:S05]  /*8d50*/  ENDCOLLECTIVE ;  /* 0x000000000000791b */ /* 0x003fea0003800000 */
.L_x_268:
[----:B------:R-:W-:Y:S02]  /*8d60*/  HFMA2 R236, -RZ, RZ, 0, 9.5367431640625e-07 ;  /* 0x00000010ffec7431 */ /* 0x000fe400000001ff */
[----:B------:R-:W-:-:S05]  /*8d70*/  FADD.FTZ R250, R249, R124 ;  /* 0x0000007cf9fa7221 */ /* 0x000fca0000010000 */
[----:B------:R-:W-:-:S07]  /*8d80*/  MOV R241, R250 ;  /* 0x000000fa00f17202 */ /* 0x000fce0000000f00 */
[----:B------:R-:W-:Y:S05]  /*8d90*/  WARPSYNC.COLLECTIVE R126, `(.L_x_269) ;  /* 0x000000007e087348 */ /* 0x000fea0003c00000 */
[----:B------:R0:W1:Y:S02]  /*8da0*/  SHFL.BFLY P0, R124, R241, R236, R127 ;  /* 0x0c0000ecf17c7389 */ /* 0x000064000000007f */
[----:B01----:R-:W-:Y:S05]  /*8db0*/  ENDCOLLECTIVE ;  /* 0x000000000000791b */ /* 0x003fea0003800000 */
.L_x_269:
[----:B------:R-:W-:Y:S05]  /*8dc0*/  BRA `(.L_x_270) ;  /* 0xffffffd000847947 */ /* 0x000fea000383ffff */
.L_x_271:
        /* <DEDUP_REMOVED lines=11> */
.L_x_88419:


//--------------------- .text._ZN10layer_norm13ln_fwd_kernelINS_13Kernel_traitsI13__nv_bfloat16S2_S2_S2_fjLj2560ELj1ELj4ELj1ELj16ENS_18Kernel_traits_baseILj2560ES2_S2_S2_S2_fjLj128EEEEELb0ELb1ELb0ELb0EEEvNS_9FwdParamsE --------------------------
	.section	.text._ZN10layer_norm13ln_fwd_kernelINS_13Kernel_traitsI13__nv_bfloat16S2_S2_S2_fjLj2560ELj1ELj4ELj1ELj16ENS_18Kernel_traits_baseILj2560ES2_S2_S2_S2_fjLj128EEEEELb0ELb1ELb0ELb0EEEvNS_9FwdParamsE,"ax",@progbits
	.align	128
        .global         _ZN10layer_norm13ln_fwd_kernelINS_13Kernel_traitsI13__nv_bfloat16S2_S2_S2_fjLj2560ELj1ELj4ELj1ELj16ENS_18Kernel_traits_baseILj2560ES2_S2_S2_S2_fjLj128EEEEELb0ELb1ELb0ELb0EEEvNS_9FwdParamsE
        .type           _ZN10layer_norm13ln_fwd_kernelINS_13Kernel_traitsI13__nv_bfloat16S2_S2_S2_fjLj2560ELj1ELj4ELj1ELj16ENS_18Kernel_traits_baseILj2560ES2_S2_S2_S2_fjLj128EEEEELb0ELb1ELb0ELb0EEEvNS_9FwdParamsE,@function
        .size           _ZN10layer_norm13ln_fwd_kernelINS_13Kernel_traitsI13__nv_bfloat16S2_S2_S2_fjLj2560ELj1ELj4ELj1ELj16ENS_18Kernel_traits_baseILj2560ES2_S2_S2_S2_fjLj128EEEEELb0ELb1ELb0ELb0EEEvNS_9FwdParamsE,(.L_x_88420 - _ZN10layer_norm13ln_fwd_kernelINS_13Kernel_traitsI13__nv_bfloat16S2_S2_S2_fjLj2560ELj1ELj4ELj1ELj16ENS_18Kernel_traits_baseILj2560ES2_S2_S2_S2_fjLj128EEEEELb0ELb1ELb0ELb0EEEvNS_9FwdParamsE)
        .other          _ZN10layer_norm13ln_fwd_kernelINS_13Kernel_traitsI13__nv_bfloat16S2_S2_S2_fjLj2560ELj1ELj4ELj1ELj16ENS_18Kernel_traits_baseILj2560ES2_S2_S2_S2_fjLj128EEEEELb0ELb1ELb0ELb0EEEvNS_9FwdParamsE,@"STO_CUDA_ENTRY STV_DEFAULT"
_ZN10layer_norm13ln_fwd_kernelINS_13Kernel_traitsI13__nv_bfloat16S2_S2_S2_fjLj2560ELj1ELj4ELj1ELj16ENS_18Kernel_traits_baseILj2560ES2_S2_S2_S2_fjLj128EEEEELb0ELb1ELb0ELb0EEEvNS_9FwdParamsE:
.text._ZN10layer_norm13ln_fwd_kernelINS_13Kernel_traitsI13__nv_bfloat16S2_S2_S2_fjLj2560ELj1ELj4ELj1ELj16ENS_18Kernel_traits_baseILj2560ES2_S2_S2_S2_fjLj128EEEEELb0ELb1ELb0ELb0EEEvNS_9FwdParamsE:
[----:B------:R-:W0:Y:S01]  /*0000*/  LDC R1, c[0x0][0x37c] ;  /* 0x0000df00ff017b82 */ /* 0x000e220000000800 */
[----:B------:R-:W1:Y:S07]  /*0010*/  S2R R0, SR_TID.X ;  /* 0x0000000000007919 */ /* 0x000e6e0000002100 */
[----:B------:R-:W2:Y:S01]  /*0020*/  LDC R3, c[0x0][0x388] ;  /* 0x0000e200ff037b82 */ /* 0x000ea20000000800 */
[----:B------:R-:W3:Y:S01]  /*0030*/  LDCU.64 UR4, c[0x0][0x438] ;  /* 0x00008700ff0477ac */ /* 0x000ee20008000a00 */
[----:B------:R-:W-:Y:S01]  /*0040*/  BSSY.RECONVERGENT B0, `(.L_x_272) ;  /* 0x00000f9000007945 */ /* 0x000fe20003800200 */
[----:B0-----:R-:W-:Y:S01]  /*0050*/  IADD3 R1, PT, PT, R1, -0x160, RZ ;  /* 0xfffffea001017810 */ /* 0x001fe20007ffe0ff */
[----:B------:R-:W0:Y:S01]  /*0060*/  LDCU.64 UR6, c[0x0][0x358] ;  /* 0x00006b00ff0677ac */ /* 0x000e220008000a00 */
[----:B---3--:R-:W-:-:S04]  /*0070*/  UISETP.NE.U32.AND UP0, UPT, UR4, URZ, UPT ;  /* 0x000000ff0400728c */ /* 0x008fc8000bf05070 */
[----:B------:R-:W-:Y:S01]  /*0080*/  UISETP.NE.AND.EX UP0, UPT, UR5, URZ, UPT, UP0 ;  /* 0x000000ff0500728c */ /* 0x000fe2000bf05300 */
[----:B--2---:R-:W-:-:S04]  /*0090*/  SHF.R.S32.HI R2, RZ, 0x1f, R3 ;  /* 0x0000001fff027819 */ /* 0x004fc80000011403 */
[----:B------:R-:W-:Y:S02]  /*00a0*/  LEA.HI R2, R2, R3, RZ, 0x3 ;  /* 0x0000000302027211 */ /* 0x000fe400078f18ff */
[----:B-1----:R-:W-:-:S04]  /*00b0*/  LOP3.LUT R3, R0, 0x1f, RZ, 0xc, !PT ;  /* 0x0000001f00037812 */ /* 0x002fc800078e0cff */
[----:B------:R-:W-:Y:S02]  /*00c0*/  LEA.HI.SX32 R32, R2, R3, 0x1d ;  /* 0x0000000302207211 */ /* 0x000fe400078feaff */
[----:B------:R-:W-:Y:S01]  /*00d0*/  LOP3.LUT R2, R0, 0x1f, RZ, 0xc0, !PT ;  /* 0x0000001f00027812 */ /* 0x000fe200078ec0ff */
[----:B0-----:R-:W-:Y:S06]  /*00e0*/  BRA.U !UP0, `(.L_x_273) ;  /* 0x0000000508bc7547 */ /* 0x001fec000b800000 */
[C---:B------:R-:W-:Y:S02]  /*00f0*/  ISETP.GE.U32.AND P3, PT, R32.reuse, 0x20, PT ;  /* 0x000000202000780c */ /* 0x040fe40003f66070 */
[C---:B------:R-:W-:Y:S02]  /*0100*/  ISETP.GE.U32.AND P5, PT, R32.reuse, 0x40, PT ;  /* 0x000000402000780c */ /* 0x040fe40003fa6070 */
[C---:B------:R-:W-:Y:S02]  /*0110*/  ISETP.GE.U32.AND P0, PT, R32.reuse, 0x60, PT ;  /* 0x000000602000780c */ /* 0x040fe40003f06070 */
[----:B------:R-:W-:-:S07]  /*0120*/  ISETP.GE.U32.AND P1, PT, R32, 0x80, PT ;  /* 0x000000802000780c */ /* 0x000fce0003f26070 */
[----:B------:R-:W0:Y:S08]  /*0130*/  @P3 LDC.64 R4, c[0x0][0x3d0] ;  /* 0x0000f400ff043b82 */ /* 0x000e300000000a00 */
[----:B------:R-:W1:Y:S08]  /*0140*/  @P3 LDC.64 R6, c[0x0][0x438] ;  /* 0x00010e00ff063b82 */ /* 0x000e700000000a00 */
[----:B------:R-:W2:Y:S08]  /*0150*/  @P3 LDC.64 R8, c[0x0][0x3e8] ;  /* 0x0000fa00ff083b82 */ /* 0x000eb00000000a00 */
[----:B------:R-:W3:Y:S01]  /*0160*/  @P5 LDC.64 R10, c[0x0][0x3d0] ;  /* 0x0000f400ff0a5b82 */ /* 0x000ee20000000a00 */
[----:B------:R-:W-:Y:S01]  /*0170*/  ISETP.GE.U32.AND P2, PT, R32, 0xa0, PT ;  /* 0x000000a02000780c */ /* 0x000fe20003f46070 */
[----:B0-----:R-:W-:Y:S01]  /*0180*/  @P3 IMAD.WIDE.U32 R4, R2, 0x10, R4 ;  /* 0x0000001002043825 */ /* 0x001fe200078e0004 */
[----:B------:R-:W-:-:S04]  /*0190*/  ISETP.GE.U32.AND P4, PT, R32, 0xc0, PT ;  /* 0x000000c02000780c */ /* 0x000fc80003f86070 */
[----:B------:R0:W5:Y:S01]  /*01a0*/  @P3 LDG.E.128 R216, desc[UR6][R4.64] ;  /* 0x0000000604d83981 */ /* 0x000162000c1e1d00 */
[----:B------:R-:W4:Y:S01]  /*01b0*/  @P5 LDC.64 R12, c[0x0][0x438] ;  /* 0x00010e00ff0c5b82 */ /* 0x000f220000000a00 */
[----:B-1----:R-:W-:-:S05]  /*01c0*/  @P3 IMAD.WIDE.U32 R6, R2, 0x10, R6 ;  /* 0x0000001002063825 */ /* 0x002fca00078e0006 */
[----:B------:R1:W5:Y:S02]  /*01d0*/  @P3 LD.E.128 R100, desc[UR6][R6.64] ;  /* 0x0000000606643980 */ /* 0x000364000c101d00 */
[----:B------:R-:W0:Y:S01]  /*01e0*/  @P5 LDC.64 R14, c[0x0][0x3e8] ;  /* 0x0000fa00ff0e5b82 */ /* 0x000e220000000a00 */
[----:B--2---:R-:W-:-:S07]  /*01f0*/  @P3 IMAD.WIDE.U32 R8, R2, 0x10, R8 ;  /* 0x0000001002083825 */ /* 0x004fce00078e0008 */
[----:B------:R-:W2:Y:S01]  /*0200*/  @P0 LDC.64 R16, c[0x0][0x3d0] ;  /* 0x0000f400ff100b82 */ /* 0x000ea20000000a00 */
[----:B------:R-:W-:Y:S01]  /*0210*/  @P3 LOP3.LUT R2, R2, 0x20, RZ, 0xfc, !PT ;  /* 0x0000002002023812 */ /* 0x000fe200078efcff */
[----:B------:R2:W5:Y:S06]  /*0220*/  @P3 LDG.E.128 R96, desc[UR6][R8.64] ;  /* 0x0000000608603981 */ /* 0x00056c000c1e1d00 */
[----:B------:R-:W2:Y:S08]  /*0230*/  @P0 LDC.64 R18, c[0x0][0x438] ;  /* 0x00010e00ff120b82 */ /* 0x000eb00000000a00 */
[----:B------:R-:W2:Y:S01]  /*0240*/  @P0 LDC.64 R20, c[0x0][0x3e8] ;  /* 0x0000fa00ff140b82 */ /* 0x000ea20000000a00 */
[----:B------:R-:W-:Y:S01]  /*0250*/  ISETP.GE.U32.AND P3, PT, R32, 0xe0, PT ;  /* 0x000000e02000780c */ /* 0x000fe20003f66070 */
[----:B---3--:R-:W-:-:S06]  /*0260*/  @P5 IMAD.WIDE.U32 R10, R2, 0x10, R10 ;  /* 0x00000010020a5825 */ /* 0x008fcc00078e000a */
[----:B------:R-:W3:Y:S01]  /*0270*/  @P1 LDC.64 R22, c[0x0][0x3d0] ;  /* 0x0000f400ff161b82 */ /* 0x000ee20000000a00 */
[C---:B----4-:R-:W-:Y:S01]  /*0280*/  @P5 IMAD.WIDE.U32 R12, R2.reuse, 0x10, R12 ;  /* 0x00000010020c5825 */ /* 0x050fe200078e000c */
[----:B------:R4:W5:Y:S06]  /*0290*/  @P5 LDG.E.128 R212, desc[UR6][R10.64] ;  /* 0x000000060ad45981 */ /* 0x00096c000c1e1d00 */
[----:B------:R-:W3:Y:S01]  /*02a0*/  @P1 LDC.64 R24, c[0x0][0x438] ;  /* 0x00010e00ff181b82 */ /* 0x000ee20000000a00 */
[----:B0-----:R-:W-:-:S07]  /*02b0*/  @P5 IMAD.WIDE.U32 R14, R2, 0x10, R14 ;  /* 0x00000010020e5825 */ /* 0x001fce00078e000e */
[----:B------:R-:W0:Y:S01]  /*02c0*/  @P1 LDC.64 R4, c[0x0][0x3e8] ;  /* 0x0000fa00ff041b82 */ /* 0x000e220000000a00 */
[----:B------:R-:W-:Y:S01]  /*02d0*/  @P5 IADD3 R2, PT, PT, R2, 0x20, RZ ;  /* 0x0000002002025810 */ /* 0x000fe20007ffe0ff */
[----:B------:R4:W5:Y:S01]  /*02e0*/  @P5 LD.E.128 R92, desc[UR6][R12.64] ;  /* 0x000000060c5c5980 */ /* 0x000962000c101d00 */
[----:B------:R-:W-:-:S05]  /*02f0*/  ISETP.GE.U32.AND P6, PT, R32, 0x100, PT ;  /* 0x000001002000780c */ /* 0x000fca0003fc6070 */
[----:B-1----:R-:W1:Y:S01]  /*0300*/  @P2 LDC.64 R6, c[0x0][0x3d0] ;  /* 0x0000f400ff062b82 */ /* 0x002e620000000a00 */
[----:B--2---:R-:W-:Y:S01]  /*0310*/  @P0 IMAD.WIDE.U32 R16, R2, 0x10, R16 ;  /* 0x0000001002100825 */ /* 0x004fe200078e0010 */
[----:B------:R2:W5:Y:S06]  /*0320*/  @P5 LDG.E.128 R88, desc[UR6][R14.64] ;  /* 0x000000060e585981 */ /* 0x00056c000c1e1d00 */
[----:B------:R-:W1:Y:S01]  /*0330*/  @P2 LDC.64 R8, c[0x0][0x438] ;  /* 0x00010e00ff082b82 */ /* 0x000e620000000a00 */
[----:B------:R0:W5:Y:S07]  /*0340*/  @P0 LDG.E.128 R208, desc[UR6][R16.64] ;  /* 0x0000000610d00981 */ /* 0x00016e000c1e1d00 */
[----:B------:R-:W1:Y:S01]  /*0350*/  @P2 LDC.64 R26, c[0x0][0x3e8] ;  /* 0x0000fa00ff1a2b82 */ /* 0x000e620000000a00 */
[----:B------:R-:W-:Y:S01]  /*0360*/  ISETP.GE.U32.AND P5, PT, R32, 0x120, PT ;  /* 0x000001202000780c */ /* 0x000fe20003fa6070 */
[----:B------:R-:W-:-:S06]  /*0370*/  @P0 IMAD.WIDE.U32 R18, R2, 0x10, R18 ;  /* 0x0000001002120825 */ /* 0x000fcc00078e0012 */
[----:B----4-:R-:W4:Y:S01]  /*0380*/  @P4 LDC.64 R10, c[0x0][0x3d0] ;  /* 0x0000f400ff0a4b82 */ /* 0x010f220000000a00 */
[----:B------:R-:W-:-:S07]  /*0390*/  @P0 IMAD.WIDE.U32 R20, R2, 0x10, R20 ;  /* 0x0000001002140825 */ /* 0x000fce00078e0014 */
[----:B------:R-:W4:Y:S01]  /*03a0*/  @P4 LDC.64 R12, c[0x0][0x438] ;  /* 0x00010e00ff0c4b82 */ /* 0x000f220000000a00 */
[----:B------:R-:W-:Y:S01]  /*03b0*/  @P0 IADD3 R2, PT, PT, R2, 0x20, RZ ;  /* 0x0000002002020810 */ /* 0x000fe20007ffe0ff */
[----:B------:R0:W5:Y:S06]  /*03c0*/  @P0 LD.E.128 R144, desc[UR6][R18.64] ;  /* 0x0000000612900980 */ /* 0x00016c000c101d00 */
[----:B------:R-:W4:Y:S01]  /*03d0*/  @P4 LDC.64 R28, c[0x0][0x3e8] ;  /* 0x0000fa00ff1c4b82 */ /* 0x000f220000000a00 */
[C---:B---3--:R-:W-:Y:S01]  /*03e0*/  @P1 IMAD.WIDE.U32 R22, R2.reuse, 0x10, R22 ;  /* 0x0000001002161825 */ /* 0x048fe200078e0016 */
[----:B------:R3:W5:Y:S06]  /*03f0*/  @P0 LDG.E.128 R84, desc[UR6][R20.64] ;  /* 0x0000000614540981 */ /* 0x00076c000c1e1d00 */
[----:B------:R-:W3:Y:S01]  /*0400*/  @P3 LDC.64 R30, c[0x0][0x3d0] ;  /* 0x0000f400ff1e3b82 */ /* 0x000ee20000000a00 */
[C---:B------:R-:W-:Y:S01]  /*0410*/  @P1 IMAD.WIDE.U32 R24, R2.reuse, 0x10, R24 ;  /* 0x0000001002181825 */ /* 0x040fe200078e0018 */
[----:B------:R1:W5:Y:S06]  /*0420*/  @P1 LDG.E.128 R204, desc[UR6][R22.64] ;  /* 0x0000000616cc1981 */ /* 0x00036c000c1e1d00 */
[----:B--2---:R-:W2:Y:S01]  /*0430*/  @P3 LDC.64 R14, c[0x0][0x438] ;  /* 0x00010e00ff0e3b82 */ /* 0x004ea20000000a00 */
[----:B0-----:R-:W-:-:S07]  /*0440*/  @P1 IMAD.WIDE.U32 R4, R2, 0x10, R4 ;  /* 0x0000001002041825 */ /* 0x001fce00078e0004 */
[----:B------:R-:W0:Y:S01]  /*0450*/  @P3 LDC.64 R16, c[0x0][0x3e8] ;  /* 0x0000fa00ff103b82 */ /* 0x000e220000000a00 */
[----:B------:R-:W-:Y:S01]  /*0460*/  @P1 IADD3 R2, PT, PT, R2, 0x20, RZ ;  /* 0x0000002002021810 */ /* 0x000fe20007ffe0ff */
[----:B------:R0:W5:Y:S06]  /*0470*/  @P1 LD.E.128 R148, desc[UR6][R24.64] ;  /* 0x0000000618941980 */ /* 0x00016c000c101d00 */
[----:B------:R-:W0:Y:S01]  /*0480*/  @P6 LDC.64 R18, c[0x0][0x3d0] ;  /* 0x0000f400ff126b82 */ /* 0x000e220000000a00 */
[C---:B-1----:R-:W-:Y:S01]  /*0490*/  @P2 IMAD.WIDE.U32 R6, R2.reuse, 0x10, R6 ;  /* 0x0000001002062825 */ /* 0x042fe200078e0006 */
[----:B------:R1:W5:Y:S06]  /*04a0*/  @P1 LDG.E.128 R80, desc[UR6][R4.64] ;  /* 0x0000000604501981 */ /* 0x00036c000c1e1d00 */
[----:B------:R-:W1:Y:S01]  /*04b0*/  @P6 LDC.64 R34, c[0x0][0x438] ;  /* 0x00010e00ff226b82 */ /* 0x000e620000000a00 */
[C---:B------:R-:W-:Y:S01]  /*04c0*/  @P2 IMAD.WIDE.U32 R8, R2.reuse, 0x10, R8 ;  /* 0x0000001002082825 */ /* 0x040fe200078e0008 */
[----:B------:R0:W5:Y:S06]  /*04d0*/  @P2 LDG.E.128 R200, desc[UR6][R6.64] ;  /* 0x0000000606c82981 */ /* 0x00016c000c1e1d00 */
[----:B------:R-:W1:Y:S01]  /*04e0*/  @P6 LDC.64 R36, c[0x0][0x3e8] ;  /* 0x0000fa00ff246b82 */ /* 0x000e620000000a00 */
[C---:B------:R-:W-:Y:S01]  /*04f0*/  @P2 IMAD.WIDE.U32 R26, R2.reuse, 0x10, R26 ;  /* 0x00000010021a2825 */ /* 0x040fe200078e001a */
[----:B------:R-:W-:Y:S01]  /*0500*/  @P2 IADD3 R2, PT, PT, R2, 0x20, RZ ;  /* 0x0000002002022810 */ /* 0x000fe20007ffe0ff */
[----:B------:R0:W5:Y:S05]  /*0510*/  @P2 LD.E.128 R152, desc[UR6][R8.64] ;  /* 0x0000000608982980 */ /* 0x00016a000c101d00 */
[----:B------:R-:W1:Y:S01]  /*0520*/  @P5 LDC.64 R38, c[0x0][0x3d0] ;  /* 0x0000f400ff265b82 */ /* 0x000e620000000a00 */
[C---:B----4-:R-:W-:Y:S01]  /*0530*/  @P4 IMAD.WIDE.U32 R10, R2.reuse, 0x10, R10 ;  /* 0x00000010020a4825 */ /* 0x050fe200078e000a */
[----:B------:R4:W5:Y:S06]  /*0540*/  @P2 LDG.E.128 R76, desc[UR6][R26.64] ;  /* 0x000000061a4c2981 */ /* 0x00096c000c1e1d00 */
[----:B------:R-:W4:Y:S01]  /*0550*/  @P5 LDC.64 R40, c[0x0][0x438] ;  /* 0x00010e00ff285b82 */ /* 0x000f220000000a00 */
[C---:B------:R-:W-:Y:S01]  /*0560*/  @P4 IMAD.WIDE.U32 R12, R2.reuse, 0x10, R12 ;  /* 0x00000010020c4825 */ /* 0x040fe200078e000c */
[----:B------:R0:W5:Y:S06]  /*0570*/  @P4 LDG.E.128 R196, desc[UR6][R10.64] ;  /* 0x000000060ac44981 */ /* 0x00016c000c1e1d00 */
[----:B---3--:R-:W3:Y:S01]  /*0580*/  @P5 LDC.64 R20, c[0x0][0x3e8] ;  /* 0x0000fa00ff145b82 */ /* 0x008ee20000000a00 */
[C---:B------:R-:W-:Y:S01]  /*0590*/  @P4 IMAD.WIDE.U32 R28, R2.reuse, 0x10, R28 ;  /* 0x00000010021c4825 */ /* 0x040fe200078e001c */
[----:B------:R-:W-:Y:S01]  /*05a0*/  @P4 IADD3 R2, PT, PT, R2, 0x20, RZ ;  /* 0x0000002002024810 */ /* 0x000fe20007ffe0ff */
[----:B------:R0:W5:Y:S04]  /*05b0*/  @P4 LD.E.128 R156, desc[UR6][R12.64] ;  /* 0x000000060c9c4980 */ /* 0x000168000c101d00 */
[C---:B------:R-:W-:Y:S01]  /*05c0*/  @P3 IMAD.WIDE.U32 R30, R2.reuse, 0x10, R30 ;  /* 0x00000010021e3825 */ /* 0x040fe200078e001e */
[----:B------:R1:W5:Y:S03]  /*05d0*/  @P4 LDG.E.128 R72, desc[UR6][R28.64] ;  /* 0x000000061c484981 */ /* 0x000366000c1e1d00 */
[C---:B--2---:R-:W-:Y:S01]  /*05e0*/  @P3 IMAD.WIDE.U32 R14, R2.reuse, 0x10, R14 ;  /* 0x00000010020e3825 */ /* 0x044fe200078e000e */
[----:B------:R2:W5:Y:S03]  /*05f0*/  @P3 LDG.E.128 R192, desc[UR6][R30.64] ;  /* 0x000000061ec03981 */ /* 0x000566000c1e1d00 */
[C---:B0-----:R-:W-:Y:S01]  /*0600*/  @P3 IMAD.WIDE.U32 R16, R2.reuse, 0x10, R16 ;  /* 0x0000001002103825 */ /* 0x041fe200078e0010 */
[----:B------:R-:W-:Y:S01]  /*0610*/  @P3 IADD3 R2, PT, PT, R2, 0x20, RZ ;  /* 0x0000002002023810 */ /* 0x000fe20007ffe0ff */
[----:B------:R2:W5:Y:S04]  /*0620*/  @P3 LD.E.128 R160, desc[UR6][R14.64] ;  /* 0x000000060ea03980 */ /* 0x000568000c101d00 */
[C---:B------:R-:W-:Y:S01]  /*0630*/  @P6 IMAD.WIDE.U32 R18, R2.reuse, 0x10, R18 ;  /* 0x0000001002126825 */ /* 0x040fe200078e0012 */
[----:B------:R2:W5:Y:S03]  /*0640*/  @P3 LDG.E.128 R68, desc[UR6][R16.64] ;  /* 0x0000000610443981 */ /* 0x000566000c1e1d00 */
[C---:B-1----:R-:W-:Y:S01]  /*0650*/  @P6 IMAD.WIDE.U32 R34, R2.reuse, 0x10, R34 ;  /* 0x0000001002226825 */ /* 0x042fe200078e0022 */
[----:B------:R2:W5:Y:S03]  /*0660*/  @P6 LDG.E.128 R188, desc[UR6][R18.64] ;  /* 0x0000000612bc6981 */ /* 0x000566000c1e1d00 */
[C---:B------:R-:W-:Y:S01]  /*0670*/  @P6 IMAD.WIDE.U32 R36, R2.reuse, 0x10, R36 ;  /* 0x0000001002246825 */ /* 0x040fe200078e0024 */
[----:B------:R-:W-:Y:S01]  /*0680*/  @P6 IADD3 R2, PT, PT, R2, 0x20, RZ ;  /* 0x0000002002026810 */ /* 0x000fe20007ffe0ff */
[----:B------:R2:W5:Y:S04]  /*0690*/  @P6 LD.E.128 R164, desc[UR6][R34.64] ;  /* 0x0000000622a46980 */ /* 0x000568000c101d00 */
[C---:B------:R-:W-:Y:S01]  /*06a0*/  @P5 IMAD.WIDE.U32 R38, R2.reuse, 0x10, R38 ;  /* 0x0000001002265825 */ /* 0x040fe200078e0026 */
[----:B------:R2:W5:Y:S03]  /*06b0*/  @P6 LDG.E.128 R64, desc[UR6][R36.64] ;  /* 0x0000000624406981 */ /* 0x000566000c1e1d00 */
[C---:B----4-:R-:W-:Y:S01]  /*06c0*/  @P5 IMAD.WIDE.U32 R40, R2.reuse, 0x10, R40 ;  /* 0x0000001002285825 */ /* 0x050fe200078e0028 */
[----:B------:R2:W5:Y:S03]  /*06d0*/  @P5 LDG.E.128 R180, desc[UR6][R38.64] ;  /* 0x0000000626b45981 */ /* 0x000566000c1e1d00 */
[----:B---3--:R-:W-:Y:S01]  /*06e0*/  @P5 IMAD.WIDE.U32 R20, R2, 0x10, R20 ;  /* 0x0000001002145825 */ /* 0x008fe200078e0014 */
[----:B------:R2:W5:Y:S04]  /*06f0*/  @P5 LD.E.128 R168, desc[UR6][R40.64] ;  /* 0x0000000628a85980 */ /* 0x000568000c101d00 */
[----:B------:R2:W5:Y:S01]  /*0700*/  @P5 LDG.E.128 R60, desc[UR6][R20.64] ;  /* 0x00000006143c5981 */ /* 0x000562000c1e1d00 */
[----:B------:R-:W-:-:S02]  /*0710*/  ISETP.GE.U32.AND P0, PT, R32, 0x140, PT ;  /* 0x000001402000780c */ /* 0x000fc40003f06070 */
[----:B------:R-:W-:-:S11]  /*0720*/  @P5 IADD3 R2, PT, PT, R2, 0x20, RZ ;  /* 0x0000002002025810 */ /* 0x000fd60007ffe0ff */
[----:B--2---:R-:W-:Y:S05]  /*0730*/  @!P0 BRA `(.L_x_274) ;  /* 0x0000000800248947 */ /* 0x004fea0003800000 */
[----:B------:R-:W0:Y:S08]  /*0740*/  LDC.64 R56, c[0x0][0x3e8] ;  /* 0x0000fa00ff387b82 */ /* 0x000e300000000a00 */
[----:B------:R-:W1:Y:S08]  /*0750*/  LDC.64 R176, c[0x0][0x3d0] ;  /* 0x0000f400ffb07b82 */ /* 0x000e700000000a00 */
[----:B------:R-:W2:Y:S01]  /*0760*/  LDC.64 R4, c[0x0][0x438] ;  /* 0x00010e00ff047b82 */ /* 0x000ea20000000a00 */
[----:B0-----:R-:W-:-:S06]  /*0770*/  IMAD.WIDE.U32 R56, R2, 0x10, R56 ;  /* 0x0000001002387825 */ /* 0x001fcc00078e0038 */
[----:B------:R-:W5:Y:S01]  /*0780*/  LDG.E.128 R56, desc[UR6][R56.64] ;  /* 0x0000000638387981 */ /* 0x000f62000c1e1d00 */
[----:B-1----:R-:W-:-:S06]  /*0790*/  IMAD.WIDE.U32 R176, R2, 0x10, R176 ;  /* 0x0000001002b07825 */ /* 0x002fcc00078e00b0 */
[----:B------:R-:W5:Y:S01]  /*07a0*/  LDG.E.128 R176, desc[UR6][R176.64] ;  /* 0x00000006b0b07981 */ /* 0x000f62000c1e1d00 */
[----:B--2---:R-:W-:-:S05]  /*07b0*/  IMAD.WIDE.U32 R2, R2, 0x10, R4 ;  /* 0x0000001002027825 */ /* 0x004fca00078e0004 */
[----:B------:R0:W5:Y:S01]  /*07c0*/  LD.E.128 R172, desc[UR6][R2.64] ;  /* 0x0000000602ac7980 */ /* 0x000162000c101d00 */
[----:B------:R-:W-:Y:S05]  /*07d0*/  BRA `(.L_x_274) ;  /* 0x0000000400fc7947 */ /* 0x000fea0003800000 */
.L_x_273:
        /* <DEDUP_REMOVED lines=11> */
[----:B------:R-:W-:-:S02]  /*0890*/  ISETP.GE.U32.AND P2, PT, R32, 0xe0, PT ;  /* 0x000000e02000780c */ /* 0x000fc40003f46070 */
[----:B------:R-:W-:Y:S02]  /*08a0*/  @P1 MOV R103, RZ ;  /* 0x000000ff00671202 */ /* 0x000fe40000000f00 */
[----:B------:R0:W5:Y:S02]  /*08b0*/  @P1 LDG.E.128 R216, desc[UR6][R4.64] ;  /* 0x0000000604d81981 */ /* 0x000164000c1e1d00 */
[----:B------:R-:W4:Y:S01]  /*08c0*/  @P5 LDC.64 R12, c[0x0][0x3d0] ;  /* 0x0000f400ff0c5b82 */ /* 0x000f220000000a00 */
[C---:B-1----:R-:W-:Y:S01]  /*08d0*/  @P1 IMAD.WIDE.U32 R6, R2.reuse, 0x10, R6 ;  /* 0x0000001002061825 */ /* 0x042fe200078e0006 */
[----:B------:R-:W-:-:S04]  /*08e0*/  @P1 LOP3.LUT R2, R2, 0x20, RZ, 0xfc, !PT ;  /* 0x0000002002021812 */ /* 0x000fc800078efcff */
[----:B------:R1:W5:Y:S02]  /*08f0*/  @P1 LDG.E.128 R96, desc[UR6][R6.64] ;  /* 0x0000000606601981 */ /* 0x000364000c1e1d00 */
[----:B------:R-:W4:Y:S08]  /*0900*/  @P5 LDC.64 R14, c[0x0][0x3e8] ;  /* 0x0000fa00ff0e5b82 */ /* 0x000f300000000a00 */
[----:B------:R-:W4:Y:S08]  /*0910*/  @P0 LDC.64 R16, c[0x0][0x3d0] ;  /* 0x0000f400ff100b82 */ /* 0x000f300000000a00 */
[----:B------:R-:W4:Y:S01]  /*0920*/  @P0 LDC.64 R18, c[0x0][0x3e8] ;  /* 0x0000fa00ff120b82 */ /* 0x000f220000000a00 */
[----:B--2---:R-:W-:Y:S01]  /*0930*/  @P6 IMAD.WIDE.U32 R8, R2, 0x10, R8 ;  /* 0x0000001002086825 */ /* 0x004fe200078e0008 */
[----:B------:R-:W-:-:S06]  /*0940*/  ISETP.GE.U32.AND P1, PT, R32, 0x100, PT ;  /* 0x000001002000780c */ /* 0x000fcc0003f26070 */
[----:B------:R-:W2:Y:S01]  /*0950*/  @P4 LDC.64 R20, c[0x0][0x3d0] ;  /* 0x0000f400ff144b82 */ /* 0x000ea20000000a00 */
[----:B---3--:R-:W-:-:S07]  /*0960*/  @P6 IMAD.WIDE.U32 R10, R2, 0x10, R10 ;  /* 0x00000010020a6825 */ /* 0x008fce00078e000a */
[----:B------:R-:W3:Y:S01]  /*0970*/  @P4 LDC.64 R22, c[0x0][0x3e8] ;  /* 0x0000fa00ff164b82 */ /* 0x000ee20000000a00 */
[----:B------:R-:W-:Y:S01]  /*0980*/  @P6 IADD3 R2, PT, PT, R2, 0x20, RZ ;  /* 0x0000002002026810 */ /* 0x000fe20007ffe0ff */
[----:B------:R4:W5:Y:S01]  /*0990*/  @P6 LDG.E.128 R212, desc[UR6][R8.64] ;  /* 0x0000000608d46981 */ /* 0x000962000c1e1d00 */
[----:B------:R-:W-:-:S03]  /*09a0*/  @P6 MOV R95, RZ ;  /* 0x000000ff005f6202 */ /* 0x000fc60000000f00 */
[----:B------:R4:W5:Y:S02]  /*09b0*/  @P6 LDG.E.128 R88, desc[UR6][R10.64] ;  /* 0x000000060a586981 */ /* 0x000964000c1e1d00 */
[----:B0-----:R-:W0:Y:S01]  /*09c0*/  @P3 LDC.64 R4, c[0x0][0x3d0] ;  /* 0x0000f400ff043b82 */ /* 0x001e220000000a00 */
[----:B------:R-:W-:-:S07]  /*09d0*/  ISETP.GE.U32.AND P6, PT, R32, 0x120, PT ;  /* 0x000001202000780c */ /* 0x000fce0003fc6070 */
[----:B-1----:R-:W1:Y:S01]  /*09e0*/  @P3 LDC.64 R6, c[0x0][0x3e8] ;  /* 0x0000fa00ff063b82 */ /* 0x002e620000000a00 */
[----:B----4-:R-:W-:-:S04]  /*09f0*/  @P5 IMAD.WIDE.U32 R12, R2, 0x10, R12 ;  /* 0x00000010020c5825 */ /* 0x010fc800078e000c */
[C---:B------:R-:W-:Y:S01]  /*0a00*/  @P5 IMAD.WIDE.U32 R14, R2.reuse, 0x10, R14 ;  /* 0x00000010020e5825 */ /* 0x040fe200078e000e */
[----:B------:R-:W-:Y:S01]  /*0a10*/  @P5 IADD3 R2, PT, PT, R2, 0x20, RZ ;  /* 0x0000002002025810 */ /* 0x000fe20007ffe0ff */
[----:B------:R4:W5:Y:S01]  /*0a20*/  @P5 LDG.E.128 R208, desc[UR6][R12.64] ;  /* 0x000000060cd05981 */ /* 0x000962000c1e1d00 */
[----:B------:R-:W4:Y:S08]  /*0a30*/  @P2 LDC.64 R8, c[0x0][0x3d0] ;  /* 0x0000f400ff082b82 */ /* 0x000f300000000a00 */
[----:B------:R-:W4:Y:S01]  /*0a40*/  @P2 LDC.64 R10, c[0x0][0x3e8] ;  /* 0x0000fa00ff0a2b82 */ /* 0x000f220000000a00 */
[C---:B------:R-:W-:Y:S01]  /*0a50*/  @P0 IMAD.WIDE.U32 R16, R2.reuse, 0x10, R16 ;  /* 0x0000001002100825 */ /* 0x040fe200078e0010 */
[----:B------:R0:W5:Y:S03]  /*0a60*/  @P5 LDG.E.128 R84, desc[UR6][R14.64] ;  /* 0x000000060e545981 */ /* 0x000166000c1e1d00 */
[C---:B------:R-:W-:Y:S01]  /*0a70*/  @P0 IMAD.WIDE.U32 R18, R2.reuse, 0x10, R18 ;  /* 0x0000001002120825 */ /* 0x040fe200078e0012 */
[----:B------:R0:W5:Y:S02]  /*0a80*/  @P0 LDG.E.128 R204, desc[UR6][R16.64] ;  /* 0x0000000610cc0981 */ /* 0x000164000c1e1d00 */
[----:B------:R-:W4:Y:S01]  /*0a90*/  @P1 LDC.64 R24, c[0x0][0x3d0] ;  /* 0x0000f400ff181b82 */ /* 0x000f220000000a00 */
[----:B------:R-:W-:Y:S01]  /*0aa0*/  @P0 VIADD R2, R2, 0x20 ;  /* 0x0000002002020836 */ /* 0x000fe20000000000 */
[----:B------:R0:W5:Y:S06]  /*0ab0*/  @P0 LDG.E.128 R80, desc[UR6][R18.64] ;  /* 0x0000000612500981 */ /* 0x00016c000c1e1d00 */
[----:B------:R-:W4:Y:S01]  /*0ac0*/  @P1 LDC.64 R26, c[0x0][0x3e8] ;  /* 0x0000fa00ff1a1b82 */ /* 0x000f220000000a00 */
[----:B--2---:R-:W-:-:S04]  /*0ad0*/  @P4 IMAD.WIDE.U32 R20, R2, 0x10, R20 ;  /* 0x0000001002144825 */ /* 0x004fc800078e0014 */
[C---:B---3--:R-:W-:Y:S01]  /*0ae0*/  @P4 IMAD.WIDE.U32 R22, R2.reuse, 0x10, R22 ;  /* 0x0000001002164825 */ /* 0x048fe200078e0016 */
[----:B------:R-:W-:Y:S01]  /*0af0*/  @P4 IADD3 R2, PT, PT, R2, 0x20, RZ ;  /* 0x0000002002024810 */ /* 0x000fe20007ffe0ff */
[----:B------:R2:W5:Y:S01]  /*0b00*/  @P4 LDG.E.128 R200, desc[UR6][R20.64] ;  /* 0x0000000614c84981 */ /* 0x000562000c1e1d00 */
[----:B------:R-:W3:Y:S08]  /*0b10*/  @P6 LDC.64 R28, c[0x0][0x3d0] ;  /* 0x0000f400ff1c6b82 */ /* 0x000ef00000000a00 */
[----:B------:R-:W2:Y:S01]  /*0b20*/  @P6 LDC.64 R30, c[0x0][0x3e8] ;  /* 0x0000fa00ff1e6b82 */ /* 0x000ea20000000a00 */
[C---:B0-----:R-:W-:Y:S01]  /*0b30*/  @P3 IMAD.WIDE.U32 R4, R2.reuse, 0x10, R4 ;  /* 0x0000001002043825 */ /* 0x041fe200078e0004 */
[----:B------:R0:W5:Y:S03]  /*0b40*/  @P4 LDG.E.128 R76, desc[UR6][R22.64] ;  /* 0x00000006164c4981 */ /* 0x000166000c1e1d00 */
[C---:B-1----:R-:W-:Y:S01]  /*0b50*/  @P3 IMAD.WIDE.U32 R6, R2.reuse, 0x10, R6 ;  /* 0x0000001002063825 */ /* 0x042fe200078e0006 */
[----:B------:R-:W-:Y:S01]  /*0b60*/  @P3 IADD3 R2, PT, PT, R2, 0x20, RZ ;  /* 0x0000002002023810 */ /* 0x000fe20007ffe0ff */
[----:B------:R0:W5:Y:S04]  /*0b70*/  @P3 LDG.E.128 R196, desc[UR6][R4.64] ;  /* 0x0000000604c43981 */ /* 0x000168000c1e1d00 */
[C---:B----4-:R-:W-:Y:S01]  /*0b80*/  @P2 IMAD.WIDE.U32 R8, R2.reuse, 0x10, R8 ;  /* 0x0000001002082825 */ /* 0x050fe200078e0008 */
[----:B------:R0:W5:Y:S03]  /*0b90*/  @P3 LDG.E.128 R72, desc[UR6][R6.64] ;  /* 0x0000000606483981 */ /* 0x000166000c1e1d00 */
[C---:B------:R-:W-:Y:S01]  /*0ba0*/  @P2 IMAD.WIDE.U32 R10, R2.reuse, 0x10, R10 ;  /* 0x00000010020a2825 */ /* 0x040fe200078e000a */
[----:B------:R-:W-:Y:S01]  /*0bb0*/  @P2 IADD3 R2, PT, PT, R2, 0x20, RZ ;  /* 0x0000002002022810 */ /* 0x000fe20007ffe0ff */
[----:B------:R0:W5:Y:S04]  /*0bc0*/  @P2 LDG.E.128 R192, desc[UR6][R8.64] ;  /* 0x0000000608c02981 */ /* 0x000168000c1e1d00 */
[C---:B------:R-:W-:Y:S01]  /*0bd0*/  @P1 IMAD.WIDE.U32 R24, R2.reuse, 0x10, R24 ;  /* 0x0000001002181825 */ /* 0x040fe200078e0018 */
[----:B------:R0:W5:Y:S03]  /*0be0*/  @P2 LDG.E.128 R68, desc[UR6][R10.64] ;  /* 0x000000060a442981 */ /* 0x000166000c1e1d00 */
[C---:B------:R-:W-:Y:S01]  /*0bf0*/  @P1 IMAD.WIDE.U32 R26, R2.reuse, 0x10, R26 ;  /* 0x00000010021a1825 */ /* 0x040fe200078e001a */
[----:B------:R-:W-:Y:S01]  /*0c00*/  @P1 IADD3 R2, PT, PT, R2, 0x20, RZ ;  /* 0x0000002002021810 */ /* 0x000fe20007ffe0ff */
[----:B------:R0:W5:Y:S04]  /*0c10*/  @P1 LDG.E.128 R188, desc[UR6][R24.64] ;  /* 0x0000000618bc1981 */ /* 0x000168000c1e1d00 */
[C---:B---3--:R-:W-:Y:S01]  /*0c20*/  @P6 IMAD.WIDE.U32 R28, R2.reuse, 0x10, R28 ;  /* 0x00000010021c6825 */ /* 0x048fe200078e001c */
[----:B------:R0:W5:Y:S03]  /*0c30*/  @P1 LDG.E.128 R64, desc[UR6][R26.64] ;  /* 0x000000061a401981 */ /* 0x000166000c1e1d00 */
[----:B--2---:R-:W-:Y:S01]  /*0c40*/  @P6 IMAD.WIDE.U32 R30, R2, 0x10, R30 ;  /* 0x00000010021e6825 */ /* 0x004fe200078e001e */
[----:B------:R0:W5:Y:S04]  /*0c50*/  @P6 LDG.E.128 R180, desc[UR6][R28.64] ;  /* 0x000000061cb46981 */ /* 0x000168000c1e1d00 */
[----:B------:R0:W5:Y:S01]  /*0c60*/  @P6 LDG.E.128 R60, desc[UR6][R30.64] ;  /* 0x000000061e3c6981 */ /* 0x000162000c1e1d00 */
[----:B------:R-:W-:-:S02]  /*0c70*/  @P5 MOV R147, RZ ;  /* 0x000000ff00935202 */ /* 0x000fc40000000f00 */
[----:B------:R-:W-:Y:S01]  /*0c80*/  ISETP.GE.U32.AND P5, PT, R32, 0x140, PT ;  /* 0x000001402000780c */ /* 0x000fe20003fa6070 */
[----:B------:R-:W-:Y:S02]  /*0c90*/  HFMA2 R170, -RZ, RZ, 0, 0 ;  /* 0x00000000ffaa7431 */ /* 0x000fe400000001ff */
[----:B------:R-:W-:Y:S02]  /*0ca0*/  HFMA2 R162, -RZ, RZ, 0, 0 ;  /* 0x00000000ffa27431 */ /* 0x000fe400000001ff */
[----:B------:R-:W-:Y:S02]  /*0cb0*/  HFMA2 R154, -RZ, RZ, 0, 0 ;  /* 0x00000000ff9a7431 */ /* 0x000fe400000001ff */
[----:B------:R-:W-:Y:S01]  /*0cc0*/  HFMA2 R146, -RZ, RZ, 0, 0 ;  /* 0x00000000ff927431 */ /* 0x000fe200000001ff */
[----:B------:R-:W-:Y:S02]  /*0cd0*/  CS2R R168, SRZ ;  /* 0x0000000000a87805 */ /* 0x000fe4000001ff00 */
[----:B------:R-:W-:-:S02]  /*0ce0*/  MOV R166, RZ ;  /* 0x000000ff00a67202 */ /* 0x000fc40000000f00 */
[----:B------:R-:W-:Y:S02]  /*0cf0*/  CS2R R164, SRZ ;  /* 0x0000000000a47805 */ /* 0x000fe4000001ff00 */
[----:B------:R-:W-:Y:S02]  /*0d00*/  CS2R R160, SRZ ;  /* 0x0000000000a07805 */ /* 0x000fe4000001ff00 */
[----:B------:R-:W-:Y:S02]  /*0d10*/  MOV R158, RZ ;  /* 0x000000ff009e7202 */ /* 0x000fe40000000f00 */
[----:B------:R-:W-:Y:S02]  /*0d20*/  CS2R R156, SRZ ;  /* 0x00000000009c7805 */ /* 0x000fe4000001ff00 */
[----:B------:R-:W-:Y:S02]  /*0d30*/  CS2R R152, SRZ ;  /* 0x0000000000987805 */ /* 0x000fe4000001ff00 */
[----:B------:R-:W-:-:S02]  /*0d40*/  MOV R150, RZ ;  /* 0x000000ff00967202 */ /* 0x000fc40000000f00 */
[----:B------:R-:W-:Y:S02]  /*0d50*/  CS2R R148, SRZ ;  /* 0x0000000000947805 */ /* 0x000fe4000001ff00 */
[----:B------:R-:W-:Y:S02]  /*0d60*/  CS2R R144, SRZ ;  /* 0x0000000000907805 */ /* 0x000fe4000001ff00 */
[----:B------:R-:W-:Y:S02]  /*0d70*/  MOV R94, RZ ;  /* 0x000000ff005e7202 */ /* 0x000fe40000000f00 */
[----:B------:R-:W-:Y:S01]  /*0d80*/  CS2R R92, SRZ ;  /* 0x00000000005c7805 */ /* 0x000fe2000001ff00 */
[----:B------:R-:W-:Y:S01]  /*0d90*/  IMAD.MOV.U32 R102, RZ, RZ, RZ ;  /* 0x000000ffff667224 */ /* 0x000fe200078e00ff */
[----:B------:R-:W-:Y:S02]  /*0da0*/  CS2R R100, SRZ ;  /* 0x0000000000647805 */ /* 0x000fe4000001ff00 */
[----:B------:R-:W-:-:S02]  /*0db0*/  @P0 MOV R151, RZ ;  /* 0x000000ff00970202 */ /* 0x000fc40000000f00 */
[----:B------:R-:W-:Y:S02]  /*0dc0*/  @P4 MOV R155, RZ ;  /* 0x000000ff009b4202 */ /* 0x000fe40000000f00 */
[----:B------:R-:W-:Y:S02]  /*0dd0*/  @P3 MOV R159, RZ ;  /* 0x000000ff009f3202 */ /* 0x000fe40000000f00 */
[----:B------:R-:W-:Y:S02]  /*0de0*/  @P2 MOV R163, RZ ;  /* 0x000000ff00a32202 */ /* 0x000fe40000000f00 */
[----:B------:R-:W-:Y:S02]  /*0df0*/  @P1 MOV R167, RZ ;  /* 0x000000ff00a71202 */ /* 0x000fe40000000f00 */
[----:B------:R-:W-:Y:S02]  /*0e00*/  @P6 MOV R171, RZ ;  /* 0x000000ff00ab6202 */ /* 0x000fe40000000f00 */
[----:B------:R-:W-:Y:S01]  /*0e10*/  @P6 IADD3 R2, PT, PT, R2, 0x20, RZ ;  /* 0x0000002002026810 */ /* 0x000fe20007ffe0ff */
[----:B0-----:R-:W-:Y:S06]  /*0e20*/  @!P5 BRA `(.L_x_274) ;  /* 0x000000000068d947 */ /* 0x001fec0003800000 */
[----:B------:R-:W0:Y:S08]  /*0e30*/  LDC.64 R56, c[0x0][0x3e8] ;  /* 0x0000fa00ff387b82 */ /* 0x000e300000000a00 */
[----:B------:R-:W1:Y:S01]  /*0e40*/  LDC.64 R4, c[0x0][0x3d0] ;  /* 0x0000f400ff047b82 */ /* 0x000e620000000a00 */
[----:B0-----:R-:W-:-:S06]  /*0e50*/  IMAD.WIDE.U32 R56, R2, 0x10, R56 ;  /* 0x0000001002387825 */ /* 0x001fcc00078e0038 */
[----:B------:R-:W5:Y:S01]  /*0e60*/  LDG.E.128 R56, desc[UR6][R56.64] ;  /* 0x0000000638387981 */ /* 0x000f62000c1e1d00 */
[----:B-1----:R-:W-:-:S05]  /*0e70*/  IMAD.WIDE.U32 R2, R2, 0x10, R4 ;  /* 0x0000001002027825 */ /* 0x002fca00078e0004 */
[----:B------:R0:W5:Y:S01]  /*0e80*/  LDG.E.128 R176, desc[UR6][R2.64] ;  /* 0x0000000602b07981 */ /* 0x000162000c1e1d00 */
        /* <DEDUP_REMOVED lines=11> */
[----:B------:R-:W-:-:S02]  /*0f40*/  CS2R R152, SRZ ;  /* 0x0000000000987805 */ /* 0x000fc4000001ff00 */
[----:B------:R-:W-:Y:S02]  /*0f50*/  MOV R150, RZ ;  /* 0x000000ff00967202 */ /* 0x000fe40000000f00 */
[----:B------:R-:W-:Y:S01]  /*0f60*/  CS2R R148, SRZ ;  /* 0x0000000000947805 */ /* 0x000fe2000001ff00 */
[----:B------:R-:W-:Y:S01]  /*0f70*/  IMAD.MOV.U32 R146, RZ, RZ, RZ ;  /* 0x000000ffff927224 */ /* 0x000fe200078e00ff */
[----:B------:R-:W-:Y:S02]  /*0f80*/  CS2R R144, SRZ ;  /* 0x0000000000907805 */ /* 0x000fe4000001ff00 */
[----:B------:R-:W-:Y:S02]  /*0f90*/  MOV R94, RZ ;  /* 0x000000ff005e7202 */ /* 0x000fe40000000f00 */
[----:B------:R-:W-:Y:S02]  /*0fa0*/  CS2R R92, SRZ ;  /* 0x00000000005c7805 */ /* 0x000fe4000001ff00 */
[----:B------:R-:W-:-:S02]  /*0fb0*/  MOV R102, RZ ;  /* 0x000000ff00667202 */ /* 0x000fc40000000f00 */
[----:B0-----:R-:W-:-:S07]  /*0fc0*/  CS2R R100, SRZ ;  /* 0x0000000000647805 */ /* 0x001fce000001ff00 */
.L_x_274:
[----:B------:R-:W-:Y:S05]  /*0fd0*/  BSYNC.RECONVERGENT B0 ;  /* 0x0000000000007941 */ /* 0x000fea0003800200 */
.L_x_272:
[----:B------:R-:W1:Y:S01]  /*0fe0*/  S2UR UR4, SR_CTAID.X ;  /* 0x00000000000479c3 */ /* 0x000e620000002500 */
[----:B------:R-:W2:Y:S01]  /*0ff0*/  LDCU UR5, c[0x0][0x384] ;  /* 0x00007080ff0577ac */ /* 0x000ea20008000800 */
[----:B------:R-:W-:Y:S01]  /*1000*/  SHF.R.U32.HI R0, RZ, 0x5, R0 ;  /* 0x00000005ff007819 */ /* 0x000fe20000011600 */
[----:B-1----:R-:W-:-:S06]  /*1010*/  USHF.L.U32 UR4, UR4, 0x2, URZ ;  /* 0x0000000204047899 */ /* 0x002fcc00080006ff */
[----:B------:R-:W-:-:S04]  /*1020*/  LOP3.LUT R31, R0, UR4, RZ, 0xfc, !PT ;  /* 0x00000004001f7c12 */ /* 0x000fc8000f8efcff */
[----:B--2---:R-:W-:-:S13]  /*1030*/  ISETP.GE.AND P0, PT, R31, UR5, PT ;  /* 0x000000051f007c0c */ /* 0x004fda000bf06270 */
[----:B------:R-:W-:Y:S05]  /*1040*/  @P0 EXIT ;  /* 0x000000000000094d */ /* 0x000fea0003800000 */
[----:B-----5:R-:W-:Y:S01]  /*1050*/  PRMT R138, R175, 0x7632, R138 ;  /* 0x00007632af8a7816 */ /* 0x020fe2000000008a */
[----:B------:R-:W1:Y:S01]  /*1060*/  LDCU.64 UR4, c[0x0][0x3e0] ;  /* 0x00007c00ff0477ac */ /* 0x000e620008000a00 */
[----:B------:R-:W-:Y:S02]  /*1070*/  PRMT R137, R179, 0x7632, R137 ;  /* 0x00007632b3897816 */ /* 0x000fe40000000089 */
[----:B------:R-:W-:Y:S01]  /*1080*/  PRMT R136, R174, 0x7632, R136 ;  /* 0x00007632ae887816 */ /* 0x000fe20000000088 */
[----:B------:R2:W-:Y:S01]  /*1090*/  STL.S16 [R1+0x15c], R138 ;  /* 0x00015c8a01007387 */ /* 0x0005e20000100600 */
[----:B------:R-:W-:Y:S01]  /*10a0*/  PRMT R135, R178, 0x7632, R135 ;  /* 0x00007632b2877816 */ /* 0x000fe20000000087 */
[----:B------:R-:W3:Y:S01]  /*10b0*/  LDCU UR12, c[0x0][0x388] ;  /* 0x00007100ff0c77ac */ /* 0x000ee20008000800 */
[----:B------:R-:W-:Y:S01]  /*10c0*/  PRMT R134, R173, 0x7632, R134 ;  /* 0x00007632ad867816 */ /* 0x000fe20000000086 */
[----:B------:R2:W-:Y:S01]  /*10d0*/  STL.S16 [R1+0x158], R137 ;  /* 0x0001588901007387 */ /* 0x0005e20000100600 */
[----:B------:R-:W-:Y:S01]  /*10e0*/  PRMT R133, R177, 0x7632, R133 ;  /* 0x00007632b1857816 */ /* 0x000fe20000000085 */
[----:B------:R-:W4:Y:S01]  /*10f0*/  LDCU.U8 UR10, c[0x0][0x410] ;  /* 0x00008200ff0a77ac */ /* 0x000f220008000000 */
[----:B------:R-:W-:Y:S01]  /*1100*/  PRMT R132, R172, 0x7632, R132 ;  /* 0x00007632ac847816 */ /* 0x000fe20000000084 */
[----:B------:R2:W-:Y:S01]  /*1110*/  STL.S16 [R1+0x154], R136 ;  /* 0x0001548801007387 */ /* 0x0005e20000100600 */
[----:B------:R-:W-:Y:S01]  /*1120*/  PRMT R131, R176, 0x7632, R131 ;  /* 0x00007632b0837816 */ /* 0x000fe20000000083 */
[----:B------:R-:W0:Y:S01]  /*1130*/  LDCU UR11, c[0x0][0x448] ;  /* 0x00008900ff0b77ac */ /* 0x000e220008000800 */
[----:B------:R-:W-:Y:S01]  /*1140*/  PRMT R130, R171, 0x7632, R130 ;  /* 0x00007632ab827816 */ /* 0x000fe20000000082 */
[----:B------:R2:W-:Y:S01]  /*1150*/  STL.S16 [R1+0x150], R135 ;  /* 0x0001508701007387 */ /* 0x0005e20000100600 */
[----:B------:R-:W-:Y:S01]  /*1160*/  PRMT R129, R183, 0x7632, R129 ;  /* 0x00007632b7817816 */ /* 0x000fe20000000081 */
[----:B-1----:R-:W-:Y:S01]  /*1170*/  UISETP.NE.U32.AND UP0, UPT, UR4, URZ, UPT ;  /* 0x000000ff0400728c */ /* 0x002fe2000bf05070 */
[----:B------:R-:W-:Y:S01]  /*1180*/  PRMT R128, R170, 0x7632, R128 ;  /* 0x00007632aa807816 */ /* 0x000fe20000000080 */
[----:B------:R2:W-:Y:S01]  /*1190*/  STL.S16 [R1+0x14c], R134 ;  /* 0x00014c8601007387 */ /* 0x0005e20000100600 */
[----:B------:R-:W-:Y:S01]  /*11a0*/  PRMT R127, R182, 0x7632, R127 ;  /* 0x00007632b67f7816 */ /* 0x000fe2000000007f */
[----:B------:R-:W-:Y:S01]  /*11b0*/  UISETP.NE.AND.EX UP0, UPT, UR5, URZ, UPT, UP0 ;  /* 0x000000ff0500728c */ /* 0x000fe2000bf05300 */
[----:B------:R-:W-:Y:S01]  /*11c0*/  PRMT R126, R169, 0x7632, R126 ;  /* 0x00007632a97e7816 */ /* 0x000fe2000000007e */
[----:B------:R2:W-:Y:S01]  /*11d0*/  STL.S16 [R1+0x148], R133 ;  /* 0x0001488501007387 */ /* 0x0005e20000100600 */
[----:B------:R-:W-:Y:S01]  /*11e0*/  PRMT R125, R181, 0x7632, R125 ;  /* 0x00007632b57d7816 */ /* 0x000fe2000000007d */
[----:B------:R-:W1:Y:S01]  /*11f0*/  LDCU.64 UR8, c[0x0][0x3a0] ;  /* 0x00007400ff0877ac */ /* 0x000e620008000a00 */
[----:B------:R-:W-:Y:S01]  /*1200*/  PRMT R124, R168, 0x7632, R124 ;  /* 0x00007632a87c7816 */ /* 0x000fe2000000007c */
[----:B------:R2:W-:Y:S01]  /*1210*/  STL.S16 [R1+0x144], R132 ;  /* 0x0001448401007387 */ /* 0x0005e20000100600 */
[----:B------:R-:W-:-:S02]  /*1220*/  PRMT R123, R180, 0x7632, R123 ;  /* 0x00007632b47b7816 */ /* 0x000fc4000000007b */
[----:B------:R-:W-:Y:S01]  /*1230*/  PRMT R122, R167, 0x7632, R122 ;  /* 0x00007632a77a7816 */ /* 0x000fe2000000007a */
[----:B------:R2:W-:Y:S01]  /*1240*/  STL.S16 [R1+0x140], R131 ;  /* 0x0001408301007387 */ /* 0x0005e20000100600 */
[----:B------:R-:W-:Y:S02]  /*1250*/  PRMT R121, R191, 0x7632, R121 ;  /* 0x00007632bf797816 */ /* 0x000fe40000000079 */
[----:B------:R-:W-:Y:S01]  /*1260*/  PRMT R120, R166, 0x7632, R120 ;  /* 0x00007632a6787816 */ /* 0x000fe20000000078 */
[----:B------:R2:W-:Y:S01]  /*1270*/  STL.S16 [R1+0x13c], R130 ;  /* 0x00013c8201007387 */ /* 0x0005e20000100600 */
[----:B------:R-:W-:Y:S02]  /*1280*/  PRMT R119, R190, 0x7632, R119 ;  /* 0x00007632be777816 */ /* 0x000fe40000000077 */
        /* <DEDUP_REMOVED lines=98> */
[----:B0-----:R-:W-:Y:S02]  /*18b0*/  PRMT R3, R62, 0x7632, R3 ;  /* 0x000076323e037816 */ /* 0x001fe40000000003 */
        /* <DEDUP_REMOVED lines=50> */
[----:B------:R-:W-:-:S03]  /*1be0*/  PRMT R185, R96, 0x7632, R185 ;  /* 0x0000763260b97816 */ /* 0x000fc600000000b9 */
[----:B------:R2:W-:Y:S04]  /*1bf0*/  STL.S16 [R1+0x70], R29 ;  /* 0x0000701d01007387 */ /* 0x0005e80000100600 */
        /* <DEDUP_REMOVED lines=27> */
[----:B-1-34-:R2:W-:Y:S02]  /*1db0*/  STL.S16 [R1], R0 ;  /* 0x0000000001007387 */ /* 0x01a5e40000100600 */
.L_x_336:
[----:B------:R-:W0:Y:S01]  /*1dc0*/  @UP0 LDCU.64 UR4, c[0x0][0x3e0] ;  /* 0x00007c00ff0407ac */ /* 0x000e220008000a00 */
[----:B------:R-:W-:Y:S01]  /*1dd0*/  PLOP3.LUT P0, PT, PT, PT, UP0, 0x80, 0x8 ;  /* 0x000000000008781c */ /* 0x000fe20003f0f008 */
[----:B--2---:R-:W-:Y:S01]  /*1de0*/  HFMA2 R104, -RZ, RZ, 0, 1.1920928955078125e-07 ;  /* 0x00000002ff687431 */ /* 0x004fe200000001ff */
[----:B------:R-:W-:-:S11]  /*1df0*/  PLOP3.LUT P1, PT, PT, PT, UP0, 0x80, 0x8 ;  /* 0x000000000008781c */ /* 0x000fd60003f2f008 */
[----:B0-----:R-:W-:-:S06]  /*1e00*/  @P0 IMAD.WIDE R104, R31, R104, UR4 ;  /* 0x000000041f680e25 */ /* 0x001fcc000f8e0268 */
[----:B------:R-:W2:Y:S01]  /*1e10*/  @P1 LDG.E.U16 R104, desc[UR6][R104.64] ;  /* 0x0000000668681981 */ /* 0x000ea2000c1e1500 */
[----:B------:R-:W-:Y:S01]  /*1e20*/  PLOP3.LUT P0, PT, PT, PT, UP0, 0x80, 0x8 ;  /* 0x000000000008781c */ /* 0x000fe20003f0f008 */
[----:B------:R-:W-:Y:S01]  /*1e30*/  IMAD R30, R31, UR12, RZ ;  /* 0x0000000c1f1e7c24 */ /* 0x000fe2000f8e02ff */
[----:B------:R-:W-:Y:S01]  /*1e40*/  MOV R141, 0x3f800000 ;  /* 0x3f800000008d7802 */ /* 0x000fe20000000f00 */
[----:B------:R-:W0:Y:S01]  /*1e50*/  S2R R249, SR_TID.X ;  /* 0x0000000000f97919 */ /* 0x000e220000002100 */
[----:B------:R-:W-:Y:S01]  /*1e60*/  ISETP.GE.U32.AND P5, PT, R32, 0x20, PT ;  /* 0x000000202000780c */ /* 0x000fe20003fa6070 */
[----:B------:R-:W-:Y:S08]  /*1e70*/  BSSY.RECONVERGENT B0, `(.L_x_275) ;  /* 0x0000072000007945 */ /* 0x000ff00003800200 */
[----:B--2---:R-:W-:-:S02]  /*1e80*/  @P0 SHF.L.U32 R141, R104, 0x10, RZ ;  /* 0x00000010688d0819 */ /* 0x004fc400000006ff */
[----:B------:R-:W-:-:S04]  /*1e90*/  SHF.R.S32.HI R104, RZ, 0x1f, R30 ;  /* 0x0000001fff687819 */ /* 0x000fc8000001141e */
[----:B------:R-:W-:Y:S02]  /*1ea0*/  LEA.HI R30, R104, R30, RZ, 0x3 ;  /* 0x0000001e681e7211 */ /* 0x000fe400078f18ff */
[----:B0-----:R-:W-:-:S04]  /*1eb0*/  LOP3.LUT R104, R249, 0x1f, RZ, 0xc0, !PT ;  /* 0x0000001ff9687812 */ /* 0x001fc800078ec0ff */
[----:B------:R-:W-:-:S04]  /*1ec0*/  LEA.HI.SX32 R30, R30, R104, 0x1d ;  /* 0x000000681e1e7211 */ /* 0x000fc800078feaff */
[----:B------:R-:W-:Y:S01]  /*1ed0*/  MOV R184, R30 ;  /* 0x0000001e00b87202 */ /* 0x000fe20000000f00 */
[----:B------:R-:W-:Y:S06]  /*1ee0*/  @!P5 BRA `(.L_x_276) ;  /* 0x0000000400a8d947 */ /* 0x000fec0003800000 */
[----:B------:R-:W0:Y:S02]  /*1ef0*/  LDC.64 R26, c[0x0][0x390] ;  /* 0x0000e400ff1a7b82 */ /* 0x000e240000000a00 */
[----:B0-----:R-:W-:-:S05]  /*1f00*/  IMAD.WIDE.U32 R26, R30, 0x10, R26 ;  /* 0x000000101e1a7825 */ /* 0x001fca00078e001a */
[----:B------:R0:W5:Y:S01]  /*1f10*/  LDG.E.128 R104, desc[UR6][R26.64] ;  /* 0x000000061a687981 */ /* 0x000162000c1e1d00 */
[----:B------:R-:W-:-:S04]  /*1f20*/  UISETP.NE.U32.AND UP1, UPT, UR8, URZ, UPT ;  /* 0x000000ff0800728c */ /* 0x000fc8000bf25070 */
[----:B------:R-:W-:-:S09]  /*1f30*/  UISETP.NE.AND.EX UP1, UPT, UR9, URZ, UPT, UP1 ;  /* 0x000000ff0900728c */ /* 0x000fd2000bf25310 */
[----:B0-----:R-:W-:Y:S05]  /*1f40*/  BRA.U !UP1, `(.L_x_277) ;  /* 0x0000000109e07547 */ /* 0x001fea000b800000 */
[----:B------:R-:W0:Y:S02]  /*1f50*/  LDC.64 R26, c[0x0][0x3a0] ;  /* 0x0000e800ff1a7b82 */ /* 0x000e240000000a00 */
[----:B0-----:R-:W-:-:S05]  /*1f60*/  IMAD.WIDE.U32 R26, R30, 0x10, R26 ;  /* 0x000000101e1a7825 */ /* 0x001fca00078e001a */
[----:B------:R0:W2:Y:S01]  /*1f70*/  LDG.E.128 R52, desc[UR6][R26.64] ;  /* 0x000000061a347981 */ /* 0x0000a2000c1e1d00 */
[----:B-----5:R-:W-:Y:S02]  /*1f80*/  PRMT R29, R104, 0x7632, R29 ;  /* 0x00007632681d7816 */ /* 0x020fe4000000001d */
[C---:B------:R-:W-:Y:S01]  /*1f90*/  PRMT R28, R105.reuse, 0x7632, R28 ;  /* 0x00007632691c7816 */ /* 0x040fe2000000001c */
[----:B------:R-:W-:Y:S01]  /*1fa0*/  IMAD.U32 R105, R105, 0x10000, RZ ;  /* 0x0001000069697824 */ /* 0x000fe200078e00ff */
[----:B------:R-:W-:Y:S02]  /*1fb0*/  SHF.L.U32 R29, R29, 0x10, RZ ;  /* 0x000000101d1d7819 */ /* 0x000fe400000006ff */
[----:B------:R-:W-:Y:S01]  /*1fc0*/  SHF.L.U32 R28, R28, 0x10, RZ ;  /* 0x000000101c1c7819 */ /* 0x000fe200000006ff */
[-C--:B------:R-:W-:Y:S01]  /*1fd0*/  FMUL.FTZ R105, R105, R141.reuse ;  /* 0x0000008d69697220 */ /* 0x080fe20000410000 */
[----:B------:R-:W-:Y:S01]  /*1fe0*/  SHF.L.U32 R113, R106, 0x10, RZ ;  /* 0x000000106a717819 */ /* 0x000fe200000006ff */
[-C--:B------:R-:W-:Y:S01]  /*1ff0*/  FMUL.FTZ R29, R29, R141.reuse ;  /* 0x0000008d1d1d7220 */ /* 0x080fe20000410000 */
[----:B0-----:R-:W-:Y:S01]  /*2000*/  SHF.L.U32 R27, R185, 0x10, RZ ;  /* 0x00000010b91b7819 */ /* 0x001fe200000006ff */
[-C--:B------:R-:W-:Y:S01]  /*2010*/  FMUL.FTZ R28, R28, R141.reuse ;  /* 0x0000008d1c1c7220 */ /* 0x080fe20000410000 */
[----:B------:R-:W-:Y:S01]  /*2020*/  PRMT R130, R106, 0x7632, R130 ;  /* 0x000076326a827816 */ /* 0x000fe20000000082 */
[----:B------:R-:W-:Y:S01]  /*2030*/  FMUL.FTZ R113, R113, R141 ;  /* 0x0000008d71717220 */ /* 0x000fe20000410000 */
[----:B------:R-:W-:-:S02]  /*2040*/  SHF.L.U32 R112, R107, 0x10, RZ ;  /* 0x000000106b707819 */ /* 0x000fc400000006ff */
[----:B------:R-:W-:Y:S02]  /*2050*/  SHF.L.U32 R130, R130, 0x10, RZ ;  /* 0x0000001082827819 */ /* 0x000fe400000006ff */
[----:B------:R-:W-:Y:S01]  /*2060*/  PRMT R131, R107, 0x7632, R131 ;  /* 0x000076326b837816 */ /* 0x000fe20000000083 */
[-C--:B------:R-:W-:Y:S02]  /*2070*/  FMUL.FTZ R112, R112, R141.reuse ;  /* 0x0000008d70707220 */ /* 0x080fe40000410000 */
[----:B------:R-:W-:Y:S02]  /*2080*/  FMUL.FTZ R130, R130, R141 ;  /* 0x0000008d82827220 */ /* 0x000fe40000410000 */
[----:B------:R-:W-:-:S04]  /*2090*/  IMAD.U32 R131, R131, 0x10000, RZ ;  /* 0x0001000083837824 */ /* 0x000fc800078e00ff */
[----:B------:R-:W-:Y:S01]  /*20a0*/  FMUL.FTZ R131, R131, R141 ;  /* 0x0000008d83837220 */ /* 0x000fe20000410000 */
[----:B--2---:R-:W-:-:S04]  /*20b0*/  PRMT R26, R52, 0x7632, R26 ;  /* 0x00007632341a7816 */ /* 0x004fc8000000001a */
[----:B------:R-:W-:-:S05]  /*20c0*/  SHF.L.U32 R26, R26, 0x10, RZ ;  /* 0x000000101a1a7819 */ /* 0x000fca00000006ff */
[--C-:B------:R-:W-:Y:S01]  /*20d0*/  FFMA.FTZ R29, R29, R27, R26.reuse ;  /* 0x0000001b1d1d7223 */ /* 0x100fe2000001001a */
[----:B------:R-:W-:Y:S02]  /*20e0*/  PRMT R26, R53, 0x7632, R26 ;  /* 0x00007632351a7816 */ /* 0x000fe4000000001a */
[----:B------:R-:W-:Y:S02]  /*20f0*/  SHF.L.U32 R27, R186, 0x10, RZ ;  /* 0x00000010ba1b7819 */ /* 0x000fe400000006ff */
[----:B------:R-:W-:-:S05]  /*2100*/  SHF.L.U32 R26, R26, 0x10, RZ ;  /* 0x000000101a1a7819 */ /* 0x000fca00000006ff */
[----:B------:R-:W-:Y:S01]  /*2110*/  FFMA.FTZ R28, R28, R27, R26 ;  /* 0x0000001b1c1c7223 */ /* 0x000fe2000001001a */
[----:B------:R-:W-:Y:S02]  /*2120*/  SHF.L.U32 R27, R104, 0x10, RZ ;  /* 0x00000010681b7819 */ /* 0x000fe400000006ff */
[----:B------:R-:W-:Y:S02]  /*2130*/  SHF.L.U32 R26, R96, 0x10, RZ ;  /* 0x00000010601a7819 */ /* 0x000fe400000006ff */
[----:B------:R-:W-:Y:S01]  /*2140*/  SHF.L.U32 R104, R52, 0x10, RZ ;  /* 0x0000001034687819 */ /* 0x000fe200000006ff */
[----:B------:R-:W-:-:S04]  /*2150*/  FMUL.FTZ R27, R27, R141 ;  /* 0x0000008d1b1b7220 */ /* 0x000fc80000410000 */
[----:B------:R-:W-:Y:S01]  /*2160*/  FFMA.FTZ R27, R27, R26, R104 ;  /* 0x0000001a1b1b7223 */ /* 0x000fe20000010068 */
[----:B------:R-:W-:Y:S02]  /*2170*/  SHF.L.U32 R26, R97, 0x10, RZ ;  /* 0x00000010611a7819 */ /* 0x000fe400000006ff */
[----:B------:R-:W-:-:S05]  /*2180*/  SHF.L.U32 R104, R53, 0x10, RZ ;  /* 0x0000001035687819 */ /* 0x000fca00000006ff */
[----:B------:R-:W-:Y:S01]  /*2190*/  FFMA.FTZ R26, R105, R26, R104 ;  /* 0x0000001a691a7223 */ /* 0x000fe20000010068 */
[----:B------:R-:W-:Y:S02]  /*21a0*/  SHF.L.U32 R104, R98, 0x10, RZ ;  /* 0x0000001062687819 */ /* 0x000fe400000006ff */
[----:B------:R-:W-:-:S05]  /*21b0*/  SHF.L.U32 R105, R54, 0x10, RZ ;  /* 0x0000001036697819 */ /* 0x000fca00000006ff */
[----:B------:R-:W-:Y:S01]  /*21c0*/  FFMA.FTZ R113, R113, R104, R105 ;  /* 0x0000006871717223 */ /* 0x000fe20000010069 */
[----:B------:R-:W-:Y:S02]  /*21d0*/  PRMT R104, R54, 0x7632, R104 ;  /* 0x0000763236687816 */ /* 0x000fe40000000068 */
[----:B------:R-:W-:Y:S02]  /*21e0*/  SHF.L.U32 R105, R187, 0x10, RZ ;  /* 0x00000010bb697819 */ /* 0x000fe400000006ff */
[----:B------:R-:W-:-:S05]  /*21f0*/  SHF.L.U32 R104, R104, 0x10, RZ ;  /* 0x0000001068687819 */ /* 0x000fca00000006ff */
[----:B------:R-:W-:Y:S01]  /*2200*/  FFMA.FTZ R130, R130, R105, R104 ;  /* 0x0000006982827223 */ /* 0x000fe20000010068 */
[----:B------:R-:W-:Y:S02]  /*2210*/  SHF.L.U32 R104, R99, 0x10, RZ ;  /* 0x0000001063687819 */ /* 0x000fe400000006ff */
[----:B------:R-:W-:Y:S02]  /*2220*/  SHF.L.U32 R105, R55, 0x10, RZ ;  /* 0x0000001037697819 */ /* 0x000fe400000006ff */
[----:B------:R-:W-:-:S03]  /*2230*/  F2FP.BF16.F32.PACK_AB R106, R130, R113 ;  /* 0x00000071826a723e */ /* 0x000fc600000010ff */
[----:B------:R-:W-:Y:S01]  /*2240*/  FFMA.FTZ R112, R112, R104, R105 ;  /* 0x0000006870707223 */ /* 0x000fe20000010069 */
[----:B------:R-:W-:Y:S02]  /*2250*/  PRMT R104, R55, 0x7632, R104 ;  /* 0x0000763237687816 */ /* 0x000fe40000000068 */
[----:B------:R-:W-:Y:S02]  /*2260*/  SHF.L.U32 R105, R220, 0x10, RZ ;  /* 0x00000010dc697819 */ /* 0x000fe400000006ff */
[----:B------:R-:W-:-:S05]  /*2270*/  SHF.L.U32 R104, R104, 0x10, RZ ;  /* 0x0000001068687819 */ /* 0x000fca00000006ff */
[----:B------:R-:W-:Y:S01]  /*2280*/  FFMA.FTZ R131, R131, R105, R104 ;  /* 0x0000006983837223 */ /* 0x000fe20000010068 */
[----:B------:R-:W-:Y:S02]  /*2290*/  F2FP.BF16.F32.PACK_AB R105, R28, R26 ;  /* 0x0000001a1c69723e */ /* 0x000fe400000010ff */
[----:B------:R-:W-:Y:S02]  /*22a0*/  F2FP.BF16.F32.PACK_AB R104, R29, R27 ;  /* 0x0000001b1d68723e */ /* 0x000fe400000010ff */
[----:B------:R-:W-:Y:S01]  /*22b0*/  F2FP.BF16.F32.PACK_AB R107, R131, R112 ;  /* 0x00000070836b723e */ /* 0x000fe200000010ff */
[----:B------:R-:W-:Y:S06]  /*22c0*/  BRA `(.L_x_278) ;  /* 0x0000000000a07947 */ /* 0x000fec0003800000 */
.L_x_277:
[----:B-----5:R-:W-:Y:S02]  /*22d0*/  SHF.L.U32 R27, R104, 0x10, RZ ;  /* 0x00000010681b7819 */ /* 0x020fe400000006ff */
[----:B------:R-:W-:Y:S02]  /*22e0*/  SHF.L.U32 R29, R96, 0x10, RZ ;  /* 0x00000010601d7819 */ /* 0x000fe400000006ff */
[----:B------:R-:W-:Y:S01]  /*22f0*/  SHF.L.U32 R26, R105, 0x10, RZ ;  /* 0x00000010691a7819 */ /* 0x000fe200000006ff */
[----:B------:R-:W-:Y:S01]  /*2300*/  FMUL.FTZ R27, R27, R141 ;  /* 0x0000008d1b1b7220 */ /* 0x000fe20000410000 */
[----:B------:R-:W-:Y:S02]  /*2310*/  SHF.L.U32 R113, R106, 0x10, RZ ;  /* 0x000000106a717819 */ /* 0x000fe400000006ff */
[----:B------:R-:W-:Y:S01]  /*2320*/  SHF.L.U32 R28, R97, 0x10, RZ ;  /* 0x00000010611c7819 */ /* 0x000fe200000006ff */
[----:B------:R-:W-:Y:S01]  /*2330*/  FMUL.FTZ R27, R27, R29 ;  /* 0x0000001d1b1b7220 */ /* 0x000fe20000410000 */
[----:B------:R-:W-:Y:S01]  /*2340*/  SHF.L.U32 R29, R98, 0x10, RZ ;  /* 0x00000010621d7819 */ /* 0x000fe200000006ff */
[-C--:B------:R-:W-:Y:S01]  /*2350*/  FMUL.FTZ R26, R26, R141.reuse ;  /* 0x0000008d1a1a7220 */ /* 0x080fe20000410000 */
[----:B------:R-:W-:Y:S01]  /*2360*/  FMUL.FTZ R113, R113, R141 ;  /* 0x0000008d71717220 */ /* 0x000fe20000410000 */
[----:B------:R-:W-:-:S02]  /*2370*/  SHF.L.U32 R112, R107, 0x10, RZ ;  /* 0x000000106b707819 */ /* 0x000fc400000006ff */
[----:B------:R-:W-:Y:S01]  /*2380*/  FMUL.FTZ R26, R26, R28 ;  /* 0x0000001c1a1a7220 */ /* 0x000fe20000410000 */
[----:B------:R-:W-:Y:S01]  /*2390*/  FMUL.FTZ R113, R113, R29 ;  /* 0x0000001d71717220 */ /* 0x000fe20000410000 */
[----:B------:R-:W-:Y:S01]  /*23a0*/  SHF.L.U32 R28, R99, 0x10, RZ ;  /* 0x00000010631c7819 */ /* 0x000fe200000006ff */
[----:B------:R-:W-:Y:S01]  /*23b0*/  FMUL.FTZ R112, R112, R141 ;  /* 0x0000008d70707220 */ /* 0x000fe20000410000 */
[----:B------:R-:W-:Y:S02]  /*23c0*/  PRMT R29, R104, 0x7632, R29 ;  /* 0x00007632681d7816 */ /* 0x000fe4000000001d */
[----:B------:R-:W-:Y:S01]  /*23d0*/  PRMT R104, R106, 0x7632, R104 ;  /* 0x000076326a687816 */ /* 0x000fe20000000068 */
[----:B------:R-:W-:Y:S01]  /*23e0*/  FMUL.FTZ R112, R112, R28 ;  /* 0x0000001c70707220 */ /* 0x000fe20000410000 */
[----:B------:R-:W-:Y:S02]  /*23f0*/  PRMT R105, R105, 0x7632, R105 ;  /* 0x0000763269697816 */ /* 0x000fe40000000069 */
[----:B------:R-:W-:-:S02]  /*2400*/  SHF.L.U32 R104, R104, 0x10, RZ ;  /* 0x0000001068687819 */ /* 0x000fc400000006ff */
[----:B------:R-:W-:Y:S02]  /*2410*/  SHF.L.U32 R28, R105, 0x10, RZ ;  /* 0x00000010691c7819 */ /* 0x000fe400000006ff */
[----:B------:R-:W-:Y:S01]  /*2420*/  PRMT R105, R107, 0x7632, R105 ;  /* 0x000076326b697816 */ /* 0x000fe20000000069 */
[-C--:B------:R-:W-:Y:S01]  /*2430*/  FMUL.FTZ R104, R104, R141.reuse ;  /* 0x0000008d68687220 */ /* 0x080fe20000410000 */
[----:B------:R-:W-:Y:S01]  /*2440*/  SHF.L.U32 R130, R187, 0x10, RZ ;  /* 0x00000010bb827819 */ /* 0x000fe200000006ff */
[-C--:B------:R-:W-:Y:S01]  /*2450*/  FMUL.FTZ R28, R28, R141.reuse ;  /* 0x0000008d1c1c7220 */ /* 0x080fe20000410000 */
[----:B------:R-:W-:Y:S01]  /*2460*/  SHF.L.U32 R29, R29, 0x10, RZ ;  /* 0x000000101d1d7819 */ /* 0x000fe200000006ff */
[----:B------:R-:W-:Y:S01]  /*2470*/  IMAD.U32 R105, R105, 0x10000, RZ ;  /* 0x0001000069697824 */ /* 0x000fe200078e00ff */
[----:B------:R-:W-:Y:S01]  /*2480*/  SHF.L.U32 R106, R186, 0x10, RZ ;  /* 0x00000010ba6a7819 */ /* 0x000fe200000006ff */
[----:B------:R-:W-:Y:S01]  /*2490*/  FMUL.FTZ R130, R104, R130 ;  /* 0x0000008268827220 */ /* 0x000fe20000410000 */
[----:B------:R-:W-:Y:S01]  /*24a0*/  SHF.L.U32 R131, R220, 0x10, RZ ;  /* 0x00000010dc837819 */ /* 0x000fe200000006ff */
[-C--:B------:R-:W-:Y:S01]  /*24b0*/  FMUL.FTZ R105, R105, R141.reuse ;  /* 0x0000008d69697220 */ /* 0x080fe20000410000 */
[----:B------:R-:W-:Y:S01]  /*24c0*/  SHF.L.U32 R104, R185, 0x10, RZ ;  /* 0x00000010b9687819 */ /* 0x000fe200000006ff */
[----:B------:R-:W-:Y:S01]  /*24d0*/  FMUL.FTZ R29, R29, R141 ;  /* 0x0000008d1d1d7220 */ /* 0x000fe20000410000 */
[----:B------:R-:W-:Y:S01]  /*24e0*/  FMUL.FTZ R28, R28, R106 ;  /* 0x0000006a1c1c7220 */ /* 0x000fe20000410000 */
[----:B------:R-:W-:Y:S01]  /*24f0*/  FMUL.FTZ R131, R105, R131 ;  /* 0x0000008369837220 */ /* 0x000fe20000410000 */
[----:B------:R-:W-:Y:S01]  /*2500*/  F2FP.BF16.F32.PACK_AB R106, R130, R113 ;  /* 0x00000071826a723e */ /* 0x000fe200000010ff */
[----:B------:R-:W-:-:S02]  /*2510*/  FMUL.FTZ R29, R29, R104 ;  /* 0x000000681d1d7220 */ /* 0x000fc40000410000 */
[----:B------:R-:W-:Y:S02]  /*2520*/  F2FP.BF16.F32.PACK_AB R105, R28, R26 ;  /* 0x0000001a1c69723e */ /* 0x000fe400000010ff */
[----:B------:R-:W-:Y:S02]  /*2530*/  F2FP.BF16.F32.PACK_AB R107, R131, R112 ;  /* 0x00000070836b723e */ /* 0x000fe400000010ff */
[----:B------:R-:W-:-:S07]  /*2540*/  F2FP.BF16.F32.PACK_AB R104, R29, R27 ;  /* 0x0000001b1d68723e */ /* 0x000fce00000010ff */
.L_x_278:
[----:B------:R-:W0:Y:S01]  /*2550*/  LDC.64 R142, c[0x0][0x3a8] ;  /* 0x0000ea00ff8e7b82 */ /* 0x000e220000000a00 */
[C---:B------:R-:W-:Y:S01]  /*2560*/  IADD3 R184, PT, PT, R30.reuse, 0x20, RZ ;  /* 0x000000201eb87810 */ /* 0x040fe20007ffe0ff */
[----:B0-----:R-:W-:-:S05]  /*2570*/  IMAD.WIDE.U32 R142, R30, 0x10, R142 ;  /* 0x000000101e8e7825 */ /* 0x001fca00078e008e */
[----:B------:R0:W-:Y:S02]  /*2580*/  STG.E.128 desc[UR6][R142.64], R104 ;  /* 0x000000688e007986 */ /* 0x0001e4000c101d06 */
.L_x_276:
[----:B------:R-:W-:Y:S05]  /*2590*/  BSYNC.RECONVERGENT B0 ;  /* 0x0000000000007941 */ /* 0x000fea0003800200 */
.L_x_275:
[----:B------:R-:W-:Y:S01]  /*25a0*/  ISETP.GE.U32.AND P0, PT, R32, 0x40, PT ;  /* 0x000000402000780c */ /* 0x000fe20003f06070 */
[----:B------:R-:W-:Y:S01]  /*25b0*/  BSSY.RECONVERGENT B0, `(.L_x_279) ;  /* 0x000006e000007945 */ /* 0x000fe20003800200 */
[----:B------:R-:W-:-:S11]  /*25c0*/  LOP3.LUT R21, R21, 0xfffff7ff, RZ, 0xc0, !PT ;  /* 0xfffff7ff15157812 */ /* 0x000fd600078ec0ff */
[----:B------:R-:W-:Y:S01]  /*25d0*/  @P0 LOP3.LUT R21, R21, 0x800, RZ, 0xfc, !PT ;  /* 0x0000080015150812 */ /* 0x000fe200078efcff */
[----:B------:R-:W-:Y:S06]  /*25e0*/  @!P0 BRA `(.L_x_280) ;  /* 0x0000000400a88947 */ /* 0x000fec0003800000 */
[----:B------:R-:W-:-:S04]  /*25f0*/  ISETP.NE.U32.AND P0, PT, RZ, UR8, PT ;  /* 0x00000008ff007c0c */ /* 0x000fc8000bf05070 */
[----:B------:R-:W-:-:S13]  /*2600*/  ISETP.NE.AND.EX P0, PT, RZ, UR9, PT, P0 ;  /* 0x00000009ff007c0c */ /* 0x000fda000bf05300 */
[----:B------:R-:W1:Y:S02]  /*2610*/  @P0 LDC.64 R22, c[0x0][0x3a0] ;  /* 0x0000e800ff160b82 */ /* 0x000e640000000a00 */
[----:B-1----:R-:W-:-:S05]  /*2620*/  @P0 IMAD.WIDE.U32 R22, R184, 0x10, R22 ;  /* 0x00000010b8160825 */ /* 0x002fca00078e0016 */
[----:B------:R1:W5:Y:S02]  /*2630*/  @P0 LDG.E.128 R52, desc[UR6][R22.64] ;  /* 0x0000000616340981 */ /* 0x000364000c1e1d00 */
[----:B-1----:R-:W1:Y:S02]  /*2640*/  LDC.64 R22, c[0x0][0x390] ;  /* 0x0000e400ff167b82 */ /* 0x002e640000000a00 */
[----:B-1----:R-:W-:-:S05]  /*2650*/  IMAD.WIDE.U32 R22, R184, 0x10, R22 ;  /* 0x00000010b8167825 */ /* 0x002fca00078e0016 */
[----:B0-----:R0:W5:Y:S01]  /*2660*/  LDG.E.128 R104, desc[UR6][R22.64] ;  /* 0x0000000616687981 */ /* 0x001162000c1e1d00 */
[----:B------:R-:W-:Y:S05]  /*2670*/  @!P0 BRA `(.L_x_281) ;  /* 0x0000000000d48947 */ /* 0x000fea0003800000 */
[----:B0----5:R-:W-:Y:S02]  /*2680*/  PRMT R22, R104, 0x7632, R22 ;  /* 0x0000763268167816 */ /* 0x021fe40000000016 */
[----:B------:R-:W-:Y:S02]  /*2690*/  PRMT R25, R52, 0x7632, R25 ;  /* 0x0000763234197816 */ /* 0x000fe40000000019 */
[----:B------:R-:W-:Y:S02]  /*26a0*/  SHF.L.U32 R22, R22, 0x10, RZ ;  /* 0x0000001016167819 */ /* 0x000fe400000006ff */
[----:B------:R-:W-:Y:S02]  /*26b0*/  SHF.L.U32 R25, R25, 0x10, RZ ;  /* 0x0000001019197819 */ /* 0x000fe400000006ff */
[----:B------:R-:W-:Y:S01]  /*26c0*/  SHF.L.U32 R23, R221, 0x10, RZ ;  /* 0x00000010dd177819 */ /* 0x000fe200000006ff */
[----:B------:R-:W-:Y:S01]  /*26d0*/  FMUL.FTZ R22, R22, R141 ;  /* 0x0000008d16167220 */ /* 0x000fe20000410000 */
[----:B------:R-:W-:-:S02]  /*26e0*/  PRMT R24, R53, 0x7632, R24 ;  /* 0x0000763235187816 */ /* 0x000fc40000000018 */
[----:B------:R-:W-:Y:S01]  /*26f0*/  SHF.L.U32 R111, R106, 0x10, RZ ;  /* 0x000000106a6f7819 */ /* 0x000fe200000006ff */
[----:B------:R-:W-:Y:S01]  /*2700*/  FFMA.FTZ R25, R22, R23, R25 ;  /* 0x0000001716197223 */ /* 0x000fe20000010019 */
[----:B------:R-:W-:Y:S02]  /*2710*/  PRMT R22, R105, 0x7632, R22 ;  /* 0x0000763269167816 */ /* 0x000fe40000000016 */
[----:B------:R-:W-:Y:S01]  /*2720*/  SHF.L.U32 R24, R24, 0x10, RZ ;  /* 0x0000001018187819 */ /* 0x000fe200000006ff */
[-C--:B------:R-:W-:Y:S01]  /*2730*/  FMUL.FTZ R111, R111, R141.reuse ;  /* 0x0000008d6f6f7220 */ /* 0x080fe20000410000 */
[----:B------:R-:W-:Y:S02]  /*2740*/  SHF.L.U32 R22, R22, 0x10, RZ ;  /* 0x0000001016167819 */ /* 0x000fe400000006ff */
[----:B------:R-:W-:Y:S02]  /*2750*/  SHF.L.U32 R23, R222, 0x10, RZ ;  /* 0x00000010de177819 */ /* 0x000fe400000006ff */
[----:B------:R-:W-:Y:S01]  /*2760*/  SHF.L.U32 R105, R105, 0x10, RZ ;  /* 0x0000001069697819 */ /* 0x000fe200000006ff */
[----:B------:R-:W-:Y:S01]  /*2770*/  FMUL.FTZ R22, R22, R141 ;  /* 0x0000008d16167220 */ /* 0x000fe20000410000 */
[----:B------:R-:W-:-:S02]  /*2780*/  PRMT R129, R54, 0x7632, R129 ;  /* 0x0000763236817816 */ /* 0x000fc40000000081 */
[----:B------:R-:W-:Y:S01]  /*2790*/  SHF.L.U32 R110, R107, 0x10, RZ ;  /* 0x000000106b6e7819 */ /* 0x000fe200000006ff */
[----:B------:R-:W-:Y:S01]  /*27a0*/  FFMA.FTZ R24, R22, R23, R24 ;  /* 0x0000001716187223 */ /* 0x000fe20000010018 */
[----:B------:R-:W-:Y:S01]  /*27b0*/  SHF.L.U32 R23, R104, 0x10, RZ ;  /* 0x0000001068177819 */ /* 0x000fe200000006ff */
[----:B------:R-:W-:Y:S01]  /*27c0*/  IMAD.U32 R22, R88, 0x10000, RZ ;  /* 0x0001000058167824 */ /* 0x000fe200078e00ff */
[----:B------:R-:W-:Y:S01]  /*27d0*/  SHF.L.U32 R104, R52, 0x10, RZ ;  /* 0x0000001034687819 */ /* 0x000fe200000006ff */
[-C--:B------:R-:W-:Y:S01]  /*27e0*/  FMUL.FTZ R105, R105, R141.reuse ;  /* 0x0000008d69697220 */ /* 0x080fe20000410000 */
[----:B------:R-:W-:Y:S01]  /*27f0*/  SHF.L.U32 R129, R129, 0x10, RZ ;  /* 0x0000001081817819 */ /* 0x000fe200000006ff */
[-C--:B------:R-:W-:Y:S01]  /*2800*/  FMUL.FTZ R23, R23, R141.reuse ;  /* 0x0000008d17177220 */ /* 0x080fe20000410000 */
[----:B------:R-:W-:Y:S01]  /*2810*/  FMUL.FTZ R110, R110, R141 ;  /* 0x0000008d6e6e7220 */ /* 0x000fe20000410000 */
[----:B------:R-:W-:Y:S02]  /*2820*/  PRMT R132, R55, 0x7632, R132 ;  /* 0x0000763237847816 */ /* 0x000fe40000000084 */
[----:B------:R-:W-:Y:S01]  /*2830*/  FFMA.FTZ R23, R23, R22, R104 ;  /* 0x0000001617177223 */ /* 0x000fe20000010068 */
[----:B------:R-:W-:-:S02]  /*2840*/  SHF.L.U32 R22, R89, 0x10, RZ ;  /* 0x0000001059167819 */ /* 0x000fc400000006ff */
[----:B------:R-:W-:Y:S01]  /*2850*/  SHF.L.U32 R104, R53, 0x10, RZ ;  /* 0x0000001035687819 */ /* 0x000fe200000006ff */
[----:B------:R-:W-:-:S04]  /*2860*/  IMAD.U32 R132, R132, 0x10000, RZ ;  /* 0x0001000084847824 */ /* 0x000fc800078e00ff */
[----:B------:R-:W-:Y:S01]  /*2870*/  FFMA.FTZ R22, R105, R22, R104 ;  /* 0x0000001669167223 */ /* 0x000fe20000010068 */
[----:B------:R-:W-:Y:S02]  /*2880*/  SHF.L.U32 R104, R90, 0x10, RZ ;  /* 0x000000105a687819 */ /* 0x000fe400000006ff */
[----:B------:R-:W-:-:S05]  /*2890*/  SHF.L.U32 R105, R54, 0x10, RZ ;  /* 0x0000001036697819 */ /* 0x000fca00000006ff */
[----:B------:R-:W-:Y:S01]  /*28a0*/  FFMA.FTZ R111, R111, R104, R105 ;  /* 0x000000686f6f7223 */ /* 0x000fe20000010069 */
[----:B------:R-:W-:Y:S02]  /*28b0*/  PRMT R104, R106, 0x7632, R104 ;  /* 0x000076326a687816 */ /* 0x000fe40000000068 */
[----:B------:R-:W-:Y:S02]  /*28c0*/  SHF.L.U32 R105, R223, 0x10, RZ ;  /* 0x00000010df697819 */ /* 0x000fe400000006ff */
[----:B------:R-:W-:-:S05]  /*28d0*/  SHF.L.U32 R104, R104, 0x10, RZ ;  /* 0x0000001068687819 */ /* 0x000fca00000006ff */
[----:B------:R-:W-:-:S04]  /*28e0*/  FMUL.FTZ R104, R104, R141 ;  /* 0x0000008d68687220 */ /* 0x000fc80000410000 */
        /* <DEDUP_REMOVED lines=8> */
[----:B------:R-:W-:-:S04]  /*2970*/  FMUL.FTZ R104, R104, R141 ;  /* 0x0000008d68687220 */ /* 0x000fc80000410000 */
[----:B------:R-:W-:Y:S01]  /*2980*/  FFMA.FTZ R132, R104, R105, R132 ;  /* 0x0000006968847223 */ /* 0x000fe20000010084 */
[----:B------:R-:W-:Y:S02]  /*2990*/  F2FP.BF16.F32.PACK_AB R105, R24, R22 ;  /* 0x000000161869723e */ /* 0x000fe400000010ff */
[----:B------:R-:W-:Y:S02]  /*29a0*/  F2FP.BF16.F32.PACK_AB R104, R25, R23 ;  /* 0x000000171968723e */ /* 0x000fe400000010ff */
[----:B------:R-:W-:Y:S01]  /*29b0*/  F2FP.BF16.F32.PACK_AB R107, R132, R110 ;  /* 0x0000006e846b723e */ /* 0x000fe200000010ff */
[----:B------:R-:W-:Y:S06]  /*29c0*/  BRA `(.L_x_282) ;  /* 0x0000000000a07947 */ /* 0x000fec0003800000 */
.L_x_281:
[----:B0----5:R-:W-:Y:S02]  /*29d0*/  SHF.L.U32 R23, R104, 0x10, RZ ;  /* 0x0000001068177819 */ /* 0x021fe400000006ff */
        /* <DEDUP_REMOVED lines=17> */
[----:B------:R-:W-:Y:S01]  /*2af0*/  PRMT R105, R105, 0x7632, R105 ;  /* 0x0000763269697816 */ /* 0x000fe20000000069 */
[----:B------:R-:W-:Y:S01]  /*2b00*/  IMAD.U32 R25, R25, 0x10000, RZ ;  /* 0x0001000019197824 */ /* 0x000fe200078e00ff */
[----:B------:R-:W-:-:S02]  /*2b10*/  SHF.L.U32 R104, R104, 0x10, RZ ;  /* 0x0000001068687819 */ /* 0x000fc400000006ff */
[----:B------:R-:W-:Y:S01]  /*2b20*/  SHF.L.U32 R24, R105, 0x10, RZ ;  /* 0x0000001069187819 */ /* 0x000fe200000006ff */
[-C--:B------:R-:W-:Y:S01]  /*2b30*/  FMUL.FTZ R25, R25, R141.reuse ;  /* 0x0000008d19197220 */ /* 0x080fe20000410000 */
[----:B------:R-:W-:Y:S01]  /*2b40*/  PRMT R105, R107, 0x7632, R105 ;  /* 0x000076326b697816 */ /* 0x000fe20000000069 */
[-C--:B------:R-:W-:Y:S01]  /*2b50*/  FMUL.FTZ R104, R104, R141.reuse ;  /* 0x0000008d68687220 */ /* 0x080fe20000410000 */
[----:B------:R-:W-:Y:S01]  /*2b60*/  SHF.L.U32 R129, R223, 0x10, RZ ;  /* 0x00000010df817819 */ /* 0x000fe200000006ff */
[----:B------:R-:W-:Y:S01]  /*2b70*/  FMUL.FTZ R24, R24, R141 ;  /* 0x0000008d18187220 */ /* 0x000fe20000410000 */
[----:B------:R-:W-:Y:S02]  /*2b80*/  SHF.L.U32 R105, R105, 0x10, RZ ;  /* 0x0000001069697819 */ /* 0x000fe400000006ff */
[----:B------:R-:W-:Y:S01]  /*2b90*/  SHF.L.U32 R106, R222, 0x10, RZ ;  /* 0x00000010de6a7819 */ /* 0x000fe200000006ff */
[----:B------:R-:W-:Y:S01]  /*2ba0*/  FMUL.FTZ R129, R104, R129 ;  /* 0x0000008168817220 */ /* 0x000fe20000410000 */
[----:B------:R-:W-:Y:S01]  /*2bb0*/  SHF.L.U32 R132, R224, 0x10, RZ ;  /* 0x00000010e0847819 */ /* 0x000fe200000006ff */
[----:B------:R-:W-:Y:S01]  /*2bc0*/  FMUL.FTZ R105, R105, R141 ;  /* 0x0000008d69697220 */ /* 0x000fe20000410000 */
[----:B------:R-:W-:Y:S01]  /*2bd0*/  SHF.L.U32 R104, R221, 0x10, RZ ;  /* 0x00000010dd687819 */ /* 0x000fe200000006ff */
[----:B------:R-:W-:Y:S01]  /*2be0*/  FMUL.FTZ R24, R24, R106 ;  /* 0x0000006a18187220 */ /* 0x000fe20000410000 */
[----:B------:R-:W-:Y:S01]  /*2bf0*/  F2FP.BF16.F32.PACK_AB R106, R129, R111 ;  /* 0x0000006f816a723e */ /* 0x000fe200000010ff */
[----:B------:R-:W-:-:S02]  /*2c00*/  FMUL.FTZ R132, R105, R132 ;  /* 0x0000008469847220 */ /* 0x000fc40000410000 */
[----:B------:R-:W-:Y:S01]  /*2c10*/  FMUL.FTZ R25, R25, R104 ;  /* 0x0000006819197220 */ /* 0x000fe20000410000 */
[----:B------:R-:W-:Y:S02]  /*2c20*/  F2FP.BF16.F32.PACK_AB R105, R24, R22 ;  /* 0x000000161869723e */ /* 0x000fe400000010ff */
[----:B------:R-:W-:Y:S02]  /*2c30*/  F2FP.BF16.F32.PACK_AB R107, R132, R110 ;  /* 0x0000006e846b723e */ /* 0x000fe400000010ff */
[----:B------:R-:W-:-:S07]  /*2c40*/  F2FP.BF16.F32.PACK_AB R104, R25, R23 ;  /* 0x000000171968723e */ /* 0x000fce00000010ff */
.L_x_282:
[----:B------:R-:W0:Y:S02]  /*2c50*/  LDC.64 R142, c[0x0][0x3a8] ;  /* 0x0000ea00ff8e7b82 */ /* 0x000e240000000a00 */
[C---:B0-----:R-:W-:Y:S01]  /*2c60*/  IMAD.WIDE.U32 R142, R184.reuse, 0x10, R142 ;  /* 0x00000010b88e7825 */ /* 0x041fe200078e008e */
[----:B------:R-:W-:-:S04]  /*2c70*/  IADD3 R184, PT, PT, R184, 0x20, RZ ;  /* 0x00000020b8b87810 */ /* 0x000fc80007ffe0ff */
[----:B------:R1:W-:Y:S03]  /*2c80*/  STG.E.128 desc[UR6][R142.64], R104 ;  /* 0x000000688e007986 */ /* 0x0003e6000c101d06 */
.L_x_280:
[----:B------:R-:W-:Y:S05]  /*2c90*/  BSYNC.RECONVERGENT B0 ;  /* 0x0000000000007941 */ /* 0x000fea0003800200 */
.L_x_279:
[----:B------:R-:W-:Y:S01]  /*2ca0*/  ISETP.GE.U32.AND P0, PT, R32, 0x60, PT ;  /* 0x000000602000780c */ /* 0x000fe20003f06070 */
[----:B------:R-:W-:Y:S01]  /*2cb0*/  BSSY.RECONVERGENT B0, `(.L_x_283) ;  /* 0x000006e000007945 */ /* 0x000fe20003800200 */
[----:B------:R-:W-:-:S11]  /*2cc0*/  LOP3.LUT R21, R21, 0xffffefff, RZ, 0xc0, !PT ;  /* 0xffffefff15157812 */ /* 0x000fd600078ec0ff */
[----:B------:R-:W-:Y:S01]  /*2cd0*/  @P0 LOP3.LUT R21, R21, 0x1000, RZ, 0xfc, !PT ;  /* 0x0000100015150812 */ /* 0x000fe200078efcff */
[----:B------:R-:W-:Y:S06]  /*2ce0*/  @!P0 BRA `(.L_x_284) ;  /* 0x0000000400a88947 */ /* 0x000fec0003800000 */
[----:B------:R-:W-:-:S04]  /*2cf0*/  ISETP.NE.U32.AND P0, PT, RZ, UR8, PT ;  /* 0x00000008ff007c0c */ /* 0x000fc8000bf05070 */
[----:B------:R-:W-:-:S13]  /*2d00*/  ISETP.NE.AND.EX P0, PT, RZ, UR9, PT, P0 ;  /* 0x00000009ff007c0c */ /* 0x000fda000bf05300 */
[----:B------:R-:W2:Y:S02]  /*2d10*/  @P0 LDC.64 R18, c[0x0][0x3a0] ;  /* 0x0000e800ff120b82 */ /* 0x000ea40000000a00 */
[----:B--2---:R-:W-:-:S05]  /*2d20*/  @P0 IMAD.WIDE.U32 R18, R184, 0x10, R18 ;  /* 0x00000010b8120825 */ /* 0x004fca00078e0012 */
[----:B------:R2:W5:Y:S02]  /*2d30*/  @P0 LDG.E.128 R52, desc[UR6][R18.64] ;  /* 0x0000000612340981 */ /* 0x000564000c1e1d00 */
[----:B--2---:R-:W2:Y:S02]  /*2d40*/  LDC.64 R18, c[0x0][0x390] ;  /* 0x0000e400ff127b82 */ /* 0x004ea40000000a00 */
[----:B--2---:R-:W-:-:S05]  /*2d50*/  IMAD.WIDE.U32 R18, R184, 0x10, R18 ;  /* 0x00000010b8127825 */ /* 0x004fca00078e0012 */
[----:B01----:R0:W5:Y:S01]  /*2d60*/  LDG.E.128 R104, desc[UR6][R18.64] ;  /* 0x0000000612687981 */ /* 0x003162000c1e1d00 */
[----:B------:R-:W-:Y:S05]  /*2d70*/  @!P0 BRA `(.L_x_285) ;  /* 0x0000000000d48947 */ /* 0x000fea0003800000 */
[----:B-----5:R-:W-:Y:S02]  /*2d80*/  PRMT R17, R104, 0x7632, R17 ;  /* 0x0000763268117816 */ /* 0x020fe40000000011 */
[----:B------:R-:W-:Y:S02]  /*2d90*/  PRMT R20, R52, 0x7632, R20 ;  /* 0x0000763234147816 */ /* 0x000fe40000000014 */
[----:B------:R-:W-:Y:S02]  /*2da0*/  SHF.L.U32 R17, R17, 0x10, RZ ;  /* 0x0000001011117819 */ /* 0x000fe400000006ff */
[----:B------:R-:W-:Y:S02]  /*2db0*/  SHF.L.U32 R20, R20, 0x10, RZ ;  /* 0x0000001014147819 */ /* 0x000fe400000006ff */
[----:B0-----:R-:W-:Y:S01]  /*2dc0*/  SHF.L.U32 R18, R225, 0x10, RZ ;  /* 0x00000010e1127819 */ /* 0x001fe200000006ff */
        /* <DEDUP_REMOVED lines=24> */
[----:B------:R-:W-:Y:S02]  /*2f50*/  SHF.L.U32 R104, R53, 0x10, RZ ;  /* 0x0000001035687819 */ /* 0x000fe400000006ff */
[----:B------:R-:W-:-:S03]  /*2f60*/  SHF.L.U32 R133, R133, 0x10, RZ ;  /* 0x0000001085857819 */ /* 0x000fc600000006ff */
        /* <DEDUP_REMOVED lines=13> */
[----:B------:R-:W-:Y:S01]  /*3040*/  PRMT R104, R107, 0x7632, R104 ;  /* 0x000076326b687816 */ /* 0x000fe20000000068 */
[----:B------:R-:W-:-:S03]  /*3050*/  IMAD.U32 R105, R228, 0x10000, RZ ;  /* 0x00010000e4697824 */ /* 0x000fc600078e00ff */
[----:B------:R-:W-:-:S05]  /*3060*/  SHF.L.U32 R104, R104, 0x10, RZ ;  /* 0x0000001068687819 */ /* 0x000fca00000006ff */
[----:B------:R-:W-:-:S04]  /*3070*/  FMUL.FTZ R104, R104, R141 ;  /* 0x0000008d68687220 */ /* 0x000fc80000410000 */
[----:B------:R-:W-:Y:S01]  /*3080*/  FFMA.FTZ R133, R104, R105, R133 ;  /* 0x0000006968857223 */ /* 0x000fe20000010085 */
[----:B------:R-:W-:Y:S02]  /*3090*/  F2FP.BF16.F32.PACK_AB R105, R19, R17 ;  /* 0x000000111369723e */ /* 0x000fe400000010ff */
[----:B------:R-:W-:Y:S02]  /*30a0*/  F2FP.BF16.F32.PACK_AB R104, R20, R18 ;  /* 0x000000121468723e */ /* 0x000fe400000010ff */
[----:B------:R-:W-:Y:S01]  /*30b0*/  F2FP.BF16.F32.PACK_AB R107, R133, R108 ;  /* 0x0000006c856b723e */ /* 0x000fe200000010ff */
[----:B------:R-:W-:Y:S06]  /*30c0*/  BRA `(.L_x_286) ;  /* 0x0000000000a07947 */ /* 0x000fec0003800000 */
.L_x_285:
[----:B0----5:R-:W-:Y:S01]  /*30d0*/  SHF.L.U32 R18, R104, 0x10, RZ ;  /* 0x0000001068127819 */ /* 0x021fe200000006ff */
[----:B------:R-:W-:Y:S01]  /*30e0*/  IMAD.U32 R128, R227, 0x10000, RZ ;  /* 0x00010000e3807824 */ /* 0x000fe200078e00ff */
[----:B------:R-:W-:Y:S02]  /*30f0*/  SHF.L.U32 R20, R84, 0x10, RZ ;  /* 0x0000001054147819 */ /* 0x000fe400000006ff */
[----:B------:R-:W-:Y:S01]  /*3100*/  SHF.L.U32 R17, R105, 0x10, RZ ;  /* 0x0000001069117819 */ /* 0x000fe200000006ff */
[-C--:B------:R-:W-:Y:S01]  /*3110*/  FMUL.FTZ R18, R18, R141.reuse ;  /* 0x0000008d12127220 */ /* 0x080fe20000410000 */
        /* <DEDUP_REMOVED lines=22> */
[----:B------:R-:W-:Y:S01]  /*3280*/  FMUL.FTZ R128, R104, R128 ;  /* 0x0000008068807220 */ /* 0x000fe20000410000 */
[----:B------:R-:W-:Y:S01]  /*3290*/  SHF.L.U32 R106, R226, 0x10, RZ ;  /* 0x00000010e26a7819 */ /* 0x000fe200000006ff */
[-C--:B------:R-:W-:Y:S01]  /*32a0*/  FMUL.FTZ R20, R20, R141.reuse ;  /* 0x0000008d14147220 */ /* 0x080fe20000410000 */
        /* <DEDUP_REMOVED lines=10> */
.L_x_286:
[----:B------:R-:W0:Y:S02]  /*3350*/  LDC.64 R142, c[0x0][0x3a8] ;  /* 0x0000ea00ff8e7b82 */ /* 0x000e240000000a00 */
[C---:B0-----:R-:W-:Y:S01]  /*3360*/  IMAD.WIDE.U32 R142, R184.reuse, 0x10, R142 ;  /* 0x00000010b88e7825 */ /* 0x041fe200078e008e */
[----:B------:R-:W-:-:S04]  /*3370*/  IADD3 R184, PT, PT, R184, 0x20, RZ ;  /* 0x00000020b8b87810 */ /* 0x000fc80007ffe0ff */
[----:B------:R2:W-:Y:S03]  /*3380*/  STG.E.128 desc[UR6][R142.64], R104 ;  /* 0x000000688e007986 */ /* 0x0005e6000c101d06 */
.L_x_284:
[----:B------:R-:W-:Y:S05]  /*3390*/  BSYNC.RECONVERGENT B0 ;  /* 0x0000000000007941 */ /* 0x000fea0003800200 */
.L_x_283:
[----:B------:R-:W-:Y:S01]  /*33a0*/  ISETP.GE.U32.AND P0, PT, R32, 0x80, PT ;  /* 0x000000802000780c */ /* 0x000fe20003f06070 */
[----:B------:R-:W-:Y:S01]  /*33b0*/  BSSY.RECONVERGENT B0, `(.L_x_287) ;  /* 0x000006e000007945 */ /* 0x000fe20003800200 */
[----:B------:R-:W-:-:S11]  /*33c0*/  LOP3.LUT R21, R21, 0xffffdfff, RZ, 0xc0, !PT ;  /* 0xffffdfff15157812 */ /* 0x000fd600078ec0ff */
[----:B------:R-:W-:Y:S01]  /*33d0*/  @P0 LOP3.LUT R21, R21, 0x2000, RZ, 0xfc, !PT ;  /* 0x0000200015150812 */ /* 0x000fe200078efcff */
[----:B------:R-:W-:Y:S06]  /*33e0*/  @!P0 BRA `(.L_x_288) ;  /* 0x0000000400a88947 */ /* 0x000fec0003800000 */
[----:B------:R-:W-:-:S04]  /*33f0*/  ISETP.NE.U32.AND P0, PT, RZ, UR8, PT ;  /* 0x00000008ff007c0c */ /* 0x000fc8000bf05070 */
[----:B------:R-:W-:-:S13]  /*3400*/  ISETP.NE.AND.EX P0, PT, RZ, UR9, PT, P0 ;  /* 0x00000009ff007c0c */ /* 0x000fda000bf05300 */
[----:B------:R-:W3:Y:S02]  /*3410*/  @P0 LDC.64 R14, c[0x0][0x3a0] ;  /* 0x0000e800ff0e0b82 */ /* 0x000ee40000000a00 */
[----:B---3--:R-:W-:-:S05]  /*3420*/  @P0 IMAD.WIDE.U32 R14, R184, 0x10, R14 ;  /* 0x00000010b80e0825 */ /* 0x008fca00078e000e */
[----:B------:R3:W5:Y:S02]  /*3430*/  @P0 LDG.E.128 R52, desc[UR6][R14.64] ;  /* 0x000000060e340981 */ /* 0x000764000c1e1d00 */
[----:B---3--:R-:W3:Y:S02]  /*3440*/  LDC.64 R14, c[0x0][0x390] ;  /* 0x0000e400ff0e7b82 */ /* 0x008ee40000000a00 */
[----:B---3--:R-:W-:-:S05]  /*3450*/  IMAD.WIDE.U32 R14, R184, 0x10, R14 ;  /* 0x00000010b80e7825 */ /* 0x008fca00078e000e */
[----:B012---:R0:W5:Y:S01]  /*3460*/  LDG.E.128 R104, desc[UR6][R14.64] ;  /* 0x000000060e687981 */ /* 0x007162000c1e1d00 */
        /* <DEDUP_REMOVED lines=11> */
[----:B------:R-:W-:Y:S02]  /*3520*/  SHF.L.U32 R15, R15, 0x10, RZ ;  /* 0x000000100f0f7819 */ /* 0x000fe400000006ff */
[----:B------:R-:W-:Y:S02]  /*3530*/  SHF.L.U32 R13, R13, 0x10, RZ ;  /* 0x000000100d0d7819 */ /* 0x000fe400000006ff */
[----:B------:R-:W-:Y:S02]  /*3540*/  SHF.L.U32 R14, R230, 0x10, RZ ;  /* 0x00000010e60e7819 */ /* 0x000fe400000006ff */
[----:B------:R-:W-:Y:S01]  /*3550*/  SHF.L.U32 R105, R105, 0x10, RZ ;  /* 0x0000001069697819 */ /* 0x000fe200000006ff */
[----:B------:R-:W-:Y:S01]  /*3560*/  FMUL.FTZ R13, R13, R141 ;  /* 0x0000008d0d0d7220 */ /* 0x000fe20000410000 */
[----:B------:R-:W-:-:S02]  /*3570*/  SHF.L.U32 R51, R106, 0x10, RZ ;  /* 0x000000106a337819 */ /* 0x000fc400000006ff */
[----:B------:R-:W-:Y:S01]  /*3580*/  PRMT R127, R54, 0x7632, R127 ;  /* 0x00007632367f7816 */ /* 0x000fe2000000007f */
[----:B------:R-:W-:Y:S01]  /*3590*/  FFMA.FTZ R15, R13, R14, R15 ;  /* 0x0000000e0d0f7223 */ /* 0x000fe2000001000f */
[----:B------:R-:W-:Y:S01]  /*35a0*/  SHF.L.U32 R14, R104, 0x10, RZ ;  /* 0x00000010680e7819 */ /* 0x000fe200000006ff */
[-C--:B------:R-:W-:Y:S01]  /*35b0*/  FMUL.FTZ R105, R105, R141.reuse ;  /* 0x0000008d69697220 */ /* 0x080fe20000410000 */
[----:B------:R-:W-:Y:S01]  /*35c0*/  SHF.L.U32 R13, R80, 0x10, RZ ;  /* 0x00000010500d7819 */ /* 0x000fe200000006ff */
[-C--:B------:R-:W-:Y:S01]  /*35d0*/  FMUL.FTZ R51, R51, R141.reuse ;  /* 0x0000008d33337220 */ /* 0x080fe20000410000 */
[----:B------:R-:W-:Y:S01]  /*35e0*/  SHF.L.U32 R104, R54, 0x10, RZ ;  /* 0x0000001036687819 */ /* 0x000fe200000006ff */
[----:B------:R-:W-:Y:S01]  /*35f0*/  FMUL.FTZ R14, R14, R141 ;  /* 0x0000008d0e0e7220 */ /* 0x000fe20000410000 */
[----:B------:R-:W-:Y:S02]  /*3600*/  SHF.L.U32 R127, R127, 0x10, RZ ;  /* 0x000000107f7f7819 */ /* 0x000fe400000006ff */
[----:B------:R-:W-:Y:S01]  /*3610*/  PRMT R134, R55, 0x7632, R134 ;  /* 0x0000763237867816 */ /* 0x000fe20000000086 */
[----:B------:R-:W-:Y:S01]  /*3620*/  FFMA.FTZ R14, R14, R13, R50 ;  /* 0x0000000d0e0e7223 */ /* 0x000fe20000010032 */
[----:B------:R-:W-:Y:S01]  /*3630*/  SHF.L.U32 R50, R53, 0x10, RZ ;  /* 0x0000001035327819 */ /* 0x000fe200000006ff */
[----:B------:R-:W-:Y:S01]  /*3640*/  IMAD.U32 R13, R81, 0x10000, RZ ;  /* 0x00010000510d7824 */ /* 0x000fe200078e00ff */
[----:B------:R-:W-:-:S03]  /*3650*/  SHF.L.U32 R134, R134, 0x10, RZ ;  /* 0x0000001086867819 */ /* 0x000fc600000006ff */
[----:B------:R-:W-:Y:S01]  /*3660*/  FFMA.FTZ R13, R105, R13, R50 ;  /* 0x0000000d690d7223 */ /* 0x000fe20000010032 */
[----:B------:R-:W-:Y:S02]  /*3670*/  SHF.L.U32 R50, R82, 0x10, RZ ;  /* 0x0000001052327819 */ /* 0x000fe400000006ff */
[----:B------:R-:W-:-:S03]  /*3680*/  SHF.L.U32 R105, R55, 0x10, RZ ;  /* 0x0000001037697819 */ /* 0x000fc600000006ff */
        /* <DEDUP_REMOVED lines=8> */
[----:B------:R-:W-:Y:S01]  /*3710*/  F2FP.BF16.F32.PACK_AB R106, R127, R51 ;  /* 0x000000337f6a723e */ /* 0x000fe200000010ff */
[----:B------:R-:W-:-:S04]  /*3720*/  FMUL.FTZ R50, R50, R141 ;  /* 0x0000008d32327220 */ /* 0x000fc80000410000 */
        /* <DEDUP_REMOVED lines=10> */
.L_x_289:
[----:B0----5:R-:W-:Y:S01]  /*37d0*/  IMAD.U32 R14, R104, 0x10000, RZ ;  /* 0x00010000680e7824 */ /* 0x021fe200078e00ff */
[----:B------:R-:W-:Y:S01]  /*37e0*/  SHF.L.U32 R16, R80, 0x10, RZ ;  /* 0x0000001050107819 */ /* 0x000fe200000006ff */
[----:B------:R-:W-:Y:S01]  /*37f0*/  IMAD.U32 R134, R232, 0x10000, RZ ;  /* 0x00010000e8867824 */ /* 0x000fe200078e00ff */
        /* <DEDUP_REMOVED lines=27> */
[-C--:B------:R-:W-:Y:S01]  /*39b0*/  FMUL.FTZ R105, R105, R141.reuse ;  /* 0x0000008d69697220 */ /* 0x080fe20000410000 */
[----:B------:R-:W-:Y:S01]  /*39c0*/  SHF.L.U32 R104, R229, 0x10, RZ ;  /* 0x00000010e5687819 */ /* 0x000fe200000006ff */
[----:B------:R-:W-:-:S02]  /*39d0*/  FMUL.FTZ R16, R16, R141 ;  /* 0x0000008d10107220 */ /* 0x000fc40000410000 */
[----:B------:R-:W-:Y:S01]  /*39e0*/  FMUL.FTZ R15, R15, R106 ;  /* 0x0000006a0f0f7220 */ /* 0x000fe20000410000 */
[----:B------:R-:W-:Y:S01]  /*39f0*/  FMUL.FTZ R134, R105, R134 ;  /* 0x0000008669867220 */ /* 0x000fe20000410000 */
[----:B------:R-:W-:Y:S01]  /*3a00*/  FMUL.FTZ R16, R16, R104 ;  /* 0x0000006810107220 */ /* 0x000fe20000410000 */
[----:B------:R-:W-:Y:S02]  /*3a10*/  F2FP.BF16.F32.PACK_AB R106, R127, R51 ;  /* 0x000000337f6a723e */ /* 0x000fe400000010ff */
[----:B------:R-:W-:Y:S02]  /*3a20*/  F2FP.BF16.F32.PACK_AB R105, R15, R13 ;  /* 0x0000000d0f69723e */ /* 0x000fe400000010ff */
[----:B------:R-:W-:Y:S02]  /*3a30*/  F2FP.BF16.F32.PACK_AB R107, R134, R50 ;  /* 0x00000032866b723e */ /* 0x000fe400000010ff */
[----:B------:R-:W-:-:S07]  /*3a40*/  F2FP.BF16.F32.PACK_AB R104, R16, R14 ;  /* 0x0000000e1068723e */ /* 0x000fce00000010ff */
.L_x_290:
[----:B------:R-:W0:Y:S02]  /*3a50*/  LDC.64 R142, c[0x0][0x3a8] ;  /* 0x0000ea00ff8e7b82 */ /* 0x000e240000000a00 */
[C---:B0-----:R-:W-:Y:S01]  /*3a60*/  IMAD.WIDE.U32 R142, R184.reuse, 0x10, R142 ;  /* 0x00000010b88e7825 */ /* 0x041fe200078e008e */
[----:B------:R-:W-:-:S04]  /*3a70*/  IADD3 R184, PT, PT, R184, 0x20, RZ ;  /* 0x00000020b8b87810 */ /* 0x000fc80007ffe0ff */
[----:B------:R3:W-:Y:S03]  /*3a80*/  STG.E.128 desc[UR6][R142.64], R104 ;  /* 0x000000688e007986 */ /* 0x0007e6000c101d06 */
.L_x_288:
[----:B------:R-:W-:Y:S05]  /*3a90*/  BSYNC.RECONVERGENT B0 ;  /* 0x0000000000007941 */ /* 0x000fea0003800200 */
.L_x_287:
[----:B------:R-:W-:Y:S01]  /*3aa0*/  ISETP.GE.U32.AND P0, PT, R32, 0xa0, PT ;  /* 0x000000a02000780c */ /* 0x000fe20003f06070 */
[----:B------:R-:W-:Y:S01]  /*3ab0*/  BSSY.RECONVERGENT B0, `(.L_x_291) ;  /* 0x000006e000007945 */ /* 0x000fe20003800200 */
[----:B------:R-:W-:-:S11]  /*3ac0*/  LOP3.LUT R21, R21, 0xfffffbff, RZ, 0xc0, !PT ;  /* 0xfffffbff15157812 */ /* 0x000fd600078ec0ff */
[----:B------:R-:W-:Y:S01]  /*3ad0*/  @P0 LOP3.LUT R21, R21, 0x400, RZ, 0xfc, !PT ;  /* 0x0000040015150812 */ /* 0x000fe200078efcff */
[----:B------:R-:W-:Y:S06]  /*3ae0*/  @!P0 BRA `(.L_x_292) ;  /* 0x0000000400a88947 */ /* 0x000fec0003800000 */
[----:B------:R-:W-:-:S04]  /*3af0*/  ISETP.NE.U32.AND P0, PT, RZ, UR8, PT ;  /* 0x00000008ff007c0c */ /* 0x000fc8000bf05070 */
[----:B------:R-:W-:-:S13]  /*3b00*/  ISETP.NE.AND.EX P0, PT, RZ, UR9, PT, P0 ;  /* 0x00000009ff007c0c */ /* 0x000fda000bf05300 */
[----:B------:R-:W4:Y:S02]  /*3b10*/  @P0 LDC.64 R10, c[0x0][0x3a0] ;  /* 0x0000e800ff0a0b82 */ /* 0x000f240000000a00 */
[----:B----4-:R-:W-:-:S05]  /*3b20*/  @P0 IMAD.WIDE.U32 R10, R184, 0x10, R10 ;  /* 0x00000010b80a0825 */ /* 0x010fca00078e000a */
[----:B------:R4:W5:Y:S02]  /*3b30*/  @P0 LDG.E.128 R52, desc[UR6][R10.64] ;  /* 0x000000060a340981 */ /* 0x000964000c1e1d00 */
[----:B----4-:R-:W4:Y:S02]  /*3b40*/  LDC.64 R10, c[0x0][0x390] ;  /* 0x0000e400ff0a7b82 */ /* 0x010f240000000a00 */
[----:B----4-:R-:W-:-:S05]  /*3b50*/  IMAD.WIDE.U32 R10, R184, 0x10, R10 ;  /* 0x00000010b80a7825 */ /* 0x010fca00078e000a */
[----:B0123--:R0:W5:Y:S01]  /*3b60*/  LDG.E.128 R104, desc[UR6][R10.64] ;  /* 0x000000060a687981 */ /* 0x00f162000c1e1d00 */
        /* <DEDUP_REMOVED lines=54> */
.L_x_293:
[----:B0----5:R-:W-:Y:S01]  /*3ed0*/  SHF.L.U32 R10, R104, 0x10, RZ ;  /* 0x00000010680a7819 */ /* 0x021fe200000006ff */
[----:B------:R-:W-:Y:S01]  /*3ee0*/  IMAD.U32 R9, R105, 0x10000, RZ ;  /* 0x0001000069097824 */ /* 0x000fe200078e00ff */
[----:B------:R-:W-:Y:S02]  /*3ef0*/  SHF.L.U32 R12, R76, 0x10, RZ ;  /* 0x000000104c0c7819 */ /* 0x000fe400000006ff */
[----:B------:R-:W-:Y:S01]  /*3f00*/  SHF.L.U32 R49, R106, 0x10, RZ ;  /* 0x000000106a317819 */ /* 0x000fe200000006ff */
[-C--:B------:R-:W-:Y:S01]  /*3f10*/  FMUL.FTZ R10, R10, R141.reuse ;  /* 0x0000008d0a0a7220 */ /* 0x080fe20000410000 */
[----:B------:R-:W-:Y:S01]  /*3f20*/  SHF.L.U32 R11, R77, 0x10, RZ ;  /* 0x000000104d0b7819 */ /* 0x000fe200000006ff */
[-C--:B------:R-:W-:Y:S01]  /*3f30*/  FMUL.FTZ R9, R9, R141.reuse ;  /* 0x0000008d09097220 */ /* 0x080fe20000410000 */
[----:B------:R-:W-:Y:S01]  /*3f40*/  SHF.L.U32 R48, R107, 0x10, RZ ;  /* 0x000000106b307819 */ /* 0x000fe200000006ff */
[----:B------:R-:W-:Y:S01]  /*3f50*/  FMUL.FTZ R10, R10, R12 ;  /* 0x0000000c0a0a7220 */ /* 0x000fe20000410000 */
[----:B------:R-:W-:Y:S01]  /*3f60*/  SHF.L.U32 R12, R78, 0x10, RZ ;  /* 0x000000104e0c7819 */ /* 0x000fe200000006ff */
[----:B------:R-:W-:Y:S01]  /*3f70*/  FMUL.FTZ R49, R49, R141 ;  /* 0x0000008d31317220 */ /* 0x000fe20000410000 */
[----:B------:R-:W-:Y:S01]  /*3f80*/  FMUL.FTZ R9, R9, R11 ;  /* 0x0000000b09097220 */ /* 0x000fe20000410000 */
[----:B------:R-:W-:Y:S01]  /*3f90*/  SHF.L.U32 R11, R79, 0x10, RZ ;  /* 0x000000104f0b7819 */ /* 0x000fe200000006ff */
[----:B------:R-:W-:Y:S01]  /*3fa0*/  FMUL.FTZ R48, R48, R141 ;  /* 0x0000008d30307220 */ /* 0x000fe20000410000 */
[----:B------:R-:W-:Y:S01]  /*3fb0*/  FMUL.FTZ R49, R49, R12 ;  /* 0x0000000c31317220 */ /* 0x000fe20000410000 */
[----:B------:R-:W-:-:S02]  /*3fc0*/  PRMT R12, R104, 0x7632, R12 ;  /* 0x00007632680c7816 */ /* 0x000fc4000000000c */
[----:B------:R-:W-:Y:S01]  /*3fd0*/  PRMT R105, R105, 0x7632, R105 ;  /* 0x0000763269697816 */ /* 0x000fe20000000069 */
[----:B------:R-:W-:Y:S01]  /*3fe0*/  FMUL.FTZ R48, R48, R11 ;  /* 0x0000000b30307220 */ /* 0x000fe20000410000 */
[----:B------:R-:W-:Y:S02]  /*3ff0*/  PRMT R104, R106, 0x7632, R104 ;  /* 0x000076326a687816 */ /* 0x000fe40000000068 */
[----:B------:R-:W-:Y:S02]  /*4000*/  SHF.L.U32 R11, R105, 0x10, RZ ;  /* 0x00000010690b7819 */ /* 0x000fe400000006ff */
[----:B------:R-:W-:Y:S02]  /*4010*/  SHF.L.U32 R104, R104, 0x10, RZ ;  /* 0x0000001068687819 */ /* 0x000fe400000006ff */
[----:B------:R-:W-:Y:S01]  /*4020*/  PRMT R105, R107, 0x7632, R105 ;  /* 0x000076326b697816 */ /* 0x000fe20000000069 */
[-C--:B------:R-:W-:Y:S01]  /*4030*/  FMUL.FTZ R11, R11, R141.reuse ;  /* 0x0000008d0b0b7220 */ /* 0x080fe20000410000 */
[----:B------:R-:W-:Y:S01]  /*4040*/  SHF.L.U32 R126, R235, 0x10, RZ ;  /* 0x00000010eb7e7819 */ /* 0x000fe200000006ff */
[----:B------:R-:W-:Y:S01]  /*4050*/  FMUL.FTZ R104, R104, R141 ;  /* 0x0000008d68687220 */ /* 0x000fe20000410000 */
[----:B------:R-:W-:-:S02]  /*4060*/  SHF.L.U32 R105, R105, 0x10, RZ ;  /* 0x0000001069697819 */ /* 0x000fc400000006ff */
[----:B------:R-:W-:Y:S01]  /*4070*/  SHF.L.U32 R12, R12, 0x10, RZ ;  /* 0x000000100c0c7819 */ /* 0x000fe200000006ff */
[----:B------:R-:W-:Y:S01]  /*4080*/  FMUL.FTZ R126, R104, R126 ;  /* 0x0000007e687e7220 */ /* 0x000fe20000410000 */
[----:B------:R-:W-:Y:S01]  /*4090*/  SHF.L.U32 R106, R234, 0x10, RZ ;  /* 0x00000010ea6a7819 */ /* 0x000fe200000006ff */
[-C--:B------:R-:W-:Y:S01]  /*40a0*/  FMUL.FTZ R105, R105, R141.reuse ;  /* 0x0000008d69697220 */ /* 0x080fe20000410000 */
[----:B------:R-:W-:Y:S01]  /*40b0*/  SHF.L.U32 R135, R236, 0x10, RZ ;  /* 0x00000010ec877819 */ /* 0x000fe200000006ff */
[----:B------:R-:W-:Y:S01]  /*40c0*/  FMUL.FTZ R12, R12, R141 ;  /* 0x0000008d0c0c7220 */ /* 0x000fe20000410000 */
[----:B------:R-:W-:Y:S02]  /*40d0*/  IMAD.U32 R104, R233, 0x10000, RZ ;  /* 0x00010000e9687824 */ /* 0x000fe400078e00ff */
[----:B------:R-:W-:Y:S01]  /*40e0*/  FMUL.FTZ R11, R11, R106 ;  /* 0x0000006a0b0b7220 */ /* 0x000fe20000410000 */
[----:B------:R-:W-:Y:S01]  /*40f0*/  F2FP.BF16.F32.PACK_AB R106, R126, R49 ;  /* 0x000000317e6a723e */ /* 0x000fe200000010ff */
[----:B------:R-:W-:Y:S01]  /*4100*/  FMUL.FTZ R135, R105, R135 ;  /* 0x0000008769877220 */ /* 0x000fe20000410000 */
[----:B------:R-:W-:-:S02]  /*4110*/  FMUL.FTZ R12, R12, R104 ;  /* 0x000000680c0c7220 */ /* 0x000fc40000410000 */
[----:B------:R-:W-:Y:S02]  /*4120*/  F2FP.BF16.F32.PACK_AB R105, R11, R9 ;  /* 0x000000090b69723e */ /* 0x000fe400000010ff */
[----:B------:R-:W-:Y:S02]  /*4130*/  F2FP.BF16.F32.PACK_AB R107, R135, R48 ;  /* 0x00000030876b723e */ /* 0x000fe400000010ff */
[----:B------:R-:W-:-:S07]  /*4140*/  F2FP.BF16.F32.PACK_AB R104, R12, R10 ;  /* 0x0000000a0c68723e */ /* 0x000fce00000010ff */
.L_x_294:
[----:B------:R-:W0:Y:S02]  /*4150*/  LDC.64 R142, c[0x0][0x3a8] ;  /* 0x0000ea00ff8e7b82 */ /* 0x000e240000000a00 */
[C---:B0-----:R-:W-:Y:S01]  /*4160*/  IMAD.WIDE.U32 R142, R184.reuse, 0x10, R142 ;  /* 0x00000010b88e7825 */ /* 0x041fe200078e008e */
[----:B------:R-:W-:-:S04]  /*4170*/  IADD3 R184, PT, PT, R184, 0x20, RZ ;  /* 0x00000020b8b87810 */ /* 0x000fc80007ffe0ff */
[----:B------:R4:W-:Y:S03]  /*4180*/  STG.E.128 desc[UR6][R142.64], R104 ;  /* 0x000000688e007986 */ /* 0x0009e6000c101d06 */
.L_x_292:
[----:B------:R-:W-:Y:S05]  /*4190*/  BSYNC.RECONVERGENT B0 ;  /* 0x0000000000007941 */ /* 0x000fea0003800200 */
.L_x_291:
[----:B------:R-:W-:Y:S01]  /*41a0*/  ISETP.GE.U32.AND P0, PT, R32, 0xc0, PT ;  /* 0x000000c02000780c */ /* 0x000fe20003f06070 */
[----:B------:R-:W-:Y:S01]  /*41b0*/  BSSY.RECONVERGENT B0, `(.L_x_295) ;  /* 0x000006e000007945 */ /* 0x000fe20003800200 */
[----:B------:R-:W-:-:S11]  /*41c0*/  LOP3.LUT R21, R21, 0xfffffeff, RZ, 0xc0, !PT ;  /* 0xfffffeff15157812 */ /* 0x000fd600078ec0ff */
[----:B------:R-:W-:Y:S01]  /*41d0*/  @P0 LOP3.LUT R21, R21, 0x100, RZ, 0xfc, !PT ;  /* 0x0000010015150812 */ /* 0x000fe200078efcff */
[----:B------:R-:W-:Y:S06]  /*41e0*/  @!P0 BRA `(.L_x_296) ;  /* 0x0000000400a88947 */ /* 0x000fec0003800000 */
[----:B------:R-:W-:-:S04]  /*41f0*/  ISETP.NE.U32.AND P0, PT, RZ, UR8, PT ;  /* 0x00000008ff007c0c */ /* 0x000fc8000bf05070 */
[----:B------:R-:W-:-:S13]  /*4200*/  ISETP.NE.AND.EX P0, PT, RZ, UR9, PT, P0 ;  /* 0x00000009ff007c0c */ /* 0x000fda000bf05300 */
[----:B------:R-:W0:Y:S02]  /*4210*/  @P0 LDC.64 R6, c[0x0][0x3a0] ;  /* 0x0000e800ff060b82 */ /* 0x000e240000000a00 */
[----:B0-----:R-:W-:-:S05]  /*4220*/  @P0 IMAD.WIDE.U32 R6, R184, 0x10, R6 ;  /* 0x00000010b8060825 */ /* 0x001fca00078e0006 */
[----:B------:R0:W5:Y:S02]  /*4230*/  @P0 LDG.E.128 R52, desc[UR6][R6.64] ;  /* 0x0000000606340981 */ /* 0x000164000c1e1d00 */
[----:B0-----:R-:W0:Y:S02]  /*4240*/  LDC.64 R6, c[0x0][0x390] ;  /* 0x0000e400ff067b82 */ /* 0x001e240000000a00 */
[----:B0-----:R-:W-:-:S05]  /*4250*/  IMAD.WIDE.U32 R6, R184, 0x10, R6 ;  /* 0x00000010b8067825 */ /* 0x001fca00078e0006 */
[----:B-1234-:R0:W5:Y:S01]  /*4260*/  LDG.E.128 R104, desc[UR6][R6.64] ;  /* 0x0000000606687981 */ /* 0x01e162000c1e1d00 */
[----:B------:R-:W-:Y:S05]  /*4270*/  @!P0 BRA `(.L_x_297) ;  /* 0x0000000000d48947 */ /* 0x000fea0003800000 */
[----:B-----5:R-:W-:Y:S01]  /*4280*/  PRMT R5, R104, 0x7632, R5 ;  /* 0x0000763268057816 */ /* 0x020fe20000000005 */
[----:B------:R-:W-:Y:S01]  /*4290*/  IMAD.U32 R47, R106, 0x10000, RZ ;  /* 0x000100006a2f7824 */ /* 0x000fe200078e00ff */
[----:B------:R-:W-:Y:S02]  /*42a0*/  PRMT R8, R52, 0x7632, R8 ;  /* 0x0000763234087816 */ /* 0x000fe40000000008 */
[----:B------:R-:W-:Y:S01]  /*42b0*/  SHF.L.U32 R5, R5, 0x10, RZ ;  /* 0x0000001005057819 */ /* 0x000fe200000006ff */
[-C--:B------:R-:W-:Y:S01]  /*42c0*/  FMUL.FTZ R47, R47, R141.reuse ;  /* 0x0000008d2f2f7220 */ /* 0x080fe20000410000 */
        /* <DEDUP_REMOVED lines=12> */
[----:B------:R-:W-:-:S02]  /*4390*/  PRMT R125, R54, 0x7632, R125 ;  /* 0x00007632367d7816 */ /* 0x000fc4000000007d */
[----:B------:R-:W-:Y:S01]  /*43a0*/  PRMT R136, R55, 0x7632, R136 ;  /* 0x0000763237887816 */ /* 0x000fe20000000088 */
[----:B------:R-:W-:Y:S01]  /*43b0*/  FFMA.FTZ R7, R5, R6, R7 ;  /* 0x0000000605077223 */ /* 0x000fe20000010007 */
[----:B------:R-:W-:Y:S01]  /*43c0*/  SHF.L.U32 R6, R104, 0x10, RZ ;  /* 0x0000001068067819 */ /* 0x000fe200000006ff */
[-C--:B------:R-:W-:Y:S01]  /*43d0*/  FMUL.FTZ R105, R105, R141.reuse ;  /* 0x0000008d69697220 */ /* 0x080fe20000410000 */
[----:B------:R-:W-:Y:S02]  /*43e0*/  SHF.L.U32 R5, R72, 0x10, RZ ;  /* 0x0000001048057819 */ /* 0x000fe400000006ff */
[----:B------:R-:W-:Y:S01]  /*43f0*/  SHF.L.U32 R104, R54, 0x10, RZ ;  /* 0x0000001036687819 */ /* 0x000fe200000006ff */
[----:B------:R-:W-:Y:S01]  /*4400*/  FMUL.FTZ R6, R6, R141 ;  /* 0x0000008d06067220 */ /* 0x000fe20000410000 */
[----:B------:R-:W-:Y:S02]  /*4410*/  SHF.L.U32 R125, R125, 0x10, RZ ;  /* 0x000000107d7d7819 */ /* 0x000fe400000006ff */
[----:B------:R-:W-:Y:S01]  /*4420*/  SHF.L.U32 R136, R136, 0x10, RZ ;  /* 0x0000001088887819 */ /* 0x000fe200000006ff */
[----:B------:R-:W-:Y:S01]  /*4430*/  FFMA.FTZ R6, R6, R5, R46 ;  /* 0x0000000506067223 */ /* 0x000fe2000001002e */
[----:B------:R-:W-:-:S02]  /*4440*/  SHF.L.U32 R5, R73, 0x10, RZ ;  /* 0x0000001049057819 */ /* 0x000fc400000006ff */
[----:B------:R-:W-:-:S05]  /*4450*/  SHF.L.U32 R46, R53, 0x10, RZ ;  /* 0x00000010352e7819 */ /* 0x000fca00000006ff */
        /* <DEDUP_REMOVED lines=23> */
.L_x_297:
        /* <DEDUP_REMOVED lines=35> */
[----:B------:R-:W-:Y:S02]  /*4800*/  FMUL.FTZ R136, R105, R136 ;  /* 0x0000008869887220 */ /* 0x000fe40000410000 */
[----:B------:R-:W-:Y:S01]  /*4810*/  FMUL.FTZ R8, R8, R104 ;  /* 0x0000006808087220 */ /* 0x000fe20000410000 */
[----:B------:R-:W-:-:S02]  /*4820*/  F2FP.BF16.F32.PACK_AB R105, R7, R5 ;  /* 0x000000050769723e */ /* 0x000fc400000010ff */
[----:B------:R-:W-:Y:S02]  /*4830*/  F2FP.BF16.F32.PACK_AB R107, R136, R46 ;  /* 0x0000002e886b723e */ /* 0x000fe400000010ff */
[----:B------:R-:W-:-:S07]  /*4840*/  F2FP.BF16.F32.PACK_AB R104, R8, R6 ;  /* 0x000000060868723e */ /* 0x000fce00000010ff */
.L_x_298:
[----:B------:R-:W0:Y:S02]  /*4850*/  LDC.64 R142, c[0x0][0x3a8] ;  /* 0x0000ea00ff8e7b82 */ /* 0x000e240000000a00 */
[----:B0-----:R-:W-:-:S04]  /*4860*/  IMAD.WIDE.U32 R142, R184, 0x10, R142 ;  /* 0x00000010b88e7825 */ /* 0x001fc800078e008e */
[----:B------:R-:W-:Y:S01]  /*4870*/  VIADD R184, R184, 0x20 ;  /* 0x00000020b8b87836 */ /* 0x000fe20000000000 */
[----:B------:R0:W-:Y:S06]  /*4880*/  STG.E.128 desc[UR6][R142.64], R104 ;  /* 0x000000688e007986 */ /* 0x0001ec000c101d06 */
.L_x_296:
[----:B------:R-:W-:Y:S05]  /*4890*/  BSYNC.RECONVERGENT B0 ;  /* 0x0000000000007941 */ /* 0x000fea0003800200 */
.L_x_295:
        /* <DEDUP_REMOVED lines=41> */
[----:B------:R-:W-:-:S02]  /*4b30*/  SHF.L.U32 R0, R69, 0x10, RZ ;  /* 0x0000001045007819 */ /* 0x000fc400000006ff */
[----:B------:R-:W-:Y:S02]  /*4b40*/  SHF.L.U32 R44, R53, 0x10, RZ ;  /* 0x00000010352c7819 */ /* 0x000fe400000006ff */
[----:B------:R-:W-:-:S03]  /*4b50*/  SHF.L.U32 R137, R137, 0x10, RZ ;  /* 0x0000001089897819 */ /* 0x000fc600000006ff */
[----:B------:R-:W-:Y:S01]  /*4b60*/  FFMA.FTZ R0, R105, R0, R44 ;  /* 0x0000000069007223 */ /* 0x000fe2000001002c */
[----:B------:R-:W-:Y:S01]  /*4b70*/  IMAD.U32 R44, R70, 0x10000, RZ ;  /* 0x00010000462c7824 */ /* 0x000fe200078e00ff */
        /* <DEDUP_REMOVED lines=21> */
.L_x_301:
        /* <DEDUP_REMOVED lines=10> */
[-C--:B------:R-:W-:Y:S01]  /*4d70*/  FMUL.FTZ R45, R45, R141.reuse ;  /* 0x0000008d2d2d7220 */ /* 0x080fe20000410000 */
[----:B------:R-:W-:Y:S01]  /*4d80*/  FMUL.FTZ R44, R44, R141 ;  /* 0x0000008d2c2c7220 */ /* 0x000fe20000410000 */
[----:B------:R-:W-:Y:S01]  /*4d90*/  PRMT R105, R105, 0x7632, R105 ;  /* 0x0000763269697816 */ /* 0x000fe20000000069 */
[----:B------:R-:W-:Y:S01]  /*4da0*/  FMUL.FTZ R0, R0, R3 ;  /* 0x0000000300007220 */ /* 0x000fe20000410000 */
[----:B------:R-:W-:Y:S01]  /*4db0*/  FMUL.FTZ R45, R45, R4 ;  /* 0x000000042d2d7220 */ /* 0x000fe20000410000 */
[----:B------:R-:W-:-:S02]  /*4dc0*/  SHF.L.U32 R3, R71, 0x10, RZ ;  /* 0x0000001047037819 */ /* 0x000fc400000006ff */
[----:B------:R-:W-:Y:S02]  /*4dd0*/  PRMT R4, R104, 0x7632, R4 ;  /* 0x0000763268047816 */ /* 0x000fe40000000004 */
[----:B------:R-:W-:Y:S01]  /*4de0*/  PRMT R104, R106, 0x7632, R104 ;  /* 0x000076326a687816 */ /* 0x000fe20000000068 */
[----:B------:R-:W-:Y:S01]  /*4df0*/  FMUL.FTZ R44, R44, R3 ;  /* 0x000000032c2c7220 */ /* 0x000fe20000410000 */
        /* <DEDUP_REMOVED lines=21> */
.L_x_302:
[----:B------:R-:W0:Y:S02]  /*4f50*/  LDC.64 R142, c[0x0][0x3a8] ;  /* 0x0000ea00ff8e7b82 */ /* 0x000e240000000a00 */
[C---:B0-----:R-:W-:Y:S01]  /*4f60*/  IMAD.WIDE.U32 R142, R184.reuse, 0x10, R142 ;  /* 0x00000010b88e7825 */ /* 0x041fe200078e008e */
[----:B------:R-:W-:-:S04]  /*4f70*/  IADD3 R184, PT, PT, R184, 0x20, RZ ;  /* 0x00000020b8b87810 */ /* 0x000fc80007ffe0ff */
[----:B------:R0:W-:Y:S03]  /*4f80*/  STG.E.128 desc[UR6][R142.64], R104 ;  /* 0x000000688e007986 */ /* 0x0001e6000c101d06 */
.L_x_300:
[----:B------:R-:W-:Y:S05]  /*4f90*/  BSYNC.RECONVERGENT B0 ;  /* 0x0000000000007941 */ /* 0x000fea0003800200 */
.L_x_299:
        /* <DEDUP_REMOVED lines=14> */
[----:B0----5:R-:W-:Y:S02]  /*5080*/  PRMT R34, R104, 0x7632, R34 ;  /* 0x0000763268227816 */ /* 0x021fe40000000022 */
[----:B------:R-:W-:Y:S02]  /*5090*/  PRMT R33, R52, 0x7632, R33 ;  /* 0x0000763234217816 */ /* 0x000fe40000000021 */
[----:B------:R-:W-:Y:S01]  /*50a0*/  SHF.L.U32 R35, R245, 0x10, RZ ;  /* 0x00000010f5237819 */ /* 0x000fe200000006ff */
[----:B------:R-:W-:Y:S01]  /*50b0*/  IMAD.U32 R34, R34, 0x10000, RZ ;  /* 0x0001000022227824 */ /* 0x000fe200078e00ff */
[----:B------:R-:W-:Y:S02]  /*50c0*/  SHF.L.U32 R33, R33, 0x10, RZ ;  /* 0x0000001021217819 */ /* 0x000fe400000006ff */
[----:B------:R-:W-:Y:S01]  /*50d0*/  SHF.L.U32 R36, R246, 0x10, RZ ;  /* 0x00000010f6247819 */ /* 0x000fe200000006ff */
[----:B------:R-:W-:Y:S01]  /*50e0*/  FMUL.FTZ R34, R34, R141 ;  /* 0x0000008d22227220 */ /* 0x000fe20000410000 */
[----:B------:R-:W-:-:S02]  /*50f0*/  SHF.L.U32 R42, R52, 0x10, RZ ;  /* 0x00000010342a7819 */ /* 0x000fc400000006ff */
[----:B------:R-:W-:Y:S01]  /*5100*/  SHF.L.U32 R43, R106, 0x10, RZ ;  /* 0x000000106a2b7819 */ /* 0x000fe200000006ff */
[----:B------:R-:W-:Y:S01]  /*5110*/  FFMA.FTZ R33, R34, R35, R33 ;  /* 0x0000002322217223 */ /* 0x000fe20000010021 */
[----:B------:R-:W-:Y:S02]  /*5120*/  PRMT R35, R105, 0x7632, R35 ;  /* 0x0000763269237816 */ /* 0x000fe40000000023 */
[----:B------:R-:W-:Y:S01]  /*5130*/  PRMT R34, R53, 0x7632, R34 ;  /* 0x0000763235227816 */ /* 0x000fe20000000022 */
[-C--:B------:R-:W-:Y:S01]  /*5140*/  FMUL.FTZ R43, R43, R141.reuse ;  /* 0x0000008d2b2b7220 */ /* 0x080fe20000410000 */
        /* <DEDUP_REMOVED lines=9> */
[----:B------:R-:W-:Y:S01]  /*51e0*/  SHF.L.U32 R36, R64, 0x10, RZ ;  /* 0x0000001040247819 */ /* 0x000fe200000006ff */
[----:B------:R-:W-:Y:S01]  /*51f0*/  IMAD.U32 R104, R54, 0x10000, RZ ;  /* 0x0001000036687824 */ /* 0x000fe200078e00ff */
[----:B------:R-:W-:Y:S01]  /*5200*/  SHF.L.U32 R123, R123, 0x10, RZ ;  /* 0x000000107b7b7819 */ /* 0x000fe200000006ff */
[----:B------:R-:W-:Y:S01]  /*5210*/  FMUL.FTZ R35, R35, R141 ;  /* 0x0000008d23237220 */ /* 0x000fe20000410000 */
[----:B------:R-:W-:-:S03]  /*5220*/  SHF.L.U32 R138, R138, 0x10, RZ ;  /* 0x000000108a8a7819 */ /* 0x000fc600000006ff */
[----:B------:R-:W-:Y:S01]  /*5230*/  FFMA.FTZ R35, R35, R36, R42 ;  /* 0x0000002423237223 */ /* 0x000fe2000001002a */
[----:B------:R-:W-:Y:S02]  /*5240*/  SHF.L.U32 R36, R65, 0x10, RZ ;  /* 0x0000001041247819 */ /* 0x000fe400000006ff */
        /* <DEDUP_REMOVED lines=24> */
.L_x_305:
[----:B-----5:R-:W-:Y:S01]  /*53d0*/  SHF.L.U32 R36, R105, 0x10, RZ ;  /* 0x0000001069247819 */ /* 0x020fe200000006ff */
[----:B------:R-:W-:Y:S01]  /*53e0*/  IMAD.U32 R43, R106, 0x10000, RZ ;  /* 0x000100006a2b7824 */ /* 0x000fe200078e00ff */
[----:B------:R-:W-:Y:S02]  /*53f0*/  SHF.L.U32 R33, R65, 0x10, RZ ;  /* 0x0000001041217819 */ /* 0x000fe400000006ff */
[----:B0-----:R-:W-:Y:S01]  /*5400*/  SHF.L.U32 R35, R104, 0x10, RZ ;  /* 0x0000001068237819 */ /* 0x001fe200000006ff */
[-C--:B------:R-:W-:Y:S01]  /*5410*/  FMUL.FTZ R36, R36, R141.reuse ;  /* 0x0000008d24247220 */ /* 0x080fe20000410000 */
[----:B------:R-:W-:Y:S01]  /*5420*/  SHF.L.U32 R42, R107, 0x10, RZ ;  /* 0x000000106b2a7819 */ /* 0x000fe200000006ff */
[----:B------:R-:W-:Y:S01]  /*5430*/  FMUL.FTZ R43, R43, R141 ;  /* 0x0000008d2b2b7220 */ /* 0x000fe20000410000 */
[----:B------:R-:W-:Y:S01]  /*5440*/  SHF.L.U32 R34, R64, 0x10, RZ ;  /* 0x0000001040227819 */ /* 0x000fe200000006ff */
[----:B------:R-:W-:Y:S01]  /*5450*/  FMUL.FTZ R36, R36, R33 ;  /* 0x0000002124247220 */ /* 0x000fe20000410000 */
[----:B------:R-:W-:Y:S01]  /*5460*/  SHF.L.U32 R33, R67, 0x10, RZ ;  /* 0x0000001043217819 */ /* 0x000fe200000006ff */
[-C--:B------:R-:W-:Y:S01]  /*5470*/  FMUL.FTZ R35, R35, R141.reuse ;  /* 0x0000008d23237220 */ /* 0x080fe20000410000 */
[----:B------:R-:W-:Y:S01]  /*5480*/  FMUL.FTZ R42, R42, R141 ;  /* 0x0000008d2a2a7220 */ /* 0x000fe20000410000 */
[----:B------:R-:W-:-:S02]  /*5490*/  PRMT R105, R105, 0x7632, R105 ;  /* 0x0000763269697816 */ /* 0x000fc40000000069 */
[----:B------:R-:W-:Y:S01]  /*54a0*/  FMUL.FTZ R35, R35, R34 ;  /* 0x0000002223237220 */ /* 0x000fe20000410000 */
[----:B------:R-:W-:Y:S01]  /*54b0*/  FMUL.FTZ R42, R42, R33 ;  /* 0x000000212a2a7220 */ /* 0x000fe20000410000 */
[----:B------:R-:W-:Y:S02]  /*54c0*/  SHF.L.U32 R34, R66, 0x10, RZ ;  /* 0x0000001042227819 */ /* 0x000fe400000006ff */
[----:B------:R-:W-:Y:S02]  /*54d0*/  PRMT R33, R104, 0x7632, R33 ;  /* 0x0000763268217816 */ /* 0x000fe40000000021 */
[----:B------:R-:W-:Y:S01]  /*54e0*/  PRMT R104, R106, 0x7632, R104 ;  /* 0x000076326a687816 */ /* 0x000fe20000000068 */
[----:B------:R-:W-:Y:S01]  /*54f0*/  FMUL.FTZ R43, R43, R34 ;  /* 0x000000222b2b7220 */ /* 0x000fe20000410000 */
[----:B------:R-:W-:Y:S02]  /*5500*/  SHF.L.U32 R34, R105, 0x10, RZ ;  /* 0x0000001069227819 */ /* 0x000fe400000006ff */
[----:B------:R-:W-:-:S02]  /*5510*/  SHF.L.U32 R104, R104, 0x10, RZ ;  /* 0x0000001068687819 */ /* 0x000fc400000006ff */
        /* <DEDUP_REMOVED lines=19> */
.L_x_306:
[----:B------:R-:W0:Y:S02]  /*5650*/  LDC.64 R142, c[0x0][0x3a8] ;  /* 0x0000ea00ff8e7b82 */ /* 0x000e240000000a00 */
[C---:B0-----:R-:W-:Y:S01]  /*5660*/  IMAD.WIDE.U32 R142, R184.reuse, 0x10, R142 ;  /* 0x00000010b88e7825 */ /* 0x041fe200078e008e */
[----:B------:R-:W-:-:S04]  /*5670*/  IADD3 R184, PT, PT, R184, 0x20, RZ ;  /* 0x00000020b8b87810 */ /* 0x000fc80007ffe0ff */
[----:B------:R0:W-:Y:S03]  /*5680*/  STG.E.128 desc[UR6][R142.64], R104 ;  /* 0x000000688e007986 */ /* 0x0001e6000c101d06 */
.L_x_304:
[----:B------:R-:W-:Y:S05]  /*5690*/  BSYNC.RECONVERGENT B0 ;  /* 0x0000000000007941 */ /* 0x000fea0003800200 */
.L_x_303:
[----:B------:R-:W-:Y:S01]  /*56a0*/  ISETP.GE.U32.AND P0, PT, R32, 0x120, PT ;  /* 0x000001202000780c */ /* 0x000fe20003f06070 */
[----:B------:R-:W-:Y:S01]  /*56b0*/  BSSY.RECONVERGENT B0, `(.L_x_307) ;  /* 0x0000072000007945 */ /* 0x000fe20003800200 */
[----:B------:R-:W-:-:S11]  /*56c0*/  LOP3.LUT R21, R21, 0xffffffdf, RZ, 0xc0, !PT ;  /* 0xffffffdf15157812 */ /* 0x000fd600078ec0ff */
[----:B------:R-:W-:Y:S01]  /*56d0*/  @P0 LOP3.LUT R21, R21, 0x20, RZ, 0xfc, !PT ;  /* 0x0000002015150812 */ /* 0x000fe200078efcff */
[----:B------:R-:W-:Y:S06]  /*56e0*/  @!P0 BRA `(.L_x_308) ;  /* 0x0000000400b88947 */ /* 0x000fec0003800000 */
[----:B------:R-:W-:Y:S01]  /*56f0*/  ISETP.NE.U32.AND P0, PT, RZ, UR8, PT ;  /* 0x00000008ff007c0c */ /* 0x000fe2000bf05070 */
[----:B------:R-:W5:Y:S03]  /*5700*/  LDL R251, [R1+0x4] ;  /* 0x0000040001fb7983 */ /* 0x000f660000100800 */
[----:B------:R-:W-:Y:S01]  /*5710*/  ISETP.NE.AND.EX P0, PT, RZ, UR9, PT, P0 ;  /* 0x00000009ff007c0c */ /* 0x000fe2000bf05300 */
[----:B------:R-:W5:Y:S04]  /*5720*/  LDL R250, [R1+0x8] ;  /* 0x0000080001fa7983 */ /* 0x000f680000100800 */
[----:B01234-:R-:W5:Y:S04]  /*5730*/  LDL R143, [R1+0xc] ;  /* 0x00000c00018f7983 */ /* 0x01ff680000100800 */
[----:B------:R-:W5:Y:S04]  /*5740*/  LDL R142, [R1] ;  /* 0x00000000018e7983 */ /* 0x000f680000100800 */
[----:B------:R-:W0:Y:S02]  /*5750*/  @P0 LDC.64 R38, c[0x0][0x3a0] ;  /* 0x0000e800ff260b82 */ /* 0x000e240000000a00 */
[----:B0-----:R-:W-:-:S05]  /*5760*/  @P0 IMAD.WIDE.U32 R38, R184, 0x10, R38 ;  /* 0x00000010b8260825 */ /* 0x001fca00078e0026 */
[----:B------:R0:W5:Y:S02]  /*5770*/  @P0 LDG.E.128 R52, desc[UR6][R38.64] ;  /* 0x0000000626340981 */ /* 0x000164000c1e1d00 */
[----:B0-----:R-:W0:Y:S02]  /*5780*/  LDC.64 R38, c[0x0][0x390] ;  /* 0x0000e400ff267b82 */ /* 0x001e240000000a00 */
[----:B0-----:R-:W-:-:S05]  /*5790*/  IMAD.WIDE.U32 R38, R184, 0x10, R38 ;  /* 0x00000010b8267825 */ /* 0x001fca00078e0026 */
[----:B------:R0:W5:Y:S01]  /*57a0*/  LDG.E.128 R104, desc[UR6][R38.64] ;  /* 0x0000000626687981 */ /* 0x000162000c1e1d00 */
[----:B------:R-:W-:Y:S05]  /*57b0*/  @!P0 BRA `(.L_x_309) ;  /* 0x0000000000d48947 */ /* 0x000fea0003800000 */
[----:B0----5:R-:W-:Y:S02]  /*57c0*/  PRMT R38, R104, 0x7632, R38 ;  /* 0x0000763268267816 */ /* 0x021fe40000000026 */
[----:B------:R-:W-:Y:S02]  /*57d0*/  PRMT R37, R52, 0x7632, R37 ;  /* 0x0000763234257816 */ /* 0x000fe40000000025 */
[----:B------:R-:W-:Y:S02]  /*57e0*/  SHF.L.U32 R38, R38, 0x10, RZ ;  /* 0x0000001026267819 */ /* 0x000fe400000006ff */
[----:B------:R-:W-:Y:S01]  /*57f0*/  SHF.L.U32 R39, R142, 0x10, RZ ;  /* 0x000000108e277819 */ /* 0x000fe200000006ff */
[----:B------:R-:W-:Y:S01]  /*5800*/  IMAD.U32 R37, R37, 0x10000, RZ ;  /* 0x0001000025257824 */ /* 0x000fe200078e00ff */
[----:B------:R-:W-:Y:S01]  /*5810*/  SHF.L.U32 R40, R251, 0x10, RZ ;  /* 0x00000010fb287819 */ /* 0x000fe200000006ff */
[----:B------:R-:W-:Y:S01]  /*5820*/  FMUL.FTZ R38, R38, R141 ;  /* 0x0000008d26267220 */ /* 0x000fe20000410000 */
[----:B------:R-:W-:-:S02]  /*5830*/  SHF.L.U32 R114, R106, 0x10, RZ ;  /* 0x000000106a727819 */ /* 0x000fc400000006ff */
[----:B------:R-:W-:Y:S01]  /*5840*/  PRMT R122, R54, 0x7632, R122 ;  /* 0x00007632367a7816 */ /* 0x000fe2000000007a */
[----:B------:R-:W-:Y:S01]  /*5850*/  FFMA.FTZ R37, R38, R39, R37 ;  /* 0x0000002726257223 */ /* 0x000fe20000010025 */
[----:B------:R-:W-:Y:S01]  /*5860*/  PRMT R39, R105, 0x7632, R39 ;  /* 0x0000763269277816 */ /* 0x000fe20000000027 */
[-C--:B------:R-:W-:Y:S01]  /*5870*/  FMUL.FTZ R114, R114, R141.reuse ;  /* 0x0000008d72727220 */ /* 0x080fe20000410000 */
[----:B------:R-:W-:Y:S02]  /*5880*/  PRMT R38, R53, 0x7632, R38 ;  /* 0x0000763235267816 */ /* 0x000fe40000000026 */
[----:B------:R-:W-:Y:S02]  /*5890*/  SHF.L.U32 R39, R39, 0x10, RZ ;  /* 0x0000001027277819 */ /* 0x000fe400000006ff */
[----:B------:R-:W-:Y:S02]  /*58a0*/  SHF.L.U32 R38, R38, 0x10, RZ ;  /* 0x0000001026267819 */ /* 0x000fe400000006ff */
[----:B------:R-:W-:Y:S01]  /*58b0*/  SHF.L.U32 R105, R105, 0x10, RZ ;  /* 0x0000001069697819 */ /* 0x000fe200000006ff */
[----:B------:R-:W-:Y:S01]  /*58c0*/  FMUL.FTZ R39, R39, R141 ;  /* 0x0000008d27277220 */ /* 0x000fe20000410000 */
[----:B------:R-:W-:-:S02]  /*58d0*/  SHF.L.U32 R122, R122, 0x10, RZ ;  /* 0x000000107a7a7819 */ /* 0x000fc400000006ff */
[----:B------:R-:W-:Y:S01]  /*58e0*/  SHF.L.U32 R115, R107, 0x10, RZ ;  /* 0x000000106b737819 */ /* 0x000fe200000006ff */
[----:B------:R-:W-:Y:S01]  /*58f0*/  FFMA.FTZ R38, R39, R40, R38 ;  /* 0x0000002827267223 */ /* 0x000fe20000010026 */
[----:B------:R-:W-:Y:S01]  /*5900*/  SHF.L.U32 R39, R104, 0x10, RZ ;  /* 0x0000001068277819 */ /* 0x000fe200000006ff */
[-C--:B------:R-:W-:Y:S01]  /*5910*/  FMUL.FTZ R105, R105, R141.reuse ;  /* 0x0000008d69697220 */ /* 0x080fe20000410000 */
[----:B------:R-:W-:Y:S01]  /*5920*/  SHF.L.U32 R40, R60, 0x10, RZ ;  /* 0x000000103c287819 */ /* 0x000fe200000006ff */
[-C--:B------:R-:W-:Y:S01]  /*5930*/  FMUL.FTZ R115, R115, R141.reuse ;  /* 0x0000008d73737220 */ /* 0x080fe20000410000 */
[----:B------:R-:W-:Y:S01]  /*5940*/  SHF.L.U32 R104, R52, 0x10, RZ ;  /* 0x0000001034687819 */ /* 0x000fe200000006ff */
[----:B------:R-:W-:Y:S01]  /*5950*/  FMUL.FTZ R39, R39, R141 ;  /* 0x0000008d27277220 */ /* 0x000fe20000410000 */
[----:B------:R-:W-:-:S03]  /*5960*/  PRMT R139, R55, 0x7632, R139 ;  /* 0x00007632378b7816 */ /* 0x000fc6000000008b */
[----:B------:R-:W-:Y:S01]  /*5970*/  FFMA.FTZ R39, R39, R40, R104 ;  /* 0x0000002827277223 */ /* 0x000fe20000010068 */
[----:B------:R-:W-:Y:S02]  /*5980*/  SHF.L.U32 R40, R61, 0x10, RZ ;  /* 0x000000103d287819 */ /* 0x000fe400000006ff */
[----:B------:R-:W-:Y:S02]  /*5990*/  SHF.L.U32 R104, R53, 0x10, RZ ;  /* 0x0000001035687819 */ /* 0x000fe400000006ff */
[----:B------:R-:W-:-:S03]  /*59a0*/  SHF.L.U32 R139, R139, 0x10, RZ ;  /* 0x000000108b8b7819 */ /* 0x000fc600000006ff */
[----:B------:R-:W-:Y:S01]  /*59b0*/  FFMA.FTZ R40, R105, R40, R104 ;  /* 0x0000002869287223 */ /* 0x000fe20000010068 */
[----:B------:R-:W-:Y:S02]  /*59c0*/  SHF.L.U32 R104, R62, 0x10, RZ ;  /* 0x000000103e687819 */ /* 0x000fe400000006ff */
[----:B------:R-:W-:-:S05]  /*59d0*/  SHF.L.U32 R105, R54, 0x10, RZ ;  /* 0x0000001036697819 */ /* 0x000fca00000006ff */
[----:B------:R-:W-:Y:S01]  /*59e0*/  FFMA.FTZ R114, R114, R104, R105 ;  /* 0x0000006872727223 */ /* 0x000fe20000010069 */
[----:B------:R-:W-:Y:S02]  /*59f0*/  PRMT R104, R106, 0x7632, R104 ;  /* 0x000076326a687816 */ /* 0x000fe40000000068 */
[----:B------:R-:W-:-:S03]  /*5a00*/  SHF.L.U32 R105, R250, 0x10, RZ ;  /* 0x00000010fa697819 */ /* 0x000fc600000006ff */
[----:B------:R-:W-:-:S04]  /*5a10*/  IMAD.U32 R104, R104, 0x10000, RZ ;  /* 0x0001000068687824 */ /* 0x000fc800078e00ff */
        /* <DEDUP_REMOVED lines=15> */
.L_x_309:
        /* <DEDUP_REMOVED lines=11> */
[----:B------:R-:W-:Y:S01]  /*5bc0*/  PRMT R105, R105, 0x7632, R105 ;  /* 0x0000763269697816 */ /* 0x000fe20000000069 */
[----:B------:R-:W-:Y:S01]  /*5bd0*/  FMUL.FTZ R114, R114, R141 ;  /* 0x0000008d72727220 */ /* 0x000fe20000410000 */
[----:B------:R-:W-:Y:S01]  /*5be0*/  SHF.L.U32 R122, R250, 0x10, RZ ;  /* 0x00000010fa7a7819 */ /* 0x000fe200000006ff */
        /* <DEDUP_REMOVED lines=22> */
[----:B------:R-:W-:Y:S02]  /*5d50*/  FMUL.FTZ R37, R37, R104 ;  /* 0x0000006825257220 */ /* 0x000fe40000410000 */
[----:B------:R-:W-:-:S02]  /*5d60*/  F2FP.BF16.F32.PACK_AB R105, R38, R40 ;  /* 0x000000282669723e */ /* 0x000fc400000010ff */
[----:B------:R-:W-:Y:S02]  /*5d70*/  F2FP.BF16.F32.PACK_AB R107, R139, R115 ;  /* 0x000000738b6b723e */ /* 0x000fe400000010ff */
[----:B------:R-:W-:-:S07]  /*5d80*/  F2FP.BF16.F32.PACK_AB R104, R37, R39 ;  /* 0x000000272568723e */ /* 0x000fce00000010ff */
.L_x_310:
[----:B------:R-:W0:Y:S02]  /*5d90*/  LDC.64 R142, c[0x0][0x3a8] ;  /* 0x0000ea00ff8e7b82 */ /* 0x000e240000000a00 */
[C---:B0-----:R-:W-:Y:S01]  /*5da0*/  IMAD.WIDE.U32 R142, R184.reuse, 0x10, R142 ;  /* 0x00000010b88e7825 */ /* 0x041fe200078e008e */
[----:B------:R-:W-:-:S04]  /*5db0*/  IADD3 R184, PT, PT, R184, 0x20, RZ ;  /* 0x00000020b8b87810 */ /* 0x000fc80007ffe0ff */
[----:B------:R0:W-:Y:S03]  /*5dc0*/  STG.E.128 desc[UR6][R142.64], R104 ;  /* 0x000000688e007986 */ /* 0x0001e6000c101d06 */
.L_x_308:
[----:B------:R-:W-:Y:S05]  /*5dd0*/  BSYNC.RECONVERGENT B0 ;  /* 0x0000000000007941 */ /* 0x000fea0003800200 */
.L_x_307:
        /* <DEDUP_REMOVED lines=10> */
[----:B------:R-:W5:Y:S04]  /*5e80*/  LDL R142, [R1+0x10] ;  /* 0x00001000018e7983 */ /* 0x000f680000100800 */
[----:B------:R-:W0:Y:S02]  /*5e90*/  @P0 LDC.64 R104, c[0x0][0x3a0] ;  /* 0x0000e800ff680b82 */ /* 0x000e240000000a00 */
[----:B0-----:R-:W-:-:S05]  /*5ea0*/  @P0 IMAD.WIDE.U32 R104, R184, 0x10, R104 ;  /* 0x00000010b8680825 */ /* 0x001fca00078e0068 */
[----:B------:R0:W5:Y:S02]  /*5eb0*/  @P0 LDG.E.128 R52, desc[UR6][R104.64] ;  /* 0x0000000668340981 */ /* 0x000164000c1e1d00 */
[----:B0-----:R-:W0:Y:S02]  /*5ec0*/  LDC.64 R104, c[0x0][0x390] ;  /* 0x0000e400ff687b82 */ /* 0x001e240000000a00 */
[----:B0-----:R-:W-:-:S06]  /*5ed0*/  IMAD.WIDE.U32 R104, R184, 0x10, R104 ;  /* 0x00000010b8687825 */ /* 0x001fcc00078e0068 */
[----:B------:R-:W5:Y:S01]  /*5ee0*/  LDG.E.128 R104, desc[UR6][R104.64] ;  /* 0x0000000668687981 */ /* 0x000f62000c1e1d00 */
[----:B------:R-:W-:Y:S05]  /*5ef0*/  @!P0 BRA `(.L_x_313) ;  /* 0x0000000000d48947 */ /* 0x000fea0003800000 */
[----:B-----5:R-:W-:Y:S01]  /*5f00*/  PRMT R116, R104, 0x7632, R116 ;  /* 0x0000763268747816 */ /* 0x020fe20000000074 */
[----:B------:R-:W-:Y:S01]  /*5f10*/  IMAD.U32 R120, R107, 0x10000, RZ ;  /* 0x000100006b787824 */ /* 0x000fe200078e00ff */
[----:B------:R-:W-:Y:S02]  /*5f20*/  PRMT R41, R52, 0x7632, R41 ;  /* 0x0000763234297816 */ /* 0x000fe40000000029 */
[----:B------:R-:W-:Y:S01]  /*5f30*/  SHF.L.U32 R116, R116, 0x10, RZ ;  /* 0x0000001074747819 */ /* 0x000fe200000006ff */
[-C--:B------:R-:W-:Y:S01]  /*5f40*/  FMUL.FTZ R120, R120, R141.reuse ;  /* 0x0000008d78787220 */ /* 0x080fe20000410000 */
[----:B------:R-:W-:Y:S02]  /*5f50*/  SHF.L.U32 R41, R41, 0x10, RZ ;  /* 0x0000001029297819 */ /* 0x000fe400000006ff */
[----:B------:R-:W-:Y:S01]  /*5f60*/  SHF.L.U32 R117, R142, 0x10, RZ ;  /* 0x000000108e757819 */ /* 0x000fe200000006ff */
[----:B------:R-:W-:Y:S01]  /*5f70*/  FMUL.FTZ R116, R116, R141 ;  /* 0x0000008d74747220 */ /* 0x000fe20000410000 */
[----:B------:R-:W-:-:S02]  /*5f80*/  SHF.L.U32 R118, R53, 0x10, RZ ;  /* 0x0000001035767819 */ /* 0x000fc400000006ff */
[----:B------:R-:W-:Y:S01]  /*5f90*/  SHF.L.U32 R119, R106, 0x10, RZ ;  /* 0x000000106a777819 */ /* 0x000fe200000006ff */
[----:B------:R-:W-:Y:S01]  /*5fa0*/  FFMA.FTZ R41, R116, R117, R41 ;  /* 0x0000007574297223 */ /* 0x000fe20000010029 */
[----:B------:R-:W-:Y:S01]  /*5fb0*/  IMAD.U32 R116, R104, 0x10000, RZ ;  /* 0x0001000068747824 */ /* 0x000fe200078e00ff */
[----:B------:R-:W-:Y:S02]  /*5fc0*/  SHF.L.U32 R104, R56, 0x10, RZ ;  /* 0x0000001038687819 */ /* 0x000fe400000006ff */
[----:B------:R-:W-:Y:S01]  /*5fd0*/  SHF.L.U32 R117, R52, 0x10, RZ ;  /* 0x0000001034757819 */ /* 0x000fe200000006ff */
[-C--:B------:R-:W-:Y:S01]  /*5fe0*/  FMUL.FTZ R116, R116, R141.reuse ;  /* 0x0000008d74747220 */ /* 0x080fe20000410000 */
[----:B------:R-:W-:Y:S01]  /*5ff0*/  FMUL.FTZ R119, R119, R141 ;  /* 0x0000008d77777220 */ /* 0x000fe20000410000 */
[----:B------:R-:W-:Y:S02]  /*6000*/  PRMT R121, R54, 0x7632, R121 ;  /* 0x0000763236797816 */ /* 0x000fe40000000079 */
[----:B------:R-:W-:Y:S01]  /*6010*/  FFMA.FTZ R116, R116, R104, R117 ;  /* 0x0000006874747223 */ /* 0x000fe20000010075 */
[----:B------:R-:W-:-:S02]  /*6020*/  SHF.L.U32 R117, R105, 0x10, RZ ;  /* 0x0000001069757819 */ /* 0x000fc400000006ff */
[----:B------:R-:W-:Y:S02]  /*6030*/  SHF.L.U32 R104, R57, 0x10, RZ ;  /* 0x0000001039687819 */ /* 0x000fe400000006ff */
[----:B------:R-:W-:Y:S01]  /*6040*/  SHF.L.U32 R121, R121, 0x10, RZ ;  /* 0x0000001079797819 */ /* 0x000fe200000006ff */
[----:B------:R-:W-:Y:S01]  /*6050*/  FMUL.FTZ R117, R117, R141 ;  /* 0x0000008d75757220 */ /* 0x000fe20000410000 */
[----:B------:R-:W-:-:S03]  /*6060*/  PRMT R107, R107, 0x7632, R107 ;  /* 0x000076326b6b7816 */ /* 0x000fc6000000006b */
[----:B------:R-:W-:Y:S01]  /*6070*/  FFMA.FTZ R117, R117, R104, R118 ;  /* 0x0000006875757223 */ /* 0x000fe20000010076 */
[----:B------:R-:W-:Y:S02]  /*6080*/  PRMT R104, R105, 0x7632, R104 ;  /* 0x0000763269687816 */ /* 0x000fe40000000068 */
[----:B------:R-:W-:Y:S02]  /*6090*/  PRMT R118, R53, 0x7632, R118 ;  /* 0x0000763235767816 */ /* 0x000fe40000000076 */
[----:B------:R-:W-:Y:S02]  /*60a0*/  SHF.L.U32 R104, R104, 0x10, RZ ;  /* 0x0000001068687819 */ /* 0x000fe400000006ff */
[----:B------:R-:W-:Y:S02]  /*60b0*/  SHF.L.U32 R118, R118, 0x10, RZ ;  /* 0x0000001076767819 */ /* 0x000fe400000006ff */
        /* <DEDUP_REMOVED lines=25> */
.L_x_313:
[C---:B-----5:R-:W-:Y:S02]  /*6250*/  SHF.L.U32 R116, R104.reuse, 0x10, RZ ;  /* 0x0000001068747819 */ /* 0x060fe400000006ff */
[----:B------:R-:W-:Y:S02]  /*6260*/  PRMT R41, R104, 0x7632, R41 ;  /* 0x0000763268297816 */ /* 0x000fe40000000029 */
[----:B------:R-:W-:Y:S01]  /*6270*/  SHF.L.U32 R104, R56, 0x10, RZ ;  /* 0x0000001038687819 */ /* 0x000fe200000006ff */
[----:B------:R-:W-:Y:S01]  /*6280*/  FMUL.FTZ R116, R116, R141 ;  /* 0x0000008d74747220 */ /* 0x000fe20000410000 */
[----:B------:R-:W-:Y:S02]  /*6290*/  SHF.L.U32 R117, R105, 0x10, RZ ;  /* 0x0000001069757819 */ /* 0x000fe400000006ff */
[----:B------:R-:W-:Y:S01]  /*62a0*/  SHF.L.U32 R119, R106, 0x10, RZ ;  /* 0x000000106a777819 */ /* 0x000fe200000006ff */
[----:B------:R-:W-:Y:S01]  /*62b0*/  FMUL.FTZ R116, R116, R104 ;  /* 0x0000006874747220 */ /* 0x000fe20000410000 */
[----:B------:R-:W-:-:S02]  /*62c0*/  IMAD.U32 R104, R57, 0x10000, RZ ;  /* 0x0001000039687824 */ /* 0x000fc400078e00ff */
[-C--:B------:R-:W-:Y:S01]  /*62d0*/  FMUL.FTZ R117, R117, R141.reuse ;  /* 0x0000008d75757220 */ /* 0x080fe20000410000 */
[----:B------:R-:W-:Y:S01]  /*62e0*/  PRMT R118, R105, 0x7632, R118 ;  /* 0x0000763269767816 */ /* 0x000fe20000000076 */
[-C--:B------:R-:W-:Y:S01]  /*62f0*/  FMUL.FTZ R119, R119, R141.reuse ;  /* 0x0000008d77777220 */ /* 0x080fe20000410000 */
[----:B------:R-:W-:Y:S01]  /*6300*/  PRMT R140, R107, 0x7632, R140 ;  /* 0x000076326b8c7816 */ /* 0x000fe2000000008c */
[----:B------:R-:W-:Y:S01]  /*6310*/  FMUL.FTZ R117, R117, R104 ;  /* 0x0000006875757220 */ /* 0x000fe20000410000 */
[----:B------:R-:W-:Y:S02]  /*6320*/  SHF.L.U32 R104, R58, 0x10, RZ ;  /* 0x000000103a687819 */ /* 0x000fe400000006ff */
[----:B------:R-:W-:Y:S02]  /*6330*/  SHF.L.U32 R118, R118, 0x10, RZ ;  /* 0x0000001076767819 */ /* 0x000fe400000006ff */
[----:B------:R-:W-:Y:S01]  /*6340*/  SHF.L.U32 R120, R107, 0x10, RZ ;  /* 0x000000106b787819 */ /* 0x000fe200000006ff */
[----:B------:R-:W-:Y:S01]  /*6350*/  FMUL.FTZ R119, R119, R104 ;  /* 0x0000006877777220 */ /* 0x000fe20000410000 */
[----:B------:R-:W-:Y:S01]  /*6360*/  SHF.L.U32 R104, R251, 0x10, RZ ;  /* 0x00000010fb687819 */ /* 0x000fe200000006ff */
[-C--:B------:R-:W-:Y:S01]  /*6370*/  FMUL.FTZ R118, R118, R141.reuse ;  /* 0x0000008d76767220 */ /* 0x080fe20000410000 */
[----:B------:R-:W-:Y:S01]  /*6380*/  SHF.L.U32 R140, R140, 0x10, RZ ;  /* 0x000000108c8c7819 */ /* 0x000fe200000006ff */
[-C--:B------:R-:W-:Y:S01]  /*6390*/  FMUL.FTZ R120, R120, R141.reuse ;  /* 0x0000008d78787220 */ /* 0x080fe20000410000 */
[----:B------:R-:W-:Y:S01]  /*63a0*/  PRMT R121, R106, 0x7632, R121 ;  /* 0x000076326a797816 */ /* 0x000fe20000000079 */
[----:B------:R-:W-:Y:S01]  /*63b0*/  FMUL.FTZ R118, R118, R104 ;  /* 0x0000006876767220 */ /* 0x000fe20000410000 */
[----:B------:R-:W-:Y:S01]  /*63c0*/  SHF.L.U32 R105, R59, 0x10, RZ ;  /* 0x000000103b697819 */ /* 0x000fe200000006ff */
[----:B------:R-:W-:Y:S01]  /*63d0*/  FMUL.FTZ R140, R140, R141 ;  /* 0x0000008d8c8c7220 */ /* 0x000fe20000410000 */
[----:B------:R-:W-:-:S02]  /*63e0*/  SHF.L.U32 R104, R143, 0x10, RZ ;  /* 0x000000108f687819 */ /* 0x000fc400000006ff */
[----:B------:R-:W-:Y:S01]  /*63f0*/  SHF.L.U32 R41, R41, 0x10, RZ ;  /* 0x0000001029297819 */ /* 0x000fe200000006ff */
[----:B------:R-:W-:Y:S01]  /*6400*/  FMUL.FTZ R120, R120, R105 ;  /* 0x0000006978787220 */ /* 0x000fe20000410000 */
[----:B------:R-:W-:Y:S01]  /*6410*/  SHF.L.U32 R121, R121, 0x10, RZ ;  /* 0x0000001079797819 */ /* 0x000fe200000006ff */
[----:B------:R-:W-:Y:S01]  /*6420*/  FMUL.FTZ R140, R140, R104 ;  /* 0x000000688c8c7220 */ /* 0x000fe20000410000 */
[----:B------:R-:W-:Y:S01]  /*6430*/  SHF.L.U32 R105, R250, 0x10, RZ ;  /* 0x00000010fa697819 */ /* 0x000fe200000006ff */
[-C--:B------:R-:W-:Y:S01]  /*6440*/  FMUL.FTZ R41, R41, R141.reuse ;  /* 0x0000008d29297220 */ /* 0x080fe20000410000 */
[----:B------:R-:W-:Y:S01]  /*6450*/  SHF.L.U32 R104, R142, 0x10, RZ ;  /* 0x000000108e687819 */ /* 0x000fe200000006ff */
[----:B------:R-:W-:Y:S01]  /*6460*/  FMUL.FTZ R121, R121, R141 ;  /* 0x0000008d79797220 */ /* 0x000fe20000410000 */
[----:B------:R-:W-:-:S03]  /*6470*/  F2FP.BF16.F32.PACK_AB R107, R140, R120 ;  /* 0x000000788c6b723e */ /* 0x000fc600000010ff */
[----:B------:R-:W-:Y:S01]  /*6480*/  FMUL.FTZ R121, R121, R105 ;  /* 0x0000006979797220 */ /* 0x000fe20000410000 */
[----:B------:R-:W-:Y:S01]  /*6490*/  FMUL.FTZ R41, R41, R104 ;  /* 0x0000006829297220 */ /* 0x000fe20000410000 */
[----:B------:R-:W-:-:S03]  /*64a0*/  F2FP.BF16.F32.PACK_AB R105, R118, R117 ;  /* 0x000000757669723e */ /* 0x000fc600000010ff */
[----:B------:R-:W-:Y:S02]  /*64b0*/  F2FP.BF16.F32.PACK_AB R106, R121, R119 ;  /* 0x00000077796a723e */ /* 0x000fe400000010ff */
[----:B------:R-:W-:-:S07]  /*64c0*/  F2FP.BF16.F32.PACK_AB R104, R41, R116 ;  /* 0x000000742968723e */ /* 0x000fce00000010ff */
.L_x_314:
[----:B------:R-:W0:Y:S02]  /*64d0*/  LDC.64 R142, c[0x0][0x3a8] ;  /* 0x0000ea00ff8e7b82 */ /* 0x000e240000000a00 */
[----:B0-----:R-:W-:-:S05]  /*64e0*/  IMAD.WIDE.U32 R142, R184, 0x10, R142 ;  /* 0x00000010b88e7825 */ /* 0x001fca00078e008e */
[----:B------:R0:W-:Y:S02]  /*64f0*/  STG.E.128 desc[UR6][R142.64], R104 ;  /* 0x000000688e007986 */ /* 0x0001e4000c101d06 */
.L_x_312:
[----:B------:R-:W-:Y:S05]  /*6500*/  BSYNC.RECONVERGENT B0 ;  /* 0x0000000000007941 */ /* 0x000fea0003800200 */
.L_x_311:
[----:B01234-:R-:W-:Y:S01]  /*6510*/  FADD.FTZ R104, RZ, R27 ;  /* 0x0000001bff687221 */ /* 0x01ffe20000010000 */
[C---:B------:R-:W-:Y:S01]  /*6520*/  ISETP.GT.U32.AND P4, PT, R32.reuse, 0x3f, PT ;  /* 0x0000003f2000780c */ /* 0x040fe20003f84070 */
[----:B------:R-:W-:Y:S01]  /*6530*/  UMOV UR4, 0xffffffff ;  /* 0xffffffff00047882 */ /* 0x000fe20000000000 */
[C---:B------:R-:W-:Y:S01]  /*6540*/  ISETP.GT.U32.AND P3, PT, R32.reuse, 0x5f, PT ;  /* 0x0000005f2000780c */ /* 0x040fe20003f64070 */
[----:B------:R-:W-:Y:S01]  /*6550*/  FADD.FTZ R104, R29, R104 ;  /* 0x000000681d687221 */ /* 0x000fe20000010000 */
[C---:B------:R-:W-:Y:S02]  /*6560*/  ISETP.GT.U32.AND P2, PT, R32.reuse, 0x7f, PT ;  /* 0x0000007f2000780c */ /* 0x040fe40003f44070 */
[----:B------:R-:W-:Y:S01]  /*6570*/  ISETP.GT.U32.AND P1, PT, R32, 0x9f, PT ;  /* 0x0000009f2000780c */ /* 0x000fe20003f24070 */
[----:B------:R-:W-:Y:S01]  /*6580*/  FADD.FTZ R104, R26, R104 ;  /* 0x000000681a687221 */ /* 0x000fe20000010000 */
[----:B------:R-:W-:Y:S02]  /*6590*/  LOP3.LUT P0, RZ, R249, 0x1f, RZ, 0xc0, !PT ;  /* 0x0000001ff9ff7812 */ /* 0x000fe4000780c0ff */
[----:B------:R-:W-:Y:S01]  /*65a0*/  LOP3.LUT R21, R21, 0xfffffdff, RZ, 0xc0, !PT ;  /* 0xfffffdff15157812 */ /* 0x000fe200078ec0ff */
[----:B------:R-:W-:Y:S01]  /*65b0*/  FADD.FTZ R104, R28, R104 ;  /* 0x000000681c687221 */ /* 0x000fe20000010000 */
[----:B------:R-:W-:-:S03]  /*65c0*/  ISETP.GT.U32.AND P6, PT, R32, 0xdf, PT ;  /* 0x000000df2000780c */ /* 0x000fc60003fc4070 */
[----:B------:R-:W-:-:S04]  /*65d0*/  FADD.FTZ R104, R113, R104 ;  /* 0x0000006871687221 */ /* 0x000fc80000010000 */
[----:B------:R-:W-:Y:S02]  /*65e0*/  FADD.FTZ R104, R130, R104 ;  /* 0x0000006882687221 */ /* 0x000fe40000010000 */
[----:B------:R-:W-:Y:S02]  /*65f0*/  @P0 LOP3.LUT R21, R21, 0x200, RZ, 0xfc, !PT ;  /* 0x0000020015150812 */ /* 0x000fe400078efcff */
[----:B------:R-:W-:Y:S01]  /*6600*/  FADD.FTZ R104, R112, R104 ;  /* 0x0000006870687221 */ /* 0x000fe20000010000 */
[----:B------:R-:W-:Y:S02]  /*6610*/  ISETP.GT.U32.AND P0, PT, R32, 0xbf, PT ;  /* 0x000000bf2000780c */ /* 0x000fe40003f04070 */
[----:B------:R-:W-:Y:S01]  /*6620*/  LOP3.LUT R21, R21, 0xfffffffe, RZ, 0xc0, !PT ;  /* 0xfffffffe15157812 */ /* 0x000fe200078ec0ff */
[----:B------:R-:W-:-:S03]  /*6630*/  FADD.FTZ R104, R131, R104 ;  /* 0x0000006883687221 */ /* 0x000fc60000010000 */
[----:B------:R-:W-:Y:S02]  /*6640*/  @P6 LOP3.LUT R21, R21, 0x1, RZ, 0xfc, !PT ;  /* 0x0000000115156812 */ /* 0x000fe400078efcff */
[----:B------:R-:W-:Y:S02]  /*6650*/  FSEL R107, R104, RZ, P5 ;  /* 0x000000ff686b7208 */ /* 0x000fe40002800000 */
[----:B------:R-:W-:-:S03]  /*6660*/  LOP3.LUT R21, R21, 0xfffffffd, RZ, 0xc0, !PT ;  /* 0xfffffffd15157812 */ /* 0x000fc600078ec0ff */
        /* <DEDUP_REMOVED lines=75> */
[----:B------:R-:W-:-:S04]  /*6b20*/  FADD.FTZ R104, R118, R104 ;  /* 0x0000006876687221 */ /* 0x000fc80000010000 */
[----:B------:R-:W-:-:S04]  /*6b30*/  FADD.FTZ R104, R119, R104 ;  /* 0x0000006877687221 */ /* 0x000fc80000010000 */
[----:B------:R-:W-:-:S04]  /*6b40*/  FADD.FTZ R104, R121, R104 ;  /* 0x0000006879687221 */ /* 0x000fc80000010000 */
[----:B------:R-:W-:-:S04]  /*6b50*/  FADD.FTZ R104, R120, R104 ;  /* 0x0000006878687221 */ /* 0x000fc80000010000 */
[----:B------:R-:W-:Y:S01]  /*6b60*/  @P6 FADD.FTZ R107, R140, R104 ;  /* 0x000000688c6b6221 */ /* 0x000fe20000010000 */
[----:B------:R-:W-:Y:S06]  /*6b70*/  BRA.DIV UR4, `(.L_x_315) ;  /* 0x0000003204907947 */ /* 0x000fec000b800000 */
[----:B------:R-:W0:Y:S01]  /*6b80*/  SHFL.BFLY PT, R104, R107, 0x1, 0x1f ;  /* 0x0c201f006b687f89 */ /* 0x000e2200000e0000 */
[----:B------:R-:W1:Y:S01]  /*6b90*/  LDC R142, c[0x0][0x400] ;  /* 0x00010000ff8e7b82 */ /* 0x000e620000000800 */
[----:B------:R-:W-:Y:S01]  /*6ba0*/  ISETP.GT.U32.AND P6, PT, R32, 0xdf, PT ;  /* 0x000000df2000780c */ /* 0x000fe20003fc4070 */
        /* <DEDUP_REMOVED lines=11> */
[----:B------:R-:W-:-:S03]  /*6c60*/  FADD.FTZ R105, R29, -R107 ;  /* 0x8000006b1d697221 */ /* 0x000fc60000010000 */
        /* <DEDUP_REMOVED lines=15> */
[----:B------:R-:W-:Y:S01]  /*6d60*/  FSEL R141, R104, RZ, P5 ;  /* 0x000000ff688d7208 */ /* 0x000fe20002800000 */
        /* <DEDUP_REMOVED lines=155> */
.L_x_348:
[----:B------:R-:W-:Y:S01]  /*7720*/  LOP3.LUT P1, RZ, R249, 0x1f, RZ, 0xc0, !PT ;  /* 0x0000001ff9ff7812 */ /* 0x000fe2000782c0ff */
[----:B-1----:R-:W-:Y:S01]  /*7730*/  FADD.FTZ R104, R141, R104 ;  /* 0x000000688d687221 */ /* 0x002fe20000010000 */
[----:B------:R-:W-:Y:S01]  /*7740*/  ISETP.NE.AND P0, PT, RZ, UR10, PT ;  /* 0x0000000aff007c0c */ /* 0x000fe2000bf05270 */
[----:B------:R-:W-:Y:S02]  /*7750*/  BSSY.RECONVERGENT B0, `(.L_x_316) ;  /* 0x0000046000007945 */ /* 0x000fe40003800200 */
[----:B------:R-:W-:Y:S01]  /*7760*/  FFMA.FTZ R106, R104, R142, UR11 ;  /* 0x0000000b686a7e23 */ /* 0x000fe2000801008e */
[----:B------:R-:W-:-:S07]  /*7770*/  FSEL R184, R107, RZ, !P0 ;  /* 0x000000ff6bb87208 */ /* 0x000fce0004000000 */
[----:B------:R-:W1:Y:S02]  /*7780*/  @!P1 LDC.64 R104, c[0x0][0x3c0] ;  /* 0x0000f000ff689b82 */ /* 0x000e640000000a00 */
[----:B-1----:R-:W-:-:S05]  /*7790*/  @!P1 IMAD.WIDE R104, R31, 0x4, R104 ;  /* 0x000000041f689825 */ /* 0x002fca00078e0268 */
[----:B------:R1:W-:Y:S02]  /*77a0*/  @!P1 STG.E desc[UR6][R104.64], R107 ;  /* 0x0000006b68009986 */ /* 0x0003e4000c101906 */
[----:B-1----:R-:W-:-:S05]  /*77b0*/  FMUL.FTZ R104, R107, R107 ;  /* 0x0000006b6b687220 */ /* 0x002fca0000410000 */
[----:B------:R-:W-:-:S05]  /*77c0*/  FSEL R104, R104, RZ, P0 ;  /* 0x000000ff68687208 */ /* 0x000fca0000000000 */
[----:B------:R-:W-:Y:S02]  /*77d0*/  FADD.FTZ R106, R106, R104 ;  /* 0x000000686a6a7221 */ /* 0x000fe40000010000 */
[----:B------:R-:W1:Y:S02]  /*77e0*/  @!P1 LDC.64 R104, c[0x0][0x3c8] ;  /* 0x0000f200ff689b82 */ /* 0x000e640000000a00 */
[----:B0-----:R-:W0:Y:S01]  /*77f0*/  MUFU.RSQ R141, R106 ;  /* 0x0000006a008d7308 */ /* 0x001e220000001400 */
[----:B-1----:R-:W-:-:S05]  /*7800*/  @!P1 IMAD.WIDE R104, R31, 0x4, R104 ;  /* 0x000000041f689825 */ /* 0x002fca00078e0268 */
[----:B0-----:R0:W-:Y:S01]  /*7810*/  @!P1 STG.E desc[UR6][R104.64], R141 ;  /* 0x0000008d68009986 */ /* 0x0011e2000c101906 */
[----:B------:R-:W-:Y:S05]  /*7820*/  @!P5 BRA `(.L_x_317) ;  /* 0x0000000000e0d947 */ /* 0x000fea0003800000 */
[----:B------:R-:W2:Y:S04]  /*7830*/  LDL R250, [R1+0x20] ;  /* 0x0000200001fa7983 */ /* 0x000ea80000100800 */
[----:B------:R-:W3:Y:S04]  /*7840*/  LDL R143, [R1+0x24] ;  /* 0x00002400018f7983 */ /* 0x000ee80000100800 */
[----:B------:R-:W4:Y:S04]  /*7850*/  LDL R249, [R1+0x28] ;  /* 0x0000280001f97983 */ /* 0x000f280000100800 */
[----:B------:R-:W5:Y:S01]  /*7860*/  LDL R252, [R1+0x2c] ;  /* 0x00002c0001fc7983 */ /* 0x000f620000100800 */
[----:B------:R-:W-:Y:S01]  /*7870*/  FADD.FTZ R142, R27, -R184 ;  /* 0x800000b81b8e7221 */ /* 0x000fe20000010000 */
[----:B0-----:R-:W-:-:S02]  /*7880*/  SHF.L.U32 R104, R216, 0x10, RZ ;  /* 0x00000010d8687819 */ /* 0x001fc400000006ff */
[----:B------:R-:W-:Y:S01]  /*7890*/  SHF.L.U32 R105, R100, 0x10, RZ ;  /* 0x0000001064697819 */ /* 0x000fe200000006ff */
[----:B------:R-:W-:Y:S01]  /*78a0*/  FMUL.FTZ R142, R141, R142 ;  /* 0x0000008e8d8e7220 */ /* 0x000fe20000410000 */
[----:B------:R-:W5:Y:S03]  /*78b0*/  LDL R251, [R1+0x30] ;  /* 0x0000300001fb7983 */ /* 0x000f660000100800 */
[----:B------:R-:W-:Y:S01]  /*78c0*/  FFMA.FTZ R142, R142, R104, R105 ;  /* 0x000000688e8e7223 */ /* 0x000fe20000010069 */
[----:B------:R-:W-:-:S04]  /*78d0*/  FADD.FTZ R104, R29, -R184 ;  /* 0x800000b81d687221 */ /* 0x000fc80000010000 */
[----:B------:R-:W-:Y:S01]  /*78e0*/  FMUL.FTZ R104, R141, R104 ;  /* 0x000000688d687220 */ /* 0x000fe20000410000 */
[----:B--2---:R-:W-:Y:S02]  /*78f0*/  SHF.L.U32 R105, R250, 0x10, RZ ;  /* 0x00000010fa697819 */ /* 0x004fe400000006ff */
[----:B------:R-:W2:Y:S01]  /*7900*/  LDL R250, [R1+0x34] ;  /* 0x0000340001fa7983 */ /* 0x000ea20000100800 */
[----:B---3--:R-:W-:Y:S01]  /*7910*/  SHF.L.U32 R106, R143, 0x10, RZ ;  /* 0x000000108f6a7819 */ /* 0x008fe200000006ff */
[----:B------:R-:W-:-:S04]  /*7920*/  FADD.FTZ R143, R26, -R184 ;  /* 0x800000b81a8f7221 */ /* 0x000fc80000010000 */
[----:B------:R-:W-:Y:S01]  /*7930*/  FFMA.FTZ R104, R104, R105, R106 ;  /* 0x0000006968687223 */ /* 0x000fe2000001006a */
[----:B------:R-:W-:Y:S01]  /*7940*/  SHF.L.U32 R105, R217, 0x10, RZ ;  /* 0x00000010d9697819 */ /* 0x000fe200000006ff */
[----:B------:R-:W-:Y:S01]  /*7950*/  FMUL.FTZ R143, R141, R143 ;  /* 0x0000008f8d8f7220 */ /* 0x000fe20000410000 */
[----:B------:R-:W-:-:S05]  /*7960*/  SHF.L.U32 R106, R101, 0x10, RZ ;  /* 0x00000010656a7819 */ /* 0x000fca00000006ff */
[----:B------:R-:W-:Y:S01]  /*7970*/  FFMA.FTZ R143, R143, R105, R106 ;  /* 0x000000698f8f7223 */ /* 0x000fe2000001006a */
[--C-:B------:R-:W-:Y:S01]  /*7980*/  FADD.FTZ R105, R28, -R184.reuse ;  /* 0x800000b81c697221 */ /* 0x100fe20000010000 */
[----:B----4-:R-:W-:Y:S02]  /*7990*/  SHF.L.U32 R106, R249, 0x10, RZ ;  /* 0x00000010f96a7819 */ /* 0x010fe400000006ff */
[----:B-----5:R-:W-:Y:S01]  /*79a0*/  SHF.L.U32 R107, R252, 0x10, RZ ;  /* 0x00000010fc6b7819 */ /* 0x020fe200000006ff */
[----:B------:R-:W-:Y:S01]  /*79b0*/  FMUL.FTZ R105, R141, R105 ;  /* 0x000000698d697220 */ /* 0x000fe20000410000 */
[----:B------:R-:W-:Y:S01]  /*79c0*/  FADD.FTZ R249, R113, -R184 ;  /* 0x800000b871f97221 */ /* 0x000fe20000010000 */
[----:B------:R-:W3:Y:S02]  /*79d0*/  LDL R252, [R1+0x3c] ;  /* 0x00003c0001fc7983 */ /* 0x000ee40000100800 */
[----:B------:R-:W-:Y:S01]  /*79e0*/  FFMA.FTZ R105, R105, R106, R107 ;  /* 0x0000006a69697223 */ /* 0x000fe2000001006b */
[----:B------:R-:W-:Y:S01]  /*79f0*/  SHF.L.U32 R107, R102, 0x10, RZ ;  /* 0x00000010666b7819 */ /* 0x000fe200000006ff */
[----:B------:R-:W-:Y:S01]  /*7a00*/  FMUL.FTZ R249, R141, R249 ;  /* 0x000000f98df97220 */ /* 0x000fe20000410000 */
[----:B------:R-:W-:-:S04]  /*7a10*/  IMAD.U32 R106, R218, 0x10000, RZ ;  /* 0x00010000da6a7824 */ /* 0x000fc800078e00ff */
[----:B------:R-:W-:Y:S01]  /*7a20*/  FFMA.FTZ R249, R249, R106, R107 ;  /* 0x0000006af9f97223 */ /* 0x000fe2000001006b */
[----:B------:R-:W-:Y:S01]  /*7a30*/  FADD.FTZ R106, R130, -R184 ;  /* 0x800000b8826a7221 */ /* 0x000fe20000010000 */
[----:B------:R-:W-:-:S03]  /*7a40*/  SHF.L.U32 R107, R251, 0x10, RZ ;  /* 0x00000010fb6b7819 */ /* 0x000fc600000006ff */
[----:B------:R-:W-:Y:S01]  /*7a50*/  FMUL.FTZ R106, R141, R106 ;  /* 0x0000006a8d6a7220 */ /* 0x000fe20000410000 */
[----:B------:R-:W-:Y:S02]  /*7a60*/  SHF.L.U32 R251, R103, 0x10, RZ ;  /* 0x0000001067fb7819 */ /* 0x000fe400000006ff */
[----:B--2---:R-:W-:-:S05]  /*7a70*/  SHF.L.U32 R250, R250, 0x10, RZ ;  /* 0x00000010fafa7819 */ /* 0x004fca00000006ff */
[----:B------:R-:W-:Y:S01]  /*7a80*/  FFMA.FTZ R106, R106, R107, R250 ;  /* 0x0000006b6a6a7223 */ /* 0x000fe200000100fa */
[----:B------:R-:W-:Y:S01]  /*7a90*/  FADD.FTZ R107, R112, -R184 ;  /* 0x800000b8706b7221 */ /* 0x000fe20000010000 */
[----:B------:R-:W-:-:S03]  /*7aa0*/  SHF.L.U32 R250, R219, 0x10, RZ ;  /* 0x00000010dbfa7819 */ /* 0x000fc600000006ff */
[----:B------:R-:W-:-:S04]  /*7ab0*/  FMUL.FTZ R107, R141, R107 ;  /* 0x0000006b8d6b7220 */ /* 0x000fc80000410000 */
[----:B------:R-:W-:Y:S02]  /*7ac0*/  FFMA.FTZ R107, R107, R250, R251 ;  /* 0x000000fa6b6b7223 */ /* 0x000fe400000100fb */
[----:B------:R-:W2:Y:S01]  /*7ad0*/  LDL R251, [R1+0x38] ;  /* 0x0000380001fb7983 */ /* 0x000ea20000100800 */
[----:B------:R-:W-:-:S04]  /*7ae0*/  FADD.FTZ R250, R131, -R184 ;  /* 0x800000b883fa7221 */ /* 0x000fc80000010000 */
[----:B------:R-:W-:Y:S01]  /*7af0*/  FMUL.FTZ R250, R141, R250 ;  /* 0x000000fa8dfa7220 */ /* 0x000fe20000410000 */
[----:B---3--:R-:W-:Y:S02]  /*7b00*/  SHF.L.U32 R252, R252, 0x10, RZ ;  /* 0x00000010fcfc7819 */ /* 0x008fe400000006ff */
[----:B------:R-:W-:Y:S02]  /*7b10*/  F2FP.BF16.F32.PACK_AB R105, R105, R143 ;  /* 0x0000008f6969723e */ /* 0x000fe400000010ff */
[----:B------:R-:W-:Y:S02]  /*7b20*/  F2FP.BF16.F32.PACK_AB R104, R104, R142 ;  /* 0x0000008e6868723e */ /* 0x000fe400000010ff */
[----:B------:R-:W-:Y:S02]  /*7b30*/  F2FP.BF16.F32.PACK_AB R106, R106, R249 ;  /* 0x000000f96a6a723e */ /* 0x000fe400000010ff */
[----:B--2---:R-:W-:-:S05]  /*7b40*/  SHF.L.U32 R251, R251, 0x10, RZ ;  /* 0x00000010fbfb7819 */ /* 0x004fca00000006ff */
[----:B------:R-:W-:-:S05]  /*7b50*/  FFMA.FTZ R250, R250, R251, R252 ;  /* 0x000000fbfafa7223 */ /* 0x000fca00000100fc */
[----:B------:R-:W-:Y:S02]  /*7b60*/  F2FP.BF16.F32.PACK_AB R107, R250, R107 ;  /* 0x0000006bfa6b723e */ /* 0x000fe400000010ff */
[----:B------:R-:W0:Y:S02]  /*7b70*/  LDC.64 R250, c[0x0][0x428] ;  /* 0x00010a00fffa7b82 */ /* 0x000e240000000a00 */
[----:B0-----:R-:W-:-:S05]  /*7b80*/  IMAD.WIDE.U32 R142, R30, 0x10, R250 ;  /* 0x000000101e8e7825 */ /* 0x001fca00078e00fa */
[----:B------:R1:W-:Y:S01]  /*7b90*/  STG.E.128 desc[UR6][R142.64], R104 ;  /* 0x000000688e007986 */ /* 0x0003e2000c101d06 */
[----:B------:R-:W-:-:S07]  /*7ba0*/  IADD3 R30, PT, PT, R30, 0x20, RZ ;  /* 0x000000201e1e7810 */ /* 0x000fce0007ffe0ff */
.L_x_317:
[----:B------:R-:W-:Y:S05]  /*7bb0*/  BSYNC.RECONVERGENT B0 ;  /* 0x0000000000007941 */ /* 0x000fea0003800200 */
.L_x_316:
[----:B------:R-:W-:Y:S01]  /*7bc0*/  ISETP.GE.U32.AND P0, PT, R32, 0x40, PT ;  /* 0x000000402000780c */ /* 0x000fe20003f06070 */
[----:B------:R-:W-:-:S12]  /*7bd0*/  BSSY.RECONVERGENT B0, `(.L_x_318) ;  /* 0x000003a000007945 */ /* 0x000fd80003800200 */
[----:B------:R-:W-:Y:S05]  /*7be0*/  @!P0 BRA `(.L_x_319) ;  /* 0x0000000000e08947 */ /* 0x000fea0003800000 */
[----:B-1----:R-:W2:Y:S04]  /*7bf0*/  LDL R143, [R1+0x40] ;  /* 0x00004000018f7983 */ /* 0x002ea80000100800 */
[----:B------:R-:W3:Y:S04]  /*7c00*/  LDL R106, [R1+0x44] ;  /* 0x00004400016a7983 */ /* 0x000ee80000100800 */
[----:B------:R-:W4:Y:S04]  /*7c10*/  LDL R107, [R1+0x4c] ;  /* 0x00004c00016b7983 */ /* 0x000f280000100800 */
[----:B------:R-:W5:Y:S04]  /*7c20*/  LDL R249, [R1+0x48] ;  /* 0x0000480001f97983 */ /* 0x000f680000100800 */
[----:B------:R-:W5:Y:S04]  /*7c30*/  LDL R251, [R1+0x50] ;  /* 0x0000500001fb7983 */ /* 0x000f680000100800 */
        /* <DEDUP_REMOVED lines=9> */
[----:B--2---:R-:W-:Y:S01]  /*7cd0*/  SHF.L.U32 R105, R143, 0x10, RZ ;  /* 0x000000108f697819 */ /* 0x004fe200000006ff */
[----:B------:R-:W-:Y:S01]  /*7ce0*/  FADD.FTZ R143, R22, -R184 ;  /* 0x800000b8168f7221 */ /* 0x000fe20000010000 */
[----:B---3--:R-:W-:-:S03]  /*7cf0*/  SHF.L.U32 R106, R106, 0x10, RZ ;  /* 0x000000106a6a7819 */ /* 0x008fc600000006ff */
[----:B------:R-:W-:Y:S02]  /*7d00*/  FMUL.FTZ R143, R141, R143 ;  /* 0x0000008f8d8f7220 */ /* 0x000fe40000410000 */
[----:B------:R-:W-:Y:S01]  /*7d10*/  FFMA.FTZ R104, R104, R105, R106 ;  /* 0x0000006968687223 */ /* 0x000fe2000001006a */
[----:B------:R-:W-:Y:S02]  /*7d20*/  SHF.L.U32 R105, R213, 0x10, RZ ;  /* 0x00000010d5697819 */ /* 0x000fe400000006ff */
[----:B------:R-:W-:-:S05]  /*7d30*/  SHF.L.U32 R106, R93, 0x10, RZ ;  /* 0x000000105d6a7819 */ /* 0x000fca00000006ff */
[----:B------:R-:W-:Y:S01]  /*7d40*/  FFMA.FTZ R143, R143, R105, R106 ;  /* 0x000000698f8f7223 */ /* 0x000fe2000001006a */
[--C-:B------:R-:W-:Y:S01]  /*7d50*/  FADD.FTZ R105, R24, -R184.reuse ;  /* 0x800000b818697221 */ /* 0x100fe20000010000 */
[----:B----4-:R-:W-:Y:S01]  /*7d60*/  SHF.L.U32 R107, R107, 0x10, RZ ;  /* 0x000000106b6b7819 */ /* 0x010fe200000006ff */
[----:B-----5:R-:W-:Y:S02]  /*7d70*/  IMAD.U32 R106, R249, 0x10000, RZ ;  /* 0x00010000f96a7824 */ /* 0x020fe400078e00ff */
[----:B------:R-:W-:Y:S01]  /*7d80*/  FMUL.FTZ R105, R141, R105 ;  /* 0x000000698d697220 */ /* 0x000fe20000410000 */
[----:B------:R-:W-:-:S03]  /*7d90*/  FADD.FTZ R249, R111, -R184 ;  /* 0x800000b86ff97221 */ /* 0x000fc60000010000 */
[----:B------:R-:W-:Y:S01]  /*7da0*/  FFMA.FTZ R105, R105, R106, R107 ;  /* 0x0000006a69697223 */ /* 0x000fe2000001006b */
[----:B------:R-:W-:Y:S01]  /*7db0*/  SHF.L.U32 R106, R214, 0x10, RZ ;  /* 0x00000010d66a7819 */ /* 0x000fe200000006ff */
[----:B------:R-:W-:Y:S01]  /*7dc0*/  FMUL.FTZ R249, R141, R249 ;  /* 0x000000f98df97220 */ /* 0x000fe20000410000 */
[----:B------:R-:W-:-:S05]  /*7dd0*/  SHF.L.U32 R107, R94, 0x10, RZ ;  /* 0x000000105e6b7819 */ /* 0x000fca00000006ff */
[----:B------:R-:W-:Y:S01]  /*7de0*/  FFMA.FTZ R249, R249, R106, R107 ;  /* 0x0000006af9f97223 */ /* 0x000fe2000001006b */
[----:B------:R-:W-:Y:S01]  /*7df0*/  FADD.FTZ R106, R129, -R184 ;  /* 0x800000b8816a7221 */ /* 0x000fe20000010000 */
[----:B------:R-:W-:Y:S02]  /*7e00*/  SHF.L.U32 R107, R251, 0x10, RZ ;  /* 0x00000010fb6b7819 */ /* 0x000fe400000006ff */
[----:B------:R-:W-:Y:S01]  /*7e10*/  SHF.L.U32 R250, R250, 0x10, RZ ;  /* 0x00000010fafa7819 */ /* 0x000fe200000006ff */
[----:B------:R-:W-:-:S04]  /*7e20*/  FMUL.FTZ R106, R141, R106 ;  /* 0x0000006a8d6a7220 */ /* 0x000fc80000410000 */
[----:B------:R-:W-:Y:S01]  /*7e30*/  FFMA.FTZ R106, R106, R107, R250 ;  /* 0x0000006b6a6a7223 */ /* 0x000fe200000100fa */
[----:B------:R-:W-:Y:S01]  /*7e40*/  FADD.FTZ R107, R110, -R184 ;  /* 0x800000b86e6b7221 */ /* 0x000fe20000010000 */
[----:B------:R-:W-:Y:S02]  /*7e50*/  SHF.L.U32 R250, R215, 0x10, RZ ;  /* 0x00000010d7fa7819 */ /* 0x000fe400000006ff */
[----:B------:R-:W-:Y:S01]  /*7e60*/  SHF.L.U32 R251, R95, 0x10, RZ ;  /* 0x000000105ffb7819 */ /* 0x000fe200000006ff */
[----:B------:R-:W-:-:S04]  /*7e70*/  FMUL.FTZ R107, R141, R107 ;  /* 0x0000006b8d6b7220 */ /* 0x000fc80000410000 */
[----:B------:R-:W-:Y:S02]  /*7e80*/  FFMA.FTZ R107, R107, R250, R251 ;  /* 0x000000fa6b6b7223 */ /* 0x000fe400000100fb */
[----:B------:R-:W2:Y:S01]  /*7e90*/  LDL R251, [R1+0x58] ;  /* 0x0000580001fb7983 */ /* 0x000ea20000100800 */
[----:B------:R-:W-:Y:S01]  /*7ea0*/  FADD.FTZ R250, R132, -R184 ;  /* 0x800000b884fa7221 */ /* 0x000fe20000010000 */
[----:B------:R-:W-:-:S03]  /*7eb0*/  SHF.L.U32 R252, R252, 0x10, RZ ;  /* 0x00000010fcfc7819 */ /* 0x000fc600000006ff */
[----:B------:R-:W-:Y:S01]  /*7ec0*/  FMUL.FTZ R250, R141, R250 ;  /* 0x000000fa8dfa7220 */ /* 0x000fe20000410000 */
        /* <DEDUP_REMOVED lines=10> */
.L_x_319:
[----:B------:R-:W-:Y:S05]  /*7f70*/  BSYNC.RECONVERGENT B0 ;  /* 0x0000000000007941 */ /* 0x000fea0003800200 */
.L_x_318:
[----:B------:R-:W-:Y:S01]  /*7f80*/  ISETP.GE.U32.AND P0, PT, R32, 0x60, PT ;  /* 0x000000602000780c */ /* 0x000fe20003f06070 */
[----:B------:R-:W-:-:S12]  /*7f90*/  BSSY.RECONVERGENT B0, `(.L_x_320) ;  /* 0x000003a000007945 */ /* 0x000fd80003800200 */
[----:B------:R-:W-:Y:S05]  /*7fa0*/  @!P0 BRA `(.L_x_321) ;  /* 0x0000000000e08947 */ /* 0x000fea0003800000 */
[----:B-12---:R-:W2:Y:S04]  /*7fb0*/  LDL R143, [R1+0x60] ;  /* 0x00006000018f7983 */ /* 0x006ea80000100800 */
[----:B------:R-:W3:Y:S04]  /*7fc0*/  LDL R106, [R1+0x64] ;  /* 0x00006400016a7983 */ /* 0x000ee80000100800 */
[----:B------:R-:W4:Y:S04]  /*7fd0*/  LDL R249, [R1+0x68] ;  /* 0x0000680001f97983 */ /* 0x000f280000100800 */
[----:B------:R-:W5:Y:S01]  /*7fe0*/  LDL R107, [R1+0x6c] ;  /* 0x00006c00016b7983 */ /* 0x000f620000100800 */
[----:B------:R-:W-:Y:S01]  /*7ff0*/  FADD.FTZ R142, R18, -R184 ;  /* 0x800000b8128e7221 */ /* 0x000fe20000010000 */
[----:B0-----:R-:W-:-:S02]  /*8000*/  SHF.L.U32 R104, R208, 0x10, RZ ;  /* 0x00000010d0687819 */ /* 0x001fc400000006ff */
[----:B------:R-:W5:Y:S01]  /*8010*/  LDL R251, [R1+0x70] ;  /* 0x0000700001fb7983 */ /* 0x000f620000100800 */
[----:B------:R-:W-:Y:S01]  /*8020*/  SHF.L.U32 R105, R144, 0x10, RZ ;  /* 0x0000001090697819 */ /* 0x000fe200000006ff */
[C---:B------:R-:W-:Y:S02]  /*8030*/  FMUL.FTZ R142, R141.reuse, R142 ;  /* 0x0000008e8d8e7220 */ /* 0x040fe40000410000 */
[----:B------:R-:W5:Y:S02]  /*8040*/  LDL R250, [R1+0x74] ;  /* 0x0000740001fa7983 */ /* 0x000f640000100800 */
[----:B------:R-:W-:Y:S01]  /*8050*/  FFMA.FTZ R142, R142, R104, R105 ;  /* 0x000000688e8e7223 */ /* 0x000fe20000010069 */
[--C-:B------:R-:W-:Y:S01]  /*8060*/  FADD.FTZ R104, R20, -R184.reuse ;  /* 0x800000b814687221 */ /* 0x100fe20000010000 */
[----:B------:R-:W5:Y:S03]  /*8070*/  LDL R252, [R1+0x7c] ;  /* 0x00007c0001fc7983 */ /* 0x000f660000100800 */
[----:B------:R-:W-:Y:S01]  /*8080*/  FMUL.FTZ R104, R141, R104 ;  /* 0x000000688d687220 */ /* 0x000fe20000410000 */
[----:B--2---:R-:W-:Y:S01]  /*8090*/  SHF.L.U32 R105, R143, 0x10, RZ ;  /* 0x000000108f697819 */ /* 0x004fe200000006ff */
[----:B------:R-:W-:Y:S01]  /*80a0*/  FADD.FTZ R143, R17, -R184 ;  /* 0x800000b8118f7221 */ /* 0x000fe20000010000 */
[----:B---3--:R-:W-:-:S03]  /*80b0*/  SHF.L.U32 R106, R106, 0x10, RZ ;  /* 0x000000106a6a7819 */ /* 0x008fc600000006ff */
[----:B------:R-:W-:Y:S02]  /*80c0*/  FMUL.FTZ R143, R141, R143 ;  /* 0x0000008f8d8f7220 */ /* 0x000fe40000410000 */
[----:B------:R-:W-:Y:S01]  /*80d0*/  FFMA.FTZ R104, R104, R105, R106 ;  /* 0x0000006968687223 */ /* 0x000fe2000001006a */
[----:B------:R-:W-:Y:S01]  /*80e0*/  SHF.L.U32 R106, R145, 0x10, RZ ;  /* 0x00000010916a7819 */ /* 0x000fe200000006ff */
[----:B------:R-:W-:-:S04]  /*80f0*/  IMAD.U32 R105, R209, 0x10000, RZ ;  /* 0x00010000d1697824 */ /* 0x000fc800078e00ff */
[----:B------:R-:W-:Y:S01]  /*8100*/  FFMA.FTZ R143, R143, R105, R106 ;  /* 0x000000698f8f7223 */ /* 0x000fe2000001006a */
[--C-:B------:R-:W-:Y:S01]  /*8110*/  FADD.FTZ R105, R19, -R184.reuse ;  /* 0x800000b813697221 */ /* 0x100fe20000010000 */
[----:B----4-:R-:W-:Y:S02]  /*8120*/  SHF.L.U32 R106, R249, 0x10, RZ ;  /* 0x00000010f96a7819 */ /* 0x010fe400000006ff */
[----:B-----5:R-:W-:Y:S01]  /*8130*/  SHF.L.U32 R107, R107, 0x10, RZ ;  /* 0x000000106b6b7819 */ /* 0x020fe200000006ff */
        /* <DEDUP_REMOVED lines=31> */
.L_x_321:
[----:B------:R-:W-:Y:S05]  /*8330*/  BSYNC.RECONVERGENT B0 ;  /* 0x0000000000007941 */ /* 0x000fea0003800200 */
.L_x_320:
[----:B------:R-:W-:Y:S01]  /*8340*/  ISETP.GE.U32.AND P0, PT, R32, 0x80, PT ;  /* 0x000000802000780c */ /* 0x000fe20003f06070 */
[----:B------:R-:W-:-:S12]  /*8350*/  BSSY.RECONVERGENT B0, `(.L_x_322) ;  /* 0x000003a000007945 */ /* 0x000fd80003800200 */
[----:B------:R-:W-:Y:S05]  /*8360*/  @!P0 BRA `(.L_x_323) ;  /* 0x0000000000e08947 */ /* 0x000fea0003800000 */
[----:B-123--:R-:W2:Y:S04]  /*8370*/  LDL R106, [R1+0x84] ;  /* 0x00008400016a7983 */ /* 0x00eea80000100800 */
        /* <DEDUP_REMOVED lines=14> */
[----:B---3--:R-:W-:Y:S02]  /*8460*/  IMAD.U32 R105, R143, 0x10000, RZ ;  /* 0x000100008f697824 */ /* 0x008fe400078e00ff */
[----:B------:R-:W-:Y:S02]  /*8470*/  FADD.FTZ R143, R13, -R184 ;  /* 0x800000b80d8f7221 */ /* 0x000fe40000010000 */
        /* <DEDUP_REMOVED lines=39> */
.L_x_323:
[----:B------:R-:W-:Y:S05]  /*86f0*/  BSYNC.RECONVERGENT B0 ;  /* 0x0000000000007941 */ /* 0x000fea0003800200 */
.L_x_322:
[----:B------:R-:W-:Y:S01]  /*8700*/  ISETP.GE.U32.AND P0, PT, R32, 0xa0, PT ;  /* 0x000000a02000780c */ /* 0x000fe20003f06070 */
[----:B------:R-:W-:-:S12]  /*8710*/  BSSY.RECONVERGENT B0, `(.L_x_324) ;  /* 0x000003a000007945 */ /* 0x000fd80003800200 */
[----:B------:R-:W-:Y:S05]  /*8720*/  @!P0 BRA `(.L_x_325) ;  /* 0x0000000000e08947 */ /* 0x000fea0003800000 */
[----:B-1234-:R-:W2:Y:S04]  /*8730*/  LDL R143, [R1+0xa0] ;  /* 0x0000a000018f7983 */ /* 0x01eea80000100800 */
[----:B------:R-:W3:Y:S04]  /*8740*/  LDL R106, [R1+0xa4] ;  /* 0x0000a400016a7983 */ /* 0x000ee80000100800 */
[----:B------:R-:W4:Y:S04]  /*8750*/  LDL R249, [R1+0xa8] ;  /* 0x0000a80001f97983 */ /* 0x000f280000100800 */
[----:B------:R-:W5:Y:S01]  /*8760*/  LDL R107, [R1+0xac] ;  /* 0x0000ac00016b7983 */ /* 0x000f620000100800 */
[----:B------:R-:W-:Y:S01]  /*8770*/  FADD.FTZ R142, R10, -R184 ;  /* 0x800000b80a8e7221 */ /* 0x000fe20000010000 */
[----:B0-----:R-:W-:Y:S01]  /*8780*/  SHF.L.U32 R105, R152, 0x10, RZ ;  /* 0x0000001098697819 */ /* 0x001fe200000006ff */
[----:B------:R-:W-:Y:S01]  /*8790*/  IMAD.U32 R104, R200, 0x10000, RZ ;  /* 0x00010000c8687824 */ /* 0x000fe200078e00ff */
[----:B------:R-:W5:Y:S01]  /*87a0*/  LDL R251, [R1+0xb0] ;  /* 0x0000b00001fb7983 */ /* 0x000f620000100800 */
[----:B------:R-:W-:-:S03]  /*87b0*/  FMUL.FTZ R142, R141, R142 ;  /* 0x0000008e8d8e7220 */ /* 0x000fc60000410000 */
[----:B------:R-:W5:Y:S01]  /*87c0*/  LDL R250, [R1+0xb4] ;  /* 0x0000b40001fa7983 */ /* 0x000f620000100800 */
[----:B------:R-:W-:Y:S01]  /*87d0*/  FFMA.FTZ R142, R142, R104, R105 ;  /* 0x000000688e8e7223 */ /* 0x000fe20000010069 */
[--C-:B------:R-:W-:Y:S02]  /*87e0*/  FADD.FTZ R104, R12, -R184.reuse ;  /* 0x800000b80c687221 */ /* 0x100fe40000010000 */
[----:B------:R-:W5:Y:S02]  /*87f0*/  LDL R252, [R1+0xbc] ;  /* 0x0000bc0001fc7983 */ /* 0x000f640000100800 */
        /* <DEDUP_REMOVED lines=31> */
[----:B------:R-:W-:-:S03]  /*89f0*/  IMAD.U32 R252, R252, 0x10000, RZ ;  /* 0x00010000fcfc7824 */ /* 0x000fc600078e00ff */
        /* <DEDUP_REMOVED lines=11> */
.L_x_325:
[----:B------:R-:W-:Y:S05]  /*8ab0*/  BSYNC.RECONVERGENT B0 ;  /* 0x0000000000007941 */ /* 0x000fea0003800200 */
.L_x_324:
[----:B------:R-:W-:Y:S01]  /*8ac0*/  ISETP.GE.U32.AND P0, PT, R32, 0xc0, PT ;  /* 0x000000c02000780c */ /* 0x000fe20003f06070 */
[----:B------:R-:W-:-:S12]  /*8ad0*/  BSSY.RECONVERGENT B0, `(.L_x_326) ;  /* 0x000003a000007945 */ /* 0x000fd80003800200 */
[----:B------:R-:W-:Y:S05]  /*8ae0*/  @!P0 BRA `(.L_x_327) ;  /* 0x0000000000e08947 */ /* 0x000fea0003800000 */
[----:B01234-:R-:W2:Y:S04]  /*8af0*/  LDL R143, [R1+0xc0] ;  /* 0x0000c000018f7983 */ /* 0x01fea80000100800 */
[----:B------:R-:W3:Y:S04]  /*8b00*/  LDL R106, [R1+0xc4] ;  /* 0x0000c400016a7983 */ /* 0x000ee80000100800 */
[----:B------:R-:W4:Y:S04]  /*8b10*/  LDL R249, [R1+0xc8] ;  /* 0x0000c80001f97983 */ /* 0x000f280000100800 */
[----:B------:R-:W5:Y:S01]  /*8b20*/  LDL R107, [R1+0xcc] ;  /* 0x0000cc00016b7983 */ /* 0x000f620000100800 */
[----:B------:R-:W-:Y:S01]  /*8b30*/  FADD.FTZ R142, R6, -R184 ;  /* 0x800000b8068e7221 */ /* 0x000fe20000010000 */
[----:B------:R-:W-:-:S02]  /*8b40*/  SHF.L.U32 R104, R196, 0x10, RZ ;  /* 0x00000010c4687819 */ /* 0x000fc400000006ff */
        /* <DEDUP_REMOVED lines=32> */
[----:B------:R-:W-:Y:S01]  /*8d50*/  SHF.L.U32 R250, R199, 0x10, RZ ;  /* 0x00000010c7fa7819 */ /* 0x000fe200000006ff */
[----:B------:R-:W-:Y:S02]  /*8d60*/  IMAD.U32 R251, R159, 0x10000, RZ ;  /* 0x000100009ffb7824 */ /* 0x000fe400078e00ff */
        /* <DEDUP_REMOVED lines=16> */
.L_x_327:
[----:B------:R-:W-:Y:S05]  /*8e70*/  BSYNC.RECONVERGENT B0 ;  /* 0x0000000000007941 */ /* 0x000fea0003800200 */
.L_x_326:
        /* <DEDUP_REMOVED lines=36> */
[----:B------:R-:W-:Y:S01]  /*90c0*/  SHF.L.U32 R107, R251, 0x10, RZ ;  /* 0x00000010fb6b7819 */ /* 0x000fe200000006ff */
[----:B------:R-:W-:Y:S02]  /*90d0*/  IMAD.U32 R250, R250, 0x10000, RZ ;  /* 0x00010000fafa7824 */ /* 0x000fe400078e00ff */
        /* <DEDUP_REMOVED lines=21> */
.L_x_329:
[----:B------:R-:W-:Y:S05]  /*9230*/  BSYNC.RECONVERGENT B0 ;  /* 0x0000000000007941 */ /* 0x000fea0003800200 */
.L_x_328:
        /* <DEDUP_REMOVED lines=11> */
[----:B------:R-:W-:Y:S02]  /*92f0*/  FMUL.FTZ R142, R141, R142 ;  /* 0x0000008e8d8e7220 */ /* 0x000fe40000410000 */
        /* <DEDUP_REMOVED lines=21> */
[----:B------:R-:W-:-:S04]  /*9450*/  IMAD.U32 R107, R166, 0x10000, RZ ;  /* 0x00010000a66b7824 */ /* 0x000fc800078e00ff */
        /* <DEDUP_REMOVED lines=25> */
.L_x_331:
[----:B------:R-:W-:Y:S05]  /*95f0*/  BSYNC.RECONVERGENT B0 ;  /* 0x0000000000007941 */ /* 0x000fea0003800200 */
.L_x_330:
        /* <DEDUP_REMOVED lines=59> */
.L_x_333:
[----:B------:R-:W-:Y:S05]  /*99b0*/  BSYNC.RECONVERGENT B0 ;  /* 0x0000000000007941 */ /* 0x000fea0003800200 */
.L_x_332:
        /* <DEDUP_REMOVED lines=53> */
[----:B------:R-:W-:Y:S02]  /*9d10*/  FFMA.FTZ R141, R141, R184, R250 ;  /* 0x000000b88d8d7223 */ /* 0x000fe400000100fa */
[----:B------:R-:W0:Y:S03]  /*9d20*/  LDC.64 R250, c[0x0][0x428] ;  /* 0x00010a00fffa7b82 */ /* 0x000e260000000a00 */
[----:B------:R-:W-:Y:S01]  /*9d30*/  F2FP.BF16.F32.PACK_AB R107, R141, R107 ;  /* 0x0000006b8d6b723e */ /* 0x000fe200000010ff */
[----:B0-----:R-:W-:-:S05]  /*9d40*/  IMAD.WIDE.U32 R142, R30, 0x10, R250 ;  /* 0x000000101e8e7825 */ /* 0x001fca00078e00fa */
[----:B------:R0:W-:Y:S02]  /*9d50*/  STG.E.128 desc[UR6][R142.64], R104 ;  /* 0x000000688e007986 */ /* 0x0001e4000c101d06 */
.L_x_335:
[----:B------:R-:W-:Y:S05]  /*9d60*/  BSYNC.RECONVERGENT B0 ;  /* 0x0000000000007941 */ /* 0x000fea0003800200 */
.L_x_334:
[----:B01234-:R-:W0:Y:S02]  /*9d70*/  LDC.64 R104, c[0x0][0x380] ;  /* 0x0000e000ff687b82 */ /* 0x01fe240000000a00 */
[----:B0-----:R-:W-:-:S04]  /*9d80*/  LEA R31, R104, R31, 0x2 ;  /* 0x0000001f681f7211 */ /* 0x001fc800078e10ff */
[----:B------:R-:W-:-:S13]  /*9d90*/  ISETP.GE.AND P0, PT, R31, R105, PT ;  /* 0x000000691f00720c */ /* 0x000fda0003f06270 */
[----:B------:R-:W-:Y:S05]  /*9da0*/  @!P0 BRA `(.L_x_336) ;  /* 0xffffff8000048947 */ /* 0x000fea000383ffff */
[----:B------:R-:W-:Y:S05]  /*9db0*/  EXIT ;  /* 0x000000000000794d */ /* 0x000fea0003800000 */
.L_x_315:
[----:B------:R-:W-:Y:S01]  /*9dc0*/  HFMA2 R106, -RZ, RZ, 0, 5.9604644775390625e-08 ;  /* 0x00000001ff6a7431 */ /* 0x000fe200000001ff */
[----:B------:R-:W-:Y:S01]  /*9dd0*/  BSSY B0, `(.L_x_337) ;  /* 0x0000007000007945 */ /* 0x000fe20003800000 */
[----:B------:R-:W-:Y:S01]  /*9de0*/  MOV R143, R107 ;  /* 0x0000006b008f7202 */ /* 0x000fe20000000f00 */
[----:B------:R-:W-:Y:S01]  /*9df0*/  IMAD.MOV.U32 R104, RZ, RZ, -0x1 ;  /* 0xffffffffff687424 */ /* 0x000fe200078e00ff */
[----:B------:R-:W-:-:S07]  /*9e00*/  MOV R105, 0x1f ;  /* 0x0000001f00697802 */ /* 0x000fce0000000f00 */
[----:B------:R-:W-:Y:S05]  /*9e10*/  WARPSYNC.COLLECTIVE R104, `(.L_x_338) ;  /* 0x0000000068087348 */ /* 0x000fea0003c00000 */
[----:B------:R0:W1:Y:S02]  /*9e20*/  SHFL.BFLY P6, R104, R143, R106, R105 ;  /* 0x0c00006a8f687389 */ /* 0x00006400000c0069 */
[----:B01----:R-:W-:Y:S05]  /*9e30*/  ENDCOLLECTIVE ;  /* 0x000000000000791b */ /* 0x003fea0003800000 */
.L_x_338:
[----:B------:R-:W-:Y:S05]  /*9e40*/  BSYNC B0 ;  /* 0x0000000000007941 */ /* 0x000fea0003800000 */
.L_x_337:
        /* <DEDUP_REMOVED lines=9> */
.L_x_339:
[----:B------:R-:W-:Y:S02]  /*9ee0*/  HFMA2 R106, -RZ, RZ, 0, 2.384185791015625e-07 ;  /* 0x00000004ff6a7431 */ /* 0x000fe400000001ff */
[----:B------:R-:W-:Y:S01]  /*9ef0*/  FADD.FTZ R107, R107, R104 ;  /* 0x000000686b6b7221 */ /* 0x000fe20000010000 */
[----:B------:R-:W-:-:S04]  /*9f00*/  MOV R104, 0xffffffff ;  /* 0xffffffff00687802 */ /* 0x000fc80000000f00 */
[----:B------:R-:W-:-:S07]  /*9f10*/  MOV R143, R107 ;  /* 0x0000006b008f7202 */ /* 0x000fce0000000f00 */
[----:B------:R-:W-:Y:S05]  /*9f20*/  WARPSYNC.COLLECTIVE R104, `(.L_x_340) ;  /* 0x0000000068087348 */ /* 0x000fea0003c00000 */
[----:B------:R0:W1:Y:S02]  /*9f30*/  SHFL.BFLY P6, R104, R143, R106, R105 ;  /* 0x0c00006a8f687389 */ /* 0x00006400000c0069 */
[----:B01----:R-:W-:Y:S05]  /*9f40*/  ENDCOLLECTIVE ;  /* 0x000000000000791b */ /* 0x003fea0003800000 */
.L_x_340:
[----:B------:R-:W-:Y:S02]  /*9f50*/  HFMA2 R106, -RZ, RZ, 0, 4.76837158203125e-07 ;  /* 0x00000008ff6a7431 */ /* 0x000fe400000001ff */
[----:B------:R-:W-:Y:S01]  /*9f60*/  FADD.FTZ R107, R107, R104 ;  /* 0x000000686b6b7221 */ /* 0x000fe20000010000 */
[----:B------:R-:W-:-:S04]  /*9f70*/  MOV R104, 0xffffffff ;  /* 0xffffffff00687802 */ /* 0x000fc80000000f00 */
[----:B------:R-:W-:-:S07]  /*9f80*/  MOV R143, R107 ;  /* 0x0000006b008f7202 */ /* 0x000fce0000000f00 */
[----:B------:R-:W-:Y:S05]  /*9f90*/  WARPSYNC.COLLECTIVE R104, `(.L_x_341) ;  /* 0x0000000068087348 */ /* 0x000fea0003c00000 */
[----:B------:R0:W1:Y:S02]  /*9fa0*/  SHFL.BFLY P6, R104, R143, R106, R105 ;  /* 0x0c00006a8f687389 */ /* 0x00006400000c0069 */
[----:B01----:R-:W-:Y:S05]  /*9fb0*/  ENDCOLLECTIVE ;  /* 0x000000000000791b */ /* 0x003fea0003800000 */
.L_x_341:
[----:B------:R-:W-:Y:S02]  /*9fc0*/  HFMA2 R106, -RZ, RZ, 0, 9.5367431640625e-07 ;  /* 0x00000010ff6a7431 */ /* 0x000fe400000001ff */
[----:B------:R-:W-:Y:S01]  /*9fd0*/  FADD.FTZ R107, R107, R104 ;  /* 0x000000686b6b7221 */ /* 0x000fe20000010000 */
[----:B------:R-:W-:-:S04]  /*9fe0*/  MOV R104, 0xffffffff ;  /* 0xffffffff00687802 */ /* 0x000fc80000000f00 */
[----:B------:R-:W-:-:S07]  /*9ff0*/  MOV R143, R107 ;  /* 0x0000006b008f7202 */ /* 0x000fce0000000f00 */
[----:B------:R-:W-:Y:S05]  /*a000*/  WARPSYNC.COLLECTIVE R104, `(.L_x_342) ;  /* 0x0000000068087348 */ /* 0x000fea0003c00000 */
[----:B------:R0:W1:Y:S02]  /*a010*/  SHFL.BFLY P6, R104, R143, R106, R105 ;  /* 0x0c00006a8f687389 */ /* 0x00006400000c0069 */
[----:B01----:R-:W-:Y:S05]  /*a020*/  ENDCOLLECTIVE ;  /* 0x000000000000791b */ /* 0x003fea0003800000 */
.L_x_342:
[----:B------:R-:W-:Y:S02]  /*a030*/  IMAD.MOV.U32 R106, RZ, RZ, 0x1 ;  /* 0x00000001ff6a7424 */ /* 0x000fe400078e00ff */
[----:B------:R-:W-:Y:S01]  /*a040*/  FADD.FTZ R107, R107, R104 ;  /* 0x000000686b6b7221 */ /* 0x000fe20000010000 */
[----:B------:R-:W-:-:S03]  /*a050*/  ISETP.GT.U32.AND P6, PT, R32, 0xdf, PT ;  /* 0x000000df2000780c */ /* 0x000fc60003fc4070 */
[----:B------:R-:W-:-:S04]  /*a060*/  FMUL.FTZ R107, R107, R142 ;  /* 0x0000008e6b6b7220 */ /* 0x000fc80000410000 */
        /* <DEDUP_REMOVED lines=164> */
[----:B------:R-:W-:Y:S01]  /*aab0*/  HFMA2 R105, -RZ, RZ, 0, 1.847743988037109375e-06 ;  /* 0x0000001fff697431 */ /* 0x000fe200000001ff */
[----:B------:R-:W-:-:S03]  /*aac0*/  MOV R104, 0xffffffff ;  /* 0xffffffff00687802 */ /* 0x000fc60000000f00 */
[----:B------:R-:W-:-:S07]  /*aad0*/  MOV R143, R141 ;  /* 0x0000008d008f7202 */ /* 0x000fce0000000f00 */
[----:B------:R-:W-:Y:S05]  /*aae0*/  WARPSYNC.COLLECTIVE R104, `(.L_x_343) ;  /* 0x0000000068087348 */ /* 0x000fea0003c00000 */
[----:B------:R0:W1:Y:S02]  /*aaf0*/  SHFL.BFLY P6, R104, R143, R106, R105 ;  /* 0x0c00006a8f687389 */ /* 0x00006400000c0069 */
[----:B01----:R-:W-:Y:S05]  /*ab00*/  ENDCOLLECTIVE ;  /* 0x000000000000791b */ /* 0x003fea0003800000 */
.L_x_343:
[----:B------:R-:W-:Y:S02]  /*ab10*/  HFMA2 R106, -RZ, RZ, 0, 1.1920928955078125e-07 ;  /* 0x00000002ff6a7431 */ /* 0x000fe400000001ff */
[----:B------:R-:W-:Y:S01]  /*ab20*/  FADD.FTZ R141, R141, R104 ;  /* 0x000000688d8d7221 */ /* 0x000fe20000010000 */
[----:B------:R-:W-:-:S04]  /*ab30*/  MOV R104, 0xffffffff ;  /* 0xffffffff00687802 */ /* 0x000fc80000000f00 */
[----:B------:R-:W-:-:S07]  /*ab40*/  MOV R143, R141 ;  /* 0x0000008d008f7202 */ /* 0x000fce0000000f00 */
[----:B------:R-:W-:Y:S05]  /*ab50*/  WARPSYNC.COLLECTIVE R104, `(.L_x_344) ;  /* 0x0000000068087348 */ /* 0x000fea0003c00000 */
[----:B------:R0:W1:Y:S02]  /*ab60*/  SHFL.BFLY P6, R104, R143, R106, R105 ;  /* 0x0c00006a8f687389 */ /* 0x00006400000c0069 */
[----:B01----:R-:W-:Y:S05]  /*ab70*/  ENDCOLLECTIVE ;  /* 0x000000000000791b */ /* 0x003fea0003800000 */
.L_x_344:
[----:B------:R-:W-:Y:S02]  /*ab80*/  HFMA2 R106, -RZ, RZ, 0, 2.384185791015625e-07 ;  /* 0x00000004ff6a7431 */ /* 0x000fe400000001ff */
[----:B------:R-:W-:Y:S01]  /*ab90*/  FADD.FTZ R141, R141, R104 ;  /* 0x000000688d8d7221 */ /* 0x000fe20000010000 */
[----:B------:R-:W-:-:S04]  /*aba0*/  MOV R104, 0xffffffff ;  /* 0xffffffff00687802 */ /* 0x000fc80000000f00 */
[----:B------:R-:W-:-:S07]  /*abb0*/  MOV R143, R141 ;  /* 0x0000008d008f7202 */ /* 0x000fce0000000f00 */
[----:B------:R-:W-:Y:S05]  /*abc0*/  WARPSYNC.COLLECTIVE R104, `(.L_x_345) ;  /* 0x0000000068087348 */ /* 0x000fea0003c00000 */
[----:B------:R0:W1:Y:S02]  /*abd0*/  SHFL.BFLY P6, R104, R143, R106, R105 ;  /* 0x0c00006a8f687389 */ /* 0x00006400000c0069 */
[----:B01----:R-:W-:Y:S05]  /*abe0*/  ENDCOLLECTIVE ;  /* 0x000000000000791b */ /* 0x003fea0003800000 */
.L_x_345:
[----:B------:R-:W-:Y:S02]  /*abf0*/  HFMA2 R106, -RZ, RZ, 0, 4.76837158203125e-07 ;  /* 0x00000008ff6a7431 */ /* 0x000fe400000001ff */
[----:B------:R-:W-:Y:S01]  /*ac00*/  FADD.FTZ R141, R141, R104 ;  /* 0x000000688d8d7221 */ /* 0x000fe20000010000 */
[----:B------:R-:W-:-:S04]  /*ac10*/  MOV R104, 0xffffffff ;  /* 0xffffffff00687802 */ /* 0x000fc80000000f00 */
[----:B------:R-:W-:-:S07]  /*ac20*/  MOV R143, R141 ;  /* 0x0000008d008f7202 */ /* 0x000fce0000000f00 */
[----:B------:R-:W-:Y:S05]  /*ac30*/  WARPSYNC.COLLECTIVE R104, `(.L_x_346) ;  /* 0x0000000068087348 */ /* 0x000fea0003c00000 */
[----:B------:R0:W1:Y:S02]  /*ac40*/  SHFL.BFLY P6, R104, R143, R106, R105 ;  /* 0x0c00006a8f687389 */ /* 0x00006400000c0069 */
[----:B01----:R-:W-:Y:S05]  /*ac50*/  ENDCOLLECTIVE ;  /* 0x000000000000791b */ /* 0x003fea0003800000 */
.L_x_346:
[----:B------:R-:W-:Y:S02]  /*ac60*/  HFMA2 R106, -RZ, RZ, 0, 9.5367431640625e-07 ;  /* 0x00000010ff6a7431 */ /* 0x000fe400000001ff */
[----:B------:R-:W-:Y:S01]  /*ac70*/  FADD.FTZ R141, R141, R104 ;  /* 0x000000688d8d7221 */ /* 0x000fe20000010000 */
[----:B------:R-:W-:-:S04]  /*ac80*/  MOV R104, 0xffffffff ;  /* 0xffffffff00687802 */ /* 0x000fc80000000f00 */
[----:B------:R-:W-:-:S07]  /*ac90*/  MOV R143, R141 ;  /* 0x0000008d008f7202 */ /* 0x000fce0000000f00 */
[----:B------:R-:W-:Y:S05]  /*aca0*/  WARPSYNC.COLLECTIVE R104, `(.L_x_347) ;  /* 0x0000000068087348 */ /* 0x000fea0003c00000 */
[----:B------:R0:W1:Y:S02]  /*acb0*/  SHFL.BFLY P6, R104, R143, R106, R105 ;  /* 0x0c00006a8f687389 */ /* 0x00006400000c0069 */
[----:B01----:R-:W-:Y:S05]  /*acc0*/  ENDCOLLECTIVE ;  /* 0x000000000000791b */ /* 0x003fea0003800000 */
.L_x_347:
[----:B------:R-:W-:Y:S05]  /*acd0*/  BRA `(.L_x_348) ;  /* 0xffffffc800907947 */ /* 0x000fea000383ffff */
.L_x_349:
        /* <DEDUP_REMOVED lines=10> */
.L_x_88420:


//--------------------- .text._ZN10layer_norm13ln_fwd_kernelINS_13Kernel_traitsI13__nv_bfloat16S2_S2_S2_fjLj2560ELj1ELj4ELj1ELj16ENS_18Kernel_traits_baseILj2560ES2_S2_S2_S2_fjLj128EEEEELb0ELb1ELb0ELb1EEEvNS_9FwdParamsE --------------------------
	.section	.text._ZN10layer_norm13ln_fwd_kernelINS_13Kernel_traitsI13__nv_bfloat16S2_S2_S2_fjLj2560ELj1ELj4ELj1ELj16ENS_18Kernel_traits_baseILj2560ES2_S2_S2_S2_fjLj128EEEEELb0ELb1ELb0ELb1EEEvNS_9FwdParamsE,"ax",@progbits
	.align	128
        .global         _ZN10layer_norm13ln_fwd_kernelINS_13Kernel_traitsI13__nv_bfloat16S2_S2_S2_fjLj2560ELj1ELj4ELj1ELj16ENS_18Kernel_traits_baseILj2560ES2_S2_S2_S2_fjLj128EEEEELb0ELb1ELb0ELb1EEEvNS_9FwdParamsE
        .type           _ZN10layer_norm13ln_fwd_kernelINS_13Kernel_traitsI13__nv_bfloat16S2_S2_S2_fjLj2560ELj1ELj4ELj1ELj16ENS_18Kernel_traits_baseILj2560ES2_S2_S2_S2_fjLj128EEEEELb0ELb1ELb0ELb1EEEvNS_9FwdParamsE,@function
        .size           _ZN10layer_norm13ln_fwd_kernelINS_13Kernel_traitsI13__nv_bfloat16S2_S2_S2_fjLj2560ELj1ELj4ELj1ELj16ENS_18Kernel_traits_baseILj2560ES2_S2_S2_S2_fjLj128EEEEELb0ELb1ELb0ELb1EEEvNS_9FwdParamsE,(.L_x_88421 - _ZN10layer_norm13ln_fwd_kernelINS_13Kernel_traitsI13__nv_bfloat16S2_S2_S2_fjLj2560ELj1ELj4ELj1ELj16ENS_18Kernel_traits_baseILj2560ES2_S2_S2_S2_fjLj128EEEEELb0ELb1ELb0ELb1EEEvNS_9FwdParamsE)
        .other          _ZN10layer_norm13ln_fwd_kernelINS_13Kernel_traitsI13__nv_bfloat16S2_S2_S2_fjLj2560ELj1ELj4ELj1ELj16ENS_18Kernel_traits_baseILj2560ES2_S2_S2_S2_fjLj128EEEEELb0ELb1ELb0ELb1EEEvNS_9FwdParamsE,@"STO_CUDA_ENTRY STV_DEFAULT"
_ZN10layer_norm13ln_fwd_kernelINS_13Kernel_traitsI13__nv_bfloat16S2_S2_S2_fjLj2560ELj1ELj4ELj1ELj16ENS_18Kernel_traits_baseILj2560ES2_S2_S2_S2_fjLj128EEEEELb0ELb1ELb0ELb1EEEvNS_9FwdParamsE:
.text._ZN10layer_norm13ln_fwd_kernelINS_13Kernel_traitsI13__nv_bfloat16S2_S2_S2_fjLj2560ELj1ELj4ELj1ELj16ENS_18Kernel_traits_baseILj2560ES2_S2_S2_S2_fjLj128EEEEELb0ELb1ELb0ELb1EEEvNS_9FwdParamsE:
[----:B------:R-:W0:Y:S01]  /*0000*/  LDC R1, c[0x0][0x37c] ;  /* 0x0000df00ff017b82 */ /* 0x000e220000000800 */
[----:B------:R-:W1:Y:S01]  /*0010*/  LDCU.64 UR4, c[0x0][0x438] ;  /* 0x00008700ff0477ac */ /* 0x000e620008000a00 */
[----:B------:R-:W2:Y:S01]  /*0020*/  S2R R0, SR_TID.X ;  /* 0x0000000000007919 */ /* 0x000ea20000002100 */
[----:B0-----:R-:W-:Y:S01]  /*0030*/  IADD3 R1, PT, PT, R1, -0x168, RZ ;  /* 0xfffffe9801017810 */ /* 0x001fe20007ffe0ff */
[----:B------:R-:W0:Y:S01]  /*0040*/  LDCU.64 UR6, c[0x0][0x358] ;  /* 0x00006b00ff0677ac */ /* 0x000e220008000a00 */
[----:B-1----:R-:W-:-:S04]  /*0050*/  UISETP.NE.U32.AND UP0, UPT, UR4, URZ, UPT ;  /* 0x000000ff0400728c */ /* 0x002fc8000bf05070 */
[----:B------:R-:W-:Y:S01]  /*0060*/  UISETP.NE.AND.EX UP0, UPT, UR5, URZ, UPT, UP0 ;  /* 0x000000ff0500728c */ /* 0x000fe2000bf05300 */
[----:B--2---:R-:W-:-:S08]  /*0070*/  LOP3.LUT R8, R0, 0x1f, RZ, 0xc0, !PT ;  /* 0x0000001f00087812 */ /* 0x004fd000078ec0ff */
[----:B------:R-:W-:Y:S05]  /*0080*/  BRA.U !UP0, `(.L_x_350) ;  /* 0x0000000108947547 */ /* 0x000fea000b800000 */
[----:B------:R-:W1:Y:S08]  /*0090*/  LDC.64 R2, c[0x0][0x3d0] ;  /* 0x0000f400ff027b82 */ /* 0x000e700000000a00 */
[----:B------:R-:W2:Y:S08]  /*00a0*/  LDC.64 R4, c[0x0][0x438] ;  /* 0x00010e00ff047b82 */ /* 0x000eb00000000a00 */
[----:B------:R-:W3:Y:S01]  /*00b0*/  LDC.64 R6, c[0x0][0x3e8] ;  /* 0x0000fa00ff067b82 */ /* 0x000ee20000000a00 */
[----:B-1----:R-:W-:-:S05]  /*00c0*/  IMAD.WIDE.U32 R2, R8, 0x10, R2 ;  /* 0x0000001008027825 */ /* 0x002fca00078e0002 */
[----:B0-----:R0:W5:Y:S01]  /*00d0*/  LDG.E.128 R152, desc[UR6][R2.64] ;  /* 0x0000000602987981 */ /* 0x001162000c1e1d00 */
[----:B--2---:R-:W-:-:S03]  /*00e0*/  IMAD.WIDE.U32 R4, R8, 0x10, R4 ;  /* 0x0000001008047825 */ /* 0x004fc600078e0004 */
[----:B------:R0:W5:Y:S04]  /*00f0*/  LDG.E.128 R148, desc[UR6][R2.64+0x200] ;  /* 0x0002000602947981 */ /* 0x000168000c1e1d00 */
[----:B------:R0:W5:Y:S01]  /*0100*/  LDG.E.128 R144, desc[UR6][R2.64+0x400] ;  /* 0x0004000602907981 */ /* 0x000162000c1e1d00 */
[----:B---3--:R-:W-:-:S03]  /*0110*/  IMAD.WIDE.U32 R6, R8, 0x10, R6 ;  /* 0x0000001008067825 */ /* 0x008fc600078e0006 */
        /* <DEDUP_REMOVED lines=28> */
.L_x_350:
[----:B------:R-:W1:Y:S08]  /*02e0*/  LDC.64 R2, c[0x0][0x3d0] ;  /* 0x0000f400ff027b82 */ /* 0x000e700000000a00 */
[----:B------:R-:W2:Y:S01]  /*02f0*/  LDC.64 R4, c[0x0][0x3e8] ;  /* 0x0000fa00ff047b82 */ /* 0x000ea20000000a00 */
[----:B-1----:R-:W-:-:S05]  /*0300*/  IMAD.WIDE.U32 R2, R8, 0x10, R2 ;  /* 0x0000001008027825 */ /* 0x002fca00078e0002 */
[----:B0-----:R0:W5:Y:S01]  /*0310*/  LDG.E.128 R152, desc[UR6][R2.64] ;  /* 0x0000000602987981 */ /* 0x001162000c1e1d00 */
[----:B--2---:R-:W-:-:S03]  /*0320*/  IMAD.WIDE.U32 R4, R8, 0x10, R4 ;  /* 0x0000001008047825 */ /* 0x004fc600078e0004 */
        /* <DEDUP_REMOVED lines=39> */
.L_x_351:
        /* <DEDUP_REMOVED lines=135> */
[----:B0-----:R-:W-:Y:S01]  /*0e10*/  PRMT R7, R43, 0x7632, R7 ;  /* 0x000076322b077816 */ /* 0x001fe20000000007 */
        /* <DEDUP_REMOVED lines=83> */
[----:B------:R2:W-:Y:S01]  /*1350*/  STL.S16 [R1], R2 ;  /* 0x0000000201007387 */ /* 0x0005e20000100600 */
[----:B------:R-:W-:Y:S05]  /*1360*/  BRA.U UP0, `(.L_x_352) ;  /* 0x0000006900e47547 */ /* 0x000fea000b800000 */
[----:B------:R-:W0:Y:S01]  /*1370*/  LDCU.64 UR4, c[0x0][0x3a0] ;  /* 0x00007400ff0477ac */ /* 0x000e220008000a00 */
[----:B--2---:R-:W-:Y:S01]  /*1380*/  MOV R14, R0 ;  /* 0x00000000000e7202 */ /* 0x004fe20000000f00 */
[----:B------:R-:W1:Y:S01]  /*1390*/  LDCU UR8, c[0x0][0x388] ;  /* 0x00007100ff0877ac */ /* 0x000e620008000800 */
[----:B------:R-:W2:Y:S01]  /*13a0*/  LDCU.64 UR10, c[0x0][0x3a0] ;  /* 0x00007400ff0a77ac */ /* 0x000ea20008000a00 */
[----:B0-----:R-:W-:Y:S01]  /*13b0*/  UISETP.NE.U32.AND UP0, UPT, UR4, URZ, UPT ;  /* 0x000000ff0400728c */ /* 0x001fe2000bf05070 */
[----:B------:R-:W0:Y:S03]  /*13c0*/  LDCU.U8 UR4, c[0x0][0x410] ;  /* 0x00008200ff0477ac */ /* 0x000e260008000000 */
[----:B------:R-:W-:Y:S01]  /*13d0*/  UISETP.NE.AND.EX UP0, UPT, UR5, URZ, UPT, UP0 ;  /* 0x000000ff0500728c */ /* 0x000fe2000bf05300 */
[----:B------:R-:W3:Y:S05]  /*13e0*/  LDCU UR5, c[0x0][0x448] ;  /* 0x00008900ff0577ac */ /* 0x000eea0008000800 */
[----:B-12---:R-:W-:-:S13]  /*13f0*/  PLOP3.LUT P1, PT, PT, PT, UP0, 0x80, 0x8 ;  /* 0x000000000008781c */ /* 0x006fda0003f2f008 */
.L_x_375:
[----:B-1----:R-:W1:Y:S01]  /*1400*/  S2R R2, SR_TID.X ;  /* 0x0000000000027919 */ /* 0x002e620000002100 */
[----:B------:R-:W2:Y:S01]  /*1410*/  LDC.64 R224, c[0x0][0x390] ;  /* 0x0000e400ffe07b82 */ /* 0x000ea20000000a00 */
[----:B------:R-:W-:-:S05]  /*1420*/  IMAD R0, R14, UR8, RZ ;  /* 0x000000080e007c24 */ /* 0x000fca000f8e02ff */
[----:B------:R-:W-:-:S04]  /*1430*/  SHF.R.S32.HI R3, RZ, 0x1f, R0 ;  /* 0x0000001fff037819 */ /* 0x000fc80000011400 */
[----:B------:R-:W-:Y:S02]  /*1440*/  LEA.HI R3, R3, R0, RZ, 0x3 ;  /* 0x0000000003037211 */ /* 0x000fe400078f18ff */
[----:B-1----:R-:W-:-:S04]  /*1450*/  LOP3.LUT R2, R2, 0x1f, RZ, 0xc0, !PT ;  /* 0x0000001f02027812 */ /* 0x002fc800078ec0ff */
[----:B------:R-:W-:-:S05]  /*1460*/  LEA.HI.SX32 R15, R3, R2, 0x1d ;  /* 0x00000002030f7211 */ /* 0x000fca00078feaff */
[----:B--2---:R-:W-:-:S06]  /*1470*/  IMAD.WIDE.U32 R4, R15, 0x10, R224 ;  /* 0x000000100f047825 */ /* 0x004fcc00078e00e0 */
[----:B------:R-:W5:Y:S01]  /*1480*/  LDG.E.128 R4, desc[UR6][R4.64] ;  /* 0x0000000604047981 */ /* 0x000f62000c1e1d00 */
[----:B------:R-:W-:Y:S04]  /*1490*/  BSSY.RECONVERGENT B0, `(.L_x_353) ;  /* 0x0000052000007945 */ /* 0x000fe80003800200 */
[----:B------:R-:W-:Y:S05]  /*14a0*/  @!P1 BRA `(.L_x_354) ;  /* 0x0000000000c09947 */ /* 0x000fea0003800000 */
[----:B------:R-:W1:Y:S02]  /*14b0*/  LDC.64 R28, c[0x0][0x3a0] ;  /* 0x0000e800ff1c7b82 */ /* 0x000e640000000a00 */
[----:B-1----:R-:W-:-:S06]  /*14c0*/  IMAD.WIDE.U32 R28, R15, 0x10, R28 ;  /* 0x000000100f1c7825 */ /* 0x002fcc00078e001c */
[----:B------:R-:W2:Y:S01]  /*14d0*/  LDG.E.128 R28, desc[UR6][R28.64] ;  /* 0x000000061c1c7981 */ /* 0x000ea2000c1e1d00 */
[----:B-----5:R-:W-:Y:S02]  /*14e0*/  PRMT R24, R4, 0x7632, R24 ;  /* 0x0000763204187816 */ /* 0x020fe40000000018 */
[----:B------:R-:W-:Y:S02]  /*14f0*/  SHF.L.U32 R2, R205, 0x10, RZ ;  /* 0x00000010cd027819 */ /* 0x000fe400000006ff */
[----:B------:R-:W-:Y:S02]  /*1500*/  SHF.L.U32 R24, R24, 0x10, RZ ;  /* 0x0000001018187819 */ /* 0x000fe400000006ff */
[----:B------:R-:W-:Y:S02]  /*1510*/  PRMT R25, R5, 0x7632, R25 ;  /* 0x0000763205197816 */ /* 0x000fe40000000019 */
[----:B------:R-:W-:Y:S02]  /*1520*/  PRMT R26, R6, 0x7632, R26 ;  /* 0x00007632061a7816 */ /* 0x000fe4000000001a */
[----:B------:R-:W-:-:S02]  /*1530*/  SHF.L.U32 R25, R25, 0x10, RZ ;  /* 0x0000001019197819 */ /* 0x000fc400000006ff */
[----:B------:R-:W-:Y:S02]  /*1540*/  SHF.L.U32 R26, R26, 0x10, RZ ;  /* 0x000000101a1a7819 */ /* 0x000fe400000006ff */
[----:B------:R-:W-:Y:S02]  /*1550*/  SHF.L.U32 R4, R4, 0x10, RZ ;  /* 0x0000001004047819 */ /* 0x000fe400000006ff */
[----:B------:R-:W-:Y:S02]  /*1560*/  SHF.L.U32 R27, R72, 0x10, RZ ;  /* 0x00000010481b7819 */ /* 0x000fe400000006ff */
[----:B------:R-:W-:Y:S02]  /*1570*/  SHF.L.U32 R5, R5, 0x10, RZ ;  /* 0x0000001005057819 */ /* 0x000fe400000006ff */
[----:B------:R-:W-:Y:S02]  /*1580*/  SHF.L.U32 R32, R73, 0x10, RZ ;  /* 0x0000001049207819 */ /* 0x000fe400000006ff */
[----:B------:R-:W-:-:S02]  /*1590*/  SHF.L.U32 R6, R6, 0x10, RZ ;  /* 0x0000001006067819 */ /* 0x000fc400000006ff */
[----:B------:R-:W-:Y:S02]  /*15a0*/  SHF.L.U32 R33, R74, 0x10, RZ ;  /* 0x000000104a217819 */ /* 0x000fe400000006ff */
[C---:B------:R-:W-:Y:S02]  /*15b0*/  SHF.L.U32 R34, R7.reuse, 0x10, RZ ;  /* 0x0000001007227819 */ /* 0x040fe400000006ff */
[----:B------:R-:W-:-:S04]  /*15c0*/  PRMT R35, R7, 0x7632, R35 ;  /* 0x0000763207237816 */ /* 0x000fc80000000023 */
[----:B------:R-:W-:Y:S02]  /*15d0*/  SHF.L.U32 R35, R35, 0x10, RZ ;  /* 0x0000001023237819 */ /* 0x000fe400000006ff */
[----:B--2---:R-:W-:-:S04]  /*15e0*/  PRMT R0, R28, 0x7632, R0 ;  /* 0x000076321c007816 */ /* 0x004fc80000000000 */
[----:B------:R-:W-:-:S05]  /*15f0*/  SHF.L.U32 R0, R0, 0x10, RZ ;  /* 0x0000001000007819 */ /* 0x000fca00000006ff */
[--C-:B------:R-:W-:Y:S01]  /*1600*/  FFMA.FTZ R24, R24, R2, R0.reuse ;  /* 0x0000000218187223 */ /* 0x100fe20000010000 */
[----:B------:R-:W-:Y:S02]  /*1610*/  PRMT R0, R29, 0x7632, R0 ;  /* 0x000076321d007816 */ /* 0x000fe40000000000 */
[----:B------:R-:W-:Y:S02]  /*1620*/  SHF.L.U32 R2, R213, 0x10, RZ ;  /* 0x00000010d5027819 */ /* 0x000fe400000006ff */
[----:B------:R-:W-:-:S05]  /*1630*/  SHF.L.U32 R0, R0, 0x10, RZ ;  /* 0x0000001000007819 */ /* 0x000fca00000006ff */
[--C-:B------:R-:W-:Y:S01]  /*1640*/  FFMA.FTZ R25, R25, R2, R0.reuse ;  /* 0x0000000219197223 */ /* 0x100fe20000010000 */
[----:B------:R-:W-:Y:S02]  /*1650*/  PRMT R0, R30, 0x7632, R0 ;  /* 0x000076321e007816 */ /* 0x000fe40000000000 */
[----:B------:R-:W-:Y:S02]  /*1660*/  SHF.L.U32 R2, R216, 0x10, RZ ;  /* 0x00000010d8027819 */ /* 0x000fe400000006ff */
[----:B------:R-:W-:-:S05]  /*1670*/  SHF.L.U32 R0, R0, 0x10, RZ ;  /* 0x0000001000007819 */ /* 0x000fca00000006ff */
[----:B------:R-:W-:Y:S01]  /*1680*/  FFMA.FTZ R26, R26, R2, R0 ;  /* 0x000000021a1a7223 */ /* 0x000fe20000010000 */
[----:B------:R-:W-:Y:S02]  /*1690*/  SHF.L.U32 R0, R28, 0x10, RZ ;  /* 0x000000101c007819 */ /* 0x000fe400000006ff */
[----:B------:R-:W-:-:S03]  /*16a0*/  SHF.L.U32 R2, R31, 0x10, RZ ;  /* 0x000000101f027819 */ /* 0x000fc600000006ff */
[----:B------:R-:W-:Y:S01]  /*16b0*/  FFMA.FTZ R27, R4, R27, R0 ;  /* 0x0000001b041b7223 */ /* 0x000fe20000010000 */
[----:B------:R-:W-:-:S04]  /*16c0*/  SHF.L.U32 R0, R29, 0x10, RZ ;  /* 0x000000101d007819 */ /* 0x000fc800000006ff */
[----:B------:R-:W-:Y:S01]  /*16d0*/  F2FP.BF16.F32.PACK_AB R4, R24, R27 ;  /* 0x0000001b1804723e */ /* 0x000fe200000010ff */
[----:B------:R-:W-:Y:S01]  /*16e0*/  FFMA.FTZ R32, R5, R32, R0 ;  /* 0x0000002005207223 */ /* 0x000fe20000010000 */
[----:B------:R-:W-:-:S04]  /*16f0*/  SHF.L.U32 R0, R30, 0x10, RZ ;  /* 0x000000101e007819 */ /* 0x000fc800000006ff */
[----:B------:R-:W-:Y:S01]  /*1700*/  F2FP.BF16.F32.PACK_AB R5, R25, R32 ;  /* 0x000000201905723e */ /* 0x000fe200000010ff */
[----:B------:R-:W-:Y:S01]  /*1710*/  FFMA.FTZ R33, R6, R33, R0 ;  /* 0x0000002106217223 */ /* 0x000fe20000010000 */
[----:B------:R-:W-:-:S04]  /*1720*/  SHF.L.U32 R0, R75, 0x10, RZ ;  /* 0x000000104b007819 */ /* 0x000fc800000006ff */
[----:B------:R-:W-:Y:S01]  /*1730*/  F2FP.BF16.F32.PACK_AB R6, R26, R33 ;  /* 0x000000211a06723e */ /* 0x000fe200000010ff */
[----:B------:R-:W-:Y:S01]  /*1740*/  FFMA.FTZ R34, R34, R0, R2 ;  /* 0x0000000022227223 */ /* 0x000fe20000010002 */
[----:B------:R-:W-:Y:S02]  /*1750*/  PRMT R0, R31, 0x7632, R0 ;  /* 0x000076321f007816 */ /* 0x000fe40000000000 */
[----:B------:R-:W-:Y:S02]  /*1760*/  SHF.L.U32 R2, R217, 0x10, RZ ;  /* 0x00000010d9027819 */ /* 0x000fe400000006ff */
[----:B------:R-:W-:-:S05]  /*1770*/  SHF.L.U32 R0, R0, 0x10, RZ ;  /* 0x0000001000007819 */ /* 0x000fca00000006ff */
[----:B------:R-:W-:-:S05]  /*1780*/  FFMA.FTZ R35, R35, R2, R0 ;  /* 0x0000000223237223 */ /* 0x000fca0000010000 */
[----:B------:R-:W-:Y:S01]  /*1790*/  F2FP.BF16.F32.PACK_AB R7, R35, R34 ;  /* 0x000000222307723e */ /* 0x000fe200000010ff */
[----:B------:R-:W-:Y:S06]  /*17a0*/  BRA `(.L_x_355) ;  /* 0x0000000000807947 */ /* 0x000fec0003800000 */
.L_x_354:
[----:B-----5:R-:W-:Y:S02]  /*17b0*/  SHF.L.U32 R27, R4, 0x10, RZ ;  /* 0x00000010041b7819 */ /* 0x020fe400000006ff */
[----:B------:R-:W-:Y:S02]  /*17c0*/  SHF.L.U32 R0, R72, 0x10, RZ ;  /* 0x0000001048007819 */ /* 0x000fe400000006ff */
[----:B------:R-:W-:Y:S02]  /*17d0*/  SHF.L.U32 R33, R6, 0x10, RZ ;  /* 0x0000001006217819 */ /* 0x000fe400000006ff */
[----:B------:R-:W-:Y:S01]  /*17e0*/  PRMT R4, R4, 0x7632, R4 ;  /* 0x0000763204047816 */ /* 0x000fe20000000004 */
[----:B------:R-:W-:Y:S01]  /*17f0*/  FMUL.FTZ R27, R27, R0 ;  /* 0x000000001b1b7220 */ /* 0x000fe20000410000 */
[----:B------:R-:W-:Y:S02]  /*1800*/  SHF.L.U32 R0, R74, 0x10, RZ ;  /* 0x000000104a007819 */ /* 0x000fe400000006ff */
[----:B------:R-:W-:-:S02]  /*1810*/  SHF.L.U32 R24, R205, 0x10, RZ ;  /* 0x00000010cd187819 */ /* 0x000fc400000006ff */
[----:B------:R-:W-:Y:S01]  /*1820*/  PRMT R25, R5, 0x7632, R25 ;  /* 0x0000763205197816 */ /* 0x000fe20000000019 */
[----:B------:R-:W-:Y:S01]  /*1830*/  FMUL.FTZ R33, R33, R0 ;  /* 0x0000000021217220 */ /* 0x000fe20000410000 */
[----:B------:R-:W-:Y:S02]  /*1840*/  SHF.L.U32 R0, R4, 0x10, RZ ;  /* 0x0000001004007819 */ /* 0x000fe400000006ff */
[----:B------:R-:W-:Y:S02]  /*1850*/  SHF.L.U32 R25, R25, 0x10, RZ ;  /* 0x0000001019197819 */ /* 0x000fe400000006ff */
[----:B------:R-:W-:Y:S01]  /*1860*/  SHF.L.U32 R34, R7, 0x10, RZ ;  /* 0x0000001007227819 */ /* 0x000fe200000006ff */
[----:B------:R-:W-:Y:S01]  /*1870*/  FMUL.FTZ R24, R0, R24 ;  /* 0x0000001800187220 */ /* 0x000fe20000410000 */
[----:B------:R-:W-:Y:S02]  /*1880*/  SHF.L.U32 R0, R213, 0x10, RZ ;  /* 0x00000010d5007819 */ /* 0x000fe400000006ff */
[----:B------:R-:W-:-:S02]  /*1890*/  PRMT R6, R6, 0x7632, R6 ;  /* 0x0000763206067816 */ /* 0x000fc40000000006 */
[----:B------:R-:W-:Y:S01]  /*18a0*/  PRMT R7, R7, 0x7632, R7 ;  /* 0x0000763207077816 */ /* 0x000fe20000000007 */
[----:B------:R-:W-:Y:S01]  /*18b0*/  FMUL.FTZ R25, R25, R0 ;  /* 0x0000000019197220 */ /* 0x000fe20000410000 */
[----:B------:R-:W-:Y:S02]  /*18c0*/  SHF.L.U32 R32, R5, 0x10, RZ ;  /* 0x0000001005207819 */ /* 0x000fe400000006ff */
[----:B------:R-:W-:Y:S02]  /*18d0*/  SHF.L.U32 R2, R73, 0x10, RZ ;  /* 0x0000001049027819 */ /* 0x000fe400000006ff */
[----:B------:R-:W-:Y:S02]  /*18e0*/  SHF.L.U32 R6, R6, 0x10, RZ ;  /* 0x0000001006067819 */ /* 0x000fe400000006ff */
[----:B------:R-:W-:Y:S01]  /*18f0*/  SHF.L.U32 R26, R216, 0x10, RZ ;  /* 0x00000010d81a7819 */ /* 0x000fe200000006ff */
[----:B------:R-:W-:Y:S01]  /*1900*/  FMUL.FTZ R32, R32, R2 ;  /* 0x0000000220207220 */ /* 0x000fe20000410000 */
[----:B------:R-:W-:-:S02]  /*1910*/  SHF.L.U32 R0, R75, 0x10, RZ ;  /* 0x000000104b007819 */ /* 0x000fc400000006ff */
[----:B------:R-:W-:Y:S01]  /*1920*/  SHF.L.U32 R7, R7, 0x10, RZ ;  /* 0x0000001007077819 */ /* 0x000fe200000006ff */
[----:B------:R-:W-:Y:S01]  /*1930*/  FMUL.FTZ R26, R6, R26 ;  /* 0x0000001a061a7220 */ /* 0x000fe20000410000 */
[----:B------:R-:W-:Y:S01]  /*1940*/  SHF.L.U32 R35, R217, 0x10, RZ ;  /* 0x00000010d9237819 */ /* 0x000fe200000006ff */
[----:B------:R-:W-:Y:S01]  /*1950*/  FMUL.FTZ R34, R34, R0 ;  /* 0x0000000022227220 */ /* 0x000fe20000410000 */
[----:B------:R-:W-:Y:S02]  /*1960*/  F2FP.BF16.F32.PACK_AB R5, R25, R32 ;  /* 0x000000201905723e */ /* 0x000fe400000010ff */
[----:B------:R-:W-:Y:S01]  /*1970*/  F2FP.BF16.F32.PACK_AB R6, R26, R33 ;  /* 0x000000211a06723e */ /* 0x000fe200000010ff */
[----:B------:R-:W-:Y:S01]  /*1980*/  FMUL.FTZ R35, R7, R35 ;  /* 0x0000002307237220 */ /* 0x000fe20000410000 */
[----:B------:R-:W-:-:S04]  /*1990*/  F2FP.BF16.F32.PACK_AB R4, R24, R27 ;  /* 0x0000001b1804723e */ /* 0x000fc800000010ff */
[----:B------:R-:W-:-:S07]  /*19a0*/  F2FP.BF16.F32.PACK_AB R7, R35, R34 ;  /* 0x000000222307723e */ /* 0x000fce00000010ff */
.L_x_355:
[----:B0--3--:R-:W-:Y:S05]  /*19b0*/  BSYNC.RECONVERGENT B0 ;  /* 0x0000000000007941 */ /* 0x009fea0003800200 */
.L_x_353:
[----:B------:R-:W0:Y:S01]  /*19c0*/  LDC.64 R228, c[0x0][0x3a8] ;  /* 0x0000ea00ffe47b82 */ /* 0x000e220000000a00 */
[----:B------:R-:W-:Y:S01]  /*19d0*/  UISETP.NE.U32.AND UP0, UPT, UR10, URZ, UPT ;  /* 0x000000ff0a00728c */ /* 0x000fe2000bf05070 */
[----:B------:R-:W-:-:S03]  /*19e0*/  IADD3 R13, PT, PT, R15, 0x20, RZ ;  /* 0x000000200f0d7810 */ /* 0x000fc60007ffe0ff */
[----:B------:R-:W-:-:S06]  /*19f0*/  UISETP.NE.AND.EX UP0, UPT, UR11, URZ, UPT, UP0 ;  /* 0x000000ff0b00728c */ /* 0x000fcc000bf05300 */
[----:B------:R-:W-:Y:S01]  /*1a00*/  PLOP3.LUT P1, PT, PT, PT, UP0, 0x80, 0x8 ;  /* 0x000000000008781c */ /* 0x000fe20003f2f008 */
[----:B0-----:R-:W-:-:S05]  /*1a10*/  IMAD.WIDE.U32 R2, R15, 0x10, R228 ;  /* 0x000000100f027825 */ /* 0x001fca00078e00e4 */
[----:B------:R0:W-:Y:S07]  /*1a20*/  STG.E.128 desc[UR6][R2.64], R4 ;  /* 0x0000000402007986 */ /* 0x0001ee000c101d06 */
[----:B0-----:R-:W0:Y:S01]  /*1a30*/  @P1 LDC.64 R2, c[0x0][0x3a0] ;  /* 0x0000e800ff021b82 */ /* 0x001e220000000a00 */
[----:B------:R-:W-:-:S06]  /*1a40*/  IMAD.WIDE.U32 R4, R13, 0x10, R224 ;  /* 0x000000100d047825 */ /* 0x000fcc00078e00e0 */
[----:B------:R-:W5:Y:S01]  /*1a50*/  LDG.E.128 R4, desc[UR6][R4.64] ;  /* 0x0000000604047981 */ /* 0x000f62000c1e1d00 */
[----:B0-----:R-:W-:-:S05]  /*1a60*/  @P1 IMAD.WIDE.U32 R2, R13, 0x10, R2 ;  /* 0x000000100d021825 */ /* 0x001fca00078e0002 */
[----:B------:R0:W5:Y:S01]  /*1a70*/  @P1 LDG.E.128 R28, desc[UR6][R2.64] ;  /* 0x00000006021c1981 */ /* 0x000162000c1e1d00 */
[----:B------:R-:W-:Y:S05]  /*1a80*/  @!P1 BRA `(.L_x_356) ;  /* 0x0000000000b49947 */ /* 0x000fea0003800000 */
[----:B-----5:R-:W-:Y:S02]  /*1a90*/  PRMT R16, R4, 0x7632, R16 ;  /* 0x0000763204107816 */ /* 0x020fe40000000010 */
[----:B------:R-:W-:Y:S02]  /*1aa0*/  PRMT R0, R28, 0x7632, R0 ;  /* 0x000076321c007816 */ /* 0x000fe40000000000 */
[----:B------:R-:W-:Y:S02]  /*1ab0*/  SHF.L.U32 R16, R16, 0x10, RZ ;  /* 0x0000001010107819 */ /* 0x000fe400000006ff */
[----:B------:R-:W-:Y:S02]  /*1ac0*/  SHF.L.U32 R0, R0, 0x10, RZ ;  /* 0x0000001000007819 */ /* 0x000fe400000006ff */
[----:B0-----:R-:W-:Y:S02]  /*1ad0*/  SHF.L.U32 R2, R218, 0x10, RZ ;  /* 0x00000010da027819 */ /* 0x001fe400000006ff */
[----:B------:R-:W-:-:S02]  /*1ae0*/  SHF.L.U32 R4, R4, 0x10, RZ ;  /* 0x0000001004047819 */ /* 0x000fc400000006ff */
[----:B------:R-:W-:Y:S01]  /*1af0*/  SHF.L.U32 R17, R68, 0x10, RZ ;  /* 0x0000001044117819 */ /* 0x000fe200000006ff */
[----:B------:R-:W-:Y:S01]  /*1b00*/  FFMA.FTZ R16, R16, R2, R0 ;  /* 0x0000000210107223 */ /* 0x000fe20000010000 */
[----:B------:R-:W-:Y:S02]  /*1b10*/  SHF.L.U32 R0, R28, 0x10, RZ ;  /* 0x000000101c007819 */ /* 0x000fe400000006ff */
[----:B------:R-:W-:Y:S02]  /*1b20*/  SHF.L.U32 R18, R5, 0x10, RZ ;  /* 0x0000001005127819 */ /* 0x000fe400000006ff */
[----:B------:R-:W-:Y:S01]  /*1b30*/  SHF.L.U32 R2, R29, 0x10, RZ ;  /* 0x000000101d027819 */ /* 0x000fe200000006ff */
[----:B------:R-:W-:Y:S01]  /*1b40*/  FFMA.FTZ R17, R4, R17, R0 ;  /* 0x0000001104117223 */ /* 0x000fe20000010000 */
[----:B------:R-:W-:Y:S02]  /*1b50*/  SHF.L.U32 R0, R69, 0x10, RZ ;  /* 0x0000001045007819 */ /* 0x000fe400000006ff */
[----:B------:R-:W-:-:S02]  /*1b60*/  PRMT R19, R5, 0x7632, R19 ;  /* 0x0000763205137816 */ /* 0x000fc40000000013 */
[----:B------:R-:W-:Y:S01]  /*1b70*/  SHF.L.U32 R20, R6, 0x10, RZ ;  /* 0x0000001006147819 */ /* 0x000fe200000006ff */
[----:B------:R-:W-:Y:S01]  /*1b80*/  FFMA.FTZ R18, R18, R0, R2 ;  /* 0x0000000012127223 */ /* 0x000fe20000010002 */
[----:B------:R-:W-:Y:S02]  /*1b90*/  PRMT R0, R29, 0x7632, R0 ;  /* 0x000076321d007816 */ /* 0x000fe40000000000 */
[----:B------:R-:W-:Y:S02]  /*1ba0*/  SHF.L.U32 R19, R19, 0x10, RZ ;  /* 0x0000001013137819 */ /* 0x000fe400000006ff */
[----:B------:R-:W-:Y:S02]  /*1bb0*/  SHF.L.U32 R0, R0, 0x10, RZ ;  /* 0x0000001000007819 */ /* 0x000fe400000006ff */
[----:B------:R-:W-:Y:S02]  /*1bc0*/  SHF.L.U32 R2, R219, 0x10, RZ ;  /* 0x00000010db027819 */ /* 0x000fe400000006ff */
[----:B------:R-:W-:-:S02]  /*1bd0*/  PRMT R21, R6, 0x7632, R21 ;  /* 0x0000763206157816 */ /* 0x000fc40000000015 */
[----:B------:R-:W-:Y:S01]  /*1be0*/  SHF.L.U32 R22, R7, 0x10, RZ ;  /* 0x0000001007167819 */ /* 0x000fe200000006ff */
[----:B------:R-:W-:Y:S01]  /*1bf0*/  FFMA.FTZ R19, R19, R2, R0 ;  /* 0x0000000213137223 */ /* 0x000fe20000010000 */
[----:B------:R-:W-:Y:S02]  /*1c00*/  SHF.L.U32 R0, R70, 0x10, RZ ;  /* 0x0000001046007819 */ /* 0x000fe400000006ff */
[----:B------:R-:W-:Y:S02]  /*1c10*/  SHF.L.U32 R2, R30, 0x10, RZ ;  /* 0x000000101e027819 */ /* 0x000fe400000006ff */
[----:B------:R-:W-:Y:S02]  /*1c20*/  SHF.L.U32 R21, R21, 0x10, RZ ;  /* 0x0000001015157819 */ /* 0x000fe400000006ff */
[----:B------:R-:W-:Y:S01]  /*1c30*/  PRMT R23, R7, 0x7632, R23 ;  /* 0x0000763207177816 */ /* 0x000fe20000000017 */
[----:B------:R-:W-:Y:S01]  /*1c40*/  FFMA.FTZ R20, R20, R0, R2 ;  /* 0x0000000014147223 */ /* 0x000fe20000010002 */
[----:B------:R-:W-:-:S02]  /*1c50*/  PRMT R0, R30, 0x7632, R0 ;  /* 0x000076321e007816 */ /* 0x000fc40000000000 */
[----:B------:R-:W-:Y:S02]  /*1c60*/  SHF.L.U32 R2, R220, 0x10, RZ ;  /* 0x00000010dc027819 */ /* 0x000fe400000006ff */
[----:B------:R-:W-:Y:S02]  /*1c70*/  SHF.L.U32 R0, R0, 0x10, RZ ;  /* 0x0000001000007819 */ /* 0x000fe400000006ff */
[----:B------:R-:W-:Y:S02]  /*1c80*/  SHF.L.U32 R23, R23, 0x10, RZ ;  /* 0x0000001017177819 */ /* 0x000fe400000006ff */
[----:B------:R-:W-:Y:S01]  /*1c90*/  F2FP.BF16.F32.PACK_AB R5, R19, R18 ;  /* 0x000000121305723e */ /* 0x000fe200000010ff */
[----:B------:R-:W-:Y:S01]  /*1ca0*/  FFMA.FTZ R21, R21, R2, R0 ;  /* 0x0000000215157223 */ /* 0x000fe20000010000 */
[----:B------:R-:W-:Y:S02]  /*1cb0*/  SHF.L.U32 R0, R71, 0x10, RZ ;  /* 0x0000001047007819 */ /* 0x000fe400000006ff */
[----:B------:R-:W-:-:S02]  /*1cc0*/  SHF.L.U32 R2, R31, 0x10, RZ ;  /* 0x000000101f027819 */ /* 0x000fc400000006ff */
[----:B------:R-:W-:Y:S02]  /*1cd0*/  F2FP.BF16.F32.PACK_AB R6, R21, R20 ;  /* 0x000000141506723e */ /* 0x000fe400000010ff */
        /* <DEDUP_REMOVED lines=8> */
.L_x_356:
        /* <DEDUP_REMOVED lines=18> */
[----:B0-----:R-:W-:Y:S02]  /*1e80*/  SHF.L.U32 R2, R69, 0x10, RZ ;  /* 0x0000001045027819 */ /* 0x001fe400000006ff */
        /* <DEDUP_REMOVED lines=13> */
.L_x_357:
[----:B------:R-:W-:Y:S01]  /*1f60*/  IMAD.WIDE.U32 R2, R13, 0x10, R228 ;  /* 0x000000100d027825 */ /* 0x000fe200078e00e4 */
[----:B------:R-:W-:-:S04]  /*1f70*/  IADD3 R12, PT, PT, R15, 0x40, RZ ;  /* 0x000000400f0c7810 */ /* 0x000fc80007ffe0ff */
[----:B------:R0:W-:Y:S02]  /*1f80*/  STG.E.128 desc[UR6][R2.64], R4 ;  /* 0x0000000402007986 */ /* 0x0001e4000c101d06 */
        /* <DEDUP_REMOVED lines=16> */
[----:B------:R-:W-:Y:S02]  /*2090*/  PRMT R8, R157, 0x7632, R8 ;  /* 0x000076329d087816 */ /* 0x000fe40000000008 */
[----:B------:R-:W-:Y:S01]  /*20a0*/  SHF.L.U32 R7, R158, 0x10, RZ ;  /* 0x000000109e077819 */ /* 0x000fe200000006ff */
[----:B------:R-:W-:Y:S01]  /*20b0*/  FFMA.FTZ R10, R10, R0, R2 ;  /* 0x000000000a0a7223 */ /* 0x000fe20000010002 */
[----:B------:R-:W-:-:S02]  /*20c0*/  SHF.L.U32 R0, R65, 0x10, RZ ;  /* 0x0000001041007819 */ /* 0x000fc400000006ff */
[----:B------:R-:W-:Y:S02]  /*20d0*/  SHF.L.U32 R2, R29, 0x10, RZ ;  /* 0x000000101d027819 */ /* 0x000fe400000006ff */
[----:B------:R-:W-:Y:S02]  /*20e0*/  SHF.L.U32 R8, R8, 0x10, RZ ;  /* 0x0000001008087819 */ /* 0x000fe400000006ff */
[----:B------:R-:W-:Y:S01]  /*20f0*/  PRMT R6, R158, 0x7632, R6 ;  /* 0x000076329e067816 */ /* 0x000fe20000000006 */
[----:B------:R-:W-:Y:S01]  /*2100*/  FFMA.FTZ R9, R9, R0, R2 ;  /* 0x0000000009097223 */ /* 0x000fe20000010002 */
[----:B------:R-:W-:Y:S02]  /*2110*/  PRMT R0, R29, 0x7632, R0 ;  /* 0x000076321d007816 */ /* 0x000fe40000000000 */
[----:B------:R-:W-:Y:S02]  /*2120*/  SHF.L.U32 R2, R232, 0x10, RZ ;  /* 0x00000010e8027819 */ /* 0x000fe400000006ff */
[----:B------:R-:W-:-:S02]  /*2130*/  SHF.L.U32 R0, R0, 0x10, RZ ;  /* 0x0000001000007819 */ /* 0x000fc400000006ff */
[----:B------:R-:W-:Y:S02]  /*2140*/  SHF.L.U32 R6, R6, 0x10, RZ ;  /* 0x0000001006067819 */ /* 0x000fe400000006ff */
[C---:B------:R-:W-:Y:S01]  /*2150*/  SHF.L.U32 R5, R159.reuse, 0x10, RZ ;  /* 0x000000109f057819 */ /* 0x040fe200000006ff */
[----:B------:R-:W-:Y:S01]  /*2160*/  FFMA.FTZ R8, R8, R2, R0 ;  /* 0x0000000208087223 */ /* 0x000fe20000010000 */
[----:B------:R-:W-:Y:S02]  /*2170*/  SHF.L.U32 R0, R66, 0x10, RZ ;  /* 0x0000001042007819 */ /* 0x000fe400000006ff */
[----:B------:R-:W-:Y:S02]  /*2180*/  SHF.L.U32 R2, R30, 0x10, RZ ;  /* 0x000000101e027819 */ /* 0x000fe400000006ff */
[----:B------:R-:W-:Y:S02]  /*2190*/  PRMT R4, R159, 0x7632, R4 ;  /* 0x000076329f047816 */ /* 0x000fe40000000004 */
[----:B------:R-:W-:Y:S01]  /*21a0*/  F2FP.BF16.F32.PACK_AB R157, R8, R9 ;  /* 0x00000009089d723e */ /* 0x000fe200000010ff */
        /* <DEDUP_REMOVED lines=9> */
[----:B------:R-:W-:-:S03]  /*2240*/  F2FP.BF16.F32.PACK_AB R158, R6, R7 ;  /* 0x00000007069e723e */ /* 0x000fc600000010ff */
[----:B------:R-:W-:Y:S01]  /*2250*/  FFMA.FTZ R5, R5, R0, R2 ;  /* 0x0000000005057223 */ /* 0x000fe20000010002 */
[----:B------:R-:W-:Y:S02]  /*2260*/  PRMT R0, R31, 0x7632, R0 ;  /* 0x000076321f007816 */ /* 0x000fe40000000000 */
[----:B------:R-:W-:Y:S02]  /*2270*/  SHF.L.U32 R2, R234, 0x10, RZ ;  /* 0x00000010ea027819 */ /* 0x000fe400000006ff */
[----:B------:R-:W-:-:S05]  /*2280*/  SHF.L.U32 R0, R0, 0x10, RZ ;  /* 0x0000001000007819 */ /* 0x000fca00000006ff */
[----:B------:R-:W-:-:S05]  /*2290*/  FFMA.FTZ R4, R4, R2, R0 ;  /* 0x0000000204047223 */ /* 0x000fca0000010000 */
[----:B------:R-:W-:Y:S01]  /*22a0*/  F2FP.BF16.F32.PACK_AB R159, R4, R5 ;  /* 0x00000005049f723e */ /* 0x000fe200000010ff */
[----:B------:R-:W-:Y:S06]  /*22b0*/  BRA `(.L_x_359) ;  /* 0x0000000000807947 */ /* 0x000fec0003800000 */
.L_x_358:
        /* <DEDUP_REMOVED lines=32> */
.L_x_359:
[----:B------:R-:W-:-:S05]  /*24c0*/  IMAD.WIDE.U32 R2, R12, 0x10, R228 ;  /* 0x000000100c027825 */ /* 0x000fca00078e00e4 */
[----:B------:R0:W-:Y:S02]  /*24d0*/  STG.E.128 desc[UR6][R2.64], R156 ;  /* 0x0000009c02007986 */ /* 0x0001e4000c101d06 */
[----:B0-----:R-:W0:Y:S01]  /*24e0*/  @P1 LDC.64 R156, c[0x0][0x3a0] ;  /* 0x0000e800ff9c1b82 */ /* 0x001e220000000a00 */
[----:B------:R-:W-:-:S05]  /*24f0*/  IADD3 R3, PT, PT, R15, 0x60, RZ ;  /* 0x000000600f037810 */ /* 0x000fca0007ffe0ff */
[----:B0-----:R-:W-:-:S05]  /*2500*/  @P1 IMAD.WIDE.U32 R156, R3, 0x10, R156 ;  /* 0x00000010039c1825 */ /* 0x001fca00078e009c */
[----:B------:R0:W5:Y:S02]  /*2510*/  @P1 LDG.E.128 R28, desc[UR6][R156.64] ;  /* 0x000000069c1c1981 */ /* 0x000164000c1e1d00 */
[----:B0-----:R-:W-:-:S06]  /*2520*/  IMAD.WIDE.U32 R156, R3, 0x10, R224 ;  /* 0x00000010039c7825 */ /* 0x001fcc00078e00e0 */
[----:B------:R-:W5:Y:S01]  /*2530*/  LDG.E.128 R156, desc[UR6][R156.64] ;  /* 0x000000069c9c7981 */ /* 0x000f62000c1e1d00 */
[----:B------:R-:W-:Y:S05]  /*2540*/  @!P1 BRA `(.L_x_360) ;  /* 0x0000000000b49947 */ /* 0x000fea0003800000 */
[----:B-----5:R-:W-:Y:S02]  /*2550*/  PRMT R2, R156, 0x7632, R2 ;  /* 0x000076329c027816 */ /* 0x020fe40000000002 */
[----:B------:R-:W-:Y:S02]  /*2560*/  PRMT R0, R28, 0x7632, R0 ;  /* 0x000076321c007816 */ /* 0x000fe40000000000 */
[----:B------:R-:W-:Y:S02]  /*2570*/  SHF.L.U32 R2, R2, 0x10, RZ ;  /* 0x0000001002027819 */ /* 0x000fe400000006ff */
[----:B------:R-:W-:Y:S02]  /*2580*/  SHF.L.U32 R0, R0, 0x10, RZ ;  /* 0x0000001000007819 */ /* 0x000fe400000006ff */
[----:B------:R-:W-:Y:S02]  /*2590*/  SHF.L.U32 R160, R235, 0x10, RZ ;  /* 0x00000010eba07819 */ /* 0x000fe400000006ff */
[----:B------:R-:W-:-:S02]  /*25a0*/  SHF.L.U32 R161, R29, 0x10, RZ ;  /* 0x000000101da17819 */ /* 0x000fc400000006ff */
[C---:B------:R-:W-:Y:S01]  /*25b0*/  PRMT R162, R157.reuse, 0x7632, R162 ;  /* 0x000076329da27816 */ /* 0x040fe200000000a2 */
[----:B------:R-:W-:Y:S01]  /*25c0*/  FFMA.FTZ R2, R2, R160, R0 ;  /* 0x000000a002027223 */ /* 0x000fe20000010000 */
[----:B------:R-:W-:Y:S02]  /*25d0*/  SHF.L.U32 R0, R156, 0x10, RZ ;  /* 0x000000109c007819 */ /* 0x000fe400000006ff */
[----:B------:R-:W-:Y:S02]  /*25e0*/  SHF.L.U32 R156, R60, 0x10, RZ ;  /* 0x000000103c9c7819 */ /* 0x000fe400000006ff */
[----:B------:R-:W-:Y:S02]  /*25f0*/  SHF.L.U32 R160, R28, 0x10, RZ ;  /* 0x000000101ca07819 */ /* 0x000fe400000006ff */
[----:B------:R-:W-:Y:S02]  /*2600*/  SHF.L.U32 R162, R162, 0x10, RZ ;  /* 0x00000010a2a27819 */ /* 0x000fe400000006ff */
[----:B------:R-:W-:Y:S01]  /*2610*/  PRMT R163, R158, 0x7632, R163 ;  /* 0x000076329ea37816 */ /* 0x000fe200000000a3 */
[----:B------:R-:W-:Y:S01]  /*2620*/  FFMA.FTZ R0, R0, R156, R160 ;  /* 0x0000009c00007223 */ /* 0x000fe200000100a0 */
[----:B------:R-:W-:-:S02]  /*2630*/  SHF.L.U32 R160, R157, 0x10, RZ ;  /* 0x000000109da07819 */ /* 0x000fc400000006ff */
[----:B------:R-:W-:Y:S02]  /*2640*/  SHF.L.U32 R156, R61, 0x10, RZ ;  /* 0x000000103d9c7819 */ /* 0x000fe400000006ff */
[----:B------:R-:W-:Y:S02]  /*2650*/  SHF.L.U32 R157, R236, 0x10, RZ ;  /* 0x00000010ec9d7819 */ /* 0x000fe400000006ff */
[----:B------:R-:W-:Y:S01]  /*2660*/  SHF.L.U32 R163, R163, 0x10, RZ ;  /* 0x00000010a3a37819 */ /* 0x000fe200000006ff */
[----:B------:R-:W-:Y:S01]  /*2670*/  FFMA.FTZ R160, R160, R156, R161 ;  /* 0x0000009ca0a07223 */ /* 0x000fe200000100a1 */
[----:B------:R-:W-:Y:S02]  /*2680*/  PRMT R156, R29, 0x7632, R156 ;  /* 0x000076321d9c7816 */ /* 0x000fe4000000009c */
[----:B------:R-:W-:Y:S02]  /*2690*/  SHF.L.U32 R161, R158, 0x10, RZ ;  /* 0x000000109ea17819 */ /* 0x000fe400000006ff */
[----:B------:R-:W-:-:S02]  /*26a0*/  SHF.L.U32 R156, R156, 0x10, RZ ;  /* 0x000000109c9c7819 */ /* 0x000fc400000006ff */
[C---:B------:R-:W-:Y:S02]  /*26b0*/  SHF.L.U32 R164, R159.reuse, 0x10, RZ ;  /* 0x000000109fa47819 */ /* 0x040fe400000006ff */
[----:B------:R-:W-:Y:S01]  /*26c0*/  PRMT R165, R159, 0x7632, R165 ;  /* 0x000076329fa57816 */ /* 0x000fe200000000a5 */
[----:B------:R-:W-:Y:S01]  /*26d0*/  FFMA.FTZ R162, R162, R157, R156 ;  /* 0x0000009da2a27223 */ /* 0x000fe2000001009c */
[----:B------:R-:W-:Y:S02]  /*26e0*/  SHF.L.U32 R156, R62, 0x10, RZ ;  /* 0x000000103e9c7819 */ /* 0x000fe400000006ff */
[----:B------:R-:W-:Y:S02]  /*26f0*/  SHF.L.U32 R157, R30, 0x10, RZ ;  /* 0x000000101e9d7819 */ /* 0x000fe400000006ff */
[----:B------:R-:W-:-:S03]  /*2700*/  SHF.L.U32 R165, R165, 0x10, RZ ;  /* 0x00000010a5a57819 */ /* 0x000fc600000006ff */
        /* <DEDUP_REMOVED lines=17> */
.L_x_360:
[----:B-----5:R-:W-:Y:S02]  /*2820*/  SHF.L.U32 R0, R156, 0x10, RZ ;  /* 0x000000109c007819 */ /* 0x020fe400000006ff */
[----:B------:R-:W-:Y:S02]  /*2830*/  SHF.L.U32 R2, R60, 0x10, RZ ;  /* 0x000000103c027819 */ /* 0x000fe400000006ff */
[----:B------:R-:W-:Y:S02]  /*2840*/  SHF.L.U32 R161, R158, 0x10, RZ ;  /* 0x000000109ea17819 */ /* 0x000fe400000006ff */
[----:B------:R-:W-:Y:S01]  /*2850*/  SHF.L.U32 R160, R157, 0x10, RZ ;  /* 0x000000109da07819 */ /* 0x000fe200000006ff */
[----:B------:R-:W-:Y:S01]  /*2860*/  FMUL.FTZ R0, R0, R2 ;  /* 0x0000000200007220 */ /* 0x000fe20000410000 */
[----:B------:R-:W-:Y:S02]  /*2870*/  SHF.L.U32 R2, R62, 0x10, RZ ;  /* 0x000000103e027819 */ /* 0x000fe400000006ff */
[----:B------:R-:W-:-:S02]  /*2880*/  SHF.L.U32 R162, R61, 0x10, RZ ;  /* 0x000000103da27819 */ /* 0x000fc400000006ff */
[----:B------:R-:W-:Y:S01]  /*2890*/  PRMT R156, R156, 0x7632, R156 ;  /* 0x000076329c9c7816 */ /* 0x000fe2000000009c */
[----:B------:R-:W-:Y:S01]  /*28a0*/  FMUL.FTZ R161, R161, R2 ;  /* 0x00000002a1a17220 */ /* 0x000fe20000410000 */
[----:B------:R-:W-:Y:S01]  /*28b0*/  SHF.L.U32 R2, R235, 0x10, RZ ;  /* 0x00000010eb027819 */ /* 0x000fe200000006ff */
[----:B------:R-:W-:Y:S01]  /*28c0*/  FMUL.FTZ R160, R160, R162 ;  /* 0x000000a2a0a07220 */ /* 0x000fe20000410000 */
[----:B------:R-:W-:Y:S02]  /*28d0*/  SHF.L.U32 R156, R156, 0x10, RZ ;  /* 0x000000109c9c7819 */ /* 0x000fe400000006ff */
[----:B------:R-:W-:Y:S02]  /*28e0*/  PRMT R162, R157, 0x7632, R162 ;  /* 0x000076329da27816 */ /* 0x000fe400000000a2 */
[----:B------:R-:W-:Y:S01]  /*28f0*/  SHF.L.U32 R164, R159, 0x10, RZ ;  /* 0x000000109fa47819 */ /* 0x000fe200000006ff */
[----:B------:R-:W-:Y:S01]  /*2900*/  FMUL.FTZ R2, R156, R2 ;  /* 0x000000029c027220 */ /* 0x000fe20000410000 */
[----:B------:R-:W-:-:S02]  /*2910*/  SHF.L.U32 R162, R162, 0x10, RZ ;  /* 0x00000010a2a27819 */ /* 0x000fc400000006ff */
[----:B------:R-:W-:Y:S02]  /*2920*/  SHF.L.U32 R156, R236, 0x10, RZ ;  /* 0x00000010ec9c7819 */ /* 0x000fe400000006ff */
[----:B------:R-:W-:Y:S02]  /*2930*/  PRMT R158, R158, 0x7632, R158 ;  /* 0x000076329e9e7816 */ /* 0x000fe4000000009e */
[----:B------:R-:W-:Y:S01]  /*2940*/  PRMT R159, R159, 0x7632, R159 ;  /* 0x000076329f9f7816 */ /* 0x000fe2000000009f */
[----:B------:R-:W-:Y:S01]  /*2950*/  FMUL.FTZ R162, R162, R156 ;  /* 0x0000009ca2a27220 */ /* 0x000fe20000410000 */
[----:B------:R-:W-:Y:S02]  /*2960*/  SHF.L.U32 R158, R158, 0x10, RZ ;  /* 0x000000109e9e7819 */ /* 0x000fe400000006ff */
[----:B------:R-:W-:Y:S02]  /*2970*/  SHF.L.U32 R163, R237, 0x10, RZ ;  /* 0x00000010eda37819 */ /* 0x000fe400000006ff */
        /* <DEDUP_REMOVED lines=10> */
.L_x_361:
        /* <DEDUP_REMOVED lines=23> */
[C---:B------:R-:W-:Y:S02]  /*2b90*/  SHF.L.U32 R168, R29.reuse, 0x10, RZ ;  /* 0x000000101da87819 */ /* 0x040fe400000006ff */
[----:B------:R-:W-:Y:S02]  /*2ba0*/  SHF.L.U32 R172, R172, 0x10, RZ ;  /* 0x00000010acac7819 */ /* 0x000fe400000006ff */
[----:B------:R-:W-:Y:S01]  /*2bb0*/  SHF.L.U32 R171, R158, 0x10, RZ ;  /* 0x000000109eab7819 */ /* 0x000fe200000006ff */
[----:B------:R-:W-:Y:S01]  /*2bc0*/  FFMA.FTZ R170, R170, R156, R168 ;  /* 0x0000009caaaa7223 */ /* 0x000fe200000100a8 */
[----:B------:R-:W-:Y:S02]  /*2bd0*/  PRMT R156, R29, 0x7632, R156 ;  /* 0x000076321d9c7816 */ /* 0x000fe4000000009c */
[----:B------:R-:W-:Y:S02]  /*2be0*/  PRMT R173, R158, 0x7632, R173 ;  /* 0x000076329ead7816 */ /* 0x000fe400000000ad */
[----:B------:R-:W-:-:S02]  /*2bf0*/  SHF.L.U32 R156, R156, 0x10, RZ ;  /* 0x000000109c9c7819 */ /* 0x000fc400000006ff */
[----:B------:R-:W-:Y:S02]  /*2c00*/  SHF.L.U32 R173, R173, 0x10, RZ ;  /* 0x00000010adad7819 */ /* 0x000fe400000006ff */
[C---:B------:R-:W-:Y:S01]  /*2c10*/  SHF.L.U32 R174, R159.reuse, 0x10, RZ ;  /* 0x000000109fae7819 */ /* 0x040fe200000006ff */
[----:B------:R-:W-:Y:S01]  /*2c20*/  FFMA.FTZ R172, R172, R157, R156 ;  /* 0x0000009dacac7223 */ /* 0x000fe2000001009c */
[----:B------:R-:W-:Y:S02]  /*2c30*/  SHF.L.U32 R156, R58, 0x10, RZ ;  /* 0x000000103a9c7819 */ /* 0x000fe400000006ff */
[----:B------:R-:W-:Y:S02]  /*2c40*/  SHF.L.U32 R157, R30, 0x10, RZ ;  /* 0x000000101e9d7819 */ /* 0x000fe400000006ff */
[----:B------:R-:W-:-:S03]  /*2c50*/  PRMT R175, R159, 0x7632, R175 ;  /* 0x000076329faf7816 */ /* 0x000fc600000000af */
[----:B------:R-:W-:Y:S01]  /*2c60*/  FFMA.FTZ R171, R171, R156, R157 ;  /* 0x0000009cabab7223 */ /* 0x000fe2000001009d */
[----:B------:R-:W-:Y:S02]  /*2c70*/  PRMT R156, R30, 0x7632, R156 ;  /* 0x000076321e9c7816 */ /* 0x000fe4000000009c */
[----:B------:R-:W-:Y:S02]  /*2c80*/  SHF.L.U32 R157, R241, 0x10, RZ ;  /* 0x00000010f19d7819 */ /* 0x000fe400000006ff */
[----:B------:R-:W-:Y:S02]  /*2c90*/  SHF.L.U32 R156, R156, 0x10, RZ ;  /* 0x000000109c9c7819 */ /* 0x000fe400000006ff */
[----:B------:R-:W-:-:S03]  /*2ca0*/  SHF.L.U32 R175, R175, 0x10, RZ ;  /* 0x00000010afaf7819 */ /* 0x000fc600000006ff */
        /* <DEDUP_REMOVED lines=13> */
.L_x_362:
        /* <DEDUP_REMOVED lines=32> */
.L_x_363:
        /* <DEDUP_REMOVED lines=25> */
[C---:B------:R-:W-:Y:S01]  /*3110*/  SHF.L.U32 R180, R158.reuse, 0x10, RZ ;  /* 0x000000109eb47819 */ /* 0x040fe200000006ff */
[----:B------:R-:W-:Y:S01]  /*3120*/  FFMA.FTZ R179, R179, R156, R168 ;  /* 0x0000009cb3b37223 */ /* 0x000fe200000100a8 */
[----:B------:R-:W-:Y:S02]  /*3130*/  PRMT R156, R29, 0x7632, R156 ;  /* 0x000076321d9c7816 */ /* 0x000fe4000000009c */
[----:B------:R-:W-:Y:S02]  /*3140*/  PRMT R182, R158, 0x7632, R182 ;  /* 0x000076329eb67816 */ /* 0x000fe400000000b6 */
[----:B------:R-:W-:-:S02]  /*3150*/  SHF.L.U32 R156, R156, 0x10, RZ ;  /* 0x000000109c9c7819 */ /* 0x000fc400000006ff */
[----:B------:R-:W-:Y:S02]  /*3160*/  SHF.L.U32 R182, R182, 0x10, RZ ;  /* 0x00000010b6b67819 */ /* 0x000fe400000006ff */
[----:B------:R-:W-:Y:S01]  /*3170*/  SHF.L.U32 R183, R159, 0x10, RZ ;  /* 0x000000109fb77819 */ /* 0x000fe200000006ff */
        /* <DEDUP_REMOVED lines=22> */
.L_x_364:
[----:B-----5:R-:W-:Y:S02]  /*32e0*/  SHF.L.U32 R179, R157, 0x10, RZ ;  /* 0x000000109db37819 */ /* 0x020fe400000006ff */
[----:B------:R-:W-:Y:S02]  /*32f0*/  SHF.L.U32 R177, R53, 0x10, RZ ;  /* 0x0000001035b17819 */ /* 0x000fe400000006ff */
[C---:B------:R-:W-:Y:S02]  /*3300*/  SHF.L.U32 R178, R156.reuse, 0x10, RZ ;  /* 0x000000109cb27819 */ /* 0x040fe400000006ff */
[----:B------:R-:W-:Y:S01]  /*3310*/  PRMT R156, R156, 0x7632, R156 ;  /* 0x000076329c9c7816 */ /* 0x000fe2000000009c */
[----:B------:R-:W-:Y:S01]  /*3320*/  FMUL.FTZ R179, R179, R177 ;  /* 0x000000b1b3b37220 */ /* 0x000fe20000410000 */
[----:B------:R-:W-:Y:S02]  /*3330*/  SHF.L.U32 R177, R243, 0x10, RZ ;  /* 0x00000010f3b17819 */ /* 0x000fe400000006ff */
[----:B------:R-:W-:-:S02]  /*3340*/  SHF.L.U32 R156, R156, 0x10, RZ ;  /* 0x000000109c9c7819 */ /* 0x000fc400000006ff */
[----:B------:R-:W-:Y:S02]  /*3350*/  PRMT R181, R157, 0x7632, R181 ;  /* 0x000076329db57816 */ /* 0x000fe400000000b5 */
[----:B------:R-:W-:Y:S01]  /*3360*/  SHF.L.U32 R168, R52, 0x10, RZ ;  /* 0x0000001034a87819 */ /* 0x000fe200000006ff */
[----:B------:R-:W-:Y:S01]  /*3370*/  FMUL.FTZ R177, R156, R177 ;  /* 0x000000b19cb17220 */ /* 0x000fe20000410000 */
[----:B------:R-:W-:Y:S02]  /*3380*/  SHF.L.U32 R181, R181, 0x10, RZ ;  /* 0x00000010b5b57819 */ /* 0x000fe400000006ff */
[----:B------:R-:W-:Y:S01]  /*3390*/  SHF.L.U32 R156, R244, 0x10, RZ ;  /* 0x00000010f49c7819 */ /* 0x000fe200000006ff */
[----:B------:R-:W-:Y:S01]  /*33a0*/  FMUL.FTZ R178, R178, R168 ;  /* 0x000000a8b2b27220 */ /* 0x000fe20000410000 */
[C---:B------:R-:W-:Y:S02]  /*33b0*/  SHF.L.U32 R180, R158.reuse, 0x10, RZ ;  /* 0x000000109eb47819 */ /* 0x040fe400000006ff */
[----:B------:R-:W-:Y:S01]  /*33c0*/  SHF.L.U32 R183, R159, 0x10, RZ ;  /* 0x000000109fb77819 */ /* 0x000fe200000006ff */
[----:B------:R-:W-:Y:S01]  /*33d0*/  FMUL.FTZ R181, R181, R156 ;  /* 0x0000009cb5b57220 */ /* 0x000fe20000410000 */
[----:B------:R-:W-:-:S02]  /*33e0*/  PRMT R158, R158, 0x7632, R158 ;  /* 0x000076329e9e7816 */ /* 0x000fc4000000009e */
[----:B------:R-:W-:Y:S02]  /*33f0*/  PRMT R159, R159, 0x7632, R159 ;  /* 0x000076329f9f7816 */ /* 0x000fe4000000009f */
[----:B------:R-:W-:Y:S02]  /*3400*/  SHF.L.U32 R168, R54, 0x10, RZ ;  /* 0x0000001036a87819 */ /* 0x000fe400000006ff */
[----:B------:R-:W-:Y:S02]  /*3410*/  SHF.L.U32 R158, R158, 0x10, RZ ;  /* 0x000000109e9e7819 */ /* 0x000fe400000006ff */
[----:B------:R-:W-:Y:S01]  /*3420*/  SHF.L.U32 R182, R245, 0x10, RZ ;  /* 0x00000010f5b67819 */ /* 0x000fe200000006ff */
[----:B------:R-:W-:Y:S01]  /*3430*/  FMUL.FTZ R180, R180, R168 ;  /* 0x000000a8b4b47220 */ /* 0x000fe20000410000 */
[----:B------:R-:W-:Y:S02]  /*3440*/  SHF.L.U32 R156, R55, 0x10, RZ ;  /* 0x00000010379c7819 */ /* 0x000fe400000006ff */
[----:B------:R-:W-:Y:S01]  /*3450*/  SHF.L.U32 R159, R159, 0x10, RZ ;  /* 0x000000109f9f7819 */ /* 0x000fe200000006ff */
[----:B------:R-:W-:Y:S01]  /*3460*/  FMUL.FTZ R182, R158, R182 ;  /* 0x000000b69eb67220 */ /* 0x000fe20000410000 */
[----:B------:R-:W-:Y:S01]  /*3470*/  SHF.L.U32 R184, R246, 0x10, RZ ;  /* 0x00000010f6b87819 */ /* 0x000fe200000006ff */
[----:B------:R-:W-:Y:S01]  /*3480*/  FMUL.FTZ R183, R183, R156 ;  /* 0x0000009cb7b77220 */ /* 0x000fe20000410000 */
[----:B------:R-:W-:-:S02]  /*3490*/  F2FP.BF16.F32.PACK_AB R157, R181, R179 ;  /* 0x000000b3b59d723e */ /* 0x000fc400000010ff */
[----:B------:R-:W-:Y:S01]  /*34a0*/  F2FP.BF16.F32.PACK_AB R158, R182, R180 ;  /* 0x000000b4b69e723e */ /* 0x000fe200000010ff */
[----:B------:R-:W-:Y:S01]  /*34b0*/  FMUL.FTZ R184, R159, R184 ;  /* 0x000000b89fb87220 */ /* 0x000fe20000410000 */
[----:B------:R-:W-:-:S04]  /*34c0*/  F2FP.BF16.F32.PACK_AB R156, R177, R178 ;  /* 0x000000b2b19c723e */ /* 0x000fc800000010ff */
[----:B------:R-:W-:-:S07]  /*34d0*/  F2FP.BF16.F32.PACK_AB R159, R184, R183 ;  /* 0x000000b7b89f723e */ /* 0x000fce00000010ff */
.L_x_365:
[----:B------:R-:W-:Y:S01]  /*34e0*/  IMAD.WIDE.U32 R186, R176, 0x10, R228 ;  /* 0x00000010b0ba7825 */ /* 0x000fe200078e00e4 */
[----:B------:R-:W-:-:S04]  /*34f0*/  IADD3 R185, PT, PT, R15, 0xc0, RZ ;  /* 0x000000c00fb97810 */ /* 0x000fc80007ffe0ff */
[----:B------:R0:W-:Y:S02]  /*3500*/  STG.E.128 desc[UR6][R186.64], R156 ;  /* 0x0000009cba007986 */ /* 0x0001e4000c101d06 */
[----:B0-----:R-:W0:Y:S02]  /*3510*/  @P1 LDC.64 R156, c[0x0][0x3a0] ;  /* 0x0000e800ff9c1b82 */ /* 0x001e240000000a00 */
        /* <DEDUP_REMOVED lines=12> */
[--C-:B------:R-:W-:Y:S01]  /*35e0*/  FFMA.FTZ R186, R186, R187, R168.reuse ;  /* 0x000000bbbaba7223 */ /* 0x100fe200000100a8 */
[----:B------:R-:W-:Y:S02]  /*35f0*/  PRMT R187, R157, 0x7632, R187 ;  /* 0x000076329dbb7816 */ /* 0x000fe400000000bb */
[----:B------:R-:W-:Y:S02]  /*3600*/  PRMT R168, R29, 0x7632, R168 ;  /* 0x000076321da87816 */ /* 0x000fe400000000a8 */
[----:B------:R-:W-:Y:S02]  /*3610*/  SHF.L.U32 R187, R187, 0x10, RZ ;  /* 0x00000010bbbb7819 */ /* 0x000fe400000006ff */
[----:B------:R-:W-:Y:S02]  /*3620*/  SHF.L.U32 R168, R168, 0x10, RZ ;  /* 0x00000010a8a87819 */ /* 0x000fe400000006ff */
[----:B------:R-:W-:-:S02]  /*3630*/  SHF.L.U32 R157, R157, 0x10, RZ ;  /* 0x000000109d9d7819 */ /* 0x000fc400000006ff */
[----:B------:R-:W-:Y:S01]  /*3640*/  SHF.L.U32 R189, R49, 0x10, RZ ;  /* 0x0000001031bd7819 */ /* 0x000fe200000006ff */
[----:B------:R-:W-:Y:S01]  /*3650*/  FFMA.FTZ R187, R187, R188, R168 ;  /* 0x000000bcbbbb7223 */ /* 0x000fe200000100a8 */
[----:B------:R-:W-:Y:S02]  /*3660*/  SHF.L.U32 R188, R48, 0x10, RZ ;  /* 0x0000001030bc7819 */ /* 0x000fe400000006ff */
[----:B------:R-:W-:Y:S02]  /*3670*/  SHF.L.U32 R168, R28, 0x10, RZ ;  /* 0x000000101ca87819 */ /* 0x000fe400000006ff */
[C---:B------:R-:W-:Y:S02]  /*3680*/  SHF.L.U32 R192, R158.reuse, 0x10, RZ ;  /* 0x000000109ec07819 */ /* 0x040fe400000006ff */
[----:B------:R-:W-:Y:S01]  /*3690*/  PRMT R194, R158, 0x7632, R194 ;  /* 0x000076329ec27816 */ /* 0x000fe200000000c2 */
[----:B------:R-:W-:Y:S01]  /*36a0*/  FFMA.FTZ R188, R156, R188, R168 ;  /* 0x000000bc9cbc7223 */ /* 0x000fe200000100a8 */
        /* <DEDUP_REMOVED lines=25> */
.L_x_366:
[----:B-----5:R-:W-:Y:S02]  /*3840*/  SHF.L.U32 R188, R156, 0x10, RZ ;  /* 0x000000109cbc7819 */ /* 0x020fe400000006ff */
[----:B------:R-:W-:Y:S02]  /*3850*/  SHF.L.U32 R186, R48, 0x10, RZ ;  /* 0x0000001030ba7819 */ /* 0x000fe400000006ff */
[C---:B------:R-:W-:Y:S02]  /*3860*/  PRMT R187, R157.reuse, 0x7632, R187 ;  /* 0x000076329dbb7816 */ /* 0x040fe400000000bb */
[----:B------:R-:W-:Y:S01]  /*3870*/  SHF.L.U32 R189, R157, 0x10, RZ ;  /* 0x000000109dbd7819 */ /* 0x000fe200000006ff */
[----:B------:R-:W-:Y:S01]  /*3880*/  FMUL.FTZ R188, R188, R186 ;  /* 0x000000babcbc7220 */ /* 0x000fe20000410000 */
[----:B------:R-:W-:Y:S02]  /*3890*/  SHF.L.U32 R168, R49, 0x10, RZ ;  /* 0x0000001031a87819 */ /* 0x000fe400000006ff */
[----:B------:R-:W-:-:S02]  /*38a0*/  SHF.L.U32 R192, R158, 0x10, RZ ;  /* 0x000000109ec07819 */ /* 0x000fc400000006ff */
[----:B------:R-:W-:Y:S01]  /*38b0*/  SHF.L.U32 R186, R50, 0x10, RZ ;  /* 0x0000001032ba7819 */ /* 0x000fe200000006ff */
[----:B------:R-:W-:Y:S01]  /*38c0*/  FMUL.FTZ R189, R189, R168 ;  /* 0x000000a8bdbd7220 */ /* 0x000fe20000410000 */
[----:B------:R-:W-:Y:S02]  /*38d0*/  SHF.L.U32 R187, R187, 0x10, RZ ;  /* 0x00000010bbbb7819 */ /* 0x000fe400000006ff */
[----:B------:R-:W-:Y:S01]  /*38e0*/  SHF.L.U32 R157, R248, 0x10, RZ ;  /* 0x00000010f89d7819 */ /* 0x000fe200000006ff */
[----:B------:R-:W-:Y:S01]  /*38f0*/  FMUL.FTZ R192, R192, R186 ;  /* 0x000000bac0c07220 */ /* 0x000fe20000410000 */
[----:B------:R-:W-:Y:S02]  /*3900*/  PRMT R194, R158, 0x7632, R194 ;  /* 0x000076329ec27816 */ /* 0x000fe400000000c2 */
[----:B------:R-:W-:Y:S01]  /*3910*/  PRMT R195, R159, 0x7632, R195 ;  /* 0x000076329fc37816 */ /* 0x000fe200000000c3 */
[----:B------:R-:W-:Y:S01]  /*3920*/  FMUL.FTZ R187, R187, R157 ;  /* 0x0000009dbbbb7220 */ /* 0x000fe20000410000 */
[----:B------:R-:W-:-:S02]  /*3930*/  PRMT R156, R156, 0x7632, R156 ;  /* 0x000076329c9c7816 */ /* 0x000fc4000000009c */
[----:B------:R-:W-:Y:S02]  /*3940*/  SHF.L.U32 R193, R159, 0x10, RZ ;  /* 0x000000109fc17819 */ /* 0x000fe400000006ff */
[----:B------:R-:W-:Y:S02]  /*3950*/  SHF.L.U32 R168, R51, 0x10, RZ ;  /* 0x0000001033a87819 */ /* 0x000fe400000006ff */
[----:B------:R-:W-:Y:S02]  /*3960*/  SHF.L.U32 R194, R194, 0x10, RZ ;  /* 0x00000010c2c27819 */ /* 0x000fe400000006ff */
[----:B------:R-:W-:Y:S01]  /*3970*/  SHF.L.U32 R195, R195, 0x10, RZ ;  /* 0x00000010c3c37819 */ /* 0x000fe200000006ff */
[----:B------:R-:W-:Y:S01]  /*3980*/  FMUL.FTZ R193, R193, R168 ;  /* 0x000000a8c1c17220 */ /* 0x000fe20000410000 */
        /* <DEDUP_REMOVED lines=11> */
.L_x_367:
[----:B------:R-:W-:Y:S01]  /*3a40*/  IMAD.WIDE.U32 R190, R185, 0x10, R228 ;  /* 0x00000010b9be7825 */ /* 0x000fe200078e00e4 */
[----:B------:R-:W5:Y:S04]  /*3a50*/  LDL R207, [R1] ;  /* 0x0000000001cf7983 */ /* 0x000f680000100800 */
[----:B------:R0:W-:Y:S04]  /*3a60*/  STG.E.128 desc[UR6][R190.64], R156 ;  /* 0x0000009cbe007986 */ /* 0x0001e8000c101d06 */
[----:B------:R-:W5:Y:S01]  /*3a70*/  LDL R206, [R1+0x4] ;  /* 0x0000040001ce7983 */ /* 0x000f620000100800 */
[----:B------:R-:W-:Y:S01]  /*3a80*/  IADD3 R196, PT, PT, R15, 0xe0, RZ ;  /* 0x000000e00fc47810 */ /* 0x000fe20007ffe0ff */
[----:B0-----:R-:W0:Y:S04]  /*3a90*/  @P1 LDC.64 R156, c[0x0][0x3a0] ;  /* 0x0000e800ff9c1b82 */ /* 0x001e280000000a00 */
        /* <DEDUP_REMOVED lines=10> */
[----:B------:R-:W-:-:S02]  /*3b40*/  PRMT R198, R157, 0x7632, R198 ;  /* 0x000076329dc67816 */ /* 0x000fc400000000c6 */
[----:B------:R-:W-:Y:S01]  /*3b50*/  SHF.L.U32 R156, R156, 0x10, RZ ;  /* 0x000000109c9c7819 */ /* 0x000fe200000006ff */
[--C-:B------:R-:W-:Y:S01]  /*3b60*/  FFMA.FTZ R197, R197, R190, R168.reuse ;  /* 0x000000bec5c57223 */ /* 0x100fe200000100a8 */
        /* <DEDUP_REMOVED lines=15> */
[----:B------:R-:W-:Y:S02]  /*3c60*/  SHF.L.U32 R156, R46, 0x10, RZ ;  /* 0x000000102e9c7819 */ /* 0x000fe400000006ff */
[C---:B------:R-:W-:Y:S02]  /*3c70*/  SHF.L.U32 R157, R30.reuse, 0x10, RZ ;  /* 0x000000101e9d7819 */ /* 0x040fe400000006ff */
[----:B------:R-:W-:Y:S02]  /*3c80*/  SHF.L.U32 R203, R203, 0x10, RZ ;  /* 0x00000010cbcb7819 */ /* 0x000fe400000006ff */
[----:B------:R-:W-:Y:S01]  /*3c90*/  PRMT R204, R159, 0x7632, R204 ;  /* 0x000076329fcc7816 */ /* 0x000fe200000000cc */
[----:B------:R-:W-:Y:S01]  /*3ca0*/  FFMA.FTZ R201, R201, R156, R157 ;  /* 0x0000009cc9c97223 */ /* 0x000fe2000001009d */
[----:B------:R-:W-:-:S02]  /*3cb0*/  PRMT R156, R30, 0x7632, R156 ;  /* 0x000076321e9c7816 */ /* 0x000fc4000000009c */
        /* <DEDUP_REMOVED lines=16> */
.L_x_368:
[C---:B-----5:R-:W-:Y:S02]  /*3dc0*/  PRMT R198, R157.reuse, 0x7632, R198 ;  /* 0x000076329dc67816 */ /* 0x060fe400000000c6 */
[----:B------:R-:W-:Y:S02]  /*3dd0*/  SHF.L.U32 R200, R157, 0x10, RZ ;  /* 0x000000109dc87819 */ /* 0x000fe400000006ff */
[----:B------:R-:W-:Y:S02]  /*3de0*/  SHF.L.U32 R199, R156, 0x10, RZ ;  /* 0x000000109cc77819 */ /* 0x000fe400000006ff */
[----:B------:R-:W-:Y:S02]  /*3df0*/  SHF.L.U32 R190, R44, 0x10, RZ ;  /* 0x000000102cbe7819 */ /* 0x000fe400000006ff */
[----:B------:R-:W-:Y:S02]  /*3e00*/  SHF.L.U32 R168, R45, 0x10, RZ ;  /* 0x000000102da87819 */ /* 0x000fe400000006ff */
[----:B------:R-:W-:Y:S01]  /*3e10*/  SHF.L.U32 R198, R198, 0x10, RZ ;  /* 0x00000010c6c67819 */ /* 0x000fe200000006ff */
[----:B------:R-:W-:Y:S01]  /*3e20*/  FMUL.FTZ R199, R199, R190 ;  /* 0x000000bec7c77220 */ /* 0x000fe20000410000 */
[----:B------:R-:W-:Y:S01]  /*3e30*/  SHF.L.U32 R157, R252, 0x10, RZ ;  /* 0x00000010fc9d7819 */ /* 0x000fe200000006ff */
[----:B------:R-:W-:Y:S01]  /*3e40*/  FMUL.FTZ R200, R200, R168 ;  /* 0x000000a8c8c87220 */ /* 0x000fe20000410000 */
[----:B------:R-:W-:-:S02]  /*3e50*/  PRMT R203, R158, 0x7632, R203 ;  /* 0x000076329ecb7816 */ /* 0x000fc400000000cb */
[C---:B------:R-:W-:Y:S01]  /*3e60*/  PRMT R204, R159.reuse, 0x7632, R204 ;  /* 0x000076329fcc7816 */ /* 0x040fe200000000cc */
[----:B------:R-:W-:Y:S01]  /*3e70*/  FMUL.FTZ R198, R198, R157 ;  /* 0x0000009dc6c67220 */ /* 0x000fe20000410000 */
[----:B------:R-:W-:Y:S02]  /*3e80*/  PRMT R156, R156, 0x7632, R156 ;  /* 0x000076329c9c7816 */ /* 0x000fe4000000009c */
        /* <DEDUP_REMOVED lines=8> */
[----:B------:R-:W-:Y:S02]  /*3f10*/  SHF.L.U32 R158, R207, 0x10, RZ ;  /* 0x00000010cf9e7819 */ /* 0x000fe400000006ff */
        /* <DEDUP_REMOVED lines=10> */
.L_x_369:
[----:B------:R-:W-:Y:S01]  /*3fc0*/  IMAD.WIDE.U32 R190, R196, 0x10, R228 ;  /* 0x00000010c4be7825 */ /* 0x000fe200078e00e4 */
[----:B------:R-:W5:Y:S04]  /*3fd0*/  LDL R230, [R1+0xc] ;  /* 0x00000c0001e67983 */ /* 0x000f680000100800 */
[----:B------:R0:W-:Y:S04]  /*3fe0*/  STG.E.128 desc[UR6][R190.64], R156 ;  /* 0x0000009cbe007986 */ /* 0x0001e8000c101d06 */
[----:B------:R-:W5:Y:S04]  /*3ff0*/  LDL R227, [R1+0x10] ;  /* 0x0000100001e37983 */ /* 0x000f680000100800 */
[----:B------:R-:W5:Y:S04]  /*4000*/  LDL R226, [R1+0x14] ;  /* 0x0000140001e27983 */ /* 0x000f680000100800 */
        /* <DEDUP_REMOVED lines=53> */
.L_x_370:
        /* <DEDUP_REMOVED lines=10> */
[----:B------:R-:W-:Y:S01]  /*4400*/  PRMT R215, R159, 0x7632, R215 ;  /* 0x000076329fd77816 */ /* 0x000fe200000000d7 */
        /* <DEDUP_REMOVED lines=21> */
.L_x_371:
[----:B------:R-:W-:-:S05]  /*4560*/  IMAD.WIDE.U32 R190, R206, 0x10, R228 ;  /* 0x00000010cebe7825 */ /* 0x000fca00078e00e4 */
[----:B------:R0:W-:Y:S02]  /*4570*/  STG.E.128 desc[UR6][R190.64], R156 ;  /* 0x0000009cbe007986 */ /* 0x0001e4000c101d06 */
[----:B0-----:R-:W0:Y:S01]  /*4580*/  @P1 LDC.64 R156, c[0x0][0x3a0] ;  /* 0x0000e800ff9c1b82 */ /* 0x001e220000000a00 */
[----:B------:R-:W-:Y:S01]  /*4590*/  IADD3 R221, PT, PT, R15, 0x120, RZ ;  /* 0x000001200fdd7810 */ /* 0x000fe20007ffe0ff */
[----:B------:R-:W5:Y:S04]  /*45a0*/  LDL R191, [R1+0x18] ;  /* 0x0000180001bf7983 */ /* 0x000f680000100800 */
[----:B0-----:R-:W-:-:S05]  /*45b0*/  @P1 IMAD.WIDE.U32 R156, R221, 0x10, R156 ;  /* 0x00000010dd9c1825 */ /* 0x001fca00078e009c */
[----:B------:R0:W5:Y:S02]  /*45c0*/  @P1 LDG.E.128 R28, desc[UR6][R156.64] ;  /* 0x000000069c1c1981 */ /* 0x000164000c1e1d00 */
[----:B0-----:R-:W-:-:S06]  /*45d0*/  IMAD.WIDE.U32 R156, R221, 0x10, R224 ;  /* 0x00000010dd9c7825 */ /* 0x001fcc00078e00e0 */
[----:B------:R-:W5:Y:S01]  /*45e0*/  LDG.E.128 R156, desc[UR6][R156.64] ;  /* 0x000000069c9c7981 */ /* 0x000f62000c1e1d00 */
[----:B------:R-:W-:Y:S05]  /*45f0*/  @!P1 BRA `(.L_x_372) ;  /* 0x0000000000c09947 */ /* 0x000fea0003800000 */
[----:B------:R-:W2:Y:S01]  /*4600*/  LDL R228, [R1+0x1c] ;  /* 0x00001c0001e47983 */ /* 0x000ea20000100800 */
[----:B-----5:R-:W-:Y:S02]  /*4610*/  SHF.L.U32 R190, R191, 0x10, RZ ;  /* 0x00000010bfbe7819 */ /* 0x020fe400000006ff */
[----:B------:R-:W-:Y:S01]  /*4620*/  PRMT R227, R156, 0x7632, R227 ;  /* 0x000076329ce37816 */ /* 0x000fe200000000e3 */
[----:B------:R-:W3:Y:S01]  /*4630*/  LDL R229, [R1+0x20] ;  /* 0x0000200001e57983 */ /* 0x000ee20000100800 */
[----:B------:R-:W-:Y:S02]  /*4640*/  PRMT R168, R28, 0x7632, R168 ;  /* 0x000076321ca87816 */ /* 0x000fe400000000a8 */
[----:B------:R-:W-:Y:S01]  /*4650*/  SHF.L.U32 R227, R227, 0x10, RZ ;  /* 0x00000010e3e37819 */ /* 0x000fe200000006ff */
[----:B------:R-:W4:Y:S01]  /*4660*/  LDL R191, [R1+0x24] ;  /* 0x0000240001bf7983 */ /* 0x000f220000100800 */
[----:B------:R-:W-:Y:S02]  /*4670*/  SHF.L.U32 R168, R168, 0x10, RZ ;  /* 0x00000010a8a87819 */ /* 0x000fe400000006ff */
[----:B------:R-:W-:-:S03]  /*4680*/  PRMT R226, R157, 0x7632, R226 ;  /* 0x000076329de27816 */ /* 0x000fc600000000e2 */
[--C-:B------:R-:W-:Y:S01]  /*4690*/  FFMA.FTZ R227, R227, R190, R168.reuse ;  /* 0x000000bee3e37223 */ /* 0x100fe200000100a8 */
[----:B------:R-:W-:Y:S02]  /*46a0*/  PRMT R168, R29, 0x7632, R168 ;  /* 0x000076321da87816 */ /* 0x000fe400000000a8 */
[----:B------:R-:W-:Y:S02]  /*46b0*/  SHF.L.U32 R226, R226, 0x10, RZ ;  /* 0x00000010e2e27819 */ /* 0x000fe400000006ff */
[----:B------:R-:W-:Y:S02]  /*46c0*/  SHF.L.U32 R168, R168, 0x10, RZ ;  /* 0x00000010a8a87819 */ /* 0x000fe400000006ff */
[----:B------:R-:W-:Y:S02]  /*46d0*/  SHF.L.U32 R156, R156, 0x10, RZ ;  /* 0x000000109c9c7819 */ /* 0x000fe400000006ff */
[----:B------:R-:W-:Y:S02]  /*46e0*/  SHF.L.U32 R225, R36, 0x10, RZ ;  /* 0x0000001024e17819 */ /* 0x000fe400000006ff */
[----:B------:R-:W-:-:S02]  /*46f0*/  SHF.L.U32 R157, R157, 0x10, RZ ;  /* 0x000000109d9d7819 */ /* 0x000fc400000006ff */
[----:B------:R-:W-:Y:S02]  /*4700*/  SHF.L.U32 R224, R37, 0x10, RZ ;  /* 0x0000001025e07819 */ /* 0x000fe400000006ff */
[----:B------:R-:W-:-:S04]  /*4710*/  PRMT R230, R158, 0x7632, R230 ;  /* 0x000076329ee67816 */ /* 0x000fc800000000e6 */
[----:B------:R-:W-:Y:S02]  /*4720*/  SHF.L.U32 R230, R230, 0x10, RZ ;  /* 0x00000010e6e67819 */ /* 0x000fe400000006ff */
[----:B------:R-:W-:-:S04]  /*4730*/  PRMT R231, R159, 0x7632, R231 ;  /* 0x000076329fe77816 */ /* 0x000fc800000000e7 */
[----:B------:R-:W-:Y:S02]  /*4740*/  SHF.L.U32 R231, R231, 0x10, RZ ;  /* 0x00000010e7e77819 */ /* 0x000fe400000006ff */
[----:B--2---:R-:W-:-:S05]  /*4750*/  SHF.L.U32 R190, R228, 0x10, RZ ;  /* 0x00000010e4be7819 */ /* 0x004fca00000006ff */
[----:B------:R-:W-:Y:S01]  /*4760*/  FFMA.FTZ R226, R226, R190, R168 ;  /* 0x000000bee2e27223 */ /* 0x000fe200000100a8 */
[----:B------:R-:W-:-:S05]  /*4770*/  SHF.L.U32 R168, R28, 0x10, RZ ;  /* 0x000000101ca87819 */ /* 0x000fca00000006ff */
[----:B------:R-:W-:Y:S01]  /*4780*/  FFMA.FTZ R225, R156, R225, R168 ;  /* 0x000000e19ce17223 */ /* 0x000fe200000100a8 */
[----:B------:R-:W-:Y:S02]  /*4790*/  SHF.L.U32 R156, R29, 0x10, RZ ;  /* 0x000000101d9c7819 */ /* 0x000fe400000006ff */
[----:B------:R-:W-:-:S03]  /*47a0*/  SHF.L.U32 R228, R158, 0x10, RZ ;  /* 0x000000109ee47819 */ /* 0x000fc600000006ff */
[----:B------:R-:W-:Y:S01]  /*47b0*/  FFMA.FTZ R224, R157, R224, R156 ;  /* 0x000000e09de07223 */ /* 0x000fe2000001009c */
[----:B------:R-:W-:Y:S02]  /*47c0*/  SHF.L.U32 R156, R38, 0x10, RZ ;  /* 0x00000010269c7819 */ /* 0x000fe400000006ff */
[----:B------:R-:W-:-:S05]  /*47d0*/  SHF.L.U32 R157, R30, 0x10, RZ ;  /* 0x000000101e9d7819 */ /* 0x000fca00000006ff */
[----:B------:R-:W-:Y:S01]  /*47e0*/  FFMA.FTZ R228, R228, R156, R157 ;  /* 0x0000009ce4e47223 */ /* 0x000fe2000001009d */
[----:B------:R-:W-:Y:S02]  /*47f0*/  PRMT R156, R30, 0x7632, R156 ;  /* 0x000076321e9c7816 */ /* 0x000fe4000000009c */
[----:B---3--:R-:W-:Y:S02]  /*4800*/  SHF.L.U32 R157, R229, 0x10, RZ ;  /* 0x00000010e59d7819 */ /* 0x008fe400000006ff */
[----:B------:R-:W-:Y:S02]  /*4810*/  SHF.L.U32 R156, R156, 0x10, RZ ;  /* 0x000000109c9c7819 */ /* 0x000fe400000006ff */
[----:B------:R-:W-:-:S03]  /*4820*/  SHF.L.U32 R229, R159, 0x10, RZ ;  /* 0x000000109fe57819 */ /* 0x000fc600000006ff */
[----:B------:R-:W-:Y:S01]  /*4830*/  FFMA.FTZ R230, R230, R157, R156 ;  /* 0x0000009de6e67223 */ /* 0x000fe2000001009c */
[----:B------:R-:W-:Y:S02]  /*4840*/  SHF.L.U32 R156, R39, 0x10, RZ ;  /* 0x00000010279c7819 */ /* 0x000fe400000006ff */
[----:B------:R-:W-:-:S05]  /*4850*/  SHF.L.U32 R157, R31, 0x10, RZ ;  /* 0x000000101f9d7819 */ /* 0x000fca00000006ff */
[----:B------:R-:W-:Y:S01]  /*4860*/  FFMA.FTZ R229, R229, R156, R157 ;  /* 0x0000009ce5e57223 */ /* 0x000fe2000001009d */
[----:B------:R-:W-:Y:S02]  /*4870*/  PRMT R156, R31, 0x7632, R156 ;  /* 0x000076321f9c7816 */ /* 0x000fe4000000009c */
[----:B----4-:R-:W-:Y:S02]  /*4880*/  SHF.L.U32 R157, R191, 0x10, RZ ;  /* 0x00000010bf9d7819 */ /* 0x010fe400000006ff */
[----:B------:R-:W-:-:S05]  /*4890*/  SHF.L.U32 R156, R156, 0x10, RZ ;  /* 0x000000109c9c7819 */ /* 0x000fca00000006ff */
[----:B------:R-:W-:Y:S01]  /*48a0*/  FFMA.FTZ R231, R231, R157, R156 ;  /* 0x0000009de7e77223 */ /* 0x000fe2000001009c */
[----:B------:R-:W-:Y:S02]  /*48b0*/  F2FP.BF16.F32.PACK_AB R158, R230, R228 ;  /* 0x000000e4e69e723e */ /* 0x000fe400000010ff */
[----:B------:R-:W-:Y:S02]  /*48c0*/  F2FP.BF16.F32.PACK_AB R157, R226, R224 ;  /* 0x000000e0e29d723e */ /* 0x000fe400000010ff */
[----:B------:R-:W-:Y:S02]  /*48d0*/  F2FP.BF16.F32.PACK_AB R159, R231, R229 ;  /* 0x000000e5e79f723e */ /* 0x000fe400000010ff */
[----:B------:R-:W-:Y:S01]  /*48e0*/  F2FP.BF16.F32.PACK_AB R156, R227, R225 ;  /* 0x000000e1e39c723e */ /* 0x000fe200000010ff */
[----:B------:R-:W-:Y:S06]  /*48f0*/  BRA `(.L_x_373) ;  /* 0x00000000008c7947 */ /* 0x000fec0003800000 */
.L_x_372:
[----:B-----5:R-:W-:Y:S01]  /*4900*/  SHF.L.U32 R225, R156, 0x10, RZ ;  /* 0x000000109ce17819 */ /* 0x020fe200000006ff */
[----:B------:R-:W2:Y:S01]  /*4910*/  LDL R227, [R1+0x24] ;  /* 0x0000240001e37983 */ /* 0x000ea20000100800 */
[----:B------:R-:W-:Y:S02]  /*4920*/  SHF.L.U32 R190, R36, 0x10, RZ ;  /* 0x0000001024be7819 */ /* 0x000fe400000006ff */
[C---:B------:R-:W-:Y:S02]  /*4930*/  SHF.L.U32 R224, R157.reuse, 0x10, RZ ;  /* 0x000000109de07819 */ /* 0x040fe400000006ff */
[----:B------:R-:W-:Y:S01]  /*4940*/  PRMT R226, R157, 0x7632, R226 ;  /* 0x000076329de27816 */ /* 0x000fe200000000e2 */
[----:B------:R-:W-:Y:S01]  /*4950*/  FMUL.FTZ R225, R225, R190 ;  /* 0x000000bee1e17220 */ /* 0x000fe20000410000 */
[----:B------:R-:W3:Y:S01]  /*4960*/  LDL R157, [R1+0x1c] ;  /* 0x00001c00019d7983 */ /* 0x000ee20000100800 */
[----:B------:R-:W-:Y:S02]  /*4970*/  SHF.L.U32 R228, R158, 0x10, RZ ;  /* 0x000000109ee47819 */ /* 0x000fe400000006ff */
[----:B------:R-:W-:-:S02]  /*4980*/  SHF.L.U32 R190, R38, 0x10, RZ ;  /* 0x0000001026be7819 */ /* 0x000fc400000006ff */
[----:B------:R-:W-:Y:S02]  /*4990*/  SHF.L.U32 R168, R37, 0x10, RZ ;  /* 0x0000001025a87819 */ /* 0x000fe400000006ff */
[C---:B------:R-:W-:Y:S01]  /*49a0*/  SHF.L.U32 R229, R159.reuse, 0x10, RZ ;  /* 0x000000109fe57819 */ /* 0x040fe200000006ff */
[----:B------:R-:W-:Y:S02]  /*49b0*/  FMUL.FTZ R228, R228, R190 ;  /* 0x000000bee4e47220 */ /* 0x000fe40000410000 */
[----:B------:R-:W4:Y:S01]  /*49c0*/  LDL R190, [R1+0x20] ;  /* 0x0000200001be7983 */ /* 0x000f220000100800 */
[----:B------:R-:W-:Y:S01]  /*49d0*/  SHF.L.U32 R226, R226, 0x10, RZ ;  /* 0x00000010e2e27819 */ /* 0x000fe200000006ff */
[----:B------:R-:W-:Y:S01]  /*49e0*/  FMUL.FTZ R224, R224, R168 ;  /* 0x000000a8e0e07220 */ /* 0x000fe20000410000 */
[----:B------:R-:W-:Y:S02]  /*49f0*/  PRMT R230, R158, 0x7632, R230 ;  /* 0x000076329ee67816 */ /* 0x000fe400000000e6 */
[----:B------:R-:W-:-:S02]  /*4a00*/  PRMT R231, R159, 0x7632, R231 ;  /* 0x000076329fe77816 */ /* 0x000fc400000000e7 */
[----:B------:R-:W-:Y:S02]  /*4a10*/  PRMT R156, R156, 0x7632, R156 ;  /* 0x000076329c9c7816 */ /* 0x000fe4000000009c */
[----:B------:R-:W-:Y:S02]  /*4a20*/  SHF.L.U32 R168, R39, 0x10, RZ ;  /* 0x0000001027a87819 */ /* 0x000fe400000006ff */
[----:B------:R-:W-:Y:S02]  /*4a30*/  SHF.L.U32 R230, R230, 0x10, RZ ;  /* 0x00000010e6e67819 */ /* 0x000fe400000006ff */
[----:B------:R-:W-:Y:S02]  /*4a40*/  SHF.L.U32 R231, R231, 0x10, RZ ;  /* 0x00000010e7e77819 */ /* 0x000fe400000006ff */
[----:B------:R-:W-:Y:S01]  /*4a50*/  SHF.L.U32 R156, R156, 0x10, RZ ;  /* 0x000000109c9c7819 */ /* 0x000fe200000006ff */
[----:B------:R-:W-:Y:S01]  /*4a60*/  FMUL.FTZ R229, R229, R168 ;  /* 0x000000a8e5e57220 */ /* 0x000fe20000410000 */
[----:B---3--:R-:W-:-:S05]  /*4a70*/  SHF.L.U32 R157, R157, 0x10, RZ ;  /* 0x000000109d9d7819 */ /* 0x008fca00000006ff */
[----:B------:R-:W-:Y:S01]  /*4a80*/  FMUL.FTZ R226, R226, R157 ;  /* 0x0000009de2e27220 */ /* 0x000fe20000410000 */
[----:B--2---:R-:W-:Y:S02]  /*4a90*/  SHF.L.U32 R157, R227, 0x10, RZ ;  /* 0x00000010e39d7819 */ /* 0x004fe400000006ff */
[----:B------:R-:W-:Y:S02]  /*4aa0*/  SHF.L.U32 R227, R191, 0x10, RZ ;  /* 0x00000010bfe37819 */ /* 0x000fe400000006ff */
[----:B----4-:R-:W-:Y:S01]  /*4ab0*/  SHF.L.U32 R158, R190, 0x10, RZ ;  /* 0x00000010be9e7819 */ /* 0x010fe200000006ff */
[----:B------:R-:W-:Y:S02]  /*4ac0*/  FMUL.FTZ R231, R231, R157 ;  /* 0x0000009de7e77220 */ /* 0x000fe40000410000 */
[----:B------:R-:W-:Y:S02]  /*4ad0*/  FMUL.FTZ R227, R156, R227 ;  /* 0x000000e39ce37220 */ /* 0x000fe40000410000 */
[----:B------:R-:W-:Y:S01]  /*4ae0*/  FMUL.FTZ R230, R230, R158 ;  /* 0x0000009ee6e67220 */ /* 0x000fe20000410000 */
[----:B------:R-:W-:-:S02]  /*4af0*/  F2FP.BF16.F32.PACK_AB R159, R231, R229 ;  /* 0x000000e5e79f723e */ /* 0x000fc400000010ff */
[----:B------:R-:W-:Y:S02]  /*4b00*/  F2FP.BF16.F32.PACK_AB R157, R226, R224 ;  /* 0x000000e0e29d723e */ /* 0x000fe400000010ff */
[----:B------:R-:W-:Y:S02]  /*4b10*/  F2FP.BF16.F32.PACK_AB R158, R230, R228 ;  /* 0x000000e4e69e723e */ /* 0x000fe400000010ff */
[----:B------:R-:W-:-:S07]  /*4b20*/  F2FP.BF16.F32.PACK_AB R156, R227, R225 ;  /* 0x000000e1e39c723e */ /* 0x000fce00000010ff */
.L_x_373:
[----:B------:R-:W0:Y:S01]  /*4b30*/  LDC.64 R190, c[0x0][0x3a8] ;  /* 0x0000ea00ffbe7b82 */ /* 0x000e220000000a00 */
[----:B------:R-:W-:Y:S01]  /*4b40*/  UMOV UR9, 0xffffffff ;  /* 0xffffffff00097882 */ /* 0x000fe20000000000 */
[----:B0-----:R-:W-:-:S05]  /*4b50*/  IMAD.WIDE.U32 R190, R221, 0x10, R190 ;  /* 0x00000010ddbe7825 */ /* 0x001fca00078e00be */
[----:B------:R0:W-:Y:S02]  /*4b60*/  STG.E.128 desc[UR6][R190.64], R156 ;  /* 0x0000009cbe007986 */ /* 0x0001e4000c101d06 */
[----:B0-----:R-:W-:Y:S01]  /*4b70*/  FADD.FTZ R156, RZ, R27 ;  /* 0x0000001bff9c7221 */ /* 0x001fe20000010000 */
[----:B------:R-:W0:Y:S03]  /*4b80*/  S2R R157, SR_TID.X ;  /* 0x00000000009d7919 */ /* 0x000e260000002100 */
        /* <DEDUP_REMOVED lines=8> */
[----:B0-----:R-:W-:-:S03]  /*4c10*/  LOP3.LUT P2, RZ, R157, 0x1f, RZ, 0xc0, !PT ;  /* 0x0000001f9dff7812 */ /* 0x001fc6000784c0ff */
        /* <DEDUP_REMOVED lines=253> */
.L_x_410:
[----:B------:R-:W-:Y:S01]  /*5bf0*/  FMUL.FTZ R157, R191, R191 ;  /* 0x000000bfbf9d7220 */ /* 0x000fe20000410000 */
[----:B------:R-:W-:Y:S01]  /*5c00*/  ISETP.NE.AND P0, PT, RZ, UR4, PT ;  /* 0x00000004ff007c0c */ /* 0x000fe2000bf05270 */
[----:B01----:R-:W-:Y:S01]  /*5c10*/  FADD.FTZ R156, R156, R168 ;  /* 0x000000a89c9c7221 */ /* 0x003fe20000010000 */
[----:B------:R-:W-:Y:S01]  /*5c20*/  SHF.L.U32 R159, R112, 0x10, RZ ;  /* 0x00000010709f7819 */ /* 0x000fe200000006ff */
[----:B------:R-:W2:Y:S01]  /*5c30*/  LDL R168, [R1+0x2c] ;  /* 0x00002c0001a87983 */ /* 0x000ea20000100800 */
[----:B------:R-:W-:Y:S01]  /*5c40*/  FSEL R157, R157, RZ, P0 ;  /* 0x000000ff9d9d7208 */ /* 0x000fe20000000000 */
[----:B------:R-:W-:Y:S02]  /*5c50*/  FFMA.FTZ R156, R156, R190, UR5 ;  /* 0x000000059c9c7e23 */ /* 0x000fe400080100be */
[----:B------:R-:W3:Y:S02]  /*5c60*/  LDL R190, [R1+0x34] ;  /* 0x0000340001be7983 */ /* 0x000ee40000100800 */
[----:B------:R-:W-:Y:S01]  /*5c70*/  FADD.FTZ R156, R156, R157 ;  /* 0x0000009d9c9c7221 */ /* 0x000fe20000010000 */
[----:B------:R-:W-:-:S05]  /*5c80*/  FSEL R157, R191, RZ, !P0 ;  /* 0x000000ffbf9d7208 */ /* 0x000fca0004000000 */
[----:B------:R-:W0:Y:S01]  /*5c90*/  MUFU.RSQ R156, R156 ;  /* 0x0000009c009c7308 */ /* 0x000e220000001400 */
[----:B------:R-:W-:Y:S01]  /*5ca0*/  FADD.FTZ R158, -R157, R27 ;  /* 0x0000001b9d9e7221 */ /* 0x000fe20000010100 */
[----:B------:R-:W-:-:S03]  /*5cb0*/  SHF.L.U32 R27, R152, 0x10, RZ ;  /* 0x00000010981b7819 */ /* 0x000fc600000006ff */
[----:B0-----:R-:W-:-:S04]  /*5cc0*/  FMUL.FTZ R158, R156, R158 ;  /* 0x0000009e9c9e7220 */ /* 0x001fc80000410000 */
[----:B------:R-:W-:Y:S02]  /*5cd0*/  FFMA.FTZ R158, R158, R27, R159 ;  /* 0x0000001b9e9e7223 */ /* 0x000fe4000001009f */
[----:B------:R-:W4:Y:S01]  /*5ce0*/  LDL R27, [R1+0x28] ;  /* 0x00002800011b7983 */ /* 0x000f220000100800 */
[C---:B------:R-:W-:Y:S01]  /*5cf0*/  FADD.FTZ R159, -R157.reuse, R24 ;  /* 0x000000189d9f7221 */ /* 0x040fe20000010100 */
[----:B------:R-:W-:-:S03]  /*5d00*/  FADD.FTZ R32, -R157, R32 ;  /* 0x000000209d207221 */ /* 0x000fc60000010100 */
[C---:B------:R-:W-:Y:S01]  /*5d10*/  FMUL.FTZ R159, R156.reuse, R159 ;  /* 0x0000009f9c9f7220 */ /* 0x040fe20000410000 */
[----:B------:R-:W-:Y:S01]  /*5d20*/  FMUL.FTZ R32, R156, R32 ;  /* 0x000000209c207220 */ /* 0x000fe20000410000 */
[----:B----4-:R-:W-:Y:S02]  /*5d30*/  SHF.L.U32 R24, R27, 0x10, RZ ;  /* 0x000000101b187819 */ /* 0x010fe400000006ff */
[----:B--2---:R-:W-:-:S05]  /*5d40*/  SHF.L.U32 R27, R168, 0x10, RZ ;  /* 0x00000010a81b7819 */ /* 0x004fca00000006ff */
[----:B------:R-:W-:Y:S01]  /*5d50*/  FFMA.FTZ R159, R159, R24, R27 ;  /* 0x000000189f9f7223 */ /* 0x000fe2000001001b */
[----:B------:R-:W-:Y:S02]  /*5d60*/  SHF.L.U32 R24, R153, 0x10, RZ ;  /* 0x0000001099187819 */ /* 0x000fe400000006ff */
[----:B------:R-:W-:-:S05]  /*5d70*/  SHF.L.U32 R27, R113, 0x10, RZ ;  /* 0x00000010711b7819 */ /* 0x000fca00000006ff */
[----:B------:R-:W-:Y:S02]  /*5d80*/  FFMA.FTZ R32, R32, R24, R27 ;  /* 0x0000001820207223 */ /* 0x000fe4000001001b */
[----:B------:R-:W2:Y:S01]  /*5d90*/  LDL R24, [R1+0x30] ;  /* 0x0000300001187983 */ /* 0x000ea20000100800 */
[C---:B------:R-:W-:Y:S01]  /*5da0*/  FADD.FTZ R168, -R157.reuse, R25 ;  /* 0x000000199da87221 */ /* 0x040fe20000010100 */
[----:B---3--:R-:W-:Y:S01]  /*5db0*/  SHF.L.U32 R25, R190, 0x10, RZ ;  /* 0x00000010be197819 */ /* 0x008fe200000006ff */
[C---:B------:R-:W-:Y:S01]  /*5dc0*/  FADD.FTZ R33, -R157.reuse, R33 ;  /* 0x000000219d217221 */ /* 0x040fe20000010100 */
[----:B------:R-:W3:Y:S01]  /*5dd0*/  LDL R27, [R1+0x3c] ;  /* 0x00003c00011b7983 */ /* 0x000ee20000100800 */
[C---:B------:R-:W-:Y:S02]  /*5de0*/  FMUL.FTZ R168, R156.reuse, R168 ;  /* 0x000000a89ca87220 */ /* 0x040fe40000410000 */
[----:B------:R-:W-:Y:S01]  /*5df0*/  FMUL.FTZ R33, R156, R33 ;  /* 0x000000219c217220 */ /* 0x000fe20000410000 */
[----:B------:R-:W-:Y:S01]  /*5e00*/  FADD.FTZ R26, -R157, R26 ;  /* 0x0000001a9d1a7221 */ /* 0x000fe20000010100 */
[----:B------:R-:W4:Y:S01]  /*5e10*/  LDL R190, [R1+0x44] ;  /* 0x0000440001be7983 */ /* 0x000f220000100800 */
[----:B--2---:R-:W-:-:S05]  /*5e20*/  SHF.L.U32 R24, R24, 0x10, RZ ;  /* 0x0000001018187819 */ /* 0x004fca00000006ff */
[----:B------:R-:W-:Y:S01]  /*5e30*/  FFMA.FTZ R168, R168, R24, R25 ;  /* 0x00000018a8a87223 */ /* 0x000fe20000010019 */
[----:B------:R-:W-:Y:S02]  /*5e40*/  SHF.L.U32 R24, R154, 0x10, RZ ;  /* 0x000000109a187819 */ /* 0x000fe400000006ff */
[----:B------:R-:W-:-:S05]  /*5e50*/  SHF.L.U32 R25, R114, 0x10, RZ ;  /* 0x0000001072197819 */ /* 0x000fca00000006ff */
[----:B------:R-:W-:Y:S02]  /*5e60*/  FFMA.FTZ R33, R33, R24, R25 ;  /* 0x0000001821217223 */ /* 0x000fe40000010019 */
[----:B------:R-:W2:Y:S01]  /*5e70*/  LDL R25, [R1+0x38] ;  /* 0x0000380001197983 */ /* 0x000ea20000100800 */
[----:B------:R-:W-:Y:S01]  /*5e80*/  FMUL.FTZ R26, R156, R26 ;  /* 0x0000001a9c1a7220 */ /* 0x000fe20000410000 */
[----:B--2---:R-:W-:Y:S02]  /*5e90*/  SHF.L.U32 R24, R25, 0x10, RZ ;  /* 0x0000001019187819 */ /* 0x004fe400000006ff */
[----:B---3--:R-:W-:Y:S01]  /*5ea0*/  SHF.L.U32 R25, R27, 0x10, RZ ;  /* 0x000000101b197819 */ /* 0x008fe200000006ff */
[----:B------:R-:W-:-:S04]  /*5eb0*/  FADD.FTZ R27, -R157, R34 ;  /* 0x000000229d1b7221 */ /* 0x000fc80000010100 */
[----:B------:R-:W-:Y:S01]  /*5ec0*/  FFMA.FTZ R26, R26, R24, R25 ;  /* 0x000000181a1a7223 */ /* 0x000fe20000010019 */
[----:B------:R-:W-:Y:S01]  /*5ed0*/  SHF.L.U32 R24, R155, 0x10, RZ ;  /* 0x000000109b187819 */ /* 0x000fe200000006ff */
[----:B------:R-:W-:Y:S01]  /*5ee0*/  FMUL.FTZ R27, R156, R27 ;  /* 0x0000001b9c1b7220 */ /* 0x000fe20000410000 */
[----:B------:R-:W-:-:S05]  /*5ef0*/  SHF.L.U32 R25, R115, 0x10, RZ ;  /* 0x0000001073197819 */ /* 0x000fca00000006ff */
[----:B------:R-:W-:Y:S02]  /*5f00*/  FFMA.FTZ R27, R27, R24, R25 ;  /* 0x000000181b1b7223 */ /* 0x000fe40000010019 */
[----:B------:R-:W2:Y:S01]  /*5f10*/  LDL R25, [R1+0x40] ;  /* 0x0000400001197983 */ /* 0x000ea20000100800 */
[----:B------:R-:W-:Y:S01]  /*5f20*/  FADD.FTZ R34, -R157, R35 ;  /* 0x000000239d227221 */ /* 0x000fe20000010100 */
[----:B------:R-:W-:Y:S02]  /*5f30*/  F2FP.BF16.F32.PACK_AB R26, R26, R33 ;  /* 0x000000211a1a723e */ /* 0x000fe400000010ff */
[----:B------:R-:W3:Y:S01]  /*5f40*/  LDL R35, [R1+0x48] ;  /* 0x0000480001237983 */ /* 0x000ee20000100800 */
[----:B------:R-:W-:Y:S01]  /*5f50*/  FMUL.FTZ R34, R156, R34 ;  /* 0x000000229c227220 */ /* 0x000fe20000410000 */
[----:B--2---:R-:W-:Y:S02]  /*5f60*/  SHF.L.U32 R24, R25, 0x10, RZ ;  /* 0x0000001019187819 */ /* 0x004fe400000006ff */
[----:B----4-:R-:W-:-:S05]  /*5f70*/  SHF.L.U32 R25, R190, 0x10, RZ ;  /* 0x00000010be197819 */ /* 0x010fca00000006ff */
[----:B------:R-:W-:Y:S02]  /*5f80*/  FFMA.FTZ R34, R34, R24, R25 ;  /* 0x0000001822227223 */ /* 0x000fe40000010019 */
[----:B------:R-:W0:Y:S02]  /*5f90*/  @!P2 LDC.64 R24, c[0x0][0x3c0] ;  /* 0x0000f000ff18ab82 */ /* 0x000e240000000a00 */
[----:B0-----:R-:W-:-:S05]  /*5fa0*/  @!P2 IMAD.WIDE R24, R14, 0x4, R24 ;  /* 0x000000040e18a825 */ /* 0x001fca00078e0218 */
[----:B------:R0:W-:Y:S02]  /*5fb0*/  @!P2 STG.E desc[UR6][R24.64], R191 ;  /* 0x000000bf1800a986 */ /* 0x0001e4000c101906 */
[----:B0-----:R-:W0:Y:S08]  /*5fc0*/  @!P2 LDC.64 R24, c[0x0][0x3c8] ;  /* 0x0000f200ff18ab82 */ /* 0x001e300000000a00 */
[----:B------:R-:W1:Y:S01]  /*5fd0*/  LDC.64 R190, c[0x0][0x428] ;  /* 0x00010a00ffbe7b82 */ /* 0x000e620000000a00 */
[----:B------:R-:W-:-:S02]  /*5fe0*/  F2FP.BF16.F32.PACK_AB R27, R34, R27 ;  /* 0x0000001b221b723e */ /* 0x000fc400000010ff */
[----:B------:R-:W2:Y:S01]  /*5ff0*/  LDL R34, [R1+0x64] ;  /* 0x0000640001227983 */ /* 0x000ea20000100800 */
[----:B0-----:R-:W-:-:S05]  /*6000*/  @!P2 IMAD.WIDE R24, R14, 0x4, R24 ;  /* 0x000000040e18a825 */ /* 0x001fca00078e0218 */
[----:B------:R0:W-:Y:S02]  /*6010*/  @!P2 STG.E desc[UR6][R24.64], R156 ;  /* 0x0000009c1800a986 */ /* 0x0001e4000c101906 */
[----:B0-----:R-:W-:Y:S01]  /*6020*/  F2FP.BF16.F32.PACK_AB R25, R168, R32 ;  /* 0x00000020a819723e */ /* 0x001fe200000010ff */
[----:B-1----:R-:W-:Y:S01]  /*6030*/  IMAD.WIDE.U32 R32, R15, 0x10, R190 ;  /* 0x000000100f207825 */ /* 0x002fe200078e00be */
[----:B------:R-:W-:Y:S01]  /*6040*/  F2FP.BF16.F32.PACK_AB R24, R159, R158 ;  /* 0x0000009e9f18723e */ /* 0x000fe200000010ff */
[----:B------:R-:W4:Y:S04]  /*6050*/  LDL R168, [R1+0x60] ;  /* 0x0000600001a87983 */ /* 0x000f280000100800 */
[----:B------:R0:W-:Y:S04]  /*6060*/  STG.E.128 desc[UR6][R32.64], R24 ;  /* 0x0000001820007986 */ /* 0x0001e8000c101d06 */
[----:B------:R-:W5:Y:S04]  /*6070*/  LDL R158, [R1+0x58] ;  /* 0x00005800019e7983 */ /* 0x000f680000100800 */
[----:B------:R-:W3:Y:S04]  /*6080*/  LDL R159, [R1+0x5c] ;  /* 0x00005c00019f7983 */ /* 0x000ee80000100800 */
[----:B0-----:R-:W2:Y:S04]  /*6090*/  LDL R33, [R1+0x54] ;  /* 0x0000540001217983 */ /* 0x001ea80000100800 */
[----:B------:R-:W4:Y:S01]  /*60a0*/  LDL R32, [R1+0x50] ;  /* 0x0000500001207983 */ /* 0x000f220000100800 */
[----:B------:R-:W-:Y:S01]  /*60b0*/  FADD.FTZ R15, -R157, R17 ;  /* 0x000000119d0f7221 */ /* 0x000fe20000010100 */
[----:B------:R-:W-:-:S02]  /*60c0*/  SHF.L.U32 R17, R148, 0x10, RZ ;  /* 0x0000001094117819 */ /* 0x000fc400000006ff */
[----:B------:R-:W-:Y:S01]  /*60d0*/  SHF.L.U32 R24, R108, 0x10, RZ ;  /* 0x000000106c187819 */ /* 0x000fe200000006ff */
[C---:B------:R-:W-:Y:S01]  /*60e0*/  FMUL.FTZ R15, R156.reuse, R15 ;  /* 0x0000000f9c0f7220 */ /* 0x040fe20000410000 */
[----:B------:R-:W3:Y:S03]  /*60f0*/  LDL R27, [R1+0x6c] ;  /* 0x00006c00011b7983 */ /* 0x000ee60000100800 */
[----:B------:R-:W-:Y:S01]  /*6100*/  FFMA.FTZ R15, R15, R17, R24 ;  /* 0x000000110f0f7223 */ /* 0x000fe20000010018 */
[----:B------:R-:W-:Y:S01]  /*6110*/  FADD.FTZ R17, -R157, R18 ;  /* 0x000000129d117221 */ /* 0x000fe20000010100 */
[----:B------:R-:W-:Y:S01]  /*6120*/  SHF.L.U32 R18, R149, 0x10, RZ ;  /* 0x0000001095127819 */ /* 0x000fe200000006ff */
[----:B------:R-:W3:Y:S01]  /*6130*/  LDL R26, [R1+0x70] ;  /* 0x00007000011a7983 */ /* 0x000ee20000100800 */
[----:B------:R-:W-:Y:S01]  /*6140*/  SHF.L.U32 R24, R109, 0x10, RZ ;  /* 0x000000106d187819 */ /* 0x000fe200000006ff */
[----:B------:R-:W-:-:S02]  /*6150*/  FMUL.FTZ R17, R156, R17 ;  /* 0x000000119c117220 */ /* 0x000fc40000410000 */
[----:B------:R-:W3:Y:S02]  /*6160*/  LDL R25, [R1+0x74] ;  /* 0x0000740001197983 */ /* 0x000ee40000100800 */
[----:B------:R-:W-:Y:S01]  /*6170*/  FFMA.FTZ R17, R17, R18, R24 ;  /* 0x0000001211117223 */ /* 0x000fe20000010018 */
[----:B------:R-:W-:-:S04]  /*6180*/  FADD.FTZ R24, -R157, R19 ;  /* 0x000000139d187221 */ /* 0x000fc80000010100 */
[----:B------:R-:W-:Y:S01]  /*6190*/  FMUL.FTZ R24, R156, R24 ;  /* 0x000000189c187220 */ /* 0x000fe20000410000 */
[----:B--2---:R-:W-:Y:S02]  /*61a0*/  SHF.L.U32 R19, R33, 0x10, RZ ;  /* 0x0000001021137819 */ /* 0x004fe400000006ff */
[----:B------:R-:W2:Y:S01]  /*61b0*/  LDL R33, [R1+0x4c] ;  /* 0x00004c0001217983 */ /* 0x000ea20000100800 */
[----:B----4-:R-:W-:-:S03]  /*61c0*/  SHF.L.U32 R18, R32, 0x10, RZ ;  /* 0x0000001020127819 */ /* 0x010fc600000006ff */
[----:B------:R-:W4:Y:S02]  /*61d0*/  LDL R32, [R1+0x68] ;  /* 0x0000680001207983 */ /* 0x000f240000100800 */
[----:B------:R-:W-:Y:S01]  /*61e0*/  FFMA.FTZ R24, R24, R18, R19 ;  /* 0x0000001218187223 */ /* 0x000fe20000010013 */
[----:B------:R-:W-:Y:S01]  /*61f0*/  FADD.FTZ R18, -R157, R20 ;  /* 0x000000149d127221 */ /* 0x000fe20000010100 */
[----:B------:R-:W-:Y:S02]  /*6200*/  SHF.L.U32 R19, R150, 0x10, RZ ;  /* 0x0000001096137819 */ /* 0x000fe400000006ff */
[----:B------:R-:W-:Y:S01]  /*6210*/  SHF.L.U32 R20, R110, 0x10, RZ ;  /* 0x000000106e147819 */ /* 0x000fe200000006ff */
[----:B------:R-:W-:-:S04]  /*6220*/  FMUL.FTZ R18, R156, R18 ;  /* 0x000000129c127220 */ /* 0x000fc80000410000 */
[----:B------:R-:W-:Y:S01]  /*6230*/  FFMA.FTZ R18, R18, R19, R20 ;  /* 0x0000001312127223 */ /* 0x000fe20000010014 */
[----:B------:R-:W-:Y:S01]  /*6240*/  FADD.FTZ R19, -R157, R21 ;  /* 0x000000159d137221 */ /* 0x000fe20000010100 */
[----:B-----5:R-:W-:Y:S02]  /*6250*/  SHF.L.U32 R20, R158, 0x10, RZ ;  /* 0x000000109e147819 */ /* 0x020fe400000006ff */
[----:B---3--:R-:W-:Y:S01]  /*6260*/  SHF.L.U32 R21, R159, 0x10, RZ ;  /* 0x000000109f157819 */ /* 0x008fe200000006ff */
[----:B------:R-:W-:Y:S01]  /*6270*/  FMUL.FTZ R19, R156, R19 ;  /* 0x000000139c137220 */ /* 0x000fe20000410000 */
[C---:B------:R-:W-:Y:S01]  /*6280*/  FADD.FTZ R16, -R157.reuse, R16 ;  /* 0x000000109d107221 */ /* 0x040fe20000010100 */
[----:B------:R-:W-:Y:S01]  /*6290*/  F2FP.BF16.F32.PACK_AB R17, R24, R17 ;  /* 0x000000111811723e */ /* 0x000fe200000010ff */
[----:B------:R-:W-:Y:S01]  /*62a0*/  FADD.FTZ R10, -R157, R10 ;  /* 0x0000000a9d0a7221 */ /* 0x000fe20000010100 */
[----:B------:R-:W-:Y:S01]  /*62b0*/  FFMA.FTZ R20, R19, R20, R21 ;  /* 0x0000001413147223 */ /* 0x000fe20000010015 */
[----:B------:R-:W-:Y:S01]  /*62c0*/  FADD.FTZ R19, -R157, R22 ;  /* 0x000000169d137221 */ /* 0x000fe20000010100 */
[----:B------:R-:W-:Y:S01]  /*62d0*/  SHF.L.U32 R21, R151, 0x10, RZ ;  /* 0x0000001097157819 */ /* 0x000fe200000006ff */
[----:B------:R-:W-:Y:S01]  /*62e0*/  FADD.FTZ R11, -R157, R11 ;  /* 0x0000000b9d0b7221 */ /* 0x000fe20000010100 */
[----:B------:R-:W-:Y:S01]  /*62f0*/  SHF.L.U32 R22, R111, 0x10, RZ ;  /* 0x000000106f167819 */ /* 0x000fe200000006ff */
[----:B------:R-:W-:Y:S01]  /*6300*/  FMUL.FTZ R19, R156, R19 ;  /* 0x000000139c137220 */ /* 0x000fe20000410000 */
[C---:B------:R-:W-:Y:S01]  /*6310*/  FADD.FTZ R9, -R157.reuse, R9 ;  /* 0x000000099d097221 */ /* 0x040fe20000010100 */
[C---:B------:R-:W-:Y:S01]  /*6320*/  FADD.FTZ R8, -R157.reuse, R8 ;  /* 0x000000089d087221 */ /* 0x040fe20000010100 */
[----:B------:R-:W-:Y:S01]  /*6330*/  FADD.FTZ R7, -R157, R7 ;  /* 0x000000079d077221 */ /* 0x000fe20000010100 */
[----:B------:R-:W-:Y:S01]  /*6340*/  FFMA.FTZ R19, R19, R21, R22 ;  /* 0x0000001513137223 */ /* 0x000fe20000010016 */
[C---:B------:R-:W-:Y:S01]  /*6350*/  FADD.FTZ R21, -R157.reuse, R23 ;  /* 0x000000179d157221 */ /* 0x040fe20000010100 */
[----:B------:R-:W-:Y:S01]  /*6360*/  SHF.L.U32 R22, R168, 0x10, RZ ;  /* 0x00000010a8167819 */ /* 0x000fe200000006ff */
[----:B------:R-:W-:Y:S01]  /*6370*/  FADD.FTZ R6, -R157, R6 ;  /* 0x000000069d067221 */ /* 0x000fe20000010100 */
[----:B------:R-:W-:Y:S01]  /*6380*/  SHF.L.U32 R23, R34, 0x10, RZ ;  /* 0x0000001022177819 */ /* 0x000fe200000006ff */
[C---:B------:R-:W-:Y:S01]  /*6390*/  FMUL.FTZ R21, R156.reuse, R21 ;  /* 0x000000159c157220 */ /* 0x040fe20000410000 */
[----:B------:R-:W-:Y:S01]  /*63a0*/  FMUL.FTZ R16, R156, R16 ;  /* 0x000000109c107220 */ /* 0x000fe20000410000 */
[----:B------:R-:W-:Y:S01]  /*63b0*/  F2FP.BF16.F32.PACK_AB R18, R20, R18 ;  /* 0x000000121412723e */ /* 0x000fe200000010ff */
[C---:B------:R-:W-:Y:S01]  /*63c0*/  FMUL.FTZ R10, R156.reuse, R10 ;  /* 0x0000000a9c0a7220 */ /* 0x040fe20000410000 */
[----:B------:R-:W-:Y:S01]  /*63d0*/  FFMA.FTZ R21, R21, R22, R23 ;  /* 0x0000001615157223 */ /* 0x000fe20000010017 */
[----:B------:R-:W-:Y:S01]  /*63e0*/  SHF.L.U32 R22, R35, 0x10, RZ ;  /* 0x0000001023167819 */ /* 0x000fe200000006ff */
[C---:B------:R-:W-:Y:S01]  /*63f0*/  FMUL.FTZ R11, R156.reuse, R11 ;  /* 0x0000000b9c0b7220 */ /* 0x040fe20000410000 */
[C---:B------:R-:W-:Y:S01]  /*6400*/  FMUL.FTZ R9, R156.reuse, R9 ;  /* 0x000000099c097220 */ /* 0x040fe20000410000 */
[----:B------:R-:W-:Y:S01]  /*6410*/  FMUL.FTZ R8, R156, R8 ;  /* 0x000000089c087220 */ /* 0x000fe20000410000 */
[----:B------:R-:W-:Y:S01]  /*6420*/  F2FP.BF16.F32.PACK_AB R19, R21, R19 ;  /* 0x000000131513723e */ /* 0x000fe200000010ff */
[----:B------:R-:W-:-:S04]  /*6430*/  IMAD.WIDE.U32 R20, R13, 0x10, R190 ;  /* 0x000000100d147825 */ /* 0x000fc800078e00be */
[C---:B------:R-:W-:Y:S01]  /*6440*/  FMUL.FTZ R7, R156.reuse, R7 ;  /* 0x000000079c077220 */ /* 0x040fe20000410000 */
[----:B------:R-:W-:Y:S01]  /*6450*/  FMUL.FTZ R6, R156, R6 ;  /* 0x000000069c067220 */ /* 0x000fe20000410000 */
[C---:B------:R-:W-:Y:S01]  /*6460*/  FADD.FTZ R5, -R157.reuse, R5 ;  /* 0x000000059d057221 */ /* 0x040fe20000010100 */
[C---:B------:R-:W-:Y:S01]  /*6470*/  FADD.FTZ R4, -R157.reuse, R4 ;  /* 0x000000049d047221 */ /* 0x040fe20000010100 */
[C---:B------:R-:W-:Y:S01]  /*6480*/  FADD.FTZ R0, -R157.reuse, R0 ;  /* 0x000000009d007221 */ /* 0x040fe20000010100 */
[----:B------:R-:W-:Y:S01]  /*6490*/  FADD.FTZ R2, -R157, R2 ;  /* 0x000000029d027221 */ /* 0x000fe20000010100 */
[----:B------:R-:W3:Y:S04]  /*64a0*/  LDL R34, [R1+0xb8] ;  /* 0x0000b80001227983 */ /* 0x000ee80000100800 */
[----:B------:R-:W5:Y:S04]  /*64b0*/  LDL R159, [R1+0xc0] ;  /* 0x0000c000019f7983 */ /* 0x000f680000100800 */
[----:B------:R-:W5:Y:S01]  /*64c0*/  LDL R158, [R1+0xc4] ;  /* 0x0000c400019e7983 */ /* 0x000f620000100800 */
[----:B--2---:R-:W-:Y:S01]  /*64d0*/  SHF.L.U32 R23, R33, 0x10, RZ ;  /* 0x0000001021177819 */ /* 0x004fe200000006ff */
[C---:B------:R-:W-:Y:S01]  /*64e0*/  FADD.FTZ R24, -R157.reuse, R169 ;  /* 0x000000a99d187221 */ /* 0x040fe20000010100 */
[----:B------:R-:W-:Y:S01]  /*64f0*/  SHF.L.U32 R13, R144, 0x10, RZ ;  /* 0x00000010900d7819 */ /* 0x000fe200000006ff */
[C---:B------:R-:W-:Y:S01]  /*6500*/  FMUL.FTZ R5, R156.reuse, R5 ;  /* 0x000000059c057220 */ /* 0x040fe20000410000 */
[----:B------:R-:W-:Y:S01]  /*6510*/  FMUL.FTZ R4, R156, R4 ;  /* 0x000000049c047220 */ /* 0x000fe20000410000 */
[----:B------:R-:W-:Y:S01]  /*6520*/  FFMA.FTZ R16, R16, R22, R23 ;  /* 0x0000001610107223 */ /* 0x000fe20000010017 */
[----:B------:R-:W-:Y:S01]  /*6530*/  FMUL.FTZ R0, R156, R0 ;  /* 0x000000009c007220 */ /* 0x000fe20000410000 */
[----:B------:R-:W2:Y:S04]  /*6540*/  LDL R23, [R1+0x78] ;  /* 0x0000780001177983 */ /* 0x000ea80000100800 */
[----:B------:R-:W3:Y:S01]  /*6550*/  LDL R22, [R1+0x7c] ;  /* 0x00007c0001167983 */ /* 0x000ee20000100800 */
[----:B------:R-:W-:Y:S01]  /*6560*/  F2FP.BF16.F32.PACK_AB R16, R16, R15 ;  /* 0x0000000f1010723e */ /* 0x000fe200000010ff */
[----:B------:R-:W-:Y:S01]  /*6570*/  FMUL.FTZ R2, R156, R2 ;  /* 0x000000029c027220 */ /* 0x000fe20000410000 */
[C---:B------:R-:W-:Y:S01]  /*6580*/  FADD.FTZ R33, -R157.reuse, R173 ;  /* 0x000000ad9d217221 */ /* 0x040fe20000010100 */
[----:B------:R-:W-:Y:S01]  /*6590*/  SHF.L.U32 R15, R104, 0x10, RZ ;  /* 0x00000010680f7819 */ /* 0x000fe200000006ff */
[----:B------:R-:W-:Y:S01]  /*65a0*/  FMUL.FTZ R24, R156, R24 ;  /* 0x000000189c187220 */ /* 0x000fe20000410000 */
[----:B------:R0:W-:Y:S01]  /*65b0*/  STG.E.128 desc[UR6][R20.64], R16 ;  /* 0x0000001014007986 */ /* 0x0001e2000c101d06 */
[----:B------:R-:W-:-:S02]  /*65c0*/  FADD.FTZ R35, -R157, R175 ;  /* 0x000000af9d237221 */ /* 0x000fc40000010100 */
[----:B------:R-:W-:Y:S01]  /*65d0*/  FFMA.FTZ R10, R10, R13, R15 ;  /* 0x0000000d0a0a7223 */ /* 0x000fe2000001000f */
[----:B------:R-:W5:Y:S04]  /*65e0*/  LDL R169, [R1+0xe8] ;  /* 0x0000e80001a97983 */ /* 0x000f680000100800 */
[----:B------:R-:W5:Y:S01]  /*65f0*/  LDL R173, [R1+0xf8] ;  /* 0x0000f80001ad7983 */ /* 0x000f620000100800 */
[----:B------:R-:W-:-:S03]  /*6600*/  FADD.FTZ R168, -R157, R186 ;  /* 0x000000ba9da87221 */ /* 0x000fc60000010100 */
[----:B------:R-:W5:Y:S04]  /*6610*/  LDL R191, [R1+0x13c] ;  /* 0x00013c0001bf7983 */ /* 0x000f680000100800 */
[----:B0-----:R-:W5:Y:S04]  /*6620*/  LDL R20, [R1+0x80] ;  /* 0x0000800001147983 */ /* 0x001f680000100800 */
[----:B------:R-:W5:Y:S01]  /*6630*/  LDL R19, [R1+0x84] ;  /* 0x0000840001137983 */ /* 0x000f620000100800 */
[----:B----4-:R-:W-:Y:S02]  /*6640*/  SHF.L.U32 R13, R32, 0x10, RZ ;  /* 0x00000010200d7819 */ /* 0x010fe400000006ff */
[----:B------:R-:W-:Y:S01]  /*6650*/  SHF.L.U32 R15, R27, 0x10, RZ ;  /* 0x000000101b0f7819 */ /* 0x000fe200000006ff */
[----:B------:R-:W4:Y:S04]  /*6660*/  LDL R21, [R1+0x88] ;  /* 0x0000880001157983 */ /* 0x000f280000100800 */
[----:B------:R-:W4:Y:S01]  /*6670*/  LDL R16, [R1+0x8c] ;  /* 0x00008c0001107983 */ /* 0x000f220000100800 */
[----:B------:R-:W-:Y:S01]  /*6680*/  FFMA.FTZ R11, R11, R13, R15 ;  /* 0x0000000d0b0b7223 */ /* 0x000fe2000001000f */
[----:B------:R-:W-:-:S02]  /*6690*/  SHF.L.U32 R13, R145, 0x10, RZ ;  /* 0x00000010910d7819 */ /* 0x000fc400000006ff */
[----:B------:R-:W-:Y:S01]  /*66a0*/  SHF.L.U32 R15, R105, 0x10, RZ ;  /* 0x00000010690f7819 */ /* 0x000fe200000006ff */
[----:B------:R-:W4:Y:S04]  /*66b0*/  LDL R18, [R1+0x90] ;  /* 0x0000900001127983 */ /* 0x000f280000100800 */
[----:B------:R-:W-:Y:S01]  /*66c0*/  FFMA.FTZ R9, R9, R13, R15 ;  /* 0x0000000d09097223 */ /* 0x000fe2000001000f */
[----:B------:R-:W-:Y:S01]  /*66d0*/  SHF.L.U32 R13, R26, 0x10, RZ ;  /* 0x000000101a0d7819 */ /* 0x000fe200000006ff */
[----:B------:R-:W4:Y:S01]  /*66e0*/  LDL R17, [R1+0x94] ;  /* 0x0000940001117983 */ /* 0x000f220000100800 */
[----:B------:R-:W-:-:S03]  /*66f0*/  SHF.L.U32 R15, R25, 0x10, RZ ;  /* 0x00000010190f7819 */ /* 0x000fc600000006ff */
[----:B------:R-:W4:Y:S02]  /*6700*/  LDL R27, [R1+0xa8] ;  /* 0x0000a800011b7983 */ /* 0x000f240000100800 */
[----:B------:R-:W-:Y:S01]  /*6710*/  FFMA.FTZ R8, R8, R13, R15 ;  /* 0x0000000d08087223 */ /* 0x000fe2000001000f */
[----:B------:R-:W-:Y:S01]  /*6720*/  SHF.L.U32 R13, R146, 0x10, RZ ;  /* 0x00000010920d7819 */ /* 0x000fe200000006ff */
[----:B------:R-:W4:Y:S01]  /*6730*/  LDL R26, [R1+0xac] ;  /* 0x0000ac00011a7983 */ /* 0x000f220000100800 */
[----:B------:R-:W-:-:S03]  /*6740*/  SHF.L.U32 R15, R106, 0x10, RZ ;  /* 0x000000106a0f7819 */ /* 0x000fc600000006ff */
[----:B------:R-:W4:Y:S02]  /*6750*/  LDL R32, [R1+0xb0] ;  /* 0x0000b00001207983 */ /* 0x000f240000100800 */
[----:B------:R-:W-:Y:S01]  /*6760*/  FFMA.FTZ R7, R7, R13, R15 ;  /* 0x0000000d07077223 */ /* 0x000fe2000001000f */
[C---:B------:R-:W-:Y:S01]  /*6770*/  FMUL.FTZ R33, R156.reuse, R33 ;  /* 0x000000219c217220 */ /* 0x040fe20000410000 */
[----:B------:R-:W-:Y:S01]  /*6780*/  FMUL.FTZ R35, R156, R35 ;  /* 0x000000239c237220 */ /* 0x000fe20000410000 */
[----:B------:R-:W4:Y:S04]  /*6790*/  LDL R175, [R1+0x100] ;  /* 0x0001000001af7983 */ /* 0x000f280000100800 */
[----:B------:R-:W4:Y:S01]  /*67a0*/  LDL R186, [R1+0x120] ;  /* 0x0001200001ba7983 */ /* 0x000f220000100800 */
[----:B--2---:R-:W-:-:S03]  /*67b0*/  SHF.L.U32 R13, R23, 0x10, RZ ;  /* 0x00000010170d7819 */ /* 0x004fc600000006ff */
[----:B------:R-:W2:Y:S01]  /*67c0*/  LDL R23, [R1+0xb4] ;  /* 0x0000b40001177983 */ /* 0x000ea20000100800 */
[----:B---3--:R-:W-:-:S03]  /*67d0*/  SHF.L.U32 R15, R22, 0x10, RZ ;  /* 0x00000010160f7819 */ /* 0x008fc600000006ff */
[----:B------:R-:W3:Y:S02]  /*67e0*/  LDL R22, [R1+0xa0] ;  /* 0x0000a00001167983 */ /* 0x000ee40000100800 */
[----:B------:R-:W-:Y:S01]  /*67f0*/  FFMA.FTZ R6, R6, R13, R15 ;  /* 0x0000000d06067223 */ /* 0x000fe2000001000f */
[----:B------:R-:W-:Y:S02]  /*6800*/  SHF.L.U32 R13, R147, 0x10, RZ ;  /* 0x00000010930d7819 */ /* 0x000fe400000006ff */
[----:B------:R-:W-:-:S05]  /*6810*/  SHF.L.U32 R15, R107, 0x10, RZ ;  /* 0x000000106b0f7819 */ /* 0x000fca00000006ff */
[----:B------:R-:W-:Y:S01]  /*6820*/  FFMA.FTZ R5, R5, R13, R15 ;  /* 0x0000000d05057223 */ /* 0x000fe2000001000f */
[----:B-----5:R-:W-:Y:S02]  /*6830*/  SHF.L.U32 R13, R20, 0x10, RZ ;  /* 0x00000010140d7819 */ /* 0x020fe400000006ff */
[----:B------:R-:W5:Y:S01]  /*6840*/  LDL R20, [R1+0x98] ;  /* 0x0000980001147983 */ /* 0x000f620000100800 */
[----:B------:R-:W-:-:S03]  /*6850*/  SHF.L.U32 R15, R19, 0x10, RZ ;  /* 0x00000010130f7819 */ /* 0x000fc600000006ff */
[----:B------:R-:W2:Y:S02]  /*6860*/  LDL R19, [R1+0x9c] ;  /* 0x00009c0001137983 */ /* 0x000ea40000100800 */
[----:B------:R-:W-:Y:S01]  /*6870*/  FFMA.FTZ R4, R4, R13, R15 ;  /* 0x0000000d04047223 */ /* 0x000fe2000001000f */
[----:B------:R-:W-:Y:S02]  /*6880*/  SHF.L.U32 R13, R140, 0x10, RZ ;  /* 0x000000108c0d7819 */ /* 0x000fe400000006ff */
[----:B------:R-:W-:-:S05]  /*6890*/  SHF.L.U32 R15, R100, 0x10, RZ ;  /* 0x00000010640f7819 */ /* 0x000fca00000006ff */
[----:B------:R-:W-:Y:S01]  /*68a0*/  FFMA.FTZ R0, R0, R13, R15 ;  /* 0x0000000d00007223 */ /* 0x000fe2000001000f */
[----:B----4-:R-:W-:Y:S02]  /*68b0*/  SHF.L.U32 R13, R21, 0x10, RZ ;  /* 0x00000010150d7819 */ /* 0x010fe400000006ff */
[----:B------:R-:W-:Y:S01]  /*68c0*/  SHF.L.U32 R15, R16, 0x10, RZ ;  /* 0x00000010100f7819 */ /* 0x000fe200000006ff */
[----:B------:R-:W4:Y:S04]  /*68d0*/  LDL R21, [R1+0xa4] ;  /* 0x0000a40001157983 */ /* 0x000f280000100800 */
[----:B------:R-:W-:Y:S01]  /*68e0*/  FFMA.FTZ R2, R2, R13, R15 ;  /* 0x0000000d02027223 */ /* 0x000fe2000001000f */
[----:B------:R-:W-:Y:S01]  /*68f0*/  FADD.FTZ R13, -R157, R160 ;  /* 0x000000a09d0d7221 */ /* 0x000fe20000010100 */
[----:B------:R-:W-:-:S02]  /*6900*/  SHF.L.U32 R15, R141, 0x10, RZ ;  /* 0x000000108d0f7819 */ /* 0x000fc400000006ff */
[----:B------:R-:W-:Y:S01]  /*6910*/  SHF.L.U32 R17, R17, 0x10, RZ ;  /* 0x0000001011117819 */ /* 0x000fe200000006ff */
[----:B------:R-:W-:Y:S01]  /*6920*/  FMUL.FTZ R13, R156, R13 ;  /* 0x0000000d9c0d7220 */ /* 0x000fe20000410000 */
[----:B------:R-:W-:Y:S01]  /*6930*/  SHF.L.U32 R16, R101, 0x10, RZ ;  /* 0x0000001065107819 */ /* 0x000fe200000006ff */
[----:B------:R-:W-:Y:S01]  /*6940*/  FADD.FTZ R25, -R157, R167 ;  /* 0x000000a79d197221 */ /* 0x000fe20000010100 */
[----:B------:R-:W4:Y:S03]  /*6950*/  LDL R160, [R1+0xc8] ;  /* 0x0000c80001a07983 */ /* 0x000f260000100800 */
[----:B------:R-:W-:Y:S01]  /*6960*/  FFMA.FTZ R13, R13, R15, R16 ;  /* 0x0000000f0d0d7223 */ /* 0x000fe20000010010 */
[----:B------:R-:W-:Y:S01]  /*6970*/  FADD.FTZ R15, -R157, R162 ;  /* 0x000000a29d0f7221 */ /* 0x000fe20000010100 */
[----:B------:R-:W-:Y:S02]  /*6980*/  SHF.L.U32 R16, R18, 0x10, RZ ;  /* 0x0000001012107819 */ /* 0x000fe400000006ff */
[----:B--2---:R-:W-:Y:S01]  /*6990*/  SHF.L.U32 R19, R19, 0x10, RZ ;  /* 0x0000001013137819 */ /* 0x004fe200000006ff */
[C---:B------:R-:W-:Y:S01]  /*69a0*/  FMUL.FTZ R15, R156.reuse, R15 ;  /* 0x0000000f9c0f7220 */ /* 0x040fe20000410000 */
[----:B------:R-:W-:Y:S01]  /*69b0*/  FMUL.FTZ R25, R156, R25 ;  /* 0x000000199c197220 */ /* 0x000fe20000410000 */
[----:B------:R-:W2:Y:S02]  /*69c0*/  LDL R162, [R1+0xd0] ;  /* 0x0000d00001a27983 */ /* 0x000ea40000100800 */
[----:B------:R-:W-:Y:S01]  /*69d0*/  FFMA.FTZ R15, R15, R16, R17 ;  /* 0x000000100f0f7223 */ /* 0x000fe20000010011 */
[----:B------:R-:W-:Y:S01]  /*69e0*/  FADD.FTZ R16, -R157, R161 ;  /* 0x000000a19d107221 */ /* 0x000fe20000010100 */
[----:B------:R-:W-:Y:S01]  /*69f0*/  SHF.L.U32 R17, R142, 0x10, RZ ;  /* 0x000000108e117819 */ /* 0x000fe200000006ff */
[----:B------:R-:W2:Y:S01]  /*6a00*/  LDL R167, [R1+0xe0] ;  /* 0x0000e00001a77983 */ /* 0x000ea20000100800 */
[----:B------:R-:W-:Y:S01]  /*6a10*/  SHF.L.U32 R18, R102, 0x10, RZ ;  /* 0x0000001066127819 */ /* 0x000fe200000006ff */
[----:B------:R-:W-:-:S04]  /*6a20*/  FMUL.FTZ R16, R156, R16 ;  /* 0x000000109c107220 */ /* 0x000fc80000410000 */
[----:B------:R-:W-:Y:S01]  /*6a30*/  FFMA.FTZ R16, R16, R17, R18 ;  /* 0x0000001110107223 */ /* 0x000fe20000010012 */
[----:B------:R-:W-:Y:S01]  /*6a40*/  FADD.FTZ R17, -R157, R163 ;  /* 0x000000a39d117221 */ /* 0x000fe20000010100 */
[----:B-----5:R-:W-:-:S03]  /*6a50*/  SHF.L.U32 R18, R20, 0x10, RZ ;  /* 0x0000001014127819 */ /* 0x020fc600000006ff */
[----:B------:R-:W-:-:S04]  /*6a60*/  FMUL.FTZ R17, R156, R17 ;  /* 0x000000119c117220 */ /* 0x000fc80000410000 */
[----:B------:R-:W-:Y:S01]  /*6a70*/  FFMA.FTZ R17, R17, R18, R19 ;  /* 0x0000001211117223 */ /* 0x000fe20000010013 */
[----:B------:R-:W-:Y:S01]  /*6a80*/  FADD.FTZ R18, -R157, R164 ;  /* 0x000000a49d127221 */ /* 0x000fe20000010100 */
[----:B------:R-:W-:Y:S01]  /*6a90*/  SHF.L.U32 R19, R143, 0x10, RZ ;  /* 0x000000108f137819 */ /* 0x000fe200000006ff */
[----:B------:R-:W5:Y:S01]  /*6aa0*/  LDL R164, [R1+0xdc] ;  /* 0x0000dc0001a47983 */ /* 0x000f620000100800 */
[----:B------:R-:W-:Y:S01]  /*6ab0*/  SHF.L.U32 R20, R103, 0x10, RZ ;  /* 0x0000001067147819 */ /* 0x000fe200000006ff */
[----:B------:R-:W-:-:S04]  /*6ac0*/  FMUL.FTZ R18, R156, R18 ;  /* 0x000000129c127220 */ /* 0x000fc80000410000 */
[----:B------:R-:W-:Y:S01]  /*6ad0*/  FFMA.FTZ R18, R18, R19, R20 ;  /* 0x0000001312127223 */ /* 0x000fe20000010014 */
[----:B---3--:R-:W-:Y:S02]  /*6ae0*/  SHF.L.U32 R20, R22, 0x10, RZ ;  /* 0x0000001016147819 */ /* 0x008fe400000006ff */
[----:B------:R-:W3:Y:S01]  /*6af0*/  LDL R22, [R1+0xbc] ;  /* 0x0000bc0001167983 */ /* 0x000ee20000100800 */
[----:B------:R-:W-:Y:S01]  /*6b00*/  FADD.FTZ R19, -R157, R165 ;  /* 0x000000a59d137221 */ /* 0x000fe20000010100 */
[----:B----4-:R-:W-:Y:S02]  /*6b10*/  SHF.L.U32 R21, R21, 0x10, RZ ;  /* 0x0000001015157819 */ /* 0x010fe400000006ff */
[----:B------:R-:W4:Y:S01]  /*6b20*/  LDL R165, [R1+0xd8] ;  /* 0x0000d80001a57983 */ /* 0x000f220000100800 */
[----:B------:R-:W-:-:S04]  /*6b30*/  FMUL.FTZ R19, R156, R19 ;  /* 0x000000139c137220 */ /* 0x000fc80000410000 */
[----:B------:R-:W-:Y:S01]  /*6b40*/  FFMA.FTZ R19, R19, R20, R21 ;  /* 0x0000001413137223 */ /* 0x000fe20000010015 */
[----:B------:R-:W-:Y:S02]  /*6b50*/  SHF.L.U32 R20, R136, 0x10, RZ ;  /* 0x0000001088147819 */ /* 0x000fe400000006ff */
[----:B------:R-:W-:-:S05]  /*6b60*/  SHF.L.U32 R21, R96, 0x10, RZ ;  /* 0x0000001060157819 */ /* 0x000fca00000006ff */
[----:B------:R-:W-:Y:S01]  /*6b70*/  FFMA.FTZ R24, R24, R20, R21 ;  /* 0x0000001418187223 */ /* 0x000fe20000010015 */
[----:B------:R-:W-:Y:S02]  /*6b80*/  SHF.L.U32 R20, R27, 0x10, RZ ;  /* 0x000000101b147819 */ /* 0x000fe400000006ff */
[----:B------:R-:W-:Y:S01]  /*6b90*/  SHF.L.U32 R21, R26, 0x10, RZ ;  /* 0x000000101a157819 */ /* 0x000fe200000006ff */
[----:B------:R-:W-:-:S04]  /*6ba0*/  FADD.FTZ R26, -R157, R170 ;  /* 0x000000aa9d1a7221 */ /* 0x000fc80000010100 */
[----:B------:R-:W-:Y:S01]  /*6bb0*/  FFMA.FTZ R25, R25, R20, R21 ;  /* 0x0000001419197223 */ /* 0x000fe20000010015 */
[----:B------:R-:W-:Y:S01]  /*6bc0*/  SHF.L.U32 R20, R137, 0x10, RZ ;  /* 0x0000001089147819 */ /* 0x000fe200000006ff */
[----:B------:R-:W-:Y:S01]  /*6bd0*/  FMUL.FTZ R26, R156, R26 ;  /* 0x0000001a9c1a7220 */ /* 0x000fe20000410000 */
[----:B------:R-:W-:Y:S01]  /*6be0*/  SHF.L.U32 R21, R97, 0x10, RZ ;  /* 0x0000001061157819 */ /* 0x000fe200000006ff */
[C---:B------:R-:W-:Y:S01]  /*6bf0*/  FADD.FTZ R27, -R157.reuse, R172 ;  /* 0x000000ac9d1b7221 */ /* 0x040fe20000010100 */
[C---:B------:R-:W-:Y:S01]  /*6c00*/  FADD.FTZ R161, -R157.reuse, R181 ;  /* 0x000000b59da17221 */ /* 0x040fe20000010100 */
[----:B------:R-:W-:Y:S01]  /*6c10*/  FADD.FTZ R163, -R157, R182 ;  /* 0x000000b69da37221 */ /* 0x000fe20000010100 */
[----:B------:R-:W5:Y:S01]  /*6c20*/  LDL R172, [R1+0xf0] ;  /* 0x0000f00001ac7983 */ /* 0x000f620000100800 */
[----:B------:R-:W-:Y:S01]  /*6c30*/  FFMA.FTZ R26, R26, R20, R21 ;  /* 0x000000141a1a7223 */ /* 0x000fe20000010015 */
[----:B------:R-:W-:Y:S01]  /*6c40*/  SHF.L.U32 R20, R32, 0x10, RZ ;  /* 0x0000001020147819 */ /* 0x000fe200000006ff */
[C---:B------:R-:W-:Y:S01]  /*6c50*/  FMUL.FTZ R27, R156.reuse, R27 ;  /* 0x0000001b9c1b7220 */ /* 0x040fe20000410000 */
[----:B------:R-:W-:Y:S01]  /*6c60*/  SHF.L.U32 R21, R23, 0x10, RZ ;  /* 0x0000001017157819 */ /* 0x000fe200000006ff */
[----:B------:R-:W-:Y:S01]  /*6c70*/  FMUL.FTZ R161, R156, R161 ;  /* 0x000000a19ca17220 */ /* 0x000fe20000410000 */
[----:B------:R-:W2:Y:S01]  /*6c80*/  LDL R23, [R1+0xcc] ;  /* 0x0000cc0001177983 */ /* 0x000ea20000100800 */
[----:B------:R-:W-:-:S02]  /*6c90*/  FADD.FTZ R32, -R157, R171 ;  /* 0x000000ab9d207221 */ /* 0x000fc40000010100 */
[----:B------:R-:W-:Y:S01]  /*6ca0*/  FFMA.FTZ R27, R27, R20, R21 ;  /* 0x000000141b1b7223 */ /* 0x000fe20000010015 */
[----:B------:R-:W-:Y:S01]  /*6cb0*/  SHF.L.U32 R20, R138, 0x10, RZ ;  /* 0x000000108a147819 */ /* 0x000fe200000006ff */
[----:B------:R-:W-:Y:S01]  /*6cc0*/  FMUL.FTZ R32, R156, R32 ;  /* 0x000000209c207220 */ /* 0x000fe20000410000 */
[----:B------:R-:W-:Y:S01]  /*6cd0*/  SHF.L.U32 R21, R98, 0x10, RZ ;  /* 0x0000001062157819 */ /* 0x000fe200000006ff */
[----:B------:R-:W-:Y:S01]  /*6ce0*/  FMUL.FTZ R163, R156, R163 ;  /* 0x000000a39ca37220 */ /* 0x000fe20000410000 */
[----:B------:R-:W5:Y:S03]  /*6cf0*/  LDL R171, [R1+0xf4] ;  /* 0x0000f40001ab7983 */ /* 0x000f660000100800 */
[----:B------:R-:W-:Y:S01]  /*6d00*/  FFMA.FTZ R32, R32, R20, R21 ;  /* 0x0000001420207223 */ /* 0x000fe20000010015 */
[----:B------:R-:W-:Y:S01]  /*6d10*/  FMUL.FTZ R168, R156, R168 ;  /* 0x000000a89ca87220 */ /* 0x000fe20000410000 */
[----:B------:R-:W-:Y:S01]  /*6d20*/  FADD.FTZ R170, -R157, R187 ;  /* 0x000000bb9daa7221 */ /* 0x000fe20000010100 */
[----:B------:R-:W-:Y:S01]  /*6d30*/  SHF.L.U32 R20, R34, 0x10, RZ ;  /* 0x0000001022147819 */ /* 0x000fe200000006ff */
[----:B------:R-:W5:Y:S01]  /*6d40*/  LDL R182, [R1+0x118] ;  /* 0x0001180001b67983 */ /* 0x000f620000100800 */
[----:B---3--:R-:W-:-:S03]  /*6d50*/  SHF.L.U32 R21, R22, 0x10, RZ ;  /* 0x0000001016157819 */ /* 0x008fc600000006ff */
[----:B------:R-:W3:Y:S04]  /*6d60*/  LDL R187, [R1+0x128] ;  /* 0x0001280001bb7983 */ /* 0x000ee80000100800 */
[----:B------:R-:W4:Y:S01]  /*6d70*/  LDL R22, [R1+0xd4] ;  /* 0x0000d40001167983 */ /* 0x000f220000100800 */
[----:B------:R-:W-:Y:S01]  /*6d80*/  FADD.FTZ R34, -R157, R174 ;  /* 0x000000ae9d227221 */ /* 0x000fe20000010100 */
[----:B------:R-:W-:Y:S01]  /*6d90*/  FFMA.FTZ R33, R33, R20, R21 ;  /* 0x0000001421217223 */ /* 0x000fe20000010015 */
[----:B------:R-:W-:Y:S02]  /*6da0*/  SHF.L.U32 R20, R139, 0x10, RZ ;  /* 0x000000108b147819 */ /* 0x000fe400000006ff */
[----:B------:R-:W-:Y:S01]  /*6db0*/  SHF.L.U32 R21, R99, 0x10, RZ ;  /* 0x0000001063157819 */ /* 0x000fe200000006ff */
[----:B------:R-:W-:-:S04]  /*6dc0*/  FMUL.FTZ R34, R156, R34 ;  /* 0x000000229c227220 */ /* 0x000fc80000410000 */
[----:B------:R-:W-:Y:S01]  /*6dd0*/  FFMA.FTZ R34, R34, R20, R21 ;  /* 0x0000001422227223 */ /* 0x000fe20000010015 */
[----:B------:R-:W-:Y:S02]  /*6de0*/  SHF.L.U32 R20, R159, 0x10, RZ ;  /* 0x000000109f147819 */ /* 0x000fe400000006ff */
[----:B------:R-:W-:Y:S01]  /*6df0*/  SHF.L.U32 R21, R158, 0x10, RZ ;  /* 0x000000109e157819 */ /* 0x000fe200000006ff */
[C---:B------:R-:W-:Y:S01]  /*6e00*/  FADD.FTZ R158, -R157.reuse, R178 ;  /* 0x000000b29d9e7221 */ /* 0x040fe20000010100 */
[----:B------:R-:W-:Y:S01]  /*6e10*/  FADD.FTZ R159, -R157, R177 ;  /* 0x000000b19d9f7221 */ /* 0x000fe20000010100 */
[----:B------:R-:W-:Y:S01]  /*6e20*/  FMUL.FTZ R170, R156, R170 ;  /* 0x000000aa9caa7220 */ /* 0x000fe20000410000 */
[----:B------:R-:W3:Y:S01]  /*6e30*/  LDL R178, [R1+0x10c] ;  /* 0x00010c0001b27983 */ /* 0x000ee20000100800 */
[----:B------:R-:W-:Y:S01]  /*6e40*/  FFMA.FTZ R35, R35, R20, R21 ;  /* 0x0000001423237223 */ /* 0x000fe20000010015 */
[----:B------:R-:W-:Y:S01]  /*6e50*/  SHF.L.U32 R20, R132, 0x10, RZ ;  /* 0x0000001084147819 */ /* 0x000fe200000006ff */
[----:B------:R-:W-:Y:S01]  /*6e60*/  FMUL.FTZ R158, R156, R158 ;  /* 0x0000009e9c9e7220 */ /* 0x000fe20000410000 */
[----:B------:R-:W-:Y:S01]  /*6e70*/  SHF.L.U32 R21, R92, 0x10, RZ ;  /* 0x000000105c157819 */ /* 0x000fe200000006ff */
[----:B------:R-:W-:-:S04]  /*6e80*/  FMUL.FTZ R159, R156, R159 ;  /* 0x0000009f9c9f7220 */ /* 0x000fc80000410000 */
[----:B------:R-:W-:Y:S01]  /*6e90*/  FFMA.FTZ R158, R158, R20, R21 ;  /* 0x000000149e9e7223 */ /* 0x000fe20000010015 */
[----:B------:R-:W-:Y:S01]  /*6ea0*/  SHF.L.U32 R20, R160, 0x10, RZ ;  /* 0x00000010a0147819 */ /* 0x000fe200000006ff */
[----:B------:R-:W-:Y:S02]  /*6eb0*/  FADD.FTZ R160, -R157, R179 ;  /* 0x000000b39da07221 */ /* 0x000fe40000010100 */
[----:B------:R-:W3:Y:S01]  /*6ec0*/  LDL R179, [R1+0x108] ;  /* 0x0001080001b37983 */ /* 0x000ee20000100800 */
[----:B--2---:R-:W-:-:S03]  /*6ed0*/  SHF.L.U32 R21, R23, 0x10, RZ ;  /* 0x0000001017157819 */ /* 0x004fc600000006ff */
[----:B------:R-:W2:Y:S01]  /*6ee0*/  LDL R23, [R1+0xe4] ;  /* 0x0000e40001177983 */ /* 0x000ea20000100800 */
[----:B------:R-:W-:Y:S01]  /*6ef0*/  FMUL.FTZ R160, R156, R160 ;  /* 0x000000a09ca07220 */ /* 0x000fe20000410000 */
[----:B------:R-:W-:Y:S01]  /*6f00*/  FFMA.FTZ R159, R159, R20, R21 ;  /* 0x000000149f9f7223 */ /* 0x000fe20000010015 */
[----:B------:R-:W-:Y:S02]  /*6f10*/  SHF.L.U32 R20, R133, 0x10, RZ ;  /* 0x0000001085147819 */ /* 0x000fe400000006ff */
[----:B------:R-:W-:-:S05]  /*6f20*/  SHF.L.U32 R21, R93, 0x10, RZ ;  /* 0x000000105d157819 */ /* 0x000fca00000006ff */
[----:B------:R-:W-:Y:S01]  /*6f30*/  FFMA.FTZ R160, R160, R20, R21 ;  /* 0x00000014a0a07223 */ /* 0x000fe20000010015 */
[----:B----4-:R-:W-:Y:S02]  /*6f40*/  SHF.L.U32 R21, R22, 0x10, RZ ;  /* 0x0000001016157819 */ /* 0x010fe400000006ff */
[----:B------:R-:W4:Y:S01]  /*6f50*/  LDL R22, [R1+0xec] ;  /* 0x0000ec0001167983 */ /* 0x000f220000100800 */
[----:B------:R-:W-:Y:S01]  /*6f60*/  SHF.L.U32 R20, R162, 0x10, RZ ;  /* 0x00000010a2147819 */ /* 0x000fe200000006ff */
[----:B------:R-:W-:Y:S02]  /*6f70*/  FADD.FTZ R162, -R157, R180 ;  /* 0x000000b49da27221 */ /* 0x000fe40000010100 */
[----:B------:R-:W3:Y:S02]  /*6f80*/  LDL R180, [R1+0x110] ;  /* 0x0001100001b47983 */ /* 0x000ee40000100800 */
[----:B------:R-:W-:Y:S01]  /*6f90*/  FFMA.FTZ R161, R161, R20, R21 ;  /* 0x00000014a1a17223 */ /* 0x000fe20000010015 */
[----:B------:R-:W-:Y:S01]  /*6fa0*/  SHF.L.U32 R20, R134, 0x10, RZ ;  /* 0x0000001086147819 */ /* 0x000fe200000006ff */
[----:B------:R-:W-:Y:S01]  /*6fb0*/  FMUL.FTZ R162, R156, R162 ;  /* 0x000000a29ca27220 */ /* 0x000fe20000410000 */
[----:B------:R-:W-:-:S05]  /*6fc0*/  SHF.L.U32 R21, R94, 0x10, RZ ;  /* 0x000000105e157819 */ /* 0x000fca00000006ff */
[----:B------:R-:W-:Y:S01]  /*6fd0*/  FFMA.FTZ R162, R162, R20, R21 ;  /* 0x00000014a2a27223 */ /* 0x000fe20000010015 */
[----:B------:R-:W-:Y:S02]  /*6fe0*/  SHF.L.U32 R20, R165, 0x10, RZ ;  /* 0x00000010a5147819 */ /* 0x000fe400000006ff */
[----:B-----5:R-:W-:Y:S01]  /*6ff0*/  SHF.L.U32 R21, R164, 0x10, RZ ;  /* 0x00000010a4157819 */ /* 0x020fe200000006ff */
        /* <DEDUP_REMOVED lines=12> */
[----:B--2---:R-:W-:Y:S01]  /*70c0*/  SHF.L.U32 R21, R23, 0x10, RZ ;  /* 0x0000001017157819 */ /* 0x004fe200000006ff */
[----:B------:R-:W-:Y:S01]  /*70d0*/  FMUL.FTZ R174, R156, R174 ;  /* 0x000000ae9cae7220 */ /* 0x000fe20000410000 */
[----:B------:R-:W2:Y:S01]  /*70e0*/  LDL R23, [R1+0xfc] ;  /* 0x0000fc0001177983 */ /* 0x000ea20000100800 */
[----:B------:R-:W-:-:S02]  /*70f0*/  FADD.FTZ R167, -R157, R188 ;  /* 0x000000bc9da77221 */ /* 0x000fc40000010100 */
[----:B------:R-:W-:Y:S01]  /*7100*/  FFMA.FTZ R165, R165, R20, R21 ;  /* 0x00000014a5a57223 */ /* 0x000fe20000010015 */
[----:B------:R-:W-:Y:S01]  /*7110*/  SHF.L.U32 R20, R128, 0x10, RZ ;  /* 0x0000001080147819 */ /* 0x000fe200000006ff */
[----:B------:R-:W-:Y:S01]  /*7120*/  FMUL.FTZ R167, R156, R167 ;  /* 0x000000a79ca77220 */ /* 0x000fe20000410000 */
[----:B------:R-:W-:Y:S01]  /*7130*/  SHF.L.U32 R21, R88, 0x10, RZ ;  /* 0x0000001058157819 */ /* 0x000fe200000006ff */
[C---:B------:R-:W-:Y:S01]  /*7140*/  FADD.FTZ R181, -R157.reuse, R203 ;  /* 0x000000cb9db57221 */ /* 0x040fe20000010100 */
[----:B------:R-:W-:Y:S01]  /*7150*/  FADD.FTZ R183, -R157, R204 ;  /* 0x000000cc9db77221 */ /* 0x000fe20000010100 */
[----:B------:R-:W5:Y:S02]  /*7160*/  LDL R195, [R1+0x14c] ;  /* 0x00014c0001c37983 */ /* 0x000f640000100800 */
[----:B------:R-:W-:Y:S01]  /*7170*/  FFMA.FTZ R167, R167, R20, R21 ;  /* 0x00000014a7a77223 */ /* 0x000fe20000010015 */
[----:B------:R-:W-:Y:S01]  /*7180*/  FADD.FTZ R190, -R157, R214 ;  /* 0x000000d69dbe7221 */ /* 0x000fe20000010100 */
[----:B------:R-:W5:Y:S01]  /*7190*/  LDL R197, [R1+0x15c] ;  /* 0x00015c0001c57983 */ /* 0x000f620000100800 */
[----:B----4-:R-:W-:-:S03]  /*71a0*/  SHF.L.U32 R21, R22, 0x10, RZ ;  /* 0x0000001016157819 */ /* 0x010fc600000006ff */
[----:B------:R-:W4:Y:S01]  /*71b0*/  LDL R22, [R1+0x104] ;  /* 0x0001040001167983 */ /* 0x000f220000100800 */
[----:B------:R-:W-:Y:S01]  /*71c0*/  SHF.L.U32 R20, R169, 0x10, RZ ;  /* 0x00000010a9147819 */ /* 0x000fe200000006ff */
[----:B------:R-:W-:Y:S01]  /*71d0*/  FADD.FTZ R169, -R157, R189 ;  /* 0x000000bd9da97221 */ /* 0x000fe20000010100 */
[C---:B------:R-:W-:Y:S01]  /*71e0*/  FMUL.FTZ R177, R156.reuse, R177 ;  /* 0x000000b19cb17220 */ /* 0x040fe20000410000 */
[----:B------:R-:W-:Y:S01]  /*71f0*/  FMUL.FTZ R181, R156, R181 ;  /* 0x000000b59cb57220 */ /* 0x000fe20000410000 */
[----:B------:R-:W5:Y:S01]  /*7200*/  LDL R189, [R1+0x130] ;  /* 0x0001300001bd7983 */ /* 0x000f620000100800 */
[----:B------:R-:W-:Y:S01]  /*7210*/  FFMA.FTZ R168, R168, R20, R21 ;  /* 0x00000014a8a87223 */ /* 0x000fe20000010015 */
[----:B------:R-:W-:Y:S01]  /*7220*/  SHF.L.U32 R20, R129, 0x10, RZ ;  /* 0x0000001081147819 */ /* 0x000fe200000006ff */
[----:B------:R-:W-:Y:S01]  /*7230*/  FMUL.FTZ R169, R156, R169 ;  /* 0x000000a99ca97220 */ /* 0x000fe20000410000 */
[----:B------:R-:W-:-:S05]  /*7240*/  SHF.L.U32 R21, R89, 0x10, RZ ;  /* 0x0000001059157819 */ /* 0x000fca00000006ff */
[----:B------:R-:W-:Y:S01]  /*7250*/  FFMA.FTZ R169, R169, R20, R21 ;  /* 0x00000014a9a97223 */ /* 0x000fe20000010015 */
[----:B------:R-:W-:Y:S02]  /*7260*/  SHF.L.U32 R20, R172, 0x10, RZ ;  /* 0x00000010ac147819 */ /* 0x000fe400000006ff */
[----:B------:R-:W-:Y:S01]  /*7270*/  SHF.L.U32 R21, R171, 0x10, RZ ;  /* 0x00000010ab157819 */ /* 0x000fe200000006ff */
[C---:B------:R-:W-:Y:S01]  /*7280*/  FADD.FTZ R171, -R157.reuse, R192 ;  /* 0x000000c09dab7221 */ /* 0x040fe20000010100 */
[----:B------:R-:W-:Y:S01]  /*7290*/  FADD.FTZ R172, -R157, R194 ;  /* 0x000000c29dac7221 */ /* 0x000fe20000010100 */
[----:B------:R-:W-:Y:S01]  /*72a0*/  FMUL.FTZ R183, R156, R183 ;  /* 0x000000b79cb77220 */ /* 0x000fe20000410000 */
[----:B------:R-:W5:Y:S01]  /*72b0*/  LDL R192, [R1+0x138] ;  /* 0x0001380001c07983 */ /* 0x000f620000100800 */
[----:B------:R-:W-:Y:S01]  /*72c0*/  FFMA.FTZ R170, R170, R20, R21 ;  /* 0x00000014aaaa7223 */ /* 0x000fe20000010015 */
[----:B------:R-:W-:Y:S01]  /*72d0*/  SHF.L.U32 R20, R130, 0x10, RZ ;  /* 0x0000001082147819 */ /* 0x000fe200000006ff */
[----:B------:R-:W-:Y:S01]  /*72e0*/  FMUL.FTZ R171, R156, R171 ;  /* 0x000000ab9cab7220 */ /* 0x000fe20000410000 */
[----:B------:R-:W-:Y:S01]  /*72f0*/  SHF.L.U32 R21, R90, 0x10, RZ ;  /* 0x000000105a157819 */ /* 0x000fe200000006ff */
[----:B------:R-:W-:-:S04]  /*7300*/  FMUL.FTZ R172, R156, R172 ;  /* 0x000000ac9cac7220 */ /* 0x000fc80000410000 */
[----:B------:R-:W-:Y:S01]  /*7310*/  FFMA.FTZ R171, R171, R20, R21 ;  /* 0x00000014abab7223 */ /* 0x000fe20000010015 */
[----:B------:R-:W-:Y:S02]  /*7320*/  SHF.L.U32 R20, R173, 0x10, RZ ;  /* 0x00000010ad147819 */ /* 0x000fe400000006ff */
[----:B--2---:R-:W-:Y:S02]  /*7330*/  SHF.L.U32 R21, R23, 0x10, RZ ;  /* 0x0000001017157819 */ /* 0x004fe400000006ff */
[----:B------:R-:W2:Y:S01]  /*7340*/  LDL R23, [R1+0x114] ;  /* 0x0001140001177983 */ /* 0x000ea20000100800 */
[----:B------:R-:W-:Y:S02]  /*7350*/  FADD.FTZ R173, -R157, R193 ;  /* 0x000000c19dad7221 */ /* 0x000fe40000010100 */
[----:B------:R-:W-:Y:S01]  /*7360*/  FFMA.FTZ R172, R172, R20, R21 ;  /* 0x00000014acac7223 */ /* 0x000fe20000010015 */
[----:B------:R-:W-:Y:S01]  /*7370*/  SHF.L.U32 R20, R131, 0x10, RZ ;  /* 0x0000001083147819 */ /* 0x000fe200000006ff */
[----:B------:R-:W-:Y:S01]  /*7380*/  FMUL.FTZ R173, R156, R173 ;  /* 0x000000ad9cad7220 */ /* 0x000fe20000410000 */
[----:B------:R-:W-:Y:S01]  /*7390*/  SHF.L.U32 R21, R91, 0x10, RZ ;  /* 0x000000105b157819 */ /* 0x000fe200000006ff */
[----:B------:R-:W5:Y:S04]  /*73a0*/  LDL R193, [R1+0x140] ;  /* 0x0001400001c17983 */ /* 0x000f680000100800 */
[----:B------:R-:W-:Y:S01]  /*73b0*/  FFMA.FTZ R173, R173, R20, R21 ;  /* 0x00000014adad7223 */ /* 0x000fe20000010015 */
[----:B----4-:R-:W-:-:S02]  /*73c0*/  SHF.L.U32 R21, R22, 0x10, RZ ;  /* 0x0000001016157819 */ /* 0x010fc400000006ff */
[----:B------:R-:W4:Y:S01]  /*73d0*/  LDL R22, [R1+0x11c] ;  /* 0x00011c0001167983 */ /* 0x000f220000100800 */
        /* <DEDUP_REMOVED lines=8> */
[----:B------:R-:W-:-:S05]  /*7460*/  SHF.L.U32 R21, R84, 0x10, RZ ;  /* 0x0000001054157819 */ /* 0x000fca00000006ff */
[----:B------:R-:W-:Y:S01]  /*7470*/  FFMA.FTZ R175, R175, R20, R21 ;  /* 0x00000014afaf7223 */ /* 0x000fe20000010015 */
[----:B---3--:R-:W-:Y:S02]  /*7480*/  SHF.L.U32 R20, R179, 0x10, RZ ;  /* 0x00000010b3147819 */ /* 0x008fe400000006ff */
[----:B------:R-:W-:Y:S01]  /*7490*/  SHF.L.U32 R21, R178, 0x10, RZ ;  /* 0x00000010b2157819 */ /* 0x000fe200000006ff */
[C---:B------:R-:W-:Y:S01]  /*74a0*/  FADD.FTZ R178, -R157.reuse, R200 ;  /* 0x000000c89db27221 */ /* 0x040fe20000010100 */
[----:B------:R-:W-:Y:S01]  /*74b0*/  FADD.FTZ R179, -R157, R198 ;  /* 0x000000c69db37221 */ /* 0x000fe20000010100 */
[C---:B------:R-:W-:Y:S01]  /*74c0*/  FMUL.FTZ R188, R156.reuse, R188 ;  /* 0x000000bc9cbc7220 */ /* 0x040fe20000410000 */
[----:B------:R-:W3:Y:S01]  /*74d0*/  LDL R200, [R1+0x150] ;  /* 0x0001500001c87983 */ /* 0x000ee20000100800 */
[----:B------:R-:W-:Y:S01]  /*74e0*/  FFMA.FTZ R177, R177, R20, R21 ;  /* 0x00000014b1b17223 */ /* 0x000fe20000010015 */
[----:B------:R-:W-:Y:S01]  /*74f0*/  SHF.L.U32 R20, R125, 0x10, RZ ;  /* 0x000000107d147819 */ /* 0x000fe200000006ff */
[C---:B------:R-:W-:Y:S01]  /*7500*/  FMUL.FTZ R178, R156.reuse, R178 ;  /* 0x000000b29cb27220 */ /* 0x040fe20000410000 */
        /* <DEDUP_REMOVED lines=11> */
[----:B------:R-:W3:Y:S04]  /*75c0*/  LDL R201, [R1+0x158] ;  /* 0x0001580001c97983 */ /* 0x000ee80000100800 */
[----:B------:R-:W-:Y:S01]  /*75d0*/  FFMA.FTZ R180, R180, R20, R21 ;  /* 0x00000014b4b47223 */ /* 0x000fe20000010015 */
[----:B----4-:R-:W-:-:S02]  /*75e0*/  SHF.L.U32 R21, R22, 0x10, RZ ;  /* 0x0000001016157819 */ /* 0x010fc400000006ff */
[----:B------:R-:W4:Y:S01]  /*75f0*/  LDL R22, [R1+0x134] ;  /* 0x0001340001167983 */ /* 0x000f220000100800 */
[----:B------:R-:W-:Y:S01]  /*7600*/  SHF.L.U32 R20, R182, 0x10, RZ ;  /* 0x00000010b6147819 */ /* 0x000fe200000006ff */
[C---:B------:R-:W-:Y:S01]  /*7610*/  FADD.FTZ R182, -R157.reuse, R202 ;  /* 0x000000ca9db67221 */ /* 0x040fe20000010100 */
[C---:B------:R-:W-:Y:S01]  /*7620*/  FADD.FTZ R194, -R157.reuse, R227 ;  /* 0x000000e39dc27221 */ /* 0x040fe20000010100 */
[----:B------:R-:W-:Y:S01]  /*7630*/  FADD.FTZ R198, -R157, R226 ;  /* 0x000000e29dc67221 */ /* 0x000fe20000010100 */
[----:B------:R-:W0:Y:S01]  /*7640*/  LDC.64 R202, c[0x0][0x428] ;  /* 0x00010a00ffca7b82 */ /* 0x000e220000000a00 */
        /* <DEDUP_REMOVED lines=12> */
[----:B------:R-:W-:-:S04]  /*7710*/  FADD.FTZ R186, -R157, R210 ;  /* 0x000000d29dba7221 */ /* 0x000fc80000010100 */
[----:B------:R-:W-:Y:S01]  /*7720*/  FFMA.FTZ R184, R184, R20, R21 ;  /* 0x00000014b8b87223 */ /* 0x000fe20000010015 */
[----:B------:R-:W-:Y:S01]  /*7730*/  SHF.L.U32 R20, R187, 0x10, RZ ;  /* 0x00000010bb147819 */ /* 0x000fe200000006ff */
[----:B------:R-:W-:Y:S01]  /*7740*/  FMUL.FTZ R186, R156, R186 ;  /* 0x000000ba9cba7220 */ /* 0x000fe20000410000 */
[----:B--2---:R-:W-:Y:S02]  /*7750*/  SHF.L.U32 R21, R23, 0x10, RZ ;  /* 0x0000001017157819 */ /* 0x004fe400000006ff */
[----:B------:R-:W2:Y:S01]  /*7760*/  LDL R23, [R1+0x144] ;  /* 0x0001440001177983 */ /* 0x000ea20000100800 */
[----:B------:R-:W-:Y:S02]  /*7770*/  FADD.FTZ R187, -R157, R207 ;  /* 0x000000cf9dbb7221 */ /* 0x000fe40000010100 */
[----:B------:R-:W-:Y:S01]  /*7780*/  FFMA.FTZ R186, R186, R20, R21 ;  /* 0x00000014baba7223 */ /* 0x000fe20000010015 */
[----:B------:R-:W-:Y:S01]  /*7790*/  SHF.L.U32 R20, R121, 0x10, RZ ;  /* 0x0000001079147819 */ /* 0x000fe200000006ff */
[----:B------:R-:W-:Y:S01]  /*77a0*/  FMUL.FTZ R187, R156, R187 ;  /* 0x000000bb9cbb7220 */ /* 0x000fe20000410000 */
[----:B------:R-:W-:-:S05]  /*77b0*/  SHF.L.U32 R21, R81, 0x10, RZ ;  /* 0x0000001051157819 */ /* 0x000fca00000006ff */
[----:B------:R-:W-:Y:S01]  /*77c0*/  FFMA.FTZ R187, R187, R20, R21 ;  /* 0x00000014bbbb7223 */ /* 0x000fe20000010015 */
[----:B----4-:R-:W-:Y:S02]  /*77d0*/  SHF.L.U32 R21, R22, 0x10, RZ ;  /* 0x0000001016157819 */ /* 0x010fe400000006ff */
[----:B------:R-:W4:Y:S01]  /*77e0*/  LDL R22, [R1+0x148] ;  /* 0x0001480001167983 */ /* 0x000f220000100800 */
[----:B------:R-:W-:Y:S01]  /*77f0*/  SHF.L.U32 R20, R189, 0x10, RZ ;  /* 0x00000010bd147819 */ /* 0x000fe200000006ff */
[----:B------:R-:W-:-:S04]  /*7800*/  FADD.FTZ R189, -R157, R211 ;  /* 0x000000d39dbd7221 */ /* 0x000fc80000010100 */
[----:B------:R-:W-:Y:S01]  /*7810*/  FFMA.FTZ R188, R188, R20, R21 ;  /* 0x00000014bcbc7223 */ /* 0x000fe20000010015 */
[----:B------:R-:W-:Y:S01]  /*7820*/  SHF.L.U32 R20, R122, 0x10, RZ ;  /* 0x000000107a147819 */ /* 0x000fe200000006ff */
[----:B------:R-:W-:Y:S01]  /*7830*/  FMUL.FTZ R189, R156, R189 ;  /* 0x000000bd9cbd7220 */ /* 0x000fe20000410000 */
        /* <DEDUP_REMOVED lines=13> */
[----:B--2---:R-:W-:Y:S01]  /*7910*/  SHF.L.U32 R21, R23, 0x10, RZ ;  /* 0x0000001017157819 */ /* 0x004fe200000006ff */
[----:B------:R-:W-:Y:S01]  /*7920*/  FADD.FTZ R193, -R157, R225 ;  /* 0x000000e19dc17221 */ /* 0x000fe20000010100 */
[----:B------:R-:W2:Y:S03]  /*7930*/  LDL R23, [R1+0x160] ;  /* 0x0001600001177983 */ /* 0x000ea60000100800 */
        /* <DEDUP_REMOVED lines=8> */
[----:B------:R-:W-:Y:S01]  /*79c0*/  FMUL.FTZ R194, R156, R194 ;  /* 0x000000c29cc27220 */ /* 0x000fe20000410000 */
[----:B------:R-:W-:-:S03]  /*79d0*/  FADD.FTZ R195, -R157, R224 ;  /* 0x000000e09dc37221 */ /* 0x000fc60000010100 */
[----:B------:R-:W-:Y:S01]  /*79e0*/  FFMA.FTZ R194, R194, R20, R21 ;  /* 0x00000014c2c27223 */ /* 0x000fe20000010015 */
[----:B------:R-:W-:Y:S01]  /*79f0*/  SHF.L.U32 R20, R117, 0x10, RZ ;  /* 0x0000001075147819 */ /* 0x000fe200000006ff */
[C---:B------:R-:W-:Y:S01]  /*7a00*/  FMUL.FTZ R195, R156.reuse, R195 ;  /* 0x000000c39cc37220 */ /* 0x040fe20000410000 */
[----:B------:R-:W-:Y:S01]  /*7a10*/  SHF.L.U32 R21, R77, 0x10, RZ ;  /* 0x000000104d157819 */ /* 0x000fe200000006ff */
[----:B------:R-:W-:-:S04]  /*7a20*/  FMUL.FTZ R198, R156, R198 ;  /* 0x000000c69cc67220 */ /* 0x000fc80000410000 */
[----:B------:R-:W-:Y:S01]  /*7a30*/  FFMA.FTZ R195, R195, R20, R21 ;  /* 0x00000014c3c37223 */ /* 0x000fe20000010015 */
[----:B---3--:R-:W-:Y:S02]  /*7a40*/  SHF.L.U32 R20, R200, 0x10, RZ ;  /* 0x00000010c8147819 */ /* 0x008fe400000006ff */
        /* <DEDUP_REMOVED lines=10> */
[----:B------:R-:W-:Y:S01]  /*7af0*/  SHF.L.U32 R21, R197, 0x10, RZ ;  /* 0x00000010c5157819 */ /* 0x000fe200000006ff */
[C---:B------:R-:W-:Y:S01]  /*7b00*/  FADD.FTZ R229, -R157.reuse, R229 ;  /* 0x000000e59de57221 */ /* 0x040fe20000010100 */
[----:B------:R-:W-:-:S03]  /*7b10*/  FADD.FTZ R231, -R157, R231 ;  /* 0x000000e79de77221 */ /* 0x000fc60000010100 */
[----:B------:R-:W-:Y:S01]  /*7b20*/  FFMA.FTZ R200, R200, R20, R21 ;  /* 0x00000014c8c87223 */ /* 0x000fe20000010015 */
[----:B------:R-:W-:Y:S01]  /*7b30*/  SHF.L.U32 R20, R119, 0x10, RZ ;  /* 0x0000001077147819 */ /* 0x000fe200000006ff */
[C---:B------:R-:W-:Y:S01]  /*7b40*/  FMUL.FTZ R157, R156.reuse, R229 ;  /* 0x000000e59c9d7220 */ /* 0x040fe20000410000 */
[----:B------:R-:W-:Y:S01]  /*7b50*/  SHF.L.U32 R21, R79, 0x10, RZ ;  /* 0x000000104f157819 */ /* 0x000fe200000006ff */
[----:B------:R-:W-:-:S04]  /*7b60*/  FMUL.FTZ R156, R156, R231 ;  /* 0x000000e79c9c7220 */ /* 0x000fc80000410000 */
[----:B------:R-:W-:Y:S01]  /*7b70*/  FFMA.FTZ R157, R157, R20, R21 ;  /* 0x000000149d9d7223 */ /* 0x000fe20000010015 */
[----:B--2---:R-:W-:Y:S02]  /*7b80*/  SHF.L.U32 R20, R23, 0x10, RZ ;  /* 0x0000001017147819 */ /* 0x004fe400000006ff */
[----:B------:R-:W-:Y:S01]  /*7b90*/  F2FP.BF16.F32.PACK_AB R23, R4, R5 ;  /* 0x000000050417723e */ /* 0x000fe200000010ff */
[----:B0-----:R-:W-:Y:S01]  /*7ba0*/  IMAD.WIDE.U32 R4, R12, 0x10, R202 ;  /* 0x000000100c047825 */ /* 0x001fe200078e00ca */
[----:B------:R-:W-:Y:S02]  /*7bb0*/  F2FP.BF16.F32.PACK_AB R19, R19, R18 ;  /* 0x000000121313723e */ /* 0x000fe400000010ff */
[----:B------:R-:W-:Y:S02]  /*7bc0*/  F2FP.BF16.F32.PACK_AB R18, R17, R16 ;  /* 0x000000101112723e */ /* 0x000fe400000010ff */
[----:B------:R-:W-:Y:S02]  /*7bd0*/  F2FP.BF16.F32.PACK_AB R35, R35, R34 ;  /* 0x000000222323723e */ /* 0x000fe400000010ff */
[----:B------:R-:W-:-:S02]  /*7be0*/  F2FP.BF16.F32.PACK_AB R17, R15, R13 ;  /* 0x0000000d0f11723e */ /* 0x000fc400000010ff */
[----:B------:R-:W-:Y:S02]  /*7bf0*/  F2FP.BF16.F32.PACK_AB R16, R2, R0 ;  /* 0x000000000210723e */ /* 0x000fe400000010ff */
[----:B------:R-:W-:Y:S02]  /*7c00*/  F2FP.BF16.F32.PACK_AB R34, R33, R32 ;  /* 0x000000202122723e */ /* 0x000fe400000010ff */
[----:B------:R-:W-:Y:S02]  /*7c10*/  F2FP.BF16.F32.PACK_AB R33, R27, R26 ;  /* 0x0000001a1b21723e */ /* 0x000fe400000010ff */
[----:B------:R-:W-:Y:S01]  /*7c20*/  F2FP.BF16.F32.PACK_AB R32, R25, R24 ;  /* 0x000000181920723e */ /* 0x000fe200000010ff */
[--C-:B------:R-:W-:Y:S01]  /*7c30*/  IMAD.WIDE.U32 R12, R185, 0x10, R202.reuse ;  /* 0x00000010b90c7825 */ /* 0x100fe200078e00ca */
[----:B------:R-:W-:Y:S02]  /*7c40*/  F2FP.BF16.F32.PACK_AB R183, R183, R182 ;  /* 0x000000b6b7b7723e */ /* 0x000fe400000010ff */
[----:B------:R-:W-:Y:S01]  /*7c50*/  F2FP.BF16.F32.PACK_AB R182, R181, R180 ;  /* 0x000000b4b5b6723e */ /* 0x000fe200000010ff */
[----:B------:R-:W-:Y:S01]  /*7c60*/  IMAD.WIDE.U32 R196, R196, 0x10, R202 ;  /* 0x00000010c4c47825 */ /* 0x000fe200078e00ca */
[----:B------:R-:W-:-:S02]  /*7c70*/  F2FP.BF16.F32.PACK_AB R190, R190, R189 ;  /* 0x000000bdbebe723e */ /* 0x000fc400000010ff */
[----:B------:R-:W-:Y:S01]  /*7c80*/  F2FP.BF16.F32.PACK_AB R181, R179, R178 ;  /* 0x000000b2b3b5723e */ /* 0x000fe200000010ff */
[--C-:B------:R-:W-:Y:S01]  /*7c90*/  IMAD.WIDE.U32 R206, R206, 0x10, R202.reuse ;  /* 0x00000010cece7825 */ /* 0x100fe200078e00ca */
[----:B------:R-:W-:Y:S02]  /*7ca0*/  F2FP.BF16.F32.PACK_AB R180, R177, R175 ;  /* 0x000000afb1b4723e */ /* 0x000fe400000010ff */
[----:B------:R-:W-:Y:S01]  /*7cb0*/  F2FP.BF16.F32.PACK_AB R189, R188, R187 ;  /* 0x000000bbbcbd723e */ /* 0x000fe200000010ff */
[----:B------:R-:W-:Y:S01]  /*7cc0*/  IMAD.WIDE.U32 R24, R221, 0x10, R202 ;  /* 0x00000010dd187825 */ /* 0x000fe200078e00ca */
[----:B------:R-:W-:Y:S02]  /*7cd0*/  F2FP.BF16.F32.PACK_AB R191, R192, R191 ;  /* 0x000000bfc0bf723e */ /* 0x000fe400000010ff */
[----:B------:R-:W-:Y:S02]  /*7ce0*/  F2FP.BF16.F32.PACK_AB R188, R186, R184 ;  /* 0x000000b8babc723e */ /* 0x000fe400000010ff */
[----:B----4-:R-:W-:-:S02]  /*7cf0*/  SHF.L.U32 R21, R22, 0x10, RZ ;  /* 0x0000001016157819 */ /* 0x010fc400000006ff */
[----:B------:R-:W-:-:S03]  /*7d00*/  F2FP.BF16.F32.PACK_AB R22, R6, R7 ;  /* 0x000000070616723e */ /* 0x000fc600000010ff */
[----:B------:R-:W-:Y:S01]  /*7d10*/  FFMA.FTZ R156, R156, R20, R21 ;  /* 0x000000149c9c7223 */ /* 0x000fe20000010015 */
[----:B------:R-:W-:Y:S02]  /*7d20*/  F2FP.BF16.F32.PACK_AB R21, R8, R9 ;  /* 0x000000090815723e */ /* 0x000fe400000010ff */
[----:B------:R-:W-:-:S05]  /*7d30*/  F2FP.BF16.F32.PACK_AB R20, R11, R10 ;  /* 0x0000000a0b14723e */ /* 0x000fca00000010ff */
[----:B------:R0:W-:Y:S01]  /*7d40*/  STG.E.128 desc[UR6][R4.64], R20 ;  /* 0x0000001404007986 */ /* 0x0001e2000c101d06 */
[----:B------:R-:W-:-:S04]  /*7d50*/  IMAD.WIDE.U32 R6, R3, 0x10, R202 ;  /* 0x0000001003067825 */ /* 0x000fc800078e00ca */
[--C-:B------:R-:W-:Y:S01]  /*7d60*/  IMAD.WIDE.U32 R8, R166, 0x10, R202.reuse ;  /* 0x00000010a6087825 */ /* 0x100fe200078e00ca */
[----:B0-----:R-:W0:Y:S01]  /*7d70*/  LDC.64 R20, c[0x0][0x380] ;  /* 0x0000e000ff147b82 */ /* 0x001e220000000a00 */
[----:B------:R1:W-:Y:S02]  /*7d80*/  STG.E.128 desc[UR6][R6.64], R16 ;  /* 0x0000001006007986 */ /* 0x0003e4000c101d06 */
[----:B------:R-:W-:Y:S01]  /*7d90*/  IMAD.WIDE.U32 R2, R176, 0x10, R202 ;  /* 0x00000010b0027825 */ /* 0x000fe200078e00ca */
[----:B------:R-:W-:Y:S01]  /*7da0*/  F2FP.BF16.F32.PACK_AB R5, R161, R160 ;  /* 0x000000a0a105723e */ /* 0x000fe200000010ff */
[----:B------:R2:W-:Y:S01]  /*7db0*/  STG.E.128 desc[UR6][R8.64], R32 ;  /* 0x0000002008007986 */ /* 0x0005e2000c101d06 */
[----:B------:R-:W-:Y:S02]  /*7dc0*/  F2FP.BF16.F32.PACK_AB R4, R159, R158 ;  /* 0x0000009e9f04723e */ /* 0x000fe400000010ff */
[----:B------:R-:W-:Y:S02]  /*7dd0*/  F2FP.BF16.F32.PACK_AB R11, R174, R173 ;  /* 0x000000adae0b723e */ /* 0x000fe400000010ff */
[----:B------:R-:W-:-:S02]  /*7de0*/  F2FP.BF16.F32.PACK_AB R10, R172, R171 ;  /* 0x000000abac0a723e */ /* 0x000fc400000010ff */
[----:B-1----:R-:W-:Y:S02]  /*7df0*/  F2FP.BF16.F32.PACK_AB R7, R165, R164 ;  /* 0x000000a4a507723e */ /* 0x002fe400000010ff */
[----:B------:R-:W-:Y:S02]  /*7e00*/  F2FP.BF16.F32.PACK_AB R6, R163, R162 ;  /* 0x000000a2a306723e */ /* 0x000fe400000010ff */
[----:B--2---:R-:W-:Y:S02]  /*7e10*/  F2FP.BF16.F32.PACK_AB R9, R170, R169 ;  /* 0x000000a9aa09723e */ /* 0x004fe400000010ff */
[----:B------:R-:W-:Y:S01]  /*7e20*/  F2FP.BF16.F32.PACK_AB R8, R168, R167 ;  /* 0x000000a7a808723e */ /* 0x000fe200000010ff */
[----:B------:R1:W-:Y:S01]  /*7e30*/  STG.E.128 desc[UR6][R2.64], R4 ;  /* 0x0000000402007986 */ /* 0x0003e2000c101d06 */
[----:B------:R-:W-:Y:S02]  /*7e40*/  F2FP.BF16.F32.PACK_AB R19, R156, R157 ;  /* 0x0000009d9c13723e */ /* 0x000fe400000010ff */
[----:B------:R-:W-:-:S02]  /*7e50*/  F2FP.BF16.F32.PACK_AB R18, R200, R199 ;  /* 0x000000c7c812723e */ /* 0x000fc400000010ff */
[----:B------:R-:W-:Y:S02]  /*7e60*/  F2FP.BF16.F32.PACK_AB R17, R198, R195 ;  /* 0x000000c3c611723e */ /* 0x000fe400000010ff */
[----:B------:R-:W-:Y:S01]  /*7e70*/  F2FP.BF16.F32.PACK_AB R16, R194, R193 ;  /* 0x000000c1c210723e */ /* 0x000fe200000010ff */
[----:B------:R1:W-:Y:S01]  /*7e80*/  STG.E.128 desc[UR6][R12.64], R8 ;  /* 0x000000080c007986 */ /* 0x0003e2000c101d06 */
[----:B0-----:R-:W-:-:S03]  /*7e90*/  LEA R14, R20, R14, 0x2 ;  /* 0x0000000e140e7211 */ /* 0x001fc600078e10ff */
[----:B------:R1:W-:Y:S04]  /*7ea0*/  STG.E.128 desc[UR6][R196.64], R180 ;  /* 0x000000b4c4007986 */ /* 0x0003e8000c101d06 */
[----:B------:R1:W-:Y:S04]  /*7eb0*/  STG.E.128 desc[UR6][R206.64], R188 ;  /* 0x000000bcce007986 */ /* 0x0003e8000c101d06 */
[----:B------:R1:W-:Y:S01]  /*7ec0*/  STG.E.128 desc[UR6][R24.64], R16 ;  /* 0x0000001018007986 */ /* 0x0003e2000c101d06 */
[----:B------:R-:W-:-:S13]  /*7ed0*/  ISETP.GE.AND P0, PT, R14, R21, PT ;  /* 0x000000150e00720c */ /* 0x000fda0003f06270 */
[----:B------:R-:W-:Y:S05]  /*7ee0*/  @!P0 BRA `(.L_x_375) ;  /* 0xffffff9400448947 */ /* 0x000fea000383ffff */
[----:B------:R-:W-:Y:S05]  /*7ef0*/  EXIT ;  /* 0x000000000000794d */ /* 0x000fea0003800000 */
.L_x_352:
[----:B------:R-:W0:Y:S01]  /*7f00*/  LDCU.64 UR4, c[0x0][0x3a0] ;  /* 0x00007400ff0477ac */ /* 0x000e220008000a00 */
[----:B------:R-:W1:Y:S01]  /*7f10*/  LDCU UR8, c[0x0][0x388] ;  /* 0x00007100ff0877ac */ /* 0x000e620008000800 */
[----:B------:R-:W3:Y:S01]  /*7f20*/  LDCU.U8 UR9, c[0x0][0x410] ;  /* 0x00008200ff0977ac */ /* 0x000ee20008000000 */
[----:B------:R-:W4:Y:S01]  /*7f30*/  LDCU UR10, c[0x0][0x448] ;  /* 0x00008900ff0a77ac */ /* 0x000f220008000800 */
[----:B0-----:R-:W-:-:S04]  /*7f40*/  UISETP.NE.U32.AND UP0, UPT, UR4, URZ, UPT ;  /* 0x000000ff0400728c */ /* 0x001fc8000bf05070 */
[----:B------:R-:W-:Y:S01]  /*7f50*/  UISETP.NE.AND.EX UP0, UPT, UR5, URZ, UPT, UP0 ;  /* 0x000000ff0500728c */ /* 0x000fe2000bf05300 */
[----:B------:R-:W0:Y:S05]  /*7f60*/  LDCU.64 UR4, c[0x0][0x3a0] ;  /* 0x00007400ff0477ac */ /* 0x000e2a0008000a00 */
[----:B-1-34-:R-:W-:-:S13]  /*7f70*/  PLOP3.LUT P1, PT, PT, PT, UP0, 0x80, 0x8 ;  /* 0x000000000008781c */ /* 0x01afda0003f2f008 */
.L_x_398:
[----:B-12---:R-:W1:Y:S01]  /*7f80*/  S2R R4, SR_TID.X ;  /* 0x0000000000047919 */ /* 0x006e620000002100 */
[----:B------:R-:W2:Y:S01]  /*7f90*/  LDC.64 R2, c[0x0][0x3e0] ;  /* 0x0000f800ff027b82 */ /* 0x000ea20000000a00 */
[----:B------:R-:W-:-:S05]  /*7fa0*/  IMAD R14, R0, UR8, RZ ;  /* 0x00000008000e7c24 */ /* 0x000fca000f8e02ff */
[----:B------:R-:W-:Y:S02]  /*7fb0*/  SHF.R.S32.HI R5, RZ, 0x1f, R14 ;  /* 0x0000001fff057819 */ /* 0x000fe4000001140e */
[----:B------:R-:W3:Y:S02]  /*7fc0*/  LDC.64 R224, c[0x0][0x390] ;  /* 0x0000e400ffe07b82 */ /* 0x000ee40000000a00 */
[----:B------:R-:W-:Y:S01]  /*7fd0*/  LEA.HI R14, R5, R14, RZ, 0x3 ;  /* 0x0000000e050e7211 */ /* 0x000fe200078f18ff */
[----:B--2---:R-:W-:-:S06]  /*7fe0*/  IMAD.WIDE R2, R0, 0x2, R2 ;  /* 0x0000000200027825 */ /* 0x004fcc00078e0202 */
[----:B------:R-:W2:Y:S01]  /*7ff0*/  LDG.E.U16 R2, desc[UR6][R2.64] ;  /* 0x0000000602027981 */ /* 0x000ea2000c1e1500 */
[----:B-1----:R-:W-:-:S04]  /*8000*/  LOP3.LUT R4, R4, 0x1f, RZ, 0xc0, !PT ;  /* 0x0000001f04047812 */ /* 0x002fc800078ec0ff */
[----:B------:R-:W-:-:S05]  /*8010*/  LEA.HI.SX32 R14, R14, R4, 0x1d ;  /* 0x000000040e0e7211 */ /* 0x000fca00078feaff */
[----:B---3--:R-:W-:-:S06]  /*8020*/  IMAD.WIDE.U32 R4, R14, 0x10, R224 ;  /* 0x000000100e047825 */ /* 0x008fcc00078e00e0 */
[----:B------:R-:W5:Y:S01]  /*8030*/  LDG.E.128 R4, desc[UR6][R4.64] ;  /* 0x0000000604047981 */ /* 0x000f62000c1e1d00 */
[----:B------:R-:W-:Y:S01]  /*8040*/  BSSY.RECONVERGENT B0, `(.L_x_376) ;  /* 0x0000063000007945 */ /* 0x000fe20003800200 */
[----:B--2---:R-:W-:-:S03]  /*8050*/  SHF.L.U32 R168, R2, 0x10, RZ ;  /* 0x0000001002a87819 */ /* 0x004fc600000006ff */
[----:B------:R-:W-:Y:S05]  /*8060*/  @!P1 BRA `(.L_x_377) ;  /* 0x0000000000e09947 */ /* 0x000fea0003800000 */
[----:B------:R-:W1:Y:S02]  /*8070*/  LDC.64 R32, c[0x0][0x3a0] ;  /* 0x0000e800ff207b82 */ /* 0x000e640000000a00 */
[----:B-1----:R-:W-:-:S06]  /*8080*/  IMAD.WIDE.U32 R32, R14, 0x10, R32 ;  /* 0x000000100e207825 */ /* 0x002fcc00078e0020 */
[----:B------:R-:W2:Y:S01]  /*8090*/  LDG.E.128 R32, desc[UR6][R32.64] ;  /* 0x0000000620207981 */ /* 0x000ea2000c1e1d00 */
[C---:B-----5:R-:W-:Y:S02]  /*80a0*/  PRMT R23, R4.reuse, 0x7632, R23 ;  /* 0x0000763204177816 */ /* 0x060fe40000000017 */
[----:B------:R-:W-:Y:S02]  /*80b0*/  SHF.L.U32 R3, R205, 0x10, RZ ;  /* 0x00000010cd037819 */ /* 0x000fe400000006ff */
[----:B------:R-:W-:Y:S02]  /*80c0*/  SHF.L.U32 R23, R23, 0x10, RZ ;  /* 0x0000001017177819 */ /* 0x000fe400000006ff */
[----:B------:R-:W-:Y:S02]  /*80d0*/  PRMT R24, R5, 0x7632, R24 ;  /* 0x0000763205187816 */ /* 0x000fe40000000018 */
[----:B------:R-:W-:Y:S01]  /*80e0*/  SHF.L.U32 R25, R4, 0x10, RZ ;  /* 0x0000001004197819 */ /* 0x000fe200000006ff */
[----:B------:R-:W-:Y:S01]  /*80f0*/  FMUL.FTZ R23, R168, R23 ;  /* 0x00000017a8177220 */ /* 0x000fe20000410000 */
[----:B------:R-:W-:-:S02]  /*8100*/  SHF.L.U32 R24, R24, 0x10, RZ ;  /* 0x0000001018187819 */ /* 0x000fc400000006ff */
[----:B------:R-:W-:Y:S01]  /*8110*/  SHF.L.U32 R5, R5, 0x10, RZ ;  /* 0x0000001005057819 */ /* 0x000fe200000006ff */
[C---:B------:R-:W-:Y:S01]  /*8120*/  FMUL.FTZ R25, R168.reuse, R25 ;  /* 0x00000019a8197220 */ /* 0x040fe20000410000 */
[----:B------:R-:W-:Y:S01]  /*8130*/  SHF.L.U32 R26, R73, 0x10, RZ ;  /* 0x00000010491a7819 */ /* 0x000fe200000006ff */
[----:B------:R-:W-:Y:S01]  /*8140*/  FMUL.FTZ R24, R168, R24 ;  /* 0x00000018a8187220 */ /* 0x000fe20000410000 */
[----:B------:R-:W-:Y:S01]  /*8150*/  SHF.L.U32 R27, R6, 0x10, RZ ;  /* 0x00000010061b7819 */ /* 0x000fe200000006ff */
[----:B------:R-:W-:Y:S01]  /*8160*/  FMUL.FTZ R5, R168, R5 ;  /* 0x00000005a8057220 */ /* 0x000fe20000410000 */
[----:B------:R-:W-:Y:S02]  /*8170*/  PRMT R28, R6, 0x7632, R28 ;  /* 0x00007632061c7816 */ /* 0x000fe4000000001c */
[----:B------:R-:W-:Y:S01]  /*8180*/  SHF.L.U32 R29, R7, 0x10, RZ ;  /* 0x00000010071d7819 */ /* 0x000fe200000006ff */
[----:B------:R-:W-:Y:S01]  /*8190*/  FMUL.FTZ R27, R168, R27 ;  /* 0x0000001ba81b7220 */ /* 0x000fe20000410000 */
[----:B------:R-:W-:-:S02]  /*81a0*/  SHF.L.U32 R28, R28, 0x10, RZ ;  /* 0x000000101c1c7819 */ /* 0x000fc400000006ff */
[----:B------:R-:W-:Y:S01]  /*81b0*/  PRMT R30, R7, 0x7632, R30 ;  /* 0x00007632071e7816 */ /* 0x000fe2000000001e */
[C---:B------:R-:W-:Y:S02]  /*81c0*/  FMUL.FTZ R29, R168.reuse, R29 ;  /* 0x0000001da81d7220 */ /* 0x040fe40000410000 */
[----:B------:R-:W-:Y:S01]  /*81d0*/  FMUL.FTZ R28, R168, R28 ;  /* 0x0000001ca81c7220 */ /* 0x000fe20000410000 */
[----:B------:R-:W-:-:S05]  /*81e0*/  SHF.L.U32 R30, R30, 0x10, RZ ;  /* 0x000000101e1e7819 */ /* 0x000fca00000006ff */
        /* <DEDUP_REMOVED lines=9> */
[----:B------:R-:W-:-:S05]  /*8280*/  SHF.L.U32 R3, R32, 0x10, RZ ;  /* 0x0000001020037819 */ /* 0x000fca00000006ff */
[----:B------:R-:W-:Y:S01]  /*8290*/  FFMA.FTZ R25, R2, R25, R3 ;  /* 0x0000001902197223 */ /* 0x000fe20000010003 */
[----:B------:R-:W-:Y:S02]  /*82a0*/  SHF.L.U32 R2, R33, 0x10, RZ ;  /* 0x0000001021027819 */ /* 0x000fe400000006ff */
[----:B------:R-:W-:Y:S02]  /*82b0*/  SHF.L.U32 R3, R34, 0x10, RZ ;  /* 0x0000001022037819 */ /* 0x000fe400000006ff */
        /* <DEDUP_REMOVED lines=19> */
.L_x_377:
[----:B-----5:R-:W-:Y:S02]  /*83f0*/  SHF.L.U32 R26, R5, 0x10, RZ ;  /* 0x00000010051a7819 */ /* 0x020fe400000006ff */
[----:B------:R-:W-:Y:S02]  /*8400*/  SHF.L.U32 R2, R73, 0x10, RZ ;  /* 0x0000001049027819 */ /* 0x000fe400000006ff */
[----:B------:R-:W-:Y:S01]  /*8410*/  SHF.L.U32 R25, R4, 0x10, RZ ;  /* 0x0000001004197819 */ /* 0x000fe200000006ff */
[----:B------:R-:W-:Y:S01]  /*8420*/  FMUL.FTZ R26, R168, R26 ;  /* 0x0000001aa81a7220 */ /* 0x000fe20000410000 */
[----:B------:R-:W-:Y:S02]  /*8430*/  SHF.L.U32 R3, R72, 0x10, RZ ;  /* 0x0000001048037819 */ /* 0x000fe400000006ff */
[----:B------:R-:W-:Y:S01]  /*8440*/  SHF.L.U32 R27, R74, 0x10, RZ ;  /* 0x000000104a1b7819 */ /* 0x000fe200000006ff */
[----:B------:R-:W-:Y:S01]  /*8450*/  FMUL.FTZ R26, R2, R26 ;  /* 0x0000001a021a7220 */ /* 0x000fe20000410000 */
[----:B------:R-:W-:Y:S01]  /*8460*/  FMUL.FTZ R25, R168, R25 ;  /* 0x00000019a8197220 */ /* 0x000fe20000410000 */
[----:B------:R-:W-:-:S02]  /*8470*/  SHF.L.U32 R2, R6, 0x10, RZ ;  /* 0x0000001006027819 */ /* 0x000fc400000006ff */
[----:B------:R-:W-:Y:S01]  /*8480*/  PRMT R23, R4, 0x7632, R23 ;  /* 0x0000763204177816 */ /* 0x000fe20000000017 */
[----:B------:R-:W-:Y:S01]  /*8490*/  FMUL.FTZ R25, R3, R25 ;  /* 0x0000001903197220 */ /* 0x000fe20000410000 */
[----:B------:R-:W-:Y:S01]  /*84a0*/  PRMT R3, R5, 0x7632, R3 ;  /* 0x0000763205037816 */ /* 0x000fe20000000003 */
[----:B------:R-:W-:Y:S01]  /*84b0*/  FMUL.FTZ R2, R168, R2 ;  /* 0x00000002a8027220 */ /* 0x000fe20000410000 */
[----:B------:R-:W-:Y:S02]  /*84c0*/  PRMT R6, R6, 0x7632, R6 ;  /* 0x0000763206067816 */ /* 0x000fe40000000006 */
[----:B------:R-:W-:Y:S01]  /*84d0*/  SHF.L.U32 R3, R3, 0x10, RZ ;  /* 0x0000001003037819 */ /* 0x000fe200000006ff */
[----:B------:R-:W-:Y:S01]  /*84e0*/  FMUL.FTZ R27, R27, R2 ;  /* 0x000000021b1b7220 */ /* 0x000fe20000410000 */
[C---:B------:R-:W-:Y:S02]  /*84f0*/  SHF.L.U32 R2, R7.reuse, 0x10, RZ ;  /* 0x0000001007027819 */ /* 0x040fe400000006ff */
[----:B------:R-:W-:Y:S01]  /*8500*/  PRMT R7, R7, 0x7632, R7 ;  /* 0x0000763207077816 */ /* 0x000fe20000000007 */
[C---:B------:R-:W-:Y:S01]  /*8510*/  FMUL.FTZ R3, R168.reuse, R3 ;  /* 0x00000003a8037220 */ /* 0x040fe20000410000 */
[----:B------:R-:W-:Y:S01]  /*8520*/  SHF.L.U32 R24, R213, 0x10, RZ ;  /* 0x00000010d5187819 */ /* 0x000fe200000006ff */
[----:B------:R-:W-:Y:S01]  /*8530*/  FMUL.FTZ R2, R168, R2 ;  /* 0x00000002a8027220 */ /* 0x000fe20000410000 */
[----:B------:R-:W-:-:S02]  /*8540*/  SHF.L.U32 R23, R23, 0x10, RZ ;  /* 0x0000001017177819 */ /* 0x000fc400000006ff */
[----:B------:R-:W-:Y:S01]  /*8550*/  SHF.L.U32 R6, R6, 0x10, RZ ;  /* 0x0000001006067819 */ /* 0x000fe200000006ff */
[----:B------:R-:W-:Y:S01]  /*8560*/  FMUL.FTZ R24, R24, R3 ;  /* 0x0000000318187220 */ /* 0x000fe20000410000 */
[----:B------:R-:W-:Y:S01]  /*8570*/  SHF.L.U32 R7, R7, 0x10, RZ ;  /* 0x0000001007077819 */ /* 0x000fe200000006ff */
[C---:B------:R-:W-:Y:S01]  /*8580*/  FMUL.FTZ R23, R168.reuse, R23 ;  /* 0x00000017a8177220 */ /* 0x040fe20000410000 */
[----:B------:R-:W-:Y:S01]  /*8590*/  SHF.L.U32 R4, R205, 0x10, RZ ;  /* 0x00000010cd047819 */ /* 0x000fe200000006ff */
[----:B------:R-:W-:Y:S01]  /*85a0*/  FMUL.FTZ R28, R168, R6 ;  /* 0x00000006a81c7220 */ /* 0x000fe20000410000 */
[----:B------:R-:W-:Y:S01]  /*85b0*/  SHF.L.U32 R3, R216, 0x10, RZ ;  /* 0x00000010d8037819 */ /* 0x000fe200000006ff */
[----:B------:R-:W-:Y:S01]  /*85c0*/  FMUL.FTZ R7, R168, R7 ;  /* 0x00000007a8077220 */ /* 0x000fe20000410000 */
[----:B------:R-:W-:Y:S01]  /*85d0*/  SHF.L.U32 R29, R75, 0x10, RZ ;  /* 0x000000104b1d7819 */ /* 0x000fe200000006ff */
[----:B------:R-:W-:Y:S01]  /*85e0*/  FMUL.FTZ R23, R4, R23 ;  /* 0x0000001704177220 */ /* 0x000fe20000410000 */
[----:B------:R-:W-:Y:S01]  /*85f0*/  SHF.L.U32 R30, R217, 0x10, RZ ;  /* 0x00000010d91e7819 */ /* 0x000fe200000006ff */
[----:B------:R-:W-:Y:S01]  /*8600*/  FMUL.FTZ R28, R3, R28 ;  /* 0x0000001c031c7220 */ /* 0x000fe20000410000 */
[----:B------:R-:W-:Y:S01]  /*8610*/  F2FP.BF16.F32.PACK_AB R5, R24, R26 ;  /* 0x0000001a1805723e */ /* 0x000fe200000010ff */
[----:B------:R-:W-:Y:S01]  /*8620*/  FMUL.FTZ R29, R29, R2 ;  /* 0x000000021d1d7220 */ /* 0x000fe20000410000 */
[----:B------:R-:W-:Y:S01]  /*8630*/  F2FP.BF16.F32.PACK_AB R4, R23, R25 ;  /* 0x000000191704723e */ /* 0x000fe200000010ff */
[----:B------:R-:W-:Y:S01]  /*8640*/  FMUL.FTZ R30, R30, R7 ;  /* 0x000000071e1e7220 */ /* 0x000fe20000410000 */
[----:B------:R-:W-:-:S04]  /*8650*/  F2FP.BF16.F32.PACK_AB R6, R28, R27 ;  /* 0x0000001b1c06723e */ /* 0x000fc800000010ff */
[----:B------:R-:W-:-:S07]  /*8660*/  F2FP.BF16.F32.PACK_AB R7, R30, R29 ;  /* 0x0000001d1e07723e */ /* 0x000fce00000010ff */
.L_x_378:
[----:B0-----:R-:W-:Y:S05]  /*8670*/  BSYNC.RECONVERGENT B0 ;  /* 0x0000000000007941 */ /* 0x001fea0003800200 */
.L_x_376:
[----:B------:R-:W0:Y:S01]  /*8680*/  LDC.64 R226, c[0x0][0x3a8] ;  /* 0x0000ea00ffe27b82 */ /* 0x000e220000000a00 */
[----:B------:R-:W-:-:S04]  /*8690*/  UISETP.NE.U32.AND UP0, UPT, UR4, URZ, UPT ;  /* 0x000000ff0400728c */ /* 0x000fc8000bf05070 */
[----:B------:R-:W-:-:S06]  /*86a0*/  UISETP.NE.AND.EX UP0, UPT, UR5, URZ, UPT, UP0 ;  /* 0x000000ff0500728c */ /* 0x000fcc000bf05300 */
[----:B------:R-:W-:Y:S01]  /*86b0*/  PLOP3.LUT P1, PT, PT, PT, UP0, 0x80, 0x8 ;  /* 0x000000000008781c */ /* 0x000fe20003f2f008 */
[----:B0-----:R-:W-:-:S05]  /*86c0*/  IMAD.WIDE.U32 R2, R14, 0x10, R226 ;  /* 0x000000100e027825 */ /* 0x001fca00078e00e2 */
[----:B------:R0:W-:Y:S07]  /*86d0*/  STG.E.128 desc[UR6][R2.64], R4 ;  /* 0x0000000402007986 */ /* 0x0001ee000c101d06 */
        /* <DEDUP_REMOVED lines=17> */
[C---:B------:R-:W-:Y:S01]  /*87f0*/  FMUL.FTZ R16, R168.reuse, R16 ;  /* 0x00000010a8107220 */ /* 0x040fe20000410000 */
[----:B------:R-:W-:Y:S02]  /*8800*/  SHF.L.U32 R17, R5, 0x10, RZ ;  /* 0x0000001005117819 */ /* 0x000fe400000006ff */
[----:B------:R-:W-:Y:S01]  /*8810*/  PRMT R18, R33, 0x7632, R18 ;  /* 0x0000763221127816 */ /* 0x000fe20000000012 */
[----:B------:R-:W-:Y:S01]  /*8820*/  FFMA.FTZ R16, R3, R16, R4 ;  /* 0x0000001003107223 */ /* 0x000fe20000010004 */
[----:B------:R-:W-:Y:S01]  /*8830*/  SHF.L.U32 R3, R69, 0x10, RZ ;  /* 0x0000001045037819 */ /* 0x000fe200000006ff */
[----:B------:R-:W-:Y:S01]  /*8840*/  FMUL.FTZ R17, R168, R17 ;  /* 0x00000011a8117220 */ /* 0x000fe20000410000 */
[----:B------:R-:W-:-:S02]  /*8850*/  SHF.L.U32 R4, R33, 0x10, RZ ;  /* 0x0000001021047819 */ /* 0x000fc400000006ff */
[----:B------:R-:W-:Y:S02]  /*8860*/  SHF.L.U32 R18, R18, 0x10, RZ ;  /* 0x0000001012127819 */ /* 0x000fe400000006ff */
[----:B------:R-:W-:Y:S01]  /*8870*/  SHF.L.U32 R19, R6, 0x10, RZ ;  /* 0x0000001006137819 */ /* 0x000fe200000006ff */
[----:B------:R-:W-:Y:S01]  /*8880*/  FFMA.FTZ R17, R3, R17, R4 ;  /* 0x0000001103117223 */ /* 0x000fe20000010004 */
[----:B------:R-:W-:Y:S02]  /*8890*/  PRMT R3, R5, 0x7632, R3 ;  /* 0x0000763205037816 */ /* 0x000fe40000000003 */
[----:B------:R-:W-:Y:S01]  /*88a0*/  SHF.L.U32 R4, R219, 0x10, RZ ;  /* 0x00000010db047819 */ /* 0x000fe200000006ff */
[----:B------:R-:W-:Y:S01]  /*88b0*/  FMUL.FTZ R19, R168, R19 ;  /* 0x00000013a8137220 */ /* 0x000fe20000410000 */
[----:B------:R-:W-:Y:S02]  /*88c0*/  SHF.L.U32 R3, R3, 0x10, RZ ;  /* 0x0000001003037819 */ /* 0x000fe400000006ff */
[----:B------:R-:W-:-:S02]  /*88d0*/  PRMT R20, R34, 0x7632, R20 ;  /* 0x0000763222147816 */ /* 0x000fc40000000014 */
[----:B------:R-:W-:Y:S01]  /*88e0*/  SHF.L.U32 R21, R7, 0x10, RZ ;  /* 0x0000001007157819 */ /* 0x000fe200000006ff */
[----:B------:R-:W-:Y:S01]  /*88f0*/  FMUL.FTZ R3, R168, R3 ;  /* 0x00000003a8037220 */ /* 0x000fe20000410000 */
[----:B------:R-:W-:Y:S02]  /*8900*/  SHF.L.U32 R20, R20, 0x10, RZ ;  /* 0x0000001014147819 */ /* 0x000fe400000006ff */
[----:B------:R-:W-:Y:S01]  /*8910*/  PRMT R22, R35, 0x7632, R22 ;  /* 0x0000763223167816 */ /* 0x000fe20000000016 */
[----:B------:R-:W-:Y:S01]  /*8920*/  FFMA.FTZ R18, R4, R3, R18 ;  /* 0x0000000304127223 */ /* 0x000fe20000010012 */
[----:B------:R-:W-:Y:S01]  /*8930*/  SHF.L.U32 R3, R70, 0x10, RZ ;  /* 0x0000001046037819 */ /* 0x000fe200000006ff */
[----:B------:R-:W-:Y:S01]  /*8940*/  FMUL.FTZ R21, R168, R21 ;  /* 0x00000015a8157220 */ /* 0x000fe20000410000 */
[----:B------:R-:W-:Y:S02]  /*8950*/  SHF.L.U32 R4, R34, 0x10, RZ ;  /* 0x0000001022047819 */ /* 0x000fe400000006ff */
[----:B------:R-:W-:-:S02]  /*8960*/  SHF.L.U32 R22, R22, 0x10, RZ ;  /* 0x0000001016167819 */ /* 0x000fc400000006ff */
[----:B------:R-:W-:Y:S01]  /*8970*/  F2FP.BF16.F32.PACK_AB R5, R18, R17 ;  /* 0x000000111205723e */ /* 0x000fe200000010ff */
        /* <DEDUP_REMOVED lines=15> */
[----:B------:R-:W-:-:S04]  /*8a70*/  F2FP.BF16.F32.PACK_AB R4, R15, R16 ;  /* 0x000000100f04723e */ /* 0x000fc800000010ff */
[----:B------:R-:W-:Y:S01]  /*8a80*/  F2FP.BF16.F32.PACK_AB R7, R22, R21 ;  /* 0x000000151607723e */ /* 0x000fe200000010ff */
[----:B------:R-:W-:Y:S06]  /*8a90*/  BRA `(.L_x_380) ;  /* 0x0000000000a07947 */ /* 0x000fec0003800000 */
.L_x_379:
[----:B-----5:R-:W-:Y:S02]  /*8aa0*/  SHF.L.U32 R17, R5, 0x10, RZ ;  /* 0x0000001005117819 */ /* 0x020fe400000006ff */
[----:B------:R-:W-:Y:S02]  /*8ab0*/  SHF.L.U32 R3, R69, 0x10, RZ ;  /* 0x0000001045037819 */ /* 0x000fe400000006ff */
[----:B------:R-:W-:Y:S01]  /*8ac0*/  SHF.L.U32 R16, R4, 0x10, RZ ;  /* 0x0000001004107819 */ /* 0x000fe200000006ff */
[----:B------:R-:W-:Y:S01]  /*8ad0*/  FMUL.FTZ R17, R168, R17 ;  /* 0x00000011a8117220 */ /* 0x000fe20000410000 */
[----:B------:R-:W-:Y:S02]  /*8ae0*/  PRMT R15, R4, 0x7632, R15 ;  /* 0x00007632040f7816 */ /* 0x000fe4000000000f */
[----:B------:R-:W-:Y:S01]  /*8af0*/  SHF.L.U32 R4, R68, 0x10, RZ ;  /* 0x0000001044047819 */ /* 0x000fe200000006ff */
[----:B------:R-:W-:Y:S01]  /*8b00*/  FMUL.FTZ R17, R3, R17 ;  /* 0x0000001103117220 */ /* 0x000fe20000410000 */
[----:B------:R-:W-:Y:S01]  /*8b10*/  FMUL.FTZ R16, R168, R16 ;  /* 0x00000010a8107220 */ /* 0x000fe20000410000 */
[----:B------:R-:W-:-:S02]  /*8b20*/  SHF.L.U32 R3, R6, 0x10, RZ ;  /* 0x0000001006037819 */ /* 0x000fc400000006ff */
[----:B------:R-:W-:Y:S01]  /*8b30*/  SHF.L.U32 R19, R70, 0x10, RZ ;  /* 0x0000001046137819 */ /* 0x000fe200000006ff */
        /* <DEDUP_REMOVED lines=30> */
.L_x_380:
        /* <DEDUP_REMOVED lines=9> */
[----:B0----5:R-:W-:Y:S02]  /*8db0*/  PRMT R5, R8, 0x7632, R5 ;  /* 0x0000763208057816 */ /* 0x021fe40000000005 */
        /* <DEDUP_REMOVED lines=11> */
[----:B------:R-:W-:Y:S01]  /*8e70*/  FMUL.FTZ R5, R168, R5 ;  /* 0x00000005a8057220 */ /* 0x000fe20000410000 */
[----:B------:R-:W-:-:S03]  /*8e80*/  SHF.L.U32 R13, R35, 0x10, RZ ;  /* 0x00000010230d7819 */ /* 0x000fc600000006ff */
[----:B------:R-:W-:Y:S01]  /*8e90*/  FFMA.FTZ R5, R6, R5, R7 ;  /* 0x0000000506057223 */ /* 0x000fe20000010007 */
[----:B------:R-:W-:Y:S02]  /*8ea0*/  SHF.L.U32 R6, R9, 0x10, RZ ;  /* 0x0000001009067819 */ /* 0x000fe400000006ff */
[----:B------:R-:W-:Y:S02]  /*8eb0*/  SHF.L.U32 R7, R65, 0x10, RZ ;  /* 0x0000001041077819 */ /* 0x000fe400000006ff */
[----:B------:R-:W-:Y:S01]  /*8ec0*/  F2FP.BF16.F32.PACK_AB R156, R4, R5 ;  /* 0x00000005049c723e */ /* 0x000fe200000010ff */
[----:B------:R-:W-:-:S04]  /*8ed0*/  FMUL.FTZ R6, R168, R6 ;  /* 0x00000006a8067220 */ /* 0x000fc80000410000 */
[--C-:B------:R-:W-:Y:S01]  /*8ee0*/  FFMA.FTZ R6, R7, R6, R8.reuse ;  /* 0x0000000607067223 */ /* 0x100fe20000010008 */
[----:B------:R-:W-:Y:S02]  /*8ef0*/  PRMT R8, R9, 0x7632, R8 ;  /* 0x0000763209087816 */ /* 0x000fe40000000008 */
[----:B------:R-:W-:Y:S02]  /*8f00*/  PRMT R7, R33, 0x7632, R7 ;  /* 0x0000763221077816 */ /* 0x000fe40000000007 */
[----:B------:R-:W-:Y:S02]  /*8f10*/  SHF.L.U32 R8, R8, 0x10, RZ ;  /* 0x0000001008087819 */ /* 0x000fe400000006ff */
[----:B------:R-:W-:Y:S02]  /*8f20*/  SHF.L.U32 R7, R7, 0x10, RZ ;  /* 0x0000001007077819 */ /* 0x000fe400000006ff */
[----:B------:R-:W-:Y:S01]  /*8f30*/  SHF.L.U32 R9, R232, 0x10, RZ ;  /* 0x00000010e8097819 */ /* 0x000fe200000006ff */
[----:B------:R-:W-:-:S04]  /*8f40*/  FMUL.FTZ R8, R168, R8 ;  /* 0x00000008a8087220 */ /* 0x000fc80000410000 */
[----:B------:R-:W-:Y:S01]  /*8f50*/  FFMA.FTZ R7, R9, R8, R7 ;  /* 0x0000000809077223 */ /* 0x000fe20000010007 */
[----:B------:R-:W-:Y:S02]  /*8f60*/  SHF.L.U32 R8, R10, 0x10, RZ ;  /* 0x000000100a087819 */ /* 0x000fe400000006ff */
[----:B------:R-:W-:Y:S02]  /*8f70*/  SHF.L.U32 R9, R66, 0x10, RZ ;  /* 0x0000001042097819 */ /* 0x000fe400000006ff */
[----:B------:R-:W-:Y:S01]  /*8f80*/  PRMT R10, R10, 0x7632, R10 ;  /* 0x000076320a0a7816 */ /* 0x000fe2000000000a */
[----:B------:R-:W-:Y:S01]  /*8f90*/  FMUL.FTZ R8, R168, R8 ;  /* 0x00000008a8087220 */ /* 0x000fe20000410000 */
[----:B------:R-:W-:Y:S02]  /*8fa0*/  F2FP.BF16.F32.PACK_AB R157, R7, R6 ;  /* 0x00000006079d723e */ /* 0x000fe400000010ff */
[----:B------:R-:W-:Y:S01]  /*8fb0*/  SHF.L.U32 R10, R10, 0x10, RZ ;  /* 0x000000100a0a7819 */ /* 0x000fe200000006ff */
[----:B------:R-:W-:Y:S01]  /*8fc0*/  FFMA.FTZ R8, R9, R8, R12 ;  /* 0x0000000809087223 */ /* 0x000fe2000001000c */
[----:B------:R-:W-:-:S02]  /*8fd0*/  PRMT R9, R34, 0x7632, R9 ;  /* 0x0000763222097816 */ /* 0x000fc40000000009 */
[----:B------:R-:W-:Y:S01]  /*8fe0*/  SHF.L.U32 R12, R233, 0x10, RZ ;  /* 0x00000010e90c7819 */ /* 0x000fe200000006ff */
[----:B------:R-:W-:Y:S01]  /*8ff0*/  FMUL.FTZ R10, R168, R10 ;  /* 0x0000000aa80a7220 */ /* 0x000fe20000410000 */
[----:B------:R-:W-:-:S05]  /*9000*/  SHF.L.U32 R9, R9, 0x10, RZ ;  /* 0x0000001009097819 */ /* 0x000fca00000006ff */
[----:B------:R-:W-:Y:S01]  /*9010*/  FFMA.FTZ R9, R12, R10, R9 ;  /* 0x0000000a0c097223 */ /* 0x000fe20000010009 */
[----:B------:R-:W-:Y:S02]  /*9020*/  SHF.L.U32 R10, R11, 0x10, RZ ;  /* 0x000000100b0a7819 */ /* 0x000fe400000006ff */
[----:B------:R-:W-:Y:S02]  /*9030*/  SHF.L.U32 R12, R67, 0x10, RZ ;  /* 0x00000010430c7819 */ /* 0x000fe400000006ff */
[----:B------:R-:W-:Y:S01]  /*9040*/  F2FP.BF16.F32.PACK_AB R158, R9, R8 ;  /* 0x00000008099e723e */ /* 0x000fe200000010ff */
[----:B------:R-:W-:-:S04]  /*9050*/  FMUL.FTZ R10, R168, R10 ;  /* 0x0000000aa80a7220 */ /* 0x000fc80000410000 */
[----:B------:R-:W-:Y:S01]  /*9060*/  FFMA.FTZ R10, R12, R10, R13 ;  /* 0x0000000a0c0a7223 */ /* 0x000fe2000001000d */
[----:B------:R-:W-:Y:S02]  /*9070*/  PRMT R12, R11, 0x7632, R12 ;  /* 0x000076320b0c7816 */ /* 0x000fe4000000000c */
[----:B------:R-:W-:Y:S02]  /*9080*/  PRMT R11, R35, 0x7632, R11 ;  /* 0x00007632230b7816 */ /* 0x000fe4000000000b */
[----:B------:R-:W-:Y:S02]  /*9090*/  SHF.L.U32 R12, R12, 0x10, RZ ;  /* 0x000000100c0c7819 */ /* 0x000fe400000006ff */
[----:B------:R-:W-:Y:S02]  /*90a0*/  SHF.L.U32 R11, R11, 0x10, RZ ;  /* 0x000000100b0b7819 */ /* 0x000fe400000006ff */
[----:B------:R-:W-:Y:S01]  /*90b0*/  SHF.L.U32 R13, R234, 0x10, RZ ;  /* 0x00000010ea0d7819 */ /* 0x000fe200000006ff */
[----:B------:R-:W-:-:S04]  /*90c0*/  FMUL.FTZ R12, R168, R12 ;  /* 0x0000000ca80c7220 */ /* 0x000fc80000410000 */
[----:B------:R-:W-:-:S05]  /*90d0*/  FFMA.FTZ R11, R13, R12, R11 ;  /* 0x0000000c0d0b7223 */ /* 0x000fca000001000b */
[----:B------:R-:W-:Y:S01]  /*90e0*/  F2FP.BF16.F32.PACK_AB R159, R11, R10 ;  /* 0x0000000a0b9f723e */ /* 0x000fe200000010ff */
[----:B------:R-:W-:Y:S06]  /*90f0*/  BRA `(.L_x_382) ;  /* 0x0000000000a07947 */ /* 0x000fec0003800000 */
.L_x_381:
[C---:B0----5:R-:W-:Y:S02]  /*9100*/  SHF.L.U32 R5, R8.reuse, 0x10, RZ ;  /* 0x0000001008057819 */ /* 0x061fe400000006ff */
[----:B------:R-:W-:Y:S02]  /*9110*/  SHF.L.U32 R6, R9, 0x10, RZ ;  /* 0x0000001009067819 */ /* 0x000fe400000006ff */
[----:B------:R-:W-:Y:S01]  /*9120*/  PRMT R4, R8, 0x7632, R4 ;  /* 0x0000763208047816 */ /* 0x000fe20000000004 */
[----:B------:R-:W-:Y:S01]  /*9130*/  FMUL.FTZ R5, R168, R5 ;  /* 0x00000005a8057220 */ /* 0x000fe20000410000 */
[----:B------:R-:W-:Y:S01]  /*9140*/  SHF.L.U32 R8, R64, 0x10, RZ ;  /* 0x0000001040087819 */ /* 0x000fe200000006ff */
[----:B------:R-:W-:Y:S01]  /*9150*/  FMUL.FTZ R6, R168, R6 ;  /* 0x00000006a8067220 */ /* 0x000fe20000410000 */
[----:B------:R-:W-:Y:S02]  /*9160*/  SHF.L.U32 R7, R65, 0x10, RZ ;  /* 0x0000001041077819 */ /* 0x000fe400000006ff */
[----:B------:R-:W-:Y:S01]  /*9170*/  SHF.L.U32 R4, R4, 0x10, RZ ;  /* 0x0000001004047819 */ /* 0x000fe200000006ff */
[----:B------:R-:W-:Y:S01]  /*9180*/  FMUL.FTZ R5, R8, R5 ;  /* 0x0000000508057220 */ /* 0x000fe20000410000 */
[----:B------:R-:W-:Y:S01]  /*9190*/  PRMT R8, R9, 0x7632, R8 ;  /* 0x0000763209087816 */ /* 0x000fe20000000008 */
[----:B------:R-:W-:Y:S01]  /*91a0*/  FMUL.FTZ R6, R7, R6 ;  /* 0x0000000607067220 */ /* 0x000fe20000410000 */
[----:B------:R-:W-:Y:S01]  /*91b0*/  SHF.L.U32 R9, R223, 0x10, RZ ;  /* 0x00000010df097819 */ /* 0x000fe200000006ff */
[----:B------:R-:W-:Y:S01]  /*91c0*/  FMUL.FTZ R4, R168, R4 ;  /* 0x00000004a8047220 */ /* 0x000fe20000410000 */
[----:B------:R-:W-:-:S02]  /*91d0*/  SHF.L.U32 R7, R10, 0x10, RZ ;  /* 0x000000100a077819 */ /* 0x000fc400000006ff */
[----:B------:R-:W-:Y:S01]  /*91e0*/  PRMT R10, R10, 0x7632, R10 ;  /* 0x000076320a0a7816 */ /* 0x000fe2000000000a */
[----:B------:R-:W-:Y:S01]  /*91f0*/  FMUL.FTZ R4, R9, R4 ;  /* 0x0000000409047220 */ /* 0x000fe20000410000 */
[----:B------:R-:W-:Y:S01]  /*9200*/  SHF.L.U32 R8, R8, 0x10, RZ ;  /* 0x0000001008087819 */ /* 0x000fe200000006ff */
[----:B------:R-:W-:Y:S01]  /*9210*/  FMUL.FTZ R7, R168, R7 ;  /* 0x00000007a8077220 */ /* 0x000fe20000410000 */
[----:B------:R-:W-:Y:S02]  /*9220*/  SHF.L.U32 R9, R10, 0x10, RZ ;  /* 0x000000100a097819 */ /* 0x000fe400000006ff */
[----:B------:R-:W-:Y:S01]  /*9230*/  SHF.L.U32 R12, R232, 0x10, RZ ;  /* 0x00000010e80c7819 */ /* 0x000fe200000006ff */
[----:B------:R-:W-:Y:S01]  /*9240*/  FMUL.FTZ R10, R168, R8 ;  /* 0x00000008a80a7220 */ /* 0x000fe20000410000 */
[----:B------:R-:W-:Y:S01]  /*9250*/  SHF.L.U32 R8, R66, 0x10, RZ ;  /* 0x0000001042087819 */ /* 0x000fe200000006ff */
[----:B------:R-:W-:Y:S01]  /*9260*/  FMUL.FTZ R9, R168, R9 ;  /* 0x00000009a8097220 */ /* 0x000fe20000410000 */
[----:B------:R-:W-:-:S03]  /*9270*/  F2FP.BF16.F32.PACK_AB R156, R4, R5 ;  /* 0x00000005049c723e */ /* 0x000fc600000010ff */
[----:B------:R-:W-:Y:S01]  /*9280*/  FMUL.FTZ R8, R8, R7 ;  /* 0x0000000708087220 */ /* 0x000fe20000410000 */
[----:B------:R-:W-:Y:S01]  /*9290*/  FMUL.FTZ R7, R12, R10 ;  /* 0x0000000a0c077220 */ /* 0x000fe20000410000 */
[----:B------:R-:W-:Y:S02]  /*92a0*/  SHF.L.U32 R12, R233, 0x10, RZ ;  /* 0x00000010e90c7819 */ /* 0x000fe400000006ff */
[C---:B------:R-:W-:Y:S02]  /*92b0*/  SHF.L.U32 R10, R11.reuse, 0x10, RZ ;  /* 0x000000100b0a7819 */ /* 0x040fe400000006ff */
[----:B------:R-:W-:Y:S01]  /*92c0*/  PRMT R11, R11, 0x7632, R11 ;  /* 0x000076320b0b7816 */ /* 0x000fe2000000000b */
[----:B------:R-:W-:Y:S01]  /*92d0*/  FMUL.FTZ R9, R12, R9 ;  /* 0x000000090c097220 */ /* 0x000fe20000410000 */
[----:B------:R-:W-:Y:S01]  /*92e0*/  SHF.L.U32 R12, R67, 0x10, RZ ;  /* 0x00000010430c7819 */ /* 0x000fe200000006ff */
[----:B------:R-:W-:Y:S01]  /*92f0*/  FMUL.FTZ R10, R168, R10 ;  /* 0x0000000aa80a7220 */ /* 0x000fe20000410000 */
[----:B------:R-:W-:-:S02]  /*9300*/  SHF.L.U32 R11, R11, 0x10, RZ ;  /* 0x000000100b0b7819 */ /* 0x000fc400000006ff */
[----:B------:R-:W-:Y:S01]  /*9310*/  F2FP.BF16.F32.PACK_AB R158, R9, R8 ;  /* 0x00000008099e723e */ /* 0x000fe200000010ff */
[----:B------:R-:W-:Y:S01]  /*9320*/  FMUL.FTZ R10, R12, R10 ;  /* 0x0000000a0c0a7220 */ /* 0x000fe20000410000 */
[----:B------:R-:W-:Y:S01]  /*9330*/  SHF.L.U32 R12, R234, 0x10, RZ ;  /* 0x00000010ea0c7819 */ /* 0x000fe200000006ff */
[----:B------:R-:W-:Y:S01]  /*9340*/  FMUL.FTZ R11, R168, R11 ;  /* 0x0000000ba80b7220 */ /* 0x000fe20000410000 */
[----:B------:R-:W-:-:S03]  /*9350*/  F2FP.BF16.F32.PACK_AB R157, R7, R6 ;  /* 0x00000006079d723e */ /* 0x000fc600000010ff */
[----:B------:R-:W-:-:S05]  /*9360*/  FMUL.FTZ R11, R12, R11 ;  /* 0x0000000b0c0b7220 */ /* 0x000fca0000410000 */
[----:B------:R-:W-:-:S07]  /*9370*/  F2FP.BF16.F32.PACK_AB R159, R11, R10 ;  /* 0x0000000a0b9f723e */ /* 0x000fce00000010ff */
.L_x_382:
        /* <DEDUP_REMOVED lines=19> */
[----:B------:R-:W-:Y:S01]  /*94b0*/  SHF.L.U32 R31, R60, 0x10, RZ ;  /* 0x000000103c1f7819 */ /* 0x000fe200000006ff */
[----:B------:R-:W-:Y:S01]  /*94c0*/  FMUL.FTZ R162, R168, R162 ;  /* 0x000000a2a8a27220 */ /* 0x000fe20000410000 */
[----:B------:R-:W-:Y:S01]  /*94d0*/  SHF.L.U32 R156, R32, 0x10, RZ ;  /* 0x00000010209c7819 */ /* 0x000fe200000006ff */
[----:B------:R-:W-:Y:S01]  /*94e0*/  FMUL.FTZ R160, R168, R160 ;  /* 0x000000a0a8a07220 */ /* 0x000fe20000410000 */
[----:B------:R-:W-:Y:S02]  /*94f0*/  PRMT R163, R34, 0x7632, R163 ;  /* 0x0000763222a37816 */ /* 0x000fe400000000a3 */
[----:B------:R-:W-:Y:S01]  /*9500*/  SHF.L.U32 R164, R159, 0x10, RZ ;  /* 0x000000109fa47819 */ /* 0x000fe200000006ff */
[----:B------:R-:W-:Y:S01]  /*9510*/  FFMA.FTZ R160, R31, R160, R156 ;  /* 0x000000a01fa07223 */ /* 0x000fe2000001009c */
[----:B------:R-:W-:-:S02]  /*9520*/  SHF.L.U32 R31, R157, 0x10, RZ ;  /* 0x000000109d1f7819 */ /* 0x000fc400000006ff */
[----:B------:R-:W-:Y:S01]  /*9530*/  SHF.L.U32 R156, R61, 0x10, RZ ;  /* 0x000000103d9c7819 */ /* 0x000fe200000006ff */
[C---:B------:R-:W-:Y:S01]  /*9540*/  FMUL.FTZ R164, R168.reuse, R164 ;  /* 0x000000a4a8a47220 */ /* 0x040fe20000410000 */
[----:B------:R-:W-:Y:S01]  /*9550*/  SHF.L.U32 R163, R163, 0x10, RZ ;  /* 0x00000010a3a37819 */ /* 0x000fe200000006ff */
[----:B------:R-:W-:Y:S01]  /*9560*/  FMUL.FTZ R31, R168, R31 ;  /* 0x0000001fa81f7220 */ /* 0x000fe20000410000 */
[----:B------:R-:W-:-:S03]  /*9570*/  PRMT R165, R35, 0x7632, R165 ;  /* 0x0000763223a57816 */ /* 0x000fc600000000a5 */
[--C-:B------:R-:W-:Y:S01]  /*9580*/  FFMA.FTZ R31, R156, R31, R161.reuse ;  /* 0x0000001f9c1f7223 */ /* 0x100fe200000100a1 */
        /* <DEDUP_REMOVED lines=29> */
.L_x_383:
[----:B-----5:R-:W-:Y:S02]  /*9760*/  SHF.L.U32 R31, R157, 0x10, RZ ;  /* 0x000000109d1f7819 */ /* 0x020fe400000006ff */
[C---:B------:R-:W-:Y:S02]  /*9770*/  SHF.L.U32 R160, R156.reuse, 0x10, RZ ;  /* 0x000000109ca07819 */ /* 0x040fe400000006ff */
[----:B------:R-:W-:Y:S01]  /*9780*/  PRMT R13, R156, 0x7632, R13 ;  /* 0x000076329c0d7816 */ /* 0x000fe2000000000d */
[C---:B------:R-:W-:Y:S01]  /*9790*/  FMUL.FTZ R31, R168.reuse, R31 ;  /* 0x0000001fa81f7220 */ /* 0x040fe20000410000 */
        /* <DEDUP_REMOVED lines=8> */
[C---:B------:R-:W-:Y:S01]  /*9820*/  FMUL.FTZ R13, R168.reuse, R13 ;  /* 0x0000000da80d7220 */ /* 0x040fe20000410000 */
[----:B------:R-:W-:Y:S01]  /*9830*/  PRMT R157, R157, 0x7632, R157 ;  /* 0x000076329d9d7816 */ /* 0x000fe2000000009d */
[----:B------:R-:W-:Y:S01]  /*9840*/  FMUL.FTZ R156, R168, R156 ;  /* 0x0000009ca89c7220 */ /* 0x000fe20000410000 */
[----:B------:R-:W-:-:S02]  /*9850*/  SHF.L.U32 R161, R235, 0x10, RZ ;  /* 0x00000010eba17819 */ /* 0x000fc400000006ff */
[----:B------:R-:W-:Y:S01]  /*9860*/  SHF.L.U32 R157, R157, 0x10, RZ ;  /* 0x000000109d9d7819 */ /* 0x000fe200000006ff */
[----:B------:R-:W-:Y:S01]  /*9870*/  FMUL.FTZ R162, R162, R156 ;  /* 0x0000009ca2a27220 */ /* 0x000fe20000410000 */
[----:B------:R-:W-:Y:S01]  /*9880*/  SHF.L.U32 R156, R159, 0x10, RZ ;  /* 0x000000109f9c7819 */ /* 0x000fe200000006ff */
[----:B------:R-:W-:Y:S01]  /*9890*/  FMUL.FTZ R13, R161, R13 ;  /* 0x0000000da10d7220 */ /* 0x000fe20000410000 */
[----:B------:R-:W-:Y:S01]  /*98a0*/  PRMT R158, R158, 0x7632, R158 ;  /* 0x000076329e9e7816 */ /* 0x000fe2000000009e */
[C---:B------:R-:W-:Y:S01]  /*98b0*/  FMUL.FTZ R157, R168.reuse, R157 ;  /* 0x0000009da89d7220 */ /* 0x040fe20000410000 */
[----:B------:R-:W-:Y:S01]  /*98c0*/  PRMT R159, R159, 0x7632, R159 ;  /* 0x000076329f9f7816 */ /* 0x000fe2000000009f */
[----:B------:R-:W-:Y:S01]  /*98d0*/  FMUL.FTZ R156, R168, R156 ;  /* 0x0000009ca89c7220 */ /* 0x000fe20000410000 */
[----:B------:R-:W-:Y:S02]  /*98e0*/  SHF.L.U32 R161, R236, 0x10, RZ ;  /* 0x00000010eca17819 */ /* 0x000fe400000006ff */
        /* <DEDUP_REMOVED lines=15> */
.L_x_384:
        /* <DEDUP_REMOVED lines=62> */
.L_x_385:
        /* <DEDUP_REMOVED lines=40> */
.L_x_386:
        /* <DEDUP_REMOVED lines=28> */
[----:B------:R-:W-:Y:S01]  /*a200*/  FMUL.FTZ R183, R168, R183 ;  /* 0x000000b7a8b77220 */ /* 0x000fe20000410000 */
        /* <DEDUP_REMOVED lines=33> */
.L_x_387:
        /* <DEDUP_REMOVED lines=18> */
[C---:B------:R-:W-:Y:S01]  /*a540*/  SHF.L.U32 R156, R159.reuse, 0x10, RZ ;  /* 0x000000109f9c7819 */ /* 0x040fe200000006ff */
        /* <DEDUP_REMOVED lines=21> */
.L_x_388:
        /* <DEDUP_REMOVED lines=20> */
[----:B------:R-:W-:Y:S01]  /*a7e0*/  FMUL.FTZ R192, R168, R192 ;  /* 0x000000c0a8c07220 */ /* 0x000fe20000410000 */
        /* <DEDUP_REMOVED lines=8> */
[----:B------:R-:W-:Y:S01]  /*a870*/  FMUL.FTZ R157, R168, R157 ;  /* 0x0000009da89d7220 */ /* 0x000fe20000410000 */
[----:B------:R-:W-:Y:S01]  /*a880*/  SHF.L.U32 R156, R48, 0x10, RZ ;  /* 0x00000010309c7819 */ /* 0x000fe200000006ff */
[----:B------:R-:W-:Y:S01]  /*a890*/  FMUL.FTZ R193, R168, R193 ;  /* 0x000000c1a8c17220 */ /* 0x000fe20000410000 */
        /* <DEDUP_REMOVED lines=30> */
.L_x_389:
[----:B-----5:R-:W-:Y:S02]  /*aa80*/  SHF.L.U32 R189, R157, 0x10, RZ ;  /* 0x000000109dbd7819 */ /* 0x020fe400000006ff */
[----:B------:R-:W-:Y:S02]  /*aa90*/  SHF.L.U32 R188, R156, 0x10, RZ ;  /* 0x000000109cbc7819 */ /* 0x000fe400000006ff */
[----:B------:R-:W-:Y:S01]  /*aaa0*/  SHF.L.U32 R186, R49, 0x10, RZ ;  /* 0x0000001031ba7819 */ /* 0x000fe200000006ff */
[C---:B------:R-:W-:Y:S01]  /*aab0*/  FMUL.FTZ R189, R168.reuse, R189 ;  /* 0x000000bda8bd7220 */ /* 0x040fe20000410000 */
[----:B------:R-:W-:Y:S01]  /*aac0*/  SHF.L.U32 R193, R159, 0x10, RZ ;  /* 0x000000109fc17819 */ /* 0x000fe200000006ff */
[----:B------:R-:W-:Y:S01]  /*aad0*/  FMUL.FTZ R188, R168, R188 ;  /* 0x000000bca8bc7220 */ /* 0x000fe20000410000 */
[----:B------:R-:W-:Y:S01]  /*aae0*/  SHF.L.U32 R187, R48, 0x10, RZ ;  /* 0x0000001030bb7819 */ /* 0x000fe200000006ff */
[----:B------:R-:W-:Y:S01]  /*aaf0*/  FMUL.FTZ R189, R186, R189 ;  /* 0x000000bdbabd7220 */ /* 0x000fe20000410000 */
[----:B------:R-:W-:Y:S01]  /*ab00*/  SHF.L.U32 R192, R158, 0x10, RZ ;  /* 0x000000109ec07819 */ /* 0x000fe200000006ff */
[C---:B------:R-:W-:Y:S01]  /*ab10*/  FMUL.FTZ R193, R168.reuse, R193 ;  /* 0x000000c1a8c17220 */ /* 0x040fe20000410000 */
        /* <DEDUP_REMOVED lines=9> */
[----:B------:R-:W-:Y:S01]  /*abb0*/  PRMT R156, R156, 0x7632, R156 ;  /* 0x000076329c9c7816 */ /* 0x000fe2000000009c */
[----:B------:R-:W-:Y:S01]  /*abc0*/  FMUL.FTZ R187, R168, R157 ;  /* 0x0000009da8bb7220 */ /* 0x000fe20000410000 */
[----:B------:R-:W-:Y:S02]  /*abd0*/  PRMT R158, R159, 0x7632, R158 ;  /* 0x000076329f9e7816 */ /* 0x000fe4000000009e */
[----:B------:R-:W-:Y:S02]  /*abe0*/  SHF.L.U32 R157, R186, 0x10, RZ ;  /* 0x00000010ba9d7819 */ /* 0x000fe400000006ff */
[----:B------:R-:W-:Y:S02]  /*abf0*/  SHF.L.U32 R158, R158, 0x10, RZ ;  /* 0x000000109e9e7819 */ /* 0x000fe400000006ff */
        /* <DEDUP_REMOVED lines=16> */
.L_x_390:
        /* <DEDUP_REMOVED lines=22> */
[----:B------:R-:W-:Y:S01]  /*ae60*/  FMUL.FTZ R198, R168, R198 ;  /* 0x000000c6a8c67220 */ /* 0x000fe20000410000 */
        /* <DEDUP_REMOVED lines=8> */
[----:B------:R-:W-:Y:S01]  /*aef0*/  FMUL.FTZ R157, R168, R157 ;  /* 0x0000009da89d7220 */ /* 0x000fe20000410000 */
[----:B------:R-:W-:Y:S02]  /*af00*/  SHF.L.U32 R201, R158, 0x10, RZ ;  /* 0x000000109ec97819 */ /* 0x000fe400000006ff */
[----:B------:R-:W-:Y:S01]  /*af10*/  PRMT R203, R34, 0x7632, R203 ;  /* 0x0000763222cb7816 */ /* 0x000fe200000000cb */
[----:B------:R-:W-:Y:S01]  /*af20*/  FFMA.FTZ R198, R156, R198, R190 ;  /* 0x000000c69cc67223 */ /* 0x000fe200000100be */
        /* <DEDUP_REMOVED lines=8> */
[----:B------:R-:W-:-:S03]  /*afb0*/  PRMT R204, R35, 0x7632, R204 ;  /* 0x0000763223cc7816 */ /* 0x000fc600000000cc */
[----:B------:R-:W-:Y:S01]  /*afc0*/  FFMA.FTZ R201, R156, R201, R157 ;  /* 0x000000c99cc97223 */ /* 0x000fe2000001009d */
[----:B------:R-:W-:Y:S02]  /*afd0*/  PRMT R156, R158, 0x7632, R156 ;  /* 0x000076329e9c7816 */ /* 0x000fe4000000009c */
[----:B------:R-:W-:Y:S02]  /*afe0*/  SHF.L.U32 R157, R207, 0x10, RZ ;  /* 0x00000010cf9d7819 */ /* 0x000fe400000006ff */
[----:B------:R-:W-:Y:S02]  /*aff0*/  SHF.L.U32 R156, R156, 0x10, RZ ;  /* 0x000000109c9c7819 */ /* 0x000fe400000006ff */
[----:B------:R-:W-:-:S03]  /*b000*/  SHF.L.U32 R204, R204, 0x10, RZ ;  /* 0x00000010cccc7819 */ /* 0x000fc600000006ff */
        /* <DEDUP_REMOVED lines=15> */
.L_x_391:
[----:B-----5:R-:W-:Y:S02]  /*b100*/  SHF.L.U32 R197, R157, 0x10, RZ ;  /* 0x000000109dc57819 */ /* 0x020fe400000006ff */
[----:B------:R-:W-:Y:S02]  /*b110*/  SHF.L.U32 R190, R45, 0x10, RZ ;  /* 0x000000102dbe7819 */ /* 0x000fe400000006ff */
[----:B------:R-:W-:Y:S01]  /*b120*/  SHF.L.U32 R202, R159, 0x10, RZ ;  /* 0x000000109fca7819 */ /* 0x000fe200000006ff */
[----:B------:R-:W-:Y:S01]  /*b130*/  FMUL.FTZ R197, R168, R197 ;  /* 0x000000c5a8c57220 */ /* 0x000fe20000410000 */
[----:B------:R-:W-:Y:S02]  /*b140*/  PRMT R157, R157, 0x7632, R157 ;  /* 0x000076329d9d7816 */ /* 0x000fe4000000009d */
        /* <DEDUP_REMOVED lines=8> */
[----:B------:R-:W-:Y:S01]  /*b1d0*/  PRMT R190, R158, 0x7632, R190 ;  /* 0x000076329ebe7816 */ /* 0x000fe200000000be */
[----:B------:R-:W-:Y:S01]  /*b1e0*/  FMUL.FTZ R199, R168, R157 ;  /* 0x0000009da8c77220 */ /* 0x000fe20000410000 */
[----:B------:R-:W-:Y:S01]  /*b1f0*/  PRMT R156, R156, 0x7632, R156 ;  /* 0x000076329c9c7816 */ /* 0x000fe2000000009c */
[----:B------:R-:W-:Y:S01]  /*b200*/  FMUL.FTZ R201, R168, R201 ;  /* 0x000000c9a8c97220 */ /* 0x000fe20000410000 */
[----:B------:R-:W-:-:S02]  /*b210*/  PRMT R158, R159, 0x7632, R158 ;  /* 0x000076329f9e7816 */ /* 0x000fc4000000009e */
[----:B------:R-:W-:Y:S02]  /*b220*/  SHF.L.U32 R191, R44, 0x10, RZ ;  /* 0x000000102cbf7819 */ /* 0x000fe400000006ff */
[----:B------:R-:W-:Y:S02]  /*b230*/  SHF.L.U32 R157, R190, 0x10, RZ ;  /* 0x00000010be9d7819 */ /* 0x000fe400000006ff */
        /* <DEDUP_REMOVED lines=20> */
.L_x_392:
        /* <DEDUP_REMOVED lines=66> */
.L_x_393:
        /* <DEDUP_REMOVED lines=40> */
.L_x_394:
        /* <DEDUP_REMOVED lines=9> */
[----:B------:R-:W2:Y:S01]  /*bab0*/  LDL R226, [R1+0x18] ;  /* 0x0000180001e27983 */ /* 0x000ea20000100800 */
[----:B-----5:R-:W-:Y:S02]  /*bac0*/  PRMT R190, R156, 0x7632, R190 ;  /* 0x000076329cbe7816 */ /* 0x020fe400000000be */
[----:B------:R-:W-:Y:S01]  /*bad0*/  PRMT R224, R32, 0x7632, R224 ;  /* 0x0000763220e07816 */ /* 0x000fe200000000e0 */
[----:B------:R-:W3:Y:S01]  /*bae0*/  LDL R227, [R1+0x1c] ;  /* 0x00001c0001e37983 */ /* 0x000ee20000100800 */
[----:B------:R-:W-:Y:S02]  /*baf0*/  SHF.L.U32 R190, R190, 0x10, RZ ;  /* 0x00000010bebe7819 */ /* 0x000fe400000006ff */
[----:B------:R-:W-:Y:S01]  /*bb00*/  SHF.L.U32 R224, R224, 0x10, RZ ;  /* 0x00000010e0e07819 */ /* 0x000fe200000006ff */
[----:B------:R-:W4:Y:S02]  /*bb10*/  LDL R229, [R1+0x20] ;  /* 0x0000200001e57983 */ /* 0x000f240000100800 */
[----:B------:R-:W-:Y:S01]  /*bb20*/  FMUL.FTZ R190, R168, R190 ;  /* 0x000000bea8be7220 */ /* 0x000fe20000410000 */
[----:B------:R-:W-:-:S05]  /*bb30*/  SHF.L.U32 R225, R157, 0x10, RZ ;  /* 0x000000109de17819 */ /* 0x000fca00000006ff */
[----:B------:R-:W-:Y:S01]  /*bb40*/  FMUL.FTZ R225, R168, R225 ;  /* 0x000000e1a8e17220 */ /* 0x000fe20000410000 */
[----:B------:R-:W-:Y:S02]  /*bb50*/  PRMT R228, R33, 0x7632, R228 ;  /* 0x0000763221e47816 */ /* 0x000fe400000000e4 */
[----:B--2---:R-:W-:Y:S02]  /*bb60*/  SHF.L.U32 R191, R226, 0x10, RZ ;  /* 0x00000010e2bf7819 */ /* 0x004fe400000006ff */
[----:B------:R-:W-:Y:S02]  /*bb70*/  SHF.L.U32 R226, R156, 0x10, RZ ;  /* 0x000000109ce27819 */ /* 0x000fe400000006ff */
[----:B------:R-:W-:Y:S01]  /*bb80*/  SHF.L.U32 R156, R36, 0x10, RZ ;  /* 0x00000010249c7819 */ /* 0x000fe200000006ff */
[----:B------:R-:W-:Y:S01]  /*bb90*/  FFMA.FTZ R224, R191, R190, R224 ;  /* 0x000000bebfe07223 */ /* 0x000fe200000100e0 */
[----:B------:R-:W-:Y:S01]  /*bba0*/  SHF.L.U32 R190, R32, 0x10, RZ ;  /* 0x0000001020be7819 */ /* 0x000fe200000006ff */
[----:B------:R-:W-:-:S04]  /*bbb0*/  FMUL.FTZ R226, R168, R226 ;  /* 0x000000e2a8e27220 */ /* 0x000fc80000410000 */
[----:B------:R-:W-:Y:S01]  /*bbc0*/  FFMA.FTZ R226, R156, R226, R190 ;  /* 0x000000e29ce27223 */ /* 0x000fe200000100be */
[----:B------:R-:W-:Y:S02]  /*bbd0*/  SHF.L.U32 R156, R37, 0x10, RZ ;  /* 0x00000010259c7819 */ /* 0x000fe400000006ff */
[----:B------:R-:W-:-:S05]  /*bbe0*/  SHF.L.U32 R190, R33, 0x10, RZ ;  /* 0x0000001021be7819 */ /* 0x000fca00000006ff */
[----:B------:R-:W-:Y:S02]  /*bbf0*/  FFMA.FTZ R225, R156, R225, R190 ;  /* 0x000000e19ce17223 */ /* 0x000fe400000100be */
[----:B------:R-:W2:Y:S01]  /*bc00*/  LDL R190, [R1+0x24] ;  /* 0x0000240001be7983 */ /* 0x000ea20000100800 */
[----:B------:R-:W-:-:S04]  /*bc10*/  PRMT R156, R157, 0x7632, R156 ;  /* 0x000076329d9c7816 */ /* 0x000fc8000000009c */
[----:B------:R-:W-:Y:S02]  /*bc20*/  SHF.L.U32 R156, R156, 0x10, RZ ;  /* 0x000000109c9c7819 */ /* 0x000fe400000006ff */
[----:B------:R-:W-:Y:S02]  /*bc30*/  SHF.L.U32 R228, R228, 0x10, RZ ;  /* 0x00000010e4e47819 */ /* 0x000fe400000006ff */
[----:B---3--:R-:W-:Y:S01]  /*bc40*/  SHF.L.U32 R157, R227, 0x10, RZ ;  /* 0x00000010e39d7819 */ /* 0x008fe200000006ff */
        /* <DEDUP_REMOVED lines=8> */
[----:B------:R-:W-:Y:S02]  /*bcd0*/  PRMT R230, R34, 0x7632, R230 ;  /* 0x0000763222e67816 */ /* 0x000fe400000000e6 */
[----:B------:R-:W-:Y:S02]  /*bce0*/  SHF.L.U32 R156, R156, 0x10, RZ ;  /* 0x000000109c9c7819 */ /* 0x000fe400000006ff */
[----:B------:R-:W-:Y:S02]  /*bcf0*/  SHF.L.U32 R230, R230, 0x10, RZ ;  /* 0x00000010e6e67819 */ /* 0x000fe400000006ff */
[----:B----4-:R-:W-:Y:S01]  /*bd00*/  SHF.L.U32 R157, R229, 0x10, RZ ;  /* 0x00000010e59d7819 */ /* 0x010fe200000006ff */
[----:B------:R-:W-:Y:S01]  /*bd10*/  FMUL.FTZ R156, R168, R156 ;  /* 0x0000009ca89c7220 */ /* 0x000fe20000410000 */
[----:B------:R-:W-:-:S02]  /*bd20*/  SHF.L.U32 R229, R159, 0x10, RZ ;  /* 0x000000109fe57819 */ /* 0x000fc400000006ff */
[----:B------:R-:W-:Y:S01]  /*bd30*/  PRMT R159, R159, 0x7632, R159 ;  /* 0x000076329f9f7816 */ /* 0x000fe2000000009f */
[----:B------:R-:W-:Y:S01]  /*bd40*/  FFMA.FTZ R230, R157, R156, R230 ;  /* 0x0000009c9de67223 */ /* 0x000fe200000100e6 */
[----:B------:R-:W-:Y:S01]  /*bd50*/  SHF.L.U32 R156, R39, 0x10, RZ ;  /* 0x00000010279c7819 */ /* 0x000fe200000006ff */
[----:B------:R-:W-:Y:S01]  /*bd60*/  FMUL.FTZ R229, R168, R229 ;  /* 0x000000e5a8e57220 */ /* 0x000fe20000410000 */
[----:B------:R-:W-:Y:S02]  /*bd70*/  SHF.L.U32 R157, R35, 0x10, RZ ;  /* 0x00000010239d7819 */ /* 0x000fe400000006ff */
[----:B------:R-:W-:Y:S02]  /*bd80*/  SHF.L.U32 R159, R159, 0x10, RZ ;  /* 0x000000109f9f7819 */ /* 0x000fe400000006ff */
[----:B------:R-:W-:Y:S01]  /*bd90*/  PRMT R231, R35, 0x7632, R231 ;  /* 0x0000763223e77816 */ /* 0x000fe200000000e7 */
[----:B------:R-:W-:Y:S02]  /*bda0*/  FFMA.FTZ R229, R156, R229, R157 ;  /* 0x000000e59ce57223 */ /* 0x000fe4000001009d */
[----:B------:R-:W-:Y:S01]  /*bdb0*/  FMUL.FTZ R168, R168, R159 ;  /* 0x0000009fa8a87220 */ /* 0x000fe20000410000 */
[----:B------:R-:W-:-:S02]  /*bdc0*/  SHF.L.U32 R231, R231, 0x10, RZ ;  /* 0x00000010e7e77819 */ /* 0x000fc400000006ff */
[----:B------:R-:W-:Y:S02]  /*bdd0*/  F2FP.BF16.F32.PACK_AB R158, R230, R227 ;  /* 0x000000e3e69e723e */ /* 0x000fe400000010ff */
[----:B------:R-:W-:Y:S02]  /*bde0*/  F2FP.BF16.F32.PACK_AB R157, R228, R225 ;  /* 0x000000e1e49d723e */ /* 0x000fe400000010ff */
[----:B--2---:R-:W-:-:S05]  /*bdf0*/  SHF.L.U32 R156, R190, 0x10, RZ ;  /* 0x00000010be9c7819 */ /* 0x004fca00000006ff */
[----:B------:R-:W-:Y:S01]  /*be00*/  FFMA.FTZ R231, R156, R168, R231 ;  /* 0x000000a89ce77223 */ /* 0x000fe200000100e7 */
[----:B------:R-:W-:-:S04]  /*be10*/  F2FP.BF16.F32.PACK_AB R156, R224, R226 ;  /* 0x000000e2e09c723e */ /* 0x000fc800000010ff */
[----:B------:R-:W-:Y:S01]  /*be20*/  F2FP.BF16.F32.PACK_AB R159, R231, R229 ;  /* 0x000000e5e79f723e */ /* 0x000fe200000010ff */
[----:B------:R-:W-:Y:S06]  /*be30*/  BRA `(.L_x_396) ;  /* 0x0000000000b07947 */ /* 0x000fec0003800000 */
.L_x_395:
[C---:B-----5:R-:W-:Y:S01]  /*be40*/  PRMT R230, R158.reuse, 0x7632, R230 ;  /* 0x000076329ee67816 */ /* 0x060fe200000000e6 */
[----:B------:R-:W2:Y:S01]  /*be50*/  LDL R231, [R1+0x20] ;  /* 0x0000200001e77983 */ /* 0x000ea20000100800 */
[----:B------:R-:W-:-:S03]  /*be60*/  SHF.L.U32 R227, R158, 0x10, RZ ;  /* 0x000000109ee37819 */ /* 0x000fc600000006ff */
[----:B------:R-:W3:Y:S04]  /*be70*/  LDL R158, [R1+0x1c] ;  /* 0x00001c00019e7983 */ /* 0x000ee80000100800 */
[----:B------:R-:W4:Y:S04]  /*be80*/  LDL R191, [R1+0x24] ;  /* 0x0000240001bf7983 */ /* 0x000f280000100800 */
[----:B------:R-:W4:Y:S01]  /*be90*/  LDL R190, [R1+0x18] ;  /* 0x0000180001be7983 */ /* 0x000f220000100800 */
[C---:B------:R-:W-:Y:S02]  /*bea0*/  PRMT R224, R156.reuse, 0x7632, R224 ;  /* 0x000076329ce07816 */ /* 0x040fe400000000e0 */
[----:B------:R-:W-:-:S02]  /*beb0*/  SHF.L.U32 R226, R156, 0x10, RZ ;  /* 0x000000109ce27819 */ /* 0x000fc400000006ff */
[----:B------:R-:W-:Y:S02]  /*bec0*/  PRMT R228, R157, 0x7632, R228 ;  /* 0x000076329de47816 */ /* 0x000fe400000000e4 */
[----:B------:R-:W-:Y:S02]  /*bed0*/  PRMT R156, R159, 0x7632, R156 ;  /* 0x000076329f9c7816 */ /* 0x000fe4000000009c */
[----:B------:R-:W-:Y:S02]  /*bee0*/  SHF.L.U32 R225, R157, 0x10, RZ ;  /* 0x000000109de17819 */ /* 0x000fe400000006ff */
[----:B------:R-:W-:Y:S02]  /*bef0*/  SHF.L.U32 R229, R159, 0x10, RZ ;  /* 0x000000109fe57819 */ /* 0x000fe400000006ff */
[----:B------:R-:W-:Y:S02]  /*bf00*/  SHF.L.U32 R224, R224, 0x10, RZ ;  /* 0x00000010e0e07819 */ /* 0x000fe400000006ff */
[----:B------:R-:W-:-:S02]  /*bf10*/  SHF.L.U32 R228, R228, 0x10, RZ ;  /* 0x00000010e4e47819 */ /* 0x000fc400000006ff */
[----:B------:R-:W-:Y:S02]  /*bf20*/  SHF.L.U32 R230, R230, 0x10, RZ ;  /* 0x00000010e6e67819 */ /* 0x000fe400000006ff */
[----:B------:R-:W-:Y:S01]  /*bf30*/  SHF.L.U32 R156, R156, 0x10, RZ ;  /* 0x000000109c9c7819 */ /* 0x000fe200000006ff */
[C---:B------:R-:W-:Y:S01]  /*bf40*/  FMUL.FTZ R226, R168.reuse, R226 ;  /* 0x000000e2a8e27220 */ /* 0x040fe20000410000 */
[C---:B------:R-:W-:Y:S01]  /*bf50*/  FMUL.FTZ R225, R168.reuse, R225 ;  /* 0x000000e1a8e17220 */ /* 0x040fe20000410000 */
[C---:B------:R-:W-:Y:S01]  /*bf60*/  FMUL.FTZ R227, R168.reuse, R227 ;  /* 0x000000e3a8e37220 */ /* 0x040fe20000410000 */
[C---:B------:R-:W-:Y:S01]  /*bf70*/  FMUL.FTZ R229, R168.reuse, R229 ;  /* 0x000000e5a8e57220 */ /* 0x040fe20000410000 */
[C---:B------:R-:W-:Y:S01]  /*bf80*/  FMUL.FTZ R224, R168.reuse, R224 ;  /* 0x000000e0a8e07220 */ /* 0x040fe20000410000 */
[C---:B------:R-:W-:Y:S01]  /*bf90*/  FMUL.FTZ R228, R168.reuse, R228 ;  /* 0x000000e4a8e47220 */ /* 0x040fe20000410000 */
[C---:B------:R-:W-:Y:S01]  /*bfa0*/  FMUL.FTZ R230, R168.reuse, R230 ;  /* 0x000000e6a8e67220 */ /* 0x040fe20000410000 */
[----:B------:R-:W-:Y:S01]  /*bfb0*/  FMUL.FTZ R168, R168, R156 ;  /* 0x0000009ca8a87220 */ /* 0x000fe20000410000 */
[----:B------:R-:W-:-:S05]  /*bfc0*/  SHF.L.U32 R156, R36, 0x10, RZ ;  /* 0x00000010249c7819 */ /* 0x000fca00000006ff */
[----:B------:R-:W-:Y:S01]  /*bfd0*/  FMUL.FTZ R226, R156, R226 ;  /* 0x000000e29ce27220 */ /* 0x000fe20000410000 */
[----:B------:R-:W-:-:S05]  /*bfe0*/  SHF.L.U32 R156, R37, 0x10, RZ ;  /* 0x00000010259c7819 */ /* 0x000fca00000006ff */
[----:B------:R-:W-:Y:S01]  /*bff0*/  FMUL.FTZ R225, R156, R225 ;  /* 0x000000e19ce17220 */ /* 0x000fe20000410000 */
[----:B------:R-:W-:-:S05]  /*c000*/  SHF.L.U32 R156, R38, 0x10, RZ ;  /* 0x00000010269c7819 */ /* 0x000fca00000006ff */
[----:B------:R-:W-:Y:S01]  /*c010*/  FMUL.FTZ R227, R156, R227 ;  /* 0x000000e39ce37220 */ /* 0x000fe20000410000 */
[----:B------:R-:W-:-:S05]  /*c020*/  SHF.L.U32 R157, R39, 0x10, RZ ;  /* 0x00000010279d7819 */ /* 0x000fca00000006ff */
[----:B------:R-:W-:Y:S01]  /*c030*/  FMUL.FTZ R229, R157, R229 ;  /* 0x000000e59de57220 */ /* 0x000fe20000410000 */
[----:B---3--:R-:W-:-:S05]  /*c040*/  SHF.L.U32 R156, R158, 0x10, RZ ;  /* 0x000000109e9c7819 */ /* 0x008fca00000006ff */
[----:B------:R-:W-:Y:S01]  /*c050*/  FMUL.FTZ R228, R156, R228 ;  /* 0x000000e49ce47220 */ /* 0x000fe20000410000 */
[----:B--2---:R-:W-:Y:S02]  /*c060*/  SHF.L.U32 R156, R231, 0x10, RZ ;  /* 0x00000010e79c7819 */ /* 0x004fe400000006ff */
[----:B----4-:R-:W-:-:S03]  /*c070*/  SHF.L.U32 R231, R191, 0x10, RZ ;  /* 0x00000010bfe77819 */ /* 0x010fc600000006ff */
[----:B------:R-:W-:Y:S01]  /*c080*/  FMUL.FTZ R230, R156, R230 ;  /* 0x000000e69ce67220 */ /* 0x000fe20000410000 */
[----:B------:R-:W-:Y:S01]  /*c090*/  SHF.L.U32 R156, R190, 0x10, RZ ;  /* 0x00000010be9c7819 */ /* 0x000fe200000006ff */
[----:B------:R-:W-:-:S04]  /*c0a0*/  FMUL.FTZ R231, R231, R168 ;  /* 0x000000a8e7e77220 */ /* 0x000fc80000410000 */
[----:B------:R-:W-:Y:S01]  /*c0b0*/  FMUL.FTZ R224, R156, R224 ;  /* 0x000000e09ce07220 */ /* 0x000fe20000410000 */
[----:B------:R-:W-:Y:S02]  /*c0c0*/  F2FP.BF16.F32.PACK_AB R159, R231, R229 ;  /* 0x000000e5e79f723e */ /* 0x000fe400000010ff */
[----:B------:R-:W-:Y:S02]  /*c0d0*/  F2FP.BF16.F32.PACK_AB R158, R230, R227 ;  /* 0x000000e3e69e723e */ /* 0x000fe400000010ff */
[----:B------:R-:W-:Y:S02]  /*c0e0*/  F2FP.BF16.F32.PACK_AB R157, R228, R225 ;  /* 0x000000e1e49d723e */ /* 0x000fe400000010ff */
[----:B------:R-:W-:-:S07]  /*c0f0*/  F2FP.BF16.F32.PACK_AB R156, R224, R226 ;  /* 0x000000e2e09c723e */ /* 0x000fce00000010ff */
.L_x_396:
        /* <DEDUP_REMOVED lines=268> */
.L_x_422:
        /* <DEDUP_REMOVED lines=16> */
[----:B------:R-:W-:-:S04]  /*d2c0*/  FADD.FTZ R23, -R157, R23 ;  /* 0x000000179d177221 */ /* 0x000fc80000010100 */
[----:B------:R-:W-:Y:S01]  /*d2d0*/  FMUL.FTZ R23, R156, R23 ;  /* 0x000000179c177220 */ /* 0x000fe20000410000 */
[----:B----4-:R-:W-:Y:S02]  /*d2e0*/  SHF.L.U32 R25, R159, 0x10, RZ ;  /* 0x000000109f197819 */ /* 0x010fe400000006ff */
[----:B--2---:R-:W-:-:S05]  /*d2f0*/  SHF.L.U32 R159, R168, 0x10, RZ ;  /* 0x00000010a89f7819 */ /* 0x004fca00000006ff */
[----:B------:R-:W-:Y:S01]  /*d300*/  FFMA.FTZ R23, R25, R23, R159 ;  /* 0x0000001719177223 */ /* 0x000fe2000001009f */
[----:B------:R-:W-:Y:S01]  /*d310*/  FADD.FTZ R159, -R157, R26 ;  /* 0x0000001a9d9f7221 */ /* 0x000fe20000010100 */
[----:B------:R-:W-:Y:S02]  /*d320*/  SHF.L.U32 R25, R153, 0x10, RZ ;  /* 0x0000001099197819 */ /* 0x000fe400000006ff */
[----:B------:R-:W-:Y:S01]  /*d330*/  SHF.L.U32 R26, R113, 0x10, RZ ;  /* 0x00000010711a7819 */ /* 0x000fe200000006ff */
[----:B------:R-:W-:-:S04]  /*d340*/  FMUL.FTZ R159, R156, R159 ;  /* 0x0000009f9c9f7220 */ /* 0x000fc80000410000 */
[----:B------:R-:W-:Y:S02]  /*d350*/  FFMA.FTZ R159, R25, R159, R26 ;  /* 0x0000009f199f7223 */ /* 0x000fe4000001001a */
[----:B------:R-:W2:Y:S01]  /*d360*/  LDL R26, [R1+0x30] ;  /* 0x00003000011a7983 */ /* 0x000ea20000100800 */
[----:B------:R-:W-:Y:S01]  /*d370*/  FADD.FTZ R168, -R157, R24 ;  /* 0x000000189da87221 */ /* 0x000fe20000010100 */
[----:B---3--:R-:W-:Y:S01]  /*d380*/  SHF.L.U32 R25, R191, 0x10, RZ ;  /* 0x00000010bf197819 */ /* 0x008fe200000006ff */
[C---:B------:R-:W-:Y:S01]  /*d390*/  FADD.FTZ R28, -R157.reuse, R28 ;  /* 0x0000001c9d1c7221 */ /* 0x040fe20000010100 */
[----:B------:R-:W3:Y:S01]  /*d3a0*/  LDL R191, [R1+0x44] ;  /* 0x0000440001bf7983 */ /* 0x000ee20000100800 */
[----:B------:R-:W-:Y:S01]  /*d3b0*/  FMUL.FTZ R168, R156, R168 ;  /* 0x000000a89ca87220 */ /* 0x000fe20000410000 */
[----:B--2---:R-:W-:Y:S01]  /*d3c0*/  SHF.L.U32 R24, R26, 0x10, RZ ;  /* 0x000000101a187819 */ /* 0x004fe200000006ff */
[----:B------:R-:W-:Y:S02]  /*d3d0*/  FADD.FTZ R26, -R157, R27 ;  /* 0x0000001b9d1a7221 */ /* 0x000fe40000010100 */
[----:B------:R-:W2:Y:S02]  /*d3e0*/  LDL R27, [R1+0x3c] ;  /* 0x00003c00011b7983 */ /* 0x000ea40000100800 */
[----:B------:R-:W-:Y:S01]  /*d3f0*/  FFMA.FTZ R168, R24, R168, R25 ;  /* 0x000000a818a87223 */ /* 0x000fe20000010019 */
[----:B------:R-:W-:Y:S01]  /*d400*/  SHF.L.U32 R24, R154, 0x10, RZ ;  /* 0x000000109a187819 */ /* 0x000fe200000006ff */
[----:B------:R-:W-:Y:S01]  /*d410*/  FMUL.FTZ R26, R156, R26 ;  /* 0x0000001a9c1a7220 */ /* 0x000fe20000410000 */
[----:B------:R-:W-:-:S05]  /*d420*/  SHF.L.U32 R25, R114, 0x10, RZ ;  /* 0x0000001072197819 */ /* 0x000fca00000006ff */
[----:B------:R-:W-:Y:S02]  /*d430*/  FFMA.FTZ R26, R24, R26, R25 ;  /* 0x0000001a181a7223 */ /* 0x000fe40000010019 */
[----:B------:R-:W4:Y:S01]  /*d440*/  LDL R25, [R1+0x38] ;  /* 0x0000380001197983 */ /* 0x000f220000100800 */
[----:B------:R-:W-:Y:S01]  /*d450*/  FMUL.FTZ R28, R156, R28 ;  /* 0x0000001c9c1c7220 */ /* 0x000fe20000410000 */
[----:B----4-:R-:W-:Y:S02]  /*d460*/  SHF.L.U32 R24, R25, 0x10, RZ ;  /* 0x0000001019187819 */ /* 0x010fe400000006ff */
[----:B--2---:R-:W-:Y:S01]  /*d470*/  SHF.L.U32 R25, R27, 0x10, RZ ;  /* 0x000000101b197819 */ /* 0x004fe200000006ff */
[----:B------:R-:W-:-:S04]  /*d480*/  FADD.FTZ R27, -R157, R29 ;  /* 0x0000001d9d1b7221 */ /* 0x000fc80000010100 */
[----:B------:R-:W-:Y:S01]  /*d490*/  FFMA.FTZ R28, R24, R28, R25 ;  /* 0x0000001c181c7223 */ /* 0x000fe20000010019 */
[----:B------:R-:W-:Y:S01]  /*d4a0*/  SHF.L.U32 R24, R155, 0x10, RZ ;  /* 0x000000109b187819 */ /* 0x000fe200000006ff */
[----:B------:R-:W-:Y:S01]  /*d4b0*/  FMUL.FTZ R27, R156, R27 ;  /* 0x0000001b9c1b7220 */ /* 0x000fe20000410000 */
[----:B------:R-:W-:-:S05]  /*d4c0*/  SHF.L.U32 R25, R115, 0x10, RZ ;  /* 0x0000001073197819 */ /* 0x000fca00000006ff */
[----:B------:R-:W-:Y:S02]  /*d4d0*/  FFMA.FTZ R27, R24, R27, R25 ;  /* 0x0000001b181b7223 */ /* 0x000fe40000010019 */
[----:B------:R-:W2:Y:S01]  /*d4e0*/  LDL R25, [R1+0x40] ;  /* 0x0000400001197983 */ /* 0x000ea20000100800 */
[C---:B------:R-:W-:Y:S01]  /*d4f0*/  FADD.FTZ R29, -R157.reuse, R30 ;  /* 0x0000001e9d1d7221 */ /* 0x040fe20000010100 */
[----:B------:R-:W-:Y:S01]  /*d500*/  F2FP.BF16.F32.PACK_AB R26, R28, R26 ;  /* 0x0000001a1c1a723e */ /* 0x000fe200000010ff */
[C---:B------:R-:W-:Y:S01]  /*d510*/  FADD.FTZ R16, -R157.reuse, R16 ;  /* 0x000000109d107221 */ /* 0x040fe20000010100 */
[----:B------:R-:W-:Y:S01]  /*d520*/  FADD.FTZ R17, -R157, R17 ;  /* 0x000000119d117221 */ /* 0x000fe20000010100 */
[----:B------:R-:W-:Y:S01]  /*d530*/  FMUL.FTZ R29, R156, R29 ;  /* 0x0000001d9c1d7220 */ /* 0x000fe20000410000 */
[----:B------:R-:W4:Y:S01]  /*d540*/  LDL R30, [R1+0x48] ;  /* 0x00004800011e7983 */ /* 0x000f220000100800 */
[----:B--2---:R-:W-:Y:S02]  /*d550*/  SHF.L.U32 R24, R25, 0x10, RZ ;  /* 0x0000001019187819 */ /* 0x004fe400000006ff */
[----:B---3--:R-:W-:-:S05]  /*d560*/  SHF.L.U32 R25, R191, 0x10, RZ ;  /* 0x00000010bf197819 */ /* 0x008fca00000006ff */
[----:B------:R-:W-:Y:S02]  /*d570*/  FFMA.FTZ R29, R24, R29, R25 ;  /* 0x0000001d181d7223 */ /* 0x000fe40000010019 */
[----:B------:R-:W0:Y:S02]  /*d580*/  @!P2 LDC.64 R24, c[0x0][0x3c0] ;  /* 0x0000f000ff18ab82 */ /* 0x000e240000000a00 */
[----:B0-----:R-:W-:-:S05]  /*d590*/  @!P2 IMAD.WIDE R24, R0, 0x4, R24 ;  /* 0x000000040018a825 */ /* 0x001fca00078e0218 */
[----:B------:R0:W-:Y:S02]  /*d5a0*/  @!P2 STG.E desc[UR6][R24.64], R190 ;  /* 0x000000be1800a986 */ /* 0x0001e4000c101906 */
[----:B0-----:R-:W0:Y:S08]  /*d5b0*/  @!P2 LDC.64 R24, c[0x0][0x3c8] ;  /* 0x0000f200ff18ab82 */ /* 0x001e300000000a00 */
[----:B------:R-:W1:Y:S01]  /*d5c0*/  LDC.64 R190, c[0x0][0x428] ;  /* 0x00010a00ffbe7b82 */ /* 0x000e620000000a00 */
[----:B------:R-:W-:Y:S01]  /*d5d0*/  F2FP.BF16.F32.PACK_AB R27, R29, R27 ;  /* 0x0000001b1d1b723e */ /* 0x000fe200000010ff */
[----:B0-----:R-:W-:-:S05]  /*d5e0*/  @!P2 IMAD.WIDE R24, R0, 0x4, R24 ;  /* 0x000000040018a825 */ /* 0x001fca00078e0218 */
[----:B------:R0:W-:Y:S01]  /*d5f0*/  @!P2 STG.E desc[UR6][R24.64], R156 ;  /* 0x0000009c1800a986 */ /* 0x0001e2000c101906 */
[----:B-1----:R-:W-:Y:S01]  /*d600*/  IMAD.WIDE.U32 R28, R14, 0x10, R190 ;  /* 0x000000100e1c7825 */ /* 0x002fe200078e00be */
[----:B0-----:R-:W-:Y:S02]  /*d610*/  F2FP.BF16.F32.PACK_AB R25, R168, R159 ;  /* 0x0000009fa819723e */ /* 0x001fe400000010ff */
[----:B------:R-:W-:Y:S01]  /*d620*/  F2FP.BF16.F32.PACK_AB R24, R23, R158 ;  /* 0x0000009e1718723e */ /* 0x000fe200000010ff */
[----:B------:R-:W-:Y:S01]  /*d630*/  FMUL.FTZ R16, R156, R16 ;  /* 0x000000109c107220 */ /* 0x000fe20000410000 */
[----:B------:R-:W2:Y:S04]  /*d640*/  LDL R158, [R1+0x5c] ;  /* 0x00005c00019e7983 */ /* 0x000ea80000100800 */
[----:B------:R0:W-:Y:S01]  /*d650*/  STG.E.128 desc[UR6][R28.64], R24 ;  /* 0x000000181c007986 */ /* 0x0001e2000c101d06 */
[----:B------:R-:W-:Y:S01]  /*d660*/  SHF.L.U32 R14, R148, 0x10, RZ ;  /* 0x00000010940e7819 */ /* 0x000fe200000006ff */
[----:B------:R-:W-:-:S02]  /*d670*/  FMUL.FTZ R17, R156, R17 ;  /* 0x000000119c117220 */ /* 0x000fc40000410000 */
[----:B------:R-:W3:Y:S04]  /*d680*/  LDL R159, [R1+0x60] ;  /* 0x00006000019f7983 */ /* 0x000ee80000100800 */
[----:B------:R-:W5:Y:S04]  /*d690*/  LDL R168, [R1+0x64] ;  /* 0x0000640001a87983 */ /* 0x000f680000100800 */
[----:B0-----:R-:W4:Y:S04]  /*d6a0*/  LDL R28, [R1+0x54] ;  /* 0x00005400011c7983 */ /* 0x001f280000100800 */
[----:B------:R-:W2:Y:S04]  /*d6b0*/  LDL R27, [R1+0x50] ;  /* 0x00005000011b7983 */ /* 0x000ea80000100800 */
[----:B------:R-:W3:Y:S01]  /*d6c0*/  LDL R29, [R1+0x58] ;  /* 0x00005800011d7983 */ /* 0x000ee20000100800 */
[----:B------:R-:W-:-:S03]  /*d6d0*/  SHF.L.U32 R23, R108, 0x10, RZ ;  /* 0x000000106c177819 */ /* 0x000fc600000006ff */
[----:B------:R-:W5:Y:S02]  /*d6e0*/  LDL R26, [R1+0x6c] ;  /* 0x00006c00011a7983 */ /* 0x000f640000100800 */
[----:B------:R-:W-:Y:S01]  /*d6f0*/  FFMA.FTZ R16, R14, R16, R23 ;  /* 0x000000100e107223 */ /* 0x000fe20000010017 */
[----:B------:R-:W-:Y:S01]  /*d700*/  SHF.L.U32 R14, R149, 0x10, RZ ;  /* 0x00000010950e7819 */ /* 0x000fe200000006ff */
[----:B------:R-:W5:Y:S01]  /*d710*/  LDL R25, [R1+0x70] ;  /* 0x0000700001197983 */ /* 0x000f620000100800 */
[----:B------:R-:W-:-:S03]  /*d720*/  SHF.L.U32 R23, R109, 0x10, RZ ;  /* 0x000000106d177819 */ /* 0x000fc600000006ff */
[----:B------:R-:W5:Y:S02]  /*d730*/  LDL R24, [R1+0x74] ;  /* 0x0000740001187983 */ /* 0x000f640000100800 */
[----:B------:R-:W-:Y:S01]  /*d740*/  FFMA.FTZ R17, R14, R17, R23 ;  /* 0x000000110e117223 */ /* 0x000fe20000010017 */
[----:B------:R-:W-:-:S04]  /*d750*/  FADD.FTZ R14, -R157, R18 ;  /* 0x000000129d0e7221 */ /* 0x000fc80000010100 */
[----:B------:R-:W-:Y:S01]  /*d760*/  FMUL.FTZ R14, R156, R14 ;  /* 0x0000000e9c0e7220 */ /* 0x000fe20000410000 */
[----:B----4-:R-:W-:Y:S02]  /*d770*/  SHF.L.U32 R23, R28, 0x10, RZ ;  /* 0x000000101c177819 */ /* 0x010fe400000006ff */
[----:B------:R-:W4:Y:S01]  /*d780*/  LDL R28, [R1+0x4c] ;  /* 0x00004c00011c7983 */ /* 0x000f220000100800 */
[----:B--2---:R-:W-:-:S03]  /*d790*/  SHF.L.U32 R18, R27, 0x10, RZ ;  /* 0x000000101b127819 */ /* 0x004fc600000006ff */
[----:B------:R-:W2:Y:S02]  /*d7a0*/  LDL R27, [R1+0x68] ;  /* 0x00006800011b7983 */ /* 0x000ea40000100800 */
[----:B------:R-:W-:Y:S01]  /*d7b0*/  FFMA.FTZ R14, R18, R14, R23 ;  /* 0x0000000e120e7223 */ /* 0x000fe20000010017 */
[----:B------:R-:W-:Y:S01]  /*d7c0*/  FADD.FTZ R18, -R157, R19 ;  /* 0x000000139d127221 */ /* 0x000fe20000010100 */
[----:B------:R-:W-:Y:S02]  /*d7d0*/  SHF.L.U32 R19, R150, 0x10, RZ ;  /* 0x0000001096137819 */ /* 0x000fe400000006ff */
[----:B------:R-:W-:Y:S01]  /*d7e0*/  SHF.L.U32 R23, R110, 0x10, RZ ;  /* 0x000000106e177819 */ /* 0x000fe200000006ff */
[----:B------:R-:W-:-:S04]  /*d7f0*/  FMUL.FTZ R18, R156, R18 ;  /* 0x000000129c127220 */ /* 0x000fc80000410000 */
[----:B------:R-:W-:Y:S01]  /*d800*/  FFMA.FTZ R18, R19, R18, R23 ;  /* 0x0000001213127223 */ /* 0x000fe20000010017 */
[----:B------:R-:W-:Y:S01]  /*d810*/  FADD.FTZ R19, -R157, R20 ;  /* 0x000000149d137221 */ /* 0x000fe20000010100 */
[----:B---3--:R-:W-:Y:S02]  /*d820*/  SHF.L.U32 R20, R29, 0x10, RZ ;  /* 0x000000101d147819 */ /* 0x008fe400000006ff */
[----:B------:R-:W-:Y:S01]  /*d830*/  SHF.L.U32 R23, R158, 0x10, RZ ;  /* 0x000000109e177819 */ /* 0x000fe200000006ff */
[----:B------:R-:W-:Y:S01]  /*d840*/  FMUL.FTZ R19, R156, R19 ;  /* 0x000000139c137220 */ /* 0x000fe20000410000 */
[C---:B------:R-:W-:Y:S01]  /*d850*/  FADD.FTZ R15, -R157.reuse, R15 ;  /* 0x0000000f9d0f7221 */ /* 0x040fe20000010100 */
[----:B------:R-:W-:Y:S01]  /*d860*/  F2FP.BF16.F32.PACK_AB R17, R14, R17 ;  /* 0x000000110e11723e */ /* 0x000fe200000010ff */
[C---:B------:R-:W-:Y:S01]  /*d870*/  FADD.FTZ R4, -R157.reuse, R4 ;  /* 0x000000049d047221 */ /* 0x040fe20000010100 */
[----:B------:R-:W-:Y:S01]  /*d880*/  FFMA.FTZ R20, R20, R19, R23 ;  /* 0x0000001314147223 */ /* 0x000fe20000010017 */
[----:B------:R-:W-:Y:S01]  /*d890*/  FADD.FTZ R19, -R157, R21 ;  /* 0x000000159d137221 */ /* 0x000fe20000010100 */
[----:B------:R-:W-:Y:S01]  /*d8a0*/  SHF.L.U32 R21, R151, 0x10, RZ ;  /* 0x0000001097157819 */ /* 0x000fe200000006ff */
[----:B------:R-:W-:Y:S01]  /*d8b0*/  FADD.FTZ R13, -R157, R13 ;  /* 0x0000000d9d0d7221 */ /* 0x000fe20000010100 */
[----:B------:R-:W-:Y:S01]  /*d8c0*/  SHF.L.U32 R23, R111, 0x10, RZ ;  /* 0x000000106f177819 */ /* 0x000fe200000006ff */
[----:B------:R-:W-:Y:S01]  /*d8d0*/  FMUL.FTZ R19, R156, R19 ;  /* 0x000000139c137220 */ /* 0x000fe20000410000 */
[----:B------:R-:W3:Y:S03]  /*d8e0*/  LDL R158, [R1+0xc4] ;  /* 0x0000c400019e7983 */ /* 0x000ee60000100800 */
[----:B------:R-:W-:Y:S01]  /*d8f0*/  FFMA.FTZ R19, R21, R19, R23 ;  /* 0x0000001315137223 */ /* 0x000fe20000010017 */
[----:B------:R-:W-:Y:S01]  /*d900*/  FADD.FTZ R21, -R157, R22 ;  /* 0x000000169d157221 */ /* 0x000fe20000010100 */
[----:B------:R-:W-:-:S02]  /*d910*/  SHF.L.U32 R22, R159, 0x10, RZ ;  /* 0x000000109f167819 */ /* 0x000fc400000006ff */
[----:B-----5:R-:W-:Y:S01]  /*d920*/  SHF.L.U32 R23, R168, 0x10, RZ ;  /* 0x00000010a8177819 */ /* 0x020fe200000006ff */
[C---:B------:R-:W-:Y:S01]  /*d930*/  FMUL.FTZ R21, R156.reuse, R21 ;  /* 0x000000159c157220 */ /* 0x040fe20000410000 */
[----:B------:R-:W-:Y:S01]  /*d940*/  FMUL.FTZ R15, R156, R15 ;  /* 0x0000000f9c0f7220 */ /* 0x000fe20000410000 */
[----:B------:R-:W-:Y:S01]  /*d950*/  F2FP.BF16.F32.PACK_AB R18, R20, R18 ;  /* 0x000000121412723e */ /* 0x000fe200000010ff */
[----:B------:R-:W-:Y:S01]  /*d960*/  FMUL.FTZ R4, R156, R4 ;  /* 0x000000049c047220 */ /* 0x000fe20000410000 */
[----:B------:R-:W-:Y:S01]  /*d970*/  FFMA.FTZ R21, R22, R21, R23 ;  /* 0x0000001516157223 */ /* 0x000fe20000010017 */
[----:B------:R-:W-:Y:S01]  /*d980*/  SHF.L.U32 R22, R30, 0x10, RZ ;  /* 0x000000101e167819 */ /* 0x000fe200000006ff */
[----:B------:R-:W5:Y:S03]  /*d990*/  LDL R20, [R1+0x7c] ;  /* 0x00007c0001147983 */ /* 0x000f660000100800 */
[----:B------:R-:W-:Y:S01]  /*d9a0*/  F2FP.BF16.F32.PACK_AB R19, R21, R19 ;  /* 0x000000131513723e */ /* 0x000fe200000010ff */
[----:B------:R-:W-:Y:S01]  /*d9b0*/  FMUL.FTZ R13, R156, R13 ;  /* 0x0000000d9c0d7220 */ /* 0x000fe20000410000 */
[----:B------:R-:W3:Y:S04]  /*d9c0*/  LDL R21, [R1+0x88] ;  /* 0x0000880001157983 */ /* 0x000ee80000100800 */
[----:B------:R-:W3:Y:S04]  /*d9d0*/  LDL R30, [R1+0xb8] ;  /* 0x0000b800011e7983 */ /* 0x000ee80000100800 */
[----:B------:R-:W3:Y:S01]  /*d9e0*/  LDL R159, [R1+0xc0] ;  /* 0x0000c000019f7983 */ /* 0x000ee20000100800 */
[----:B----4-:R-:W-:-:S03]  /*d9f0*/  SHF.L.U32 R23, R28, 0x10, RZ ;  /* 0x000000101c177819 */ /* 0x010fc600000006ff */
[----:B------:R-:W4:Y:S02]  /*da00*/  LDL R28, [R1+0xb0] ;  /* 0x0000b000011c7983 */ /* 0x000f240000100800 */
[----:B------:R-:W-:Y:S02]  /*da10*/  FFMA.FTZ R15, R22, R15, R23 ;  /* 0x0000000f160f7223 */ /* 0x000fe40000010017 */
[----:B------:R-:W3:Y:S03]  /*da20*/  LDL R22, [R1+0x78] ;  /* 0x0000780001167983 */ /* 0x000ee60000100800 */
[----:B------:R-:W-:Y:S01]  /*da30*/  F2FP.BF16.F32.PACK_AB R16, R15, R16 ;  /* 0x000000100f10723e */ /* 0x000fe200000010ff */
[----:B------:R-:W-:-:S04]  /*da40*/  IMAD.WIDE.U32 R14, R2, 0x10, R190 ;  /* 0x00000010020e7825 */ /* 0x000fc800078e00be */
[C---:B------:R-:W-:Y:S01]  /*da50*/  FADD.FTZ R2, -R157.reuse, R5 ;  /* 0x000000059d027221 */ /* 0x040fe20000010100 */
[----:B------:R-:W4:Y:S04]  /*da60*/  LDL R23, [R1+0xb4] ;  /* 0x0000b40001177983 */ /* 0x000f280000100800 */
[----:B------:R0:W-:Y:S01]  /*da70*/  STG.E.128 desc[UR6][R14.64], R16 ;  /* 0x000000100e007986 */ /* 0x0001e2000c101d06 */
[C---:B------:R-:W-:Y:S01]  /*da80*/  FADD.FTZ R29, -R157.reuse, R173 ;  /* 0x000000ad9d1d7221 */ /* 0x040fe20000010100 */
[----:B------:R-:W-:Y:S01]  /*da90*/  SHF.L.U32 R5, R144, 0x10, RZ ;  /* 0x0000001090057819 */ /* 0x000fe200000006ff */
[----:B------:R-:W-:Y:S01]  /*daa0*/  FMUL.FTZ R2, R156, R2 ;  /* 0x000000029c027220 */ /* 0x000fe20000410000 */
[----:B------:R-:W4:Y:S01]  /*dab0*/  LDL R173, [R1+0xf8] ;  /* 0x0000f80001ad7983 */ /* 0x000f220000100800 */
[----:B------:R-:W-:-:S03]  /*dac0*/  FADD.FTZ R168, -R157, R186 ;  /* 0x000000ba9da87221 */ /* 0x000fc60000010100 */
[----:B------:R-:W4:Y:S04]  /*dad0*/  LDL R191, [R1+0x13c] ;  /* 0x00013c0001bf7983 */ /* 0x000f280000100800 */
[----:B0-----:R-:W4:Y:S01]  /*dae0*/  LDL R19, [R1+0x80] ;  /* 0x0000800001137983 */ /* 0x001f220000100800 */
[----:B------:R-:W-:-:S03]  /*daf0*/  SHF.L.U32 R14, R104, 0x10, RZ ;  /* 0x00000010680e7819 */ /* 0x000fc600000006ff */
[----:B------:R-:W4:Y:S02]  /*db00*/  LDL R15, [R1+0x84] ;  /* 0x00008400010f7983 */ /* 0x000f240000100800 */
[----:B------:R-:W-:Y:S01]  /*db10*/  FFMA.FTZ R2, R5, R2, R14 ;  /* 0x0000000205027223 */ /* 0x000fe2000001000e */
[----:B--2---:R-:W-:Y:S01]  /*db20*/  SHF.L.U32 R5, R27, 0x10, RZ ;  /* 0x000000101b057819 */ /* 0x004fe200000006ff */
[----:B------:R-:W2:Y:S01]  /*db30*/  LDL R16, [R1+0x8c] ;  /* 0x00008c0001107983 */ /* 0x000ea20000100800 */
[----:B------:R-:W-:-:S03]  /*db40*/  SHF.L.U32 R14, R26, 0x10, RZ ;  /* 0x000000101a0e7819 */ /* 0x000fc600000006ff */
[----:B------:R-:W2:Y:S02]  /*db50*/  LDL R18, [R1+0x90] ;  /* 0x0000900001127983 */ /* 0x000ea40000100800 */
[----:B------:R-:W-:Y:S01]  /*db60*/  FFMA.FTZ R4, R5, R4, R14 ;  /* 0x0000000405047223 */ /* 0x000fe2000001000e */
[----:B------:R-:W-:Y:S01]  /*db70*/  FADD.FTZ R5, -R157, R6 ;  /* 0x000000069d057221 */ /* 0x000fe20000010100 */
[----:B------:R-:W-:Y:S01]  /*db80*/  SHF.L.U32 R6, R145, 0x10, RZ ;  /* 0x0000001091067819 */ /* 0x000fe200000006ff */
[----:B------:R-:W2:Y:S01]  /*db90*/  LDL R17, [R1+0x94] ;  /* 0x0000940001117983 */ /* 0x000ea20000100800 */
[----:B------:R-:W-:Y:S01]  /*dba0*/  SHF.L.U32 R14, R105, 0x10, RZ ;  /* 0x00000010690e7819 */ /* 0x000fe200000006ff */
[----:B------:R-:W-:Y:S02]  /*dbb0*/  FMUL.FTZ R5, R156, R5 ;  /* 0x000000059c057220 */ /* 0x000fe40000410000 */
[----:B------:R-:W2:Y:S02]  /*dbc0*/  LDL R27, [R1+0xa8] ;  /* 0x0000a800011b7983 */ /* 0x000ea40000100800 */
[----:B------:R-:W-:Y:S01]  /*dbd0*/  FFMA.FTZ R5, R6, R5, R14 ;  /* 0x0000000506057223 */ /* 0x000fe2000001000e */
[----:B------:R-:W-:Y:S01]  /*dbe0*/  FADD.FTZ R6, -R157, R7 ;  /* 0x000000079d067221 */ /* 0x000fe20000010100 */
[----:B------:R-:W-:Y:S01]  /*dbf0*/  SHF.L.U32 R7, R25, 0x10, RZ ;  /* 0x0000001019077819 */ /* 0x000fe200000006ff */
[----:B------:R-:W2:Y:S01]  /*dc00*/  LDL R26, [R1+0xac] ;  /* 0x0000ac00011a7983 */ /* 0x000ea20000100800 */
[----:B------:R-:W-:Y:S01]  /*dc10*/  SHF.L.U32 R14, R24, 0x10, RZ ;  /* 0x00000010180e7819 */ /* 0x000fe200000006ff */
[C---:B------:R-:W-:Y:S01]  /*dc20*/  FMUL.FTZ R6, R156.reuse, R6 ;  /* 0x000000069c067220 */ /* 0x040fe20000410000 */
[----:B------:R-:W-:Y:S01]  /*dc30*/  FMUL.FTZ R29, R156, R29 ;  /* 0x0000001d9c1d7220 */ /* 0x000fe20000410000 */
[----:B------:R-:W2:Y:S02]  /*dc40*/  LDL R186, [R1+0x120] ;  /* 0x0001200001ba7983 */ /* 0x000ea40000100800 */
[----:B------:R-:W-:Y:S01]  /*dc50*/  FFMA.FTZ R6, R7, R6, R14 ;  /* 0x0000000607067223 */ /* 0x000fe2000001000e */
[----:B------:R-:W-:Y:S01]  /*dc60*/  FADD.FTZ R7, -R157, R8 ;  /* 0x000000089d077221 */ /* 0x000fe20000010100 */
[----:B------:R-:W-:-:S02]  /*dc70*/  SHF.L.U32 R8, R146, 0x10, RZ ;  /* 0x0000001092087819 */ /* 0x000fc400000006ff */
[----:B------:R-:W-:Y:S01]  /*dc80*/  SHF.L.U32 R14, R106, 0x10, RZ ;  /* 0x000000106a0e7819 */ /* 0x000fe200000006ff */
[----:B------:R-:W-:-:S04]  /*dc90*/  FMUL.FTZ R7, R156, R7 ;  /* 0x000000079c077220 */ /* 0x000fc80000410000 */
[----:B------:R-:W-:Y:S01]  /*dca0*/  FFMA.FTZ R7, R8, R7, R14 ;  /* 0x0000000708077223 */ /* 0x000fe2000001000e */
[----:B------:R-:W-:Y:S01]  /*dcb0*/  FADD.FTZ R8, -R157, R9 ;  /* 0x000000099d087221 */ /* 0x000fe20000010100 */
[----:B-----5:R-:W-:Y:S02]  /*dcc0*/  SHF.L.U32 R14, R20, 0x10, RZ ;  /* 0x00000010140e7819 */ /* 0x020fe400000006ff */
[----:B------:R-:W5:Y:S01]  /*dcd0*/  LDL R20, [R1+0x98] ;  /* 0x0000980001147983 */ /* 0x000f620000100800 */
[----:B------:R-:W-:Y:S01]  /*dce0*/  FMUL.FTZ R8, R156, R8 ;  /* 0x000000089c087220 */ /* 0x000fe20000410000 */
[----:B---3--:R-:W-:Y:S02]  /*dcf0*/  SHF.L.U32 R9, R22, 0x10, RZ ;  /* 0x0000001016097819 */ /* 0x008fe400000006ff */
[----:B------:R-:W3:Y:S03]  /*dd00*/  LDL R22, [R1+0xa0] ;  /* 0x0000a00001167983 */ /* 0x000ee60000100800 */
[----:B------:R-:W-:Y:S01]  /*dd10*/  FFMA.FTZ R8, R9, R8, R14 ;  /* 0x0000000809087223 */ /* 0x000fe2000001000e */
[----:B------:R-:W-:Y:S01]  /*dd20*/  FADD.FTZ R9, -R157, R10 ;  /* 0x0000000a9d097221 */ /* 0x000fe20000010100 */
[----:B------:R-:W-:-:S02]  /*dd30*/  SHF.L.U32 R10, R147, 0x10, RZ ;  /* 0x00000010930a7819 */ /* 0x000fc400000006ff */
[----:B------:R-:W-:Y:S01]  /*dd40*/  SHF.L.U32 R14, R107, 0x10, RZ ;  /* 0x000000106b0e7819 */ /* 0x000fe200000006ff */
[----:B------:R-:W-:-:S04]  /*dd50*/  FMUL.FTZ R9, R156, R9 ;  /* 0x000000099c097220 */ /* 0x000fc80000410000 */
[----:B------:R-:W-:Y:S01]  /*dd60*/  FFMA.FTZ R9, R10, R9, R14 ;  /* 0x000000090a097223 */ /* 0x000fe2000001000e */
[----:B------:R-:W-:Y:S01]  /*dd70*/  FADD.FTZ R10, -R157, R11 ;  /* 0x0000000b9d0a7221 */ /* 0x000fe20000010100 */
[----:B----4-:R-:W-:Y:S02]  /*dd80*/  SHF.L.U32 R11, R19, 0x10, RZ ;  /* 0x00000010130b7819 */ /* 0x010fe400000006ff */
[----:B------:R-:W4:Y:S01]  /*dd90*/  LDL R19, [R1+0x9c] ;  /* 0x00009c0001137983 */ /* 0x000f220000100800 */
[----:B------:R-:W-:Y:S01]  /*dda0*/  FMUL.FTZ R10, R156, R10 ;  /* 0x0000000a9c0a7220 */ /* 0x000fe20000410000 */
[----:B------:R-:W-:-:S05]  /*ddb0*/  SHF.L.U32 R14, R15, 0x10, RZ ;  /* 0x000000100f0e7819 */ /* 0x000fca00000006ff */
[----:B------:R-:W-:Y:S01]  /*ddc0*/  FFMA.FTZ R10, R11, R10, R14 ;  /* 0x0000000a0b0a7223 */ /* 0x000fe2000001000e */
[----:B------:R-:W-:Y:S01]  /*ddd0*/  FADD.FTZ R11, -R157, R160 ;  /* 0x000000a09d0b7221 */ /* 0x000fe20000010100 */
[----:B------:R-:W-:Y:S02]  /*dde0*/  SHF.L.U32 R14, R140, 0x10, RZ ;  /* 0x000000108c0e7819 */ /* 0x000fe400000006ff */
[----:B--2---:R-:W-:Y:S01]  /*ddf0*/  SHF.L.U32 R17, R17, 0x10, RZ ;  /* 0x0000001011117819 */ /* 0x004fe200000006ff */
[----:B------:R-:W-:Y:S01]  /*de00*/  FMUL.FTZ R11, R156, R11 ;  /* 0x0000000b9c0b7220 */ /* 0x000fe20000410000 */
[----:B------:R-:W-:Y:S01]  /*de10*/  SHF.L.U32 R15, R100, 0x10, RZ ;  /* 0x00000010640f7819 */ /* 0x000fe200000006ff */
[C---:B------:R-:W-:Y:S01]  /*de20*/  FADD.FTZ R24, -R157.reuse, R169 ;  /* 0x000000a99d187221 */ /* 0x040fe20000010100 */
[----:B------:R-:W-:Y:S01]  /*de30*/  FADD.FTZ R25, -R157, R167 ;  /* 0x000000a79d197221 */ /* 0x000fe20000010100 */
[----:B------:R-:W2:Y:S02]  /*de40*/  LDL R160, [R1+0xc8] ;  /* 0x0000c80001a07983 */ /* 0x000ea40000100800 */
[----:B------:R-:W-:Y:S01]  /*de50*/  FFMA.FTZ R11, R14, R11, R15 ;  /* 0x0000000b0e0b7223 */ /* 0x000fe2000001000f */
[----:B------:R-:W-:-:S02]  /*de60*/  SHF.L.U32 R14, R21, 0x10, RZ ;  /* 0x00000010150e7819 */ /* 0x000fc400000006ff */
[----:B----4-:R-:W-:Y:S01]  /*de70*/  SHF.L.U32 R19, R19, 0x10, RZ ;  /* 0x0000001013137819 */ /* 0x010fe200000006ff */
[----:B------:R-:W4:Y:S01]  /*de80*/  LDL R21, [R1+0xa4] ;  /* 0x0000a40001157983 */ /* 0x000f220000100800 */
        /* <DEDUP_REMOVED lines=11> */
[----:B------:R-:W-:-:S03]  /*df40*/  SHF.L.U32 R16, R18, 0x10, RZ ;  /* 0x0000001012107819 */ /* 0x000fc600000006ff */
[----:B------:R-:W-:-:S04]  /*df50*/  FMUL.FTZ R15, R156, R15 ;  /* 0x0000000f9c0f7220 */ /* 0x000fc80000410000 */
[----:B------:R-:W-:Y:S01]  /*df60*/  FFMA.FTZ R15, R16, R15, R17 ;  /* 0x0000000f100f7223 */ /* 0x000fe20000010011 */
[----:B------:R-:W-:Y:S01]  /*df70*/  FADD.FTZ R16, -R157, R162 ;  /* 0x000000a29d107221 */ /* 0x000fe20000010100 */
[----:B------:R-:W-:Y:S01]  /*df80*/  SHF.L.U32 R17, R142, 0x10, RZ ;  /* 0x000000108e117819 */ /* 0x000fe200000006ff */
[----:B------:R-:W-:Y:S01]  /*df90*/  FMUL.FTZ R25, R156, R25 ;  /* 0x000000199c197220 */ /* 0x000fe20000410000 */
[----:B------:R-:W-:Y:S01]  /*dfa0*/  SHF.L.U32 R18, R102, 0x10, RZ ;  /* 0x0000001066127819 */ /* 0x000fe200000006ff */
[----:B------:R-:W-:Y:S01]  /*dfb0*/  FMUL.FTZ R16, R156, R16 ;  /* 0x000000109c107220 */ /* 0x000fe20000410000 */
[----:B------:R-:W2:Y:S03]  /*dfc0*/  LDL R162, [R1+0xd0] ;  /* 0x0000d00001a27983 */ /* 0x000ea60000100800 */
[----:B------:R-:W-:Y:S01]  /*dfd0*/  FFMA.FTZ R16, R17, R16, R18 ;  /* 0x0000001011107223 */ /* 0x000fe20000010012 */
[----:B------:R-:W-:Y:S01]  /*dfe0*/  FADD.FTZ R17, -R157, R163 ;  /* 0x000000a39d117221 */ /* 0x000fe20000010100 */
[----:B-----5:R-:W-:-:S03]  /*dff0*/  SHF.L.U32 R18, R20, 0x10, RZ ;  /* 0x0000001014127819 */ /* 0x020fc600000006ff */
[----:B------:R-:W-:-:S04]  /*e000*/  FMUL.FTZ R17, R156, R17 ;  /* 0x000000119c117220 */ /* 0x000fc80000410000 */
[----:B------:R-:W-:Y:S01]  /*e010*/  FFMA.FTZ R17, R18, R17, R19 ;  /* 0x0000001112117223 */ /* 0x000fe20000010013 */
[----:B------:R-:W-:Y:S01]  /*e020*/  FADD.FTZ R18, -R157, R164 ;  /* 0x000000a49d127221 */ /* 0x000fe20000010100 */
[----:B------:R-:W-:Y:S02]  /*e030*/  SHF.L.U32 R19, R143, 0x10, RZ ;  /* 0x000000108f137819 */ /* 0x000fe400000006ff */
[----:B----4-:R-:W-:Y:S01]  /*e040*/  SHF.L.U32 R21, R21, 0x10, RZ ;  /* 0x0000001015157819 */ /* 0x010fe200000006ff */
[----:B------:R-:W-:Y:S01]  /*e050*/  FMUL.FTZ R18, R156, R18 ;  /* 0x000000129c127220 */ /* 0x000fe20000410000 */
[----:B------:R-:W-:Y:S01]  /*e060*/  SHF.L.U32 R20, R103, 0x10, RZ ;  /* 0x0000001067147819 */ /* 0x000fe200000006ff */
[----:B------:R-:W-:Y:S01]  /*e070*/  FADD.FTZ R31, -R157, R175 ;  /* 0x000000af9d1f7221 */ /* 0x000fe20000010100 */
[----:B------:R-:W4:Y:S03]  /*e080*/  LDL R164, [R1+0xdc] ;  /* 0x0000dc0001a47983 */ /* 0x000f260000100800 */
[----:B------:R-:W-:Y:S01]  /*e090*/  FFMA.FTZ R18, R19, R18, R20 ;  /* 0x0000001213127223 */ /* 0x000fe20000010014 */
[----:B---3--:R-:W-:Y:S01]  /*e0a0*/  SHF.L.U32 R20, R22, 0x10, RZ ;  /* 0x0000001016147819 */ /* 0x008fe200000006ff */
[C---:B------:R-:W-:Y:S01]  /*e0b0*/  FADD.FTZ R161, -R157.reuse, R180 ;  /* 0x000000b49da17221 */ /* 0x040fe20000010100 */
[----:B------:R-:W3:Y:S01]  /*e0c0*/  LDL R22, [R1+0xbc] ;  /* 0x0000bc0001167983 */ /* 0x000ee20000100800 */
[----:B------:R-:W-:Y:S01]  /*e0d0*/  FADD.FTZ R19, -R157, R165 ;  /* 0x000000a59d137221 */ /* 0x000fe20000010100 */
[----:B------:R-:W-:-:S02]  /*e0e0*/  FMUL.FTZ R31, R156, R31 ;  /* 0x0000001f9c1f7220 */ /* 0x000fc40000410000 */
[----:B------:R-:W5:Y:S01]  /*e0f0*/  LDL R165, [R1+0xd8] ;  /* 0x0000d80001a57983 */ /* 0x000f620000100800 */
[C---:B------:R-:W-:Y:S01]  /*e100*/  FMUL.FTZ R19, R156.reuse, R19 ;  /* 0x000000139c137220 */ /* 0x040fe20000410000 */
[----:B------:R-:W-:Y:S01]  /*e110*/  FADD.FTZ R163, -R157, R182 ;  /* 0x000000b69da37221 */ /* 0x000fe20000010100 */
[C---:B------:R-:W-:Y:S01]  /*e120*/  FMUL.FTZ R161, R156.reuse, R161 ;  /* 0x000000a19ca17220 */ /* 0x040fe20000410000 */
[----:B------:R-:W-:Y:S01]  /*e130*/  FMUL.FTZ R168, R156, R168 ;  /* 0x000000a89ca87220 */ /* 0x000fe20000410000 */
        /* <DEDUP_REMOVED lines=8> */
[----:B------:R-:W-:Y:S01]  /*e1c0*/  SHF.L.U32 R21, R26, 0x10, RZ ;  /* 0x000000101a157819 */ /* 0x000fe200000006ff */
[----:B------:R-:W-:-:S04]  /*e1d0*/  FADD.FTZ R26, -R157, R170 ;  /* 0x000000aa9d1a7221 */ /* 0x000fc80000010100 */
[----:B------:R-:W-:Y:S01]  /*e1e0*/  FFMA.FTZ R25, R20, R25, R21 ;  /* 0x0000001914197223 */ /* 0x000fe20000010015 */
[----:B------:R-:W-:Y:S01]  /*e1f0*/  SHF.L.U32 R20, R137, 0x10, RZ ;  /* 0x0000001089147819 */ /* 0x000fe200000006ff */
[C---:B------:R-:W-:Y:S01]  /*e200*/  FMUL.FTZ R26, R156.reuse, R26 ;  /* 0x0000001a9c1a7220 */ /* 0x040fe20000410000 */
[----:B------:R-:W-:Y:S01]  /*e210*/  SHF.L.U32 R21, R97, 0x10, RZ ;  /* 0x0000001061157819 */ /* 0x000fe200000006ff */
[----:B------:R-:W-:Y:S01]  /*e220*/  FADD.FTZ R27, -R157, R171 ;  /* 0x000000ab9d1b7221 */ /* 0x000fe20000010100 */
[----:B------:R-:W-:Y:S01]  /*e230*/  FMUL.FTZ R163, R156, R163 ;  /* 0x000000a39ca37220 */ /* 0x000fe20000410000 */
[----:B------:R-:W4:Y:S02]  /*e240*/  LDL R171, [R1+0xf4] ;  /* 0x0000f40001ab7983 */ /* 0x000f240000100800 */
[----:B------:R-:W-:Y:S01]  /*e250*/  FFMA.FTZ R26, R20, R26, R21 ;  /* 0x0000001a141a7223 */ /* 0x000fe20000010015 */
[----:B------:R-:W-:Y:S01]  /*e260*/  SHF.L.U32 R20, R28, 0x10, RZ ;  /* 0x000000101c147819 */ /* 0x000fe200000006ff */
[----:B------:R-:W-:Y:S01]  /*e270*/  FMUL.FTZ R27, R156, R27 ;  /* 0x0000001b9c1b7220 */ /* 0x000fe20000410000 */
[----:B------:R-:W-:-:S02]  /*e280*/  SHF.L.U32 R21, R23, 0x10, RZ ;  /* 0x0000001017157819 */ /* 0x000fc400000006ff */
[----:B------:R-:W5:Y:S01]  /*e290*/  LDL R23, [R1+0xcc] ;  /* 0x0000cc0001177983 */ /* 0x000f620000100800 */
[----:B------:R-:W-:Y:S02]  /*e2a0*/  FADD.FTZ R28, -R157, R172 ;  /* 0x000000ac9d1c7221 */ /* 0x000fe40000010100 */
[----:B------:R-:W-:Y:S01]  /*e2b0*/  FFMA.FTZ R27, R20, R27, R21 ;  /* 0x0000001b141b7223 */ /* 0x000fe20000010015 */
[----:B------:R-:W-:Y:S01]  /*e2c0*/  SHF.L.U32 R20, R138, 0x10, RZ ;  /* 0x000000108a147819 */ /* 0x000fe200000006ff */
[----:B------:R-:W-:Y:S01]  /*e2d0*/  FMUL.FTZ R28, R156, R28 ;  /* 0x0000001c9c1c7220 */ /* 0x000fe20000410000 */
[----:B------:R-:W-:Y:S01]  /*e2e0*/  SHF.L.U32 R21, R98, 0x10, RZ ;  /* 0x0000001062157819 */ /* 0x000fe200000006ff */
[----:B------:R-:W4:Y:S04]  /*e2f0*/  LDL R172, [R1+0xf0] ;  /* 0x0000f00001ac7983 */ /* 0x000f280000100800 */
[----:B------:R-:W-:Y:S01]  /*e300*/  FFMA.FTZ R28, R20, R28, R21 ;  /* 0x0000001c141c7223 */ /* 0x000fe20000010015 */
[----:B---3--:R-:W-:-:S02]  /*e310*/  SHF.L.U32 R21, R22, 0x10, RZ ;  /* 0x0000001016157819 */ /* 0x008fc400000006ff */
[----:B------:R-:W3:Y:S01]  /*e320*/  LDL R22, [R1+0xd4] ;  /* 0x0000d40001167983 */ /* 0x000ee20000100800 */
        /* <DEDUP_REMOVED lines=10> */
[C---:B------:R-:W-:Y:S01]  /*e3d0*/  FADD.FTZ R159, -R157.reuse, R177 ;  /* 0x000000b19d9f7221 */ /* 0x040fe20000010100 */
[C---:B------:R-:W-:Y:S01]  /*e3e0*/  FADD.FTZ R170, -R157.reuse, R187 ;  /* 0x000000bb9daa7221 */ /* 0x040fe20000010100 */
[----:B------:R-:W4:Y:S01]  /*e3f0*/  LDL R178, [R1+0x10c] ;  /* 0x00010c0001b27983 */ /* 0x000f220000100800 */
[----:B------:R-:W-:Y:S01]  /*e400*/  FFMA.FTZ R31, R20, R31, R21 ;  /* 0x0000001f141f7223 */ /* 0x000fe20000010015 */
[----:B------:R-:W-:Y:S01]  /*e410*/  SHF.L.U32 R20, R132, 0x10, RZ ;  /* 0x0000001084147819 */ /* 0x000fe200000006ff */
[----:B------:R-:W-:Y:S01]  /*e420*/  FMUL.FTZ R158, R156, R158 ;  /* 0x0000009e9c9e7220 */ /* 0x000fe20000410000 */
[----:B------:R-:W-:Y:S01]  /*e430*/  SHF.L.U32 R21, R92, 0x10, RZ ;  /* 0x000000105c157819 */ /* 0x000fe200000006ff */
[C---:B------:R-:W-:Y:S01]  /*e440*/  FMUL.FTZ R159, R156.reuse, R159 ;  /* 0x0000009f9c9f7220 */ /* 0x040fe20000410000 */
[C---:B------:R-:W-:Y:S01]  /*e450*/  FADD.FTZ R174, -R157.reuse, R195 ;  /* 0x000000c39dae7221 */ /* 0x040fe20000010100 */
[----:B------:R-:W-:Y:S01]  /*e460*/  FMUL.FTZ R170, R156, R170 ;  /* 0x000000aa9caa7220 */ /* 0x000fe20000410000 */
[C---:B------:R-:W-:Y:S01]  /*e470*/  FADD.FTZ R177, -R157.reuse, R200 ;  /* 0x000000c89db17221 */ /* 0x040fe20000010100 */
[----:B------:R-:W-:Y:S01]  /*e480*/  FFMA.FTZ R158, R20, R158, R21 ;  /* 0x0000009e149e7223 */ /* 0x000fe20000010015 */
[----:B--2---:R-:W-:Y:S01]  /*e490*/  SHF.L.U32 R20, R160, 0x10, RZ ;  /* 0x00000010a0147819 */ /* 0x004fe200000006ff */
[----:B------:R-:W-:Y:S01]  /*e4a0*/  FADD.FTZ R160, -R157, R179 ;  /* 0x000000b39da07221 */ /* 0x000fe20000010100 */
[----:B------:R-:W-:Y:S01]  /*e4b0*/  FMUL.FTZ R174, R156, R174 ;  /* 0x000000ae9cae7220 */ /* 0x000fe20000410000 */
[----:B------:R-:W2:Y:S01]  /*e4c0*/  LDL R179, [R1+0x108] ;  /* 0x0001080001b37983 */ /* 0x000ea20000100800 */
[----:B-----5:R-:W-:-:S03]  /*e4d0*/  SHF.L.U32 R21, R23, 0x10, RZ ;  /* 0x0000001017157819 */ /* 0x020fc600000006ff */
[----:B------:R-:W5:Y:S01]  /*e4e0*/  LDL R23, [R1+0xe4] ;  /* 0x0000e40001177983 */ /* 0x000f620000100800 */
[----:B------:R-:W-:Y:S01]  /*e4f0*/  FMUL.FTZ R160, R156, R160 ;  /* 0x000000a09ca07220 */ /* 0x000fe20000410000 */
[----:B------:R-:W-:Y:S01]  /*e500*/  FFMA.FTZ R159, R20, R159, R21 ;  /* 0x0000009f149f7223 */ /* 0x000fe20000010015 */
[----:B------:R-:W-:Y:S01]  /*e510*/  SHF.L.U32 R20, R133, 0x10, RZ ;  /* 0x0000001085147819 */ /* 0x000fe200000006ff */
[----:B------:R-:W2:Y:S01]  /*e520*/  LDL R187, [R1+0x128] ;  /* 0x0001280001bb7983 */ /* 0x000ea20000100800 */
[----:B------:R-:W-:-:S03]  /*e530*/  SHF.L.U32 R21, R93, 0x10, RZ ;  /* 0x000000105d157819 */ /* 0x000fc600000006ff */
[----:B------:R-:W2:Y:S02]  /*e540*/  LDL R195, [R1+0x14c] ;  /* 0x00014c0001c37983 */ /* 0x000ea40000100800 */
[----:B------:R-:W-:Y:S01]  /*e550*/  FFMA.FTZ R160, R20, R160, R21 ;  /* 0x000000a014a07223 */ /* 0x000fe20000010015 */
[----:B------:R-:W-:Y:S01]  /*e560*/  FADD.FTZ R190, -R157, R214 ;  /* 0x000000d69dbe7221 */ /* 0x000fe20000010100 */
[----:B------:R-:W2:Y:S01]  /*e570*/  LDL R200, [R1+0x150] ;  /* 0x0001500001c87983 */ /* 0x000ea20000100800 */
[----:B---3--:R-:W-:-:S03]  /*e580*/  SHF.L.U32 R21, R22, 0x10, RZ ;  /* 0x0000001016157819 */ /* 0x008fc600000006ff */
        /* <DEDUP_REMOVED lines=9> */
[----:B----4-:R-:W-:Y:S01]  /*e620*/  SHF.L.U32 R21, R164, 0x10, RZ ;  /* 0x00000010a4157819 */ /* 0x010fe200000006ff */
        /* <DEDUP_REMOVED lines=11> */
[----:B------:R-:W-:Y:S01]  /*e6e0*/  FADD.FTZ R167, -R157, R188 ;  /* 0x000000bc9da77221 */ /* 0x000fe20000010100 */
[----:B-----5:R-:W-:-:S02]  /*e6f0*/  SHF.L.U32 R21, R23, 0x10, RZ ;  /* 0x0000001017157819 */ /* 0x020fc400000006ff */
[----:B------:R-:W5:Y:S01]  /*e700*/  LDL R23, [R1+0xfc] ;  /* 0x0000fc0001177983 */ /* 0x000f620000100800 */
[----:B------:R-:W-:Y:S02]  /*e710*/  FMUL.FTZ R167, R156, R167 ;  /* 0x000000a79ca77220 */ /* 0x000fe40000410000 */
[----:B------:R-:W-:Y:S01]  /*e720*/  FFMA.FTZ R165, R20, R165, R21 ;  /* 0x000000a514a57223 */ /* 0x000fe20000010015 */
[----:B------:R-:W-:Y:S02]  /*e730*/  SHF.L.U32 R20, R128, 0x10, RZ ;  /* 0x0000001080147819 */ /* 0x000fe400000006ff */
[----:B------:R-:W-:-:S05]  /*e740*/  SHF.L.U32 R21, R88, 0x10, RZ ;  /* 0x0000001058157819 */ /* 0x000fca00000006ff */
[----:B------:R-:W-:Y:S01]  /*e750*/  FFMA.FTZ R167, R20, R167, R21 ;  /* 0x000000a714a77223 */ /* 0x000fe20000010015 */
[----:B---3--:R-:W-:Y:S02]  /*e760*/  SHF.L.U32 R21, R22, 0x10, RZ ;  /* 0x0000001016157819 */ /* 0x008fe400000006ff */
[----:B------:R-:W3:Y:S01]  /*e770*/  LDL R22, [R1+0x104] ;  /* 0x0001040001167983 */ /* 0x000ee20000100800 */
[----:B------:R-:W-:Y:S01]  /*e780*/  SHF.L.U32 R20, R169, 0x10, RZ ;  /* 0x00000010a9147819 */ /* 0x000fe200000006ff */
[C---:B------:R-:W-:Y:S01]  /*e790*/  FADD.FTZ R169, -R157.reuse, R189 ;  /* 0x000000bd9da97221 */ /* 0x040fe20000010100 */
[----:B------:R-:W-:Y:S01]  /*e7a0*/  FADD.FTZ R181, -R157, R203 ;  /* 0x000000cb9db57221 */ /* 0x000fe20000010100 */
[----:B------:R-:W4:Y:S02]  /*e7b0*/  LDL R189, [R1+0x130] ;  /* 0x0001300001bd7983 */ /* 0x000f240000100800 */
        /* <DEDUP_REMOVED lines=9> */
[----:B------:R-:W-:Y:S01]  /*e850*/  FMUL.FTZ R181, R156, R181 ;  /* 0x000000b59cb57220 */ /* 0x000fe20000410000 */
[----:B------:R-:W-:Y:S01]  /*e860*/  FADD.FTZ R183, -R157, R204 ;  /* 0x000000cc9db77221 */ /* 0x000fe20000010100 */
[----:B------:R-:W-:Y:S01]  /*e870*/  FFMA.FTZ R170, R20, R170, R21 ;  /* 0x000000aa14aa7223 */ /* 0x000fe20000010015 */
[----:B------:R-:W-:Y:S01]  /*e880*/  SHF.L.U32 R20, R130, 0x10, RZ ;  /* 0x0000001082147819 */ /* 0x000fe200000006ff */
[----:B------:R-:W-:Y:S01]  /*e890*/  FMUL.FTZ R171, R156, R171 ;  /* 0x000000ab9cab7220 */ /* 0x000fe20000410000 */
[----:B------:R-:W-:Y:S01]  /*e8a0*/  SHF.L.U32 R21, R90, 0x10, RZ ;  /* 0x000000105a157819 */ /* 0x000fe200000006ff */
[----:B------:R-:W-:Y:S01]  /*e8b0*/  FMUL.FTZ R172, R156, R172 ;  /* 0x000000ac9cac7220 */ /* 0x000fe20000410000 */
[----:B------:R-:W4:Y:S03]  /*e8c0*/  LDL R192, [R1+0x138] ;  /* 0x0001380001c07983 */ /* 0x000f260000100800 */
[----:B------:R-:W-:Y:S01]  /*e8d0*/  FFMA.FTZ R171, R20, R171, R21 ;  /* 0x000000ab14ab7223 */ /* 0x000fe20000010015 */
[----:B------:R-:W-:Y:S01]  /*e8e0*/  SHF.L.U32 R20, R173, 0x10, RZ ;  /* 0x00000010ad147819 */ /* 0x000fe200000006ff */
[----:B------:R-:W-:Y:S01]  /*e8f0*/  FADD.FTZ R173, -R157, R193 ;  /* 0x000000c19dad7221 */ /* 0x000fe20000010100 */
[----:B------:R-:W-:Y:S01]  /*e900*/  FMUL.FTZ R183, R156, R183 ;  /* 0x000000b79cb77220 */ /* 0x000fe20000410000 */
[----:B------:R-:W4:Y:S01]  /*e910*/  LDL R193, [R1+0x140] ;  /* 0x0001400001c17983 */ /* 0x000f220000100800 */
[----:B-----5:R-:W-:-:S03]  /*e920*/  SHF.L.U32 R21, R23, 0x10, RZ ;  /* 0x0000001017157819 */ /* 0x020fc600000006ff */
[----:B------:R-:W5:Y:S01]  /*e930*/  LDL R23, [R1+0x114] ;  /* 0x0001140001177983 */ /* 0x000f620000100800 */
[----:B------:R-:W-:Y:S01]  /*e940*/  FMUL.FTZ R173, R156, R173 ;  /* 0x000000ad9cad7220 */ /* 0x000fe20000410000 */
[----:B------:R-:W-:Y:S01]  /*e950*/  FFMA.FTZ R172, R20, R172, R21 ;  /* 0x000000ac14ac7223 */ /* 0x000fe20000010015 */
[----:B------:R-:W-:Y:S02]  /*e960*/  SHF.L.U32 R20, R131, 0x10, RZ ;  /* 0x0000001083147819 */ /* 0x000fe400000006ff */
[----:B------:R-:W-:-:S05]  /*e970*/  SHF.L.U32 R21, R91, 0x10, RZ ;  /* 0x000000105b157819 */ /* 0x000fca00000006ff */
[----:B------:R-:W-:Y:S01]  /*e980*/  FFMA.FTZ R173, R20, R173, R21 ;  /* 0x000000ad14ad7223 */ /* 0x000fe20000010015 */
[----:B---3--:R-:W-:Y:S02]  /*e990*/  SHF.L.U32 R21, R22, 0x10, RZ ;  /* 0x0000001016157819 */ /* 0x008fe400000006ff */
        /* <DEDUP_REMOVED lines=8> */
[----:B--2---:R-:W-:Y:S02]  /*ea20*/  SHF.L.U32 R20, R179, 0x10, RZ ;  /* 0x00000010b3147819 */ /* 0x004fe400000006ff */
[----:B------:R-:W-:Y:S01]  /*ea30*/  SHF.L.U32 R21, R178, 0x10, RZ ;  /* 0x00000010b2157819 */ /* 0x000fe200000006ff */
[C---:B------:R-:W-:Y:S01]  /*ea40*/  FADD.FTZ R178, -R157.reuse, R197 ;  /* 0x000000c59db27221 */ /* 0x040fe20000010100 */
[C---:B------:R-:W-:Y:S01]  /*ea50*/  FADD.FTZ R179, -R157.reuse, R199 ;  /* 0x000000c79db37221 */ /* 0x040fe20000010100 */
[----:B------:R-:W-:Y:S01]  /*ea60*/  FADD.FTZ R188, -R157, R209 ;  /* 0x000000d19dbc7221 */ /* 0x000fe20000010100 */
[----:B------:R-:W-:Y:S01]  /*ea70*/  FMUL.FTZ R190, R156, R190 ;  /* 0x000000be9cbe7220 */ /* 0x000fe20000410000 */
[----:B------:R-:W-:Y:S01]  /*ea80*/  FFMA.FTZ R177, R20, R177, R21 ;  /* 0x000000b114b17223 */ /* 0x000fe20000010015 */
[----:B------:R-:W-:Y:S01]  /*ea90*/  SHF.L.U32 R20, R125, 0x10, RZ ;  /* 0x000000107d147819 */ /* 0x000fe200000006ff */
[C---:B------:R-:W-:Y:S01]  /*eaa0*/  FMUL.FTZ R178, R156.reuse, R178 ;  /* 0x000000b29cb27220 */ /* 0x040fe20000410000 */
[----:B------:R-:W-:Y:S01]  /*eab0*/  SHF.L.U32 R21, R85, 0x10, RZ ;  /* 0x0000001055157819 */ /* 0x000fe200000006ff */
[----:B------:R-:W-:Y:S01]  /*eac0*/  FMUL.FTZ R179, R156, R179 ;  /* 0x000000b39cb37220 */ /* 0x000fe20000410000 */
[----:B------:R-:W2:Y:S03]  /*ead0*/  LDL R199, [R1+0x154] ;  /* 0x0001540001c77983 */ /* 0x000ea60000100800 */
[----:B------:R-:W-:Y:S01]  /*eae0*/  FFMA.FTZ R178, R20, R178, R21 ;  /* 0x000000b214b27223 */ /* 0x000fe20000010015 */
[----:B------:R-:W-:Y:S01]  /*eaf0*/  SHF.L.U32 R20, R180, 0x10, RZ ;  /* 0x00000010b4147819 */ /* 0x000fe200000006ff */
        /* <DEDUP_REMOVED lines=9> */
[----:B------:R-:W-:-:S05]  /*eb90*/  SHF.L.U32 R21, R86, 0x10, RZ ;  /* 0x0000001056157819 */ /* 0x000fca00000006ff */
[----:B------:R-:W-:Y:S01]  /*eba0*/  FFMA.FTZ R180, R20, R180, R21 ;  /* 0x000000b414b47223 */ /* 0x000fe20000010015 */
[----:B---3--:R-:W-:Y:S02]  /*ebb0*/  SHF.L.U32 R21, R22, 0x10, RZ ;  /* 0x0000001016157819 */ /* 0x008fe400000006ff */
[----:B------:R-:W3:Y:S01]  /*ebc0*/  LDL R22, [R1+0x134] ;  /* 0x0001340001167983 */ /* 0x000ee20000100800 */
        /* <DEDUP_REMOVED lines=20> */
[C---:B------:R-:W-:Y:S01]  /*ed10*/  FMUL.FTZ R186, R156.reuse, R186 ;  /* 0x000000ba9cba7220 */ /* 0x040fe20000410000 */
[----:B------:R-:W-:Y:S01]  /*ed20*/  FADD.FTZ R187, -R157, R207 ;  /* 0x000000cf9dbb7221 */ /* 0x000fe20000010100 */
[----:B-----5:R-:W-:Y:S02]  /*ed30*/  SHF.L.U32 R21, R23, 0x10, RZ ;  /* 0x0000001017157819 */ /* 0x020fe400000006ff */
[----:B------:R-:W4:Y:S01]  /*ed40*/  LDL R23, [R1+0x144] ;  /* 0x0001440001177983 */ /* 0x000f220000100800 */
[----:B------:R-:W-:Y:S02]  /*ed50*/  FMUL.FTZ R187, R156, R187 ;  /* 0x000000bb9cbb7220 */ /* 0x000fe40000410000 */
[----:B------:R-:W-:Y:S01]  /*ed60*/  FFMA.FTZ R186, R20, R186, R21 ;  /* 0x000000ba14ba7223 */ /* 0x000fe20000010015 */
[----:B------:R-:W-:-:S02]  /*ed70*/  SHF.L.U32 R20, R121, 0x10, RZ ;  /* 0x0000001079147819 */ /* 0x000fc400000006ff */
        /* <DEDUP_REMOVED lines=22> */
[----:B------:R-:W-:Y:S01]  /*eee0*/  FADD.FTZ R193, -R157, R226 ;  /* 0x000000e29dc17221 */ /* 0x000fe20000010100 */
[----:B----4-:R-:W-:-:S03]  /*eef0*/  SHF.L.U32 R21, R23, 0x10, RZ ;  /* 0x0000001017157819 */ /* 0x010fc600000006ff */
[----:B------:R-:W-:Y:S01]  /*ef00*/  FMUL.FTZ R193, R156, R193 ;  /* 0x000000c19cc17220 */ /* 0x000fe20000410000 */
[----:B------:R-:W4:Y:S01]  /*ef10*/  LDL R23, [R1+0x160] ;  /* 0x0001600001177983 */ /* 0x000f220000100800 */
[----:B------:R-:W-:Y:S01]  /*ef20*/  FFMA.FTZ R192, R20, R192, R21 ;  /* 0x000000c014c07223 */ /* 0x000fe20000010015 */
[----:B------:R-:W-:Y:S02]  /*ef30*/  SHF.L.U32 R20, R116, 0x10, RZ ;  /* 0x0000001074147819 */ /* 0x000fe400000006ff */
[----:B------:R-:W-:-:S05]  /*ef40*/  SHF.L.U32 R21, R76, 0x10, RZ ;  /* 0x000000104c157819 */ /* 0x000fca00000006ff */
[----:B------:R-:W-:Y:S01]  /*ef50*/  FFMA.FTZ R193, R20, R193, R21 ;  /* 0x000000c114c17223 */ /* 0x000fe20000010015 */
[----:B---3--:R-:W-:Y:S02]  /*ef60*/  SHF.L.U32 R20, R22, 0x10, RZ ;  /* 0x0000001016147819 */ /* 0x008fe400000006ff */
[----:B------:R-:W3:Y:S01]  /*ef70*/  LDL R22, [R1+0x164] ;  /* 0x0001640001167983 */ /* 0x000ee20000100800 */
        /* <DEDUP_REMOVED lines=9> */
[----:B------:R-:W-:Y:S02]  /*f010*/  SHF.L.U32 R20, R200, 0x10, RZ ;  /* 0x00000010c8147819 */ /* 0x000fe400000006ff */
[----:B--2---:R-:W-:Y:S01]  /*f020*/  SHF.L.U32 R21, R199, 0x10, RZ ;  /* 0x00000010c7157819 */ /* 0x004fe200000006ff */
        /* <DEDUP_REMOVED lines=18> */
[----:B----4-:R-:W-:Y:S02]  /*f150*/  SHF.L.U32 R20, R23, 0x10, RZ ;  /* 0x0000001017147819 */ /* 0x010fe400000006ff */
[----:B------:R-:W-:Y:S02]  /*f160*/  F2FP.BF16.F32.PACK_AB R23, R10, R9 ;  /* 0x000000090a17723e */ /* 0x000fe400000010ff */
[----:B------:R-:W-:Y:S02]  /*f170*/  F2FP.BF16.F32.PACK_AB R19, R19, R18 ;  /* 0x000000121313723e */ /* 0x000fe400000010ff */
[----:B------:R-:W-:Y:S02]  /*f180*/  F2FP.BF16.F32.PACK_AB R18, R17, R16 ;  /* 0x000000101112723e */ /* 0x000fe400000010ff */
[----:B------:R-:W-:Y:S02]  /*f190*/  F2FP.BF16.F32.PACK_AB R31, R31, R30 ;  /* 0x0000001e1f1f723e */ /* 0x000fe400000010ff */
[----:B------:R-:W-:-:S02]  /*f1a0*/  F2FP.BF16.F32.PACK_AB R17, R15, R14 ;  /* 0x0000000e0f11723e */ /* 0x000fc400000010ff */
[----:B------:R-:W-:Y:S02]  /*f1b0*/  F2FP.BF16.F32.PACK_AB R16, R13, R11 ;  /* 0x0000000b0d10723e */ /* 0x000fe400000010ff */
[----:B------:R-:W-:Y:S02]  /*f1c0*/  F2FP.BF16.F32.PACK_AB R30, R29, R28 ;  /* 0x0000001c1d1e723e */ /* 0x000fe400000010ff */
[----:B------:R-:W-:Y:S02]  /*f1d0*/  F2FP.BF16.F32.PACK_AB R29, R27, R26 ;  /* 0x0000001a1b1d723e */ /* 0x000fe400000010ff */
[----:B------:R-:W-:Y:S02]  /*f1e0*/  F2FP.BF16.F32.PACK_AB R28, R25, R24 ;  /* 0x00000018191c723e */ /* 0x000fe400000010ff */
[----:B------:R-:W-:Y:S01]  /*f1f0*/  F2FP.BF16.F32.PACK_AB R183, R183, R182 ;  /* 0x000000b6b7b7723e */ /* 0x000fe200000010ff */
[----:B0-----:R-:W-:Y:S01]  /*f200*/  IMAD.WIDE.U32 R196, R196, 0x10, R202 ;  /* 0x00000010c4c47825 */ /* 0x001fe200078e00ca */
[----:B------:R-:W-:-:S02]  /*f210*/  F2FP.BF16.F32.PACK_AB R11, R174, R173 ;  /* 0x000000adae0b723e */ /* 0x000fc400000010ff */
[----:B------:R-:W-:Y:S02]  /*f220*/  F2FP.BF16.F32.PACK_AB R10, R172, R171 ;  /* 0x000000abac0a723e */ /* 0x000fe400000010ff */
[----:B------:R-:W-:Y:S02]  /*f230*/  F2FP.BF16.F32.PACK_AB R182, R181, R180 ;  /* 0x000000b4b5b6723e */ /* 0x000fe400000010ff */
[----:B------:R-:W-:Y:S01]  /*f240*/  F2FP.BF16.F32.PACK_AB R190, R190, R189 ;  /* 0x000000bdbebe723e */ /* 0x000fe200000010ff */
[--C-:B------:R-:W-:Y:S01]  /*f250*/  IMAD.WIDE.U32 R206, R206, 0x10, R202.reuse ;  /* 0x00000010cece7825 */ /* 0x100fe200078e00ca */
[----:B------:R-:W-:Y:S02]  /*f260*/  F2FP.BF16.F32.PACK_AB R181, R179, R178 ;  /* 0x000000b2b3b5723e */ /* 0x000fe400000010ff */
[----:B------:R-:W-:Y:S02]  /*f270*/  F2FP.BF16.F32.PACK_AB R180, R177, R175 ;  /* 0x000000afb1b4723e */ /* 0x000fe400000010ff */
[----:B------:R-:W-:Y:S01]  /*f280*/  F2FP.BF16.F32.PACK_AB R189, R188, R187 ;  /* 0x000000bbbcbd723e */ /* 0x000fe200000010ff */
[----:B------:R-:W-:Y:S01]  /*f290*/  IMAD.WIDE.U32 R14, R221, 0x10, R202 ;  /* 0x00000010dd0e7825 */ /* 0x000fe200078e00ca */
[----:B------:R-:W-:-:S02]  /*f2a0*/  F2FP.BF16.F32.PACK_AB R191, R192, R191 ;  /* 0x000000bfc0bf723e */ /* 0x000fc400000010ff */
[----:B------:R-:W-:Y:S02]  /*f2b0*/  F2FP.BF16.F32.PACK_AB R188, R186, R184 ;  /* 0x000000b8babc723e */ /* 0x000fe400000010ff */
[----:B---3--:R-:W-:Y:S02]  /*f2c0*/  SHF.L.U32 R21, R22, 0x10, RZ ;  /* 0x0000001016157819 */ /* 0x008fe400000006ff */
[----:B------:R-:W-:-:S03]  /*f2d0*/  F2FP.BF16.F32.PACK_AB R22, R8, R7 ;  /* 0x000000070816723e */ /* 0x000fc600000010ff */
[----:B------:R-:W-:Y:S01]  /*f2e0*/  FFMA.FTZ R156, R20, R156, R21 ;  /* 0x0000009c149c7223 */ /* 0x000fe20000010015 */
[----:B------:R-:W-:Y:S02]  /*f2f0*/  F2FP.BF16.F32.PACK_AB R21, R6, R5 ;  /* 0x000000050615723e */ /* 0x000fe400000010ff */
[----:B------:R-:W-:Y:S01]  /*f300*/  F2FP.BF16.F32.PACK_AB R20, R4, R2 ;  /* 0x000000020414723e */ /* 0x000fe200000010ff */
[----:B------:R-:W-:-:S05]  /*f310*/  IMAD.WIDE.U32 R4, R3, 0x10, R202 ;  /* 0x0000001003047825 */ /* 0x000fca00078e00ca */
[----:B------:R0:W-:Y:S01]  /*f320*/  STG.E.128 desc[UR6][R4.64], R20 ;  /* 0x0000001404007986 */ /* 0x0001e2000c101d06 */
[----:B------:R-:W-:-:S04]  /*f330*/  IMAD.WIDE.U32 R6, R12, 0x10, R202 ;  /* 0x000000100c067825 */ /* 0x000fc800078e00ca */
[--C-:B------:R-:W-:Y:S01]  /*f340*/  IMAD.WIDE.U32 R8, R166, 0x10, R202.reuse ;  /* 0x00000010a6087825 */ /* 0x100fe200078e00ca */
[----:B0-----:R-:W0:Y:S01]  /*f350*/  LDC.64 R20, c[0x0][0x380] ;  /* 0x0000e000ff147b82 */ /* 0x001e220000000a00 */
[----:B------:R1:W-:Y:S02]  /*f360*/  STG.E.128 desc[UR6][R6.64], R16 ;  /* 0x0000001006007986 */ /* 0x0003e4000c101d06 */
[--C-:B------:R-:W-:Y:S01]  /*f370*/  IMAD.WIDE.U32 R2, R176, 0x10, R202.reuse ;  /* 0x00000010b0027825 */ /* 0x100fe200078e00ca */
[----:B------:R-:W-:Y:S01]  /*f380*/  F2FP.BF16.F32.PACK_AB R5, R161, R160 ;  /* 0x000000a0a105723e */ /* 0x000fe200000010ff */
[----:B------:R2:W-:Y:S01]  /*f390*/  STG.E.128 desc[UR6][R8.64], R28 ;  /* 0x0000001c08007986 */ /* 0x0005e2000c101d06 */
[----:B------:R-:W-:Y:S01]  /*f3a0*/  F2FP.BF16.F32.PACK_AB R4, R159, R158 ;  /* 0x0000009e9f04723e */ /* 0x000fe200000010ff */
[----:B------:R-:W-:Y:S01]  /*f3b0*/  IMAD.WIDE.U32 R12, R185, 0x10, R202 ;  /* 0x00000010b90c7825 */ /* 0x000fe200078e00ca */
[----:B-1----:R-:W-:Y:S02]  /*f3c0*/  F2FP.BF16.F32.PACK_AB R7, R165, R164 ;  /* 0x000000a4a507723e */ /* 0x002fe400000010ff */
[----:B------:R-:W-:-:S02]  /*f3d0*/  F2FP.BF16.F32.PACK_AB R6, R163, R162 ;  /* 0x000000a2a306723e */ /* 0x000fc400000010ff */
[----:B--2---:R-:W-:Y:S02]  /*f3e0*/  F2FP.BF16.F32.PACK_AB R9, R170, R169 ;  /* 0x000000a9aa09723e */ /* 0x004fe400000010ff */
[----:B------:R-:W-:Y:S01]  /*f3f0*/  F2FP.BF16.F32.PACK_AB R8, R168, R167 ;  /* 0x000000a7a808723e */ /* 0x000fe200000010ff */
[----:B------:R1:W-:Y:S01]  /*f400*/  STG.E.128 desc[UR6][R2.64], R4 ;  /* 0x0000000402007986 */ /* 0x0003e2000c101d06 */
[----:B------:R-:W-:Y:S02]  /*f410*/  F2FP.BF16.F32.PACK_AB R19, R156, R157 ;  /* 0x0000009d9c13723e */ /* 0x000fe400000010ff */
[----:B------:R-:W-:Y:S02]  /*f420*/  F2FP.BF16.F32.PACK_AB R18, R200, R199 ;  /* 0x000000c7c812723e */ /* 0x000fe400000010ff */
        /* <DEDUP_REMOVED lines=10> */
.L_x_374:
[----:B------:R-:W-:Y:S01]  /*f4d0*/  HFMA2 R157, -RZ, RZ, 0, 5.9604644775390625e-08 ;  /* 0x00000001ff9d7431 */ /* 0x000fe200000001ff */
[----:B------:R-:W-:Y:S01]  /*f4e0*/  BSSY B0, `(.L_x_399) ;  /* 0x0000006000007945 */ /* 0x000fe20003800000 */
[----:B------:R-:W-:Y:S02]  /*f4f0*/  MOV R158, 0x1f ;  /* 0x0000001f009e7802 */ /* 0x000fe40000000f00 */
[----:B------:R-:W-:-:S07]  /*f500*/  MOV R159, 0xffffffff ;  /* 0xffffffff009f7802 */ /* 0x000fce0000000f00 */
[----:B------:R-:W-:Y:S05]  /*f510*/  WARPSYNC.COLLECTIVE R159, `(.L_x_400) ;  /* 0x000000009f087348 */ /* 0x000fea0003c00000 */
[----:B------:R0:W1:Y:S02]  /*f520*/  SHFL.BFLY P0, R168, R156, R157, R158 ;  /* 0x0c00009d9ca87389 */ /* 0x000064000000009e */
[----:B01----:R-:W-:Y:S05]  /*f530*/  ENDCOLLECTIVE ;  /* 0x000000000000791b */ /* 0x003fea0003800000 */
.L_x_400:
[----:B------:R-:W-:Y:S05]  /*f540*/  BSYNC B0 ;  /* 0x0000000000007941 */ /* 0x000fea0003800000 */
.L_x_399:
[----:B------:R-:W-:Y:S02]  /*f550*/  HFMA2 R157, -RZ, RZ, 0, 1.1920928955078125e-07 ;  /* 0x00000002ff9d7431 */ /* 0x000fe400000001ff */
[----:B------:R-:W-:Y:S01]  /*f560*/  FADD.FTZ R156, R156, R168 ;  /* 0x000000a89c9c7221 */ /* 0x000fe20000010000 */
[----:B------:R-:W-:Y:S01]  /*f570*/  MOV R158, 0x1f ;  /* 0x0000001f009e7802 */ /* 0x000fe20000000f00 */
[----:B------:R-:W0:Y:S01]  /*f580*/  LDC R190, c[0x0][0x400] ;  /* 0x00010000ffbe7b82 */ /* 0x000e220000000800 */
[----:B------:R-:W-:-:S07]  /*f590*/  MOV R159, 0xffffffff ;  /* 0xffffffff009f7802 */ /* 0x000fce0000000f00 */
[----:B0-----:R-:W-:Y:S05]  /*f5a0*/  WARPSYNC.COLLECTIVE R159, `(.L_x_401) ;  /* 0x000000009f087348 */ /* 0x001fea0003c00000 */
[----:B------:R1:W2:Y:S02]  /*f5b0*/  SHFL.BFLY P0, R168, R156, R157, R158 ;  /* 0x0c00009d9ca87389 */ /* 0x0002a4000000009e */
[----:B012---:R-:W-:Y:S05]  /*f5c0*/  ENDCOLLECTIVE ;  /* 0x000000000000791b */ /* 0x007fea0003800000 */
.L_x_401:
[----:B------:R-:W-:Y:S02]  /*f5d0*/  HFMA2 R157, -RZ, RZ, 0, 2.384185791015625e-07 ;  /* 0x00000004ff9d7431 */ /* 0x000fe400000001ff */
[----:B------:R-:W-:-:S07]  /*f5e0*/  FADD.FTZ R156, R156, R168 ;  /* 0x000000a89c9c7221 */ /* 0x000fce0000010000 */
[----:B------:R-:W-:Y:S05]  /*f5f0*/  WARPSYNC.COLLECTIVE R159, `(.L_x_402) ;  /* 0x000000009f087348 */ /* 0x000fea0003c00000 */
[----:B------:R0:W1:Y:S02]  /*f600*/  SHFL.BFLY P0, R168, R156, R157, R158 ;  /* 0x0c00009d9ca87389 */ /* 0x000064000000009e */
[----:B01----:R-:W-:Y:S05]  /*f610*/  ENDCOLLECTIVE ;  /* 0x000000000000791b */ /* 0x003fea0003800000 */
.L_x_402:
[----:B------:R-:W-:Y:S01]  /*f620*/  MOV R157, 0x8 ;  /* 0x00000008009d7802 */ /* 0x000fe20000000f00 */
[----:B------:R-:W-:-:S07]  /*f630*/  FADD.FTZ R156, R156, R168 ;  /* 0x000000a89c9c7221 */ /* 0x000fce0000010000 */
[----:B------:R-:W-:Y:S05]  /*f640*/  WARPSYNC.COLLECTIVE R159, `(.L_x_403) ;  /* 0x000000009f087348 */ /* 0x000fea0003c00000 */
[----:B------:R0:W1:Y:S02]  /*f650*/  SHFL.BFLY P0, R168, R156, R157, R158 ;  /* 0x0c00009d9ca87389 */ /* 0x000064000000009e */
[----:B01----:R-:W-:Y:S05]  /*f660*/  ENDCOLLECTIVE ;  /* 0x000000000000791b */ /* 0x003fea0003800000 */
.L_x_403:
[----:B------:R-:W-:Y:S02]  /*f670*/  HFMA2 R157, -RZ, RZ, 0, 9.5367431640625e-07 ;  /* 0x00000010ff9d7431 */ /* 0x000fe400000001ff */
[----:B------:R-:W-:-:S07]  /*f680*/  FADD.FTZ R156, R156, R168 ;  /* 0x000000a89c9c7221 */ /* 0x000fce0000010000 */
[----:B------:R-:W-:Y:S05]  /*f690*/  WARPSYNC.COLLECTIVE R159, `(.L_x_404) ;  /* 0x000000009f087348 */ /* 0x000fea0003c00000 */
[----:B------:R0:W1:Y:S02]  /*f6a0*/  SHFL.BFLY P0, R168, R156, R157, R158 ;  /* 0x0c00009d9ca87389 */ /* 0x000064000000009e */
[----:B01----:R-:W-:Y:S05]  /*f6b0*/  ENDCOLLECTIVE ;  /* 0x000000000000791b */ /* 0x003fea0003800000 */
.L_x_404:
[----:B------:R-:W-:-:S04]  /*f6c0*/  FADD.FTZ R156, R156, R168 ;  /* 0x000000a89c9c7221 */ /* 0x000fc80000010000 */
[----:B------:R-:W-:-:S04]  /*f6d0*/  FMUL.FTZ R191, R156, R190 ;  /* 0x000000be9cbf7220 */ /* 0x000fc80000410000 */
        /* <DEDUP_REMOVED lines=160> */
[----:B------:R-:W-:-:S07]  /*100e0*/  MOV R157, 0x1 ;  /* 0x00000001009d7802 */ /* 0x000fce0000000f00 */
[----:B------:R-:W-:Y:S05]  /*100f0*/  WARPSYNC.COLLECTIVE R159, `(.L_x_405) ;  /* 0x000000009f087348 */ /* 0x000fea0003c00000 */
[----:B------:R0:W1:Y:S02]  /*10100*/  SHFL.BFLY P0, R168, R156, R157, R158 ;  /* 0x0c00009d9ca87389 */ /* 0x000064000000009e */
[----:B01----:R-:W-:Y:S05]  /*10110*/  ENDCOLLECTIVE ;  /* 0x000000000000791b */ /* 0x003fea0003800000 */
.L_x_405:
[----:B------:R-:W-:Y:S02]  /*10120*/  HFMA2 R157, -RZ, RZ, 0, 1.1920928955078125e-07 ;  /* 0x00000002ff9d7431 */ /* 0x000fe400000001ff */
[----:B------:R-:W-:-:S07]  /*10130*/  FADD.FTZ R156, R156, R168 ;  /* 0x000000a89c9c7221 */ /* 0x000fce0000010000 */
[----:B------:R-:W-:Y:S05]  /*10140*/  WARPSYNC.COLLECTIVE R159, `(.L_x_406) ;  /* 0x000000009f087348 */ /* 0x000fea0003c00000 */
[----:B------:R0:W1:Y:S02]  /*10150*/  SHFL.BFLY P0, R168, R156, R157, R158 ;  /* 0x0c00009d9ca87389 */ /* 0x000064000000009e */
[----:B01----:R-:W-:Y:S05]  /*10160*/  ENDCOLLECTIVE ;  /* 0x000000000000791b */ /* 0x003fea0003800000 */
.L_x_406:
[----:B------:R-:W-:Y:S01]  /*10170*/  MOV R157, 0x4 ;  /* 0x00000004009d7802 */ /* 0x000fe20000000f00 */
[----:B------:R-:W-:-:S07]  /*10180*/  FADD.FTZ R156, R156, R168 ;  /* 0x000000a89c9c7221 */ /* 0x000fce0000010000 */
[----:B------:R-:W-:Y:S05]  /*10190*/  WARPSYNC.COLLECTIVE R159, `(.L_x_407) ;  /* 0x000000009f087348 */ /* 0x000fea0003c00000 */
[----:B------:R0:W1:Y:S02]  /*101a0*/  SHFL.BFLY P0, R168, R156, R157, R158 ;  /* 0x0c00009d9ca87389 */ /* 0x000064000000009e */
[----:B01----:R-:W-:Y:S05]  /*101b0*/  ENDCOLLECTIVE ;  /* 0x000000000000791b */ /* 0x003fea0003800000 */
.L_x_407:
[----:B------:R-:W-:Y:S02]  /*101c0*/  HFMA2 R157, -RZ, RZ, 0, 4.76837158203125e-07 ;  /* 0x00000008ff9d7431 */ /* 0x000fe400000001ff */
[----:B------:R-:W-:-:S07]  /*101d0*/  FADD.FTZ R156, R156, R168 ;  /* 0x000000a89c9c7221 */ /* 0x000fce0000010000 */
[----:B------:R-:W-:Y:S05]  /*101e0*/  WARPSYNC.COLLECTIVE R159, `(.L_x_408) ;  /* 0x000000009f087348 */ /* 0x000fea0003c00000 */
[----:B------:R0:W1:Y:S02]  /*101f0*/  SHFL.BFLY P0, R168, R156, R157, R158 ;  /* 0x0c00009d9ca87389 */ /* 0x000064000000009e */
[----:B01----:R-:W-:Y:S05]  /*10200*/  ENDCOLLECTIVE ;  /* 0x000000000000791b */ /* 0x003fea0003800000 */
.L_x_408:
[----:B------:R-:W-:Y:S01]  /*10210*/  MOV R157, 0x10 ;  /* 0x00000010009d7802 */ /* 0x000fe20000000f00 */
[----:B------:R-:W-:-:S07]  /*10220*/  FADD.FTZ R156, R156, R168 ;  /* 0x000000a89c9c7221 */ /* 0x000fce0000010000 */
[----:B------:R-:W-:Y:S05]  /*10230*/  WARPSYNC.COLLECTIVE R159, `(.L_x_409) ;  /* 0x000000009f087348 */ /* 0x000fea0003c00000 */
[----:B------:R0:W1:Y:S02]  /*10240*/  SHFL.BFLY P0, R168, R156, R157, R158 ;  /* 0x0c00009d9ca87389 */ /* 0x000064000000009e */
[----:B01----:R-:W-:Y:S05]  /*10250*/  ENDCOLLECTIVE ;  /* 0x000000000000791b */ /* 0x003fea0003800000 */
.L_x_409:
[----:B------:R-:W-:Y:S05]  /*10260*/  BRA `(.L_x_410) ;  /* 0xffffff5800607947 */ /* 0x000fea000383ffff */
.L_x_397:
[----:B------:R-:W-:Y:S01]  /*10270*/  HFMA2 R157, -RZ, RZ, 0, 5.9604644775390625e-08 ;  /* 0x00000001ff9d7431 */ /* 0x000fe200000001ff */
[----:B------:R-:W-:Y:S01]  /*10280*/  BSSY B0, `(.L_x_411) ;  /* 0x0000006000007945 */ /* 0x000fe20003800000 */
[----:B------:R-:W-:Y:S02]  /*10290*/  MOV R158, 0x1f ;  /* 0x0000001f009e7802 */ /* 0x000fe40000000f00 */
[----:B------:R-:W-:-:S07]  /*102a0*/  MOV R159, 0xffffffff ;  /* 0xffffffff009f7802 */ /* 0x000fce0000000f00 */
[----:B------:R-:W-:Y:S05]  /*102b0*/  WARPSYNC.COLLECTIVE R159, `(.L_x_412) ;  /* 0x000000009f087348 */ /* 0x000fea0003c00000 */
[----:B------:R0:W1:Y:S02]  /*102c0*/  SHFL.BFLY P0, R168, R156, R157, R158 ;  /* 0x0c00009d9ca87389 */ /* 0x000064000000009e */
[----:B01----:R-:W-:Y:S05]  /*102d0*/  ENDCOLLECTIVE ;  /* 0x000000000000791b */ /* 0x003fea0003800000 */
.L_x_412:
[----:B------:R-:W-:Y:S05]  /*102e0*/  BSYNC B0 ;  /* 0x0000000000007941 */ /* 0x000fea0003800000 */
.L_x_411:
        /* <DEDUP_REMOVED lines=8> */
.L_x_413:
[----:B------:R-:W-:Y:S02]  /*10370*/  HFMA2 R157, -RZ, RZ, 0, 2.384185791015625e-07 ;  /* 0x00000004ff9d7431 */ /* 0x000fe400000001ff */
[----:B------:R-:W-:-:S07]  /*10380*/  FADD.FTZ R156, R156, R168 ;  /* 0x000000a89c9c7221 */ /* 0x000fce0000010000 */
[----:B------:R-:W-:Y:S05]  /*10390*/  WARPSYNC.COLLECTIVE R159, `(.L_x_414) ;  /* 0x000000009f087348 */ /* 0x000fea0003c00000 */
[----:B------:R0:W1:Y:S02]  /*103a0*/  SHFL.BFLY P0, R168, R156, R157, R158 ;  /* 0x0c00009d9ca87389 */ /* 0x000064000000009e */
[----:B01----:R-:W-:Y:S05]  /*103b0*/  ENDCOLLECTIVE ;  /* 0x000000000000791b */ /* 0x003fea0003800000 */
.L_x_414:
[----:B------:R-:W-:Y:S01]  /*103c0*/  MOV R157, 0x8 ;  /* 0x00000008009d7802 */ /* 0x000fe20000000f00 */
[----:B------:R-:W-:-:S07]  /*103d0*/  FADD.FTZ R156, R156, R168 ;  /* 0x000000a89c9c7221 */ /* 0x000fce0000010000 */
[----:B------:R-:W-:Y:S05]  /*103e0*/  WARPSYNC.COLLECTIVE R159, `(.L_x_415) ;  /* 0x000000009f087348 */ /* 0x000fea0003c00000 */
[----:B------:R0:W1:Y:S02]  /*103f0*/  SHFL.BFLY P0, R168, R156, R157, R158 ;  /* 0x0c00009d9ca87389 */ /* 0x000064000000009e */
[----:B01----:R-:W-:Y:S05]  /*10400*/  ENDCOLLECTIVE ;  /* 0x000000000000791b */ /* 0x003fea0003800000 */
.L_x_415:
[----:B------:R-:W-:Y:S02]  /*10410*/  HFMA2 R157, -RZ, RZ, 0, 9.5367431640625e-07 ;  /* 0x00000010ff9d7431 */ /* 0x000fe400000001ff */
[----:B------:R-:W-:-:S07]  /*10420*/  FADD.FTZ R156, R156, R168 ;  /* 0x000000a89c9c7221 */ /* 0x000fce0000010000 */
[----:B------:R-:W-:Y:S05]  /*10430*/  WARPSYNC.COLLECTIVE R159, `(.L_x_416) ;  /* 0x000000009f087348 */ /* 0x000fea0003c00000 */
[----:B------:R0:W1:Y:S02]  /*10440*/  SHFL.BFLY P0, R168, R156, R157, R158 ;  /* 0x0c00009d9ca87389 */ /* 0x000064000000009e */
[----:B01----:R-:W-:Y:S05]  /*10450*/  ENDCOLLECTIVE ;  /* 0x000000000000791b */ /* 0x003fea0003800000 */
.L_x_416:
        /* <DEDUP_REMOVED lines=166> */
.L_x_417:
[----:B------:R-:W-:Y:S02]  /*10ec0*/  HFMA2 R157, -RZ, RZ, 0, 1.1920928955078125e-07 ;  /* 0x00000002ff9d7431 */ /* 0x000fe400000001ff */
[----:B------:R-:W-:-:S07]  /*10ed0*/  FADD.FTZ R156, R156, R168 ;  /* 0x000000a89c9c7221 */ /* 0x000fce0000010000 */
[----:B------:R-:W-:Y:S05]  /*10ee0*/  WARPSYNC.COLLECTIVE R159, `(.L_x_418) ;  /* 0x000000009f087348 */ /* 0x000fea0003c00000 */
[----:B------:R0:W1:Y:S02]  /*10ef0*/  SHFL.BFLY P0, R168, R156, R157, R158 ;  /* 0x0c00009d9ca87389 */ /* 0x000064000000009e */
[----:B01----:R-:W-:Y:S05]  /*10f00*/  ENDCOLLECTIVE ;  /* 0x000000000000791b */ /* 0x003fea0003800000 */
.L_x_418:
[----:B------:R-:W-:Y:S01]  /*10f10*/  MOV R157, 0x4 ;  /* 0x00000004009d7802 */ /* 0x000fe20000000f00 */
[----:B------:R-:W-:-:S07]  /*10f20*/  FADD.FTZ R156, R156, R168 ;  /* 0x000000a89c9c7221 */ /* 0x000fce0000010000 */
[----:B------:R-:W-:Y:S05]  /*10f30*/  WARPSYNC.COLLECTIVE R159, `(.L_x_419) ;  /* 0x000000009f087348 */ /* 0x000fea0003c00000 */
[----:B------:R0:W1:Y:S02]  /*10f40*/  SHFL.BFLY P0, R168, R156, R157, R158 ;  /* 0x0c00009d9ca87389 */ /* 0x000064000000009e */
[----:B01----:R-:W-:Y:S05]  /*10f50*/  ENDCOLLECTIVE ;  /* 0x000000000000791b */ /* 0x003fea0003800000 */
.L_x_419:
[----:B------:R-:W-:Y:S02]  /*10f60*/  HFMA2 R157, -RZ, RZ, 0, 4.76837158203125e-07 ;  /* 0x00000008ff9d7431 */ /* 0x000fe400000001ff */
[----:B------:R-:W-:-:S07]  /*10f70*/  FADD.FTZ R156, R156, R168 ;  /* 0x000000a89c9c7221 */ /* 0x000fce0000010000 */
[----:B------:R-:W-:Y:S05]  /*10f80*/  WARPSYNC.COLLECTIVE R159, `(.L_x_420) ;  /* 0x000000009f087348 */ /* 0x000fea0003c00000 */
[----:B------:R0:W1:Y:S02]  /*10f90*/  SHFL.BFLY P0, R168, R156, R157, R158 ;  /* 0x0c00009d9ca87389 */ /* 0x000064000000009e */
[----:B01----:R-:W-:Y:S05]  /*10fa0*/  ENDCOLLECTIVE ;  /* 0x000000000000791b */ /* 0x003fea0003800000 */
.L_x_420:
[----:B------:R-:W-:Y:S01]  /*10fb0*/  MOV R157, 0x10 ;  /* 0x00000010009d7802 */ /* 0x000fe20000000f00 */
[----:B------:R-:W-:-:S07]  /*10fc0*/  FADD.FTZ R156, R156, R168 ;  /* 0x000000a89c9c7221 */ /* 0x000fce0000010000 */
[----:B------:R-:W-:Y:S05]  /*10fd0*/  WARPSYNC.COLLECTIVE R159, `(.L_x_421) ;  /* 0x000000009f087348 */ /* 0x000fea0003c00000 */
[----:B------:R0:W1:Y:S02]  /*10fe0*/  SHFL.BFLY P0, R168, R156, R157, R158 ;  /* 0x0c00009d9ca87389 */ /* 0x000064000000009e */
[----:B01----:R-:W-:Y:S05]  /*10ff0*/  ENDCOLLECTIVE ;  /* 0x000000000000791b */ /* 0x003fea0003800000 */
.L_x_421:
[----:B------:R-:W-:Y:S05]  /*11000*/  BRA `(.L_x_422) ;  /* 0xffffffc0006c7947 */ /* 0x000fea000383ffff */
.L_x_423:
        /* <DEDUP_REMOVED lines=15> */
.L_x_88421:


//--------------------- .text._ZN10layer_norm13ln_fwd_kernelINS_13Kernel_traitsI13__nv_bfloat16S2_S2_S2_fjLj2560ELj1ELj4ELj1ELj16ENS_18Kernel_traits_baseILj2560ES2_S2_S2_S2_fjLj128EEEEELb0ELb1ELb1ELb0EEEvNS_9FwdParamsE --------------------------
	.section	.text._ZN10layer_norm13ln_fwd_kernelINS_13Kernel_traitsI13__nv_bfloat16S2_S2_S2_fjLj2560ELj1ELj4ELj1ELj16ENS_18Kernel_traits_baseILj2560ES2_S2_S2_S2_fjLj128EEEEELb0ELb1ELb1ELb0EEEvNS_9FwdParamsE,"ax",@progbits
	.align	128
        .global         _ZN10layer_norm13ln_fwd_kernelINS_13Kernel_traitsI13__nv_bfloat16S2_S2_S2_fjLj2560ELj1ELj4ELj1ELj16ENS_18Kernel_traits_baseILj2560ES2_S2_S2_S2_fjLj128EEEEELb0ELb1ELb1ELb0EEEvNS_9FwdParamsE
        .type           _ZN10layer_norm13ln_fwd_kernelINS_13Kernel_traitsI13__nv_bfloat16S2_S2_S2_fjLj2560ELj1ELj4ELj1ELj16ENS_18Kernel_traits_baseILj2560ES2_S2_S2_S2_fjLj128EEEEELb0ELb1ELb1ELb0EEEvNS_9FwdParamsE,@function
        .size           _ZN10layer_norm13ln_fwd_kernelINS_13Kernel_traitsI13__nv_bfloat16S2_S2_S2_fjLj2560ELj1ELj4ELj1ELj16ENS_18Kernel_traits_baseILj2560ES2_S2_S2_S2_fjLj128EEEEELb0ELb1ELb1ELb0EEEvNS_9FwdParamsE,(.L_x_88422 - _ZN10layer_norm13ln_fwd_kernelINS_13Kernel_traitsI13__nv_bfloat16S2_S2_S2_fjLj2560ELj1ELj4ELj1ELj16ENS_18Kernel_traits_baseILj2560ES2_S2_S2_S2_fjLj128EEEEELb0ELb1ELb1ELb0EEEvNS_9FwdParamsE)
        .other          _ZN10layer_norm13ln_fwd_kernelINS_13Kernel_traitsI13__nv_bfloat16S2_S2_S2_fjLj2560ELj1ELj4ELj1ELj16ENS_18Kernel_traits_baseILj2560ES2_S2_S2_S2_fjLj128EEEEELb0ELb1ELb1ELb0EEEvNS_9FwdParamsE,@"STO_CUDA_ENTRY STV_DEFAULT"
_ZN10layer_norm13ln_fwd_kernelINS_13Kernel_traitsI13__nv_bfloat16S2_S2_S2_fjLj2560ELj1ELj4ELj1ELj16ENS_18Kernel_traits_baseILj2560ES2_S2_S2_S2_fjLj128EEEEELb0ELb1ELb1ELb0EEEvNS_9FwdParamsE:
.text._ZN10layer_norm13ln_fwd_kernelINS_13Kernel_traitsI13__nv_bfloat16S2_S2_S2_fjLj2560ELj1ELj4ELj1ELj16ENS_18Kernel_traits_baseILj2560ES2_S2_S2_S2_fjLj128EEEEELb0ELb1ELb1ELb0EEEvNS_9FwdParamsE:
        /* <DEDUP_REMOVED lines=12> */
[----:B------:R-:W-:-:S04]  /*00c0*/  LOP3.LUT R3, R185, 0x1f, RZ, 0x3c, !PT ;  /* 0x0000001fb9037812 */ /* 0x000fc800078e3cff */
[----:B------:R-:W-:Y:S02]  /*00d0*/  LEA.HI.SX32 R0, R0, R3, 0x1d ;  /* 0x0000000300007211 */ /* 0x000fe400078feaff */
[----:B------:R-:W-:Y:S01]  /*00e0*/  MOV R3, R185 ;  /* 0x000000b900037202 */ /* 0x000fe20000000f00 */
        /* <DEDUP_REMOVED lines=9> */
[C---:B------:R-:W-:Y:S01]  /*0180*/  ISETP.GE.U32.AND P2, PT, R0.reuse, 0xa0, PT ;  /* 0x000000a00000780c */ /* 0x040fe20003f46070 */
        /* <DEDUP_REMOVED lines=19> */
[C---:B0-----:R-:W-:Y:S01]  /*02c0*/  @P5 IMAD.WIDE.U32 R14, R3.reuse, 0x10, R14 ;  /* 0x00000010030e5825 */ /* 0x041fe200078e000e */
[----:B------:R0:W5:Y:S06]  /*02d0*/  @P5 LD.E.128 R116, desc[UR6][R12.64] ;  /* 0x000000060c745980 */ /* 0x00016c000c101d00 */
[----:B------:R-:W3:Y:S01]  /*02e0*/  @P1 LDC.64 R4, c[0x0][0x3e8] ;  /* 0x0000fa00ff041b82 */ /* 0x000ee20000000a00 */
[----:B------:R-:W-:Y:S01]  /*02f0*/  @P5 VIADD R3, R3, 0x20 ;  /* 0x0000002003035836 */ /* 0x000fe20000000000 */
[----:B------:R-:W-:Y:S01]  /*0300*/  ISETP.GE.U32.AND P6, PT, R0, 0x100, PT ;  /* 0x000001000000780c */ /* 0x000fe20003fc6070 */
[----:B------:R3:W5:Y:S05]  /*0310*/  @P5 LDG.E.128 R112, desc[UR6][R14.64] ;  /* 0x000000060e705981 */ /* 0x00076a000c1e1d00 */
[----:B-1----:R-:W1:Y:S01]  /*0320*/  @P2 LDC.64 R6, c[0x0][0x3d0] ;  /* 0x0000f400ff062b82 */ /* 0x002e620000000a00 */
[----:B--2---:R-:W-:-:S07]  /*0330*/  @P0 IMAD.WIDE.U32 R16, R3, 0x10, R16 ;  /* 0x0000001003100825 */ /* 0x004fce00078e0010 */
[----:B------:R-:W2:Y:S08]  /*0340*/  @P2 LDC.64 R8, c[0x0][0x438] ;  /* 0x00010e00ff082b82 */ /* 0x000eb00000000a00 */
[----:B------:R-:W2:Y:S01]  /*0350*/  @P2 LDC.64 R26, c[0x0][0x3e8] ;  /* 0x0000fa00ff1a2b82 */ /* 0x000ea20000000a00 */
[----:B------:R-:W-:Y:S01]  /*0360*/  ISETP.GE.U32.AND P5, PT, R0, 0x120, PT ;  /* 0x000001200000780c */ /* 0x000fe20003fa6070 */
[----:B------:R3:W5:Y:S06]  /*0370*/  @P0 LDG.E.128 R212, desc[UR6][R16.64] ;  /* 0x0000000610d40981 */ /* 0x00076c000c1e1d00 */
[----:B----4-:R-:W4:Y:S01]  /*0380*/  @P4 LDC.64 R10, c[0x0][0x3d0] ;  /* 0x0000f400ff0a4b82 */ /* 0x010f220000000a00 */
[----:B------:R-:W-:-:S07]  /*0390*/  @P0 IMAD.WIDE.U32 R18, R3, 0x10, R18 ;  /* 0x0000001003120825 */ /* 0x000fce00078e0012 */
[----:B0-----:R-:W0:Y:S01]  /*03a0*/  @P4 LDC.64 R12, c[0x0][0x438] ;  /* 0x00010e00ff0c4b82 */ /* 0x001e220000000a00 */
[----:B------:R-:W-:-:S07]  /*03b0*/  @P0 IMAD.WIDE.U32 R20, R3, 0x10, R20 ;  /* 0x0000001003140825 */ /* 0x000fce00078e0014 */
[----:B------:R-:W0:Y:S01]  /*03c0*/  @P4 LDC.64 R28, c[0x0][0x3e8] ;  /* 0x0000fa00ff1c4b82 */ /* 0x000e220000000a00 */
[----:B------:R-:W-:Y:S01]  /*03d0*/  @P0 IADD3 R3, PT, PT, R3, 0x20, RZ ;  /* 0x0000002003030810 */ /* 0x000fe20007ffe0ff */
[----:B------:R1:W5:Y:S06]  /*03e0*/  @P0 LD.E.128 R108, desc[UR6][R18.64] ;  /* 0x00000006126c0980 */ /* 0x00036c000c101d00 */
[----:B------:R-:W0:Y:S01]  /*03f0*/  @P3 LDC.64 R30, c[0x0][0x3d0] ;  /* 0x0000f400ff1e3b82 */ /* 0x000e220000000a00 */
[C---:B---3--:R-:W-:Y:S01]  /*0400*/  @P1 IMAD.WIDE.U32 R22, R3.reuse, 0x10, R22 ;  /* 0x0000001003161825 */ /* 0x048fe200078e0016 */
[----:B------:R3:W5:Y:S06]  /*0410*/  @P0 LDG.E.128 R104, desc[UR6][R20.64] ;  /* 0x0000000614680981 */ /* 0x00076c000c1e1d00 */
[----:B------:R-:W3:Y:S01]  /*0420*/  @P3 LDC.64 R14, c[0x0][0x438] ;  /* 0x00010e00ff0e3b82 */ /* 0x000ee20000000a00 */
[C---:B------:R-:W-:Y:S01]  /*0430*/  @P1 IMAD.WIDE.U32 R24, R3.reuse, 0x10, R24 ;  /* 0x0000001003181825 */ /* 0x040fe200078e0018 */
[----:B------:R0:W5:Y:S06]  /*0440*/  @P1 LDG.E.128 R208, desc[UR6][R22.64] ;  /* 0x0000000616d01981 */ /* 0x00016c000c1e1d00 */
[----:B------:R-:W3:Y:S01]  /*0450*/  @P3 LDC.64 R16, c[0x0][0x3e8] ;  /* 0x0000fa00ff103b82 */ /* 0x000ee20000000a00 */
[C---:B------:R-:W-:Y:S01]  /*0460*/  @P1 IMAD.WIDE.U32 R4, R3.reuse, 0x10, R4 ;  /* 0x0000001003041825 */ /* 0x040fe200078e0004 */
[----:B------:R-:W-:Y:S01]  /*0470*/  @P1 IADD3 R3, PT, PT, R3, 0x20, RZ ;  /* 0x0000002003031810 */ /* 0x000fe20007ffe0ff */
[----:B------:R0:W5:Y:S05]  /*0480*/  @P1 LD.E.128 R100, desc[UR6][R24.64] ;  /* 0x0000000618641980 */ /* 0x00016a000c101d00 */
[----:B-1----:R-:W1:Y:S01]  /*0490*/  @P6 LDC.64 R18, c[0x0][0x3d0] ;  /* 0x0000f400ff126b82 */ /* 0x002e620000000a00 */
[C---:B------:R-:W-:Y:S01]  /*04a0*/  @P2 IMAD.WIDE.U32 R6, R3.reuse, 0x10, R6 ;  /* 0x0000001003062825 */ /* 0x040fe200078e0006 */
[----:B------:R0:W5:Y:S06]  /*04b0*/  @P1 LDG.E.128 R96, desc[UR6][R4.64] ;  /* 0x0000000604601981 */ /* 0x00016c000c1e1d00 */
[----:B------:R-:W1:Y:S01]  /*04c0*/  @P6 LDC.64 R32, c[0x0][0x438] ;  /* 0x00010e00ff206b82 */ /* 0x000e620000000a00 */
[C---:B--2---:R-:W-:Y:S01]  /*04d0*/  @P2 IMAD.WIDE.U32 R8, R3.reuse, 0x10, R8 ;  /* 0x0000001003082825 */ /* 0x044fe200078e0008 */
[----:B------:R2:W5:Y:S06]  /*04e0*/  @P2 LDG.E.128 R204, desc[UR6][R6.64] ;  /* 0x0000000606cc2981 */ /* 0x00056c000c1e1d00 */
[----:B------:R-:W2:Y:S01]  /*04f0*/  @P6 LDC.64 R34, c[0x0][0x3e8] ;  /* 0x0000fa00ff226b82 */ /* 0x000ea20000000a00 */
[C---:B------:R-:W-:Y:S01]  /*0500*/  @P2 IMAD.WIDE.U32 R26, R3.reuse, 0x10, R26 ;  /* 0x00000010031a2825 */ /* 0x040fe200078e001a */
[----:B------:R0:W5:Y:S03]  /*0510*/  @P2 LD.E.128 R92, desc[UR6][R8.64] ;  /* 0x00000006085c2980 */ /* 0x000166000c101d00 */
[----:B------:R-:W-:Y:S01]  /*0520*/  @P2 VIADD R3, R3, 0x20 ;  /* 0x0000002003032836 */ /* 0x000fe20000000000 */
[----:B------:R0:W5:Y:S02]  /*0530*/  @P2 LDG.E.128 R88, desc[UR6][R26.64] ;  /* 0x000000061a582981 */ /* 0x000164000c1e1d00 */
[----:B------:R-:W2:Y:S01]  /*0540*/  @P5 LDC.64 R36, c[0x0][0x3d0] ;  /* 0x0000f400ff245b82 */ /* 0x000ea20000000a00 */
[----:B----4-:R-:W-:-:S07]  /*0550*/  @P4 IMAD.WIDE.U32 R10, R3, 0x10, R10 ;  /* 0x00000010030a4825 */ /* 0x010fce00078e000a */
[----:B------:R-:W4:Y:S01]  /*0560*/  @P5 LDC.64 R38, c[0x0][0x438] ;  /* 0x00010e00ff265b82 */ /* 0x000f220000000a00 */
[C---:B0-----:R-:W-:Y:S01]  /*0570*/  @P4 IMAD.WIDE.U32 R12, R3.reuse, 0x10, R12 ;  /* 0x00000010030c4825 */ /* 0x041fe200078e000c */
[----:B------:R0:W5:Y:S06]  /*0580*/  @P4 LDG.E.128 R200, desc[UR6][R10.64] ;  /* 0x000000060ac84981 */ /* 0x00016c000c1e1d00 */
[----:B---3--:R-:W3:Y:S01]  /*0590*/  @P5 LDC.64 R20, c[0x0][0x3e8] ;  /* 0x0000fa00ff145b82 */ /* 0x008ee20000000a00 */
[C---:B------:R-:W-:Y:S01]  /*05a0*/  @P4 IMAD.WIDE.U32 R28, R3.reuse, 0x10, R28 ;  /* 0x00000010031c4825 */ /* 0x040fe200078e001c */
[----:B------:R-:W-:Y:S01]  /*05b0*/  @P4 IADD3 R3, PT, PT, R3, 0x20, RZ ;  /* 0x0000002003034810 */ /* 0x000fe20007ffe0ff */
[----:B------:R0:W5:Y:S04]  /*05c0*/  @P4 LD.E.128 R84, desc[UR6][R12.64] ;  /* 0x000000060c544980 */ /* 0x000168000c101d00 */
[C---:B------:R-:W-:Y:S01]  /*05d0*/  @P3 IMAD.WIDE.U32 R30, R3.reuse, 0x10, R30 ;  /* 0x00000010031e3825 */ /* 0x040fe200078e001e */
[----:B------:R0:W5:Y:S03]  /*05e0*/  @P4 LDG.E.128 R80, desc[UR6][R28.64] ;  /* 0x000000061c504981 */ /* 0x000166000c1e1d00 */
[C---:B------:R-:W-:Y:S01]  /*05f0*/  @P3 IMAD.WIDE.U32 R14, R3.reuse, 0x10, R14 ;  /* 0x00000010030e3825 */ /* 0x040fe200078e000e */
[----:B------:R0:W5:Y:S03]  /*0600*/  @P3 LDG.E.128 R196, desc[UR6][R30.64] ;  /* 0x000000061ec43981 */ /* 0x000166000c1e1d00 */
[C---:B------:R-:W-:Y:S01]  /*0610*/  @P3 IMAD.WIDE.U32 R16, R3.reuse, 0x10, R16 ;  /* 0x0000001003103825 */ /* 0x040fe200078e0010 */
[----:B------:R-:W-:Y:S01]  /*0620*/  @P3 IADD3 R3, PT, PT, R3, 0x20, RZ ;  /* 0x0000002003033810 */ /* 0x000fe20007ffe0ff */
[----:B------:R0:W5:Y:S04]  /*0630*/  @P3 LD.E.128 R76, desc[UR6][R14.64] ;  /* 0x000000060e4c3980 */ /* 0x000168000c101d00 */
[C---:B-1----:R-:W-:Y:S01]  /*0640*/  @P6 IMAD.WIDE.U32 R18, R3.reuse, 0x10, R18 ;  /* 0x0000001003126825 */ /* 0x042fe200078e0012 */
[----:B------:R0:W5:Y:S03]  /*0650*/  @P3 LDG.E.128 R72, desc[UR6][R16.64] ;  /* 0x0000000610483981 */ /* 0x000166000c1e1d00 */
[C---:B------:R-:W-:Y:S01]  /*0660*/  @P6 IMAD.WIDE.U32 R32, R3.reuse, 0x10, R32 ;  /* 0x0000001003206825 */ /* 0x040fe200078e0020 */
[----:B------:R0:W5:Y:S03]  /*0670*/  @P6 LDG.E.128 R192, desc[UR6][R18.64] ;  /* 0x0000000612c06981 */ /* 0x000166000c1e1d00 */
[C---:B--2---:R-:W-:Y:S01]  /*0680*/  @P6 IMAD.WIDE.U32 R34, R3.reuse, 0x10, R34 ;  /* 0x0000001003226825 */ /* 0x044fe200078e0022 */
[----:B------:R0:W5:Y:S03]  /*0690*/  @P6 LD.E.128 R68, desc[UR6][R32.64] ;  /* 0x0000000620446980 */ /* 0x000166000c101d00 */
[----:B------:R-:W-:Y:S01]  /*06a0*/  @P6 VIADD R3, R3, 0x20 ;  /* 0x0000002003036836 */ /* 0x000fe20000000000 */
[----:B------:R0:W5:Y:S03]  /*06b0*/  @P6 LDG.E.128 R64, desc[UR6][R34.64] ;  /* 0x0000000622406981 */ /* 0x000166000c1e1d00 */
[----:B------:R-:W-:-:S04]  /*06c0*/  @P5 IMAD.WIDE.U32 R36, R3, 0x10, R36 ;  /* 0x0000001003245825 */ /* 0x000fc800078e0024 */
[C---:B----4-:R-:W-:Y:S01]  /*06d0*/  @P5 IMAD.WIDE.U32 R38, R3.reuse, 0x10, R38 ;  /* 0x0000001003265825 */ /* 0x050fe200078e0026 */
[----:B------:R0:W5:Y:S03]  /*06e0*/  @P5 LDG.E.128 R188, desc[UR6][R36.64] ;  /* 0x0000000624bc5981 */ /* 0x000166000c1e1d00 */
[----:B---3--:R-:W-:Y:S01]  /*06f0*/  @P5 IMAD.WIDE.U32 R20, R3, 0x10, R20 ;  /* 0x0000001003145825 */ /* 0x008fe200078e0014 */
[----:B------:R0:W5:Y:S04]  /*0700*/  @P5 LD.E.128 R60, desc[UR6][R38.64] ;  /* 0x00000006263c5980 */ /* 0x000168000c101d00 */
[----:B------:R0:W5:Y:S01]  /*0710*/  @P5 LDG.E.128 R56, desc[UR6][R20.64] ;  /* 0x0000000614385981 */ /* 0x000162000c1e1d00 */
[----:B------:R-:W-:-:S02]  /*0720*/  ISETP.GE.U32.AND P0, PT, R0, 0x140, PT ;  /* 0x000001400000780c */ /* 0x000fc40003f06070 */
[----:B------:R-:W-:-:S11]  /*0730*/  @P5 IADD3 R3, PT, PT, R3, 0x20, RZ ;  /* 0x0000002003035810 */ /* 0x000fd60007ffe0ff */
[----:B0-----:R-:W-:Y:S05]  /*0740*/  @!P0 BRA `(.L_x_426) ;  /* 0x0000000800248947 */ /* 0x001fea0003800000 */
[----:B------:R-:W0:Y:S08]  /*0750*/  LDC.64 R52, c[0x0][0x3e8] ;  /* 0x0000fa00ff347b82 */ /* 0x000e300000000a00 */
[----:B------:R-:W1:Y:S08]  /*0760*/  LDC.64 R176, c[0x0][0x3d0] ;  /* 0x0000f400ffb07b82 */ /* 0x000e700000000a00 */
[----:B------:R-:W2:Y:S01]  /*0770*/  LDC.64 R172, c[0x0][0x438] ;  /* 0x00010e00ffac7b82 */ /* 0x000ea20000000a00 */
[----:B0-----:R-:W-:-:S06]  /*0780*/  IMAD.WIDE.U32 R52, R3, 0x10, R52 ;  /* 0x0000001003347825 */ /* 0x001fcc00078e0034 */
[----:B------:R-:W5:Y:S01]  /*0790*/  LDG.E.128 R52, desc[UR6][R52.64] ;  /* 0x0000000634347981 */ /* 0x000f62000c1e1d00 */
[----:B-1----:R-:W-:-:S06]  /*07a0*/  IMAD.WIDE.U32 R176, R3, 0x10, R176 ;  /* 0x0000001003b07825 */ /* 0x002fcc00078e00b0 */
[----:B------:R-:W5:Y:S01]  /*07b0*/  LDG.E.128 R176, desc[UR6][R176.64] ;  /* 0x00000006b0b07981 */ /* 0x000f62000c1e1d00 */
[----:B--2---:R-:W-:-:S06]  /*07c0*/  IMAD.WIDE.U32 R172, R3, 0x10, R172 ;  /* 0x0000001003ac7825 */ /* 0x004fcc00078e00ac */
[----:B------:R-:W5:Y:S01]  /*07d0*/  LD.E.128 R172, desc[UR6][R172.64] ;  /* 0x00000006acac7980 */ /* 0x000f62000c101d00 */
[----:B------:R-:W-:Y:S05]  /*07e0*/  BRA `(.L_x_426) ;  /* 0x0000000400fc7947 */ /* 0x000fea0003800000 */
.L_x_425:
        /* <DEDUP_REMOVED lines=24> */
[C---:B---3--:R-:W-:Y:S01]  /*0970*/  @P6 IMAD.WIDE.U32 R10, R3.reuse, 0x10, R10 ;  /* 0x00000010030a6825 */ /* 0x048fe200078e000a */
[----:B------:R3:W5:Y:S06]  /*0980*/  @P6 LDG.E.128 R216, desc[UR6][R8.64] ;  /* 0x0000000608d86981 */ /* 0x00076c000c1e1d00 */
[----:B------:R-:W2:Y:S01]  /*0990*/  @P4 LDC.64 R22, c[0x0][0x3e8] ;  /* 0x0000fa00ff164b82 */ /* 0x000ea20000000a00 */
[----:B------:R3:W5:Y:S01]  /*09a0*/  @P6 LDG.E.128 R112, desc[UR6][R10.64] ;  /* 0x000000060a706981 */ /* 0x000762000c1e1d00 */
[----:B------:R-:W-:Y:S01]  /*09b0*/  @P6 VIADD R3, R3, 0x20 ;  /* 0x0000002003036836 */ /* 0x000fe20000000000 */
[----:B------:R-:W-:-:S05]  /*09c0*/  @P6 MOV R119, RZ ;  /* 0x000000ff00776202 */ /* 0x000fca0000000f00 */
[----:B0-----:R-:W0:Y:S01]  /*09d0*/  @P3 LDC.64 R4, c[0x0][0x3d0] ;  /* 0x0000f400ff043b82 */ /* 0x001e220000000a00 */
[----:B------:R-:W-:-:S07]  /*09e0*/  ISETP.GE.U32.AND P6, PT, R0, 0x120, PT ;  /* 0x000001200000780c */ /* 0x000fce0003fc6070 */
[----:B-1----:R-:W1:Y:S01]  /*09f0*/  @P3 LDC.64 R6, c[0x0][0x3e8] ;  /* 0x0000fa00ff063b82 */ /* 0x002e620000000a00 */
[----:B----4-:R-:W-:-:S04]  /*0a00*/  @P5 IMAD.WIDE.U32 R12, R3, 0x10, R12 ;  /* 0x00000010030c5825 */ /* 0x010fc800078e000c */
[C---:B------:R-:W-:Y:S01]  /*0a10*/  @P5 IMAD.WIDE.U32 R14, R3.reuse, 0x10, R14 ;  /* 0x00000010030e5825 */ /* 0x040fe200078e000e */
[----:B------:R-:W-:Y:S01]  /*0a20*/  @P5 IADD3 R3, PT, PT, R3, 0x20, RZ ;  /* 0x0000002003035810 */ /* 0x000fe20007ffe0ff */
[----:B------:R4:W5:Y:S01]  /*0a30*/  @P5 LDG.E.128 R212, desc[UR6][R12.64] ;  /* 0x000000060cd45981 */ /* 0x000962000c1e1d00 */
[----:B---3--:R-:W3:Y:S08]  /*0a40*/  @P2 LDC.64 R8, c[0x0][0x3d0] ;  /* 0x0000f400ff082b82 */ /* 0x008ef00000000a00 */
        /* <DEDUP_REMOVED lines=10> */
[C---:B------:R-:W-:Y:S01]  /*0af0*/  @P4 IMAD.WIDE.U32 R22, R3.reuse, 0x10, R22 ;  /* 0x0000001003164825 */ /* 0x040fe200078e0016 */
[----:B------:R-:W-:Y:S01]  /*0b00*/  @P4 IADD3 R3, PT, PT, R3, 0x20, RZ ;  /* 0x0000002003034810 */ /* 0x000fe20007ffe0ff */
[----:B------:R2:W5:Y:S01]  /*0b10*/  @P4 LDG.E.128 R204, desc[UR6][R20.64] ;  /* 0x0000000614cc4981 */ /* 0x000562000c1e1d00 */
[----:B------:R-:W2:Y:S08]  /*0b20*/  @P6 LDC.64 R28, c[0x0][0x3d0] ;  /* 0x0000f400ff1c6b82 */ /* 0x000eb00000000a00 */
[----:B------:R-:W2:Y:S01]  /*0b30*/  @P6 LDC.64 R30, c[0x0][0x3e8] ;  /* 0x0000fa00ff1e6b82 */ /* 0x000ea20000000a00 */
[C---:B0-----:R-:W-:Y:S01]  /*0b40*/  @P3 IMAD.WIDE.U32 R4, R3.reuse, 0x10, R4 ;  /* 0x0000001003043825 */ /* 0x041fe200078e0004 */
[----:B------:R0:W5:Y:S03]  /*0b50*/  @P4 LDG.E.128 R88, desc[UR6][R22.64] ;  /* 0x0000000616584981 */ /* 0x000166000c1e1d00 */
[C---:B-1----:R-:W-:Y:S01]  /*0b60*/  @P3 IMAD.WIDE.U32 R6, R3.reuse, 0x10, R6 ;  /* 0x0000001003063825 */ /* 0x042fe200078e0006 */
[----:B------:R-:W-:Y:S01]  /*0b70*/  @P3 IADD3 R3, PT, PT, R3, 0x20, RZ ;  /* 0x0000002003033810 */ /* 0x000fe20007ffe0ff */
[----:B------:R0:W5:Y:S04]  /*0b80*/  @P3 LDG.E.128 R200, desc[UR6][R4.64] ;  /* 0x0000000604c83981 */ /* 0x000168000c1e1d00 */
[C---:B---3--:R-:W-:Y:S01]  /*0b90*/  @P2 IMAD.WIDE.U32 R8, R3.reuse, 0x10, R8 ;  /* 0x0000001003082825 */ /* 0x048fe200078e0008 */
[----:B------:R0:W5:Y:S03]  /*0ba0*/  @P3 LDG.E.128 R80, desc[UR6][R6.64] ;  /* 0x0000000606503981 */ /* 0x000166000c1e1d00 */
[C---:B----4-:R-:W-:Y:S01]  /*0bb0*/  @P2 IMAD.WIDE.U32 R10, R3.reuse, 0x10, R10 ;  /* 0x00000010030a2825 */ /* 0x050fe200078e000a */
[----:B------:R0:W5:Y:S03]  /*0bc0*/  @P2 LDG.E.128 R196, desc[UR6][R8.64] ;  /* 0x0000000608c42981 */ /* 0x000166000c1e1d00 */
[----:B------:R-:W-:Y:S01]  /*0bd0*/  @P2 VIADD R3, R3, 0x20 ;  /* 0x0000002003032836 */ /* 0x000fe20000000000 */
[----:B------:R0:W5:Y:S03]  /*0be0*/  @P2 LDG.E.128 R72, desc[UR6][R10.64] ;  /* 0x000000060a482981 */ /* 0x000166000c1e1d00 */
[----:B------:R-:W-:-:S04]  /*0bf0*/  @P1 IMAD.WIDE.U32 R24, R3, 0x10, R24 ;  /* 0x0000001003181825 */ /* 0x000fc800078e0018 */
[C---:B------:R-:W-:Y:S01]  /*0c00*/  @P1 IMAD.WIDE.U32 R26, R3.reuse, 0x10, R26 ;  /* 0x00000010031a1825 */ /* 0x040fe200078e001a */
[----:B------:R-:W-:Y:S01]  /*0c10*/  @P1 IADD3 R3, PT, PT, R3, 0x20, RZ ;  /* 0x0000002003031810 */ /* 0x000fe20007ffe0ff */
[----:B------:R0:W5:Y:S04]  /*0c20*/  @P1 LDG.E.128 R192, desc[UR6][R24.64] ;  /* 0x0000000618c01981 */ /* 0x000168000c1e1d00 */
[C---:B--2---:R-:W-:Y:S01]  /*0c30*/  @P6 IMAD.WIDE.U32 R28, R3.reuse, 0x10, R28 ;  /* 0x00000010031c6825 */ /* 0x044fe200078e001c */
[----:B------:R0:W5:Y:S03]  /*0c40*/  @P1 LDG.E.128 R64, desc[UR6][R26.64] ;  /* 0x000000061a401981 */ /* 0x000166000c1e1d00 */
[----:B------:R-:W-:Y:S01]  /*0c50*/  @P6 IMAD.WIDE.U32 R30, R3, 0x10, R30 ;  /* 0x00000010031e6825 */ /* 0x000fe200078e001e */
[----:B------:R0:W5:Y:S04]  /*0c60*/  @P6 LDG.E.128 R188, desc[UR6][R28.64] ;  /* 0x000000061cbc6981 */ /* 0x000168000c1e1d00 */
[----:B------:R0:W5:Y:S01]  /*0c70*/  @P6 LDG.E.128 R56, desc[UR6][R30.64] ;  /* 0x000000061e386981 */ /* 0x000162000c1e1d00 */
[----:B------:R-:W-:-:S02]  /*0c80*/  @P5 MOV R111, RZ ;  /* 0x000000ff006f5202 */ /* 0x000fc40000000f00 */
[----:B------:R-:W-:Y:S01]  /*0c90*/  ISETP.GE.U32.AND P5, PT, R0, 0x140, PT ;  /* 0x000001400000780c */ /* 0x000fe20003fa6070 */
[----:B------:R-:W-:Y:S02]  /*0ca0*/  HFMA2 R70, -RZ, RZ, 0, 0 ;  /* 0x00000000ff467431 */ /* 0x000fe400000001ff */
[----:B------:R-:W-:Y:S02]  /*0cb0*/  HFMA2 R94, -RZ, RZ, 0, 0 ;  /* 0x00000000ff5e7431 */ /* 0x000fe400000001ff */
[----:B------:R-:W-:Y:S02]  /*0cc0*/  HFMA2 R118, -RZ, RZ, 0, 0 ;  /* 0x00000000ff767431 */ /* 0x000fe400000001ff */
[----:B------:R-:W-:Y:S01]  /*0cd0*/  IMAD.MOV.U32 R62, RZ, RZ, RZ ;  /* 0x000000ffff3e7224 */ /* 0x000fe200078e00ff */
[----:B------:R-:W-:Y:S02]  /*0ce0*/  CS2R R60, SRZ ;  /* 0x00000000003c7805 */ /* 0x000fe4000001ff00 */
[----:B------:R-:W-:-:S02]  /*0cf0*/  CS2R R68, SRZ ;  /* 0x0000000000447805 */ /* 0x000fc4000001ff00 */
[----:B------:R-:W-:Y:S02]  /*0d00*/  MOV R78, RZ ;  /* 0x000000ff004e7202 */ /* 0x000fe40000000f00 */
[----:B------:R-:W-:Y:S01]  /*0d10*/  CS2R R76, SRZ ;  /* 0x00000000004c7805 */ /* 0x000fe2000001ff00 */
[----:B------:R-:W-:Y:S01]  /*0d20*/  IMAD.MOV.U32 R86, RZ, RZ, RZ ;  /* 0x000000ffff567224 */ /* 0x000fe200078e00ff */
[----:B------:R-:W-:Y:S02]  /*0d30*/  CS2R R84, SRZ ;  /* 0x0000000000547805 */ /* 0x000fe4000001ff00 */
[----:B------:R-:W-:Y:S02]  /*0d40*/  CS2R R92, SRZ ;  /* 0x00000000005c7805 */ /* 0x000fe4000001ff00 */
[----:B------:R-:W-:Y:S02]  /*0d50*/  MOV R102, RZ ;  /* 0x000000ff00667202 */ /* 0x000fe40000000f00 */
[----:B------:R-:W-:Y:S01]  /*0d60*/  CS2R R100, SRZ ;  /* 0x0000000000647805 */ /* 0x000fe2000001ff00 */
[----:B------:R-:W-:Y:S01]  /*0d70*/  IMAD.MOV.U32 R110, RZ, RZ, RZ ;  /* 0x000000ffff6e7224 */ /* 0x000fe200078e00ff */
[----:B------:R-:W-:-:S02]  /*0d80*/  CS2R R108, SRZ ;  /* 0x00000000006c7805 */ /* 0x000fc4000001ff00 */
[----:B------:R-:W-:Y:S02]  /*0d90*/  CS2R R116, SRZ ;  /* 0x0000000000747805 */ /* 0x000fe4000001ff00 */
[----:B------:R-:W-:Y:S02]  /*0da0*/  MOV R126, RZ ;  /* 0x000000ff007e7202 */ /* 0x000fe40000000f00 */
[----:B------:R-:W-:Y:S01]  /*0db0*/  CS2R R124, SRZ ;  /* 0x00000000007c7805 */ /* 0x000fe2000001ff00 */
[----:B------:R-:W-:Y:S01]  /*0dc0*/  @P0 IMAD.MOV.U32 R103, RZ, RZ, RZ ;  /* 0x000000ffff670224 */ /* 0x000fe200078e00ff */
[----:B------:R-:W-:Y:S01]  /*0dd0*/  @P4 MOV R95, RZ ;  /* 0x000000ff005f4202 */ /* 0x000fe20000000f00 */
[----:B------:R-:W-:Y:S01]  /*0de0*/  @P2 IMAD.MOV.U32 R79, RZ, RZ, RZ ;  /* 0x000000ffff4f2224 */ /* 0x000fe200078e00ff */
[----:B------:R-:W-:Y:S01]  /*0df0*/  @P3 MOV R87, RZ ;  /* 0x000000ff00573202 */ /* 0x000fe20000000f00 */
[----:B------:R-:W-:Y:S01]  /*0e00*/  @P6 VIADD R3, R3, 0x20 ;  /* 0x0000002003036836 */ /* 0x000fe20000000000 */
[----:B------:R-:W-:-:S02]  /*0e10*/  @P1 MOV R71, RZ ;  /* 0x000000ff00471202 */ /* 0x000fc40000000f00 */
[----:B------:R-:W-:Y:S01]  /*0e20*/  @P6 MOV R63, RZ ;  /* 0x000000ff003f6202 */ /* 0x000fe20000000f00 */
[----:B0-----:R-:W-:Y:S06]  /*0e30*/  @!P5 BRA `(.L_x_426) ;  /* 0x000000000068d947 */ /* 0x001fec0003800000 */
[----:B------:R-:W0:Y:S08]  /*0e40*/  LDC.64 R52, c[0x0][0x3e8] ;  /* 0x0000fa00ff347b82 */ /* 0x000e300000000a00 */
[----:B------:R-:W1:Y:S01]  /*0e50*/  LDC.64 R176, c[0x0][0x3d0] ;  /* 0x0000f400ffb07b82 */ /* 0x000e620000000a00 */
[----:B0-----:R-:W-:-:S06]  /*0e60*/  IMAD.WIDE.U32 R52, R3, 0x10, R52 ;  /* 0x0000001003347825 */ /* 0x001fcc00078e0034 */
[----:B------:R-:W5:Y:S01]  /*0e70*/  LDG.E.128 R52, desc[UR6][R52.64] ;  /* 0x0000000634347981 */ /* 0x000f62000c1e1d00 */
[----:B-1----:R-:W-:-:S06]  /*0e80*/  IMAD.WIDE.U32 R176, R3, 0x10, R176 ;  /* 0x0000001003b07825 */ /* 0x002fcc00078e00b0 */
[----:B------:R-:W5:Y:S01]  /*0e90*/  LDG.E.128 R176, desc[UR6][R176.64] ;  /* 0x00000006b0b07981 */ /* 0x000f62000c1e1d00 */
[----:B------:R-:W-:Y:S02]  /*0ea0*/  CS2R R174, SRZ ;  /* 0x0000000000ae7805 */ /* 0x000fe4000001ff00 */
        /* <DEDUP_REMOVED lines=10> */
[----:B------:R-:W-:Y:S01]  /*0f50*/  CS2R R92, SRZ ;  /* 0x00000000005c7805 */ /* 0x000fe2000001ff00 */
[----:B------:R-:W-:Y:S01]  /*0f60*/  IMAD.MOV.U32 R102, RZ, RZ, RZ ;  /* 0x000000ffff667224 */ /* 0x000fe200078e00ff */
[----:B------:R-:W-:Y:S02]  /*0f70*/  CS2R R100, SRZ ;  /* 0x0000000000647805 */ /* 0x000fe4000001ff00 */
[----:B------:R-:W-:-:S02]  /*0f80*/  MOV R110, RZ ;  /* 0x000000ff006e7202 */ /* 0x000fc40000000f00 */
[----:B------:R-:W-:Y:S02]  /*0f90*/  CS2R R108, SRZ ;  /* 0x00000000006c7805 */ /* 0x000fe4000001ff00 */
[----:B------:R-:W-:Y:S02]  /*0fa0*/  MOV R118, RZ ;  /* 0x000000ff00767202 */ /* 0x000fe40000000f00 */
[----:B------:R-:W-:Y:S02]  /*0fb0*/  CS2R R116, SRZ ;  /* 0x0000000000747805 */ /* 0x000fe4000001ff00 */
[----:B------:R-:W-:Y:S02]  /*0fc0*/  MOV R126, RZ ;  /* 0x000000ff007e7202 */ /* 0x000fe40000000f00 */
[----:B------:R-:W-:-:S07]  /*0fd0*/  CS2R R124, SRZ ;  /* 0x00000000007c7805 */ /* 0x000fce000001ff00 */
.L_x_426:
[----:B------:R-:W-:Y:S05]  /*0fe0*/  BSYNC.RECONVERGENT B0 ;  /* 0x0000000000007941 */ /* 0x000fea0003800200 */
.L_x_424:
[----:B------:R-:W0:Y:S01]  /*0ff0*/  S2UR UR4, SR_CTAID.X ;  /* 0x00000000000479c3 */ /* 0x000e220000002500 */
[----:B------:R-:W1:Y:S01]  /*1000*/  LDCU UR5, c[0x0][0x384] ;  /* 0x00007080ff0577ac */ /* 0x000e620008000800 */
[----:B------:R-:W-:Y:S01]  /*1010*/  SHF.R.U32.HI R2, RZ, 0x5, R2 ;  /* 0x00000005ff027819 */ /* 0x000fe20000011602 */
[----:B0-----:R-:W-:-:S06]  /*1020*/  USHF.L.U32 UR4, UR4, 0x2, URZ ;  /* 0x0000000204047899 */ /* 0x001fcc00080006ff */
[----:B------:R-:W-:-:S04]  /*1030*/  LOP3.LUT R2, R2, UR4, RZ, 0xfc, !PT ;  /* 0x0000000402027c12 */ /* 0x000fc8000f8efcff */
[----:B-1----:R-:W-:-:S13]  /*1040*/  ISETP.GE.AND P0, PT, R2, UR5, PT ;  /* 0x0000000502007c0c */ /* 0x002fda000bf06270 */
[----:B------:R-:W-:Y:S05]  /*1050*/  @P0 EXIT ;  /* 0x000000000000094d */ /* 0x000fea0003800000 */
[----:B-----5:R-:W-:Y:S01]  /*1060*/  PRMT R171, R175, 0x7632, R171 ;  /* 0x00007632afab7816 */ /* 0x020fe200000000ab */
[----:B------:R-:W0:Y:S01]  /*1070*/  LDCU.U8 UR8, c[0x0][0x410] ;  /* 0x00008200ff0877ac */ /* 0x000e220008000000 */
[----:B------:R-:W-:Y:S02]  /*1080*/  PRMT R170, R179, 0x7632, R170 ;  /* 0x00007632b3aa7816 */ /* 0x000fe400000000aa */
[----:B------:R-:W-:Y:S01]  /*1090*/  PRMT R169, R174, 0x7632, R169 ;  /* 0x00007632aea97816 */ /* 0x000fe200000000a9 */
[----:B------:R1:W-:Y:S01]  /*10a0*/  STL.S16 [R1+0x170], R171 ;  /* 0x000170ab01007387 */ /* 0x0003e20000100600 */
[----:B------:R-:W-:Y:S01]  /*10b0*/  PRMT R168, R178, 0x7632, R168 ;  /* 0x00007632b2a87816 */ /* 0x000fe200000000a8 */
[----:B------:R-:W2:Y:S01]  /*10c0*/  LDCU UR9, c[0x0][0x448] ;  /* 0x00008900ff0977ac */ /* 0x000ea20008000800 */
[----:B------:R-:W-:Y:S01]  /*10d0*/  PRMT R167, R173, 0x7632, R167 ;  /* 0x00007632ada77816 */ /* 0x000fe200000000a7 */
[----:B------:R1:W-:Y:S01]  /*10e0*/  STL.S16 [R1+0x16c], R170 ;  /* 0x00016caa01007387 */ /* 0x0003e20000100600 */
[----:B------:R-:W-:Y:S01]  /*10f0*/  PRMT R166, R177, 0x7632, R166 ;  /* 0x00007632b1a67816 */ /* 0x000fe200000000a6 */
[----:B------:R-:W3:Y:S01]  /*1100*/  LDCU.64 UR4, c[0x0][0x3a0] ;  /* 0x00007400ff0477ac */ /* 0x000ee20008000a00 */
        /* <DEDUP_REMOVED lines=204> */
[----:B0-23--:R1:W-:Y:S02]  /*1dd0*/  STL.S16 [R1], R3 ;  /* 0x0000000301007387 */ /* 0x00d3e40000100600 */
.L_x_490:
[----:B-1----:R-:W0:Y:S08]  /*1de0*/  LDC.64 R128, c[0x0][0x3f0] ;  /* 0x0000fc00ff807b82 */ /* 0x002e300000000a00 */
[----:B------:R-:W1:Y:S01]  /*1df0*/  LDC R252, c[0x0][0x388] ;  /* 0x0000e200fffc7b82 */ /* 0x000e620000000800 */
[----:B0-----:R-:W-:-:S05]  /*1e00*/  IMAD.WIDE R128, R2, 0x4, R128 ;  /* 0x0000000402807825 */ /* 0x001fca00078e0280 */
[----:B------:R0:W2:Y:S02]  /*1e10*/  LDG.E R183, desc[UR6][R128.64] ;  /* 0x0000000680b77981 */ /* 0x0000a4000c1e1900 */
[----:B0-----:R-:W0:Y:S01]  /*1e20*/  LDC.64 R128, c[0x0][0x3f8] ;  /* 0x0000fe00ff807b82 */ /* 0x001e220000000a00 */
[C---:B-1----:R-:W-:Y:S02]  /*1e30*/  IMAD R182, R2.reuse, R252, RZ ;  /* 0x000000fc02b67224 */ /* 0x042fe400078e02ff */
[----:B0-----:R-:W-:-:S05]  /*1e40*/  IMAD.WIDE R128, R2, 0x4, R128 ;  /* 0x0000000402807825 */ /* 0x001fca00078e0280 */
[----:B------:R0:W5:Y:S01]  /*1e50*/  LDG.E R186, desc[UR6][R128.64] ;  /* 0x0000000680ba7981 */ /* 0x000162000c1e1900 */
[----:B------:R-:W-:Y:S01]  /*1e60*/  ISETP.GE.U32.AND P5, PT, R0, 0x20, PT ;  /* 0x000000200000780c */ /* 0x000fe20003fa6070 */
[----:B------:R-:W-:Y:S01]  /*1e70*/  HFMA2 R184, -RZ, RZ, 0, 0 ;  /* 0x00000000ffb87431 */ /* 0x000fe200000001ff */
[----:B------:R-:W-:Y:S01]  /*1e80*/  BSSY.RECONVERGENT B0, `(.L_x_427) ;  /* 0x00000b0000007945 */ /* 0x000fe20003800200 */
[----:B0-----:R-:W-:-:S04]  /*1e90*/  SHF.R.S32.HI R128, RZ, 0x1f, R182 ;  /* 0x0000001fff807819 */ /* 0x001fc800000114b6 */
[----:B------:R-:W-:-:S04]  /*1ea0*/  LEA.HI R182, R128, R182, RZ, 0x3 ;  /* 0x000000b680b67211 */ /* 0x000fc800078f18ff */
[----:B------:R-:W-:Y:S02]  /*1eb0*/  LEA.HI.SX32 R182, R182, R185, 0x1d ;  /* 0x000000b9b6b67211 */ /* 0x000fe400078feaff */
[----:B--2---:R-:W-:-:S13]  /*1ec0*/  ISETP.GE.AND P0, PT, R183, 0x1, PT ;  /* 0x00000001b700780c */ /* 0x004fda0003f06270 */
[----:B------:R-:W-:-:S04]  /*1ed0*/  @P0 VIADD R128, R183, 0xffffffff ;  /* 0xffffffffb7800836 */ /* 0x000fc80000000000 */
[----:B------:R-:W-:-:S05]  /*1ee0*/  @P0 IMAD R128, R128, R252, RZ ;  /* 0x000000fc80800224 */ /* 0x000fca00078e02ff */
[----:B------:R-:W-:-:S04]  /*1ef0*/  @P0 SHF.R.S32.HI R129, RZ, 0x1f, R128 ;  /* 0x0000001fff810819 */ /* 0x000fc80000011480 */
[----:B------:R-:W-:Y:S02]  /*1f00*/  @P0 LEA.HI R128, R129, R128, RZ, 0x3 ;  /* 0x0000008081800211 */ /* 0x000fe400078f18ff */
[----:B------:R-:W0:Y:S02]  /*1f10*/  @P0 S2R R129, SR_TID.X ;  /* 0x0000000000810919 */ /* 0x000e240000002100 */
[----:B0-----:R-:W-:-:S04]  /*1f20*/  @P0 LOP3.LUT R185, R129, 0x1f, RZ, 0xc0, !PT ;  /* 0x0000001f81b90812 */ /* 0x001fc800078ec0ff */
[----:B------:R-:W-:Y:S01]  /*1f30*/  @P0 LEA.HI.SX32 R184, R128, R185, 0x1d ;  /* 0x000000b980b80211 */ /* 0x000fe200078feaff */
[----:B------:R-:W-:Y:S06]  /*1f40*/  @!P5 BRA `(.L_x_428) ;  /* 0x00000008008cd947 */ /* 0x000fec0003800000 */
[----:B------:R-:W-:Y:S04]  /*1f50*/  BSSY.RECONVERGENT B1, `(.L_x_429) ;  /* 0x0000005000017945 */ /* 0x000fe80003800200 */
[----:B------:R-:W-:Y:S05]  /*1f60*/  @!P0 BRA `(.L_x_430) ;  /* 0x00000000000c8947 */ /* 0x000fea0003800000 */
[----:B------:R-:W0:Y:S02]  /*1f70*/  LDC.64 R4, c[0x0][0x390] ;  /* 0x0000e400ff047b82 */ /* 0x000e240000000a00 */
[----:B0-----:R-:W-:-:S05]  /*1f80*/  IMAD.WIDE.U32 R4, R184, 0x10, R4 ;  /* 0x00000010b8047825 */ /* 0x001fca00078e0004 */
[----:B------:R0:W5:Y:S02]  /*1f90*/  LDG.E.128 R48, desc[UR6][R4.64] ;  /* 0x0000000604307981 */ /* 0x000164000c1e1d00 */
.L_x_430:
[----:B------:R-:W-:Y:S05]  /*1fa0*/  BSYNC.RECONVERGENT B1 ;  /* 0x0000000000017941 */ /* 0x000fea0003800200 */
.L_x_429:
[----:B------:R-:W-:-:S04]  /*1fb0*/  UISETP.NE.U32.AND UP0, UPT, UR4, URZ, UPT ;  /* 0x000000ff0400728c */ /* 0x000fc8000bf05070 */
[----:B------:R-:W-:-:S09]  /*1fc0*/  UISETP.NE.AND.EX UP0, UPT, UR5, URZ, UPT, UP0 ;  /* 0x000000ff0500728c */ /* 0x000fd2000bf05300 */
[----:B------:R-:W-:Y:S05]  /*1fd0*/  BRA.U !UP0, `(.L_x_431) ;  /* 0x0000000508547547 */ /* 0x000fea000b800000 */
[----:B0-----:R-:W0:Y:S02]  /*1fe0*/  LDC.64 R4, c[0x0][0x3a0] ;  /* 0x0000e800ff047b82 */ /* 0x001e240000000a00 */
[----:B0-----:R-:W-:-:S05]  /*1ff0*/  IMAD.WIDE.U32 R4, R182, 0x10, R4 ;  /* 0x00000010b6047825 */ /* 0x001fca00078e0004 */
[----:B------:R0:W2:Y:S01]  /*2000*/  LDG.E.128 R44, desc[UR6][R4.64] ;  /* 0x00000006042c7981 */ /* 0x0000a2000c1e1d00 */
[----:B------:R-:W-:-:S13]  /*2010*/  ISETP.GT.AND P1, PT, R183, RZ, PT ;  /* 0x000000ffb700720c */ /* 0x000fda0003f24270 */
[----:B0-----:R-:W0:Y:S01]  /*2020*/  @P1 LDC R4, c[0x0][0x40c] ;  /* 0x00010300ff041b82 */ /* 0x001e220000000800 */
[----:B-----5:R-:W-:Y:S02]  /*2030*/  @P1 SHF.L.U32 R3, R48, 0x10, RZ ;  /* 0x0000001030031819 */ /* 0x020fe400000006ff */
[----:B------:R-:W-:Y:S02]  /*2040*/  @P1 SHF.L.U32 R6, R120, 0x10, RZ ;  /* 0x0000001078061819 */ /* 0x000fe400000006ff */
[----:B------:R-:W-:Y:S02]  /*2050*/  @P1 SHF.L.U32 R8, R187, 0x10, RZ ;  /* 0x00000010bb081819 */ /* 0x000fe400000006ff */
[----:B------:R-:W-:Y:S01]  /*2060*/  @P1 SHF.L.U32 R10, R224, 0x10, RZ ;  /* 0x00000010e00a1819 */ /* 0x000fe200000006ff */
[----:B------:R-:W1:Y:S01]  /*2070*/  @P1 LDC R5, c[0x0][0x40c] ;  /* 0x00010300ff051b82 */ /* 0x000e620000000800 */
[----:B------:R-:W-:Y:S01]  /*2080*/  @P1 SHF.L.U32 R129, R225, 0x10, RZ ;  /* 0x00000010e1811819 */ /* 0x000fe200000006ff */
[----:B0-----:R-:W-:Y:S01]  /*2090*/  @P1 FMUL.FTZ R4, R3, R4 ;  /* 0x0000000403041220 */ /* 0x001fe20000410000 */
[C---:B--2---:R-:W-:Y:S01]  /*20a0*/  @P1 SHF.L.U32 R7, R44.reuse, 0x10, RZ ;  /* 0x000000102c071819 */ /* 0x044fe200000006ff */
[----:B------:R-:W-:Y:S01]  /*20b0*/  @!P1 IMAD.U32 R3, R44, 0x10000, RZ ;  /* 0x000100002c039824 */ /* 0x000fe200078e00ff */
[----:B------:R-:W-:-:S02]  /*20c0*/  @P1 SHF.L.U32 R9, R45, 0x10, RZ ;  /* 0x000000102d091819 */ /* 0x000fc400000006ff */
[----:B------:R-:W-:Y:S01]  /*20d0*/  @P1 SHF.L.U32 R128, R46, 0x10, RZ ;  /* 0x000000102e801819 */ /* 0x000fe200000006ff */
[--C-:B------:R-:W-:Y:S01]  /*20e0*/  @P1 FFMA.FTZ R3, R4, R6, R7.reuse ;  /* 0x0000000604031223 */ /* 0x100fe20000010007 */
[----:B------:R-:W-:Y:S01]  /*20f0*/  @P1 PRMT R4, R48, 0x7632, R4 ;  /* 0x0000763230041816 */ /* 0x000fe20000000004 */
[----:B------:R-:W0:Y:S01]  /*2100*/  @P1 LDC R6, c[0x0][0x40c] ;  /* 0x00010300ff061b82 */ /* 0x000e220000000800 */
[----:B------:R-:W-:Y:S02]  /*2110*/  @P1 PRMT R7, R44, 0x7632, R7 ;  /* 0x000076322c071816 */ /* 0x000fe40000000007 */
[----:B------:R-:W-:Y:S02]  /*2120*/  @P1 SHF.L.U32 R4, R4, 0x10, RZ ;  /* 0x0000001004041819 */ /* 0x000fe400000006ff */
[----:B------:R-:W-:Y:S01]  /*2130*/  @P1 SHF.L.U32 R130, R47, 0x10, RZ ;  /* 0x000000102f821819 */ /* 0x000fe200000006ff */
[----:B------:R-:W-:Y:S02]  /*2140*/  @P1 IMAD.U32 R7, R7, 0x10000, RZ ;  /* 0x0001000007071824 */ /* 0x000fe400078e00ff */
[----:B-1----:R-:W-:Y:S01]  /*2150*/  @P1 FMUL.FTZ R5, R4, R5 ;  /* 0x0000000504051220 */ /* 0x002fe20000410000 */
[----:B------:R-:W-:-:S04]  /*2160*/  @!P1 PRMT R4, R44, 0x7632, R4 ;  /* 0x000076322c049816 */ /* 0x000fc80000000004 */
[----:B------:R-:W-:Y:S01]  /*2170*/  @!P1 SHF.L.U32 R4, R4, 0x10, RZ ;  /* 0x0000001004049819 */ /* 0x000fe200000006ff */
[----:B------:R-:W-:Y:S01]  /*2180*/  @P1 FFMA.FTZ R4, R5, R8, R7 ;  /* 0x0000000805041223 */ /* 0x000fe20000010007 */
[----:B------:R-:W-:Y:S01]  /*2190*/  @P1 SHF.L.U32 R5, R49, 0x10, RZ ;  /* 0x0000001031051819 */ /* 0x000fe200000006ff */
[----:B------:R-:W1:Y:S01]  /*21a0*/  @P1 LDC R7, c[0x0][0x40c] ;  /* 0x00010300ff071b82 */ /* 0x000e620000000800 */
[----:B------:R-:W-:Y:S02]  /*21b0*/  @P1 SHF.L.U32 R8, R121, 0x10, RZ ;  /* 0x0000001079081819 */ /* 0x000fe400000006ff */
[----:B------:R-:W-:Y:S01]  /*21c0*/  F2FP.BF16.F32.PACK_AB R251, RZ, R4 ;  /* 0x00000004fffb723e */ /* 0x000fe200000010ff */
[----:B0-----:R-:W-:Y:S01]  /*21d0*/  @P1 FMUL.FTZ R6, R5, R6 ;  /* 0x0000000605061220 */ /* 0x001fe20000410000 */
[----:B------:R-:W-:-:S03]  /*21e0*/  @!P1 IMAD.U32 R5, R45, 0x10000, RZ ;  /* 0x000100002d059824 */ /* 0x000fc600078e00ff */
[--C-:B------:R-:W-:Y:S01]  /*21f0*/  @P1 FFMA.FTZ R5, R6, R8, R9.reuse ;  /* 0x0000000806051223 */ /* 0x100fe20000010009 */
[----:B------:R-:W-:Y:S01]  /*2200*/  @P1 PRMT R6, R49, 0x7632, R6 ;  /* 0x0000763231061816 */ /* 0x000fe20000000006 */
[----:B------:R-:W0:Y:S01]  /*2210*/  @P1 LDC R8, c[0x0][0x40c] ;  /* 0x00010300ff081b82 */ /* 0x000e220000000800 */
[----:B------:R-:W-:Y:S02]  /*2220*/  @P1 PRMT R9, R45, 0x7632, R9 ;  /* 0x000076322d091816 */ /* 0x000fe40000000009 */
[----:B------:R-:W-:-:S03]  /*2230*/  @P1 SHF.L.U32 R6, R6, 0x10, RZ ;  /* 0x0000001006061819 */ /* 0x000fc600000006ff */
        /* <DEDUP_REMOVED lines=11> */
[----:B------:R-:W-:Y:S01]  /*22f0*/  @P1 FFMA.FTZ R7, R8, R10, R128 ;  /* 0x0000000a08071223 */ /* 0x000fe20000010080 */
        /* <DEDUP_REMOVED lines=16> */
[----:B------:R-:W-:Y:S02]  /*2400*/  @P1 PRMT R128, R51, 0x7632, R128 ;  /* 0x0000763233801816 */ /* 0x000fe40000000080 */
[----:B------:R-:W-:Y:S02]  /*2410*/  @P1 PRMT R129, R47, 0x7632, R129 ;  /* 0x000076322f811816 */ /* 0x000fe40000000081 */
[----:B------:R-:W-:Y:S02]  /*2420*/  @P1 SHF.L.U32 R128, R128, 0x10, RZ ;  /* 0x0000001080801819 */ /* 0x000fe400000006ff */
[----:B------:R-:W-:Y:S01]  /*2430*/  @P1 SHF.L.U32 R130, R226, 0x10, RZ ;  /* 0x00000010e2821819 */ /* 0x000fe200000006ff */
[----:B------:R-:W-:Y:S01]  /*2440*/  @P1 IMAD.U32 R129, R129, 0x10000, RZ ;  /* 0x0001000081811824 */ /* 0x000fe200078e00ff */
[----:B------:R-:W-:Y:S01]  /*2450*/  F2FP.BF16.F32.PACK_AB R180, RZ, R9 ;  /* 0x00000009ffb4723e */ /* 0x000fe200000010ff */
[----:B-1----:R-:W-:Y:S01]  /*2460*/  @P1 FMUL.FTZ R128, R128, R10 ;  /* 0x0000000a80801220 */ /* 0x002fe20000410000 */
[----:B------:R-:W-:-:S04]  /*2470*/  @!P1 PRMT R10, R47, 0x7632, R10 ;  /* 0x000076322f0a9816 */ /* 0x000fc8000000000a */
[----:B------:R-:W-:Y:S01]  /*2480*/  @!P1 SHF.L.U32 R10, R10, 0x10, RZ ;  /* 0x000000100a0a9819 */ /* 0x000fe200000006ff */
[----:B------:R-:W-:Y:S01]  /*2490*/  @P1 FFMA.FTZ R10, R128, R130, R129 ;  /* 0x00000082800a1223 */ /* 0x000fe20000010081 */
        /* <DEDUP_REMOVED lines=9> */
.L_x_431:
[----:B0-----:R-:W0:Y:S01]  /*2530*/  @P0 LDC R4, c[0x0][0x40c] ;  /* 0x00010300ff040b82 */ /* 0x001e220000000800 */
[----:B-----5:R-:W-:Y:S01]  /*2540*/  @P0 SHF.L.U32 R3, R48, 0x10, RZ ;  /* 0x0000001030030819 */ /* 0x020fe200000006ff */
[----:B------:R-:W-:Y:S01]  /*2550*/  @P0 IMAD.U32 R6, R120, 0x10000, RZ ;  /* 0x0001000078060824 */ /* 0x000fe200078e00ff */
[----:B------:R-:W-:Y:S01]  /*2560*/  @P0 SHF.L.U32 R7, R187, 0x10, RZ ;  /* 0x00000010bb070819 */ /* 0x000fe200000006ff */
[----:B------:R-:W-:Y:S01]  /*2570*/  @P0 IMAD.U32 R10, R122, 0x10000, RZ ;  /* 0x000100007a0a0824 */ /* 0x000fe200078e00ff */
[----:B------:R-:W-:Y:S02]  /*2580*/  @P0 SHF.L.U32 R8, R121, 0x10, RZ ;  /* 0x0000001079080819 */ /* 0x000fe400000006ff */
[----:B------:R-:W-:Y:S01]  /*2590*/  @P0 SHF.L.U32 R9, R224, 0x10, RZ ;  /* 0x00000010e0090819 */ /* 0x000fe200000006ff */
[----:B------:R-:W1:Y:S01]  /*25a0*/  @P0 LDC R5, c[0x0][0x40c] ;  /* 0x00010300ff050b82 */ /* 0x000e620000000800 */
[----:B------:R-:W-:-:S07]  /*25b0*/  @P0 SHF.L.U32 R129, R123, 0x10, RZ ;  /* 0x000000107b810819 */ /* 0x000fce00000006ff */
[----:B------:R-:W2:Y:S01]  /*25c0*/  @P0 LDC R128, c[0x0][0x40c] ;  /* 0x00010300ff800b82 */ /* 0x000ea20000000800 */
[----:B0-----:R-:W-:Y:S01]  /*25d0*/  @P0 FMUL.FTZ R4, R3, R4 ;  /* 0x0000000403040220 */ /* 0x001fe20000410000 */
[----:B------:R-:W-:-:S03]  /*25e0*/  MOV R3, RZ ;  /* 0x000000ff00037202 */ /* 0x000fc60000000f00 */
[----:B------:R-:W-:Y:S01]  /*25f0*/  @P0 FMUL.FTZ R3, R4, R6 ;  /* 0x0000000604030220 */ /* 0x000fe20000410000 */
[----:B------:R-:W-:Y:S02]  /*2600*/  @P0 PRMT R4, R48, 0x7632, R4 ;  /* 0x0000763230040816 */ /* 0x000fe40000000004 */
[----:B------:R-:W0:Y:S02]  /*2610*/  @P0 LDC R6, c[0x0][0x40c] ;  /* 0x00010300ff060b82 */ /* 0x000e240000000800 */
[----:B------:R-:W-:-:S05]  /*2620*/  @P0 SHF.L.U32 R4, R4, 0x10, RZ ;  /* 0x0000001004040819 */ /* 0x000fca00000006ff */
[----:B-1----:R-:W-:Y:S01]  /*2630*/  @P0 FMUL.FTZ R5, R4, R5 ;  /* 0x0000000504050220 */ /* 0x002fe20000410000 */
[----:B------:R-:W-:-:S03]  /*2640*/  HFMA2 R4, -RZ, RZ, 0, 0 ;  /* 0x00000000ff047431 */ /* 0x000fc600000001ff */
[----:B------:R-:W-:Y:S01]  /*2650*/  @P0 FMUL.FTZ R4, R5, R7 ;  /* 0x0000000705040220 */ /* 0x000fe20000410000 */
[----:B------:R-:W-:Y:S01]  /*2660*/  @P0 IMAD.U32 R5, R49, 0x10000, RZ ;  /* 0x0001000031050824 */ /* 0x000fe200078e00ff */
[----:B------:R-:W1:Y:S03]  /*2670*/  @P0 LDC R7, c[0x0][0x40c] ;  /* 0x00010300ff070b82 */ /* 0x000e660000000800 */
[----:B------:R-:W-:Y:S01]  /*2680*/  F2FP.BF16.F32.PACK_AB R251, RZ, R4 ;  /* 0x00000004fffb723e */ /* 0x000fe200000010ff */
[----:B0-----:R-:W-:Y:S01]  /*2690*/  @P0 FMUL.FTZ R6, R5, R6 ;  /* 0x0000000605060220 */ /* 0x001fe20000410000 */
[----:B------:R-:W-:-:S03]  /*26a0*/  MOV R5, RZ ;  /* 0x000000ff00057202 */ /* 0x000fc60000000f00 */
[----:B------:R-:W-:Y:S01]  /*26b0*/  @P0 FMUL.FTZ R5, R6, R8 ;  /* 0x0000000806050220 */ /* 0x000fe20000410000 */
[----:B------:R-:W-:Y:S01]  /*26c0*/  @P0 PRMT R6, R49, 0x7632, R6 ;  /* 0x0000763231060816 */ /* 0x000fe20000000006 */
[----:B------:R-:W0:Y:S03]  /*26d0*/  @P0 LDC R8, c[0x0][0x40c] ;  /* 0x00010300ff080b82 */ /* 0x000e260000000800 */
[----:B------:R-:W-:-:S05]  /*26e0*/  @P0 SHF.L.U32 R6, R6, 0x10, RZ ;  /* 0x0000001006060819 */ /* 0x000fca00000006ff */
[----:B-1----:R-:W-:Y:S01]  /*26f0*/  @P0 FMUL.FTZ R7, R6, R7 ;  /* 0x0000000706070220 */ /* 0x002fe20000410000 */
[----:B------:R-:W-:-:S03]  /*2700*/  IMAD.MOV.U32 R6, RZ, RZ, RZ ;  /* 0x000000ffff067224 */ /* 0x000fc600078e00ff */
[----:B------:R-:W-:Y:S01]  /*2710*/  @P0 FMUL.FTZ R6, R7, R9 ;  /* 0x0000000907060220 */ /* 0x000fe20000410000 */
[----:B------:R-:W-:Y:S01]  /*2720*/  @P0 SHF.L.U32 R7, R50, 0x10, RZ ;  /* 0x0000001032070819 */ /* 0x000fe200000006ff */
[----:B------:R-:W1:Y:S03]  /*2730*/  @P0 LDC R9, c[0x0][0x40c] ;  /* 0x00010300ff090b82 */ /* 0x000e660000000800 */
[----:B------:R-:W-:Y:S01]  /*2740*/  F2FP.BF16.F32.PACK_AB R250, RZ, R6 ;  /* 0x00000006fffa723e */ /* 0x000fe200000010ff */
[----:B0-----:R-:W-:Y:S01]  /*2750*/  @P0 FMUL.FTZ R8, R7, R8 ;  /* 0x0000000807080220 */ /* 0x001fe20000410000 */
[----:B------:R-:W-:-:S03]  /*2760*/  HFMA2 R7, -RZ, RZ, 0, 0 ;  /* 0x00000000ff077431 */ /* 0x000fc600000001ff */
[----:B------:R-:W-:Y:S01]  /*2770*/  @P0 FMUL.FTZ R7, R8, R10 ;  /* 0x0000000a08070220 */ /* 0x000fe20000410000 */
[----:B------:R-:W-:Y:S02]  /*2780*/  @P0 PRMT R8, R50, 0x7632, R8 ;  /* 0x0000763232080816 */ /* 0x000fe40000000008 */
[----:B------:R-:W-:Y:S02]  /*2790*/  @P0 SHF.L.U32 R10, R225, 0x10, RZ ;  /* 0x00000010e10a0819 */ /* 0x000fe400000006ff */
[----:B------:R-:W-:Y:S02]  /*27a0*/  @P0 SHF.L.U32 R8, R8, 0x10, RZ ;  /* 0x0000001008080819 */ /* 0x000fe400000006ff */
[----:B------:R-:W-:-:S03]  /*27b0*/  F2FP.BF16.F32.PACK_AB R130, RZ, R7 ;  /* 0x00000007ff82723e */ /* 0x000fc600000010ff */
[----:B-1----:R-:W-:Y:S01]  /*27c0*/  @P0 FMUL.FTZ R9, R8, R9 ;  /* 0x0000000908090220 */ /* 0x002fe20000410000 */
[----:B------:R-:W-:-:S03]  /*27d0*/  MOV R8, RZ ;  /* 0x000000ff00087202 */ /* 0x000fc60000000f00 */
[----:B------:R-:W-:Y:S01]  /*27e0*/  @P0 FMUL.FTZ R8, R9, R10 ;  /* 0x0000000a09080220 */ /* 0x000fe20000410000 */
[----:B------:R-:W-:Y:S01]  /*27f0*/  @P0 IMAD.U32 R9, R51, 0x10000, RZ ;  /* 0x0001000033090824 */ /* 0x000fe200078e00ff */
[----:B------:R-:W0:Y:S03]  /*2800*/  @P0 LDC R10, c[0x0][0x40c] ;  /* 0x00010300ff0a0b82 */ /* 0x000e260000000800 */
[----:B--2---:R-:W-:Y:S01]  /*2810*/  @P0 FMUL.FTZ R128, R9, R128 ;  /* 0x0000008009800220 */ /* 0x004fe20000410000 */
[----:B------:R-:W-:Y:S01]  /*2820*/  HFMA2 R9, -RZ, RZ, 0, 0 ;  /* 0x00000000ff097431 */ /* 0x000fe200000001ff */
[----:B------:R-:W-:-:S04]  /*2830*/  F2FP.BF16.F32.PACK_AB R181, RZ, R8 ;  /* 0x00000008ffb5723e */ /* 0x000fc800000010ff */
[----:B------:R-:W-:Y:S01]  /*2840*/  PRMT R130, R130, 0x5410, R181 ;  /* 0x0000541082827816 */ /* 0x000fe200000000b5 */
[----:B------:R-:W-:Y:S01]  /*2850*/  @P0 FMUL.FTZ R9, R128, R129 ;  /* 0x0000008180090220 */ /* 0x000fe20000410000 */
[----:B------:R-:W-:Y:S02]  /*2860*/  @P0 PRMT R128, R51, 0x7632, R128 ;  /* 0x0000763233800816 */ /* 0x000fe40000000080 */
[----:B------:R-:W-:Y:S02]  /*2870*/  @P0 SHF.L.U32 R129, R226, 0x10, RZ ;  /* 0x00000010e2810819 */ /* 0x000fe400000006ff */
[----:B------:R-:W-:Y:S02]  /*2880*/  @P0 SHF.L.U32 R128, R128, 0x10, RZ ;  /* 0x0000001080800819 */ /* 0x000fe400000006ff */
[----:B------:R-:W-:-:S03]  /*2890*/  F2FP.BF16.F32.PACK_AB R180, RZ, R9 ;  /* 0x00000009ffb4723e */ /* 0x000fc600000010ff */
[----:B0-----:R-:W-:Y:S01]  /*28a0*/  @P0 FMUL.FTZ R128, R128, R10 ;  /* 0x0000000a80800220 */ /* 0x001fe20000410000 */
[----:B------:R-:W-:-:S03]  /*28b0*/  IMAD.MOV.U32 R10, RZ, RZ, RZ ;  /* 0x000000ffff0a7224 */ /* 0x000fc600078e00ff */
[----:B------:R-:W-:Y:S01]  /*28c0*/  @P0 FMUL.FTZ R10, R128, R129 ;  /* 0x00000081800a0220 */ /* 0x000fe20000410000 */
[----:B------:R-:W-:Y:S02]  /*28d0*/  F2FP.BF16.F32.PACK_AB R128, RZ, R3 ;  /* 0x00000003ff80723e */ /* 0x000fe400000010ff */
[----:B------:R-:W-:Y:S02]  /*28e0*/  F2FP.BF16.F32.PACK_AB R129, RZ, R5 ;  /* 0x00000005ff81723e */ /* 0x000fe400000010ff */
[----:B------:R-:W-:Y:S02]  /*28f0*/  F2FP.BF16.F32.PACK_AB R131, RZ, R10 ;  /* 0x0000000aff83723e */ /* 0x000fe400000010ff */
[----:B------:R-:W-:Y:S02]  /*2900*/  PRMT R128, R128, 0x5410, R251 ;  /* 0x0000541080807816 */ /* 0x000fe400000000fb */
[----:B------:R-:W-:Y:S02]  /*2910*/  PRMT R129, R129, 0x5410, R250 ;  /* 0x0000541081817816 */ /* 0x000fe400000000fa */
[----:B------:R-:W-:-:S07]  /*2920*/  PRMT R131, R180, 0x5410, R131 ;  /* 0x00005410b4837816 */ /* 0x000fce0000000083 */
.L_x_432:
[----:B------:R-:W0:Y:S01]  /*2930*/  LDC.64 R180, c[0x0][0x3a8] ;  /* 0x0000ea00ffb47b82 */ /* 0x000e220000000a00 */
[----:B------:R-:W-:Y:S01]  /*2940*/  IADD3 R184, PT, PT, R184, 0x20, RZ ;  /* 0x00000020b8b87810 */ /* 0x000fe20007ffe0ff */
[C---:B0-----:R-:W-:Y:S01]  /*2950*/  IMAD.WIDE.U32 R180, R182.reuse, 0x10, R180 ;  /* 0x00000010b6b47825 */ /* 0x041fe200078e00b4 */
[----:B------:R-:W-:-:S04]  /*2960*/  IADD3 R182, PT, PT, R182, 0x20, RZ ;  /* 0x00000020b6b67810 */ /* 0x000fc80007ffe0ff */
[----:B------:R0:W-:Y:S03]  /*2970*/  STG.E.128 desc[UR6][R180.64], R128 ;  /* 0x00000080b4007986 */ /* 0x0001e6000c101d06 */
.L_x_428:
[----:B------:R-:W-:Y:S05]  /*2980*/  BSYNC.RECONVERGENT B0 ;  /* 0x0000000000007941 */ /* 0x000fea0003800200 */
.L_x_427:
[----:B------:R-:W-:Y:S01]  /*2990*/  ISETP.GE.U32.AND P1, PT, R0, 0x40, PT ;  /* 0x000000400000780c */ /* 0x000fe20003f26070 */
[----:B------:R-:W-:Y:S01]  /*29a0*/  BSSY.RECONVERGENT B0, `(.L_x_433) ;  /* 0x0000098000007945 */ /* 0x000fe20003800200 */
[----:B------:R-:W-:-:S11]  /*29b0*/  LOP3.LUT R19, R19, 0xfffff7ff, RZ, 0xc0, !PT ;  /* 0xfffff7ff13137812 */ /* 0x000fd600078ec0ff */
[----:B------:R-:W-:Y:S01]  /*29c0*/  @P1 LOP3.LUT R19, R19, 0x800, RZ, 0xfc, !PT ;  /* 0x0000080013131812 */ /* 0x000fe200078efcff */
[----:B------:R-:W-:Y:S06]  /*29d0*/  @!P1 BRA `(.L_x_434) ;  /* 0x0000000800509947 */ /* 0x000fec0003800000 */
[----:B------:R-:W1:Y:S01]  /*29e0*/  @P0 LDC.64 R12, c[0x0][0x390] ;  /* 0x0000e400ff0c0b82 */ /* 0x000e620000000a00 */
[----:B------:R-:W-:-:S04]  /*29f0*/  ISETP.NE.U32.AND P1, PT, RZ, UR4, PT ;  /* 0x00000004ff007c0c */ /* 0x000fc8000bf25070 */
[----:B------:R-:W-:Y:S01]  /*2a00*/  ISETP.NE.AND.EX P1, PT, RZ, UR5, PT, P1 ;  /* 0x00000005ff007c0c */ /* 0x000fe2000bf25310 */
[----:B-1----:R-:W-:-:S05]  /*2a10*/  @P0 IMAD.WIDE.U32 R12, R184, 0x10, R12 ;  /* 0x00000010b80c0825 */ /* 0x002fca00078e000c */
[----:B------:R1:W5:Y:S07]  /*2a20*/  @P0 LDG.E.128 R48, desc[UR6][R12.64] ;  /* 0x000000060c300981 */ /* 0x00036e000c1e1d00 */
[----:B-1----:R-:W1:Y:S02]  /*2a30*/  @P1 LDC.64 R12, c[0x0][0x3a0] ;  /* 0x0000e800ff0c1b82 */ /* 0x002e640000000a00 */
[----:B-1----:R-:W-:-:S05]  /*2a40*/  @P1 IMAD.WIDE.U32 R12, R182, 0x10, R12 ;  /* 0x00000010b60c1825 */ /* 0x002fca00078e000c */
[----:B------:R1:W5:Y:S01]  /*2a50*/  @P1 LDG.E.128 R44, desc[UR6][R12.64] ;  /* 0x000000060c2c1981 */ /* 0x000362000c1e1d00 */
[----:B------:R-:W-:Y:S05]  /*2a60*/  @!P1 BRA `(.L_x_435) ;  /* 0x0000000400189947 */ /* 0x000fea0003800000 */
[----:B------:R-:W-:-:S13]  /*2a70*/  ISETP.GT.AND P1, PT, R183, RZ, PT ;  /* 0x000000ffb700720c */ /* 0x000fda0003f24270 */
[----:B-1----:R-:W1:Y:S01]  /*2a80*/  @P1 LDC R12, c[0x0][0x40c] ;  /* 0x00010300ff0c1b82 */ /* 0x002e620000000800 */
[----:B-----5:R-:W-:Y:S01]  /*2a90*/  @P1 IMAD.U32 R11, R48, 0x10000, RZ ;  /* 0x00010000300b1824 */ /* 0x020fe200078e00ff */
[----:B------:R-:W-:Y:S01]  /*2aa0*/  @P1 SHF.L.U32 R14, R112, 0x10, RZ ;  /* 0x00000010700e1819 */ /* 0x000fe200000006ff */
[----:B------:R-:W-:Y:S01]  /*2ab0*/  @P1 IMAD.U32 R16, R113, 0x10000, RZ ;  /* 0x0001000071101824 */ /* 0x000fe200078e00ff */
[----:B------:R-:W-:Y:S01]  /*2ac0*/  @P1 PRMT R15, R48, 0x7632, R15 ;  /* 0x00007632300f1816 */ /* 0x000fe2000000000f */
[----:B0-----:R-:W-:Y:S01]  /*2ad0*/  @P1 IMAD.U32 R129, R115, 0x10000, RZ ;  /* 0x0001000073811824 */ /* 0x001fe200078e00ff */
[----:B------:R-:W-:Y:S02]  /*2ae0*/  @P1 PRMT R17, R49, 0x7632, R17 ;  /* 0x0000763231111816 */ /* 0x000fe40000000011 */
[----:B------:R-:W0:Y:S01]  /*2af0*/  @P1 LDC R13, c[0x0][0x40c] ;  /* 0x00010300ff0d1b82 */ /* 0x000e220000000800 */
[----:B------:R-:W-:Y:S02]  /*2b00*/  @P1 SHF.L.U32 R15, R15, 0x10, RZ ;  /* 0x000000100f0f1819 */ /* 0x000fe400000006ff */
[----:B------:R-:W-:-:S02]  /*2b10*/  @P1 SHF.L.U32 R17, R17, 0x10, RZ ;  /* 0x0000001011111819 */ /* 0x000fc400000006ff */
[----:B------:R-:W-:Y:S02]  /*2b20*/  @P1 SHF.L.U32 R18, R114, 0x10, RZ ;  /* 0x0000001072121819 */ /* 0x000fe400000006ff */
[----:B------:R-:W-:-:S04]  /*2b30*/  @P1 PRMT R128, R50, 0x7632, R128 ;  /* 0x0000763232801816 */ /* 0x000fc80000000080 */
[----:B------:R-:W-:Y:S01]  /*2b40*/  @P1 SHF.L.U32 R128, R128, 0x10, RZ ;  /* 0x0000001080801819 */ /* 0x000fe200000006ff */
[----:B-1----:R-:W-:Y:S01]  /*2b50*/  @P1 FMUL.FTZ R12, R11, R12 ;  /* 0x0000000c0b0c1220 */ /* 0x002fe20000410000 */
[----:B------:R-:W-:-:S05]  /*2b60*/  SHF.L.U32 R11, R44, 0x10, RZ ;  /* 0x000000102c0b7819 */ /* 0x000fca00000006ff */
[----:B------:R-:W-:Y:S01]  /*2b70*/  @P1 FFMA.FTZ R11, R12, R14, R11 ;  /* 0x0000000e0c0b1223 */ /* 0x000fe2000001000b */
[----:B------:R-:W-:Y:S01]  /*2b80*/  PRMT R12, R44, 0x7632, R12 ;  /* 0x000076322c0c7816 */ /* 0x000fe2000000000c */
[----:B------:R-:W1:Y:S01]  /*2b90*/  @P1 LDC R14, c[0x0][0x40c] ;  /* 0x00010300ff0e1b82 */ /* 0x000e620000000800 */
[----:B0-----:R-:W-:Y:S01]  /*2ba0*/  @P1 FMUL.FTZ R13, R15, R13 ;  /* 0x0000000d0f0d1220 */ /* 0x001fe20000410000 */
[----:B------:R-:W-:Y:S02]  /*2bb0*/  @P1 SHF.L.U32 R15, R227, 0x10, RZ ;  /* 0x00000010e30f1819 */ /* 0x000fe400000006ff */
[----:B------:R-:W-:-:S04]  /*2bc0*/  IMAD.U32 R12, R12, 0x10000, RZ ;  /* 0x000100000c0c7824 */ /* 0x000fc800078e00ff */
[----:B------:R-:W-:Y:S01]  /*2bd0*/  @P1 FFMA.FTZ R12, R13, R15, R12 ;  /* 0x0000000f0d0c1223 */ /* 0x000fe2000001000c */
[----:B------:R-:W-:Y:S01]  /*2be0*/  @P1 SHF.L.U32 R13, R49, 0x10, RZ ;  /* 0x00000010310d1819 */ /* 0x000fe200000006ff */
[----:B------:R-:W0:Y:S03]  /*2bf0*/  @P1 LDC R15, c[0x0][0x40c] ;  /* 0x00010300ff0f1b82 */ /* 0x000e260000000800 */
[----:B------:R-:W-:Y:S01]  /*2c00*/  F2FP.BF16.F32.PACK_AB R251, RZ, R12 ;  /* 0x0000000cfffb723e */ /* 0x000fe200000010ff */
[----:B-1----:R-:W-:Y:S01]  /*2c10*/  @P1 FMUL.FTZ R14, R13, R14 ;  /* 0x0000000e0d0e1220 */ /* 0x002fe20000410000 */
[----:B------:R-:W-:-:S05]  /*2c20*/  SHF.L.U32 R13, R45, 0x10, RZ ;  /* 0x000000102d0d7819 */ /* 0x000fca00000006ff */
[----:B------:R-:W-:Y:S01]  /*2c30*/  @P1 FFMA.FTZ R13, R14, R16, R13 ;  /* 0x000000100e0d1223 */ /* 0x000fe2000001000d */
[----:B------:R-:W-:Y:S01]  /*2c40*/  PRMT R14, R45, 0x7632, R14 ;  /* 0x000076322d0e7816 */ /* 0x000fe2000000000e */
[----:B------:R-:W1:Y:S01]  /*2c50*/  @P1 LDC R16, c[0x0][0x40c] ;  /* 0x00010300ff101b82 */ /* 0x000e620000000800 */
[----:B0-----:R-:W-:Y:S02]  /*2c60*/  @P1 FMUL.FTZ R15, R17, R15 ;  /* 0x0000000f110f1220 */ /* 0x001fe40000410000 */
[----:B------:R-:W-:Y:S02]  /*2c70*/  SHF.L.U32 R14, R14, 0x10, RZ ;  /* 0x000000100e0e7819 */ /* 0x000fe400000006ff */
[----:B------:R-:W-:-:S05]  /*2c80*/  @P1 SHF.L.U32 R17, R228, 0x10, RZ ;  /* 0x00000010e4111819 */ /* 0x000fca00000006ff */
[----:B------:R-:W-:Y:S01]  /*2c90*/  @P1 FFMA.FTZ R14, R15, R17, R14 ;  /* 0x000000110f0e1223 */ /* 0x000fe2000001000e */
[----:B------:R-:W-:Y:S01]  /*2ca0*/  @P1 IMAD.U32 R15, R50, 0x10000, RZ ;  /* 0x00010000320f1824 */ /* 0x000fe200078e00ff */
[----:B------:R-:W0:Y:S03]  /*2cb0*/  @P1 LDC R17, c[0x0][0x40c] ;  /* 0x00010300ff111b82 */ /* 0x000e260000000800 */
[----:B------:R-:W-:Y:S01]  /*2cc0*/  F2FP.BF16.F32.PACK_AB R250, RZ, R14 ;  /* 0x0000000efffa723e */ /* 0x000fe200000010ff */
[----:B-1----:R-:W-:Y:S01]  /*2cd0*/  @P1 FMUL.FTZ R16, R15, R16 ;  /* 0x000000100f101220 */ /* 0x002fe20000410000 */
[----:B------:R-:W-:-:S05]  /*2ce0*/  SHF.L.U32 R15, R46, 0x10, RZ ;  /* 0x000000102e0f7819 */ /* 0x000fca00000006ff */
[----:B------:R-:W-:Y:S01]  /*2cf0*/  @P1 FFMA.FTZ R15, R16, R18, R15 ;  /* 0x00000012100f1223 */ /* 0x000fe2000001000f */
[----:B------:R-:W-:Y:S01]  /*2d00*/  PRMT R16, R46, 0x7632, R16 ;  /* 0x000076322e107816 */ /* 0x000fe20000000010 */
[----:B------:R-:W1:Y:S03]  /*2d10*/  @P1 LDC R18, c[0x0][0x40c] ;  /* 0x00010300ff121b82 */ /* 0x000e660000000800 */
[----:B------:R-:W-:Y:S01]  /*2d20*/  F2FP.BF16.F32.PACK_AB R130, RZ, R15 ;  /* 0x0000000fff82723e */ /* 0x000fe200000010ff */
[----:B0-----:R-:W-:Y:S01]  /*2d30*/  @P1 FMUL.FTZ R17, R128, R17 ;  /* 0x0000001180111220 */ /* 0x001fe20000410000 */
[----:B------:R-:W-:Y:S01]  /*2d40*/  @P1 SHF.L.U32 R128, R229, 0x10, RZ ;  /* 0x00000010e5801819 */ /* 0x000fe200000006ff */
[----:B------:R-:W-:-:S04]  /*2d50*/  IMAD.U32 R16, R16, 0x10000, RZ ;  /* 0x0001000010107824 */ /* 0x000fc800078e00ff */
[----:B------:R-:W-:Y:S01]  /*2d60*/  @P1 FFMA.FTZ R16, R17, R128, R16 ;  /* 0x0000008011101223 */ /* 0x000fe20000010010 */
[----:B------:R-:W-:Y:S01]  /*2d70*/  @P1 SHF.L.U32 R17, R51, 0x10, RZ ;  /* 0x0000001033111819 */ /* 0x000fe200000006ff */
[----:B------:R-:W0:Y:S03]  /*2d80*/  @P1 LDC R128, c[0x0][0x40c] ;  /* 0x00010300ff801b82 */ /* 0x000e260000000800 */
[----:B------:R-:W-:-:S04]  /*2d90*/  F2FP.BF16.F32.PACK_AB R181, RZ, R16 ;  /* 0x00000010ffb5723e */ /* 0x000fc800000010ff */
[----:B------:R-:W-:Y:S01]  /*2da0*/  PRMT R130, R130, 0x5410, R181 ;  /* 0x0000541082827816 */ /* 0x000fe200000000b5 */
[----:B-1----:R-:W-:Y:S01]  /*2db0*/  @P1 FMUL.FTZ R18, R17, R18 ;  /* 0x0000001211121220 */ /* 0x002fe20000410000 */
[----:B------:R-:W-:-:S05]  /*2dc0*/  SHF.L.U32 R17, R47, 0x10, RZ ;  /* 0x000000102f117819 */ /* 0x000fca00000006ff */
[----:B------:R-:W-:Y:S01]  /*2dd0*/  @P1 FFMA.FTZ R17, R18, R129, R17 ;  /* 0x0000008112111223 */ /* 0x000fe20000010011 */
[----:B------:R-:W-:Y:S02]  /*2de0*/  @P1 PRMT R129, R51, 0x7632, R129 ;  /* 0x0000763233811816 */ /* 0x000fe40000000081 */
[----:B------:R-:W-:Y:S02]  /*2df0*/  PRMT R18, R47, 0x7632, R18 ;  /* 0x000076322f127816 */ /* 0x000fe40000000012 */
[----:B------:R-:W-:Y:S02]  /*2e00*/  @P1 SHF.L.U32 R129, R129, 0x10, RZ ;  /* 0x0000001081811819 */ /* 0x000fe400000006ff */
[----:B------:R-:W-:Y:S02]  /*2e10*/  SHF.L.U32 R18, R18, 0x10, RZ ;  /* 0x0000001012127819 */ /* 0x000fe400000006ff */
[----:B------:R-:W-:Y:S01]  /*2e20*/  F2FP.BF16.F32.PACK_AB R180, RZ, R17 ;  /* 0x00000011ffb4723e */ /* 0x000fe200000010ff */
[----:B0-----:R-:W-:Y:S01]  /*2e30*/  @P1 FMUL.FTZ R128, R129, R128 ;  /* 0x0000008081801220 */ /* 0x001fe20000410000 */
[----:B------:R-:W-:-:S05]  /*2e40*/  @P1 SHF.L.U32 R129, R230, 0x10, RZ ;  /* 0x00000010e6811819 */ /* 0x000fca00000006ff */
[----:B------:R-:W-:Y:S01]  /*2e50*/  @P1 FFMA.FTZ R18, R128, R129, R18 ;  /* 0x0000008180121223 */ /* 0x000fe20000010012 */
[----:B------:R-:W-:Y:S02]  /*2e60*/  F2FP.BF16.F32.PACK_AB R128, RZ, R11 ;  /* 0x0000000bff80723e */ /* 0x000fe400000010ff */
[----:B------:R-:W-:Y:S02]  /*2e70*/  F2FP.BF16.F32.PACK_AB R129, RZ, R13 ;  /* 0x0000000dff81723e */ /* 0x000fe400000010ff */
[----:B------:R-:W-:Y:S02]  /*2e80*/  F2FP.BF16.F32.PACK_AB R131, RZ, R18 ;  /* 0x00000012ff83723e */ /* 0x000fe400000010ff */
[----:B------:R-:W-:Y:S02]  /*2e90*/  PRMT R128, R128, 0x5410, R251 ;  /* 0x0000541080807816 */ /* 0x000fe400000000fb */
[----:B------:R-:W-:Y:S02]  /*2ea0*/  PRMT R129, R129, 0x5410, R250 ;  /* 0x0000541081817816 */ /* 0x000fe400000000fa */
[----:B------:R-:W-:Y:S01]  /*2eb0*/  PRMT R131, R180, 0x5410, R131 ;  /* 0x00005410b4837816 */ /* 0x000fe20000000083 */
[----:B------:R-:W-:Y:S06]  /*2ec0*/  BRA `(.L_x_436) ;  /* 0x0000000400007947 */ /* 0x000fec0003800000 */
.L_x_435:
[----:B-1----:R-:W1:Y:S01]  /*2ed0*/  @P0 LDC R12, c[0x0][0x40c] ;  /* 0x00010300ff0c0b82 */ /* 0x002e620000000800 */
[----:B-----5:R-:W-:Y:S01]  /*2ee0*/  @P0 IMAD.U32 R11, R48, 0x10000, RZ ;  /* 0x00010000300b0824 */ /* 0x020fe200078e00ff */
[----:B------:R-:W-:Y:S01]  /*2ef0*/  @P0 SHF.L.U32 R14, R112, 0x10, RZ ;  /* 0x00000010700e0819 */ /* 0x000fe200000006ff */
[----:B------:R-:W-:Y:S01]  /*2f00*/  @P0 IMAD.U32 R16, R113, 0x10000, RZ ;  /* 0x0001000071100824 */ /* 0x000fe200078e00ff */
[----:B------:R-:W-:Y:S01]  /*2f10*/  @P0 SHF.L.U32 R15, R227, 0x10, RZ ;  /* 0x00000010e30f0819 */ /* 0x000fe200000006ff */
[----:B0-----:R-:W-:Y:S01]  /*2f20*/  @P0 IMAD.U32 R129, R115, 0x10000, RZ ;  /* 0x0001000073810824 */ /* 0x001fe200078e00ff */
[----:B------:R-:W-:Y:S02]  /*2f30*/  @P0 SHF.L.U32 R17, R228, 0x10, RZ ;  /* 0x00000010e4110819 */ /* 0x000fe400000006ff */
[----:B------:R-:W0:Y:S01]  /*2f40*/  @P0 LDC R13, c[0x0][0x40c] ;  /* 0x00010300ff0d0b82 */ /* 0x000e220000000800 */
[----:B------:R-:W-:-:S07]  /*2f50*/  @P0 SHF.L.U32 R18, R114, 0x10, RZ ;  /* 0x0000001072120819 */ /* 0x000fce00000006ff */
[----:B------:R-:W2:Y:S01]  /*2f60*/  @P0 LDC R128, c[0x0][0x40c] ;  /* 0x00010300ff800b82 */ /* 0x000ea20000000800 */
[----:B-1----:R-:W-:Y:S01]  /*2f70*/  @P0 FMUL.FTZ R12, R11, R12 ;  /* 0x0000000c0b0c0220 */ /* 0x002fe20000410000 */
[----:B------:R-:W-:-:S03]  /*2f80*/  MOV R11, RZ ;  /* 0x000000ff000b7202 */ /* 0x000fc60000000f00 */
[----:B------:R-:W-:Y:S01]  /*2f90*/  @P0 FMUL.FTZ R11, R12, R14 ;  /* 0x0000000e0c0b0220 */ /* 0x000fe20000410000 */
[----:B------:R-:W-:Y:S02]  /*2fa0*/  @P0 PRMT R12, R48, 0x7632, R12 ;  /* 0x00007632300c0816 */ /* 0x000fe4000000000c */
[----:B------:R-:W1:Y:S02]  /*2fb0*/  @P0 LDC R14, c[0x0][0x40c] ;  /* 0x00010300ff0e0b82 */ /* 0x000e640000000800 */
[----:B------:R-:W-:-:S05]  /*2fc0*/  @P0 SHF.L.U32 R12, R12, 0x10, RZ ;  /* 0x000000100c0c0819 */ /* 0x000fca00000006ff */
[----:B0-----:R-:W-:Y:S01]  /*2fd0*/  @P0 FMUL.FTZ R13, R12, R13 ;  /* 0x0000000d0c0d0220 */ /* 0x001fe20000410000 */
[----:B------:R-:W-:-:S03]  /*2fe0*/  IMAD.MOV.U32 R12, RZ, RZ, RZ ;  /* 0x000000ffff0c7224 */ /* 0x000fc600078e00ff */
[----:B------:R-:W-:Y:S01]  /*2ff0*/  @P0 FMUL.FTZ R12, R15, R13 ;  /* 0x0000000d0f0c0220 */ /* 0x000fe20000410000 */
[----:B------:R-:W-:Y:S01]  /*3000*/  @P0 SHF.L.U32 R13, R49, 0x10, RZ ;  /* 0x00000010310d0819 */ /* 0x000fe200000006ff */
[----:B------:R-:W0:Y:S03]  /*3010*/  @P0 LDC R15, c[0x0][0x40c] ;  /* 0x00010300ff0f0b82 */ /* 0x000e260000000800 */
[----:B------:R-:W-:Y:S01]  /*3020*/  F2FP.BF16.F32.PACK_AB R251, RZ, R12 ;  /* 0x0000000cfffb723e */ /* 0x000fe200000010ff */
[----:B-1----:R-:W-:Y:S01]  /*3030*/  @P0 FMUL.FTZ R14, R13, R14 ;  /* 0x0000000e0d0e0220 */ /* 0x002fe20000410000 */
[----:B------:R-:W-:-:S03]  /*3040*/  HFMA2 R13, -RZ, RZ, 0, 0 ;  /* 0x00000000ff0d7431 */ /* 0x000fc600000001ff */
[----:B------:R-:W-:Y:S01]  /*3050*/  @P0 FMUL.FTZ R13, R14, R16 ;  /* 0x000000100e0d0220 */ /* 0x000fe20000410000 */
[----:B------:R-:W-:Y:S01]  /*3060*/  @P0 PRMT R14, R49, 0x7632, R14 ;  /* 0x00007632310e0816 */ /* 0x000fe2000000000e */
[----:B------:R-:W1:Y:S03]  /*3070*/  @P0 LDC R16, c[0x0][0x40c] ;  /* 0x00010300ff100b82 */ /* 0x000e660000000800 */
[----:B------:R-:W-:-:S05]  /*3080*/  @P0 SHF.L.U32 R14, R14, 0x10, RZ ;  /* 0x000000100e0e0819 */ /* 0x000fca00000006ff */
[----:B0-----:R-:W-:Y:S01]  /*3090*/  @P0 FMUL.FTZ R15, R14, R15 ;  /* 0x0000000f0e0f0220 */ /* 0x001fe20000410000 */
[----:B------:R-:W-:-:S03]  /*30a0*/  MOV R14, RZ ;  /* 0x000000ff000e7202 */ /* 0x000fc60000000f00 */
[----:B------:R-:W-:Y:S01]  /*30b0*/  @P0 FMUL.FTZ R14, R17, R15 ;  /* 0x0000000f110e0220 */ /* 0x000fe20000410000 */
[----:B------:R-:W-:Y:S01]  /*30c0*/  @P0 IMAD.U32 R15, R50, 0x10000, RZ ;  /* 0x00010000320f0824 */ /* 0x000fe200078e00ff */
[----:B------:R-:W0:Y:S03]  /*30d0*/  @P0 LDC R17, c[0x0][0x40c] ;  /* 0x00010300ff110b82 */ /* 0x000e260000000800 */
[----:B------:R-:W-:Y:S01]  /*30e0*/  F2FP.BF16.F32.PACK_AB R250, RZ, R14 ;  /* 0x0000000efffa723e */ /* 0x000fe200000010ff */
[----:B-1----:R-:W-:Y:S01]  /*30f0*/  @P0 FMUL.FTZ R16, R15, R16 ;  /* 0x000000100f100220 */ /* 0x002fe20000410000 */
[----:B------:R-:W-:-:S03]  /*3100*/  HFMA2 R15, -RZ, RZ, 0, 0 ;  /* 0x00000000ff0f7431 */ /* 0x000fc600000001ff */
        /* <DEDUP_REMOVED lines=8> */
[----:B------:R-:W-:Y:S01]  /*3190*/  @P0 SHF.L.U32 R17, R51, 0x10, RZ ;  /* 0x0000001033110819 */ /* 0x000fe200000006ff */
[----:B------:R-:W0:Y:S03]  /*31a0*/  @P0 LDC R18, c[0x0][0x40c] ;  /* 0x00010300ff120b82 */ /* 0x000e260000000800 */
[----:B------:R-:W-:Y:S01]  /*31b0*/  F2FP.BF16.F32.PACK_AB R181, RZ, R16 ;  /* 0x00000010ffb5723e */ /* 0x000fe200000010ff */
[----:B--2---:R-:W-:Y:S01]  /*31c0*/  @P0 FMUL.FTZ R128, R17, R128 ;  /* 0x0000008011800220 */ /* 0x004fe20000410000 */
[----:B------:R-:W-:Y:S02]  /*31d0*/  MOV R17, RZ ;  /* 0x000000ff00117202 */ /* 0x000fe40000000f00 */
[----:B------:R-:W-:Y:S01]  /*31e0*/  PRMT R130, R130, 0x5410, R181 ;  /* 0x0000541082827816 */ /* 0x000fe200000000b5 */
[----:B------:R-:W-:Y:S01]  /*31f0*/  @P0 FMUL.FTZ R17, R128, R129 ;  /* 0x0000008180110220 */ /* 0x000fe20000410000 */
[----:B------:R-:W-:-:S02]  /*3200*/  @P0 PRMT R128, R51, 0x7632, R128 ;  /* 0x0000763233800816 */ /* 0x000fc40000000080 */
[----:B------:R-:W-:Y:S02]  /*3210*/  @P0 SHF.L.U32 R129, R230, 0x10, RZ ;  /* 0x00000010e6810819 */ /* 0x000fe400000006ff */
[----:B------:R-:W-:Y:S02]  /*3220*/  @P0 SHF.L.U32 R128, R128, 0x10, RZ ;  /* 0x0000001080800819 */ /* 0x000fe400000006ff */
[----:B------:R-:W-:-:S03]  /*3230*/  F2FP.BF16.F32.PACK_AB R180, RZ, R17 ;  /* 0x00000011ffb4723e */ /* 0x000fc600000010ff */
[----:B0-----:R-:W-:Y:S01]  /*3240*/  @P0 FMUL.FTZ R128, R128, R18 ;  /* 0x0000001280800220 */ /* 0x001fe20000410000 */
[----:B------:R-:W-:-:S03]  /*3250*/  HFMA2 R18, -RZ, RZ, 0, 0 ;  /* 0x00000000ff127431 */ /* 0x000fc600000001ff */
[----:B------:R-:W-:Y:S01]  /*3260*/  @P0 FMUL.FTZ R18, R129, R128 ;  /* 0x0000008081120220 */ /* 0x000fe20000410000 */
[----:B------:R-:W-:Y:S02]  /*3270*/  F2FP.BF16.F32.PACK_AB R128, RZ, R11 ;  /* 0x0000000bff80723e */ /* 0x000fe400000010ff */
[----:B------:R-:W-:Y:S02]  /*3280*/  F2FP.BF16.F32.PACK_AB R129, RZ, R13 ;  /* 0x0000000dff81723e */ /* 0x000fe400000010ff */
[----:B------:R-:W-:Y:S02]  /*3290*/  F2FP.BF16.F32.PACK_AB R131, RZ, R18 ;  /* 0x00000012ff83723e */ /* 0x000fe400000010ff */
[----:B------:R-:W-:Y:S02]  /*32a0*/  PRMT R128, R128, 0x5410, R251 ;  /* 0x0000541080807816 */ /* 0x000fe400000000fb */
[----:B------:R-:W-:Y:S02]  /*32b0*/  PRMT R129, R129, 0x5410, R250 ;  /* 0x0000541081817816 */ /* 0x000fe400000000fa */
[----:B------:R-:W-:-:S07]  /*32c0*/  PRMT R131, R180, 0x5410, R131 ;  /* 0x00005410b4837816 */ /* 0x000fce0000000083 */
.L_x_436:
[----:B------:R-:W0:Y:S01]  /*32d0*/  LDC.64 R180, c[0x0][0x3a8] ;  /* 0x0000ea00ffb47b82 */ /* 0x000e220000000a00 */
[----:B------:R-:W-:Y:S02]  /*32e0*/  VIADD R184, R184, 0x20 ;  /* 0x00000020b8b87836 */ /* 0x000fe40000000000 */
[C---:B0-----:R-:W-:Y:S01]  /*32f0*/  IMAD.WIDE.U32 R180, R182.reuse, 0x10, R180 ;  /* 0x00000010b6b47825 */ /* 0x041fe200078e00b4 */
[----:B------:R-:W-:-:S04]  /*3300*/  IADD3 R182, PT, PT, R182, 0x20, RZ ;  /* 0x00000020b6b67810 */ /* 0x000fc80007ffe0ff */
[----:B------:R1:W-:Y:S03]  /*3310*/  STG.E.128 desc[UR6][R180.64], R128 ;  /* 0x00000080b4007986 */ /* 0x0003e6000c101d06 */
.L_x_434:
[----:B------:R-:W-:Y:S05]  /*3320*/  BSYNC.RECONVERGENT B0 ;  /* 0x0000000000007941 */ /* 0x000fea0003800200 */
.L_x_433:
[----:B------:R-:W-:Y:S01]  /*3330*/  ISETP.GE.U32.AND P1, PT, R0, 0x60, PT ;  /* 0x000000600000780c */ /* 0x000fe20003f26070 */
[----:B------:R-:W-:Y:S01]  /*3340*/  BSSY.RECONVERGENT B0, `(.L_x_437) ;  /* 0x0000098000007945 */ /* 0x000fe20003800200 */
[----:B------:R-:W-:-:S11]  /*3350*/  LOP3.LUT R19, R19, 0xffffefff, RZ, 0xc0, !PT ;  /* 0xffffefff13137812 */ /* 0x000fd600078ec0ff */
[----:B------:R-:W-:Y:S01]  /*3360*/  @P1 LOP3.LUT R19, R19, 0x1000, RZ, 0xfc, !PT ;  /* 0x0000100013131812 */ /* 0x000fe200078efcff */
[----:B------:R-:W-:Y:S06]  /*3370*/  @!P1 BRA `(.L_x_438) ;  /* 0x0000000800509947 */ /* 0x000fec0003800000 */
[----:B------:R-:W2:Y:S01]  /*3380*/  @P0 LDC.64 R20, c[0x0][0x390] ;  /* 0x0000e400ff140b82 */ /* 0x000ea20000000a00 */
[----:B------:R-:W-:-:S04]  /*3390*/  ISETP.NE.U32.AND P1, PT, RZ, UR4, PT ;  /* 0x00000004ff007c0c */ /* 0x000fc8000bf25070 */
[----:B------:R-:W-:Y:S01]  /*33a0*/  ISETP.NE.AND.EX P1, PT, RZ, UR5, PT, P1 ;  /* 0x00000005ff007c0c */ /* 0x000fe2000bf25310 */
[----:B--2---:R-:W-:-:S05]  /*33b0*/  @P0 IMAD.WIDE.U32 R20, R184, 0x10, R20 ;  /* 0x00000010b8140825 */ /* 0x004fca00078e0014 */
[----:B------:R2:W5:Y:S07]  /*33c0*/  @P0 LDG.E.128 R48, desc[UR6][R20.64] ;  /* 0x0000000614300981 */ /* 0x00056e000c1e1d00 */
[----:B--2---:R-:W2:Y:S02]  /*33d0*/  @P1 LDC.64 R20, c[0x0][0x3a0] ;  /* 0x0000e800ff141b82 */ /* 0x004ea40000000a00 */
[----:B--2---:R-:W-:-:S05]  /*33e0*/  @P1 IMAD.WIDE.U32 R20, R182, 0x10, R20 ;  /* 0x00000010b6141825 */ /* 0x004fca00078e0014 */
[----:B------:R2:W5:Y:S01]  /*33f0*/  @P1 LDG.E.128 R44, desc[UR6][R20.64] ;  /* 0x00000006142c1981 */ /* 0x000562000c1e1d00 */
[----:B------:R-:W-:Y:S05]  /*3400*/  @!P1 BRA `(.L_x_439) ;  /* 0x0000000400189947 */ /* 0x000fea0003800000 */
[----:B------:R-:W-:-:S13]  /*3410*/  ISETP.GT.AND P1, PT, R183, RZ, PT ;  /* 0x000000ffb700720c */ /* 0x000fda0003f24270 */
[----:B--2---:R-:W2:Y:S01]  /*3420*/  @P1 LDC R21, c[0x0][0x40c] ;  /* 0x00010300ff151b82 */ /* 0x004ea20000000800 */
[----:B-----5:R-:W-:Y:S01]  /*3430*/  @P1 SHF.L.U32 R20, R48, 0x10, RZ ;  /* 0x0000001030141819 */ /* 0x020fe200000006ff */
[----:B------:R-:W-:Y:S01]  /*3440*/  @P1 IMAD.U32 R23, R104, 0x10000, RZ ;  /* 0x0001000068171824 */ /* 0x000fe200078e00ff */
[----:B------:R-:W-:Y:S01]  /*3450*/  @P1 PRMT R24, R48, 0x7632, R24 ;  /* 0x0000763230181816 */ /* 0x000fe20000000018 */
[----:B------:R-:W-:Y:S01]  /*3460*/  @P1 IMAD.U32 R27, R106, 0x10000, RZ ;  /* 0x000100006a1b1824 */ /* 0x000fe200078e00ff */
[----:B------:R-:W-:Y:S02]  /*3470*/  @P1 SHF.L.U32 R25, R105, 0x10, RZ ;  /* 0x0000001069191819 */ /* 0x000fe400000006ff */
[----:B------:R-:W-:Y:S01]  /*3480*/  @P1 SHF.L.U32 R24, R24, 0x10, RZ ;  /* 0x0000001018181819 */ /* 0x000fe200000006ff */
[----:B------:R-:W3:Y:S01]  /*3490*/  @P1 LDC R22, c[0x0][0x40c] ;  /* 0x00010300ff161b82 */ /* 0x000ee20000000800 */
[----:B------:R-:W-:Y:S02]  /*34a0*/  @P1 PRMT R26, R49, 0x7632, R26 ;  /* 0x00007632311a1816 */ /* 0x000fe4000000001a */
[----:B01----:R-:W-:-:S02]  /*34b0*/  @P1 PRMT R128, R50, 0x7632, R128 ;  /* 0x0000763232801816 */ /* 0x003fc40000000080 */
[----:B------:R-:W-:Y:S02]  /*34c0*/  @P1 SHF.L.U32 R26, R26, 0x10, RZ ;  /* 0x000000101a1a1819 */ /* 0x000fe400000006ff */
[----:B------:R-:W-:Y:S02]  /*34d0*/  @P1 SHF.L.U32 R128, R128, 0x10, RZ ;  /* 0x0000001080801819 */ /* 0x000fe400000006ff */
[----:B------:R-:W-:Y:S01]  /*34e0*/  @P1 SHF.L.U32 R129, R107, 0x10, RZ ;  /* 0x000000106b811819 */ /* 0x000fe200000006ff */
[----:B--2---:R-:W-:Y:S01]  /*34f0*/  @P1 FMUL.FTZ R21, R20, R21 ;  /* 0x0000001514151220 */ /* 0x004fe20000410000 */
[----:B------:R-:W-:-:S05]  /*3500*/  SHF.L.U32 R20, R44, 0x10, RZ ;  /* 0x000000102c147819 */ /* 0x000fca00000006ff */
[----:B------:R-:W-:Y:S01]  /*3510*/  @P1 FFMA.FTZ R20, R21, R23, R20 ;  /* 0x0000001715141223 */ /* 0x000fe20000010014 */
[----:B------:R-:W-:Y:S01]  /*3520*/  PRMT R21, R44, 0x7632, R21 ;  /* 0x000076322c157816 */ /* 0x000fe20000000015 */
[----:B------:R-:W0:Y:S01]  /*3530*/  @P1 LDC R23, c[0x0][0x40c] ;  /* 0x00010300ff171b82 */ /* 0x000e220000000800 */
[----:B---3--:R-:W-:Y:S01]  /*3540*/  @P1 FMUL.FTZ R22, R24, R22 ;  /* 0x0000001618161220 */ /* 0x008fe20000410000 */
[----:B------:R-:W-:Y:S02]  /*3550*/  @P1 SHF.L.U32 R24, R231, 0x10, RZ ;  /* 0x00000010e7181819 */ /* 0x000fe400000006ff */
[----:B------:R-:W-:-:S05]  /*3560*/  SHF.L.U32 R21, R21, 0x10, RZ ;  /* 0x0000001015157819 */ /* 0x000fca00000006ff */
[----:B------:R-:W-:Y:S01]  /*3570*/  @P1 FFMA.FTZ R21, R22, R24, R21 ;  /* 0x0000001816151223 */ /* 0x000fe20000010015 */
[----:B------:R-:W-:Y:S01]  /*3580*/  @P1 IMAD.U32 R22, R49, 0x10000, RZ ;  /* 0x0001000031161824 */ /* 0x000fe200078e00ff */
[----:B------:R-:W1:Y:S03]  /*3590*/  @P1 LDC R24, c[0x0][0x40c] ;  /* 0x00010300ff181b82 */ /* 0x000e660000000800 */
[----:B------:R-:W-:Y:S01]  /*35a0*/  F2FP.BF16.F32.PACK_AB R251, RZ, R21 ;  /* 0x00000015fffb723e */ /* 0x000fe200000010ff */
[----:B0-----:R-:W-:Y:S01]  /*35b0*/  @P1 FMUL.FTZ R23, R22, R23 ;  /* 0x0000001716171220 */ /* 0x001fe20000410000 */
[----:B------:R-:W-:-:S05]  /*35c0*/  SHF.L.U32 R22, R45, 0x10, RZ ;  /* 0x000000102d167819 */ /* 0x000fca00000006ff */
[----:B------:R-:W-:Y:S01]  /*35d0*/  @P1 FFMA.FTZ R22, R23, R25, R22 ;  /* 0x0000001917161223 */ /* 0x000fe20000010016 */
[----:B------:R-:W-:Y:S01]  /*35e0*/  PRMT R23, R45, 0x7632, R23 ;  /* 0x000076322d177816 */ /* 0x000fe20000000017 */
[----:B------:R-:W0:Y:S01]  /*35f0*/  @P1 LDC R25, c[0x0][0x40c] ;  /* 0x00010300ff191b82 */ /* 0x000e220000000800 */
[----:B-1----:R-:W-:Y:S01]  /*3600*/  @P1 FMUL.FTZ R24, R26, R24 ;  /* 0x000000181a181220 */ /* 0x002fe20000410000 */
[----:B------:R-:W-:Y:S02]  /*3610*/  @P1 SHF.L.U32 R26, R232, 0x10, RZ ;  /* 0x00000010e81a1819 */ /* 0x000fe400000006ff */
[----:B------:R-:W-:-:S04]  /*3620*/  IMAD.U32 R23, R23, 0x10000, RZ ;  /* 0x0001000017177824 */ /* 0x000fc800078e00ff */
[----:B------:R-:W-:Y:S01]  /*3630*/  @P1 FFMA.FTZ R23, R24, R26, R23 ;  /* 0x0000001a18171223 */ /* 0x000fe20000010017 */
[----:B------:R-:W-:Y:S01]  /*3640*/  @P1 SHF.L.U32 R24, R50, 0x10, RZ ;  /* 0x0000001032181819 */ /* 0x000fe200000006ff */
[----:B------:R-:W1:Y:S03]  /*3650*/  @P1 LDC R26, c[0x0][0x40c] ;  /* 0x00010300ff1a1b82 */ /* 0x000e660000000800 */
[----:B------:R-:W-:Y:S01]  /*3660*/  F2FP.BF16.F32.PACK_AB R250, RZ, R23 ;  /* 0x00000017fffa723e */ /* 0x000fe200000010ff */
[----:B0-----:R-:W-:Y:S01]  /*3670*/  @P1 FMUL.FTZ R25, R24, R25 ;  /* 0x0000001918191220 */ /* 0x001fe20000410000 */
[----:B------:R-:W-:-:S05]  /*3680*/  SHF.L.U32 R24, R46, 0x10, RZ ;  /* 0x000000102e187819 */ /* 0x000fca00000006ff */
[----:B------:R-:W-:Y:S01]  /*3690*/  @P1 FFMA.FTZ R24, R25, R27, R24 ;  /* 0x0000001b19181223 */ /* 0x000fe20000010018 */
[----:B------:R-:W-:Y:S01]  /*36a0*/  PRMT R25, R46, 0x7632, R25 ;  /* 0x000076322e197816 */ /* 0x000fe20000000019 */
[----:B------:R-:W0:Y:S01]  /*36b0*/  @P1 LDC R27, c[0x0][0x40c] ;  /* 0x00010300ff1b1b82 */ /* 0x000e220000000800 */
[----:B-1----:R-:W-:Y:S02]  /*36c0*/  @P1 FMUL.FTZ R26, R128, R26 ;  /* 0x0000001a801a1220 */ /* 0x002fe40000410000 */
[----:B------:R-:W-:Y:S02]  /*36d0*/  SHF.L.U32 R25, R25, 0x10, RZ ;  /* 0x0000001019197819 */ /* 0x000fe400000006ff */
[----:B------:R-:W-:Y:S02]  /*36e0*/  @P1 SHF.L.U32 R128, R233, 0x10, RZ ;  /* 0x00000010e9801819 */ /* 0x000fe400000006ff */
[----:B------:R-:W-:-:S03]  /*36f0*/  F2FP.BF16.F32.PACK_AB R130, RZ, R24 ;  /* 0x00000018ff82723e */ /* 0x000fc600000010ff */
[----:B------:R-:W-:Y:S01]  /*3700*/  @P1 FFMA.FTZ R25, R26, R128, R25 ;  /* 0x000000801a191223 */ /* 0x000fe20000010019 */
[----:B------:R-:W-:Y:S01]  /*3710*/  @P1 IMAD.U32 R26, R51, 0x10000, RZ ;  /* 0x00010000331a1824 */ /* 0x000fe200078e00ff */
[----:B------:R-:W1:Y:S03]  /*3720*/  @P1 LDC R128, c[0x0][0x40c] ;  /* 0x00010300ff801b82 */ /* 0x000e660000000800 */
[----:B------:R-:W-:-:S04]  /*3730*/  F2FP.BF16.F32.PACK_AB R181, RZ, R25 ;  /* 0x00000019ffb5723e */ /* 0x000fc800000010ff */
[----:B------:R-:W-:Y:S01]  /*3740*/  PRMT R130, R130, 0x5410, R181 ;  /* 0x0000541082827816 */ /* 0x000fe200000000b5 */
[----:B0-----:R-:W-:Y:S01]  /*3750*/  @P1 FMUL.FTZ R27, R26, R27 ;  /* 0x0000001b1a1b1220 */ /* 0x001fe20000410000 */
[----:B------:R-:W-:-:S05]  /*3760*/  SHF.L.U32 R26, R47, 0x10, RZ ;  /* 0x000000102f1a7819 */ /* 0x000fca00000006ff */
[----:B------:R-:W-:Y:S01]  /*3770*/  @P1 FFMA.FTZ R26, R27, R129, R26 ;  /* 0x000000811b1a1223 */ /* 0x000fe2000001001a */
[----:B------:R-:W-:Y:S02]  /*3780*/  @P1 PRMT R129, R51, 0x7632, R129 ;  /* 0x0000763233811816 */ /* 0x000fe40000000081 */
[----:B------:R-:W-:Y:S02]  /*3790*/  PRMT R27, R47, 0x7632, R27 ;  /* 0x000076322f1b7816 */ /* 0x000fe4000000001b */
[----:B------:R-:W-:Y:S02]  /*37a0*/  @P1 SHF.L.U32 R129, R129, 0x10, RZ ;  /* 0x0000001081811819 */ /* 0x000fe400000006ff */
[----:B------:R-:W-:Y:S01]  /*37b0*/  F2FP.BF16.F32.PACK_AB R180, RZ, R26 ;  /* 0x0000001affb4723e */ /* 0x000fe200000010ff */
[----:B------:R-:W-:Y:S02]  /*37c0*/  IMAD.U32 R27, R27, 0x10000, RZ ;  /* 0x000100001b1b7824 */ /* 0x000fe400078e00ff */
[----:B-1----:R-:W-:Y:S01]  /*37d0*/  @P1 FMUL.FTZ R128, R129, R128 ;  /* 0x0000008081801220 */ /* 0x002fe20000410000 */
        /* <DEDUP_REMOVED lines=9> */
.L_x_439:
[----:B--2---:R-:W2:Y:S01]  /*3870*/  @P0 LDC R21, c[0x0][0x40c] ;  /* 0x00010300ff150b82 */ /* 0x004ea20000000800 */
[----:B-----5:R-:W-:Y:S01]  /*3880*/  @P0 SHF.L.U32 R20, R48, 0x10, RZ ;  /* 0x0000001030140819 */ /* 0x020fe200000006ff */
[----:B------:R-:W-:Y:S01]  /*3890*/  @P0 IMAD.U32 R23, R104, 0x10000, RZ ;  /* 0x0001000068170824 */ /* 0x000fe200078e00ff */
[----:B------:R-:W-:Y:S01]  /*38a0*/  @P0 SHF.L.U32 R24, R231, 0x10, RZ ;  /* 0x00000010e7180819 */ /* 0x000fe200000006ff */
[----:B------:R-:W-:Y:S01]  /*38b0*/  @P0 IMAD.U32 R27, R106, 0x10000, RZ ;  /* 0x000100006a1b0824 */ /* 0x000fe200078e00ff */
[----:B------:R-:W-:Y:S02]  /*38c0*/  @P0 SHF.L.U32 R25, R105, 0x10, RZ ;  /* 0x0000001069190819 */ /* 0x000fe400000006ff */
[----:B------:R-:W-:Y:S01]  /*38d0*/  @P0 SHF.L.U32 R26, R232, 0x10, RZ ;  /* 0x00000010e81a0819 */ /* 0x000fe200000006ff */
[----:B------:R-:W3:Y:S01]  /*38e0*/  @P0 LDC R22, c[0x0][0x40c] ;  /* 0x00010300ff160b82 */ /* 0x000ee20000000800 */
[----:B01----:R-:W-:-:S07]  /*38f0*/  @P0 SHF.L.U32 R129, R107, 0x10, RZ ;  /* 0x000000106b810819 */ /* 0x003fce00000006ff */
[----:B------:R-:W0:Y:S01]  /*3900*/  @P0 LDC R128, c[0x0][0x40c] ;  /* 0x00010300ff800b82 */ /* 0x000e220000000800 */
[----:B--2---:R-:W-:Y:S01]  /*3910*/  @P0 FMUL.FTZ R21, R20, R21 ;  /* 0x0000001514150220 */ /* 0x004fe20000410000 */
[----:B------:R-:W-:-:S03]  /*3920*/  MOV R20, RZ ;  /* 0x000000ff00147202 */ /* 0x000fc60000000f00 */
[----:B------:R-:W-:Y:S01]  /*3930*/  @P0 FMUL.FTZ R20, R21, R23 ;  /* 0x0000001715140220 */ /* 0x000fe20000410000 */
[----:B------:R-:W-:Y:S02]  /*3940*/  @P0 PRMT R21, R48, 0x7632, R21 ;  /* 0x0000763230150816 */ /* 0x000fe40000000015 */
[----:B------:R-:W1:Y:S02]  /*3950*/  @P0 LDC R23, c[0x0][0x40c] ;  /* 0x00010300ff170b82 */ /* 0x000e640000000800 */
[----:B------:R-:W-:-:S05]  /*3960*/  @P0 SHF.L.U32 R21, R21, 0x10, RZ ;  /* 0x0000001015150819 */ /* 0x000fca00000006ff */
[----:B---3--:R-:W-:Y:S01]  /*3970*/  @P0 FMUL.FTZ R22, R21, R22 ;  /* 0x0000001615160220 */ /* 0x008fe20000410000 */
[----:B------:R-:W-:-:S03]  /*3980*/  HFMA2 R21, -RZ, RZ, 0, 0 ;  /* 0x00000000ff157431 */ /* 0x000fc600000001ff */
[----:B------:R-:W-:Y:S01]  /*3990*/  @P0 FMUL.FTZ R21, R24, R22 ;  /* 0x0000001618150220 */ /* 0x000fe20000410000 */
[----:B------:R-:W-:Y:S01]  /*39a0*/  @P0 IMAD.U32 R22, R49, 0x10000, RZ ;  /* 0x0001000031160824 */ /* 0x000fe200078e00ff */
[----:B------:R-:W2:Y:S03]  /*39b0*/  @P0 LDC R24, c[0x0][0x40c] ;  /* 0x00010300ff180b82 */ /* 0x000ea60000000800 */
[----:B------:R-:W-:Y:S01]  /*39c0*/  F2FP.BF16.F32.PACK_AB R251, RZ, R21 ;  /* 0x00000015fffb723e */ /* 0x000fe200000010ff */
[----:B-1----:R-:W-:Y:S01]  /*39d0*/  @P0 FMUL.FTZ R23, R22, R23 ;  /* 0x0000001716170220 */ /* 0x002fe20000410000 */
[----:B------:R-:W-:-:S03]  /*39e0*/  MOV R22, RZ ;  /* 0x000000ff00167202 */ /* 0x000fc60000000f00 */
[----:B------:R-:W-:Y:S01]  /*39f0*/  @P0 FMUL.FTZ R22, R23, R25 ;  /* 0x0000001917160220 */ /* 0x000fe20000410000 */
[----:B------:R-:W-:Y:S01]  /*3a00*/  @P0 PRMT R23, R49, 0x7632, R23 ;  /* 0x0000763231170816 */ /* 0x000fe20000000017 */
[----:B------:R-:W1:Y:S03]  /*3a10*/  @P0 LDC R25, c[0x0][0x40c] ;  /* 0x00010300ff190b82 */ /* 0x000e660000000800 */
[----:B------:R-:W-:-:S05]  /*3a20*/  @P0 SHF.L.U32 R23, R23, 0x10, RZ ;  /* 0x0000001017170819 */ /* 0x000fca00000006ff */
[----:B--2---:R-:W-:Y:S01]  /*3a30*/  @P0 FMUL.FTZ R24, R23, R24 ;  /* 0x0000001817180220 */ /* 0x004fe20000410000 */
[----:B------:R-:W-:-:S03]  /*3a40*/  IMAD.MOV.U32 R23, RZ, RZ, RZ ;  /* 0x000000ffff177224 */ /* 0x000fc600078e00ff */
[----:B------:R-:W-:Y:S01]  /*3a50*/  @P0 FMUL.FTZ R23, R26, R24 ;  /* 0x000000181a170220 */ /* 0x000fe20000410000 */
[----:B------:R-:W-:Y:S01]  /*3a60*/  @P0 SHF.L.U32 R24, R50, 0x10, RZ ;  /* 0x0000001032180819 */ /* 0x000fe200000006ff */
[----:B------:R-:W2:Y:S03]  /*3a70*/  @P0 LDC R26, c[0x0][0x40c] ;  /* 0x00010300ff1a0b82 */ /* 0x000ea60000000800 */
        /* <DEDUP_REMOVED lines=8> */
[----:B--2---:R-:W-:Y:S01]  /*3b00*/  @P0 FMUL.FTZ R26, R25, R26 ;  /* 0x0000001a191a0220 */ /* 0x004fe20000410000 */
[----:B------:R-:W-:-:S03]  /*3b10*/  MOV R25, RZ ;  /* 0x000000ff00197202 */ /* 0x000fc60000000f00 */
[----:B------:R-:W-:Y:S01]  /*3b20*/  @P0 FMUL.FTZ R25, R27, R26 ;  /* 0x0000001a1b190220 */ /* 0x000fe20000410000 */
[----:B------:R-:W-:Y:S01]  /*3b30*/  @P0 IMAD.U32 R26, R51, 0x10000, RZ ;  /* 0x00010000331a0824 */ /* 0x000fe200078e00ff */
[----:B------:R-:W1:Y:S03]  /*3b40*/  @P0 LDC R27, c[0x0][0x40c] ;  /* 0x00010300ff1b0b82 */ /* 0x000e660000000800 */
[----:B0-----:R-:W-:Y:S01]  /*3b50*/  @P0 FMUL.FTZ R128, R26, R128 ;  /* 0x000000801a800220 */ /* 0x001fe20000410000 */
        /* <DEDUP_REMOVED lines=8> */
[----:B-1----:R-:W-:Y:S01]  /*3be0*/  @P0 FMUL.FTZ R128, R128, R27 ;  /* 0x0000001b80800220 */ /* 0x002fe20000410000 */
        /* <DEDUP_REMOVED lines=8> */
.L_x_440:
[----:B------:R-:W0:Y:S01]  /*3c70*/  LDC.64 R180, c[0x0][0x3a8] ;  /* 0x0000ea00ffb47b82 */ /* 0x000e220000000a00 */
[----:B------:R-:W-:Y:S01]  /*3c80*/  IADD3 R184, PT, PT, R184, 0x20, RZ ;  /* 0x00000020b8b87810 */ /* 0x000fe20007ffe0ff */
[C---:B0-----:R-:W-:Y:S01]  /*3c90*/  IMAD.WIDE.U32 R180, R182.reuse, 0x10, R180 ;  /* 0x00000010b6b47825 */ /* 0x041fe200078e00b4 */
[----:B------:R-:W-:-:S04]  /*3ca0*/  IADD3 R182, PT, PT, R182, 0x20, RZ ;  /* 0x00000020b6b67810 */ /* 0x000fc80007ffe0ff */
[----:B------:R2:W-:Y:S03]  /*3cb0*/  STG.E.128 desc[UR6][R180.64], R128 ;  /* 0x00000080b4007986 */ /* 0x0005e6000c101d06 */
.L_x_438:
[----:B------:R-:W-:Y:S05]  /*3cc0*/  BSYNC.RECONVERGENT B0 ;  /* 0x0000000000007941 */ /* 0x000fea0003800200 */
.L_x_437:
[----:B------:R-:W-:Y:S01]  /*3cd0*/  ISETP.GE.U32.AND P1, PT, R0, 0x80, PT ;  /* 0x000000800000780c */ /* 0x000fe20003f26070 */
[----:B------:R-:W-:Y:S01]  /*3ce0*/  BSSY.RECONVERGENT B0, `(.L_x_441) ;  /* 0x0000098000007945 */ /* 0x000fe20003800200 */
[----:B------:R-:W-:-:S11]  /*3cf0*/  LOP3.LUT R19, R19, 0xffffdfff, RZ, 0xc0, !PT ;  /* 0xffffdfff13137812 */ /* 0x000fd600078ec0ff */
[----:B------:R-:W-:Y:S01]  /*3d00*/  @P1 LOP3.LUT R19, R19, 0x2000, RZ, 0xfc, !PT ;  /* 0x0000200013131812 */ /* 0x000fe200078efcff */
[----:B------:R-:W-:Y:S06]  /*3d10*/  @!P1 BRA `(.L_x_442) ;  /* 0x0000000800509947 */ /* 0x000fec0003800000 */
[----:B------:R-:W3:Y:S01]  /*3d20*/  @P0 LDC.64 R28, c[0x0][0x390] ;  /* 0x0000e400ff1c0b82 */ /* 0x000ee20000000a00 */
[----:B------:R-:W-:-:S04]  /*3d30*/  ISETP.NE.U32.AND P1, PT, RZ, UR4, PT ;  /* 0x00000004ff007c0c */ /* 0x000fc8000bf25070 */
[----:B------:R-:W-:Y:S01]  /*3d40*/  ISETP.NE.AND.EX P1, PT, RZ, UR5, PT, P1 ;  /* 0x00000005ff007c0c */ /* 0x000fe2000bf25310 */
[----:B---3--:R-:W-:-:S05]  /*3d50*/  @P0 IMAD.WIDE.U32 R28, R184, 0x10, R28 ;  /* 0x00000010b81c0825 */ /* 0x008fca00078e001c */
[----:B------:R3:W5:Y:S07]  /*3d60*/  @P0 LDG.E.128 R48, desc[UR6][R28.64] ;  /* 0x000000061c300981 */ /* 0x00076e000c1e1d00 */
[----:B---3--:R-:W3:Y:S02]  /*3d70*/  @P1 LDC.64 R28, c[0x0][0x3a0] ;  /* 0x0000e800ff1c1b82 */ /* 0x008ee40000000a00 */
[----:B---3--:R-:W-:-:S05]  /*3d80*/  @P1 IMAD.WIDE.U32 R28, R182, 0x10, R28 ;  /* 0x00000010b61c1825 */ /* 0x008fca00078e001c */
[----:B------:R3:W5:Y:S01]  /*3d90*/  @P1 LDG.E.128 R44, desc[UR6][R28.64] ;  /* 0x000000061c2c1981 */ /* 0x000762000c1e1d00 */
[----:B------:R-:W-:Y:S05]  /*3da0*/  @!P1 BRA `(.L_x_443) ;  /* 0x0000000400189947 */ /* 0x000fea0003800000 */
[----:B------:R-:W-:-:S13]  /*3db0*/  ISETP.GT.AND P1, PT, R183, RZ, PT ;  /* 0x000000ffb700720c */ /* 0x000fda0003f24270 */
[----:B---3--:R-:W3:Y:S01]  /*3dc0*/  @P1 LDC R29, c[0x0][0x40c] ;  /* 0x00010300ff1d1b82 */ /* 0x008ee20000000800 */
[----:B-----5:R-:W-:Y:S01]  /*3dd0*/  @P1 IMAD.U32 R28, R48, 0x10000, RZ ;  /* 0x00010000301c1824 */ /* 0x020fe200078e00ff */
[----:B------:R-:W-:Y:S01]  /*3de0*/  @P1 SHF.L.U32 R31, R96, 0x10, RZ ;  /* 0x00000010601f1819 */ /* 0x000fe200000006ff */
[----:B------:R-:W-:Y:S01]  /*3df0*/  @P1 IMAD.U32 R33, R97, 0x10000, RZ ;  /* 0x0001000061211824 */ /* 0x000fe200078e00ff */
[----:B------:R-:W-:Y:S01]  /*3e00*/  @P1 PRMT R32, R48, 0x7632, R32 ;  /* 0x0000763230201816 */ /* 0x000fe20000000020 */
[----:B012---:R-:W-:Y:S01]  /*3e10*/  @P1 IMAD.U32 R129, R99, 0x10000, RZ ;  /* 0x0001000063811824 */ /* 0x007fe200078e00ff */
[----:B------:R-:W-:Y:S02]  /*3e20*/  @P1 PRMT R34, R49, 0x7632, R34 ;  /* 0x0000763231221816 */ /* 0x000fe40000000022 */
[----:B------:R-:W0:Y:S01]  /*3e30*/  @P1 LDC R30, c[0x0][0x40c] ;  /* 0x00010300ff1e1b82 */ /* 0x000e220000000800 */
[----:B------:R-:W-:Y:S02]  /*3e40*/  @P1 SHF.L.U32 R32, R32, 0x10, RZ ;  /* 0x0000001020201819 */ /* 0x000fe400000006ff */
[----:B------:R-:W-:-:S02]  /*3e50*/  @P1 SHF.L.U32 R34, R34, 0x10, RZ ;  /* 0x0000001022221819 */ /* 0x000fc400000006ff */
[----:B------:R-:W-:Y:S02]  /*3e60*/  @P1 SHF.L.U32 R35, R98, 0x10, RZ ;  /* 0x0000001062231819 */ /* 0x000fe400000006ff */
[----:B------:R-:W-:-:S04]  /*3e70*/  @P1 PRMT R128, R50, 0x7632, R128 ;  /* 0x0000763232801816 */ /* 0x000fc80000000080 */
[----:B------:R-:W-:Y:S01]  /*3e80*/  @P1 SHF.L.U32 R128, R128, 0x10, RZ ;  /* 0x0000001080801819 */ /* 0x000fe200000006ff */
[----:B---3--:R-:W-:Y:S01]  /*3e90*/  @P1 FMUL.FTZ R29, R28, R29 ;  /* 0x0000001d1c1d1220 */ /* 0x008fe20000410000 */
        /* <DEDUP_REMOVED lines=55> */
.L_x_443:
[----:B---3--:R-:W3:Y:S01]  /*4210*/  @P0 LDC R29, c[0x0][0x40c] ;  /* 0x00010300ff1d0b82 */ /* 0x008ee20000000800 */
[----:B-----5:R-:W-:Y:S01]  /*4220*/  @P0 IMAD.U32 R28, R48, 0x10000, RZ ;  /* 0x00010000301c0824 */ /* 0x020fe200078e00ff */
[----:B------:R-:W-:Y:S01]  /*4230*/  @P0 SHF.L.U32 R31, R96, 0x10, RZ ;  /* 0x00000010601f0819 */ /* 0x000fe200000006ff */
[----:B------:R-:W-:Y:S01]  /*4240*/  @P0 IMAD.U32 R33, R97, 0x10000, RZ ;  /* 0x0001000061210824 */ /* 0x000fe200078e00ff */
[----:B------:R-:W-:Y:S01]  /*4250*/  @P0 SHF.L.U32 R32, R235, 0x10, RZ ;  /* 0x00000010eb200819 */ /* 0x000fe200000006ff */
[----:B012---:R-:W-:Y:S01]  /*4260*/  @P0 IMAD.U32 R129, R99, 0x10000, RZ ;  /* 0x0001000063810824 */ /* 0x007fe200078e00ff */
[----:B------:R-:W-:Y:S02]  /*4270*/  @P0 SHF.L.U32 R34, R236, 0x10, RZ ;  /* 0x00000010ec220819 */ /* 0x000fe400000006ff */
[----:B------:R-:W0:Y:S01]  /*4280*/  @P0 LDC R30, c[0x0][0x40c] ;  /* 0x00010300ff1e0b82 */ /* 0x000e220000000800 */
[----:B------:R-:W-:-:S07]  /*4290*/  @P0 SHF.L.U32 R35, R98, 0x10, RZ ;  /* 0x0000001062230819 */ /* 0x000fce00000006ff */
[----:B------:R-:W1:Y:S01]  /*42a0*/  @P0 LDC R128, c[0x0][0x40c] ;  /* 0x00010300ff800b82 */ /* 0x000e620000000800 */
[----:B---3--:R-:W-:Y:S01]  /*42b0*/  @P0 FMUL.FTZ R29, R28, R29 ;  /* 0x0000001d1c1d0220 */ /* 0x008fe20000410000 */
[----:B------:R-:W-:-:S03]  /*42c0*/  MOV R28, RZ ;  /* 0x000000ff001c7202 */ /* 0x000fc60000000f00 */
[----:B------:R-:W-:Y:S01]  /*42d0*/  @P0 FMUL.FTZ R28, R29, R31 ;  /* 0x0000001f1d1c0220 */ /* 0x000fe20000410000 */
[----:B------:R-:W-:Y:S02]  /*42e0*/  @P0 PRMT R29, R48, 0x7632, R29 ;  /* 0x00007632301d0816 */ /* 0x000fe4000000001d */
[----:B------:R-:W2:Y:S02]  /*42f0*/  @P0 LDC R31, c[0x0][0x40c] ;  /* 0x00010300ff1f0b82 */ /* 0x000ea40000000800 */
[----:B------:R-:W-:-:S05]  /*4300*/  @P0 SHF.L.U32 R29, R29, 0x10, RZ ;  /* 0x000000101d1d0819 */ /* 0x000fca00000006ff */
[----:B0-----:R-:W-:Y:S01]  /*4310*/  @P0 FMUL.FTZ R30, R29, R30 ;  /* 0x0000001e1d1e0220 */ /* 0x001fe20000410000 */
[----:B------:R-:W-:-:S03]  /*4320*/  IMAD.MOV.U32 R29, RZ, RZ, RZ ;  /* 0x000000ffff1d7224 */ /* 0x000fc600078e00ff */
[----:B------:R-:W-:Y:S01]  /*4330*/  @P0 FMUL.FTZ R29, R32, R30 ;  /* 0x0000001e201d0220 */ /* 0x000fe20000410000 */
[----:B------:R-:W-:Y:S01]  /*4340*/  @P0 SHF.L.U32 R30, R49, 0x10, RZ ;  /* 0x00000010311e0819 */ /* 0x000fe200000006ff */
[----:B------:R-:W0:Y:S03]  /*4350*/  @P0 LDC R32, c[0x0][0x40c] ;  /* 0x00010300ff200b82 */ /* 0x000e260000000800 */
[----:B------:R-:W-:Y:S01]  /*4360*/  F2FP.BF16.F32.PACK_AB R251, RZ, R29 ;  /* 0x0000001dfffb723e */ /* 0x000fe200000010ff */
[----:B--2---:R-:W-:Y:S01]  /*4370*/  @P0 FMUL.FTZ R31, R30, R31 ;  /* 0x0000001f1e1f0220 */ /* 0x004fe20000410000 */
[----:B------:R-:W-:-:S03]  /*4380*/  HFMA2 R30, -RZ, RZ, 0, 0 ;  /* 0x00000000ff1e7431 */ /* 0x000fc600000001ff */
[----:B------:R-:W-:Y:S01]  /*4390*/  @P0 FMUL.FTZ R30, R31, R33 ;  /* 0x000000211f1e0220 */ /* 0x000fe20000410000 */
[----:B------:R-:W-:Y:S01]  /*43a0*/  @P0 PRMT R31, R49, 0x7632, R31 ;  /* 0x00007632311f0816 */ /* 0x000fe2000000001f */
[----:B------:R-:W2:Y:S03]  /*43b0*/  @P0 LDC R33, c[0x0][0x40c] ;  /* 0x00010300ff210b82 */ /* 0x000ea60000000800 */
[----:B------:R-:W-:-:S05]  /*43c0*/  @P0 SHF.L.U32 R31, R31, 0x10, RZ ;  /* 0x000000101f1f0819 */ /* 0x000fca00000006ff */
[----:B0-----:R-:W-:Y:S01]  /*43d0*/  @P0 FMUL.FTZ R32, R31, R32 ;  /* 0x000000201f200220 */ /* 0x001fe20000410000 */
[----:B------:R-:W-:-:S03]  /*43e0*/  MOV R31, RZ ;  /* 0x000000ff001f7202 */ /* 0x000fc60000000f00 */
[----:B------:R-:W-:Y:S01]  /*43f0*/  @P0 FMUL.FTZ R31, R34, R32 ;  /* 0x00000020221f0220 */ /* 0x000fe20000410000 */
[----:B------:R-:W-:Y:S01]  /*4400*/  @P0 IMAD.U32 R32, R50, 0x10000, RZ ;  /* 0x0001000032200824 */ /* 0x000fe200078e00ff */
[----:B------:R-:W0:Y:S03]  /*4410*/  @P0 LDC R34, c[0x0][0x40c] ;  /* 0x00010300ff220b82 */ /* 0x000e260000000800 */
[----:B------:R-:W-:Y:S01]  /*4420*/  F2FP.BF16.F32.PACK_AB R250, RZ, R31 ;  /* 0x0000001ffffa723e */ /* 0x000fe200000010ff */
[----:B--2---:R-:W-:Y:S01]  /*4430*/  @P0 FMUL.FTZ R33, R32, R33 ;  /* 0x0000002120210220 */ /* 0x004fe20000410000 */
        /* <DEDUP_REMOVED lines=9> */
[C---:B------:R-:W-:Y:S01]  /*44d0*/  @P0 SHF.L.U32 R34, R51.reuse, 0x10, RZ ;  /* 0x0000001033220819 */ /* 0x040fe200000006ff */
[----:B------:R-:W0:Y:S03]  /*44e0*/  @P0 LDC R35, c[0x0][0x40c] ;  /* 0x00010300ff230b82 */ /* 0x000e260000000800 */
[----:B------:R-:W-:Y:S01]  /*44f0*/  F2FP.BF16.F32.PACK_AB R181, RZ, R33 ;  /* 0x00000021ffb5723e */ /* 0x000fe200000010ff */
[----:B-1----:R-:W-:Y:S01]  /*4500*/  @P0 FMUL.FTZ R128, R34, R128 ;  /* 0x0000008022800220 */ /* 0x002fe20000410000 */
        /* <DEDUP_REMOVED lines=16> */
.L_x_444:
[----:B------:R-:W0:Y:S01]  /*4610*/  LDC.64 R180, c[0x0][0x3a8] ;  /* 0x0000ea00ffb47b82 */ /* 0x000e220000000a00 */
[----:B------:R-:W-:Y:S02]  /*4620*/  VIADD R184, R184, 0x20 ;  /* 0x00000020b8b87836 */ /* 0x000fe40000000000 */
[C---:B0-----:R-:W-:Y:S01]  /*4630*/  IMAD.WIDE.U32 R180, R182.reuse, 0x10, R180 ;  /* 0x00000010b6b47825 */ /* 0x041fe200078e00b4 */
[----:B------:R-:W-:-:S04]  /*4640*/  IADD3 R182, PT, PT, R182, 0x20, RZ ;  /* 0x00000020b6b67810 */ /* 0x000fc80007ffe0ff */
[----:B------:R3:W-:Y:S03]  /*4650*/  STG.E.128 desc[UR6][R180.64], R128 ;  /* 0x00000080b4007986 */ /* 0x0007e6000c101d06 */
.L_x_442:
[----:B------:R-:W-:Y:S05]  /*4660*/  BSYNC.RECONVERGENT B0 ;  /* 0x0000000000007941 */ /* 0x000fea0003800200 */
.L_x_441:
[----:B------:R-:W-:Y:S01]  /*4670*/  ISETP.GE.U32.AND P1, PT, R0, 0xa0, PT ;  /* 0x000000a00000780c */ /* 0x000fe20003f26070 */
[----:B------:R-:W-:Y:S01]  /*4680*/  BSSY.RECONVERGENT B0, `(.L_x_445) ;  /* 0x0000098000007945 */ /* 0x000fe20003800200 */
[----:B------:R-:W-:-:S11]  /*4690*/  LOP3.LUT R19, R19, 0xfffffbff, RZ, 0xc0, !PT ;  /* 0xfffffbff13137812 */ /* 0x000fd600078ec0ff */
[----:B------:R-:W-:Y:S01]  /*46a0*/  @P1 LOP3.LUT R19, R19, 0x400, RZ, 0xfc, !PT ;  /* 0x0000040013131812 */ /* 0x000fe200078efcff */
[----:B------:R-:W-:Y:S06]  /*46b0*/  @!P1 BRA `(.L_x_446) ;  /* 0x0000000800509947 */ /* 0x000fec0003800000 */
[----:B------:R-:W4:Y:S01]  /*46c0*/  @P0 LDC.64 R36, c[0x0][0x390] ;  /* 0x0000e400ff240b82 */ /* 0x000f220000000a00 */
[----:B------:R-:W-:-:S04]  /*46d0*/  ISETP.NE.U32.AND P1, PT, RZ, UR4, PT ;  /* 0x00000004ff007c0c */ /* 0x000fc8000bf25070 */
[----:B------:R-:W-:Y:S01]  /*46e0*/  ISETP.NE.AND.EX P1, PT, RZ, UR5, PT, P1 ;  /* 0x00000005ff007c0c */ /* 0x000fe2000bf25310 */
[----:B----4-:R-:W-:-:S05]  /*46f0*/  @P0 IMAD.WIDE.U32 R36, R184, 0x10, R36 ;  /* 0x00000010b8240825 */ /* 0x010fca00078e0024 */
[----:B------:R4:W5:Y:S07]  /*4700*/  @P0 LDG.E.128 R48, desc[UR6][R36.64] ;  /* 0x0000000624300981 */ /* 0x00096e000c1e1d00 */
[----:B----4-:R-:W4:Y:S02]  /*4710*/  @P1 LDC.64 R36, c[0x0][0x3a0] ;  /* 0x0000e800ff241b82 */ /* 0x010f240000000a00 */
[----:B----4-:R-:W-:-:S05]  /*4720*/  @P1 IMAD.WIDE.U32 R36, R182, 0x10, R36 ;  /* 0x00000010b6241825 */ /* 0x010fca00078e0024 */
[----:B------:R4:W5:Y:S01]  /*4730*/  @P1 LDG.E.128 R44, desc[UR6][R36.64] ;  /* 0x00000006242c1981 */ /* 0x000962000c1e1d00 */
[----:B------:R-:W-:Y:S05]  /*4740*/  @!P1 BRA `(.L_x_447) ;  /* 0x0000000400189947 */ /* 0x000fea0003800000 */
[----:B------:R-:W-:-:S13]  /*4750*/  ISETP.GT.AND P1, PT, R183, RZ, PT ;  /* 0x000000ffb700720c */ /* 0x000fda0003f24270 */
[----:B----4-:R-:W4:Y:S01]  /*4760*/  @P1 LDC R37, c[0x0][0x40c] ;  /* 0x00010300ff251b82 */ /* 0x010f220000000800 */
[----:B-----5:R-:W-:Y:S01]  /*4770*/  @P1 SHF.L.U32 R36, R48, 0x10, RZ ;  /* 0x0000001030241819 */ /* 0x020fe200000006ff */
[----:B------:R-:W-:Y:S01]  /*4780*/  @P1 IMAD.U32 R39, R88, 0x10000, RZ ;  /* 0x0001000058271824 */ /* 0x000fe200078e00ff */
[----:B------:R-:W-:Y:S01]  /*4790*/  @P1 PRMT R40, R48, 0x7632, R40 ;  /* 0x0000763230281816 */ /* 0x000fe20000000028 */
[----:B------:R-:W-:Y:S01]  /*47a0*/  @P1 IMAD.U32 R43, R90, 0x10000, RZ ;  /* 0x000100005a2b1824 */ /* 0x000fe200078e00ff */
[----:B------:R-:W-:Y:S02]  /*47b0*/  @P1 SHF.L.U32 R41, R89, 0x10, RZ ;  /* 0x0000001059291819 */ /* 0x000fe400000006ff */
[----:B------:R-:W-:Y:S01]  /*47c0*/  @P1 SHF.L.U32 R40, R40, 0x10, RZ ;  /* 0x0000001028281819 */ /* 0x000fe200000006ff */
[----:B------:R-:W4:Y:S01]  /*47d0*/  @P1 LDC R38, c[0x0][0x40c] ;  /* 0x00010300ff261b82 */ /* 0x000f220000000800 */
[----:B------:R-:W-:Y:S02]  /*47e0*/  @P1 PRMT R42, R49, 0x7632, R42 ;  /* 0x00007632312a1816 */ /* 0x000fe4000000002a */
[----:B0123--:R-:W-:-:S02]  /*47f0*/  @P1 PRMT R128, R50, 0x7632, R128 ;  /* 0x0000763232801816 */ /* 0x00ffc40000000080 */
[----:B------:R-:W-:Y:S02]  /*4800*/  @P1 SHF.L.U32 R42, R42, 0x10, RZ ;  /* 0x000000102a2a1819 */ /* 0x000fe400000006ff */
[----:B------:R-:W-:Y:S02]  /*4810*/  @P1 SHF.L.U32 R128, R128, 0x10, RZ ;  /* 0x0000001080801819 */ /* 0x000fe400000006ff */
[----:B------:R-:W-:Y:S01]  /*4820*/  @P1 SHF.L.U32 R129, R91, 0x10, RZ ;  /* 0x000000105b811819 */ /* 0x000fe200000006ff */
[----:B----4-:R-:W-:Y:S01]  /*4830*/  @P1 FMUL.FTZ R37, R36, R37 ;  /* 0x0000002524251220 */ /* 0x010fe20000410000 */
[----:B------:R-:W-:-:S05]  /*4840*/  SHF.L.U32 R36, R44, 0x10, RZ ;  /* 0x000000102c247819 */ /* 0x000fca00000006ff */
[----:B------:R-:W-:Y:S01]  /*4850*/  @P1 FFMA.FTZ R36, R37, R39, R36 ;  /* 0x0000002725241223 */ /* 0x000fe20000010024 */
[----:B------:R-:W-:Y:S01]  /*4860*/  PRMT R37, R44, 0x7632, R37 ;  /* 0x000076322c257816 */ /* 0x000fe20000000025 */
[----:B------:R-:W0:Y:S01]  /*4870*/  @P1 LDC R39, c[0x0][0x40c] ;  /* 0x00010300ff271b82 */ /* 0x000e220000000800 */
[----:B------:R-:W-:Y:S01]  /*4880*/  @P1 FMUL.FTZ R38, R40, R38 ;  /* 0x0000002628261220 */ /* 0x000fe20000410000 */
        /* <DEDUP_REMOVED lines=50> */
.L_x_447:
[----:B----4-:R-:W4:Y:S01]  /*4bb0*/  @P0 LDC R37, c[0x0][0x40c] ;  /* 0x00010300ff250b82 */ /* 0x010f220000000800 */
[----:B-----5:R-:W-:Y:S01]  /*4bc0*/  @P0 SHF.L.U32 R36, R48, 0x10, RZ ;  /* 0x0000001030240819 */ /* 0x020fe200000006ff */
[----:B------:R-:W-:Y:S01]  /*4bd0*/  @P0 IMAD.U32 R39, R88, 0x10000, RZ ;  /* 0x0001000058270824 */ /* 0x000fe200078e00ff */
[----:B------:R-:W-:Y:S01]  /*4be0*/  @P0 SHF.L.U32 R40, R239, 0x10, RZ ;  /* 0x00000010ef280819 */ /* 0x000fe200000006ff */
[----:B------:R-:W-:Y:S01]  /*4bf0*/  @P0 IMAD.U32 R43, R90, 0x10000, RZ ;  /* 0x000100005a2b0824 */ /* 0x000fe200078e00ff */
[----:B------:R-:W-:Y:S02]  /*4c00*/  @P0 SHF.L.U32 R41, R89, 0x10, RZ ;  /* 0x0000001059290819 */ /* 0x000fe400000006ff */
[----:B------:R-:W-:Y:S01]  /*4c10*/  @P0 SHF.L.U32 R42, R240, 0x10, RZ ;  /* 0x00000010f02a0819 */ /* 0x000fe200000006ff */
[----:B------:R-:W4:Y:S01]  /*4c20*/  @P0 LDC R38, c[0x0][0x40c] ;  /* 0x00010300ff260b82 */ /* 0x000f220000000800 */
[----:B0123--:R-:W-:-:S07]  /*4c30*/  @P0 SHF.L.U32 R129, R91, 0x10, RZ ;  /* 0x000000105b810819 */ /* 0x00ffce00000006ff */
[----:B------:R-:W0:Y:S01]  /*4c40*/  @P0 LDC R128, c[0x0][0x40c] ;  /* 0x00010300ff800b82 */ /* 0x000e220000000800 */
[----:B----4-:R-:W-:Y:S01]  /*4c50*/  @P0 FMUL.FTZ R37, R36, R37 ;  /* 0x0000002524250220 */ /* 0x010fe20000410000 */
[----:B------:R-:W-:-:S03]  /*4c60*/  MOV R36, RZ ;  /* 0x000000ff00247202 */ /* 0x000fc60000000f00 */
[----:B------:R-:W-:Y:S01]  /*4c70*/  @P0 FMUL.FTZ R36, R37, R39 ;  /* 0x0000002725240220 */ /* 0x000fe20000410000 */
[----:B------:R-:W-:Y:S02]  /*4c80*/  @P0 PRMT R37, R48, 0x7632, R37 ;  /* 0x0000763230250816 */ /* 0x000fe40000000025 */
[----:B------:R-:W1:Y:S02]  /*4c90*/  @P0 LDC R39, c[0x0][0x40c] ;  /* 0x00010300ff270b82 */ /* 0x000e640000000800 */
[----:B------:R-:W-:-:S05]  /*4ca0*/  @P0 SHF.L.U32 R37, R37, 0x10, RZ ;  /* 0x0000001025250819 */ /* 0x000fca00000006ff */
[----:B------:R-:W-:Y:S01]  /*4cb0*/  @P0 FMUL.FTZ R38, R37, R38 ;  /* 0x0000002625260220 */ /* 0x000fe20000410000 */
        /* <DEDUP_REMOVED lines=47> */
.L_x_448:
[----:B------:R-:W0:Y:S01]  /*4fb0*/  LDC.64 R180, c[0x0][0x3a8] ;  /* 0x0000ea00ffb47b82 */ /* 0x000e220000000a00 */
[----:B------:R-:W-:Y:S01]  /*4fc0*/  IADD3 R184, PT, PT, R184, 0x20, RZ ;  /* 0x00000020b8b87810 */ /* 0x000fe20007ffe0ff */
[C---:B0-----:R-:W-:Y:S01]  /*4fd0*/  IMAD.WIDE.U32 R180, R182.reuse, 0x10, R180 ;  /* 0x00000010b6b47825 */ /* 0x041fe200078e00b4 */
[----:B------:R-:W-:-:S04]  /*4fe0*/  IADD3 R182, PT, PT, R182, 0x20, RZ ;  /* 0x00000020b6b67810 */ /* 0x000fc80007ffe0ff */
[----:B------:R4:W-:Y:S03]  /*4ff0*/  STG.E.128 desc[UR6][R180.64], R128 ;  /* 0x00000080b4007986 */ /* 0x0009e6000c101d06 */
.L_x_446:
[----:B------:R-:W-:Y:S05]  /*5000*/  BSYNC.RECONVERGENT B0 ;  /* 0x0000000000007941 */ /* 0x000fea0003800200 */
.L_x_445:
[----:B------:R-:W-:Y:S01]  /*5010*/  ISETP.GE.U32.AND P1, PT, R0, 0xc0, PT ;  /* 0x000000c00000780c */ /* 0x000fe20003f26070 */
[----:B------:R-:W-:Y:S01]  /*5020*/  BSSY.RECONVERGENT B0, `(.L_x_449) ;  /* 0x000009c000007945 */ /* 0x000fe20003800200 */
[----:B------:R-:W-:-:S11]  /*5030*/  LOP3.LUT R19, R19, 0xfffffeff, RZ, 0xc0, !PT ;  /* 0xfffffeff13137812 */ /* 0x000fd600078ec0ff */
[----:B------:R-:W-:Y:S01]  /*5040*/  @P1 LOP3.LUT R19, R19, 0x100, RZ, 0xfc, !PT ;  /* 0x0000010013131812 */ /* 0x000fe200078efcff */
[----:B------:R-:W-:Y:S06]  /*5050*/  @!P1 BRA `(.L_x_450) ;  /* 0x0000000800609947 */ /* 0x000fec0003800000 */
[----:B01234-:R-:W0:Y:S01]  /*5060*/  @P0 LDC.64 R128, c[0x0][0x390] ;  /* 0x0000e400ff800b82 */ /* 0x01fe220000000a00 */
[----:B------:R-:W-:-:S04]  /*5070*/  ISETP.NE.U32.AND P1, PT, RZ, UR4, PT ;  /* 0x00000004ff007c0c */ /* 0x000fc8000bf25070 */
[----:B------:R-:W-:Y:S01]  /*5080*/  ISETP.NE.AND.EX P1, PT, RZ, UR5, PT, P1 ;  /* 0x00000005ff007c0c */ /* 0x000fe2000bf25310 */
[----:B0-----:R-:W-:-:S05]  /*5090*/  @P0 IMAD.WIDE.U32 R128, R184, 0x10, R128 ;  /* 0x00000010b8800825 */ /* 0x001fca00078e0080 */
[----:B------:R0:W5:Y:S07]  /*50a0*/  @P0 LDG.E.128 R48, desc[UR6][R128.64] ;  /* 0x0000000680300981 */ /* 0x00016e000c1e1d00 */
[----:B0-----:R-:W0:Y:S02]  /*50b0*/  @P1 LDC.64 R128, c[0x0][0x3a0] ;  /* 0x0000e800ff801b82 */ /* 0x001e240000000a00 */
[----:B0-----:R-:W-:-:S05]  /*50c0*/  @P1 IMAD.WIDE.U32 R128, R182, 0x10, R128 ;  /* 0x00000010b6801825 */ /* 0x001fca00078e0080 */
[----:B------:R0:W5:Y:S01]  /*50d0*/  @P1 LDG.E.128 R44, desc[UR6][R128.64] ;  /* 0x00000006802c1981 */ /* 0x000162000c1e1d00 */
[----:B------:R-:W-:Y:S05]  /*50e0*/  @!P1 BRA `(.L_x_451) ;  /* 0x0000000400389947 */ /* 0x000fea0003800000 */
[----:B------:R-:W-:Y:S02]  /*50f0*/  ISETP.GT.AND P1, PT, R183, RZ, PT ;  /* 0x000000ffb700720c */ /* 0x000fe40003f24270 */
[----:B-----5:R-:W-:-:S11]  /*5100*/  SHF.L.U32 R131, R44, 0x10, RZ ;  /* 0x000000102c837819 */ /* 0x020fd600000006ff */
[----:B0-----:R-:W0:Y:S01]  /*5110*/  @P1 LDC R129, c[0x0][0x40c] ;  /* 0x00010300ff811b82 */ /* 0x001e220000000800 */
[----:B------:R-:W-:Y:S01]  /*5120*/  @P1 IMAD.U32 R128, R48, 0x10000, RZ ;  /* 0x0001000030801824 */ /* 0x000fe200078e00ff */
[----:B------:R-:W-:Y:S02]  /*5130*/  @P1 SHF.L.U32 R130, R80, 0x10, RZ ;  /* 0x0000001050821819 */ /* 0x000fe400000006ff */
[----:B------:R-:W-:Y:S01]  /*5140*/  @!P1 MOV R132, R131 ;  /* 0x0000008300849202 */ /* 0x000fe20000000f00 */
[----:B0-----:R-:W-:-:S03]  /*5150*/  @P1 FMUL.FTZ R129, R128, R129 ;  /* 0x0000008180811220 */ /* 0x001fc60000410000 */
[----:B------:R-:W0:Y:S01]  /*5160*/  @P1 LDC R128, c[0x0][0x40c] ;  /* 0x00010300ff801b82 */ /* 0x000e220000000800 */
[--C-:B------:R-:W-:Y:S01]  /*5170*/  @P1 FFMA.FTZ R132, R129, R130, R131.reuse ;  /* 0x0000008281841223 */ /* 0x100fe20000010083 */
[----:B------:R-:W-:Y:S02]  /*5180*/  @P1 PRMT R130, R48, 0x7632, R130 ;  /* 0x0000763230821816 */ /* 0x000fe40000000082 */
[----:B------:R-:W-:-:S04]  /*5190*/  PRMT R131, R44, 0x7632, R131 ;  /* 0x000076322c837816 */ /* 0x000fc80000000083 */
[----:B------:R-:W1:Y:S01]  /*51a0*/  @P1 LDC R129, c[0x0][0x40c] ;  /* 0x00010300ff811b82 */ /* 0x000e620000000800 */
[----:B------:R-:W-:Y:S01]  /*51b0*/  @P1 IMAD.U32 R130, R130, 0x10000, RZ ;  /* 0x0001000082821824 */ /* 0x000fe200078e00ff */
[----:B------:R-:W-:-:S04]  /*51c0*/  SHF.L.U32 R131, R131, 0x10, RZ ;  /* 0x0000001083837819 */ /* 0x000fc800000006ff */
[----:B------:R-:W-:Y:S01]  /*51d0*/  @!P1 MOV R133, R131 ;  /* 0x0000008300859202 */ /* 0x000fe20000000f00 */
[----:B0-----:R-:W-:Y:S01]  /*51e0*/  @P1 FMUL.FTZ R128, R130, R128 ;  /* 0x0000008082801220 */ /* 0x001fe20000410000 */
[----:B------:R-:W-:-:S05]  /*51f0*/  @P1 SHF.L.U32 R130, R243, 0x10, RZ ;  /* 0x00000010f3821819 */ /* 0x000fca00000006ff */
[----:B------:R-:W-:Y:S01]  /*5200*/  @P1 FFMA.FTZ R133, R128, R130, R131 ;  /* 0x0000008280851223 */ /* 0x000fe20000010083 */
[----:B------:R-:W-:Y:S01]  /*5210*/  @P1 IMAD.U32 R128, R49, 0x10000, RZ ;  /* 0x0001000031801824 */ /* 0x000fe200078e00ff */
[----:B------:R-:W-:Y:S02]  /*5220*/  SHF.L.U32 R131, R45, 0x10, RZ ;  /* 0x000000102d837819 */ /* 0x000fe400000006ff */
[----:B------:R-:W-:Y:S01]  /*5230*/  @P1 SHF.L.U32 R130, R81, 0x10, RZ ;  /* 0x0000001051821819 */ /* 0x000fe200000006ff */
[----:B-1----:R-:W-:Y:S01]  /*5240*/  @P1 FMUL.FTZ R129, R128, R129 ;  /* 0x0000008180811220 */ /* 0x002fe20000410000 */
[----:B------:R-:W-:Y:S01]  /*5250*/  @!P1 MOV R134, R131 ;  /* 0x0000008300869202 */ /* 0x000fe20000000f00 */
[----:B------:R-:W0:Y:S01]  /*5260*/  @P1 LDC R128, c[0x0][0x40c] ;  /* 0x00010300ff801b82 */ /* 0x000e220000000800 */
[----:B------:R-:W-:Y:S01]  /*5270*/  F2FP.BF16.F32.PACK_AB R251, RZ, R133 ;  /* 0x00000085fffb723e */ /* 0x000fe200000010ff */
[----:B------:R-:W-:Y:S01]  /*5280*/  @P1 FFMA.FTZ R134, R129, R130, R131 ;  /* 0x0000008281861223 */ /* 0x000fe20000010083 */
[----:B------:R-:W-:-:S02]  /*5290*/  @P1 PRMT R130, R49, 0x7632, R130 ;  /* 0x0000763231821816 */ /* 0x000fc40000000082 */
[----:B------:R-:W-:-:S03]  /*52a0*/  PRMT R131, R45, 0x7632, R131 ;  /* 0x000076322d837816 */ /* 0x000fc60000000083 */
        /* <DEDUP_REMOVED lines=33> */
[----:B------:R-:W-:Y:S02]  /*54c0*/  PRMT R130, R47, 0x7632, R130 ;  /* 0x000076322f827816 */ /* 0x000fe40000000082 */
[----:B------:R-:W-:Y:S01]  /*54d0*/  F2FP.BF16.F32.PACK_AB R180, RZ, R138 ;  /* 0x0000008affb4723e */ /* 0x000fe200000010ff */
[----:B------:R-:W-:Y:S01]  /*54e0*/  @P1 IMAD.U32 R129, R129, 0x10000, RZ ;  /* 0x0001000081811824 */ /* 0x000fe200078e00ff */
[----:B------:R-:W-:-:S04]  /*54f0*/  SHF.L.U32 R130, R130, 0x10, RZ ;  /* 0x0000001082827819 */ /* 0x000fc800000006ff */
[----:B------:R-:W-:Y:S01]  /*5500*/  @!P1 MOV R139, R130 ;  /* 0x00000082008b9202 */ /* 0x000fe20000000f00 */
[----:B0-----:R-:W-:Y:S01]  /*5510*/  @P1 FMUL.FTZ R128, R129, R128 ;  /* 0x0000008081801220 */ /* 0x001fe20000410000 */
[----:B------:R-:W-:-:S05]  /*5520*/  @P1 SHF.L.U32 R129, R246, 0x10, RZ ;  /* 0x00000010f6811819 */ /* 0x000fca00000006ff */
[----:B------:R-:W-:Y:S01]  /*5530*/  @P1 FFMA.FTZ R139, R128, R129, R130 ;  /* 0x00000081808b1223 */ /* 0x000fe20000010082 */
        /* <DEDUP_REMOVED lines=9> */
.L_x_451:
[----:B0-----:R-:W0:Y:S01]  /*55d0*/  @P0 LDC R129, c[0x0][0x40c] ;  /* 0x00010300ff810b82 */ /* 0x001e220000000800 */
[----:B-----5:R-:W-:Y:S01]  /*55e0*/  @P0 IMAD.U32 R130, R48, 0x10000, RZ ;  /* 0x0001000030820824 */ /* 0x020fe200078e00ff */
[----:B------:R-:W-:Y:S02]  /*55f0*/  CS2R R132, SRZ ;  /* 0x0000000000847805 */ /* 0x000fe4000001ff00 */
[----:B------:R-:W-:Y:S02]  /*5600*/  CS2R R134, SRZ ;  /* 0x0000000000867805 */ /* 0x000fe4000001ff00 */
[----:B------:R-:W-:Y:S02]  /*5610*/  CS2R R136, SRZ ;  /* 0x0000000000887805 */ /* 0x000fe4000001ff00 */
[----:B------:R-:W-:Y:S01]  /*5620*/  CS2R R138, SRZ ;  /* 0x00000000008a7805 */ /* 0x000fe2000001ff00 */
[----:B------:R-:W1:Y:S01]  /*5630*/  @P0 LDC R128, c[0x0][0x40c] ;  /* 0x00010300ff800b82 */ /* 0x000e620000000800 */
[----:B0-----:R-:W-:Y:S01]  /*5640*/  @P0 FMUL.FTZ R129, R130, R129 ;  /* 0x0000008182810220 */ /* 0x001fe20000410000 */
[----:B------:R-:W-:-:S05]  /*5650*/  @P0 SHF.L.U32 R130, R80, 0x10, RZ ;  /* 0x0000001050820819 */ /* 0x000fca00000006ff */
[----:B------:R-:W-:Y:S01]  /*5660*/  @P0 FMUL.FTZ R132, R129, R130 ;  /* 0x0000008281840220 */ /* 0x000fe20000410000 */
[----:B------:R-:W-:Y:S01]  /*5670*/  @P0 PRMT R130, R48, 0x7632, R130 ;  /* 0x0000763230820816 */ /* 0x000fe20000000082 */
[----:B------:R-:W0:Y:S03]  /*5680*/  @P0 LDC R129, c[0x0][0x40c] ;  /* 0x00010300ff810b82 */ /* 0x000e260000000800 */
[----:B------:R-:W-:-:S05]  /*5690*/  @P0 SHF.L.U32 R130, R130, 0x10, RZ ;  /* 0x0000001082820819 */ /* 0x000fca00000006ff */
[----:B-1----:R-:W-:Y:S01]  /*56a0*/  @P0 FMUL.FTZ R128, R130, R128 ;  /* 0x0000008082800220 */ /* 0x002fe20000410000 */
[----:B------:R-:W-:-:S05]  /*56b0*/  @P0 SHF.L.U32 R130, R243, 0x10, RZ ;  /* 0x00000010f3820819 */ /* 0x000fca00000006ff */
[----:B------:R-:W-:Y:S01]  /*56c0*/  @P0 FMUL.FTZ R133, R130, R128 ;  /* 0x0000008082850220 */ /* 0x000fe20000410000 */
[----:B------:R-:W-:Y:S01]  /*56d0*/  @P0 IMAD.U32 R130, R49, 0x10000, RZ ;  /* 0x0001000031820824 */ /* 0x000fe200078e00ff */
[----:B------:R-:W1:Y:S03]  /*56e0*/  @P0 LDC R128, c[0x0][0x40c] ;  /* 0x00010300ff800b82 */ /* 0x000e660000000800 */
[----:B------:R-:W-:Y:S01]  /*56f0*/  F2FP.BF16.F32.PACK_AB R251, RZ, R133 ;  /* 0x00000085fffb723e */ /* 0x000fe200000010ff */
        /* <DEDUP_REMOVED lines=27> */
[----:B------:R-:W-:Y:S02]  /*58b0*/  @P0 PRMT R129, R51, 0x7632, R129 ;  /* 0x0000763233810816 */ /* 0x000fe40000000081 */
[----:B------:R-:W-:Y:S02]  /*58c0*/  F2FP.BF16.F32.PACK_AB R130, RZ, R136 ;  /* 0x00000088ff82723e */ /* 0x000fe400000010ff */
[----:B------:R-:W-:Y:S02]  /*58d0*/  @P0 SHF.L.U32 R129, R129, 0x10, RZ ;  /* 0x0000001081810819 */ /* 0x000fe400000006ff */
[----:B------:R-:W-:Y:S02]  /*58e0*/  F2FP.BF16.F32.PACK_AB R180, RZ, R138 ;  /* 0x0000008affb4723e */ /* 0x000fe400000010ff */
[----:B------:R-:W-:Y:S01]  /*58f0*/  PRMT R130, R130, 0x5410, R181 ;  /* 0x0000541082827816 */ /* 0x000fe200000000b5 */
[----:B-1----:R-:W-:Y:S01]  /*5900*/  @P0 FMUL.FTZ R128, R129, R128 ;  /* 0x0000008081800220 */ /* 0x002fe20000410000 */
[----:B------:R-:W-:-:S05]  /*5910*/  @P0 SHF.L.U32 R129, R246, 0x10, RZ ;  /* 0x00000010f6810819 */ /* 0x000fca00000006ff */
[----:B------:R-:W-:Y:S01]  /*5920*/  @P0 FMUL.FTZ R139, R129, R128 ;  /* 0x00000080818b0220 */ /* 0x000fe20000410000 */
[----:B------:R-:W-:Y:S02]  /*5930*/  F2FP.BF16.F32.PACK_AB R128, RZ, R132 ;  /* 0x00000084ff80723e */ /* 0x000fe400000010ff */
[----:B------:R-:W-:Y:S02]  /*5940*/  F2FP.BF16.F32.PACK_AB R129, RZ, R134 ;  /* 0x00000086ff81723e */ /* 0x000fe400000010ff */
[----:B------:R-:W-:Y:S02]  /*5950*/  F2FP.BF16.F32.PACK_AB R131, RZ, R139 ;  /* 0x0000008bff83723e */ /* 0x000fe400000010ff */
[----:B------:R-:W-:Y:S02]  /*5960*/  PRMT R128, R128, 0x5410, R251 ;  /* 0x0000541080807816 */ /* 0x000fe400000000fb */
[----:B------:R-:W-:Y:S02]  /*5970*/  PRMT R129, R129, 0x5410, R250 ;  /* 0x0000541081817816 */ /* 0x000fe400000000fa */
[----:B------:R-:W-:-:S07]  /*5980*/  PRMT R131, R180, 0x5410, R131 ;  /* 0x00005410b4837816 */ /* 0x000fce0000000083 */
.L_x_452:
[----:B------:R-:W0:Y:S01]  /*5990*/  LDC.64 R180, c[0x0][0x3a8] ;  /* 0x0000ea00ffb47b82 */ /* 0x000e220000000a00 */
[----:B------:R-:W-:Y:S02]  /*59a0*/  VIADD R184, R184, 0x20 ;  /* 0x00000020b8b87836 */ /* 0x000fe40000000000 */
[C---:B0-----:R-:W-:Y:S01]  /*59b0*/  IMAD.WIDE.U32 R180, R182.reuse, 0x10, R180 ;  /* 0x00000010b6b47825 */ /* 0x041fe200078e00b4 */
[----:B------:R-:W-:-:S04]  /*59c0*/  IADD3 R182, PT, PT, R182, 0x20, RZ ;  /* 0x00000020b6b67810 */ /* 0x000fc80007ffe0ff */
[----:B------:R0:W-:Y:S03]  /*59d0*/  STG.E.128 desc[UR6][R180.64], R128 ;  /* 0x00000080b4007986 */ /* 0x0001e6000c101d06 */
.L_x_450:
[----:B------:R-:W-:Y:S05]  /*59e0*/  BSYNC.RECONVERGENT B0 ;  /* 0x0000000000007941 */ /* 0x000fea0003800200 */
.L_x_449:
        /* <DEDUP_REMOVED lines=14> */
[----:B------:R-:W2:Y:S01]  /*5ad0*/  LDL R147, [R1] ;  /* 0x0000000001937983 */ /* 0x000ea20000100800 */
[----:B------:R-:W-:Y:S02]  /*5ae0*/  ISETP.GT.AND P1, PT, R183, RZ, PT ;  /* 0x000000ffb700720c */ /* 0x000fe40003f24270 */
[----:B-----5:R-:W-:-:S11]  /*5af0*/  SHF.L.U32 R131, R44, 0x10, RZ ;  /* 0x000000102c837819 */ /* 0x020fd600000006ff */
[----:B0-----:R-:W0:Y:S01]  /*5b00*/  @P1 LDC R129, c[0x0][0x40c] ;  /* 0x00010300ff811b82 */ /* 0x001e220000000800 */
[----:B------:R-:W-:Y:S01]  /*5b10*/  @P1 SHF.L.U32 R128, R48, 0x10, RZ ;  /* 0x0000001030801819 */ /* 0x000fe200000006ff */
[----:B------:R-:W-:Y:S01]  /*5b20*/  @!P1 IMAD.MOV.U32 R140, RZ, RZ, R131 ;  /* 0x000000ffff8c9224 */ /* 0x000fe200078e0083 */
[----:B------:R-:W-:-:S03]  /*5b30*/  @P1 SHF.L.U32 R130, R72, 0x10, RZ ;  /* 0x0000001048821819 */ /* 0x000fc600000006ff */
[----:B0-----:R-:W-:Y:S02]  /*5b40*/  @P1 FMUL.FTZ R129, R128, R129 ;  /* 0x0000008180811220 */ /* 0x001fe40000410000 */
[----:B------:R-:W0:Y:S02]  /*5b50*/  @P1 LDC R128, c[0x0][0x40c] ;  /* 0x00010300ff801b82 */ /* 0x000e240000000800 */
[--C-:B------:R-:W-:Y:S01]  /*5b60*/  @P1 FFMA.FTZ R140, R129, R130, R131.reuse ;  /* 0x00000082818c1223 */ /* 0x100fe20000010083 */
[----:B------:R-:W-:Y:S02]  /*5b70*/  @P1 PRMT R130, R48, 0x7632, R130 ;  /* 0x0000763230821816 */ /* 0x000fe40000000082 */
[----:B------:R-:W-:Y:S02]  /*5b80*/  PRMT R131, R44, 0x7632, R131 ;  /* 0x000076322c837816 */ /* 0x000fe40000000083 */
[----:B------:R-:W-:Y:S01]  /*5b90*/  @P1 SHF.L.U32 R130, R130, 0x10, RZ ;  /* 0x0000001082821819 */ /* 0x000fe200000006ff */
[----:B------:R-:W1:Y:S01]  /*5ba0*/  @P1 LDC R129, c[0x0][0x40c] ;  /* 0x00010300ff811b82 */ /* 0x000e620000000800 */
[----:B------:R-:W-:-:S04]  /*5bb0*/  SHF.L.U32 R131, R131, 0x10, RZ ;  /* 0x0000001083837819 */ /* 0x000fc800000006ff */
[----:B------:R-:W-:Y:S01]  /*5bc0*/  @!P1 MOV R141, R131 ;  /* 0x00000083008d9202 */ /* 0x000fe20000000f00 */
[----:B0-----:R-:W-:Y:S01]  /*5bd0*/  @P1 FMUL.FTZ R128, R130, R128 ;  /* 0x0000008082801220 */ /* 0x001fe20000410000 */
[----:B------:R-:W-:-:S04]  /*5be0*/  @P1 IMAD.U32 R130, R247, 0x10000, RZ ;  /* 0x00010000f7821824 */ /* 0x000fc800078e00ff */
[----:B------:R-:W-:Y:S01]  /*5bf0*/  @P1 FFMA.FTZ R141, R128, R130, R131 ;  /* 0x00000082808d1223 */ /* 0x000fe20000010083 */
[----:B------:R-:W-:Y:S02]  /*5c00*/  @P1 SHF.L.U32 R128, R49, 0x10, RZ ;  /* 0x0000001031801819 */ /* 0x000fe400000006ff */
[----:B------:R-:W-:Y:S02]  /*5c10*/  SHF.L.U32 R131, R45, 0x10, RZ ;  /* 0x000000102d837819 */ /* 0x000fe400000006ff */
[----:B------:R-:W-:Y:S01]  /*5c20*/  @P1 SHF.L.U32 R130, R73, 0x10, RZ ;  /* 0x0000001049821819 */ /* 0x000fe200000006ff */
[----:B-1----:R-:W-:Y:S01]  /*5c30*/  @P1 FMUL.FTZ R129, R128, R129 ;  /* 0x0000008180811220 */ /* 0x002fe20000410000 */
[----:B------:R-:W-:Y:S01]  /*5c40*/  F2FP.BF16.F32.PACK_AB R251, RZ, R141 ;  /* 0x0000008dfffb723e */ /* 0x000fe200000010ff */
[----:B------:R-:W0:Y:S01]  /*5c50*/  @P1 LDC R128, c[0x0][0x40c] ;  /* 0x00010300ff801b82 */ /* 0x000e220000000800 */
[--C-:B------:R-:W-:Y:S02]  /*5c60*/  @!P1 IMAD.MOV.U32 R142, RZ, RZ, R131.reuse ;  /* 0x000000ffff8e9224 */ /* 0x100fe400078e0083 */
[----:B------:R-:W-:Y:S01]  /*5c70*/  @P1 FFMA.FTZ R142, R129, R130, R131 ;  /* 0x00000082818e1223 */ /* 0x000fe20000010083 */
[----:B------:R-:W-:-:S02]  /*5c80*/  @P1 PRMT R130, R49, 0x7632, R130 ;  /* 0x0000763231821816 */ /* 0x000fc40000000082 */
        /* <DEDUP_REMOVED lines=35> */
[----:B------:R-:W-:Y:S02]  /*5ec0*/  @P1 SHF.L.U32 R129, R129, 0x10, RZ ;  /* 0x0000001081811819 */ /* 0x000fe400000006ff */
[----:B------:R-:W-:Y:S02]  /*5ed0*/  SHF.L.U32 R130, R130, 0x10, RZ ;  /* 0x0000001082827819 */ /* 0x000fe400000006ff */
[----:B------:R-:W-:Y:S01]  /*5ee0*/  F2FP.BF16.F32.PACK_AB R180, RZ, R146 ;  /* 0x00000092ffb4723e */ /* 0x000fe200000010ff */
[----:B0-----:R-:W-:Y:S01]  /*5ef0*/  @P1 FMUL.FTZ R128, R129, R128 ;  /* 0x0000008081801220 */ /* 0x001fe20000410000 */
[----:B--2---:R-:W-:Y:S01]  /*5f00*/  @P1 IMAD.U32 R129, R147, 0x10000, RZ ;  /* 0x0001000093811824 */ /* 0x004fe200078e00ff */
[----:B------:R-:W-:-:S03]  /*5f10*/  @!P1 MOV R147, R130 ;  /* 0x0000008200939202 */ /* 0x000fc60000000f00 */
        /* <DEDUP_REMOVED lines=10> */
.L_x_455:
[----:B0-----:R-:W0:Y:S01]  /*5fc0*/  @P0 LDC R129, c[0x0][0x40c] ;  /* 0x00010300ff810b82 */ /* 0x001e220000000800 */
[----:B-----5:R-:W-:Y:S02]  /*5fd0*/  @P0 SHF.L.U32 R130, R48, 0x10, RZ ;  /* 0x0000001030820819 */ /* 0x020fe400000006ff */
        /* <DEDUP_REMOVED lines=9> */
[----:B------:R-:W0:Y:S04]  /*6070*/  @P0 LDC R129, c[0x0][0x40c] ;  /* 0x00010300ff810b82 */ /* 0x000e280000000800 */
[----:B------:R-:W-:-:S04]  /*6080*/  @P0 IMAD.U32 R130, R130, 0x10000, RZ ;  /* 0x0001000082820824 */ /* 0x000fc800078e00ff */
[----:B-1----:R-:W-:Y:S01]  /*6090*/  @P0 FMUL.FTZ R128, R130, R128 ;  /* 0x0000008082800220 */ /* 0x002fe20000410000 */
[----:B------:R-:W-:-:S05]  /*60a0*/  @P0 SHF.L.U32 R130, R247, 0x10, RZ ;  /* 0x00000010f7820819 */ /* 0x000fca00000006ff */
[----:B------:R-:W-:Y:S01]  /*60b0*/  @P0 FMUL.FTZ R141, R130, R128 ;  /* 0x00000080828d0220 */ /* 0x000fe20000410000 */
[----:B------:R-:W-:Y:S01]  /*60c0*/  @P0 SHF.L.U32 R130, R49, 0x10, RZ ;  /* 0x0000001031820819 */ /* 0x000fe200000006ff */
[----:B------:R-:W1:Y:S04]  /*60d0*/  @P0 LDC R128, c[0x0][0x40c] ;  /* 0x00010300ff800b82 */ /* 0x000e680000000800 */
        /* <DEDUP_REMOVED lines=25> */
[----:B------:R-:W-:-:S05]  /*6270*/  @P0 PRMT R129, R51, 0x7632, R129 ;  /* 0x0000763233810816 */ /* 0x000fca0000000081 */
[----:B------:R-:W-:-:S04]  /*6280*/  @P0 IMAD.U32 R129, R129, 0x10000, RZ ;  /* 0x0001000081810824 */ /* 0x000fc800078e00ff */
[----:B-1----:R-:W-:Y:S02]  /*6290*/  @P0 FMUL.FTZ R128, R129, R128 ;  /* 0x0000008081800220 */ /* 0x002fe40000410000 */
[----:B------:R-:W2:Y:S01]  /*62a0*/  LDL R129, [R1] ;  /* 0x0000000001817983 */ /* 0x000ea20000100800 */
[----:B------:R-:W-:Y:S02]  /*62b0*/  F2FP.BF16.F32.PACK_AB R251, RZ, R141 ;  /* 0x0000008dfffb723e */ /* 0x000fe400000010ff */
[----:B------:R-:W-:Y:S02]  /*62c0*/  F2FP.BF16.F32.PACK_AB R180, RZ, R146 ;  /* 0x00000092ffb4723e */ /* 0x000fe400000010ff */
[----:B------:R-:W-:Y:S02]  /*62d0*/  F2FP.BF16.F32.PACK_AB R250, RZ, R143 ;  /* 0x0000008ffffa723e */ /* 0x000fe400000010ff */
[----:B------:R-:W-:Y:S02]  /*62e0*/  F2FP.BF16.F32.PACK_AB R130, RZ, R144 ;  /* 0x00000090ff82723e */ /* 0x000fe400000010ff */
[----:B------:R-:W-:-:S04]  /*62f0*/  F2FP.BF16.F32.PACK_AB R181, RZ, R145 ;  /* 0x00000091ffb5723e */ /* 0x000fc800000010ff */
[----:B------:R-:W-:Y:S02]  /*6300*/  PRMT R130, R130, 0x5410, R181 ;  /* 0x0000541082827816 */ /* 0x000fe400000000b5 */
[----:B--2---:R-:W-:-:S05]  /*6310*/  @P0 SHF.L.U32 R129, R129, 0x10, RZ ;  /* 0x0000001081810819 */ /* 0x004fca00000006ff */
[----:B------:R-:W-:Y:S01]  /*6320*/  @P0 FMUL.FTZ R147, R129, R128 ;  /* 0x0000008081930220 */ /* 0x000fe20000410000 */
[----:B------:R-:W-:Y:S02]  /*6330*/  F2FP.BF16.F32.PACK_AB R128, RZ, R140 ;  /* 0x0000008cff80723e */ /* 0x000fe400000010ff */
[----:B------:R-:W-:Y:S02]  /*6340*/  F2FP.BF16.F32.PACK_AB R129, RZ, R142 ;  /* 0x0000008eff81723e */ /* 0x000fe400000010ff */
[----:B------:R-:W-:Y:S02]  /*6350*/  F2FP.BF16.F32.PACK_AB R131, RZ, R147 ;  /* 0x00000093ff83723e */ /* 0x000fe400000010ff */
[----:B------:R-:W-:Y:S02]  /*6360*/  PRMT R128, R128, 0x5410, R251 ;  /* 0x0000541080807816 */ /* 0x000fe400000000fb */
[----:B------:R-:W-:Y:S02]  /*6370*/  PRMT R129, R129, 0x5410, R250 ;  /* 0x0000541081817816 */ /* 0x000fe400000000fa */
[----:B------:R-:W-:-:S07]  /*6380*/  PRMT R131, R180, 0x5410, R131 ;  /* 0x00005410b4837816 */ /* 0x000fce0000000083 */
.L_x_456:
[----:B------:R-:W0:Y:S01]  /*6390*/  LDC.64 R180, c[0x0][0x3a8] ;  /* 0x0000ea00ffb47b82 */ /* 0x000e220000000a00 */
[----:B------:R-:W-:Y:S01]  /*63a0*/  IADD3 R184, PT, PT, R184, 0x20, RZ ;  /* 0x00000020b8b87810 */ /* 0x000fe20007ffe0ff */
[C---:B0-----:R-:W-:Y:S01]  /*63b0*/  IMAD.WIDE.U32 R180, R182.reuse, 0x10, R180 ;  /* 0x00000010b6b47825 */ /* 0x041fe200078e00b4 */
[----:B------:R-:W-:-:S04]  /*63c0*/  IADD3 R182, PT, PT, R182, 0x20, RZ ;  /* 0x00000020b6b67810 */ /* 0x000fc80007ffe0ff */
[----:B------:R0:W-:Y:S03]  /*63d0*/  STG.E.128 desc[UR6][R180.64], R128 ;  /* 0x00000080b4007986 */ /* 0x0001e6000c101d06 */
.L_x_454:
[----:B------:R-:W-:Y:S05]  /*63e0*/  BSYNC.RECONVERGENT B0 ;  /* 0x0000000000007941 */ /* 0x000fea0003800200 */
.L_x_453:
        /* <DEDUP_REMOVED lines=14> */
[----:B------:R-:W2:Y:S04]  /*64d0*/  LDL R154, [R1+0x4] ;  /* 0x00000400019a7983 */ /* 0x000ea80000100800 */
[----:B------:R-:W3:Y:S01]  /*64e0*/  LDL R155, [R1+0x8] ;  /* 0x00000800019b7983 */ /* 0x000ee20000100800 */
[----:B------:R-:W-:Y:S02]  /*64f0*/  ISETP.GT.AND P1, PT, R183, RZ, PT ;  /* 0x000000ffb700720c */ /* 0x000fe40003f24270 */
[----:B-----5:R-:W-:Y:S01]  /*6500*/  SHF.L.U32 R131, R44, 0x10, RZ ;  /* 0x000000102c837819 */ /* 0x020fe200000006ff */
[----:B------:R-:W4:Y:S10]  /*6510*/  LDL R153, [R1+0xc] ;  /* 0x00000c0001997983 */ /* 0x000f340000100800 */
[----:B0-----:R-:W0:Y:S01]  /*6520*/  @P1 LDC R129, c[0x0][0x40c] ;  /* 0x00010300ff811b82 */ /* 0x001e220000000800 */
[----:B------:R-:W-:Y:S01]  /*6530*/  @P1 IMAD.U32 R128, R48, 0x10000, RZ ;  /* 0x0001000030801824 */ /* 0x000fe200078e00ff */
[----:B------:R-:W-:-:S02]  /*6540*/  @P1 SHF.L.U32 R130, R64, 0x10, RZ ;  /* 0x0000001040821819 */ /* 0x000fc400000006ff */
        /* <DEDUP_REMOVED lines=11> */
[----:B--2---:R-:W-:-:S05]  /*6600*/  @P1 SHF.L.U32 R130, R154, 0x10, RZ ;  /* 0x000000109a821819 */ /* 0x004fca00000006ff */
[----:B------:R-:W-:Y:S01]  /*6610*/  @P1 FFMA.FTZ R149, R128, R130, R131 ;  /* 0x0000008280951223 */ /* 0x000fe20000010083 */
[----:B------:R-:W-:-:S04]  /*6620*/  @P1 IMAD.U32 R128, R49, 0x10000, RZ ;  /* 0x0001000031801824 */ /* 0x000fc800078e00ff */
[----:B-1----:R-:W-:Y:S02]  /*6630*/  @P1 FMUL.FTZ R129, R128, R129 ;  /* 0x0000008180811220 */ /* 0x002fe40000410000 */
[----:B------:R-:W0:Y:S01]  /*6640*/  @P1 LDC R128, c[0x0][0x40c] ;  /* 0x00010300ff801b82 */ /* 0x000e220000000800 */
[----:B------:R-:W-:Y:S02]  /*6650*/  SHF.L.U32 R131, R45, 0x10, RZ ;  /* 0x000000102d837819 */ /* 0x000fe400000006ff */
[----:B------:R-:W-:Y:S02]  /*6660*/  @P1 SHF.L.U32 R130, R65, 0x10, RZ ;  /* 0x0000001041821819 */ /* 0x000fe400000006ff */
[----:B------:R-:W-:-:S03]  /*6670*/  @!P1 MOV R150, R131 ;  /* 0x0000008300969202 */ /* 0x000fc60000000f00 */
[----:B------:R-:W-:Y:S01]  /*6680*/  @P1 FFMA.FTZ R150, R129, R130, R131 ;  /* 0x0000008281961223 */ /* 0x000fe20000010083 */
[----:B------:R-:W-:Y:S01]  /*6690*/  @P1 PRMT R130, R49, 0x7632, R130 ;  /* 0x0000763231821816 */ /* 0x000fe20000000082 */
[----:B------:R-:W1:Y:S04]  /*66a0*/  @P1 LDC R129, c[0x0][0x40c] ;  /* 0x00010300ff811b82 */ /* 0x000e680000000800 */
[----:B------:R-:W-:-:S04]  /*66b0*/  @P1 IMAD.U32 R130, R130, 0x10000, RZ ;  /* 0x0001000082821824 */ /* 0x000fc800078e00ff */
[----:B0-----:R-:W-:Y:S01]  /*66c0*/  @P1 FMUL.FTZ R128, R130, R128 ;  /* 0x0000008082801220 */ /* 0x001fe20000410000 */
[----:B---3--:R-:W-:Y:S02]  /*66d0*/  @P1 SHF.L.U32 R130, R155, 0x10, RZ ;  /* 0x000000109b821819 */ /* 0x008fe400000006ff */
[----:B------:R-:W2:Y:S01]  /*66e0*/  LDL R155, [R1+0x10] ;  /* 0x00001000019b7983 */ /* 0x000ea20000100800 */
[----:B------:R-:W-:-:S04]  /*66f0*/  PRMT R131, R45, 0x7632, R131 ;  /* 0x000076322d837816 */ /* 0x000fc80000000083 */
[----:B------:R-:W-:-:S04]  /*6700*/  SHF.L.U32 R131, R131, 0x10, RZ ;  /* 0x0000001083837819 */ /* 0x000fc800000006ff */
[----:B------:R-:W-:Y:S01]  /*6710*/  @!P1 MOV R151, R131 ;  /* 0x0000008300979202 */ /* 0x000fe20000000f00 */
[----:B------:R-:W-:Y:S01]  /*6720*/  @P1 FFMA.FTZ R151, R128, R130, R131 ;  /* 0x0000008280971223 */ /* 0x000fe20000010083 */
[----:B------:R-:W-:-:S04]  /*6730*/  @P1 IMAD.U32 R128, R50, 0x10000, RZ ;  /* 0x0001000032801824 */ /* 0x000fc800078e00ff */
[----:B-1----:R-:W-:Y:S02]  /*6740*/  @P1 FMUL.FTZ R129, R128, R129 ;  /* 0x0000008180811220 */ /* 0x002fe40000410000 */
[----:B------:R-:W0:Y:S01]  /*6750*/  @P1 LDC R128, c[0x0][0x40c] ;  /* 0x00010300ff801b82 */ /* 0x000e220000000800 */
[----:B------:R-:W-:Y:S02]  /*6760*/  SHF.L.U32 R131, R46, 0x10, RZ ;  /* 0x000000102e837819 */ /* 0x000fe400000006ff */
[----:B------:R-:W-:Y:S02]  /*6770*/  @P1 SHF.L.U32 R130, R66, 0x10, RZ ;  /* 0x0000001042821819 */ /* 0x000fe400000006ff */
[----:B------:R-:W-:-:S03]  /*6780*/  @!P1 MOV R152, R131 ;  /* 0x0000008300989202 */ /* 0x000fc60000000f00 */
[--C-:B------:R-:W-:Y:S02]  /*6790*/  @P1 FFMA.FTZ R152, R129, R130, R131.reuse ;  /* 0x0000008281981223 */ /* 0x100fe40000010083 */
[----:B------:R-:W1:Y:S01]  /*67a0*/  @P1 LDC R129, c[0x0][0x40c] ;  /* 0x00010300ff811b82 */ /* 0x000e620000000800 */
[----:B------:R-:W-:Y:S02]  /*67b0*/  @P1 PRMT R130, R50, 0x7632, R130 ;  /* 0x0000763232821816 */ /* 0x000fe40000000082 */
[----:B------:R-:W-:-:S03]  /*67c0*/  PRMT R131, R46, 0x7632, R131 ;  /* 0x000076322e837816 */ /* 0x000fc60000000083 */
[----:B------:R-:W-:Y:S01]  /*67d0*/  @P1 IMAD.U32 R130, R130, 0x10000, RZ ;  /* 0x0001000082821824 */ /* 0x000fe200078e00ff */
[----:B------:R-:W-:-:S03]  /*67e0*/  SHF.L.U32 R131, R131, 0x10, RZ ;  /* 0x0000001083837819 */ /* 0x000fc600000006ff */
[----:B0-----:R-:W-:Y:S01]  /*67f0*/  @P1 FMUL.FTZ R128, R130, R128 ;  /* 0x0000008082801220 */ /* 0x001fe20000410000 */
[----:B----4-:R-:W-:Y:S02]  /*6800*/  @P1 SHF.L.U32 R130, R153, 0x10, RZ ;  /* 0x0000001099821819 */ /* 0x010fe400000006ff */
[----:B------:R-:W-:-:S03]  /*6810*/  @!P1 MOV R153, R131 ;  /* 0x0000008300999202 */ /* 0x000fc60000000f00 */
        /* <DEDUP_REMOVED lines=8> */
[----:B------:R-:W-:Y:S02]  /*68a0*/  @P1 PRMT R129, R51, 0x7632, R129 ;  /* 0x0000763233811816 */ /* 0x000fe40000000081 */
[----:B------:R-:W-:-:S03]  /*68b0*/  PRMT R130, R47, 0x7632, R130 ;  /* 0x000076322f827816 */ /* 0x000fc60000000082 */
[----:B------:R-:W-:Y:S01]  /*68c0*/  @P1 IMAD.U32 R129, R129, 0x10000, RZ ;  /* 0x0001000081811824 */ /* 0x000fe200078e00ff */
[----:B------:R-:W-:-:S03]  /*68d0*/  SHF.L.U32 R130, R130, 0x10, RZ ;  /* 0x0000001082827819 */ /* 0x000fc600000006ff */
[----:B0-----:R-:W-:Y:S01]  /*68e0*/  @P1 FMUL.FTZ R128, R129, R128 ;  /* 0x0000008081801220 */ /* 0x001fe20000410000 */
[----:B------:R-:W-:Y:S02]  /*68f0*/  F2FP.BF16.F32.PACK_AB R251, RZ, R149 ;  /* 0x00000095fffb723e */ /* 0x000fe400000010ff */
[----:B------:R-:W-:Y:S02]  /*6900*/  F2FP.BF16.F32.PACK_AB R180, RZ, R154 ;  /* 0x0000009affb4723e */ /* 0x000fe400000010ff */
[----:B------:R-:W-:Y:S02]  /*6910*/  F2FP.BF16.F32.PACK_AB R250, RZ, R151 ;  /* 0x00000097fffa723e */ /* 0x000fe400000010ff */
[----:B------:R-:W-:Y:S02]  /*6920*/  F2FP.BF16.F32.PACK_AB R181, RZ, R153 ;  /* 0x00000099ffb5723e */ /* 0x000fe400000010ff */
[----:B--2---:R-:W-:Y:S02]  /*6930*/  @P1 SHF.L.U32 R129, R155, 0x10, RZ ;  /* 0x000000109b811819 */ /* 0x004fe400000006ff */
        /* <DEDUP_REMOVED lines=11> */
.L_x_459:
[----:B------:R-:W2:Y:S01]  /*69f0*/  LDL R153, [R1+0x4] ;  /* 0x0000040001997983 */ /* 0x000ea20000100800 */
[----:B0-----:R-:W0:Y:S03]  /*6a00*/  @P0 LDC R129, c[0x0][0x40c] ;  /* 0x00010300ff810b82 */ /* 0x001e260000000800 */
[----:B------:R-:W3:Y:S04]  /*6a10*/  LDL R154, [R1+0x8] ;  /* 0x00000800019a7983 */ /* 0x000ee80000100800 */
[----:B------:R-:W4:Y:S01]  /*6a20*/  LDL R155, [R1+0xc] ;  /* 0x00000c00019b7983 */ /* 0x000f220000100800 */
[----:B------:R-:W1:Y:S01]  /*6a30*/  @P0 LDC R128, c[0x0][0x40c] ;  /* 0x00010300ff800b82 */ /* 0x000e620000000800 */
[----:B-----5:R-:W-:Y:S01]  /*6a40*/  @P0 IMAD.U32 R130, R48, 0x10000, RZ ;  /* 0x0001000030820824 */ /* 0x020fe200078e00ff */
[----:B------:R-:W-:-:S02]  /*6a50*/  CS2R R148, SRZ ;  /* 0x0000000000947805 */ /* 0x000fc4000001ff00 */
[----:B------:R-:W-:Y:S01]  /*6a60*/  CS2R R150, SRZ ;  /* 0x0000000000967805 */ /* 0x000fe2000001ff00 */
[----:B0-----:R-:W-:Y:S01]  /*6a70*/  @P0 FMUL.FTZ R129, R130, R129 ;  /* 0x0000008182810220 */ /* 0x001fe20000410000 */
[----:B------:R-:W-:-:S05]  /*6a80*/  @P0 SHF.L.U32 R130, R64, 0x10, RZ ;  /* 0x0000001040820819 */ /* 0x000fca00000006ff */
[----:B------:R-:W-:Y:S01]  /*6a90*/  @P0 FMUL.FTZ R148, R129, R130 ;  /* 0x0000008281940220 */ /* 0x000fe20000410000 */
[----:B------:R-:W-:Y:S01]  /*6aa0*/  @P0 PRMT R130, R48, 0x7632, R130 ;  /* 0x0000763230820816 */ /* 0x000fe20000000082 */
[----:B------:R-:W0:Y:S03]  /*6ab0*/  @P0 LDC R129, c[0x0][0x40c] ;  /* 0x00010300ff810b82 */ /* 0x000e260000000800 */
[----:B------:R-:W-:-:S05]  /*6ac0*/  @P0 SHF.L.U32 R130, R130, 0x10, RZ ;  /* 0x0000001082820819 */ /* 0x000fca00000006ff */
[----:B-1----:R-:W-:Y:S01]  /*6ad0*/  @P0 FMUL.FTZ R128, R130, R128 ;  /* 0x0000008082800220 */ /* 0x002fe20000410000 */
[----:B--2---:R-:W-:Y:S02]  /*6ae0*/  @P0 SHF.L.U32 R130, R153, 0x10, RZ ;  /* 0x0000001099820819 */ /* 0x004fe400000006ff */
[----:B------:R-:W-:-:S03]  /*6af0*/  CS2R R152, SRZ ;  /* 0x0000000000987805 */ /* 0x000fc6000001ff00 */
[----:B------:R-:W-:Y:S01]  /*6b00*/  @P0 FMUL.FTZ R149, R130, R128 ;  /* 0x0000008082950220 */ /* 0x000fe20000410000 */
[----:B------:R-:W-:Y:S01]  /*6b10*/  @P0 IMAD.U32 R130, R49, 0x10000, RZ ;  /* 0x0001000031820824 */ /* 0x000fe200078e00ff */
[----:B------:R-:W1:Y:S03]  /*6b20*/  @P0 LDC R128, c[0x0][0x40c] ;  /* 0x00010300ff800b82 */ /* 0x000e660000000800 */
[----:B0-----:R-:W-:Y:S01]  /*6b30*/  @P0 FMUL.FTZ R129, R130, R129 ;  /* 0x0000008182810220 */ /* 0x001fe20000410000 */
[----:B------:R-:W-:-:S05]  /*6b40*/  @P0 SHF.L.U32 R130, R65, 0x10, RZ ;  /* 0x0000001041820819 */ /* 0x000fca00000006ff */
[----:B------:R-:W-:Y:S01]  /*6b50*/  @P0 FMUL.FTZ R150, R129, R130 ;  /* 0x0000008281960220 */ /* 0x000fe20000410000 */
[----:B------:R-:W-:Y:S01]  /*6b60*/  @P0 PRMT R130, R49, 0x7632, R130 ;  /* 0x0000763231820816 */ /* 0x000fe20000000082 */
[----:B------:R-:W0:Y:S03]  /*6b70*/  @P0 LDC R129, c[0x0][0x40c] ;  /* 0x00010300ff810b82 */ /* 0x000e260000000800 */
[----:B------:R-:W-:-:S05]  /*6b80*/  @P0 SHF.L.U32 R130, R130, 0x10, RZ ;  /* 0x0000001082820819 */ /* 0x000fca00000006ff */
[----:B-1----:R-:W-:Y:S01]  /*6b90*/  @P0 FMUL.FTZ R128, R130, R128 ;  /* 0x0000008082800220 */ /* 0x002fe20000410000 */
[----:B---3--:R-:W-:-:S05]  /*6ba0*/  @P0 SHF.L.U32 R130, R154, 0x10, RZ ;  /* 0x000000109a820819 */ /* 0x008fca00000006ff */
        /* <DEDUP_REMOVED lines=10> */
[----:B----4-:R-:W-:Y:S02]  /*6c50*/  @P0 SHF.L.U32 R130, R155, 0x10, RZ ;  /* 0x000000109b820819 */ /* 0x010fe400000006ff */
[----:B------:R-:W-:-:S03]  /*6c60*/  CS2R R154, SRZ ;  /* 0x00000000009a7805 */ /* 0x000fc6000001ff00 */
[----:B------:R-:W-:Y:S01]  /*6c70*/  @P0 FMUL.FTZ R153, R130, R128 ;  /* 0x0000008082990220 */ /* 0x000fe20000410000 */
[----:B------:R-:W-:Y:S01]  /*6c80*/  @P0 IMAD.U32 R130, R51, 0x10000, RZ ;  /* 0x0001000033820824 */ /* 0x000fe200078e00ff */
[----:B------:R-:W1:Y:S03]  /*6c90*/  @P0 LDC R128, c[0x0][0x40c] ;  /* 0x00010300ff800b82 */ /* 0x000e660000000800 */
[----:B0-----:R-:W-:Y:S01]  /*6ca0*/  @P0 FMUL.FTZ R129, R130, R129 ;  /* 0x0000008182810220 */ /* 0x001fe20000410000 */
[----:B------:R-:W-:-:S05]  /*6cb0*/  @P0 SHF.L.U32 R130, R67, 0x10, RZ ;  /* 0x0000001043820819 */ /* 0x000fca00000006ff */
[----:B------:R-:W-:Y:S01]  /*6cc0*/  @P0 FMUL.FTZ R154, R129, R130 ;  /* 0x00000082819a0220 */ /* 0x000fe20000410000 */
[----:B------:R-:W-:-:S04]  /*6cd0*/  @P0 PRMT R129, R51, 0x7632, R129 ;  /* 0x0000763233810816 */ /* 0x000fc80000000081 */
[----:B------:R-:W-:-:S05]  /*6ce0*/  @P0 SHF.L.U32 R129, R129, 0x10, RZ ;  /* 0x0000001081810819 */ /* 0x000fca00000006ff */
[----:B-1----:R-:W-:Y:S02]  /*6cf0*/  @P0 FMUL.FTZ R128, R129, R128 ;  /* 0x0000008081800220 */ /* 0x002fe40000410000 */
[----:B------:R-:W2:Y:S01]  /*6d00*/  LDL R129, [R1+0x10] ;  /* 0x0000100001817983 */ /* 0x000ea20000100800 */
        /* <DEDUP_REMOVED lines=14> */
.L_x_460:
[----:B------:R-:W0:Y:S01]  /*6df0*/  LDC.64 R180, c[0x0][0x3a8] ;  /* 0x0000ea00ffb47b82 */ /* 0x000e220000000a00 */
[----:B------:R-:W-:Y:S02]  /*6e00*/  VIADD R184, R184, 0x20 ;  /* 0x00000020b8b87836 */ /* 0x000fe40000000000 */
[C---:B0-----:R-:W-:Y:S01]  /*6e10*/  IMAD.WIDE.U32 R180, R182.reuse, 0x10, R180 ;  /* 0x00000010b6b47825 */ /* 0x041fe200078e00b4 */
[----:B------:R-:W-:-:S04]  /*6e20*/  IADD3 R182, PT, PT, R182, 0x20, RZ ;  /* 0x00000020b6b67810 */ /* 0x000fc80007ffe0ff */
[----:B------:R0:W-:Y:S03]  /*6e30*/  STG.E.128 desc[UR6][R180.64], R128 ;  /* 0x00000080b4007986 */ /* 0x0001e6000c101d06 */
.L_x_458:
[----:B------:R-:W-:Y:S05]  /*6e40*/  BSYNC.RECONVERGENT B0 ;  /* 0x0000000000007941 */ /* 0x000fea0003800200 */
.L_x_457:
        /* <DEDUP_REMOVED lines=33> */
[----:B--2---:R-:W-:-:S04]  /*7060*/  @P1 IMAD.U32 R130, R162, 0x10000, RZ ;  /* 0x00010000a2821824 */ /* 0x004fc800078e00ff */
[----:B------:R-:W-:Y:S01]  /*7070*/  @P1 FFMA.FTZ R157, R128, R130, R131 ;  /* 0x00000082809d1223 */ /* 0x000fe20000010083 */
[----:B------:R-:W-:-:S05]  /*7080*/  @P1 SHF.L.U32 R128, R49, 0x10, RZ ;  /* 0x0000001031801819 */ /* 0x000fca00000006ff */
[----:B-1----:R-:W-:Y:S02]  /*7090*/  @P1 FMUL.FTZ R129, R128, R129 ;  /* 0x0000008180811220 */ /* 0x002fe40000410000 */
[----:B------:R-:W0:Y:S01]  /*70a0*/  @P1 LDC R128, c[0x0][0x40c] ;  /* 0x00010300ff801b82 */ /* 0x000e220000000800 */
[----:B------:R-:W-:Y:S02]  /*70b0*/  SHF.L.U32 R131, R45, 0x10, RZ ;  /* 0x000000102d837819 */ /* 0x000fe400000006ff */
[----:B------:R-:W-:-:S03]  /*70c0*/  @P1 SHF.L.U32 R130, R57, 0x10, RZ ;  /* 0x0000001039821819 */ /* 0x000fc600000006ff */
[--C-:B------:R-:W-:Y:S02]  /*70d0*/  @!P1 IMAD.MOV.U32 R158, RZ, RZ, R131.reuse ;  /* 0x000000ffff9e9224 */ /* 0x100fe400078e0083 */
[----:B------:R-:W-:Y:S01]  /*70e0*/  @P1 FFMA.FTZ R158, R129, R130, R131 ;  /* 0x00000082819e1223 */ /* 0x000fe20000010083 */
[----:B------:R-:W-:Y:S01]  /*70f0*/  @P1 PRMT R130, R49, 0x7632, R130 ;  /* 0x0000763231821816 */ /* 0x000fe20000000082 */
[----:B------:R-:W1:Y:S03]  /*7100*/  @P1 LDC R129, c[0x0][0x40c] ;  /* 0x00010300ff811b82 */ /* 0x000e660000000800 */
[----:B------:R-:W-:-:S05]  /*7110*/  @P1 SHF.L.U32 R130, R130, 0x10, RZ ;  /* 0x0000001082821819 */ /* 0x000fca00000006ff */
[----:B0-----:R-:W-:Y:S01]  /*7120*/  @P1 FMUL.FTZ R128, R130, R128 ;  /* 0x0000008082801220 */ /* 0x001fe20000410000 */
[----:B---3--:R-:W-:Y:S02]  /*7130*/  @P1 IMAD.U32 R130, R163, 0x10000, RZ ;  /* 0x00010000a3821824 */ /* 0x008fe400078e00ff */
[----:B------:R-:W2:Y:S01]  /*7140*/  LDL R163, [R1+0x20] ;  /* 0x0000200001a37983 */ /* 0x000ea20000100800 */
[----:B------:R-:W-:-:S04]  /*7150*/  PRMT R131, R45, 0x7632, R131 ;  /* 0x000076322d837816 */ /* 0x000fc80000000083 */
[----:B------:R-:W-:-:S04]  /*7160*/  SHF.L.U32 R131, R131, 0x10, RZ ;  /* 0x0000001083837819 */ /* 0x000fc800000006ff */
[----:B------:R-:W-:Y:S01]  /*7170*/  @!P1 MOV R159, R131 ;  /* 0x00000083009f9202 */ /* 0x000fe20000000f00 */
[----:B------:R-:W-:Y:S01]  /*7180*/  @P1 FFMA.FTZ R159, R128, R130, R131 ;  /* 0x00000082809f1223 */ /* 0x000fe20000010083 */
[----:B------:R-:W-:-:S05]  /*7190*/  @P1 SHF.L.U32 R128, R50, 0x10, RZ ;  /* 0x0000001032801819 */ /* 0x000fca00000006ff */
[----:B-1----:R-:W-:Y:S02]  /*71a0*/  @P1 FMUL.FTZ R129, R128, R129 ;  /* 0x0000008180811220 */ /* 0x002fe40000410000 */
[----:B------:R-:W0:Y:S01]  /*71b0*/  @P1 LDC R128, c[0x0][0x40c] ;  /* 0x00010300ff801b82 */ /* 0x000e220000000800 */
[----:B------:R-:W-:Y:S02]  /*71c0*/  SHF.L.U32 R131, R46, 0x10, RZ ;  /* 0x000000102e837819 */ /* 0x000fe400000006ff */
[----:B------:R-:W-:-:S03]  /*71d0*/  @P1 SHF.L.U32 R130, R58, 0x10, RZ ;  /* 0x000000103a821819 */ /* 0x000fc600000006ff */
[--C-:B------:R-:W-:Y:S02]  /*71e0*/  @!P1 IMAD.MOV.U32 R160, RZ, RZ, R131.reuse ;  /* 0x000000ffffa09224 */ /* 0x100fe400078e0083 */
[--C-:B------:R-:W-:Y:S02]  /*71f0*/  @P1 FFMA.FTZ R160, R129, R130, R131.reuse ;  /* 0x0000008281a01223 */ /* 0x100fe40000010083 */
[----:B------:R-:W1:Y:S01]  /*7200*/  @P1 LDC R129, c[0x0][0x40c] ;  /* 0x00010300ff811b82 */ /* 0x000e620000000800 */
[----:B------:R-:W-:Y:S02]  /*7210*/  @P1 PRMT R130, R50, 0x7632, R130 ;  /* 0x0000763232821816 */ /* 0x000fe40000000082 */
[----:B------:R-:W-:Y:S02]  /*7220*/  PRMT R131, R46, 0x7632, R131 ;  /* 0x000076322e837816 */ /* 0x000fe40000000083 */
[----:B------:R-:W-:Y:S02]  /*7230*/  @P1 SHF.L.U32 R130, R130, 0x10, RZ ;  /* 0x0000001082821819 */ /* 0x000fe400000006ff */
[----:B------:R-:W-:-:S03]  /*7240*/  SHF.L.U32 R131, R131, 0x10, RZ ;  /* 0x0000001083837819 */ /* 0x000fc600000006ff */
[----:B0-----:R-:W-:Y:S01]  /*7250*/  @P1 FMUL.FTZ R128, R130, R128 ;  /* 0x0000008082801220 */ /* 0x001fe20000410000 */
[----:B----4-:R-:W-:Y:S01]  /*7260*/  @P1 IMAD.U32 R130, R161, 0x10000, RZ ;  /* 0x00010000a1821824 */ /* 0x010fe200078e00ff */
[----:B------:R-:W-:-:S03]  /*7270*/  @!P1 MOV R161, R131 ;  /* 0x0000008300a19202 */ /* 0x000fc60000000f00 */
        /* <DEDUP_REMOVED lines=8> */
[----:B------:R-:W-:Y:S02]  /*7300*/  @P1 PRMT R129, R51, 0x7632, R129 ;  /* 0x0000763233811816 */ /* 0x000fe40000000081 */
[----:B------:R-:W-:Y:S02]  /*7310*/  PRMT R130, R47, 0x7632, R130 ;  /* 0x000076322f827816 */ /* 0x000fe40000000082 */
[----:B------:R-:W-:Y:S02]  /*7320*/  @P1 SHF.L.U32 R129, R129, 0x10, RZ ;  /* 0x0000001081811819 */ /* 0x000fe400000006ff */
[----:B------:R-:W-:-:S03]  /*7330*/  SHF.L.U32 R130, R130, 0x10, RZ ;  /* 0x0000001082827819 */ /* 0x000fc600000006ff */
[----:B0-----:R-:W-:Y:S01]  /*7340*/  @P1 FMUL.FTZ R128, R129, R128 ;  /* 0x0000008081801220 */ /* 0x001fe20000410000 */
[----:B------:R-:W-:Y:S02]  /*7350*/  F2FP.BF16.F32.PACK_AB R251, RZ, R157 ;  /* 0x0000009dfffb723e */ /* 0x000fe400000010ff */
[----:B------:R-:W-:Y:S02]  /*7360*/  F2FP.BF16.F32.PACK_AB R180, RZ, R162 ;  /* 0x000000a2ffb4723e */ /* 0x000fe400000010ff */
[----:B------:R-:W-:Y:S02]  /*7370*/  F2FP.BF16.F32.PACK_AB R250, RZ, R159 ;  /* 0x0000009ffffa723e */ /* 0x000fe400000010ff */
[----:B------:R-:W-:Y:S01]  /*7380*/  F2FP.BF16.F32.PACK_AB R181, RZ, R161 ;  /* 0x000000a1ffb5723e */ /* 0x000fe200000010ff */
        /* <DEDUP_REMOVED lines=12> */
.L_x_463:
[----:B------:R-:W2:Y:S01]  /*7450*/  LDL R161, [R1+0x14] ;  /* 0x0000140001a17983 */ /* 0x000ea20000100800 */
[----:B0-----:R-:W0:Y:S03]  /*7460*/  @P0 LDC R129, c[0x0][0x40c] ;  /* 0x00010300ff810b82 */ /* 0x001e260000000800 */
[----:B------:R-:W3:Y:S04]  /*7470*/  LDL R162, [R1+0x18] ;  /* 0x0000180001a27983 */ /* 0x000ee80000100800 */
[----:B------:R-:W4:Y:S01]  /*7480*/  LDL R163, [R1+0x1c] ;  /* 0x00001c0001a37983 */ /* 0x000f220000100800 */
[----:B------:R-:W1:Y:S01]  /*7490*/  @P0 LDC R128, c[0x0][0x40c] ;  /* 0x00010300ff800b82 */ /* 0x000e620000000800 */
[----:B-----5:R-:W-:-:S02]  /*74a0*/  @P0 SHF.L.U32 R130, R48, 0x10, RZ ;  /* 0x0000001030820819 */ /* 0x020fc400000006ff */
[----:B------:R-:W-:Y:S02]  /*74b0*/  CS2R R156, SRZ ;  /* 0x00000000009c7805 */ /* 0x000fe4000001ff00 */
[----:B------:R-:W-:Y:S01]  /*74c0*/  CS2R R158, SRZ ;  /* 0x00000000009e7805 */ /* 0x000fe2000001ff00 */
[----:B0-----:R-:W-:Y:S01]  /*74d0*/  @P0 FMUL.FTZ R129, R130, R129 ;  /* 0x0000008182810220 */ /* 0x001fe20000410000 */
[----:B------:R-:W-:-:S05]  /*74e0*/  @P0 SHF.L.U32 R130, R56, 0x10, RZ ;  /* 0x0000001038820819 */ /* 0x000fca00000006ff */
[----:B------:R-:W-:Y:S01]  /*74f0*/  @P0 FMUL.FTZ R156, R129, R130 ;  /* 0x00000082819c0220 */ /* 0x000fe20000410000 */
[----:B------:R-:W-:Y:S01]  /*7500*/  @P0 PRMT R130, R48, 0x7632, R130 ;  /* 0x0000763230820816 */ /* 0x000fe20000000082 */
[----:B------:R-:W0:Y:S04]  /*7510*/  @P0 LDC R129, c[0x0][0x40c] ;  /* 0x00010300ff810b82 */ /* 0x000e280000000800 */
[----:B------:R-:W-:-:S04]  /*7520*/  @P0 IMAD.U32 R130, R130, 0x10000, RZ ;  /* 0x0001000082820824 */ /* 0x000fc800078e00ff */
[----:B-1----:R-:W-:Y:S01]  /*7530*/  @P0 FMUL.FTZ R128, R130, R128 ;  /* 0x0000008082800220 */ /* 0x002fe20000410000 */
[----:B--2---:R-:W-:Y:S02]  /*7540*/  @P0 SHF.L.U32 R130, R161, 0x10, RZ ;  /* 0x00000010a1820819 */ /* 0x004fe400000006ff */
[----:B------:R-:W-:-:S03]  /*7550*/  CS2R R160, SRZ ;  /* 0x0000000000a07805 */ /* 0x000fc6000001ff00 */
        /* <DEDUP_REMOVED lines=10> */
[----:B---3--:R-:W-:-:S05]  /*7600*/  @P0 SHF.L.U32 R130, R162, 0x10, RZ ;  /* 0x00000010a2820819 */ /* 0x008fca00000006ff */
        /* <DEDUP_REMOVED lines=10> */
[----:B----4-:R-:W-:Y:S02]  /*76b0*/  @P0 SHF.L.U32 R130, R163, 0x10, RZ ;  /* 0x00000010a3820819 */ /* 0x010fe400000006ff */
[----:B------:R-:W-:-:S03]  /*76c0*/  CS2R R162, SRZ ;  /* 0x0000000000a27805 */ /* 0x000fc6000001ff00 */
        /* <DEDUP_REMOVED lines=24> */
.L_x_464:
[----:B------:R-:W0:Y:S01]  /*7850*/  LDC.64 R180, c[0x0][0x3a8] ;  /* 0x0000ea00ffb47b82 */ /* 0x000e220000000a00 */
[----:B------:R-:W-:Y:S01]  /*7860*/  IADD3 R184, PT, PT, R184, 0x20, RZ ;  /* 0x00000020b8b87810 */ /* 0x000fe20007ffe0ff */
[C---:B0-----:R-:W-:Y:S01]  /*7870*/  IMAD.WIDE.U32 R180, R182.reuse, 0x10, R180 ;  /* 0x00000010b6b47825 */ /* 0x041fe200078e00b4 */
[----:B------:R-:W-:-:S04]  /*7880*/  IADD3 R182, PT, PT, R182, 0x20, RZ ;  /* 0x00000020b6b67810 */ /* 0x000fc80007ffe0ff */
[----:B------:R0:W-:Y:S03]  /*7890*/  STG.E.128 desc[UR6][R180.64], R128 ;  /* 0x00000080b4007986 */ /* 0x0001e6000c101d06 */
.L_x_462:
[----:B------:R-:W-:Y:S05]  /*78a0*/  BSYNC.RECONVERGENT B0 ;  /* 0x0000000000007941 */ /* 0x000fea0003800200 */
.L_x_461:
[----:B------:R-:W-:Y:S01]  /*78b0*/  ISETP.GE.U32.AND P1, PT, R0, 0x140, PT ;  /* 0x000001400000780c */ /* 0x000fe20003f26070 */
[----:B------:R-:W-:Y:S01]  /*78c0*/  BSSY.RECONVERGENT B0, `(.L_x_465) ;  /* 0x00000a0000007945 */ /* 0x000fe20003800200 */
[----:B------:R-:W-:-:S11]  /*78d0*/  LOP3.LUT R19, R19, 0xffffffef, RZ, 0xc0, !PT ;  /* 0xffffffef13137812 */ /* 0x000fd600078ec0ff */
[----:B------:R-:W-:Y:S01]  /*78e0*/  @P1 LOP3.LUT R19, R19, 0x10, RZ, 0xfc, !PT ;  /* 0x0000001013131812 */ /* 0x000fe200078efcff */
[----:B------:R-:W-:Y:S06]  /*78f0*/  @!P1 BRA `(.L_x_466) ;  /* 0x0000000800709947 */ /* 0x000fec0003800000 */
[----:B01234-:R-:W0:Y:S01]  /*7900*/  @P0 LDC.64 R128, c[0x0][0x390] ;  /* 0x0000e400ff800b82 */ /* 0x01fe220000000a00 */
[----:B------:R-:W-:Y:S01]  /*7910*/  ISETP.NE.U32.AND P1, PT, RZ, UR4, PT ;  /* 0x00000004ff007c0c */ /* 0x000fe2000bf25070 */
[----:B------:R-:W5:Y:S03]  /*7920*/  LDL R251, [R1+0x2c] ;  /* 0x00002c0001fb7983 */ /* 0x000f660000100800 */
[----:B------:R-:W-:Y:S01]  /*7930*/  ISETP.NE.AND.EX P1, PT, RZ, UR5, PT, P1 ;  /* 0x00000005ff007c0c */ /* 0x000fe2000bf25310 */
[----:B------:R-:W5:Y:S01]  /*7940*/  LDL R250, [R1+0x30] ;  /* 0x0000300001fa7983 */ /* 0x000f620000100800 */
[----:B0-----:R-:W-:-:S05]  /*7950*/  @P0 IMAD.WIDE.U32 R128, R184, 0x10, R128 ;  /* 0x00000010b8800825 */ /* 0x001fca00078e0080 */
[----:B------:R0:W5:Y:S06]  /*7960*/  @P0 LDG.E.128 R48, desc[UR6][R128.64] ;  /* 0x0000000680300981 */ /* 0x00016c000c1e1d00 */
[----:B0-----:R-:W0:Y:S02]  /*7970*/  @P1 LDC.64 R128, c[0x0][0x3a0] ;  /* 0x0000e800ff801b82 */ /* 0x001e240000000a00 */
[----:B0-----:R-:W-:-:S05]  /*7980*/  @P1 IMAD.WIDE.U32 R128, R182, 0x10, R128 ;  /* 0x00000010b6801825 */ /* 0x001fca00078e0080 */
[----:B------:R0:W5:Y:S01]  /*7990*/  @P1 LDG.E.128 R44, desc[UR6][R128.64] ;  /* 0x00000006802c1981 */ /* 0x000162000c1e1d00 */
[----:B------:R-:W-:Y:S05]  /*79a0*/  @!P1 BRA `(.L_x_467) ;  /* 0x0000000400409947 */ /* 0x000fea0003800000 */
[----:B------:R-:W2:Y:S04]  /*79b0*/  LDL R170, [R1+0x24] ;  /* 0x0000240001aa7983 */ /* 0x000ea80000100800 */
[----:B------:R-:W3:Y:S01]  /*79c0*/  LDL R171, [R1+0x28] ;  /* 0x0000280001ab7983 */ /* 0x000ee20000100800 */
        /* <DEDUP_REMOVED lines=33> */
[----:B---3--:R-:W-:-:S05]  /*7be0*/  @P0 SHF.L.U32 R130, R171, 0x10, RZ ;  /* 0x00000010ab820819 */ /* 0x008fca00000006ff */
        /* <DEDUP_REMOVED lines=44> */
.L_x_467:
[----:B------:R-:W2:Y:S01]  /*7eb0*/  LDL R170, [R1+0x24] ;  /* 0x0000240001aa7983 */ /* 0x000ea20000100800 */
[----:B0-----:R-:W0:Y:S03]  /*7ec0*/  @P0 LDC R129, c[0x0][0x40c] ;  /* 0x00010300ff810b82 */ /* 0x001e260000000800 */
[----:B------:R-:W3:Y:S01]  /*7ed0*/  LDL R171, [R1+0x28] ;  /* 0x0000280001ab7983 */ /* 0x000ee20000100800 */
[----:B-----5:R-:W-:Y:S01]  /*7ee0*/  @P0 IMAD.U32 R130, R48, 0x10000, RZ ;  /* 0x0001000030820824 */ /* 0x020fe200078e00ff */
        /* <DEDUP_REMOVED lines=11> */
[----:B--2---:R-:W-:-:S05]  /*7fa0*/  @P0 SHF.L.U32 R130, R170, 0x10, RZ ;  /* 0x00000010aa820819 */ /* 0x004fca00000006ff */
[----:B------:R-:W-:Y:S01]  /*7fb0*/  @P0 FMUL.FTZ R165, R130, R128 ;  /* 0x0000008082a50220 */ /* 0x000fe20000410000 */
[----:B------:R-:W-:Y:S01]  /*7fc0*/  @P0 IMAD.U32 R130, R49, 0x10000, RZ ;  /* 0x0001000031820824 */ /* 0x000fe200078e00ff */
[----:B------:R-:W1:Y:S03]  /*7fd0*/  @P0 LDC R128, c[0x0][0x40c] ;  /* 0x00010300ff800b82 */ /* 0x000e660000000800 */
[----:B0-----:R-:W-:Y:S01]  /*7fe0*/  @P0 FMUL.FTZ R129, R130, R129 ;  /* 0x0000008182810220 */ /* 0x001fe20000410000 */
[----:B------:R-:W-:Y:S02]  /*7ff0*/  @P0 SHF.L.U32 R130, R53, 0x10, RZ ;  /* 0x0000001035820819 */ /* 0x000fe400000006ff */
[----:B------:R-:W-:-:S03]  /*8000*/  F2FP.BF16.F32.PACK_AB R184, RZ, R165 ;  /* 0x000000a5ffb8723e */ /* 0x000fc600000010ff */
[----:B------:R-:W-:Y:S01]  /*8010*/  @P0 FMUL.FTZ R166, R129, R130 ;  /* 0x0000008281a60220 */ /* 0x000fe20000410000 */
[----:B------:R-:W-:Y:S01]  /*8020*/  @P0 PRMT R130, R49, 0x7632, R130 ;  /* 0x0000763231820816 */ /* 0x000fe20000000082 */
[----:B------:R-:W0:Y:S03]  /*8030*/  @P0 LDC R129, c[0x0][0x40c] ;  /* 0x00010300ff810b82 */ /* 0x000e260000000800 */
[----:B------:R-:W-:-:S05]  /*8040*/  @P0 SHF.L.U32 R130, R130, 0x10, RZ ;  /* 0x0000001082820819 */ /* 0x000fca00000006ff */
[----:B-1----:R-:W-:Y:S01]  /*8050*/  @P0 FMUL.FTZ R128, R130, R128 ;  /* 0x0000008082800220 */ /* 0x002fe20000410000 */
[----:B---3--:R-:W-:Y:S02]  /*8060*/  @P0 SHF.L.U32 R130, R171, 0x10, RZ ;  /* 0x00000010ab820819 */ /* 0x008fe400000006ff */
[----:B------:R-:W-:-:S03]  /*8070*/  CS2R R170, SRZ ;  /* 0x0000000000aa7805 */ /* 0x000fc6000001ff00 */
        /* <DEDUP_REMOVED lines=15> */
[----:B0-----:R-:W-:Y:S01]  /*8170*/  @P0 FMUL.FTZ R129, R130, R129 ;  /* 0x0000008182810220 */ /* 0x001fe20000410000 */
[----:B------:R-:W-:Y:S02]  /*8180*/  @P0 SHF.L.U32 R130, R55, 0x10, RZ ;  /* 0x0000001037820819 */ /* 0x000fe400000006ff */
[----:B------:R-:W-:-:S03]  /*8190*/  F2FP.BF16.F32.PACK_AB R181, RZ, R169 ;  /* 0x000000a9ffb5723e */ /* 0x000fc600000010ff */
        /* <DEDUP_REMOVED lines=15> */
.L_x_468:
[----:B------:R-:W0:Y:S02]  /*8290*/  LDC.64 R180, c[0x0][0x3a8] ;  /* 0x0000ea00ffb47b82 */ /* 0x000e240000000a00 */
[----:B0-----:R-:W-:-:S05]  /*82a0*/  IMAD.WIDE.U32 R180, R182, 0x10, R180 ;  /* 0x00000010b6b47825 */ /* 0x001fca00078e00b4 */
[----:B------:R0:W-:Y:S02]  /*82b0*/  STG.E.128 desc[UR6][R180.64], R128 ;  /* 0x00000080b4007986 */ /* 0x0001e4000c101d06 */
.L_x_466:
[----:B------:R-:W-:Y:S05]  /*82c0*/  BSYNC.RECONVERGENT B0 ;  /* 0x0000000000007941 */ /* 0x000fea0003800200 */
.L_x_465:
        /* <DEDUP_REMOVED lines=290> */
.L_x_502:
[----:B------:R-:W-:Y:S01]  /*94f0*/  LOP3.LUT P1, RZ, R183, 0x1f, RZ, 0xc0, !PT ;  /* 0x0000001fb7ff7812 */ /* 0x000fe2000782c0ff */
[----:B-1----:R-:W-:Y:S01]  /*9500*/  FADD.FTZ R128, R180, R128 ;  /* 0x00000080b4807221 */ /* 0x002fe20000010000 */
[----:B------:R-:W-:Y:S01]  /*9510*/  ISETP.NE.AND P0, PT, RZ, UR8, PT ;  /* 0x00000008ff007c0c */ /* 0x000fe2000bf05270 */
[----:B------:R-:W-:Y:S02]  /*9520*/  BSSY.RECONVERGENT B0, `(.L_x_470) ;  /* 0x0000269000007945 */ /* 0x000fe40003800200 */
[----:B------:R-:W-:-:S08]  /*9530*/  FFMA.FTZ R130, R128, R182, UR9 ;  /* 0x0000000980827e23 */ /* 0x000fd000080100b6 */
[----:B------:R-:W1:Y:S02]  /*9540*/  @!P1 LDC.64 R128, c[0x0][0x3c0] ;  /* 0x0000f000ff809b82 */ /* 0x000e640000000a00 */
[----:B-1----:R-:W-:-:S05]  /*9550*/  @!P1 IMAD.WIDE R128, R2, 0x4, R128 ;  /* 0x0000000402809825 */ /* 0x002fca00078e0280 */
[----:B------:R1:W-:Y:S02]  /*9560*/  @!P1 STG.E desc[UR6][R128.64], R131 ;  /* 0x0000008380009986 */ /* 0x0003e4000c101906 */
[----:B-1----:R-:W-:-:S05]  /*9570*/  FMUL.FTZ R128, R131, R131 ;  /* 0x0000008383807220 */ /* 0x002fca0000410000 */
[----:B------:R-:W-:-:S05]  /*9580*/  FSEL R128, R128, RZ, P0 ;  /* 0x000000ff80807208 */ /* 0x000fca0000000000 */
[----:B------:R-:W-:Y:S02]  /*9590*/  FADD.FTZ R130, R130, R128 ;  /* 0x0000008082827221 */ /* 0x000fe40000010000 */
[----:B------:R-:W1:Y:S02]  /*95a0*/  @!P1 LDC.64 R128, c[0x0][0x3c8] ;  /* 0x0000f200ff809b82 */ /* 0x000e640000000a00 */
[----:B------:R-:W2:Y:S01]  /*95b0*/  MUFU.RSQ R182, R130 ;  /* 0x0000008200b67308 */ /* 0x000ea20000001400 */
[----:B-1----:R-:W-:-:S05]  /*95c0*/  @!P1 IMAD.WIDE R128, R2, 0x4, R128 ;  /* 0x0000000402809825 */ /* 0x002fca00078e0280 */
[----:B--2---:R1:W-:Y:S01]  /*95d0*/  @!P1 STG.E desc[UR6][R128.64], R182 ;  /* 0x000000b680009986 */ /* 0x0043e2000c101906 */
[----:B-----5:R-:W-:-:S13]  /*95e0*/  ISETP.GE.AND P1, PT, R186, 0x1, PT ;  /* 0x00000001ba00780c */ /* 0x020fda0003f26270 */
[----:B-1----:R-:W-:Y:S05]  /*95f0*/  @!P1 BRA `(.L_x_471) ;  /* 0x00000024006c9947 */ /* 0x002fea0003800000 */
[----:B------:R-:W-:Y:S01]  /*9600*/  VIADD R128, R186, 0xffffffff ;  /* 0xffffffffba807836 */ /* 0x000fe20000000000 */
[----:B------:R-:W-:Y:S01]  /*9610*/  LOP3.LUT R185, R183, 0x1f, RZ, 0xc0, !PT ;  /* 0x0000001fb7b97812 */ /* 0x000fe200078ec0ff */
[----:B------:R-:W-:Y:S01]  /*9620*/  BSSY.RECONVERGENT B1, `(.L_x_472) ;  /* 0x000003f000017945 */ /* 0x000fe20003800200 */
[----:B------:R-:W-:Y:S01]  /*9630*/  FSEL R184, R131, RZ, !P0 ;  /* 0x000000ff83b87208 */ /* 0x000fe20004000000 */
[----:B------:R-:W-:-:S05]  /*9640*/  IMAD R128, R128, R252, RZ ;  /* 0x000000fc80807224 */ /* 0x000fca00078e02ff */
[----:B------:R-:W-:-:S04]  /*9650*/  SHF.R.S32.HI R129, RZ, 0x1f, R128 ;  /* 0x0000001fff817819 */ /* 0x000fc80000011480 */
[----:B------:R-:W-:-:S04]  /*9660*/  LEA.HI R129, R129, R128, RZ, 0x3 ;  /* 0x0000008081817211 */ /* 0x000fc800078f18ff */
[----:B------:R-:W-:Y:S01]  /*9670*/  LEA.HI.SX32 R183, R129, R185, 0x1d ;  /* 0x000000b981b77211 */ /* 0x000fe200078feaff */
[----:B------:R-:W-:Y:S06]  /*9680*/  @!P5 BRA `(.L_x_473) ;  /* 0x0000000000e0d947 */ /* 0x000fec0003800000 */
[----:B------:R-:W2:Y:S04]  /*9690*/  LDL R250, [R1+0x34] ;  /* 0x0000340001fa7983 */ /* 0x000ea80000100800 */
[----:B------:R-:W3:Y:S04]  /*96a0*/  LDL R181, [R1+0x38] ;  /* 0x0000380001b57983 */ /* 0x000ee80000100800 */
[----:B------:R-:W4:Y:S04]  /*96b0*/  LDL R252, [R1+0x3c] ;  /* 0x00003c0001fc7983 */ /* 0x000f280000100800 */
[----:B------:R-:W5:Y:S01]  /*96c0*/  LDL R186, [R1+0x40] ;  /* 0x0000400001ba7983 */ /* 0x000f620000100800 */
[----:B0-----:R-:W-:Y:S01]  /*96d0*/  FADD.FTZ R180, R3, -R184 ;  /* 0x800000b803b47221 */ /* 0x001fe20000010000 */
[----:B------:R-:W-:-:S02]  /*96e0*/  SHF.L.U32 R128, R220, 0x10, RZ ;  /* 0x00000010dc807819 */ /* 0x000fc400000006ff */
        /* <DEDUP_REMOVED lines=16> */
[----:B----4-:R-:W-:Y:S01]  /*97f0*/  SHF.L.U32 R130, R252, 0x10, RZ ;  /* 0x00000010fc827819 */ /* 0x010fe200000006ff */
[----:B-----5:R-:W-:Y:S02]  /*9800*/  IMAD.U32 R131, R186, 0x10000, RZ ;  /* 0x00010000ba837824 */ /* 0x020fe400078e00ff */
[----:B------:R-:W-:Y:S01]  /*9810*/  FMUL.FTZ R129, R182, R129 ;  /* 0x00000081b6817220 */ /* 0x000fe20000410000 */
[----:B------:R-:W-:Y:S01]  /*9820*/  FADD.FTZ R186, R7, -R184 ;  /* 0x800000b807ba7221 */ /* 0x000fe20000010000 */
[----:B------:R-:W3:Y:S02]  /*9830*/  LDL R252, [R1+0x50] ;  /* 0x0000500001fc7983 */ /* 0x000ee40000100800 */
[----:B------:R-:W-:Y:S01]  /*9840*/  FFMA.FTZ R129, R129, R130, R131 ;  /* 0x0000008281817223 */ /* 0x000fe20000010083 */
[----:B------:R-:W-:Y:S01]  /*9850*/  SHF.L.U32 R130, R222, 0x10, RZ ;  /* 0x00000010de827819 */ /* 0x000fe200000006ff */
[----:B------:R-:W-:Y:S01]  /*9860*/  FMUL.FTZ R186, R182, R186 ;  /* 0x000000bab6ba7220 */ /* 0x000fe20000410000 */
[----:B------:R-:W-:-:S05]  /*9870*/  SHF.L.U32 R131, R126, 0x10, RZ ;  /* 0x000000107e837819 */ /* 0x000fca00000006ff */
[----:B------:R-:W-:Y:S01]  /*9880*/  FFMA.FTZ R186, R186, R130, R131 ;  /* 0x00000082baba7223 */ /* 0x000fe20000010083 */
[----:B------:R-:W-:Y:S01]  /*9890*/  FADD.FTZ R130, R8, -R184 ;  /* 0x800000b808827221 */ /* 0x000fe20000010000 */
[----:B------:R-:W-:-:S03]  /*98a0*/  SHF.L.U32 R131, R251, 0x10, RZ ;  /* 0x00000010fb837819 */ /* 0x000fc600000006ff */
[----:B------:R-:W-:Y:S01]  /*98b0*/  FMUL.FTZ R130, R182, R130 ;  /* 0x00000082b6827220 */ /* 0x000fe20000410000 */
[----:B------:R-:W-:Y:S01]  /*98c0*/  SHF.L.U32 R251, R127, 0x10, RZ ;  /* 0x000000107ffb7819 */ /* 0x000fe200000006ff */
[----:B--2---:R-:W-:-:S04]  /*98d0*/  IMAD.U32 R250, R250, 0x10000, RZ ;  /* 0x00010000fafa7824 */ /* 0x004fc800078e00ff */
        /* <DEDUP_REMOVED lines=8> */
[----:B---3--:R-:W-:Y:S01]  /*9960*/  IMAD.U32 R252, R252, 0x10000, RZ ;  /* 0x00010000fcfc7824 */ /* 0x008fe200078e00ff */
        /* <DEDUP_REMOVED lines=10> */
.L_x_473:
[----:B------:R-:W-:Y:S05]  /*9a10*/  BSYNC.RECONVERGENT B1 ;  /* 0x0000000000017941 */ /* 0x000fea0003800200 */
.L_x_472:
[----:B------:R-:W-:Y:S01]  /*9a20*/  LOP3.LUT P0, RZ, R19, 0x800, RZ, 0xc0, !PT ;  /* 0x0000080013ff7812 */ /* 0x000fe2000780c0ff */
        /* <DEDUP_REMOVED lines=50> */
[----:B------:R-:W-:Y:S01]  /*9d50*/  F2FP.BF16.F32.PACK_AB R130, R130, R186 ;  /* 0x000000ba8282723e */ /* 0x000fe200000010ff */
[----:B--2---:R-:W-:-:S04]  /*9d60*/  IMAD.U32 R251, R251, 0x10000, RZ ;  /* 0x00010000fbfb7824 */ /* 0x004fc800078e00ff */
[----:B------:R-:W-:-:S05]  /*9d70*/  FFMA.FTZ R250, R250, R251, R252 ;  /* 0x000000fbfafa7223 */ /* 0x000fca00000100fc */
[----:B------:R-:W-:Y:S02]  /*9d80*/  F2FP.BF16.F32.PACK_AB R131, R250, R131 ;  /* 0x00000083fa83723e */ /* 0x000fe400000010ff */
[----:B------:R-:W0:Y:S02]  /*9d90*/  LDC.64 R250, c[0x0][0x428] ;  /* 0x00010a00fffa7b82 */ /* 0x000e240000000a00 */
[----:B0-----:R-:W-:-:S05]  /*9da0*/  IMAD.WIDE.U32 R180, R183, 0x10, R250 ;  /* 0x00000010b7b47825 */ /* 0x001fca00078e00fa */
[----:B------:R2:W-:Y:S01]  /*9db0*/  STG.E.128 desc[UR6][R180.64], R128 ;  /* 0x00000080b4007986 */ /* 0x0005e2000c101d06 */
[----:B------:R-:W-:-:S07]  /*9dc0*/  IADD3 R183, PT, PT, R183, 0x20, RZ ;  /* 0x00000020b7b77810 */ /* 0x000fce0007ffe0ff */
.L_x_475:
[----:B------:R-:W-:Y:S05]  /*9dd0*/  BSYNC.RECONVERGENT B1 ;  /* 0x0000000000017941 */ /* 0x000fea0003800200 */
.L_x_474:
[----:B------:R-:W-:Y:S01]  /*9de0*/  LOP3.LUT P0, RZ, R19, 0x1000, RZ, 0xc0, !PT ;  /* 0x0000100013ff7812 */ /* 0x000fe2000780c0ff */
[----:B------:R-:W-:-:S12]  /*9df0*/  BSSY.RECONVERGENT B1, `(.L_x_476) ;  /* 0x000003a000017945 */ /* 0x000fd80003800200 */
[----:B------:R-:W-:Y:S05]  /*9e00*/  @!P0 BRA `(.L_x_477) ;  /* 0x0000000000e08947 */ /* 0x000fea0003800000 */
[----:B-12---:R-:W2:Y:S04]  /*9e10*/  LDL R181, [R1+0x74] ;  /* 0x0000740001b57983 */ /* 0x006ea80000100800 */
[----:B------:R-:W3:Y:S04]  /*9e20*/  LDL R130, [R1+0x78] ;  /* 0x0000780001827983 */ /* 0x000ee80000100800 */
[----:B------:R-:W4:Y:S04]  /*9e30*/  LDL R186, [R1+0x7c] ;  /* 0x00007c0001ba7983 */ /* 0x000f280000100800 */
[----:B------:R-:W5:Y:S01]  /*9e40*/  LDL R131, [R1+0x80] ;  /* 0x0000800001837983 */ /* 0x000f620000100800 */
[----:B0-----:R-:W-:Y:S01]  /*9e50*/  FADD.FTZ R180, R20, -R184 ;  /* 0x800000b814b47221 */ /* 0x001fe20000010000 */
[----:B------:R-:W-:Y:S01]  /*9e60*/  SHF.L.U32 R128, R212, 0x10, RZ ;  /* 0x00000010d4807819 */ /* 0x000fe200000006ff */
        /* <DEDUP_REMOVED lines=50> */
.L_x_477:
[----:B------:R-:W-:Y:S05]  /*a190*/  BSYNC.RECONVERGENT B1 ;  /* 0x0000000000017941 */ /* 0x000fea0003800200 */
.L_x_476:
[----:B------:R-:W-:Y:S01]  /*a1a0*/  LOP3.LUT P0, RZ, R19, 0x2000, RZ, 0xc0, !PT ;  /* 0x0000200013ff7812 */ /* 0x000fe2000780c0ff */
[----:B------:R-:W-:-:S12]  /*a1b0*/  BSSY.RECONVERGENT B1, `(.L_x_478) ;  /* 0x000003a000017945 */ /* 0x000fd80003800200 */
[----:B------:R-:W-:Y:S05]  /*a1c0*/  @!P0 BRA `(.L_x_479) ;  /* 0x0000000000e08947 */ /* 0x000fea0003800000 */
[----:B-123--:R-:W2:Y:S04]  /*a1d0*/  LDL R181, [R1+0x94] ;  /* 0x0000940001b57983 */ /* 0x00eea80000100800 */
        /* <DEDUP_REMOVED lines=54> */
[----:B------:R-:W-:-:S07]  /*a540*/  VIADD R183, R183, 0x20 ;  /* 0x00000020b7b77836 */ /* 0x000fce0000000000 */
.L_x_479:
[----:B------:R-:W-:Y:S05]  /*a550*/  BSYNC.RECONVERGENT B1 ;  /* 0x0000000000017941 */ /* 0x000fea0003800200 */
.L_x_478:
[----:B------:R-:W-:Y:S01]  /*a560*/  LOP3.LUT P0, RZ, R19, 0x400, RZ, 0xc0, !PT ;  /* 0x0000040013ff7812 */ /* 0x000fe2000780c0ff */
[----:B------:R-:W-:-:S12]  /*a570*/  BSSY.RECONVERGENT B1, `(.L_x_480) ;  /* 0x000003a000017945 */ /* 0x000fd80003800200 */
[----:B------:R-:W-:Y:S05]  /*a580*/  @!P0 BRA `(.L_x_481) ;  /* 0x0000000000e08947 */ /* 0x000fea0003800000 */
[----:B-1234-:R-:W2:Y:S04]  /*a590*/  LDL R181, [R1+0xb4] ;  /* 0x0000b40001b57983 */ /* 0x01eea80000100800 */
[----:B------:R-:W3:Y:S04]  /*a5a0*/  LDL R130, [R1+0xb8] ;  /* 0x0000b80001827983 */ /* 0x000ee80000100800 */
[----:B------:R-:W4:Y:S04]  /*a5b0*/  LDL R186, [R1+0xbc] ;  /* 0x0000bc0001ba7983 */ /* 0x000f280000100800 */
[----:B------:R-:W5:Y:S01]  /*a5c0*/  LDL R131, [R1+0xc0] ;  /* 0x0000c00001837983 */ /* 0x000f620000100800 */
[----:B0-----:R-:W-:Y:S01]  /*a5d0*/  FADD.FTZ R180, R36, -R184 ;  /* 0x800000b824b47221 */ /* 0x001fe20000010000 */
        /* <DEDUP_REMOVED lines=11> */
[----:B---3--:R-:W-:-:S03]  /*a690*/  IMAD.U32 R130, R130, 0x10000, RZ ;  /* 0x0001000082827824 */ /* 0x008fc600078e00ff */
[----:B------:R-:W-:Y:S01]  /*a6a0*/  FMUL.FTZ R181, R182, R181 ;  /* 0x000000b5b6b57220 */ /* 0x000fe20000410000 */
        /* <DEDUP_REMOVED lines=38> */
.L_x_481:
[----:B------:R-:W-:Y:S05]  /*a910*/  BSYNC.RECONVERGENT B1 ;  /* 0x0000000000017941 */ /* 0x000fea0003800200 */
.L_x_480:
[----:B------:R-:W-:Y:S01]  /*a920*/  LOP3.LUT P0, RZ, R19, 0x100, RZ, 0xc0, !PT ;  /* 0x0000010013ff7812 */ /* 0x000fe2000780c0ff */
[----:B------:R-:W-:-:S12]  /*a930*/  BSSY.RECONVERGENT B1, `(.L_x_482) ;  /* 0x000003a000017945 */ /* 0x000fd80003800200 */
[----:B------:R-:W-:Y:S05]  /*a940*/  @!P0 BRA `(.L_x_483) ;  /* 0x0000000000e08947 */ /* 0x000fea0003800000 */
[----:B01234-:R-:W2:Y:S04]  /*a950*/  LDL R130, [R1+0xd8] ;  /* 0x0000d80001827983 */ /* 0x01fea80000100800 */
[----:B------:R-:W3:Y:S04]  /*a960*/  LDL R181, [R1+0xd4] ;  /* 0x0000d40001b57983 */ /* 0x000ee80000100800 */
[----:B------:R-:W4:Y:S04]  /*a970*/  LDL R131, [R1+0xe0] ;  /* 0x0000e00001837983 */ /* 0x000f280000100800 */
[----:B------:R-:W5:Y:S04]  /*a980*/  LDL R186, [R1+0xdc] ;  /* 0x0000dc0001ba7983 */ /* 0x000f680000100800 */
[----:B------:R-:W5:Y:S04]  /*a990*/  LDL R250, [R1+0xe8] ;  /* 0x0000e80001fa7983 */ /* 0x000f680000100800 */
[----:B------:R-:W5:Y:S01]  /*a9a0*/  LDL R251, [R1+0xe4] ;  /* 0x0000e40001fb7983 */ /* 0x000f620000100800 */
[----:B------:R-:W-:Y:S01]  /*a9b0*/  FADD.FTZ R180, R132, -R184 ;  /* 0x800000b884b47221 */ /* 0x000fe20000010000 */
        /* <DEDUP_REMOVED lines=49> */
.L_x_483:
[----:B------:R-:W-:Y:S05]  /*acd0*/  BSYNC.RECONVERGENT B1 ;  /* 0x0000000000017941 */ /* 0x000fea0003800200 */
.L_x_482:
[----:B------:R-:W-:Y:S01]  /*ace0*/  LOP3.LUT P0, RZ, R19, 0x80, RZ, 0xc0, !PT ;  /* 0x0000008013ff7812 */ /* 0x000fe2000780c0ff */
[----:B------:R-:W-:-:S12]  /*acf0*/  BSSY.RECONVERGENT B1, `(.L_x_484) ;  /* 0x000003a000017945 */ /* 0x000fd80003800200 */
[----:B------:R-:W-:Y:S05]  /*ad00*/  @!P0 BRA `(.L_x_485) ;  /* 0x0000000000e08947 */ /* 0x000fea0003800000 */
[----:B01234-:R-:W2:Y:S04]  /*ad10*/  LDL R181, [R1+0xf4] ;  /* 0x0000f40001b57983 */ /* 0x01fea80000100800 */
[----:B------:R-:W3:Y:S04]  /*ad20*/  LDL R130, [R1+0xf8] ;  /* 0x0000f80001827983 */ /* 0x000ee80000100800 */
[----:B------:R-:W4:Y:S04]  /*ad30*/  LDL R186, [R1+0xfc] ;  /* 0x0000fc0001ba7983 */ /* 0x000f280000100800 */
[----:B------:R-:W5:Y:S01]  /*ad40*/  LDL R131, [R1+0x100] ;  /* 0x0001000001837983 */ /* 0x000f620000100800 */
[----:B------:R-:W-:Y:S01]  /*ad50*/  FADD.FTZ R180, R140, -R184 ;  /* 0x800000b88cb47221 */ /* 0x000fe20000010000 */
        /* <DEDUP_REMOVED lines=51> */
.L_x_485:
[----:B------:R-:W-:Y:S05]  /*b090*/  BSYNC.RECONVERGENT B1 ;  /* 0x0000000000017941 */ /* 0x000fea0003800200 */
.L_x_484:
        /* <DEDUP_REMOVED lines=59> */
.L_x_487:
[----:B------:R-:W-:Y:S05]  /*b450*/  BSYNC.RECONVERGENT B1 ;  /* 0x0000000000017941 */ /* 0x000fea0003800200 */
.L_x_486:
        /* <DEDUP_REMOVED lines=59> */
.L_x_489:
[----:B------:R-:W-:Y:S05]  /*b810*/  BSYNC.RECONVERGENT B1 ;  /* 0x0000000000017941 */ /* 0x000fea0003800200 */
.L_x_488:
[----:B------:R-:W-:-:S13]  /*b820*/  LOP3.LUT P0, RZ, R19, 0x10, RZ, 0xc0, !PT ;  /* 0x0000001013ff7812 */ /* 0x000fda000780c0ff */
        /* <DEDUP_REMOVED lines=51> */
[----:B------:R-:W-:Y:S02]  /*bb60*/  FFMA.FTZ R182, R182, R184, R250 ;  /* 0x000000b8b6b67223 */ /* 0x000fe400000100fa */
[----:B------:R-:W0:Y:S03]  /*bb70*/  LDC.64 R250, c[0x0][0x428] ;  /* 0x00010a00fffa7b82 */ /* 0x000e260000000a00 */
[----:B------:R-:W-:Y:S01]  /*bb80*/  F2FP.BF16.F32.PACK_AB R131, R182, R131 ;  /* 0x00000083b683723e */ /* 0x000fe200000010ff */
[----:B0-----:R-:W-:-:S05]  /*bb90*/  IMAD.WIDE.U32 R180, R183, 0x10, R250 ;  /* 0x00000010b7b47825 */ /* 0x001fca00078e00fa */
[----:B------:R0:W-:Y:S02]  /*bba0*/  STG.E.128 desc[UR6][R180.64], R128 ;  /* 0x00000080b4007986 */ /* 0x0001e4000c101d06 */
.L_x_471:
[----:B------:R-:W-:Y:S05]  /*bbb0*/  BSYNC.RECONVERGENT B0 ;  /* 0x0000000000007941 */ /* 0x000fea0003800200 */
.L_x_470:
[----:B01234-:R-:W0:Y:S02]  /*bbc0*/  LDC.64 R128, c[0x0][0x380] ;  /* 0x0000e000ff807b82 */ /* 0x01fe240000000a00 */
[----:B0-----:R-:W-:-:S04]  /*bbd0*/  LEA R2, R128, R2, 0x2 ;  /* 0x0000000280027211 */ /* 0x001fc800078e10ff */
[----:B------:R-:W-:-:S13]  /*bbe0*/  ISETP.GE.AND P0, PT, R2, R129, PT ;  /* 0x000000810200720c */ /* 0x000fda0003f06270 */
[----:B------:R-:W-:Y:S05]  /*bbf0*/  @!P0 BRA `(.L_x_490) ;  /* 0xffffff6000788947 */ /* 0x000fea000383ffff */
[----:B------:R-:W-:Y:S05]  /*bc00*/  EXIT ;  /* 0x000000000000794d */ /* 0x000fea0003800000 */
.L_x_469:
[----:B------:R-:W-:Y:S01]  /*bc10*/  HFMA2 R129, -RZ, RZ, 0, 1.847743988037109375e-06 ;  /* 0x0000001fff817431 */ /* 0x000fe200000001ff */
[----:B------:R-:W-:Y:S01]  /*bc20*/  BSSY B0, `(.L_x_491) ;  /* 0x0000007000007945 */ /* 0x000fe20003800000 */
[----:B------:R-:W-:Y:S01]  /*bc30*/  MOV R181, R131 ;  /* 0x0000008300b57202 */ /* 0x000fe20000000f00 */
[----:B------:R-:W-:Y:S01]  /*bc40*/  IMAD.MOV.U32 R130, RZ, RZ, 0x1 ;  /* 0x00000001ff827424 */ /* 0x000fe200078e00ff */
[----:B------:R-:W-:-:S07]  /*bc50*/  MOV R128, 0xffffffff ;  /* 0xffffffff00807802 */ /* 0x000fce0000000f00 */
[----:B-----5:R-:W-:Y:S05]  /*bc60*/  WARPSYNC.COLLECTIVE R128, `(.L_x_492) ;  /* 0x0000000080087348 */ /* 0x020fea0003c00000 */
[----:B------:R0:W1:Y:S02]  /*bc70*/  SHFL.BFLY P6, R128, R181, R130, R129 ;  /* 0x0c000082b5807389 */ /* 0x00006400000c0081 */
[----:B01---5:R-:W-:Y:S05]  /*bc80*/  ENDCOLLECTIVE ;  /* 0x000000000000791b */ /* 0x023fea0003800000 */
.L_x_492:
[----:B------:R-:W-:Y:S05]  /*bc90*/  BSYNC B0 ;  /* 0x0000000000007941 */ /* 0x000fea0003800000 */
.L_x_491:
[----:B------:R-:W-:Y:S01]  /*bca0*/  FADD.FTZ R131, R131, R128 ;  /* 0x0000008083837221 */ /* 0x000fe20000010000 */
[----:B------:R-:W-:Y:S01]  /*bcb0*/  HFMA2 R129, -RZ, RZ, 0, 1.847743988037109375e-06 ;  /* 0x0000001fff817431 */ /* 0x000fe200000001ff */
[----:B------:R-:W-:Y:S01]  /*bcc0*/  MOV R128, 0xffffffff ;  /* 0xffffffff00807802 */ /* 0x000fe20000000f00 */
[----:B------:R-:W-:Y:S01]  /*bcd0*/  IMAD.MOV.U32 R130, RZ, RZ, 0x2 ;  /* 0x00000002ff827424 */ /* 0x000fe200078e00ff */
[----:B------:R-:W0:Y:S01]  /*bce0*/  LDC R182, c[0x0][0x400] ;  /* 0x00010000ffb67b82 */ /* 0x000e220000000800 */
[----:B------:R-:W-:-:S07]  /*bcf0*/  MOV R181, R131 ;  /* 0x0000008300b57202 */ /* 0x000fce0000000f00 */
[----:B0-----:R-:W-:Y:S05]  /*bd00*/  WARPSYNC.COLLECTIVE R128, `(.L_x_493) ;  /* 0x0000000080087348 */ /* 0x001fea0003c00000 */
[----:B------:R1:W2:Y:S02]  /*bd10*/  SHFL.BFLY P6, R128, R181, R130, R129 ;  /* 0x0c000082b5807389 */ /* 0x0002a400000c0081 */
[----:B012---:R-:W-:Y:S05]  /*bd20*/  ENDCOLLECTIVE ;  /* 0x000000000000791b */ /* 0x007fea0003800000 */
.L_x_493:
[----:B------:R-:W-:Y:S02]  /*bd30*/  IMAD.MOV.U32 R130, RZ, RZ, 0x4 ;  /* 0x00000004ff827424 */ /* 0x000fe400078e00ff */
[----:B------:R-:W-:Y:S01]  /*bd40*/  FADD.FTZ R131, R131, R128 ;  /* 0x0000008083837221 */ /* 0x000fe20000010000 */
[----:B------:R-:W-:-:S04]  /*bd50*/  MOV R128, 0xffffffff ;  /* 0xffffffff00807802 */ /* 0x000fc80000000f00 */
[----:B------:R-:W-:-:S07]  /*bd60*/  MOV R181, R131 ;  /* 0x0000008300b57202 */ /* 0x000fce0000000f00 */
[----:B------:R-:W-:Y:S05]  /*bd70*/  WARPSYNC.COLLECTIVE R128, `(.L_x_494) ;  /* 0x0000000080087348 */ /* 0x000fea0003c00000 */
[----:B------:R0:W1:Y:S02]  /*bd80*/  SHFL.BFLY P6, R128, R181, R130, R129 ;  /* 0x0c000082b5807389 */ /* 0x00006400000c0081 */
[----:B01----:R-:W-:Y:S05]  /*bd90*/  ENDCOLLECTIVE ;  /* 0x000000000000791b */ /* 0x003fea0003800000 */
.L_x_494:
[----:B------:R-:W-:Y:S02]  /*bda0*/  HFMA2 R130, -RZ, RZ, 0, 4.76837158203125e-07 ;  /* 0x00000008ff827431 */ /* 0x000fe400000001ff */
[----:B------:R-:W-:Y:S01]  /*bdb0*/  FADD.FTZ R131, R131, R128 ;  /* 0x0000008083837221 */ /* 0x000fe20000010000 */
[----:B------:R-:W-:-:S04]  /*bdc0*/  IMAD.MOV.U32 R128, RZ, RZ, -0x1 ;  /* 0xffffffffff807424 */ /* 0x000fc800078e00ff */
[----:B------:R-:W-:-:S07]  /*bdd0*/  MOV R181, R131 ;  /* 0x0000008300b57202 */ /* 0x000fce0000000f00 */
[----:B------:R-:W-:Y:S05]  /*bde0*/  WARPSYNC.COLLECTIVE R128, `(.L_x_495) ;  /* 0x0000000080087348 */ /* 0x000fea0003c00000 */
[----:B------:R0:W1:Y:S02]  /*bdf0*/  SHFL.BFLY P6, R128, R181, R130, R129 ;  /* 0x0c000082b5807389 */ /* 0x00006400000c0081 */
[----:B01----:R-:W-:Y:S05]  /*be00*/  ENDCOLLECTIVE ;  /* 0x000000000000791b */ /* 0x003fea0003800000 */
.L_x_495:
[----:B------:R-:W-:Y:S02]  /*be10*/  HFMA2 R130, -RZ, RZ, 0, 9.5367431640625e-07 ;  /* 0x00000010ff827431 */ /* 0x000fe400000001ff */
[----:B------:R-:W-:Y:S01]  /*be20*/  FADD.FTZ R131, R131, R128 ;  /* 0x0000008083837221 */ /* 0x000fe20000010000 */
[----:B------:R-:W-:-:S04]  /*be30*/  MOV R128, 0xffffffff ;  /* 0xffffffff00807802 */ /* 0x000fc80000000f00 */
[----:B------:R-:W-:-:S07]  /*be40*/  MOV R181, R131 ;  /* 0x0000008300b57202 */ /* 0x000fce0000000f00 */
[----:B------:R-:W-:Y:S05]  /*be50*/  WARPSYNC.COLLECTIVE R128, `(.L_x_496) ;  /* 0x0000000080087348 */ /* 0x000fea0003c00000 */
[----:B------:R0:W1:Y:S02]  /*be60*/  SHFL.BFLY P6, R128, R181, R130, R129 ;  /* 0x0c000082b5807389 */ /* 0x00006400000c0081 */
[----:B01----:R-:W-:Y:S05]  /*be70*/  ENDCOLLECTIVE ;  /* 0x000000000000791b */ /* 0x003fea0003800000 */
.L_x_496:
[----:B------:R-:W-:Y:S02]  /*be80*/  HFMA2 R130, -RZ, RZ, 0, 5.9604644775390625e-08 ;  /* 0x00000001ff827431 */ /* 0x000fe400000001ff */
[----:B------:R-:W-:Y:S01]  /*be90*/  FADD.FTZ R131, R131, R128 ;  /* 0x0000008083837221 */ /* 0x000fe20000010000 */
[----:B------:R-:W-:-:S03]  /*bea0*/  LOP3.LUT P6, RZ, R19, 0x2, RZ, 0xc0, !PT ;  /* 0x0000000213ff7812 */ /* 0x000fc600078cc0ff */
        /* <DEDUP_REMOVED lines=165> */
[----:B------:R-:W-:Y:S02]  /*c900*/  MOV R128, 0xffffffff ;  /* 0xffffffff00807802 */ /* 0x000fe40000000f00 */
[----:B------:R-:W-:Y:S01]  /*c910*/  MOV R129, 0x1f ;  /* 0x0000001f00817802 */ /* 0x000fe20000000f00 */
[----:B------:R-:W-:-:S07]  /*c920*/  IMAD.MOV.U32 R181, RZ, RZ, R180 ;  /* 0x000000ffffb57224 */ /* 0x000fce00078e00b4 */
[----:B------:R-:W-:Y:S05]  /*c930*/  WARPSYNC.COLLECTIVE R128, `(.L_x_497) ;  /* 0x0000000080087348 */ /* 0x000fea0003c00000 */
[----:B------:R0:W1:Y:S02]  /*c940*/  SHFL.BFLY P6, R128, R181, R130, R129 ;  /* 0x0c000082b5807389 */ /* 0x00006400000c0081 */
[----:B01----:R-:W-:Y:S05]  /*c950*/  ENDCOLLECTIVE ;  /* 0x000000000000791b */ /* 0x003fea0003800000 */
.L_x_497:
[----:B------:R-:W-:Y:S02]  /*c960*/  HFMA2 R130, -RZ, RZ, 0, 1.1920928955078125e-07 ;  /* 0x00000002ff827431 */ /* 0x000fe400000001ff */
[----:B------:R-:W-:Y:S01]  /*c970*/  FADD.FTZ R180, R180, R128 ;  /* 0x00000080b4b47221 */ /* 0x000fe20000010000 */
[----:B------:R-:W-:-:S03]  /*c980*/  MOV R128, 0xffffffff ;  /* 0xffffffff00807802 */ /* 0x000fc60000000f00 */
[----:B------:R-:W-:-:S07]  /*c990*/  IMAD.MOV.U32 R181, RZ, RZ, R180 ;  /* 0x000000ffffb57224 */ /* 0x000fce00078e00b4 */
[----:B------:R-:W-:Y:S05]  /*c9a0*/  WARPSYNC.COLLECTIVE R128, `(.L_x_498) ;  /* 0x0000000080087348 */ /* 0x000fea0003c00000 */
[----:B------:R0:W1:Y:S02]  /*c9b0*/  SHFL.BFLY P6, R128, R181, R130, R129 ;  /* 0x0c000082b5807389 */ /* 0x00006400000c0081 */
[----:B01----:R-:W-:Y:S05]  /*c9c0*/  ENDCOLLECTIVE ;  /* 0x000000000000791b */ /* 0x003fea0003800000 */
.L_x_498:
[----:B------:R-:W-:Y:S02]  /*c9d0*/  IMAD.MOV.U32 R130, RZ, RZ, 0x4 ;  /* 0x00000004ff827424 */ /* 0x000fe400078e00ff */
[----:B------:R-:W-:Y:S01]  /*c9e0*/  FADD.FTZ R180, R180, R128 ;  /* 0x00000080b4b47221 */ /* 0x000fe20000010000 */
[----:B------:R-:W-:-:S04]  /*c9f0*/  MOV R128, 0xffffffff ;  /* 0xffffffff00807802 */ /* 0x000fc80000000f00 */
[----:B------:R-:W-:-:S07]  /*ca00*/  MOV R181, R180 ;  /* 0x000000b400b57202 */ /* 0x000fce0000000f00 */
[----:B------:R-:W-:Y:S05]  /*ca10*/  WARPSYNC.COLLECTIVE R128, `(.L_x_499) ;  /* 0x0000000080087348 */ /* 0x000fea0003c00000 */
[----:B------:R0:W1:Y:S02]  /*ca20*/  SHFL.BFLY P6, R128, R181, R130, R129 ;  /* 0x0c000082b5807389 */ /* 0x00006400000c0081 */
[----:B01----:R-:W-:Y:S05]  /*ca30*/  ENDCOLLECTIVE ;  /* 0x000000000000791b */ /* 0x003fea0003800000 */
.L_x_499:
[----:B------:R-:W-:Y:S02]  /*ca40*/  HFMA2 R130, -RZ, RZ, 0, 4.76837158203125e-07 ;  /* 0x00000008ff827431 */ /* 0x000fe400000001ff */
[----:B------:R-:W-:Y:S01]  /*ca50*/  FADD.FTZ R180, R180, R128 ;  /* 0x00000080b4b47221 */ /* 0x000fe20000010000 */
[----:B------:R-:W-:-:S04]  /*ca60*/  IMAD.MOV.U32 R128, RZ, RZ, -0x1 ;  /* 0xffffffffff807424 */ /* 0x000fc800078e00ff */
[----:B------:R-:W-:-:S07]  /*ca70*/  MOV R181, R180 ;  /* 0x000000b400b57202 */ /* 0x000fce0000000f00 */
[----:B------:R-:W-:Y:S05]  /*ca80*/  WARPSYNC.COLLECTIVE R128, `(.L_x_500) ;  /* 0x0000000080087348 */ /* 0x000fea0003c00000 */
[----:B------:R0:W1:Y:S02]  /*ca90*/  SHFL.BFLY P6, R128, R181, R130, R129 ;  /* 0x0c000082b5807389 */ /* 0x00006400000c0081 */
[----:B01----:R-:W-:Y:S05]  /*caa0*/  ENDCOLLECTIVE ;  /* 0x000000000000791b */ /* 0x003fea0003800000 */
.L_x_500:
[----:B------:R-:W-:Y:S02]  /*cab0*/  HFMA2 R130, -RZ, RZ, 0, 9.5367431640625e-07 ;  /* 0x00000010ff827431 */ /* 0x000fe400000001ff */
[----:B------:R-:W-:Y:S01]  /*cac0*/  FADD.FTZ R180, R180, R128 ;  /* 0x00000080b4b47221 */ /* 0x000fe20000010000 */
[----:B------:R-:W-:-:S04]  /*cad0*/  MOV R128, 0xffffffff ;  /* 0xffffffff00807802 */ /* 0x000fc80000000f00 */
[----:B------:R-:W-:-:S07]  /*cae0*/  MOV R181, R180 ;  /* 0x000000b400b57202 */ /* 0x000fce0000000f00 */
[----:B------:R-:W-:Y:S05]  /*caf0*/  WARPSYNC.COLLECTIVE R128, `(.L_x_501) ;  /* 0x0000000080087348 */ /* 0x000fea0003c00000 */
[----:B------:R0:W1:Y:S02]  /*cb00*/  SHFL.BFLY P6, R128, R181, R130, R129 ;  /* 0x0c000082b5807389 */ /* 0x00006400000c0081 */
[----:B01----:R-:W-:Y:S05]  /*cb10*/  ENDCOLLECTIVE ;  /* 0x000000000000791b */ /* 0x003fea0003800000 */
.L_x_501:
[----:B------:R-:W-:Y:S05]  /*cb20*/  BRA `(.L_x_502) ;  /* 0xffffffc800707947 */ /* 0x000fea000383ffff */
.L_x_503:
        /* <DEDUP_REMOVED lines=13> */
.L_x_88422:


//--------------------- .text._ZN10layer_norm13ln_fwd_kernelINS_13Kernel_traitsI13__nv_bfloat16S2_S2_S2_fjLj2560ELj1ELj4ELj1ELj16ENS_18Kernel_traits_baseILj2560ES2_S2_S2_S2_fjLj128EEEEELb0ELb1ELb1ELb1EEEvNS_9FwdParamsE --------------------------
	.section	.text._ZN10layer_norm13ln_fwd_kernelINS_13Kernel_traitsI13__nv_bfloat16S2_S2_S2_fjLj2560ELj1ELj4ELj1ELj16ENS_18Kernel_traits_baseILj2560ES2_S2_S2_S2_fjLj128EEEEELb0ELb1ELb1ELb1EEEvNS_9FwdParamsE,"ax",@progbits
	.align	128
        .global         _ZN10layer_norm13ln_fwd_kernelINS_13Kernel_traitsI13__nv_bfloat16S2_S2_S2_fjLj2560ELj1ELj4ELj1ELj16ENS_18Kernel_traits_baseILj2560ES2_S2_S2_S2_fjLj128EEEEELb0ELb1ELb1ELb1EEEvNS_9FwdParamsE
        .type           _ZN10layer_norm13ln_fwd_kernelINS_13Kernel_traitsI13__nv_bfloat16S2_S2_S2_fjLj2560ELj1ELj4ELj1ELj16ENS_18Kernel_traits_baseILj2560ES2_S2_S2_S2_fjLj128EEEEELb0ELb1ELb1ELb1EEEvNS_9FwdParamsE,@function
        .size           _ZN10layer_norm13ln_fwd_kernelINS_13Kernel_traitsI13__nv_bfloat16S2_S2_S2_fjLj2560ELj1ELj4ELj1ELj16ENS_18Kernel_traits_baseILj2560ES2_S2_S2_S2_fjLj128EEEEELb0ELb1ELb1ELb1EEEvNS_9FwdParamsE,(.L_x_88423 - _ZN10layer_norm13ln_fwd_kernelINS_13Kernel_traitsI13__nv_bfloat16S2_S2_S2_fjLj2560ELj1ELj4ELj1ELj16ENS_18Kernel_traits_baseILj2560ES2_S2_S2_S2_fjLj128EEEEELb0ELb1ELb1ELb1EEEvNS_9FwdParamsE)
        .other          _ZN10layer_norm13ln_fwd_kernelINS_13Kernel_traitsI13__nv_bfloat16S2_S2_S2_fjLj2560ELj1ELj4ELj1ELj16ENS_18Kernel_traits_baseILj2560ES2_S2_S2_S2_fjLj128EEEEELb0ELb1ELb1ELb1EEEvNS_9FwdParamsE,@"STO_CUDA_ENTRY STV_DEFAULT"
_ZN10layer_norm13ln_fwd_kernelINS_13Kernel_traitsI13__nv_bfloat16S2_S2_S2_fjLj2560ELj1ELj4ELj1ELj16ENS_18Kernel_traits_baseILj2560ES2_S2_S2_S2_fjLj128EEEEELb0ELb1ELb1ELb1EEEvNS_9FwdParamsE:
.text._ZN10layer_norm13ln_fwd_kernelINS_13Kernel_traitsI13__nv_bfloat16S2_S2_S2_fjLj2560ELj1ELj4ELj1ELj16ENS_18Kernel_traits_baseILj2560ES2_S2_S2_S2_fjLj128EEEEELb0ELb1ELb1ELb1EEEvNS_9FwdParamsE:
        /* <DEDUP_REMOVED lines=46> */
.L_x_504:
        /* <DEDUP_REMOVED lines=44> */
.L_x_505:
[----:B------:R-:W1:Y:S01]  /*05a0*/  S2UR UR4, SR_CTAID.X ;  /* 0x00000000000479c3 */ /* 0x000e620000002500 */
[----:B------:R-:W2:Y:S01]  /*05b0*/  LDCU UR5, c[0x0][0x384] ;  /* 0x00007080ff0577ac */ /* 0x000ea20008000800 */
[----:B0-----:R-:W-:Y:S01]  /*05c0*/  SHF.R.U32.HI R2, RZ, 0x5, R8 ;  /* 0x00000005ff027819 */ /* 0x001fe20000011608 */
[----:B-1----:R-:W-:-:S06]  /*05d0*/  USHF.L.U32 UR4, UR4, 0x2, URZ ;  /* 0x0000000204047899 */ /* 0x002fcc00080006ff */
[----:B------:R-:W-:-:S04]  /*05e0*/  LOP3.LUT R2, R2, UR4, RZ, 0xfc, !PT ;  /* 0x0000000402027c12 */ /* 0x000fc8000f8efcff */
[----:B--2---:R-:W-:-:S13]  /*05f0*/  ISETP.GE.AND P0, PT, R2, UR5, PT ;  /* 0x0000000502007c0c */ /* 0x004fda000bf06270 */
        /* <DEDUP_REMOVED lines=212> */
.L_x_529:
[----:B-1----:R-:W0:Y:S08]  /*1340*/  LDC.64 R8, c[0x0][0x3f0] ;  /* 0x0000fc00ff087b82 */ /* 0x002e300000000a00 */
[----:B------:R-:W1:Y:S01]  /*1350*/  LDC R16, c[0x0][0x388] ;  /* 0x0000e200ff107b82 */ /* 0x000e620000000800 */
[----:B------:R-:W-:-:S07]  /*1360*/  HFMA2 R201, -RZ, RZ, 0, 0 ;  /* 0x00000000ffc97431 */ /* 0x000fce00000001ff */
[----:B------:R-:W2:Y:S01]  /*1370*/  LDC.64 R188, c[0x0][0x3f8] ;  /* 0x0000fe00ffbc7b82 */ /* 0x000ea20000000a00 */
[----:B0-----:R-:W-:-:S05]  /*1380*/  IMAD.WIDE R8, R2, 0x4, R8 ;  /* 0x0000000402087825 */ /* 0x001fca00078e0208 */
[----:B------:R-:W3:Y:S01]  /*1390*/  LDG.E R199, desc[UR6][R8.64] ;  /* 0x0000000608c77981 */ /* 0x000ee2000c1e1900 */
[----:B-1----:R-:W-:-:S05]  /*13a0*/  IMAD R10, R2, R16, RZ ;  /* 0x00000010020a7224 */ /* 0x002fca00078e02ff */
[----:B------:R-:W-:-:S04]  /*13b0*/  SHF.R.S32.HI R11, RZ, 0x1f, R10 ;  /* 0x0000001fff0b7819 */ /* 0x000fc8000001140a */
[----:B------:R-:W-:-:S04]  /*13c0*/  LEA.HI R11, R11, R10, RZ, 0x3 ;  /* 0x0000000a0b0b7211 */ /* 0x000fc800078f18ff */
[----:B------:R-:W-:Y:S01]  /*13d0*/  LEA.HI.SX32 R200, R11, R0, 0x1d ;  /* 0x000000000bc87211 */ /* 0x000fe200078feaff */
[----:B--2---:R-:W-:-:S06]  /*13e0*/  IMAD.WIDE R188, R2, 0x4, R188 ;  /* 0x0000000402bc7825 */ /* 0x004fcc00078e02bc */
[----:B------:R0:W5:Y:S01]  /*13f0*/  LDG.E R188, desc[UR6][R188.64] ;  /* 0x00000006bcbc7981 */ /* 0x000162000c1e1900 */
[----:B---3--:R-:W-:-:S13]  /*1400*/  ISETP.GE.AND P1, PT, R199, 0x1, PT ;  /* 0x00000001c700780c */ /* 0x008fda0003f26270 */
[----:B------:R-:W1:Y:S01]  /*1410*/  @P1 S2R R8, SR_TID.X ;  /* 0x0000000000081919 */ /* 0x000e620000002100 */
[----:B------:R-:W-:-:S05]  /*1420*/  @P1 IADD3 R9, PT, PT, R199, -0x1, RZ ;  /* 0xffffffffc7091810 */ /* 0x000fca0007ffe0ff */
[----:B------:R-:W-:Y:S01]  /*1430*/  @P1 IMAD R9, R9, R16, RZ ;  /* 0x0000001009091224 */ /* 0x000fe200078e02ff */
[----:B-1----:R-:W-:-:S04]  /*1440*/  @P1 LOP3.LUT R0, R8, 0x1f, RZ, 0xc0, !PT ;  /* 0x0000001f08001812 */ /* 0x002fc800078ec0ff */
[----:B------:R-:W-:-:S04]  /*1450*/  @P1 SHF.R.S32.HI R8, RZ, 0x1f, R9 ;  /* 0x0000001fff081819 */ /* 0x000fc80000011409 */
[----:B------:R-:W-:-:S04]  /*1460*/  @P1 LEA.HI R8, R8, R9, RZ, 0x3 ;  /* 0x0000000908081211 */ /* 0x000fc800078f18ff */
[----:B------:R-:W-:Y:S02]  /*1470*/  @P1 LEA.HI.SX32 R201, R8, R0, 0x1d ;  /* 0x0000000008c91211 */ /* 0x000fe400078feaff */
[----:B------:R-:W1:Y:S03]  /*1480*/  @P1 LDC.64 R8, c[0x0][0x390] ;  /* 0x0000e400ff081b82 */ /* 0x000e660000000a00 */
[----:B-1----:R-:W-:-:S05]  /*1490*/  @P1 IMAD.WIDE.U32 R8, R201, 0x10, R8 ;  /* 0x00000010c9081825 */ /* 0x002fca00078e0008 */
[----:B------:R0:W5:Y:S01]  /*14a0*/  @P1 LDG.E.128 R36, desc[UR6][R8.64] ;  /* 0x0000000608241981 */ /* 0x000162000c1e1d00 */
[----:B------:R-:W-:-:S04]  /*14b0*/  ISETP.NE.U32.AND P0, PT, RZ, UR4, PT ;  /* 0x00000004ff007c0c */ /* 0x000fc8000bf05070 */
[----:B------:R-:W-:-:S13]  /*14c0*/  ISETP.NE.AND.EX P0, PT, RZ, UR5, PT, P0 ;  /* 0x00000005ff007c0c */ /* 0x000fda000bf05300 */
[----:B0-----:R-:W-:Y:S05]  /*14d0*/  @!P0 BRA `(.L_x_506) ;  /* 0x0000000400548947 */ /* 0x001fea0003800000 */
[----:B------:R-:W0:Y:S02]  /*14e0*/  LDC.64 R32, c[0x0][0x3a0] ;  /* 0x0000e800ff207b82 */ /* 0x000e240000000a00 */
[----:B0-----:R-:W-:-:S06]  /*14f0*/  IMAD.WIDE.U32 R32, R200, 0x10, R32 ;  /* 0x00000010c8207825 */ /* 0x001fcc00078e0020 */
[----:B------:R-:W2:Y:S01]  /*1500*/  LDG.E.128 R32, desc[UR6][R32.64] ;  /* 0x0000000620207981 */ /* 0x000ea2000c1e1d00 */
[----:B------:R-:W-:-:S13]  /*1510*/  ISETP.GT.AND P2, PT, R199, RZ, PT ;  /* 0x000000ffc700720c */ /* 0x000fda0003f44270 */
[----:B------:R-:W0:Y:S01]  /*1520*/  @P2 LDC R9, c[0x0][0x40c] ;  /* 0x00010300ff092b82 */ /* 0x000e220000000800 */
[----:B-----5:R-:W-:-:S07]  /*1530*/  @P2 IMAD.U32 R10, R36, 0x10000, RZ ;  /* 0x00010000240a2824 */ /* 0x020fce00078e00ff */
[----:B------:R-:W1:Y:S01]  /*1540*/  @P2 LDC R8, c[0x0][0x40c] ;  /* 0x00010300ff082b82 */ /* 0x000e620000000800 */
[----:B0-----:R-:W-:Y:S01]  /*1550*/  @P2 FMUL.FTZ R9, R10, R9 ;  /* 0x000000090a092220 */ /* 0x001fe20000410000 */
[----:B------:R-:W-:Y:S02]  /*1560*/  @P2 SHF.L.U32 R10, R76, 0x10, RZ ;  /* 0x000000104c0a2819 */ /* 0x000fe400000006ff */
[C---:B--2---:R-:W-:Y:S02]  /*1570*/  @P2 SHF.L.U32 R11, R32.reuse, 0x10, RZ ;  /* 0x00000010200b2819 */ /* 0x044fe400000006ff */
[C---:B------:R-:W-:Y:S02]  /*1580*/  @!P2 SHF.L.U32 R187, R32.reuse, 0x10, RZ ;  /* 0x0000001020bba819 */ /* 0x040fe400000006ff */
[----:B------:R-:W-:Y:S01]  /*1590*/  @!P2 PRMT R186, R32, 0x7632, R186 ;  /* 0x0000763220baa816 */ /* 0x000fe200000000ba */
[----:B------:R-:W-:Y:S01]  /*15a0*/  @P2 FFMA.FTZ R187, R9, R10, R11 ;  /* 0x0000000a09bb2223 */ /* 0x000fe2000001000b */
[----:B------:R-:W-:Y:S01]  /*15b0*/  @P2 PRMT R10, R36, 0x7632, R10 ;  /* 0x00007632240a2816 */ /* 0x000fe2000000000a */
[----:B------:R-:W0:Y:S01]  /*15c0*/  @P2 LDC R9, c[0x0][0x40c] ;  /* 0x00010300ff092b82 */ /* 0x000e220000000800 */
[----:B------:R-:W-:-:S02]  /*15d0*/  @P2 SHF.L.U32 R11, R7, 0x10, RZ ;  /* 0x00000010070b2819 */ /* 0x000fc400000006ff */
[----:B------:R-:W-:Y:S01]  /*15e0*/  @!P2 SHF.L.U32 R186, R186, 0x10, RZ ;  /* 0x00000010babaa819 */ /* 0x000fe200000006ff */
[----:B------:R-:W-:Y:S01]  /*15f0*/  @P2 IMAD.U32 R10, R10, 0x10000, RZ ;  /* 0x000100000a0a2824 */ /* 0x000fe200078e00ff */
[C---:B------:R-:W-:Y:S02]  /*1600*/  @!P2 SHF.L.U32 R185, R33.reuse, 0x10, RZ ;  /* 0x0000001021b9a819 */ /* 0x040fe400000006ff */
[----:B------:R-:W-:Y:S01]  /*1610*/  @!P2 PRMT R184, R33, 0x7632, R184 ;  /* 0x0000763221b8a816 */ /* 0x000fe200000000b8 */
[----:B-1----:R-:W-:Y:S01]  /*1620*/  @P2 FMUL.FTZ R8, R10, R8 ;  /* 0x000000080a082220 */ /* 0x002fe20000410000 */
[----:B------:R-:W-:Y:S02]  /*1630*/  @P2 PRMT R10, R32, 0x7632, R10 ;  /* 0x00007632200a2816 */ /* 0x000fe4000000000a */
[----:B------:R-:W-:Y:S02]  /*1640*/  @!P2 SHF.L.U32 R184, R184, 0x10, RZ ;  /* 0x00000010b8b8a819 */ /* 0x000fe400000006ff */
[----:B------:R-:W-:-:S02]  /*1650*/  @P2 SHF.L.U32 R10, R10, 0x10, RZ ;  /* 0x000000100a0a2819 */ /* 0x000fc400000006ff */
[C---:B------:R-:W-:Y:S02]  /*1660*/  @!P2 SHF.L.U32 R183, R34.reuse, 0x10, RZ ;  /* 0x0000001022b7a819 */ /* 0x040fe400000006ff */
[----:B------:R-:W-:Y:S01]  /*1670*/  @!P2 PRMT R182, R34, 0x7632, R182 ;  /* 0x0000763222b6a816 */ /* 0x000fe200000000b6 */
[----:B------:R-:W-:Y:S01]  /*1680*/  @P2 FFMA.FTZ R186, R8, R11, R10 ;  /* 0x0000000b08ba2223 */ /* 0x000fe2000001000a */
[----:B------:R-:W-:Y:S01]  /*1690*/  @P2 IMAD.U32 R10, R37, 0x10000, RZ ;  /* 0x00010000250a2824 */ /* 0x000fe200078e00ff */
[----:B------:R-:W1:Y:S01]  /*16a0*/  @P2 LDC R8, c[0x0][0x40c] ;  /* 0x00010300ff082b82 */ /* 0x000e620000000800 */
[----:B------:R-:W-:Y:S02]  /*16b0*/  @P2 SHF.L.U32 R11, R33, 0x10, RZ ;  /* 0x00000010210b2819 */ /* 0x000fe400000006ff */
[----:B------:R-:W-:Y:S01]  /*16c0*/  @!P2 SHF.L.U32 R182, R182, 0x10, RZ ;  /* 0x00000010b6b6a819 */ /* 0x000fe200000006ff */
[----:B0-----:R-:W-:Y:S01]  /*16d0*/  @P2 FMUL.FTZ R9, R10, R9 ;  /* 0x000000090a092220 */ /* 0x001fe20000410000 */
[----:B------:R-:W-:-:S02]  /*16e0*/  @P2 SHF.L.U32 R10, R77, 0x10, RZ ;  /* 0x000000104d0a2819 */ /* 0x000fc400000006ff */
[C---:B------:R-:W-:Y:S02]  /*16f0*/  @!P2 SHF.L.U32 R181, R35.reuse, 0x10, RZ ;  /* 0x0000001023b5a819 */ /* 0x040fe400000006ff */
[----:B------:R-:W-:Y:S01]  /*1700*/  @!P2 PRMT R180, R35, 0x7632, R180 ;  /* 0x0000763223b4a816 */ /* 0x000fe200000000b4 */
[----:B------:R-:W-:Y:S01]  /*1710*/  @P2 FFMA.FTZ R185, R9, R10, R11 ;  /* 0x0000000a09b92223 */ /* 0x000fe2000001000b */
[----:B------:R-:W-:Y:S01]  /*1720*/  @P2 PRMT R10, R37, 0x7632, R10 ;  /* 0x00007632250a2816 */ /* 0x000fe2000000000a */
[----:B------:R-:W0:Y:S01]  /*1730*/  @P2 LDC R9, c[0x0][0x40c] ;  /* 0x00010300ff092b82 */ /* 0x000e220000000800 */
[----:B------:R-:W-:Y:S02]  /*1740*/  @P2 SHF.L.U32 R11, R6, 0x10, RZ ;  /* 0x00000010060b2819 */ /* 0x000fe400000006ff */
[----:B------:R-:W-:Y:S01]  /*1750*/  @!P2 SHF.L.U32 R180, R180, 0x10, RZ ;  /* 0x00000010b4b4a819 */ /* 0x000fe200000006ff */
[----:B------:R-:W-:Y:S01]  /*1760*/  @P2 IMAD.U32 R10, R10, 0x10000, RZ ;  /* 0x000100000a0a2824 */ /* 0x000fe200078e00ff */
[----:B------:R-:W-:-:S03]  /*1770*/  F2FP.BF16.F32.PACK_AB R15, RZ, R186 ;  /* 0x000000baff0f723e */ /* 0x000fc600000010ff */
[----:B-1----:R-:W-:Y:S01]  /*1780*/  @P2 FMUL.FTZ R8, R10, R8 ;  /* 0x000000080a082220 */ /* 0x002fe20000410000 */
[----:B------:R-:W-:-:S04]  /*1790*/  @P2 PRMT R10, R33, 0x7632, R10 ;  /* 0x00007632210a2816 */ /* 0x000fc8000000000a */
[----:B------:R-:W-:-:S05]  /*17a0*/  @P2 SHF.L.U32 R10, R10, 0x10, RZ ;  /* 0x000000100a0a2819 */ /* 0x000fca00000006ff */
[----:B------:R-:W-:Y:S01]  /*17b0*/  @P2 FFMA.FTZ R184, R8, R11, R10 ;  /* 0x0000000b08b82223 */ /* 0x000fe2000001000a */
[----:B------:R-:W-:Y:S01]  /*17c0*/  @P2 IMAD.U32 R10, R38, 0x10000, RZ ;  /* 0x00010000260a2824 */ /* 0x000fe200078e00ff */
[----:B------:R-:W1:Y:S01]  /*17d0*/  @P2 LDC R8, c[0x0][0x40c] ;  /* 0x00010300ff082b82 */ /* 0x000e620000000800 */
[----:B------:R-:W-:Y:S02]  /*17e0*/  @P2 SHF.L.U32 R11, R34, 0x10, RZ ;  /* 0x00000010220b2819 */ /* 0x000fe400000006ff */
[----:B0-----:R-:W-:Y:S01]  /*17f0*/  @P2 FMUL.FTZ R9, R10, R9 ;  /* 0x000000090a092220 */ /* 0x001fe20000410000 */
[----:B------:R-:W-:Y:S02]  /*1800*/  @P2 SHF.L.U32 R10, R78, 0x10, RZ ;  /* 0x000000104e0a2819 */ /* 0x000fe400000006ff */
[----:B------:R-:W-:-:S03]  /*1810*/  F2FP.BF16.F32.PACK_AB R14, RZ, R184 ;  /* 0x000000b8ff0e723e */ /* 0x000fc600000010ff */
[----:B------:R-:W-:Y:S01]  /*1820*/  @P2 FFMA.FTZ R183, R9, R10, R11 ;  /* 0x0000000a09b72223 */ /* 0x000fe2000001000b */
[----:B------:R-:W-:Y:S01]  /*1830*/  @P2 PRMT R10, R38, 0x7632, R10 ;  /* 0x00007632260a2816 */ /* 0x000fe2000000000a */
[----:B------:R-:W0:Y:S01]  /*1840*/  @P2 LDC R9, c[0x0][0x40c] ;  /* 0x00010300ff092b82 */ /* 0x000e220000000800 */
[----:B------:R-:W-:-:S03]  /*1850*/  @P2 SHF.L.U32 R11, R5, 0x10, RZ ;  /* 0x00000010050b2819 */ /* 0x000fc600000006ff */
[----:B------:R-:W-:-:S04]  /*1860*/  @P2 IMAD.U32 R10, R10, 0x10000, RZ ;  /* 0x000100000a0a2824 */ /* 0x000fc800078e00ff */
        /* <DEDUP_REMOVED lines=11> */
[----:B------:R-:W-:Y:S02]  /*1920*/  @P2 PRMT R9, R39, 0x7632, R9 ;  /* 0x0000763227092816 */ /* 0x000fe40000000009 */
[----:B------:R-:W-:Y:S02]  /*1930*/  @P2 SHF.L.U32 R10, R4, 0x10, RZ ;  /* 0x00000010040a2819 */ /* 0x000fe400000006ff */
[----:B------:R-:W-:Y:S01]  /*1940*/  F2FP.BF16.F32.PACK_AB R12, RZ, R181 ;  /* 0x000000b5ff0c723e */ /* 0x000fe200000010ff */
[----:B------:R-:W-:-:S04]  /*1950*/  @P2 IMAD.U32 R9, R9, 0x10000, RZ ;  /* 0x0001000009092824 */ /* 0x000fc800078e00ff */
[----:B-1----:R-:W-:Y:S01]  /*1960*/  @P2 FMUL.FTZ R8, R9, R8 ;  /* 0x0000000809082220 */ /* 0x002fe20000410000 */
[----:B------:R-:W-:-:S04]  /*1970*/  @P2 PRMT R9, R35, 0x7632, R9 ;  /* 0x0000763223092816 */ /* 0x000fc80000000009 */
        /* <DEDUP_REMOVED lines=11> */
.L_x_506:
[----:B------:R-:W0:Y:S01]  /*1a30*/  @P1 LDC R9, c[0x0][0x40c] ;  /* 0x00010300ff091b82 */ /* 0x000e220000000800 */
[----:B-----5:R-:W-:Y:S02]  /*1a40*/  @P1 SHF.L.U32 R10, R36, 0x10, RZ ;  /* 0x00000010240a1819 */ /* 0x020fe400000006ff */
[----:B------:R-:W-:Y:S02]  /*1a50*/  CS2R R186, SRZ ;  /* 0x0000000000ba7805 */ /* 0x000fe4000001ff00 */
[----:B------:R-:W-:Y:S02]  /*1a60*/  CS2R R184, SRZ ;  /* 0x0000000000b87805 */ /* 0x000fe4000001ff00 */
[----:B------:R-:W-:Y:S02]  /*1a70*/  CS2R R182, SRZ ;  /* 0x0000000000b67805 */ /* 0x000fe4000001ff00 */
[----:B------:R-:W-:Y:S01]  /*1a80*/  CS2R R180, SRZ ;  /* 0x0000000000b47805 */ /* 0x000fe2000001ff00 */
[----:B------:R-:W1:Y:S01]  /*1a90*/  @P1 LDC R8, c[0x0][0x40c] ;  /* 0x00010300ff081b82 */ /* 0x000e620000000800 */
[----:B0-----:R-:W-:Y:S01]  /*1aa0*/  @P1 FMUL.FTZ R9, R10, R9 ;  /* 0x000000090a091220 */ /* 0x001fe20000410000 */
[----:B------:R-:W-:-:S04]  /*1ab0*/  @P1 IMAD.U32 R10, R76, 0x10000, RZ ;  /* 0x000100004c0a1824 */ /* 0x000fc800078e00ff */
[----:B------:R-:W-:Y:S01]  /*1ac0*/  @P1 FMUL.FTZ R187, R9, R10 ;  /* 0x0000000a09bb1220 */ /* 0x000fe20000410000 */
[----:B------:R-:W-:Y:S01]  /*1ad0*/  @P1 PRMT R10, R36, 0x7632, R10 ;  /* 0x00007632240a1816 */ /* 0x000fe2000000000a */
[----:B------:R-:W0:Y:S03]  /*1ae0*/  @P1 LDC R9, c[0x0][0x40c] ;  /* 0x00010300ff091b82 */ /* 0x000e260000000800 */
[----:B------:R-:W-:-:S05]  /*1af0*/  @P1 SHF.L.U32 R10, R10, 0x10, RZ ;  /* 0x000000100a0a1819 */ /* 0x000fca00000006ff */
[----:B-1----:R-:W-:Y:S01]  /*1b00*/  @P1 FMUL.FTZ R8, R10, R8 ;  /* 0x000000080a081220 */ /* 0x002fe20000410000 */
[----:B------:R-:W-:-:S05]  /*1b10*/  @P1 SHF.L.U32 R10, R7, 0x10, RZ ;  /* 0x00000010070a1819 */ /* 0x000fca00000006ff */
[----:B------:R-:W-:Y:S01]  /*1b20*/  @P1 FMUL.FTZ R186, R8, R10 ;  /* 0x0000000a08ba1220 */ /* 0x000fe20000410000 */
[----:B------:R-:W-:Y:S01]  /*1b30*/  @P1 SHF.L.U32 R10, R37, 0x10, RZ ;  /* 0x00000010250a1819 */ /* 0x000fe200000006ff */
[----:B------:R-:W1:Y:S03]  /*1b40*/  @P1 LDC R8, c[0x0][0x40c] ;  /* 0x00010300ff081b82 */ /* 0x000e660000000800 */
[----:B------:R-:W-:Y:S01]  /*1b50*/  F2FP.BF16.F32.PACK_AB R15, RZ, R186 ;  /* 0x000000baff0f723e */ /* 0x000fe200000010ff */
        /* <DEDUP_REMOVED lines=19> */
[----:B------:R-:W-:-:S04]  /*1c90*/  @P1 IMAD.U32 R10, R5, 0x10000, RZ ;  /* 0x00010000050a1824 */ /* 0x000fc800078e00ff */
[----:B------:R-:W-:Y:S01]  /*1ca0*/  @P1 FMUL.FTZ R182, R8, R10 ;  /* 0x0000000a08b61220 */ /* 0x000fe20000410000 */
[----:B------:R-:W-:Y:S01]  /*1cb0*/  @P1 SHF.L.U32 R10, R39, 0x10, RZ ;  /* 0x00000010270a1819 */ /* 0x000fe200000006ff */
        /* <DEDUP_REMOVED lines=19> */
.L_x_507:
[----:B------:R-:W0:Y:S02]  /*1df0*/  LDC.64 R228, c[0x0][0x3a8] ;  /* 0x0000ea00ffe47b82 */ /* 0x000e240000000a00 */
[----:B0-----:R-:W-:-:S05]  /*1e00*/  IMAD.WIDE.U32 R12, R200, 0x10, R228 ;  /* 0x00000010c80c7825 */ /* 0x001fca00078e00e4 */
[----:B------:R0:W-:Y:S02]  /*1e10*/  STG.E.128 desc[UR6][R12.64], R8 ;  /* 0x000000080c007986 */ /* 0x0001e4000c101d06 */
[----:B0-----:R-:W0:Y:S01]  /*1e20*/  @P1 LDC.64 R10, c[0x0][0x390] ;  /* 0x0000e400ff0a1b82 */ /* 0x001e220000000a00 */
[----:B------:R-:W-:-:S07]  /*1e30*/  @P1 VIADD R12, R201, 0x20 ;  /* 0x00000020c90c1836 */ /* 0x000fce0000000000 */
[----:B------:R-:W1:Y:S01]  /*1e40*/  @P0 LDC.64 R8, c[0x0][0x3a0] ;  /* 0x0000e800ff080b82 */ /* 0x000e620000000a00 */
[----:B0-----:R-:W-:Y:S01]  /*1e50*/  @P1 IMAD.WIDE.U32 R10, R12, 0x10, R10 ;  /* 0x000000100c0a1825 */ /* 0x001fe200078e000a */
[----:B------:R-:W-:-:S04]  /*1e60*/  @P0 IADD3 R12, PT, PT, R200, 0x20, RZ ;  /* 0x00000020c80c0810 */ /* 0x000fc80007ffe0ff */
[----:B------:R0:W5:Y:S01]  /*1e70*/  @P1 LDG.E.128 R36, desc[UR6][R10.64] ;  /* 0x000000060a241981 */ /* 0x000162000c1e1d00 */
[----:B-1----:R-:W-:-:S05]  /*1e80*/  @P0 IMAD.WIDE.U32 R8, R12, 0x10, R8 ;  /* 0x000000100c080825 */ /* 0x002fca00078e0008 */
[----:B------:R0:W5:Y:S01]  /*1e90*/  @P0 LDG.E.128 R32, desc[UR6][R8.64] ;  /* 0x0000000608200981 */ /* 0x000162000c1e1d00 */
[----:B------:R-:W-:Y:S05]  /*1ea0*/  @!P0 BRA `(.L_x_508) ;  /* 0x0000000400388947 */ /* 0x000fea0003800000 */
[----:B------:R-:W-:Y:S02]  /*1eb0*/  ISETP.GT.AND P2, PT, R199, RZ, PT ;  /* 0x000000ffc700720c */ /* 0x000fe40003f44270 */
[----:B0----5:R-:W-:-:S11]  /*1ec0*/  SHF.L.U32 R11, R32, 0x10, RZ ;  /* 0x00000010200b7819 */ /* 0x021fd600000006ff */
[----:B------:R-:W0:Y:S01]  /*1ed0*/  @P2 LDC R8, c[0x0][0x40c] ;  /* 0x00010300ff082b82 */ /* 0x000e220000000800 */
[----:B------:R-:W-:Y:S01]  /*1ee0*/  @P2 SHF.L.U32 R9, R36, 0x10, RZ ;  /* 0x0000001024092819 */ /* 0x000fe200000006ff */
[----:B------:R-:W-:Y:S01]  /*1ef0*/  @P2 IMAD.U32 R10, R72, 0x10000, RZ ;  /* 0x00010000480a2824 */ /* 0x000fe200078e00ff */
[----:B------:R-:W-:-:S03]  /*1f00*/  @!P2 MOV R24, R11 ;  /* 0x0000000b0018a202 */ /* 0x000fc60000000f00 */
        /* <DEDUP_REMOVED lines=22> */
[----:B------:R-:W-:Y:S01]  /*2070*/  @P2 SHF.L.U32 R10, R10, 0x10, RZ ;  /* 0x000000100a0a2819 */ /* 0x000fe200000006ff */
[----:B------:R-:W1:Y:S02]  /*2080*/  @P2 LDC R8, c[0x0][0x40c] ;  /* 0x00010300ff082b82 */ /* 0x000e640000000800 */
[----:B------:R-:W-:-:S05]  /*2090*/  IMAD.U32 R11, R11, 0x10000, RZ ;  /* 0x000100000b0b7824 */ /* 0x000fca00078e00ff */
[----:B------:R-:W-:Y:S01]  /*20a0*/  @!P2 MOV R27, R11 ;  /* 0x0000000b001ba202 */ /* 0x000fe20000000f00 */
[----:B0-----:R-:W-:Y:S01]  /*20b0*/  @P2 FMUL.FTZ R9, R10, R9 ;  /* 0x000000090a092220 */ /* 0x001fe20000410000 */
[----:B------:R-:W-:-:S05]  /*20c0*/  @P2 SHF.L.U32 R10, R202, 0x10, RZ ;  /* 0x00000010ca0a2819 */ /* 0x000fca00000006ff */
        /* <DEDUP_REMOVED lines=13> */
[----:B------:R-:W-:-:S05]  /*21a0*/  SHF.L.U32 R11, R11, 0x10, RZ ;  /* 0x000000100b0b7819 */ /* 0x000fca00000006ff */
[----:B------:R-:W-:Y:S02]  /*21b0*/  @!P2 IMAD.MOV.U32 R29, RZ, RZ, R11 ;  /* 0x000000ffff1da224 */ /* 0x000fe400078e000b */
[----:B0-----:R-:W-:Y:S01]  /*21c0*/  @P2 FMUL.FTZ R9, R10, R9 ;  /* 0x000000090a092220 */ /* 0x001fe20000410000 */
[----:B------:R-:W-:-:S05]  /*21d0*/  @P2 SHF.L.U32 R10, R211, 0x10, RZ ;  /* 0x00000010d30a2819 */ /* 0x000fca00000006ff */
[----:B------:R-:W-:Y:S01]  /*21e0*/  @P2 FFMA.FTZ R29, R9, R10, R11 ;  /* 0x0000000a091d2223 */ /* 0x000fe2000001000b */
[----:B------:R-:W-:Y:S02]  /*21f0*/  @P2 SHF.L.U32 R9, R39, 0x10, RZ ;  /* 0x0000001027092819 */ /* 0x000fe400000006ff */
[----:B------:R-:W-:Y:S02]  /*2200*/  SHF.L.U32 R10, R35, 0x10, RZ ;  /* 0x00000010230a7819 */ /* 0x000fe400000006ff */
[----:B------:R-:W-:Y:S01]  /*2210*/  F2FP.BF16.F32.PACK_AB R13, RZ, R29 ;  /* 0x0000001dff0d723e */ /* 0x000fe200000010ff */
[----:B-1----:R-:W-:Y:S01]  /*2220*/  @P2 FMUL.FTZ R8, R9, R8 ;  /* 0x0000000809082220 */ /* 0x002fe20000410000 */
[----:B------:R-:W-:Y:S02]  /*2230*/  @P2 SHF.L.U32 R9, R75, 0x10, RZ ;  /* 0x000000104b092819 */ /* 0x000fe400000006ff */
[----:B------:R-:W-:-:S03]  /*2240*/  @!P2 MOV R30, R10 ;  /* 0x0000000a001ea202 */ /* 0x000fc60000000f00 */
[--C-:B------:R-:W-:Y:S01]  /*2250*/  @P2 FFMA.FTZ R30, R8, R9, R10.reuse ;  /* 0x00000009081e2223 */ /* 0x100fe2000001000a */
[----:B------:R-:W-:Y:S01]  /*2260*/  @P2 PRMT R9, R39, 0x7632, R9 ;  /* 0x0000763227092816 */ /* 0x000fe20000000009 */
[----:B------:R-:W0:Y:S01]  /*2270*/  @P2 LDC R8, c[0x0][0x40c] ;  /* 0x00010300ff082b82 */ /* 0x000e220000000800 */
        /* <DEDUP_REMOVED lines=17> */
.L_x_508:
        /* <DEDUP_REMOVED lines=60> */
.L_x_509:
[----:B------:R-:W-:-:S04]  /*2750*/  VIADD R12, R200, 0x20 ;  /* 0x00000020c80c7836 */ /* 0x000fc80000000000 */
[----:B------:R-:W-:-:S05]  /*2760*/  IMAD.WIDE.U32 R12, R12, 0x10, R228 ;  /* 0x000000100c0c7825 */ /* 0x000fca00078e00e4 */
[----:B------:R0:W-:Y:S02]  /*2770*/  STG.E.128 desc[UR6][R12.64], R8 ;  /* 0x000000080c007986 */ /* 0x0001e4000c101d06 */
[----:B0-----:R-:W0:Y:S01]  /*2780*/  @P1 LDC.64 R10, c[0x0][0x390] ;  /* 0x0000e400ff0a1b82 */ /* 0x001e220000000a00 */
[----:B------:R-:W-:-:S07]  /*2790*/  @P1 IADD3 R12, PT, PT, R201, 0x40, RZ ;  /* 0x00000040c90c1810 */ /* 0x000fce0007ffe0ff */
[----:B------:R-:W1:Y:S01]  /*27a0*/  @P0 LDC.64 R8, c[0x0][0x3a0] ;  /* 0x0000e800ff080b82 */ /* 0x000e620000000a00 */
[----:B0-----:R-:W-:Y:S01]  /*27b0*/  @P1 IMAD.WIDE.U32 R10, R12, 0x10, R10 ;  /* 0x000000100c0a1825 */ /* 0x001fe200078e000a */
[----:B------:R-:W-:-:S04]  /*27c0*/  @P0 IADD3 R12, PT, PT, R200, 0x40, RZ ;  /* 0x00000040c80c0810 */ /* 0x000fc80007ffe0ff */
[----:B------:R0:W5:Y:S01]  /*27d0*/  @P1 LDG.E.128 R36, desc[UR6][R10.64] ;  /* 0x000000060a241981 */ /* 0x000162000c1e1d00 */
[----:B-1----:R-:W-:-:S05]  /*27e0*/  @P0 IMAD.WIDE.U32 R8, R12, 0x10, R8 ;  /* 0x000000100c080825 */ /* 0x002fca00078e0008 */
[----:B------:R0:W5:Y:S01]  /*27f0*/  @P0 LDG.E.128 R32, desc[UR6][R8.64] ;  /* 0x0000000608200981 */ /* 0x000162000c1e1d00 */
[----:B------:R-:W-:Y:S05]  /*2800*/  @!P0 BRA `(.L_x_510) ;  /* 0x0000000400188947 */ /* 0x000fea0003800000 */
[----:B------:R-:W-:-:S13]  /*2810*/  ISETP.GT.AND P2, PT, R199, RZ, PT ;  /* 0x000000ffc700720c */ /* 0x000fda0003f44270 */
[----:B0-----:R-:W0:Y:S01]  /*2820*/  @P2 LDC R9, c[0x0][0x40c] ;  /* 0x00010300ff092b82 */ /* 0x001e220000000800 */
[----:B-----5:R-:W-:Y:S01]  /*2830*/  @P2 SHF.L.U32 R8, R36, 0x10, RZ ;  /* 0x0000001024082819 */ /* 0x020fe200000006ff */
[----:B------:R-:W-:Y:S01]  /*2840*/  @P2 IMAD.U32 R11, R68, 0x10000, RZ ;  /* 0x00010000440b2824 */ /* 0x000fe200078e00ff */
[----:B------:R-:W-:Y:S02]  /*2850*/  @P2 PRMT R12, R36, 0x7632, R12 ;  /* 0x00007632240c2816 */ /* 0x000fe4000000000c */
[----:B------:R-:W-:Y:S02]  /*2860*/  @P2 SHF.L.U32 R13, R69, 0x10, RZ ;  /* 0x00000010450d2819 */ /* 0x000fe400000006ff */
[----:B------:R-:W-:Y:S01]  /*2870*/  @P2 SHF.L.U32 R12, R12, 0x10, RZ ;  /* 0x000000100c0c2819 */ /* 0x000fe200000006ff */
[----:B------:R-:W1:Y:S01]  /*2880*/  @P2 LDC R10, c[0x0][0x40c] ;  /* 0x00010300ff0a2b82 */ /* 0x000e620000000800 */
[----:B------:R-:W-:Y:S02]  /*2890*/  @P2 PRMT R14, R37, 0x7632, R14 ;  /* 0x00007632250e2816 */ /* 0x000fe4000000000e */
[----:B------:R-:W-:-:S02]  /*28a0*/  @P2 PRMT R16, R38, 0x7632, R16 ;  /* 0x0000763226102816 */ /* 0x000fc40000000010 */
[----:B------:R-:W-:Y:S02]  /*28b0*/  @P2 SHF.L.U32 R14, R14, 0x10, RZ ;  /* 0x000000100e0e2819 */ /* 0x000fe400000006ff */
[----:B------:R-:W-:Y:S01]  /*28c0*/  @P2 SHF.L.U32 R16, R16, 0x10, RZ ;  /* 0x0000001010102819 */ /* 0x000fe200000006ff */
[----:B------:R-:W2:Y:S01]  /*28d0*/  @P2 LDC R15, c[0x0][0x40c] ;  /* 0x00010300ff0f2b82 */ /* 0x000ea20000000800 */
[----:B------:R-:W-:-:S04]  /*28e0*/  @P2 PRMT R17, R39, 0x7632, R17 ;  /* 0x0000763227112816 */ /* 0x000fc80000000011 */
[----:B------:R-:W-:Y:S01]  /*28f0*/  @P2 SHF.L.U32 R17, R17, 0x10, RZ ;  /* 0x0000001011112819 */ /* 0x000fe200000006ff */
[----:B0-----:R-:W-:Y:S01]  /*2900*/  @P2 FMUL.FTZ R9, R8, R9 ;  /* 0x0000000908092220 */ /* 0x001fe20000410000 */
[----:B------:R-:W-:-:S05]  /*2910*/  SHF.L.U32 R8, R32, 0x10, RZ ;  /* 0x0000001020087819 */ /* 0x000fca00000006ff */
[----:B------:R-:W-:Y:S01]  /*2920*/  @P2 FFMA.FTZ R8, R9, R11, R8 ;  /* 0x0000000b09082223 */ /* 0x000fe20000010008 */
[----:B------:R-:W-:Y:S01]  /*2930*/  PRMT R9, R32, 0x7632, R9 ;  /* 0x0000763220097816 */ /* 0x000fe20000000009 */
[----:B------:R-:W0:Y:S01]  /*2940*/  @P2 LDC R11, c[0x0][0x40c] ;  /* 0x00010300ff0b2b82 */ /* 0x000e220000000800 */
[----:B-1----:R-:W-:Y:S01]  /*2950*/  @P2 FMUL.FTZ R10, R12, R10 ;  /* 0x0000000a0c0a2220 */ /* 0x002fe20000410000 */
[----:B------:R-:W-:Y:S02]  /*2960*/  @P2 SHF.L.U32 R12, R221, 0x10, RZ ;  /* 0x00000010dd0c2819 */ /* 0x000fe400000006ff */
[----:B------:R-:W-:Y:S01]  /*2970*/  SHF.L.U32 R9, R9, 0x10, RZ ;  /* 0x0000001009097819 */ /* 0x000fe200000006ff */
[----:B--2---:R-:W-:-:S04]  /*2980*/  @P2 FMUL.FTZ R15, R16, R15 ;  /* 0x0000000f100f2220 */ /* 0x004fc80000410000 */
[----:B------:R-:W-:Y:S01]  /*2990*/  @P2 FFMA.FTZ R9, R10, R12, R9 ;  /* 0x0000000c0a092223 */ /* 0x000fe20000010009 */
[----:B------:R-:W-:Y:S01]  /*29a0*/  @P2 SHF.L.U32 R10, R37, 0x10, RZ ;  /* 0x00000010250a2819 */ /* 0x000fe200000006ff */
[----:B------:R-:W1:Y:S01]  /*29b0*/  @P2 LDC R12, c[0x0][0x40c] ;  /* 0x00010300ff0c2b82 */ /* 0x000e620000000800 */
[----:B------:R-:W-:Y:S02]  /*29c0*/  @P2 IMAD.U32 R16, R223, 0x10000, RZ ;  /* 0x00010000df102824 */ /* 0x000fe400078e00ff */
[----:B------:R-:W-:Y:S01]  /*29d0*/  F2FP.BF16.F32.PACK_AB R23, RZ, R9 ;  /* 0x00000009ff17723e */ /* 0x000fe200000010ff */
[----:B0-----:R-:W-:Y:S01]  /*29e0*/  @P2 FMUL.FTZ R11, R10, R11 ;  /* 0x0000000b0a0b2220 */ /* 0x001fe20000410000 */
[----:B------:R-:W-:-:S04]  /*29f0*/  IMAD.U32 R10, R33, 0x10000, RZ ;  /* 0x00010000210a7824 */ /* 0x000fc800078e00ff */
[----:B------:R-:W-:Y:S01]  /*2a00*/  @P2 FFMA.FTZ R10, R11, R13, R10 ;  /* 0x0000000d0b0a2223 */ /* 0x000fe2000001000a */
[----:B------:R-:W-:Y:S01]  /*2a10*/  PRMT R11, R33, 0x7632, R11 ;  /* 0x00007632210b7816 */ /* 0x000fe2000000000b */
[----:B------:R-:W0:Y:S03]  /*2a20*/  @P2 LDC R13, c[0x0][0x40c] ;  /* 0x00010300ff0d2b82 */ /* 0x000e260000000800 */
[----:B------:R-:W-:Y:S01]  /*2a30*/  SHF.L.U32 R11, R11, 0x10, RZ ;  /* 0x000000100b0b7819 */ /* 0x000fe200000006ff */
[----:B-1----:R-:W-:Y:S01]  /*2a40*/  @P2 FMUL.FTZ R12, R14, R12 ;  /* 0x0000000c0e0c2220 */ /* 0x002fe20000410000 */
[----:B------:R-:W-:-:S05]  /*2a50*/  @P2 SHF.L.U32 R14, R222, 0x10, RZ ;  /* 0x00000010de0e2819 */ /* 0x000fca00000006ff */
[----:B------:R-:W-:Y:S01]  /*2a60*/  @P2 FFMA.FTZ R11, R12, R14, R11 ;  /* 0x0000000e0c0b2223 */ /* 0x000fe2000001000b */
[----:B------:R-:W-:Y:S01]  /*2a70*/  @P2 IMAD.U32 R12, R38, 0x10000, RZ ;  /* 0x00010000260c2824 */ /* 0x000fe200078e00ff */
[----:B------:R-:W-:-:S03]  /*2a80*/  @P2 SHF.L.U32 R14, R70, 0x10, RZ ;  /* 0x00000010460e2819 */ /* 0x000fc600000006ff */
[----:B------:R-:W-:Y:S01]  /*2a90*/  F2FP.BF16.F32.PACK_AB R22, RZ, R11 ;  /* 0x0000000bff16723e */ /* 0x000fe200000010ff */
[----:B0-----:R-:W-:Y:S01]  /*2aa0*/  @P2 FMUL.FTZ R13, R12, R13 ;  /* 0x0000000d0c0d2220 */ /* 0x001fe20000410000 */
[----:B------:R-:W-:-:S05]  /*2ab0*/  SHF.L.U32 R12, R34, 0x10, RZ ;  /* 0x00000010220c7819 */ /* 0x000fca00000006ff */
[----:B------:R-:W-:Y:S01]  /*2ac0*/  @P2 FFMA.FTZ R12, R13, R14, R12 ;  /* 0x0000000e0d0c2223 */ /* 0x000fe2000001000c */
[----:B------:R-:W-:Y:S01]  /*2ad0*/  PRMT R13, R34, 0x7632, R13 ;  /* 0x00007632220d7816 */ /* 0x000fe2000000000d */
[----:B------:R-:W0:Y:S03]  /*2ae0*/  @P2 LDC R14, c[0x0][0x40c] ;  /* 0x00010300ff0e2b82 */ /* 0x000e260000000800 */
[----:B------:R-:W-:Y:S02]  /*2af0*/  SHF.L.U32 R13, R13, 0x10, RZ ;  /* 0x000000100d0d7819 */ /* 0x000fe400000006ff */
[----:B------:R-:W-:-:S03]  /*2b00*/  F2FP.BF16.F32.PACK_AB R18, RZ, R12 ;  /* 0x0000000cff12723e */ /* 0x000fc600000010ff */
[----:B------:R-:W-:Y:S01]  /*2b10*/  @P2 FFMA.FTZ R13, R15, R16, R13 ;  /* 0x000000100f0d2223 */ /* 0x000fe2000001000d */
[----:B------:R-:W-:Y:S02]  /*2b20*/  @P2 SHF.L.U32 R15, R39, 0x10, RZ ;  /* 0x00000010270f2819 */ /* 0x000fe400000006ff */
[----:B------:R-:W-:Y:S02]  /*2b30*/  @P2 SHF.L.U32 R16, R71, 0x10, RZ ;  /* 0x0000001047102819 */ /* 0x000fe400000006ff */
[----:B------:R-:W-:-:S04]  /*2b40*/  F2FP.BF16.F32.PACK_AB R21, RZ, R13 ;  /* 0x0000000dff15723e */ /* 0x000fc800000010ff */
[----:B------:R-:W-:Y:S01]  /*2b50*/  PRMT R18, R18, 0x5410, R21 ;  /* 0x0000541012127816 */ /* 0x000fe20000000015 */
[----:B0-----:R-:W-:Y:S01]  /*2b60*/  @P2 FMUL.FTZ R15, R15, R14 ;  /* 0x0000000e0f0f2220 */ /* 0x001fe20000410000 */
[----:B------:R-:W-:-:S05]  /*2b70*/  SHF.L.U32 R14, R35, 0x10, RZ ;  /* 0x00000010230e7819 */ /* 0x000fca00000006ff */
[----:B------:R-:W-:Y:S01]  /*2b80*/  @P2 FFMA.FTZ R14, R15, R16, R14 ;  /* 0x000000100f0e2223 */ /* 0x000fe2000001000e */
[----:B------:R-:W-:Y:S01]  /*2b90*/  PRMT R15, R35, 0x7632, R15 ;  /* 0x00007632230f7816 */ /* 0x000fe2000000000f */
[----:B------:R-:W0:Y:S03]  /*2ba0*/  @P2 LDC R16, c[0x0][0x40c] ;  /* 0x00010300ff102b82 */ /* 0x000e260000000800 */
[----:B------:R-:W-:Y:S01]  /*2bb0*/  F2FP.BF16.F32.PACK_AB R20, RZ, R14 ;  /* 0x0000000eff14723e */ /* 0x000fe200000010ff */
[----:B------:R-:W-:Y:S02]  /*2bc0*/  IMAD.U32 R15, R15, 0x10000, RZ ;  /* 0x000100000f0f7824 */ /* 0x000fe400078e00ff */
        /* <DEDUP_REMOVED lines=10> */
.L_x_510:
[----:B0-----:R-:W0:Y:S01]  /*2c70*/  @P1 LDC R9, c[0x0][0x40c] ;  /* 0x00010300ff091b82 */ /* 0x001e220000000800 */
[----:B-----5:R-:W-:Y:S01]  /*2c80*/  @P1 SHF.L.U32 R8, R36, 0x10, RZ ;  /* 0x0000001024081819 */ /* 0x020fe200000006ff */
[----:B------:R-:W-:Y:S01]  /*2c90*/  @P1 IMAD.U32 R13, R69, 0x10000, RZ ;  /* 0x00010000450d1824 */ /* 0x000fe200078e00ff */
[----:B------:R-:W-:Y:S02]  /*2ca0*/  @P1 SHF.L.U32 R11, R68, 0x10, RZ ;  /* 0x00000010440b1819 */ /* 0x000fe400000006ff */
[----:B------:R-:W-:Y:S02]  /*2cb0*/  @P1 SHF.L.U32 R12, R221, 0x10, RZ ;  /* 0x00000010dd0c1819 */ /* 0x000fe400000006ff */
[----:B------:R-:W-:Y:S01]  /*2cc0*/  @P1 SHF.L.U32 R14, R222, 0x10, RZ ;  /* 0x00000010de0e1819 */ /* 0x000fe200000006ff */
[----:B------:R-:W1:Y:S01]  /*2cd0*/  @P1 LDC R10, c[0x0][0x40c] ;  /* 0x00010300ff0a1b82 */ /* 0x000e620000000800 */
[----:B------:R-:W-:Y:S02]  /*2ce0*/  @P1 SHF.L.U32 R15, R70, 0x10, RZ ;  /* 0x00000010460f1819 */ /* 0x000fe400000006ff */
[----:B------:R-:W-:-:S05]  /*2cf0*/  @P1 SHF.L.U32 R17, R71, 0x10, RZ ;  /* 0x0000001047111819 */ /* 0x000fca00000006ff */
[----:B------:R-:W2:Y:S01]  /*2d00*/  @P1 LDC R16, c[0x0][0x40c] ;  /* 0x00010300ff101b82 */ /* 0x000ea20000000800 */
[----:B0-----:R-:W-:Y:S01]  /*2d10*/  @P1 FMUL.FTZ R9, R8, R9 ;  /* 0x0000000908091220 */ /* 0x001fe20000410000 */
[----:B------:R-:W-:-:S03]  /*2d20*/  HFMA2 R8, -RZ, RZ, 0, 0 ;  /* 0x00000000ff087431 */ /* 0x000fc600000001ff */
[----:B------:R-:W-:Y:S01]  /*2d30*/  @P1 FMUL.FTZ R8, R9, R11 ;  /* 0x0000000b09081220 */ /* 0x000fe20000410000 */
[----:B------:R-:W-:Y:S02]  /*2d40*/  @P1 PRMT R9, R36, 0x7632, R9 ;  /* 0x0000763224091816 */ /* 0x000fe40000000009 */
[----:B------:R-:W0:Y:S03]  /*2d50*/  @P1 LDC R11, c[0x0][0x40c] ;  /* 0x00010300ff0b1b82 */ /* 0x000e260000000800 */
[----:B------:R-:W-:-:S04]  /*2d60*/  @P1 IMAD.U32 R9, R9, 0x10000, RZ ;  /* 0x0001000009091824 */ /* 0x000fc800078e00ff */
[----:B-1----:R-:W-:Y:S01]  /*2d70*/  @P1 FMUL.FTZ R10, R9, R10 ;  /* 0x0000000a090a1220 */ /* 0x002fe20000410000 */
[----:B------:R-:W-:-:S03]  /*2d80*/  MOV R9, RZ ;  /* 0x000000ff00097202 */ /* 0x000fc60000000f00 */
[----:B------:R-:W-:Y:S01]  /*2d90*/  @P1 FMUL.FTZ R9, R12, R10 ;  /* 0x0000000a0c091220 */ /* 0x000fe20000410000 */
[----:B------:R-:W-:Y:S01]  /*2da0*/  @P1 SHF.L.U32 R10, R37, 0x10, RZ ;  /* 0x00000010250a1819 */ /* 0x000fe200000006ff */
[----:B------:R-:W1:Y:S03]  /*2db0*/  @P1 LDC R12, c[0x0][0x40c] ;  /* 0x00010300ff0c1b82 */ /* 0x000e660000000800 */
[----:B------:R-:W-:Y:S01]  /*2dc0*/  F2FP.BF16.F32.PACK_AB R23, RZ, R9 ;  /* 0x00000009ff17723e */ /* 0x000fe200000010ff */
[----:B0-----:R-:W-:Y:S01]  /*2dd0*/  @P1 FMUL.FTZ R11, R10, R11 ;  /* 0x0000000b0a0b1220 */ /* 0x001fe20000410000 */
[----:B------:R-:W-:-:S03]  /*2de0*/  HFMA2 R10, -RZ, RZ, 0, 0 ;  /* 0x00000000ff0a7431 */ /* 0x000fc600000001ff */
[----:B------:R-:W-:Y:S01]  /*2df0*/  @P1 FMUL.FTZ R10, R11, R13 ;  /* 0x0000000d0b0a1220 */ /* 0x000fe20000410000 */
[----:B------:R-:W-:Y:S01]  /*2e00*/  @P1 PRMT R11, R37, 0x7632, R11 ;  /* 0x00007632250b1816 */ /* 0x000fe2000000000b */
[----:B------:R-:W0:Y:S03]  /*2e10*/  @P1 LDC R13, c[0x0][0x40c] ;  /* 0x00010300ff0d1b82 */ /* 0x000e260000000800 */
[----:B------:R-:W-:-:S05]  /*2e20*/  @P1 SHF.L.U32 R11, R11, 0x10, RZ ;  /* 0x000000100b0b1819 */ /* 0x000fca00000006ff */
[----:B-1----:R-:W-:Y:S01]  /*2e30*/  @P1 FMUL.FTZ R12, R11, R12 ;  /* 0x0000000c0b0c1220 */ /* 0x002fe20000410000 */
[----:B------:R-:W-:-:S03]  /*2e40*/  MOV R11, RZ ;  /* 0x000000ff000b7202 */ /* 0x000fc60000000f00 */
[----:B------:R-:W-:Y:S01]  /*2e50*/  @P1 FMUL.FTZ R11, R14, R12 ;  /* 0x0000000c0e0b1220 */ /* 0x000fe20000410000 */
[----:B------:R-:W-:Y:S01]  /*2e60*/  @P1 SHF.L.U32 R12, R38, 0x10, RZ ;  /* 0x00000010260c1819 */ /* 0x000fe200000006ff */
[----:B------:R-:W1:Y:S03]  /*2e70*/  @P1 LDC R14, c[0x0][0x40c] ;  /* 0x00010300ff0e1b82 */ /* 0x000e660000000800 */
[----:B------:R-:W-:Y:S01]  /*2e80*/  F2FP.BF16.F32.PACK_AB R22, RZ, R11 ;  /* 0x0000000bff16723e */ /* 0x000fe200000010ff */
[----:B0-----:R-:W-:Y:S01]  /*2e90*/  @P1 FMUL.FTZ R13, R12, R13 ;  /* 0x0000000d0c0d1220 */ /* 0x001fe20000410000 */
[----:B------:R-:W-:-:S03]  /*2ea0*/  IMAD.MOV.U32 R12, RZ, RZ, RZ ;  /* 0x000000ffff0c7224 */ /* 0x000fc600078e00ff */
[----:B------:R-:W-:Y:S01]  /*2eb0*/  @P1 FMUL.FTZ R12, R13, R15 ;  /* 0x0000000f0d0c1220 */ /* 0x000fe20000410000 */
[----:B------:R-:W-:Y:S02]  /*2ec0*/  @P1 PRMT R13, R38, 0x7632, R13 ;  /* 0x00007632260d1816 */ /* 0x000fe4000000000d */
[----:B------:R-:W-:Y:S02]  /*2ed0*/  @P1 SHF.L.U32 R15, R223, 0x10, RZ ;  /* 0x00000010df0f1819 */ /* 0x000fe400000006ff */
[----:B------:R-:W-:Y:S02]  /*2ee0*/  @P1 SHF.L.U32 R13, R13, 0x10, RZ ;  /* 0x000000100d0d1819 */ /* 0x000fe400000006ff */
[----:B------:R-:W-:-:S03]  /*2ef0*/  F2FP.BF16.F32.PACK_AB R18, RZ, R12 ;  /* 0x0000000cff12723e */ /* 0x000fc600000010ff */
[----:B-1----:R-:W-:Y:S01]  /*2f00*/  @P1 FMUL.FTZ R14, R13, R14 ;  /* 0x0000000e0d0e1220 */ /* 0x002fe20000410000 */
[----:B------:R-:W-:-:S03]  /*2f10*/  HFMA2 R13, -RZ, RZ, 0, 0 ;  /* 0x00000000ff0d7431 */ /* 0x000fc600000001ff */
[----:B------:R-:W-:Y:S01]  /*2f20*/  @P1 FMUL.FTZ R13, R15, R14 ;  /* 0x0000000e0f0d1220 */ /* 0x000fe20000410000 */
[C---:B------:R-:W-:Y:S01]  /*2f30*/  @P1 IMAD.U32 R14, R39.reuse, 0x10000, RZ ;  /* 0x00010000270e1824 */ /* 0x040fe200078e00ff */
[----:B------:R-:W0:Y:S03]  /*2f40*/  @P1 LDC R15, c[0x0][0x40c] ;  /* 0x00010300ff0f1b82 */ /* 0x000e260000000800 */
[----:B--2---:R-:W-:Y:S01]  /*2f50*/  @P1 FMUL.FTZ R16, R14, R16 ;  /* 0x000000100e101220 */ /* 0x004fe20000410000 */
[----:B------:R-:W-:Y:S02]  /*2f60*/  MOV R14, RZ ;  /* 0x000000ff000e7202 */ /* 0x000fe40000000f00 */
[----:B------:R-:W-:Y:S01]  /*2f70*/  F2FP.BF16.F32.PACK_AB R21, RZ, R13 ;  /* 0x0000000dff15723e */ /* 0x000fe200000010ff */
[----:B------:R-:W-:Y:S01]  /*2f80*/  @P1 FMUL.FTZ R14, R16, R17 ;  /* 0x00000011100e1220 */ /* 0x000fe20000410000 */
[----:B------:R-:W-:Y:S01]  /*2f90*/  @P1 PRMT R16, R39, 0x7632, R16 ;  /* 0x0000763227101816 */ /* 0x000fe20000000010 */
[----:B------:R-:W-:Y:S01]  /*2fa0*/  @P1 IMAD.U32 R17, R224, 0x10000, RZ ;  /* 0x00010000e0111824 */ /* 0x000fe200078e00ff */
[----:B------:R-:W-:-:S02]  /*2fb0*/  PRMT R18, R18, 0x5410, R21 ;  /* 0x0000541012127816 */ /* 0x000fc40000000015 */
        /* <DEDUP_REMOVED lines=11> */
.L_x_511:
[----:B------:R-:W-:-:S05]  /*3070*/  IADD3 R20, PT, PT, R200, 0x40, RZ ;  /* 0x00000040c8147810 */ /* 0x000fca0007ffe0ff */
        /* <DEDUP_REMOVED lines=13> */
[----:B-----5:R-:W-:Y:S02]  /*3150*/  @P2 SHF.L.U32 R16, R36, 0x10, RZ ;  /* 0x0000001024102819 */ /* 0x020fe400000006ff */
[----:B------:R-:W-:Y:S02]  /*3160*/  @P2 SHF.L.U32 R19, R64, 0x10, RZ ;  /* 0x0000001040132819 */ /* 0x000fe400000006ff */
[----:B------:R-:W-:Y:S02]  /*3170*/  @P2 PRMT R20, R36, 0x7632, R20 ;  /* 0x0000763224142816 */ /* 0x000fe40000000014 */
[----:B------:R-:W-:Y:S01]  /*3180*/  @P2 SHF.L.U32 R21, R65, 0x10, RZ ;  /* 0x0000001041152819 */ /* 0x000fe200000006ff */
[----:B------:R-:W1:Y:S01]  /*3190*/  @P2 LDC R18, c[0x0][0x40c] ;  /* 0x00010300ff122b82 */ /* 0x000e620000000800 */
[----:B------:R-:W-:Y:S02]  /*31a0*/  @P2 SHF.L.U32 R20, R20, 0x10, RZ ;  /* 0x0000001014142819 */ /* 0x000fe400000006ff */
[----:B------:R-:W-:-:S02]  /*31b0*/  @P2 PRMT R22, R37, 0x7632, R22 ;  /* 0x0000763225162816 */ /* 0x000fc40000000016 */
[----:B------:R-:W-:Y:S02]  /*31c0*/  @P2 PRMT R160, R38, 0x7632, R160 ;  /* 0x0000763226a02816 */ /* 0x000fe400000000a0 */
[----:B------:R-:W-:Y:S01]  /*31d0*/  @P2 SHF.L.U32 R22, R22, 0x10, RZ ;  /* 0x0000001016162819 */ /* 0x000fe200000006ff */
[----:B------:R-:W2:Y:S01]  /*31e0*/  @P2 LDC R23, c[0x0][0x40c] ;  /* 0x00010300ff172b82 */ /* 0x000ea20000000800 */
[----:B------:R-:W-:Y:S02]  /*31f0*/  @P2 SHF.L.U32 R160, R160, 0x10, RZ ;  /* 0x00000010a0a02819 */ /* 0x000fe400000006ff */
[----:B------:R-:W-:Y:S01]  /*3200*/  @P2 PRMT R161, R39, 0x7632, R161 ;  /* 0x0000763227a12816 */ /* 0x000fe200000000a1 */
[----:B0-----:R-:W-:Y:S01]  /*3210*/  @P2 FMUL.FTZ R17, R16, R17 ;  /* 0x0000001110112220 */ /* 0x001fe20000410000 */
[----:B------:R-:W-:-:S03]  /*3220*/  IMAD.U32 R16, R32, 0x10000, RZ ;  /* 0x0001000020107824 */ /* 0x000fc600078e00ff */
[----:B------:R-:W-:Y:S02]  /*3230*/  @P2 IMAD.U32 R161, R161, 0x10000, RZ ;  /* 0x00010000a1a12824 */ /* 0x000fe400078e00ff */
[----:B------:R-:W-:Y:S01]  /*3240*/  @P2 FFMA.FTZ R16, R17, R19, R16 ;  /* 0x0000001311102223 */ /* 0x000fe20000010010 */
[----:B------:R-:W-:Y:S01]  /*3250*/  PRMT R17, R32, 0x7632, R17 ;  /* 0x0000763220117816 */ /* 0x000fe20000000011 */
[----:B------:R-:W0:Y:S01]  /*3260*/  @P2 LDC R19, c[0x0][0x40c] ;  /* 0x00010300ff132b82 */ /* 0x000e220000000800 */
[----:B-1----:R-:W-:Y:S01]  /*3270*/  @P2 FMUL.FTZ R18, R20, R18 ;  /* 0x0000001214122220 */ /* 0x002fe20000410000 */
[----:B------:R-:W-:Y:S02]  /*3280*/  @P2 SHF.L.U32 R20, R225, 0x10, RZ ;  /* 0x00000010e1142819 */ /* 0x000fe400000006ff */
[----:B------:R-:W-:-:S05]  /*3290*/  SHF.L.U32 R17, R17, 0x10, RZ ;  /* 0x0000001011117819 */ /* 0x000fca00000006ff */
[----:B------:R-:W-:Y:S01]  /*32a0*/  @P2 FFMA.FTZ R17, R18, R20, R17 ;  /* 0x0000001412112223 */ /* 0x000fe20000010011 */
[----:B------:R-:W-:Y:S01]  /*32b0*/  @P2 IMAD.U32 R18, R37, 0x10000, RZ ;  /* 0x0001000025122824 */ /* 0x000fe200078e00ff */
[----:B------:R-:W1:Y:S01]  /*32c0*/  @P2 LDC R20, c[0x0][0x40c] ;  /* 0x00010300ff142b82 */ /* 0x000e620000000800 */
[----:B--2---:R-:W-:Y:S01]  /*32d0*/  @P2 FMUL.FTZ R23, R160, R23 ;  /* 0x00000017a0172220 */ /* 0x004fe20000410000 */
[----:B------:R-:W-:Y:S02]  /*32e0*/  @P2 SHF.L.U32 R160, R232, 0x10, RZ ;  /* 0x00000010e8a02819 */ /* 0x000fe400000006ff */
[----:B------:R-:W-:Y:S01]  /*32f0*/  F2FP.BF16.F32.PACK_AB R167, RZ, R17 ;  /* 0x00000011ffa7723e */ /* 0x000fe200000010ff */
[----:B0-----:R-:W-:Y:S01]  /*3300*/  @P2 FMUL.FTZ R19, R18, R19 ;  /* 0x0000001312132220 */ /* 0x001fe20000410000 */
[----:B------:R-:W-:-:S05]  /*3310*/  SHF.L.U32 R18, R33, 0x10, RZ ;  /* 0x0000001021127819 */ /* 0x000fca00000006ff */
[----:B------:R-:W-:Y:S01]  /*3320*/  @P2 FFMA.FTZ R18, R19, R21, R18 ;  /* 0x0000001513122223 */ /* 0x000fe20000010012 */
[----:B------:R-:W-:Y:S01]  /*3330*/  PRMT R19, R33, 0x7632, R19 ;  /* 0x0000763221137816 */ /* 0x000fe20000000013 */
[----:B------:R-:W0:Y:S03]  /*3340*/  @P2 LDC R21, c[0x0][0x40c] ;  /* 0x00010300ff152b82 */ /* 0x000e260000000800 */
[----:B------:R-:W-:Y:S01]  /*3350*/  SHF.L.U32 R19, R19, 0x10, RZ ;  /* 0x0000001013137819 */ /* 0x000fe200000006ff */
[----:B-1----:R-:W-:Y:S01]  /*3360*/  @P2 FMUL.FTZ R20, R22, R20 ;  /* 0x0000001416142220 */ /* 0x002fe20000410000 */
[----:B------:R-:W-:-:S04]  /*3370*/  @P2 IMAD.U32 R22, R231, 0x10000, RZ ;  /* 0x00010000e7162824 */ /* 0x000fc800078e00ff */
[----:B------:R-:W-:Y:S01]  /*3380*/  @P2 FFMA.FTZ R19, R20, R22, R19 ;  /* 0x0000001614132223 */ /* 0x000fe20000010013 */
[----:B------:R-:W-:Y:S02]  /*3390*/  @P2 SHF.L.U32 R20, R38, 0x10, RZ ;  /* 0x0000001026142819 */ /* 0x000fe400000006ff */
[----:B------:R-:W-:Y:S02]  /*33a0*/  @P2 SHF.L.U32 R22, R66, 0x10, RZ ;  /* 0x0000001042162819 */ /* 0x000fe400000006ff */
[----:B------:R-:W-:Y:S01]  /*33b0*/  F2FP.BF16.F32.PACK_AB R166, RZ, R19 ;  /* 0x00000013ffa6723e */ /* 0x000fe200000010ff */
[----:B0-----:R-:W-:Y:S01]  /*33c0*/  @P2 FMUL.FTZ R21, R20, R21 ;  /* 0x0000001514152220 */ /* 0x001fe20000410000 */
[----:B------:R-:W-:-:S05]  /*33d0*/  SHF.L.U32 R20, R34, 0x10, RZ ;  /* 0x0000001022147819 */ /* 0x000fca00000006ff */
[----:B------:R-:W-:Y:S01]  /*33e0*/  @P2 FFMA.FTZ R20, R21, R22, R20 ;  /* 0x0000001615142223 */ /* 0x000fe20000010014 */
[----:B------:R-:W-:Y:S01]  /*33f0*/  PRMT R21, R34, 0x7632, R21 ;  /* 0x0000763222157816 */ /* 0x000fe20000000015 */
[----:B------:R-:W0:Y:S03]  /*3400*/  @P2 LDC R22, c[0x0][0x40c] ;  /* 0x00010300ff162b82 */ /* 0x000e260000000800 */
[----:B------:R-:W-:Y:S01]  /*3410*/  F2FP.BF16.F32.PACK_AB R162, RZ, R20 ;  /* 0x00000014ffa2723e */ /* 0x000fe200000010ff */
[----:B------:R-:W-:-:S04]  /*3420*/  IMAD.U32 R21, R21, 0x10000, RZ ;  /* 0x0001000015157824 */ /* 0x000fc800078e00ff */
        /* <DEDUP_REMOVED lines=22> */
.L_x_512:
        /* <DEDUP_REMOVED lines=19> */
[----:B------:R-:W-:Y:S01]  /*36c0*/  @P1 SHF.L.U32 R18, R37, 0x10, RZ ;  /* 0x0000001025121819 */ /* 0x000fe200000006ff */
[----:B------:R-:W1:Y:S03]  /*36d0*/  @P1 LDC R20, c[0x0][0x40c] ;  /* 0x00010300ff141b82 */ /* 0x000e660000000800 */
[----:B------:R-:W-:Y:S01]  /*36e0*/  F2FP.BF16.F32.PACK_AB R167, RZ, R17 ;  /* 0x00000011ffa7723e */ /* 0x000fe200000010ff */
[----:B0-----:R-:W-:Y:S01]  /*36f0*/  @P1 FMUL.FTZ R19, R18, R19 ;  /* 0x0000001312131220 */ /* 0x001fe20000410000 */
[----:B------:R-:W-:-:S03]  /*3700*/  IMAD.MOV.U32 R18, RZ, RZ, RZ ;  /* 0x000000ffff127224 */ /* 0x000fc600078e00ff */
[----:B------:R-:W-:Y:S01]  /*3710*/  @P1 FMUL.FTZ R18, R19, R21 ;  /* 0x0000001513121220 */ /* 0x000fe20000410000 */
[----:B------:R-:W-:Y:S01]  /*3720*/  @P1 PRMT R19, R37, 0x7632, R19 ;  /* 0x0000763225131816 */ /* 0x000fe20000000013 */
[----:B------:R-:W0:Y:S03]  /*3730*/  @P1 LDC R21, c[0x0][0x40c] ;  /* 0x00010300ff151b82 */ /* 0x000e260000000800 */
[----:B------:R-:W-:-:S05]  /*3740*/  @P1 SHF.L.U32 R19, R19, 0x10, RZ ;  /* 0x0000001013131819 */ /* 0x000fca00000006ff */
[----:B-1----:R-:W-:Y:S01]  /*3750*/  @P1 FMUL.FTZ R20, R19, R20 ;  /* 0x0000001413141220 */ /* 0x002fe20000410000 */
[----:B------:R-:W-:-:S03]  /*3760*/  MOV R19, RZ ;  /* 0x000000ff00137202 */ /* 0x000fc60000000f00 */
[----:B------:R-:W-:Y:S01]  /*3770*/  @P1 FMUL.FTZ R19, R22, R20 ;  /* 0x0000001416131220 */ /* 0x000fe20000410000 */
[----:B------:R-:W-:Y:S01]  /*3780*/  @P1 IMAD.U32 R20, R38, 0x10000, RZ ;  /* 0x0001000026141824 */ /* 0x000fe200078e00ff */
[----:B------:R-:W1:Y:S03]  /*3790*/  @P1 LDC R22, c[0x0][0x40c] ;  /* 0x00010300ff161b82 */ /* 0x000e660000000800 */
[----:B------:R-:W-:Y:S01]  /*37a0*/  F2FP.BF16.F32.PACK_AB R166, RZ, R19 ;  /* 0x00000013ffa6723e */ /* 0x000fe200000010ff */
[----:B0-----:R-:W-:Y:S01]  /*37b0*/  @P1 FMUL.FTZ R21, R20, R21 ;  /* 0x0000001514151220 */ /* 0x001fe20000410000 */
[----:B------:R-:W-:-:S03]  /*37c0*/  HFMA2 R20, -RZ, RZ, 0, 0 ;  /* 0x00000000ff147431 */ /* 0x000fc600000001ff */
[----:B------:R-:W-:Y:S01]  /*37d0*/  @P1 FMUL.FTZ R20, R21, R23 ;  /* 0x0000001715141220 */ /* 0x000fe20000410000 */
[----:B------:R-:W-:Y:S01]  /*37e0*/  @P1 PRMT R21, R38, 0x7632, R21 ;  /* 0x0000763226151816 */ /* 0x000fe20000000015 */
[----:B------:R-:W-:-:S03]  /*37f0*/  @P1 IMAD.U32 R23, R232, 0x10000, RZ ;  /* 0x00010000e8171824 */ /* 0x000fc600078e00ff */
[----:B------:R-:W-:Y:S02]  /*3800*/  @P1 SHF.L.U32 R21, R21, 0x10, RZ ;  /* 0x0000001015151819 */ /* 0x000fe400000006ff */
[----:B------:R-:W-:-:S03]  /*3810*/  F2FP.BF16.F32.PACK_AB R162, RZ, R20 ;  /* 0x00000014ffa2723e */ /* 0x000fc600000010ff */
[----:B-1----:R-:W-:Y:S01]  /*3820*/  @P1 FMUL.FTZ R22, R21, R22 ;  /* 0x0000001615161220 */ /* 0x002fe20000410000 */
[----:B------:R-:W-:-:S03]  /*3830*/  MOV R21, RZ ;  /* 0x000000ff00157202 */ /* 0x000fc60000000f00 */
[----:B------:R-:W-:Y:S01]  /*3840*/  @P1 FMUL.FTZ R21, R23, R22 ;  /* 0x0000001617151220 */ /* 0x000fe20000410000 */
[C---:B------:R-:W-:Y:S01]  /*3850*/  @P1 SHF.L.U32 R22, R39.reuse, 0x10, RZ ;  /* 0x0000001027161819 */ /* 0x040fe200000006ff */
[----:B------:R-:W0:Y:S03]  /*3860*/  @P1 LDC R23, c[0x0][0x40c] ;  /* 0x00010300ff171b82 */ /* 0x000e260000000800 */
[----:B------:R-:W-:Y:S01]  /*3870*/  F2FP.BF16.F32.PACK_AB R165, RZ, R21 ;  /* 0x00000015ffa5723e */ /* 0x000fe200000010ff */
[----:B--2---:R-:W-:Y:S01]  /*3880*/  @P1 FMUL.FTZ R160, R22, R160 ;  /* 0x000000a016a01220 */ /* 0x004fe20000410000 */
[----:B------:R-:W-:Y:S02]  /*3890*/  HFMA2 R22, -RZ, RZ, 0, 0 ;  /* 0x00000000ff167431 */ /* 0x000fe400000001ff */
[----:B------:R-:W-:Y:S01]  /*38a0*/  PRMT R162, R162, 0x5410, R165 ;  /* 0x00005410a2a27816 */ /* 0x000fe200000000a5 */
[----:B------:R-:W-:Y:S01]  /*38b0*/  @P1 FMUL.FTZ R22, R160, R161 ;  /* 0x000000a1a0161220 */ /* 0x000fe20000410000 */
[----:B------:R-:W-:-:S02]  /*38c0*/  @P1 PRMT R160, R39, 0x7632, R160 ;  /* 0x0000763227a01816 */ /* 0x000fc400000000a0 */
        /* <DEDUP_REMOVED lines=12> */
.L_x_513:
        /* <DEDUP_REMOVED lines=15> */
[----:B------:R-:W-:Y:S01]  /*3a80*/  @P2 IMAD.U32 R161, R36, 0x10000, RZ ;  /* 0x0001000024a12824 */ /* 0x000fe200078e00ff */
[----:B------:R-:W-:Y:S02]  /*3a90*/  @P2 SHF.L.U32 R162, R60, 0x10, RZ ;  /* 0x000000103ca22819 */ /* 0x000fe400000006ff */
[----:B------:R-:W-:Y:S01]  /*3aa0*/  @!P2 MOV R164, R163 ;  /* 0x000000a300a4a202 */ /* 0x000fe20000000f00 */
[----:B0-----:R-:W-:-:S03]  /*3ab0*/  @P2 FMUL.FTZ R160, R161, R160 ;  /* 0x000000a0a1a02220 */ /* 0x001fc60000410000 */
[----:B------:R-:W0:Y:S01]  /*3ac0*/  @P2 LDC R161, c[0x0][0x40c] ;  /* 0x00010300ffa12b82 */ /* 0x000e220000000800 */
[--C-:B------:R-:W-:Y:S01]  /*3ad0*/  @P2 FFMA.FTZ R164, R160, R162, R163.reuse ;  /* 0x000000a2a0a42223 */ /* 0x100fe200000100a3 */
[----:B------:R-:W-:Y:S02]  /*3ae0*/  @P2 PRMT R162, R36, 0x7632, R162 ;  /* 0x0000763224a22816 */ /* 0x000fe400000000a2 */
[----:B------:R-:W-:Y:S02]  /*3af0*/  PRMT R163, R32, 0x7632, R163 ;  /* 0x0000763220a37816 */ /* 0x000fe400000000a3 */
[----:B------:R-:W-:Y:S02]  /*3b00*/  @P2 SHF.L.U32 R162, R162, 0x10, RZ ;  /* 0x00000010a2a22819 */ /* 0x000fe400000006ff */
[----:B------:R-:W1:Y:S01]  /*3b10*/  @P2 LDC R160, c[0x0][0x40c] ;  /* 0x00010300ffa02b82 */ /* 0x000e620000000800 */
        /* <DEDUP_REMOVED lines=39> */
[----:B------:R-:W-:Y:S01]  /*3d90*/  @P2 SHF.L.U32 R161, R39, 0x10, RZ ;  /* 0x0000001027a12819 */ /* 0x000fe200000006ff */
[----:B------:R-:W-:-:S03]  /*3da0*/  IMAD.U32 R162, R35, 0x10000, RZ ;  /* 0x0001000023a27824 */ /* 0x000fc600078e00ff */
        /* <DEDUP_REMOVED lines=8> */
[----:B------:R-:W-:Y:S02]  /*3e30*/  @P2 SHF.L.U32 R161, R161, 0x10, RZ ;  /* 0x00000010a1a12819 */ /* 0x000fe400000006ff */
[----:B------:R-:W-:Y:S02]  /*3e40*/  SHF.L.U32 R162, R162, 0x10, RZ ;  /* 0x00000010a2a27819 */ /* 0x000fe400000006ff */
[----:B------:R-:W-:Y:S02]  /*3e50*/  F2FP.BF16.F32.PACK_AB R172, RZ, R170 ;  /* 0x000000aaffac723e */ /* 0x000fe400000010ff */
[----:B------:R-:W-:Y:S01]  /*3e60*/  @!P2 MOV R171, R162 ;  /* 0x000000a200aba202 */ /* 0x000fe20000000f00 */
[----:B0-----:R-:W-:Y:S01]  /*3e70*/  @P2 FMUL.FTZ R160, R161, R160 ;  /* 0x000000a0a1a02220 */ /* 0x001fe20000410000 */
[----:B------:R-:W-:-:S04]  /*3e80*/  @P2 IMAD.U32 R161, R237, 0x10000, RZ ;  /* 0x00010000eda12824 */ /* 0x000fc800078e00ff */
        /* <DEDUP_REMOVED lines=10> */
.L_x_514:
        /* <DEDUP_REMOVED lines=44> */
[----:B------:R-:W-:-:S04]  /*41f0*/  @P1 IMAD.U32 R162, R63, 0x10000, RZ ;  /* 0x000100003fa21824 */ /* 0x000fc800078e00ff */
        /* <DEDUP_REMOVED lines=15> */
.L_x_515:
[----:B------:R-:W-:-:S05]  /*42f0*/  IADD3 R172, PT, PT, R200, 0x80, RZ ;  /* 0x00000080c8ac7810 */ /* 0x000fca0007ffe0ff */
[----:B------:R-:W-:-:S05]  /*4300*/  IMAD.WIDE.U32 R172, R172, 0x10, R228 ;  /* 0x00000010acac7825 */ /* 0x000fca00078e00e4 */
[----:B------:R0:W-:Y:S02]  /*4310*/  STG.E.128 desc[UR6][R172.64], R160 ;  /* 0x000000a0ac007986 */ /* 0x0001e4000c101d06 */
[----:B0-----:R-:W0:Y:S01]  /*4320*/  @P1 LDC.64 R162, c[0x0][0x390] ;  /* 0x0000e400ffa21b82 */ /* 0x001e220000000a00 */
[----:B------:R-:W-:-:S07]  /*4330*/  @P1 IADD3 R172, PT, PT, R201, 0xa0, RZ ;  /* 0x000000a0c9ac1810 */ /* 0x000fce0007ffe0ff */
[----:B------:R-:W1:Y:S01]  /*4340*/  @P0 LDC.64 R160, c[0x0][0x3a0] ;  /* 0x0000e800ffa00b82 */ /* 0x000e620000000a00 */
[----:B0-----:R-:W-:-:S04]  /*4350*/  @P1 IMAD.WIDE.U32 R162, R172, 0x10, R162 ;  /* 0x00000010aca21825 */ /* 0x001fc800078e00a2 */
[----:B------:R-:W-:Y:S01]  /*4360*/  @P0 VIADD R172, R200, 0xa0 ;  /* 0x000000a0c8ac0836 */ /* 0x000fe20000000000 */
[----:B------:R0:W5:Y:S03]  /*4370*/  @P1 LDG.E.128 R36, desc[UR6][R162.64] ;  /* 0x00000006a2241981 */ /* 0x000166000c1e1d00 */
[----:B-1----:R-:W-:-:S05]  /*4380*/  @P0 IMAD.WIDE.U32 R160, R172, 0x10, R160 ;  /* 0x00000010aca00825 */ /* 0x002fca00078e00a0 */
[----:B------:R0:W5:Y:S01]  /*4390*/  @P0 LDG.E.128 R32, desc[UR6][R160.64] ;  /* 0x00000006a0200981 */ /* 0x000162000c1e1d00 */
[----:B------:R-:W-:Y:S05]  /*43a0*/  @!P0 BRA `(.L_x_516) ;  /* 0x0000000400388947 */ /* 0x000fea0003800000 */
[----:B------:R-:W-:Y:S02]  /*43b0*/  ISETP.GT.AND P2, PT, R199, RZ, PT ;  /* 0x000000ffc700720c */ /* 0x000fe40003f44270 */
[----:B0----5:R-:W-:-:S11]  /*43c0*/  SHF.L.U32 R163, R32, 0x10, RZ ;  /* 0x0000001020a37819 */ /* 0x021fd600000006ff */
[----:B------:R-:W0:Y:S01]  /*43d0*/  @P2 LDC R160, c[0x0][0x40c] ;  /* 0x00010300ffa02b82 */ /* 0x000e220000000800 */
[----:B------:R-:W-:Y:S02]  /*43e0*/  @P2 SHF.L.U32 R161, R36, 0x10, RZ ;  /* 0x0000001024a12819 */ /* 0x000fe400000006ff */
[----:B------:R-:W-:Y:S02]  /*43f0*/  @P2 SHF.L.U32 R162, R56, 0x10, RZ ;  /* 0x0000001038a22819 */ /* 0x000fe400000006ff */
[----:B------:R-:W-:Y:S01]  /*4400*/  @!P2 MOV R179, R163 ;  /* 0x000000a300b3a202 */ /* 0x000fe20000000f00 */
[----:B0-----:R-:W-:Y:S02]  /*4410*/  @P2 FMUL.FTZ R160, R161, R160 ;  /* 0x000000a0a1a02220 */ /* 0x001fe40000410000 */
[----:B------:R-:W0:Y:S02]  /*4420*/  @P2 LDC R161, c[0x0][0x40c] ;  /* 0x00010300ffa12b82 */ /* 0x000e240000000800 */
        /* <DEDUP_REMOVED lines=11> */
[----:B------:R-:W-:Y:S01]  /*44e0*/  IMAD.U32 R163, R33, 0x10000, RZ ;  /* 0x0001000021a37824 */ /* 0x000fe200078e00ff */
[----:B------:R-:W-:Y:S02]  /*44f0*/  @P2 SHF.L.U32 R162, R57, 0x10, RZ ;  /* 0x0000001039a22819 */ /* 0x000fe400000006ff */
[----:B------:R-:W-:Y:S01]  /*4500*/  F2FP.BF16.F32.PACK_AB R192, RZ, R178 ;  /* 0x000000b2ffc0723e */ /* 0x000fe200000010ff */
[----:B-1----:R-:W-:Y:S01]  /*4510*/  @P2 FMUL.FTZ R160, R161, R160 ;  /* 0x000000a0a1a02220 */ /* 0x002fe20000410000 */
[----:B------:R-:W-:Y:S01]  /*4520*/  @!P2 MOV R177, R163 ;  /* 0x000000a300b1a202 */ /* 0x000fe20000000f00 */
[----:B------:R-:W0:Y:S02]  /*4530*/  @P2 LDC R161, c[0x0][0x40c] ;  /* 0x00010300ffa12b82 */ /* 0x000e240000000800 */
        /* <DEDUP_REMOVED lines=10> */
[----:B------:R-:W-:Y:S01]  /*45e0*/  @P2 SHF.L.U32 R161, R38, 0x10, RZ ;  /* 0x0000001026a12819 */ /* 0x000fe200000006ff */
[----:B------:R-:W-:Y:S01]  /*45f0*/  @P2 IMAD.U32 R162, R58, 0x10000, RZ ;  /* 0x000100003aa22824 */ /* 0x000fe200078e00ff */
[----:B------:R-:W-:Y:S02]  /*4600*/  SHF.L.U32 R163, R34, 0x10, RZ ;  /* 0x0000001022a37819 */ /* 0x000fe400000006ff */
        /* <DEDUP_REMOVED lines=15> */
[----:B------:R-:W-:-:S03]  /*4700*/  SHF.L.U32 R162, R35, 0x10, RZ ;  /* 0x0000001023a27819 */ /* 0x000fc600000006ff */
[----:B-1----:R-:W-:Y:S01]  /*4710*/  @P2 FMUL.FTZ R160, R161, R160 ;  /* 0x000000a0a1a02220 */ /* 0x002fe20000410000 */
[----:B------:R-:W-:Y:S02]  /*4720*/  @P2 SHF.L.U32 R161, R59, 0x10, RZ ;  /* 0x000000103ba12819 */ /* 0x000fe400000006ff */
[----:B------:R-:W-:Y:S02]  /*4730*/  @!P2 MOV R173, R162 ;  /* 0x000000a200ada202 */ /* 0x000fe40000000f00 */
[----:B------:R-:W-:Y:S01]  /*4740*/  F2FP.BF16.F32.PACK_AB R190, RZ, R174 ;  /* 0x000000aeffbe723e */ /* 0x000fe200000010ff */
[--C-:B------:R-:W-:Y:S01]  /*4750*/  @P2 FFMA.FTZ R173, R160, R161, R162.reuse ;  /* 0x000000a1a0ad2223 */ /* 0x100fe200000100a2 */
[----:B------:R-:W-:Y:S01]  /*4760*/  @P2 PRMT R161, R39, 0x7632, R161 ;  /* 0x0000763227a12816 */ /* 0x000fe200000000a1 */
[----:B------:R-:W0:Y:S01]  /*4770*/  @P2 LDC R160, c[0x0][0x40c] ;  /* 0x00010300ffa02b82 */ /* 0x000e220000000800 */
[----:B------:R-:W-:Y:S02]  /*4780*/  PRMT R162, R35, 0x7632, R162 ;  /* 0x0000763223a27816 */ /* 0x000fe400000000a2 */
[----:B------:R-:W-:-:S02]  /*4790*/  @P2 SHF.L.U32 R161, R161, 0x10, RZ ;  /* 0x00000010a1a12819 */ /* 0x000fc400000006ff */
[----:B------:R-:W-:Y:S01]  /*47a0*/  F2FP.BF16.F32.PACK_AB R189, RZ, R173 ;  /* 0x000000adffbd723e */ /* 0x000fe200000010ff */
[----:B------:R-:W-:-:S05]  /*47b0*/  IMAD.U32 R162, R162, 0x10000, RZ ;  /* 0x00010000a2a27824 */ /* 0x000fca00078e00ff */
        /* <DEDUP_REMOVED lines=13> */
.L_x_516:
        /* <DEDUP_REMOVED lines=60> */
.L_x_517:
[----:B------:R-:W-:Y:S01]  /*4c50*/  IADD3 R190, PT, PT, R200, 0xa0, RZ ;  /* 0x000000a0c8be7810 */ /* 0x000fe20007ffe0ff */
[----:B------:R-:W-:-:S04]  /*4c60*/  @P1 VIADD R189, R201, 0xc0 ;  /* 0x000000c0c9bd1836 */ /* 0x000fc80000000000 */
[----:B------:R-:W-:-:S05]  /*4c70*/  IMAD.WIDE.U32 R190, R190, 0x10, R228 ;  /* 0x00000010bebe7825 */ /* 0x000fca00078e00e4 */
[----:B------:R0:W-:Y:S02]  /*4c80*/  STG.E.128 desc[UR6][R190.64], R160 ;  /* 0x000000a0be007986 */ /* 0x0001e4000c101d06 */
[----:B0-----:R-:W0:Y:S08]  /*4c90*/  @P1 LDC.64 R162, c[0x0][0x390] ;  /* 0x0000e400ffa21b82 */ /* 0x001e300000000a00 */
        /* <DEDUP_REMOVED lines=85> */
.L_x_518:
[----:B0-----:R-:W0:Y:S01]  /*51f0*/  @P1 LDC R161, c[0x0][0x40c] ;  /* 0x00010300ffa11b82 */ /* 0x001e220000000800 */
[----:B-----5:R-:W-:Y:S01]  /*5200*/  @P1 SHF.L.U32 R162, R36, 0x10, RZ ;  /* 0x0000001024a21819 */ /* 0x020fe200000006ff */
[----:B------:R-:W-:Y:S01]  /*5210*/  IMAD.MOV.U32 R189, RZ, RZ, RZ ;  /* 0x000000ffffbd7224 */ /* 0x000fe200078e00ff */
[----:B------:R-:W-:Y:S02]  /*5220*/  CS2R R190, SRZ ;  /* 0x0000000000be7805 */ /* 0x000fe4000001ff00 */
[----:B------:R-:W-:Y:S02]  /*5230*/  CS2R R194, SRZ ;  /* 0x0000000000c27805 */ /* 0x000fe4000001ff00 */
[----:B------:R-:W-:Y:S01]  /*5240*/  CS2R R196, SRZ ;  /* 0x0000000000c47805 */ /* 0x000fe2000001ff00 */
[----:B------:R-:W-:Y:S01]  /*5250*/  IMAD.MOV.U32 R198, RZ, RZ, RZ ;  /* 0x000000ffffc67224 */ /* 0x000fe200078e00ff */
        /* <DEDUP_REMOVED lines=54> */
.L_x_519:
        /* <DEDUP_REMOVED lines=90> */
.L_x_520:
[----:B0-----:R-:W0:Y:S01]  /*5b60*/  @P1 LDC R161, c[0x0][0x40c] ;  /* 0x00010300ffa11b82 */ /* 0x001e220000000800 */
[----:B-----5:R-:W-:Y:S01]  /*5b70*/  @P1 SHF.L.U32 R162, R36, 0x10, RZ ;  /* 0x0000001024a21819 */ /* 0x020fe200000006ff */
[----:B------:R-:W-:Y:S01]  /*5b80*/  HFMA2 R203, -RZ, RZ, 0, 0 ;  /* 0x00000000ffcb7431 */ /* 0x000fe200000001ff */
[----:B------:R-:W-:Y:S02]  /*5b90*/  CS2R R204, SRZ ;  /* 0x0000000000cc7805 */ /* 0x000fe4000001ff00 */
[----:B------:R-:W-:Y:S02]  /*5ba0*/  CS2R R206, SRZ ;  /* 0x0000000000ce7805 */ /* 0x000fe4000001ff00 */
[----:B------:R-:W-:Y:S02]  /*5bb0*/  CS2R R208, SRZ ;  /* 0x0000000000d07805 */ /* 0x000fe4000001ff00 */
[----:B------:R-:W-:Y:S01]  /*5bc0*/  MOV R210, RZ ;  /* 0x000000ff00d27202 */ /* 0x000fe20000000f00 */
        /* <DEDUP_REMOVED lines=54> */
.L_x_521:
[----:B------:R-:W-:Y:S01]  /*5f30*/  VIADD R192, R200, 0xe0 ;  /* 0x000000e0c8c07836 */ /* 0x000fe20000000000 */
[----:B------:R0:W5:Y:S03]  /*5f40*/  LDL R251, [R1] ;  /* 0x0000000001fb7983 */ /* 0x0001660000100800 */
[----:B------:R-:W-:Y:S01]  /*5f50*/  IMAD.WIDE.U32 R192, R192, 0x10, R228 ;  /* 0x00000010c0c07825 */ /* 0x000fe200078e00e4 */
[----:B------:R0:W5:Y:S04]  /*5f60*/  LDL R250, [R1+0x4] ;  /* 0x0000040001fa7983 */ /* 0x0001680000100800 */
[----:B------:R1:W-:Y:S04]  /*5f70*/  STG.E.128 desc[UR6][R192.64], R160 ;  /* 0x000000a0c0007986 */ /* 0x0003e8000c101d06 */
[----:B------:R0:W5:Y:S04]  /*5f80*/  LDL R249, [R1+0x8] ;  /* 0x0000080001f97983 */ /* 0x0001680000100800 */
[----:B------:R0:W5:Y:S01]  /*5f90*/  LDL R230, [R1+0xc] ;  /* 0x00000c0001e67983 */ /* 0x0001620000100800 */
[----:B-1----:R-:W1:Y:S01]  /*5fa0*/  @P1 LDC.64 R160, c[0x0][0x390] ;  /* 0x0000e400ffa01b82 */ /* 0x002e620000000a00 */
[----:B------:R-:W-:-:S07]  /*5fb0*/  @P1 IADD3 R192, PT, PT, R201, 0x100, RZ ;  /* 0x00000100c9c01810 */ /* 0x000fce0007ffe0ff */
[----:B------:R-:W2:Y:S01]  /*5fc0*/  @P0 LDC.64 R162, c[0x0][0x3a0] ;  /* 0x0000e800ffa20b82 */ /* 0x000ea20000000a00 */
[----:B-1----:R-:W-:Y:S01]  /*5fd0*/  @P1 IMAD.WIDE.U32 R160, R192, 0x10, R160 ;  /* 0x00000010c0a01825 */ /* 0x002fe200078e00a0 */
[----:B------:R-:W-:-:S04]  /*5fe0*/  @P0 IADD3 R192, PT, PT, R200, 0x100, RZ ;  /* 0x00000100c8c00810 */ /* 0x000fc80007ffe0ff */
[----:B------:R0:W5:Y:S01]  /*5ff0*/  @P1 LDG.E.128 R36, desc[UR6][R160.64] ;  /* 0x00000006a0241981 */ /* 0x000162000c1e1d00 */
[----:B--2---:R-:W-:-:S05]  /*6000*/  @P0 IMAD.WIDE.U32 R162, R192, 0x10, R162 ;  /* 0x00000010c0a20825 */ /* 0x004fca00078e00a2 */
[----:B------:R0:W5:Y:S01]  /*6010*/  @P0 LDG.E.128 R32, desc[UR6][R162.64] ;  /* 0x00000006a2200981 */ /* 0x000162000c1e1d00 */
[----:B------:R-:W-:Y:S05]  /*6020*/  @!P0 BRA `(.L_x_522) ;  /* 0x0000000400388947 */ /* 0x000fea0003800000 */
[----:B------:R-:W-:Y:S02]  /*6030*/  ISETP.GT.AND P2, PT, R199, RZ, PT ;  /* 0x000000ffc700720c */ /* 0x000fe40003f44270 */
[----:B0----5:R-:W-:-:S11]  /*6040*/  SHF.L.U32 R163, R32, 0x10, RZ ;  /* 0x0000001020a37819 */ /* 0x021fd600000006ff */
[----:B------:R-:W0:Y:S01]  /*6050*/  @P2 LDC R161, c[0x0][0x40c] ;  /* 0x00010300ffa12b82 */ /* 0x000e220000000800 */
        /* <DEDUP_REMOVED lines=75> */
.L_x_522:
[----:B0-----:R-:W0:Y:S01]  /*6510*/  @P1 LDC R161, c[0x0][0x40c] ;  /* 0x00010300ffa11b82 */ /* 0x001e220000000800 */
[----:B-----5:R-:W-:Y:S01]  /*6520*/  @P1 IMAD.U32 R162, R36, 0x10000, RZ ;  /* 0x0001000024a21824 */ /* 0x020fe200078e00ff */
[----:B------:R-:W-:Y:S01]  /*6530*/  CS2R R216, SRZ ;  /* 0x0000000000d87805 */ /* 0x000fe2000001ff00 */
[----:B------:R-:W-:Y:S01]  /*6540*/  IMAD.MOV.U32 R213, RZ, RZ, RZ ;  /* 0x000000ffffd57224 */ /* 0x000fe200078e00ff */
[----:B------:R-:W-:Y:S02]  /*6550*/  CS2R R218, SRZ ;  /* 0x0000000000da7805 */ /* 0x000fe4000001ff00 */
[----:B------:R-:W-:Y:S01]  /*6560*/  CS2R R214, SRZ ;  /* 0x0000000000d67805 */ /* 0x000fe2000001ff00 */
[----:B------:R-:W-:Y:S01]  /*6570*/  HFMA2 R220, -RZ, RZ, 0, 0 ;  /* 0x00000000ffdc7431 */ /* 0x000fe200000001ff */
        /* <DEDUP_REMOVED lines=42> */
[----:B------:R-:W-:Y:S01]  /*6820*/  F2FP.BF16.F32.PACK_AB R192, RZ, R215 ;  /* 0x000000d7ffc0723e */ /* 0x000fe200000010ff */
[----:B------:R-:W-:Y:S01]  /*6830*/  @P1 IMAD.U32 R161, R161, 0x10000, RZ ;  /* 0x00010000a1a11824 */ /* 0x000fe200078e00ff */
[----:B------:R-:W-:-:S03]  /*6840*/  PRMT R162, R162, 0x5410, R193 ;  /* 0x00005410a2a27816 */ /* 0x000fc600000000c1 */
        /* <DEDUP_REMOVED lines=9> */
.L_x_523:
[----:B------:R-:W-:Y:S02]  /*68e0*/  IADD3 R192, PT, PT, R200, 0x100, RZ ;  /* 0x00000100c8c07810 */ /* 0x000fe40007ffe0ff */
[----:B------:R-:W-:-:S03]  /*68f0*/  @P1 IADD3 R201, PT, PT, R201, 0x120, RZ ;  /* 0x00000120c9c91810 */ /* 0x000fc60007ffe0ff */
[----:B------:R-:W-:-:S05]  /*6900*/  IMAD.WIDE.U32 R192, R192, 0x10, R228 ;  /* 0x00000010c0c07825 */ /* 0x000fca00078e00e4 */
[----:B------:R0:W-:Y:S02]  /*6910*/  STG.E.128 desc[UR6][R192.64], R160 ;  /* 0x000000a0c0007986 */ /* 0x0001e4000c101d06 */
[----:B0-----:R-:W0:Y:S08]  /*6920*/  @P1 LDC.64 R160, c[0x0][0x390] ;  /* 0x0000e400ffa01b82 */ /* 0x001e300000000a00 */
[----:B------:R-:W1:Y:S01]  /*6930*/  @P0 LDC.64 R162, c[0x0][0x3a0] ;  /* 0x0000e800ffa20b82 */ /* 0x000e620000000a00 */
[----:B------:R-:W-:-:S02]  /*6940*/  VIADD R192, R200, 0x120 ;  /* 0x00000120c8c07836 */ /* 0x000fc40000000000 */
[----:B0-----:R-:W-:-:S05]  /*6950*/  @P1 IMAD.WIDE.U32 R160, R201, 0x10, R160 ;  /* 0x00000010c9a01825 */ /* 0x001fca00078e00a0 */
[----:B------:R1:W5:Y:S02]  /*6960*/  @P1 LDG.E.128 R36, desc[UR6][R160.64] ;  /* 0x00000006a0241981 */ /* 0x000364000c1e1d00 */
[----:B-1----:R-:W-:-:S05]  /*6970*/  @P0 IMAD.WIDE.U32 R160, R192, 0x10, R162 ;  /* 0x00000010c0a00825 */ /* 0x002fca00078e00a2 */
[----:B------:R0:W5:Y:S01]  /*6980*/  @P0 LDG.E.128 R32, desc[UR6][R160.64] ;  /* 0x00000006a0200981 */ /* 0x000162000c1e1d00 */
[----:B------:R-:W-:Y:S05]  /*6990*/  @!P0 BRA `(.L_x_524) ;  /* 0x0000000400488947 */ /* 0x000fea0003800000 */
[----:B------:R-:W2:Y:S04]  /*69a0*/  LDL R227, [R1+0x10] ;  /* 0x0000100001e37983 */ /* 0x000ea80000100800 */
[----:B------:R-:W3:Y:S01]  /*69b0*/  LDL R226, [R1+0x14] ;  /* 0x0000140001e27983 */ /* 0x000ee20000100800 */
[----:B------:R-:W-:Y:S02]  /*69c0*/  ISETP.GT.AND P0, PT, R199, RZ, PT ;  /* 0x000000ffc700720c */ /* 0x000fe40003f04270 */
[----:B-----5:R-:W-:Y:S01]  /*69d0*/  SHF.L.U32 R163, R32, 0x10, RZ ;  /* 0x0000001020a37819 */ /* 0x020fe200000006ff */
[----:B------:R-:W4:Y:S04]  /*69e0*/  LDL R228, [R1+0x18] ;  /* 0x0000180001e47983 */ /* 0x000f280000100800 */
[----:B------:R-:W4:Y:S06]  /*69f0*/  LDL R230, [R1+0x1c] ;  /* 0x00001c0001e67983 */ /* 0x000f2c0000100800 */
[----:B0-----:R-:W0:Y:S01]  /*6a00*/  @P0 LDC R161, c[0x0][0x40c] ;  /* 0x00010300ffa10b82 */ /* 0x001e220000000800 */
[----:B------:R-:W-:-:S02]  /*6a10*/  @P0 SHF.L.U32 R160, R36, 0x10, RZ ;  /* 0x0000001024a00819 */ /* 0x000fc400000006ff */
[----:B------:R-:W-:Y:S02]  /*6a20*/  @P0 SHF.L.U32 R162, R40, 0x10, RZ ;  /* 0x0000001028a20819 */ /* 0x000fe400000006ff */
[----:B------:R-:W-:Y:S01]  /*6a30*/  @!P0 MOV R199, R163 ;  /* 0x000000a300c78202 */ /* 0x000fe20000000f00 */
[----:B0-----:R-:W-:Y:S02]  /*6a40*/  @P0 FMUL.FTZ R161, R160, R161 ;  /* 0x000000a1a0a10220 */ /* 0x001fe40000410000 */
[----:B------:R-:W0:Y:S02]  /*6a50*/  @P0 LDC R160, c[0x0][0x40c] ;  /* 0x00010300ffa00b82 */ /* 0x000e240000000800 */
[--C-:B------:R-:W-:Y:S01]  /*6a60*/  @P0 FFMA.FTZ R199, R161, R162, R163.reuse ;  /* 0x000000a2a1c70223 */ /* 0x100fe200000100a3 */
[----:B------:R-:W-:Y:S02]  /*6a70*/  @P0 PRMT R162, R36, 0x7632, R162 ;  /* 0x0000763224a20816 */ /* 0x000fe400000000a2 */
[----:B------:R-:W-:-:S03]  /*6a80*/  PRMT R163, R32, 0x7632, R163 ;  /* 0x0000763220a37816 */ /* 0x000fc600000000a3 */
[----:B------:R-:W1:Y:S01]  /*6a90*/  @P0 LDC R161, c[0x0][0x40c] ;  /* 0x00010300ffa10b82 */ /* 0x000e620000000800 */
[----:B------:R-:W-:Y:S01]  /*6aa0*/  @P0 IMAD.U32 R162, R162, 0x10000, RZ ;  /* 0x00010000a2a20824 */ /* 0x000fe200078e00ff */
[----:B------:R-:W-:-:S04]  /*6ab0*/  SHF.L.U32 R163, R163, 0x10, RZ ;  /* 0x00000010a3a37819 */ /* 0x000fc800000006ff */
[----:B------:R-:W-:Y:S01]  /*6ac0*/  @!P0 MOV R200, R163 ;  /* 0x000000a300c88202 */ /* 0x000fe20000000f00 */
[----:B0-----:R-:W-:Y:S01]  /*6ad0*/  @P0 FMUL.FTZ R160, R162, R160 ;  /* 0x000000a0a2a00220 */ /* 0x001fe20000410000 */
[----:B--2---:R-:W-:-:S05]  /*6ae0*/  @P0 SHF.L.U32 R162, R227, 0x10, RZ ;  /* 0x00000010e3a20819 */ /* 0x004fca00000006ff */
[----:B------:R-:W-:Y:S01]  /*6af0*/  @P0 FFMA.FTZ R200, R160, R162, R163 ;  /* 0x000000a2a0c80223 */ /* 0x000fe200000100a3 */
[----:B------:R-:W-:-:S05]  /*6b00*/  @P0 SHF.L.U32 R160, R37, 0x10, RZ ;  /* 0x0000001025a00819 */ /* 0x000fca00000006ff */
[----:B-1----:R-:W-:Y:S02]  /*6b10*/  @P0 FMUL.FTZ R161, R160, R161 ;  /* 0x000000a1a0a10220 */ /* 0x002fe40000410000 */
[----:B------:R-:W0:Y:S01]  /*6b20*/  @P0 LDC R160, c[0x0][0x40c] ;  /* 0x00010300ffa00b82 */ /* 0x000e220000000800 */
[----:B------:R-:W-:Y:S01]  /*6b30*/  IMAD.U32 R163, R33, 0x10000, RZ ;  /* 0x0001000021a37824 */ /* 0x000fe200078e00ff */
[----:B------:R-:W-:-:S04]  /*6b40*/  @P0 SHF.L.U32 R162, R41, 0x10, RZ ;  /* 0x0000001029a20819 */ /* 0x000fc800000006ff */
[----:B------:R-:W-:Y:S01]  /*6b50*/  @!P0 MOV R201, R163 ;  /* 0x000000a300c98202 */ /* 0x000fe20000000f00 */
[--C-:B------:R-:W-:Y:S02]  /*6b60*/  @P0 FFMA.FTZ R201, R161, R162, R163.reuse ;  /* 0x000000a2a1c90223 */ /* 0x100fe400000100a3 */
[----:B------:R-:W1:Y:S01]  /*6b70*/  @P0 LDC R161, c[0x0][0x40c] ;  /* 0x00010300ffa10b82 */ /* 0x000e620000000800 */
[----:B------:R-:W-:Y:S02]  /*6b80*/  @P0 PRMT R162, R37, 0x7632, R162 ;  /* 0x0000763225a20816 */ /* 0x000fe400000000a2 */
[----:B------:R-:W-:Y:S02]  /*6b90*/  PRMT R163, R33, 0x7632, R163 ;  /* 0x0000763221a37816 */ /* 0x000fe400000000a3 */
[----:B------:R-:W-:Y:S02]  /*6ba0*/  @P0 SHF.L.U32 R162, R162, 0x10, RZ ;  /* 0x00000010a2a20819 */ /* 0x000fe400000006ff */
[----:B------:R-:W-:-:S03]  /*6bb0*/  SHF.L.U32 R163, R163, 0x10, RZ ;  /* 0x00000010a3a37819 */ /* 0x000fc600000006ff */
[----:B0-----:R-:W-:Y:S01]  /*6bc0*/  @P0 FMUL.FTZ R160, R162, R160 ;  /* 0x000000a0a2a00220 */ /* 0x001fe20000410000 */
[----:B---3--:R-:W-:Y:S01]  /*6bd0*/  @P0 IMAD.U32 R162, R226, 0x10000, RZ ;  /* 0x00010000e2a20824 */ /* 0x008fe200078e00ff */
[----:B------:R-:W-:-:S03]  /*6be0*/  @!P0 MOV R226, R163 ;  /* 0x000000a300e28202 */ /* 0x000fc60000000f00 */
[----:B------:R-:W-:Y:S01]  /*6bf0*/  @P0 FFMA.FTZ R226, R160, R162, R163 ;  /* 0x000000a2a0e20223 */ /* 0x000fe200000100a3 */
[----:B------:R-:W-:-:S05]  /*6c00*/  @P0 SHF.L.U32 R160, R38, 0x10, RZ ;  /* 0x0000001026a00819 */ /* 0x000fca00000006ff */
[----:B-1----:R-:W-:Y:S02]  /*6c10*/  @P0 FMUL.FTZ R161, R160, R161 ;  /* 0x000000a1a0a10220 */ /* 0x002fe40000410000 */
[----:B------:R-:W0:Y:S01]  /*6c20*/  @P0 LDC R160, c[0x0][0x40c] ;  /* 0x00010300ffa00b82 */ /* 0x000e220000000800 */
[----:B------:R-:W-:Y:S01]  /*6c30*/  SHF.L.U32 R163, R34, 0x10, RZ ;  /* 0x0000001022a37819 */ /* 0x000fe200000006ff */
[----:B------:R-:W-:-:S03]  /*6c40*/  @P0 IMAD.U32 R162, R42, 0x10000, RZ ;  /* 0x000100002aa20824 */ /* 0x000fc600078e00ff */
        /* <DEDUP_REMOVED lines=19> */
[----:B------:R-:W-:Y:S02]  /*6d80*/  PRMT R162, R35, 0x7632, R162 ;  /* 0x0000763223a27816 */ /* 0x000fe400000000a2 */
[----:B------:R-:W-:-:S03]  /*6d90*/  @P0 SHF.L.U32 R161, R161, 0x10, RZ ;  /* 0x00000010a1a10819 */ /* 0x000fc600000006ff */
[----:B------:R-:W-:Y:S02]  /*6da0*/  IMAD.U32 R162, R162, 0x10000, RZ ;  /* 0x00010000a2a27824 */ /* 0x000fe400078e00ff */
[----:B0-----:R-:W-:Y:S01]  /*6db0*/  @P0 FMUL.FTZ R160, R161, R160 ;  /* 0x000000a0a1a00220 */ /* 0x001fe20000410000 */
[----:B------:R-:W-:Y:S02]  /*6dc0*/  @P0 SHF.L.U32 R161, R230, 0x10, RZ ;  /* 0x00000010e6a10819 */ /* 0x000fe400000006ff */
[----:B------:R-:W-:-:S03]  /*6dd0*/  @!P0 MOV R230, R162 ;  /* 0x000000a200e68202 */ /* 0x000fc60000000f00 */
[----:B------:R-:W-:Y:S01]  /*6de0*/  @P0 FFMA.FTZ R230, R160, R161, R162 ;  /* 0x000000a1a0e60223 */ /* 0x000fe200000100a2 */
[----:B------:R-:W-:Y:S02]  /*6df0*/  F2FP.BF16.F32.PACK_AB R160, RZ, R199 ;  /* 0x000000c7ffa0723e */ /* 0x000fe400000010ff */
[----:B------:R-:W-:Y:S02]  /*6e00*/  F2FP.BF16.F32.PACK_AB R251, RZ, R200 ;  /* 0x000000c8fffb723e */ /* 0x000fe400000010ff */
[----:B------:R-:W-:Y:S02]  /*6e10*/  F2FP.BF16.F32.PACK_AB R161, RZ, R201 ;  /* 0x000000c9ffa1723e */ /* 0x000fe400000010ff */
[----:B------:R-:W-:Y:S02]  /*6e20*/  F2FP.BF16.F32.PACK_AB R193, RZ, R229 ;  /* 0x000000e5ffc1723e */ /* 0x000fe400000010ff */
[----:B------:R-:W-:Y:S02]  /*6e30*/  F2FP.BF16.F32.PACK_AB R163, RZ, R230 ;  /* 0x000000e6ffa3723e */ /* 0x000fe400000010ff */
        /* <DEDUP_REMOVED lines=8> */
.L_x_524:
[----:B------:R-:W2:Y:S01]  /*6ec0*/  LDL R228, [R1+0x10] ;  /* 0x0000100001e47983 */ /* 0x000ea20000100800 */
[----:B0-----:R-:W0:Y:S03]  /*6ed0*/  @P1 LDC R161, c[0x0][0x40c] ;  /* 0x00010300ffa11b82 */ /* 0x001e260000000800 */
[----:B------:R-:W3:Y:S04]  /*6ee0*/  LDL R229, [R1+0x14] ;  /* 0x0000140001e57983 */ /* 0x000ee80000100800 */
[----:B------:R-:W4:Y:S01]  /*6ef0*/  LDL R230, [R1+0x18] ;  /* 0x0000180001e67983 */ /* 0x000f220000100800 */
[----:B------:R-:W1:Y:S01]  /*6f00*/  @P1 LDC R160, c[0x0][0x40c] ;  /* 0x00010300ffa01b82 */ /* 0x000e620000000800 */
[----:B-----5:R-:W-:Y:S01]  /*6f10*/  @P1 SHF.L.U32 R162, R36, 0x10, RZ ;  /* 0x0000001024a21819 */ /* 0x020fe200000006ff */
[----:B------:R-:W-:Y:S01]  /*6f20*/  HFMA2 R199, -RZ, RZ, 0, 0 ;  /* 0x00000000ffc77431 */ /* 0x000fe200000001ff */
[----:B------:R-:W-:-:S02]  /*6f30*/  CS2R R200, SRZ ;  /* 0x0000000000c87805 */ /* 0x000fc4000001ff00 */
[----:B------:R-:W-:Y:S01]  /*6f40*/  CS2R R226, SRZ ;  /* 0x0000000000e27805 */ /* 0x000fe2000001ff00 */
[----:B0-----:R-:W-:Y:S01]  /*6f50*/  @P1 FMUL.FTZ R161, R162, R161 ;  /* 0x000000a1a2a11220 */ /* 0x001fe20000410000 */
[----:B------:R-:W-:-:S04]  /*6f60*/  @P1 IMAD.U32 R162, R40, 0x10000, RZ ;  /* 0x0001000028a21824 */ /* 0x000fc800078e00ff */
[----:B------:R-:W-:Y:S01]  /*6f70*/  @P1 FMUL.FTZ R199, R161, R162 ;  /* 0x000000a2a1c71220 */ /* 0x000fe20000410000 */
[----:B------:R-:W-:Y:S01]  /*6f80*/  @P1 PRMT R162, R36, 0x7632, R162 ;  /* 0x0000763224a21816 */ /* 0x000fe200000000a2 */
[----:B------:R-:W0:Y:S03]  /*6f90*/  @P1 LDC R161, c[0x0][0x40c] ;  /* 0x00010300ffa11b82 */ /* 0x000e260000000800 */
[----:B------:R-:W-:-:S05]  /*6fa0*/  @P1 SHF.L.U32 R162, R162, 0x10, RZ ;  /* 0x00000010a2a21819 */ /* 0x000fca00000006ff */
[----:B-1----:R-:W-:Y:S01]  /*6fb0*/  @P1 FMUL.FTZ R160, R162, R160 ;  /* 0x000000a0a2a01220 */ /* 0x002fe20000410000 */
[----:B--2---:R-:W-:-:S05]  /*6fc0*/  @P1 SHF.L.U32 R162, R228, 0x10, RZ ;  /* 0x00000010e4a21819 */ /* 0x004fca00000006ff */
        /* <DEDUP_REMOVED lines=10> */
[----:B---3--:R-:W-:Y:S02]  /*7070*/  @P1 SHF.L.U32 R162, R229, 0x10, RZ ;  /* 0x00000010e5a21819 */ /* 0x008fe400000006ff */
        /* <DEDUP_REMOVED lines=8> */
[----:B------:R-:W0:Y:S03]  /*7100*/  @P1 LDC R161, c[0x0][0x40c] ;  /* 0x00010300ffa11b82 */ /* 0x000e260000000800 */
[----:B------:R-:W-:-:S05]  /*7110*/  @P1 SHF.L.U32 R162, R162, 0x10, RZ ;  /* 0x00000010a2a21819 */ /* 0x000fca00000006ff */
[----:B-1----:R-:W-:Y:S01]  /*7120*/  @P1 FMUL.FTZ R160, R162, R160 ;  /* 0x000000a0a2a01220 */ /* 0x002fe20000410000 */
[----:B----4-:R-:W-:-:S04]  /*7130*/  @P1 IMAD.U32 R162, R230, 0x10000, RZ ;  /* 0x00010000e6a21824 */ /* 0x010fc800078e00ff */
[----:B------:R-:W-:Y:S01]  /*7140*/  @P1 FMUL.FTZ R228, R162, R160 ;  /* 0x000000a0a2e41220 */ /* 0x000fe20000410000 */
[----:B------:R-:W-:Y:S01]  /*7150*/  @P1 SHF.L.U32 R162, R39, 0x10, RZ ;  /* 0x0000001027a21819 */ /* 0x000fe200000006ff */
[----:B------:R-:W1:Y:S04]  /*7160*/  @P1 LDC R160, c[0x0][0x40c] ;  /* 0x00010300ffa01b82 */ /* 0x000e680000000800 */
[----:B0-----:R-:W-:Y:S01]  /*7170*/  @P1 FMUL.FTZ R161, R162, R161 ;  /* 0x000000a1a2a11220 */ /* 0x001fe20000410000 */
[----:B------:R-:W-:-:S05]  /*7180*/  @P1 SHF.L.U32 R162, R43, 0x10, RZ ;  /* 0x000000102ba21819 */ /* 0x000fca00000006ff */
[----:B------:R-:W-:Y:S01]  /*7190*/  @P1 FMUL.FTZ R229, R161, R162 ;  /* 0x000000a2a1e51220 */ /* 0x000fe20000410000 */
[----:B------:R-:W-:-:S04]  /*71a0*/  @P1 PRMT R161, R39, 0x7632, R161 ;  /* 0x0000763227a11816 */ /* 0x000fc800000000a1 */
[----:B------:R-:W-:-:S05]  /*71b0*/  @P1 SHF.L.U32 R161, R161, 0x10, RZ ;  /* 0x00000010a1a11819 */ /* 0x000fca00000006ff */
[----:B-1----:R-:W-:Y:S02]  /*71c0*/  @P1 FMUL.FTZ R160, R161, R160 ;  /* 0x000000a0a1a01220 */ /* 0x002fe40000410000 */
[----:B------:R-:W2:Y:S01]  /*71d0*/  LDL R161, [R1+0x1c] ;  /* 0x00001c0001a17983 */ /* 0x000ea20000100800 */
[----:B------:R-:W-:Y:S02]  /*71e0*/  MOV R230, RZ ;  /* 0x000000ff00e67202 */ /* 0x000fe40000000f00 */
[----:B------:R-:W-:Y:S02]  /*71f0*/  F2FP.BF16.F32.PACK_AB R251, RZ, R200 ;  /* 0x000000c8fffb723e */ /* 0x000fe400000010ff */
[----:B------:R-:W-:Y:S02]  /*7200*/  F2FP.BF16.F32.PACK_AB R193, RZ, R229 ;  /* 0x000000e5ffc1723e */ /* 0x000fe400000010ff */
[----:B------:R-:W-:Y:S02]  /*7210*/  F2FP.BF16.F32.PACK_AB R250, RZ, R226 ;  /* 0x000000e2fffa723e */ /* 0x000fe400000010ff */
[----:B------:R-:W-:-:S02]  /*7220*/  F2FP.BF16.F32.PACK_AB R162, RZ, R227 ;  /* 0x000000e3ffa2723e */ /* 0x000fc400000010ff */
[----:B------:R-:W-:-:S04]  /*7230*/  F2FP.BF16.F32.PACK_AB R249, RZ, R228 ;  /* 0x000000e4fff9723e */ /* 0x000fc800000010ff */
[----:B------:R-:W-:Y:S01]  /*7240*/  PRMT R162, R162, 0x5410, R249 ;  /* 0x00005410a2a27816 */ /* 0x000fe200000000f9 */
[----:B--2---:R-:W-:-:S04]  /*7250*/  @P1 IMAD.U32 R161, R161, 0x10000, RZ ;  /* 0x00010000a1a11824 */ /* 0x004fc800078e00ff */
[----:B------:R-:W-:Y:S01]  /*7260*/  @P1 FMUL.FTZ R230, R161, R160 ;  /* 0x000000a0a1e61220 */ /* 0x000fe20000410000 */
[----:B------:R-:W-:Y:S02]  /*7270*/  F2FP.BF16.F32.PACK_AB R160, RZ, R199 ;  /* 0x000000c7ffa0723e */ /* 0x000fe400000010ff */
[----:B------:R-:W-:Y:S02]  /*7280*/  F2FP.BF16.F32.PACK_AB R161, RZ, R201 ;  /* 0x000000c9ffa1723e */ /* 0x000fe400000010ff */
[----:B------:R-:W-:Y:S02]  /*7290*/  F2FP.BF16.F32.PACK_AB R163, RZ, R230 ;  /* 0x000000e6ffa3723e */ /* 0x000fe400000010ff */
[----:B------:R-:W-:Y:S02]  /*72a0*/  PRMT R160, R160, 0x5410, R251 ;  /* 0x00005410a0a07816 */ /* 0x000fe400000000fb */
[----:B------:R-:W-:Y:S02]  /*72b0*/  PRMT R161, R161, 0x5410, R250 ;  /* 0x00005410a1a17816 */ /* 0x000fe400000000fa */
[----:B------:R-:W-:-:S07]  /*72c0*/  PRMT R163, R193, 0x5410, R163 ;  /* 0x00005410c1a37816 */ /* 0x000fce00000000a3 */
.L_x_525:
[----:B------:R-:W0:Y:S01]  /*72d0*/  LDC.64 R250, c[0x0][0x3a8] ;  /* 0x0000ea00fffa7b82 */ /* 0x000e220000000a00 */
[----:B------:R-:W1:Y:S01]  /*72e0*/  S2R R249, SR_TID.X ;  /* 0x0000000000f97919 */ /* 0x000e620000002100 */
[----:B------:R-:W-:Y:S01]  /*72f0*/  UMOV UR10, 0xffffffff ;  /* 0xffffffff000a7882 */ /* 0x000fe20000000000 */
[----:B0-----:R-:W-:-:S05]  /*7300*/  IMAD.WIDE.U32 R192, R192, 0x10, R250 ;  /* 0x00000010c0c07825 */ /* 0x001fca00078e00fa */
[----:B------:R0:W-:Y:S01]  /*7310*/  STG.E.128 desc[UR6][R192.64], R160 ;  /* 0x000000a0c0007986 */ /* 0x0001e2000c101d06 */
[----:B-1----:R-:W-:Y:S01]  /*7320*/  LOP3.LUT P0, RZ, R249, 0x1f, RZ, 0xc0, !PT ;  /* 0x0000001ff9ff7812 */ /* 0x002fe2000780c0ff */
[----:B0-----:R-:W-:-:S04]  /*7330*/  FADD.FTZ R160, RZ, R187 ;  /* 0x000000bbffa07221 */ /* 0x001fc80000010000 */
        /* <DEDUP_REMOVED lines=93> */
[C---:B------:R-:W-:Y:S01]  /*7910*/  FADD.FTZ R161, -R163.reuse, R186 ;  /* 0x000000baa3a17221 */ /* 0x040fe20000010100 */
[----:B------:R-:W-:Y:S02]  /*7920*/  FADD.FTZ R192, -R163, R230 ;  /* 0x000000e6a3c07221 */ /* 0x000fe40000010100 */
        /* <DEDUP_REMOVED lines=155> */
[----:B------:R-:W-:-:S04]  /*82e0*/  FFMA.FTZ R160, R161, R161, R160 ;  /* 0x000000a1a1a07223 */ /* 0x000fc800000100a0 */
        /* <DEDUP_REMOVED lines=10> */
.L_x_541:
[----:B-1----:R-:W-:Y:S01]  /*8390*/  FADD.FTZ R160, R192, R160 ;  /* 0x000000a0c0a07221 */ /* 0x002fe20000010000 */
[----:B------:R-:W-:Y:S01]  /*83a0*/  ISETP.NE.AND P1, PT, RZ, UR8, PT ;  /* 0x00000008ff007c0c */ /* 0x000fe2000bf25270 */
[----:B------:R-:W1:Y:S01]  /*83b0*/  @!P0 LDC.64 R250, c[0x0][0x3c8] ;  /* 0x0000f200fffa8b82 */ /* 0x000e620000000a00 */
[----:B------:R-:W-:Y:S01]  /*83c0*/  BSSY.RECONVERGENT B0, `(.L_x_527) ;  /* 0x000023c000007945 */ /* 0x000fe20003800200 */
[----:B------:R-:W-:-:S06]  /*83d0*/  FFMA.FTZ R162, R160, R249, UR9 ;  /* 0x00000009a0a27e23 */ /* 0x000fcc00080100f9 */
[----:B------:R-:W2:Y:S02]  /*83e0*/  @!P0 LDC.64 R160, c[0x0][0x3c0] ;  /* 0x0000f000ffa08b82 */ /* 0x000ea40000000a00 */
[----:B--2---:R-:W-:-:S05]  /*83f0*/  @!P0 IMAD.WIDE R160, R2, 0x4, R160 ;  /* 0x0000000402a08825 */ /* 0x004fca00078e02a0 */
[----:B------:R2:W-:Y:S02]  /*8400*/  @!P0 STG.E desc[UR6][R160.64], R163 ;  /* 0x000000a3a0008986 */ /* 0x0005e4000c101906 */
[----:B--2---:R-:W-:-:S05]  /*8410*/  FMUL.FTZ R160, R163, R163 ;  /* 0x000000a3a3a07220 */ /* 0x004fca0000410000 */
[----:B------:R-:W-:-:S05]  /*8420*/  FSEL R160, R160, RZ, P1 ;  /* 0x000000ffa0a07208 */ /* 0x000fca0000800000 */
[----:B------:R-:W-:-:S04]  /*8430*/  FADD.FTZ R160, R162, R160 ;  /* 0x000000a0a2a07221 */ /* 0x000fc80000010000 */
[----:B0-----:R1:W0:Y:S02]  /*8440*/  MUFU.RSQ R192, R160 ;  /* 0x000000a000c07308 */ /* 0x0012240000001400 */
[----:B-1----:R-:W-:-:S05]  /*8450*/  @!P0 IMAD.WIDE R160, R2, 0x4, R250 ;  /* 0x0000000402a08825 */ /* 0x002fca00078e02fa */
[----:B0-----:R0:W-:Y:S01]  /*8460*/  @!P0 STG.E desc[UR6][R160.64], R192 ;  /* 0x000000c0a0008986 */ /* 0x0011e2000c101906 */
[----:B------:R-:W-:-:S13]  /*8470*/  ISETP.GE.AND P0, PT, R188, 0x1, PT ;  /* 0x00000001bc00780c */ /* 0x000fda0003f06270 */
[----:B0-----:R-:W-:Y:S05]  /*8480*/  @!P0 BRA `(.L_x_528) ;  /* 0x0000002000bc8947 */ /* 0x001fea0003800000 */
[----:B------:R-:W2:Y:S01]  /*8490*/  LDL R249, [R1+0x20] ;  /* 0x0000200001f97983 */ /* 0x000ea20000100800 */
[----:B------:R-:W0:Y:S03]  /*84a0*/  LDC R162, c[0x0][0x388] ;  /* 0x0000e200ffa27b82 */ /* 0x000e260000000800 */
[----:B------:R-:W3:Y:S01]  /*84b0*/  LDL R193, [R1+0x24] ;  /* 0x0000240001c17983 */ /* 0x000ee20000100800 */
[----:B------:R-:W-:Y:S02]  /*84c0*/  IADD3 R0, PT, PT, R188, -0x1, RZ ;  /* 0xffffffffbc007810 */ /* 0x000fe40007ffe0ff */
[----:B------:R-:W-:Y:S01]  /*84d0*/  FSEL R188, R163, RZ, !P1 ;  /* 0x000000ffa3bc7208 */ /* 0x000fe20004800000 */
[----:B------:R-:W4:Y:S01]  /*84e0*/  LDL R251, [R1+0x2c] ;  /* 0x00002c0001fb7983 */ /* 0x000f220000100800 */
[----:B------:R-:W-:-:S03]  /*84f0*/  SHF.L.U32 R161, R156, 0x10, RZ ;  /* 0x000000109ca17819 */ /* 0x000fc600000006ff */
[C---:B------:R-:W-:Y:S01]  /*8500*/  FADD.FTZ R160, -R188.reuse, R187 ;  /* 0x000000bbbca07221 */ /* 0x040fe20000010100 */
[----:B------:R-:W-:Y:S01]  /*8510*/  FADD.FTZ R186, -R188, R186 ;  /* 0x000000babcba7221 */ /* 0x000fe20000010100 */
[----:B------:R-:W5:Y:S02]  /*8520*/  LDL R250, [R1+0x30] ;  /* 0x0000300001fa7983 */ /* 0x000f640000100800 */
[C---:B------:R-:W-:Y:S01]  /*8530*/  FMUL.FTZ R160, R192.reuse, R160 ;  /* 0x000000a0c0a07220 */ /* 0x040fe20000410000 */
[----:B------:R-:W-:Y:S01]  /*8540*/  FMUL.FTZ R186, R192, R186 ;  /* 0x000000bac0ba7220 */ /* 0x000fe20000410000 */
[----:B------:R-:W5:Y:S01]  /*8550*/  LDL R187, [R1+0x3c] ;  /* 0x00003c0001bb7983 */ /* 0x000f620000100800 */
[----:B0-----:R-:W-:Y:S01]  /*8560*/  IMAD R0, R0, R162, RZ ;  /* 0x000000a200007224 */ /* 0x001fe200078e02ff */
[----:B------:R-:W-:-:S05]  /*8570*/  SHF.L.U32 R162, R116, 0x10, RZ ;  /* 0x0000001074a27819 */ /* 0x000fca00000006ff */
[----:B------:R-:W-:Y:S01]  /*8580*/  FFMA.FTZ R160, R160, R161, R162 ;  /* 0x000000a1a0a07223 */ /* 0x000fe200000100a2 */
[----:B--2---:R-:W-:Y:S02]  /*8590*/  SHF.L.U32 R161, R249, 0x10, RZ ;  /* 0x00000010f9a17819 */ /* 0x004fe400000006ff */
[----:B------:R-:W2:Y:S01]  /*85a0*/  LDL R249, [R1+0x34] ;  /* 0x0000340001f97983 */ /* 0x000ea20000100800 */
[----:B---3--:R-:W-:-:S03]  /*85b0*/  IMAD.U32 R162, R193, 0x10000, RZ ;  /* 0x00010000c1a27824 */ /* 0x008fc600078e00ff */
[----:B------:R-:W3:Y:S01]  /*85c0*/  LDL R193, [R1+0x38] ;  /* 0x0000380001c17983 */ /* 0x000ee20000100800 */
[----:B------:R-:W-:Y:S01]  /*85d0*/  FFMA.FTZ R186, R186, R161, R162 ;  /* 0x000000a1baba7223 */ /* 0x000fe200000100a2 */
[----:B------:R-:W-:Y:S02]  /*85e0*/  FADD.FTZ R161, -R188, R185 ;  /* 0x000000b9bca17221 */ /* 0x000fe40000010100 */
[----:B------:R-:W5:Y:S01]  /*85f0*/  LDL R185, [R1+0x28] ;  /* 0x0000280001b97983 */ /* 0x000f620000100800 */
[----:B------:R-:W-:Y:S01]  /*8600*/  SHF.L.U32 R162, R157, 0x10, RZ ;  /* 0x000000109da27819 */ /* 0x000fe200000006ff */
[----:B------:R-:W-:Y:S01]  /*8610*/  FMUL.FTZ R161, R192, R161 ;  /* 0x000000a1c0a17220 */ /* 0x000fe20000410000 */
[----:B------:R-:W-:Y:S01]  /*8620*/  SHF.L.U32 R163, R117, 0x10, RZ ;  /* 0x0000001075a37819 */ /* 0x000fe200000006ff */
[----:B------:R-:W-:-:S04]  /*8630*/  FADD.FTZ R184, -R188, R184 ;  /* 0x000000b8bcb87221 */ /* 0x000fc80000010100 */
[----:B------:R-:W-:Y:S01]  /*8640*/  FFMA.FTZ R161, R161, R162, R163 ;  /* 0x000000a2a1a17223 */ /* 0x000fe200000100a3 */
[----:B----4-:R-:W-:Y:S01]  /*8650*/  SHF.L.U32 R163, R251, 0x10, RZ ;  /* 0x00000010fba37819 */ /* 0x010fe200000006ff */
[----:B------:R-:W-:Y:S01]  /*8660*/  FMUL.FTZ R184, R192, R184 ;  /* 0x000000b8c0b87220 */ /* 0x000fe20000410000 */
[----:B------:R-:W-:-:S04]  /*8670*/  FADD.FTZ R180, -R188, R180 ;  /* 0x000000b4bcb47221 */ /* 0x000fc80000010100 */
[----:B------:R-:W-:Y:S01]  /*8680*/  FMUL.FTZ R180, R192, R180 ;  /* 0x000000b4c0b47220 */ /* 0x000fe20000410000 */
[----:B------:R-:W-:Y:S02]  /*8690*/  F2FP.BF16.F32.PACK_AB R160, R186, R160 ;  /* 0x000000a0baa0723e */ /* 0x000fe400000010ff */
[----:B------:R-:W4:Y:S01]  /*86a0*/  LDL R186, [R1+0x4c] ;  /* 0x00004c0001ba7983 */ /* 0x000f220000100800 */
[----:B-----5:R-:W-:-:S03]  /*86b0*/  SHF.L.U32 R162, R185, 0x10, RZ ;  /* 0x00000010b9a27819 */ /* 0x020fc600000006ff */
[----:B------:R-:W5:Y:S02]  /*86c0*/  LDL R185, [R1+0x5c] ;  /* 0x00005c0001b97983 */ /* 0x000f640000100800 */
[----:B------:R-:W-:Y:S01]  /*86d0*/  FFMA.FTZ R184, R184, R162, R163 ;  /* 0x000000a2b8b87223 */ /* 0x000fe200000100a3 */
[----:B------:R-:W-:Y:S01]  /*86e0*/  FADD.FTZ R162, -R188, R183 ;  /* 0x000000b7bca27221 */ /* 0x000fe20000010100 */
[----:B------:R-:W-:Y:S01]  /*86f0*/  SHF.L.U32 R183, R118, 0x10, RZ ;  /* 0x0000001076b77819 */ /* 0x000fe200000006ff */
[----:B------:R-:W-:Y:S02]  /*8700*/  IMAD.U32 R163, R158, 0x10000, RZ ;  /* 0x000100009ea37824 */ /* 0x000fe400078e00ff */
[----:B------:R-:W-:-:S04]  /*8710*/  FMUL.FTZ R162, R192, R162 ;  /* 0x000000a2c0a27220 */ /* 0x000fc80000410000 */
[----:B------:R-:W-:Y:S01]  /*8720*/  FFMA.FTZ R162, R162, R163, R183 ;  /* 0x000000a3a2a27223 */ /* 0x000fe200000100b7 */
[----:B------:R-:W-:Y:S01]  /*8730*/  FADD.FTZ R163, -R188, R182 ;  /* 0x000000b6bca37221 */ /* 0x000fe20000010100 */
[----:B------:R-:W-:Y:S02]  /*8740*/  SHF.L.U32 R182, R250, 0x10, RZ ;  /* 0x00000010fab67819 */ /* 0x000fe400000006ff */
[----:B--2---:R-:W-:Y:S01]  /*8750*/  SHF.L.U32 R183, R249, 0x10, RZ ;  /* 0x00000010f9b77819 */ /* 0x004fe200000006ff */
[----:B------:R-:W-:Y:S01]  /*8760*/  FMUL.FTZ R163, R192, R163 ;  /* 0x000000a3c0a37220 */ /* 0x000fe20000410000 */
[----:B------:R-:W0:Y:S01]  /*8770*/  LDC.64 R250, c[0x0][0x428] ;  /* 0x00010a00fffa7b82 */ /* 0x000e220000000a00 */
[----:B------:R-:W-:Y:S01]  /*8780*/  F2FP.BF16.F32.PACK_AB R161, R184, R161 ;  /* 0x000000a1b8a1723e */ /* 0x000fe200000010ff */
[----:B------:R-:W2:Y:S01]  /*8790*/  LDL R249, [R1+0x54] ;  /* 0x0000540001f97983 */ /* 0x000ea20000100800 */
[----:B------:R-:W-:Y:S01]  /*87a0*/  FFMA.FTZ R182, R163, R182, R183 ;  /* 0x000000b6a3b67223 */ /* 0x000fe200000100b7 */
[----:B------:R-:W-:Y:S01]  /*87b0*/  FADD.FTZ R163, -R188, R181 ;  /* 0x000000b5bca37221 */ /* 0x000fe20000010100 */
[----:B------:R-:W-:Y:S01]  /*87c0*/  SHF.L.U32 R181, R159, 0x10, RZ ;  /* 0x000000109fb57819 */ /* 0x000fe200000006ff */
[----:B------:R-:W-:Y:S01]  /*87d0*/  IMAD.U32 R183, R119, 0x10000, RZ ;  /* 0x0001000077b77824 */ /* 0x000fe200078e00ff */
[----:B------:R-:W5:Y:S01]  /*87e0*/  LDL R184, [R1+0x50] ;  /* 0x0000500001b87983 */ /* 0x000f620000100800 */
[----:B------:R-:W-:-:S04]  /*87f0*/  FMUL.FTZ R163, R192, R163 ;  /* 0x000000a3c0a37220 */ /* 0x000fc80000410000 */
[----:B------:R-:W-:Y:S01]  /*8800*/  FFMA.FTZ R163, R163, R181, R183 ;  /* 0x000000b5a3a37223 */ /* 0x000fe200000100b7 */
[----:B---3--:R-:W-:Y:S02]  /*8810*/  SHF.L.U32 R181, R193, 0x10, RZ ;  /* 0x00000010c1b57819 */ /* 0x008fe400000006ff */
[----:B------:R-:W1:Y:S01]  /*8820*/  S2R R193, SR_TID.X ;  /* 0x0000000000c17919 */ /* 0x000e620000002100 */
[----:B------:R-:W-:Y:S02]  /*8830*/  SHF.L.U32 R183, R187, 0x10, RZ ;  /* 0x00000010bbb77819 */ /* 0x000fe400000006ff */
[----:B------:R-:W-:Y:S01]  /*8840*/  F2FP.BF16.F32.PACK_AB R162, R182, R162 ;  /* 0x000000a2b6a2723e */ /* 0x000fe200000010ff */
[----:B------:R-:W3:Y:S02]  /*8850*/  LDL R187, [R1+0x40] ;  /* 0x0000400001bb7983 */ /* 0x000ee40000100800 */
[----:B------:R-:W-:Y:S02]  /*8860*/  FFMA.FTZ R180, R180, R181, R183 ;  /* 0x000000b5b4b47223 */ /* 0x000fe400000100b7 */
[----:B------:R-:W3:Y:S03]  /*8870*/  LDL R183, [R1+0x44] ;  /* 0x0000440001b77983 */ /* 0x000ee60000100800 */
[----:B------:R-:W-:-:S02]  /*8880*/  F2FP.BF16.F32.PACK_AB R163, R180, R163 ;  /* 0x000000a3b4a3723e */ /* 0x000fc400000010ff */
[----:B------:R-:W-:-:S04]  /*8890*/  SHF.R.S32.HI R180, RZ, 0x1f, R0 ;  /* 0x0000001fffb47819 */ /* 0x000fc80000011400 */
[----:B------:R-:W-:Y:S02]  /*88a0*/  LEA.HI R180, R180, R0, RZ, 0x3 ;  /* 0x00000000b4b47211 */ /* 0x000fe400078f18ff */
[----:B-1----:R-:W-:Y:S02]  /*88b0*/  LOP3.LUT R0, R193, 0x1f, RZ, 0xc0, !PT ;  /* 0x0000001fc1007812 */ /* 0x002fe400078ec0ff */
[----:B------:R-:W3:Y:S02]  /*88c0*/  LDL R193, [R1+0x58] ;  /* 0x0000580001c17983 */ /* 0x000ee40000100800 */
[----:B------:R-:W-:-:S05]  /*88d0*/  LEA.HI.SX32 R182, R180, R0, 0x1d ;  /* 0x00000000b4b67211 */ /* 0x000fca00078feaff */
[----:B0-----:R-:W-:-:S05]  /*88e0*/  IMAD.WIDE.U32 R180, R182, 0x10, R250 ;  /* 0x00000010b6b47825 */ /* 0x001fca00078e00fa */
[----:B------:R0:W-:Y:S04]  /*88f0*/  STG.E.128 desc[UR6][R180.64], R160 ;  /* 0x000000a0b4007986 */ /* 0x0001e8000c101d06 */
[----:B0-----:R-:W2:Y:S01]  /*8900*/  LDL R181, [R1+0x48] ;  /* 0x0000480001b57983 */ /* 0x001ea20000100800 */
[----:B------:R-:W-:Y:S01]  /*8910*/  FADD.FTZ R24, -R188, R24 ;  /* 0x00000018bc187221 */ /* 0x000fe20000010100 */
[----:B------:R-:W-:Y:S02]  /*8920*/  SHF.L.U32 R160, R152, 0x10, RZ ;  /* 0x0000001098a07819 */ /* 0x000fe400000006ff */
[----:B------:R-:W-:Y:S01]  /*8930*/  SHF.L.U32 R161, R112, 0x10, RZ ;  /* 0x0000001070a17819 */ /* 0x000fe200000006ff */
[----:B------:R-:W-:Y:S01]  /*8940*/  FMUL.FTZ R24, R192, R24 ;  /* 0x00000018c0187220 */ /* 0x000fe20000410000 */
[----:B------:R-:W3:Y:S03]  /*8950*/  LDL R180, [R1+0x7c] ;  /* 0x00007c0001b47983 */ /* 0x000ee60000100800 */
[----:B------:R-:W-:Y:S01]  /*8960*/  FFMA.FTZ R24, R24, R160, R161 ;  /* 0x000000a018187223 */ /* 0x000fe200000100a1 */
[----:B------:R-:W-:Y:S01]  /*8970*/  FADD.FTZ R160, -R188, R26 ;  /* 0x0000001abca07221 */ /* 0x000fe20000010100 */
[----:B------:R-:W-:Y:S01]  /*8980*/  SHF.L.U32 R161, R113, 0x10, RZ ;  /* 0x0000001071a17819 */ /* 0x000fe200000006ff */
[----:B------:R-:W-:Y:S01]  /*8990*/  IMAD.U32 R26, R153, 0x10000, RZ ;  /* 0x00010000991a7824 */ /* 0x000fe200078e00ff */
[----:B------:R-:W3:Y:S01]  /*89a0*/  LDL R163, [R1+0x60] ;  /* 0x0000600001a37983 */ /* 0x000ee20000100800 */
[----:B------:R-:W-:-:S03]  /*89b0*/  FMUL.FTZ R160, R192, R160 ;  /* 0x000000a0c0a07220 */ /* 0x000fc60000410000 */
[----:B------:R-:W3:Y:S01]  /*89c0*/  LDL R162, [R1+0x64] ;  /* 0x0000640001a27983 */ /* 0x000ee20000100800 */
[----:B------:R-:W-:Y:S01]  /*89d0*/  FFMA.FTZ R160, R160, R26, R161 ;  /* 0x0000001aa0a07223 */ /* 0x000fe200000100a1 */
[----:B------:R-:W-:Y:S01]  /*89e0*/  FADD.FTZ R161, -R188, R27 ;  /* 0x0000001bbca17221 */ /* 0x000fe20000010100 */
[----:B----4-:R-:W-:Y:S02]  /*89f0*/  SHF.L.U32 R27, R186, 0x10, RZ ;  /* 0x00000010ba1b7819 */ /* 0x010fe400000006ff */
[----:B------:R-:W4:Y:S01]  /*8a00*/  LDL R186, [R1+0x68] ;  /* 0x0000680001ba7983 */ /* 0x000f220000100800 */
[----:B------:R-:W-:Y:S01]  /*8a10*/  FMUL.FTZ R161, R192, R161 ;  /* 0x000000a1c0a17220 */ /* 0x000fe20000410000 */
[----:B--2---:R-:W-:Y:S02]  /*8a20*/  SHF.L.U32 R26, R181, 0x10, RZ ;  /* 0x00000010b51a7819 */ /* 0x004fe400000006ff */
[----:B------:R-:W2:Y:S03]  /*8a30*/  LDL R181, [R1+0x78] ;  /* 0x0000780001b57983 */ /* 0x000ea60000100800 */
[----:B------:R-:W-:Y:S01]  /*8a40*/  FFMA.FTZ R161, R161, R26, R27 ;  /* 0x0000001aa1a17223 */ /* 0x000fe2000001001b */
[----:B------:R-:W-:Y:S01]  /*8a50*/  FADD.FTZ R26, -R188, R28 ;  /* 0x0000001cbc1a7221 */ /* 0x000fe20000010100 */
[----:B------:R-:W-:Y:S01]  /*8a60*/  SHF.L.U32 R27, R154, 0x10, RZ ;  /* 0x000000109a1b7819 */ /* 0x000fe200000006ff */
[----:B------:R-:W-:-:S02]  /*8a70*/  IMAD.U32 R28, R114, 0x10000, RZ ;  /* 0x00010000721c7824 */ /* 0x000fc400078e00ff */
[----:B------:R-:W-:-:S04]  /*8a80*/  FMUL.FTZ R26, R192, R26 ;  /* 0x0000001ac01a7220 */ /* 0x000fc80000410000 */
[----:B------:R-:W-:Y:S01]  /*8a90*/  FFMA.FTZ R26, R26, R27, R28 ;  /* 0x0000001b1a1a7223 */ /* 0x000fe2000001001c */
[----:B------:R-:W-:Y:S01]  /*8aa0*/  FADD.FTZ R27, -R188, R29 ;  /* 0x0000001dbc1b7221 */ /* 0x000fe20000010100 */
[----:B-----5:R-:W-:Y:S02]  /*8ab0*/  SHF.L.U32 R28, R184, 0x10, RZ ;  /* 0x00000010b81c7819 */ /* 0x020fe400000006ff */
[----:B------:R-:W-:Y:S01]  /*8ac0*/  SHF.L.U32 R29, R249, 0x10, RZ ;  /* 0x00000010f91d7819 */ /* 0x000fe200000006ff */
[----:B------:R-:W-:Y:S01]  /*8ad0*/  FMUL.FTZ R27, R192, R27 ;  /* 0x0000001bc01b7220 */ /* 0x000fe20000410000 */
[----:B------:R-:W5:Y:S03]  /*8ae0*/  LDL R184, [R1+0x70] ;  /* 0x0000700001b87983 */ /* 0x000f660000100800 */
[----:B------:R-:W-:Y:S01]  /*8af0*/  FFMA.FTZ R28, R27, R28, R29 ;  /* 0x0000001c1b1c7223 */ /* 0x000fe2000001001d */
[----:B------:R-:W-:Y:S01]  /*8b00*/  FADD.FTZ R27, -R188, R30 ;  /* 0x0000001ebc1b7221 */ /* 0x000fe20000010100 */
[----:B------:R-:W-:-:S02]  /*8b10*/  SHF.L.U32 R29, R155, 0x10, RZ ;  /* 0x000000109b1d7819 */ /* 0x000fc400000006ff */
[----:B------:R-:W-:Y:S01]  /*8b20*/  SHF.L.U32 R30, R115, 0x10, RZ ;  /* 0x00000010731e7819 */ /* 0x000fe200000006ff */
[----:B------:R-:W-:-:S04]  /*8b30*/  FMUL.FTZ R27, R192, R27 ;  /* 0x0000001bc01b7220 */ /* 0x000fc80000410000 */
[----:B------:R-:W-:Y:S01]  /*8b40*/  FFMA.FTZ R27, R27, R29, R30 ;  /* 0x0000001d1b1b7223 */ /* 0x000fe2000001001e */
[----:B------:R-:W-:Y:S01]  /*8b50*/  FADD.FTZ R29, -R188, R31 ;  /* 0x0000001fbc1d7221 */ /* 0x000fe20000010100 */
[----:B------:R-:W-:Y:S02]  /*8b60*/  SHF.L.U32 R31, R185, 0x10, RZ ;  /* 0x00000010b91f7819 */ /* 0x000fe400000006ff */
[----:B------:R-:W2:Y:S01]  /*8b70*/  LDL R185, [R1+0x6c] ;  /* 0x00006c0001b97983 */ /* 0x000ea20000100800 */
[----:B------:R-:W-:Y:S01]  /*8b80*/  FMUL.FTZ R29, R192, R29 ;  /* 0x0000001dc01d7220 */ /* 0x000fe20000410000 */
[----:B---3--:R-:W-:-:S04]  /*8b90*/  IMAD.U32 R30, R193, 0x10000, RZ ;  /* 0x00010000c11e7824 */ /* 0x008fc800078e00ff */
[----:B------:R-:W-:Y:S01]  /*8ba0*/  FFMA.FTZ R30, R29, R30, R31 ;  /* 0x0000001e1d1e7223 */ /* 0x000fe2000001001f */
[----:B------:R-:W-:Y:S02]  /*8bb0*/  SHF.L.U32 R31, R183, 0x10, RZ ;  /* 0x00000010b71f7819 */ /* 0x000fe400000006ff */
[----:B------:R-:W3:Y:S01]  /*8bc0*/  LDL R183, [R1+0x74] ;  /* 0x0000740001b77983 */ /* 0x000ee20000100800 */
[----:B------:R-:W-:Y:S01]  /*8bd0*/  FADD.FTZ R29, -R188, R25 ;  /* 0x00000019bc1d7221 */ /* 0x000fe20000010100 */
[----:B------:R-:W-:-:S03]  /*8be0*/  SHF.L.U32 R25, R187, 0x10, RZ ;  /* 0x00000010bb197819 */ /* 0x000fc600000006ff */
[----:B------:R-:W-:Y:S01]  /*8bf0*/  FMUL.FTZ R29, R192, R29 ;  /* 0x0000001dc01d7220 */ /* 0x000fe20000410000 */
[----:B------:R-:W-:Y:S02]  /*8c00*/  F2FP.BF16.F32.PACK_AB R26, R28, R26 ;  /* 0x0000001a1c1a723e */ /* 0x000fe400000010ff */
[----:B------:R-:W-:Y:S01]  /*8c10*/  IADD3 R28, PT, PT, R182, 0x20, RZ ;  /* 0x00000020b61c7810 */ /* 0x000fe20007ffe0ff */
[----:B------:R-:W-:Y:S01]  /*8c20*/  FFMA.FTZ R29, R29, R25, R31 ;  /* 0x000000191d1d7223 */ /* 0x000fe2000001001f */
[----:B------:R-:W-:Y:S01]  /*8c30*/  F2FP.BF16.F32.PACK_AB R27, R30, R27 ;  /* 0x0000001b1e1b723e */ /* 0x000fe200000010ff */
[----:B------:R-:W-:Y:S01]  /*8c40*/  FADD.FTZ R8, -R188, R8 ;  /* 0x00000008bc087221 */ /* 0x000fe20000010100 */
[----:B------:R-:W-:Y:S01]  /*8c50*/  F2FP.BF16.F32.PACK_AB R25, R161, R160 ;  /* 0x000000a0a119723e */ /* 0x000fe200000010ff */
[----:B------:R-:W3:Y:S01]  /*8c60*/  LDL R31, [R1+0x80] ;  /* 0x00008000011f7983 */ /* 0x000ee20000100800 */
[----:B------:R-:W-:Y:S01]  /*8c70*/  F2FP.BF16.F32.PACK_AB R24, R29, R24 ;  /* 0x000000181d18723e */ /* 0x000fe200000010ff */
[----:B------:R-:W-:-:S04]  /*8c80*/  IMAD.WIDE.U32 R28, R28, 0x10, R250 ;  /* 0x000000101c1c7825 */ /* 0x000fc800078e00fa */
[----:B------:R-:W-:Y:S01]  /*8c90*/  FMUL.FTZ R8, R192, R8 ;  /* 0x00000008c0087220 */ /* 0x000fe20000410000 */
[----:B------:R-:W3:Y:S04]  /*8ca0*/  LDL R30, [R1+0x88] ;  /* 0x00008800011e7983 */ /* 0x000ee80000100800 */
[----:B------:R0:W-:Y:S01]  /*8cb0*/  STG.E.128 desc[UR6][R28.64], R24 ;  /* 0x000000181c007986 */ /* 0x0001e2000c101d06 */
[C---:B------:R-:W-:Y:S01]  /*8cc0*/  FADD.FTZ R17, -R188.reuse, R17 ;  /* 0x00000011bc117221 */ /* 0x040fe20000010100 */
        /* <DEDUP_REMOVED lines=10> */
[----:B------:R-:W-:Y:S01]  /*8d70*/  FADD.FTZ R168, -R188, R168 ;  /* 0x000000a8bca87221 */ /* 0x000fe20000010100 */
[----:B------:R-:W3:Y:S04]  /*8d80*/  LDL R160, [R1+0xd4] ;  /* 0x0000d40001a07983 */ /* 0x000ee80000100800 */
[----:B------:R-:W3:Y:S04]  /*8d90*/  LDL R161, [R1+0xd0] ;  /* 0x0000d00001a17983 */ /* 0x000ee80000100800 */
[----:B0-----:R-:W3:Y:S01]  /*8da0*/  LDL R26, [R1+0x84] ;  /* 0x00008400011a7983 */ /* 0x001ee20000100800 */
[----:B------:R-:W-:Y:S01]  /*8db0*/  SHF.L.U32 R25, R108, 0x10, RZ ;  /* 0x000000106c197819 */ /* 0x000fe200000006ff */
[----:B------:R-:W-:-:S02]  /*8dc0*/  IMAD.U32 R24, R148, 0x10000, RZ ;  /* 0x0001000094187824 */ /* 0x000fc400078e00ff */
[----:B------:R-:W3:Y:S02]  /*8dd0*/  LDL R29, [R1+0x8c] ;  /* 0x00008c00011d7983 */ /* 0x000ee40000100800 */
[----:B------:R-:W-:Y:S01]  /*8de0*/  FFMA.FTZ R8, R8, R24, R25 ;  /* 0x0000001808087223 */ /* 0x000fe20000010019 */
[----:B------:R-:W-:Y:S01]  /*8df0*/  FADD.FTZ R24, -R188, R10 ;  /* 0x0000000abc187221 */ /* 0x000fe20000010100 */
[----:B------:R-:W-:Y:S01]  /*8e00*/  SHF.L.U32 R10, R149, 0x10, RZ ;  /* 0x00000010950a7819 */ /* 0x000fe200000006ff */
[----:B------:R-:W3:Y:S01]  /*8e10*/  LDL R28, [R1+0x90] ;  /* 0x00009000011c7983 */ /* 0x000ee20000100800 */
[----:B------:R-:W-:Y:S01]  /*8e20*/  SHF.L.U32 R25, R109, 0x10, RZ ;  /* 0x000000106d197819 */ /* 0x000fe200000006ff */
[----:B------:R-:W-:Y:S02]  /*8e30*/  FMUL.FTZ R24, R192, R24 ;  /* 0x00000018c0187220 */ /* 0x000fe40000410000 */
[----:B------:R-:W3:Y:S02]  /*8e40*/  LDL R27, [R1+0x94] ;  /* 0x00009400011b7983 */ /* 0x000ee40000100800 */
[----:B------:R-:W-:Y:S01]  /*8e50*/  FFMA.FTZ R24, R24, R10, R25 ;  /* 0x0000000a18187223 */ /* 0x000fe20000010019 */
[----:B------:R-:W-:Y:S01]  /*8e60*/  FADD.FTZ R25, -R188, R11 ;  /* 0x0000000bbc197221 */ /* 0x000fe20000010100 */
[----:B----4-:R-:W-:Y:S01]  /*8e70*/  SHF.L.U32 R10, R186, 0x10, RZ ;  /* 0x00000010ba0a7819 */ /* 0x010fe200000006ff */
[----:B------:R-:W-:Y:S01]  /*8e80*/  FMUL.FTZ R23, R192, R23 ;  /* 0x00000017c0177220 */ /* 0x000fe20000410000 */
[----:B------:R-:W-:Y:S01]  /*8e90*/  FADD.FTZ R169, -R188, R169 ;  /* 0x000000a9bca97221 */ /* 0x000fe20000010100 */
[----:B------:R-:W-:Y:S01]  /*8ea0*/  FMUL.FTZ R25, R192, R25 ;  /* 0x00000019c0197220 */ /* 0x000fe20000410000 */
        /* <DEDUP_REMOVED lines=26> */
[----:B------:R-:W4:Y:S01]  /*9050*/  LDL R186, [R1+0x130] ;  /* 0x0001300001ba7983 */ /* 0x000f220000100800 */
[----:B--2---:R-:W-:-:S04]  /*9060*/  IMAD.U32 R11, R185, 0x10000, RZ ;  /* 0x00010000b90b7824 */ /* 0x004fc800078e00ff */
        /* <DEDUP_REMOVED lines=9> */
[----:B------:R-:W-:-:S04]  /*9100*/  FMUL.FTZ R11, R192, R11 ;  /* 0x0000000bc00b7220 */ /* 0x000fc80000410000 */
        /* <DEDUP_REMOVED lines=8> */
[----:B------:R-:W-:Y:S01]  /*9190*/  SHF.L.U32 R15, R180, 0x10, RZ ;  /* 0x00000010b40f7819 */ /* 0x000fe200000006ff */
[----:B------:R-:W-:-:S04]  /*91a0*/  FMUL.FTZ R13, R192, R13 ;  /* 0x0000000dc00d7220 */ /* 0x000fc80000410000 */
[----:B------:R-:W-:Y:S01]  /*91b0*/  FFMA.FTZ R14, R13, R14, R15 ;  /* 0x0000000e0d0e7223 */ /* 0x000fe2000001000f */
[----:B------:R-:W-:Y:S01]  /*91c0*/  FADD.FTZ R13, -R188, R9 ;  /* 0x00000009bc0d7221 */ /* 0x000fe20000010100 */
[----:B------:R-:W-:Y:S01]  /*91d0*/  SHF.L.U32 R9, R163, 0x10, RZ ;  /* 0x00000010a3097819 */ /* 0x000fe200000006ff */
[----:B------:R-:W-:Y:S02]  /*91e0*/  IMAD.U32 R15, R162, 0x10000, RZ ;  /* 0x00010000a20f7824 */ /* 0x000fe400078e00ff */
[----:B------:R-:W-:Y:S01]  /*91f0*/  FMUL.FTZ R13, R192, R13 ;  /* 0x0000000dc00d7220 */ /* 0x000fe20000410000 */
[----:B------:R-:W-:Y:S01]  /*9200*/  F2FP.BF16.F32.PACK_AB R10, R12, R10 ;  /* 0x0000000a0c0a723e */ /* 0x000fe200000010ff */
[----:B------:R-:W2:Y:S01]  /*9210*/  LDL R162, [R1+0xe8] ;  /* 0x0000e80001a27983 */ /* 0x000ea20000100800 */
[----:B------:R-:W-:Y:S01]  /*9220*/  IADD3 R12, PT, PT, R182, 0x40, RZ ;  /* 0x00000040b60c7810 */ /* 0x000fe20007ffe0ff */
[----:B------:R-:W-:Y:S01]  /*9230*/  FFMA.FTZ R13, R13, R9, R15 ;  /* 0x000000090d0d7223 */ /* 0x000fe2000001000f */
[----:B------:R-:W-:-:S02]  /*9240*/  F2FP.BF16.F32.PACK_AB R11, R14, R11 ;  /* 0x0000000b0e0b723e */ /* 0x000fc400000010ff */
[----:B------:R-:W-:Y:S02]  /*9250*/  F2FP.BF16.F32.PACK_AB R9, R25, R24 ;  /* 0x000000181909723e */ /* 0x000fe400000010ff */
[----:B------:R-:W-:Y:S01]  /*9260*/  F2FP.BF16.F32.PACK_AB R8, R13, R8 ;  /* 0x000000080d08723e */ /* 0x000fe200000010ff */
[----:B------:R-:W-:Y:S01]  /*9270*/  IMAD.WIDE.U32 R12, R12, 0x10, R250 ;  /* 0x000000100c0c7825 */ /* 0x000fe200078e00fa */
[----:B------:R-:W3:Y:S04]  /*9280*/  LDL R25, [R1+0xa0] ;  /* 0x0000a00001197983 */ /* 0x000ee80000100800 */
[----:B------:R0:W-:Y:S01]  /*9290*/  STG.E.128 desc[UR6][R12.64], R8 ;  /* 0x000000080c007986 */ /* 0x0001e2000c101d06 */
[----:B------:R-:W-:Y:S01]  /*92a0*/  SHF.L.U32 R14, R106, 0x10, RZ ;  /* 0x000000106a0e7819 */ /* 0x000fe200000006ff */
[----:B------:R-:W-:-:S02]  /*92b0*/  FMUL.FTZ R15, R192, R21 ;  /* 0x00000015c00f7220 */ /* 0x000fc40000410000 */
[----:B------:R-:W5:Y:S01]  /*92c0*/  LDL R24, [R1+0xa8] ;  /* 0x0000a80001187983 */ /* 0x000f620000100800 */
[----:B0-----:R-:W-:Y:S01]  /*92d0*/  FADD.FTZ R8, -R188, R16 ;  /* 0x00000010bc087221 */ /* 0x001fe20000010100 */
[----:B------:R-:W-:Y:S02]  /*92e0*/  SHF.L.U32 R9, R144, 0x10, RZ ;  /* 0x0000001090097819 */ /* 0x000fe400000006ff */
[----:B------:R-:W-:Y:S01]  /*92f0*/  SHF.L.U32 R10, R104, 0x10, RZ ;  /* 0x00000010680a7819 */ /* 0x000fe200000006ff */
[----:B------:R-:W-:-:S04]  /*9300*/  FMUL.FTZ R8, R192, R8 ;  /* 0x00000008c0087220 */ /* 0x000fc80000410000 */
[----:B------:R-:W-:Y:S01]  /*9310*/  FFMA.FTZ R8, R8, R9, R10 ;  /* 0x0000000908087223 */ /* 0x000fe2000001000a */
[----:B------:R-:W-:Y:S02]  /*9320*/  IMAD.U32 R10, R26, 0x10000, RZ ;  /* 0x000100001a0a7824 */ /* 0x000fe400078e00ff */
[----:B------:R-:W4:Y:S01]  /*9330*/  LDL R26, [R1+0x98] ;  /* 0x00009800011a7983 */ /* 0x000f220000100800 */
[----:B------:R-:W-:Y:S01]  /*9340*/  FMUL.FTZ R12, R192, R17 ;  /* 0x00000011c00c7220 */ /* 0x000fe20000410000 */
[----:B------:R-:W-:Y:S02]  /*9350*/  SHF.L.U32 R9, R31, 0x10, RZ ;  /* 0x000000101f097819 */ /* 0x000fe400000006ff */
[----:B------:R-:W2:Y:S01]  /*9360*/  LDL R17, [R1+0x9c] ;  /* 0x00009c0001117983 */ /* 0x000ea20000100800 */
[----:B------:R-:W-:Y:S02]  /*9370*/  SHF.L.U32 R11, R105, 0x10, RZ ;  /* 0x00000010690b7819 */ /* 0x000fe400000006ff */
[----:B------:R-:W-:Y:S01]  /*9380*/  FFMA.FTZ R12, R12, R9, R10 ;  /* 0x000000090c0c7223 */ /* 0x000fe2000001000a */
[----:B------:R-:W-:Y:S01]  /*9390*/  SHF.L.U32 R10, R145, 0x10, RZ ;  /* 0x00000010910a7819 */ /* 0x000fe200000006ff */
[C---:B------:R-:W-:Y:S01]  /*93a0*/  FMUL.FTZ R9, R192.reuse, R18 ;  /* 0x00000012c0097220 */ /* 0x040fe20000410000 */
[----:B------:R-:W-:Y:S01]  /*93b0*/  FMUL.FTZ R13, R192, R19 ;  /* 0x00000013c00d7220 */ /* 0x000fe20000410000 */
[----:B------:R-:W3:Y:S02]  /*93c0*/  LDL R18, [R1+0xac] ;  /* 0x0000ac0001127983 */ /* 0x000ee40000100800 */
[----:B------:R-:W-:Y:S01]  /*93d0*/  FFMA.FTZ R9, R9, R10, R11 ;  /* 0x0000000a09097223 */ /* 0x000fe2000001000b */
[----:B------:R-:W-:Y:S01]  /*93e0*/  SHF.L.U32 R10, R30, 0x10, RZ ;  /* 0x000000101e0a7819 */ /* 0x000fe200000006ff */
[----:B------:R-:W5:Y:S01]  /*93f0*/  LDL R19, [R1+0xa4] ;  /* 0x0000a40001137983 */ /* 0x000f620000100800 */
[----:B------:R-:W-:Y:S01]  /*9400*/  SHF.L.U32 R11, R29, 0x10, RZ ;  /* 0x000000101d0b7819 */ /* 0x000fe200000006ff */
[----:B------:R-:W-:-:S02]  /*9410*/  IMAD.U32 R16, R107, 0x10000, RZ ;  /* 0x000100006b107824 */ /* 0x000fc400078e00ff */
[C---:B------:R-:W-:Y:S01]  /*9420*/  FMUL.FTZ R21, R192.reuse, R166 ;  /* 0x000000a6c0157220 */ /* 0x040fe20000410000 */
[----:B------:R-:W5:Y:S01]  /*9430*/  LDL R29, [R1+0xdc] ;  /* 0x0000dc00011d7983 */ /* 0x000f620000100800 */
[----:B------:R-:W-:Y:S01]  /*9440*/  FFMA.FTZ R13, R13, R10, R11 ;  /* 0x0000000a0d0d7223 */ /* 0x000fe2000001000b */
[----:B------:R-:W-:Y:S01]  /*9450*/  FMUL.FTZ R10, R192, R20 ;  /* 0x00000014c00a7220 */ /* 0x000fe20000410000 */
[----:B------:R-:W-:Y:S01]  /*9460*/  IMAD.U32 R11, R146, 0x10000, RZ ;  /* 0x00010000920b7824 */ /* 0x000fe200078e00ff */
[----:B------:R-:W5:Y:S03]  /*9470*/  LDL R31, [R1+0xe0] ;  /* 0x0000e000011f7983 */ /* 0x000f660000100800 */
[----:B------:R-:W-:Y:S01]  /*9480*/  FFMA.FTZ R10, R10, R11, R14 ;  /* 0x0000000b0a0a7223 */ /* 0x000fe2000001000e */
[----:B------:R-:W-:Y:S01]  /*9490*/  SHF.L.U32 R11, R28, 0x10, RZ ;  /* 0x000000101c0b7819 */ /* 0x000fe200000006ff */
[----:B------:R-:W5:Y:S01]  /*94a0*/  LDL R30, [R1+0xe4] ;  /* 0x0000e400011e7983 */ /* 0x000f620000100800 */
[----:B------:R-:W-:-:S03]  /*94b0*/  SHF.L.U32 R14, R27, 0x10, RZ ;  /* 0x000000101b0e7819 */ /* 0x000fc600000006ff */
[----:B------:R-:W5:Y:S02]  /*94c0*/  LDL R27, [R1+0xb0] ;  /* 0x0000b000011b7983 */ /* 0x000f640000100800 */
[----:B------:R-:W-:Y:S01]  /*94d0*/  FFMA.FTZ R15, R15, R11, R14 ;  /* 0x0000000b0f0f7223 */ /* 0x000fe2000001000e */
[----:B------:R-:W-:Y:S01]  /*94e0*/  SHF.L.U32 R14, R147, 0x10, RZ ;  /* 0x00000010930e7819 */ /* 0x000fe200000006ff */
[C---:B------:R-:W-:Y:S01]  /*94f0*/  FMUL.FTZ R11, R192.reuse, R22 ;  /* 0x00000016c00b7220 */ /* 0x040fe20000410000 */
[C---:B------:R-:W-:Y:S01]  /*9500*/  FMUL.FTZ R20, R192.reuse, R165 ;  /* 0x000000a5c0147220 */ /* 0x040fe20000410000 */
[----:B------:R-:W5:Y:S02]  /*9510*/  LDL R28, [R1+0xb8] ;  /* 0x0000b800011c7983 */ /* 0x000f640000100800 */
[----:B------:R-:W-:Y:S01]  /*9520*/  FFMA.FTZ R11, R11, R14, R16 ;  /* 0x0000000e0b0b7223 */ /* 0x000fe20000010010 */
[----:B------:R-:W-:Y:S01]  /*9530*/  FMUL.FTZ R22, R192, R168 ;  /* 0x000000a8c0167220 */ /* 0x000fe20000410000 */
[----:B---3--:R-:W-:Y:S01]  /*9540*/  IMAD.U32 R18, R18, 0x10000, RZ ;  /* 0x0001000012127824 */ /* 0x008fe200078e00ff */
[----:B----4-:R-:W-:Y:S01]  /*9550*/  SHF.L.U32 R14, R26, 0x10, RZ ;  /* 0x000000101a0e7819 */ /* 0x010fe200000006ff */
[----:B------:R-:W-:Y:S01]  /*9560*/  FMUL.FTZ R166, R192, R169 ;  /* 0x000000a9c0a67220 */ /* 0x000fe20000410000 */
[----:B------:R-:W3:Y:S01]  /*9570*/  LDL R26, [R1+0xb4] ;  /* 0x0000b400011a7983 */ /* 0x000ee20000100800 */
[----:B--2---:R-:W-:-:S02]  /*9580*/  SHF.L.U32 R16, R17, 0x10, RZ ;  /* 0x0000001011107819 */ /* 0x004fc400000006ff */
[----:B------:R-:W-:Y:S01]  /*9590*/  SHF.L.U32 R17, R100, 0x10, RZ ;  /* 0x0000001064117819 */ /* 0x000fe200000006ff */
[C---:B------:R-:W-:Y:S01]  /*95a0*/  FMUL.FTZ R168, R192.reuse, R171 ;  /* 0x000000abc0a87220 */ /* 0x040fe20000410000 */
[----:B------:R-:W-:Y:S01]  /*95b0*/  FMUL.FTZ R163, R192, R172 ;  /* 0x000000acc0a37220 */ /* 0x000fe20000410000 */
[----:B------:R-:W-:Y:S01]  /*95c0*/  FFMA.FTZ R23, R23, R14, R16 ;  /* 0x0000000e17177223 */ /* 0x000fe20000010010 */
[----:B------:R-:W-:Y:S01]  /*95d0*/  SHF.L.U32 R16, R140, 0x10, RZ ;  /* 0x000000108c107819 */ /* 0x000fe200000006ff */
[----:B------:R-:W-:Y:S01]  /*95e0*/  FMUL.FTZ R14, R192, R164 ;  /* 0x000000a4c00e7220 */ /* 0x000fe20000410000 */
[----:B------:R-:W2:Y:S03]  /*95f0*/  LDL R172, [R1+0xf4] ;  /* 0x0000f40001ac7983 */ /* 0x000ea60000100800 */
[----:B------:R-:W-:Y:S01]  /*9600*/  FFMA.FTZ R14, R14, R16, R17 ;  /* 0x000000100e0e7223 */ /* 0x000fe20000010011 */
[----:B-----5:R-:W-:Y:S01]  /*9610*/  SHF.L.U32 R17, R19, 0x10, RZ ;  /* 0x0000001013117819 */ /* 0x020fe200000006ff */
[----:B------:R-:W-:Y:S01]  /*9620*/  IMAD.U32 R16, R25, 0x10000, RZ ;  /* 0x0001000019107824 */ /* 0x000fe200078e00ff */
[----:B------:R-:W4:Y:S03]  /*9630*/  LDL R19, [R1+0xbc] ;  /* 0x0000bc0001137983 */ /* 0x000f260000100800 */
[----:B------:R-:W-:Y:S01]  /*9640*/  FFMA.FTZ R20, R20, R16, R17 ;  /* 0x0000001014147223 */ /* 0x000fe20000010011 */
[----:B------:R-:W-:Y:S01]  /*9650*/  SHF.L.U32 R16, R141, 0x10, RZ ;  /* 0x000000108d107819 */ /* 0x000fe200000006ff */
[----:B------:R-:W5:Y:S01]  /*9660*/  LDL R25, [R1+0xc0] ;  /* 0x0000c00001197983 */ /* 0x000f620000100800 */
[----:B------:R-:W-:-:S03]  /*9670*/  SHF.L.U32 R17, R101, 0x10, RZ ;  /* 0x0000001065117819 */ /* 0x000fc600000006ff */
[----:B------:R-:W2:Y:S02]  /*9680*/  LDL R164, [R1+0xd8] ;  /* 0x0000d80001a47983 */ /* 0x000ea40000100800 */
[----:B------:R-:W-:Y:S01]  /*9690*/  FFMA.FTZ R21, R21, R16, R17 ;  /* 0x0000001015157223 */ /* 0x000fe20000010011 */
[----:B------:R-:W-:Y:S01]  /*96a0*/  SHF.L.U32 R16, R24, 0x10, RZ ;  /* 0x0000001018107819 */ /* 0x000fe200000006ff */
[----:B------:R-:W-:Y:S01]  /*96b0*/  FMUL.FTZ R17, R192, R167 ;  /* 0x000000a7c0117220 */ /* 0x000fe20000410000 */
[----:B------:R-:W2:Y:S03]  /*96c0*/  LDL R24, [R1+0xc4] ;  /* 0x0000c40001187983 */ /* 0x000ea60000100800 */
[----:B------:R-:W-:Y:S01]  /*96d0*/  FFMA.FTZ R17, R17, R16, R18 ;  /* 0x0000001011117223 */ /* 0x000fe20000010012 */
[----:B------:R-:W-:Y:S01]  /*96e0*/  SHF.L.U32 R16, R142, 0x10, RZ ;  /* 0x000000108e107819 */ /* 0x000fe200000006ff */
[----:B------:R-:W2:Y:S01]  /*96f0*/  LDL R171, [R1+0xf8] ;  /* 0x0000f80001ab7983 */ /* 0x000ea20000100800 */
[----:B------:R-:W-:-:S02]  /*9700*/  SHF.L.U32 R18, R102, 0x10, RZ ;  /* 0x0000001066127819 */ /* 0x000fc400000006ff */
[----:B------:R-:W-:Y:S01]  /*9710*/  SHF.L.U32 R30, R30, 0x10, RZ ;  /* 0x000000101e1e7819 */ /* 0x000fe200000006ff */
[----:B------:R-:W2:Y:S02]  /*9720*/  LDL R165, [R1+0xfc] ;  /* 0x0000fc0001a57983 */ /* 0x000ea40000100800 */
[----:B------:R-:W-:Y:S01]  /*9730*/  FFMA.FTZ R22, R22, R16, R18 ;  /* 0x0000001016167223 */ /* 0x000fe20000010012 */
[----:B------:R-:W-:Y:S01]  /*9740*/  SHF.L.U32 R16, R27, 0x10, RZ ;  /* 0x000000101b107819 */ /* 0x000fe200000006ff */
[----:B------:R-:W2:Y:S04]  /*9750*/  LDL R169, [R1+0x104] ;  /* 0x0001040001a97983 */ /* 0x000ea80000100800 */
[----:B------:R-:W2:Y:S01]  /*9760*/  LDL R27, [R1+0xc8] ;  /* 0x0000c800011b7983 */ /* 0x000ea20000100800 */
[----:B---3--:R-:W-:-:S03]  /*9770*/  SHF.L.U32 R18, R26, 0x10, RZ ;  /* 0x000000101a127819 */ /* 0x008fc600000006ff */
[----:B------:R-:W3:Y:S01]  /*9780*/  LDL R26, [R1+0xcc] ;  /* 0x0000cc00011a7983 */ /* 0x000ee20000100800 */
[----:B------:R-:W-:Y:S01]  /*9790*/  FMUL.FTZ R167, R192, R170 ;  /* 0x000000aac0a77220 */ /* 0x000fe20000410000 */
[----:B------:R-:W-:Y:S01]  /*97a0*/  FFMA.FTZ R166, R166, R16, R18 ;  /* 0x00000010a6a67223 */ /* 0x000fe20000010012 */
[----:B------:R-:W-:Y:S01]  /*97b0*/  SHF.L.U32 R18, R103, 0x10, RZ ;  /* 0x0000001067127819 */ /* 0x000fe200000006ff */
[----:B------:R-:W-:Y:S01]  /*97c0*/  IMAD.U32 R16, R143, 0x10000, RZ ;  /* 0x000100008f107824 */ /* 0x000fe200078e00ff */
[----:B------:R-:W3:Y:S03]  /*97d0*/  LDL R170, [R1+0x100] ;  /* 0x0001000001aa7983 */ /* 0x000ee60000100800 */
[----:B------:R-:W-:Y:S01]  /*97e0*/  FFMA.FTZ R167, R167, R16, R18 ;  /* 0x00000010a7a77223 */ /* 0x000fe20000010012 */
[----:B------:R-:W-:Y:S02]  /*97f0*/  SHF.L.U32 R16, R28, 0x10, RZ ;  /* 0x000000101c107819 */ /* 0x000fe400000006ff */
[----:B----4-:R-:W-:Y:S01]  /*9800*/  SHF.L.U32 R18, R19, 0x10, RZ ;  /* 0x0000001013127819 */ /* 0x010fe200000006ff */
[----:B------:R-:W-:-:S04]  /*9810*/  IMAD.U32 R19, R96, 0x10000, RZ ;  /* 0x0001000060137824 */ /* 0x000fc800078e00ff */
[----:B------:R-:W-:Y:S01]  /*9820*/  FFMA.FTZ R168, R168, R16, R18 ;  /* 0x00000010a8a87223 */ /* 0x000fe20000010012 */
[----:B------:R-:W-:Y:S01]  /*9830*/  SHF.L.U32 R18, R136, 0x10, RZ ;  /* 0x0000001088127819 */ /* 0x000fe200000006ff */
[----:B------:R-:W-:-:S04]  /*9840*/  FMUL.FTZ R16, R192, R179 ;  /* 0x000000b3c0107220 */ /* 0x000fc80000410000 */
[----:B------:R-:W-:Y:S01]  /*9850*/  FFMA.FTZ R16, R16, R18, R19 ;  /* 0x0000001210107223 */ /* 0x000fe20000010013 */
[----:B-----5:R-:W-:Y:S01]  /*9860*/  SHF.L.U32 R19, R25, 0x10, RZ ;  /* 0x0000001019137819 */ /* 0x020fe200000006ff */
[----:B------:R-:W-:Y:S01]  /*9870*/  FMUL.FTZ R18, R192, R178 ;  /* 0x000000b2c0127220 */ /* 0x000fe20000410000 */
[----:B--2---:R-:W-:Y:S02]  /*9880*/  SHF.L.U32 R24, R24, 0x10, RZ ;  /* 0x0000001018187819 */ /* 0x004fe400000006ff */
[----:B------:R-:W-:-:S03]  /*9890*/  SHF.L.U32 R25, R97, 0x10, RZ ;  /* 0x0000001061197819 */ /* 0x000fc600000006ff */
[----:B------:R-:W-:Y:S01]  /*98a0*/  FFMA.FTZ R18, R18, R19, R24 ;  /* 0x0000001312127223 */ /* 0x000fe20000010018 */
[----:B------:R-:W-:Y:S01]  /*98b0*/  SHF.L.U32 R24, R137, 0x10, RZ ;  /* 0x0000001089187819 */ /* 0x000fe200000006ff */
[----:B------:R-:W-:Y:S01]  /*98c0*/  FMUL.FTZ R19, R192, R177 ;  /* 0x000000b1c0137220 */ /* 0x000fe20000410000 */
[----:B---3--:R-:W-:-:S03]  /*98d0*/  SHF.L.U32 R26, R26, 0x10, RZ ;  /* 0x000000101a1a7819 */ /* 0x008fc600000006ff */
[----:B------:R-:W-:Y:S01]  /*98e0*/  FFMA.FTZ R19, R19, R24, R25 ;  /* 0x0000001813137223 */ /* 0x000fe20000010019 */
[C---:B------:R-:W-:Y:S01]  /*98f0*/  FMUL.FTZ R24, R192.reuse, R176 ;  /* 0x000000b0c0187220 */ /* 0x040fe20000410000 */
[----:B------:R-:W-:Y:S02]  /*9900*/  IMAD.U32 R25, R27, 0x10000, RZ ;  /* 0x000100001b197824 */ /* 0x000fe400078e00ff */
[C---:B------:R-:W-:Y:S01]  /*9910*/  FMUL.FTZ R27, R192.reuse, R175 ;  /* 0x000000afc01b7220 */ /* 0x040fe20000410000 */
[C---:B------:R-:W-:Y:S01]  /*9920*/  FMUL.FTZ R28, R192.reuse, R174 ;  /* 0x000000aec01c7220 */ /* 0x040fe20000410000 */
[----:B------:R-:W-:Y:S01]  /*9930*/  FMUL.FTZ R178, R192, R197 ;  /* 0x000000c5c0b27220 */ /* 0x000fe20000410000 */
[----:B------:R-:W-:Y:S01]  /*9940*/  FFMA.FTZ R24, R24, R25, R26 ;  /* 0x0000001918187223 */ /* 0x000fe2000001001a */
[----:B------:R-:W-:Y:S01]  /*9950*/  SHF.L.U32 R25, R138, 0x10, RZ ;  /* 0x000000108a197819 */ /* 0x000fe200000006ff */
[----:B------:R-:W2:Y:S01]  /*9960*/  LDL R174, [R1+0x108] ;  /* 0x0001080001ae7983 */ /* 0x000ea20000100800 */
[----:B------:R-:W-:Y:S01]  /*9970*/  SHF.L.U32 R26, R98, 0x10, RZ ;  /* 0x00000010621a7819 */ /* 0x000fe200000006ff */
[----:B------:R-:W-:Y:S01]  /*9980*/  FMUL.FTZ R180, R192, R198 ;  /* 0x000000c6c0b47220 */ /* 0x000fe20000410000 */
[----:B------:R-:W-:Y:S01]  /*9990*/  SHF.L.U32 R169, R169, 0x10, RZ ;  /* 0x00000010a9a97819 */ /* 0x000fe200000006ff */
[----:B------:R-:W3:Y:S02]  /*99a0*/  LDL R175, [R1+0x11c] ;  /* 0x00011c0001af7983 */ /* 0x000ee40000100800 */
[----:B------:R-:W-:Y:S01]  /*99b0*/  FFMA.FTZ R27, R27, R25, R26 ;  /* 0x000000191b1b7223 */ /* 0x000fe2000001001a */
[----:B------:R-:W-:Y:S01]  /*99c0*/  IMAD.U32 R26, R160, 0x10000, RZ ;  /* 0x00010000a01a7824 */ /* 0x000fe200078e00ff */
[----:B------:R-:W4:Y:S04]  /*99d0*/  LDL R177, [R1+0x118] ;  /* 0x0001180001b17983 */ /* 0x000f280000100800 */
[----:B------:R-:W5:Y:S01]  /*99e0*/  LDL R160, [R1+0xec] ;  /* 0x0000ec0001a07983 */ /* 0x000f620000100800 */
[----:B------:R-:W-:Y:S01]  /*99f0*/  SHF.L.U32 R25, R161, 0x10, RZ ;  /* 0x00000010a1197819 */ /* 0x000fe200000006ff */
[----:B------:R-:W-:-:S02]  /*9a00*/  FMUL.FTZ R161, R192, R173 ;  /* 0x000000adc0a17220 */ /* 0x000fc40000410000 */
[----:B------:R-:W2:Y:S02]  /*9a10*/  LDL R173, [R1+0xf0] ;  /* 0x0000f00001ad7983 */ /* 0x000ea40000100800 */
[----:B------:R-:W-:Y:S01]  /*9a20*/  FFMA.FTZ R28, R28, R25, R26 ;  /* 0x000000191c1c7223 */ /* 0x000fe2000001001a */
[----:B------:R-:W-:Y:S01]  /*9a30*/  SHF.L.U32 R25, R139, 0x10, RZ ;  /* 0x000000108b197819 */ /* 0x000fe200000006ff */
[C---:B------:R-:W-:Y:S01]  /*9a40*/  FMUL.FTZ R176, R192.reuse, R206 ;  /* 0x000000cec0b07220 */ /* 0x040fe20000410000 */
[----:B------:R-:W-:Y:S01]  /*9a50*/  SHF.L.U32 R26, R99, 0x10, RZ ;  /* 0x00000010631a7819 */ /* 0x000fe200000006ff */
        /* <DEDUP_REMOVED lines=8> */
[----:B------:R-:W-:Y:S01]  /*9ae0*/  FADD.FTZ R218, -R188, R218 ;  /* 0x000000dabcda7221 */ /* 0x000fe20000010100 */
[----:B------:R-:W-:Y:S01]  /*9af0*/  SHF.L.U32 R29, R92, 0x10, RZ ;  /* 0x000000105c1d7819 */ /* 0x000fe200000006ff */
[C---:B------:R-:W-:Y:S01]  /*9b00*/  FADD.FTZ R214, -R188.reuse, R214 ;  /* 0x000000d6bcd67221 */ /* 0x040fe20000010100 */
[----:B------:R-:W-:Y:S01]  /*9b10*/  FADD.FTZ R219, -R188, R219 ;  /* 0x000000dbbcdb7221 */ /* 0x000fe20000010100 */
[----:B------:R-:W-:Y:S01]  /*9b20*/  FFMA.FTZ R163, R163, R25, R26 ;  /* 0x00000019a3a37223 */ /* 0x000fe2000001001a */
[----:B------:R-:W-:Y:S01]  /*9b30*/  FMUL.FTZ R25, R192, R189 ;  /* 0x000000bdc0197220 */ /* 0x000fe20000410000 */
[----:B------:R-:W-:-:S02]  /*9b40*/  IMAD.U32 R26, R132, 0x10000, RZ ;  /* 0x00010000841a7824 */ /* 0x000fc400078e00ff */
[----:B------:R-:W-:Y:S01]  /*9b50*/  FADD.FTZ R215, -R188, R215 ;  /* 0x000000d7bcd77221 */ /* 0x000fe20000010100 */
[----:B------:R-:W4:Y:S01]  /*9b60*/  LDL R197, [R1+0x148] ;  /* 0x0001480001c57983 */ /* 0x000f220000100800 */
[----:B------:R-:W-:Y:S01]  /*9b70*/  FFMA.FTZ R25, R25, R26, R29 ;  /* 0x0000001a19197223 */ /* 0x000fe2000001001d */
[----:B------:R-:W-:Y:S01]  /*9b80*/  SHF.L.U32 R29, R31, 0x10, RZ ;  /* 0x000000101f1d7819 */ /* 0x000fe200000006ff */
[----:B------:R-:W-:Y:S01]  /*9b90*/  FMUL.FTZ R26, R192, R190 ;  /* 0x000000bec01a7220 */ /* 0x000fe20000410000 */
[----:B------:R-:W-:-:S03]  /*9ba0*/  IMAD.U32 R31, R93, 0x10000, RZ ;  /* 0x000100005d1f7824 */ /* 0x000fc600078e00ff */
[----:B------:R-:W-:Y:S01]  /*9bb0*/  FFMA.FTZ R26, R26, R29, R30 ;  /* 0x0000001d1a1a7223 */ /* 0x000fe2000001001e */
[----:B------:R-:W-:Y:S01]  /*9bc0*/  SHF.L.U32 R30, R133, 0x10, RZ ;  /* 0x00000010851e7819 */ /* 0x000fe200000006ff */
[----:B------:R-:W-:-:S04]  /*9bd0*/  FMUL.FTZ R29, R192, R191 ;  /* 0x000000bfc01d7220 */ /* 0x000fc80000410000 */
[----:B------:R-:W-:Y:S01]  /*9be0*/  FFMA.FTZ R29, R29, R30, R31 ;  /* 0x0000001e1d1d7223 */ /* 0x000fe2000001001f */
[----:B------:R-:W-:Y:S01]  /*9bf0*/  SHF.L.U32 R31, R162, 0x10, RZ ;  /* 0x00000010a21f7819 */ /* 0x000fe200000006ff */
[C---:B------:R-:W-:Y:S01]  /*9c00*/  FMUL.FTZ R30, R192.reuse, R194 ;  /* 0x000000c2c01e7220 */ /* 0x040fe20000410000 */
[C---:B------:R-:W-:Y:S01]  /*9c10*/  FMUL.FTZ R162, R192.reuse, R195 ;  /* 0x000000c3c0a27220 */ /* 0x040fe20000410000 */
[----:B------:R-:W-:Y:S01]  /*9c20*/  FMUL.FTZ R164, R192, R196 ;  /* 0x000000c4c0a47220 */ /* 0x000fe20000410000 */
[----:B-----5:R-:W-:-:S05]  /*9c30*/  SHF.L.U32 R160, R160, 0x10, RZ ;  /* 0x00000010a0a07819 */ /* 0x020fca00000006ff */
[----:B------:R-:W-:Y:S01]  /*9c40*/  FFMA.FTZ R30, R30, R31, R160 ;  /* 0x0000001f1e1e7223 */ /* 0x000fe200000100a0 */
[----:B------:R-:W-:Y:S02]  /*9c50*/  SHF.L.U32 R31, R134, 0x10, RZ ;  /* 0x00000010861f7819 */ /* 0x000fe400000006ff */
[----:B------:R-:W-:-:S05]  /*9c60*/  SHF.L.U32 R160, R94, 0x10, RZ ;  /* 0x000000105ea07819 */ /* 0x000fca00000006ff */
[----:B------:R-:W-:Y:S01]  /*9c70*/  FFMA.FTZ R162, R162, R31, R160 ;  /* 0x0000001fa2a27223 */ /* 0x000fe200000100a0 */
[----:B--2---:R-:W-:Y:S01]  /*9c80*/  IMAD.U32 R31, R173, 0x10000, RZ ;  /* 0x00010000ad1f7824 */ /* 0x004fe200078e00ff */
[----:B------:R-:W-:Y:S01]  /*9c90*/  SHF.L.U32 R160, R172, 0x10, RZ ;  /* 0x00000010aca07819 */ /* 0x000fe200000006ff */
[----:B------:R-:W2:Y:S04]  /*9ca0*/  LDL R173, [R1+0x10c] ;  /* 0x00010c0001ad7983 */ /* 0x000ea80000100800 */
[----:B------:R-:W-:Y:S01]  /*9cb0*/  FFMA.FTZ R164, R164, R31, R160 ;  /* 0x0000001fa4a47223 */ /* 0x000fe200000100a0 */
[----:B------:R-:W-:Y:S01]  /*9cc0*/  SHF.L.U32 R31, R135, 0x10, RZ ;  /* 0x00000010871f7819 */ /* 0x000fe200000006ff */
[----:B------:R-:W5:Y:S01]  /*9cd0*/  LDL R172, [R1+0x110] ;  /* 0x0001100001ac7983 */ /* 0x000f620000100800 */
[----:B------:R-:W-:-:S05]  /*9ce0*/  SHF.L.U32 R160, R95, 0x10, RZ ;  /* 0x000000105fa07819 */ /* 0x000fca00000006ff */
[----:B------:R-:W-:Y:S01]  /*9cf0*/  FFMA.FTZ R178, R178, R31, R160 ;  /* 0x0000001fb2b27223 */ /* 0x000fe200000100a0 */
[----:B------:R-:W-:Y:S02]  /*9d00*/  SHF.L.U32 R31, R171, 0x10, RZ ;  /* 0x00000010ab1f7819 */ /* 0x000fe400000006ff */
[----:B------:R-:W3:Y:S01]  /*9d10*/  LDL R171, [R1+0x114] ;  /* 0x0001140001ab7983 */ /* 0x000ee20000100800 */
[----:B------:R-:W-:Y:S01]  /*9d20*/  IMAD.U32 R160, R165, 0x10000, RZ ;  /* 0x00010000a5a07824 */ /* 0x000fe200078e00ff */
[----:B------:R-:W-:-:S03]  /*9d30*/  SHF.L.U32 R165, R88, 0x10, RZ ;  /* 0x0000001058a57819 */ /* 0x000fc600000006ff */
[----:B------:R-:W-:Y:S01]  /*9d40*/  FFMA.FTZ R180, R180, R31, R160 ;  /* 0x0000001fb4b47223 */ /* 0x000fe200000100a0 */
[----:B------:R-:W-:Y:S01]  /*9d50*/  SHF.L.U32 R160, R128, 0x10, RZ ;  /* 0x0000001080a07819 */ /* 0x000fe200000006ff */
[----:B------:R-:W-:-:S04]  /*9d60*/  FMUL.FTZ R31, R192, R203 ;  /* 0x000000cbc01f7220 */ /* 0x000fc80000410000 */
[----:B------:R-:W-:Y:S01]  /*9d70*/  FFMA.FTZ R31, R31, R160, R165 ;  /* 0x000000a01f1f7223 */ /* 0x000fe200000100a5 */
[----:B------:R-:W-:Y:S01]  /*9d80*/  SHF.L.U32 R165, R170, 0x10, RZ ;  /* 0x00000010aaa57819 */ /* 0x000fe200000006ff */
[----:B------:R-:W-:Y:S01]  /*9d90*/  FMUL.FTZ R160, R192, R204 ;  /* 0x000000ccc0a07220 */ /* 0x000fe20000410000 */
[----:B------:R-:W-:-:S03]  /*9da0*/  SHF.L.U32 R170, R89, 0x10, RZ ;  /* 0x0000001059aa7819 */ /* 0x000fc600000006ff */
[----:B------:R-:W-:Y:S01]  /*9db0*/  FFMA.FTZ R160, R160, R165, R169 ;  /* 0x000000a5a0a07223 */ /* 0x000fe200000100a9 */
[----:B------:R-:W-:Y:S01]  /*9dc0*/  FMUL.FTZ R165, R192, R205 ;  /* 0x000000cdc0a57220 */ /* 0x000fe20000410000 */
[----:B------:R-:W-:-:S04]  /*9dd0*/  IMAD.U32 R169, R129, 0x10000, RZ ;  /* 0x0001000081a97824 */ /* 0x000fc800078e00ff */
[----:B------:R-:W-:Y:S01]  /*9de0*/  FFMA.FTZ R165, R165, R169, R170 ;  /* 0x000000a9a5a57223 */ /* 0x000fe200000100aa */
[----:B------:R-:W-:Y:S02]  /*9df0*/  SHF.L.U32 R169, R174, 0x10, RZ ;  /* 0x00000010aea97819 */ /* 0x000fe400000006ff */
[----:B------:R-:W4:Y:S01]  /*9e00*/  LDL R174, [R1+0x120] ;  /* 0x0001200001ae7983 */ /* 0x000f220000100800 */
[----:B--2---:R-:W-:-:S03]  /*9e10*/  SHF.L.U32 R170, R173, 0x10, RZ ;  /* 0x00000010adaa7819 */ /* 0x004fc600000006ff */
[----:B------:R-:W2:Y:S02]  /*9e20*/  LDL R173, [R1+0x124] ;  /* 0x0001240001ad7983 */ /* 0x000ea40000100800 */
[----:B------:R-:W-:Y:S01]  /*9e30*/  FFMA.FTZ R176, R176, R169, R170 ;  /* 0x000000a9b0b07223 */ /* 0x000fe200000100aa */
[----:B------:R-:W-:Y:S01]  /*9e40*/  SHF.L.U32 R169, R130, 0x10, RZ ;  /* 0x0000001082a97819 */ /* 0x000fe200000006ff */
[----:B------:R-:W-:-:S04]  /*9e50*/  IMAD.U32 R170, R90, 0x10000, RZ ;  /* 0x000100005aaa7824 */ /* 0x000fc800078e00ff */
[----:B------:R-:W-:Y:S01]  /*9e60*/  FFMA.FTZ R181, R181, R169, R170 ;  /* 0x000000a9b5b57223 */ /* 0x000fe200000100aa */
[----:B-----5:R-:W-:Y:S02]  /*9e70*/  SHF.L.U32 R169, R172, 0x10, RZ ;  /* 0x00000010aca97819 */ /* 0x020fe400000006ff */
[----:B------:R-:W5:Y:S01]  /*9e80*/  LDL R172, [R1+0x128] ;  /* 0x0001280001ac7983 */ /* 0x000f620000100800 */
[----:B---3--:R-:W-:-:S03]  /*9e90*/  SHF.L.U32 R170, R171, 0x10, RZ ;  /* 0x00000010abaa7819 */ /* 0x008fc600000006ff */
[----:B------:R-:W3:Y:S02]  /*9ea0*/  LDL R171, [R1+0x12c] ;  /* 0x00012c0001ab7983 */ /* 0x000ee40000100800 */
[----:B------:R-:W-:Y:S01]  /*9eb0*/  FFMA.FTZ R183, R183, R169, R170 ;  /* 0x000000a9b7b77223 */ /* 0x000fe200000100aa */
[----:B------:R-:W-:Y:S01]  /*9ec0*/  SHF.L.U32 R169, R131, 0x10, RZ ;  /* 0x0000001083a97819 */ /* 0x000fe200000006ff */
[C---:B------:R-:W-:Y:S01]  /*9ed0*/  FMUL.FTZ R189, R192.reuse, R209 ;  /* 0x000000d1c0bd7220 */ /* 0x040fe20000410000 */
[----:B------:R-:W-:Y:S01]  /*9ee0*/  SHF.L.U32 R170, R91, 0x10, RZ ;  /* 0x000000105baa7819 */ /* 0x000fe200000006ff */
[----:B------:R-:W-:-:S04]  /*9ef0*/  FMUL.FTZ R190, R192, R210 ;  /* 0x000000d2c0be7220 */ /* 0x000fc80000410000 */
[----:B------:R-:W-:Y:S01]  /*9f00*/  FFMA.FTZ R189, R189, R169, R170 ;  /* 0x000000a9bdbd7223 */ /* 0x000fe200000100aa */
[----:B------:R-:W-:Y:S01]  /*9f10*/  SHF.L.U32 R170, R175, 0x10, RZ ;  /* 0x00000010afaa7819 */ /* 0x000fe200000006ff */
[----:B----4-:R-:W-:Y:S01]  /*9f20*/  IMAD.U32 R169, R177, 0x10000, RZ ;  /* 0x00010000b1a97824 */ /* 0x010fe200078e00ff */
[----:B------:R-:W4:Y:S01]  /*9f30*/  LDL R175, [R1+0x134] ;  /* 0x0001340001af7983 */ /* 0x000f220000100800 */
[----:B------:R-:W-:Y:S02]  /*9f40*/  FMUL.FTZ R177, R192, R216 ;  /* 0x000000d8c0b17220 */ /* 0x000fe40000410000 */
[----:B------:R-:W-:Y:S01]  /*9f50*/  FFMA.FTZ R190, R190, R169, R170 ;  /* 0x000000a9bebe7223 */ /* 0x000fe200000100aa */
[----:B------:R-:W-:Y:S02]  /*9f60*/  SHF.L.U32 R169, R124, 0x10, RZ ;  /* 0x000000107ca97819 */ /* 0x000fe400000006ff */
[----:B------:R-:W-:Y:S01]  /*9f70*/  SHF.L.U32 R170, R84, 0x10, RZ ;  /* 0x0000001054aa7819 */ /* 0x000fe200000006ff */
[----:B------:R-:W-:-:S04]  /*9f80*/  FMUL.FTZ R179, R192, R217 ;  /* 0x000000d9c0b37220 */ /* 0x000fc80000410000 */
[----:B------:R-:W-:Y:S01]  /*9f90*/  FFMA.FTZ R177, R177, R169, R170 ;  /* 0x000000a9b1b17223 */ /* 0x000fe200000100aa */
[----:B------:R-:W-:Y:S02]  /*9fa0*/  SHF.L.U32 R169, R174, 0x10, RZ ;  /* 0x00000010aea97819 */ /* 0x000fe400000006ff */
[----:B------:R-:W4:Y:S01]  /*9fb0*/  LDL R174, [R1+0x138] ;  /* 0x0001380001ae7983 */ /* 0x000f220000100800 */
[----:B------:R-:W-:Y:S01]  /*9fc0*/  FMUL.FTZ R184, R192, R213 ;  /* 0x000000d5c0b87220 */ /* 0x000fe20000410000 */
[----:B--2---:R-:W-:Y:S02]  /*9fd0*/  IMAD.U32 R170, R173, 0x10000, RZ ;  /* 0x00010000adaa7824 */ /* 0x004fe400078e00ff */
[----:B------:R-:W2:Y:S02]  /*9fe0*/  LDL R173, [R1+0x13c] ;  /* 0x00013c0001ad7983 */ /* 0x000ea40000100800 */
[----:B------:R-:W-:Y:S01]  /*9ff0*/  FFMA.FTZ R179, R179, R169, R170 ;  /* 0x000000a9b3b37223 */ /* 0x000fe200000100aa */
[----:B------:R-:W-:-:S02]  /*a000*/  SHF.L.U32 R169, R125, 0x10, RZ ;  /* 0x000000107da97819 */ /* 0x000fc400000006ff */
[----:B------:R-:W-:-:S05]  /*a010*/  SHF.L.U32 R170, R85, 0x10, RZ ;  /* 0x0000001055aa7819 */ /* 0x000fca00000006ff */
[----:B------:R-:W-:Y:S01]  /*a020*/  FFMA.FTZ R184, R184, R169, R170 ;  /* 0x000000a9b8b87223 */ /* 0x000fe200000100aa */
[----:B-----5:R-:W-:Y:S02]  /*a030*/  SHF.L.U32 R169, R172, 0x10, RZ ;  /* 0x00000010aca97819 */ /* 0x020fe400000006ff */
[----:B------:R-:W5:Y:S01]  /*a040*/  LDL R172, [R1+0x140] ;  /* 0x0001400001ac7983 */ /* 0x000f620000100800 */
[----:B---3--:R-:W-:-:S03]  /*a050*/  SHF.L.U32 R170, R171, 0x10, RZ ;  /* 0x00000010abaa7819 */ /* 0x008fc600000006ff */
[----:B------:R-:W3:Y:S01]  /*a060*/  LDL R171, [R1+0x144] ;  /* 0x0001440001ab7983 */ /* 0x000ee20000100800 */
[C---:B------:R-:W-:Y:S01]  /*a070*/  FMUL.FTZ R185, R192.reuse, R218 ;  /* 0x000000dac0b97220 */ /* 0x040fe20000410000 */
[----:B------:R-:W-:-:S03]  /*a080*/  FMUL.FTZ R191, R192, R214 ;  /* 0x000000d6c0bf7220 */ /* 0x000fc60000410000 */
[----:B------:R-:W-:Y:S01]  /*a090*/  FFMA.FTZ R185, R185, R169, R170 ;  /* 0x000000a9b9b97223 */ /* 0x000fe200000100aa */
[----:B------:R-:W-:Y:S01]  /*a0a0*/  SHF.L.U32 R170, R86, 0x10, RZ ;  /* 0x0000001056aa7819 */ /* 0x000fe200000006ff */
[----:B------:R-:W-:Y:S02]  /*a0b0*/  IMAD.U32 R169, R126, 0x10000, RZ ;  /* 0x000100007ea97824 */ /* 0x000fe400078e00ff */
[----:B------:R-:W-:Y:S02]  /*a0c0*/  FMUL.FTZ R193, R192, R219 ;  /* 0x000000dbc0c17220 */ /* 0x000fe40000410000 */
[----:B------:R-:W-:Y:S01]  /*a0d0*/  FFMA.FTZ R191, R191, R169, R170 ;  /* 0x000000a9bfbf7223 */ /* 0x000fe200000100aa */
[----:B------:R-:W-:Y:S02]  /*a0e0*/  SHF.L.U32 R169, R186, 0x10, RZ ;  /* 0x00000010baa97819 */ /* 0x000fe400000006ff */
[----:B----4-:R-:W-:Y:S01]  /*a0f0*/  SHF.L.U32 R170, R175, 0x10, RZ ;  /* 0x00000010afaa7819 */ /* 0x010fe200000006ff */
[----:B------:R-:W-:Y:S01]  /*a100*/  FMUL.FTZ R196, R192, R215 ;  /* 0x000000d7c0c47220 */ /* 0x000fe20000410000 */
[----:B------:R-:W-:Y:S01]  /*a110*/  FADD.FTZ R220, -R188, R220 ;  /* 0x000000dcbcdc7221 */ /* 0x000fe20000010100 */
[----:B------:R-:W4:Y:S02]  /*a120*/  LDL R175, [R1+0x14c] ;  /* 0x00014c0001af7983 */ /* 0x000f240000100800 */
[----:B------:R-:W-:Y:S01]  /*a130*/  FFMA.FTZ R193, R193, R169, R170 ;  /* 0x000000a9c1c17223 */ /* 0x000fe200000100aa */
[----:B------:R-:W-:Y:S01]  /*a140*/  SHF.L.U32 R169, R127, 0x10, RZ ;  /* 0x000000107fa97819 */ /* 0x000fe200000006ff */
[----:B------:R-:W-:-:S02]  /*a150*/  IMAD.U32 R170, R87, 0x10000, RZ ;  /* 0x0001000057aa7824 */ /* 0x000fc400078e00ff */
[----:B------:R-:W-:Y:S02]  /*a160*/  FMUL.FTZ R198, R192, R220 ;  /* 0x000000dcc0c67220 */ /* 0x000fe40000410000 */
[----:B------:R-:W-:Y:S01]  /*a170*/  FFMA.FTZ R196, R196, R169, R170 ;  /* 0x000000a9c4c47223 */ /* 0x000fe200000100aa */
[----:B------:R-:W-:Y:S01]  /*a180*/  SHF.L.U32 R169, R174, 0x10, RZ ;  /* 0x00000010aea97819 */ /* 0x000fe200000006ff */
[----:B------:R-:W-:Y:S01]  /*a190*/  FADD.FTZ R199, -R188, R199 ;  /* 0x000000c7bcc77221 */ /* 0x000fe20000010100 */
[----:B------:R-:W4:Y:S03]  /*a1a0*/  LDL R174, [R1+0x150] ;  /* 0x0001500001ae7983 */ /* 0x000f260000100800 */
[----:B------:R-:W-:Y:S01]  /*a1b0*/  FMUL.FTZ R186, R192, R199 ;  /* 0x000000c7c0ba7220 */ /* 0x000fe20000410000 */
[----:B--2---:R-:W-:Y:S02]  /*a1c0*/  SHF.L.U32 R170, R173, 0x10, RZ ;  /* 0x00000010adaa7819 */ /* 0x004fe400000006ff */
[----:B------:R-:W2:Y:S03]  /*a1d0*/  LDL R173, [R1+0x154] ;  /* 0x0001540001ad7983 */ /* 0x000ea60000100800 */
[----:B------:R-:W-:Y:S01]  /*a1e0*/  FFMA.FTZ R198, R198, R169, R170 ;  /* 0x000000a9c6c67223 */ /* 0x000fe200000100aa */
[----:B------:R-:W-:-:S02]  /*a1f0*/  SHF.L.U32 R169, R120, 0x10, RZ ;  /* 0x0000001078a97819 */ /* 0x000fc400000006ff */
[----:B------:R-:W-:-:S05]  /*a200*/  SHF.L.U32 R170, R80, 0x10, RZ ;  /* 0x0000001050aa7819 */ /* 0x000fca00000006ff */
[----:B------:R-:W-:Y:S01]  /*a210*/  FFMA.FTZ R186, R186, R169, R170 ;  /* 0x000000a9baba7223 */ /* 0x000fe200000100aa */
[----:B-----5:R-:W-:Y:S02]  /*a220*/  IMAD.U32 R169, R172, 0x10000, RZ ;  /* 0x00010000aca97824 */ /* 0x020fe400078e00ff */
[----:B------:R-:W5:Y:S01]  /*a230*/  LDL R172, [R1+0x158] ;  /* 0x0001580001ac7983 */ /* 0x000f620000100800 */
[----:B---3--:R-:W-:-:S03]  /*a240*/  SHF.L.U32 R170, R171, 0x10, RZ ;  /* 0x00000010abaa7819 */ /* 0x008fc600000006ff */
[----:B------:R-:W3:Y:S01]  /*a250*/  LDL R171, [R1+0x15c] ;  /* 0x00015c0001ab7983 */ /* 0x000ee20000100800 */
[C---:B------:R-:W-:Y:S01]  /*a260*/  FADD.FTZ R200, -R188.reuse, R200 ;  /* 0x000000c8bcc87221 */ /* 0x040fe20000010100 */
[----:B------:R-:W-:-:S03]  /*a270*/  FADD.FTZ R201, -R188, R201 ;  /* 0x000000c9bcc97221 */ /* 0x000fc60000010100 */
[C---:B------:R-:W-:Y:S01]  /*a280*/  FMUL.FTZ R187, R192.reuse, R200 ;  /* 0x000000c8c0bb7220 */ /* 0x040fe20000410000 */
[----:B------:R-:W-:-:S03]  /*a290*/  FMUL.FTZ R194, R192, R201 ;  /* 0x000000c9c0c27220 */ /* 0x000fc60000410000 */
[----:B------:R-:W-:Y:S01]  /*a2a0*/  FFMA.FTZ R187, R187, R169, R170 ;  /* 0x000000a9bbbb7223 */ /* 0x000fe200000100aa */
[----:B------:R-:W-:Y:S02]  /*a2b0*/  SHF.L.U32 R169, R121, 0x10, RZ ;  /* 0x0000001079a97819 */ /* 0x000fe400000006ff */
[----:B------:R-:W-:Y:S01]  /*a2c0*/  SHF.L.U32 R170, R81, 0x10, RZ ;  /* 0x0000001051aa7819 */ /* 0x000fe200000006ff */
[----:B------:R-:W-:-:S04]  /*a2d0*/  FADD.FTZ R226, -R188, R226 ;  /* 0x000000e2bce27221 */ /* 0x000fc80000010100 */
[----:B------:R-:W-:Y:S01]  /*a2e0*/  FFMA.FTZ R194, R194, R169, R170 ;  /* 0x000000a9c2c27223 */ /* 0x000fe200000100aa */
[----:B------:R-:W-:Y:S01]  /*a2f0*/  SHF.L.U32 R169, R197, 0x10, RZ ;  /* 0x00000010c5a97819 */ /* 0x000fe200000006ff */
[----:B------:R-:W-:Y:S01]  /*a300*/  FMUL.FTZ R195, R192, R226 ;  /* 0x000000e2c0c37220 */ /* 0x000fe20000410000 */
[----:B----4-:R-:W-:Y:S02]  /*a310*/  IMAD.U32 R170, R175, 0x10000, RZ ;  /* 0x00010000afaa7824 */ /* 0x010fe400078e00ff */
[----:B------:R-:W-:Y:S01]  /*a320*/  FADD.FTZ R227, -R188, R227 ;  /* 0x000000e3bce37221 */ /* 0x000fe20000010100 */
[----:B------:R-:W-:Y:S01]  /*a330*/  F2FP.BF16.F32.PACK_AB R8, R12, R8 ;  /* 0x000000080c08723e */ /* 0x000fe200000010ff */
[----:B------:R-:W-:Y:S01]  /*a340*/  FFMA.FTZ R195, R195, R169, R170 ;  /* 0x000000a9c3c37223 */ /* 0x000fe200000100aa */
[----:B------:R-:W-:Y:S01]  /*a350*/  SHF.L.U32 R169, R122, 0x10, RZ ;  /* 0x000000107aa97819 */ /* 0x000fe200000006ff */
[----:B------:R-:W-:Y:S01]  /*a360*/  FMUL.FTZ R197, R192, R227 ;  /* 0x000000e3c0c57220 */ /* 0x000fe20000410000 */
[----:B------:R-:W-:Y:S01]  /*a370*/  SHF.L.U32 R170, R82, 0x10, RZ ;  /* 0x0000001052aa7819 */ /* 0x000fe200000006ff */
[----:B------:R-:W-:-:S02]  /*a380*/  VIADD R12, R182, 0x60 ;  /* 0x00000060b60c7836 */ /* 0x000fc40000000000 */
[C---:B------:R-:W-:Y:S01]  /*a390*/  FADD.FTZ R228, -R188.reuse, R228 ;  /* 0x000000e4bce47221 */ /* 0x040fe20000010100 */
[----:B------:R-:W-:Y:S01]  /*a3a0*/  F2FP.BF16.F32.PACK_AB R9, R13, R9 ;  /* 0x000000090d09723e */ /* 0x000fe200000010ff */
[C---:B------:R-:W-:Y:S01]  /*a3b0*/  FADD.FTZ R199, -R188.reuse, R230 ;  /* 0x000000e6bcc77221 */ /* 0x040fe20000010100 */
[----:B------:R-:W-:Y:S01]  /*a3c0*/  FFMA.FTZ R197, R197, R169, R170 ;  /* 0x000000a9c5c57223 */ /* 0x000fe200000100aa */
[----:B------:R-:W-:Y:S01]  /*a3d0*/  FADD.FTZ R169, -R188, R229 ;  /* 0x000000e5bca97221 */ /* 0x000fe20000010100 */
[----:B------:R-:W-:Y:S01]  /*a3e0*/  F2FP.BF16.F32.PACK_AB R11, R23, R11 ;  /* 0x0000000b170b723e */ /* 0x000fe200000010ff */
[----:B------:R-:W-:Y:S01]  /*a3f0*/  IMAD.WIDE.U32 R12, R12, 0x10, R250 ;  /* 0x000000100c0c7825 */ /* 0x000fe200078e00fa */
[----:B------:R-:W-:-:S03]  /*a400*/  F2FP.BF16.F32.PACK_AB R10, R15, R10 ;  /* 0x0000000a0f0a723e */ /* 0x000fc600000010ff */
[----:B------:R-:W-:Y:S01]  /*a410*/  FMUL.FTZ R228, R192, R228 ;  /* 0x000000e4c0e47220 */ /* 0x000fe20000410000 */
[----:B------:R-:W-:Y:S01]  /*a420*/  SHF.L.U32 R170, R174, 0x10, RZ ;  /* 0x00000010aeaa7819 */ /* 0x000fe200000006ff */
[C---:B------:R-:W-:Y:S01]  /*a430*/  FMUL.FTZ R199, R192.reuse, R199 ;  /* 0x000000c7c0c77220 */ /* 0x040fe20000410000 */
[----:B------:R-:W-:Y:S01]  /*a440*/  FMUL.FTZ R169, R192, R169 ;  /* 0x000000a9c0a97220 */ /* 0x000fe20000410000 */
[----:B------:R0:W-:Y:S01]  /*a450*/  STG.E.128 desc[UR6][R12.64], R8 ;  /* 0x000000080c007986 */ /* 0x0001e2000c101d06 */
[----:B------:R-:W-:Y:S02]  /*a460*/  SHF.L.U32 R192, R123, 0x10, RZ ;  /* 0x000000107bc07819 */ /* 0x000fe400000006ff */
[----:B------:R-:W-:Y:S02]  /*a470*/  F2FP.BF16.F32.PACK_AB R22, R166, R22 ;  /* 0x00000016a616723e */ /* 0x000fe400000010ff */
[----:B------:R-:W-:Y:S02]  /*a480*/  F2FP.BF16.F32.PACK_AB R21, R17, R21 ;  /* 0x000000151115723e */ /* 0x000fe400000010ff */
[----:B------:R-:W-:-:S02]  /*a490*/  F2FP.BF16.F32.PACK_AB R20, R20, R14 ;  /* 0x0000000e1414723e */ /* 0x000fc400000010ff */
[C---:B------:R-:W-:Y:S01]  /*a4a0*/  IADD3 R166, PT, PT, R182.reuse, 0xa0, RZ ;  /* 0x000000a0b6a67810 */ /* 0x040fe20007ffe0ff */
[----:B0-----:R-:W-:-:S04]  /*a4b0*/  VIADD R8, R182, 0x80 ;  /* 0x00000080b6087836 */ /* 0x001fc80000000000 */
[--C-:B------:R-:W-:Y:S01]  /*a4c0*/  IMAD.WIDE.U32 R8, R8, 0x10, R250.reuse ;  /* 0x0000001008087825 */ /* 0x100fe200078e00fa */
[----:B------:R-:W-:Y:S02]  /*a4d0*/  F2FP.BF16.F32.PACK_AB R11, R163, R161 ;  /* 0x000000a1a30b723e */ /* 0x000fe400000010ff */
[----:B------:R-:W-:Y:S01]  /*a4e0*/  F2FP.BF16.F32.PACK_AB R10, R28, R27 ;  /* 0x0000001b1c0a723e */ /* 0x000fe200000010ff */
[----:B------:R-:W-:Y:S01]  /*a4f0*/  VIADD R174, R182, 0x120 ;  /* 0x00000120b6ae7836 */ /* 0x000fe20000000000 */
[----:B------:R-:W-:Y:S02]  /*a500*/  F2FP.BF16.F32.PACK_AB R14, R164, R162 ;  /* 0x000000a2a40e723e */ /* 0x000fe400000010ff */
[----:B------:R-:W-:Y:S02]  /*a510*/  F2FP.BF16.F32.PACK_AB R13, R30, R29 ;  /* 0x0000001d1e0d723e */ /* 0x000fe400000010ff */
[----:B------:R-:W-:Y:S02]  /*a520*/  F2FP.BF16.F32.PACK_AB R12, R26, R25 ;  /* 0x000000191a0c723e */ /* 0x000fe400000010ff */
[----:B------:R-:W-:Y:S01]  /*a530*/  F2FP.BF16.F32.PACK_AB R17, R176, R165 ;  /* 0x000000a5b011723e */ /* 0x000fe200000010ff */
[----:B------:R-:W-:Y:S01]  /*a540*/  IMAD.WIDE.U32 R174, R174, 0x10, R250 ;  /* 0x00000010aeae7825 */ /* 0x000fe200078e00fa */
[----:B------:R-:W-:-:S02]  /*a550*/  F2FP.BF16.F32.PACK_AB R25, R195, R194 ;  /* 0x000000c2c319723e */ /* 0x000fc400000010ff */
[----:B--2---:R-:W-:-:S05]  /*a560*/  SHF.L.U32 R188, R173, 0x10, RZ ;  /* 0x00000010adbc7819 */ /* 0x004fca00000006ff */
[----:B------:R-:W-:Y:S01]  /*a570*/  FFMA.FTZ R188, R228, R170, R188 ;  /* 0x000000aae4bc7223 */ /* 0x000fe200000100bc */
[----:B------:R-:W-:Y:S02]  /*a580*/  SHF.L.U32 R170, R83, 0x10, RZ ;  /* 0x0000001053aa7819 */ /* 0x000fe400000006ff */
[----:B-----5:R-:W-:Y:S02]  /*a590*/  SHF.L.U32 R15, R172, 0x10, RZ ;  /* 0x00000010ac0f7819 */ /* 0x020fe400000006ff */
[----:B---3--:R-:W-:Y:S01]  /*a5a0*/  SHF.L.U32 R23, R171, 0x10, RZ ;  /* 0x00000010ab177819 */ /* 0x008fe200000006ff */
[----:B------:R-:W-:-:S04]  /*a5b0*/  FFMA.FTZ R192, R169, R192, R170 ;  /* 0x000000c0a9c07223 */ /* 0x000fc800000100aa */
[----:B------:R-:W-:Y:S01]  /*a5c0*/  FFMA.FTZ R199, R199, R15, R23 ;  /* 0x0000000fc7c77223 */ /* 0x000fe20000010017 */
[----:B------:R-:W-:Y:S02]  /*a5d0*/  F2FP.BF16.F32.PACK_AB R23, R168, R167 ;  /* 0x000000a7a817723e */ /* 0x000fe400000010ff */
[C---:B------:R-:W-:Y:S02]  /*a5e0*/  IADD3 R168, PT, PT, R182.reuse, 0xc0, RZ ;  /* 0x000000c0b6a87810 */ /* 0x040fe40007ffe0ff */
[C---:B------:R-:W-:Y:S01]  /*a5f0*/  IADD3 R170, PT, PT, R182.reuse, 0xe0, RZ ;  /* 0x000000e0b6aa7810 */ /* 0x040fe20007ffe0ff */
[----:B------:R0:W-:Y:S01]  /*a600*/  STG.E.128 desc[UR6][R8.64], R20 ;  /* 0x0000001408007986 */ /* 0x0001e2000c101d06 */
[----:B------:R-:W-:Y:S01]  /*a610*/  IADD3 R172, PT, PT, R182, 0x100, RZ ;  /* 0x00000100b6ac7810 */ /* 0x000fe20007ffe0ff */
[----:B------:R-:W-:Y:S01]  /*a620*/  IMAD.WIDE.U32 R166, R166, 0x10, R250 ;  /* 0x00000010a6a67825 */ /* 0x000fe200078e00fa */
[----:B------:R-:W-:-:S03]  /*a630*/  F2FP.BF16.F32.PACK_AB R15, R180, R178 ;  /* 0x000000b2b40f723e */ /* 0x000fc600000010ff */
[----:B------:R-:W-:Y:S01]  /*a640*/  IMAD.WIDE.U32 R168, R168, 0x10, R250 ;  /* 0x00000010a8a87825 */ /* 0x000fe200078e00fa */
[----:B------:R-:W-:-:S03]  /*a650*/  F2FP.BF16.F32.PACK_AB R27, R199, R192 ;  /* 0x000000c0c71b723e */ /* 0x000fc600000010ff */
[----:B------:R-:W-:Y:S01]  /*a660*/  IMAD.WIDE.U32 R170, R170, 0x10, R250 ;  /* 0x00000010aaaa7825 */ /* 0x000fe200078e00fa */
[----:B------:R-:W-:-:S03]  /*a670*/  F2FP.BF16.F32.PACK_AB R26, R188, R197 ;  /* 0x000000c5bc1a723e */ /* 0x000fc600000010ff */
[----:B------:R-:W-:Y:S01]  /*a680*/  IMAD.WIDE.U32 R172, R172, 0x10, R250 ;  /* 0x00000010acac7825 */ /* 0x000fe200078e00fa */
[----:B0-----:R-:W-:Y:S02]  /*a690*/  F2FP.BF16.F32.PACK_AB R9, R24, R19 ;  /* 0x000000131809723e */ /* 0x001fe400000010ff */
[----:B------:R-:W-:Y:S02]  /*a6a0*/  F2FP.BF16.F32.PACK_AB R8, R18, R16 ;  /* 0x000000101208723e */ /* 0x000fe400000010ff */
[----:B------:R-:W-:Y:S02]  /*a6b0*/  F2FP.BF16.F32.PACK_AB R19, R190, R189 ;  /* 0x000000bdbe13723e */ /* 0x000fe400000010ff */
[----:B------:R-:W-:Y:S02]  /*a6c0*/  F2FP.BF16.F32.PACK_AB R18, R183, R181 ;  /* 0x000000b5b712723e */ /* 0x000fe400000010ff */
[----:B------:R-:W-:Y:S02]  /*a6d0*/  F2FP.BF16.F32.PACK_AB R16, R160, R31 ;  /* 0x0000001fa010723e */ /* 0x000fe400000010ff */
[----:B------:R-:W-:-:S02]  /*a6e0*/  F2FP.BF16.F32.PACK_AB R23, R198, R196 ;  /* 0x000000c4c617723e */ /* 0x000fc400000010ff */
[----:B------:R-:W-:Y:S02]  /*a6f0*/  F2FP.BF16.F32.PACK_AB R22, R193, R191 ;  /* 0x000000bfc116723e */ /* 0x000fe400000010ff */
[----:B------:R-:W-:Y:S02]  /*a700*/  F2FP.BF16.F32.PACK_AB R21, R185, R184 ;  /* 0x000000b8b915723e */ /* 0x000fe400000010ff */
[----:B------:R-:W-:Y:S01]  /*a710*/  F2FP.BF16.F32.PACK_AB R20, R179, R177 ;  /* 0x000000b1b314723e */ /* 0x000fe200000010ff */
[----:B------:R0:W-:Y:S01]  /*a720*/  STG.E.128 desc[UR6][R166.64], R8 ;  /* 0x00000008a6007986 */ /* 0x0001e2000c101d06 */
[----:B------:R-:W-:-:S03]  /*a730*/  F2FP.BF16.F32.PACK_AB R24, R187, R186 ;  /* 0x000000babb18723e */ /* 0x000fc600000010ff */
[----:B------:R0:W-:Y:S04]  /*a740*/  STG.E.128 desc[UR6][R168.64], R12 ;  /* 0x0000000ca8007986 */ /* 0x0001e8000c101d06 */
[----:B------:R0:W-:Y:S04]  /*a750*/  STG.E.128 desc[UR6][R170.64], R16 ;  /* 0x00000010aa007986 */ /* 0x0001e8000c101d06 */
[----:B------:R0:W-:Y:S04]  /*a760*/  STG.E.128 desc[UR6][R172.64], R20 ;  /* 0x00000014ac007986 */ /* 0x0001e8000c101d06 */
[----:B------:R0:W-:Y:S02]  /*a770*/  STG.E.128 desc[UR6][R174.64], R24 ;  /* 0x00000018ae007986 */ /* 0x0001e4000c101d06 */
.L_x_528:
[----:B------:R-:W-:Y:S05]  /*a780*/  BSYNC.RECONVERGENT B0 ;  /* 0x0000000000007941 */ /* 0x000fea0003800200 */
.L_x_527:
[----:B0-----:R-:W0:Y:S02]  /*a790*/  LDC.64 R8, c[0x0][0x380] ;  /* 0x0000e000ff087b82 */ /* 0x001e240000000a00 */
[----:B0-----:R-:W-:-:S04]  /*a7a0*/  LEA R2, R8, R2, 0x2 ;  /* 0x0000000208027211 */ /* 0x001fc800078e10ff */
[----:B------:R-:W-:-:S13]  /*a7b0*/  ISETP.GE.AND P0, PT, R2, R9, PT ;  /* 0x000000090200720c */ /* 0x000fda0003f06270 */
[----:B------:R-:W-:Y:S05]  /*a7c0*/  @!P0 BRA `(.L_x_529) ;  /* 0xffffff6800dc8947 */ /* 0x000fea000383ffff */
[----:B------:R-:W-:Y:S05]  /*a7d0*/  EXIT ;  /* 0x000000000000794d */ /* 0x000fea0003800000 */
.L_x_526:
        /* <DEDUP_REMOVED lines=8> */
.L_x_531:
[----:B------:R-:W-:Y:S05]  /*a860*/  BSYNC B0 ;  /* 0x0000000000007941 */ /* 0x000fea0003800000 */
.L_x_530:
        /* <DEDUP_REMOVED lines=9> */
.L_x_532:
[----:B------:R-:W-:Y:S02]  /*a900*/  HFMA2 R162, -RZ, RZ, 0, 2.384185791015625e-07 ;  /* 0x00000004ffa27431 */ /* 0x000fe400000001ff */
[----:B------:R-:W-:Y:S01]  /*a910*/  FADD.FTZ R163, R163, R160 ;  /* 0x000000a0a3a37221 */ /* 0x000fe20000010000 */
[----:B------:R-:W-:-:S03]  /*a920*/  MOV R160, 0xffffffff ;  /* 0xffffffff00a07802 */ /* 0x000fc60000000f00 */
[----:B------:R-:W-:-:S07]  /*a930*/  IMAD.MOV.U32 R193, RZ, RZ, R163 ;  /* 0x000000ffffc17224 */ /* 0x000fce00078e00a3 */
[----:B------:R-:W-:Y:S05]  /*a940*/  WARPSYNC.COLLECTIVE R160, `(.L_x_533) ;  /* 0x00000000a0087348 */ /* 0x000fea0003c00000 */
[----:B------:R0:W1:Y:S02]  /*a950*/  SHFL.BFLY P1, R160, R193, R162, R161 ;  /* 0x0c0000a2c1a07389 */ /* 0x00006400000200a1 */
[----:B01----:R-:W-:Y:S05]  /*a960*/  ENDCOLLECTIVE ;  /* 0x000000000000791b */ /* 0x003fea0003800000 */
.L_x_533:
[----:B------:R-:W-:Y:S02]  /*a970*/  HFMA2 R162, -RZ, RZ, 0, 4.76837158203125e-07 ;  /* 0x00000008ffa27431 */ /* 0x000fe400000001ff */
[----:B------:R-:W-:Y:S01]  /*a980*/  FADD.FTZ R163, R163, R160 ;  /* 0x000000a0a3a37221 */ /* 0x000fe20000010000 */
[----:B------:R-:W-:-:S04]  /*a990*/  IMAD.MOV.U32 R160, RZ, RZ, -0x1 ;  /* 0xffffffffffa07424 */ /* 0x000fc800078e00ff */
[----:B------:R-:W-:-:S07]  /*a9a0*/  MOV R193, R163 ;  /* 0x000000a300c17202 */ /* 0x000fce0000000f00 */
[----:B------:R-:W-:Y:S05]  /*a9b0*/  WARPSYNC.COLLECTIVE R160, `(.L_x_534) ;  /* 0x00000000a0087348 */ /* 0x000fea0003c00000 */
[----:B------:R0:W1:Y:S02]  /*a9c0*/  SHFL.BFLY P1, R160, R193, R162, R161 ;  /* 0x0c0000a2c1a07389 */ /* 0x00006400000200a1 */
[----:B01----:R-:W-:Y:S05]  /*a9d0*/  ENDCOLLECTIVE ;  /* 0x000000000000791b */ /* 0x003fea0003800000 */
.L_x_534:
[----:B------:R-:W-:Y:S02]  /*a9e0*/  HFMA2 R162, -RZ, RZ, 0, 9.5367431640625e-07 ;  /* 0x00000010ffa27431 */ /* 0x000fe400000001ff */
[----:B------:R-:W-:Y:S01]  /*a9f0*/  FADD.FTZ R163, R163, R160 ;  /* 0x000000a0a3a37221 */ /* 0x000fe20000010000 */
[----:B------:R-:W-:-:S04]  /*aa00*/  MOV R160, 0xffffffff ;  /* 0xffffffff00a07802 */ /* 0x000fc80000000f00 */
[----:B------:R-:W-:-:S07]  /*aa10*/  MOV R193, R163 ;  /* 0x000000a300c17202 */ /* 0x000fce0000000f00 */
[----:B------:R-:W-:Y:S05]  /*aa20*/  WARPSYNC.COLLECTIVE R160, `(.L_x_535) ;  /* 0x00000000a0087348 */ /* 0x000fea0003c00000 */
[----:B------:R0:W1:Y:S02]  /*aa30*/  SHFL.BFLY P1, R160, R193, R162, R161 ;  /* 0x0c0000a2c1a07389 */ /* 0x00006400000200a1 */
[----:B01----:R-:W-:Y:S05]  /*aa40*/  ENDCOLLECTIVE ;  /* 0x000000000000791b */ /* 0x003fea0003800000 */
.L_x_535:
[----:B------:R-:W-:Y:S02]  /*aa50*/  IMAD.MOV.U32 R162, RZ, RZ, 0x1 ;  /* 0x00000001ffa27424 */ /* 0x000fe400078e00ff */
        /* <DEDUP_REMOVED lines=162> */
[----:B------:R-:W-:Y:S01]  /*b480*/  FFMA.FTZ R192, R192, R192, R160 ;  /* 0x000000c0c0c07223 */ /* 0x000fe200000100a0 */
[----:B------:R-:W-:-:S04]  /*b490*/  MOV R160, 0xffffffff ;  /* 0xffffffff00a07802 */ /* 0x000fc80000000f00 */
[----:B------:R-:W-:-:S07]  /*b4a0*/  MOV R193, R192 ;  /* 0x000000c000c17202 */ /* 0x000fce0000000f00 */
[----:B------:R-:W-:Y:S05]  /*b4b0*/  WARPSYNC.COLLECTIVE R160, `(.L_x_536) ;  /* 0x00000000a0087348 */ /* 0x000fea0003c00000 */
[----:B------:R0:W1:Y:S02]  /*b4c0*/  SHFL.BFLY P1, R160, R193, R162, R161 ;  /* 0x0c0000a2c1a07389 */ /* 0x00006400000200a1 */
[----:B01----:R-:W-:Y:S05]  /*b4d0*/  ENDCOLLECTIVE ;  /* 0x000000000000791b */ /* 0x003fea0003800000 */
.L_x_536:
[----:B------:R-:W-:Y:S02]  /*b4e0*/  HFMA2 R162, -RZ, RZ, 0, 1.1920928955078125e-07 ;  /* 0x00000002ffa27431 */ /* 0x000fe400000001ff */
[----:B------:R-:W-:Y:S01]  /*b4f0*/  FADD.FTZ R192, R192, R160 ;  /* 0x000000a0c0c07221 */ /* 0x000fe20000010000 */
[----:B------:R-:W-:-:S04]  /*b500*/  IMAD.MOV.U32 R160, RZ, RZ, -0x1 ;  /* 0xffffffffffa07424 */ /* 0x000fc800078e00ff */
[----:B------:R-:W-:-:S07]  /*b510*/  MOV R193, R192 ;  /* 0x000000c000c17202 */ /* 0x000fce0000000f00 */
[----:B------:R-:W-:Y:S05]  /*b520*/  WARPSYNC.COLLECTIVE R160, `(.L_x_537) ;  /* 0x00000000a0087348 */ /* 0x000fea0003c00000 */
[----:B------:R0:W1:Y:S02]  /*b530*/  SHFL.BFLY P1, R160, R193, R162, R161 ;  /* 0x0c0000a2c1a07389 */ /* 0x00006400000200a1 */
[----:B01----:R-:W-:Y:S05]  /*b540*/  ENDCOLLECTIVE ;  /* 0x000000000000791b */ /* 0x003fea0003800000 */
.L_x_537:
[----:B------:R-:W-:Y:S02]  /*b550*/  HFMA2 R162, -RZ, RZ, 0, 2.384185791015625e-07 ;  /* 0x00000004ffa27431 */ /* 0x000fe400000001ff */
[----:B------:R-:W-:Y:S01]  /*b560*/  FADD.FTZ R192, R192, R160 ;  /* 0x000000a0c0c07221 */ /* 0x000fe20000010000 */
[----:B------:R-:W-:-:S04]  /*b570*/  MOV R160, 0xffffffff ;  /* 0xffffffff00a07802 */ /* 0x000fc80000000f00 */
[----:B------:R-:W-:-:S07]  /*b580*/  MOV R193, R192 ;  /* 0x000000c000c17202 */ /* 0x000fce0000000f00 */
[----:B------:R-:W-:Y:S05]  /*b590*/  WARPSYNC.COLLECTIVE R160, `(.L_x_538) ;  /* 0x00000000a0087348 */ /* 0x000fea0003c00000 */
[----:B------:R0:W1:Y:S02]  /*b5a0*/  SHFL.BFLY P1, R160, R193, R162, R161 ;  /* 0x0c0000a2c1a07389 */ /* 0x00006400000200a1 */
[----:B01----:R-:W-:Y:S05]  /*b5b0*/  ENDCOLLECTIVE ;  /* 0x000000000000791b */ /* 0x003fea0003800000 */
.L_x_538:
[----:B------:R-:W-:Y:S02]  /*b5c0*/  IMAD.MOV.U32 R162, RZ, RZ, 0x8 ;  /* 0x00000008ffa27424 */ /* 0x000fe400078e00ff */
[----:B------:R-:W-:Y:S01]  /*b5d0*/  FADD.FTZ R192, R192, R160 ;  /* 0x000000a0c0c07221 */ /* 0x000fe20000010000 */
[----:B------:R-:W-:-:S04]  /*b5e0*/  MOV R160, 0xffffffff ;  /* 0xffffffff00a07802 */ /* 0x000fc80000000f00 */
[----:B------:R-:W-:-:S07]  /*b5f0*/  MOV R193, R192 ;  /* 0x000000c000c17202 */ /* 0x000fce0000000f00 */
[----:B------:R-:W-:Y:S05]  /*b600*/  WARPSYNC.COLLECTIVE R160, `(.L_x_539) ;  /* 0x00000000a0087348 */ /* 0x000fea0003c00000 */
[----:B------:R0:W1:Y:S02]  /*b610*/  SHFL.BFLY P1, R160, R193, R162, R161 ;  /* 0x0c0000a2c1a07389 */ /* 0x00006400000200a1 */
[----:B01----:R-:W-:Y:S05]  /*b620*/  ENDCOLLECTIVE ;  /* 0x000000000000791b */ /* 0x003fea0003800000 */
.L_x_539:
[----:B------:R-:W-:Y:S02]  /*b630*/  HFMA2 R162, -RZ, RZ, 0, 9.5367431640625e-07 ;  /* 0x00000010ffa27431 */ /* 0x000fe400000001ff */
[----:B------:R-:W-:Y:S01]  /*b640*/  FADD.FTZ R192, R192, R160 ;  /* 0x000000a0c0c07221 */ /* 0x000fe20000010000 */
[----:B------:R-:W-:-:S04]  /*b650*/  MOV R160, 0xffffffff ;  /* 0xffffffff00a07802 */ /* 0x000fc80000000f00 */
[----:B------:R-:W-:-:S07]  /*b660*/  MOV R193, R192 ;  /* 0x000000c000c17202 */ /* 0x000fce0000000f00 */
[----:B------:R-:W-:Y:S05]  /*b670*/  WARPSYNC.COLLECTIVE R160, `(.L_x_540) ;  /* 0x00000000a0087348 */ /* 0x000fea0003c00000 */
[----:B------:R0:W1:Y:S02]  /*b680*/  SHFL.BFLY P1, R160, R193, R162, R161 ;  /* 0x0c0000a2c1a07389 */ /* 0x00006400000200a1 */
[----:B01----:R-:W-:Y:S05]  /*b690*/  ENDCOLLECTIVE ;  /* 0x000000000000791b */ /* 0x003fea0003800000 */
.L_x_540:
[----:B------:R-:W-:Y:S05]  /*b6a0*/  BRA `(.L_x_541) ;  /* 0xffffffcc00387947 */ /* 0x000fea000383ffff */
.L_x_542:
        /* <DEDUP_REMOVED lines=13> */
.L_x_88423:


//--------------------- .text._ZN10layer_norm13ln_fwd_kernelINS_13Kernel_traitsI13__nv_bfloat16S2_S2_S2_fjLj2560ELj1ELj4ELj1ELj16ENS_18Kernel_traits_baseILj2560ES2_S2_S2_S2_fjLj128EEEEELb1ELb0ELb0ELb0EEEvNS_9FwdParamsE --------------------------
	.section	.text._ZN10layer_norm13ln_fwd_kernelINS_13Kernel_traitsI13__nv_bfloat16S2_S2_S2_fjLj2560ELj1ELj4ELj1ELj16ENS_18Kernel_traits_baseILj2560ES2_S2_S2_S2_fjLj128EEEEELb1ELb0ELb0ELb0EEEvNS_9FwdParamsE,"ax",@progbits
	.align	128
        .global         _ZN10layer_norm13ln_fwd_kernelINS_13Kernel_traitsI13__nv_bfloat16S2_S2_S2_fjLj2560ELj1ELj4ELj1ELj16ENS_18Kernel_traits_baseILj2560ES2_S2_S2_S2_fjLj128EEEEELb1ELb0ELb0ELb0EEEvNS_9FwdParamsE
        .type           _ZN10layer_norm13ln_fwd_kernelINS_13Kernel_traitsI13__nv_bfloat16S2_S2_S2_fjLj2560ELj1ELj4ELj1ELj16ENS_18Kernel_traits_baseILj2560ES2_S2_S2_S2_fjLj128EEEEELb1ELb0ELb0ELb0EEEvNS_9FwdParamsE,@function
        .size           _ZN10layer_norm13ln_fwd_kernelINS_13Kernel_traitsI13__nv_bfloat16S2_S2_S2_fjLj2560ELj1ELj4ELj1ELj16ENS_18Kernel_traits_baseILj2560ES2_S2_S2_S2_fjLj128EEEEELb1ELb0ELb0ELb0EEEvNS_9FwdParamsE,(.L_x_88424 - _ZN10layer_norm13ln_fwd_kernelINS_13Kernel_traitsI13__nv_bfloat16S2_S2_S2_fjLj2560ELj1ELj4ELj1ELj16ENS_18Kernel_traits_baseILj2560ES2_S2_S2_S2_fjLj128EEEEELb1ELb0ELb0ELb0EEEvNS_9FwdParamsE)
        .other          _ZN10layer_norm13ln_fwd_kernelINS_13Kernel_traitsI13__nv_bfloat16S2_S2_S2_fjLj2560ELj1ELj4ELj1ELj16ENS_18Kernel_traits_baseILj2560ES2_S2_S2_S2_fjLj128EEEEELb1ELb0ELb0ELb0EEEvNS_9FwdParamsE,@"STO_CUDA_ENTRY STV_DEFAULT"
_ZN10layer_norm13ln_fwd_kernelINS_13Kernel_traitsI13__nv_bfloat16S2_S2_S2_fjLj2560ELj1ELj4ELj1ELj16ENS_18Kernel_traits_baseILj2560ES2_S2_S2_S2_fjLj128EEEEELb1ELb0ELb0ELb0EEEvNS_9FwdParamsE:
.text._ZN10layer_norm13ln_fwd_kernelINS_13Kernel_traitsI13__nv_bfloat16S2_S2_S2_fjLj2560ELj1ELj4ELj1ELj16ENS_18Kernel_traits_baseILj2560ES2_S2_S2_S2_fjLj128EEEEELb1ELb0ELb0ELb0EEEvNS_9FwdParamsE:
[----:B------:R-:W0:Y:S01]  /*0000*/  LDC R1, c[0x0][0x37c] ;  /* 0x0000df00ff017b82 */ /* 0x000e220000000800 */
[----:B------:R-:W1:Y:S01]  /*0010*/  LDCU.U8 UR8, c[0x0][0x464] ;  /* 0x00008c80ff0877ac */ /* 0x000e620008000000 */
[----:B0-----:R-:W-:Y:S01]  /*0020*/  VIADD R1, R1, 0xffffffb8 ;  /* 0xffffffb801017836 */ /* 0x001fe20000000000 */
[----:B------:R-:W0:Y:S01]  /*0030*/  LDCU.64 UR4, c[0x0][0x450] ;  /* 0x00008a00ff0477ac */ /* 0x000e220008000a00 */
[----:B------:R-:W2:Y:S04]  /*0040*/  LDCU.64 UR6, c[0x0][0x358] ;  /* 0x00006b00ff0677ac */ /* 0x000ea80008000a00 */
[----:B------:R-:W3:Y:S08]  /*0050*/  LDC R13, c[0x0][0x45c] ;  /* 0x00011700ff0d7b82 */ /* 0x000ef00000000800 */
[----:B------:R-:W4:Y:S01]  /*0060*/  LDC R6, c[0x0][0x458] ;  /* 0x00011600ff067b82 */ /* 0x000f220000000800 */
[----:B-1----:R-:W-:Y:S01]  /*0070*/  ISETP.NE.AND P0, PT, RZ, UR8, PT ;  /* 0x00000008ff007c0c */ /* 0x002fe2000bf05270 */
[----:B------:R-:W1:Y:S01]  /*0080*/  LDCU.64 UR10, c[0x0][0x438] ;  /* 0x00008700ff0a77ac */ /* 0x000e620008000a00 */
[----:B0-----:R-:W-:Y:S01]  /*0090*/  IMAD.U32 R2, RZ, RZ, UR4 ;  /* 0x00000004ff027e24 */ /* 0x001fe2000f8e00ff */
[----:B------:R-:W-:Y:S01]  /*00a0*/  MOV R3, UR5 ;  /* 0x0000000500037c02 */ /* 0x000fe20008000f00 */
[----:B------:R-:W0:Y:S03]  /*00b0*/  S2R R10, SR_TID.X ;  /* 0x00000000000a7919 */ /* 0x000e260000002100 */
[----:B------:R-:W5:Y:S06]  /*00c0*/  LDC R11, c[0x0][0x388] ;  /* 0x0000e200ff0b7b82 */ /* 0x000f6c0000000800 */
[----:B--2---:R-:W2:Y:S01]  /*00d0*/  @P0 LDG.E.64 R2, desc[UR6][R2.64] ;  /* 0x0000000602020981 */ /* 0x004ea2000c1e1b00 */
[----:B---3--:R-:W-:Y:S01]  /*00e0*/  @P0 IMAD.MOV.U32 R7, RZ, RZ, R13 ;  /* 0x000000ffff070224 */ /* 0x008fe200078e000d */
[----:B------:R-:W3:Y:S04]  /*00f0*/  @P0 LDC R9, c[0x0][0x460] ;  /* 0x00011800ff090b82 */ /* 0x000ee80000000800 */
[----:B----4-:R0:W3:Y:S04]  /*0100*/  @P0 LDG.E.64 R4, desc[UR6][R6.64] ;  /* 0x0000000606040981 */ /* 0x0100e8000c1e1b00 */
[----:B------:R-:W4:Y:S01]  /*0110*/  S2UR UR9, SR_CTAID.X ;  /* 0x00000000000979c3 */ /* 0x000f220000002500 */
[----:B-1----:R-:W-:Y:S01]  /*0120*/  UISETP.NE.U32.AND UP0, UPT, UR10, URZ, UPT ;  /* 0x000000ff0a00728c */ /* 0x002fe2000bf05070 */
[----:B------:R-:W-:Y:S03]  /*0130*/  BSSY.RECONVERGENT B0, `(.L_x_543) ;  /* 0x00000d7000007945 */ /* 0x000fe60003800200 */
[----:B------:R-:W-:Y:S01]  /*0140*/  UISETP.NE.AND.EX UP0, UPT, UR11, URZ, UPT, UP0 ;  /* 0x000000ff0b00728c */ /* 0x000fe2000bf05300 */
[----:B-----5:R-:W-:-:S04]  /*0150*/  SHF.R.S32.HI R0, RZ, 0x1f, R11 ;  /* 0x0000001fff007819 */ /* 0x020fc8000001140b */
[----:B------:R-:W-:Y:S02]  /*0160*/  LEA.HI R0, R0, R11, RZ, 0x3 ;  /* 0x0000000b00007211 */ /* 0x000fe400078f18ff */
[----:B0-----:R-:W-:-:S04]  /*0170*/  LOP3.LUT R7, R10, 0x1f, RZ, 0xc0, !PT ;  /* 0x0000001f0a077812 */ /* 0x001fc800078ec0ff */
[----:B------:R-:W-:-:S04]  /*0180*/  LOP3.LUT R11, R7, 0x1f, RZ, 0x3c, !PT ;  /* 0x0000001f070b7812 */ /* 0x000fc800078e3cff */
[----:B------:R-:W-:Y:S01]  /*0190*/  LEA.HI.SX32 R11, R0, R11, 0x1d ;  /* 0x0000000b000b7211 */ /* 0x000fe200078feaff */
[----:B----4-:R-:W-:Y:S01]  /*01a0*/  USHF.L.U32 UR8, UR9, 0x2, URZ ;  /* 0x0000000209087899 */ /* 0x010fe200080006ff */
[----:B--2---:R-:W-:Y:S02]  /*01b0*/  @P0 R2UR UR5, R3 ;  /* 0x00000000030502ca */ /* 0x004fe400000e0000 */
[----:B------:R-:W0:Y:S01]  /*01c0*/  LDC R3, c[0x0][0x360] ;  /* 0x0000d800ff037b82 */ /* 0x000e220000000800 */
[----:B------:R-:W-:Y:S02]  /*01d0*/  @P0 R2UR UR4, R2 ;  /* 0x00000000020402ca */ /* 0x000fe400000e0000 */
[----:B---3--:R-:W-:-:S08]  /*01e0*/  @P0 IADD3 R6, P1, PT, R4, R9, RZ ;  /* 0x0000000904060210 */ /* 0x008fd00007f3e0ff */
[----:B------:R-:W-:Y:S01]  /*01f0*/  UIADD3 UR12, UPT, UPT, UR5, -0x4498517b, URZ ;  /* 0xbb67ae85050c7890 */ /* 0x000fe2000fffe0ff */
[----:B------:R-:W-:Y:S02]  /*0200*/  @P0 IMAD.X R13, RZ, RZ, R5, P1 ;  /* 0x000000ffff0d0224 */ /* 0x000fe400008e0605 */
[----:B------:R-:W-:Y:S02]  /*0210*/  UIADD3 UR10, UPT, UPT, UR4, -0x61c88647, URZ ;  /* 0x9e3779b9040a7890 */ /* 0x000fe4000fffe0ff */
[----:B------:R-:W-:Y:S01]  /*0220*/  UIADD3 UR13, UPT, UPT, UR4, 0x3c6ef372, URZ ;  /* 0x3c6ef372040d7890 */ /* 0x000fe2000fffe0ff */
[--C-:B------:R-:W-:Y:S01]  /*0230*/  SHF.R.U64 R9, R6, 0x2, R13.reuse ;  /* 0x0000000206097819 */ /* 0x100fe2000000120d */
[----:B------:R-:W-:Y:S01]  /*0240*/  UIADD3 UR14, UPT, UPT, UR5, 0x76cf5d0a, URZ ;  /* 0x76cf5d0a050e7890 */ /* 0x000fe2000fffe0ff */
[----:B------:R-:W-:Y:S01]  /*0250*/  SHF.R.U32.HI R5, RZ, 0x2, R13 ;  /* 0x00000002ff057819 */ /* 0x000fe2000001160d */
[----:B------:R-:W-:Y:S02]  /*0260*/  UIADD3 UR15, UPT, UPT, UR4, -0x255992d5, URZ ;  /* 0xdaa66d2b040f7890 */ /* 0x000fe4000fffe0ff */
[----:B------:R-:W-:Y:S01]  /*0270*/  UIADD3 UR16, UPT, UPT, UR5, 0x32370b8f, URZ ;  /* 0x32370b8f05107890 */ /* 0x000fe2000fffe0ff */
[--C-:B0-----:R-:W-:Y:S01]  /*0280*/  IMAD R12, R3, UR9, R10.reuse ;  /* 0x00000009030c7c24 */ /* 0x101fe2000f8e020a */
[----:B------:R-:W-:Y:S01]  /*0290*/  SHF.R.U32.HI R10, RZ, 0x5, R10 ;  /* 0x00000005ff0a7819 */ /* 0x000fe2000001160a */
[----:B------:R-:W-:-:S02]  /*02a0*/  UIADD3 UR17, UPT, UPT, UR4, 0x78dde6e4, URZ ;  /* 0x78dde6e404117890 */ /* 0x000fc4000fffe0ff */
[----:B------:R-:W-:Y:S01]  /*02b0*/  UIADD3 UR18, UPT, UPT, UR5, -0x126145ec, URZ ;  /* 0xed9eba1405127890 */ /* 0x000fe2000fffe0ff */
[----:B------:R-:W-:Y:S01]  /*02c0*/  LOP3.LUT R10, R10, UR8, RZ, 0xfc, !PT ;  /* 0x000000080a0a7c12 */ /* 0x000fe2000f8efcff */
[----:B------:R-:W-:Y:S02]  /*02d0*/  UIADD3 UR19, UPT, UPT, UR4, 0x1715609d, URZ ;  /* 0x1715609d04137890 */ /* 0x000fe4000fffe0ff */
[----:B------:R-:W-:Y:S02]  /*02e0*/  UIADD3 UR20, UPT, UPT, UR5, -0x56f99767, URZ ;  /* 0xa906689905147890 */ /* 0x000fe4000fffe0ff */
[----:B------:R-:W-:Y:S02]  /*02f0*/  UIADD3 UR21, UPT, UPT, UR4, -0x4ab325aa, URZ ;  /* 0xb54cda5604157890 */ /* 0x000fe4000fffe0ff */
[----:B------:R-:W-:Y:S02]  /*0300*/  UIADD3 UR22, UPT, UPT, UR5, 0x646e171e, URZ ;  /* 0x646e171e05167890 */ /* 0x000fe4000fffe0ff */
[----:B------:R-:W-:-:S02]  /*0310*/  UIADD3 UR23, UPT, UPT, UR4, 0x5384540f, URZ ;  /* 0x5384540f04177890 */ /* 0x000fc4000fffe0ff */
[----:B------:R-:W-:Y:S02]  /*0320*/  UIADD3 UR24, UPT, UPT, UR5, 0x1fd5c5a3, URZ ;  /* 0x1fd5c5a305187890 */ /* 0x000fe4000fffe0ff */
[----:B------:R-:W-:Y:S02]  /*0330*/  UIADD3 UR25, UPT, UPT, UR4, -0xe443238, URZ ;  /* 0xf1bbcdc804197890 */ /* 0x000fe4000fffe0ff */
[----:B------:R-:W-:Y:S02]  /*0340*/  UIADD3 UR26, UPT, UPT, UR5, -0x24c28bd8, URZ ;  /* 0xdb3d7428051a7890 */ /* 0x000fe4000fffe0ff */
[----:B------:R-:W-:Y:S02]  /*0350*/  UIADD3 UR27, UPT, UPT, UR4, -0x700cb87f, URZ ;  /* 0x8ff34781041b7890 */ /* 0x000fe4000fffe0ff */
[----:B------:R-:W-:Y:S01]  /*0360*/  UIADD3 UR28, UPT, UPT, UR5, -0x695add53, URZ ;  /* 0x96a522ad051c7890 */ /* 0x000fe2000fffe0ff */
[----:B------:R-:W-:Y:S11]  /*0370*/  BRA.U !UP0, `(.L_x_544) ;  /* 0x0000000508447547 */ /* 0x000ff6000b800000 */
        /* <DEDUP_REMOVED lines=29> */
[----:B0-----:R-:W0:Y:S08]  /*0550*/  @P3 LDC.64 R2, c[0x0][0x3d0] ;  /* 0x0000f400ff023b82 */ /* 0x001e300000000a00 */
[----:B------:R-:W0:Y:S01]  /*0560*/  @P3 LDC.64 R32, c[0x0][0x438] ;  /* 0x00010e00ff203b82 */ /* 0x000e220000000a00 */
[----:B----4-:R-:W-:-:S04]  /*0570*/  @P0 IMAD.WIDE.U32 R20, R7, 0x10, R20 ;  /* 0x0000001007140825 */ /* 0x010fc800078e0014 */
[C---:B-1----:R-:W-:Y:S01]  /*0580*/  @P0 IMAD.WIDE.U32 R22, R7.reuse, 0x10, R22 ;  /* 0x0000001007160825 */ /* 0x042fe200078e0016 */
[----:B------:R1:W5:Y:S02]  /*0590*/  @P0 LDG.E.128 R180, desc[UR6][R20.64] ;  /* 0x0000000614b40981 */ /* 0x000364000c1e1d00 */
[----:B------:R-:W4:Y:S01]  /*05a0*/  @P4 LDC.64 R14, c[0x0][0x3d0] ;  /* 0x0000f400ff0e4b82 */ /* 0x000f220000000a00 */
[----:B------:R-:W-:Y:S01]  /*05b0*/  @P0 VIADD R7, R7, 0x20 ;  /* 0x0000002007070836 */ /* 0x000fe20000000000 */
[----:B------:R1:W5:Y:S06]  /*05c0*/  @P0 LD.E.128 R112, desc[UR6][R22.64] ;  /* 0x0000000616700980 */ /* 0x00036c000c101d00 */
[----:B--2---:R-:W2:Y:S01]  /*05d0*/  @P4 LDC.64 R16, c[0x0][0x438] ;  /* 0x00010e00ff104b82 */ /* 0x004ea20000000a00 */
[----:B------:R-:W-:-:S04]  /*05e0*/  @P1 IMAD.WIDE.U32 R24, R7, 0x10, R24 ;  /* 0x0000001007181825 */ /* 0x000fc800078e0018 */
[C---:B---3--:R-:W-:Y:S01]  /*05f0*/  @P1 IMAD.WIDE.U32 R26, R7.reuse, 0x10, R26 ;  /* 0x00000010071a1825 */ /* 0x048fe200078e001a */
[----:B------:R1:W5:Y:S02]  /*0600*/  @P1 LDG.E.128 R176, desc[UR6][R24.64] ;  /* 0x0000000618b01981 */ /* 0x000364000c1e1d00 */
[----:B------:R-:W3:Y:S01]  /*0610*/  @P6 LDC.64 R18, c[0x0][0x3d0] ;  /* 0x0000f400ff126b82 */ /* 0x000ee20000000a00 */
[----:B------:R-:W-:Y:S01]  /*0620*/  @P1 VIADD R7, R7, 0x20 ;  /* 0x0000002007071836 */ /* 0x000fe20000000000 */
[----:B------:R1:W5:Y:S06]  /*0630*/  @P1 LD.E.128 R116, desc[UR6][R26.64] ;  /* 0x000000061a741980 */ /* 0x00036c000c101d00 */
[----:B------:R-:W1:Y:S01]  /*0640*/  @P6 LDC.64 R34, c[0x0][0x438] ;  /* 0x00010e00ff226b82 */ /* 0x000e620000000a00 */
[----:B------:R-:W-:-:S04]  /*0650*/  @P2 IMAD.WIDE.U32 R28, R7, 0x10, R28 ;  /* 0x00000010071c2825 */ /* 0x000fc800078e001c */
[----:B------:R-:W-:-:S03]  /*0660*/  @P2 IMAD.WIDE.U32 R30, R7, 0x10, R30 ;  /* 0x00000010071e2825 */ /* 0x000fc600078e001e */
[----:B------:R-:W1:Y:S01]  /*0670*/  @P5 LDC.64 R36, c[0x0][0x3d0] ;  /* 0x0000f400ff245b82 */ /* 0x000e620000000a00 */
[----:B------:R-:W-:Y:S01]  /*0680*/  @P2 IADD3 R7, PT, PT, R7, 0x20, RZ ;  /* 0x0000002007072810 */ /* 0x000fe20007ffe0ff */
[----:B------:R1:W5:Y:S06]  /*0690*/  @P2 LDG.E.128 R172, desc[UR6][R28.64] ;  /* 0x000000061cac2981 */ /* 0x00036c000c1e1d00 */
[----:B------:R-:W1:Y:S01]  /*06a0*/  @P5 LDC.64 R38, c[0x0][0x438] ;  /* 0x00010e00ff265b82 */ /* 0x000e620000000a00 */
[C---:B0-----:R-:W-:Y:S01]  /*06b0*/  @P3 IMAD.WIDE.U32 R2, R7.reuse, 0x10, R2 ;  /* 0x0000001007023825 */ /* 0x041fe200078e0002 */
[----:B------:R0:W5:Y:S03]  /*06c0*/  @P2 LD.E.128 R120, desc[UR6][R30.64] ;  /* 0x000000061e782980 */ /* 0x000166000c101d00 */
[C---:B------:R-:W-:Y:S01]  /*06d0*/  @P3 IMAD.WIDE.U32 R32, R7.reuse, 0x10, R32 ;  /* 0x0000001007203825 */ /* 0x040fe200078e0020 */
[----:B------:R0:W5:Y:S03]  /*06e0*/  @P3 LDG.E.128 R164, desc[UR6][R2.64] ;  /* 0x0000000602a43981 */ /* 0x000166000c1e1d00 */
[----:B------:R-:W-:Y:S01]  /*06f0*/  @P3 VIADD R7, R7, 0x20 ;  /* 0x0000002007073836 */ /* 0x000fe20000000000 */
[----:B------:R0:W5:Y:S03]  /*0700*/  @P3 LD.E.128 R124, desc[UR6][R32.64] ;  /* 0x00000006207c3980 */ /* 0x000166000c101d00 */
[----:B----4-:R-:W-:-:S04]  /*0710*/  @P4 IMAD.WIDE.U32 R14, R7, 0x10, R14 ;  /* 0x00000010070e4825 */ /* 0x010fc800078e000e */
[C---:B--2---:R-:W-:Y:S01]  /*0720*/  @P4 IMAD.WIDE.U32 R16, R7.reuse, 0x10, R16 ;  /* 0x0000001007104825 */ /* 0x044fe200078e0010 */
[----:B------:R0:W5:Y:S03]  /*0730*/  @P4 LDG.E.128 R160, desc[UR6][R14.64] ;  /* 0x000000060ea04981 */ /* 0x000166000c1e1d00 */
[----:B------:R-:W-:Y:S01]  /*0740*/  @P4 VIADD R7, R7, 0x20 ;  /* 0x0000002007074836 */ /* 0x000fe20000000000 */
[----:B------:R0:W5:Y:S03]  /*0750*/  @P4 LD.E.128 R128, desc[UR6][R16.64] ;  /* 0x0000000610804980 */ /* 0x000166000c101d00 */
[----:B---3--:R-:W-:-:S04]  /*0760*/  @P6 IMAD.WIDE.U32 R18, R7, 0x10, R18 ;  /* 0x0000001007126825 */ /* 0x008fc800078e0012 */
[C---:B-1----:R-:W-:Y:S01]  /*0770*/  @P6 IMAD.WIDE.U32 R34, R7.reuse, 0x10, R34 ;  /* 0x0000001007226825 */ /* 0x042fe200078e0022 */
[----:B------:R-:W-:Y:S01]  /*0780*/  @P6 IADD3 R7, PT, PT, R7, 0x20, RZ ;  /* 0x0000002007076810 */ /* 0x000fe20007ffe0ff */
[----:B------:R0:W5:Y:S04]  /*0790*/  @P6 LDG.E.128 R152, desc[UR6][R18.64] ;  /* 0x0000000612986981 */ /* 0x000168000c1e1d00 */
[C---:B------:R-:W-:Y:S01]  /*07a0*/  @P5 IMAD.WIDE.U32 R36, R7.reuse, 0x10, R36 ;  /* 0x0000001007245825 */ /* 0x040fe200078e0024 */
[----:B------:R0:W5:Y:S03]  /*07b0*/  @P6 LD.E.128 R132, desc[UR6][R34.64] ;  /* 0x0000000622846980 */ /* 0x000166000c101d00 */
[----:B------:R-:W-:Y:S01]  /*07c0*/  @P5 IMAD.WIDE.U32 R38, R7, 0x10, R38 ;  /* 0x0000001007265825 */ /* 0x000fe200078e0026 */
[----:B------:R0:W5:Y:S04]  /*07d0*/  @P5 LDG.E.128 R148, desc[UR6][R36.64] ;  /* 0x0000000624945981 */ /* 0x000168000c1e1d00 */
[----:B------:R0:W5:Y:S01]  /*07e0*/  @P5 LD.E.128 R136, desc[UR6][R38.64] ;  /* 0x0000000626885980 */ /* 0x000162000c101d00 */
[----:B------:R-:W-:Y:S01]  /*07f0*/  ISETP.GE.U32.AND P0, PT, R11, 0x140, PT ;  /* 0x000001400b00780c */ /* 0x000fe20003f06070 */
[----:B------:R-:W-:-:S12]  /*0800*/  @P5 VIADD R7, R7, 0x20 ;  /* 0x0000002007075836 */ /* 0x000fd80000000000 */
[----:B0-----:R-:W-:Y:S05]  /*0810*/  @!P0 BRA `(.L_x_545) ;  /* 0x0000000400a08947 */ /* 0x001fea0003800000 */
[----:B------:R-:W0:Y:S08]  /*0820*/  LDC.64 R144, c[0x0][0x3d0] ;  /* 0x0000f400ff907b82 */ /* 0x000e300000000a00 */
[----:B------:R-:W1:Y:S01]  /*0830*/  LDC.64 R140, c[0x0][0x438] ;  /* 0x00010e00ff8c7b82 */ /* 0x000e620000000a00 */
[----:B0-----:R-:W-:-:S06]  /*0840*/  IMAD.WIDE.U32 R144, R7, 0x10, R144 ;  /* 0x0000001007907825 */ /* 0x001fcc00078e0090 */
[----:B------:R-:W5:Y:S01]  /*0850*/  LDG.E.128 R144, desc[UR6][R144.64] ;  /* 0x0000000690907981 */ /* 0x000f62000c1e1d00 */
[----:B-1----:R-:W-:-:S06]  /*0860*/  IMAD.WIDE.U32 R140, R7, 0x10, R140 ;  /* 0x00000010078c7825 */ /* 0x002fcc00078e008c */
[----:B------:R-:W5:Y:S01]  /*0870*/  LD.E.128 R140, desc[UR6][R140.64] ;  /* 0x000000068c8c7980 */ /* 0x000f62000c101d00 */
[----:B------:R-:W-:Y:S05]  /*0880*/  BRA `(.L_x_545) ;  /* 0x0000000400847947 */ /* 0x000fea0003800000 */
.L_x_544:
        /* <DEDUP_REMOVED lines=12> */
[----:B------:R-:W-:-:S03]  /*0950*/  @P1 LOP3.LUT R7, R7, 0x20, RZ, 0xfc, !PT ;  /* 0x0000002007071812 */ /* 0x000fc600078efcff */
[----:B------:R-:W-:Y:S01]  /*0960*/  @P1 IMAD.MOV.U32 R67, RZ, RZ, RZ ;  /* 0x000000ffff431224 */ /* 0x000fe200078e00ff */
[----:B------:R0:W5:Y:S02]  /*0970*/  @P1 LDG.E.128 R188, desc[UR6][R2.64] ;  /* 0x0000000602bc1981 */ /* 0x000164000c1e1d00 */
[----:B------:R-:W4:Y:S01]  /*0980*/  @P4 LDC.64 R20, c[0x0][0x3d0] ;  /* 0x0000f400ff144b82 */ /* 0x000f220000000a00 */
[----:B-1----:R-:W-:Y:S01]  /*0990*/  @P6 IMAD.WIDE.U32 R14, R7, 0x10, R14 ;  /* 0x00000010070e6825 */ /* 0x002fe200078e000e */
[----:B------:R-:W-:Y:S02]  /*09a0*/  ISETP.GE.U32.AND P1, PT, R11, 0x100, PT ;  /* 0x000001000b00780c */ /* 0x000fe40003f26070 */
[----:B------:R-:W-:Y:S01]  /*09b0*/  @P6 IADD3 R7, PT, PT, R7, 0x20, RZ ;  /* 0x0000002007076810 */ /* 0x000fe20007ffe0ff */
[----:B------:R-:W-:Y:S01]  /*09c0*/  @P6 IMAD.MOV.U32 R63, RZ, RZ, RZ ;  /* 0x000000ffff3f6224 */ /* 0x000fe200078e00ff */
[----:B------:R1:W5:Y:S02]  /*09d0*/  @P6 LDG.E.128 R184, desc[UR6][R14.64] ;  /* 0x000000060eb86981 */ /* 0x000364000c1e1d00 */
[----:B------:R-:W1:Y:S01]  /*09e0*/  @P3 LDC.64 R22, c[0x0][0x3d0] ;  /* 0x0000f400ff163b82 */ /* 0x000e620000000a00 */
[----:B------:R-:W-:Y:S01]  /*09f0*/  ISETP.GE.U32.AND P6, PT, R11, 0x120, PT ;  /* 0x000001200b00780c */ /* 0x000fe20003fc6070 */
[----:B--2---:R-:W-:-:S06]  /*0a00*/  @P5 IMAD.WIDE.U32 R16, R7, 0x10, R16 ;  /* 0x0000001007105825 */ /* 0x004fcc00078e0010 */
[----:B------:R-:W2:Y:S01]  /*0a10*/  @P2 LDC.64 R24, c[0x0][0x3d0] ;  /* 0x0000f400ff182b82 */ /* 0x000ea20000000a00 */
[----:B------:R-:W-:Y:S01]  /*0a20*/  @P5 VIADD R7, R7, 0x20 ;  /* 0x0000002007075836 */ /* 0x000fe20000000000 */
[----:B------:R1:W5:Y:S03]  /*0a30*/  @P5 LDG.E.128 R180, desc[UR6][R16.64] ;  /* 0x0000000610b45981 */ /* 0x000366000c1e1d00 */
[----:B---3--:R-:W-:-:S03]  /*0a40*/  @P0 IMAD.WIDE.U32 R18, R7, 0x10, R18 ;  /* 0x0000001007120825 */ /* 0x008fc600078e0012 */
[----:B0-----:R-:W0:Y:S01]  /*0a50*/  @P1 LDC.64 R2, c[0x0][0x3d0] ;  /* 0x0000f400ff021b82 */ /* 0x001e220000000a00 */
[----:B------:R-:W-:Y:S01]  /*0a60*/  @P0 IADD3 R7, PT, PT, R7, 0x20, RZ ;  /* 0x0000002007070810 */ /* 0x000fe20007ffe0ff */
[----:B------:R3:W5:Y:S06]  /*0a70*/  @P0 LDG.E.128 R176, desc[UR6][R18.64] ;  /* 0x0000000612b00981 */ /* 0x00076c000c1e1d00 */
[----:B------:R-:W3:Y:S01]  /*0a80*/  @P6 LDC.64 R26, c[0x0][0x3d0] ;  /* 0x0000f400ff1a6b82 */ /* 0x000ee20000000a00 */
[----:B----4-:R-:W-:-:S04]  /*0a90*/  @P4 IMAD.WIDE.U32 R20, R7, 0x10, R20 ;  /* 0x0000001007144825 */ /* 0x010fc800078e0014 */
[----:B------:R-:W-:Y:S01]  /*0aa0*/  @P4 VIADD R7, R7, 0x20 ;  /* 0x0000002007074836 */ /* 0x000fe20000000000 */
[----:B------:R4:W5:Y:S03]  /*0ab0*/  @P4 LDG.E.128 R172, desc[UR6][R20.64] ;  /* 0x0000000614ac4981 */ /* 0x000966000c1e1d00 */
[----:B-1----:R-:W-:-:S04]  /*0ac0*/  @P3 IMAD.WIDE.U32 R22, R7, 0x10, R22 ;  /* 0x0000001007163825 */ /* 0x002fc800078e0016 */
[----:B------:R-:W-:Y:S01]  /*0ad0*/  @P3 VIADD R7, R7, 0x20 ;  /* 0x0000002007073836 */ /* 0x000fe20000000000 */
[----:B------:R4:W5:Y:S03]  /*0ae0*/  @P3 LDG.E.128 R164, desc[UR6][R22.64] ;  /* 0x0000000616a43981 */ /* 0x000966000c1e1d00 */
[C---:B--2---:R-:W-:Y:S01]  /*0af0*/  @P2 IMAD.WIDE.U32 R24, R7.reuse, 0x10, R24 ;  /* 0x0000001007182825 */ /* 0x044fe200078e0018 */
[----:B------:R-:W-:-:S04]  /*0b00*/  @P2 IADD3 R7, PT, PT, R7, 0x20, RZ ;  /* 0x0000002007072810 */ /* 0x000fc80007ffe0ff */
[----:B------:R4:W5:Y:S01]  /*0b10*/  @P2 LDG.E.128 R160, desc[UR6][R24.64] ;  /* 0x0000000618a02981 */ /* 0x000962000c1e1d00 */
[----:B0-----:R-:W-:-:S04]  /*0b20*/  @P1 IMAD.WIDE.U32 R2, R7, 0x10, R2 ;  /* 0x0000001007021825 */ /* 0x001fc800078e0002 */
[----:B------:R-:W-:Y:S01]  /*0b30*/  @P1 VIADD R7, R7, 0x20 ;  /* 0x0000002007071836 */ /* 0x000fe20000000000 */
[----:B------:R4:W5:Y:S03]  /*0b40*/  @P1 LDG.E.128 R152, desc[UR6][R2.64] ;  /* 0x0000000602981981 */ /* 0x000966000c1e1d00 */
[----:B---3--:R-:W-:-:S05]  /*0b50*/  @P6 IMAD.WIDE.U32 R26, R7, 0x10, R26 ;  /* 0x00000010071a6825 */ /* 0x008fca00078e001a */
[----:B------:R4:W5:Y:S01]  /*0b60*/  @P6 LDG.E.128 R148, desc[UR6][R26.64] ;  /* 0x000000061a946981 */ /* 0x000962000c1e1d00 */
[----:B------:R-:W-:Y:S01]  /*0b70*/  @P5 IMAD.MOV.U32 R115, RZ, RZ, RZ ;  /* 0x000000ffff735224 */ /* 0x000fe200078e00ff */
[----:B------:R-:W-:Y:S01]  /*0b80*/  ISETP.GE.U32.AND P5, PT, R11, 0x140, PT ;  /* 0x000001400b00780c */ /* 0x000fe20003fa6070 */
[----:B------:R-:W-:Y:S02]  /*0b90*/  HFMA2 R138, -RZ, RZ, 0, 0 ;  /* 0x00000000ff8a7431 */ /* 0x000fe400000001ff */
[----:B------:R-:W-:Y:S01]  /*0ba0*/  HFMA2 R114, -RZ, RZ, 0, 0 ;  /* 0x00000000ff727431 */ /* 0x000fe200000001ff */
[----:B------:R-:W-:Y:S01]  /*0bb0*/  CS2R R136, SRZ ;  /* 0x0000000000887805 */ /* 0x000fe2000001ff00 */
[----:B------:R-:W-:Y:S01]  /*0bc0*/  IMAD.MOV.U32 R134, RZ, RZ, RZ ;  /* 0x000000ffff867224 */ /* 0x000fe200078e00ff */
[----:B------:R-:W-:Y:S01]  /*0bd0*/  CS2R R132, SRZ ;  /* 0x0000000000847805 */ /* 0x000fe2000001ff00 */
[----:B------:R-:W-:Y:S01]  /*0be0*/  IMAD.MOV.U32 R130, RZ, RZ, RZ ;  /* 0x000000ffff827224 */ /* 0x000fe200078e00ff */
[----:B------:R-:W-:-:S02]  /*0bf0*/  CS2R R128, SRZ ;  /* 0x0000000000807805 */ /* 0x000fc4000001ff00 */
[----:B------:R-:W-:Y:S02]  /*0c00*/  MOV R126, RZ ;  /* 0x000000ff007e7202 */ /* 0x000fe40000000f00 */
[----:B------:R-:W-:Y:S01]  /*0c10*/  CS2R R124, SRZ ;  /* 0x00000000007c7805 */ /* 0x000fe2000001ff00 */
[----:B------:R-:W-:Y:S01]  /*0c20*/  IMAD.MOV.U32 R122, RZ, RZ, RZ ;  /* 0x000000ffff7a7224 */ /* 0x000fe200078e00ff */
[----:B------:R-:W-:Y:S01]  /*0c30*/  CS2R R120, SRZ ;  /* 0x0000000000787805 */ /* 0x000fe2000001ff00 */
[----:B------:R-:W-:Y:S01]  /*0c40*/  IMAD.MOV.U32 R118, RZ, RZ, RZ ;  /* 0x000000ffff767224 */ /* 0x000fe200078e00ff */
[----:B------:R-:W-:Y:S02]  /*0c50*/  CS2R R116, SRZ ;  /* 0x0000000000747805 */ /* 0x000fe4000001ff00 */
[----:B------:R-:W-:Y:S01]  /*0c60*/  CS2R R112, SRZ ;  /* 0x0000000000707805 */ /* 0x000fe2000001ff00 */
[----:B------:R-:W-:Y:S01]  /*0c70*/  IMAD.MOV.U32 R62, RZ, RZ, RZ ;  /* 0x000000ffff3e7224 */ /* 0x000fe200078e00ff */
[----:B------:R-:W-:Y:S01]  /*0c80*/  CS2R R60, SRZ ;  /* 0x00000000003c7805 */ /* 0x000fe2000001ff00 */
[----:B------:R-:W-:Y:S01]  /*0c90*/  IMAD.MOV.U32 R66, RZ, RZ, RZ ;  /* 0x000000ffff427224 */ /* 0x000fe200078e00ff */
[----:B------:R-:W-:-:S02]  /*0ca0*/  CS2R R64, SRZ ;  /* 0x0000000000407805 */ /* 0x000fc4000001ff00 */
[----:B------:R-:W-:Y:S01]  /*0cb0*/  @P0 MOV R119, RZ ;  /* 0x000000ff00770202 */ /* 0x000fe20000000f00 */
[----:B------:R-:W-:Y:S01]  /*0cc0*/  @P4 IMAD.MOV.U32 R123, RZ, RZ, RZ ;  /* 0x000000ffff7b4224 */ /* 0x000fe200078e00ff */
[----:B------:R-:W-:Y:S01]  /*0cd0*/  @P2 MOV R131, RZ ;  /* 0x000000ff00832202 */ /* 0x000fe20000000f00 */
[----:B------:R-:W-:Y:S01]  /*0ce0*/  @P3 IMAD.MOV.U32 R127, RZ, RZ, RZ ;  /* 0x000000ffff7f3224 */ /* 0x000fe200078e00ff */
[----:B------:R-:W-:Y:S01]  /*0cf0*/  @P6 IADD3 R7, PT, PT, R7, 0x20, RZ ;  /* 0x0000002007076810 */ /* 0x000fe20007ffe0ff */
[----:B------:R-:W-:Y:S02]  /*0d00*/  @P1 IMAD.MOV.U32 R135, RZ, RZ, RZ ;  /* 0x000000ffff871224 */ /* 0x000fe400078e00ff */
[----:B------:R-:W-:Y:S01]  /*0d10*/  @P6 IMAD.MOV.U32 R139, RZ, RZ, RZ ;  /* 0x000000ffff8b6224 */ /* 0x000fe200078e00ff */
[----:B----4-:R-:W-:Y:S06]  /*0d20*/  @!P5 BRA `(.L_x_545) ;  /* 0x00000000005cd947 */ /* 0x010fec0003800000 */
[----:B------:R-:W0:Y:S02]  /*0d30*/  LDC.64 R144, c[0x0][0x3d0] ;  /* 0x0000f400ff907b82 */ /* 0x000e240000000a00 */
[----:B0-----:R-:W-:-:S06]  /*0d40*/  IMAD.WIDE.U32 R144, R7, 0x10, R144 ;  /* 0x0000001007907825 */ /* 0x001fcc00078e0090 */
[----:B------:R-:W5:Y:S01]  /*0d50*/  LDG.E.128 R144, desc[UR6][R144.64] ;  /* 0x0000000690907981 */ /* 0x000f62000c1e1d00 */
[----:B------:R-:W-:Y:S02]  /*0d60*/  CS2R R142, SRZ ;  /* 0x00000000008e7805 */ /* 0x000fe4000001ff00 */
[----:B------:R-:W-:Y:S01]  /*0d70*/  CS2R R140, SRZ ;  /* 0x00000000008c7805 */ /* 0x000fe2000001ff00 */
[----:B------:R-:W-:Y:S01]  /*0d80*/  IMAD.MOV.U32 R138, RZ, RZ, RZ ;  /* 0x000000ffff8a7224 */ /* 0x000fe200078e00ff */
[----:B------:R-:W-:Y:S01]  /*0d90*/  CS2R R136, SRZ ;  /* 0x0000000000887805 */ /* 0x000fe2000001ff00 */
[----:B------:R-:W-:Y:S01]  /*0da0*/  IMAD.MOV.U32 R134, RZ, RZ, RZ ;  /* 0x000000ffff867224 */ /* 0x000fe200078e00ff */
[----:B------:R-:W-:Y:S02]  /*0db0*/  CS2R R132, SRZ ;  /* 0x0000000000847805 */ /* 0x000fe4000001ff00 */
[----:B------:R-:W-:Y:S02]  /*0dc0*/  MOV R130, RZ ;  /* 0x000000ff00827202 */ /* 0x000fe40000000f00 */
        /* <DEDUP_REMOVED lines=11> */
[----:B------:R-:W-:Y:S02]  /*0e80*/  MOV R66, RZ ;  /* 0x000000ff00427202 */ /* 0x000fe40000000f00 */
[----:B------:R-:W-:-:S07]  /*0e90*/  CS2R R64, SRZ ;  /* 0x0000000000407805 */ /* 0x000fce000001ff00 */
.L_x_545:
[----:B------:R-:W-:Y:S05]  /*0ea0*/  BSYNC.RECONVERGENT B0 ;  /* 0x0000000000007941 */ /* 0x000fea0003800200 */
.L_x_543:
[----:B------:R-:W0:Y:S02]  /*0eb0*/  LDCU UR8, c[0x0][0x384] ;  /* 0x00007080ff0877ac */ /* 0x000e240008000800 */
[----:B0-----:R-:W-:-:S13]  /*0ec0*/  ISETP.GE.AND P0, PT, R10, UR8, PT ;  /* 0x000000080a007c0c */ /* 0x001fda000bf06270 */
[----:B------:R-:W-:Y:S05]  /*0ed0*/  @P0 EXIT ;  /* 0x000000000000094d */ /* 0x000fea0003800000 */
[----:B------:R-:W-:Y:S01]  /*0ee0*/  IMAD.HI.U32 R2, R9, -0x2daee0ad, RZ ;  /* 0xd2511f5309027827 */ /* 0x000fe200078e00ff */
[----:B-----5:R-:W-:Y:S01]  /*0ef0*/  PRMT R27, R143, 0x7632, R27 ;  /* 0x000076328f1b7816 */ /* 0x020fe2000000001b */
[----:B------:R-:W0:Y:S01]  /*0f00*/  LDCU.64 UR8, c[0x0][0x3e0] ;  /* 0x00007c00ff0877ac */ /* 0x000e220008000a00 */
[----:B------:R-:W-:Y:S01]  /*0f10*/  PRMT R26, R147, 0x7632, R26 ;  /* 0x00007632931a7816 */ /* 0x000fe2000000001a */
[----:B------:R-:W-:Y:S01]  /*0f20*/  IMAD.HI.U32 R0, R12, -0x326172a9, RZ ;  /* 0xcd9e8d570c007827 */ /* 0x000fe200078e00ff */
[----:B------:R-:W-:Y:S01]  /*0f30*/  LOP3.LUT R2, R2, UR5, RZ, 0x3c, !PT ;  /* 0x0000000502027c12 */ /* 0x000fe2000f8e3cff */
[----:B------:R-:W-:Y:S01]  /*0f40*/  STL.S16 [R1+0x40], R27 ;  /* 0x0000401b01007387 */ /* 0x000fe20000100600 */
[----:B------:R-:W-:Y:S01]  /*0f50*/  PRMT R25, R142, 0x7632, R25 ;  /* 0x000076328e197816 */ /* 0x000fe20000000019 */
[----:B------:R-:W-:Y:S01]  /*0f60*/  IMAD R4, R12, -0x326172a9, RZ ;  /* 0xcd9e8d570c047824 */ /* 0x000fe200078e02ff */
[----:B------:R-:W-:Y:S01]  /*0f70*/  LOP3.LUT R0, R5, UR4, R0, 0x96, !PT ;  /* 0x0000000405007c12 */ /* 0x000fe2000f8e9600 */
[----:B------:R-:W-:Y:S01]  /*0f80*/  IMAD.HI.U32 R3, R2, -0x326172a9, RZ ;  /* 0xcd9e8d5702037827 */ /* 0x000fe200078e00ff */
[----:B------:R-:W-:Y:S01]  /*0f90*/  PRMT R24, R146, 0x7632, R24 ;  /* 0x0000763292187816 */ /* 0x000fe20000000018 */
        /* <DEDUP_REMOVED lines=10> */
[----:B------:R-:W-:Y:S01]  /*1040*/  IMAD R15, R0, -0x2daee0ad, RZ ;  /* 0xd2511f53000f7824 */ /* 0x000fe200078e02ff */
[----:B------:R-:W-:Y:S01]  /*1050*/  PRMT R20, R144, 0x7632, R20 ;  /* 0x0000763290147816 */ /* 0x000fe20000000014 */
[----:B------:R-:W-:Y:S01]  /*1060*/  IMAD.HI.U32 R2, R3, -0x2daee0ad, RZ ;  /* 0xd2511f5303027827 */ /* 0x000fe200078e00ff */
[----:B------:R-:W-:Y:S01]  /*1070*/  STL.S16 [R1+0x34], R24 ;  /* 0x0000341801007387 */ /* 0x000fe20000100600 */
[----:B------:R-:W-:Y:S01]  /*1080*/  PRMT R19, R139, 0x7632, R19 ;  /* 0x000076328b137816 */ /* 0x000fe20000000013 */
[----:B0-----:R-:W-:Y:S01]  /*1090*/  UISETP.NE.U32.AND UP0, UPT, UR8, URZ, UPT ;  /* 0x000000ff0800728c */ /* 0x001fe2000bf05070 */
[----:B------:R-:W-:Y:S01]  /*10a0*/  IMAD.HI.U32 R0, R7, -0x326172a9, RZ ;  /* 0xcd9e8d5707007827 */ /* 0x000fe200078e00ff */
[----:B------:R-:W-:Y:S01]  /*10b0*/  LOP3.LUT R2, R15, UR14, R2, 0x96, !PT ;  /* 0x0000000e0f027c12 */ /* 0x000fe2000f8e9602 */
[----:B------:R-:W-:Y:S01]  /*10c0*/  STL.S16 [R1+0x30], R23 ;  /* 0x0000301701007387 */ /* 0x000fe20000100600 */
[----:B------:R-:W-:Y:S01]  /*10d0*/  PRMT R18, R151, 0x7632, R18 ;  /* 0x0000763297127816 */ /* 0x000fe20000000012 */
[----:B------:R-:W-:Y:S01]  /*10e0*/  IMAD R8, R3, -0x2daee0ad, RZ ;  /* 0xd2511f5303087824 */ /* 0x000fe200078e02ff */
[----:B------:R-:W-:Y:S01]  /*10f0*/  LOP3.LUT R0, R13, UR13, R0, 0x96, !PT ;  /* 0x0000000d0d007c12 */ /* 0x000fe2000f8e9600 */
[----:B------:R-:W-:Y:S01]  /*1100*/  IMAD R4, R7, -0x326172a9, RZ ;  /* 0xcd9e8d5707047824 */ /* 0x000fe200078e02ff */
[----:B------:R-:W-:Y:S01]  /*1110*/  STL.S16 [R1+0x2c], R22 ;  /* 0x00002c1601007387 */ /* 0x000fe20000100600 */
[----:B------:R-:W-:Y:S01]  /*1120*/  IMAD.HI.U32 R3, R2, -0x326172a9, RZ ;  /* 0xcd9e8d5702037827 */ /* 0x000fe200078e00ff */
[----:B------:R-:W-:Y:S01]  /*1130*/  PRMT R17, R138, 0x7632, R17 ;  /* 0x000076328a117816 */ /* 0x000fe20000000011 */
[----:B------:R-:W-:Y:S01]  /*1140*/  UISETP.NE.AND.EX UP0, UPT, UR9, URZ, UPT, UP0 ;  /* 0x000000ff0900728c */ /* 0x000fe2000bf05300 */
[----:B------:R-:W-:Y:S01]  /*1150*/  STL.S16 [R1+0x28], R21 ;  /* 0x0000281501007387 */ /* 0x000fe20000100600 */
[----:B------:R-:W-:Y:S01]  /*1160*/  IMAD.HI.U32 R7, R0, -0x2daee0ad, RZ ;  /* 0xd2511f5300077827 */ /* 0x000fe200078e00ff */
[----:B------:R-:W-:Y:S01]  /*1170*/  LOP3.LUT R3, R4, UR15, R3, 0x96, !PT ;  /* 0x0000000f04037c12 */ /* 0x000fe2000f8e9603 */
[----:B------:R-:W0:Y:S01]  /*1180*/  LDCU UR10, c[0x0][0x388] ;  /* 0x00007100ff0a77ac */ /* 0x000e220008000800 */
[----:B------:R-:W-:Y:S01]  /*1190*/  PRMT R16, R150, 0x7632, R16 ;  /* 0x0000763296107816 */ /* 0x000fe20000000010 */
[----:B------:R-:W-:Y:S01]  /*11a0*/  IMAD R13, R2, -0x326172a9, RZ ;  /* 0xcd9e8d57020d7824 */ /* 0x000fe200078e02ff */
[----:B------:R-:W-:Y:S01]  /*11b0*/  LOP3.LUT R7, R8, UR16, R7, 0x96, !PT ;  /* 0x0000001008077c12 */ /* 0x000fe2000f8e9607 */
[----:B------:R-:W-:Y:S01]  /*11c0*/  IMAD R15, R0, -0x2daee0ad, RZ ;  /* 0xd2511f53000f7824 */ /* 0x000fe200078e02ff */
[----:B------:R-:W-:Y:S01]  /*11d0*/  STL.S16 [R1+0x24], R20 ;  /* 0x0000241401007387 */ /* 0x000fe20000100600 */
[----:B------:R-:W-:Y:S01]  /*11e0*/  IMAD.HI.U32 R2, R3, -0x2daee0ad, RZ ;  /* 0xd2511f5303027827 */ /* 0x000fe200078e00ff */
[----:B------:R-:W-:Y:S01]  /*11f0*/  PRMT R14, R149, 0x7632, R14 ;  /* 0x00007632950e7816 */ /* 0x000fe2000000000e */
[----:B------:R-:W1:Y:S01]  /*1200*/  LDCU.U8 UR11, c[0x0][0x410] ;  /* 0x00008200ff0b77ac */ /* 0x000e620008000000 */
[----:B------:R-:W-:Y:S01]  /*1210*/  STL.S16 [R1+0x20], R19 ;  /* 0x0000201301007387 */ /* 0x000fe20000100600 */
[----:B------:R-:W-:Y:S01]  /*1220*/  IMAD.HI.U32 R0, R7, -0x326172a9, RZ ;  /* 0xcd9e8d5707007827 */ /* 0x000fe200078e00ff */
[----:B------:R-:W-:Y:S01]  /*1230*/  LOP3.LUT R2, R15, UR18, R2, 0x96, !PT ;  /* 0x000000120f027c12 */ /* 0x000fe2000f8e9602 */
[----:B------:R-:W2:Y:S01]  /*1240*/  LDCU UR12, c[0x0][0x448] ;  /* 0x00008900ff0c77ac */ /* 0x000ea20008000800 */
[----:B------:R-:W-:Y:S01]  /*1250*/  STL.S16 [R1+0x1c], R18 ;  /* 0x00001c1201007387 */ /* 0x000fe20000100600 */
[----:B------:R-:W-:Y:S01]  /*1260*/  IMAD R8, R3, -0x2daee0ad, RZ ;  /* 0xd2511f5303087824 */ /* 0x000fe200078e02ff */
[----:B------:R-:W-:Y:S01]  /*1270*/  LOP3.LUT R0, R13, UR17, R0, 0x96, !PT ;  /* 0x000000110d007c12 */ /* 0x000fe2000f8e9600 */
[----:B------:R-:W-:Y:S01]  /*1280*/  IMAD R4, R7, -0x326172a9, RZ ;  /* 0xcd9e8d5707047824 */ /* 0x000fe200078e02ff */
[----:B------:R-:W-:Y:S01]  /*1290*/  STL.S16 [R1+0x18], R17 ;  /* 0x0000181101007387 */ /* 0x000fe20000100600 */
[----:B------:R-:W-:Y:S01]  /*12a0*/  IMAD.HI.U32 R3, R2, -0x326172a9, RZ ;  /* 0xcd9e8d5702037827 */ /* 0x000fe200078e00ff */
[----:B------:R-:W-:Y:S01]  /*12b0*/  LOP3.LUT R6, R6, 0x3, RZ, 0xc0, !PT ;  /* 0x0000000306067812 */ /* 0x000fe200078ec0ff */
[----:B------:R-:W3:Y:S01]  /*12c0*/  LDCU.64 UR8, c[0x0][0x3a0] ;  /* 0x00007400ff0877ac */ /* 0x000ee20008000a00 */
[----:B------:R-:W-:Y:S01]  /*12d0*/  STL.S16 [R1+0x14], R16 ;  /* 0x0000141001007387 */ /* 0x000fe20000100600 */
[----:B------:R-:W-:Y:S01]  /*12e0*/  IMAD.HI.U32 R7, R0, -0x2daee0ad, RZ ;  /* 0xd2511f5300077827 */ /* 0x000fe200078e00ff */
[----:B------:R-:W-:-:S02]  /*12f0*/  LOP3.LUT R3, R4, UR19, R3, 0x96, !PT ;  /* 0x0000001304037c12 */ /* 0x000fc4000f8e9603 */
[----:B------:R-:W-:Y:S01]  /*1300*/  PRMT R252, R155, 0x7632, R252 ;  /* 0x000076329bfc7816 */ /* 0x000fe200000000fc */
[----:B------:R-:W-:Y:S01]  /*1310*/  IMAD R13, R2, -0x326172a9, RZ ;  /* 0xcd9e8d57020d7824 */ /* 0x000fe200078e02ff */
[----:B------:R-:W-:Y:S01]  /*1320*/  LOP3.LUT R7, R8, UR20, R7, 0x96, !PT ;  /* 0x0000001408077c12 */ /* 0x000fe2000f8e9607 */
[----:B------:R-:W-:Y:S01]  /*1330*/  IMAD R15, R0, -0x2daee0ad, RZ ;  /* 0xd2511f53000f7824 */ /* 0x000fe200078e02ff */
[----:B------:R-:W-:Y:S01]  /*1340*/  PRMT R251, R134, 0x7632, R251 ;  /* 0x0000763286fb7816 */ /* 0x000fe200000000fb */
[----:B------:R-:W-:Y:S01]  /*1350*/  IMAD.HI.U32 R2, R3, -0x2daee0ad, RZ ;  /* 0xd2511f5303027827 */ /* 0x000fe200078e00ff */
[----:B------:R-:W-:Y:S02]  /*1360*/  PRMT R250, R154, 0x7632, R250 ;  /* 0x000076329afa7816 */ /* 0x000fe400000000fa */
[----:B------:R-:W-:Y:S01]  /*1370*/  PRMT R249, R133, 0x7632, R249 ;  /* 0x0000763285f97816 */ /* 0x000fe200000000f9 */
        /* <DEDUP_REMOVED lines=37> */
[----:B------:R-:W-:Y:S01]  /*15d0*/  STL.S16 [R1+0x8], R13 ;  /* 0x0000080d01007387 */ /* 0x000fe20000100600 */
[----:B------:R-:W-:-:S02]  /*15e0*/  PRMT R3, R135, 0x7632, R3 ;  /* 0x0000763287037816 */ /* 0x000fc40000000003 */
[----:B------:R-:W-:Y:S01]  /*15f0*/  PRMT R238, R160, 0x7632, R238 ;  /* 0x00007632a0ee7816 */ /* 0x000fe200000000ee */
[----:B------:R4:W-:Y:S01]  /*1600*/  STL.S16 [R1+0x4], R4 ;  /* 0x0000040401007387 */ /* 0x0009e20000100600 */
[----:B------:R-:W-:Y:S02]  /*1610*/  PRMT R237, R127, 0x7632, R237 ;  /* 0x000076327fed7816 */ /* 0x000fe400000000ed */
[----:B------:R-:W-:Y:S01]  /*1620*/  PRMT R236, R167, 0x7632, R236 ;  /* 0x00007632a7ec7816 */ /* 0x000fe200000000ec */
[----:B------:R0:W-:Y:S01]  /*1630*/  STL.S16 [R1], R3 ;  /* 0x0000000301007387 */ /* 0x0001e20000100600 */
[----:B------:R-:W-:Y:S02]  /*1640*/  PRMT R235, R126, 0x7632, R235 ;  /* 0x000076327eeb7816 */ /* 0x000fe400000000eb */
[----:B------:R-:W-:Y:S02]  /*1650*/  PRMT R234, R166, 0x7632, R234 ;  /* 0x00007632a6ea7816 */ /* 0x000fe400000000ea */
[----:B------:R-:W-:Y:S01]  /*1660*/  PRMT R233, R125, 0x7632, R233 ;  /* 0x000076327de97816 */ /* 0x000fe200000000e9 */
[----:B----4-:R-:W-:Y:S01]  /*1670*/  IMAD R4, R2, -0x326172a9, RZ ;  /* 0xcd9e8d5702047824 */ /* 0x010fe200078e02ff */
[----:B------:R-:W-:-:S02]  /*1680*/  PRMT R232, R165, 0x7632, R232 ;  /* 0x00007632a5e87816 */ /* 0x000fc400000000e8 */
[----:B------:R-:W-:Y:S01]  /*1690*/  PRMT R231, R124, 0x7632, R231 ;  /* 0x000076327ce77816 */ /* 0x000fe200000000e7 */
[----:B0-----:R-:W-:Y:S01]  /*16a0*/  IMAD.MOV.U32 R3, RZ, RZ, RZ ;  /* 0x000000ffff037224 */ /* 0x001fe200078e00ff */
        /* <DEDUP_REMOVED lines=40> */
[----:B-123--:R-:W-:-:S07]  /*1930*/  PRMT R170, R188, 0x7632, R170 ;  /* 0x00007632bcaa7816 */ /* 0x00efce00000000aa */
.L_x_1406:
[----:B------:R-:W0:Y:S01]  /*1940*/  @UP0 LDCU.64 UR14, c[0x0][0x3e0] ;  /* 0x00007c00ff0e07ac */ /* 0x000e220008000a00 */
[----:B------:R-:W-:Y:S01]  /*1950*/  PLOP3.LUT P0, PT, PT, PT, UP0, 0x80, 0x8 ;  /* 0x000000000008781c */ /* 0x000fe20003f0f008 */
[----:B------:R-:W-:Y:S01]  /*1960*/  IMAD.MOV.U32 R68, RZ, RZ, 0x2 ;  /* 0x00000002ff447424 */ /* 0x000fe200078e00ff */
[----:B------:R-:W-:-:S11]  /*1970*/  PLOP3.LUT P1, PT, PT, PT, UP0, 0x80, 0x8 ;  /* 0x000000000008781c */ /* 0x000fd60003f2f008 */
[----:B0-----:R-:W-:-:S06]  /*1980*/  @P0 IMAD.WIDE R68, R10, R68, UR14 ;  /* 0x0000000e0a440e25 */ /* 0x001fcc000f8e0244 */
[----:B------:R-:W2:Y:S01]  /*1990*/  @P1 LDG.E.U16 R68, desc[UR6][R68.64] ;  /* 0x0000000644441981 */ /* 0x000ea2000c1e1500 */
[----:B------:R-:W-:Y:S01]  /*19a0*/  PLOP3.LUT P0, PT, PT, PT, UP0, 0x80, 0x8 ;  /* 0x000000000008781c */ /* 0x000fe20003f0f008 */
[----:B------:R-:W-:Y:S02]  /*19b0*/  HFMA2 R110, -RZ, RZ, 1.875, 0 ;  /* 0x3f800000ff6e7431 */ /* 0x000fe400000001ff */
[----:B------:R-:W-:Y:S01]  /*19c0*/  IMAD R2, R10, UR10, RZ ;  /* 0x0000000a0a027c24 */ /* 0x000fe2000f8e02ff */
[----:B------:R-:W0:Y:S01]  /*19d0*/  S2R R70, SR_TID.X ;  /* 0x0000000000467919 */ /* 0x000e220000002100 */
[----:B------:R-:W-:Y:S01]  /*19e0*/  ISETP.GE.U32.AND P2, PT, R11, 0x20, PT ;  /* 0x000000200b00780c */ /* 0x000fe20003f46070 */
[----:B------:R-:W-:Y:S01]  /*19f0*/  BSSY.RECONVERGENT B0, `(.L_x_546) ;  /* 0x000067c000007945 */ /* 0x000fe20003800200 */
[----:B------:R-:W-:-:S11]  /*1a00*/  LOP3.LUT R0, R0, 0xffffff7f, RZ, 0xc0, !PT ;  /* 0xffffff7f00007812 */ /* 0x000fd600078ec0ff */
[----:B------:R-:W-:Y:S01]  /*1a10*/  @P2 LOP3.LUT R0, R0, 0x80, RZ, 0xfc, !PT ;  /* 0x0000008000002812 */ /* 0x000fe200078efcff */
[----:B--2---:R-:W-:Y:S01]  /*1a20*/  @P0 IMAD.U32 R110, R68, 0x10000, RZ ;  /* 0x00010000446e0824 */ /* 0x004fe200078e00ff */
[----:B------:R-:W-:-:S04]  /*1a30*/  SHF.R.S32.HI R68, RZ, 0x1f, R2 ;  /* 0x0000001fff447819 */ /* 0x000fc80000011402 */
[----:B------:R-:W-:Y:S02]  /*1a40*/  LEA.HI R2, R68, R2, RZ, 0x3 ;  /* 0x0000000244027211 */ /* 0x000fe400078f18ff */
[----:B0-----:R-:W-:-:S04]  /*1a50*/  LOP3.LUT R68, R70, 0x1f, RZ, 0xc0, !PT ;  /* 0x0000001f46447812 */ /* 0x001fc800078ec0ff */
[----:B------:R-:W-:-:S05]  /*1a60*/  LEA.HI.SX32 R2, R2, R68, 0x1d ;  /* 0x0000004402027211 */ /* 0x000fca00078feaff */
[----:B------:R-:W-:Y:S01]  /*1a70*/  IMAD.MOV.U32 R111, RZ, RZ, R2 ;  /* 0x000000ffff6f7224 */ /* 0x000fe200078e0002 */
        /* <DEDUP_REMOVED lines=8> */
[----:B0-----:R-:W-:-:S06]  /*1b00*/  IMAD.WIDE.U32 R68, R2, 0x10, R68 ;  /* 0x0000001002447825 */ /* 0x001fcc00078e0044 */
[----:B------:R-:W5:Y:S01]  /*1b10*/  LDG.E.128 R68, desc[UR6][R68.64] ;  /* 0x0000000644447981 */ /* 0x000f62000c1e1d00 */
[----:B------:R-:W-:Y:S01]  /*1b20*/  ISETP.NE.AND P0, PT, R6, 0x1, PT ;  /* 0x000000010600780c */ /* 0x000fe20003f05270 */
[----:B------:R-:W-:Y:S01]  /*1b30*/  BSSY.RECONVERGENT B1, `(.L_x_549) ;  /* 0x000005e000017945 */ /* 0x000fe20003800200 */
[----:B------:R-:W-:Y:S01]  /*1b40*/  MOV R49, 0x2 ;  /* 0x0000000200317802 */ /* 0x000fe20000000f00 */
[----:B------:R-:W-:Y:S02]  /*1b50*/  IMAD.MOV.U32 R27, RZ, RZ, R4 ;  /* 0x000000ffff1b7224 */ /* 0x000fe400078e0004 */
[----:B------:R-:W-:-:S08]  /*1b60*/  IMAD.MOV.U32 R111, RZ, RZ, R109 ;  /* 0x000000ffff6f7224 */ /* 0x000fd000078e006d */
[----:B------:R-:W-:Y:S05]  /*1b70*/  @!P0 BRA `(.L_x_550) ;  /* 0x0000000400648947 */ /* 0x000fea0003800000 */
[----:B------:R-:W-:-:S05]  /*1b80*/  HFMA2 R27, -RZ, RZ, 0, 1.1920928955078125e-07 ;  /* 0x00000002ff1b7431 */ /* 0x000fca00000001ff */
[----:B------:R-:W-:-:S05]  /*1b90*/  VIADDMNMX.U32 R27, R6, 0xfffffffe, R27, PT ;  /* 0xfffffffe061b7846 */ /* 0x000fca000380001b */
[----:B------:R-:W-:-:S04]  /*1ba0*/  IMAD.SHL.U32 R27, R27, 0x4, RZ ;  /* 0x000000041b1b7824 */ /* 0x000fc800078e00ff */
[----:B------:R-:W0:Y:S02]  /*1bb0*/  LDC R88, c[0x2][R27] ;  /* 0x008000001b587b82 */ /* 0x000e240000000800 */
[----:B0-----:R-:W-:-:S04]  /*1bc0*/  SHF.R.S32.HI R89, RZ, 0x1f, R88 ;  /* 0x0000001fff597819 */ /* 0x001fc80000011458 */
.L_x_88256:
[----:B------:R-:W-:Y:S05]  /*1bd0*/  BRX R88 -0x1be0                                        (*"BRANCH_TARGETS .L_x_88257,.L_x_88258,.L_x_88259"*) ;  /* 0xffffffe458087949 */ /* 0x000fea000383ffff */
.L_x_88259:
[----:B------:R-:W-:Y:S01]  /*1be0*/  VIADD R49, R6, 0x1 ;  /* 0x0000000106317836 */ /* 0x000fe20000000000 */
[----:B------:R-:W-:Y:S01]  /*1bf0*/  MOV R111, R109 ;  /* 0x0000006d006f7202 */ /* 0x000fe20000000f00 */
[----:B------:R-:W-:Y:S01]  /*1c00*/  IMAD.MOV.U32 R27, RZ, RZ, R7 ;  /* 0x000000ffff1b7224 */ /* 0x000fe200078e0007 */
[----:B------:R-:W-:Y:S06]  /*1c10*/  BRA `(.L_x_550) ;  /* 0x00000004003c7947 */ /* 0x000fec0003800000 */
.L_x_88257:
[----:B------:R-:W-:Y:S01]  /*1c20*/  IMAD.MOV.U32 R111, RZ, RZ, R109 ;  /* 0x000000ffff6f7224 */ /* 0x000fe200078e006d */
[----:B------:R-:W-:Y:S01]  /*1c30*/  MOV R49, 0x3 ;  /* 0x0000000300317802 */ /* 0x000fe20000000f00 */
[----:B------:R-:W-:Y:S01]  /*1c40*/  IMAD.MOV.U32 R27, RZ, RZ, R8 ;  /* 0x000000ffff1b7224 */ /* 0x000fe200078e0008 */
[----:B------:R-:W-:Y:S06]  /*1c50*/  BRA `(.L_x_550) ;  /* 0x00000004002c7947 */ /* 0x000fec0003800000 */
.L_x_88258:
[----:B------:R-:W-:Y:S01]  /*1c60*/  VIADD R9, R9, 0x1 ;  /* 0x0000000109097836 */ /* 0x000fe20000000000 */
[----:B------:R-:W-:Y:S04]  /*1c70*/  BSSY.RECONVERGENT B2, `(.L_x_551) ;  /* 0x000000b000027945 */ /* 0x000fe80003800200 */
[----:B------:R-:W-:-:S13]  /*1c80*/  ISETP.NE.AND P0, PT, R9, RZ, PT ;  /* 0x000000ff0900720c */ /* 0x000fda0003f05270 */
[----:B------:R-:W-:Y:S05]  /*1c90*/  @P0 BRA `(.L_x_552) ;  /* 0x0000000000200947 */ /* 0x000fea0003800000 */
[----:B------:R-:W-:-:S04]  /*1ca0*/  IADD3 R5, PT, PT, R5, 0x1, RZ ;  /* 0x0000000105057810 */ /* 0x000fc80007ffe0ff */
[----:B------:R-:W-:-:S13]  /*1cb0*/  ISETP.NE.AND P0, PT, R5, RZ, PT ;  /* 0x000000ff0500720c */ /* 0x000fda0003f05270 */
[----:B------:R-:W-:Y:S02]  /*1cc0*/  @!P0 VIADD R12, R12, 0x1 ;  /* 0x000000010c0c8836 */ /* 0x000fe40000000000 */
[----:B------:R-:W-:Y:S02]  /*1cd0*/  @!P0 VIADD R4, R3, 0x1 ;  /* 0x0000000103048836 */ /* 0x000fe40000000000 */
[----:B------:R-:W-:Y:S01]  /*1ce0*/  @!P0 IMAD.MOV.U32 R5, RZ, RZ, RZ ;  /* 0x000000ffff058224 */ /* 0x000fe200078e00ff */
[----:B------:R-:W-:-:S13]  /*1cf0*/  ISETP.NE.AND P1, PT, R12, RZ, !P0 ;  /* 0x000000ff0c00720c */ /* 0x000fda0004725270 */
[----:B------:R-:W-:-:S05]  /*1d00*/  @P1 IADD3 R4, PT, PT, R3, RZ, RZ ;  /* 0x000000ff03041210 */ /* 0x000fca0007ffe0ff */
[----:B------:R-:W-:-:S07]  /*1d10*/  @!P0 IMAD.MOV.U32 R3, RZ, RZ, R4 ;  /* 0x000000ffff038224 */ /* 0x000fce00078e0004 */
.L_x_552:
[----:B------:R-:W-:Y:S05]  /*1d20*/  BSYNC.RECONVERGENT B2 ;  /* 0x0000000000027941 */ /* 0x000fea0003800200 */
.L_x_551:
[----:B------:R-:W-:Y:S01]  /*1d30*/  IMAD.WIDE.U32 R156, R9, -0x2daee0ad, RZ ;  /* 0xd2511f53099c7825 */ /* 0x000fe200078e00ff */
[----:B------:R-:W-:-:S03]  /*1d40*/  UIADD3 UR13, UPT, UPT, UR4, -0x61c88647, URZ ;  /* 0x9e3779b9040d7890 */ /* 0x000fc6000fffe0ff */
[----:B------:R-:W-:Y:S02]  /*1d50*/  HFMA2 R49, -RZ, RZ, 0, 0 ;  /* 0x00000000ff317431 */ /* 0x000fe400000001ff */
[----:B------:R-:W-:Y:S01]  /*1d60*/  IMAD.WIDE.U32 R88, R12, -0x326172a9, RZ ;  /* 0xcd9e8d570c587825 */ /* 0x000fe200078e00ff */
[----:B------:R-:W-:-:S03]  /*1d70*/  LOP3.LUT R6, R3, UR5, R157, 0x96, !PT ;  /* 0x0000000503067c12 */ /* 0x000fc6000f8e969d */
[----:B------:R-:W-:Y:S01]  /*1d80*/  IMAD.MOV.U32 R27, RZ, RZ, R109 ;  /* 0x000000ffff1b7224 */ /* 0x000fe200078e006d */
[----:B------:R-:W-:Y:S01]  /*1d90*/  LOP3.LUT R89, R5, UR4, R89, 0x96, !PT ;  /* 0x0000000405597c12 */ /* 0x000fe2000f8e9659 */
[----:B------:R-:W-:-:S05]  /*1da0*/  IMAD.WIDE.U32 R6, R6, -0x326172a9, RZ ;  /* 0xcd9e8d5706067825 */ /* 0x000fca00078e00ff */
[----:B------:R-:W-:Y:S01]  /*1db0*/  LOP3.LUT R157, R88, UR13, R7, 0x96, !PT ;  /* 0x0000000d589d7c12 */ /* 0x000fe2000f8e9607 */
[----:B------:R-:W-:Y:S01]  /*1dc0*/  UIADD3 UR13, UPT, UPT, UR5, -0x4498517b, URZ ;  /* 0xbb67ae85050d7890 */ /* 0x000fe2000fffe0ff */
[----:B------:R-:W-:-:S05]  /*1dd0*/  IMAD.WIDE.U32 R88, R89, -0x2daee0ad, RZ ;  /* 0xd2511f5359587825 */ /* 0x000fca00078e00ff */
[----:B------:R-:W-:Y:S01]  /*1de0*/  LOP3.LUT R89, R156, UR13, R89, 0x96, !PT ;  /* 0x0000000d9c597c12 */ /* 0x000fe2000f8e9659 */
[----:B------:R-:W-:Y:S01]  /*1df0*/  UIADD3 UR13, UPT, UPT, UR5, 0x76cf5d0a, URZ ;  /* 0x76cf5d0a050d7890 */ /* 0x000fe2000fffe0ff */
[----:B------:R-:W-:-:S05]  /*1e00*/  IMAD.WIDE.U32 R156, R157, -0x2daee0ad, RZ ;  /* 0xd2511f539d9c7825 */ /* 0x000fca00078e00ff */
[----:B------:R-:W-:Y:S01]  /*1e10*/  LOP3.LUT R157, R88, UR13, R157, 0x96, !PT ;  /* 0x0000000d589d7c12 */ /* 0x000fe2000f8e969d */
[----:B------:R-:W-:Y:S01]  /*1e20*/  UIADD3 UR13, UPT, UPT, UR4, 0x3c6ef372, URZ ;  /* 0x3c6ef372040d7890 */ /* 0x000fe2000fffe0ff */
[----:B------:R-:W-:-:S05]  /*1e30*/  IMAD.WIDE.U32 R88, R89, -0x326172a9, RZ ;  /* 0xcd9e8d5759587825 */ /* 0x000fca00078e00ff */
[----:B------:R-:W-:Y:S01]  /*1e40*/  LOP3.LUT R6, R6, UR13, R89, 0x96, !PT ;  /* 0x0000000d06067c12 */ /* 0x000fe2000f8e9659 */
[----:B------:R-:W-:-:S04]  /*1e50*/  UIADD3 UR13, UPT, UPT, UR5, 0x32370b8f, URZ ;  /* 0x32370b8f050d7890 */ /* 0x000fc8000fffe0ff */
[----:B------:R-:W-:-:S05]  /*1e60*/  IMAD.WIDE.U32 R6, R6, -0x2daee0ad, RZ ;  /* 0xd2511f5306067825 */ /* 0x000fca00078e00ff */
[----:B------:R-:W-:Y:S01]  /*1e70*/  LOP3.LUT R7, R156, UR13, R7, 0x96, !PT ;  /* 0x0000000d9c077c12 */ /* 0x000fe2000f8e9607 */
[----:B------:R-:W-:Y:S01]  /*1e80*/  UIADD3 UR13, UPT, UPT, UR4, -0x255992d5, URZ ;  /* 0xdaa66d2b040d7890 */ /* 0x000fe2000fffe0ff */
[----:B------:R-:W-:-:S05]  /*1e90*/  IMAD.WIDE.U32 R156, R157, -0x326172a9, RZ ;  /* 0xcd9e8d579d9c7825 */ /* 0x000fca00078e00ff */
[----:B------:R-:W-:Y:S01]  /*1ea0*/  LOP3.LUT R88, R88, UR13, R157, 0x96, !PT ;  /* 0x0000000d58587c12 */ /* 0x000fe2000f8e969d */
[----:B------:R-:W-:-:S04]  /*1eb0*/  UIADD3 UR13, UPT, UPT, UR5, -0x126145ec, URZ ;  /* 0xed9eba14050d7890 */ /* 0x000fc8000fffe0ff */
[----:B------:R-:W-:-:S05]  /*1ec0*/  IMAD.WIDE.U32 R88, R88, -0x2daee0ad, RZ ;  /* 0xd2511f5358587825 */ /* 0x000fca00078e00ff */
[----:B------:R-:W-:Y:S01]  /*1ed0*/  LOP3.LUT R89, R6, UR13, R89, 0x96, !PT ;  /* 0x0000000d06597c12 */ /* 0x000fe2000f8e9659 */
[----:B------:R-:W-:Y:S01]  /*1ee0*/  UIADD3 UR13, UPT, UPT, UR4, 0x78dde6e4, URZ ;  /* 0x78dde6e4040d7890 */ /* 0x000fe2000fffe0ff */
        /* <DEDUP_REMOVED lines=14> */
[----:B------:R-:W-:-:S04]  /*1fd0*/  UIADD3 UR13, UPT, UPT, UR5, 0x1fd5c5a3, URZ ;  /* 0x1fd5c5a3050d7890 */ /* 0x000fc8000fffe0ff */
        /* <DEDUP_REMOVED lines=14> */
[----:B------:R-:W-:Y:S01]  /*20c0*/  UIADD3 UR13, UPT, UPT, UR4, -0x700cb87f, URZ ;  /* 0x8ff34781040d7890 */ /* 0x000fe2000fffe0ff */
[----:B------:R-:W-:Y:S01]  /*20d0*/  MOV R111, R6 ;  /* 0x00000006006f7202 */ /* 0x000fe20000000f00 */
[----:B------:R-:W-:-:S04]  /*20e0*/  IMAD.WIDE.U32 R6, R4, -0x326172a9, RZ ;  /* 0xcd9e8d5704067825 */ /* 0x000fc800078e00ff */
[----:B------:R-:W-:Y:S01]  /*20f0*/  IMAD.MOV.U32 R4, RZ, RZ, R6 ;  /* 0x000000ffff047224 */ /* 0x000fe200078e0006 */
[----:B------:R-:W-:-:S07]  /*2100*/  LOP3.LUT R7, R88, UR13, R7, 0x96, !PT ;  /* 0x0000000d58077c12 */ /* 0x000fce000f8e9607 */
.L_x_550:
[----:B------:R-:W-:Y:S05]  /*2110*/  BSYNC.RECONVERGENT B1 ;  /* 0x0000000000017941 */ /* 0x000fea0003800200 */
.L_x_549:
[----:B------:R-:W0:Y:S01]  /*2120*/  LDC R109, c[0x0][0x404] ;  /* 0x00010100ff6d7b82 */ /* 0x000e220000000800 */
[----:B------:R-:W-:Y:S01]  /*2130*/  I2FP.F32.U32 R6, R27 ;  /* 0x0000001b00067245 */ /* 0x000fe20000201000 */
[----:B------:R-:W-:Y:S01]  /*2140*/  IMAD.MOV.U32 R158, RZ, RZ, 0x2f800000 ;  /* 0x2f800000ff9e7424 */ /* 0x000fe200078e00ff */
[----:B------:R-:W-:Y:S01]  /*2150*/  ISETP.NE.AND P1, PT, R49, 0x1, PT ;  /* 0x000000013100780c */ /* 0x000fe20003f25270 */
[----:B------:R-:W-:Y:S01]  /*2160*/  BSSY.RECONVERGENT B1, `(.L_x_553) ;  /* 0x0000065000017945 */ /* 0x000fe20003800200 */
[----:B------:R-:W-:Y:S01]  /*2170*/  LOP3.LUT R0, R0, 0xfffffffd, RZ, 0xc0, !PT ;  /* 0xfffffffd00007812 */ /* 0x000fe200078ec0ff */
[----:B------:R-:W-:Y:S01]  /*2180*/  FFMA.FTZ R6, R6, R158, 1.1641532182693481445e-10 ;  /* 0x2f00000006067423 */ /* 0x000fe2000001009e */
[----:B------:R-:W-:Y:S01]  /*2190*/  IMAD.MOV.U32 R27, RZ, RZ, R4 ;  /* 0x000000ffff1b7224 */ /* 0x000fe200078e0004 */
[----:B------:R-:W1:Y:S03]  /*21a0*/  LDC R90, c[0x0][0x408] ;  /* 0x00010200ff5a7b82 */ /* 0x000e660000000800 */
[----:B0-----:R-:W-:Y:S01]  /*21b0*/  FSETP.GTU.FTZ.AND P0, PT, R6, R109, PT ;  /* 0x0000006d0600720b */ /* 0x001fe20003f1c000 */
[C---:B-----5:R-:W-:Y:S01]  /*21c0*/  IMAD.U32 R6, R72.reuse, 0x10000, RZ ;  /* 0x0001000048067824 */ /* 0x060fe200078e00ff */
[----:B------:R-:W-:-:S03]  /*21d0*/  PRMT R72, R72, 0x7632, R72 ;  /* 0x0000763248487816 */ /* 0x000fc60000000048 */
[----:B------:R-:W-:-:S04]  /*21e0*/  FMUL.FTZ R6, R6, R110 ;  /* 0x0000006e06067220 */ /* 0x000fc80000410000 */
[----:B-1----:R-:W-:-:S05]  /*21f0*/  FMUL.FTZ R6, R6, R90 ;  /* 0x0000005a06067220 */ /* 0x002fca0000410000 */
[----:B------:R-:W-:Y:S02]  /*2200*/  FSEL R28, R6, RZ, !P0 ;  /* 0x000000ff061c7208 */ /* 0x000fe40004000000 */
[----:B------:R-:W-:Y:S02]  /*2210*/  PLOP3.LUT P0, PT, P0, PT, PT, 0x8, 0x80 ;  /* 0x000000000080781c */ /* 0x000fe4000070e170 */
[C---:B------:R-:W-:Y:S02]  /*2220*/  SHF.L.U32 R6, R68.reuse, 0x10, RZ ;  /* 0x0000001044067819 */ /* 0x040fe400000006ff */
[----:B------:R-:W-:-:S03]  /*2230*/  PRMT R68, R68, 0x7632, R68 ;  /* 0x0000763244447816 */ /* 0x000fc60000000044 */
[----:B------:R-:W-:Y:S01]  /*2240*/  FADD.FTZ R28, R28, R6 ;  /* 0x000000061c1c7221 */ /* 0x000fe20000010000 */
[----:B------:R-:W-:-:S05]  /*2250*/  IMAD.MOV.U32 R6, RZ, RZ, 0x2 ;  /* 0x00000002ff067424 */ /* 0x000fca00078e00ff */
[----:B------:R-:W-:Y:S01]  /*2260*/  @P0 LOP3.LUT R0, R0, 0x2, RZ, 0xfc, !PT ;  /* 0x0000000200000812 */ /* 0x000fe200078efcff */
[----:B------:R-:W-:Y:S06]  /*2270*/  @!P1 BRA `(.L_x_554) ;  /* 0x00000004004c9947 */ /* 0x000fec0003800000 */
[----:B------:R-:W-:-:S13]  /*2280*/  ISETP.NE.AND P0, PT, R49, 0x3, PT ;  /* 0x000000033100780c */ /* 0x000fda0003f05270 */
[----:B------:R-:W-:Y:S05]  /*2290*/  @!P0 BRA `(.L_x_555) ;  /* 0x0000000000188947 */ /* 0x000fea0003800000 */
[----:B------:R-:W-:-:S13]  /*22a0*/  ISETP.NE.AND P0, PT, R49, 0x2, PT ;  /* 0x000000023100780c */ /* 0x000fda0003f05270 */
[----:B------:R-:W-:Y:S01]  /*22b0*/  @!P0 MOV R6, 0x3 ;  /* 0x0000000300068802 */ /* 0x000fe20000000f00 */
[----:B------:R-:W-:Y:S01]  /*22c0*/  @!P0 IMAD.MOV.U32 R27, RZ, RZ, R8 ;  /* 0x000000ffff1b8224 */ /* 0x000fe200078e0008 */
[----:B------:R-:W-:Y:S01]  /*22d0*/  @P0 MOV R27, R7 ;  /* 0x00000007001b0202 */ /* 0x000fe20000000f00 */
[----:B------:R-:W-:Y:S01]  /*22e0*/  @P0 VIADD R6, R49, 0x1 ;  /* 0x0000000131060836 */ /* 0x000fe20000000000 */
[----:B------:R-:W-:Y:S06]  /*22f0*/  BRA `(.L_x_554) ;  /* 0x00000004002c7947 */ /* 0x000fec0003800000 */
.L_x_555:
[----:B------:R-:W-:Y:S01]  /*2300*/  VIADD R9, R9, 0x1 ;  /* 0x0000000109097836 */ /* 0x000fe20000000000 */
[----:B------:R-:W-:Y:S04]  /*2310*/  BSSY.RECONVERGENT B2, `(.L_x_556) ;  /* 0x000000b000027945 */ /* 0x000fe80003800200 */
[----:B------:R-:W-:-:S13]  /*2320*/  ISETP.NE.AND P0, PT, R9, RZ, PT ;  /* 0x000000ff0900720c */ /* 0x000fda0003f05270 */
[----:B------:R-:W-:Y:S05]  /*2330*/  @P0 BRA `(.L_x_557) ;  /* 0x0000000000200947 */ /* 0x000fea0003800000 */
[----:B------:R-:W-:-:S05]  /*2340*/  VIADD R5, R5, 0x1 ;  /* 0x0000000105057836 */ /* 0x000fca0000000000 */
[----:B------:R-:W-:-:S13]  /*2350*/  ISETP.NE.AND P0, PT, R5, RZ, PT ;  /* 0x000000ff0500720c */ /* 0x000fda0003f05270 */
[----:B------:R-:W-:Y:S01]  /*2360*/  @!P0 IADD3 R12, PT, PT, R12, 0x1, RZ ;  /* 0x000000010c0c8810 */ /* 0x000fe20007ffe0ff */
[----:B------:R-:W-:Y:S02]  /*2370*/  @!P0 VIADD R4, R3, 0x1 ;  /* 0x0000000103048836 */ /* 0x000fe40000000000 */
[----:B------:R-:W-:Y:S01]  /*2380*/  @!P0 IMAD.MOV.U32 R5, RZ, RZ, RZ ;  /* 0x000000ffff058224 */ /* 0x000fe200078e00ff */
[----:B------:R-:W-:-:S13]  /*2390*/  ISETP.NE.AND P1, PT, R12, RZ, !P0 ;  /* 0x000000ff0c00720c */ /* 0x000fda0004725270 */
[----:B------:R-:W-:-:S05]  /*23a0*/  @P1 IMAD.MOV R4, RZ, RZ, R3 ;  /* 0x000000ffff041224 */ /* 0x000fca00078e0203 */
[----:B------:R-:W-:-:S07]  /*23b0*/  @!P0 MOV R3, R4 ;  /* 0x0000000400038202 */ /* 0x000fce0000000f00 */
.L_x_557:
[----:B------:R-:W-:Y:S05]  /*23c0*/  BSYNC.RECONVERGENT B2 ;  /* 0x0000000000027941 */ /* 0x000fea0003800200 */
.L_x_556:
[----:B------:R-:W-:Y:S01]  /*23d0*/  IMAD.WIDE.U32 R156, R9, -0x2daee0ad, RZ ;  /* 0xd2511f53099c7825 */ /* 0x000fe200078e00ff */
[----:B------:R-:W-:-:S03]  /*23e0*/  UIADD3 UR13, UPT, UPT, UR4, -0x61c88647, URZ ;  /* 0x9e3779b9040d7890 */ /* 0x000fc6000fffe0ff */
        /* <DEDUP_REMOVED lines=58> */
[----:B------:R-:W-:Y:S01]  /*2790*/  LOP3.LUT R7, R88, UR13, R7, 0x96, !PT ;  /* 0x0000000d58077c12 */ /* 0x000fe2000f8e9607 */
[----:B------:R-:W-:-:S07]  /*27a0*/  IMAD.MOV.U32 R6, RZ, RZ, RZ ;  /* 0x000000ffff067224 */ /* 0x000fce00078e00ff */
.L_x_554:
[----:B------:R-:W-:Y:S05]  /*27b0*/  BSYNC.RECONVERGENT B1 ;  /* 0x0000000000017941 */ /* 0x000fea0003800200 */
.L_x_553:
[----:B------:R-:W-:Y:S01]  /*27c0*/  I2FP.F32.U32 R27, R27 ;  /* 0x0000001b001b7245 */ /* 0x000fe20000201000 */
[----:B------:R-:W-:Y:S01]  /*27d0*/  IMAD.U32 R68, R68, 0x10000, RZ ;  /* 0x0001000044447824 */ /* 0x000fe200078e00ff */
[----:B------:R-:W-:Y:S01]  /*27e0*/  SHF.L.U32 R72, R72, 0x10, RZ ;  /* 0x0000001048487819 */ /* 0x000fe200000006ff */
[----:B------:R-:W-:Y:S01]  /*27f0*/  BSSY.RECONVERGENT B1, `(.L_x_558) ;  /* 0x000005f000017945 */ /* 0x000fe20003800200 */
[----:B------:R-:W-:Y:S01]  /*2800*/  ISETP.NE.AND P1, PT, R6, 0x1, PT ;  /* 0x000000010600780c */ /* 0x000fe20003f25270 */
[----:B------:R-:W-:Y:S01]  /*2810*/  FFMA.FTZ R27, R27, R158, 1.1641532182693481445e-10 ;  /* 0x2f0000001b1b7423 */ /* 0x000fe2000001009e */
[----:B------:R-:W-:-:S04]  /*2820*/  MOV R49, R4 ;  /* 0x0000000400317202 */ /* 0x000fc80000000f00 */
[----:B------:R-:W-:Y:S01]  /*2830*/  FSETP.GTU.FTZ.AND P0, PT, R27, R109, PT ;  /* 0x0000006d1b00720b */ /* 0x000fe20003f1c000 */
[----:B------:R-:W-:-:S04]  /*2840*/  FMUL.FTZ R27, R72, R110 ;  /* 0x0000006e481b7220 */ /* 0x000fc80000410000 */
[----:B------:R-:W-:-:S05]  /*2850*/  FMUL.FTZ R27, R27, R90 ;  /* 0x0000005a1b1b7220 */ /* 0x000fca0000410000 */
[----:B------:R-:W-:Y:S02]  /*2860*/  FSEL R27, R27, RZ, !P0 ;  /* 0x000000ff1b1b7208 */ /* 0x000fe40004000000 */
[----:B------:R-:W-:-:S03]  /*2870*/  PLOP3.LUT P0, PT, P0, PT, PT, 0x8, 0x80 ;  /* 0x000000000080781c */ /* 0x000fc6000070e170 */
[----:B------:R-:W-:Y:S01]  /*2880*/  FADD.FTZ R27, R27, R68 ;  /* 0x000000441b1b7221 */ /* 0x000fe20000010000 */
[----:B------:R-:W-:Y:S01]  /*2890*/  IMAD.MOV.U32 R68, RZ, RZ, 0x2 ;  /* 0x00000002ff447424 */ /* 0x000fe200078e00ff */
[----:B------:R-:W-:Y:S08]  /*28a0*/  @!P1 BRA `(.L_x_559) ;  /* 0x00000004004c9947 */ /* 0x000ff00003800000 */
[----:B------:R-:W-:-:S13]  /*28b0*/  ISETP.NE.AND P1, PT, R6, 0x3, PT ;  /* 0x000000030600780c */ /* 0x000fda0003f25270 */
[----:B------:R-:W-:Y:S05]  /*28c0*/  @!P1 BRA `(.L_x_560) ;  /* 0x0000000000189947 */ /* 0x000fea0003800000 */
[----:B------:R-:W-:-:S13]  /*28d0*/  ISETP.NE.AND P1, PT, R6, 0x2, PT ;  /* 0x000000020600780c */ /* 0x000fda0003f25270 */
[----:B------:R-:W-:Y:S01]  /*28e0*/  @!P1 IMAD.MOV.U32 R68, RZ, RZ, 0x3 ;  /* 0x00000003ff449424 */ /* 0x000fe200078e00ff */
[----:B------:R-:W-:Y:S01]  /*28f0*/  @!P1 MOV R49, R8 ;  /* 0x0000000800319202 */ /* 0x000fe20000000f00 */
[----:B------:R-:W-:Y:S02]  /*2900*/  @P1 VIADD R68, R6, 0x1 ;  /* 0x0000000106441836 */ /* 0x000fe40000000000 */
[----:B------:R-:W-:Y:S01]  /*2910*/  @P1 IMAD.MOV.U32 R49, RZ, RZ, R7 ;  /* 0x000000ffff311224 */ /* 0x000fe200078e0007 */
[----:B------:R-:W-:Y:S06]  /*2920*/  BRA `(.L_x_559) ;  /* 0x00000004002c7947 */ /* 0x000fec0003800000 */
.L_x_560:
        /* <DEDUP_REMOVED lines=12> */
.L_x_562:
[----:B------:R-:W-:Y:S05]  /*29f0*/  BSYNC.RECONVERGENT B2 ;  /* 0x0000000000027941 */ /* 0x000fea0003800200 */
.L_x_561:
[----:B------:R-:W-:Y:S01]  /*2a00*/  IMAD.WIDE.U32 R156, R9, -0x2daee0ad, RZ ;  /* 0xd2511f53099c7825 */ /* 0x000fe200078e00ff */
[----:B------:R-:W-:Y:S01]  /*2a10*/  UIADD3 UR13, UPT, UPT, UR4, -0x61c88647, URZ ;  /* 0x9e3779b9040d7890 */ /* 0x000fe2000fffe0ff */
[----:B------:R-:W-:Y:S02]  /*2a20*/  MOV R49, R111 ;  /* 0x0000006f00317202 */ /* 0x000fe40000000f00 */
[----:B------:R-:W-:Y:S02]  /*2a30*/  HFMA2 R68, -RZ, RZ, 0, 0 ;  /* 0x00000000ff447431 */ /* 0x000fe400000001ff */
[----:B------:R-:W-:Y:S01]  /*2a40*/  IMAD.WIDE.U32 R88, R12, -0x326172a9, RZ ;  /* 0xcd9e8d570c587825 */ /* 0x000fe200078e00ff */
[----:B------:R-:W-:-:S04]  /*2a50*/  LOP3.LUT R6, R3, UR5, R157, 0x96, !PT ;  /* 0x0000000503067c12 */ /* 0x000fc8000f8e969d */
        /* <DEDUP_REMOVED lines=49> */
[----:B------:R-:W-:-:S04]  /*2d70*/  IMAD.WIDE.U32 R6, R6, -0x2daee0ad, RZ ;  /* 0xd2511f5306067825 */ /* 0x000fc800078e00ff */
[----:B------:R-:W-:Y:S01]  /*2d80*/  IMAD.MOV.U32 R111, RZ, RZ, R6 ;  /* 0x000000ffff6f7224 */ /* 0x000fe200078e0006 */
[----:B------:R-:W-:Y:S01]  /*2d90*/  LOP3.LUT R8, R156, UR13, R7, 0x96, !PT ;  /* 0x0000000d9c087c12 */ /* 0x000fe2000f8e9607 */
[----:B------:R-:W-:Y:S01]  /*2da0*/  UIADD3 UR13, UPT, UPT, UR4, -0x700cb87f, URZ ;  /* 0x8ff34781040d7890 */ /* 0x000fe2000fffe0ff */
[----:B------:R-:W-:-:S04]  /*2db0*/  IMAD.WIDE.U32 R6, R4, -0x326172a9, RZ ;  /* 0xcd9e8d5704067825 */ /* 0x000fc800078e00ff */
[----:B------:R-:W-:Y:S01]  /*2dc0*/  IMAD.MOV.U32 R4, RZ, RZ, R6 ;  /* 0x000000ffff047224 */ /* 0x000fe200078e0006 */
[----:B------:R-:W-:-:S07]  /*2dd0*/  LOP3.LUT R7, R88, UR13, R7, 0x96, !PT ;  /* 0x0000000d58077c12 */ /* 0x000fce000f8e9607 */
.L_x_559:
[----:B------:R-:W-:Y:S05]  /*2de0*/  BSYNC.RECONVERGENT B1 ;  /* 0x0000000000017941 */ /* 0x000fea0003800200 */
.L_x_558:
[----:B------:R-:W-:Y:S01]  /*2df0*/  I2FP.F32.U32 R6, R49 ;  /* 0x0000003100067245 */ /* 0x000fe20000201000 */
[----:B------:R-:W-:Y:S01]  /*2e00*/  BSSY.RECONVERGENT B1, `(.L_x_563) ;  /* 0x0000063000017945 */ /* 0x000fe20003800200 */
[----:B------:R-:W-:Y:S02]  /*2e10*/  ISETP.NE.AND P2, PT, R68, 0x1, PT ;  /* 0x000000014400780c */ /* 0x000fe40003f45270 */
[----:B------:R-:W-:Y:S01]  /*2e20*/  PRMT R87, R69, 0x7632, R87 ;  /* 0x0000763245577816 */ /* 0x000fe20000000057 */
[----:B------:R-:W-:Y:S01]  /*2e30*/  FFMA.FTZ R6, R6, R158, 1.1641532182693481445e-10 ;  /* 0x2f00000006067423 */ /* 0x000fe2000001009e */
[----:B------:R-:W-:-:S04]  /*2e40*/  PRMT R49, R73, 0x7632, R49 ;  /* 0x0000763249317816 */ /* 0x000fc80000000031 */
[----:B------:R-:W-:Y:S01]  /*2e50*/  FSETP.GTU.FTZ.AND P1, PT, R6, R109, PT ;  /* 0x0000006d0600720b */ /* 0x000fe20003f3c000 */
[----:B------:R-:W-:-:S04]  /*2e60*/  IMAD.U32 R6, R73, 0x10000, RZ ;  /* 0x0001000049067824 */ /* 0x000fc800078e00ff */
[----:B------:R-:W-:-:S04]  /*2e70*/  FMUL.FTZ R6, R6, R110 ;  /* 0x0000006e06067220 */ /* 0x000fc80000410000 */
[----:B------:R-:W-:-:S05]  /*2e80*/  FMUL.FTZ R6, R6, R90 ;  /* 0x0000005a06067220 */ /* 0x000fca0000410000 */
[----:B------:R-:W-:Y:S01]  /*2e90*/  FSEL R50, R6, RZ, !P1 ;  /* 0x000000ff06327208 */ /* 0x000fe20004800000 */
[----:B------:R-:W-:Y:S01]  /*2ea0*/  IMAD.U32 R6, R69, 0x10000, RZ ;  /* 0x0001000045067824 */ /* 0x000fe200078e00ff */
[----:B------:R-:W-:Y:S01]  /*2eb0*/  PLOP3.LUT P1, PT, P1, PT, PT, 0x8, 0x80 ;  /* 0x000000000080781c */ /* 0x000fe20000f2e170 */
[----:B------:R-:W-:Y:S02]  /*2ec0*/  IMAD.MOV.U32 R69, RZ, RZ, R4 ;  /* 0x000000ffff457224 */ /* 0x000fe400078e0004 */
[----:B------:R-:W-:Y:S01]  /*2ed0*/  FADD.FTZ R50, R50, R6 ;  /* 0x0000000632327221 */ /* 0x000fe20000010000 */
[----:B------:R-:W-:Y:S01]  /*2ee0*/  HFMA2 R6, -RZ, RZ, 0, 1.1920928955078125e-07 ;  /* 0x00000002ff067431 */ /* 0x000fe200000001ff */
[----:B------:R-:W-:Y:S08]  /*2ef0*/  @!P2 BRA `(.L_x_564) ;  /* 0x00000004004ca947 */ /* 0x000ff00003800000 */
[----:B------:R-:W-:-:S13]  /*2f00*/  ISETP.NE.AND P2, PT, R68, 0x3, PT ;  /* 0x000000034400780c */ /* 0x000fda0003f45270 */
[----:B------:R-:W-:Y:S05]  /*2f10*/  @!P2 BRA `(.L_x_565) ;  /* 0x000000000018a947 */ /* 0x000fea0003800000 */
[----:B------:R-:W-:-:S13]  /*2f20*/  ISETP.NE.AND P2, PT, R68, 0x2, PT ;  /* 0x000000024400780c */ /* 0x000fda0003f45270 */
[----:B------:R-:W-:Y:S01]  /*2f30*/  @!P2 IMAD.MOV.U32 R6, RZ, RZ, 0x3 ;  /* 0x00000003ff06a424 */ /* 0x000fe200078e00ff */
[----:B------:R-:W-:Y:S01]  /*2f40*/  @P2 IADD3 R6, PT, PT, R68, 0x1, RZ ;  /* 0x0000000144062810 */ /* 0x000fe20007ffe0ff */
[----:B------:R-:W-:Y:S02]  /*2f50*/  @!P2 IMAD.MOV.U32 R69, RZ, RZ, R8 ;  /* 0x000000ffff45a224 */ /* 0x000fe400078e0008 */
[----:B------:R-:W-:Y:S01]  /*2f60*/  @P2 IMAD.MOV.U32 R69, RZ, RZ, R7 ;  /* 0x000000ffff452224 */ /* 0x000fe200078e0007 */
[----:B------:R-:W-:Y:S06]  /*2f70*/  BRA `(.L_x_564) ;  /* 0x00000004002c7947 */ /* 0x000fec0003800000 */
.L_x_565:
[----:B------:R-:W-:Y:S01]  /*2f80*/  IADD3 R9, PT, PT, R9, 0x1, RZ ;  /* 0x0000000109097810 */ /* 0x000fe20007ffe0ff */
[----:B------:R-:W-:Y:S03]  /*2f90*/  BSSY.RECONVERGENT B2, `(.L_x_566) ;  /* 0x000000b000027945 */ /* 0x000fe60003800200 */
[----:B------:R-:W-:-:S13]  /*2fa0*/  ISETP.NE.AND P2, PT, R9, RZ, PT ;  /* 0x000000ff0900720c */ /* 0x000fda0003f45270 */
[----:B------:R-:W-:Y:S05]  /*2fb0*/  @P2 BRA `(.L_x_567) ;  /* 0x0000000000202947 */ /* 0x000fea0003800000 */
[----:B------:R-:W-:-:S05]  /*2fc0*/  VIADD R5, R5, 0x1 ;  /* 0x0000000105057836 */ /* 0x000fca0000000000 */
[----:B------:R-:W-:-:S13]  /*2fd0*/  ISETP.NE.AND P2, PT, R5, RZ, PT ;  /* 0x000000ff0500720c */ /* 0x000fda0003f45270 */
[----:B------:R-:W-:Y:S01]  /*2fe0*/  @!P2 VIADD R12, R12, 0x1 ;  /* 0x000000010c0ca836 */ /* 0x000fe20000000000 */
[----:B------:R-:W-:Y:S02]  /*2ff0*/  @!P2 IADD3 R4, PT, PT, R3, 0x1, RZ ;  /* 0x000000010304a810 */ /* 0x000fe40007ffe0ff */
[----:B------:R-:W-:Y:S02]  /*3000*/  @!P2 MOV R5, RZ ;  /* 0x000000ff0005a202 */ /* 0x000fe40000000f00 */
[----:B------:R-:W-:-:S13]  /*3010*/  ISETP.NE.AND P3, PT, R12, RZ, !P2 ;  /* 0x000000ff0c00720c */ /* 0x000fda0005765270 */
[----:B------:R-:W-:-:S04]  /*3020*/  @P3 IMAD.MOV R4, RZ, RZ, R3 ;  /* 0x000000ffff043224 */ /* 0x000fc800078e0203 */
[----:B------:R-:W-:-:S07]  /*3030*/  @!P2 IMAD.MOV.U32 R3, RZ, RZ, R4 ;  /* 0x000000ffff03a224 */ /* 0x000fce00078e0004 */
.L_x_567:
[----:B------:R-:W-:Y:S05]  /*3040*/  BSYNC.RECONVERGENT B2 ;  /* 0x0000000000027941 */ /* 0x000fea0003800200 */
.L_x_566:
[----:B------:R-:W-:Y:S01]  /*3050*/  IMAD.WIDE.U32 R72, R9, -0x2daee0ad, RZ ;  /* 0xd2511f5309487825 */ /* 0x000fe200078e00ff */
[----:B------:R-:W-:-:S03]  /*3060*/  UIADD3 UR13, UPT, UPT, UR4, -0x61c88647, URZ ;  /* 0x9e3779b9040d7890 */ /* 0x000fc6000fffe0ff */
        /* <DEDUP_REMOVED lines=50> */
[----:B------:R-:W-:Y:S01]  /*3390*/  UIADD3 UR13, UPT, UPT, UR5, -0x695add53, URZ ;  /* 0x96a522ad050d7890 */ /* 0x000fe2000fffe0ff */
[----:B------:R-:W-:-:S03]  /*33a0*/  IMAD.MOV.U32 R69, RZ, RZ, R111 ;  /* 0x000000ffff457224 */ /* 0x000fc600078e006f */
[----:B------:R-:W-:-:S04]  /*33b0*/  IMAD.WIDE.U32 R6, R6, -0x2daee0ad, RZ ;  /* 0xd2511f5306067825 */ /* 0x000fc800078e00ff */
[----:B------:R-:W-:Y:S01]  /*33c0*/  IMAD.MOV.U32 R111, RZ, RZ, R6 ;  /* 0x000000ffff6f7224 */ /* 0x000fe200078e0006 */
[----:B------:R-:W-:Y:S01]  /*33d0*/  LOP3.LUT R8, R72, UR13, R7, 0x96, !PT ;  /* 0x0000000d48087c12 */ /* 0x000fe2000f8e9607 */
[----:B------:R-:W-:Y:S01]  /*33e0*/  UIADD3 UR13, UPT, UPT, UR4, -0x700cb87f, URZ ;  /* 0x8ff34781040d7890 */ /* 0x000fe2000fffe0ff */
[----:B------:R-:W-:-:S03]  /*33f0*/  IMAD.WIDE.U32 R6, R4, -0x326172a9, RZ ;  /* 0xcd9e8d5704067825 */ /* 0x000fc600078e00ff */
[----:B------:R-:W-:Y:S01]  /*3400*/  MOV R4, R6 ;  /* 0x0000000600047202 */ /* 0x000fe20000000f00 */
[----:B------:R-:W-:Y:S01]  /*3410*/  IMAD.MOV.U32 R6, RZ, RZ, RZ ;  /* 0x000000ffff067224 */ /* 0x000fe200078e00ff */
[----:B------:R-:W-:-:S07]  /*3420*/  LOP3.LUT R7, R68, UR13, R7, 0x96, !PT ;  /* 0x0000000d44077c12 */ /* 0x000fce000f8e9607 */
.L_x_564:
[----:B------:R-:W-:Y:S05]  /*3430*/  BSYNC.RECONVERGENT B1 ;  /* 0x0000000000017941 */ /* 0x000fea0003800200 */
.L_x_563:
[----:B------:R-:W-:Y:S01]  /*3440*/  I2FP.F32.U32 R68, R69 ;  /* 0x0000004500447245 */ /* 0x000fe20000201000 */
[----:B------:R-:W-:Y:S01]  /*3450*/  IMAD.U32 R49, R49, 0x10000, RZ ;  /* 0x0001000031317824 */ /* 0x000fe200078e00ff */
[----:B------:R-:W-:Y:S01]  /*3460*/  ISETP.NE.AND P3, PT, R6, 0x1, PT ;  /* 0x000000010600780c */ /* 0x000fe20003f65270 */
[----:B------:R-:W-:Y:S01]  /*3470*/  BSSY.RECONVERGENT B1, `(.L_x_568) ;  /* 0x000005f000017945 */ /* 0x000fe20003800200 */
[----:B------:R-:W-:Y:S01]  /*3480*/  SHF.L.U32 R87, R87, 0x10, RZ ;  /* 0x0000001057577819 */ /* 0x000fe200000006ff */
[----:B------:R-:W-:Y:S01]  /*3490*/  FFMA.FTZ R68, R68, R158, 1.1641532182693481445e-10 ;  /* 0x2f00000044447423 */ /* 0x000fe2000001009e */
[----:B------:R-:W-:Y:S01]  /*34a0*/  FMUL.FTZ R49, R49, R110 ;  /* 0x0000006e31317220 */ /* 0x000fe20000410000 */
[----:B------:R-:W-:-:S03]  /*34b0*/  IMAD.MOV.U32 R69, RZ, RZ, R4 ;  /* 0x000000ffff457224 */ /* 0x000fc600078e0004 */
[----:B------:R-:W-:Y:S01]  /*34c0*/  FMUL.FTZ R49, R49, R90 ;  /* 0x0000005a31317220 */ /* 0x000fe20000410000 */
[----:B------:R-:W-:Y:S01]  /*34d0*/  FSETP.GTU.FTZ.AND P2, PT, R68, R109, PT ;  /* 0x0000006d4400720b */ /* 0x000fe20003f5c000 */
[----:B------:R-:W-:-:S03]  /*34e0*/  IMAD.MOV.U32 R68, RZ, RZ, 0x2 ;  /* 0x00000002ff447424 */ /* 0x000fc600078e00ff */
[----:B------:R-:W-:Y:S02]  /*34f0*/  FSEL R49, R49, RZ, !P2 ;  /* 0x000000ff31317208 */ /* 0x000fe40005000000 */
[----:B------:R-:W-:-:S03]  /*3500*/  PLOP3.LUT P2, PT, P2, PT, PT, 0x8, 0x80 ;  /* 0x000000000080781c */ /* 0x000fc6000174e170 */
[----:B------:R-:W-:Y:S01]  /*3510*/  FADD.FTZ R49, R49, R87 ;  /* 0x0000005731317221 */ /* 0x000fe20000010000 */
[----:B------:R-:W-:Y:S09]  /*3520*/  @!P3 BRA `(.L_x_569) ;  /* 0x00000004004cb947 */ /* 0x000ff20003800000 */
        /* <DEDUP_REMOVED lines=8> */
.L_x_570:
        /* <DEDUP_REMOVED lines=12> */
.L_x_572:
[----:B------:R-:W-:Y:S05]  /*3670*/  BSYNC.RECONVERGENT B2 ;  /* 0x0000000000027941 */ /* 0x000fea0003800200 */
.L_x_571:
        /* <DEDUP_REMOVED lines=62> */
.L_x_569:
[----:B------:R-:W-:Y:S05]  /*3a60*/  BSYNC.RECONVERGENT B1 ;  /* 0x0000000000017941 */ /* 0x000fea0003800200 */
.L_x_568:
[----:B------:R-:W-:Y:S01]  /*3a70*/  I2FP.F32.U32 R6, R69 ;  /* 0x0000004500067245 */ /* 0x000fe20000201000 */
[----:B------:R-:W-:Y:S01]  /*3a80*/  BSSY.RECONVERGENT B1, `(.L_x_573) ;  /* 0x0000063000017945 */ /* 0x000fe20003800200 */
[----:B------:R-:W-:Y:S02]  /*3a90*/  ISETP.NE.AND P4, PT, R68, 0x1, PT ;  /* 0x000000014400780c */ /* 0x000fe40003f85270 */
[----:B------:R-:W-:Y:S01]  /*3aa0*/  MOV R69, R4 ;  /* 0x0000000400457202 */ /* 0x000fe20000000f00 */
[----:B------:R-:W-:-:S05]  /*3ab0*/  FFMA.FTZ R6, R6, R158, 1.1641532182693481445e-10 ;  /* 0x2f00000006067423 */ /* 0x000fca000001009e */
[----:B------:R-:W-:Y:S02]  /*3ac0*/  FSETP.GTU.FTZ.AND P3, PT, R6, R109, PT ;  /* 0x0000006d0600720b */ /* 0x000fe40003f7c000 */
[C---:B------:R-:W-:Y:S02]  /*3ad0*/  SHF.L.U32 R6, R74.reuse, 0x10, RZ ;  /* 0x000000104a067819 */ /* 0x040fe400000006ff */
[----:B------:R-:W-:-:S03]  /*3ae0*/  PRMT R74, R74, 0x7632, R74 ;  /* 0x000076324a4a7816 */ /* 0x000fc6000000004a */
[----:B------:R-:W-:-:S04]  /*3af0*/  FMUL.FTZ R6, R6, R110 ;  /* 0x0000006e06067220 */ /* 0x000fc80000410000 */
[----:B------:R-:W-:-:S05]  /*3b00*/  FMUL.FTZ R6, R6, R90 ;  /* 0x0000005a06067220 */ /* 0x000fca0000410000 */
[----:B------:R-:W-:Y:S01]  /*3b10*/  FSEL R88, R6, RZ, !P3 ;  /* 0x000000ff06587208 */ /* 0x000fe20005800000 */
[C---:B------:R-:W-:Y:S01]  /*3b20*/  IMAD.U32 R6, R70.reuse, 0x10000, RZ ;  /* 0x0001000046067824 */ /* 0x040fe200078e00ff */
[----:B------:R-:W-:Y:S02]  /*3b30*/  PLOP3.LUT P3, PT, P3, PT, PT, 0x8, 0x80 ;  /* 0x000000000080781c */ /* 0x000fe40001f6e170 */
[----:B------:R-:W-:Y:S01]  /*3b40*/  PRMT R70, R70, 0x7632, R70 ;  /* 0x0000763246467816 */ /* 0x000fe20000000046 */
        /* <DEDUP_REMOVED lines=11> */
.L_x_575:
        /* <DEDUP_REMOVED lines=12> */
.L_x_577:
[----:B------:R-:W-:Y:S05]  /*3cc0*/  BSYNC.RECONVERGENT B2 ;  /* 0x0000000000027941 */ /* 0x000fea0003800200 */
.L_x_576:
        /* <DEDUP_REMOVED lines=53> */
[----:B------:R-:W-:-:S03]  /*4020*/  MOV R69, R111 ;  /* 0x0000006f00457202 */ /* 0x000fc60000000f00 */
[----:B------:R-:W-:-:S04]  /*4030*/  IMAD.WIDE.U32 R6, R6, -0x2daee0ad, RZ ;  /* 0xd2511f5306067825 */ /* 0x000fc800078e00ff */
[----:B------:R-:W-:Y:S01]  /*4040*/  IMAD.MOV.U32 R111, RZ, RZ, R6 ;  /* 0x000000ffff6f7224 */ /* 0x000fe200078e0006 */
[----:B------:R-:W-:Y:S01]  /*4050*/  LOP3.LUT R8, R72, UR13, R7, 0x96, !PT ;  /* 0x0000000d48087c12 */ /* 0x000fe2000f8e9607 */
[----:B------:R-:W-:Y:S01]  /*4060*/  IMAD.WIDE.U32 R6, R4, -0x326172a9, RZ ;  /* 0xcd9e8d5704067825 */ /* 0x000fe200078e00ff */
[----:B------:R-:W-:-:S03]  /*4070*/  UIADD3 UR13, UPT, UPT, UR4, -0x700cb87f, URZ ;  /* 0x8ff34781040d7890 */ /* 0x000fc6000fffe0ff */
[----:B------:R-:W-:Y:S02]  /*4080*/  IMAD.MOV.U32 R4, RZ, RZ, R6 ;  /* 0x000000ffff047224 */ /* 0x000fe400078e0006 */
[----:B------:R-:W-:Y:S01]  /*4090*/  HFMA2 R6, -RZ, RZ, 0, 0 ;  /* 0x00000000ff067431 */ /* 0x000fe200000001ff */
[----:B------:R-:W-:-:S07]  /*40a0*/  LOP3.LUT R7, R68, UR13, R7, 0x96, !PT ;  /* 0x0000000d44077c12 */ /* 0x000fce000f8e9607 */
.L_x_574:
[----:B------:R-:W-:Y:S05]  /*40b0*/  BSYNC.RECONVERGENT B1 ;  /* 0x0000000000017941 */ /* 0x000fea0003800200 */
.L_x_573:
[----:B------:R-:W-:Y:S01]  /*40c0*/  I2FP.F32.U32 R68, R69 ;  /* 0x0000004500447245 */ /* 0x000fe20000201000 */
[----:B------:R-:W-:Y:S01]  /*40d0*/  IMAD.U32 R74, R74, 0x10000, RZ ;  /* 0x000100004a4a7824 */ /* 0x000fe200078e00ff */
[----:B------:R-:W-:Y:S01]  /*40e0*/  ISETP.NE.AND P5, PT, R6, 0x1, PT ;  /* 0x000000010600780c */ /* 0x000fe20003fa5270 */
[----:B------:R-:W-:Y:S01]  /*40f0*/  IMAD.U32 R70, R70, 0x10000, RZ ;  /* 0x0001000046467824 */ /* 0x000fe200078e00ff */
[----:B------:R-:W-:Y:S01]  /*4100*/  BSSY.RECONVERGENT B1, `(.L_x_578) ;  /* 0x000005f000017945 */ /* 0x000fe20003800200 */
[----:B------:R-:W-:Y:S01]  /*4110*/  FFMA.FTZ R68, R68, R158, 1.1641532182693481445e-10 ;  /* 0x2f00000044447423 */ /* 0x000fe2000001009e */
[----:B------:R-:W-:-:S04]  /*4120*/  IMAD.MOV.U32 R69, RZ, RZ, R4 ;  /* 0x000000ffff457224 */ /* 0x000fc800078e0004 */
[----:B------:R-:W-:Y:S01]  /*4130*/  FSETP.GTU.FTZ.AND P4, PT, R68, R109, PT ;  /* 0x0000006d4400720b */ /* 0x000fe20003f9c000 */
[----:B------:R-:W-:-:S04]  /*4140*/  FMUL.FTZ R68, R74, R110 ;  /* 0x0000006e4a447220 */ /* 0x000fc80000410000 */
[----:B------:R-:W-:-:S05]  /*4150*/  FMUL.FTZ R68, R68, R90 ;  /* 0x0000005a44447220 */ /* 0x000fca0000410000 */
[----:B------:R-:W-:Y:S02]  /*4160*/  FSEL R68, R68, RZ, !P4 ;  /* 0x000000ff44447208 */ /* 0x000fe40006000000 */
[----:B------:R-:W-:-:S03]  /*4170*/  PLOP3.LUT P4, PT, P4, PT, PT, 0x8, 0x80 ;  /* 0x000000000080781c */ /* 0x000fc6000278e170 */
[----:B------:R-:W-:Y:S01]  /*4180*/  FADD.FTZ R74, R68, R70 ;  /* 0x00000046444a7221 */ /* 0x000fe20000010000 */
[----:B------:R-:W-:-:S03]  /*4190*/  HFMA2 R68, -RZ, RZ, 0, 1.1920928955078125e-07 ;  /* 0x00000002ff447431 */ /* 0x000fc600000001ff */
[----:B------:R-:W-:Y:S01]  /*41a0*/  IMAD.MOV.U32 R87, RZ, RZ, R74 ;  /* 0x000000ffff577224 */ /* 0x000fe200078e004a */
        /* <DEDUP_REMOVED lines=9> */
.L_x_580:
        /* <DEDUP_REMOVED lines=12> */
.L_x_582:
[----:B------:R-:W-:Y:S05]  /*4300*/  BSYNC.RECONVERGENT B2 ;  /* 0x0000000000027941 */ /* 0x000fea0003800200 */
.L_x_581:
        /* <DEDUP_REMOVED lines=62> */
.L_x_579:
[----:B------:R-:W-:Y:S05]  /*46f0*/  BSYNC.RECONVERGENT B1 ;  /* 0x0000000000017941 */ /* 0x000fea0003800200 */
.L_x_578:
[----:B------:R-:W-:Y:S01]  /*4700*/  I2FP.F32.U32 R6, R69 ;  /* 0x0000004500067245 */ /* 0x000fe20000201000 */
[----:B------:R-:W-:Y:S01]  /*4710*/  BSSY.RECONVERGENT B1, `(.L_x_583) ;  /* 0x0000067000017945 */ /* 0x000fe20003800200 */
[----:B------:R-:W-:Y:S02]  /*4720*/  ISETP.NE.AND P6, PT, R68, 0x1, PT ;  /* 0x000000014400780c */ /* 0x000fe40003fc5270 */
[----:B------:R-:W-:Y:S01]  /*4730*/  PRMT R73, R71, 0x7632, R73 ;  /* 0x0000763247497816 */ /* 0x000fe20000000049 */
[----:B------:R-:W-:Y:S01]  /*4740*/  FFMA.FTZ R6, R6, R158, 1.1641532182693481445e-10 ;  /* 0x2f00000006067423 */ /* 0x000fe2000001009e */
[----:B------:R-:W-:-:S04]  /*4750*/  MOV R69, R4 ;  /* 0x0000000400457202 */ /* 0x000fc80000000f00 */
[----:B------:R-:W-:Y:S02]  /*4760*/  FSETP.GTU.FTZ.AND P5, PT, R6, R109, PT ;  /* 0x0000006d0600720b */ /* 0x000fe40003fbc000 */
[C---:B------:R-:W-:Y:S02]  /*4770*/  SHF.L.U32 R6, R75.reuse, 0x10, RZ ;  /* 0x000000104b067819 */ /* 0x040fe400000006ff */
[----:B------:R-:W-:-:S03]  /*4780*/  PRMT R75, R75, 0x7632, R75 ;  /* 0x000076324b4b7816 */ /* 0x000fc6000000004b */
[----:B------:R-:W-:-:S04]  /*4790*/  FMUL.FTZ R6, R6, R110 ;  /* 0x0000006e06067220 */ /* 0x000fc80000410000 */
[----:B------:R-:W-:-:S05]  /*47a0*/  FMUL.FTZ R6, R6, R90 ;  /* 0x0000005a06067220 */ /* 0x000fca0000410000 */
[----:B------:R-:W-:Y:S01]  /*47b0*/  FSEL R72, R6, RZ, !P5 ;  /* 0x000000ff06487208 */ /* 0x000fe20006800000 */
[----:B------:R-:W-:Y:S01]  /*47c0*/  IMAD.U32 R6, R71, 0x10000, RZ ;  /* 0x0001000047067824 */ /* 0x000fe200078e00ff */
[----:B------:R-:W-:-:S03]  /*47d0*/  PLOP3.LUT P5, PT, P5, PT, PT, 0x8, 0x80 ;  /* 0x000000000080781c */ /* 0x000fc60002fae170 */
[----:B------:R-:W-:Y:S01]  /*47e0*/  FADD.FTZ R72, R72, R6 ;  /* 0x0000000648487221 */ /* 0x000fe20000010000 */
[----:B------:R-:W-:-:S03]  /*47f0*/  IMAD.MOV.U32 R6, RZ, RZ, 0x2 ;  /* 0x00000002ff067424 */ /* 0x000fc600078e00ff */
[----:B------:R-:W-:Y:S01]  /*4800*/  IMAD.MOV.U32 R89, RZ, RZ, R72 ;  /* 0x000000ffff597224 */ /* 0x000fe200078e0048 */
[----:B------:R-:W-:Y:S06]  /*4810*/  @!P6 BRA `(.L_x_584) ;  /* 0x000000040058e947 */ /* 0x000fec0003800000 */
        /* <DEDUP_REMOVED lines=8> */
.L_x_585:
[----:B------:R-:W-:Y:S01]  /*48a0*/  IADD3 R9, PT, PT, R9, 0x1, RZ ;  /* 0x0000000109097810 */ /* 0x000fe20007ffe0ff */
[----:B------:R-:W-:Y:S03]  /*48b0*/  BSSY.RECONVERGENT B2, `(.L_x_586) ;  /* 0x000000e000027945 */ /* 0x000fe60003800200 */
[----:B------:R-:W-:-:S13]  /*48c0*/  ISETP.NE.AND P6, PT, R9, RZ, PT ;  /* 0x000000ff0900720c */ /* 0x000fda0003fc5270 */
[----:B------:R-:W-:Y:S05]  /*48d0*/  @P6 BRA `(.L_x_587) ;  /* 0x00000000002c6947 */ /* 0x000fea0003800000 */
[----:B------:R-:W-:Y:S01]  /*48e0*/  VIADD R5, R5, 0x1 ;  /* 0x0000000105057836 */ /* 0x000fe20000000000 */
[----:B------:R-:W-:-:S04]  /*48f0*/  LOP3.LUT R0, R0, 0xffffbfff, RZ, 0xc0, !PT ;  /* 0xffffbfff00007812 */ /* 0x000fc800078ec0ff */
[----:B------:R-:W-:Y:S02]  /*4900*/  ISETP.NE.AND P6, PT, R5, RZ, PT ;  /* 0x000000ff0500720c */ /* 0x000fe40003fc5270 */
[----:B------:R-:W-:-:S11]  /*4910*/  @P0 LOP3.LUT R0, R0, 0x4000, RZ, 0xfc, !PT ;  /* 0x0000400000000812 */ /* 0x000fd600078efcff */
[----:B------:R-:W-:Y:S01]  /*4920*/  @!P6 VIADD R12, R12, 0x1 ;  /* 0x000000010c0ce836 */ /* 0x000fe20000000000 */
[----:B------:R-:W-:Y:S02]  /*4930*/  @!P6 IADD3 R4, PT, PT, R3, 0x1, RZ ;  /* 0x000000010304e810 */ /* 0x000fe40007ffe0ff */
[----:B------:R-:W-:Y:S02]  /*4940*/  @!P6 MOV R5, RZ ;  /* 0x000000ff0005e202 */ /* 0x000fe40000000f00 */
[----:B------:R-:W-:-:S13]  /*4950*/  ISETP.NE.AND P0, PT, R12, RZ, !P6 ;  /* 0x000000ff0c00720c */ /* 0x000fda0007705270 */
[----:B------:R-:W-:Y:S01]  /*4960*/  @P0 IMAD.MOV R4, RZ, RZ, R3 ;  /* 0x000000ffff040224 */ /* 0x000fe200078e0203 */
[----:B------:R-:W-:-:S03]  /*4970*/  LOP3.LUT P0, RZ, R0, 0x4000, RZ, 0xc0, !PT ;  /* 0x0000400000ff7812 */ /* 0x000fc6000780c0ff */
[----:B------:R-:W-:-:S10]  /*4980*/  @!P6 IMAD.MOV.U32 R3, RZ, RZ, R4 ;  /* 0x000000ffff03e224 */ /* 0x000fd400078e0004 */
.L_x_587:
[----:B------:R-:W-:Y:S05]  /*4990*/  BSYNC.RECONVERGENT B2 ;  /* 0x0000000000027941 */ /* 0x000fea0003800200 */
.L_x_586:
        /* <DEDUP_REMOVED lines=62> */
.L_x_584:
[----:B------:R-:W-:Y:S05]  /*4d80*/  BSYNC.RECONVERGENT B1 ;  /* 0x0000000000017941 */ /* 0x000fea0003800200 */
.L_x_583:
[----:B------:R-:W-:Y:S01]  /*4d90*/  I2FP.F32.U32 R68, R69 ;  /* 0x0000004500447245 */ /* 0x000fe20000201000 */
[----:B------:R-:W-:Y:S01]  /*4da0*/  IMAD.U32 R75, R75, 0x10000, RZ ;  /* 0x000100004b4b7824 */ /* 0x000fe200078e00ff */
[----:B------:R-:W-:Y:S02]  /*4db0*/  SHF.L.U32 R73, R73, 0x10, RZ ;  /* 0x0000001049497819 */ /* 0x000fe400000006ff */
[----:B------:R-:W-:Y:S01]  /*4dc0*/  F2FP.BF16.F32.PACK_AB R70, R74, R88 ;  /* 0x000000584a46723e */ /* 0x000fe200000010ff */
[----:B------:R-:W-:Y:S01]  /*4dd0*/  FFMA.FTZ R68, R68, R158, 1.1641532182693481445e-10 ;  /* 0x2f00000044447423 */ /* 0x000fe2000001009e */
[----:B------:R-:W-:Y:S01]  /*4de0*/  FMUL.FTZ R75, R75, R110 ;  /* 0x0000006e4b4b7220 */ /* 0x000fe20000410000 */
[----:B------:R-:W-:-:S03]  /*4df0*/  F2FP.BF16.F32.PACK_AB R69, R49, R50 ;  /* 0x000000323145723e */ /* 0x000fc600000010ff */
[----:B------:R-:W-:Y:S01]  /*4e00*/  FMUL.FTZ R75, R75, R90 ;  /* 0x0000005a4b4b7220 */ /* 0x000fe20000410000 */
[----:B------:R-:W-:Y:S02]  /*4e10*/  FSETP.GTU.FTZ.AND P6, PT, R68, R109, PT ;  /* 0x0000006d4400720b */ /* 0x000fe40003fdc000 */
[----:B------:R-:W-:Y:S02]  /*4e20*/  F2FP.BF16.F32.PACK_AB R68, R27, R28 ;  /* 0x0000001c1b44723e */ /* 0x000fe400000010ff */
[----:B------:R-:W-:Y:S02]  /*4e30*/  FSEL R75, R75, RZ, !P6 ;  /* 0x000000ff4b4b7208 */ /* 0x000fe40007000000 */
[----:B------:R-:W-:-:S03]  /*4e40*/  PLOP3.LUT P6, PT, P6, PT, PT, 0x8, 0x80 ;  /* 0x000000000080781c */ /* 0x000fc600037ce170 */
[----:B------:R-:W-:-:S05]  /*4e50*/  FADD.FTZ R90, R75, R73 ;  /* 0x000000494b5a7221 */ /* 0x000fca0000010000 */
[----:B------:R-:W-:Y:S01]  /*4e60*/  F2FP.BF16.F32.PACK_AB R71, R90, R72 ;  /* 0x000000485a47723e */ /* 0x000fe200000010ff */
[----:B------:R-:W-:Y:S06]  /*4e70*/  BRA `(.L_x_588) ;  /* 0x0000003000787947 */ /* 0x000fec0003800000 */
.L_x_548:
[----:B------:R-:W-:Y:S01]  /*4e80*/  ISETP.NE.AND P0, PT, R6, 0x1, PT ;  /* 0x000000010600780c */ /* 0x000fe20003f05270 */
[----:B------:R-:W-:Y:S01]  /*4e90*/  BSSY.RECONVERGENT B1, `(.L_x_589) ;  /* 0x000005a000017945 */ /* 0x000fe20003800200 */
[----:B------:R-:W-:Y:S01]  /*4ea0*/  IMAD.MOV.U32 R49, RZ, RZ, 0x2 ;  /* 0x00000002ff317424 */ /* 0x000fe200078e00ff */
[----:B------:R-:W-:Y:S01]  /*4eb0*/  MOV R111, R109 ;  /* 0x0000006d006f7202 */ /* 0x000fe20000000f00 */
[----:B------:R-:W-:-:S09]  /*4ec0*/  IMAD.MOV.U32 R27, RZ, RZ, R4 ;  /* 0x000000ffff1b7224 */ /* 0x000fd200078e0004 */
[----:B------:R-:W-:Y:S05]  /*4ed0*/  @!P0 BRA `(.L_x_590) ;  /* 0x0000000400548947 */ /* 0x000fea0003800000 */
[----:B------:R-:W-:-:S13]  /*4ee0*/  ISETP.NE.AND P0, PT, R6, 0x3, PT ;  /* 0x000000030600780c */ /* 0x000fda0003f05270 */
[----:B------:R-:W-:Y:S05]  /*4ef0*/  @!P0 BRA `(.L_x_591) ;  /* 0x0000000000208947 */ /* 0x000fea0003800000 */
[----:B------:R-:W-:-:S13]  /*4f00*/  ISETP.NE.AND P0, PT, R6, 0x2, PT ;  /* 0x000000020600780c */ /* 0x000fda0003f05270 */
[----:B------:R-:W-:Y:S01]  /*4f10*/  @!P0 IMAD.MOV.U32 R49, RZ, RZ, 0x3 ;  /* 0x00000003ff318424 */ /* 0x000fe200078e00ff */
[----:B------:R-:W-:Y:S01]  /*4f20*/  @!P0 MOV R111, R109 ;  /* 0x0000006d006f8202 */ /* 0x000fe20000000f00 */
[----:B------:R-:W-:Y:S01]  /*4f30*/  @!P0 IMAD.MOV.U32 R27, RZ, RZ, R8 ;  /* 0x000000ffff1b8224 */ /* 0x000fe200078e0008 */
[----:B------:R-:W-:Y:S01]  /*4f40*/  @P0 MOV R27, R7 ;  /* 0x00000007001b0202 */ /* 0x000fe20000000f00 */
[----:B------:R-:W-:Y:S02]  /*4f50*/  @P0 VIADD R49, R6, 0x1 ;  /* 0x0000000106310836 */ /* 0x000fe40000000000 */
[----:B------:R-:W-:Y:S01]  /*4f60*/  @P0 IMAD.MOV.U32 R111, RZ, RZ, R109 ;  /* 0x000000ffff6f0224 */ /* 0x000fe200078e006d */
[----:B------:R-:W-:Y:S06]  /*4f70*/  BRA `(.L_x_590) ;  /* 0x00000004002c7947 */ /* 0x000fec0003800000 */
.L_x_591:
        /* <DEDUP_REMOVED lines=12> */
.L_x_593:
[----:B------:R-:W-:Y:S05]  /*5040*/  BSYNC.RECONVERGENT B2 ;  /* 0x0000000000027941 */ /* 0x000fea0003800200 */
.L_x_592:
[----:B------:R-:W-:Y:S01]  /*5050*/  IMAD.WIDE.U32 R70, R9, -0x2daee0ad, RZ ;  /* 0xd2511f5309467825 */ /* 0x000fe200078e00ff */
[----:B------:R-:W-:-:S03]  /*5060*/  UIADD3 UR13, UPT, UPT, UR4, -0x61c88647, URZ ;  /* 0x9e3779b9040d7890 */ /* 0x000fc6000fffe0ff */
[----:B------:R-:W-:Y:S01]  /*5070*/  IMAD.WIDE.U32 R68, R12, -0x326172a9, RZ ;  /* 0xcd9e8d570c447825 */ /* 0x000fe200078e00ff */
[----:B------:R-:W-:-:S03]  /*5080*/  LOP3.LUT R6, R3, UR5, R71, 0x96, !PT ;  /* 0x0000000503067c12 */ /* 0x000fc6000f8e9647 */
[----:B------:R-:W-:Y:S01]  /*5090*/  IMAD.MOV.U32 R27, RZ, RZ, R109 ;  /* 0x000000ffff1b7224 */ /* 0x000fe200078e006d */
[----:B------:R-:W-:Y:S01]  /*50a0*/  LOP3.LUT R69, R5, UR4, R69, 0x96, !PT ;  /* 0x0000000405457c12 */ /* 0x000fe2000f8e9645 */
[----:B------:R-:W-:-:S04]  /*50b0*/  IMAD.WIDE.U32 R6, R6, -0x326172a9, RZ ;  /* 0xcd9e8d5706067825 */ /* 0x000fc800078e00ff */
[----:B------:R-:W-:Y:S01]  /*50c0*/  IMAD.MOV.U32 R49, RZ, RZ, RZ ;  /* 0x000000ffff317224 */ /* 0x000fe200078e00ff */
        /* <DEDUP_REMOVED lines=51> */
[----:B------:R-:W-:-:S05]  /*5400*/  IMAD.WIDE.U32 R6, R4, -0x326172a9, RZ ;  /* 0xcd9e8d5704067825 */ /* 0x000fca00078e00ff */
[----:B------:R-:W-:Y:S02]  /*5410*/  LOP3.LUT R7, R68, UR13, R7, 0x96, !PT ;  /* 0x0000000d44077c12 */ /* 0x000fe4000f8e9607 */
[----:B------:R-:W-:-:S07]  /*5420*/  MOV R4, R6 ;  /* 0x0000000600047202 */ /* 0x000fce0000000f00 */
.L_x_590:
[----:B------:R-:W-:Y:S05]  /*5430*/  BSYNC.RECONVERGENT B1 ;  /* 0x0000000000017941 */ /* 0x000fea0003800200 */
.L_x_589:
[----:B------:R-:W0:Y:S01]  /*5440*/  LDC R109, c[0x0][0x404] ;  /* 0x00010100ff6d7b82 */ /* 0x000e220000000800 */
[----:B------:R-:W-:Y:S01]  /*5450*/  HFMA2 R156, -RZ, RZ, 0.1171875, 0 ;  /* 0x2f800000ff9c7431 */ /* 0x000fe200000001ff */
[----:B------:R-:W-:Y:S01]  /*5460*/  I2FP.F32.U32 R6, R27 ;  /* 0x0000001b00067245 */ /* 0x000fe20000201000 */
[----:B------:R-:W-:Y:S01]  /*5470*/  BSSY.RECONVERGENT B1, `(.L_x_594) ;  /* 0x0000063000017945 */ /* 0x000fe20003800200 */
[----:B------:R-:W-:Y:S02]  /*5480*/  ISETP.NE.AND P1, PT, R49, 0x1, PT ;  /* 0x000000013100780c */ /* 0x000fe40003f25270 */
[----:B------:R-:W-:Y:S02]  /*5490*/  LOP3.LUT R0, R0, 0xfffffffd, RZ, 0xc0, !PT ;  /* 0xfffffffd00007812 */ /* 0x000fe400078ec0ff */
[----:B------:R-:W1:Y:S01]  /*54a0*/  LDC R90, c[0x0][0x408] ;  /* 0x00010200ff5a7b82 */ /* 0x000e620000000800 */
[----:B------:R-:W-:Y:S01]  /*54b0*/  MOV R27, R4 ;  /* 0x00000004001b7202 */ /* 0x000fe20000000f00 */
[----:B------:R-:W-:-:S05]  /*54c0*/  FFMA.FTZ R6, R6, R156, 1.1641532182693481445e-10 ;  /* 0x2f00000006067423 */ /* 0x000fca000001009c */
[----:B0-----:R-:W-:Y:S01]  /*54d0*/  FSETP.GTU.FTZ.AND P0, PT, R6, R109, PT ;  /* 0x0000006d0600720b */ /* 0x001fe20003f1c000 */
[C---:B-----5:R-:W-:Y:S01]  /*54e0*/  IMAD.U32 R6, R72.reuse, 0x10000, RZ ;  /* 0x0001000048067824 */ /* 0x060fe200078e00ff */
[----:B------:R-:W-:Y:S02]  /*54f0*/  PRMT R72, R72, 0x7632, R72 ;  /* 0x0000763248487816 */ /* 0x000fe40000000048 */
[----:B------:R-:W-:Y:S01]  /*5500*/  PLOP3.LUT P2, PT, P0, PT, PT, 0x8, 0x80 ;  /* 0x000000000080781c */ /* 0x000fe2000074e170 */
[----:B------:R-:W-:-:S04]  /*5510*/  FMUL.FTZ R6, R6, R110 ;  /* 0x0000006e06067220 */ /* 0x000fc80000410000 */
[----:B-1----:R-:W-:-:S05]  /*5520*/  FMUL.FTZ R6, R6, R90 ;  /* 0x0000005a06067220 */ /* 0x002fca0000410000 */
[----:B------:R-:W-:Y:S01]  /*5530*/  FSEL R28, R6, RZ, !P0 ;  /* 0x000000ff061c7208 */ /* 0x000fe20004000000 */
[----:B------:R-:W-:Y:S02]  /*5540*/  IMAD.MOV.U32 R6, RZ, RZ, 0x2 ;  /* 0x00000002ff067424 */ /* 0x000fe400078e00ff */
[----:B------:R-:W-:Y:S01]  /*5550*/  @P2 LOP3.LUT R0, R0, 0x2, RZ, 0xfc, !PT ;  /* 0x0000000200002812 */ /* 0x000fe200078efcff */
[----:B------:R-:W-:Y:S06]  /*5560*/  @!P1 BRA `(.L_x_595) ;  /* 0x00000004004c9947 */ /* 0x000fec0003800000 */
        /* <DEDUP_REMOVED lines=8> */
.L_x_596:
        /* <DEDUP_REMOVED lines=12> */
.L_x_598:
[----:B------:R-:W-:Y:S05]  /*56b0*/  BSYNC.RECONVERGENT B2 ;  /* 0x0000000000027941 */ /* 0x000fea0003800200 */
.L_x_597:
[----:B------:R-:W-:Y:S01]  /*56c0*/  IMAD.WIDE.U32 R70, R9, -0x2daee0ad, RZ ;  /* 0xd2511f5309467825 */ /* 0x000fe200078e00ff */
[----:B------:R-:W-:Y:S01]  /*56d0*/  UIADD3 UR13, UPT, UPT, UR4, -0x61c88647, URZ ;  /* 0x9e3779b9040d7890 */ /* 0x000fe2000fffe0ff */
[----:B------:R-:W-:Y:S02]  /*56e0*/  MOV R27, R111 ;  /* 0x0000006f001b7202 */ /* 0x000fe40000000f00 */
        /* <DEDUP_REMOVED lines=59> */
.L_x_595:
[----:B------:R-:W-:Y:S05]  /*5aa0*/  BSYNC.RECONVERGENT B1 ;  /* 0x0000000000017941 */ /* 0x000fea0003800200 */
.L_x_594:
[----:B------:R-:W-:Y:S01]  /*5ab0*/  I2FP.F32.U32 R27, R27 ;  /* 0x0000001b001b7245 */ /* 0x000fe20000201000 */
[----:B------:R-:W-:Y:S01]  /*5ac0*/  IMAD.U32 R72, R72, 0x10000, RZ ;  /* 0x0001000048487824 */ /* 0x000fe200078e00ff */
[----:B------:R-:W-:Y:S01]  /*5ad0*/  ISETP.NE.AND P2, PT, R6, 0x1, PT ;  /* 0x000000010600780c */ /* 0x000fe20003f45270 */
[----:B------:R-:W-:Y:S01]  /*5ae0*/  BSSY.RECONVERGENT B1, `(.L_x_599) ;  /* 0x000005d000017945 */ /* 0x000fe20003800200 */
[----:B------:R-:W-:Y:S02]  /*5af0*/  IMAD.MOV.U32 R68, RZ, RZ, 0x2 ;  /* 0x00000002ff447424 */ /* 0x000fe400078e00ff */
[----:B------:R-:W-:Y:S01]  /*5b00*/  FFMA.FTZ R27, R27, R156, 1.1641532182693481445e-10 ;  /* 0x2f0000001b1b7423 */ /* 0x000fe2000001009c */
[----:B------:R-:W-:Y:S01]  /*5b10*/  FMUL.FTZ R72, R72, R110 ;  /* 0x0000006e48487220 */ /* 0x000fe20000410000 */
[----:B------:R-:W-:-:S03]  /*5b20*/  MOV R49, R4 ;  /* 0x0000000400317202 */ /* 0x000fc60000000f00 */
[----:B------:R-:W-:Y:S01]  /*5b30*/  FSETP.GTU.FTZ.AND P1, PT, R27, R109, PT ;  /* 0x0000006d1b00720b */ /* 0x000fe20003f3c000 */
[----:B------:R-:W-:-:S03]  /*5b40*/  FMUL.FTZ R27, R72, R90 ;  /* 0x0000005a481b7220 */ /* 0x000fc60000410000 */
[----:B------:R-:W-:Y:S02]  /*5b50*/  PLOP3.LUT P0, PT, P1, PT, PT, 0x8, 0x80 ;  /* 0x000000000080781c */ /* 0x000fe40000f0e170 */
[----:B------:R-:W-:Y:S01]  /*5b60*/  FSEL R27, R27, RZ, !P1 ;  /* 0x000000ff1b1b7208 */ /* 0x000fe20004800000 */
[----:B------:R-:W-:Y:S10]  /*5b70*/  @!P2 BRA `(.L_x_600) ;  /* 0x00000004004ca947 */ /* 0x000ff40003800000 */
        /* <DEDUP_REMOVED lines=8> */
.L_x_601:
        /* <DEDUP_REMOVED lines=12> */
.L_x_603:
[----:B------:R-:W-:Y:S05]  /*5cc0*/  BSYNC.RECONVERGENT B2 ;  /* 0x0000000000027941 */ /* 0x000fea0003800200 */
.L_x_602:
        /* <DEDUP_REMOVED lines=60> */
[----:B------:R-:W-:Y:S01]  /*6090*/  LOP3.LUT R7, R68, UR13, R7, 0x96, !PT ;  /* 0x0000000d44077c12 */ /* 0x000fe2000f8e9607 */
[----:B------:R-:W-:-:S07]  /*60a0*/  HFMA2 R68, -RZ, RZ, 0, 0 ;  /* 0x00000000ff447431 */ /* 0x000fce00000001ff */
.L_x_600:
[----:B------:R-:W-:Y:S05]  /*60b0*/  BSYNC.RECONVERGENT B1 ;  /* 0x0000000000017941 */ /* 0x000fea0003800200 */
.L_x_599:
[----:B------:R-:W-:Y:S01]  /*60c0*/  I2FP.F32.U32 R6, R49 ;  /* 0x0000003100067245 */ /* 0x000fe20000201000 */
[----:B------:R-:W-:Y:S01]  /*60d0*/  BSSY.RECONVERGENT B1, `(.L_x_604) ;  /* 0x0000060000017945 */ /* 0x000fe20003800200 */
[----:B------:R-:W-:Y:S02]  /*60e0*/  ISETP.NE.AND P3, PT, R68, 0x1, PT ;  /* 0x000000014400780c */ /* 0x000fe40003f65270 */
[----:B------:R-:W-:Y:S01]  /*60f0*/  MOV R49, R4 ;  /* 0x0000000400317202 */ /* 0x000fe20000000f00 */
[----:B------:R-:W-:-:S05]  /*6100*/  FFMA.FTZ R6, R6, R156, 1.1641532182693481445e-10 ;  /* 0x2f00000006067423 */ /* 0x000fca000001009c */
[----:B------:R-:W-:Y:S01]  /*6110*/  FSETP.GTU.FTZ.AND P2, PT, R6, R109, PT ;  /* 0x0000006d0600720b */ /* 0x000fe20003f5c000 */
[C---:B------:R-:W-:Y:S01]  /*6120*/  IMAD.U32 R6, R73.reuse, 0x10000, RZ ;  /* 0x0001000049067824 */ /* 0x040fe200078e00ff */
[----:B------:R-:W-:Y:S02]  /*6130*/  PRMT R73, R73, 0x7632, R73 ;  /* 0x0000763249497816 */ /* 0x000fe40000000049 */
[----:B------:R-:W-:Y:S01]  /*6140*/  PLOP3.LUT P1, PT, P2, PT, PT, 0x8, 0x80 ;  /* 0x000000000080781c */ /* 0x000fe2000172e170 */
[----:B------:R-:W-:-:S04]  /*6150*/  FMUL.FTZ R6, R6, R110 ;  /* 0x0000006e06067220 */ /* 0x000fc80000410000 */
[----:B------:R-:W-:-:S05]  /*6160*/  FMUL.FTZ R6, R6, R90 ;  /* 0x0000005a06067220 */ /* 0x000fca0000410000 */
[----:B------:R-:W-:Y:S01]  /*6170*/  FSEL R50, R6, RZ, !P2 ;  /* 0x000000ff06327208 */ /* 0x000fe20005000000 */
[----:B------:R-:W-:Y:S01]  /*6180*/  IMAD.MOV.U32 R6, RZ, RZ, 0x2 ;  /* 0x00000002ff067424 */ /* 0x000fe200078e00ff */
        /* <DEDUP_REMOVED lines=9> */
.L_x_606:
        /* <DEDUP_REMOVED lines=12> */
.L_x_608:
[----:B------:R-:W-:Y:S05]  /*62e0*/  BSYNC.RECONVERGENT B2 ;  /* 0x0000000000027941 */ /* 0x000fea0003800200 */
.L_x_607:
        /* <DEDUP_REMOVED lines=62> */
.L_x_605:
[----:B------:R-:W-:Y:S05]  /*66d0*/  BSYNC.RECONVERGENT B1 ;  /* 0x0000000000017941 */ /* 0x000fea0003800200 */
.L_x_604:
        /* <DEDUP_REMOVED lines=21> */
.L_x_611:
        /* <DEDUP_REMOVED lines=12> */
.L_x_613:
[----:B------:R-:W-:Y:S05]  /*68f0*/  BSYNC.RECONVERGENT B2 ;  /* 0x0000000000027941 */ /* 0x000fea0003800200 */
.L_x_612:
        /* <DEDUP_REMOVED lines=57> */
[----:B------:R-:W-:Y:S01]  /*6c90*/  UIADD3 UR13, UPT, UPT, UR4, -0x700cb87f, URZ ;  /* 0x8ff34781040d7890 */ /* 0x000fe2000fffe0ff */
[----:B------:R-:W-:-:S04]  /*6ca0*/  IMAD.WIDE.U32 R6, R4, -0x326172a9, RZ ;  /* 0xcd9e8d5704067825 */ /* 0x000fc800078e00ff */
[----:B------:R-:W-:Y:S02]  /*6cb0*/  HFMA2 R70, -RZ, RZ, 0, 0 ;  /* 0x00000000ff467431 */ /* 0x000fe400000001ff */
[----:B------:R-:W-:Y:S01]  /*6cc0*/  IMAD.MOV.U32 R4, RZ, RZ, R6 ;  /* 0x000000ffff047224 */ /* 0x000fe200078e0006 */
[----:B------:R-:W-:-:S07]  /*6cd0*/  LOP3.LUT R7, R68, UR13, R7, 0x96, !PT ;  /* 0x0000000d44077c12 */ /* 0x000fce000f8e9607 */
.L_x_610:
[----:B------:R-:W-:Y:S05]  /*6ce0*/  BSYNC.RECONVERGENT B1 ;  /* 0x0000000000017941 */ /* 0x000fea0003800200 */
.L_x_609:
[----:B------:R-:W-:Y:S01]  /*6cf0*/  I2FP.F32.U32 R6, R69 ;  /* 0x0000004500067245 */ /* 0x000fe20000201000 */
[----:B------:R-:W-:Y:S01]  /*6d00*/  BSSY.RECONVERGENT B1, `(.L_x_614) ;  /* 0x0000061000017945 */ /* 0x000fe20003800200 */
[----:B------:R-:W-:Y:S02]  /*6d10*/  ISETP.NE.AND P4, PT, R70, 0x1, PT ;  /* 0x000000014600780c */ /* 0x000fe40003f85270 */
[----:B------:R-:W-:Y:S01]  /*6d20*/  MOV R69, R4 ;  /* 0x0000000400457202 */ /* 0x000fe20000000f00 */
[----:B------:R-:W-:-:S05]  /*6d30*/  FFMA.FTZ R6, R6, R156, 1.1641532182693481445e-10 ;  /* 0x2f00000006067423 */ /* 0x000fca000001009c */
[----:B------:R-:W-:Y:S01]  /*6d40*/  FSETP.GTU.FTZ.AND P3, PT, R6, R109, PT ;  /* 0x0000006d0600720b */ /* 0x000fe20003f7c000 */
[C---:B------:R-:W-:Y:S01]  /*6d50*/  IMAD.U32 R6, R74.reuse, 0x10000, RZ ;  /* 0x000100004a067824 */ /* 0x040fe200078e00ff */
[----:B------:R-:W-:-:S03]  /*6d60*/  PRMT R74, R74, 0x7632, R74 ;  /* 0x000076324a4a7816 */ /* 0x000fc6000000004a */
[----:B------:R-:W-:-:S04]  /*6d70*/  FMUL.FTZ R6, R6, R110 ;  /* 0x0000006e06067220 */ /* 0x000fc80000410000 */
[----:B------:R-:W-:-:S05]  /*6d80*/  FMUL.FTZ R6, R6, R90 ;  /* 0x0000005a06067220 */ /* 0x000fca0000410000 */
[----:B------:R-:W-:Y:S01]  /*6d90*/  FSEL R68, R6, RZ, !P3 ;  /* 0x000000ff06447208 */ /* 0x000fe20005800000 */
[----:B------:R-:W-:Y:S01]  /*6da0*/  IMAD.MOV.U32 R6, RZ, RZ, 0x2 ;  /* 0x00000002ff067424 */ /* 0x000fe200078e00ff */
[----:B------:R-:W-:-:S03]  /*6db0*/  PLOP3.LUT P3, PT, P3, PT, PT, 0x8, 0x80 ;  /* 0x000000000080781c */ /* 0x000fc60001f6e170 */
[----:B------:R-:W-:Y:S01]  /*6dc0*/  IMAD.MOV.U32 R88, RZ, RZ, R68 ;  /* 0x000000ffff587224 */ /* 0x000fe200078e0044 */
[----:B------:R-:W-:Y:S09]  /*6dd0*/  @!P4 BRA `(.L_x_615) ;  /* 0x00000004004cc947 */ /* 0x000ff20003800000 */
        /* <DEDUP_REMOVED lines=8> */
.L_x_616:
        /* <DEDUP_REMOVED lines=12> */
.L_x_618:
[----:B------:R-:W-:Y:S05]  /*6f20*/  BSYNC.RECONVERGENT B2 ;  /* 0x0000000000027941 */ /* 0x000fea0003800200 */
.L_x_617:
        /* <DEDUP_REMOVED lines=62> */
.L_x_615:
[----:B------:R-:W-:Y:S05]  /*7310*/  BSYNC.RECONVERGENT B1 ;  /* 0x0000000000017941 */ /* 0x000fea0003800200 */
.L_x_614:
[----:B------:R-:W-:Y:S01]  /*7320*/  I2FP.F32.U32 R69, R69 ;  /* 0x0000004500457245 */ /* 0x000fe20000201000 */
[----:B------:R-:W-:Y:S01]  /*7330*/  IMAD.U32 R74, R74, 0x10000, RZ ;  /* 0x000100004a4a7824 */ /* 0x000fe200078e00ff */
[----:B------:R-:W-:Y:S01]  /*7340*/  ISETP.NE.AND P5, PT, R6, 0x1, PT ;  /* 0x000000010600780c */ /* 0x000fe20003fa5270 */
[----:B------:R-:W-:Y:S01]  /*7350*/  BSSY.RECONVERGENT B1, `(.L_x_619) ;  /* 0x000005e000017945 */ /* 0x000fe20003800200 */
[----:B------:R-:W-:Y:S02]  /*7360*/  HFMA2 R70, -RZ, RZ, 0, 1.1920928955078125e-07 ;  /* 0x00000002ff467431 */ /* 0x000fe400000001ff */
[----:B------:R-:W-:Y:S01]  /*7370*/  FFMA.FTZ R69, R69, R156, 1.1641532182693481445e-10 ;  /* 0x2f00000045457423 */ /* 0x000fe2000001009c */
[----:B------:R-:W-:Y:S01]  /*7380*/  FMUL.FTZ R74, R74, R110 ;  /* 0x0000006e4a4a7220 */ /* 0x000fe20000410000 */
[----:B------:R-:W-:-:S03]  /*7390*/  IMAD.MOV.U32 R71, RZ, RZ, R4 ;  /* 0x000000ffff477224 */ /* 0x000fc600078e0004 */
[----:B------:R-:W-:Y:S01]  /*73a0*/  FSETP.GTU.FTZ.AND P4, PT, R69, R109, PT ;  /* 0x0000006d4500720b */ /* 0x000fe20003f9c000 */
[----:B------:R-:W-:-:S05]  /*73b0*/  FMUL.FTZ R69, R74, R90 ;  /* 0x0000005a4a457220 */ /* 0x000fca0000410000 */
[----:B------:R-:W-:Y:S02]  /*73c0*/  FSEL R69, R69, RZ, !P4 ;  /* 0x000000ff45457208 */ /* 0x000fe40006000000 */
[----:B------:R-:W-:-:S03]  /*73d0*/  PLOP3.LUT P4, PT, P4, PT, PT, 0x8, 0x80 ;  /* 0x000000000080781c */ /* 0x000fc6000278e170 */
[----:B------:R-:W-:Y:S01]  /*73e0*/  IMAD.MOV.U32 R87, RZ, RZ, R69 ;  /* 0x000000ffff577224 */ /* 0x000fe200078e0045 */
        /* <DEDUP_REMOVED lines=9> */
.L_x_621:
        /* <DEDUP_REMOVED lines=12> */
.L_x_623:
[----:B------:R-:W-:Y:S05]  /*7540*/  BSYNC.RECONVERGENT B2 ;  /* 0x0000000000027941 */ /* 0x000fea0003800200 */
.L_x_622:
        /* <DEDUP_REMOVED lines=62> */
.L_x_620:
[----:B------:R-:W-:Y:S05]  /*7930*/  BSYNC.RECONVERGENT B1 ;  /* 0x0000000000017941 */ /* 0x000fea0003800200 */
.L_x_619:
[----:B------:R-:W-:Y:S01]  /*7940*/  I2FP.F32.U32 R6, R71 ;  /* 0x0000004700067245 */ /* 0x000fe20000201000 */
[----:B------:R-:W-:Y:S01]  /*7950*/  BSSY.RECONVERGENT B1, `(.L_x_624) ;  /* 0x0000064000017945 */ /* 0x000fe20003800200 */
[----:B------:R-:W-:Y:S01]  /*7960*/  ISETP.NE.AND P6, PT, R70, 0x1, PT ;  /* 0x000000014600780c */ /* 0x000fe20003fc5270 */
[----:B------:R-:W-:Y:S02]  /*7970*/  IMAD.MOV.U32 R71, RZ, RZ, R4 ;  /* 0x000000ffff477224 */ /* 0x000fe400078e0004 */
[----:B------:R-:W-:-:S05]  /*7980*/  FFMA.FTZ R6, R6, R156, 1.1641532182693481445e-10 ;  /* 0x2f00000006067423 */ /* 0x000fca000001009c */
[----:B------:R-:W-:Y:S02]  /*7990*/  FSETP.GTU.FTZ.AND P5, PT, R6, R109, PT ;  /* 0x0000006d0600720b */ /* 0x000fe40003fbc000 */
[C---:B------:R-:W-:Y:S02]  /*79a0*/  SHF.L.U32 R6, R75.reuse, 0x10, RZ ;  /* 0x000000104b067819 */ /* 0x040fe400000006ff */
[----:B------:R-:W-:-:S03]  /*79b0*/  PRMT R75, R75, 0x7632, R75 ;  /* 0x000076324b4b7816 */ /* 0x000fc6000000004b */
[----:B------:R-:W-:-:S04]  /*79c0*/  FMUL.FTZ R6, R6, R110 ;  /* 0x0000006e06067220 */ /* 0x000fc80000410000 */
[----:B------:R-:W-:Y:S01]  /*79d0*/  FMUL.FTZ R74, R6, R90 ;  /* 0x0000005a064a7220 */ /* 0x000fe20000410000 */
[----:B------:R-:W-:-:S04]  /*79e0*/  IMAD.MOV.U32 R6, RZ, RZ, 0x2 ;  /* 0x00000002ff067424 */ /* 0x000fc800078e00ff */
[----:B------:R-:W-:Y:S02]  /*79f0*/  FSEL R74, R74, RZ, !P5 ;  /* 0x000000ff4a4a7208 */ /* 0x000fe40006800000 */
[----:B------:R-:W-:Y:S02]  /*7a00*/  PLOP3.LUT P5, PT, P5, PT, PT, 0x8, 0x80 ;  /* 0x000000000080781c */ /* 0x000fe40002fae170 */
[----:B------:R-:W-:Y:S01]  /*7a10*/  MOV R89, R74 ;  /* 0x0000004a00597202 */ /* 0x000fe20000000f00 */
        /* <DEDUP_REMOVED lines=9> */
.L_x_626:
[----:B------:R-:W-:Y:S01]  /*7ab0*/  VIADD R9, R9, 0x1 ;  /* 0x0000000109097836 */ /* 0x000fe20000000000 */
[----:B------:R-:W-:Y:S04]  /*7ac0*/  BSSY.RECONVERGENT B2, `(.L_x_627) ;  /* 0x000000e000027945 */ /* 0x000fe80003800200 */
[----:B------:R-:W-:-:S13]  /*7ad0*/  ISETP.NE.AND P6, PT, R9, RZ, PT ;  /* 0x000000ff0900720c */ /* 0x000fda0003fc5270 */
[----:B------:R-:W-:Y:S05]  /*7ae0*/  @P6 BRA `(.L_x_628) ;  /* 0x00000000002c6947 */ /* 0x000fea0003800000 */
[----:B------:R-:W-:Y:S02]  /*7af0*/  IADD3 R5, PT, PT, R5, 0x1, RZ ;  /* 0x0000000105057810 */ /* 0x000fe40007ffe0ff */
[----:B------:R-:W-:Y:S02]  /*7b00*/  LOP3.LUT R0, R0, 0xffffbfff, RZ, 0xc0, !PT ;  /* 0xffffbfff00007812 */ /* 0x000fe400078ec0ff */
[----:B------:R-:W-:Y:S02]  /*7b10*/  ISETP.NE.AND P6, PT, R5, RZ, PT ;  /* 0x000000ff0500720c */ /* 0x000fe40003fc5270 */
[----:B------:R-:W-:-:S11]  /*7b20*/  @P0 LOP3.LUT R0, R0, 0x4000, RZ, 0xfc, !PT ;  /* 0x0000400000000812 */ /* 0x000fd600078efcff */
[----:B------:R-:W-:Y:S02]  /*7b30*/  @!P6 VIADD R12, R12, 0x1 ;  /* 0x000000010c0ce836 */ /* 0x000fe40000000000 */
[----:B------:R-:W-:Y:S02]  /*7b40*/  @!P6 VIADD R4, R3, 0x1 ;  /* 0x000000010304e836 */ /* 0x000fe40000000000 */
[----:B------:R-:W-:Y:S01]  /*7b50*/  @!P6 IMAD.MOV.U32 R5, RZ, RZ, RZ ;  /* 0x000000ffff05e224 */ /* 0x000fe200078e00ff */
[----:B------:R-:W-:-:S13]  /*7b60*/  ISETP.NE.AND P0, PT, R12, RZ, !P6 ;  /* 0x000000ff0c00720c */ /* 0x000fda0007705270 */
[----:B------:R-:W-:Y:S02]  /*7b70*/  @P0 IADD3 R4, PT, PT, R3, RZ, RZ ;  /* 0x000000ff03040210 */ /* 0x000fe40007ffe0ff */
[----:B------:R-:W-:-:S03]  /*7b80*/  LOP3.LUT P0, RZ, R0, 0x4000, RZ, 0xc0, !PT ;  /* 0x0000400000ff7812 */ /* 0x000fc6000780c0ff */
[----:B------:R-:W-:-:S10]  /*7b90*/  @!P6 IMAD.MOV.U32 R3, RZ, RZ, R4 ;  /* 0x000000ffff03e224 */ /* 0x000fd400078e0004 */
.L_x_628:
[----:B------:R-:W-:Y:S05]  /*7ba0*/  BSYNC.RECONVERGENT B2 ;  /* 0x0000000000027941 */ /* 0x000fea0003800200 */
.L_x_627:
        /* <DEDUP_REMOVED lines=62> */
.L_x_625:
[----:B------:R-:W-:Y:S05]  /*7f90*/  BSYNC.RECONVERGENT B1 ;  /* 0x0000000000017941 */ /* 0x000fea0003800200 */
.L_x_624:
[----:B------:R-:W-:Y:S01]  /*7fa0*/  I2FP.F32.U32 R70, R71 ;  /* 0x0000004700467245 */ /* 0x000fe20000201000 */
[----:B------:R-:W-:-:S04]  /*7fb0*/  IMAD.U32 R75, R75, 0x10000, RZ ;  /* 0x000100004b4b7824 */ /* 0x000fc800078e00ff */
[----:B------:R-:W-:Y:S01]  /*7fc0*/  FFMA.FTZ R70, R70, R156, 1.1641532182693481445e-10 ;  /* 0x2f00000046467423 */ /* 0x000fe2000001009c */
[----:B------:R-:W-:-:S04]  /*7fd0*/  FMUL.FTZ R75, R75, R110 ;  /* 0x0000006e4b4b7220 */ /* 0x000fc80000410000 */
[----:B------:R-:W-:Y:S01]  /*7fe0*/  FMUL.FTZ R75, R75, R90 ;  /* 0x0000005a4b4b7220 */ /* 0x000fe20000410000 */
[----:B------:R-:W-:Y:S02]  /*7ff0*/  FSETP.GTU.FTZ.AND P6, PT, R70, R109, PT ;  /* 0x0000006d4600720b */ /* 0x000fe40003fdc000 */
[----:B------:R-:W-:Y:S02]  /*8000*/  F2FP.BF16.F32.PACK_AB R70, R69, R68 ;  /* 0x000000444546723e */ /* 0x000fe400000010ff */
[----:B------:R-:W-:Y:S02]  /*8010*/  FSEL R90, R75, RZ, !P6 ;  /* 0x000000ff4b5a7208 */ /* 0x000fe40007000000 */
[----:B------:R-:W-:Y:S02]  /*8020*/  PLOP3.LUT P6, PT, P6, PT, PT, 0x8, 0x80 ;  /* 0x000000000080781c */ /* 0x000fe400037ce170 */
[----:B------:R-:W-:Y:S02]  /*8030*/  F2FP.BF16.F32.PACK_AB R69, R49, R50 ;  /* 0x000000323145723e */ /* 0x000fe400000010ff */
[----:B------:R-:W-:-:S02]  /*8040*/  F2FP.BF16.F32.PACK_AB R68, R27, R28 ;  /* 0x0000001c1b44723e */ /* 0x000fc400000010ff */
[----:B------:R-:W-:-:S07]  /*8050*/  F2FP.BF16.F32.PACK_AB R71, R90, R74 ;  /* 0x0000004a5a47723e */ /* 0x000fce00000010ff */
.L_x_588:
[----:B------:R-:W0:Y:S01]  /*8060*/  LDC.64 R72, c[0x0][0x3a8] ;  /* 0x0000ea00ff487b82 */ /* 0x000e220000000a00 */
[----:B------:R-:W-:Y:S01]  /*8070*/  IMAD.MOV.U32 R109, RZ, RZ, R111 ;  /* 0x000000ffff6d7224 */ /* 0x000fe200078e006f */
[C---:B------:R-:W-:Y:S01]  /*8080*/  IADD3 R111, PT, PT, R2.reuse, 0x20, RZ ;  /* 0x00000020026f7810 */ /* 0x040fe20007ffe0ff */
[----:B0-----:R-:W-:-:S05]  /*8090*/  IMAD.WIDE.U32 R72, R2, 0x10, R72 ;  /* 0x0000001002487825 */ /* 0x001fca00078e0048 */
[----:B------:R0:W-:Y:S02]  /*80a0*/  STG.E.128 desc[UR6][R72.64], R68 ;  /* 0x0000004448007986 */ /* 0x0001e4000c101d06 */
[----:B0-----:R-:W-:Y:S02]  /*80b0*/  SEL R68, RZ, 0x1000000, !P6 ;  /* 0x01000000ff447807 */ /* 0x001fe40007000000 */
[----:B------:R-:W-:Y:S02]  /*80c0*/  SEL R69, RZ, 0x10000, !P5 ;  /* 0x00010000ff457807 */ /* 0x000fe40006800000 */
[----:B------:R-:W-:Y:S02]  /*80d0*/  SEL R70, RZ, 0x100, !P4 ;  /* 0x00000100ff467807 */ /* 0x000fe40006000000 */
[----:B------:R-:W-:Y:S02]  /*80e0*/  SEL R71, RZ, 0x100, !P0 ;  /* 0x00000100ff477807 */ /* 0x000fe40004000000 */
[----:B------:R-:W-:-:S02]  /*80f0*/  LOP3.LUT R68, R70, R68, R69, 0xfe, !PT ;  /* 0x0000004446447212 */ /* 0x000fc400078efe45 */
[----:B------:R-:W-:Y:S02]  /*8100*/  SEL R69, RZ, 0x1, !P3 ;  /* 0x00000001ff457807 */ /* 0x000fe40005800000 */
[----:B------:R-:W-:Y:S02]  /*8110*/  SEL R70, RZ, 0x10000, !P1 ;  /* 0x00010000ff467807 */ /* 0x000fe40004800000 */
[----:B------:R-:W-:Y:S02]  /*8120*/  LOP3.LUT R69, R68, R69, RZ, 0xfc, !PT ;  /* 0x0000004544457212 */ /* 0x000fe400078efcff */
[----:B------:R-:W-:Y:S02]  /*8130*/  SEL R68, RZ, 0x1000000, !P2 ;  /* 0x01000000ff447807 */ /* 0x000fe40005000000 */
[----:B------:R-:W-:Y:S02]  /*8140*/  LOP3.LUT P6, RZ, R0, 0x2, RZ, 0xc0, !PT ;  /* 0x0000000200ff7812 */ /* 0x000fe400078cc0ff */
[----:B------:R-:W-:-:S02]  /*8150*/  LOP3.LUT R68, R71, R68, R70, 0xfe, !PT ;  /* 0x0000004447447212 */ /* 0x000fc400078efe46 */
[----:B------:R-:W-:-:S04]  /*8160*/  SEL R70, RZ, 0x1, !P6 ;  /* 0x00000001ff467807 */ /* 0x000fc80007000000 */
[----:B------:R-:W-:Y:S02]  /*8170*/  LOP3.LUT R68, R68, R70, RZ, 0xfc, !PT ;  /* 0x0000004644447212 */ /* 0x000fe400078efcff */
[----:B------:R-:W0:Y:S02]  /*8180*/  LDC.64 R70, c[0x0][0x3b0] ;  /* 0x0000ec00ff467b82 */ /* 0x000e240000000a00 */
[----:B0-----:R-:W-:-:S05]  /*8190*/  IMAD.WIDE.U32 R70, R2, 0x8, R70 ;  /* 0x0000000802467825 */ /* 0x001fca00078e0046 */
[----:B------:R0:W-:Y:S02]  /*81a0*/  STG.E.64 desc[UR6][R70.64], R68 ;  /* 0x0000004446007986 */ /* 0x0001e4000c101b06 */
.L_x_547:
[----:B------:R-:W-:Y:S05]  /*81b0*/  BSYNC.RECONVERGENT B0 ;  /* 0x0000000000007941 */ /* 0x000fea0003800200 */
.L_x_546:
[----:B------:R-:W-:Y:S01]  /*81c0*/  ISETP.GE.U32.AND P0, PT, R11, 0x40, PT ;  /* 0x000000400b00780c */ /* 0x000fe20003f06070 */
[----:B------:R-:W-:Y:S01]  /*81d0*/  BSSY.RECONVERGENT B0, `(.L_x_629) ;  /* 0x0000673000007945 */ /* 0x000fe20003800200 */
[----:B------:R-:W-:-:S11]  /*81e0*/  LOP3.LUT R0, R0, 0xffffdfff, RZ, 0xc0, !PT ;  /* 0xffffdfff00007812 */ /* 0x000fd600078ec0ff */
[----:B------:R-:W-:Y:S01]  /*81f0*/  @P0 LOP3.LUT R0, R0, 0x2000, RZ, 0xfc, !PT ;  /* 0x0000200000000812 */ /* 0x000fe200078efcff */
[----:B------:R-:W-:Y:S06]  /*8200*/  @!P0 BRA `(.L_x_630) ;  /* 0x0000006400bc8947 */ /* 0x000fec0003800000 */
[----:B0-----:R-:W0:Y:S02]  /*8210*/  LDC.64 R68, c[0x0][0x390] ;  /* 0x0000e400ff447b82 */ /* 0x001e240000000a00 */
        /* <DEDUP_REMOVED lines=24> */
.L_x_634:
        /* <DEDUP_REMOVED lines=12> */
.L_x_636:
[----:B------:R-:W-:Y:S05]  /*8460*/  BSYNC.RECONVERGENT B2 ;  /* 0x0000000000027941 */ /* 0x000fea0003800200 */
.L_x_635:
        /* <DEDUP_REMOVED lines=57> */
[----:B------:R-:W-:Y:S01]  /*8800*/  IMAD.MOV.U32 R156, RZ, RZ, R6 ;  /* 0x000000ffff9c7224 */ /* 0x000fe200078e0006 */
[----:B------:R-:W-:Y:S01]  /*8810*/  UIADD3 UR13, UPT, UPT, UR4, -0x700cb87f, URZ ;  /* 0x8ff34781040d7890 */ /* 0x000fe2000fffe0ff */
[----:B------:R-:W-:-:S05]  /*8820*/  IMAD.WIDE.U32 R6, R4, -0x326172a9, RZ ;  /* 0xcd9e8d5704067825 */ /* 0x000fca00078e00ff */
[----:B------:R-:W-:Y:S02]  /*8830*/  LOP3.LUT R7, R158, UR13, R7, 0x96, !PT ;  /* 0x0000000d9e077c12 */ /* 0x000fe4000f8e9607 */
[----:B------:R-:W-:-:S07]  /*8840*/  MOV R4, R6 ;  /* 0x0000000600047202 */ /* 0x000fce0000000f00 */
.L_x_633:
[----:B------:R-:W-:Y:S05]  /*8850*/  BSYNC.RECONVERGENT B1 ;  /* 0x0000000000017941 */ /* 0x000fea0003800200 */
.L_x_632:
[----:B------:R-:W0:Y:S01]  /*8860*/  LDC R109, c[0x0][0x404] ;  /* 0x00010100ff6d7b82 */ /* 0x000e220000000800 */
[----:B------:R-:W-:Y:S01]  /*8870*/  HFMA2 R157, -RZ, RZ, 0.1171875, 0 ;  /* 0x2f800000ff9d7431 */ /* 0x000fe200000001ff */
[----:B------:R-:W-:Y:S01]  /*8880*/  I2FP.F32.U32 R6, R25 ;  /* 0x0000001900067245 */ /* 0x000fe20000201000 */
[----:B------:R-:W-:Y:S01]  /*8890*/  BSSY.RECONVERGENT B1, `(.L_x_637) ;  /* 0x0000066000017945 */ /* 0x000fe20003800200 */
[----:B------:R-:W-:Y:S01]  /*88a0*/  ISETP.NE.AND P1, PT, R47, 0x1, PT ;  /* 0x000000012f00780c */ /* 0x000fe20003f25270 */
[----:B------:R-:W-:Y:S01]  /*88b0*/  IMAD.MOV.U32 R25, RZ, RZ, R4 ;  /* 0x000000ffff197224 */ /* 0x000fe200078e0004 */
[----:B------:R-:W-:Y:S02]  /*88c0*/  LOP3.LUT R0, R0, 0xfffffffd, RZ, 0xc0, !PT ;  /* 0xfffffffd00007812 */ /* 0x000fe400078ec0ff */
[----:B------:R-:W1:Y:S01]  /*88d0*/  LDC R92, c[0x0][0x408] ;  /* 0x00010200ff5c7b82 */ /* 0x000e620000000800 */
[----:B------:R-:W-:-:S05]  /*88e0*/  FFMA.FTZ R6, R6, R157, 1.1641532182693481445e-10 ;  /* 0x2f00000006067423 */ /* 0x000fca000001009d */
[----:B0-----:R-:W-:Y:S01]  /*88f0*/  FSETP.GTU.FTZ.AND P0, PT, R6, R109, PT ;  /* 0x0000006d0600720b */ /* 0x001fe20003f1c000 */
[C---:B-----5:R-:W-:Y:S01]  /*8900*/  IMAD.U32 R6, R72.reuse, 0x10000, RZ ;  /* 0x0001000048067824 */ /* 0x060fe200078e00ff */
[----:B------:R-:W-:-:S03]  /*8910*/  PRMT R72, R72, 0x7632, R72 ;  /* 0x0000763248487816 */ /* 0x000fc60000000048 */
[----:B------:R-:W-:-:S04]  /*8920*/  FMUL.FTZ R6, R6, R110 ;  /* 0x0000006e06067220 */ /* 0x000fc80000410000 */
[----:B-1----:R-:W-:-:S05]  /*8930*/  FMUL.FTZ R6, R6, R92 ;  /* 0x0000005c06067220 */ /* 0x002fca0000410000 */
[----:B------:R-:W-:Y:S01]  /*8940*/  FSEL R26, R6, RZ, !P0 ;  /* 0x000000ff061a7208 */ /* 0x000fe20004000000 */
[C---:B------:R-:W-:Y:S01]  /*8950*/  IMAD.U32 R6, R68.reuse, 0x10000, RZ ;  /* 0x0001000044067824 */ /* 0x040fe200078e00ff */
[----:B------:R-:W-:Y:S02]  /*8960*/  PLOP3.LUT P0, PT, P0, PT, PT, 0x8, 0x80 ;  /* 0x000000000080781c */ /* 0x000fe4000070e170 */
[----:B------:R-:W-:Y:S01]  /*8970*/  PRMT R68, R68, 0x7632, R68 ;  /* 0x0000763244447816 */ /* 0x000fe20000000044 */
[----:B------:R-:W-:Y:S01]  /*8980*/  FADD.FTZ R26, R26, R6 ;  /* 0x000000061a1a7221 */ /* 0x000fe20000010000 */
[----:B------:R-:W-:-:S09]  /*8990*/  HFMA2 R6, -RZ, RZ, 0, 1.1920928955078125e-07 ;  /* 0x00000002ff067431 */ /* 0x000fd200000001ff */
[----:B------:R-:W-:Y:S01]  /*89a0*/  @P0 LOP3.LUT R0, R0, 0x2, RZ, 0xfc, !PT ;  /* 0x0000000200000812 */ /* 0x000fe200078efcff */
        /* <DEDUP_REMOVED lines=9> */
.L_x_639:
        /* <DEDUP_REMOVED lines=12> */
.L_x_641:
[----:B------:R-:W-:Y:S05]  /*8b00*/  BSYNC.RECONVERGENT B2 ;  /* 0x0000000000027941 */ /* 0x000fea0003800200 */
.L_x_640:
        /* <DEDUP_REMOVED lines=62> */
.L_x_638:
[----:B------:R-:W-:Y:S05]  /*8ef0*/  BSYNC.RECONVERGENT B1 ;  /* 0x0000000000017941 */ /* 0x000fea0003800200 */
.L_x_637:
[----:B------:R-:W-:Y:S01]  /*8f00*/  I2FP.F32.U32 R25, R25 ;  /* 0x0000001900197245 */ /* 0x000fe20000201000 */
[----:B------:R-:W-:Y:S01]  /*8f10*/  IMAD.U32 R72, R72, 0x10000, RZ ;  /* 0x0001000048487824 */ /* 0x000fe200078e00ff */
[----:B------:R-:W-:Y:S01]  /*8f20*/  ISETP.NE.AND P1, PT, R6, 0x1, PT ;  /* 0x000000010600780c */ /* 0x000fe20003f25270 */
[----:B------:R-:W-:Y:S01]  /*8f30*/  BSSY.RECONVERGENT B1, `(.L_x_642) ;  /* 0x000005f000017945 */ /* 0x000fe20003800200 */
[----:B------:R-:W-:Y:S01]  /*8f40*/  SHF.L.U32 R68, R68, 0x10, RZ ;  /* 0x0000001044447819 */ /* 0x000fe200000006ff */
        /* <DEDUP_REMOVED lines=18> */
.L_x_644:
        /* <DEDUP_REMOVED lines=12> */
.L_x_646:
[----:B------:R-:W-:Y:S05]  /*9130*/  BSYNC.RECONVERGENT B2 ;  /* 0x0000000000027941 */ /* 0x000fea0003800200 */
.L_x_645:
        /* <DEDUP_REMOVED lines=62> */
.L_x_643:
[----:B------:R-:W-:Y:S05]  /*9520*/  BSYNC.RECONVERGENT B1 ;  /* 0x0000000000017941 */ /* 0x000fea0003800200 */
.L_x_642:
[----:B------:R-:W-:Y:S01]  /*9530*/  I2FP.F32.U32 R6, R47 ;  /* 0x0000002f00067245 */ /* 0x000fe20000201000 */
[----:B------:R-:W-:Y:S01]  /*9540*/  BSSY.RECONVERGENT B1, `(.L_x_647) ;  /* 0x0000063000017945 */ /* 0x000fe20003800200 */
[----:B------:R-:W-:Y:S02]  /*9550*/  ISETP.NE.AND P2, PT, R68, 0x1, PT ;  /* 0x000000014400780c */ /* 0x000fe40003f45270 */
[----:B------:R-:W-:Y:S01]  /*9560*/  PRMT R85, R69, 0x7632, R85 ;  /* 0x0000763245557816 */ /* 0x000fe20000000055 */
[----:B------:R-:W-:Y:S01]  /*9570*/  FFMA.FTZ R6, R6, R157, 1.1641532182693481445e-10 ;  /* 0x2f00000006067423 */ /* 0x000fe2000001009d */
[----:B------:R-:W-:-:S04]  /*9580*/  PRMT R47, R73, 0x7632, R47 ;  /* 0x00007632492f7816 */ /* 0x000fc8000000002f */
[----:B------:R-:W-:Y:S02]  /*9590*/  FSETP.GTU.FTZ.AND P1, PT, R6, R109, PT ;  /* 0x0000006d0600720b */ /* 0x000fe40003f3c000 */
[----:B------:R-:W-:-:S05]  /*95a0*/  SHF.L.U32 R6, R73, 0x10, RZ ;  /* 0x0000001049067819 */ /* 0x000fca00000006ff */
[----:B------:R-:W-:-:S04]  /*95b0*/  FMUL.FTZ R6, R6, R110 ;  /* 0x0000006e06067220 */ /* 0x000fc80000410000 */
[----:B------:R-:W-:-:S05]  /*95c0*/  FMUL.FTZ R6, R6, R92 ;  /* 0x0000005c06067220 */ /* 0x000fca0000410000 */
[----:B------:R-:W-:Y:S01]  /*95d0*/  FSEL R48, R6, RZ, !P1 ;  /* 0x000000ff06307208 */ /* 0x000fe20004800000 */
[----:B------:R-:W-:Y:S01]  /*95e0*/  IMAD.U32 R6, R69, 0x10000, RZ ;  /* 0x0001000045067824 */ /* 0x000fe200078e00ff */
[----:B------:R-:W-:Y:S02]  /*95f0*/  PLOP3.LUT P1, PT, P1, PT, PT, 0x8, 0x80 ;  /* 0x000000000080781c */ /* 0x000fe40000f2e170 */
[----:B------:R-:W-:Y:S01]  /*9600*/  MOV R69, R4 ;  /* 0x0000000400457202 */ /* 0x000fe20000000f00 */
        /* <DEDUP_REMOVED lines=11> */
.L_x_649:
        /* <DEDUP_REMOVED lines=12> */
.L_x_651:
[----:B------:R-:W-:Y:S05]  /*9780*/  BSYNC.RECONVERGENT B2 ;  /* 0x0000000000027941 */ /* 0x000fea0003800200 */
.L_x_650:
        /* <DEDUP_REMOVED lines=62> */
.L_x_648:
[----:B------:R-:W-:Y:S05]  /*9b70*/  BSYNC.RECONVERGENT B1 ;  /* 0x0000000000017941 */ /* 0x000fea0003800200 */
.L_x_647:
[----:B------:R-:W-:Y:S01]  /*9b80*/  I2FP.F32.U32 R68, R69 ;  /* 0x0000004500447245 */ /* 0x000fe20000201000 */
[----:B------:R-:W-:Y:S01]  /*9b90*/  IMAD.U32 R47, R47, 0x10000, RZ ;  /* 0x000100002f2f7824 */ /* 0x000fe200078e00ff */
[----:B------:R-:W-:Y:S01]  /*9ba0*/  ISETP.NE.AND P3, PT, R6, 0x1, PT ;  /* 0x000000010600780c */ /* 0x000fe20003f65270 */
[----:B------:R-:W-:Y:S01]  /*9bb0*/  IMAD.U32 R85, R85, 0x10000, RZ ;  /* 0x0001000055557824 */ /* 0x000fe200078e00ff */
[----:B------:R-:W-:Y:S01]  /*9bc0*/  BSSY.RECONVERGENT B1, `(.L_x_652) ;  /* 0x000005e000017945 */ /* 0x000fe20003800200 */
[----:B------:R-:W-:Y:S01]  /*9bd0*/  FFMA.FTZ R68, R68, R157, 1.1641532182693481445e-10 ;  /* 0x2f00000044447423 */ /* 0x000fe2000001009d */
[----:B------:R-:W-:Y:S01]  /*9be0*/  FMUL.FTZ R47, R47, R110 ;  /* 0x0000006e2f2f7220 */ /* 0x000fe20000410000 */
[----:B------:R-:W-:Y:S02]  /*9bf0*/  HFMA2 R72, -RZ, RZ, 0, 1.1920928955078125e-07 ;  /* 0x00000002ff487431 */ /* 0x000fe400000001ff */
[----:B------:R-:W-:Y:S02]  /*9c00*/  IMAD.MOV.U32 R69, RZ, RZ, R4 ;  /* 0x000000ffff457224 */ /* 0x000fe400078e0004 */
[----:B------:R-:W-:Y:S01]  /*9c10*/  FMUL.FTZ R47, R47, R92 ;  /* 0x0000005c2f2f7220 */ /* 0x000fe20000410000 */
[----:B------:R-:W-:-:S04]  /*9c20*/  FSETP.GTU.FTZ.AND P2, PT, R68, R109, PT ;  /* 0x0000006d4400720b */ /* 0x000fc80003f5c000 */
[----:B------:R-:W-:Y:S02]  /*9c30*/  FSEL R47, R47, RZ, !P2 ;  /* 0x000000ff2f2f7208 */ /* 0x000fe40005000000 */
[----:B------:R-:W-:-:S03]  /*9c40*/  PLOP3.LUT P2, PT, P2, PT, PT, 0x8, 0x80 ;  /* 0x000000000080781c */ /* 0x000fc6000174e170 */
[----:B------:R-:W-:Y:S01]  /*9c50*/  FADD.FTZ R47, R47, R85 ;  /* 0x000000552f2f7221 */ /* 0x000fe20000010000 */
        /* <DEDUP_REMOVED lines=9> */
.L_x_654:
        /* <DEDUP_REMOVED lines=12> */
.L_x_656:
[----:B------:R-:W-:Y:S05]  /*9db0*/  BSYNC.RECONVERGENT B2 ;  /* 0x0000000000027941 */ /* 0x000fea0003800200 */
.L_x_655:
        /* <DEDUP_REMOVED lines=58> */
[----:B------:R-:W-:-:S04]  /*a160*/  IMAD.WIDE.U32 R6, R4, -0x326172a9, RZ ;  /* 0xcd9e8d5704067825 */ /* 0x000fc800078e00ff */
[----:B------:R-:W-:Y:S01]  /*a170*/  IMAD.MOV.U32 R72, RZ, RZ, RZ ;  /* 0x000000ffff487224 */ /* 0x000fe200078e00ff */
[----:B------:R-:W-:Y:S02]  /*a180*/  LOP3.LUT R7, R68, UR13, R7, 0x96, !PT ;  /* 0x0000000d44077c12 */ /* 0x000fe4000f8e9607 */
[----:B------:R-:W-:-:S07]  /*a190*/  MOV R4, R6 ;  /* 0x0000000600047202 */ /* 0x000fce0000000f00 */
.L_x_653:
[----:B------:R-:W-:Y:S05]  /*a1a0*/  BSYNC.RECONVERGENT B1 ;  /* 0x0000000000017941 */ /* 0x000fea0003800200 */
.L_x_652:
[----:B------:R-:W-:Y:S01]  /*a1b0*/  I2FP.F32.U32 R6, R69 ;  /* 0x0000004500067245 */ /* 0x000fe20000201000 */
[----:B------:R-:W-:Y:S01]  /*a1c0*/  BSSY.RECONVERGENT B1, `(.L_x_657) ;  /* 0x0000064000017945 */ /* 0x000fe20003800200 */
[----:B------:R-:W-:Y:S01]  /*a1d0*/  ISETP.NE.AND P4, PT, R72, 0x1, PT ;  /* 0x000000014800780c */ /* 0x000fe20003f85270 */
[----:B------:R-:W-:Y:S02]  /*a1e0*/  IMAD.MOV.U32 R69, RZ, RZ, R4 ;  /* 0x000000ffff457224 */ /* 0x000fe400078e0004 */
[----:B------:R-:W-:-:S05]  /*a1f0*/  FFMA.FTZ R6, R6, R157, 1.1641532182693481445e-10 ;  /* 0x2f00000006067423 */ /* 0x000fca000001009d */
[----:B------:R-:W-:Y:S01]  /*a200*/  FSETP.GTU.FTZ.AND P3, PT, R6, R109, PT ;  /* 0x0000006d0600720b */ /* 0x000fe20003f7c000 */
[C---:B------:R-:W-:Y:S01]  /*a210*/  IMAD.U32 R6, R74.reuse, 0x10000, RZ ;  /* 0x000100004a067824 */ /* 0x040fe200078e00ff */
[----:B------:R-:W-:-:S03]  /*a220*/  PRMT R74, R74, 0x7632, R74 ;  /* 0x000076324a4a7816 */ /* 0x000fc6000000004a */
[----:B------:R-:W-:-:S04]  /*a230*/  FMUL.FTZ R6, R6, R110 ;  /* 0x0000006e06067220 */ /* 0x000fc80000410000 */
[----:B------:R-:W-:-:S05]  /*a240*/  FMUL.FTZ R6, R6, R92 ;  /* 0x0000005c06067220 */ /* 0x000fca0000410000 */
[----:B------:R-:W-:Y:S02]  /*a250*/  FSEL R68, R6, RZ, !P3 ;  /* 0x000000ff06447208 */ /* 0x000fe40005800000 */
[C---:B------:R-:W-:Y:S02]  /*a260*/  SHF.L.U32 R6, R70.reuse, 0x10, RZ ;  /* 0x0000001046067819 */ /* 0x040fe400000006ff */
[----:B------:R-:W-:Y:S02]  /*a270*/  PRMT R70, R70, 0x7632, R70 ;  /* 0x0000763246467816 */ /* 0x000fe40000000046 */
[----:B------:R-:W-:Y:S01]  /*a280*/  PLOP3.LUT P3, PT, P3, PT, PT, 0x8, 0x80 ;  /* 0x000000000080781c */ /* 0x000fe20001f6e170 */
[----:B------:R-:W-:Y:S01]  /*a290*/  FADD.FTZ R68, R68, R6 ;  /* 0x0000000644447221 */ /* 0x000fe20000010000 */
[----:B------:R-:W-:-:S04]  /*a2a0*/  IMAD.MOV.U32 R6, RZ, RZ, 0x2 ;  /* 0x00000002ff067424 */ /* 0x000fc800078e00ff */
[----:B------:R-:W-:Y:S01]  /*a2b0*/  MOV R86, R68 ;  /* 0x0000004400567202 */ /* 0x000fe20000000f00 */
        /* <DEDUP_REMOVED lines=9> */
.L_x_659:
        /* <DEDUP_REMOVED lines=12> */
.L_x_661:
[----:B------:R-:W-:Y:S05]  /*a410*/  BSYNC.RECONVERGENT B2 ;  /* 0x0000000000027941 */ /* 0x000fea0003800200 */
.L_x_660:
        /* <DEDUP_REMOVED lines=62> */
.L_x_658:
[----:B------:R-:W-:Y:S05]  /*a800*/  BSYNC.RECONVERGENT B1 ;  /* 0x0000000000017941 */ /* 0x000fea0003800200 */
.L_x_657:
[----:B------:R-:W-:Y:S01]  /*a810*/  I2FP.F32.U32 R69, R69 ;  /* 0x0000004500457245 */ /* 0x000fe20000201000 */
[----:B------:R-:W-:Y:S01]  /*a820*/  IMAD.U32 R74, R74, 0x10000, RZ ;  /* 0x000100004a4a7824 */ /* 0x000fe200078e00ff */
[----:B------:R-:W-:Y:S01]  /*a830*/  ISETP.NE.AND P5, PT, R6, 0x1, PT ;  /* 0x000000010600780c */ /* 0x000fe20003fa5270 */
[----:B------:R-:W-:Y:S01]  /*a840*/  IMAD.U32 R70, R70, 0x10000, RZ ;  /* 0x0001000046467824 */ /* 0x000fe200078e00ff */
[----:B------:R-:W-:Y:S01]  /*a850*/  BSSY.RECONVERGENT B1, `(.L_x_662) ;  /* 0x000005f000017945 */ /* 0x000fe20003800200 */
[----:B------:R-:W-:Y:S01]  /*a860*/  FFMA.FTZ R69, R69, R157, 1.1641532182693481445e-10 ;  /* 0x2f00000045457423 */ /* 0x000fe2000001009d */
[----:B------:R-:W-:-:S04]  /*a870*/  HFMA2 R72, -RZ, RZ, 0, 1.1920928955078125e-07 ;  /* 0x00000002ff487431 */ /* 0x000fc800000001ff */
[----:B------:R-:W-:Y:S01]  /*a880*/  FSETP.GTU.FTZ.AND P4, PT, R69, R109, PT ;  /* 0x0000006d4500720b */ /* 0x000fe20003f9c000 */
[----:B------:R-:W-:-:S04]  /*a890*/  FMUL.FTZ R69, R74, R110 ;  /* 0x0000006e4a457220 */ /* 0x000fc80000410000 */
[----:B------:R-:W-:-:S05]  /*a8a0*/  FMUL.FTZ R69, R69, R92 ;  /* 0x0000005c45457220 */ /* 0x000fca0000410000 */
[----:B------:R-:W-:Y:S02]  /*a8b0*/  FSEL R69, R69, RZ, !P4 ;  /* 0x000000ff45457208 */ /* 0x000fe40006000000 */
[----:B------:R-:W-:-:S03]  /*a8c0*/  PLOP3.LUT P4, PT, P4, PT, PT, 0x8, 0x80 ;  /* 0x000000000080781c */ /* 0x000fc6000278e170 */
[----:B------:R-:W-:Y:S01]  /*a8d0*/  FADD.FTZ R69, R69, R70 ;  /* 0x0000004645457221 */ /* 0x000fe20000010000 */
[----:B------:R-:W-:-:S03]  /*a8e0*/  IMAD.MOV.U32 R70, RZ, RZ, R4 ;  /* 0x000000ffff467224 */ /* 0x000fc600078e0004 */
        /* <DEDUP_REMOVED lines=10> */
.L_x_664:
        /* <DEDUP_REMOVED lines=12> */
.L_x_666:
[----:B------:R-:W-:Y:S05]  /*aa50*/  BSYNC.RECONVERGENT B2 ;  /* 0x0000000000027941 */ /* 0x000fea0003800200 */
.L_x_665:
        /* <DEDUP_REMOVED lines=62> */
.L_x_663:
[----:B------:R-:W-:Y:S05]  /*ae40*/  BSYNC.RECONVERGENT B1 ;  /* 0x0000000000017941 */ /* 0x000fea0003800200 */
.L_x_662:
[----:B------:R-:W-:Y:S01]  /*ae50*/  I2FP.F32.U32 R6, R70 ;  /* 0x0000004600067245 */ /* 0x000fe20000201000 */
[----:B------:R-:W-:Y:S01]  /*ae60*/  BSSY.RECONVERGENT B1, `(.L_x_667) ;  /* 0x0000067000017945 */ /* 0x000fe20003800200 */
[----:B------:R-:W-:Y:S02]  /*ae70*/  ISETP.NE.AND P6, PT, R72, 0x1, PT ;  /* 0x000000014800780c */ /* 0x000fe40003fc5270 */
[----:B------:R-:W-:Y:S01]  /*ae80*/  PRMT R158, R71, 0x7632, R158 ;  /* 0x00007632479e7816 */ /* 0x000fe2000000009e */
[----:B------:R-:W-:-:S05]  /*ae90*/  FFMA.FTZ R6, R6, R157, 1.1641532182693481445e-10 ;  /* 0x2f00000006067423 */ /* 0x000fca000001009d */
[----:B------:R-:W-:Y:S02]  /*aea0*/  FSETP.GTU.FTZ.AND P5, PT, R6, R109, PT ;  /* 0x0000006d0600720b */ /* 0x000fe40003fbc000 */
[C---:B------:R-:W-:Y:S02]  /*aeb0*/  SHF.L.U32 R6, R75.reuse, 0x10, RZ ;  /* 0x000000104b067819 */ /* 0x040fe400000006ff */
[----:B------:R-:W-:-:S03]  /*aec0*/  PRMT R75, R75, 0x7632, R75 ;  /* 0x000076324b4b7816 */ /* 0x000fc6000000004b */
[----:B------:R-:W-:-:S04]  /*aed0*/  FMUL.FTZ R6, R6, R110 ;  /* 0x0000006e06067220 */ /* 0x000fc80000410000 */
[----:B------:R-:W-:-:S05]  /*aee0*/  FMUL.FTZ R6, R6, R92 ;  /* 0x0000005c06067220 */ /* 0x000fca0000410000 */
[----:B------:R-:W-:Y:S01]  /*aef0*/  FSEL R74, R6, RZ, !P5 ;  /* 0x000000ff064a7208 */ /* 0x000fe20006800000 */
[----:B------:R-:W-:Y:S01]  /*af00*/  IMAD.U32 R6, R71, 0x10000, RZ ;  /* 0x0001000047067824 */ /* 0x000fe200078e00ff */
[----:B------:R-:W-:Y:S02]  /*af10*/  PLOP3.LUT P5, PT, P5, PT, PT, 0x8, 0x80 ;  /* 0x000000000080781c */ /* 0x000fe40002fae170 */
[----:B------:R-:W-:Y:S01]  /*af20*/  MOV R71, R4 ;  /* 0x0000000400477202 */ /* 0x000fe20000000f00 */
        /* <DEDUP_REMOVED lines=12> */
.L_x_669:
        /* <DEDUP_REMOVED lines=15> */
.L_x_671:
[----:B------:R-:W-:Y:S05]  /*b0e0*/  BSYNC.RECONVERGENT B2 ;  /* 0x0000000000027941 */ /* 0x000fea0003800200 */
.L_x_670:
        /* <DEDUP_REMOVED lines=62> */
.L_x_668:
[----:B------:R-:W-:Y:S05]  /*b4d0*/  BSYNC.RECONVERGENT B1 ;  /* 0x0000000000017941 */ /* 0x000fea0003800200 */
.L_x_667:
[----:B------:R-:W-:Y:S01]  /*b4e0*/  I2FP.F32.U32 R70, R71 ;  /* 0x0000004700467245 */ /* 0x000fe20000201000 */
[----:B------:R-:W-:Y:S01]  /*b4f0*/  IMAD.U32 R75, R75, 0x10000, RZ ;  /* 0x000100004b4b7824 */ /* 0x000fe200078e00ff */
[----:B------:R-:W-:-:S03]  /*b500*/  SHF.L.U32 R158, R158, 0x10, RZ ;  /* 0x000000109e9e7819 */ /* 0x000fc600000006ff */
[----:B------:R-:W-:Y:S01]  /*b510*/  FFMA.FTZ R70, R70, R157, 1.1641532182693481445e-10 ;  /* 0x2f00000046467423 */ /* 0x000fe2000001009d */
[----:B------:R-:W-:-:S04]  /*b520*/  FMUL.FTZ R75, R75, R110 ;  /* 0x0000006e4b4b7220 */ /* 0x000fc80000410000 */
[----:B------:R-:W-:Y:S01]  /*b530*/  FMUL.FTZ R75, R75, R92 ;  /* 0x0000005c4b4b7220 */ /* 0x000fe20000410000 */
[----:B------:R-:W-:Y:S02]  /*b540*/  FSETP.GTU.FTZ.AND P6, PT, R70, R109, PT ;  /* 0x0000006d4600720b */ /* 0x000fe40003fdc000 */
[----:B------:R-:W-:Y:S02]  /*b550*/  F2FP.BF16.F32.PACK_AB R70, R69, R68 ;  /* 0x000000444546723e */ /* 0x000fe400000010ff */
[----:B------:R-:W-:Y:S02]  /*b560*/  FSEL R75, R75, RZ, !P6 ;  /* 0x000000ff4b4b7208 */ /* 0x000fe40007000000 */
[----:B------:R-:W-:Y:S02]  /*b570*/  PLOP3.LUT P6, PT, P6, PT, PT, 0x8, 0x80 ;  /* 0x000000000080781c */ /* 0x000fe400037ce170 */
[----:B------:R-:W-:Y:S01]  /*b580*/  F2FP.BF16.F32.PACK_AB R69, R47, R48 ;  /* 0x000000302f45723e */ /* 0x000fe200000010ff */
[----:B------:R-:W-:Y:S01]  /*b590*/  FADD.FTZ R92, R75, R158 ;  /* 0x0000009e4b5c7221 */ /* 0x000fe20000010000 */
[----:B------:R-:W-:-:S04]  /*b5a0*/  F2FP.BF16.F32.PACK_AB R68, R25, R26 ;  /* 0x0000001a1944723e */ /* 0x000fc800000010ff */
[----:B------:R-:W-:Y:S01]  /*b5b0*/  F2FP.BF16.F32.PACK_AB R71, R92, R74 ;  /* 0x0000004a5c47723e */ /* 0x000fe200000010ff */
[----:B------:R-:W-:Y:S06]  /*b5c0*/  BRA `(.L_x_672) ;  /* 0x0000003000787947 */ /* 0x000fec0003800000 */
.L_x_631:
        /* <DEDUP_REMOVED lines=16> */
.L_x_675:
        /* <DEDUP_REMOVED lines=12> */
.L_x_677:
[----:B------:R-:W-:Y:S05]  /*b790*/  BSYNC.RECONVERGENT B2 ;  /* 0x0000000000027941 */ /* 0x000fea0003800200 */
.L_x_676:
        /* <DEDUP_REMOVED lines=62> */
.L_x_674:
[----:B------:R-:W-:Y:S05]  /*bb80*/  BSYNC.RECONVERGENT B1 ;  /* 0x0000000000017941 */ /* 0x000fea0003800200 */
.L_x_673:
        /* <DEDUP_REMOVED lines=27> */
.L_x_680:
        /* <DEDUP_REMOVED lines=12> */
.L_x_682:
[----:B------:R-:W-:Y:S05]  /*be00*/  BSYNC.RECONVERGENT B2 ;  /* 0x0000000000027941 */ /* 0x000fea0003800200 */
.L_x_681:
        /* <DEDUP_REMOVED lines=62> */
.L_x_679:
[----:B------:R-:W-:Y:S05]  /*c1f0*/  BSYNC.RECONVERGENT B1 ;  /* 0x0000000000017941 */ /* 0x000fea0003800200 */
.L_x_678:
        /* <DEDUP_REMOVED lines=21> */
.L_x_685:
        /* <DEDUP_REMOVED lines=12> */
.L_x_687:
[----:B------:R-:W-:Y:S05]  /*c410*/  BSYNC.RECONVERGENT B2 ;  /* 0x0000000000027941 */ /* 0x000fea0003800200 */
.L_x_686:
        /* <DEDUP_REMOVED lines=62> */
.L_x_684:
[----:B------:R-:W-:Y:S05]  /*c800*/  BSYNC.RECONVERGENT B1 ;  /* 0x0000000000017941 */ /* 0x000fea0003800200 */
.L_x_683:
        /* <DEDUP_REMOVED lines=22> */
.L_x_690:
        /* <DEDUP_REMOVED lines=12> */
.L_x_692:
[----:B------:R-:W-:Y:S05]  /*ca30*/  BSYNC.RECONVERGENT B2 ;  /* 0x0000000000027941 */ /* 0x000fea0003800200 */
.L_x_691:
        /* <DEDUP_REMOVED lines=62> */
.L_x_689:
[----:B------:R-:W-:Y:S05]  /*ce20*/  BSYNC.RECONVERGENT B1 ;  /* 0x0000000000017941 */ /* 0x000fea0003800200 */
.L_x_688:
        /* <DEDUP_REMOVED lines=9> */
[----:B------:R-:W-:-:S05]  /*cec0*/  FMUL.FTZ R47, R73, R92 ;  /* 0x0000005c492f7220 */ /* 0x000fca0000410000 */
[----:B------:R-:W-:Y:S02]  /*ced0*/  FSEL R47, R47, RZ, !P2 ;  /* 0x000000ff2f2f7208 */ /* 0x000fe40005000000 */
[----:B------:R-:W-:Y:S01]  /*cee0*/  PLOP3.LUT P2, PT, P2, PT, PT, 0x8, 0x80 ;  /* 0x000000000080781c */ /* 0x000fe2000174e170 */
[----:B------:R-:W-:-:S12]  /*cef0*/  @!P3 BRA `(.L_x_694) ;  /* 0x00000004004cb947 */ /* 0x000fd80003800000 */
        /* <DEDUP_REMOVED lines=8> */
.L_x_695:
        /* <DEDUP_REMOVED lines=12> */
.L_x_697:
[----:B------:R-:W-:Y:S05]  /*d040*/  BSYNC.RECONVERGENT B2 ;  /* 0x0000000000027941 */ /* 0x000fea0003800200 */
.L_x_696:
        /* <DEDUP_REMOVED lines=62> */
.L_x_694:
[----:B------:R-:W-:Y:S05]  /*d430*/  BSYNC.RECONVERGENT B1 ;  /* 0x0000000000017941 */ /* 0x000fea0003800200 */
.L_x_693:
        /* <DEDUP_REMOVED lines=9> */
[----:B------:R-:W-:Y:S01]  /*d4d0*/  FMUL.FTZ R72, R6, R92 ;  /* 0x0000005c06487220 */ /* 0x000fe20000410000 */
[----:B------:R-:W-:-:S04]  /*d4e0*/  IMAD.MOV.U32 R6, RZ, RZ, 0x2 ;  /* 0x00000002ff067424 */ /* 0x000fc800078e00ff */
[----:B------:R-:W-:Y:S02]  /*d4f0*/  FSEL R72, R72, RZ, !P3 ;  /* 0x000000ff48487208 */ /* 0x000fe40005800000 */
        /* <DEDUP_REMOVED lines=11> */
.L_x_700:
        /* <DEDUP_REMOVED lines=12> */
.L_x_702:
[----:B------:R-:W-:Y:S05]  /*d670*/  BSYNC.RECONVERGENT B2 ;  /* 0x0000000000027941 */ /* 0x000fea0003800200 */
.L_x_701:
        /* <DEDUP_REMOVED lines=62> */
.L_x_699:
[----:B------:R-:W-:Y:S05]  /*da60*/  BSYNC.RECONVERGENT B1 ;  /* 0x0000000000017941 */ /* 0x000fea0003800200 */
.L_x_698:
[----:B------:R-:W-:Y:S01]  /*da70*/  I2FP.F32.U32 R68, R69 ;  /* 0x0000004500447245 */ /* 0x000fe20000201000 */
[----:B------:R-:W-:Y:S01]  /*da80*/  IMAD.U32 R74, R74, 0x10000, RZ ;  /* 0x000100004a4a7824 */ /* 0x000fe200078e00ff */
[----:B------:R-:W-:Y:S01]  /*da90*/  ISETP.NE.AND P5, PT, R6, 0x1, PT ;  /* 0x000000010600780c */ /* 0x000fe20003fa5270 */
[----:B------:R-:W-:Y:S01]  /*daa0*/  BSSY.RECONVERGENT B1, `(.L_x_703) ;  /* 0x000005e000017945 */ /* 0x000fe20003800200 */
[----:B------:R-:W-:Y:S02]  /*dab0*/  IMAD.MOV.U32 R69, RZ, RZ, R4 ;  /* 0x000000ffff457224 */ /* 0x000fe400078e0004 */
[----:B------:R-:W-:Y:S01]  /*dac0*/  FFMA.FTZ R68, R68, R157, 1.1641532182693481445e-10 ;  /* 0x2f00000044447423 */ /* 0x000fe2000001009d */
[----:B------:R-:W-:-:S04]  /*dad0*/  FMUL.FTZ R74, R74, R110 ;  /* 0x0000006e4a4a7220 */ /* 0x000fc80000410000 */
[----:B------:R-:W-:Y:S01]  /*dae0*/  FMUL.FTZ R73, R74, R92 ;  /* 0x0000005c4a497220 */ /* 0x000fe20000410000 */
[----:B------:R-:W-:Y:S01]  /*daf0*/  FSETP.GTU.FTZ.AND P4, PT, R68, R109, PT ;  /* 0x0000006d4400720b */ /* 0x000fe20003f9c000 */
[----:B------:R-:W-:-:S03]  /*db00*/  HFMA2 R68, -RZ, RZ, 0, 1.1920928955078125e-07 ;  /* 0x00000002ff447431 */ /* 0x000fc600000001ff */
        /* <DEDUP_REMOVED lines=12> */
.L_x_705:
        /* <DEDUP_REMOVED lines=12> */
.L_x_707:
[----:B------:R-:W-:Y:S05]  /*dc90*/  BSYNC.RECONVERGENT B2 ;  /* 0x0000000000027941 */ /* 0x000fea0003800200 */
.L_x_706:
        /* <DEDUP_REMOVED lines=62> */
.L_x_704:
[----:B------:R-:W-:Y:S05]  /*e080*/  BSYNC.RECONVERGENT B1 ;  /* 0x0000000000017941 */ /* 0x000fea0003800200 */
.L_x_703:
        /* <DEDUP_REMOVED lines=23> */
.L_x_710:
        /* <DEDUP_REMOVED lines=15> */
.L_x_712:
[----:B------:R-:W-:Y:S05]  /*e2f0*/  BSYNC.RECONVERGENT B2 ;  /* 0x0000000000027941 */ /* 0x000fea0003800200 */
.L_x_711:
        /* <DEDUP_REMOVED lines=62> */
.L_x_709:
[----:B------:R-:W-:Y:S05]  /*e6e0*/  BSYNC.RECONVERGENT B1 ;  /* 0x0000000000017941 */ /* 0x000fea0003800200 */
.L_x_708:
[----:B------:R-:W-:Y:S01]  /*e6f0*/  I2FP.F32.U32 R68, R69 ;  /* 0x0000004500447245 */ /* 0x000fe20000201000 */
[----:B------:R-:W-:Y:S01]  /*e700*/  IMAD.U32 R75, R75, 0x10000, RZ ;  /* 0x000100004b4b7824 */ /* 0x000fe200078e00ff */
[----:B------:R-:W-:Y:S02]  /*e710*/  F2FP.BF16.F32.PACK_AB R70, R73, R72 ;  /* 0x000000484946723e */ /* 0x000fe400000010ff */
[----:B------:R-:W-:Y:S01]  /*e720*/  F2FP.BF16.F32.PACK_AB R69, R47, R48 ;  /* 0x000000302f45723e */ /* 0x000fe200000010ff */
[----:B------:R-:W-:Y:S01]  /*e730*/  FFMA.FTZ R68, R68, R157, 1.1641532182693481445e-10 ;  /* 0x2f00000044447423 */ /* 0x000fe2000001009d */
[----:B------:R-:W-:-:S04]  /*e740*/  FMUL.FTZ R75, R75, R110 ;  /* 0x0000006e4b4b7220 */ /* 0x000fc80000410000 */
[----:B------:R-:W-:Y:S01]  /*e750*/  FMUL.FTZ R75, R75, R92 ;  /* 0x0000005c4b4b7220 */ /* 0x000fe20000410000 */
[----:B------:R-:W-:Y:S02]  /*e760*/  FSETP.GTU.FTZ.AND P6, PT, R68, R109, PT ;  /* 0x0000006d4400720b */ /* 0x000fe40003fdc000 */
[----:B------:R-:W-:Y:S02]  /*e770*/  F2FP.BF16.F32.PACK_AB R68, R25, R26 ;  /* 0x0000001a1944723e */ /* 0x000fe400000010ff */
[----:B------:R-:W-:Y:S02]  /*e780*/  FSEL R92, R75, RZ, !P6 ;  /* 0x000000ff4b5c7208 */ /* 0x000fe40007000000 */
[----:B------:R-:W-:Y:S02]  /*e790*/  PLOP3.LUT P6, PT, P6, PT, PT, 0x8, 0x80 ;  /* 0x000000000080781c */ /* 0x000fe400037ce170 */
[----:B------:R-:W-:-:S11]  /*e7a0*/  F2FP.BF16.F32.PACK_AB R71, R92, R74 ;  /* 0x0000004a5c47723e */ /* 0x000fd600000010ff */
.L_x_672:
[----:B------:R-:W0:Y:S01]  /*e7b0*/  LDC.64 R72, c[0x0][0x3a8] ;  /* 0x0000ea00ff487b82 */ /* 0x000e220000000a00 */
[----:B------:R-:W-:Y:S02]  /*e7c0*/  IMAD.MOV.U32 R109, RZ, RZ, R156 ;  /* 0x000000ffff6d7224 */ /* 0x000fe400078e009c */
        /* <DEDUP_REMOVED lines=16> */
[C---:B0-----:R-:W-:Y:S01]  /*e8d0*/  IMAD.WIDE.U32 R70, R111.reuse, 0x8, R70 ;  /* 0x000000086f467825 */ /* 0x041fe200078e0046 */
[----:B------:R-:W-:-:S04]  /*e8e0*/  IADD3 R111, PT, PT, R111, 0x20, RZ ;  /* 0x000000206f6f7810 */ /* 0x000fc80007ffe0ff */
[----:B------:R1:W-:Y:S03]  /*e8f0*/  STG.E.64 desc[UR6][R70.64], R68 ;  /* 0x0000004446007986 */ /* 0x0003e6000c101b06 */
.L_x_630:
[----:B------:R-:W-:Y:S05]  /*e900*/  BSYNC.RECONVERGENT B0 ;  /* 0x0000000000007941 */ /* 0x000fea0003800200 */
.L_x_629:
[----:B------:R-:W-:Y:S01]  /*e910*/  ISETP.GE.U32.AND P0, PT, R11, 0x60, PT ;  /* 0x000000600b00780c */ /* 0x000fe20003f06070 */
[----:B------:R-:W-:Y:S01]  /*e920*/  BSSY.RECONVERGENT B0, `(.L_x_713) ;  /* 0x0000673000007945 */ /* 0x000fe20003800200 */
[----:B------:R-:W-:-:S11]  /*e930*/  LOP3.LUT R0, R0, 0xffffefff, RZ, 0xc0, !PT ;  /* 0xffffefff00007812 */ /* 0x000fd600078ec0ff */
[----:B------:R-:W-:Y:S01]  /*e940*/  @P0 LOP3.LUT R0, R0, 0x1000, RZ, 0xfc, !PT ;  /* 0x0000100000000812 */ /* 0x000fe200078efcff */
[----:B------:R-:W-:Y:S06]  /*e950*/  @!P0 BRA `(.L_x_714) ;  /* 0x0000006400bc8947 */ /* 0x000fec0003800000 */
[----:B01----:R-:W0:Y:S02]  /*e960*/  LDC.64 R68, c[0x0][0x390] ;  /* 0x0000e400ff447b82 */ /* 0x003e240000000a00 */
        /* <DEDUP_REMOVED lines=24> */
.L_x_718:
        /* <DEDUP_REMOVED lines=12> */
.L_x_720:
[----:B------:R-:W-:Y:S05]  /*ebb0*/  BSYNC.RECONVERGENT B2 ;  /* 0x0000000000027941 */ /* 0x000fea0003800200 */
.L_x_719:
        /* <DEDUP_REMOVED lines=62> */
.L_x_717:
[----:B------:R-:W-:Y:S05]  /*efa0*/  BSYNC.RECONVERGENT B1 ;  /* 0x0000000000017941 */ /* 0x000fea0003800200 */
.L_x_716:
        /* <DEDUP_REMOVED lines=30> */
.L_x_723:
        /* <DEDUP_REMOVED lines=12> */
.L_x_725:
[----:B------:R-:W-:Y:S05]  /*f250*/  BSYNC.RECONVERGENT B2 ;  /* 0x0000000000027941 */ /* 0x000fea0003800200 */
.L_x_724:
        /* <DEDUP_REMOVED lines=62> */
.L_x_722:
[----:B------:R-:W-:Y:S05]  /*f640*/  BSYNC.RECONVERGENT B1 ;  /* 0x0000000000017941 */ /* 0x000fea0003800200 */
.L_x_721:
        /* <DEDUP_REMOVED lines=23> */
.L_x_728:
        /* <DEDUP_REMOVED lines=12> */
.L_x_730:
[----:B------:R-:W-:Y:S05]  /*f880*/  BSYNC.RECONVERGENT B2 ;  /* 0x0000000000027941 */ /* 0x000fea0003800200 */
.L_x_729:
        /* <DEDUP_REMOVED lines=62> */
.L_x_727:
[----:B------:R-:W-:Y:S05]  /*fc70*/  BSYNC.RECONVERGENT B1 ;  /* 0x0000000000017941 */ /* 0x000fea0003800200 */
.L_x_726:
        /* <DEDUP_REMOVED lines=25> */
.L_x_733:
        /* <DEDUP_REMOVED lines=12> */
.L_x_735:
[----:B------:R-:W-:Y:S05]  /*fed0*/  BSYNC.RECONVERGENT B2 ;  /* 0x0000000000027941 */ /* 0x000fea0003800200 */
.L_x_734:
        /* <DEDUP_REMOVED lines=62> */
.L_x_732:
[----:B------:R-:W-:Y:S05]  /*102c0*/  BSYNC.RECONVERGENT B1 ;  /* 0x0000000000017941 */ /* 0x000fea0003800200 */
.L_x_731:
        /* <DEDUP_REMOVED lines=23> */
.L_x_738:
        /* <DEDUP_REMOVED lines=12> */
.L_x_740:
[----:B------:R-:W-:Y:S05]  /*10500*/  BSYNC.RECONVERGENT B2 ;  /* 0x0000000000027941 */ /* 0x000fea0003800200 */
.L_x_739:
        /* <DEDUP_REMOVED lines=62> */
.L_x_737:
[----:B------:R-:W-:Y:S05]  /*108f0*/  BSYNC.RECONVERGENT B1 ;  /* 0x0000000000017941 */ /* 0x000fea0003800200 */
.L_x_736:
        /* <DEDUP_REMOVED lines=26> */
.L_x_743:
        /* <DEDUP_REMOVED lines=12> */
.L_x_745:
[----:B------:R-:W-:Y:S05]  /*10b60*/  BSYNC.RECONVERGENT B2 ;  /* 0x0000000000027941 */ /* 0x000fea0003800200 */
.L_x_744:
        /* <DEDUP_REMOVED lines=62> */
.L_x_742:
[----:B------:R-:W-:Y:S05]  /*10f50*/  BSYNC.RECONVERGENT B1 ;  /* 0x0000000000017941 */ /* 0x000fea0003800200 */
.L_x_741:
        /* <DEDUP_REMOVED lines=24> */
.L_x_748:
        /* <DEDUP_REMOVED lines=12> */
.L_x_750:
[----:B------:R-:W-:Y:S05]  /*111a0*/  BSYNC.RECONVERGENT B2 ;  /* 0x0000000000027941 */ /* 0x000fea0003800200 */
.L_x_749:
        /* <DEDUP_REMOVED lines=62> */
.L_x_747:
[----:B------:R-:W-:Y:S05]  /*11590*/  BSYNC.RECONVERGENT B1 ;  /* 0x0000000000017941 */ /* 0x000fea0003800200 */
.L_x_746:
        /* <DEDUP_REMOVED lines=26> */
.L_x_753:
        /* <DEDUP_REMOVED lines=15> */
.L_x_755:
[----:B------:R-:W-:Y:S05]  /*11830*/  BSYNC.RECONVERGENT B2 ;  /* 0x0000000000027941 */ /* 0x000fea0003800200 */
.L_x_754:
        /* <DEDUP_REMOVED lines=62> */
.L_x_752:
[----:B------:R-:W-:Y:S05]  /*11c20*/  BSYNC.RECONVERGENT B1 ;  /* 0x0000000000017941 */ /* 0x000fea0003800200 */
.L_x_751:
        /* <DEDUP_REMOVED lines=15> */
.L_x_715:
        /* <DEDUP_REMOVED lines=16> */
.L_x_759:
        /* <DEDUP_REMOVED lines=12> */
.L_x_761:
[----:B------:R-:W-:Y:S05]  /*11ee0*/  BSYNC.RECONVERGENT B2 ;  /* 0x0000000000027941 */ /* 0x000fea0003800200 */
.L_x_760:
        /* <DEDUP_REMOVED lines=62> */
.L_x_758:
[----:B------:R-:W-:Y:S05]  /*122d0*/  BSYNC.RECONVERGENT B1 ;  /* 0x0000000000017941 */ /* 0x000fea0003800200 */
.L_x_757:
        /* <DEDUP_REMOVED lines=27> */
.L_x_764:
        /* <DEDUP_REMOVED lines=12> */
.L_x_766:
[----:B------:R-:W-:Y:S05]  /*12550*/  BSYNC.RECONVERGENT B2 ;  /* 0x0000000000027941 */ /* 0x000fea0003800200 */
.L_x_765:
        /* <DEDUP_REMOVED lines=62> */
.L_x_763:
[----:B------:R-:W-:Y:S05]  /*12940*/  BSYNC.RECONVERGENT B1 ;  /* 0x0000000000017941 */ /* 0x000fea0003800200 */
.L_x_762:
        /* <DEDUP_REMOVED lines=21> */
.L_x_769:
        /* <DEDUP_REMOVED lines=12> */
.L_x_771:
[----:B------:R-:W-:Y:S05]  /*12b60*/  BSYNC.RECONVERGENT B2 ;  /* 0x0000000000027941 */ /* 0x000fea0003800200 */
.L_x_770:
        /* <DEDUP_REMOVED lines=62> */
.L_x_768:
[----:B------:R-:W-:Y:S05]  /*12f50*/  BSYNC.RECONVERGENT B1 ;  /* 0x0000000000017941 */ /* 0x000fea0003800200 */
.L_x_767:
        /* <DEDUP_REMOVED lines=22> */
.L_x_774:
        /* <DEDUP_REMOVED lines=12> */
.L_x_776:
[----:B------:R-:W-:Y:S05]  /*13180*/  BSYNC.RECONVERGENT B2 ;  /* 0x0000000000027941 */ /* 0x000fea0003800200 */
.L_x_775:
        /* <DEDUP_REMOVED lines=62> */
.L_x_773:
[----:B------:R-:W-:Y:S05]  /*13570*/  BSYNC.RECONVERGENT B1 ;  /* 0x0000000000017941 */ /* 0x000fea0003800200 */
.L_x_772:
        /* <DEDUP_REMOVED lines=21> */
.L_x_779:
        /* <DEDUP_REMOVED lines=12> */
.L_x_781:
[----:B------:R-:W-:Y:S05]  /*13790*/  BSYNC.RECONVERGENT B2 ;  /* 0x0000000000027941 */ /* 0x000fea0003800200 */
.L_x_780:
        /* <DEDUP_REMOVED lines=62> */
.L_x_778:
[----:B------:R-:W-:Y:S05]  /*13b80*/  BSYNC.RECONVERGENT B1 ;  /* 0x0000000000017941 */ /* 0x000fea0003800200 */
.L_x_777:
        /* <DEDUP_REMOVED lines=23> */
.L_x_784:
        /* <DEDUP_REMOVED lines=12> */
.L_x_786:
[----:B------:R-:W-:Y:S05]  /*13dc0*/  BSYNC.RECONVERGENT B2 ;  /* 0x0000000000027941 */ /* 0x000fea0003800200 */
.L_x_785:
        /* <DEDUP_REMOVED lines=62> */
.L_x_783:
[----:B------:R-:W-:Y:S05]  /*141b0*/  BSYNC.RECONVERGENT B1 ;  /* 0x0000000000017941 */ /* 0x000fea0003800200 */
.L_x_782:
        /* <DEDUP_REMOVED lines=22> */
.L_x_789:
        /* <DEDUP_REMOVED lines=12> */
.L_x_791:
[----:B------:R-:W-:Y:S05]  /*143e0*/  BSYNC.RECONVERGENT B2 ;  /* 0x0000000000027941 */ /* 0x000fea0003800200 */
.L_x_790:
        /* <DEDUP_REMOVED lines=62> */
.L_x_788:
[----:B------:R-:W-:Y:S05]  /*147d0*/  BSYNC.RECONVERGENT B1 ;  /* 0x0000000000017941 */ /* 0x000fea0003800200 */
.L_x_787:
        /* <DEDUP_REMOVED lines=23> */
.L_x_794:
        /* <DEDUP_REMOVED lines=15> */
.L_x_796:
[----:B------:R-:W-:Y:S05]  /*14a40*/  BSYNC.RECONVERGENT B2 ;  /* 0x0000000000027941 */ /* 0x000fea0003800200 */
.L_x_795:
        /* <DEDUP_REMOVED lines=62> */
.L_x_793:
[----:B------:R-:W-:Y:S05]  /*14e30*/  BSYNC.RECONVERGENT B1 ;  /* 0x0000000000017941 */ /* 0x000fea0003800200 */
.L_x_792:
        /* <DEDUP_REMOVED lines=12> */
.L_x_756:
        /* <DEDUP_REMOVED lines=21> */
.L_x_714:
[----:B------:R-:W-:Y:S05]  /*15050*/  BSYNC.RECONVERGENT B0 ;  /* 0x0000000000007941 */ /* 0x000fea0003800200 */
.L_x_713:
[----:B------:R-:W-:Y:S01]  /*15060*/  ISETP.GE.U32.AND P0, PT, R11, 0x80, PT ;  /* 0x000000800b00780c */ /* 0x000fe20003f06070 */
[----:B------:R-:W-:Y:S01]  /*15070*/  BSSY.RECONVERGENT B0, `(.L_x_797) ;  /* 0x0000673000007945 */ /* 0x000fe20003800200 */
[----:B------:R-:W-:-:S11]  /*15080*/  LOP3.LUT R0, R0, 0xfffff7ff, RZ, 0xc0, !PT ;  /* 0xfffff7ff00007812 */ /* 0x000fd600078ec0ff */
[----:B------:R-:W-:Y:S01]  /*15090*/  @P0 LOP3.LUT R0, R0, 0x800, RZ, 0xfc, !PT ;  /* 0x0000080000000812 */ /* 0x000fe200078efcff */
[----:B------:R-:W-:Y:S06]  /*150a0*/  @!P0 BRA `(.L_x_798) ;  /* 0x0000006400bc8947 */ /* 0x000fec0003800000 */
[----:B012---:R-:W0:Y:S02]  /*150b0*/  LDC.64 R68, c[0x0][0x390] ;  /* 0x0000e400ff447b82 */ /* 0x007e240000000a00 */
        /* <DEDUP_REMOVED lines=24> */
.L_x_802:
        /* <DEDUP_REMOVED lines=12> */
.L_x_804:
[----:B------:R-:W-:Y:S05]  /*15300*/  BSYNC.RECONVERGENT B2 ;  /* 0x0000000000027941 */ /* 0x000fea0003800200 */
.L_x_803:
        /* <DEDUP_REMOVED lines=62> */
.L_x_801:
[----:B------:R-:W-:Y:S05]  /*156f0*/  BSYNC.RECONVERGENT B1 ;  /* 0x0000000000017941 */ /* 0x000fea0003800200 */
.L_x_800:
        /* <DEDUP_REMOVED lines=30> */
.L_x_807:
        /* <DEDUP_REMOVED lines=12> */
.L_x_809:
[----:B------:R-:W-:Y:S05]  /*159a0*/  BSYNC.RECONVERGENT B2 ;  /* 0x0000000000027941 */ /* 0x000fea0003800200 */
.L_x_808:
        /* <DEDUP_REMOVED lines=62> */
.L_x_806:
[----:B------:R-:W-:Y:S05]  /*15d90*/  BSYNC.RECONVERGENT B1 ;  /* 0x0000000000017941 */ /* 0x000fea0003800200 */
.L_x_805:
        /* <DEDUP_REMOVED lines=23> */
.L_x_812:
        /* <DEDUP_REMOVED lines=12> */
.L_x_814:
[----:B------:R-:W-:Y:S05]  /*15fd0*/  BSYNC.RECONVERGENT B2 ;  /* 0x0000000000027941 */ /* 0x000fea0003800200 */
.L_x_813:
        /* <DEDUP_REMOVED lines=62> */
.L_x_811:
[----:B------:R-:W-:Y:S05]  /*163c0*/  BSYNC.RECONVERGENT B1 ;  /* 0x0000000000017941 */ /* 0x000fea0003800200 */
.L_x_810:
        /* <DEDUP_REMOVED lines=25> */
.L_x_817:
        /* <DEDUP_REMOVED lines=12> */
.L_x_819:
[----:B------:R-:W-:Y:S05]  /*16620*/  BSYNC.RECONVERGENT B2 ;  /* 0x0000000000027941 */ /* 0x000fea0003800200 */
.L_x_818:
        /* <DEDUP_REMOVED lines=62> */
.L_x_816:
[----:B------:R-:W-:Y:S05]  /*16a10*/  BSYNC.RECONVERGENT B1 ;  /* 0x0000000000017941 */ /* 0x000fea0003800200 */
.L_x_815:
        /* <DEDUP_REMOVED lines=23> */
.L_x_822:
        /* <DEDUP_REMOVED lines=12> */
.L_x_824:
[----:B------:R-:W-:Y:S05]  /*16c50*/  BSYNC.RECONVERGENT B2 ;  /* 0x0000000000027941 */ /* 0x000fea0003800200 */
.L_x_823:
        /* <DEDUP_REMOVED lines=62> */
.L_x_821:
[----:B------:R-:W-:Y:S05]  /*17040*/  BSYNC.RECONVERGENT B1 ;  /* 0x0000000000017941 */ /* 0x000fea0003800200 */
.L_x_820:
        /* <DEDUP_REMOVED lines=26> */
.L_x_827:
        /* <DEDUP_REMOVED lines=12> */
.L_x_829:
[----:B------:R-:W-:Y:S05]  /*172b0*/  BSYNC.RECONVERGENT B2 ;  /* 0x0000000000027941 */ /* 0x000fea0003800200 */
.L_x_828:
        /* <DEDUP_REMOVED lines=62> */
.L_x_826:
[----:B------:R-:W-:Y:S05]  /*176a0*/  BSYNC.RECONVERGENT B1 ;  /* 0x0000000000017941 */ /* 0x000fea0003800200 */
.L_x_825:
        /* <DEDUP_REMOVED lines=24> */
.L_x_832:
        /* <DEDUP_REMOVED lines=12> */
.L_x_834:
[----:B------:R-:W-:Y:S05]  /*178f0*/  BSYNC.RECONVERGENT B2 ;  /* 0x0000000000027941 */ /* 0x000fea0003800200 */
.L_x_833:
        /* <DEDUP_REMOVED lines=62> */
.L_x_831:
[----:B------:R-:W-:Y:S05]  /*17ce0*/  BSYNC.RECONVERGENT B1 ;  /* 0x0000000000017941 */ /* 0x000fea0003800200 */
.L_x_830:
        /* <DEDUP_REMOVED lines=26> */
.L_x_837:
        /* <DEDUP_REMOVED lines=15> */
.L_x_839:
[----:B------:R-:W-:Y:S05]  /*17f80*/  BSYNC.RECONVERGENT B2 ;  /* 0x0000000000027941 */ /* 0x000fea0003800200 */
.L_x_838:
        /* <DEDUP_REMOVED lines=62> */
.L_x_836:
[----:B------:R-:W-:Y:S05]  /*18370*/  BSYNC.RECONVERGENT B1 ;  /* 0x0000000000017941 */ /* 0x000fea0003800200 */
.L_x_835:
        /* <DEDUP_REMOVED lines=15> */
.L_x_799:
        /* <DEDUP_REMOVED lines=16> */
.L_x_843:
        /* <DEDUP_REMOVED lines=12> */
.L_x_845:
[----:B------:R-:W-:Y:S05]  /*18630*/  BSYNC.RECONVERGENT B2 ;  /* 0x0000000000027941 */ /* 0x000fea0003800200 */
.L_x_844:
        /* <DEDUP_REMOVED lines=62> */
.L_x_842:
[----:B------:R-:W-:Y:S05]  /*18a20*/  BSYNC.RECONVERGENT B1 ;  /* 0x0000000000017941 */ /* 0x000fea0003800200 */
.L_x_841:
        /* <DEDUP_REMOVED lines=27> */
.L_x_848:
        /* <DEDUP_REMOVED lines=12> */
.L_x_850:
[----:B------:R-:W-:Y:S05]  /*18ca0*/  BSYNC.RECONVERGENT B2 ;  /* 0x0000000000027941 */ /* 0x000fea0003800200 */
.L_x_849:
        /* <DEDUP_REMOVED lines=62> */
.L_x_847:
[----:B------:R-:W-:Y:S05]  /*19090*/  BSYNC.RECONVERGENT B1 ;  /* 0x0000000000017941 */ /* 0x000fea0003800200 */
.L_x_846:
        /* <DEDUP_REMOVED lines=21> */
.L_x_853:
        /* <DEDUP_REMOVED lines=12> */
.L_x_855:
[----:B------:R-:W-:Y:S05]  /*192b0*/  BSYNC.RECONVERGENT B2 ;  /* 0x0000000000027941 */ /* 0x000fea0003800200 */
.L_x_854:
        /* <DEDUP_REMOVED lines=62> */
.L_x_852:
[----:B------:R-:W-:Y:S05]  /*196a0*/  BSYNC.RECONVERGENT B1 ;  /* 0x0000000000017941 */ /* 0x000fea0003800200 */
.L_x_851:
        /* <DEDUP_REMOVED lines=22> */
.L_x_858:
        /* <DEDUP_REMOVED lines=12> */
.L_x_860:
[----:B------:R-:W-:Y:S05]  /*198d0*/  BSYNC.RECONVERGENT B2 ;  /* 0x0000000000027941 */ /* 0x000fea0003800200 */
.L_x_859:
        /* <DEDUP_REMOVED lines=62> */
.L_x_857:
[----:B------:R-:W-:Y:S05]  /*19cc0*/  BSYNC.RECONVERGENT B1 ;  /* 0x0000000000017941 */ /* 0x000fea0003800200 */
.L_x_856:
        /* <DEDUP_REMOVED lines=21> */
.L_x_863:
        /* <DEDUP_REMOVED lines=12> */
.L_x_865:
[----:B------:R-:W-:Y:S05]  /*19ee0*/  BSYNC.RECONVERGENT B2 ;  /* 0x0000000000027941 */ /* 0x000fea0003800200 */
.L_x_864:
        /* <DEDUP_REMOVED lines=62> */
.L_x_862:
[----:B------:R-:W-:Y:S05]  /*1a2d0*/  BSYNC.RECONVERGENT B1 ;  /* 0x0000000000017941 */ /* 0x000fea0003800200 */
.L_x_861:
        /* <DEDUP_REMOVED lines=23> */
.L_x_868:
        /* <DEDUP_REMOVED lines=12> */
.L_x_870:
[----:B------:R-:W-:Y:S05]  /*1a510*/  BSYNC.RECONVERGENT B2 ;  /* 0x0000000000027941 */ /* 0x000fea0003800200 */
.L_x_869:
        /* <DEDUP_REMOVED lines=62> */
.L_x_867:
[----:B------:R-:W-:Y:S05]  /*1a900*/  BSYNC.RECONVERGENT B1 ;  /* 0x0000000000017941 */ /* 0x000fea0003800200 */
.L_x_866:
        /* <DEDUP_REMOVED lines=22> */
.L_x_873:
        /* <DEDUP_REMOVED lines=12> */
.L_x_875:
[----:B------:R-:W-:Y:S05]  /*1ab30*/  BSYNC.RECONVERGENT B2 ;  /* 0x0000000000027941 */ /* 0x000fea0003800200 */
.L_x_874:
        /* <DEDUP_REMOVED lines=62> */
.L_x_872:
[----:B------:R-:W-:Y:S05]  /*1af20*/  BSYNC.RECONVERGENT B1 ;  /* 0x0000000000017941 */ /* 0x000fea0003800200 */
.L_x_871:
        /* <DEDUP_REMOVED lines=23> */
.L_x_878:
        /* <DEDUP_REMOVED lines=15> */
.L_x_880:
[----:B------:R-:W-:Y:S05]  /*1b190*/  BSYNC.RECONVERGENT B2 ;  /* 0x0000000000027941 */ /* 0x000fea0003800200 */
.L_x_879:
        /* <DEDUP_REMOVED lines=62> */
.L_x_877:
[----:B------:R-:W-:Y:S05]  /*1b580*/  BSYNC.RECONVERGENT B1 ;  /* 0x0000000000017941 */ /* 0x000fea0003800200 */
.L_x_876:
        /* <DEDUP_REMOVED lines=12> */
.L_x_840:
        /* <DEDUP_REMOVED lines=21> */
.L_x_798:
[----:B------:R-:W-:Y:S05]  /*1b7a0*/  BSYNC.RECONVERGENT B0 ;  /* 0x0000000000007941 */ /* 0x000fea0003800200 */
.L_x_797:
[----:B------:R-:W-:Y:S01]  /*1b7b0*/  ISETP.GE.U32.AND P0, PT, R11, 0xa0, PT ;  /* 0x000000a00b00780c */ /* 0x000fe20003f06070 */
[----:B------:R-:W-:Y:S01]  /*1b7c0*/  BSSY.RECONVERGENT B0, `(.L_x_881) ;  /* 0x0000673000007945 */ /* 0x000fe20003800200 */
[----:B------:R-:W-:-:S11]  /*1b7d0*/  LOP3.LUT R0, R0, 0xfffffbff, RZ, 0xc0, !PT ;  /* 0xfffffbff00007812 */ /* 0x000fd600078ec0ff */
[----:B------:R-:W-:Y:S01]  /*1b7e0*/  @P0 LOP3.LUT R0, R0, 0x400, RZ, 0xfc, !PT ;  /* 0x0000040000000812 */ /* 0x000fe200078efcff */
[----:B------:R-:W-:Y:S06]  /*1b7f0*/  @!P0 BRA `(.L_x_882) ;  /* 0x0000006400bc8947 */ /* 0x000fec0003800000 */
[----:B0123--:R-:W0:Y:S02]  /*1b800*/  LDC.64 R68, c[0x0][0x390] ;  /* 0x0000e400ff447b82 */ /* 0x00fe240000000a00 */
        /* <DEDUP_REMOVED lines=24> */
.L_x_886:
        /* <DEDUP_REMOVED lines=12> */
.L_x_888:
[----:B------:R-:W-:Y:S05]  /*1ba50*/  BSYNC.RECONVERGENT B2 ;  /* 0x0000000000027941 */ /* 0x000fea0003800200 */
.L_x_887:
        /* <DEDUP_REMOVED lines=62> */
.L_x_885:
[----:B------:R-:W-:Y:S05]  /*1be40*/  BSYNC.RECONVERGENT B1 ;  /* 0x0000000000017941 */ /* 0x000fea0003800200 */
.L_x_884:
        /* <DEDUP_REMOVED lines=30> */
.L_x_891:
        /* <DEDUP_REMOVED lines=12> */
.L_x_893:
[----:B------:R-:W-:Y:S05]  /*1c0f0*/  BSYNC.RECONVERGENT B2 ;  /* 0x0000000000027941 */ /* 0x000fea0003800200 */
.L_x_892:
        /* <DEDUP_REMOVED lines=62> */
.L_x_890:
[----:B------:R-:W-:Y:S05]  /*1c4e0*/  BSYNC.RECONVERGENT B1 ;  /* 0x0000000000017941 */ /* 0x000fea0003800200 */
.L_x_889:
        /* <DEDUP_REMOVED lines=23> */
.L_x_896:
        /* <DEDUP_REMOVED lines=12> */
.L_x_898:
[----:B------:R-:W-:Y:S05]  /*1c720*/  BSYNC.RECONVERGENT B2 ;  /* 0x0000000000027941 */ /* 0x000fea0003800200 */
.L_x_897:
        /* <DEDUP_REMOVED lines=62> */
.L_x_895:
[----:B------:R-:W-:Y:S05]  /*1cb10*/  BSYNC.RECONVERGENT B1 ;  /* 0x0000000000017941 */ /* 0x000fea0003800200 */
.L_x_894:
        /* <DEDUP_REMOVED lines=25> */
.L_x_901:
        /* <DEDUP_REMOVED lines=12> */
.L_x_903:
[----:B------:R-:W-:Y:S05]  /*1cd70*/  BSYNC.RECONVERGENT B2 ;  /* 0x0000000000027941 */ /* 0x000fea0003800200 */
.L_x_902:
        /* <DEDUP_REMOVED lines=62> */
.L_x_900:
[----:B------:R-:W-:Y:S05]  /*1d160*/  BSYNC.RECONVERGENT B1 ;  /* 0x0000000000017941 */ /* 0x000fea0003800200 */
.L_x_899:
        /* <DEDUP_REMOVED lines=23> */
.L_x_906:
        /* <DEDUP_REMOVED lines=12> */
.L_x_908:
[----:B------:R-:W-:Y:S05]  /*1d3a0*/  BSYNC.RECONVERGENT B2 ;  /* 0x0000000000027941 */ /* 0x000fea0003800200 */
.L_x_907:
        /* <DEDUP_REMOVED lines=62> */
.L_x_905:
[----:B------:R-:W-:Y:S05]  /*1d790*/  BSYNC.RECONVERGENT B1 ;  /* 0x0000000000017941 */ /* 0x000fea0003800200 */
.L_x_904:
        /* <DEDUP_REMOVED lines=26> */
.L_x_911:
        /* <DEDUP_REMOVED lines=12> */
.L_x_913:
[----:B------:R-:W-:Y:S05]  /*1da00*/  BSYNC.RECONVERGENT B2 ;  /* 0x0000000000027941 */ /* 0x000fea0003800200 */
.L_x_912:
        /* <DEDUP_REMOVED lines=62> */
.L_x_910:
[----:B------:R-:W-:Y:S05]  /*1ddf0*/  BSYNC.RECONVERGENT B1 ;  /* 0x0000000000017941 */ /* 0x000fea0003800200 */
.L_x_909:
        /* <DEDUP_REMOVED lines=24> */
.L_x_916:
        /* <DEDUP_REMOVED lines=12> */
.L_x_918:
[----:B------:R-:W-:Y:S05]  /*1e040*/  BSYNC.RECONVERGENT B2 ;  /* 0x0000000000027941 */ /* 0x000fea0003800200 */
.L_x_917:
        /* <DEDUP_REMOVED lines=62> */
.L_x_915:
[----:B------:R-:W-:Y:S05]  /*1e430*/  BSYNC.RECONVERGENT B1 ;  /* 0x0000000000017941 */ /* 0x000fea0003800200 */
.L_x_914:
        /* <DEDUP_REMOVED lines=26> */
.L_x_921:
        /* <DEDUP_REMOVED lines=15> */
.L_x_923:
[----:B------:R-:W-:Y:S05]  /*1e6d0*/  BSYNC.RECONVERGENT B2 ;  /* 0x0000000000027941 */ /* 0x000fea0003800200 */
.L_x_922:
        /* <DEDUP_REMOVED lines=62> */
.L_x_920:
[----:B------:R-:W-:Y:S05]  /*1eac0*/  BSYNC.RECONVERGENT B1 ;  /* 0x0000000000017941 */ /* 0x000fea0003800200 */
.L_x_919:
        /* <DEDUP_REMOVED lines=15> */
.L_x_883:
        /* <DEDUP_REMOVED lines=16> */
.L_x_927:
        /* <DEDUP_REMOVED lines=12> */
.L_x_929:
[----:B------:R-:W-:Y:S05]  /*1ed80*/  BSYNC.RECONVERGENT B2 ;  /* 0x0000000000027941 */ /* 0x000fea0003800200 */
.L_x_928:
        /* <DEDUP_REMOVED lines=62> */
.L_x_926:
[----:B------:R-:W-:Y:S05]  /*1f170*/  BSYNC.RECONVERGENT B1 ;  /* 0x0000000000017941 */ /* 0x000fea0003800200 */
.L_x_925:
        /* <DEDUP_REMOVED lines=11> */
[----:B------:R-:W-:-:S03]  /*1f230*/  PRMT R72, R72, 0x7632, R72 ;  /* 0x0000763248487816 */ /* 0x000fc60000000048 */
[----:B------:R-:W-:-:S04]  /*1f240*/  FMUL.FTZ R6, R6, R110 ;  /* 0x0000006e06067220 */ /* 0x000fc80000410000 */
[----:B-1----:R-:W-:-:S05]  /*1f250*/  FMUL.FTZ R6, R6, R98 ;  /* 0x0000006206067220 */ /* 0x002fca0000410000 */
[----:B------:R-:W-:Y:S01]  /*1f260*/  FSEL R20, R6, RZ, !P1 ;  /* 0x000000ff06147208 */ /* 0x000fe20004800000 */
[----:B------:R-:W-:Y:S01]  /*1f270*/  IMAD.MOV.U32 R6, RZ, RZ, 0x2 ;  /* 0x00000002ff067424 */ /* 0x000fe200078e00ff */
[----:B------:R-:W-:-:S13]  /*1f280*/  PLOP3.LUT P1, PT, P1, PT, PT, 0x8, 0x80 ;  /* 0x000000000080781c */ /* 0x000fda0000f2e170 */
        /* <DEDUP_REMOVED lines=10> */
.L_x_932:
        /* <DEDUP_REMOVED lines=12> */
.L_x_934:
[----:B------:R-:W-:Y:S05]  /*1f3f0*/  BSYNC.RECONVERGENT B2 ;  /* 0x0000000000027941 */ /* 0x000fea0003800200 */
.L_x_933:
        /* <DEDUP_REMOVED lines=62> */
.L_x_931:
[----:B------:R-:W-:Y:S05]  /*1f7e0*/  BSYNC.RECONVERGENT B1 ;  /* 0x0000000000017941 */ /* 0x000fea0003800200 */
.L_x_930:
        /* <DEDUP_REMOVED lines=21> */
.L_x_937:
        /* <DEDUP_REMOVED lines=12> */
.L_x_939:
[----:B------:R-:W-:Y:S05]  /*1fa00*/  BSYNC.RECONVERGENT B2 ;  /* 0x0000000000027941 */ /* 0x000fea0003800200 */
.L_x_938:
        /* <DEDUP_REMOVED lines=62> */
.L_x_936:
[----:B------:R-:W-:Y:S05]  /*1fdf0*/  BSYNC.RECONVERGENT B1 ;  /* 0x0000000000017941 */ /* 0x000fea0003800200 */
.L_x_935:
        /* <DEDUP_REMOVED lines=22> */
.L_x_942:
        /* <DEDUP_REMOVED lines=12> */
.L_x_944:
[----:B------:R-:W-:Y:S05]  /*20020*/  BSYNC.RECONVERGENT B2 ;  /* 0x0000000000027941 */ /* 0x000fea0003800200 */
.L_x_943:
        /* <DEDUP_REMOVED lines=62> */
.L_x_941:
[----:B------:R-:W-:Y:S05]  /*20410*/  BSYNC.RECONVERGENT B1 ;  /* 0x0000000000017941 */ /* 0x000fea0003800200 */
.L_x_940:
        /* <DEDUP_REMOVED lines=21> */
.L_x_947:
        /* <DEDUP_REMOVED lines=12> */
.L_x_949:
[----:B------:R-:W-:Y:S05]  /*20630*/  BSYNC.RECONVERGENT B2 ;  /* 0x0000000000027941 */ /* 0x000fea0003800200 */
.L_x_948:
        /* <DEDUP_REMOVED lines=62> */
.L_x_946:
[----:B------:R-:W-:Y:S05]  /*20a20*/  BSYNC.RECONVERGENT B1 ;  /* 0x0000000000017941 */ /* 0x000fea0003800200 */
.L_x_945:
        /* <DEDUP_REMOVED lines=23> */
.L_x_952:
        /* <DEDUP_REMOVED lines=12> */
.L_x_954:
[----:B------:R-:W-:Y:S05]  /*20c60*/  BSYNC.RECONVERGENT B2 ;  /* 0x0000000000027941 */ /* 0x000fea0003800200 */
.L_x_953:
        /* <DEDUP_REMOVED lines=62> */
.L_x_951:
[----:B------:R-:W-:Y:S05]  /*21050*/  BSYNC.RECONVERGENT B1 ;  /* 0x0000000000017941 */ /* 0x000fea0003800200 */
.L_x_950:
        /* <DEDUP_REMOVED lines=22> */
.L_x_957:
        /* <DEDUP_REMOVED lines=12> */
.L_x_959:
[----:B------:R-:W-:Y:S05]  /*21280*/  BSYNC.RECONVERGENT B2 ;  /* 0x0000000000027941 */ /* 0x000fea0003800200 */
.L_x_958:
        /* <DEDUP_REMOVED lines=62> */
.L_x_956:
[----:B------:R-:W-:Y:S05]  /*21670*/  BSYNC.RECONVERGENT B1 ;  /* 0x0000000000017941 */ /* 0x000fea0003800200 */
.L_x_955:
        /* <DEDUP_REMOVED lines=23> */
.L_x_962:
        /* <DEDUP_REMOVED lines=15> */
.L_x_964:
[----:B------:R-:W-:Y:S05]  /*218e0*/  BSYNC.RECONVERGENT B2 ;  /* 0x0000000000027941 */ /* 0x000fea0003800200 */
.L_x_963:
        /* <DEDUP_REMOVED lines=62> */
.L_x_961:
[----:B------:R-:W-:Y:S05]  /*21cd0*/  BSYNC.RECONVERGENT B1 ;  /* 0x0000000000017941 */ /* 0x000fea0003800200 */
.L_x_960:
        /* <DEDUP_REMOVED lines=12> */
.L_x_924:
        /* <DEDUP_REMOVED lines=21> */
.L_x_882:
[----:B------:R-:W-:Y:S05]  /*21ef0*/  BSYNC.RECONVERGENT B0 ;  /* 0x0000000000007941 */ /* 0x000fea0003800200 */
.L_x_881:
[----:B------:R-:W-:Y:S01]  /*21f00*/  ISETP.GE.U32.AND P0, PT, R11, 0xc0, PT ;  /* 0x000000c00b00780c */ /* 0x000fe20003f06070 */
[----:B------:R-:W-:Y:S01]  /*21f10*/  BSSY.RECONVERGENT B0, `(.L_x_965) ;  /* 0x0000673000007945 */ /* 0x000fe20003800200 */
[----:B------:R-:W-:-:S11]  /*21f20*/  LOP3.LUT R0, R0, 0xfffffdff, RZ, 0xc0, !PT ;  /* 0xfffffdff00007812 */ /* 0x000fd600078ec0ff */
[----:B------:R-:W-:Y:S01]  /*21f30*/  @P0 LOP3.LUT R0, R0, 0x200, RZ, 0xfc, !PT ;  /* 0x0000020000000812 */ /* 0x000fe200078efcff */
[----:B------:R-:W-:Y:S06]  /*21f40*/  @!P0 BRA `(.L_x_966) ;  /* 0x0000006400bc8947 */ /* 0x000fec0003800000 */
[----:B01234-:R-:W0:Y:S02]  /*21f50*/  LDC.64 R68, c[0x0][0x390] ;  /* 0x0000e400ff447b82 */ /* 0x01fe240000000a00 */
        /* <DEDUP_REMOVED lines=24> */
.L_x_970:
        /* <DEDUP_REMOVED lines=12> */
.L_x_972:
[----:B------:R-:W-:Y:S05]  /*221a0*/  BSYNC.RECONVERGENT B2 ;  /* 0x0000000000027941 */ /* 0x000fea0003800200 */
.L_x_971:
        /* <DEDUP_REMOVED lines=62> */
.L_x_969:
[----:B------:R-:W-:Y:S05]  /*22590*/  BSYNC.RECONVERGENT B1 ;  /* 0x0000000000017941 */ /* 0x000fea0003800200 */
.L_x_968:
[----:B------:R-:W0:Y:S01]  /*225a0*/  LDC R109, c[0x0][0x404] ;  /* 0x00010100ff6d7b82 */ /* 0x000e220000000800 */
[----:B------:R-:W-:Y:S01]  /*225b0*/  HFMA2 R157, -RZ, RZ, 0.1171875, 0 ;  /* 0x2f800000ff9d7431 */ /* 0x000fe200000001ff */
[----:B------:R-:W-:Y:S01]  /*225c0*/  I2FP.F32.U32 R6, R17 ;  /* 0x0000001100067245 */ /* 0x000fe20000201000 */
[----:B------:R-:W-:Y:S01]  /*225d0*/  BSSY.RECONVERGENT B1, `(.L_x_973) ;  /* 0x0000066000017945 */ /* 0x000fe20003800200 */
[----:B------:R-:W-:Y:S01]  /*225e0*/  LOP3.LUT R0, R0, 0xfffffffd, RZ, 0xc0, !PT ;  /* 0xfffffffd00007812 */ /* 0x000fe200078ec0ff */
[----:B------:R-:W-:-:S03]  /*225f0*/  IMAD.MOV.U32 R17, RZ, RZ, R4 ;  /* 0x000000ffff117224 */ /* 0x000fc600078e0004 */
        /* <DEDUP_REMOVED lines=13> */
[----:B------:R-:W-:Y:S02]  /*226d0*/  @P0 LOP3.LUT R0, R0, 0x2, RZ, 0xfc, !PT ;  /* 0x0000000200000812 */ /* 0x000fe400078efcff */
[----:B------:R-:W-:-:S13]  /*226e0*/  ISETP.NE.AND P0, PT, R39, 0x1, PT ;  /* 0x000000012700780c */ /* 0x000fda0003f05270 */
[----:B------:R-:W-:Y:S05]  /*226f0*/  @!P0 BRA `(.L_x_974) ;  /* 0x00000004004c8947 */ /* 0x000fea0003800000 */
        /* <DEDUP_REMOVED lines=8> */
.L_x_975:
        /* <DEDUP_REMOVED lines=12> */
.L_x_977:
[----:B------:R-:W-:Y:S05]  /*22840*/  BSYNC.RECONVERGENT B2 ;  /* 0x0000000000027941 */ /* 0x000fea0003800200 */
.L_x_976:
        /* <DEDUP_REMOVED lines=62> */
.L_x_974:
[----:B------:R-:W-:Y:S05]  /*22c30*/  BSYNC.RECONVERGENT B1 ;  /* 0x0000000000017941 */ /* 0x000fea0003800200 */
.L_x_973:
        /* <DEDUP_REMOVED lines=23> */
.L_x_980:
        /* <DEDUP_REMOVED lines=12> */
.L_x_982:
[----:B------:R-:W-:Y:S05]  /*22e70*/  BSYNC.RECONVERGENT B2 ;  /* 0x0000000000027941 */ /* 0x000fea0003800200 */
.L_x_981:
        /* <DEDUP_REMOVED lines=62> */
.L_x_979:
[----:B------:R-:W-:Y:S05]  /*23260*/  BSYNC.RECONVERGENT B1 ;  /* 0x0000000000017941 */ /* 0x000fea0003800200 */
.L_x_978:
        /* <DEDUP_REMOVED lines=25> */
.L_x_985:
        /* <DEDUP_REMOVED lines=12> */
.L_x_987:
[----:B------:R-:W-:Y:S05]  /*234c0*/  BSYNC.RECONVERGENT B2 ;  /* 0x0000000000027941 */ /* 0x000fea0003800200 */
.L_x_986:
        /* <DEDUP_REMOVED lines=62> */
.L_x_984:
[----:B------:R-:W-:Y:S05]  /*238b0*/  BSYNC.RECONVERGENT B1 ;  /* 0x0000000000017941 */ /* 0x000fea0003800200 */
.L_x_983:
        /* <DEDUP_REMOVED lines=23> */
.L_x_990:
        /* <DEDUP_REMOVED lines=12> */
.L_x_992:
[----:B------:R-:W-:Y:S05]  /*23af0*/  BSYNC.RECONVERGENT B2 ;  /* 0x0000000000027941 */ /* 0x000fea0003800200 */
.L_x_991:
        /* <DEDUP_REMOVED lines=62> */
.L_x_989:
[----:B------:R-:W-:Y:S05]  /*23ee0*/  BSYNC.RECONVERGENT B1 ;  /* 0x0000000000017941 */ /* 0x000fea0003800200 */
.L_x_988:
        /* <DEDUP_REMOVED lines=26> */
.L_x_995:
        /* <DEDUP_REMOVED lines=12> */
.L_x_997:
[----:B------:R-:W-:Y:S05]  /*24150*/  BSYNC.RECONVERGENT B2 ;  /* 0x0000000000027941 */ /* 0x000fea0003800200 */
.L_x_996:
        /* <DEDUP_REMOVED lines=62> */
.L_x_994:
[----:B------:R-:W-:Y:S05]  /*24540*/  BSYNC.RECONVERGENT B1 ;  /* 0x0000000000017941 */ /* 0x000fea0003800200 */
.L_x_993:
        /* <DEDUP_REMOVED lines=24> */
.L_x_1000:
        /* <DEDUP_REMOVED lines=12> */
.L_x_1002:
[----:B------:R-:W-:Y:S05]  /*24790*/  BSYNC.RECONVERGENT B2 ;  /* 0x0000000000027941 */ /* 0x000fea0003800200 */
.L_x_1001:
        /* <DEDUP_REMOVED lines=62> */
.L_x_999:
[----:B------:R-:W-:Y:S05]  /*24b80*/  BSYNC.RECONVERGENT B1 ;  /* 0x0000000000017941 */ /* 0x000fea0003800200 */
.L_x_998:
        /* <DEDUP_REMOVED lines=26> */
.L_x_1005:
        /* <DEDUP_REMOVED lines=15> */
.L_x_1007:
[----:B------:R-:W-:Y:S05]  /*24e20*/  BSYNC.RECONVERGENT B2 ;  /* 0x0000000000027941 */ /* 0x000fea0003800200 */
.L_x_1006:
        /* <DEDUP_REMOVED lines=62> */
.L_x_1004:
[----:B------:R-:W-:Y:S05]  /*25210*/  BSYNC.RECONVERGENT B1 ;  /* 0x0000000000017941 */ /* 0x000fea0003800200 */
.L_x_1003:
        /* <DEDUP_REMOVED lines=15> */
.L_x_967:
        /* <DEDUP_REMOVED lines=16> */
.L_x_1011:
        /* <DEDUP_REMOVED lines=12> */
.L_x_1013:
[----:B------:R-:W-:Y:S05]  /*254d0*/  BSYNC.RECONVERGENT B2 ;  /* 0x0000000000027941 */ /* 0x000fea0003800200 */
.L_x_1012:
        /* <DEDUP_REMOVED lines=62> */
.L_x_1010:
[----:B------:R-:W-:Y:S05]  /*258c0*/  BSYNC.RECONVERGENT B1 ;  /* 0x0000000000017941 */ /* 0x000fea0003800200 */
.L_x_1009:
[----:B------:R-:W0:Y:S01]  /*258d0*/  LDC R109, c[0x0][0x404] ;  /* 0x00010100ff6d7b82 */ /* 0x000e220000000800 */
[----:B------:R-:W-:Y:S01]  /*258e0*/  HFMA2 R157, -RZ, RZ, 0.1171875, 0 ;  /* 0x2f800000ff9d7431 */ /* 0x000fe200000001ff */
[----:B------:R-:W-:Y:S01]  /*258f0*/  I2FP.F32.U32 R6, R17 ;  /* 0x0000001100067245 */ /* 0x000fe20000201000 */
[----:B------:R-:W-:Y:S01]  /*25900*/  BSSY.RECONVERGENT B1, `(.L_x_1014) ;  /* 0x0000063000017945 */ /* 0x000fe20003800200 */
[----:B------:R-:W-:Y:S02]  /*25910*/  LOP3.LUT R0, R0, 0xfffffffd, RZ, 0xc0, !PT ;  /* 0xfffffffd00007812 */ /* 0x000fe400078ec0ff */
[----:B------:R-:W-:Y:S02]  /*25920*/  MOV R17, R4 ;  /* 0x0000000400117202 */ /* 0x000fe40000000f00 */
[----:B------:R-:W1:Y:S01]  /*25930*/  LDC R100, c[0x0][0x408] ;  /* 0x00010200ff647b82 */ /* 0x000e620000000800 */
[----:B------:R-:W-:-:S05]  /*25940*/  FFMA.FTZ R6, R6, R157, 1.1641532182693481445e-10 ;  /* 0x2f00000006067423 */ /* 0x000fca000001009d */
[----:B0-----:R-:W-:Y:S01]  /*25950*/  FSETP.GTU.FTZ.AND P0, PT, R6, R109, PT ;  /* 0x0000006d0600720b */ /* 0x001fe20003f1c000 */
[C---:B-----5:R-:W-:Y:S01]  /*25960*/  IMAD.U32 R6, R72.reuse, 0x10000, RZ ;  /* 0x0001000048067824 */ /* 0x060fe200078e00ff */
[----:B------:R-:W-:-:S03]  /*25970*/  PRMT R72, R72, 0x7632, R72 ;  /* 0x0000763248487816 */ /* 0x000fc60000000048 */
[----:B------:R-:W-:-:S04]  /*25980*/  FMUL.FTZ R6, R6, R110 ;  /* 0x0000006e06067220 */ /* 0x000fc80000410000 */
[----:B-1----:R-:W-:Y:S01]  /*25990*/  FMUL.FTZ R18, R6, R100 ;  /* 0x0000006406127220 */ /* 0x002fe20000410000 */
[----:B------:R-:W-:-:S04]  /*259a0*/  IMAD.MOV.U32 R6, RZ, RZ, 0x2 ;  /* 0x00000002ff067424 */ /* 0x000fc800078e00ff */
[----:B------:R-:W-:Y:S02]  /*259b0*/  FSEL R18, R18, RZ, !P0 ;  /* 0x000000ff12127208 */ /* 0x000fe40004000000 */
[----:B------:R-:W-:-:S13]  /*259c0*/  PLOP3.LUT P0, PT, P0, PT, PT, 0x8, 0x80 ;  /* 0x000000000080781c */ /* 0x000fda000070e170 */
[----:B------:R-:W-:Y:S02]  /*259d0*/  @P0 LOP3.LUT R0, R0, 0x2, RZ, 0xfc, !PT ;  /* 0x0000000200000812 */ /* 0x000fe400078efcff */
[----:B------:R-:W-:-:S13]  /*259e0*/  ISETP.NE.AND P0, PT, R39, 0x1, PT ;  /* 0x000000012700780c */ /* 0x000fda0003f05270 */
[----:B------:R-:W-:Y:S05]  /*259f0*/  @!P0 BRA `(.L_x_1015) ;  /* 0x00000004004c8947 */ /* 0x000fea0003800000 */
        /* <DEDUP_REMOVED lines=8> */
.L_x_1016:
        /* <DEDUP_REMOVED lines=12> */
.L_x_1018:
[----:B------:R-:W-:Y:S05]  /*25b40*/  BSYNC.RECONVERGENT B2 ;  /* 0x0000000000027941 */ /* 0x000fea0003800200 */
.L_x_1017:
        /* <DEDUP_REMOVED lines=62> */
.L_x_1015:
[----:B------:R-:W-:Y:S05]  /*25f30*/  BSYNC.RECONVERGENT B1 ;  /* 0x0000000000017941 */ /* 0x000fea0003800200 */
.L_x_1014:
        /* <DEDUP_REMOVED lines=21> */
.L_x_1021:
        /* <DEDUP_REMOVED lines=12> */
.L_x_1023:
[----:B------:R-:W-:Y:S05]  /*26150*/  BSYNC.RECONVERGENT B2 ;  /* 0x0000000000027941 */ /* 0x000fea0003800200 */
.L_x_1022:
        /* <DEDUP_REMOVED lines=62> */
.L_x_1020:
[----:B------:R-:W-:Y:S05]  /*26540*/  BSYNC.RECONVERGENT B1 ;  /* 0x0000000000017941 */ /* 0x000fea0003800200 */
.L_x_1019:
        /* <DEDUP_REMOVED lines=22> */
.L_x_1026:
        /* <DEDUP_REMOVED lines=12> */
.L_x_1028:
[----:B------:R-:W-:Y:S05]  /*26770*/  BSYNC.RECONVERGENT B2 ;  /* 0x0000000000027941 */ /* 0x000fea0003800200 */
.L_x_1027:
        /* <DEDUP_REMOVED lines=62> */
.L_x_1025:
[----:B------:R-:W-:Y:S05]  /*26b60*/  BSYNC.RECONVERGENT B1 ;  /* 0x0000000000017941 */ /* 0x000fea0003800200 */
.L_x_1024:
        /* <DEDUP_REMOVED lines=21> */
.L_x_1031:
        /* <DEDUP_REMOVED lines=12> */
.L_x_1033:
[----:B------:R-:W-:Y:S05]  /*26d80*/  BSYNC.RECONVERGENT B2 ;  /* 0x0000000000027941 */ /* 0x000fea0003800200 */
.L_x_1032:
        /* <DEDUP_REMOVED lines=62> */
.L_x_1030:
[----:B------:R-:W-:Y:S05]  /*27170*/  BSYNC.RECONVERGENT B1 ;  /* 0x0000000000017941 */ /* 0x000fea0003800200 */
.L_x_1029:
        /* <DEDUP_REMOVED lines=23> */
.L_x_1036:
        /* <DEDUP_REMOVED lines=12> */
.L_x_1038:
[----:B------:R-:W-:Y:S05]  /*273b0*/  BSYNC.RECONVERGENT B2 ;  /* 0x0000000000027941 */ /* 0x000fea0003800200 */
.L_x_1037:
        /* <DEDUP_REMOVED lines=62> */
.L_x_1035:
[----:B------:R-:W-:Y:S05]  /*277a0*/  BSYNC.RECONVERGENT B1 ;  /* 0x0000000000017941 */ /* 0x000fea0003800200 */
.L_x_1034:
        /* <DEDUP_REMOVED lines=22> */
.L_x_1041:
        /* <DEDUP_REMOVED lines=12> */
.L_x_1043:
[----:B------:R-:W-:Y:S05]  /*279d0*/  BSYNC.RECONVERGENT B2 ;  /* 0x0000000000027941 */ /* 0x000fea0003800200 */
.L_x_1042:
        /* <DEDUP_REMOVED lines=62> */
.L_x_1040:
[----:B------:R-:W-:Y:S05]  /*27dc0*/  BSYNC.RECONVERGENT B1 ;  /* 0x0000000000017941 */ /* 0x000fea0003800200 */
.L_x_1039:
        /* <DEDUP_REMOVED lines=23> */
.L_x_1046:
        /* <DEDUP_REMOVED lines=15> */
.L_x_1048:
[----:B------:R-:W-:Y:S05]  /*28030*/  BSYNC.RECONVERGENT B2 ;  /* 0x0000000000027941 */ /* 0x000fea0003800200 */
.L_x_1047:
        /* <DEDUP_REMOVED lines=62> */
.L_x_1045:
[----:B------:R-:W-:Y:S05]  /*28420*/  BSYNC.RECONVERGENT B1 ;  /* 0x0000000000017941 */ /* 0x000fea0003800200 */
.L_x_1044:
        /* <DEDUP_REMOVED lines=12> */
.L_x_1008:
        /* <DEDUP_REMOVED lines=21> */
.L_x_966:
[----:B------:R-:W-:Y:S05]  /*28640*/  BSYNC.RECONVERGENT B0 ;  /* 0x0000000000007941 */ /* 0x000fea0003800200 */
.L_x_965:
        /* <DEDUP_REMOVED lines=30> */
.L_x_1054:
        /* <DEDUP_REMOVED lines=12> */
.L_x_1056:
[----:B------:R-:W-:Y:S05]  /*288f0*/  BSYNC.RECONVERGENT B2 ;  /* 0x0000000000027941 */ /* 0x000fea0003800200 */
.L_x_1055:
        /* <DEDUP_REMOVED lines=62> */
.L_x_1053:
[----:B------:R-:W-:Y:S05]  /*28ce0*/  BSYNC.RECONVERGENT B1 ;  /* 0x0000000000017941 */ /* 0x000fea0003800200 */
.L_x_1052:
[----:B------:R-:W0:Y:S01]  /*28cf0*/  LDC R102, c[0x0][0x408] ;  /* 0x00010200ff667b82 */ /* 0x000e220000000800 */
[----:B------:R-:W-:Y:S01]  /*28d00*/  HFMA2 R157, -RZ, RZ, 0.1171875, 0 ;  /* 0x2f800000ff9d7431 */ /* 0x000fe200000001ff */
[----:B------:R-:W-:Y:S01]  /*28d10*/  I2FP.F32.U32 R15, R15 ;  /* 0x0000000f000f7245 */ /* 0x000fe20000201000 */
[----:B-----5:R-:W-:Y:S01]  /*28d20*/  IMAD.U32 R6, R72, 0x10000, RZ ;  /* 0x0001000048067824 */ /* 0x020fe200078e00ff */
[----:B------:R-:W-:Y:S01]  /*28d30*/  LOP3.LUT R0, R0, 0xfffffffd, RZ, 0xc0, !PT ;  /* 0xfffffffd00007812 */ /* 0x000fe200078ec0ff */
[----:B------:R-:W-:Y:S01]  /*28d40*/  BSSY.RECONVERGENT B1, `(.L_x_1057) ;  /* 0x0000064000017945 */ /* 0x000fe20003800200 */
[----:B------:R-:W-:Y:S01]  /*28d50*/  PRMT R72, R72, 0x7632, R72 ;  /* 0x0000763248487816 */ /* 0x000fe20000000048 */
[----:B------:R-:W-:Y:S01]  /*28d60*/  FMUL.FTZ R6, R6, R110 ;  /* 0x0000006e06067220 */ /* 0x000fe20000410000 */
[----:B------:R-:W1:Y:S01]  /*28d70*/  LDC R109, c[0x0][0x404] ;  /* 0x00010100ff6d7b82 */ /* 0x000e620000000800 */
[----:B------:R-:W-:Y:S02]  /*28d80*/  FFMA.FTZ R15, R15, R157, 1.1641532182693481445e-10 ;  /* 0x2f0000000f0f7423 */ /* 0x000fe4000001009d */
[----:B0-----:R-:W-:-:S03]  /*28d90*/  FMUL.FTZ R6, R6, R102 ;  /* 0x0000006606067220 */ /* 0x001fc60000410000 */
[----:B-1----:R-:W-:Y:S01]  /*28da0*/  FSETP.GTU.FTZ.AND P0, PT, R15, R109, PT ;  /* 0x0000006d0f00720b */ /* 0x002fe20003f1c000 */
[----:B------:R-:W-:-:S03]  /*28db0*/  IMAD.MOV.U32 R15, RZ, RZ, R4 ;  /* 0x000000ffff0f7224 */ /* 0x000fc600078e0004 */
        /* <DEDUP_REMOVED lines=17> */
.L_x_1059:
        /* <DEDUP_REMOVED lines=12> */
.L_x_1061:
[----:B------:R-:W-:Y:S05]  /*28f90*/  BSYNC.RECONVERGENT B2 ;  /* 0x0000000000027941 */ /* 0x000fea0003800200 */
.L_x_1060:
        /* <DEDUP_REMOVED lines=62> */
.L_x_1058:
[----:B------:R-:W-:Y:S05]  /*29380*/  BSYNC.RECONVERGENT B1 ;  /* 0x0000000000017941 */ /* 0x000fea0003800200 */
.L_x_1057:
        /* <DEDUP_REMOVED lines=23> */
.L_x_1064:
        /* <DEDUP_REMOVED lines=12> */
.L_x_1066:
[----:B------:R-:W-:Y:S05]  /*295c0*/  BSYNC.RECONVERGENT B2 ;  /* 0x0000000000027941 */ /* 0x000fea0003800200 */
.L_x_1065:
        /* <DEDUP_REMOVED lines=62> */
.L_x_1063:
[----:B------:R-:W-:Y:S05]  /*299b0*/  BSYNC.RECONVERGENT B1 ;  /* 0x0000000000017941 */ /* 0x000fea0003800200 */
.L_x_1062:
        /* <DEDUP_REMOVED lines=25> */
.L_x_1069:
        /* <DEDUP_REMOVED lines=12> */
.L_x_1071:
[----:B------:R-:W-:Y:S05]  /*29c10*/  BSYNC.RECONVERGENT B2 ;  /* 0x0000000000027941 */ /* 0x000fea0003800200 */
.L_x_1070:
        /* <DEDUP_REMOVED lines=62> */
.L_x_1068:
[----:B------:R-:W-:Y:S05]  /*2a000*/  BSYNC.RECONVERGENT B1 ;  /* 0x0000000000017941 */ /* 0x000fea0003800200 */
.L_x_1067:
[----:B------:R-:W-:Y:S01]  /*2a010*/  I2FP.F32.U32 R68, R69 ;  /* 0x0000004500447245 */ /* 0x000fe20000201000 */
[----:B------:R-:W-:Y:S01]  /*2a020*/  IMAD.U32 R37, R37, 0x10000, RZ ;  /* 0x0001000025257824 */ /* 0x000fe200078e00ff */
[----:B------:R-:W-:Y:S01]  /*2a030*/  ISETP.NE.AND P3, PT, R6, 0x1, PT ;  /* 0x000000010600780c */ /* 0x000fe20003f65270 */
[----:B------:R-:W-:Y:S01]  /*2a040*/  IMAD.U32 R59, R59, 0x10000, RZ ;  /* 0x000100003b3b7824 */ /* 0x000fe200078e00ff */
[----:B------:R-:W-:Y:S01]  /*2a050*/  BSSY.RECONVERGENT B1, `(.L_x_1072) ;  /* 0x000005e000017945 */ /* 0x000fe20003800200 */
[----:B------:R-:W-:Y:S01]  /*2a060*/  FFMA.FTZ R68, R68, R157, 1.1641532182693481445e-10 ;  /* 0x2f00000044447423 */ /* 0x000fe2000001009d */
[----:B------:R-:W-:Y:S01]  /*2a070*/  FMUL.FTZ R37, R37, R110 ;  /* 0x0000006e25257220 */ /* 0x000fe20000410000 */
[----:B------:R-:W-:-:S03]  /*2a080*/  HFMA2 R69, -RZ, RZ, 0, 1.1920928955078125e-07 ;  /* 0x00000002ff457431 */ /* 0x000fc600000001ff */
[----:B------:R-:W-:Y:S01]  /*2a090*/  FMUL.FTZ R37, R37, R102 ;  /* 0x0000006625257220 */ /* 0x000fe20000410000 */
[----:B------:R-:W-:-:S04]  /*2a0a0*/  FSETP.GTU.FTZ.AND P2, PT, R68, R109, PT ;  /* 0x0000006d4400720b */ /* 0x000fc80003f5c000 */
[----:B------:R-:W-:Y:S02]  /*2a0b0*/  FSEL R37, R37, RZ, !P2 ;  /* 0x000000ff25257208 */ /* 0x000fe40005000000 */
[----:B------:R-:W-:-:S03]  /*2a0c0*/  PLOP3.LUT P2, PT, P2, PT, PT, 0x8, 0x80 ;  /* 0x000000000080781c */ /* 0x000fc6000174e170 */
[----:B------:R-:W-:Y:S01]  /*2a0d0*/  FADD.FTZ R37, R37, R59 ;  /* 0x0000003b25257221 */ /* 0x000fe20000010000 */
[----:B------:R-:W-:Y:S01]  /*2a0e0*/  IMAD.MOV.U32 R59, RZ, RZ, R4 ;  /* 0x000000ffff3b7224 */ /* 0x000fe200078e0004 */
        /* <DEDUP_REMOVED lines=9> */
.L_x_1074:
        /* <DEDUP_REMOVED lines=12> */
.L_x_1076:
[----:B------:R-:W-:Y:S05]  /*2a240*/  BSYNC.RECONVERGENT B2 ;  /* 0x0000000000027941 */ /* 0x000fea0003800200 */
.L_x_1075:
        /* <DEDUP_REMOVED lines=54> */
[----:B------:R-:W-:-:S03]  /*2a5b0*/  IMAD.MOV.U32 R69, RZ, RZ, RZ ;  /* 0x000000ffff457224 */ /* 0x000fc600078e00ff */
[----:B------:R-:W-:-:S04]  /*2a5c0*/  IMAD.WIDE.U32 R6, R6, -0x2daee0ad, RZ ;  /* 0xd2511f5306067825 */ /* 0x000fc800078e00ff */
[----:B------:R-:W-:Y:S01]  /*2a5d0*/  IMAD.MOV.U32 R156, RZ, RZ, R6 ;  /* 0x000000ffff9c7224 */ /* 0x000fe200078e0006 */
[----:B------:R-:W-:Y:S01]  /*2a5e0*/  LOP3.LUT R8, R72, UR13, R7, 0x96, !PT ;  /* 0x0000000d48087c12 */ /* 0x000fe2000f8e9607 */
[----:B------:R-:W-:Y:S01]  /*2a5f0*/  UIADD3 UR13, UPT, UPT, UR4, -0x700cb87f, URZ ;  /* 0x8ff34781040d7890 */ /* 0x000fe2000fffe0ff */
[----:B------:R-:W-:-:S05]  /*2a600*/  IMAD.WIDE.U32 R6, R4, -0x326172a9, RZ ;  /* 0xcd9e8d5704067825 */ /* 0x000fca00078e00ff */
[----:B------:R-:W-:Y:S02]  /*2a610*/  LOP3.LUT R7, R68, UR13, R7, 0x96, !PT ;  /* 0x0000000d44077c12 */ /* 0x000fe4000f8e9607 */
[----:B------:R-:W-:-:S07]  /*2a620*/  MOV R4, R6 ;  /* 0x0000000600047202 */ /* 0x000fce0000000f00 */
.L_x_1073:
[----:B------:R-:W-:Y:S05]  /*2a630*/  BSYNC.RECONVERGENT B1 ;  /* 0x0000000000017941 */ /* 0x000fea0003800200 */
.L_x_1072:
        /* <DEDUP_REMOVED lines=26> */
.L_x_1079:
        /* <DEDUP_REMOVED lines=12> */
.L_x_1081:
[----:B------:R-:W-:Y:S05]  /*2a8a0*/  BSYNC.RECONVERGENT B2 ;  /* 0x0000000000027941 */ /* 0x000fea0003800200 */
.L_x_1080:
        /* <DEDUP_REMOVED lines=62> */
.L_x_1078:
[----:B------:R-:W-:Y:S05]  /*2ac90*/  BSYNC.RECONVERGENT B1 ;  /* 0x0000000000017941 */ /* 0x000fea0003800200 */
.L_x_1077:
        /* <DEDUP_REMOVED lines=23> */
.L_x_1084:
        /* <DEDUP_REMOVED lines=12> */
.L_x_1086:
[----:B------:R-:W-:Y:S05]  /*2aed0*/  BSYNC.RECONVERGENT B2 ;  /* 0x0000000000027941 */ /* 0x000fea0003800200 */
.L_x_1085:
        /* <DEDUP_REMOVED lines=62> */
.L_x_1083:
[----:B------:R-:W-:Y:S05]  /*2b2c0*/  BSYNC.RECONVERGENT B1 ;  /* 0x0000000000017941 */ /* 0x000fea0003800200 */
.L_x_1082:
[----:B------:R-:W-:Y:S01]  /*2b2d0*/  I2FP.F32.U32 R6, R69 ;  /* 0x0000004500067245 */ /* 0x000fe20000201000 */
[----:B------:R-:W-:Y:S01]  /*2b2e0*/  BSSY.RECONVERGENT B1, `(.L_x_1087) ;  /* 0x0000067000017945 */ /* 0x000fe20003800200 */
[----:B------:R-:W-:Y:S02]  /*2b2f0*/  ISETP.NE.AND P6, PT, R70, 0x1, PT ;  /* 0x000000014600780c */ /* 0x000fe40003fc5270 */
[----:B------:R-:W-:Y:S01]  /*2b300*/  PRMT R69, R71, 0x7632, R69 ;  /* 0x0000763247457816 */ /* 0x000fe20000000045 */
[----:B------:R-:W-:-:S05]  /*2b310*/  FFMA.FTZ R6, R6, R157, 1.1641532182693481445e-10 ;  /* 0x2f00000006067423 */ /* 0x000fca000001009d */
[----:B------:R-:W-:Y:S01]  /*2b320*/  FSETP.GTU.FTZ.AND P5, PT, R6, R109, PT ;  /* 0x0000006d0600720b */ /* 0x000fe20003fbc000 */
[C---:B------:R-:W-:Y:S01]  /*2b330*/  IMAD.U32 R6, R75.reuse, 0x10000, RZ ;  /* 0x000100004b067824 */ /* 0x040fe200078e00ff */
[----:B------:R-:W-:-:S03]  /*2b340*/  PRMT R75, R75, 0x7632, R75 ;  /* 0x000076324b4b7816 */ /* 0x000fc6000000004b */
[----:B------:R-:W-:-:S04]  /*2b350*/  FMUL.FTZ R6, R6, R110 ;  /* 0x0000006e06067220 */ /* 0x000fc80000410000 */
[----:B------:R-:W-:-:S05]  /*2b360*/  FMUL.FTZ R6, R6, R102 ;  /* 0x0000006606067220 */ /* 0x000fca0000410000 */
[----:B------:R-:W-:Y:S02]  /*2b370*/  FSEL R74, R6, RZ, !P5 ;  /* 0x000000ff064a7208 */ /* 0x000fe40006800000 */
[----:B------:R-:W-:Y:S01]  /*2b380*/  SHF.L.U32 R6, R71, 0x10, RZ ;  /* 0x0000001047067819 */ /* 0x000fe200000006ff */
[----:B------:R-:W-:Y:S01]  /*2b390*/  IMAD.MOV.U32 R71, RZ, RZ, R4 ;  /* 0x000000ffff477224 */ /* 0x000fe200078e0004 */
[----:B------:R-:W-:-:S03]  /*2b3a0*/  PLOP3.LUT P5, PT, P5, PT, PT, 0x8, 0x80 ;  /* 0x000000000080781c */ /* 0x000fc60002fae170 */
        /* <DEDUP_REMOVED lines=12> */
.L_x_1089:
        /* <DEDUP_REMOVED lines=15> */
.L_x_1091:
[----:B------:R-:W-:Y:S05]  /*2b560*/  BSYNC.RECONVERGENT B2 ;  /* 0x0000000000027941 */ /* 0x000fea0003800200 */
.L_x_1090:
        /* <DEDUP_REMOVED lines=62> */
.L_x_1088:
[----:B------:R-:W-:Y:S05]  /*2b950*/  BSYNC.RECONVERGENT B1 ;  /* 0x0000000000017941 */ /* 0x000fea0003800200 */
.L_x_1087:
[----:B------:R-:W-:Y:S01]  /*2b960*/  I2FP.F32.U32 R70, R71 ;  /* 0x0000004700467245 */ /* 0x000fe20000201000 */
[----:B------:R-:W-:Y:S02]  /*2b970*/  IMAD.U32 R75, R75, 0x10000, RZ ;  /* 0x000100004b4b7824 */ /* 0x000fe400078e00ff */
[----:B------:R-:W-:Y:S02]  /*2b980*/  IMAD.U32 R69, R69, 0x10000, RZ ;  /* 0x0001000045457824 */ /* 0x000fe400078e00ff */
        /* <DEDUP_REMOVED lines=12> */
.L_x_1051:
[----:B------:R-:W-:Y:S01]  /*2ba50*/  ISETP.NE.AND P0, PT, R6, 0x1, PT ;  /* 0x000000010600780c */ /* 0x000fe20003f05270 */
[----:B------:R-:W-:Y:S01]  /*2ba60*/  BSSY.RECONVERGENT B1, `(.L_x_1093) ;  /* 0x000005a000017945 */ /* 0x000fe20003800200 */
[----:B------:R-:W-:Y:S02]  /*2ba70*/  HFMA2 R37, -RZ, RZ, 0, 1.1920928955078125e-07 ;  /* 0x00000002ff257431 */ /* 0x000fe400000001ff */
[----:B------:R-:W-:Y:S02]  /*2ba80*/  IMAD.MOV.U32 R15, RZ, RZ, R4 ;  /* 0x000000ffff0f7224 */ /* 0x000fe400078e0004 */
[----:B------:R-:W-:-:S07]  /*2ba90*/  IMAD.MOV.U32 R156, RZ, RZ, R109 ;  /* 0x000000ffff9c7224 */ /* 0x000fce00078e006d */
[----:B------:R-:W-:Y:S05]  /*2baa0*/  @!P0 BRA `(.L_x_1094) ;  /* 0x0000000400548947 */ /* 0x000fea0003800000 */
[----:B------:R-:W-:-:S13]  /*2bab0*/  ISETP.NE.AND P0, PT, R6, 0x3, PT ;  /* 0x000000030600780c */ /* 0x000fda0003f05270 */
[----:B------:R-:W-:Y:S05]  /*2bac0*/  @!P0 BRA `(.L_x_1095) ;  /* 0x0000000000208947 */ /* 0x000fea0003800000 */
[----:B------:R-:W-:-:S13]  /*2bad0*/  ISETP.NE.AND P0, PT, R6, 0x2, PT ;  /* 0x000000020600780c */ /* 0x000fda0003f05270 */
[----:B------:R-:W-:Y:S01]  /*2bae0*/  @!P0 MOV R37, 0x3 ;  /* 0x0000000300258802 */ /* 0x000fe20000000f00 */
[----:B------:R-:W-:Y:S01]  /*2baf0*/  @!P0 IMAD.MOV.U32 R156, RZ, RZ, R109 ;  /* 0x000000ffff9c8224 */ /* 0x000fe200078e006d */
[----:B------:R-:W-:Y:S01]  /*2bb00*/  @P0 MOV R156, R109 ;  /* 0x0000006d009c0202 */ /* 0x000fe20000000f00 */
[----:B------:R-:W-:Y:S02]  /*2bb10*/  @!P0 IMAD.MOV.U32 R15, RZ, RZ, R8 ;  /* 0x000000ffff0f8224 */ /* 0x000fe400078e0008 */
[----:B------:R-:W-:Y:S02]  /*2bb20*/  @P0 VIADD R37, R6, 0x1 ;  /* 0x0000000106250836 */ /* 0x000fe40000000000 */
[----:B------:R-:W-:Y:S01]  /*2bb30*/  @P0 IMAD.MOV.U32 R15, RZ, RZ, R7 ;  /* 0x000000ffff0f0224 */ /* 0x000fe200078e0007 */
[----:B------:R-:W-:Y:S06]  /*2bb40*/  BRA `(.L_x_1094) ;  /* 0x00000004002c7947 */ /* 0x000fec0003800000 */
.L_x_1095:
        /* <DEDUP_REMOVED lines=12> */
.L_x_1097:
[----:B------:R-:W-:Y:S05]  /*2bc10*/  BSYNC.RECONVERGENT B2 ;  /* 0x0000000000027941 */ /* 0x000fea0003800200 */
.L_x_1096:
[----:B------:R-:W-:Y:S01]  /*2bc20*/  IMAD.WIDE.U32 R70, R9, -0x2daee0ad, RZ ;  /* 0xd2511f5309467825 */ /* 0x000fe200078e00ff */
[----:B------:R-:W-:Y:S01]  /*2bc30*/  UIADD3 UR13, UPT, UPT, UR4, -0x61c88647, URZ ;  /* 0x9e3779b9040d7890 */ /* 0x000fe2000fffe0ff */
[----:B------:R-:W-:Y:S02]  /*2bc40*/  MOV R15, R109 ;  /* 0x0000006d000f7202 */ /* 0x000fe40000000f00 */
[----:B------:R-:W-:Y:S01]  /*2bc50*/  IMAD.WIDE.U32 R68, R12, -0x326172a9, RZ ;  /* 0xcd9e8d570c447825 */ /* 0x000fe200078e00ff */
[----:B------:R-:W-:-:S03]  /*2bc60*/  LOP3.LUT R6, R3, UR5, R71, 0x96, !PT ;  /* 0x0000000503067c12 */ /* 0x000fc6000f8e9647 */
[----:B------:R-:W-:Y:S01]  /*2bc70*/  IMAD.MOV.U32 R37, RZ, RZ, RZ ;  /* 0x000000ffff257224 */ /* 0x000fe200078e00ff */
        /* <DEDUP_REMOVED lines=56> */
.L_x_1094:
[----:B------:R-:W-:Y:S05]  /*2c000*/  BSYNC.RECONVERGENT B1 ;  /* 0x0000000000017941 */ /* 0x000fea0003800200 */
.L_x_1093:
[----:B------:R-:W0:Y:S01]  /*2c010*/  LDC R102, c[0x0][0x408] ;  /* 0x00010200ff667b82 */ /* 0x000e220000000800 */
[----:B------:R-:W-:Y:S01]  /*2c020*/  I2FP.F32.U32 R15, R15 ;  /* 0x0000000f000f7245 */ /* 0x000fe20000201000 */
[----:B------:R-:W-:Y:S01]  /*2c030*/  IMAD.MOV.U32 R157, RZ, RZ, 0x2f800000 ;  /* 0x2f800000ff9d7424 */ /* 0x000fe200078e00ff */
[----:B-----5:R-:W-:Y:S01]  /*2c040*/  SHF.L.U32 R6, R72, 0x10, RZ ;  /* 0x0000001048067819 */ /* 0x020fe200000006ff */
[----:B------:R-:W-:Y:S01]  /*2c050*/  BSSY.RECONVERGENT B1, `(.L_x_1098) ;  /* 0x0000062000017945 */ /* 0x000fe20003800200 */
[----:B------:R-:W-:Y:S01]  /*2c060*/  LOP3.LUT R0, R0, 0xfffffffd, RZ, 0xc0, !PT ;  /* 0xfffffffd00007812 */ /* 0x000fe200078ec0ff */
[----:B------:R-:W-:Y:S01]  /*2c070*/  FFMA.FTZ R15, R15, R157, 1.1641532182693481445e-10 ;  /* 0x2f0000000f0f7423 */ /* 0x000fe2000001009d */
[----:B------:R-:W-:Y:S01]  /*2c080*/  PRMT R72, R72, 0x7632, R72 ;  /* 0x0000763248487816 */ /* 0x000fe20000000048 */
[----:B------:R-:W1:Y:S01]  /*2c090*/  LDC R109, c[0x0][0x404] ;  /* 0x00010100ff6d7b82 */ /* 0x000e620000000800 */
[----:B------:R-:W-:-:S04]  /*2c0a0*/  FMUL.FTZ R6, R6, R110 ;  /* 0x0000006e06067220 */ /* 0x000fc80000410000 */
[----:B0-----:R-:W-:Y:S01]  /*2c0b0*/  FMUL.FTZ R6, R6, R102 ;  /* 0x0000006606067220 */ /* 0x001fe20000410000 */
[----:B-1----:R-:W-:Y:S01]  /*2c0c0*/  FSETP.GTU.FTZ.AND P0, PT, R15, R109, PT ;  /* 0x0000006d0f00720b */ /* 0x002fe20003f1c000 */
[----:B------:R-:W-:-:S03]  /*2c0d0*/  IMAD.MOV.U32 R15, RZ, RZ, R4 ;  /* 0x000000ffff0f7224 */ /* 0x000fc600078e0004 */
[----:B------:R-:W-:Y:S01]  /*2c0e0*/  FSEL R16, R6, RZ, !P0 ;  /* 0x000000ff06107208 */ /* 0x000fe20004000000 */
[----:B------:R-:W-:Y:S01]  /*2c0f0*/  IMAD.MOV.U32 R6, RZ, RZ, 0x2 ;  /* 0x00000002ff067424 */ /* 0x000fe200078e00ff */
[----:B------:R-:W-:-:S13]  /*2c100*/  PLOP3.LUT P0, PT, P0, PT, PT, 0x8, 0x80 ;  /* 0x000000000080781c */ /* 0x000fda000070e170 */
[----:B------:R-:W-:Y:S02]  /*2c110*/  @P0 LOP3.LUT R0, R0, 0x2, RZ, 0xfc, !PT ;  /* 0x0000000200000812 */ /* 0x000fe400078efcff */
[----:B------:R-:W-:-:S13]  /*2c120*/  ISETP.NE.AND P0, PT, R37, 0x1, PT ;  /* 0x000000012500780c */ /* 0x000fda0003f05270 */
[----:B------:R-:W-:Y:S05]  /*2c130*/  @!P0 BRA `(.L_x_1099) ;  /* 0x00000004004c8947 */ /* 0x000fea0003800000 */
        /* <DEDUP_REMOVED lines=8> */
.L_x_1100:
        /* <DEDUP_REMOVED lines=12> */
.L_x_1102:
[----:B------:R-:W-:Y:S05]  /*2c280*/  BSYNC.RECONVERGENT B2 ;  /* 0x0000000000027941 */ /* 0x000fea0003800200 */
.L_x_1101:
        /* <DEDUP_REMOVED lines=62> */
.L_x_1099:
[----:B------:R-:W-:Y:S05]  /*2c670*/  BSYNC.RECONVERGENT B1 ;  /* 0x0000000000017941 */ /* 0x000fea0003800200 */
.L_x_1098:
[----:B------:R-:W-:Y:S01]  /*2c680*/  I2FP.F32.U32 R15, R15 ;  /* 0x0000000f000f7245 */ /* 0x000fe20000201000 */
[----:B------:R-:W-:Y:S01]  /*2c690*/  BSSY.RECONVERGENT B1, `(.L_x_1103) ;  /* 0x000005f000017945 */ /* 0x000fe20003800200 */
[----:B------:R-:W-:Y:S01]  /*2c6a0*/  SHF.L.U32 R72, R72, 0x10, RZ ;  /* 0x0000001048487819 */ /* 0x000fe200000006ff */
[----:B------:R-:W-:Y:S01]  /*2c6b0*/  IMAD.MOV.U32 R59, RZ, RZ, 0x2 ;  /* 0x00000002ff3b7424 */ /* 0x000fe200078e00ff */
[----:B------:R-:W-:Y:S01]  /*2c6c0*/  ISETP.NE.AND P1, PT, R6, 0x1, PT ;  /* 0x000000010600780c */ /* 0x000fe20003f25270 */
[----:B------:R-:W-:Y:S01]  /*2c6d0*/  FFMA.FTZ R15, R15, R157, 1.1641532182693481445e-10 ;  /* 0x2f0000000f0f7423 */ /* 0x000fe2000001009d */
[----:B------:R-:W-:Y:S02]  /*2c6e0*/  IMAD.MOV.U32 R37, RZ, RZ, R4 ;  /* 0x000000ffff257224 */ /* 0x000fe400078e0004 */
[----:B------:R-:W-:Y:S02]  /*2c6f0*/  FMUL.FTZ R72, R72, R110 ;  /* 0x0000006e48487220 */ /* 0x000fe40000410000 */
[----:B------:R-:W-:-:S02]  /*2c700*/  FSETP.GTU.FTZ.AND P0, PT, R15, R109, PT ;  /* 0x0000006d0f00720b */ /* 0x000fc40003f1c000 */
[----:B------:R-:W-:-:S05]  /*2c710*/  FMUL.FTZ R15, R72, R102 ;  /* 0x00000066480f7220 */ /* 0x000fca0000410000 */
[----:B------:R-:W-:Y:S02]  /*2c720*/  FSEL R15, R15, RZ, !P0 ;  /* 0x000000ff0f0f7208 */ /* 0x000fe40004000000 */
[----:B------:R-:W-:Y:S01]  /*2c730*/  PLOP3.LUT P0, PT, P0, PT, PT, 0x8, 0x80 ;  /* 0x000000000080781c */ /* 0x000fe2000070e170 */
[----:B------:R-:W-:-:S12]  /*2c740*/  @!P1 BRA `(.L_x_1104) ;  /* 0x00000004004c9947 */ /* 0x000fd80003800000 */
        /* <DEDUP_REMOVED lines=8> */
.L_x_1105:
        /* <DEDUP_REMOVED lines=12> */
.L_x_1107:
[----:B------:R-:W-:Y:S05]  /*2c890*/  BSYNC.RECONVERGENT B2 ;  /* 0x0000000000027941 */ /* 0x000fea0003800200 */
.L_x_1106:
        /* <DEDUP_REMOVED lines=62> */
.L_x_1104:
[----:B------:R-:W-:Y:S05]  /*2cc80*/  BSYNC.RECONVERGENT B1 ;  /* 0x0000000000017941 */ /* 0x000fea0003800200 */
.L_x_1103:
        /* <DEDUP_REMOVED lines=22> */
.L_x_1110:
        /* <DEDUP_REMOVED lines=12> */
.L_x_1112:
[----:B------:R-:W-:Y:S05]  /*2ceb0*/  BSYNC.RECONVERGENT B2 ;  /* 0x0000000000027941 */ /* 0x000fea0003800200 */
.L_x_1111:
        /* <DEDUP_REMOVED lines=62> */
.L_x_1109:
[----:B------:R-:W-:Y:S05]  /*2d2a0*/  BSYNC.RECONVERGENT B1 ;  /* 0x0000000000017941 */ /* 0x000fea0003800200 */
.L_x_1108:
        /* <DEDUP_REMOVED lines=21> */
.L_x_1115:
        /* <DEDUP_REMOVED lines=12> */
.L_x_1117:
[----:B------:R-:W-:Y:S05]  /*2d4c0*/  BSYNC.RECONVERGENT B2 ;  /* 0x0000000000027941 */ /* 0x000fea0003800200 */
.L_x_1116:
        /* <DEDUP_REMOVED lines=62> */
.L_x_1114:
[----:B------:R-:W-:Y:S05]  /*2d8b0*/  BSYNC.RECONVERGENT B1 ;  /* 0x0000000000017941 */ /* 0x000fea0003800200 */
.L_x_1113:
        /* <DEDUP_REMOVED lines=23> */
.L_x_1120:
        /* <DEDUP_REMOVED lines=12> */
.L_x_1122:
[----:B------:R-:W-:Y:S05]  /*2daf0*/  BSYNC.RECONVERGENT B2 ;  /* 0x0000000000027941 */ /* 0x000fea0003800200 */
.L_x_1121:
        /* <DEDUP_REMOVED lines=62> */
.L_x_1119:
[----:B------:R-:W-:Y:S05]  /*2dee0*/  BSYNC.RECONVERGENT B1 ;  /* 0x0000000000017941 */ /* 0x000fea0003800200 */
.L_x_1118:
        /* <DEDUP_REMOVED lines=21> */
.L_x_1125:
        /* <DEDUP_REMOVED lines=12> */
.L_x_1127:
[----:B------:R-:W-:Y:S05]  /*2e100*/  BSYNC.RECONVERGENT B2 ;  /* 0x0000000000027941 */ /* 0x000fea0003800200 */
.L_x_1126:
        /* <DEDUP_REMOVED lines=62> */
.L_x_1124:
[----:B------:R-:W-:Y:S05]  /*2e4f0*/  BSYNC.RECONVERGENT B1 ;  /* 0x0000000000017941 */ /* 0x000fea0003800200 */
.L_x_1123:
        /* <DEDUP_REMOVED lines=23> */
.L_x_1130:
        /* <DEDUP_REMOVED lines=15> */
.L_x_1132:
[----:B------:R-:W-:Y:S05]  /*2e760*/  BSYNC.RECONVERGENT B2 ;  /* 0x0000000000027941 */ /* 0x000fea0003800200 */
.L_x_1131:
        /* <DEDUP_REMOVED lines=62> */
.L_x_1129:
[----:B------:R-:W-:Y:S05]  /*2eb50*/  BSYNC.RECONVERGENT B1 ;  /* 0x0000000000017941 */ /* 0x000fea0003800200 */
.L_x_1128:
        /* <DEDUP_REMOVED lines=12> */
.L_x_1092:
[----:B------:R-:W0:Y:S01]  /*2ec20*/  LDC.64 R72, c[0x0][0x3a8] ;  /* 0x0000ea00ff487b82 */ /* 0x000e220000000a00 */
[----:B------:R-:W-:Y:S01]  /*2ec30*/  MOV R109, R156 ;  /* 0x0000009c006d7202 */ /* 0x000fe20000000f00 */
        /* <DEDUP_REMOVED lines=16> */
[----:B0-----:R-:W-:-:S04]  /*2ed40*/  IMAD.WIDE.U32 R70, R111, 0x8, R70 ;  /* 0x000000086f467825 */ /* 0x001fc800078e0046 */
[----:B------:R-:W-:Y:S01]  /*2ed50*/  VIADD R111, R111, 0x20 ;  /* 0x000000206f6f7836 */ /* 0x000fe20000000000 */
[----:B------:R0:W-:Y:S06]  /*2ed60*/  STG.E.64 desc[UR6][R70.64], R68 ;  /* 0x0000004446007986 */ /* 0x0001ec000c101b06 */
.L_x_1050:
[----:B------:R-:W-:Y:S05]  /*2ed70*/  BSYNC.RECONVERGENT B0 ;  /* 0x0000000000007941 */ /* 0x000fea0003800200 */
.L_x_1049:
        /* <DEDUP_REMOVED lines=8> */
[----:B------:R-:W-:-:S04]  /*2ee00*/  UISETP.NE.U32.AND UP1, UPT, UR8, URZ, UPT ;  /* 0x000000ff0800728c */ /* 0x000fc8000bf25070 */
[----:B------:R-:W-:-:S09]  /*2ee10*/  UISETP.NE.AND.EX UP1, UPT, UR9, URZ, UPT, UP1 ;  /* 0x000000ff0900728c */ /* 0x000fd2000bf25310 */
[----:B------:R-:W-:Y:S05]  /*2ee20*/  BRA.U !UP1, `(.L_x_1135) ;  /* 0x0000003109d07547 */ /* 0x000fea000b800000 */
        /* <DEDUP_REMOVED lines=14> */
[--C-:B------:R-:W-:Y:S01]  /*2ef10*/  @!P0 IMAD.MOV.U32 R156, RZ, RZ, R109.reuse ;  /* 0x000000ffff9c8224 */ /* 0x100fe200078e006d */
[----:B------:R-:W-:Y:S01]  /*2ef20*/  @P0 IADD3 R35, PT, PT, R6, 0x1, RZ ;  /* 0x0000000106230810 */ /* 0x000fe20007ffe0ff */
[----:B------:R-:W-:Y:S02]  /*2ef30*/  @P0 IMAD.MOV.U32 R156, RZ, RZ, R109 ;  /* 0x000000ffff9c0224 */ /* 0x000fe400078e006d */
[----:B------:R-:W-:Y:S01]  /*2ef40*/  @P0 IMAD.MOV.U32 R13, RZ, RZ, R7 ;  /* 0x000000ffff0d0224 */ /* 0x000fe200078e0007 */
[----:B------:R-:W-:Y:S06]  /*2ef50*/  BRA `(.L_x_1137) ;  /* 0x00000004002c7947 */ /* 0x000fec0003800000 */
.L_x_1138:
        /* <DEDUP_REMOVED lines=12> */
.L_x_1140:
[----:B------:R-:W-:Y:S05]  /*2f020*/  BSYNC.RECONVERGENT B2 ;  /* 0x0000000000027941 */ /* 0x000fea0003800200 */
.L_x_1139:
        /* <DEDUP_REMOVED lines=62> */
.L_x_1137:
[----:B------:R-:W-:Y:S05]  /*2f410*/  BSYNC.RECONVERGENT B1 ;  /* 0x0000000000017941 */ /* 0x000fea0003800200 */
.L_x_1136:
[----:B------:R-:W0:Y:S01]  /*2f420*/  LDC R104, c[0x0][0x408] ;  /* 0x00010200ff687b82 */ /* 0x000e220000000800 */
[----:B------:R-:W-:Y:S01]  /*2f430*/  I2FP.F32.U32 R13, R13 ;  /* 0x0000000d000d7245 */ /* 0x000fe20000201000 */
[----:B------:R-:W-:Y:S01]  /*2f440*/  IMAD.MOV.U32 R157, RZ, RZ, 0x2f800000 ;  /* 0x2f800000ff9d7424 */ /* 0x000fe200078e00ff */
[----:B------:R-:W-:Y:S01]  /*2f450*/  LOP3.LUT R0, R0, 0xfffffffd, RZ, 0xc0, !PT ;  /* 0xfffffffd00007812 */ /* 0x000fe200078ec0ff */
[C---:B-----5:R-:W-:Y:S01]  /*2f460*/  IMAD.U32 R6, R68.reuse, 0x10000, RZ ;  /* 0x0001000044067824 */ /* 0x060fe200078e00ff */
[----:B------:R-:W-:Y:S01]  /*2f470*/  BSSY.RECONVERGENT B1, `(.L_x_1141) ;  /* 0x0000064000017945 */ /* 0x000fe20003800200 */
[----:B------:R-:W-:Y:S01]  /*2f480*/  FFMA.FTZ R13, R13, R157, 1.1641532182693481445e-10 ;  /* 0x2f0000000d0d7423 */ /* 0x000fe2000001009d */
[----:B------:R-:W-:Y:S01]  /*2f490*/  PRMT R68, R68, 0x7632, R68 ;  /* 0x0000763244447816 */ /* 0x000fe20000000044 */
[----:B------:R-:W1:Y:S01]  /*2f4a0*/  LDC R109, c[0x0][0x404] ;  /* 0x00010100ff6d7b82 */ /* 0x000e620000000800 */
[----:B------:R-:W-:-:S04]  /*2f4b0*/  FMUL.FTZ R6, R6, R110 ;  /* 0x0000006e06067220 */ /* 0x000fc80000410000 */
[----:B0-----:R-:W-:Y:S01]  /*2f4c0*/  FMUL.FTZ R6, R6, R104 ;  /* 0x0000006806067220 */ /* 0x001fe20000410000 */
[----:B-1----:R-:W-:Y:S01]  /*2f4d0*/  FSETP.GTU.FTZ.AND P0, PT, R13, R109, PT ;  /* 0x0000006d0d00720b */ /* 0x002fe20003f1c000 */
[----:B------:R-:W-:-:S03]  /*2f4e0*/  IMAD.MOV.U32 R13, RZ, RZ, R4 ;  /* 0x000000ffff0d7224 */ /* 0x000fc600078e0004 */
[----:B------:R-:W-:Y:S02]  /*2f4f0*/  FSEL R14, R6, RZ, !P0 ;  /* 0x000000ff060e7208 */ /* 0x000fe40004000000 */
[----:B------:R-:W-:Y:S02]  /*2f500*/  PLOP3.LUT P0, PT, P0, PT, PT, 0x8, 0x80 ;  /* 0x000000000080781c */ /* 0x000fe4000070e170 */
[C---:B------:R-:W-:Y:S02]  /*2f510*/  SHF.L.U32 R6, R72.reuse, 0x10, RZ ;  /* 0x0000001048067819 */ /* 0x040fe400000006ff */
[----:B------:R-:W-:-:S03]  /*2f520*/  PRMT R72, R72, 0x7632, R72 ;  /* 0x0000763248487816 */ /* 0x000fc60000000048 */
[----:B------:R-:W-:Y:S01]  /*2f530*/  FADD.FTZ R14, R14, R6 ;  /* 0x000000060e0e7221 */ /* 0x000fe20000010000 */
[----:B------:R-:W-:-:S05]  /*2f540*/  IMAD.MOV.U32 R6, RZ, RZ, 0x2 ;  /* 0x00000002ff067424 */ /* 0x000fca00078e00ff */
        /* <DEDUP_REMOVED lines=11> */
.L_x_1143:
        /* <DEDUP_REMOVED lines=12> */
.L_x_1145:
[----:B------:R-:W-:Y:S05]  /*2f6c0*/  BSYNC.RECONVERGENT B2 ;  /* 0x0000000000027941 */ /* 0x000fea0003800200 */
.L_x_1144:
        /* <DEDUP_REMOVED lines=62> */
.L_x_1142:
[----:B------:R-:W-:Y:S05]  /*2fab0*/  BSYNC.RECONVERGENT B1 ;  /* 0x0000000000017941 */ /* 0x000fea0003800200 */
.L_x_1141:
        /* <DEDUP_REMOVED lines=8> */
[----:B------:R-:W-:Y:S01]  /*2fb40*/  FMUL.FTZ R13, R68, R110 ;  /* 0x0000006e440d7220 */ /* 0x000fe20000410000 */
[----:B------:R-:W-:-:S03]  /*2fb50*/  IMAD.MOV.U32 R68, RZ, RZ, 0x2 ;  /* 0x00000002ff447424 */ /* 0x000fc600078e00ff */
[----:B------:R-:W-:-:S05]  /*2fb60*/  FMUL.FTZ R13, R13, R104 ;  /* 0x000000680d0d7220 */ /* 0x000fca0000410000 */
        /* <DEDUP_REMOVED lines=12> */
.L_x_1148:
        /* <DEDUP_REMOVED lines=12> */
.L_x_1150:
[----:B------:R-:W-:Y:S05]  /*2fcf0*/  BSYNC.RECONVERGENT B2 ;  /* 0x0000000000027941 */ /* 0x000fea0003800200 */
.L_x_1149:
        /* <DEDUP_REMOVED lines=62> */
.L_x_1147:
[----:B------:R-:W-:Y:S05]  /*300e0*/  BSYNC.RECONVERGENT B1 ;  /* 0x0000000000017941 */ /* 0x000fea0003800200 */
.L_x_1146:
[----:B------:R-:W-:Y:S01]  /*300f0*/  I2FP.F32.U32 R6, R35 ;  /* 0x0000002300067245 */ /* 0x000fe20000201000 */
[----:B------:R-:W-:Y:S01]  /*30100*/  BSSY.RECONVERGENT B1, `(.L_x_1151) ;  /* 0x0000063000017945 */ /* 0x000fe20003800200 */
[----:B------:R-:W-:Y:S01]  /*30110*/  ISETP.NE.AND P2, PT, R68, 0x1, PT ;  /* 0x000000014400780c */ /* 0x000fe20003f45270 */
[----:B------:R-:W-:Y:S01]  /*30120*/  IMAD.MOV.U32 R58, RZ, RZ, R4 ;  /* 0x000000ffff3a7224 */ /* 0x000fe200078e0004 */
        /* <DEDUP_REMOVED lines=21> */
.L_x_1153:
        /* <DEDUP_REMOVED lines=12> */
.L_x_1155:
[----:B------:R-:W-:Y:S05]  /*30340*/  BSYNC.RECONVERGENT B2 ;  /* 0x0000000000027941 */ /* 0x000fea0003800200 */
.L_x_1154:
        /* <DEDUP_REMOVED lines=62> */
.L_x_1152:
[----:B------:R-:W-:Y:S05]  /*30730*/  BSYNC.RECONVERGENT B1 ;  /* 0x0000000000017941 */ /* 0x000fea0003800200 */
.L_x_1151:
[----:B------:R-:W-:Y:S01]  /*30740*/  I2FP.F32.U32 R58, R58 ;  /* 0x0000003a003a7245 */ /* 0x000fe20000201000 */
[----:B------:R-:W-:Y:S01]  /*30750*/  IMAD.U32 R35, R35, 0x10000, RZ ;  /* 0x0001000023237824 */ /* 0x000fe200078e00ff */
[----:B------:R-:W-:Y:S01]  /*30760*/  ISETP.NE.AND P3, PT, R6, 0x1, PT ;  /* 0x000000010600780c */ /* 0x000fe20003f65270 */
[----:B------:R-:W-:Y:S01]  /*30770*/  BSSY.RECONVERGENT B1, `(.L_x_1156) ;  /* 0x000005f000017945 */ /* 0x000fe20003800200 */
[----:B------:R-:W-:Y:S01]  /*30780*/  SHF.L.U32 R57, R57, 0x10, RZ ;  /* 0x0000001039397819 */ /* 0x000fe200000006ff */
[----:B------:R-:W-:Y:S01]  /*30790*/  FFMA.FTZ R58, R58, R157, 1.1641532182693481445e-10 ;  /* 0x2f0000003a3a7423 */ /* 0x000fe2000001009d */
[----:B------:R-:W-:Y:S01]  /*307a0*/  FMUL.FTZ R35, R35, R110 ;  /* 0x0000006e23237220 */ /* 0x000fe20000410000 */
[----:B------:R-:W-:-:S03]  /*307b0*/  IMAD.MOV.U32 R68, RZ, RZ, 0x2 ;  /* 0x00000002ff447424 */ /* 0x000fc600078e00ff */
        /* <DEDUP_REMOVED lines=15> */
.L_x_1158:
        /* <DEDUP_REMOVED lines=12> */
.L_x_1160:
[----:B------:R-:W-:Y:S05]  /*30970*/  BSYNC.RECONVERGENT B2 ;  /* 0x0000000000027941 */ /* 0x000fea0003800200 */
.L_x_1159:
        /* <DEDUP_REMOVED lines=62> */
.L_x_1157:
[----:B------:R-:W-:Y:S05]  /*30d60*/  BSYNC.RECONVERGENT B1 ;  /* 0x0000000000017941 */ /* 0x000fea0003800200 */
.L_x_1156:
        /* <DEDUP_REMOVED lines=12> */
[----:B------:R-:W-:Y:S02]  /*30e30*/  PRMT R74, R74, 0x7632, R74 ;  /* 0x000076324a4a7816 */ /* 0x000fe4000000004a */
[----:B------:R-:W-:Y:S01]  /*30e40*/  PLOP3.LUT P3, PT, P3, PT, PT, 0x8, 0x80 ;  /* 0x000000000080781c */ /* 0x000fe20001f6e170 */
[----:B------:R-:W-:Y:S01]  /*30e50*/  FADD.FTZ R58, R58, R6 ;  /* 0x000000063a3a7221 */ /* 0x000fe20000010000 */
[----:B------:R-:W-:Y:S01]  /*30e60*/  IMAD.MOV.U32 R6, RZ, RZ, 0x2 ;  /* 0x00000002ff067424 */ /* 0x000fe200078e00ff */
        /* <DEDUP_REMOVED lines=9> */
.L_x_1163:
        /* <DEDUP_REMOVED lines=12> */
.L_x_1165:
[----:B------:R-:W-:Y:S05]  /*30fc0*/  BSYNC.RECONVERGENT B2 ;  /* 0x0000000000027941 */ /* 0x000fea0003800200 */
.L_x_1164:
        /* <DEDUP_REMOVED lines=62> */
.L_x_1162:
[----:B------:R-:W-:Y:S05]  /*313b0*/  BSYNC.RECONVERGENT B1 ;  /* 0x0000000000017941 */ /* 0x000fea0003800200 */
.L_x_1161:
[----:B------:R-:W-:Y:S01]  /*313c0*/  I2FP.F32.U32 R57, R57 ;  /* 0x0000003900397245 */ /* 0x000fe20000201000 */
[----:B------:R-:W-:Y:S01]  /*313d0*/  IMAD.U32 R70, R70, 0x10000, RZ ;  /* 0x0001000046467824 */ /* 0x000fe200078e00ff */
[----:B------:R-:W-:Y:S01]  /*313e0*/  ISETP.NE.AND P5, PT, R6, 0x1, PT ;  /* 0x000000010600780c */ /* 0x000fe20003fa5270 */
[----:B------:R-:W-:Y:S01]  /*313f0*/  IMAD.U32 R74, R74, 0x10000, RZ ;  /* 0x000100004a4a7824 */ /* 0x000fe200078e00ff */
[----:B------:R-:W-:Y:S01]  /*31400*/  BSSY.RECONVERGENT B1, `(.L_x_1166) ;  /* 0x000005e000017945 */ /* 0x000fe20003800200 */
[----:B------:R-:W-:Y:S01]  /*31410*/  FFMA.FTZ R57, R57, R157, 1.1641532182693481445e-10 ;  /* 0x2f00000039397423 */ /* 0x000fe2000001009d */
[----:B------:R-:W-:Y:S02]  /*31420*/  HFMA2 R68, -RZ, RZ, 0, 1.1920928955078125e-07 ;  /* 0x00000002ff447431 */ /* 0x000fe400000001ff */
[----:B------:R-:W-:Y:S02]  /*31430*/  IMAD.MOV.U32 R69, RZ, RZ, R4 ;  /* 0x000000ffff457224 */ /* 0x000fe400078e0004 */
[----:B------:R-:W-:Y:S01]  /*31440*/  FSETP.GTU.FTZ.AND P4, PT, R57, R109, PT ;  /* 0x0000006d3900720b */ /* 0x000fe20003f9c000 */
[----:B------:R-:W-:-:S04]  /*31450*/  FMUL.FTZ R57, R70, R110 ;  /* 0x0000006e46397220 */ /* 0x000fc80000410000 */
        /* <DEDUP_REMOVED lines=13> */
.L_x_1168:
        /* <DEDUP_REMOVED lines=12> */
.L_x_1170:
[----:B------:R-:W-:Y:S05]  /*315f0*/  BSYNC.RECONVERGENT B2 ;  /* 0x0000000000027941 */ /* 0x000fea0003800200 */
.L_x_1169:
        /* <DEDUP_REMOVED lines=58> */
[----:B------:R-:W-:-:S05]  /*319a0*/  IMAD.WIDE.U32 R6, R4, -0x326172a9, RZ ;  /* 0xcd9e8d5704067825 */ /* 0x000fca00078e00ff */
[----:B------:R-:W-:Y:S01]  /*319b0*/  LOP3.LUT R7, R68, UR13, R7, 0x96, !PT ;  /* 0x0000000d44077c12 */ /* 0x000fe2000f8e9607 */
[----:B------:R-:W-:Y:S01]  /*319c0*/  IMAD.MOV.U32 R68, RZ, RZ, RZ ;  /* 0x000000ffff447224 */ /* 0x000fe200078e00ff */
[----:B------:R-:W-:-:S07]  /*319d0*/  MOV R4, R6 ;  /* 0x0000000600047202 */ /* 0x000fce0000000f00 */
.L_x_1167:
[----:B------:R-:W-:Y:S05]  /*319e0*/  BSYNC.RECONVERGENT B1 ;  /* 0x0000000000017941 */ /* 0x000fea0003800200 */
.L_x_1166:
[----:B------:R-:W-:Y:S01]  /*319f0*/  I2FP.F32.U32 R6, R69 ;  /* 0x0000004500067245 */ /* 0x000fe20000201000 */
[----:B------:R-:W-:Y:S01]  /*31a00*/  BSSY.RECONVERGENT B1, `(.L_x_1171) ;  /* 0x0000067000017945 */ /* 0x000fe20003800200 */
[----:B------:R-:W-:Y:S01]  /*31a10*/  ISETP.NE.AND P6, PT, R68, 0x1, PT ;  /* 0x000000014400780c */ /* 0x000fe20003fc5270 */
[----:B------:R-:W-:Y:S01]  /*31a20*/  IMAD.MOV.U32 R69, RZ, RZ, R4 ;  /* 0x000000ffff457224 */ /* 0x000fe200078e0004 */
[----:B------:R-:W-:Y:S01]  /*31a30*/  PRMT R73, R71, 0x7632, R73 ;  /* 0x0000763247497816 */ /* 0x000fe20000000049 */
[----:B------:R-:W-:-:S05]  /*31a40*/  FFMA.FTZ R6, R6, R157, 1.1641532182693481445e-10 ;  /* 0x2f00000006067423 */ /* 0x000fca000001009d */
[----:B------:R-:W-:Y:S01]  /*31a50*/  FSETP.GTU.FTZ.AND P5, PT, R6, R109, PT ;  /* 0x0000006d0600720b */ /* 0x000fe20003fbc000 */
[----:B------:R-:W-:-:S04]  /*31a60*/  IMAD.U32 R6, R71, 0x10000, RZ ;  /* 0x0001000047067824 */ /* 0x000fc800078e00ff */
        /* <DEDUP_REMOVED lines=18> */
.L_x_1173:
        /* <DEDUP_REMOVED lines=15> */
.L_x_1175:
[----:B------:R-:W-:Y:S05]  /*31c80*/  BSYNC.RECONVERGENT B2 ;  /* 0x0000000000027941 */ /* 0x000fea0003800200 */
.L_x_1174:
        /* <DEDUP_REMOVED lines=62> */
.L_x_1172:
[----:B------:R-:W-:Y:S05]  /*32070*/  BSYNC.RECONVERGENT B1 ;  /* 0x0000000000017941 */ /* 0x000fea0003800200 */
.L_x_1171:
[----:B------:R-:W-:Y:S01]  /*32080*/  I2FP.F32.U32 R68, R69 ;  /* 0x0000004500447245 */ /* 0x000fe20000201000 */
[----:B------:R-:W-:Y:S01]  /*32090*/  IMAD.U32 R73, R73, 0x10000, RZ ;  /* 0x0001000049497824 */ /* 0x000fe200078e00ff */
[----:B------:R-:W-:Y:S01]  /*320a0*/  F2FP.BF16.F32.PACK_AB R70, R57, R58 ;  /* 0x0000003a3946723e */ /* 0x000fe200000010ff */
[----:B------:R-:W-:Y:S01]  /*320b0*/  IMAD.U32 R75, R75, 0x10000, RZ ;  /* 0x000100004b4b7824 */ /* 0x000fe200078e00ff */
[----:B------:R-:W-:Y:S01]  /*320c0*/  F2FP.BF16.F32.PACK_AB R69, R35, R36 ;  /* 0x000000242345723e */ /* 0x000fe200000010ff */
[----:B------:R-:W-:Y:S01]  /*320d0*/  FFMA.FTZ R68, R68, R157, 1.1641532182693481445e-10 ;  /* 0x2f00000044447423 */ /* 0x000fe2000001009d */
[----:B------:R-:W-:-:S04]  /*320e0*/  FMUL.FTZ R73, R73, R110 ;  /* 0x0000006e49497220 */ /* 0x000fc80000410000 */
        /* <DEDUP_REMOVED lines=8> */
.L_x_1135:
        /* <DEDUP_REMOVED lines=16> */
.L_x_1179:
        /* <DEDUP_REMOVED lines=12> */
.L_x_1181:
[----:B------:R-:W-:Y:S05]  /*32330*/  BSYNC.RECONVERGENT B2 ;  /* 0x0000000000027941 */ /* 0x000fea0003800200 */
.L_x_1180:
        /* <DEDUP_REMOVED lines=62> */
.L_x_1178:
[----:B------:R-:W-:Y:S05]  /*32720*/  BSYNC.RECONVERGENT B1 ;  /* 0x0000000000017941 */ /* 0x000fea0003800200 */
.L_x_1177:
        /* <DEDUP_REMOVED lines=27> */
.L_x_1184:
        /* <DEDUP_REMOVED lines=12> */
.L_x_1186:
[----:B------:R-:W-:Y:S05]  /*329a0*/  BSYNC.RECONVERGENT B2 ;  /* 0x0000000000027941 */ /* 0x000fea0003800200 */
.L_x_1185:
        /* <DEDUP_REMOVED lines=62> */
.L_x_1183:
[----:B------:R-:W-:Y:S05]  /*32d90*/  BSYNC.RECONVERGENT B1 ;  /* 0x0000000000017941 */ /* 0x000fea0003800200 */
.L_x_1182:
        /* <DEDUP_REMOVED lines=21> */
.L_x_1189:
        /* <DEDUP_REMOVED lines=12> */
.L_x_1191:
[----:B------:R-:W-:Y:S05]  /*32fb0*/  BSYNC.RECONVERGENT B2 ;  /* 0x0000000000027941 */ /* 0x000fea0003800200 */
.L_x_1190:
        /* <DEDUP_REMOVED lines=62> */
.L_x_1188:
[----:B------:R-:W-:Y:S05]  /*333a0*/  BSYNC.RECONVERGENT B1 ;  /* 0x0000000000017941 */ /* 0x000fea0003800200 */
.L_x_1187:
[----:B------:R-:W-:Y:S01]  /*333b0*/  I2FP.F32.U32 R6, R35 ;  /* 0x0000002300067245 */ /* 0x000fe20000201000 */
[----:B------:R-:W-:Y:S01]  /*333c0*/  BSSY.RECONVERGENT B1, `(.L_x_1192) ;  /* 0x0000060000017945 */ /* 0x000fe20003800200 */
[----:B------:R-:W-:Y:S01]  /*333d0*/  ISETP.NE.AND P2, PT, R58, 0x1, PT ;  /* 0x000000013a00780c */ /* 0x000fe20003f45270 */
[----:B------:R-:W-:Y:S01]  /*333e0*/  IMAD.MOV.U32 R57, RZ, RZ, R4 ;  /* 0x000000ffff397224 */ /* 0x000fe200078e0004 */
[----:B------:R-:W-:Y:S01]  /*333f0*/  PRMT R35, R69, 0x7632, R35 ;  /* 0x0000763245237816 */ /* 0x000fe20000000023 */
[----:B------:R-:W-:-:S05]  /*33400*/  FFMA.FTZ R6, R6, R157, 1.1641532182693481445e-10 ;  /* 0x2f00000006067423 */ /* 0x000fca000001009d */
[----:B------:R-:W-:Y:S02]  /*33410*/  FSETP.GTU.FTZ.AND P1, PT, R6, R109, PT ;  /* 0x0000006d0600720b */ /* 0x000fe40003f3c000 */
[----:B------:R-:W-:-:S05]  /*33420*/  SHF.L.U32 R6, R69, 0x10, RZ ;  /* 0x0000001045067819 */ /* 0x000fca00000006ff */
        /* <DEDUP_REMOVED lines=14> */
.L_x_1194:
        /* <DEDUP_REMOVED lines=12> */
.L_x_1196:
[----:B------:R-:W-:Y:S05]  /*335d0*/  BSYNC.RECONVERGENT B2 ;  /* 0x0000000000027941 */ /* 0x000fea0003800200 */
.L_x_1195:
        /* <DEDUP_REMOVED lines=62> */
.L_x_1193:
[----:B------:R-:W-:Y:S05]  /*339c0*/  BSYNC.RECONVERGENT B1 ;  /* 0x0000000000017941 */ /* 0x000fea0003800200 */
.L_x_1192:
[----:B------:R-:W-:Y:S01]  /*339d0*/  I2FP.F32.U32 R57, R57 ;  /* 0x0000003900397245 */ /* 0x000fe20000201000 */
[----:B------:R-:W-:Y:S01]  /*339e0*/  BSSY.RECONVERGENT B1, `(.L_x_1197) ;  /* 0x000005f000017945 */ /* 0x000fe20003800200 */
[----:B------:R-:W-:Y:S01]  /*339f0*/  SHF.L.U32 R35, R35, 0x10, RZ ;  /* 0x0000001023237819 */ /* 0x000fe200000006ff */
[----:B------:R-:W-:Y:S01]  /*33a00*/  IMAD.MOV.U32 R68, RZ, RZ, 0x2 ;  /* 0x00000002ff447424 */ /* 0x000fe200078e00ff */
[----:B------:R-:W-:Y:S01]  /*33a10*/  ISETP.NE.AND P3, PT, R6, 0x1, PT ;  /* 0x000000010600780c */ /* 0x000fe20003f65270 */
[----:B------:R-:W-:Y:S02]  /*33a20*/  FFMA.FTZ R57, R57, R157, 1.1641532182693481445e-10 ;  /* 0x2f00000039397423 */ /* 0x000fe4000001009d */
[----:B------:R-:W-:-:S03]  /*33a30*/  FMUL.FTZ R35, R35, R110 ;  /* 0x0000006e23237220 */ /* 0x000fc60000410000 */
[----:B------:R-:W-:Y:S01]  /*33a40*/  FSETP.GTU.FTZ.AND P2, PT, R57, R109, PT ;  /* 0x0000006d3900720b */ /* 0x000fe20003f5c000 */
[----:B------:R-:W-:Y:S01]  /*33a50*/  FMUL.FTZ R35, R35, R104 ;  /* 0x0000006823237220 */ /* 0x000fe20000410000 */
[----:B------:R-:W-:-:S04]  /*33a60*/  IMAD.MOV.U32 R57, RZ, RZ, R4 ;  /* 0x000000ffff397224 */ /* 0x000fc800078e0004 */
        /* <DEDUP_REMOVED lines=11> */
.L_x_1199:
        /* <DEDUP_REMOVED lines=12> */
.L_x_1201:
[----:B------:R-:W-:Y:S05]  /*33be0*/  BSYNC.RECONVERGENT B2 ;  /* 0x0000000000027941 */ /* 0x000fea0003800200 */
.L_x_1200:
        /* <DEDUP_REMOVED lines=62> */
.L_x_1198:
[----:B------:R-:W-:Y:S05]  /*33fd0*/  BSYNC.RECONVERGENT B1 ;  /* 0x0000000000017941 */ /* 0x000fea0003800200 */
.L_x_1197:
        /* <DEDUP_REMOVED lines=22> */
.L_x_1204:
        /* <DEDUP_REMOVED lines=12> */
.L_x_1206:
[----:B------:R-:W-:Y:S05]  /*34200*/  BSYNC.RECONVERGENT B2 ;  /* 0x0000000000027941 */ /* 0x000fea0003800200 */
.L_x_1205:
        /* <DEDUP_REMOVED lines=62> */
.L_x_1203:
[----:B------:R-:W-:Y:S05]  /*345f0*/  BSYNC.RECONVERGENT B1 ;  /* 0x0000000000017941 */ /* 0x000fea0003800200 */
.L_x_1202:
        /* <DEDUP_REMOVED lines=21> */
.L_x_1209:
        /* <DEDUP_REMOVED lines=12> */
.L_x_1211:
[----:B------:R-:W-:Y:S05]  /*34810*/  BSYNC.RECONVERGENT B2 ;  /* 0x0000000000027941 */ /* 0x000fea0003800200 */
.L_x_1210:
        /* <DEDUP_REMOVED lines=62> */
.L_x_1208:
[----:B------:R-:W-:Y:S05]  /*34c00*/  BSYNC.RECONVERGENT B1 ;  /* 0x0000000000017941 */ /* 0x000fea0003800200 */
.L_x_1207:
        /* <DEDUP_REMOVED lines=23> */
.L_x_1214:
        /* <DEDUP_REMOVED lines=15> */
.L_x_1216:
[----:B------:R-:W-:Y:S05]  /*34e70*/  BSYNC.RECONVERGENT B2 ;  /* 0x0000000000027941 */ /* 0x000fea0003800200 */
.L_x_1215:
        /* <DEDUP_REMOVED lines=62> */
.L_x_1213:
[----:B------:R-:W-:Y:S05]  /*35260*/  BSYNC.RECONVERGENT B1 ;  /* 0x0000000000017941 */ /* 0x000fea0003800200 */
.L_x_1212:
        /* <DEDUP_REMOVED lines=12> */
.L_x_1176:
        /* <DEDUP_REMOVED lines=21> */
.L_x_1134:
[----:B------:R-:W-:Y:S05]  /*35480*/  BSYNC.RECONVERGENT B0 ;  /* 0x0000000000007941 */ /* 0x000fea0003800200 */
.L_x_1133:
        /* <DEDUP_REMOVED lines=30> */
.L_x_1222:
        /* <DEDUP_REMOVED lines=12> */
.L_x_1224:
[----:B------:R-:W-:Y:S05]  /*35730*/  BSYNC.RECONVERGENT B2 ;  /* 0x0000000000027941 */ /* 0x000fea0003800200 */
.L_x_1223:
        /* <DEDUP_REMOVED lines=62> */
.L_x_1221:
[----:B------:R-:W-:Y:S05]  /*35b20*/  BSYNC.RECONVERGENT B1 ;  /* 0x0000000000017941 */ /* 0x000fea0003800200 */
.L_x_1220:
        /* <DEDUP_REMOVED lines=9> */
[----:B------:R-:W-:Y:S02]  /*35bc0*/  IMAD.MOV.U32 R30, RZ, RZ, R4 ;  /* 0x000000ffff1e7224 */ /* 0x000fe400078e0004 */
[----:B------:R-:W-:Y:S01]  /*35bd0*/  FFMA.FTZ R29, R29, R157, 1.1641532182693481445e-10 ;  /* 0x2f0000001d1d7423 */ /* 0x000fe2000001009d */
[----:B0-----:R-:W-:-:S04]  /*35be0*/  FMUL.FTZ R6, R6, R106 ;  /* 0x0000006a06067220 */ /* 0x001fc80000410000 */
[----:B-1----:R-:W-:-:S04]  /*35bf0*/  FSETP.GTU.FTZ.AND P0, PT, R29, R109, PT ;  /* 0x0000006d1d00720b */ /* 0x002fc80003f1c000 */
        /* <DEDUP_REMOVED lines=17> */
.L_x_1227:
        /* <DEDUP_REMOVED lines=12> */
.L_x_1229:
[----:B------:R-:W-:Y:S05]  /*35dd0*/  BSYNC.RECONVERGENT B2 ;  /* 0x0000000000027941 */ /* 0x000fea0003800200 */
.L_x_1228:
        /* <DEDUP_REMOVED lines=62> */
.L_x_1226:
[----:B------:R-:W-:Y:S05]  /*361c0*/  BSYNC.RECONVERGENT B1 ;  /* 0x0000000000017941 */ /* 0x000fea0003800200 */
.L_x_1225:
        /* <DEDUP_REMOVED lines=23> */
.L_x_1232:
        /* <DEDUP_REMOVED lines=12> */
.L_x_1234:
[----:B------:R-:W-:Y:S05]  /*36400*/  BSYNC.RECONVERGENT B2 ;  /* 0x0000000000027941 */ /* 0x000fea0003800200 */
.L_x_1233:
        /* <DEDUP_REMOVED lines=62> */
.L_x_1231:
[----:B------:R-:W-:Y:S05]  /*367f0*/  BSYNC.RECONVERGENT B1 ;  /* 0x0000000000017941 */ /* 0x000fea0003800200 */
.L_x_1230:
[----:B------:R-:W-:Y:S01]  /*36800*/  I2FP.F32.U32 R6, R33 ;  /* 0x0000002100067245 */ /* 0x000fe20000201000 */
[----:B------:R-:W-:Y:S01]  /*36810*/  BSSY.RECONVERGENT B1, `(.L_x_1235) ;  /* 0x0000063000017945 */ /* 0x000fe20003800200 */
[----:B------:R-:W-:Y:S02]  /*36820*/  ISETP.NE.AND P2, PT, R68, 0x1, PT ;  /* 0x000000014400780c */ /* 0x000fe40003f45270 */
[----:B------:R-:W-:Y:S01]  /*36830*/  PRMT R33, R69, 0x7632, R33 ;  /* 0x0000763245217816 */ /* 0x000fe20000000021 */
[----:B------:R-:W-:Y:S01]  /*36840*/  FFMA.FTZ R6, R6, R157, 1.1641532182693481445e-10 ;  /* 0x2f00000006067423 */ /* 0x000fe2000001009d */
[----:B------:R-:W-:Y:S02]  /*36850*/  PRMT R55, R73, 0x7632, R55 ;  /* 0x0000763249377816 */ /* 0x000fe40000000037 */
[----:B------:R-:W-:Y:S02]  /*36860*/  MOV R56, R4 ;  /* 0x0000000400387202 */ /* 0x000fe40000000f00 */
[----:B------:R-:W-:-:S02]  /*36870*/  FSETP.GTU.FTZ.AND P1, PT, R6, R109, PT ;  /* 0x0000006d0600720b */ /* 0x000fc40003f3c000 */
[----:B------:R-:W-:-:S05]  /*36880*/  SHF.L.U32 R6, R69, 0x10, RZ ;  /* 0x0000001045067819 */ /* 0x000fca00000006ff */
[----:B------:R-:W-:-:S04]  /*36890*/  FMUL.FTZ R6, R6, R110 ;  /* 0x0000006e06067220 */ /* 0x000fc80000410000 */
[----:B------:R-:W-:-:S05]  /*368a0*/  FMUL.FTZ R6, R6, R106 ;  /* 0x0000006a06067220 */ /* 0x000fca0000410000 */
[----:B------:R-:W-:Y:S01]  /*368b0*/  FSEL R34, R6, RZ, !P1 ;  /* 0x000000ff06227208 */ /* 0x000fe20004800000 */
[----:B------:R-:W-:Y:S01]  /*368c0*/  IMAD.U32 R6, R73, 0x10000, RZ ;  /* 0x0001000049067824 */ /* 0x000fe200078e00ff */
        /* <DEDUP_REMOVED lines=12> */
.L_x_1237:
        /* <DEDUP_REMOVED lines=12> */
.L_x_1239:
[----:B------:R-:W-:Y:S05]  /*36a50*/  BSYNC.RECONVERGENT B2 ;  /* 0x0000000000027941 */ /* 0x000fea0003800200 */
.L_x_1238:
        /* <DEDUP_REMOVED lines=62> */
.L_x_1236:
[----:B------:R-:W-:Y:S05]  /*36e40*/  BSYNC.RECONVERGENT B1 ;  /* 0x0000000000017941 */ /* 0x000fea0003800200 */
.L_x_1235:
        /* <DEDUP_REMOVED lines=23> */
.L_x_1242:
        /* <DEDUP_REMOVED lines=12> */
.L_x_1244:
[----:B------:R-:W-:Y:S05]  /*37080*/  BSYNC.RECONVERGENT B2 ;  /* 0x0000000000027941 */ /* 0x000fea0003800200 */
.L_x_1243:
        /* <DEDUP_REMOVED lines=62> */
.L_x_1241:
[----:B------:R-:W-:Y:S05]  /*37470*/  BSYNC.RECONVERGENT B1 ;  /* 0x0000000000017941 */ /* 0x000fea0003800200 */
.L_x_1240:
        /* <DEDUP_REMOVED lines=25> */
.L_x_1247:
        /* <DEDUP_REMOVED lines=12> */
.L_x_1249:
[----:B------:R-:W-:Y:S05]  /*376d0*/  BSYNC.RECONVERGENT B2 ;  /* 0x0000000000027941 */ /* 0x000fea0003800200 */
.L_x_1248:
        /* <DEDUP_REMOVED lines=62> */
.L_x_1246:
[----:B------:R-:W-:Y:S05]  /*37ac0*/  BSYNC.RECONVERGENT B1 ;  /* 0x0000000000017941 */ /* 0x000fea0003800200 */
.L_x_1245:
[----:B------:R-:W-:Y:S01]  /*37ad0*/  I2FP.F32.U32 R55, R55 ;  /* 0x0000003700377245 */ /* 0x000fe20000201000 */
[----:B------:R-:W-:Y:S01]  /*37ae0*/  IMAD.U32 R74, R74, 0x10000, RZ ;  /* 0x000100004a4a7824 */ /* 0x000fe200078e00ff */
[----:B------:R-:W-:Y:S01]  /*37af0*/  SHF.L.U32 R70, R70, 0x10, RZ ;  /* 0x0000001046467819 */ /* 0x000fe200000006ff */
[----:B------:R-:W-:Y:S01]  /*37b00*/  BSSY.RECONVERGENT B1, `(.L_x_1250) ;  /* 0x000005f000017945 */ /* 0x000fe20003800200 */
[----:B------:R-:W-:Y:S01]  /*37b10*/  ISETP.NE.AND P5, PT, R6, 0x1, PT ;  /* 0x000000010600780c */ /* 0x000fe20003fa5270 */
[----:B------:R-:W-:Y:S01]  /*37b20*/  FFMA.FTZ R55, R55, R157, 1.1641532182693481445e-10 ;  /* 0x2f00000037377423 */ /* 0x000fe2000001009d */
[----:B------:R-:W-:Y:S01]  /*37b30*/  IMAD.MOV.U32 R68, RZ, RZ, 0x2 ;  /* 0x00000002ff447424 */ /* 0x000fe200078e00ff */
[----:B------:R-:W-:-:S03]  /*37b40*/  MOV R69, R4 ;  /* 0x0000000400457202 */ /* 0x000fc60000000f00 */
        /* <DEDUP_REMOVED lines=15> */
.L_x_1252:
        /* <DEDUP_REMOVED lines=12> */
.L_x_1254:
[----:B------:R-:W-:Y:S05]  /*37d00*/  BSYNC.RECONVERGENT B2 ;  /* 0x0000000000027941 */ /* 0x000fea0003800200 */
.L_x_1253:
        /* <DEDUP_REMOVED lines=62> */
.L_x_1251:
[----:B------:R-:W-:Y:S05]  /*380f0*/  BSYNC.RECONVERGENT B1 ;  /* 0x0000000000017941 */ /* 0x000fea0003800200 */
.L_x_1250:
        /* <DEDUP_REMOVED lines=10> */
[----:B------:R-:W-:Y:S01]  /*381a0*/  FSEL R72, R6, RZ, !P5 ;  /* 0x000000ff06487208 */ /* 0x000fe20006800000 */
[C---:B------:R-:W-:Y:S01]  /*381b0*/  IMAD.U32 R6, R75.reuse, 0x10000, RZ ;  /* 0x000100004b067824 */ /* 0x040fe200078e00ff */
[----:B------:R-:W-:Y:S02]  /*381c0*/  PRMT R75, R75, 0x7632, R75 ;  /* 0x000076324b4b7816 */ /* 0x000fe4000000004b */
[----:B------:R-:W-:Y:S01]  /*381d0*/  PLOP3.LUT P5, PT, P5, PT, PT, 0x8, 0x80 ;  /* 0x000000000080781c */ /* 0x000fe20002fae170 */
[----:B------:R-:W-:Y:S01]  /*381e0*/  FADD.FTZ R72, R72, R6 ;  /* 0x0000000648487221 */ /* 0x000fe20000010000 */
[----:B------:R-:W-:-:S03]  /*381f0*/  HFMA2 R6, -RZ, RZ, 0, 1.1920928955078125e-07 ;  /* 0x00000002ff067431 */ /* 0x000fc600000001ff */
[----:B------:R-:W-:Y:S01]  /*38200*/  IMAD.MOV.U32 R105, RZ, RZ, R72 ;  /* 0x000000ffff697224 */ /* 0x000fe200078e0048 */
[----:B------:R-:W-:Y:S07]  /*38210*/  @!P6 BRA `(.L_x_1256) ;  /* 0x000000040058e947 */ /* 0x000fee0003800000 */
        /* <DEDUP_REMOVED lines=8> */
.L_x_1257:
[----:B------:R-:W-:Y:S01]  /*382a0*/  VIADD R9, R9, 0x1 ;  /* 0x0000000109097836 */ /* 0x000fe20000000000 */
[----:B------:R-:W-:Y:S04]  /*382b0*/  BSSY.RECONVERGENT B2, `(.L_x_1258) ;  /* 0x000000e000027945 */ /* 0x000fe80003800200 */
[----:B------:R-:W-:-:S13]  /*382c0*/  ISETP.NE.AND P6, PT, R9, RZ, PT ;  /* 0x000000ff0900720c */ /* 0x000fda0003fc5270 */
[----:B------:R-:W-:Y:S05]  /*382d0*/  @P6 BRA `(.L_x_1259) ;  /* 0x00000000002c6947 */ /* 0x000fea0003800000 */
[----:B------:R-:W-:Y:S01]  /*382e0*/  VIADD R5, R5, 0x1 ;  /* 0x0000000105057836 */ /* 0x000fe20000000000 */
[----:B------:R-:W-:-:S04]  /*382f0*/  LOP3.LUT R0, R0, 0xffffbfff, RZ, 0xc0, !PT ;  /* 0xffffbfff00007812 */ /* 0x000fc800078ec0ff */
[----:B------:R-:W-:Y:S02]  /*38300*/  ISETP.NE.AND P6, PT, R5, RZ, PT ;  /* 0x000000ff0500720c */ /* 0x000fe40003fc5270 */
[----:B------:R-:W-:-:S11]  /*38310*/  @P0 LOP3.LUT R0, R0, 0x4000, RZ, 0xfc, !PT ;  /* 0x0000400000000812 */ /* 0x000fd600078efcff */
[----:B------:R-:W-:Y:S01]  /*38320*/  @!P6 IADD3 R12, PT, PT, R12, 0x1, RZ ;  /* 0x000000010c0ce810 */ /* 0x000fe20007ffe0ff */
[----:B------:R-:W-:Y:S02]  /*38330*/  @!P6 VIADD R4, R3, 0x1 ;  /* 0x000000010304e836 */ /* 0x000fe40000000000 */
[----:B------:R-:W-:Y:S01]  /*38340*/  @!P6 IMAD.MOV.U32 R5, RZ, RZ, RZ ;  /* 0x000000ffff05e224 */ /* 0x000fe200078e00ff */
[----:B------:R-:W-:-:S13]  /*38350*/  ISETP.NE.AND P0, PT, R12, RZ, !P6 ;  /* 0x000000ff0c00720c */ /* 0x000fda0007705270 */
[----:B------:R-:W-:Y:S01]  /*38360*/  @P0 IMAD.MOV R4, RZ, RZ, R3 ;  /* 0x000000ffff040224 */ /* 0x000fe200078e0203 */
[----:B------:R-:W-:-:S04]  /*38370*/  LOP3.LUT P0, RZ, R0, 0x4000, RZ, 0xc0, !PT ;  /* 0x0000400000ff7812 */ /* 0x000fc8000780c0ff */
[----:B------:R-:W-:-:S09]  /*38380*/  @!P6 MOV R3, R4 ;  /* 0x000000040003e202 */ /* 0x000fd20000000f00 */
.L_x_1259:
[----:B------:R-:W-:Y:S05]  /*38390*/  BSYNC.RECONVERGENT B2 ;  /* 0x0000000000027941 */ /* 0x000fea0003800200 */
.L_x_1258:
        /* <DEDUP_REMOVED lines=62> */
.L_x_1256:
[----:B------:R-:W-:Y:S05]  /*38780*/  BSYNC.RECONVERGENT B1 ;  /* 0x0000000000017941 */ /* 0x000fea0003800200 */
.L_x_1255:
[----:B------:R-:W-:Y:S01]  /*38790*/  I2FP.F32.U32 R68, R69 ;  /* 0x0000004500447245 */ /* 0x000fe20000201000 */
[----:B------:R-:W-:Y:S01]  /*387a0*/  IMAD.U32 R75, R75, 0x10000, RZ ;  /* 0x000100004b4b7824 */ /* 0x000fe200078e00ff */
[----:B------:R-:W-:Y:S02]  /*387b0*/  SHF.L.U32 R73, R73, 0x10, RZ ;  /* 0x0000001049497819 */ /* 0x000fe400000006ff */
[----:B------:R-:W-:Y:S01]  /*387c0*/  F2FP.BF16.F32.PACK_AB R70, R55, R56 ;  /* 0x000000383746723e */ /* 0x000fe200000010ff */
[----:B------:R-:W-:Y:S01]  /*387d0*/  FFMA.FTZ R68, R68, R157, 1.1641532182693481445e-10 ;  /* 0x2f00000044447423 */ /* 0x000fe2000001009d */
[----:B------:R-:W-:Y:S01]  /*387e0*/  F2FP.BF16.F32.PACK_AB R69, R33, R34 ;  /* 0x000000222145723e */ /* 0x000fe200000010ff */
[----:B------:R-:W-:-:S03]  /*387f0*/  FMUL.FTZ R73, R73, R110 ;  /* 0x0000006e49497220 */ /* 0x000fc60000410000 */
[----:B------:R-:W-:Y:S01]  /*38800*/  FSETP.GTU.FTZ.AND P6, PT, R68, R109, PT ;  /* 0x0000006d4400720b */ /* 0x000fe20003fdc000 */
[----:B------:R-:W-:Y:S01]  /*38810*/  FMUL.FTZ R73, R73, R106 ;  /* 0x0000006a49497220 */ /* 0x000fe20000410000 */
[----:B------:R-:W-:-:S04]  /*38820*/  F2FP.BF16.F32.PACK_AB R68, R30, R29 ;  /* 0x0000001d1e44723e */ /* 0x000fc800000010ff */
[----:B------:R-:W-:Y:S02]  /*38830*/  FSEL R73, R73, RZ, !P6 ;  /* 0x000000ff49497208 */ /* 0x000fe40007000000 */
[----:B------:R-:W-:-:S03]  /*38840*/  PLOP3.LUT P6, PT, P6, PT, PT, 0x8, 0x80 ;  /* 0x000000000080781c */ /* 0x000fc600037ce170 */
[----:B------:R-:W-:-:S05]  /*38850*/  FADD.FTZ R106, R73, R75 ;  /* 0x0000004b496a7221 */ /* 0x000fca0000010000 */
[----:B------:R-:W-:Y:S01]  /*38860*/  F2FP.BF16.F32.PACK_AB R71, R106, R72 ;  /* 0x000000486a47723e */ /* 0x000fe200000010ff */
[----:B------:R-:W-:Y:S06]  /*38870*/  BRA `(.L_x_1260) ;  /* 0x0000003000707947 */ /* 0x000fec0003800000 */
.L_x_1219:
        /* <DEDUP_REMOVED lines=16> */
.L_x_1263:
        /* <DEDUP_REMOVED lines=12> */
.L_x_1265:
[----:B------:R-:W-:Y:S05]  /*38a40*/  BSYNC.RECONVERGENT B2 ;  /* 0x0000000000027941 */ /* 0x000fea0003800200 */
.L_x_1264:
        /* <DEDUP_REMOVED lines=62> */
.L_x_1262:
[----:B------:R-:W-:Y:S05]  /*38e30*/  BSYNC.RECONVERGENT B1 ;  /* 0x0000000000017941 */ /* 0x000fea0003800200 */
.L_x_1261:
        /* <DEDUP_REMOVED lines=9> */
[----:B------:R-:W-:Y:S01]  /*38ed0*/  FMUL.FTZ R6, R6, R110 ;  /* 0x0000006e06067220 */ /* 0x000fe20000410000 */
[----:B------:R-:W-:-:S03]  /*38ee0*/  IMAD.MOV.U32 R30, RZ, RZ, R4 ;  /* 0x000000ffff1e7224 */ /* 0x000fc600078e0004 */
[----:B0-----:R-:W-:Y:S01]  /*38ef0*/  FMUL.FTZ R6, R6, R106 ;  /* 0x0000006a06067220 */ /* 0x001fe20000410000 */
[----:B-1----:R-:W-:-:S04]  /*38f00*/  FSETP.GTU.FTZ.AND P0, PT, R29, R109, PT ;  /* 0x0000006d1d00720b */ /* 0x002fc80003f1c000 */
[----:B------:R-:W-:Y:S01]  /*38f10*/  FSEL R29, R6, RZ, !P0 ;  /* 0x000000ff061d7208 */ /* 0x000fe20004000000 */
[----:B------:R-:W-:Y:S01]  /*38f20*/  HFMA2 R6, -RZ, RZ, 0, 1.1920928955078125e-07 ;  /* 0x00000002ff067431 */ /* 0x000fe200000001ff */
        /* <DEDUP_REMOVED lines=12> */
.L_x_1268:
        /* <DEDUP_REMOVED lines=12> */
.L_x_1270:
[----:B------:R-:W-:Y:S05]  /*390b0*/  BSYNC.RECONVERGENT B2 ;  /* 0x0000000000027941 */ /* 0x000fea0003800200 */
.L_x_1269:
        /* <DEDUP_REMOVED lines=62> */
.L_x_1267:
[----:B------:R-:W-:Y:S05]  /*394a0*/  BSYNC.RECONVERGENT B1 ;  /* 0x0000000000017941 */ /* 0x000fea0003800200 */
.L_x_1266:
        /* <DEDUP_REMOVED lines=21> */
.L_x_1273:
        /* <DEDUP_REMOVED lines=12> */
.L_x_1275:
[----:B------:R-:W-:Y:S05]  /*396c0*/  BSYNC.RECONVERGENT B2 ;  /* 0x0000000000027941 */ /* 0x000fea0003800200 */
.L_x_1274:
        /* <DEDUP_REMOVED lines=62> */
.L_x_1272:
[----:B------:R-:W-:Y:S05]  /*39ab0*/  BSYNC.RECONVERGENT B1 ;  /* 0x0000000000017941 */ /* 0x000fea0003800200 */
.L_x_1271:
        /* <DEDUP_REMOVED lines=9> */
[----:B------:R-:W-:Y:S01]  /*39b50*/  FMUL.FTZ R34, R6, R106 ;  /* 0x0000006a06227220 */ /* 0x000fe20000410000 */
[----:B------:R-:W-:-:S04]  /*39b60*/  HFMA2 R6, -RZ, RZ, 0, 1.1920928955078125e-07 ;  /* 0x00000002ff067431 */ /* 0x000fc800000001ff */
        /* <DEDUP_REMOVED lines=11> */
.L_x_1278:
        /* <DEDUP_REMOVED lines=12> */
.L_x_1280:
[----:B------:R-:W-:Y:S05]  /*39ce0*/  BSYNC.RECONVERGENT B2 ;  /* 0x0000000000027941 */ /* 0x000fea0003800200 */
.L_x_1279:
        /* <DEDUP_REMOVED lines=62> */
.L_x_1277:
[----:B------:R-:W-:Y:S05]  /*3a0d0*/  BSYNC.RECONVERGENT B1 ;  /* 0x0000000000017941 */ /* 0x000fea0003800200 */
.L_x_1276:
[----:B------:R-:W-:Y:S01]  /*3a0e0*/  I2FP.F32.U32 R55, R55 ;  /* 0x0000003700377245 */ /* 0x000fe20000201000 */
[----:B------:R-:W-:Y:S01]  /*3a0f0*/  IMAD.U32 R33, R33, 0x10000, RZ ;  /* 0x0001000021217824 */ /* 0x000fe200078e00ff */
[----:B------:R-:W-:Y:S01]  /*3a100*/  ISETP.NE.AND P3, PT, R6, 0x1, PT ;  /* 0x000000010600780c */ /* 0x000fe20003f65270 */
[----:B------:R-:W-:Y:S01]  /*3a110*/  BSSY.RECONVERGENT B1, `(.L_x_1281) ;  /* 0x000005d000017945 */ /* 0x000fe20003800200 */
[----:B------:R-:W-:Y:S02]  /*3a120*/  HFMA2 R68, -RZ, RZ, 0, 1.1920928955078125e-07 ;  /* 0x00000002ff447431 */ /* 0x000fe400000001ff */
[----:B------:R-:W-:Y:S01]  /*3a130*/  FFMA.FTZ R55, R55, R157, 1.1641532182693481445e-10 ;  /* 0x2f00000037377423 */ /* 0x000fe2000001009d */
[----:B------:R-:W-:-:S04]  /*3a140*/  FMUL.FTZ R33, R33, R110 ;  /* 0x0000006e21217220 */ /* 0x000fc80000410000 */
[----:B------:R-:W-:Y:S01]  /*3a150*/  FMUL.FTZ R33, R33, R106 ;  /* 0x0000006a21217220 */ /* 0x000fe20000410000 */
[----:B------:R-:W-:Y:S01]  /*3a160*/  FSETP.GTU.FTZ.AND P2, PT, R55, R109, PT ;  /* 0x0000006d3700720b */ /* 0x000fe20003f5c000 */
[----:B------:R-:W-:-:S03]  /*3a170*/  IMAD.MOV.U32 R55, RZ, RZ, R4 ;  /* 0x000000ffff377224 */ /* 0x000fc600078e0004 */
        /* <DEDUP_REMOVED lines=11> */
.L_x_1283:
        /* <DEDUP_REMOVED lines=12> */
.L_x_1285:
[----:B------:R-:W-:Y:S05]  /*3a2f0*/  BSYNC.RECONVERGENT B2 ;  /* 0x0000000000027941 */ /* 0x000fea0003800200 */
.L_x_1284:
        /* <DEDUP_REMOVED lines=62> */
.L_x_1282:
[----:B------:R-:W-:Y:S05]  /*3a6e0*/  BSYNC.RECONVERGENT B1 ;  /* 0x0000000000017941 */ /* 0x000fea0003800200 */
.L_x_1281:
        /* <DEDUP_REMOVED lines=22> */
.L_x_1288:
        /* <DEDUP_REMOVED lines=12> */
.L_x_1290:
[----:B------:R-:W-:Y:S05]  /*3a910*/  BSYNC.RECONVERGENT B2 ;  /* 0x0000000000027941 */ /* 0x000fea0003800200 */
.L_x_1289:
        /* <DEDUP_REMOVED lines=62> */
.L_x_1287:
[----:B------:R-:W-:Y:S05]  /*3ad00*/  BSYNC.RECONVERGENT B1 ;  /* 0x0000000000017941 */ /* 0x000fea0003800200 */
.L_x_1286:
        /* <DEDUP_REMOVED lines=21> */
.L_x_1293:
        /* <DEDUP_REMOVED lines=12> */
.L_x_1295:
[----:B------:R-:W-:Y:S05]  /*3af20*/  BSYNC.RECONVERGENT B2 ;  /* 0x0000000000027941 */ /* 0x000fea0003800200 */
.L_x_1294:
        /* <DEDUP_REMOVED lines=62> */
.L_x_1292:
[----:B------:R-:W-:Y:S05]  /*3b310*/  BSYNC.RECONVERGENT B1 ;  /* 0x0000000000017941 */ /* 0x000fea0003800200 */
.L_x_1291:
        /* <DEDUP_REMOVED lines=23> */
.L_x_1298:
        /* <DEDUP_REMOVED lines=15> */
.L_x_1300:
[----:B------:R-:W-:Y:S05]  /*3b580*/  BSYNC.RECONVERGENT B2 ;  /* 0x0000000000027941 */ /* 0x000fea0003800200 */
.L_x_1299:
        /* <DEDUP_REMOVED lines=62> */
.L_x_1297:
[----:B------:R-:W-:Y:S05]  /*3b970*/  BSYNC.RECONVERGENT B1 ;  /* 0x0000000000017941 */ /* 0x000fea0003800200 */
.L_x_1296:
[----:B------:R-:W-:Y:S02]  /*3b980*/  I2FP.F32.U32 R68, R69 ;  /* 0x0000004500447245 */ /* 0x000fe40000201000 */
        /* <DEDUP_REMOVED lines=9> */
[----:B------:R-:W-:Y:S02]  /*3ba20*/  PLOP3.LUT P6, PT, P6, PT, PT, 0x8, 0x80 ;  /* 0x000000000080781c */ /* 0x000fe400037ce170 */
[----:B------:R-:W-:-:S11]  /*3ba30*/  F2FP.BF16.F32.PACK_AB R71, R106, R72 ;  /* 0x000000486a47723e */ /* 0x000fd600000010ff */
.L_x_1260:
        /* <DEDUP_REMOVED lines=21> */
.L_x_1218:
[----:B------:R-:W-:Y:S05]  /*3bb90*/  BSYNC.RECONVERGENT B0 ;  /* 0x0000000000007941 */ /* 0x000fea0003800200 */
.L_x_1217:
[----:B------:R-:W-:Y:S01]  /*3bba0*/  ISETP.GE.U32.AND P0, PT, R11, 0x140, PT ;  /* 0x000001400b00780c */ /* 0x000fe20003f06070 */
[----:B------:R-:W-:Y:S01]  /*3bbb0*/  BSSY.RECONVERGENT B0, `(.L_x_1301) ;  /* 0x000066e000007945 */ /* 0x000fe20003800200 */
[----:B------:R-:W-:-:S11]  /*3bbc0*/  LOP3.LUT R0, R0, 0xffffffef, RZ, 0xc0, !PT ;  /* 0xffffffef00007812 */ /* 0x000fd600078ec0ff */
[----:B------:R-:W-:Y:S01]  /*3bbd0*/  @P0 LOP3.LUT R0, R0, 0x10, RZ, 0xfc, !PT ;  /* 0x0000001000000812 */ /* 0x000fe200078efcff */
[----:B------:R-:W-:Y:S06]  /*3bbe0*/  @!P0 BRA `(.L_x_1302) ;  /* 0x0000006400a88947 */ /* 0x000fec0003800000 */
[----:B------:R-:W0:Y:S02]  /*3bbf0*/  LDC.64 R52, c[0x0][0x390] ;  /* 0x0000e400ff347b82 */ /* 0x000e240000000a00 */
[----:B0-----:R-:W-:-:S05]  /*3bc00*/  IMAD.WIDE.U32 R52, R111, 0x10, R52 ;  /* 0x000000106f347825 */ /* 0x001fca00078e0034 */
[----:B-1234-:R0:W5:Y:S01]  /*3bc10*/  LDG.E.128 R68, desc[UR6][R52.64] ;  /* 0x0000000634447981 */ /* 0x01e162000c1e1d00 */
[----:B------:R-:W-:-:S04]  /*3bc20*/  UISETP.NE.U32.AND UP1, UPT, UR8, URZ, UPT ;  /* 0x000000ff0800728c */ /* 0x000fc8000bf25070 */
[----:B------:R-:W-:-:S09]  /*3bc30*/  UISETP.NE.AND.EX UP1, UPT, UR9, URZ, UPT, UP1 ;  /* 0x000000ff0900728c */ /* 0x000fd2000bf25310 */
[----:B0-----:R-:W-:Y:S05]  /*3bc40*/  BRA.U !UP1, `(.L_x_1303) ;  /* 0x0000003109d07547 */ /* 0x001fea000b800000 */
[----:B------:R-:W0:Y:S02]  /*3bc50*/  LDC.64 R52, c[0x0][0x3a0] ;  /* 0x0000e800ff347b82 */ /* 0x000e240000000a00 */
[----:B0-----:R-:W-:-:S05]  /*3bc60*/  IMAD.WIDE.U32 R52, R111, 0x10, R52 ;  /* 0x000000106f347825 */ /* 0x001fca00078e0034 */
[----:B------:R0:W5:Y:S01]  /*3bc70*/  LDG.E.128 R72, desc[UR6][R52.64] ;  /* 0x0000000634487981 */ /* 0x000162000c1e1d00 */
[----:B------:R-:W-:Y:S01]  /*3bc80*/  ISETP.NE.AND P0, PT, R6, 0x1, PT ;  /* 0x000000010600780c */ /* 0x000fe20003f05270 */
[----:B------:R-:W-:Y:S01]  /*3bc90*/  BSSY.RECONVERGENT B1, `(.L_x_1304) ;  /* 0x000005a000017945 */ /* 0x000fe20003800200 */
[----:B------:R-:W-:Y:S02]  /*3bca0*/  HFMA2 R51, -RZ, RZ, 0, 1.1920928955078125e-07 ;  /* 0x00000002ff337431 */ /* 0x000fe400000001ff */
[----:B------:R-:W-:Y:S02]  /*3bcb0*/  IMAD.MOV.U32 R31, RZ, RZ, R4 ;  /* 0x000000ffff1f7224 */ /* 0x000fe400078e0004 */
[----:B------:R-:W-:-:S07]  /*3bcc0*/  IMAD.MOV.U32 R156, RZ, RZ, R109 ;  /* 0x000000ffff9c7224 */ /* 0x000fce00078e006d */
[----:B0-----:R-:W-:Y:S05]  /*3bcd0*/  @!P0 BRA `(.L_x_1305) ;  /* 0x0000000400548947 */ /* 0x001fea0003800000 */
        /* <DEDUP_REMOVED lines=10> */
.L_x_1306:
        /* <DEDUP_REMOVED lines=12> */
.L_x_1308:
[----:B------:R-:W-:Y:S05]  /*3be40*/  BSYNC.RECONVERGENT B2 ;  /* 0x0000000000027941 */ /* 0x000fea0003800200 */
.L_x_1307:
        /* <DEDUP_REMOVED lines=59> */
[----:B------:R-:W-:-:S04]  /*3c200*/  IMAD.WIDE.U32 R6, R4, -0x326172a9, RZ ;  /* 0xcd9e8d5704067825 */ /* 0x000fc800078e00ff */
[----:B------:R-:W-:Y:S01]  /*3c210*/  IMAD.MOV.U32 R4, RZ, RZ, R6 ;  /* 0x000000ffff047224 */ /* 0x000fe200078e0006 */
[----:B------:R-:W-:-:S07]  /*3c220*/  LOP3.LUT R7, R52, UR13, R7, 0x96, !PT ;  /* 0x0000000d34077c12 */ /* 0x000fce000f8e9607 */
.L_x_1305:
[----:B------:R-:W-:Y:S05]  /*3c230*/  BSYNC.RECONVERGENT B1 ;  /* 0x0000000000017941 */ /* 0x000fea0003800200 */
.L_x_1304:
        /* <DEDUP_REMOVED lines=25> */
[----:B------:R-:W-:Y:S01]  /*3c3d0*/  @!P0 MOV R6, 0x3 ;  /* 0x0000000300068802 */ /* 0x000fe20000000f00 */
[----:B------:R-:W-:Y:S01]  /*3c3e0*/  @P0 VIADD R6, R51, 0x1 ;  /* 0x0000000133060836 */ /* 0x000fe20000000000 */
[----:B------:R-:W-:Y:S01]  /*3c3f0*/  @!P0 MOV R32, R8 ;  /* 0x0000000800208202 */ /* 0x000fe20000000f00 */
[----:B------:R-:W-:Y:S01]  /*3c400*/  @P0 IMAD.MOV.U32 R32, RZ, RZ, R7 ;  /* 0x000000ffff200224 */ /* 0x000fe200078e0007 */
[----:B------:R-:W-:Y:S06]  /*3c410*/  BRA `(.L_x_1310) ;  /* 0x00000004002c7947 */ /* 0x000fec0003800000 */
.L_x_1311:
[----:B------:R-:W-:Y:S01]  /*3c420*/  IADD3 R9, PT, PT, R9, 0x1, RZ ;  /* 0x0000000109097810 */ /* 0x000fe20007ffe0ff */
[----:B------:R-:W-:Y:S03]  /*3c430*/  BSSY.RECONVERGENT B2, `(.L_x_1312) ;  /* 0x000000b000027945 */ /* 0x000fe60003800200 */
[----:B------:R-:W-:-:S13]  /*3c440*/  ISETP.NE.AND P0, PT, R9, RZ, PT ;  /* 0x000000ff0900720c */ /* 0x000fda0003f05270 */
[----:B------:R-:W-:Y:S05]  /*3c450*/  @P0 BRA `(.L_x_1313) ;  /* 0x0000000000200947 */ /* 0x000fea0003800000 */
[----:B------:R-:W-:-:S05]  /*3c460*/  VIADD R5, R5, 0x1 ;  /* 0x0000000105057836 */ /* 0x000fca0000000000 */
[----:B------:R-:W-:-:S13]  /*3c470*/  ISETP.NE.AND P0, PT, R5, RZ, PT ;  /* 0x000000ff0500720c */ /* 0x000fda0003f05270 */
[----:B------:R-:W-:Y:S01]  /*3c480*/  @!P0 IADD3 R12, PT, PT, R12, 0x1, RZ ;  /* 0x000000010c0c8810 */ /* 0x000fe20007ffe0ff */
[----:B------:R-:W-:Y:S01]  /*3c490*/  @!P0 VIADD R4, R3, 0x1 ;  /* 0x0000000103048836 */ /* 0x000fe20000000000 */
[----:B------:R-:W-:Y:S02]  /*3c4a0*/  @!P0 MOV R5, RZ ;  /* 0x000000ff00058202 */ /* 0x000fe40000000f00 */
[----:B------:R-:W-:-:S13]  /*3c4b0*/  ISETP.NE.AND P1, PT, R12, RZ, !P0 ;  /* 0x000000ff0c00720c */ /* 0x000fda0004725270 */
[----:B------:R-:W-:-:S05]  /*3c4c0*/  @P1 IADD3 R4, PT, PT, R3, RZ, RZ ;  /* 0x000000ff03041210 */ /* 0x000fca0007ffe0ff */
[----:B------:R-:W-:-:S07]  /*3c4d0*/  @!P0 IMAD.MOV.U32 R3, RZ, RZ, R4 ;  /* 0x000000ffff038224 */ /* 0x000fce00078e0004 */
.L_x_1313:
[----:B------:R-:W-:Y:S05]  /*3c4e0*/  BSYNC.RECONVERGENT B2 ;  /* 0x0000000000027941 */ /* 0x000fea0003800200 */
.L_x_1312:
        /* <DEDUP_REMOVED lines=59> */
[----:B------:R-:W-:Y:S02]  /*3c8a0*/  IMAD.MOV.U32 R4, RZ, RZ, R6 ;  /* 0x000000ffff047224 */ /* 0x000fe400078e0006 */
[----:B------:R-:W-:Y:S01]  /*3c8b0*/  HFMA2 R6, -RZ, RZ, 0, 0 ;  /* 0x00000000ff067431 */ /* 0x000fe200000001ff */
[----:B------:R-:W-:-:S07]  /*3c8c0*/  LOP3.LUT R7, R52, UR13, R7, 0x96, !PT ;  /* 0x0000000d34077c12 */ /* 0x000fce000f8e9607 */
.L_x_1310:
[----:B------:R-:W-:Y:S05]  /*3c8d0*/  BSYNC.RECONVERGENT B1 ;  /* 0x0000000000017941 */ /* 0x000fea0003800200 */
.L_x_1309:
[----:B------:R-:W-:Y:S01]  /*3c8e0*/  I2FP.F32.U32 R32, R32 ;  /* 0x0000002000207245 */ /* 0x000fe20000201000 */
[----:B------:R-:W-:Y:S01]  /*3c8f0*/  IMAD.U32 R68, R68, 0x10000, RZ ;  /* 0x0001000044447824 */ /* 0x000fe200078e00ff */
[----:B------:R-:W-:Y:S01]  /*3c900*/  ISETP.NE.AND P1, PT, R6, 0x1, PT ;  /* 0x000000010600780c */ /* 0x000fe20003f25270 */
[----:B------:R-:W-:Y:S01]  /*3c910*/  BSSY.RECONVERGENT B1, `(.L_x_1314) ;  /* 0x000005f000017945 */ /* 0x000fe20003800200 */
[----:B------:R-:W-:Y:S01]  /*3c920*/  SHF.L.U32 R72, R72, 0x10, RZ ;  /* 0x0000001048487819 */ /* 0x000fe200000006ff */
        /* <DEDUP_REMOVED lines=15> */
[----:B------:R-:W-:Y:S01]  /*3ca20*/  @!P1 IMAD.MOV.U32 R51, RZ, RZ, R8 ;  /* 0x000000ffff339224 */ /* 0x000fe200078e0008 */
[----:B------:R-:W-:Y:S01]  /*3ca30*/  @P1 MOV R51, R7 ;  /* 0x0000000700331202 */ /* 0x000fe20000000f00 */
[----:B------:R-:W-:Y:S06]  /*3ca40*/  BRA `(.L_x_1315) ;  /* 0x00000004002c7947 */ /* 0x000fec0003800000 */
.L_x_1316:
[----:B------:R-:W-:Y:S01]  /*3ca50*/  VIADD R9, R9, 0x1 ;  /* 0x0000000109097836 */ /* 0x000fe20000000000 */
[----:B------:R-:W-:Y:S04]  /*3ca60*/  BSSY.RECONVERGENT B2, `(.L_x_1317) ;  /* 0x000000b000027945 */ /* 0x000fe80003800200 */
[----:B------:R-:W-:-:S13]  /*3ca70*/  ISETP.NE.AND P1, PT, R9, RZ, PT ;  /* 0x000000ff0900720c */ /* 0x000fda0003f25270 */
[----:B------:R-:W-:Y:S05]  /*3ca80*/  @P1 BRA `(.L_x_1318) ;  /* 0x0000000000201947 */ /* 0x000fea0003800000 */
[----:B------:R-:W-:-:S04]  /*3ca90*/  IADD3 R5, PT, PT, R5, 0x1, RZ ;  /* 0x0000000105057810 */ /* 0x000fc80007ffe0ff */
[----:B------:R-:W-:-:S13]  /*3caa0*/  ISETP.NE.AND P1, PT, R5, RZ, PT ;  /* 0x000000ff0500720c */ /* 0x000fda0003f25270 */
[----:B------:R-:W-:Y:S01]  /*3cab0*/  @!P1 VIADD R12, R12, 0x1 ;  /* 0x000000010c0c9836 */ /* 0x000fe20000000000 */
[----:B------:R-:W-:Y:S01]  /*3cac0*/  @!P1 IADD3 R4, PT, PT, R3, 0x1, RZ ;  /* 0x0000000103049810 */ /* 0x000fe20007ffe0ff */
[----:B------:R-:W-:-:S03]  /*3cad0*/  @!P1 IMAD.MOV.U32 R5, RZ, RZ, RZ ;  /* 0x000000ffff059224 */ /* 0x000fc600078e00ff */
[----:B------:R-:W-:-:S13]  /*3cae0*/  ISETP.NE.AND P2, PT, R12, RZ, !P1 ;  /* 0x000000ff0c00720c */ /* 0x000fda0004f45270 */
[----:B------:R-:W-:-:S05]  /*3caf0*/  @P2 IMAD.MOV R4, RZ, RZ, R3 ;  /* 0x000000ffff042224 */ /* 0x000fca00078e0203 */
[----:B------:R-:W-:-:S07]  /*3cb00*/  @!P1 MOV R3, R4 ;  /* 0x0000000400039202 */ /* 0x000fce0000000f00 */
.L_x_1318:
[----:B------:R-:W-:Y:S05]  /*3cb10*/  BSYNC.RECONVERGENT B2 ;  /* 0x0000000000027941 */ /* 0x000fea0003800200 */
.L_x_1317:
        /* <DEDUP_REMOVED lines=62> */
.L_x_1315:
[----:B------:R-:W-:Y:S05]  /*3cf00*/  BSYNC.RECONVERGENT B1 ;  /* 0x0000000000017941 */ /* 0x000fea0003800200 */
.L_x_1314:
        /* <DEDUP_REMOVED lines=9> */
[----:B------:R-:W-:-:S05]  /*3cfa0*/  FMUL.FTZ R6, R6, R157 ;  /* 0x0000009d06067220 */ /* 0x000fca0000410000 */
[----:B------:R-:W-:Y:S01]  /*3cfb0*/  FSEL R51, R6, RZ, !P1 ;  /* 0x000000ff06337208 */ /* 0x000fe20004800000 */
[C---:B------:R-:W-:Y:S01]  /*3cfc0*/  IMAD.U32 R6, R73.reuse, 0x10000, RZ ;  /* 0x0001000049067824 */ /* 0x040fe200078e00ff */
[----:B------:R-:W-:Y:S02]  /*3cfd0*/  PRMT R73, R73, 0x7632, R73 ;  /* 0x0000763249497816 */ /* 0x000fe40000000049 */
[----:B------:R-:W-:Y:S01]  /*3cfe0*/  PLOP3.LUT P1, PT, P1, PT, PT, 0x8, 0x80 ;  /* 0x000000000080781c */ /* 0x000fe20000f2e170 */
[----:B------:R-:W-:Y:S01]  /*3cff0*/  FADD.FTZ R51, R51, R6 ;  /* 0x0000000633337221 */ /* 0x000fe20000010000 */
[----:B------:R-:W-:Y:S01]  /*3d000*/  HFMA2 R6, -RZ, RZ, 0, 1.1920928955078125e-07 ;  /* 0x00000002ff067431 */ /* 0x000fe200000001ff */
[----:B------:R-:W-:Y:S10]  /*3d010*/  @!P2 BRA `(.L_x_1320) ;  /* 0x00000004004ca947 */ /* 0x000ff40003800000 */
        /* <DEDUP_REMOVED lines=8> */
.L_x_1321:
        /* <DEDUP_REMOVED lines=12> */
.L_x_1323:
[----:B------:R-:W-:Y:S05]  /*3d160*/  BSYNC.RECONVERGENT B2 ;  /* 0x0000000000027941 */ /* 0x000fea0003800200 */
.L_x_1322:
        /* <DEDUP_REMOVED lines=62> */
.L_x_1320:
[----:B------:R-:W-:Y:S05]  /*3d550*/  BSYNC.RECONVERGENT B1 ;  /* 0x0000000000017941 */ /* 0x000fea0003800200 */
.L_x_1319:
        /* <DEDUP_REMOVED lines=23> */
.L_x_1326:
        /* <DEDUP_REMOVED lines=12> */
.L_x_1328:
[----:B------:R-:W-:Y:S05]  /*3d790*/  BSYNC.RECONVERGENT B2 ;  /* 0x0000000000027941 */ /* 0x000fea0003800200 */
.L_x_1327:
        /* <DEDUP_REMOVED lines=62> */
.L_x_1325:
[----:B------:R-:W-:Y:S05]  /*3db80*/  BSYNC.RECONVERGENT B1 ;  /* 0x0000000000017941 */ /* 0x000fea0003800200 */
.L_x_1324:
        /* <DEDUP_REMOVED lines=25> */
.L_x_1331:
        /* <DEDUP_REMOVED lines=12> */
.L_x_1333:
[----:B------:R-:W-:Y:S05]  /*3dde0*/  BSYNC.RECONVERGENT B2 ;  /* 0x0000000000027941 */ /* 0x000fea0003800200 */
.L_x_1332:
        /* <DEDUP_REMOVED lines=62> */
.L_x_1330:
[----:B------:R-:W-:Y:S05]  /*3e1d0*/  BSYNC.RECONVERGENT B1 ;  /* 0x0000000000017941 */ /* 0x000fea0003800200 */
.L_x_1329:
        /* <DEDUP_REMOVED lines=23> */
.L_x_1336:
        /* <DEDUP_REMOVED lines=12> */
.L_x_1338:
[----:B------:R-:W-:Y:S05]  /*3e410*/  BSYNC.RECONVERGENT B2 ;  /* 0x0000000000027941 */ /* 0x000fea0003800200 */
.L_x_1337:
        /* <DEDUP_REMOVED lines=62> */
.L_x_1335:
[----:B------:R-:W-:Y:S05]  /*3e800*/  BSYNC.RECONVERGENT B1 ;  /* 0x0000000000017941 */ /* 0x000fea0003800200 */
.L_x_1334:
        /* <DEDUP_REMOVED lines=15> */
[----:B------:R-:W-:-:S04]  /*3e900*/  HFMA2 R6, -RZ, RZ, 0, 1.1920928955078125e-07 ;  /* 0x00000002ff067431 */ /* 0x000fc800000001ff */
[----:B------:R-:W-:Y:S01]  /*3e910*/  MOV R107, R72 ;  /* 0x00000048006b7202 */ /* 0x000fe20000000f00 */
[----:B------:R-:W-:Y:S06]  /*3e920*/  @!P6 BRA `(.L_x_1340) ;  /* 0x000000040058e947 */ /* 0x000fec0003800000 */
        /* <DEDUP_REMOVED lines=8> */
.L_x_1341:
        /* <DEDUP_REMOVED lines=8> */
[----:B------:R-:W-:Y:S01]  /*3ea30*/  @!P6 VIADD R12, R12, 0x1 ;  /* 0x000000010c0ce836 */ /* 0x000fe20000000000 */
[----:B------:R-:W-:Y:S01]  /*3ea40*/  @!P6 IADD3 R4, PT, PT, R3, 0x1, RZ ;  /* 0x000000010304e810 */ /* 0x000fe20007ffe0ff */
[----:B------:R-:W-:-:S03]  /*3ea50*/  @!P6 IMAD.MOV.U32 R5, RZ, RZ, RZ ;  /* 0x000000ffff05e224 */ /* 0x000fc600078e00ff */
[----:B------:R-:W-:-:S13]  /*3ea60*/  ISETP.NE.AND P0, PT, R12, RZ, !P6 ;  /* 0x000000ff0c00720c */ /* 0x000fda0007705270 */
[----:B------:R-:W-:Y:S01]  /*3ea70*/  @P0 IMAD.MOV R4, RZ, RZ, R3 ;  /* 0x000000ffff040224 */ /* 0x000fe200078e0203 */
[----:B------:R-:W-:-:S04]  /*3ea80*/  LOP3.LUT P0, RZ, R0, 0x4000, RZ, 0xc0, !PT ;  /* 0x0000400000ff7812 */ /* 0x000fc8000780c0ff */
[----:B------:R-:W-:-:S09]  /*3ea90*/  @!P6 MOV R3, R4 ;  /* 0x000000040003e202 */ /* 0x000fd20000000f00 */
.L_x_1343:
[----:B------:R-:W-:Y:S05]  /*3eaa0*/  BSYNC.RECONVERGENT B2 ;  /* 0x0000000000027941 */ /* 0x000fea0003800200 */
.L_x_1342:
        /* <DEDUP_REMOVED lines=62> */
.L_x_1340:
[----:B------:R-:W-:Y:S05]  /*3ee90*/  BSYNC.RECONVERGENT B1 ;  /* 0x0000000000017941 */ /* 0x000fea0003800200 */
.L_x_1339:
        /* <DEDUP_REMOVED lines=15> */
.L_x_1303:
[----:B------:R-:W-:Y:S01]  /*3ef90*/  ISETP.NE.AND P0, PT, R6, 0x1, PT ;  /* 0x000000010600780c */ /* 0x000fe20003f05270 */
[----:B------:R-:W-:Y:S01]  /*3efa0*/  BSSY.RECONVERGENT B1, `(.L_x_1345) ;  /* 0x000005a000017945 */ /* 0x000fe20003800200 */
[----:B------:R-:W-:Y:S02]  /*3efb0*/  HFMA2 R51, -RZ, RZ, 0, 1.1920928955078125e-07 ;  /* 0x00000002ff337431 */ /* 0x000fe400000001ff */
[----:B------:R-:W-:Y:S01]  /*3efc0*/  IMAD.MOV.U32 R31, RZ, RZ, R4 ;  /* 0x000000ffff1f7224 */ /* 0x000fe200078e0004 */
[----:B------:R-:W-:-:S08]  /*3efd0*/  MOV R156, R109 ;  /* 0x0000006d009c7202 */ /* 0x000fd00000000f00 */
[----:B------:R-:W-:Y:S05]  /*3efe0*/  @!P0 BRA `(.L_x_1346) ;  /* 0x0000000400548947 */ /* 0x000fea0003800000 */
[----:B------:R-:W-:-:S13]  /*3eff0*/  ISETP.NE.AND P0, PT, R6, 0x3, PT ;  /* 0x000000030600780c */ /* 0x000fda0003f05270 */
[----:B------:R-:W-:Y:S05]  /*3f000*/  @!P0 BRA `(.L_x_1347) ;  /* 0x0000000000208947 */ /* 0x000fea0003800000 */
[----:B------:R-:W-:-:S13]  /*3f010*/  ISETP.NE.AND P0, PT, R6, 0x2, PT ;  /* 0x000000020600780c */ /* 0x000fda0003f05270 */
[----:B------:R-:W-:Y:S01]  /*3f020*/  @!P0 IMAD.MOV.U32 R51, RZ, RZ, 0x3 ;  /* 0x00000003ff338424 */ /* 0x000fe200078e00ff */
[----:B------:R-:W-:Y:S01]  /*3f030*/  @P0 IADD3 R51, PT, PT, R6, 0x1, RZ ;  /* 0x0000000106330810 */ /* 0x000fe20007ffe0ff */
[----:B------:R-:W-:Y:S01]  /*3f040*/  @!P0 IMAD.MOV.U32 R156, RZ, RZ, R109 ;  /* 0x000000ffff9c8224 */ /* 0x000fe200078e006d */
[----:B------:R-:W-:Y:S01]  /*3f050*/  @P0 MOV R156, R109 ;  /* 0x0000006d009c0202 */ /* 0x000fe20000000f00 */
[----:B------:R-:W-:Y:S01]  /*3f060*/  @!P0 IMAD.MOV.U32 R31, RZ, RZ, R8 ;  /* 0x000000ffff1f8224 */ /* 0x000fe200078e0008 */
[----:B------:R-:W-:Y:S01]  /*3f070*/  @P0 MOV R31, R7 ;  /* 0x00000007001f0202 */ /* 0x000fe20000000f00 */
[----:B------:R-:W-:Y:S06]  /*3f080*/  BRA `(.L_x_1346) ;  /* 0x00000004002c7947 */ /* 0x000fec0003800000 */
.L_x_1347:
        /* <DEDUP_REMOVED lines=12> */
.L_x_1349:
[----:B------:R-:W-:Y:S05]  /*3f150*/  BSYNC.RECONVERGENT B2 ;  /* 0x0000000000027941 */ /* 0x000fea0003800200 */
.L_x_1348:
        /* <DEDUP_REMOVED lines=62> */
.L_x_1346:
[----:B------:R-:W-:Y:S05]  /*3f540*/  BSYNC.RECONVERGENT B1 ;  /* 0x0000000000017941 */ /* 0x000fea0003800200 */
.L_x_1345:
        /* <DEDUP_REMOVED lines=27> */
.L_x_1352:
        /* <DEDUP_REMOVED lines=12> */
.L_x_1354:
[----:B------:R-:W-:Y:S05]  /*3f7c0*/  BSYNC.RECONVERGENT B2 ;  /* 0x0000000000027941 */ /* 0x000fea0003800200 */
.L_x_1353:
        /* <DEDUP_REMOVED lines=62> */
.L_x_1351:
[----:B------:R-:W-:Y:S05]  /*3fbb0*/  BSYNC.RECONVERGENT B1 ;  /* 0x0000000000017941 */ /* 0x000fea0003800200 */
.L_x_1350:
        /* <DEDUP_REMOVED lines=21> */
.L_x_1357:
        /* <DEDUP_REMOVED lines=12> */
.L_x_1359:
[----:B------:R-:W-:Y:S05]  /*3fdd0*/  BSYNC.RECONVERGENT B2 ;  /* 0x0000000000027941 */ /* 0x000fea0003800200 */
.L_x_1358:
        /* <DEDUP_REMOVED lines=61> */
[----:B------:R-:W-:-:S07]  /*401b0*/  HFMA2 R52, -RZ, RZ, 0, 0 ;  /* 0x00000000ff347431 */ /* 0x000fce00000001ff */
.L_x_1356:
[----:B------:R-:W-:Y:S05]  /*401c0*/  BSYNC.RECONVERGENT B1 ;  /* 0x0000000000017941 */ /* 0x000fea0003800200 */
.L_x_1355:
        /* <DEDUP_REMOVED lines=22> */
.L_x_1362:
        /* <DEDUP_REMOVED lines=12> */
.L_x_1364:
[----:B------:R-:W-:Y:S05]  /*403f0*/  BSYNC.RECONVERGENT B2 ;  /* 0x0000000000027941 */ /* 0x000fea0003800200 */
.L_x_1363:
        /* <DEDUP_REMOVED lines=62> */
.L_x_1361:
[----:B------:R-:W-:Y:S05]  /*407e0*/  BSYNC.RECONVERGENT B1 ;  /* 0x0000000000017941 */ /* 0x000fea0003800200 */
.L_x_1360:
        /* <DEDUP_REMOVED lines=21> */
.L_x_1367:
        /* <DEDUP_REMOVED lines=12> */
.L_x_1369:
[----:B------:R-:W-:Y:S05]  /*40a00*/  BSYNC.RECONVERGENT B2 ;  /* 0x0000000000027941 */ /* 0x000fea0003800200 */
.L_x_1368:
        /* <DEDUP_REMOVED lines=62> */
.L_x_1366:
[----:B------:R-:W-:Y:S05]  /*40df0*/  BSYNC.RECONVERGENT B1 ;  /* 0x0000000000017941 */ /* 0x000fea0003800200 */
.L_x_1365:
        /* <DEDUP_REMOVED lines=22> */
.L_x_1372:
        /* <DEDUP_REMOVED lines=12> */
.L_x_1374:
[----:B------:R-:W-:Y:S05]  /*41020*/  BSYNC.RECONVERGENT B2 ;  /* 0x0000000000027941 */ /* 0x000fea0003800200 */
.L_x_1373:
        /* <DEDUP_REMOVED lines=62> */
.L_x_1371:
[----:B------:R-:W-:Y:S05]  /*41410*/  BSYNC.RECONVERGENT B1 ;  /* 0x0000000000017941 */ /* 0x000fea0003800200 */
.L_x_1370:
        /* <DEDUP_REMOVED lines=21> */
.L_x_1377:
        /* <DEDUP_REMOVED lines=12> */
.L_x_1379:
[----:B------:R-:W-:Y:S05]  /*41630*/  BSYNC.RECONVERGENT B2 ;  /* 0x0000000000027941 */ /* 0x000fea0003800200 */
.L_x_1378:
        /* <DEDUP_REMOVED lines=62> */
.L_x_1376:
[----:B------:R-:W-:Y:S05]  /*41a20*/  BSYNC.RECONVERGENT B1 ;  /* 0x0000000000017941 */ /* 0x000fea0003800200 */
.L_x_1375:
        /* <DEDUP_REMOVED lines=23> */
.L_x_1382:
        /* <DEDUP_REMOVED lines=15> */
.L_x_1384:
[----:B------:R-:W-:Y:S05]  /*41c90*/  BSYNC.RECONVERGENT B2 ;  /* 0x0000000000027941 */ /* 0x000fea0003800200 */
.L_x_1383:
        /* <DEDUP_REMOVED lines=62> */
.L_x_1381:
[----:B------:R-:W-:Y:S05]  /*42080*/  BSYNC.RECONVERGENT B1 ;  /* 0x0000000000017941 */ /* 0x000fea0003800200 */
.L_x_1380:
        /* <DEDUP_REMOVED lines=12> */
.L_x_1344:
        /* <DEDUP_REMOVED lines=20> */
.L_x_1302:
[----:B------:R-:W-:Y:S05]  /*42290*/  BSYNC.RECONVERGENT B0 ;  /* 0x0000000000007941 */ /* 0x000fea0003800200 */
.L_x_1301:
[----:B01234-:R-:W-:Y:S01]  /*422a0*/  FADD.FTZ R68, RZ, R28 ;  /* 0x0000001cff447221 */ /* 0x01ffe20000010000 */
[----:B------:R-:W-:Y:S01]  /*422b0*/  LOP3.LUT P0, RZ, R0, 0x80, RZ, 0xc0, !PT ;  /* 0x0000008000ff7812 */ /* 0x000fe2000780c0ff */
[----:B------:R-:W0:Y:S01]  /*422c0*/  S2R R74, SR_TID.X ;  /* 0x00000000004a7919 */ /* 0x000e220000002100 */
[----:B------:R-:W-:Y:S01]  /*422d0*/  ISETP.GT.U32.AND P5, PT, R11, 0x3f, PT ;  /* 0x0000003f0b00780c */ /* 0x000fe20003fa4070 */
[----:B------:R-:W-:Y:S01]  /*422e0*/  FADD.FTZ R68, R27, R68 ;  /* 0x000000441b447221 */ /* 0x000fe20000010000 */
[C---:B------:R-:W-:Y:S01]  /*422f0*/  ISETP.GT.U32.AND P4, PT, R11.reuse, 0x5f, PT ;  /* 0x0000005f0b00780c */ /* 0x040fe20003f84070 */
[----:B------:R-:W-:Y:S01]  /*42300*/  UMOV UR13, 0xffffffff ;  /* 0xffffffff000d7882 */ /* 0x000fe20000000000 */
[C---:B------:R-:W-:Y:S01]  /*42310*/  ISETP.GT.U32.AND P3, PT, R11.reuse, 0x7f, PT ;  /* 0x0000007f0b00780c */ /* 0x040fe20003f64070 */
[----:B------:R-:W-:Y:S01]  /*42320*/  FADD.FTZ R68, R50, R68 ;  /* 0x0000004432447221 */ /* 0x000fe20000010000 */
[----:B------:R-:W-:Y:S02]  /*42330*/  ISETP.GT.U32.AND P2, PT, R11, 0x9f, PT ;  /* 0x0000009f0b00780c */ /* 0x000fe40003f44070 */
[----:B------:R-:W-:Y:S01]  /*42340*/  LOP3.LUT R0, R0, 0xfffffff7, RZ, 0xc0, !PT ;  /* 0xfffffff700007812 */ /* 0x000fe200078ec0ff */
[----:B------:R-:W-:Y:S01]  /*42350*/  FADD.FTZ R68, R49, R68 ;  /* 0x0000004431447221 */ /* 0x000fe20000010000 */
[----:B------:R-:W-:-:S03]  /*42360*/  ISETP.GT.U32.AND P6, PT, R11, 0xff, PT ;  /* 0x000000ff0b00780c */ /* 0x000fc60003fc4070 */
[----:B------:R-:W-:-:S04]  /*42370*/  FADD.FTZ R68, R88, R68 ;  /* 0x0000004458447221 */ /* 0x000fc80000010000 */
[----:B------:R-:W-:-:S04]  /*42380*/  FADD.FTZ R68, R87, R68 ;  /* 0x0000004457447221 */ /* 0x000fc80000010000 */
[----:B------:R-:W-:-:S04]  /*42390*/  FADD.FTZ R68, R89, R68 ;  /* 0x0000004459447221 */ /* 0x000fc80000010000 */
[----:B------:R-:W-:-:S05]  /*423a0*/  FADD.FTZ R68, R90, R68 ;  /* 0x000000445a447221 */ /* 0x000fca0000010000 */
[----:B------:R-:W-:Y:S02]  /*423b0*/  FSEL R68, R68, RZ, P0 ;  /* 0x000000ff44447208 */ /* 0x000fe40000000000 */
[----:B0-----:R-:W-:Y:S02]  /*423c0*/  LOP3.LUT P1, RZ, R74, 0x1f, RZ, 0xc0, !PT ;  /* 0x0000001f4aff7812 */ /* 0x001fe4000782c0ff */
[----:B------:R-:W-:Y:S01]  /*423d0*/  ISETP.GT.U32.AND P0, PT, R11, 0xdf, PT ;  /* 0x000000df0b00780c */ /* 0x000fe20003f04070 */
[----:B------:R-:W-:-:S04]  /*423e0*/  FADD.FTZ R69, R26, R68 ;  /* 0x000000441a457221 */ /* 0x000fc80000010000 */
[----:B------:R-:W-:-:S04]  /*423f0*/  FADD.FTZ R69, R25, R69 ;  /* 0x0000004519457221 */ /* 0x000fc80000010000 */
[----:B------:R-:W-:Y:S02]  /*42400*/  FADD.FTZ R69, R48, R69 ;  /* 0x0000004530457221 */ /* 0x000fe40000010000 */
[----:B------:R-:W-:Y:S02]  /*42410*/  @P1 LOP3.LUT R0, R0, 0x8, RZ, 0xfc, !PT ;  /* 0x0000000800001812 */ /* 0x000fe400078efcff */
[----:B------:R-:W-:Y:S01]  /*42420*/  FADD.FTZ R69, R47, R69 ;  /* 0x000000452f457221 */ /* 0x000fe20000010000 */
[----:B------:R-:W-:Y:S02]  /*42430*/  ISETP.GT.U32.AND P1, PT, R11, 0xbf, PT ;  /* 0x000000bf0b00780c */ /* 0x000fe40003f24070 */
[----:B------:R-:W-:Y:S01]  /*42440*/  LOP3.LUT R0, R0, 0xfffffffe, RZ, 0xc0, !PT ;  /* 0xfffffffe00007812 */ /* 0x000fe200078ec0ff */
[----:B------:R-:W-:-:S03]  /*42450*/  FADD.FTZ R69, R86, R69 ;  /* 0x0000004556457221 */ /* 0x000fc60000010000 */
[----:B------:R-:W-:Y:S01]  /*42460*/  @P6 LOP3.LUT R0, R0, 0x1, RZ, 0xfc, !PT ;  /* 0x0000000100006812 */ /* 0x000fe200078efcff */
[----:B------:R-:W-:-:S03]  /*42470*/  FADD.FTZ R69, R85, R69 ;  /* 0x0000004555457221 */ /* 0x000fc60000010000 */
[----:B------:R-:W-:Y:S01]  /*42480*/  LOP3.LUT R0, R0, 0xfffffffd, RZ, 0xc0, !PT ;  /* 0xfffffffd00007812 */ /* 0x000fe200078ec0ff */
        /* <DEDUP_REMOVED lines=82> */
[----:B0-----:R-:W-:Y:S02]  /*429b0*/  FADD.FTZ R69, R68, R69 ;  /* 0x0000004544457221 */ /* 0x001fe40000010000 */
[----:B------:R-:W0:Y:S02]  /*429c0*/  LDC R68, c[0x0][0x400] ;  /* 0x00010000ff447b82 */ /* 0x000e240000000800 */
[----:B0-----:R-:W-:-:S04]  /*429d0*/  FMUL.FTZ R71, R69, R68 ;  /* 0x0000004445477220 */ /* 0x001fc80000410000 */
        /* <DEDUP_REMOVED lines=18> */
[----:B------:R-:W-:Y:S01]  /*42b00*/  FADD.FTZ R69, R26, -R71 ;  /* 0x800000471a457221 */ /* 0x000fe20000010000 */
[----:B------:R-:W-:-:S03]  /*42b10*/  LOP3.LUT P6, RZ, R0, 0x1, RZ, 0xc0, !PT ;  /* 0x0000000100ff7812 */ /* 0x000fc600078cc0ff */
        /* <DEDUP_REMOVED lines=153> */
.L_x_1418:
[----:B------:R-:W-:Y:S01]  /*434b0*/  LOP3.LUT P2, RZ, R74, 0x1f, RZ, 0xc0, !PT ;  /* 0x0000001f4aff7812 */ /* 0x000fe2000784c0ff */
[----:B-1----:R-:W-:Y:S01]  /*434c0*/  FADD.FTZ R69, R73, R69 ;  /* 0x0000004549457221 */ /* 0x002fe20000010000 */
[----:B------:R-:W-:Y:S01]  /*434d0*/  ISETP.NE.AND P0, PT, RZ, UR11, PT ;  /* 0x0000000bff007c0c */ /* 0x000fe2000bf05270 */
[----:B------:R-:W-:Y:S01]  /*434e0*/  BSSY.RECONVERGENT B0, `(.L_x_1386) ;  /* 0x000003f000007945 */ /* 0x000fe20003800200 */
[----:B------:R-:W-:Y:S01]  /*434f0*/  LOP3.LUT P1, RZ, R0, 0x80, RZ, 0xc0, !PT ;  /* 0x0000008000ff7812 */ /* 0x000fe2000782c0ff */
        /* <DEDUP_REMOVED lines=12> */
[----:B------:R-:W-:Y:S05]  /*435c0*/  @!P1 BRA `(.L_x_1387) ;  /* 0x0000000000c09947 */ /* 0x000fea0003800000 */
[--C-:B------:R-:W-:Y:S01]  /*435d0*/  FADD.FTZ R110, R28, -R75.reuse ;  /* 0x8000004b1c6e7221 */ /* 0x100fe20000010000 */
[----:B-1----:R-:W-:Y:S01]  /*435e0*/  SHF.L.U32 R68, R188, 0x10, RZ ;  /* 0x00000010bc447819 */ /* 0x002fe200000006ff */
[----:B------:R-:W-:Y:S02]  /*435f0*/  IMAD.U32 R69, R64, 0x10000, RZ ;  /* 0x0001000040457824 */ /* 0x000fe400078e00ff */
[--C-:B------:R-:W-:Y:S01]  /*43600*/  FADD.FTZ R72, R50, -R75.reuse ;  /* 0x8000004b32487221 */ /* 0x100fe20000010000 */
[----:B------:R-:W-:Y:S01]  /*43610*/  FMUL.FTZ R110, R74, R110 ;  /* 0x0000006e4a6e7220 */ /* 0x000fe20000410000 */
[----:B------:R-:W-:Y:S02]  /*43620*/  IMAD.U32 R70, R171, 0x10000, RZ ;  /* 0x00010000ab467824 */ /* 0x000fe400078e00ff */
[----:B0-----:R-:W-:Y:S01]  /*43630*/  FADD.FTZ R73, R88, -R75 ;  /* 0x8000004b58497221 */ /* 0x001fe20000010000 */
[----:B------:R-:W-:Y:S01]  /*43640*/  FMUL.FTZ R72, R74, R72 ;  /* 0x000000484a487220 */ /* 0x000fe20000410000 */
[----:B------:R-:W-:Y:S01]  /*43650*/  FFMA.FTZ R110, R110, R68, R69 ;  /* 0x000000446e6e7223 */ /* 0x000fe20000010045 */
[----:B------:R-:W-:Y:S01]  /*43660*/  FADD.FTZ R68, R27, -R75 ;  /* 0x8000004b1b447221 */ /* 0x000fe20000010000 */
[----:B------:R-:W-:Y:S01]  /*43670*/  SHF.L.U32 R69, R170, 0x10, RZ ;  /* 0x00000010aa457819 */ /* 0x000fe200000006ff */
[----:B------:R-:W-:-:S02]  /*43680*/  IMAD.U32 R71, R193, 0x10000, RZ ;  /* 0x00010000c1477824 */ /* 0x000fc400078e00ff */
[C---:B------:R-:W-:Y:S01]  /*43690*/  FMUL.FTZ R73, R74.reuse, R73 ;  /* 0x000000494a497220 */ /* 0x040fe20000410000 */
[----:B------:R-:W-:Y:S01]  /*436a0*/  FMUL.FTZ R68, R74, R68 ;  /* 0x000000444a447220 */ /* 0x000fe20000410000 */
[----:B------:R-:W-:Y:S02]  /*436b0*/  IMAD.U32 R111, R195, 0x10000, RZ ;  /* 0x00010000c36f7824 */ /* 0x000fe400078e00ff */
[----:B------:R-:W-:Y:S02]  /*436c0*/  IMAD.U32 R156, R67, 0x10000, RZ ;  /* 0x00010000439c7824 */ /* 0x000fe400078e00ff */
[----:B------:R-:W-:Y:S01]  /*436d0*/  FFMA.FTZ R68, R68, R69, R70 ;  /* 0x0000004544447223 */ /* 0x000fe20000010046 */
[----:B------:R-:W-:Y:S01]  /*436e0*/  SHF.L.U32 R69, R189, 0x10, RZ ;  /* 0x00000010bd457819 */ /* 0x000fe200000006ff */
[----:B------:R-:W-:Y:S02]  /*436f0*/  IMAD.U32 R70, R65, 0x10000, RZ ;  /* 0x0001000041467824 */ /* 0x000fe400078e00ff */
[----:B------:R-:W-:Y:S01]  /*43700*/  IMAD.U32 R157, R197, 0x10000, RZ ;  /* 0x00010000c59d7824 */ /* 0x000fe200078e00ff */
[----:B------:R-:W-:Y:S01]  /*43710*/  F2FP.BF16.F32.PACK_AB R68, R68, R110 ;  /* 0x0000006e4444723e */ /* 0x000fe200000010ff */
[----:B------:R-:W-:Y:S01]  /*43720*/  FFMA.FTZ R72, R72, R69, R70 ;  /* 0x0000004548487223 */ /* 0x000fe20000010046 */
[----:B------:R-:W-:Y:S01]  /*43730*/  FADD.FTZ R69, R49, -R75 ;  /* 0x8000004b31457221 */ /* 0x000fe20000010000 */
[----:B------:R-:W-:-:S03]  /*43740*/  SHF.L.U32 R70, R192, 0x10, RZ ;  /* 0x00000010c0467819 */ /* 0x000fc600000006ff */
[----:B------:R-:W-:-:S04]  /*43750*/  FMUL.FTZ R69, R74, R69 ;  /* 0x000000454a457220 */ /* 0x000fc80000410000 */
[----:B------:R-:W-:Y:S01]  /*43760*/  FFMA.FTZ R69, R69, R70, R71 ;  /* 0x0000004645457223 */ /* 0x000fe20000010047 */
[----:B------:R-:W-:Y:S01]  /*43770*/  SHF.L.U32 R70, R190, 0x10, RZ ;  /* 0x00000010be467819 */ /* 0x000fe200000006ff */
[----:B------:R-:W-:-:S03]  /*43780*/  IMAD.U32 R71, R66, 0x10000, RZ ;  /* 0x0001000042477824 */ /* 0x000fc600078e00ff */
[----:B------:R-:W-:Y:S01]  /*43790*/  F2FP.BF16.F32.PACK_AB R69, R69, R72 ;  /* 0x000000484545723e */ /* 0x000fe200000010ff */
[----:B------:R-:W-:Y:S01]  /*437a0*/  FFMA.FTZ R73, R73, R70, R71 ;  /* 0x0000004649497223 */ /* 0x000fe20000010047 */
[----:B------:R-:W-:Y:S01]  /*437b0*/  FADD.FTZ R70, R87, -R75 ;  /* 0x8000004b57467221 */ /* 0x000fe20000010000 */
[----:B------:R-:W-:-:S03]  /*437c0*/  SHF.L.U32 R71, R194, 0x10, RZ ;  /* 0x00000010c2477819 */ /* 0x000fc600000006ff */
[----:B------:R-:W-:-:S04]  /*437d0*/  FMUL.FTZ R70, R74, R70 ;  /* 0x000000464a467220 */ /* 0x000fc80000410000 */
[----:B------:R-:W-:Y:S01]  /*437e0*/  FFMA.FTZ R70, R70, R71, R111 ;  /* 0x0000004746467223 */ /* 0x000fe2000001006f */
[----:B------:R-:W-:Y:S01]  /*437f0*/  FADD.FTZ R71, R89, -R75 ;  /* 0x8000004b59477221 */ /* 0x000fe20000010000 */
[----:B------:R-:W-:-:S03]  /*43800*/  SHF.L.U32 R111, R191, 0x10, RZ ;  /* 0x00000010bf6f7819 */ /* 0x000fc600000006ff */
[----:B------:R-:W-:Y:S01]  /*43810*/  F2FP.BF16.F32.PACK_AB R70, R70, R73 ;  /* 0x000000494646723e */ /* 0x000fe200000010ff */
[----:B------:R-:W-:Y:S01]  /*43820*/  FMUL.FTZ R71, R74, R71 ;  /* 0x000000474a477220 */ /* 0x000fe20000410000 */
[----:B------:R-:W0:Y:S03]  /*43830*/  LDC.64 R72, c[0x0][0x428] ;  /* 0x00010a00ff487b82 */ /* 0x000e260000000a00 */
[----:B------:R-:W-:Y:S01]  /*43840*/  FFMA.FTZ R71, R71, R111, R156 ;  /* 0x0000006f47477223 */ /* 0x000fe2000001009c */
[----:B------:R-:W-:Y:S01]  /*43850*/  FADD.FTZ R111, R90, -R75 ;  /* 0x8000004b5a6f7221 */ /* 0x000fe20000010000 */
[----:B------:R-:W-:-:S03]  /*43860*/  SHF.L.U32 R156, R196, 0x10, RZ ;  /* 0x00000010c49c7819 */ /* 0x000fc600000006ff */
[----:B------:R-:W-:-:S04]  /*43870*/  FMUL.FTZ R111, R74, R111 ;  /* 0x0000006f4a6f7220 */ /* 0x000fc80000410000 */
[----:B------:R-:W-:-:S05]  /*43880*/  FFMA.FTZ R111, R111, R156, R157 ;  /* 0x0000009c6f6f7223 */ /* 0x000fca000001009d */
[----:B------:R-:W-:Y:S01]  /*43890*/  F2FP.BF16.F32.PACK_AB R71, R111, R71 ;  /* 0x000000476f47723e */ /* 0x000fe200000010ff */
[C---:B0-----:R-:W-:Y:S01]  /*438a0*/  IMAD.WIDE.U32 R72, R2.reuse, 0x10, R72 ;  /* 0x0000001002487825 */ /* 0x041fe200078e0048 */
[----:B------:R-:W-:-:S04]  /*438b0*/  IADD3 R2, PT, PT, R2, 0x20, RZ ;  /* 0x0000002002027810 */ /* 0x000fc80007ffe0ff */
[----:B------:R2:W-:Y:S03]  /*438c0*/  STG.E.128 desc[UR6][R72.64], R68 ;  /* 0x0000004448007986 */ /* 0x0005e6000c101d06 */
.L_x_1387:
[----:B------:R-:W-:Y:S05]  /*438d0*/  BSYNC.RECONVERGENT B0 ;  /* 0x0000000000007941 */ /* 0x000fea0003800200 */
.L_x_1386:
[----:B------:R-:W-:Y:S01]  /*438e0*/  LOP3.LUT P0, RZ, R0, 0x2000, RZ, 0xc0, !PT ;  /* 0x0000200000ff7812 */ /* 0x000fe2000780c0ff */
[----:B------:R-:W-:-:S12]  /*438f0*/  BSSY.RECONVERGENT B0, `(.L_x_1388) ;  /* 0x0000032000007945 */ /* 0x000fd80003800200 */
[----:B------:R-:W-:Y:S05]  /*43900*/  @!P0 BRA `(.L_x_1389) ;  /* 0x0000000000c08947 */ /* 0x000fea0003800000 */
[--C-:B------:R-:W-:Y:S01]  /*43910*/  FADD.FTZ R110, R26, -R75.reuse ;  /* 0x8000004b1a6e7221 */ /* 0x100fe20000010000 */
[----:B-12---:R-:W-:Y:S01]  /*43920*/  SHF.L.U32 R69, R60, 0x10, RZ ;  /* 0x000000103c457819 */ /* 0x006fe200000006ff */
[----:B------:R-:W-:Y:S01]  /*43930*/  IMAD.U32 R68, R184, 0x10000, RZ ;  /* 0x00010000b8447824 */ /* 0x000fe200078e00ff */
[----:B------:R-:W-:Y:S01]  /*43940*/  SHF.L.U32 R70, R199, 0x10, RZ ;  /* 0x00000010c7467819 */ /* 0x000fe200000006ff */
[----:B------:R-:W-:Y:S01]  /*43950*/  FMUL.FTZ R110, R74, R110 ;  /* 0x0000006e4a6e7220 */ /* 0x000fe20000410000 */
[--C-:B------:R-:W-:Y:S01]  /*43960*/  FADD.FTZ R72, R48, -R75.reuse ;  /* 0x8000004b30487221 */ /* 0x100fe20000010000 */
[----:B------:R-:W-:Y:S01]  /*43970*/  SHF.L.U32 R71, R201, 0x10, RZ ;  /* 0x00000010c9477819 */ /* 0x000fe200000006ff */
[----:B0-----:R-:W-:Y:S01]  /*43980*/  FADD.FTZ R73, R86, -R75 ;  /* 0x8000004b56497221 */ /* 0x001fe20000010000 */
[----:B------:R-:W-:Y:S01]  /*43990*/  FFMA.FTZ R110, R110, R68, R69 ;  /* 0x000000446e6e7223 */ /* 0x000fe20000010045 */
[----:B------:R-:W-:Y:S01]  /*439a0*/  FADD.FTZ R68, R25, -R75 ;  /* 0x8000004b19447221 */ /* 0x000fe20000010000 */
[----:B------:R-:W-:-:S02]  /*439b0*/  IMAD.U32 R69, R198, 0x10000, RZ ;  /* 0x00010000c6457824 */ /* 0x000fc400078e00ff */
[C---:B------:R-:W-:Y:S01]  /*439c0*/  FMUL.FTZ R72, R74.reuse, R72 ;  /* 0x000000484a487220 */ /* 0x040fe20000410000 */
[C---:B------:R-:W-:Y:S01]  /*439d0*/  FMUL.FTZ R73, R74.reuse, R73 ;  /* 0x000000494a497220 */ /* 0x040fe20000410000 */
[----:B------:R-:W-:Y:S01]  /*439e0*/  FMUL.FTZ R68, R74, R68 ;  /* 0x000000444a447220 */ /* 0x000fe20000410000 */
[----:B------:R-:W-:Y:S02]  /*439f0*/  SHF.L.U32 R111, R203, 0x10, RZ ;  /* 0x00000010cb6f7819 */ /* 0x000fe400000006ff */
[----:B------:R-:W-:Y:S01]  /*43a00*/  SHF.L.U32 R156, R63, 0x10, RZ ;  /* 0x000000103f9c7819 */ /* 0x000fe200000006ff */
[----:B------:R-:W-:Y:S01]  /*43a10*/  FFMA.FTZ R68, R68, R69, R70 ;  /* 0x0000004544447223 */ /* 0x000fe20000010046 */
[----:B------:R-:W-:Y:S01]  /*43a20*/  SHF.L.U32 R70, R61, 0x10, RZ ;  /* 0x000000103d467819 */ /* 0x000fe200000006ff */
[----:B------:R-:W-:Y:S01]  /*43a30*/  IMAD.U32 R69, R185, 0x10000, RZ ;  /* 0x00010000b9457824 */ /* 0x000fe200078e00ff */
[----:B------:R-:W-:Y:S02]  /*43a40*/  SHF.L.U32 R157, R205, 0x10, RZ ;  /* 0x00000010cd9d7819 */ /* 0x000fe400000006ff */
[----:B------:R-:W-:Y:S01]  /*43a50*/  F2FP.BF16.F32.PACK_AB R68, R68, R110 ;  /* 0x0000006e4444723e */ /* 0x000fe200000010ff */
[----:B------:R-:W-:Y:S01]  /*43a60*/  FFMA.FTZ R72, R72, R69, R70 ;  /* 0x0000004548487223 */ /* 0x000fe20000010046 */
[----:B------:R-:W-:Y:S01]  /*43a70*/  FADD.FTZ R69, R47, -R75 ;  /* 0x8000004b2f457221 */ /* 0x000fe20000010000 */
[----:B------:R-:W-:-:S03]  /*43a80*/  IMAD.U32 R70, R200, 0x10000, RZ ;  /* 0x00010000c8467824 */ /* 0x000fc600078e00ff */
[----:B------:R-:W-:-:S04]  /*43a90*/  FMUL.FTZ R69, R74, R69 ;  /* 0x000000454a457220 */ /* 0x000fc80000410000 */
[----:B------:R-:W-:Y:S01]  /*43aa0*/  FFMA.FTZ R69, R69, R70, R71 ;  /* 0x0000004645457223 */ /* 0x000fe20000010047 */
[----:B------:R-:W-:Y:S01]  /*43ab0*/  SHF.L.U32 R71, R62, 0x10, RZ ;  /* 0x000000103e477819 */ /* 0x000fe200000006ff */
[----:B------:R-:W-:-:S03]  /*43ac0*/  IMAD.U32 R70, R186, 0x10000, RZ ;  /* 0x00010000ba467824 */ /* 0x000fc600078e00ff */
[----:B------:R-:W-:Y:S01]  /*43ad0*/  F2FP.BF16.F32.PACK_AB R69, R69, R72 ;  /* 0x000000484545723e */ /* 0x000fe200000010ff */
[----:B------:R-:W-:Y:S01]  /*43ae0*/  FFMA.FTZ R73, R73, R70, R71 ;  /* 0x0000004649497223 */ /* 0x000fe20000010047 */
[----:B------:R-:W-:Y:S01]  /*43af0*/  FADD.FTZ R70, R85, -R75 ;  /* 0x8000004b55467221 */ /* 0x000fe20000010000 */
[----:B------:R-:W-:-:S03]  /*43b00*/  IMAD.U32 R71, R202, 0x10000, RZ ;  /* 0x00010000ca477824 */ /* 0x000fc600078e00ff */
[----:B------:R-:W-:-:S04]  /*43b10*/  FMUL.FTZ R70, R74, R70 ;  /* 0x000000464a467220 */ /* 0x000fc80000410000 */
[----:B------:R-:W-:Y:S01]  /*43b20*/  FFMA.FTZ R70, R70, R71, R111 ;  /* 0x0000004746467223 */ /* 0x000fe2000001006f */
[----:B------:R-:W-:Y:S01]  /*43b30*/  FADD.FTZ R71, R91, -R75 ;  /* 0x8000004b5b477221 */ /* 0x000fe20000010000 */
[----:B------:R-:W-:-:S03]  /*43b40*/  IMAD.U32 R111, R187, 0x10000, RZ ;  /* 0x00010000bb6f7824 */ /* 0x000fc600078e00ff */
[----:B------:R-:W-:Y:S01]  /*43b50*/  F2FP.BF16.F32.PACK_AB R70, R70, R73 ;  /* 0x000000494646723e */ /* 0x000fe200000010ff */
[----:B------:R-:W-:Y:S01]  /*43b60*/  FMUL.FTZ R71, R74, R71 ;  /* 0x000000474a477220 */ /* 0x000fe20000410000 */
[----:B------:R-:W0:Y:S03]  /*43b70*/  LDC.64 R72, c[0x0][0x428] ;  /* 0x00010a00ff487b82 */ /* 0x000e260000000a00 */
[----:B------:R-:W-:Y:S01]  /*43b80*/  FFMA.FTZ R71, R71, R111, R156 ;  /* 0x0000006f47477223 */ /* 0x000fe2000001009c */
[----:B------:R-:W-:Y:S01]  /*43b90*/  FADD.FTZ R111, R92, -R75 ;  /* 0x8000004b5c6f7221 */ /* 0x000fe20000010000 */
[----:B------:R-:W-:-:S03]  /*43ba0*/  IMAD.U32 R156, R204, 0x10000, RZ ;  /* 0x00010000cc9c7824 */ /* 0x000fc600078e00ff */
[----:B------:R-:W-:-:S04]  /*43bb0*/  FMUL.FTZ R111, R74, R111 ;  /* 0x0000006f4a6f7220 */ /* 0x000fc80000410000 */
[----:B------:R-:W-:-:S05]  /*43bc0*/  FFMA.FTZ R111, R111, R156, R157 ;  /* 0x0000009c6f6f7223 */ /* 0x000fca000001009d */
[----:B------:R-:W-:Y:S01]  /*43bd0*/  F2FP.BF16.F32.PACK_AB R71, R111, R71 ;  /* 0x000000476f47723e */ /* 0x000fe200000010ff */
[----:B0-----:R-:W-:-:S04]  /*43be0*/  IMAD.WIDE.U32 R72, R2, 0x10, R72 ;  /* 0x0000001002487825 */ /* 0x001fc800078e0048 */
[----:B------:R-:W-:Y:S01]  /*43bf0*/  VIADD R2, R2, 0x20 ;  /* 0x0000002002027836 */ /* 0x000fe20000000000 */
[----:B------:R3:W-:Y:S06]  /*43c00*/  STG.E.128 desc[UR6][R72.64], R68 ;  /* 0x0000004448007986 */ /* 0x0007ec000c101d06 */
.L_x_1389:
[----:B------:R-:W-:Y:S05]  /*43c10*/  BSYNC.RECONVERGENT B0 ;  /* 0x0000000000007941 */ /* 0x000fea0003800200 */
.L_x_1388:
[----:B------:R-:W-:Y:S01]  /*43c20*/  LOP3.LUT P0, RZ, R0, 0x1000, RZ, 0xc0, !PT ;  /* 0x0000100000ff7812 */ /* 0x000fe2000780c0ff */
[----:B------:R-:W-:-:S12]  /*43c30*/  BSSY.RECONVERGENT B0, `(.L_x_1390) ;  /* 0x0000032000007945 */ /* 0x000fd80003800200 */
[----:B------:R-:W-:Y:S05]  /*43c40*/  @!P0 BRA `(.L_x_1391) ;  /* 0x0000000000c08947 */ /* 0x000fea0003800000 */
[--C-:B------:R-:W-:Y:S01]  /*43c50*/  FADD.FTZ R110, R24, -R75.reuse ;  /* 0x8000004b186e7221 */ /* 0x100fe20000010000 */
[----:B-123--:R-:W-:Y:S01]  /*43c60*/  SHF.L.U32 R68, R180, 0x10, RZ ;  /* 0x00000010b4447819 */ /* 0x00efe200000006ff */
        /* <DEDUP_REMOVED lines=46> */
.L_x_1391:
[----:B------:R-:W-:Y:S05]  /*43f50*/  BSYNC.RECONVERGENT B0 ;  /* 0x0000000000007941 */ /* 0x000fea0003800200 */
.L_x_1390:
[----:B------:R-:W-:Y:S01]  /*43f60*/  LOP3.LUT P0, RZ, R0, 0x800, RZ, 0xc0, !PT ;  /* 0x0000080000ff7812 */ /* 0x000fe2000780c0ff */
[----:B------:R-:W-:-:S12]  /*43f70*/  BSSY.RECONVERGENT B0, `(.L_x_1392) ;  /* 0x0000032000007945 */ /* 0x000fd80003800200 */
[----:B------:R-:W-:Y:S05]  /*43f80*/  @!P0 BRA `(.L_x_1393) ;  /* 0x0000000000c08947 */ /* 0x000fea0003800000 */
[--C-:B------:R-:W-:Y:S01]  /*43f90*/  FADD.FTZ R110, R22, -R75.reuse ;  /* 0x8000004b166e7221 */ /* 0x100fe20000010000 */
[----:B-1234-:R-:W-:Y:S01]  /*43fa0*/  SHF.L.U32 R69, R116, 0x10, RZ ;  /* 0x0000001074457819 */ /* 0x01efe200000006ff */
        /* <DEDUP_REMOVED lines=46> */
.L_x_1393:
[----:B------:R-:W-:Y:S05]  /*44290*/  BSYNC.RECONVERGENT B0 ;  /* 0x0000000000007941 */ /* 0x000fea0003800200 */
.L_x_1392:
[----:B------:R-:W-:Y:S01]  /*442a0*/  LOP3.LUT P0, RZ, R0, 0x400, RZ, 0xc0, !PT ;  /* 0x0000040000ff7812 */ /* 0x000fe2000780c0ff */
[----:B------:R-:W-:-:S12]  /*442b0*/  BSSY.RECONVERGENT B0, `(.L_x_1394) ;  /* 0x0000032000007945 */ /* 0x000fd80003800200 */
[----:B------:R-:W-:Y:S05]  /*442c0*/  @!P0 BRA `(.L_x_1395) ;  /* 0x0000000000c08947 */ /* 0x000fea0003800000 */
[--C-:B------:R-:W-:Y:S01]  /*442d0*/  FADD.FTZ R110, R20, -R75.reuse ;  /* 0x8000004b146e7221 */ /* 0x100fe20000010000 */
[----:B01234-:R-:W-:Y:S01]  /*442e0*/  SHF.L.U32 R68, R172, 0x10, RZ ;  /* 0x00000010ac447819 */ /* 0x01ffe200000006ff */
[----:B------:R-:W-:Y:S02]  /*442f0*/  IMAD.U32 R69, R120, 0x10000, RZ ;  /* 0x0001000078457824 */ /* 0x000fe400078e00ff */
[--C-:B------:R-:W-:Y:S01]  /*44300*/  FADD.FTZ R72, R42, -R75.reuse ;  /* 0x8000004b2a487221 */ /* 0x100fe20000010000 */
[----:B------:R-:W-:Y:S01]  /*44310*/  FMUL.FTZ R110, R74, R110 ;  /* 0x0000006e4a6e7220 */ /* 0x000fe20000410000 */
[----:B------:R-:W-:Y:S02]  /*44320*/  IMAD.U32 R70, R223, 0x10000, RZ ;  /* 0x00010000df467824 */ /* 0x000fe400078e00ff */
[----:B------:R-:W-:Y:S01]  /*44330*/  FADD.FTZ R73, R80, -R75 ;  /* 0x8000004b50497221 */ /* 0x000fe20000010000 */
        /* <DEDUP_REMOVED lines=41> */
.L_x_1395:
[----:B------:R-:W-:Y:S05]  /*445d0*/  BSYNC.RECONVERGENT B0 ;  /* 0x0000000000007941 */ /* 0x000fea0003800200 */
.L_x_1394:
[----:B------:R-:W-:Y:S01]  /*445e0*/  LOP3.LUT P0, RZ, R0, 0x200, RZ, 0xc0, !PT ;  /* 0x0000020000ff7812 */ /* 0x000fe2000780c0ff */
[----:B------:R-:W-:-:S12]  /*445f0*/  BSSY.RECONVERGENT B0, `(.L_x_1396) ;  /* 0x0000032000007945 */ /* 0x000fd80003800200 */
[----:B------:R-:W-:Y:S05]  /*44600*/  @!P0 BRA `(.L_x_1397) ;  /* 0x0000000000c08947 */ /* 0x000fea0003800000 */
[--C-:B------:R-:W-:Y:S01]  /*44610*/  FADD.FTZ R110, R18, -R75.reuse ;  /* 0x8000004b126e7221 */ /* 0x100fe20000010000 */
[----:B01234-:R-:W-:Y:S01]  /*44620*/  SHF.L.U32 R69, R124, 0x10, RZ ;  /* 0x000000107c457819 */ /* 0x01ffe200000006ff */
[----:B------:R-:W-:Y:S01]  /*44630*/  IMAD.U32 R68, R164, 0x10000, RZ ;  /* 0x00010000a4447824 */ /* 0x000fe200078e00ff */
[----:B------:R-:W-:Y:S01]  /*44640*/  SHF.L.U32 R70, R231, 0x10, RZ ;  /* 0x00000010e7467819 */ /* 0x000fe200000006ff */
[----:B------:R-:W-:Y:S01]  /*44650*/  FMUL.FTZ R110, R74, R110 ;  /* 0x0000006e4a6e7220 */ /* 0x000fe20000410000 */
[--C-:B------:R-:W-:Y:S01]  /*44660*/  FADD.FTZ R72, R40, -R75.reuse ;  /* 0x8000004b28487221 */ /* 0x100fe20000010000 */
[----:B------:R-:W-:Y:S01]  /*44670*/  SHF.L.U32 R71, R233, 0x10, RZ ;  /* 0x00000010e9477819 */ /* 0x000fe200000006ff */
[----:B------:R-:W-:Y:S01]  /*44680*/  FADD.FTZ R73, R78, -R75 ;  /* 0x8000004b4e497221 */ /* 0x000fe20000010000 */
        /* <DEDUP_REMOVED lines=40> */
.L_x_1397:
[----:B------:R-:W-:Y:S05]  /*44910*/  BSYNC.RECONVERGENT B0 ;  /* 0x0000000000007941 */ /* 0x000fea0003800200 */
.L_x_1396:
        /* <DEDUP_REMOVED lines=51> */
.L_x_1399:
[----:B------:R-:W-:Y:S05]  /*44c50*/  BSYNC.RECONVERGENT B0 ;  /* 0x0000000000007941 */ /* 0x000fea0003800200 */
.L_x_1398:
[----:B------:R-:W-:Y:S01]  /*44c60*/  LOP3.LUT P0, RZ, R0, 0x40, RZ, 0xc0, !PT ;  /* 0x0000004000ff7812 */ /* 0x000fe2000780c0ff */
[----:B------:R-:W-:-:S12]  /*44c70*/  BSSY.RECONVERGENT B0, `(.L_x_1400) ;  /* 0x0000033000007945 */ /* 0x000fd80003800200 */
[----:B------:R-:W-:Y:S05]  /*44c80*/  @!P0 BRA `(.L_x_1401) ;  /* 0x0000000000c48947 */ /* 0x000fea0003800000 */
[----:B------:R-:W5:Y:S01]  /*44c90*/  LDL R157, [R1] ;  /* 0x00000000019d7983 */ /* 0x000f620000100800 */
        /* <DEDUP_REMOVED lines=41> */
[----:B------:R-:W-:Y:S01]  /*44f30*/  FMUL.FTZ R111, R74, R111 ;  /* 0x0000006f4a6f7220 */ /* 0x000fe20000410000 */
[----:B0-----:R-:W-:-:S04]  /*44f40*/  IMAD.WIDE.U32 R72, R2, 0x10, R72 ;  /* 0x0000001002487825 */ /* 0x001fc800078e0048 */
[----:B------:R-:W-:Y:S01]  /*44f50*/  VIADD R2, R2, 0x20 ;  /* 0x0000002002027836 */ /* 0x000fe20000000000 */
[----:B-----5:R-:W-:-:S05]  /*44f60*/  SHF.L.U32 R157, R157, 0x10, RZ ;  /* 0x000000109d9d7819 */ /* 0x020fca00000006ff */
[----:B------:R-:W-:-:S05]  /*44f70*/  FFMA.FTZ R111, R111, R156, R157 ;  /* 0x0000009c6f6f7223 */ /* 0x000fca000001009d */
[----:B------:R-:W-:-:S05]  /*44f80*/  F2FP.BF16.F32.PACK_AB R71, R111, R71 ;  /* 0x000000476f47723e */ /* 0x000fca00000010ff */
[----:B------:R0:W-:Y:S02]  /*44f90*/  STG.E.128 desc[UR6][R72.64], R68 ;  /* 0x0000004448007986 */ /* 0x0001e4000c101d06 */
.L_x_1401:
[----:B------:R-:W-:Y:S05]  /*44fa0*/  BSYNC.RECONVERGENT B0 ;  /* 0x0000000000007941 */ /* 0x000fea0003800200 */
.L_x_1400:
[----:B------:R-:W-:Y:S01]  /*44fb0*/  LOP3.LUT P0, RZ, R0, 0x20, RZ, 0xc0, !PT ;  /* 0x0000002000ff7812 */ /* 0x000fe2000780c0ff */
[----:B------:R-:W-:-:S12]  /*44fc0*/  BSSY.RECONVERGENT B0, `(.L_x_1402) ;  /* 0x000003a000007945 */ /* 0x000fd80003800200 */
[----:B------:R-:W-:Y:S05]  /*44fd0*/  @!P0 BRA `(.L_x_1403) ;  /* 0x0000000000e08947 */ /* 0x000fea0003800000 */
[----:B0-234-:R-:W2:Y:S04]  /*44fe0*/  LDL R72, [R1+0x4] ;  /* 0x0000040001487983 */ /* 0x01dea80000100800 */
[----:B------:R-:W3:Y:S04]  /*44ff0*/  LDL R70, [R1+0x8] ;  /* 0x0000080001467983 */ /* 0x000ee80000100800 */
[----:B------:R-:W4:Y:S04]  /*45000*/  LDL R73, [R1+0xc] ;  /* 0x00000c0001497983 */ /* 0x000f280000100800 */
[----:B------:R-:W5:Y:S01]  /*45010*/  LDL R71, [R1+0x10] ;  /* 0x0000100001477983 */ /* 0x000f620000100800 */
[----:B------:R-:W-:Y:S01]  /*45020*/  FADD.FTZ R110, R29, -R75 ;  /* 0x8000004b1d6e7221 */ /* 0x000fe20000010000 */
[----:B-1----:R-:W-:Y:S01]  /*45030*/  SHF.L.U32 R68, R148, 0x10, RZ ;  /* 0x0000001094447819 */ /* 0x002fe200000006ff */
[----:B------:R-:W-:Y:S01]  /*45040*/  IMAD.U32 R69, R136, 0x10000, RZ ;  /* 0x0001000088457824 */ /* 0x000fe200078e00ff */
[----:B------:R-:W5:Y:S01]  /*45050*/  LDL R156, [R1+0x14] ;  /* 0x00001400019c7983 */ /* 0x000f620000100800 */
[----:B------:R-:W-:-:S03]  /*45060*/  FMUL.FTZ R110, R74, R110 ;  /* 0x0000006e4a6e7220 */ /* 0x000fc60000410000 */
[----:B------:R-:W5:Y:S01]  /*45070*/  LDL R111, [R1+0x18] ;  /* 0x00001800016f7983 */ /* 0x000f620000100800 */
[----:B------:R-:W-:Y:S01]  /*45080*/  FFMA.FTZ R110, R110, R68, R69 ;  /* 0x000000446e6e7223 */ /* 0x000fe20000010045 */
[--C-:B------:R-:W-:Y:S02]  /*45090*/  FADD.FTZ R68, R30, -R75.reuse ;  /* 0x8000004b1e447221 */ /* 0x100fe40000010000 */
[----:B------:R-:W5:Y:S02]  /*450a0*/  LDL R158, [R1+0x1c] ;  /* 0x00001c00019e7983 */ /* 0x000f640000100800 */
[----:B------:R-:W-:Y:S02]  /*450b0*/  FMUL.FTZ R68, R74, R68 ;  /* 0x000000444a447220 */ /* 0x000fe40000410000 */
[----:B------:R-:W5:Y:S01]  /*450c0*/  LDL R157, [R1+0x20] ;  /* 0x00002000019d7983 */ /* 0x000f620000100800 */
[----:B--2---:R-:W-:Y:S01]  /*450d0*/  SHF.L.U32 R69, R72, 0x10, RZ ;  /* 0x0000001048457819 */ /* 0x004fe200000006ff */
[----:B------:R-:W-:Y:S01]  /*450e0*/  FADD.FTZ R72, R34, -R75 ;  /* 0x8000004b22487221 */ /* 0x000fe20000010000 */
[----:B---3--:R-:W-:-:S03]  /*450f0*/  IMAD.U32 R70, R70, 0x10000, RZ ;  /* 0x0001000046467824 */ /* 0x008fc600078e00ff */
[----:B------:R-:W-:Y:S01]  /*45100*/  FMUL.FTZ R72, R74, R72 ;  /* 0x000000484a487220 */ /* 0x000fe20000410000 */
[----:B------:R-:W-:Y:S01]  /*45110*/  FFMA.FTZ R68, R68, R69, R70 ;  /* 0x0000004544447223 */ /* 0x000fe20000010046 */
[----:B------:R-:W-:Y:S01]  /*45120*/  SHF.L.U32 R69, R149, 0x10, RZ ;  /* 0x0000001095457819 */ /* 0x000fe200000006ff */
[----:B------:R-:W-:-:S04]  /*45130*/  IMAD.U32 R70, R137, 0x10000, RZ ;  /* 0x0001000089467824 */ /* 0x000fc800078e00ff */
        /* <DEDUP_REMOVED lines=12> */
[----:B------:R-:W-:Y:S01]  /*45200*/  SHF.L.U32 R71, R156, 0x10, RZ ;  /* 0x000000109c477819 */ /* 0x000fe200000006ff */
[----:B------:R-:W-:Y:S02]  /*45210*/  IMAD.U32 R111, R111, 0x10000, RZ ;  /* 0x000100006f6f7824 */ /* 0x000fe400078e00ff */
[----:B------:R-:W-:-:S04]  /*45220*/  FMUL.FTZ R70, R74, R70 ;  /* 0x000000464a467220 */ /* 0x000fc80000410000 */
[----:B------:R-:W-:Y:S01]  /*45230*/  FFMA.FTZ R70, R70, R71, R111 ;  /* 0x0000004746467223 */ /* 0x000fe2000001006f */
[----:B------:R-:W-:Y:S01]  /*45240*/  F2FP.BF16.F32.PACK_AB R69, R69, R72 ;  /* 0x000000484545723e */ /* 0x000fe200000010ff */
[----:B------:R-:W-:-:S03]  /*45250*/  FADD.FTZ R71, R105, -R75 ;  /* 0x8000004b69477221 */ /* 0x000fc60000010000 */
[----:B------:R-:W-:Y:S02]  /*45260*/  F2FP.BF16.F32.PACK_AB R70, R70, R73 ;  /* 0x000000494646723e */ /* 0x000fe400000010ff */
[----:B------:R-:W0:Y:S01]  /*45270*/  LDC.64 R72, c[0x0][0x428] ;  /* 0x00010a00ff487b82 */ /* 0x000e220000000a00 */
        /* <DEDUP_REMOVED lines=9> */
[----:B------:R-:W-:-:S04]  /*45310*/  F2FP.BF16.F32.PACK_AB R68, R68, R110 ;  /* 0x0000006e4444723e */ /* 0x000fc800000010ff */
[----:B------:R-:W-:Y:S01]  /*45320*/  F2FP.BF16.F32.PACK_AB R71, R111, R71 ;  /* 0x000000476f47723e */ /* 0x000fe200000010ff */
[----:B0-----:R-:W-:-:S05]  /*45330*/  IMAD.WIDE.U32 R72, R2, 0x10, R72 ;  /* 0x0000001002487825 */ /* 0x001fca00078e0048 */
[----:B------:R0:W-:Y:S01]  /*45340*/  STG.E.128 desc[UR6][R72.64], R68 ;  /* 0x0000004448007986 */ /* 0x0001e2000c101d06 */
[----:B------:R-:W-:-:S07]  /*45350*/  IADD3 R2, PT, PT, R2, 0x20, RZ ;  /* 0x0000002002027810 */ /* 0x000fce0007ffe0ff */
.L_x_1403:
[----:B------:R-:W-:Y:S05]  /*45360*/  BSYNC.RECONVERGENT B0 ;  /* 0x0000000000007941 */ /* 0x000fea0003800200 */
.L_x_1402:
        /* <DEDUP_REMOVED lines=13> */
[----:B------:R-:W-:-:S03]  /*45440*/  FFMA.FTZ R110, R110, R68, R69 ;  /* 0x000000446e6e7223 */ /* 0x000fc60000010045 */
[----:B------:R-:W5:Y:S01]  /*45450*/  LDL R158, [R1+0x3c] ;  /* 0x00003c00019e7983 */ /* 0x000f620000100800 */
[--C-:B------:R-:W-:Y:S01]  /*45460*/  FADD.FTZ R68, R32, -R75.reuse ;  /* 0x8000004b20447221 */ /* 0x100fe20000010000 */
[----:B------:R-:W-:Y:S01]  /*45470*/  FADD.FTZ R111, R51, -R75 ;  /* 0x8000004b336f7221 */ /* 0x000fe20000010000 */
[----:B--2---:R-:W-:Y:S02]  /*45480*/  IMAD.U32 R69, R73, 0x10000, RZ ;  /* 0x0001000049457824 */ /* 0x004fe400078e00ff */
[----:B------:R-:W2:Y:S01]  /*45490*/  LDL R73, [R1+0x38] ;  /* 0x0000380001497983 */ /* 0x000ea20000100800 */
[----:B------:R-:W-:Y:S01]  /*454a0*/  FMUL.FTZ R68, R74, R68 ;  /* 0x000000444a447220 */ /* 0x000fe20000410000 */
[----:B---3--:R-:W-:Y:S01]  /*454b0*/  SHF.L.U32 R70, R70, 0x10, RZ ;  /* 0x0000001046467819 */ /* 0x008fe200000006ff */
[----:B------:R-:W-:-:S04]  /*454c0*/  FMUL.FTZ R111, R74, R111 ;  /* 0x0000006f4a6f7220 */ /* 0x000fc80000410000 */
        /* <DEDUP_REMOVED lines=15> */
[----:B------:R-:W-:-:S03]  /*455c0*/  IMAD.U32 R71, R156, 0x10000, RZ ;  /* 0x000100009c477824 */ /* 0x000fc600078e00ff */
[----:B------:R-:W-:Y:S01]  /*455d0*/  FMUL.FTZ R70, R74, R70 ;  /* 0x000000464a467220 */ /* 0x000fe20000410000 */
[----:B------:R-:W-:Y:S02]  /*455e0*/  SHF.L.U32 R156, R143, 0x10, RZ ;  /* 0x000000108f9c7819 */ /* 0x000fe400000006ff */
[----:B------:R-:W-:Y:S02]  /*455f0*/  F2FP.BF16.F32.PACK_AB R69, R69, R111 ;  /* 0x0000006f4545723e */ /* 0x000fe400000010ff */
[----:B------:R-:W-:Y:S02]  /*45600*/  F2FP.BF16.F32.PACK_AB R68, R68, R110 ;  /* 0x0000006e4444723e */ /* 0x000fe400000010ff */
[----:B--2---:R-:W-:-:S05]  /*45610*/  SHF.L.U32 R73, R73, 0x10, RZ ;  /* 0x0000001049497819 */ /* 0x004fca00000006ff */
[----:B------:R-:W-:Y:S01]  /*45620*/  FFMA.FTZ R70, R70, R71, R73 ;  /* 0x0000004746467223 */ /* 0x000fe20000010049 */
[--C-:B------:R-:W-:Y:S01]  /*45630*/  FADD.FTZ R71, R107, -R75.reuse ;  /* 0x8000004b6b477221 */ /* 0x100fe20000010000 */
[----:B------:R-:W-:Y:S01]  /*45640*/  FADD.FTZ R75, R108, -R75 ;  /* 0x8000004b6c4b7221 */ /* 0x000fe20000010000 */
[----:B------:R-:W-:Y:S02]  /*45650*/  IMAD.U32 R73, R147, 0x10000, RZ ;  /* 0x0001000093497824 */ /* 0x000fe400078e00ff */
[C---:B------:R-:W-:Y:S01]  /*45660*/  FMUL.FTZ R71, R74.reuse, R71 ;  /* 0x000000474a477220 */ /* 0x040fe20000410000 */
[----:B------:R-:W-:Y:S01]  /*45670*/  FMUL.FTZ R74, R74, R75 ;  /* 0x0000004b4a4a7220 */ /* 0x000fe20000410000 */
[----:B------:R-:W-:Y:S02]  /*45680*/  SHF.L.U32 R75, R157, 0x10, RZ ;  /* 0x000000109d4b7819 */ /* 0x000fe400000006ff */
[----:B------:R-:W-:Y:S01]  /*45690*/  FFMA.FTZ R71, R71, R73, R156 ;  /* 0x0000004947477223 */ /* 0x000fe2000001009c */
[----:B------:R-:W-:-:S04]  /*456a0*/  IMAD.U32 R73, R158, 0x10000, RZ ;  /* 0x000100009e497824 */ /* 0x000fc800078e00ff */
[----:B------:R-:W-:Y:S01]  /*456b0*/  FFMA.FTZ R73, R74, R73, R75 ;  /* 0x000000494a497223 */ /* 0x000fe2000001004b */
[----:B------:R-:W-:-:S04]  /*456c0*/  F2FP.BF16.F32.PACK_AB R70, R70, R72 ;  /* 0x000000484646723e */ /* 0x000fc800000010ff */
[----:B------:R-:W-:Y:S02]  /*456d0*/  F2FP.BF16.F32.PACK_AB R71, R73, R71 ;  /* 0x000000474947723e */ /* 0x000fe400000010ff */
[----:B------:R-:W0:Y:S02]  /*456e0*/  LDC.64 R72, c[0x0][0x428] ;  /* 0x00010a00ff487b82 */ /* 0x000e240000000a00 */
[----:B0-----:R-:W-:-:S05]  /*456f0*/  IMAD.WIDE.U32 R72, R2, 0x10, R72 ;  /* 0x0000001002487825 */ /* 0x001fca00078e0048 */
[----:B------:R0:W-:Y:S02]  /*45700*/  STG.E.128 desc[UR6][R72.64], R68 ;  /* 0x0000004448007986 */ /* 0x0001e4000c101d06 */
.L_x_1405:
[----:B------:R-:W-:Y:S05]  /*45710*/  BSYNC.RECONVERGENT B0 ;  /* 0x0000000000007941 */ /* 0x000fea0003800200 */
.L_x_1404:
[----:B01234-:R-:W0:Y:S02]  /*45720*/  LDC.64 R68, c[0x0][0x380] ;  /* 0x0000e000ff447b82 */ /* 0x01fe240000000a00 */
[----:B0-----:R-:W-:-:S05]  /*45730*/  IMAD R10, R68, 0x4, R10 ;  /* 0x00000004440a7824 */ /* 0x001fca00078e020a */
[----:B------:R-:W-:-:S13]  /*45740*/  ISETP.GE.AND P0, PT, R10, R69, PT ;  /* 0x000000450a00720c */ /* 0x000fda0003f06270 */
[----:B------:R-:W-:Y:S05]  /*45750*/  @!P0 BRA `(.L_x_1406) ;  /* 0xfffffbc000788947 */ /* 0x000fea000383ffff */
[----:B------:R-:W-:Y:S05]  /*45760*/  EXIT ;  /* 0x000000000000794d */ /* 0x000fea0003800000 */
.L_x_1385:
[----:B------:R-:W-:Y:S01]  /*45770*/  HFMA2 R70, -RZ, RZ, 0, 1.847743988037109375e-06 ;  /* 0x0000001fff467431 */ /* 0x000fe200000001ff */
[----:B------:R-:W-:Y:S01]  /*45780*/  BSSY B0, `(.L_x_1407) ;  /* 0x0000007000007945 */ /* 0x000fe20003800000 */
[----:B------:R-:W-:Y:S01]  /*45790*/  MOV R75, R68 ;  /* 0x00000044004b7202 */ /* 0x000fe20000000f00 */
[----:B------:R-:W-:Y:S02]  /*457a0*/  IMAD.MOV.U32 R72, RZ, RZ, 0x1 ;  /* 0x00000001ff487424 */ /* 0x000fe400078e00ff */
[----:B------:R-:W-:-:S07]  /*457b0*/  IMAD.MOV.U32 R69, RZ, RZ, -0x1 ;  /* 0xffffffffff457424 */ /* 0x000fce00078e00ff */
[----:B------:R-:W-:Y:S05]  /*457c0*/  WARPSYNC.COLLECTIVE R69, `(.L_x_1408) ;  /* 0x0000000045087348 */ /* 0x000fea0003c00000 */
[----:B------:R0:W1:Y:S02]  /*457d0*/  SHFL.BFLY P6, R69, R75, R72, R70 ;  /* 0x0c0000484b457389 */ /* 0x00006400000c0046 */
[----:B01----:R-:W-:Y:S05]  /*457e0*/  ENDCOLLECTIVE ;  /* 0x000000000000791b */ /* 0x003fea0003800000 */
.L_x_1408:
[----:B------:R-:W-:Y:S05]  /*457f0*/  BSYNC B0 ;  /* 0x0000000000007941 */ /* 0x000fea0003800000 */
.L_x_1407:
[----:B------:R-:W-:Y:S01]  /*45800*/  FADD.FTZ R68, R68, R69 ;  /* 0x0000004544447221 */ /* 0x000fe20000010000 */
[----:B------:R-:W-:Y:S02]  /*45810*/  HFMA2 R70, -RZ, RZ, 0, 1.847743988037109375e-06 ;  /* 0x0000001fff467431 */ /* 0x000fe400000001ff */
[----:B------:R-:W-:Y:S02]  /*45820*/  IMAD.MOV.U32 R69, RZ, RZ, -0x1 ;  /* 0xffffffffff457424 */ /* 0x000fe400078e00ff */
[----:B------:R-:W-:Y:S01]  /*45830*/  IMAD.MOV.U32 R72, RZ, RZ, 0x2 ;  /* 0x00000002ff487424 */ /* 0x000fe200078e00ff */
[----:B------:R-:W-:-:S07]  /*45840*/  MOV R75, R68 ;  /* 0x00000044004b7202 */ /* 0x000fce0000000f00 */
[----:B------:R-:W-:Y:S05]  /*45850*/  WARPSYNC.COLLECTIVE R69, `(.L_x_1409) ;  /* 0x0000000045087348 */ /* 0x000fea0003c00000 */
[----:B------:R0:W1:Y:S02]  /*45860*/  SHFL.BFLY P6, R69, R75, R72, R70 ;  /* 0x0c0000484b457389 */ /* 0x00006400000c0046 */
[----:B01----:R-:W-:Y:S05]  /*45870*/  ENDCOLLECTIVE ;  /* 0x000000000000791b */ /* 0x003fea0003800000 */
.L_x_1409:
[----:B------:R-:W-:Y:S02]  /*45880*/  IMAD.MOV.U32 R72, RZ, RZ, 0x4 ;  /* 0x00000004ff487424 */ /* 0x000fe400078e00ff */
[----:B------:R-:W-:Y:S01]  /*45890*/  FADD.FTZ R68, R68, R69 ;  /* 0x0000004544447221 */ /* 0x000fe20000010000 */
[----:B------:R-:W-:-:S04]  /*458a0*/  MOV R69, 0xffffffff ;  /* 0xffffffff00457802 */ /* 0x000fc80000000f00 */
[----:B------:R-:W-:-:S07]  /*458b0*/  MOV R75, R68 ;  /* 0x00000044004b7202 */ /* 0x000fce0000000f00 */
[----:B------:R-:W-:Y:S05]  /*458c0*/  WARPSYNC.COLLECTIVE R69, `(.L_x_1410) ;  /* 0x0000000045087348 */ /* 0x000fea0003c00000 */
[----:B------:R0:W1:Y:S02]  /*458d0*/  SHFL.BFLY P6, R69, R75, R72, R70 ;  /* 0x0c0000484b457389 */ /* 0x00006400000c0046 */
[----:B01----:R-:W-:Y:S05]  /*458e0*/  ENDCOLLECTIVE ;  /* 0x000000000000791b */ /* 0x003fea0003800000 */
.L_x_1410:
[----:B------:R-:W-:Y:S02]  /*458f0*/  HFMA2 R72, -RZ, RZ, 0, 4.76837158203125e-07 ;  /* 0x00000008ff487431 */ /* 0x000fe400000001ff */
[----:B------:R-:W-:Y:S01]  /*45900*/  FADD.FTZ R68, R68, R69 ;  /* 0x0000004544447221 */ /* 0x000fe20000010000 */
[----:B------:R-:W-:-:S03]  /*45910*/  IMAD.MOV.U32 R69, RZ, RZ, -0x1 ;  /* 0xffffffffff457424 */ /* 0x000fc600078e00ff */
[----:B------:R-:W-:-:S07]  /*45920*/  IMAD.MOV.U32 R75, RZ, RZ, R68 ;  /* 0x000000ffff4b7224 */ /* 0x000fce00078e0044 */
[----:B------:R-:W-:Y:S05]  /*45930*/  WARPSYNC.COLLECTIVE R69, `(.L_x_1411) ;  /* 0x0000000045087348 */ /* 0x000fea0003c00000 */
[----:B------:R0:W1:Y:S02]  /*45940*/  SHFL.BFLY P6, R69, R75, R72, R70 ;  /* 0x0c0000484b457389 */ /* 0x00006400000c0046 */
[----:B01----:R-:W-:Y:S05]  /*45950*/  ENDCOLLECTIVE ;  /* 0x000000000000791b */ /* 0x003fea0003800000 */
.L_x_1411:
[----:B------:R-:W-:Y:S02]  /*45960*/  IMAD.MOV.U32 R72, RZ, RZ, 0x10 ;  /* 0x00000010ff487424 */ /* 0x000fe400078e00ff */
[----:B------:R-:W-:Y:S01]  /*45970*/  FADD.FTZ R68, R68, R69 ;  /* 0x0000004544447221 */ /* 0x000fe20000010000 */
[----:B------:R-:W-:-:S04]  /*45980*/  MOV R69, 0xffffffff ;  /* 0xffffffff00457802 */ /* 0x000fc80000000f00 */
[----:B------:R-:W-:-:S07]  /*45990*/  MOV R75, R68 ;  /* 0x00000044004b7202 */ /* 0x000fce0000000f00 */
[----:B------:R-:W-:Y:S05]  /*459a0*/  WARPSYNC.COLLECTIVE R69, `(.L_x_1412) ;  /* 0x0000000045087348 */ /* 0x000fea0003c00000 */
[----:B------:R0:W1:Y:S02]  /*459b0*/  SHFL.BFLY P6, R69, R75, R72, R70 ;  /* 0x0c0000484b457389 */ /* 0x00006400000c0046 */
[----:B01----:R-:W-:Y:S05]  /*459c0*/  ENDCOLLECTIVE ;  /* 0x000000000000791b */ /* 0x003fea0003800000 */
.L_x_1412:
[----:B------:R-:W-:Y:S02]  /*459d0*/  HFMA2 R72, -RZ, RZ, 0, 5.9604644775390625e-08 ;  /* 0x00000001ff487431 */ /* 0x000fe400000001ff */
[----:B------:R-:W-:Y:S01]  /*459e0*/  FADD.FTZ R69, R68, R69 ;  /* 0x0000004544457221 */ /* 0x000fe20000010000 */
[----:B------:R-:W-:Y:S01]  /*459f0*/  LOP3.LUT P6, RZ, R0, 0x80, RZ, 0xc0, !PT ;  /* 0x0000008000ff7812 */ /* 0x000fe200078cc0ff */
        /* <DEDUP_REMOVED lines=166> */
[----:B------:R-:W-:Y:S01]  /*46460*/  MOV R69, 0xffffffff ;  /* 0xffffffff00457802 */ /* 0x000fe20000000f00 */
[----:B------:R-:W-:Y:S02]  /*46470*/  IMAD.MOV.U32 R70, RZ, RZ, 0x1f ;  /* 0x0000001fff467424 */ /* 0x000fe400078e00ff */
[----:B------:R-:W-:-:S07]  /*46480*/  IMAD.MOV.U32 R75, RZ, RZ, R73 ;  /* 0x000000ffff4b7224 */ /* 0x000fce00078e0049 */
[----:B------:R-:W-:Y:S05]  /*46490*/  WARPSYNC.COLLECTIVE R69, `(.L_x_1413) ;  /* 0x0000000045087348 */ /* 0x000fea0003c00000 */
[----:B------:R0:W1:Y:S02]  /*464a0*/  SHFL.BFLY P6, R69, R75, R72, R70 ;  /* 0x0c0000484b457389 */ /* 0x00006400000c0046 */
[----:B01----:R-:W-:Y:S05]  /*464b0*/  ENDCOLLECTIVE ;  /* 0x000000000000791b */ /* 0x003fea0003800000 */
.L_x_1413:
[----:B------:R-:W-:Y:S02]  /*464c0*/  HFMA2 R72, -RZ, RZ, 0, 1.1920928955078125e-07 ;  /* 0x00000002ff487431 */ /* 0x000fe400000001ff */
[----:B------:R-:W-:Y:S01]  /*464d0*/  FADD.FTZ R73, R73, R69 ;  /* 0x0000004549497221 */ /* 0x000fe20000010000 */
[----:B------:R-:W-:-:S03]  /*464e0*/  IMAD.MOV.U32 R69, RZ, RZ, -0x1 ;  /* 0xffffffffff457424 */ /* 0x000fc600078e00ff */
[----:B------:R-:W-:-:S07]  /*464f0*/  IMAD.MOV.U32 R75, RZ, RZ, R73 ;  /* 0x000000ffff4b7224 */ /* 0x000fce00078e0049 */
[----:B------:R-:W-:Y:S05]  /*46500*/  WARPSYNC.COLLECTIVE R69, `(.L_x_1414) ;  /* 0x0000000045087348 */ /* 0x000fea0003c00000 */
[----:B------:R0:W1:Y:S02]  /*46510*/  SHFL.BFLY P6, R69, R75, R72, R70 ;  /* 0x0c0000484b457389 */ /* 0x00006400000c0046 */
[----:B01----:R-:W-:Y:S05]  /*46520*/  ENDCOLLECTIVE ;  /* 0x000000000000791b */ /* 0x003fea0003800000 */
.L_x_1414:
[----:B------:R-:W-:Y:S02]  /*46530*/  IMAD.MOV.U32 R72, RZ, RZ, 0x4 ;  /* 0x00000004ff487424 */ /* 0x000fe400078e00ff */
[----:B------:R-:W-:Y:S01]  /*46540*/  FADD.FTZ R73, R73, R69 ;  /* 0x0000004549497221 */ /* 0x000fe20000010000 */
[----:B------:R-:W-:-:S04]  /*46550*/  MOV R69, 0xffffffff ;  /* 0xffffffff00457802 */ /* 0x000fc80000000f00 */
[----:B------:R-:W-:-:S07]  /*46560*/  MOV R75, R73 ;  /* 0x00000049004b7202 */ /* 0x000fce0000000f00 */
[----:B------:R-:W-:Y:S05]  /*46570*/  WARPSYNC.COLLECTIVE R69, `(.L_x_1415) ;  /* 0x0000000045087348 */ /* 0x000fea0003c00000 */
[----:B------:R0:W1:Y:S02]  /*46580*/  SHFL.BFLY P6, R69, R75, R72, R70 ;  /* 0x0c0000484b457389 */ /* 0x00006400000c0046 */
[----:B01----:R-:W-:Y:S05]  /*46590*/  ENDCOLLECTIVE ;  /* 0x000000000000791b */ /* 0x003fea0003800000 */
.L_x_1415:
[----:B------:R-:W-:Y:S02]  /*465a0*/  HFMA2 R72, -RZ, RZ, 0, 4.76837158203125e-07 ;  /* 0x00000008ff487431 */ /* 0x000fe400000001ff */
[----:B------:R-:W-:Y:S01]  /*465b0*/  FADD.FTZ R73, R73, R69 ;  /* 0x0000004549497221 */ /* 0x000fe20000010000 */
[----:B------:R-:W-:-:S03]  /*465c0*/  IMAD.MOV.U32 R69, RZ, RZ, -0x1 ;  /* 0xffffffffff457424 */ /* 0x000fc600078e00ff */
[----:B------:R-:W-:-:S07]  /*465d0*/  IMAD.MOV.U32 R75, RZ, RZ, R73 ;  /* 0x000000ffff4b7224 */ /* 0x000fce00078e0049 */
[----:B------:R-:W-:Y:S05]  /*465e0*/  WARPSYNC.COLLECTIVE R69, `(.L_x_1416) ;  /* 0x0000000045087348 */ /* 0x000fea0003c00000 */
[----:B------:R0:W1:Y:S02]  /*465f0*/  SHFL.BFLY P6, R69, R75, R72, R70 ;  /* 0x0c0000484b457389 */ /* 0x00006400000c0046 */
[----:B01----:R-:W-:Y:S05]  /*46600*/  ENDCOLLECTIVE ;  /* 0x000000000000791b */ /* 0x003fea0003800000 */
.L_x_1416:
[----:B------:R-:W-:Y:S02]  /*46610*/  IMAD.MOV.U32 R72, RZ, RZ, 0x10 ;  /* 0x00000010ff487424 */ /* 0x000fe400078e00ff */
[----:B------:R-:W-:Y:S01]  /*46620*/  FADD.FTZ R73, R73, R69 ;  /* 0x0000004549497221 */ /* 0x000fe20000010000 */
[----:B------:R-:W-:-:S04]  /*46630*/  MOV R69, 0xffffffff ;  /* 0xffffffff00457802 */ /* 0x000fc80000000f00 */
[----:B------:R-:W-:-:S07]  /*46640*/  MOV R75, R73 ;  /* 0x00000049004b7202 */ /* 0x000fce0000000f00 */
[----:B------:R-:W-:Y:S05]  /*46650*/  WARPSYNC.COLLECTIVE R69, `(.L_x_1417) ;  /* 0x0000000045087348 */ /* 0x000fea0003c00000 */
[----:B------:R0:W1:Y:S02]  /*46660*/  SHFL.BFLY P6, R69, R75, R72, R70 ;  /* 0x0c0000484b457389 */ /* 0x00006400000c0046 */
[----:B01----:R-:W-:Y:S05]  /*46670*/  ENDCOLLECTIVE ;  /* 0x000000000000791b */ /* 0x003fea0003800000 */
.L_x_1417:
[----:B------:R-:W-:Y:S05]  /*46680*/  BRA `(.L_x_1418) ;  /* 0xffffffcc00887947 */ /* 0x000fea000383ffff */
.L_x_1419:
        /* <DEDUP_REMOVED lines=15> */
.L_x_88424:


//--------------------- .text._ZN10layer_norm13ln_fwd_kernelINS_13Kernel_traitsI13__nv_bfloat16S2_S2_S2_fjLj2560ELj1ELj4ELj1ELj16ENS_18Kernel_traits_baseILj2560ES2_S2_S2_S2_fjLj128EEEEELb1ELb0ELb0ELb1EEEvNS_9FwdParamsE --------------------------
	.section	.text._ZN10layer_norm13ln_fwd_kernelINS_13Kernel_traitsI13__nv_bfloat16S2_S2_S2_fjLj2560ELj1ELj4ELj1ELj16ENS_18Kernel_traits_baseILj2560ES2_S2_S2_S2_fjLj128EEEEELb1ELb0ELb0ELb1EEEvNS_9FwdParamsE,"ax",@progbits
	.align	128
        .global         _ZN10layer_norm13ln_fwd_kernelINS_13Kernel_traitsI13__nv_bfloat16S2_S2_S2_fjLj2560ELj1ELj4ELj1ELj16ENS_18Kernel_traits_baseILj2560ES2_S2_S2_S2_fjLj128EEEEELb1ELb0ELb0ELb1EEEvNS_9FwdParamsE
        .type           _ZN10layer_norm13ln_fwd_kernelINS_13Kernel_traitsI13__nv_bfloat16S2_S2_S2_fjLj2560ELj1ELj4ELj1ELj16ENS_18Kernel_traits_baseILj2560ES2_S2_S2_S2_fjLj128EEEEELb1ELb0ELb0ELb1EEEvNS_9FwdParamsE,@function
        .size           _ZN10layer_norm13ln_fwd_kernelINS_13Kernel_traitsI13__nv_bfloat16S2_S2_S2_fjLj2560ELj1ELj4ELj1ELj16ENS_18Kernel_traits_baseILj2560ES2_S2_S2_S2_fjLj128EEEEELb1ELb0ELb0ELb1EEEvNS_9FwdParamsE,(.L_x_88425 - _ZN10layer_norm13ln_fwd_kernelINS_13Kernel_traitsI13__nv_bfloat16S2_S2_S2_fjLj2560ELj1ELj4ELj1ELj16ENS_18Kernel_traits_baseILj2560ES2_S2_S2_S2_fjLj128EEEEELb1ELb0ELb0ELb1EEEvNS_9FwdParamsE)
        .other          _ZN10layer_norm13ln_fwd_kernelINS_13Kernel_traitsI13__nv_bfloat16S2_S2_S2_fjLj2560ELj1ELj4ELj1ELj16ENS_18Kernel_traits_baseILj2560ES2_S2_S2_S2_fjLj128EEEEELb1ELb0ELb0ELb1EEEvNS_9FwdParamsE,@"STO_CUDA_ENTRY STV_DEFAULT"
_ZN10layer_norm13ln_fwd_kernelINS_13Kernel_traitsI13__nv_bfloat16S2_S2_S2_fjLj2560ELj1ELj4ELj1ELj16ENS_18Kernel_traits_baseILj2560ES2_S2_S2_S2_fjLj128EEEEELb1ELb0ELb0ELb1EEEvNS_9FwdParamsE:
.text._ZN10layer_norm13ln_fwd_kernelINS_13Kernel_traitsI13__nv_bfloat16S2_S2_S2_fjLj2560ELj1ELj4ELj1ELj16ENS_18Kernel_traits_baseILj2560ES2_S2_S2_S2_fjLj128EEEEELb1ELb0ELb0ELb1EEEvNS_9FwdParamsE:
[----:B------:R-:W0:Y:S01]  /*0000*/  LDC R1, c[0x0][0x37c] ;  /* 0x0000df00ff017b82 */ /* 0x000e220000000800 */
[----:B------:R-:W1:Y:S07]  /*0010*/  LDCU.U8 UR4, c[0x0][0x464] ;  /* 0x00008c80ff0477ac */ /* 0x000e6e0008000000 */
[----:B------:R-:W2:Y:S01]  /*0020*/  LDC R90, c[0x0][0x458] ;  /* 0x00011600ff5a7b82 */ /* 0x000ea20000000800 */
[----:B0-----:R-:W-:Y:S01]  /*0030*/  VIADD R1, R1, 0xffffffd0 ;  /* 0xffffffd001017836 */ /* 0x001fe20000000000 */
[----:B------:R-:W0:Y:S01]  /*0040*/  LDCU.64 UR6, c[0x0][0x450] ;  /* 0x00008a00ff0677ac */ /* 0x000e220008000a00 */
[----:B------:R-:W3:Y:S05]  /*0050*/  LDCU.64 UR8, c[0x0][0x358] ;  /* 0x00006b00ff0877ac */ /* 0x000eea0008000a00 */
[----:B------:R-:W4:Y:S01]  /*0060*/  LDC R91, c[0x0][0x45c] ;  /* 0x00011700ff5b7b82 */ /* 0x000f220000000800 */
[----:B------:R-:W5:Y:S01]  /*0070*/  LDCU.64 UR10, c[0x0][0x438] ;  /* 0x00008700ff0a77ac */ /* 0x000f620008000a00 */
[----:B-1----:R-:W-:Y:S01]  /*0080*/  ISETP.NE.AND P0, PT, RZ, UR4, PT ;  /* 0x00000004ff007c0c */ /* 0x002fe2000bf05270 */
[----:B0-----:R-:W-:Y:S01]  /*0090*/  IMAD.U32 R2, RZ, RZ, UR6 ;  /* 0x00000006ff027e24 */ /* 0x001fe2000f8e00ff */
[----:B------:R-:W-:-:S11]  /*00a0*/  MOV R3, UR7 ;  /* 0x0000000700037c02 */ /* 0x000fd60008000f00 */
[----:B--2---:R-:W-:Y:S01]  /*00b0*/  @P0 IMAD.MOV.U32 R4, RZ, RZ, R90 ;  /* 0x000000ffff040224 */ /* 0x004fe200078e005a */
[----:B---3--:R-:W2:Y:S01]  /*00c0*/  @P0 LDG.E.64 R2, desc[UR8][R2.64] ;  /* 0x0000000802020981 */ /* 0x008ea2000c1e1b00 */
[----:B----4-:R-:W-:Y:S01]  /*00d0*/  @P0 IMAD.MOV.U32 R5, RZ, RZ, R91 ;  /* 0x000000ffff050224 */ /* 0x010fe200078e005b */
[----:B------:R-:W0:Y:S05]  /*00e0*/  @P0 LDC R9, c[0x0][0x460] ;  /* 0x00011800ff090b82 */ /* 0x000e2a0000000800 */
[----:B------:R-:W0:Y:S01]  /*00f0*/  @P0 LDG.E.64 R4, desc[UR8][R4.64] ;  /* 0x0000000804040981 */ /* 0x000e22000c1e1b00 */
[----:B-----5:R-:W-:Y:S02]  /*0100*/  UISETP.NE.U32.AND UP0, UPT, UR10, URZ, UPT ;  /* 0x000000ff0a00728c */ /* 0x020fe4000bf05070 */
[----:B------:R-:W1:Y:S01]  /*0110*/  S2UR UR5, SR_CTAID.X ;  /* 0x00000000000579c3 */ /* 0x000e620000002500 */
[----:B------:R-:W3:Y:S01]  /*0120*/  S2R R7, SR_TID.X ;  /* 0x0000000000077919 */ /* 0x000ee20000002100 */
[----:B------:R-:W-:-:S06]  /*0130*/  UISETP.NE.AND.EX UP0, UPT, UR11, URZ, UPT, UP0 ;  /* 0x000000ff0b00728c */ /* 0x000fcc000bf05300 */
[----:B------:R-:W4:Y:S01]  /*0140*/  LDC R26, c[0x0][0x360] ;  /* 0x0000d800ff1a7b82 */ /* 0x000f220000000800 */
[----:B-1----:R-:W-:Y:S01]  /*0150*/  USHF.L.U32 UR4, UR5, 0x2, URZ ;  /* 0x0000000205047899 */ /* 0x002fe200080006ff */
[--C-:B---3--:R-:W-:Y:S01]  /*0160*/  SHF.R.U32.HI R25, RZ, 0x5, R7.reuse ;  /* 0x00000005ff197819 */ /* 0x108fe20000011607 */
[----:B----4-:R-:W-:Y:S01]  /*0170*/  IMAD R26, R26, UR5, R7 ;  /* 0x000000051a1a7c24 */ /* 0x010fe2000f8e0207 */
[----:B------:R-:W-:-:S03]  /*0180*/  LOP3.LUT R7, R7, 0x1f, RZ, 0xc0, !PT ;  /* 0x0000001f07077812 */ /* 0x000fc600078ec0ff */
[----:B------:R-:W-:Y:S02]  /*0190*/  LOP3.LUT R25, R25, UR4, RZ, 0xfc, !PT ;  /* 0x0000000419197c12 */ /* 0x000fe4000f8efcff */
[----:B--2---:R-:W-:Y:S02]  /*01a0*/  @P0 R2UR UR6, R2 ;  /* 0x00000000020602ca */ /* 0x004fe400000e0000 */
[----:B------:R-:W-:Y:S02]  /*01b0*/  @P0 R2UR UR7, R3 ;  /* 0x00000000030702ca */ /* 0x000fe400000e0000 */
[----:B0-----:R-:W-:-:S04]  /*01c0*/  @P0 IADD3 R90, P1, PT, R4, R9, RZ ;  /* 0x00000009045a0210 */ /* 0x001fc80007f3e0ff */
[----:B------:R-:W-:-:S05]  /*01d0*/  @P0 IADD3.X R91, PT, PT, RZ, R5, RZ, P1, !PT ;  /* 0x00000005ff5b0210 */ /* 0x000fca0000ffe4ff */
[----:B------:R-:W-:Y:S01]  /*01e0*/  UIADD3 UR10, UPT, UPT, UR6, -0x61c88647, URZ ;  /* 0x9e3779b9060a7890 */ /* 0x000fe2000fffe0ff */
[--C-:B------:R-:W-:Y:S01]  /*01f0*/  SHF.R.U64 R24, R90, 0x2, R91.reuse ;  /* 0x000000025a187819 */ /* 0x100fe2000000125b */
[----:B------:R-:W-:Y:S01]  /*0200*/  UIADD3 UR11, UPT, UPT, UR7, -0x4498517b, URZ ;  /* 0xbb67ae85070b7890 */ /* 0x000fe2000fffe0ff */
[----:B------:R-:W-:Y:S01]  /*0210*/  SHF.R.U32.HI R23, RZ, 0x2, R91 ;  /* 0x00000002ff177819 */ /* 0x000fe2000001165b */
[----:B------:R-:W-:Y:S02]  /*0220*/  UIADD3 UR12, UPT, UPT, UR6, 0x3c6ef372, URZ ;  /* 0x3c6ef372060c7890 */ /* 0x000fe4000fffe0ff */
[----:B------:R-:W-:Y:S02]  /*0230*/  UIADD3 UR13, UPT, UPT, UR7, 0x76cf5d0a, URZ ;  /* 0x76cf5d0a070d7890 */ /* 0x000fe4000fffe0ff */
[----:B------:R-:W-:Y:S02]  /*0240*/  UIADD3 UR14, UPT, UPT, UR6, -0x255992d5, URZ ;  /* 0xdaa66d2b060e7890 */ /* 0x000fe4000fffe0ff */
[----:B------:R-:W-:-:S02]  /*0250*/  UIADD3 UR15, UPT, UPT, UR7, 0x32370b8f, URZ ;  /* 0x32370b8f070f7890 */ /* 0x000fc4000fffe0ff */
[----:B------:R-:W-:Y:S02]  /*0260*/  UIADD3 UR16, UPT, UPT, UR6, 0x78dde6e4, URZ ;  /* 0x78dde6e406107890 */ /* 0x000fe4000fffe0ff */
[----:B------:R-:W-:Y:S02]  /*0270*/  UIADD3 UR17, UPT, UPT, UR7, -0x126145ec, URZ ;  /* 0xed9eba1407117890 */ /* 0x000fe4000fffe0ff */
[----:B------:R-:W-:Y:S02]  /*0280*/  UIADD3 UR18, UPT, UPT, UR6, 0x1715609d, URZ ;  /* 0x1715609d06127890 */ /* 0x000fe4000fffe0ff */
[----:B------:R-:W-:Y:S02]  /*0290*/  UIADD3 UR19, UPT, UPT, UR7, -0x56f99767, URZ ;  /* 0xa906689907137890 */ /* 0x000fe4000fffe0ff */
[----:B------:R-:W-:Y:S02]  /*02a0*/  UIADD3 UR20, UPT, UPT, UR6, -0x4ab325aa, URZ ;  /* 0xb54cda5606147890 */ /* 0x000fe4000fffe0ff */
[----:B------:R-:W-:-:S02]  /*02b0*/  UIADD3 UR21, UPT, UPT, UR7, 0x646e171e, URZ ;  /* 0x646e171e07157890 */ /* 0x000fc4000fffe0ff */
[----:B------:R-:W-:Y:S02]  /*02c0*/  UIADD3 UR22, UPT, UPT, UR6, 0x5384540f, URZ ;  /* 0x5384540f06167890 */ /* 0x000fe4000fffe0ff */
[----:B------:R-:W-:Y:S02]  /*02d0*/  UIADD3 UR23, UPT, UPT, UR7, 0x1fd5c5a3, URZ ;  /* 0x1fd5c5a307177890 */ /* 0x000fe4000fffe0ff */
[----:B------:R-:W-:Y:S02]  /*02e0*/  UIADD3 UR24, UPT, UPT, UR6, -0xe443238, URZ ;  /* 0xf1bbcdc806187890 */ /* 0x000fe4000fffe0ff */
[----:B------:R-:W-:Y:S02]  /*02f0*/  UIADD3 UR25, UPT, UPT, UR7, -0x24c28bd8, URZ ;  /* 0xdb3d742807197890 */ /* 0x000fe4000fffe0ff */
[----:B------:R-:W-:Y:S02]  /*0300*/  UIADD3 UR26, UPT, UPT, UR6, -0x700cb87f, URZ ;  /* 0x8ff34781061a7890 */ /* 0x000fe4000fffe0ff */
[----:B------:R-:W-:Y:S01]  /*0310*/  UIADD3 UR27, UPT, UPT, UR7, -0x695add53, URZ ;  /* 0x96a522ad071b7890 */ /* 0x000fe2000fffe0ff */
[----:B------:R-:W-:Y:S11]  /*0320*/  BRA.U !UP0, `(.L_x_1420) ;  /* 0x0000000108647547 */ /* 0x000ff6000b800000 */
        /* <DEDUP_REMOVED lines=25> */
.L_x_1420:
        /* <DEDUP_REMOVED lines=32> */
.L_x_1421:
[----:B------:R-:W1:Y:S02]  /*06c0*/  LDCU UR4, c[0x0][0x384] ;  /* 0x00007080ff0477ac */ /* 0x000e640008000800 */
[----:B-1----:R-:W-:-:S13]  /*06d0*/  ISETP.GE.AND P0, PT, R25, UR4, PT ;  /* 0x0000000419007c0c */ /* 0x002fda000bf06270 */
[----:B------:R-:W-:Y:S05]  /*06e0*/  @P0 EXIT ;  /* 0x000000000000094d */ /* 0x000fea0003800000 */
[----:B0-----:R-:W-:Y:S01]  /*06f0*/  IMAD.HI.U32 R2, R24, -0x2daee0ad, RZ ;  /* 0xd2511f5318027827 */ /* 0x001fe200078e00ff */
[----:B-----5:R-:W-:Y:S01]  /*0700*/  PRMT R13, R68, 0x7632, R13 ;  /* 0x00007632440d7816 */ /* 0x020fe2000000000d */
[----:B------:R-:W0:Y:S01]  /*0710*/  LDCU.64 UR4, c[0x0][0x3e0] ;  /* 0x00007c00ff0477ac */ /* 0x000e220008000a00 */
[----:B------:R-:W-:Y:S01]  /*0720*/  PRMT R12, R84, 0x7632, R12 ;  /* 0x00007632540c7816 */ /* 0x000fe2000000000c */
[----:B------:R-:W-:Y:S01]  /*0730*/  IMAD.HI.U32 R0, R26, -0x326172a9, RZ ;  /* 0xcd9e8d571a007827 */ /* 0x000fe200078e00ff */
[----:B------:R-:W-:Y:S01]  /*0740*/  LOP3.LUT R2, R2, UR7, RZ, 0x3c, !PT ;  /* 0x0000000702027c12 */ /* 0x000fe2000f8e3cff */
[----:B------:R1:W-:Y:S01]  /*0750*/  STL.S16 [R1+0x28], R13 ;  /* 0x0000280d01007387 */ /* 0x0003e20000100600 */
[----:B------:R-:W-:Y:S01]  /*0760*/  PRMT R11, R191, 0x7632, R11 ;  /* 0x00007632bf0b7816 */ /* 0x000fe2000000000b */
[----:B------:R-:W-:Y:S01]  /*0770*/  IMAD R4, R26, -0x326172a9, RZ ;  /* 0xcd9e8d571a047824 */ /* 0x000fe200078e02ff */
[----:B------:R-:W-:Y:S01]  /*0780*/  LOP3.LUT R0, R23, UR6, R0, 0x96, !PT ;  /* 0x0000000617007c12 */ /* 0x000fe2000f8e9600 */
[----:B------:R-:W-:Y:S01]  /*0790*/  IMAD.HI.U32 R3, R2, -0x326172a9, RZ ;  /* 0xcd9e8d5702037827 */ /* 0x000fe200078e00ff */
[----:B------:R-:W-:Y:S01]  /*07a0*/  PRMT R10, R195, 0x7632, R10 ;  /* 0x00007632c30a7816 */ /* 0x000fe2000000000a */
[----:B------:R1:W-:Y:S01]  /*07b0*/  STL.S16 [R1+0x24], R12 ;  /* 0x0000240c01007387 */ /* 0x0003e20000100600 */
[----:B------:R-:W-:Y:S01]  /*07c0*/  PRMT R8, R194, 0x7632, R8 ;  /* 0x00007632c2087816 */ /* 0x000fe20000000008 */
[----:B------:R-:W-:Y:S01]  /*07d0*/  IMAD R6, R24, -0x2daee0ad, RZ ;  /* 0xd2511f5318067824 */ /* 0x000fe200078e02ff */
[----:B------:R-:W-:Y:S01]  /*07e0*/  LOP3.LUT R3, R4, UR10, R3, 0x96, !PT ;  /* 0x0000000a04037c12 */ /* 0x000fe2000f8e9603 */
[----:B------:R-:W-:Y:S01]  /*07f0*/  IMAD.HI.U32 R5, R0, -0x2daee0ad, RZ ;  /* 0xd2511f5300057827 */ /* 0x000fe200078e00ff */
[----:B------:R1:W-:Y:S01]  /*0800*/  STL.S16 [R1+0x20], R11 ;  /* 0x0000200b01007387 */ /* 0x0003e20000100600 */
[----:B------:R-:W-:-:S02]  /*0810*/  LOP3.LUT R90, R90, 0x3, RZ, 0xc0, !PT ;  /* 0x000000035a5a7812 */ /* 0x000fc400078ec0ff */
[----:B------:R-:W-:Y:S01]  /*0820*/  IMAD R7, R2, -0x326172a9, RZ ;  /* 0xcd9e8d5702077824 */ /* 0x000fe200078e02ff */
[----:B------:R-:W-:Y:S01]  /*0830*/  LOP3.LUT R5, R6, UR11, R5, 0x96, !PT ;  /* 0x0000000b06057c12 */ /* 0x000fe2000f8e9605 */
[----:B------:R-:W-:Y:S01]  /*0840*/  IMAD R9, R0, -0x2daee0ad, RZ ;  /* 0xd2511f5300097824 */ /* 0x000fe200078e02ff */
[----:B------:R1:W-:Y:S01]  /*0850*/  STL.S16 [R1+0x1c], R10 ;  /* 0x00001c0a01007387 */ /* 0x0003e20000100600 */
[----:B------:R-:W-:Y:S01]  /*0860*/  IMAD.HI.U32 R2, R3, -0x2daee0ad, RZ ;  /* 0xd2511f5303027827 */ /* 0x000fe200078e00ff */
[----:B0-----:R-:W-:Y:S01]  /*0870*/  UISETP.NE.U32.AND UP0, UPT, UR4, URZ, UPT ;  /* 0x000000ff0400728c */ /* 0x001fe2000bf05070 */
[----:B------:R-:W-:Y:S01]  /*0880*/  PRMT R252, R199, 0x7632, R252 ;  /* 0x00007632c7fc7816 */ /* 0x000fe200000000fc */
[----:B------:R-:W0:Y:S01]  /*0890*/  LDCU.64 UR10, c[0x0][0x3a0] ;  /* 0x00007400ff0a77ac */ /* 0x000e220008000a00 */
[----:B------:R-:W-:Y:S01]  /*08a0*/  IMAD.HI.U32 R0, R5, -0x326172a9, RZ ;  /* 0xcd9e8d5705007827 */ /* 0x000fe200078e00ff */
[----:B------:R-:W-:Y:S02]  /*08b0*/  LOP3.LUT R2, R9, UR13, R2, 0x96, !PT ;  /* 0x0000000d09027c12 */ /* 0x000fe4000f8e9602 */
[----:B------:R-:W-:Y:S01]  /*08c0*/  PRMT R251, R186, 0x7632, R251 ;  /* 0x00007632bafb7816 */ /* 0x000fe200000000fb */
[----:B------:R-:W-:Y:S01]  /*08d0*/  IMAD R6, R3, -0x2daee0ad, RZ ;  /* 0xd2511f5303067824 */ /* 0x000fe200078e02ff */
[----:B------:R-:W-:Y:S01]  /*08e0*/  LOP3.LUT R0, R7, UR12, R0, 0x96, !PT ;  /* 0x0000000c07007c12 */ /* 0x000fe2000f8e9600 */
[----:B------:R-:W-:Y:S01]  /*08f0*/  IMAD R4, R5, -0x326172a9, RZ ;  /* 0xcd9e8d5705047824 */ /* 0x000fe200078e02ff */
[----:B------:R-:W-:Y:S01]  /*0900*/  PRMT R250, R198, 0x7632, R250 ;  /* 0x00007632c6fa7816 */ /* 0x000fe200000000fa */
[----:B------:R-:W-:Y:S01]  /*0910*/  IMAD.HI.U32 R3, R2, -0x326172a9, RZ ;  /* 0xcd9e8d5702037827 */ /* 0x000fe200078e00ff */
[----:B------:R-:W-:Y:S01]  /*0920*/  PRMT R249, R185, 0x7632, R249 ;  /* 0x00007632b9f97816 */ /* 0x000fe200000000f9 */
[----:B------:R-:W-:Y:S01]  /*0930*/  UISETP.NE.AND.EX UP0, UPT, UR5, URZ, UPT, UP0 ;  /* 0x000000ff0500728c */ /* 0x000fe2000bf05300 */
[----:B------:R-:W-:Y:S01]  /*0940*/  PRMT R248, R197, 0x7632, R248 ;  /* 0x00007632c5f87816 */ /* 0x000fe200000000f8 */
[----:B------:R-:W-:Y:S01]  /*0950*/  IMAD.HI.U32 R5, R0, -0x2daee0ad, RZ ;  /* 0xd2511f5300057827 */ /* 0x000fe200078e00ff */
[----:B------:R-:W-:Y:S01]  /*0960*/  LOP3.LUT R3, R4, UR14, R3, 0x96, !PT ;  /* 0x0000000e04037c12 */ /* 0x000fe2000f8e9603 */
[----:B------:R-:W2:Y:S01]  /*0970*/  LDCU UR12, c[0x0][0x388] ;  /* 0x00007100ff0c77ac */ /* 0x000ea20008000800 */
[----:B------:R-:W-:Y:S01]  /*0980*/  PRMT R247, R184, 0x7632, R247 ;  /* 0x00007632b8f77816 */ /* 0x000fe200000000f7 */
[----:B------:R-:W-:Y:S01]  /*0990*/  IMAD R7, R2, -0x326172a9, RZ ;  /* 0xcd9e8d5702077824 */ /* 0x000fe200078e02ff */
[----:B------:R-:W-:Y:S01]  /*09a0*/  LOP3.LUT R5, R6, UR15, R5, 0x96, !PT ;  /* 0x0000000f06057c12 */ /* 0x000fe2000f8e9605 */
[----:B------:R-:W-:Y:S01]  /*09b0*/  IMAD R9, R0, -0x2daee0ad, RZ ;  /* 0xd2511f5300097824 */ /* 0x000fe200078e02ff */
[----:B------:R-:W-:Y:S01]  /*09c0*/  PRMT R246, R196, 0x7632, R246 ;  /* 0x00007632c4f67816 */ /* 0x000fe200000000f6 */
[----:B------:R-:W-:Y:S01]  /*09d0*/  IMAD.HI.U32 R2, R3, -0x2daee0ad, RZ ;  /* 0xd2511f5303027827 */ /* 0x000fe200078e00ff */
[----:B------:R-:W-:Y:S01]  /*09e0*/  PRMT R245, R183, 0x7632, R245 ;  /* 0x00007632b7f57816 */ /* 0x000fe200000000f5 */
[----:B------:R-:W3:Y:S01]  /*09f0*/  LDCU UR15, c[0x0][0x404] ;  /* 0x00008080ff0f77ac */ /* 0x000ee20008000800 */
[----:B------:R-:W-:Y:S01]  /*0a00*/  PRMT R244, R203, 0x7632, R244 ;  /* 0x00007632cbf47816 */ /* 0x000fe200000000f4 */
[----:B------:R-:W-:Y:S01]  /*0a10*/  IMAD.HI.U32 R0, R5, -0x326172a9, RZ ;  /* 0xcd9e8d5705007827 */ /* 0x000fe200078e00ff */
[----:B------:R-:W-:Y:S01]  /*0a20*/  LOP3.LUT R2, R9, UR17, R2, 0x96, !PT ;  /* 0x0000001109027c12 */ /* 0x000fe2000f8e9602 */
[----:B------:R-:W4:Y:S01]  /*0a30*/  LDCU.U8 UR13, c[0x0][0x410] ;  /* 0x00008200ff0d77ac */ /* 0x000f220008000000 */
[----:B------:R-:W-:Y:S01]  /*0a40*/  PRMT R243, R182, 0x7632, R243 ;  /* 0x00007632b6f37816 */ /* 0x000fe200000000f3 */
[----:B------:R-:W-:Y:S01]  /*0a50*/  IMAD R6, R3, -0x2daee0ad, RZ ;  /* 0xd2511f5303067824 */ /* 0x000fe200078e02ff */
[----:B------:R-:W-:Y:S01]  /*0a60*/  LOP3.LUT R0, R7, UR16, R0, 0x96, !PT ;  /* 0x0000001007007c12 */ /* 0x000fe2000f8e9600 */
[----:B------:R-:W-:Y:S01]  /*0a70*/  IMAD R4, R5, -0x326172a9, RZ ;  /* 0xcd9e8d5705047824 */ /* 0x000fe200078e02ff */
[----:B------:R-:W-:Y:S01]  /*0a80*/  PRMT R242, R202, 0x7632, R242 ;  /* 0x00007632caf27816 */ /* 0x000fe200000000f2 */
[----:B------:R-:W-:Y:S01]  /*0a90*/  IMAD.HI.U32 R3, R2, -0x326172a9, RZ ;  /* 0xcd9e8d5702037827 */ /* 0x000fe200078e00ff */
[----:B------:R-:W-:Y:S01]  /*0aa0*/  PRMT R241, R181, 0x7632, R241 ;  /* 0x00007632b5f17816 */ /* 0x000fe200000000f1 */
[----:B------:R-:W0:Y:S01]  /*0ab0*/  LDCU UR16, c[0x0][0x408] ;  /* 0x00008100ff1077ac */ /* 0x000e220008000800 */
[----:B------:R-:W-:Y:S01]  /*0ac0*/  PRMT R240, R201, 0x7632, R240 ;  /* 0x00007632c9f07816 */ /* 0x000fe200000000f0 */
[----:B------:R-:W-:Y:S01]  /*0ad0*/  IMAD.HI.U32 R5, R0, -0x2daee0ad, RZ ;  /* 0xd2511f5300057827 */ /* 0x000fe200078e00ff */
[----:B------:R-:W-:Y:S01]  /*0ae0*/  LOP3.LUT R3, R4, UR18, R3, 0x96, !PT ;  /* 0x0000001204037c12 */ /* 0x000fe2000f8e9603 */
[----:B------:R-:W0:Y:S01]  /*0af0*/  LDCU UR14, c[0x0][0x448] ;  /* 0x00008900ff0e77ac */ /* 0x000e220008000800 */
[----:B------:R-:W-:Y:S01]  /*0b00*/  PRMT R239, R180, 0x7632, R239 ;  /* 0x00007632b4ef7816 */ /* 0x000fe200000000ef */
[----:B------:R-:W-:Y:S01]  /*0b10*/  IMAD R7, R2, -0x326172a9, RZ ;  /* 0xcd9e8d5702077824 */ /* 0x000fe200078e02ff */
[----:B------:R-:W-:Y:S01]  /*0b20*/  LOP3.LUT R5, R6, UR19, R5, 0x96, !PT ;  /* 0x0000001306057c12 */ /* 0x000fe2000f8e9605 */
[----:B------:R-:W-:Y:S01]  /*0b30*/  IMAD R9, R0, -0x2daee0ad, RZ ;  /* 0xd2511f5300097824 */ /* 0x000fe200078e02ff */
[----:B------:R-:W-:Y:S01]  /*0b40*/  PRMT R238, R200, 0x7632, R238 ;  /* 0x00007632c8ee7816 */ /* 0x000fe200000000ee */
[----:B------:R-:W-:Y:S01]  /*0b50*/  IMAD.HI.U32 R2, R3, -0x2daee0ad, RZ ;  /* 0xd2511f5303027827 */ /* 0x000fe200078e00ff */
[----:B------:R-:W-:-:S02]  /*0b60*/  PRMT R237, R179, 0x7632, R237 ;  /* 0x00007632b3ed7816 */ /* 0x000fc400000000ed */
[----:B------:R-:W-:Y:S01]  /*0b70*/  PRMT R236, R207, 0x7632, R236 ;  /* 0x00007632cfec7816 */ /* 0x000fe200000000ec */
        /* <DEDUP_REMOVED lines=35> */
[----:B------:R-:W-:Y:S01]  /*0db0*/  IMAD.MOV.U32 R22, RZ, RZ, RZ ;  /* 0x000000ffff167224 */ /* 0x000fe200078e00ff */
[----:B------:R-:W-:Y:S01]  /*0dc0*/  LOP3.LUT R143, R4, UR27, R143, 0x96, !PT ;  /* 0x0000001b048f7c12 */ /* 0x000fe2000f8e968f */
[----:B------:R1:W-:Y:S01]  /*0dd0*/  STL.S16 [R1+0x10], R7 ;  /* 0x0000100701007387 */ /* 0x0003e20000100600 */
[----:B------:R-:W-:Y:S01]  /*0de0*/  PRMT R4, R192, 0x7632, R4 ;  /* 0x00007632c0047816 */ /* 0x000fe20000000004 */
[----:B------:R-:W-:Y:S01]  /*0df0*/  IMAD R141, R0, -0x2daee0ad, RZ ;  /* 0xd2511f53008d7824 */ /* 0x000fe200078e02ff */
[----:B------:R-:W-:Y:S01]  /*0e00*/  PRMT R227, R174, 0x7632, R227 ;  /* 0x00007632aee37816 */ /* 0x000fe200000000e3 */
[----:B------:R1:W-:Y:S01]  /*0e10*/  STL.S16 [R1+0xc], R6 ;  /* 0x00000c0601007387 */ /* 0x0003e20000100600 */
[----:B------:R-:W-:Y:S01]  /*0e20*/  PRMT R226, R210, 0x7632, R226 ;  /* 0x00007632d2e27816 */ /* 0x000fe200000000e2 */
[----:B------:R-:W-:Y:S01]  /*0e30*/  IMAD R144, R2, -0x326172a9, RZ ;  /* 0xcd9e8d5702907824 */ /* 0x000fe200078e02ff */
[----:B------:R-:W-:Y:S01]  /*0e40*/  PRMT R225, R173, 0x7632, R225 ;  /* 0x00007632ade17816 */ /* 0x000fe200000000e1 */
[----:B------:R1:W-:Y:S01]  /*0e50*/  STL.S16 [R1+0x8], R5 ;  /* 0x0000080501007387 */ /* 0x0003e20000100600 */
        /* <DEDUP_REMOVED lines=8> */
[----:B------:R-:W-:-:S02]  /*0ee0*/  PRMT R218, R214, 0x7632, R218 ;  /* 0x00007632d6da7816 */ /* 0x000fc400000000da */
[----:B------:R-:W-:Y:S02]  /*0ef0*/  PRMT R217, R169, 0x7632, R217 ;  /* 0x00007632a9d97816 */ /* 0x000fe400000000d9 */
[----:B------:R-:W-:Y:S02]  /*0f00*/  PRMT R216, R213, 0x7632, R216 ;  /* 0x00007632d5d87816 */ /* 0x000fe400000000d8 */
[----:B------:R-:W-:Y:S02]  /*0f10*/  PRMT R167, R168, 0x7632, R167 ;  /* 0x00007632a8a77816 */ /* 0x000fe400000000a7 */
[----:B01234-:R-:W-:-:S07]  /*0f20*/  PRMT R166, R212, 0x7632, R166 ;  /* 0x00007632d4a67816 */ /* 0x01ffce00000000a6 */
.L_x_2242:
[----:B---3--:R-:W0:Y:S01]  /*0f30*/  S2R R4, SR_TID.X ;  /* 0x0000000000047919 */ /* 0x008e220000002100 */
[----:B------:R-:W1:Y:S01]  /*0f40*/  @UP0 LDCU.64 UR4, c[0x0][0x3e0] ;  /* 0x00007c00ff0407ac */ /* 0x000e620008000a00 */
[----:B------:R-:W2:Y:S01]  /*0f50*/  LDC.64 R148, c[0x0][0x390] ;  /* 0x0000e400ff947b82 */ /* 0x000ea20000000a00 */
[----:B------:R-:W-:Y:S01]  /*0f60*/  IMAD R0, R25, UR12, RZ ;  /* 0x0000000c19007c24 */ /* 0x000fe2000f8e02ff */
[----:B------:R-:W-:Y:S02]  /*0f70*/  PLOP3.LUT P0, PT, PT, PT, UP0, 0x80, 0x8 ;  /* 0x000000000008781c */ /* 0x000fe40003f0f008 */
[----:B------:R-:W-:Y:S02]  /*0f80*/  PLOP3.LUT P1, PT, PT, PT, UP0, 0x80, 0x8 ;  /* 0x000000000008781c */ /* 0x000fe40003f2f008 */
[----:B------:R-:W-:-:S04]  /*0f90*/  SHF.R.S32.HI R5, RZ, 0x1f, R0 ;  /* 0x0000001fff057819 */ /* 0x000fc80000011400 */
[----:B------:R-:W-:Y:S02]  /*0fa0*/  LEA.HI R5, R5, R0, RZ, 0x3 ;  /* 0x0000000005057211 */ /* 0x000fe400078f18ff */
[----:B-1----:R-:W-:Y:S01]  /*0fb0*/  MOV R3, UR5 ;  /* 0x0000000500037c02 */ /* 0x002fe20008000f00 */
[----:B------:R-:W-:-:S04]  /*0fc0*/  IMAD.U32 R2, RZ, RZ, UR4 ;  /* 0x00000004ff027e24 */ /* 0x000fc8000f8e00ff */
[----:B------:R-:W-:-:S06]  /*0fd0*/  @P0 IMAD.WIDE R2, R25, 0x2, R2 ;  /* 0x0000000219020825 */ /* 0x000fcc00078e0202 */
[----:B------:R-:W3:Y:S01]  /*0fe0*/  @P1 LDG.E.U16 R2, desc[UR8][R2.64] ;  /* 0x0000000802021981 */ /* 0x000ee2000c1e1500 */
[----:B0-----:R-:W-:-:S04]  /*0ff0*/  LOP3.LUT R0, R4, 0x1f, RZ, 0xc0, !PT ;  /* 0x0000001f04007812 */ /* 0x001fc800078ec0ff */
[----:B------:R-:W-:-:S05]  /*1000*/  LEA.HI.SX32 R21, R5, R0, 0x1d ;  /* 0x0000000005157211 */ /* 0x000fca00078feaff */
[----:B--2---:R-:W-:-:S06]  /*1010*/  IMAD.WIDE.U32 R4, R21, 0x10, R148 ;  /* 0x0000001015047825 */ /* 0x004fcc00078e0094 */
[----:B------:R-:W5:Y:S01]  /*1020*/  LDG.E.128 R4, desc[UR8][R4.64] ;  /* 0x0000000804047981 */ /* 0x000f62000c1e1d00 */
[----:B------:R-:W-:Y:S01]  /*1030*/  ISETP.NE.U32.AND P0, PT, RZ, UR10, PT ;  /* 0x0000000aff007c0c */ /* 0x000fe2000bf05070 */
[----:B------:R-:W-:Y:S01]  /*1040*/  IMAD.U32 R32, RZ, RZ, UR6 ;  /* 0x00000006ff207e24 */ /* 0x000fe2000f8e00ff */
[----:B------:R-:W-:Y:S01]  /*1050*/  PLOP3.LUT P1, PT, PT, PT, UP0, 0x80, 0x8 ;  /* 0x000000000008781c */ /* 0x000fe20003f2f008 */
[----:B------:R-:W-:Y:S01]  /*1060*/  IMAD.U32 R35, RZ, RZ, UR6 ;  /* 0x00000006ff237e24 */ /* 0x000fe2000f8e00ff */
[----:B------:R-:W-:Y:S01]  /*1070*/  ISETP.NE.AND.EX P2, PT, RZ, UR11, PT, P0 ;  /* 0x0000000bff007c0c */ /* 0x000fe2000bf45300 */
[----:B------:R-:W-:Y:S01]  /*1080*/  IMAD.U32 R38, RZ, RZ, UR6 ;  /* 0x00000006ff267e24 */ /* 0x000fe2000f8e00ff */
[----:B------:R-:W-:Y:S01]  /*1090*/  MOV R30, UR7 ;  /* 0x00000007001e7c02 */ /* 0x000fe20008000f00 */
        /* <DEDUP_REMOVED lines=11> */
[----:B------:R-:W-:Y:S01]  /*1150*/  LOP3.LUT R20, R20, 0xfffffffb, RZ, 0xc0, !PT ;  /* 0xfffffffb14147812 */ /* 0x000fe200078ec0ff */
[----:B------:R-:W-:-:S02]  /*1160*/  IMAD.U32 R40, RZ, RZ, UR6 ;  /* 0x00000006ff287e24 */ /* 0x000fc4000f8e00ff */
[----:B------:R-:W-:Y:S02]  /*1170*/  HFMA2 R165, -RZ, RZ, 0.1171875, 0 ;  /* 0x2f800000ffa57431 */ /* 0x000fe400000001ff */
[----:B------:R-:W-:Y:S01]  /*1180*/  IMAD.U32 R43, RZ, RZ, UR7 ;  /* 0x00000007ff2b7e24 */ /* 0x000fe2000f8e00ff */
[----:B------:R-:W-:Y:S01]  /*1190*/  IADD3 R32, PT, PT, R32, -0x700cb87f, RZ ;  /* 0x8ff3478120207810 */ /* 0x000fe20007ffe0ff */
[----:B------:R-:W-:Y:S01]  /*11a0*/  IMAD.U32 R46, RZ, RZ, UR6 ;  /* 0x00000006ff2e7e24 */ /* 0x000fe2000f8e00ff */
[----:B------:R-:W-:Y:S01]  /*11b0*/  @P2 LOP3.LUT R20, R20, 0x4, RZ, 0xfc, !PT ;  /* 0x0000000414142812 */ /* 0x000fe200078efcff */
[----:B------:R-:W-:Y:S01]  /*11c0*/  IMAD.MOV.U32 R29, RZ, RZ, 0x3f800000 ;  /* 0x3f800000ff1d7424 */ /* 0x000fe200078e00ff */
[----:B------:R-:W-:Y:S01]  /*11d0*/  IADD3 R35, PT, PT, R35, 0x1715609d, RZ ;  /* 0x1715609d23237810 */ /* 0x000fe20007ffe0ff */
[----:B------:R-:W-:Y:S01]  /*11e0*/  VIADD R30, R30, 0x76cf5d0a ;  /* 0x76cf5d0a1e1e7836 */ /* 0x000fe20000000000 */
[----:B------:R-:W-:Y:S01]  /*11f0*/  IADD3 R38, PT, PT, R38, 0x5384540f, RZ ;  /* 0x5384540f26267810 */ /* 0x000fe20007ffe0ff */
[----:B------:R-:W-:Y:S01]  /*1200*/  VIADD R31, R31, 0xdaa66d2b ;  /* 0xdaa66d2b1f1f7836 */ /* 0x000fe20000000000 */
[----:B------:R-:W-:Y:S01]  /*1210*/  IADD3 R41, PT, PT, R41, -0x56f99767, RZ ;  /* 0xa906689929297810 */ /* 0x000fe20007ffe0ff */
[----:B------:R-:W-:Y:S01]  /*1220*/  VIADD R33, R33, 0x32370b8f ;  /* 0x32370b8f21217836 */ /* 0x000fe20000000000 */
[----:B------:R-:W-:Y:S01]  /*1230*/  IADD3 R44, PT, PT, R44, -0x126145ec, RZ ;  /* 0xed9eba142c2c7810 */ /* 0x000fe20007ffe0ff */
[----:B------:R-:W-:Y:S01]  /*1240*/  VIADD R34, R34, 0x96a522ad ;  /* 0x96a522ad22227836 */ /* 0x000fe20000000000 */
[----:B------:R-:W-:Y:S01]  /*1250*/  IADD3 R47, PT, PT, R47, -0xe443238, RZ ;  /* 0xf1bbcdc82f2f7810 */ /* 0x000fe20007ffe0ff */
[----:B------:R-:W-:-:S02]  /*1260*/  VIADD R36, R36, 0xbb67ae85 ;  /* 0xbb67ae8524247836 */ /* 0x000fc40000000000 */
[----:B------:R-:W-:Y:S02]  /*1270*/  VIADD R37, R37, 0x646e171e ;  /* 0x646e171e25257836 */ /* 0x000fe40000000000 */
[----:B------:R-:W-:Y:S02]  /*1280*/  VIADD R39, R39, 0x9e3779b9 ;  /* 0x9e3779b927277836 */ /* 0x000fe40000000000 */
[----:B------:R-:W-:Y:S02]  /*1290*/  VIADD R40, R40, 0x78dde6e4 ;  /* 0x78dde6e428287836 */ /* 0x000fe40000000000 */
[----:B------:R-:W-:Y:S02]  /*12a0*/  VIADD R42, R42, 0xb54cda56 ;  /* 0xb54cda562a2a7836 */ /* 0x000fe40000000000 */
[----:B------:R-:W-:Y:S02]  /*12b0*/  VIADD R43, R43, 0x1fd5c5a3 ;  /* 0x1fd5c5a32b2b7836 */ /* 0x000fe40000000000 */
[----:B------:R-:W-:-:S02]  /*12c0*/  VIADD R45, R45, 0xdb3d7428 ;  /* 0xdb3d74282d2d7836 */ /* 0x000fc40000000000 */
[----:B------:R-:W-:Y:S02]  /*12d0*/  VIADD R46, R46, 0x3c6ef372 ;  /* 0x3c6ef3722e2e7836 */ /* 0x000fe40000000000 */
[----:B---3--:R-:W-:Y:S01]  /*12e0*/  @P1 IMAD.U32 R29, R2, 0x10000, RZ ;  /* 0x00010000021d1824 */ /* 0x008fe200078e00ff */
[----:B------:R-:W-:Y:S06]  /*12f0*/  @!P2 BRA `(.L_x_1422) ;  /* 0x000000280084a947 */ /* 0x000fec0003800000 */
[----:B------:R-:W0:Y:S02]  /*1300*/  LDC.64 R2, c[0x0][0x3a0] ;  /* 0x0000e800ff027b82 */ /* 0x000e240000000a00 */
[----:B0-----:R-:W-:-:S05]  /*1310*/  IMAD.WIDE.U32 R2, R21, 0x10, R2 ;  /* 0x0000001015027825 */ /* 0x001fca00078e0002 */
[----:B------:R0:W5:Y:S01]  /*1320*/  LDG.E.128 R8, desc[UR8][R2.64] ;  /* 0x0000000802087981 */ /* 0x000162000c1e1d00 */
[----:B------:R-:W-:Y:S01]  /*1330*/  ISETP.NE.AND P0, PT, R90, 0x1, PT ;  /* 0x000000015a00780c */ /* 0x000fe20003f05270 */
[----:B------:R-:W-:Y:S01]  /*1340*/  BSSY.RECONVERGENT B0, `(.L_x_1423) ;  /* 0x000004a000007945 */ /* 0x000fe20003800200 */
[----:B------:R-:W-:Y:S01]  /*1350*/  IMAD.MOV.U32 R12, RZ, RZ, 0x2 ;  /* 0x00000002ff0c7424 */ /* 0x000fe200078e00ff */
[----:B------:R-:W-:Y:S01]  /*1360*/  MOV R14, R141 ;  /* 0x0000008d000e7202 */ /* 0x000fe20000000f00 */
[----:B------:R-:W-:-:S09]  /*1370*/  IMAD.MOV.U32 R0, RZ, RZ, R144 ;  /* 0x000000ffff007224 */ /* 0x000fd200078e0090 */
[----:B0-----:R-:W-:Y:S05]  /*1380*/  @!P0 BRA `(.L_x_1424) ;  /* 0x0000000400148947 */ /* 0x001fea0003800000 */
[----:B------:R-:W-:-:S05]  /*1390*/  IMAD.MOV.U32 R3, RZ, RZ, 0x2 ;  /* 0x00000002ff037424 */ /* 0x000fca00078e00ff */
[----:B------:R-:W-:-:S05]  /*13a0*/  VIADDMNMX.U32 R0, R90, 0xfffffffe, R3, PT ;  /* 0xfffffffe5a007846 */ /* 0x000fca0003800003 */
[----:B------:R-:W-:-:S04]  /*13b0*/  IMAD.SHL.U32 R0, R0, 0x4, RZ ;  /* 0x0000000400007824 */ /* 0x000fc800078e00ff */
[----:B------:R-:W0:Y:S02]  /*13c0*/  LDC R2, c[0x2][R0] ;  /* 0x0080000000027b82 */ /* 0x000e240000000800 */
[----:B0-----:R-:W-:-:S04]  /*13d0*/  SHF.R.S32.HI R3, RZ, 0x1f, R2 ;  /* 0x0000001fff037819 */ /* 0x001fc80000011402 */
.L_x_88260:
[----:B------:R-:W-:Y:S05]  /*13e0*/  BRX R2 -0x13f0                                         (*"BRANCH_TARGETS .L_x_88261,.L_x_88262,.L_x_88263"*) ;  /* 0xffffffec02047949 */ /* 0x000fea000383ffff */
.L_x_88263:
[----:B------:R-:W-:Y:S01]  /*13f0*/  IADD3 R12, PT, PT, R90, 0x1, RZ ;  /* 0x000000015a0c7810 */ /* 0x000fe20007ffe0ff */
[----:B------:R-:W-:Y:S02]  /*1400*/  IMAD.MOV.U32 R14, RZ, RZ, R141 ;  /* 0x000000ffff0e7224 */ /* 0x000fe400078e008d */
[----:B------:R-:W-:Y:S01]  /*1410*/  IMAD.MOV.U32 R0, RZ, RZ, R146 ;  /* 0x000000ffff007224 */ /* 0x000fe200078e0092 */
[----:B------:R-:W-:Y:S06]  /*1420*/  BRA `(.L_x_1424) ;  /* 0x0000000000ec7947 */ /* 0x000fec0003800000 */
.L_x_88261:
[----:B------:R-:W-:Y:S01]  /*1430*/  MOV R14, R141 ;  /* 0x0000008d000e7202 */ /* 0x000fe20000000f00 */
[----:B------:R-:W-:Y:S02]  /*1440*/  IMAD.MOV.U32 R12, RZ, RZ, 0x3 ;  /* 0x00000003ff0c7424 */ /* 0x000fe400078e00ff */
[----:B------:R-:W-:Y:S01]  /*1450*/  IMAD.MOV.U32 R0, RZ, RZ, R143 ;  /* 0x000000ffff007224 */ /* 0x000fe200078e008f */
[----:B------:R-:W-:Y:S06]  /*1460*/  BRA `(.L_x_1424) ;  /* 0x0000000000dc7947 */ /* 0x000fec0003800000 */
.L_x_88262:
[----:B------:R-:W-:Y:S01]  /*1470*/  IADD3 R24, PT, PT, R24, 0x1, RZ ;  /* 0x0000000118187810 */ /* 0x000fe20007ffe0ff */
[----:B------:R-:W-:Y:S03]  /*1480*/  BSSY.RECONVERGENT B1, `(.L_x_1425) ;  /* 0x000000c000017945 */ /* 0x000fe60003800200 */
[C---:B------:R-:W-:Y:S01]  /*1490*/  ISETP.NE.AND P0, PT, R24.reuse, RZ, PT ;  /* 0x000000ff1800720c */ /* 0x040fe20003f05270 */
[----:B------:R-:W-:-:S12]  /*14a0*/  IMAD.WIDE.U32 R2, R24, -0x2daee0ad, RZ ;  /* 0xd2511f5318027825 */ /* 0x000fd800078e00ff */
[----:B------:R-:W-:Y:S05]  /*14b0*/  @P0 BRA `(.L_x_1426) ;  /* 0x0000000000200947 */ /* 0x000fea0003800000 */
[----:B------:R-:W-:-:S05]  /*14c0*/  VIADD R23, R23, 0x1 ;  /* 0x0000000117177836 */ /* 0x000fca0000000000 */
[----:B------:R-:W-:-:S13]  /*14d0*/  ISETP.NE.AND P0, PT, R23, RZ, PT ;  /* 0x000000ff1700720c */ /* 0x000fda0003f05270 */
[----:B------:R-:W-:Y:S01]  /*14e0*/  @!P0 VIADD R26, R26, 0x1 ;  /* 0x000000011a1a8836 */ /* 0x000fe20000000000 */
[----:B------:R-:W-:Y:S01]  /*14f0*/  @!P0 IADD3 R0, PT, PT, R22, 0x1, RZ ;  /* 0x0000000116008810 */ /* 0x000fe20007ffe0ff */
[----:B------:R-:W-:-:S03]  /*1500*/  @!P0 IMAD.MOV.U32 R23, RZ, RZ, RZ ;  /* 0x000000ffff178224 */ /* 0x000fc600078e00ff */
[----:B------:R-:W-:-:S13]  /*1510*/  ISETP.NE.AND P1, PT, R26, RZ, !P0 ;  /* 0x000000ff1a00720c */ /* 0x000fda0004725270 */
[----:B------:R-:W-:-:S05]  /*1520*/  @P1 IMAD.MOV R0, RZ, RZ, R22 ;  /* 0x000000ffff001224 */ /* 0x000fca00078e0216 */
[----:B------:R-:W-:-:S07]  /*1530*/  @!P0 MOV R22, R0 ;  /* 0x0000000000168202 */ /* 0x000fce0000000f00 */
.L_x_1426:
[----:B------:R-:W-:Y:S05]  /*1540*/  BSYNC.RECONVERGENT B1 ;  /* 0x0000000000017941 */ /* 0x000fea0003800200 */
.L_x_1425:
[----:B------:R-:W-:Y:S01]  /*1550*/  IMAD.WIDE.U32 R16, R26, -0x326172a9, RZ ;  /* 0xcd9e8d571a107825 */ /* 0x000fe200078e00ff */
[----:B------:R-:W-:-:S03]  /*1560*/  LOP3.LUT R12, R22, UR7, R3, 0x96, !PT ;  /* 0x00000007160c7c12 */ /* 0x000fc6000f8e9603 */
[----:B------:R-:W-:Y:S01]  /*1570*/  IMAD.MOV.U32 R0, RZ, RZ, R141 ;  /* 0x000000ffff007224 */ /* 0x000fe200078e008d */
[----:B------:R-:W-:Y:S01]  /*1580*/  LOP3.LUT R14, R23, UR6, R17, 0x96, !PT ;  /* 0x00000006170e7c12 */ /* 0x000fe2000f8e9611 */
[----:B------:R-:W-:-:S04]  /*1590*/  IMAD.WIDE.U32 R12, R12, -0x326172a9, RZ ;  /* 0xcd9e8d570c0c7825 */ /* 0x000fc800078e00ff */
[----:B------:R-:W-:Y:S01]  /*15a0*/  IMAD.WIDE.U32 R14, R14, -0x2daee0ad, RZ ;  /* 0xd2511f530e0e7825 */ /* 0x000fe200078e00ff */
[----:B------:R-:W-:-:S04]  /*15b0*/  LOP3.LUT R3, R39, R16, R13, 0x96, !PT ;  /* 0x0000001027037212 */ /* 0x000fc800078e960d */
[----:B------:R-:W-:Y:S01]  /*15c0*/  LOP3.LUT R16, R36, R2, R15, 0x96, !PT ;  /* 0x0000000224107212 */ /* 0x000fe200078e960f */
        /* <DEDUP_REMOVED lines=30> */
[----:B------:R-:W-:-:S03]  /*17b0*/  LOP3.LUT R146, R32, R146, R145, 0x96, !PT ;  /* 0x0000009220927212 */ /* 0x000fc600078e9691 */
[----:B------:R-:W-:Y:S01]  /*17c0*/  IMAD.MOV.U32 R12, RZ, RZ, RZ ;  /* 0x000000ffff0c7224 */ /* 0x000fe200078e00ff */
[----:B------:R-:W-:-:S07]  /*17d0*/  LOP3.LUT R143, R34, R2, R15, 0x96, !PT ;  /* 0x00000002228f7212 */ /* 0x000fce00078e960f */
.L_x_1424:
[----:B------:R-:W-:Y:S05]  /*17e0*/  BSYNC.RECONVERGENT B0 ;  /* 0x0000000000007941 */ /* 0x000fea0003800200 */
.L_x_1423:
[----:B------:R-:W-:Y:S01]  /*17f0*/  I2FP.F32.U32 R0, R0 ;  /* 0x0000000000007245 */ /* 0x000fe20000201000 */
[----:B------:R-:W-:Y:S01]  /*1800*/  IMAD.U32 R48, RZ, RZ, UR16 ;  /* 0x00000010ff307e24 */ /* 0x000fe2000f8e00ff */
[----:B-----5:R-:W-:Y:S01]  /*1810*/  SHF.L.U32 R2, R4, 0x10, RZ ;  /* 0x0000001004027819 */ /* 0x020fe200000006ff */
[----:B------:R-:W-:Y:S01]  /*1820*/  IMAD.U32 R49, RZ, RZ, UR15 ;  /* 0x0000000fff317e24 */ /* 0x000fe2000f8e00ff */
[----:B------:R-:W-:Y:S01]  /*1830*/  ISETP.NE.AND P1, PT, R12, 0x1, PT ;  /* 0x000000010c00780c */ /* 0x000fe20003f25270 */
[----:B------:R-:W-:Y:S01]  /*1840*/  FFMA.FTZ R0, R0, R165, 1.1641532182693481445e-10 ;  /* 0x2f00000000007423 */ /* 0x000fe200000100a5 */
[----:B------:R-:W-:Y:S01]  /*1850*/  SHF.L.U32 R13, R8, 0x10, RZ ;  /* 0x00000010080d7819 */ /* 0x000fe200000006ff */
[----:B------:R-:W-:Y:S01]  /*1860*/  FMUL.FTZ R3, R2, R29 ;  /* 0x0000001d02037220 */ /* 0x000fe20000410000 */
[----:B------:R-:W-:Y:S01]  /*1870*/  BSSY.RECONVERGENT B0, `(.L_x_1427) ;  /* 0x000004d000007945 */ /* 0x000fe20003800200 */
[----:B------:R-:W-:Y:S02]  /*1880*/  PRMT R4, R4, 0x7632, R4 ;  /* 0x0000763204047816 */ /* 0x000fe40000000004 */
[----:B------:R-:W-:Y:S01]  /*1890*/  FMUL.FTZ R3, R3, R48 ;  /* 0x0000003003037220 */ /* 0x000fe20000410000 */
[----:B------:R-:W-:-:S02]  /*18a0*/  FSETP.GTU.FTZ.AND P0, PT, R0, R49, PT ;  /* 0x000000310000720b */ /* 0x000fc40003f1c000 */
[----:B------:R-:W-:Y:S02]  /*18b0*/  PRMT R8, R8, 0x7632, R8 ;  /* 0x0000763208087816 */ /* 0x000fe40000000008 */
[----:B------:R-:W-:Y:S01]  /*18c0*/  FSEL R2, R3, RZ, !P0 ;  /* 0x000000ff03027208 */ /* 0x000fe20004000000 */
[----:B------:R-:W-:Y:S01]  /*18d0*/  IMAD.MOV.U32 R3, RZ, RZ, R144 ;  /* 0x000000ffff037224 */ /* 0x000fe200078e0090 */
[----:B------:R-:W-:-:S03]  /*18e0*/  PLOP3.LUT P0, PT, P0, PT, PT, 0x8, 0x80 ;  /* 0x000000000080781c */ /* 0x000fc6000070e170 */
[----:B------:R-:W-:Y:S01]  /*18f0*/  FADD.FTZ R2, R2, R13 ;  /* 0x0000000d02027221 */ /* 0x000fe20000010000 */
[----:B------:R-:W-:Y:S01]  /*1900*/  P2R R0, PR, RZ, 0x1 ;  /* 0x00000001ff007803 */ /* 0x000fe20000000000 */
[----:B------:R-:W-:-:S03]  /*1910*/  IMAD.MOV.U32 R13, RZ, RZ, 0x2 ;  /* 0x00000002ff0d7424 */ /* 0x000fc600078e00ff */
[----:B------:R-:W-:Y:S01]  /*1920*/  MOV R19, R2 ;  /* 0x0000000200137202 */ /* 0x000fe20000000f00 */
        /* <DEDUP_REMOVED lines=9> */
.L_x_1429:
[----:B------:R-:W-:Y:S01]  /*19c0*/  VIADD R24, R24, 0x1 ;  /* 0x0000000118187836 */ /* 0x000fe20000000000 */
[----:B------:R-:W-:Y:S03]  /*19d0*/  BSSY.RECONVERGENT B1, `(.L_x_1430) ;  /* 0x000000c000017945 */ /* 0x000fe60003800200 */
[C---:B------:R-:W-:Y:S01]  /*19e0*/  IMAD.WIDE.U32 R16, R24.reuse, -0x2daee0ad, RZ ;  /* 0xd2511f5318107825 */ /* 0x040fe200078e00ff */
        /* <DEDUP_REMOVED lines=10> */
.L_x_1431:
[----:B------:R-:W-:Y:S05]  /*1a90*/  BSYNC.RECONVERGENT B1 ;  /* 0x0000000000017941 */ /* 0x000fea0003800200 */
.L_x_1430:
[----:B------:R-:W-:Y:S01]  /*1aa0*/  IMAD.WIDE.U32 R52, R26, -0x326172a9, RZ ;  /* 0xcd9e8d571a347825 */ /* 0x000fe200078e00ff */
[----:B------:R-:W-:Y:S02]  /*1ab0*/  LOP3.LUT R12, R22, UR7, R17, 0x96, !PT ;  /* 0x00000007160c7c12 */ /* 0x000fe4000f8e9611 */
[----:B------:R-:W-:Y:S02]  /*1ac0*/  MOV R3, R14 ;  /* 0x0000000e00037202 */ /* 0x000fe40000000f00 */
        /* <DEDUP_REMOVED lines=36> */
[----:B------:R-:W-:Y:S01]  /*1d10*/  IMAD.MOV.U32 R14, RZ, RZ, R12 ;  /* 0x000000ffff0e7224 */ /* 0x000fe200078e000c */
[----:B------:R-:W-:Y:S01]  /*1d20*/  LOP3.LUT R143, R34, R16, R13, 0x96, !PT ;  /* 0x00000010228f7212 */ /* 0x000fe200078e960d */
[----:B------:R-:W-:-:S07]  /*1d30*/  IMAD.MOV.U32 R13, RZ, RZ, RZ ;  /* 0x000000ffff0d7224 */ /* 0x000fce00078e00ff */
.L_x_1428:
[----:B------:R-:W-:Y:S05]  /*1d40*/  BSYNC.RECONVERGENT B0 ;  /* 0x0000000000007941 */ /* 0x000fea0003800200 */
.L_x_1427:
[----:B------:R-:W-:Y:S01]  /*1d50*/  I2FP.F32.U32 R12, R3 ;  /* 0x00000003000c7245 */ /* 0x000fe20000201000 */
[----:B------:R-:W-:Y:S01]  /*1d60*/  IMAD.U32 R8, R8, 0x10000, RZ ;  /* 0x0001000008087824 */ /* 0x000fe200078e00ff */
[----:B------:R-:W-:Y:S01]  /*1d70*/  SHF.L.U32 R4, R4, 0x10, RZ ;  /* 0x0000001004047819 */ /* 0x000fe200000006ff */
[----:B------:R-:W-:Y:S01]  /*1d80*/  BSSY.RECONVERGENT B0, `(.L_x_1432) ;  /* 0x000004d000007945 */ /* 0x000fe20003800200 */
[----:B------:R-:W-:Y:S01]  /*1d90*/  ISETP.NE.AND P1, PT, R13, 0x1, PT ;  /* 0x000000010d00780c */ /* 0x000fe20003f25270 */
[----:B------:R-:W-:Y:S02]  /*1da0*/  FFMA.FTZ R12, R12, R165, 1.1641532182693481445e-10 ;  /* 0x2f0000000c0c7423 */ /* 0x000fe400000100a5 */
[----:B------:R-:W-:Y:S01]  /*1db0*/  FMUL.FTZ R3, R4, R29 ;  /* 0x0000001d04037220 */ /* 0x000fe20000410000 */
[----:B------:R-:W-:Y:S02]  /*1dc0*/  MOV R4, R144 ;  /* 0x0000009000047202 */ /* 0x000fe40000000f00 */
[----:B------:R-:W-:Y:S01]  /*1dd0*/  FSETP.GTU.FTZ.AND P0, PT, R12, R49, PT ;  /* 0x000000310c00720b */ /* 0x000fe20003f1c000 */
[----:B------:R-:W-:Y:S01]  /*1de0*/  FMUL.FTZ R3, R3, R48 ;  /* 0x0000003003037220 */ /* 0x000fe20000410000 */
[----:B------:R-:W-:-:S04]  /*1df0*/  IMAD.MOV.U32 R12, RZ, RZ, 0x2 ;  /* 0x00000002ff0c7424 */ /* 0x000fc800078e00ff */
[----:B------:R-:W-:Y:S02]  /*1e00*/  FSEL R3, R3, RZ, !P0 ;  /* 0x000000ff03037208 */ /* 0x000fe40004000000 */
[----:B------:R-:W-:-:S03]  /*1e10*/  PLOP3.LUT P0, PT, P0, PT, PT, 0x8, 0x80 ;  /* 0x000000000080781c */ /* 0x000fc6000070e170 */
[----:B------:R-:W-:-:S04]  /*1e20*/  FADD.FTZ R3, R3, R8 ;  /* 0x0000000803037221 */ /* 0x000fc80000010000 */
[----:B------:R-:W-:Y:S01]  /*1e30*/  IMAD.MOV.U32 R164, RZ, RZ, R3 ;  /* 0x000000ffffa47224 */ /* 0x000fe200078e0003 */
        /* <DEDUP_REMOVED lines=9> */
.L_x_1434:
        /* <DEDUP_REMOVED lines=13> */
.L_x_1436:
[----:B------:R-:W-:Y:S05]  /*1fa0*/  BSYNC.RECONVERGENT B1 ;  /* 0x0000000000017941 */ /* 0x000fea0003800200 */
.L_x_1435:
        /* <DEDUP_REMOVED lines=39> */
[----:B------:R-:W-:Y:S02]  /*2220*/  IMAD.MOV.U32 R14, RZ, RZ, R12 ;  /* 0x000000ffff0e7224 */ /* 0x000fe400078e000c */
[----:B------:R-:W-:Y:S01]  /*2230*/  HFMA2 R12, -RZ, RZ, 0, 0 ;  /* 0x00000000ff0c7431 */ /* 0x000fe200000001ff */
[----:B------:R-:W-:-:S07]  /*2240*/  LOP3.LUT R143, R34, R16, R13, 0x96, !PT ;  /* 0x00000010228f7212 */ /* 0x000fce00078e960d */
.L_x_1433:
[----:B------:R-:W-:Y:S05]  /*2250*/  BSYNC.RECONVERGENT B0 ;  /* 0x0000000000007941 */ /* 0x000fea0003800200 */
.L_x_1432:
[----:B------:R-:W-:Y:S01]  /*2260*/  I2FP.F32.U32 R4, R4 ;  /* 0x0000000400047245 */ /* 0x000fe20000201000 */
[----:B------:R-:W-:Y:S01]  /*2270*/  IMAD.U32 R8, R5, 0x10000, RZ ;  /* 0x0001000005087824 */ /* 0x000fe200078e00ff */
[----:B------:R-:W-:Y:S01]  /*2280*/  ISETP.NE.AND P2, PT, R12, 0x1, PT ;  /* 0x000000010c00780c */ /* 0x000fe20003f45270 */
[----:B------:R-:W-:Y:S01]  /*2290*/  IMAD.U32 R15, R9, 0x10000, RZ ;  /* 0x00010000090f7824 */ /* 0x000fe200078e00ff */
[----:B------:R-:W-:Y:S01]  /*22a0*/  BSSY.RECONVERGENT B0, `(.L_x_1437) ;  /* 0x000004e000007945 */ /* 0x000fe20003800200 */
[----:B------:R-:W-:Y:S01]  /*22b0*/  FFMA.FTZ R4, R4, R165, 1.1641532182693481445e-10 ;  /* 0x2f00000004047423 */ /* 0x000fe200000100a5 */
[----:B------:R-:W-:Y:S01]  /*22c0*/  FMUL.FTZ R13, R8, R29 ;  /* 0x0000001d080d7220 */ /* 0x000fe20000410000 */
[----:B------:R-:W-:-:S03]  /*22d0*/  PRMT R5, R5, 0x7632, R5 ;  /* 0x0000763205057816 */ /* 0x000fc60000000005 */
[----:B------:R-:W-:Y:S01]  /*22e0*/  FMUL.FTZ R13, R13, R48 ;  /* 0x000000300d0d7220 */ /* 0x000fe20000410000 */
[----:B------:R-:W-:-:S04]  /*22f0*/  FSETP.GTU.FTZ.AND P1, PT, R4, R49, PT ;  /* 0x000000310400720b */ /* 0x000fc80003f3c000 */
[----:B------:R-:W-:Y:S01]  /*2300*/  FSEL R4, R13, RZ, !P1 ;  /* 0x000000ff0d047208 */ /* 0x000fe20004800000 */
[----:B------:R-:W-:Y:S01]  /*2310*/  HFMA2 R13, -RZ, RZ, 0, 1.1920928955078125e-07 ;  /* 0x00000002ff0d7431 */ /* 0x000fe200000001ff */
[----:B------:R-:W-:-:S03]  /*2320*/  PLOP3.LUT P1, PT, P1, PT, PT, 0x8, 0x80 ;  /* 0x000000000080781c */ /* 0x000fc60000f2e170 */
[--C-:B------:R-:W-:Y:S01]  /*2330*/  FADD.FTZ R4, R4, R15.reuse ;  /* 0x0000000f04047221 */ /* 0x100fe20000010000 */
[----:B------:R-:W-:Y:S01]  /*2340*/  PRMT R15, R9, 0x7632, R15 ;  /* 0x00007632090f7816 */ /* 0x000fe2000000000f */
[----:B------:R-:W-:Y:S02]  /*2350*/  IMAD.MOV.U32 R9, RZ, RZ, R144 ;  /* 0x000000ffff097224 */ /* 0x000fe400078e0090 */
        /* <DEDUP_REMOVED lines=10> */
.L_x_1439:
[----:B------:R-:W-:Y:S01]  /*2400*/  VIADD R24, R24, 0x1 ;  /* 0x0000000118187836 */ /* 0x000fe20000000000 */
[----:B------:R-:W-:Y:S03]  /*2410*/  BSSY.RECONVERGENT B1, `(.L_x_1440) ;  /* 0x000000c000017945 */ /* 0x000fe60003800200 */
[C---:B------:R-:W-:Y:S01]  /*2420*/  IMAD.WIDE.U32 R12, R24.reuse, -0x2daee0ad, RZ ;  /* 0xd2511f53180c7825 */ /* 0x040fe200078e00ff */
        /* <DEDUP_REMOVED lines=8> */
[----:B------:R-:W-:-:S04]  /*24b0*/  @P3 IMAD.MOV R8, RZ, RZ, R22 ;  /* 0x000000ffff083224 */ /* 0x000fc800078e0216 */
[----:B------:R-:W-:-:S07]  /*24c0*/  @!P2 IMAD.MOV.U32 R22, RZ, RZ, R8 ;  /* 0x000000ffff16a224 */ /* 0x000fce00078e0008 */
.L_x_1441:
[----:B------:R-:W-:Y:S05]  /*24d0*/  BSYNC.RECONVERGENT B1 ;  /* 0x0000000000017941 */ /* 0x000fea0003800200 */
.L_x_1440:
[----:B------:R-:W-:Y:S01]  /*24e0*/  IMAD.WIDE.U32 R50, R26, -0x326172a9, RZ ;  /* 0xcd9e8d571a327825 */ /* 0x000fe200078e00ff */
[----:B------:R-:W-:-:S04]  /*24f0*/  LOP3.LUT R8, R22, UR7, R13, 0x96, !PT ;  /* 0x0000000716087c12 */ /* 0x000fc8000f8e960d */
        /* <DEDUP_REMOVED lines=33> */
[----:B------:R-:W-:Y:S01]  /*2710*/  LOP3.LUT R8, R47, R8, R147, 0x96, !PT ;  /* 0x000000082f087212 */ /* 0x000fe200078e9693 */
[----:B------:R-:W-:-:S04]  /*2720*/  IMAD.WIDE.U32 R144, R144, -0x326172a9, RZ ;  /* 0xcd9e8d5790907825 */ /* 0x000fc800078e00ff */
[----:B------:R-:W-:Y:S01]  /*2730*/  IMAD.WIDE.U32 R8, R8, -0x2daee0ad, RZ ;  /* 0xd2511f5308087825 */ /* 0x000fe200078e00ff */
[----:B------:R-:W-:-:S04]  /*2740*/  LOP3.LUT R146, R32, R146, R145, 0x96, !PT ;  /* 0x0000009220927212 */ /* 0x000fc800078e9691 */
[----:B------:R-:W-:Y:S01]  /*2750*/  LOP3.LUT R143, R34, R12, R9, 0x96, !PT ;  /* 0x0000000c228f7212 */ /* 0x000fe200078e9609 */
[----:B------:R-:W-:Y:S01]  /*2760*/  IMAD.MOV.U32 R9, RZ, RZ, R14 ;  /* 0x000000ffff097224 */ /* 0x000fe200078e000e */
[----:B------:R-:W-:-:S07]  /*2770*/  MOV R14, R8 ;  /* 0x00000008000e7202 */ /* 0x000fce0000000f00 */
.L_x_1438:
[----:B------:R-:W-:Y:S05]  /*2780*/  BSYNC.RECONVERGENT B0 ;  /* 0x0000000000007941 */ /* 0x000fea0003800200 */
.L_x_1437:
[----:B------:R-:W-:Y:S01]  /*2790*/  I2FP.F32.U32 R8, R9 ;  /* 0x0000000900087245 */ /* 0x000fe20000201000 */
[----:B------:R-:W-:Y:S01]  /*27a0*/  IMAD.U32 R12, R5, 0x10000, RZ ;  /* 0x00010000050c7824 */ /* 0x000fe200078e00ff */
[----:B------:R-:W-:Y:S01]  /*27b0*/  ISETP.NE.AND P3, PT, R13, 0x1, PT ;  /* 0x000000010d00780c */ /* 0x000fe20003f65270 */
[----:B------:R-:W-:Y:S01]  /*27c0*/  BSSY.RECONVERGENT B0, `(.L_x_1442) ;  /* 0x000004d000007945 */ /* 0x000fe20003800200 */
[----:B------:R-:W-:Y:S02]  /*27d0*/  IMAD.MOV.U32 R16, RZ, RZ, 0x2 ;  /* 0x00000002ff107424 */ /* 0x000fe400078e00ff */
[----:B------:R-:W-:Y:S01]  /*27e0*/  FFMA.FTZ R8, R8, R165, 1.1641532182693481445e-10 ;  /* 0x2f00000008087423 */ /* 0x000fe200000100a5 */
[----:B------:R-:W-:Y:S01]  /*27f0*/  FMUL.FTZ R5, R12, R29 ;  /* 0x0000001d0c057220 */ /* 0x000fe20000410000 */
[----:B------:R-:W-:-:S03]  /*2800*/  IMAD.MOV.U32 R9, RZ, RZ, R144 ;  /* 0x000000ffff097224 */ /* 0x000fc600078e0090 */
[----:B------:R-:W-:Y:S01]  /*2810*/  FMUL.FTZ R5, R5, R48 ;  /* 0x0000003005057220 */ /* 0x000fe20000410000 */
[----:B------:R-:W-:Y:S02]  /*2820*/  FSETP.GTU.FTZ.AND P2, PT, R8, R49, PT ;  /* 0x000000310800720b */ /* 0x000fe40003f5c000 */
[----:B------:R-:W-:Y:S02]  /*2830*/  SHF.L.U32 R8, R15, 0x10, RZ ;  /* 0x000000100f087819 */ /* 0x000fe400000006ff */
[----:B------:R-:W-:Y:S02]  /*2840*/  FSEL R5, R5, RZ, !P2 ;  /* 0x000000ff05057208 */ /* 0x000fe40005000000 */
[----:B------:R-:W-:-:S03]  /*2850*/  PLOP3.LUT P2, PT, P2, PT, PT, 0x8, 0x80 ;  /* 0x000000000080781c */ /* 0x000fc6000174e170 */
[----:B------:R-:W-:-:S05]  /*2860*/  FADD.FTZ R5, R5, R8 ;  /* 0x0000000805057221 */ /* 0x000fca0000010000 */
        /* <DEDUP_REMOVED lines=10> */
.L_x_1444:
        /* <DEDUP_REMOVED lines=13> */
.L_x_1446:
[----:B------:R-:W-:Y:S05]  /*29e0*/  BSYNC.RECONVERGENT B1 ;  /* 0x0000000000017941 */ /* 0x000fea0003800200 */
.L_x_1445:
        /* <DEDUP_REMOVED lines=39> */
[----:B------:R-:W-:Y:S02]  /*2c60*/  LOP3.LUT R143, R34, R12, R9, 0x96, !PT ;  /* 0x0000000c228f7212 */ /* 0x000fe400078e9609 */
[----:B------:R-:W-:Y:S01]  /*2c70*/  MOV R9, R14 ;  /* 0x0000000e00097202 */ /* 0x000fe20000000f00 */
[----:B------:R-:W-:-:S07]  /*2c80*/  IMAD.MOV.U32 R14, RZ, RZ, R8 ;  /* 0x000000ffff0e7224 */ /* 0x000fce00078e0008 */
.L_x_1443:
[----:B------:R-:W-:Y:S05]  /*2c90*/  BSYNC.RECONVERGENT B0 ;  /* 0x0000000000007941 */ /* 0x000fea0003800200 */
.L_x_1442:
[----:B------:R-:W-:Y:S01]  /*2ca0*/  I2FP.F32.U32 R8, R9 ;  /* 0x0000000900087245 */ /* 0x000fe20000201000 */
[----:B------:R-:W-:Y:S01]  /*2cb0*/  BSSY.RECONVERGENT B0, `(.L_x_1447) ;  /* 0x0000051000007945 */ /* 0x000fe20003800200 */
[----:B------:R-:W-:Y:S02]  /*2cc0*/  SHF.L.U32 R12, R6, 0x10, RZ ;  /* 0x00000010060c7819 */ /* 0x000fe400000006ff */
[----:B------:R-:W-:Y:S01]  /*2cd0*/  ISETP.NE.AND P4, PT, R16, 0x1, PT ;  /* 0x000000011000780c */ /* 0x000fe20003f85270 */
[----:B------:R-:W-:Y:S01]  /*2ce0*/  FFMA.FTZ R8, R8, R165, 1.1641532182693481445e-10 ;  /* 0x2f00000008087423 */ /* 0x000fe200000100a5 */
[----:B------:R-:W-:Y:S01]  /*2cf0*/  PRMT R6, R6, 0x7632, R6 ;  /* 0x0000763206067816 */ /* 0x000fe20000000006 */
[----:B------:R-:W-:Y:S01]  /*2d00*/  FMUL.FTZ R9, R12, R29 ;  /* 0x0000001d0c097220 */ /* 0x000fe20000410000 */
[----:B------:R-:W-:Y:S02]  /*2d10*/  IMAD.MOV.U32 R12, RZ, RZ, 0x2 ;  /* 0x00000002ff0c7424 */ /* 0x000fe400078e00ff */
[----:B------:R-:W-:Y:S01]  /*2d20*/  FSETP.GTU.FTZ.AND P3, PT, R8, R49, PT ;  /* 0x000000310800720b */ /* 0x000fe20003f7c000 */
[----:B------:R-:W-:Y:S01]  /*2d30*/  FMUL.FTZ R9, R9, R48 ;  /* 0x0000003009097220 */ /* 0x000fe20000410000 */
[C---:B------:R-:W-:Y:S01]  /*2d40*/  IMAD.U32 R8, R10.reuse, 0x10000, RZ ;  /* 0x000100000a087824 */ /* 0x040fe200078e00ff */
[----:B------:R-:W-:-:S03]  /*2d50*/  PRMT R10, R10, 0x7632, R10 ;  /* 0x000076320a0a7816 */ /* 0x000fc6000000000a */
[----:B------:R-:W-:Y:S02]  /*2d60*/  FSEL R9, R9, RZ, !P3 ;  /* 0x000000ff09097208 */ /* 0x000fe40005800000 */
[----:B------:R-:W-:-:S03]  /*2d70*/  PLOP3.LUT P3, PT, P3, PT, PT, 0x8, 0x80 ;  /* 0x000000000080781c */ /* 0x000fc60001f6e170 */
[----:B------:R-:W-:Y:S01]  /*2d80*/  FADD.FTZ R15, R9, R8 ;  /* 0x00000008090f7221 */ /* 0x000fe20000010000 */
[----:B------:R-:W-:-:S03]  /*2d90*/  MOV R9, R144 ;  /* 0x0000009000097202 */ /* 0x000fc60000000f00 */
        /* <DEDUP_REMOVED lines=10> */
.L_x_1449:
        /* <DEDUP_REMOVED lines=13> */
.L_x_1451:
[----:B------:R-:W-:Y:S05]  /*2f10*/  BSYNC.RECONVERGENT B1 ;  /* 0x0000000000017941 */ /* 0x000fea0003800200 */
.L_x_1450:
        /* <DEDUP_REMOVED lines=39> */
[----:B------:R-:W-:Y:S02]  /*3190*/  HFMA2 R12, -RZ, RZ, 0, 0 ;  /* 0x00000000ff0c7431 */ /* 0x000fe400000001ff */
[----:B------:R-:W-:Y:S02]  /*31a0*/  IMAD.MOV.U32 R9, RZ, RZ, R14 ;  /* 0x000000ffff097224 */ /* 0x000fe400078e000e */
[----:B------:R-:W-:-:S07]  /*31b0*/  IMAD.MOV.U32 R14, RZ, RZ, R8 ;  /* 0x000000ffff0e7224 */ /* 0x000fce00078e0008 */
.L_x_1448:
[----:B------:R-:W-:Y:S05]  /*31c0*/  BSYNC.RECONVERGENT B0 ;  /* 0x0000000000007941 */ /* 0x000fea0003800200 */
.L_x_1447:
[----:B------:R-:W-:Y:S01]  /*31d0*/  I2FP.F32.U32 R8, R9 ;  /* 0x0000000900087245 */ /* 0x000fe20000201000 */
[----:B------:R-:W-:Y:S01]  /*31e0*/  IMAD.U32 R6, R6, 0x10000, RZ ;  /* 0x0001000006067824 */ /* 0x000fe200078e00ff */
[----:B------:R-:W-:Y:S01]  /*31f0*/  ISETP.NE.AND P5, PT, R12, 0x1, PT ;  /* 0x000000010c00780c */ /* 0x000fe20003fa5270 */
[----:B------:R-:W-:Y:S01]  /*3200*/  IMAD.U32 R10, R10, 0x10000, RZ ;  /* 0x000100000a0a7824 */ /* 0x000fe200078e00ff */
[----:B------:R-:W-:Y:S01]  /*3210*/  BSSY.RECONVERGENT B0, `(.L_x_1452) ;  /* 0x000004c000007945 */ /* 0x000fe20003800200 */
[----:B------:R-:W-:Y:S01]  /*3220*/  FFMA.FTZ R8, R8, R165, 1.1641532182693481445e-10 ;  /* 0x2f00000008087423 */ /* 0x000fe200000100a5 */
[----:B------:R-:W-:Y:S01]  /*3230*/  FMUL.FTZ R9, R6, R29 ;  /* 0x0000001d06097220 */ /* 0x000fe20000410000 */
[----:B------:R-:W-:-:S03]  /*3240*/  IMAD.MOV.U32 R6, RZ, RZ, R144 ;  /* 0x000000ffff067224 */ /* 0x000fc600078e0090 */
[----:B------:R-:W-:Y:S01]  /*3250*/  FMUL.FTZ R9, R9, R48 ;  /* 0x0000003009097220 */ /* 0x000fe20000410000 */
[----:B------:R-:W-:-:S04]  /*3260*/  FSETP.GTU.FTZ.AND P4, PT, R8, R49, PT ;  /* 0x000000310800720b */ /* 0x000fc80003f9c000 */
[----:B------:R-:W-:Y:S02]  /*3270*/  FSEL R9, R9, RZ, !P4 ;  /* 0x000000ff09097208 */ /* 0x000fe40006000000 */
[----:B------:R-:W-:-:S03]  /*3280*/  PLOP3.LUT P4, PT, P4, PT, PT, 0x8, 0x80 ;  /* 0x000000000080781c */ /* 0x000fc6000278e170 */
[----:B------:R-:W-:Y:S01]  /*3290*/  FADD.FTZ R27, R9, R10 ;  /* 0x0000000a091b7221 */ /* 0x000fe20000010000 */
[----:B------:R-:W-:-:S03]  /*32a0*/  MOV R10, 0x2 ;  /* 0x00000002000a7802 */ /* 0x000fc60000000f00 */
        /* <DEDUP_REMOVED lines=10> */
.L_x_1454:
        /* <DEDUP_REMOVED lines=13> */
.L_x_1456:
[----:B------:R-:W-:Y:S05]  /*3420*/  BSYNC.RECONVERGENT B1 ;  /* 0x0000000000017941 */ /* 0x000fea0003800200 */
.L_x_1455:
[----:B------:R-:W-:Y:S01]  /*3430*/  IMAD.WIDE.U32 R50, R26, -0x326172a9, RZ ;  /* 0xcd9e8d571a327825 */ /* 0x000fe200078e00ff */
[----:B------:R-:W-:-:S03]  /*3440*/  LOP3.LUT R8, R22, UR7, R13, 0x96, !PT ;  /* 0x0000000716087c12 */ /* 0x000fc6000f8e960d */
[----:B------:R-:W-:Y:S01]  /*3450*/  IMAD.MOV.U32 R6, RZ, RZ, R14 ;  /* 0x000000ffff067224 */ /* 0x000fe200078e000e */
[----:B------:R-:W-:Y:S01]  /*3460*/  LOP3.LUT R16, R23, UR6, R51, 0x96, !PT ;  /* 0x0000000617107c12 */ /* 0x000fe2000f8e9633 */
        /* <DEDUP_REMOVED lines=36> */
[----:B------:R-:W-:Y:S02]  /*36b0*/  LOP3.LUT R143, R34, R12, R9, 0x96, !PT ;  /* 0x0000000c228f7212 */ /* 0x000fe400078e9609 */
[----:B------:R-:W-:-:S07]  /*36c0*/  MOV R14, R8 ;  /* 0x00000008000e7202 */ /* 0x000fce0000000f00 */
.L_x_1453:
[----:B------:R-:W-:Y:S05]  /*36d0*/  BSYNC.RECONVERGENT B0 ;  /* 0x0000000000007941 */ /* 0x000fea0003800200 */
.L_x_1452:
[----:B------:R-:W-:Y:S01]  /*36e0*/  I2FP.F32.U32 R6, R6 ;  /* 0x0000000600067245 */ /* 0x000fe20000201000 */
[C---:B------:R-:W-:Y:S01]  /*36f0*/  IMAD.U32 R8, R7.reuse, 0x10000, RZ ;  /* 0x0001000007087824 */ /* 0x040fe200078e00ff */
[----:B------:R-:W-:Y:S01]  /*3700*/  ISETP.NE.AND P6, PT, R10, 0x1, PT ;  /* 0x000000010a00780c */ /* 0x000fe20003fc5270 */
[----:B------:R-:W-:Y:S01]  /*3710*/  BSSY.RECONVERGENT B0, `(.L_x_1457) ;  /* 0x0000050000007945 */ /* 0x000fe20003800200 */
[----:B------:R-:W-:Y:S01]  /*3720*/  PRMT R16, R7, 0x7632, R16 ;  /* 0x0000763207107816 */ /* 0x000fe20000000010 */
[----:B------:R-:W-:Y:S01]  /*3730*/  FFMA.FTZ R6, R6, R165, 1.1641532182693481445e-10 ;  /* 0x2f00000006067423 */ /* 0x000fe200000100a5 */
[----:B------:R-:W-:Y:S01]  /*3740*/  FMUL.FTZ R9, R8, R29 ;  /* 0x0000001d08097220 */ /* 0x000fe20000410000 */
[C---:B------:R-:W-:Y:S01]  /*3750*/  SHF.L.U32 R8, R11.reuse, 0x10, RZ ;  /* 0x000000100b087819 */ /* 0x040fe200000006ff */
[----:B------:R-:W-:Y:S01]  /*3760*/  IMAD.MOV.U32 R28, RZ, RZ, 0x2 ;  /* 0x00000002ff1c7424 */ /* 0x000fe200078e00ff */
[----:B------:R-:W-:Y:S01]  /*3770*/  PRMT R17, R11, 0x7632, R17 ;  /* 0x000076320b117816 */ /* 0x000fe20000000011 */
[----:B------:R-:W-:Y:S01]  /*3780*/  FMUL.FTZ R9, R9, R48 ;  /* 0x0000003009097220 */ /* 0x000fe20000410000 */
[----:B------:R-:W-:Y:S01]  /*3790*/  FSETP.GTU.FTZ.AND P5, PT, R6, R49, PT ;  /* 0x000000310600720b */ /* 0x000fe20003fbc000 */
[----:B------:R-:W-:-:S03]  /*37a0*/  IMAD.MOV.U32 R7, RZ, RZ, R144 ;  /* 0x000000ffff077224 */ /* 0x000fc600078e0090 */
        /* <DEDUP_REMOVED lines=12> */
.L_x_1459:
[----:B------:R-:W-:Y:S01]  /*3870*/  VIADD R24, R24, 0x1 ;  /* 0x0000000118187836 */ /* 0x000fe20000000000 */
[----:B------:R-:W-:Y:S03]  /*3880*/  BSSY.RECONVERGENT B1, `(.L_x_1460) ;  /* 0x000000e000017945 */ /* 0x000fe60003800200 */
[C---:B------:R-:W-:Y:S01]  /*3890*/  IMAD.WIDE.U32 R8, R24.reuse, -0x2daee0ad, RZ ;  /* 0xd2511f5318087825 */ /* 0x040fe200078e00ff */
[----:B------:R-:W-:-:S13]  /*38a0*/  ISETP.NE.AND P6, PT, R24, RZ, PT ;  /* 0x000000ff1800720c */ /* 0x000fda0003fc5270 */
[----:B------:R-:W-:Y:S05]  /*38b0*/  @P6 BRA `(.L_x_1461) ;  /* 0x0000000000286947 */ /* 0x000fea0003800000 */
[----:B------:R-:W-:Y:S01]  /*38c0*/  VIADD R23, R23, 0x1 ;  /* 0x0000000117177836 */ /* 0x000fe20000000000 */
[----:B------:R-:W-:-:S04]  /*38d0*/  P2R R6, PR, RZ, 0x1 ;  /* 0x00000001ff067803 */ /* 0x000fc80000000000 */
[----:B------:R-:W-:-:S13]  /*38e0*/  ISETP.NE.AND P6, PT, R23, RZ, PT ;  /* 0x000000ff1700720c */ /* 0x000fda0003fc5270 */
[----:B------:R-:W-:Y:S01]  /*38f0*/  @!P6 IADD3 R26, PT, PT, R26, 0x1, RZ ;  /* 0x000000011a1ae810 */ /* 0x000fe20007ffe0ff */
[----:B------:R-:W-:Y:S01]  /*3900*/  @!P6 VIADD R7, R22, 0x1 ;  /* 0x000000011607e836 */ /* 0x000fe20000000000 */
[----:B------:R-:W-:Y:S02]  /*3910*/  @!P6 MOV R23, RZ ;  /* 0x000000ff0017e202 */ /* 0x000fe40000000f00 */
[----:B------:R-:W-:-:S13]  /*3920*/  ISETP.NE.AND P0, PT, R26, RZ, !P6 ;  /* 0x000000ff1a00720c */ /* 0x000fda0007705270 */
[----:B------:R-:W-:Y:S01]  /*3930*/  @P0 IMAD.MOV R7, RZ, RZ, R22 ;  /* 0x000000ffff070224 */ /* 0x000fe200078e0216 */
[----:B------:R-:W-:-:S03]  /*3940*/  ISETP.NE.AND P0, PT, R6, RZ, PT ;  /* 0x000000ff0600720c */ /* 0x000fc60003f05270 */
[----:B------:R-:W-:-:S10]  /*3950*/  @!P6 IMAD.MOV.U32 R22, RZ, RZ, R7 ;  /* 0x000000ffff16e224 */ /* 0x000fd400078e0007 */
.L_x_1461:
[----:B------:R-:W-:Y:S05]  /*3960*/  BSYNC.RECONVERGENT B1 ;  /* 0x0000000000017941 */ /* 0x000fea0003800200 */
.L_x_1460:
[----:B------:R-:W-:Y:S01]  /*3970*/  IMAD.WIDE.U32 R12, R26, -0x326172a9, RZ ;  /* 0xcd9e8d571a0c7825 */ /* 0x000fe200078e00ff */
[----:B------:R-:W-:-:S03]  /*3980*/  LOP3.LUT R6, R22, UR7, R9, 0x96, !PT ;  /* 0x0000000716067c12 */ /* 0x000fc6000f8e9609 */
[----:B------:R-:W-:Y:S01]  /*3990*/  IMAD.MOV.U32 R28, RZ, RZ, RZ ;  /* 0x000000ffff1c7224 */ /* 0x000fe200078e00ff */
        /* <DEDUP_REMOVED lines=37> */
[----:B------:R-:W-:Y:S01]  /*3bf0*/  IMAD.MOV.U32 R7, RZ, RZ, R14 ;  /* 0x000000ffff077224 */ /* 0x000fe200078e000e */
[----:B------:R-:W-:-:S07]  /*3c00*/  MOV R14, R6 ;  /* 0x00000006000e7202 */ /* 0x000fce0000000f00 */
.L_x_1458:
[----:B------:R-:W-:Y:S05]  /*3c10*/  BSYNC.RECONVERGENT B0 ;  /* 0x0000000000007941 */ /* 0x000fea0003800200 */
.L_x_1457:
        /* <DEDUP_REMOVED lines=15> */
.L_x_1422:
        /* <DEDUP_REMOVED lines=12> */
[----:B------:R-:W-:Y:S01]  /*3dd0*/  @P0 MOV R0, R146 ;  /* 0x0000009200000202 */ /* 0x000fe20000000f00 */
[----:B------:R-:W-:Y:S02]  /*3de0*/  @P0 VIADD R8, R90, 0x1 ;  /* 0x000000015a080836 */ /* 0x000fe40000000000 */
[----:B------:R-:W-:Y:S01]  /*3df0*/  @P0 IMAD.MOV.U32 R14, RZ, RZ, R141 ;  /* 0x000000ffff0e0224 */ /* 0x000fe200078e008d */
[----:B------:R-:W-:Y:S06]  /*3e00*/  BRA `(.L_x_1464) ;  /* 0x0000000000dc7947 */ /* 0x000fec0003800000 */
.L_x_1465:
        /* <DEDUP_REMOVED lines=13> */
.L_x_1467:
[----:B------:R-:W-:Y:S05]  /*3ee0*/  BSYNC.RECONVERGENT B1 ;  /* 0x0000000000017941 */ /* 0x000fea0003800200 */
.L_x_1466:
        /* <DEDUP_REMOVED lines=37> */
[----:B------:R-:W-:Y:S02]  /*4140*/  HFMA2 R8, -RZ, RZ, 0, 0 ;  /* 0x00000000ff087431 */ /* 0x000fe400000001ff */
[----:B------:R-:W-:Y:S01]  /*4150*/  IMAD.WIDE.U32 R14, R14, -0x2daee0ad, RZ ;  /* 0xd2511f530e0e7825 */ /* 0x000fe200078e00ff */
[----:B------:R-:W-:-:S04]  /*4160*/  LOP3.LUT R146, R32, R146, R145, 0x96, !PT ;  /* 0x0000009220927212 */ /* 0x000fc800078e9691 */
[----:B------:R-:W-:-:S07]  /*4170*/  LOP3.LUT R143, R34, R2, R15, 0x96, !PT ;  /* 0x00000002228f7212 */ /* 0x000fce00078e960f */
.L_x_1464:
[----:B------:R-:W-:Y:S05]  /*4180*/  BSYNC.RECONVERGENT B0 ;  /* 0x0000000000007941 */ /* 0x000fea0003800200 */
.L_x_1463:
[----:B------:R-:W-:Y:S01]  /*4190*/  I2FP.F32.U32 R0, R0 ;  /* 0x0000000000007245 */ /* 0x000fe20000201000 */
[----:B-----5:R-:W-:Y:S01]  /*41a0*/  IMAD.U32 R2, R4, 0x10000, RZ ;  /* 0x0001000004027824 */ /* 0x020fe200078e00ff */
[----:B------:R-:W-:Y:S01]  /*41b0*/  ISETP.NE.AND P1, PT, R8, 0x1, PT ;  /* 0x000000010800780c */ /* 0x000fe20003f25270 */
[----:B------:R-:W-:Y:S01]  /*41c0*/  IMAD.U32 R49, RZ, RZ, UR15 ;  /* 0x0000000fff317e24 */ /* 0x000fe2000f8e00ff */
[----:B------:R-:W-:Y:S01]  /*41d0*/  MOV R48, UR16 ;  /* 0x0000001000307c02 */ /* 0x000fe20008000f00 */
[----:B------:R-:W-:Y:S01]  /*41e0*/  FFMA.FTZ R0, R0, R165, 1.1641532182693481445e-10 ;  /* 0x2f00000000007423 */ /* 0x000fe200000100a5 */
[----:B------:R-:W-:Y:S01]  /*41f0*/  FMUL.FTZ R3, R2, R29 ;  /* 0x0000001d02037220 */ /* 0x000fe20000410000 */
[----:B------:R-:W-:Y:S01]  /*4200*/  BSSY.RECONVERGENT B0, `(.L_x_1468) ;  /* 0x000004b000007945 */ /* 0x000fe20003800200 */
[----:B------:R-:W-:Y:S01]  /*4210*/  PRMT R4, R4, 0x7632, R4 ;  /* 0x0000763204047816 */ /* 0x000fe20000000004 */
[----:B------:R-:W-:Y:S02]  /*4220*/  IMAD.MOV.U32 R9, RZ, RZ, 0x2 ;  /* 0x00000002ff097424 */ /* 0x000fe400078e00ff */
[----:B------:R-:W-:Y:S01]  /*4230*/  FMUL.FTZ R2, R3, R48 ;  /* 0x0000003003027220 */ /* 0x000fe20000410000 */
[----:B------:R-:W-:Y:S01]  /*4240*/  FSETP.GTU.FTZ.AND P0, PT, R0, R49, PT ;  /* 0x000000310000720b */ /* 0x000fe20003f1c000 */
[----:B------:R-:W-:-:S03]  /*4250*/  IMAD.MOV.U32 R3, RZ, RZ, R144 ;  /* 0x000000ffff037224 */ /* 0x000fc600078e0090 */
[----:B------:R-:W-:Y:S02]  /*4260*/  PLOP3.LUT P2, PT, P0, PT, PT, 0x8, 0x80 ;  /* 0x000000000080781c */ /* 0x000fe4000074e170 */
[----:B------:R-:W-:Y:S02]  /*4270*/  FSEL R2, R2, RZ, !P0 ;  /* 0x000000ff02027208 */ /* 0x000fe40004000000 */
[----:B------:R-:W-:Y:S02]  /*4280*/  P2R R0, PR, RZ, 0x4 ;  /* 0x00000004ff007803 */ /* 0x000fe40000000000 */
        /* <DEDUP_REMOVED lines=10> */
.L_x_1470:
        /* <DEDUP_REMOVED lines=13> */
.L_x_1472:
[----:B------:R-:W-:Y:S05]  /*4400*/  BSYNC.RECONVERGENT B1 ;  /* 0x0000000000017941 */ /* 0x000fea0003800200 */
.L_x_1471:
        /* <DEDUP_REMOVED lines=42> */
.L_x_1469:
[----:B------:R-:W-:Y:S05]  /*46b0*/  BSYNC.RECONVERGENT B0 ;  /* 0x0000000000007941 */ /* 0x000fea0003800200 */
.L_x_1468:
[----:B------:R-:W-:Y:S01]  /*46c0*/  I2FP.F32.U32 R8, R3 ;  /* 0x0000000300087245 */ /* 0x000fe20000201000 */
[----:B------:R-:W-:Y:S01]  /*46d0*/  BSSY.RECONVERGENT B0, `(.L_x_1473) ;  /* 0x000004d000007945 */ /* 0x000fe20003800200 */
[----:B------:R-:W-:Y:S01]  /*46e0*/  SHF.L.U32 R4, R4, 0x10, RZ ;  /* 0x0000001004047819 */ /* 0x000fe200000006ff */
[----:B------:R-:W-:Y:S01]  /*46f0*/  IMAD.MOV.U32 R10, RZ, RZ, 0x2 ;  /* 0x00000002ff0a7424 */ /* 0x000fe200078e00ff */
[----:B------:R-:W-:Y:S01]  /*4700*/  ISETP.NE.AND P2, PT, R9, 0x1, PT ;  /* 0x000000010900780c */ /* 0x000fe20003f45270 */
[----:B------:R-:W-:Y:S02]  /*4710*/  FFMA.FTZ R8, R8, R165, 1.1641532182693481445e-10 ;  /* 0x2f00000008087423 */ /* 0x000fe400000100a5 */
[----:B------:R-:W-:Y:S01]  /*4720*/  FMUL.FTZ R3, R4, R29 ;  /* 0x0000001d04037220 */ /* 0x000fe20000410000 */
[----:B------:R-:W-:Y:S02]  /*4730*/  IMAD.MOV.U32 R4, RZ, RZ, R144 ;  /* 0x000000ffff047224 */ /* 0x000fe400078e0090 */
[----:B------:R-:W-:Y:S01]  /*4740*/  FSETP.GTU.FTZ.AND P1, PT, R8, R49, PT ;  /* 0x000000310800720b */ /* 0x000fe20003f3c000 */
[----:B------:R-:W-:-:S03]  /*4750*/  FMUL.FTZ R3, R3, R48 ;  /* 0x0000003003037220 */ /* 0x000fc60000410000 */
[----:B------:R-:W-:Y:S02]  /*4760*/  PLOP3.LUT P0, PT, P1, PT, PT, 0x8, 0x80 ;  /* 0x000000000080781c */ /* 0x000fe40000f0e170 */
[----:B------:R-:W-:-:S04]  /*4770*/  FSEL R3, R3, RZ, !P1 ;  /* 0x000000ff03037208 */ /* 0x000fc80004800000 */
        /* <DEDUP_REMOVED lines=10> */
.L_x_1475:
        /* <DEDUP_REMOVED lines=13> */
.L_x_1477:
[----:B------:R-:W-:Y:S05]  /*48f0*/  BSYNC.RECONVERGENT B1 ;  /* 0x0000000000017941 */ /* 0x000fea0003800200 */
.L_x_1476:
        /* <DEDUP_REMOVED lines=42> */
.L_x_1474:
[----:B------:R-:W-:Y:S05]  /*4ba0*/  BSYNC.RECONVERGENT B0 ;  /* 0x0000000000007941 */ /* 0x000fea0003800200 */
.L_x_1473:
[----:B------:R-:W-:Y:S01]  /*4bb0*/  I2FP.F32.U32 R4, R4 ;  /* 0x0000000400047245 */ /* 0x000fe20000201000 */
[----:B------:R-:W-:Y:S01]  /*4bc0*/  BSSY.RECONVERGENT B0, `(.L_x_1478) ;  /* 0x000004e000007945 */ /* 0x000fe20003800200 */
[C---:B------:R-:W-:Y:S01]  /*4bd0*/  SHF.L.U32 R8, R5.reuse, 0x10, RZ ;  /* 0x0000001005087819 */ /* 0x040fe200000006ff */
[----:B------:R-:W-:Y:S01]  /*4be0*/  IMAD.MOV.U32 R11, RZ, RZ, 0x2 ;  /* 0x00000002ff0b7424 */ /* 0x000fe200078e00ff */
[----:B------:R-:W-:Y:S01]  /*4bf0*/  ISETP.NE.AND P3, PT, R10, 0x1, PT ;  /* 0x000000010a00780c */ /* 0x000fe20003f65270 */
[----:B------:R-:W-:Y:S01]  /*4c00*/  FFMA.FTZ R4, R4, R165, 1.1641532182693481445e-10 ;  /* 0x2f00000004047423 */ /* 0x000fe200000100a5 */
[----:B------:R-:W-:Y:S01]  /*4c10*/  PRMT R5, R5, 0x7632, R5 ;  /* 0x0000763205057816 */ /* 0x000fe20000000005 */
[----:B------:R-:W-:-:S03]  /*4c20*/  FMUL.FTZ R9, R8, R29 ;  /* 0x0000001d08097220 */ /* 0x000fc60000410000 */
[----:B------:R-:W-:Y:S01]  /*4c30*/  FSETP.GTU.FTZ.AND P2, PT, R4, R49, PT ;  /* 0x000000310400720b */ /* 0x000fe20003f5c000 */
[----:B------:R-:W-:Y:S01]  /*4c40*/  FMUL.FTZ R4, R9, R48 ;  /* 0x0000003009047220 */ /* 0x000fe20000410000 */
[----:B------:R-:W-:Y:S02]  /*4c50*/  IMAD.MOV.U32 R9, RZ, RZ, R144 ;  /* 0x000000ffff097224 */ /* 0x000fe400078e0090 */
        /* <DEDUP_REMOVED lines=12> */
.L_x_1480:
        /* <DEDUP_REMOVED lines=13> */
.L_x_1482:
[----:B------:R-:W-:Y:S05]  /*4df0*/  BSYNC.RECONVERGENT B1 ;  /* 0x0000000000017941 */ /* 0x000fea0003800200 */
.L_x_1481:
        /* <DEDUP_REMOVED lines=42> */
.L_x_1479:
[----:B------:R-:W-:Y:S05]  /*50a0*/  BSYNC.RECONVERGENT B0 ;  /* 0x0000000000007941 */ /* 0x000fea0003800200 */
.L_x_1478:
        /* <DEDUP_REMOVED lines=9> */
[----:B------:R-:W-:Y:S02]  /*5140*/  FMUL.FTZ R5, R5, R48 ;  /* 0x0000003005057220 */ /* 0x000fe40000410000 */
[----:B------:R-:W-:-:S03]  /*5150*/  PLOP3.LUT P2, PT, P3, PT, PT, 0x8, 0x80 ;  /* 0x000000000080781c */ /* 0x000fc60001f4e170 */
        /* <DEDUP_REMOVED lines=11> */
.L_x_1485:
        /* <DEDUP_REMOVED lines=13> */
.L_x_1487:
[----:B------:R-:W-:Y:S05]  /*52e0*/  BSYNC.RECONVERGENT B1 ;  /* 0x0000000000017941 */ /* 0x000fea0003800200 */
.L_x_1486:
        /* <DEDUP_REMOVED lines=42> */
.L_x_1484:
[----:B------:R-:W-:Y:S05]  /*5590*/  BSYNC.RECONVERGENT B0 ;  /* 0x0000000000007941 */ /* 0x000fea0003800200 */
.L_x_1483:
        /* <DEDUP_REMOVED lines=9> */
[----:B------:R-:W-:-:S05]  /*5630*/  FMUL.FTZ R9, R9, R48 ;  /* 0x0000003009097220 */ /* 0x000fca0000410000 */
[----:B------:R-:W-:Y:S01]  /*5640*/  FSEL R15, R9, RZ, !P3 ;  /* 0x000000ff090f7208 */ /* 0x000fe20005800000 */
[----:B------:R-:W-:Y:S01]  /*5650*/  IMAD.MOV.U32 R9, RZ, RZ, R144 ;  /* 0x000000ffff097224 */ /* 0x000fe200078e0090 */
        /* <DEDUP_REMOVED lines=11> */
.L_x_1490:
        /* <DEDUP_REMOVED lines=13> */
.L_x_1492:
[----:B------:R-:W-:Y:S05]  /*57e0*/  BSYNC.RECONVERGENT B1 ;  /* 0x0000000000017941 */ /* 0x000fea0003800200 */
.L_x_1491:
        /* <DEDUP_REMOVED lines=39> */
[----:B------:R-:W-:Y:S01]  /*5a60*/  IMAD.MOV.U32 R10, RZ, RZ, RZ ;  /* 0x000000ffff0a7224 */ /* 0x000fe200078e00ff */
[----:B------:R-:W-:Y:S01]  /*5a70*/  MOV R9, R14 ;  /* 0x0000000e00097202 */ /* 0x000fe20000000f00 */
[----:B------:R-:W-:-:S07]  /*5a80*/  IMAD.MOV.U32 R14, RZ, RZ, R8 ;  /* 0x000000ffff0e7224 */ /* 0x000fce00078e0008 */
.L_x_1489:
[----:B------:R-:W-:Y:S05]  /*5a90*/  BSYNC.RECONVERGENT B0 ;  /* 0x0000000000007941 */ /* 0x000fea0003800200 */
.L_x_1488:
        /* <DEDUP_REMOVED lines=9> */
[----:B------:R-:W-:-:S05]  /*5b30*/  FMUL.FTZ R9, R9, R48 ;  /* 0x0000003009097220 */ /* 0x000fca0000410000 */
        /* <DEDUP_REMOVED lines=12> */
.L_x_1495:
        /* <DEDUP_REMOVED lines=13> */
.L_x_1497:
[----:B------:R-:W-:Y:S05]  /*5cd0*/  BSYNC.RECONVERGENT B1 ;  /* 0x0000000000017941 */ /* 0x000fea0003800200 */
.L_x_1496:
        /* <DEDUP_REMOVED lines=39> */
[----:B------:R-:W-:-:S03]  /*5f50*/  LOP3.LUT R146, R32, R146, R145, 0x96, !PT ;  /* 0x0000009220927212 */ /* 0x000fc600078e9691 */
[----:B------:R-:W-:Y:S01]  /*5f60*/  IMAD.MOV.U32 R14, RZ, RZ, R8 ;  /* 0x000000ffff0e7224 */ /* 0x000fe200078e0008 */
[----:B------:R-:W-:-:S07]  /*5f70*/  LOP3.LUT R143, R34, R10, R9, 0x96, !PT ;  /* 0x0000000a228f7212 */ /* 0x000fce00078e9609 */
.L_x_1494:
[----:B------:R-:W-:Y:S05]  /*5f80*/  BSYNC.RECONVERGENT B0 ;  /* 0x0000000000007941 */ /* 0x000fea0003800200 */
.L_x_1493:
[----:B------:R-:W-:Y:S01]  /*5f90*/  I2FP.F32.U32 R6, R6 ;  /* 0x0000000600067245 */ /* 0x000fe20000201000 */
[----:B------:R-:W-:Y:S01]  /*5fa0*/  BSSY.RECONVERGENT B0, `(.L_x_1498) ;  /* 0x000004f000007945 */ /* 0x000fe20003800200 */
[----:B------:R-:W-:Y:S01]  /*5fb0*/  SHF.L.U32 R8, R7, 0x10, RZ ;  /* 0x0000001007087819 */ /* 0x000fe200000006ff */
[----:B------:R-:W-:Y:S01]  /*5fc0*/  IMAD.MOV.U32 R28, RZ, RZ, 0x2 ;  /* 0x00000002ff1c7424 */ /* 0x000fe200078e00ff */
[----:B------:R-:W-:Y:S01]  /*5fd0*/  ISETP.NE.AND P6, PT, R11, 0x1, PT ;  /* 0x000000010b00780c */ /* 0x000fe20003fc5270 */
[----:B------:R-:W-:Y:S01]  /*5fe0*/  FFMA.FTZ R6, R6, R165, 1.1641532182693481445e-10 ;  /* 0x2f00000006067423 */ /* 0x000fe200000100a5 */
[----:B------:R-:W-:Y:S01]  /*5ff0*/  PRMT R16, R7, 0x7632, R16 ;  /* 0x0000763207107816 */ /* 0x000fe20000000010 */
[----:B------:R-:W-:Y:S01]  /*6000*/  FMUL.FTZ R9, R8, R29 ;  /* 0x0000001d08097220 */ /* 0x000fe20000410000 */
[----:B------:R-:W-:Y:S02]  /*6010*/  IMAD.MOV.U32 R7, RZ, RZ, R144 ;  /* 0x000000ffff077224 */ /* 0x000fe400078e0090 */
        /* <DEDUP_REMOVED lines=13> */
.L_x_1500:
        /* <DEDUP_REMOVED lines=15> */
.L_x_1502:
[----:B------:R-:W-:Y:S05]  /*61e0*/  BSYNC.RECONVERGENT B1 ;  /* 0x0000000000017941 */ /* 0x000fea0003800200 */
.L_x_1501:
        /* <DEDUP_REMOVED lines=42> */
.L_x_1499:
[----:B------:R-:W-:Y:S05]  /*6490*/  BSYNC.RECONVERGENT B0 ;  /* 0x0000000000007941 */ /* 0x000fea0003800200 */
.L_x_1498:
        /* <DEDUP_REMOVED lines=12> */
.L_x_1462:
[----:B------:R-:W0:Y:S01]  /*6560*/  LDC.64 R154, c[0x0][0x3a8] ;  /* 0x0000ea00ff9a7b82 */ /* 0x000e220000000a00 */
[----:B------:R-:W-:Y:S02]  /*6570*/  SEL R10, RZ, 0x1000000, !P6 ;  /* 0x01000000ff0a7807 */ /* 0x000fe40007000000 */
[----:B------:R-:W-:Y:S02]  /*6580*/  SEL R8, RZ, 0x10000, !P5 ;  /* 0x00010000ff087807 */ /* 0x000fe40006800000 */
[----:B------:R-:W-:Y:S02]  /*6590*/  SEL R9, RZ, 0x100, !P4 ;  /* 0x00000100ff097807 */ /* 0x000fe40006000000 */
[----:B------:R-:W-:Y:S01]  /*65a0*/  ISETP.NE.AND P5, PT, R0, RZ, PT ;  /* 0x000000ff0000720c */ /* 0x000fe20003fa5270 */
[----:B------:R-:W1:Y:S01]  /*65b0*/  LDC.64 R152, c[0x0][0x3b0] ;  /* 0x0000ec00ff987b82 */ /* 0x000e620000000a00 */
[----:B------:R-:W-:Y:S02]  /*65c0*/  SEL R2, RZ, 0x1000000, !P2 ;  /* 0x01000000ff027807 */ /* 0x000fe40005000000 */
[----:B------:R-:W-:-:S02]  /*65d0*/  SEL R3, RZ, 0x10000, !P1 ;  /* 0x00010000ff037807 */ /* 0x000fc40004800000 */
[----:B------:R-:W-:Y:S02]  /*65e0*/  SEL R0, RZ, 0x100, !P0 ;  /* 0x00000100ff007807 */ /* 0x000fe40004000000 */
[----:B------:R-:W-:Y:S02]  /*65f0*/  LOP3.LUT R9, R9, R10, R8, 0xfe, !PT ;  /* 0x0000000a09097212 */ /* 0x000fe400078efe08 */
[----:B------:R-:W-:Y:S02]  /*6600*/  SEL R8, RZ, 0x1, !P3 ;  /* 0x00000001ff087807 */ /* 0x000fe40005800000 */
[----:B------:R-:W-:Y:S02]  /*6610*/  LOP3.LUT R0, R0, R2, R3, 0xfe, !PT ;  /* 0x0000000200007212 */ /* 0x000fe400078efe03 */
[----:B------:R-:W-:Y:S02]  /*6620*/  SEL R11, RZ, 0x1, !P5 ;  /* 0x00000001ff0b7807 */ /* 0x000fe40006800000 */
[----:B------:R-:W-:-:S02]  /*6630*/  IADD3 R17, PT, PT, R21, 0x20, RZ ;  /* 0x0000002015117810 */ /* 0x000fc40007ffe0ff */
[----:B------:R-:W-:Y:S01]  /*6640*/  LOP3.LUT R3, R9, R8, RZ, 0xfc, !PT ;  /* 0x0000000809037212 */ /* 0x000fe200078efcff */
[----:B0-----:R-:W-:Y:S01]  /*6650*/  IMAD.WIDE.U32 R8, R21, 0x10, R154 ;  /* 0x0000001015087825 */ /* 0x001fe200078e009a */
[----:B------:R-:W-:Y:S02]  /*6660*/  LOP3.LUT R2, R0, R11, RZ, 0xfc, !PT ;  /* 0x0000000b00027212 */ /* 0x000fe400078efcff */
[----:B------:R-:W-:Y:S01]  /*6670*/  LOP3.LUT P6, RZ, R20, 0x4, RZ, 0xc0, !PT ;  /* 0x0000000414ff7812 */ /* 0x000fe200078cc0ff */
[----:B------:R-:W-:Y:S01]  /*6680*/  IMAD.WIDE.U32 R12, R17, 0x10, R148 ;  /* 0x00000010110c7825 */ /* 0x000fe200078e0094 */
[----:B------:R0:W-:Y:S03]  /*6690*/  STG.E.128 desc[UR8][R8.64], R4 ;  /* 0x0000000408007986 */ /* 0x0001e6000c101d08 */
[----:B-1----:R-:W-:-:S05]  /*66a0*/  IMAD.WIDE.U32 R10, R21, 0x8, R152 ;  /* 0x00000008150a7825 */ /* 0x002fca00078e0098 */
[----:B------:R1:W-:Y:S04]  /*66b0*/  STG.E.64 desc[UR8][R10.64], R2 ;  /* 0x000000020a007986 */ /* 0x0003e8000c101b08 */
[----:B0-----:R1:W5:Y:S01]  /*66c0*/  LDG.E.128 R4, desc[UR8][R12.64] ;  /* 0x000000080c047981 */ /* 0x001362000c1e1d00 */
[----:B------:R-:W-:Y:S05]  /*66d0*/  @!P6 BRA `(.L_x_1503) ;  /* 0x00000028006ce947 */ /* 0x000fea0003800000 */
[----:B-1----:R-:W0:Y:S02]  /*66e0*/  LDC.64 R2, c[0x0][0x3a0] ;  /* 0x0000e800ff027b82 */ /* 0x002e240000000a00 */
        /* <DEDUP_REMOVED lines=18> */
.L_x_1506:
        /* <DEDUP_REMOVED lines=13> */
.L_x_1508:
[----:B------:R-:W-:Y:S05]  /*68e0*/  BSYNC.RECONVERGENT B1 ;  /* 0x0000000000017941 */ /* 0x000fea0003800200 */
.L_x_1507:
        /* <DEDUP_REMOVED lines=33> */
[----:B------:R-:W-:Y:S02]  /*6b00*/  LOP3.LUT R144, R45, R50, R13, 0x96, !PT ;  /* 0x000000322d907212 */ /* 0x000fe400078e960d */
[----:B------:R-:W-:Y:S02]  /*6b10*/  MOV R13, R14 ;  /* 0x0000000e000d7202 */ /* 0x000fe40000000f00 */
[----:B------:R-:W-:Y:S01]  /*6b20*/  LOP3.LUT R2, R47, R2, R147, 0x96, !PT ;  /* 0x000000022f027212 */ /* 0x000fe200078e9693 */
[----:B------:R-:W-:-:S04]  /*6b30*/  IMAD.WIDE.U32 R144, R144, -0x326172a9, RZ ;  /* 0xcd9e8d5790907825 */ /* 0x000fc800078e00ff */
[----:B------:R-:W-:Y:S01]  /*6b40*/  IMAD.WIDE.U32 R2, R2, -0x2daee0ad, RZ ;  /* 0xd2511f5302027825 */ /* 0x000fe200078e00ff */
[----:B------:R-:W-:-:S03]  /*6b50*/  LOP3.LUT R146, R32, R146, R145, 0x96, !PT ;  /* 0x0000009220927212 */ /* 0x000fc600078e9691 */
[----:B------:R-:W-:Y:S01]  /*6b60*/  IMAD.MOV.U32 R0, RZ, RZ, R2 ;  /* 0x000000ffff007224 */ /* 0x000fe200078e0002 */
[----:B------:R-:W-:Y:S01]  /*6b70*/  LOP3.LUT R143, R34, R12, R3, 0x96, !PT ;  /* 0x0000000c228f7212 */ /* 0x000fe200078e9603 */
[----:B------:R-:W-:-:S07]  /*6b80*/  IMAD.MOV.U32 R12, RZ, RZ, RZ ;  /* 0x000000ffff0c7224 */ /* 0x000fce00078e00ff */
.L_x_1505:
[----:B------:R-:W-:Y:S05]  /*6b90*/  BSYNC.RECONVERGENT B0 ;  /* 0x0000000000007941 */ /* 0x000fea0003800200 */
.L_x_1504:
[----:B------:R-:W-:Y:S01]  /*6ba0*/  I2FP.F32.U32 R2, R13 ;  /* 0x0000000d00027245 */ /* 0x000fe20000201000 */
[----:B-----5:R-:W-:Y:S01]  /*6bb0*/  IMAD.U32 R14, R4, 0x10000, RZ ;  /* 0x00010000040e7824 */ /* 0x020fe200078e00ff */
[----:B------:R-:W-:Y:S01]  /*6bc0*/  ISETP.NE.AND P1, PT, R12, 0x1, PT ;  /* 0x000000010c00780c */ /* 0x000fe20003f25270 */
[----:B------:R-:W-:Y:S01]  /*6bd0*/  BSSY.RECONVERGENT B0, `(.L_x_1509) ;  /* 0x0000050000007945 */ /* 0x000fe20003800200 */
[----:B------:R-:W-:Y:S01]  /*6be0*/  PRMT R4, R4, 0x7632, R4 ;  /* 0x0000763204047816 */ /* 0x000fe20000000004 */
[----:B------:R-:W-:Y:S01]  /*6bf0*/  FFMA.FTZ R2, R2, R165, 1.1641532182693481445e-10 ;  /* 0x2f00000002027423 */ /* 0x000fe200000100a5 */
[----:B------:R-:W-:Y:S01]  /*6c00*/  FMUL.FTZ R3, R14, R29 ;  /* 0x0000001d0e037220 */ /* 0x000fe20000410000 */
[----:B------:R-:W-:Y:S02]  /*6c10*/  IMAD.MOV.U32 R14, RZ, RZ, 0x2 ;  /* 0x00000002ff0e7424 */ /* 0x000fe400078e00ff */
[----:B------:R-:W-:Y:S02]  /*6c20*/  IMAD.MOV.U32 R13, RZ, RZ, R144 ;  /* 0x000000ffff0d7224 */ /* 0x000fe400078e0090 */
[----:B------:R-:W-:Y:S01]  /*6c30*/  FMUL.FTZ R3, R3, R48 ;  /* 0x0000003003037220 */ /* 0x000fe20000410000 */
[----:B------:R-:W-:-:S02]  /*6c40*/  FSETP.GTU.FTZ.AND P0, PT, R2, R49, PT ;  /* 0x000000310200720b */ /* 0x000fc40003f1c000 */
[C---:B------:R-:W-:Y:S02]  /*6c50*/  SHF.L.U32 R2, R8.reuse, 0x10, RZ ;  /* 0x0000001008027819 */ /* 0x040fe400000006ff */
[----:B------:R-:W-:Y:S02]  /*6c60*/  FSEL R3, R3, RZ, !P0 ;  /* 0x000000ff03037208 */ /* 0x000fe40004000000 */
[----:B------:R-:W-:Y:S02]  /*6c70*/  PLOP3.LUT P0, PT, P0, PT, PT, 0x8, 0x80 ;  /* 0x000000000080781c */ /* 0x000fe4000070e170 */
[----:B------:R-:W-:Y:S01]  /*6c80*/  PRMT R8, R8, 0x7632, R8 ;  /* 0x0000763208087816 */ /* 0x000fe20000000008 */
[----:B------:R-:W-:Y:S01]  /*6c90*/  FADD.FTZ R3, R3, R2 ;  /* 0x0000000203037221 */ /* 0x000fe20000010000 */
[----:B------:R-:W-:-:S04]  /*6ca0*/  P2R R2, PR, RZ, 0x1 ;  /* 0x00000001ff027803 */ /* 0x000fc80000000000 */
        /* <DEDUP_REMOVED lines=10> */
.L_x_1511:
        /* <DEDUP_REMOVED lines=13> */
.L_x_1513:
[----:B------:R-:W-:Y:S05]  /*6e20*/  BSYNC.RECONVERGENT B1 ;  /* 0x0000000000017941 */ /* 0x000fea0003800200 */
.L_x_1512:
        /* <DEDUP_REMOVED lines=42> */
.L_x_1510:
[----:B------:R-:W-:Y:S05]  /*70d0*/  BSYNC.RECONVERGENT B0 ;  /* 0x0000000000007941 */ /* 0x000fea0003800200 */
.L_x_1509:
[----:B------:R-:W-:Y:S01]  /*70e0*/  I2FP.F32.U32 R12, R13 ;  /* 0x0000000d000c7245 */ /* 0x000fe20000201000 */
[----:B------:R-:W-:Y:S01]  /*70f0*/  IMAD.U32 R15, R8, 0x10000, RZ ;  /* 0x00010000080f7824 */ /* 0x000fe200078e00ff */
[----:B------:R-:W-:Y:S01]  /*7100*/  SHF.L.U32 R4, R4, 0x10, RZ ;  /* 0x0000001004047819 */ /* 0x000fe200000006ff */
[----:B------:R-:W-:Y:S01]  /*7110*/  BSSY.RECONVERGENT B0, `(.L_x_1514) ;  /* 0x000004d000007945 */ /* 0x000fe20003800200 */
[----:B------:R-:W-:Y:S01]  /*7120*/  ISETP.NE.AND P1, PT, R14, 0x1, PT ;  /* 0x000000010e00780c */ /* 0x000fe20003f25270 */
[----:B------:R-:W-:Y:S01]  /*7130*/  FFMA.FTZ R12, R12, R165, 1.1641532182693481445e-10 ;  /* 0x2f0000000c0c7423 */ /* 0x000fe200000100a5 */
[----:B------:R-:W-:Y:S02]  /*7140*/  IMAD.MOV.U32 R27, RZ, RZ, 0x2 ;  /* 0x00000002ff1b7424 */ /* 0x000fe400078e00ff */
[----:B------:R-:W-:Y:S01]  /*7150*/  FMUL.FTZ R13, R4, R29 ;  /* 0x0000001d040d7220 */ /* 0x000fe20000410000 */
[----:B------:R-:W-:Y:S02]  /*7160*/  MOV R8, R144 ;  /* 0x0000009000087202 */ /* 0x000fe40000000f00 */
[----:B------:R-:W-:Y:S01]  /*7170*/  FSETP.GTU.FTZ.AND P0, PT, R12, R49, PT ;  /* 0x000000310c00720b */ /* 0x000fe20003f1c000 */
[----:B------:R-:W-:-:S05]  /*7180*/  FMUL.FTZ R13, R13, R48 ;  /* 0x000000300d0d7220 */ /* 0x000fca0000410000 */
        /* <DEDUP_REMOVED lines=13> */
.L_x_1516:
        /* <DEDUP_REMOVED lines=13> */
.L_x_1518:
[----:B------:R-:W-:Y:S05]  /*7330*/  BSYNC.RECONVERGENT B1 ;  /* 0x0000000000017941 */ /* 0x000fea0003800200 */
.L_x_1517:
[----:B------:R-:W-:Y:S01]  /*7340*/  IMAD.WIDE.U32 R52, R26, -0x326172a9, RZ ;  /* 0xcd9e8d571a347825 */ /* 0x000fe200078e00ff */
[----:B------:R-:W-:-:S03]  /*7350*/  LOP3.LUT R12, R22, UR7, R15, 0x96, !PT ;  /* 0x00000007160c7c12 */ /* 0x000fc6000f8e960f */
[----:B------:R-:W-:Y:S02]  /*7360*/  HFMA2 R27, -RZ, RZ, 0, 0 ;  /* 0x00000000ff1b7431 */ /* 0x000fe400000001ff */
        /* <DEDUP_REMOVED lines=38> */
[----:B------:R-:W-:-:S07]  /*75d0*/  LOP3.LUT R143, R34, R14, R13, 0x96, !PT ;  /* 0x0000000e228f7212 */ /* 0x000fce00078e960d */
.L_x_1515:
[----:B------:R-:W-:Y:S05]  /*75e0*/  BSYNC.RECONVERGENT B0 ;  /* 0x0000000000007941 */ /* 0x000fea0003800200 */
.L_x_1514:
[----:B------:R-:W-:Y:S01]  /*75f0*/  I2FP.F32.U32 R8, R8 ;  /* 0x0000000800087245 */ /* 0x000fe20000201000 */
[----:B------:R-:W-:Y:S01]  /*7600*/  IMAD.U32 R12, R5, 0x10000, RZ ;  /* 0x00010000050c7824 */ /* 0x000fe200078e00ff */
[----:B------:R-:W-:Y:S01]  /*7610*/  ISETP.NE.AND P2, PT, R27, 0x1, PT ;  /* 0x000000011b00780c */ /* 0x000fe20003f45270 */
[----:B------:R-:W-:Y:S01]  /*7620*/  IMAD.U32 R15, R9, 0x10000, RZ ;  /* 0x00010000090f7824 */ /* 0x000fe200078e00ff */
[----:B------:R-:W-:Y:S01]  /*7630*/  BSSY.RECONVERGENT B0, `(.L_x_1519) ;  /* 0x000004e000007945 */ /* 0x000fe20003800200 */
[----:B------:R-:W-:Y:S01]  /*7640*/  FFMA.FTZ R8, R8, R165, 1.1641532182693481445e-10 ;  /* 0x2f00000008087423 */ /* 0x000fe200000100a5 */
[----:B------:R-:W-:Y:S01]  /*7650*/  FMUL.FTZ R13, R12, R29 ;  /* 0x0000001d0c0d7220 */ /* 0x000fe20000410000 */
[----:B------:R-:W-:Y:S01]  /*7660*/  HFMA2 R28, -RZ, RZ, 0, 1.1920928955078125e-07 ;  /* 0x00000002ff1c7431 */ /* 0x000fe200000001ff */
[----:B------:R-:W-:Y:S02]  /*7670*/  PRMT R5, R5, 0x7632, R5 ;  /* 0x0000763205057816 */ /* 0x000fe40000000005 */
[----:B------:R-:W-:Y:S01]  /*7680*/  FMUL.FTZ R13, R13, R48 ;  /* 0x000000300d0d7220 */ /* 0x000fe20000410000 */
[----:B------:R-:W-:-:S02]  /*7690*/  FSETP.GTU.FTZ.AND P1, PT, R8, R49, PT ;  /* 0x000000310800720b */ /* 0x000fc40003f3c000 */
[----:B------:R-:W-:Y:S02]  /*76a0*/  PRMT R9, R9, 0x7632, R9 ;  /* 0x0000763209097816 */ /* 0x000fe40000000009 */
[----:B------:R-:W-:Y:S01]  /*76b0*/  FSEL R8, R13, RZ, !P1 ;  /* 0x000000ff0d087208 */ /* 0x000fe20004800000 */
[----:B------:R-:W-:Y:S01]  /*76c0*/  IMAD.MOV.U32 R13, RZ, RZ, R144 ;  /* 0x000000ffff0d7224 */ /* 0x000fe200078e0090 */
[----:B------:R-:W-:-:S03]  /*76d0*/  PLOP3.LUT P1, PT, P1, PT, PT, 0x8, 0x80 ;  /* 0x000000000080781c */ /* 0x000fc60000f2e170 */
[----:B------:R-:W-:-:S04]  /*76e0*/  FADD.FTZ R8, R8, R15 ;  /* 0x0000000f08087221 */ /* 0x000fc80000010000 */
        /* <DEDUP_REMOVED lines=10> */
.L_x_1521:
        /* <DEDUP_REMOVED lines=13> */
.L_x_1523:
[----:B------:R-:W-:Y:S05]  /*7860*/  BSYNC.RECONVERGENT B1 ;  /* 0x0000000000017941 */ /* 0x000fea0003800200 */
.L_x_1522:
        /* <DEDUP_REMOVED lines=42> */
.L_x_1520:
[----:B------:R-:W-:Y:S05]  /*7b10*/  BSYNC.RECONVERGENT B0 ;  /* 0x0000000000007941 */ /* 0x000fea0003800200 */
.L_x_1519:
[----:B------:R-:W-:Y:S01]  /*7b20*/  I2FP.F32.U32 R12, R13 ;  /* 0x0000000d000c7245 */ /* 0x000fe20000201000 */
[----:B------:R-:W-:Y:S01]  /*7b30*/  IMAD.U32 R14, R5, 0x10000, RZ ;  /* 0x00010000050e7824 */ /* 0x000fe200078e00ff */
[----:B------:R-:W-:Y:S01]  /*7b40*/  ISETP.NE.AND P3, PT, R28, 0x1, PT ;  /* 0x000000011c00780c */ /* 0x000fe20003f65270 */
[----:B------:R-:W-:Y:S01]  /*7b50*/  BSSY.RECONVERGENT B0, `(.L_x_1524) ;  /* 0x000004d000007945 */ /* 0x000fe20003800200 */
[----:B------:R-:W-:Y:S02]  /*7b60*/  IMAD.MOV.U32 R27, RZ, RZ, 0x2 ;  /* 0x00000002ff1b7424 */ /* 0x000fe400078e00ff */
[----:B------:R-:W-:Y:S01]  /*7b70*/  FFMA.FTZ R12, R12, R165, 1.1641532182693481445e-10 ;  /* 0x2f0000000c0c7423 */ /* 0x000fe200000100a5 */
[----:B------:R-:W-:-:S04]  /*7b80*/  FMUL.FTZ R5, R14, R29 ;  /* 0x0000001d0e057220 */ /* 0x000fc80000410000 */
[----:B------:R-:W-:Y:S01]  /*7b90*/  FMUL.FTZ R5, R5, R48 ;  /* 0x0000003005057220 */ /* 0x000fe20000410000 */
[----:B------:R-:W-:Y:S02]  /*7ba0*/  FSETP.GTU.FTZ.AND P2, PT, R12, R49, PT ;  /* 0x000000310c00720b */ /* 0x000fe40003f5c000 */
[----:B------:R-:W-:Y:S01]  /*7bb0*/  SHF.L.U32 R12, R9, 0x10, RZ ;  /* 0x00000010090c7819 */ /* 0x000fe200000006ff */
[----:B------:R-:W-:Y:S01]  /*7bc0*/  IMAD.MOV.U32 R9, RZ, RZ, R144 ;  /* 0x000000ffff097224 */ /* 0x000fe200078e0090 */
        /* <DEDUP_REMOVED lines=13> */
.L_x_1526:
        /* <DEDUP_REMOVED lines=13> */
.L_x_1528:
[----:B------:R-:W-:Y:S05]  /*7d70*/  BSYNC.RECONVERGENT B1 ;  /* 0x0000000000017941 */ /* 0x000fea0003800200 */
.L_x_1527:
[----:B------:R-:W-:Y:S01]  /*7d80*/  IMAD.WIDE.U32 R54, R26, -0x326172a9, RZ ;  /* 0xcd9e8d571a367825 */ /* 0x000fe200078e00ff */
[----:B------:R-:W-:Y:S02]  /*7d90*/  LOP3.LUT R12, R22, UR7, R51, 0x96, !PT ;  /* 0x00000007160c7c12 */ /* 0x000fe4000f8e9633 */
[----:B------:R-:W-:Y:S01]  /*7da0*/  MOV R9, R0 ;  /* 0x0000000000097202 */ /* 0x000fe20000000f00 */
        /* <DEDUP_REMOVED lines=39> */
.L_x_1525:
[----:B------:R-:W-:Y:S05]  /*8020*/  BSYNC.RECONVERGENT B0 ;  /* 0x0000000000007941 */ /* 0x000fea0003800200 */
.L_x_1524:
        /* <DEDUP_REMOVED lines=8> */
[----:B------:R-:W-:Y:S02]  /*80b0*/  MOV R13, R144 ;  /* 0x00000090000d7202 */ /* 0x000fe40000000f00 */
[----:B------:R-:W-:Y:S01]  /*80c0*/  FSETP.GTU.FTZ.AND P3, PT, R12, R49, PT ;  /* 0x000000310c00720b */ /* 0x000fe20003f7c000 */
[----:B------:R-:W-:Y:S01]  /*80d0*/  FMUL.FTZ R9, R9, R48 ;  /* 0x0000003009097220 */ /* 0x000fe20000410000 */
[C---:B------:R-:W-:Y:S01]  /*80e0*/  IMAD.U32 R12, R10.reuse, 0x10000, RZ ;  /* 0x000100000a0c7824 */ /* 0x040fe200078e00ff */
[----:B------:R-:W-:-:S03]  /*80f0*/  PRMT R10, R10, 0x7632, R10 ;  /* 0x000076320a0a7816 */ /* 0x000fc6000000000a */
        /* <DEDUP_REMOVED lines=13> */
.L_x_1531:
        /* <DEDUP_REMOVED lines=13> */
.L_x_1533:
[----:B------:R-:W-:Y:S05]  /*82a0*/  BSYNC.RECONVERGENT B1 ;  /* 0x0000000000017941 */ /* 0x000fea0003800200 */
.L_x_1532:
[----:B------:R-:W-:Y:S01]  /*82b0*/  IMAD.WIDE.U32 R54, R26, -0x326172a9, RZ ;  /* 0xcd9e8d571a367825 */ /* 0x000fe200078e00ff */
[----:B------:R-:W-:-:S03]  /*82c0*/  LOP3.LUT R12, R22, UR7, R51, 0x96, !PT ;  /* 0x00000007160c7c12 */ /* 0x000fc6000f8e9633 */
[----:B------:R-:W-:Y:S01]  /*82d0*/  HFMA2 R28, -RZ, RZ, 0, 0 ;  /* 0x00000000ff1c7431 */ /* 0x000fe200000001ff */
        /* <DEDUP_REMOVED lines=37> */
[----:B------:R-:W-:Y:S02]  /*8530*/  IMAD.MOV.U32 R13, RZ, RZ, R0 ;  /* 0x000000ffff0d7224 */ /* 0x000fe400078e0000 */
[----:B------:R-:W-:-:S07]  /*8540*/  IMAD.MOV.U32 R0, RZ, RZ, R12 ;  /* 0x000000ffff007224 */ /* 0x000fce00078e000c */
.L_x_1530:
[----:B------:R-:W-:Y:S05]  /*8550*/  BSYNC.RECONVERGENT B0 ;  /* 0x0000000000007941 */ /* 0x000fea0003800200 */
.L_x_1529:
[----:B------:R-:W-:Y:S01]  /*8560*/  I2FP.F32.U32 R12, R13 ;  /* 0x0000000d000c7245 */ /* 0x000fe20000201000 */
[----:B------:R-:W-:Y:S01]  /*8570*/  IMAD.U32 R6, R6, 0x10000, RZ ;  /* 0x0001000006067824 */ /* 0x000fe200078e00ff */
[----:B------:R-:W-:Y:S01]  /*8580*/  ISETP.NE.AND P5, PT, R28, 0x1, PT ;  /* 0x000000011c00780c */ /* 0x000fe20003fa5270 */
[----:B------:R-:W-:Y:S01]  /*8590*/  IMAD.U32 R10, R10, 0x10000, RZ ;  /* 0x000100000a0a7824 */ /* 0x000fe200078e00ff */
[----:B------:R-:W-:Y:S01]  /*85a0*/  BSSY.RECONVERGENT B0, `(.L_x_1534) ;  /* 0x000004b000007945 */ /* 0x000fe20003800200 */
[----:B------:R-:W-:Y:S01]  /*85b0*/  FFMA.FTZ R12, R12, R165, 1.1641532182693481445e-10 ;  /* 0x2f0000000c0c7423 */ /* 0x000fe200000100a5 */
[----:B------:R-:W-:Y:S01]  /*85c0*/  FMUL.FTZ R13, R6, R29 ;  /* 0x0000001d060d7220 */ /* 0x000fe20000410000 */
[----:B------:R-:W-:Y:S01]  /*85d0*/  MOV R50, 0x2 ;  /* 0x0000000200327802 */ /* 0x000fe20000000f00 */
        /* <DEDUP_REMOVED lines=15> */
.L_x_1536:
        /* <DEDUP_REMOVED lines=13> */
.L_x_1538:
[----:B------:R-:W-:Y:S05]  /*87a0*/  BSYNC.RECONVERGENT B1 ;  /* 0x0000000000017941 */ /* 0x000fea0003800200 */
.L_x_1537:
        /* <DEDUP_REMOVED lines=42> */
.L_x_1535:
[----:B------:R-:W-:Y:S05]  /*8a50*/  BSYNC.RECONVERGENT B0 ;  /* 0x0000000000007941 */ /* 0x000fea0003800200 */
.L_x_1534:
[----:B------:R-:W-:Y:S01]  /*8a60*/  I2FP.F32.U32 R6, R6 ;  /* 0x0000000600067245 */ /* 0x000fe20000201000 */
[----:B------:R-:W-:Y:S01]  /*8a70*/  IMAD.U32 R10, R7, 0x10000, RZ ;  /* 0x00010000070a7824 */ /* 0x000fe200078e00ff */
[----:B------:R-:W-:Y:S01]  /*8a80*/  ISETP.NE.AND P6, PT, R50, 0x1, PT ;  /* 0x000000013200780c */ /* 0x000fe20003fc5270 */
[----:B------:R-:W-:Y:S01]  /*8a90*/  IMAD.U32 R51, R11, 0x10000, RZ ;  /* 0x000100000b337824 */ /* 0x000fe200078e00ff */
[----:B------:R-:W-:Y:S01]  /*8aa0*/  BSSY.RECONVERGENT B0, `(.L_x_1539) ;  /* 0x000004f000007945 */ /* 0x000fe20003800200 */
[----:B------:R-:W-:Y:S01]  /*8ab0*/  FFMA.FTZ R6, R6, R165, 1.1641532182693481445e-10 ;  /* 0x2f00000006067423 */ /* 0x000fe200000100a5 */
[----:B------:R-:W-:Y:S01]  /*8ac0*/  FMUL.FTZ R27, R10, R29 ;  /* 0x0000001d0a1b7220 */ /* 0x000fe20000410000 */
[----:B------:R-:W-:Y:S01]  /*8ad0*/  PRMT R28, R7, 0x7632, R28 ;  /* 0x00007632071c7816 */ /* 0x000fe2000000001c */
[----:B------:R-:W-:Y:S01]  /*8ae0*/  IMAD.MOV.U32 R7, RZ, RZ, R144 ;  /* 0x000000ffff077224 */ /* 0x000fe200078e0090 */
[----:B------:R-:W-:Y:S01]  /*8af0*/  MOV R92, 0x2 ;  /* 0x00000002005c7802 */ /* 0x000fe20000000f00 */
[----:B------:R-:W-:Y:S01]  /*8b00*/  FMUL.FTZ R27, R27, R48 ;  /* 0x000000301b1b7220 */ /* 0x000fe20000410000 */
[----:B------:R-:W-:-:S04]  /*8b10*/  FSETP.GTU.FTZ.AND P5, PT, R6, R49, PT ;  /* 0x000000310600720b */ /* 0x000fc80003fbc000 */
[----:B------:R-:W-:Y:S02]  /*8b20*/  FSEL R12, R27, RZ, !P5 ;  /* 0x000000ff1b0c7208 */ /* 0x000fe40006800000 */
[----:B------:R-:W-:Y:S02]  /*8b30*/  PRMT R27, R11, 0x7632, R27 ;  /* 0x000076320b1b7816 */ /* 0x000fe4000000001b */
[----:B------:R-:W-:Y:S01]  /*8b40*/  PLOP3.LUT P5, PT, P5, PT, PT, 0x8, 0x80 ;  /* 0x000000000080781c */ /* 0x000fe20002fae170 */
[----:B------:R-:W-:Y:S01]  /*8b50*/  FADD.FTZ R12, R12, R51 ;  /* 0x000000330c0c7221 */ /* 0x000fe20000010000 */
[----:B------:R-:W-:Y:S11]  /*8b60*/  @!P6 BRA `(.L_x_1540) ;  /* 0x000000040008e947 */ /* 0x000ff60003800000 */
        /* <DEDUP_REMOVED lines=8> */
.L_x_1541:
[----:B------:R-:W-:Y:S01]  /*8bf0*/  IADD3 R24, PT, PT, R24, 0x1, RZ ;  /* 0x0000000118187810 */ /* 0x000fe20007ffe0ff */
[----:B------:R-:W-:Y:S03]  /*8c00*/  BSSY.RECONVERGENT B1, `(.L_x_1542) ;  /* 0x000000e000017945 */ /* 0x000fe60003800200 */
[C---:B------:R-:W-:Y:S01]  /*8c10*/  ISETP.NE.AND P6, PT, R24.reuse, RZ, PT ;  /* 0x000000ff1800720c */ /* 0x040fe20003fc5270 */
[----:B------:R-:W-:-:S12]  /*8c20*/  IMAD.WIDE.U32 R10, R24, -0x2daee0ad, RZ ;  /* 0xd2511f53180a7825 */ /* 0x000fd800078e00ff */
[----:B------:R-:W-:Y:S05]  /*8c30*/  @P6 BRA `(.L_x_1543) ;  /* 0x0000000000286947 */ /* 0x000fea0003800000 */
[----:B------:R-:W-:Y:S01]  /*8c40*/  VIADD R23, R23, 0x1 ;  /* 0x0000000117177836 */ /* 0x000fe20000000000 */
[----:B------:R-:W-:-:S04]  /*8c50*/  P2R R6, PR, RZ, 0x1 ;  /* 0x00000001ff067803 */ /* 0x000fc80000000000 */
[----:B------:R-:W-:-:S13]  /*8c60*/  ISETP.NE.AND P6, PT, R23, RZ, PT ;  /* 0x000000ff1700720c */ /* 0x000fda0003fc5270 */
[----:B------:R-:W-:Y:S01]  /*8c70*/  @!P6 VIADD R26, R26, 0x1 ;  /* 0x000000011a1ae836 */ /* 0x000fe20000000000 */
[----:B------:R-:W-:Y:S01]  /*8c80*/  @!P6 IADD3 R7, PT, PT, R22, 0x1, RZ ;  /* 0x000000011607e810 */ /* 0x000fe20007ffe0ff */
[----:B------:R-:W-:-:S03]  /*8c90*/  @!P6 IMAD.MOV.U32 R23, RZ, RZ, RZ ;  /* 0x000000ffff17e224 */ /* 0x000fc600078e00ff */
[----:B------:R-:W-:-:S13]  /*8ca0*/  ISETP.NE.AND P0, PT, R26, RZ, !P6 ;  /* 0x000000ff1a00720c */ /* 0x000fda0007705270 */
[----:B------:R-:W-:Y:S01]  /*8cb0*/  @P0 IMAD.MOV R7, RZ, RZ, R22 ;  /* 0x000000ffff070224 */ /* 0x000fe200078e0216 */
[----:B------:R-:W-:-:S04]  /*8cc0*/  ISETP.NE.AND P0, PT, R6, RZ, PT ;  /* 0x000000ff0600720c */ /* 0x000fc80003f05270 */
[----:B------:R-:W-:-:S09]  /*8cd0*/  @!P6 MOV R22, R7 ;  /* 0x000000070016e202 */ /* 0x000fd20000000f00 */
.L_x_1543:
[----:B------:R-:W-:Y:S05]  /*8ce0*/  BSYNC.RECONVERGENT B1 ;  /* 0x0000000000017941 */ /* 0x000fea0003800200 */
.L_x_1542:
        /* <DEDUP_REMOVED lines=42> */
.L_x_1540:
[----:B------:R-:W-:Y:S05]  /*8f90*/  BSYNC.RECONVERGENT B0 ;  /* 0x0000000000007941 */ /* 0x000fea0003800200 */
.L_x_1539:
        /* <DEDUP_REMOVED lines=15> */
.L_x_1503:
[----:B------:R-:W-:Y:S01]  /*9090*/  ISETP.NE.AND P0, PT, R28, 0x1, PT ;  /* 0x000000011c00780c */ /* 0x000fe20003f05270 */
[----:B------:R-:W-:Y:S01]  /*90a0*/  BSSY.RECONVERGENT B0, `(.L_x_1545) ;  /* 0x0000047000007945 */ /* 0x000fe20003800200 */
[----:B-1----:R-:W-:Y:S02]  /*90b0*/  HFMA2 R10, -RZ, RZ, 0, 1.1920928955078125e-07 ;  /* 0x00000002ff0a7431 */ /* 0x002fe400000001ff */
[----:B------:R-:W-:Y:S02]  /*90c0*/  IMAD.MOV.U32 R2, RZ, RZ, R144 ;  /* 0x000000ffff027224 */ /* 0x000fe400078e0090 */
[----:B------:R-:W-:-:S07]  /*90d0*/  IMAD.MOV.U32 R0, RZ, RZ, R14 ;  /* 0x000000ffff007224 */ /* 0x000fce00078e000e */
[----:B------:R-:W-:Y:S05]  /*90e0*/  @!P0 BRA `(.L_x_1546) ;  /* 0x0000000400088947 */ /* 0x000fea0003800000 */
[----:B------:R-:W-:-:S13]  /*90f0*/  ISETP.NE.AND P0, PT, R28, 0x3, PT ;  /* 0x000000031c00780c */ /* 0x000fda0003f05270 */
[----:B------:R-:W-:Y:S05]  /*9100*/  @!P0 BRA `(.L_x_1547) ;  /* 0x0000000000208947 */ /* 0x000fea0003800000 */
[----:B------:R-:W-:-:S13]  /*9110*/  ISETP.NE.AND P0, PT, R28, 0x2, PT ;  /* 0x000000021c00780c */ /* 0x000fda0003f05270 */
[----:B------:R-:W-:Y:S01]  /*9120*/  @!P0 MOV R10, 0x3 ;  /* 0x00000003000a8802 */ /* 0x000fe20000000f00 */
[--C-:B------:R-:W-:Y:S01]  /*9130*/  @!P0 IMAD.MOV.U32 R0, RZ, RZ, R14.reuse ;  /* 0x000000ffff008224 */ /* 0x100fe200078e000e */
[----:B------:R-:W-:Y:S01]  /*9140*/  @P0 IADD3 R10, PT, PT, R28, 0x1, RZ ;  /* 0x000000011c0a0810 */ /* 0x000fe20007ffe0ff */
[----:B------:R-:W-:Y:S02]  /*9150*/  @!P0 IMAD.MOV.U32 R2, RZ, RZ, R143 ;  /* 0x000000ffff028224 */ /* 0x000fe400078e008f */
[----:B------:R-:W-:Y:S02]  /*9160*/  @P0 IMAD.MOV.U32 R0, RZ, RZ, R14 ;  /* 0x000000ffff000224 */ /* 0x000fe400078e000e */
[----:B------:R-:W-:Y:S01]  /*9170*/  @P0 IMAD.MOV.U32 R2, RZ, RZ, R146 ;  /* 0x000000ffff020224 */ /* 0x000fe200078e0092 */
[----:B------:R-:W-:Y:S06]  /*9180*/  BRA `(.L_x_1546) ;  /* 0x0000000000e07947 */ /* 0x000fec0003800000 */
.L_x_1547:
        /* <DEDUP_REMOVED lines=13> */
.L_x_1549:
[----:B------:R-:W-:Y:S05]  /*9260*/  BSYNC.RECONVERGENT B1 ;  /* 0x0000000000017941 */ /* 0x000fea0003800200 */
.L_x_1548:
        /* <DEDUP_REMOVED lines=34> */
[----:B------:R-:W-:Y:S01]  /*9490*/  HFMA2 R10, -RZ, RZ, 0, 0 ;  /* 0x00000000ff0a7431 */ /* 0x000fe200000001ff */
[----:B------:R-:W-:Y:S01]  /*94a0*/  LOP3.LUT R2, R47, R2, R147, 0x96, !PT ;  /* 0x000000022f027212 */ /* 0x000fe200078e9693 */
[----:B------:R-:W-:-:S04]  /*94b0*/  IMAD.WIDE.U32 R144, R144, -0x326172a9, RZ ;  /* 0xcd9e8d5790907825 */ /* 0x000fc800078e00ff */
[----:B------:R-:W-:Y:S01]  /*94c0*/  IMAD.WIDE.U32 R2, R2, -0x2daee0ad, RZ ;  /* 0xd2511f5302027825 */ /* 0x000fe200078e00ff */
[----:B------:R-:W-:-:S03]  /*94d0*/  LOP3.LUT R146, R32, R146, R145, 0x96, !PT ;  /* 0x0000009220927212 */ /* 0x000fc600078e9691 */
[----:B------:R-:W-:Y:S01]  /*94e0*/  IMAD.MOV.U32 R0, RZ, RZ, R2 ;  /* 0x000000ffff007224 */ /* 0x000fe200078e0002 */
[----:B------:R-:W-:Y:S01]  /*94f0*/  LOP3.LUT R143, R34, R8, R3, 0x96, !PT ;  /* 0x00000008228f7212 */ /* 0x000fe200078e9603 */
[----:B------:R-:W-:-:S07]  /*9500*/  IMAD.MOV.U32 R2, RZ, RZ, R14 ;  /* 0x000000ffff027224 */ /* 0x000fce00078e000e */
.L_x_1546:
[----:B------:R-:W-:Y:S05]  /*9510*/  BSYNC.RECONVERGENT B0 ;  /* 0x0000000000007941 */ /* 0x000fea0003800200 */
.L_x_1545:
[----:B------:R-:W-:Y:S01]  /*9520*/  I2FP.F32.U32 R2, R2 ;  /* 0x0000000200027245 */ /* 0x000fe20000201000 */
[----:B-----5:R-:W-:Y:S01]  /*9530*/  IMAD.U32 R8, R4, 0x10000, RZ ;  /* 0x0001000004087824 */ /* 0x020fe200078e00ff */
[----:B------:R-:W-:Y:S01]  /*9540*/  ISETP.NE.AND P1, PT, R10, 0x1, PT ;  /* 0x000000010a00780c */ /* 0x000fe20003f25270 */
[----:B------:R-:W-:Y:S01]  /*9550*/  BSSY.RECONVERGENT B0, `(.L_x_1550) ;  /* 0x000004d000007945 */ /* 0x000fe20003800200 */
[----:B------:R-:W-:Y:S01]  /*9560*/  PRMT R4, R4, 0x7632, R4 ;  /* 0x0000763204047816 */ /* 0x000fe20000000004 */
[----:B------:R-:W-:Y:S01]  /*9570*/  FFMA.FTZ R2, R2, R165, 1.1641532182693481445e-10 ;  /* 0x2f00000002027423 */ /* 0x000fe200000100a5 */
[----:B------:R-:W-:Y:S01]  /*9580*/  FMUL.FTZ R3, R8, R29 ;  /* 0x0000001d08037220 */ /* 0x000fe20000410000 */
[----:B------:R-:W-:Y:S01]  /*9590*/  IMAD.MOV.U32 R11, RZ, RZ, 0x2 ;  /* 0x00000002ff0b7424 */ /* 0x000fe200078e00ff */
[----:B------:R-:W-:Y:S02]  /*95a0*/  MOV R9, R144 ;  /* 0x0000009000097202 */ /* 0x000fe40000000f00 */
[----:B------:R-:W-:Y:S01]  /*95b0*/  FMUL.FTZ R3, R3, R48 ;  /* 0x0000003003037220 */ /* 0x000fe20000410000 */
[----:B------:R-:W-:-:S04]  /*95c0*/  FSETP.GTU.FTZ.AND P0, PT, R2, R49, PT ;  /* 0x000000310200720b */ /* 0x000fc80003f1c000 */
[----:B------:R-:W-:Y:S02]  /*95d0*/  FSEL R3, R3, RZ, !P0 ;  /* 0x000000ff03037208 */ /* 0x000fe40004000000 */
[----:B------:R-:W-:-:S03]  /*95e0*/  PLOP3.LUT P2, PT, P0, PT, PT, 0x8, 0x80 ;  /* 0x000000000080781c */ /* 0x000fc6000074e170 */
[----:B------:R-:W-:Y:S01]  /*95f0*/  IMAD.MOV.U32 R158, RZ, RZ, R3 ;  /* 0x000000ffff9e7224 */ /* 0x000fe200078e0003 */
[----:B------:R-:W-:Y:S01]  /*9600*/  P2R R2, PR, RZ, 0x4 ;  /* 0x00000004ff027803 */ /* 0x000fe20000000000 */
        /* <DEDUP_REMOVED lines=9> */
.L_x_1552:
        /* <DEDUP_REMOVED lines=13> */
.L_x_1554:
[----:B------:R-:W-:Y:S05]  /*9770*/  BSYNC.RECONVERGENT B1 ;  /* 0x0000000000017941 */ /* 0x000fea0003800200 */
.L_x_1553:
        /* <DEDUP_REMOVED lines=38> */
[----:B------:R-:W-:-:S04]  /*99e0*/  LOP3.LUT R146, R32, R146, R145, 0x96, !PT ;  /* 0x0000009220927212 */ /* 0x000fc800078e9691 */
[----:B------:R-:W-:Y:S01]  /*99f0*/  LOP3.LUT R143, R34, R10, R9, 0x96, !PT ;  /* 0x0000000a228f7212 */ /* 0x000fe200078e9609 */
[----:B------:R-:W-:Y:S02]  /*9a00*/  IMAD.MOV.U32 R9, RZ, RZ, R0 ;  /* 0x000000ffff097224 */ /* 0x000fe400078e0000 */
[----:B------:R-:W-:-:S07]  /*9a10*/  IMAD.MOV.U32 R0, RZ, RZ, R8 ;  /* 0x000000ffff007224 */ /* 0x000fce00078e0008 */
.L_x_1551:
[----:B------:R-:W-:Y:S05]  /*9a20*/  BSYNC.RECONVERGENT B0 ;  /* 0x0000000000007941 */ /* 0x000fea0003800200 */
.L_x_1550:
        /* <DEDUP_REMOVED lines=9> */
[----:B------:R-:W-:Y:S02]  /*9ac0*/  MOV R9, R144 ;  /* 0x0000009000097202 */ /* 0x000fe40000000f00 */
        /* <DEDUP_REMOVED lines=12> */
.L_x_1557:
        /* <DEDUP_REMOVED lines=13> */
.L_x_1559:
[----:B------:R-:W-:Y:S05]  /*9c60*/  BSYNC.RECONVERGENT B1 ;  /* 0x0000000000017941 */ /* 0x000fea0003800200 */
.L_x_1558:
        /* <DEDUP_REMOVED lines=42> */
.L_x_1556:
[----:B------:R-:W-:Y:S05]  /*9f10*/  BSYNC.RECONVERGENT B0 ;  /* 0x0000000000007941 */ /* 0x000fea0003800200 */
.L_x_1555:
[----:B------:R-:W-:Y:S01]  /*9f20*/  I2FP.F32.U32 R8, R9 ;  /* 0x0000000900087245 */ /* 0x000fe20000201000 */
[C---:B------:R-:W-:Y:S01]  /*9f30*/  IMAD.U32 R10, R5.reuse, 0x10000, RZ ;  /* 0x00010000050a7824 */ /* 0x040fe200078e00ff */
[----:B------:R-:W-:Y:S01]  /*9f40*/  ISETP.NE.AND P3, PT, R12, 0x1, PT ;  /* 0x000000010c00780c */ /* 0x000fe20003f65270 */
[----:B------:R-:W-:Y:S01]  /*9f50*/  BSSY.RECONVERGENT B0, `(.L_x_1560) ;  /* 0x000004c000007945 */ /* 0x000fe20003800200 */
[----:B------:R-:W-:Y:S01]  /*9f60*/  PRMT R5, R5, 0x7632, R5 ;  /* 0x0000763205057816 */ /* 0x000fe20000000005 */
[----:B------:R-:W-:Y:S01]  /*9f70*/  FFMA.FTZ R8, R8, R165, 1.1641532182693481445e-10 ;  /* 0x2f00000008087423 */ /* 0x000fe200000100a5 */
[----:B------:R-:W-:Y:S01]  /*9f80*/  FMUL.FTZ R9, R10, R29 ;  /* 0x0000001d0a097220 */ /* 0x000fe20000410000 */
[----:B------:R-:W-:-:S03]  /*9f90*/  IMAD.MOV.U32 R11, RZ, RZ, 0x2 ;  /* 0x00000002ff0b7424 */ /* 0x000fc600078e00ff */
[----:B------:R-:W-:Y:S01]  /*9fa0*/  FSETP.GTU.FTZ.AND P2, PT, R8, R49, PT ;  /* 0x000000310800720b */ /* 0x000fe20003f5c000 */
[----:B------:R-:W-:Y:S01]  /*9fb0*/  FMUL.FTZ R8, R9, R48 ;  /* 0x0000003009087220 */ /* 0x000fe20000410000 */
[----:B------:R-:W-:Y:S02]  /*9fc0*/  MOV R9, R144 ;  /* 0x0000009000097202 */ /* 0x000fe40000000f00 */
[----:B------:R-:W-:Y:S02]  /*9fd0*/  PLOP3.LUT P1, PT, P2, PT, PT, 0x8, 0x80 ;  /* 0x000000000080781c */ /* 0x000fe4000172e170 */
[----:B------:R-:W-:-:S05]  /*9fe0*/  FSEL R8, R8, RZ, !P2 ;  /* 0x000000ff08087208 */ /* 0x000fca0005000000 */
        /* <DEDUP_REMOVED lines=10> */
.L_x_1562:
        /* <DEDUP_REMOVED lines=13> */
.L_x_1564:
[----:B------:R-:W-:Y:S05]  /*a160*/  BSYNC.RECONVERGENT B1 ;  /* 0x0000000000017941 */ /* 0x000fea0003800200 */
.L_x_1563:
        /* <DEDUP_REMOVED lines=41> */
[----:B------:R-:W-:-:S07]  /*a400*/  HFMA2 R11, -RZ, RZ, 0, 0 ;  /* 0x00000000ff0b7431 */ /* 0x000fce00000001ff */
.L_x_1561:
[----:B------:R-:W-:Y:S05]  /*a410*/  BSYNC.RECONVERGENT B0 ;  /* 0x0000000000007941 */ /* 0x000fea0003800200 */
.L_x_1560:
        /* <DEDUP_REMOVED lines=8> */
[----:B------:R-:W-:Y:S01]  /*a4a0*/  FMUL.FTZ R5, R5, R48 ;  /* 0x0000003005057220 */ /* 0x000fe20000410000 */
[----:B------:R-:W-:-:S04]  /*a4b0*/  FSETP.GTU.FTZ.AND P3, PT, R10, R49, PT ;  /* 0x000000310a00720b */ /* 0x000fc80003f7c000 */
        /* <DEDUP_REMOVED lines=12> */
.L_x_1567:
        /* <DEDUP_REMOVED lines=13> */
.L_x_1569:
[----:B------:R-:W-:Y:S05]  /*a650*/  BSYNC.RECONVERGENT B1 ;  /* 0x0000000000017941 */ /* 0x000fea0003800200 */
.L_x_1568:
        /* <DEDUP_REMOVED lines=41> */
[----:B------:R-:W-:-:S07]  /*a8f0*/  LOP3.LUT R143, R34, R12, R11, 0x96, !PT ;  /* 0x0000000c228f7212 */ /* 0x000fce00078e960b */
.L_x_1566:
[----:B------:R-:W-:Y:S05]  /*a900*/  BSYNC.RECONVERGENT B0 ;  /* 0x0000000000007941 */ /* 0x000fea0003800200 */
.L_x_1565:
[----:B------:R-:W-:Y:S01]  /*a910*/  I2FP.F32.U32 R10, R9 ;  /* 0x00000009000a7245 */ /* 0x000fe20000201000 */
[C---:B------:R-:W-:Y:S01]  /*a920*/  IMAD.U32 R12, R6.reuse, 0x10000, RZ ;  /* 0x00010000060c7824 */ /* 0x040fe200078e00ff */
        /* <DEDUP_REMOVED lines=21> */
.L_x_1572:
        /* <DEDUP_REMOVED lines=13> */
.L_x_1574:
[----:B------:R-:W-:Y:S05]  /*ab50*/  BSYNC.RECONVERGENT B1 ;  /* 0x0000000000017941 */ /* 0x000fea0003800200 */
.L_x_1573:
        /* <DEDUP_REMOVED lines=42> */
.L_x_1571:
[----:B------:R-:W-:Y:S05]  /*ae00*/  BSYNC.RECONVERGENT B0 ;  /* 0x0000000000007941 */ /* 0x000fea0003800200 */
.L_x_1570:
        /* <DEDUP_REMOVED lines=21> */
.L_x_1577:
        /* <DEDUP_REMOVED lines=13> */
.L_x_1579:
[----:B------:R-:W-:Y:S05]  /*b030*/  BSYNC.RECONVERGENT B1 ;  /* 0x0000000000017941 */ /* 0x000fea0003800200 */
.L_x_1578:
        /* <DEDUP_REMOVED lines=42> */
.L_x_1576:
[----:B------:R-:W-:Y:S05]  /*b2e0*/  BSYNC.RECONVERGENT B0 ;  /* 0x0000000000007941 */ /* 0x000fea0003800200 */
.L_x_1575:
[----:B------:R-:W-:Y:S01]  /*b2f0*/  I2FP.F32.U32 R6, R6 ;  /* 0x0000000600067245 */ /* 0x000fe20000201000 */
[----:B------:R-:W-:Y:S01]  /*b300*/  BSSY.RECONVERGENT B0, `(.L_x_1580) ;  /* 0x000004f000007945 */ /* 0x000fe20003800200 */
[C---:B------:R-:W-:Y:S01]  /*b310*/  SHF.L.U32 R10, R7.reuse, 0x10, RZ ;  /* 0x00000010070a7819 */ /* 0x040fe200000006ff */
        /* <DEDUP_REMOVED lines=19> */
.L_x_1582:
        /* <DEDUP_REMOVED lines=15> */
.L_x_1584:
[----:B------:R-:W-:Y:S05]  /*b540*/  BSYNC.RECONVERGENT B1 ;  /* 0x0000000000017941 */ /* 0x000fea0003800200 */
.L_x_1583:
        /* <DEDUP_REMOVED lines=42> */
.L_x_1581:
[----:B------:R-:W-:Y:S05]  /*b7f0*/  BSYNC.RECONVERGENT B0 ;  /* 0x0000000000007941 */ /* 0x000fea0003800200 */
.L_x_1580:
        /* <DEDUP_REMOVED lines=12> */
.L_x_1544:
[----:B------:R-:W-:Y:S01]  /*b8c0*/  SEL R10, RZ, 0x1000000, !P6 ;  /* 0x01000000ff0a7807 */ /* 0x000fe20007000000 */
[----:B------:R-:W-:Y:S01]  /*b8d0*/  IMAD.WIDE.U32 R50, R17, 0x8, R152 ;  /* 0x0000000811327825 */ /* 0x000fe200078e0098 */
[----:B------:R-:W-:Y:S02]  /*b8e0*/  SEL R9, RZ, 0x10000, !P5 ;  /* 0x00010000ff097807 */ /* 0x000fe40006800000 */
[----:B------:R-:W-:Y:S02]  /*b8f0*/  SEL R28, RZ, 0x100, !P4 ;  /* 0x00000100ff1c7807 */ /* 0x000fe40006000000 */
[----:B------:R-:W-:Y:S02]  /*b900*/  ISETP.NE.AND P5, PT, R2, RZ, PT ;  /* 0x000000ff0200720c */ /* 0x000fe40003fa5270 */
[----:B------:R-:W-:Y:S02]  /*b910*/  SEL R8, RZ, 0x1000000, !P2 ;  /* 0x01000000ff087807 */ /* 0x000fe40005000000 */
[----:B------:R-:W-:-:S02]  /*b920*/  SEL R3, RZ, 0x10000, !P1 ;  /* 0x00010000ff037807 */ /* 0x000fc40004800000 */
[----:B------:R-:W-:Y:S02]  /*b930*/  SEL R2, RZ, 0x100, !P0 ;  /* 0x00000100ff027807 */ /* 0x000fe40004000000 */
[----:B------:R-:W-:Y:S02]  /*b940*/  LOP3.LUT R28, R28, R10, R9, 0xfe, !PT ;  /* 0x0000000a1c1c7212 */ /* 0x000fe400078efe09 */
[----:B------:R-:W-:Y:S02]  /*b950*/  SEL R9, RZ, 0x1, !P3 ;  /* 0x00000001ff097807 */ /* 0x000fe40005800000 */
[----:B------:R-:W-:Y:S02]  /*b960*/  IADD3 R10, PT, PT, R21, 0x40, RZ ;  /* 0x00000040150a7810 */ /* 0x000fe40007ffe0ff */
[----:B------:R-:W-:Y:S02]  /*b970*/  LOP3.LUT R2, R2, R8, R3, 0xfe, !PT ;  /* 0x0000000802027212 */ /* 0x000fe400078efe03 */
[----:B------:R-:W-:Y:S01]  /*b980*/  SEL R27, RZ, 0x1, !P5 ;  /* 0x00000001ff1b7807 */ /* 0x000fe20006800000 */
[----:B------:R-:W-:Y:S01]  /*b990*/  IMAD.WIDE.U32 R52, R10, 0x10, R148 ;  /* 0x000000100a347825 */ /* 0x000fe200078e0094 */
[----:B------:R-:W-:-:S02]  /*b9a0*/  LOP3.LUT R3, R28, R9, RZ, 0xfc, !PT ;  /* 0x000000091c037212 */ /* 0x000fc400078efcff */
[----:B------:R-:W-:Y:S01]  /*b9b0*/  LOP3.LUT R2, R2, R27, RZ, 0xfc, !PT ;  /* 0x0000001b02027212 */ /* 0x000fe200078efcff */
[----:B------:R-:W-:Y:S01]  /*b9c0*/  IMAD.WIDE.U32 R8, R17, 0x10, R154 ;  /* 0x0000001011087825 */ /* 0x000fe200078e009a */
[----:B------:R-:W-:-:S04]  /*b9d0*/  LOP3.LUT P6, RZ, R20, 0x4, RZ, 0xc0, !PT ;  /* 0x0000000414ff7812 */ /* 0x000fc800078cc0ff */
[----:B------:R0:W-:Y:S04]  /*b9e0*/  STG.E.128 desc[UR8][R8.64], R4 ;  /* 0x0000000408007986 */ /* 0x0001e8000c101d08 */
[----:B------:R0:W-:Y:S04]  /*b9f0*/  STG.E.64 desc[UR8][R50.64], R2 ;  /* 0x0000000232007986 */ /* 0x0001e8000c101b08 */
[----:B------:R-:W5:Y:S01]  /*ba00*/  LDG.E.128 R52, desc[UR8][R52.64] ;  /* 0x0000000834347981 */ /* 0x000f62000c1e1d00 */
[----:B------:R-:W-:Y:S05]  /*ba10*/  @!P6 BRA `(.L_x_1585) ;  /* 0x000000280058e947 */ /* 0x000fea0003800000 */
[----:B0-----:R-:W0:Y:S02]  /*ba20*/  LDC.64 R2, c[0x0][0x3a0] ;  /* 0x0000e800ff027b82 */ /* 0x001e240000000a00 */
        /* <DEDUP_REMOVED lines=18> */
.L_x_1588:
        /* <DEDUP_REMOVED lines=13> */
.L_x_1590:
[----:B------:R-:W-:Y:S05]  /*bc20*/  BSYNC.RECONVERGENT B1 ;  /* 0x0000000000017941 */ /* 0x000fea0003800200 */
.L_x_1589:
        /* <DEDUP_REMOVED lines=42> */
.L_x_1587:
[----:B------:R-:W-:Y:S05]  /*bed0*/  BSYNC.RECONVERGENT B0 ;  /* 0x0000000000007941 */ /* 0x000fea0003800200 */
.L_x_1586:
[----:B------:R-:W-:Y:S01]  /*bee0*/  I2FP.F32.U32 R0, R5 ;  /* 0x0000000500007245 */ /* 0x000fe20000201000 */
[----:B-----5:R-:W-:Y:S01]  /*bef0*/  IMAD.U32 R2, R52, 0x10000, RZ ;  /* 0x0001000034027824 */ /* 0x020fe200078e00ff */
[----:B------:R-:W-:Y:S01]  /*bf00*/  ISETP.NE.AND P1, PT, R4, 0x1, PT ;  /* 0x000000010400780c */ /* 0x000fe20003f25270 */
[----:B------:R-:W-:Y:S01]  /*bf10*/  BSSY.RECONVERGENT B0, `(.L_x_1591) ;  /* 0x000004f000007945 */ /* 0x000fe20003800200 */
[----:B------:R-:W-:Y:S01]  /*bf20*/  PRMT R52, R52, 0x7632, R52 ;  /* 0x0000763234347816 */ /* 0x000fe20000000034 */
[----:B------:R-:W-:Y:S01]  /*bf30*/  FFMA.FTZ R0, R0, R165, 1.1641532182693481445e-10 ;  /* 0x2f00000000007423 */ /* 0x000fe200000100a5 */
[----:B------:R-:W-:Y:S01]  /*bf40*/  FMUL.FTZ R3, R2, R29 ;  /* 0x0000001d02037220 */ /* 0x000fe20000410000 */
[----:B------:R-:W-:-:S03]  /*bf50*/  IMAD.MOV.U32 R5, RZ, RZ, 0x2 ;  /* 0x00000002ff057424 */ /* 0x000fc600078e00ff */
[----:B------:R-:W-:Y:S01]  /*bf60*/  FMUL.FTZ R3, R3, R48 ;  /* 0x0000003003037220 */ /* 0x000fe20000410000 */
[----:B------:R-:W-:Y:S02]  /*bf70*/  FSETP.GTU.FTZ.AND P0, PT, R0, R49, PT ;  /* 0x000000310000720b */ /* 0x000fe40003f1c000 */
[C---:B------:R-:W-:Y:S02]  /*bf80*/  SHF.L.U32 R0, R88.reuse, 0x10, RZ ;  /* 0x0000001058007819 */ /* 0x040fe400000006ff */
[----:B------:R-:W-:Y:S02]  /*bf90*/  FSEL R3, R3, RZ, !P0 ;  /* 0x000000ff03037208 */ /* 0x000fe40004000000 */
[----:B------:R-:W-:Y:S02]  /*bfa0*/  PLOP3.LUT P0, PT, P0, PT, PT, 0x8, 0x80 ;  /* 0x000000000080781c */ /* 0x000fe4000070e170 */
[----:B------:R-:W-:Y:S01]  /*bfb0*/  PRMT R88, R88, 0x7632, R88 ;  /* 0x0000763258587816 */ /* 0x000fe20000000058 */
[----:B------:R-:W-:Y:S01]  /*bfc0*/  FADD.FTZ R9, R3, R0 ;  /* 0x0000000003097221 */ /* 0x000fe20000010000 */
[----:B------:R-:W-:Y:S01]  /*bfd0*/  P2R R0, PR, RZ, 0x1 ;  /* 0x00000001ff007803 */ /* 0x000fe20000000000 */
        /* <DEDUP_REMOVED lines=10> */
.L_x_1593:
        /* <DEDUP_REMOVED lines=13> */
.L_x_1595:
[----:B------:R-:W-:Y:S05]  /*c150*/  BSYNC.RECONVERGENT B1 ;  /* 0x0000000000017941 */ /* 0x000fea0003800200 */
.L_x_1594:
        /* <DEDUP_REMOVED lines=42> */
.L_x_1592:
[----:B------:R-:W-:Y:S05]  /*c400*/  BSYNC.RECONVERGENT B0 ;  /* 0x0000000000007941 */ /* 0x000fea0003800200 */
.L_x_1591:
        /* <DEDUP_REMOVED lines=23> */
.L_x_1598:
        /* <DEDUP_REMOVED lines=13> */
.L_x_1600:
[----:B------:R-:W-:Y:S05]  /*c650*/  BSYNC.RECONVERGENT B1 ;  /* 0x0000000000017941 */ /* 0x000fea0003800200 */
.L_x_1599:
        /* <DEDUP_REMOVED lines=42> */
.L_x_1597:
[----:B------:R-:W-:Y:S05]  /*c900*/  BSYNC.RECONVERGENT B0 ;  /* 0x0000000000007941 */ /* 0x000fea0003800200 */
.L_x_1596:
        /* <DEDUP_REMOVED lines=10> */
[----:B------:R-:W-:Y:S02]  /*c9b0*/  SHF.L.U32 R2, R89, 0x10, RZ ;  /* 0x0000001059027819 */ /* 0x000fe400000006ff */
[----:B------:R-:W-:Y:S02]  /*c9c0*/  FSEL R3, R3, RZ, !P1 ;  /* 0x000000ff03037208 */ /* 0x000fe40004800000 */
[----:B------:R-:W-:Y:S02]  /*c9d0*/  PLOP3.LUT P1, PT, P1, PT, PT, 0x8, 0x80 ;  /* 0x000000000080781c */ /* 0x000fe40000f2e170 */
[----:B------:R-:W-:Y:S01]  /*c9e0*/  PRMT R89, R89, 0x7632, R89 ;  /* 0x0000763259597816 */ /* 0x000fe20000000059 */
        /* <DEDUP_REMOVED lines=11> */
.L_x_1603:
        /* <DEDUP_REMOVED lines=13> */
.L_x_1605:
[----:B------:R-:W-:Y:S05]  /*cb70*/  BSYNC.RECONVERGENT B1 ;  /* 0x0000000000017941 */ /* 0x000fea0003800200 */
.L_x_1604:
        /* <DEDUP_REMOVED lines=40> */
[----:B------:R-:W-:Y:S01]  /*ce00*/  MOV R27, R2 ;  /* 0x00000002001b7202 */ /* 0x000fe20000000f00 */
[----:B------:R-:W-:-:S07]  /*ce10*/  IMAD.MOV.U32 R4, RZ, RZ, RZ ;  /* 0x000000ffff047224 */ /* 0x000fce00078e00ff */
.L_x_1602:
[----:B------:R-:W-:Y:S05]  /*ce20*/  BSYNC.RECONVERGENT B0 ;  /* 0x0000000000007941 */ /* 0x000fea0003800200 */
.L_x_1601:
[----:B------:R-:W-:Y:S01]  /*ce30*/  I2FP.F32.U32 R2, R3 ;  /* 0x0000000300027245 */ /* 0x000fe20000201000 */
[----:B------:R-:W-:Y:S01]  /*ce40*/  IMAD.U32 R6, R6, 0x10000, RZ ;  /* 0x0001000006067824 */ /* 0x000fe200078e00ff */
[----:B------:R-:W-:Y:S01]  /*ce50*/  ISETP.NE.AND P3, PT, R4, 0x1, PT ;  /* 0x000000010400780c */ /* 0x000fe20003f65270 */
[----:B------:R-:W-:Y:S01]  /*ce60*/  BSSY.RECONVERGENT B0, `(.L_x_1606) ;  /* 0x000004c000007945 */ /* 0x000fe20003800200 */
[----:B------:R-:W-:Y:S02]  /*ce70*/  IMAD.MOV.U32 R28, RZ, RZ, 0x2 ;  /* 0x00000002ff1c7424 */ /* 0x000fe400078e00ff */
[----:B------:R-:W-:Y:S01]  /*ce80*/  FFMA.FTZ R2, R2, R165, 1.1641532182693481445e-10 ;  /* 0x2f00000002027423 */ /* 0x000fe200000100a5 */
[----:B------:R-:W-:Y:S01]  /*ce90*/  FMUL.FTZ R3, R6, R29 ;  /* 0x0000001d06037220 */ /* 0x000fe20000410000 */
[----:B------:R-:W-:-:S03]  /*cea0*/  SHF.L.U32 R6, R89, 0x10, RZ ;  /* 0x0000001059067819 */ /* 0x000fc600000006ff */
        /* <DEDUP_REMOVED lines=15> */
.L_x_1608:
        /* <DEDUP_REMOVED lines=13> */
.L_x_1610:
[----:B------:R-:W-:Y:S05]  /*d070*/  BSYNC.RECONVERGENT B1 ;  /* 0x0000000000017941 */ /* 0x000fea0003800200 */
.L_x_1609:
        /* <DEDUP_REMOVED lines=42> */
.L_x_1607:
[----:B------:R-:W-:Y:S05]  /*d320*/  BSYNC.RECONVERGENT B0 ;  /* 0x0000000000007941 */ /* 0x000fea0003800200 */
.L_x_1606:
[----:B------:R-:W-:Y:S01]  /*d330*/  I2FP.F32.U32 R2, R3 ;  /* 0x0000000300027245 */ /* 0x000fe20000201000 */
[----:B------:R-:W-:Y:S01]  /*d340*/  IMAD.U32 R4, R54, 0x10000, RZ ;  /* 0x0001000036047824 */ /* 0x000fe200078e00ff */
        /* <DEDUP_REMOVED lines=23> */
.L_x_1613:
        /* <DEDUP_REMOVED lines=13> */
.L_x_1615:
[----:B------:R-:W-:Y:S05]  /*d590*/  BSYNC.RECONVERGENT B1 ;  /* 0x0000000000017941 */ /* 0x000fea0003800200 */
.L_x_1614:
        /* <DEDUP_REMOVED lines=42> */
.L_x_1612:
[----:B------:R-:W-:Y:S05]  /*d840*/  BSYNC.RECONVERGENT B0 ;  /* 0x0000000000007941 */ /* 0x000fea0003800200 */
.L_x_1611:
        /* <DEDUP_REMOVED lines=23> */
.L_x_1618:
        /* <DEDUP_REMOVED lines=13> */
.L_x_1620:
[----:B------:R-:W-:Y:S05]  /*da90*/  BSYNC.RECONVERGENT B1 ;  /* 0x0000000000017941 */ /* 0x000fea0003800200 */
.L_x_1619:
        /* <DEDUP_REMOVED lines=42> */
.L_x_1617:
[----:B------:R-:W-:Y:S05]  /*dd40*/  BSYNC.RECONVERGENT B0 ;  /* 0x0000000000007941 */ /* 0x000fea0003800200 */
.L_x_1616:
[----:B------:R-:W-:Y:S01]  /*dd50*/  I2FP.F32.U32 R2, R3 ;  /* 0x0000000300027245 */ /* 0x000fe20000201000 */
[----:B------:R-:W-:Y:S01]  /*dd60*/  IMAD.U32 R28, R55, 0x10000, RZ ;  /* 0x00010000371c7824 */ /* 0x000fe200078e00ff */
[----:B------:R-:W-:Y:S01]  /*dd70*/  ISETP.NE.AND P6, PT, R51, 0x1, PT ;  /* 0x000000013300780c */ /* 0x000fe20003fc5270 */
[----:B------:R-:W-:Y:S01]  /*dd80*/  BSSY.RECONVERGENT B0, `(.L_x_1621) ;  /* 0x0000050000007945 */ /* 0x000fe20003800200 */
[----:B------:R-:W-:Y:S02]  /*dd90*/  IMAD.MOV.U32 R94, RZ, RZ, 0x2 ;  /* 0x00000002ff5e7424 */ /* 0x000fe400078e00ff */
[----:B------:R-:W-:Y:S01]  /*dda0*/  FFMA.FTZ R2, R2, R165, 1.1641532182693481445e-10 ;  /* 0x2f00000002027423 */ /* 0x000fe200000100a5 */
[----:B------:R-:W-:Y:S01]  /*ddb0*/  FMUL.FTZ R3, R28, R29 ;  /* 0x0000001d1c037220 */ /* 0x000fe20000410000 */
[C---:B------:R-:W-:Y:S02]  /*ddc0*/  SHF.L.U32 R28, R91.reuse, 0x10, RZ ;  /* 0x000000105b1c7819 */ /* 0x040fe400000006ff */
[----:B------:R-:W-:Y:S01]  /*ddd0*/  PRMT R91, R91, 0x7632, R91 ;  /* 0x000076325b5b7816 */ /* 0x000fe2000000005b */
[----:B------:R-:W-:Y:S01]  /*dde0*/  FMUL.FTZ R3, R3, R48 ;  /* 0x0000003003037220 */ /* 0x000fe20000410000 */
[----:B------:R-:W-:-:S02]  /*ddf0*/  FSETP.GTU.FTZ.AND P5, PT, R2, R49, PT ;  /* 0x000000310200720b */ /* 0x000fc40003fbc000 */
[----:B------:R-:W-:Y:S02]  /*de00*/  PRMT R2, R55, 0x7632, R2 ;  /* 0x0000763237027816 */ /* 0x000fe40000000002 */
        /* <DEDUP_REMOVED lines=13> */
.L_x_1623:
        /* <DEDUP_REMOVED lines=15> */
.L_x_1625:
[----:B------:R-:W-:Y:S05]  /*dfd0*/  BSYNC.RECONVERGENT B1 ;  /* 0x0000000000017941 */ /* 0x000fea0003800200 */
.L_x_1624:
        /* <DEDUP_REMOVED lines=42> */
.L_x_1622:
[----:B------:R-:W-:Y:S05]  /*e280*/  BSYNC.RECONVERGENT B0 ;  /* 0x0000000000007941 */ /* 0x000fea0003800200 */
.L_x_1621:
[----:B------:R-:W-:Y:S01]  /*e290*/  I2FP.F32.U32 R28, R28 ;  /* 0x0000001c001c7245 */ /* 0x000fe20000201000 */
[----:B------:R-:W-:Y:S01]  /*e2a0*/  IMAD.U32 R2, R2, 0x10000, RZ ;  /* 0x0001000002027824 */ /* 0x000fe200078e00ff */
[----:B------:R-:W-:Y:S02]  /*e2b0*/  F2FP.BF16.F32.PACK_AB R54, R4, R5 ;  /* 0x000000050436723e */ /* 0x000fe400000010ff */
[----:B------:R-:W-:Y:S01]  /*e2c0*/  F2FP.BF16.F32.PACK_AB R53, R6, R7 ;  /* 0x000000070635723e */ /* 0x000fe200000010ff */
[----:B------:R-:W-:Y:S01]  /*e2d0*/  FFMA.FTZ R28, R28, R165, 1.1641532182693481445e-10 ;  /* 0x2f0000001c1c7423 */ /* 0x000fe200000100a5 */
[----:B------:R-:W-:Y:S01]  /*e2e0*/  FMUL.FTZ R51, R2, R29 ;  /* 0x0000001d02337220 */ /* 0x000fe20000410000 */
[----:B------:R-:W-:Y:S02]  /*e2f0*/  SHF.L.U32 R2, R91, 0x10, RZ ;  /* 0x000000105b027819 */ /* 0x000fe400000006ff */
[----:B------:R-:W-:Y:S01]  /*e300*/  F2FP.BF16.F32.PACK_AB R52, R8, R9 ;  /* 0x000000090834723e */ /* 0x000fe200000010ff */
[----:B------:R-:W-:Y:S01]  /*e310*/  FMUL.FTZ R51, R51, R48 ;  /* 0x0000003033337220 */ /* 0x000fe20000410000 */
[----:B------:R-:W-:-:S04]  /*e320*/  FSETP.GTU.FTZ.AND P6, PT, R28, R49, PT ;  /* 0x000000311c00720b */ /* 0x000fc80003fdc000 */
[----:B------:R-:W-:Y:S02]  /*e330*/  FSEL R51, R51, RZ, !P6 ;  /* 0x000000ff33337208 */ /* 0x000fe40007000000 */
[----:B------:R-:W-:-:S03]  /*e340*/  PLOP3.LUT P6, PT, P6, PT, PT, 0x8, 0x80 ;  /* 0x000000000080781c */ /* 0x000fc600037ce170 */
[----:B------:R-:W-:-:S05]  /*e350*/  FADD.FTZ R2, R51, R2 ;  /* 0x0000000233027221 */ /* 0x000fca0000010000 */
[----:B------:R-:W-:Y:S01]  /*e360*/  F2FP.BF16.F32.PACK_AB R55, R2, R3 ;  /* 0x000000030237723e */ /* 0x000fe200000010ff */
[----:B------:R-:W-:Y:S06]  /*e370*/  BRA `(.L_x_1626) ;  /* 0x0000002400f87947 */ /* 0x000fec0003800000 */
.L_x_1585:
[----:B------:R-:W-:Y:S01]  /*e380*/  ISETP.NE.AND P0, PT, R92, 0x1, PT ;  /* 0x000000015c00780c */ /* 0x000fe20003f05270 */
[----:B------:R-:W-:Y:S01]  /*e390*/  BSSY.RECONVERGENT B0, `(.L_x_1627) ;  /* 0x0000047000007945 */ /* 0x000fe20003800200 */
[----:B0-----:R-:W-:Y:S01]  /*e3a0*/  IMAD.MOV.U32 R4, RZ, RZ, 0x2 ;  /* 0x00000002ff047424 */ /* 0x001fe200078e00ff */
        /* <DEDUP_REMOVED lines=13> */
.L_x_1629:
        /* <DEDUP_REMOVED lines=13> */
.L_x_1631:
[----:B------:R-:W-:Y:S05]  /*e550*/  BSYNC.RECONVERGENT B1 ;  /* 0x0000000000017941 */ /* 0x000fea0003800200 */
.L_x_1630:
        /* <DEDUP_REMOVED lines=40> */
[----:B------:R-:W-:Y:S01]  /*e7e0*/  IMAD.MOV.U32 R4, RZ, RZ, RZ ;  /* 0x000000ffff047224 */ /* 0x000fe200078e00ff */
[----:B------:R-:W-:-:S07]  /*e7f0*/  MOV R2, R0 ;  /* 0x0000000000027202 */ /* 0x000fce0000000f00 */
.L_x_1628:
[----:B------:R-:W-:Y:S05]  /*e800*/  BSYNC.RECONVERGENT B0 ;  /* 0x0000000000007941 */ /* 0x000fea0003800200 */
.L_x_1627:
[----:B------:R-:W-:Y:S01]  /*e810*/  I2FP.F32.U32 R0, R2 ;  /* 0x0000000200007245 */ /* 0x000fe20000201000 */
[----:B-----5:R-:W-:Y:S01]  /*e820*/  IMAD.U32 R2, R52, 0x10000, RZ ;  /* 0x0001000034027824 */ /* 0x020fe200078e00ff */
[----:B------:R-:W-:Y:S01]  /*e830*/  ISETP.NE.AND P1, PT, R4, 0x1, PT ;  /* 0x000000010400780c */ /* 0x000fe20003f25270 */
[----:B------:R-:W-:Y:S01]  /*e840*/  BSSY.RECONVERGENT B0, `(.L_x_1632) ;  /* 0x000004c000007945 */ /* 0x000fe20003800200 */
[----:B------:R-:W-:Y:S02]  /*e850*/  HFMA2 R5, -RZ, RZ, 0, 1.1920928955078125e-07 ;  /* 0x00000002ff057431 */ /* 0x000fe400000001ff */
[----:B------:R-:W-:Y:S01]  /*e860*/  FFMA.FTZ R0, R0, R165, 1.1641532182693481445e-10 ;  /* 0x2f00000000007423 */ /* 0x000fe200000100a5 */
[----:B------:R-:W-:Y:S01]  /*e870*/  FMUL.FTZ R3, R2, R29 ;  /* 0x0000001d02037220 */ /* 0x000fe20000410000 */
[----:B------:R-:W-:-:S03]  /*e880*/  PRMT R52, R52, 0x7632, R52 ;  /* 0x0000763234347816 */ /* 0x000fc60000000034 */
[----:B------:R-:W-:Y:S01]  /*e890*/  FSETP.GTU.FTZ.AND P0, PT, R0, R49, PT ;  /* 0x000000310000720b */ /* 0x000fe20003f1c000 */
[----:B------:R-:W-:-:S03]  /*e8a0*/  FMUL.FTZ R3, R3, R48 ;  /* 0x0000003003037220 */ /* 0x000fc60000410000 */
[----:B------:R-:W-:Y:S02]  /*e8b0*/  PLOP3.LUT P2, PT, P0, PT, PT, 0x8, 0x80 ;  /* 0x000000000080781c */ /* 0x000fe4000074e170 */
[----:B------:R-:W-:Y:S01]  /*e8c0*/  FSEL R9, R3, RZ, !P0 ;  /* 0x000000ff03097208 */ /* 0x000fe20004000000 */
        /* <DEDUP_REMOVED lines=11> */
.L_x_1634:
        /* <DEDUP_REMOVED lines=13> */
.L_x_1636:
[----:B------:R-:W-:Y:S05]  /*ea50*/  BSYNC.RECONVERGENT B1 ;  /* 0x0000000000017941 */ /* 0x000fea0003800200 */
.L_x_1635:
        /* <DEDUP_REMOVED lines=42> */
.L_x_1633:
[----:B------:R-:W-:Y:S05]  /*ed00*/  BSYNC.RECONVERGENT B0 ;  /* 0x0000000000007941 */ /* 0x000fea0003800200 */
.L_x_1632:
        /* <DEDUP_REMOVED lines=8> */
[----:B------:R-:W-:-:S04]  /*ed90*/  FSETP.GTU.FTZ.AND P1, PT, R2, R49, PT ;  /* 0x000000310200720b */ /* 0x000fc80003f3c000 */
        /* <DEDUP_REMOVED lines=12> */
.L_x_1639:
        /* <DEDUP_REMOVED lines=13> */
.L_x_1641:
[----:B------:R-:W-:Y:S05]  /*ef30*/  BSYNC.RECONVERGENT B1 ;  /* 0x0000000000017941 */ /* 0x000fea0003800200 */
.L_x_1640:
        /* <DEDUP_REMOVED lines=40> */
[----:B------:R-:W-:Y:S01]  /*f1c0*/  MOV R3, R27 ;  /* 0x0000001b00037202 */ /* 0x000fe20000000f00 */
[----:B------:R-:W-:-:S07]  /*f1d0*/  IMAD.MOV.U32 R27, RZ, RZ, R2 ;  /* 0x000000ffff1b7224 */ /* 0x000fce00078e0002 */
.L_x_1638:
[----:B------:R-:W-:Y:S05]  /*f1e0*/  BSYNC.RECONVERGENT B0 ;  /* 0x0000000000007941 */ /* 0x000fea0003800200 */
.L_x_1637:
[----:B------:R-:W-:Y:S01]  /*f1f0*/  I2FP.F32.U32 R2, R3 ;  /* 0x0000000300027245 */ /* 0x000fe20000201000 */
[----:B------:R-:W-:Y:S01]  /*f200*/  BSSY.RECONVERGENT B0, `(.L_x_1642) ;  /* 0x000004d000007945 */ /* 0x000fe20003800200 */
[C---:B------:R-:W-:Y:S02]  /*f210*/  SHF.L.U32 R4, R53.reuse, 0x10, RZ ;  /* 0x0000001035047819 */ /* 0x040fe400000006ff */
[----:B------:R-:W-:Y:S01]  /*f220*/  ISETP.NE.AND P3, PT, R28, 0x1, PT ;  /* 0x000000011c00780c */ /* 0x000fe20003f65270 */
[----:B------:R-:W-:Y:S01]  /*f230*/  FFMA.FTZ R2, R2, R165, 1.1641532182693481445e-10 ;  /* 0x2f00000002027423 */ /* 0x000fe200000100a5 */
[----:B------:R-:W-:Y:S01]  /*f240*/  PRMT R6, R53, 0x7632, R6 ;  /* 0x0000763235067816 */ /* 0x000fe20000000006 */
[----:B------:R-:W-:Y:S01]  /*f250*/  FMUL.FTZ R3, R4, R29 ;  /* 0x0000001d04037220 */ /* 0x000fe20000410000 */
[----:B------:R-:W-:Y:S02]  /*f260*/  IMAD.MOV.U32 R4, RZ, RZ, 0x2 ;  /* 0x00000002ff047424 */ /* 0x000fe400078e00ff */
[----:B------:R-:W-:Y:S01]  /*f270*/  FSETP.GTU.FTZ.AND P2, PT, R2, R49, PT ;  /* 0x000000310200720b */ /* 0x000fe20003f5c000 */
[----:B------:R-:W-:-:S03]  /*f280*/  FMUL.FTZ R3, R3, R48 ;  /* 0x0000003003037220 */ /* 0x000fc60000410000 */
[----:B------:R-:W-:Y:S02]  /*f290*/  PLOP3.LUT P1, PT, P2, PT, PT, 0x8, 0x80 ;  /* 0x000000000080781c */ /* 0x000fe4000172e170 */
[----:B------:R-:W-:Y:S01]  /*f2a0*/  FSEL R7, R3, RZ, !P2 ;  /* 0x000000ff03077208 */ /* 0x000fe20005000000 */
        /* <DEDUP_REMOVED lines=10> */
.L_x_1644:
        /* <DEDUP_REMOVED lines=13> */
.L_x_1646:
[----:B------:R-:W-:Y:S05]  /*f420*/  BSYNC.RECONVERGENT B1 ;  /* 0x0000000000017941 */ /* 0x000fea0003800200 */
.L_x_1645:
        /* <DEDUP_REMOVED lines=42> */
.L_x_1643:
[----:B------:R-:W-:Y:S05]  /*f6d0*/  BSYNC.RECONVERGENT B0 ;  /* 0x0000000000007941 */ /* 0x000fea0003800200 */
.L_x_1642:
        /* <DEDUP_REMOVED lines=8> */
[----:B------:R-:W-:-:S04]  /*f760*/  FSETP.GTU.FTZ.AND P3, PT, R2, R49, PT ;  /* 0x000000310200720b */ /* 0x000fc80003f7c000 */
[----:B------:R-:W-:Y:S01]  /*f770*/  FSEL R6, R3, RZ, !P3 ;  /* 0x000000ff03067208 */ /* 0x000fe20005800000 */
[----:B------:R-:W-:Y:S01]  /*f780*/  IMAD.MOV.U32 R3, RZ, RZ, R144 ;  /* 0x000000ffff037224 */ /* 0x000fe200078e0090 */
        /* <DEDUP_REMOVED lines=10> */
.L_x_1649:
        /* <DEDUP_REMOVED lines=13> */
.L_x_1651:
[----:B------:R-:W-:Y:S05]  /*f900*/  BSYNC.RECONVERGENT B1 ;  /* 0x0000000000017941 */ /* 0x000fea0003800200 */
.L_x_1650:
        /* <DEDUP_REMOVED lines=42> */
.L_x_1648:
[----:B------:R-:W-:Y:S05]  /*fbb0*/  BSYNC.RECONVERGENT B0 ;  /* 0x0000000000007941 */ /* 0x000fea0003800200 */
.L_x_1647:
        /* <DEDUP_REMOVED lines=22> */
.L_x_1654:
        /* <DEDUP_REMOVED lines=13> */
.L_x_1656:
[----:B------:R-:W-:Y:S05]  /*fdf0*/  BSYNC.RECONVERGENT B1 ;  /* 0x0000000000017941 */ /* 0x000fea0003800200 */
.L_x_1655:
        /* <DEDUP_REMOVED lines=42> */
.L_x_1653:
[----:B------:R-:W-:Y:S05]  /*100a0*/  BSYNC.RECONVERGENT B0 ;  /* 0x0000000000007941 */ /* 0x000fea0003800200 */
.L_x_1652:
        /* <DEDUP_REMOVED lines=8> */
[----:B------:R-:W-:-:S05]  /*10130*/  FMUL.FTZ R3, R3, R48 ;  /* 0x0000003003037220 */ /* 0x000fca0000410000 */
[----:B------:R-:W-:Y:S01]  /*10140*/  FSEL R4, R3, RZ, !P4 ;  /* 0x000000ff03047208 */ /* 0x000fe20006000000 */
[----:B------:R-:W-:Y:S01]  /*10150*/  IMAD.MOV.U32 R3, RZ, RZ, R144 ;  /* 0x000000ffff037224 */ /* 0x000fe200078e0090 */
        /* <DEDUP_REMOVED lines=10> */
.L_x_1659:
        /* <DEDUP_REMOVED lines=13> */
.L_x_1661:
[----:B------:R-:W-:Y:S05]  /*102d0*/  BSYNC.RECONVERGENT B1 ;  /* 0x0000000000017941 */ /* 0x000fea0003800200 */
.L_x_1660:
        /* <DEDUP_REMOVED lines=42> */
.L_x_1658:
[----:B------:R-:W-:Y:S05]  /*10580*/  BSYNC.RECONVERGENT B0 ;  /* 0x0000000000007941 */ /* 0x000fea0003800200 */
.L_x_1657:
[----:B------:R-:W-:Y:S01]  /*10590*/  I2FP.F32.U32 R2, R3 ;  /* 0x0000000300027245 */ /* 0x000fe20000201000 */
[----:B------:R-:W-:Y:S01]  /*105a0*/  IMAD.U32 R50, R55, 0x10000, RZ ;  /* 0x0001000037327824 */ /* 0x000fe200078e00ff */
[----:B------:R-:W-:Y:S01]  /*105b0*/  ISETP.NE.AND P6, PT, R51, 0x1, PT ;  /* 0x000000013300780c */ /* 0x000fe20003fc5270 */
[----:B------:R-:W-:Y:S01]  /*105c0*/  BSSY.RECONVERGENT B0, `(.L_x_1662) ;  /* 0x000004d000007945 */ /* 0x000fe20003800200 */
[----:B------:R-:W-:Y:S02]  /*105d0*/  HFMA2 R94, -RZ, RZ, 0, 1.1920928955078125e-07 ;  /* 0x00000002ff5e7431 */ /* 0x000fe400000001ff */
[----:B------:R-:W-:Y:S01]  /*105e0*/  FFMA.FTZ R28, R2, R165, 1.1641532182693481445e-10 ;  /* 0x2f000000021c7423 */ /* 0x000fe200000100a5 */
[----:B------:R-:W-:Y:S01]  /*105f0*/  FMUL.FTZ R3, R50, R29 ;  /* 0x0000001d32037220 */ /* 0x000fe20000410000 */
[----:B------:R-:W-:-:S03]  /*10600*/  PRMT R2, R55, 0x7632, R2 ;  /* 0x0000763237027816 */ /* 0x000fc60000000002 */
        /* <DEDUP_REMOVED lines=14> */
.L_x_1664:
        /* <DEDUP_REMOVED lines=15> */
.L_x_1666:
[----:B------:R-:W-:Y:S05]  /*107e0*/  BSYNC.RECONVERGENT B1 ;  /* 0x0000000000017941 */ /* 0x000fea0003800200 */
.L_x_1665:
        /* <DEDUP_REMOVED lines=42> */
.L_x_1663:
[----:B------:R-:W-:Y:S05]  /*10a90*/  BSYNC.RECONVERGENT B0 ;  /* 0x0000000000007941 */ /* 0x000fea0003800200 */
.L_x_1662:
[----:B------:R-:W-:Y:S01]  /*10aa0*/  I2FP.F32.U32 R28, R28 ;  /* 0x0000001c001c7245 */ /* 0x000fe20000201000 */
[----:B------:R-:W-:Y:S01]  /*10ab0*/  IMAD.U32 R2, R2, 0x10000, RZ ;  /* 0x0001000002027824 */ /* 0x000fe200078e00ff */
[----:B------:R-:W-:Y:S02]  /*10ac0*/  F2FP.BF16.F32.PACK_AB R54, R4, R5 ;  /* 0x000000050436723e */ /* 0x000fe400000010ff */
[----:B------:R-:W-:Y:S01]  /*10ad0*/  F2FP.BF16.F32.PACK_AB R53, R6, R7 ;  /* 0x000000070635723e */ /* 0x000fe200000010ff */
[----:B------:R-:W-:Y:S01]  /*10ae0*/  FFMA.FTZ R28, R28, R165, 1.1641532182693481445e-10 ;  /* 0x2f0000001c1c7423 */ /* 0x000fe200000100a5 */
[----:B------:R-:W-:Y:S01]  /*10af0*/  FMUL.FTZ R51, R2, R29 ;  /* 0x0000001d02337220 */ /* 0x000fe20000410000 */
[----:B------:R-:W-:-:S03]  /*10b00*/  F2FP.BF16.F32.PACK_AB R52, R8, R9 ;  /* 0x000000090834723e */ /* 0x000fc600000010ff */
[----:B------:R-:W-:Y:S01]  /*10b10*/  FMUL.FTZ R51, R51, R48 ;  /* 0x0000003033337220 */ /* 0x000fe20000410000 */
[----:B------:R-:W-:-:S04]  /*10b20*/  FSETP.GTU.FTZ.AND P6, PT, R28, R49, PT ;  /* 0x000000311c00720b */ /* 0x000fc80003fdc000 */
[----:B------:R-:W-:Y:S02]  /*10b30*/  FSEL R2, R51, RZ, !P6 ;  /* 0x000000ff33027208 */ /* 0x000fe40007000000 */
[----:B------:R-:W-:Y:S02]  /*10b40*/  PLOP3.LUT P6, PT, P6, PT, PT, 0x8, 0x80 ;  /* 0x000000000080781c */ /* 0x000fe400037ce170 */
[----:B------:R-:W-:-:S11]  /*10b50*/  F2FP.BF16.F32.PACK_AB R55, R2, R3 ;  /* 0x000000030237723e */ /* 0x000fd600000010ff */
.L_x_1626:
[----:B------:R-:W-:Y:S02]  /*10b60*/  SEL R88, RZ, 0x1000000, !P6 ;  /* 0x01000000ff587807 */ /* 0x000fe40007000000 */
        /* <DEDUP_REMOVED lines=8> */
[----:B------:R-:W-:Y:S01]  /*10bf0*/  LOP3.LUT R28, R28, R0, R51, 0xfe, !PT ;  /* 0x000000001c1c7212 */ /* 0x000fe200078efe33 */
[----:B------:R-:W-:Y:S01]  /*10c00*/  VIADD R0, R21, 0x60 ;  /* 0x0000006015007836 */ /* 0x000fe20000000000 */
[----:B------:R-:W-:Y:S02]  /*10c10*/  SEL R91, RZ, 0x1, !P5 ;  /* 0x00000001ff5b7807 */ /* 0x000fe40006800000 */
[----:B------:R-:W-:Y:S01]  /*10c20*/  LOP3.LUT R51, R89, R50, RZ, 0xfc, !PT ;  /* 0x0000003259337212 */ /* 0x000fe200078efcff */
[----:B------:R-:W-:Y:S01]  /*10c30*/  IMAD.WIDE.U32 R88, R10, 0x10, R154 ;  /* 0x000000100a587825 */ /* 0x000fe200078e009a */
[----:B------:R-:W-:-:S02]  /*10c40*/  LOP3.LUT R50, R28, R91, RZ, 0xfc, !PT ;  /* 0x0000005b1c327212 */ /* 0x000fc400078efcff */
[----:B------:R-:W-:Y:S01]  /*10c50*/  LOP3.LUT P6, RZ, R20, 0x4, RZ, 0xc0, !PT ;  /* 0x0000000414ff7812 */ /* 0x000fe200078cc0ff */
[----:B------:R-:W-:Y:S01]  /*10c60*/  IMAD.WIDE.U32 R90, R10, 0x8, R152 ;  /* 0x000000080a5a7825 */ /* 0x000fe200078e0098 */
[----:B------:R-:W-:Y:S03]  /*10c70*/  STG.E.128 desc[UR8][R88.64], R52 ;  /* 0x0000003458007986 */ /* 0x000fe6000c101d08 */
[----:B------:R-:W-:Y:S01]  /*10c80*/  IMAD.WIDE.U32 R92, R0, 0x10, R148 ;  /* 0x00000010005c7825 */ /* 0x000fe200078e0094 */
[----:B------:R0:W-:Y:S04]  /*10c90*/  STG.E.64 desc[UR8][R90.64], R50 ;  /* 0x000000325a007986 */ /* 0x0001e8000c101b08 */
[----:B0-----:R0:W5:Y:S03]  /*10ca0*/  LDG.E.128 R88, desc[UR8][R92.64] ;  /* 0x000000085c587981 */ /* 0x001166000c1e1d00 */
[----:B------:R-:W-:Y:S05]  /*10cb0*/  @!P6 BRA `(.L_x_1667) ;  /* 0x000000280058e947 */ /* 0x000fea0003800000 */
[----:B------:R-:W1:Y:S02]  /*10cc0*/  LDC.64 R50, c[0x0][0x3a0] ;  /* 0x0000e800ff327b82 */ /* 0x000e640000000a00 */
[----:B-1----:R-:W-:-:S05]  /*10cd0*/  IMAD.WIDE.U32 R50, R0, 0x10, R50 ;  /* 0x0000001000327825 */ /* 0x002fca00078e0032 */
[----:B------:R1:W5:Y:S01]  /*10ce0*/  LDG.E.128 R52, desc[UR8][R50.64] ;  /* 0x0000000832347981 */ /* 0x000362000c1e1d00 */
[----:B------:R-:W-:Y:S01]  /*10cf0*/  ISETP.NE.AND P0, PT, R94, 0x1, PT ;  /* 0x000000015e00780c */ /* 0x000fe20003f05270 */
[----:B------:R-:W-:Y:S01]  /*10d00*/  BSSY.RECONVERGENT B0, `(.L_x_1668) ;  /* 0x0000047000007945 */ /* 0x000fe20003800200 */
[----:B------:R-:W-:Y:S02]  /*10d10*/  HFMA2 R28, -RZ, RZ, 0, 1.1920928955078125e-07 ;  /* 0x00000002ff1c7431 */ /* 0x000fe400000001ff */
[----:B0-----:R-:W-:Y:S02]  /*10d20*/  IMAD.MOV.U32 R92, RZ, RZ, R144 ;  /* 0x000000ffff5c7224 */ /* 0x001fe400078e0090 */
[----:B------:R-:W-:-:S07]  /*10d30*/  IMAD.MOV.U32 R97, RZ, RZ, R27 ;  /* 0x000000ffff617224 */ /* 0x000fce00078e001b */
[----:B-1----:R-:W-:Y:S05]  /*10d40*/  @!P0 BRA `(.L_x_1669) ;  /* 0x0000000400088947 */ /* 0x002fea0003800000 */
[----:B------:R-:W-:-:S13]  /*10d50*/  ISETP.NE.AND P0, PT, R94, 0x3, PT ;  /* 0x000000035e00780c */ /* 0x000fda0003f05270 */
[----:B------:R-:W-:Y:S05]  /*10d60*/  @!P0 BRA `(.L_x_1670) ;  /* 0x0000000000208947 */ /* 0x000fea0003800000 */
[----:B------:R-:W-:-:S13]  /*10d70*/  ISETP.NE.AND P0, PT, R94, 0x2, PT ;  /* 0x000000025e00780c */ /* 0x000fda0003f05270 */
[----:B------:R-:W-:Y:S01]  /*10d80*/  @!P0 MOV R28, 0x3 ;  /* 0x00000003001c8802 */ /* 0x000fe20000000f00 */
[----:B------:R-:W-:Y:S01]  /*10d90*/  @!P0 IMAD.MOV.U32 R97, RZ, RZ, R27 ;  /* 0x000000ffff618224 */ /* 0x000fe200078e001b */
[----:B------:R-:W-:Y:S01]  /*10da0*/  @P0 IADD3 R28, PT, PT, R94, 0x1, RZ ;  /* 0x000000015e1c0810 */ /* 0x000fe20007ffe0ff */
[----:B------:R-:W-:Y:S02]  /*10db0*/  @!P0 IMAD.MOV.U32 R92, RZ, RZ, R143 ;  /* 0x000000ffff5c8224 */ /* 0x000fe400078e008f */
[----:B------:R-:W-:Y:S02]  /*10dc0*/  @P0 IMAD.MOV.U32 R97, RZ, RZ, R27 ;  /* 0x000000ffff610224 */ /* 0x000fe400078e001b */
[----:B------:R-:W-:Y:S01]  /*10dd0*/  @P0 IMAD.MOV.U32 R92, RZ, RZ, R146 ;  /* 0x000000ffff5c0224 */ /* 0x000fe200078e0092 */
[----:B------:R-:W-:Y:S06]  /*10de0*/  BRA `(.L_x_1669) ;  /* 0x0000000000e07947 */ /* 0x000fec0003800000 */
.L_x_1670:
        /* <DEDUP_REMOVED lines=13> */
.L_x_1672:
[----:B------:R-:W-:Y:S05]  /*10ec0*/  BSYNC.RECONVERGENT B1 ;  /* 0x0000000000017941 */ /* 0x000fea0003800200 */
.L_x_1671:
        /* <DEDUP_REMOVED lines=41> */
[----:B------:R-:W-:-:S07]  /*11160*/  IMAD.MOV.U32 R92, RZ, RZ, R27 ;  /* 0x000000ffff5c7224 */ /* 0x000fce00078e001b */
.L_x_1669:
[----:B------:R-:W-:Y:S05]  /*11170*/  BSYNC.RECONVERGENT B0 ;  /* 0x0000000000007941 */ /* 0x000fea0003800200 */
.L_x_1668:
[----:B------:R-:W-:Y:S01]  /*11180*/  I2FP.F32.U32 R50, R92 ;  /* 0x0000005c00327245 */ /* 0x000fe20000201000 */
[----:B-----5:R-:W-:Y:S01]  /*11190*/  IMAD.U32 R92, R88, 0x10000, RZ ;  /* 0x00010000585c7824 */ /* 0x020fe200078e00ff */
[----:B------:R-:W-:Y:S01]  /*111a0*/  ISETP.NE.AND P1, PT, R28, 0x1, PT ;  /* 0x000000011c00780c */ /* 0x000fe20003f25270 */
[----:B------:R-:W-:Y:S01]  /*111b0*/  BSSY.RECONVERGENT B0, `(.L_x_1673) ;  /* 0x000004f000007945 */ /* 0x000fe20003800200 */
[----:B------:R-:W-:Y:S01]  /*111c0*/  PRMT R88, R88, 0x7632, R88 ;  /* 0x0000763258587816 */ /* 0x000fe20000000058 */
[----:B------:R-:W-:Y:S01]  /*111d0*/  FFMA.FTZ R50, R50, R165, 1.1641532182693481445e-10 ;  /* 0x2f00000032327423 */ /* 0x000fe200000100a5 */
[----:B------:R-:W-:Y:S01]  /*111e0*/  FMUL.FTZ R27, R92, R29 ;  /* 0x0000001d5c1b7220 */ /* 0x000fe20000410000 */
[----:B------:R-:W-:-:S03]  /*111f0*/  IMAD.MOV.U32 R51, RZ, RZ, R144 ;  /* 0x000000ffff337224 */ /* 0x000fc600078e0090 */
[----:B------:R-:W-:Y:S01]  /*11200*/  FMUL.FTZ R27, R27, R48 ;  /* 0x000000301b1b7220 */ /* 0x000fe20000410000 */
[----:B------:R-:W-:Y:S01]  /*11210*/  FSETP.GTU.FTZ.AND P0, PT, R50, R49, PT ;  /* 0x000000313200720b */ /* 0x000fe20003f1c000 */
[C---:B------:R-:W-:Y:S01]  /*11220*/  IMAD.U32 R50, R52.reuse, 0x10000, RZ ;  /* 0x0001000034327824 */ /* 0x040fe200078e00ff */
[----:B------:R-:W-:Y:S02]  /*11230*/  PRMT R52, R52, 0x7632, R52 ;  /* 0x0000763234347816 */ /* 0x000fe40000000034 */
[----:B------:R-:W-:Y:S02]  /*11240*/  FSEL R27, R27, RZ, !P0 ;  /* 0x000000ff1b1b7208 */ /* 0x000fe40004000000 */
[----:B------:R-:W-:-:S03]  /*11250*/  PLOP3.LUT P0, PT, P0, PT, PT, 0x8, 0x80 ;  /* 0x000000000080781c */ /* 0x000fc6000070e170 */
[----:B------:R-:W-:Y:S01]  /*11260*/  FADD.FTZ R27, R27, R50 ;  /* 0x000000321b1b7221 */ /* 0x000fe20000010000 */
[----:B------:R-:W-:Y:S01]  /*11270*/  HFMA2 R50, -RZ, RZ, 0, 1.1920928955078125e-07 ;  /* 0x00000002ff327431 */ /* 0x000fe200000001ff */
[----:B------:R-:W-:Y:S01]  /*11280*/  P2R R92, PR, RZ, 0x1 ;  /* 0x00000001ff5c7803 */ /* 0x000fe20000000000 */
[----:B------:R-:W-:Y:S07]  /*11290*/  @!P1 BRA `(.L_x_1674) ;  /* 0x0000000400009947 */ /* 0x000fee0003800000 */
        /* <DEDUP_REMOVED lines=8> */
.L_x_1675:
        /* <DEDUP_REMOVED lines=13> */
.L_x_1677:
[----:B------:R-:W-:Y:S05]  /*113f0*/  BSYNC.RECONVERGENT B1 ;  /* 0x0000000000017941 */ /* 0x000fea0003800200 */
.L_x_1676:
        /* <DEDUP_REMOVED lines=40> */
[----:B------:R-:W-:Y:S02]  /*11680*/  IMAD.MOV.U32 R97, RZ, RZ, R50 ;  /* 0x000000ffff617224 */ /* 0x000fe400078e0032 */
[----:B------:R-:W-:-:S07]  /*11690*/  HFMA2 R50, -RZ, RZ, 0, 0 ;  /* 0x00000000ff327431 */ /* 0x000fce00000001ff */
.L_x_1674:
[----:B------:R-:W-:Y:S05]  /*116a0*/  BSYNC.RECONVERGENT B0 ;  /* 0x0000000000007941 */ /* 0x000fea0003800200 */
.L_x_1673:
        /* <DEDUP_REMOVED lines=10> */
[----:B------:R-:W-:Y:S01]  /*11750*/  FSEL R28, R51, RZ, !P0 ;  /* 0x000000ff331c7208 */ /* 0x000fe20004000000 */
[----:B------:R-:W-:Y:S01]  /*11760*/  IMAD.MOV.U32 R51, RZ, RZ, R144 ;  /* 0x000000ffff337224 */ /* 0x000fe200078e0090 */
        /* <DEDUP_REMOVED lines=11> */
.L_x_1680:
        /* <DEDUP_REMOVED lines=13> */
.L_x_1682:
[----:B------:R-:W-:Y:S05]  /*118f0*/  BSYNC.RECONVERGENT B1 ;  /* 0x0000000000017941 */ /* 0x000fea0003800200 */
.L_x_1681:
        /* <DEDUP_REMOVED lines=42> */
.L_x_1679:
[----:B------:R-:W-:Y:S05]  /*11ba0*/  BSYNC.RECONVERGENT B0 ;  /* 0x0000000000007941 */ /* 0x000fea0003800200 */
.L_x_1678:
[----:B------:R-:W-:Y:S01]  /*11bb0*/  I2FP.F32.U32 R50, R51 ;  /* 0x0000003300327245 */ /* 0x000fe20000201000 */
[----:B------:R-:W-:Y:S01]  /*11bc0*/  IMAD.U32 R52, R89, 0x10000, RZ ;  /* 0x0001000059347824 */ /* 0x000fe200078e00ff */
[----:B------:R-:W-:Y:S01]  /*11bd0*/  ISETP.NE.AND P2, PT, R88, 0x1, PT ;  /* 0x000000015800780c */ /* 0x000fe20003f45270 */
[----:B------:R-:W-:Y:S01]  /*11be0*/  IMAD.U32 R93, R53, 0x10000, RZ ;  /* 0x00010000355d7824 */ /* 0x000fe200078e00ff */
[----:B------:R-:W-:Y:S01]  /*11bf0*/  BSSY.RECONVERGENT B0, `(.L_x_1683) ;  /* 0x000004d000007945 */ /* 0x000fe20003800200 */
[----:B------:R-:W-:Y:S01]  /*11c00*/  FFMA.FTZ R50, R50, R165, 1.1641532182693481445e-10 ;  /* 0x2f00000032327423 */ /* 0x000fe200000100a5 */
[----:B------:R-:W-:-:S04]  /*11c10*/  FMUL.FTZ R51, R52, R29 ;  /* 0x0000001d34337220 */ /* 0x000fc80000410000 */
[----:B------:R-:W-:Y:S01]  /*11c20*/  FMUL.FTZ R51, R51, R48 ;  /* 0x0000003033337220 */ /* 0x000fe20000410000 */
[----:B------:R-:W-:-:S04]  /*11c30*/  FSETP.GTU.FTZ.AND P1, PT, R50, R49, PT ;  /* 0x000000313200720b */ /* 0x000fc80003f3c000 */
[----:B------:R-:W-:Y:S02]  /*11c40*/  FSEL R50, R51, RZ, !P1 ;  /* 0x000000ff33327208 */ /* 0x000fe40004800000 */
[----:B------:R-:W-:Y:S01]  /*11c50*/  PRMT R51, R89, 0x7632, R51 ;  /* 0x0000763259337816 */ /* 0x000fe20000000033 */
[----:B------:R-:W-:Y:S01]  /*11c60*/  HFMA2 R89, -RZ, RZ, 0, 1.1920928955078125e-07 ;  /* 0x00000002ff597431 */ /* 0x000fe200000001ff */
[----:B------:R-:W-:Y:S01]  /*11c70*/  PLOP3.LUT P1, PT, P1, PT, PT, 0x8, 0x80 ;  /* 0x000000000080781c */ /* 0x000fe20000f2e170 */
[--C-:B------:R-:W-:Y:S01]  /*11c80*/  FADD.FTZ R50, R50, R93.reuse ;  /* 0x0000005d32327221 */ /* 0x100fe20000010000 */
[----:B------:R-:W-:Y:S01]  /*11c90*/  PRMT R93, R53, 0x7632, R93 ;  /* 0x00007632355d7816 */ /* 0x000fe2000000005d */
        /* <DEDUP_REMOVED lines=10> */
.L_x_1685:
        /* <DEDUP_REMOVED lines=13> */
.L_x_1687:
[----:B------:R-:W-:Y:S05]  /*11e10*/  BSYNC.RECONVERGENT B1 ;  /* 0x0000000000017941 */ /* 0x000fea0003800200 */
.L_x_1686:
        /* <DEDUP_REMOVED lines=42> */
.L_x_1684:
[----:B------:R-:W-:Y:S05]  /*120c0*/  BSYNC.RECONVERGENT B0 ;  /* 0x0000000000007941 */ /* 0x000fea0003800200 */
.L_x_1683:
        /* <DEDUP_REMOVED lines=9> */
[----:B------:R-:W-:Y:S02]  /*12160*/  IMAD.U32 R52, R93, 0x10000, RZ ;  /* 0x000100005d347824 */ /* 0x000fe400078e00ff */
[----:B------:R-:W-:Y:S01]  /*12170*/  HFMA2 R93, -RZ, RZ, 0, 1.1920928955078125e-07 ;  /* 0x00000002ff5d7431 */ /* 0x000fe200000001ff */
        /* <DEDUP_REMOVED lines=12> */
.L_x_1690:
        /* <DEDUP_REMOVED lines=13> */
.L_x_1692:
[----:B------:R-:W-:Y:S05]  /*12310*/  BSYNC.RECONVERGENT B1 ;  /* 0x0000000000017941 */ /* 0x000fea0003800200 */
.L_x_1691:
        /* <DEDUP_REMOVED lines=42> */
.L_x_1689:
[----:B------:R-:W-:Y:S05]  /*125c0*/  BSYNC.RECONVERGENT B0 ;  /* 0x0000000000007941 */ /* 0x000fea0003800200 */
.L_x_1688:
[----:B------:R-:W-:Y:S01]  /*125d0*/  I2FP.F32.U32 R52, R53 ;  /* 0x0000003500347245 */ /* 0x000fe20000201000 */
[----:B------:R-:W-:Y:S01]  /*125e0*/  IMAD.U32 R88, R90, 0x10000, RZ ;  /* 0x000100005a587824 */ /* 0x000fe200078e00ff */
[----:B------:R-:W-:Y:S01]  /*125f0*/  ISETP.NE.AND P4, PT, R93, 0x1, PT ;  /* 0x000000015d00780c */ /* 0x000fe20003f85270 */
[----:B------:R-:W-:Y:S01]  /*12600*/  IMAD.U32 R89, R54, 0x10000, RZ ;  /* 0x0001000036597824 */ /* 0x000fe200078e00ff */
[----:B------:R-:W-:Y:S01]  /*12610*/  BSSY.RECONVERGENT B0, `(.L_x_1693) ;  /* 0x000004d000007945 */ /* 0x000fe20003800200 */
[----:B------:R-:W-:Y:S01]  /*12620*/  FFMA.FTZ R52, R52, R165, 1.1641532182693481445e-10 ;  /* 0x2f00000034347423 */ /* 0x000fe200000100a5 */
[----:B------:R-:W-:Y:S01]  /*12630*/  FMUL.FTZ R53, R88, R29 ;  /* 0x0000001d58357220 */ /* 0x000fe20000410000 */
[----:B------:R-:W-:Y:S02]  /*12640*/  PRMT R90, R90, 0x7632, R90 ;  /* 0x000076325a5a7816 */ /* 0x000fe4000000005a */
[----:B------:R-:W-:Y:S01]  /*12650*/  PRMT R54, R54, 0x7632, R54 ;  /* 0x0000763236367816 */ /* 0x000fe20000000036 */
[----:B------:R-:W-:Y:S01]  /*12660*/  FMUL.FTZ R53, R53, R48 ;  /* 0x0000003035357220 */ /* 0x000fe20000410000 */
[----:B------:R-:W-:-:S04]  /*12670*/  FSETP.GTU.FTZ.AND P3, PT, R52, R49, PT ;  /* 0x000000313400720b */ /* 0x000fc80003f7c000 */
[----:B------:R-:W-:Y:S01]  /*12680*/  FSEL R52, R53, RZ, !P3 ;  /* 0x000000ff35347208 */ /* 0x000fe20005800000 */
[----:B------:R-:W-:Y:S01]  /*12690*/  IMAD.MOV.U32 R53, RZ, RZ, R144 ;  /* 0x000000ffff357224 */ /* 0x000fe200078e0090 */
        /* <DEDUP_REMOVED lines=12> */
.L_x_1695:
        /* <DEDUP_REMOVED lines=13> */
.L_x_1697:
[----:B------:R-:W-:Y:S05]  /*12830*/  BSYNC.RECONVERGENT B1 ;  /* 0x0000000000017941 */ /* 0x000fea0003800200 */
.L_x_1696:
        /* <DEDUP_REMOVED lines=42> */
.L_x_1694:
[----:B------:R-:W-:Y:S05]  /*12ae0*/  BSYNC.RECONVERGENT B0 ;  /* 0x0000000000007941 */ /* 0x000fea0003800200 */
.L_x_1693:
[----:B------:R-:W-:Y:S01]  /*12af0*/  I2FP.F32.U32 R88, R53 ;  /* 0x0000003500587245 */ /* 0x000fe20000201000 */
[----:B------:R-:W-:Y:S01]  /*12b00*/  IMAD.U32 R90, R90, 0x10000, RZ ;  /* 0x000100005a5a7824 */ /* 0x000fe200078e00ff */
[----:B------:R-:W-:Y:S01]  /*12b10*/  ISETP.NE.AND P5, PT, R89, 0x1, PT ;  /* 0x000000015900780c */ /* 0x000fe20003fa5270 */
[----:B------:R-:W-:Y:S01]  /*12b20*/  IMAD.U32 R54, R54, 0x10000, RZ ;  /* 0x0001000036367824 */ /* 0x000fe200078e00ff */
[----:B------:R-:W-:Y:S01]  /*12b30*/  BSSY.RECONVERGENT B0, `(.L_x_1698) ;  /* 0x000004b000007945 */ /* 0x000fe20003800200 */
[----:B------:R-:W-:Y:S01]  /*12b40*/  FFMA.FTZ R88, R88, R165, 1.1641532182693481445e-10 ;  /* 0x2f00000058587423 */ /* 0x000fe200000100a5 */
[----:B------:R-:W-:Y:S01]  /*12b50*/  FMUL.FTZ R53, R90, R29 ;  /* 0x0000001d5a357220 */ /* 0x000fe20000410000 */
[----:B------:R-:W-:-:S03]  /*12b60*/  MOV R90, 0x2 ;  /* 0x00000002005a7802 */ /* 0x000fc60000000f00 */
        /* <DEDUP_REMOVED lines=15> */
.L_x_1700:
        /* <DEDUP_REMOVED lines=13> */
.L_x_1702:
[----:B------:R-:W-:Y:S05]  /*12d30*/  BSYNC.RECONVERGENT B1 ;  /* 0x0000000000017941 */ /* 0x000fea0003800200 */
.L_x_1701:
        /* <DEDUP_REMOVED lines=42> */
.L_x_1699:
[----:B------:R-:W-:Y:S05]  /*12fe0*/  BSYNC.RECONVERGENT B0 ;  /* 0x0000000000007941 */ /* 0x000fea0003800200 */
.L_x_1698:
[----:B------:R-:W-:Y:S01]  /*12ff0*/  I2FP.F32.U32 R54, R54 ;  /* 0x0000003600367245 */ /* 0x000fe20000201000 */
[----:B------:R-:W-:Y:S01]  /*13000*/  IMAD.U32 R88, R91, 0x10000, RZ ;  /* 0x000100005b587824 */ /* 0x000fe200078e00ff */
[----:B------:R-:W-:Y:S01]  /*13010*/  ISETP.NE.AND P6, PT, R90, 0x1, PT ;  /* 0x000000015a00780c */ /* 0x000fe20003fc5270 */
[----:B------:R-:W-:Y:S01]  /*13020*/  IMAD.U32 R93, R55, 0x10000, RZ ;  /* 0x00010000375d7824 */ /* 0x000fe200078e00ff */
[----:B------:R-:W-:Y:S01]  /*13030*/  PRMT R55, R91, 0x7632, R55 ;  /* 0x000076325b377816 */ /* 0x000fe20000000037 */
[----:B------:R-:W-:Y:S01]  /*13040*/  FFMA.FTZ R54, R54, R165, 1.1641532182693481445e-10 ;  /* 0x2f00000036367423 */ /* 0x000fe200000100a5 */
[----:B------:R-:W-:Y:S01]  /*13050*/  FMUL.FTZ R89, R88, R29 ;  /* 0x0000001d58597220 */ /* 0x000fe20000410000 */
[----:B------:R-:W-:Y:S01]  /*13060*/  BSSY.RECONVERGENT B0, `(.L_x_1703) ;  /* 0x000004c000007945 */ /* 0x000fe20003800200 */
[----:B------:R-:W-:Y:S02]  /*13070*/  MOV R102, 0x2 ;  /* 0x0000000200667802 */ /* 0x000fe40000000f00 */
[----:B------:R-:W-:Y:S01]  /*13080*/  FMUL.FTZ R89, R89, R48 ;  /* 0x0000003059597220 */ /* 0x000fe20000410000 */
[----:B------:R-:W-:-:S04]  /*13090*/  FSETP.GTU.FTZ.AND P5, PT, R54, R49, PT ;  /* 0x000000313600720b */ /* 0x000fc80003fbc000 */
[----:B------:R-:W-:Y:S01]  /*130a0*/  FSEL R54, R89, RZ, !P5 ;  /* 0x000000ff59367208 */ /* 0x000fe20006800000 */
[----:B------:R-:W-:Y:S01]  /*130b0*/  IMAD.MOV.U32 R89, RZ, RZ, R144 ;  /* 0x000000ffff597224 */ /* 0x000fe200078e0090 */
[----:B------:R-:W-:-:S03]  /*130c0*/  PLOP3.LUT P5, PT, P5, PT, PT, 0x8, 0x80 ;  /* 0x000000000080781c */ /* 0x000fc60002fae170 */
[--C-:B------:R-:W-:Y:S01]  /*130d0*/  FADD.FTZ R54, R54, R93.reuse ;  /* 0x0000005d36367221 */ /* 0x100fe20000010000 */
[----:B------:R-:W-:Y:S01]  /*130e0*/  PRMT R93, R55, 0x7632, R93 ;  /* 0x00007632375d7816 */ /* 0x000fe2000000005d */
        /* <DEDUP_REMOVED lines=9> */
.L_x_1705:
        /* <DEDUP_REMOVED lines=15> */
.L_x_1707:
[----:B------:R-:W-:Y:S05]  /*13270*/  BSYNC.RECONVERGENT B1 ;  /* 0x0000000000017941 */ /* 0x000fea0003800200 */
.L_x_1706:
        /* <DEDUP_REMOVED lines=42> */
.L_x_1704:
[----:B------:R-:W-:Y:S05]  /*13520*/  BSYNC.RECONVERGENT B0 ;  /* 0x0000000000007941 */ /* 0x000fea0003800200 */
.L_x_1703:
[----:B------:R-:W-:Y:S01]  /*13530*/  I2FP.F32.U32 R88, R89 ;  /* 0x0000005900587245 */ /* 0x000fe20000201000 */
[----:B------:R-:W-:Y:S01]  /*13540*/  IMAD.U32 R90, R55, 0x10000, RZ ;  /* 0x00010000375a7824 */ /* 0x000fe200078e00ff */
[----:B------:R-:W-:-:S03]  /*13550*/  F2FP.BF16.F32.PACK_AB R89, R51, R50 ;  /* 0x000000323359723e */ /* 0x000fc600000010ff */
[----:B------:R-:W-:Y:S01]  /*13560*/  FFMA.FTZ R88, R88, R165, 1.1641532182693481445e-10 ;  /* 0x2f00000058587423 */ /* 0x000fe200000100a5 */
[----:B------:R-:W-:Y:S01]  /*13570*/  FMUL.FTZ R55, R90, R29 ;  /* 0x0000001d5a377220 */ /* 0x000fe20000410000 */
[----:B------:R-:W-:-:S03]  /*13580*/  IMAD.U32 R90, R93, 0x10000, RZ ;  /* 0x000100005d5a7824 */ /* 0x000fc600078e00ff */
[----:B------:R-:W-:Y:S01]  /*13590*/  FMUL.FTZ R55, R55, R48 ;  /* 0x0000003037377220 */ /* 0x000fe20000410000 */
[----:B------:R-:W-:Y:S02]  /*135a0*/  FSETP.GTU.FTZ.AND P6, PT, R88, R49, PT ;  /* 0x000000315800720b */ /* 0x000fe40003fdc000 */
[----:B------:R-:W-:Y:S02]  /*135b0*/  F2FP.BF16.F32.PACK_AB R88, R28, R27 ;  /* 0x0000001b1c58723e */ /* 0x000fe400000010ff */
[----:B------:R-:W-:Y:S02]  /*135c0*/  FSEL R55, R55, RZ, !P6 ;  /* 0x000000ff37377208 */ /* 0x000fe40007000000 */
[----:B------:R-:W-:-:S03]  /*135d0*/  PLOP3.LUT P6, PT, P6, PT, PT, 0x8, 0x80 ;  /* 0x000000000080781c */ /* 0x000fc600037ce170 */
[----:B------:R-:W-:Y:S01]  /*135e0*/  FADD.FTZ R55, R55, R90 ;  /* 0x0000005a37377221 */ /* 0x000fe20000010000 */
[----:B------:R-:W-:-:S04]  /*135f0*/  F2FP.BF16.F32.PACK_AB R90, R53, R52 ;  /* 0x00000034355a723e */ /* 0x000fc800000010ff */
[----:B------:R-:W-:Y:S01]  /*13600*/  F2FP.BF16.F32.PACK_AB R91, R55, R54 ;  /* 0x00000036375b723e */ /* 0x000fe200000010ff */
[----:B------:R-:W-:Y:S06]  /*13610*/  BRA `(.L_x_1708) ;  /* 0x0000002400f87947 */ /* 0x000fec0003800000 */
.L_x_1667:
        /* <DEDUP_REMOVED lines=16> */
.L_x_1711:
        /* <DEDUP_REMOVED lines=13> */
.L_x_1713:
[----:B------:R-:W-:Y:S05]  /*137f0*/  BSYNC.RECONVERGENT B1 ;  /* 0x0000000000017941 */ /* 0x000fea0003800200 */
.L_x_1712:
[----:B0-----:R-:W-:Y:S01]  /*13800*/  IMAD.WIDE.U32 R92, R26, -0x326172a9, RZ ;  /* 0xcd9e8d571a5c7825 */ /* 0x001fe200078e00ff */
        /* <DEDUP_REMOVED lines=41> */
.L_x_1710:
[----:B------:R-:W-:Y:S05]  /*13aa0*/  BSYNC.RECONVERGENT B0 ;  /* 0x0000000000007941 */ /* 0x000fea0003800200 */
.L_x_1709:
[----:B------:R-:W-:Y:S01]  /*13ab0*/  I2FP.F32.U32 R28, R28 ;  /* 0x0000001c001c7245 */ /* 0x000fe20000201000 */
[C---:B-----5:R-:W-:Y:S01]  /*13ac0*/  IMAD.U32 R50, R88.reuse, 0x10000, RZ ;  /* 0x0001000058327824 */ /* 0x060fe200078e00ff */
        /* <DEDUP_REMOVED lines=10> */
[----:B------:R-:W-:Y:S02]  /*13b70*/  FSEL R27, R27, RZ, !P0 ;  /* 0x000000ff1b1b7208 */ /* 0x000fe40004000000 */
[----:B0-----:R-:W-:Y:S01]  /*13b80*/  P2R R92, PR, RZ, 0x4 ;  /* 0x00000004ff5c7803 */ /* 0x001fe20000000000 */
        /* <DEDUP_REMOVED lines=9> */
.L_x_1716:
        /* <DEDUP_REMOVED lines=13> */
.L_x_1718:
[----:B------:R-:W-:Y:S05]  /*13cf0*/  BSYNC.RECONVERGENT B1 ;  /* 0x0000000000017941 */ /* 0x000fea0003800200 */
.L_x_1717:
        /* <DEDUP_REMOVED lines=42> */
.L_x_1715:
[----:B------:R-:W-:Y:S05]  /*13fa0*/  BSYNC.RECONVERGENT B0 ;  /* 0x0000000000007941 */ /* 0x000fea0003800200 */
.L_x_1714:
[----:B------:R-:W-:Y:S01]  /*13fb0*/  I2FP.F32.U32 R28, R28 ;  /* 0x0000001c001c7245 */ /* 0x000fe20000201000 */
[----:B------:R-:W-:Y:S01]  /*13fc0*/  BSSY.RECONVERGENT B0, `(.L_x_1719) ;  /* 0x000004c000007945 */ /* 0x000fe20003800200 */
[----:B------:R-:W-:Y:S01]  /*13fd0*/  ISETP.NE.AND P2, PT, R50, 0x1, PT ;  /* 0x000000013200780c */ /* 0x000fe20003f45270 */
[----:B------:R-:W-:Y:S01]  /*13fe0*/  IMAD.MOV.U32 R54, RZ, RZ, 0x2 ;  /* 0x00000002ff367424 */ /* 0x000fe200078e00ff */
[----:B------:R-:W-:Y:S01]  /*13ff0*/  SHF.L.U32 R88, R88, 0x10, RZ ;  /* 0x0000001058587819 */ /* 0x000fe200000006ff */
[----:B------:R-:W-:-:S04]  /*14000*/  FFMA.FTZ R28, R28, R165, 1.1641532182693481445e-10 ;  /* 0x2f0000001c1c7423 */ /* 0x000fc800000100a5 */
[----:B------:R-:W-:Y:S01]  /*14010*/  FMUL.FTZ R51, R88, R29 ;  /* 0x0000001d58337220 */ /* 0x000fe20000410000 */
[----:B------:R-:W-:-:S03]  /*14020*/  FSETP.GTU.FTZ.AND P1, PT, R28, R49, PT ;  /* 0x000000311c00720b */ /* 0x000fc60003f3c000 */
[----:B------:R-:W-:Y:S01]  /*14030*/  FMUL.FTZ R28, R51, R48 ;  /* 0x00000030331c7220 */ /* 0x000fe20000410000 */
[----:B------:R-:W-:Y:S01]  /*14040*/  PLOP3.LUT P0, PT, P1, PT, PT, 0x8, 0x80 ;  /* 0x000000000080781c */ /* 0x000fe20000f0e170 */
[----:B------:R-:W-:-:S03]  /*14050*/  IMAD.MOV.U32 R51, RZ, RZ, R144 ;  /* 0x000000ffff337224 */ /* 0x000fc600078e0090 */
[----:B------:R-:W-:Y:S01]  /*14060*/  FSEL R28, R28, RZ, !P1 ;  /* 0x000000ff1c1c7208 */ /* 0x000fe20004800000 */
        /* <DEDUP_REMOVED lines=9> */
.L_x_1721:
        /* <DEDUP_REMOVED lines=13> */
.L_x_1723:
[----:B------:R-:W-:Y:S05]  /*141d0*/  BSYNC.RECONVERGENT B1 ;  /* 0x0000000000017941 */ /* 0x000fea0003800200 */
.L_x_1722:
        /* <DEDUP_REMOVED lines=42> */
.L_x_1720:
[----:B------:R-:W-:Y:S05]  /*14480*/  BSYNC.RECONVERGENT B0 ;  /* 0x0000000000007941 */ /* 0x000fea0003800200 */
.L_x_1719:
        /* <DEDUP_REMOVED lines=9> */
[----:B------:R-:W-:Y:S01]  /*14520*/  FMUL.FTZ R50, R51, R48 ;  /* 0x0000003033327220 */ /* 0x000fe20000410000 */
[----:B------:R-:W-:Y:S02]  /*14530*/  PRMT R51, R89, 0x7632, R51 ;  /* 0x0000763259337816 */ /* 0x000fe40000000033 */
        /* <DEDUP_REMOVED lines=11> */
.L_x_1726:
        /* <DEDUP_REMOVED lines=13> */
.L_x_1728:
[----:B------:R-:W-:Y:S05]  /*146c0*/  BSYNC.RECONVERGENT B1 ;  /* 0x0000000000017941 */ /* 0x000fea0003800200 */
.L_x_1727:
        /* <DEDUP_REMOVED lines=42> */
.L_x_1725:
[----:B------:R-:W-:Y:S05]  /*14970*/  BSYNC.RECONVERGENT B0 ;  /* 0x0000000000007941 */ /* 0x000fea0003800200 */
.L_x_1724:
[----:B------:R-:W-:Y:S01]  /*14980*/  ISETP.NE.AND P4, PT, R55, 0x1, PT ;  /* 0x000000013700780c */ /* 0x000fe20003f85270 */
[----:B------:R-:W-:Y:S01]  /*14990*/  IMAD.U32 R54, R51, 0x10000, RZ ;  /* 0x0001000033367824 */ /* 0x000fe200078e00ff */
[----:B------:R-:W-:Y:S01]  /*149a0*/  I2FP.F32.U32 R52, R53 ;  /* 0x0000003500347245 */ /* 0x000fe20000201000 */
[----:B------:R-:W-:Y:S01]  /*149b0*/  BSSY.RECONVERGENT B0, `(.L_x_1729) ;  /* 0x000004a000007945 */ /* 0x000fe20003800200 */
[----:B------:R-:W-:Y:S02]  /*149c0*/  IMAD.MOV.U32 R88, RZ, RZ, 0x2 ;  /* 0x00000002ff587424 */ /* 0x000fe400078e00ff */
[----:B------:R-:W-:Y:S01]  /*149d0*/  FMUL.FTZ R51, R54, R29 ;  /* 0x0000001d36337220 */ /* 0x000fe20000410000 */
[----:B------:R-:W-:Y:S01]  /*149e0*/  MOV R53, R144 ;  /* 0x0000009000357202 */ /* 0x000fe20000000f00 */
[----:B------:R-:W-:Y:S02]  /*149f0*/  FFMA.FTZ R52, R52, R165, 1.1641532182693481445e-10 ;  /* 0x2f00000034347423 */ /* 0x000fe400000100a5 */
[----:B------:R-:W-:-:S03]  /*14a00*/  FMUL.FTZ R51, R51, R48 ;  /* 0x0000003033337220 */ /* 0x000fc60000410000 */
[----:B------:R-:W-:-:S04]  /*14a10*/  FSETP.GTU.FTZ.AND P3, PT, R52, R49, PT ;  /* 0x000000313400720b */ /* 0x000fc80003f7c000 */
[----:B------:R-:W-:Y:S02]  /*14a20*/  PLOP3.LUT P2, PT, P3, PT, PT, 0x8, 0x80 ;  /* 0x000000000080781c */ /* 0x000fe40001f4e170 */
[----:B------:R-:W-:Y:S01]  /*14a30*/  FSEL R51, R51, RZ, !P3 ;  /* 0x000000ff33337208 */ /* 0x000fe20005800000 */
        /* <DEDUP_REMOVED lines=9> */
.L_x_1731:
        /* <DEDUP_REMOVED lines=13> */
.L_x_1733:
[----:B------:R-:W-:Y:S05]  /*14ba0*/  BSYNC.RECONVERGENT B1 ;  /* 0x0000000000017941 */ /* 0x000fea0003800200 */
.L_x_1732:
        /* <DEDUP_REMOVED lines=42> */
.L_x_1730:
[----:B------:R-:W-:Y:S05]  /*14e50*/  BSYNC.RECONVERGENT B0 ;  /* 0x0000000000007941 */ /* 0x000fea0003800200 */
.L_x_1729:
[----:B------:R-:W-:Y:S01]  /*14e60*/  I2FP.F32.U32 R52, R53 ;  /* 0x0000003500347245 */ /* 0x000fe20000201000 */
[----:B------:R-:W-:Y:S01]  /*14e70*/  BSSY.RECONVERGENT B0, `(.L_x_1734) ;  /* 0x000004d000007945 */ /* 0x000fe20003800200 */
[----:B------:R-:W-:Y:S01]  /*14e80*/  SHF.L.U32 R54, R90, 0x10, RZ ;  /* 0x000000105a367819 */ /* 0x000fe200000006ff */
[----:B------:R-:W-:Y:S01]  /*14e90*/  IMAD.MOV.U32 R89, RZ, RZ, 0x2 ;  /* 0x00000002ff597424 */ /* 0x000fe200078e00ff */
[----:B------:R-:W-:Y:S01]  /*14ea0*/  ISETP.NE.AND P4, PT, R88, 0x1, PT ;  /* 0x000000015800780c */ /* 0x000fe20003f85270 */
[----:B------:R-:W-:Y:S01]  /*14eb0*/  FFMA.FTZ R52, R52, R165, 1.1641532182693481445e-10 ;  /* 0x2f00000034347423 */ /* 0x000fe200000100a5 */
[----:B------:R-:W-:Y:S01]  /*14ec0*/  PRMT R90, R90, 0x7632, R90 ;  /* 0x000076325a5a7816 */ /* 0x000fe2000000005a */
        /* <DEDUP_REMOVED lines=15> */
.L_x_1736:
        /* <DEDUP_REMOVED lines=13> */
.L_x_1738:
[----:B------:R-:W-:Y:S05]  /*15090*/  BSYNC.RECONVERGENT B1 ;  /* 0x0000000000017941 */ /* 0x000fea0003800200 */
.L_x_1737:
        /* <DEDUP_REMOVED lines=41> */
[----:B------:R-:W-:-:S07]  /*15330*/  MOV R97, R54 ;  /* 0x0000003600617202 */ /* 0x000fce0000000f00 */
.L_x_1735:
[----:B------:R-:W-:Y:S05]  /*15340*/  BSYNC.RECONVERGENT B0 ;  /* 0x0000000000007941 */ /* 0x000fea0003800200 */
.L_x_1734:
[----:B------:R-:W-:Y:S01]  /*15350*/  I2FP.F32.U32 R54, R53 ;  /* 0x0000003500367245 */ /* 0x000fe20000201000 */
[----:B------:R-:W-:Y:S01]  /*15360*/  IMAD.U32 R90, R90, 0x10000, RZ ;  /* 0x000100005a5a7824 */ /* 0x000fe200078e00ff */
[----:B------:R-:W-:Y:S01]  /*15370*/  ISETP.NE.AND P5, PT, R89, 0x1, PT ;  /* 0x000000015900780c */ /* 0x000fe20003fa5270 */
[----:B------:R-:W-:Y:S01]  /*15380*/  BSSY.RECONVERGENT B0, `(.L_x_1739) ;  /* 0x000004a000007945 */ /* 0x000fe20003800200 */
[----:B------:R-:W-:Y:S02]  /*15390*/  IMAD.MOV.U32 R55, RZ, RZ, R144 ;  /* 0x000000ffff377224 */ /* 0x000fe400078e0090 */
[----:B------:R-:W-:Y:S01]  /*153a0*/  FFMA.FTZ R54, R54, R165, 1.1641532182693481445e-10 ;  /* 0x2f00000036367423 */ /* 0x000fe200000100a5 */
[----:B------:R-:W-:Y:S01]  /*153b0*/  FMUL.FTZ R53, R90, R29 ;  /* 0x0000001d5a357220 */ /* 0x000fe20000410000 */
[----:B------:R-:W-:-:S03]  /*153c0*/  HFMA2 R90, -RZ, RZ, 0, 1.1920928955078125e-07 ;  /* 0x00000002ff5a7431 */ /* 0x000fc600000001ff */
        /* <DEDUP_REMOVED lines=13> */
.L_x_1741:
        /* <DEDUP_REMOVED lines=13> */
.L_x_1743:
[----:B------:R-:W-:Y:S05]  /*15570*/  BSYNC.RECONVERGENT B1 ;  /* 0x0000000000017941 */ /* 0x000fea0003800200 */
.L_x_1742:
        /* <DEDUP_REMOVED lines=42> */
.L_x_1740:
[----:B------:R-:W-:Y:S05]  /*15820*/  BSYNC.RECONVERGENT B0 ;  /* 0x0000000000007941 */ /* 0x000fea0003800200 */
.L_x_1739:
        /* <DEDUP_REMOVED lines=11> */
[----:B------:R-:W-:Y:S02]  /*158e0*/  MOV R89, R144 ;  /* 0x0000009000597202 */ /* 0x000fe40000000f00 */
        /* <DEDUP_REMOVED lines=10> */
.L_x_1746:
[----:B------:R-:W-:Y:S01]  /*15990*/  VIADD R24, R24, 0x1 ;  /* 0x0000000118187836 */ /* 0x000fe20000000000 */
[----:B------:R-:W-:Y:S03]  /*159a0*/  BSSY.RECONVERGENT B1, `(.L_x_1747) ;  /* 0x000000e000017945 */ /* 0x000fe60003800200 */
[C---:B------:R-:W-:Y:S01]  /*159b0*/  IMAD.WIDE.U32 R90, R24.reuse, -0x2daee0ad, RZ ;  /* 0xd2511f53185a7825 */ /* 0x040fe200078e00ff */
[----:B------:R-:W-:-:S13]  /*159c0*/  ISETP.NE.AND P6, PT, R24, RZ, PT ;  /* 0x000000ff1800720c */ /* 0x000fda0003fc5270 */
[----:B------:R-:W-:Y:S05]  /*159d0*/  @P6 BRA `(.L_x_1748) ;  /* 0x0000000000286947 */ /* 0x000fea0003800000 */
[----:B------:R-:W-:Y:S02]  /*159e0*/  IADD3 R23, PT, PT, R23, 0x1, RZ ;  /* 0x0000000117177810 */ /* 0x000fe40007ffe0ff */
[----:B------:R-:W-:Y:S02]  /*159f0*/  P2R R88, PR, RZ, 0x1 ;  /* 0x00000001ff587803 */ /* 0x000fe40000000000 */
[----:B------:R-:W-:-:S13]  /*15a00*/  ISETP.NE.AND P6, PT, R23, RZ, PT ;  /* 0x000000ff1700720c */ /* 0x000fda0003fc5270 */
[----:B------:R-:W-:Y:S02]  /*15a10*/  @!P6 VIADD R26, R26, 0x1 ;  /* 0x000000011a1ae836 */ /* 0x000fe40000000000 */
[----:B------:R-:W-:Y:S02]  /*15a20*/  @!P6 VIADD R89, R22, 0x1 ;  /* 0x000000011659e836 */ /* 0x000fe40000000000 */
[----:B------:R-:W-:Y:S01]  /*15a30*/  @!P6 IMAD.MOV.U32 R23, RZ, RZ, RZ ;  /* 0x000000ffff17e224 */ /* 0x000fe200078e00ff */
[----:B------:R-:W-:-:S13]  /*15a40*/  ISETP.NE.AND P0, PT, R26, RZ, !P6 ;  /* 0x000000ff1a00720c */ /* 0x000fda0007705270 */
[----:B------:R-:W-:Y:S02]  /*15a50*/  @P0 IADD3 R89, PT, PT, R22, RZ, RZ ;  /* 0x000000ff16590210 */ /* 0x000fe40007ffe0ff */
[----:B------:R-:W-:-:S03]  /*15a60*/  ISETP.NE.AND P0, PT, R88, RZ, PT ;  /* 0x000000ff5800720c */ /* 0x000fc60003f05270 */
[----:B------:R-:W-:-:S10]  /*15a70*/  @!P6 IMAD.MOV.U32 R22, RZ, RZ, R89 ;  /* 0x000000ffff16e224 */ /* 0x000fd400078e0059 */
.L_x_1748:
[----:B------:R-:W-:Y:S05]  /*15a80*/  BSYNC.RECONVERGENT B1 ;  /* 0x0000000000017941 */ /* 0x000fea0003800200 */
.L_x_1747:
        /* <DEDUP_REMOVED lines=42> */
.L_x_1745:
[----:B------:R-:W-:Y:S05]  /*15d30*/  BSYNC.RECONVERGENT B0 ;  /* 0x0000000000007941 */ /* 0x000fea0003800200 */
.L_x_1744:
[----:B------:R-:W-:Y:S02]  /*15d40*/  I2FP.F32.U32 R88, R89 ;  /* 0x0000005900587245 */ /* 0x000fe40000201000 */
[----:B------:R-:W-:Y:S02]  /*15d50*/  SHF.L.U32 R90, R55, 0x10, RZ ;  /* 0x00000010375a7819 */ /* 0x000fe400000006ff */
[----:B------:R-:W-:Y:S01]  /*15d60*/  F2FP.BF16.F32.PACK_AB R89, R51, R50 ;  /* 0x000000323359723e */ /* 0x000fe200000010ff */
[----:B------:R-:W-:Y:S02]  /*15d70*/  FFMA.FTZ R88, R88, R165, 1.1641532182693481445e-10 ;  /* 0x2f00000058587423 */ /* 0x000fe400000100a5 */
[----:B------:R-:W-:Y:S01]  /*15d80*/  FMUL.FTZ R55, R90, R29 ;  /* 0x0000001d5a377220 */ /* 0x000fe20000410000 */
[----:B------:R-:W-:Y:S02]  /*15d90*/  F2FP.BF16.F32.PACK_AB R90, R53, R52 ;  /* 0x00000034355a723e */ /* 0x000fe400000010ff */
[----:B------:R-:W-:Y:S01]  /*15da0*/  FSETP.GTU.FTZ.AND P6, PT, R88, R49, PT ;  /* 0x000000315800720b */ /* 0x000fe20003fdc000 */
[----:B------:R-:W-:Y:S01]  /*15db0*/  FMUL.FTZ R55, R55, R48 ;  /* 0x0000003037377220 */ /* 0x000fe20000410000 */
[----:B------:R-:W-:-:S04]  /*15dc0*/  F2FP.BF16.F32.PACK_AB R88, R28, R27 ;  /* 0x0000001b1c58723e */ /* 0x000fc800000010ff */
[----:B------:R-:W-:Y:S02]  /*15dd0*/  FSEL R55, R55, RZ, !P6 ;  /* 0x000000ff37377208 */ /* 0x000fe40007000000 */
[----:B------:R-:W-:Y:S02]  /*15de0*/  PLOP3.LUT P6, PT, P6, PT, PT, 0x8, 0x80 ;  /* 0x000000000080781c */ /* 0x000fe400037ce170 */
[----:B------:R-:W-:-:S11]  /*15df0*/  F2FP.BF16.F32.PACK_AB R91, R55, R54 ;  /* 0x00000036375b723e */ /* 0x000fd600000010ff */
.L_x_1708:
[----:B------:R-:W-:Y:S02]  /*15e00*/  SEL R96, RZ, 0x1000000, !P6 ;  /* 0x01000000ff607807 */ /* 0x000fe40007000000 */
[----:B------:R-:W-:Y:S02]  /*15e10*/  SEL R95, RZ, 0x10000, !P5 ;  /* 0x00010000ff5f7807 */ /* 0x000fe40006800000 */
[----:B------:R-:W-:Y:S02]  /*15e20*/  SEL R98, RZ, 0x100, !P4 ;  /* 0x00000100ff627807 */ /* 0x000fe40006000000 */
[----:B------:R-:W-:Y:S02]  /*15e30*/  ISETP.NE.AND P5, PT, R92, RZ, PT ;  /* 0x000000ff5c00720c */ /* 0x000fe40003fa5270 */
[----:B------:R-:W-:Y:S02]  /*15e40*/  SEL R94, RZ, 0x1000000, !P2 ;  /* 0x01000000ff5e7807 */ /* 0x000fe40005000000 */
[----:B------:R-:W-:-:S02]  /*15e50*/  SEL R93, RZ, 0x10000, !P1 ;  /* 0x00010000ff5d7807 */ /* 0x000fc40004800000 */
[----:B------:R-:W-:Y:S02]  /*15e60*/  SEL R92, RZ, 0x100, !P0 ;  /* 0x00000100ff5c7807 */ /* 0x000fe40004000000 */
[----:B------:R-:W-:Y:S01]  /*15e70*/  LOP3.LUT R98, R98, R96, R95, 0xfe, !PT ;  /* 0x0000006062627212 */ /* 0x000fe200078efe5f */
[----:B------:R-:W-:Y:S01]  /*15e80*/  VIADD R96, R21, 0x80 ;  /* 0x0000008015607836 */ /* 0x000fe20000000000 */
[----:B------:R-:W-:Y:S02]  /*15e90*/  SEL R95, RZ, 0x1, !P3 ;  /* 0x00000001ff5f7807 */ /* 0x000fe40005800000 */
[----:B------:R-:W-:Y:S01]  /*15ea0*/  LOP3.LUT R92, R92, R94, R93, 0xfe, !PT ;  /* 0x0000005e5c5c7212 */ /* 0x000fe200078efe5d */
[----:B------:R-:W-:Y:S01]  /*15eb0*/  IMAD.WIDE.U32 R100, R96, 0x10, R148 ;  /* 0x0000001060647825 */ /* 0x000fe200078e0094 */
[----:B------:R-:W-:Y:S02]  /*15ec0*/  SEL R99, RZ, 0x1, !P5 ;  /* 0x00000001ff637807 */ /* 0x000fe40006800000 */
[----:B------:R-:W-:Y:S01]  /*15ed0*/  LOP3.LUT R93, R98, R95, RZ, 0xfc, !PT ;  /* 0x0000005f625d7212 */ /* 0x000fe200078efcff */
[----:B------:R-:W-:Y:S01]  /*15ee0*/  IMAD.WIDE.U32 R94, R0, 0x10, R154 ;  /* 0x00000010005e7825 */ /* 0x000fe200078e009a */
[----:B------:R-:W-:-:S02]  /*15ef0*/  LOP3.LUT R92, R92, R99, RZ, 0xfc, !PT ;  /* 0x000000635c5c7212 */ /* 0x000fc400078efcff */
[----:B------:R-:W-:Y:S01]  /*15f00*/  LOP3.LUT P6, RZ, R20, 0x4, RZ, 0xc0, !PT ;  /* 0x0000000414ff7812 */ /* 0x000fe200078cc0ff */
[----:B------:R-:W-:Y:S01]  /*15f10*/  IMAD.WIDE.U32 R98, R0, 0x8, R152 ;  /* 0x0000000800627825 */ /* 0x000fe200078e0098 */
[----:B------:R0:W-:Y:S04]  /*15f20*/  STG.E.128 desc[UR8][R94.64], R88 ;  /* 0x000000585e007986 */ /* 0x0001e8000c101d08 */
[----:B------:R1:W-:Y:S04]  /*15f30*/  STG.E.64 desc[UR8][R98.64], R92 ;  /* 0x0000005c62007986 */ /* 0x0003e8000c101b08 */
[----:B0-----:R1:W5:Y:S03]  /*15f40*/  LDG.E.128 R88, desc[UR8][R100.64] ;  /* 0x0000000864587981 */ /* 0x001366000c1e1d00 */
[----:B------:R-:W-:Y:S05]  /*15f50*/  @!P6 BRA `(.L_x_1749) ;  /* 0x000000280064e947 */ /* 0x000fea0003800000 */
[----:B-1----:R-:W0:Y:S02]  /*15f60*/  LDC.64 R92, c[0x0][0x3a0] ;  /* 0x0000e800ff5c7b82 */ /* 0x002e240000000a00 */
        /* <DEDUP_REMOVED lines=12> */
[-C--:B------:R-:W-:Y:S01]  /*16030*/  @!P0 MOV R110, R97.reuse ;  /* 0x00000061006e8202 */ /* 0x080fe20000000f00 */
[----:B------:R-:W-:Y:S01]  /*16040*/  @!P0 IMAD.MOV.U32 R99, RZ, RZ, R143 ;  /* 0x000000ffff638224 */ /* 0x000fe200078e008f */
[----:B------:R-:W-:Y:S01]  /*16050*/  @P0 MOV R110, R97 ;  /* 0x00000061006e0202 */ /* 0x000fe20000000f00 */
[----:B------:R-:W-:Y:S02]  /*16060*/  @P0 VIADD R98, R102, 0x1 ;  /* 0x0000000166620836 */ /* 0x000fe40000000000 */
[----:B------:R-:W-:Y:S01]  /*16070*/  @P0 IMAD.MOV.U32 R99, RZ, RZ, R146 ;  /* 0x000000ffff630224 */ /* 0x000fe200078e0092 */
[----:B------:R-:W-:Y:S06]  /*16080*/  BRA `(.L_x_1751) ;  /* 0x0000000000dc7947 */ /* 0x000fec0003800000 */
.L_x_1752:
        /* <DEDUP_REMOVED lines=13> */
.L_x_1754:
[----:B------:R-:W-:Y:S05]  /*16160*/  BSYNC.RECONVERGENT B1 ;  /* 0x0000000000017941 */ /* 0x000fea0003800200 */
.L_x_1753:
        /* <DEDUP_REMOVED lines=38> */
[----:B------:R-:W-:-:S04]  /*163d0*/  LOP3.LUT R146, R32, R146, R145, 0x96, !PT ;  /* 0x0000009220927212 */ /* 0x000fc800078e9691 */
[----:B------:R-:W-:Y:S01]  /*163e0*/  LOP3.LUT R143, R34, R98, R111, 0x96, !PT ;  /* 0x00000062228f7212 */ /* 0x000fe200078e966f */
[----:B------:R-:W-:-:S07]  /*163f0*/  IMAD.MOV.U32 R98, RZ, RZ, RZ ;  /* 0x000000ffff627224 */ /* 0x000fce00078e00ff */
.L_x_1751:
[----:B------:R-:W-:Y:S05]  /*16400*/  BSYNC.RECONVERGENT B0 ;  /* 0x0000000000007941 */ /* 0x000fea0003800200 */
.L_x_1750:
        /* <DEDUP_REMOVED lines=16> */
[----:B------:R-:W-:Y:S01]  /*16510*/  IMAD.MOV.U32 R100, RZ, RZ, 0x2 ;  /* 0x00000002ff647424 */ /* 0x000fe200078e00ff */
        /* <DEDUP_REMOVED lines=9> */
.L_x_1757:
        /* <DEDUP_REMOVED lines=13> */
.L_x_1759:
[----:B------:R-:W-:Y:S05]  /*16680*/  BSYNC.RECONVERGENT B1 ;  /* 0x0000000000017941 */ /* 0x000fea0003800200 */
.L_x_1758:
        /* <DEDUP_REMOVED lines=42> */
.L_x_1756:
[----:B------:R-:W-:Y:S05]  /*16930*/  BSYNC.RECONVERGENT B0 ;  /* 0x0000000000007941 */ /* 0x000fea0003800200 */
.L_x_1755:
[----:B------:R-:W-:Y:S01]  /*16940*/  I2FP.F32.U32 R98, R99 ;  /* 0x0000006300627245 */ /* 0x000fe20000201000 */
[----:B------:R-:W-:Y:S01]  /*16950*/  IMAD.U32 R88, R88, 0x10000, RZ ;  /* 0x0001000058587824 */ /* 0x000fe200078e00ff */
[----:B------:R-:W-:Y:S01]  /*16960*/  ISETP.NE.AND P1, PT, R100, 0x1, PT ;  /* 0x000000016400780c */ /* 0x000fe20003f25270 */
[----:B------:R-:W-:Y:S01]  /*16970*/  BSSY.RECONVERGENT B0, `(.L_x_1760) ;  /* 0x000004d000007945 */ /* 0x000fe20003800200 */
[----:B------:R-:W-:Y:S01]  /*16980*/  SHF.L.U32 R101, R92, 0x10, RZ ;  /* 0x000000105c657819 */ /* 0x000fe200000006ff */
[----:B------:R-:W-:Y:S01]  /*16990*/  FFMA.FTZ R98, R98, R165, 1.1641532182693481445e-10 ;  /* 0x2f00000062627423 */ /* 0x000fe200000100a5 */
[----:B------:R-:W-:Y:S01]  /*169a0*/  FMUL.FTZ R99, R88, R29 ;  /* 0x0000001d58637220 */ /* 0x000fe20000410000 */
[----:B------:R-:W-:Y:S02]  /*169b0*/  IMAD.MOV.U32 R102, RZ, RZ, 0x2 ;  /* 0x00000002ff667424 */ /* 0x000fe400078e00ff */
[----:B------:R-:W-:Y:S02]  /*169c0*/  IMAD.MOV.U32 R92, RZ, RZ, R144 ;  /* 0x000000ffff5c7224 */ /* 0x000fe400078e0090 */
[----:B------:R-:W-:Y:S01]  /*169d0*/  FMUL.FTZ R99, R99, R48 ;  /* 0x0000003063637220 */ /* 0x000fe20000410000 */
[----:B------:R-:W-:-:S04]  /*169e0*/  FSETP.GTU.FTZ.AND P0, PT, R98, R49, PT ;  /* 0x000000316200720b */ /* 0x000fc80003f1c000 */
        /* <DEDUP_REMOVED lines=13> */
.L_x_1762:
        /* <DEDUP_REMOVED lines=13> */
.L_x_1764:
[----:B------:R-:W-:Y:S05]  /*16b90*/  BSYNC.RECONVERGENT B1 ;  /* 0x0000000000017941 */ /* 0x000fea0003800200 */
.L_x_1763:
        /* <DEDUP_REMOVED lines=42> */
.L_x_1761:
[----:B------:R-:W-:Y:S05]  /*16e40*/  BSYNC.RECONVERGENT B0 ;  /* 0x0000000000007941 */ /* 0x000fea0003800200 */
.L_x_1760:
[----:B------:R-:W-:Y:S01]  /*16e50*/  I2FP.F32.U32 R92, R92 ;  /* 0x0000005c005c7245 */ /* 0x000fe20000201000 */
[----:B------:R-:W-:Y:S01]  /*16e60*/  IMAD.U32 R101, R93, 0x10000, RZ ;  /* 0x000100005d657824 */ /* 0x000fe200078e00ff */
[C---:B------:R-:W-:Y:S01]  /*16e70*/  SHF.L.U32 R100, R89.reuse, 0x10, RZ ;  /* 0x0000001059647819 */ /* 0x040fe200000006ff */
[----:B------:R-:W-:Y:S01]  /*16e80*/  BSSY.RECONVERGENT B0, `(.L_x_1765) ;  /* 0x000004f000007945 */ /* 0x000fe20003800200 */
[----:B------:R-:W-:Y:S01]  /*16e90*/  ISETP.NE.AND P2, PT, R102, 0x1, PT ;  /* 0x000000016600780c */ /* 0x000fe20003f45270 */
[----:B------:R-:W-:Y:S01]  /*16ea0*/  FFMA.FTZ R92, R92, R165, 1.1641532182693481445e-10 ;  /* 0x2f0000005c5c7423 */ /* 0x000fe200000100a5 */
[----:B------:R-:W-:Y:S01]  /*16eb0*/  PRMT R89, R89, 0x7632, R89 ;  /* 0x0000763259597816 */ /* 0x000fe20000000059 */
[----:B------:R-:W-:Y:S01]  /*16ec0*/  FMUL.FTZ R99, R100, R29 ;  /* 0x0000001d64637220 */ /* 0x000fe20000410000 */
[----:B------:R-:W-:Y:S01]  /*16ed0*/  PRMT R93, R93, 0x7632, R93 ;  /* 0x000076325d5d7816 */ /* 0x000fe2000000005d */
[----:B------:R-:W-:Y:S01]  /*16ee0*/  IMAD.MOV.U32 R103, RZ, RZ, 0x2 ;  /* 0x00000002ff677424 */ /* 0x000fe200078e00ff */
[----:B------:R-:W-:Y:S01]  /*16ef0*/  FSETP.GTU.FTZ.AND P1, PT, R92, R49, PT ;  /* 0x000000315c00720b */ /* 0x000fe20003f3c000 */
[----:B------:R-:W-:-:S05]  /*16f00*/  FMUL.FTZ R99, R99, R48 ;  /* 0x0000003063637220 */ /* 0x000fca0000410000 */
        /* <DEDUP_REMOVED lines=14> */
.L_x_1767:
        /* <DEDUP_REMOVED lines=13> */
.L_x_1769:
[----:B------:R-:W-:Y:S05]  /*170c0*/  BSYNC.RECONVERGENT B1 ;  /* 0x0000000000017941 */ /* 0x000fea0003800200 */
.L_x_1768:
        /* <DEDUP_REMOVED lines=42> */
.L_x_1766:
[----:B------:R-:W-:Y:S05]  /*17370*/  BSYNC.RECONVERGENT B0 ;  /* 0x0000000000007941 */ /* 0x000fea0003800200 */
.L_x_1765:
        /* <DEDUP_REMOVED lines=9> */
[----:B------:R-:W-:Y:S02]  /*17410*/  IMAD.U32 R100, R93, 0x10000, RZ ;  /* 0x000100005d647824 */ /* 0x000fe400078e00ff */
[----:B------:R-:W-:Y:S01]  /*17420*/  IMAD.MOV.U32 R93, RZ, RZ, R144 ;  /* 0x000000ffff5d7224 */ /* 0x000fe200078e0090 */
        /* <DEDUP_REMOVED lines=13> */
.L_x_1772:
        /* <DEDUP_REMOVED lines=13> */
.L_x_1774:
[----:B------:R-:W-:Y:S05]  /*175d0*/  BSYNC.RECONVERGENT B1 ;  /* 0x0000000000017941 */ /* 0x000fea0003800200 */
.L_x_1773:
        /* <DEDUP_REMOVED lines=41> */
[----:B------:R-:W-:-:S07]  /*17870*/  MOV R110, R102 ;  /* 0x00000066006e7202 */ /* 0x000fce0000000f00 */
.L_x_1771:
[----:B------:R-:W-:Y:S05]  /*17880*/  BSYNC.RECONVERGENT B0 ;  /* 0x0000000000007941 */ /* 0x000fea0003800200 */
.L_x_1770:
[----:B------:R-:W-:Y:S01]  /*17890*/  I2FP.F32.U32 R102, R93 ;  /* 0x0000005d00667245 */ /* 0x000fe20000201000 */
[----:B------:R-:W-:Y:S01]  /*178a0*/  IMAD.U32 R104, R90, 0x10000, RZ ;  /* 0x000100005a687824 */ /* 0x000fe200078e00ff */
        /* <DEDUP_REMOVED lines=24> */
.L_x_1777:
        /* <DEDUP_REMOVED lines=13> */
.L_x_1779:
[----:B------:R-:W-:Y:S05]  /*17b00*/  BSYNC.RECONVERGENT B1 ;  /* 0x0000000000017941 */ /* 0x000fea0003800200 */
.L_x_1778:
        /* <DEDUP_REMOVED lines=42> */
.L_x_1776:
[----:B------:R-:W-:Y:S05]  /*17db0*/  BSYNC.RECONVERGENT B0 ;  /* 0x0000000000007941 */ /* 0x000fea0003800200 */
.L_x_1775:
        /* <DEDUP_REMOVED lines=23> */
.L_x_1782:
        /* <DEDUP_REMOVED lines=13> */
.L_x_1784:
[----:B------:R-:W-:Y:S05]  /*18000*/  BSYNC.RECONVERGENT B1 ;  /* 0x0000000000017941 */ /* 0x000fea0003800200 */
.L_x_1783:
        /* <DEDUP_REMOVED lines=42> */
.L_x_1781:
[----:B------:R-:W-:Y:S05]  /*182b0*/  BSYNC.RECONVERGENT B0 ;  /* 0x0000000000007941 */ /* 0x000fea0003800200 */
.L_x_1780:
        /* <DEDUP_REMOVED lines=8> */
[C---:B------:R-:W-:Y:S01]  /*18340*/  IMAD.U32 R94, R95.reuse, 0x10000, RZ ;  /* 0x000100005f5e7824 */ /* 0x040fe200078e00ff */
[----:B------:R-:W-:Y:S02]  /*18350*/  PRMT R111, R95, 0x7632, R111 ;  /* 0x000076325f6f7816 */ /* 0x000fe4000000006f */
[----:B------:R-:W-:Y:S01]  /*18360*/  FMUL.FTZ R103, R103, R48 ;  /* 0x0000003067677220 */ /* 0x000fe20000410000 */
[----:B------:R-:W-:-:S02]  /*18370*/  FSETP.GTU.FTZ.AND P5, PT, R90, R49, PT ;  /* 0x000000315a00720b */ /* 0x000fc40003fbc000 */
[----:B------:R-:W-:Y:S02]  /*18380*/  MOV R91, R144 ;  /* 0x00000090005b7202 */ /* 0x000fe40000000f00 */
        /* <DEDUP_REMOVED lines=12> */
.L_x_1787:
        /* <DEDUP_REMOVED lines=15> */
.L_x_1789:
[----:B------:R-:W-:Y:S05]  /*18540*/  BSYNC.RECONVERGENT B1 ;  /* 0x0000000000017941 */ /* 0x000fea0003800200 */
.L_x_1788:
        /* <DEDUP_REMOVED lines=42> */
.L_x_1786:
[----:B------:R-:W-:Y:S05]  /*187f0*/  BSYNC.RECONVERGENT B0 ;  /* 0x0000000000007941 */ /* 0x000fea0003800200 */
.L_x_1785:
[----:B------:R-:W-:Y:S02]  /*18800*/  I2FP.F32.U32 R90, R91 ;  /* 0x0000005b005a7245 */ /* 0x000fe40000201000 */
[----:B------:R-:W-:Y:S02]  /*18810*/  SHF.L.U32 R104, R104, 0x10, RZ ;  /* 0x0000001068687819 */ /* 0x000fe400000006ff */
[----:B------:R-:W-:Y:S01]  /*18820*/  F2FP.BF16.F32.PACK_AB R89, R89, R92 ;  /* 0x0000005c5959723e */ /* 0x000fe200000010ff */
[----:B------:R-:W-:Y:S01]  /*18830*/  FFMA.FTZ R90, R90, R165, 1.1641532182693481445e-10 ;  /* 0x2f0000005a5a7423 */ /* 0x000fe200000100a5 */
[----:B------:R-:W-:Y:S01]  /*18840*/  F2FP.BF16.F32.PACK_AB R88, R88, R97 ;  /* 0x000000615858723e */ /* 0x000fe200000010ff */
[----:B------:R-:W-:Y:S01]  /*18850*/  FMUL.FTZ R91, R104, R29 ;  /* 0x0000001d685b7220 */ /* 0x000fe20000410000 */
[----:B------:R-:W-:Y:S02]  /*18860*/  IMAD.U32 R104, R111, 0x10000, RZ ;  /* 0x000100006f687824 */ /* 0x000fe400078e00ff */
        /* <DEDUP_REMOVED lines=8> */
.L_x_1749:
[----:B------:R-:W-:Y:S01]  /*188f0*/  ISETP.NE.AND P0, PT, R102, 0x1, PT ;  /* 0x000000016600780c */ /* 0x000fe20003f05270 */
[----:B------:R-:W-:Y:S01]  /*18900*/  BSSY.RECONVERGENT B0, `(.L_x_1791) ;  /* 0x0000046000007945 */ /* 0x000fe20003800200 */
[----:B------:R-:W-:Y:S01]  /*18910*/  IMAD.MOV.U32 R95, RZ, RZ, 0x2 ;  /* 0x00000002ff5f7424 */ /* 0x000fe200078e00ff */
[----:B-1----:R-:W-:Y:S01]  /*18920*/  MOV R92, R144 ;  /* 0x00000090005c7202 */ /* 0x002fe20000000f00 */
        /* <DEDUP_REMOVED lines=12> */
.L_x_1793:
        /* <DEDUP_REMOVED lines=13> */
.L_x_1795:
[----:B------:R-:W-:Y:S05]  /*18ac0*/  BSYNC.RECONVERGENT B1 ;  /* 0x0000000000017941 */ /* 0x000fea0003800200 */
.L_x_1794:
        /* <DEDUP_REMOVED lines=41> */
.L_x_1792:
[----:B------:R-:W-:Y:S05]  /*18d60*/  BSYNC.RECONVERGENT B0 ;  /* 0x0000000000007941 */ /* 0x000fea0003800200 */
.L_x_1791:
        /* <DEDUP_REMOVED lines=9> */
[----:B------:R-:W-:Y:S01]  /*18e00*/  FMUL.FTZ R92, R93, R48 ;  /* 0x000000305d5c7220 */ /* 0x000fe20000410000 */
[----:B------:R-:W-:Y:S02]  /*18e10*/  IMAD.MOV.U32 R93, RZ, RZ, R144 ;  /* 0x000000ffff5d7224 */ /* 0x000fe400078e0090 */
[----:B------:R-:W-:Y:S02]  /*18e20*/  PLOP3.LUT P2, PT, P0, PT, PT, 0x8, 0x80 ;  /* 0x000000000080781c */ /* 0x000fe4000074e170 */
[----:B------:R-:W-:Y:S02]  /*18e30*/  FSEL R92, R92, RZ, !P0 ;  /* 0x000000ff5c5c7208 */ /* 0x000fe40004000000 */
[----:B------:R-:W-:-:S03]  /*18e40*/  P2R R105, PR, RZ, 0x4 ;  /* 0x00000004ff697803 */ /* 0x000fc60000000000 */
        /* <DEDUP_REMOVED lines=10> */
.L_x_1798:
        /* <DEDUP_REMOVED lines=13> */
.L_x_1800:
[----:B------:R-:W-:Y:S05]  /*18fc0*/  BSYNC.RECONVERGENT B1 ;  /* 0x0000000000017941 */ /* 0x000fea0003800200 */
.L_x_1799:
        /* <DEDUP_REMOVED lines=42> */
.L_x_1797:
[----:B------:R-:W-:Y:S05]  /*19270*/  BSYNC.RECONVERGENT B0 ;  /* 0x0000000000007941 */ /* 0x000fea0003800200 */
.L_x_1796:
        /* <DEDUP_REMOVED lines=22> */
.L_x_1803:
        /* <DEDUP_REMOVED lines=13> */
.L_x_1805:
[----:B------:R-:W-:Y:S05]  /*194b0*/  BSYNC.RECONVERGENT B1 ;  /* 0x0000000000017941 */ /* 0x000fea0003800200 */
.L_x_1804:
        /* <DEDUP_REMOVED lines=42> */
.L_x_1802:
[----:B------:R-:W-:Y:S05]  /*19760*/  BSYNC.RECONVERGENT B0 ;  /* 0x0000000000007941 */ /* 0x000fea0003800200 */
.L_x_1801:
[----:B------:R-:W-:Y:S01]  /*19770*/  I2FP.F32.U32 R94, R93 ;  /* 0x0000005d005e7245 */ /* 0x000fe20000201000 */
[----:B------:R-:W-:Y:S01]  /*19780*/  IMAD.U32 R100, R89, 0x10000, RZ ;  /* 0x0001000059647824 */ /* 0x000fe200078e00ff */
[----:B------:R-:W-:Y:S01]  /*19790*/  ISETP.NE.AND P3, PT, R101, 0x1, PT ;  /* 0x000000016500780c */ /* 0x000fe20003f65270 */
[----:B------:R-:W-:Y:S01]  /*197a0*/  BSSY.RECONVERGENT B0, `(.L_x_1806) ;  /* 0x000004c000007945 */ /* 0x000fe20003800200 */
[----:B------:R-:W-:Y:S02]  /*197b0*/  HFMA2 R102, -RZ, RZ, 0, 1.1920928955078125e-07 ;  /* 0x00000002ff667431 */ /* 0x000fe400000001ff */
[----:B------:R-:W-:Y:S01]  /*197c0*/  FFMA.FTZ R94, R94, R165, 1.1641532182693481445e-10 ;  /* 0x2f0000005e5e7423 */ /* 0x000fe200000100a5 */
[----:B------:R-:W-:Y:S01]  /*197d0*/  FMUL.FTZ R93, R100, R29 ;  /* 0x0000001d645d7220 */ /* 0x000fe20000410000 */
[----:B------:R-:W-:Y:S01]  /*197e0*/  PRMT R89, R89, 0x7632, R89 ;  /* 0x0000763259597816 */ /* 0x000fe20000000059 */
[----:B------:R-:W-:Y:S02]  /*197f0*/  IMAD.MOV.U32 R95, RZ, RZ, R144 ;  /* 0x000000ffff5f7224 */ /* 0x000fe400078e0090 */
        /* <DEDUP_REMOVED lines=14> */
.L_x_1808:
        /* <DEDUP_REMOVED lines=13> */
.L_x_1810:
[----:B------:R-:W-:Y:S05]  /*199b0*/  BSYNC.RECONVERGENT B1 ;  /* 0x0000000000017941 */ /* 0x000fea0003800200 */
.L_x_1809:
        /* <DEDUP_REMOVED lines=42> */
.L_x_1807:
[----:B------:R-:W-:Y:S05]  /*19c60*/  BSYNC.RECONVERGENT B0 ;  /* 0x0000000000007941 */ /* 0x000fea0003800200 */
.L_x_1806:
        /* <DEDUP_REMOVED lines=22> */
.L_x_1813:
        /* <DEDUP_REMOVED lines=13> */
.L_x_1815:
[----:B------:R-:W-:Y:S05]  /*19ea0*/  BSYNC.RECONVERGENT B1 ;  /* 0x0000000000017941 */ /* 0x000fea0003800200 */
.L_x_1814:
        /* <DEDUP_REMOVED lines=42> */
.L_x_1812:
[----:B------:R-:W-:Y:S05]  /*1a150*/  BSYNC.RECONVERGENT B0 ;  /* 0x0000000000007941 */ /* 0x000fea0003800200 */
.L_x_1811:
        /* <DEDUP_REMOVED lines=22> */
.L_x_1818:
        /* <DEDUP_REMOVED lines=13> */
.L_x_1820:
[----:B------:R-:W-:Y:S05]  /*1a390*/  BSYNC.RECONVERGENT B1 ;  /* 0x0000000000017941 */ /* 0x000fea0003800200 */
.L_x_1819:
        /* <DEDUP_REMOVED lines=42> */
.L_x_1817:
[----:B------:R-:W-:Y:S05]  /*1a640*/  BSYNC.RECONVERGENT B0 ;  /* 0x0000000000007941 */ /* 0x000fea0003800200 */
.L_x_1816:
        /* <DEDUP_REMOVED lines=21> */
.L_x_1823:
        /* <DEDUP_REMOVED lines=13> */
.L_x_1825:
[----:B------:R-:W-:Y:S05]  /*1a870*/  BSYNC.RECONVERGENT B1 ;  /* 0x0000000000017941 */ /* 0x000fea0003800200 */
.L_x_1824:
        /* <DEDUP_REMOVED lines=42> */
.L_x_1822:
[----:B------:R-:W-:Y:S05]  /*1ab20*/  BSYNC.RECONVERGENT B0 ;  /* 0x0000000000007941 */ /* 0x000fea0003800200 */
.L_x_1821:
        /* <DEDUP_REMOVED lines=22> */
.L_x_1828:
        /* <DEDUP_REMOVED lines=15> */
.L_x_1830:
[----:B------:R-:W-:Y:S05]  /*1ad80*/  BSYNC.RECONVERGENT B1 ;  /* 0x0000000000017941 */ /* 0x000fea0003800200 */
.L_x_1829:
        /* <DEDUP_REMOVED lines=42> */
.L_x_1827:
[----:B------:R-:W-:Y:S05]  /*1b030*/  BSYNC.RECONVERGENT B0 ;  /* 0x0000000000007941 */ /* 0x000fea0003800200 */
.L_x_1826:
        /* <DEDUP_REMOVED lines=12> */
.L_x_1790:
        /* <DEDUP_REMOVED lines=13> */
[----:B------:R-:W-:Y:S01]  /*1b1d0*/  IMAD.WIDE.U32 R94, R96, 0x10, R154 ;  /* 0x00000010605e7825 */ /* 0x000fe200078e009a */
[----:B------:R-:W-:Y:S02]  /*1b1e0*/  LOP3.LUT R92, R92, R107, RZ, 0xfc, !PT ;  /* 0x0000006b5c5c7212 */ /* 0x000fe400078efcff */
[----:B------:R-:W-:Y:S01]  /*1b1f0*/  LOP3.LUT P6, RZ, R20, 0x4, RZ, 0xc0, !PT ;  /* 0x0000000414ff7812 */ /* 0x000fe200078cc0ff */
[----:B------:R-:W-:Y:S01]  /*1b200*/  IMAD.WIDE.U32 R106, R96, 0x8, R152 ;  /* 0x00000008606a7825 */ /* 0x000fe200078e0098 */
[----:B------:R0:W-:Y:S03]  /*1b210*/  STG.E.128 desc[UR8][R94.64], R88 ;  /* 0x000000585e007986 */ /* 0x0001e6000c101d08 */
[----:B------:R-:W-:Y:S01]  /*1b220*/  IMAD.WIDE.U32 R108, R105, 0x10, R148 ;  /* 0x00000010696c7825 */ /* 0x000fe200078e0094 */
        /* <DEDUP_REMOVED lines=22> */
.L_x_1834:
        /* <DEDUP_REMOVED lines=13> */
.L_x_1836:
[----:B------:R-:W-:Y:S05]  /*1b460*/  BSYNC.RECONVERGENT B1 ;  /* 0x0000000000017941 */ /* 0x000fea0003800200 */
.L_x_1835:
        /* <DEDUP_REMOVED lines=42> */
.L_x_1833:
[----:B------:R-:W-:Y:S05]  /*1b710*/  BSYNC.RECONVERGENT B0 ;  /* 0x0000000000007941 */ /* 0x000fea0003800200 */
.L_x_1832:
[----:B------:R-:W-:Y:S01]  /*1b720*/  I2FP.F32.U32 R106, R106 ;  /* 0x0000006a006a7245 */ /* 0x000fe20000201000 */
[----:B-----5:R-:W-:Y:S01]  /*1b730*/  IMAD.U32 R108, R88, 0x10000, RZ ;  /* 0x00010000586c7824 */ /* 0x020fe200078e00ff */
[----:B------:R-:W-:Y:S01]  /*1b740*/  ISETP.NE.AND P1, PT, R107, 0x1, PT ;  /* 0x000000016b00780c */ /* 0x000fe20003f25270 */
[----:B------:R-:W-:Y:S01]  /*1b750*/  BSSY.RECONVERGENT B0, `(.L_x_1837) ;  /* 0x0000050000007945 */ /* 0x000fe20003800200 */
[----:B------:R-:W-:Y:S01]  /*1b760*/  SHF.L.U32 R111, R92, 0x10, RZ ;  /* 0x000000105c6f7819 */ /* 0x000fe200000006ff */
[----:B------:R-:W-:Y:S01]  /*1b770*/  FFMA.FTZ R106, R106, R165, 1.1641532182693481445e-10 ;  /* 0x2f0000006a6a7423 */ /* 0x000fe200000100a5 */
[----:B------:R-:W-:Y:S01]  /*1b780*/  FMUL.FTZ R109, R108, R29 ;  /* 0x0000001d6c6d7220 */ /* 0x000fe20000410000 */
[----:B------:R-:W-:Y:S01]  /*1b790*/  PRMT R88, R88, 0x7632, R88 ;  /* 0x0000763258587816 */ /* 0x000fe20000000058 */
[----:B------:R-:W-:Y:S01]  /*1b7a0*/  IMAD.MOV.U32 R110, RZ, RZ, 0x2 ;  /* 0x00000002ff6e7424 */ /* 0x000fe200078e00ff */
[----:B------:R-:W-:Y:S01]  /*1b7b0*/  PRMT R92, R92, 0x7632, R92 ;  /* 0x000076325c5c7816 */ /* 0x000fe2000000005c */
[----:B------:R-:W-:Y:S01]  /*1b7c0*/  FMUL.FTZ R109, R109, R48 ;  /* 0x000000306d6d7220 */ /* 0x000fe20000410000 */
[----:B------:R-:W-:-:S04]  /*1b7d0*/  FSETP.GTU.FTZ.AND P0, PT, R106, R49, PT ;  /* 0x000000316a00720b */ /* 0x000fc80003f1c000 */
[----:B------:R-:W-:Y:S01]  /*1b7e0*/  FSEL R106, R109, RZ, !P0 ;  /* 0x000000ff6d6a7208 */ /* 0x000fe20004000000 */
[----:B------:R-:W-:Y:S01]  /*1b7f0*/  IMAD.MOV.U32 R109, RZ, RZ, R144 ;  /* 0x000000ffff6d7224 */ /* 0x000fe200078e0090 */
[----:B------:R-:W-:-:S03]  /*1b800*/  PLOP3.LUT P0, PT, P0, PT, PT, 0x8, 0x80 ;  /* 0x000000000080781c */ /* 0x000fc6000070e170 */
[----:B------:R-:W-:Y:S01]  /*1b810*/  FADD.FTZ R106, R106, R111 ;  /* 0x0000006f6a6a7221 */ /* 0x000fe20000010000 */
[----:B------:R-:W-:Y:S01]  /*1b820*/  P2R R114, PR, RZ, 0x1 ;  /* 0x00000001ff727803 */ /* 0x000fe20000000000 */
        /* <DEDUP_REMOVED lines=9> */
.L_x_1839:
        /* <DEDUP_REMOVED lines=13> */
.L_x_1841:
[----:B------:R-:W-:Y:S05]  /*1b990*/  BSYNC.RECONVERGENT B1 ;  /* 0x0000000000017941 */ /* 0x000fea0003800200 */
.L_x_1840:
        /* <DEDUP_REMOVED lines=41> */
[----:B------:R-:W-:Y:S01]  /*1bc30*/  MOV R109, R115 ;  /* 0x00000073006d7202 */ /* 0x000fe20000000f00 */
[----:B------:R-:W-:-:S07]  /*1bc40*/  IMAD.MOV.U32 R115, RZ, RZ, R108 ;  /* 0x000000ffff737224 */ /* 0x000fce00078e006c */
.L_x_1838:
[----:B------:R-:W-:Y:S05]  /*1bc50*/  BSYNC.RECONVERGENT B0 ;  /* 0x0000000000007941 */ /* 0x000fea0003800200 */
.L_x_1837:
        /* <DEDUP_REMOVED lines=24> */
.L_x_1844:
        /* <DEDUP_REMOVED lines=13> */
.L_x_1846:
[----:B------:R-:W-:Y:S05]  /*1beb0*/  BSYNC.RECONVERGENT B1 ;  /* 0x0000000000017941 */ /* 0x000fea0003800200 */
.L_x_1845:
        /* <DEDUP_REMOVED lines=43> */
.L_x_1843:
[----:B------:R-:W-:Y:S05]  /*1c170*/  BSYNC.RECONVERGENT B0 ;  /* 0x0000000000007941 */ /* 0x000fea0003800200 */
.L_x_1842:
[----:B------:R-:W-:Y:S01]  /*1c180*/  I2FP.F32.U32 R92, R92 ;  /* 0x0000005c005c7245 */ /* 0x000fe20000201000 */
[----:B------:R-:W-:Y:S01]  /*1c190*/  IMAD.U32 R108, R89, 0x10000, RZ ;  /* 0x00010000596c7824 */ /* 0x000fe200078e00ff */
[----:B------:R-:W-:Y:S01]  /*1c1a0*/  ISETP.NE.AND P2, PT, R112, 0x1, PT ;  /* 0x000000017000780c */ /* 0x000fe20003f45270 */
[----:B------:R-:W-:Y:S01]  /*1c1b0*/  BSSY.RECONVERGENT B0, `(.L_x_1847) ;  /* 0x0000050000007945 */ /* 0x000fe20003800200 */
[----:B------:R-:W-:Y:S01]  /*1c1c0*/  SHF.L.U32 R111, R93, 0x10, RZ ;  /* 0x000000105d6f7819 */ /* 0x000fe200000006ff */
        /* <DEDUP_REMOVED lines=21> */
.L_x_1849:
        /* <DEDUP_REMOVED lines=13> */
.L_x_1851:
[----:B------:R-:W-:Y:S05]  /*1c3f0*/  BSYNC.RECONVERGENT B1 ;  /* 0x0000000000017941 */ /* 0x000fea0003800200 */
.L_x_1850:
        /* <DEDUP_REMOVED lines=39> */
[----:B------:R-:W-:Y:S01]  /*1c670*/  MOV R144, R116 ;  /* 0x0000007400907202 */ /* 0x000fe20000000f00 */
[----:B------:R-:W-:Y:S01]  /*1c680*/  IMAD.MOV.U32 R115, RZ, RZ, R110 ;  /* 0x000000ffff737224 */ /* 0x000fe200078e006e */
[----:B------:R-:W-:Y:S01]  /*1c690*/  LOP3.LUT R143, R34, R112, R111, 0x96, !PT ;  /* 0x00000070228f7212 */ /* 0x000fe200078e966f */
[----:B------:R-:W-:-:S07]  /*1c6a0*/  HFMA2 R111, -RZ, RZ, 0, 0 ;  /* 0x00000000ff6f7431 */ /* 0x000fce00000001ff */
.L_x_1848:
[----:B------:R-:W-:Y:S05]  /*1c6b0*/  BSYNC.RECONVERGENT B0 ;  /* 0x0000000000007941 */ /* 0x000fea0003800200 */
.L_x_1847:
        /* <DEDUP_REMOVED lines=24> */
.L_x_1854:
        /* <DEDUP_REMOVED lines=13> */
.L_x_1856:
[----:B------:R-:W-:Y:S05]  /*1c910*/  BSYNC.RECONVERGENT B1 ;  /* 0x0000000000017941 */ /* 0x000fea0003800200 */
.L_x_1855:
        /* <DEDUP_REMOVED lines=41> */
[----:B------:R-:W-:Y:S01]  /*1cbb0*/  LOP3.LUT R143, R34, R112, R111, 0x96, !PT ;  /* 0x00000070228f7212 */ /* 0x000fe200078e966f */
[----:B------:R-:W-:-:S07]  /*1cbc0*/  IMAD.MOV.U32 R115, RZ, RZ, R110 ;  /* 0x000000ffff737224 */ /* 0x000fce00078e006e */
.L_x_1853:
[----:B------:R-:W-:Y:S05]  /*1cbd0*/  BSYNC.RECONVERGENT B0 ;  /* 0x0000000000007941 */ /* 0x000fea0003800200 */
.L_x_1852:
        /* <DEDUP_REMOVED lines=26> */
.L_x_1859:
        /* <DEDUP_REMOVED lines=13> */
.L_x_1861:
[----:B------:R-:W-:Y:S05]  /*1ce50*/  BSYNC.RECONVERGENT B1 ;  /* 0x0000000000017941 */ /* 0x000fea0003800200 */
.L_x_1860:
        /* <DEDUP_REMOVED lines=43> */
.L_x_1858:
[----:B------:R-:W-:Y:S05]  /*1d110*/  BSYNC.RECONVERGENT B0 ;  /* 0x0000000000007941 */ /* 0x000fea0003800200 */
.L_x_1857:
        /* <DEDUP_REMOVED lines=23> */
.L_x_1864:
        /* <DEDUP_REMOVED lines=13> */
.L_x_1866:
[----:B------:R-:W-:Y:S05]  /*1d360*/  BSYNC.RECONVERGENT B1 ;  /* 0x0000000000017941 */ /* 0x000fea0003800200 */
.L_x_1865:
        /* <DEDUP_REMOVED lines=41> */
[----:B------:R-:W-:Y:S02]  /*1d600*/  IMAD.MOV.U32 R115, RZ, RZ, R112 ;  /* 0x000000ffff737224 */ /* 0x000fe400078e0070 */
[----:B------:R-:W-:-:S07]  /*1d610*/  IMAD.MOV.U32 R118, RZ, RZ, RZ ;  /* 0x000000ffff767224 */ /* 0x000fce00078e00ff */
.L_x_1863:
[----:B------:R-:W-:Y:S05]  /*1d620*/  BSYNC.RECONVERGENT B0 ;  /* 0x0000000000007941 */ /* 0x000fea0003800200 */
.L_x_1862:
[----:B------:R-:W-:Y:S01]  /*1d630*/  I2FP.F32.U32 R90, R90 ;  /* 0x0000005a005a7245 */ /* 0x000fe20000201000 */
[----:B------:R-:W-:Y:S01]  /*1d640*/  IMAD.U32 R117, R95, 0x10000, RZ ;  /* 0x000100005f757824 */ /* 0x000fe200078e00ff */
[----:B------:R-:W-:Y:S01]  /*1d650*/  SHF.L.U32 R94, R91, 0x10, RZ ;  /* 0x000000105b5e7819 */ /* 0x000fe200000006ff */
[----:B------:R-:W-:Y:S01]  /*1d660*/  BSSY.RECONVERGENT B0, `(.L_x_1867) ;  /* 0x0000051000007945 */ /* 0x000fe20003800200 */
[----:B------:R-:W-:Y:S01]  /*1d670*/  ISETP.NE.AND P6, PT, R118, 0x1, PT ;  /* 0x000000017600780c */ /* 0x000fe20003fc5270 */
[----:B------:R-:W-:Y:S01]  /*1d680*/  FFMA.FTZ R90, R90, R165, 1.1641532182693481445e-10 ;  /* 0x2f0000005a5a7423 */ /* 0x000fe200000100a5 */
[----:B------:R-:W-:Y:S01]  /*1d690*/  PRMT R120, R95, 0x7632, R120 ;  /* 0x000076325f787816 */ /* 0x000fe20000000078 */
[----:B------:R-:W-:Y:S01]  /*1d6a0*/  FMUL.FTZ R113, R94, R29 ;  /* 0x0000001d5e717220 */ /* 0x000fe20000410000 */
[----:B------:R-:W-:Y:S02]  /*1d6b0*/  IMAD.MOV.U32 R116, RZ, RZ, 0x2 ;  /* 0x00000002ff747424 */ /* 0x000fe400078e00ff */
[----:B------:R-:W-:Y:S01]  /*1d6c0*/  FSETP.GTU.FTZ.AND P5, PT, R90, R49, PT ;  /* 0x000000315a00720b */ /* 0x000fe20003fbc000 */
[----:B------:R-:W-:-:S05]  /*1d6d0*/  FMUL.FTZ R113, R113, R48 ;  /* 0x0000003071717220 */ /* 0x000fca0000410000 */
[----:B------:R-:W-:Y:S02]  /*1d6e0*/  FSEL R112, R113, RZ, !P5 ;  /* 0x000000ff71707208 */ /* 0x000fe40006800000 */
[----:B------:R-:W-:Y:S02]  /*1d6f0*/  PRMT R113, R91, 0x7632, R113 ;  /* 0x000076325b717816 */ /* 0x000fe40000000071 */
[----:B------:R-:W-:Y:S01]  /*1d700*/  MOV R91, R144 ;  /* 0x00000090005b7202 */ /* 0x000fe20000000f00 */
[----:B------:R-:W-:Y:S01]  /*1d710*/  FADD.FTZ R112, R112, R117 ;  /* 0x0000007570707221 */ /* 0x000fe20000010000 */
        /* <DEDUP_REMOVED lines=10> */
.L_x_1869:
        /* <DEDUP_REMOVED lines=15> */
.L_x_1871:
[----:B------:R-:W-:Y:S05]  /*1d8b0*/  BSYNC.RECONVERGENT B1 ;  /* 0x0000000000017941 */ /* 0x000fea0003800200 */
.L_x_1870:
        /* <DEDUP_REMOVED lines=37> */
[----:B------:R-:W-:-:S03]  /*1db10*/  MOV R144, R116 ;  /* 0x0000007400907202 */ /* 0x000fc60000000f00 */
[----:B------:R-:W-:Y:S01]  /*1db20*/  HFMA2 R116, -RZ, RZ, 0, 0 ;  /* 0x00000000ff747431 */ /* 0x000fe200000001ff */
[----:B------:R-:W-:Y:S02]  /*1db30*/  LOP3.LUT R146, R32, R118, R117, 0x96, !PT ;  /* 0x0000007620927212 */ /* 0x000fe400078e9675 */
[----:B------:R-:W-:Y:S01]  /*1db40*/  LOP3.LUT R143, R34, R94, R91, 0x96, !PT ;  /* 0x0000005e228f7212 */ /* 0x000fe200078e965b */
[----:B------:R-:W-:Y:S02]  /*1db50*/  IMAD.MOV.U32 R91, RZ, RZ, R115 ;  /* 0x000000ffff5b7224 */ /* 0x000fe400078e0073 */
[----:B------:R-:W-:-:S07]  /*1db60*/  IMAD.MOV.U32 R115, RZ, RZ, R90 ;  /* 0x000000ffff737224 */ /* 0x000fce00078e005a */
.L_x_1868:
[----:B------:R-:W-:Y:S05]  /*1db70*/  BSYNC.RECONVERGENT B0 ;  /* 0x0000000000007941 */ /* 0x000fea0003800200 */
.L_x_1867:
        /* <DEDUP_REMOVED lines=15> */
.L_x_1831:
[----:B------:R-:W-:Y:S01]  /*1dc70*/  ISETP.NE.AND P0, PT, R112, 0x1, PT ;  /* 0x000000017000780c */ /* 0x000fe20003f05270 */
[----:B------:R-:W-:Y:S01]  /*1dc80*/  BSSY.RECONVERGENT B0, `(.L_x_1873) ;  /* 0x0000047000007945 */ /* 0x000fe20003800200 */
[----:B------:R-:W-:Y:S02]  /*1dc90*/  HFMA2 R95, -RZ, RZ, 0, 1.1920928955078125e-07 ;  /* 0x00000002ff5f7431 */ /* 0x000fe400000001ff */
[----:B-1----:R-:W-:Y:S02]  /*1dca0*/  IMAD.MOV.U32 R92, RZ, RZ, R144 ;  /* 0x000000ffff5c7224 */ /* 0x002fe400078e0090 */
        /* <DEDUP_REMOVED lines=12> */
.L_x_1875:
        /* <DEDUP_REMOVED lines=13> */
.L_x_1877:
[----:B------:R-:W-:Y:S05]  /*1de40*/  BSYNC.RECONVERGENT B1 ;  /* 0x0000000000017941 */ /* 0x000fea0003800200 */
.L_x_1876:
        /* <DEDUP_REMOVED lines=42> */
.L_x_1874:
[----:B------:R-:W-:Y:S05]  /*1e0f0*/  BSYNC.RECONVERGENT B0 ;  /* 0x0000000000007941 */ /* 0x000fea0003800200 */
.L_x_1873:
        /* <DEDUP_REMOVED lines=24> */
.L_x_1880:
        /* <DEDUP_REMOVED lines=13> */
.L_x_1882:
[----:B------:R-:W-:Y:S05]  /*1e350*/  BSYNC.RECONVERGENT B1 ;  /* 0x0000000000017941 */ /* 0x000fea0003800200 */
.L_x_1881:
        /* <DEDUP_REMOVED lines=42> */
.L_x_1879:
[----:B------:R-:W-:Y:S05]  /*1e600*/  BSYNC.RECONVERGENT B0 ;  /* 0x0000000000007941 */ /* 0x000fea0003800200 */
.L_x_1878:
        /* <DEDUP_REMOVED lines=22> */
.L_x_1885:
        /* <DEDUP_REMOVED lines=13> */
.L_x_1887:
[----:B------:R-:W-:Y:S05]  /*1e840*/  BSYNC.RECONVERGENT B1 ;  /* 0x0000000000017941 */ /* 0x000fea0003800200 */
.L_x_1886:
        /* <DEDUP_REMOVED lines=41> */
[----:B------:R-:W-:Y:S02]  /*1eae0*/  LOP3.LUT R143, R34, R108, R95, 0x96, !PT ;  /* 0x0000006c228f7212 */ /* 0x000fe400078e965f */
[----:B------:R-:W-:-:S07]  /*1eaf0*/  MOV R115, R94 ;  /* 0x0000005e00737202 */ /* 0x000fce0000000f00 */
.L_x_1884:
[----:B------:R-:W-:Y:S05]  /*1eb00*/  BSYNC.RECONVERGENT B0 ;  /* 0x0000000000007941 */ /* 0x000fea0003800200 */
.L_x_1883:
        /* <DEDUP_REMOVED lines=23> */
.L_x_1890:
        /* <DEDUP_REMOVED lines=13> */
.L_x_1892:
[----:B------:R-:W-:Y:S05]  /*1ed50*/  BSYNC.RECONVERGENT B1 ;  /* 0x0000000000017941 */ /* 0x000fea0003800200 */
.L_x_1891:
        /* <DEDUP_REMOVED lines=41> */
[----:B------:R-:W-:Y:S01]  /*1eff0*/  MOV R95, R115 ;  /* 0x00000073005f7202 */ /* 0x000fe20000000f00 */
[----:B------:R-:W-:-:S07]  /*1f000*/  IMAD.MOV.U32 R115, RZ, RZ, R94 ;  /* 0x000000ffff737224 */ /* 0x000fce00078e005e */
.L_x_1889:
[----:B------:R-:W-:Y:S05]  /*1f010*/  BSYNC.RECONVERGENT B0 ;  /* 0x0000000000007941 */ /* 0x000fea0003800200 */
.L_x_1888:
        /* <DEDUP_REMOVED lines=22> */
.L_x_1895:
        /* <DEDUP_REMOVED lines=13> */
.L_x_1897:
[----:B------:R-:W-:Y:S05]  /*1f250*/  BSYNC.RECONVERGENT B1 ;  /* 0x0000000000017941 */ /* 0x000fea0003800200 */
.L_x_1896:
        /* <DEDUP_REMOVED lines=43> */
.L_x_1894:
[----:B------:R-:W-:Y:S05]  /*1f510*/  BSYNC.RECONVERGENT B0 ;  /* 0x0000000000007941 */ /* 0x000fea0003800200 */
.L_x_1893:
        /* <DEDUP_REMOVED lines=22> */
.L_x_1900:
        /* <DEDUP_REMOVED lines=13> */
.L_x_1902:
[----:B------:R-:W-:Y:S05]  /*1f750*/  BSYNC.RECONVERGENT B1 ;  /* 0x0000000000017941 */ /* 0x000fea0003800200 */
.L_x_1901:
        /* <DEDUP_REMOVED lines=38> */
[----:B------:R-:W-:Y:S02]  /*1f9c0*/  LOP3.LUT R146, R32, R118, R117, 0x96, !PT ;  /* 0x0000007620927212 */ /* 0x000fe400078e9675 */
[----:B------:R-:W-:Y:S02]  /*1f9d0*/  MOV R144, R116 ;  /* 0x0000007400907202 */ /* 0x000fe40000000f00 */
[----:B------:R-:W-:Y:S01]  /*1f9e0*/  LOP3.LUT R143, R34, R112, R95, 0x96, !PT ;  /* 0x00000070228f7212 */ /* 0x000fe200078e965f */
[----:B------:R-:W-:Y:S02]  /*1f9f0*/  IMAD.MOV.U32 R95, RZ, RZ, R115 ;  /* 0x000000ffff5f7224 */ /* 0x000fe400078e0073 */
[----:B------:R-:W-:-:S07]  /*1fa00*/  IMAD.MOV.U32 R115, RZ, RZ, R94 ;  /* 0x000000ffff737224 */ /* 0x000fce00078e005e */
.L_x_1899:
[----:B------:R-:W-:Y:S05]  /*1fa10*/  BSYNC.RECONVERGENT B0 ;  /* 0x0000000000007941 */ /* 0x000fea0003800200 */
.L_x_1898:
        /* <DEDUP_REMOVED lines=21> */
.L_x_1905:
        /* <DEDUP_REMOVED lines=13> */
.L_x_1907:
[----:B------:R-:W-:Y:S05]  /*1fc40*/  BSYNC.RECONVERGENT B1 ;  /* 0x0000000000017941 */ /* 0x000fea0003800200 */
.L_x_1906:
        /* <DEDUP_REMOVED lines=40> */
[----:B------:R-:W-:Y:S01]  /*1fed0*/  MOV R144, R116 ;  /* 0x0000007400907202 */ /* 0x000fe20000000f00 */
[----:B------:R-:W-:Y:S01]  /*1fee0*/  IMAD.MOV.U32 R115, RZ, RZ, R94 ;  /* 0x000000ffff737224 */ /* 0x000fe200078e005e */
[----:B------:R-:W-:-:S07]  /*1fef0*/  LOP3.LUT R143, R34, R112, R95, 0x96, !PT ;  /* 0x00000070228f7212 */ /* 0x000fce00078e965f */
.L_x_1904:
[----:B------:R-:W-:Y:S05]  /*1ff00*/  BSYNC.RECONVERGENT B0 ;  /* 0x0000000000007941 */ /* 0x000fea0003800200 */
.L_x_1903:
[----:B------:R-:W-:Y:S01]  /*1ff10*/  I2FP.F32.U32 R90, R90 ;  /* 0x0000005a005a7245 */ /* 0x000fe20000201000 */
[----:B------:R-:W-:Y:S01]  /*1ff20*/  IMAD.U32 R94, R91, 0x10000, RZ ;  /* 0x000100005b5e7824 */ /* 0x000fe200078e00ff */
        /* <DEDUP_REMOVED lines=20> */
.L_x_1910:
        /* <DEDUP_REMOVED lines=15> */
.L_x_1912:
[----:B------:R-:W-:Y:S05]  /*20160*/  BSYNC.RECONVERGENT B1 ;  /* 0x0000000000017941 */ /* 0x000fea0003800200 */
.L_x_1911:
        /* <DEDUP_REMOVED lines=43> */
.L_x_1909:
[----:B------:R-:W-:Y:S05]  /*20420*/  BSYNC.RECONVERGENT B0 ;  /* 0x0000000000007941 */ /* 0x000fea0003800200 */
.L_x_1908:
        /* <DEDUP_REMOVED lines=12> */
.L_x_1872:
[----:B------:R-:W-:Y:S01]  /*204f0*/  SEL R117, RZ, 0x10000, !P5 ;  /* 0x00010000ff757807 */ /* 0x000fe20006800000 */
[----:B------:R-:W-:Y:S01]  /*20500*/  IMAD.WIDE.U32 R92, R105, 0x10, R154 ;  /* 0x00000010695c7825 */ /* 0x000fe200078e009a */
[----:B------:R-:W-:Y:S02]  /*20510*/  ISETP.NE.AND P5, PT, R114, RZ, PT ;  /* 0x000000ff7200720c */ /* 0x000fe40003fa5270 */
[----:B------:R-:W-:Y:S02]  /*20520*/  SEL R119, RZ, 0x1000000, !P6 ;  /* 0x01000000ff777807 */ /* 0x000fe40007000000 */
[----:B------:R-:W-:Y:S01]  /*20530*/  SEL R118, RZ, 0x100, !P4 ;  /* 0x00000100ff767807 */ /* 0x000fe20006000000 */
[----:B------:R0:W-:Y:S01]  /*20540*/  STG.E.128 desc[UR8][R92.64], R88 ;  /* 0x000000585c007986 */ /* 0x0001e2000c101d08 */
[----:B------:R-:W-:Y:S02]  /*20550*/  SEL R114, RZ, 0x1000000, !P2 ;  /* 0x01000000ff727807 */ /* 0x000fe40005000000 */
[----:B------:R-:W-:-:S02]  /*20560*/  SEL R95, RZ, 0x10000, !P1 ;  /* 0x00010000ff5f7807 */ /* 0x000fc40004800000 */
[----:B------:R-:W-:Y:S02]  /*20570*/  SEL R94, RZ, 0x100, !P0 ;  /* 0x00000100ff5e7807 */ /* 0x000fe40004000000 */
[----:B------:R-:W-:Y:S02]  /*20580*/  LOP3.LUT R118, R118, R119, R117, 0xfe, !PT ;  /* 0x0000007776767212 */ /* 0x000fe400078efe75 */
[----:B------:R-:W-:Y:S01]  /*20590*/  LOP3.LUT R94, R94, R114, R95, 0xfe, !PT ;  /* 0x000000725e5e7212 */ /* 0x000fe200078efe5f */
[----:B------:R-:W-:Y:S01]  /*205a0*/  VIADD R114, R21, 0xc0 ;  /* 0x000000c015727836 */ /* 0x000fe20000000000 */
[----:B------:R-:W-:Y:S02]  /*205b0*/  SEL R117, RZ, 0x1, !P3 ;  /* 0x00000001ff757807 */ /* 0x000fe40005800000 */
[----:B------:R-:W-:Y:S02]  /*205c0*/  SEL R95, RZ, 0x1, !P5 ;  /* 0x00000001ff5f7807 */ /* 0x000fe40006800000 */
[----:B------:R-:W-:-:S02]  /*205d0*/  LOP3.LUT P6, RZ, R20, 0x4, RZ, 0xc0, !PT ;  /* 0x0000000414ff7812 */ /* 0x000fc400078cc0ff */
[----:B0-----:R-:W-:Y:S01]  /*205e0*/  LOP3.LUT R89, R118, R117, RZ, 0xfc, !PT ;  /* 0x0000007576597212 */ /* 0x001fe200078efcff */
[----:B------:R-:W-:Y:S01]  /*205f0*/  IMAD.WIDE.U32 R90, R105, 0x8, R152 ;  /* 0x00000008695a7825 */ /* 0x000fe200078e0098 */
[----:B------:R-:W-:-:S03]  /*20600*/  LOP3.LUT R88, R94, R95, RZ, 0xfc, !PT ;  /* 0x0000005f5e587212 */ /* 0x000fc600078efcff */
[----:B------:R-:W-:Y:S02]  /*20610*/  IMAD.WIDE.U32 R92, R114, 0x10, R148 ;  /* 0x00000010725c7825 */ /* 0x000fe400078e0094 */
[----:B------:R0:W-:Y:S04]  /*20620*/  STG.E.64 desc[UR8][R90.64], R88 ;  /* 0x000000585a007986 */ /* 0x0001e8000c101b08 */
[----:B0-----:R0:W5:Y:S01]  /*20630*/  LDG.E.128 R88, desc[UR8][R92.64] ;  /* 0x000000085c587981 */ /* 0x001162000c1e1d00 */
[----:B------:R-:W-:Y:S05]  /*20640*/  @!P6 BRA `(.L_x_1913) ;  /* 0x000000280088e947 */ /* 0x000fea0003800000 */
[----:B0-----:R-:W0:Y:S02]  /*20650*/  LDC.64 R92, c[0x0][0x3a0] ;  /* 0x0000e800ff5c7b82 */ /* 0x001e240000000a00 */
[----:B0-----:R-:W-:-:S06]  /*20660*/  IMAD.WIDE.U32 R92, R114, 0x10, R92 ;  /* 0x00000010725c7825 */ /* 0x001fcc00078e005c */
[----:B------:R-:W5:Y:S01]  /*20670*/  LDG.E.128 R92, desc[UR8][R92.64] ;  /* 0x000000085c5c7981 */ /* 0x000f62000c1e1d00 */
        /* <DEDUP_REMOVED lines=11> */
[----:B------:R-:W-:Y:S01]  /*20730*/  @!P0 MOV R118, R143 ;  /* 0x0000008f00768202 */ /* 0x000fe20000000f00 */
[----:B------:R-:W-:Y:S02]  /*20740*/  @P0 VIADD R117, R116, 0x1 ;  /* 0x0000000174750836 */ /* 0x000fe40000000000 */
[----:B------:R-:W-:Y:S02]  /*20750*/  @P0 IMAD.MOV.U32 R124, RZ, RZ, R115 ;  /* 0x000000ffff7c0224 */ /* 0x000fe400078e0073 */
[----:B------:R-:W-:Y:S01]  /*20760*/  @P0 IMAD.MOV.U32 R118, RZ, RZ, R146 ;  /* 0x000000ffff760224 */ /* 0x000fe200078e0092 */
[----:B------:R-:W-:Y:S06]  /*20770*/  BRA `(.L_x_1915) ;  /* 0x0000000000e47947 */ /* 0x000fec0003800000 */
.L_x_1916:
        /* <DEDUP_REMOVED lines=13> */
.L_x_1918:
[----:B------:R-:W-:Y:S05]  /*20850*/  BSYNC.RECONVERGENT B1 ;  /* 0x0000000000017941 */ /* 0x000fea0003800200 */
.L_x_1917:
[----:B------:R-:W-:Y:S01]  /*20860*/  LOP3.LUT R120, R22, UR7, R119, 0x96, !PT ;  /* 0x0000000716787c12 */ /* 0x000fe2000f8e9677 */
[----:B------:R-:W-:-:S04]  /*20870*/  IMAD.WIDE.U32 R116, R26, -0x326172a9, RZ ;  /* 0xcd9e8d571a747825 */ /* 0x000fc800078e00ff */
[----:B------:R-:W-:Y:S01]  /*20880*/  IMAD.WIDE.U32 R120, R120, -0x326172a9, RZ ;  /* 0xcd9e8d5778787825 */ /* 0x000fe200078e00ff */
[----:B------:R-:W-:-:S04]  /*20890*/  LOP3.LUT R117, R23, UR6, R117, 0x96, !PT ;  /* 0x0000000617757c12 */ /* 0x000fc8000f8e9675 */
[----:B------:R-:W-:Y:S01]  /*208a0*/  LOP3.LUT R119, R39, R116, R121, 0x96, !PT ;  /* 0x0000007427777212 */ /* 0x000fe200078e9679 */
[----:B------:R-:W-:-:S05]  /*208b0*/  IMAD.WIDE.U32 R116, R117, -0x2daee0ad, RZ ;  /* 0xd2511f5375747825 */ /* 0x000fca00078e00ff */
        /* <DEDUP_REMOVED lines=29> */
[----:B------:R-:W-:-:S04]  /*20a90*/  IMAD.WIDE.U32 R120, R121, -0x326172a9, RZ ;  /* 0xcd9e8d5779787825 */ /* 0x000fc800078e00ff */
[----:B------:R-:W-:Y:S01]  /*20aa0*/  IMAD.MOV.U32 R144, RZ, RZ, R120 ;  /* 0x000000ffff907224 */ /* 0x000fe200078e0078 */
[----:B------:R-:W-:Y:S01]  /*20ab0*/  LOP3.LUT R146, R32, R116, R121, 0x96, !PT ;  /* 0x0000007420927212 */ /* 0x000fe200078e9679 */
[----:B------:R-:W-:-:S04]  /*20ac0*/  IMAD.WIDE.U32 R116, R117, -0x2daee0ad, RZ ;  /* 0xd2511f5375747825 */ /* 0x000fc800078e00ff */
[----:B------:R-:W-:Y:S01]  /*20ad0*/  IMAD.MOV.U32 R124, RZ, RZ, R116 ;  /* 0x000000ffff7c7224 */ /* 0x000fe200078e0074 */
[----:B------:R-:W-:Y:S01]  /*20ae0*/  LOP3.LUT R143, R34, R118, R117, 0x96, !PT ;  /* 0x00000076228f7212 */ /* 0x000fe200078e9675 */
[----:B------:R-:W-:Y:S01]  /*20af0*/  IMAD.MOV.U32 R117, RZ, RZ, RZ ;  /* 0x000000ffff757224 */ /* 0x000fe200078e00ff */
[----:B------:R-:W-:-:S07]  /*20b00*/  MOV R118, R115 ;  /* 0x0000007300767202 */ /* 0x000fce0000000f00 */
.L_x_1915:
[----:B------:R-:W-:Y:S05]  /*20b10*/  BSYNC.RECONVERGENT B0 ;  /* 0x0000000000007941 */ /* 0x000fea0003800200 */
.L_x_1914:
[----:B------:R-:W-:Y:S01]  /*20b20*/  I2FP.F32.U32 R116, R118 ;  /* 0x0000007600747245 */ /* 0x000fe20000201000 */
[C---:B-----5:R-:W-:Y:S01]  /*20b30*/  IMAD.U32 R118, R88.reuse, 0x10000, RZ ;  /* 0x0001000058767824 */ /* 0x060fe200078e00ff */
        /* <DEDUP_REMOVED lines=24> */
.L_x_1921:
        /* <DEDUP_REMOVED lines=13> */
.L_x_1923:
[----:B------:R-:W-:Y:S05]  /*20d90*/  BSYNC.RECONVERGENT B1 ;  /* 0x0000000000017941 */ /* 0x000fea0003800200 */
.L_x_1922:
        /* <DEDUP_REMOVED lines=39> */
[----:B------:R-:W-:Y:S01]  /*21010*/  IMAD.MOV.U32 R120, RZ, RZ, RZ ;  /* 0x000000ffff787224 */ /* 0x000fe200078e00ff */
[----:B------:R-:W-:Y:S02]  /*21020*/  LOP3.LUT R143, R34, R118, R117, 0x96, !PT ;  /* 0x00000076228f7212 */ /* 0x000fe400078e9675 */
[----:B------:R-:W-:Y:S01]  /*21030*/  MOV R118, R124 ;  /* 0x0000007c00767202 */ /* 0x000fe20000000f00 */
[----:B------:R-:W-:-:S07]  /*21040*/  IMAD.MOV.U32 R124, RZ, RZ, R116 ;  /* 0x000000ffff7c7224 */ /* 0x000fce00078e0074 */
.L_x_1920:
[----:B------:R-:W-:Y:S05]  /*21050*/  BSYNC.RECONVERGENT B0 ;  /* 0x0000000000007941 */ /* 0x000fea0003800200 */
.L_x_1919:
        /* <DEDUP_REMOVED lines=24> */
.L_x_1926:
        /* <DEDUP_REMOVED lines=13> */
.L_x_1928:
[----:B------:R-:W-:Y:S05]  /*212b0*/  BSYNC.RECONVERGENT B1 ;  /* 0x0000000000017941 */ /* 0x000fea0003800200 */
.L_x_1927:
        /* <DEDUP_REMOVED lines=34> */
[----:B------:R-:W-:Y:S01]  /*214e0*/  IMAD.MOV.U32 R121, RZ, RZ, RZ ;  /* 0x000000ffff797224 */ /* 0x000fe200078e00ff */
[----:B------:R-:W-:Y:S01]  /*214f0*/  LOP3.LUT R92, R47, R118, R127, 0x96, !PT ;  /* 0x000000762f5c7212 */ /* 0x000fe200078e967f */
[----:B------:R-:W-:-:S04]  /*21500*/  IMAD.WIDE.U32 R118, R119, -0x326172a9, RZ ;  /* 0xcd9e8d5777767825 */ /* 0x000fc800078e00ff */
[----:B------:R-:W-:Y:S01]  /*21510*/  IMAD.MOV.U32 R144, RZ, RZ, R118 ;  /* 0x000000ffff907224 */ /* 0x000fe200078e0076 */
[----:B------:R-:W-:Y:S01]  /*21520*/  LOP3.LUT R146, R32, R126, R119, 0x96, !PT ;  /* 0x0000007e20927212 */ /* 0x000fe200078e9677 */
[----:B------:R-:W-:-:S04]  /*21530*/  IMAD.WIDE.U32 R118, R92, -0x2daee0ad, RZ ;  /* 0xd2511f535c767825 */ /* 0x000fc800078e00ff */
[----:B------:R-:W-:Y:S01]  /*21540*/  IMAD.MOV.U32 R92, RZ, RZ, R124 ;  /* 0x000000ffff5c7224 */ /* 0x000fe200078e007c */
[----:B------:R-:W-:Y:S02]  /*21550*/  LOP3.LUT R143, R34, R120, R119, 0x96, !PT ;  /* 0x00000078228f7212 */ /* 0x000fe400078e9677 */
[----:B------:R-:W-:-:S07]  /*21560*/  MOV R124, R118 ;  /* 0x00000076007c7202 */ /* 0x000fce0000000f00 */
.L_x_1925:
[----:B------:R-:W-:Y:S05]  /*21570*/  BSYNC.RECONVERGENT B0 ;  /* 0x0000000000007941 */ /* 0x000fea0003800200 */
.L_x_1924:
        /* <DEDUP_REMOVED lines=10> */
[----:B------:R-:W-:-:S04]  /*21620*/  FSETP.GTU.FTZ.AND P1, PT, R92, R49, PT ;  /* 0x000000315c00720b */ /* 0x000fc80003f3c000 */
[----:B------:R-:W-:Y:S02]  /*21630*/  FSEL R92, R117, RZ, !P1 ;  /* 0x000000ff755c7208 */ /* 0x000fe40004800000 */
[C---:B------:R-:W-:Y:S02]  /*21640*/  SHF.L.U32 R117, R93.reuse, 0x10, RZ ;  /* 0x000000105d757819 */ /* 0x040fe400000006ff */
        /* <DEDUP_REMOVED lines=13> */
.L_x_1931:
        /* <DEDUP_REMOVED lines=13> */
.L_x_1933:
[----:B------:R-:W-:Y:S05]  /*217f0*/  BSYNC.RECONVERGENT B1 ;  /* 0x0000000000017941 */ /* 0x000fea0003800200 */
.L_x_1932:
[----:B------:R-:W-:Y:S01]  /*21800*/  LOP3.LUT R118, R22, UR7, R121, 0x96, !PT ;  /* 0x0000000716767c12 */ /* 0x000fe2000f8e9679 */
[----:B------:R-:W-:-:S04]  /*21810*/  IMAD.WIDE.U32 R126, R26, -0x326172a9, RZ ;  /* 0xcd9e8d571a7e7825 */ /* 0x000fc800078e00ff */
[----:B------:R-:W-:Y:S02]  /*21820*/  HFMA2 R122, -RZ, RZ, 0, 0 ;  /* 0x00000000ff7a7431 */ /* 0x000fe400000001ff */
        /* <DEDUP_REMOVED lines=34> */
[----:B------:R-:W-:Y:S02]  /*21a50*/  LOP3.LUT R146, R32, R126, R119, 0x96, !PT ;  /* 0x0000007e20927212 */ /* 0x000fe400078e9677 */
[----:B------:R-:W-:Y:S01]  /*21a60*/  MOV R144, R118 ;  /* 0x0000007600907202 */ /* 0x000fe20000000f00 */
[----:B------:R-:W-:-:S05]  /*21a70*/  IMAD.WIDE.U32 R118, R121, -0x2daee0ad, RZ ;  /* 0xd2511f5379767825 */ /* 0x000fca00078e00ff */
[----:B------:R-:W-:Y:S01]  /*21a80*/  LOP3.LUT R143, R34, R120, R119, 0x96, !PT ;  /* 0x00000078228f7212 */ /* 0x000fe200078e9677 */
[----:B------:R-:W-:Y:S02]  /*21a90*/  IMAD.MOV.U32 R119, RZ, RZ, R124 ;  /* 0x000000ffff777224 */ /* 0x000fe400078e007c */
[----:B------:R-:W-:-:S07]  /*21aa0*/  IMAD.MOV.U32 R124, RZ, RZ, R118 ;  /* 0x000000ffff7c7224 */ /* 0x000fce00078e0076 */
.L_x_1930:
[----:B------:R-:W-:Y:S05]  /*21ab0*/  BSYNC.RECONVERGENT B0 ;  /* 0x0000000000007941 */ /* 0x000fea0003800200 */
.L_x_1929:
        /* <DEDUP_REMOVED lines=24> */
.L_x_1936:
        /* <DEDUP_REMOVED lines=13> */
.L_x_1938:
[----:B------:R-:W-:Y:S05]  /*21d10*/  BSYNC.RECONVERGENT B1 ;  /* 0x0000000000017941 */ /* 0x000fea0003800200 */
.L_x_1937:
[----:B------:R-:W-:Y:S01]  /*21d20*/  LOP3.LUT R120, R22, UR7, R127, 0x96, !PT ;  /* 0x0000000716787c12 */ /* 0x000fe2000f8e967f */
[----:B------:R-:W-:-:S04]  /*21d30*/  IMAD.WIDE.U32 R128, R26, -0x326172a9, RZ ;  /* 0xcd9e8d571a807825 */ /* 0x000fc800078e00ff */
[----:B------:R-:W-:Y:S01]  /*21d40*/  IMAD.WIDE.U32 R120, R120, -0x326172a9, RZ ;  /* 0xcd9e8d5778787825 */ /* 0x000fe200078e00ff */
[----:B------:R-:W-:-:S03]  /*21d50*/  LOP3.LUT R129, R23, UR6, R129, 0x96, !PT ;  /* 0x0000000617817c12 */ /* 0x000fc6000f8e9681 */
[----:B------:R-:W-:Y:S01]  /*21d60*/  IMAD.MOV.U32 R125, RZ, RZ, RZ ;  /* 0x000000ffff7d7224 */ /* 0x000fe200078e00ff */
        /* <DEDUP_REMOVED lines=34> */
[----:B------:R-:W-:Y:S01]  /*21f90*/  IMAD.WIDE.U32 R120, R93, -0x2daee0ad, RZ ;  /* 0xd2511f535d787825 */ /* 0x000fe200078e00ff */
[----:B------:R-:W-:-:S03]  /*21fa0*/  MOV R93, R124 ;  /* 0x0000007c005d7202 */ /* 0x000fc60000000f00 */
[----:B------:R-:W-:Y:S01]  /*21fb0*/  IMAD.MOV.U32 R124, RZ, RZ, R120 ;  /* 0x000000ffff7c7224 */ /* 0x000fe200078e0078 */
[----:B------:R-:W-:-:S07]  /*21fc0*/  LOP3.LUT R143, R34, R126, R121, 0x96, !PT ;  /* 0x0000007e228f7212 */ /* 0x000fce00078e9679 */
.L_x_1935:
[----:B------:R-:W-:Y:S05]  /*21fd0*/  BSYNC.RECONVERGENT B0 ;  /* 0x0000000000007941 */ /* 0x000fea0003800200 */
.L_x_1934:
[----:B------:R-:W-:Y:S01]  /*21fe0*/  I2FP.F32.U32 R120, R93 ;  /* 0x0000005d00787245 */ /* 0x000fe20000201000 */
[----:B------:R-:W-:Y:S01]  /*21ff0*/  BSSY.RECONVERGENT B0, `(.L_x_1939) ;  /* 0x0000052000007945 */ /* 0x000fe20003800200 */
[----:B------:R-:W-:Y:S02]  /*22000*/  SHF.L.U32 R122, R90, 0x10, RZ ;  /* 0x000000105a7a7819 */ /* 0x000fe400000006ff */
[----:B------:R-:W-:Y:S01]  /*22010*/  ISETP.NE.AND P4, PT, R125, 0x1, PT ;  /* 0x000000017d00780c */ /* 0x000fe20003f85270 */
[----:B------:R-:W-:Y:S01]  /*22020*/  FFMA.FTZ R120, R120, R165, 1.1641532182693481445e-10 ;  /* 0x2f00000078787423 */ /* 0x000fe200000100a5 */
[----:B------:R-:W-:Y:S01]  /*22030*/  PRMT R90, R90, 0x7632, R90 ;  /* 0x000076325a5a7816 */ /* 0x000fe2000000005a */
[----:B------:R-:W-:Y:S01]  /*22040*/  FMUL.FTZ R93, R122, R29 ;  /* 0x0000001d7a5d7220 */ /* 0x000fe20000410000 */
[----:B------:R-:W-:Y:S01]  /*22050*/  IMAD.MOV.U32 R122, RZ, RZ, 0x2 ;  /* 0x00000002ff7a7424 */ /* 0x000fe200078e00ff */
[----:B------:R-:W-:Y:S02]  /*22060*/  MOV R121, R144 ;  /* 0x0000009000797202 */ /* 0x000fe40000000f00 */
[----:B------:R-:W-:Y:S01]  /*22070*/  FMUL.FTZ R93, R93, R48 ;  /* 0x000000305d5d7220 */ /* 0x000fe20000410000 */
[----:B------:R-:W-:Y:S01]  /*22080*/  FSETP.GTU.FTZ.AND P3, PT, R120, R49, PT ;  /* 0x000000317800720b */ /* 0x000fe20003f7c000 */
[C---:B------:R-:W-:Y:S01]  /*22090*/  IMAD.U32 R120, R94.reuse, 0x10000, RZ ;  /* 0x000100005e787824 */ /* 0x040fe200078e00ff */
[----:B------:R-:W-:-:S02]  /*220a0*/  PRMT R94, R94, 0x7632, R94 ;  /* 0x000076325e5e7816 */ /* 0x000fc4000000005e */
        /* <DEDUP_REMOVED lines=13> */
.L_x_1941:
        /* <DEDUP_REMOVED lines=13> */
.L_x_1943:
[----:B------:R-:W-:Y:S05]  /*22250*/  BSYNC.RECONVERGENT B1 ;  /* 0x0000000000017941 */ /* 0x000fea0003800200 */
.L_x_1942:
        /* <DEDUP_REMOVED lines=40> */
[----:B------:R-:W-:Y:S01]  /*224e0*/  LOP3.LUT R143, R34, R126, R121, 0x96, !PT ;  /* 0x0000007e228f7212 */ /* 0x000fe200078e9679 */
[----:B------:R-:W-:Y:S01]  /*224f0*/  IMAD.MOV.U32 R121, RZ, RZ, R124 ;  /* 0x000000ffff797224 */ /* 0x000fe200078e007c */
[----:B------:R-:W-:-:S07]  /*22500*/  MOV R124, R120 ;  /* 0x00000078007c7202 */ /* 0x000fce0000000f00 */
.L_x_1940:
[----:B------:R-:W-:Y:S05]  /*22510*/  BSYNC.RECONVERGENT B0 ;  /* 0x0000000000007941 */ /* 0x000fea0003800200 */
.L_x_1939:
        /* <DEDUP_REMOVED lines=23> */
.L_x_1946:
        /* <DEDUP_REMOVED lines=13> */
.L_x_1948:
[----:B------:R-:W-:Y:S05]  /*22760*/  BSYNC.RECONVERGENT B1 ;  /* 0x0000000000017941 */ /* 0x000fea0003800200 */
.L_x_1947:
        /* <DEDUP_REMOVED lines=41> */
[----:B------:R-:W-:Y:S01]  /*22a00*/  LOP3.LUT R143, R34, R128, R127, 0x96, !PT ;  /* 0x00000080228f7212 */ /* 0x000fe200078e967f */
[----:B------:R-:W-:-:S07]  /*22a10*/  IMAD.MOV.U32 R127, RZ, RZ, RZ ;  /* 0x000000ffff7f7224 */ /* 0x000fce00078e00ff */
.L_x_1945:
[----:B------:R-:W-:Y:S05]  /*22a20*/  BSYNC.RECONVERGENT B0 ;  /* 0x0000000000007941 */ /* 0x000fea0003800200 */
.L_x_1944:
        /* <DEDUP_REMOVED lines=8> */
[----:B------:R-:W-:Y:S02]  /*22ab0*/  PRMT R125, R95, 0x7632, R125 ;  /* 0x000076325f7d7816 */ /* 0x000fe4000000007d */
[----:B------:R-:W-:Y:S01]  /*22ac0*/  FSETP.GTU.FTZ.AND P5, PT, R90, R49, PT ;  /* 0x000000315a00720b */ /* 0x000fe20003fbc000 */
[----:B------:R-:W-:Y:S01]  /*22ad0*/  FMUL.FTZ R121, R121, R48 ;  /* 0x0000003079797220 */ /* 0x000fe20000410000 */
[----:B------:R-:W-:Y:S01]  /*22ae0*/  IMAD.U32 R90, R95, 0x10000, RZ ;  /* 0x000100005f5a7824 */ /* 0x000fe200078e00ff */
[----:B------:R-:W-:-:S03]  /*22af0*/  MOV R91, R144 ;  /* 0x00000090005b7202 */ /* 0x000fc60000000f00 */
        /* <DEDUP_REMOVED lines=12> */
.L_x_1951:
        /* <DEDUP_REMOVED lines=15> */
.L_x_1953:
[----:B------:R-:W-:Y:S05]  /*22cb0*/  BSYNC.RECONVERGENT B1 ;  /* 0x0000000000017941 */ /* 0x000fea0003800200 */
.L_x_1952:
        /* <DEDUP_REMOVED lines=37> */
[----:B------:R-:W-:Y:S01]  /*22f10*/  HFMA2 R126, -RZ, RZ, 0, 0 ;  /* 0x00000000ff7e7431 */ /* 0x000fe200000001ff */
[----:B------:R-:W-:Y:S01]  /*22f20*/  MOV R144, R90 ;  /* 0x0000005a00907202 */ /* 0x000fe20000000f00 */
[----:B------:R-:W-:-:S05]  /*22f30*/  IMAD.WIDE.U32 R90, R95, -0x2daee0ad, RZ ;  /* 0xd2511f535f5a7825 */ /* 0x000fca00078e00ff */
[----:B------:R-:W-:Y:S01]  /*22f40*/  LOP3.LUT R143, R34, R94, R91, 0x96, !PT ;  /* 0x0000005e228f7212 */ /* 0x000fe200078e965b */
[----:B------:R-:W-:Y:S02]  /*22f50*/  IMAD.MOV.U32 R91, RZ, RZ, R124 ;  /* 0x000000ffff5b7224 */ /* 0x000fe400078e007c */
[----:B------:R-:W-:-:S07]  /*22f60*/  IMAD.MOV.U32 R124, RZ, RZ, R90 ;  /* 0x000000ffff7c7224 */ /* 0x000fce00078e005a */
.L_x_1950:
[----:B------:R-:W-:Y:S05]  /*22f70*/  BSYNC.RECONVERGENT B0 ;  /* 0x0000000000007941 */ /* 0x000fea0003800200 */
.L_x_1949:
[----:B------:R-:W-:Y:S01]  /*22f80*/  I2FP.F32.U32 R90, R91 ;  /* 0x0000005b005a7245 */ /* 0x000fe20000201000 */
[----:B------:R-:W-:Y:S01]  /*22f90*/  IMAD.U32 R122, R122, 0x10000, RZ ;  /* 0x000100007a7a7824 */ /* 0x000fe200078e00ff */
[----:B------:R-:W-:Y:S02]  /*22fa0*/  F2FP.BF16.F32.PACK_AB R89, R89, R92 ;  /* 0x0000005c5959723e */ /* 0x000fe400000010ff */
[----:B------:R-:W-:Y:S01]  /*22fb0*/  F2FP.BF16.F32.PACK_AB R88, R88, R115 ;  /* 0x000000735858723e */ /* 0x000fe200000010ff */
        /* <DEDUP_REMOVED lines=11> */
.L_x_1913:
[----:B------:R-:W-:Y:S01]  /*23070*/  ISETP.NE.AND P0, PT, R116, 0x1, PT ;  /* 0x000000017400780c */ /* 0x000fe20003f05270 */
[----:B------:R-:W-:Y:S01]  /*23080*/  BSSY.RECONVERGENT B0, `(.L_x_1955) ;  /* 0x0000048000007945 */ /* 0x000fe20003800200 */
[----:B------:R-:W-:Y:S02]  /*23090*/  HFMA2 R95, -RZ, RZ, 0, 1.1920928955078125e-07 ;  /* 0x00000002ff5f7431 */ /* 0x000fe400000001ff */
[----:B0-----:R-:W-:Y:S02]  /*230a0*/  IMAD.MOV.U32 R92, RZ, RZ, R144 ;  /* 0x000000ffff5c7224 */ /* 0x001fe400078e0090 */
        /* <DEDUP_REMOVED lines=12> */
.L_x_1957:
        /* <DEDUP_REMOVED lines=13> */
.L_x_1959:
[----:B------:R-:W-:Y:S05]  /*23240*/  BSYNC.RECONVERGENT B1 ;  /* 0x0000000000017941 */ /* 0x000fea0003800200 */
.L_x_1958:
        /* <DEDUP_REMOVED lines=41> */
[----:B------:R-:W-:Y:S01]  /*234e0*/  IMAD.MOV.U32 R144, RZ, RZ, R116 ;  /* 0x000000ffff907224 */ /* 0x000fe200078e0074 */
[----:B------:R-:W-:-:S07]  /*234f0*/  MOV R92, R115 ;  /* 0x00000073005c7202 */ /* 0x000fce0000000f00 */
.L_x_1956:
[----:B------:R-:W-:Y:S05]  /*23500*/  BSYNC.RECONVERGENT B0 ;  /* 0x0000000000007941 */ /* 0x000fea0003800200 */
.L_x_1955:
        /* <DEDUP_REMOVED lines=24> */
.L_x_1962:
        /* <DEDUP_REMOVED lines=13> */
.L_x_1964:
[----:B------:R-:W-:Y:S05]  /*23760*/  BSYNC.RECONVERGENT B1 ;  /* 0x0000000000017941 */ /* 0x000fea0003800200 */
.L_x_1963:
        /* <DEDUP_REMOVED lines=43> */
.L_x_1961:
[----:B------:R-:W-:Y:S05]  /*23a20*/  BSYNC.RECONVERGENT B0 ;  /* 0x0000000000007941 */ /* 0x000fea0003800200 */
.L_x_1960:
        /* <DEDUP_REMOVED lines=22> */
.L_x_1967:
        /* <DEDUP_REMOVED lines=13> */
.L_x_1969:
[----:B------:R-:W-:Y:S05]  /*23c60*/  BSYNC.RECONVERGENT B1 ;  /* 0x0000000000017941 */ /* 0x000fea0003800200 */
.L_x_1968:
        /* <DEDUP_REMOVED lines=40> */
[----:B------:R-:W-:Y:S01]  /*23ef0*/  MOV R144, R120 ;  /* 0x0000007800907202 */ /* 0x000fe20000000f00 */
[----:B------:R-:W-:Y:S01]  /*23f00*/  IMAD.MOV.U32 R124, RZ, RZ, R94 ;  /* 0x000000ffff7c7224 */ /* 0x000fe200078e005e */
[----:B------:R-:W-:-:S07]  /*23f10*/  LOP3.LUT R143, R34, R118, R95, 0x96, !PT ;  /* 0x00000076228f7212 */ /* 0x000fce00078e965f */
.L_x_1966:
[----:B------:R-:W-:Y:S05]  /*23f20*/  BSYNC.RECONVERGENT B0 ;  /* 0x0000000000007941 */ /* 0x000fea0003800200 */
.L_x_1965:
        /* <DEDUP_REMOVED lines=23> */
.L_x_1972:
        /* <DEDUP_REMOVED lines=13> */
.L_x_1974:
[----:B------:R-:W-:Y:S05]  /*24170*/  BSYNC.RECONVERGENT B1 ;  /* 0x0000000000017941 */ /* 0x000fea0003800200 */
.L_x_1973:
        /* <DEDUP_REMOVED lines=43> */
.L_x_1971:
[----:B------:R-:W-:Y:S05]  /*24430*/  BSYNC.RECONVERGENT B0 ;  /* 0x0000000000007941 */ /* 0x000fea0003800200 */
.L_x_1970:
        /* <DEDUP_REMOVED lines=22> */
.L_x_1977:
        /* <DEDUP_REMOVED lines=13> */
.L_x_1979:
[----:B------:R-:W-:Y:S05]  /*24670*/  BSYNC.RECONVERGENT B1 ;  /* 0x0000000000017941 */ /* 0x000fea0003800200 */
.L_x_1978:
        /* <DEDUP_REMOVED lines=39> */
[----:B------:R-:W-:-:S05]  /*248f0*/  IMAD.WIDE.U32 R94, R119, -0x2daee0ad, RZ ;  /* 0xd2511f53775e7825 */ /* 0x000fca00078e00ff */
[----:B------:R-:W-:Y:S02]  /*24900*/  LOP3.LUT R143, R34, R120, R95, 0x96, !PT ;  /* 0x00000078228f7212 */ /* 0x000fe400078e965f */
[----:B------:R-:W-:Y:S01]  /*24910*/  MOV R95, R124 ;  /* 0x0000007c005f7202 */ /* 0x000fe20000000f00 */
[----:B------:R-:W-:-:S07]  /*24920*/  IMAD.MOV.U32 R124, RZ, RZ, R94 ;  /* 0x000000ffff7c7224 */ /* 0x000fce00078e005e */
.L_x_1976:
[----:B------:R-:W-:Y:S05]  /*24930*/  BSYNC.RECONVERGENT B0 ;  /* 0x0000000000007941 */ /* 0x000fea0003800200 */
.L_x_1975:
        /* <DEDUP_REMOVED lines=22> */
.L_x_1982:
        /* <DEDUP_REMOVED lines=13> */
.L_x_1984:
[----:B------:R-:W-:Y:S05]  /*24b70*/  BSYNC.RECONVERGENT B1 ;  /* 0x0000000000017941 */ /* 0x000fea0003800200 */
.L_x_1983:
        /* <DEDUP_REMOVED lines=43> */
.L_x_1981:
[----:B------:R-:W-:Y:S05]  /*24e30*/  BSYNC.RECONVERGENT B0 ;  /* 0x0000000000007941 */ /* 0x000fea0003800200 */
.L_x_1980:
        /* <DEDUP_REMOVED lines=21> */
.L_x_1987:
        /* <DEDUP_REMOVED lines=13> */
.L_x_1989:
[----:B------:R-:W-:Y:S05]  /*25060*/  BSYNC.RECONVERGENT B1 ;  /* 0x0000000000017941 */ /* 0x000fea0003800200 */
.L_x_1988:
        /* <DEDUP_REMOVED lines=43> */
.L_x_1986:
[----:B------:R-:W-:Y:S05]  /*25320*/  BSYNC.RECONVERGENT B0 ;  /* 0x0000000000007941 */ /* 0x000fea0003800200 */
.L_x_1985:
        /* <DEDUP_REMOVED lines=22> */
.L_x_1992:
        /* <DEDUP_REMOVED lines=9> */
[----:B------:R-:W-:Y:S02]  /*25520*/  @!P6 VIADD R91, R22, 0x1 ;  /* 0x00000001165be836 */ /* 0x000fe40000000000 */
[----:B------:R-:W-:Y:S01]  /*25530*/  @!P6 IMAD.MOV.U32 R23, RZ, RZ, RZ ;  /* 0x000000ffff17e224 */ /* 0x000fe200078e00ff */
[----:B------:R-:W-:-:S13]  /*25540*/  ISETP.NE.AND P0, PT, R26, RZ, !P6 ;  /* 0x000000ff1a00720c */ /* 0x000fda0007705270 */
[----:B------:R-:W-:Y:S01]  /*25550*/  @P0 IMAD.MOV R91, RZ, RZ, R22 ;  /* 0x000000ffff5b0224 */ /* 0x000fe200078e0216 */
[----:B------:R-:W-:-:S04]  /*25560*/  ISETP.NE.AND P0, PT, R90, RZ, PT ;  /* 0x000000ff5a00720c */ /* 0x000fc80003f05270 */
[----:B------:R-:W-:-:S09]  /*25570*/  @!P6 MOV R22, R91 ;  /* 0x0000005b0016e202 */ /* 0x000fd20000000f00 */
.L_x_1994:
[----:B------:R-:W-:Y:S05]  /*25580*/  BSYNC.RECONVERGENT B1 ;  /* 0x0000000000017941 */ /* 0x000fea0003800200 */
.L_x_1993:
        /* <DEDUP_REMOVED lines=43> */
.L_x_1991:
[----:B------:R-:W-:Y:S05]  /*25840*/  BSYNC.RECONVERGENT B0 ;  /* 0x0000000000007941 */ /* 0x000fea0003800200 */
.L_x_1990:
        /* <DEDUP_REMOVED lines=12> */
.L_x_1954:
[----:B------:R-:W-:Y:S01]  /*25910*/  SEL R94, RZ, 0x1000000, !P6 ;  /* 0x01000000ff5e7807 */ /* 0x000fe20007000000 */
[----:B------:R-:W-:Y:S01]  /*25920*/  IMAD.WIDE.U32 R92, R114, 0x10, R154 ;  /* 0x00000010725c7825 */ /* 0x000fe200078e009a */
[----:B------:R-:W-:Y:S02]  /*25930*/  SEL R95, RZ, 0x10000, !P5 ;  /* 0x00010000ff5f7807 */ /* 0x000fe40006800000 */
[----:B------:R-:W-:Y:S02]  /*25940*/  SEL R128, RZ, 0x100, !P4 ;  /* 0x00000100ff807807 */ /* 0x000fe40006000000 */
[----:B------:R-:W-:Y:S01]  /*25950*/  ISETP.NE.AND P5, PT, R123, RZ, PT ;  /* 0x000000ff7b00720c */ /* 0x000fe20003fa5270 */
[----:B------:R0:W-:Y:S01]  /*25960*/  STG.E.128 desc[UR8][R92.64], R88 ;  /* 0x000000585c007986 */ /* 0x0001e2000c101d08 */
[----:B------:R-:W-:Y:S02]  /*25970*/  LOP3.LUT R128, R128, R94, R95, 0xfe, !PT ;  /* 0x0000005e80807212 */ /* 0x000fe400078efe5f */
[----:B------:R-:W-:-:S02]  /*25980*/  SEL R123, RZ, 0x1000000, !P2 ;  /* 0x01000000ff7b7807 */ /* 0x000fc40005000000 */
[----:B------:R-:W-:Y:S02]  /*25990*/  SEL R95, RZ, 0x10000, !P1 ;  /* 0x00010000ff5f7807 */ /* 0x000fe40004800000 */
[----:B------:R-:W-:Y:S02]  /*259a0*/  SEL R94, RZ, 0x100, !P0 ;  /* 0x00000100ff5e7807 */ /* 0x000fe40004000000 */
[----:B------:R-:W-:Y:S02]  /*259b0*/  LOP3.LUT P6, RZ, R20, 0x4, RZ, 0xc0, !PT ;  /* 0x0000000414ff7812 */ /* 0x000fe400078cc0ff */
[----:B------:R-:W-:Y:S01]  /*259c0*/  LOP3.LUT R94, R94, R123, R95, 0xfe, !PT ;  /* 0x0000007b5e5e7212 */ /* 0x000fe200078efe5f */
[----:B------:R-:W-:Y:S01]  /*259d0*/  VIADD R123, R21, 0xe0 ;  /* 0x000000e0157b7836 */ /* 0x000fe20000000000 */
[----:B------:R-:W-:-:S04]  /*259e0*/  SEL R95, RZ, 0x1, !P3 ;  /* 0x00000001ff5f7807 */ /* 0x000fc80005800000 */
[----:B0-----:R-:W-:Y:S01]  /*259f0*/  LOP3.LUT R89, R128, R95, RZ, 0xfc, !PT ;  /* 0x0000005f80597212 */ /* 0x001fe200078efcff */
[----:B------:R-:W-:Y:S01]  /*25a00*/  IMAD.WIDE.U32 R90, R114, 0x8, R152 ;  /* 0x00000008725a7825 */ /* 0x000fe200078e0098 */
[----:B------:R-:W-:-:S04]  /*25a10*/  SEL R95, RZ, 0x1, !P5 ;  /* 0x00000001ff5f7807 */ /* 0x000fc80006800000 */
[----:B------:R-:W-:-:S05]  /*25a20*/  LOP3.LUT R88, R94, R95, RZ, 0xfc, !PT ;  /* 0x0000005f5e587212 */ /* 0x000fca00078efcff */
[----:B------:R0:W-:Y:S02]  /*25a30*/  STG.E.64 desc[UR8][R90.64], R88 ;  /* 0x000000585a007986 */ /* 0x0001e4000c101b08 */
[----:B0-----:R-:W-:-:S06]  /*25a40*/  IMAD.WIDE.U32 R88, R123, 0x10, R148 ;  /* 0x000000107b587825 */ /* 0x001fcc00078e0094 */
[----:B------:R-:W5:Y:S01]  /*25a50*/  LDG.E.128 R88, desc[UR8][R88.64] ;  /* 0x0000000858587981 */ /* 0x000f62000c1e1d00 */
[----:B------:R-:W-:Y:S05]  /*25a60*/  @!P6 BRA `(.L_x_1995) ;  /* 0x000000280090e947 */ /* 0x000fea0003800000 */
        /* <DEDUP_REMOVED lines=19> */
.L_x_1998:
        /* <DEDUP_REMOVED lines=13> */
.L_x_2000:
[----:B------:R-:W-:Y:S05]  /*25c70*/  BSYNC.RECONVERGENT B1 ;  /* 0x0000000000017941 */ /* 0x000fea0003800200 */
.L_x_1999:
        /* <DEDUP_REMOVED lines=38> */
[----:B------:R-:W-:-:S04]  /*25ee0*/  IMAD.WIDE.U32 R126, R125, -0x2daee0ad, RZ ;  /* 0xd2511f537d7e7825 */ /* 0x000fc800078e00ff */
[----:B------:R-:W-:Y:S02]  /*25ef0*/  HFMA2 R125, -RZ, RZ, 0, 0 ;  /* 0x00000000ff7d7431 */ /* 0x000fe400000001ff */
[----:B------:R-:W-:Y:S01]  /*25f00*/  IMAD.MOV.U32 R133, RZ, RZ, R126 ;  /* 0x000000ffff857224 */ /* 0x000fe200078e007e */
[----:B------:R-:W-:Y:S01]  /*25f10*/  LOP3.LUT R143, R34, R128, R127, 0x96, !PT ;  /* 0x00000080228f7212 */ /* 0x000fe200078e967f */
[----:B------:R-:W-:-:S07]  /*25f20*/  IMAD.MOV.U32 R127, RZ, RZ, R124 ;  /* 0x000000ffff7f7224 */ /* 0x000fce00078e007c */
.L_x_1997:
[----:B------:R-:W-:Y:S05]  /*25f30*/  BSYNC.RECONVERGENT B0 ;  /* 0x0000000000007941 */ /* 0x000fea0003800200 */
.L_x_1996:
[----:B------:R-:W-:Y:S01]  /*25f40*/  I2FP.F32.U32 R124, R127 ;  /* 0x0000007f007c7245 */ /* 0x000fe20000201000 */
[----:B-----5:R-:W-:Y:S01]  /*25f50*/  IMAD.U32 R126, R88, 0x10000, RZ ;  /* 0x00010000587e7824 */ /* 0x020fe200078e00ff */
[----:B------:R-:W-:Y:S01]  /*25f60*/  ISETP.NE.AND P1, PT, R125, 0x1, PT ;  /* 0x000000017d00780c */ /* 0x000fe20003f25270 */
[----:B------:R-:W-:Y:S01]  /*25f70*/  BSSY.RECONVERGENT B0, `(.L_x_2001) ;  /* 0x0000051000007945 */ /* 0x000fe20003800200 */
[----:B------:R-:W-:Y:S01]  /*25f80*/  LOP3.LUT R20, R20, 0xfffffffd, RZ, 0xc0, !PT ;  /* 0xfffffffd14147812 */ /* 0x000fe200078ec0ff */
[----:B------:R-:W-:Y:S01]  /*25f90*/  FFMA.FTZ R124, R124, R165, 1.1641532182693481445e-10 ;  /* 0x2f0000007c7c7423 */ /* 0x000fe200000100a5 */
[----:B------:R-:W-:Y:S01]  /*25fa0*/  FMUL.FTZ R127, R126, R29 ;  /* 0x0000001d7e7f7220 */ /* 0x000fe20000410000 */
[----:B------:R-:W-:Y:S01]  /*25fb0*/  HFMA2 R128, -RZ, RZ, 0, 1.1920928955078125e-07 ;  /* 0x00000002ff807431 */ /* 0x000fe200000001ff */
[----:B------:R-:W-:Y:S02]  /*25fc0*/  PRMT R88, R88, 0x7632, R88 ;  /* 0x0000763258587816 */ /* 0x000fe40000000058 */
[----:B------:R-:W-:Y:S01]  /*25fd0*/  FMUL.FTZ R127, R127, R48 ;  /* 0x000000307f7f7220 */ /* 0x000fe20000410000 */
[----:B------:R-:W-:-:S04]  /*25fe0*/  FSETP.GTU.FTZ.AND P0, PT, R124, R49, PT ;  /* 0x000000317c00720b */ /* 0x000fc80003f1c000 */
[----:B------:R-:W-:Y:S01]  /*25ff0*/  FSEL R124, R127, RZ, !P0 ;  /* 0x000000ff7f7c7208 */ /* 0x000fe20004000000 */
[C---:B------:R-:W-:Y:S01]  /*26000*/  IMAD.U32 R127, R92.reuse, 0x10000, RZ ;  /* 0x000100005c7f7824 */ /* 0x040fe200078e00ff */
[----:B------:R-:W-:Y:S02]  /*26010*/  PLOP3.LUT P0, PT, P0, PT, PT, 0x8, 0x80 ;  /* 0x000000000080781c */ /* 0x000fe4000070e170 */
[----:B------:R-:W-:Y:S01]  /*26020*/  PRMT R92, R92, 0x7632, R92 ;  /* 0x000076325c5c7816 */ /* 0x000fe2000000005c */
[----:B------:R-:W-:Y:S01]  /*26030*/  FADD.FTZ R124, R124, R127 ;  /* 0x0000007f7c7c7221 */ /* 0x000fe20000010000 */
[----:B------:R-:W-:-:S09]  /*26040*/  IMAD.MOV.U32 R127, RZ, RZ, R144 ;  /* 0x000000ffff7f7224 */ /* 0x000fd200078e0090 */
        /* <DEDUP_REMOVED lines=10> */
.L_x_2003:
        /* <DEDUP_REMOVED lines=13> */
.L_x_2005:
[----:B------:R-:W-:Y:S05]  /*261c0*/  BSYNC.RECONVERGENT B1 ;  /* 0x0000000000017941 */ /* 0x000fea0003800200 */
.L_x_2004:
        /* <DEDUP_REMOVED lines=39> */
[----:B------:R-:W-:Y:S01]  /*26440*/  LOP3.LUT R143, R34, R128, R127, 0x96, !PT ;  /* 0x00000080228f7212 */ /* 0x000fe200078e967f */
[----:B------:R-:W-:Y:S01]  /*26450*/  IMAD.MOV.U32 R127, RZ, RZ, R133 ;  /* 0x000000ffff7f7224 */ /* 0x000fe200078e0085 */
[----:B------:R-:W-:Y:S01]  /*26460*/  MOV R133, R126 ;  /* 0x0000007e00857202 */ /* 0x000fe20000000f00 */
[----:B------:R-:W-:-:S07]  /*26470*/  IMAD.MOV.U32 R128, RZ, RZ, RZ ;  /* 0x000000ffff807224 */ /* 0x000fce00078e00ff */
.L_x_2002:
[----:B------:R-:W-:Y:S05]  /*26480*/  BSYNC.RECONVERGENT B0 ;  /* 0x0000000000007941 */ /* 0x000fea0003800200 */
.L_x_2001:
        /* <DEDUP_REMOVED lines=24> */
.L_x_2008:
        /* <DEDUP_REMOVED lines=13> */
.L_x_2010:
[----:B------:R-:W-:Y:S05]  /*266e0*/  BSYNC.RECONVERGENT B1 ;  /* 0x0000000000017941 */ /* 0x000fea0003800200 */
.L_x_2009:
        /* <DEDUP_REMOVED lines=39> */
[----:B------:R-:W-:Y:S01]  /*26960*/  IMAD.MOV.U32 R92, RZ, RZ, R133 ;  /* 0x000000ffff5c7224 */ /* 0x000fe200078e0085 */
[----:B------:R-:W-:Y:S01]  /*26970*/  LOP3.LUT R143, R34, R128, R127, 0x96, !PT ;  /* 0x00000080228f7212 */ /* 0x000fe200078e967f */
[----:B------:R-:W-:Y:S02]  /*26980*/  HFMA2 R127, -RZ, RZ, 0, 0 ;  /* 0x00000000ff7f7431 */ /* 0x000fe400000001ff */
[----:B------:R-:W-:-:S07]  /*26990*/  IMAD.MOV.U32 R133, RZ, RZ, R126 ;  /* 0x000000ffff857224 */ /* 0x000fce00078e007e */
.L_x_2007:
[----:B------:R-:W-:Y:S05]  /*269a0*/  BSYNC.RECONVERGENT B0 ;  /* 0x0000000000007941 */ /* 0x000fea0003800200 */
.L_x_2006:
        /* <DEDUP_REMOVED lines=11> */
[C---:B------:R-:W-:Y:S01]  /*26a60*/  IMAD.U32 R129, R93.reuse, 0x10000, RZ ;  /* 0x000100005d817824 */ /* 0x040fe200078e00ff */
[----:B------:R-:W-:Y:S02]  /*26a70*/  PLOP3.LUT P1, PT, P1, PT, PT, 0x8, 0x80 ;  /* 0x000000000080781c */ /* 0x000fe40000f2e170 */
[----:B------:R-:W-:Y:S01]  /*26a80*/  PRMT R93, R93, 0x7632, R93 ;  /* 0x000076325d5d7816 */ /* 0x000fe2000000005d */
        /* <DEDUP_REMOVED lines=12> */
.L_x_2013:
        /* <DEDUP_REMOVED lines=13> */
.L_x_2015:
[----:B------:R-:W-:Y:S05]  /*26c20*/  BSYNC.RECONVERGENT B1 ;  /* 0x0000000000017941 */ /* 0x000fea0003800200 */
.L_x_2014:
        /* <DEDUP_REMOVED lines=40> */
[----:B------:R-:W-:Y:S01]  /*26eb0*/  IMAD.MOV.U32 R130, RZ, RZ, RZ ;  /* 0x000000ffff827224 */ /* 0x000fe200078e00ff */
[----:B------:R-:W-:Y:S01]  /*26ec0*/  MOV R129, R133 ;  /* 0x0000008500817202 */ /* 0x000fe20000000f00 */
[----:B------:R-:W-:-:S07]  /*26ed0*/  IMAD.MOV.U32 R133, RZ, RZ, R128 ;  /* 0x000000ffff857224 */ /* 0x000fce00078e0080 */
.L_x_2012:
[----:B------:R-:W-:Y:S05]  /*26ee0*/  BSYNC.RECONVERGENT B0 ;  /* 0x0000000000007941 */ /* 0x000fea0003800200 */
.L_x_2011:
[----:B------:R-:W-:Y:S01]  /*26ef0*/  I2FP.F32.U32 R128, R129 ;  /* 0x0000008100807245 */ /* 0x000fe20000201000 */
[----:B------:R-:W-:Y:S01]  /*26f00*/  BSSY.RECONVERGENT B0, `(.L_x_2016) ;  /* 0x0000050000007945 */ /* 0x000fe20003800200 */
[----:B------:R-:W-:Y:S02]  /*26f10*/  SHF.L.U32 R132, R89, 0x10, RZ ;  /* 0x0000001059847819 */ /* 0x000fe400000006ff */
[----:B------:R-:W-:Y:S01]  /*26f20*/  ISETP.NE.AND P3, PT, R130, 0x1, PT ;  /* 0x000000018200780c */ /* 0x000fe20003f65270 */
[----:B------:R-:W-:Y:S02]  /*26f30*/  FFMA.FTZ R128, R128, R165, 1.1641532182693481445e-10 ;  /* 0x2f00000080807423 */ /* 0x000fe400000100a5 */
[----:B------:R-:W-:-:S03]  /*26f40*/  FMUL.FTZ R89, R132, R29 ;  /* 0x0000001d84597220 */ /* 0x000fc60000410000 */
[----:B------:R-:W-:Y:S01]  /*26f50*/  FSETP.GTU.FTZ.AND P2, PT, R128, R49, PT ;  /* 0x000000318000720b */ /* 0x000fe20003f5c000 */
[----:B------:R-:W-:Y:S01]  /*26f60*/  FMUL.FTZ R89, R89, R48 ;  /* 0x0000003059597220 */ /* 0x000fe20000410000 */
[----:B------:R-:W-:Y:S01]  /*26f70*/  IMAD.U32 R128, R93, 0x10000, RZ ;  /* 0x000100005d807824 */ /* 0x000fe200078e00ff */
[----:B------:R-:W-:-:S03]  /*26f80*/  MOV R93, R144 ;  /* 0x00000090005d7202 */ /* 0x000fc60000000f00 */
[----:B------:R-:W-:Y:S02]  /*26f90*/  FSEL R89, R89, RZ, !P2 ;  /* 0x000000ff59597208 */ /* 0x000fe40005000000 */
        /* <DEDUP_REMOVED lines=13> */
.L_x_2018:
        /* <DEDUP_REMOVED lines=13> */
.L_x_2020:
[----:B------:R-:W-:Y:S05]  /*27140*/  BSYNC.RECONVERGENT B1 ;  /* 0x0000000000017941 */ /* 0x000fea0003800200 */
.L_x_2019:
        /* <DEDUP_REMOVED lines=40> */
[----:B------:R-:W-:Y:S01]  /*273d0*/  MOV R133, R128 ;  /* 0x0000008000857202 */ /* 0x000fe20000000f00 */
[----:B------:R-:W-:Y:S01]  /*273e0*/  IMAD.MOV.U32 R128, RZ, RZ, RZ ;  /* 0x000000ffff807224 */ /* 0x000fe200078e00ff */
[----:B------:R-:W-:-:S07]  /*273f0*/  LOP3.LUT R143, R34, R130, R129, 0x96, !PT ;  /* 0x00000082228f7212 */ /* 0x000fce00078e9681 */
.L_x_2017:
[----:B------:R-:W-:Y:S05]  /*27400*/  BSYNC.RECONVERGENT B0 ;  /* 0x0000000000007941 */ /* 0x000fea0003800200 */
.L_x_2016:
[----:B------:R-:W-:Y:S01]  /*27410*/  I2FP.F32.U32 R130, R93 ;  /* 0x0000005d00827245 */ /* 0x000fe20000201000 */
[----:B------:R-:W-:Y:S01]  /*27420*/  IMAD.U32 R132, R90, 0x10000, RZ ;  /* 0x000100005a847824 */ /* 0x000fe200078e00ff */
        /* <DEDUP_REMOVED lines=24> */
.L_x_2023:
        /* <DEDUP_REMOVED lines=13> */
.L_x_2025:
[----:B------:R-:W-:Y:S05]  /*27680*/  BSYNC.RECONVERGENT B1 ;  /* 0x0000000000017941 */ /* 0x000fea0003800200 */
.L_x_2024:
[----:B------:R-:W-:Y:S01]  /*27690*/  LOP3.LUT R130, R22, UR7, R137, 0x96, !PT ;  /* 0x0000000716827c12 */ /* 0x000fe2000f8e9689 */
[----:B------:R-:W-:Y:S01]  /*276a0*/  IMAD.WIDE.U32 R134, R26, -0x326172a9, RZ ;  /* 0xcd9e8d571a867825 */ /* 0x000fe200078e00ff */
[----:B------:R-:W-:-:S03]  /*276b0*/  MOV R132, R133 ;  /* 0x0000008500847202 */ /* 0x000fc60000000f00 */
        /* <DEDUP_REMOVED lines=8> */
[----:B------:R-:W-:-:S05]  /*27740*/  LOP3.LUT R130, R46, R130, R135, 0x96, !PT ;  /* 0x000000822e827212 */ /* 0x000fca00078e9687 */
        /* <DEDUP_REMOVED lines=24> */
[----:B------:R-:W-:-:S04]  /*278d0*/  IMAD.WIDE.U32 R130, R130, -0x2daee0ad, RZ ;  /* 0xd2511f5382827825 */ /* 0x000fc800078e00ff */
[----:B------:R-:W-:Y:S01]  /*278e0*/  IMAD.MOV.U32 R133, RZ, RZ, R130 ;  /* 0x000000ffff857224 */ /* 0x000fe200078e0082 */
[----:B------:R-:W-:Y:S01]  /*278f0*/  LOP3.LUT R143, R34, R136, R131, 0x96, !PT ;  /* 0x00000088228f7212 */ /* 0x000fe200078e9683 */
[----:B------:R-:W-:-:S04]  /*27900*/  IMAD.WIDE.U32 R130, R128, -0x326172a9, RZ ;  /* 0xcd9e8d5780827825 */ /* 0x000fc800078e00ff */
[----:B------:R-:W-:Y:S02]  /*27910*/  IMAD.MOV.U32 R144, RZ, RZ, R130 ;  /* 0x000000ffff907224 */ /* 0x000fe400078e0082 */
[----:B------:R-:W-:Y:S01]  /*27920*/  HFMA2 R130, -RZ, RZ, 0, 0 ;  /* 0x00000000ff827431 */ /* 0x000fe200000001ff */
[----:B------:R-:W-:-:S07]  /*27930*/  LOP3.LUT R146, R32, R134, R131, 0x96, !PT ;  /* 0x0000008620927212 */ /* 0x000fce00078e9683 */
.L_x_2022:
[----:B------:R-:W-:Y:S05]  /*27940*/  BSYNC.RECONVERGENT B0 ;  /* 0x0000000000007941 */ /* 0x000fea0003800200 */
.L_x_2021:
        /* <DEDUP_REMOVED lines=23> */
.L_x_2028:
        /* <DEDUP_REMOVED lines=13> */
.L_x_2030:
[----:B------:R-:W-:Y:S05]  /*27b90*/  BSYNC.RECONVERGENT B1 ;  /* 0x0000000000017941 */ /* 0x000fea0003800200 */
.L_x_2029:
[----:B------:R-:W-:Y:S01]  /*27ba0*/  LOP3.LUT R130, R22, UR7, R137, 0x96, !PT ;  /* 0x0000000716827c12 */ /* 0x000fe2000f8e9689 */
[----:B------:R-:W-:-:S04]  /*27bb0*/  IMAD.WIDE.U32 R134, R26, -0x326172a9, RZ ;  /* 0xcd9e8d571a867825 */ /* 0x000fc800078e00ff */
[----:B------:R-:W-:Y:S01]  /*27bc0*/  IMAD.WIDE.U32 R130, R130, -0x326172a9, RZ ;  /* 0xcd9e8d5782827825 */ /* 0x000fe200078e00ff */
[----:B------:R-:W-:-:S03]  /*27bd0*/  LOP3.LUT R135, R23, UR6, R135, 0x96, !PT ;  /* 0x0000000617877c12 */ /* 0x000fc6000f8e9687 */
[----:B------:R-:W-:Y:S01]  /*27be0*/  IMAD.MOV.U32 R90, RZ, RZ, R133 ;  /* 0x000000ffff5a7224 */ /* 0x000fe200078e0085 */
        /* <DEDUP_REMOVED lines=35> */
[----:B------:R-:W-:Y:S01]  /*27e20*/  IMAD.MOV.U32 R94, RZ, RZ, RZ ;  /* 0x000000ffff5e7224 */ /* 0x000fe200078e00ff */
[----:B------:R-:W-:Y:S02]  /*27e30*/  LOP3.LUT R146, R32, R134, R131, 0x96, !PT ;  /* 0x0000008620927212 */ /* 0x000fe400078e9683 */
[----:B------:R-:W-:-:S07]  /*27e40*/  MOV R144, R130 ;  /* 0x0000008200907202 */ /* 0x000fce0000000f00 */
.L_x_2027:
[----:B------:R-:W-:Y:S05]  /*27e50*/  BSYNC.RECONVERGENT B0 ;  /* 0x0000000000007941 */ /* 0x000fea0003800200 */
.L_x_2026:
        /* <DEDUP_REMOVED lines=11> */
[----:B------:R-:W-:Y:S01]  /*27f10*/  SHF.L.U32 R131, R95, 0x10, RZ ;  /* 0x000000105f837819 */ /* 0x000fe200000006ff */
        /* <DEDUP_REMOVED lines=13> */
.L_x_2033:
[----:B------:R-:W-:Y:S01]  /*27ff0*/  VIADD R24, R24, 0x1 ;  /* 0x0000000118187836 */ /* 0x000fe20000000000 */
[----:B------:R-:W-:Y:S03]  /*28000*/  BSSY.RECONVERGENT B1, `(.L_x_2034) ;  /* 0x000000f000017945 */ /* 0x000fe60003800200 */
[C---:B------:R-:W-:Y:S01]  /*28010*/  IMAD.WIDE.U32 R134, R24.reuse, -0x2daee0ad, RZ ;  /* 0xd2511f5318867825 */ /* 0x040fe200078e00ff */
        /* <DEDUP_REMOVED lines=13> */
.L_x_2035:
[----:B------:R-:W-:Y:S05]  /*280f0*/  BSYNC.RECONVERGENT B1 ;  /* 0x0000000000017941 */ /* 0x000fea0003800200 */
.L_x_2034:
        /* <DEDUP_REMOVED lines=34> */
[----:B------:R-:W-:Y:S01]  /*28320*/  LOP3.LUT R90, R47, R90, R95, 0x96, !PT ;  /* 0x0000005a2f5a7212 */ /* 0x000fe200078e965f */
[----:B------:R-:W-:-:S04]  /*28330*/  IMAD.MOV.U32 R95, RZ, RZ, R133 ;  /* 0x000000ffff5f7224 */ /* 0x000fc800078e0085 */
[----:B------:R-:W-:-:S05]  /*28340*/  IMAD.WIDE.U32 R90, R90, -0x2daee0ad, RZ ;  /* 0xd2511f535a5a7825 */ /* 0x000fca00078e00ff */
[----:B------:R-:W-:Y:S01]  /*28350*/  LOP3.LUT R143, R34, R134, R91, 0x96, !PT ;  /* 0x00000086228f7212 */ /* 0x000fe200078e965b */
[----:B------:R-:W-:Y:S01]  /*28360*/  IMAD.MOV.U32 R134, RZ, RZ, RZ ;  /* 0x000000ffff867224 */ /* 0x000fe200078e00ff */
[----:B------:R-:W-:Y:S01]  /*28370*/  MOV R133, R90 ;  /* 0x0000005a00857202 */ /* 0x000fe20000000f00 */
[----:B------:R-:W-:-:S04]  /*28380*/  IMAD.WIDE.U32 R90, R135, -0x326172a9, RZ ;  /* 0xcd9e8d57875a7825 */ /* 0x000fc800078e00ff */
[----:B------:R-:W-:Y:S01]  /*28390*/  IMAD.MOV.U32 R144, RZ, RZ, R90 ;  /* 0x000000ffff907224 */ /* 0x000fe200078e005a */
[----:B------:R-:W-:-:S07]  /*283a0*/  LOP3.LUT R146, R32, R94, R91, 0x96, !PT ;  /* 0x0000005e20927212 */ /* 0x000fce00078e965b */
.L_x_2032:
[----:B------:R-:W-:Y:S05]  /*283b0*/  BSYNC.RECONVERGENT B0 ;  /* 0x0000000000007941 */ /* 0x000fea0003800200 */
.L_x_2031:
[----:B------:R-:W-:Y:S01]  /*283c0*/  I2FP.F32.U32 R90, R95 ;  /* 0x0000005f005a7245 */ /* 0x000fe20000201000 */
[----:B------:R-:W-:Y:S01]  /*283d0*/  IMAD.U32 R132, R132, 0x10000, RZ ;  /* 0x0001000084847824 */ /* 0x000fe200078e00ff */
[----:B------:R-:W-:Y:S02]  /*283e0*/  F2FP.BF16.F32.PACK_AB R89, R89, R92 ;  /* 0x0000005c5959723e */ /* 0x000fe400000010ff */
[----:B------:R-:W-:Y:S01]  /*283f0*/  F2FP.BF16.F32.PACK_AB R88, R88, R124 ;  /* 0x0000007c5858723e */ /* 0x000fe200000010ff */
[----:B------:R-:W-:-:S05]  /*28400*/  FFMA.FTZ R90, R90, R165, 1.1641532182693481445e-10 ;  /* 0x2f0000005a5a7423 */ /* 0x000fca00000100a5 */
[----:B------:R-:W-:Y:S02]  /*28410*/  FSETP.GTU.FTZ.AND P6, PT, R90, R49, PT ;  /* 0x000000315a00720b */ /* 0x000fe40003fdc000 */
[----:B------:R-:W-:-:S05]  /*28420*/  SHF.L.U32 R90, R131, 0x10, RZ ;  /* 0x00000010835a7819 */ /* 0x000fca00000006ff */
[----:B------:R-:W-:Y:S01]  /*28430*/  FMUL.FTZ R91, R90, R29 ;  /* 0x0000001d5a5b7220 */ /* 0x000fe20000410000 */
[----:B------:R-:W-:-:S03]  /*28440*/  F2FP.BF16.F32.PACK_AB R90, R128, R93 ;  /* 0x0000005d805a723e */ /* 0x000fc600000010ff */
[----:B------:R-:W-:-:S05]  /*28450*/  FMUL.FTZ R91, R91, R48 ;  /* 0x000000305b5b7220 */ /* 0x000fca0000410000 */
[----:B------:R-:W-:Y:S02]  /*28460*/  FSEL R91, R91, RZ, !P6 ;  /* 0x000000ff5b5b7208 */ /* 0x000fe40007000000 */
[----:B------:R-:W-:-:S03]  /*28470*/  PLOP3.LUT P6, PT, P6, PT, PT, 0x8, 0x80 ;  /* 0x000000000080781c */ /* 0x000fc600037ce170 */
[----:B------:R-:W-:-:S05]  /*28480*/  FADD.FTZ R131, R91, R132 ;  /* 0x000000845b837221 */ /* 0x000fca0000010000 */
[----:B------:R-:W-:Y:S01]  /*28490*/  F2FP.BF16.F32.PACK_AB R91, R131, R130 ;  /* 0x00000082835b723e */ /* 0x000fe200000010ff */
[----:B------:R-:W-:Y:S06]  /*284a0*/  BRA `(.L_x_2036) ;  /* 0x00000028002c7947 */ /* 0x000fec0003800000 */
.L_x_1995:
        /* <DEDUP_REMOVED lines=16> */
.L_x_2039:
        /* <DEDUP_REMOVED lines=13> */
.L_x_2041:
[----:B------:R-:W-:Y:S05]  /*28680*/  BSYNC.RECONVERGENT B1 ;  /* 0x0000000000017941 */ /* 0x000fea0003800200 */
.L_x_2040:
        /* <DEDUP_REMOVED lines=43> */
.L_x_2038:
[----:B------:R-:W-:Y:S05]  /*28940*/  BSYNC.RECONVERGENT B0 ;  /* 0x0000000000007941 */ /* 0x000fea0003800200 */
.L_x_2037:
[----:B------:R-:W-:Y:S01]  /*28950*/  I2FP.F32.U32 R92, R92 ;  /* 0x0000005c005c7245 */ /* 0x000fe20000201000 */
[----:B-----5:R-:W-:Y:S01]  /*28960*/  IMAD.U32 R94, R88, 0x10000, RZ ;  /* 0x00010000585e7824 */ /* 0x020fe200078e00ff */
[----:B------:R-:W-:Y:S01]  /*28970*/  ISETP.NE.AND P1, PT, R95, 0x1, PT ;  /* 0x000000015f00780c */ /* 0x000fe20003f25270 */
[----:B------:R-:W-:Y:S01]  /*28980*/  BSSY.RECONVERGENT B0, `(.L_x_2042) ;  /* 0x000004f000007945 */ /* 0x000fe20003800200 */
[----:B------:R-:W-:Y:S01]  /*28990*/  LOP3.LUT R20, R20, 0xfffffffd, RZ, 0xc0, !PT ;  /* 0xfffffffd14147812 */ /* 0x000fe200078ec0ff */
[----:B------:R-:W-:Y:S01]  /*289a0*/  FFMA.FTZ R92, R92, R165, 1.1641532182693481445e-10 ;  /* 0x2f0000005c5c7423 */ /* 0x000fe200000100a5 */
[----:B------:R-:W-:Y:S01]  /*289b0*/  FMUL.FTZ R93, R94, R29 ;  /* 0x0000001d5e5d7220 */ /* 0x000fe20000410000 */
[----:B------:R-:W-:Y:S01]  /*289c0*/  PRMT R88, R88, 0x7632, R88 ;  /* 0x0000763258587816 */ /* 0x000fe20000000058 */
[----:B------:R-:W-:Y:S02]  /*289d0*/  IMAD.MOV.U32 R126, RZ, RZ, 0x2 ;  /* 0x00000002ff7e7424 */ /* 0x000fe400078e00ff */
[----:B------:R-:W-:Y:S01]  /*289e0*/  FSETP.GTU.FTZ.AND P0, PT, R92, R49, PT ;  /* 0x000000315c00720b */ /* 0x000fe20003f1c000 */
[----:B------:R-:W-:Y:S01]  /*289f0*/  FMUL.FTZ R92, R93, R48 ;  /* 0x000000305d5c7220 */ /* 0x000fe20000410000 */
[----:B------:R-:W-:-:S02]  /*28a00*/  MOV R93, R144 ;  /* 0x00000090005d7202 */ /* 0x000fc40000000f00 */
[----:B------:R-:W-:Y:S02]  /*28a10*/  PLOP3.LUT P2, PT, P0, PT, PT, 0x8, 0x80 ;  /* 0x000000000080781c */ /* 0x000fe4000074e170 */
[----:B------:R-:W-:-:S05]  /*28a20*/  FSEL R92, R92, RZ, !P0 ;  /* 0x000000ff5c5c7208 */ /* 0x000fca0004000000 */
[----:B------:R-:W-:-:S06]  /*28a30*/  IMAD.MOV.U32 R124, RZ, RZ, R92 ;  /* 0x000000ffff7c7224 */ /* 0x000fcc00078e005c */
        /* <DEDUP_REMOVED lines=10> */
.L_x_2044:
        /* <DEDUP_REMOVED lines=13> */
.L_x_2046:
[----:B------:R-:W-:Y:S05]  /*28bb0*/  BSYNC.RECONVERGENT B1 ;  /* 0x0000000000017941 */ /* 0x000fea0003800200 */
.L_x_2045:
        /* <DEDUP_REMOVED lines=43> */
.L_x_2043:
[----:B------:R-:W-:Y:S05]  /*28e70*/  BSYNC.RECONVERGENT B0 ;  /* 0x0000000000007941 */ /* 0x000fea0003800200 */
.L_x_2042:
        /* <DEDUP_REMOVED lines=22> */
.L_x_2049:
        /* <DEDUP_REMOVED lines=13> */
.L_x_2051:
[----:B------:R-:W-:Y:S05]  /*290b0*/  BSYNC.RECONVERGENT B1 ;  /* 0x0000000000017941 */ /* 0x000fea0003800200 */
.L_x_2050:
        /* <DEDUP_REMOVED lines=43> */
.L_x_2048:
[----:B------:R-:W-:Y:S05]  /*29370*/  BSYNC.RECONVERGENT B0 ;  /* 0x0000000000007941 */ /* 0x000fea0003800200 */
.L_x_2047:
        /* <DEDUP_REMOVED lines=23> */
.L_x_2054:
        /* <DEDUP_REMOVED lines=13> */
.L_x_2056:
[----:B------:R-:W-:Y:S05]  /*295c0*/  BSYNC.RECONVERGENT B1 ;  /* 0x0000000000017941 */ /* 0x000fea0003800200 */
.L_x_2055:
        /* <DEDUP_REMOVED lines=34> */
[----:B------:R-:W-:Y:S01]  /*297f0*/  HFMA2 R129, -RZ, RZ, 0, 0 ;  /* 0x00000000ff817431 */ /* 0x000fe200000001ff */
        /* <DEDUP_REMOVED lines=8> */
.L_x_2053:
[----:B------:R-:W-:Y:S05]  /*29880*/  BSYNC.RECONVERGENT B0 ;  /* 0x0000000000007941 */ /* 0x000fea0003800200 */
.L_x_2052:
[----:B------:R-:W-:Y:S01]  /*29890*/  I2FP.F32.U32 R94, R95 ;  /* 0x0000005f005e7245 */ /* 0x000fe20000201000 */
[----:B------:R-:W-:Y:S01]  /*298a0*/  IMAD.U32 R128, R89, 0x10000, RZ ;  /* 0x0001000059807824 */ /* 0x000fe200078e00ff */
[----:B------:R-:W-:Y:S01]  /*298b0*/  ISETP.NE.AND P4, PT, R129, 0x1, PT ;  /* 0x000000018100780c */ /* 0x000fe20003f85270 */
[----:B------:R-:W-:Y:S01]  /*298c0*/  BSSY.RECONVERGENT B0, `(.L_x_2057) ;  /* 0x000004c000007945 */ /* 0x000fe20003800200 */
[----:B------:R-:W-:Y:S01]  /*298d0*/  MOV R95, R144 ;  /* 0x00000090005f7202 */ /* 0x000fe20000000f00 */
[----:B------:R-:W-:Y:S01]  /*298e0*/  FFMA.FTZ R94, R94, R165, 1.1641532182693481445e-10 ;  /* 0x2f0000005e5e7423 */ /* 0x000fe200000100a5 */
[----:B------:R-:W-:Y:S01]  /*298f0*/  FMUL.FTZ R89, R128, R29 ;  /* 0x0000001d80597220 */ /* 0x000fe20000410000 */
[----:B------:R-:W-:-:S03]  /*29900*/  IMAD.MOV.U32 R128, RZ, RZ, 0x2 ;  /* 0x00000002ff807424 */ /* 0x000fc600078e00ff */
        /* <DEDUP_REMOVED lines=14> */
.L_x_2059:
        /* <DEDUP_REMOVED lines=13> */
.L_x_2061:
[----:B------:R-:W-:Y:S05]  /*29ac0*/  BSYNC.RECONVERGENT B1 ;  /* 0x0000000000017941 */ /* 0x000fea0003800200 */
.L_x_2060:
        /* <DEDUP_REMOVED lines=43> */
.L_x_2058:
[----:B------:R-:W-:Y:S05]  /*29d80*/  BSYNC.RECONVERGENT B0 ;  /* 0x0000000000007941 */ /* 0x000fea0003800200 */
.L_x_2057:
[----:B------:R-:W-:Y:S01]  /*29d90*/  I2FP.F32.U32 R94, R95 ;  /* 0x0000005f005e7245 */ /* 0x000fe20000201000 */
[----:B------:R-:W-:Y:S01]  /*29da0*/  IMAD.U32 R130, R90, 0x10000, RZ ;  /* 0x000100005a827824 */ /* 0x000fe200078e00ff */
[----:B------:R-:W-:Y:S01]  /*29db0*/  ISETP.NE.AND P4, PT, R128, 0x1, PT ;  /* 0x000000018000780c */ /* 0x000fe20003f85270 */
[----:B------:R-:W-:Y:S01]  /*29dc0*/  BSSY.RECONVERGENT B0, `(.L_x_2062) ;  /* 0x000004c000007945 */ /* 0x000fe20003800200 */
[----:B------:R-:W-:Y:S01]  /*29dd0*/  PRMT R90, R90, 0x7632, R90 ;  /* 0x000076325a5a7816 */ /* 0x000fe2000000005a */
[----:B------:R-:W-:Y:S01]  /*29de0*/  FFMA.FTZ R94, R94, R165, 1.1641532182693481445e-10 ;  /* 0x2f0000005e5e7423 */ /* 0x000fe200000100a5 */
[----:B------:R-:W-:Y:S01]  /*29df0*/  FMUL.FTZ R95, R130, R29 ;  /* 0x0000001d825f7220 */ /* 0x000fe20000410000 */
[----:B------:R-:W-:-:S03]  /*29e00*/  HFMA2 R130, -RZ, RZ, 0, 1.1920928955078125e-07 ;  /* 0x00000002ff827431 */ /* 0x000fc600000001ff */
        /* <DEDUP_REMOVED lines=14> */
.L_x_2064:
        /* <DEDUP_REMOVED lines=13> */
.L_x_2066:
[----:B------:R-:W-:Y:S05]  /*29fc0*/  BSYNC.RECONVERGENT B1 ;  /* 0x0000000000017941 */ /* 0x000fea0003800200 */
.L_x_2065:
        /* <DEDUP_REMOVED lines=43> */
.L_x_2063:
[----:B------:R-:W-:Y:S05]  /*2a280*/  BSYNC.RECONVERGENT B0 ;  /* 0x0000000000007941 */ /* 0x000fea0003800200 */
.L_x_2062:
[----:B------:R-:W-:Y:S01]  /*2a290*/  I2FP.F32.U32 R94, R95 ;  /* 0x0000005f005e7245 */ /* 0x000fe20000201000 */
[----:B------:R-:W-:Y:S01]  /*2a2a0*/  IMAD.U32 R90, R90, 0x10000, RZ ;  /* 0x000100005a5a7824 */ /* 0x000fe200078e00ff */
[----:B------:R-:W-:Y:S01]  /*2a2b0*/  ISETP.NE.AND P5, PT, R130, 0x1, PT ;  /* 0x000000018200780c */ /* 0x000fe20003fa5270 */
[----:B------:R-:W-:Y:S02]  /*2a2c0*/  BSSY.RECONVERGENT B0, `(.L_x_2067) ;  /* 0x000004b000007945 */ /* 0x000fe40003800200 */
        /* <DEDUP_REMOVED lines=17> */
.L_x_2069:
        /* <DEDUP_REMOVED lines=13> */
.L_x_2071:
[----:B------:R-:W-:Y:S05]  /*2a4b0*/  BSYNC.RECONVERGENT B1 ;  /* 0x0000000000017941 */ /* 0x000fea0003800200 */
.L_x_2070:
        /* <DEDUP_REMOVED lines=38> */
[----:B------:R-:W-:-:S04]  /*2a720*/  IMAD.WIDE.U32 R130, R131, -0x326172a9, RZ ;  /* 0xcd9e8d5783827825 */ /* 0x000fc800078e00ff */
[----:B------:R-:W-:Y:S01]  /*2a730*/  IMAD.MOV.U32 R95, RZ, RZ, R133 ;  /* 0x000000ffff5f7224 */ /* 0x000fe200078e0085 */
[----:B------:R-:W-:Y:S01]  /*2a740*/  LOP3.LUT R146, R32, R134, R131, 0x96, !PT ;  /* 0x0000008620927212 */ /* 0x000fe200078e9683 */
[----:B------:R-:W-:Y:S01]  /*2a750*/  IMAD.MOV.U32 R144, RZ, RZ, R130 ;  /* 0x000000ffff907224 */ /* 0x000fe200078e0082 */
[----:B------:R-:W-:-:S07]  /*2a760*/  MOV R133, R94 ;  /* 0x0000005e00857202 */ /* 0x000fce0000000f00 */
.L_x_2068:
[----:B------:R-:W-:Y:S05]  /*2a770*/  BSYNC.RECONVERGENT B0 ;  /* 0x0000000000007941 */ /* 0x000fea0003800200 */
.L_x_2067:
[----:B------:R-:W-:Y:S01]  /*2a780*/  I2FP.F32.U32 R94, R95 ;  /* 0x0000005f005e7245 */ /* 0x000fe20000201000 */
[C---:B------:R-:W-:Y:S01]  /*2a790*/  IMAD.U32 R130, R91.reuse, 0x10000, RZ ;  /* 0x000100005b827824 */ /* 0x040fe200078e00ff */
        /* <DEDUP_REMOVED lines=20> */
.L_x_2074:
        /* <DEDUP_REMOVED lines=9> */
[----:B------:R-:W-:Y:S02]  /*2a970*/  @!P6 IADD3 R91, PT, PT, R22, 0x1, RZ ;  /* 0x00000001165be810 */ /* 0x000fe40007ffe0ff */
[----:B------:R-:W-:Y:S02]  /*2a980*/  @!P6 MOV R23, RZ ;  /* 0x000000ff0017e202 */ /* 0x000fe40000000f00 */
[----:B------:R-:W-:-:S13]  /*2a990*/  ISETP.NE.AND P0, PT, R26, RZ, !P6 ;  /* 0x000000ff1a00720c */ /* 0x000fda0007705270 */
[----:B------:R-:W-:Y:S01]  /*2a9a0*/  @P0 IMAD.MOV R91, RZ, RZ, R22 ;  /* 0x000000ffff5b0224 */ /* 0x000fe200078e0216 */
[----:B------:R-:W-:-:S03]  /*2a9b0*/  ISETP.NE.AND P0, PT, R90, RZ, PT ;  /* 0x000000ff5a00720c */ /* 0x000fc60003f05270 */
[----:B------:R-:W-:-:S10]  /*2a9c0*/  @!P6 IMAD.MOV.U32 R22, RZ, RZ, R91 ;  /* 0x000000ffff16e224 */ /* 0x000fd400078e005b */
.L_x_2076:
[----:B------:R-:W-:Y:S05]  /*2a9d0*/  BSYNC.RECONVERGENT B1 ;  /* 0x0000000000017941 */ /* 0x000fea0003800200 */
.L_x_2075:
        /* <DEDUP_REMOVED lines=36> */
[----:B------:R-:W-:-:S04]  /*2ac20*/  IMAD.WIDE.U32 R90, R90, -0x2daee0ad, RZ ;  /* 0xd2511f535a5a7825 */ /* 0x000fc800078e00ff */
[----:B------:R-:W-:Y:S01]  /*2ac30*/  IMAD.MOV.U32 R133, RZ, RZ, R90 ;  /* 0x000000ffff857224 */ /* 0x000fe200078e005a */
[----:B------:R-:W-:Y:S01]  /*2ac40*/  LOP3.LUT R143, R34, R134, R91, 0x96, !PT ;  /* 0x00000086228f7212 */ /* 0x000fe200078e965b */
[----:B------:R-:W-:-:S04]  /*2ac50*/  IMAD.WIDE.U32 R90, R132, -0x326172a9, RZ ;  /* 0xcd9e8d57845a7825 */ /* 0x000fc800078e00ff */
[----:B------:R-:W-:Y:S01]  /*2ac60*/  IMAD.MOV.U32 R134, RZ, RZ, RZ ;  /* 0x000000ffff867224 */ /* 0x000fe200078e00ff */
[----:B------:R-:W-:Y:S02]  /*2ac70*/  LOP3.LUT R146, R32, R94, R91, 0x96, !PT ;  /* 0x0000005e20927212 */ /* 0x000fe400078e965b */
[----:B------:R-:W-:-:S07]  /*2ac80*/  MOV R144, R90 ;  /* 0x0000005a00907202 */ /* 0x000fce0000000f00 */
.L_x_2073:
[----:B------:R-:W-:Y:S05]  /*2ac90*/  BSYNC.RECONVERGENT B0 ;  /* 0x0000000000007941 */ /* 0x000fea0003800200 */
.L_x_2072:
        /* <DEDUP_REMOVED lines=12> */
.L_x_2036:
[----:B------:R-:W-:Y:S01]  /*2ad60*/  SEL R94, RZ, 0x1000000, !P6 ;  /* 0x01000000ff5e7807 */ /* 0x000fe20007000000 */
[----:B------:R-:W-:Y:S01]  /*2ad70*/  IMAD.WIDE.U32 R92, R123, 0x10, R154 ;  /* 0x000000107b5c7825 */ /* 0x000fe200078e009a */
[----:B------:R-:W-:Y:S02]  /*2ad80*/  SEL R95, RZ, 0x10000, !P5 ;  /* 0x00010000ff5f7807 */ /* 0x000fe40006800000 */
[----:B------:R-:W-:Y:S02]  /*2ad90*/  SEL R136, RZ, 0x100, !P4 ;  /* 0x00000100ff887807 */ /* 0x000fe40006000000 */
[----:B------:R-:W-:Y:S01]  /*2ada0*/  SEL R132, RZ, 0x1000000, !P2 ;  /* 0x01000000ff847807 */ /* 0x000fe20005000000 */
[----:B------:R0:W-:Y:S01]  /*2adb0*/  STG.E.128 desc[UR8][R92.64], R88 ;  /* 0x000000585c007986 */ /* 0x0001e2000c101d08 */
[----:B------:R-:W-:Y:S02]  /*2adc0*/  LOP3.LUT R136, R136, R94, R95, 0xfe, !PT ;  /* 0x0000005e88887212 */ /* 0x000fe400078efe5f */
[----:B------:R-:W-:-:S02]  /*2add0*/  SEL R95, RZ, 0x10000, !P1 ;  /* 0x00010000ff5f7807 */ /* 0x000fc40004800000 */
[----:B------:R-:W-:Y:S02]  /*2ade0*/  SEL R94, RZ, 0x100, !P0 ;  /* 0x00000100ff5e7807 */ /* 0x000fe40004000000 */
[----:B------:R-:W-:Y:S02]  /*2adf0*/  LOP3.LUT P5, RZ, R20, 0x2, RZ, 0xc0, !PT ;  /* 0x0000000214ff7812 */ /* 0x000fe400078ac0ff */
[----:B------:R-:W-:Y:S02]  /*2ae00*/  LOP3.LUT R94, R94, R132, R95, 0xfe, !PT ;  /* 0x000000845e5e7212 */ /* 0x000fe400078efe5f */
[----:B------:R-:W-:Y:S02]  /*2ae10*/  SEL R95, RZ, 0x1, !P3 ;  /* 0x00000001ff5f7807 */ /* 0x000fe40005800000 */
[----:B------:R-:W-:Y:S02]  /*2ae20*/  IADD3 R132, PT, PT, R21, 0x100, RZ ;  /* 0x0000010015847810 */ /* 0x000fe40007ffe0ff */
[----:B------:R-:W-:-:S02]  /*2ae30*/  LOP3.LUT P6, RZ, R20, 0x4, RZ, 0xc0, !PT ;  /* 0x0000000414ff7812 */ /* 0x000fc400078cc0ff */
        /* <DEDUP_REMOVED lines=27> */
.L_x_2080:
        /* <DEDUP_REMOVED lines=13> */
.L_x_2082:
[----:B------:R-:W-:Y:S05]  /*2b0c0*/  BSYNC.RECONVERGENT B1 ;  /* 0x0000000000017941 */ /* 0x000fea0003800200 */
.L_x_2081:
        /* <DEDUP_REMOVED lines=43> */
.L_x_2079:
[----:B------:R-:W-:Y:S05]  /*2b380*/  BSYNC.RECONVERGENT B0 ;  /* 0x0000000000007941 */ /* 0x000fea0003800200 */
.L_x_2078:
[----:B------:R-:W-:Y:S01]  /*2b390*/  I2FP.F32.U32 R134, R136 ;  /* 0x0000008800867245 */ /* 0x000fe20000201000 */
[----:B------:R-:W-:Y:S01]  /*2b3a0*/  BSSY.RECONVERGENT B0, `(.L_x_2083) ;  /* 0x0000053000007945 */ /* 0x000fe20003800200 */
[----:B------:R-:W-:Y:S01]  /*2b3b0*/  ISETP.NE.AND P1, PT, R135, 0x1, PT ;  /* 0x000000018700780c */ /* 0x000fe20003f25270 */
[----:B------:R-:W-:Y:S01]  /*2b3c0*/  IMAD.MOV.U32 R138, RZ, RZ, 0x2 ;  /* 0x00000002ff8a7424 */ /* 0x000fe200078e00ff */
[----:B------:R-:W-:Y:S01]  /*2b3d0*/  LOP3.LUT R20, R20, 0xfffffffd, RZ, 0xc0, !PT ;  /* 0xfffffffd14147812 */ /* 0x000fe200078ec0ff */
[----:B------:R-:W-:Y:S01]  /*2b3e0*/  FFMA.FTZ R134, R134, R165, 1.1641532182693481445e-10 ;  /* 0x2f00000086867423 */ /* 0x000fe200000100a5 */
[----:B------:R-:W-:-:S04]  /*2b3f0*/  MOV R137, R144 ;  /* 0x0000009000897202 */ /* 0x000fc80000000f00 */
[----:B------:R-:W-:Y:S02]  /*2b400*/  FSETP.GTU.FTZ.AND P0, PT, R134, R49, PT ;  /* 0x000000318600720b */ /* 0x000fe40003f1c000 */
[C---:B-----5:R-:W-:Y:S02]  /*2b410*/  SHF.L.U32 R134, R88.reuse, 0x10, RZ ;  /* 0x0000001058867819 */ /* 0x060fe400000006ff */
[----:B------:R-:W-:-:S03]  /*2b420*/  PRMT R88, R88, 0x7632, R88 ;  /* 0x0000763258587816 */ /* 0x000fc60000000058 */
[----:B------:R-:W-:Y:S01]  /*2b430*/  FMUL.FTZ R133, R134, R29 ;  /* 0x0000001d86857220 */ /* 0x000fe20000410000 */
[C---:B------:R-:W-:Y:S01]  /*2b440*/  IMAD.U32 R134, R92.reuse, 0x10000, RZ ;  /* 0x000100005c867824 */ /* 0x040fe200078e00ff */
[----:B------:R-:W-:Y:S02]  /*2b450*/  PRMT R92, R92, 0x7632, R92 ;  /* 0x000076325c5c7816 */ /* 0x000fe4000000005c */
[----:B------:R-:W-:-:S05]  /*2b460*/  FMUL.FTZ R133, R133, R48 ;  /* 0x0000003085857220 */ /* 0x000fca0000410000 */
[----:B------:R-:W-:Y:S02]  /*2b470*/  FSEL R133, R133, RZ, !P0 ;  /* 0x000000ff85857208 */ /* 0x000fe40004000000 */
[----:B------:R-:W-:-:S03]  /*2b480*/  PLOP3.LUT P0, PT, P0, PT, PT, 0x8, 0x80 ;  /* 0x000000000080781c */ /* 0x000fc6000070e170 */
[----:B------:R-:W-:-:S10]  /*2b490*/  FADD.FTZ R133, R133, R134 ;  /* 0x0000008685857221 */ /* 0x000fd40000010000 */
        /* <DEDUP_REMOVED lines=10> */
.L_x_2085:
        /* <DEDUP_REMOVED lines=13> */
.L_x_2087:
[----:B------:R-:W-:Y:S05]  /*2b610*/  BSYNC.RECONVERGENT B1 ;  /* 0x0000000000017941 */ /* 0x000fea0003800200 */
.L_x_2086:
        /* <DEDUP_REMOVED lines=34> */
[----:B------:R-:W-:Y:S02]  /*2b840*/  LOP3.LUT R134, R47, R134, R137, 0x96, !PT ;  /* 0x000000862f867212 */ /* 0x000fe400078e9689 */
[----:B------:R-:W-:-:S03]  /*2b850*/  MOV R137, R150 ;  /* 0x0000009600897202 */ /* 0x000fc60000000f00 */
[----:B------:R-:W-:-:S04]  /*2b860*/  IMAD.WIDE.U32 R134, R134, -0x2daee0ad, RZ ;  /* 0xd2511f5386867825 */ /* 0x000fc800078e00ff */
[----:B------:R-:W-:Y:S01]  /*2b870*/  IMAD.MOV.U32 R150, RZ, RZ, R134 ;  /* 0x000000ffff967224 */ /* 0x000fe200078e0086 */
[----:B------:R-:W-:Y:S01]  /*2b880*/  LOP3.LUT R143, R34, R138, R135, 0x96, !PT ;  /* 0x0000008a228f7212 */ /* 0x000fe200078e9687 */
[----:B------:R-:W-:-:S04]  /*2b890*/  IMAD.WIDE.U32 R134, R139, -0x326172a9, RZ ;  /* 0xcd9e8d578b867825 */ /* 0x000fc800078e00ff */
[----:B------:R-:W-:Y:S02]  /*2b8a0*/  HFMA2 R138, -RZ, RZ, 0, 0 ;  /* 0x00000000ff8a7431 */ /* 0x000fe400000001ff */
[----:B------:R-:W-:Y:S01]  /*2b8b0*/  IMAD.MOV.U32 R144, RZ, RZ, R134 ;  /* 0x000000ffff907224 */ /* 0x000fe200078e0086 */
[----:B------:R-:W-:-:S07]  /*2b8c0*/  LOP3.LUT R146, R32, R136, R135, 0x96, !PT ;  /* 0x0000008820927212 */ /* 0x000fce00078e9687 */
.L_x_2084:
[----:B------:R-:W-:Y:S05]  /*2b8d0*/  BSYNC.RECONVERGENT B0 ;  /* 0x0000000000007941 */ /* 0x000fea0003800200 */
.L_x_2083:
        /* <DEDUP_REMOVED lines=24> */
.L_x_2090:
        /* <DEDUP_REMOVED lines=13> */
.L_x_2092:
[----:B------:R-:W-:Y:S05]  /*2bb30*/  BSYNC.RECONVERGENT B1 ;  /* 0x0000000000017941 */ /* 0x000fea0003800200 */
.L_x_2091:
        /* <DEDUP_REMOVED lines=37> */
[----:B------:R-:W-:Y:S02]  /*2bd90*/  LOP3.LUT R143, R34, R140, R137, 0x96, !PT ;  /* 0x0000008c228f7212 */ /* 0x000fe400078e9689 */
[----:B------:R-:W-:Y:S01]  /*2bda0*/  MOV R150, R136 ;  /* 0x0000008800967202 */ /* 0x000fe20000000f00 */
[----:B------:R-:W-:-:S04]  /*2bdb0*/  IMAD.WIDE.U32 R136, R135, -0x326172a9, RZ ;  /* 0xcd9e8d5787887825 */ /* 0x000fc800078e00ff */
[----:B------:R-:W-:Y:S01]  /*2bdc0*/  IMAD.MOV.U32 R144, RZ, RZ, R136 ;  /* 0x000000ffff907224 */ /* 0x000fe200078e0088 */
[----:B------:R-:W-:Y:S01]  /*2bdd0*/  LOP3.LUT R146, R32, R138, R137, 0x96, !PT ;  /* 0x0000008a20927212 */ /* 0x000fe200078e9689 */
[----:B------:R-:W-:-:S07]  /*2bde0*/  IMAD.MOV.U32 R136, RZ, RZ, RZ ;  /* 0x000000ffff887224 */ /* 0x000fce00078e00ff */
.L_x_2089:
[----:B------:R-:W-:Y:S05]  /*2bdf0*/  BSYNC.RECONVERGENT B0 ;  /* 0x0000000000007941 */ /* 0x000fea0003800200 */
.L_x_2088:
[----:B------:R-:W-:Y:S01]  /*2be00*/  I2FP.F32.U32 R92, R92 ;  /* 0x0000005c005c7245 */ /* 0x000fe20000201000 */
[C---:B------:R-:W-:Y:S01]  /*2be10*/  IMAD.U32 R135, R93.reuse, 0x10000, RZ ;  /* 0x000100005d877824 */ /* 0x040fe200078e00ff */
[----:B------:R-:W-:Y:S01]  /*2be20*/  ISETP.NE.AND P2, PT, R136, 0x1, PT ;  /* 0x000000018800780c */ /* 0x000fe20003f45270 */
[----:B------:R-:W-:Y:S01]  /*2be30*/  BSSY.RECONVERGENT B0, `(.L_x_2093) ;  /* 0x0000050000007945 */ /* 0x000fe20003800200 */
[----:B------:R-:W-:Y:S01]  /*2be40*/  PRMT R93, R93, 0x7632, R93 ;  /* 0x000076325d5d7816 */ /* 0x000fe2000000005d */
[----:B------:R-:W-:Y:S01]  /*2be50*/  FFMA.FTZ R92, R92, R165, 1.1641532182693481445e-10 ;  /* 0x2f0000005c5c7423 */ /* 0x000fe200000100a5 */
[----:B------:R-:W-:Y:S01]  /*2be60*/  IMAD.MOV.U32 R137, RZ, RZ, 0x2 ;  /* 0x00000002ff897424 */ /* 0x000fe200078e00ff */
[----:B------:R-:W-:-:S03]  /*2be70*/  MOV R139, R144 ;  /* 0x00000090008b7202 */ /* 0x000fc60000000f00 */
[----:B------:R-:W-:Y:S02]  /*2be80*/  FSETP.GTU.FTZ.AND P1, PT, R92, R49, PT ;  /* 0x000000315c00720b */ /* 0x000fe40003f3c000 */
[C---:B------:R-:W-:Y:S02]  /*2be90*/  SHF.L.U32 R92, R89.reuse, 0x10, RZ ;  /* 0x00000010595c7819 */ /* 0x040fe400000006ff */
[----:B------:R-:W-:-:S03]  /*2bea0*/  PRMT R89, R89, 0x7632, R89 ;  /* 0x0000763259597816 */ /* 0x000fc60000000059 */
[----:B------:R-:W-:-:S04]  /*2beb0*/  FMUL.FTZ R92, R92, R29 ;  /* 0x0000001d5c5c7220 */ /* 0x000fc80000410000 */
        /* <DEDUP_REMOVED lines=14> */
.L_x_2095:
        /* <DEDUP_REMOVED lines=13> */
.L_x_2097:
[----:B------:R-:W-:Y:S05]  /*2c070*/  BSYNC.RECONVERGENT B1 ;  /* 0x0000000000017941 */ /* 0x000fea0003800200 */
.L_x_2096:
        /* <DEDUP_REMOVED lines=39> */
[----:B------:R-:W-:-:S05]  /*2c2f0*/  IMAD.WIDE.U32 R136, R141, -0x326172a9, RZ ;  /* 0xcd9e8d578d887825 */ /* 0x000fca00078e00ff */
[----:B------:R-:W-:Y:S01]  /*2c300*/  LOP3.LUT R146, R32, R138, R137, 0x96, !PT ;  /* 0x0000008a20927212 */ /* 0x000fe200078e9689 */
[----:B------:R-:W-:Y:S01]  /*2c310*/  IMAD.MOV.U32 R137, RZ, RZ, RZ ;  /* 0x000000ffff897224 */ /* 0x000fe200078e00ff */
[----:B------:R-:W-:-:S07]  /*2c320*/  MOV R144, R136 ;  /* 0x0000008800907202 */ /* 0x000fce0000000f00 */
.L_x_2094:
[----:B------:R-:W-:Y:S05]  /*2c330*/  BSYNC.RECONVERGENT B0 ;  /* 0x0000000000007941 */ /* 0x000fea0003800200 */
.L_x_2093:
        /* <DEDUP_REMOVED lines=13> */
[----:B------:R-:W-:-:S04]  /*2c410*/  IMAD.MOV.U32 R93, RZ, RZ, R144 ;  /* 0x000000ffff5d7224 */ /* 0x000fc800078e0090 */
        /* <DEDUP_REMOVED lines=10> */
.L_x_2100:
        /* <DEDUP_REMOVED lines=13> */
.L_x_2102:
[----:B------:R-:W-:Y:S05]  /*2c590*/  BSYNC.RECONVERGENT B1 ;  /* 0x0000000000017941 */ /* 0x000fea0003800200 */
.L_x_2101:
        /* <DEDUP_REMOVED lines=40> */
[----:B------:R-:W-:Y:S01]  /*2c820*/  IMAD.MOV.U32 R144, RZ, RZ, R138 ;  /* 0x000000ffff907224 */ /* 0x000fe200078e008a */
[----:B------:R-:W-:Y:S01]  /*2c830*/  LOP3.LUT R146, R32, R140, R139, 0x96, !PT ;  /* 0x0000008c20927212 */ /* 0x000fe200078e968b */
[----:B------:R-:W-:-:S07]  /*2c840*/  HFMA2 R140, -RZ, RZ, 0, 0 ;  /* 0x00000000ff8c7431 */ /* 0x000fce00000001ff */
.L_x_2099:
[----:B------:R-:W-:Y:S05]  /*2c850*/  BSYNC.RECONVERGENT B0 ;  /* 0x0000000000007941 */ /* 0x000fea0003800200 */
.L_x_2098:
[----:B------:R-:W-:Y:S01]  /*2c860*/  I2FP.F32.U32 R93, R93 ;  /* 0x0000005d005d7245 */ /* 0x000fe20000201000 */
[----:B------:R-:W-:Y:S01]  /*2c870*/  IMAD.U32 R137, R94, 0x10000, RZ ;  /* 0x000100005e897824 */ /* 0x000fe200078e00ff */
[----:B------:R-:W-:Y:S01]  /*2c880*/  ISETP.NE.AND P4, PT, R140, 0x1, PT ;  /* 0x000000018c00780c */ /* 0x000fe20003f85270 */
[----:B------:R-:W-:Y:S01]  /*2c890*/  BSSY.RECONVERGENT B0, `(.L_x_2103) ;  /* 0x0000050000007945 */ /* 0x000fe20003800200 */
[----:B------:R-:W-:Y:S02]  /*2c8a0*/  HFMA2 R139, -RZ, RZ, 0, 1.1920928955078125e-07 ;  /* 0x00000002ff8b7431 */ /* 0x000fe400000001ff */
[----:B------:R-:W-:Y:S01]  /*2c8b0*/  FFMA.FTZ R93, R93, R165, 1.1641532182693481445e-10 ;  /* 0x2f0000005d5d7423 */ /* 0x000fe200000100a5 */
[----:B------:R-:W-:-:S04]  /*2c8c0*/  PRMT R94, R94, 0x7632, R94 ;  /* 0x000076325e5e7816 */ /* 0x000fc8000000005e */
[----:B------:R-:W-:Y:S01]  /*2c8d0*/  FSETP.GTU.FTZ.AND P3, PT, R93, R49, PT ;  /* 0x000000315d00720b */ /* 0x000fe20003f7c000 */
[C---:B------:R-:W-:Y:S01]  /*2c8e0*/  IMAD.U32 R93, R90.reuse, 0x10000, RZ ;  /* 0x000100005a5d7824 */ /* 0x040fe200078e00ff */
[----:B------:R-:W-:-:S03]  /*2c8f0*/  PRMT R90, R90, 0x7632, R90 ;  /* 0x000076325a5a7816 */ /* 0x000fc6000000005a */
        /* <DEDUP_REMOVED lines=16> */
.L_x_2105:
        /* <DEDUP_REMOVED lines=13> */
.L_x_2107:
[----:B------:R-:W-:Y:S05]  /*2cad0*/  BSYNC.RECONVERGENT B1 ;  /* 0x0000000000017941 */ /* 0x000fea0003800200 */
.L_x_2106:
        /* <DEDUP_REMOVED lines=43> */
.L_x_2104:
[----:B------:R-:W-:Y:S05]  /*2cd90*/  BSYNC.RECONVERGENT B0 ;  /* 0x0000000000007941 */ /* 0x000fea0003800200 */
.L_x_2103:
[----:B------:R-:W-:Y:S01]  /*2cda0*/  I2FP.F32.U32 R137, R137 ;  /* 0x0000008900897245 */ /* 0x000fe20000201000 */
[----:B------:R-:W-:Y:S01]  /*2cdb0*/  IMAD.U32 R94, R94, 0x10000, RZ ;  /* 0x000100005e5e7824 */ /* 0x000fe200078e00ff */
[----:B------:R-:W-:Y:S01]  /*2cdc0*/  SHF.L.U32 R90, R90, 0x10, RZ ;  /* 0x000000105a5a7819 */ /* 0x000fe200000006ff */
[----:B------:R-:W-:Y:S01]  /*2cdd0*/  BSSY.RECONVERGENT B0, `(.L_x_2108) ;  /* 0x000004d000007945 */ /* 0x000fe20003800200 */
[----:B------:R-:W-:Y:S01]  /*2cde0*/  ISETP.NE.AND P5, PT, R139, 0x1, PT ;  /* 0x000000018b00780c */ /* 0x000fe20003fa5270 */
[----:B------:R-:W-:Y:S02]  /*2cdf0*/  FFMA.FTZ R137, R137, R165, 1.1641532182693481445e-10 ;  /* 0x2f00000089897423 */ /* 0x000fe400000100a5 */
[----:B------:R-:W-:-:S03]  /*2ce00*/  FMUL.FTZ R90, R90, R29 ;  /* 0x0000001d5a5a7220 */ /* 0x000fc60000410000 */
[----:B------:R-:W-:Y:S01]  /*2ce10*/  FSETP.GTU.FTZ.AND P4, PT, R137, R49, PT ;  /* 0x000000318900720b */ /* 0x000fe20003f9c000 */
[----:B------:R-:W-:-:S05]  /*2ce20*/  FMUL.FTZ R90, R90, R48 ;  /* 0x000000305a5a7220 */ /* 0x000fca0000410000 */
[----:B------:R-:W-:Y:S02]  /*2ce30*/  FSEL R90, R90, RZ, !P4 ;  /* 0x000000ff5a5a7208 */ /* 0x000fe40006000000 */
[----:B------:R-:W-:-:S03]  /*2ce40*/  PLOP3.LUT P4, PT, P4, PT, PT, 0x8, 0x80 ;  /* 0x000000000080781c */ /* 0x000fc6000278e170 */
[----:B------:R-:W-:Y:S01]  /*2ce50*/  FADD.FTZ R137, R90, R94 ;  /* 0x0000005e5a897221 */ /* 0x000fe20000010000 */
[----:B------:R-:W-:Y:S01]  /*2ce60*/  IMAD.MOV.U32 R94, RZ, RZ, 0x2 ;  /* 0x00000002ff5e7424 */ /* 0x000fe200078e00ff */
[----:B------:R-:W-:Y:S01]  /*2ce70*/  MOV R90, R144 ;  /* 0x00000090005a7202 */ /* 0x000fe20000000f00 */
        /* <DEDUP_REMOVED lines=9> */
.L_x_2110:
        /* <DEDUP_REMOVED lines=13> */
.L_x_2112:
[----:B------:R-:W-:Y:S05]  /*2cfe0*/  BSYNC.RECONVERGENT B1 ;  /* 0x0000000000017941 */ /* 0x000fea0003800200 */
.L_x_2111:
        /* <DEDUP_REMOVED lines=40> */
[----:B------:R-:W-:Y:S02]  /*2d270*/  HFMA2 R94, -RZ, RZ, 0, 0 ;  /* 0x00000000ff5e7431 */ /* 0x000fe400000001ff */
[----:B------:R-:W-:Y:S01]  /*2d280*/  IMAD.MOV.U32 R144, RZ, RZ, R140 ;  /* 0x000000ffff907224 */ /* 0x000fe200078e008c */
[----:B------:R-:W-:-:S07]  /*2d290*/  LOP3.LUT R146, R32, R142, R141, 0x96, !PT ;  /* 0x0000008e20927212 */ /* 0x000fce00078e968d */
.L_x_2109:
[----:B------:R-:W-:Y:S05]  /*2d2a0*/  BSYNC.RECONVERGENT B0 ;  /* 0x0000000000007941 */ /* 0x000fea0003800200 */
.L_x_2108:
[----:B------:R-:W-:Y:S01]  /*2d2b0*/  I2FP.F32.U32 R90, R90 ;  /* 0x0000005a005a7245 */ /* 0x000fe20000201000 */
[----:B------:R-:W-:Y:S01]  /*2d2c0*/  BSSY.RECONVERGENT B0, `(.L_x_2113) ;  /* 0x0000054000007945 */ /* 0x000fe20003800200 */
[----:B------:R-:W-:Y:S01]  /*2d2d0*/  ISETP.NE.AND P6, PT, R94, 0x1, PT ;  /* 0x000000015e00780c */ /* 0x000fe20003fc5270 */
[----:B------:R-:W-:Y:S01]  /*2d2e0*/  HFMA2 R147, -RZ, RZ, 0, 1.1920928955078125e-07 ;  /* 0x00000002ff937431 */ /* 0x000fe200000001ff */
        /* <DEDUP_REMOVED lines=21> */
.L_x_2115:
[----:B------:R-:W-:Y:S01]  /*2d440*/  IADD3 R24, PT, PT, R24, 0x1, RZ ;  /* 0x0000000118187810 */ /* 0x000fe20007ffe0ff */
[----:B------:R-:W-:Y:S03]  /*2d450*/  BSSY.RECONVERGENT B1, `(.L_x_2116) ;  /* 0x000000f000017945 */ /* 0x000fe60003800200 */
[C---:B------:R-:W-:Y:S01]  /*2d460*/  ISETP.NE.AND P6, PT, R24.reuse, RZ, PT ;  /* 0x000000ff1800720c */ /* 0x040fe20003fc5270 */
[----:B------:R-:W-:-:S12]  /*2d470*/  IMAD.WIDE.U32 R140, R24, -0x2daee0ad, RZ ;  /* 0xd2511f53188c7825 */ /* 0x000fd800078e00ff */
        /* <DEDUP_REMOVED lines=12> */
.L_x_2117:
[----:B------:R-:W-:Y:S05]  /*2d540*/  BSYNC.RECONVERGENT B1 ;  /* 0x0000000000017941 */ /* 0x000fea0003800200 */
.L_x_2116:
        /* <DEDUP_REMOVED lines=41> */
[----:B------:R-:W-:Y:S02]  /*2d7e0*/  LOP3.LUT R146, R32, R94, R91, 0x96, !PT ;  /* 0x0000005e20927212 */ /* 0x000fe400078e965b */
[----:B------:R-:W-:-:S07]  /*2d7f0*/  MOV R144, R90 ;  /* 0x0000005a00907202 */ /* 0x000fce0000000f00 */
.L_x_2114:
[----:B------:R-:W-:Y:S05]  /*2d800*/  BSYNC.RECONVERGENT B0 ;  /* 0x0000000000007941 */ /* 0x000fea0003800200 */
.L_x_2113:
[----:B------:R-:W-:Y:S01]  /*2d810*/  I2FP.F32.U32 R90, R95 ;  /* 0x0000005f005a7245 */ /* 0x000fe20000201000 */
[----:B------:R-:W-:Y:S01]  /*2d820*/  IMAD.U32 R142, R142, 0x10000, RZ ;  /* 0x000100008e8e7824 */ /* 0x000fe200078e00ff */
[----:B------:R-:W-:Y:S02]  /*2d830*/  SHF.L.U32 R145, R145, 0x10, RZ ;  /* 0x0000001091917819 */ /* 0x000fe400000006ff */
[----:B------:R-:W-:Y:S01]  /*2d840*/  F2FP.BF16.F32.PACK_AB R89, R89, R92 ;  /* 0x0000005c5959723e */ /* 0x000fe200000010ff */
[----:B------:R-:W-:Y:S01]  /*2d850*/  FFMA.FTZ R90, R90, R165, 1.1641532182693481445e-10 ;  /* 0x2f0000005a5a7423 */ /* 0x000fe200000100a5 */
[----:B------:R-:W-:-:S04]  /*2d860*/  F2FP.BF16.F32.PACK_AB R88, R88, R133 ;  /* 0x000000855858723e */ /* 0x000fc800000010ff */
[----:B------:R-:W-:Y:S01]  /*2d870*/  FSETP.GTU.FTZ.AND P6, PT, R90, R49, PT ;  /* 0x000000315a00720b */ /* 0x000fe20003fdc000 */
[----:B------:R-:W-:-:S04]  /*2d880*/  FMUL.FTZ R90, R142, R29 ;  /* 0x0000001d8e5a7220 */ /* 0x000fc80000410000 */
[----:B------:R-:W-:-:S05]  /*2d890*/  FMUL.FTZ R90, R90, R48 ;  /* 0x000000305a5a7220 */ /* 0x000fca0000410000 */
[----:B------:R-:W-:Y:S02]  /*2d8a0*/  FSEL R90, R90, RZ, !P6 ;  /* 0x000000ff5a5a7208 */ /* 0x000fe40007000000 */
[----:B------:R-:W-:-:S03]  /*2d8b0*/  PLOP3.LUT P6, PT, P6, PT, PT, 0x8, 0x80 ;  /* 0x000000000080781c */ /* 0x000fc600037ce170 */
[----:B------:R-:W-:Y:S01]  /*2d8c0*/  FADD.FTZ R140, R90, R145 ;  /* 0x000000915a8c7221 */ /* 0x000fe20000010000 */
[----:B------:R-:W-:-:S04]  /*2d8d0*/  F2FP.BF16.F32.PACK_AB R90, R137, R93 ;  /* 0x0000005d895a723e */ /* 0x000fc800000010ff */
[----:B------:R-:W-:Y:S01]  /*2d8e0*/  F2FP.BF16.F32.PACK_AB R91, R140, R139 ;  /* 0x0000008b8c5b723e */ /* 0x000fe200000010ff */
[----:B------:R-:W-:Y:S06]  /*2d8f0*/  BRA `(.L_x_2118) ;  /* 0x0000002800307947 */ /* 0x000fec0003800000 */
.L_x_2077:
        /* <DEDUP_REMOVED lines=16> */
.L_x_2121:
        /* <DEDUP_REMOVED lines=13> */
.L_x_2123:
[----:B------:R-:W-:Y:S05]  /*2dad0*/  BSYNC.RECONVERGENT B1 ;  /* 0x0000000000017941 */ /* 0x000fea0003800200 */
.L_x_2122:
        /* <DEDUP_REMOVED lines=38> */
[----:B------:R-:W-:Y:S01]  /*2dd40*/  IMAD.WIDE.U32 R94, R95, -0x326172a9, RZ ;  /* 0xcd9e8d575f5e7825 */ /* 0x000fe200078e00ff */
[----:B------:R-:W-:Y:S02]  /*2dd50*/  MOV R92, R133 ;  /* 0x00000085005c7202 */ /* 0x000fe40000000f00 */
[----:B------:R-:W-:Y:S01]  /*2dd60*/  MOV R144, R94 ;  /* 0x0000005e00907202 */ /* 0x000fe20000000f00 */
[----:B------:R-:W-:Y:S01]  /*2dd70*/  IMAD.MOV.U32 R94, RZ, RZ, RZ ;  /* 0x000000ffff5e7224 */ /* 0x000fe200078e00ff */
[----:B------:R-:W-:-:S07]  /*2dd80*/  LOP3.LUT R146, R32, R134, R95, 0x96, !PT ;  /* 0x0000008620927212 */ /* 0x000fce00078e965f */
.L_x_2120:
[----:B------:R-:W-:Y:S05]  /*2dd90*/  BSYNC.RECONVERGENT B0 ;  /* 0x0000000000007941 */ /* 0x000fea0003800200 */
.L_x_2119:
[----:B------:R-:W-:Y:S01]  /*2dda0*/  I2FP.F32.U32 R92, R92 ;  /* 0x0000005c005c7245 */ /* 0x000fe20000201000 */
[----:B------:R-:W-:Y:S01]  /*2ddb0*/  BSSY.RECONVERGENT B0, `(.L_x_2124) ;  /* 0x0000051000007945 */ /* 0x000fe20003800200 */
[----:B-----5:R-:W-:Y:S01]  /*2ddc0*/  SHF.L.U32 R134, R88, 0x10, RZ ;  /* 0x0000001058867819 */ /* 0x020fe200000006ff */
[----:B------:R-:W-:Y:S01]  /*2ddd0*/  IMAD.MOV.U32 R95, RZ, RZ, 0x2 ;  /* 0x00000002ff5f7424 */ /* 0x000fe200078e00ff */
[----:B------:R-:W-:Y:S01]  /*2dde0*/  ISETP.NE.AND P1, PT, R94, 0x1, PT ;  /* 0x000000015e00780c */ /* 0x000fe20003f25270 */
[----:B------:R-:W-:Y:S01]  /*2ddf0*/  FFMA.FTZ R92, R92, R165, 1.1641532182693481445e-10 ;  /* 0x2f0000005c5c7423 */ /* 0x000fe200000100a5 */
[----:B------:R-:W-:Y:S01]  /*2de00*/  LOP3.LUT R20, R20, 0xfffffffd, RZ, 0xc0, !PT ;  /* 0xfffffffd14147812 */ /* 0x000fe200078ec0ff */
[----:B------:R-:W-:Y:S01]  /*2de10*/  FMUL.FTZ R93, R134, R29 ;  /* 0x0000001d865d7220 */ /* 0x000fe20000410000 */
[----:B------:R-:W-:Y:S02]  /*2de20*/  PRMT R88, R88, 0x7632, R88 ;  /* 0x0000763258587816 */ /* 0x000fe40000000058 */
        /* <DEDUP_REMOVED lines=16> */
.L_x_2126:
[----:B------:R-:W-:Y:S01]  /*2df30*/  IADD3 R24, PT, PT, R24, 0x1, RZ ;  /* 0x0000000118187810 */ /* 0x000fe20007ffe0ff */
[----:B------:R-:W-:Y:S03]  /*2df40*/  BSSY.RECONVERGENT B1, `(.L_x_2127) ;  /* 0x000000c000017945 */ /* 0x000fe60003800200 */
[C---:B------:R-:W-:Y:S01]  /*2df50*/  ISETP.NE.AND P0, PT, R24.reuse, RZ, PT ;  /* 0x000000ff1800720c */ /* 0x040fe20003f05270 */
[----:B------:R-:W-:-:S12]  /*2df60*/  IMAD.WIDE.U32 R136, R24, -0x2daee0ad, RZ ;  /* 0xd2511f5318887825 */ /* 0x000fd800078e00ff */
        /* <DEDUP_REMOVED lines=9> */
.L_x_2128:
[----:B------:R-:W-:Y:S05]  /*2e000*/  BSYNC.RECONVERGENT B1 ;  /* 0x0000000000017941 */ /* 0x000fea0003800200 */
.L_x_2127:
        /* <DEDUP_REMOVED lines=42> */
[----:B------:R-:W-:-:S07]  /*2e2b0*/  HFMA2 R95, -RZ, RZ, 0, 0 ;  /* 0x00000000ff5f7431 */ /* 0x000fce00000001ff */
.L_x_2125:
[----:B------:R-:W-:Y:S05]  /*2e2c0*/  BSYNC.RECONVERGENT B0 ;  /* 0x0000000000007941 */ /* 0x000fea0003800200 */
.L_x_2124:
[----:B------:R-:W-:Y:S01]  /*2e2d0*/  I2FP.F32.U32 R94, R93 ;  /* 0x0000005d005e7245 */ /* 0x000fe20000201000 */
[----:B------:R-:W-:Y:S01]  /*2e2e0*/  IMAD.U32 R88, R88, 0x10000, RZ ;  /* 0x0001000058587824 */ /* 0x000fe200078e00ff */
[----:B------:R-:W-:Y:S01]  /*2e2f0*/  ISETP.NE.AND P2, PT, R95, 0x1, PT ;  /* 0x000000015f00780c */ /* 0x000fe20003f45270 */
[----:B------:R-:W-:Y:S02]  /*2e300*/  BSSY.RECONVERGENT B0, `(.L_x_2129) ;  /* 0x000004c000007945 */ /* 0x000fe40003800200 */
[----:B------:R-:W-:Y:S01]  /*2e310*/  FFMA.FTZ R94, R94, R165, 1.1641532182693481445e-10 ;  /* 0x2f0000005e5e7423 */ /* 0x000fe200000100a5 */
[----:B------:R-:W-:-:S04]  /*2e320*/  FMUL.FTZ R93, R88, R29 ;  /* 0x0000001d585d7220 */ /* 0x000fc80000410000 */
[----:B------:R-:W-:Y:S01]  /*2e330*/  FMUL.FTZ R88, R93, R48 ;  /* 0x000000305d587220 */ /* 0x000fe20000410000 */
[----:B------:R-:W-:Y:S01]  /*2e340*/  FSETP.GTU.FTZ.AND P1, PT, R94, R49, PT ;  /* 0x000000315e00720b */ /* 0x000fe20003f3c000 */
[----:B------:R-:W-:Y:S02]  /*2e350*/  HFMA2 R94, -RZ, RZ, 0, 1.1920928955078125e-07 ;  /* 0x00000002ff5e7431 */ /* 0x000fe400000001ff */
[----:B------:R-:W-:Y:S01]  /*2e360*/  IMAD.MOV.U32 R93, RZ, RZ, R144 ;  /* 0x000000ffff5d7224 */ /* 0x000fe200078e0090 */
        /* <DEDUP_REMOVED lines=12> */
.L_x_2131:
[----:B------:R-:W-:Y:S01]  /*2e430*/  VIADD R24, R24, 0x1 ;  /* 0x0000000118187836 */ /* 0x000fe20000000000 */
[----:B------:R-:W-:Y:S03]  /*2e440*/  BSSY.RECONVERGENT B1, `(.L_x_2132) ;  /* 0x000000c000017945 */ /* 0x000fe60003800200 */
[C---:B------:R-:W-:Y:S01]  /*2e450*/  IMAD.WIDE.U32 R138, R24.reuse, -0x2daee0ad, RZ ;  /* 0xd2511f53188a7825 */ /* 0x040fe200078e00ff */
        /* <DEDUP_REMOVED lines=10> */
.L_x_2133:
[----:B------:R-:W-:Y:S05]  /*2e500*/  BSYNC.RECONVERGENT B1 ;  /* 0x0000000000017941 */ /* 0x000fea0003800200 */
.L_x_2132:
        /* <DEDUP_REMOVED lines=39> */
[----:B------:R-:W-:-:S03]  /*2e780*/  IMAD.WIDE.U32 R94, R135, -0x326172a9, RZ ;  /* 0xcd9e8d57875e7825 */ /* 0x000fc600078e00ff */
[----:B------:R-:W-:Y:S01]  /*2e790*/  MOV R144, R94 ;  /* 0x0000005e00907202 */ /* 0x000fe20000000f00 */
[----:B------:R-:W-:Y:S01]  /*2e7a0*/  IMAD.MOV.U32 R94, RZ, RZ, RZ ;  /* 0x000000ffff5e7224 */ /* 0x000fe200078e00ff */
[----:B------:R-:W-:-:S07]  /*2e7b0*/  LOP3.LUT R146, R32, R136, R95, 0x96, !PT ;  /* 0x0000008820927212 */ /* 0x000fce00078e965f */
.L_x_2130:
[----:B------:R-:W-:Y:S05]  /*2e7c0*/  BSYNC.RECONVERGENT B0 ;  /* 0x0000000000007941 */ /* 0x000fea0003800200 */
.L_x_2129:
[----:B------:R-:W-:Y:S01]  /*2e7d0*/  I2FP.F32.U32 R136, R93 ;  /* 0x0000005d00887245 */ /* 0x000fe20000201000 */
[----:B------:R-:W-:Y:S01]  /*2e7e0*/  BSSY.RECONVERGENT B0, `(.L_x_2134) ;  /* 0x000004f000007945 */ /* 0x000fe20003800200 */
[----:B------:R-:W-:Y:S01]  /*2e7f0*/  ISETP.NE.AND P3, PT, R94, 0x1, PT ;  /* 0x000000015e00780c */ /* 0x000fe20003f65270 */
[----:B------:R-:W-:Y:S01]  /*2e800*/  IMAD.MOV.U32 R95, RZ, RZ, 0x2 ;  /* 0x00000002ff5f7424 */ /* 0x000fe200078e00ff */
[----:B------:R-:W-:Y:S01]  /*2e810*/  MOV R137, R144 ;  /* 0x0000009000897202 */ /* 0x000fe20000000f00 */
[----:B------:R-:W-:-:S05]  /*2e820*/  FFMA.FTZ R136, R136, R165, 1.1641532182693481445e-10 ;  /* 0x2f00000088887423 */ /* 0x000fca00000100a5 */
[----:B------:R-:W-:Y:S02]  /*2e830*/  FSETP.GTU.FTZ.AND P2, PT, R136, R49, PT ;  /* 0x000000318800720b */ /* 0x000fe40003f5c000 */
[C---:B------:R-:W-:Y:S02]  /*2e840*/  SHF.L.U32 R136, R89.reuse, 0x10, RZ ;  /* 0x0000001059887819 */ /* 0x040fe400000006ff */
[----:B------:R-:W-:Y:S02]  /*2e850*/  PLOP3.LUT P1, PT, P2, PT, PT, 0x8, 0x80 ;  /* 0x000000000080781c */ /* 0x000fe4000172e170 */
[----:B------:R-:W-:Y:S01]  /*2e860*/  PRMT R89, R89, 0x7632, R89 ;  /* 0x0000763259597816 */ /* 0x000fe20000000059 */
[----:B------:R-:W-:-:S04]  /*2e870*/  FMUL.FTZ R93, R136, R29 ;  /* 0x0000001d885d7220 */ /* 0x000fc80000410000 */
[----:B------:R-:W-:-:S05]  /*2e880*/  FMUL.FTZ R93, R93, R48 ;  /* 0x000000305d5d7220 */ /* 0x000fca0000410000 */
[----:B------:R-:W-:-:S05]  /*2e890*/  FSEL R93, R93, RZ, !P2 ;  /* 0x000000ff5d5d7208 */ /* 0x000fca0005000000 */
[----:B------:R-:W-:Y:S01]  /*2e8a0*/  IMAD.MOV.U32 R135, RZ, RZ, R93 ;  /* 0x000000ffff877224 */ /* 0x000fe200078e005d */
        /* <DEDUP_REMOVED lines=9> */
.L_x_2136:
        /* <DEDUP_REMOVED lines=13> */
.L_x_2138:
[----:B------:R-:W-:Y:S05]  /*2ea10*/  BSYNC.RECONVERGENT B1 ;  /* 0x0000000000017941 */ /* 0x000fea0003800200 */
.L_x_2137:
        /* <DEDUP_REMOVED lines=37> */
[----:B------:R-:W-:Y:S02]  /*2ec70*/  LOP3.LUT R143, R34, R138, R95, 0x96, !PT ;  /* 0x0000008a228f7212 */ /* 0x000fe400078e965f */
[----:B------:R-:W-:Y:S01]  /*2ec80*/  MOV R150, R94 ;  /* 0x0000005e00967202 */ /* 0x000fe20000000f00 */
[----:B------:R-:W-:-:S04]  /*2ec90*/  IMAD.WIDE.U32 R94, R139, -0x326172a9, RZ ;  /* 0xcd9e8d578b5e7825 */ /* 0x000fc800078e00ff */
[----:B------:R-:W-:Y:S01]  /*2eca0*/  IMAD.MOV.U32 R144, RZ, RZ, R94 ;  /* 0x000000ffff907224 */ /* 0x000fe200078e005e */
[----:B------:R-:W-:Y:S01]  /*2ecb0*/  LOP3.LUT R146, R32, R136, R95, 0x96, !PT ;  /* 0x0000008820927212 */ /* 0x000fe200078e965f */
[----:B------:R-:W-:-:S07]  /*2ecc0*/  HFMA2 R95, -RZ, RZ, 0, 0 ;  /* 0x00000000ff5f7431 */ /* 0x000fce00000001ff */
.L_x_2135:
[----:B------:R-:W-:Y:S05]  /*2ecd0*/  BSYNC.RECONVERGENT B0 ;  /* 0x0000000000007941 */ /* 0x000fea0003800200 */
.L_x_2134:
[----:B------:R-:W-:Y:S01]  /*2ece0*/  I2FP.F32.U32 R94, R137 ;  /* 0x00000089005e7245 */ /* 0x000fe20000201000 */
[----:B------:R-:W-:Y:S01]  /*2ecf0*/  BSSY.RECONVERGENT B0, `(.L_x_2139) ;  /* 0x000004e000007945 */ /* 0x000fe20003800200 */
[----:B------:R-:W-:Y:S01]  /*2ed00*/  ISETP.NE.AND P4, PT, R95, 0x1, PT ;  /* 0x000000015f00780c */ /* 0x000fe20003f85270 */
[----:B------:R-:W-:Y:S02]  /*2ed10*/  IMAD.MOV.U32 R137, RZ, RZ, R144 ;  /* 0x000000ffff897224 */ /* 0x000fe400078e0090 */
[----:B------:R-:W-:-:S05]  /*2ed20*/  FFMA.FTZ R94, R94, R165, 1.1641532182693481445e-10 ;  /* 0x2f0000005e5e7423 */ /* 0x000fca00000100a5 */
[----:B------:R-:W-:Y:S01]  /*2ed30*/  FSETP.GTU.FTZ.AND P3, PT, R94, R49, PT ;  /* 0x000000315e00720b */ /* 0x000fe20003f7c000 */
[----:B------:R-:W-:-:S03]  /*2ed40*/  IMAD.U32 R94, R89, 0x10000, RZ ;  /* 0x00010000595e7824 */ /* 0x000fc600078e00ff */
[----:B------:R-:W-:Y:S01]  /*2ed50*/  PLOP3.LUT P2, PT, P3, PT, PT, 0x8, 0x80 ;  /* 0x000000000080781c */ /* 0x000fe20001f4e170 */
[----:B------:R-:W-:Y:S01]  /*2ed60*/  FMUL.FTZ R89, R94, R29 ;  /* 0x0000001d5e597220 */ /* 0x000fe20000410000 */
[----:B------:R-:W-:-:S03]  /*2ed70*/  HFMA2 R94, -RZ, RZ, 0, 1.1920928955078125e-07 ;  /* 0x00000002ff5e7431 */ /* 0x000fc600000001ff */
[----:B------:R-:W-:-:S05]  /*2ed80*/  FMUL.FTZ R89, R89, R48 ;  /* 0x0000003059597220 */ /* 0x000fca0000410000 */
        /* <DEDUP_REMOVED lines=11> */
.L_x_2141:
        /* <DEDUP_REMOVED lines=13> */
.L_x_2143:
[----:B------:R-:W-:Y:S05]  /*2ef10*/  BSYNC.RECONVERGENT B1 ;  /* 0x0000000000017941 */ /* 0x000fea0003800200 */
.L_x_2142:
        /* <DEDUP_REMOVED lines=43> */
.L_x_2140:
[----:B------:R-:W-:Y:S05]  /*2f1d0*/  BSYNC.RECONVERGENT B0 ;  /* 0x0000000000007941 */ /* 0x000fea0003800200 */
.L_x_2139:
        /* <DEDUP_REMOVED lines=22> */
.L_x_2146:
        /* <DEDUP_REMOVED lines=13> */
.L_x_2148:
[----:B------:R-:W-:Y:S05]  /*2f410*/  BSYNC.RECONVERGENT B1 ;  /* 0x0000000000017941 */ /* 0x000fea0003800200 */
.L_x_2147:
        /* <DEDUP_REMOVED lines=41> */
[----:B------:R-:W-:Y:S01]  /*2f6b0*/  IMAD.MOV.U32 R95, RZ, RZ, RZ ;  /* 0x000000ffff5f7224 */ /* 0x000fe200078e00ff */
[----:B------:R-:W-:-:S07]  /*2f6c0*/  MOV R144, R94 ;  /* 0x0000005e00907202 */ /* 0x000fce0000000f00 */
.L_x_2145:
[----:B------:R-:W-:Y:S05]  /*2f6d0*/  BSYNC.RECONVERGENT B0 ;  /* 0x0000000000007941 */ /* 0x000fea0003800200 */
.L_x_2144:
        /* <DEDUP_REMOVED lines=21> */
.L_x_2151:
        /* <DEDUP_REMOVED lines=13> */
.L_x_2153:
[----:B------:R-:W-:Y:S05]  /*2f900*/  BSYNC.RECONVERGENT B1 ;  /* 0x0000000000017941 */ /* 0x000fea0003800200 */
.L_x_2152:
        /* <DEDUP_REMOVED lines=43> */
.L_x_2150:
[----:B------:R-:W-:Y:S05]  /*2fbc0*/  BSYNC.RECONVERGENT B0 ;  /* 0x0000000000007941 */ /* 0x000fea0003800200 */
.L_x_2149:
[----:B------:R-:W-:Y:S01]  /*2fbd0*/  I2FP.F32.U32 R90, R90 ;  /* 0x0000005a005a7245 */ /* 0x000fe20000201000 */
[----:B------:R-:W-:Y:S01]  /*2fbe0*/  BSSY.RECONVERGENT B0, `(.L_x_2154) ;  /* 0x0000051000007945 */ /* 0x000fe20003800200 */
[----:B------:R-:W-:Y:S01]  /*2fbf0*/  ISETP.NE.AND P6, PT, R94, 0x1, PT ;  /* 0x000000015e00780c */ /* 0x000fe20003fc5270 */
[----:B------:R-:W-:Y:S01]  /*2fc00*/  IMAD.MOV.U32 R147, RZ, RZ, 0x2 ;  /* 0x00000002ff937424 */ /* 0x000fe200078e00ff */
[----:B------:R-:W-:Y:S01]  /*2fc10*/  PRMT R142, R91, 0x7632, R142 ;  /* 0x000076325b8e7816 */ /* 0x000fe2000000008e */
[----:B------:R-:W-:Y:S01]  /*2fc20*/  FFMA.FTZ R90, R90, R165, 1.1641532182693481445e-10 ;  /* 0x2f0000005a5a7423 */ /* 0x000fe200000100a5 */
[----:B------:R-:W-:-:S04]  /*2fc30*/  MOV R95, R144 ;  /* 0x00000090005f7202 */ /* 0x000fc80000000f00 */
[----:B------:R-:W-:Y:S02]  /*2fc40*/  FSETP.GTU.FTZ.AND P5, PT, R90, R49, PT ;  /* 0x000000315a00720b */ /* 0x000fe40003fbc000 */
[----:B------:R-:W-:-:S05]  /*2fc50*/  SHF.L.U32 R90, R91, 0x10, RZ ;  /* 0x000000105b5a7819 */ /* 0x000fca00000006ff */
[----:B------:R-:W-:-:S04]  /*2fc60*/  FMUL.FTZ R90, R90, R29 ;  /* 0x0000001d5a5a7220 */ /* 0x000fc80000410000 */
        /* <DEDUP_REMOVED lines=12> */
.L_x_2156:
[----:B------:R-:W-:Y:S01]  /*2fd30*/  VIADD R24, R24, 0x1 ;  /* 0x0000000118187836 */ /* 0x000fe20000000000 */
[----:B------:R-:W-:Y:S03]  /*2fd40*/  BSSY.RECONVERGENT B1, `(.L_x_2157) ;  /* 0x000000f000017945 */ /* 0x000fe60003800200 */
[C---:B------:R-:W-:Y:S01]  /*2fd50*/  IMAD.WIDE.U32 R140, R24.reuse, -0x2daee0ad, RZ ;  /* 0xd2511f53188c7825 */ /* 0x040fe200078e00ff */
        /* <DEDUP_REMOVED lines=13> */
.L_x_2158:
[----:B------:R-:W-:Y:S05]  /*2fe30*/  BSYNC.RECONVERGENT B1 ;  /* 0x0000000000017941 */ /* 0x000fea0003800200 */
.L_x_2157:
        /* <DEDUP_REMOVED lines=40> */
[----:B------:R-:W-:-:S05]  /*300c0*/  IMAD.WIDE.U32 R90, R141, -0x326172a9, RZ ;  /* 0xcd9e8d578d5a7825 */ /* 0x000fca00078e00ff */
[----:B------:R-:W-:Y:S02]  /*300d0*/  LOP3.LUT R146, R32, R94, R91, 0x96, !PT ;  /* 0x0000005e20927212 */ /* 0x000fe400078e965b */
[----:B------:R-:W-:-:S07]  /*300e0*/  MOV R144, R90 ;  /* 0x0000005a00907202 */ /* 0x000fce0000000f00 */
.L_x_2155:
[----:B------:R-:W-:Y:S05]  /*300f0*/  BSYNC.RECONVERGENT B0 ;  /* 0x0000000000007941 */ /* 0x000fea0003800200 */
.L_x_2154:
        /* <DEDUP_REMOVED lines=12> */
.L_x_2118:
[----:B------:R-:W-:-:S04]  /*301c0*/  IMAD.WIDE.U32 R92, R132, 0x10, R154 ;  /* 0x00000010845c7825 */ /* 0x000fc800078e009a */
[----:B------:R-:W-:Y:S01]  /*301d0*/  VIADD R142, R21, 0x120 ;  /* 0x00000120158e7836 */ /* 0x000fe20000000000 */
        /* <DEDUP_REMOVED lines=8> */
[C---:B------:R-:W-:Y:S02]  /*30260*/  LOP3.LUT P5, RZ, R20.reuse, 0x2, RZ, 0xc0, !PT ;  /* 0x0000000214ff7812 */ /* 0x040fe400078ac0ff */
[----:B------:R-:W-:Y:S02]  /*30270*/  LOP3.LUT R88, R91, R88, R90, 0xfe, !PT ;  /* 0x000000585b587212 */ /* 0x000fe400078efe5a */
[----:B------:R-:W-:Y:S02]  /*30280*/  SEL R90, RZ, 0x1, !P3 ;  /* 0x00000001ff5a7807 */ /* 0x000fe40005800000 */
[----:B------:R-:W-:-:S02]  /*30290*/  LOP3.LUT P6, RZ, R20, 0x4, RZ, 0xc0, !PT ;  /* 0x0000000414ff7812 */ /* 0x000fc400078cc0ff */
[----:B------:R-:W-:Y:S02]  /*302a0*/  LOP3.LUT R89, R89, R90, RZ, 0xfc, !PT ;  /* 0x0000005a59597212 */ /* 0x000fe400078efcff */
[----:B------:R-:W-:-:S04]  /*302b0*/  SEL R90, RZ, 0x1, !P5 ;  /* 0x00000001ff5a7807 */ /* 0x000fc80006800000 */
[----:B------:R-:W-:Y:S01]  /*302c0*/  LOP3.LUT R88, R88, R90, RZ, 0xfc, !PT ;  /* 0x0000005a58587212 */ /* 0x000fe200078efcff */
[----:B------:R-:W-:-:S05]  /*302d0*/  IMAD.WIDE.U32 R90, R132, 0x8, R152 ;  /* 0x00000008845a7825 */ /* 0x000fca00078e0098 */
        /* <DEDUP_REMOVED lines=23> */
.L_x_2162:
        /* <DEDUP_REMOVED lines=13> */
.L_x_2164:
[----:B------:R-:W-:Y:S05]  /*30520*/  BSYNC.RECONVERGENT B1 ;  /* 0x0000000000017941 */ /* 0x000fea0003800200 */
.L_x_2163:
        /* <DEDUP_REMOVED lines=37> */
[----:B------:R-:W-:Y:S01]  /*30780*/  IMAD.MOV.U32 R148, RZ, RZ, R150 ;  /* 0x000000ffff947224 */ /* 0x000fe200078e0096 */
[----:B------:R-:W-:Y:S01]  /*30790*/  MOV R141, R144 ;  /* 0x00000090008d7202 */ /* 0x000fe20000000f00 */
[----:B------:R-:W-:-:S05]  /*307a0*/  IMAD.WIDE.U32 R144, R149, -0x326172a9, RZ ;  /* 0xcd9e8d5795907825 */ /* 0x000fca00078e00ff */
[----:B------:R-:W-:Y:S01]  /*307b0*/  LOP3.LUT R146, R32, R146, R145, 0x96, !PT ;  /* 0x0000009220927212 */ /* 0x000fe200078e9691 */
[----:B------:R-:W-:-:S07]  /*307c0*/  HFMA2 R145, -RZ, RZ, 0, 0 ;  /* 0x00000000ff917431 */ /* 0x000fce00000001ff */
.L_x_2161:
[----:B------:R-:W-:Y:S05]  /*307d0*/  BSYNC.RECONVERGENT B0 ;  /* 0x0000000000007941 */ /* 0x000fea0003800200 */
.L_x_2160:
[----:B------:R-:W-:Y:S01]  /*307e0*/  I2FP.F32.U32 R147, R148 ;  /* 0x0000009400937245 */ /* 0x000fe20000201000 */
[----:B------:R-:W-:Y:S01]  /*307f0*/  BSSY.RECONVERGENT B0, `(.L_x_2165) ;  /* 0x0000053000007945 */ /* 0x000fe20003800200 */
[----:B------:R-:W-:Y:S01]  /*30800*/  ISETP.NE.AND P1, PT, R145, 0x1, PT ;  /* 0x000000019100780c */ /* 0x000fe20003f25270 */
[----:B------:R-:W-:Y:S01]  /*30810*/  IMAD.MOV.U32 R149, RZ, RZ, 0x2 ;  /* 0x00000002ff957424 */ /* 0x000fe200078e00ff */
[----:B------:R-:W-:Y:S01]  /*30820*/  LOP3.LUT R20, R20, 0xfffffffd, RZ, 0xc0, !PT ;  /* 0xfffffffd14147812 */ /* 0x000fe200078ec0ff */
[----:B------:R-:W-:-:S05]  /*30830*/  FFMA.FTZ R147, R147, R165, 1.1641532182693481445e-10 ;  /* 0x2f00000093937423 */ /* 0x000fca00000100a5 */
[----:B------:R-:W-:Y:S01]  /*30840*/  FSETP.GTU.FTZ.AND P0, PT, R147, R49, PT ;  /* 0x000000319300720b */ /* 0x000fe20003f1c000 */
[----:B-----5:R-:W-:-:S04]  /*30850*/  IMAD.U32 R147, R88, 0x10000, RZ ;  /* 0x0001000058937824 */ /* 0x020fc800078e00ff */
[----:B------:R-:W-:-:S04]  /*30860*/  FMUL.FTZ R147, R147, R29 ;  /* 0x0000001d93937220 */ /* 0x000fc80000410000 */
[----:B------:R-:W-:-:S05]  /*30870*/  FMUL.FTZ R147, R147, R48 ;  /* 0x0000003093937220 */ /* 0x000fca0000410000 */
[----:B------:R-:W-:Y:S02]  /*30880*/  FSEL R157, R147, RZ, !P0 ;  /* 0x000000ff939d7208 */ /* 0x000fe40004000000 */
[----:B------:R-:W-:Y:S02]  /*30890*/  PLOP3.LUT P0, PT, P0, PT, PT, 0x8, 0x80 ;  /* 0x000000000080781c */ /* 0x000fe4000070e170 */
[----:B------:R-:W-:Y:S02]  /*308a0*/  SHF.L.U32 R147, R92, 0x10, RZ ;  /* 0x000000105c937819 */ /* 0x000fe400000006ff */
[----:B------:R-:W-:-:S03]  /*308b0*/  PRMT R92, R88, 0x7632, R92 ;  /* 0x00007632585c7816 */ /* 0x000fc6000000005c */
[----:B------:R-:W-:Y:S01]  /*308c0*/  FADD.FTZ R157, R157, R147 ;  /* 0x000000939d9d7221 */ /* 0x000fe20000010000 */
[----:B------:R-:W-:Y:S02]  /*308d0*/  PRMT R152, R92, 0x7632, R152 ;  /* 0x000076325c987816 */ /* 0x000fe40000000098 */
[----:B------:R-:W-:Y:S01]  /*308e0*/  MOV R147, R144 ;  /* 0x0000009000937202 */ /* 0x000fe20000000f00 */
[----:B------:R-:W-:Y:S02]  /*308f0*/  IMAD.MOV.U32 R88, RZ, RZ, R157 ;  /* 0x000000ffff587224 */ /* 0x000fe400078e009d */
        /* <DEDUP_REMOVED lines=10> */
.L_x_2167:
        /* <DEDUP_REMOVED lines=13> */
.L_x_2169:
[----:B------:R-:W-:Y:S05]  /*30a70*/  BSYNC.RECONVERGENT B1 ;  /* 0x0000000000017941 */ /* 0x000fea0003800200 */
.L_x_2168:
[----:B------:R-:W-:Y:S01]  /*30a80*/  LOP3.LUT R144, R22, UR7, R147, 0x96, !PT ;  /* 0x0000000716907c12 */ /* 0x000fe2000f8e9693 */
[----:B------:R-:W-:-:S04]  /*30a90*/  IMAD.WIDE.U32 R148, R26, -0x326172a9, RZ ;  /* 0xcd9e8d571a947825 */ /* 0x000fc800078e00ff */
[----:B------:R-:W-:Y:S01]  /*30aa0*/  IMAD.WIDE.U32 R144, R144, -0x326172a9, RZ ;  /* 0xcd9e8d5790907825 */ /* 0x000fe200078e00ff */
[----:B------:R-:W-:-:S04]  /*30ab0*/  LOP3.LUT R149, R23, UR6, R149, 0x96, !PT ;  /* 0x0000000617957c12 */ /* 0x000fc8000f8e9695 */
        /* <DEDUP_REMOVED lines=36> */
[----:B------:R-:W-:Y:S01]  /*30d00*/  IMAD.MOV.U32 R149, RZ, RZ, RZ ;  /* 0x000000ffff957224 */ /* 0x000fe200078e00ff */
[----:B------:R-:W-:-:S07]  /*30d10*/  LOP3.LUT R146, R32, R146, R145, 0x96, !PT ;  /* 0x0000009220927212 */ /* 0x000fce00078e9691 */
.L_x_2166:
[----:B------:R-:W-:Y:S05]  /*30d20*/  BSYNC.RECONVERGENT B0 ;  /* 0x0000000000007941 */ /* 0x000fea0003800200 */
.L_x_2165:
[----:B------:R-:W-:Y:S01]  /*30d30*/  I2FP.F32.U32 R145, R147 ;  /* 0x0000009300917245 */ /* 0x000fe20000201000 */
[----:B------:R-:W-:Y:S01]  /*30d40*/  IMAD.U32 R152, R152, 0x10000, RZ ;  /* 0x0001000098987824 */ /* 0x000fe200078e00ff */
[----:B------:R-:W-:Y:S01]  /*30d50*/  SHF.L.U32 R92, R92, 0x10, RZ ;  /* 0x000000105c5c7819 */ /* 0x000fe200000006ff */
[----:B------:R-:W-:Y:S01]  /*30d60*/  BSSY.RECONVERGENT B0, `(.L_x_2170) ;  /* 0x000004c000007945 */ /* 0x000fe20003800200 */
[----:B------:R-:W-:Y:S01]  /*30d70*/  ISETP.NE.AND P1, PT, R149, 0x1, PT ;  /* 0x000000019500780c */ /* 0x000fe20003f25270 */
[----:B------:R-:W-:Y:S01]  /*30d80*/  FFMA.FTZ R145, R145, R165, 1.1641532182693481445e-10 ;  /* 0x2f00000091917423 */ /* 0x000fe200000100a5 */
[----:B------:R-:W-:Y:S02]  /*30d90*/  HFMA2 R148, -RZ, RZ, 0, 1.1920928955078125e-07 ;  /* 0x00000002ff947431 */ /* 0x000fe400000001ff */
[----:B------:R-:W-:Y:S01]  /*30da0*/  FMUL.FTZ R92, R92, R29 ;  /* 0x0000001d5c5c7220 */ /* 0x000fe20000410000 */
[----:B------:R-:W-:Y:S01]  /*30db0*/  IMAD.MOV.U32 R147, RZ, RZ, R144 ;  /* 0x000000ffff937224 */ /* 0x000fe200078e0090 */
[----:B------:R-:W-:-:S02]  /*30dc0*/  FSETP.GTU.FTZ.AND P0, PT, R145, R49, PT ;  /* 0x000000319100720b */ /* 0x000fc40003f1c000 */
        /* <DEDUP_REMOVED lines=13> */
.L_x_2172:
        /* <DEDUP_REMOVED lines=13> */
.L_x_2174:
[----:B------:R-:W-:Y:S05]  /*30f70*/  BSYNC.RECONVERGENT B1 ;  /* 0x0000000000017941 */ /* 0x000fea0003800200 */
.L_x_2173:
        /* <DEDUP_REMOVED lines=21> */
[----:B------:R-:W-:-:S04]  /*310d0*/  IMAD.WIDE.U32 R146, R147, -0x326172a9, RZ ;  /* 0xcd9e8d5793927825 */ /* 0x000fc800078e00ff */
[----:B------:R-:W-:Y:S01]  /*310e0*/  IMAD.WIDE.U32 R150, R150, -0x326172a9, RZ ;  /* 0xcd9e8d5796967825 */ /* 0x000fe200078e00ff */
[----:B------:R-:W-:-:S05]  /*310f0*/  LOP3.LUT R144, R35, R144, R147, 0x96, !PT ;  /* 0x0000009023907212 */ /* 0x000fca00078e9693 */
[----:B------:R-:W-:-:S05]  /*31100*/  IMAD.WIDE.U32 R144, R144, -0x2daee0ad, RZ ;  /* 0xd2511f5390907825 */ /* 0x000fca00078e00ff */
[----:B------:R-:W-:Y:S02]  /*31110*/  LOP3.LUT R147, R37, R148, R145, 0x96, !PT ;  /* 0x0000009425937212 */ /* 0x000fe400078e9691 */
[----:B------:R-:W-:-:S03]  /*31120*/  LOP3.LUT R148, R42, R146, R151, 0x96, !PT ;  /* 0x000000922a947212 */ /* 0x000fc600078e9697 */
[----:B------:R-:W-:-:S04]  /*31130*/  IMAD.WIDE.U32 R146, R147, -0x326172a9, RZ ;  /* 0xcd9e8d5793927825 */ /* 0x000fc800078e00ff */
[----:B------:R-:W-:-:S05]  /*31140*/  IMAD.WIDE.U32 R148, R148, -0x2daee0ad, RZ ;  /* 0xd2511f5394947825 */ /* 0x000fca00078e00ff */
[----:B------:R-:W-:Y:S02]  /*31150*/  LOP3.LUT R149, R43, R144, R149, 0x96, !PT ;  /* 0x000000902b957212 */ /* 0x000fe400078e9695 */
        /* <DEDUP_REMOVED lines=9> */
[----:B------:R-:W-:Y:S02]  /*311f0*/  MOV R141, R146 ;  /* 0x00000092008d7202 */ /* 0x000fe40000000f00 */
[----:B------:R-:W-:Y:S01]  /*31200*/  LOP3.LUT R146, R32, R148, R145, 0x96, !PT ;  /* 0x0000009420927212 */ /* 0x000fe200078e9691 */
[----:B------:R-:W-:-:S07]  /*31210*/  IMAD.MOV.U32 R148, RZ, RZ, RZ ;  /* 0x000000ffff947224 */ /* 0x000fce00078e00ff */
.L_x_2171:
[----:B------:R-:W-:Y:S05]  /*31220*/  BSYNC.RECONVERGENT B0 ;  /* 0x0000000000007941 */ /* 0x000fea0003800200 */
.L_x_2170:
[----:B------:R-:W-:Y:S01]  /*31230*/  I2FP.F32.U32 R145, R147 ;  /* 0x0000009300917245 */ /* 0x000fe20000201000 */
[----:B------:R-:W-:Y:S01]  /*31240*/  BSSY.RECONVERGENT B0, `(.L_x_2175) ;  /* 0x0000051000007945 */ /* 0x000fe20003800200 */
[----:B------:R-:W-:Y:S01]  /*31250*/  ISETP.NE.AND P2, PT, R148, 0x1, PT ;  /* 0x000000019400780c */ /* 0x000fe20003f45270 */
[----:B------:R-:W-:Y:S02]  /*31260*/  IMAD.MOV.U32 R147, RZ, RZ, R144 ;  /* 0x000000ffff937224 */ /* 0x000fe400078e0090 */
[----:B------:R-:W-:-:S05]  /*31270*/  FFMA.FTZ R145, R145, R165, 1.1641532182693481445e-10 ;  /* 0x2f00000091917423 */ /* 0x000fca00000100a5 */
[----:B------:R-:W-:Y:S02]  /*31280*/  FSETP.GTU.FTZ.AND P1, PT, R145, R49, PT ;  /* 0x000000319100720b */ /* 0x000fe40003f3c000 */
[----:B------:R-:W-:-:S05]  /*31290*/  SHF.L.U32 R145, R89, 0x10, RZ ;  /* 0x0000001059917819 */ /* 0x000fca00000006ff */
[----:B------:R-:W-:-:S04]  /*312a0*/  FMUL.FTZ R145, R145, R29 ;  /* 0x0000001d91917220 */ /* 0x000fc80000410000 */
[----:B------:R-:W-:-:S05]  /*312b0*/  FMUL.FTZ R145, R145, R48 ;  /* 0x0000003091917220 */ /* 0x000fca0000410000 */
[----:B------:R-:W-:Y:S01]  /*312c0*/  FSEL R155, R145, RZ, !P1 ;  /* 0x000000ff919b7208 */ /* 0x000fe20004800000 */
[----:B------:R-:W-:Y:S01]  /*312d0*/  IMAD.U32 R145, R93, 0x10000, RZ ;  /* 0x000100005d917824 */ /* 0x000fe200078e00ff */
[----:B------:R-:W-:Y:S02]  /*312e0*/  PRMT R93, R89, 0x7632, R93 ;  /* 0x00007632595d7816 */ /* 0x000fe4000000005d */
[----:B------:R-:W-:Y:S01]  /*312f0*/  PLOP3.LUT P1, PT, P1, PT, PT, 0x8, 0x80 ;  /* 0x000000000080781c */ /* 0x000fe20000f2e170 */
[----:B------:R-:W-:Y:S01]  /*31300*/  FADD.FTZ R155, R155, R145 ;  /* 0x000000919b9b7221 */ /* 0x000fe20000010000 */
[----:B------:R-:W-:Y:S01]  /*31310*/  HFMA2 R145, -RZ, RZ, 0, 1.1920928955078125e-07 ;  /* 0x00000002ff917431 */ /* 0x000fe200000001ff */
[----:B------:R-:W-:-:S03]  /*31320*/  PRMT R152, R93, 0x7632, R152 ;  /* 0x000076325d987816 */ /* 0x000fc60000000098 */
        /* <DEDUP_REMOVED lines=10> */
.L_x_2177:
        /* <DEDUP_REMOVED lines=13> */
.L_x_2179:
[----:B------:R-:W-:Y:S05]  /*314a0*/  BSYNC.RECONVERGENT B1 ;  /* 0x0000000000017941 */ /* 0x000fea0003800200 */
.L_x_2178:
        /* <DEDUP_REMOVED lines=40> */
[----:B------:R-:W-:Y:S01]  /*31730*/  LOP3.LUT R146, R32, R146, R145, 0x96, !PT ;  /* 0x0000009220927212 */ /* 0x000fe200078e9691 */
[----:B------:R-:W-:-:S07]  /*31740*/  HFMA2 R145, -RZ, RZ, 0, 0 ;  /* 0x00000000ff917431 */ /* 0x000fce00000001ff */
.L_x_2176:
[----:B------:R-:W-:Y:S05]  /*31750*/  BSYNC.RECONVERGENT B0 ;  /* 0x0000000000007941 */ /* 0x000fea0003800200 */
.L_x_2175:
        /* <DEDUP_REMOVED lines=9> */
[----:B------:R-:W-:Y:S02]  /*317f0*/  FSETP.GTU.FTZ.AND P2, PT, R147, R49, PT ;  /* 0x000000319300720b */ /* 0x000fe40003f5c000 */
        /* <DEDUP_REMOVED lines=13> */
.L_x_2182:
        /* <DEDUP_REMOVED lines=13> */
.L_x_2184:
[----:B------:R-:W-:Y:S05]  /*319a0*/  BSYNC.RECONVERGENT B1 ;  /* 0x0000000000017941 */ /* 0x000fea0003800200 */
.L_x_2183:
        /* <DEDUP_REMOVED lines=37> */
[----:B------:R-:W-:Y:S01]  /*31c00*/  IMAD.WIDE.U32 R144, R145, -0x326172a9, RZ ;  /* 0xcd9e8d5791907825 */ /* 0x000fe200078e00ff */
[----:B------:R-:W-:-:S03]  /*31c10*/  MOV R147, R141 ;  /* 0x0000008d00937202 */ /* 0x000fc60000000f00 */
[----:B------:R-:W-:Y:S01]  /*31c20*/  IMAD.MOV.U32 R141, RZ, RZ, R146 ;  /* 0x000000ffff8d7224 */ /* 0x000fe200078e0092 */
[----:B------:R-:W-:Y:S01]  /*31c30*/  LOP3.LUT R146, R32, R148, R145, 0x96, !PT ;  /* 0x0000009420927212 */ /* 0x000fe200078e9691 */
[----:B------:R-:W-:-:S07]  /*31c40*/  HFMA2 R148, -RZ, RZ, 0, 0 ;  /* 0x00000000ff947431 */ /* 0x000fce00000001ff */
.L_x_2181:
[----:B------:R-:W-:Y:S05]  /*31c50*/  BSYNC.RECONVERGENT B0 ;  /* 0x0000000000007941 */ /* 0x000fea0003800200 */
.L_x_2180:
        /* <DEDUP_REMOVED lines=25> */
.L_x_2187:
        /* <DEDUP_REMOVED lines=13> */
.L_x_2189:
[----:B------:R-:W-:Y:S05]  /*31ec0*/  BSYNC.RECONVERGENT B1 ;  /* 0x0000000000017941 */ /* 0x000fea0003800200 */
.L_x_2188:
        /* <DEDUP_REMOVED lines=9> */
[----:B------:R-:W-:-:S05]  /*31f60*/  IMAD.WIDE.U32 R146, R147, -0x326172a9, RZ ;  /* 0xcd9e8d5793927825 */ /* 0x000fca00078e00ff */
[----:B------:R-:W-:Y:S01]  /*31f70*/  LOP3.LUT R144, R46, R148, R147, 0x96, !PT ;  /* 0x000000942e907212 */ /* 0x000fe200078e9693 */
[----:B------:R-:W-:-:S04]  /*31f80*/  IMAD.WIDE.U32 R148, R149, -0x326172a9, RZ ;  /* 0xcd9e8d5795947825 */ /* 0x000fc800078e00ff */
[----:B------:R-:W-:Y:S01]  /*31f90*/  IMAD.WIDE.U32 R144, R144, -0x2daee0ad, RZ ;  /* 0xd2511f5390907825 */ /* 0x000fe200078e00ff */
[----:B------:R-:W-:-:S04]  /*31fa0*/  LOP3.LUT R146, R31, R146, R149, 0x96, !PT ;  /* 0x000000921f927212 */ /* 0x000fc800078e9695 */
[----:B------:R-:W-:Y:S01]  /*31fb0*/  LOP3.LUT R145, R33, R152, R145, 0x96, !PT ;  /* 0x0000009821917212 */ /* 0x000fe200078e9691 */
[----:B------:R-:W-:-:S05]  /*31fc0*/  IMAD.WIDE.U32 R146, R146, -0x2daee0ad, RZ ;  /* 0xd2511f5392927825 */ /* 0x000fca00078e00ff */
        /* <DEDUP_REMOVED lines=18> */
[----:B------:R-:W-:-:S04]  /*320f0*/  MOV R147, R141 ;  /* 0x0000008d00937202 */ /* 0x000fc80000000f00 */
[----:B------:R-:W-:-:S05]  /*32100*/  LOP3.LUT R144, R47, R144, R149, 0x96, !PT ;  /* 0x000000902f907212 */ /* 0x000fca00078e9695 */
[----:B------:R-:W-:-:S04]  /*32110*/  IMAD.WIDE.U32 R144, R144, -0x2daee0ad, RZ ;  /* 0xd2511f5390907825 */ /* 0x000fc800078e00ff */
[----:B------:R-:W-:Y:S01]  /*32120*/  IMAD.MOV.U32 R141, RZ, RZ, R144 ;  /* 0x000000ffff8d7224 */ /* 0x000fe200078e0090 */
[----:B------:R-:W-:Y:S01]  /*32130*/  LOP3.LUT R143, R34, R146, R145, 0x96, !PT ;  /* 0x00000092228f7212 */ /* 0x000fe200078e9691 */
[----:B------:R-:W-:-:S05]  /*32140*/  IMAD.WIDE.U32 R144, R151, -0x326172a9, RZ ;  /* 0xcd9e8d5797907825 */ /* 0x000fca00078e00ff */
[----:B------:R-:W-:Y:S01]  /*32150*/  LOP3.LUT R146, R32, R148, R145, 0x96, !PT ;  /* 0x0000009420927212 */ /* 0x000fe200078e9691 */
[----:B------:R-:W-:-:S07]  /*32160*/  HFMA2 R145, -RZ, RZ, 0, 0 ;  /* 0x00000000ff917431 */ /* 0x000fce00000001ff */
.L_x_2186:
[----:B------:R-:W-:Y:S05]  /*32170*/  BSYNC.RECONVERGENT B0 ;  /* 0x0000000000007941 */ /* 0x000fea0003800200 */
.L_x_2185:
[----:B------:R-:W-:Y:S01]  /*32180*/  I2FP.F32.U32 R147, R147 ;  /* 0x0000009300937245 */ /* 0x000fe20000201000 */
[----:B------:R-:W-:Y:S01]  /*32190*/  IMAD.U32 R90, R90, 0x10000, RZ ;  /* 0x000100005a5a7824 */ /* 0x000fe200078e00ff */
[----:B------:R-:W-:Y:S01]  /*321a0*/  ISETP.NE.AND P5, PT, R145, 0x1, PT ;  /* 0x000000019100780c */ /* 0x000fe20003fa5270 */
[----:B------:R-:W-:Y:S01]  /*321b0*/  BSSY.RECONVERGENT B0, `(.L_x_2190) ;  /* 0x000004d000007945 */ /* 0x000fe20003800200 */
[----:B------:R-:W-:Y:S01]  /*321c0*/  SHF.L.U32 R94, R94, 0x10, RZ ;  /* 0x000000105e5e7819 */ /* 0x000fe200000006ff */
[----:B------:R-:W-:Y:S01]  /*321d0*/  FFMA.FTZ R147, R147, R165, 1.1641532182693481445e-10 ;  /* 0x2f00000093937423 */ /* 0x000fe200000100a5 */
[----:B------:R-:W-:-:S04]  /*321e0*/  FMUL.FTZ R90, R90, R29 ;  /* 0x0000001d5a5a7220 */ /* 0x000fc80000410000 */
[----:B------:R-:W-:Y:S01]  /*321f0*/  FMUL.FTZ R90, R90, R48 ;  /* 0x000000305a5a7220 */ /* 0x000fe20000410000 */
[----:B------:R-:W-:-:S04]  /*32200*/  FSETP.GTU.FTZ.AND P4, PT, R147, R49, PT ;  /* 0x000000319300720b */ /* 0x000fc80003f9c000 */
[----:B------:R-:W-:Y:S02]  /*32210*/  FSEL R90, R90, RZ, !P4 ;  /* 0x000000ff5a5a7208 */ /* 0x000fe40006000000 */
[----:B------:R-:W-:-:S03]  /*32220*/  PLOP3.LUT P4, PT, P4, PT, PT, 0x8, 0x80 ;  /* 0x000000000080781c */ /* 0x000fc6000278e170 */
[----:B------:R-:W-:Y:S01]  /*32230*/  FADD.FTZ R151, R90, R94 ;  /* 0x0000005e5a977221 */ /* 0x000fe20000010000 */
[----:B------:R-:W-:Y:S01]  /*32240*/  IMAD.MOV.U32 R94, RZ, RZ, 0x2 ;  /* 0x00000002ff5e7424 */ /* 0x000fe200078e00ff */
[----:B------:R-:W-:Y:S02]  /*32250*/  MOV R90, R144 ;  /* 0x00000090005a7202 */ /* 0x000fe40000000f00 */
        /* <DEDUP_REMOVED lines=10> */
.L_x_2192:
        /* <DEDUP_REMOVED lines=13> */
.L_x_2194:
[----:B------:R-:W-:Y:S05]  /*323d0*/  BSYNC.RECONVERGENT B1 ;  /* 0x0000000000017941 */ /* 0x000fea0003800200 */
.L_x_2193:
[----:B------:R-:W-:Y:S01]  /*323e0*/  LOP3.LUT R148, R22, UR7, R145, 0x96, !PT ;  /* 0x0000000716947c12 */ /* 0x000fe2000f8e9691 */
[----:B------:R-:W-:-:S04]  /*323f0*/  IMAD.WIDE.U32 R146, R26, -0x326172a9, RZ ;  /* 0xcd9e8d571a927825 */ /* 0x000fc800078e00ff */
[----:B------:R-:W-:Y:S01]  /*32400*/  IMAD.WIDE.U32 R148, R148, -0x326172a9, RZ ;  /* 0xcd9e8d5794947825 */ /* 0x000fe200078e00ff */
[----:B------:R-:W-:-:S03]  /*32410*/  LOP3.LUT R147, R23, UR6, R147, 0x96, !PT ;  /* 0x0000000617937c12 */ /* 0x000fc6000f8e9693 */
[----:B------:R-:W-:Y:S01]  /*32420*/  IMAD.MOV.U32 R90, RZ, RZ, R141 ;  /* 0x000000ffff5a7224 */ /* 0x000fe200078e008d */
        /* <DEDUP_REMOVED lines=35> */
[----:B------:R-:W-:Y:S01]  /*32660*/  IMAD.MOV.U32 R94, RZ, RZ, RZ ;  /* 0x000000ffff5e7224 */ /* 0x000fe200078e00ff */
[----:B------:R-:W-:-:S07]  /*32670*/  LOP3.LUT R146, R32, R148, R145, 0x96, !PT ;  /* 0x0000009420927212 */ /* 0x000fce00078e9691 */
.L_x_2191:
[----:B------:R-:W-:Y:S05]  /*32680*/  BSYNC.RECONVERGENT B0 ;  /* 0x0000000000007941 */ /* 0x000fea0003800200 */
.L_x_2190:
[----:B------:R-:W-:Y:S01]  /*32690*/  I2FP.F32.U32 R90, R90 ;  /* 0x0000005a005a7245 */ /* 0x000fe20000201000 */
[----:B------:R-:W-:Y:S01]  /*326a0*/  BSSY.RECONVERGENT B0, `(.L_x_2195) ;  /* 0x0000054000007945 */ /* 0x000fe20003800200 */
[----:B------:R-:W-:Y:S02]  /*326b0*/  ISETP.NE.AND P6, PT, R94, 0x1, PT ;  /* 0x000000015e00780c */ /* 0x000fe40003fc5270 */
[----:B------:R-:W-:Y:S01]  /*326c0*/  PRMT R148, R91, 0x7632, R148 ;  /* 0x000076325b947816 */ /* 0x000fe20000000094 */
[----:B------:R-:W-:Y:S01]  /*326d0*/  FFMA.FTZ R90, R90, R165, 1.1641532182693481445e-10 ;  /* 0x2f0000005a5a7423 */ /* 0x000fe200000100a5 */
[----:B------:R-:W-:-:S04]  /*326e0*/  PRMT R149, R95, 0x7632, R149 ;  /* 0x000076325f957816 */ /* 0x000fc80000000095 */
[----:B------:R-:W-:Y:S02]  /*326f0*/  FSETP.GTU.FTZ.AND P5, PT, R90, R49, PT ;  /* 0x000000315a00720b */ /* 0x000fe40003fbc000 */
[----:B------:R-:W-:Y:S01]  /*32700*/  SHF.L.U32 R90, R91, 0x10, RZ ;  /* 0x000000105b5a7819 */ /* 0x000fe200000006ff */
[----:B------:R-:W-:-:S04]  /*32710*/  IMAD.MOV.U32 R91, RZ, RZ, R144 ;  /* 0x000000ffff5b7224 */ /* 0x000fc800078e0090 */
        /* <DEDUP_REMOVED lines=16> */
.L_x_2197:
        /* <DEDUP_REMOVED lines=9> */
[----:B------:R-:W-:Y:S01]  /*328b0*/  @!P6 IADD3 R26, PT, PT, R26, 0x1, RZ ;  /* 0x000000011a1ae810 */ /* 0x000fe20007ffe0ff */
[----:B------:R-:W-:Y:S01]  /*328c0*/  @!P6 VIADD R94, R22, 0x1 ;  /* 0x00000001165ee836 */ /* 0x000fe20000000000 */
[----:B------:R-:W-:Y:S02]  /*328d0*/  @!P6 MOV R23, RZ ;  /* 0x000000ff0017e202 */ /* 0x000fe40000000f00 */
[----:B------:R-:W-:-:S13]  /*328e0*/  ISETP.NE.AND P0, PT, R26, RZ, !P6 ;  /* 0x000000ff1a00720c */ /* 0x000fda0007705270 */
[----:B------:R-:W-:Y:S02]  /*328f0*/  @P0 IADD3 R94, PT, PT, R22, RZ, RZ ;  /* 0x000000ff165e0210 */ /* 0x000fe40007ffe0ff */
[----:B------:R-:W-:-:S03]  /*32900*/  LOP3.LUT P0, RZ, R20, 0x8, RZ, 0xc0, !PT ;  /* 0x0000000814ff7812 */ /* 0x000fc6000780c0ff */
[----:B------:R-:W-:-:S10]  /*32910*/  @!P6 IMAD.MOV.U32 R22, RZ, RZ, R94 ;  /* 0x000000ffff16e224 */ /* 0x000fd400078e005e */
.L_x_2199:
[----:B------:R-:W-:Y:S05]  /*32920*/  BSYNC.RECONVERGENT B1 ;  /* 0x0000000000017941 */ /* 0x000fea0003800200 */
.L_x_2198:
        /* <DEDUP_REMOVED lines=17> */
[----:B------:R-:W-:Y:S01]  /*32a40*/  IMAD.WIDE.U32 R30, R31, -0x326172a9, RZ ;  /* 0xcd9e8d571f1e7825 */ /* 0x000fe200078e00ff */
[----:B------:R-:W-:-:S03]  /*32a50*/  MOV R91, R141 ;  /* 0x0000008d005b7202 */ /* 0x000fc60000000f00 */
[----:B------:R-:W-:Y:S01]  /*32a60*/  IMAD.WIDE.U32 R94, R94, -0x326172a9, RZ ;  /* 0xcd9e8d575e5e7825 */ /* 0x000fe200078e00ff */
[----:B------:R-:W-:-:S04]  /*32a70*/  LOP3.LUT R31, R40, R144, R31, 0x96, !PT ;  /* 0x00000090281f7212 */ /* 0x000fc800078e961f */
[----:B------:R-:W-:Y:S01]  /*32a80*/  LOP3.LUT R40, R35, R30, R95, 0x96, !PT ;  /* 0x0000001e23287212 */ /* 0x000fe200078e965f */
[----:B------:R-:W-:-:S05]  /*32a90*/  IMAD.WIDE.U32 R30, R31, -0x2daee0ad, RZ ;  /* 0xd2511f531f1e7825 */ /* 0x000fca00078e00ff */
[----:B------:R-:W-:Y:S01]  /*32aa0*/  LOP3.LUT R31, R41, R90, R31, 0x96, !PT ;  /* 0x0000005a291f7212 */ /* 0x000fe200078e961f */
[----:B------:R-:W-:-:S04]  /*32ab0*/  IMAD.WIDE.U32 R40, R40, -0x2daee0ad, RZ ;  /* 0xd2511f5328287825 */ /* 0x000fc800078e00ff */
[----:B------:R-:W-:Y:S01]  /*32ac0*/  HFMA2 R90, -RZ, RZ, 0, 0 ;  /* 0x00000000ff5a7431 */ /* 0x000fe200000001ff */
        /* <DEDUP_REMOVED lines=14> */
[----:B------:R-:W-:-:S04]  /*32bb0*/  IMAD.WIDE.U32 R32, R33, -0x2daee0ad, RZ ;  /* 0xd2511f5321207825 */ /* 0x000fc800078e00ff */
[----:B------:R-:W-:Y:S01]  /*32bc0*/  IMAD.MOV.U32 R141, RZ, RZ, R32 ;  /* 0x000000ffff8d7224 */ /* 0x000fe200078e0020 */
[----:B------:R-:W-:-:S07]  /*32bd0*/  LOP3.LUT R143, R34, R38, R33, 0x96, !PT ;  /* 0x00000026228f7212 */ /* 0x000fce00078e9621 */
.L_x_2196:
[----:B------:R-:W-:Y:S05]  /*32be0*/  BSYNC.RECONVERGENT B0 ;  /* 0x0000000000007941 */ /* 0x000fea0003800200 */
.L_x_2195:
[----:B------:R-:W-:Y:S01]  /*32bf0*/  I2FP.F32.U32 R30, R91 ;  /* 0x0000005b001e7245 */ /* 0x000fe20000201000 */
[----:B------:R-:W-:Y:S01]  /*32c00*/  IMAD.U32 R148, R148, 0x10000, RZ ;  /* 0x0001000094947824 */ /* 0x000fe200078e00ff */
[----:B------:R-:W-:Y:S02]  /*32c10*/  SHF.L.U32 R46, R149, 0x10, RZ ;  /* 0x00000010952e7819 */ /* 0x000fe400000006ff */
[----:B------:R-:W-:Y:S01]  /*32c20*/  F2FP.BF16.F32.PACK_AB R34, R151, R150 ;  /* 0x000000969722723e */ /* 0x000fe200000010ff */
[----:B------:R-:W-:Y:S01]  /*32c30*/  FMUL.FTZ R29, R148, R29 ;  /* 0x0000001d941d7220 */ /* 0x000fe20000410000 */
[----:B------:R-:W-:Y:S01]  /*32c40*/  FFMA.FTZ R30, R30, R165, 1.1641532182693481445e-10 ;  /* 0x2f0000001e1e7423 */ /* 0x000fe200000100a5 */
[----:B------:R-:W-:Y:S02]  /*32c50*/  F2FP.BF16.F32.PACK_AB R33, R93, R155 ;  /* 0x0000009b5d21723e */ /* 0x000fe400000010ff */
[----:B------:R-:W-:Y:S01]  /*32c60*/  FMUL.FTZ R29, R29, R48 ;  /* 0x000000301d1d7220 */ /* 0x000fe20000410000 */
[----:B------:R-:W-:-:S02]  /*32c70*/  F2FP.BF16.F32.PACK_AB R32, R92, R157 ;  /* 0x0000009d5c20723e */ /* 0x000fc400000010ff */
[----:B------:R-:W-:-:S04]  /*32c80*/  FSETP.GTU.FTZ.AND P6, PT, R30, R49, PT ;  /* 0x000000311e00720b */ /* 0x000fc80003fdc000 */
[----:B------:R-:W-:Y:S02]  /*32c90*/  FSEL R29, R29, RZ, !P6 ;  /* 0x000000ff1d1d7208 */ /* 0x000fe40007000000 */
[----:B------:R-:W-:-:S03]  /*32ca0*/  PLOP3.LUT P6, PT, P6, PT, PT, 0x8, 0x80 ;  /* 0x000000000080781c */ /* 0x000fc600037ce170 */
[----:B------:R-:W-:-:S05]  /*32cb0*/  FADD.FTZ R46, R29, R46 ;  /* 0x0000002e1d2e7221 */ /* 0x000fca0000010000 */
[----:B------:R-:W-:Y:S01]  /*32cc0*/  F2FP.BF16.F32.PACK_AB R35, R46, R147 ;  /* 0x000000932e23723e */ /* 0x000fe200000010ff */
[----:B------:R-:W-:Y:S06]  /*32cd0*/  BRA `(.L_x_2200) ;  /* 0x0000002800287947 */ /* 0x000fec0003800000 */
.L_x_2159:
        /* <DEDUP_REMOVED lines=13> */
[----:B------:R-:W-:Y:S01]  /*32db0*/  @!P0 MOV R93, R143 ;  /* 0x0000008f005d8202 */ /* 0x000fe20000000f00 */
[----:B------:R-:W-:Y:S01]  /*32dc0*/  @P0 IMAD.MOV.U32 R93, RZ, RZ, R146 ;  /* 0x000000ffff5d0224 */ /* 0x000fe200078e0092 */
[----:B------:R-:W-:Y:S06]  /*32dd0*/  BRA `(.L_x_2202) ;  /* 0x0000000000e47947 */ /* 0x000fec0003800000 */
.L_x_2203:
        /* <DEDUP_REMOVED lines=13> */
.L_x_2205:
[----:B------:R-:W-:Y:S05]  /*32eb0*/  BSYNC.RECONVERGENT B1 ;  /* 0x0000000000017941 */ /* 0x000fea0003800200 */
.L_x_2204:
        /* <DEDUP_REMOVED lines=40> */
[----:B------:R-:W-:Y:S01]  /*33140*/  HFMA2 R92, -RZ, RZ, 0, 0 ;  /* 0x00000000ff5c7431 */ /* 0x000fe200000001ff */
[----:B------:R-:W-:Y:S01]  /*33150*/  LOP3.LUT R146, R32, R94, R93, 0x96, !PT ;  /* 0x0000005e20927212 */ /* 0x000fe200078e965d */
[----:B------:R-:W-:-:S07]  /*33160*/  IMAD.MOV.U32 R93, RZ, RZ, R150 ;  /* 0x000000ffff5d7224 */ /* 0x000fce00078e0096 */
.L_x_2202:
[----:B------:R-:W-:Y:S05]  /*33170*/  BSYNC.RECONVERGENT B0 ;  /* 0x0000000000007941 */ /* 0x000fea0003800200 */
.L_x_2201:
[----:B------:R-:W-:Y:S01]  /*33180*/  I2FP.F32.U32 R93, R93 ;  /* 0x0000005d005d7245 */ /* 0x000fe20000201000 */
[----:B------:R-:W-:Y:S01]  /*33190*/  BSSY.RECONVERGENT B0, `(.L_x_2206) ;  /* 0x0000051000007945 */ /* 0x000fe20003800200 */
[----:B------:R-:W-:Y:S01]  /*331a0*/  ISETP.NE.AND P1, PT, R92, 0x1, PT ;  /* 0x000000015c00780c */ /* 0x000fe20003f25270 */
[----:B------:R-:W-:Y:S01]  /*331b0*/  HFMA2 R145, -RZ, RZ, 0, 1.1920928955078125e-07 ;  /* 0x00000002ff917431 */ /* 0x000fe200000001ff */
[----:B------:R-:W-:Y:S01]  /*331c0*/  LOP3.LUT R20, R20, 0xfffffffd, RZ, 0xc0, !PT ;  /* 0xfffffffd14147812 */ /* 0x000fe200078ec0ff */
[----:B------:R-:W-:Y:S01]  /*331d0*/  FFMA.FTZ R93, R93, R165, 1.1641532182693481445e-10 ;  /* 0x2f0000005d5d7423 */ /* 0x000fe200000100a5 */
[----:B-----5:R-:W-:Y:S01]  /*331e0*/  PRMT R147, R88, 0x7632, R147 ;  /* 0x0000763258937816 */ /* 0x020fe20000000093 */
[----:B------:R-:W-:-:S03]  /*331f0*/  IMAD.MOV.U32 R95, RZ, RZ, R144 ;  /* 0x000000ffff5f7224 */ /* 0x000fc600078e0090 */
[----:B------:R-:W-:Y:S01]  /*33200*/  FSETP.GTU.FTZ.AND P0, PT, R93, R49, PT ;  /* 0x000000315d00720b */ /* 0x000fe20003f1c000 */
[----:B------:R-:W-:-:S03]  /*33210*/  IMAD.U32 R93, R88, 0x10000, RZ ;  /* 0x00010000585d7824 */ /* 0x000fc600078e00ff */
[----:B------:R-:W-:Y:S01]  /*33220*/  PLOP3.LUT P2, PT, P0, PT, PT, 0x8, 0x80 ;  /* 0x000000000080781c */ /* 0x000fe2000074e170 */
[----:B------:R-:W-:-:S04]  /*33230*/  FMUL.FTZ R93, R93, R29 ;  /* 0x0000001d5d5d7220 */ /* 0x000fc80000410000 */
[----:B------:R-:W-:-:S05]  /*33240*/  FMUL.FTZ R93, R93, R48 ;  /* 0x000000305d5d7220 */ /* 0x000fca0000410000 */
[----:B------:R-:W-:-:S03]  /*33250*/  FSEL R152, R93, RZ, !P0 ;  /* 0x000000ff5d987208 */ /* 0x000fc60004000000 */
[----:B------:R-:W-:Y:S02]  /*33260*/  @P2 LOP3.LUT R20, R20, 0x2, RZ, 0xfc, !PT ;  /* 0x0000000214142812 */ /* 0x000fe400078efcff */
        /* <DEDUP_REMOVED lines=10> */
.L_x_2208:
        /* <DEDUP_REMOVED lines=13> */
.L_x_2210:
[----:B------:R-:W-:Y:S05]  /*333e0*/  BSYNC.RECONVERGENT B1 ;  /* 0x0000000000017941 */ /* 0x000fea0003800200 */
.L_x_2209:
        /* <DEDUP_REMOVED lines=40> */
[----:B------:R-:W-:Y:S01]  /*33670*/  IMAD.MOV.U32 R145, RZ, RZ, RZ ;  /* 0x000000ffff917224 */ /* 0x000fe200078e00ff */
[----:B------:R-:W-:Y:S02]  /*33680*/  LOP3.LUT R146, R32, R94, R93, 0x96, !PT ;  /* 0x0000005e20927212 */ /* 0x000fe400078e965d */
[----:B------:R-:W-:-:S07]  /*33690*/  MOV R144, R92 ;  /* 0x0000005c00907202 */ /* 0x000fce0000000f00 */
.L_x_2207:
[----:B------:R-:W-:Y:S05]  /*336a0*/  BSYNC.RECONVERGENT B0 ;  /* 0x0000000000007941 */ /* 0x000fea0003800200 */
.L_x_2206:
[----:B------:R-:W-:Y:S01]  /*336b0*/  I2FP.F32.U32 R92, R95 ;  /* 0x0000005f005c7245 */ /* 0x000fe20000201000 */
[----:B------:R-:W-:Y:S01]  /*336c0*/  BSSY.RECONVERGENT B0, `(.L_x_2211) ;  /* 0x000004d000007945 */ /* 0x000fe20003800200 */
[----:B------:R-:W-:Y:S01]  /*336d0*/  ISETP.NE.AND P2, PT, R145, 0x1, PT ;  /* 0x000000019100780c */ /* 0x000fe20003f45270 */
[----:B------:R-:W-:Y:S01]  /*336e0*/  IMAD.MOV.U32 R94, RZ, RZ, 0x2 ;  /* 0x00000002ff5e7424 */ /* 0x000fe200078e00ff */
[----:B------:R-:W-:Y:S01]  /*336f0*/  SHF.L.U32 R147, R147, 0x10, RZ ;  /* 0x0000001093937819 */ /* 0x000fe200000006ff */
[----:B------:R-:W-:Y:S01]  /*33700*/  FFMA.FTZ R92, R92, R165, 1.1641532182693481445e-10 ;  /* 0x2f0000005c5c7423 */ /* 0x000fe200000100a5 */
[----:B------:R-:W-:-:S03]  /*33710*/  MOV R93, R144 ;  /* 0x00000090005d7202 */ /* 0x000fc60000000f00 */
[----:B------:R-:W-:Y:S01]  /*33720*/  FMUL.FTZ R147, R147, R29 ;  /* 0x0000001d93937220 */ /* 0x000fe20000410000 */
[----:B------:R-:W-:-:S03]  /*33730*/  FSETP.GTU.FTZ.AND P1, PT, R92, R49, PT ;  /* 0x000000315c00720b */ /* 0x000fc60003f3c000 */
[----:B------:R-:W-:Y:S01]  /*33740*/  FMUL.FTZ R92, R147, R48 ;  /* 0x00000030935c7220 */ /* 0x000fe20000410000 */
[----:B------:R-:W-:-:S04]  /*33750*/  PLOP3.LUT P0, PT, P1, PT, PT, 0x8, 0x80 ;  /* 0x000000000080781c */ /* 0x000fc80000f0e170 */
[----:B------:R-:W-:Y:S01]  /*33760*/  FSEL R92, R92, RZ, !P1 ;  /* 0x000000ff5c5c7208 */ /* 0x000fe20004800000 */
        /* <DEDUP_REMOVED lines=9> */
.L_x_2213:
        /* <DEDUP_REMOVED lines=13> */
.L_x_2215:
[----:B------:R-:W-:Y:S05]  /*338d0*/  BSYNC.RECONVERGENT B1 ;  /* 0x0000000000017941 */ /* 0x000fea0003800200 */
.L_x_2214:
        /* <DEDUP_REMOVED lines=43> */
.L_x_2212:
[----:B------:R-:W-:Y:S05]  /*33b90*/  BSYNC.RECONVERGENT B0 ;  /* 0x0000000000007941 */ /* 0x000fea0003800200 */
.L_x_2211:
[----:B------:R-:W-:Y:S01]  /*33ba0*/  I2FP.F32.U32 R93, R93 ;  /* 0x0000005d005d7245 */ /* 0x000fe20000201000 */
[----:B------:R-:W-:Y:S01]  /*33bb0*/  BSSY.RECONVERGENT B0, `(.L_x_2216) ;  /* 0x000004e000007945 */ /* 0x000fe20003800200 */
[----:B------:R-:W-:Y:S01]  /*33bc0*/  ISETP.NE.AND P3, PT, R94, 0x1, PT ;  /* 0x000000015e00780c */ /* 0x000fe20003f65270 */
[----:B------:R-:W-:Y:S01]  /*33bd0*/  IMAD.MOV.U32 R147, RZ, RZ, 0x2 ;  /* 0x00000002ff937424 */ /* 0x000fe200078e00ff */
[----:B------:R-:W-:Y:S01]  /*33be0*/  MOV R95, R144 ;  /* 0x00000090005f7202 */ /* 0x000fe20000000f00 */
[----:B------:R-:W-:-:S05]  /*33bf0*/  FFMA.FTZ R93, R93, R165, 1.1641532182693481445e-10 ;  /* 0x2f0000005d5d7423 */ /* 0x000fca00000100a5 */
[----:B------:R-:W-:Y:S02]  /*33c00*/  FSETP.GTU.FTZ.AND P2, PT, R93, R49, PT ;  /* 0x000000315d00720b */ /* 0x000fe40003f5c000 */
[----:B------:R-:W-:Y:S02]  /*33c10*/  SHF.L.U32 R93, R89, 0x10, RZ ;  /* 0x00000010595d7819 */ /* 0x000fe400000006ff */
[----:B------:R-:W-:-:S03]  /*33c20*/  PLOP3.LUT P1, PT, P2, PT, PT, 0x8, 0x80 ;  /* 0x000000000080781c */ /* 0x000fc6000172e170 */
[----:B------:R-:W-:-:S04]  /*33c30*/  FMUL.FTZ R93, R93, R29 ;  /* 0x0000001d5d5d7220 */ /* 0x000fc80000410000 */
[----:B------:R-:W-:-:S05]  /*33c40*/  FMUL.FTZ R93, R93, R48 ;  /* 0x000000305d5d7220 */ /* 0x000fca0000410000 */
[----:B------:R-:W-:Y:S02]  /*33c50*/  FSEL R151, R93, RZ, !P2 ;  /* 0x000000ff5d977208 */ /* 0x000fe40005000000 */
[----:B------:R-:W-:-:S03]  /*33c60*/  PRMT R93, R89, 0x7632, R93 ;  /* 0x00007632595d7816 */ /* 0x000fc6000000005d */
        /* <DEDUP_REMOVED lines=10> */
.L_x_2218:
        /* <DEDUP_REMOVED lines=13> */
.L_x_2220:
[----:B------:R-:W-:Y:S05]  /*33de0*/  BSYNC.RECONVERGENT B1 ;  /* 0x0000000000017941 */ /* 0x000fea0003800200 */
.L_x_2219:
        /* <DEDUP_REMOVED lines=42> */
.L_x_2217:
[----:B------:R-:W-:Y:S05]  /*34090*/  BSYNC.RECONVERGENT B0 ;  /* 0x0000000000007941 */ /* 0x000fea0003800200 */
.L_x_2216:
[----:B------:R-:W-:Y:S01]  /*340a0*/  ISETP.NE.AND P4, PT, R147, 0x1, PT ;  /* 0x000000019300780c */ /* 0x000fe20003f85270 */
[----:B------:R-:W-:Y:S01]  /*340b0*/  BSSY.RECONVERGENT B0, `(.L_x_2221) ;  /* 0x000004d000007945 */ /* 0x000fe20003800200 */
[----:B------:R-:W-:Y:S02]  /*340c0*/  I2FP.F32.U32 R94, R95 ;  /* 0x0000005f005e7245 */ /* 0x000fe40000201000 */
[----:B------:R-:W-:Y:S02]  /*340d0*/  SHF.L.U32 R93, R93, 0x10, RZ ;  /* 0x000000105d5d7819 */ /* 0x000fe400000006ff */
[----:B------:R-:W-:Y:S01]  /*340e0*/  MOV R145, R144 ;  /* 0x0000009000917202 */ /* 0x000fe20000000f00 */
[----:B------:R-:W-:Y:S02]  /*340f0*/  FFMA.FTZ R94, R94, R165, 1.1641532182693481445e-10 ;  /* 0x2f0000005e5e7423 */ /* 0x000fe400000100a5 */
[----:B------:R-:W-:-:S03]  /*34100*/  FMUL.FTZ R93, R93, R29 ;  /* 0x0000001d5d5d7220 */ /* 0x000fc60000410000 */
[----:B------:R-:W-:Y:S01]  /*34110*/  FSETP.GTU.FTZ.AND P3, PT, R94, R49, PT ;  /* 0x000000315e00720b */ /* 0x000fe20003f7c000 */
[----:B------:R-:W-:Y:S01]  /*34120*/  FMUL.FTZ R93, R93, R48 ;  /* 0x000000305d5d7220 */ /* 0x000fe20000410000 */
[----:B------:R-:W-:Y:S02]  /*34130*/  IMAD.MOV.U32 R94, RZ, RZ, 0x2 ;  /* 0x00000002ff5e7424 */ /* 0x000fe400078e00ff */
        /* <DEDUP_REMOVED lines=11> */
.L_x_2223:
        /* <DEDUP_REMOVED lines=13> */
.L_x_2225:
[----:B------:R-:W-:Y:S05]  /*342c0*/  BSYNC.RECONVERGENT B1 ;  /* 0x0000000000017941 */ /* 0x000fea0003800200 */
.L_x_2224:
        /* <DEDUP_REMOVED lines=41> */
[----:B------:R-:W-:Y:S01]  /*34560*/  MOV R144, R94 ;  /* 0x0000005e00907202 */ /* 0x000fe20000000f00 */
[----:B------:R-:W-:-:S07]  /*34570*/  IMAD.MOV.U32 R94, RZ, RZ, RZ ;  /* 0x000000ffff5e7224 */ /* 0x000fce00078e00ff */
.L_x_2222:
[----:B------:R-:W-:Y:S05]  /*34580*/  BSYNC.RECONVERGENT B0 ;  /* 0x0000000000007941 */ /* 0x000fea0003800200 */
.L_x_2221:
[----:B------:R-:W-:Y:S01]  /*34590*/  I2FP.F32.U32 R95, R145 ;  /* 0x00000091005f7245 */ /* 0x000fe20000201000 */
[----:B------:R-:W-:Y:S01]  /*345a0*/  BSSY.RECONVERGENT B0, `(.L_x_2226) ;  /* 0x000004e000007945 */ /* 0x000fe20003800200 */
[----:B------:R-:W-:Y:S02]  /*345b0*/  ISETP.NE.AND P5, PT, R94, 0x1, PT ;  /* 0x000000015e00780c */ /* 0x000fe40003fa5270 */
        /* <DEDUP_REMOVED lines=19> */
.L_x_2228:
        /* <DEDUP_REMOVED lines=13> */
.L_x_2230:
[----:B------:R-:W-:Y:S05]  /*347c0*/  BSYNC.RECONVERGENT B1 ;  /* 0x0000000000017941 */ /* 0x000fea0003800200 */
.L_x_2229:
        /* <DEDUP_REMOVED lines=43> */
.L_x_2227:
[----:B------:R-:W-:Y:S05]  /*34a80*/  BSYNC.RECONVERGENT B0 ;  /* 0x0000000000007941 */ /* 0x000fea0003800200 */
.L_x_2226:
        /* <DEDUP_REMOVED lines=12> */
[----:B------:R-:W-:Y:S01]  /*34b50*/  IMAD.MOV.U32 R154, RZ, RZ, R153 ;  /* 0x000000ffff9a7224 */ /* 0x000fe200078e0099 */
        /* <DEDUP_REMOVED lines=9> */
.L_x_2233:
        /* <DEDUP_REMOVED lines=13> */
.L_x_2235:
[----:B------:R-:W-:Y:S05]  /*34cc0*/  BSYNC.RECONVERGENT B1 ;  /* 0x0000000000017941 */ /* 0x000fea0003800200 */
.L_x_2234:
        /* <DEDUP_REMOVED lines=39> */
[----:B------:R-:W-:-:S05]  /*34f40*/  IMAD.WIDE.U32 R94, R147, -0x326172a9, RZ ;  /* 0xcd9e8d57935e7825 */ /* 0x000fca00078e00ff */
[----:B------:R-:W-:Y:S01]  /*34f50*/  LOP3.LUT R146, R32, R144, R95, 0x96, !PT ;  /* 0x0000009020927212 */ /* 0x000fe200078e965f */
[----:B------:R-:W-:Y:S02]  /*34f60*/  IMAD.MOV.U32 R144, RZ, RZ, R94 ;  /* 0x000000ffff907224 */ /* 0x000fe400078e005e */
[----:B------:R-:W-:-:S07]  /*34f70*/  HFMA2 R94, -RZ, RZ, 0, 0 ;  /* 0x00000000ff5e7431 */ /* 0x000fce00000001ff */
.L_x_2232:
[----:B------:R-:W-:Y:S05]  /*34f80*/  BSYNC.RECONVERGENT B0 ;  /* 0x0000000000007941 */ /* 0x000fea0003800200 */
.L_x_2231:
[----:B------:R-:W-:Y:S01]  /*34f90*/  I2FP.F32.U32 R90, R90 ;  /* 0x0000005a005a7245 */ /* 0x000fe20000201000 */
[----:B------:R-:W-:Y:S01]  /*34fa0*/  BSSY.RECONVERGENT B0, `(.L_x_2236) ;  /* 0x0000051000007945 */ /* 0x000fe20003800200 */
[----:B------:R-:W-:Y:S02]  /*34fb0*/  ISETP.NE.AND P6, PT, R94, 0x1, PT ;  /* 0x000000015e00780c */ /* 0x000fe40003fc5270 */
[----:B------:R-:W-:Y:S01]  /*34fc0*/  PRMT R148, R91, 0x7632, R148 ;  /* 0x000076325b947816 */ /* 0x000fe20000000094 */
[----:B------:R-:W-:-:S05]  /*34fd0*/  FFMA.FTZ R90, R90, R165, 1.1641532182693481445e-10 ;  /* 0x2f0000005a5a7423 */ /* 0x000fca00000100a5 */
[----:B------:R-:W-:Y:S01]  /*34fe0*/  FSETP.GTU.FTZ.AND P5, PT, R90, R49, PT ;  /* 0x000000315a00720b */ /* 0x000fe20003fbc000 */
[----:B------:R-:W-:Y:S02]  /*34ff0*/  IMAD.U32 R90, R91, 0x10000, RZ ;  /* 0x000100005b5a7824 */ /* 0x000fe400078e00ff */
[----:B------:R-:W-:Y:S02]  /*35000*/  IMAD.MOV.U32 R91, RZ, RZ, R144 ;  /* 0x000000ffff5b7224 */ /* 0x000fe400078e0090 */
        /* <DEDUP_REMOVED lines=14> */
.L_x_2238:
        /* <DEDUP_REMOVED lines=16> */
.L_x_2240:
[----:B------:R-:W-:Y:S05]  /*351f0*/  BSYNC.RECONVERGENT B1 ;  /* 0x0000000000017941 */ /* 0x000fea0003800200 */
.L_x_2239:
        /* <DEDUP_REMOVED lines=43> */
.L_x_2237:
[----:B------:R-:W-:Y:S05]  /*354b0*/  BSYNC.RECONVERGENT B0 ;  /* 0x0000000000007941 */ /* 0x000fea0003800200 */
.L_x_2236:
        /* <DEDUP_REMOVED lines=12> */
.L_x_2200:
[----:B------:R-:W0:Y:S01]  /*35580*/  LDC.64 R30, c[0x0][0x3a8] ;  /* 0x0000ea00ff1e7b82 */ /* 0x000e220000000a00 */
[----:B------:R-:W-:Y:S01]  /*35590*/  SEL R29, RZ, 0x1000000, !P6 ;  /* 0x01000000ff1d7807 */ /* 0x000fe20007000000 */
[----:B------:R-:W1:Y:S01]  /*355a0*/  S2R R38, SR_TID.X ;  /* 0x0000000000267919 */ /* 0x000e620000002100 */
[----:B------:R-:W-:Y:S01]  /*355b0*/  SEL R36, RZ, 0x10000, !P5 ;  /* 0x00010000ff247807 */ /* 0x000fe20006800000 */
[----:B------:R-:W-:Y:S01]  /*355c0*/  UMOV UR4, 0xffffffff ;  /* 0xffffffff00047882 */ /* 0x000fe20000000000 */
[----:B------:R-:W-:Y:S02]  /*355d0*/  SEL R39, RZ, 0x100, !P4 ;  /* 0x00000100ff277807 */ /* 0x000fe40006000000 */
[----:B------:R-:W-:Y:S01]  /*355e0*/  SEL R37, RZ, 0x1000000, !P2 ;  /* 0x01000000ff257807 */ /* 0x000fe20005000000 */
[----:B------:R-:W2:Y:S01]  /*355f0*/  LDC.64 R40, c[0x0][0x3b0] ;  /* 0x0000ec00ff287b82 */ /* 0x000ea20000000a00 */
[----:B------:R-:W-:Y:S02]  /*35600*/  LOP3.LUT R39, R39, R29, R36, 0xfe, !PT ;  /* 0x0000001d27277212 */ /* 0x000fe400078efe24 */
[----:B------:R-:W-:-:S02]  /*35610*/  SEL R36, RZ, 0x10000, !P1 ;  /* 0x00010000ff247807 */ /* 0x000fc40004800000 */
[----:B------:R-:W-:Y:S02]  /*35620*/  SEL R29, RZ, 0x100, !P0 ;  /* 0x00000100ff1d7807 */ /* 0x000fe40004000000 */
[----:B------:R-:W-:Y:S02]  /*35630*/  LOP3.LUT P6, RZ, R20, 0x2, RZ, 0xc0, !PT ;  /* 0x0000000214ff7812 */ /* 0x000fe400078cc0ff */
[----:B------:R-:W-:Y:S02]  /*35640*/  LOP3.LUT R29, R29, R37, R36, 0xfe, !PT ;  /* 0x000000251d1d7212 */ /* 0x000fe400078efe24 */
[----:B------:R-:W-:Y:S01]  /*35650*/  SEL R36, RZ, 0x1, !P3 ;  /* 0x00000001ff247807 */ /* 0x000fe20005800000 */
[----:B0-----:R-:W-:-:S05]  /*35660*/  IMAD.WIDE.U32 R30, R142, 0x10, R30 ;  /* 0x000000108e1e7825 */ /* 0x001fca00078e001e */
[----:B------:R0:W-:Y:S01]  /*35670*/  STG.E.128 desc[UR8][R30.64], R32 ;  /* 0x000000201e007986 */ /* 0x0001e2000c101d08 */
[----:B-1----:R-:W-:Y:S02]  /*35680*/  LOP3.LUT P0, RZ, R38, 0x1f, RZ, 0xc0, !PT ;  /* 0x0000001f26ff7812 */ /* 0x002fe4000780c0ff */
[----:B0-----:R-:W-:Y:S01]  /*35690*/  LOP3.LUT R31, R39, R36, RZ, 0xfc, !PT ;  /* 0x00000024271f7212 */ /* 0x001fe200078efcff */
[----:B--2---:R-:W-:Y:S01]  /*356a0*/  IMAD.WIDE.U32 R32, R142, 0x8, R40 ;  /* 0x000000088e207825 */ /* 0x004fe200078e0028 */
[----:B------:R-:W-:-:S04]  /*356b0*/  SEL R36, RZ, 0x1, !P6 ;  /* 0x00000001ff247807 */ /* 0x000fc80007000000 */
[----:B------:R-:W-:Y:S01]  /*356c0*/  LOP3.LUT R30, R29, R36, RZ, 0xfc, !PT ;  /* 0x000000241d1e7212 */ /* 0x000fe200078efcff */
[----:B------:R-:W-:-:S04]  /*356d0*/  FADD.FTZ R29, RZ, R19 ;  /* 0x00000013ff1d7221 */ /* 0x000fc80000010000 */
[----:B------:R-:W-:Y:S01]  /*356e0*/  FADD.FTZ R34, R29, R164 ;  /* 0x000000a41d227221 */ /* 0x000fe20000010000 */
[----:B------:R0:W-:Y:S03]  /*356f0*/  STG.E.64 desc[UR8][R32.64], R30 ;  /* 0x0000001e20007986 */ /* 0x0001e6000c101b08 */
        /* <DEDUP_REMOVED lines=87> */
[----:B-1----:R-:W-:-:S05]  /*35c70*/  FADD.FTZ R35, R34, R33 ;  /* 0x0000002122237221 */ /* 0x002fca0000010000 */
[----:B------:R-:W1:Y:S02]  /*35c80*/  SHFL.BFLY PT, R36, R35, 0x10, 0x1f ;  /* 0x0e001f0023247f89 */ /* 0x000e6400000e0000 */
[----:B-1----:R-:W-:-:S04]  /*35c90*/  FADD.FTZ R33, R35, R36 ;  /* 0x0000002423217221 */ /* 0x002fc80000010000 */
[----:B0-----:R-:W-:-:S04]  /*35ca0*/  FMUL.FTZ R33, R33, R32 ;  /* 0x0000002021217220 */ /* 0x001fc80000410000 */
        /* <DEDUP_REMOVED lines=169> */
.L_x_2254:
[----:B------:R-:W-:Y:S01]  /*36740*/  FMUL.FTZ R29, R33, R33 ;  /* 0x00000021211d7220 */ /* 0x000fe20000410000 */
[----:B------:R-:W-:Y:S01]  /*36750*/  ISETP.NE.AND P1, PT, RZ, UR13, PT ;  /* 0x0000000dff007c0c */ /* 0x000fe2000bf25270 */
[----:B01----:R-:W-:Y:S01]  /*36760*/  FADD.FTZ R35, R35, R36 ;  /* 0x0000002423237221 */ /* 0x003fe20000010000 */
[----:B------:R-:W0:Y:S01]  /*36770*/  @!P0 LDC.64 R30, c[0x0][0x3c0] ;  /* 0x0000f000ff1e8b82 */ /* 0x000e220000000a00 */
[----:B------:R-:W2:Y:S01]  /*36780*/  LDL R155, [R1] ;  /* 0x00000000019b7983 */ /* 0x000ea20000100800 */
[----:B------:R-:W-:Y:S01]  /*36790*/  FSEL R29, R29, RZ, P1 ;  /* 0x000000ff1d1d7208 */ /* 0x000fe20000800000 */
[----:B------:R-:W-:Y:S02]  /*367a0*/  FFMA.FTZ R32, R35, R32, UR14 ;  /* 0x0000000e23207e23 */ /* 0x000fe40008010020 */
[----:B------:R-:W3:Y:S02]  /*367b0*/  LDL R165, [R1+0xc] ;  /* 0x00000c0001a57983 */ /* 0x000ee40000100800 */
[----:B------:R-:W-:-:S02]  /*367c0*/  FADD.FTZ R32, R32, R29 ;  /* 0x0000001d20207221 */ /* 0x000fc40000010000 */
[----:B------:R-:W4:Y:S01]  /*367d0*/  LDL R157, [R1+0x10] ;  /* 0x00001000019d7983 */ /* 0x000f220000100800 */
[----:B------:R-:W-:Y:S01]  /*367e0*/  FSEL R45, R33, RZ, !P1 ;  /* 0x000000ff212d7208 */ /* 0x000fe20004800000 */
[----:B------:R1:W5:Y:S01]  /*367f0*/  MUFU.RSQ R44, R32 ;  /* 0x00000020002c7308 */ /* 0x0003620000001400 */
[----:B------:R-:W-:Y:S02]  /*36800*/  PRMT R34, R85, 0x7632, R34 ;  /* 0x0000763255227816 */ /* 0x000fe40000000022 */
[----:B------:R-:W-:Y:S01]  /*36810*/  PRMT R36, R69, 0x7632, R36 ;  /* 0x0000763245247816 */ /* 0x000fe20000000024 */
[C---:B------:R-:W-:Y:S01]  /*36820*/  FADD.FTZ R29, -R45.reuse, R118 ;  /* 0x000000762d1d7221 */ /* 0x040fe20000010100 */
[----:B------:R-:W-:Y:S01]  /*36830*/  SHF.L.U32 R34, R34, 0x10, RZ ;  /* 0x0000001022227819 */ /* 0x000fe200000006ff */
[C---:B------:R-:W-:Y:S01]  /*36840*/  FADD.FTZ R125, -R45.reuse, R125 ;  /* 0x0000007d2d7d7221 */ /* 0x040fe20000010100 */
[----:B------:R-:W-:Y:S01]  /*36850*/  PRMT R35, R64, 0x7632, R35 ;  /* 0x0000763240237816 */ /* 0x000fe20000000023 */
[----:B------:R-:W-:Y:S01]  /*36860*/  IMAD.U32 R36, R36, 0x10000, RZ ;  /* 0x0001000024247824 */ /* 0x000fe200078e00ff */
[----:B-1----:R-:W-:Y:S01]  /*36870*/  PRMT R32, R86, 0x7632, R32 ;  /* 0x0000763256207816 */ /* 0x002fe20000000020 */
[----:B------:R-:W-:Y:S01]  /*36880*/  FADD.FTZ R127, -R45, R127 ;  /* 0x0000007f2d7f7221 */ /* 0x000fe20000010100 */
[----:B------:R-:W-:Y:S01]  /*36890*/  PRMT R38, R67, 0x7632, R38 ;  /* 0x0000763243267816 */ /* 0x000fe20000000026 */
[----:B------:R-:W-:Y:S01]  /*368a0*/  IMAD.U32 R35, R35, 0x10000, RZ ;  /* 0x0001000023237824 */ /* 0x000fe200078e00ff */
[----:B------:R-:W-:Y:S01]  /*368b0*/  SHF.L.U32 R32, R32, 0x10, RZ ;  /* 0x0000001020207819 */ /* 0x000fe200000006ff */
[----:B0-----:R-:W-:-:S04]  /*368c0*/  @!P0 IMAD.WIDE R30, R25, 0x4, R30 ;  /* 0x00000004191e8825 */ /* 0x001fc800078e021e */
[----:B------:R-:W-:Y:S01]  /*368d0*/  FADD.FTZ R131, -R45, R131 ;  /* 0x000000832d837221 */ /* 0x000fe20000010100 */
[----:B------:R-:W-:Y:S01]  /*368e0*/  PRMT R40, R61, 0x7632, R40 ;  /* 0x000076323d287816 */ /* 0x000fe20000000028 */
[----:B-----5:R-:W-:Y:S01]  /*368f0*/  FMUL.FTZ R29, R44, R29 ;  /* 0x0000001d2c1d7220 */ /* 0x020fe20000410000 */
[----:B------:R-:W-:Y:S01]  /*36900*/  IMAD.U32 R38, R38, 0x10000, RZ ;  /* 0x0001000026267824 */ /* 0x000fe200078e00ff */
[----:B------:R0:W-:Y:S01]  /*36910*/  @!P0 STG.E desc[UR8][R30.64], R33 ;  /* 0x000000211e008986 */ /* 0x0001e2000c101908 */
[----:B------:R-:W-:Y:S01]  /*36920*/  FMUL.FTZ R37, R44, R131 ;  /* 0x000000832c257220 */ /* 0x000fe20000410000 */
[----:B------:R-:W-:Y:S01]  /*36930*/  FFMA.FTZ R29, R29, R34, R36 ;  /* 0x000000221d1d7223 */ /* 0x000fe20000010024 */
[----:B------:R-:W-:Y:S01]  /*36940*/  PRMT R34, R70, 0x7632, R34 ;  /* 0x0000763246227816 */ /* 0x000fe20000000022 */
[----:B------:R-:W-:Y:S01]  /*36950*/  IMAD.U32 R40, R40, 0x10000, RZ ;  /* 0x0001000028287824 */ /* 0x000fe200078e00ff */
[----:B------:R-:W-:Y:S01]  /*36960*/  PRMT R36, R65, 0x7632, R36 ;  /* 0x0000763241247816 */ /* 0x000fe20000000024 */
[C---:B------:R-:W-:Y:S01]  /*36970*/  FADD.FTZ R137, -R45.reuse, R137 ;  /* 0x000000892d897221 */ /* 0x040fe20000010100 */
[----:B------:R-:W-:Y:S01]  /*36980*/  PRMT R41, R62, 0x7632, R41 ;  /* 0x000076323e297816 */ /* 0x000fe20000000029 */
[----:B------:R-:W-:Y:S01]  /*36990*/  FADD.FTZ R93, -R45, R93 ;  /* 0x0000005d2d5d7221 */ /* 0x000fe20000010100 */
[----:B------:R-:W-:Y:S01]  /*369a0*/  PRMT R42, R63, 0x7632, R42 ;  /* 0x000076323f2a7816 */ /* 0x000fe2000000002a */
[----:B------:R-:W-:Y:S01]  /*369b0*/  IMAD.U32 R36, R36, 0x10000, RZ ;  /* 0x0001000024247824 */ /* 0x000fe200078e00ff */
[----:B------:R-:W-:Y:S01]  /*369c0*/  PRMT R48, R57, 0x7632, R48 ;  /* 0x0000763239307816 */ /* 0x000fe20000000030 */
[----:B0-----:R-:W-:Y:S01]  /*369d0*/  FADD.FTZ R31, -R45, R120 ;  /* 0x000000782d1f7221 */ /* 0x001fe20000010100 */
[----:B------:R-:W-:Y:S01]  /*369e0*/  IMAD.U32 R30, R34, 0x10000, RZ ;  /* 0x00010000221e7824 */ /* 0x000fe200078e00ff */
[----:B------:R-:W-:Y:S01]  /*369f0*/  PRMT R34, R71, 0x7632, R34 ;  /* 0x0000763247227816 */ /* 0x000fe20000000022 */
[----:B------:R-:W-:-:S02]  /*36a00*/  IMAD.U32 R41, R41, 0x10000, RZ ;  /* 0x0001000029297824 */ /* 0x000fc400078e00ff */
[----:B------:R-:W-:Y:S01]  /*36a10*/  FMUL.FTZ R31, R44, R31 ;  /* 0x0000001f2c1f7220 */ /* 0x000fe20000410000 */
[----:B------:R-:W-:Y:S02]  /*36a20*/  IMAD.U32 R42, R42, 0x10000, RZ ;  /* 0x000100002a2a7824 */ /* 0x000fe400078e00ff */
[----:B------:R-:W-:Y:S01]  /*36a30*/  FMUL.FTZ R43, R44, R93 ;  /* 0x0000005d2c2b7220 */ /* 0x000fe20000410000 */
[----:B------:R-:W-:Y:S02]  /*36a40*/  IMAD.U32 R34, R34, 0x10000, RZ ;  /* 0x0001000022227824 */ /* 0x000fe400078e00ff */
[--C-:B------:R-:W-:Y:S01]  /*36a50*/  FFMA.FTZ R32, R31, R32, R30.reuse ;  /* 0x000000201f207223 */ /* 0x100fe2000001001e */
[----:B------:R-:W-:Y:S01]  /*36a60*/  PRMT R30, R87, 0x7632, R30 ;  /* 0x00007632571e7816 */ /* 0x000fe2000000001e */
[C---:B------:R-:W-:Y:S01]  /*36a70*/  FADD.FTZ R31, -R45.reuse, R122 ;  /* 0x0000007a2d1f7221 */ /* 0x040fe20000010100 */
[----:B------:R-:W-:Y:S02]  /*36a80*/  IMAD.U32 R48, R48, 0x10000, RZ ;  /* 0x0001000030307824 */ /* 0x000fe400078e00ff */
[C---:B------:R-:W-:Y:S01]  /*36a90*/  FADD.FTZ R47, -R45.reuse, R154 ;  /* 0x0000009a2d2f7221 */ /* 0x040fe20000010100 */
[----:B------:R-:W-:Y:S01]  /*36aa0*/  SHF.L.U32 R30, R30, 0x10, RZ ;  /* 0x000000101e1e7819 */ /* 0x000fe200000006ff */
[----:B------:R-:W-:Y:S01]  /*36ab0*/  FMUL.FTZ R31, R44, R31 ;  /* 0x0000001f2c1f7220 */ /* 0x000fe20000410000 */
[C---:B------:R-:W-:Y:S01]  /*36ac0*/  FADD.FTZ R19, -R45.reuse, R19 ;  /* 0x000000132d137221 */ /* 0x040fe20000010100 */
[----:B------:R-:W-:Y:S01]  /*36ad0*/  FADD.FTZ R163, -R45, R163 ;  /* 0x000000a32da37221 */ /* 0x000fe20000010100 */
[----:B------:R-:W-:Y:S01]  /*36ae0*/  SHF.L.U32 R91, R216, 0x10, RZ ;  /* 0x00000010d85b7819 */ /* 0x000fe200000006ff */
[----:B------:R-:W-:Y:S01]  /*36af0*/  FFMA.FTZ R33, R31, R30, R34 ;  /* 0x0000001e1f217223 */ /* 0x000fe20000010022 */
[----:B------:R-:W-:Y:S01]  /*36b00*/  PRMT R31, R80, 0x7632, R31 ;  /* 0x00007632501f7816 */ /* 0x000fe2000000001f */
[----:B------:R-:W-:Y:S01]  /*36b10*/  FMUL.FTZ R34, R44, R125 ;  /* 0x0000007d2c227220 */ /* 0x000fe20000410000 */
[----:B------:R-:W-:Y:S01]  /*36b20*/  PRMT R30, R81, 0x7632, R30 ;  /* 0x00007632511e7816 */ /* 0x000fe2000000001e */
[----:B------:R-:W-:Y:S01]  /*36b30*/  FADD.FTZ R161, -R45, R161 ;  /* 0x000000a12da17221 */ /* 0x000fe20000010100 */
[----:B------:R-:W-:Y:S01]  /*36b40*/  SHF.L.U32 R31, R31, 0x10, RZ ;  /* 0x000000101f1f7819 */ /* 0x000fe200000006ff */
[----:B------:R-:W-:Y:S01]  /*36b50*/  IMAD.U32 R93, R217, 0x10000, RZ ;  /* 0x00010000d95d7824 */ /* 0x000fe200078e00ff */
[----:B------:R-:W-:Y:S01]  /*36b60*/  SHF.L.U32 R30, R30, 0x10, RZ ;  /* 0x000000101e1e7819 */ /* 0x000fe200000006ff */
[----:B------:R-:W-:-:S02]  /*36b70*/  IMAD.U32 R94, R170, 0x10000, RZ ;  /* 0x00010000aa5e7824 */ /* 0x000fc400078e00ff */
[C---:B------:R-:W-:Y:S01]  /*36b80*/  FADD.FTZ R159, -R45.reuse, R159 ;  /* 0x0000009f2d9f7221 */ /* 0x040fe20000010100 */
[----:B------:R-:W-:Y:S01]  /*36b90*/  FFMA.FTZ R34, R34, R31, R35 ;  /* 0x0000001f22227223 */ /* 0x000fe20000010023 */
[----:B------:R-:W-:Y:S01]  /*36ba0*/  FMUL.FTZ R35, R44, R127 ;  /* 0x0000007f2c237220 */ /* 0x000fe20000410000 */
[C---:B------:R-:W-:Y:S01]  /*36bb0*/  FADD.FTZ R31, -R45.reuse, R128 ;  /* 0x000000802d1f7221 */ /* 0x040fe20000010100 */
[----:B------:R-:W-:Y:S01]  /*36bc0*/  FADD.FTZ R95, -R45, R18 ;  /* 0x000000122d5f7221 */ /* 0x000fe20000010100 */
[----:B------:R-:W-:Y:S02]  /*36bd0*/  IMAD.U32 R118, R223, 0x10000, RZ ;  /* 0x00010000df767824 */ /* 0x000fe400078e00ff */
[--C-:B------:R-:W-:Y:S01]  /*36be0*/  FFMA.FTZ R35, R35, R30, R36.reuse ;  /* 0x0000001e23237223 */ /* 0x100fe20000010024 */
[----:B------:R-:W-:Y:S01]  /*36bf0*/  PRMT R36, R82, 0x7632, R36 ;  /* 0x0000763252247816 */ /* 0x000fe20000000024 */
[----:B------:R-:W-:Y:S01]  /*36c00*/  FMUL.FTZ R31, R44, R31 ;  /* 0x0000001f2c1f7220 */ /* 0x000fe20000410000 */
[----:B------:R-:W-:Y:S01]  /*36c10*/  PRMT R30, R66, 0x7632, R30 ;  /* 0x00007632421e7816 */ /* 0x000fe2000000001e */
[----:B------:R-:W-:Y:S01]  /*36c20*/  IMAD.U32 R131, R176, 0x10000, RZ ;  /* 0x00010000b0837824 */ /* 0x000fe200078e00ff */
[----:B------:R-:W-:Y:S01]  /*36c30*/  SHF.L.U32 R36, R36, 0x10, RZ ;  /* 0x0000001024247819 */ /* 0x000fe200000006ff */
[C---:B------:R-:W-:Y:S01]  /*36c40*/  FADD.FTZ R7, -R45.reuse, R7 ;  /* 0x000000072d077221 */ /* 0x040fe20000010100 */
[C---:B------:R-:W-:Y:S01]  /*36c50*/  FADD.FTZ R5, -R45.reuse, R5 ;  /* 0x000000052d057221 */ /* 0x040fe20000010100 */
[----:B------:R-:W-:Y:S01]  /*36c60*/  IMAD.U32 R30, R30, 0x10000, RZ ;  /* 0x000100001e1e7824 */ /* 0x000fe200078e00ff */
[----:B------:R-:W-:Y:S01]  /*36c70*/  SHF.L.U32 R122, R206, 0x10, RZ ;  /* 0x00000010ce7a7819 */ /* 0x000fe200000006ff */
[C---:B------:R-:W-:Y:S01]  /*36c80*/  FADD.FTZ R3, -R45.reuse, R3 ;  /* 0x000000032d037221 */ /* 0x040fe20000010100 */
[----:B------:R-:W-:Y:S01]  /*36c90*/  FADD.FTZ R27, -R45, R27 ;  /* 0x0000001b2d1b7221 */ /* 0x000fe20000010100 */
[--C-:B------:R-:W-:Y:S01]  /*36ca0*/  FFMA.FTZ R36, R31, R36, R30.reuse ;  /* 0x000000241f247223 */ /* 0x100fe2000001001e */
[----:B------:R-:W-:Y:S01]  /*36cb0*/  PRMT R30, R83, 0x7632, R30 ;  /* 0x00007632531e7816 */ /* 0x000fe2000000001e */
[C---:B------:R-:W-:Y:S01]  /*36cc0*/  FADD.FTZ R31, -R45.reuse, R134 ;  /* 0x000000862d1f7221 */ /* 0x040fe20000010100 */
[C---:B------:R-:W-:Y:S01]  /*36cd0*/  FADD.FTZ R51, -R45.reuse, R51 ;  /* 0x000000332d337221 */ /* 0x040fe20000010100 */
[----:B------:R-:W-:Y:S01]  /*36ce0*/  FADD.FTZ R53, -R45, R53 ;  /* 0x000000352d357221 */ /* 0x000fe20000010100 */
[----:B------:R-:W-:Y:S01]  /*36cf0*/  SHF.L.U32 R30, R30, 0x10, RZ ;  /* 0x000000101e1e7819 */ /* 0x000fe200000006ff */
[----:B------:R-:W-:Y:S01]  /*36d00*/  FMUL.FTZ R31, R44, R31 ;  /* 0x0000001f2c1f7220 */ /* 0x000fe20000410000 */
[----:B------:R-:W-:Y:S01]  /*36d10*/  SHF.L.U32 R148, R203, 0x10, RZ ;  /* 0x00000010cb947819 */ /* 0x000fe200000006ff */
[----:B------:R-:W-:Y:S01]  /*36d20*/  FADD.FTZ R55, -R45, R55 ;  /* 0x000000372d377221 */ /* 0x000fe20000010100 */
[----:B------:R-:W5:Y:S01]  /*36d30*/  LDL R154, [R1+0x8] ;  /* 0x00000800019a7983 */ /* 0x000f620000100800 */
[--C-:B------:R-:W-:Y:S01]  /*36d40*/  FFMA.FTZ R37, R37, R30, R38.reuse ;  /* 0x0000001e25257223 */ /* 0x100fe20000010026 */
[----:B------:R-:W-:-:S02]  /*36d50*/  PRMT R38, R76, 0x7632, R38 ;  /* 0x000076324c267816 */ /* 0x000fc40000000026 */
[----:B------:R-:W-:Y:S02]  /*36d60*/  PRMT R30, R60, 0x7632, R30 ;  /* 0x000076323c1e7816 */ /* 0x000fe4000000001e */
[----:B------:R-:W-:-:S03]  /*36d70*/  SHF.L.U32 R38, R38, 0x10, RZ ;  /* 0x0000001026267819 */ /* 0x000fc600000006ff */
[----:B------:R-:W-:-:S04]  /*36d80*/  IMAD.U32 R30, R30, 0x10000, RZ ;  /* 0x000100001e1e7824 */ /* 0x000fc800078e00ff */
[--C-:B------:R-:W-:Y:S01]  /*36d90*/  FFMA.FTZ R38, R31, R38, R30.reuse ;  /* 0x000000261f267223 */ /* 0x100fe2000001001e */
[----:B------:R-:W-:Y:S01]  /*36da0*/  PRMT R30, R77, 0x7632, R30 ;  /* 0x000076324d1e7816 */ /* 0x000fe2000000001e */
[----:B------:R-:W-:-:S03]  /*36db0*/  FADD.FTZ R31, -R45, R136 ;  /* 0x000000882d1f7221 */ /* 0x000fc60000010100 */
[----:B------:R-:W-:Y:S01]  /*36dc0*/  SHF.L.U32 R30, R30, 0x10, RZ ;  /* 0x000000101e1e7819 */ /* 0x000fe200000006ff */
[----:B------:R-:W-:-:S04]  /*36dd0*/  FMUL.FTZ R31, R44, R31 ;  /* 0x0000001f2c1f7220 */ /* 0x000fc80000410000 */
[----:B------:R-:W-:Y:S01]  /*36de0*/  FFMA.FTZ R39, R31, R30, R40 ;  /* 0x0000001e1f277223 */ /* 0x000fe20000010028 */
[----:B------:R-:W-:Y:S01]  /*36df0*/  PRMT R31, R78, 0x7632, R31 ;  /* 0x000076324e1f7816 */ /* 0x000fe2000000001f */
[----:B------:R-:W-:Y:S01]  /*36e00*/  FMUL.FTZ R40, R44, R137 ;  /* 0x000000892c287220 */ /* 0x000fe20000410000 */
[----:B------:R-:W-:Y:S02]  /*36e10*/  PRMT R30, R79, 0x7632, R30 ;  /* 0x000076324f1e7816 */ /* 0x000fe4000000001e */
[----:B------:R-:W-:Y:S02]  /*36e20*/  SHF.L.U32 R31, R31, 0x10, RZ ;  /* 0x000000101f1f7819 */ /* 0x000fe400000006ff */
[----:B------:R-:W-:-:S03]  /*36e30*/  SHF.L.U32 R30, R30, 0x10, RZ ;  /* 0x000000101e1e7819 */ /* 0x000fc600000006ff */
[----:B------:R-:W-:Y:S01]  /*36e40*/  FFMA.FTZ R40, R40, R31, R41 ;  /* 0x0000001f28287223 */ /* 0x000fe20000010029 */
[----:B------:R-:W-:-:S04]  /*36e50*/  FADD.FTZ R31, -R45, R140 ;  /* 0x0000008c2d1f7221 */ /* 0x000fc80000010100 */
[----:B------:R-:W-:-:S04]  /*36e60*/  FMUL.FTZ R31, R44, R31 ;  /* 0x0000001f2c1f7220 */ /* 0x000fc80000410000 */
[--C-:B------:R-:W-:Y:S01]  /*36e70*/  FFMA.FTZ R41, R31, R30, R42.reuse ;  /* 0x0000001e1f297223 */ /* 0x100fe2000001002a */
[----:B------:R-:W-:Y:S01]  /*36e80*/  PRMT R42, R72, 0x7632, R42 ;  /* 0x00007632482a7816 */ /* 0x000fe2000000002a */
[----:B------:R-:W-:Y:S01]  /*36e90*/  FADD.FTZ R31, -R45, R92 ;  /* 0x0000005c2d1f7221 */ /* 0x000fe20000010100 */
[----:B------:R-:W-:Y:S02]  /*36ea0*/  PRMT R30, R56, 0x7632, R30 ;  /* 0x00007632381e7816 */ /* 0x000fe4000000001e */
[----:B------:R-:W-:Y:S01]  /*36eb0*/  SHF.L.U32 R42, R42, 0x10, RZ ;  /* 0x000000102a2a7819 */ /* 0x000fe200000006ff */
[----:B------:R-:W-:Y:S02]  /*36ec0*/  FMUL.FTZ R31, R44, R31 ;  /* 0x0000001f2c1f7220 */ /* 0x000fe40000410000 */
[----:B------:R-:W-:-:S04]  /*36ed0*/  IMAD.U32 R30, R30, 0x10000, RZ ;  /* 0x000100001e1e7824 */ /* 0x000fc800078e00ff */
[--C-:B------:R-:W-:Y:S01]  /*36ee0*/  FFMA.FTZ R42, R31, R42, R30.reuse ;  /* 0x0000002a1f2a7223 */ /* 0x100fe2000001001e */
[----:B------:R-:W-:-:S04]  /*36ef0*/  PRMT R30, R73, 0x7632, R30 ;  /* 0x00007632491e7816 */ /* 0x000fc8000000001e */
[----:B------:R-:W-:Y:S02]  /*36f00*/  SHF.L.U32 R30, R30, 0x10, RZ ;  /* 0x000000101e1e7819 */ /* 0x000fe400000006ff */
[----:B------:R-:W-:-:S03]  /*36f10*/  PRMT R92, R58, 0x7632, R92 ;  /* 0x000076323a5c7816 */ /* 0x000fc6000000005c */
[--C-:B------:R-:W-:Y:S01]  /*36f20*/  FFMA.FTZ R43, R43, R30, R48.reuse ;  /* 0x0000001e2b2b7223 */ /* 0x100fe20000010030 */
[----:B------:R-:W-:Y:S01]  /*36f30*/  PRMT R48, R74, 0x7632, R48 ;  /* 0x000076324a307816 */ /* 0x000fe20000000030 */
[----:B------:R-:W0:Y:S01]  /*36f40*/  @!P0 LDC.64 R30, c[0x0][0x3c8] ;  /* 0x0000f200ff1e8b82 */ /* 0x000e220000000a00 */
[----:B------:R-:W-:Y:S02]  /*36f50*/  IMAD.U32 R92, R92, 0x10000, RZ ;  /* 0x000100005c5c7824 */ /* 0x000fe400078e00ff */
[----:B------:R-:W-:Y:S01]  /*36f60*/  FMUL.FTZ R47, R44, R47 ;  /* 0x0000002f2c2f7220 */ /* 0x000fe20000410000 */
[----:B------:R-:W-:-:S05]  /*36f70*/  SHF.L.U32 R48, R48, 0x10, RZ ;  /* 0x0000001030307819 */ /* 0x000fca00000006ff */
[----:B------:R-:W-:Y:S01]  /*36f80*/  FFMA.FTZ R48, R47, R48, R92 ;  /* 0x000000302f307223 */ /* 0x000fe2000001005c */
[--C-:B------:R-:W-:Y:S01]  /*36f90*/  FADD.FTZ R47, -R45, R46.reuse ;  /* 0x0000002e2d2f7221 */ /* 0x100fe20000010100 */
[----:B------:R-:W-:Y:S02]  /*36fa0*/  PRMT R46, R75, 0x7632, R46 ;  /* 0x000076324b2e7816 */ /* 0x000fe4000000002e */
[----:B------:R-:W-:Y:S01]  /*36fb0*/  PRMT R92, R59, 0x7632, R92 ;  /* 0x000076323b5c7816 */ /* 0x000fe2000000005c */
[----:B------:R-:W-:Y:S01]  /*36fc0*/  FMUL.FTZ R47, R44, R47 ;  /* 0x0000002f2c2f7220 */ /* 0x000fe20000410000 */
[----:B------:R-:W-:-:S03]  /*36fd0*/  SHF.L.U32 R46, R46, 0x10, RZ ;  /* 0x000000102e2e7819 */ /* 0x000fc600000006ff */
[----:B------:R-:W-:Y:S02]  /*36fe0*/  IMAD.U32 R92, R92, 0x10000, RZ ;  /* 0x000100005c5c7824 */ /* 0x000fe400078e00ff */
[----:B------:R-:W-:Y:S02]  /*36ff0*/  FMUL.FTZ R19, R44, R19 ;  /* 0x000000132c137220 */ /* 0x000fe40000410000 */
[----:B------:R-:W-:Y:S01]  /*37000*/  FFMA.FTZ R49, R47, R46, R92 ;  /* 0x0000002e2f317223 */ /* 0x000fe2000001005c */
[----:B------:R-:W-:Y:S01]  /*37010*/  SHF.L.U32 R46, R212, 0x10, RZ ;  /* 0x00000010d42e7819 */ /* 0x000fe200000006ff */
[----:B------:R-:W-:Y:S02]  /*37020*/  IMAD.U32 R92, R168, 0x10000, RZ ;  /* 0x00010000a85c7824 */ /* 0x000fe400078e00ff */
[----:B------:R-:W-:Y:S01]  /*37030*/  FADD.FTZ R47, -R45, R164 ;  /* 0x000000a42d2f7221 */ /* 0x000fe20000010100 */
[----:B0-----:R-:W-:Y:S01]  /*37040*/  @!P0 IMAD.WIDE R30, R25, 0x4, R30 ;  /* 0x00000004191e8825 */ /* 0x001fe200078e021e */
[----:B------:R-:W-:-:S03]  /*37050*/  SHF.L.U32 R125, R220, 0x10, RZ ;  /* 0x00000010dc7d7819 */ /* 0x000fc600000006ff */
[----:B------:R-:W-:Y:S01]  /*37060*/  FFMA.FTZ R19, R19, R46, R92 ;  /* 0x0000002e13137223 */ /* 0x000fe2000001005c */
[----:B------:R-:W-:Y:S01]  /*37070*/  SHF.L.U32 R46, R166, 0x10, RZ ;  /* 0x00000010a62e7819 */ /* 0x000fe200000006ff */
[----:B------:R-:W-:Y:S02]  /*37080*/  IMAD.U32 R92, R167, 0x10000, RZ ;  /* 0x00010000a75c7824 */ /* 0x000fe400078e00ff */
[C---:B------:R-:W-:Y:S01]  /*37090*/  FMUL.FTZ R47, R44.reuse, R47 ;  /* 0x0000002f2c2f7220 */ /* 0x040fe20000410000 */
[----:B------:R0:W-:Y:S01]  /*370a0*/  @!P0 STG.E desc[UR8][R30.64], R44 ;  /* 0x0000002c1e008986 */ /* 0x0001e2000c101908 */
[----:B------:R-:W-:Y:S02]  /*370b0*/  IMAD.U32 R127, R221, 0x10000, RZ ;  /* 0x00010000dd7f7824 */ /* 0x000fe400078e00ff */
[C---:B------:R-:W-:Y:S01]  /*370c0*/  FMUL.FTZ R7, R44.reuse, R7 ;  /* 0x000000072c077220 */ /* 0x040fe20000410000 */
[C---:B------:R-:W-:Y:S01]  /*370d0*/  FMUL.FTZ R5, R44.reuse, R5 ;  /* 0x000000052c057220 */ /* 0x040fe20000410000 */
[----:B------:R-:W-:Y:S01]  /*370e0*/  FMUL.FTZ R3, R44, R3 ;  /* 0x000000032c037220 */ /* 0x000fe20000410000 */
[----:B------:R-:W-:Y:S01]  /*370f0*/  SHF.L.U32 R134, R236, 0x10, RZ ;  /* 0x00000010ec867819 */ /* 0x000fe200000006ff */
[----:B------:R-:W-:Y:S01]  /*37100*/  FMUL.FTZ R53, R44, R53 ;  /* 0x000000352c357220 */ /* 0x000fe20000410000 */
[----:B------:R-:W-:Y:S01]  /*37110*/  SHF.L.U32 R136, R202, 0x10, RZ ;  /* 0x00000010ca887819 */ /* 0x000fe200000006ff */
[----:B------:R-:W3:Y:S01]  /*37120*/  LDL R164, [R1+0x4] ;  /* 0x0000040001a47983 */ /* 0x000ee20000100800 */
[----:B0-----:R-:W-:Y:S01]  /*37130*/  FFMA.FTZ R30, R47, R46, R92 ;  /* 0x0000002e2f1e7223 */ /* 0x001fe2000001005c */
[----:B------:R-:W-:Y:S01]  /*37140*/  SHF.L.U32 R46, R213, 0x10, RZ ;  /* 0x00000010d52e7819 */ /* 0x000fe200000006ff */
[----:B------:R-:W-:-:S02]  /*37150*/  IMAD.U32 R92, R169, 0x10000, RZ ;  /* 0x00010000a95c7824 */ /* 0x000fc400078e00ff */
[----:B------:R-:W-:Y:S01]  /*37160*/  FMUL.FTZ R31, R44, R163 ;  /* 0x000000a32c1f7220 */ /* 0x000fe20000410000 */
[----:B------:R-:W-:-:S03]  /*37170*/  FADD.FTZ R47, -R45, R162 ;  /* 0x000000a22d2f7221 */ /* 0x000fc60000010100 */
[----:B------:R-:W-:Y:S01]  /*37180*/  FFMA.FTZ R31, R31, R46, R92 ;  /* 0x0000002e1f1f7223 */ /* 0x000fe2000001005c */
[----:B------:R-:W-:Y:S01]  /*37190*/  FMUL.FTZ R46, R44, R47 ;  /* 0x0000002f2c2e7220 */ /* 0x000fe20000410000 */
[----:B------:R-:W-:Y:S01]  /*371a0*/  SHF.L.U32 R92, R214, 0x10, RZ ;  /* 0x00000010d65c7819 */ /* 0x000fe200000006ff */
[----:B------:R-:W-:Y:S02]  /*371b0*/  FMUL.FTZ R47, R44, R161 ;  /* 0x000000a12c2f7220 */ /* 0x000fe40000410000 */
[----:B------:R-:W-:Y:S01]  /*371c0*/  FFMA.FTZ R46, R46, R91, R93 ;  /* 0x0000005b2e2e7223 */ /* 0x000fe2000001005d */
[----:B------:R-:W-:Y:S01]  /*371d0*/  FADD.FTZ R91, -R45, R160 ;  /* 0x000000a02d5b7221 */ /* 0x000fe20000010100 */
[----:B------:R-:W-:Y:S01]  /*371e0*/  FFMA.FTZ R47, R47, R92, R94 ;  /* 0x0000005c2f2f7223 */ /* 0x000fe2000001005e */
[----:B------:R-:W-:Y:S01]  /*371f0*/  SHF.L.U32 R92, R218, 0x10, RZ ;  /* 0x00000010da5c7819 */ /* 0x000fe200000006ff */
[----:B------:R-:W-:Y:S02]  /*37200*/  IMAD.U32 R94, R219, 0x10000, RZ ;  /* 0x00010000db5e7824 */ /* 0x000fe400078e00ff */
[C---:B------:R-:W-:Y:S01]  /*37210*/  FMUL.FTZ R91, R44.reuse, R91 ;  /* 0x0000005b2c5b7220 */ /* 0x040fe20000410000 */
[----:B------:R-:W-:-:S03]  /*37220*/  FMUL.FTZ R93, R44, R159 ;  /* 0x0000009f2c5d7220 */ /* 0x000fc60000410000 */
[----:B------:R-:W-:Y:S01]  /*37230*/  FFMA.FTZ R91, R91, R92, R94 ;  /* 0x0000005c5b5b7223 */ /* 0x000fe2000001005e */
[----:B------:R-:W-:Y:S01]  /*37240*/  SHF.L.U32 R92, R215, 0x10, RZ ;  /* 0x00000010d75c7819 */ /* 0x000fe200000006ff */
[----:B------:R-:W-:-:S04]  /*37250*/  IMAD.U32 R94, R171, 0x10000, RZ ;  /* 0x00010000ab5e7824 */ /* 0x000fc800078e00ff */
[----:B------:R-:W-:Y:S01]  /*37260*/  FFMA.FTZ R93, R93, R92, R94 ;  /* 0x0000005c5d5d7223 */ /* 0x000fe2000001005e */
[----:B------:R-:W-:Y:S01]  /*37270*/  FMUL.FTZ R94, R44, R95 ;  /* 0x0000005f2c5e7220 */ /* 0x000fe20000410000 */
[----:B------:R-:W-:-:S03]  /*37280*/  FADD.FTZ R95, -R45, R158 ;  /* 0x0000009e2d5f7221 */ /* 0x000fc60000010100 */
[----:B------:R-:W-:Y:S01]  /*37290*/  FFMA.FTZ R94, R94, R125, R127 ;  /* 0x0000007d5e5e7223 */ /* 0x000fe2000001007f */
[----:B------:R-:W-:Y:S01]  /*372a0*/  FMUL.FTZ R18, R44, R95 ;  /* 0x0000005f2c127220 */ /* 0x000fe20000410000 */
[----:B------:R-:W-:Y:S01]  /*372b0*/  SHF.L.U32 R125, R208, 0x10, RZ ;  /* 0x00000010d07d7819 */ /* 0x000fe200000006ff */
[C---:B------:R-:W-:Y:S01]  /*372c0*/  FADD.FTZ R95, -R45.reuse, R156 ;  /* 0x0000009c2d5f7221 */ /* 0x040fe20000010100 */
[----:B------:R-:W-:Y:S01]  /*372d0*/  IMAD.U32 R127, R172, 0x10000, RZ ;  /* 0x00010000ac7f7824 */ /* 0x000fe200078e00ff */
[----:B------:R-:W-:Y:S02]  /*372e0*/  SHF.L.U32 R92, R222, 0x10, RZ ;  /* 0x00000010de5c7819 */ /* 0x000fe400000006ff */
[----:B------:R-:W-:Y:S01]  /*372f0*/  FMUL.FTZ R95, R44, R95 ;  /* 0x0000005f2c5f7220 */ /* 0x000fe20000410000 */
[----:B------:R-:W-:Y:S01]  /*37300*/  FFMA.FTZ R18, R18, R125, R127 ;  /* 0x0000007d12127223 */ /* 0x000fe2000001007f */
[----:B------:R-:W-:Y:S02]  /*37310*/  FADD.FTZ R125, -R45, R16 ;  /* 0x000000102d7d7221 */ /* 0x000fe40000010100 */
[----:B------:R-:W-:Y:S01]  /*37320*/  FFMA.FTZ R16, R95, R92, R118 ;  /* 0x0000005c5f107223 */ /* 0x000fe20000010076 */
[----:B------:R-:W-:Y:S01]  /*37330*/  SHF.L.U32 R92, R209, 0x10, RZ ;  /* 0x00000010d15c7819 */ /* 0x000fe200000006ff */
[----:B------:R-:W-:-:S02]  /*37340*/  IMAD.U32 R118, R173, 0x10000, RZ ;  /* 0x00010000ad767824 */ /* 0x000fc400078e00ff */
[----:B------:R-:W-:Y:S01]  /*37350*/  FMUL.FTZ R125, R44, R125 ;  /* 0x0000007d2c7d7220 */ /* 0x000fe20000410000 */
[----:B------:R-:W-:-:S03]  /*37360*/  FADD.FTZ R95, -R45, R15 ;  /* 0x0000000f2d5f7221 */ /* 0x000fc60000010100 */
[----:B------:R-:W-:Y:S01]  /*37370*/  FFMA.FTZ R15, R125, R92, R118 ;  /* 0x0000005c7d0f7223 */ /* 0x000fe20000010076 */
[----:B------:R-:W-:Y:S01]  /*37380*/  SHF.L.U32 R92, R224, 0x10, RZ ;  /* 0x00000010e05c7819 */ /* 0x000fe200000006ff */
[----:B------:R-:W-:Y:S02]  /*37390*/  IMAD.U32 R118, R225, 0x10000, RZ ;  /* 0x00010000e1767824 */ /* 0x000fe400078e00ff */
        /* <DEDUP_REMOVED lines=10> */
[C---:B------:R-:W-:Y:S01]  /*37440*/  FMUL.FTZ R95, R44.reuse, R95 ;  /* 0x0000005f2c5f7220 */ /* 0x040fe20000410000 */
[----:B------:R-:W-:Y:S01]  /*37450*/  FADD.FTZ R125, -R45, R12 ;  /* 0x0000000c2d7d7221 */ /* 0x000fe20000010100 */
[----:B------:R-:W-:Y:S02]  /*37460*/  SHF.L.U32 R12, R211, 0x10, RZ ;  /* 0x00000010d30c7819 */ /* 0x000fe400000006ff */
[----:B------:R-:W-:Y:S01]  /*37470*/  FFMA.FTZ R95, R95, R92, R118 ;  /* 0x0000005c5f5f7223 */ /* 0x000fe20000010076 */
        /* <DEDUP_REMOVED lines=10> */
[----:B------:R-:W-:Y:S01]  /*37520*/  FMUL.FTZ R12, R44, R125 ;  /* 0x0000007d2c0c7220 */ /* 0x000fe20000410000 */
[----:B------:R-:W-:Y:S01]  /*37530*/  FADD.FTZ R125, -R45, R8 ;  /* 0x000000082d7d7221 */ /* 0x000fe20000010100 */
[----:B------:R-:W-:Y:S01]  /*37540*/  SHF.L.U32 R118, R205, 0x10, RZ ;  /* 0x00000010cd767819 */ /* 0x000fe200000006ff */
[----:B------:R-:W-:Y:S02]  /*37550*/  IMAD.U32 R8, R177, 0x10000, RZ ;  /* 0x00010000b1087824 */ /* 0x000fe400078e00ff */
[----:B------:R-:W-:Y:S01]  /*37560*/  FFMA.FTZ R12, R12, R127, R131 ;  /* 0x0000007f0c0c7223 */ /* 0x000fe20000010083 */
[----:B------:R-:W-:Y:S01]  /*37570*/  SHF.L.U32 R127, R230, 0x10, RZ ;  /* 0x00000010e67f7819 */ /* 0x000fe200000006ff */
[----:B------:R-:W-:Y:S02]  /*37580*/  IMAD.U32 R131, R231, 0x10000, RZ ;  /* 0x00010000e7837824 */ /* 0x000fe400078e00ff */
[----:B------:R-:W-:Y:S01]  /*37590*/  FMUL.FTZ R92, R44, R125 ;  /* 0x0000007d2c5c7220 */ /* 0x000fe20000410000 */
[----:B------:R-:W-:Y:S01]  /*375a0*/  FADD.FTZ R125, -R45, R6 ;  /* 0x000000062d7d7221 */ /* 0x000fe20000010100 */
[----:B------:R-:W-:Y:S01]  /*375b0*/  FFMA.FTZ R118, R7, R118, R8 ;  /* 0x0000007607767223 */ /* 0x000fe20000010008 */
[----:B------:R-:W-:Y:S01]  /*375c0*/  SHF.L.U32 R7, R232, 0x10, RZ ;  /* 0x00000010e8077819 */ /* 0x000fe200000006ff */
[----:B------:R-:W-:Y:S01]  /*375d0*/  FFMA.FTZ R92, R92, R127, R131 ;  /* 0x0000007f5c5c7223 */ /* 0x000fe20000010083 */
[----:B------:R-:W-:-:S02]  /*375e0*/  IMAD.U32 R127, R233, 0x10000, RZ ;  /* 0x00010000e97f7824 */ /* 0x000fc400078e00ff */
[----:B------:R-:W-:Y:S01]  /*375f0*/  FMUL.FTZ R120, R44, R125 ;  /* 0x0000007d2c787220 */ /* 0x000fe20000410000 */
[----:B------:R-:W-:Y:S02]  /*37600*/  IMAD.U32 R6, R178, 0x10000, RZ ;  /* 0x00010000b2067824 */ /* 0x000fe400078e00ff */
[----:B------:R-:W-:Y:S01]  /*37610*/  FMUL.FTZ R55, R44, R55 ;  /* 0x000000372c377220 */ /* 0x000fe20000410000 */
[----:B------:R-:W4:Y:S01]  /*37620*/  LDL R8, [R1+0x28] ;  /* 0x0000280001087983 */ /* 0x000f220000100800 */
[----:B------:R-:W-:Y:S01]  /*37630*/  FFMA.FTZ R120, R120, R7, R127 ;  /* 0x0000000778787223 */ /* 0x000fe2000001007f */
[----:B------:R-:W-:Y:S01]  /*37640*/  FADD.FTZ R7, -R45, R4 ;  /* 0x000000042d077221 */ /* 0x000fe20000010100 */
        /* <DEDUP_REMOVED lines=9> */
[----:B------:R-:W-:Y:S02]  /*376e0*/  IMAD.U32 R2, R237, 0x10000, RZ ;  /* 0x00010000ed027824 */ /* 0x000fe400078e00ff */
[----:B------:R-:W-:Y:S01]  /*376f0*/  FFMA.FTZ R131, R3, R4, R6 ;  /* 0x0000000403837223 */ /* 0x000fe20000010006 */
[----:B------:R-:W-:Y:S01]  /*37700*/  SHF.L.U32 R3, R200, 0x10, RZ ;  /* 0x00000010c8037819 */ /* 0x000fe200000006ff */
[----:B------:R-:W-:Y:S01]  /*37710*/  FFMA.FTZ R134, R5, R134, R2 ;  /* 0x0000008605867223 */ /* 0x000fe20000010002 */
[----:B------:R-:W-:-:S02]  /*37720*/  IMAD.U32 R5, R180, 0x10000, RZ ;  /* 0x00010000b4057824 */ /* 0x000fc400078e00ff */
[----:B------:R-:W-:Y:S01]  /*37730*/  FMUL.FTZ R2, R44, R27 ;  /* 0x0000001b2c027220 */ /* 0x000fe20000410000 */
[----:B------:R-:W-:Y:S01]  /*37740*/  FADD.FTZ R7, -R45, R28 ;  /* 0x0000001c2d077221 */ /* 0x000fe20000010100 */
[----:B------:R-:W-:Y:S01]  /*37750*/  SHF.L.U32 R4, R238, 0x10, RZ ;  /* 0x00000010ee047819 */ /* 0x000fe200000006ff */
[----:B------:R-:W-:Y:S02]  /*37760*/  IMAD.U32 R6, R239, 0x10000, RZ ;  /* 0x00010000ef067824 */ /* 0x000fe400078e00ff */
[----:B------:R-:W-:Y:S01]  /*37770*/  FFMA.FTZ R2, R2, R3, R5 ;  /* 0x0000000302027223 */ /* 0x000fe20000010005 */
[C---:B------:R-:W-:Y:S01]  /*37780*/  FMUL.FTZ R3, R44.reuse, R7 ;  /* 0x000000072c037220 */ /* 0x040fe20000410000 */
[----:B------:R-:W-:Y:S01]  /*37790*/  FADD.FTZ R5, -R45, R50 ;  /* 0x000000322d057221 */ /* 0x000fe20000010100 */
[----:B------:R-:W-:Y:S02]  /*377a0*/  FMUL.FTZ R28, R44, R51 ;  /* 0x000000332c1c7220 */ /* 0x000fe40000410000 */
[----:B------:R-:W-:Y:S01]  /*377b0*/  FFMA.FTZ R3, R3, R4, R6 ;  /* 0x0000000403037223 */ /* 0x000fe20000010006 */
[----:B------:R-:W-:Y:S01]  /*377c0*/  SHF.L.U32 R4, R201, 0x10, RZ ;  /* 0x00000010c9047819 */ /* 0x000fe200000006ff */
[----:B------:R-:W-:-:S02]  /*377d0*/  IMAD.U32 R6, R181, 0x10000, RZ ;  /* 0x00010000b5067824 */ /* 0x000fc400078e00ff */
[----:B------:R-:W-:Y:S01]  /*377e0*/  FMUL.FTZ R5, R44, R5 ;  /* 0x000000052c057220 */ /* 0x000fe20000410000 */
[----:B------:R-:W-:Y:S01]  /*377f0*/  FADD.FTZ R51, -R45, R52 ;  /* 0x000000342d337221 */ /* 0x000fe20000010100 */
[----:B------:R-:W-:Y:S01]  /*37800*/  IMAD.U32 R7, R241, 0x10000, RZ ;  /* 0x00010000f1077824 */ /* 0x000fe200078e00ff */
[----:B------:R-:W4:Y:S01]  /*37810*/  LDL R52, [R1+0x20] ;  /* 0x0000200001347983 */ /* 0x000f220000100800 */
[----:B------:R-:W-:Y:S01]  /*37820*/  FFMA.FTZ R27, R5, R4, R6 ;  /* 0x00000004051b7223 */ /* 0x000fe20000010006 */
[----:B------:R-:W-:Y:S02]  /*37830*/  IMAD.U32 R4, R182, 0x10000, RZ ;  /* 0x00010000b6047824 */ /* 0x000fe400078e00ff */
[----:B------:R-:W-:Y:S01]  /*37840*/  FMUL.FTZ R51, R44, R51 ;  /* 0x000000332c337220 */ /* 0x000fe20000410000 */
[----:B------:R-:W-:Y:S01]  /*37850*/  SHF.L.U32 R5, R240, 0x10, RZ ;  /* 0x00000010f0057819 */ /* 0x000fe200000006ff */
[----:B------:R-:W-:Y:S01]  /*37860*/  IMAD.U32 R6, R243, 0x10000, RZ ;  /* 0x00010000f3067824 */ /* 0x000fe200078e00ff */
[----:B------:R-:W4:Y:S01]  /*37870*/  LDL R50, [R1+0x24] ;  /* 0x0000240001327983 */ /* 0x000f220000100800 */
[----:B------:R-:W-:Y:S01]  /*37880*/  FFMA.FTZ R136, R51, R136, R4 ;  /* 0x0000008833887223 */ /* 0x000fe20000010004 */
[----:B------:R-:W-:Y:S01]  /*37890*/  SHF.L.U32 R4, R242, 0x10, RZ ;  /* 0x00000010f2047819 */ /* 0x000fe200000006ff */
[----:B------:R-:W-:Y:S01]  /*378a0*/  FFMA.FTZ R28, R28, R5, R7 ;  /* 0x000000051c1c7223 */ /* 0x000fe20000010007 */
[----:B------:R-:W-:-:S02]  /*378b0*/  FADD.FTZ R5, -R45, R54 ;  /* 0x000000362d057221 */ /* 0x000fc40000010100 */
[----:B------:R-:W4:Y:S01]  /*378c0*/  LDL R54, [R1+0x18] ;  /* 0x0000180001367983 */ /* 0x000f220000100800 */
[----:B------:R-:W-:Y:S01]  /*378d0*/  FFMA.FTZ R137, R53, R4, R6 ;  /* 0x0000000435897223 */ /* 0x000fe20000010006 */
[----:B------:R-:W-:Y:S02]  /*378e0*/  IMAD.U32 R4, R183, 0x10000, RZ ;  /* 0x00010000b7047824 */ /* 0x000fe400078e00ff */
[----:B------:R-:W-:Y:S01]  /*378f0*/  FMUL.FTZ R5, R44, R5 ;  /* 0x000000052c057220 */ /* 0x000fe20000410000 */
[----:B------:R-:W-:Y:S01]  /*37900*/  IMAD.U32 R6, R245, 0x10000, RZ ;  /* 0x00010000f5067824 */ /* 0x000fe200078e00ff */
[----:B------:R-:W4:Y:S02]  /*37910*/  LDL R53, [R1+0x1c] ;  /* 0x00001c0001357983 */ /* 0x000f240000100800 */
[----:B------:R-:W-:Y:S01]  /*37920*/  FFMA.FTZ R148, R5, R148, R4 ;  /* 0x0000009405947223 */ /* 0x000fe20000010004 */
[----:B------:R-:W-:-:S05]  /*37930*/  SHF.L.U32 R4, R244, 0x10, RZ ;  /* 0x00000010f4047819 */ /* 0x000fca00000006ff */
[----:B------:R-:W-:Y:S02]  /*37940*/  FFMA.FTZ R149, R55, R4, R6 ;  /* 0x0000000437957223 */ /* 0x000fe40000010006 */
[----:B------:R-:W4:Y:S01]  /*37950*/  LDL R55, [R1+0x14] ;  /* 0x0000140001377983 */ /* 0x000f220000100800 */
[C---:B------:R-:W-:Y:S01]  /*37960*/  FADD.FTZ R97, -R45.reuse, R97 ;  /* 0x000000612d617221 */ /* 0x040fe20000010100 */
[----:B------:R-:W-:Y:S01]  /*37970*/  SHF.L.U32 R4, R196, 0x10, RZ ;  /* 0x00000010c4047819 */ /* 0x000fe200000006ff */
[----:B------:R-:W-:Y:S02]  /*37980*/  IMAD.U32 R6, R184, 0x10000, RZ ;  /* 0x00010000b8067824 */ /* 0x000fe400078e00ff */
[C---:B------:R-:W-:Y:S01]  /*37990*/  FADD.FTZ R5, -R45.reuse, R98 ;  /* 0x000000622d057221 */ /* 0x040fe20000010100 */
[----:B------:R-:W-:Y:S01]  /*379a0*/  FMUL.FTZ R97, R44, R97 ;  /* 0x000000612c617220 */ /* 0x000fe20000410000 */
[----:B------:R-:W-:Y:S01]  /*379b0*/  SHF.L.U32 R128, R246, 0x10, RZ ;  /* 0x00000010f6807819 */ /* 0x000fe200000006ff */
[----:B------:R-:W-:Y:S01]  /*379c0*/  FADD.FTZ R99, -R45, R99 ;  /* 0x000000632d637221 */ /* 0x000fe20000010100 */
[C---:B------:R-:W-:Y:S01]  /*379d0*/  FMUL.FTZ R5, R44.reuse, R5 ;  /* 0x000000052c057220 */ /* 0x040fe20000410000 */
[----:B------:R-:W-:Y:S01]  /*379e0*/  FFMA.FTZ R127, R97, R4, R6 ;  /* 0x00000004617f7223 */ /* 0x000fe20000010006 */
[----:B------:R-:W-:Y:S01]  /*379f0*/  IMAD.U32 R4, R247, 0x10000, RZ ;  /* 0x00010000f7047824 */ /* 0x000fe200078e00ff */
[----:B------:R-:W-:Y:S01]  /*37a00*/  SHF.L.U32 R140, R197, 0x10, RZ ;  /* 0x00000010c58c7819 */ /* 0x000fe200000006ff */
[----:B------:R-:W-:-:S02]  /*37a10*/  FMUL.FTZ R99, R44, R99 ;  /* 0x000000632c637220 */ /* 0x000fc40000410000 */
[----:B------:R-:W-:Y:S01]  /*37a20*/  FFMA.FTZ R128, R5, R128, R4 ;  /* 0x0000008005807223 */ /* 0x000fe20000010004 */
[----:B------:R-:W-:Y:S02]  /*37a30*/  IMAD.U32 R4, R185, 0x10000, RZ ;  /* 0x00010000b9047824 */ /* 0x000fe400078e00ff */
[----:B------:R-:W-:Y:S01]  /*37a40*/  FADD.FTZ R5, -R45, R100 ;  /* 0x000000642d057221 */ /* 0x000fe20000010100 */
[----:B------:R-:W-:Y:S02]  /*37a50*/  IMAD.U32 R6, R249, 0x10000, RZ ;  /* 0x00010000f9067824 */ /* 0x000fe400078e00ff */
[----:B------:R-:W-:Y:S01]  /*37a60*/  FFMA.FTZ R140, R99, R140, R4 ;  /* 0x0000008c638c7223 */ /* 0x000fe20000010004 */
[----:B------:R-:W-:Y:S01]  /*37a70*/  SHF.L.U32 R4, R248, 0x10, RZ ;  /* 0x00000010f8047819 */ /* 0x000fe200000006ff */
[----:B------:R-:W-:Y:S01]  /*37a80*/  FMUL.FTZ R5, R44, R5 ;  /* 0x000000052c057220 */ /* 0x000fe20000410000 */
[----:B------:R-:W-:-:S03]  /*37a90*/  FADD.FTZ R101, -R45, R101 ;  /* 0x000000652d657221 */ /* 0x000fc60000010100 */
[----:B------:R-:W-:Y:S01]  /*37aa0*/  FFMA.FTZ R145, R5, R4, R6 ;  /* 0x0000000405917223 */ /* 0x000fe20000010006 */
[----:B------:R-:W-:Y:S01]  /*37ab0*/  SHF.L.U32 R4, R198, 0x10, RZ ;  /* 0x00000010c6047819 */ /* 0x000fe200000006ff */
[----:B------:R-:W-:Y:S02]  /*37ac0*/  IMAD.U32 R6, R186, 0x10000, RZ ;  /* 0x00010000ba067824 */ /* 0x000fe400078e00ff */
[----:B------:R-:W-:Y:S01]  /*37ad0*/  FMUL.FTZ R101, R44, R101 ;  /* 0x000000652c657220 */ /* 0x000fe20000410000 */
[----:B------:R-:W-:Y:S01]  /*37ae0*/  FADD.FTZ R5, -R45, R102 ;  /* 0x000000662d057221 */ /* 0x000fe20000010100 */
[----:B------:R-:W-:Y:S02]  /*37af0*/  SHF.L.U32 R152, R250, 0x10, RZ ;  /* 0x00000010fa987819 */ /* 0x000fe400000006ff */
[----:B------:R-:W-:Y:S01]  /*37b00*/  FFMA.FTZ R151, R101, R4, R6 ;  /* 0x0000000465977223 */ /* 0x000fe20000010006 */
[----:B------:R-:W-:Y:S02]  /*37b10*/  IMAD.U32 R4, R251, 0x10000, RZ ;  /* 0x00010000fb047824 */ /* 0x000fe400078e00ff */
[----:B------:R-:W-:Y:S01]  /*37b20*/  FMUL.FTZ R5, R44, R5 ;  /* 0x000000052c057220 */ /* 0x000fe20000410000 */
[----:B------:R-:W-:Y:S01]  /*37b30*/  FADD.FTZ R103, -R45, R103 ;  /* 0x000000672d677221 */ /* 0x000fe20000010100 */
[----:B------:R-:W-:-:S02]  /*37b40*/  IMAD.U32 R6, R187, 0x10000, RZ ;  /* 0x00010000bb067824 */ /* 0x000fc400078e00ff */
[----:B------:R-:W-:Y:S01]  /*37b50*/  FADD.FTZ R7, -R45, R106 ;  /* 0x0000006a2d077221 */ /* 0x000fe20000010100 */
[----:B------:R-:W-:Y:S01]  /*37b60*/  FFMA.FTZ R152, R5, R152, R4 ;  /* 0x0000009805987223 */ /* 0x000fe20000010004 */
[----:B------:R-:W-:Y:S01]  /*37b70*/  SHF.L.U32 R4, R199, 0x10, RZ ;  /* 0x00000010c7047819 */ /* 0x000fe200000006ff */
[----:B------:R-:W-:Y:S01]  /*37b80*/  FMUL.FTZ R103, R44, R103 ;  /* 0x000000672c677220 */ /* 0x000fe20000410000 */
[C---:B------:R-:W-:Y:S01]  /*37b90*/  FADD.FTZ R5, -R45.reuse, R104 ;  /* 0x000000682d057221 */ /* 0x040fe20000010100 */
[C---:B------:R-:W-:Y:S01]  /*37ba0*/  FADD.FTZ R51, -R45.reuse, R108 ;  /* 0x0000006c2d337221 */ /* 0x040fe20000010100 */
[----:B------:R-:W-:Y:S01]  /*37bb0*/  FADD.FTZ R107, -R45, R107 ;  /* 0x0000006b2d6b7221 */ /* 0x000fe20000010100 */
[----:B------:R-:W-:Y:S01]  /*37bc0*/  FFMA.FTZ R153, R103, R4, R6 ;  /* 0x0000000467997223 */ /* 0x000fe20000010006 */
[----:B------:R-:W-:Y:S01]  /*37bd0*/  SHF.L.U32 R4, R252, 0x10, RZ ;  /* 0x00000010fc047819 */ /* 0x000fe200000006ff */
[----:B--2---:R-:W-:Y:S02]  /*37be0*/  IMAD.U32 R6, R155, 0x10000, RZ ;  /* 0x000100009b067824 */ /* 0x004fe400078e00ff */
[----:B------:R-:W-:Y:S01]  /*37bf0*/  FMUL.FTZ R5, R44, R5 ;  /* 0x000000052c057220 */ /* 0x000fe20000410000 */
[----:B------:R-:W-:Y:S01]  /*37c00*/  SHF.L.U32 R104, R192, 0x10, RZ ;  /* 0x00000010c0687819 */ /* 0x000fe200000006ff */
[----:B------:R-:W-:Y:S01]  /*37c10*/  FMUL.FTZ R7, R44, R7 ;  /* 0x000000072c077220 */ /* 0x000fe20000410000 */
[----:B------:R-:W-:Y:S01]  /*37c20*/  FADD.FTZ R109, -R45, R109 ;  /* 0x0000006d2d6d7221 */ /* 0x000fe20000010100 */
[----:B------:R-:W-:Y:S01]  /*37c30*/  FFMA.FTZ R155, R5, R4, R6 ;  /* 0x00000004059b7223 */ /* 0x000fe20000010006 */
[----:B------:R-:W-:-:S02]  /*37c40*/  IMAD.U32 R4, R188, 0x10000, RZ ;  /* 0x00010000bc047824 */ /* 0x000fc400078e00ff */
[C---:B------:R-:W-:Y:S01]  /*37c50*/  FMUL.FTZ R51, R44.reuse, R51 ;  /* 0x000000332c337220 */ /* 0x040fe20000410000 */
[----:B------:R-:W-:Y:S02]  /*37c60*/  IMAD.U32 R6, R189, 0x10000, RZ ;  /* 0x00010000bd067824 */ /* 0x000fe400078e00ff */
[----:B------:R-:W-:Y:S01]  /*37c70*/  FADD.FTZ R111, -R45, R111 ;  /* 0x0000006f2d6f7221 */ /* 0x000fe20000010100 */
[----:B------:R-:W-:Y:S01]  /*37c80*/  FFMA.FTZ R104, R7, R104, R4 ;  /* 0x0000006807687223 */ /* 0x000fe20000010004 */
[----:B------:R-:W-:Y:S01]  /*37c90*/  SHF.L.U32 R4, R193, 0x10, RZ ;  /* 0x00000010c1047819 */ /* 0x000fe200000006ff */
[----:B------:R-:W-:Y:S01]  /*37ca0*/  FMUL.FTZ R106, R44, R107 ;  /* 0x0000006b2c6a7220 */ /* 0x000fe20000410000 */
[----:B-----5:R-:W-:Y:S02]  /*37cb0*/  IMAD.U32 R7, R154, 0x10000, RZ ;  /* 0x000100009a077824 */ /* 0x020fe400078e00ff */
[C---:B------:R-:W-:Y:S01]  /*37cc0*/  FADD.FTZ R113, -R45.reuse, R113 ;  /* 0x000000712d717221 */ /* 0x040fe20000010100 */
[----:B------:R-:W-:Y:S01]  /*37cd0*/  FADD.FTZ R115, -R45, R115 ;  /* 0x000000732d737221 */ /* 0x000fe20000010100 */
[----:B------:R-:W-:Y:S01]  /*37ce0*/  FFMA.FTZ R107, R51, R4, R6 ;  /* 0x00000004336b7223 */ /* 0x000fe20000010006 */
[----:B------:R-:W-:Y:S01]  /*37cf0*/  FADD.FTZ R51, -R45, R110 ;  /* 0x0000006e2d337221 */ /* 0x000fe20000010100 */
[----:B------:R-:W-:Y:S01]  /*37d00*/  SHF.L.U32 R154, R194, 0x10, RZ ;  /* 0x00000010c29a7819 */ /* 0x000fe200000006ff */
[----:B------:R-:W-:-:S02]  /*37d10*/  IMAD.U32 R4, R190, 0x10000, RZ ;  /* 0x00010000be047824 */ /* 0x000fc400078e00ff */
[C---:B------:R-:W-:Y:S01]  /*37d20*/  FADD.FTZ R119, -R45.reuse, R119 ;  /* 0x000000772d777221 */ /* 0x040fe20000010100 */
[C---:B------:R-:W-:Y:S01]  /*37d30*/  FMUL.FTZ R51, R44.reuse, R51 ;  /* 0x000000332c337220 */ /* 0x040fe20000410000 */
[C---:B------:R-:W-:Y:S01]  /*37d40*/  FMUL.FTZ R108, R44.reuse, R109 ;  /* 0x0000006d2c6c7220 */ /* 0x040fe20000410000 */
[C---:B------:R-:W-:Y:S01]  /*37d50*/  FMUL.FTZ R111, R44.reuse, R111 ;  /* 0x0000006f2c6f7220 */ /* 0x040fe20000410000 */
[----:B------:R-:W-:Y:S01]  /*37d60*/  FADD.FTZ R117, -R45, R117 ;  /* 0x000000752d757221 */ /* 0x000fe20000010100 */
[----:B------:R-:W-:Y:S01]  /*37d70*/  FFMA.FTZ R154, R51, R154, R4 ;  /* 0x0000009a339a7223 */ /* 0x000fe20000010004 */
[C---:B------:R-:W-:Y:S01]  /*37d80*/  FMUL.FTZ R113, R44.reuse, R113 ;  /* 0x000000712c717220 */ /* 0x040fe20000410000 */
[----:B------:R-:W-:Y:S01]  /*37d90*/  FMUL.FTZ R109, R44, R115 ;  /* 0x000000732c6d7220 */ /* 0x000fe20000410000 */
[----:B------:R-:W-:Y:S01]  /*37da0*/  SHF.L.U32 R156, R86, 0x10, RZ ;  /* 0x00000010569c7819 */ /* 0x000fe200000006ff */
[C---:B------:R-:W-:Y:S01]  /*37db0*/  FMUL.FTZ R119, R44.reuse, R119 ;  /* 0x000000772c777220 */ /* 0x040fe20000410000 */
[C---:B------:R-:W-:Y:S01]  /*37dc0*/  FADD.FTZ R121, -R45.reuse, R121 ;  /* 0x000000792d797221 */ /* 0x040fe20000010100 */
[C---:B------:R-:W-:Y:S01]  /*37dd0*/  FADD.FTZ R133, -R45.reuse, R133 ;  /* 0x000000852d857221 */ /* 0x040fe20000010100 */
[C---:B------:R-:W-:Y:S01]  /*37de0*/  FADD.FTZ R129, -R45.reuse, R129 ;  /* 0x000000812d817221 */ /* 0x040fe20000010100 */
[C---:B------:R-:W-:Y:S01]  /*37df0*/  FADD.FTZ R135, -R45.reuse, R135 ;  /* 0x000000872d877221 */ /* 0x040fe20000010100 */
[----:B------:R-:W-:Y:S01]  /*37e00*/  FMUL.FTZ R121, R44, R121 ;  /* 0x000000792c797220 */ /* 0x000fe20000410000 */
[----:B------:R-:W-:Y:S01]  /*37e10*/  FADD.FTZ R139, -R45, R139 ;  /* 0x0000008b2d8b7221 */ /* 0x000fe20000010100 */
[----:B------:R-:W0:Y:S01]  /*37e20*/  LDC.64 R100, c[0x0][0x428] ;  /* 0x00010a00ff647b82 */ /* 0x000e220000000a00 */
[----:B---3--:R-:W-:-:S05]  /*37e30*/  SHF.L.U32 R5, R164, 0x10, RZ ;  /* 0x00000010a4057819 */ /* 0x008fca00000006ff */
[----:B------:R-:W-:Y:S01]  /*37e40*/  FFMA.FTZ R106, R106, R5, R7 ;  /* 0x000000056a6a7223 */ /* 0x000fe20000010007 */
[----:B------:R-:W-:Y:S01]  /*37e50*/  SHF.L.U32 R5, R165, 0x10, RZ ;  /* 0x00000010a5057819 */ /* 0x000fe200000006ff */
[----:B----4-:R-:W-:-:S04]  /*37e60*/  IMAD.U32 R7, R157, 0x10000, RZ ;  /* 0x000100009d077824 */ /* 0x010fc800078e00ff */
[----:B------:R-:W-:Y:S01]  /*37e70*/  FFMA.FTZ R108, R108, R5, R7 ;  /* 0x000000056c6c7223 */ /* 0x000fe20000010007 */
[----:B------:R-:W-:-:S04]  /*37e80*/  FADD.FTZ R5, -R45, R112 ;  /* 0x000000702d057221 */ /* 0x000fc80000010100 */
[----:B------:R-:W-:Y:S01]  /*37e90*/  FMUL.FTZ R5, R44, R5 ;  /* 0x000000052c057220 */ /* 0x000fe20000410000 */
[----:B------:R-:W-:Y:S02]  /*37ea0*/  IMAD.U32 R7, R69, 0x10000, RZ ;  /* 0x0001000045077824 */ /* 0x000fe400078e00ff */
[----:B------:R-:W-:Y:S01]  /*37eb0*/  FADD.FTZ R51, -R45, R130 ;  /* 0x000000822d337221 */ /* 0x000fe20000010100 */
[----:B------:R-:W-:-:S03]  /*37ec0*/  SHF.L.U32 R130, R83, 0x10, RZ ;  /* 0x0000001053827819 */ /* 0x000fc600000006ff */
[----:B------:R-:W-:Y:S01]  /*37ed0*/  FMUL.FTZ R51, R44, R51 ;  /* 0x000000332c337220 */ /* 0x000fe20000410000 */
[----:B------:R-:W-:-:S04]  /*37ee0*/  FADD.FTZ R89, -R45, R89 ;  /* 0x000000592d597221 */ /* 0x000fc80000010100 */
[----:B------:R-:W-:Y:S01]  /*37ef0*/  FMUL.FTZ R89, R44, R89 ;  /* 0x000000592c597220 */ /* 0x000fe20000410000 */
[----:B------:R-:W-:Y:S02]  /*37f00*/  F2FP.BF16.F32.PACK_AB R11, R9, R11 ;  /* 0x0000000b090b723e */ /* 0x000fe400000010ff */
[----:B------:R-:W-:Y:S01]  /*37f10*/  F2FP.BF16.F32.PACK_AB R9, R14, R15 ;  /* 0x0000000f0e09723e */ /* 0x000fe200000010ff */
[--C-:B0-----:R-:W-:Y:S01]  /*37f20*/  IMAD.WIDE.U32 R98, R0, 0x10, R100.reuse ;  /* 0x0000001000627825 */ /* 0x101fe200078e0064 */
[----:B------:R-:W-:Y:S02]  /*37f30*/  F2FP.BF16.F32.PACK_AB R15, R134, R131 ;  /* 0x00000083860f723e */ /* 0x000fe400000010ff */
[----:B------:R-:W-:Y:S02]  /*37f40*/  F2FP.BF16.F32.PACK_AB R14, R125, R122 ;  /* 0x0000007a7d0e723e */ /* 0x000fe400000010ff */
[----:B------:R-:W-:Y:S01]  /*37f50*/  F2FP.BF16.F32.PACK_AB R12, R92, R12 ;  /* 0x0000000c5c0c723e */ /* 0x000fe200000010ff */
[----:B------:R-:W-:Y:S01]  /*37f60*/  IMAD.WIDE.U32 R102, R96, 0x10, R100 ;  /* 0x0000001060667825 */ /* 0x000fe200078e0064 */
[----:B------:R-:W-:-:S03]  /*37f70*/  F2FP.BF16.F32.PACK_AB R92, R106, R104 ;  /* 0x000000686a5c723e */ /* 0x000fc600000010ff */
[----:B------:R-:W-:-:S04]  /*37f80*/  IMAD.WIDE.U32 R114, R114, 0x10, R100 ;  /* 0x0000001072727825 */ /* 0x000fc800078e0064 */
[----:B------:R-:W-:-:S04]  /*37f90*/  IMAD.WIDE.U32 R96, R123, 0x10, R100 ;  /* 0x000000107b607825 */ /* 0x000fc800078e0064 */
[----:B------:R-:W-:Y:S01]  /*37fa0*/  IMAD.U32 R6, R54, 0x10000, RZ ;  /* 0x0001000036067824 */ /* 0x000fe200078e00ff */
[----:B------:R-:W-:-:S05]  /*37fb0*/  SHF.L.U32 R4, R55, 0x10, RZ ;  /* 0x0000001037047819 */ /* 0x000fca00000006ff */
[----:B------:R-:W-:Y:S01]  /*37fc0*/  FFMA.FTZ R112, R111, R4, R6 ;  /* 0x000000046f707223 */ /* 0x000fe20000010006 */
[----:B------:R-:W-:Y:S01]  /*37fd0*/  SHF.L.U32 R4, R195, 0x10, RZ ;  /* 0x00000010c3047819 */ /* 0x000fe200000006ff */
[----:B------:R-:W-:Y:S01]  /*37fe0*/  IMAD.U32 R6, R191, 0x10000, RZ ;  /* 0x00010000bf067824 */ /* 0x000fe200078e00ff */
[----:B------:R-:W-:-:S03]  /*37ff0*/  SHF.L.U32 R158, R53, 0x10, RZ ;  /* 0x00000010359e7819 */ /* 0x000fc600000006ff */
[----:B------:R-:W-:Y:S01]  /*38000*/  FFMA.FTZ R157, R5, R4, R6 ;  /* 0x00000004059d7223 */ /* 0x000fe20000010006 */
[----:B------:R-:W-:Y:S02]  /*38010*/  IMAD.U32 R4, R52, 0x10000, RZ ;  /* 0x0001000034047824 */ /* 0x000fe400078e00ff */
[----:B------:R-:W-:Y:S01]  /*38020*/  FADD.FTZ R5, -R45, R116 ;  /* 0x000000742d057221 */ /* 0x000fe20000010100 */
[----:B------:R-:W-:Y:S02]  /*38030*/  IMAD.U32 R6, R68, 0x10000, RZ ;  /* 0x0001000044067824 */ /* 0x000fe400078e00ff */
[----:B------:R-:W-:Y:S01]  /*38040*/  FFMA.FTZ R158, R113, R158, R4 ;  /* 0x0000009e719e7223 */ /* 0x000fe20000010004 */
[----:B------:R-:W-:Y:S01]  /*38050*/  SHF.L.U32 R4, R84, 0x10, RZ ;  /* 0x0000001054047819 */ /* 0x000fe200000006ff */
[----:B------:R-:W-:Y:S01]  /*38060*/  FMUL.FTZ R5, R44, R5 ;  /* 0x000000052c057220 */ /* 0x000fe20000410000 */
[----:B------:R-:W-:-:S03]  /*38070*/  SHF.L.U32 R110, R50, 0x10, RZ ;  /* 0x00000010326e7819 */ /* 0x000fc600000006ff */
[----:B------:R-:W-:Y:S01]  /*38080*/  FFMA.FTZ R109, R109, R4, R6 ;  /* 0x000000046d6d7223 */ /* 0x000fe20000010006 */
[----:B------:R-:W-:-:S04]  /*38090*/  IMAD.U32 R4, R8, 0x10000, RZ ;  /* 0x0001000008047824 */ /* 0x000fc800078e00ff */
[----:B------:R-:W-:Y:S01]  /*380a0*/  FFMA.FTZ R110, R5, R110, R4 ;  /* 0x0000006e056e7223 */ /* 0x000fe20000010004 */
[----:B------:R-:W-:Y:S01]  /*380b0*/  IMAD.U32 R4, R70, 0x10000, RZ ;  /* 0x0001000046047824 */ /* 0x000fe200078e00ff */
[----:B------:R-:W-:Y:S01]  /*380c0*/  SHF.L.U32 R5, R85, 0x10, RZ ;  /* 0x0000001055057819 */ /* 0x000fe200000006ff */
[----:B------:R-:W-:Y:S02]  /*380d0*/  FMUL.FTZ R116, R44, R117 ;  /* 0x000000752c747220 */ /* 0x000fe40000410000 */
[----:B------:R-:W-:Y:S01]  /*380e0*/  FFMA.FTZ R156, R119, R156, R4 ;  /* 0x0000009c779c7223 */ /* 0x000fe20000010004 */
[----:B------:R-:W-:Y:S01]  /*380f0*/  SHF.L.U32 R4, R87, 0x10, RZ ;  /* 0x0000001057047819 */ /* 0x000fe200000006ff */
[----:B------:R-:W-:Y:S02]  /*38100*/  IMAD.U32 R6, R71, 0x10000, RZ ;  /* 0x0001000047067824 */ /* 0x000fe400078e00ff */
[----:B------:R-:W-:Y:S01]  /*38110*/  FFMA.FTZ R116, R116, R5, R7 ;  /* 0x0000000574747223 */ /* 0x000fe20000010007 */
[----:B------:R-:W-:Y:S01]  /*38120*/  FADD.FTZ R5, -R45, R124 ;  /* 0x0000007c2d057221 */ /* 0x000fe20000010100 */
        /* <DEDUP_REMOVED lines=8> */
[----:B------:R-:W-:-:S04]  /*381b0*/  FMUL.FTZ R7, R44, R7 ;  /* 0x000000072c077220 */ /* 0x000fc80000410000 */
[----:B------:R-:W-:Y:S01]  /*381c0*/  FFMA.FTZ R113, R7, R4, R6 ;  /* 0x0000000407717223 */ /* 0x000fe20000010006 */
[----:B------:R-:W-:Y:S02]  /*381d0*/  IMAD.U32 R4, R67, 0x10000, RZ ;  /* 0x0001000043047824 */ /* 0x000fe400078e00ff */
[----:B------:R-:W-:Y:S01]  /*381e0*/  FMUL.FTZ R117, R44, R133 ;  /* 0x000000852c757220 */ /* 0x000fe20000410000 */
[----:B------:R-:W-:Y:S02]  /*381f0*/  IMAD.U32 R6, R60, 0x10000, RZ ;  /* 0x000100003c067824 */ /* 0x000fe400078e00ff */
[----:B------:R-:W-:Y:S01]  /*38200*/  FFMA.FTZ R130, R51, R130, R4 ;  /* 0x0000008233827223 */ /* 0x000fe20000010004 */
[----:B------:R-:W-:Y:S01]  /*38210*/  SHF.L.U32 R4, R76, 0x10, RZ ;  /* 0x000000104c047819 */ /* 0x000fe200000006ff */
[----:B------:R-:W-:Y:S01]  /*38220*/  IMAD.U32 R7, R66, 0x10000, RZ ;  /* 0x0001000042077824 */ /* 0x000fe200078e00ff */
[----:B------:R-:W-:Y:S01]  /*38230*/  SHF.L.U32 R5, R82, 0x10, RZ ;  /* 0x0000001052057819 */ /* 0x000fe200000006ff */
[----:B------:R-:W-:-:S02]  /*38240*/  FMUL.FTZ R126, R44, R129 ;  /* 0x000000812c7e7220 */ /* 0x000fc40000410000 */
[----:B------:R-:W-:Y:S01]  /*38250*/  FFMA.FTZ R117, R117, R4, R6 ;  /* 0x0000000475757223 */ /* 0x000fe20000010006 */
[----:B------:R-:W-:Y:S01]  /*38260*/  SHF.L.U32 R4, R77, 0x10, RZ ;  /* 0x000000104d047819 */ /* 0x000fe200000006ff */
[----:B------:R-:W-:Y:S02]  /*38270*/  IMAD.U32 R6, R61, 0x10000, RZ ;  /* 0x000100003d067824 */ /* 0x000fe400078e00ff */
        /* <DEDUP_REMOVED lines=11> */
[C---:B------:R-:W-:Y:S01]  /*38330*/  FMUL.FTZ R51, R44.reuse, R51 ;  /* 0x000000332c337220 */ /* 0x040fe20000410000 */
[----:B------:R-:W-:Y:S01]  /*38340*/  SHF.L.U32 R5, R79, 0x10, RZ ;  /* 0x000000104f057819 */ /* 0x000fe200000006ff */
[----:B------:R-:W-:Y:S02]  /*38350*/  IMAD.U32 R7, R63, 0x10000, RZ ;  /* 0x000100003f077824 */ /* 0x000fe400078e00ff */
[----:B------:R-:W-:Y:S01]  /*38360*/  FMUL.FTZ R138, R44, R139 ;  /* 0x0000008b2c8a7220 */ /* 0x000fe20000410000 */
[----:B------:R-:W-:Y:S01]  /*38370*/  FFMA.FTZ R121, R51, R4, R6 ;  /* 0x0000000433797223 */ /* 0x000fe20000010006 */
[----:B------:R-:W-:Y:S01]  /*38380*/  SHF.L.U32 R124, R73, 0x10, RZ ;  /* 0x00000010497c7819 */ /* 0x000fe200000006ff */
[----:B------:R-:W-:-:S02]  /*38390*/  IMAD.U32 R4, R57, 0x10000, RZ ;  /* 0x0001000039047824 */ /* 0x000fc400078e00ff */
[----:B------:R-:W-:Y:S01]  /*383a0*/  FFMA.FTZ R138, R138, R5, R7 ;  /* 0x000000058a8a7223 */ /* 0x000fe20000010007 */
[----:B------:R-:W-:Y:S01]  /*383b0*/  FADD.FTZ R5, -R45, R150 ;  /* 0x000000962d057221 */ /* 0x000fe20000010100 */
[----:B------:R-:W-:Y:S01]  /*383c0*/  FFMA.FTZ R124, R89, R124, R4 ;  /* 0x0000007c597c7223 */ /* 0x000fe20000010004 */
[----:B------:R-:W-:Y:S02]  /*383d0*/  SHF.L.U32 R4, R74, 0x10, RZ ;  /* 0x000000104a047819 */ /* 0x000fe400000006ff */
[----:B------:R-:W-:Y:S01]  /*383e0*/  FMUL.FTZ R5, R44, R5 ;  /* 0x000000052c057220 */ /* 0x000fe20000410000 */
[----:B------:R-:W-:Y:S01]  /*383f0*/  IMAD.U32 R6, R58, 0x10000, RZ ;  /* 0x000100003a067824 */ /* 0x000fe200078e00ff */
[----:B------:R-:W-:Y:S01]  /*38400*/  F2FP.BF16.F32.PACK_AB R8, R16, R18 ;  /* 0x000000121008723e */ /* 0x000fe200000010ff */
[----:B------:R-:W-:Y:S01]  /*38410*/  FADD.FTZ R45, -R45, R147 ;  /* 0x000000932d2d7221 */ /* 0x000fe20000010100 */
[----:B------:R-:W-:Y:S02]  /*38420*/  F2FP.BF16.F32.PACK_AB R16, R3, R2 ;  /* 0x000000020310723e */ /* 0x000fe400000010ff */
[----:B------:R-:W0:Y:S01]  /*38430*/  LDC.64 R2, c[0x0][0x380] ;  /* 0x0000e000ff027b82 */ /* 0x000e220000000a00 */
        /* <DEDUP_REMOVED lines=10> */
[----:B------:R-:W-:Y:S02]  /*384e0*/  F2FP.BF16.F32.PACK_AB R4, R30, R19 ;  /* 0x000000131e04723e */ /* 0x000fe400000010ff */
[----:B------:R-:W-:Y:S01]  /*384f0*/  F2FP.BF16.F32.PACK_AB R10, R95, R13 ;  /* 0x0000000d5f0a723e */ /* 0x000fe200000010ff */
[----:B------:R-:W-:Y:S01]  /*38500*/  IMAD.WIDE.U32 R52, R17, 0x10, R100 ;  /* 0x0000001011347825 */ /* 0x000fe200078e0064 */
[----:B------:R-:W-:Y:S02]  /*38510*/  F2FP.BF16.F32.PACK_AB R13, R120, R118 ;  /* 0x00000076780d723e */ /* 0x000fe400000010ff */
[----:B------:R-:W-:Y:S02]  /*38520*/  F2FP.BF16.F32.PACK_AB R19, R149, R148 ;  /* 0x000000949513723e */ /* 0x000fe400000010ff */
[----:B------:R-:W-:-:S02]  /*38530*/  F2FP.BF16.F32.PACK_AB R18, R137, R136 ;  /* 0x000000888912723e */ /* 0x000fc400000010ff */
[----:B------:R-:W-:Y:S01]  /*38540*/  F2FP.BF16.F32.PACK_AB R17, R28, R27 ;  /* 0x0000001b1c11723e */ /* 0x000fe200000010ff */
[----:B------:R-:W-:Y:S01]  /*38550*/  IMAD.WIDE.U32 R88, R105, 0x10, R100 ;  /* 0x0000001069587825 */ /* 0x000fe200078e0064 */
[----:B------:R-:W-:Y:S01]  /*38560*/  F2FP.BF16.F32.PACK_AB R47, R155, R153 ;  /* 0x000000999b2f723e */ /* 0x000fe200000010ff */
[----:B------:R1:W-:Y:S01]  /*38570*/  STG.E.128 desc[UR8][R50.64], R4 ;  /* 0x0000000432007986 */ /* 0x0003e2000c101d08 */
[----:B------:R-:W-:Y:S02]  /*38580*/  F2FP.BF16.F32.PACK_AB R46, R152, R151 ;  /* 0x00000097982e723e */ /* 0x000fe400000010ff */
[----:B------:R-:W-:Y:S02]  /*38590*/  F2FP.BF16.F32.PACK_AB R45, R145, R140 ;  /* 0x0000008c912d723e */ /* 0x000fe400000010ff */
[----:B------:R-:W-:Y:S01]  /*385a0*/  F2FP.BF16.F32.PACK_AB R44, R128, R127 ;  /* 0x0000007f802c723e */ /* 0x000fe200000010ff */
[----:B------:R2:W-:Y:S01]  /*385b0*/  STG.E.128 desc[UR8][R52.64], R8 ;  /* 0x0000000834007986 */ /* 0x0005e2000c101d08 */
[----:B------:R-:W-:-:S02]  /*385c0*/  F2FP.BF16.F32.PACK_AB R95, R158, R157 ;  /* 0x0000009d9e5f723e */ /* 0x000fc400000010ff */
[----:B------:R-:W-:Y:S02]  /*385d0*/  F2FP.BF16.F32.PACK_AB R94, R112, R154 ;  /* 0x0000009a705e723e */ /* 0x000fe400000010ff */
[----:B------:R-:W-:Y:S01]  /*385e0*/  F2FP.BF16.F32.PACK_AB R93, R108, R107 ;  /* 0x0000006b6c5d723e */ /* 0x000fe200000010ff */
[----:B------:R3:W-:Y:S01]  /*385f0*/  STG.E.128 desc[UR8][R54.64], R12 ;  /* 0x0000000c36007986 */ /* 0x0007e2000c101d08 */
[----:B------:R-:W-:Y:S02]  /*38600*/  F2FP.BF16.F32.PACK_AB R31, R33, R159 ;  /* 0x0000009f211f723e */ /* 0x000fe400000010ff */
[----:B------:R-:W-:Y:S02]  /*38610*/  F2FP.BF16.F32.PACK_AB R30, R32, R156 ;  /* 0x0000009c201e723e */ /* 0x000fe400000010ff */
[----:B------:R-:W-:Y:S02]  /*38620*/  F2FP.BF16.F32.PACK_AB R29, R29, R116 ;  /* 0x000000741d1d723e */ /* 0x000fe400000010ff */
[----:B------:R-:W-:Y:S01]  /*38630*/  F2FP.BF16.F32.PACK_AB R28, R110, R109 ;  /* 0x0000006d6e1c723e */ /* 0x000fe200000010ff */
[----:B------:R-:W-:Y:S01]  /*38640*/  IMAD.WIDE.U32 R132, R132, 0x10, R100 ;  /* 0x0000001084847825 */ /* 0x000fe200078e0064 */
[----:B-1----:R-:W-:Y:S01]  /*38650*/  F2FP.BF16.F32.PACK_AB R7, R37, R130 ;  /* 0x000000822507723e */ /* 0x002fe200000010ff */
[----:B------:R3:W-:Y:S01]  /*38660*/  STG.E.128 desc[UR8][R98.64], R16 ;  /* 0x0000001062007986 */ /* 0x0007e2000c101d08 */
[----:B------:R-:W-:-:S02]  /*38670*/  F2FP.BF16.F32.PACK_AB R6, R36, R126 ;  /* 0x0000007e2406723e */ /* 0x000fc400000010ff */
[----:B------:R-:W-:Y:S02]  /*38680*/  F2FP.BF16.F32.PACK_AB R5, R35, R113 ;  /* 0x000000712305723e */ /* 0x000fe400000010ff */
[----:B------:R-:W-:Y:S01]  /*38690*/  F2FP.BF16.F32.PACK_AB R4, R34, R111 ;  /* 0x0000006f2204723e */ /* 0x000fe200000010ff */
[----:B------:R-:W-:Y:S01]  /*386a0*/  IMAD.WIDE.U32 R100, R142, 0x10, R100 ;  /* 0x000000108e647825 */ /* 0x000fe200078e0064 */
[----:B--2---:R-:W-:Y:S01]  /*386b0*/  F2FP.BF16.F32.PACK_AB R11, R41, R138 ;  /* 0x0000008a290b723e */ /* 0x004fe200000010ff */
[----:B------:R3:W-:Y:S01]  /*386c0*/  STG.E.128 desc[UR8][R102.64], R44 ;  /* 0x0000002c66007986 */ /* 0x0007e2000c101d08 */
[----:B------:R-:W-:Y:S02]  /*386d0*/  F2FP.BF16.F32.PACK_AB R10, R40, R129 ;  /* 0x00000081280a723e */ /* 0x000fe400000010ff */
[----:B------:R-:W-:Y:S02]  /*386e0*/  F2FP.BF16.F32.PACK_AB R9, R39, R119 ;  /* 0x000000772709723e */ /* 0x000fe400000010ff */
[----:B------:R-:W-:Y:S01]  /*386f0*/  F2FP.BF16.F32.PACK_AB R8, R38, R117 ;  /* 0x000000752608723e */ /* 0x000fe200000010ff */
[----:B------:R3:W-:Y:S01]  /*38700*/  STG.E.128 desc[UR8][R88.64], R92 ;  /* 0x0000005c58007986 */ /* 0x0007e2000c101d08 */
[----:B------:R-:W-:-:S02]  /*38710*/  F2FP.BF16.F32.PACK_AB R139, R49, R139 ;  /* 0x0000008b318b723e */ /* 0x000fc400000010ff */
        /* <DEDUP_REMOVED lines=11> */
.L_x_2241:
[----:B------:R-:W-:Y:S01]  /*387d0*/  HFMA2 R39, -RZ, RZ, 0, 5.9604644775390625e-08 ;  /* 0x00000001ff277431 */ /* 0x000fe200000001ff */
[----:B------:R-:W-:Y:S01]  /*387e0*/  BSSY B0, `(.L_x_2243) ;  /* 0x0000007000007945 */ /* 0x000fe20003800000 */
[----:B------:R-:W-:Y:S01]  /*387f0*/  IMAD.MOV.U32 R38, RZ, RZ, R29 ;  /* 0x000000ffff267224 */ /* 0x000fe200078e001d */
[----:B------:R-:W-:Y:S01]  /*38800*/  MOV R37, 0xffffffff ;  /* 0xffffffff00257802 */ /* 0x000fe20000000f00 */
[----:B------:R-:W-:-:S07]  /*38810*/  IMAD.MOV.U32 R40, RZ, RZ, 0x1f ;  /* 0x0000001fff287424 */ /* 0x000fce00078e00ff */
[----:B------:R-:W-:Y:S05]  /*38820*/  WARPSYNC.COLLECTIVE R37, `(.L_x_2244) ;  /* 0x0000000025087348 */ /* 0x000fea0003c00000 */
[----:B------:R0:W1:Y:S02]  /*38830*/  SHFL.BFLY P1, R36, R38, R39, R40 ;  /* 0x0c00002726247389 */ /* 0x0000640000020028 */
[----:B01----:R-:W-:Y:S05]  /*38840*/  ENDCOLLECTIVE ;  /* 0x000000000000791b */ /* 0x003fea0003800000 */
.L_x_2244:
[----:B------:R-:W-:Y:S05]  /*38850*/  BSYNC B0 ;  /* 0x0000000000007941 */ /* 0x000fea0003800000 */
.L_x_2243:
[----:B------:R-:W-:Y:S02]  /*38860*/  IMAD.MOV.U32 R30, RZ, RZ, R36 ;  /* 0x000000ffff1e7224 */ /* 0x000fe400078e0024 */
[----:B------:R-:W-:Y:S02]  /*38870*/  HFMA2 R40, -RZ, RZ, 0, 1.847743988037109375e-06 ;  /* 0x0000001fff287431 */ /* 0x000fe400000001ff */
[----:B------:R-:W-:Y:S02]  /*38880*/  IMAD.MOV.U32 R39, RZ, RZ, 0x2 ;  /* 0x00000002ff277424 */ /* 0x000fe400078e00ff */
[----:B------:R-:W-:Y:S01]  /*38890*/  FADD.FTZ R30, R29, R30 ;  /* 0x0000001e1d1e7221 */ /* 0x000fe20000010000 */
[----:B------:R-:W-:-:S04]  /*388a0*/  IMAD.MOV.U32 R37, RZ, RZ, -0x1 ;  /* 0xffffffffff257424 */ /* 0x000fc800078e00ff */
[----:B------:R-:W-:-:S07]  /*388b0*/  MOV R38, R30 ;  /* 0x0000001e00267202 */ /* 0x000fce0000000f00 */
[----:B------:R-:W-:Y:S05]  /*388c0*/  WARPSYNC.COLLECTIVE R37, `(.L_x_2245) ;  /* 0x0000000025087348 */ /* 0x000fea0003c00000 */
[----:B------:R0:W1:Y:S02]  /*388d0*/  SHFL.BFLY P1, R36, R38, R39, R40 ;  /* 0x0c00002726247389 */ /* 0x0000640000020028 */
[----:B01----:R-:W-:Y:S05]  /*388e0*/  ENDCOLLECTIVE ;  /* 0x000000000000791b */ /* 0x003fea0003800000 */
.L_x_2245:
[----:B------:R-:W-:Y:S01]  /*388f0*/  HFMA2 R39, -RZ, RZ, 0, 2.384185791015625e-07 ;  /* 0x00000004ff277431 */ /* 0x000fe200000001ff */
[----:B------:R-:W-:-:S05]  /*38900*/  MOV R31, R36 ;  /* 0x00000024001f7202 */ /* 0x000fca0000000f00 */
[----:B------:R-:W-:-:S04]  /*38910*/  FADD.FTZ R31, R30, R31 ;  /* 0x0000001f1e1f7221 */ /* 0x000fc80000010000 */
[----:B------:R-:W-:-:S07]  /*38920*/  IMAD.MOV.U32 R38, RZ, RZ, R31 ;  /* 0x000000ffff267224 */ /* 0x000fce00078e001f */
[----:B------:R-:W-:Y:S05]  /*38930*/  WARPSYNC.COLLECTIVE R37, `(.L_x_2246) ;  /* 0x0000000025087348 */ /* 0x000fea0003c00000 */
[----:B------:R0:W1:Y:S02]  /*38940*/  SHFL.BFLY P1, R36, R38, R39, R40 ;  /* 0x0c00002726247389 */ /* 0x0000640000020028 */
[----:B01----:R-:W-:Y:S05]  /*38950*/  ENDCOLLECTIVE ;  /* 0x000000000000791b */ /* 0x003fea0003800000 */
.L_x_2246:
[----:B------:R-:W-:Y:S02]  /*38960*/  IMAD.MOV.U32 R39, RZ, RZ, 0x8 ;  /* 0x00000008ff277424 */ /* 0x000fe400078e00ff */
[----:B------:R-:W-:-:S04]  /*38970*/  IMAD.MOV.U32 R32, RZ, RZ, R36 ;  /* 0x000000ffff207224 */ /* 0x000fc800078e0024 */
[----:B------:R-:W-:Y:S02]  /*38980*/  FADD.FTZ R34, R31, R32 ;  /* 0x000000201f227221 */ /* 0x000fe40000010000 */
[----:B------:R-:W0:Y:S03]  /*38990*/  LDC R32, c[0x0][0x400] ;  /* 0x00010000ff207b82 */ /* 0x000e260000000800 */
[----:B------:R-:W-:-:S07]  /*389a0*/  MOV R38, R34 ;  /* 0x0000002200267202 */ /* 0x000fce0000000f00 */
[----:B0-----:R-:W-:Y:S05]  /*389b0*/  WARPSYNC.COLLECTIVE R37, `(.L_x_2247) ;  /* 0x0000000025087348 */ /* 0x001fea0003c00000 */
[----:B------:R1:W2:Y:S02]  /*389c0*/  SHFL.BFLY P1, R36, R38, R39, R40 ;  /* 0x0c00002726247389 */ /* 0x0002a40000020028 */
[----:B012---:R-:W-:Y:S05]  /*389d0*/  ENDCOLLECTIVE ;  /* 0x000000000000791b */ /* 0x007fea0003800000 */
.L_x_2247:
[----:B------:R-:W-:Y:S01]  /*389e0*/  HFMA2 R39, -RZ, RZ, 0, 9.5367431640625e-07 ;  /* 0x00000010ff277431 */ /* 0x000fe200000001ff */
[----:B------:R-:W-:-:S05]  /*389f0*/  MOV R33, R36 ;  /* 0x0000002400217202 */ /* 0x000fca0000000f00 */
[----:B------:R-:W-:-:S04]  /*38a00*/  FADD.FTZ R35, R34, R33 ;  /* 0x0000002122237221 */ /* 0x000fc80000010000 */
[----:B------:R-:W-:-:S07]  /*38a10*/  IMAD.MOV.U32 R38, RZ, RZ, R35 ;  /* 0x000000ffff267224 */ /* 0x000fce00078e0023 */
[----:B------:R-:W-:Y:S05]  /*38a20*/  WARPSYNC.COLLECTIVE R37, `(.L_x_2248) ;  /* 0x0000000025087348 */ /* 0x000fea0003c00000 */
[----:B------:R0:W1:Y:S02]  /*38a30*/  SHFL.BFLY P1, R36, R38, R39, R40 ;  /* 0x0c00002726247389 */ /* 0x0000640000020028 */
[----:B01----:R-:W-:Y:S05]  /*38a40*/  ENDCOLLECTIVE ;  /* 0x000000000000791b */ /* 0x003fea0003800000 */
.L_x_2248:
[----:B------:R-:W-:Y:S01]  /*38a50*/  MOV R39, 0x1 ;  /* 0x0000000100277802 */ /* 0x000fe20000000f00 */
        /* <DEDUP_REMOVED lines=162> */
[----:B------:R-:W-:-:S07]  /*39480*/  IMAD.MOV.U32 R38, RZ, RZ, R29 ;  /* 0x000000ffff267224 */ /* 0x000fce00078e001d */
[----:B------:R-:W-:Y:S05]  /*39490*/  WARPSYNC.COLLECTIVE R37, `(.L_x_2249) ;  /* 0x0000000025087348 */ /* 0x000fea0003c00000 */
[----:B------:R0:W1:Y:S02]  /*394a0*/  SHFL.BFLY P1, R36, R38, R39, R40 ;  /* 0x0c00002726247389 */ /* 0x0000640000020028 */
[----:B01----:R-:W-:Y:S05]  /*394b0*/  ENDCOLLECTIVE ;  /* 0x000000000000791b */ /* 0x003fea0003800000 */
.L_x_2249:
[----:B------:R-:W-:Y:S02]  /*394c0*/  IMAD.MOV.U32 R39, RZ, RZ, 0x2 ;  /* 0x00000002ff277424 */ /* 0x000fe400078e00ff */
[----:B------:R-:W-:-:S04]  /*394d0*/  IMAD.MOV.U32 R30, RZ, RZ, R36 ;  /* 0x000000ffff1e7224 */ /* 0x000fc800078e0024 */
[----:B------:R-:W-:-:S05]  /*394e0*/  FADD.FTZ R30, R29, R30 ;  /* 0x0000001e1d1e7221 */ /* 0x000fca0000010000 */
[----:B------:R-:W-:-:S07]  /*394f0*/  MOV R38, R30 ;  /* 0x0000001e00267202 */ /* 0x000fce0000000f00 */
[----:B------:R-:W-:Y:S05]  /*39500*/  WARPSYNC.COLLECTIVE R37, `(.L_x_2250) ;  /* 0x0000000025087348 */ /* 0x000fea0003c00000 */
[----:B------:R0:W1:Y:S02]  /*39510*/  SHFL.BFLY P1, R36, R38, R39, R40 ;  /* 0x0c00002726247389 */ /* 0x0000640000020028 */
[----:B01----:R-:W-:Y:S05]  /*39520*/  ENDCOLLECTIVE ;  /* 0x000000000000791b */ /* 0x003fea0003800000 */
.L_x_2250:
[----:B------:R-:W-:Y:S01]  /*39530*/  HFMA2 R39, -RZ, RZ, 0, 2.384185791015625e-07 ;  /* 0x00000004ff277431 */ /* 0x000fe200000001ff */
[----:B------:R-:W-:-:S05]  /*39540*/  MOV R31, R36 ;  /* 0x00000024001f7202 */ /* 0x000fca0000000f00 */
[----:B------:R-:W-:-:S04]  /*39550*/  FADD.FTZ R31, R30, R31 ;  /* 0x0000001f1e1f7221 */ /* 0x000fc80000010000 */
[----:B------:R-:W-:-:S07]  /*39560*/  IMAD.MOV.U32 R38, RZ, RZ, R31 ;  /* 0x000000ffff267224 */ /* 0x000fce00078e001f */
[----:B------:R-:W-:Y:S05]  /*39570*/  WARPSYNC.COLLECTIVE R37, `(.L_x_2251) ;  /* 0x0000000025087348 */ /* 0x000fea0003c00000 */
[----:B------:R0:W1:Y:S02]  /*39580*/  SHFL.BFLY P1, R36, R38, R39, R40 ;  /* 0x0c00002726247389 */ /* 0x0000640000020028 */
[----:B01----:R-:W-:Y:S05]  /*39590*/  ENDCOLLECTIVE ;  /* 0x000000000000791b */ /* 0x003fea0003800000 */
.L_x_2251:
[----:B------:R-:W-:Y:S02]  /*395a0*/  IMAD.MOV.U32 R39, RZ, RZ, 0x8 ;  /* 0x00000008ff277424 */ /* 0x000fe400078e00ff */
[----:B------:R-:W-:-:S04]  /*395b0*/  IMAD.MOV.U32 R34, RZ, RZ, R36 ;  /* 0x000000ffff227224 */ /* 0x000fc800078e0024 */
[----:B------:R-:W-:-:S05]  /*395c0*/  FADD.FTZ R34, R31, R34 ;  /* 0x000000221f227221 */ /* 0x000fca0000010000 */
[----:B------:R-:W-:-:S07]  /*395d0*/  MOV R38, R34 ;  /* 0x0000002200267202 */ /* 0x000fce0000000f00 */
[----:B------:R-:W-:Y:S05]  /*395e0*/  WARPSYNC.COLLECTIVE R37, `(.L_x_2252) ;  /* 0x0000000025087348 */ /* 0x000fea0003c00000 */
[----:B------:R0:W1:Y:S02]  /*395f0*/  SHFL.BFLY P1, R36, R38, R39, R40 ;  /* 0x0c00002726247389 */ /* 0x0000640000020028 */
[----:B01----:R-:W-:Y:S05]  /*39600*/  ENDCOLLECTIVE ;  /* 0x000000000000791b */ /* 0x003fea0003800000 */
.L_x_2252:
[----:B------:R-:W-:Y:S01]  /*39610*/  HFMA2 R39, -RZ, RZ, 0, 9.5367431640625e-07 ;  /* 0x00000010ff277431 */ /* 0x000fe200000001ff */
[----:B------:R-:W-:-:S05]  /*39620*/  MOV R35, R36 ;  /* 0x0000002400237202 */ /* 0x000fca0000000f00 */
[----:B------:R-:W-:-:S04]  /*39630*/  FADD.FTZ R35, R34, R35 ;  /* 0x0000002322237221 */ /* 0x000fc80000010000 */
[----:B------:R-:W-:-:S07]  /*39640*/  IMAD.MOV.U32 R38, RZ, RZ, R35 ;  /* 0x000000ffff267224 */ /* 0x000fce00078e0023 */
[----:B------:R-:W-:Y:S05]  /*39650*/  WARPSYNC.COLLECTIVE R37, `(.L_x_2253) ;  /* 0x0000000025087348 */ /* 0x000fea0003c00000 */
[----:B------:R0:W1:Y:S02]  /*39660*/  SHFL.BFLY P1, R36, R38, R39, R40 ;  /* 0x0c00002726247389 */ /* 0x0000640000020028 */
[----:B01----:R-:W-:Y:S05]  /*39670*/  ENDCOLLECTIVE ;  /* 0x000000000000791b */ /* 0x003fea0003800000 */
.L_x_2253:
[----:B------:R-:W-:Y:S05]  /*39680*/  BRA `(.L_x_2254) ;  /* 0xffffffd0002c7947 */ /* 0x000fea000383ffff */
.L_x_2255:
        /* <DEDUP_REMOVED lines=15> */
.L_x_88425:


//--------------------- .text._ZN10layer_norm13ln_fwd_kernelINS_13Kernel_traitsI13__nv_bfloat16S2_S2_S2_fjLj2560ELj1ELj4ELj1ELj16ENS_18Kernel_traits_baseILj2560ES2_S2_S2_S2_fjLj128EEEEELb1ELb0ELb1ELb0EEEvNS_9FwdParamsE --------------------------
	.section	.text._ZN10layer_norm13ln_fwd_kernelINS_13Kernel_traitsI13__nv_bfloat16S2_S2_S2_fjLj2560ELj1ELj4ELj1ELj16ENS_18Kernel_traits_baseILj2560ES2_S2_S2_S2_fjLj128EEEEELb1ELb0ELb1ELb0EEEvNS_9FwdParamsE,"ax",@progbits
	.align	128
        .global         _ZN10layer_norm13ln_fwd_kernelINS_13Kernel_traitsI13__nv_bfloat16S2_S2_S2_fjLj2560ELj1ELj4ELj1ELj16ENS_18Kernel_traits_baseILj2560ES2_S2_S2_S2_fjLj128EEEEELb1ELb0ELb1ELb0EEEvNS_9FwdParamsE
        .type           _ZN10layer_norm13ln_fwd_kernelINS_13Kernel_traitsI13__nv_bfloat16S2_S2_S2_fjLj2560ELj1ELj4ELj1ELj16ENS_18Kernel_traits_baseILj2560ES2_S2_S2_S2_fjLj128EEEEELb1ELb0ELb1ELb0EEEvNS_9FwdParamsE,@function
        .size           _ZN10layer_norm13ln_fwd_kernelINS_13Kernel_traitsI13__nv_bfloat16S2_S2_S2_fjLj2560ELj1ELj4ELj1ELj16ENS_18Kernel_traits_baseILj2560ES2_S2_S2_S2_fjLj128EEEEELb1ELb0ELb1ELb0EEEvNS_9FwdParamsE,(.L_x_88426 - _ZN10layer_norm13ln_fwd_kernelINS_13Kernel_traitsI13__nv_bfloat16S2_S2_S2_fjLj2560ELj1ELj4ELj1ELj16ENS_18Kernel_traits_baseILj2560ES2_S2_S2_S2_fjLj128EEEEELb1ELb0ELb1ELb0EEEvNS_9FwdParamsE)
        .other          _ZN10layer_norm13ln_fwd_kernelINS_13Kernel_traitsI13__nv_bfloat16S2_S2_S2_fjLj2560ELj1ELj4ELj1ELj16ENS_18Kernel_traits_baseILj2560ES2_S2_S2_S2_fjLj128EEEEELb1ELb0ELb1ELb0EEEvNS_9FwdParamsE,@"STO_CUDA_ENTRY STV_DEFAULT"
_ZN10layer_norm13ln_fwd_kernelINS_13Kernel_traitsI13__nv_bfloat16S2_S2_S2_fjLj2560ELj1ELj4ELj1ELj16ENS_18Kernel_traits_baseILj2560ES2_S2_S2_S2_fjLj128EEEEELb1ELb0ELb1ELb0EEEvNS_9FwdParamsE:
.text._ZN10layer_norm13ln_fwd_kernelINS_13Kernel_traitsI13__nv_bfloat16S2_S2_S2_fjLj2560ELj1ELj4ELj1ELj16ENS_18Kernel_traits_baseILj2560ES2_S2_S2_S2_fjLj128EEEEELb1ELb0ELb1ELb0EEEvNS_9FwdParamsE:
[----:B------:R-:W0:Y:S01]  /*0000*/  LDC R1, c[0x0][0x37c] ;  /* 0x0000df00ff017b82 */ /* 0x000e220000000800 */
[----:B------:R-:W1:Y:S07]  /*0010*/  LDCU.U8 UR4, c[0x0][0x464] ;  /* 0x00008c80ff0477ac */ /* 0x000e6e0008000000 */
[----:B------:R-:W2:Y:S01]  /*0020*/  LDC R34, c[0x0][0x458] ;  /* 0x00011600ff227b82 */ /* 0x000ea20000000800 */
[----:B0-----:R-:W-:Y:S01]  /*0030*/  VIADD R1, R1, 0xffffff88 ;  /* 0xffffff8801017836 */ /* 0x001fe20000000000 */
[----:B------:R-:W0:Y:S06]  /*0040*/  LDCU.64 UR6, c[0x0][0x358] ;  /* 0x00006b00ff0677ac */ /* 0x000e2c0008000a00 */
[----:B------:R-:W3:Y:S01]  /*0050*/  LDC R33, c[0x0][0x45c] ;  /* 0x00011700ff217b82 */ /* 0x000ee20000000800 */
[----:B------:R-:W4:Y:S01]  /*0060*/  S2R R38, SR_TID.X ;  /* 0x0000000000267919 */ /* 0x000f220000002100 */
[----:B------:R-:W5:Y:S06]  /*0070*/  LDCU.64 UR8, c[0x0][0x438] ;  /* 0x00008700ff0877ac */ /* 0x000f6c0008000a00 */
[----:B------:R-:W4:Y:S01]  /*0080*/  LDC R9, c[0x0][0x388] ;  /* 0x0000e200ff097b82 */ /* 0x000f220000000800 */
[----:B-1----:R-:W-:Y:S01]  /*0090*/  ISETP.NE.AND P0, PT, RZ, UR4, PT ;  /* 0x00000004ff007c0c */ /* 0x002fe2000bf05270 */
[----:B------:R-:W1:-:S12]  /*00a0*/  LDCU.64 UR4, c[0x0][0x450] ;  /* 0x00008a00ff0477ac */ /* 0x000e580008000a00 */
[----:B--2---:R-:W-:Y:S01]  /*00b0*/  @P0 IMAD.MOV.U32 R2, RZ, RZ, R34 ;  /* 0x000000ffff020224 */ /* 0x004fe200078e0022 */
[----:B------:R-:W2:Y:S01]  /*00c0*/  @P0 LDC R7, c[0x0][0x460] ;  /* 0x00011800ff070b82 */ /* 0x000ea20000000800 */
[----:B---3--:R-:W-:-:S06]  /*00d0*/  @P0 MOV R3, R33 ;  /* 0x0000002100030202 */ /* 0x008fcc0000000f00 */
[----:B0-----:R-:W2:Y:S01]  /*00e0*/  @P0 LDG.E.64 R2, desc[UR6][R2.64] ;  /* 0x0000000602020981 */ /* 0x001ea2000c1e1b00 */
[----:B-1----:R-:W-:Y:S02]  /*00f0*/  IMAD.U32 R54, RZ, RZ, UR4 ;  /* 0x00000004ff367e24 */ /* 0x002fe4000f8e00ff */
[----:B------:R-:W-:-:S06]  /*0100*/  IMAD.U32 R55, RZ, RZ, UR5 ;  /* 0x00000005ff377e24 */ /* 0x000fcc000f8e00ff */
[----:B------:R-:W3:Y:S01]  /*0110*/  @P0 LDG.E.64 R54, desc[UR6][R54.64] ;  /* 0x0000000636360981 */ /* 0x000ee2000c1e1b00 */
[----:B------:R-:W0:Y:S01]  /*0120*/  S2UR UR5, SR_CTAID.X ;  /* 0x00000000000579c3 */ /* 0x000e220000002500 */
[----:B-----5:R-:W-:Y:S01]  /*0130*/  UISETP.NE.U32.AND UP0, UPT, UR8, URZ, UPT ;  /* 0x000000ff0800728c */ /* 0x020fe2000bf05070 */
[----:B----4-:R-:W-:Y:S01]  /*0140*/  SHF.R.S32.HI R0, RZ, 0x1f, R9 ;  /* 0x0000001fff007819 */ /* 0x010fe20000011409 */
[----:B------:R-:W-:Y:S01]  /*0150*/  BSSY.RECONVERGENT B0, `(.L_x_2256) ;  /* 0x00000d4000007945 */ /* 0x000fe20003800200 */
[----:B------:R-:W-:Y:S01]  /*0160*/  LOP3.LUT R11, R38, 0x1f, RZ, 0xc0, !PT ;  /* 0x0000001f260b7812 */ /* 0x000fe200078ec0ff */
[----:B------:R-:W-:Y:S01]  /*0170*/  UISETP.NE.AND.EX UP0, UPT, UR9, URZ, UPT, UP0 ;  /* 0x000000ff0900728c */ /* 0x000fe2000bf05300 */
[----:B------:R-:W-:Y:S02]  /*0180*/  LEA.HI R0, R0, R9, RZ, 0x3 ;  /* 0x0000000900007211 */ /* 0x000fe400078f18ff */
[----:B------:R-:W1:Y:S01]  /*0190*/  LDC R5, c[0x0][0x360] ;  /* 0x0000d800ff057b82 */ /* 0x000e620000000800 */
[----:B------:R-:W-:-:S04]  /*01a0*/  LOP3.LUT R39, R11, 0x1f, RZ, 0x3c, !PT ;  /* 0x0000001f0b277812 */ /* 0x000fc800078e3cff */
[----:B------:R-:W-:Y:S01]  /*01b0*/  LEA.HI.SX32 R39, R0, R39, 0x1d ;  /* 0x0000002700277211 */ /* 0x000fe200078feaff */
[----:B0-----:R-:W-:Y:S02]  /*01c0*/  USHF.L.U32 UR4, UR5, 0x2, URZ ;  /* 0x0000000205047899 */ /* 0x001fe400080006ff */
[--C-:B-1----:R-:W-:Y:S01]  /*01d0*/  IMAD R32, R5, UR5, R38.reuse ;  /* 0x0000000505207c24 */ /* 0x102fe2000f8e0226 */
[----:B------:R-:W-:-:S04]  /*01e0*/  SHF.R.U32.HI R38, RZ, 0x5, R38 ;  /* 0x00000005ff267819 */ /* 0x000fc80000011626 */
[----:B------:R-:W-:Y:S02]  /*01f0*/  LOP3.LUT R38, R38, UR4, RZ, 0xfc, !PT ;  /* 0x0000000426267c12 */ /* 0x000fe4000f8efcff */
[----:B--2---:R-:W-:-:S04]  /*0200*/  @P0 IADD3 R34, P1, PT, R2, R7, RZ ;  /* 0x0000000702220210 */ /* 0x004fc80007f3e0ff */
[----:B------:R-:W-:-:S04]  /*0210*/  @P0 IADD3.X R33, PT, PT, RZ, R3, RZ, P1, !PT ;  /* 0x00000003ff210210 */ /* 0x000fc80000ffe4ff */
[--C-:B------:R-:W-:Y:S01]  /*0220*/  SHF.R.U64 R37, R34, 0x2, R33.reuse ;  /* 0x0000000222257819 */ /* 0x100fe20000001221 */
[C---:B---3--:R-:W-:Y:S01]  /*0230*/  VIADD R48, R54.reuse, 0x9e3779b9 ;  /* 0x9e3779b936307836 */ /* 0x048fe20000000000 */
[C---:B------:R-:W-:Y:S01]  /*0240*/  IADD3 R50, PT, PT, R54.reuse, 0x3c6ef372, RZ ;  /* 0x3c6ef37236327810 */ /* 0x040fe20007ffe0ff */
[C---:B------:R-:W-:Y:S01]  /*0250*/  VIADD R49, R55.reuse, 0xbb67ae85 ;  /* 0xbb67ae8537317836 */ /* 0x040fe20000000000 */
[C---:B------:R-:W-:Y:S01]  /*0260*/  IADD3 R53, PT, PT, R55.reuse, 0x32370b8f, RZ ;  /* 0x32370b8f37357810 */ /* 0x040fe20007ffe0ff */
[C---:B------:R-:W-:Y:S01]  /*0270*/  VIADD R51, R55.reuse, 0x76cf5d0a ;  /* 0x76cf5d0a37337836 */ /* 0x040fe20000000000 */
[C---:B------:R-:W-:Y:S01]  /*0280*/  IADD3 R7, PT, PT, R54.reuse, 0x1715609d, RZ ;  /* 0x1715609d36077810 */ /* 0x040fe20007ffe0ff */
[C---:B------:R-:W-:Y:S01]  /*0290*/  VIADD R52, R54.reuse, 0xdaa66d2b ;  /* 0xdaa66d2b36347836 */ /* 0x040fe20000000000 */
[C---:B------:R-:W-:Y:S01]  /*02a0*/  IADD3 R5, PT, PT, R55.reuse, 0x646e171e, RZ ;  /* 0x646e171e37057810 */ /* 0x040fe20007ffe0ff */
[C---:B------:R-:W-:Y:S01]  /*02b0*/  VIADD R10, R54.reuse, 0x78dde6e4 ;  /* 0x78dde6e4360a7836 */ /* 0x040fe20000000000 */
[C---:B------:R-:W-:Y:S01]  /*02c0*/  IADD3 R3, PT, PT, R54.reuse, -0xe443238, RZ ;  /* 0xf1bbcdc836037810 */ /* 0x040fe20007ffe0ff */
[C---:B------:R-:W-:Y:S01]  /*02d0*/  VIADD R9, R55.reuse, 0xed9eba14 ;  /* 0xed9eba1437097836 */ /* 0x040fe20000000000 */
[C---:B------:R-:W-:Y:S01]  /*02e0*/  IADD3 R36, PT, PT, R55.reuse, -0x695add53, RZ ;  /* 0x96a522ad37247810 */ /* 0x040fe20007ffe0ff */
[----:B------:R-:W-:Y:S01]  /*02f0*/  VIADD R8, R55, 0xa9066899 ;  /* 0xa906689937087836 */ /* 0x000fe20000000000 */
[----:B------:R-:W-:Y:S01]  /*0300*/  SHF.R.U32.HI R33, RZ, 0x2, R33 ;  /* 0x00000002ff217819 */ /* 0x000fe20000011621 */
[----:B------:R-:W-:-:S02]  /*0310*/  VIADD R6, R54, 0xb54cda56 ;  /* 0xb54cda5636067836 */ /* 0x000fc40000000000 */
[C---:B------:R-:W-:Y:S02]  /*0320*/  VIADD R4, R54.reuse, 0x5384540f ;  /* 0x5384540f36047836 */ /* 0x040fe40000000000 */
[C---:B------:R-:W-:Y:S02]  /*0330*/  VIADD R0, R55.reuse, 0x1fd5c5a3 ;  /* 0x1fd5c5a337007836 */ /* 0x040fe40000000000 */
[----:B------:R-:W-:Y:S02]  /*0340*/  VIADD R2, R55, 0xdb3d7428 ;  /* 0xdb3d742837027836 */ /* 0x000fe40000000000 */
[----:B------:R-:W-:Y:S01]  /*0350*/  VIADD R35, R54, 0x8ff34781 ;  /* 0x8ff3478136237836 */ /* 0x000fe20000000000 */
[----:B------:R-:W-:Y:S06]  /*0360*/  BRA.U !UP0, `(.L_x_2257) ;  /* 0x0000000508447547 */ /* 0x000fec000b800000 */
        /* <DEDUP_REMOVED lines=24> */
[----:B------:R-:W-:Y:S01]  /*04f0*/  @P6 VIADD R11, R11, 0x20 ;  /* 0x000000200b0b6836 */ /* 0x000fe20000000000 */
[----:B------:R-:W-:-:S05]  /*0500*/  ISETP.GE.U32.AND P6, PT, R39, 0x100, PT ;  /* 0x000001002700780c */ /* 0x000fca0003fc6070 */
        /* <DEDUP_REMOVED lines=13> */
[----:B---3--:R-:W-:-:S03]  /*05e0*/  @P1 IMAD.WIDE.U32 R26, R11, 0x10, R26 ;  /* 0x000000100b1a1825 */ /* 0x008fc600078e001a */
[----:B------:R-:W3:Y:S01]  /*05f0*/  @P6 LDC.64 R18, c[0x0][0x3d0] ;  /* 0x0000f400ff126b82 */ /* 0x000ee20000000a00 */
[----:B------:R-:W-:Y:S01]  /*0600*/  @P1 IADD3 R11, PT, PT, R11, 0x20, RZ ;  /* 0x000000200b0b1810 */ /* 0x000fe20007ffe0ff */
[----:B------:R1:W5:Y:S06]  /*0610*/  @P1 LDG.E.128 R184, desc[UR6][R24.64] ;  /* 0x0000000618b81981 */ /* 0x00036c000c1e1d00 */
[----:B------:R-:W1:Y:S01]  /*0620*/  @P6 LDC.64 R42, c[0x0][0x438] ;  /* 0x00010e00ff2a6b82 */ /* 0x000e620000000a00 */
[C---:B------:R-:W-:Y:S01]  /*0630*/  @P2 IMAD.WIDE.U32 R28, R11.reuse, 0x10, R28 ;  /* 0x000000100b1c2825 */ /* 0x040fe200078e001c */
[----:B------:R0:W5:Y:S03]  /*0640*/  @P1 LD.E.128 R72, desc[UR6][R26.64] ;  /* 0x000000061a481980 */ /* 0x000166000c101d00 */
[C---:B------:R-:W-:Y:S01]  /*0650*/  @P2 IMAD.WIDE.U32 R30, R11.reuse, 0x10, R30 ;  /* 0x000000100b1e2825 */ /* 0x040fe200078e001e */
[----:B------:R0:W5:Y:S02]  /*0660*/  @P2 LDG.E.128 R180, desc[UR6][R28.64] ;  /* 0x000000061cb42981 */ /* 0x000164000c1e1d00 */
[----:B------:R-:W1:Y:S01]  /*0670*/  @P5 LDC.64 R44, c[0x0][0x3d0] ;  /* 0x0000f400ff2c5b82 */ /* 0x000e620000000a00 */
[----:B------:R-:W-:Y:S01]  /*0680*/  @P2 VIADD R11, R11, 0x20 ;  /* 0x000000200b0b2836 */ /* 0x000fe20000000000 */
[----:B------:R1:W5:Y:S06]  /*0690*/  @P2 LD.E.128 R68, desc[UR6][R30.64] ;  /* 0x000000061e442980 */ /* 0x00036c000c101d00 */
[----:B------:R-:W1:Y:S01]  /*06a0*/  @P5 LDC.64 R46, c[0x0][0x438] ;  /* 0x00010e00ff2e5b82 */ /* 0x000e620000000a00 */
[----:B0-----:R-:W-:-:S04]  /*06b0*/  @P3 IMAD.WIDE.U32 R12, R11, 0x10, R12 ;  /* 0x000000100b0c3825 */ /* 0x001fc800078e000c */
[C---:B------:R-:W-:Y:S01]  /*06c0*/  @P3 IMAD.WIDE.U32 R40, R11.reuse, 0x10, R40 ;  /* 0x000000100b283825 */ /* 0x040fe200078e0028 */
[----:B------:R0:W5:Y:S03]  /*06d0*/  @P3 LDG.E.128 R176, desc[UR6][R12.64] ;  /* 0x000000060cb03981 */ /* 0x000166000c1e1d00 */
[----:B------:R-:W-:Y:S01]  /*06e0*/  @P3 VIADD R11, R11, 0x20 ;  /* 0x000000200b0b3836 */ /* 0x000fe20000000000 */
[----:B------:R0:W5:Y:S03]  /*06f0*/  @P3 LD.E.128 R64, desc[UR6][R40.64] ;  /* 0x0000000628403980 */ /* 0x000166000c101d00 */
[----:B----4-:R-:W-:-:S04]  /*0700*/  @P4 IMAD.WIDE.U32 R14, R11, 0x10, R14 ;  /* 0x000000100b0e4825 */ /* 0x010fc800078e000e */
[C---:B--2---:R-:W-:Y:S01]  /*0710*/  @P4 IMAD.WIDE.U32 R16, R11.reuse, 0x10, R16 ;  /* 0x000000100b104825 */ /* 0x044fe200078e0010 */
[----:B------:R-:W-:Y:S01]  /*0720*/  @P4 IADD3 R11, PT, PT, R11, 0x20, RZ ;  /* 0x000000200b0b4810 */ /* 0x000fe20007ffe0ff */
[----:B------:R0:W5:Y:S04]  /*0730*/  @P4 LDG.E.128 R172, desc[UR6][R14.64] ;  /* 0x000000060eac4981 */ /* 0x000168000c1e1d00 */
[C---:B---3--:R-:W-:Y:S01]  /*0740*/  @P6 IMAD.WIDE.U32 R18, R11.reuse, 0x10, R18 ;  /* 0x000000100b126825 */ /* 0x048fe200078e0012 */
[----:B------:R0:W5:Y:S03]  /*0750*/  @P4 LD.E.128 R60, desc[UR6][R16.64] ;  /* 0x00000006103c4980 */ /* 0x000166000c101d00 */
[C---:B-1----:R-:W-:Y:S01]  /*0760*/  @P6 IMAD.WIDE.U32 R42, R11.reuse, 0x10, R42 ;  /* 0x000000100b2a6825 */ /* 0x042fe200078e002a */
[----:B------:R0:W5:Y:S03]  /*0770*/  @P6 LDG.E.128 R168, desc[UR6][R18.64] ;  /* 0x0000000612a86981 */ /* 0x000166000c1e1d00 */
[----:B------:R-:W-:Y:S01]  /*0780*/  @P6 VIADD R11, R11, 0x20 ;  /* 0x000000200b0b6836 */ /* 0x000fe20000000000 */
[----:B------:R0:W5:Y:S03]  /*0790*/  @P6 LD.E.128 R140, desc[UR6][R42.64] ;  /* 0x000000062a8c6980 */ /* 0x000166000c101d00 */
[----:B------:R-:W-:-:S04]  /*07a0*/  @P5 IMAD.WIDE.U32 R44, R11, 0x10, R44 ;  /* 0x000000100b2c5825 */ /* 0x000fc800078e002c */
        /* <DEDUP_REMOVED lines=13> */
.L_x_2257:
        /* <DEDUP_REMOVED lines=9> */
[----:B------:R-:W2:Y:S01]  /*0910*/  @P5 LDC.64 R16, c[0x0][0x3d0] ;  /* 0x0000f400ff105b82 */ /* 0x000ea20000000a00 */
[----:B------:R-:W-:-:S07]  /*0920*/  @P1 MOV R87, RZ ;  /* 0x000000ff00571202 */ /* 0x000fce0000000f00 */
[----:B------:R-:W3:Y:S01]  /*0930*/  @P0 LDC.64 R18, c[0x0][0x3d0] ;  /* 0x0000f400ff120b82 */ /* 0x000ee20000000a00 */
[C---:B0-----:R-:W-:Y:S01]  /*0940*/  @P1 IMAD.WIDE.U32 R12, R11.reuse, 0x10, R12 ;  /* 0x000000100b0c1825 */ /* 0x041fe200078e000c */
[----:B------:R-:W-:-:S04]  /*0950*/  @P1 LOP3.LUT R11, R11, 0x20, RZ, 0xfc, !PT ;  /* 0x000000200b0b1812 */ /* 0x000fc800078efcff */
[----:B------:R0:W5:Y:S02]  /*0960*/  @P1 LDG.E.128 R196, desc[UR6][R12.64] ;  /* 0x000000060cc41981 */ /* 0x000164000c1e1d00 */
[----:B------:R-:W4:Y:S01]  /*0970*/  @P4 LDC.64 R20, c[0x0][0x3d0] ;  /* 0x0000f400ff144b82 */ /* 0x000f220000000a00 */
[----:B-1----:R-:W-:Y:S01]  /*0980*/  @P6 IMAD.WIDE.U32 R14, R11, 0x10, R14 ;  /* 0x000000100b0e6825 */ /* 0x002fe200078e000e */
[----:B------:R-:W-:-:S03]  /*0990*/  ISETP.GE.U32.AND P1, PT, R39, 0x100, PT ;  /* 0x000001002700780c */ /* 0x000fc60003f26070 */
[----:B------:R-:W-:Y:S01]  /*09a0*/  @P6 VIADD R11, R11, 0x20 ;  /* 0x000000200b0b6836 */ /* 0x000fe20000000000 */
[----:B------:R1:W5:Y:S02]  /*09b0*/  @P6 LDG.E.128 R192, desc[UR6][R14.64] ;  /* 0x000000060ec06981 */ /* 0x000364000c1e1d00 */
[----:B------:R-:W1:Y:S01]  /*09c0*/  @P3 LDC.64 R22, c[0x0][0x3d0] ;  /* 0x0000f400ff163b82 */ /* 0x000e620000000a00 */
[----:B------:R-:W-:Y:S01]  /*09d0*/  @P6 IMAD.MOV.U32 R83, RZ, RZ, RZ ;  /* 0x000000ffff536224 */ /* 0x000fe200078e00ff */
[----:B------:R-:W-:Y:S01]  /*09e0*/  ISETP.GE.U32.AND P6, PT, R39, 0x120, PT ;  /* 0x000001202700780c */ /* 0x000fe20003fc6070 */
[C---:B--2---:R-:W-:Y:S01]  /*09f0*/  @P5 IMAD.WIDE.U32 R16, R11.reuse, 0x10, R16 ;  /* 0x000000100b105825 */ /* 0x044fe200078e0010 */
[----:B------:R-:W-:-:S04]  /*0a00*/  @P5 IADD3 R11, PT, PT, R11, 0x20, RZ ;  /* 0x000000200b0b5810 */ /* 0x000fc80007ffe0ff */
[----:B------:R-:W2:Y:S01]  /*0a10*/  @P2 LDC.64 R24, c[0x0][0x3d0] ;  /* 0x0000f400ff182b82 */ /* 0x000ea20000000a00 */
[C---:B---3--:R-:W-:Y:S01]  /*0a20*/  @P0 IMAD.WIDE.U32 R18, R11.reuse, 0x10, R18 ;  /* 0x000000100b120825 */ /* 0x048fe200078e0012 */
[----:B------:R3:W5:Y:S06]  /*0a30*/  @P5 LDG.E.128 R188, desc[UR6][R16.64] ;  /* 0x0000000610bc5981 */ /* 0x00076c000c1e1d00 */
[----:B0-----:R-:W0:Y:S01]  /*0a40*/  @P1 LDC.64 R12, c[0x0][0x3d0] ;  /* 0x0000f400ff0c1b82 */ /* 0x001e220000000a00 */
[----:B------:R-:W-:Y:S01]  /*0a50*/  @P0 VIADD R11, R11, 0x20 ;  /* 0x000000200b0b0836 */ /* 0x000fe20000000000 */
[----:B------:R3:W5:Y:S03]  /*0a60*/  @P0 LDG.E.128 R184, desc[UR6][R18.64] ;  /* 0x0000000612b80981 */ /* 0x000766000c1e1d00 */
[----:B----4-:R-:W-:-:S03]  /*0a70*/  @P4 IMAD.WIDE.U32 R20, R11, 0x10, R20 ;  /* 0x000000100b144825 */ /* 0x010fc600078e0014 */
[----:B------:R-:W4:Y:S01]  /*0a80*/  @P6 LDC.64 R26, c[0x0][0x3d0] ;  /* 0x0000f400ff1a6b82 */ /* 0x000f220000000a00 */
[----:B------:R-:W-:Y:S01]  /*0a90*/  @P4 VIADD R11, R11, 0x20 ;  /* 0x000000200b0b4836 */ /* 0x000fe20000000000 */
[----:B------:R3:W5:Y:S03]  /*0aa0*/  @P4 LDG.E.128 R180, desc[UR6][R20.64] ;  /* 0x0000000614b44981 */ /* 0x000766000c1e1d00 */
[C---:B-1----:R-:W-:Y:S01]  /*0ab0*/  @P3 IMAD.WIDE.U32 R22, R11.reuse, 0x10, R22 ;  /* 0x000000100b163825 */ /* 0x042fe200078e0016 */
[----:B------:R-:W-:-:S04]  /*0ac0*/  @P3 IADD3 R11, PT, PT, R11, 0x20, RZ ;  /* 0x000000200b0b3810 */ /* 0x000fc80007ffe0ff */
[----:B------:R3:W5:Y:S01]  /*0ad0*/  @P3 LDG.E.128 R176, desc[UR6][R22.64] ;  /* 0x0000000616b03981 */ /* 0x000762000c1e1d00 */
[----:B--2---:R-:W-:-:S04]  /*0ae0*/  @P2 IMAD.WIDE.U32 R24, R11, 0x10, R24 ;  /* 0x000000100b182825 */ /* 0x004fc800078e0018 */
[----:B------:R-:W-:Y:S01]  /*0af0*/  @P2 VIADD R11, R11, 0x20 ;  /* 0x000000200b0b2836 */ /* 0x000fe20000000000 */
[----:B------:R3:W5:Y:S03]  /*0b00*/  @P2 LDG.E.128 R172, desc[UR6][R24.64] ;  /* 0x0000000618ac2981 */ /* 0x000766000c1e1d00 */
[----:B0-----:R-:W-:-:S04]  /*0b10*/  @P1 IMAD.WIDE.U32 R12, R11, 0x10, R12 ;  /* 0x000000100b0c1825 */ /* 0x001fc800078e000c */
[----:B------:R-:W-:Y:S01]  /*0b20*/  @P1 VIADD R11, R11, 0x20 ;  /* 0x000000200b0b1836 */ /* 0x000fe20000000000 */
[----:B------:R3:W5:Y:S03]  /*0b30*/  @P1 LDG.E.128 R168, desc[UR6][R12.64] ;  /* 0x000000060ca81981 */ /* 0x000766000c1e1d00 */
[----:B----4-:R-:W-:-:S05]  /*0b40*/  @P6 IMAD.WIDE.U32 R26, R11, 0x10, R26 ;  /* 0x000000100b1a6825 */ /* 0x010fca00078e001a */
[----:B------:R3:W5:Y:S01]  /*0b50*/  @P6 LDG.E.128 R164, desc[UR6][R26.64] ;  /* 0x000000061aa46981 */ /* 0x000762000c1e1d00 */
[----:B------:R-:W-:Y:S02]  /*0b60*/  @P5 MOV R79, RZ ;  /* 0x000000ff004f5202 */ /* 0x000fe40000000f00 */
[----:B------:R-:W-:Y:S01]  /*0b70*/  ISETP.GE.U32.AND P5, PT, R39, 0x140, PT ;  /* 0x000001402700780c */ /* 0x000fe20003fa6070 */
[----:B------:R-:W-:Y:S02]  /*0b80*/  HFMA2 R62, -RZ, RZ, 0, 0 ;  /* 0x00000000ff3e7431 */ /* 0x000fe400000001ff */
[----:B------:R-:W-:Y:S02]  /*0b90*/  HFMA2 R86, -RZ, RZ, 0, 0 ;  /* 0x00000000ff567431 */ /* 0x000fe400000001ff */
[----:B------:R-:W-:Y:S01]  /*0ba0*/  IMAD.MOV.U32 R150, RZ, RZ, RZ ;  /* 0x000000ffff967224 */ /* 0x000fe200078e00ff */
[----:B------:R-:W-:Y:S01]  /*0bb0*/  CS2R R148, SRZ ;  /* 0x0000000000947805 */ /* 0x000fe2000001ff00 */
[----:B------:R-:W-:Y:S01]  /*0bc0*/  IMAD.MOV.U32 R142, RZ, RZ, RZ ;  /* 0x000000ffff8e7224 */ /* 0x000fe200078e00ff */
[----:B------:R-:W-:-:S02]  /*0bd0*/  CS2R R140, SRZ ;  /* 0x00000000008c7805 */ /* 0x000fc4000001ff00 */
        /* <DEDUP_REMOVED lines=11> */
[----:B------:R-:W-:Y:S01]  /*0c90*/  CS2R R84, SRZ ;  /* 0x0000000000547805 */ /* 0x000fe2000001ff00 */
[----:B------:R-:W-:Y:S01]  /*0ca0*/  @P0 IMAD.MOV.U32 R75, RZ, RZ, RZ ;  /* 0x000000ffff4b0224 */ /* 0x000fe200078e00ff */
[----:B------:R-:W-:Y:S01]  /*0cb0*/  @P3 MOV R67, RZ ;  /* 0x000000ff00433202 */ /* 0x000fe20000000f00 */
[----:B------:R-:W-:Y:S01]  /*0cc0*/  @P4 IMAD.MOV.U32 R71, RZ, RZ, RZ ;  /* 0x000000ffff474224 */ /* 0x000fe200078e00ff */
[----:B------:R-:W-:Y:S01]  /*0cd0*/  @P6 MOV R151, RZ ;  /* 0x000000ff00976202 */ /* 0x000fe20000000f00 */
[----:B------:R-:W-:Y:S02]  /*0ce0*/  @P2 IMAD.MOV.U32 R63, RZ, RZ, RZ ;  /* 0x000000ffff3f2224 */ /* 0x000fe400078e00ff */
[----:B------:R-:W-:Y:S02]  /*0cf0*/  @P1 IMAD.MOV.U32 R143, RZ, RZ, RZ ;  /* 0x000000ffff8f1224 */ /* 0x000fe400078e00ff */
[----:B------:R-:W-:Y:S01]  /*0d00*/  @P6 VIADD R11, R11, 0x20 ;  /* 0x000000200b0b6836 */ /* 0x000fe20000000000 */
        /* <DEDUP_REMOVED lines=23> */
[----:B------:R-:W-:-:S07]  /*0e80*/  CS2R R84, SRZ ;  /* 0x0000000000547805 */ /* 0x000fce000001ff00 */
.L_x_2258:
[----:B------:R-:W-:Y:S05]  /*0e90*/  BSYNC.RECONVERGENT B0 ;  /* 0x0000000000007941 */ /* 0x000fea0003800200 */
.L_x_2256:
[----:B------:R-:W0:Y:S02]  /*0ea0*/  LDCU UR4, c[0x0][0x384] ;  /* 0x00007080ff0477ac */ /* 0x000e240008000800 */
[----:B0-----:R-:W-:-:S13]  /*0eb0*/  ISETP.GE.AND P0, PT, R38, UR4, PT ;  /* 0x0000000426007c0c */ /* 0x001fda000bf06270 */
[----:B------:R-:W-:Y:S05]  /*0ec0*/  @P0 EXIT ;  /* 0x000000000000094d */ /* 0x000fea0003800000 */
[----:B------:R-:W-:Y:S01]  /*0ed0*/  IMAD.HI.U32 R13, R37, -0x2daee0ad, RZ ;  /* 0xd2511f53250d7827 */ /* 0x000fe200078e00ff */
[----:B-----5:R-:W-:Y:S01]  /*0ee0*/  PRMT R40, R159, 0x7632, R40 ;  /* 0x000076329f287816 */ /* 0x020fe20000000028 */
[----:B------:R-:W0:Y:S01]  /*0ef0*/  LDCU UR8, c[0x0][0x404] ;  /* 0x00008080ff0877ac */ /* 0x000e220008000800 */
[----:B------:R-:W-:Y:S01]  /*0f00*/  PRMT R31, R163, 0x7632, R31 ;  /* 0x00007632a31f7816 */ /* 0x000fe2000000001f */
[----:B------:R-:W-:Y:S01]  /*0f10*/  IMAD.HI.U32 R11, R32, -0x326172a9, RZ ;  /* 0xcd9e8d57200b7827 */ /* 0x000fe200078e00ff */
[----:B------:R-:W-:Y:S01]  /*0f20*/  LOP3.LUT R13, R13, R55, RZ, 0x3c, !PT ;  /* 0x000000370d0d7212 */ /* 0x000fe200078e3cff */
[----:B------:R-:W-:Y:S01]  /*0f30*/  STL.S16 [R1+0x74], R40 ;  /* 0x0000742801007387 */ /* 0x000fe20000100600 */
[----:B------:R-:W-:Y:S01]  /*0f40*/  PRMT R30, R158, 0x7632, R30 ;  /* 0x000076329e1e7816 */ /* 0x000fe2000000001e */
[----:B------:R-:W-:Y:S01]  /*0f50*/  IMAD R15, R32, -0x326172a9, RZ ;  /* 0xcd9e8d57200f7824 */ /* 0x000fe200078e02ff */
[----:B------:R-:W-:Y:S01]  /*0f60*/  LOP3.LUT R11, R33, R11, R54, 0x96, !PT ;  /* 0x0000000b210b7212 */ /* 0x000fe200078e9636 */
[----:B------:R-:W-:Y:S01]  /*0f70*/  IMAD.HI.U32 R12, R13, -0x326172a9, RZ ;  /* 0xcd9e8d570d0c7827 */ /* 0x000fe200078e00ff */
[----:B------:R-:W-:Y:S01]  /*0f80*/  PRMT R29, R162, 0x7632, R29 ;  /* 0x00007632a21d7816 */ /* 0x000fe2000000001d */
[----:B------:R1:W-:Y:S01]  /*0f90*/  STL.S16 [R1+0x70], R31 ;  /* 0x0000701f01007387 */ /* 0x0003e20000100600 */
        /* <DEDUP_REMOVED lines=9> */
[----:B------:R-:W-:Y:S01]  /*1030*/  IMAD R18, R11, -0x2daee0ad, RZ ;  /* 0xd2511f530b127824 */ /* 0x000fe200078e02ff */
[----:B------:R-:W-:Y:S01]  /*1040*/  PRMT R25, R160, 0x7632, R25 ;  /* 0x00007632a0197816 */ /* 0x000fe20000000019 */
[----:B------:R-:W-:Y:S01]  /*1050*/  IMAD.HI.U32 R13, R12, -0x2daee0ad, RZ ;  /* 0xd2511f530c0d7827 */ /* 0x000fe200078e00ff */
[----:B------:R3:W-:Y:S01]  /*1060*/  STL.S16 [R1+0x68], R29 ;  /* 0x0000681d01007387 */ /* 0x0007e20000100600 */
[----:B------:R-:W-:Y:S01]  /*1070*/  PRMT R24, R151, 0x7632, R24 ;  /* 0x0000763297187816 */ /* 0x000fe20000000018 */
[----:B------:R-:W4:Y:S01]  /*1080*/  LDCU.U8 UR9, c[0x0][0x410] ;  /* 0x00008200ff0977ac */ /* 0x000f220008000000 */
[----:B------:R-:W-:Y:S01]  /*1090*/  IMAD.HI.U32 R11, R14, -0x326172a9, RZ ;  /* 0xcd9e8d570e0b7827 */ /* 0x000fe200078e00ff */
[----:B------:R-:W-:Y:S01]  /*10a0*/  LOP3.LUT R13, R51, R18, R13, 0x96, !PT ;  /* 0x00000012330d7212 */ /* 0x000fe200078e960d */
[----:B------:R3:W-:Y:S01]  /*10b0*/  STL.S16 [R1+0x64], R28 ;  /* 0x0000641c01007387 */ /* 0x0007e20000100600 */
[----:B------:R-:W-:Y:S01]  /*10c0*/  PRMT R23, R167, 0x7632, R23 ;  /* 0x00007632a7177816 */ /* 0x000fe20000000017 */
[----:B------:R-:W-:Y:S01]  /*10d0*/  IMAD R17, R12, -0x2daee0ad, RZ ;  /* 0xd2511f530c117824 */ /* 0x000fe200078e02ff */
[----:B------:R-:W-:Y:S01]  /*10e0*/  LOP3.LUT R11, R50, R16, R11, 0x96, !PT ;  /* 0x00000010320b7212 */ /* 0x000fe200078e960b */
[----:B------:R-:W-:Y:S01]  /*10f0*/  IMAD R15, R14, -0x326172a9, RZ ;  /* 0xcd9e8d570e0f7824 */ /* 0x000fe200078e02ff */
[----:B------:R3:W-:Y:S01]  /*1100*/  STL.S16 [R1+0x60], R27 ;  /* 0x0000601b01007387 */ /* 0x0007e20000100600 */
[----:B------:R-:W-:Y:S01]  /*1110*/  IMAD.HI.U32 R12, R13, -0x326172a9, RZ ;  /* 0xcd9e8d570d0c7827 */ /* 0x000fe200078e00ff */
[----:B------:R-:W-:Y:S01]  /*1120*/  PRMT R22, R150, 0x7632, R22 ;  /* 0x0000763296167816 */ /* 0x000fe20000000016 */
[----:B------:R-:W0:Y:S01]  /*1130*/  LDCU UR12, c[0x0][0x448] ;  /* 0x00008900ff0c77ac */ /* 0x000e220008000800 */
[----:B------:R3:W-:Y:S01]  /*1140*/  STL.S16 [R1+0x5c], R26 ;  /* 0x00005c1a01007387 */ /* 0x0007e20000100600 */
[C---:B------:R-:W-:Y:S01]  /*1150*/  IMAD.HI.U32 R14, R11.reuse, -0x2daee0ad, RZ ;  /* 0xd2511f530b0e7827 */ /* 0x040fe200078e00ff */
[----:B------:R-:W-:Y:S01]  /*1160*/  LOP3.LUT R12, R52, R15, R12, 0x96, !PT ;  /* 0x0000000f340c7212 */ /* 0x000fe200078e960c */
[----:B------:R-:W0:Y:S01]  /*1170*/  LDCU.64 UR10, c[0x0][0x408] ;  /* 0x00008100ff0a77ac */ /* 0x000e220008000a00 */
[----:B------:R-:W-:Y:S01]  /*1180*/  PRMT R21, R166, 0x7632, R21 ;  /* 0x00007632a6157816 */ /* 0x000fe20000000015 */
[----:B------:R-:W-:Y:S01]  /*1190*/  IMAD R15, R11, -0x2daee0ad, RZ ;  /* 0xd2511f530b0f7824 */ /* 0x000fe200078e02ff */
[----:B------:R-:W-:Y:S01]  /*11a0*/  LOP3.LUT R14, R53, R17, R14, 0x96, !PT ;  /* 0x00000011350e7212 */ /* 0x000fe200078e960e */
[----:B------:R-:W-:Y:S01]  /*11b0*/  IMAD.HI.U32 R16, R12, -0x2daee0ad, RZ ;  /* 0xd2511f530c107827 */ /* 0x000fe200078e00ff */
[----:B------:R3:W-:Y:S01]  /*11c0*/  STL.S16 [R1+0x58], R25 ;  /* 0x0000581901007387 */ /* 0x0007e20000100600 */
[----:B------:R-:W-:Y:S01]  /*11d0*/  PRMT R20, R149, 0x7632, R20 ;  /* 0x0000763295147816 */ /* 0x000fe20000000014 */
[----:B------:R-:W0:Y:S01]  /*11e0*/  LDCU.64 UR4, c[0x0][0x3a0] ;  /* 0x00007400ff0477ac */ /* 0x000e220008000a00 */
[----:B------:R-:W-:Y:S01]  /*11f0*/  IMAD R13, R13, -0x326172a9, RZ ;  /* 0xcd9e8d570d0d7824 */ /* 0x000fe200078e02ff */
[----:B------:R-:W-:Y:S01]  /*1200*/  LOP3.LUT R9, R9, R15, R16, 0x96, !PT ;  /* 0x0000000f09097212 */ /* 0x000fe200078e9610 */
[----:B------:R-:W-:Y:S01]  /*1210*/  IMAD.HI.U32 R11, R14, -0x326172a9, RZ ;  /* 0xcd9e8d570e0b7827 */ /* 0x000fe200078e00ff */
[----:B------:R3:W-:Y:S01]  /*1220*/  STL.S16 [R1+0x54], R24 ;  /* 0x0000541801007387 */ /* 0x0007e20000100600 */
[----:B------:R-:W-:-:S02]  /*1230*/  PRMT R19, R165, 0x7632, R19 ;  /* 0x00007632a5137816 */ /* 0x000fc40000000013 */
[----:B------:R-:W-:Y:S01]  /*1240*/  IMAD R14, R14, -0x326172a9, RZ ;  /* 0xcd9e8d570e0e7824 */ /* 0x000fe200078e02ff */
[----:B------:R-:W-:Y:S01]  /*1250*/  LOP3.LUT R10, R10, R13, R11, 0x96, !PT ;  /* 0x0000000d0a0a7212 */ /* 0x000fe200078e960b */
[----:B------:R-:W-:Y:S01]  /*1260*/  IMAD R13, R12, -0x2daee0ad, RZ ;  /* 0xd2511f530c0d7824 */ /* 0x000fe200078e02ff */
[----:B------:R3:W-:Y:S01]  /*1270*/  STL.S16 [R1+0x50], R23 ;  /* 0x0000501701007387 */ /* 0x0007e20000100600 */
[----:B------:R-:W-:Y:S01]  /*1280*/  IMAD.HI.U32 R12, R9, -0x326172a9, RZ ;  /* 0xcd9e8d57090c7827 */ /* 0x000fe200078e00ff */
[----:B------:R-:W-:Y:S02]  /*1290*/  PRMT R18, R148, 0x7632, R18 ;  /* 0x0000763294127816 */ /* 0x000fe40000000012 */
[----:B------:R3:W-:Y:S01]  /*12a0*/  STL.S16 [R1+0x4c], R22 ;  /* 0x00004c1601007387 */ /* 0x0007e20000100600 */
[----:B------:R-:W-:Y:S01]  /*12b0*/  IMAD.HI.U32 R11, R10, -0x2daee0ad, RZ ;  /* 0xd2511f530a0b7827 */ /* 0x000fe200078e00ff */
[----:B------:R-:W-:Y:S02]  /*12c0*/  LOP3.LUT R7, R7, R14, R12, 0x96, !PT ;  /* 0x0000000e07077212 */ /* 0x000fe400078e960c */
[----:B------:R-:W-:Y:S01]  /*12d0*/  PRMT R17, R164, 0x7632, R17 ;  /* 0x00007632a4117816 */ /* 0x000fe20000000011 */
[----:B------:R-:W-:Y:S01]  /*12e0*/  IMAD R12, R10, -0x2daee0ad, RZ ;  /* 0xd2511f530a0c7824 */ /* 0x000fe200078e02ff */
[----:B------:R-:W-:Y:S01]  /*12f0*/  LOP3.LUT R8, R8, R13, R11, 0x96, !PT ;  /* 0x0000000d08087212 */ /* 0x000fe200078e960b */
[----:B------:R-:W-:Y:S01]  /*1300*/  IMAD R11, R9, -0x326172a9, RZ ;  /* 0xcd9e8d57090b7824 */ /* 0x000fe200078e02ff */
[----:B------:R3:W-:Y:S01]  /*1310*/  STL.S16 [R1+0x48], R21 ;  /* 0x0000481501007387 */ /* 0x0007e20000100600 */
[----:B------:R-:W-:Y:S01]  /*1320*/  IMAD.HI.U32 R10, R7, -0x2daee0ad, RZ ;  /* 0xd2511f53070a7827 */ /* 0x000fe200078e00ff */
[----:B------:R-:W-:-:S02]  /*1330*/  PRMT R16, R143, 0x7632, R16 ;  /* 0x000076328f107816 */ /* 0x000fc40000000010 */
        /* <DEDUP_REMOVED lines=16> */
[----:B------:R-:W-:Y:S01]  /*1440*/  IMAD.HI.U32 R7, R4, -0x2daee0ad, RZ ;  /* 0xd2511f5304077827 */ /* 0x000fe200078e00ff */
[----:B------:R3:W-:Y:S01]  /*1450*/  STL.S16 [R1+0x38], R17 ;  /* 0x0000381101007387 */ /* 0x0007e20000100600 */
[----:B------:R-:W-:Y:S02]  /*1460*/  PRMT R12, R141, 0x7632, R12 ;  /* 0x000076328d0c7816 */ /* 0x000fe4000000000c */
        /* <DEDUP_REMOVED lines=13> */
[----:B------:R-:W-:Y:S02]  /*1540*/  PRMT R9, R168, 0x7632, R9 ;  /* 0x00007632a8097816 */ /* 0x000fe40000000009 */
[----:B------:R3:W-:Y:S01]  /*1550*/  STL.S16 [R1+0x28], R13 ;  /* 0x0000280d01007387 */ /* 0x0007e20000100600 */
[----:B------:R-:W-:Y:S01]  /*1560*/  PRMT R8, R63, 0x7632, R8 ;  /* 0x000076323f087816 */ /* 0x000fe20000000008 */
[----:B-1----:R-:W-:Y:S01]  /*1570*/  IMAD.MOV.U32 R31, RZ, RZ, RZ ;  /* 0x000000ffff1f7224 */ /* 0x002fe200078e00ff */
[----:B------:R-:W-:Y:S01]  /*1580*/  LOP3.LUT R35, R35, R6, R0, 0x96, !PT ;  /* 0x0000000623237212 */ /* 0x000fe200078e9600 */
[----:B------:R3:W-:Y:S01]  /*1590*/  STL.S16 [R1+0x24], R12 ;  /* 0x0000240c01007387 */ /* 0x0007e20000100600 */
[----:B------:R-:W-:Y:S01]  /*15a0*/  PRMT R7, R175, 0x7632, R7 ;  /* 0x00007632af077816 */ /* 0x000fe20000000007 */
[----:B--2---:R-:W-:Y:S01]  /*15b0*/  IMAD R30, R2, -0x326172a9, RZ ;  /* 0xcd9e8d57021e7824 */ /* 0x004fe200078e02ff */
[--C-:B------:R-:W-:Y:S01]  /*15c0*/  LOP3.LUT R36, R36, R4, R5.reuse, 0x96, !PT ;  /* 0x0000000424247212 */ /* 0x100fe200078e9605 */
        /* <DEDUP_REMOVED lines=8> */
[----:B------:R-:W-:Y:S02]  /*1650*/  LOP3.LUT R34, R34, 0x3, RZ, 0xc0, !PT ;  /* 0x0000000322227812 */ /* 0x000fe400078ec0ff */
        /* <DEDUP_REMOVED lines=16> */
[----:B------:R3:W-:Y:S01]  /*1760*/  STL.S16 [R1], R0 ;  /* 0x0000000001007387 */ /* 0x0007e20000100600 */
        /* <DEDUP_REMOVED lines=38> */
[----:B0--34-:R-:W-:-:S07]  /*19d0*/  PRMT R201, R196, 0x7632, R201 ;  /* 0x00007632c4c97816 */ /* 0x019fce00000000c9 */
.L_x_3478:
[----:B------:R-:W0:Y:S08]  /*19e0*/  LDC.64 R88, c[0x0][0x3f0] ;  /* 0x0000fc00ff587b82 */ /* 0x000e300000000a00 */
[----:B------:R-:W1:Y:S01]  /*19f0*/  LDC R91, c[0x0][0x388] ;  /* 0x0000e200ff5b7b82 */ /* 0x000e620000000800 */
[----:B0-----:R-:W-:-:S05]  /*1a00*/  IMAD.WIDE R88, R38, 0x4, R88 ;  /* 0x0000000426587825 */ /* 0x001fca00078e0258 */
[----:B------:R0:W2:Y:S02]  /*1a10*/  LDG.E R145, desc[UR6][R88.64] ;  /* 0x0000000658917981 */ /* 0x0000a4000c1e1900 */
[----:B0-----:R-:W0:Y:S01]  /*1a20*/  LDC.64 R88, c[0x0][0x3f8] ;  /* 0x0000fe00ff587b82 */ /* 0x001e220000000a00 */
[----:B------:R-:W3:Y:S01]  /*1a30*/  S2R R90, SR_TID.X ;  /* 0x00000000005a7919 */ /* 0x000ee20000002100 */
[C---:B-1----:R-:W-:Y:S01]  /*1a40*/  IMAD R144, R38.reuse, R91, RZ ;  /* 0x0000005b26907224 */ /* 0x042fe200078e02ff */
[----:B------:R-:W-:Y:S01]  /*1a50*/  ISETP.GE.U32.AND P5, PT, R39, 0x20, PT ;  /* 0x000000202700780c */ /* 0x000fe20003fa6070 */
[----:B0-----:R-:W-:-:S05]  /*1a60*/  IMAD.WIDE R88, R38, 0x4, R88 ;  /* 0x0000000426587825 */ /* 0x001fca00078e0258 */
[----:B------:R0:W5:Y:S01]  /*1a70*/  LDG.E R200, desc[UR6][R88.64] ;  /* 0x0000000658c87981 */ /* 0x000162000c1e1900 */
[----:B------:R-:W-:Y:S01]  /*1a80*/  BSSY.RECONVERGENT B0, `(.L_x_2259) ;  /* 0x0000703000007945 */ /* 0x000fe20003800200 */
[----:B------:R-:W-:Y:S01]  /*1a90*/  IMAD.MOV.U32 R139, RZ, RZ, RZ ;  /* 0x000000ffff8b7224 */ /* 0x000fe200078e00ff */
[----:B---3--:R-:W-:Y:S02]  /*1aa0*/  LOP3.LUT R90, R90, 0x1f, RZ, 0xc0, !PT ;  /* 0x0000001f5a5a7812 */ /* 0x008fe400078ec0ff */
[----:B0-----:R-:W-:-:S04]  /*1ab0*/  SHF.R.S32.HI R89, RZ, 0x1f, R144 ;  /* 0x0000001fff597819 */ /* 0x001fc80000011490 */
[----:B------:R-:W-:-:S04]  /*1ac0*/  LEA.HI R144, R89, R144, RZ, 0x3 ;  /* 0x0000009059907211 */ /* 0x000fc800078f18ff */
[----:B------:R-:W-:Y:S02]  /*1ad0*/  LEA.HI.SX32 R144, R144, R90, 0x1d ;  /* 0x0000005a90907211 */ /* 0x000fe400078feaff */
[----:B--2---:R-:W-:-:S13]  /*1ae0*/  ISETP.GE.AND P0, PT, R145, 0x1, PT ;  /* 0x000000019100780c */ /* 0x004fda0003f06270 */
[----:B------:R-:W-:-:S05]  /*1af0*/  @P0 IADD3 R88, PT, PT, R145, -0x1, RZ ;  /* 0xffffffff91580810 */ /* 0x000fca0007ffe0ff */
[----:B------:R-:W-:-:S05]  /*1b00*/  @P0 IMAD R88, R88, R91, RZ ;  /* 0x0000005b58580224 */ /* 0x000fca00078e02ff */
[----:B------:R-:W-:-:S04]  /*1b10*/  @P0 SHF.R.S32.HI R89, RZ, 0x1f, R88 ;  /* 0x0000001fff590819 */ /* 0x000fc80000011458 */
[----:B------:R-:W-:-:S04]  /*1b20*/  @P0 LEA.HI R89, R89, R88, RZ, 0x3 ;  /* 0x0000005859590211 */ /* 0x000fc800078f18ff */
[----:B------:R-:W-:Y:S01]  /*1b30*/  @P0 LEA.HI.SX32 R139, R89, R90, 0x1d ;  /* 0x0000005a598b0211 */ /* 0x000fe200078feaff */
[----:B------:R-:W-:Y:S06]  /*1b40*/  @!P5 BRA `(.L_x_2260) ;  /* 0x0000006c00d8d947 */ /* 0x000fec0003800000 */
[----:B------:R-:W-:Y:S04]  /*1b50*/  BSSY.RECONVERGENT B1, `(.L_x_2261) ;  /* 0x0000005000017945 */ /* 0x000fe80003800200 */
[----:B------:R-:W-:Y:S05]  /*1b60*/  @!P0 BRA `(.L_x_2262) ;  /* 0x00000000000c8947 */ /* 0x000fea0003800000 */
[----:B------:R-:W0:Y:S02]  /*1b70*/  LDC.64 R40, c[0x0][0x390] ;  /* 0x0000e400ff287b82 */ /* 0x000e240000000a00 */
[----:B0-----:R-:W-:-:S05]  /*1b80*/  IMAD.WIDE.U32 R40, R139, 0x10, R40 ;  /* 0x000000108b287825 */ /* 0x001fca00078e0028 */
[----:B------:R0:W5:Y:S02]  /*1b90*/  LDG.E.128 R56, desc[UR6][R40.64] ;  /* 0x0000000628387981 */ /* 0x000164000c1e1d00 */
.L_x_2262:
[----:B------:R-:W-:Y:S05]  /*1ba0*/  BSYNC.RECONVERGENT B1 ;  /* 0x0000000000017941 */ /* 0x000fea0003800200 */
.L_x_2261:
[----:B------:R-:W-:-:S04]  /*1bb0*/  UISETP.NE.U32.AND UP0, UPT, UR4, URZ, UPT ;  /* 0x000000ff0400728c */ /* 0x000fc8000bf05070 */
[----:B------:R-:W-:-:S09]  /*1bc0*/  UISETP.NE.AND.EX UP0, UPT, UR5, URZ, UPT, UP0 ;  /* 0x000000ff0500728c */ /* 0x000fd2000bf05300 */
[----:B------:R-:W-:Y:S05]  /*1bd0*/  BRA.U !UP0, `(.L_x_2263) ;  /* 0x0000003908107547 */ /* 0x000fea000b800000 */
[----:B0-----:R-:W0:Y:S02]  /*1be0*/  LDC.64 R40, c[0x0][0x3a0] ;  /* 0x0000e800ff287b82 */ /* 0x001e240000000a00 */
[----:B0-----:R-:W-:-:S05]  /*1bf0*/  IMAD.WIDE.U32 R40, R144, 0x10, R40 ;  /* 0x0000001090287825 */ /* 0x001fca00078e0028 */
[----:B------:R0:W2:Y:S01]  /*1c00*/  LDG.E.128 R88, desc[UR6][R40.64] ;  /* 0x0000000628587981 */ /* 0x0000a2000c1e1d00 */
[----:B------:R-:W-:Y:S01]  /*1c10*/  ISETP.GT.AND P1, PT, R145, RZ, PT ;  /* 0x000000ff9100720c */ /* 0x000fe20003f24270 */
[----:B------:R-:W-:-:S12]  /*1c20*/  BSSY.RECONVERGENT B1, `(.L_x_2264) ;  /* 0x000006c000017945 */ /* 0x000fd80003800200 */
[----:B------:R-:W-:Y:S01]  /*1c30*/  @!P1 IMAD.MOV.U32 R98, RZ, RZ, R138 ;  /* 0x000000ffff629224 */ /* 0x000fe200078e008a */
[----:B0-----:R-:W-:Y:S01]  /*1c40*/  @!P1 MOV R40, R34 ;  /* 0x0000002200289202 */ /* 0x001fe20000000f00 */
[----:B--2---:R-:W-:Y:S01]  /*1c50*/  @!P1 IMAD.U32 R29, R88, 0x10000, RZ ;  /* 0x00010000581d9824 */ /* 0x004fe200078e00ff */
[----:B------:R-:W-:Y:S06]  /*1c60*/  @!P1 BRA `(.L_x_2265) ;  /* 0x00000004009c9947 */ /* 0x000fec0003800000 */
        /* <DEDUP_REMOVED lines=16> */
.L_x_2268:
        /* <DEDUP_REMOVED lines=13> */
.L_x_2270:
[----:B------:R-:W-:Y:S05]  /*1e40*/  BSYNC.RECONVERGENT B3 ;  /* 0x0000000000037941 */ /* 0x000fea0003800200 */
.L_x_2269:
[----:B------:R-:W-:Y:S01]  /*1e50*/  LOP3.LUT R34, R31, R41, R55, 0x96, !PT ;  /* 0x000000291f227212 */ /* 0x000fe200078e9637 */
[----:B------:R-:W-:Y:S01]  /*1e60*/  IMAD.WIDE.U32 R28, R32, -0x326172a9, RZ ;  /* 0xcd9e8d57201c7825 */ /* 0x000fe200078e00ff */
[----:B------:R-:W-:-:S03]  /*1e70*/  IADD3 R41, PT, PT, R54, -0x61c88647, RZ ;  /* 0x9e3779b936297810 */ /* 0x000fc60007ffe0ff */
[----:B------:R-:W-:Y:S01]  /*1e80*/  IMAD.WIDE.U32 R34, R34, -0x326172a9, RZ ;  /* 0xcd9e8d5722227825 */ /* 0x000fe200078e00ff */
[----:B------:R-:W-:-:S03]  /*1e90*/  LOP3.LUT R29, R33, R29, R54, 0x96, !PT ;  /* 0x0000001d211d7212 */ /* 0x000fc600078e9636 */
[----:B------:R-:W-:Y:S01]  /*1ea0*/  VIADD R27, R55, 0xbb67ae85 ;  /* 0xbb67ae85371b7836 */ /* 0x000fe20000000000 */
[----:B------:R-:W-:Y:S01]  /*1eb0*/  LOP3.LUT R41, R41, R28, R35, 0x96, !PT ;  /* 0x0000001c29297212 */ /* 0x000fe200078e9623 */
[----:B------:R-:W-:-:S04]  /*1ec0*/  IMAD.WIDE.U32 R28, R29, -0x2daee0ad, RZ ;  /* 0xd2511f531d1c7825 */ /* 0x000fc800078e00ff */
[----:B------:R-:W-:Y:S01]  /*1ed0*/  VIADD R35, R55, 0x76cf5d0a ;  /* 0x76cf5d0a37237836 */ /* 0x000fe20000000000 */
[----:B------:R-:W-:Y:S01]  /*1ee0*/  LOP3.LUT R29, R27, R40, R29, 0x96, !PT ;  /* 0x000000281b1d7212 */ /* 0x000fe200078e961d */
[----:B------:R-:W-:Y:S01]  /*1ef0*/  IMAD.WIDE.U32 R40, R41, -0x2daee0ad, RZ ;  /* 0xd2511f5329287825 */ /* 0x000fe200078e00ff */
[----:B------:R-:W-:-:S03]  /*1f00*/  IADD3 R27, PT, PT, R54, 0x3c6ef372, RZ ;  /* 0x3c6ef372361b7810 */ /* 0x000fc60007ffe0ff */
[----:B------:R-:W-:Y:S01]  /*1f10*/  VIADD R36, R55, 0x96a522ad ;  /* 0x96a522ad37247836 */ /* 0x000fe20000000000 */
[----:B------:R-:W-:Y:S01]  /*1f20*/  LOP3.LUT R35, R35, R28, R41, 0x96, !PT ;  /* 0x0000001c23237212 */ /* 0x000fe200078e9629 */
[----:B------:R-:W-:-:S05]  /*1f30*/  IMAD.WIDE.U32 R28, R29, -0x326172a9, RZ ;  /* 0xcd9e8d571d1c7825 */ /* 0x000fca00078e00ff */
[----:B------:R-:W-:Y:S01]  /*1f40*/  LOP3.LUT R29, R27, R34, R29, 0x96, !PT ;  /* 0x000000221b1d7212 */ /* 0x000fe200078e961d */
[----:B------:R-:W-:-:S04]  /*1f50*/  IMAD.WIDE.U32 R34, R35, -0x326172a9, RZ ;  /* 0xcd9e8d5723227825 */ /* 0x000fc800078e00ff */
[----:B------:R-:W-:-:S05]  /*1f60*/  VIADD R27, R54, 0xdaa66d2b ;  /* 0xdaa66d2b361b7836 */ /* 0x000fca0000000000 */
[----:B------:R-:W-:Y:S01]  /*1f70*/  LOP3.LUT R35, R27, R28, R35, 0x96, !PT ;  /* 0x0000001c1b237212 */ /* 0x000fe200078e9623 */
[----:B------:R-:W-:-:S04]  /*1f80*/  IMAD.WIDE.U32 R28, R29, -0x2daee0ad, RZ ;  /* 0xd2511f531d1c7825 */ /* 0x000fc800078e00ff */
[----:B------:R-:W-:-:S05]  /*1f90*/  VIADD R27, R55, 0x32370b8f ;  /* 0x32370b8f371b7836 */ /* 0x000fca0000000000 */
[----:B------:R-:W-:Y:S02]  /*1fa0*/  LOP3.LUT R40, R27, R40, R29, 0x96, !PT ;  /* 0x000000281b287212 */ /* 0x000fe400078e961d */
[----:B------:R-:W-:-:S03]  /*1fb0*/  IADD3 R27, PT, PT, R54, 0x78dde6e4, RZ ;  /* 0x78dde6e4361b7810 */ /* 0x000fc60007ffe0ff */
[----:B------:R-:W-:-:S05]  /*1fc0*/  IMAD.WIDE.U32 R40, R40, -0x326172a9, RZ ;  /* 0xcd9e8d5728287825 */ /* 0x000fca00078e00ff */
[----:B------:R-:W-:Y:S01]  /*1fd0*/  LOP3.LUT R41, R27, R34, R41, 0x96, !PT ;  /* 0x000000221b297212 */ /* 0x000fe200078e9629 */
[----:B------:R-:W-:-:S04]  /*1fe0*/  IMAD.WIDE.U32 R34, R35, -0x2daee0ad, RZ ;  /* 0xd2511f5323227825 */ /* 0x000fc800078e00ff */
[----:B------:R-:W-:-:S05]  /*1ff0*/  VIADD R27, R55, 0xed9eba14 ;  /* 0xed9eba14371b7836 */ /* 0x000fca0000000000 */
[----:B------:R-:W-:Y:S01]  /*2000*/  LOP3.LUT R28, R27, R28, R35, 0x96, !PT ;  /* 0x0000001c1b1c7212 */ /* 0x000fe200078e9623 */
[----:B------:R-:W-:-:S04]  /*2010*/  VIADD R27, R54, 0x1715609d ;  /* 0x1715609d361b7836 */ /* 0x000fc80000000000 */
[----:B------:R-:W-:-:S05]  /*2020*/  IMAD.WIDE.U32 R28, R28, -0x326172a9, RZ ;  /* 0xcd9e8d571c1c7825 */ /* 0x000fca00078e00ff */
[----:B------:R-:W-:Y:S01]  /*2030*/  LOP3.LUT R29, R27, R40, R29, 0x96, !PT ;  /* 0x000000281b1d7212 */ /* 0x000fe200078e961d */
[----:B------:R-:W-:Y:S01]  /*2040*/  IMAD.WIDE.U32 R40, R41, -0x2daee0ad, RZ ;  /* 0xd2511f5329287825 */ /* 0x000fe200078e00ff */
[----:B------:R-:W-:-:S04]  /*2050*/  IADD3 R27, PT, PT, R55, -0x56f99767, RZ ;  /* 0xa9066899371b7810 */ /* 0x000fc80007ffe0ff */
[----:B------:R-:W-:Y:S01]  /*2060*/  LOP3.LUT R34, R27, R34, R41, 0x96, !PT ;  /* 0x000000221b227212 */ /* 0x000fe200078e9629 */
[----:B------:R-:W-:-:S04]  /*2070*/  VIADD R27, R54, 0xb54cda56 ;  /* 0xb54cda56361b7836 */ /* 0x000fc80000000000 */
[----:B------:R-:W-:-:S05]  /*2080*/  IMAD.WIDE.U32 R34, R34, -0x326172a9, RZ ;  /* 0xcd9e8d5722227825 */ /* 0x000fca00078e00ff */
        /* <DEDUP_REMOVED lines=19> */
[----:B------:R-:W-:Y:S01]  /*21c0*/  IMAD.WIDE.U32 R28, R29, -0x2daee0ad, RZ ;  /* 0xd2511f531d1c7825 */ /* 0x000fe200078e00ff */
[----:B------:R-:W-:-:S03]  /*21d0*/  MOV R30, R34 ;  /* 0x00000022001e7202 */ /* 0x000fc60000000f00 */
[----:B------:R-:W-:Y:S01]  /*21e0*/  IMAD.MOV.U32 R98, RZ, RZ, R28 ;  /* 0x000000ffff627224 */ /* 0x000fe200078e001c */
[----:B------:R-:W-:Y:S01]  /*21f0*/  LOP3.LUT R36, R36, R40, R29, 0x96, !PT ;  /* 0x0000002824247212 */ /* 0x000fe200078e961d */
[----:B------:R-:W-:Y:S02]  /*2200*/  HFMA2 R40, -RZ, RZ, 0, 0 ;  /* 0x00000000ff287431 */ /* 0x000fe400000001ff */
[----:B------:R-:W-:-:S07]  /*2210*/  IMAD.MOV.U32 R27, RZ, RZ, R138 ;  /* 0x000000ffff1b7224 */ /* 0x000fce00078e008a */
.L_x_2267:
[----:B------:R-:W-:Y:S05]  /*2220*/  BSYNC.RECONVERGENT B2 ;  /* 0x0000000000027941 */ /* 0x000fea0003800200 */
.L_x_2266:
[----:B------:R-:W-:Y:S01]  /*2230*/  I2FP.F32.U32 R27, R27 ;  /* 0x0000001b001b7245 */ /* 0x000fe20000201000 */
[----:B------:R-:W-:-:S04]  /*2240*/  IMAD.MOV.U32 R28, RZ, RZ, 0x2f800000 ;  /* 0x2f800000ff1c7424 */ /* 0x000fc800078e00ff */
[----:B------:R-:W-:-:S05]  /*2250*/  FFMA.FTZ R27, R27, R28, 1.1641532182693481445e-10 ;  /* 0x2f0000001b1b7423 */ /* 0x000fca000001001c */
[----:B------:R-:W-:Y:S01]  /*2260*/  FSETP.GTU.FTZ.AND P2, PT, R27, UR8, PT ;  /* 0x000000081b007c0b */ /* 0x000fe2000bf5c000 */
[----:B-----5:R-:W-:-:S03]  /*2270*/  IMAD.U32 R27, R56, 0x10000, RZ ;  /* 0x00010000381b7824 */ /* 0x020fc600078e00ff */
[----:B------:R-:W-:Y:S01]  /*2280*/  SEL R28, RZ, 0x1, P2 ;  /* 0x00000001ff1c7807 */ /* 0x000fe20001000000 */
[----:B------:R-:W-:-:S04]  /*2290*/  FMUL.FTZ R27, R27, UR11 ;  /* 0x0000000b1b1b7c20 */ /* 0x000fc80008410000 */
[----:B------:R-:W-:-:S05]  /*22a0*/  FMUL.FTZ R27, R27, UR10 ;  /* 0x0000000a1b1b7c20 */ /* 0x000fca0008410000 */
[----:B------:R-:W-:Y:S02]  /*22b0*/  FSEL R29, R27, RZ, !P2 ;  /* 0x000000ff1b1d7208 */ /* 0x000fe40005000000 */
[----:B------:R-:W-:-:S05]  /*22c0*/  SHF.L.U32 R27, R88, 0x10, RZ ;  /* 0x00000010581b7819 */ /* 0x000fca00000006ff */
[----:B------:R-:W-:-:S07]  /*22d0*/  FADD.FTZ R29, R27, R29 ;  /* 0x0000001d1b1d7221 */ /* 0x000fce0000010000 */
.L_x_2265:
[----:B------:R-:W-:Y:S05]  /*22e0*/  BSYNC.RECONVERGENT B1 ;  /* 0x0000000000017941 */ /* 0x000fea0003800200 */
.L_x_2264:
[----:B------:R-:W-:Y:S01]  /*22f0*/  @!P1 PRMT R27, R88, 0x7632, R27 ;  /* 0x00007632581b9816 */ /* 0x000fe2000000001b */
[----:B------:R-:W-:Y:S01]  /*2300*/  BSSY.RECONVERGENT B1, `(.L_x_2271) ;  /* 0x000006f000017945 */ /* 0x000fe20003800200 */
[----:B------:R-:W-:Y:S01]  /*2310*/  F2FP.BF16.F32.PACK_AB R138, RZ, R29 ;  /* 0x0000001dff8a723e */ /* 0x000fe200000010ff */
[----:B------:R-:W-:Y:S01]  /*2320*/  @!P1 IMAD.MOV.U32 R118, RZ, RZ, R98 ;  /* 0x000000ffff769224 */ /* 0x000fe200078e0062 */
[----:B------:R-:W-:Y:S01]  /*2330*/  @!P1 MOV R34, R40 ;  /* 0x0000002800229202 */ /* 0x000fe20000000f00 */
[----:B------:R-:W-:Y:S01]  /*2340*/  @!P1 IMAD.U32 R27, R27, 0x10000, RZ ;  /* 0x000100001b1b9824 */ /* 0x000fe200078e00ff */
        /* <DEDUP_REMOVED lines=17> */
.L_x_2275:
        /* <DEDUP_REMOVED lines=13> */
.L_x_2277:
[----:B------:R-:W-:Y:S05]  /*2530*/  BSYNC.RECONVERGENT B3 ;  /* 0x0000000000037941 */ /* 0x000fea0003800200 */
.L_x_2276:
[----:B------:R-:W-:Y:S01]  /*2540*/  LOP3.LUT R34, R31, R41, R55, 0x96, !PT ;  /* 0x000000291f227212 */ /* 0x000fe200078e9637 */
[----:B------:R-:W-:Y:S01]  /*2550*/  IMAD.WIDE.U32 R26, R32, -0x326172a9, RZ ;  /* 0xcd9e8d57201a7825 */ /* 0x000fe200078e00ff */
[----:B------:R-:W-:-:S03]  /*2560*/  IADD3 R30, PT, PT, R55, -0x4498517b, RZ ;  /* 0xbb67ae85371e7810 */ /* 0x000fc60007ffe0ff */
[----:B------:R-:W-:Y:S01]  /*2570*/  VIADD R41, R54, 0x9e3779b9 ;  /* 0x9e3779b936297836 */ /* 0x000fe20000000000 */
[----:B------:R-:W-:Y:S01]  /*2580*/  LOP3.LUT R27, R33, R27, R54, 0x96, !PT ;  /* 0x0000001b211b7212 */ /* 0x000fe200078e9636 */
[----:B------:R-:W-:-:S04]  /*2590*/  IMAD.WIDE.U32 R34, R34, -0x326172a9, RZ ;  /* 0xcd9e8d5722227825 */ /* 0x000fc800078e00ff */
        /* <DEDUP_REMOVED lines=8> */
[----:B------:R-:W-:-:S05]  /*2620*/  IMAD.WIDE.U32 R26, R27, -0x326172a9, RZ ;  /* 0xcd9e8d571b1a7825 */ /* 0x000fca00078e00ff */
[----:B------:R-:W-:Y:S01]  /*2630*/  LOP3.LUT R27, R30, R34, R27, 0x96, !PT ;  /* 0x000000221e1b7212 */ /* 0x000fe200078e961b */
[----:B------:R-:W-:Y:S01]  /*2640*/  IMAD.WIDE.U32 R34, R35, -0x326172a9, RZ ;  /* 0xcd9e8d5723227825 */ /* 0x000fe200078e00ff */
[----:B------:R-:W-:-:S04]  /*2650*/  IADD3 R30, PT, PT, R54, -0x255992d5, RZ ;  /* 0xdaa66d2b361e7810 */ /* 0x000fc80007ffe0ff */
[----:B------:R-:W-:Y:S01]  /*2660*/  LOP3.LUT R35, R30, R26, R35, 0x96, !PT ;  /* 0x0000001a1e237212 */ /* 0x000fe200078e9623 */
[----:B------:R-:W-:-:S04]  /*2670*/  IMAD.WIDE.U32 R26, R27, -0x2daee0ad, RZ ;  /* 0xd2511f531b1a7825 */ /* 0x000fc800078e00ff */
[----:B------:R-:W-:-:S05]  /*2680*/  VIADD R30, R55, 0x32370b8f ;  /* 0x32370b8f371e7836 */ /* 0x000fca0000000000 */
[----:B------:R-:W-:Y:S01]  /*2690*/  LOP3.LUT R40, R30, R40, R27, 0x96, !PT ;  /* 0x000000281e287212 */ /* 0x000fe200078e961b */
[C---:B------:R-:W-:Y:S02]  /*26a0*/  VIADD R27, R54.reuse, 0x78dde6e4 ;  /* 0x78dde6e4361b7836 */ /* 0x040fe40000000000 */
[----:B------:R-:W-:Y:S02]  /*26b0*/  VIADD R30, R54, 0x1715609d ;  /* 0x1715609d361e7836 */ /* 0x000fe40000000000 */
[----:B------:R-:W-:-:S05]  /*26c0*/  IMAD.WIDE.U32 R40, R40, -0x326172a9, RZ ;  /* 0xcd9e8d5728287825 */ /* 0x000fca00078e00ff */
[----:B------:R-:W-:Y:S01]  /*26d0*/  LOP3.LUT R41, R27, R34, R41, 0x96, !PT ;  /* 0x000000221b297212 */ /* 0x000fe200078e9629 */
[----:B------:R-:W-:Y:S01]  /*26e0*/  IMAD.WIDE.U32 R34, R35, -0x2daee0ad, RZ ;  /* 0xd2511f5323227825 */ /* 0x000fe200078e00ff */
[----:B------:R-:W-:-:S04]  /*26f0*/  IADD3 R27, PT, PT, R55, -0x126145ec, RZ ;  /* 0xed9eba14371b7810 */ /* 0x000fc80007ffe0ff */
[----:B------:R-:W-:-:S05]  /*2700*/  LOP3.LUT R27, R27, R26, R35, 0x96, !PT ;  /* 0x0000001a1b1b7212 */ /* 0x000fca00078e9623 */
[----:B------:R-:W-:-:S05]  /*2710*/  IMAD.WIDE.U32 R26, R27, -0x326172a9, RZ ;  /* 0xcd9e8d571b1a7825 */ /* 0x000fca00078e00ff */
[----:B------:R-:W-:Y:S01]  /*2720*/  LOP3.LUT R27, R30, R40, R27, 0x96, !PT ;  /* 0x000000281e1b7212 */ /* 0x000fe200078e961b */
[----:B------:R-:W-:-:S04]  /*2730*/  IMAD.WIDE.U32 R40, R41, -0x2daee0ad, RZ ;  /* 0xd2511f5329287825 */ /* 0x000fc800078e00ff */
[----:B------:R-:W-:-:S05]  /*2740*/  VIADD R30, R55, 0xa9066899 ;  /* 0xa9066899371e7836 */ /* 0x000fca0000000000 */
[----:B------:R-:W-:Y:S02]  /*2750*/  LOP3.LUT R34, R30, R34, R41, 0x96, !PT ;  /* 0x000000221e227212 */ /* 0x000fe400078e9629 */
[----:B------:R-:W-:-:S03]  /*2760*/  IADD3 R30, PT, PT, R54, -0x4ab325aa, RZ ;  /* 0xb54cda56361e7810 */ /* 0x000fc60007ffe0ff */
[----:B------:R-:W-:-:S05]  /*2770*/  IMAD.WIDE.U32 R34, R34, -0x326172a9, RZ ;  /* 0xcd9e8d5722227825 */ /* 0x000fca00078e00ff */
        /* <DEDUP_REMOVED lines=9> */
[----:B------:R-:W-:-:S04]  /*2810*/  IADD3 R27, PT, PT, R55, 0x1fd5c5a3, RZ ;  /* 0x1fd5c5a3371b7810 */ /* 0x000fc80007ffe0ff */
        /* <DEDUP_REMOVED lines=10> */
[----:B------:R-:W-:Y:S01]  /*28c0*/  IMAD.MOV.U32 R30, RZ, RZ, R34 ;  /* 0x000000ffff1e7224 */ /* 0x000fe200078e0022 */
[----:B------:R-:W-:Y:S01]  /*28d0*/  MOV R118, R26 ;  /* 0x0000001a00767202 */ /* 0x000fe20000000f00 */
[----:B------:R-:W-:Y:S01]  /*28e0*/  IMAD.MOV.U32 R26, RZ, RZ, R98 ;  /* 0x000000ffff1a7224 */ /* 0x000fe200078e0062 */
[----:B------:R-:W-:Y:S01]  /*28f0*/  LOP3.LUT R36, R36, R40, R27, 0x96, !PT ;  /* 0x0000002824247212 */ /* 0x000fe200078e961b */
[----:B------:R-:W-:-:S07]  /*2900*/  IMAD.MOV.U32 R34, RZ, RZ, RZ ;  /* 0x000000ffff227224 */ /* 0x000fce00078e00ff */
.L_x_2274:
[----:B------:R-:W-:Y:S05]  /*2910*/  BSYNC.RECONVERGENT B2 ;  /* 0x0000000000027941 */ /* 0x000fea0003800200 */
.L_x_2273:
[----:B------:R-:W-:Y:S01]  /*2920*/  HFMA2 R27, -RZ, RZ, 0.1171875, 0 ;  /* 0x2f800000ff1b7431 */ /* 0x000fe200000001ff */
[----:B------:R-:W-:Y:S02]  /*2930*/  I2FP.F32.U32 R26, R26 ;  /* 0x0000001a001a7245 */ /* 0x000fe40000201000 */
[----:B------:R-:W-:-:S05]  /*2940*/  PRMT R88, R88, 0x7632, R88 ;  /* 0x0000763258587816 */ /* 0x000fca0000000058 */
[----:B------:R-:W-:Y:S02]  /*2950*/  IMAD.U32 R88, R88, 0x10000, RZ ;  /* 0x0001000058587824 */ /* 0x000fe400078e00ff */
[----:B------:R-:W-:-:S05]  /*2960*/  FFMA.FTZ R26, R26, R27, 1.1641532182693481445e-10 ;  /* 0x2f0000001a1a7423 */ /* 0x000fca000001001b */
[----:B------:R-:W-:Y:S02]  /*2970*/  FSETP.GTU.FTZ.AND P2, PT, R26, UR8, PT ;  /* 0x000000081a007c0b */ /* 0x000fe4000bf5c000 */
[----:B-----5:R-:W-:-:S05]  /*2980*/  PRMT R26, R56, 0x7632, R26 ;  /* 0x00007632381a7816 */ /* 0x020fca000000001a */
[----:B------:R-:W-:-:S04]  /*2990*/  IMAD.U32 R26, R26, 0x10000, RZ ;  /* 0x000100001a1a7824 */ /* 0x000fc800078e00ff */
[----:B------:R-:W-:-:S04]  /*29a0*/  FMUL.FTZ R26, R26, UR11 ;  /* 0x0000000b1a1a7c20 */ /* 0x000fc80008410000 */
[----:B------:R-:W-:-:S05]  /*29b0*/  FMUL.FTZ R26, R26, UR10 ;  /* 0x0000000a1a1a7c20 */ /* 0x000fca0008410000 */
[----:B------:R-:W-:-:S05]  /*29c0*/  FSEL R26, R26, RZ, !P2 ;  /* 0x000000ff1a1a7208 */ /* 0x000fca0005000000 */
[----:B------:R-:W-:Y:S01]  /*29d0*/  FADD.FTZ R27, R88, R26 ;  /* 0x0000001a581b7221 */ /* 0x000fe20000010000 */
[----:B------:R-:W-:-:S07]  /*29e0*/  SEL R26, RZ, 0x1, P2 ;  /* 0x00000001ff1a7807 */ /* 0x000fce0001000000 */
.L_x_2272:
[----:B------:R-:W-:Y:S05]  /*29f0*/  BSYNC.RECONVERGENT B1 ;  /* 0x0000000000017941 */ /* 0x000fea0003800200 */
.L_x_2271:
[----:B------:R-:W-:Y:S01]  /*2a00*/  BSSY.RECONVERGENT B1, `(.L_x_2278) ;  /* 0x000006d000017945 */ /* 0x000fe20003800200 */
[----:B------:R-:W-:Y:S01]  /*2a10*/  F2FP.BF16.F32.PACK_AB R88, RZ, R27 ;  /* 0x0000001bff58723e */ /* 0x000fe200000010ff */
[----:B------:R-:W-:Y:S01]  /*2a20*/  @!P1 IMAD.MOV.U32 R152, RZ, RZ, R118 ;  /* 0x000000ffff989224 */ /* 0x000fe200078e0076 */
[----:B------:R-:W-:Y:S01]  /*2a30*/  @!P1 SHF.L.U32 R40, R89, 0x10, RZ ;  /* 0x0000001059289819 */ /* 0x000fe200000006ff */
[----:B------:R-:W-:Y:S01]  /*2a40*/  @!P1 IMAD.MOV.U32 R98, RZ, RZ, R34 ;  /* 0x000000ffff629224 */ /* 0x000fe200078e0022 */
[----:B------:R-:W-:Y:S06]  /*2a50*/  @!P1 BRA `(.L_x_2279) ;  /* 0x00000004009c9947 */ /* 0x000fec0003800000 */
[----:B------:R-:W-:Y:S01]  /*2a60*/  ISETP.NE.AND P2, PT, R34, 0x1, PT ;  /* 0x000000012200780c */ /* 0x000fe20003f45270 */
[----:B------:R-:W-:Y:S01]  /*2a70*/  BSSY.RECONVERGENT B2, `(.L_x_2280) ;  /* 0x000005a000027945 */ /* 0x000fe20003800200 */
[----:B------:R-:W-:Y:S01]  /*2a80*/  MOV R98, 0x2 ;  /* 0x0000000200627802 */ /* 0x000fe20000000f00 */
[----:B------:R-:W-:Y:S02]  /*2a90*/  IMAD.MOV.U32 R25, RZ, RZ, R30 ;  /* 0x000000ffff197224 */ /* 0x000fe400078e001e */
[----:B------:R-:W-:-:S08]  /*2aa0*/  IMAD.MOV.U32 R152, RZ, RZ, R118 ;  /* 0x000000ffff987224 */ /* 0x000fd000078e0076 */
        /* <DEDUP_REMOVED lines=11> */
.L_x_2282:
        /* <DEDUP_REMOVED lines=13> */
.L_x_2284:
[----:B------:R-:W-:Y:S05]  /*2c30*/  BSYNC.RECONVERGENT B3 ;  /* 0x0000000000037941 */ /* 0x000fea0003800200 */
.L_x_2283:
        /* <DEDUP_REMOVED lines=8> */
[----:B------:R-:W-:Y:S01]  /*2cc0*/  IMAD.WIDE.U32 R40, R41, -0x2daee0ad, RZ ;  /* 0xd2511f5329287825 */ /* 0x000fe200078e00ff */
[----:B------:R-:W-:-:S04]  /*2cd0*/  IADD3 R35, PT, PT, R55, 0x76cf5d0a, RZ ;  /* 0x76cf5d0a37237810 */ /* 0x000fc80007ffe0ff */
[----:B------:R-:W-:Y:S01]  /*2ce0*/  LOP3.LUT R41, R25, R98, R41, 0x96, !PT ;  /* 0x0000006219297212 */ /* 0x000fe200078e9629 */
[----:B------:R-:W-:-:S04]  /*2cf0*/  IMAD.WIDE.U32 R98, R99, -0x2daee0ad, RZ ;  /* 0xd2511f5363627825 */ /* 0x000fc800078e00ff */
[----:B------:R-:W-:Y:S01]  /*2d00*/  VIADD R25, R54, 0x3c6ef372 ;  /* 0x3c6ef37236197836 */ /* 0x000fe20000000000 */
[----:B------:R-:W-:Y:S01]  /*2d10*/  LOP3.LUT R35, R35, R40, R99, 0x96, !PT ;  /* 0x0000002823237212 */ /* 0x000fe200078e9663 */
[----:B------:R-:W-:-:S05]  /*2d20*/  IMAD.WIDE.U32 R40, R41, -0x326172a9, RZ ;  /* 0xcd9e8d5729287825 */ /* 0x000fca00078e00ff */
[----:B------:R-:W-:Y:S01]  /*2d30*/  LOP3.LUT R41, R25, R34, R41, 0x96, !PT ;  /* 0x0000002219297212 */ /* 0x000fe200078e9629 */
[----:B------:R-:W-:-:S04]  /*2d40*/  IMAD.WIDE.U32 R34, R35, -0x326172a9, RZ ;  /* 0xcd9e8d5723227825 */ /* 0x000fc800078e00ff */
[----:B------:R-:W-:-:S05]  /*2d50*/  VIADD R25, R54, 0xdaa66d2b ;  /* 0xdaa66d2b36197836 */ /* 0x000fca0000000000 */
[----:B------:R-:W-:Y:S01]  /*2d60*/  LOP3.LUT R35, R25, R40, R35, 0x96, !PT ;  /* 0x0000002819237212 */ /* 0x000fe200078e9623 */
[----:B------:R-:W-:Y:S01]  /*2d70*/  IMAD.WIDE.U32 R40, R41, -0x2daee0ad, RZ ;  /* 0xd2511f5329287825 */ /* 0x000fe200078e00ff */
[----:B------:R-:W-:-:S04]  /*2d80*/  IADD3 R25, PT, PT, R55, 0x32370b8f, RZ ;  /* 0x32370b8f37197810 */ /* 0x000fc80007ffe0ff */
        /* <DEDUP_REMOVED lines=31> */
[----:B------:R-:W-:-:S04]  /*2f80*/  VIADD R25, R54, 0x8ff34781 ;  /* 0x8ff3478136197836 */ /* 0x000fc80000000000 */
        /* <DEDUP_REMOVED lines=8> */
.L_x_2281:
[----:B------:R-:W-:Y:S05]  /*3010*/  BSYNC.RECONVERGENT B2 ;  /* 0x0000000000027941 */ /* 0x000fea0003800200 */
.L_x_2280:
[----:B------:R-:W-:Y:S01]  /*3020*/  I2FP.F32.U32 R25, R25 ;  /* 0x0000001900197245 */ /* 0x000fe20000201000 */
[----:B------:R-:W-:-:S04]  /*3030*/  IMAD.MOV.U32 R34, RZ, RZ, 0x2f800000 ;  /* 0x2f800000ff227424 */ /* 0x000fc800078e00ff */
[----:B------:R-:W-:-:S05]  /*3040*/  FFMA.FTZ R25, R25, R34, 1.1641532182693481445e-10 ;  /* 0x2f00000019197423 */ /* 0x000fca0000010022 */
[----:B------:R-:W-:Y:S02]  /*3050*/  FSETP.GTU.FTZ.AND P2, PT, R25, UR8, PT ;  /* 0x0000000819007c0b */ /* 0x000fe4000bf5c000 */
[----:B-----5:R-:W-:-:S05]  /*3060*/  SHF.L.U32 R25, R57, 0x10, RZ ;  /* 0x0000001039197819 */ /* 0x020fca00000006ff */
[----:B------:R-:W-:-:S04]  /*3070*/  FMUL.FTZ R25, R25, UR11 ;  /* 0x0000000b19197c20 */ /* 0x000fc80008410000 */
[----:B------:R-:W-:-:S05]  /*3080*/  FMUL.FTZ R25, R25, UR10 ;  /* 0x0000000a19197c20 */ /* 0x000fca0008410000 */
[----:B------:R-:W-:Y:S01]  /*3090*/  FSEL R40, R25, RZ, !P2 ;  /* 0x000000ff19287208 */ /* 0x000fe20005000000 */
[----:B------:R-:W-:-:S04]  /*30a0*/  IMAD.U32 R25, R89, 0x10000, RZ ;  /* 0x0001000059197824 */ /* 0x000fc800078e00ff */
[----:B------:R-:W-:Y:S01]  /*30b0*/  FADD.FTZ R40, R25, R40 ;  /* 0x0000002819287221 */ /* 0x000fe20000010000 */
[----:B------:R-:W-:-:S07]  /*30c0*/  SEL R25, RZ, 0x1, P2 ;  /* 0x00000001ff197807 */ /* 0x000fce0001000000 */
.L_x_2279:
[----:B------:R-:W-:Y:S05]  /*30d0*/  BSYNC.RECONVERGENT B1 ;  /* 0x0000000000017941 */ /* 0x000fea0003800200 */
.L_x_2278:
        /* <DEDUP_REMOVED lines=23> */
.L_x_2289:
        /* <DEDUP_REMOVED lines=13> */
.L_x_2291:
[----:B------:R-:W-:Y:S05]  /*3320*/  BSYNC.RECONVERGENT B3 ;  /* 0x0000000000037941 */ /* 0x000fea0003800200 */
.L_x_2290:
        /* <DEDUP_REMOVED lines=57> */
[----:B------:R-:W-:Y:S02]  /*36c0*/  HFMA2 R34, -RZ, RZ, 0, 0 ;  /* 0x00000000ff227431 */ /* 0x000fe400000001ff */
[----:B------:R-:W-:Y:S01]  /*36d0*/  IMAD.MOV.U32 R147, RZ, RZ, R98 ;  /* 0x000000ffff937224 */ /* 0x000fe200078e0062 */
[----:B------:R-:W-:Y:S01]  /*36e0*/  LOP3.LUT R36, R36, R118, R99, 0x96, !PT ;  /* 0x0000007624247212 */ /* 0x000fe200078e9663 */
[----:B------:R-:W-:-:S07]  /*36f0*/  IMAD.MOV.U32 R24, RZ, RZ, R152 ;  /* 0x000000ffff187224 */ /* 0x000fce00078e0098 */
.L_x_2288:
[----:B------:R-:W-:Y:S05]  /*3700*/  BSYNC.RECONVERGENT B2 ;  /* 0x0000000000027941 */ /* 0x000fea0003800200 */
.L_x_2287:
[----:B------:R-:W-:Y:S01]  /*3710*/  I2FP.F32.U32 R24, R24 ;  /* 0x0000001800187245 */ /* 0x000fe20000201000 */
[----:B------:R-:W-:Y:S01]  /*3720*/  IMAD.MOV.U32 R41, RZ, RZ, 0x2f800000 ;  /* 0x2f800000ff297424 */ /* 0x000fe200078e00ff */
[----:B------:R-:W-:-:S03]  /*3730*/  PRMT R89, R89, 0x7632, R89 ;  /* 0x0000763259597816 */ /* 0x000fc60000000059 */
[----:B------:R-:W-:Y:S01]  /*3740*/  FFMA.FTZ R24, R24, R41, 1.1641532182693481445e-10 ;  /* 0x2f00000018187423 */ /* 0x000fe20000010029 */
[----:B------:R-:W-:-:S04]  /*3750*/  SHF.L.U32 R89, R89, 0x10, RZ ;  /* 0x0000001059597819 */ /* 0x000fc800000006ff */
        /* <DEDUP_REMOVED lines=8> */
.L_x_2286:
[----:B------:R-:W-:Y:S05]  /*37e0*/  BSYNC.RECONVERGENT B1 ;  /* 0x0000000000017941 */ /* 0x000fea0003800200 */
.L_x_2285:
[----:B------:R-:W-:Y:S01]  /*37f0*/  BSSY.RECONVERGENT B1, `(.L_x_2292) ;  /* 0x000006d000017945 */ /* 0x000fe20003800200 */
[----:B------:R-:W-:Y:S01]  /*3800*/  F2FP.BF16.F32.PACK_AB R89, RZ, R41 ;  /* 0x00000029ff59723e */ /* 0x000fe200000010ff */
[----:B------:R-:W-:Y:S01]  /*3810*/  @!P1 IMAD.U32 R98, R90, 0x10000, RZ ;  /* 0x000100005a629824 */ /* 0x000fe200078e00ff */
[----:B------:R-:W-:Y:S01]  /*3820*/  @!P1 MOV R118, R34 ;  /* 0x0000002200769202 */ /* 0x000fe20000000f00 */
[----:B------:R-:W-:Y:S01]  /*3830*/  @!P1 IMAD.MOV.U32 R155, RZ, RZ, R147 ;  /* 0x000000ffff9b9224 */ /* 0x000fe200078e0093 */
        /* <DEDUP_REMOVED lines=17> */
.L_x_2296:
        /* <DEDUP_REMOVED lines=13> */
.L_x_2298:
[----:B------:R-:W-:Y:S05]  /*3a20*/  BSYNC.RECONVERGENT B3 ;  /* 0x0000000000037941 */ /* 0x000fea0003800200 */
.L_x_2297:
        /* <DEDUP_REMOVED lines=61> */
.L_x_2295:
[----:B------:R-:W-:Y:S05]  /*3e00*/  BSYNC.RECONVERGENT B2 ;  /* 0x0000000000027941 */ /* 0x000fea0003800200 */
.L_x_2294:
[----:B------:R-:W-:Y:S01]  /*3e10*/  HFMA2 R34, -RZ, RZ, 0.1171875, 0 ;  /* 0x2f800000ff227431 */ /* 0x000fe200000001ff */
[----:B------:R-:W-:-:S05]  /*3e20*/  I2FP.F32.U32 R23, R23 ;  /* 0x0000001700177245 */ /* 0x000fca0000201000 */
[----:B------:R-:W-:-:S05]  /*3e30*/  FFMA.FTZ R23, R23, R34, 1.1641532182693481445e-10 ;  /* 0x2f00000017177423 */ /* 0x000fca0000010022 */
[----:B------:R-:W-:Y:S01]  /*3e40*/  FSETP.GTU.FTZ.AND P2, PT, R23, UR8, PT ;  /* 0x0000000817007c0b */ /* 0x000fe2000bf5c000 */
[----:B-----5:R-:W-:-:S04]  /*3e50*/  IMAD.U32 R23, R58, 0x10000, RZ ;  /* 0x000100003a177824 */ /* 0x020fc800078e00ff */
[----:B------:R-:W-:-:S04]  /*3e60*/  FMUL.FTZ R23, R23, UR11 ;  /* 0x0000000b17177c20 */ /* 0x000fc80008410000 */
[----:B------:R-:W-:-:S05]  /*3e70*/  FMUL.FTZ R23, R23, UR10 ;  /* 0x0000000a17177c20 */ /* 0x000fca0008410000 */
[----:B------:R-:W-:Y:S01]  /*3e80*/  FSEL R98, R23, RZ, !P2 ;  /* 0x000000ff17627208 */ /* 0x000fe20005000000 */
[----:B------:R-:W-:-:S04]  /*3e90*/  IMAD.U32 R23, R90, 0x10000, RZ ;  /* 0x000100005a177824 */ /* 0x000fc800078e00ff */
[----:B------:R-:W-:Y:S01]  /*3ea0*/  FADD.FTZ R98, R23, R98 ;  /* 0x0000006217627221 */ /* 0x000fe20000010000 */
[----:B------:R-:W-:-:S07]  /*3eb0*/  SEL R23, RZ, 0x1, P2 ;  /* 0x00000001ff177807 */ /* 0x000fce0001000000 */
.L_x_2293:
[----:B------:R-:W-:Y:S05]  /*3ec0*/  BSYNC.RECONVERGENT B1 ;  /* 0x0000000000017941 */ /* 0x000fea0003800200 */
.L_x_2292:
[----:B------:R-:W-:Y:S01]  /*3ed0*/  @!P1 PRMT R99, R90, 0x7632, R99 ;  /* 0x000076325a639816 */ /* 0x000fe20000000063 */
        /* <DEDUP_REMOVED lines=22> */
.L_x_2303:
        /* <DEDUP_REMOVED lines=13> */
.L_x_2305:
[----:B------:R-:W-:Y:S05]  /*4110*/  BSYNC.RECONVERGENT B3 ;  /* 0x0000000000037941 */ /* 0x000fea0003800200 */
.L_x_2304:
        /* <DEDUP_REMOVED lines=61> */
.L_x_2302:
[----:B------:R-:W-:Y:S05]  /*44f0*/  BSYNC.RECONVERGENT B2 ;  /* 0x0000000000027941 */ /* 0x000fea0003800200 */
.L_x_2301:
[----:B------:R-:W-:Y:S01]  /*4500*/  I2FP.F32.U32 R22, R22 ;  /* 0x0000001600167245 */ /* 0x000fe20000201000 */
[----:B------:R-:W-:Y:S01]  /*4510*/  IMAD.MOV.U32 R99, RZ, RZ, 0x2f800000 ;  /* 0x2f800000ff637424 */ /* 0x000fe200078e00ff */
[----:B------:R-:W-:-:S03]  /*4520*/  PRMT R90, R90, 0x7632, R90 ;  /* 0x000076325a5a7816 */ /* 0x000fc6000000005a */
[----:B------:R-:W-:Y:S02]  /*4530*/  FFMA.FTZ R22, R22, R99, 1.1641532182693481445e-10 ;  /* 0x2f00000016167423 */ /* 0x000fe40000010063 */
[----:B------:R-:W-:-:S03]  /*4540*/  IMAD.U32 R90, R90, 0x10000, RZ ;  /* 0x000100005a5a7824 */ /* 0x000fc600078e00ff */
[----:B------:R-:W-:Y:S02]  /*4550*/  FSETP.GTU.FTZ.AND P2, PT, R22, UR8, PT ;  /* 0x0000000816007c0b */ /* 0x000fe4000bf5c000 */
[----:B-----5:R-:W-:-:S04]  /*4560*/  PRMT R22, R58, 0x7632, R22 ;  /* 0x000076323a167816 */ /* 0x020fc80000000016 */
[----:B------:R-:W-:-:S05]  /*4570*/  SHF.L.U32 R22, R22, 0x10, RZ ;  /* 0x0000001016167819 */ /* 0x000fca00000006ff */
[----:B------:R-:W-:-:S04]  /*4580*/  FMUL.FTZ R22, R22, UR11 ;  /* 0x0000000b16167c20 */ /* 0x000fc80008410000 */
[----:B------:R-:W-:-:S05]  /*4590*/  FMUL.FTZ R22, R22, UR10 ;  /* 0x0000000a16167c20 */ /* 0x000fca0008410000 */
[----:B------:R-:W-:-:S05]  /*45a0*/  FSEL R22, R22, RZ, !P2 ;  /* 0x000000ff16167208 */ /* 0x000fca0005000000 */
[----:B------:R-:W-:Y:S01]  /*45b0*/  FADD.FTZ R99, R90, R22 ;  /* 0x000000165a637221 */ /* 0x000fe20000010000 */
[----:B------:R-:W-:-:S07]  /*45c0*/  SEL R22, RZ, 0x1, P2 ;  /* 0x00000001ff167807 */ /* 0x000fce0001000000 */
.L_x_2300:
[----:B------:R-:W-:Y:S05]  /*45d0*/  BSYNC.RECONVERGENT B1 ;  /* 0x0000000000017941 */ /* 0x000fea0003800200 */
.L_x_2299:
        /* <DEDUP_REMOVED lines=22> */
.L_x_2310:
        /* <DEDUP_REMOVED lines=13> */
.L_x_2312:
[----:B------:R-:W-:Y:S05]  /*4810*/  BSYNC.RECONVERGENT B3 ;  /* 0x0000000000037941 */ /* 0x000fea0003800200 */
.L_x_2311:
        /* <DEDUP_REMOVED lines=52> */
[----:B------:R-:W-:Y:S02]  /*4b60*/  VIADD R21, R54, 0x8ff34781 ;  /* 0x8ff3478136157836 */ /* 0x000fe40000000000 */
[----:B------:R-:W-:Y:S02]  /*4b70*/  HFMA2 R153, -RZ, RZ, 0, 0 ;  /* 0x00000000ff997431 */ /* 0x000fe400000001ff */
[----:B------:R-:W-:-:S05]  /*4b80*/  IMAD.WIDE.U32 R34, R34, -0x326172a9, RZ ;  /* 0xcd9e8d5722227825 */ /* 0x000fca00078e00ff */
[----:B------:R-:W-:Y:S01]  /*4b90*/  LOP3.LUT R35, R21, R118, R35, 0x96, !PT ;  /* 0x0000007615237212 */ /* 0x000fe200078e9623 */
[----:B------:R-:W-:Y:S01]  /*4ba0*/  IMAD.WIDE.U32 R118, R119, -0x2daee0ad, RZ ;  /* 0xd2511f5377767825 */ /* 0x000fe200078e00ff */
[----:B------:R-:W-:-:S03]  /*4bb0*/  MOV R30, R34 ;  /* 0x00000022001e7202 */ /* 0x000fc60000000f00 */
[----:B------:R-:W-:Y:S01]  /*4bc0*/  IMAD.MOV.U32 R215, RZ, RZ, R118 ;  /* 0x000000ffffd77224 */ /* 0x000fe200078e0076 */
[----:B------:R-:W-:Y:S01]  /*4bd0*/  LOP3.LUT R36, R36, R152, R119, 0x96, !PT ;  /* 0x0000009824247212 */ /* 0x000fe200078e9677 */
[----:B------:R-:W-:-:S07]  /*4be0*/  IMAD.MOV.U32 R21, RZ, RZ, R154 ;  /* 0x000000ffff157224 */ /* 0x000fce00078e009a */
.L_x_2309:
[----:B------:R-:W-:Y:S05]  /*4bf0*/  BSYNC.RECONVERGENT B2 ;  /* 0x0000000000027941 */ /* 0x000fea0003800200 */
.L_x_2308:
[----:B------:R-:W-:Y:S01]  /*4c00*/  I2FP.F32.U32 R21, R21 ;  /* 0x0000001500157245 */ /* 0x000fe20000201000 */
[----:B------:R-:W-:-:S04]  /*4c10*/  IMAD.MOV.U32 R34, RZ, RZ, 0x2f800000 ;  /* 0x2f800000ff227424 */ /* 0x000fc800078e00ff */
[----:B------:R-:W-:-:S05]  /*4c20*/  FFMA.FTZ R21, R21, R34, 1.1641532182693481445e-10 ;  /* 0x2f00000015157423 */ /* 0x000fca0000010022 */
[----:B------:R-:W-:Y:S01]  /*4c30*/  FSETP.GTU.FTZ.AND P2, PT, R21, UR8, PT ;  /* 0x0000000815007c0b */ /* 0x000fe2000bf5c000 */
[----:B-----5:R-:W-:-:S04]  /*4c40*/  IMAD.U32 R21, R59, 0x10000, RZ ;  /* 0x000100003b157824 */ /* 0x020fc800078e00ff */
[----:B------:R-:W-:-:S04]  /*4c50*/  FMUL.FTZ R21, R21, UR11 ;  /* 0x0000000b15157c20 */ /* 0x000fc80008410000 */
[----:B------:R-:W-:-:S05]  /*4c60*/  FMUL.FTZ R21, R21, UR10 ;  /* 0x0000000a15157c20 */ /* 0x000fca0008410000 */
[----:B------:R-:W-:Y:S02]  /*4c70*/  FSEL R118, R21, RZ, !P2 ;  /* 0x000000ff15767208 */ /* 0x000fe40005000000 */
[----:B------:R-:W-:-:S05]  /*4c80*/  SHF.L.U32 R21, R91, 0x10, RZ ;  /* 0x000000105b157819 */ /* 0x000fca00000006ff */
[----:B------:R-:W-:Y:S01]  /*4c90*/  FADD.FTZ R118, R21, R118 ;  /* 0x0000007615767221 */ /* 0x000fe20000010000 */
[----:B------:R-:W-:-:S07]  /*4ca0*/  SEL R21, RZ, 0x1, P2 ;  /* 0x00000001ff157807 */ /* 0x000fce0001000000 */
.L_x_2307:
[----:B------:R-:W-:Y:S05]  /*4cb0*/  BSYNC.RECONVERGENT B1 ;  /* 0x0000000000017941 */ /* 0x000fea0003800200 */
.L_x_2306:
        /* <DEDUP_REMOVED lines=23> */
.L_x_2317:
        /* <DEDUP_REMOVED lines=13> */
.L_x_2319:
[----:B------:R-:W-:Y:S05]  /*4f00*/  BSYNC.RECONVERGENT B3 ;  /* 0x0000000000037941 */ /* 0x000fea0003800200 */
.L_x_2318:
        /* <DEDUP_REMOVED lines=56> */
[----:B------:R-:W-:Y:S01]  /*5290*/  IMAD.WIDE.U32 R152, R153, -0x2daee0ad, RZ ;  /* 0xd2511f5399987825 */ /* 0x000fe200078e00ff */
[----:B------:R-:W-:-:S03]  /*52a0*/  MOV R20, R215 ;  /* 0x000000d700147202 */ /* 0x000fc60000000f00 */
[----:B------:R-:W-:Y:S01]  /*52b0*/  IMAD.MOV.U32 R34, RZ, RZ, RZ ;  /* 0x000000ffff227224 */ /* 0x000fe200078e00ff */
[----:B------:R-:W-:-:S07]  /*52c0*/  LOP3.LUT R36, R36, R154, R153, 0x96, !PT ;  /* 0x0000009a24247212 */ /* 0x000fce00078e9699 */
.L_x_2316:
[----:B------:R-:W-:Y:S05]  /*52d0*/  BSYNC.RECONVERGENT B2 ;  /* 0x0000000000027941 */ /* 0x000fea0003800200 */
.L_x_2315:
        /* <DEDUP_REMOVED lines=13> */
.L_x_2314:
[----:B------:R-:W-:Y:S05]  /*53b0*/  BSYNC.RECONVERGENT B1 ;  /* 0x0000000000017941 */ /* 0x000fea0003800200 */
.L_x_2313:
[----:B------:R-:W-:Y:S02]  /*53c0*/  F2FP.BF16.F32.PACK_AB R91, RZ, R119 ;  /* 0x00000077ff5b723e */ /* 0x000fe400000010ff */
[----:B------:R-:W-:Y:S02]  /*53d0*/  PRMT R90, R147, 0x5410, R90 ;  /* 0x00005410935a7816 */ /* 0x000fe4000000005a */
[----:B------:R-:W-:Y:S02]  /*53e0*/  PRMT R89, R146, 0x5410, R89 ;  /* 0x0000541092597816 */ /* 0x000fe40000000059 */
[----:B------:R-:W-:Y:S02]  /*53f0*/  PRMT R88, R138, 0x5410, R88 ;  /* 0x000054108a587816 */ /* 0x000fe40000000058 */
[----:B------:R-:W-:Y:S01]  /*5400*/  PRMT R91, R211, 0x5410, R91 ;  /* 0x00005410d35b7816 */ /* 0x000fe2000000005b */
[----:B------:R-:W-:Y:S06]  /*5410*/  BRA `(.L_x_2320) ;  /* 0x0000003400307947 */ /* 0x000fec0003800000 */
.L_x_2263:
[----:B------:R-:W-:Y:S01]  /*5420*/  BSSY.RECONVERGENT B1, `(.L_x_2321) ;  /* 0x000006a000017945 */ /* 0x000fe20003800200 */
[----:B------:R-:W-:Y:S01]  /*5430*/  IMAD.MOV.U32 R29, RZ, RZ, RZ ;  /* 0x000000ffff1d7224 */ /* 0x000fe200078e00ff */
[----:B------:R-:W-:Y:S01]  /*5440*/  MOV R152, R138 ;  /* 0x0000008a00987202 */ /* 0x000fe20000000f00 */
[----:B0-----:R-:W-:Y:S01]  /*5450*/  IMAD.MOV.U32 R40, RZ, RZ, R34 ;  /* 0x000000ffff287224 */ /* 0x001fe200078e0022 */
        /* <DEDUP_REMOVED lines=17> */
.L_x_2325:
        /* <DEDUP_REMOVED lines=13> */
.L_x_2327:
[----:B------:R-:W-:Y:S05]  /*5640*/  BSYNC.RECONVERGENT B3 ;  /* 0x0000000000037941 */ /* 0x000fea0003800200 */
.L_x_2326:
        /* <DEDUP_REMOVED lines=61> */
.L_x_2324:
[----:B------:R-:W-:Y:S05]  /*5a20*/  BSYNC.RECONVERGENT B2 ;  /* 0x0000000000027941 */ /* 0x000fea0003800200 */
.L_x_2323:
        /* <DEDUP_REMOVED lines=8> */
[----:B------:R-:W-:-:S07]  /*5ab0*/  FSEL R29, R29, RZ, !P1 ;  /* 0x000000ff1d1d7208 */ /* 0x000fce0004800000 */
.L_x_2322:
[----:B------:R-:W-:Y:S05]  /*5ac0*/  BSYNC.RECONVERGENT B1 ;  /* 0x0000000000017941 */ /* 0x000fea0003800200 */
.L_x_2321:
[----:B------:R-:W-:Y:S01]  /*5ad0*/  BSSY.RECONVERGENT B1, `(.L_x_2328) ;  /* 0x0000068000017945 */ /* 0x000fe20003800200 */
[----:B------:R-:W-:Y:S01]  /*5ae0*/  F2FP.BF16.F32.PACK_AB R88, RZ, R29 ;  /* 0x0000001dff58723e */ /* 0x000fe200000010ff */
[----:B------:R-:W-:Y:S01]  /*5af0*/  IMAD.MOV.U32 R34, RZ, RZ, R40 ;  /* 0x000000ffff227224 */ /* 0x000fe200078e0028 */
[----:B------:R-:W-:Y:S01]  /*5b00*/  MOV R27, RZ ;  /* 0x000000ff001b7202 */ /* 0x000fe20000000f00 */
[----:B------:R-:W-:Y:S06]  /*5b10*/  @!P0 BRA `(.L_x_2329) ;  /* 0x00000004008c8947 */ /* 0x000fec0003800000 */
[----:B------:R-:W-:Y:S01]  /*5b20*/  ISETP.NE.AND P1, PT, R40, 0x1, PT ;  /* 0x000000012800780c */ /* 0x000fe20003f25270 */
[----:B------:R-:W-:Y:S01]  /*5b30*/  BSSY.RECONVERGENT B2, `(.L_x_2330) ;  /* 0x0000057000027945 */ /* 0x000fe20003800200 */
[----:B------:R-:W-:Y:S01]  /*5b40*/  IMAD.MOV.U32 R34, RZ, RZ, 0x2 ;  /* 0x00000002ff227424 */ /* 0x000fe200078e00ff */
[----:B------:R-:W-:-:S10]  /*5b50*/  MOV R27, R30 ;  /* 0x0000001e001b7202 */ /* 0x000fd40000000f00 */
        /* <DEDUP_REMOVED lines=9> */
.L_x_2332:
        /* <DEDUP_REMOVED lines=13> */
.L_x_2334:
[----:B------:R-:W-:Y:S05]  /*5cc0*/  BSYNC.RECONVERGENT B3 ;  /* 0x0000000000037941 */ /* 0x000fea0003800200 */
.L_x_2333:
        /* <DEDUP_REMOVED lines=21> */
[----:B------:R-:W-:Y:S01]  /*5e20*/  LOP3.LUT R40, R30, R40, R27, 0x96, !PT ;  /* 0x000000281e287212 */ /* 0x000fe200078e961b */
[C---:B------:R-:W-:Y:S01]  /*5e30*/  VIADD R30, R54.reuse, 0x1715609d ;  /* 0x1715609d361e7836 */ /* 0x040fe20000000000 */
[----:B------:R-:W-:-:S03]  /*5e40*/  IADD3 R27, PT, PT, R54, 0x78dde6e4, RZ ;  /* 0x78dde6e4361b7810 */ /* 0x000fc60007ffe0ff */
[----:B------:R-:W-:-:S05]  /*5e50*/  IMAD.WIDE.U32 R40, R40, -0x326172a9, RZ ;  /* 0xcd9e8d5728287825 */ /* 0x000fca00078e00ff */
[----:B------:R-:W-:Y:S01]  /*5e60*/  LOP3.LUT R41, R27, R34, R41, 0x96, !PT ;  /* 0x000000221b297212 */ /* 0x000fe200078e9629 */
[----:B------:R-:W-:-:S04]  /*5e70*/  IMAD.WIDE.U32 R34, R35, -0x2daee0ad, RZ ;  /* 0xd2511f5323227825 */ /* 0x000fc800078e00ff */
[----:B------:R-:W-:-:S05]  /*5e80*/  VIADD R27, R55, 0xed9eba14 ;  /* 0xed9eba14371b7836 */ /* 0x000fca0000000000 */
[----:B------:R-:W-:-:S05]  /*5e90*/  LOP3.LUT R27, R27, R26, R35, 0x96, !PT ;  /* 0x0000001a1b1b7212 */ /* 0x000fca00078e9623 */
        /* <DEDUP_REMOVED lines=28> */
[----:B------:R-:W-:Y:S01]  /*6060*/  HFMA2 R34, -RZ, RZ, 0, 0 ;  /* 0x00000000ff227431 */ /* 0x000fe200000001ff */
[----:B------:R-:W-:Y:S01]  /*6070*/  LOP3.LUT R36, R36, R40, R27, 0x96, !PT ;  /* 0x0000002824247212 */ /* 0x000fe200078e961b */
[----:B------:R-:W-:Y:S02]  /*6080*/  IMAD.MOV.U32 R27, RZ, RZ, R152 ;  /* 0x000000ffff1b7224 */ /* 0x000fe400078e0098 */
[----:B------:R-:W-:-:S07]  /*6090*/  IMAD.MOV.U32 R152, RZ, RZ, R26 ;  /* 0x000000ffff987224 */ /* 0x000fce00078e001a */
.L_x_2331:
[----:B------:R-:W-:Y:S05]  /*60a0*/  BSYNC.RECONVERGENT B2 ;  /* 0x0000000000027941 */ /* 0x000fea0003800200 */
.L_x_2330:
[----:B------:R-:W-:Y:S01]  /*60b0*/  I2FP.F32.U32 R26, R27 ;  /* 0x0000001b001a7245 */ /* 0x000fe20000201000 */
[----:B------:R-:W-:-:S04]  /*60c0*/  IMAD.MOV.U32 R27, RZ, RZ, 0x2f800000 ;  /* 0x2f800000ff1b7424 */ /* 0x000fc800078e00ff */
[----:B------:R-:W-:-:S05]  /*60d0*/  FFMA.FTZ R26, R26, R27, 1.1641532182693481445e-10 ;  /* 0x2f0000001a1a7423 */ /* 0x000fca000001001b */
[----:B------:R-:W-:Y:S02]  /*60e0*/  FSETP.GTU.FTZ.AND P1, PT, R26, UR8, PT ;  /* 0x000000081a007c0b */ /* 0x000fe4000bf3c000 */
[----:B-----5:R-:W-:-:S05]  /*60f0*/  PRMT R26, R56, 0x7632, R26 ;  /* 0x00007632381a7816 */ /* 0x020fca000000001a */
[----:B------:R-:W-:-:S04]  /*6100*/  IMAD.U32 R26, R26, 0x10000, RZ ;  /* 0x000100001a1a7824 */ /* 0x000fc800078e00ff */
[----:B------:R-:W-:-:S04]  /*6110*/  FMUL.FTZ R26, R26, UR11 ;  /* 0x0000000b1a1a7c20 */ /* 0x000fc80008410000 */
[----:B------:R-:W-:Y:S01]  /*6120*/  FMUL.FTZ R27, R26, UR10 ;  /* 0x0000000a1a1b7c20 */ /* 0x000fe20008410000 */
[----:B------:R-:W-:-:S04]  /*6130*/  SEL R26, RZ, 0x1, P1 ;  /* 0x00000001ff1a7807 */ /* 0x000fc80000800000 */
[----:B------:R-:W-:-:S07]  /*6140*/  FSEL R27, R27, RZ, !P1 ;  /* 0x000000ff1b1b7208 */ /* 0x000fce0004800000 */
.L_x_2329:
[----:B------:R-:W-:Y:S05]  /*6150*/  BSYNC.RECONVERGENT B1 ;  /* 0x0000000000017941 */ /* 0x000fea0003800200 */
.L_x_2328:
        /* <DEDUP_REMOVED lines=18> */
.L_x_2339:
        /* <DEDUP_REMOVED lines=13> */
.L_x_2341:
[----:B------:R-:W-:Y:S05]  /*6350*/  BSYNC.RECONVERGENT B3 ;  /* 0x0000000000037941 */ /* 0x000fea0003800200 */
.L_x_2340:
[----:B------:R-:W-:Y:S01]  /*6360*/  LOP3.LUT R34, R31, R99, R55, 0x96, !PT ;  /* 0x000000631f227212 */ /* 0x000fe200078e9637 */
[----:B------:R-:W-:Y:S01]  /*6370*/  IMAD.WIDE.U32 R40, R32, -0x326172a9, RZ ;  /* 0xcd9e8d5720287825 */ /* 0x000fe200078e00ff */
[----:B------:R-:W-:-:S03]  /*6380*/  IADD3 R99, PT, PT, R54, -0x61c88647, RZ ;  /* 0x9e3779b936637810 */ /* 0x000fc60007ffe0ff */
[----:B------:R-:W-:Y:S02]  /*6390*/  HFMA2 R90, -RZ, RZ, 0, 0 ;  /* 0x00000000ff5a7431 */ /* 0x000fe400000001ff */
        /* <DEDUP_REMOVED lines=56> */
[----:B------:R-:W-:-:S07]  /*6720*/  IMAD.MOV.U32 R152, RZ, RZ, R40 ;  /* 0x000000ffff987224 */ /* 0x000fce00078e0028 */
.L_x_2338:
[----:B------:R-:W-:Y:S05]  /*6730*/  BSYNC.RECONVERGENT B2 ;  /* 0x0000000000027941 */ /* 0x000fea0003800200 */
.L_x_2337:
[----:B------:R-:W-:Y:S01]  /*6740*/  I2FP.F32.U32 R25, R25 ;  /* 0x0000001900197245 */ /* 0x000fe20000201000 */
[----:B------:R-:W-:-:S04]  /*6750*/  IMAD.MOV.U32 R34, RZ, RZ, 0x2f800000 ;  /* 0x2f800000ff227424 */ /* 0x000fc800078e00ff */
[----:B------:R-:W-:-:S05]  /*6760*/  FFMA.FTZ R25, R25, R34, 1.1641532182693481445e-10 ;  /* 0x2f00000019197423 */ /* 0x000fca0000010022 */
[----:B------:R-:W-:Y:S01]  /*6770*/  FSETP.GTU.FTZ.AND P1, PT, R25, UR8, PT ;  /* 0x0000000819007c0b */ /* 0x000fe2000bf3c000 */
[----:B-----5:R-:W-:-:S04]  /*6780*/  IMAD.U32 R25, R57, 0x10000, RZ ;  /* 0x0001000039197824 */ /* 0x020fc800078e00ff */
[----:B------:R-:W-:-:S04]  /*6790*/  FMUL.FTZ R25, R25, UR11 ;  /* 0x0000000b19197c20 */ /* 0x000fc80008410000 */
[----:B------:R-:W-:Y:S01]  /*67a0*/  FMUL.FTZ R40, R25, UR10 ;  /* 0x0000000a19287c20 */ /* 0x000fe20008410000 */
[----:B------:R-:W-:-:S04]  /*67b0*/  SEL R25, RZ, 0x1, P1 ;  /* 0x00000001ff197807 */ /* 0x000fc80000800000 */
[----:B------:R-:W-:-:S07]  /*67c0*/  FSEL R40, R40, RZ, !P1 ;  /* 0x000000ff28287208 */ /* 0x000fce0004800000 */
.L_x_2336:
[----:B------:R-:W-:Y:S05]  /*67d0*/  BSYNC.RECONVERGENT B1 ;  /* 0x0000000000017941 */ /* 0x000fea0003800200 */
.L_x_2335:
        /* <DEDUP_REMOVED lines=18> */
.L_x_2346:
        /* <DEDUP_REMOVED lines=13> */
.L_x_2348:
[----:B------:R-:W-:Y:S05]  /*69d0*/  BSYNC.RECONVERGENT B3 ;  /* 0x0000000000037941 */ /* 0x000fea0003800200 */
.L_x_2347:
        /* <DEDUP_REMOVED lines=61> */
.L_x_2345:
[----:B------:R-:W-:Y:S05]  /*6db0*/  BSYNC.RECONVERGENT B2 ;  /* 0x0000000000027941 */ /* 0x000fea0003800200 */
.L_x_2344:
        /* <DEDUP_REMOVED lines=10> */
.L_x_2343:
[----:B------:R-:W-:Y:S05]  /*6e60*/  BSYNC.RECONVERGENT B1 ;  /* 0x0000000000017941 */ /* 0x000fea0003800200 */
.L_x_2342:
        /* <DEDUP_REMOVED lines=18> */
.L_x_2353:
        /* <DEDUP_REMOVED lines=13> */
.L_x_2355:
[----:B------:R-:W-:Y:S05]  /*7060*/  BSYNC.RECONVERGENT B3 ;  /* 0x0000000000037941 */ /* 0x000fea0003800200 */
.L_x_2354:
        /* <DEDUP_REMOVED lines=61> */
.L_x_2352:
[----:B------:R-:W-:Y:S05]  /*7440*/  BSYNC.RECONVERGENT B2 ;  /* 0x0000000000027941 */ /* 0x000fea0003800200 */
.L_x_2351:
        /* <DEDUP_REMOVED lines=9> */
.L_x_2350:
[----:B------:R-:W-:Y:S05]  /*74e0*/  BSYNC.RECONVERGENT B1 ;  /* 0x0000000000017941 */ /* 0x000fea0003800200 */
.L_x_2349:
        /* <DEDUP_REMOVED lines=18> */
.L_x_2360:
        /* <DEDUP_REMOVED lines=13> */
.L_x_2362:
[----:B------:R-:W-:Y:S05]  /*76e0*/  BSYNC.RECONVERGENT B3 ;  /* 0x0000000000037941 */ /* 0x000fea0003800200 */
.L_x_2361:
        /* <DEDUP_REMOVED lines=61> */
.L_x_2359:
[----:B------:R-:W-:Y:S05]  /*7ac0*/  BSYNC.RECONVERGENT B2 ;  /* 0x0000000000027941 */ /* 0x000fea0003800200 */
.L_x_2358:
        /* <DEDUP_REMOVED lines=10> */
.L_x_2357:
[----:B------:R-:W-:Y:S05]  /*7b70*/  BSYNC.RECONVERGENT B1 ;  /* 0x0000000000017941 */ /* 0x000fea0003800200 */
.L_x_2356:
        /* <DEDUP_REMOVED lines=18> */
.L_x_2367:
        /* <DEDUP_REMOVED lines=13> */
.L_x_2369:
[----:B------:R-:W-:Y:S05]  /*7d70*/  BSYNC.RECONVERGENT B3 ;  /* 0x0000000000037941 */ /* 0x000fea0003800200 */
.L_x_2368:
        /* <DEDUP_REMOVED lines=61> */
.L_x_2366:
[----:B------:R-:W-:Y:S05]  /*8150*/  BSYNC.RECONVERGENT B2 ;  /* 0x0000000000027941 */ /* 0x000fea0003800200 */
.L_x_2365:
        /* <DEDUP_REMOVED lines=9> */
.L_x_2364:
[----:B------:R-:W-:Y:S05]  /*81f0*/  BSYNC.RECONVERGENT B1 ;  /* 0x0000000000017941 */ /* 0x000fea0003800200 */
.L_x_2363:
        /* <DEDUP_REMOVED lines=18> */
.L_x_2374:
        /* <DEDUP_REMOVED lines=13> */
.L_x_2376:
[----:B------:R-:W-:Y:S05]  /*83f0*/  BSYNC.RECONVERGENT B3 ;  /* 0x0000000000037941 */ /* 0x000fea0003800200 */
.L_x_2375:
        /* <DEDUP_REMOVED lines=61> */
.L_x_2373:
[----:B------:R-:W-:Y:S05]  /*87d0*/  BSYNC.RECONVERGENT B2 ;  /* 0x0000000000027941 */ /* 0x000fea0003800200 */
.L_x_2372:
        /* <DEDUP_REMOVED lines=10> */
.L_x_2371:
[----:B------:R-:W-:Y:S05]  /*8880*/  BSYNC.RECONVERGENT B1 ;  /* 0x0000000000017941 */ /* 0x000fea0003800200 */
.L_x_2370:
[----:B------:R-:W-:Y:S02]  /*8890*/  F2FP.BF16.F32.PACK_AB R146, RZ, R119 ;  /* 0x00000077ff92723e */ /* 0x000fe400000010ff */
[----:B------:R-:W-:Y:S02]  /*88a0*/  PRMT R88, R88, 0x5410, R91 ;  /* 0x0000541058587816 */ /* 0x000fe4000000005b */
[----:B------:R-:W-:Y:S02]  /*88b0*/  PRMT R90, R90, 0x5410, R153 ;  /* 0x000054105a5a7816 */ /* 0x000fe40000000099 */
[----:B------:R-:W-:Y:S02]  /*88c0*/  PRMT R89, R89, 0x5410, R138 ;  /* 0x0000541059597816 */ /* 0x000fe4000000008a */
[----:B------:R-:W-:-:S07]  /*88d0*/  PRMT R91, R211, 0x5410, R146 ;  /* 0x00005410d35b7816 */ /* 0x000fce0000000092 */
.L_x_2320:
[----:B------:R-:W0:Y:S01]  /*88e0*/  LDC.64 R146, c[0x0][0x3a8] ;  /* 0x0000ea00ff927b82 */ /* 0x000e220000000a00 */
[----:B------:R-:W-:Y:S01]  /*88f0*/  BSSY.RECONVERGENT B1, `(.L_x_2377) ;  /* 0x0000019000017945 */ /* 0x000fe20003800200 */
[----:B------:R-:W-:Y:S01]  /*8900*/  MOV R138, R152 ;  /* 0x00000098008a7202 */ /* 0x000fe20000000f00 */
[----:B0-----:R-:W-:-:S05]  /*8910*/  IMAD.WIDE.U32 R146, R144, 0x10, R146 ;  /* 0x0000001090927825 */ /* 0x001fca00078e0092 */
[----:B------:R0:W-:Y:S01]  /*8920*/  STG.E.128 desc[UR6][R146.64], R88 ;  /* 0x0000005892007986 */ /* 0x0001e2000c101d06 */
[----:B------:R-:W-:Y:S05]  /*8930*/  @!P0 BRA `(.L_x_2378) ;  /* 0x0000000000508947 */ /* 0x000fea0003800000 */
[----:B0-----:R-:W-:Y:S01]  /*8940*/  IMAD.U32 R88, R21, 0x10000, RZ ;  /* 0x0001000015587824 */ /* 0x001fe200078e00ff */
[----:B------:R-:W-:Y:S02]  /*8950*/  LOP3.LUT R89, R20, 0xffff, RZ, 0xc0, !PT ;  /* 0x0000ffff14597812 */ /* 0x000fe400078ec0ff */
[----:B------:R-:W-:Y:S02]  /*8960*/  PRMT R152, R22, 0x7104, RZ ;  /* 0x0000710416987816 */ /* 0x000fe400000000ff */
[----:B------:R-:W-:Y:S02]  /*8970*/  LOP3.LUT R88, R88, 0xff0000, RZ, 0xc0, !PT ;  /* 0x00ff000058587812 */ /* 0x000fe400078ec0ff */
[----:B------:R-:W-:Y:S02]  /*8980*/  LOP3.LUT R90, R25, 0xff, RZ, 0xc0, !PT ;  /* 0x000000ff195a7812 */ /* 0x000fe400078ec0ff */
[----:B------:R-:W-:Y:S02]  /*8990*/  PRMT R88, R88, 0x4210, R89 ;  /* 0x0000421058587816 */ /* 0x000fe40000000059 */
[----:B------:R-:W-:Y:S01]  /*89a0*/  LOP3.LUT R146, R26, 0xff, RZ, 0xc0, !PT ;  /* 0x000000ff1a927812 */ /* 0x000fe200078ec0ff */
[----:B------:R-:W-:Y:S01]  /*89b0*/  IMAD.WIDE.U32 R90, R90, 0x10000, RZ ;  /* 0x000100005a5a7825 */ /* 0x000fe200078e00ff */
[----:B------:R-:W-:-:S02]  /*89c0*/  LOP3.LUT R152, R88, 0xff00, R152, 0xf8, !PT ;  /* 0x0000ff0058987812 */ /* 0x000fc400078ef898 */
[----:B------:R-:W-:Y:S01]  /*89d0*/  LOP3.LUT R88, R24, 0xff, RZ, 0xc0, !PT ;  /* 0x000000ff18587812 */ /* 0x000fe200078ec0ff */
[----:B------:R-:W-:Y:S01]  /*89e0*/  IMAD.WIDE.U32 R146, R146, 0x100, RZ ;  /* 0x0000010092927825 */ /* 0x000fe200078e00ff */
[----:B------:R-:W-:-:S03]  /*89f0*/  LOP3.LUT R152, R152, 0xff, R23, 0xf8, !PT ;  /* 0x000000ff98987812 */ /* 0x000fc600078ef817 */
[----:B------:R-:W-:-:S05]  /*8a00*/  IMAD.WIDE.U32 R88, R88, 0x1000000, RZ ;  /* 0x0100000058587825 */ /* 0x000fca00078e00ff */
[----:B------:R-:W-:Y:S02]  /*8a10*/  LOP3.LUT R89, R91, R152, R89, 0xfe, !PT ;  /* 0x000000985b597212 */ /* 0x000fe400078efe59 */
[----:B------:R-:W-:Y:S02]  /*8a20*/  LOP3.LUT R88, R146, R88, R90, 0xfe, !PT ;  /* 0x0000005892587212 */ /* 0x000fe400078efe5a */
[----:B------:R-:W0:Y:S01]  /*8a30*/  LDC.64 R90, c[0x0][0x3b0] ;  /* 0x0000ec00ff5a7b82 */ /* 0x000e220000000a00 */
[----:B------:R-:W-:Y:S02]  /*8a40*/  LOP3.LUT R89, R89, R147, RZ, 0xfc, !PT ;  /* 0x0000009359597212 */ /* 0x000fe400078efcff */
[----:B------:R-:W-:Y:S01]  /*8a50*/  LOP3.LUT R88, R88, 0xff, R28, 0xf8, !PT ;  /* 0x000000ff58587812 */ /* 0x000fe200078ef81c */
[----:B0-----:R-:W-:-:S05]  /*8a60*/  IMAD.WIDE.U32 R90, R139, 0x8, R90 ;  /* 0x000000088b5a7825 */ /* 0x001fca00078e005a */
[----:B------:R1:W-:Y:S02]  /*8a70*/  STG.E.64 desc[UR6][R90.64], R88 ;  /* 0x000000585a007986 */ /* 0x0003e4000c101b06 */
.L_x_2378:
[----:B------:R-:W-:Y:S05]  /*8a80*/  BSYNC.RECONVERGENT B1 ;  /* 0x0000000000017941 */ /* 0x000fea0003800200 */
.L_x_2377:
[----:B------:R-:W-:Y:S01]  /*8a90*/  VIADD R144, R144, 0x20 ;  /* 0x0000002090907836 */ /* 0x000fe20000000000 */
[----:B------:R-:W-:-:S07]  /*8aa0*/  IADD3 R139, PT, PT, R139, 0x20, RZ ;  /* 0x000000208b8b7810 */ /* 0x000fce0007ffe0ff */
.L_x_2260:
[----:B------:R-:W-:Y:S05]  /*8ab0*/  BSYNC.RECONVERGENT B0 ;  /* 0x0000000000007941 */ /* 0x000fea0003800200 */
.L_x_2259:
        /* <DEDUP_REMOVED lines=8> */
[----:B--2---:R-:W-:-:S05]  /*8b40*/  IMAD.WIDE.U32 R18, R139, 0x10, R18 ;  /* 0x000000108b127825 */ /* 0x004fca00078e0012 */
[----:B-----5:R2:W5:Y:S02]  /*8b50*/  LDG.E.128 R56, desc[UR6][R18.64] ;  /* 0x0000000612387981 */ /* 0x020564000c1e1d00 */
.L_x_2382:
[----:B------:R-:W-:Y:S05]  /*8b60*/  BSYNC.RECONVERGENT B1 ;  /* 0x0000000000017941 */ /* 0x000fea0003800200 */
.L_x_2381:
[----:B------:R-:W-:-:S04]  /*8b70*/  UISETP.NE.U32.AND UP0, UPT, UR4, URZ, UPT ;  /* 0x000000ff0400728c */ /* 0x000fc8000bf05070 */
[----:B------:R-:W-:-:S09]  /*8b80*/  UISETP.NE.AND.EX UP0, UPT, UR5, URZ, UPT, UP0 ;  /* 0x000000ff0500728c */ /* 0x000fd2000bf05300 */
[----:B------:R-:W-:Y:S05]  /*8b90*/  BRA.U !UP0, `(.L_x_2383) ;  /* 0x0000003908107547 */ /* 0x000fea000b800000 */
[----:B--2---:R-:W2:Y:S02]  /*8ba0*/  LDC.64 R18, c[0x0][0x3a0] ;  /* 0x0000e800ff127b82 */ /* 0x004ea40000000a00 */
[----:B--2---:R-:W-:-:S05]  /*8bb0*/  IMAD.WIDE.U32 R18, R144, 0x10, R18 ;  /* 0x0000001090127825 */ /* 0x004fca00078e0012 */
[----:B01----:R-:W2:Y:S01]  /*8bc0*/  LDG.E.128 R88, desc[UR6][R18.64] ;  /* 0x0000000612587981 */ /* 0x003ea2000c1e1d00 */
[----:B------:R-:W-:Y:S01]  /*8bd0*/  ISETP.GT.AND P1, PT, R145, RZ, PT ;  /* 0x000000ff9100720c */ /* 0x000fe20003f24270 */
[----:B------:R-:W-:-:S12]  /*8be0*/  BSSY.RECONVERGENT B1, `(.L_x_2384) ;  /* 0x000006c000017945 */ /* 0x000fd80003800200 */
[----:B------:R-:W-:Y:S02]  /*8bf0*/  @!P1 IMAD.MOV.U32 R121, RZ, RZ, R138 ;  /* 0x000000ffff799224 */ /* 0x000fe400078e008a */
[----:B------:R-:W-:Y:S01]  /*8c00*/  @!P1 IMAD.MOV.U32 R42, RZ, RZ, R34 ;  /* 0x000000ffff2a9224 */ /* 0x000fe200078e0022 */
[----:B--2---:R-:W-:Y:S01]  /*8c10*/  @!P1 SHF.L.U32 R19, R88, 0x10, RZ ;  /* 0x0000001058139819 */ /* 0x004fe200000006ff */
        /* <DEDUP_REMOVED lines=17> */
.L_x_2388:
        /* <DEDUP_REMOVED lines=13> */
.L_x_2390:
[----:B------:R-:W-:Y:S05]  /*8e00*/  BSYNC.RECONVERGENT B3 ;  /* 0x0000000000037941 */ /* 0x000fea0003800200 */
.L_x_2389:
        /* <DEDUP_REMOVED lines=61> */
.L_x_2387:
[----:B------:R-:W-:Y:S05]  /*91e0*/  BSYNC.RECONVERGENT B2 ;  /* 0x0000000000027941 */ /* 0x000fea0003800200 */
.L_x_2386:
[----:B------:R-:W-:Y:S01]  /*91f0*/  HFMA2 R19, -RZ, RZ, 0.1171875, 0 ;  /* 0x2f800000ff137431 */ /* 0x000fe200000001ff */
[----:B------:R-:W-:-:S05]  /*9200*/  I2FP.F32.U32 R18, R18 ;  /* 0x0000001200127245 */ /* 0x000fca0000201000 */
[----:B------:R-:W-:-:S05]  /*9210*/  FFMA.FTZ R18, R18, R19, 1.1641532182693481445e-10 ;  /* 0x2f00000012127423 */ /* 0x000fca0000010013 */
[----:B------:R-:W-:Y:S01]  /*9220*/  FSETP.GTU.FTZ.AND P2, PT, R18, UR8, PT ;  /* 0x0000000812007c0b */ /* 0x000fe2000bf5c000 */
[----:B-----5:R-:W-:-:S03]  /*9230*/  IMAD.U32 R18, R56, 0x10000, RZ ;  /* 0x0001000038127824 */ /* 0x020fc600078e00ff */
[----:B------:R-:W-:Y:S01]  /*9240*/  SEL R28, RZ, 0x1, P2 ;  /* 0x00000001ff1c7807 */ /* 0x000fe20001000000 */
[----:B------:R-:W-:-:S04]  /*9250*/  FMUL.FTZ R18, R18, UR11 ;  /* 0x0000000b12127c20 */ /* 0x000fc80008410000 */
[----:B------:R-:W-:-:S05]  /*9260*/  FMUL.FTZ R18, R18, UR10 ;  /* 0x0000000a12127c20 */ /* 0x000fca0008410000 */
[----:B------:R-:W-:Y:S01]  /*9270*/  FSEL R19, R18, RZ, !P2 ;  /* 0x000000ff12137208 */ /* 0x000fe20005000000 */
[----:B------:R-:W-:-:S04]  /*9280*/  IMAD.U32 R18, R88, 0x10000, RZ ;  /* 0x0001000058127824 */ /* 0x000fc800078e00ff */
[----:B------:R-:W-:-:S07]  /*9290*/  FADD.FTZ R19, R18, R19 ;  /* 0x0000001312137221 */ /* 0x000fce0000010000 */
.L_x_2385:
[----:B------:R-:W-:Y:S05]  /*92a0*/  BSYNC.RECONVERGENT B1 ;  /* 0x0000000000017941 */ /* 0x000fea0003800200 */
.L_x_2384:
        /* <DEDUP_REMOVED lines=23> */
.L_x_2395:
        /* <DEDUP_REMOVED lines=13> */
.L_x_2397:
[----:B------:R-:W-:Y:S05]  /*94f0*/  BSYNC.RECONVERGENT B3 ;  /* 0x0000000000037941 */ /* 0x000fea0003800200 */
.L_x_2396:
        /* <DEDUP_REMOVED lines=61> */
.L_x_2394:
[----:B------:R-:W-:Y:S05]  /*98d0*/  BSYNC.RECONVERGENT B2 ;  /* 0x0000000000027941 */ /* 0x000fea0003800200 */
.L_x_2393:
[----:B------:R-:W-:Y:S01]  /*98e0*/  I2FP.F32.U32 R18, R18 ;  /* 0x0000001200127245 */ /* 0x000fe20000201000 */
[----:B------:R-:W-:Y:S01]  /*98f0*/  IMAD.MOV.U32 R26, RZ, RZ, 0x2f800000 ;  /* 0x2f800000ff1a7424 */ /* 0x000fe200078e00ff */
[----:B------:R-:W-:-:S03]  /*9900*/  PRMT R88, R88, 0x7632, R88 ;  /* 0x0000763258587816 */ /* 0x000fc60000000058 */
[----:B------:R-:W-:Y:S02]  /*9910*/  FFMA.FTZ R18, R18, R26, 1.1641532182693481445e-10 ;  /* 0x2f00000012127423 */ /* 0x000fe4000001001a */
[----:B------:R-:W-:-:S03]  /*9920*/  IMAD.U32 R88, R88, 0x10000, RZ ;  /* 0x0001000058587824 */ /* 0x000fc600078e00ff */
[----:B------:R-:W-:Y:S02]  /*9930*/  FSETP.GTU.FTZ.AND P2, PT, R18, UR8, PT ;  /* 0x0000000812007c0b */ /* 0x000fe4000bf5c000 */
[----:B-----5:R-:W-:Y:S02]  /*9940*/  PRMT R18, R56, 0x7632, R18 ;  /* 0x0000763238127816 */ /* 0x020fe40000000012 */
[----:B------:R-:W-:Y:S02]  /*9950*/  SEL R26, RZ, 0x1, P2 ;  /* 0x00000001ff1a7807 */ /* 0x000fe40001000000 */
[----:B------:R-:W-:-:S05]  /*9960*/  SHF.L.U32 R18, R18, 0x10, RZ ;  /* 0x0000001012127819 */ /* 0x000fca00000006ff */
[----:B------:R-:W-:-:S04]  /*9970*/  FMUL.FTZ R18, R18, UR11 ;  /* 0x0000000b12127c20 */ /* 0x000fc80008410000 */
[----:B------:R-:W-:-:S05]  /*9980*/  FMUL.FTZ R18, R18, UR10 ;  /* 0x0000000a12127c20 */ /* 0x000fca0008410000 */
[----:B------:R-:W-:-:S05]  /*9990*/  FSEL R18, R18, RZ, !P2 ;  /* 0x000000ff12127208 */ /* 0x000fca0005000000 */
[----:B------:R-:W-:-:S07]  /*99a0*/  FADD.FTZ R18, R88, R18 ;  /* 0x0000001258127221 */ /* 0x000fce0000010000 */
.L_x_2392:
[----:B------:R-:W-:Y:S05]  /*99b0*/  BSYNC.RECONVERGENT B1 ;  /* 0x0000000000017941 */ /* 0x000fea0003800200 */
.L_x_2391:
        /* <DEDUP_REMOVED lines=22> */
.L_x_2402:
        /* <DEDUP_REMOVED lines=13> */
.L_x_2404:
[----:B------:R-:W-:Y:S05]  /*9bf0*/  BSYNC.RECONVERGENT B3 ;  /* 0x0000000000037941 */ /* 0x000fea0003800200 */
.L_x_2403:
        /* <DEDUP_REMOVED lines=61> */
.L_x_2401:
[----:B------:R-:W-:Y:S05]  /*9fd0*/  BSYNC.RECONVERGENT B2 ;  /* 0x0000000000027941 */ /* 0x000fea0003800200 */
.L_x_2400:
        /* <DEDUP_REMOVED lines=11> */
.L_x_2399:
[----:B------:R-:W-:Y:S05]  /*a090*/  BSYNC.RECONVERGENT B1 ;  /* 0x0000000000017941 */ /* 0x000fea0003800200 */
.L_x_2398:
        /* <DEDUP_REMOVED lines=23> */
.L_x_2409:
        /* <DEDUP_REMOVED lines=13> */
.L_x_2411:
[----:B------:R-:W-:Y:S05]  /*a2e0*/  BSYNC.RECONVERGENT B3 ;  /* 0x0000000000037941 */ /* 0x000fea0003800200 */
.L_x_2410:
        /* <DEDUP_REMOVED lines=61> */
.L_x_2408:
[----:B------:R-:W-:Y:S05]  /*a6c0*/  BSYNC.RECONVERGENT B2 ;  /* 0x0000000000027941 */ /* 0x000fea0003800200 */
.L_x_2407:
        /* <DEDUP_REMOVED lines=13> */
.L_x_2406:
[----:B------:R-:W-:Y:S05]  /*a7a0*/  BSYNC.RECONVERGENT B1 ;  /* 0x0000000000017941 */ /* 0x000fea0003800200 */
.L_x_2405:
        /* <DEDUP_REMOVED lines=22> */
.L_x_2416:
        /* <DEDUP_REMOVED lines=13> */
.L_x_2418:
[----:B------:R-:W-:Y:S05]  /*a9e0*/  BSYNC.RECONVERGENT B3 ;  /* 0x0000000000037941 */ /* 0x000fea0003800200 */
.L_x_2417:
        /* <DEDUP_REMOVED lines=61> */
.L_x_2415:
[----:B------:R-:W-:Y:S05]  /*adc0*/  BSYNC.RECONVERGENT B2 ;  /* 0x0000000000027941 */ /* 0x000fea0003800200 */
.L_x_2414:
        /* <DEDUP_REMOVED lines=11> */
.L_x_2413:
[----:B------:R-:W-:Y:S05]  /*ae80*/  BSYNC.RECONVERGENT B1 ;  /* 0x0000000000017941 */ /* 0x000fea0003800200 */
.L_x_2412:
        /* <DEDUP_REMOVED lines=23> */
.L_x_2423:
        /* <DEDUP_REMOVED lines=13> */
.L_x_2425:
[----:B------:R-:W-:Y:S05]  /*b0d0*/  BSYNC.RECONVERGENT B3 ;  /* 0x0000000000037941 */ /* 0x000fea0003800200 */
.L_x_2424:
        /* <DEDUP_REMOVED lines=61> */
.L_x_2422:
[----:B------:R-:W-:Y:S05]  /*b4b0*/  BSYNC.RECONVERGENT B2 ;  /* 0x0000000000027941 */ /* 0x000fea0003800200 */
.L_x_2421:
        /* <DEDUP_REMOVED lines=13> */
.L_x_2420:
[----:B------:R-:W-:Y:S05]  /*b590*/  BSYNC.RECONVERGENT B1 ;  /* 0x0000000000017941 */ /* 0x000fea0003800200 */
.L_x_2419:
        /* <DEDUP_REMOVED lines=22> */
.L_x_2430:
        /* <DEDUP_REMOVED lines=13> */
.L_x_2432:
[----:B------:R-:W-:Y:S05]  /*b7d0*/  BSYNC.RECONVERGENT B3 ;  /* 0x0000000000037941 */ /* 0x000fea0003800200 */
.L_x_2431:
        /* <DEDUP_REMOVED lines=51> */
[----:B------:R-:W-:Y:S01]  /*bb10*/  LOP3.LUT R34, R21, R34, R153, 0x96, !PT ;  /* 0x0000002215227212 */ /* 0x000fe200078e9699 */
[----:B------:R-:W-:Y:S01]  /*bb20*/  IMAD.MOV.U32 R153, RZ, RZ, RZ ;  /* 0x000000ffff997224 */ /* 0x000fe200078e00ff */
[----:B------:R-:W-:-:S03]  /*bb30*/  IADD3 R21, PT, PT, R54, -0x700cb87f, RZ ;  /* 0x8ff3478136157810 */ /* 0x000fc60007ffe0ff */
[----:B------:R-:W-:-:S04]  /*bb40*/  IMAD.WIDE.U32 R34, R34, -0x326172a9, RZ ;  /* 0xcd9e8d5722227825 */ /* 0x000fc800078e00ff */
[----:B------:R-:W-:Y:S01]  /*bb50*/  IMAD.MOV.U32 R30, RZ, RZ, R34 ;  /* 0x000000ffff1e7224 */ /* 0x000fe200078e0022 */
[----:B------:R-:W-:Y:S01]  /*bb60*/  LOP3.LUT R35, R21, R120, R35, 0x96, !PT ;  /* 0x0000007815237212 */ /* 0x000fe200078e9623 */
[----:B------:R-:W-:-:S04]  /*bb70*/  IMAD.WIDE.U32 R120, R121, -0x2daee0ad, RZ ;  /* 0xd2511f5379787825 */ /* 0x000fc800078e00ff */
[----:B------:R-:W-:Y:S01]  /*bb80*/  IMAD.MOV.U32 R21, RZ, RZ, R154 ;  /* 0x000000ffff157224 */ /* 0x000fe200078e009a */
[----:B------:R-:W-:Y:S02]  /*bb90*/  LOP3.LUT R36, R36, R152, R121, 0x96, !PT ;  /* 0x0000009824247212 */ /* 0x000fe400078e9679 */
[----:B------:R-:W-:-:S07]  /*bba0*/  MOV R215, R120 ;  /* 0x0000007800d77202 */ /* 0x000fce0000000f00 */
.L_x_2429:
[----:B------:R-:W-:Y:S05]  /*bbb0*/  BSYNC.RECONVERGENT B2 ;  /* 0x0000000000027941 */ /* 0x000fea0003800200 */
.L_x_2428:
        /* <DEDUP_REMOVED lines=11> */
.L_x_2427:
[----:B------:R-:W-:Y:S05]  /*bc70*/  BSYNC.RECONVERGENT B1 ;  /* 0x0000000000017941 */ /* 0x000fea0003800200 */
.L_x_2426:
        /* <DEDUP_REMOVED lines=23> */
.L_x_2437:
        /* <DEDUP_REMOVED lines=13> */
.L_x_2439:
[----:B------:R-:W-:Y:S05]  /*bec0*/  BSYNC.RECONVERGENT B3 ;  /* 0x0000000000037941 */ /* 0x000fea0003800200 */
.L_x_2438:
        /* <DEDUP_REMOVED lines=56> */
[----:B------:R-:W-:-:S04]  /*c250*/  IMAD.WIDE.U32 R152, R153, -0x2daee0ad, RZ ;  /* 0xd2511f5399987825 */ /* 0x000fc800078e00ff */
[----:B------:R-:W-:Y:S02]  /*c260*/  HFMA2 R34, -RZ, RZ, 0, 0 ;  /* 0x00000000ff227431 */ /* 0x000fe400000001ff */
[----:B------:R-:W-:Y:S01]  /*c270*/  IMAD.MOV.U32 R20, RZ, RZ, R215 ;  /* 0x000000ffff147224 */ /* 0x000fe200078e00d7 */
[----:B------:R-:W-:-:S07]  /*c280*/  LOP3.LUT R36, R36, R154, R153, 0x96, !PT ;  /* 0x0000009a24247212 */ /* 0x000fce00078e9699 */
.L_x_2436:
[----:B------:R-:W-:Y:S05]  /*c290*/  BSYNC.RECONVERGENT B2 ;  /* 0x0000000000027941 */ /* 0x000fea0003800200 */
.L_x_2435:
        /* <DEDUP_REMOVED lines=13> */
.L_x_2434:
[----:B------:R-:W-:Y:S05]  /*c370*/  BSYNC.RECONVERGENT B1 ;  /* 0x0000000000017941 */ /* 0x000fea0003800200 */
.L_x_2433:
[----:B------:R-:W-:Y:S02]  /*c380*/  F2FP.BF16.F32.PACK_AB R91, RZ, R121 ;  /* 0x00000079ff5b723e */ /* 0x000fe400000010ff */
[----:B------:R-:W-:Y:S02]  /*c390*/  PRMT R90, R147, 0x5410, R90 ;  /* 0x00005410935a7816 */ /* 0x000fe4000000005a */
[----:B------:R-:W-:Y:S02]  /*c3a0*/  PRMT R89, R146, 0x5410, R89 ;  /* 0x0000541092597816 */ /* 0x000fe40000000059 */
[----:B------:R-:W-:Y:S02]  /*c3b0*/  PRMT R88, R138, 0x5410, R88 ;  /* 0x000054108a587816 */ /* 0x000fe40000000058 */
[----:B------:R-:W-:Y:S01]  /*c3c0*/  PRMT R91, R211, 0x5410, R91 ;  /* 0x00005410d35b7816 */ /* 0x000fe2000000005b */
[----:B------:R-:W-:Y:S06]  /*c3d0*/  BRA `(.L_x_2440) ;  /* 0x0000003400307947 */ /* 0x000fec0003800000 */
.L_x_2383:
[----:B------:R-:W-:Y:S01]  /*c3e0*/  BSSY.RECONVERGENT B1, `(.L_x_2441) ;  /* 0x000006a000017945 */ /* 0x000fe20003800200 */
[----:B--2---:R-:W-:Y:S01]  /*c3f0*/  IMAD.MOV.U32 R19, RZ, RZ, RZ ;  /* 0x000000ffff137224 */ /* 0x004fe200078e00ff */
[----:B------:R-:W-:Y:S01]  /*c400*/  MOV R42, R34 ;  /* 0x00000022002a7202 */ /* 0x000fe20000000f00 */
[----:B------:R-:W-:Y:S01]  /*c410*/  IMAD.MOV.U32 R152, RZ, RZ, R138 ;  /* 0x000000ffff987224 */ /* 0x000fe200078e008a */
        /* <DEDUP_REMOVED lines=17> */
.L_x_2445:
        /* <DEDUP_REMOVED lines=13> */
.L_x_2447:
[----:B------:R-:W-:Y:S05]  /*c600*/  BSYNC.RECONVERGENT B3 ;  /* 0x0000000000037941 */ /* 0x000fea0003800200 */
.L_x_2446:
        /* <DEDUP_REMOVED lines=61> */
.L_x_2444:
[----:B------:R-:W-:Y:S05]  /*c9e0*/  BSYNC.RECONVERGENT B2 ;  /* 0x0000000000027941 */ /* 0x000fea0003800200 */
.L_x_2443:
        /* <DEDUP_REMOVED lines=8> */
[----:B------:R-:W-:-:S07]  /*ca70*/  FSEL R19, R19, RZ, !P1 ;  /* 0x000000ff13137208 */ /* 0x000fce0004800000 */
.L_x_2442:
[----:B------:R-:W-:Y:S05]  /*ca80*/  BSYNC.RECONVERGENT B1 ;  /* 0x0000000000017941 */ /* 0x000fea0003800200 */
.L_x_2441:
[----:B------:R-:W-:Y:S01]  /*ca90*/  BSSY.RECONVERGENT B1, `(.L_x_2448) ;  /* 0x0000068000017945 */ /* 0x000fe20003800200 */
[----:B01----:R-:W-:Y:S01]  /*caa0*/  F2FP.BF16.F32.PACK_AB R88, RZ, R19 ;  /* 0x00000013ff58723e */ /* 0x003fe200000010ff */
[----:B------:R-:W-:Y:S01]  /*cab0*/  IMAD.MOV.U32 R18, RZ, RZ, RZ ;  /* 0x000000ffff127224 */ /* 0x000fe200078e00ff */
[----:B------:R-:W-:Y:S01]  /*cac0*/  MOV R34, R42 ;  /* 0x0000002a00227202 */ /* 0x000fe20000000f00 */
[----:B------:R-:W-:Y:S06]  /*cad0*/  @!P0 BRA `(.L_x_2449) ;  /* 0x00000004008c8947 */ /* 0x000fec0003800000 */
[----:B------:R-:W-:Y:S01]  /*cae0*/  ISETP.NE.AND P1, PT, R42, 0x1, PT ;  /* 0x000000012a00780c */ /* 0x000fe20003f25270 */
[----:B------:R-:W-:Y:S01]  /*caf0*/  BSSY.RECONVERGENT B2, `(.L_x_2450) ;  /* 0x0000057000027945 */ /* 0x000fe20003800200 */
[----:B------:R-:W-:Y:S02]  /*cb00*/  IMAD.MOV.U32 R34, RZ, RZ, 0x2 ;  /* 0x00000002ff227424 */ /* 0x000fe400078e00ff */
[----:B------:R-:W-:-:S09]  /*cb10*/  IMAD.MOV.U32 R18, RZ, RZ, R30 ;  /* 0x000000ffff127224 */ /* 0x000fd200078e001e */
        /* <DEDUP_REMOVED lines=9> */
.L_x_2452:
        /* <DEDUP_REMOVED lines=13> */
.L_x_2454:
[----:B------:R-:W-:Y:S05]  /*cc80*/  BSYNC.RECONVERGENT B3 ;  /* 0x0000000000037941 */ /* 0x000fea0003800200 */
.L_x_2453:
        /* <DEDUP_REMOVED lines=61> */
.L_x_2451:
[----:B------:R-:W-:Y:S05]  /*d060*/  BSYNC.RECONVERGENT B2 ;  /* 0x0000000000027941 */ /* 0x000fea0003800200 */
.L_x_2450:
[----:B------:R-:W-:Y:S01]  /*d070*/  HFMA2 R26, -RZ, RZ, 0.1171875, 0 ;  /* 0x2f800000ff1a7431 */ /* 0x000fe200000001ff */
[----:B------:R-:W-:-:S05]  /*d080*/  I2FP.F32.U32 R18, R18 ;  /* 0x0000001200127245 */ /* 0x000fca0000201000 */
[----:B------:R-:W-:-:S05]  /*d090*/  FFMA.FTZ R18, R18, R26, 1.1641532182693481445e-10 ;  /* 0x2f00000012127423 */ /* 0x000fca000001001a */
[----:B------:R-:W-:Y:S02]  /*d0a0*/  FSETP.GTU.FTZ.AND P1, PT, R18, UR8, PT ;  /* 0x0000000812007c0b */ /* 0x000fe4000bf3c000 */
[----:B-----5:R-:W-:Y:S02]  /*d0b0*/  PRMT R18, R56, 0x7632, R18 ;  /* 0x0000763238127816 */ /* 0x020fe40000000012 */
[----:B------:R-:W-:-:S03]  /*d0c0*/  SEL R26, RZ, 0x1, P1 ;  /* 0x00000001ff1a7807 */ /* 0x000fc60000800000 */
[----:B------:R-:W-:-:S04]  /*d0d0*/  IMAD.U32 R18, R18, 0x10000, RZ ;  /* 0x0001000012127824 */ /* 0x000fc800078e00ff */
[----:B------:R-:W-:-:S04]  /*d0e0*/  FMUL.FTZ R18, R18, UR11 ;  /* 0x0000000b12127c20 */ /* 0x000fc80008410000 */
[----:B------:R-:W-:-:S05]  /*d0f0*/  FMUL.FTZ R18, R18, UR10 ;  /* 0x0000000a12127c20 */ /* 0x000fca0008410000 */
[----:B------:R-:W-:-:S07]  /*d100*/  FSEL R18, R18, RZ, !P1 ;  /* 0x000000ff12127208 */ /* 0x000fce0004800000 */
.L_x_2449:
[----:B------:R-:W-:Y:S05]  /*d110*/  BSYNC.RECONVERGENT B1 ;  /* 0x0000000000017941 */ /* 0x000fea0003800200 */
.L_x_2448:
[----:B------:R-:W-:Y:S01]  /*d120*/  BSSY.RECONVERGENT B1, `(.L_x_2455) ;  /* 0x0000067000017945 */ /* 0x000fe20003800200 */
[----:B------:R-:W-:Y:S01]  /*d130*/  F2FP.BF16.F32.PACK_AB R91, RZ, R18 ;  /* 0x00000012ff5b723e */ /* 0x000fe200000010ff */
        /* <DEDUP_REMOVED lines=16> */
.L_x_2459:
        /* <DEDUP_REMOVED lines=13> */
.L_x_2461:
[----:B------:R-:W-:Y:S05]  /*d310*/  BSYNC.RECONVERGENT B3 ;  /* 0x0000000000037941 */ /* 0x000fea0003800200 */
.L_x_2460:
        /* <DEDUP_REMOVED lines=15> */
[----:B------:R-:W-:Y:S01]  /*d410*/  IMAD.MOV.U32 R90, RZ, RZ, RZ ;  /* 0x000000ffff5a7224 */ /* 0x000fe200078e00ff */
        /* <DEDUP_REMOVED lines=44> */
[----:B------:R-:W-:-:S07]  /*d6e0*/  LOP3.LUT R36, R36, R100, R43, 0x96, !PT ;  /* 0x0000006424247212 */ /* 0x000fce00078e962b */
.L_x_2458:
[----:B------:R-:W-:Y:S05]  /*d6f0*/  BSYNC.RECONVERGENT B2 ;  /* 0x0000000000027941 */ /* 0x000fea0003800200 */
.L_x_2457:
[----:B------:R-:W-:Y:S01]  /*d700*/  HFMA2 R34, -RZ, RZ, 0.1171875, 0 ;  /* 0x2f800000ff227431 */ /* 0x000fe200000001ff */
[----:B------:R-:W-:-:S05]  /*d710*/  I2FP.F32.U32 R25, R25 ;  /* 0x0000001900197245 */ /* 0x000fca0000201000 */
[----:B------:R-:W-:-:S05]  /*d720*/  FFMA.FTZ R25, R25, R34, 1.1641532182693481445e-10 ;  /* 0x2f00000019197423 */ /* 0x000fca0000010022 */
[----:B------:R-:W-:Y:S01]  /*d730*/  FSETP.GTU.FTZ.AND P1, PT, R25, UR8, PT ;  /* 0x0000000819007c0b */ /* 0x000fe2000bf3c000 */
[----:B-----5:R-:W-:-:S04]  /*d740*/  IMAD.U32 R25, R57, 0x10000, RZ ;  /* 0x0001000039197824 */ /* 0x020fc800078e00ff */
[----:B------:R-:W-:-:S04]  /*d750*/  FMUL.FTZ R25, R25, UR11 ;  /* 0x0000000b19197c20 */ /* 0x000fc80008410000 */
[----:B------:R-:W-:Y:S01]  /*d760*/  FMUL.FTZ R42, R25, UR10 ;  /* 0x0000000a192a7c20 */ /* 0x000fe20008410000 */
[----:B------:R-:W-:-:S04]  /*d770*/  SEL R25, RZ, 0x1, P1 ;  /* 0x00000001ff197807 */ /* 0x000fc80000800000 */
[----:B------:R-:W-:-:S07]  /*d780*/  FSEL R42, R42, RZ, !P1 ;  /* 0x000000ff2a2a7208 */ /* 0x000fce0004800000 */
.L_x_2456:
[----:B------:R-:W-:Y:S05]  /*d790*/  BSYNC.RECONVERGENT B1 ;  /* 0x0000000000017941 */ /* 0x000fea0003800200 */
.L_x_2455:
        /* <DEDUP_REMOVED lines=18> */
.L_x_2466:
        /* <DEDUP_REMOVED lines=13> */
.L_x_2468:
[----:B------:R-:W-:Y:S05]  /*d990*/  BSYNC.RECONVERGENT B3 ;  /* 0x0000000000037941 */ /* 0x000fea0003800200 */
.L_x_2467:
        /* <DEDUP_REMOVED lines=61> */
.L_x_2465:
[----:B------:R-:W-:Y:S05]  /*dd70*/  BSYNC.RECONVERGENT B2 ;  /* 0x0000000000027941 */ /* 0x000fea0003800200 */
.L_x_2464:
[----:B------:R-:W-:Y:S01]  /*dd80*/  HFMA2 R43, -RZ, RZ, 0.1171875, 0 ;  /* 0x2f800000ff2b7431 */ /* 0x000fe200000001ff */
[----:B------:R-:W-:-:S05]  /*dd90*/  I2FP.F32.U32 R24, R24 ;  /* 0x0000001800187245 */ /* 0x000fca0000201000 */
        /* <DEDUP_REMOVED lines=8> */
.L_x_2463:
[----:B------:R-:W-:Y:S05]  /*de20*/  BSYNC.RECONVERGENT B1 ;  /* 0x0000000000017941 */ /* 0x000fea0003800200 */
.L_x_2462:
        /* <DEDUP_REMOVED lines=18> */
.L_x_2473:
        /* <DEDUP_REMOVED lines=13> */
.L_x_2475:
[----:B------:R-:W-:Y:S05]  /*e020*/  BSYNC.RECONVERGENT B3 ;  /* 0x0000000000037941 */ /* 0x000fea0003800200 */
.L_x_2474:
        /* <DEDUP_REMOVED lines=61> */
.L_x_2472:
[----:B------:R-:W-:Y:S05]  /*e400*/  BSYNC.RECONVERGENT B2 ;  /* 0x0000000000027941 */ /* 0x000fea0003800200 */
.L_x_2471:
        /* <DEDUP_REMOVED lines=9> */
.L_x_2470:
[----:B------:R-:W-:Y:S05]  /*e4a0*/  BSYNC.RECONVERGENT B1 ;  /* 0x0000000000017941 */ /* 0x000fea0003800200 */
.L_x_2469:
        /* <DEDUP_REMOVED lines=18> */
.L_x_2480:
        /* <DEDUP_REMOVED lines=13> */
.L_x_2482:
[----:B------:R-:W-:Y:S05]  /*e6a0*/  BSYNC.RECONVERGENT B3 ;  /* 0x0000000000037941 */ /* 0x000fea0003800200 */
.L_x_2481:
        /* <DEDUP_REMOVED lines=61> */
.L_x_2479:
[----:B------:R-:W-:Y:S05]  /*ea80*/  BSYNC.RECONVERGENT B2 ;  /* 0x0000000000027941 */ /* 0x000fea0003800200 */
.L_x_2478:
        /* <DEDUP_REMOVED lines=10> */
.L_x_2477:
[----:B------:R-:W-:Y:S05]  /*eb30*/  BSYNC.RECONVERGENT B1 ;  /* 0x0000000000017941 */ /* 0x000fea0003800200 */
.L_x_2476:
        /* <DEDUP_REMOVED lines=18> */
.L_x_2487:
        /* <DEDUP_REMOVED lines=13> */
.L_x_2489:
[----:B------:R-:W-:Y:S05]  /*ed30*/  BSYNC.RECONVERGENT B3 ;  /* 0x0000000000037941 */ /* 0x000fea0003800200 */
.L_x_2488:
        /* <DEDUP_REMOVED lines=61> */
.L_x_2486:
[----:B------:R-:W-:Y:S05]  /*f110*/  BSYNC.RECONVERGENT B2 ;  /* 0x0000000000027941 */ /* 0x000fea0003800200 */
.L_x_2485:
        /* <DEDUP_REMOVED lines=9> */
.L_x_2484:
[----:B------:R-:W-:Y:S05]  /*f1b0*/  BSYNC.RECONVERGENT B1 ;  /* 0x0000000000017941 */ /* 0x000fea0003800200 */
.L_x_2483:
        /* <DEDUP_REMOVED lines=18> */
.L_x_2494:
        /* <DEDUP_REMOVED lines=13> */
.L_x_2496:
[----:B------:R-:W-:Y:S05]  /*f3b0*/  BSYNC.RECONVERGENT B3 ;  /* 0x0000000000037941 */ /* 0x000fea0003800200 */
.L_x_2495:
        /* <DEDUP_REMOVED lines=61> */
.L_x_2493:
[----:B------:R-:W-:Y:S05]  /*f790*/  BSYNC.RECONVERGENT B2 ;  /* 0x0000000000027941 */ /* 0x000fea0003800200 */
.L_x_2492:
        /* <DEDUP_REMOVED lines=10> */
.L_x_2491:
[----:B------:R-:W-:Y:S05]  /*f840*/  BSYNC.RECONVERGENT B1 ;  /* 0x0000000000017941 */ /* 0x000fea0003800200 */
.L_x_2490:
[----:B------:R-:W-:Y:S02]  /*f850*/  F2FP.BF16.F32.PACK_AB R146, RZ, R121 ;  /* 0x00000079ff92723e */ /* 0x000fe400000010ff */
[----:B------:R-:W-:Y:S02]  /*f860*/  PRMT R88, R88, 0x5410, R91 ;  /* 0x0000541058587816 */ /* 0x000fe4000000005b */
[----:B------:R-:W-:Y:S02]  /*f870*/  PRMT R90, R90, 0x5410, R153 ;  /* 0x000054105a5a7816 */ /* 0x000fe40000000099 */
[----:B------:R-:W-:Y:S02]  /*f880*/  PRMT R89, R89, 0x5410, R138 ;  /* 0x0000541059597816 */ /* 0x000fe4000000008a */
[----:B------:R-:W-:-:S07]  /*f890*/  PRMT R91, R211, 0x5410, R146 ;  /* 0x00005410d35b7816 */ /* 0x000fce0000000092 */
.L_x_2440:
[----:B------:R-:W0:Y:S01]  /*f8a0*/  LDC.64 R146, c[0x0][0x3a8] ;  /* 0x0000ea00ff927b82 */ /* 0x000e220000000a00 */
[----:B------:R-:W-:Y:S01]  /*f8b0*/  BSSY.RECONVERGENT B1, `(.L_x_2497) ;  /* 0x0000019000017945 */ /* 0x000fe20003800200 */
[----:B------:R-:W-:Y:S02]  /*f8c0*/  IMAD.MOV.U32 R138, RZ, RZ, R152 ;  /* 0x000000ffff8a7224 */ /* 0x000fe400078e0098 */
[----:B0-----:R-:W-:-:S05]  /*f8d0*/  IMAD.WIDE.U32 R146, R144, 0x10, R146 ;  /* 0x0000001090927825 */ /* 0x001fca00078e0092 */
[----:B------:R0:W-:Y:S01]  /*f8e0*/  STG.E.128 desc[UR6][R146.64], R88 ;  /* 0x0000005892007986 */ /* 0x0001e2000c101d06 */
[----:B------:R-:W-:Y:S05]  /*f8f0*/  @!P0 BRA `(.L_x_2498) ;  /* 0x0000000000508947 */ /* 0x000fea0003800000 */
[----:B0-----:R-:W-:Y:S02]  /*f900*/  SHF.L.U32 R88, R21, 0x10, RZ ;  /* 0x0000001015587819 */ /* 0x001fe400000006ff */
[----:B------:R-:W-:Y:S02]  /*f910*/  LOP3.LUT R89, R20, 0xffff, RZ, 0xc0, !PT ;  /* 0x0000ffff14597812 */ /* 0x000fe400078ec0ff */
[----:B------:R-:W-:Y:S02]  /*f920*/  LOP3.LUT R88, R88, 0xff0000, RZ, 0xc0, !PT ;  /* 0x00ff000058587812 */ /* 0x000fe400078ec0ff */
[----:B------:R-:W-:Y:S02]  /*f930*/  PRMT R152, R22, 0x7104, RZ ;  /* 0x0000710416987816 */ /* 0x000fe400000000ff */
[----:B------:R-:W-:Y:S02]  /*f940*/  PRMT R88, R88, 0x4210, R89 ;  /* 0x0000421058587816 */ /* 0x000fe40000000059 */
[----:B------:R-:W-:-:S02]  /*f950*/  LOP3.LUT R90, R25, 0xff, RZ, 0xc0, !PT ;  /* 0x000000ff195a7812 */ /* 0x000fc400078ec0ff */
[----:B------:R-:W-:Y:S02]  /*f960*/  LOP3.LUT R152, R88, 0xff00, R152, 0xf8, !PT ;  /* 0x0000ff0058987812 */ /* 0x000fe400078ef898 */
[----:B------:R-:W-:Y:S01]  /*f970*/  LOP3.LUT R88, R24, 0xff, RZ, 0xc0, !PT ;  /* 0x000000ff18587812 */ /* 0x000fe200078ec0ff */
[----:B------:R-:W-:Y:S01]  /*f980*/  IMAD.WIDE.U32 R90, R90, 0x10000, RZ ;  /* 0x000100005a5a7825 */ /* 0x000fe200078e00ff */
[----:B------:R-:W-:Y:S02]  /*f990*/  LOP3.LUT R146, R26, 0xff, RZ, 0xc0, !PT ;  /* 0x000000ff1a927812 */ /* 0x000fe400078ec0ff */
[----:B------:R-:W-:Y:S01]  /*f9a0*/  LOP3.LUT R152, R152, 0xff, R23, 0xf8, !PT ;  /* 0x000000ff98987812 */ /* 0x000fe200078ef817 */
[----:B------:R-:W-:-:S04]  /*f9b0*/  IMAD.WIDE.U32 R88, R88, 0x1000000, RZ ;  /* 0x0100000058587825 */ /* 0x000fc800078e00ff */
[----:B------:R-:W-:Y:S01]  /*f9c0*/  IMAD.WIDE.U32 R146, R146, 0x100, RZ ;  /* 0x0000010092927825 */ /* 0x000fe200078e00ff */
[----:B------:R-:W-:Y:S02]  /*f9d0*/  LOP3.LUT R89, R91, R152, R89, 0xfe, !PT ;  /* 0x000000985b597212 */ /* 0x000fe400078efe59 */
[----:B------:R-:W-:Y:S02]  /*f9e0*/  LOP3.LUT R88, R146, R88, R90, 0xfe, !PT ;  /* 0x0000005892587212 */ /* 0x000fe400078efe5a */
[----:B------:R-:W0:Y:S01]  /*f9f0*/  LDC.64 R90, c[0x0][0x3b0] ;  /* 0x0000ec00ff5a7b82 */ /* 0x000e220000000a00 */
[----:B------:R-:W-:Y:S02]  /*fa00*/  LOP3.LUT R89, R89, R147, RZ, 0xfc, !PT ;  /* 0x0000009359597212 */ /* 0x000fe400078efcff */
[----:B------:R-:W-:Y:S01]  /*fa10*/  LOP3.LUT R88, R88, 0xff, R28, 0xf8, !PT ;  /* 0x000000ff58587812 */ /* 0x000fe200078ef81c */
[----:B0-----:R-:W-:-:S05]  /*fa20*/  IMAD.WIDE.U32 R90, R139, 0x8, R90 ;  /* 0x000000088b5a7825 */ /* 0x001fca00078e005a */
[----:B------:R1:W-:Y:S02]  /*fa30*/  STG.E.64 desc[UR6][R90.64], R88 ;  /* 0x000000585a007986 */ /* 0x0003e4000c101b06 */
.L_x_2498:
[----:B------:R-:W-:Y:S05]  /*fa40*/  BSYNC.RECONVERGENT B1 ;  /* 0x0000000000017941 */ /* 0x000fea0003800200 */
.L_x_2497:
[----:B------:R-:W-:Y:S02]  /*fa50*/  VIADD R144, R144, 0x20 ;  /* 0x0000002090907836 */ /* 0x000fe40000000000 */
[----:B------:R-:W-:-:S07]  /*fa60*/  VIADD R139, R139, 0x20 ;  /* 0x000000208b8b7836 */ /* 0x000fce0000000000 */
.L_x_2380:
[----:B------:R-:W-:Y:S05]  /*fa70*/  BSYNC.RECONVERGENT B0 ;  /* 0x0000000000007941 */ /* 0x000fea0003800200 */
.L_x_2379:
        /* <DEDUP_REMOVED lines=10> */
.L_x_2502:
[----:B------:R-:W-:Y:S05]  /*fb20*/  BSYNC.RECONVERGENT B1 ;  /* 0x0000000000017941 */ /* 0x000fea0003800200 */
.L_x_2501:
[----:B------:R-:W-:-:S04]  /*fb30*/  UISETP.NE.U32.AND UP0, UPT, UR4, URZ, UPT ;  /* 0x000000ff0400728c */ /* 0x000fc8000bf05070 */
[----:B------:R-:W-:-:S09]  /*fb40*/  UISETP.NE.AND.EX UP0, UPT, UR5, URZ, UPT, UP0 ;  /* 0x000000ff0500728c */ /* 0x000fd2000bf05300 */
[----:B------:R-:W-:Y:S05]  /*fb50*/  BRA.U !UP0, `(.L_x_2503) ;  /* 0x0000003908107547 */ /* 0x000fea000b800000 */
[----:B--2---:R-:W2:Y:S02]  /*fb60*/  LDC.64 R44, c[0x0][0x3a0] ;  /* 0x0000e800ff2c7b82 */ /* 0x004ea40000000a00 */
[----:B--2---:R-:W-:-:S05]  /*fb70*/  IMAD.WIDE.U32 R44, R144, 0x10, R44 ;  /* 0x00000010902c7825 */ /* 0x004fca00078e002c */
[----:B01----:R0:W2:Y:S01]  /*fb80*/  LDG.E.128 R88, desc[UR6][R44.64] ;  /* 0x000000062c587981 */ /* 0x0030a2000c1e1d00 */
[----:B------:R-:W-:Y:S01]  /*fb90*/  ISETP.GT.AND P1, PT, R145, RZ, PT ;  /* 0x000000ff9100720c */ /* 0x000fe20003f24270 */
[----:B------:R-:W-:-:S12]  /*fba0*/  BSSY.RECONVERGENT B1, `(.L_x_2504) ;  /* 0x000006c000017945 */ /* 0x000fd80003800200 */
[----:B------:R-:W-:Y:S01]  /*fbb0*/  @!P1 MOV R123, R138 ;  /* 0x0000008a007b9202 */ /* 0x000fe20000000f00 */
[----:B0-----:R-:W-:Y:S02]  /*fbc0*/  @!P1 IMAD.MOV.U32 R44, RZ, RZ, R34 ;  /* 0x000000ffff2c9224 */ /* 0x001fe400078e0022 */
[----:B--2---:R-:W-:Y:S01]  /*fbd0*/  @!P1 IMAD.U32 R16, R88, 0x10000, RZ ;  /* 0x0001000058109824 */ /* 0x004fe200078e00ff */
[----:B------:R-:W-:Y:S06]  /*fbe0*/  @!P1 BRA `(.L_x_2505) ;  /* 0x00000004009c9947 */ /* 0x000fec0003800000 */
        /* <DEDUP_REMOVED lines=16> */
.L_x_2508:
        /* <DEDUP_REMOVED lines=13> */
.L_x_2510:
[----:B------:R-:W-:Y:S05]  /*fdc0*/  BSYNC.RECONVERGENT B3 ;  /* 0x0000000000037941 */ /* 0x000fea0003800200 */
.L_x_2509:
        /* <DEDUP_REMOVED lines=61> */
.L_x_2507:
[----:B------:R-:W-:Y:S05]  /*101a0*/  BSYNC.RECONVERGENT B2 ;  /* 0x0000000000027941 */ /* 0x000fea0003800200 */
.L_x_2506:
[----:B------:R-:W-:Y:S01]  /*101b0*/  I2FP.F32.U32 R15, R15 ;  /* 0x0000000f000f7245 */ /* 0x000fe20000201000 */
[----:B------:R-:W-:-:S04]  /*101c0*/  IMAD.MOV.U32 R16, RZ, RZ, 0x2f800000 ;  /* 0x2f800000ff107424 */ /* 0x000fc800078e00ff */
[----:B------:R-:W-:-:S05]  /*101d0*/  FFMA.FTZ R15, R15, R16, 1.1641532182693481445e-10 ;  /* 0x2f0000000f0f7423 */ /* 0x000fca0000010010 */
[----:B------:R-:W-:Y:S02]  /*101e0*/  FSETP.GTU.FTZ.AND P2, PT, R15, UR8, PT ;  /* 0x000000080f007c0b */ /* 0x000fe4000bf5c000 */
[----:B-----5:R-:W-:Y:S02]  /*101f0*/  SHF.L.U32 R15, R56, 0x10, RZ ;  /* 0x00000010380f7819 */ /* 0x020fe400000006ff */
[----:B------:R-:W-:-:S03]  /*10200*/  SEL R28, RZ, 0x1, P2 ;  /* 0x00000001ff1c7807 */ /* 0x000fc60001000000 */
[----:B------:R-:W-:-:S04]  /*10210*/  FMUL.FTZ R15, R15, UR11 ;  /* 0x0000000b0f0f7c20 */ /* 0x000fc80008410000 */
[----:B------:R-:W-:-:S05]  /*10220*/  FMUL.FTZ R15, R15, UR10 ;  /* 0x0000000a0f0f7c20 */ /* 0x000fca0008410000 */
[----:B------:R-:W-:Y:S01]  /*10230*/  FSEL R16, R15, RZ, !P2 ;  /* 0x000000ff0f107208 */ /* 0x000fe20005000000 */
[----:B------:R-:W-:-:S04]  /*10240*/  IMAD.U32 R15, R88, 0x10000, RZ ;  /* 0x00010000580f7824 */ /* 0x000fc800078e00ff */
[----:B------:R-:W-:-:S07]  /*10250*/  FADD.FTZ R16, R15, R16 ;  /* 0x000000100f107221 */ /* 0x000fce0000010000 */
.L_x_2505:
[----:B------:R-:W-:Y:S05]  /*10260*/  BSYNC.RECONVERGENT B1 ;  /* 0x0000000000017941 */ /* 0x000fea0003800200 */
.L_x_2504:
        /* <DEDUP_REMOVED lines=23> */
.L_x_2515:
        /* <DEDUP_REMOVED lines=13> */
.L_x_2517:
[----:B------:R-:W-:Y:S05]  /*104b0*/  BSYNC.RECONVERGENT B3 ;  /* 0x0000000000037941 */ /* 0x000fea0003800200 */
.L_x_2516:
        /* <DEDUP_REMOVED lines=61> */
.L_x_2514:
[----:B------:R-:W-:Y:S05]  /*10890*/  BSYNC.RECONVERGENT B2 ;  /* 0x0000000000027941 */ /* 0x000fea0003800200 */
.L_x_2513:
[----:B------:R-:W-:Y:S01]  /*108a0*/  I2FP.F32.U32 R15, R15 ;  /* 0x0000000f000f7245 */ /* 0x000fe20000201000 */
[----:B------:R-:W-:Y:S01]  /*108b0*/  IMAD.MOV.U32 R26, RZ, RZ, 0x2f800000 ;  /* 0x2f800000ff1a7424 */ /* 0x000fe200078e00ff */
[----:B------:R-:W-:-:S03]  /*108c0*/  PRMT R88, R88, 0x7632, R88 ;  /* 0x0000763258587816 */ /* 0x000fc60000000058 */
[----:B------:R-:W-:Y:S01]  /*108d0*/  FFMA.FTZ R15, R15, R26, 1.1641532182693481445e-10 ;  /* 0x2f0000000f0f7423 */ /* 0x000fe2000001001a */
[----:B------:R-:W-:-:S04]  /*108e0*/  SHF.L.U32 R88, R88, 0x10, RZ ;  /* 0x0000001058587819 */ /* 0x000fc800000006ff */
[----:B------:R-:W-:Y:S02]  /*108f0*/  FSETP.GTU.FTZ.AND P2, PT, R15, UR8, PT ;  /* 0x000000080f007c0b */ /* 0x000fe4000bf5c000 */
[----:B-----5:R-:W-:Y:S02]  /*10900*/  PRMT R15, R56, 0x7632, R15 ;  /* 0x00007632380f7816 */ /* 0x020fe4000000000f */
[----:B------:R-:W-:-:S03]  /*10910*/  SEL R26, RZ, 0x1, P2 ;  /* 0x00000001ff1a7807 */ /* 0x000fc60001000000 */
[----:B------:R-:W-:-:S04]  /*10920*/  IMAD.U32 R15, R15, 0x10000, RZ ;  /* 0x000100000f0f7824 */ /* 0x000fc800078e00ff */
[----:B------:R-:W-:-:S04]  /*10930*/  FMUL.FTZ R15, R15, UR11 ;  /* 0x0000000b0f0f7c20 */ /* 0x000fc80008410000 */
[----:B------:R-:W-:-:S05]  /*10940*/  FMUL.FTZ R15, R15, UR10 ;  /* 0x0000000a0f0f7c20 */ /* 0x000fca0008410000 */
[----:B------:R-:W-:-:S05]  /*10950*/  FSEL R15, R15, RZ, !P2 ;  /* 0x000000ff0f0f7208 */ /* 0x000fca0005000000 */
[----:B------:R-:W-:-:S07]  /*10960*/  FADD.FTZ R15, R88, R15 ;  /* 0x0000000f580f7221 */ /* 0x000fce0000010000 */
.L_x_2512:
[----:B------:R-:W-:Y:S05]  /*10970*/  BSYNC.RECONVERGENT B1 ;  /* 0x0000000000017941 */ /* 0x000fea0003800200 */
.L_x_2511:
        /* <DEDUP_REMOVED lines=22> */
.L_x_2522:
        /* <DEDUP_REMOVED lines=13> */
.L_x_2524:
[----:B------:R-:W-:Y:S05]  /*10bb0*/  BSYNC.RECONVERGENT B3 ;  /* 0x0000000000037941 */ /* 0x000fea0003800200 */
.L_x_2523:
        /* <DEDUP_REMOVED lines=61> */
.L_x_2521:
[----:B------:R-:W-:Y:S05]  /*10f90*/  BSYNC.RECONVERGENT B2 ;  /* 0x0000000000027941 */ /* 0x000fea0003800200 */
.L_x_2520:
        /* <DEDUP_REMOVED lines=11> */
.L_x_2519:
[----:B------:R-:W-:Y:S05]  /*11050*/  BSYNC.RECONVERGENT B1 ;  /* 0x0000000000017941 */ /* 0x000fea0003800200 */
.L_x_2518:
        /* <DEDUP_REMOVED lines=23> */
.L_x_2529:
        /* <DEDUP_REMOVED lines=13> */
.L_x_2531:
[----:B------:R-:W-:Y:S05]  /*112a0*/  BSYNC.RECONVERGENT B3 ;  /* 0x0000000000037941 */ /* 0x000fea0003800200 */
.L_x_2530:
        /* <DEDUP_REMOVED lines=61> */
.L_x_2528:
[----:B------:R-:W-:Y:S05]  /*11680*/  BSYNC.RECONVERGENT B2 ;  /* 0x0000000000027941 */ /* 0x000fea0003800200 */
.L_x_2527:
        /* <DEDUP_REMOVED lines=13> */
.L_x_2526:
[----:B------:R-:W-:Y:S05]  /*11760*/  BSYNC.RECONVERGENT B1 ;  /* 0x0000000000017941 */ /* 0x000fea0003800200 */
.L_x_2525:
        /* <DEDUP_REMOVED lines=22> */
.L_x_2536:
        /* <DEDUP_REMOVED lines=13> */
.L_x_2538:
[----:B------:R-:W-:Y:S05]  /*119a0*/  BSYNC.RECONVERGENT B3 ;  /* 0x0000000000037941 */ /* 0x000fea0003800200 */
.L_x_2537:
        /* <DEDUP_REMOVED lines=61> */
.L_x_2535:
[----:B------:R-:W-:Y:S05]  /*11d80*/  BSYNC.RECONVERGENT B2 ;  /* 0x0000000000027941 */ /* 0x000fea0003800200 */
.L_x_2534:
        /* <DEDUP_REMOVED lines=11> */
.L_x_2533:
[----:B------:R-:W-:Y:S05]  /*11e40*/  BSYNC.RECONVERGENT B1 ;  /* 0x0000000000017941 */ /* 0x000fea0003800200 */
.L_x_2532:
        /* <DEDUP_REMOVED lines=23> */
.L_x_2543:
        /* <DEDUP_REMOVED lines=13> */
.L_x_2545:
[----:B------:R-:W-:Y:S05]  /*12090*/  BSYNC.RECONVERGENT B3 ;  /* 0x0000000000037941 */ /* 0x000fea0003800200 */
.L_x_2544:
        /* <DEDUP_REMOVED lines=61> */
.L_x_2542:
[----:B------:R-:W-:Y:S05]  /*12470*/  BSYNC.RECONVERGENT B2 ;  /* 0x0000000000027941 */ /* 0x000fea0003800200 */
.L_x_2541:
        /* <DEDUP_REMOVED lines=13> */
.L_x_2540:
[----:B------:R-:W-:Y:S05]  /*12550*/  BSYNC.RECONVERGENT B1 ;  /* 0x0000000000017941 */ /* 0x000fea0003800200 */
.L_x_2539:
        /* <DEDUP_REMOVED lines=22> */
.L_x_2550:
        /* <DEDUP_REMOVED lines=13> */
.L_x_2552:
[----:B------:R-:W-:Y:S05]  /*12790*/  BSYNC.RECONVERGENT B3 ;  /* 0x0000000000037941 */ /* 0x000fea0003800200 */
.L_x_2551:
        /* <DEDUP_REMOVED lines=52> */
[----:B------:R-:W-:Y:S02]  /*12ae0*/  VIADD R21, R54, 0x8ff34781 ;  /* 0x8ff3478136157836 */ /* 0x000fe40000000000 */
[----:B------:R-:W-:Y:S02]  /*12af0*/  IMAD.MOV.U32 R153, RZ, RZ, RZ ;  /* 0x000000ffff997224 */ /* 0x000fe400078e00ff */
[----:B------:R-:W-:-:S04]  /*12b00*/  IMAD.WIDE.U32 R34, R34, -0x326172a9, RZ ;  /* 0xcd9e8d5722227825 */ /* 0x000fc800078e00ff */
[----:B------:R-:W-:Y:S01]  /*12b10*/  IMAD.MOV.U32 R30, RZ, RZ, R34 ;  /* 0x000000ffff1e7224 */ /* 0x000fe200078e0022 */
[----:B------:R-:W-:Y:S01]  /*12b20*/  LOP3.LUT R35, R21, R122, R35, 0x96, !PT ;  /* 0x0000007a15237212 */ /* 0x000fe200078e9623 */
[----:B------:R-:W-:Y:S01]  /*12b30*/  IMAD.WIDE.U32 R122, R123, -0x2daee0ad, RZ ;  /* 0xd2511f537b7a7825 */ /* 0x000fe200078e00ff */
[----:B------:R-:W-:-:S03]  /*12b40*/  MOV R21, R154 ;  /* 0x0000009a00157202 */ /* 0x000fc60000000f00 */
[----:B------:R-:W-:Y:S01]  /*12b50*/  IMAD.MOV.U32 R215, RZ, RZ, R122 ;  /* 0x000000ffffd77224 */ /* 0x000fe200078e007a */
[----:B------:R-:W-:-:S07]  /*12b60*/  LOP3.LUT R36, R36, R152, R123, 0x96, !PT ;  /* 0x0000009824247212 */ /* 0x000fce00078e967b */
.L_x_2549:
[----:B------:R-:W-:Y:S05]  /*12b70*/  BSYNC.RECONVERGENT B2 ;  /* 0x0000000000027941 */ /* 0x000fea0003800200 */
.L_x_2548:
        /* <DEDUP_REMOVED lines=11> */
.L_x_2547:
[----:B------:R-:W-:Y:S05]  /*12c30*/  BSYNC.RECONVERGENT B1 ;  /* 0x0000000000017941 */ /* 0x000fea0003800200 */
.L_x_2546:
        /* <DEDUP_REMOVED lines=23> */
.L_x_2557:
        /* <DEDUP_REMOVED lines=13> */
.L_x_2559:
[----:B------:R-:W-:Y:S05]  /*12e80*/  BSYNC.RECONVERGENT B3 ;  /* 0x0000000000037941 */ /* 0x000fea0003800200 */
.L_x_2558:
        /* <DEDUP_REMOVED lines=59> */
[----:B------:R-:W-:-:S07]  /*13240*/  IMAD.MOV.U32 R34, RZ, RZ, RZ ;  /* 0x000000ffff227224 */ /* 0x000fce00078e00ff */
.L_x_2556:
[----:B------:R-:W-:Y:S05]  /*13250*/  BSYNC.RECONVERGENT B2 ;  /* 0x0000000000027941 */ /* 0x000fea0003800200 */
.L_x_2555:
        /* <DEDUP_REMOVED lines=13> */
.L_x_2554:
[----:B------:R-:W-:Y:S05]  /*13330*/  BSYNC.RECONVERGENT B1 ;  /* 0x0000000000017941 */ /* 0x000fea0003800200 */
.L_x_2553:
[----:B------:R-:W-:Y:S02]  /*13340*/  F2FP.BF16.F32.PACK_AB R91, RZ, R123 ;  /* 0x0000007bff5b723e */ /* 0x000fe400000010ff */
[----:B------:R-:W-:Y:S02]  /*13350*/  PRMT R90, R147, 0x5410, R90 ;  /* 0x00005410935a7816 */ /* 0x000fe4000000005a */
[----:B------:R-:W-:Y:S02]  /*13360*/  PRMT R89, R146, 0x5410, R89 ;  /* 0x0000541092597816 */ /* 0x000fe40000000059 */
[----:B------:R-:W-:Y:S02]  /*13370*/  PRMT R88, R138, 0x5410, R88 ;  /* 0x000054108a587816 */ /* 0x000fe40000000058 */
[----:B------:R-:W-:Y:S01]  /*13380*/  PRMT R91, R211, 0x5410, R91 ;  /* 0x00005410d35b7816 */ /* 0x000fe2000000005b */
[----:B------:R-:W-:Y:S06]  /*13390*/  BRA `(.L_x_2560) ;  /* 0x0000003400307947 */ /* 0x000fec0003800000 */
.L_x_2503:
[----:B------:R-:W-:Y:S01]  /*133a0*/  BSSY.RECONVERGENT B1, `(.L_x_2561) ;  /* 0x000006a000017945 */ /* 0x000fe20003800200 */
[----:B------:R-:W-:Y:S01]  /*133b0*/  MOV R16, RZ ;  /* 0x000000ff00107202 */ /* 0x000fe20000000f00 */
[----:B------:R-:W-:Y:S02]  /*133c0*/  IMAD.MOV.U32 R152, RZ, RZ, R138 ;  /* 0x000000ffff987224 */ /* 0x000fe400078e008a */
[----:B--2---:R-:W-:Y:S01]  /*133d0*/  IMAD.MOV.U32 R44, RZ, RZ, R34 ;  /* 0x000000ffff2c7224 */ /* 0x004fe200078e0022 */
        /* <DEDUP_REMOVED lines=17> */
.L_x_2565:
[----:B------:R-:W-:Y:S01]  /*134f0*/  IADD3 R37, PT, PT, R37, 0x1, RZ ;  /* 0x0000000125257810 */ /* 0x000fe20007ffe0ff */
[----:B------:R-:W-:Y:S03]  /*13500*/  BSSY.RECONVERGENT B3, `(.L_x_2566) ;  /* 0x000000c000037945 */ /* 0x000fe60003800200 */
[C---:B------:R-:W-:Y:S01]  /*13510*/  ISETP.NE.AND P1, PT, R37.reuse, RZ, PT ;  /* 0x000000ff2500720c */ /* 0x040fe20003f25270 */
[----:B01----:R-:W-:-:S12]  /*13520*/  IMAD.WIDE.U32 R88, R37, -0x2daee0ad, RZ ;  /* 0xd2511f5325587825 */ /* 0x003fd800078e00ff */
        /* <DEDUP_REMOVED lines=9> */
.L_x_2567:
[----:B------:R-:W-:Y:S05]  /*135c0*/  BSYNC.RECONVERGENT B3 ;  /* 0x0000000000037941 */ /* 0x000fea0003800200 */
.L_x_2566:
        /* <DEDUP_REMOVED lines=61> */
.L_x_2564:
[----:B------:R-:W-:Y:S05]  /*139a0*/  BSYNC.RECONVERGENT B2 ;  /* 0x0000000000027941 */ /* 0x000fea0003800200 */
.L_x_2563:
        /* <DEDUP_REMOVED lines=8> */
[----:B------:R-:W-:-:S07]  /*13a30*/  FSEL R16, R16, RZ, !P1 ;  /* 0x000000ff10107208 */ /* 0x000fce0004800000 */
.L_x_2562:
[----:B------:R-:W-:Y:S05]  /*13a40*/  BSYNC.RECONVERGENT B1 ;  /* 0x0000000000017941 */ /* 0x000fea0003800200 */
.L_x_2561:
[----:B------:R-:W-:Y:S01]  /*13a50*/  BSSY.RECONVERGENT B1, `(.L_x_2568) ;  /* 0x0000068000017945 */ /* 0x000fe20003800200 */
[----:B01----:R-:W-:Y:S01]  /*13a60*/  F2FP.BF16.F32.PACK_AB R88, RZ, R16 ;  /* 0x00000010ff58723e */ /* 0x003fe200000010ff */
[----:B------:R-:W-:Y:S02]  /*13a70*/  IMAD.MOV.U32 R15, RZ, RZ, RZ ;  /* 0x000000ffff0f7224 */ /* 0x000fe400078e00ff */
[----:B------:R-:W-:Y:S01]  /*13a80*/  IMAD.MOV.U32 R34, RZ, RZ, R44 ;  /* 0x000000ffff227224 */ /* 0x000fe200078e002c */
[----:B------:R-:W-:Y:S06]  /*13a90*/  @!P0 BRA `(.L_x_2569) ;  /* 0x00000004008c8947 */ /* 0x000fec0003800000 */
[----:B------:R-:W-:Y:S01]  /*13aa0*/  ISETP.NE.AND P1, PT, R44, 0x1, PT ;  /* 0x000000012c00780c */ /* 0x000fe20003f25270 */
[----:B------:R-:W-:Y:S01]  /*13ab0*/  BSSY.RECONVERGENT B2, `(.L_x_2570) ;  /* 0x0000057000027945 */ /* 0x000fe20003800200 */
[----:B------:R-:W-:Y:S02]  /*13ac0*/  HFMA2 R34, -RZ, RZ, 0, 1.1920928955078125e-07 ;  /* 0x00000002ff227431 */ /* 0x000fe400000001ff */
[----:B------:R-:W-:-:S09]  /*13ad0*/  IMAD.MOV.U32 R15, RZ, RZ, R30 ;  /* 0x000000ffff0f7224 */ /* 0x000fd200078e001e */
        /* <DEDUP_REMOVED lines=9> */
.L_x_2572:
        /* <DEDUP_REMOVED lines=13> */
.L_x_2574:
[----:B------:R-:W-:Y:S05]  /*13c40*/  BSYNC.RECONVERGENT B3 ;  /* 0x0000000000037941 */ /* 0x000fea0003800200 */
.L_x_2573:
        /* <DEDUP_REMOVED lines=61> */
.L_x_2571:
[----:B------:R-:W-:Y:S05]  /*14020*/  BSYNC.RECONVERGENT B2 ;  /* 0x0000000000027941 */ /* 0x000fea0003800200 */
.L_x_2570:
[----:B------:R-:W-:Y:S01]  /*14030*/  I2FP.F32.U32 R15, R15 ;  /* 0x0000000f000f7245 */ /* 0x000fe20000201000 */
[----:B------:R-:W-:-:S04]  /*14040*/  IMAD.MOV.U32 R26, RZ, RZ, 0x2f800000 ;  /* 0x2f800000ff1a7424 */ /* 0x000fc800078e00ff */
[----:B------:R-:W-:-:S05]  /*14050*/  FFMA.FTZ R15, R15, R26, 1.1641532182693481445e-10 ;  /* 0x2f0000000f0f7423 */ /* 0x000fca000001001a */
[----:B------:R-:W-:Y:S02]  /*14060*/  FSETP.GTU.FTZ.AND P1, PT, R15, UR8, PT ;  /* 0x000000080f007c0b */ /* 0x000fe4000bf3c000 */
[----:B-----5:R-:W-:Y:S02]  /*14070*/  PRMT R15, R56, 0x7632, R15 ;  /* 0x00007632380f7816 */ /* 0x020fe4000000000f */
[----:B------:R-:W-:Y:S02]  /*14080*/  SEL R26, RZ, 0x1, P1 ;  /* 0x00000001ff1a7807 */ /* 0x000fe40000800000 */
[----:B------:R-:W-:-:S05]  /*14090*/  SHF.L.U32 R15, R15, 0x10, RZ ;  /* 0x000000100f0f7819 */ /* 0x000fca00000006ff */
[----:B------:R-:W-:-:S04]  /*140a0*/  FMUL.FTZ R15, R15, UR11 ;  /* 0x0000000b0f0f7c20 */ /* 0x000fc80008410000 */
[----:B------:R-:W-:-:S05]  /*140b0*/  FMUL.FTZ R15, R15, UR10 ;  /* 0x0000000a0f0f7c20 */ /* 0x000fca0008410000 */
[----:B------:R-:W-:-:S07]  /*140c0*/  FSEL R15, R15, RZ, !P1 ;  /* 0x000000ff0f0f7208 */ /* 0x000fce0004800000 */
.L_x_2569:
[----:B------:R-:W-:Y:S05]  /*140d0*/  BSYNC.RECONVERGENT B1 ;  /* 0x0000000000017941 */ /* 0x000fea0003800200 */
.L_x_2568:
[----:B------:R-:W-:Y:S01]  /*140e0*/  BSSY.RECONVERGENT B1, `(.L_x_2575) ;  /* 0x0000067000017945 */ /* 0x000fe20003800200 */
[----:B------:R-:W-:Y:S01]  /*140f0*/  F2FP.BF16.F32.PACK_AB R91, RZ, R15 ;  /* 0x0000000fff5b723e */ /* 0x000fe200000010ff */
        /* <DEDUP_REMOVED lines=16> */
.L_x_2579:
        /* <DEDUP_REMOVED lines=13> */
.L_x_2581:
[----:B------:R-:W-:Y:S05]  /*142d0*/  BSYNC.RECONVERGENT B3 ;  /* 0x0000000000037941 */ /* 0x000fea0003800200 */
.L_x_2580:
        /* <DEDUP_REMOVED lines=9> */
[----:B------:R-:W-:-:S03]  /*14370*/  IADD3 R35, PT, PT, R55, 0x76cf5d0a, RZ ;  /* 0x76cf5d0a37237810 */ /* 0x000fc60007ffe0ff */
[----:B------:R-:W-:Y:S01]  /*14380*/  IMAD.MOV.U32 R90, RZ, RZ, RZ ;  /* 0x000000ffff5a7224 */ /* 0x000fe200078e00ff */
        /* <DEDUP_REMOVED lines=48> */
[----:B------:R-:W-:Y:S02]  /*14690*/  LOP3.LUT R36, R36, R102, R45, 0x96, !PT ;  /* 0x0000006624247212 */ /* 0x000fe400078e962d */
[----:B------:R-:W-:-:S07]  /*146a0*/  MOV R152, R44 ;  /* 0x0000002c00987202 */ /* 0x000fce0000000f00 */
.L_x_2578:
[----:B------:R-:W-:Y:S05]  /*146b0*/  BSYNC.RECONVERGENT B2 ;  /* 0x0000000000027941 */ /* 0x000fea0003800200 */
.L_x_2577:
[----:B------:R-:W-:Y:S01]  /*146c0*/  I2FP.F32.U32 R25, R25 ;  /* 0x0000001900197245 */ /* 0x000fe20000201000 */
[----:B------:R-:W-:-:S04]  /*146d0*/  IMAD.MOV.U32 R34, RZ, RZ, 0x2f800000 ;  /* 0x2f800000ff227424 */ /* 0x000fc800078e00ff */
[----:B------:R-:W-:-:S05]  /*146e0*/  FFMA.FTZ R25, R25, R34, 1.1641532182693481445e-10 ;  /* 0x2f00000019197423 */ /* 0x000fca0000010022 */
[----:B------:R-:W-:Y:S02]  /*146f0*/  FSETP.GTU.FTZ.AND P1, PT, R25, UR8, PT ;  /* 0x0000000819007c0b */ /* 0x000fe4000bf3c000 */
[----:B-----5:R-:W-:-:S05]  /*14700*/  SHF.L.U32 R25, R57, 0x10, RZ ;  /* 0x0000001039197819 */ /* 0x020fca00000006ff */
[----:B------:R-:W-:-:S04]  /*14710*/  FMUL.FTZ R25, R25, UR11 ;  /* 0x0000000b19197c20 */ /* 0x000fc80008410000 */
[----:B------:R-:W-:Y:S01]  /*14720*/  FMUL.FTZ R44, R25, UR10 ;  /* 0x0000000a192c7c20 */ /* 0x000fe20008410000 */
[----:B------:R-:W-:-:S04]  /*14730*/  SEL R25, RZ, 0x1, P1 ;  /* 0x00000001ff197807 */ /* 0x000fc80000800000 */
[----:B------:R-:W-:-:S07]  /*14740*/  FSEL R44, R44, RZ, !P1 ;  /* 0x000000ff2c2c7208 */ /* 0x000fce0004800000 */
.L_x_2576:
[----:B------:R-:W-:Y:S05]  /*14750*/  BSYNC.RECONVERGENT B1 ;  /* 0x0000000000017941 */ /* 0x000fea0003800200 */
.L_x_2575:
        /* <DEDUP_REMOVED lines=18> */
.L_x_2586:
        /* <DEDUP_REMOVED lines=13> */
.L_x_2588:
[----:B------:R-:W-:Y:S05]  /*14950*/  BSYNC.RECONVERGENT B3 ;  /* 0x0000000000037941 */ /* 0x000fea0003800200 */
.L_x_2587:
        /* <DEDUP_REMOVED lines=61> */
.L_x_2585:
[----:B------:R-:W-:Y:S05]  /*14d30*/  BSYNC.RECONVERGENT B2 ;  /* 0x0000000000027941 */ /* 0x000fea0003800200 */
.L_x_2584:
[----:B------:R-:W-:Y:S01]  /*14d40*/  I2FP.F32.U32 R24, R24 ;  /* 0x0000001800187245 */ /* 0x000fe20000201000 */
[----:B------:R-:W-:-:S04]  /*14d50*/  IMAD.MOV.U32 R45, RZ, RZ, 0x2f800000 ;  /* 0x2f800000ff2d7424 */ /* 0x000fc800078e00ff */
[----:B------:R-:W-:-:S05]  /*14d60*/  FFMA.FTZ R24, R24, R45, 1.1641532182693481445e-10 ;  /* 0x2f00000018187423 */ /* 0x000fca000001002d */
[----:B------:R-:W-:Y:S02]  /*14d70*/  FSETP.GTU.FTZ.AND P1, PT, R24, UR8, PT ;  /* 0x0000000818007c0b */ /* 0x000fe4000bf3c000 */
[----:B-----5:R-:W-:-:S04]  /*14d80*/  PRMT R24, R57, 0x7632, R24 ;  /* 0x0000763239187816 */ /* 0x020fc80000000018 */
[----:B------:R-:W-:-:S05]  /*14d90*/  SHF.L.U32 R24, R24, 0x10, RZ ;  /* 0x0000001018187819 */ /* 0x000fca00000006ff */
[----:B------:R-:W-:-:S04]  /*14da0*/  FMUL.FTZ R24, R24, UR11 ;  /* 0x0000000b18187c20 */ /* 0x000fc80008410000 */
[----:B------:R-:W-:Y:S01]  /*14db0*/  FMUL.FTZ R45, R24, UR10 ;  /* 0x0000000a182d7c20 */ /* 0x000fe20008410000 */
[----:B------:R-:W-:-:S04]  /*14dc0*/  SEL R24, RZ, 0x1, P1 ;  /* 0x00000001ff187807 */ /* 0x000fc80000800000 */
[----:B------:R-:W-:-:S07]  /*14dd0*/  FSEL R45, R45, RZ, !P1 ;  /* 0x000000ff2d2d7208 */ /* 0x000fce0004800000 */
.L_x_2583:
[----:B------:R-:W-:Y:S05]  /*14de0*/  BSYNC.RECONVERGENT B1 ;  /* 0x0000000000017941 */ /* 0x000fea0003800200 */
.L_x_2582:
        /* <DEDUP_REMOVED lines=18> */
.L_x_2593:
        /* <DEDUP_REMOVED lines=13> */
.L_x_2595:
[----:B------:R-:W-:Y:S05]  /*14fe0*/  BSYNC.RECONVERGENT B3 ;  /* 0x0000000000037941 */ /* 0x000fea0003800200 */
.L_x_2594:
        /* <DEDUP_REMOVED lines=61> */
.L_x_2592:
[----:B------:R-:W-:Y:S05]  /*153c0*/  BSYNC.RECONVERGENT B2 ;  /* 0x0000000000027941 */ /* 0x000fea0003800200 */
.L_x_2591:
        /* <DEDUP_REMOVED lines=9> */
.L_x_2590:
[----:B------:R-:W-:Y:S05]  /*15460*/  BSYNC.RECONVERGENT B1 ;  /* 0x0000000000017941 */ /* 0x000fea0003800200 */
.L_x_2589:
        /* <DEDUP_REMOVED lines=18> */
.L_x_2600:
        /* <DEDUP_REMOVED lines=13> */
.L_x_2602:
[----:B------:R-:W-:Y:S05]  /*15660*/  BSYNC.RECONVERGENT B3 ;  /* 0x0000000000037941 */ /* 0x000fea0003800200 */
.L_x_2601:
        /* <DEDUP_REMOVED lines=61> */
.L_x_2599:
[----:B------:R-:W-:Y:S05]  /*15a40*/  BSYNC.RECONVERGENT B2 ;  /* 0x0000000000027941 */ /* 0x000fea0003800200 */
.L_x_2598:
        /* <DEDUP_REMOVED lines=10> */
.L_x_2597:
[----:B------:R-:W-:Y:S05]  /*15af0*/  BSYNC.RECONVERGENT B1 ;  /* 0x0000000000017941 */ /* 0x000fea0003800200 */
.L_x_2596:
        /* <DEDUP_REMOVED lines=18> */
.L_x_2607:
        /* <DEDUP_REMOVED lines=13> */
.L_x_2609:
[----:B------:R-:W-:Y:S05]  /*15cf0*/  BSYNC.RECONVERGENT B3 ;  /* 0x0000000000037941 */ /* 0x000fea0003800200 */
.L_x_2608:
        /* <DEDUP_REMOVED lines=61> */
.L_x_2606:
[----:B------:R-:W-:Y:S05]  /*160d0*/  BSYNC.RECONVERGENT B2 ;  /* 0x0000000000027941 */ /* 0x000fea0003800200 */
.L_x_2605:
        /* <DEDUP_REMOVED lines=9> */
.L_x_2604:
[----:B------:R-:W-:Y:S05]  /*16170*/  BSYNC.RECONVERGENT B1 ;  /* 0x0000000000017941 */ /* 0x000fea0003800200 */
.L_x_2603:
        /* <DEDUP_REMOVED lines=18> */
.L_x_2614:
        /* <DEDUP_REMOVED lines=13> */
.L_x_2616:
[----:B------:R-:W-:Y:S05]  /*16370*/  BSYNC.RECONVERGENT B3 ;  /* 0x0000000000037941 */ /* 0x000fea0003800200 */
.L_x_2615:
        /* <DEDUP_REMOVED lines=61> */
.L_x_2613:
[----:B------:R-:W-:Y:S05]  /*16750*/  BSYNC.RECONVERGENT B2 ;  /* 0x0000000000027941 */ /* 0x000fea0003800200 */
.L_x_2612:
        /* <DEDUP_REMOVED lines=10> */
.L_x_2611:
[----:B------:R-:W-:Y:S05]  /*16800*/  BSYNC.RECONVERGENT B1 ;  /* 0x0000000000017941 */ /* 0x000fea0003800200 */
.L_x_2610:
[----:B------:R-:W-:Y:S02]  /*16810*/  F2FP.BF16.F32.PACK_AB R146, RZ, R123 ;  /* 0x0000007bff92723e */ /* 0x000fe400000010ff */
[----:B------:R-:W-:Y:S02]  /*16820*/  PRMT R88, R88, 0x5410, R91 ;  /* 0x0000541058587816 */ /* 0x000fe4000000005b */
[----:B------:R-:W-:Y:S02]  /*16830*/  PRMT R90, R90, 0x5410, R153 ;  /* 0x000054105a5a7816 */ /* 0x000fe40000000099 */
[----:B------:R-:W-:Y:S02]  /*16840*/  PRMT R89, R89, 0x5410, R138 ;  /* 0x0000541059597816 */ /* 0x000fe4000000008a */
[----:B------:R-:W-:-:S07]  /*16850*/  PRMT R91, R211, 0x5410, R146 ;  /* 0x00005410d35b7816 */ /* 0x000fce0000000092 */
.L_x_2560:
[----:B------:R-:W0:Y:S01]  /*16860*/  LDC.64 R146, c[0x0][0x3a8] ;  /* 0x0000ea00ff927b82 */ /* 0x000e220000000a00 */
[----:B------:R-:W-:Y:S01]  /*16870*/  BSSY.RECONVERGENT B1, `(.L_x_2617) ;  /* 0x0000019000017945 */ /* 0x000fe20003800200 */
[----:B------:R-:W-:Y:S02]  /*16880*/  IMAD.MOV.U32 R138, RZ, RZ, R152 ;  /* 0x000000ffff8a7224 */ /* 0x000fe400078e0098 */
        /* <DEDUP_REMOVED lines=23> */
.L_x_2618:
[----:B------:R-:W-:Y:S05]  /*16a00*/  BSYNC.RECONVERGENT B1 ;  /* 0x0000000000017941 */ /* 0x000fea0003800200 */
.L_x_2617:
[----:B------:R-:W-:Y:S01]  /*16a10*/  IADD3 R144, PT, PT, R144, 0x20, RZ ;  /* 0x0000002090907810 */ /* 0x000fe20007ffe0ff */
[----:B------:R-:W-:-:S07]  /*16a20*/  VIADD R139, R139, 0x20 ;  /* 0x000000208b8b7836 */ /* 0x000fce0000000000 */
.L_x_2500:
[----:B------:R-:W-:Y:S05]  /*16a30*/  BSYNC.RECONVERGENT B0 ;  /* 0x0000000000007941 */ /* 0x000fea0003800200 */
.L_x_2499:
        /* <DEDUP_REMOVED lines=10> */
.L_x_2622:
[----:B------:R-:W-:Y:S05]  /*16ae0*/  BSYNC.RECONVERGENT B1 ;  /* 0x0000000000017941 */ /* 0x000fea0003800200 */
.L_x_2621:
        /* <DEDUP_REMOVED lines=25> */
[--C-:B------:R-:W-:Y:S02]  /*16c80*/  @!P2 IMAD.MOV.U32 R125, RZ, RZ, R138.reuse ;  /* 0x000000ffff7da224 */ /* 0x100fe400078e008a */
[----:B------:R-:W-:Y:S01]  /*16c90*/  @P2 IMAD.MOV.U32 R125, RZ, RZ, R138 ;  /* 0x000000ffff7d2224 */ /* 0x000fe200078e008a */
[----:B------:R-:W-:Y:S06]  /*16ca0*/  BRA `(.L_x_2627) ;  /* 0x00000004002c7947 */ /* 0x000fec0003800000 */
.L_x_2628:
        /* <DEDUP_REMOVED lines=13> */
.L_x_2630:
[----:B------:R-:W-:Y:S05]  /*16d80*/  BSYNC.RECONVERGENT B3 ;  /* 0x0000000000037941 */ /* 0x000fea0003800200 */
.L_x_2629:
        /* <DEDUP_REMOVED lines=57> */
[----:B------:R-:W-:Y:S02]  /*17120*/  IMAD.MOV.U32 R125, RZ, RZ, R46 ;  /* 0x000000ffff7d7224 */ /* 0x000fe400078e002e */
[----:B------:R-:W-:Y:S01]  /*17130*/  HFMA2 R46, -RZ, RZ, 0, 0 ;  /* 0x00000000ff2e7431 */ /* 0x000fe200000001ff */
[----:B------:R-:W-:Y:S01]  /*17140*/  LOP3.LUT R36, R36, R104, R47, 0x96, !PT ;  /* 0x0000006824247212 */ /* 0x000fe200078e962f */
[----:B------:R-:W-:-:S07]  /*17150*/  IMAD.MOV.U32 R13, RZ, RZ, R138 ;  /* 0x000000ffff0d7224 */ /* 0x000fce00078e008a */
.L_x_2627:
[----:B------:R-:W-:Y:S05]  /*17160*/  BSYNC.RECONVERGENT B2 ;  /* 0x0000000000027941 */ /* 0x000fea0003800200 */
.L_x_2626:
        /* <DEDUP_REMOVED lines=11> */
.L_x_2625:
[----:B------:R-:W-:Y:S05]  /*17220*/  BSYNC.RECONVERGENT B1 ;  /* 0x0000000000017941 */ /* 0x000fea0003800200 */
.L_x_2624:
        /* <DEDUP_REMOVED lines=23> */
.L_x_2635:
        /* <DEDUP_REMOVED lines=13> */
.L_x_2637:
[----:B------:R-:W-:Y:S05]  /*17470*/  BSYNC.RECONVERGENT B3 ;  /* 0x0000000000037941 */ /* 0x000fea0003800200 */
.L_x_2636:
        /* <DEDUP_REMOVED lines=61> */
.L_x_2634:
[----:B------:R-:W-:Y:S05]  /*17850*/  BSYNC.RECONVERGENT B2 ;  /* 0x0000000000027941 */ /* 0x000fea0003800200 */
.L_x_2633:
[----:B------:R-:W-:Y:S01]  /*17860*/  HFMA2 R26, -RZ, RZ, 0.1171875, 0 ;  /* 0x2f800000ff1a7431 */ /* 0x000fe200000001ff */
[----:B------:R-:W-:Y:S02]  /*17870*/  I2FP.F32.U32 R13, R13 ;  /* 0x0000000d000d7245 */ /* 0x000fe40000201000 */
[----:B------:R-:W-:-:S05]  /*17880*/  PRMT R88, R88, 0x7632, R88 ;  /* 0x0000763258587816 */ /* 0x000fca0000000058 */
[----:B------:R-:W-:Y:S02]  /*17890*/  IMAD.U32 R88, R88, 0x10000, RZ ;  /* 0x0001000058587824 */ /* 0x000fe400078e00ff */
[----:B------:R-:W-:-:S05]  /*178a0*/  FFMA.FTZ R13, R13, R26, 1.1641532182693481445e-10 ;  /* 0x2f0000000d0d7423 */ /* 0x000fca000001001a */
        /* <DEDUP_REMOVED lines=8> */
.L_x_2632:
[----:B------:R-:W-:Y:S05]  /*17930*/  BSYNC.RECONVERGENT B1 ;  /* 0x0000000000017941 */ /* 0x000fea0003800200 */
.L_x_2631:
        /* <DEDUP_REMOVED lines=17> */
[----:B------:R-:W-:Y:S01]  /*17a50*/  @!P2 MOV R152, R124 ;  /* 0x0000007c0098a202 */ /* 0x000fe20000000f00 */
[----:B------:R-:W-:Y:S02]  /*17a60*/  @P2 VIADD R104, R34, 0x1 ;  /* 0x0000000122682836 */ /* 0x000fe40000000000 */
[----:B------:R-:W-:Y:S02]  /*17a70*/  @P2 IMAD.MOV.U32 R25, RZ, RZ, R35 ;  /* 0x000000ffff192224 */ /* 0x000fe400078e0023 */
[----:B------:R-:W-:Y:S01]  /*17a80*/  @P2 IMAD.MOV.U32 R152, RZ, RZ, R124 ;  /* 0x000000ffff982224 */ /* 0x000fe200078e007c */
[----:B------:R-:W-:Y:S06]  /*17a90*/  BRA `(.L_x_2641) ;  /* 0x00000004002c7947 */ /* 0x000fec0003800000 */
.L_x_2642:
        /* <DEDUP_REMOVED lines=13> */
.L_x_2644:
[----:B------:R-:W-:Y:S05]  /*17b70*/  BSYNC.RECONVERGENT B3 ;  /* 0x0000000000037941 */ /* 0x000fea0003800200 */
.L_x_2643:
        /* <DEDUP_REMOVED lines=61> */
.L_x_2641:
[----:B------:R-:W-:Y:S05]  /*17f50*/  BSYNC.RECONVERGENT B2 ;  /* 0x0000000000027941 */ /* 0x000fea0003800200 */
.L_x_2640:
        /* <DEDUP_REMOVED lines=11> */
.L_x_2639:
[----:B------:R-:W-:Y:S05]  /*18010*/  BSYNC.RECONVERGENT B1 ;  /* 0x0000000000017941 */ /* 0x000fea0003800200 */
.L_x_2638:
        /* <DEDUP_REMOVED lines=23> */
.L_x_2649:
        /* <DEDUP_REMOVED lines=13> */
.L_x_2651:
[----:B------:R-:W-:Y:S05]  /*18260*/  BSYNC.RECONVERGENT B3 ;  /* 0x0000000000037941 */ /* 0x000fea0003800200 */
.L_x_2650:
        /* <DEDUP_REMOVED lines=61> */
.L_x_2648:
[----:B------:R-:W-:Y:S05]  /*18640*/  BSYNC.RECONVERGENT B2 ;  /* 0x0000000000027941 */ /* 0x000fea0003800200 */
.L_x_2647:
        /* <DEDUP_REMOVED lines=13> */
.L_x_2646:
[----:B------:R-:W-:Y:S05]  /*18720*/  BSYNC.RECONVERGENT B1 ;  /* 0x0000000000017941 */ /* 0x000fea0003800200 */
.L_x_2645:
        /* <DEDUP_REMOVED lines=22> */
.L_x_2656:
        /* <DEDUP_REMOVED lines=13> */
.L_x_2658:
[----:B------:R-:W-:Y:S05]  /*18960*/  BSYNC.RECONVERGENT B3 ;  /* 0x0000000000037941 */ /* 0x000fea0003800200 */
.L_x_2657:
        /* <DEDUP_REMOVED lines=61> */
.L_x_2655:
[----:B------:R-:W-:Y:S05]  /*18d40*/  BSYNC.RECONVERGENT B2 ;  /* 0x0000000000027941 */ /* 0x000fea0003800200 */
.L_x_2654:
        /* <DEDUP_REMOVED lines=11> */
.L_x_2653:
[----:B------:R-:W-:Y:S05]  /*18e00*/  BSYNC.RECONVERGENT B1 ;  /* 0x0000000000017941 */ /* 0x000fea0003800200 */
.L_x_2652:
        /* <DEDUP_REMOVED lines=23> */
.L_x_2663:
        /* <DEDUP_REMOVED lines=13> */
.L_x_2665:
[----:B------:R-:W-:Y:S05]  /*19050*/  BSYNC.RECONVERGENT B3 ;  /* 0x0000000000037941 */ /* 0x000fea0003800200 */
.L_x_2664:
        /* <DEDUP_REMOVED lines=61> */
.L_x_2662:
[----:B------:R-:W-:Y:S05]  /*19430*/  BSYNC.RECONVERGENT B2 ;  /* 0x0000000000027941 */ /* 0x000fea0003800200 */
.L_x_2661:
        /* <DEDUP_REMOVED lines=13> */
.L_x_2660:
[----:B------:R-:W-:Y:S05]  /*19510*/  BSYNC.RECONVERGENT B1 ;  /* 0x0000000000017941 */ /* 0x000fea0003800200 */
.L_x_2659:
        /* <DEDUP_REMOVED lines=22> */
.L_x_2670:
        /* <DEDUP_REMOVED lines=13> */
.L_x_2672:
[----:B------:R-:W-:Y:S05]  /*19750*/  BSYNC.RECONVERGENT B3 ;  /* 0x0000000000037941 */ /* 0x000fea0003800200 */
.L_x_2671:
        /* <DEDUP_REMOVED lines=61> */
.L_x_2669:
[----:B------:R-:W-:Y:S05]  /*19b30*/  BSYNC.RECONVERGENT B2 ;  /* 0x0000000000027941 */ /* 0x000fea0003800200 */
.L_x_2668:
        /* <DEDUP_REMOVED lines=11> */
.L_x_2667:
[----:B------:R-:W-:Y:S05]  /*19bf0*/  BSYNC.RECONVERGENT B1 ;  /* 0x0000000000017941 */ /* 0x000fea0003800200 */
.L_x_2666:
        /* <DEDUP_REMOVED lines=23> */
.L_x_2677:
        /* <DEDUP_REMOVED lines=13> */
.L_x_2679:
[----:B------:R-:W-:Y:S05]  /*19e40*/  BSYNC.RECONVERGENT B3 ;  /* 0x0000000000037941 */ /* 0x000fea0003800200 */
.L_x_2678:
        /* <DEDUP_REMOVED lines=60> */
.L_x_2676:
[----:B------:R-:W-:Y:S05]  /*1a210*/  BSYNC.RECONVERGENT B2 ;  /* 0x0000000000027941 */ /* 0x000fea0003800200 */
.L_x_2675:
        /* <DEDUP_REMOVED lines=13> */
.L_x_2674:
[----:B------:R-:W-:Y:S05]  /*1a2f0*/  BSYNC.RECONVERGENT B1 ;  /* 0x0000000000017941 */ /* 0x000fea0003800200 */
.L_x_2673:
[----:B------:R-:W-:Y:S02]  /*1a300*/  F2FP.BF16.F32.PACK_AB R91, RZ, R125 ;  /* 0x0000007dff5b723e */ /* 0x000fe400000010ff */
[----:B------:R-:W-:Y:S02]  /*1a310*/  PRMT R90, R147, 0x5410, R90 ;  /* 0x00005410935a7816 */ /* 0x000fe4000000005a */
[----:B------:R-:W-:Y:S02]  /*1a320*/  PRMT R89, R146, 0x5410, R89 ;  /* 0x0000541092597816 */ /* 0x000fe40000000059 */
[----:B------:R-:W-:Y:S02]  /*1a330*/  PRMT R88, R138, 0x5410, R88 ;  /* 0x000054108a587816 */ /* 0x000fe40000000058 */
[----:B------:R-:W-:Y:S01]  /*1a340*/  PRMT R91, R211, 0x5410, R91 ;  /* 0x00005410d35b7816 */ /* 0x000fe2000000005b */
[----:B------:R-:W-:Y:S06]  /*1a350*/  BRA `(.L_x_2680) ;  /* 0x0000003400307947 */ /* 0x000fec0003800000 */
.L_x_2623:
[----:B------:R-:W-:Y:S01]  /*1a360*/  BSSY.RECONVERGENT B1, `(.L_x_2681) ;  /* 0x000006a000017945 */ /* 0x000fe20003800200 */
[----:B------:R-:W-:Y:S01]  /*1a370*/  IMAD.MOV.U32 R14, RZ, RZ, RZ ;  /* 0x000000ffff0e7224 */ /* 0x000fe200078e00ff */
[----:B------:R-:W-:Y:S01]  /*1a380*/  MOV R152, R138 ;  /* 0x0000008a00987202 */ /* 0x000fe20000000f00 */
[----:B--2---:R-:W-:Y:S01]  /*1a390*/  IMAD.MOV.U32 R46, RZ, RZ, R34 ;  /* 0x000000ffff2e7224 */ /* 0x004fe200078e0022 */
        /* <DEDUP_REMOVED lines=17> */
.L_x_2685:
[----:B------:R-:W-:Y:S01]  /*1a4b0*/  VIADD R37, R37, 0x1 ;  /* 0x0000000125257836 */ /* 0x000fe20000000000 */
[----:B------:R-:W-:Y:S03]  /*1a4c0*/  BSSY.RECONVERGENT B3, `(.L_x_2686) ;  /* 0x000000c000037945 */ /* 0x000fe60003800200 */
[C---:B01----:R-:W-:Y:S01]  /*1a4d0*/  IMAD.WIDE.U32 R88, R37.reuse, -0x2daee0ad, RZ ;  /* 0xd2511f5325587825 */ /* 0x043fe200078e00ff */
        /* <DEDUP_REMOVED lines=10> */
.L_x_2687:
[----:B------:R-:W-:Y:S05]  /*1a580*/  BSYNC.RECONVERGENT B3 ;  /* 0x0000000000037941 */ /* 0x000fea0003800200 */
.L_x_2686:
        /* <DEDUP_REMOVED lines=61> */
.L_x_2684:
[----:B------:R-:W-:Y:S05]  /*1a960*/  BSYNC.RECONVERGENT B2 ;  /* 0x0000000000027941 */ /* 0x000fea0003800200 */
.L_x_2683:
        /* <DEDUP_REMOVED lines=9> */
.L_x_2682:
[----:B------:R-:W-:Y:S05]  /*1aa00*/  BSYNC.RECONVERGENT B1 ;  /* 0x0000000000017941 */ /* 0x000fea0003800200 */
.L_x_2681:
[----:B------:R-:W-:Y:S01]  /*1aa10*/  BSSY.RECONVERGENT B1, `(.L_x_2688) ;  /* 0x0000068000017945 */ /* 0x000fe20003800200 */
[----:B01----:R-:W-:Y:S01]  /*1aa20*/  F2FP.BF16.F32.PACK_AB R88, RZ, R14 ;  /* 0x0000000eff58723e */ /* 0x003fe200000010ff */
        /* <DEDUP_REMOVED lines=16> */
.L_x_2692:
        /* <DEDUP_REMOVED lines=13> */
.L_x_2694:
[----:B------:R-:W-:Y:S05]  /*1ac00*/  BSYNC.RECONVERGENT B3 ;  /* 0x0000000000037941 */ /* 0x000fea0003800200 */
.L_x_2693:
        /* <DEDUP_REMOVED lines=61> */
.L_x_2691:
[----:B------:R-:W-:Y:S05]  /*1afe0*/  BSYNC.RECONVERGENT B2 ;  /* 0x0000000000027941 */ /* 0x000fea0003800200 */
.L_x_2690:
[----:B------:R-:W-:Y:S01]  /*1aff0*/  I2FP.F32.U32 R13, R13 ;  /* 0x0000000d000d7245 */ /* 0x000fe20000201000 */
[----:B------:R-:W-:-:S04]  /*1b000*/  IMAD.MOV.U32 R26, RZ, RZ, 0x2f800000 ;  /* 0x2f800000ff1a7424 */ /* 0x000fc800078e00ff */
        /* <DEDUP_REMOVED lines=8> */
.L_x_2689:
[----:B------:R-:W-:Y:S05]  /*1b090*/  BSYNC.RECONVERGENT B1 ;  /* 0x0000000000017941 */ /* 0x000fea0003800200 */
.L_x_2688:
        /* <DEDUP_REMOVED lines=18> */
.L_x_2699:
        /* <DEDUP_REMOVED lines=13> */
.L_x_2701:
[----:B------:R-:W-:Y:S05]  /*1b290*/  BSYNC.RECONVERGENT B3 ;  /* 0x0000000000037941 */ /* 0x000fea0003800200 */
.L_x_2700:
        /* <DEDUP_REMOVED lines=61> */
.L_x_2698:
[----:B------:R-:W-:Y:S05]  /*1b670*/  BSYNC.RECONVERGENT B2 ;  /* 0x0000000000027941 */ /* 0x000fea0003800200 */
.L_x_2697:
        /* <DEDUP_REMOVED lines=9> */
.L_x_2696:
[----:B------:R-:W-:Y:S05]  /*1b710*/  BSYNC.RECONVERGENT B1 ;  /* 0x0000000000017941 */ /* 0x000fea0003800200 */
.L_x_2695:
        /* <DEDUP_REMOVED lines=18> */
.L_x_2706:
        /* <DEDUP_REMOVED lines=13> */
.L_x_2708:
[----:B------:R-:W-:Y:S05]  /*1b910*/  BSYNC.RECONVERGENT B3 ;  /* 0x0000000000037941 */ /* 0x000fea0003800200 */
.L_x_2707:
        /* <DEDUP_REMOVED lines=61> */
.L_x_2705:
[----:B------:R-:W-:Y:S05]  /*1bcf0*/  BSYNC.RECONVERGENT B2 ;  /* 0x0000000000027941 */ /* 0x000fea0003800200 */
.L_x_2704:
        /* <DEDUP_REMOVED lines=10> */
.L_x_2703:
[----:B------:R-:W-:Y:S05]  /*1bda0*/  BSYNC.RECONVERGENT B1 ;  /* 0x0000000000017941 */ /* 0x000fea0003800200 */
.L_x_2702:
        /* <DEDUP_REMOVED lines=18> */
.L_x_2713:
        /* <DEDUP_REMOVED lines=13> */
.L_x_2715:
[----:B------:R-:W-:Y:S05]  /*1bfa0*/  BSYNC.RECONVERGENT B3 ;  /* 0x0000000000037941 */ /* 0x000fea0003800200 */
.L_x_2714:
        /* <DEDUP_REMOVED lines=61> */
.L_x_2712:
[----:B------:R-:W-:Y:S05]  /*1c380*/  BSYNC.RECONVERGENT B2 ;  /* 0x0000000000027941 */ /* 0x000fea0003800200 */
.L_x_2711:
        /* <DEDUP_REMOVED lines=9> */
.L_x_2710:
[----:B------:R-:W-:Y:S05]  /*1c420*/  BSYNC.RECONVERGENT B1 ;  /* 0x0000000000017941 */ /* 0x000fea0003800200 */
.L_x_2709:
        /* <DEDUP_REMOVED lines=18> */
.L_x_2720:
        /* <DEDUP_REMOVED lines=13> */
.L_x_2722:
[----:B------:R-:W-:Y:S05]  /*1c620*/  BSYNC.RECONVERGENT B3 ;  /* 0x0000000000037941 */ /* 0x000fea0003800200 */
.L_x_2721:
        /* <DEDUP_REMOVED lines=61> */
.L_x_2719:
[----:B------:R-:W-:Y:S05]  /*1ca00*/  BSYNC.RECONVERGENT B2 ;  /* 0x0000000000027941 */ /* 0x000fea0003800200 */
.L_x_2718:
        /* <DEDUP_REMOVED lines=10> */
.L_x_2717:
[----:B------:R-:W-:Y:S05]  /*1cab0*/  BSYNC.RECONVERGENT B1 ;  /* 0x0000000000017941 */ /* 0x000fea0003800200 */
.L_x_2716:
        /* <DEDUP_REMOVED lines=18> */
.L_x_2727:
        /* <DEDUP_REMOVED lines=13> */
.L_x_2729:
[----:B------:R-:W-:Y:S05]  /*1ccb0*/  BSYNC.RECONVERGENT B3 ;  /* 0x0000000000037941 */ /* 0x000fea0003800200 */
.L_x_2728:
        /* <DEDUP_REMOVED lines=61> */
.L_x_2726:
[----:B------:R-:W-:Y:S05]  /*1d090*/  BSYNC.RECONVERGENT B2 ;  /* 0x0000000000027941 */ /* 0x000fea0003800200 */
.L_x_2725:
        /* <DEDUP_REMOVED lines=9> */
.L_x_2724:
[----:B------:R-:W-:Y:S05]  /*1d130*/  BSYNC.RECONVERGENT B1 ;  /* 0x0000000000017941 */ /* 0x000fea0003800200 */
.L_x_2723:
        /* <DEDUP_REMOVED lines=18> */
.L_x_2734:
        /* <DEDUP_REMOVED lines=13> */
.L_x_2736:
[----:B------:R-:W-:Y:S05]  /*1d330*/  BSYNC.RECONVERGENT B3 ;  /* 0x0000000000037941 */ /* 0x000fea0003800200 */
.L_x_2735:
        /* <DEDUP_REMOVED lines=61> */
.L_x_2733:
[----:B------:R-:W-:Y:S05]  /*1d710*/  BSYNC.RECONVERGENT B2 ;  /* 0x0000000000027941 */ /* 0x000fea0003800200 */
.L_x_2732:
        /* <DEDUP_REMOVED lines=10> */
.L_x_2731:
[----:B------:R-:W-:Y:S05]  /*1d7c0*/  BSYNC.RECONVERGENT B1 ;  /* 0x0000000000017941 */ /* 0x000fea0003800200 */
.L_x_2730:
[----:B------:R-:W-:Y:S02]  /*1d7d0*/  F2FP.BF16.F32.PACK_AB R146, RZ, R125 ;  /* 0x0000007dff92723e */ /* 0x000fe400000010ff */
[----:B------:R-:W-:Y:S02]  /*1d7e0*/  PRMT R88, R88, 0x5410, R91 ;  /* 0x0000541058587816 */ /* 0x000fe4000000005b */
[----:B------:R-:W-:Y:S02]  /*1d7f0*/  PRMT R90, R90, 0x5410, R153 ;  /* 0x000054105a5a7816 */ /* 0x000fe40000000099 */
[----:B------:R-:W-:Y:S02]  /*1d800*/  PRMT R89, R89, 0x5410, R138 ;  /* 0x0000541059597816 */ /* 0x000fe4000000008a */
[----:B------:R-:W-:-:S07]  /*1d810*/  PRMT R91, R211, 0x5410, R146 ;  /* 0x00005410d35b7816 */ /* 0x000fce0000000092 */
.L_x_2680:
        /* <DEDUP_REMOVED lines=26> */
.L_x_2738:
[----:B------:R-:W-:Y:S05]  /*1d9c0*/  BSYNC.RECONVERGENT B1 ;  /* 0x0000000000017941 */ /* 0x000fea0003800200 */
.L_x_2737:
[----:B------:R-:W-:Y:S01]  /*1d9d0*/  VIADD R144, R144, 0x20 ;  /* 0x0000002090907836 */ /* 0x000fe20000000000 */
[----:B------:R-:W-:-:S07]  /*1d9e0*/  IADD3 R139, PT, PT, R139, 0x20, RZ ;  /* 0x000000208b8b7810 */ /* 0x000fce0007ffe0ff */
.L_x_2620:
[----:B------:R-:W-:Y:S05]  /*1d9f0*/  BSYNC.RECONVERGENT B0 ;  /* 0x0000000000007941 */ /* 0x000fea0003800200 */
.L_x_2619:
        /* <DEDUP_REMOVED lines=10> */
.L_x_2742:
[----:B------:R-:W-:Y:S05]  /*1daa0*/  BSYNC.RECONVERGENT B1 ;  /* 0x0000000000017941 */ /* 0x000fea0003800200 */
.L_x_2741:
        /* <DEDUP_REMOVED lines=8> */
[----:B------:R-:W-:Y:S02]  /*1db30*/  @!P1 IMAD.MOV.U32 R127, RZ, RZ, R138 ;  /* 0x000000ffff7f9224 */ /* 0x000fe400078e008a */
[----:B0-----:R-:W-:Y:S01]  /*1db40*/  @!P1 IMAD.MOV.U32 R48, RZ, RZ, R34 ;  /* 0x000000ffff309224 */ /* 0x001fe200078e0022 */
        /* <DEDUP_REMOVED lines=18> */
.L_x_2748:
        /* <DEDUP_REMOVED lines=13> */
.L_x_2750:
[----:B------:R-:W-:Y:S05]  /*1dd40*/  BSYNC.RECONVERGENT B3 ;  /* 0x0000000000037941 */ /* 0x000fea0003800200 */
.L_x_2749:
        /* <DEDUP_REMOVED lines=61> */
.L_x_2747:
[----:B------:R-:W-:Y:S05]  /*1e120*/  BSYNC.RECONVERGENT B2 ;  /* 0x0000000000027941 */ /* 0x000fea0003800200 */
.L_x_2746:
        /* <DEDUP_REMOVED lines=11> */
.L_x_2745:
[----:B------:R-:W-:Y:S05]  /*1e1e0*/  BSYNC.RECONVERGENT B1 ;  /* 0x0000000000017941 */ /* 0x000fea0003800200 */
.L_x_2744:
        /* <DEDUP_REMOVED lines=23> */
.L_x_2755:
        /* <DEDUP_REMOVED lines=13> */
.L_x_2757:
[----:B------:R-:W-:Y:S05]  /*1e430*/  BSYNC.RECONVERGENT B3 ;  /* 0x0000000000037941 */ /* 0x000fea0003800200 */
.L_x_2756:
        /* <DEDUP_REMOVED lines=61> */
.L_x_2754:
[----:B------:R-:W-:Y:S05]  /*1e810*/  BSYNC.RECONVERGENT B2 ;  /* 0x0000000000027941 */ /* 0x000fea0003800200 */
.L_x_2753:
        /* <DEDUP_REMOVED lines=13> */
.L_x_2752:
[----:B------:R-:W-:Y:S05]  /*1e8f0*/  BSYNC.RECONVERGENT B1 ;  /* 0x0000000000017941 */ /* 0x000fea0003800200 */
.L_x_2751:
        /* <DEDUP_REMOVED lines=22> */
.L_x_2762:
        /* <DEDUP_REMOVED lines=13> */
.L_x_2764:
[----:B------:R-:W-:Y:S05]  /*1eb30*/  BSYNC.RECONVERGENT B3 ;  /* 0x0000000000037941 */ /* 0x000fea0003800200 */
.L_x_2763:
        /* <DEDUP_REMOVED lines=61> */
.L_x_2761:
[----:B------:R-:W-:Y:S05]  /*1ef10*/  BSYNC.RECONVERGENT B2 ;  /* 0x0000000000027941 */ /* 0x000fea0003800200 */
.L_x_2760:
        /* <DEDUP_REMOVED lines=11> */
.L_x_2759:
[----:B------:R-:W-:Y:S05]  /*1efd0*/  BSYNC.RECONVERGENT B1 ;  /* 0x0000000000017941 */ /* 0x000fea0003800200 */
.L_x_2758:
        /* <DEDUP_REMOVED lines=23> */
.L_x_2769:
        /* <DEDUP_REMOVED lines=13> */
.L_x_2771:
[----:B------:R-:W-:Y:S05]  /*1f220*/  BSYNC.RECONVERGENT B3 ;  /* 0x0000000000037941 */ /* 0x000fea0003800200 */
.L_x_2770:
        /* <DEDUP_REMOVED lines=61> */
.L_x_2768:
[----:B------:R-:W-:Y:S05]  /*1f600*/  BSYNC.RECONVERGENT B2 ;  /* 0x0000000000027941 */ /* 0x000fea0003800200 */
.L_x_2767:
        /* <DEDUP_REMOVED lines=13> */
.L_x_2766:
[----:B------:R-:W-:Y:S05]  /*1f6e0*/  BSYNC.RECONVERGENT B1 ;  /* 0x0000000000017941 */ /* 0x000fea0003800200 */
.L_x_2765:
        /* <DEDUP_REMOVED lines=22> */
.L_x_2776:
        /* <DEDUP_REMOVED lines=13> */
.L_x_2778:
[----:B------:R-:W-:Y:S05]  /*1f920*/  BSYNC.RECONVERGENT B3 ;  /* 0x0000000000037941 */ /* 0x000fea0003800200 */
.L_x_2777:
        /* <DEDUP_REMOVED lines=61> */
.L_x_2775:
[----:B------:R-:W-:Y:S05]  /*1fd00*/  BSYNC.RECONVERGENT B2 ;  /* 0x0000000000027941 */ /* 0x000fea0003800200 */
.L_x_2774:
        /* <DEDUP_REMOVED lines=11> */
.L_x_2773:
[----:B------:R-:W-:Y:S05]  /*1fdc0*/  BSYNC.RECONVERGENT B1 ;  /* 0x0000000000017941 */ /* 0x000fea0003800200 */
.L_x_2772:
        /* <DEDUP_REMOVED lines=23> */
.L_x_2783:
        /* <DEDUP_REMOVED lines=13> */
.L_x_2785:
[----:B------:R-:W-:Y:S05]  /*20010*/  BSYNC.RECONVERGENT B3 ;  /* 0x0000000000037941 */ /* 0x000fea0003800200 */
.L_x_2784:
        /* <DEDUP_REMOVED lines=61> */
.L_x_2782:
[----:B------:R-:W-:Y:S05]  /*203f0*/  BSYNC.RECONVERGENT B2 ;  /* 0x0000000000027941 */ /* 0x000fea0003800200 */
.L_x_2781:
        /* <DEDUP_REMOVED lines=13> */
.L_x_2780:
[----:B------:R-:W-:Y:S05]  /*204d0*/  BSYNC.RECONVERGENT B1 ;  /* 0x0000000000017941 */ /* 0x000fea0003800200 */
.L_x_2779:
        /* <DEDUP_REMOVED lines=22> */
.L_x_2790:
        /* <DEDUP_REMOVED lines=13> */
.L_x_2792:
[----:B------:R-:W-:Y:S05]  /*20710*/  BSYNC.RECONVERGENT B3 ;  /* 0x0000000000037941 */ /* 0x000fea0003800200 */
.L_x_2791:
        /* <DEDUP_REMOVED lines=61> */
.L_x_2789:
[----:B------:R-:W-:Y:S05]  /*20af0*/  BSYNC.RECONVERGENT B2 ;  /* 0x0000000000027941 */ /* 0x000fea0003800200 */
.L_x_2788:
        /* <DEDUP_REMOVED lines=11> */
.L_x_2787:
[----:B------:R-:W-:Y:S05]  /*20bb0*/  BSYNC.RECONVERGENT B1 ;  /* 0x0000000000017941 */ /* 0x000fea0003800200 */
.L_x_2786:
        /* <DEDUP_REMOVED lines=23> */
.L_x_2797:
        /* <DEDUP_REMOVED lines=13> */
.L_x_2799:
[----:B------:R-:W-:Y:S05]  /*20e00*/  BSYNC.RECONVERGENT B3 ;  /* 0x0000000000037941 */ /* 0x000fea0003800200 */
.L_x_2798:
        /* <DEDUP_REMOVED lines=60> */
.L_x_2796:
[----:B------:R-:W-:Y:S05]  /*211d0*/  BSYNC.RECONVERGENT B2 ;  /* 0x0000000000027941 */ /* 0x000fea0003800200 */
.L_x_2795:
        /* <DEDUP_REMOVED lines=13> */
.L_x_2794:
[----:B------:R-:W-:Y:S05]  /*212b0*/  BSYNC.RECONVERGENT B1 ;  /* 0x0000000000017941 */ /* 0x000fea0003800200 */
.L_x_2793:
[----:B------:R-:W-:Y:S02]  /*212c0*/  F2FP.BF16.F32.PACK_AB R91, RZ, R127 ;  /* 0x0000007fff5b723e */ /* 0x000fe400000010ff */
[----:B------:R-:W-:Y:S02]  /*212d0*/  PRMT R90, R147, 0x5410, R90 ;  /* 0x00005410935a7816 */ /* 0x000fe4000000005a */
[----:B------:R-:W-:Y:S02]  /*212e0*/  PRMT R89, R146, 0x5410, R89 ;  /* 0x0000541092597816 */ /* 0x000fe40000000059 */
[----:B------:R-:W-:Y:S02]  /*212f0*/  PRMT R88, R138, 0x5410, R88 ;  /* 0x000054108a587816 */ /* 0x000fe40000000058 */
[----:B------:R-:W-:Y:S01]  /*21300*/  PRMT R91, R211, 0x5410, R91 ;  /* 0x00005410d35b7816 */ /* 0x000fe2000000005b */
[----:B------:R-:W-:Y:S06]  /*21310*/  BRA `(.L_x_2800) ;  /* 0x0000003400307947 */ /* 0x000fec0003800000 */
.L_x_2743:
[----:B------:R-:W-:Y:S01]  /*21320*/  BSSY.RECONVERGENT B1, `(.L_x_2801) ;  /* 0x000006a000017945 */ /* 0x000fe20003800200 */
[----:B------:R-:W-:Y:S01]  /*21330*/  IMAD.MOV.U32 R12, RZ, RZ, RZ ;  /* 0x000000ffff0c7224 */ /* 0x000fe200078e00ff */
[----:B--2---:R-:W-:Y:S01]  /*21340*/  MOV R48, R34 ;  /* 0x0000002200307202 */ /* 0x004fe20000000f00 */
        /* <DEDUP_REMOVED lines=14> */
[----:B------:R-:W-:Y:S01]  /*21430*/  @P1 IADD3 R48, PT, PT, R34, 0x1, RZ ;  /* 0x0000000122301810 */ /* 0x000fe20007ffe0ff */
[----:B------:R-:W-:Y:S01]  /*21440*/  @P1 IMAD.MOV.U32 R11, RZ, RZ, R35 ;  /* 0x000000ffff0b1224 */ /* 0x000fe200078e0023 */
[----:B------:R-:W-:Y:S01]  /*21450*/  @P1 MOV R152, R138 ;  /* 0x0000008a00981202 */ /* 0x000fe20000000f00 */
[----:B------:R-:W-:Y:S06]  /*21460*/  BRA `(.L_x_2804) ;  /* 0x00000004002c7947 */ /* 0x000fec0003800000 */
.L_x_2805:
[----:B------:R-:W-:Y:S01]  /*21470*/  VIADD R37, R37, 0x1 ;  /* 0x0000000125257836 */ /* 0x000fe20000000000 */
[----:B------:R-:W-:Y:S03]  /*21480*/  BSSY.RECONVERGENT B3, `(.L_x_2806) ;  /* 0x000000c000037945 */ /* 0x000fe60003800200 */
[C---:B01----:R-:W-:Y:S01]  /*21490*/  IMAD.WIDE.U32 R88, R37.reuse, -0x2daee0ad, RZ ;  /* 0xd2511f5325587825 */ /* 0x043fe200078e00ff */
        /* <DEDUP_REMOVED lines=10> */
.L_x_2807:
[----:B------:R-:W-:Y:S05]  /*21540*/  BSYNC.RECONVERGENT B3 ;  /* 0x0000000000037941 */ /* 0x000fea0003800200 */
.L_x_2806:
[----:B------:R-:W-:Y:S01]  /*21550*/  LOP3.LUT R34, R31, R89, R55, 0x96, !PT ;  /* 0x000000591f227212 */ /* 0x000fe200078e9637 */
[----:B------:R-:W-:Y:S01]  /*21560*/  IMAD.WIDE.U32 R48, R32, -0x326172a9, RZ ;  /* 0xcd9e8d5720307825 */ /* 0x000fe200078e00ff */
[----:B------:R-:W-:-:S03]  /*21570*/  IADD3 R89, PT, PT, R54, -0x61c88647, RZ ;  /* 0x9e3779b936597810 */ /* 0x000fc60007ffe0ff */
[----:B------:R-:W-:Y:S01]  /*21580*/  IMAD.WIDE.U32 R34, R34, -0x326172a9, RZ ;  /* 0xcd9e8d5722227825 */ /* 0x000fe200078e00ff */
[----:B------:R-:W-:-:S03]  /*21590*/  LOP3.LUT R49, R33, R49, R54, 0x96, !PT ;  /* 0x0000003121317212 */ /* 0x000fc600078e9636 */
[----:B------:R-:W-:Y:S01]  /*215a0*/  VIADD R11, R55, 0xbb67ae85 ;  /* 0xbb67ae85370b7836 */ /* 0x000fe20000000000 */
[----:B------:R-:W-:Y:S01]  /*215b0*/  LOP3.LUT R89, R89, R48, R35, 0x96, !PT ;  /* 0x0000003059597212 */ /* 0x000fe200078e9623 */
[----:B------:R-:W-:Y:S01]  /*215c0*/  IMAD.WIDE.U32 R48, R49, -0x2daee0ad, RZ ;  /* 0xd2511f5331307825 */ /* 0x000fe200078e00ff */
[----:B------:R-:W-:-:S03]  /*215d0*/  IADD3 R35, PT, PT, R55, 0x76cf5d0a, RZ ;  /* 0x76cf5d0a37237810 */ /* 0x000fc60007ffe0ff */
        /* <DEDUP_REMOVED lines=46> */
[----:B------:R-:W-:Y:S01]  /*218c0*/  IMAD.WIDE.U32 R48, R49, -0x2daee0ad, RZ ;  /* 0xd2511f5331307825 */ /* 0x000fe200078e00ff */
[----:B------:R-:W-:Y:S02]  /*218d0*/  MOV R30, R34 ;  /* 0x00000022001e7202 */ /* 0x000fe40000000f00 */
[----:B------:R-:W-:Y:S01]  /*218e0*/  MOV R11, R138 ;  /* 0x0000008a000b7202 */ /* 0x000fe20000000f00 */
[----:B------:R-:W-:Y:S01]  /*218f0*/  IMAD.MOV.U32 R152, RZ, RZ, R48 ;  /* 0x000000ffff987224 */ /* 0x000fe200078e0030 */
[----:B------:R-:W-:Y:S01]  /*21900*/  LOP3.LUT R36, R36, R88, R49, 0x96, !PT ;  /* 0x0000005824247212 */ /* 0x000fe200078e9631 */
[----:B------:R-:W-:-:S07]  /*21910*/  IMAD.MOV.U32 R48, RZ, RZ, RZ ;  /* 0x000000ffff307224 */ /* 0x000fce00078e00ff */
.L_x_2804:
[----:B------:R-:W-:Y:S05]  /*21920*/  BSYNC.RECONVERGENT B2 ;  /* 0x0000000000027941 */ /* 0x000fea0003800200 */
.L_x_2803:
        /* <DEDUP_REMOVED lines=9> */
.L_x_2802:
[----:B------:R-:W-:Y:S05]  /*219c0*/  BSYNC.RECONVERGENT B1 ;  /* 0x0000000000017941 */ /* 0x000fea0003800200 */
.L_x_2801:
[----:B------:R-:W-:Y:S01]  /*219d0*/  BSSY.RECONVERGENT B1, `(.L_x_2808) ;  /* 0x0000068000017945 */ /* 0x000fe20003800200 */
[----:B01----:R-:W-:Y:S01]  /*219e0*/  F2FP.BF16.F32.PACK_AB R88, RZ, R12 ;  /* 0x0000000cff58723e */ /* 0x003fe200000010ff */
[----:B------:R-:W-:Y:S01]  /*219f0*/  IMAD.MOV.U32 R34, RZ, RZ, R48 ;  /* 0x000000ffff227224 */ /* 0x000fe200078e0030 */
[----:B------:R-:W-:Y:S01]  /*21a00*/  MOV R11, RZ ;  /* 0x000000ff000b7202 */ /* 0x000fe20000000f00 */
        /* <DEDUP_REMOVED lines=14> */
.L_x_2812:
        /* <DEDUP_REMOVED lines=13> */
.L_x_2814:
[----:B------:R-:W-:Y:S05]  /*21bc0*/  BSYNC.RECONVERGENT B3 ;  /* 0x0000000000037941 */ /* 0x000fea0003800200 */
.L_x_2813:
[----:B------:R-:W-:Y:S01]  /*21bd0*/  LOP3.LUT R34, R31, R91, R55, 0x96, !PT ;  /* 0x0000005b1f227212 */ /* 0x000fe200078e9637 */
[----:B------:R-:W-:Y:S01]  /*21be0*/  IMAD.WIDE.U32 R48, R32, -0x326172a9, RZ ;  /* 0xcd9e8d5720307825 */ /* 0x000fe200078e00ff */
[C---:B------:R-:W-:Y:S02]  /*21bf0*/  IADD3 R11, PT, PT, R55.reuse, -0x4498517b, RZ ;  /* 0xbb67ae85370b7810 */ /* 0x040fe40007ffe0ff */
[----:B------:R-:W-:Y:S01]  /*21c00*/  IADD3 R36, PT, PT, R55, -0x695add53, RZ ;  /* 0x96a522ad37247810 */ /* 0x000fe20007ffe0ff */
[----:B------:R-:W-:Y:S01]  /*21c10*/  VIADD R91, R54, 0x9e3779b9 ;  /* 0x9e3779b9365b7836 */ /* 0x000fe20000000000 */
[----:B------:R-:W-:Y:S01]  /*21c20*/  LOP3.LUT R49, R33, R49, R54, 0x96, !PT ;  /* 0x0000003121317212 */ /* 0x000fe200078e9636 */
[----:B------:R-:W-:-:S05]  /*21c30*/  IMAD.WIDE.U32 R34, R34, -0x326172a9, RZ ;  /* 0xcd9e8d5722227825 */ /* 0x000fca00078e00ff */
[----:B------:R-:W-:Y:S01]  /*21c40*/  LOP3.LUT R91, R91, R48, R35, 0x96, !PT ;  /* 0x000000305b5b7212 */ /* 0x000fe200078e9623 */
[----:B------:R-:W-:-:S04]  /*21c50*/  IMAD.WIDE.U32 R48, R49, -0x2daee0ad, RZ ;  /* 0xd2511f5331307825 */ /* 0x000fc800078e00ff */
[----:B------:R-:W-:Y:S01]  /*21c60*/  VIADD R35, R55, 0x76cf5d0a ;  /* 0x76cf5d0a37237836 */ /* 0x000fe20000000000 */
[----:B------:R-:W-:Y:S01]  /*21c70*/  LOP3.LUT R49, R11, R90, R49, 0x96, !PT ;  /* 0x0000005a0b317212 */ /* 0x000fe200078e9631 */
[----:B------:R-:W-:Y:S01]  /*21c80*/  IMAD.WIDE.U32 R90, R91, -0x2daee0ad, RZ ;  /* 0xd2511f535b5a7825 */ /* 0x000fe200078e00ff */
[----:B------:R-:W-:-:S04]  /*21c90*/  IADD3 R11, PT, PT, R54, 0x3c6ef372, RZ ;  /* 0x3c6ef372360b7810 */ /* 0x000fc80007ffe0ff */
        /* <DEDUP_REMOVED lines=40> */
[----:B------:R-:W-:-:S04]  /*21f20*/  IMAD.WIDE.U32 R34, R34, -0x326172a9, RZ ;  /* 0xcd9e8d5722227825 */ /* 0x000fc800078e00ff */
[----:B------:R-:W-:Y:S01]  /*21f30*/  IMAD.MOV.U32 R30, RZ, RZ, R34 ;  /* 0x000000ffff1e7224 */ /* 0x000fe200078e0022 */
[----:B------:R-:W-:Y:S01]  /*21f40*/  LOP3.LUT R35, R11, R48, R35, 0x96, !PT ;  /* 0x000000300b237212 */ /* 0x000fe200078e9623 */
[----:B------:R-:W-:-:S04]  /*21f50*/  IMAD.WIDE.U32 R48, R49, -0x2daee0ad, RZ ;  /* 0xd2511f5331307825 */ /* 0x000fc800078e00ff */
[----:B------:R-:W-:Y:S01]  /*21f60*/  HFMA2 R34, -RZ, RZ, 0, 0 ;  /* 0x00000000ff227431 */ /* 0x000fe200000001ff */
[----:B------:R-:W-:Y:S01]  /*21f70*/  MOV R11, R152 ;  /* 0x00000098000b7202 */ /* 0x000fe20000000f00 */
[----:B------:R-:W-:Y:S01]  /*21f80*/  IMAD.MOV.U32 R152, RZ, RZ, R48 ;  /* 0x000000ffff987224 */ /* 0x000fe200078e0030 */
[----:B------:R-:W-:-:S07]  /*21f90*/  LOP3.LUT R36, R36, R90, R49, 0x96, !PT ;  /* 0x0000005a24247212 */ /* 0x000fce00078e9631 */
.L_x_2811:
[----:B------:R-:W-:Y:S05]  /*21fa0*/  BSYNC.RECONVERGENT B2 ;  /* 0x0000000000027941 */ /* 0x000fea0003800200 */
.L_x_2810:
        /* <DEDUP_REMOVED lines=10> */
.L_x_2809:
[----:B------:R-:W-:Y:S05]  /*22050*/  BSYNC.RECONVERGENT B1 ;  /* 0x0000000000017941 */ /* 0x000fea0003800200 */
.L_x_2808:
[----:B------:R-:W-:Y:S01]  /*22060*/  BSSY.RECONVERGENT B1, `(.L_x_2815) ;  /* 0x0000067000017945 */ /* 0x000fe20003800200 */
[----:B------:R-:W-:Y:S01]  /*22070*/  F2FP.BF16.F32.PACK_AB R91, RZ, R11 ;  /* 0x0000000bff5b723e */ /* 0x000fe200000010ff */
[----:B------:R-:W-:Y:S01]  /*22080*/  IMAD.MOV.U32 R48, RZ, RZ, RZ ;  /* 0x000000ffff307224 */ /* 0x000fe200078e00ff */
[----:B------:R-:W-:Y:S01]  /*22090*/  MOV R90, R34 ;  /* 0x00000022005a7202 */ /* 0x000fe20000000f00 */
        /* <DEDUP_REMOVED lines=14> */
.L_x_2819:
        /* <DEDUP_REMOVED lines=13> */
.L_x_2821:
[----:B------:R-:W-:Y:S05]  /*22250*/  BSYNC.RECONVERGENT B3 ;  /* 0x0000000000037941 */ /* 0x000fea0003800200 */
.L_x_2820:
        /* <DEDUP_REMOVED lines=57> */
[----:B------:R-:W-:-:S03]  /*225f0*/  MOV R30, R34 ;  /* 0x00000022001e7202 */ /* 0x000fc60000000f00 */
[----:B------:R-:W-:Y:S01]  /*22600*/  IMAD.MOV.U32 R25, RZ, RZ, R152 ;  /* 0x000000ffff197224 */ /* 0x000fe200078e0098 */
[----:B------:R-:W-:Y:S02]  /*22610*/  LOP3.LUT R36, R36, R106, R49, 0x96, !PT ;  /* 0x0000006a24247212 */ /* 0x000fe400078e9631 */
[----:B------:R-:W-:-:S07]  /*22620*/  MOV R152, R48 ;  /* 0x0000003000987202 */ /* 0x000fce0000000f00 */
.L_x_2818:
[----:B------:R-:W-:Y:S05]  /*22630*/  BSYNC.RECONVERGENT B2 ;  /* 0x0000000000027941 */ /* 0x000fea0003800200 */
.L_x_2817:
[----:B------:R-:W-:Y:S01]  /*22640*/  HFMA2 R34, -RZ, RZ, 0.1171875, 0 ;  /* 0x2f800000ff227431 */ /* 0x000fe200000001ff */
[----:B------:R-:W-:-:S05]  /*22650*/  I2FP.F32.U32 R25, R25 ;  /* 0x0000001900197245 */ /* 0x000fca0000201000 */
[----:B------:R-:W-:-:S05]  /*22660*/  FFMA.FTZ R25, R25, R34, 1.1641532182693481445e-10 ;  /* 0x2f00000019197423 */ /* 0x000fca0000010022 */
[----:B------:R-:W-:Y:S01]  /*22670*/  FSETP.GTU.FTZ.AND P1, PT, R25, UR8, PT ;  /* 0x0000000819007c0b */ /* 0x000fe2000bf3c000 */
[----:B-----5:R-:W-:-:S04]  /*22680*/  IMAD.U32 R25, R57, 0x10000, RZ ;  /* 0x0001000039197824 */ /* 0x020fc800078e00ff */
[----:B------:R-:W-:-:S04]  /*22690*/  FMUL.FTZ R25, R25, UR11 ;  /* 0x0000000b19197c20 */ /* 0x000fc80008410000 */
[----:B------:R-:W-:-:S05]  /*226a0*/  FMUL.FTZ R25, R25, UR10 ;  /* 0x0000000a19197c20 */ /* 0x000fca0008410000 */
[----:B------:R-:W-:Y:S02]  /*226b0*/  FSEL R48, R25, RZ, !P1 ;  /* 0x000000ff19307208 */ /* 0x000fe40004800000 */
[----:B------:R-:W-:-:S07]  /*226c0*/  SEL R25, RZ, 0x1, P1 ;  /* 0x00000001ff197807 */ /* 0x000fce0000800000 */
.L_x_2816:
[----:B------:R-:W-:Y:S05]  /*226d0*/  BSYNC.RECONVERGENT B1 ;  /* 0x0000000000017941 */ /* 0x000fea0003800200 */
.L_x_2815:
[----:B------:R-:W-:Y:S01]  /*226e0*/  BSSY.RECONVERGENT B1, `(.L_x_2822) ;  /* 0x0000068000017945 */ /* 0x000fe20003800200 */
[----:B------:R-:W-:Y:S01]  /*226f0*/  F2FP.BF16.F32.PACK_AB R89, RZ, R48 ;  /* 0x00000030ff59723e */ /* 0x000fe200000010ff */
        /* <DEDUP_REMOVED lines=16> */
.L_x_2826:
        /* <DEDUP_REMOVED lines=13> */
.L_x_2828:
[----:B------:R-:W-:Y:S05]  /*228d0*/  BSYNC.RECONVERGENT B3 ;  /* 0x0000000000037941 */ /* 0x000fea0003800200 */
.L_x_2827:
        /* <DEDUP_REMOVED lines=61> */
.L_x_2825:
[----:B------:R-:W-:Y:S05]  /*22cb0*/  BSYNC.RECONVERGENT B2 ;  /* 0x0000000000027941 */ /* 0x000fea0003800200 */
.L_x_2824:
[----:B------:R-:W-:Y:S01]  /*22cc0*/  I2FP.F32.U32 R24, R24 ;  /* 0x0000001800187245 */ /* 0x000fe20000201000 */
[----:B------:R-:W-:-:S04]  /*22cd0*/  IMAD.MOV.U32 R49, RZ, RZ, 0x2f800000 ;  /* 0x2f800000ff317424 */ /* 0x000fc800078e00ff */
[----:B------:R-:W-:-:S05]  /*22ce0*/  FFMA.FTZ R24, R24, R49, 1.1641532182693481445e-10 ;  /* 0x2f00000018187423 */ /* 0x000fca0000010031 */
[----:B------:R-:W-:Y:S02]  /*22cf0*/  FSETP.GTU.FTZ.AND P1, PT, R24, UR8, PT ;  /* 0x0000000818007c0b */ /* 0x000fe4000bf3c000 */
[----:B-----5:R-:W-:-:S04]  /*22d00*/  PRMT R24, R57, 0x7632, R24 ;  /* 0x0000763239187816 */ /* 0x020fc80000000018 */
[----:B------:R-:W-:-:S05]  /*22d10*/  SHF.L.U32 R24, R24, 0x10, RZ ;  /* 0x0000001018187819 */ /* 0x000fca00000006ff */
[----:B------:R-:W-:-:S04]  /*22d20*/  FMUL.FTZ R24, R24, UR11 ;  /* 0x0000000b18187c20 */ /* 0x000fc80008410000 */
[----:B------:R-:W-:-:S05]  /*22d30*/  FMUL.FTZ R24, R24, UR10 ;  /* 0x0000000a18187c20 */ /* 0x000fca0008410000 */
[----:B------:R-:W-:Y:S02]  /*22d40*/  FSEL R49, R24, RZ, !P1 ;  /* 0x000000ff18317208 */ /* 0x000fe40004800000 */
[----:B------:R-:W-:-:S07]  /*22d50*/  SEL R24, RZ, 0x1, P1 ;  /* 0x00000001ff187807 */ /* 0x000fce0000800000 */
.L_x_2823:
[----:B------:R-:W-:Y:S05]  /*22d60*/  BSYNC.RECONVERGENT B1 ;  /* 0x0000000000017941 */ /* 0x000fea0003800200 */
.L_x_2822:
        /* <DEDUP_REMOVED lines=18> */
.L_x_2833:
        /* <DEDUP_REMOVED lines=13> */
.L_x_2835:
[----:B------:R-:W-:Y:S05]  /*22f60*/  BSYNC.RECONVERGENT B3 ;  /* 0x0000000000037941 */ /* 0x000fea0003800200 */
.L_x_2834:
        /* <DEDUP_REMOVED lines=58> */
[----:B------:R-:W-:Y:S01]  /*23310*/  LOP3.LUT R36, R36, R126, R107, 0x96, !PT ;  /* 0x0000007e24247212 */ /* 0x000fe200078e966b */
[----:B------:R-:W-:Y:S01]  /*23320*/  IMAD.MOV.U32 R126, RZ, RZ, RZ ;  /* 0x000000ffff7e7224 */ /* 0x000fe200078e00ff */
[----:B------:R-:W-:-:S07]  /*23330*/  MOV R152, R106 ;  /* 0x0000006a00987202 */ /* 0x000fce0000000f00 */
.L_x_2832:
[----:B------:R-:W-:Y:S05]  /*23340*/  BSYNC.RECONVERGENT B2 ;  /* 0x0000000000027941 */ /* 0x000fea0003800200 */
.L_x_2831:
        /* <DEDUP_REMOVED lines=9> */
.L_x_2830:
[----:B------:R-:W-:Y:S05]  /*233e0*/  BSYNC.RECONVERGENT B1 ;  /* 0x0000000000017941 */ /* 0x000fea0003800200 */
.L_x_2829:
        /* <DEDUP_REMOVED lines=18> */
.L_x_2840:
        /* <DEDUP_REMOVED lines=13> */
.L_x_2842:
[----:B------:R-:W-:Y:S05]  /*235e0*/  BSYNC.RECONVERGENT B3 ;  /* 0x0000000000037941 */ /* 0x000fea0003800200 */
.L_x_2841:
        /* <DEDUP_REMOVED lines=61> */
.L_x_2839:
[----:B------:R-:W-:Y:S05]  /*239c0*/  BSYNC.RECONVERGENT B2 ;  /* 0x0000000000027941 */ /* 0x000fea0003800200 */
.L_x_2838:
        /* <DEDUP_REMOVED lines=10> */
.L_x_2837:
[----:B------:R-:W-:Y:S05]  /*23a70*/  BSYNC.RECONVERGENT B1 ;  /* 0x0000000000017941 */ /* 0x000fea0003800200 */
.L_x_2836:
        /* <DEDUP_REMOVED lines=18> */
.L_x_2847:
        /* <DEDUP_REMOVED lines=13> */
.L_x_2849:
[----:B------:R-:W-:Y:S05]  /*23c70*/  BSYNC.RECONVERGENT B3 ;  /* 0x0000000000037941 */ /* 0x000fea0003800200 */
.L_x_2848:
        /* <DEDUP_REMOVED lines=61> */
.L_x_2846:
[----:B------:R-:W-:Y:S05]  /*24050*/  BSYNC.RECONVERGENT B2 ;  /* 0x0000000000027941 */ /* 0x000fea0003800200 */
.L_x_2845:
        /* <DEDUP_REMOVED lines=9> */
.L_x_2844:
[----:B------:R-:W-:Y:S05]  /*240f0*/  BSYNC.RECONVERGENT B1 ;  /* 0x0000000000017941 */ /* 0x000fea0003800200 */
.L_x_2843:
        /* <DEDUP_REMOVED lines=18> */
.L_x_2854:
        /* <DEDUP_REMOVED lines=13> */
.L_x_2856:
[----:B------:R-:W-:Y:S05]  /*242f0*/  BSYNC.RECONVERGENT B3 ;  /* 0x0000000000037941 */ /* 0x000fea0003800200 */
.L_x_2855:
        /* <DEDUP_REMOVED lines=61> */
.L_x_2853:
[----:B------:R-:W-:Y:S05]  /*246d0*/  BSYNC.RECONVERGENT B2 ;  /* 0x0000000000027941 */ /* 0x000fea0003800200 */
.L_x_2852:
        /* <DEDUP_REMOVED lines=10> */
.L_x_2851:
[----:B------:R-:W-:Y:S05]  /*24780*/  BSYNC.RECONVERGENT B1 ;  /* 0x0000000000017941 */ /* 0x000fea0003800200 */
.L_x_2850:
[----:B------:R-:W-:Y:S02]  /*24790*/  F2FP.BF16.F32.PACK_AB R146, RZ, R127 ;  /* 0x0000007fff92723e */ /* 0x000fe400000010ff */
[----:B------:R-:W-:Y:S02]  /*247a0*/  PRMT R88, R88, 0x5410, R91 ;  /* 0x0000541058587816 */ /* 0x000fe4000000005b */
[----:B------:R-:W-:Y:S02]  /*247b0*/  PRMT R90, R90, 0x5410, R153 ;  /* 0x000054105a5a7816 */ /* 0x000fe40000000099 */
[----:B------:R-:W-:Y:S02]  /*247c0*/  PRMT R89, R89, 0x5410, R138 ;  /* 0x0000541059597816 */ /* 0x000fe4000000008a */
[----:B------:R-:W-:-:S07]  /*247d0*/  PRMT R91, R211, 0x5410, R146 ;  /* 0x00005410d35b7816 */ /* 0x000fce0000000092 */
.L_x_2800:
        /* <DEDUP_REMOVED lines=26> */
.L_x_2858:
[----:B------:R-:W-:Y:S05]  /*24980*/  BSYNC.RECONVERGENT B1 ;  /* 0x0000000000017941 */ /* 0x000fea0003800200 */
.L_x_2857:
[----:B------:R-:W-:Y:S01]  /*24990*/  VIADD R144, R144, 0x20 ;  /* 0x0000002090907836 */ /* 0x000fe20000000000 */
[----:B------:R-:W-:-:S07]  /*249a0*/  IADD3 R139, PT, PT, R139, 0x20, RZ ;  /* 0x000000208b8b7810 */ /* 0x000fce0007ffe0ff */
.L_x_2740:
[----:B------:R-:W-:Y:S05]  /*249b0*/  BSYNC.RECONVERGENT B0 ;  /* 0x0000000000007941 */ /* 0x000fea0003800200 */
.L_x_2739:
        /* <DEDUP_REMOVED lines=10> */
.L_x_2862:
[----:B------:R-:W-:Y:S05]  /*24a60*/  BSYNC.RECONVERGENT B1 ;  /* 0x0000000000017941 */ /* 0x000fea0003800200 */
.L_x_2861:
        /* <DEDUP_REMOVED lines=28> */
.L_x_2868:
        /* <DEDUP_REMOVED lines=13> */
.L_x_2870:
[----:B------:R-:W-:Y:S05]  /*24d00*/  BSYNC.RECONVERGENT B3 ;  /* 0x0000000000037941 */ /* 0x000fea0003800200 */
.L_x_2869:
        /* <DEDUP_REMOVED lines=61> */
.L_x_2867:
[----:B------:R-:W-:Y:S05]  /*250e0*/  BSYNC.RECONVERGENT B2 ;  /* 0x0000000000027941 */ /* 0x000fea0003800200 */
.L_x_2866:
        /* <DEDUP_REMOVED lines=11> */
.L_x_2865:
[----:B------:R-:W-:Y:S05]  /*251a0*/  BSYNC.RECONVERGENT B1 ;  /* 0x0000000000017941 */ /* 0x000fea0003800200 */
.L_x_2864:
        /* <DEDUP_REMOVED lines=23> */
.L_x_2875:
        /* <DEDUP_REMOVED lines=13> */
.L_x_2877:
[----:B------:R-:W-:Y:S05]  /*253f0*/  BSYNC.RECONVERGENT B3 ;  /* 0x0000000000037941 */ /* 0x000fea0003800200 */
.L_x_2876:
        /* <DEDUP_REMOVED lines=61> */
.L_x_2874:
[----:B------:R-:W-:Y:S05]  /*257d0*/  BSYNC.RECONVERGENT B2 ;  /* 0x0000000000027941 */ /* 0x000fea0003800200 */
.L_x_2873:
[----:B------:R-:W-:Y:S01]  /*257e0*/  HFMA2 R26, -RZ, RZ, 0.1171875, 0 ;  /* 0x2f800000ff1a7431 */ /* 0x000fe200000001ff */
[----:B------:R-:W-:Y:S02]  /*257f0*/  I2FP.F32.U32 R9, R9 ;  /* 0x0000000900097245 */ /* 0x000fe40000201000 */
[----:B------:R-:W-:-:S04]  /*25800*/  PRMT R88, R88, 0x7632, R88 ;  /* 0x0000763258587816 */ /* 0x000fc80000000058 */
[----:B------:R-:W-:Y:S01]  /*25810*/  SHF.L.U32 R88, R88, 0x10, RZ ;  /* 0x0000001058587819 */ /* 0x000fe200000006ff */
        /* <DEDUP_REMOVED lines=9> */
.L_x_2872:
[----:B------:R-:W-:Y:S05]  /*258b0*/  BSYNC.RECONVERGENT B1 ;  /* 0x0000000000017941 */ /* 0x000fea0003800200 */
.L_x_2871:
        /* <DEDUP_REMOVED lines=22> */
.L_x_2882:
        /* <DEDUP_REMOVED lines=13> */
.L_x_2884:
[----:B------:R-:W-:Y:S05]  /*25af0*/  BSYNC.RECONVERGENT B3 ;  /* 0x0000000000037941 */ /* 0x000fea0003800200 */
.L_x_2883:
        /* <DEDUP_REMOVED lines=61> */
.L_x_2881:
[----:B------:R-:W-:Y:S05]  /*25ed0*/  BSYNC.RECONVERGENT B2 ;  /* 0x0000000000027941 */ /* 0x000fea0003800200 */
.L_x_2880:
        /* <DEDUP_REMOVED lines=11> */
.L_x_2879:
[----:B------:R-:W-:Y:S05]  /*25f90*/  BSYNC.RECONVERGENT B1 ;  /* 0x0000000000017941 */ /* 0x000fea0003800200 */
.L_x_2878:
        /* <DEDUP_REMOVED lines=23> */
.L_x_2889:
        /* <DEDUP_REMOVED lines=13> */
.L_x_2891:
[----:B------:R-:W-:Y:S05]  /*261e0*/  BSYNC.RECONVERGENT B3 ;  /* 0x0000000000037941 */ /* 0x000fea0003800200 */
.L_x_2890:
        /* <DEDUP_REMOVED lines=61> */
.L_x_2888:
[----:B------:R-:W-:Y:S05]  /*265c0*/  BSYNC.RECONVERGENT B2 ;  /* 0x0000000000027941 */ /* 0x000fea0003800200 */
.L_x_2887:
[----:B------:R-:W-:Y:S01]  /*265d0*/  HFMA2 R51, -RZ, RZ, 0.1171875, 0 ;  /* 0x2f800000ff337431 */ /* 0x000fe200000001ff */
[----:B------:R-:W-:Y:S02]  /*265e0*/  I2FP.F32.U32 R24, R24 ;  /* 0x0000001800187245 */ /* 0x000fe40000201000 */
[----:B------:R-:W-:-:S04]  /*265f0*/  PRMT R89, R89, 0x7632, R89 ;  /* 0x0000763259597816 */ /* 0x000fc80000000059 */
[----:B------:R-:W-:Y:S01]  /*26600*/  SHF.L.U32 R89, R89, 0x10, RZ ;  /* 0x0000001059597819 */ /* 0x000fe200000006ff */
        /* <DEDUP_REMOVED lines=9> */
.L_x_2886:
[----:B------:R-:W-:Y:S05]  /*266a0*/  BSYNC.RECONVERGENT B1 ;  /* 0x0000000000017941 */ /* 0x000fea0003800200 */
.L_x_2885:
        /* <DEDUP_REMOVED lines=22> */
.L_x_2896:
        /* <DEDUP_REMOVED lines=13> */
.L_x_2898:
[----:B------:R-:W-:Y:S05]  /*268e0*/  BSYNC.RECONVERGENT B3 ;  /* 0x0000000000037941 */ /* 0x000fea0003800200 */
.L_x_2897:
        /* <DEDUP_REMOVED lines=61> */
.L_x_2895:
[----:B------:R-:W-:Y:S05]  /*26cc0*/  BSYNC.RECONVERGENT B2 ;  /* 0x0000000000027941 */ /* 0x000fea0003800200 */
.L_x_2894:
        /* <DEDUP_REMOVED lines=11> */
.L_x_2893:
[----:B------:R-:W-:Y:S05]  /*26d80*/  BSYNC.RECONVERGENT B1 ;  /* 0x0000000000017941 */ /* 0x000fea0003800200 */
.L_x_2892:
        /* <DEDUP_REMOVED lines=23> */
.L_x_2903:
        /* <DEDUP_REMOVED lines=13> */
.L_x_2905:
[----:B------:R-:W-:Y:S05]  /*26fd0*/  BSYNC.RECONVERGENT B3 ;  /* 0x0000000000037941 */ /* 0x000fea0003800200 */
.L_x_2904:
        /* <DEDUP_REMOVED lines=61> */
.L_x_2902:
[----:B------:R-:W-:Y:S05]  /*273b0*/  BSYNC.RECONVERGENT B2 ;  /* 0x0000000000027941 */ /* 0x000fea0003800200 */
.L_x_2901:
        /* <DEDUP_REMOVED lines=13> */
.L_x_2900:
[----:B------:R-:W-:Y:S05]  /*27490*/  BSYNC.RECONVERGENT B1 ;  /* 0x0000000000017941 */ /* 0x000fea0003800200 */
.L_x_2899:
        /* <DEDUP_REMOVED lines=22> */
.L_x_2910:
        /* <DEDUP_REMOVED lines=13> */
.L_x_2912:
[----:B------:R-:W-:Y:S05]  /*276d0*/  BSYNC.RECONVERGENT B3 ;  /* 0x0000000000037941 */ /* 0x000fea0003800200 */
.L_x_2911:
        /* <DEDUP_REMOVED lines=52> */
[----:B------:R-:W-:Y:S01]  /*27a20*/  IMAD.MOV.U32 R153, RZ, RZ, RZ ;  /* 0x000000ffff997224 */ /* 0x000fe200078e00ff */
[----:B------:R-:W-:-:S03]  /*27a30*/  IADD3 R21, PT, PT, R54, -0x700cb87f, RZ ;  /* 0x8ff3478136157810 */ /* 0x000fc60007ffe0ff */
[----:B------:R-:W-:-:S05]  /*27a40*/  IMAD.WIDE.U32 R34, R34, -0x326172a9, RZ ;  /* 0xcd9e8d5722227825 */ /* 0x000fca00078e00ff */
[----:B------:R-:W-:Y:S01]  /*27a50*/  LOP3.LUT R35, R21, R128, R35, 0x96, !PT ;  /* 0x0000008015237212 */ /* 0x000fe200078e9623 */
[----:B------:R-:W-:Y:S01]  /*27a60*/  IMAD.WIDE.U32 R128, R129, -0x2daee0ad, RZ ;  /* 0xd2511f5381807825 */ /* 0x000fe200078e00ff */
[----:B------:R-:W-:Y:S02]  /*27a70*/  MOV R30, R34 ;  /* 0x00000022001e7202 */ /* 0x000fe40000000f00 */
[----:B------:R-:W-:Y:S01]  /*27a80*/  MOV R21, R154 ;  /* 0x0000009a00157202 */ /* 0x000fe20000000f00 */
[----:B------:R-:W-:Y:S01]  /*27a90*/  IMAD.MOV.U32 R215, RZ, RZ, R128 ;  /* 0x000000ffffd77224 */ /* 0x000fe200078e0080 */
[----:B------:R-:W-:-:S07]  /*27aa0*/  LOP3.LUT R36, R36, R152, R129, 0x96, !PT ;  /* 0x0000009824247212 */ /* 0x000fce00078e9681 */
.L_x_2909:
[----:B------:R-:W-:Y:S05]  /*27ab0*/  BSYNC.RECONVERGENT B2 ;  /* 0x0000000000027941 */ /* 0x000fea0003800200 */
.L_x_2908:
        /* <DEDUP_REMOVED lines=11> */
.L_x_2907:
[----:B------:R-:W-:Y:S05]  /*27b70*/  BSYNC.RECONVERGENT B1 ;  /* 0x0000000000017941 */ /* 0x000fea0003800200 */
.L_x_2906:
        /* <DEDUP_REMOVED lines=23> */
.L_x_2917:
        /* <DEDUP_REMOVED lines=13> */
.L_x_2919:
[----:B------:R-:W-:Y:S05]  /*27dc0*/  BSYNC.RECONVERGENT B3 ;  /* 0x0000000000037941 */ /* 0x000fea0003800200 */
.L_x_2918:
        /* <DEDUP_REMOVED lines=57> */
[----:B------:R-:W-:Y:S02]  /*28160*/  HFMA2 R34, -RZ, RZ, 0, 0 ;  /* 0x00000000ff227431 */ /* 0x000fe400000001ff */
[----:B------:R-:W-:Y:S01]  /*28170*/  IMAD.MOV.U32 R20, RZ, RZ, R215 ;  /* 0x000000ffff147224 */ /* 0x000fe200078e00d7 */
[----:B------:R-:W-:-:S07]  /*28180*/  LOP3.LUT R36, R36, R154, R153, 0x96, !PT ;  /* 0x0000009a24247212 */ /* 0x000fce00078e9699 */
.L_x_2916:
[----:B------:R-:W-:Y:S05]  /*28190*/  BSYNC.RECONVERGENT B2 ;  /* 0x0000000000027941 */ /* 0x000fea0003800200 */
.L_x_2915:
        /* <DEDUP_REMOVED lines=13> */
.L_x_2914:
[----:B------:R-:W-:Y:S05]  /*28270*/  BSYNC.RECONVERGENT B1 ;  /* 0x0000000000017941 */ /* 0x000fea0003800200 */
.L_x_2913:
[----:B------:R-:W-:Y:S02]  /*28280*/  F2FP.BF16.F32.PACK_AB R91, RZ, R129 ;  /* 0x00000081ff5b723e */ /* 0x000fe400000010ff */
[----:B------:R-:W-:Y:S02]  /*28290*/  PRMT R90, R147, 0x5410, R90 ;  /* 0x00005410935a7816 */ /* 0x000fe4000000005a */
[----:B------:R-:W-:Y:S02]  /*282a0*/  PRMT R89, R146, 0x5410, R89 ;  /* 0x0000541092597816 */ /* 0x000fe40000000059 */
[----:B------:R-:W-:Y:S02]  /*282b0*/  PRMT R88, R138, 0x5410, R88 ;  /* 0x000054108a587816 */ /* 0x000fe40000000058 */
[----:B------:R-:W-:Y:S01]  /*282c0*/  PRMT R91, R211, 0x5410, R91 ;  /* 0x00005410d35b7816 */ /* 0x000fe2000000005b */
[----:B------:R-:W-:Y:S06]  /*282d0*/  BRA `(.L_x_2920) ;  /* 0x0000003400307947 */ /* 0x000fec0003800000 */
.L_x_2863:
[----:B------:R-:W-:Y:S01]  /*282e0*/  BSSY.RECONVERGENT B1, `(.L_x_2921) ;  /* 0x000006a000017945 */ /* 0x000fe20003800200 */
[----:B------:R-:W-:Y:S01]  /*282f0*/  MOV R10, RZ ;  /* 0x000000ff000a7202 */ /* 0x000fe20000000f00 */
[----:B------:R-:W-:Y:S01]  /*28300*/  IMAD.MOV.U32 R152, RZ, RZ, R138 ;  /* 0x000000ffff987224 */ /* 0x000fe200078e008a */
[----:B--2---:R-:W-:Y:S01]  /*28310*/  MOV R50, R34 ;  /* 0x0000002200327202 */ /* 0x004fe20000000f00 */
        /* <DEDUP_REMOVED lines=17> */
.L_x_2925:
[----:B------:R-:W-:Y:S01]  /*28430*/  IADD3 R37, PT, PT, R37, 0x1, RZ ;  /* 0x0000000125257810 */ /* 0x000fe20007ffe0ff */
[----:B------:R-:W-:Y:S03]  /*28440*/  BSSY.RECONVERGENT B3, `(.L_x_2926) ;  /* 0x000000c000037945 */ /* 0x000fe60003800200 */
[C---:B------:R-:W-:Y:S01]  /*28450*/  ISETP.NE.AND P1, PT, R37.reuse, RZ, PT ;  /* 0x000000ff2500720c */ /* 0x040fe20003f25270 */
[----:B01----:R-:W-:-:S12]  /*28460*/  IMAD.WIDE.U32 R88, R37, -0x2daee0ad, RZ ;  /* 0xd2511f5325587825 */ /* 0x003fd800078e00ff */
        /* <DEDUP_REMOVED lines=9> */
.L_x_2927:
[----:B------:R-:W-:Y:S05]  /*28500*/  BSYNC.RECONVERGENT B3 ;  /* 0x0000000000037941 */ /* 0x000fea0003800200 */
.L_x_2926:
        /* <DEDUP_REMOVED lines=57> */
[----:B------:R-:W-:Y:S01]  /*288a0*/  IMAD.MOV.U32 R9, RZ, RZ, R138 ;  /* 0x000000ffff097224 */ /* 0x000fe200078e008a */
[----:B------:R-:W-:Y:S01]  /*288b0*/  MOV R152, R50 ;  /* 0x0000003200987202 */ /* 0x000fe20000000f00 */
[----:B------:R-:W-:Y:S01]  /*288c0*/  HFMA2 R50, -RZ, RZ, 0, 0 ;  /* 0x00000000ff327431 */ /* 0x000fe200000001ff */
[----:B------:R-:W-:-:S07]  /*288d0*/  LOP3.LUT R36, R36, R88, R51, 0x96, !PT ;  /* 0x0000005824247212 */ /* 0x000fce00078e9633 */
.L_x_2924:
[----:B------:R-:W-:Y:S05]  /*288e0*/  BSYNC.RECONVERGENT B2 ;  /* 0x0000000000027941 */ /* 0x000fea0003800200 */
.L_x_2923:
        /* <DEDUP_REMOVED lines=9> */
.L_x_2922:
[----:B------:R-:W-:Y:S05]  /*28980*/  BSYNC.RECONVERGENT B1 ;  /* 0x0000000000017941 */ /* 0x000fea0003800200 */
.L_x_2921:
[----:B------:R-:W-:Y:S01]  /*28990*/  BSSY.RECONVERGENT B1, `(.L_x_2928) ;  /* 0x0000068000017945 */ /* 0x000fe20003800200 */
[----:B01----:R-:W-:Y:S01]  /*289a0*/  F2FP.BF16.F32.PACK_AB R88, RZ, R10 ;  /* 0x0000000aff58723e */ /* 0x003fe200000010ff */
        /* <DEDUP_REMOVED lines=16> */
.L_x_2932:
        /* <DEDUP_REMOVED lines=13> */
.L_x_2934:
[----:B------:R-:W-:Y:S05]  /*28b80*/  BSYNC.RECONVERGENT B3 ;  /* 0x0000000000037941 */ /* 0x000fea0003800200 */
.L_x_2933:
        /* <DEDUP_REMOVED lines=61> */
.L_x_2931:
[----:B------:R-:W-:Y:S05]  /*28f60*/  BSYNC.RECONVERGENT B2 ;  /* 0x0000000000027941 */ /* 0x000fea0003800200 */
.L_x_2930:
        /* <DEDUP_REMOVED lines=10> */
.L_x_2929:
[----:B------:R-:W-:Y:S05]  /*29010*/  BSYNC.RECONVERGENT B1 ;  /* 0x0000000000017941 */ /* 0x000fea0003800200 */
.L_x_2928:
        /* <DEDUP_REMOVED lines=18> */
.L_x_2939:
        /* <DEDUP_REMOVED lines=13> */
.L_x_2941:
[----:B------:R-:W-:Y:S05]  /*29210*/  BSYNC.RECONVERGENT B3 ;  /* 0x0000000000037941 */ /* 0x000fea0003800200 */
.L_x_2940:
[----:B------:R-:W-:Y:S01]  /*29220*/  LOP3.LUT R34, R31, R109, R55, 0x96, !PT ;  /* 0x0000006d1f227212 */ /* 0x000fe200078e9637 */
[----:B------:R-:W-:Y:S01]  /*29230*/  IMAD.WIDE.U32 R50, R32, -0x326172a9, RZ ;  /* 0xcd9e8d5720327825 */ /* 0x000fe200078e00ff */
[----:B------:R-:W-:-:S03]  /*29240*/  IADD3 R25, PT, PT, R55, -0x4498517b, RZ ;  /* 0xbb67ae8537197810 */ /* 0x000fc60007ffe0ff */
[----:B------:R-:W-:Y:S01]  /*29250*/  HFMA2 R90, -RZ, RZ, 0, 0 ;  /* 0x00000000ff5a7431 */ /* 0x000fe200000001ff */
        /* <DEDUP_REMOVED lines=56> */
[----:B------:R-:W-:-:S07]  /*295e0*/  LOP3.LUT R36, R36, R108, R51, 0x96, !PT ;  /* 0x0000006c24247212 */ /* 0x000fce00078e9633 */
.L_x_2938:
[----:B------:R-:W-:Y:S05]  /*295f0*/  BSYNC.RECONVERGENT B2 ;  /* 0x0000000000027941 */ /* 0x000fea0003800200 */
.L_x_2937:
        /* <DEDUP_REMOVED lines=9> */
.L_x_2936:
[----:B------:R-:W-:Y:S05]  /*29690*/  BSYNC.RECONVERGENT B1 ;  /* 0x0000000000017941 */ /* 0x000fea0003800200 */
.L_x_2935:
        /* <DEDUP_REMOVED lines=18> */
.L_x_2946:
        /* <DEDUP_REMOVED lines=13> */
.L_x_2948:
[----:B------:R-:W-:Y:S05]  /*29890*/  BSYNC.RECONVERGENT B3 ;  /* 0x0000000000037941 */ /* 0x000fea0003800200 */
.L_x_2947:
        /* <DEDUP_REMOVED lines=61> */
.L_x_2945:
[----:B------:R-:W-:Y:S05]  /*29c70*/  BSYNC.RECONVERGENT B2 ;  /* 0x0000000000027941 */ /* 0x000fea0003800200 */
.L_x_2944:
        /* <DEDUP_REMOVED lines=10> */
.L_x_2943:
[----:B------:R-:W-:Y:S05]  /*29d20*/  BSYNC.RECONVERGENT B1 ;  /* 0x0000000000017941 */ /* 0x000fea0003800200 */
.L_x_2942:
        /* <DEDUP_REMOVED lines=18> */
.L_x_2953:
        /* <DEDUP_REMOVED lines=13> */
.L_x_2955:
[----:B------:R-:W-:Y:S05]  /*29f20*/  BSYNC.RECONVERGENT B3 ;  /* 0x0000000000037941 */ /* 0x000fea0003800200 */
.L_x_2954:
        /* <DEDUP_REMOVED lines=60> */
[----:B------:R-:W-:-:S07]  /*2a2f0*/  HFMA2 R128, -RZ, RZ, 0, 0 ;  /* 0x00000000ff807431 */ /* 0x000fce00000001ff */
.L_x_2952:
[----:B------:R-:W-:Y:S05]  /*2a300*/  BSYNC.RECONVERGENT B2 ;  /* 0x0000000000027941 */ /* 0x000fea0003800200 */
.L_x_2951:
        /* <DEDUP_REMOVED lines=9> */
.L_x_2950:
[----:B------:R-:W-:Y:S05]  /*2a3a0*/  BSYNC.RECONVERGENT B1 ;  /* 0x0000000000017941 */ /* 0x000fea0003800200 */
.L_x_2949:
        /* <DEDUP_REMOVED lines=18> */
.L_x_2960:
        /* <DEDUP_REMOVED lines=13> */
.L_x_2962:
[----:B------:R-:W-:Y:S05]  /*2a5a0*/  BSYNC.RECONVERGENT B3 ;  /* 0x0000000000037941 */ /* 0x000fea0003800200 */
.L_x_2961:
        /* <DEDUP_REMOVED lines=61> */
.L_x_2959:
[----:B------:R-:W-:Y:S05]  /*2a980*/  BSYNC.RECONVERGENT B2 ;  /* 0x0000000000027941 */ /* 0x000fea0003800200 */
.L_x_2958:
        /* <DEDUP_REMOVED lines=10> */
.L_x_2957:
[----:B------:R-:W-:Y:S05]  /*2aa30*/  BSYNC.RECONVERGENT B1 ;  /* 0x0000000000017941 */ /* 0x000fea0003800200 */
.L_x_2956:
        /* <DEDUP_REMOVED lines=18> */
.L_x_2967:
        /* <DEDUP_REMOVED lines=13> */
.L_x_2969:
[----:B------:R-:W-:Y:S05]  /*2ac30*/  BSYNC.RECONVERGENT B3 ;  /* 0x0000000000037941 */ /* 0x000fea0003800200 */
.L_x_2968:
        /* <DEDUP_REMOVED lines=61> */
.L_x_2966:
[----:B------:R-:W-:Y:S05]  /*2b010*/  BSYNC.RECONVERGENT B2 ;  /* 0x0000000000027941 */ /* 0x000fea0003800200 */
.L_x_2965:
        /* <DEDUP_REMOVED lines=9> */
.L_x_2964:
[----:B------:R-:W-:Y:S05]  /*2b0b0*/  BSYNC.RECONVERGENT B1 ;  /* 0x0000000000017941 */ /* 0x000fea0003800200 */
.L_x_2963:
        /* <DEDUP_REMOVED lines=18> */
.L_x_2974:
        /* <DEDUP_REMOVED lines=13> */
.L_x_2976:
[----:B------:R-:W-:Y:S05]  /*2b2b0*/  BSYNC.RECONVERGENT B3 ;  /* 0x0000000000037941 */ /* 0x000fea0003800200 */
.L_x_2975:
        /* <DEDUP_REMOVED lines=61> */
.L_x_2973:
[----:B------:R-:W-:Y:S05]  /*2b690*/  BSYNC.RECONVERGENT B2 ;  /* 0x0000000000027941 */ /* 0x000fea0003800200 */
.L_x_2972:
        /* <DEDUP_REMOVED lines=10> */
.L_x_2971:
[----:B------:R-:W-:Y:S05]  /*2b740*/  BSYNC.RECONVERGENT B1 ;  /* 0x0000000000017941 */ /* 0x000fea0003800200 */
.L_x_2970:
[----:B------:R-:W-:Y:S02]  /*2b750*/  F2FP.BF16.F32.PACK_AB R146, RZ, R129 ;  /* 0x00000081ff92723e */ /* 0x000fe400000010ff */
[----:B------:R-:W-:Y:S02]  /*2b760*/  PRMT R88, R88, 0x5410, R91 ;  /* 0x0000541058587816 */ /* 0x000fe4000000005b */
[----:B------:R-:W-:Y:S02]  /*2b770*/  PRMT R90, R90, 0x5410, R153 ;  /* 0x000054105a5a7816 */ /* 0x000fe40000000099 */
[----:B------:R-:W-:Y:S02]  /*2b780*/  PRMT R89, R89, 0x5410, R138 ;  /* 0x0000541059597816 */ /* 0x000fe4000000008a */
[----:B------:R-:W-:-:S07]  /*2b790*/  PRMT R91, R211, 0x5410, R146 ;  /* 0x00005410d35b7816 */ /* 0x000fce0000000092 */
.L_x_2920:
        /* <DEDUP_REMOVED lines=26> */
.L_x_2978:
[----:B------:R-:W-:Y:S05]  /*2b940*/  BSYNC.RECONVERGENT B1 ;  /* 0x0000000000017941 */ /* 0x000fea0003800200 */
.L_x_2977:
[----:B------:R-:W-:Y:S01]  /*2b950*/  IADD3 R144, PT, PT, R144, 0x20, RZ ;  /* 0x0000002090907810 */ /* 0x000fe20007ffe0ff */
[----:B------:R-:W-:-:S07]  /*2b960*/  VIADD R139, R139, 0x20 ;  /* 0x000000208b8b7836 */ /* 0x000fce0000000000 */
.L_x_2860:
[----:B------:R-:W-:Y:S05]  /*2b970*/  BSYNC.RECONVERGENT B0 ;  /* 0x0000000000007941 */ /* 0x000fea0003800200 */
.L_x_2859:
        /* <DEDUP_REMOVED lines=10> */
.L_x_2982:
[----:B------:R-:W-:Y:S05]  /*2ba20*/  BSYNC.RECONVERGENT B1 ;  /* 0x0000000000017941 */ /* 0x000fea0003800200 */
.L_x_2981:
        /* <DEDUP_REMOVED lines=28> */
.L_x_2988:
        /* <DEDUP_REMOVED lines=13> */
.L_x_2990:
[----:B------:R-:W-:Y:S05]  /*2bcc0*/  BSYNC.RECONVERGENT B3 ;  /* 0x0000000000037941 */ /* 0x000fea0003800200 */
.L_x_2989:
        /* <DEDUP_REMOVED lines=61> */
.L_x_2987:
[----:B------:R-:W-:Y:S05]  /*2c0a0*/  BSYNC.RECONVERGENT B2 ;  /* 0x0000000000027941 */ /* 0x000fea0003800200 */
.L_x_2986:
        /* <DEDUP_REMOVED lines=11> */
.L_x_2985:
[----:B------:R-:W-:Y:S05]  /*2c160*/  BSYNC.RECONVERGENT B1 ;  /* 0x0000000000017941 */ /* 0x000fea0003800200 */
.L_x_2984:
[----:B------:R-:W-:Y:S01]  /*2c170*/  @!P1 PRMT R7, R88, 0x7632, R7 ;  /* 0x0000763258079816 */ /* 0x000fe20000000007 */
[----:B------:R-:W-:Y:S01]  /*2c180*/  BSSY.RECONVERGENT B1, `(.L_x_2991) ;  /* 0x000006f000017945 */ /* 0x000fe20003800200 */
[----:B------:R-:W-:Y:S01]  /*2c190*/  F2FP.BF16.F32.PACK_AB R138, RZ, R8 ;  /* 0x00000008ff8a723e */ /* 0x000fe200000010ff */
[----:B------:R-:W-:Y:S01]  /*2c1a0*/  @!P1 IMAD.MOV.U32 R130, RZ, RZ, R131 ;  /* 0x000000ffff829224 */ /* 0x000fe200078e0083 */
[----:B------:R-:W-:Y:S02]  /*2c1b0*/  @!P1 SHF.L.U32 R7, R7, 0x10, RZ ;  /* 0x0000001007079819 */ /* 0x000fe400000006ff */
[----:B------:R-:W-:Y:S01]  /*2c1c0*/  @!P1 MOV R34, R52 ;  /* 0x0000003400229202 */ /* 0x000fe20000000f00 */
        /* <DEDUP_REMOVED lines=17> */
.L_x_2995:
        /* <DEDUP_REMOVED lines=13> */
.L_x_2997:
[----:B------:R-:W-:Y:S05]  /*2c3b0*/  BSYNC.RECONVERGENT B3 ;  /* 0x0000000000037941 */ /* 0x000fea0003800200 */
.L_x_2996:
        /* <DEDUP_REMOVED lines=59> */
[----:B------:R-:W-:Y:S02]  /*2c770*/  LOP3.LUT R36, R36, R110, R53, 0x96, !PT ;  /* 0x0000006e24247212 */ /* 0x000fe400078e9635 */
[----:B------:R-:W-:-:S07]  /*2c780*/  MOV R130, R52 ;  /* 0x0000003400827202 */ /* 0x000fce0000000f00 */
.L_x_2994:
[----:B------:R-:W-:Y:S05]  /*2c790*/  BSYNC.RECONVERGENT B2 ;  /* 0x0000000000027941 */ /* 0x000fea0003800200 */
.L_x_2993:
        /* <DEDUP_REMOVED lines=13> */
.L_x_2992:
[----:B------:R-:W-:Y:S05]  /*2c870*/  BSYNC.RECONVERGENT B1 ;  /* 0x0000000000017941 */ /* 0x000fea0003800200 */
.L_x_2991:
        /* <DEDUP_REMOVED lines=22> */
.L_x_3002:
        /* <DEDUP_REMOVED lines=13> */
.L_x_3004:
[----:B------:R-:W-:Y:S05]  /*2cab0*/  BSYNC.RECONVERGENT B3 ;  /* 0x0000000000037941 */ /* 0x000fea0003800200 */
.L_x_3003:
        /* <DEDUP_REMOVED lines=59> */
[----:B------:R-:W-:Y:S01]  /*2ce70*/  HFMA2 R110, -RZ, RZ, 0, 0 ;  /* 0x00000000ff6e7431 */ /* 0x000fe200000001ff */
[----:B------:R-:W-:-:S07]  /*2ce80*/  MOV R152, R52 ;  /* 0x0000003400987202 */ /* 0x000fce0000000f00 */
.L_x_3001:
[----:B------:R-:W-:Y:S05]  /*2ce90*/  BSYNC.RECONVERGENT B2 ;  /* 0x0000000000027941 */ /* 0x000fea0003800200 */
.L_x_3000:
        /* <DEDUP_REMOVED lines=11> */
.L_x_2999:
[----:B------:R-:W-:Y:S05]  /*2cf50*/  BSYNC.RECONVERGENT B1 ;  /* 0x0000000000017941 */ /* 0x000fea0003800200 */
.L_x_2998:
        /* <DEDUP_REMOVED lines=23> */
.L_x_3009:
        /* <DEDUP_REMOVED lines=13> */
.L_x_3011:
[----:B------:R-:W-:Y:S05]  /*2d1a0*/  BSYNC.RECONVERGENT B3 ;  /* 0x0000000000037941 */ /* 0x000fea0003800200 */
.L_x_3010:
        /* <DEDUP_REMOVED lines=61> */
.L_x_3008:
[----:B------:R-:W-:Y:S05]  /*2d580*/  BSYNC.RECONVERGENT B2 ;  /* 0x0000000000027941 */ /* 0x000fea0003800200 */
.L_x_3007:
        /* <DEDUP_REMOVED lines=13> */
.L_x_3006:
[----:B------:R-:W-:Y:S05]  /*2d660*/  BSYNC.RECONVERGENT B1 ;  /* 0x0000000000017941 */ /* 0x000fea0003800200 */
.L_x_3005:
        /* <DEDUP_REMOVED lines=22> */
.L_x_3016:
        /* <DEDUP_REMOVED lines=13> */
.L_x_3018:
[----:B------:R-:W-:Y:S05]  /*2d8a0*/  BSYNC.RECONVERGENT B3 ;  /* 0x0000000000037941 */ /* 0x000fea0003800200 */
.L_x_3017:
        /* <DEDUP_REMOVED lines=61> */
.L_x_3015:
[----:B------:R-:W-:Y:S05]  /*2dc80*/  BSYNC.RECONVERGENT B2 ;  /* 0x0000000000027941 */ /* 0x000fea0003800200 */
.L_x_3014:
        /* <DEDUP_REMOVED lines=11> */
.L_x_3013:
[----:B------:R-:W-:Y:S05]  /*2dd40*/  BSYNC.RECONVERGENT B1 ;  /* 0x0000000000017941 */ /* 0x000fea0003800200 */
.L_x_3012:
        /* <DEDUP_REMOVED lines=23> */
.L_x_3023:
        /* <DEDUP_REMOVED lines=13> */
.L_x_3025:
[----:B------:R-:W-:Y:S05]  /*2df90*/  BSYNC.RECONVERGENT B3 ;  /* 0x0000000000037941 */ /* 0x000fea0003800200 */
.L_x_3024:
        /* <DEDUP_REMOVED lines=61> */
.L_x_3022:
[----:B------:R-:W-:Y:S05]  /*2e370*/  BSYNC.RECONVERGENT B2 ;  /* 0x0000000000027941 */ /* 0x000fea0003800200 */
.L_x_3021:
        /* <DEDUP_REMOVED lines=13> */
.L_x_3020:
[----:B------:R-:W-:Y:S05]  /*2e450*/  BSYNC.RECONVERGENT B1 ;  /* 0x0000000000017941 */ /* 0x000fea0003800200 */
.L_x_3019:
        /* <DEDUP_REMOVED lines=22> */
.L_x_3030:
        /* <DEDUP_REMOVED lines=13> */
.L_x_3032:
[----:B------:R-:W-:Y:S05]  /*2e690*/  BSYNC.RECONVERGENT B3 ;  /* 0x0000000000037941 */ /* 0x000fea0003800200 */
.L_x_3031:
        /* <DEDUP_REMOVED lines=54> */
[----:B------:R-:W-:-:S04]  /*2ea00*/  IMAD.WIDE.U32 R34, R34, -0x326172a9, RZ ;  /* 0xcd9e8d5722227825 */ /* 0x000fc800078e00ff */
[----:B------:R-:W-:Y:S01]  /*2ea10*/  IMAD.MOV.U32 R30, RZ, RZ, R34 ;  /* 0x000000ffff1e7224 */ /* 0x000fe200078e0022 */
[----:B------:R-:W-:Y:S01]  /*2ea20*/  LOP3.LUT R35, R21, R130, R35, 0x96, !PT ;  /* 0x0000008215237212 */ /* 0x000fe200078e9623 */
[----:B------:R-:W-:-:S04]  /*2ea30*/  IMAD.WIDE.U32 R130, R131, -0x2daee0ad, RZ ;  /* 0xd2511f5383827825 */ /* 0x000fc800078e00ff */
[----:B------:R-:W-:Y:S01]  /*2ea40*/  IMAD.MOV.U32 R21, RZ, RZ, R154 ;  /* 0x000000ffff157224 */ /* 0x000fe200078e009a */
[----:B------:R-:W-:Y:S02]  /*2ea50*/  LOP3.LUT R36, R36, R152, R131, 0x96, !PT ;  /* 0x0000009824247212 */ /* 0x000fe400078e9683 */
[----:B------:R-:W-:-:S07]  /*2ea60*/  MOV R215, R130 ;  /* 0x0000008200d77202 */ /* 0x000fce0000000f00 */
.L_x_3029:
[----:B------:R-:W-:Y:S05]  /*2ea70*/  BSYNC.RECONVERGENT B2 ;  /* 0x0000000000027941 */ /* 0x000fea0003800200 */
.L_x_3028:
        /* <DEDUP_REMOVED lines=11> */
.L_x_3027:
[----:B------:R-:W-:Y:S05]  /*2eb30*/  BSYNC.RECONVERGENT B1 ;  /* 0x0000000000017941 */ /* 0x000fea0003800200 */
.L_x_3026:
        /* <DEDUP_REMOVED lines=23> */
.L_x_3037:
        /* <DEDUP_REMOVED lines=13> */
.L_x_3039:
[----:B------:R-:W-:Y:S05]  /*2ed80*/  BSYNC.RECONVERGENT B3 ;  /* 0x0000000000037941 */ /* 0x000fea0003800200 */
.L_x_3038:
        /* <DEDUP_REMOVED lines=58> */
[----:B------:R-:W-:Y:S01]  /*2f130*/  IMAD.MOV.U32 R34, RZ, RZ, RZ ;  /* 0x000000ffff227224 */ /* 0x000fe200078e00ff */
[----:B------:R-:W-:-:S07]  /*2f140*/  LOP3.LUT R36, R36, R154, R153, 0x96, !PT ;  /* 0x0000009a24247212 */ /* 0x000fce00078e9699 */
.L_x_3036:
[----:B------:R-:W-:Y:S05]  /*2f150*/  BSYNC.RECONVERGENT B2 ;  /* 0x0000000000027941 */ /* 0x000fea0003800200 */
.L_x_3035:
        /* <DEDUP_REMOVED lines=13> */
.L_x_3034:
[----:B------:R-:W-:Y:S05]  /*2f230*/  BSYNC.RECONVERGENT B1 ;  /* 0x0000000000017941 */ /* 0x000fea0003800200 */
.L_x_3033:
[----:B------:R-:W-:Y:S02]  /*2f240*/  F2FP.BF16.F32.PACK_AB R91, RZ, R131 ;  /* 0x00000083ff5b723e */ /* 0x000fe400000010ff */
[----:B------:R-:W-:Y:S02]  /*2f250*/  PRMT R90, R147, 0x5410, R90 ;  /* 0x00005410935a7816 */ /* 0x000fe4000000005a */
[----:B------:R-:W-:Y:S02]  /*2f260*/  PRMT R89, R146, 0x5410, R89 ;  /* 0x0000541092597816 */ /* 0x000fe40000000059 */
[----:B------:R-:W-:Y:S02]  /*2f270*/  PRMT R88, R138, 0x5410, R88 ;  /* 0x000054108a587816 */ /* 0x000fe40000000058 */
[----:B------:R-:W-:Y:S01]  /*2f280*/  PRMT R91, R211, 0x5410, R91 ;  /* 0x00005410d35b7816 */ /* 0x000fe2000000005b */
[----:B------:R-:W-:Y:S06]  /*2f290*/  BRA `(.L_x_3040) ;  /* 0x0000003400307947 */ /* 0x000fec0003800000 */
.L_x_2983:
[----:B------:R-:W-:Y:S01]  /*2f2a0*/  BSSY.RECONVERGENT B1, `(.L_x_3041) ;  /* 0x000006a000017945 */ /* 0x000fe20003800200 */
[----:B------:R-:W-:Y:S01]  /*2f2b0*/  IMAD.MOV.U32 R8, RZ, RZ, RZ ;  /* 0x000000ffff087224 */ /* 0x000fe200078e00ff */
[----:B------:R-:W-:Y:S01]  /*2f2c0*/  MOV R152, R138 ;  /* 0x0000008a00987202 */ /* 0x000fe20000000f00 */
[----:B--2---:R-:W-:Y:S01]  /*2f2d0*/  IMAD.MOV.U32 R52, RZ, RZ, R34 ;  /* 0x000000ffff347224 */ /* 0x004fe200078e0022 */
        /* <DEDUP_REMOVED lines=17> */
.L_x_3045:
        /* <DEDUP_REMOVED lines=13> */
.L_x_3047:
[----:B------:R-:W-:Y:S05]  /*2f4c0*/  BSYNC.RECONVERGENT B3 ;  /* 0x0000000000037941 */ /* 0x000fea0003800200 */
.L_x_3046:
        /* <DEDUP_REMOVED lines=61> */
.L_x_3044:
[----:B------:R-:W-:Y:S05]  /*2f8a0*/  BSYNC.RECONVERGENT B2 ;  /* 0x0000000000027941 */ /* 0x000fea0003800200 */
.L_x_3043:
        /* <DEDUP_REMOVED lines=9> */
.L_x_3042:
[----:B------:R-:W-:Y:S05]  /*2f940*/  BSYNC.RECONVERGENT B1 ;  /* 0x0000000000017941 */ /* 0x000fea0003800200 */
.L_x_3041:
        /* <DEDUP_REMOVED lines=18> */
.L_x_3052:
        /* <DEDUP_REMOVED lines=13> */
.L_x_3054:
[----:B------:R-:W-:Y:S05]  /*2fb40*/  BSYNC.RECONVERGENT B3 ;  /* 0x0000000000037941 */ /* 0x000fea0003800200 */
.L_x_3053:
        /* <DEDUP_REMOVED lines=61> */
.L_x_3051:
[----:B------:R-:W-:Y:S05]  /*2ff20*/  BSYNC.RECONVERGENT B2 ;  /* 0x0000000000027941 */ /* 0x000fea0003800200 */
.L_x_3050:
        /* <DEDUP_REMOVED lines=10> */
.L_x_3049:
[----:B------:R-:W-:Y:S05]  /*2ffd0*/  BSYNC.RECONVERGENT B1 ;  /* 0x0000000000017941 */ /* 0x000fea0003800200 */
.L_x_3048:
        /* <DEDUP_REMOVED lines=18> */
.L_x_3059:
        /* <DEDUP_REMOVED lines=13> */
.L_x_3061:
[----:B------:R-:W-:Y:S05]  /*301d0*/  BSYNC.RECONVERGENT B3 ;  /* 0x0000000000037941 */ /* 0x000fea0003800200 */
.L_x_3060:
        /* <DEDUP_REMOVED lines=61> */
.L_x_3058:
[----:B------:R-:W-:Y:S05]  /*305b0*/  BSYNC.RECONVERGENT B2 ;  /* 0x0000000000027941 */ /* 0x000fea0003800200 */
.L_x_3057:
        /* <DEDUP_REMOVED lines=9> */
.L_x_3056:
[----:B------:R-:W-:Y:S05]  /*30650*/  BSYNC.RECONVERGENT B1 ;  /* 0x0000000000017941 */ /* 0x000fea0003800200 */
.L_x_3055:
        /* <DEDUP_REMOVED lines=18> */
.L_x_3066:
        /* <DEDUP_REMOVED lines=13> */
.L_x_3068:
[----:B------:R-:W-:Y:S05]  /*30850*/  BSYNC.RECONVERGENT B3 ;  /* 0x0000000000037941 */ /* 0x000fea0003800200 */
.L_x_3067:
        /* <DEDUP_REMOVED lines=61> */
.L_x_3065:
[----:B------:R-:W-:Y:S05]  /*30c30*/  BSYNC.RECONVERGENT B2 ;  /* 0x0000000000027941 */ /* 0x000fea0003800200 */
.L_x_3064:
        /* <DEDUP_REMOVED lines=10> */
.L_x_3063:
[----:B------:R-:W-:Y:S05]  /*30ce0*/  BSYNC.RECONVERGENT B1 ;  /* 0x0000000000017941 */ /* 0x000fea0003800200 */
.L_x_3062:
        /* <DEDUP_REMOVED lines=18> */
.L_x_3073:
        /* <DEDUP_REMOVED lines=13> */
.L_x_3075:
[----:B------:R-:W-:Y:S05]  /*30ee0*/  BSYNC.RECONVERGENT B3 ;  /* 0x0000000000037941 */ /* 0x000fea0003800200 */
.L_x_3074:
        /* <DEDUP_REMOVED lines=61> */
.L_x_3072:
[----:B------:R-:W-:Y:S05]  /*312c0*/  BSYNC.RECONVERGENT B2 ;  /* 0x0000000000027941 */ /* 0x000fea0003800200 */
.L_x_3071:
        /* <DEDUP_REMOVED lines=9> */
.L_x_3070:
[----:B------:R-:W-:Y:S05]  /*31360*/  BSYNC.RECONVERGENT B1 ;  /* 0x0000000000017941 */ /* 0x000fea0003800200 */
.L_x_3069:
        /* <DEDUP_REMOVED lines=18> */
.L_x_3080:
        /* <DEDUP_REMOVED lines=13> */
.L_x_3082:
[----:B------:R-:W-:Y:S05]  /*31560*/  BSYNC.RECONVERGENT B3 ;  /* 0x0000000000037941 */ /* 0x000fea0003800200 */
.L_x_3081:
        /* <DEDUP_REMOVED lines=61> */
.L_x_3079:
[----:B------:R-:W-:Y:S05]  /*31940*/  BSYNC.RECONVERGENT B2 ;  /* 0x0000000000027941 */ /* 0x000fea0003800200 */
.L_x_3078:
        /* <DEDUP_REMOVED lines=10> */
.L_x_3077:
[----:B------:R-:W-:Y:S05]  /*319f0*/  BSYNC.RECONVERGENT B1 ;  /* 0x0000000000017941 */ /* 0x000fea0003800200 */
.L_x_3076:
        /* <DEDUP_REMOVED lines=18> */
.L_x_3087:
        /* <DEDUP_REMOVED lines=13> */
.L_x_3089:
[----:B------:R-:W-:Y:S05]  /*31bf0*/  BSYNC.RECONVERGENT B3 ;  /* 0x0000000000037941 */ /* 0x000fea0003800200 */
.L_x_3088:
        /* <DEDUP_REMOVED lines=61> */
.L_x_3086:
[----:B------:R-:W-:Y:S05]  /*31fd0*/  BSYNC.RECONVERGENT B2 ;  /* 0x0000000000027941 */ /* 0x000fea0003800200 */
.L_x_3085:
        /* <DEDUP_REMOVED lines=9> */
.L_x_3084:
[----:B------:R-:W-:Y:S05]  /*32070*/  BSYNC.RECONVERGENT B1 ;  /* 0x0000000000017941 */ /* 0x000fea0003800200 */
.L_x_3083:
        /* <DEDUP_REMOVED lines=18> */
.L_x_3094:
        /* <DEDUP_REMOVED lines=13> */
.L_x_3096:
[----:B------:R-:W-:Y:S05]  /*32270*/  BSYNC.RECONVERGENT B3 ;  /* 0x0000000000037941 */ /* 0x000fea0003800200 */
.L_x_3095:
        /* <DEDUP_REMOVED lines=61> */
.L_x_3093:
[----:B------:R-:W-:Y:S05]  /*32650*/  BSYNC.RECONVERGENT B2 ;  /* 0x0000000000027941 */ /* 0x000fea0003800200 */
.L_x_3092:
        /* <DEDUP_REMOVED lines=10> */
.L_x_3091:
[----:B------:R-:W-:Y:S05]  /*32700*/  BSYNC.RECONVERGENT B1 ;  /* 0x0000000000017941 */ /* 0x000fea0003800200 */
.L_x_3090:
[----:B------:R-:W-:Y:S02]  /*32710*/  F2FP.BF16.F32.PACK_AB R146, RZ, R131 ;  /* 0x00000083ff92723e */ /* 0x000fe400000010ff */
[----:B------:R-:W-:Y:S02]  /*32720*/  PRMT R88, R88, 0x5410, R91 ;  /* 0x0000541058587816 */ /* 0x000fe4000000005b */
[----:B------:R-:W-:Y:S02]  /*32730*/  PRMT R90, R90, 0x5410, R153 ;  /* 0x000054105a5a7816 */ /* 0x000fe40000000099 */
[----:B------:R-:W-:Y:S02]  /*32740*/  PRMT R89, R89, 0x5410, R138 ;  /* 0x0000541059597816 */ /* 0x000fe4000000008a */
[----:B------:R-:W-:-:S07]  /*32750*/  PRMT R91, R211, 0x5410, R146 ;  /* 0x00005410d35b7816 */ /* 0x000fce0000000092 */
.L_x_3040:
        /* <DEDUP_REMOVED lines=26> */
.L_x_3098:
[----:B------:R-:W-:Y:S05]  /*32900*/  BSYNC.RECONVERGENT B1 ;  /* 0x0000000000017941 */ /* 0x000fea0003800200 */
.L_x_3097:
[----:B------:R-:W-:Y:S01]  /*32910*/  VIADD R144, R144, 0x20 ;  /* 0x0000002090907836 */ /* 0x000fe20000000000 */
[----:B------:R-:W-:-:S07]  /*32920*/  IADD3 R139, PT, PT, R139, 0x20, RZ ;  /* 0x000000208b8b7810 */ /* 0x000fce0007ffe0ff */
.L_x_2980:
[----:B------:R-:W-:Y:S05]  /*32930*/  BSYNC.RECONVERGENT B0 ;  /* 0x0000000000007941 */ /* 0x000fea0003800200 */
.L_x_2979:
[----:B------:R-:W-:Y:S01]  /*32940*/  ISETP.GE.U32.AND P1, PT, R39, 0x100, PT ;  /* 0x000001002700780c */ /* 0x000fe20003f26070 */
[----:B------:R-:W-:Y:S01]  /*32950*/  BSSY.RECONVERGENT B0, `(.L_x_3099) ;  /* 0x00006fa000007945 */ /* 0x000fe20003800200 */
[----:B------:R-:W-:-:S11]  /*32960*/  LOP3.LUT R17, R17, 0xffffff7f, RZ, 0xc0, !PT ;  /* 0xffffff7f11117812 */ /* 0x000fd600078ec0ff */
[----:B------:R-:W-:Y:S01]  /*32970*/  @P1 LOP3.LUT R17, R17, 0x80, RZ, 0xfc, !PT ;  /* 0x0000008011111812 */ /* 0x000fe200078efcff */
[----:B------:R-:W-:Y:S06]  /*32980*/  @!P1 BRA `(.L_x_3100) ;  /* 0x0000006c00d89947 */ /* 0x000fec0003800000 */
[----:B------:R-:W-:Y:S04]  /*32990*/  BSSY.RECONVERGENT B1, `(.L_x_3101) ;  /* 0x0000005000017945 */ /* 0x000fe80003800200 */
[----:B------:R-:W-:Y:S05]  /*329a0*/  @!P0 BRA `(.L_x_3102) ;  /* 0x00000000000c8947 */ /* 0x000fea0003800000 */
[----:B-----5:R-:W2:Y:S02]  /*329b0*/  LDC.64 R56, c[0x0][0x390] ;  /* 0x0000e400ff387b82 */ /* 0x020ea40000000a00 */
[----:B--2---:R-:W-:-:S06]  /*329c0*/  IMAD.WIDE.U32 R56, R139, 0x10, R56 ;  /* 0x000000108b387825 */ /* 0x004fcc00078e0038 */
[----:B------:R-:W5:Y:S02]  /*329d0*/  LDG.E.128 R56, desc[UR6][R56.64] ;  /* 0x0000000638387981 */ /* 0x000f64000c1e1d00 */
.L_x_3102:
[----:B------:R-:W-:Y:S05]  /*329e0*/  BSYNC.RECONVERGENT B1 ;  /* 0x0000000000017941 */ /* 0x000fea0003800200 */
.L_x_3101:
[----:B------:R-:W-:-:S04]  /*329f0*/  UISETP.NE.U32.AND UP0, UPT, UR4, URZ, UPT ;  /* 0x000000ff0400728c */ /* 0x000fc8000bf05070 */
[----:B------:R-:W-:-:S09]  /*32a00*/  UISETP.NE.AND.EX UP0, UPT, UR5, URZ, UPT, UP0 ;  /* 0x000000ff0500728c */ /* 0x000fd2000bf05300 */
[----:B------:R-:W-:Y:S05]  /*32a10*/  BRA.U !UP0, `(.L_x_3103) ;  /* 0x0000003908107547 */ /* 0x000fea000b800000 */
[----:B01----:R-:W0:Y:S02]  /*32a20*/  LDC.64 R88, c[0x0][0x3a0] ;  /* 0x0000e800ff587b82 */ /* 0x003e240000000a00 */
[----:B0-----:R-:W-:-:S06]  /*32a30*/  IMAD.WIDE.U32 R88, R144, 0x10, R88 ;  /* 0x0000001090587825 */ /* 0x001fcc00078e0058 */
[----:B------:R-:W2:Y:S01]  /*32a40*/  LDG.E.128 R88, desc[UR6][R88.64] ;  /* 0x0000000658587981 */ /* 0x000ea2000c1e1d00 */
[----:B------:R-:W-:Y:S01]  /*32a50*/  ISETP.GT.AND P1, PT, R145, RZ, PT ;  /* 0x000000ff9100720c */ /* 0x000fe20003f24270 */
[----:B------:R-:W-:-:S12]  /*32a60*/  BSSY.RECONVERGENT B1, `(.L_x_3104) ;  /* 0x000006c000017945 */ /* 0x000fd80003800200 */
[----:B------:R-:W-:Y:S01]  /*32a70*/  @!P1 IMAD.MOV.U32 R133, RZ, RZ, R138 ;  /* 0x000000ffff859224 */ /* 0x000fe200078e008a */
[----:B------:R-:W-:Y:S01]  /*32a80*/  @!P1 MOV R92, R34 ;  /* 0x00000022005c9202 */ /* 0x000fe20000000f00 */
        /* <DEDUP_REMOVED lines=18> */
.L_x_3108:
        /* <DEDUP_REMOVED lines=13> */
.L_x_3110:
[----:B------:R-:W-:Y:S05]  /*32c80*/  BSYNC.RECONVERGENT B3 ;  /* 0x0000000000037941 */ /* 0x000fea0003800200 */
.L_x_3109:
        /* <DEDUP_REMOVED lines=61> */
.L_x_3107:
[----:B------:R-:W-:Y:S05]  /*33060*/  BSYNC.RECONVERGENT B2 ;  /* 0x0000000000027941 */ /* 0x000fea0003800200 */
.L_x_3106:
        /* <DEDUP_REMOVED lines=11> */
.L_x_3105:
[----:B------:R-:W-:Y:S05]  /*33120*/  BSYNC.RECONVERGENT B1 ;  /* 0x0000000000017941 */ /* 0x000fea0003800200 */
.L_x_3104:
        /* <DEDUP_REMOVED lines=23> */
.L_x_3115:
        /* <DEDUP_REMOVED lines=13> */
.L_x_3117:
[----:B------:R-:W-:Y:S05]  /*33370*/  BSYNC.RECONVERGENT B3 ;  /* 0x0000000000037941 */ /* 0x000fea0003800200 */
.L_x_3116:
        /* <DEDUP_REMOVED lines=61> */
.L_x_3114:
[----:B------:R-:W-:Y:S05]  /*33750*/  BSYNC.RECONVERGENT B2 ;  /* 0x0000000000027941 */ /* 0x000fea0003800200 */
.L_x_3113:
        /* <DEDUP_REMOVED lines=13> */
.L_x_3112:
[----:B------:R-:W-:Y:S05]  /*33830*/  BSYNC.RECONVERGENT B1 ;  /* 0x0000000000017941 */ /* 0x000fea0003800200 */
.L_x_3111:
        /* <DEDUP_REMOVED lines=22> */
.L_x_3122:
        /* <DEDUP_REMOVED lines=13> */
.L_x_3124:
[----:B------:R-:W-:Y:S05]  /*33a70*/  BSYNC.RECONVERGENT B3 ;  /* 0x0000000000037941 */ /* 0x000fea0003800200 */
.L_x_3123:
        /* <DEDUP_REMOVED lines=61> */
.L_x_3121:
[----:B------:R-:W-:Y:S05]  /*33e50*/  BSYNC.RECONVERGENT B2 ;  /* 0x0000000000027941 */ /* 0x000fea0003800200 */
.L_x_3120:
        /* <DEDUP_REMOVED lines=11> */
.L_x_3119:
[----:B------:R-:W-:Y:S05]  /*33f10*/  BSYNC.RECONVERGENT B1 ;  /* 0x0000000000017941 */ /* 0x000fea0003800200 */
.L_x_3118:
        /* <DEDUP_REMOVED lines=23> */
.L_x_3129:
        /* <DEDUP_REMOVED lines=13> */
.L_x_3131:
[----:B------:R-:W-:Y:S05]  /*34160*/  BSYNC.RECONVERGENT B3 ;  /* 0x0000000000037941 */ /* 0x000fea0003800200 */
.L_x_3130:
        /* <DEDUP_REMOVED lines=61> */
.L_x_3128:
[----:B------:R-:W-:Y:S05]  /*34540*/  BSYNC.RECONVERGENT B2 ;  /* 0x0000000000027941 */ /* 0x000fea0003800200 */
.L_x_3127:
        /* <DEDUP_REMOVED lines=13> */
.L_x_3126:
[----:B------:R-:W-:Y:S05]  /*34620*/  BSYNC.RECONVERGENT B1 ;  /* 0x0000000000017941 */ /* 0x000fea0003800200 */
.L_x_3125:
        /* <DEDUP_REMOVED lines=22> */
.L_x_3136:
        /* <DEDUP_REMOVED lines=13> */
.L_x_3138:
[----:B------:R-:W-:Y:S05]  /*34860*/  BSYNC.RECONVERGENT B3 ;  /* 0x0000000000037941 */ /* 0x000fea0003800200 */
.L_x_3137:
        /* <DEDUP_REMOVED lines=61> */
.L_x_3135:
[----:B------:R-:W-:Y:S05]  /*34c40*/  BSYNC.RECONVERGENT B2 ;  /* 0x0000000000027941 */ /* 0x000fea0003800200 */
.L_x_3134:
        /* <DEDUP_REMOVED lines=11> */
.L_x_3133:
[----:B------:R-:W-:Y:S05]  /*34d00*/  BSYNC.RECONVERGENT B1 ;  /* 0x0000000000017941 */ /* 0x000fea0003800200 */
.L_x_3132:
        /* <DEDUP_REMOVED lines=23> */
.L_x_3143:
        /* <DEDUP_REMOVED lines=13> */
.L_x_3145:
[----:B------:R-:W-:Y:S05]  /*34f50*/  BSYNC.RECONVERGENT B3 ;  /* 0x0000000000037941 */ /* 0x000fea0003800200 */
.L_x_3144:
        /* <DEDUP_REMOVED lines=61> */
.L_x_3142:
[----:B------:R-:W-:Y:S05]  /*35330*/  BSYNC.RECONVERGENT B2 ;  /* 0x0000000000027941 */ /* 0x000fea0003800200 */
.L_x_3141:
        /* <DEDUP_REMOVED lines=13> */
.L_x_3140:
[----:B------:R-:W-:Y:S05]  /*35410*/  BSYNC.RECONVERGENT B1 ;  /* 0x0000000000017941 */ /* 0x000fea0003800200 */
.L_x_3139:
        /* <DEDUP_REMOVED lines=22> */
.L_x_3150:
        /* <DEDUP_REMOVED lines=13> */
.L_x_3152:
[----:B------:R-:W-:Y:S05]  /*35650*/  BSYNC.RECONVERGENT B3 ;  /* 0x0000000000037941 */ /* 0x000fea0003800200 */
.L_x_3151:
        /* <DEDUP_REMOVED lines=61> */
.L_x_3149:
[----:B------:R-:W-:Y:S05]  /*35a30*/  BSYNC.RECONVERGENT B2 ;  /* 0x0000000000027941 */ /* 0x000fea0003800200 */
.L_x_3148:
        /* <DEDUP_REMOVED lines=11> */
.L_x_3147:
[----:B------:R-:W-:Y:S05]  /*35af0*/  BSYNC.RECONVERGENT B1 ;  /* 0x0000000000017941 */ /* 0x000fea0003800200 */
.L_x_3146:
        /* <DEDUP_REMOVED lines=23> */
.L_x_3157:
        /* <DEDUP_REMOVED lines=13> */
.L_x_3159:
[----:B------:R-:W-:Y:S05]  /*35d40*/  BSYNC.RECONVERGENT B3 ;  /* 0x0000000000037941 */ /* 0x000fea0003800200 */
.L_x_3158:
        /* <DEDUP_REMOVED lines=60> */
.L_x_3156:
[----:B------:R-:W-:Y:S05]  /*36110*/  BSYNC.RECONVERGENT B2 ;  /* 0x0000000000027941 */ /* 0x000fea0003800200 */
.L_x_3155:
        /* <DEDUP_REMOVED lines=13> */
.L_x_3154:
[----:B------:R-:W-:Y:S05]  /*361f0*/  BSYNC.RECONVERGENT B1 ;  /* 0x0000000000017941 */ /* 0x000fea0003800200 */
.L_x_3153:
[----:B------:R-:W-:Y:S02]  /*36200*/  F2FP.BF16.F32.PACK_AB R91, RZ, R133 ;  /* 0x00000085ff5b723e */ /* 0x000fe400000010ff */
[----:B------:R-:W-:Y:S02]  /*36210*/  PRMT R90, R147, 0x5410, R90 ;  /* 0x00005410935a7816 */ /* 0x000fe4000000005a */
[----:B------:R-:W-:Y:S02]  /*36220*/  PRMT R89, R146, 0x5410, R89 ;  /* 0x0000541092597816 */ /* 0x000fe40000000059 */
[----:B------:R-:W-:Y:S02]  /*36230*/  PRMT R88, R138, 0x5410, R88 ;  /* 0x000054108a587816 */ /* 0x000fe40000000058 */
[----:B------:R-:W-:Y:S01]  /*36240*/  PRMT R91, R211, 0x5410, R91 ;  /* 0x00005410d35b7816 */ /* 0x000fe2000000005b */
[----:B------:R-:W-:Y:S06]  /*36250*/  BRA `(.L_x_3160) ;  /* 0x0000003400307947 */ /* 0x000fec0003800000 */
.L_x_3103:
[----:B------:R-:W-:Y:S01]  /*36260*/  BSSY.RECONVERGENT B1, `(.L_x_3161) ;  /* 0x000006a000017945 */ /* 0x000fe20003800200 */
[----:B------:R-:W-:Y:S01]  /*36270*/  MOV R6, RZ ;  /* 0x000000ff00067202 */ /* 0x000fe20000000f00 */
[----:B------:R-:W-:Y:S01]  /*36280*/  IMAD.MOV.U32 R152, RZ, RZ, R138 ;  /* 0x000000ffff987224 */ /* 0x000fe200078e008a */
[----:B01----:R-:W-:Y:S01]  /*36290*/  MOV R89, R34 ;  /* 0x0000002200597202 */ /* 0x003fe20000000f00 */
        /* <DEDUP_REMOVED lines=17> */
.L_x_3165:
        /* <DEDUP_REMOVED lines=13> */
.L_x_3167:
[----:B------:R-:W-:Y:S05]  /*36480*/  BSYNC.RECONVERGENT B3 ;  /* 0x0000000000037941 */ /* 0x000fea0003800200 */
.L_x_3166:
        /* <DEDUP_REMOVED lines=61> */
.L_x_3164:
[----:B------:R-:W-:Y:S05]  /*36860*/  BSYNC.RECONVERGENT B2 ;  /* 0x0000000000027941 */ /* 0x000fea0003800200 */
.L_x_3163:
        /* <DEDUP_REMOVED lines=9> */
.L_x_3162:
[----:B------:R-:W-:Y:S05]  /*36900*/  BSYNC.RECONVERGENT B1 ;  /* 0x0000000000017941 */ /* 0x000fea0003800200 */
.L_x_3161:
        /* <DEDUP_REMOVED lines=18> */
.L_x_3172:
        /* <DEDUP_REMOVED lines=13> */
.L_x_3174:
[----:B------:R-:W-:Y:S05]  /*36b00*/  BSYNC.RECONVERGENT B3 ;  /* 0x0000000000037941 */ /* 0x000fea0003800200 */
.L_x_3173:
        /* <DEDUP_REMOVED lines=61> */
.L_x_3171:
[----:B------:R-:W-:Y:S05]  /*36ee0*/  BSYNC.RECONVERGENT B2 ;  /* 0x0000000000027941 */ /* 0x000fea0003800200 */
.L_x_3170:
        /* <DEDUP_REMOVED lines=10> */
.L_x_3169:
[----:B------:R-:W-:Y:S05]  /*36f90*/  BSYNC.RECONVERGENT B1 ;  /* 0x0000000000017941 */ /* 0x000fea0003800200 */
.L_x_3168:
        /* <DEDUP_REMOVED lines=18> */
.L_x_3179:
        /* <DEDUP_REMOVED lines=13> */
.L_x_3181:
[----:B------:R-:W-:Y:S05]  /*37190*/  BSYNC.RECONVERGENT B3 ;  /* 0x0000000000037941 */ /* 0x000fea0003800200 */
.L_x_3180:
        /* <DEDUP_REMOVED lines=61> */
.L_x_3178:
[----:B------:R-:W-:Y:S05]  /*37570*/  BSYNC.RECONVERGENT B2 ;  /* 0x0000000000027941 */ /* 0x000fea0003800200 */
.L_x_3177:
        /* <DEDUP_REMOVED lines=9> */
.L_x_3176:
[----:B------:R-:W-:Y:S05]  /*37610*/  BSYNC.RECONVERGENT B1 ;  /* 0x0000000000017941 */ /* 0x000fea0003800200 */
.L_x_3175:
        /* <DEDUP_REMOVED lines=18> */
.L_x_3186:
        /* <DEDUP_REMOVED lines=13> */
.L_x_3188:
[----:B------:R-:W-:Y:S05]  /*37810*/  BSYNC.RECONVERGENT B3 ;  /* 0x0000000000037941 */ /* 0x000fea0003800200 */
.L_x_3187:
        /* <DEDUP_REMOVED lines=61> */
.L_x_3185:
[----:B------:R-:W-:Y:S05]  /*37bf0*/  BSYNC.RECONVERGENT B2 ;  /* 0x0000000000027941 */ /* 0x000fea0003800200 */
.L_x_3184:
        /* <DEDUP_REMOVED lines=10> */
.L_x_3183:
[----:B------:R-:W-:Y:S05]  /*37ca0*/  BSYNC.RECONVERGENT B1 ;  /* 0x0000000000017941 */ /* 0x000fea0003800200 */
.L_x_3182:
        /* <DEDUP_REMOVED lines=18> */
.L_x_3193:
        /* <DEDUP_REMOVED lines=13> */
.L_x_3195:
[----:B------:R-:W-:Y:S05]  /*37ea0*/  BSYNC.RECONVERGENT B3 ;  /* 0x0000000000037941 */ /* 0x000fea0003800200 */
.L_x_3194:
        /* <DEDUP_REMOVED lines=61> */
.L_x_3192:
[----:B------:R-:W-:Y:S05]  /*38280*/  BSYNC.RECONVERGENT B2 ;  /* 0x0000000000027941 */ /* 0x000fea0003800200 */
.L_x_3191:
        /* <DEDUP_REMOVED lines=9> */
.L_x_3190:
[----:B------:R-:W-:Y:S05]  /*38320*/  BSYNC.RECONVERGENT B1 ;  /* 0x0000000000017941 */ /* 0x000fea0003800200 */
.L_x_3189:
        /* <DEDUP_REMOVED lines=18> */
.L_x_3200:
        /* <DEDUP_REMOVED lines=13> */
.L_x_3202:
[----:B------:R-:W-:Y:S05]  /*38520*/  BSYNC.RECONVERGENT B3 ;  /* 0x0000000000037941 */ /* 0x000fea0003800200 */
.L_x_3201:
        /* <DEDUP_REMOVED lines=61> */
.L_x_3199:
[----:B------:R-:W-:Y:S05]  /*38900*/  BSYNC.RECONVERGENT B2 ;  /* 0x0000000000027941 */ /* 0x000fea0003800200 */
.L_x_3198:
        /* <DEDUP_REMOVED lines=10> */
.L_x_3197:
[----:B------:R-:W-:Y:S05]  /*389b0*/  BSYNC.RECONVERGENT B1 ;  /* 0x0000000000017941 */ /* 0x000fea0003800200 */
.L_x_3196:
        /* <DEDUP_REMOVED lines=18> */
.L_x_3207:
        /* <DEDUP_REMOVED lines=13> */
.L_x_3209:
[----:B------:R-:W-:Y:S05]  /*38bb0*/  BSYNC.RECONVERGENT B3 ;  /* 0x0000000000037941 */ /* 0x000fea0003800200 */
.L_x_3208:
        /* <DEDUP_REMOVED lines=61> */
.L_x_3206:
[----:B------:R-:W-:Y:S05]  /*38f90*/  BSYNC.RECONVERGENT B2 ;  /* 0x0000000000027941 */ /* 0x000fea0003800200 */
.L_x_3205:
        /* <DEDUP_REMOVED lines=9> */
.L_x_3204:
[----:B------:R-:W-:Y:S05]  /*39030*/  BSYNC.RECONVERGENT B1 ;  /* 0x0000000000017941 */ /* 0x000fea0003800200 */
.L_x_3203:
        /* <DEDUP_REMOVED lines=18> */
.L_x_3214:
        /* <DEDUP_REMOVED lines=13> */
.L_x_3216:
[----:B------:R-:W-:Y:S05]  /*39230*/  BSYNC.RECONVERGENT B3 ;  /* 0x0000000000037941 */ /* 0x000fea0003800200 */
.L_x_3215:
        /* <DEDUP_REMOVED lines=61> */
.L_x_3213:
[----:B------:R-:W-:Y:S05]  /*39610*/  BSYNC.RECONVERGENT B2 ;  /* 0x0000000000027941 */ /* 0x000fea0003800200 */
.L_x_3212:
        /* <DEDUP_REMOVED lines=10> */
.L_x_3211:
[----:B------:R-:W-:Y:S05]  /*396c0*/  BSYNC.RECONVERGENT B1 ;  /* 0x0000000000017941 */ /* 0x000fea0003800200 */
.L_x_3210:
[----:B------:R-:W-:Y:S02]  /*396d0*/  F2FP.BF16.F32.PACK_AB R146, RZ, R133 ;  /* 0x00000085ff92723e */ /* 0x000fe400000010ff */
[----:B------:R-:W-:Y:S02]  /*396e0*/  PRMT R88, R88, 0x5410, R91 ;  /* 0x0000541058587816 */ /* 0x000fe4000000005b */
[----:B------:R-:W-:Y:S02]  /*396f0*/  PRMT R90, R90, 0x5410, R153 ;  /* 0x000054105a5a7816 */ /* 0x000fe40000000099 */
[----:B------:R-:W-:Y:S02]  /*39700*/  PRMT R89, R89, 0x5410, R138 ;  /* 0x0000541059597816 */ /* 0x000fe4000000008a */
[----:B------:R-:W-:-:S07]  /*39710*/  PRMT R91, R211, 0x5410, R146 ;  /* 0x00005410d35b7816 */ /* 0x000fce0000000092 */
.L_x_3160:
        /* <DEDUP_REMOVED lines=26> */
.L_x_3218:
[----:B------:R-:W-:Y:S05]  /*398c0*/  BSYNC.RECONVERGENT B1 ;  /* 0x0000000000017941 */ /* 0x000fea0003800200 */
.L_x_3217:
[----:B------:R-:W-:Y:S01]  /*398d0*/  IADD3 R144, PT, PT, R144, 0x20, RZ ;  /* 0x0000002090907810 */ /* 0x000fe20007ffe0ff */
[----:B------:R-:W-:-:S07]  /*398e0*/  VIADD R139, R139, 0x20 ;  /* 0x000000208b8b7836 */ /* 0x000fce0000000000 */
.L_x_3100:
[----:B------:R-:W-:Y:S05]  /*398f0*/  BSYNC.RECONVERGENT B0 ;  /* 0x0000000000007941 */ /* 0x000fea0003800200 */
.L_x_3099:
        /* <DEDUP_REMOVED lines=10> */
.L_x_3222:
[----:B------:R-:W-:Y:S05]  /*399a0*/  BSYNC.RECONVERGENT B1 ;  /* 0x0000000000017941 */ /* 0x000fea0003800200 */
.L_x_3221:
        /* <DEDUP_REMOVED lines=8> */
[----:B------:R-:W-:Y:S01]  /*39a30*/  @!P1 MOV R135, R138 ;  /* 0x0000008a00879202 */ /* 0x000fe20000000f00 */
        /* <DEDUP_REMOVED lines=19> */
.L_x_3228:
        /* <DEDUP_REMOVED lines=13> */
.L_x_3230:
[----:B------:R-:W-:Y:S05]  /*39c40*/  BSYNC.RECONVERGENT B3 ;  /* 0x0000000000037941 */ /* 0x000fea0003800200 */
.L_x_3229:
        /* <DEDUP_REMOVED lines=61> */
.L_x_3227:
[----:B------:R-:W-:Y:S05]  /*3a020*/  BSYNC.RECONVERGENT B2 ;  /* 0x0000000000027941 */ /* 0x000fea0003800200 */
.L_x_3226:
        /* <DEDUP_REMOVED lines=11> */
.L_x_3225:
[----:B------:R-:W-:Y:S05]  /*3a0e0*/  BSYNC.RECONVERGENT B1 ;  /* 0x0000000000017941 */ /* 0x000fea0003800200 */
.L_x_3224:
        /* <DEDUP_REMOVED lines=23> */
.L_x_3235:
        /* <DEDUP_REMOVED lines=13> */
.L_x_3237:
[----:B------:R-:W-:Y:S05]  /*3a330*/  BSYNC.RECONVERGENT B3 ;  /* 0x0000000000037941 */ /* 0x000fea0003800200 */
.L_x_3236:
        /* <DEDUP_REMOVED lines=61> */
.L_x_3234:
[----:B------:R-:W-:Y:S05]  /*3a710*/  BSYNC.RECONVERGENT B2 ;  /* 0x0000000000027941 */ /* 0x000fea0003800200 */
.L_x_3233:
        /* <DEDUP_REMOVED lines=13> */
.L_x_3232:
[----:B------:R-:W-:Y:S05]  /*3a7f0*/  BSYNC.RECONVERGENT B1 ;  /* 0x0000000000017941 */ /* 0x000fea0003800200 */
.L_x_3231:
        /* <DEDUP_REMOVED lines=22> */
.L_x_3242:
        /* <DEDUP_REMOVED lines=13> */
.L_x_3244:
[----:B------:R-:W-:Y:S05]  /*3aa30*/  BSYNC.RECONVERGENT B3 ;  /* 0x0000000000037941 */ /* 0x000fea0003800200 */
.L_x_3243:
        /* <DEDUP_REMOVED lines=61> */
.L_x_3241:
[----:B------:R-:W-:Y:S05]  /*3ae10*/  BSYNC.RECONVERGENT B2 ;  /* 0x0000000000027941 */ /* 0x000fea0003800200 */
.L_x_3240:
        /* <DEDUP_REMOVED lines=11> */
.L_x_3239:
[----:B------:R-:W-:Y:S05]  /*3aed0*/  BSYNC.RECONVERGENT B1 ;  /* 0x0000000000017941 */ /* 0x000fea0003800200 */
.L_x_3238:
        /* <DEDUP_REMOVED lines=23> */
.L_x_3249:
        /* <DEDUP_REMOVED lines=13> */
.L_x_3251:
[----:B------:R-:W-:Y:S05]  /*3b120*/  BSYNC.RECONVERGENT B3 ;  /* 0x0000000000037941 */ /* 0x000fea0003800200 */
.L_x_3250:
        /* <DEDUP_REMOVED lines=61> */
.L_x_3248:
[----:B------:R-:W-:Y:S05]  /*3b500*/  BSYNC.RECONVERGENT B2 ;  /* 0x0000000000027941 */ /* 0x000fea0003800200 */
.L_x_3247:
        /* <DEDUP_REMOVED lines=13> */
.L_x_3246:
[----:B------:R-:W-:Y:S05]  /*3b5e0*/  BSYNC.RECONVERGENT B1 ;  /* 0x0000000000017941 */ /* 0x000fea0003800200 */
.L_x_3245:
        /* <DEDUP_REMOVED lines=22> */
.L_x_3256:
        /* <DEDUP_REMOVED lines=13> */
.L_x_3258:
[----:B------:R-:W-:Y:S05]  /*3b820*/  BSYNC.RECONVERGENT B3 ;  /* 0x0000000000037941 */ /* 0x000fea0003800200 */
.L_x_3257:
        /* <DEDUP_REMOVED lines=61> */
.L_x_3255:
[----:B------:R-:W-:Y:S05]  /*3bc00*/  BSYNC.RECONVERGENT B2 ;  /* 0x0000000000027941 */ /* 0x000fea0003800200 */
.L_x_3254:
        /* <DEDUP_REMOVED lines=11> */
.L_x_3253:
[----:B------:R-:W-:Y:S05]  /*3bcc0*/  BSYNC.RECONVERGENT B1 ;  /* 0x0000000000017941 */ /* 0x000fea0003800200 */
.L_x_3252:
        /* <DEDUP_REMOVED lines=23> */
.L_x_3263:
        /* <DEDUP_REMOVED lines=13> */
.L_x_3265:
[----:B------:R-:W-:Y:S05]  /*3bf10*/  BSYNC.RECONVERGENT B3 ;  /* 0x0000000000037941 */ /* 0x000fea0003800200 */
.L_x_3264:
        /* <DEDUP_REMOVED lines=61> */
.L_x_3262:
[----:B------:R-:W-:Y:S05]  /*3c2f0*/  BSYNC.RECONVERGENT B2 ;  /* 0x0000000000027941 */ /* 0x000fea0003800200 */
.L_x_3261:
        /* <DEDUP_REMOVED lines=13> */
.L_x_3260:
[----:B------:R-:W-:Y:S05]  /*3c3d0*/  BSYNC.RECONVERGENT B1 ;  /* 0x0000000000017941 */ /* 0x000fea0003800200 */
.L_x_3259:
        /* <DEDUP_REMOVED lines=22> */
.L_x_3270:
        /* <DEDUP_REMOVED lines=13> */
.L_x_3272:
[----:B------:R-:W-:Y:S05]  /*3c610*/  BSYNC.RECONVERGENT B3 ;  /* 0x0000000000037941 */ /* 0x000fea0003800200 */
.L_x_3271:
        /* <DEDUP_REMOVED lines=61> */
.L_x_3269:
[----:B------:R-:W-:Y:S05]  /*3c9f0*/  BSYNC.RECONVERGENT B2 ;  /* 0x0000000000027941 */ /* 0x000fea0003800200 */
.L_x_3268:
        /* <DEDUP_REMOVED lines=11> */
.L_x_3267:
[----:B------:R-:W-:Y:S05]  /*3cab0*/  BSYNC.RECONVERGENT B1 ;  /* 0x0000000000017941 */ /* 0x000fea0003800200 */
.L_x_3266:
        /* <DEDUP_REMOVED lines=23> */
.L_x_3277:
        /* <DEDUP_REMOVED lines=13> */
.L_x_3279:
[----:B------:R-:W-:Y:S05]  /*3cd00*/  BSYNC.RECONVERGENT B3 ;  /* 0x0000000000037941 */ /* 0x000fea0003800200 */
.L_x_3278:
        /* <DEDUP_REMOVED lines=60> */
.L_x_3276:
[----:B------:R-:W-:Y:S05]  /*3d0d0*/  BSYNC.RECONVERGENT B2 ;  /* 0x0000000000027941 */ /* 0x000fea0003800200 */
.L_x_3275:
        /* <DEDUP_REMOVED lines=13> */
.L_x_3274:
[----:B------:R-:W-:Y:S05]  /*3d1b0*/  BSYNC.RECONVERGENT B1 ;  /* 0x0000000000017941 */ /* 0x000fea0003800200 */
.L_x_3273:
[----:B------:R-:W-:Y:S02]  /*3d1c0*/  F2FP.BF16.F32.PACK_AB R91, RZ, R135 ;  /* 0x00000087ff5b723e */ /* 0x000fe400000010ff */
[----:B------:R-:W-:Y:S02]  /*3d1d0*/  PRMT R90, R147, 0x5410, R90 ;  /* 0x00005410935a7816 */ /* 0x000fe4000000005a */
[----:B------:R-:W-:Y:S02]  /*3d1e0*/  PRMT R89, R146, 0x5410, R89 ;  /* 0x0000541092597816 */ /* 0x000fe40000000059 */
[----:B------:R-:W-:Y:S02]  /*3d1f0*/  PRMT R88, R138, 0x5410, R88 ;  /* 0x000054108a587816 */ /* 0x000fe40000000058 */
[----:B------:R-:W-:Y:S01]  /*3d200*/  PRMT R91, R211, 0x5410, R91 ;  /* 0x00005410d35b7816 */ /* 0x000fe2000000005b */
[----:B------:R-:W-:Y:S06]  /*3d210*/  BRA `(.L_x_3280) ;  /* 0x0000003400307947 */ /* 0x000fec0003800000 */
.L_x_3223:
[----:B------:R-:W-:Y:S01]  /*3d220*/  BSSY.RECONVERGENT B1, `(.L_x_3281) ;  /* 0x000006a000017945 */ /* 0x000fe20003800200 */
[----:B------:R-:W-:Y:S01]  /*3d230*/  IMAD.MOV.U32 R4, RZ, RZ, RZ ;  /* 0x000000ffff047224 */ /* 0x000fe200078e00ff */
[----:B------:R-:W-:Y:S01]  /*3d240*/  MOV R152, R138 ;  /* 0x0000008a00987202 */ /* 0x000fe20000000f00 */
[----:B01----:R-:W-:Y:S01]  /*3d250*/  IMAD.MOV.U32 R89, RZ, RZ, R34 ;  /* 0x000000ffff597224 */ /* 0x003fe200078e0022 */
        /* <DEDUP_REMOVED lines=17> */
.L_x_3285:
        /* <DEDUP_REMOVED lines=13> */
.L_x_3287:
[----:B------:R-:W-:Y:S05]  /*3d440*/  BSYNC.RECONVERGENT B3 ;  /* 0x0000000000037941 */ /* 0x000fea0003800200 */
.L_x_3286:
        /* <DEDUP_REMOVED lines=61> */
.L_x_3284:
[----:B------:R-:W-:Y:S05]  /*3d820*/  BSYNC.RECONVERGENT B2 ;  /* 0x0000000000027941 */ /* 0x000fea0003800200 */
.L_x_3283:
        /* <DEDUP_REMOVED lines=9> */
.L_x_3282:
[----:B------:R-:W-:Y:S05]  /*3d8c0*/  BSYNC.RECONVERGENT B1 ;  /* 0x0000000000017941 */ /* 0x000fea0003800200 */
.L_x_3281:
        /* <DEDUP_REMOVED lines=18> */
.L_x_3292:
        /* <DEDUP_REMOVED lines=13> */
.L_x_3294:
[----:B------:R-:W-:Y:S05]  /*3dac0*/  BSYNC.RECONVERGENT B3 ;  /* 0x0000000000037941 */ /* 0x000fea0003800200 */
.L_x_3293:
        /* <DEDUP_REMOVED lines=61> */
.L_x_3291:
[----:B------:R-:W-:Y:S05]  /*3dea0*/  BSYNC.RECONVERGENT B2 ;  /* 0x0000000000027941 */ /* 0x000fea0003800200 */
.L_x_3290:
        /* <DEDUP_REMOVED lines=10> */
.L_x_3289:
[----:B------:R-:W-:Y:S05]  /*3df50*/  BSYNC.RECONVERGENT B1 ;  /* 0x0000000000017941 */ /* 0x000fea0003800200 */
.L_x_3288:
        /* <DEDUP_REMOVED lines=18> */
.L_x_3299:
        /* <DEDUP_REMOVED lines=13> */
.L_x_3301:
[----:B------:R-:W-:Y:S05]  /*3e150*/  BSYNC.RECONVERGENT B3 ;  /* 0x0000000000037941 */ /* 0x000fea0003800200 */
.L_x_3300:
        /* <DEDUP_REMOVED lines=61> */
.L_x_3298:
[----:B------:R-:W-:Y:S05]  /*3e530*/  BSYNC.RECONVERGENT B2 ;  /* 0x0000000000027941 */ /* 0x000fea0003800200 */
.L_x_3297:
        /* <DEDUP_REMOVED lines=9> */
.L_x_3296:
[----:B------:R-:W-:Y:S05]  /*3e5d0*/  BSYNC.RECONVERGENT B1 ;  /* 0x0000000000017941 */ /* 0x000fea0003800200 */
.L_x_3295:
        /* <DEDUP_REMOVED lines=18> */
.L_x_3306:
        /* <DEDUP_REMOVED lines=13> */
.L_x_3308:
[----:B------:R-:W-:Y:S05]  /*3e7d0*/  BSYNC.RECONVERGENT B3 ;  /* 0x0000000000037941 */ /* 0x000fea0003800200 */
.L_x_3307:
        /* <DEDUP_REMOVED lines=61> */
.L_x_3305:
[----:B------:R-:W-:Y:S05]  /*3ebb0*/  BSYNC.RECONVERGENT B2 ;  /* 0x0000000000027941 */ /* 0x000fea0003800200 */
.L_x_3304:
        /* <DEDUP_REMOVED lines=10> */
.L_x_3303:
[----:B------:R-:W-:Y:S05]  /*3ec60*/  BSYNC.RECONVERGENT B1 ;  /* 0x0000000000017941 */ /* 0x000fea0003800200 */
.L_x_3302:
        /* <DEDUP_REMOVED lines=18> */
.L_x_3313:
        /* <DEDUP_REMOVED lines=13> */
.L_x_3315:
[----:B------:R-:W-:Y:S05]  /*3ee60*/  BSYNC.RECONVERGENT B3 ;  /* 0x0000000000037941 */ /* 0x000fea0003800200 */
.L_x_3314:
        /* <DEDUP_REMOVED lines=61> */
.L_x_3312:
[----:B------:R-:W-:Y:S05]  /*3f240*/  BSYNC.RECONVERGENT B2 ;  /* 0x0000000000027941 */ /* 0x000fea0003800200 */
.L_x_3311:
        /* <DEDUP_REMOVED lines=9> */
.L_x_3310:
[----:B------:R-:W-:Y:S05]  /*3f2e0*/  BSYNC.RECONVERGENT B1 ;  /* 0x0000000000017941 */ /* 0x000fea0003800200 */
.L_x_3309:
        /* <DEDUP_REMOVED lines=18> */
.L_x_3320:
        /* <DEDUP_REMOVED lines=13> */
.L_x_3322:
[----:B------:R-:W-:Y:S05]  /*3f4e0*/  BSYNC.RECONVERGENT B3 ;  /* 0x0000000000037941 */ /* 0x000fea0003800200 */
.L_x_3321:
        /* <DEDUP_REMOVED lines=61> */
.L_x_3319:
[----:B------:R-:W-:Y:S05]  /*3f8c0*/  BSYNC.RECONVERGENT B2 ;  /* 0x0000000000027941 */ /* 0x000fea0003800200 */
.L_x_3318:
        /* <DEDUP_REMOVED lines=10> */
.L_x_3317:
[----:B------:R-:W-:Y:S05]  /*3f970*/  BSYNC.RECONVERGENT B1 ;  /* 0x0000000000017941 */ /* 0x000fea0003800200 */
.L_x_3316:
        /* <DEDUP_REMOVED lines=18> */
.L_x_3327:
        /* <DEDUP_REMOVED lines=13> */
.L_x_3329:
[----:B------:R-:W-:Y:S05]  /*3fb70*/  BSYNC.RECONVERGENT B3 ;  /* 0x0000000000037941 */ /* 0x000fea0003800200 */
.L_x_3328:
        /* <DEDUP_REMOVED lines=61> */
.L_x_3326:
[----:B------:R-:W-:Y:S05]  /*3ff50*/  BSYNC.RECONVERGENT B2 ;  /* 0x0000000000027941 */ /* 0x000fea0003800200 */
.L_x_3325:
        /* <DEDUP_REMOVED lines=9> */
.L_x_3324:
[----:B------:R-:W-:Y:S05]  /*3fff0*/  BSYNC.RECONVERGENT B1 ;  /* 0x0000000000017941 */ /* 0x000fea0003800200 */
.L_x_3323:
        /* <DEDUP_REMOVED lines=18> */
.L_x_3334:
        /* <DEDUP_REMOVED lines=13> */
.L_x_3336:
[----:B------:R-:W-:Y:S05]  /*401f0*/  BSYNC.RECONVERGENT B3 ;  /* 0x0000000000037941 */ /* 0x000fea0003800200 */
.L_x_3335:
        /* <DEDUP_REMOVED lines=61> */
.L_x_3333:
[----:B------:R-:W-:Y:S05]  /*405d0*/  BSYNC.RECONVERGENT B2 ;  /* 0x0000000000027941 */ /* 0x000fea0003800200 */
.L_x_3332:
        /* <DEDUP_REMOVED lines=10> */
.L_x_3331:
[----:B------:R-:W-:Y:S05]  /*40680*/  BSYNC.RECONVERGENT B1 ;  /* 0x0000000000017941 */ /* 0x000fea0003800200 */
.L_x_3330:
[----:B------:R-:W-:Y:S02]  /*40690*/  F2FP.BF16.F32.PACK_AB R146, RZ, R135 ;  /* 0x00000087ff92723e */ /* 0x000fe400000010ff */
[----:B------:R-:W-:Y:S02]  /*406a0*/  PRMT R88, R88, 0x5410, R91 ;  /* 0x0000541058587816 */ /* 0x000fe4000000005b */
[----:B------:R-:W-:Y:S02]  /*406b0*/  PRMT R90, R90, 0x5410, R153 ;  /* 0x000054105a5a7816 */ /* 0x000fe40000000099 */
[----:B------:R-:W-:Y:S02]  /*406c0*/  PRMT R89, R89, 0x5410, R138 ;  /* 0x0000541059597816 */ /* 0x000fe4000000008a */
[----:B------:R-:W-:-:S07]  /*406d0*/  PRMT R91, R211, 0x5410, R146 ;  /* 0x00005410d35b7816 */ /* 0x000fce0000000092 */
.L_x_3280:
        /* <DEDUP_REMOVED lines=26> */
.L_x_3338:
[----:B------:R-:W-:Y:S05]  /*40880*/  BSYNC.RECONVERGENT B1 ;  /* 0x0000000000017941 */ /* 0x000fea0003800200 */
.L_x_3337:
[----:B------:R-:W-:Y:S01]  /*40890*/  VIADD R144, R144, 0x20 ;  /* 0x0000002090907836 */ /* 0x000fe20000000000 */
[----:B------:R-:W-:-:S07]  /*408a0*/  IADD3 R139, PT, PT, R139, 0x20, RZ ;  /* 0x000000208b8b7810 */ /* 0x000fce0007ffe0ff */
.L_x_3220:
[----:B------:R-:W-:Y:S05]  /*408b0*/  BSYNC.RECONVERGENT B0 ;  /* 0x0000000000007941 */ /* 0x000fea0003800200 */
.L_x_3219:
        /* <DEDUP_REMOVED lines=10> */
.L_x_3342:
[----:B------:R-:W-:Y:S05]  /*40960*/  BSYNC.RECONVERGENT B1 ;  /* 0x0000000000017941 */ /* 0x000fea0003800200 */
.L_x_3341:
        /* <DEDUP_REMOVED lines=28> */
.L_x_3348:
        /* <DEDUP_REMOVED lines=13> */
.L_x_3350:
[----:B------:R-:W-:Y:S05]  /*40c00*/  BSYNC.RECONVERGENT B3 ;  /* 0x0000000000037941 */ /* 0x000fea0003800200 */
.L_x_3349:
        /* <DEDUP_REMOVED lines=61> */
.L_x_3347:
[----:B------:R-:W-:Y:S05]  /*40fe0*/  BSYNC.RECONVERGENT B2 ;  /* 0x0000000000027941 */ /* 0x000fea0003800200 */
.L_x_3346:
        /* <DEDUP_REMOVED lines=11> */
.L_x_3345:
[----:B------:R-:W-:Y:S05]  /*410a0*/  BSYNC.RECONVERGENT B1 ;  /* 0x0000000000017941 */ /* 0x000fea0003800200 */
.L_x_3344:
        /* <DEDUP_REMOVED lines=23> */
.L_x_3355:
        /* <DEDUP_REMOVED lines=13> */
.L_x_3357:
[----:B------:R-:W-:Y:S05]  /*412f0*/  BSYNC.RECONVERGENT B3 ;  /* 0x0000000000037941 */ /* 0x000fea0003800200 */
.L_x_3356:
        /* <DEDUP_REMOVED lines=61> */
.L_x_3354:
[----:B------:R-:W-:Y:S05]  /*416d0*/  BSYNC.RECONVERGENT B2 ;  /* 0x0000000000027941 */ /* 0x000fea0003800200 */
.L_x_3353:
        /* <DEDUP_REMOVED lines=13> */
.L_x_3352:
[----:B------:R-:W-:Y:S05]  /*417b0*/  BSYNC.RECONVERGENT B1 ;  /* 0x0000000000017941 */ /* 0x000fea0003800200 */
.L_x_3351:
        /* <DEDUP_REMOVED lines=22> */
.L_x_3362:
        /* <DEDUP_REMOVED lines=13> */
.L_x_3364:
[----:B------:R-:W-:Y:S05]  /*419f0*/  BSYNC.RECONVERGENT B3 ;  /* 0x0000000000037941 */ /* 0x000fea0003800200 */
.L_x_3363:
        /* <DEDUP_REMOVED lines=61> */
.L_x_3361:
[----:B------:R-:W-:Y:S05]  /*41dd0*/  BSYNC.RECONVERGENT B2 ;  /* 0x0000000000027941 */ /* 0x000fea0003800200 */
.L_x_3360:
        /* <DEDUP_REMOVED lines=11> */
.L_x_3359:
[----:B------:R-:W-:Y:S05]  /*41e90*/  BSYNC.RECONVERGENT B1 ;  /* 0x0000000000017941 */ /* 0x000fea0003800200 */
.L_x_3358:
        /* <DEDUP_REMOVED lines=23> */
.L_x_3369:
        /* <DEDUP_REMOVED lines=13> */
.L_x_3371:
[----:B------:R-:W-:Y:S05]  /*420e0*/  BSYNC.RECONVERGENT B3 ;  /* 0x0000000000037941 */ /* 0x000fea0003800200 */
.L_x_3370:
        /* <DEDUP_REMOVED lines=61> */
.L_x_3368:
[----:B------:R-:W-:Y:S05]  /*424c0*/  BSYNC.RECONVERGENT B2 ;  /* 0x0000000000027941 */ /* 0x000fea0003800200 */
.L_x_3367:
        /* <DEDUP_REMOVED lines=13> */
.L_x_3366:
[----:B------:R-:W-:Y:S05]  /*425a0*/  BSYNC.RECONVERGENT B1 ;  /* 0x0000000000017941 */ /* 0x000fea0003800200 */
.L_x_3365:
        /* <DEDUP_REMOVED lines=22> */
.L_x_3376:
        /* <DEDUP_REMOVED lines=13> */
.L_x_3378:
[----:B------:R-:W-:Y:S05]  /*427e0*/  BSYNC.RECONVERGENT B3 ;  /* 0x0000000000037941 */ /* 0x000fea0003800200 */
.L_x_3377:
        /* <DEDUP_REMOVED lines=61> */
.L_x_3375:
[----:B------:R-:W-:Y:S05]  /*42bc0*/  BSYNC.RECONVERGENT B2 ;  /* 0x0000000000027941 */ /* 0x000fea0003800200 */
.L_x_3374:
        /* <DEDUP_REMOVED lines=11> */
.L_x_3373:
[----:B------:R-:W-:Y:S05]  /*42c80*/  BSYNC.RECONVERGENT B1 ;  /* 0x0000000000017941 */ /* 0x000fea0003800200 */
.L_x_3372:
        /* <DEDUP_REMOVED lines=23> */
.L_x_3383:
        /* <DEDUP_REMOVED lines=13> */
.L_x_3385:
[----:B------:R-:W-:Y:S05]  /*42ed0*/  BSYNC.RECONVERGENT B3 ;  /* 0x0000000000037941 */ /* 0x000fea0003800200 */
.L_x_3384:
        /* <DEDUP_REMOVED lines=61> */
.L_x_3382:
[----:B------:R-:W-:Y:S05]  /*432b0*/  BSYNC.RECONVERGENT B2 ;  /* 0x0000000000027941 */ /* 0x000fea0003800200 */
.L_x_3381:
        /* <DEDUP_REMOVED lines=13> */
.L_x_3380:
[----:B------:R-:W-:Y:S05]  /*43390*/  BSYNC.RECONVERGENT B1 ;  /* 0x0000000000017941 */ /* 0x000fea0003800200 */
.L_x_3379:
        /* <DEDUP_REMOVED lines=22> */
.L_x_3390:
        /* <DEDUP_REMOVED lines=13> */
.L_x_3392:
[----:B------:R-:W-:Y:S05]  /*435d0*/  BSYNC.RECONVERGENT B3 ;  /* 0x0000000000037941 */ /* 0x000fea0003800200 */
.L_x_3391:
        /* <DEDUP_REMOVED lines=61> */
.L_x_3389:
[----:B------:R-:W-:Y:S05]  /*439b0*/  BSYNC.RECONVERGENT B2 ;  /* 0x0000000000027941 */ /* 0x000fea0003800200 */
.L_x_3388:
        /* <DEDUP_REMOVED lines=11> */
.L_x_3387:
[----:B------:R-:W-:Y:S05]  /*43a70*/  BSYNC.RECONVERGENT B1 ;  /* 0x0000000000017941 */ /* 0x000fea0003800200 */
.L_x_3386:
        /* <DEDUP_REMOVED lines=23> */
.L_x_3397:
        /* <DEDUP_REMOVED lines=13> */
.L_x_3399:
[----:B------:R-:W-:Y:S05]  /*43cc0*/  BSYNC.RECONVERGENT B3 ;  /* 0x0000000000037941 */ /* 0x000fea0003800200 */
.L_x_3398:
        /* <DEDUP_REMOVED lines=61> */
.L_x_3396:
[----:B------:R-:W-:Y:S05]  /*440a0*/  BSYNC.RECONVERGENT B2 ;  /* 0x0000000000027941 */ /* 0x000fea0003800200 */
.L_x_3395:
        /* <DEDUP_REMOVED lines=13> */
.L_x_3394:
[----:B------:R-:W-:Y:S05]  /*44180*/  BSYNC.RECONVERGENT B1 ;  /* 0x0000000000017941 */ /* 0x000fea0003800200 */
.L_x_3393:
[----:B------:R-:W-:Y:S02]  /*44190*/  F2FP.BF16.F32.PACK_AB R91, RZ, R137 ;  /* 0x00000089ff5b723e */ /* 0x000fe400000010ff */
[----:B------:R-:W-:Y:S02]  /*441a0*/  PRMT R90, R155, 0x5410, R90 ;  /* 0x000054109b5a7816 */ /* 0x000fe4000000005a */
[----:B------:R-:W-:Y:S02]  /*441b0*/  PRMT R89, R154, 0x5410, R89 ;  /* 0x000054109a597816 */ /* 0x000fe40000000059 */
[----:B------:R-:W-:Y:S02]  /*441c0*/  PRMT R88, R145, 0x5410, R88 ;  /* 0x0000541091587816 */ /* 0x000fe40000000058 */
[----:B------:R-:W-:Y:S01]  /*441d0*/  PRMT R91, R211, 0x5410, R91 ;  /* 0x00005410d35b7816 */ /* 0x000fe2000000005b */
[----:B------:R-:W-:Y:S06]  /*441e0*/  BRA `(.L_x_3400) ;  /* 0x0000003400347947 */ /* 0x000fec0003800000 */
.L_x_3343:
        /* <DEDUP_REMOVED lines=21> */
.L_x_3405:
        /* <DEDUP_REMOVED lines=13> */
.L_x_3407:
[----:B------:R-:W-:Y:S05]  /*44410*/  BSYNC.RECONVERGENT B3 ;  /* 0x0000000000037941 */ /* 0x000fea0003800200 */
.L_x_3406:
        /* <DEDUP_REMOVED lines=61> */
.L_x_3404:
[----:B------:R-:W-:Y:S05]  /*447f0*/  BSYNC.RECONVERGENT B2 ;  /* 0x0000000000027941 */ /* 0x000fea0003800200 */
.L_x_3403:
        /* <DEDUP_REMOVED lines=9> */
.L_x_3402:
[----:B------:R-:W-:Y:S05]  /*44890*/  BSYNC.RECONVERGENT B1 ;  /* 0x0000000000017941 */ /* 0x000fea0003800200 */
.L_x_3401:
        /* <DEDUP_REMOVED lines=18> */
.L_x_3412:
        /* <DEDUP_REMOVED lines=13> */
.L_x_3414:
[----:B------:R-:W-:Y:S05]  /*44a90*/  BSYNC.RECONVERGENT B3 ;  /* 0x0000000000037941 */ /* 0x000fea0003800200 */
.L_x_3413:
        /* <DEDUP_REMOVED lines=61> */
.L_x_3411:
[----:B------:R-:W-:Y:S05]  /*44e70*/  BSYNC.RECONVERGENT B2 ;  /* 0x0000000000027941 */ /* 0x000fea0003800200 */
.L_x_3410:
        /* <DEDUP_REMOVED lines=10> */
.L_x_3409:
[----:B------:R-:W-:Y:S05]  /*44f20*/  BSYNC.RECONVERGENT B1 ;  /* 0x0000000000017941 */ /* 0x000fea0003800200 */
.L_x_3408:
        /* <DEDUP_REMOVED lines=18> */
.L_x_3419:
        /* <DEDUP_REMOVED lines=13> */
.L_x_3421:
[----:B------:R-:W-:Y:S05]  /*45120*/  BSYNC.RECONVERGENT B3 ;  /* 0x0000000000037941 */ /* 0x000fea0003800200 */
.L_x_3420:
        /* <DEDUP_REMOVED lines=61> */
.L_x_3418:
[----:B------:R-:W-:Y:S05]  /*45500*/  BSYNC.RECONVERGENT B2 ;  /* 0x0000000000027941 */ /* 0x000fea0003800200 */
.L_x_3417:
        /* <DEDUP_REMOVED lines=9> */
.L_x_3416:
[----:B------:R-:W-:Y:S05]  /*455a0*/  BSYNC.RECONVERGENT B1 ;  /* 0x0000000000017941 */ /* 0x000fea0003800200 */
.L_x_3415:
        /* <DEDUP_REMOVED lines=18> */
.L_x_3426:
        /* <DEDUP_REMOVED lines=13> */
.L_x_3428:
[----:B------:R-:W-:Y:S05]  /*457a0*/  BSYNC.RECONVERGENT B3 ;  /* 0x0000000000037941 */ /* 0x000fea0003800200 */
.L_x_3427:
        /* <DEDUP_REMOVED lines=61> */
.L_x_3425:
[----:B------:R-:W-:Y:S05]  /*45b80*/  BSYNC.RECONVERGENT B2 ;  /* 0x0000000000027941 */ /* 0x000fea0003800200 */
.L_x_3424:
        /* <DEDUP_REMOVED lines=10> */
.L_x_3423:
[----:B------:R-:W-:Y:S05]  /*45c30*/  BSYNC.RECONVERGENT B1 ;  /* 0x0000000000017941 */ /* 0x000fea0003800200 */
.L_x_3422:
        /* <DEDUP_REMOVED lines=18> */
.L_x_3433:
        /* <DEDUP_REMOVED lines=13> */
.L_x_3435:
[----:B------:R-:W-:Y:S05]  /*45e30*/  BSYNC.RECONVERGENT B3 ;  /* 0x0000000000037941 */ /* 0x000fea0003800200 */
.L_x_3434:
        /* <DEDUP_REMOVED lines=61> */
.L_x_3432:
[----:B------:R-:W-:Y:S05]  /*46210*/  BSYNC.RECONVERGENT B2 ;  /* 0x0000000000027941 */ /* 0x000fea0003800200 */
.L_x_3431:
        /* <DEDUP_REMOVED lines=9> */
.L_x_3430:
[----:B------:R-:W-:Y:S05]  /*462b0*/  BSYNC.RECONVERGENT B1 ;  /* 0x0000000000017941 */ /* 0x000fea0003800200 */
.L_x_3429:
        /* <DEDUP_REMOVED lines=18> */
.L_x_3440:
        /* <DEDUP_REMOVED lines=13> */
.L_x_3442:
[----:B------:R-:W-:Y:S05]  /*464b0*/  BSYNC.RECONVERGENT B3 ;  /* 0x0000000000037941 */ /* 0x000fea0003800200 */
.L_x_3441:
        /* <DEDUP_REMOVED lines=61> */
.L_x_3439:
[----:B------:R-:W-:Y:S05]  /*46890*/  BSYNC.RECONVERGENT B2 ;  /* 0x0000000000027941 */ /* 0x000fea0003800200 */
.L_x_3438:
        /* <DEDUP_REMOVED lines=10> */
.L_x_3437:
[----:B------:R-:W-:Y:S05]  /*46940*/  BSYNC.RECONVERGENT B1 ;  /* 0x0000000000017941 */ /* 0x000fea0003800200 */
.L_x_3436:
        /* <DEDUP_REMOVED lines=18> */
.L_x_3447:
        /* <DEDUP_REMOVED lines=13> */
.L_x_3449:
[----:B------:R-:W-:Y:S05]  /*46b40*/  BSYNC.RECONVERGENT B3 ;  /* 0x0000000000037941 */ /* 0x000fea0003800200 */
.L_x_3448:
        /* <DEDUP_REMOVED lines=61> */
.L_x_3446:
[----:B------:R-:W-:Y:S05]  /*46f20*/  BSYNC.RECONVERGENT B2 ;  /* 0x0000000000027941 */ /* 0x000fea0003800200 */
.L_x_3445:
        /* <DEDUP_REMOVED lines=9> */
.L_x_3444:
[----:B------:R-:W-:Y:S05]  /*46fc0*/  BSYNC.RECONVERGENT B1 ;  /* 0x0000000000017941 */ /* 0x000fea0003800200 */
.L_x_3443:
        /* <DEDUP_REMOVED lines=18> */
.L_x_3454:
        /* <DEDUP_REMOVED lines=13> */
.L_x_3456:
[----:B------:R-:W-:Y:S05]  /*471c0*/  BSYNC.RECONVERGENT B3 ;  /* 0x0000000000037941 */ /* 0x000fea0003800200 */
.L_x_3455:
        /* <DEDUP_REMOVED lines=61> */
.L_x_3453:
[----:B------:R-:W-:Y:S05]  /*475a0*/  BSYNC.RECONVERGENT B2 ;  /* 0x0000000000027941 */ /* 0x000fea0003800200 */
.L_x_3452:
        /* <DEDUP_REMOVED lines=10> */
.L_x_3451:
[----:B------:R-:W-:Y:S05]  /*47650*/  BSYNC.RECONVERGENT B1 ;  /* 0x0000000000017941 */ /* 0x000fea0003800200 */
.L_x_3450:
[----:B------:R-:W-:Y:S01]  /*47660*/  F2FP.BF16.F32.PACK_AB R146, RZ, R137 ;  /* 0x00000089ff92723e */ /* 0x000fe200000010ff */
[----:B------:R-:W-:Y:S01]  /*47670*/  IMAD.MOV.U32 R138, RZ, RZ, R154 ;  /* 0x000000ffff8a7224 */ /* 0x000fe200078e009a */
[----:B------:R-:W-:Y:S02]  /*47680*/  PRMT R88, R88, 0x5410, R91 ;  /* 0x0000541058587816 */ /* 0x000fe4000000005b */
[----:B------:R-:W-:Y:S02]  /*47690*/  PRMT R90, R90, 0x5410, R155 ;  /* 0x000054105a5a7816 */ /* 0x000fe4000000009b */
[----:B------:R-:W-:Y:S02]  /*476a0*/  PRMT R89, R89, 0x5410, R145 ;  /* 0x0000541059597816 */ /* 0x000fe40000000091 */
[----:B------:R-:W-:-:S07]  /*476b0*/  PRMT R91, R211, 0x5410, R146 ;  /* 0x00005410d35b7816 */ /* 0x000fce0000000092 */
.L_x_3400:
[----:B------:R-:W0:Y:S02]  /*476c0*/  LDC.64 R146, c[0x0][0x3a8] ;  /* 0x0000ea00ff927b82 */ /* 0x000e240000000a00 */
[----:B0-----:R-:W-:-:S05]  /*476d0*/  IMAD.WIDE.U32 R144, R144, 0x10, R146 ;  /* 0x0000001090907825 */ /* 0x001fca00078e0092 */
[----:B------:R2:W-:Y:S01]  /*476e0*/  STG.E.128 desc[UR6][R144.64], R88 ;  /* 0x0000005890007986 */ /* 0x0005e2000c101d06 */
[----:B------:R-:W-:Y:S05]  /*476f0*/  @!P0 BRA `(.L_x_3340) ;  /* 0x0000000000508947 */ /* 0x000fea0003800000 */
[----:B--2---:R-:W-:Y:S02]  /*47700*/  SHF.L.U32 R88, R21, 0x10, RZ ;  /* 0x0000001015587819 */ /* 0x004fe400000006ff */
        /* <DEDUP_REMOVED lines=19> */
.L_x_3340:
[----:B------:R-:W-:Y:S05]  /*47840*/  BSYNC.RECONVERGENT B0 ;  /* 0x0000000000007941 */ /* 0x000fea0003800200 */
.L_x_3339:
[----:B0123--:R-:W-:Y:S01]  /*47850*/  FADD.FTZ R88, RZ, R29 ;  /* 0x0000001dff587221 */ /* 0x00ffe20000010000 */
[C---:B------:R-:W-:Y:S01]  /*47860*/  ISETP.GT.U32.AND P4, PT, R39.reuse, 0x3f, PT ;  /* 0x0000003f2700780c */ /* 0x040fe20003f84070 */
[----:B------:R-:W0:Y:S01]  /*47870*/  S2R R145, SR_TID.X ;  /* 0x0000000000917919 */ /* 0x000e220000002100 */
[----:B------:R-:W-:Y:S01]  /*47880*/  ISETP.GT.U32.AND P3, PT, R39, 0x5f, PT ;  /* 0x0000005f2700780c */ /* 0x000fe20003f64070 */
[----:B------:R-:W-:Y:S01]  /*47890*/  FADD.FTZ R88, R27, R88 ;  /* 0x000000581b587221 */ /* 0x000fe20000010000 */
[C---:B------:R-:W-:Y:S01]  /*478a0*/  ISETP.GT.U32.AND P2, PT, R39.reuse, 0x7f, PT ;  /* 0x0000007f2700780c */ /* 0x040fe20003f44070 */
[----:B------:R-:W-:Y:S01]  /*478b0*/  UMOV UR13, 0xffffffff ;  /* 0xffffffff000d7882 */ /* 0x000fe20000000000 */
[----:B------:R-:W-:Y:S01]  /*478c0*/  ISETP.GT.U32.AND P1, PT, R39, 0x9f, PT ;  /* 0x0000009f2700780c */ /* 0x000fe20003f24070 */
[----:B------:R-:W-:Y:S01]  /*478d0*/  FADD.FTZ R88, R40, R88 ;  /* 0x0000005828587221 */ /* 0x000fe20000010000 */
[----:B------:R-:W-:Y:S02]  /*478e0*/  LOP3.LUT R17, R17, 0xffffffbf, RZ, 0xc0, !PT ;  /* 0xffffffbf11117812 */ /* 0x000fe400078ec0ff */
[----:B------:R-:W-:Y:S01]  /*478f0*/  ISETP.GT.U32.AND P6, PT, R39, 0xdf, PT ;  /* 0x000000df2700780c */ /* 0x000fe20003fc4070 */
[----:B------:R-:W-:-:S04]  /*47900*/  FADD.FTZ R88, R41, R88 ;  /* 0x0000005829587221 */ /* 0x000fc80000010000 */
[----:B------:R-:W-:-:S04]  /*47910*/  FADD.FTZ R88, R98, R88 ;  /* 0x0000005862587221 */ /* 0x000fc80000010000 */
[----:B------:R-:W-:-:S04]  /*47920*/  FADD.FTZ R88, R99, R88 ;  /* 0x0000005863587221 */ /* 0x000fc80000010000 */
[----:B------:R-:W-:-:S04]  /*47930*/  FADD.FTZ R88, R118, R88 ;  /* 0x0000005876587221 */ /* 0x000fc80000010000 */
[----:B------:R-:W-:-:S05]  /*47940*/  FADD.FTZ R88, R119, R88 ;  /* 0x0000005877587221 */ /* 0x000fca0000010000 */
[----:B------:R-:W-:Y:S02]  /*47950*/  FSEL R88, R88, RZ, P5 ;  /* 0x000000ff58587208 */ /* 0x000fe40002800000 */
[----:B0-----:R-:W-:-:S03]  /*47960*/  LOP3.LUT P0, RZ, R145, 0x1f, RZ, 0xc0, !PT ;  /* 0x0000001f91ff7812 */ /* 0x001fc6000780c0ff */
        /* <DEDUP_REMOVED lines=272> */
.L_x_3490:
        /* <DEDUP_REMOVED lines=17> */
[----:B------:R-:W1:Y:S01]  /*48b80*/  LDC R144, c[0x0][0x388] ;  /* 0x0000e200ff907b82 */ /* 0x000e620000000800 */
[----:B------:R-:W-:Y:S01]  /*48b90*/  VIADD R88, R200, 0xffffffff ;  /* 0xffffffffc8587836 */ /* 0x000fe20000000000 */
[----:B------:R-:W-:Y:S01]  /*48ba0*/  LOP3.LUT R91, R145, 0x1f, RZ, 0xc0, !PT ;  /* 0x0000001f915b7812 */ /* 0x000fe200078ec0ff */
[----:B------:R-:W-:Y:S01]  /*48bb0*/  BSSY.RECONVERGENT B1, `(.L_x_3460) ;  /* 0x0000037000017945 */ /* 0x000fe20003800200 */
[----:B------:R-:W-:Y:S01]  /*48bc0*/  FSEL R147, R147, RZ, !P0 ;  /* 0x000000ff93937208 */ /* 0x000fe20004000000 */
[----:B-1----:R-:W-:-:S05]  /*48bd0*/  IMAD R88, R88, R144, RZ ;  /* 0x0000009058587224 */ /* 0x002fca00078e02ff */
[----:B------:R-:W-:-:S04]  /*48be0*/  SHF.R.S32.HI R89, RZ, 0x1f, R88 ;  /* 0x0000001fff597819 */ /* 0x000fc80000011458 */
[----:B------:R-:W-:-:S04]  /*48bf0*/  LEA.HI R89, R89, R88, RZ, 0x3 ;  /* 0x0000005859597211 */ /* 0x000fc800078f18ff */
[----:B0-----:R-:W-:Y:S01]  /*48c00*/  LEA.HI.SX32 R139, R89, R91, 0x1d ;  /* 0x0000005b598b7211 */ /* 0x001fe200078feaff */
[----:B------:R-:W-:Y:S06]  /*48c10*/  @!P5 BRA `(.L_x_3461) ;  /* 0x0000000000c0d947 */ /* 0x000fec0003800000 */
[--C-:B------:R-:W-:Y:S01]  /*48c20*/  FADD.FTZ R152, R29, -R147.reuse ;  /* 0x800000931d987221 */ /* 0x100fe20000010000 */
[----:B------:R-:W-:Y:S01]  /*48c30*/  SHF.L.U32 R88, R196, 0x10, RZ ;  /* 0x00000010c4587819 */ /* 0x000fe200000006ff */
        /* <DEDUP_REMOVED lines=46> */
.L_x_3461:
[----:B------:R-:W-:Y:S05]  /*48f20*/  BSYNC.RECONVERGENT B1 ;  /* 0x0000000000017941 */ /* 0x000fea0003800200 */
.L_x_3460:
[----:B------:R-:W-:Y:S01]  /*48f30*/  LOP3.LUT P0, RZ, R17, 0x800, RZ, 0xc0, !PT ;  /* 0x0000080011ff7812 */ /* 0x000fe2000780c0ff */
[----:B------:R-:W-:-:S12]  /*48f40*/  BSSY.RECONVERGENT B1, `(.L_x_3462) ;  /* 0x0000032000017945 */ /* 0x000fd80003800200 */
[----:B------:R-:W-:Y:S05]  /*48f50*/  @!P0 BRA `(.L_x_3463) ;  /* 0x0000000000c08947 */ /* 0x000fea0003800000 */
[--C-:B------:R-:W-:Y:S01]  /*48f60*/  FADD.FTZ R152, R19, -R147.reuse ;  /* 0x8000009313987221 */ /* 0x100fe20000010000 */
[----:B0-----:R-:W-:Y:S01]  /*48f70*/  SHF.L.U32 R89, R80, 0x10, RZ ;  /* 0x0000001050597819 */ /* 0x001fe200000006ff */
        /* <DEDUP_REMOVED lines=46> */
.L_x_3463:
[----:B------:R-:W-:Y:S05]  /*49260*/  BSYNC.RECONVERGENT B1 ;  /* 0x0000000000017941 */ /* 0x000fea0003800200 */
.L_x_3462:
[----:B------:R-:W-:Y:S01]  /*49270*/  LOP3.LUT P0, RZ, R17, 0x1000, RZ, 0xc0, !PT ;  /* 0x0000100011ff7812 */ /* 0x000fe2000780c0ff */
[----:B------:R-:W-:-:S12]  /*49280*/  BSSY.RECONVERGENT B1, `(.L_x_3464) ;  /* 0x0000032000017945 */ /* 0x000fd80003800200 */
[----:B------:R-:W-:Y:S05]  /*49290*/  @!P0 BRA `(.L_x_3465) ;  /* 0x0000000000c08947 */ /* 0x000fea0003800000 */
[--C-:B------:R-:W-:Y:S01]  /*492a0*/  FADD.FTZ R152, R16, -R147.reuse ;  /* 0x8000009310987221 */ /* 0x100fe20000010000 */
[----:B01----:R-:W-:Y:S01]  /*492b0*/  SHF.L.U32 R88, R188, 0x10, RZ ;  /* 0x00000010bc587819 */ /* 0x003fe200000006ff */
        /* <DEDUP_REMOVED lines=46> */
.L_x_3465:
[----:B------:R-:W-:Y:S05]  /*495a0*/  BSYNC.RECONVERGENT B1 ;  /* 0x0000000000017941 */ /* 0x000fea0003800200 */
.L_x_3464:
[----:B------:R-:W-:Y:S01]  /*495b0*/  LOP3.LUT P0, RZ, R17, 0x2000, RZ, 0xc0, !PT ;  /* 0x0000200011ff7812 */ /* 0x000fe2000780c0ff */
[----:B------:R-:W-:-:S12]  /*495c0*/  BSSY.RECONVERGENT B1, `(.L_x_3466) ;  /* 0x0000032000017945 */ /* 0x000fd80003800200 */
[----:B------:R-:W-:Y:S05]  /*495d0*/  @!P0 BRA `(.L_x_3467) ;  /* 0x0000000000c08947 */ /* 0x000fea0003800000 */
[--C-:B------:R-:W-:Y:S01]  /*495e0*/  FADD.FTZ R152, R14, -R147.reuse ;  /* 0x800000930e987221 */ /* 0x100fe20000010000 */
[----:B012---:R-:W-:Y:S01]  /*495f0*/  SHF.L.U32 R89, R72, 0x10, RZ ;  /* 0x0000001048597819 */ /* 0x007fe200000006ff */
        /* <DEDUP_REMOVED lines=46> */
.L_x_3467:
[----:B------:R-:W-:Y:S05]  /*498e0*/  BSYNC.RECONVERGENT B1 ;  /* 0x0000000000017941 */ /* 0x000fea0003800200 */
.L_x_3466:
[----:B------:R-:W-:Y:S01]  /*498f0*/  LOP3.LUT P0, RZ, R17, 0x400, RZ, 0xc0, !PT ;  /* 0x0000040011ff7812 */ /* 0x000fe2000780c0ff */
[----:B------:R-:W-:-:S12]  /*49900*/  BSSY.RECONVERGENT B1, `(.L_x_3468) ;  /* 0x0000032000017945 */ /* 0x000fd80003800200 */
[----:B------:R-:W-:Y:S05]  /*49910*/  @!P0 BRA `(.L_x_3469) ;  /* 0x0000000000c08947 */ /* 0x000fea0003800000 */
[--C-:B------:R-:W-:Y:S01]  /*49920*/  FADD.FTZ R152, R12, -R147.reuse ;  /* 0x800000930c987221 */ /* 0x100fe20000010000 */
[----:B0123--:R-:W-:Y:S01]  /*49930*/  SHF.L.U32 R88, R180, 0x10, RZ ;  /* 0x00000010b4587819 */ /* 0x00ffe200000006ff */
        /* <DEDUP_REMOVED lines=46> */
.L_x_3469:
[----:B------:R-:W-:Y:S05]  /*49c20*/  BSYNC.RECONVERGENT B1 ;  /* 0x0000000000017941 */ /* 0x000fea0003800200 */
.L_x_3468:
        /* <DEDUP_REMOVED lines=51> */
.L_x_3471:
[----:B------:R-:W-:Y:S05]  /*49f60*/  BSYNC.RECONVERGENT B1 ;  /* 0x0000000000017941 */ /* 0x000fea0003800200 */
.L_x_3470:
[----:B------:R-:W-:Y:S01]  /*49f70*/  LOP3.LUT P0, RZ, R17, 0x100, RZ, 0xc0, !PT ;  /* 0x0000010011ff7812 */ /* 0x000fe2000780c0ff */
[----:B------:R-:W-:-:S12]  /*49f80*/  BSSY.RECONVERGENT B1, `(.L_x_3472) ;  /* 0x0000038000017945 */ /* 0x000fd80003800200 */
[----:B------:R-:W-:Y:S05]  /*49f90*/  @!P0 BRA `(.L_x_3473) ;  /* 0x0000000000d88947 */ /* 0x000fea0003800000 */
[----:B01234-:R-:W2:Y:S04]  /*49fa0*/  LDL R145, [R1] ;  /* 0x0000000001917983 */ /* 0x01fea80000100800 */
[----:B------:R-:W3:Y:S04]  /*49fb0*/  LDL R91, [R1+0x4] ;  /* 0x00000400015b7983 */ /* 0x000ee80000100800 */
[----:B------:R-:W4:Y:S04]  /*49fc0*/  LDL R154, [R1+0x8] ;  /* 0x00000800019a7983 */ /* 0x000f280000100800 */
[----:B------:R-:W5:Y:S01]  /*49fd0*/  LDL R153, [R1+0xc] ;  /* 0x00000c0001997983 */ /* 0x000f620000100800 */
[----:B------:R-:W-:Y:S01]  /*49fe0*/  FADD.FTZ R152, R8, -R147 ;  /* 0x8000009308987221 */ /* 0x000fe20000010000 */
[----:B------:R-:W-:Y:S01]  /*49ff0*/  SHF.L.U32 R88, R172, 0x10, RZ ;  /* 0x00000010ac587819 */ /* 0x000fe200000006ff */
[----:B------:R-:W-:Y:S01]  /*4a000*/  IMAD.U32 R89, R60, 0x10000, RZ ;  /* 0x000100003c597824 */ /* 0x000fe200078e00ff */
[----:B------:R-:W5:Y:S01]  /*4a010*/  LDL R200, [R1+0x10] ;  /* 0x0000100001c87983 */ /* 0x000f620000100800 */
[----:B------:R-:W-:Y:S01]  /*4a020*/  FMUL.FTZ R152, R146, R152 ;  /* 0x0000009892987220 */ /* 0x000fe20000410000 */
[----:B------:R-:W-:-:S02]  /*4a030*/  IMAD.U32 R90, R252, 0x10000, RZ ;  /* 0x00010000fc5a7824 */ /* 0x000fc400078e00ff */
[----:B------:R-:W-:Y:S01]  /*4a040*/  FADD.FTZ R144, R52, -R147 ;  /* 0x8000009334907221 */ /* 0x000fe20000010000 */
[----:B------:R-:W5:Y:S01]  /*4a050*/  LDL R155, [R1+0x14] ;  /* 0x00001400019b7983 */ /* 0x000f620000100800 */
[----:B------:R-:W-:Y:S01]  /*4a060*/  FFMA.FTZ R152, R152, R88, R89 ;  /* 0x0000005898987223 */ /* 0x000fe20000010059 */
[----:B------:R-:W-:Y:S01]  /*4a070*/  FADD.FTZ R88, R7, -R147 ;  /* 0x8000009307587221 */ /* 0x000fe20000010000 */
[----:B------:R-:W-:Y:S01]  /*4a080*/  SHF.L.U32 R89, R251, 0x10, RZ ;  /* 0x00000010fb597819 */ /* 0x000fe200000006ff */
[C---:B------:R-:W-:Y:S02]  /*4a090*/  FMUL.FTZ R144, R146.reuse, R144 ;  /* 0x0000009092907220 */ /* 0x040fe40000410000 */
[----:B------:R-:W-:-:S04]  /*4a0a0*/  FMUL.FTZ R88, R146, R88 ;  /* 0x0000005892587220 */ /* 0x000fc80000410000 */
[----:B------:R-:W-:Y:S01]  /*4a0b0*/  FFMA.FTZ R88, R88, R89, R90 ;  /* 0x0000005958587223 */ /* 0x000fe2000001005a */
[----:B------:R-:W-:Y:S01]  /*4a0c0*/  SHF.L.U32 R89, R173, 0x10, RZ ;  /* 0x00000010ad597819 */ /* 0x000fe200000006ff */
[----:B------:R-:W-:-:S04]  /*4a0d0*/  IMAD.U32 R90, R61, 0x10000, RZ ;  /* 0x000100003d5a7824 */ /* 0x000fc800078e00ff */
[----:B------:R-:W-:Y:S01]  /*4a0e0*/  FFMA.FTZ R144, R144, R89, R90 ;  /* 0x0000005990907223 */ /* 0x000fe2000001005a */
[----:B------:R-:W-:-:S04]  /*4a0f0*/  FADD.FTZ R89, R53, -R147 ;  /* 0x8000009335597221 */ /* 0x000fc80000010000 */
[----:B------:R-:W-:Y:S01]  /*4a100*/  FMUL.FTZ R89, R146, R89 ;  /* 0x0000005992597220 */ /* 0x000fe20000410000 */
[----:B------:R-:W-:Y:S02]  /*4a110*/  F2FP.BF16.F32.PACK_AB R88, R88, R152 ;  /* 0x000000985858723e */ /* 0x000fe400000010ff */
        /* <DEDUP_REMOVED lines=8> */
[----:B------:R-:W-:Y:S01]  /*4a1a0*/  FADD.FTZ R90, R111, -R147 ;  /* 0x800000936f5a7221 */ /* 0x000fe20000010000 */
[----:B----4-:R-:W-:Y:S01]  /*4a1b0*/  SHF.L.U32 R91, R154, 0x10, RZ ;  /* 0x000000109a5b7819 */ /* 0x010fe200000006ff */
[----:B-----5:R-:W-:Y:S02]  /*4a1c0*/  IMAD.U32 R153, R153, 0x10000, RZ ;  /* 0x0001000099997824 */ /* 0x020fe400078e00ff */
        /* <DEDUP_REMOVED lines=14> */
[----:B------:R-:W-:-:S05]  /*4a2b0*/  FFMA.FTZ R153, R153, R154, R155 ;  /* 0x0000009a99997223 */ /* 0x000fca000001009b */
[----:B------:R-:W-:Y:S01]  /*4a2c0*/  F2FP.BF16.F32.PACK_AB R91, R153, R91 ;  /* 0x0000005b995b723e */ /* 0x000fe200000010ff */
[----:B0-----:R-:W-:-:S05]  /*4a2d0*/  IMAD.WIDE.U32 R144, R139, 0x10, R144 ;  /* 0x000000108b907825 */ /* 0x001fca00078e0090 */
[----:B------:R0:W-:Y:S01]  /*4a2e0*/  STG.E.128 desc[UR6][R144.64], R88 ;  /* 0x0000005890007986 */ /* 0x0001e2000c101d06 */
[----:B------:R-:W-:-:S07]  /*4a2f0*/  IADD3 R139, PT, PT, R139, 0x20, RZ ;  /* 0x000000208b8b7810 */ /* 0x000fce0007ffe0ff */
.L_x_3473:
[----:B------:R-:W-:Y:S05]  /*4a300*/  BSYNC.RECONVERGENT B1 ;  /* 0x0000000000017941 */ /* 0x000fea0003800200 */
.L_x_3472:
        /* <DEDUP_REMOVED lines=8> */
[----:B------:R-:W5:Y:S04]  /*4a390*/  LDL R154, [R1+0x28] ;  /* 0x00002800019a7983 */ /* 0x000f680000100800 */
[----:B------:R-:W5:Y:S04]  /*4a3a0*/  LDL R155, [R1+0x34] ;  /* 0x00003400019b7983 */ /* 0x000f680000100800 */
[----:B------:R-:W5:Y:S01]  /*4a3b0*/  LDL R200, [R1+0x30] ;  /* 0x0000300001c87983 */ /* 0x000f620000100800 */
[----:B------:R-:W-:Y:S01]  /*4a3c0*/  FADD.FTZ R152, R6, -R147 ;  /* 0x8000009306987221 */ /* 0x000fe20000010000 */
[----:B------:R-:W-:Y:S01]  /*4a3d0*/  SHF.L.U32 R89, R140, 0x10, RZ ;  /* 0x000000108c597819 */ /* 0x000fe200000006ff */
[----:B------:R-:W-:-:S02]  /*4a3e0*/  IMAD.U32 R88, R168, 0x10000, RZ ;  /* 0x00010000a8587824 */ /* 0x000fc400078e00ff */
[----:B------:R-:W-:-:S04]  /*4a3f0*/  FMUL.FTZ R152, R146, R152 ;  /* 0x0000009892987220 */ /* 0x000fc80000410000 */
        /* <DEDUP_REMOVED lines=43> */
[----:B------:R-:W-:-:S07]  /*4a6b0*/  VIADD R139, R139, 0x20 ;  /* 0x000000208b8b7836 */ /* 0x000fce0000000000 */
.L_x_3475:
[----:B------:R-:W-:Y:S05]  /*4a6c0*/  BSYNC.RECONVERGENT B1 ;  /* 0x0000000000017941 */ /* 0x000fea0003800200 */
.L_x_3474:
        /* <DEDUP_REMOVED lines=59> */
.L_x_3477:
[----:B------:R-:W-:Y:S05]  /*4aa80*/  BSYNC.RECONVERGENT B1 ;  /* 0x0000000000017941 */ /* 0x000fea0003800200 */
.L_x_3476:
[----:B------:R-:W-:-:S13]  /*4aa90*/  LOP3.LUT P0, RZ, R17, 0x10, RZ, 0xc0, !PT ;  /* 0x0000001011ff7812 */ /* 0x000fda000780c0ff */
        /* <DEDUP_REMOVED lines=56> */
.L_x_3459:
[----:B------:R-:W-:Y:S05]  /*4ae20*/  BSYNC.RECONVERGENT B0 ;  /* 0x0000000000007941 */ /* 0x000fea0003800200 */
.L_x_3458:
[----:B01234-:R-:W0:Y:S02]  /*4ae30*/  LDC.64 R88, c[0x0][0x380] ;  /* 0x0000e000ff587b82 */ /* 0x01fe240000000a00 */
[----:B0-----:R-:W-:-:S05]  /*4ae40*/  IMAD R38, R88, 0x4, R38 ;  /* 0x0000000458267824 */ /* 0x001fca00078e0226 */
[----:B------:R-:W-:-:S13]  /*4ae50*/  ISETP.GE.AND P0, PT, R38, R89, PT ;  /* 0x000000592600720c */ /* 0x000fda0003f06270 */
[----:B------:R-:W-:Y:S05]  /*4ae60*/  @!P0 BRA `(.L_x_3478) ;  /* 0xfffffb6800dc8947 */ /* 0x000fea000383ffff */
[----:B------:R-:W-:Y:S05]  /*4ae70*/  EXIT ;  /* 0x000000000000794d */ /* 0x000fea0003800000 */
.L_x_3457:
[----:B------:R-:W-:Y:S01]  /*4ae80*/  HFMA2 R90, -RZ, RZ, 0, 1.847743988037109375e-06 ;  /* 0x0000001fff5a7431 */ /* 0x000fe200000001ff */
[----:B------:R-:W-:Y:S01]  /*4ae90*/  BSSY B0, `(.L_x_3479) ;  /* 0x0000007000007945 */ /* 0x000fe20003800000 */
[----:B------:R-:W-:Y:S01]  /*4aea0*/  MOV R144, R88 ;  /* 0x0000005800907202 */ /* 0x000fe20000000f00 */
[----:B------:R-:W-:Y:S02]  /*4aeb0*/  IMAD.MOV.U32 R91, RZ, RZ, 0x1 ;  /* 0x00000001ff5b7424 */ /* 0x000fe400078e00ff */
[----:B------:R-:W-:-:S07]  /*4aec0*/  IMAD.MOV.U32 R89, RZ, RZ, -0x1 ;  /* 0xffffffffff597424 */ /* 0x000fce00078e00ff */
[----:B-----5:R-:W-:Y:S05]  /*4aed0*/  WARPSYNC.COLLECTIVE R89, `(.L_x_3480) ;  /* 0x0000000059087348 */ /* 0x020fea0003c00000 */
[----:B------:R0:W1:Y:S02]  /*4aee0*/  SHFL.BFLY P6, R89, R144, R91, R90 ;  /* 0x0c00005b90597389 */ /* 0x00006400000c005a */
[----:B01---5:R-:W-:Y:S05]  /*4aef0*/  ENDCOLLECTIVE ;  /* 0x000000000000791b */ /* 0x023fea0003800000 */
.L_x_3480:
[----:B------:R-:W-:Y:S05]  /*4af00*/  BSYNC B0 ;  /* 0x0000000000007941 */ /* 0x000fea0003800000 */
.L_x_3479:
        /* <DEDUP_REMOVED lines=8> */
.L_x_3481:
[----:B------:R-:W-:Y:S02]  /*4af90*/  IMAD.MOV.U32 R91, RZ, RZ, 0x4 ;  /* 0x00000004ff5b7424 */ /* 0x000fe400078e00ff */
[----:B------:R-:W-:Y:S01]  /*4afa0*/  FADD.FTZ R88, R88, R89 ;  /* 0x0000005958587221 */ /* 0x000fe20000010000 */
[----:B------:R-:W-:-:S04]  /*4afb0*/  MOV R89, 0xffffffff ;  /* 0xffffffff00597802 */ /* 0x000fc80000000f00 */
[----:B------:R-:W-:-:S07]  /*4afc0*/  MOV R144, R88 ;  /* 0x0000005800907202 */ /* 0x000fce0000000f00 */
[----:B------:R-:W-:Y:S05]  /*4afd0*/  WARPSYNC.COLLECTIVE R89, `(.L_x_3482) ;  /* 0x0000000059087348 */ /* 0x000fea0003c00000 */
[----:B------:R0:W1:Y:S02]  /*4afe0*/  SHFL.BFLY P6, R89, R144, R91, R90 ;  /* 0x0c00005b90597389 */ /* 0x00006400000c005a */
[----:B01----:R-:W-:Y:S05]  /*4aff0*/  ENDCOLLECTIVE ;  /* 0x000000000000791b */ /* 0x003fea0003800000 */
.L_x_3482:
[----:B------:R-:W-:Y:S02]  /*4b000*/  HFMA2 R91, -RZ, RZ, 0, 4.76837158203125e-07 ;  /* 0x00000008ff5b7431 */ /* 0x000fe400000001ff */
[----:B------:R-:W-:Y:S01]  /*4b010*/  FADD.FTZ R88, R88, R89 ;  /* 0x0000005958587221 */ /* 0x000fe20000010000 */
[----:B------:R-:W-:-:S03]  /*4b020*/  IMAD.MOV.U32 R89, RZ, RZ, -0x1 ;  /* 0xffffffffff597424 */ /* 0x000fc600078e00ff */
[----:B------:R-:W-:-:S07]  /*4b030*/  IMAD.MOV.U32 R144, RZ, RZ, R88 ;  /* 0x000000ffff907224 */ /* 0x000fce00078e0058 */
[----:B------:R-:W-:Y:S05]  /*4b040*/  WARPSYNC.COLLECTIVE R89, `(.L_x_3483) ;  /* 0x0000000059087348 */ /* 0x000fea0003c00000 */
[----:B------:R0:W1:Y:S02]  /*4b050*/  SHFL.BFLY P6, R89, R144, R91, R90 ;  /* 0x0c00005b90597389 */ /* 0x00006400000c005a */
[----:B01----:R-:W-:Y:S05]  /*4b060*/  ENDCOLLECTIVE ;  /* 0x000000000000791b */ /* 0x003fea0003800000 */
.L_x_3483:
[----:B------:R-:W-:Y:S02]  /*4b070*/  IMAD.MOV.U32 R91, RZ, RZ, 0x10 ;  /* 0x00000010ff5b7424 */ /* 0x000fe400078e00ff */
[----:B------:R-:W-:Y:S01]  /*4b080*/  FADD.FTZ R88, R88, R89 ;  /* 0x0000005958587221 */ /* 0x000fe20000010000 */
[----:B------:R-:W-:-:S04]  /*4b090*/  MOV R89, 0xffffffff ;  /* 0xffffffff00597802 */ /* 0x000fc80000000f00 */
[----:B------:R-:W-:-:S07]  /*4b0a0*/  MOV R144, R88 ;  /* 0x0000005800907202 */ /* 0x000fce0000000f00 */
[----:B------:R-:W-:Y:S05]  /*4b0b0*/  WARPSYNC.COLLECTIVE R89, `(.L_x_3484) ;  /* 0x0000000059087348 */ /* 0x000fea0003c00000 */
[----:B------:R0:W1:Y:S02]  /*4b0c0*/  SHFL.BFLY P6, R89, R144, R91, R90 ;  /* 0x0c00005b90597389 */ /* 0x00006400000c005a */
[----:B01----:R-:W-:Y:S05]  /*4b0d0*/  ENDCOLLECTIVE ;  /* 0x000000000000791b */ /* 0x003fea0003800000 */
.L_x_3484:
        /* <DEDUP_REMOVED lines=175> */
.L_x_3485:
[----:B------:R-:W-:Y:S02]  /*4bbd0*/  HFMA2 R91, -RZ, RZ, 0, 1.1920928955078125e-07 ;  /* 0x00000002ff5b7431 */ /* 0x000fe400000001ff */
[----:B------:R-:W-:Y:S01]  /*4bbe0*/  FADD.FTZ R139, R139, R89 ;  /* 0x000000598b8b7221 */ /* 0x000fe20000010000 */
[----:B------:R-:W-:-:S03]  /*4bbf0*/  IMAD.MOV.U32 R89, RZ, RZ, -0x1 ;  /* 0xffffffffff597424 */ /* 0x000fc600078e00ff */
[----:B------:R-:W-:-:S07]  /*4bc00*/  IMAD.MOV.U32 R144, RZ, RZ, R139 ;  /* 0x000000ffff907224 */ /* 0x000fce00078e008b */
[----:B------:R-:W-:Y:S05]  /*4bc10*/  WARPSYNC.COLLECTIVE R89, `(.L_x_3486) ;  /* 0x0000000059087348 */ /* 0x000fea0003c00000 */
[----:B------:R0:W1:Y:S02]  /*4bc20*/  SHFL.BFLY P6, R89, R144, R91, R90 ;  /* 0x0c00005b90597389 */ /* 0x00006400000c005a */
[----:B01----:R-:W-:Y:S05]  /*4bc30*/  ENDCOLLECTIVE ;  /* 0x000000000000791b */ /* 0x003fea0003800000 */
.L_x_3486:
[----:B------:R-:W-:Y:S02]  /*4bc40*/  IMAD.MOV.U32 R91, RZ, RZ, 0x4 ;  /* 0x00000004ff5b7424 */ /* 0x000fe400078e00ff */
[----:B------:R-:W-:Y:S01]  /*4bc50*/  FADD.FTZ R139, R139, R89 ;  /* 0x000000598b8b7221 */ /* 0x000fe20000010000 */
[----:B------:R-:W-:-:S04]  /*4bc60*/  MOV R89, 0xffffffff ;  /* 0xffffffff00597802 */ /* 0x000fc80000000f00 */
[----:B------:R-:W-:-:S07]  /*4bc70*/  MOV R144, R139 ;  /* 0x0000008b00907202 */ /* 0x000fce0000000f00 */
[----:B------:R-:W-:Y:S05]  /*4bc80*/  WARPSYNC.COLLECTIVE R89, `(.L_x_3487) ;  /* 0x0000000059087348 */ /* 0x000fea0003c00000 */
[----:B------:R0:W1:Y:S02]  /*4bc90*/  SHFL.BFLY P6, R89, R144, R91, R90 ;  /* 0x0c00005b90597389 */ /* 0x00006400000c005a */
[----:B01----:R-:W-:Y:S05]  /*4bca0*/  ENDCOLLECTIVE ;  /* 0x000000000000791b */ /* 0x003fea0003800000 */
.L_x_3487:
[----:B------:R-:W-:Y:S02]  /*4bcb0*/  HFMA2 R91, -RZ, RZ, 0, 4.76837158203125e-07 ;  /* 0x00000008ff5b7431 */ /* 0x000fe400000001ff */
[----:B------:R-:W-:Y:S01]  /*4bcc0*/  FADD.FTZ R139, R139, R89 ;  /* 0x000000598b8b7221 */ /* 0x000fe20000010000 */
[----:B------:R-:W-:-:S03]  /*4bcd0*/  IMAD.MOV.U32 R89, RZ, RZ, -0x1 ;  /* 0xffffffffff597424 */ /* 0x000fc600078e00ff */
[----:B------:R-:W-:-:S07]  /*4bce0*/  IMAD.MOV.U32 R144, RZ, RZ, R139 ;  /* 0x000000ffff907224 */ /* 0x000fce00078e008b */
[----:B------:R-:W-:Y:S05]  /*4bcf0*/  WARPSYNC.COLLECTIVE R89, `(.L_x_3488) ;  /* 0x0000000059087348 */ /* 0x000fea0003c00000 */
[----:B------:R0:W1:Y:S02]  /*4bd00*/  SHFL.BFLY P6, R89, R144, R91, R90 ;  /* 0x0c00005b90597389 */ /* 0x00006400000c005a */
[----:B01----:R-:W-:Y:S05]  /*4bd10*/  ENDCOLLECTIVE ;  /* 0x000000000000791b */ /* 0x003fea0003800000 */
.L_x_3488:
[----:B------:R-:W-:Y:S02]  /*4bd20*/  IMAD.MOV.U32 R91, RZ, RZ, 0x10 ;  /* 0x00000010ff5b7424 */ /* 0x000fe400078e00ff */
[----:B------:R-:W-:Y:S01]  /*4bd30*/  FADD.FTZ R139, R139, R89 ;  /* 0x000000598b8b7221 */ /* 0x000fe20000010000 */
[----:B------:R-:W-:-:S04]  /*4bd40*/  MOV R89, 0xffffffff ;  /* 0xffffffff00597802 */ /* 0x000fc80000000f00 */
[----:B------:R-:W-:-:S07]  /*4bd50*/  MOV R144, R139 ;  /* 0x0000008b00907202 */ /* 0x000fce0000000f00 */
[----:B------:R-:W-:Y:S05]  /*4bd60*/  WARPSYNC.COLLECTIVE R89, `(.L_x_3489) ;  /* 0x0000000059087348 */ /* 0x000fea0003c00000 */
[----:B------:R0:W1:Y:S02]  /*4bd70*/  SHFL.BFLY P6, R89, R144, R91, R90 ;  /* 0x0c00005b90597389 */ /* 0x00006400000c005a */
[----:B01----:R-:W-:Y:S05]  /*4bd80*/  ENDCOLLECTIVE ;  /* 0x000000000000791b */ /* 0x003fea0003800000 */
.L_x_3489:
[----:B------:R-:W-:Y:S05]  /*4bd90*/  BRA `(.L_x_3490) ;  /* 0xffffffcc00347947 */ /* 0x000fea000383ffff */
.L_x_3491:
        /* <DEDUP_REMOVED lines=14> */
.L_x_88426:


//--------------------- .text._ZN10layer_norm13ln_fwd_kernelINS_13Kernel_traitsI13__nv_bfloat16S2_S2_S2_fjLj2560ELj1ELj4ELj1ELj16ENS_18Kernel_traits_baseILj2560ES2_S2_S2_S2_fjLj128EEEEELb1ELb0ELb1ELb1EEEvNS_9FwdParamsE --------------------------
	.section	.text._ZN10layer_norm13ln_fwd_kernelINS_13Kernel_traitsI13__nv_bfloat16S2_S2_S2_fjLj2560ELj1ELj4ELj1ELj16ENS_18Kernel_traits_baseILj2560ES2_S2_S2_S2_fjLj128EEEEELb1ELb0ELb1ELb1EEEvNS_9FwdParamsE,"ax",@progbits
	.align	128
        .global         _ZN10layer_norm13ln_fwd_kernelINS_13Kernel_traitsI13__nv_bfloat16S2_S2_S2_fjLj2560ELj1ELj4ELj1ELj16ENS_18Kernel_traits_baseILj2560ES2_S2_S2_S2_fjLj128EEEEELb1ELb0ELb1ELb1EEEvNS_9FwdParamsE
        .type           _ZN10layer_norm13ln_fwd_kernelINS_13Kernel_traitsI13__nv_bfloat16S2_S2_S2_fjLj2560ELj1ELj4ELj1ELj16ENS_18Kernel_traits_baseILj2560ES2_S2_S2_S2_fjLj128EEEEELb1ELb0ELb1ELb1EEEvNS_9FwdParamsE,@function
        .size           _ZN10layer_norm13ln_fwd_kernelINS_13Kernel_traitsI13__nv_bfloat16S2_S2_S2_fjLj2560ELj1ELj4ELj1ELj16ENS_18Kernel_traits_baseILj2560ES2_S2_S2_S2_fjLj128EEEEELb1ELb0ELb1ELb1EEEvNS_9FwdParamsE,(.L_x_88427 - _ZN10layer_norm13ln_fwd_kernelINS_13Kernel_traitsI13__nv_bfloat16S2_S2_S2_fjLj2560ELj1ELj4ELj1ELj16ENS_18Kernel_traits_baseILj2560ES2_S2_S2_S2_fjLj128EEEEELb1ELb0ELb1ELb1EEEvNS_9FwdParamsE)
        .other          _ZN10layer_norm13ln_fwd_kernelINS_13Kernel_traitsI13__nv_bfloat16S2_S2_S2_fjLj2560ELj1ELj4ELj1ELj16ENS_18Kernel_traits_baseILj2560ES2_S2_S2_S2_fjLj128EEEEELb1ELb0ELb1ELb1EEEvNS_9FwdParamsE,@"STO_CUDA_ENTRY STV_DEFAULT"
_ZN10layer_norm13ln_fwd_kernelINS_13Kernel_traitsI13__nv_bfloat16S2_S2_S2_fjLj2560ELj1ELj4ELj1ELj16ENS_18Kernel_traits_baseILj2560ES2_S2_S2_S2_fjLj128EEEEELb1ELb0ELb1ELb1EEEvNS_9FwdParamsE:
.text._ZN10layer_norm13ln_fwd_kernelINS_13Kernel_traitsI13__nv_bfloat16S2_S2_S2_fjLj2560ELj1ELj4ELj1ELj16ENS_18Kernel_traits_baseILj2560ES2_S2_S2_S2_fjLj128EEEEELb1ELb0ELb1ELb1EEEvNS_9FwdParamsE:
[----:B------:R-:W-:Y:S01]  /*0000*/  LDC R1, c[0x0][0x37c] ;  /* 0x0000df00ff017b82 */ /* 0x000fe20000000800 */
[----:B------:R-:W0:Y:S07]  /*0010*/  LDCU.U8 UR4, c[0x0][0x464] ;  /* 0x00008c80ff0477ac */ /* 0x000e2e0008000000 */
[----:B------:R-:W1:Y:S01]  /*0020*/  LDC R92, c[0x0][0x458] ;  /* 0x00011600ff5c7b82 */ /* 0x000e620000000800 */
[----:B------:R-:W2:Y:S07]  /*0030*/  LDCU.64 UR6, c[0x0][0x358] ;  /* 0x00006b00ff0677ac */ /* 0x000eae0008000a00 */
[----:B------:R-:W3:Y:S01]  /*0040*/  LDC R93, c[0x0][0x45c] ;  /* 0x00011700ff5d7b82 */ /* 0x000ee20000000800 */
[----:B------:R-:W4:Y:S01]  /*0050*/  S2R R216, SR_TID.X ;  /* 0x0000000000d87919 */ /* 0x000f220000002100 */
[----:B------:R-:W5:Y:S01]  /*0060*/  LDCU.64 UR8, c[0x0][0x438] ;  /* 0x00008700ff0877ac */ /* 0x000f620008000a00 */
[----:B0-----:R-:W-:Y:S01]  /*0070*/  ISETP.NE.AND P0, PT, RZ, UR4, PT ;  /* 0x00000004ff007c0c */ /* 0x001fe2000bf05270 */
[----:B------:R-:W0:-:S12]  /*0080*/  LDCU.64 UR4, c[0x0][0x450] ;  /* 0x00008a00ff0477ac */ /* 0x000e180008000a00 */
[----:B-1----:R-:W-:Y:S01]  /*0090*/  @P0 IMAD.MOV.U32 R2, RZ, RZ, R92 ;  /* 0x000000ffff020224 */ /* 0x002fe200078e005c */
[----:B------:R-:W1:Y:S01]  /*00a0*/  @P0 LDC R7, c[0x0][0x460] ;  /* 0x00011800ff070b82 */ /* 0x000e620000000800 */
[----:B---3--:R-:W-:-:S06]  /*00b0*/  @P0 IMAD.MOV.U32 R3, RZ, RZ, R93 ;  /* 0x000000ffff030224 */ /* 0x008fcc00078e005d */
[----:B--2---:R-:W1:Y:S01]  /*00c0*/  @P0 LDG.E.64 R2, desc[UR6][R2.64] ;  /* 0x0000000602020981 */ /* 0x004e62000c1e1b00 */
[----:B0-----:R-:W-:Y:S01]  /*00d0*/  MOV R116, UR4 ;  /* 0x0000000400747c02 */ /* 0x001fe20008000f00 */
[----:B------:R-:W-:-:S06]  /*00e0*/  IMAD.U32 R117, RZ, RZ, UR5 ;  /* 0x00000005ff757e24 */ /* 0x000fcc000f8e00ff */
[----:B------:R-:W2:Y:S01]  /*00f0*/  @P0 LDG.E.64 R116, desc[UR6][R116.64] ;  /* 0x0000000674740981 */ /* 0x000ea2000c1e1b00 */
[----:B------:R-:W0:Y:S01]  /*0100*/  S2UR UR5, SR_CTAID.X ;  /* 0x00000000000579c3 */ /* 0x000e220000002500 */
[----:B-----5:R-:W-:Y:S01]  /*0110*/  UISETP.NE.U32.AND UP0, UPT, UR8, URZ, UPT ;  /* 0x000000ff0800728c */ /* 0x020fe2000bf05070 */
[----:B----4-:R-:W-:-:S03]  /*0120*/  SHF.R.U32.HI R173, RZ, 0x5, R216 ;  /* 0x00000005ffad7819 */ /* 0x010fc600000116d8 */
[----:B------:R-:W-:-:S03]  /*0130*/  UISETP.NE.AND.EX UP0, UPT, UR9, URZ, UPT, UP0 ;  /* 0x000000ff0900728c */ /* 0x000fc6000bf05300 */
[----:B------:R-:W3:Y:S01]  /*0140*/  LDC R5, c[0x0][0x360] ;  /* 0x0000d800ff057b82 */ /* 0x000ee20000000800 */
[----:B0-----:R-:W-:-:S06]  /*0150*/  USHF.L.U32 UR4, UR5, 0x2, URZ ;  /* 0x0000000205047899 */ /* 0x001fcc00080006ff */
[----:B------:R-:W-:Y:S01]  /*0160*/  LOP3.LUT R173, R173, UR4, RZ, 0xfc, !PT ;  /* 0x00000004adad7c12 */ /* 0x000fe2000f8efcff */
[----:B---3--:R-:W-:Y:S01]  /*0170*/  IMAD R6, R5, UR5, R216 ;  /* 0x0000000505067c24 */ /* 0x008fe2000f8e02d8 */
[----:B------:R-:W-:Y:S02]  /*0180*/  LOP3.LUT R216, R216, 0x1f, RZ, 0xc0, !PT ;  /* 0x0000001fd8d87812 */ /* 0x000fe400078ec0ff */
[----:B-1----:R-:W-:-:S05]  /*0190*/  @P0 IADD3 R92, P1, PT, R2, R7, RZ ;  /* 0x00000007025c0210 */ /* 0x002fca0007f3e0ff */
[----:B------:R-:W-:Y:S01]  /*01a0*/  @P0 IMAD.X R93, RZ, RZ, R3, P1 ;  /* 0x000000ffff5d0224 */ /* 0x000fe200008e0603 */
[----:B--2---:R-:W-:Y:S01]  /*01b0*/  IADD3 R8, PT, PT, R116, -0x61c88647, RZ ;  /* 0x9e3779b974087810 */ /* 0x004fe20007ffe0ff */
[----:B------:R-:W-:-:S03]  /*01c0*/  VIADD R10, R117, 0xbb67ae85 ;  /* 0xbb67ae85750a7836 */ /* 0x000fc60000000000 */
[--C-:B------:R-:W-:Y:S01]  /*01d0*/  SHF.R.U64 R0, R92, 0x2, R93.reuse ;  /* 0x000000025c007819 */ /* 0x100fe2000000125d */
[C---:B------:R-:W-:Y:S01]  /*01e0*/  VIADD R11, R116.reuse, 0x3c6ef372 ;  /* 0x3c6ef372740b7836 */ /* 0x040fe20000000000 */
[C---:B------:R-:W-:Y:S01]  /*01f0*/  IADD3 R12, PT, PT, R117.reuse, 0x76cf5d0a, RZ ;  /* 0x76cf5d0a750c7810 */ /* 0x040fe20007ffe0ff */
[C---:B------:R-:W-:Y:S01]  /*0200*/  VIADD R13, R116.reuse, 0xdaa66d2b ;  /* 0xdaa66d2b740d7836 */ /* 0x040fe20000000000 */
[C---:B------:R-:W-:Y:S01]  /*0210*/  IADD3 R15, PT, PT, R116.reuse, 0x78dde6e4, RZ ;  /* 0x78dde6e4740f7810 */ /* 0x040fe20007ffe0ff */
[C---:B------:R-:W-:Y:S01]  /*0220*/  VIADD R14, R117.reuse, 0x32370b8f ;  /* 0x32370b8f750e7836 */ /* 0x040fe20000000000 */
[C---:B------:R-:W-:Y:S01]  /*0230*/  IADD3 R18, PT, PT, R117.reuse, -0x56f99767, RZ ;  /* 0xa906689975127810 */ /* 0x040fe20007ffe0ff */
[C---:B------:R-:W-:Y:S01]  /*0240*/  VIADD R16, R117.reuse, 0xed9eba14 ;  /* 0xed9eba1475107836 */ /* 0x040fe20000000000 */
[C---:B------:R-:W-:Y:S01]  /*0250*/  IADD3 R21, PT, PT, R116.reuse, 0x5384540f, RZ ;  /* 0x5384540f74157810 */ /* 0x040fe20007ffe0ff */
        /* <DEDUP_REMOVED lines=35> */
.L_x_3492:
        /* <DEDUP_REMOVED lines=32> */
.L_x_3493:
[----:B------:R-:W1:Y:S02]  /*0690*/  LDCU UR4, c[0x0][0x384] ;  /* 0x00007080ff0477ac */ /* 0x000e640008000800 */
[----:B-1----:R-:W-:-:S13]  /*06a0*/  ISETP.GE.AND P0, PT, R173, UR4, PT ;  /* 0x00000004ad007c0c */ /* 0x002fda000bf06270 */
[----:B------:R-:W-:Y:S05]  /*06b0*/  @P0 EXIT ;  /* 0x000000000000094d */ /* 0x000fea0003800000 */
[----:B0-----:R-:W-:Y:S01]  /*06c0*/  IMAD.HI.U32 R3, R6, -0x326172a9, RZ ;  /* 0xcd9e8d5706037827 */ /* 0x001fe200078e00ff */
[----:B------:R-:W-:Y:S01]  /*06d0*/  LOP3.LUT R92, R92, 0x3, RZ, 0xc0, !PT ;  /* 0x000000035c5c7812 */ /* 0x000fe200078ec0ff */
[----:B------:R-:W0:Y:S01]  /*06e0*/  LDCU UR8, c[0x0][0x404] ;  /* 0x00008080ff0877ac */ /* 0x000e220008000800 */
[----:B-----5:R-:W-:Y:S01]  /*06f0*/  PRMT R250, R199, 0x7632, R250 ;  /* 0x00007632c7fa7816 */ /* 0x020fe200000000fa */
[C---:B------:R-:W-:Y:S01]  /*0700*/  IMAD.HI.U32 R5, R0.reuse, -0x2daee0ad, RZ ;  /* 0xd2511f5300057827 */ /* 0x040fe200078e00ff */
[----:B------:R-:W-:Y:S01]  /*0710*/  LOP3.LUT R3, R93, R3, R116, 0x96, !PT ;  /* 0x000000035d037212 */ /* 0x000fe200078e9674 */
[----:B------:R-:W1:Y:S01]  /*0720*/  LDCU.U8 UR9, c[0x0][0x410] ;  /* 0x00008200ff0977ac */ /* 0x000e620008000000 */
[----:B------:R-:W-:Y:S01]  /*0730*/  PRMT R249, R203, 0x7632, R249 ;  /* 0x00007632cbf97816 */ /* 0x000fe200000000f9 */
[----:B------:R-:W-:Y:S01]  /*0740*/  IMAD R9, R0, -0x2daee0ad, RZ ;  /* 0xd2511f5300097824 */ /* 0x000fe200078e02ff */
[----:B------:R-:W-:Y:S01]  /*0750*/  LOP3.LUT R5, R5, R117, RZ, 0x3c, !PT ;  /* 0x0000007505057212 */ /* 0x000fe200078e3cff */
[----:B------:R-:W-:Y:S01]  /*0760*/  IMAD R7, R6, -0x326172a9, RZ ;  /* 0xcd9e8d5706077824 */ /* 0x000fe200078e02ff */
[----:B------:R-:W-:Y:S01]  /*0770*/  PRMT R248, R198, 0x7632, R248 ;  /* 0x00007632c6f87816 */ /* 0x000fe200000000f8 */
[----:B------:R-:W-:Y:S01]  /*0780*/  IMAD.HI.U32 R4, R3, -0x2daee0ad, RZ ;  /* 0xd2511f5303047827 */ /* 0x000fe200078e00ff */
[----:B------:R-:W-:Y:S01]  /*0790*/  PRMT R247, R202, 0x7632, R247 ;  /* 0x00007632caf77816 */ /* 0x000fe200000000f7 */
[----:B------:R-:W2:Y:S01]  /*07a0*/  LDCU UR12, c[0x0][0x448] ;  /* 0x00008900ff0c77ac */ /* 0x000ea20008000800 */
[----:B------:R-:W-:Y:S01]  /*07b0*/  PRMT R246, R197, 0x7632, R246 ;  /* 0x00007632c5f67816 */ /* 0x000fe200000000f6 */
[----:B------:R-:W-:Y:S01]  /*07c0*/  IMAD.HI.U32 R2, R5, -0x326172a9, RZ ;  /* 0xcd9e8d5705027827 */ /* 0x000fe200078e00ff */
[----:B------:R-:W-:Y:S01]  /*07d0*/  LOP3.LUT R4, R10, R9, R4, 0x96, !PT ;  /* 0x000000090a047212 */ /* 0x000fe200078e9604 */
[----:B------:R-:W3:Y:S01]  /*07e0*/  LDCU.64 UR10, c[0x0][0x408] ;  /* 0x00008100ff0a77ac */ /* 0x000ee20008000a00 */
[----:B------:R-:W-:Y:S01]  /*07f0*/  PRMT R245, R201, 0x7632, R245 ;  /* 0x00007632c9f57816 */ /* 0x000fe200000000f5 */
[----:B------:R-:W-:Y:S01]  /*0800*/  IMAD R10, R3, -0x2daee0ad, RZ ;  /* 0xd2511f53030a7824 */ /* 0x000fe200078e02ff */
[----:B------:R-:W-:Y:S01]  /*0810*/  LOP3.LUT R2, R8, R7, R2, 0x96, !PT ;  /* 0x0000000708027212 */ /* 0x000fe200078e9602 */
[----:B------:R-:W-:Y:S01]  /*0820*/  IMAD R8, R5, -0x326172a9, RZ ;  /* 0xcd9e8d5705087824 */ /* 0x000fe200078e02ff */
[----:B------:R-:W-:Y:S01]  /*0830*/  PRMT R244, R196, 0x7632, R244 ;  /* 0x00007632c4f47816 */ /* 0x000fe200000000f4 */
[----:B------:R-:W-:Y:S01]  /*0840*/  IMAD.HI.U32 R3, R4, -0x326172a9, RZ ;  /* 0xcd9e8d5704037827 */ /* 0x000fe200078e00ff */
[----:B------:R-:W-:Y:S01]  /*0850*/  PRMT R243, R200, 0x7632, R243 ;  /* 0x00007632c8f37816 */ /* 0x000fe200000000f3 */
[----:B------:R-:W4:Y:S01]  /*0860*/  LDCU.64 UR4, c[0x0][0x3a0] ;  /* 0x00007400ff0477ac */ /* 0x000f220008000a00 */
[----:B------:R-:W-:Y:S01]  /*0870*/  PRMT R242, R195, 0x7632, R242 ;  /* 0x00007632c3f27816 */ /* 0x000fe200000000f2 */
[----:B------:R-:W-:Y:S01]  /*0880*/  IMAD.HI.U32 R5, R2, -0x2daee0ad, RZ ;  /* 0xd2511f5302057827 */ /* 0x000fe200078e00ff */
[----:B------:R-:W-:-:S02]  /*0890*/  LOP3.LUT R3, R11, R8, R3, 0x96, !PT ;  /* 0x000000080b037212 */ /* 0x000fc400078e9603 */
[----:B------:R-:W-:Y:S01]  /*08a0*/  PRMT R241, R207, 0x7632, R241 ;  /* 0x00007632cff17816 */ /* 0x000fe200000000f1 */
[----:B------:R-:W-:Y:S01]  /*08b0*/  IMAD R7, R4, -0x326172a9, RZ ;  /* 0xcd9e8d5704077824 */ /* 0x000fe200078e02ff */
[----:B------:R-:W-:Y:S01]  /*08c0*/  LOP3.LUT R5, R12, R10, R5, 0x96, !PT ;  /* 0x0000000a0c057212 */ /* 0x000fe200078e9605 */
[----:B------:R-:W-:Y:S01]  /*08d0*/  IMAD R9, R2, -0x2daee0ad, RZ ;  /* 0xd2511f5302097824 */ /* 0x000fe200078e02ff */
[----:B------:R-:W-:Y:S01]  /*08e0*/  PRMT R240, R194, 0x7632, R240 ;  /* 0x00007632c2f07816 */ /* 0x000fe200000000f0 */
[----:B------:R-:W-:Y:S01]  /*08f0*/  IMAD.HI.U32 R4, R3, -0x2daee0ad, RZ ;  /* 0xd2511f5303047827 */ /* 0x000fe200078e00ff */
[----:B------:R-:W-:Y:S02]  /*0900*/  PRMT R239, R206, 0x7632, R239 ;  /* 0x00007632ceef7816 */ /* 0x000fe400000000ef */
        /* <DEDUP_REMOVED lines=49> */
[----:B------:R-:W-:-:S03]  /*0c20*/  PRMT R219, R212, 0x7632, R219 ;  /* 0x00007632d4db7816 */ /* 0x000fc600000000db */
[----:B------:R-:W-:Y:S01]  /*0c30*/  IMAD.HI.U32 R5, R2, -0x2daee0ad, RZ ;  /* 0xd2511f5302057827 */ /* 0x000fe200078e00ff */
[----:B------:R-:W-:-:S03]  /*0c40*/  LOP3.LUT R8, R23, R8, R3, 0x96, !PT ;  /* 0x0000000817087212 */ /* 0x000fc600078e9603 */
[----:B------:R-:W-:Y:S01]  /*0c50*/  IMAD R2, R2, -0x2daee0ad, RZ ;  /* 0xd2511f5302027824 */ /* 0x000fe200078e02ff */
[----:B------:R-:W-:Y:S01]  /*0c60*/  LOP3.LUT R5, R24, R10, R5, 0x96, !PT ;  /* 0x0000000a18057212 */ /* 0x000fe200078e9605 */
[----:B------:R-:W-:Y:S02]  /*0c70*/  IMAD R4, R4, -0x326172a9, RZ ;  /* 0xcd9e8d5704047824 */ /* 0x000fe400078e02ff */
[----:B------:R-:W-:-:S04]  /*0c80*/  IMAD.HI.U32 R151, R8, -0x2daee0ad, RZ ;  /* 0xd2511f5308977827 */ /* 0x000fc800078e00ff */
[----:B------:R-:W-:Y:S01]  /*0c90*/  IMAD.HI.U32 R147, R5, -0x326172a9, RZ ;  /* 0xcd9e8d5705937827 */ /* 0x000fe200078e00ff */
[----:B------:R-:W-:Y:S02]  /*0ca0*/  LOP3.LUT R151, R26, R2, R151, 0x96, !PT ;  /* 0x000000021a977212 */ /* 0x000fe400078e9697 */
[----:B------:R-:W-:Y:S01]  /*0cb0*/  MOV R2, R93 ;  /* 0x0000005d00027202 */ /* 0x000fe20000000f00 */
[----:B------:R-:W-:Y:S01]  /*0cc0*/  IMAD.MOV.U32 R3, RZ, RZ, R6 ;  /* 0x000000ffff037224 */ /* 0x000fe200078e0006 */
[----:B------:R-:W-:Y:S01]  /*0cd0*/  LOP3.LUT R147, R25, R4, R147, 0x96, !PT ;  /* 0x0000000419937212 */ /* 0x000fe200078e9693 */
[----:B------:R-:W-:Y:S02]  /*0ce0*/  IMAD.MOV.U32 R4, RZ, RZ, RZ ;  /* 0x000000ffff047224 */ /* 0x000fe400078e00ff */
[----:B------:R-:W-:Y:S02]  /*0cf0*/  IMAD R154, R5, -0x326172a9, RZ ;  /* 0xcd9e8d57059a7824 */ /* 0x000fe400078e02ff */
[----:B01234-:R-:W-:-:S07]  /*0d00*/  IMAD R148, R8, -0x2daee0ad, RZ ;  /* 0xd2511f5308947824 */ /* 0x01ffce00078e02ff */
.L_x_4675:
[----:B------:R-:W0:Y:S08]  /*0d10*/  LDC.64 R8, c[0x0][0x3f0] ;  /* 0x0000fc00ff087b82 */ /* 0x000e300000000a00 */
[----:B------:R-:W1:Y:S08]  /*0d20*/  LDC R252, c[0x0][0x388] ;  /* 0x0000e200fffc7b82 */ /* 0x000e700000000800 */
[----:B------:R-:W2:Y:S01]  /*0d30*/  LDC.64 R12, c[0x0][0x3f8] ;  /* 0x0000fe00ff0c7b82 */ /* 0x000ea20000000a00 */
[----:B0-----:R-:W-:-:S05]  /*0d40*/  IMAD.WIDE R8, R173, 0x4, R8 ;  /* 0x00000004ad087825 */ /* 0x001fca00078e0208 */
[----:B------:R2:W3:Y:S01]  /*0d50*/  LDG.E R145, desc[UR6][R8.64] ;  /* 0x0000000608917981 */ /* 0x0004e2000c1e1900 */
[----:B------:R-:W-:Y:S02]  /*0d60*/  IMAD.MOV.U32 R152, RZ, RZ, RZ ;  /* 0x000000ffff987224 */ /* 0x000fe400078e00ff */
[----:B--2---:R-:W-:-:S05]  /*0d70*/  IMAD.WIDE R8, R173, 0x4, R12 ;  /* 0x00000004ad087825 */ /* 0x004fca00078e020c */
[----:B------:R0:W5:Y:S01]  /*0d80*/  LDG.E R218, desc[UR6][R8.64] ;  /* 0x0000000608da7981 */ /* 0x000162000c1e1900 */
[----:B---3--:R-:W-:-:S13]  /*0d90*/  ISETP.GE.AND P1, PT, R145, 0x1, PT ;  /* 0x000000019100780c */ /* 0x008fda0003f26270 */
[----:B------:R-:W2:Y:S01]  /*0da0*/  @P1 LDC.64 R10, c[0x0][0x390] ;  /* 0x0000e400ff0a1b82 */ /* 0x000ea20000000a00 */
[----:B------:R-:W-:-:S05]  /*0db0*/  @P1 IADD3 R5, PT, PT, R145, -0x1, RZ ;  /* 0xffffffff91051810 */ /* 0x000fca0007ffe0ff */
[----:B-1----:R-:W-:-:S05]  /*0dc0*/  @P1 IMAD R5, R5, R252, RZ ;  /* 0x000000fc05051224 */ /* 0x002fca00078e02ff */
[----:B------:R-:W-:-:S04]  /*0dd0*/  @P1 SHF.R.S32.HI R16, RZ, 0x1f, R5 ;  /* 0x0000001fff101819 */ /* 0x000fc80000011405 */
[----:B------:R-:W-:-:S04]  /*0de0*/  @P1 LEA.HI R5, R16, R5, RZ, 0x3 ;  /* 0x0000000510051211 */ /* 0x000fc800078f18ff */
[----:B------:R-:W-:-:S05]  /*0df0*/  @P1 LEA.HI.SX32 R152, R5, R216, 0x1d ;  /* 0x000000d805981211 */ /* 0x000fca00078feaff */
[----:B--2---:R-:W-:-:S05]  /*0e00*/  @P1 IMAD.WIDE.U32 R10, R152, 0x10, R10 ;  /* 0x00000010980a1825 */ /* 0x004fca00078e000a */
[----:B------:R-:W2:Y:S01]  /*0e10*/  @P1 LDG.E.128 R56, desc[UR6][R10.64] ;  /* 0x000000060a381981 */ /* 0x000ea2000c1e1d00 */
[----:B------:R-:W-:Y:S01]  /*0e20*/  ISETP.NE.U32.AND P0, PT, RZ, UR4, PT ;  /* 0x00000004ff007c0c */ /* 0x000fe2000bf05070 */
[----:B------:R-:W-:-:S03]  /*0e30*/  IMAD R5, R173, R252, RZ ;  /* 0x000000fcad057224 */ /* 0x000fc600078e02ff */
[----:B------:R-:W-:Y:S02]  /*0e40*/  ISETP.NE.AND.EX P0, PT, RZ, UR5, PT, P0 ;  /* 0x00000005ff007c0c */ /* 0x000fe4000bf05300 */
[----:B------:R-:W-:-:S04]  /*0e50*/  SHF.R.S32.HI R12, RZ, 0x1f, R5 ;  /* 0x0000001fff0c7819 */ /* 0x000fc80000011405 */
[----:B------:R-:W-:Y:S01]  /*0e60*/  LEA.HI R5, R12, R5, RZ, 0x3 ;  /* 0x000000050c057211 */ /* 0x000fe200078f18ff */
[C---:B------:R-:W-:Y:S01]  /*0e70*/  VIADD R34, R117.reuse, 0x1fd5c5a3 ;  /* 0x1fd5c5a375227836 */ /* 0x040fe20000000000 */
[C---:B------:R-:W-:Y:S01]  /*0e80*/  IADD3 R30, PT, PT, R117.reuse, -0x695add53, RZ ;  /* 0x96a522ad751e7810 */ /* 0x040fe20007ffe0ff */
        /* <DEDUP_REMOVED lines=8> */
[C---:B------:R-:W-:Y:S01]  /*0f10*/  VIADD R33, R117.reuse, 0xdb3d7428 ;  /* 0xdb3d742875217836 */ /* 0x040fe20000000000 */
[C---:B------:R-:W-:Y:S01]  /*0f20*/  IADD3 R37, PT, PT, R117.reuse, 0x646e171e, RZ ;  /* 0x646e171e75257810 */ /* 0x040fe20007ffe0ff */
[----:B------:R-:W-:Y:S01]  /*0f30*/  VIADD R46, R117, 0xbb67ae85 ;  /* 0xbb67ae85752e7836 */ /* 0x000fe20000000000 */
[----:B------:R-:W-:Y:S01]  /*0f40*/  LEA.HI.SX32 R146, R5, R216, 0x1d ;  /* 0x000000d805927211 */ /* 0x000fe200078feaff */
[----:B------:R-:W-:-:S02]  /*0f50*/  VIADD R29, R116, 0x9e3779b9 ;  /* 0x9e3779b9741d7836 */ /* 0x000fc40000000000 */
[----:B------:R-:W-:Y:S02]  /*0f60*/  VIADD R42, R117, 0x32370b8f ;  /* 0x32370b8f752a7836 */ /* 0x000fe40000000000 */
[C---:B------:R-:W-:Y:S02]  /*0f70*/  VIADD R36, R116.reuse, 0xb54cda56 ;  /* 0xb54cda5674247836 */ /* 0x040fe40000000000 */
[C---:B------:R-:W-:Y:S02]  /*0f80*/  VIADD R32, R116.reuse, 0xf1bbcdc8 ;  /* 0xf1bbcdc874207836 */ /* 0x040fe40000000000 */
[----:B------:R-:W-:Y:S01]  /*0f90*/  VIADD R35, R116, 0x5384540f ;  /* 0x5384540f74237836 */ /* 0x000fe20000000000 */
[----:B--2---:R-:W-:Y:S02]  /*0fa0*/  PRMT R20, R59, 0x7632, R20 ;  /* 0x000076323b147816 */ /* 0x004fe40000000014 */
[----:B------:R-:W-:Y:S02]  /*0fb0*/  PRMT R12, R58, 0x7632, R12 ;  /* 0x000076323a0c7816 */ /* 0x000fe4000000000c */
[----:B------:R-:W-:-:S02]  /*0fc0*/  PRMT R13, R57, 0x7632, R13 ;  /* 0x00007632390d7816 */ /* 0x000fc4000000000d */
[----:B------:R-:W-:Y:S01]  /*0fd0*/  PRMT R21, R56, 0x7632, R21 ;  /* 0x0000763238157816 */ /* 0x000fe20000000015 */
[----:B0-----:R-:W-:Y:S06]  /*0fe0*/  @!P0 BRA `(.L_x_3494) ;  /* 0x0000002c00a48947 */ /* 0x001fec0003800000 */
[----:B------:R-:W0:Y:S02]  /*0ff0*/  LDC.64 R16, c[0x0][0x3a0] ;  /* 0x0000e800ff107b82 */ /* 0x000e240000000a00 */
        /* <DEDUP_REMOVED lines=24> */
.L_x_3499:
        /* <DEDUP_REMOVED lines=13> */
.L_x_3501:
[----:B------:R-:W-:Y:S05]  /*1250*/  BSYNC.RECONVERGENT B2 ;  /* 0x0000000000027941 */ /* 0x000fea0003800200 */
.L_x_3500:
[----:B------:R-:W-:Y:S01]  /*1260*/  IMAD.WIDE.U32 R22, R3, -0x326172a9, RZ ;  /* 0xcd9e8d5703167825 */ /* 0x000fe200078e00ff */
[----:B------:R-:W-:-:S03]  /*1270*/  LOP3.LUT R6, R4, R11, R117, 0x96, !PT ;  /* 0x0000000b04067212 */ /* 0x000fc600078e9675 */
        /* <DEDUP_REMOVED lines=38> */
[----:B------:R-:W-:Y:S01]  /*14e0*/  IMAD.MOV.U32 R8, RZ, RZ, RZ ;  /* 0x000000ffff087224 */ /* 0x000fe200078e00ff */
[----:B------:R-:W-:-:S07]  /*14f0*/  LOP3.LUT R151, R30, R6, R9, 0x96, !PT ;  /* 0x000000061e977212 */ /* 0x000fce00078e9609 */
.L_x_3498:
[----:B------:R-:W-:Y:S05]  /*1500*/  BSYNC.RECONVERGENT B1 ;  /* 0x0000000000017941 */ /* 0x000fea0003800200 */
.L_x_3497:
[----:B------:R-:W-:Y:S01]  /*1510*/  HFMA2 R10, -RZ, RZ, 0.1171875, 0 ;  /* 0x2f800000ff0a7431 */ /* 0x000fe200000001ff */
[----:B------:R-:W-:Y:S01]  /*1520*/  I2FP.F32.U32 R5, R5 ;  /* 0x0000000500057245 */ /* 0x000fe20000201000 */
[----:B------:R-:W-:-:S04]  /*1530*/  IMAD.U32 R6, R56, 0x10000, RZ ;  /* 0x0001000038067824 */ /* 0x000fc800078e00ff */
[----:B------:R-:W-:Y:S01]  /*1540*/  FMUL.FTZ R6, R6, UR11 ;  /* 0x0000000b06067c20 */ /* 0x000fe20008410000 */
[----:B------:R-:W-:-:S03]  /*1550*/  FFMA.FTZ R5, R5, R10, 1.1641532182693481445e-10 ;  /* 0x2f00000005057423 */ /* 0x000fc6000001000a */
[----:B------:R-:W-:Y:S01]  /*1560*/  FMUL.FTZ R6, R6, UR10 ;  /* 0x0000000a06067c20 */ /* 0x000fe20008410000 */
[----:B------:R-:W-:Y:S01]  /*1570*/  IMAD.U32 R10, R16, 0x10000, RZ ;  /* 0x00010000100a7824 */ /* 0x000fe200078e00ff */
[----:B------:R-:W-:-:S04]  /*1580*/  FSETP.GTU.FTZ.AND P3, PT, R5, UR8, PT ;  /* 0x0000000805007c0b */ /* 0x000fc8000bf7c000 */
[----:B------:R-:W-:Y:S02]  /*1590*/  FSEL R5, R6, RZ, !P3 ;  /* 0x000000ff06057208 */ /* 0x000fe40005800000 */
[----:B------:R-:W-:-:S03]  /*15a0*/  SEL R6, RZ, 0x1, P3 ;  /* 0x00000001ff067807 */ /* 0x000fc60001800000 */
[----:B------:R-:W-:-:S07]  /*15b0*/  FADD.FTZ R5, R10, R5 ;  /* 0x000000050a057221 */ /* 0x000fce0000010000 */
.L_x_3496:
[----:B------:R-:W-:Y:S05]  /*15c0*/  BSYNC.RECONVERGENT B0 ;  /* 0x0000000000007941 */ /* 0x000fea0003800200 */
.L_x_3495:
        /* <DEDUP_REMOVED lines=23> */
.L_x_3506:
        /* <DEDUP_REMOVED lines=13> */
.L_x_3508:
[----:B------:R-:W-:Y:S05]  /*1810*/  BSYNC.RECONVERGENT B2 ;  /* 0x0000000000027941 */ /* 0x000fea0003800200 */
.L_x_3507:
        /* <DEDUP_REMOVED lines=42> */
.L_x_3505:
[----:B------:R-:W-:Y:S05]  /*1ac0*/  BSYNC.RECONVERGENT B1 ;  /* 0x0000000000017941 */ /* 0x000fea0003800200 */
.L_x_3504:
[----:B------:R-:W-:Y:S01]  /*1ad0*/  I2FP.F32.U32 R7, R7 ;  /* 0x0000000700077245 */ /* 0x000fe20000201000 */
[----:B------:R-:W-:Y:S01]  /*1ae0*/  IMAD.MOV.U32 R8, RZ, RZ, 0x2f800000 ;  /* 0x2f800000ff087424 */ /* 0x000fe200078e00ff */
[----:B------:R-:W-:Y:S01]  /*1af0*/  PRMT R16, R16, 0x7632, R16 ;  /* 0x0000763210107816 */ /* 0x000fe20000000010 */
[----:B------:R-:W-:Y:S02]  /*1b00*/  IMAD.U32 R21, R21, 0x10000, RZ ;  /* 0x0001000015157824 */ /* 0x000fe400078e00ff */
[----:B------:R-:W-:Y:S01]  /*1b10*/  FFMA.FTZ R7, R7, R8, 1.1641532182693481445e-10 ;  /* 0x2f00000007077423 */ /* 0x000fe20000010008 */
[----:B------:R-:W-:Y:S01]  /*1b20*/  SHF.L.U32 R16, R16, 0x10, RZ ;  /* 0x0000001010107819 */ /* 0x000fe200000006ff */
[----:B------:R-:W-:-:S03]  /*1b30*/  FMUL.FTZ R21, R21, UR11 ;  /* 0x0000000b15157c20 */ /* 0x000fc60008410000 */
[----:B------:R-:W-:Y:S01]  /*1b40*/  FSETP.GTU.FTZ.AND P3, PT, R7, UR8, PT ;  /* 0x0000000807007c0b */ /* 0x000fe2000bf7c000 */
[----:B------:R-:W-:-:S03]  /*1b50*/  FMUL.FTZ R21, R21, UR10 ;  /* 0x0000000a15157c20 */ /* 0x000fc60008410000 */
[----:B------:R-:W-:Y:S02]  /*1b60*/  SEL R50, RZ, 0x1, P3 ;  /* 0x00000001ff327807 */ /* 0x000fe40001800000 */
[----:B------:R-:W-:-:S05]  /*1b70*/  FSEL R21, R21, RZ, !P3 ;  /* 0x000000ff15157208 */ /* 0x000fca0005800000 */
[----:B------:R-:W-:-:S07]  /*1b80*/  FADD.FTZ R7, R16, R21 ;  /* 0x0000001510077221 */ /* 0x000fce0000010000 */
.L_x_3503:
[----:B------:R-:W-:Y:S05]  /*1b90*/  BSYNC.RECONVERGENT B0 ;  /* 0x0000000000007941 */ /* 0x000fea0003800200 */
.L_x_3502:
        /* <DEDUP_REMOVED lines=22> */
.L_x_3513:
        /* <DEDUP_REMOVED lines=13> */
.L_x_3515:
[----:B------:R-:W-:Y:S05]  /*1dd0*/  BSYNC.RECONVERGENT B2 ;  /* 0x0000000000027941 */ /* 0x000fea0003800200 */
.L_x_3514:
        /* <DEDUP_REMOVED lines=42> */
.L_x_3512:
[----:B------:R-:W-:Y:S05]  /*2080*/  BSYNC.RECONVERGENT B1 ;  /* 0x0000000000017941 */ /* 0x000fea0003800200 */
.L_x_3511:
[----:B------:R-:W-:Y:S01]  /*2090*/  I2FP.F32.U32 R8, R8 ;  /* 0x0000000800087245 */ /* 0x000fe20000201000 */
[----:B------:R-:W-:Y:S01]  /*20a0*/  IMAD.MOV.U32 R11, RZ, RZ, 0x2f800000 ;  /* 0x2f800000ff0b7424 */ /* 0x000fe200078e00ff */
[----:B------:R-:W-:-:S03]  /*20b0*/  SHF.L.U32 R9, R57, 0x10, RZ ;  /* 0x0000001039097819 */ /* 0x000fc600000006ff */
[----:B------:R-:W-:Y:S02]  /*20c0*/  FFMA.FTZ R8, R8, R11, 1.1641532182693481445e-10 ;  /* 0x2f00000008087423 */ /* 0x000fe4000001000b */
[----:B------:R-:W-:-:S03]  /*20d0*/  FMUL.FTZ R9, R9, UR11 ;  /* 0x0000000b09097c20 */ /* 0x000fc60008410000 */
[----:B------:R-:W-:Y:S01]  /*20e0*/  FSETP.GTU.FTZ.AND P3, PT, R8, UR8, PT ;  /* 0x0000000808007c0b */ /* 0x000fe2000bf7c000 */
[----:B------:R-:W-:Y:S01]  /*20f0*/  FMUL.FTZ R9, R9, UR10 ;  /* 0x0000000a09097c20 */ /* 0x000fe20008410000 */
[----:B------:R-:W-:Y:S02]  /*2100*/  IMAD.U32 R8, R17, 0x10000, RZ ;  /* 0x0001000011087824 */ /* 0x000fe400078e00ff */
[----:B------:R-:W-:Y:S02]  /*2110*/  SEL R51, RZ, 0x1, P3 ;  /* 0x00000001ff337807 */ /* 0x000fe40001800000 */
[----:B------:R-:W-:-:S05]  /*2120*/  FSEL R9, R9, RZ, !P3 ;  /* 0x000000ff09097208 */ /* 0x000fca0005800000 */
[----:B------:R-:W-:-:S07]  /*2130*/  FADD.FTZ R8, R8, R9 ;  /* 0x0000000908087221 */ /* 0x000fce0000010000 */
.L_x_3510:
[----:B------:R-:W-:Y:S05]  /*2140*/  BSYNC.RECONVERGENT B0 ;  /* 0x0000000000007941 */ /* 0x000fea0003800200 */
.L_x_3509:
        /* <DEDUP_REMOVED lines=23> */
.L_x_3520:
        /* <DEDUP_REMOVED lines=13> */
.L_x_3522:
[----:B------:R-:W-:Y:S05]  /*2390*/  BSYNC.RECONVERGENT B2 ;  /* 0x0000000000027941 */ /* 0x000fea0003800200 */
.L_x_3521:
        /* <DEDUP_REMOVED lines=42> */
.L_x_3519:
[----:B------:R-:W-:Y:S05]  /*2640*/  BSYNC.RECONVERGENT B1 ;  /* 0x0000000000017941 */ /* 0x000fea0003800200 */
.L_x_3518:
[----:B------:R-:W-:Y:S01]  /*2650*/  HFMA2 R10, -RZ, RZ, 0.1171875, 0 ;  /* 0x2f800000ff0a7431 */ /* 0x000fe200000001ff */
[----:B------:R-:W-:Y:S01]  /*2660*/  I2FP.F32.U32 R9, R9 ;  /* 0x0000000900097245 */ /* 0x000fe20000201000 */
[----:B------:R-:W-:Y:S01]  /*2670*/  IMAD.U32 R13, R13, 0x10000, RZ ;  /* 0x000100000d0d7824 */ /* 0x000fe200078e00ff */
[----:B------:R-:W-:-:S03]  /*2680*/  PRMT R17, R17, 0x7632, R17 ;  /* 0x0000763211117816 */ /* 0x000fc60000000011 */
        /* <DEDUP_REMOVED lines=8> */
.L_x_3517:
[----:B------:R-:W-:Y:S05]  /*2710*/  BSYNC.RECONVERGENT B0 ;  /* 0x0000000000007941 */ /* 0x000fea0003800200 */
.L_x_3516:
        /* <DEDUP_REMOVED lines=22> */
.L_x_3527:
        /* <DEDUP_REMOVED lines=13> */
.L_x_3529:
[----:B------:R-:W-:Y:S05]  /*2950*/  BSYNC.RECONVERGENT B2 ;  /* 0x0000000000027941 */ /* 0x000fea0003800200 */
.L_x_3528:
        /* <DEDUP_REMOVED lines=40> */
[----:B------:R-:W-:Y:S02]  /*2be0*/  HFMA2 R22, -RZ, RZ, 0, 0 ;  /* 0x00000000ff167431 */ /* 0x000fe400000001ff */
[----:B------:R-:W-:-:S07]  /*2bf0*/  IMAD.MOV.U32 R10, RZ, RZ, R53 ;  /* 0x000000ffff0a7224 */ /* 0x000fce00078e0035 */
.L_x_3526:
[----:B------:R-:W-:Y:S05]  /*2c00*/  BSYNC.RECONVERGENT B1 ;  /* 0x0000000000017941 */ /* 0x000fea0003800200 */
.L_x_3525:
[----:B------:R-:W-:Y:S01]  /*2c10*/  I2FP.F32.U32 R10, R10 ;  /* 0x0000000a000a7245 */ /* 0x000fe20000201000 */
[----:B------:R-:W-:Y:S02]  /*2c20*/  IMAD.MOV.U32 R23, RZ, RZ, 0x2f800000 ;  /* 0x2f800000ff177424 */ /* 0x000fe400078e00ff */
[----:B------:R-:W-:Y:S02]  /*2c30*/  IMAD.U32 R11, R58, 0x10000, RZ ;  /* 0x000100003a0b7824 */ /* 0x000fe400078e00ff */
[----:B------:R-:W-:Y:S02]  /*2c40*/  FFMA.FTZ R10, R10, R23, 1.1641532182693481445e-10 ;  /* 0x2f0000000a0a7423 */ /* 0x000fe40000010017 */
[----:B------:R-:W-:-:S03]  /*2c50*/  FMUL.FTZ R11, R11, UR11 ;  /* 0x0000000b0b0b7c20 */ /* 0x000fc60008410000 */
[----:B------:R-:W-:Y:S01]  /*2c60*/  FSETP.GTU.FTZ.AND P3, PT, R10, UR8, PT ;  /* 0x000000080a007c0b */ /* 0x000fe2000bf7c000 */
[----:B------:R-:W-:Y:S01]  /*2c70*/  FMUL.FTZ R11, R11, UR10 ;  /* 0x0000000a0b0b7c20 */ /* 0x000fe20008410000 */
[----:B------:R-:W-:Y:S02]  /*2c80*/  SHF.L.U32 R10, R18, 0x10, RZ ;  /* 0x00000010120a7819 */ /* 0x000fe400000006ff */
[----:B------:R-:W-:Y:S02]  /*2c90*/  SEL R47, RZ, 0x1, P3 ;  /* 0x00000001ff2f7807 */ /* 0x000fe40001800000 */
[----:B------:R-:W-:-:S05]  /*2ca0*/  FSEL R11, R11, RZ, !P3 ;  /* 0x000000ff0b0b7208 */ /* 0x000fca0005800000 */
[----:B------:R-:W-:-:S07]  /*2cb0*/  FADD.FTZ R10, R10, R11 ;  /* 0x0000000b0a0a7221 */ /* 0x000fce0000010000 */
.L_x_3524:
[----:B------:R-:W-:Y:S05]  /*2cc0*/  BSYNC.RECONVERGENT B0 ;  /* 0x0000000000007941 */ /* 0x000fea0003800200 */
.L_x_3523:
        /* <DEDUP_REMOVED lines=23> */
.L_x_3534:
        /* <DEDUP_REMOVED lines=13> */
.L_x_3536:
[----:B------:R-:W-:Y:S05]  /*2f10*/  BSYNC.RECONVERGENT B2 ;  /* 0x0000000000027941 */ /* 0x000fea0003800200 */
.L_x_3535:
        /* <DEDUP_REMOVED lines=42> */
.L_x_3533:
[----:B------:R-:W-:Y:S05]  /*31c0*/  BSYNC.RECONVERGENT B1 ;  /* 0x0000000000017941 */ /* 0x000fea0003800200 */
.L_x_3532:
[----:B------:R-:W-:Y:S01]  /*31d0*/  I2FP.F32.U32 R11, R11 ;  /* 0x0000000b000b7245 */ /* 0x000fe20000201000 */
[----:B------:R-:W-:Y:S01]  /*31e0*/  IMAD.MOV.U32 R22, RZ, RZ, 0x2f800000 ;  /* 0x2f800000ff167424 */ /* 0x000fe200078e00ff */
[----:B------:R-:W-:Y:S02]  /*31f0*/  SHF.L.U32 R12, R12, 0x10, RZ ;  /* 0x000000100c0c7819 */ /* 0x000fe400000006ff */
[----:B------:R-:W-:Y:S01]  /*3200*/  PRMT R18, R18, 0x7632, R18 ;  /* 0x0000763212127816 */ /* 0x000fe20000000012 */
        /* <DEDUP_REMOVED lines=8> */
.L_x_3531:
[----:B------:R-:W-:Y:S05]  /*3290*/  BSYNC.RECONVERGENT B0 ;  /* 0x0000000000007941 */ /* 0x000fea0003800200 */
.L_x_3530:
        /* <DEDUP_REMOVED lines=22> */
.L_x_3541:
        /* <DEDUP_REMOVED lines=13> */
.L_x_3543:
[----:B------:R-:W-:Y:S05]  /*34d0*/  BSYNC.RECONVERGENT B2 ;  /* 0x0000000000027941 */ /* 0x000fea0003800200 */
.L_x_3542:
        /* <DEDUP_REMOVED lines=42> */
.L_x_3540:
[----:B------:R-:W-:Y:S05]  /*3780*/  BSYNC.RECONVERGENT B1 ;  /* 0x0000000000017941 */ /* 0x000fea0003800200 */
.L_x_3539:
[----:B------:R-:W-:Y:S01]  /*3790*/  HFMA2 R23, -RZ, RZ, 0.1171875, 0 ;  /* 0x2f800000ff177431 */ /* 0x000fe200000001ff */
[----:B------:R-:W-:Y:S01]  /*37a0*/  I2FP.F32.U32 R12, R12 ;  /* 0x0000000c000c7245 */ /* 0x000fe20000201000 */
[----:B------:R-:W-:-:S04]  /*37b0*/  IMAD.U32 R13, R59, 0x10000, RZ ;  /* 0x000100003b0d7824 */ /* 0x000fc800078e00ff */
[----:B------:R-:W-:Y:S01]  /*37c0*/  FMUL.FTZ R13, R13, UR11 ;  /* 0x0000000b0d0d7c20 */ /* 0x000fe20008410000 */
[----:B------:R-:W-:-:S03]  /*37d0*/  FFMA.FTZ R12, R12, R23, 1.1641532182693481445e-10 ;  /* 0x2f0000000c0c7423 */ /* 0x000fc60000010017 */
[----:B------:R-:W-:Y:S02]  /*37e0*/  FMUL.FTZ R13, R13, UR10 ;  /* 0x0000000a0d0d7c20 */ /* 0x000fe40008410000 */
[----:B------:R-:W-:Y:S01]  /*37f0*/  FSETP.GTU.FTZ.AND P3, PT, R12, UR8, PT ;  /* 0x000000080c007c0b */ /* 0x000fe2000bf7c000 */
[----:B------:R-:W-:-:S03]  /*3800*/  IMAD.U32 R12, R19, 0x10000, RZ ;  /* 0x00010000130c7824 */ /* 0x000fc600078e00ff */
[----:B------:R-:W-:Y:S02]  /*3810*/  FSEL R13, R13, RZ, !P3 ;  /* 0x000000ff0d0d7208 */ /* 0x000fe40005800000 */
[----:B------:R-:W-:-:S03]  /*3820*/  SEL R49, RZ, 0x1, P3 ;  /* 0x00000001ff317807 */ /* 0x000fc60001800000 */
[----:B------:R-:W-:-:S07]  /*3830*/  FADD.FTZ R12, R12, R13 ;  /* 0x0000000d0c0c7221 */ /* 0x000fce0000010000 */
.L_x_3538:
[----:B------:R-:W-:Y:S05]  /*3840*/  BSYNC.RECONVERGENT B0 ;  /* 0x0000000000007941 */ /* 0x000fea0003800200 */
.L_x_3537:
        /* <DEDUP_REMOVED lines=23> */
.L_x_3548:
        /* <DEDUP_REMOVED lines=13> */
.L_x_3550:
[----:B------:R-:W-:Y:S05]  /*3a90*/  BSYNC.RECONVERGENT B2 ;  /* 0x0000000000027941 */ /* 0x000fea0003800200 */
.L_x_3549:
        /* <DEDUP_REMOVED lines=41> */
[----:B------:R-:W-:-:S07]  /*3d30*/  IMAD.MOV.U32 R24, RZ, RZ, R22 ;  /* 0x000000ffff187224 */ /* 0x000fce00078e0016 */
.L_x_3547:
[----:B------:R-:W-:Y:S05]  /*3d40*/  BSYNC.RECONVERGENT B1 ;  /* 0x0000000000017941 */ /* 0x000fea0003800200 */
.L_x_3546:
        /* <DEDUP_REMOVED lines=12> */
.L_x_3545:
[----:B------:R-:W-:Y:S05]  /*3e10*/  BSYNC.RECONVERGENT B0 ;  /* 0x0000000000007941 */ /* 0x000fea0003800200 */
.L_x_3544:
[----:B------:R-:W-:Y:S02]  /*3e20*/  F2FP.BF16.F32.PACK_AB R19, RZ, R13 ;  /* 0x0000000dff13723e */ /* 0x000fe400000010ff */
[----:B------:R-:W-:Y:S02]  /*3e30*/  PRMT R18, R28, 0x5410, R18 ;  /* 0x000054101c127816 */ /* 0x000fe40000000012 */
[----:B------:R-:W-:Y:S02]  /*3e40*/  PRMT R17, R21, 0x5410, R17 ;  /* 0x0000541015117816 */ /* 0x000fe40000000011 */
[----:B------:R-:W-:Y:S02]  /*3e50*/  PRMT R16, R15, 0x5410, R16 ;  /* 0x000054100f107816 */ /* 0x000fe40000000010 */
[----:B------:R-:W-:Y:S01]  /*3e60*/  PRMT R19, R53, 0x5410, R19 ;  /* 0x0000541035137816 */ /* 0x000fe20000000013 */
[----:B------:R-:W-:Y:S06]  /*3e70*/  BRA `(.L_x_3551) ;  /* 0x0000002800bc7947 */ /* 0x000fec0003800000 */
.L_x_3494:
[----:B------:R-:W-:Y:S01]  /*3e80*/  BSSY.RECONVERGENT B0, `(.L_x_3552) ;  /* 0x0000056000007945 */ /* 0x000fe20003800200 */
[----:B------:R-:W-:Y:S01]  /*3e90*/  IMAD.MOV.U32 R5, RZ, RZ, RZ ;  /* 0x000000ffff057224 */ /* 0x000fe200078e00ff */
        /* <DEDUP_REMOVED lines=19> */
.L_x_3556:
        /* <DEDUP_REMOVED lines=13> */
.L_x_3558:
[----:B------:R-:W-:Y:S05]  /*40a0*/  BSYNC.RECONVERGENT B2 ;  /* 0x0000000000027941 */ /* 0x000fea0003800200 */
.L_x_3557:
        /* <DEDUP_REMOVED lines=40> */
[----:B------:R-:W-:-:S07]  /*4330*/  LOP3.LUT R151, R30, R6, R25, 0x96, !PT ;  /* 0x000000061e977212 */ /* 0x000fce00078e9619 */
.L_x_3555:
[----:B------:R-:W-:Y:S05]  /*4340*/  BSYNC.RECONVERGENT B1 ;  /* 0x0000000000017941 */ /* 0x000fea0003800200 */
.L_x_3554:
[----:B------:R-:W-:Y:S01]  /*4350*/  I2FP.F32.U32 R5, R5 ;  /* 0x0000000500057245 */ /* 0x000fe20000201000 */
[----:B------:R-:W-:Y:S02]  /*4360*/  IMAD.MOV.U32 R6, RZ, RZ, 0x2f800000 ;  /* 0x2f800000ff067424 */ /* 0x000fe400078e00ff */
[----:B------:R-:W-:Y:S02]  /*4370*/  IMAD.U32 R7, R56, 0x10000, RZ ;  /* 0x0001000038077824 */ /* 0x000fe400078e00ff */
[----:B------:R-:W-:Y:S02]  /*4380*/  FFMA.FTZ R5, R5, R6, 1.1641532182693481445e-10 ;  /* 0x2f00000005057423 */ /* 0x000fe40000010006 */
[----:B------:R-:W-:-:S03]  /*4390*/  FMUL.FTZ R7, R7, UR11 ;  /* 0x0000000b07077c20 */ /* 0x000fc60008410000 */
[----:B------:R-:W-:Y:S01]  /*43a0*/  FSETP.GTU.FTZ.AND P2, PT, R5, UR8, PT ;  /* 0x0000000805007c0b */ /* 0x000fe2000bf5c000 */
[----:B------:R-:W-:-:S03]  /*43b0*/  FMUL.FTZ R7, R7, UR10 ;  /* 0x0000000a07077c20 */ /* 0x000fc60008410000 */
[----:B------:R-:W-:Y:S02]  /*43c0*/  SEL R6, RZ, 0x1, P2 ;  /* 0x00000001ff067807 */ /* 0x000fe40001000000 */
[----:B------:R-:W-:-:S07]  /*43d0*/  FSEL R5, R7, RZ, !P2 ;  /* 0x000000ff07057208 */ /* 0x000fce0005000000 */
.L_x_3553:
[----:B------:R-:W-:Y:S05]  /*43e0*/  BSYNC.RECONVERGENT B0 ;  /* 0x0000000000007941 */ /* 0x000fea0003800200 */
.L_x_3552:
        /* <DEDUP_REMOVED lines=18> */
.L_x_3563:
        /* <DEDUP_REMOVED lines=13> */
.L_x_3565:
[----:B------:R-:W-:Y:S05]  /*45e0*/  BSYNC.RECONVERGENT B2 ;  /* 0x0000000000027941 */ /* 0x000fea0003800200 */
.L_x_3564:
        /* <DEDUP_REMOVED lines=42> */
.L_x_3562:
[----:B------:R-:W-:Y:S05]  /*4890*/  BSYNC.RECONVERGENT B1 ;  /* 0x0000000000017941 */ /* 0x000fea0003800200 */
.L_x_3561:
[----:B------:R-:W-:Y:S01]  /*48a0*/  HFMA2 R8, -RZ, RZ, 0.1171875, 0 ;  /* 0x2f800000ff087431 */ /* 0x000fe200000001ff */
[----:B------:R-:W-:Y:S01]  /*48b0*/  I2FP.F32.U32 R7, R7 ;  /* 0x0000000700077245 */ /* 0x000fe20000201000 */
[----:B------:R-:W-:-:S04]  /*48c0*/  IMAD.U32 R21, R21, 0x10000, RZ ;  /* 0x0001000015157824 */ /* 0x000fc800078e00ff */
[----:B------:R-:W-:Y:S01]  /*48d0*/  FMUL.FTZ R21, R21, UR11 ;  /* 0x0000000b15157c20 */ /* 0x000fe20008410000 */
[----:B------:R-:W-:-:S03]  /*48e0*/  FFMA.FTZ R7, R7, R8, 1.1641532182693481445e-10 ;  /* 0x2f00000007077423 */ /* 0x000fc60000010008 */
[----:B------:R-:W-:Y:S02]  /*48f0*/  FMUL.FTZ R21, R21, UR10 ;  /* 0x0000000a15157c20 */ /* 0x000fe40008410000 */
[----:B------:R-:W-:-:S04]  /*4900*/  FSETP.GTU.FTZ.AND P2, PT, R7, UR8, PT ;  /* 0x0000000807007c0b */ /* 0x000fc8000bf5c000 */
[----:B------:R-:W-:Y:S02]  /*4910*/  SEL R50, RZ, 0x1, P2 ;  /* 0x00000001ff327807 */ /* 0x000fe40001000000 */
[----:B------:R-:W-:-:S07]  /*4920*/  FSEL R7, R21, RZ, !P2 ;  /* 0x000000ff15077208 */ /* 0x000fce0005000000 */
.L_x_3560:
[----:B------:R-:W-:Y:S05]  /*4930*/  BSYNC.RECONVERGENT B0 ;  /* 0x0000000000007941 */ /* 0x000fea0003800200 */
.L_x_3559:
        /* <DEDUP_REMOVED lines=18> */
.L_x_3570:
        /* <DEDUP_REMOVED lines=13> */
.L_x_3572:
[----:B------:R-:W-:Y:S05]  /*4b30*/  BSYNC.RECONVERGENT B2 ;  /* 0x0000000000027941 */ /* 0x000fea0003800200 */
.L_x_3571:
        /* <DEDUP_REMOVED lines=42> */
.L_x_3569:
[----:B------:R-:W-:Y:S05]  /*4de0*/  BSYNC.RECONVERGENT B1 ;  /* 0x0000000000017941 */ /* 0x000fea0003800200 */
.L_x_3568:
[----:B------:R-:W-:Y:S01]  /*4df0*/  I2FP.F32.U32 R8, R8 ;  /* 0x0000000800087245 */ /* 0x000fe20000201000 */
[----:B------:R-:W-:Y:S01]  /*4e00*/  IMAD.MOV.U32 R9, RZ, RZ, 0x2f800000 ;  /* 0x2f800000ff097424 */ /* 0x000fe200078e00ff */
[----:B------:R-:W-:-:S03]  /*4e10*/  SHF.L.U32 R11, R57, 0x10, RZ ;  /* 0x00000010390b7819 */ /* 0x000fc600000006ff */
[----:B------:R-:W-:Y:S02]  /*4e20*/  FFMA.FTZ R8, R8, R9, 1.1641532182693481445e-10 ;  /* 0x2f00000008087423 */ /* 0x000fe40000010009 */
[----:B------:R-:W-:-:S03]  /*4e30*/  FMUL.FTZ R11, R11, UR11 ;  /* 0x0000000b0b0b7c20 */ /* 0x000fc60008410000 */
[----:B------:R-:W-:Y:S01]  /*4e40*/  FSETP.GTU.FTZ.AND P2, PT, R8, UR8, PT ;  /* 0x0000000808007c0b */ /* 0x000fe2000bf5c000 */
[----:B------:R-:W-:-:S03]  /*4e50*/  FMUL.FTZ R11, R11, UR10 ;  /* 0x0000000a0b0b7c20 */ /* 0x000fc60008410000 */
[----:B------:R-:W-:Y:S02]  /*4e60*/  SEL R51, RZ, 0x1, P2 ;  /* 0x00000001ff337807 */ /* 0x000fe40001000000 */
[----:B------:R-:W-:-:S07]  /*4e70*/  FSEL R8, R11, RZ, !P2 ;  /* 0x000000ff0b087208 */ /* 0x000fce0005000000 */
.L_x_3567:
[----:B------:R-:W-:Y:S05]  /*4e80*/  BSYNC.RECONVERGENT B0 ;  /* 0x0000000000007941 */ /* 0x000fea0003800200 */
.L_x_3566:
        /* <DEDUP_REMOVED lines=18> */
.L_x_3577:
        /* <DEDUP_REMOVED lines=13> */
.L_x_3579:
[----:B------:R-:W-:Y:S05]  /*5080*/  BSYNC.RECONVERGENT B2 ;  /* 0x0000000000027941 */ /* 0x000fea0003800200 */
.L_x_3578:
        /* <DEDUP_REMOVED lines=42> */
.L_x_3576:
[----:B------:R-:W-:Y:S05]  /*5330*/  BSYNC.RECONVERGENT B1 ;  /* 0x0000000000017941 */ /* 0x000fea0003800200 */
.L_x_3575:
        /* <DEDUP_REMOVED lines=9> */
.L_x_3574:
[----:B------:R-:W-:Y:S05]  /*53d0*/  BSYNC.RECONVERGENT B0 ;  /* 0x0000000000007941 */ /* 0x000fea0003800200 */
.L_x_3573:
        /* <DEDUP_REMOVED lines=18> */
.L_x_3584:
        /* <DEDUP_REMOVED lines=13> */
.L_x_3586:
[----:B------:R-:W-:Y:S05]  /*55d0*/  BSYNC.RECONVERGENT B2 ;  /* 0x0000000000027941 */ /* 0x000fea0003800200 */
.L_x_3585:
[----:B------:R-:W-:Y:S01]  /*55e0*/  IMAD.WIDE.U32 R26, R3, -0x326172a9, RZ ;  /* 0xcd9e8d57031a7825 */ /* 0x000fe200078e00ff */
[----:B------:R-:W-:Y:S02]  /*55f0*/  LOP3.LUT R10, R4, R23, R117, 0x96, !PT ;  /* 0x00000017040a7212 */ /* 0x000fe400078e9675 */
[----:B------:R-:W-:Y:S01]  /*5600*/  MOV R18, R24 ;  /* 0x0000001800127202 */ /* 0x000fe20000000f00 */
        /* <DEDUP_REMOVED lines=39> */
.L_x_3583:
[----:B------:R-:W-:Y:S05]  /*5880*/  BSYNC.RECONVERGENT B1 ;  /* 0x0000000000017941 */ /* 0x000fea0003800200 */
.L_x_3582:
        /* <DEDUP_REMOVED lines=9> */
.L_x_3581:
[----:B------:R-:W-:Y:S05]  /*5920*/  BSYNC.RECONVERGENT B0 ;  /* 0x0000000000007941 */ /* 0x000fea0003800200 */
.L_x_3580:
        /* <DEDUP_REMOVED lines=18> */
.L_x_3591:
        /* <DEDUP_REMOVED lines=13> */
.L_x_3593:
[----:B------:R-:W-:Y:S05]  /*5b20*/  BSYNC.RECONVERGENT B2 ;  /* 0x0000000000027941 */ /* 0x000fea0003800200 */
.L_x_3592:
        /* <DEDUP_REMOVED lines=42> */
.L_x_3590:
[----:B------:R-:W-:Y:S05]  /*5dd0*/  BSYNC.RECONVERGENT B1 ;  /* 0x0000000000017941 */ /* 0x000fea0003800200 */
.L_x_3589:
        /* <DEDUP_REMOVED lines=9> */
.L_x_3588:
[----:B------:R-:W-:Y:S05]  /*5e70*/  BSYNC.RECONVERGENT B0 ;  /* 0x0000000000007941 */ /* 0x000fea0003800200 */
.L_x_3587:
        /* <DEDUP_REMOVED lines=18> */
.L_x_3598:
        /* <DEDUP_REMOVED lines=13> */
.L_x_3600:
[----:B------:R-:W-:Y:S05]  /*6070*/  BSYNC.RECONVERGENT B2 ;  /* 0x0000000000027941 */ /* 0x000fea0003800200 */
.L_x_3599:
        /* <DEDUP_REMOVED lines=42> */
.L_x_3597:
[----:B------:R-:W-:Y:S05]  /*6320*/  BSYNC.RECONVERGENT B1 ;  /* 0x0000000000017941 */ /* 0x000fea0003800200 */
.L_x_3596:
        /* <DEDUP_REMOVED lines=9> */
.L_x_3595:
[----:B------:R-:W-:Y:S05]  /*63c0*/  BSYNC.RECONVERGENT B0 ;  /* 0x0000000000007941 */ /* 0x000fea0003800200 */
.L_x_3594:
        /* <DEDUP_REMOVED lines=18> */
.L_x_3605:
        /* <DEDUP_REMOVED lines=13> */
.L_x_3607:
[----:B------:R-:W-:Y:S05]  /*65c0*/  BSYNC.RECONVERGENT B2 ;  /* 0x0000000000027941 */ /* 0x000fea0003800200 */
.L_x_3606:
        /* <DEDUP_REMOVED lines=42> */
.L_x_3604:
[----:B------:R-:W-:Y:S05]  /*6870*/  BSYNC.RECONVERGENT B1 ;  /* 0x0000000000017941 */ /* 0x000fea0003800200 */
.L_x_3603:
        /* <DEDUP_REMOVED lines=9> */
.L_x_3602:
[----:B------:R-:W-:Y:S05]  /*6910*/  BSYNC.RECONVERGENT B0 ;  /* 0x0000000000007941 */ /* 0x000fea0003800200 */
.L_x_3601:
[----:B------:R-:W-:Y:S02]  /*6920*/  F2FP.BF16.F32.PACK_AB R20, RZ, R13 ;  /* 0x0000000dff14723e */ /* 0x000fe400000010ff */
[----:B------:R-:W-:Y:S02]  /*6930*/  PRMT R17, R19, 0x5410, R17 ;  /* 0x0000541013117816 */ /* 0x000fe40000000011 */
[----:B------:R-:W-:Y:S02]  /*6940*/  PRMT R18, R18, 0x5410, R21 ;  /* 0x0000541012127816 */ /* 0x000fe40000000015 */
[----:B------:R-:W-:Y:S02]  /*6950*/  PRMT R16, R16, 0x5410, R15 ;  /* 0x0000541010107816 */ /* 0x000fe4000000000f */
[----:B------:R-:W-:-:S07]  /*6960*/  PRMT R19, R28, 0x5410, R20 ;  /* 0x000054101c137816 */ /* 0x000fce0000000014 */
.L_x_3551:
[----:B------:R-:W0:Y:S01]  /*6970*/  LDC.64 R174, c[0x0][0x3a8] ;  /* 0x0000ea00ffae7b82 */ /* 0x000e220000000a00 */
[----:B------:R-:W-:Y:S01]  /*6980*/  BSSY.RECONVERGENT B0, `(.L_x_3608) ;  /* 0x0000019000007945 */ /* 0x000fe20003800200 */
[----:B------:R-:W-:Y:S02]  /*6990*/  VIADD R28, R152, 0x20 ;  /* 0x00000020981c7836 */ /* 0x000fe40000000000 */
[----:B0-----:R-:W-:-:S05]  /*69a0*/  IMAD.WIDE.U32 R20, R146, 0x10, R174 ;  /* 0x0000001092147825 */ /* 0x001fca00078e00ae */
[----:B------:R0:W-:Y:S01]  /*69b0*/  STG.E.128 desc[UR6][R20.64], R16 ;  /* 0x0000001014007986 */ /* 0x0001e2000c101d06 */
[----:B------:R-:W-:Y:S05]  /*69c0*/  @!P1 BRA `(.L_x_3609) ;  /* 0x0000000000509947 */ /* 0x000fea0003800000 */
[----:B0-----:R-:W-:Y:S01]  /*69d0*/  SHF.L.U32 R18, R49, 0x10, RZ ;  /* 0x0000001031127819 */ /* 0x001fe200000006ff */
[----:B------:R-:W0:Y:S01]  /*69e0*/  LDC.64 R16, c[0x0][0x3b0] ;  /* 0x0000ec00ff107b82 */ /* 0x000e220000000a00 */
[----:B------:R-:W-:Y:S02]  /*69f0*/  LOP3.LUT R15, R14, 0xffff, RZ, 0xc0, !PT ;  /* 0x0000ffff0e0f7812 */ /* 0x000fe400078ec0ff */
[----:B------:R-:W-:Y:S02]  /*6a00*/  LOP3.LUT R18, R18, 0xff0000, RZ, 0xc0, !PT ;  /* 0x00ff000012127812 */ /* 0x000fe400078ec0ff */
[----:B------:R-:W-:Y:S02]  /*6a10*/  PRMT R19, R48, 0x7104, RZ ;  /* 0x0000710430137816 */ /* 0x000fe400000000ff */
[----:B------:R-:W-:Y:S02]  /*6a20*/  PRMT R26, R18, 0x4210, R15 ;  /* 0x00004210121a7816 */ /* 0x000fe4000000000f */
[----:B------:R-:W-:-:S02]  /*6a30*/  LOP3.LUT R18, R52, 0xff, RZ, 0xc0, !PT ;  /* 0x000000ff34127812 */ /* 0x000fc400078ec0ff */
[----:B------:R-:W-:Y:S02]  /*6a40*/  LOP3.LUT R20, R51, 0xff, RZ, 0xc0, !PT ;  /* 0x000000ff33147812 */ /* 0x000fe400078ec0ff */
[----:B------:R-:W-:Y:S02]  /*6a50*/  LOP3.LUT R22, R50, 0xff, RZ, 0xc0, !PT ;  /* 0x000000ff32167812 */ /* 0x000fe400078ec0ff */
[----:B------:R-:W-:Y:S01]  /*6a60*/  LOP3.LUT R26, R26, 0xff00, R19, 0xf8, !PT ;  /* 0x0000ff001a1a7812 */ /* 0x000fe200078ef813 */
[----:B------:R-:W-:-:S03]  /*6a70*/  IMAD.WIDE.U32 R18, R18, 0x1000000, RZ ;  /* 0x0100000012127825 */ /* 0x000fc600078e00ff */
[----:B------:R-:W-:Y:S01]  /*6a80*/  LOP3.LUT R27, R26, 0xff, R47, 0xf8, !PT ;  /* 0x000000ff1a1b7812 */ /* 0x000fe200078ef82f */
[----:B------:R-:W-:-:S04]  /*6a90*/  IMAD.WIDE.U32 R20, R20, 0x10000, RZ ;  /* 0x0001000014147825 */ /* 0x000fc800078e00ff */
[----:B------:R-:W-:Y:S01]  /*6aa0*/  IMAD.WIDE.U32 R22, R22, 0x100, RZ ;  /* 0x0000010016167825 */ /* 0x000fe200078e00ff */
[----:B------:R-:W-:-:S03]  /*6ab0*/  LOP3.LUT R19, R21, R27, R19, 0xfe, !PT ;  /* 0x0000001b15137212 */ /* 0x000fc600078efe13 */
[----:B0-----:R-:W-:Y:S01]  /*6ac0*/  IMAD.WIDE.U32 R16, R152, 0x8, R16 ;  /* 0x0000000898107825 */ /* 0x001fe200078e0010 */
[----:B------:R-:W-:Y:S02]  /*6ad0*/  LOP3.LUT R15, R22, R18, R20, 0xfe, !PT ;  /* 0x00000012160f7212 */ /* 0x000fe400078efe14 */
[----:B------:R-:W-:Y:S02]  /*6ae0*/  LOP3.LUT R19, R19, R23, RZ, 0xfc, !PT ;  /* 0x0000001713137212 */ /* 0x000fe400078efcff */
[----:B------:R-:W-:-:S05]  /*6af0*/  LOP3.LUT R18, R15, 0xff, R6, 0xf8, !PT ;  /* 0x000000ff0f127812 */ /* 0x000fca00078ef806 */
[----:B------:R1:W-:Y:S02]  /*6b00*/  STG.E.64 desc[UR6][R16.64], R18 ;  /* 0x0000001210007986 */ /* 0x0003e4000c101b06 */
.L_x_3609:
[----:B------:R-:W-:Y:S05]  /*6b10*/  BSYNC.RECONVERGENT B0 ;  /* 0x0000000000007941 */ /* 0x000fea0003800200 */
.L_x_3608:
[----:B------:R-:W-:Y:S04]  /*6b20*/  BSSY.RECONVERGENT B0, `(.L_x_3610) ;  /* 0x0000005000007945 */ /* 0x000fe80003800200 */
[----:B------:R-:W-:Y:S05]  /*6b30*/  @!P1 BRA `(.L_x_3611) ;  /* 0x00000000000c9947 */ /* 0x000fea0003800000 */
[----:B01----:R-:W0:Y:S02]  /*6b40*/  LDC.64 R16, c[0x0][0x390] ;  /* 0x0000e400ff107b82 */ /* 0x003e240000000a00 */
[----:B0-----:R-:W-:-:S05]  /*6b50*/  IMAD.WIDE.U32 R16, R28, 0x10, R16 ;  /* 0x000000101c107825 */ /* 0x001fca00078e0010 */
[----:B------:R2:W5:Y:S02]  /*6b60*/  LDG.E.128 R56, desc[UR6][R16.64] ;  /* 0x0000000610387981 */ /* 0x000564000c1e1d00 */
.L_x_3611:
[----:B------:R-:W-:Y:S05]  /*6b70*/  BSYNC.RECONVERGENT B0 ;  /* 0x0000000000007941 */ /* 0x000fea0003800200 */
.L_x_3610:
[----:B------:R-:W-:Y:S05]  /*6b80*/  @!P0 BRA `(.L_x_3612) ;  /* 0x0000002c00b88947 */ /* 0x000fea0003800000 */
[----:B012---:R-:W0:Y:S01]  /*6b90*/  LDC.64 R16, c[0x0][0x3a0] ;  /* 0x0000e800ff107b82 */ /* 0x007e220000000a00 */
[----:B------:R-:W-:-:S04]  /*6ba0*/  VIADD R15, R146, 0x20 ;  /* 0x00000020920f7836 */ /* 0x000fc80000000000 */
[----:B0-----:R-:W-:-:S05]  /*6bb0*/  IMAD.WIDE.U32 R16, R15, 0x10, R16 ;  /* 0x000000100f107825 */ /* 0x001fca00078e0010 */
        /* <DEDUP_REMOVED lines=23> */
.L_x_3617:
        /* <DEDUP_REMOVED lines=13> */
.L_x_3619:
[----:B------:R-:W-:Y:S05]  /*6e00*/  BSYNC.RECONVERGENT B2 ;  /* 0x0000000000027941 */ /* 0x000fea0003800200 */
.L_x_3618:
        /* <DEDUP_REMOVED lines=42> */
.L_x_3616:
[----:B------:R-:W-:Y:S05]  /*70b0*/  BSYNC.RECONVERGENT B1 ;  /* 0x0000000000017941 */ /* 0x000fea0003800200 */
.L_x_3615:
[----:B------:R-:W-:Y:S01]  /*70c0*/  HFMA2 R15, -RZ, RZ, 0.1171875, 0 ;  /* 0x2f800000ff0f7431 */ /* 0x000fe200000001ff */
[----:B------:R-:W-:Y:S01]  /*70d0*/  I2FP.F32.U32 R6, R6 ;  /* 0x0000000600067245 */ /* 0x000fe20000201000 */
[----:B-----5:R-:W-:-:S04]  /*70e0*/  IMAD.U32 R16, R56, 0x10000, RZ ;  /* 0x0001000038107824 */ /* 0x020fc800078e00ff */
        /* <DEDUP_REMOVED lines=8> */
.L_x_3614:
[----:B------:R-:W-:Y:S05]  /*7170*/  BSYNC.RECONVERGENT B0 ;  /* 0x0000000000007941 */ /* 0x000fea0003800200 */
.L_x_3613:
        /* <DEDUP_REMOVED lines=23> */
.L_x_3624:
        /* <DEDUP_REMOVED lines=13> */
.L_x_3626:
[----:B------:R-:W-:Y:S05]  /*73c0*/  BSYNC.RECONVERGENT B2 ;  /* 0x0000000000027941 */ /* 0x000fea0003800200 */
.L_x_3625:
        /* <DEDUP_REMOVED lines=42> */
.L_x_3623:
[----:B------:R-:W-:Y:S05]  /*7670*/  BSYNC.RECONVERGENT B1 ;  /* 0x0000000000017941 */ /* 0x000fea0003800200 */
.L_x_3622:
[----:B-----5:R-:W-:Y:S01]  /*7680*/  PRMT R17, R56, 0x7632, R17 ;  /* 0x0000763238117816 */ /* 0x020fe20000000011 */
[----:B------:R-:W-:Y:S01]  /*7690*/  IMAD.MOV.U32 R27, RZ, RZ, 0x2f800000 ;  /* 0x2f800000ff1b7424 */ /* 0x000fe200078e00ff */
[----:B------:R-:W-:Y:S02]  /*76a0*/  I2FP.F32.U32 R16, R16 ;  /* 0x0000001000107245 */ /* 0x000fe40000201000 */
        /* <DEDUP_REMOVED lines=10> */
.L_x_3621:
[----:B------:R-:W-:Y:S05]  /*7750*/  BSYNC.RECONVERGENT B0 ;  /* 0x0000000000007941 */ /* 0x000fea0003800200 */
.L_x_3620:
        /* <DEDUP_REMOVED lines=22> */
.L_x_3631:
        /* <DEDUP_REMOVED lines=13> */
.L_x_3633:
[----:B------:R-:W-:Y:S05]  /*7990*/  BSYNC.RECONVERGENT B2 ;  /* 0x0000000000027941 */ /* 0x000fea0003800200 */
.L_x_3632:
        /* <DEDUP_REMOVED lines=42> */
.L_x_3630:
[----:B------:R-:W-:Y:S05]  /*7c40*/  BSYNC.RECONVERGENT B1 ;  /* 0x0000000000017941 */ /* 0x000fea0003800200 */
.L_x_3629:
[----:B------:R-:W-:Y:S01]  /*7c50*/  I2FP.F32.U32 R17, R17 ;  /* 0x0000001100117245 */ /* 0x000fe20000201000 */
[----:B------:R-:W-:Y:S01]  /*7c60*/  IMAD.MOV.U32 R18, RZ, RZ, 0x2f800000 ;  /* 0x2f800000ff127424 */ /* 0x000fe200078e00ff */
[----:B-----5:R-:W-:-:S03]  /*7c70*/  SHF.L.U32 R19, R57, 0x10, RZ ;  /* 0x0000001039137819 */ /* 0x020fc600000006ff */
[----:B------:R-:W-:Y:S01]  /*7c80*/  FFMA.FTZ R17, R17, R18, 1.1641532182693481445e-10 ;  /* 0x2f00000011117423 */ /* 0x000fe20000010012 */
[----:B------:R-:W-:Y:S02]  /*7c90*/  IMAD.U32 R18, R21, 0x10000, RZ ;  /* 0x0001000015127824 */ /* 0x000fe400078e00ff */
[----:B------:R-:W-:Y:S02]  /*7ca0*/  FMUL.FTZ R19, R19, UR11 ;  /* 0x0000000b13137c20 */ /* 0x000fe40008410000 */
[----:B------:R-:W-:Y:S02]  /*7cb0*/  FSETP.GTU.FTZ.AND P3, PT, R17, UR8, PT ;  /* 0x0000000811007c0b */ /* 0x000fe4000bf7c000 */
[----:B------:R-:W-:Y:S02]  /*7cc0*/  FMUL.FTZ R19, R19, UR10 ;  /* 0x0000000a13137c20 */ /* 0x000fe40008410000 */
[----:B------:R-:W-:-:S03]  /*7cd0*/  SEL R51, RZ, 0x1, P3 ;  /* 0x00000001ff337807 */ /* 0x000fc60001800000 */
[----:B------:R-:W-:-:S05]  /*7ce0*/  FSEL R17, R19, RZ, !P3 ;  /* 0x000000ff13117208 */ /* 0x000fca0005800000 */
[----:B------:R-:W-:-:S07]  /*7cf0*/  FADD.FTZ R17, R18, R17 ;  /* 0x0000001112117221 */ /* 0x000fce0000010000 */
.L_x_3628:
[----:B------:R-:W-:Y:S05]  /*7d00*/  BSYNC.RECONVERGENT B0 ;  /* 0x0000000000007941 */ /* 0x000fea0003800200 */
.L_x_3627:
        /* <DEDUP_REMOVED lines=23> */
.L_x_3638:
        /* <DEDUP_REMOVED lines=13> */
.L_x_3640:
[----:B------:R-:W-:Y:S05]  /*7f50*/  BSYNC.RECONVERGENT B2 ;  /* 0x0000000000027941 */ /* 0x000fea0003800200 */
.L_x_3639:
        /* <DEDUP_REMOVED lines=39> */
[----:B------:R-:W-:Y:S01]  /*81d0*/  MOV R26, R18 ;  /* 0x00000012001a7202 */ /* 0x000fe20000000f00 */
[----:B------:R-:W-:Y:S01]  /*81e0*/  IMAD.MOV.U32 R18, RZ, RZ, R20 ;  /* 0x000000ffff127224 */ /* 0x000fe200078e0014 */
[----:B------:R-:W-:-:S07]  /*81f0*/  LOP3.LUT R151, R30, R52, R19, 0x96, !PT ;  /* 0x000000341e977212 */ /* 0x000fce00078e9613 */
.L_x_3637:
[----:B------:R-:W-:Y:S05]  /*8200*/  BSYNC.RECONVERGENT B1 ;  /* 0x0000000000017941 */ /* 0x000fea0003800200 */
.L_x_3636:
[----:B------:R-:W-:Y:S01]  /*8210*/  HFMA2 R53, -RZ, RZ, 0.1171875, 0 ;  /* 0x2f800000ff357431 */ /* 0x000fe200000001ff */
[----:B-----5:R-:W-:Y:S02]  /*8220*/  PRMT R19, R57, 0x7632, R19 ;  /* 0x0000763239137816 */ /* 0x020fe40000000013 */
[----:B------:R-:W-:Y:S02]  /*8230*/  I2FP.F32.U32 R18, R18 ;  /* 0x0000001200127245 */ /* 0x000fe40000201000 */
[----:B------:R-:W-:Y:S01]  /*8240*/  PRMT R21, R21, 0x7632, R21 ;  /* 0x0000763215157816 */ /* 0x000fe20000000015 */
[----:B------:R-:W-:Y:S02]  /*8250*/  IMAD.U32 R19, R19, 0x10000, RZ ;  /* 0x0001000013137824 */ /* 0x000fe400078e00ff */
[----:B------:R-:W-:Y:S02]  /*8260*/  FFMA.FTZ R18, R18, R53, 1.1641532182693481445e-10 ;  /* 0x2f00000012127423 */ /* 0x000fe40000010035 */
[----:B------:R-:W-:-:S04]  /*8270*/  FMUL.FTZ R19, R19, UR11 ;  /* 0x0000000b13137c20 */ /* 0x000fc80008410000 */
[----:B------:R-:W-:Y:S01]  /*8280*/  FMUL.FTZ R19, R19, UR10 ;  /* 0x0000000a13137c20 */ /* 0x000fe20008410000 */
[----:B------:R-:W-:Y:S01]  /*8290*/  FSETP.GTU.FTZ.AND P3, PT, R18, UR8, PT ;  /* 0x0000000812007c0b */ /* 0x000fe2000bf7c000 */
[----:B------:R-:W-:-:S03]  /*82a0*/  IMAD.U32 R18, R21, 0x10000, RZ ;  /* 0x0001000015127824 */ /* 0x000fc600078e00ff */
[----:B------:R-:W-:Y:S02]  /*82b0*/  FSEL R19, R19, RZ, !P3 ;  /* 0x000000ff13137208 */ /* 0x000fe40005800000 */
[----:B------:R-:W-:-:S03]  /*82c0*/  SEL R52, RZ, 0x1, P3 ;  /* 0x00000001ff347807 */ /* 0x000fc60001800000 */
[----:B------:R-:W-:-:S07]  /*82d0*/  FADD.FTZ R18, R18, R19 ;  /* 0x0000001312127221 */ /* 0x000fce0000010000 */
.L_x_3635:
[----:B------:R-:W-:Y:S05]  /*82e0*/  BSYNC.RECONVERGENT B0 ;  /* 0x0000000000007941 */ /* 0x000fea0003800200 */
.L_x_3634:
        /* <DEDUP_REMOVED lines=22> */
.L_x_3645:
        /* <DEDUP_REMOVED lines=13> */
.L_x_3647:
[----:B------:R-:W-:Y:S05]  /*8520*/  BSYNC.RECONVERGENT B2 ;  /* 0x0000000000027941 */ /* 0x000fea0003800200 */
.L_x_3646:
        /* <DEDUP_REMOVED lines=42> */
.L_x_3644:
[----:B------:R-:W-:Y:S05]  /*87d0*/  BSYNC.RECONVERGENT B1 ;  /* 0x0000000000017941 */ /* 0x000fea0003800200 */
.L_x_3643:
[----:B------:R-:W-:Y:S01]  /*87e0*/  I2FP.F32.U32 R19, R19 ;  /* 0x0000001300137245 */ /* 0x000fe20000201000 */
[----:B------:R-:W-:Y:S02]  /*87f0*/  IMAD.MOV.U32 R20, RZ, RZ, 0x2f800000 ;  /* 0x2f800000ff147424 */ /* 0x000fe400078e00ff */
[----:B-----5:R-:W-:Y:S02]  /*8800*/  IMAD.U32 R26, R58, 0x10000, RZ ;  /* 0x000100003a1a7824 */ /* 0x020fe400078e00ff */
        /* <DEDUP_REMOVED lines=8> */
.L_x_3642:
[----:B------:R-:W-:Y:S05]  /*8890*/  BSYNC.RECONVERGENT B0 ;  /* 0x0000000000007941 */ /* 0x000fea0003800200 */
.L_x_3641:
        /* <DEDUP_REMOVED lines=23> */
.L_x_3652:
        /* <DEDUP_REMOVED lines=13> */
.L_x_3654:
[----:B------:R-:W-:Y:S05]  /*8ae0*/  BSYNC.RECONVERGENT B2 ;  /* 0x0000000000027941 */ /* 0x000fea0003800200 */
.L_x_3653:
        /* <DEDUP_REMOVED lines=42> */
.L_x_3651:
[----:B------:R-:W-:Y:S05]  /*8d90*/  BSYNC.RECONVERGENT B1 ;  /* 0x0000000000017941 */ /* 0x000fea0003800200 */
.L_x_3650:
[----:B-----5:R-:W-:Y:S01]  /*8da0*/  PRMT R21, R58, 0x7632, R21 ;  /* 0x000076323a157816 */ /* 0x020fe20000000015 */
[----:B------:R-:W-:Y:S01]  /*8db0*/  IMAD.MOV.U32 R55, RZ, RZ, 0x2f800000 ;  /* 0x2f800000ff377424 */ /* 0x000fe200078e00ff */
[----:B------:R-:W-:Y:S02]  /*8dc0*/  I2FP.F32.U32 R20, R20 ;  /* 0x0000001400147245 */ /* 0x000fe40000201000 */
[----:B------:R-:W-:Y:S02]  /*8dd0*/  SHF.L.U32 R21, R21, 0x10, RZ ;  /* 0x0000001015157819 */ /* 0x000fe400000006ff */
[----:B------:R-:W-:Y:S01]  /*8de0*/  PRMT R22, R22, 0x7632, R22 ;  /* 0x0000763216167816 */ /* 0x000fe20000000016 */
[----:B------:R-:W-:Y:S02]  /*8df0*/  FFMA.FTZ R20, R20, R55, 1.1641532182693481445e-10 ;  /* 0x2f00000014147423 */ /* 0x000fe40000010037 */
[----:B------:R-:W-:Y:S02]  /*8e00*/  FMUL.FTZ R21, R21, UR11 ;  /* 0x0000000b15157c20 */ /* 0x000fe40008410000 */
[----:B------:R-:W-:Y:S01]  /*8e10*/  IMAD.U32 R22, R22, 0x10000, RZ ;  /* 0x0001000016167824 */ /* 0x000fe200078e00ff */
[----:B------:R-:W-:Y:S01]  /*8e20*/  FSETP.GTU.FTZ.AND P3, PT, R20, UR8, PT ;  /* 0x0000000814007c0b */ /* 0x000fe2000bf7c000 */
[----:B------:R-:W-:-:S03]  /*8e30*/  FMUL.FTZ R21, R21, UR10 ;  /* 0x0000000a15157c20 */ /* 0x000fc60008410000 */
[----:B------:R-:W-:Y:S02]  /*8e40*/  SEL R48, RZ, 0x1, P3 ;  /* 0x00000001ff307807 */ /* 0x000fe40001800000 */
[----:B------:R-:W-:-:S05]  /*8e50*/  FSEL R21, R21, RZ, !P3 ;  /* 0x000000ff15157208 */ /* 0x000fca0005800000 */
[----:B------:R-:W-:-:S07]  /*8e60*/  FADD.FTZ R20, R22, R21 ;  /* 0x0000001516147221 */ /* 0x000fce0000010000 */
.L_x_3649:
[----:B------:R-:W-:Y:S05]  /*8e70*/  BSYNC.RECONVERGENT B0 ;  /* 0x0000000000007941 */ /* 0x000fea0003800200 */
.L_x_3648:
        /* <DEDUP_REMOVED lines=22> */
.L_x_3659:
        /* <DEDUP_REMOVED lines=13> */
.L_x_3661:
[----:B------:R-:W-:Y:S05]  /*90b0*/  BSYNC.RECONVERGENT B2 ;  /* 0x0000000000027941 */ /* 0x000fea0003800200 */
.L_x_3660:
        /* <DEDUP_REMOVED lines=42> */
.L_x_3658:
[----:B------:R-:W-:Y:S05]  /*9360*/  BSYNC.RECONVERGENT B1 ;  /* 0x0000000000017941 */ /* 0x000fea0003800200 */
.L_x_3657:
        /* <DEDUP_REMOVED lines=11> */
.L_x_3656:
[----:B------:R-:W-:Y:S05]  /*9420*/  BSYNC.RECONVERGENT B0 ;  /* 0x0000000000007941 */ /* 0x000fea0003800200 */
.L_x_3655:
        /* <DEDUP_REMOVED lines=23> */
.L_x_3666:
        /* <DEDUP_REMOVED lines=13> */
.L_x_3668:
[----:B------:R-:W-:Y:S05]  /*9670*/  BSYNC.RECONVERGENT B2 ;  /* 0x0000000000027941 */ /* 0x000fea0003800200 */
.L_x_3667:
        /* <DEDUP_REMOVED lines=42> */
.L_x_3665:
[----:B------:R-:W-:Y:S05]  /*9920*/  BSYNC.RECONVERGENT B1 ;  /* 0x0000000000017941 */ /* 0x000fea0003800200 */
.L_x_3664:
        /* <DEDUP_REMOVED lines=13> */
.L_x_3663:
[----:B------:R-:W-:Y:S05]  /*9a00*/  BSYNC.RECONVERGENT B0 ;  /* 0x0000000000007941 */ /* 0x000fea0003800200 */
.L_x_3662:
[----:B------:R-:W-:Y:S02]  /*9a10*/  F2FP.BF16.F32.PACK_AB R23, RZ, R22 ;  /* 0x00000016ff17723e */ /* 0x000fe400000010ff */
[----:B------:R-:W-:Y:S02]  /*9a20*/  PRMT R24, R24, 0x5410, R27 ;  /* 0x0000541018187816 */ /* 0x000fe4000000001b */
[----:B------:R-:W-:Y:S02]  /*9a30*/  PRMT R26, R26, 0x5410, R98 ;  /* 0x000054101a1a7816 */ /* 0x000fe40000000062 */
[----:B------:R-:W-:Y:S02]  /*9a40*/  PRMT R25, R25, 0x5410, R53 ;  /* 0x0000541019197816 */ /* 0x000fe40000000035 */
[----:B------:R-:W-:Y:S01]  /*9a50*/  PRMT R27, R99, 0x5410, R23 ;  /* 0x00005410631b7816 */ /* 0x000fe20000000017 */
[----:B------:R-:W-:Y:S06]  /*9a60*/  BRA `(.L_x_3669) ;  /* 0x0000002800cc7947 */ /* 0x000fec0003800000 */
.L_x_3612:
[----:B------:R-:W-:Y:S01]  /*9a70*/  BSSY.RECONVERGENT B0, `(.L_x_3670) ;  /* 0x0000056000007945 */ /* 0x000fe20003800200 */
[----:B------:R-:W-:Y:S01]  /*9a80*/  IMAD.MOV.U32 R15, RZ, RZ, RZ ;  /* 0x000000ffff0f7224 */ /* 0x000fe200078e00ff */
[----:B012---:R-:W-:Y:S01]  /*9a90*/  MOV R17, R25 ;  /* 0x0000001900117202 */ /* 0x007fe20000000f00 */
        /* <DEDUP_REMOVED lines=18> */
.L_x_3674:
        /* <DEDUP_REMOVED lines=13> */
.L_x_3676:
[----:B------:R-:W-:Y:S05]  /*9c90*/  BSYNC.RECONVERGENT B2 ;  /* 0x0000000000027941 */ /* 0x000fea0003800200 */
.L_x_3675:
        /* <DEDUP_REMOVED lines=40> */
[----:B------:R-:W-:-:S07]  /*9f20*/  LOP3.LUT R151, R30, R16, R97, 0x96, !PT ;  /* 0x000000101e977212 */ /* 0x000fce00078e9661 */
.L_x_3673:
[----:B------:R-:W-:Y:S05]  /*9f30*/  BSYNC.RECONVERGENT B1 ;  /* 0x0000000000017941 */ /* 0x000fea0003800200 */
.L_x_3672:
[----:B------:R-:W-:Y:S01]  /*9f40*/  I2FP.F32.U32 R6, R6 ;  /* 0x0000000600067245 */ /* 0x000fe20000201000 */
[----:B------:R-:W-:Y:S02]  /*9f50*/  IMAD.MOV.U32 R15, RZ, RZ, 0x2f800000 ;  /* 0x2f800000ff0f7424 */ /* 0x000fe400078e00ff */
[----:B-----5:R-:W-:Y:S02]  /*9f60*/  IMAD.U32 R16, R56, 0x10000, RZ ;  /* 0x0001000038107824 */ /* 0x020fe400078e00ff */
[----:B------:R-:W-:Y:S02]  /*9f70*/  FFMA.FTZ R6, R6, R15, 1.1641532182693481445e-10 ;  /* 0x2f00000006067423 */ /* 0x000fe4000001000f */
[----:B------:R-:W-:-:S03]  /*9f80*/  FMUL.FTZ R16, R16, UR11 ;  /* 0x0000000b10107c20 */ /* 0x000fc60008410000 */
[----:B------:R-:W-:Y:S01]  /*9f90*/  FSETP.GTU.FTZ.AND P2, PT, R6, UR8, PT ;  /* 0x0000000806007c0b */ /* 0x000fe2000bf5c000 */
[----:B------:R-:W-:-:S03]  /*9fa0*/  FMUL.FTZ R16, R16, UR10 ;  /* 0x0000000a10107c20 */ /* 0x000fc60008410000 */
[----:B------:R-:W-:Y:S02]  /*9fb0*/  SEL R6, RZ, 0x1, P2 ;  /* 0x00000001ff067807 */ /* 0x000fe40001000000 */
[----:B------:R-:W-:-:S07]  /*9fc0*/  FSEL R15, R16, RZ, !P2 ;  /* 0x000000ff100f7208 */ /* 0x000fce0005000000 */
.L_x_3671:
[----:B------:R-:W-:Y:S05]  /*9fd0*/  BSYNC.RECONVERGENT B0 ;  /* 0x0000000000007941 */ /* 0x000fea0003800200 */
.L_x_3670:
        /* <DEDUP_REMOVED lines=18> */
.L_x_3681:
        /* <DEDUP_REMOVED lines=13> */
.L_x_3683:
[----:B------:R-:W-:Y:S05]  /*a1d0*/  BSYNC.RECONVERGENT B2 ;  /* 0x0000000000027941 */ /* 0x000fea0003800200 */
.L_x_3682:
        /* <DEDUP_REMOVED lines=42> */
.L_x_3680:
[----:B------:R-:W-:Y:S05]  /*a480*/  BSYNC.RECONVERGENT B1 ;  /* 0x0000000000017941 */ /* 0x000fea0003800200 */
.L_x_3679:
[----:B------:R-:W-:Y:S01]  /*a490*/  I2FP.F32.U32 R16, R19 ;  /* 0x0000001300107245 */ /* 0x000fe20000201000 */
[----:B------:R-:W-:Y:S01]  /*a4a0*/  HFMA2 R19, -RZ, RZ, 0.1171875, 0 ;  /* 0x2f800000ff137431 */ /* 0x000fe200000001ff */
[----:B-----5:R-:W-:-:S05]  /*a4b0*/  PRMT R17, R56, 0x7632, R17 ;  /* 0x0000763238117816 */ /* 0x020fca0000000011 */
[----:B------:R-:W-:Y:S02]  /*a4c0*/  IMAD.U32 R17, R17, 0x10000, RZ ;  /* 0x0001000011117824 */ /* 0x000fe400078e00ff */
[----:B------:R-:W-:Y:S02]  /*a4d0*/  FFMA.FTZ R16, R16, R19, 1.1641532182693481445e-10 ;  /* 0x2f00000010107423 */ /* 0x000fe40000010013 */
[----:B------:R-:W-:-:S04]  /*a4e0*/  FMUL.FTZ R17, R17, UR11 ;  /* 0x0000000b11117c20 */ /* 0x000fc80008410000 */
[----:B------:R-:W-:Y:S01]  /*a4f0*/  FMUL.FTZ R17, R17, UR10 ;  /* 0x0000000a11117c20 */ /* 0x000fe20008410000 */
[----:B------:R-:W-:-:S04]  /*a500*/  FSETP.GTU.FTZ.AND P2, PT, R16, UR8, PT ;  /* 0x0000000810007c0b */ /* 0x000fc8000bf5c000 */
[----:B------:R-:W-:Y:S02]  /*a510*/  SEL R50, RZ, 0x1, P2 ;  /* 0x00000001ff327807 */ /* 0x000fe40001000000 */
[----:B------:R-:W-:-:S07]  /*a520*/  FSEL R16, R17, RZ, !P2 ;  /* 0x000000ff11107208 */ /* 0x000fce0005000000 */
.L_x_3678:
[----:B------:R-:W-:Y:S05]  /*a530*/  BSYNC.RECONVERGENT B0 ;  /* 0x0000000000007941 */ /* 0x000fea0003800200 */
.L_x_3677:
        /* <DEDUP_REMOVED lines=18> */
.L_x_3688:
        /* <DEDUP_REMOVED lines=13> */
.L_x_3690:
[----:B------:R-:W-:Y:S05]  /*a730*/  BSYNC.RECONVERGENT B2 ;  /* 0x0000000000027941 */ /* 0x000fea0003800200 */
.L_x_3689:
        /* <DEDUP_REMOVED lines=42> */
.L_x_3687:
[----:B------:R-:W-:Y:S05]  /*a9e0*/  BSYNC.RECONVERGENT B1 ;  /* 0x0000000000017941 */ /* 0x000fea0003800200 */
.L_x_3686:
[----:B------:R-:W-:Y:S01]  /*a9f0*/  I2FP.F32.U32 R17, R17 ;  /* 0x0000001100117245 */ /* 0x000fe20000201000 */
[----:B------:R-:W-:Y:S01]  /*aa00*/  IMAD.MOV.U32 R18, RZ, RZ, 0x2f800000 ;  /* 0x2f800000ff127424 */ /* 0x000fe200078e00ff */
[----:B-----5:R-:W-:-:S03]  /*aa10*/  SHF.L.U32 R20, R57, 0x10, RZ ;  /* 0x0000001039147819 */ /* 0x020fc600000006ff */
[----:B------:R-:W-:Y:S02]  /*aa20*/  FFMA.FTZ R17, R17, R18, 1.1641532182693481445e-10 ;  /* 0x2f00000011117423 */ /* 0x000fe40000010012 */
[----:B------:R-:W-:-:S03]  /*aa30*/  FMUL.FTZ R20, R20, UR11 ;  /* 0x0000000b14147c20 */ /* 0x000fc60008410000 */
[----:B------:R-:W-:Y:S01]  /*aa40*/  FSETP.GTU.FTZ.AND P2, PT, R17, UR8, PT ;  /* 0x0000000811007c0b */ /* 0x000fe2000bf5c000 */
[----:B------:R-:W-:-:S03]  /*aa50*/  FMUL.FTZ R20, R20, UR10 ;  /* 0x0000000a14147c20 */ /* 0x000fc60008410000 */
[----:B------:R-:W-:Y:S02]  /*aa60*/  SEL R51, RZ, 0x1, P2 ;  /* 0x00000001ff337807 */ /* 0x000fe40001000000 */
[----:B------:R-:W-:-:S07]  /*aa70*/  FSEL R17, R20, RZ, !P2 ;  /* 0x000000ff14117208 */ /* 0x000fce0005000000 */
.L_x_3685:
[----:B------:R-:W-:Y:S05]  /*aa80*/  BSYNC.RECONVERGENT B0 ;  /* 0x0000000000007941 */ /* 0x000fea0003800200 */
.L_x_3684:
        /* <DEDUP_REMOVED lines=18> */
.L_x_3695:
        /* <DEDUP_REMOVED lines=13> */
.L_x_3697:
[----:B------:R-:W-:Y:S05]  /*ac80*/  BSYNC.RECONVERGENT B2 ;  /* 0x0000000000027941 */ /* 0x000fea0003800200 */
.L_x_3696:
        /* <DEDUP_REMOVED lines=37> */
[----:B------:R-:W-:Y:S01]  /*aee0*/  IMAD.WIDE.U32 R18, R18, -0x2daee0ad, RZ ;  /* 0xd2511f5312127825 */ /* 0x000fe200078e00ff */
[----:B------:R-:W-:-:S03]  /*aef0*/  LOP3.LUT R147, R31, R52, R155, 0x96, !PT ;  /* 0x000000341f937212 */ /* 0x000fc600078e969b */
[----:B------:R-:W-:Y:S01]  /*af00*/  IMAD.MOV.U32 R96, RZ, RZ, R18 ;  /* 0x000000ffff607224 */ /* 0x000fe200078e0012 */
[----:B------:R-:W-:Y:S01]  /*af10*/  LOP3.LUT R151, R30, R20, R19, 0x96, !PT ;  /* 0x000000141e977212 */ /* 0x000fe200078e9613 */
[----:B------:R-:W-:-:S07]  /*af20*/  HFMA2 R20, -RZ, RZ, 0, 0 ;  /* 0x00000000ff147431 */ /* 0x000fce00000001ff */
.L_x_3694:
[----:B------:R-:W-:Y:S05]  /*af30*/  BSYNC.RECONVERGENT B1 ;  /* 0x0000000000017941 */ /* 0x000fea0003800200 */
.L_x_3693:
[----:B-----5:R-:W-:Y:S02]  /*af40*/  PRMT R19, R57, 0x7632, R19 ;  /* 0x0000763239137816 */ /* 0x020fe40000000013 */
        /* <DEDUP_REMOVED lines=9> */
.L_x_3692:
[----:B------:R-:W-:Y:S05]  /*afe0*/  BSYNC.RECONVERGENT B0 ;  /* 0x0000000000007941 */ /* 0x000fea0003800200 */
.L_x_3691:
        /* <DEDUP_REMOVED lines=18> */
.L_x_3702:
        /* <DEDUP_REMOVED lines=13> */
.L_x_3704:
[----:B------:R-:W-:Y:S05]  /*b1e0*/  BSYNC.RECONVERGENT B2 ;  /* 0x0000000000027941 */ /* 0x000fea0003800200 */
.L_x_3703:
        /* <DEDUP_REMOVED lines=42> */
.L_x_3701:
[----:B------:R-:W-:Y:S05]  /*b490*/  BSYNC.RECONVERGENT B1 ;  /* 0x0000000000017941 */ /* 0x000fea0003800200 */
.L_x_3700:
[----:B------:R-:W-:Y:S01]  /*b4a0*/  HFMA2 R20, -RZ, RZ, 0.1171875, 0 ;  /* 0x2f800000ff147431 */ /* 0x000fe200000001ff */
[----:B------:R-:W-:Y:S01]  /*b4b0*/  I2FP.F32.U32 R19, R19 ;  /* 0x0000001300137245 */ /* 0x000fe20000201000 */
[----:B-----5:R-:W-:-:S04]  /*b4c0*/  IMAD.U32 R22, R58, 0x10000, RZ ;  /* 0x000100003a167824 */ /* 0x020fc800078e00ff */
[----:B------:R-:W-:Y:S01]  /*b4d0*/  FMUL.FTZ R22, R22, UR11 ;  /* 0x0000000b16167c20 */ /* 0x000fe20008410000 */
[----:B------:R-:W-:-:S03]  /*b4e0*/  FFMA.FTZ R19, R19, R20, 1.1641532182693481445e-10 ;  /* 0x2f00000013137423 */ /* 0x000fc60000010014 */
[----:B------:R-:W-:Y:S02]  /*b4f0*/  FMUL.FTZ R22, R22, UR10 ;  /* 0x0000000a16167c20 */ /* 0x000fe40008410000 */
[----:B------:R-:W-:-:S04]  /*b500*/  FSETP.GTU.FTZ.AND P2, PT, R19, UR8, PT ;  /* 0x0000000813007c0b */ /* 0x000fc8000bf5c000 */
[----:B------:R-:W-:Y:S02]  /*b510*/  SEL R47, RZ, 0x1, P2 ;  /* 0x00000001ff2f7807 */ /* 0x000fe40001000000 */
[----:B------:R-:W-:-:S07]  /*b520*/  FSEL R19, R22, RZ, !P2 ;  /* 0x000000ff16137208 */ /* 0x000fce0005000000 */
.L_x_3699:
[----:B------:R-:W-:Y:S05]  /*b530*/  BSYNC.RECONVERGENT B0 ;  /* 0x0000000000007941 */ /* 0x000fea0003800200 */
.L_x_3698:
        /* <DEDUP_REMOVED lines=18> */
.L_x_3709:
        /* <DEDUP_REMOVED lines=13> */
.L_x_3711:
[----:B------:R-:W-:Y:S05]  /*b730*/  BSYNC.RECONVERGENT B2 ;  /* 0x0000000000027941 */ /* 0x000fea0003800200 */
.L_x_3710:
[----:B------:R-:W-:Y:S01]  /*b740*/  IMAD.WIDE.U32 R92, R3, -0x326172a9, RZ ;  /* 0xcd9e8d57035c7825 */ /* 0x000fe200078e00ff */
[----:B------:R-:W-:-:S03]  /*b750*/  LOP3.LUT R20, R4, R55, R117, 0x96, !PT ;  /* 0x0000003704147212 */ /* 0x000fc600078e9675 */
[----:B------:R-:W-:Y:S01]  /*b760*/  IMAD.MOV.U32 R48, RZ, RZ, R96 ;  /* 0x000000ffff307224 */ /* 0x000fe200078e0060 */
        /* <DEDUP_REMOVED lines=39> */
.L_x_3708:
[----:B------:R-:W-:Y:S05]  /*b9e0*/  BSYNC.RECONVERGENT B1 ;  /* 0x0000000000017941 */ /* 0x000fea0003800200 */
.L_x_3707:
[----:B-----5:R-:W-:Y:S01]  /*b9f0*/  PRMT R21, R58, 0x7632, R21 ;  /* 0x000076323a157816 */ /* 0x020fe20000000015 */
[----:B------:R-:W-:Y:S01]  /*ba00*/  IMAD.MOV.U32 R53, RZ, RZ, 0x2f800000 ;  /* 0x2f800000ff357424 */ /* 0x000fe200078e00ff */
[----:B------:R-:W-:Y:S02]  /*ba10*/  I2FP.F32.U32 R20, R48 ;  /* 0x0000003000147245 */ /* 0x000fe40000201000 */
[----:B------:R-:W-:-:S03]  /*ba20*/  SHF.L.U32 R21, R21, 0x10, RZ ;  /* 0x0000001015157819 */ /* 0x000fc600000006ff */
[----:B------:R-:W-:Y:S02]  /*ba30*/  FFMA.FTZ R20, R20, R53, 1.1641532182693481445e-10 ;  /* 0x2f00000014147423 */ /* 0x000fe40000010035 */
[----:B------:R-:W-:-:S03]  /*ba40*/  FMUL.FTZ R21, R21, UR11 ;  /* 0x0000000b15157c20 */ /* 0x000fc60008410000 */
[----:B------:R-:W-:Y:S01]  /*ba50*/  FSETP.GTU.FTZ.AND P2, PT, R20, UR8, PT ;  /* 0x0000000814007c0b */ /* 0x000fe2000bf5c000 */
[----:B------:R-:W-:-:S03]  /*ba60*/  FMUL.FTZ R21, R21, UR10 ;  /* 0x0000000a15157c20 */ /* 0x000fc60008410000 */
[----:B------:R-:W-:Y:S02]  /*ba70*/  SEL R48, RZ, 0x1, P2 ;  /* 0x00000001ff307807 */ /* 0x000fe40001000000 */
[----:B------:R-:W-:-:S07]  /*ba80*/  FSEL R20, R21, RZ, !P2 ;  /* 0x000000ff15147208 */ /* 0x000fce0005000000 */
.L_x_3706:
[----:B------:R-:W-:Y:S05]  /*ba90*/  BSYNC.RECONVERGENT B0 ;  /* 0x0000000000007941 */ /* 0x000fea0003800200 */
.L_x_3705:
        /* <DEDUP_REMOVED lines=18> */
.L_x_3716:
        /* <DEDUP_REMOVED lines=13> */
.L_x_3718:
[----:B------:R-:W-:Y:S05]  /*bc90*/  BSYNC.RECONVERGENT B2 ;  /* 0x0000000000027941 */ /* 0x000fea0003800200 */
.L_x_3717:
        /* <DEDUP_REMOVED lines=42> */
.L_x_3715:
[----:B------:R-:W-:Y:S05]  /*bf40*/  BSYNC.RECONVERGENT B1 ;  /* 0x0000000000017941 */ /* 0x000fea0003800200 */
.L_x_3714:
        /* <DEDUP_REMOVED lines=9> */
.L_x_3713:
[----:B------:R-:W-:Y:S05]  /*bfe0*/  BSYNC.RECONVERGENT B0 ;  /* 0x0000000000007941 */ /* 0x000fea0003800200 */
.L_x_3712:
        /* <DEDUP_REMOVED lines=18> */
.L_x_3723:
        /* <DEDUP_REMOVED lines=13> */
.L_x_3725:
[----:B------:R-:W-:Y:S05]  /*c1e0*/  BSYNC.RECONVERGENT B2 ;  /* 0x0000000000027941 */ /* 0x000fea0003800200 */
.L_x_3724:
        /* <DEDUP_REMOVED lines=42> */
.L_x_3722:
[----:B------:R-:W-:Y:S05]  /*c490*/  BSYNC.RECONVERGENT B1 ;  /* 0x0000000000017941 */ /* 0x000fea0003800200 */
.L_x_3721:
[----:B------:R-:W-:Y:S01]  /*c4a0*/  HFMA2 R55, -RZ, RZ, 0.1171875, 0 ;  /* 0x2f800000ff377431 */ /* 0x000fe200000001ff */
[----:B-----5:R-:W-:Y:S02]  /*c4b0*/  PRMT R22, R59, 0x7632, R22 ;  /* 0x000076323b167816 */ /* 0x020fe40000000016 */
[----:B------:R-:W-:-:S03]  /*c4c0*/  I2FP.F32.U32 R14, R14 ;  /* 0x0000000e000e7245 */ /* 0x000fc60000201000 */
[----:B------:R-:W-:Y:S02]  /*c4d0*/  IMAD.U32 R22, R22, 0x10000, RZ ;  /* 0x0001000016167824 */ /* 0x000fe400078e00ff */
[----:B------:R-:W-:Y:S02]  /*c4e0*/  FFMA.FTZ R14, R14, R55, 1.1641532182693481445e-10 ;  /* 0x2f0000000e0e7423 */ /* 0x000fe40000010037 */
[----:B------:R-:W-:-:S04]  /*c4f0*/  FMUL.FTZ R22, R22, UR11 ;  /* 0x0000000b16167c20 */ /* 0x000fc80008410000 */
[----:B------:R-:W-:Y:S01]  /*c500*/  FMUL.FTZ R22, R22, UR10 ;  /* 0x0000000a16167c20 */ /* 0x000fe20008410000 */
[----:B------:R-:W-:-:S04]  /*c510*/  FSETP.GTU.FTZ.AND P2, PT, R14, UR8, PT ;  /* 0x000000080e007c0b */ /* 0x000fc8000bf5c000 */
[----:B------:R-:W-:Y:S02]  /*c520*/  SEL R14, RZ, 0x1, P2 ;  /* 0x00000001ff0e7807 */ /* 0x000fe40001000000 */
[----:B------:R-:W-:-:S07]  /*c530*/  FSEL R22, R22, RZ, !P2 ;  /* 0x000000ff16167208 */ /* 0x000fce0005000000 */
.L_x_3720:
[----:B------:R-:W-:Y:S05]  /*c540*/  BSYNC.RECONVERGENT B0 ;  /* 0x0000000000007941 */ /* 0x000fea0003800200 */
.L_x_3719:
[----:B------:R-:W-:Y:S02]  /*c550*/  F2FP.BF16.F32.PACK_AB R54, RZ, R22 ;  /* 0x00000016ff36723e */ /* 0x000fe400000010ff */
[----:B------:R-:W-:Y:S02]  /*c560*/  PRMT R25, R27, 0x5410, R25 ;  /* 0x000054101b197816 */ /* 0x000fe40000000019 */
[----:B------:R-:W-:Y:S02]  /*c570*/  PRMT R26, R26, 0x5410, R53 ;  /* 0x000054101a1a7816 */ /* 0x000fe40000000035 */
[----:B------:R-:W-:Y:S02]  /*c580*/  PRMT R24, R24, 0x5410, R23 ;  /* 0x0000541018187816 */ /* 0x000fe40000000017 */
[----:B------:R-:W-:-:S07]  /*c590*/  PRMT R27, R100, 0x5410, R54 ;  /* 0x00005410641b7816 */ /* 0x000fce0000000036 */
.L_x_3669:
[----:B------:R-:W-:Y:S01]  /*c5a0*/  VIADD R54, R146, 0x20 ;  /* 0x0000002092367836 */ /* 0x000fe20000000000 */
[----:B------:R-:W-:Y:S03]  /*c5b0*/  BSSY.RECONVERGENT B0, `(.L_x_3726) ;  /* 0x0000018000007945 */ /* 0x000fe60003800200 */
[----:B------:R-:W-:-:S05]  /*c5c0*/  IMAD.WIDE.U32 R54, R54, 0x10, R174 ;  /* 0x0000001036367825 */ /* 0x000fca00078e00ae */
        /* <DEDUP_REMOVED lines=10> */
[----:B------:R-:W-:Y:S01]  /*c670*/  LOP3.LUT R92, R50, 0xff, RZ, 0xc0, !PT ;  /* 0x000000ff325c7812 */ /* 0x000fe200078ec0ff */
[----:B------:R-:W-:Y:S01]  /*c680*/  IMAD.WIDE.U32 R26, R26, 0x1000000, RZ ;  /* 0x010000001a1a7825 */ /* 0x000fe200078e00ff */
[----:B------:R-:W-:-:S03]  /*c690*/  LOP3.LUT R94, R23, 0xff00, R54, 0xf8, !PT ;  /* 0x0000ff00175e7812 */ /* 0x000fc600078ef836 */
[----:B------:R-:W-:Y:S01]  /*c6a0*/  IMAD.WIDE.U32 R54, R55, 0x10000, RZ ;  /* 0x0001000037367825 */ /* 0x000fe200078e00ff */
[----:B------:R-:W-:-:S03]  /*c6b0*/  LOP3.LUT R23, R94, 0xff, R47, 0xf8, !PT ;  /* 0x000000ff5e177812 */ /* 0x000fc600078ef82f */
[----:B------:R-:W-:Y:S01]  /*c6c0*/  IMAD.WIDE.U32 R92, R92, 0x100, RZ ;  /* 0x000001005c5c7825 */ /* 0x000fe200078e00ff */
[----:B------:R-:W-:-:S03]  /*c6d0*/  LOP3.LUT R23, R55, R23, R27, 0xfe, !PT ;  /* 0x0000001737177212 */ /* 0x000fc600078efe1b */
[----:B0-----:R-:W-:Y:S01]  /*c6e0*/  IMAD.WIDE.U32 R24, R28, 0x8, R24 ;  /* 0x000000081c187825 */ /* 0x001fe200078e0018 */
[----:B------:R-:W-:Y:S02]  /*c6f0*/  LOP3.LUT R53, R92, R26, R54, 0xfe, !PT ;  /* 0x0000001a5c357212 */ /* 0x000fe400078efe36 */
[----:B------:R-:W-:Y:S02]  /*c700*/  LOP3.LUT R27, R23, R93, RZ, 0xfc, !PT ;  /* 0x0000005d171b7212 */ /* 0x000fe400078efcff */
[----:B------:R-:W-:-:S05]  /*c710*/  LOP3.LUT R26, R53, 0xff, R6, 0xf8, !PT ;  /* 0x000000ff351a7812 */ /* 0x000fca00078ef806 */
[----:B------:R1:W-:Y:S02]  /*c720*/  STG.E.64 desc[UR6][R24.64], R26 ;  /* 0x0000001a18007986 */ /* 0x0003e4000c101b06 */
.L_x_3727:
[----:B------:R-:W-:Y:S05]  /*c730*/  BSYNC.RECONVERGENT B0 ;  /* 0x0000000000007941 */ /* 0x000fea0003800200 */
.L_x_3726:
[----:B------:R-:W-:Y:S04]  /*c740*/  BSSY.RECONVERGENT B0, `(.L_x_3728) ;  /* 0x0000006000007945 */ /* 0x000fe80003800200 */
[----:B------:R-:W-:Y:S05]  /*c750*/  @!P1 BRA `(.L_x_3729) ;  /* 0x0000000000109947 */ /* 0x000fea0003800000 */
[----:B01----:R-:W0:Y:S01]  /*c760*/  LDC.64 R24, c[0x0][0x390] ;  /* 0x0000e400ff187b82 */ /* 0x003e220000000a00 */
[----:B------:R-:W-:-:S04]  /*c770*/  VIADD R23, R152, 0x40 ;  /* 0x0000004098177836 */ /* 0x000fc80000000000 */
[----:B0-----:R-:W-:-:S05]  /*c780*/  IMAD.WIDE.U32 R24, R23, 0x10, R24 ;  /* 0x0000001017187825 */ /* 0x001fca00078e0018 */
[----:B-----5:R2:W5:Y:S02]  /*c790*/  LDG.E.128 R56, desc[UR6][R24.64] ;  /* 0x0000000618387981 */ /* 0x020564000c1e1d00 */
.L_x_3729:
[----:B------:R-:W-:Y:S05]  /*c7a0*/  BSYNC.RECONVERGENT B0 ;  /* 0x0000000000007941 */ /* 0x000fea0003800200 */
.L_x_3728:
[----:B------:R-:W-:Y:S05]  /*c7b0*/  @!P0 BRA `(.L_x_3730) ;  /* 0x0000002c00b88947 */ /* 0x000fea0003800000 */
[----:B012---:R-:W0:Y:S01]  /*c7c0*/  LDC.64 R24, c[0x0][0x3a0] ;  /* 0x0000e800ff187b82 */ /* 0x007e220000000a00 */
[----:B------:R-:W-:-:S04]  /*c7d0*/  VIADD R23, R146, 0x40 ;  /* 0x0000004092177836 */ /* 0x000fc80000000000 */
[----:B0-----:R-:W-:-:S05]  /*c7e0*/  IMAD.WIDE.U32 R24, R23, 0x10, R24 ;  /* 0x0000001017187825 */ /* 0x001fca00078e0018 */
[----:B------:R-:W2:Y:S01]  /*c7f0*/  LDG.E.128 R92, desc[UR6][R24.64] ;  /* 0x00000006185c7981 */ /* 0x000ea2000c1e1d00 */
[----:B------:R-:W-:Y:S01]  /*c800*/  ISETP.GT.AND P2, PT, R145, RZ, PT ;  /* 0x000000ff9100720c */ /* 0x000fe20003f44270 */
[----:B------:R-:W-:-:S12]  /*c810*/  BSSY.RECONVERGENT B0, `(.L_x_3731) ;  /* 0x0000059000007945 */ /* 0x000fd80003800200 */
[----:B------:R-:W-:Y:S01]  /*c820*/  @!P2 MOV R28, R96 ;  /* 0x00000060001ca202 */ /* 0x000fe20000000f00 */
[----:B------:R-:W-:Y:S02]  /*c830*/  @!P2 IMAD.MOV.U32 R26, RZ, RZ, R97 ;  /* 0x000000ffff1aa224 */ /* 0x000fe400078e0061 */
        /* <DEDUP_REMOVED lines=18> */
.L_x_3735:
        /* <DEDUP_REMOVED lines=13> */
.L_x_3737:
[----:B------:R-:W-:Y:S05]  /*ca30*/  BSYNC.RECONVERGENT B2 ;  /* 0x0000000000027941 */ /* 0x000fea0003800200 */
.L_x_3736:
        /* <DEDUP_REMOVED lines=42> */
.L_x_3734:
[----:B------:R-:W-:Y:S05]  /*cce0*/  BSYNC.RECONVERGENT B1 ;  /* 0x0000000000017941 */ /* 0x000fea0003800200 */
.L_x_3733:
[----:B------:R-:W-:Y:S01]  /*ccf0*/  I2FP.F32.U32 R6, R6 ;  /* 0x0000000600067245 */ /* 0x000fe20000201000 */
[----:B------:R-:W-:Y:S02]  /*cd00*/  IMAD.MOV.U32 R23, RZ, RZ, 0x2f800000 ;  /* 0x2f800000ff177424 */ /* 0x000fe400078e00ff */
[----:B-----5:R-:W-:Y:S02]  /*cd10*/  IMAD.U32 R24, R56, 0x10000, RZ ;  /* 0x0001000038187824 */ /* 0x020fe400078e00ff */
        /* <DEDUP_REMOVED lines=8> */
.L_x_3732:
[----:B------:R-:W-:Y:S05]  /*cda0*/  BSYNC.RECONVERGENT B0 ;  /* 0x0000000000007941 */ /* 0x000fea0003800200 */
.L_x_3731:
        /* <DEDUP_REMOVED lines=23> */
.L_x_3742:
        /* <DEDUP_REMOVED lines=13> */
.L_x_3744:
[----:B------:R-:W-:Y:S05]  /*cff0*/  BSYNC.RECONVERGENT B2 ;  /* 0x0000000000027941 */ /* 0x000fea0003800200 */
.L_x_3743:
        /* <DEDUP_REMOVED lines=42> */
.L_x_3741:
[----:B------:R-:W-:Y:S05]  /*d2a0*/  BSYNC.RECONVERGENT B1 ;  /* 0x0000000000017941 */ /* 0x000fea0003800200 */
.L_x_3740:
        /* <DEDUP_REMOVED lines=13> */
.L_x_3739:
[----:B------:R-:W-:Y:S05]  /*d380*/  BSYNC.RECONVERGENT B0 ;  /* 0x0000000000007941 */ /* 0x000fea0003800200 */
.L_x_3738:
        /* <DEDUP_REMOVED lines=22> */
.L_x_3749:
        /* <DEDUP_REMOVED lines=13> */
.L_x_3751:
[----:B------:R-:W-:Y:S05]  /*d5c0*/  BSYNC.RECONVERGENT B2 ;  /* 0x0000000000027941 */ /* 0x000fea0003800200 */
.L_x_3750:
        /* <DEDUP_REMOVED lines=42> */
.L_x_3748:
[----:B------:R-:W-:Y:S05]  /*d870*/  BSYNC.RECONVERGENT B1 ;  /* 0x0000000000017941 */ /* 0x000fea0003800200 */
.L_x_3747:
[----:B------:R-:W-:Y:S01]  /*d880*/  I2FP.F32.U32 R27, R28 ;  /* 0x0000001c001b7245 */ /* 0x000fe20000201000 */
[----:B------:R-:W-:Y:S02]  /*d890*/  HFMA2 R28, -RZ, RZ, 0.1171875, 0 ;  /* 0x2f800000ff1c7431 */ /* 0x000fe400000001ff */
[----:B-----5:R-:W-:-:S04]  /*d8a0*/  IMAD.U32 R51, R57, 0x10000, RZ ;  /* 0x0001000039337824 */ /* 0x020fc800078e00ff */
        /* <DEDUP_REMOVED lines=8> */
.L_x_3746:
[----:B------:R-:W-:Y:S05]  /*d930*/  BSYNC.RECONVERGENT B0 ;  /* 0x0000000000007941 */ /* 0x000fea0003800200 */
.L_x_3745:
        /* <DEDUP_REMOVED lines=23> */
.L_x_3756:
        /* <DEDUP_REMOVED lines=13> */
.L_x_3758:
[----:B------:R-:W-:Y:S05]  /*db80*/  BSYNC.RECONVERGENT B2 ;  /* 0x0000000000027941 */ /* 0x000fea0003800200 */
.L_x_3757:
        /* <DEDUP_REMOVED lines=42> */
.L_x_3755:
[----:B------:R-:W-:Y:S05]  /*de30*/  BSYNC.RECONVERGENT B1 ;  /* 0x0000000000017941 */ /* 0x000fea0003800200 */
.L_x_3754:
        /* <DEDUP_REMOVED lines=13> */
.L_x_3753:
[----:B------:R-:W-:Y:S05]  /*df10*/  BSYNC.RECONVERGENT B0 ;  /* 0x0000000000007941 */ /* 0x000fea0003800200 */
.L_x_3752:
        /* <DEDUP_REMOVED lines=22> */
.L_x_3763:
        /* <DEDUP_REMOVED lines=13> */
.L_x_3765:
[----:B------:R-:W-:Y:S05]  /*e150*/  BSYNC.RECONVERGENT B2 ;  /* 0x0000000000027941 */ /* 0x000fea0003800200 */
.L_x_3764:
        /* <DEDUP_REMOVED lines=42> */
.L_x_3762:
[----:B------:R-:W-:Y:S05]  /*e400*/  BSYNC.RECONVERGENT B1 ;  /* 0x0000000000017941 */ /* 0x000fea0003800200 */
.L_x_3761:
[----:B------:R-:W-:Y:S01]  /*e410*/  I2FP.F32.U32 R25, R25 ;  /* 0x0000001900197245 */ /* 0x000fe20000201000 */
[----:B------:R-:W-:Y:S01]  /*e420*/  IMAD.MOV.U32 R26, RZ, RZ, 0x2f800000 ;  /* 0x2f800000ff1a7424 */ /* 0x000fe200078e00ff */
[----:B-----5:R-:W-:-:S03]  /*e430*/  SHF.L.U32 R47, R58, 0x10, RZ ;  /* 0x000000103a2f7819 */ /* 0x020fc600000006ff */
        /* <DEDUP_REMOVED lines=8> */
.L_x_3760:
[----:B------:R-:W-:Y:S05]  /*e4c0*/  BSYNC.RECONVERGENT B0 ;  /* 0x0000000000007941 */ /* 0x000fea0003800200 */
.L_x_3759:
        /* <DEDUP_REMOVED lines=23> */
.L_x_3770:
        /* <DEDUP_REMOVED lines=13> */
.L_x_3772:
[----:B------:R-:W-:Y:S05]  /*e710*/  BSYNC.RECONVERGENT B2 ;  /* 0x0000000000027941 */ /* 0x000fea0003800200 */
.L_x_3771:
        /* <DEDUP_REMOVED lines=42> */
.L_x_3769:
[----:B------:R-:W-:Y:S05]  /*e9c0*/  BSYNC.RECONVERGENT B1 ;  /* 0x0000000000017941 */ /* 0x000fea0003800200 */
.L_x_3768:
[----:B------:R-:W-:Y:S01]  /*e9d0*/  HFMA2 R54, -RZ, RZ, 0.1171875, 0 ;  /* 0x2f800000ff367431 */ /* 0x000fe200000001ff */
[----:B-----5:R-:W-:Y:S02]  /*e9e0*/  PRMT R48, R58, 0x7632, R48 ;  /* 0x000076323a307816 */ /* 0x020fe40000000030 */
[----:B------:R-:W-:Y:S02]  /*e9f0*/  I2FP.F32.U32 R25, R25 ;  /* 0x0000001900197245 */ /* 0x000fe40000201000 */
[----:B------:R-:W-:Y:S01]  /*ea00*/  PRMT R94, R94, 0x7632, R94 ;  /* 0x000076325e5e7816 */ /* 0x000fe2000000005e */
[----:B------:R-:W-:Y:S02]  /*ea10*/  IMAD.U32 R48, R48, 0x10000, RZ ;  /* 0x0001000030307824 */ /* 0x000fe400078e00ff */
[----:B------:R-:W-:Y:S02]  /*ea20*/  FFMA.FTZ R25, R25, R54, 1.1641532182693481445e-10 ;  /* 0x2f00000019197423 */ /* 0x000fe40000010036 */
[----:B------:R-:W-:Y:S01]  /*ea30*/  FMUL.FTZ R48, R48, UR11 ;  /* 0x0000000b30307c20 */ /* 0x000fe20008410000 */
[----:B------:R-:W-:-:S02]  /*ea40*/  IMAD.U32 R94, R94, 0x10000, RZ ;  /* 0x000100005e5e7824 */ /* 0x000fc400078e00ff */
[----:B------:R-:W-:Y:S01]  /*ea50*/  FSETP.GTU.FTZ.AND P3, PT, R25, UR8, PT ;  /* 0x0000000819007c0b */ /* 0x000fe2000bf7c000 */
[----:B------:R-:W-:-:S03]  /*ea60*/  FMUL.FTZ R25, R48, UR10 ;  /* 0x0000000a30197c20 */ /* 0x000fc60008410000 */
[----:B------:R-:W-:Y:S02]  /*ea70*/  SEL R48, RZ, 0x1, P3 ;  /* 0x00000001ff307807 */ /* 0x000fe40001800000 */
[----:B------:R-:W-:-:S05]  /*ea80*/  FSEL R25, R25, RZ, !P3 ;  /* 0x000000ff19197208 */ /* 0x000fca0005800000 */
[----:B------:R-:W-:-:S07]  /*ea90*/  FADD.FTZ R25, R94, R25 ;  /* 0x000000195e197221 */ /* 0x000fce0000010000 */
.L_x_3767:
[----:B------:R-:W-:Y:S05]  /*eaa0*/  BSYNC.RECONVERGENT B0 ;  /* 0x0000000000007941 */ /* 0x000fea0003800200 */
.L_x_3766:
        /* <DEDUP_REMOVED lines=22> */
.L_x_3777:
        /* <DEDUP_REMOVED lines=13> */
.L_x_3779:
[----:B------:R-:W-:Y:S05]  /*ece0*/  BSYNC.RECONVERGENT B2 ;  /* 0x0000000000027941 */ /* 0x000fea0003800200 */
.L_x_3778:
        /* <DEDUP_REMOVED lines=42> */
.L_x_3776:
[----:B------:R-:W-:Y:S05]  /*ef90*/  BSYNC.RECONVERGENT B1 ;  /* 0x0000000000017941 */ /* 0x000fea0003800200 */
.L_x_3775:
        /* <DEDUP_REMOVED lines=11> */
.L_x_3774:
[----:B------:R-:W-:Y:S05]  /*f050*/  BSYNC.RECONVERGENT B0 ;  /* 0x0000000000007941 */ /* 0x000fea0003800200 */
.L_x_3773:
        /* <DEDUP_REMOVED lines=23> */
.L_x_3784:
        /* <DEDUP_REMOVED lines=13> */
.L_x_3786:
[----:B------:R-:W-:Y:S05]  /*f2a0*/  BSYNC.RECONVERGENT B2 ;  /* 0x0000000000027941 */ /* 0x000fea0003800200 */
.L_x_3785:
        /* <DEDUP_REMOVED lines=41> */
[----:B------:R-:W-:-:S07]  /*f540*/  IMAD.MOV.U32 R100, RZ, RZ, R98 ;  /* 0x000000ffff647224 */ /* 0x000fce00078e0062 */
.L_x_3783:
[----:B------:R-:W-:Y:S05]  /*f550*/  BSYNC.RECONVERGENT B1 ;  /* 0x0000000000017941 */ /* 0x000fea0003800200 */
.L_x_3782:
        /* <DEDUP_REMOVED lines=13> */
.L_x_3781:
[----:B------:R-:W-:Y:S05]  /*f630*/  BSYNC.RECONVERGENT B0 ;  /* 0x0000000000007941 */ /* 0x000fea0003800200 */
.L_x_3780:
[----:B------:R-:W-:Y:S02]  /*f640*/  F2FP.BF16.F32.PACK_AB R95, RZ, R54 ;  /* 0x00000036ff5f723e */ /* 0x000fe400000010ff */
[----:B------:R-:W-:Y:S02]  /*f650*/  PRMT R94, R97, 0x5410, R94 ;  /* 0x00005410615e7816 */ /* 0x000fe4000000005e */
[----:B------:R-:W-:Y:S02]  /*f660*/  PRMT R93, R96, 0x5410, R93 ;  /* 0x00005410605d7816 */ /* 0x000fe4000000005d */
[----:B------:R-:W-:Y:S02]  /*f670*/  PRMT R92, R55, 0x5410, R92 ;  /* 0x00005410375c7816 */ /* 0x000fe4000000005c */
[----:B------:R-:W-:Y:S01]  /*f680*/  PRMT R95, R106, 0x5410, R95 ;  /* 0x000054106a5f7816 */ /* 0x000fe2000000005f */
[----:B------:R-:W-:Y:S06]  /*f690*/  BRA `(.L_x_3787) ;  /* 0x0000002800cc7947 */ /* 0x000fec0003800000 */
.L_x_3730:
[----:B------:R-:W-:Y:S01]  /*f6a0*/  BSSY.RECONVERGENT B0, `(.L_x_3788) ;  /* 0x0000056000007945 */ /* 0x000fe20003800200 */
[----:B------:R-:W-:Y:S01]  /*f6b0*/  IMAD.MOV.U32 R23, RZ, RZ, RZ ;  /* 0x000000ffff177224 */ /* 0x000fe200078e00ff */
[----:B------:R-:W-:Y:S01]  /*f6c0*/  MOV R100, R96 ;  /* 0x0000006000647202 */ /* 0x000fe20000000f00 */
[----:B012---:R-:W-:Y:S01]  /*f6d0*/  IMAD.MOV.U32 R25, RZ, RZ, R97 ;  /* 0x000000ffff197224 */ /* 0x007fe200078e0061 */
        /* <DEDUP_REMOVED lines=17> */
.L_x_3792:
        /* <DEDUP_REMOVED lines=13> */
.L_x_3794:
[----:B------:R-:W-:Y:S05]  /*f8c0*/  BSYNC.RECONVERGENT B2 ;  /* 0x0000000000027941 */ /* 0x000fea0003800200 */
.L_x_3793:
        /* <DEDUP_REMOVED lines=40> */
[----:B------:R-:W-:-:S07]  /*fb50*/  LOP3.LUT R151, R30, R24, R101, 0x96, !PT ;  /* 0x000000181e977212 */ /* 0x000fce00078e9665 */
.L_x_3791:
[----:B------:R-:W-:Y:S05]  /*fb60*/  BSYNC.RECONVERGENT B1 ;  /* 0x0000000000017941 */ /* 0x000fea0003800200 */
.L_x_3790:
        /* <DEDUP_REMOVED lines=9> */
.L_x_3789:
[----:B------:R-:W-:Y:S05]  /*fc00*/  BSYNC.RECONVERGENT B0 ;  /* 0x0000000000007941 */ /* 0x000fea0003800200 */
.L_x_3788:
        /* <DEDUP_REMOVED lines=18> */
.L_x_3799:
        /* <DEDUP_REMOVED lines=13> */
.L_x_3801:
[----:B------:R-:W-:Y:S05]  /*fe00*/  BSYNC.RECONVERGENT B2 ;  /* 0x0000000000027941 */ /* 0x000fea0003800200 */
.L_x_3800:
        /* <DEDUP_REMOVED lines=42> */
.L_x_3798:
[----:B------:R-:W-:Y:S05]  /*100b0*/  BSYNC.RECONVERGENT B1 ;  /* 0x0000000000017941 */ /* 0x000fea0003800200 */
.L_x_3797:
        /* <DEDUP_REMOVED lines=10> */
.L_x_3796:
[----:B------:R-:W-:Y:S05]  /*10160*/  BSYNC.RECONVERGENT B0 ;  /* 0x0000000000007941 */ /* 0x000fea0003800200 */
.L_x_3795:
        /* <DEDUP_REMOVED lines=18> */
.L_x_3806:
        /* <DEDUP_REMOVED lines=13> */
.L_x_3808:
[----:B------:R-:W-:Y:S05]  /*10360*/  BSYNC.RECONVERGENT B2 ;  /* 0x0000000000027941 */ /* 0x000fea0003800200 */
.L_x_3807:
        /* <DEDUP_REMOVED lines=42> */
.L_x_3805:
[----:B------:R-:W-:Y:S05]  /*10610*/  BSYNC.RECONVERGENT B1 ;  /* 0x0000000000017941 */ /* 0x000fea0003800200 */
.L_x_3804:
[----:B------:R-:W-:Y:S01]  /*10620*/  I2FP.F32.U32 R26, R27 ;  /* 0x0000001b001a7245 */ /* 0x000fe20000201000 */
[----:B------:R-:W-:Y:S02]  /*10630*/  HFMA2 R27, -RZ, RZ, 0.1171875, 0 ;  /* 0x2f800000ff1b7431 */ /* 0x000fe400000001ff */
[----:B-----5:R-:W-:-:S04]  /*10640*/  IMAD.U32 R28, R57, 0x10000, RZ ;  /* 0x00010000391c7824 */ /* 0x020fc800078e00ff */
[----:B------:R-:W-:-:S04]  /*10650*/  FMUL.FTZ R28, R28, UR11 ;  /* 0x0000000b1c1c7c20 */ /* 0x000fc80008410000 */
[----:B------:R-:W-:Y:S01]  /*10660*/  FMUL.FTZ R28, R28, UR10 ;  /* 0x0000000a1c1c7c20 */ /* 0x000fe20008410000 */
[----:B------:R-:W-:-:S05]  /*10670*/  FFMA.FTZ R26, R26, R27, 1.1641532182693481445e-10 ;  /* 0x2f0000001a1a7423 */ /* 0x000fca000001001b */
[----:B------:R-:W-:-:S04]  /*10680*/  FSETP.GTU.FTZ.AND P2, PT, R26, UR8, PT ;  /* 0x000000081a007c0b */ /* 0x000fc8000bf5c000 */
[----:B------:R-:W-:Y:S02]  /*10690*/  SEL R51, RZ, 0x1, P2 ;  /* 0x00000001ff337807 */ /* 0x000fe40001000000 */
[----:B------:R-:W-:-:S07]  /*106a0*/  FSEL R28, R28, RZ, !P2 ;  /* 0x000000ff1c1c7208 */ /* 0x000fce0005000000 */
.L_x_3803:
[----:B------:R-:W-:Y:S05]  /*106b0*/  BSYNC.RECONVERGENT B0 ;  /* 0x0000000000007941 */ /* 0x000fea0003800200 */
.L_x_3802:
        /* <DEDUP_REMOVED lines=18> */
.L_x_3813:
        /* <DEDUP_REMOVED lines=13> */
.L_x_3815:
[----:B------:R-:W-:Y:S05]  /*108b0*/  BSYNC.RECONVERGENT B2 ;  /* 0x0000000000027941 */ /* 0x000fea0003800200 */
.L_x_3814:
        /* <DEDUP_REMOVED lines=42> */
.L_x_3812:
[----:B------:R-:W-:Y:S05]  /*10b60*/  BSYNC.RECONVERGENT B1 ;  /* 0x0000000000017941 */ /* 0x000fea0003800200 */
.L_x_3811:
        /* <DEDUP_REMOVED lines=10> */
.L_x_3810:
[----:B------:R-:W-:Y:S05]  /*10c10*/  BSYNC.RECONVERGENT B0 ;  /* 0x0000000000007941 */ /* 0x000fea0003800200 */
.L_x_3809:
        /* <DEDUP_REMOVED lines=18> */
.L_x_3820:
        /* <DEDUP_REMOVED lines=13> */
.L_x_3822:
[----:B------:R-:W-:Y:S05]  /*10e10*/  BSYNC.RECONVERGENT B2 ;  /* 0x0000000000027941 */ /* 0x000fea0003800200 */
.L_x_3821:
[----:B------:R-:W-:Y:S01]  /*10e20*/  IMAD.WIDE.U32 R102, R3, -0x326172a9, RZ ;  /* 0xcd9e8d5703667825 */ /* 0x000fe200078e00ff */
[----:B------:R-:W-:-:S03]  /*10e30*/  LOP3.LUT R96, R4, R99, R117, 0x96, !PT ;  /* 0x0000006304607212 */ /* 0x000fc600078e9675 */
[----:B------:R-:W-:Y:S02]  /*10e40*/  HFMA2 R54, -RZ, RZ, 0, 0 ;  /* 0x00000000ff367431 */ /* 0x000fe400000001ff */
        /* <DEDUP_REMOVED lines=39> */
.L_x_3819:
[----:B------:R-:W-:Y:S05]  /*110c0*/  BSYNC.RECONVERGENT B1 ;  /* 0x0000000000017941 */ /* 0x000fea0003800200 */
.L_x_3818:
        /* <DEDUP_REMOVED lines=9> */
.L_x_3817:
[----:B------:R-:W-:Y:S05]  /*11160*/  BSYNC.RECONVERGENT B0 ;  /* 0x0000000000007941 */ /* 0x000fea0003800200 */
.L_x_3816:
        /* <DEDUP_REMOVED lines=18> */
.L_x_3827:
        /* <DEDUP_REMOVED lines=13> */
.L_x_3829:
[----:B------:R-:W-:Y:S05]  /*11360*/  BSYNC.RECONVERGENT B2 ;  /* 0x0000000000027941 */ /* 0x000fea0003800200 */
.L_x_3828:
        /* <DEDUP_REMOVED lines=42> */
.L_x_3826:
[----:B------:R-:W-:Y:S05]  /*11610*/  BSYNC.RECONVERGENT B1 ;  /* 0x0000000000017941 */ /* 0x000fea0003800200 */
.L_x_3825:
[----:B------:R-:W-:Y:S01]  /*11620*/  HFMA2 R54, -RZ, RZ, 0.1171875, 0 ;  /* 0x2f800000ff367431 */ /* 0x000fe200000001ff */
[----:B-----5:R-:W-:Y:S02]  /*11630*/  PRMT R48, R58, 0x7632, R48 ;  /* 0x000076323a307816 */ /* 0x020fe40000000030 */
[----:B------:R-:W-:-:S03]  /*11640*/  I2FP.F32.U32 R25, R25 ;  /* 0x0000001900197245 */ /* 0x000fc60000201000 */
[----:B------:R-:W-:Y:S02]  /*11650*/  IMAD.U32 R48, R48, 0x10000, RZ ;  /* 0x0001000030307824 */ /* 0x000fe400078e00ff */
[----:B------:R-:W-:Y:S02]  /*11660*/  FFMA.FTZ R25, R25, R54, 1.1641532182693481445e-10 ;  /* 0x2f00000019197423 */ /* 0x000fe40000010036 */
[----:B------:R-:W-:-:S03]  /*11670*/  FMUL.FTZ R48, R48, UR11 ;  /* 0x0000000b30307c20 */ /* 0x000fc60008410000 */
[----:B------:R-:W-:Y:S01]  /*11680*/  FSETP.GTU.FTZ.AND P2, PT, R25, UR8, PT ;  /* 0x0000000819007c0b */ /* 0x000fe2000bf5c000 */
[----:B------:R-:W-:-:S03]  /*11690*/  FMUL.FTZ R25, R48, UR10 ;  /* 0x0000000a30197c20 */ /* 0x000fc60008410000 */
[----:B------:R-:W-:Y:S02]  /*116a0*/  SEL R48, RZ, 0x1, P2 ;  /* 0x00000001ff307807 */ /* 0x000fe40001000000 */
[----:B------:R-:W-:-:S07]  /*116b0*/  FSEL R25, R25, RZ, !P2 ;  /* 0x000000ff19197208 */ /* 0x000fce0005000000 */
.L_x_3824:
[----:B------:R-:W-:Y:S05]  /*116c0*/  BSYNC.RECONVERGENT B0 ;  /* 0x0000000000007941 */ /* 0x000fea0003800200 */
.L_x_3823:
        /* <DEDUP_REMOVED lines=18> */
.L_x_3834:
        /* <DEDUP_REMOVED lines=13> */
.L_x_3836:
[----:B------:R-:W-:Y:S05]  /*118c0*/  BSYNC.RECONVERGENT B2 ;  /* 0x0000000000027941 */ /* 0x000fea0003800200 */
.L_x_3835:
        /* <DEDUP_REMOVED lines=42> */
.L_x_3833:
[----:B------:R-:W-:Y:S05]  /*11b70*/  BSYNC.RECONVERGENT B1 ;  /* 0x0000000000017941 */ /* 0x000fea0003800200 */
.L_x_3832:
        /* <DEDUP_REMOVED lines=9> */
.L_x_3831:
[----:B------:R-:W-:Y:S05]  /*11c10*/  BSYNC.RECONVERGENT B0 ;  /* 0x0000000000007941 */ /* 0x000fea0003800200 */
.L_x_3830:
        /* <DEDUP_REMOVED lines=18> */
.L_x_3841:
        /* <DEDUP_REMOVED lines=13> */
.L_x_3843:
[----:B------:R-:W-:Y:S05]  /*11e10*/  BSYNC.RECONVERGENT B2 ;  /* 0x0000000000027941 */ /* 0x000fea0003800200 */
.L_x_3842:
        /* <DEDUP_REMOVED lines=39> */
[----:B------:R-:W-:Y:S02]  /*12090*/  HFMA2 R102, -RZ, RZ, 0, 0 ;  /* 0x00000000ff667431 */ /* 0x000fe400000001ff */
[----:B------:R-:W-:Y:S01]  /*120a0*/  IMAD.MOV.U32 R100, RZ, RZ, R96 ;  /* 0x000000ffff647224 */ /* 0x000fe200078e0060 */
[----:B------:R-:W-:-:S07]  /*120b0*/  LOP3.LUT R151, R30, R98, R97, 0x96, !PT ;  /* 0x000000621e977212 */ /* 0x000fce00078e9661 */
.L_x_3840:
[----:B------:R-:W-:Y:S05]  /*120c0*/  BSYNC.RECONVERGENT B1 ;  /* 0x0000000000017941 */ /* 0x000fea0003800200 */
.L_x_3839:
[----:B-----5:R-:W-:Y:S01]  /*120d0*/  PRMT R54, R59, 0x7632, R54 ;  /* 0x000076323b367816 */ /* 0x020fe20000000036 */
[----:B------:R-:W-:Y:S01]  /*120e0*/  IMAD.MOV.U32 R97, RZ, RZ, 0x2f800000 ;  /* 0x2f800000ff617424 */ /* 0x000fe200078e00ff */
        /* <DEDUP_REMOVED lines=8> */
.L_x_3838:
[----:B------:R-:W-:Y:S05]  /*12170*/  BSYNC.RECONVERGENT B0 ;  /* 0x0000000000007941 */ /* 0x000fea0003800200 */
.L_x_3837:
[----:B------:R-:W-:Y:S02]  /*12180*/  F2FP.BF16.F32.PACK_AB R96, RZ, R54 ;  /* 0x00000036ff60723e */ /* 0x000fe400000010ff */
[----:B------:R-:W-:Y:S02]  /*12190*/  PRMT R93, R95, 0x5410, R93 ;  /* 0x000054105f5d7816 */ /* 0x000fe4000000005d */
[----:B------:R-:W-:Y:S02]  /*121a0*/  PRMT R94, R94, 0x5410, R101 ;  /* 0x000054105e5e7816 */ /* 0x000fe40000000065 */
[----:B------:R-:W-:Y:S02]  /*121b0*/  PRMT R92, R92, 0x5410, R55 ;  /* 0x000054105c5c7816 */ /* 0x000fe40000000037 */
[----:B------:R-:W-:-:S07]  /*121c0*/  PRMT R95, R106, 0x5410, R96 ;  /* 0x000054106a5f7816 */ /* 0x000fce0000000060 */
.L_x_3787:
[----:B------:R-:W-:Y:S01]  /*121d0*/  IADD3 R96, PT, PT, R146, 0x40, RZ ;  /* 0x0000004092607810 */ /* 0x000fe20007ffe0ff */
[----:B------:R-:W-:Y:S04]  /*121e0*/  BSSY.RECONVERGENT B0, `(.L_x_3844) ;  /* 0x0000019000007945 */ /* 0x000fe80003800200 */
[----:B------:R-:W-:-:S05]  /*121f0*/  IMAD.WIDE.U32 R96, R96, 0x10, R174 ;  /* 0x0000001060607825 */ /* 0x000fca00078e00ae */
[----:B------:R0:W-:Y:S01]  /*12200*/  STG.E.128 desc[UR6][R96.64], R92 ;  /* 0x0000005c60007986 */ /* 0x0001e2000c101d06 */
[----:B------:R-:W-:Y:S05]  /*12210*/  @!P1 BRA `(.L_x_3845) ;  /* 0x0000000000549947 */ /* 0x000fea0003800000 */
[----:B0-----:R-:W-:Y:S01]  /*12220*/  IMAD.U32 R94, R49, 0x10000, RZ ;  /* 0x00010000315e7824 */ /* 0x001fe200078e00ff */
[----:B------:R-:W0:Y:S01]  /*12230*/  LDC.64 R92, c[0x0][0x3b0] ;  /* 0x0000ec00ff5c7b82 */ /* 0x000e220000000a00 */
[----:B------:R-:W-:Y:S02]  /*12240*/  LOP3.LUT R55, R14, 0xffff, RZ, 0xc0, !PT ;  /* 0x0000ffff0e377812 */ /* 0x000fe400078ec0ff */
[----:B------:R-:W-:Y:S02]  /*12250*/  PRMT R96, R48, 0x7104, RZ ;  /* 0x0000710430607816 */ /* 0x000fe400000000ff */
[----:B------:R-:W-:Y:S02]  /*12260*/  LOP3.LUT R94, R94, 0xff0000, RZ, 0xc0, !PT ;  /* 0x00ff00005e5e7812 */ /* 0x000fe400078ec0ff */
[----:B------:R-:W-:Y:S02]  /*12270*/  LOP3.LUT R97, R51, 0xff, RZ, 0xc0, !PT ;  /* 0x000000ff33617812 */ /* 0x000fe400078ec0ff */
[----:B------:R-:W-:-:S02]  /*12280*/  PRMT R55, R94, 0x4210, R55 ;  /* 0x000042105e377816 */ /* 0x000fc40000000037 */
        /* <DEDUP_REMOVED lines=8> */
[----:B------:R-:W-:Y:S01]  /*12310*/  VIADD R55, R152, 0x40 ;  /* 0x0000004098377836 */ /* 0x000fe20000000000 */
[----:B------:R-:W-:Y:S02]  /*12320*/  LOP3.LUT R101, R98, R94, R96, 0xfe, !PT ;  /* 0x0000005e62657212 */ /* 0x000fe400078efe60 */
[----:B------:R-:W-:Y:S01]  /*12330*/  LOP3.LUT R99, R95, R99, RZ, 0xfc, !PT ;  /* 0x000000635f637212 */ /* 0x000fe200078efcff */
[----:B0-----:R-:W-:Y:S01]  /*12340*/  IMAD.WIDE.U32 R92, R55, 0x8, R92 ;  /* 0x00000008375c7825 */ /* 0x001fe200078e005c */
[----:B------:R-:W-:-:S05]  /*12350*/  LOP3.LUT R98, R101, 0xff, R6, 0xf8, !PT ;  /* 0x000000ff65627812 */ /* 0x000fca00078ef806 */
[----:B------:R1:W-:Y:S02]  /*12360*/  STG.E.64 desc[UR6][R92.64], R98 ;  /* 0x000000625c007986 */ /* 0x0003e4000c101b06 */
.L_x_3845:
[----:B------:R-:W-:Y:S05]  /*12370*/  BSYNC.RECONVERGENT B0 ;  /* 0x0000000000007941 */ /* 0x000fea0003800200 */
.L_x_3844:
[----:B------:R-:W-:Y:S04]  /*12380*/  BSSY.RECONVERGENT B0, `(.L_x_3846) ;  /* 0x0000006000007945 */ /* 0x000fe80003800200 */
[----:B------:R-:W-:Y:S05]  /*12390*/  @!P1 BRA `(.L_x_3847) ;  /* 0x0000000000109947 */ /* 0x000fea0003800000 */
[----:B-----5:R-:W2:Y:S01]  /*123a0*/  LDC.64 R56, c[0x0][0x390] ;  /* 0x0000e400ff387b82 */ /* 0x020ea20000000a00 */
[----:B------:R-:W-:-:S05]  /*123b0*/  IADD3 R55, PT, PT, R152, 0x60, RZ ;  /* 0x0000006098377810 */ /* 0x000fca0007ffe0ff */
[----:B--2---:R-:W-:-:S06]  /*123c0*/  IMAD.WIDE.U32 R56, R55, 0x10, R56 ;  /* 0x0000001037387825 */ /* 0x004fcc00078e0038 */
[----:B------:R-:W5:Y:S02]  /*123d0*/  LDG.E.128 R56, desc[UR6][R56.64] ;  /* 0x0000000638387981 */ /* 0x000f64000c1e1d00 */
.L_x_3847:
[----:B------:R-:W-:Y:S05]  /*123e0*/  BSYNC.RECONVERGENT B0 ;  /* 0x0000000000007941 */ /* 0x000fea0003800200 */
.L_x_3846:
[----:B------:R-:W-:Y:S05]  /*123f0*/  @!P0 BRA `(.L_x_3848) ;  /* 0x0000002c00b88947 */ /* 0x000fea0003800000 */
[----:B01----:R-:W0:Y:S01]  /*12400*/  LDC.64 R92, c[0x0][0x3a0] ;  /* 0x0000e800ff5c7b82 */ /* 0x003e220000000a00 */
[----:B------:R-:W-:-:S04]  /*12410*/  VIADD R55, R146, 0x60 ;  /* 0x0000006092377836 */ /* 0x000fc80000000000 */
        /* <DEDUP_REMOVED lines=24> */
.L_x_3853:
        /* <DEDUP_REMOVED lines=13> */
.L_x_3855:
[----:B------:R-:W-:Y:S05]  /*12670*/  BSYNC.RECONVERGENT B2 ;  /* 0x0000000000027941 */ /* 0x000fea0003800200 */
.L_x_3854:
        /* <DEDUP_REMOVED lines=42> */
.L_x_3852:
[----:B------:R-:W-:Y:S05]  /*12920*/  BSYNC.RECONVERGENT B1 ;  /* 0x0000000000017941 */ /* 0x000fea0003800200 */
.L_x_3851:
        /* <DEDUP_REMOVED lines=11> */
.L_x_3850:
[----:B------:R-:W-:Y:S05]  /*129e0*/  BSYNC.RECONVERGENT B0 ;  /* 0x0000000000007941 */ /* 0x000fea0003800200 */
.L_x_3849:
        /* <DEDUP_REMOVED lines=23> */
.L_x_3860:
        /* <DEDUP_REMOVED lines=13> */
.L_x_3862:
[----:B------:R-:W-:Y:S05]  /*12c30*/  BSYNC.RECONVERGENT B2 ;  /* 0x0000000000027941 */ /* 0x000fea0003800200 */
.L_x_3861:
        /* <DEDUP_REMOVED lines=42> */
.L_x_3859:
[----:B------:R-:W-:Y:S05]  /*12ee0*/  BSYNC.RECONVERGENT B1 ;  /* 0x0000000000017941 */ /* 0x000fea0003800200 */
.L_x_3858:
[----:B-----5:R-:W-:Y:S01]  /*12ef0*/  PRMT R92, R56, 0x7632, R92 ;  /* 0x00007632385c7816 */ /* 0x020fe2000000005c */
[----:B------:R-:W-:Y:S01]  /*12f00*/  IMAD.MOV.U32 R97, RZ, RZ, 0x2f800000 ;  /* 0x2f800000ff617424 */ /* 0x000fe200078e00ff */
[----:B------:R-:W-:-:S03]  /*12f10*/  I2FP.F32.U32 R50, R50 ;  /* 0x0000003200327245 */ /* 0x000fc60000201000 */
[C---:B------:R-:W-:Y:S01]  /*12f20*/  IMAD.U32 R96, R92.reuse, 0x10000, RZ ;  /* 0x000100005c607824 */ /* 0x040fe200078e00ff */
[----:B------:R-:W-:Y:S01]  /*12f30*/  PRMT R92, R92, 0x7632, R92 ;  /* 0x000076325c5c7816 */ /* 0x000fe2000000005c */
[----:B------:R-:W-:Y:S02]  /*12f40*/  FFMA.FTZ R50, R50, R97, 1.1641532182693481445e-10 ;  /* 0x2f00000032327423 */ /* 0x000fe40000010061 */
[----:B------:R-:W-:Y:S01]  /*12f50*/  FMUL.FTZ R96, R96, UR11 ;  /* 0x0000000b60607c20 */ /* 0x000fe20008410000 */
[----:B------:R-:W-:Y:S02]  /*12f60*/  SHF.L.U32 R97, R92, 0x10, RZ ;  /* 0x000000105c617819 */ /* 0x000fe400000006ff */
[----:B------:R-:W-:Y:S01]  /*12f70*/  FSETP.GTU.FTZ.AND P3, PT, R50, UR8, PT ;  /* 0x0000000832007c0b */ /* 0x000fe2000bf7c000 */
[----:B------:R-:W-:-:S03]  /*12f80*/  FMUL.FTZ R96, R96, UR10 ;  /* 0x0000000a60607c20 */ /* 0x000fc60008410000 */
[----:B------:R-:W-:Y:S02]  /*12f90*/  SEL R50, RZ, 0x1, P3 ;  /* 0x00000001ff327807 */ /* 0x000fe40001800000 */
[----:B------:R-:W-:-:S05]  /*12fa0*/  FSEL R96, R96, RZ, !P3 ;  /* 0x000000ff60607208 */ /* 0x000fca0005800000 */
[----:B------:R-:W-:-:S07]  /*12fb0*/  FADD.FTZ R96, R97, R96 ;  /* 0x0000006061607221 */ /* 0x000fce0000010000 */
.L_x_3857:
[----:B------:R-:W-:Y:S05]  /*12fc0*/  BSYNC.RECONVERGENT B0 ;  /* 0x0000000000007941 */ /* 0x000fea0003800200 */
.L_x_3856:
        /* <DEDUP_REMOVED lines=22> */
.L_x_3867:
        /* <DEDUP_REMOVED lines=13> */
.L_x_3869:
[----:B------:R-:W-:Y:S05]  /*13200*/  BSYNC.RECONVERGENT B2 ;  /* 0x0000000000027941 */ /* 0x000fea0003800200 */
.L_x_3868:
        /* <DEDUP_REMOVED lines=42> */
.L_x_3866:
[----:B------:R-:W-:Y:S05]  /*134b0*/  BSYNC.RECONVERGENT B1 ;  /* 0x0000000000017941 */ /* 0x000fea0003800200 */
.L_x_3865:
        /* <DEDUP_REMOVED lines=11> */
.L_x_3864:
[----:B------:R-:W-:Y:S05]  /*13570*/  BSYNC.RECONVERGENT B0 ;  /* 0x0000000000007941 */ /* 0x000fea0003800200 */
.L_x_3863:
        /* <DEDUP_REMOVED lines=23> */
.L_x_3874:
        /* <DEDUP_REMOVED lines=13> */
.L_x_3876:
[----:B------:R-:W-:Y:S05]  /*137c0*/  BSYNC.RECONVERGENT B2 ;  /* 0x0000000000027941 */ /* 0x000fea0003800200 */
.L_x_3875:
        /* <DEDUP_REMOVED lines=42> */
.L_x_3873:
[----:B------:R-:W-:Y:S05]  /*13a70*/  BSYNC.RECONVERGENT B1 ;  /* 0x0000000000017941 */ /* 0x000fea0003800200 */
.L_x_3872:
[----:B------:R-:W-:Y:S01]  /*13a80*/  HFMA2 R99, -RZ, RZ, 0.1171875, 0 ;  /* 0x2f800000ff637431 */ /* 0x000fe200000001ff */
[----:B-----5:R-:W-:Y:S02]  /*13a90*/  PRMT R93, R57, 0x7632, R93 ;  /* 0x00007632395d7816 */ /* 0x020fe4000000005d */
[----:B------:R-:W-:-:S03]  /*13aa0*/  I2FP.F32.U32 R52, R52 ;  /* 0x0000003400347245 */ /* 0x000fc60000201000 */
[C---:B------:R-:W-:Y:S01]  /*13ab0*/  IMAD.U32 R98, R93.reuse, 0x10000, RZ ;  /* 0x000100005d627824 */ /* 0x040fe200078e00ff */
[----:B------:R-:W-:Y:S01]  /*13ac0*/  PRMT R93, R93, 0x7632, R93 ;  /* 0x000076325d5d7816 */ /* 0x000fe2000000005d */
[----:B------:R-:W-:Y:S02]  /*13ad0*/  FFMA.FTZ R52, R52, R99, 1.1641532182693481445e-10 ;  /* 0x2f00000034347423 */ /* 0x000fe40000010063 */
[----:B------:R-:W-:Y:S02]  /*13ae0*/  FMUL.FTZ R98, R98, UR11 ;  /* 0x0000000b62627c20 */ /* 0x000fe40008410000 */
[----:B------:R-:W-:Y:S02]  /*13af0*/  IMAD.U32 R93, R93, 0x10000, RZ ;  /* 0x000100005d5d7824 */ /* 0x000fe400078e00ff */
[----:B------:R-:W-:Y:S01]  /*13b00*/  FMUL.FTZ R98, R98, UR10 ;  /* 0x0000000a62627c20 */ /* 0x000fe20008410000 */
[----:B------:R-:W-:-:S04]  /*13b10*/  FSETP.GTU.FTZ.AND P3, PT, R52, UR8, PT ;  /* 0x0000000834007c0b */ /* 0x000fc8000bf7c000 */
[----:B------:R-:W-:Y:S02]  /*13b20*/  FSEL R98, R98, RZ, !P3 ;  /* 0x000000ff62627208 */ /* 0x000fe40005800000 */
[----:B------:R-:W-:-:S03]  /*13b30*/  SEL R52, RZ, 0x1, P3 ;  /* 0x00000001ff347807 */ /* 0x000fc60001800000 */
[----:B------:R-:W-:-:S07]  /*13b40*/  FADD.FTZ R98, R93, R98 ;  /* 0x000000625d627221 */ /* 0x000fce0000010000 */
.L_x_3871:
[----:B------:R-:W-:Y:S05]  /*13b50*/  BSYNC.RECONVERGENT B0 ;  /* 0x0000000000007941 */ /* 0x000fea0003800200 */
.L_x_3870:
        /* <DEDUP_REMOVED lines=22> */
.L_x_3881:
        /* <DEDUP_REMOVED lines=13> */
.L_x_3883:
[----:B------:R-:W-:Y:S05]  /*13d90*/  BSYNC.RECONVERGENT B2 ;  /* 0x0000000000027941 */ /* 0x000fea0003800200 */
.L_x_3882:
        /* <DEDUP_REMOVED lines=42> */
.L_x_3880:
[----:B------:R-:W-:Y:S05]  /*14040*/  BSYNC.RECONVERGENT B1 ;  /* 0x0000000000017941 */ /* 0x000fea0003800200 */
.L_x_3879:
        /* <DEDUP_REMOVED lines=11> */
.L_x_3878:
[----:B------:R-:W-:Y:S05]  /*14100*/  BSYNC.RECONVERGENT B0 ;  /* 0x0000000000007941 */ /* 0x000fea0003800200 */
.L_x_3877:
        /* <DEDUP_REMOVED lines=23> */
.L_x_3888:
        /* <DEDUP_REMOVED lines=13> */
.L_x_3890:
[----:B------:R-:W-:Y:S05]  /*14350*/  BSYNC.RECONVERGENT B2 ;  /* 0x0000000000027941 */ /* 0x000fea0003800200 */
.L_x_3889:
        /* <DEDUP_REMOVED lines=42> */
.L_x_3887:
[----:B------:R-:W-:Y:S05]  /*14600*/  BSYNC.RECONVERGENT B1 ;  /* 0x0000000000017941 */ /* 0x000fea0003800200 */
.L_x_3886:
[----:B-----5:R-:W-:Y:S01]  /*14610*/  PRMT R94, R58, 0x7632, R94 ;  /* 0x000076323a5e7816 */ /* 0x020fe2000000005e */
[----:B------:R-:W-:Y:S01]  /*14620*/  IMAD.MOV.U32 R101, RZ, RZ, 0x2f800000 ;  /* 0x2f800000ff657424 */ /* 0x000fe200078e00ff */
[----:B------:R-:W-:Y:S02]  /*14630*/  I2FP.F32.U32 R48, R48 ;  /* 0x0000003000307245 */ /* 0x000fe40000201000 */
[C---:B------:R-:W-:Y:S02]  /*14640*/  SHF.L.U32 R100, R94.reuse, 0x10, RZ ;  /* 0x000000105e647819 */ /* 0x040fe400000006ff */
        /* <DEDUP_REMOVED lines=9> */
.L_x_3885:
[----:B------:R-:W-:Y:S05]  /*146e0*/  BSYNC.RECONVERGENT B0 ;  /* 0x0000000000007941 */ /* 0x000fea0003800200 */
.L_x_3884:
        /* <DEDUP_REMOVED lines=22> */
.L_x_3895:
        /* <DEDUP_REMOVED lines=13> */
.L_x_3897:
[----:B------:R-:W-:Y:S05]  /*14920*/  BSYNC.RECONVERGENT B2 ;  /* 0x0000000000027941 */ /* 0x000fea0003800200 */
.L_x_3896:
        /* <DEDUP_REMOVED lines=42> */
.L_x_3894:
[----:B------:R-:W-:Y:S05]  /*14bd0*/  BSYNC.RECONVERGENT B1 ;  /* 0x0000000000017941 */ /* 0x000fea0003800200 */
.L_x_3893:
        /* <DEDUP_REMOVED lines=11> */
.L_x_3892:
[----:B------:R-:W-:Y:S05]  /*14c90*/  BSYNC.RECONVERGENT B0 ;  /* 0x0000000000007941 */ /* 0x000fea0003800200 */
.L_x_3891:
        /* <DEDUP_REMOVED lines=23> */
.L_x_3902:
        /* <DEDUP_REMOVED lines=13> */
.L_x_3904:
[----:B------:R-:W-:Y:S05]  /*14ee0*/  BSYNC.RECONVERGENT B2 ;  /* 0x0000000000027941 */ /* 0x000fea0003800200 */
.L_x_3903:
        /* <DEDUP_REMOVED lines=41> */
[----:B------:R-:W-:-:S07]  /*15180*/  IMAD.MOV.U32 R108, RZ, RZ, R106 ;  /* 0x000000ffff6c7224 */ /* 0x000fce00078e006a */
.L_x_3901:
[----:B------:R-:W-:Y:S05]  /*15190*/  BSYNC.RECONVERGENT B1 ;  /* 0x0000000000017941 */ /* 0x000fea0003800200 */
.L_x_3900:
        /* <DEDUP_REMOVED lines=13> */
.L_x_3899:
[----:B------:R-:W-:Y:S05]  /*15270*/  BSYNC.RECONVERGENT B0 ;  /* 0x0000000000007941 */ /* 0x000fea0003800200 */
.L_x_3898:
[----:B------:R-:W-:Y:S02]  /*15280*/  F2FP.BF16.F32.PACK_AB R95, RZ, R102 ;  /* 0x00000066ff5f723e */ /* 0x000fe400000010ff */
[----:B------:R-:W-:Y:S02]  /*15290*/  PRMT R94, R105, 0x5410, R94 ;  /* 0x00005410695e7816 */ /* 0x000fe4000000005e */
[----:B------:R-:W-:Y:S02]  /*152a0*/  PRMT R93, R104, 0x5410, R93 ;  /* 0x00005410685d7816 */ /* 0x000fe4000000005d */
[----:B------:R-:W-:Y:S02]  /*152b0*/  PRMT R92, R103, 0x5410, R92 ;  /* 0x00005410675c7816 */ /* 0x000fe4000000005c */
[----:B------:R-:W-:Y:S01]  /*152c0*/  PRMT R95, R115, 0x5410, R95 ;  /* 0x00005410735f7816 */ /* 0x000fe2000000005f */
[----:B------:R-:W-:Y:S06]  /*152d0*/  BRA `(.L_x_3905) ;  /* 0x0000002800cc7947 */ /* 0x000fec0003800000 */
.L_x_3848:
[----:B------:R-:W-:Y:S01]  /*152e0*/  BSSY.RECONVERGENT B0, `(.L_x_3906) ;  /* 0x0000056000007945 */ /* 0x000fe20003800200 */
[----:B------:R-:W-:Y:S01]  /*152f0*/  IMAD.MOV.U32 R55, RZ, RZ, RZ ;  /* 0x000000ffff377224 */ /* 0x000fe200078e00ff */
[----:B01----:R-:W-:Y:S01]  /*15300*/  MOV R93, R102 ;  /* 0x00000066005d7202 */ /* 0x003fe20000000f00 */
        /* <DEDUP_REMOVED lines=18> */
.L_x_3910:
        /* <DEDUP_REMOVED lines=13> */
.L_x_3912:
[----:B------:R-:W-:Y:S05]  /*15500*/  BSYNC.RECONVERGENT B2 ;  /* 0x0000000000027941 */ /* 0x000fea0003800200 */
.L_x_3911:
        /* <DEDUP_REMOVED lines=41> */
.L_x_3909:
[----:B------:R-:W-:Y:S05]  /*157a0*/  BSYNC.RECONVERGENT B1 ;  /* 0x0000000000017941 */ /* 0x000fea0003800200 */
.L_x_3908:
        /* <DEDUP_REMOVED lines=9> */
.L_x_3907:
[----:B------:R-:W-:Y:S05]  /*15840*/  BSYNC.RECONVERGENT B0 ;  /* 0x0000000000007941 */ /* 0x000fea0003800200 */
.L_x_3906:
        /* <DEDUP_REMOVED lines=18> */
.L_x_3917:
        /* <DEDUP_REMOVED lines=13> */
.L_x_3919:
[----:B------:R-:W-:Y:S05]  /*15a40*/  BSYNC.RECONVERGENT B2 ;  /* 0x0000000000027941 */ /* 0x000fea0003800200 */
.L_x_3918:
        /* <DEDUP_REMOVED lines=42> */
.L_x_3916:
[----:B------:R-:W-:Y:S05]  /*15cf0*/  BSYNC.RECONVERGENT B1 ;  /* 0x0000000000017941 */ /* 0x000fea0003800200 */
.L_x_3915:
        /* <DEDUP_REMOVED lines=10> */
.L_x_3914:
[----:B------:R-:W-:Y:S05]  /*15da0*/  BSYNC.RECONVERGENT B0 ;  /* 0x0000000000007941 */ /* 0x000fea0003800200 */
.L_x_3913:
        /* <DEDUP_REMOVED lines=18> */
.L_x_3924:
        /* <DEDUP_REMOVED lines=13> */
.L_x_3926:
[----:B------:R-:W-:Y:S05]  /*15fa0*/  BSYNC.RECONVERGENT B2 ;  /* 0x0000000000027941 */ /* 0x000fea0003800200 */
.L_x_3925:
        /* <DEDUP_REMOVED lines=42> */
.L_x_3923:
[----:B------:R-:W-:Y:S05]  /*16250*/  BSYNC.RECONVERGENT B1 ;  /* 0x0000000000017941 */ /* 0x000fea0003800200 */
.L_x_3922:
        /* <DEDUP_REMOVED lines=9> */
.L_x_3921:
[----:B------:R-:W-:Y:S05]  /*162f0*/  BSYNC.RECONVERGENT B0 ;  /* 0x0000000000007941 */ /* 0x000fea0003800200 */
.L_x_3920:
        /* <DEDUP_REMOVED lines=18> */
.L_x_3931:
        /* <DEDUP_REMOVED lines=13> */
.L_x_3933:
[----:B------:R-:W-:Y:S05]  /*164f0*/  BSYNC.RECONVERGENT B2 ;  /* 0x0000000000027941 */ /* 0x000fea0003800200 */
.L_x_3932:
        /* <DEDUP_REMOVED lines=42> */
.L_x_3930:
[----:B------:R-:W-:Y:S05]  /*167a0*/  BSYNC.RECONVERGENT B1 ;  /* 0x0000000000017941 */ /* 0x000fea0003800200 */
.L_x_3929:
        /* <DEDUP_REMOVED lines=10> */
.L_x_3928:
[----:B------:R-:W-:Y:S05]  /*16850*/  BSYNC.RECONVERGENT B0 ;  /* 0x0000000000007941 */ /* 0x000fea0003800200 */
.L_x_3927:
        /* <DEDUP_REMOVED lines=18> */
.L_x_3938:
        /* <DEDUP_REMOVED lines=13> */
.L_x_3940:
[----:B------:R-:W-:Y:S05]  /*16a50*/  BSYNC.RECONVERGENT B2 ;  /* 0x0000000000027941 */ /* 0x000fea0003800200 */
.L_x_3939:
        /* <DEDUP_REMOVED lines=42> */
.L_x_3937:
[----:B------:R-:W-:Y:S05]  /*16d00*/  BSYNC.RECONVERGENT B1 ;  /* 0x0000000000017941 */ /* 0x000fea0003800200 */
.L_x_3936:
        /* <DEDUP_REMOVED lines=9> */
.L_x_3935:
[----:B------:R-:W-:Y:S05]  /*16da0*/  BSYNC.RECONVERGENT B0 ;  /* 0x0000000000007941 */ /* 0x000fea0003800200 */
.L_x_3934:
        /* <DEDUP_REMOVED lines=18> */
.L_x_3945:
        /* <DEDUP_REMOVED lines=13> */
.L_x_3947:
[----:B------:R-:W-:Y:S05]  /*16fa0*/  BSYNC.RECONVERGENT B2 ;  /* 0x0000000000027941 */ /* 0x000fea0003800200 */
.L_x_3946:
        /* <DEDUP_REMOVED lines=42> */
.L_x_3944:
[----:B------:R-:W-:Y:S05]  /*17250*/  BSYNC.RECONVERGENT B1 ;  /* 0x0000000000017941 */ /* 0x000fea0003800200 */
.L_x_3943:
        /* <DEDUP_REMOVED lines=10> */
.L_x_3942:
[----:B------:R-:W-:Y:S05]  /*17300*/  BSYNC.RECONVERGENT B0 ;  /* 0x0000000000007941 */ /* 0x000fea0003800200 */
.L_x_3941:
        /* <DEDUP_REMOVED lines=18> */
.L_x_3952:
        /* <DEDUP_REMOVED lines=13> */
.L_x_3954:
[----:B------:R-:W-:Y:S05]  /*17500*/  BSYNC.RECONVERGENT B2 ;  /* 0x0000000000027941 */ /* 0x000fea0003800200 */
.L_x_3953:
        /* <DEDUP_REMOVED lines=42> */
.L_x_3951:
[----:B------:R-:W-:Y:S05]  /*177b0*/  BSYNC.RECONVERGENT B1 ;  /* 0x0000000000017941 */ /* 0x000fea0003800200 */
.L_x_3950:
        /* <DEDUP_REMOVED lines=9> */
.L_x_3949:
[----:B------:R-:W-:Y:S05]  /*17850*/  BSYNC.RECONVERGENT B0 ;  /* 0x0000000000007941 */ /* 0x000fea0003800200 */
.L_x_3948:
        /* <DEDUP_REMOVED lines=18> */
.L_x_3959:
        /* <DEDUP_REMOVED lines=13> */
.L_x_3961:
[----:B------:R-:W-:Y:S05]  /*17a50*/  BSYNC.RECONVERGENT B2 ;  /* 0x0000000000027941 */ /* 0x000fea0003800200 */
.L_x_3960:
        /* <DEDUP_REMOVED lines=42> */
.L_x_3958:
[----:B------:R-:W-:Y:S05]  /*17d00*/  BSYNC.RECONVERGENT B1 ;  /* 0x0000000000017941 */ /* 0x000fea0003800200 */
.L_x_3957:
        /* <DEDUP_REMOVED lines=10> */
.L_x_3956:
[----:B------:R-:W-:Y:S05]  /*17db0*/  BSYNC.RECONVERGENT B0 ;  /* 0x0000000000007941 */ /* 0x000fea0003800200 */
.L_x_3955:
[----:B------:R-:W-:Y:S02]  /*17dc0*/  F2FP.BF16.F32.PACK_AB R104, RZ, R102 ;  /* 0x00000066ff68723e */ /* 0x000fe400000010ff */
[----:B------:R-:W-:Y:S02]  /*17dd0*/  PRMT R92, R92, 0x5410, R95 ;  /* 0x000054105c5c7816 */ /* 0x000fe4000000005f */
[----:B------:R-:W-:Y:S02]  /*17de0*/  PRMT R94, R94, 0x5410, R109 ;  /* 0x000054105e5e7816 */ /* 0x000fe4000000006d */
[----:B------:R-:W-:Y:S02]  /*17df0*/  PRMT R93, R103, 0x5410, R93 ;  /* 0x00005410675d7816 */ /* 0x000fe4000000005d */
[----:B------:R-:W-:-:S07]  /*17e00*/  PRMT R95, R114, 0x5410, R104 ;  /* 0x00005410725f7816 */ /* 0x000fce0000000068 */
.L_x_3905:
        /* <DEDUP_REMOVED lines=26> */
.L_x_3963:
[----:B------:R-:W-:Y:S05]  /*17fb0*/  BSYNC.RECONVERGENT B0 ;  /* 0x0000000000007941 */ /* 0x000fea0003800200 */
.L_x_3962:
[----:B------:R-:W-:Y:S04]  /*17fc0*/  BSSY.RECONVERGENT B0, `(.L_x_3964) ;  /* 0x0000006000007945 */ /* 0x000fe80003800200 */
[----:B------:R-:W-:Y:S05]  /*17fd0*/  @!P1 BRA `(.L_x_3965) ;  /* 0x0000000000109947 */ /* 0x000fea0003800000 */
[----:B-----5:R-:W2:Y:S01]  /*17fe0*/  LDC.64 R56, c[0x0][0x390] ;  /* 0x0000e400ff387b82 */ /* 0x020ea20000000a00 */
[----:B------:R-:W-:-:S04]  /*17ff0*/  VIADD R59, R152, 0x80 ;  /* 0x00000080983b7836 */ /* 0x000fc80000000000 */
[----:B--2---:R-:W-:-:S06]  /*18000*/  IMAD.WIDE.U32 R56, R59, 0x10, R56 ;  /* 0x000000103b387825 */ /* 0x004fcc00078e0038 */
[----:B------:R-:W5:Y:S02]  /*18010*/  LDG.E.128 R56, desc[UR6][R56.64] ;  /* 0x0000000638387981 */ /* 0x000f64000c1e1d00 */
.L_x_3965:
[----:B------:R-:W-:Y:S05]  /*18020*/  BSYNC.RECONVERGENT B0 ;  /* 0x0000000000007941 */ /* 0x000fea0003800200 */
.L_x_3964:
[----:B------:R-:W-:Y:S05]  /*18030*/  @!P0 BRA `(.L_x_3966) ;  /* 0x0000002c00b48947 */ /* 0x000fea0003800000 */
[----:B01----:R-:W0:Y:S01]  /*18040*/  LDC.64 R92, c[0x0][0x3a0] ;  /* 0x0000e800ff5c7b82 */ /* 0x003e220000000a00 */
[----:B------:R-:W-:-:S05]  /*18050*/  IADD3 R95, PT, PT, R146, 0x80, RZ ;  /* 0x00000080925f7810 */ /* 0x000fca0007ffe0ff */
[----:B0-----:R-:W-:-:S06]  /*18060*/  IMAD.WIDE.U32 R92, R95, 0x10, R92 ;  /* 0x000000105f5c7825 */ /* 0x001fcc00078e005c */
[----:B------:R-:W2:Y:S01]  /*18070*/  LDG.E.128 R92, desc[UR6][R92.64] ;  /* 0x000000065c5c7981 */ /* 0x000ea2000c1e1d00 */
        /* <DEDUP_REMOVED lines=22> */
.L_x_3971:
        /* <DEDUP_REMOVED lines=13> */
.L_x_3973:
[----:B------:R-:W-:Y:S05]  /*182b0*/  BSYNC.RECONVERGENT B2 ;  /* 0x0000000000027941 */ /* 0x000fea0003800200 */
.L_x_3972:
        /* <DEDUP_REMOVED lines=42> */
.L_x_3970:
[----:B------:R-:W-:Y:S05]  /*18560*/  BSYNC.RECONVERGENT B1 ;  /* 0x0000000000017941 */ /* 0x000fea0003800200 */
.L_x_3969:
        /* <DEDUP_REMOVED lines=11> */
.L_x_3968:
[----:B------:R-:W-:Y:S05]  /*18620*/  BSYNC.RECONVERGENT B0 ;  /* 0x0000000000007941 */ /* 0x000fea0003800200 */
.L_x_3967:
        /* <DEDUP_REMOVED lines=23> */
.L_x_3978:
        /* <DEDUP_REMOVED lines=13> */
.L_x_3980:
[----:B------:R-:W-:Y:S05]  /*18870*/  BSYNC.RECONVERGENT B2 ;  /* 0x0000000000027941 */ /* 0x000fea0003800200 */
.L_x_3979:
        /* <DEDUP_REMOVED lines=42> */
.L_x_3977:
[----:B------:R-:W-:Y:S05]  /*18b20*/  BSYNC.RECONVERGENT B1 ;  /* 0x0000000000017941 */ /* 0x000fea0003800200 */
.L_x_3976:
        /* <DEDUP_REMOVED lines=13> */
.L_x_3975:
[----:B------:R-:W-:Y:S05]  /*18c00*/  BSYNC.RECONVERGENT B0 ;  /* 0x0000000000007941 */ /* 0x000fea0003800200 */
.L_x_3974:
        /* <DEDUP_REMOVED lines=22> */
.L_x_3985:
        /* <DEDUP_REMOVED lines=13> */
.L_x_3987:
[----:B------:R-:W-:Y:S05]  /*18e40*/  BSYNC.RECONVERGENT B2 ;  /* 0x0000000000027941 */ /* 0x000fea0003800200 */
.L_x_3986:
        /* <DEDUP_REMOVED lines=42> */
.L_x_3984:
[----:B------:R-:W-:Y:S05]  /*190f0*/  BSYNC.RECONVERGENT B1 ;  /* 0x0000000000017941 */ /* 0x000fea0003800200 */
.L_x_3983:
        /* <DEDUP_REMOVED lines=11> */
.L_x_3982:
[----:B------:R-:W-:Y:S05]  /*191b0*/  BSYNC.RECONVERGENT B0 ;  /* 0x0000000000007941 */ /* 0x000fea0003800200 */
.L_x_3981:
        /* <DEDUP_REMOVED lines=23> */
.L_x_3992:
        /* <DEDUP_REMOVED lines=13> */
.L_x_3994:
[----:B------:R-:W-:Y:S05]  /*19400*/  BSYNC.RECONVERGENT B2 ;  /* 0x0000000000027941 */ /* 0x000fea0003800200 */
.L_x_3993:
        /* <DEDUP_REMOVED lines=42> */
.L_x_3991:
[----:B------:R-:W-:Y:S05]  /*196b0*/  BSYNC.RECONVERGENT B1 ;  /* 0x0000000000017941 */ /* 0x000fea0003800200 */
.L_x_3990:
        /* <DEDUP_REMOVED lines=13> */
.L_x_3989:
[----:B------:R-:W-:Y:S05]  /*19790*/  BSYNC.RECONVERGENT B0 ;  /* 0x0000000000007941 */ /* 0x000fea0003800200 */
.L_x_3988:
        /* <DEDUP_REMOVED lines=22> */
.L_x_3999:
        /* <DEDUP_REMOVED lines=13> */
.L_x_4001:
[----:B------:R-:W-:Y:S05]  /*199d0*/  BSYNC.RECONVERGENT B2 ;  /* 0x0000000000027941 */ /* 0x000fea0003800200 */
.L_x_4000:
        /* <DEDUP_REMOVED lines=42> */
.L_x_3998:
[----:B------:R-:W-:Y:S05]  /*19c80*/  BSYNC.RECONVERGENT B1 ;  /* 0x0000000000017941 */ /* 0x000fea0003800200 */
.L_x_3997:
        /* <DEDUP_REMOVED lines=11> */
.L_x_3996:
[----:B------:R-:W-:Y:S05]  /*19d40*/  BSYNC.RECONVERGENT B0 ;  /* 0x0000000000007941 */ /* 0x000fea0003800200 */
.L_x_3995:
        /* <DEDUP_REMOVED lines=23> */
.L_x_4006:
        /* <DEDUP_REMOVED lines=13> */
.L_x_4008:
[----:B------:R-:W-:Y:S05]  /*19f90*/  BSYNC.RECONVERGENT B2 ;  /* 0x0000000000027941 */ /* 0x000fea0003800200 */
.L_x_4007:
        /* <DEDUP_REMOVED lines=42> */
.L_x_4005:
[----:B------:R-:W-:Y:S05]  /*1a240*/  BSYNC.RECONVERGENT B1 ;  /* 0x0000000000017941 */ /* 0x000fea0003800200 */
.L_x_4004:
        /* <DEDUP_REMOVED lines=13> */
.L_x_4003:
[----:B------:R-:W-:Y:S05]  /*1a320*/  BSYNC.RECONVERGENT B0 ;  /* 0x0000000000007941 */ /* 0x000fea0003800200 */
.L_x_4002:
        /* <DEDUP_REMOVED lines=22> */
.L_x_4013:
        /* <DEDUP_REMOVED lines=13> */
.L_x_4015:
[----:B------:R-:W-:Y:S05]  /*1a560*/  BSYNC.RECONVERGENT B2 ;  /* 0x0000000000027941 */ /* 0x000fea0003800200 */
.L_x_4014:
        /* <DEDUP_REMOVED lines=42> */
.L_x_4012:
[----:B------:R-:W-:Y:S05]  /*1a810*/  BSYNC.RECONVERGENT B1 ;  /* 0x0000000000017941 */ /* 0x000fea0003800200 */
.L_x_4011:
        /* <DEDUP_REMOVED lines=11> */
.L_x_4010:
[----:B------:R-:W-:Y:S05]  /*1a8d0*/  BSYNC.RECONVERGENT B0 ;  /* 0x0000000000007941 */ /* 0x000fea0003800200 */
.L_x_4009:
        /* <DEDUP_REMOVED lines=23> */
.L_x_4020:
        /* <DEDUP_REMOVED lines=13> */
.L_x_4022:
[----:B------:R-:W-:Y:S05]  /*1ab20*/  BSYNC.RECONVERGENT B2 ;  /* 0x0000000000027941 */ /* 0x000fea0003800200 */
.L_x_4021:
        /* <DEDUP_REMOVED lines=41> */
.L_x_4019:
[----:B------:R-:W-:Y:S05]  /*1adc0*/  BSYNC.RECONVERGENT B1 ;  /* 0x0000000000017941 */ /* 0x000fea0003800200 */
.L_x_4018:
        /* <DEDUP_REMOVED lines=13> */
.L_x_4017:
[----:B------:R-:W-:Y:S05]  /*1aea0*/  BSYNC.RECONVERGENT B0 ;  /* 0x0000000000007941 */ /* 0x000fea0003800200 */
.L_x_4016:
[----:B------:R-:W-:Y:S02]  /*1aeb0*/  F2FP.BF16.F32.PACK_AB R95, RZ, R110 ;  /* 0x0000006eff5f723e */ /* 0x000fe400000010ff */
[----:B------:R-:W-:Y:S02]  /*1aec0*/  PRMT R94, R113, 0x5410, R94 ;  /* 0x00005410715e7816 */ /* 0x000fe4000000005e */
[----:B------:R-:W-:Y:S02]  /*1aed0*/  PRMT R93, R112, 0x5410, R93 ;  /* 0x00005410705d7816 */ /* 0x000fe4000000005d */
[----:B------:R-:W-:Y:S02]  /*1aee0*/  PRMT R92, R111, 0x5410, R92 ;  /* 0x000054106f5c7816 */ /* 0x000fe4000000005c */
[----:B------:R-:W-:Y:S01]  /*1aef0*/  PRMT R95, R124, 0x5410, R95 ;  /* 0x000054107c5f7816 */ /* 0x000fe2000000005f */
[----:B------:R-:W-:Y:S06]  /*1af00*/  BRA `(.L_x_4023) ;  /* 0x0000002800cc7947 */ /* 0x000fec0003800000 */
.L_x_3966:
[----:B------:R-:W-:Y:S01]  /*1af10*/  BSSY.RECONVERGENT B0, `(.L_x_4024) ;  /* 0x0000056000007945 */ /* 0x000fe20003800200 */
[----:B------:R-:W-:Y:S01]  /*1af20*/  IMAD.MOV.U32 R103, RZ, RZ, RZ ;  /* 0x000000ffff677224 */ /* 0x000fe200078e00ff */
[----:B------:R-:W-:Y:S01]  /*1af30*/  MOV R114, R108 ;  /* 0x0000006c00727202 */ /* 0x000fe20000000f00 */
[----:B01----:R-:W-:Y:S01]  /*1af40*/  IMAD.MOV.U32 R93, RZ, RZ, R110 ;  /* 0x000000ffff5d7224 */ /* 0x003fe200078e006e */
        /* <DEDUP_REMOVED lines=17> */
.L_x_4028:
        /* <DEDUP_REMOVED lines=13> */
.L_x_4030:
[----:B------:R-:W-:Y:S05]  /*1b130*/  BSYNC.RECONVERGENT B2 ;  /* 0x0000000000027941 */ /* 0x000fea0003800200 */
.L_x_4029:
        /* <DEDUP_REMOVED lines=41> */
.L_x_4027:
[----:B------:R-:W-:Y:S05]  /*1b3d0*/  BSYNC.RECONVERGENT B1 ;  /* 0x0000000000017941 */ /* 0x000fea0003800200 */
.L_x_4026:
        /* <DEDUP_REMOVED lines=9> */
.L_x_4025:
[----:B------:R-:W-:Y:S05]  /*1b470*/  BSYNC.RECONVERGENT B0 ;  /* 0x0000000000007941 */ /* 0x000fea0003800200 */
.L_x_4024:
        /* <DEDUP_REMOVED lines=18> */
.L_x_4035:
        /* <DEDUP_REMOVED lines=13> */
.L_x_4037:
[----:B------:R-:W-:Y:S05]  /*1b670*/  BSYNC.RECONVERGENT B2 ;  /* 0x0000000000027941 */ /* 0x000fea0003800200 */
.L_x_4036:
        /* <DEDUP_REMOVED lines=42> */
.L_x_4034:
[----:B------:R-:W-:Y:S05]  /*1b920*/  BSYNC.RECONVERGENT B1 ;  /* 0x0000000000017941 */ /* 0x000fea0003800200 */
.L_x_4033:
        /* <DEDUP_REMOVED lines=10> */
.L_x_4032:
[----:B------:R-:W-:Y:S05]  /*1b9d0*/  BSYNC.RECONVERGENT B0 ;  /* 0x0000000000007941 */ /* 0x000fea0003800200 */
.L_x_4031:
        /* <DEDUP_REMOVED lines=18> */
.L_x_4042:
        /* <DEDUP_REMOVED lines=13> */
.L_x_4044:
[----:B------:R-:W-:Y:S05]  /*1bbd0*/  BSYNC.RECONVERGENT B2 ;  /* 0x0000000000027941 */ /* 0x000fea0003800200 */
.L_x_4043:
        /* <DEDUP_REMOVED lines=42> */
.L_x_4041:
[----:B------:R-:W-:Y:S05]  /*1be80*/  BSYNC.RECONVERGENT B1 ;  /* 0x0000000000017941 */ /* 0x000fea0003800200 */
.L_x_4040:
        /* <DEDUP_REMOVED lines=9> */
.L_x_4039:
[----:B------:R-:W-:Y:S05]  /*1bf20*/  BSYNC.RECONVERGENT B0 ;  /* 0x0000000000007941 */ /* 0x000fea0003800200 */
.L_x_4038:
        /* <DEDUP_REMOVED lines=18> */
.L_x_4049:
        /* <DEDUP_REMOVED lines=13> */
.L_x_4051:
[----:B------:R-:W-:Y:S05]  /*1c120*/  BSYNC.RECONVERGENT B2 ;  /* 0x0000000000027941 */ /* 0x000fea0003800200 */
.L_x_4050:
        /* <DEDUP_REMOVED lines=42> */
.L_x_4048:
[----:B------:R-:W-:Y:S05]  /*1c3d0*/  BSYNC.RECONVERGENT B1 ;  /* 0x0000000000017941 */ /* 0x000fea0003800200 */
.L_x_4047:
        /* <DEDUP_REMOVED lines=10> */
.L_x_4046:
[----:B------:R-:W-:Y:S05]  /*1c480*/  BSYNC.RECONVERGENT B0 ;  /* 0x0000000000007941 */ /* 0x000fea0003800200 */
.L_x_4045:
        /* <DEDUP_REMOVED lines=18> */
.L_x_4056:
        /* <DEDUP_REMOVED lines=13> */
.L_x_4058:
[----:B------:R-:W-:Y:S05]  /*1c680*/  BSYNC.RECONVERGENT B2 ;  /* 0x0000000000027941 */ /* 0x000fea0003800200 */
.L_x_4057:
        /* <DEDUP_REMOVED lines=42> */
.L_x_4055:
[----:B------:R-:W-:Y:S05]  /*1c930*/  BSYNC.RECONVERGENT B1 ;  /* 0x0000000000017941 */ /* 0x000fea0003800200 */
.L_x_4054:
        /* <DEDUP_REMOVED lines=9> */
.L_x_4053:
[----:B------:R-:W-:Y:S05]  /*1c9d0*/  BSYNC.RECONVERGENT B0 ;  /* 0x0000000000007941 */ /* 0x000fea0003800200 */
.L_x_4052:
        /* <DEDUP_REMOVED lines=18> */
.L_x_4063:
        /* <DEDUP_REMOVED lines=13> */
.L_x_4065:
[----:B------:R-:W-:Y:S05]  /*1cbd0*/  BSYNC.RECONVERGENT B2 ;  /* 0x0000000000027941 */ /* 0x000fea0003800200 */
.L_x_4064:
        /* <DEDUP_REMOVED lines=42> */
.L_x_4062:
[----:B------:R-:W-:Y:S05]  /*1ce80*/  BSYNC.RECONVERGENT B1 ;  /* 0x0000000000017941 */ /* 0x000fea0003800200 */
.L_x_4061:
        /* <DEDUP_REMOVED lines=10> */
.L_x_4060:
[----:B------:R-:W-:Y:S05]  /*1cf30*/  BSYNC.RECONVERGENT B0 ;  /* 0x0000000000007941 */ /* 0x000fea0003800200 */
.L_x_4059:
        /* <DEDUP_REMOVED lines=18> */
.L_x_4070:
        /* <DEDUP_REMOVED lines=13> */
.L_x_4072:
[----:B------:R-:W-:Y:S05]  /*1d130*/  BSYNC.RECONVERGENT B2 ;  /* 0x0000000000027941 */ /* 0x000fea0003800200 */
.L_x_4071:
        /* <DEDUP_REMOVED lines=42> */
.L_x_4069:
[----:B------:R-:W-:Y:S05]  /*1d3e0*/  BSYNC.RECONVERGENT B1 ;  /* 0x0000000000017941 */ /* 0x000fea0003800200 */
.L_x_4068:
        /* <DEDUP_REMOVED lines=9> */
.L_x_4067:
[----:B------:R-:W-:Y:S05]  /*1d480*/  BSYNC.RECONVERGENT B0 ;  /* 0x0000000000007941 */ /* 0x000fea0003800200 */
.L_x_4066:
        /* <DEDUP_REMOVED lines=18> */
.L_x_4077:
        /* <DEDUP_REMOVED lines=13> */
.L_x_4079:
[----:B------:R-:W-:Y:S05]  /*1d680*/  BSYNC.RECONVERGENT B2 ;  /* 0x0000000000027941 */ /* 0x000fea0003800200 */
.L_x_4078:
        /* <DEDUP_REMOVED lines=42> */
.L_x_4076:
[----:B------:R-:W-:Y:S05]  /*1d930*/  BSYNC.RECONVERGENT B1 ;  /* 0x0000000000017941 */ /* 0x000fea0003800200 */
.L_x_4075:
        /* <DEDUP_REMOVED lines=10> */
.L_x_4074:
[----:B------:R-:W-:Y:S05]  /*1d9e0*/  BSYNC.RECONVERGENT B0 ;  /* 0x0000000000007941 */ /* 0x000fea0003800200 */
.L_x_4073:
[----:B------:R-:W-:Y:S02]  /*1d9f0*/  F2FP.BF16.F32.PACK_AB R112, RZ, R110 ;  /* 0x0000006eff70723e */ /* 0x000fe400000010ff */
[----:B------:R-:W-:Y:S02]  /*1da00*/  PRMT R92, R92, 0x5410, R95 ;  /* 0x000054105c5c7816 */ /* 0x000fe4000000005f */
[----:B------:R-:W-:Y:S02]  /*1da10*/  PRMT R94, R94, 0x5410, R115 ;  /* 0x000054105e5e7816 */ /* 0x000fe40000000073 */
[----:B------:R-:W-:Y:S02]  /*1da20*/  PRMT R93, R111, 0x5410, R93 ;  /* 0x000054106f5d7816 */ /* 0x000fe4000000005d */
[----:B------:R-:W-:-:S07]  /*1da30*/  PRMT R95, R124, 0x5410, R112 ;  /* 0x000054107c5f7816 */ /* 0x000fce0000000070 */
.L_x_4023:
        /* <DEDUP_REMOVED lines=26> */
.L_x_4081:
[----:B------:R-:W-:Y:S05]  /*1dbe0*/  BSYNC.RECONVERGENT B0 ;  /* 0x0000000000007941 */ /* 0x000fea0003800200 */
.L_x_4080:
[----:B------:R-:W-:Y:S04]  /*1dbf0*/  BSSY.RECONVERGENT B0, `(.L_x_4082) ;  /* 0x0000006000007945 */ /* 0x000fe80003800200 */
[----:B------:R-:W-:Y:S05]  /*1dc00*/  @!P1 BRA `(.L_x_4083) ;  /* 0x0000000000109947 */ /* 0x000fea0003800000 */
[----:B-----5:R-:W2:Y:S01]  /*1dc10*/  LDC.64 R56, c[0x0][0x390] ;  /* 0x0000e400ff387b82 */ /* 0x020ea20000000a00 */
[----:B------:R-:W-:-:S05]  /*1dc20*/  IADD3 R59, PT, PT, R152, 0xa0, RZ ;  /* 0x000000a0983b7810 */ /* 0x000fca0007ffe0ff */
[----:B--2---:R-:W-:-:S06]  /*1dc30*/  IMAD.WIDE.U32 R56, R59, 0x10, R56 ;  /* 0x000000103b387825 */ /* 0x004fcc00078e0038 */
[----:B------:R-:W5:Y:S02]  /*1dc40*/  LDG.E.128 R56, desc[UR6][R56.64] ;  /* 0x0000000638387981 */ /* 0x000f64000c1e1d00 */
.L_x_4083:
[----:B------:R-:W-:Y:S05]  /*1dc50*/  BSYNC.RECONVERGENT B0 ;  /* 0x0000000000007941 */ /* 0x000fea0003800200 */
.L_x_4082:
        /* <DEDUP_REMOVED lines=27> */
.L_x_4089:
        /* <DEDUP_REMOVED lines=13> */
.L_x_4091:
[----:B------:R-:W-:Y:S05]  /*1dee0*/  BSYNC.RECONVERGENT B2 ;  /* 0x0000000000027941 */ /* 0x000fea0003800200 */
.L_x_4090:
        /* <DEDUP_REMOVED lines=42> */
.L_x_4088:
[----:B------:R-:W-:Y:S05]  /*1e190*/  BSYNC.RECONVERGENT B1 ;  /* 0x0000000000017941 */ /* 0x000fea0003800200 */
.L_x_4087:
        /* <DEDUP_REMOVED lines=11> */
.L_x_4086:
[----:B------:R-:W-:Y:S05]  /*1e250*/  BSYNC.RECONVERGENT B0 ;  /* 0x0000000000007941 */ /* 0x000fea0003800200 */
.L_x_4085:
        /* <DEDUP_REMOVED lines=23> */
.L_x_4096:
        /* <DEDUP_REMOVED lines=13> */
.L_x_4098:
[----:B------:R-:W-:Y:S05]  /*1e4a0*/  BSYNC.RECONVERGENT B2 ;  /* 0x0000000000027941 */ /* 0x000fea0003800200 */
.L_x_4097:
        /* <DEDUP_REMOVED lines=42> */
.L_x_4095:
[----:B------:R-:W-:Y:S05]  /*1e750*/  BSYNC.RECONVERGENT B1 ;  /* 0x0000000000017941 */ /* 0x000fea0003800200 */
.L_x_4094:
        /* <DEDUP_REMOVED lines=13> */
.L_x_4093:
[----:B------:R-:W-:Y:S05]  /*1e830*/  BSYNC.RECONVERGENT B0 ;  /* 0x0000000000007941 */ /* 0x000fea0003800200 */
.L_x_4092:
        /* <DEDUP_REMOVED lines=22> */
.L_x_4103:
        /* <DEDUP_REMOVED lines=13> */
.L_x_4105:
[----:B------:R-:W-:Y:S05]  /*1ea70*/  BSYNC.RECONVERGENT B2 ;  /* 0x0000000000027941 */ /* 0x000fea0003800200 */
.L_x_4104:
        /* <DEDUP_REMOVED lines=43> */
.L_x_4102:
[----:B------:R-:W-:Y:S05]  /*1ed30*/  BSYNC.RECONVERGENT B1 ;  /* 0x0000000000017941 */ /* 0x000fea0003800200 */
.L_x_4101:
[----:B------:R-:W-:Y:S01]  /*1ed40*/  HFMA2 R114, -RZ, RZ, 0.1171875, 0 ;  /* 0x2f800000ff727431 */ /* 0x000fe200000001ff */
[----:B------:R-:W-:Y:S01]  /*1ed50*/  I2FP.F32.U32 R51, R51 ;  /* 0x0000003300337245 */ /* 0x000fe20000201000 */
[----:B-----5:R-:W-:Y:S02]  /*1ed60*/  IMAD.U32 R113, R57, 0x10000, RZ ;  /* 0x0001000039717824 */ /* 0x020fe400078e00ff */
[----:B------:R-:W-:Y:S02]  /*1ed70*/  IMAD.U32 R119, R93, 0x10000, RZ ;  /* 0x000100005d777824 */ /* 0x000fe400078e00ff */
[----:B------:R-:W-:Y:S01]  /*1ed80*/  FMUL.FTZ R113, R113, UR11 ;  /* 0x0000000b71717c20 */ /* 0x000fe20008410000 */
[----:B------:R-:W-:-:S03]  /*1ed90*/  FFMA.FTZ R51, R51, R114, 1.1641532182693481445e-10 ;  /* 0x2f00000033337423 */ /* 0x000fc60000010072 */
[----:B------:R-:W-:Y:S02]  /*1eda0*/  FMUL.FTZ R113, R113, UR10 ;  /* 0x0000000a71717c20 */ /* 0x000fe40008410000 */
[----:B------:R-:W-:-:S04]  /*1edb0*/  FSETP.GTU.FTZ.AND P3, PT, R51, UR8, PT ;  /* 0x0000000833007c0b */ /* 0x000fc8000bf7c000 */
[----:B------:R-:W-:Y:S02]  /*1edc0*/  FSEL R114, R113, RZ, !P3 ;  /* 0x000000ff71727208 */ /* 0x000fe40005800000 */
[----:B------:R-:W-:-:S03]  /*1edd0*/  SEL R51, RZ, 0x1, P3 ;  /* 0x00000001ff337807 */ /* 0x000fc60001800000 */
[----:B------:R-:W-:-:S07]  /*1ede0*/  FADD.FTZ R114, R119, R114 ;  /* 0x0000007277727221 */ /* 0x000fce0000010000 */
.L_x_4100:
[----:B------:R-:W-:Y:S05]  /*1edf0*/  BSYNC.RECONVERGENT B0 ;  /* 0x0000000000007941 */ /* 0x000fea0003800200 */
.L_x_4099:
        /* <DEDUP_REMOVED lines=23> */
.L_x_4110:
        /* <DEDUP_REMOVED lines=13> */
.L_x_4112:
[----:B------:R-:W-:Y:S05]  /*1f040*/  BSYNC.RECONVERGENT B2 ;  /* 0x0000000000027941 */ /* 0x000fea0003800200 */
.L_x_4111:
        /* <DEDUP_REMOVED lines=43> */
.L_x_4109:
[----:B------:R-:W-:Y:S05]  /*1f300*/  BSYNC.RECONVERGENT B1 ;  /* 0x0000000000017941 */ /* 0x000fea0003800200 */
.L_x_4108:
        /* <DEDUP_REMOVED lines=13> */
.L_x_4107:
[----:B------:R-:W-:Y:S05]  /*1f3e0*/  BSYNC.RECONVERGENT B0 ;  /* 0x0000000000007941 */ /* 0x000fea0003800200 */
.L_x_4106:
        /* <DEDUP_REMOVED lines=22> */
.L_x_4117:
        /* <DEDUP_REMOVED lines=13> */
.L_x_4119:
[----:B------:R-:W-:Y:S05]  /*1f620*/  BSYNC.RECONVERGENT B2 ;  /* 0x0000000000027941 */ /* 0x000fea0003800200 */
.L_x_4118:
        /* <DEDUP_REMOVED lines=43> */
.L_x_4116:
[----:B------:R-:W-:Y:S05]  /*1f8e0*/  BSYNC.RECONVERGENT B1 ;  /* 0x0000000000017941 */ /* 0x000fea0003800200 */
.L_x_4115:
        /* <DEDUP_REMOVED lines=11> */
.L_x_4114:
[----:B------:R-:W-:Y:S05]  /*1f9a0*/  BSYNC.RECONVERGENT B0 ;  /* 0x0000000000007941 */ /* 0x000fea0003800200 */
.L_x_4113:
        /* <DEDUP_REMOVED lines=23> */
.L_x_4124:
        /* <DEDUP_REMOVED lines=13> */
.L_x_4126:
[----:B------:R-:W-:Y:S05]  /*1fbf0*/  BSYNC.RECONVERGENT B2 ;  /* 0x0000000000027941 */ /* 0x000fea0003800200 */
.L_x_4125:
        /* <DEDUP_REMOVED lines=43> */
.L_x_4123:
[----:B------:R-:W-:Y:S05]  /*1feb0*/  BSYNC.RECONVERGENT B1 ;  /* 0x0000000000017941 */ /* 0x000fea0003800200 */
.L_x_4122:
        /* <DEDUP_REMOVED lines=13> */
.L_x_4121:
[----:B------:R-:W-:Y:S05]  /*1ff90*/  BSYNC.RECONVERGENT B0 ;  /* 0x0000000000007941 */ /* 0x000fea0003800200 */
.L_x_4120:
        /* <DEDUP_REMOVED lines=22> */
.L_x_4131:
        /* <DEDUP_REMOVED lines=13> */
.L_x_4133:
[----:B------:R-:W-:Y:S05]  /*201d0*/  BSYNC.RECONVERGENT B2 ;  /* 0x0000000000027941 */ /* 0x000fea0003800200 */
.L_x_4132:
        /* <DEDUP_REMOVED lines=43> */
.L_x_4130:
[----:B------:R-:W-:Y:S05]  /*20490*/  BSYNC.RECONVERGENT B1 ;  /* 0x0000000000017941 */ /* 0x000fea0003800200 */
.L_x_4129:
        /* <DEDUP_REMOVED lines=11> */
.L_x_4128:
[----:B------:R-:W-:Y:S05]  /*20550*/  BSYNC.RECONVERGENT B0 ;  /* 0x0000000000007941 */ /* 0x000fea0003800200 */
.L_x_4127:
        /* <DEDUP_REMOVED lines=23> */
.L_x_4138:
        /* <DEDUP_REMOVED lines=13> */
.L_x_4140:
[----:B------:R-:W-:Y:S05]  /*207a0*/  BSYNC.RECONVERGENT B2 ;  /* 0x0000000000027941 */ /* 0x000fea0003800200 */
.L_x_4139:
        /* <DEDUP_REMOVED lines=38> */
[----:B------:R-:W-:Y:S02]  /*20a10*/  MOV R154, R128 ;  /* 0x00000080009a7202 */ /* 0x000fe40000000f00 */
[----:B------:R-:W-:Y:S01]  /*20a20*/  LOP3.LUT R147, R31, R130, R129, 0x96, !PT ;  /* 0x000000821f937212 */ /* 0x000fe200078e9681 */
[----:B------:R-:W-:Y:S01]  /*20a30*/  IMAD.MOV.U32 R128, RZ, RZ, RZ ;  /* 0x000000ffff807224 */ /* 0x000fe200078e00ff */
[----:B------:R-:W-:-:S07]  /*20a40*/  LOP3.LUT R151, R30, R126, R125, 0x96, !PT ;  /* 0x0000007e1e977212 */ /* 0x000fce00078e967d */
.L_x_4137:
[----:B------:R-:W-:Y:S05]  /*20a50*/  BSYNC.RECONVERGENT B1 ;  /* 0x0000000000017941 */ /* 0x000fea0003800200 */
.L_x_4136:
        /* <DEDUP_REMOVED lines=13> */
.L_x_4135:
[----:B------:R-:W-:Y:S05]  /*20b30*/  BSYNC.RECONVERGENT B0 ;  /* 0x0000000000007941 */ /* 0x000fea0003800200 */
.L_x_4134:
[----:B------:R-:W-:Y:S02]  /*20b40*/  F2FP.BF16.F32.PACK_AB R95, RZ, R120 ;  /* 0x00000078ff5f723e */ /* 0x000fe400000010ff */
[----:B------:R-:W-:Y:S02]  /*20b50*/  PRMT R94, R123, 0x5410, R94 ;  /* 0x000054107b5e7816 */ /* 0x000fe4000000005e */
[----:B------:R-:W-:Y:S02]  /*20b60*/  PRMT R93, R122, 0x5410, R93 ;  /* 0x000054107a5d7816 */ /* 0x000fe4000000005d */
[----:B------:R-:W-:Y:S02]  /*20b70*/  PRMT R92, R121, 0x5410, R92 ;  /* 0x00005410795c7816 */ /* 0x000fe4000000005c */
[----:B------:R-:W-:Y:S01]  /*20b80*/  PRMT R95, R132, 0x5410, R95 ;  /* 0x00005410845f7816 */ /* 0x000fe2000000005f */
[----:B------:R-:W-:Y:S06]  /*20b90*/  BRA `(.L_x_4141) ;  /* 0x0000002800e07947 */ /* 0x000fec0003800000 */
.L_x_4084:
[----:B------:R-:W-:Y:S01]  /*20ba0*/  BSSY.RECONVERGENT B0, `(.L_x_4142) ;  /* 0x0000056000007945 */ /* 0x000fe20003800200 */
[----:B01----:R-:W-:Y:S01]  /*20bb0*/  MOV R112, RZ ;  /* 0x000000ff00707202 */ /* 0x003fe20000000f00 */
[----:B------:R-:W-:Y:S02]  /*20bc0*/  IMAD.MOV.U32 R124, RZ, RZ, R114 ;  /* 0x000000ffff7c7224 */ /* 0x000fe400078e0072 */
[----:B------:R-:W-:Y:S01]  /*20bd0*/  IMAD.MOV.U32 R93, RZ, RZ, R120 ;  /* 0x000000ffff5d7224 */ /* 0x000fe200078e0078 */
        /* <DEDUP_REMOVED lines=17> */
.L_x_4146:
        /* <DEDUP_REMOVED lines=13> */
.L_x_4148:
[----:B------:R-:W-:Y:S05]  /*20dc0*/  BSYNC.RECONVERGENT B2 ;  /* 0x0000000000027941 */ /* 0x000fea0003800200 */
.L_x_4147:
        /* <DEDUP_REMOVED lines=41> */
.L_x_4145:
[----:B------:R-:W-:Y:S05]  /*21060*/  BSYNC.RECONVERGENT B1 ;  /* 0x0000000000017941 */ /* 0x000fea0003800200 */
.L_x_4144:
        /* <DEDUP_REMOVED lines=9> */
.L_x_4143:
[----:B------:R-:W-:Y:S05]  /*21100*/  BSYNC.RECONVERGENT B0 ;  /* 0x0000000000007941 */ /* 0x000fea0003800200 */
.L_x_4142:
        /* <DEDUP_REMOVED lines=18> */
.L_x_4153:
        /* <DEDUP_REMOVED lines=13> */
.L_x_4155:
[----:B------:R-:W-:Y:S05]  /*21300*/  BSYNC.RECONVERGENT B2 ;  /* 0x0000000000027941 */ /* 0x000fea0003800200 */
.L_x_4154:
        /* <DEDUP_REMOVED lines=42> */
.L_x_4152:
[----:B------:R-:W-:Y:S05]  /*215b0*/  BSYNC.RECONVERGENT B1 ;  /* 0x0000000000017941 */ /* 0x000fea0003800200 */
.L_x_4151:
        /* <DEDUP_REMOVED lines=10> */
.L_x_4150:
[----:B------:R-:W-:Y:S05]  /*21660*/  BSYNC.RECONVERGENT B0 ;  /* 0x0000000000007941 */ /* 0x000fea0003800200 */
.L_x_4149:
        /* <DEDUP_REMOVED lines=18> */
.L_x_4160:
        /* <DEDUP_REMOVED lines=13> */
.L_x_4162:
[----:B------:R-:W-:Y:S05]  /*21860*/  BSYNC.RECONVERGENT B2 ;  /* 0x0000000000027941 */ /* 0x000fea0003800200 */
.L_x_4161:
        /* <DEDUP_REMOVED lines=42> */
.L_x_4159:
[----:B------:R-:W-:Y:S05]  /*21b10*/  BSYNC.RECONVERGENT B1 ;  /* 0x0000000000017941 */ /* 0x000fea0003800200 */
.L_x_4158:
        /* <DEDUP_REMOVED lines=9> */
.L_x_4157:
[----:B------:R-:W-:Y:S05]  /*21bb0*/  BSYNC.RECONVERGENT B0 ;  /* 0x0000000000007941 */ /* 0x000fea0003800200 */
.L_x_4156:
        /* <DEDUP_REMOVED lines=18> */
.L_x_4167:
        /* <DEDUP_REMOVED lines=13> */
.L_x_4169:
[----:B------:R-:W-:Y:S05]  /*21db0*/  BSYNC.RECONVERGENT B2 ;  /* 0x0000000000027941 */ /* 0x000fea0003800200 */
.L_x_4168:
        /* <DEDUP_REMOVED lines=42> */
[----:B------:R-:W-:-:S07]  /*22060*/  LOP3.LUT R151, R30, R120, R119, 0x96, !PT ;  /* 0x000000781e977212 */ /* 0x000fce00078e9677 */
.L_x_4166:
[----:B------:R-:W-:Y:S05]  /*22070*/  BSYNC.RECONVERGENT B1 ;  /* 0x0000000000017941 */ /* 0x000fea0003800200 */
.L_x_4165:
        /* <DEDUP_REMOVED lines=10> */
.L_x_4164:
[----:B------:R-:W-:Y:S05]  /*22120*/  BSYNC.RECONVERGENT B0 ;  /* 0x0000000000007941 */ /* 0x000fea0003800200 */
.L_x_4163:
        /* <DEDUP_REMOVED lines=18> */
.L_x_4174:
        /* <DEDUP_REMOVED lines=13> */
.L_x_4176:
[----:B------:R-:W-:Y:S05]  /*22320*/  BSYNC.RECONVERGENT B2 ;  /* 0x0000000000027941 */ /* 0x000fea0003800200 */
.L_x_4175:
        /* <DEDUP_REMOVED lines=43> */
.L_x_4173:
[----:B------:R-:W-:Y:S05]  /*225e0*/  BSYNC.RECONVERGENT B1 ;  /* 0x0000000000017941 */ /* 0x000fea0003800200 */
.L_x_4172:
        /* <DEDUP_REMOVED lines=9> */
.L_x_4171:
[----:B------:R-:W-:Y:S05]  /*22680*/  BSYNC.RECONVERGENT B0 ;  /* 0x0000000000007941 */ /* 0x000fea0003800200 */
.L_x_4170:
        /* <DEDUP_REMOVED lines=18> */
.L_x_4181:
        /* <DEDUP_REMOVED lines=13> */
.L_x_4183:
[----:B------:R-:W-:Y:S05]  /*22880*/  BSYNC.RECONVERGENT B2 ;  /* 0x0000000000027941 */ /* 0x000fea0003800200 */
.L_x_4182:
        /* <DEDUP_REMOVED lines=43> */
.L_x_4180:
[----:B------:R-:W-:Y:S05]  /*22b40*/  BSYNC.RECONVERGENT B1 ;  /* 0x0000000000017941 */ /* 0x000fea0003800200 */
.L_x_4179:
        /* <DEDUP_REMOVED lines=10> */
.L_x_4178:
[----:B------:R-:W-:Y:S05]  /*22bf0*/  BSYNC.RECONVERGENT B0 ;  /* 0x0000000000007941 */ /* 0x000fea0003800200 */
.L_x_4177:
        /* <DEDUP_REMOVED lines=18> */
.L_x_4188:
        /* <DEDUP_REMOVED lines=13> */
.L_x_4190:
[----:B------:R-:W-:Y:S05]  /*22df0*/  BSYNC.RECONVERGENT B2 ;  /* 0x0000000000027941 */ /* 0x000fea0003800200 */
.L_x_4189:
        /* <DEDUP_REMOVED lines=43> */
.L_x_4187:
[----:B------:R-:W-:Y:S05]  /*230b0*/  BSYNC.RECONVERGENT B1 ;  /* 0x0000000000017941 */ /* 0x000fea0003800200 */
.L_x_4186:
        /* <DEDUP_REMOVED lines=9> */
.L_x_4185:
[----:B------:R-:W-:Y:S05]  /*23150*/  BSYNC.RECONVERGENT B0 ;  /* 0x0000000000007941 */ /* 0x000fea0003800200 */
.L_x_4184:
        /* <DEDUP_REMOVED lines=18> */
.L_x_4195:
        /* <DEDUP_REMOVED lines=13> */
.L_x_4197:
[----:B------:R-:W-:Y:S05]  /*23350*/  BSYNC.RECONVERGENT B2 ;  /* 0x0000000000027941 */ /* 0x000fea0003800200 */
.L_x_4196:
        /* <DEDUP_REMOVED lines=43> */
.L_x_4194:
[----:B------:R-:W-:Y:S05]  /*23610*/  BSYNC.RECONVERGENT B1 ;  /* 0x0000000000017941 */ /* 0x000fea0003800200 */
.L_x_4193:
        /* <DEDUP_REMOVED lines=10> */
.L_x_4192:
[----:B------:R-:W-:Y:S05]  /*236c0*/  BSYNC.RECONVERGENT B0 ;  /* 0x0000000000007941 */ /* 0x000fea0003800200 */
.L_x_4191:
[----:B------:R-:W-:Y:S02]  /*236d0*/  F2FP.BF16.F32.PACK_AB R121, RZ, R120 ;  /* 0x00000078ff79723e */ /* 0x000fe400000010ff */
[----:B------:R-:W-:Y:S02]  /*236e0*/  PRMT R92, R92, 0x5410, R95 ;  /* 0x000054105c5c7816 */ /* 0x000fe4000000005f */
[----:B------:R-:W-:Y:S02]  /*236f0*/  PRMT R94, R94, 0x5410, R130 ;  /* 0x000054105e5e7816 */ /* 0x000fe40000000082 */
[----:B------:R-:W-:Y:S02]  /*23700*/  PRMT R93, R93, 0x5410, R125 ;  /* 0x000054105d5d7816 */ /* 0x000fe4000000007d */
[----:B------:R-:W-:-:S07]  /*23710*/  PRMT R95, R131, 0x5410, R121 ;  /* 0x00005410835f7816 */ /* 0x000fce0000000079 */
.L_x_4141:
        /* <DEDUP_REMOVED lines=26> */
.L_x_4199:
[----:B------:R-:W-:Y:S05]  /*238c0*/  BSYNC.RECONVERGENT B0 ;  /* 0x0000000000007941 */ /* 0x000fea0003800200 */
.L_x_4198:
[----:B------:R-:W-:Y:S04]  /*238d0*/  BSSY.RECONVERGENT B0, `(.L_x_4200) ;  /* 0x0000006000007945 */ /* 0x000fe80003800200 */
[----:B------:R-:W-:Y:S05]  /*238e0*/  @!P1 BRA `(.L_x_4201) ;  /* 0x0000000000109947 */ /* 0x000fea0003800000 */
[----:B-----5:R-:W2:Y:S01]  /*238f0*/  LDC.64 R56, c[0x0][0x390] ;  /* 0x0000e400ff387b82 */ /* 0x020ea20000000a00 */
[----:B------:R-:W-:-:S05]  /*23900*/  IADD3 R59, PT, PT, R152, 0xc0, RZ ;  /* 0x000000c0983b7810 */ /* 0x000fca0007ffe0ff */
[----:B--2---:R-:W-:-:S06]  /*23910*/  IMAD.WIDE.U32 R56, R59, 0x10, R56 ;  /* 0x000000103b387825 */ /* 0x004fcc00078e0038 */
[----:B------:R-:W5:Y:S02]  /*23920*/  LDG.E.128 R56, desc[UR6][R56.64] ;  /* 0x0000000638387981 */ /* 0x000f64000c1e1d00 */
.L_x_4201:
[----:B------:R-:W-:Y:S05]  /*23930*/  BSYNC.RECONVERGENT B0 ;  /* 0x0000000000007941 */ /* 0x000fea0003800200 */
.L_x_4200:
        /* <DEDUP_REMOVED lines=27> */
.L_x_4207:
        /* <DEDUP_REMOVED lines=13> */
.L_x_4209:
[----:B------:R-:W-:Y:S05]  /*23bc0*/  BSYNC.RECONVERGENT B2 ;  /* 0x0000000000027941 */ /* 0x000fea0003800200 */
.L_x_4208:
        /* <DEDUP_REMOVED lines=43> */
.L_x_4206:
[----:B------:R-:W-:Y:S05]  /*23e80*/  BSYNC.RECONVERGENT B1 ;  /* 0x0000000000017941 */ /* 0x000fea0003800200 */
.L_x_4205:
        /* <DEDUP_REMOVED lines=11> */
.L_x_4204:
[----:B------:R-:W-:Y:S05]  /*23f40*/  BSYNC.RECONVERGENT B0 ;  /* 0x0000000000007941 */ /* 0x000fea0003800200 */
.L_x_4203:
        /* <DEDUP_REMOVED lines=23> */
.L_x_4214:
        /* <DEDUP_REMOVED lines=13> */
.L_x_4216:
[----:B------:R-:W-:Y:S05]  /*24190*/  BSYNC.RECONVERGENT B2 ;  /* 0x0000000000027941 */ /* 0x000fea0003800200 */
.L_x_4215:
        /* <DEDUP_REMOVED lines=43> */
.L_x_4213:
[----:B------:R-:W-:Y:S05]  /*24450*/  BSYNC.RECONVERGENT B1 ;  /* 0x0000000000017941 */ /* 0x000fea0003800200 */
.L_x_4212:
        /* <DEDUP_REMOVED lines=13> */
.L_x_4211:
[----:B------:R-:W-:Y:S05]  /*24530*/  BSYNC.RECONVERGENT B0 ;  /* 0x0000000000007941 */ /* 0x000fea0003800200 */
.L_x_4210:
        /* <DEDUP_REMOVED lines=22> */
.L_x_4221:
        /* <DEDUP_REMOVED lines=13> */
.L_x_4223:
[----:B------:R-:W-:Y:S05]  /*24770*/  BSYNC.RECONVERGENT B2 ;  /* 0x0000000000027941 */ /* 0x000fea0003800200 */
.L_x_4222:
        /* <DEDUP_REMOVED lines=43> */
.L_x_4220:
[----:B------:R-:W-:Y:S05]  /*24a30*/  BSYNC.RECONVERGENT B1 ;  /* 0x0000000000017941 */ /* 0x000fea0003800200 */
.L_x_4219:
[----:B------:R-:W-:Y:S01]  /*24a40*/  I2FP.F32.U32 R51, R51 ;  /* 0x0000003300337245 */ /* 0x000fe20000201000 */
[----:B------:R-:W-:Y:S01]  /*24a50*/  IMAD.MOV.U32 R124, RZ, RZ, 0x2f800000 ;  /* 0x2f800000ff7c7424 */ /* 0x000fe200078e00ff */
[----:B-----5:R-:W-:Y:S01]  /*24a60*/  SHF.L.U32 R123, R57, 0x10, RZ ;  /* 0x00000010397b7819 */ /* 0x020fe200000006ff */
[----:B------:R-:W-:Y:S02]  /*24a70*/  IMAD.U32 R131, R93, 0x10000, RZ ;  /* 0x000100005d837824 */ /* 0x000fe400078e00ff */
[----:B------:R-:W-:Y:S02]  /*24a80*/  FFMA.FTZ R51, R51, R124, 1.1641532182693481445e-10 ;  /* 0x2f00000033337423 */ /* 0x000fe4000001007c */
[----:B------:R-:W-:-:S03]  /*24a90*/  FMUL.FTZ R123, R123, UR11 ;  /* 0x0000000b7b7b7c20 */ /* 0x000fc60008410000 */
[----:B------:R-:W-:Y:S01]  /*24aa0*/  FSETP.GTU.FTZ.AND P3, PT, R51, UR8, PT ;  /* 0x0000000833007c0b */ /* 0x000fe2000bf7c000 */
[----:B------:R-:W-:-:S03]  /*24ab0*/  FMUL.FTZ R123, R123, UR10 ;  /* 0x0000000a7b7b7c20 */ /* 0x000fc60008410000 */
[----:B------:R-:W-:Y:S02]  /*24ac0*/  SEL R51, RZ, 0x1, P3 ;  /* 0x00000001ff337807 */ /* 0x000fe40001800000 */
[----:B------:R-:W-:-:S05]  /*24ad0*/  FSEL R124, R123, RZ, !P3 ;  /* 0x000000ff7b7c7208 */ /* 0x000fca0005800000 */
[----:B------:R-:W-:-:S07]  /*24ae0*/  FADD.FTZ R124, R131, R124 ;  /* 0x0000007c837c7221 */ /* 0x000fce0000010000 */
.L_x_4218:
[----:B------:R-:W-:Y:S05]  /*24af0*/  BSYNC.RECONVERGENT B0 ;  /* 0x0000000000007941 */ /* 0x000fea0003800200 */
.L_x_4217:
        /* <DEDUP_REMOVED lines=23> */
.L_x_4228:
        /* <DEDUP_REMOVED lines=13> */
.L_x_4230:
[----:B------:R-:W-:Y:S05]  /*24d40*/  BSYNC.RECONVERGENT B2 ;  /* 0x0000000000027941 */ /* 0x000fea0003800200 */
.L_x_4229:
        /* <DEDUP_REMOVED lines=40> */
[----:B------:R-:W-:Y:S02]  /*24fd0*/  IMAD.MOV.U32 R128, RZ, RZ, R126 ;  /* 0x000000ffff807224 */ /* 0x000fe400078e007e */
[----:B------:R-:W-:Y:S01]  /*24fe0*/  HFMA2 R126, -RZ, RZ, 0, 0 ;  /* 0x00000000ff7e7431 */ /* 0x000fe200000001ff */
[----:B------:R-:W-:-:S07]  /*24ff0*/  LOP3.LUT R151, R30, R132, R127, 0x96, !PT ;  /* 0x000000841e977212 */ /* 0x000fce00078e967f */
.L_x_4227:
[----:B------:R-:W-:Y:S05]  /*25000*/  BSYNC.RECONVERGENT B1 ;  /* 0x0000000000017941 */ /* 0x000fea0003800200 */
.L_x_4226:
        /* <DEDUP_REMOVED lines=13> */
.L_x_4225:
[----:B------:R-:W-:Y:S05]  /*250e0*/  BSYNC.RECONVERGENT B0 ;  /* 0x0000000000007941 */ /* 0x000fea0003800200 */
.L_x_4224:
        /* <DEDUP_REMOVED lines=22> */
.L_x_4235:
        /* <DEDUP_REMOVED lines=13> */
.L_x_4237:
[----:B------:R-:W-:Y:S05]  /*25320*/  BSYNC.RECONVERGENT B2 ;  /* 0x0000000000027941 */ /* 0x000fea0003800200 */
.L_x_4236:
        /* <DEDUP_REMOVED lines=43> */
.L_x_4234:
[----:B------:R-:W-:Y:S05]  /*255e0*/  BSYNC.RECONVERGENT B1 ;  /* 0x0000000000017941 */ /* 0x000fea0003800200 */
.L_x_4233:
        /* <DEDUP_REMOVED lines=11> */
.L_x_4232:
[----:B------:R-:W-:Y:S05]  /*256a0*/  BSYNC.RECONVERGENT B0 ;  /* 0x0000000000007941 */ /* 0x000fea0003800200 */
.L_x_4231:
        /* <DEDUP_REMOVED lines=23> */
.L_x_4242:
        /* <DEDUP_REMOVED lines=13> */
.L_x_4244:
[----:B------:R-:W-:Y:S05]  /*258f0*/  BSYNC.RECONVERGENT B2 ;  /* 0x0000000000027941 */ /* 0x000fea0003800200 */
.L_x_4243:
        /* <DEDUP_REMOVED lines=43> */
.L_x_4241:
[----:B------:R-:W-:Y:S05]  /*25bb0*/  BSYNC.RECONVERGENT B1 ;  /* 0x0000000000017941 */ /* 0x000fea0003800200 */
.L_x_4240:
        /* <DEDUP_REMOVED lines=13> */
.L_x_4239:
[----:B------:R-:W-:Y:S05]  /*25c90*/  BSYNC.RECONVERGENT B0 ;  /* 0x0000000000007941 */ /* 0x000fea0003800200 */
.L_x_4238:
        /* <DEDUP_REMOVED lines=22> */
.L_x_4249:
        /* <DEDUP_REMOVED lines=13> */
.L_x_4251:
[----:B------:R-:W-:Y:S05]  /*25ed0*/  BSYNC.RECONVERGENT B2 ;  /* 0x0000000000027941 */ /* 0x000fea0003800200 */
.L_x_4250:
        /* <DEDUP_REMOVED lines=43> */
.L_x_4248:
[----:B------:R-:W-:Y:S05]  /*26190*/  BSYNC.RECONVERGENT B1 ;  /* 0x0000000000017941 */ /* 0x000fea0003800200 */
.L_x_4247:
        /* <DEDUP_REMOVED lines=11> */
.L_x_4246:
[----:B------:R-:W-:Y:S05]  /*26250*/  BSYNC.RECONVERGENT B0 ;  /* 0x0000000000007941 */ /* 0x000fea0003800200 */
.L_x_4245:
        /* <DEDUP_REMOVED lines=23> */
.L_x_4256:
        /* <DEDUP_REMOVED lines=13> */
.L_x_4258:
[----:B------:R-:W-:Y:S05]  /*264a0*/  BSYNC.RECONVERGENT B2 ;  /* 0x0000000000027941 */ /* 0x000fea0003800200 */
.L_x_4257:
        /* <DEDUP_REMOVED lines=42> */
.L_x_4255:
[----:B------:R-:W-:Y:S05]  /*26750*/  BSYNC.RECONVERGENT B1 ;  /* 0x0000000000017941 */ /* 0x000fea0003800200 */
.L_x_4254:
        /* <DEDUP_REMOVED lines=13> */
.L_x_4253:
[----:B------:R-:W-:Y:S05]  /*26830*/  BSYNC.RECONVERGENT B0 ;  /* 0x0000000000007941 */ /* 0x000fea0003800200 */
.L_x_4252:
[----:B------:R-:W-:Y:S02]  /*26840*/  F2FP.BF16.F32.PACK_AB R95, RZ, R128 ;  /* 0x00000080ff5f723e */ /* 0x000fe400000010ff */
[----:B------:R-:W-:Y:S02]  /*26850*/  PRMT R94, R131, 0x5410, R94 ;  /* 0x00005410835e7816 */ /* 0x000fe4000000005e */
[----:B------:R-:W-:Y:S02]  /*26860*/  PRMT R93, R130, 0x5410, R93 ;  /* 0x00005410825d7816 */ /* 0x000fe4000000005d */
[----:B------:R-:W-:Y:S02]  /*26870*/  PRMT R92, R129, 0x5410, R92 ;  /* 0x00005410815c7816 */ /* 0x000fe4000000005c */
[----:B------:R-:W-:Y:S01]  /*26880*/  PRMT R95, R140, 0x5410, R95 ;  /* 0x000054108c5f7816 */ /* 0x000fe2000000005f */
[----:B------:R-:W-:Y:S06]  /*26890*/  BRA `(.L_x_4259) ;  /* 0x0000002800f07947 */ /* 0x000fec0003800000 */
.L_x_4202:
[----:B------:R-:W-:Y:S01]  /*268a0*/  BSSY.RECONVERGENT B0, `(.L_x_4260) ;  /* 0x0000058000007945 */ /* 0x000fe20003800200 */
[----:B0-----:R-:W-:Y:S01]  /*268b0*/  IMAD.MOV.U32 R122, RZ, RZ, RZ ;  /* 0x000000ffff7a7224 */ /* 0x001fe200078e00ff */
[----:B------:R-:W-:Y:S01]  /*268c0*/  MOV R132, R124 ;  /* 0x0000007c00847202 */ /* 0x000fe20000000f00 */
[----:B-1----:R-:W-:Y:S01]  /*268d0*/  IMAD.MOV.U32 R93, RZ, RZ, R128 ;  /* 0x000000ffff5d7224 */ /* 0x002fe200078e0080 */
        /* <DEDUP_REMOVED lines=17> */
.L_x_4264:
        /* <DEDUP_REMOVED lines=13> */
.L_x_4266:
[----:B------:R-:W-:Y:S05]  /*26ac0*/  BSYNC.RECONVERGENT B2 ;  /* 0x0000000000027941 */ /* 0x000fea0003800200 */
.L_x_4265:
        /* <DEDUP_REMOVED lines=43> */
.L_x_4263:
[----:B------:R-:W-:Y:S05]  /*26d80*/  BSYNC.RECONVERGENT B1 ;  /* 0x0000000000017941 */ /* 0x000fea0003800200 */
.L_x_4262:
        /* <DEDUP_REMOVED lines=9> */
.L_x_4261:
[----:B------:R-:W-:Y:S05]  /*26e20*/  BSYNC.RECONVERGENT B0 ;  /* 0x0000000000007941 */ /* 0x000fea0003800200 */
.L_x_4260:
        /* <DEDUP_REMOVED lines=18> */
.L_x_4271:
        /* <DEDUP_REMOVED lines=13> */
.L_x_4273:
[----:B------:R-:W-:Y:S05]  /*27020*/  BSYNC.RECONVERGENT B2 ;  /* 0x0000000000027941 */ /* 0x000fea0003800200 */
.L_x_4272:
        /* <DEDUP_REMOVED lines=43> */
.L_x_4270:
[----:B------:R-:W-:Y:S05]  /*272e0*/  BSYNC.RECONVERGENT B1 ;  /* 0x0000000000017941 */ /* 0x000fea0003800200 */
.L_x_4269:
        /* <DEDUP_REMOVED lines=10> */
.L_x_4268:
[----:B------:R-:W-:Y:S05]  /*27390*/  BSYNC.RECONVERGENT B0 ;  /* 0x0000000000007941 */ /* 0x000fea0003800200 */
.L_x_4267:
        /* <DEDUP_REMOVED lines=18> */
.L_x_4278:
        /* <DEDUP_REMOVED lines=13> */
.L_x_4280:
[----:B------:R-:W-:Y:S05]  /*27590*/  BSYNC.RECONVERGENT B2 ;  /* 0x0000000000027941 */ /* 0x000fea0003800200 */
.L_x_4279:
        /* <DEDUP_REMOVED lines=43> */
.L_x_4277:
[----:B------:R-:W-:Y:S05]  /*27850*/  BSYNC.RECONVERGENT B1 ;  /* 0x0000000000017941 */ /* 0x000fea0003800200 */
.L_x_4276:
        /* <DEDUP_REMOVED lines=9> */
.L_x_4275:
[----:B------:R-:W-:Y:S05]  /*278f0*/  BSYNC.RECONVERGENT B0 ;  /* 0x0000000000007941 */ /* 0x000fea0003800200 */
.L_x_4274:
        /* <DEDUP_REMOVED lines=18> */
.L_x_4285:
        /* <DEDUP_REMOVED lines=13> */
.L_x_4287:
[----:B------:R-:W-:Y:S05]  /*27af0*/  BSYNC.RECONVERGENT B2 ;  /* 0x0000000000027941 */ /* 0x000fea0003800200 */
.L_x_4286:
        /* <DEDUP_REMOVED lines=43> */
.L_x_4284:
[----:B------:R-:W-:Y:S05]  /*27db0*/  BSYNC.RECONVERGENT B1 ;  /* 0x0000000000017941 */ /* 0x000fea0003800200 */
.L_x_4283:
        /* <DEDUP_REMOVED lines=10> */
.L_x_4282:
[----:B------:R-:W-:Y:S05]  /*27e60*/  BSYNC.RECONVERGENT B0 ;  /* 0x0000000000007941 */ /* 0x000fea0003800200 */
.L_x_4281:
        /* <DEDUP_REMOVED lines=18> */
.L_x_4292:
        /* <DEDUP_REMOVED lines=13> */
.L_x_4294:
[----:B------:R-:W-:Y:S05]  /*28060*/  BSYNC.RECONVERGENT B2 ;  /* 0x0000000000027941 */ /* 0x000fea0003800200 */
.L_x_4293:
        /* <DEDUP_REMOVED lines=43> */
.L_x_4291:
[----:B------:R-:W-:Y:S05]  /*28320*/  BSYNC.RECONVERGENT B1 ;  /* 0x0000000000017941 */ /* 0x000fea0003800200 */
.L_x_4290:
        /* <DEDUP_REMOVED lines=9> */
.L_x_4289:
[----:B------:R-:W-:Y:S05]  /*283c0*/  BSYNC.RECONVERGENT B0 ;  /* 0x0000000000007941 */ /* 0x000fea0003800200 */
.L_x_4288:
        /* <DEDUP_REMOVED lines=18> */
.L_x_4299:
        /* <DEDUP_REMOVED lines=13> */
.L_x_4301:
[----:B------:R-:W-:Y:S05]  /*285c0*/  BSYNC.RECONVERGENT B2 ;  /* 0x0000000000027941 */ /* 0x000fea0003800200 */
.L_x_4300:
        /* <DEDUP_REMOVED lines=43> */
.L_x_4298:
[----:B------:R-:W-:Y:S05]  /*28880*/  BSYNC.RECONVERGENT B1 ;  /* 0x0000000000017941 */ /* 0x000fea0003800200 */
.L_x_4297:
        /* <DEDUP_REMOVED lines=10> */
.L_x_4296:
[----:B------:R-:W-:Y:S05]  /*28930*/  BSYNC.RECONVERGENT B0 ;  /* 0x0000000000007941 */ /* 0x000fea0003800200 */
.L_x_4295:
        /* <DEDUP_REMOVED lines=18> */
.L_x_4306:
        /* <DEDUP_REMOVED lines=13> */
.L_x_4308:
[----:B------:R-:W-:Y:S05]  /*28b30*/  BSYNC.RECONVERGENT B2 ;  /* 0x0000000000027941 */ /* 0x000fea0003800200 */
.L_x_4307:
        /* <DEDUP_REMOVED lines=43> */
.L_x_4305:
[----:B------:R-:W-:Y:S05]  /*28df0*/  BSYNC.RECONVERGENT B1 ;  /* 0x0000000000017941 */ /* 0x000fea0003800200 */
.L_x_4304:
        /* <DEDUP_REMOVED lines=9> */
.L_x_4303:
[----:B------:R-:W-:Y:S05]  /*28e90*/  BSYNC.RECONVERGENT B0 ;  /* 0x0000000000007941 */ /* 0x000fea0003800200 */
.L_x_4302:
        /* <DEDUP_REMOVED lines=18> */
.L_x_4313:
        /* <DEDUP_REMOVED lines=13> */
.L_x_4315:
[----:B------:R-:W-:Y:S05]  /*29090*/  BSYNC.RECONVERGENT B2 ;  /* 0x0000000000027941 */ /* 0x000fea0003800200 */
.L_x_4314:
        /* <DEDUP_REMOVED lines=43> */
.L_x_4312:
[----:B------:R-:W-:Y:S05]  /*29350*/  BSYNC.RECONVERGENT B1 ;  /* 0x0000000000017941 */ /* 0x000fea0003800200 */
.L_x_4311:
        /* <DEDUP_REMOVED lines=10> */
.L_x_4310:
[----:B------:R-:W-:Y:S05]  /*29400*/  BSYNC.RECONVERGENT B0 ;  /* 0x0000000000007941 */ /* 0x000fea0003800200 */
.L_x_4309:
[----:B------:R-:W-:Y:S02]  /*29410*/  F2FP.BF16.F32.PACK_AB R129, RZ, R128 ;  /* 0x00000080ff81723e */ /* 0x000fe400000010ff */
[----:B------:R-:W-:Y:S02]  /*29420*/  PRMT R92, R92, 0x5410, R95 ;  /* 0x000054105c5c7816 */ /* 0x000fe4000000005f */
[----:B------:R-:W-:Y:S02]  /*29430*/  PRMT R94, R94, 0x5410, R138 ;  /* 0x000054105e5e7816 */ /* 0x000fe4000000008a */
[----:B------:R-:W-:Y:S02]  /*29440*/  PRMT R93, R93, 0x5410, R133 ;  /* 0x000054105d5d7816 */ /* 0x000fe40000000085 */
[----:B------:R-:W-:-:S07]  /*29450*/  PRMT R95, R139, 0x5410, R129 ;  /* 0x000054108b5f7816 */ /* 0x000fce0000000081 */
.L_x_4259:
        /* <DEDUP_REMOVED lines=26> */
.L_x_4317:
[----:B------:R-:W-:Y:S05]  /*29600*/  BSYNC.RECONVERGENT B0 ;  /* 0x0000000000007941 */ /* 0x000fea0003800200 */
.L_x_4316:
[----:B------:R-:W-:Y:S04]  /*29610*/  BSSY.RECONVERGENT B0, `(.L_x_4318) ;  /* 0x0000006000007945 */ /* 0x000fe80003800200 */
[----:B------:R-:W-:Y:S05]  /*29620*/  @!P1 BRA `(.L_x_4319) ;  /* 0x0000000000109947 */ /* 0x000fea0003800000 */
[----:B-----5:R-:W2:Y:S01]  /*29630*/  LDC.64 R56, c[0x0][0x390] ;  /* 0x0000e400ff387b82 */ /* 0x020ea20000000a00 */
[----:B------:R-:W-:-:S05]  /*29640*/  IADD3 R59, PT, PT, R152, 0xe0, RZ ;  /* 0x000000e0983b7810 */ /* 0x000fca0007ffe0ff */
[----:B--2---:R-:W-:-:S06]  /*29650*/  IMAD.WIDE.U32 R56, R59, 0x10, R56 ;  /* 0x000000103b387825 */ /* 0x004fcc00078e0038 */
[----:B------:R-:W5:Y:S02]  /*29660*/  LDG.E.128 R56, desc[UR6][R56.64] ;  /* 0x0000000638387981 */ /* 0x000f64000c1e1d00 */
.L_x_4319:
[----:B------:R-:W-:Y:S05]  /*29670*/  BSYNC.RECONVERGENT B0 ;  /* 0x0000000000007941 */ /* 0x000fea0003800200 */
.L_x_4318:
        /* <DEDUP_REMOVED lines=27> */
.L_x_4325:
        /* <DEDUP_REMOVED lines=13> */
.L_x_4327:
[----:B------:R-:W-:Y:S05]  /*29900*/  BSYNC.RECONVERGENT B2 ;  /* 0x0000000000027941 */ /* 0x000fea0003800200 */
.L_x_4326:
        /* <DEDUP_REMOVED lines=43> */
.L_x_4324:
[----:B------:R-:W-:Y:S05]  /*29bc0*/  BSYNC.RECONVERGENT B1 ;  /* 0x0000000000017941 */ /* 0x000fea0003800200 */
.L_x_4323:
        /* <DEDUP_REMOVED lines=11> */
.L_x_4322:
[----:B------:R-:W-:Y:S05]  /*29c80*/  BSYNC.RECONVERGENT B0 ;  /* 0x0000000000007941 */ /* 0x000fea0003800200 */
.L_x_4321:
        /* <DEDUP_REMOVED lines=23> */
.L_x_4332:
        /* <DEDUP_REMOVED lines=13> */
.L_x_4334:
[----:B------:R-:W-:Y:S05]  /*29ed0*/  BSYNC.RECONVERGENT B2 ;  /* 0x0000000000027941 */ /* 0x000fea0003800200 */
.L_x_4333:
        /* <DEDUP_REMOVED lines=43> */
.L_x_4331:
[----:B------:R-:W-:Y:S05]  /*2a190*/  BSYNC.RECONVERGENT B1 ;  /* 0x0000000000017941 */ /* 0x000fea0003800200 */
.L_x_4330:
        /* <DEDUP_REMOVED lines=13> */
.L_x_4329:
[----:B------:R-:W-:Y:S05]  /*2a270*/  BSYNC.RECONVERGENT B0 ;  /* 0x0000000000007941 */ /* 0x000fea0003800200 */
.L_x_4328:
        /* <DEDUP_REMOVED lines=22> */
.L_x_4339:
        /* <DEDUP_REMOVED lines=13> */
.L_x_4341:
[----:B------:R-:W-:Y:S05]  /*2a4b0*/  BSYNC.RECONVERGENT B2 ;  /* 0x0000000000027941 */ /* 0x000fea0003800200 */
.L_x_4340:
        /* <DEDUP_REMOVED lines=43> */
.L_x_4338:
[----:B------:R-:W-:Y:S05]  /*2a770*/  BSYNC.RECONVERGENT B1 ;  /* 0x0000000000017941 */ /* 0x000fea0003800200 */
.L_x_4337:
        /* <DEDUP_REMOVED lines=11> */
.L_x_4336:
[----:B------:R-:W-:Y:S05]  /*2a830*/  BSYNC.RECONVERGENT B0 ;  /* 0x0000000000007941 */ /* 0x000fea0003800200 */
.L_x_4335:
        /* <DEDUP_REMOVED lines=23> */
.L_x_4346:
        /* <DEDUP_REMOVED lines=13> */
.L_x_4348:
[----:B------:R-:W-:Y:S05]  /*2aa80*/  BSYNC.RECONVERGENT B2 ;  /* 0x0000000000027941 */ /* 0x000fea0003800200 */
.L_x_4347:
        /* <DEDUP_REMOVED lines=43> */
.L_x_4345:
[----:B------:R-:W-:Y:S05]  /*2ad40*/  BSYNC.RECONVERGENT B1 ;  /* 0x0000000000017941 */ /* 0x000fea0003800200 */
.L_x_4344:
        /* <DEDUP_REMOVED lines=13> */
.L_x_4343:
[----:B------:R-:W-:Y:S05]  /*2ae20*/  BSYNC.RECONVERGENT B0 ;  /* 0x0000000000007941 */ /* 0x000fea0003800200 */
.L_x_4342:
        /* <DEDUP_REMOVED lines=22> */
.L_x_4353:
        /* <DEDUP_REMOVED lines=13> */
.L_x_4355:
[----:B------:R-:W-:Y:S05]  /*2b060*/  BSYNC.RECONVERGENT B2 ;  /* 0x0000000000027941 */ /* 0x000fea0003800200 */
.L_x_4354:
        /* <DEDUP_REMOVED lines=43> */
.L_x_4352:
[----:B------:R-:W-:Y:S05]  /*2b320*/  BSYNC.RECONVERGENT B1 ;  /* 0x0000000000017941 */ /* 0x000fea0003800200 */
.L_x_4351:
        /* <DEDUP_REMOVED lines=11> */
.L_x_4350:
[----:B------:R-:W-:Y:S05]  /*2b3e0*/  BSYNC.RECONVERGENT B0 ;  /* 0x0000000000007941 */ /* 0x000fea0003800200 */
.L_x_4349:
        /* <DEDUP_REMOVED lines=23> */
.L_x_4360:
        /* <DEDUP_REMOVED lines=13> */
.L_x_4362:
[----:B------:R-:W-:Y:S05]  /*2b630*/  BSYNC.RECONVERGENT B2 ;  /* 0x0000000000027941 */ /* 0x000fea0003800200 */
.L_x_4361:
        /* <DEDUP_REMOVED lines=43> */
.L_x_4359:
[----:B------:R-:W-:Y:S05]  /*2b8f0*/  BSYNC.RECONVERGENT B1 ;  /* 0x0000000000017941 */ /* 0x000fea0003800200 */
.L_x_4358:
        /* <DEDUP_REMOVED lines=13> */
.L_x_4357:
[----:B------:R-:W-:Y:S05]  /*2b9d0*/  BSYNC.RECONVERGENT B0 ;  /* 0x0000000000007941 */ /* 0x000fea0003800200 */
.L_x_4356:
        /* <DEDUP_REMOVED lines=22> */
.L_x_4367:
        /* <DEDUP_REMOVED lines=13> */
.L_x_4369:
[----:B------:R-:W-:Y:S05]  /*2bc10*/  BSYNC.RECONVERGENT B2 ;  /* 0x0000000000027941 */ /* 0x000fea0003800200 */
.L_x_4368:
        /* <DEDUP_REMOVED lines=43> */
.L_x_4366:
[----:B------:R-:W-:Y:S05]  /*2bed0*/  BSYNC.RECONVERGENT B1 ;  /* 0x0000000000017941 */ /* 0x000fea0003800200 */
.L_x_4365:
        /* <DEDUP_REMOVED lines=11> */
.L_x_4364:
[----:B------:R-:W-:Y:S05]  /*2bf90*/  BSYNC.RECONVERGENT B0 ;  /* 0x0000000000007941 */ /* 0x000fea0003800200 */
.L_x_4363:
        /* <DEDUP_REMOVED lines=23> */
.L_x_4374:
        /* <DEDUP_REMOVED lines=13> */
.L_x_4376:
[----:B------:R-:W-:Y:S05]  /*2c1e0*/  BSYNC.RECONVERGENT B2 ;  /* 0x0000000000027941 */ /* 0x000fea0003800200 */
.L_x_4375:
        /* <DEDUP_REMOVED lines=42> */
.L_x_4373:
[----:B------:R-:W-:Y:S05]  /*2c490*/  BSYNC.RECONVERGENT B1 ;  /* 0x0000000000017941 */ /* 0x000fea0003800200 */
.L_x_4372:
        /* <DEDUP_REMOVED lines=13> */
.L_x_4371:
[----:B------:R-:W-:Y:S05]  /*2c570*/  BSYNC.RECONVERGENT B0 ;  /* 0x0000000000007941 */ /* 0x000fea0003800200 */
.L_x_4370:
[----:B------:R-:W-:Y:S02]  /*2c580*/  F2FP.BF16.F32.PACK_AB R95, RZ, R136 ;  /* 0x00000088ff5f723e */ /* 0x000fe400000010ff */
[----:B------:R-:W-:Y:S02]  /*2c590*/  PRMT R94, R139, 0x5410, R94 ;  /* 0x000054108b5e7816 */ /* 0x000fe4000000005e */
[----:B------:R-:W-:Y:S02]  /*2c5a0*/  PRMT R93, R138, 0x5410, R93 ;  /* 0x000054108a5d7816 */ /* 0x000fe4000000005d */
[----:B------:R-:W-:Y:S02]  /*2c5b0*/  PRMT R92, R137, 0x5410, R92 ;  /* 0x00005410895c7816 */ /* 0x000fe4000000005c */
[----:B------:R-:W-:Y:S01]  /*2c5c0*/  PRMT R95, R144, 0x5410, R95 ;  /* 0x00005410905f7816 */ /* 0x000fe2000000005f */
[----:B------:R-:W-:Y:S06]  /*2c5d0*/  BRA `(.L_x_4377) ;  /* 0x0000002800f07947 */ /* 0x000fec0003800000 */
.L_x_4320:
        /* <DEDUP_REMOVED lines=21> */
.L_x_4382:
        /* <DEDUP_REMOVED lines=13> */
.L_x_4384:
[----:B------:R-:W-:Y:S05]  /*2c800*/  BSYNC.RECONVERGENT B2 ;  /* 0x0000000000027941 */ /* 0x000fea0003800200 */
.L_x_4383:
        /* <DEDUP_REMOVED lines=43> */
.L_x_4381:
[----:B------:R-:W-:Y:S05]  /*2cac0*/  BSYNC.RECONVERGENT B1 ;  /* 0x0000000000017941 */ /* 0x000fea0003800200 */
.L_x_4380:
        /* <DEDUP_REMOVED lines=9> */
.L_x_4379:
[----:B------:R-:W-:Y:S05]  /*2cb60*/  BSYNC.RECONVERGENT B0 ;  /* 0x0000000000007941 */ /* 0x000fea0003800200 */
.L_x_4378:
        /* <DEDUP_REMOVED lines=18> */
.L_x_4389:
        /* <DEDUP_REMOVED lines=13> */
.L_x_4391:
[----:B------:R-:W-:Y:S05]  /*2cd60*/  BSYNC.RECONVERGENT B2 ;  /* 0x0000000000027941 */ /* 0x000fea0003800200 */
.L_x_4390:
        /* <DEDUP_REMOVED lines=43> */
.L_x_4388:
[----:B------:R-:W-:Y:S05]  /*2d020*/  BSYNC.RECONVERGENT B1 ;  /* 0x0000000000017941 */ /* 0x000fea0003800200 */
.L_x_4387:
        /* <DEDUP_REMOVED lines=10> */
.L_x_4386:
[----:B------:R-:W-:Y:S05]  /*2d0d0*/  BSYNC.RECONVERGENT B0 ;  /* 0x0000000000007941 */ /* 0x000fea0003800200 */
.L_x_4385:
        /* <DEDUP_REMOVED lines=15> */
[----:B------:R-:W-:Y:S01]  /*2d1d0*/  @P2 VIADD R133, R94, 0x1 ;  /* 0x000000015e852836 */ /* 0x000fe20000000000 */
[----:B------:R-:W-:Y:S01]  /*2d1e0*/  @P2 MOV R51, R147 ;  /* 0x0000009300332202 */ /* 0x000fe20000000f00 */
[----:B------:R-:W-:Y:S06]  /*2d1f0*/  BRA `(.L_x_4395) ;  /* 0x0000000000e47947 */ /* 0x000fec0003800000 */
.L_x_4396:
        /* <DEDUP_REMOVED lines=8> */
[----:B------:R-:W-:Y:S02]  /*2d280*/  @!P2 IADD3 R51, PT, PT, R4, 0x1, RZ ;  /* 0x000000010433a810 */ /* 0x000fe40007ffe0ff */
[----:B------:R-:W-:Y:S02]  /*2d290*/  @!P2 MOV R2, RZ ;  /* 0x000000ff0002a202 */ /* 0x000fe40000000f00 */
[----:B------:R-:W-:-:S13]  /*2d2a0*/  ISETP.NE.AND P3, PT, R3, RZ, !P2 ;  /* 0x000000ff0300720c */ /* 0x000fda0005765270 */
[----:B------:R-:W-:-:S04]  /*2d2b0*/  @P3 IMAD.MOV R51, RZ, RZ, R4 ;  /* 0x000000ffff333224 */ /* 0x000fc800078e0204 */
[----:B------:R-:W-:-:S07]  /*2d2c0*/  @!P2 IMAD.MOV.U32 R4, RZ, RZ, R51 ;  /* 0x000000ffff04a224 */ /* 0x000fce00078e0033 */
.L_x_4398:
[----:B------:R-:W-:Y:S05]  /*2d2d0*/  BSYNC.RECONVERGENT B2 ;  /* 0x0000000000027941 */ /* 0x000fea0003800200 */
.L_x_4397:
        /* <DEDUP_REMOVED lines=41> */
[----:B------:R-:W-:Y:S01]  /*2d570*/  IMAD.MOV.U32 R133, RZ, RZ, RZ ;  /* 0x000000ffff857224 */ /* 0x000fe200078e00ff */
[----:B------:R-:W-:-:S07]  /*2d580*/  MOV R140, R132 ;  /* 0x00000084008c7202 */ /* 0x000fce0000000f00 */
.L_x_4395:
[----:B------:R-:W-:Y:S05]  /*2d590*/  BSYNC.RECONVERGENT B1 ;  /* 0x0000000000017941 */ /* 0x000fea0003800200 */
.L_x_4394:
        /* <DEDUP_REMOVED lines=9> */
.L_x_4393:
[----:B------:R-:W-:Y:S05]  /*2d630*/  BSYNC.RECONVERGENT B0 ;  /* 0x0000000000007941 */ /* 0x000fea0003800200 */
.L_x_4392:
        /* <DEDUP_REMOVED lines=14> */
[----:B------:R-:W-:Y:S01]  /*2d720*/  @!P2 IMAD.MOV.U32 R52, RZ, RZ, R151 ;  /* 0x000000ffff34a224 */ /* 0x000fe200078e0097 */
[----:B------:R-:W-:Y:S01]  /*2d730*/  @P2 IADD3 R94, PT, PT, R133, 0x1, RZ ;  /* 0x00000001855e2810 */ /* 0x000fe20007ffe0ff */
[----:B------:R-:W-:Y:S01]  /*2d740*/  @P2 IMAD.MOV.U32 R52, RZ, RZ, R147 ;  /* 0x000000ffff342224 */ /* 0x000fe200078e0093 */
[----:B------:R-:W-:Y:S06]  /*2d750*/  BRA `(.L_x_4402) ;  /* 0x0000000000e47947 */ /* 0x000fec0003800000 */
.L_x_4403:
        /* <DEDUP_REMOVED lines=8> */
[----:B------:R-:W-:Y:S02]  /*2d7e0*/  @!P2 VIADD R52, R4, 0x1 ;  /* 0x000000010434a836 */ /* 0x000fe40000000000 */
[----:B------:R-:W-:Y:S01]  /*2d7f0*/  @!P2 IMAD.MOV.U32 R2, RZ, RZ, RZ ;  /* 0x000000ffff02a224 */ /* 0x000fe200078e00ff */
[----:B------:R-:W-:-:S13]  /*2d800*/  ISETP.NE.AND P3, PT, R3, RZ, !P2 ;  /* 0x000000ff0300720c */ /* 0x000fda0005765270 */
[----:B------:R-:W-:-:S04]  /*2d810*/  @P3 IADD3 R52, PT, PT, R4, RZ, RZ ;  /* 0x000000ff04343210 */ /* 0x000fc80007ffe0ff */
[----:B------:R-:W-:-:S07]  /*2d820*/  @!P2 MOV R4, R52 ;  /* 0x000000340004a202 */ /* 0x000fce0000000f00 */
.L_x_4405:
[----:B------:R-:W-:Y:S05]  /*2d830*/  BSYNC.RECONVERGENT B2 ;  /* 0x0000000000027941 */ /* 0x000fea0003800200 */
.L_x_4404:
[----:B------:R-:W-:Y:S01]  /*2d840*/  IMAD.WIDE.U32 R138, R3, -0x326172a9, RZ ;  /* 0xcd9e8d57038a7825 */ /* 0x000fe200078e00ff */
[----:B------:R-:W-:-:S03]  /*2d850*/  LOP3.LUT R132, R4, R135, R117, 0x96, !PT ;  /* 0x0000008704847212 */ /* 0x000fc600078e9675 */
[----:B------:R-:W-:Y:S01]  /*2d860*/  HFMA2 R94, -RZ, RZ, 0, 0 ;  /* 0x00000000ff5e7431 */ /* 0x000fe200000001ff */
        /* <DEDUP_REMOVED lines=40> */
.L_x_4402:
[----:B------:R-:W-:Y:S05]  /*2daf0*/  BSYNC.RECONVERGENT B1 ;  /* 0x0000000000017941 */ /* 0x000fea0003800200 */
.L_x_4401:
        /* <DEDUP_REMOVED lines=10> */
.L_x_4400:
[----:B------:R-:W-:Y:S05]  /*2dba0*/  BSYNC.RECONVERGENT B0 ;  /* 0x0000000000007941 */ /* 0x000fea0003800200 */
.L_x_4399:
        /* <DEDUP_REMOVED lines=18> */
.L_x_4410:
        /* <DEDUP_REMOVED lines=13> */
.L_x_4412:
[----:B------:R-:W-:Y:S05]  /*2dda0*/  BSYNC.RECONVERGENT B2 ;  /* 0x0000000000027941 */ /* 0x000fea0003800200 */
.L_x_4411:
        /* <DEDUP_REMOVED lines=43> */
.L_x_4409:
[----:B------:R-:W-:Y:S05]  /*2e060*/  BSYNC.RECONVERGENT B1 ;  /* 0x0000000000017941 */ /* 0x000fea0003800200 */
.L_x_4408:
        /* <DEDUP_REMOVED lines=9> */
.L_x_4407:
[----:B------:R-:W-:Y:S05]  /*2e100*/  BSYNC.RECONVERGENT B0 ;  /* 0x0000000000007941 */ /* 0x000fea0003800200 */
.L_x_4406:
        /* <DEDUP_REMOVED lines=18> */
.L_x_4417:
        /* <DEDUP_REMOVED lines=13> */
.L_x_4419:
[----:B------:R-:W-:Y:S05]  /*2e300*/  BSYNC.RECONVERGENT B2 ;  /* 0x0000000000027941 */ /* 0x000fea0003800200 */
.L_x_4418:
        /* <DEDUP_REMOVED lines=43> */
.L_x_4416:
[----:B------:R-:W-:Y:S05]  /*2e5c0*/  BSYNC.RECONVERGENT B1 ;  /* 0x0000000000017941 */ /* 0x000fea0003800200 */
.L_x_4415:
        /* <DEDUP_REMOVED lines=10> */
.L_x_4414:
[----:B------:R-:W-:Y:S05]  /*2e670*/  BSYNC.RECONVERGENT B0 ;  /* 0x0000000000007941 */ /* 0x000fea0003800200 */
.L_x_4413:
        /* <DEDUP_REMOVED lines=18> */
.L_x_4424:
        /* <DEDUP_REMOVED lines=13> */
.L_x_4426:
[----:B------:R-:W-:Y:S05]  /*2e870*/  BSYNC.RECONVERGENT B2 ;  /* 0x0000000000027941 */ /* 0x000fea0003800200 */
.L_x_4425:
        /* <DEDUP_REMOVED lines=40> */
[----:B------:R-:W-:Y:S01]  /*2eb00*/  MOV R140, R138 ;  /* 0x0000008a008c7202 */ /* 0x000fe20000000f00 */
[----:B------:R-:W-:Y:S01]  /*2eb10*/  IMAD.MOV.U32 R138, RZ, RZ, RZ ;  /* 0x000000ffff8a7224 */ /* 0x000fe200078e00ff */
[----:B------:R-:W-:-:S07]  /*2eb20*/  LOP3.LUT R151, R30, R142, R139, 0x96, !PT ;  /* 0x0000008e1e977212 */ /* 0x000fce00078e968b */
.L_x_4423:
[----:B------:R-:W-:Y:S05]  /*2eb30*/  BSYNC.RECONVERGENT B1 ;  /* 0x0000000000017941 */ /* 0x000fea0003800200 */
.L_x_4422:
        /* <DEDUP_REMOVED lines=9> */
.L_x_4421:
[----:B------:R-:W-:Y:S05]  /*2ebd0*/  BSYNC.RECONVERGENT B0 ;  /* 0x0000000000007941 */ /* 0x000fea0003800200 */
.L_x_4420:
        /* <DEDUP_REMOVED lines=18> */
.L_x_4431:
        /* <DEDUP_REMOVED lines=13> */
.L_x_4433:
[----:B------:R-:W-:Y:S05]  /*2edd0*/  BSYNC.RECONVERGENT B2 ;  /* 0x0000000000027941 */ /* 0x000fea0003800200 */
.L_x_4432:
        /* <DEDUP_REMOVED lines=43> */
.L_x_4430:
[----:B------:R-:W-:Y:S05]  /*2f090*/  BSYNC.RECONVERGENT B1 ;  /* 0x0000000000017941 */ /* 0x000fea0003800200 */
.L_x_4429:
        /* <DEDUP_REMOVED lines=10> */
.L_x_4428:
[----:B------:R-:W-:Y:S05]  /*2f140*/  BSYNC.RECONVERGENT B0 ;  /* 0x0000000000007941 */ /* 0x000fea0003800200 */
.L_x_4427:
[----:B------:R-:W-:Y:S02]  /*2f150*/  F2FP.BF16.F32.PACK_AB R138, RZ, R136 ;  /* 0x00000088ff8a723e */ /* 0x000fe400000010ff */
[----:B------:R-:W-:Y:S02]  /*2f160*/  PRMT R92, R92, 0x5410, R95 ;  /* 0x000054105c5c7816 */ /* 0x000fe4000000005f */
[----:B------:R-:W-:Y:S02]  /*2f170*/  PRMT R94, R94, 0x5410, R141 ;  /* 0x000054105e5e7816 */ /* 0x000fe4000000008d */
[----:B------:R-:W-:Y:S02]  /*2f180*/  PRMT R93, R93, 0x5410, R137 ;  /* 0x000054105d5d7816 */ /* 0x000fe40000000089 */
[----:B------:R-:W-:-:S07]  /*2f190*/  PRMT R95, R144, 0x5410, R138 ;  /* 0x00005410905f7816 */ /* 0x000fce000000008a */
.L_x_4377:
        /* <DEDUP_REMOVED lines=26> */
.L_x_4435:
[----:B------:R-:W-:Y:S05]  /*2f340*/  BSYNC.RECONVERGENT B0 ;  /* 0x0000000000007941 */ /* 0x000fea0003800200 */
.L_x_4434:
[----:B------:R-:W-:Y:S04]  /*2f350*/  BSSY.RECONVERGENT B0, `(.L_x_4436) ;  /* 0x0000006000007945 */ /* 0x000fe80003800200 */
[----:B------:R-:W-:Y:S05]  /*2f360*/  @!P1 BRA `(.L_x_4437) ;  /* 0x0000000000109947 */ /* 0x000fea0003800000 */
[----:B-----5:R-:W2:Y:S01]  /*2f370*/  LDC.64 R56, c[0x0][0x390] ;  /* 0x0000e400ff387b82 */ /* 0x020ea20000000a00 */
[----:B------:R-:W-:-:S05]  /*2f380*/  IADD3 R59, PT, PT, R152, 0x100, RZ ;  /* 0x00000100983b7810 */ /* 0x000fca0007ffe0ff */
[----:B--2---:R-:W-:-:S06]  /*2f390*/  IMAD.WIDE.U32 R56, R59, 0x10, R56 ;  /* 0x000000103b387825 */ /* 0x004fcc00078e0038 */
[----:B------:R-:W5:Y:S02]  /*2f3a0*/  LDG.E.128 R56, desc[UR6][R56.64] ;  /* 0x0000000638387981 */ /* 0x000f64000c1e1d00 */
.L_x_4437:
[----:B------:R-:W-:Y:S05]  /*2f3b0*/  BSYNC.RECONVERGENT B0 ;  /* 0x0000000000007941 */ /* 0x000fea0003800200 */
.L_x_4436:
[----:B------:R-:W-:Y:S05]  /*2f3c0*/  @!P0 BRA `(.L_x_4438) ;  /* 0x0000002c00d88947 */ /* 0x000fea0003800000 */
[----:B01----:R-:W0:Y:S01]  /*2f3d0*/  LDC.64 R92, c[0x0][0x3a0] ;  /* 0x0000e800ff5c7b82 */ /* 0x003e220000000a00 */
[----:B------:R-:W-:-:S04]  /*2f3e0*/  VIADD R95, R146, 0x100 ;  /* 0x00000100925f7836 */ /* 0x000fc80000000000 */
        /* <DEDUP_REMOVED lines=18> */
[----:B------:R-:W-:Y:S01]  /*2f510*/  @!P3 IMAD.MOV.U32 R150, RZ, RZ, R140 ;  /* 0x000000ffff96b224 */ /* 0x000fe200078e008c */
[----:B------:R-:W-:Y:S01]  /*2f520*/  @!P3 MOV R6, R151 ;  /* 0x000000970006b202 */ /* 0x000fe20000000f00 */
[----:B------:R-:W-:Y:S01]  /*2f530*/  @P3 VIADD R139, R142, 0x1 ;  /* 0x000000018e8b3836 */ /* 0x000fe20000000000 */
[----:B------:R-:W-:Y:S01]  /*2f540*/  @P3 MOV R150, R140 ;  /* 0x0000008c00963202 */ /* 0x000fe20000000f00 */
[----:B------:R-:W-:Y:S01]  /*2f550*/  @P3 IMAD.MOV.U32 R6, RZ, RZ, R147 ;  /* 0x000000ffff063224 */ /* 0x000fe200078e0093 */
[----:B------:R-:W-:Y:S06]  /*2f560*/  BRA `(.L_x_4442) ;  /* 0x0000000000e47947 */ /* 0x000fec0003800000 */
.L_x_4443:
        /* <DEDUP_REMOVED lines=13> */
.L_x_4445:
[----:B------:R-:W-:Y:S05]  /*2f640*/  BSYNC.RECONVERGENT B2 ;  /* 0x0000000000027941 */ /* 0x000fea0003800200 */
.L_x_4444:
        /* <DEDUP_REMOVED lines=41> */
[----:B------:R-:W-:Y:S01]  /*2f8e0*/  HFMA2 R139, -RZ, RZ, 0, 0 ;  /* 0x00000000ff8b7431 */ /* 0x000fe200000001ff */
[----:B------:R-:W-:-:S07]  /*2f8f0*/  MOV R150, R138 ;  /* 0x0000008a00967202 */ /* 0x000fce0000000f00 */
.L_x_4442:
[----:B------:R-:W-:Y:S05]  /*2f900*/  BSYNC.RECONVERGENT B1 ;  /* 0x0000000000017941 */ /* 0x000fea0003800200 */
.L_x_4441:
        /* <DEDUP_REMOVED lines=11> */
.L_x_4440:
[----:B------:R-:W-:Y:S05]  /*2f9c0*/  BSYNC.RECONVERGENT B0 ;  /* 0x0000000000007941 */ /* 0x000fea0003800200 */
.L_x_4439:
        /* <DEDUP_REMOVED lines=23> */
.L_x_4450:
        /* <DEDUP_REMOVED lines=13> */
.L_x_4452:
[----:B------:R-:W-:Y:S05]  /*2fc10*/  BSYNC.RECONVERGENT B2 ;  /* 0x0000000000027941 */ /* 0x000fea0003800200 */
.L_x_4451:
        /* <DEDUP_REMOVED lines=43> */
.L_x_4449:
[----:B------:R-:W-:Y:S05]  /*2fed0*/  BSYNC.RECONVERGENT B1 ;  /* 0x0000000000017941 */ /* 0x000fea0003800200 */
.L_x_4448:
        /* <DEDUP_REMOVED lines=13> */
.L_x_4447:
[----:B------:R-:W-:Y:S05]  /*2ffb0*/  BSYNC.RECONVERGENT B0 ;  /* 0x0000000000007941 */ /* 0x000fea0003800200 */
.L_x_4446:
        /* <DEDUP_REMOVED lines=22> */
.L_x_4457:
        /* <DEDUP_REMOVED lines=13> */
.L_x_4459:
[----:B------:R-:W-:Y:S05]  /*301f0*/  BSYNC.RECONVERGENT B2 ;  /* 0x0000000000027941 */ /* 0x000fea0003800200 */
.L_x_4458:
        /* <DEDUP_REMOVED lines=43> */
.L_x_4456:
[----:B------:R-:W-:Y:S05]  /*304b0*/  BSYNC.RECONVERGENT B1 ;  /* 0x0000000000017941 */ /* 0x000fea0003800200 */
.L_x_4455:
        /* <DEDUP_REMOVED lines=11> */
.L_x_4454:
[----:B------:R-:W-:Y:S05]  /*30570*/  BSYNC.RECONVERGENT B0 ;  /* 0x0000000000007941 */ /* 0x000fea0003800200 */
.L_x_4453:
        /* <DEDUP_REMOVED lines=23> */
.L_x_4464:
        /* <DEDUP_REMOVED lines=13> */
.L_x_4466:
[----:B------:R-:W-:Y:S05]  /*307c0*/  BSYNC.RECONVERGENT B2 ;  /* 0x0000000000027941 */ /* 0x000fea0003800200 */
.L_x_4465:
        /* <DEDUP_REMOVED lines=43> */
.L_x_4463:
[----:B------:R-:W-:Y:S05]  /*30a80*/  BSYNC.RECONVERGENT B1 ;  /* 0x0000000000017941 */ /* 0x000fea0003800200 */
.L_x_4462:
        /* <DEDUP_REMOVED lines=13> */
.L_x_4461:
[----:B------:R-:W-:Y:S05]  /*30b60*/  BSYNC.RECONVERGENT B0 ;  /* 0x0000000000007941 */ /* 0x000fea0003800200 */
.L_x_4460:
        /* <DEDUP_REMOVED lines=22> */
.L_x_4471:
        /* <DEDUP_REMOVED lines=13> */
.L_x_4473:
[----:B------:R-:W-:Y:S05]  /*30da0*/  BSYNC.RECONVERGENT B2 ;  /* 0x0000000000027941 */ /* 0x000fea0003800200 */
.L_x_4472:
        /* <DEDUP_REMOVED lines=43> */
.L_x_4470:
[----:B------:R-:W-:Y:S05]  /*31060*/  BSYNC.RECONVERGENT B1 ;  /* 0x0000000000017941 */ /* 0x000fea0003800200 */
.L_x_4469:
[----:B------:R-:W-:Y:S01]  /*31070*/  I2FP.F32.U32 R47, R47 ;  /* 0x0000002f002f7245 */ /* 0x000fe20000201000 */
[----:B------:R-:W-:-:S04]  /*31080*/  IMAD.MOV.U32 R92, RZ, RZ, 0x2f800000 ;  /* 0x2f800000ff5c7424 */ /* 0x000fc800078e00ff */
[----:B------:R-:W-:Y:S01]  /*31090*/  FFMA.FTZ R47, R47, R92, 1.1641532182693481445e-10 ;  /* 0x2f0000002f2f7423 */ /* 0x000fe2000001005c */
[----:B-----5:R-:W-:-:S04]  /*310a0*/  SHF.L.U32 R92, R58, 0x10, RZ ;  /* 0x000000103a5c7819 */ /* 0x020fc800000006ff */
[----:B------:R-:W-:Y:S01]  /*310b0*/  FSETP.GTU.FTZ.AND P3, PT, R47, UR8, PT ;  /* 0x000000082f007c0b */ /* 0x000fe2000bf7c000 */
[----:B------:R-:W-:Y:S01]  /*310c0*/  FMUL.FTZ R92, R92, UR11 ;  /* 0x0000000b5c5c7c20 */ /* 0x000fe20008410000 */
[----:B------:R-:W-:-:S03]  /*310d0*/  IMAD.U32 R47, R94, 0x10000, RZ ;  /* 0x000100005e2f7824 */ /* 0x000fc600078e00ff */
[----:B------:R-:W-:-:S05]  /*310e0*/  FMUL.FTZ R92, R92, UR10 ;  /* 0x0000000a5c5c7c20 */ /* 0x000fca0008410000 */
[----:B------:R-:W-:-:S05]  /*310f0*/  FSEL R142, R92, RZ, !P3 ;  /* 0x000000ff5c8e7208 */ /* 0x000fca0005800000 */
[----:B------:R-:W-:Y:S01]  /*31100*/  FADD.FTZ R142, R47, R142 ;  /* 0x0000008e2f8e7221 */ /* 0x000fe20000010000 */
[----:B------:R-:W-:-:S07]  /*31110*/  SEL R47, RZ, 0x1, P3 ;  /* 0x00000001ff2f7807 */ /* 0x000fce0001800000 */
.L_x_4468:
[----:B------:R-:W-:Y:S05]  /*31120*/  BSYNC.RECONVERGENT B0 ;  /* 0x0000000000007941 */ /* 0x000fea0003800200 */
.L_x_4467:
        /* <DEDUP_REMOVED lines=23> */
.L_x_4478:
        /* <DEDUP_REMOVED lines=13> */
.L_x_4480:
[----:B------:R-:W-:Y:S05]  /*31370*/  BSYNC.RECONVERGENT B2 ;  /* 0x0000000000027941 */ /* 0x000fea0003800200 */
.L_x_4479:
        /* <DEDUP_REMOVED lines=43> */
.L_x_4477:
[----:B------:R-:W-:Y:S05]  /*31630*/  BSYNC.RECONVERGENT B1 ;  /* 0x0000000000017941 */ /* 0x000fea0003800200 */
.L_x_4476:
[----:B------:R-:W-:Y:S01]  /*31640*/  I2FP.F32.U32 R48, R48 ;  /* 0x0000003000307245 */ /* 0x000fe20000201000 */
[----:B------:R-:W-:Y:S01]  /*31650*/  IMAD.MOV.U32 R93, RZ, RZ, 0x2f800000 ;  /* 0x2f800000ff5d7424 */ /* 0x000fe200078e00ff */
[----:B------:R-:W-:-:S03]  /*31660*/  PRMT R94, R94, 0x7632, R94 ;  /* 0x000076325e5e7816 */ /* 0x000fc6000000005e */
[----:B------:R-:W-:Y:S01]  /*31670*/  FFMA.FTZ R48, R48, R93, 1.1641532182693481445e-10 ;  /* 0x2f00000030307423 */ /* 0x000fe2000001005d */
[----:B-----5:R-:W-:Y:S01]  /*31680*/  PRMT R93, R58, 0x7632, R93 ;  /* 0x000076323a5d7816 */ /* 0x020fe2000000005d */
[----:B------:R-:W-:-:S03]  /*31690*/  IMAD.U32 R94, R94, 0x10000, RZ ;  /* 0x000100005e5e7824 */ /* 0x000fc600078e00ff */
[----:B------:R-:W-:Y:S02]  /*316a0*/  SHF.L.U32 R93, R93, 0x10, RZ ;  /* 0x000000105d5d7819 */ /* 0x000fe400000006ff */
[----:B------:R-:W-:-:S03]  /*316b0*/  FSETP.GTU.FTZ.AND P3, PT, R48, UR8, PT ;  /* 0x0000000830007c0b */ /* 0x000fc6000bf7c000 */
[----:B------:R-:W-:Y:S01]  /*316c0*/  FMUL.FTZ R93, R93, UR11 ;  /* 0x0000000b5d5d7c20 */ /* 0x000fe20008410000 */
[----:B------:R-:W-:-:S03]  /*316d0*/  SEL R48, RZ, 0x1, P3 ;  /* 0x00000001ff307807 */ /* 0x000fc60001800000 */
[----:B------:R-:W-:-:S05]  /*316e0*/  FMUL.FTZ R93, R93, UR10 ;  /* 0x0000000a5d5d7c20 */ /* 0x000fca0008410000 */
[----:B------:R-:W-:-:S05]  /*316f0*/  FSEL R93, R93, RZ, !P3 ;  /* 0x000000ff5d5d7208 */ /* 0x000fca0005800000 */
[----:B------:R-:W-:-:S07]  /*31700*/  FADD.FTZ R141, R94, R93 ;  /* 0x0000005d5e8d7221 */ /* 0x000fce0000010000 */
.L_x_4475:
[----:B------:R-:W-:Y:S05]  /*31710*/  BSYNC.RECONVERGENT B0 ;  /* 0x0000000000007941 */ /* 0x000fea0003800200 */
.L_x_4474:
        /* <DEDUP_REMOVED lines=22> */
.L_x_4485:
        /* <DEDUP_REMOVED lines=13> */
.L_x_4487:
[----:B------:R-:W-:Y:S05]  /*31950*/  BSYNC.RECONVERGENT B2 ;  /* 0x0000000000027941 */ /* 0x000fea0003800200 */
.L_x_4486:
        /* <DEDUP_REMOVED lines=43> */
.L_x_4484:
[----:B------:R-:W-:Y:S05]  /*31c10*/  BSYNC.RECONVERGENT B1 ;  /* 0x0000000000017941 */ /* 0x000fea0003800200 */
.L_x_4483:
        /* <DEDUP_REMOVED lines=11> */
.L_x_4482:
[----:B------:R-:W-:Y:S05]  /*31cd0*/  BSYNC.RECONVERGENT B0 ;  /* 0x0000000000007941 */ /* 0x000fea0003800200 */
.L_x_4481:
        /* <DEDUP_REMOVED lines=23> */
.L_x_4492:
        /* <DEDUP_REMOVED lines=13> */
.L_x_4494:
[----:B------:R-:W-:Y:S05]  /*31f20*/  BSYNC.RECONVERGENT B2 ;  /* 0x0000000000027941 */ /* 0x000fea0003800200 */
.L_x_4493:
        /* <DEDUP_REMOVED lines=43> */
.L_x_4491:
[----:B------:R-:W-:Y:S05]  /*321e0*/  BSYNC.RECONVERGENT B1 ;  /* 0x0000000000017941 */ /* 0x000fea0003800200 */
.L_x_4490:
        /* <DEDUP_REMOVED lines=13> */
.L_x_4489:
[----:B------:R-:W-:Y:S05]  /*322c0*/  BSYNC.RECONVERGENT B0 ;  /* 0x0000000000007941 */ /* 0x000fea0003800200 */
.L_x_4488:
[----:B------:R-:W-:Y:S02]  /*322d0*/  F2FP.BF16.F32.PACK_AB R95, RZ, R143 ;  /* 0x0000008fff5f723e */ /* 0x000fe400000010ff */
[----:B------:R-:W-:Y:S02]  /*322e0*/  PRMT R94, R156, 0x5410, R94 ;  /* 0x000054109c5e7816 */ /* 0x000fe4000000005e */
[----:B------:R-:W-:Y:S02]  /*322f0*/  PRMT R93, R158, 0x5410, R157 ;  /* 0x000054109e5d7816 */ /* 0x000fe4000000009d */
[----:B------:R-:W-:Y:S02]  /*32300*/  PRMT R92, R160, 0x5410, R159 ;  /* 0x00005410a05c7816 */ /* 0x000fe4000000009f */
[----:B------:R-:W-:Y:S01]  /*32310*/  PRMT R95, R161, 0x5410, R95 ;  /* 0x00005410a15f7816 */ /* 0x000fe2000000005f */
[----:B------:R-:W-:Y:S06]  /*32320*/  BRA `(.L_x_4495) ;  /* 0x0000002800f07947 */ /* 0x000fec0003800000 */
.L_x_4438:
        /* <DEDUP_REMOVED lines=21> */
.L_x_4500:
        /* <DEDUP_REMOVED lines=13> */
.L_x_4502:
[----:B------:R-:W-:Y:S05]  /*32550*/  BSYNC.RECONVERGENT B2 ;  /* 0x0000000000027941 */ /* 0x000fea0003800200 */
.L_x_4501:
        /* <DEDUP_REMOVED lines=40> */
[----:B------:R-:W-:Y:S01]  /*327e0*/  MOV R153, R92 ;  /* 0x0000005c00997202 */ /* 0x000fe20000000f00 */
[----:B------:R-:W-:Y:S01]  /*327f0*/  HFMA2 R92, -RZ, RZ, 0, 0 ;  /* 0x00000000ff5c7431 */ /* 0x000fe200000001ff */
[----:B------:R-:W-:-:S07]  /*32800*/  LOP3.LUT R151, R30, R94, R93, 0x96, !PT ;  /* 0x0000005e1e977212 */ /* 0x000fce00078e965d */
.L_x_4499:
[----:B------:R-:W-:Y:S05]  /*32810*/  BSYNC.RECONVERGENT B1 ;  /* 0x0000000000017941 */ /* 0x000fea0003800200 */
.L_x_4498:
        /* <DEDUP_REMOVED lines=9> */
.L_x_4497:
[----:B------:R-:W-:Y:S05]  /*328b0*/  BSYNC.RECONVERGENT B0 ;  /* 0x0000000000007941 */ /* 0x000fea0003800200 */
.L_x_4496:
        /* <DEDUP_REMOVED lines=18> */
.L_x_4507:
        /* <DEDUP_REMOVED lines=13> */
.L_x_4509:
[----:B------:R-:W-:Y:S05]  /*32ab0*/  BSYNC.RECONVERGENT B2 ;  /* 0x0000000000027941 */ /* 0x000fea0003800200 */
.L_x_4508:
        /* <DEDUP_REMOVED lines=43> */
.L_x_4506:
[----:B------:R-:W-:Y:S05]  /*32d70*/  BSYNC.RECONVERGENT B1 ;  /* 0x0000000000017941 */ /* 0x000fea0003800200 */
.L_x_4505:
        /* <DEDUP_REMOVED lines=10> */
.L_x_4504:
[----:B------:R-:W-:Y:S05]  /*32e20*/  BSYNC.RECONVERGENT B0 ;  /* 0x0000000000007941 */ /* 0x000fea0003800200 */
.L_x_4503:
        /* <DEDUP_REMOVED lines=18> */
.L_x_4514:
        /* <DEDUP_REMOVED lines=13> */
.L_x_4516:
[----:B------:R-:W-:Y:S05]  /*33020*/  BSYNC.RECONVERGENT B2 ;  /* 0x0000000000027941 */ /* 0x000fea0003800200 */
.L_x_4515:
        /* <DEDUP_REMOVED lines=40> */
[----:B------:R-:W-:Y:S02]  /*332b0*/  HFMA2 R92, -RZ, RZ, 0, 0 ;  /* 0x00000000ff5c7431 */ /* 0x000fe400000001ff */
[----:B------:R-:W-:Y:S01]  /*332c0*/  IMAD.MOV.U32 R154, RZ, RZ, R140 ;  /* 0x000000ffff9a7224 */ /* 0x000fe200078e008c */
[----:B------:R-:W-:-:S07]  /*332d0*/  LOP3.LUT R151, R30, R94, R93, 0x96, !PT ;  /* 0x0000005e1e977212 */ /* 0x000fce00078e965d */
.L_x_4513:
[----:B------:R-:W-:Y:S05]  /*332e0*/  BSYNC.RECONVERGENT B1 ;  /* 0x0000000000017941 */ /* 0x000fea0003800200 */
.L_x_4512:
        /* <DEDUP_REMOVED lines=9> */
.L_x_4511:
[----:B------:R-:W-:Y:S05]  /*33380*/  BSYNC.RECONVERGENT B0 ;  /* 0x0000000000007941 */ /* 0x000fea0003800200 */
.L_x_4510:
        /* <DEDUP_REMOVED lines=18> */
.L_x_4521:
        /* <DEDUP_REMOVED lines=13> */
.L_x_4523:
[----:B------:R-:W-:Y:S05]  /*33580*/  BSYNC.RECONVERGENT B2 ;  /* 0x0000000000027941 */ /* 0x000fea0003800200 */
.L_x_4522:
        /* <DEDUP_REMOVED lines=43> */
.L_x_4520:
[----:B------:R-:W-:Y:S05]  /*33840*/  BSYNC.RECONVERGENT B1 ;  /* 0x0000000000017941 */ /* 0x000fea0003800200 */
.L_x_4519:
        /* <DEDUP_REMOVED lines=10> */
.L_x_4518:
[----:B------:R-:W-:Y:S05]  /*338f0*/  BSYNC.RECONVERGENT B0 ;  /* 0x0000000000007941 */ /* 0x000fea0003800200 */
.L_x_4517:
        /* <DEDUP_REMOVED lines=18> */
.L_x_4528:
        /* <DEDUP_REMOVED lines=13> */
.L_x_4530:
[----:B------:R-:W-:Y:S05]  /*33af0*/  BSYNC.RECONVERGENT B2 ;  /* 0x0000000000027941 */ /* 0x000fea0003800200 */
.L_x_4529:
        /* <DEDUP_REMOVED lines=43> */
.L_x_4527:
[----:B------:R-:W-:Y:S05]  /*33db0*/  BSYNC.RECONVERGENT B1 ;  /* 0x0000000000017941 */ /* 0x000fea0003800200 */
.L_x_4526:
        /* <DEDUP_REMOVED lines=9> */
.L_x_4525:
[----:B------:R-:W-:Y:S05]  /*33e50*/  BSYNC.RECONVERGENT B0 ;  /* 0x0000000000007941 */ /* 0x000fea0003800200 */
.L_x_4524:
        /* <DEDUP_REMOVED lines=18> */
.L_x_4535:
        /* <DEDUP_REMOVED lines=13> */
.L_x_4537:
[----:B------:R-:W-:Y:S05]  /*34050*/  BSYNC.RECONVERGENT B2 ;  /* 0x0000000000027941 */ /* 0x000fea0003800200 */
.L_x_4536:
        /* <DEDUP_REMOVED lines=41> */
[----:B------:R-:W-:Y:S01]  /*342f0*/  IMAD.MOV.U32 R93, RZ, RZ, RZ ;  /* 0x000000ffff5d7224 */ /* 0x000fe200078e00ff */
[----:B------:R-:W-:-:S07]  /*34300*/  MOV R153, R92 ;  /* 0x0000005c00997202 */ /* 0x000fce0000000f00 */
.L_x_4534:
[----:B------:R-:W-:Y:S05]  /*34310*/  BSYNC.RECONVERGENT B1 ;  /* 0x0000000000017941 */ /* 0x000fea0003800200 */
.L_x_4533:
        /* <DEDUP_REMOVED lines=10> */
.L_x_4532:
[----:B------:R-:W-:Y:S05]  /*343c0*/  BSYNC.RECONVERGENT B0 ;  /* 0x0000000000007941 */ /* 0x000fea0003800200 */
.L_x_4531:
        /* <DEDUP_REMOVED lines=18> */
.L_x_4542:
        /* <DEDUP_REMOVED lines=13> */
.L_x_4544:
[----:B------:R-:W-:Y:S05]  /*345c0*/  BSYNC.RECONVERGENT B2 ;  /* 0x0000000000027941 */ /* 0x000fea0003800200 */
.L_x_4543:
        /* <DEDUP_REMOVED lines=40> */
[----:B------:R-:W-:Y:S02]  /*34850*/  IMAD.MOV.U32 R153, RZ, RZ, R92 ;  /* 0x000000ffff997224 */ /* 0x000fe400078e005c */
[----:B------:R-:W-:Y:S01]  /*34860*/  HFMA2 R92, -RZ, RZ, 0, 0 ;  /* 0x00000000ff5c7431 */ /* 0x000fe200000001ff */
[----:B------:R-:W-:-:S07]  /*34870*/  LOP3.LUT R151, R30, R94, R93, 0x96, !PT ;  /* 0x0000005e1e977212 */ /* 0x000fce00078e965d */
.L_x_4541:
[----:B------:R-:W-:Y:S05]  /*34880*/  BSYNC.RECONVERGENT B1 ;  /* 0x0000000000017941 */ /* 0x000fea0003800200 */
.L_x_4540:
        /* <DEDUP_REMOVED lines=9> */
.L_x_4539:
[----:B------:R-:W-:Y:S05]  /*34920*/  BSYNC.RECONVERGENT B0 ;  /* 0x0000000000007941 */ /* 0x000fea0003800200 */
.L_x_4538:
        /* <DEDUP_REMOVED lines=18> */
.L_x_4549:
        /* <DEDUP_REMOVED lines=13> */
.L_x_4551:
[----:B------:R-:W-:Y:S05]  /*34b20*/  BSYNC.RECONVERGENT B2 ;  /* 0x0000000000027941 */ /* 0x000fea0003800200 */
.L_x_4550:
        /* <DEDUP_REMOVED lines=15> */
[----:B------:R-:W-:-:S03]  /*34c20*/  LOP3.LUT R95, R42, R150, R95, 0x96, !PT ;  /* 0x000000962a5f7212 */ /* 0x000fc600078e965f */
        /* <DEDUP_REMOVED lines=25> */
[----:B------:R-:W-:Y:S02]  /*34dc0*/  LOP3.LUT R151, R30, R148, R93, 0x96, !PT ;  /* 0x000000941e977212 */ /* 0x000fe400078e965d */
[----:B------:R-:W-:-:S07]  /*34dd0*/  MOV R153, R92 ;  /* 0x0000005c00997202 */ /* 0x000fce0000000f00 */
.L_x_4548:
[----:B------:R-:W-:Y:S05]  /*34de0*/  BSYNC.RECONVERGENT B1 ;  /* 0x0000000000017941 */ /* 0x000fea0003800200 */
.L_x_4547:
        /* <DEDUP_REMOVED lines=10> */
.L_x_4546:
[----:B------:R-:W-:Y:S05]  /*34e90*/  BSYNC.RECONVERGENT B0 ;  /* 0x0000000000007941 */ /* 0x000fea0003800200 */
.L_x_4545:
[----:B------:R-:W-:Y:S02]  /*34ea0*/  F2FP.BF16.F32.PACK_AB R95, RZ, R143 ;  /* 0x0000008fff5f723e */ /* 0x000fe400000010ff */
[----:B------:R-:W-:Y:S02]  /*34eb0*/  PRMT R94, R155, 0x5410, R160 ;  /* 0x000054109b5e7816 */ /* 0x000fe400000000a0 */
[----:B------:R-:W-:Y:S02]  /*34ec0*/  PRMT R93, R157, 0x5410, R156 ;  /* 0x000054109d5d7816 */ /* 0x000fe4000000009c */
[----:B------:R-:W-:Y:S02]  /*34ed0*/  PRMT R92, R159, 0x5410, R158 ;  /* 0x000054109f5c7816 */ /* 0x000fe4000000009e */
[----:B------:R-:W-:-:S07]  /*34ee0*/  PRMT R95, R161, 0x5410, R95 ;  /* 0x00005410a15f7816 */ /* 0x000fce000000005f */
.L_x_4495:
        /* <DEDUP_REMOVED lines=8> */
[----:B------:R-:W-:Y:S02]  /*34f70*/  LOP3.LUT R148, R50, 0xff, RZ, 0xc0, !PT ;  /* 0x000000ff32947812 */ /* 0x000fe400078ec0ff */
[----:B------:R-:W-:Y:S01]  /*34f80*/  LOP3.LUT R93, R92, 0xff0000, RZ, 0xc0, !PT ;  /* 0x00ff00005c5d7812 */ /* 0x000fe200078ec0ff */
[----:B------:R-:W-:Y:S01]  /*34f90*/  IMAD.WIDE.U32 R94, R94, 0x10000, RZ ;  /* 0x000100005e5e7825 */ /* 0x000fe200078e00ff */
[----:B------:R-:W-:-:S03]  /*34fa0*/  LOP3.LUT R92, R14, 0xffff, RZ, 0xc0, !PT ;  /* 0x0000ffff0e5c7812 */ /* 0x000fc600078ec0ff */
[----:B------:R-:W-:Y:S01]  /*34fb0*/  IMAD.WIDE.U32 R148, R148, 0x100, RZ ;  /* 0x0000010094947825 */ /* 0x000fe200078e00ff */
[----:B------:R-:W-:Y:S02]  /*34fc0*/  PRMT R92, R93, 0x4210, R92 ;  /* 0x000042105d5c7816 */ /* 0x000fe4000000005c */
[----:B------:R-:W-:-:S04]  /*34fd0*/  PRMT R93, R48, 0x7104, RZ ;  /* 0x00007104305d7816 */ /* 0x000fc800000000ff */
[----:B------:R-:W-:Y:S02]  /*34fe0*/  LOP3.LUT R92, R92, 0xff00, R93, 0xf8, !PT ;  /* 0x0000ff005c5c7812 */ /* 0x000fe400078ef85d */
[----:B------:R-:W-:Y:S02]  /*34ff0*/  LOP3.LUT R93, R52, 0xff, RZ, 0xc0, !PT ;  /* 0x000000ff345d7812 */ /* 0x000fe400078ec0ff */
[----:B------:R-:W-:-:S03]  /*35000*/  LOP3.LUT R155, R92, 0xff, R47, 0xf8, !PT ;  /* 0x000000ff5c9b7812 */ /* 0x000fc600078ef82f */
[----:B------:R-:W-:-:S05]  /*35010*/  IMAD.WIDE.U32 R92, R93, 0x1000000, RZ ;  /* 0x010000005d5c7825 */ /* 0x000fca00078e00ff */
[----:B------:R-:W-:Y:S02]  /*35020*/  LOP3.LUT R155, R95, R155, R93, 0xfe, !PT ;  /* 0x0000009b5f9b7212 */ /* 0x000fe400078efe5d */
[----:B------:R-:W-:Y:S02]  /*35030*/  IADD3 R95, PT, PT, R152, 0x100, RZ ;  /* 0x00000100985f7810 */ /* 0x000fe40007ffe0ff */
[----:B------:R-:W-:Y:S02]  /*35040*/  LOP3.LUT R159, R148, R92, R94, 0xfe, !PT ;  /* 0x0000005c949f7212 */ /* 0x000fe400078efe5e */
[----:B------:R-:W-:Y:S01]  /*35050*/  LOP3.LUT R93, R155, R149, RZ, 0xfc, !PT ;  /* 0x000000959b5d7212 */ /* 0x000fe200078efcff */
[----:B0-----:R-:W-:Y:S01]  /*35060*/  IMAD.WIDE.U32 R94, R95, 0x8, R156 ;  /* 0x000000085f5e7825 */ /* 0x001fe200078e009c */
[----:B------:R-:W-:-:S05]  /*35070*/  LOP3.LUT R92, R159, 0xff, R6, 0xf8, !PT ;  /* 0x000000ff9f5c7812 */ /* 0x000fca00078ef806 */
[----:B------:R1:W-:Y:S02]  /*35080*/  STG.E.64 desc[UR6][R94.64], R92 ;  /* 0x0000005c5e007986 */ /* 0x0003e4000c101b06 */
.L_x_4553:
[----:B------:R-:W-:Y:S05]  /*35090*/  BSYNC.RECONVERGENT B0 ;  /* 0x0000000000007941 */ /* 0x000fea0003800200 */
.L_x_4552:
[----:B------:R-:W-:Y:S01]  /*350a0*/  BSSY.RECONVERGENT B0, `(.L_x_4554) ;  /* 0x0000006000007945 */ /* 0x000fe20003800200 */
[----:B------:R-:W-:-:S03]  /*350b0*/  VIADD R175, R152, 0x120 ;  /* 0x0000012098af7836 */ /* 0x000fc60000000000 */
[----:B------:R-:W-:Y:S05]  /*350c0*/  @!P1 BRA `(.L_x_4555) ;  /* 0x00000000000c9947 */ /* 0x000fea0003800000 */
[----:B-----5:R-:W2:Y:S02]  /*350d0*/  LDC.64 R56, c[0x0][0x390] ;  /* 0x0000e400ff387b82 */ /* 0x020ea40000000a00 */
[----:B--2---:R-:W-:-:S06]  /*350e0*/  IMAD.WIDE.U32 R56, R175, 0x10, R56 ;  /* 0x00000010af387825 */ /* 0x004fcc00078e0038 */
[----:B------:R-:W5:Y:S02]  /*350f0*/  LDG.E.128 R56, desc[UR6][R56.64] ;  /* 0x0000000638387981 */ /* 0x000f64000c1e1d00 */
.L_x_4555:
[----:B------:R-:W-:Y:S05]  /*35100*/  BSYNC.RECONVERGENT B0 ;  /* 0x0000000000007941 */ /* 0x000fea0003800200 */
.L_x_4554:
[----:B------:R-:W-:Y:S01]  /*35110*/  IADD3 R174, PT, PT, R146, 0x120, RZ ;  /* 0x0000012092ae7810 */ /* 0x000fe20007ffe0ff */
[----:B------:R-:W-:Y:S06]  /*35120*/  @!P0 BRA `(.L_x_4556) ;  /* 0x0000002c00d48947 */ /* 0x000fec0003800000 */
        /* <DEDUP_REMOVED lines=25> */
.L_x_4561:
        /* <DEDUP_REMOVED lines=13> */
.L_x_4563:
[----:B------:R-:W-:Y:S05]  /*35390*/  BSYNC.RECONVERGENT B2 ;  /* 0x0000000000027941 */ /* 0x000fea0003800200 */
.L_x_4562:
        /* <DEDUP_REMOVED lines=36> */
[----:B------:R-:W-:Y:S02]  /*355e0*/  LOP3.LUT R147, R31, R146, R149, 0x96, !PT ;  /* 0x000000921f937212 */ /* 0x000fe400078e9695 */
[----:B------:R-:W-:Y:S01]  /*355f0*/  MOV R154, R148 ;  /* 0x00000094009a7202 */ /* 0x000fe20000000f00 */
[----:B------:R-:W-:Y:S01]  /*35600*/  IMAD.WIDE.U32 R148, R6, -0x2daee0ad, RZ ;  /* 0xd2511f5306947825 */ /* 0x000fe200078e00ff */
[----:B------:R-:W-:-:S03]  /*35610*/  MOV R6, R153 ;  /* 0x0000009900067202 */ /* 0x000fc60000000f00 */
[----:B------:R-:W-:Y:S01]  /*35620*/  IMAD.MOV.U32 R155, RZ, RZ, R148 ;  /* 0x000000ffff9b7224 */ /* 0x000fe200078e0094 */
[----:B------:R-:W-:Y:S01]  /*35630*/  LOP3.LUT R151, R30, R156, R149, 0x96, !PT ;  /* 0x0000009c1e977212 */ /* 0x000fe200078e9695 */
[----:B------:R-:W-:-:S07]  /*35640*/  IMAD.MOV.U32 R148, RZ, RZ, RZ ;  /* 0x000000ffff947224 */ /* 0x000fce00078e00ff */
.L_x_4560:
[----:B------:R-:W-:Y:S05]  /*35650*/  BSYNC.RECONVERGENT B1 ;  /* 0x0000000000017941 */ /* 0x000fea0003800200 */
.L_x_4559:
[----:B------:R-:W-:Y:S01]  /*35660*/  HFMA2 R145, -RZ, RZ, 0.1171875, 0 ;  /* 0x2f800000ff917431 */ /* 0x000fe200000001ff */
[----:B------:R-:W-:-:S05]  /*35670*/  I2FP.F32.U32 R6, R6 ;  /* 0x0000000600067245 */ /* 0x000fca0000201000 */
[----:B------:R-:W-:Y:S01]  /*35680*/  FFMA.FTZ R6, R6, R145, 1.1641532182693481445e-10 ;  /* 0x2f00000006067423 */ /* 0x000fe20000010091 */
[----:B-----5:R-:W-:-:S04]  /*35690*/  IMAD.U32 R145, R56, 0x10000, RZ ;  /* 0x0001000038917824 */ /* 0x020fc800078e00ff */
[----:B------:R-:W-:Y:S01]  /*356a0*/  FMUL.FTZ R145, R145, UR11 ;  /* 0x0000000b91917c20 */ /* 0x000fe20008410000 */
[----:B------:R-:W-:Y:S02]  /*356b0*/  FSETP.GTU.FTZ.AND P2, PT, R6, UR8, PT ;  /* 0x0000000806007c0b */ /* 0x000fe4000bf5c000 */
[----:B------:R-:W-:Y:S01]  /*356c0*/  SHF.L.U32 R6, R92, 0x10, RZ ;  /* 0x000000105c067819 */ /* 0x000fe200000006ff */
[----:B------:R-:W-:-:S05]  /*356d0*/  FMUL.FTZ R145, R145, UR10 ;  /* 0x0000000a91917c20 */ /* 0x000fca0008410000 */
[----:B------:R-:W-:-:S05]  /*356e0*/  FSEL R145, R145, RZ, !P2 ;  /* 0x000000ff91917208 */ /* 0x000fca0005000000 */
[----:B------:R-:W-:Y:S01]  /*356f0*/  FADD.FTZ R145, R6, R145 ;  /* 0x0000009106917221 */ /* 0x000fe20000010000 */
[----:B------:R-:W-:-:S07]  /*35700*/  SEL R6, RZ, 0x1, P2 ;  /* 0x00000001ff067807 */ /* 0x000fce0001000000 */
.L_x_4558:
[----:B------:R-:W-:Y:S05]  /*35710*/  BSYNC.RECONVERGENT B0 ;  /* 0x0000000000007941 */ /* 0x000fea0003800200 */
.L_x_4557:
        /* <DEDUP_REMOVED lines=23> */
.L_x_4568:
        /* <DEDUP_REMOVED lines=13> */
.L_x_4570:
[----:B------:R-:W-:Y:S05]  /*35960*/  BSYNC.RECONVERGENT B2 ;  /* 0x0000000000027941 */ /* 0x000fea0003800200 */
.L_x_4569:
[----:B------:R-:W-:Y:S01]  /*35970*/  LOP3.LUT R146, R4, R149, R117, 0x96, !PT ;  /* 0x0000009504927212 */ /* 0x000fe200078e9675 */
[----:B------:R-:W-:Y:S01]  /*35980*/  IMAD.WIDE.U32 R150, R3, -0x326172a9, RZ ;  /* 0xcd9e8d5703967825 */ /* 0x000fe200078e00ff */
[----:B------:R-:W-:-:S03]  /*35990*/  MOV R50, R155 ;  /* 0x0000009b00327202 */ /* 0x000fc60000000f00 */
        /* <DEDUP_REMOVED lines=37> */
[----:B------:R-:W-:Y:S01]  /*35bf0*/  IMAD.MOV.U32 R156, RZ, RZ, R148 ;  /* 0x000000ffff9c7224 */ /* 0x000fe200078e0094 */
[----:B------:R-:W-:Y:S01]  /*35c00*/  LOP3.LUT R151, R30, R150, R149, 0x96, !PT ;  /* 0x000000961e977212 */ /* 0x000fe200078e9695 */
[----:B------:R-:W-:-:S07]  /*35c10*/  IMAD.MOV.U32 R146, RZ, RZ, RZ ;  /* 0x000000ffff927224 */ /* 0x000fce00078e00ff */
.L_x_4567:
[----:B------:R-:W-:Y:S05]  /*35c20*/  BSYNC.RECONVERGENT B1 ;  /* 0x0000000000017941 */ /* 0x000fea0003800200 */
.L_x_4566:
[----:B------:R-:W-:Y:S01]  /*35c30*/  HFMA2 R149, -RZ, RZ, 0.1171875, 0 ;  /* 0x2f800000ff957431 */ /* 0x000fe200000001ff */
[----:B-----5:R-:W-:Y:S02]  /*35c40*/  PRMT R92, R56, 0x7632, R92 ;  /* 0x00007632385c7816 */ /* 0x020fe4000000005c */
[----:B------:R-:W-:-:S03]  /*35c50*/  I2FP.F32.U32 R50, R50 ;  /* 0x0000003200327245 */ /* 0x000fc60000201000 */
[C---:B------:R-:W-:Y:S01]  /*35c60*/  IMAD.U32 R148, R92.reuse, 0x10000, RZ ;  /* 0x000100005c947824 */ /* 0x040fe200078e00ff */
[----:B------:R-:W-:Y:S01]  /*35c70*/  PRMT R92, R92, 0x7632, R92 ;  /* 0x000076325c5c7816 */ /* 0x000fe2000000005c */
[----:B------:R-:W-:Y:S02]  /*35c80*/  FFMA.FTZ R50, R50, R149, 1.1641532182693481445e-10 ;  /* 0x2f00000032327423 */ /* 0x000fe40000010095 */
[----:B------:R-:W-:Y:S01]  /*35c90*/  FMUL.FTZ R148, R148, UR11 ;  /* 0x0000000b94947c20 */ /* 0x000fe20008410000 */
[----:B------:R-:W-:-:S03]  /*35ca0*/  SHF.L.U32 R149, R92, 0x10, RZ ;  /* 0x000000105c957819 */ /* 0x000fc600000006ff */
[----:B------:R-:W-:Y:S01]  /*35cb0*/  FMUL.FTZ R148, R148, UR10 ;  /* 0x0000000a94947c20 */ /* 0x000fe20008410000 */
[----:B------:R-:W-:-:S04]  /*35cc0*/  FSETP.GTU.FTZ.AND P2, PT, R50, UR8, PT ;  /* 0x0000000832007c0b */ /* 0x000fc8000bf5c000 */
[----:B------:R-:W-:Y:S02]  /*35cd0*/  FSEL R148, R148, RZ, !P2 ;  /* 0x000000ff94947208 */ /* 0x000fe40005000000 */
[----:B------:R-:W-:-:S03]  /*35ce0*/  SEL R50, RZ, 0x1, P2 ;  /* 0x00000001ff327807 */ /* 0x000fc60001000000 */
[----:B------:R-:W-:-:S07]  /*35cf0*/  FADD.FTZ R152, R149, R148 ;  /* 0x0000009495987221 */ /* 0x000fce0000010000 */
.L_x_4565:
[----:B------:R-:W-:Y:S05]  /*35d00*/  BSYNC.RECONVERGENT B0 ;  /* 0x0000000000007941 */ /* 0x000fea0003800200 */
.L_x_4564:
        /* <DEDUP_REMOVED lines=22> */
.L_x_4575:
        /* <DEDUP_REMOVED lines=13> */
.L_x_4577:
[----:B------:R-:W-:Y:S05]  /*35f40*/  BSYNC.RECONVERGENT B2 ;  /* 0x0000000000027941 */ /* 0x000fea0003800200 */
.L_x_4576:
        /* <DEDUP_REMOVED lines=43> */
.L_x_4574:
[----:B------:R-:W-:Y:S05]  /*36200*/  BSYNC.RECONVERGENT B1 ;  /* 0x0000000000017941 */ /* 0x000fea0003800200 */
.L_x_4573:
[----:B------:R-:W-:Y:S01]  /*36210*/  HFMA2 R146, -RZ, RZ, 0.1171875, 0 ;  /* 0x2f800000ff927431 */ /* 0x000fe200000001ff */
[----:B------:R-:W-:-:S05]  /*36220*/  I2FP.F32.U32 R51, R51 ;  /* 0x0000003300337245 */ /* 0x000fca0000201000 */
[----:B------:R-:W-:Y:S01]  /*36230*/  FFMA.FTZ R51, R51, R146, 1.1641532182693481445e-10 ;  /* 0x2f00000033337423 */ /* 0x000fe20000010092 */
[----:B-----5:R-:W-:-:S04]  /*36240*/  IMAD.U32 R146, R57, 0x10000, RZ ;  /* 0x0001000039927824 */ /* 0x020fc800078e00ff */
[----:B------:R-:W-:Y:S01]  /*36250*/  FMUL.FTZ R146, R146, UR11 ;  /* 0x0000000b92927c20 */ /* 0x000fe20008410000 */
[----:B------:R-:W-:-:S03]  /*36260*/  FSETP.GTU.FTZ.AND P2, PT, R51, UR8, PT ;  /* 0x0000000833007c0b */ /* 0x000fc6000bf5c000 */
[----:B------:R-:W-:Y:S01]  /*36270*/  FMUL.FTZ R146, R146, UR10 ;  /* 0x0000000a92927c20 */ /* 0x000fe20008410000 */
[----:B------:R-:W-:-:S04]  /*36280*/  SEL R51, RZ, 0x1, P2 ;  /* 0x00000001ff337807 */ /* 0x000fc80001000000 */
[----:B------:R-:W-:Y:S02]  /*36290*/  FSEL R153, R146, RZ, !P2 ;  /* 0x000000ff92997208 */ /* 0x000fe40005000000 */
[----:B------:R-:W-:-:S05]  /*362a0*/  SHF.L.U32 R146, R93, 0x10, RZ ;  /* 0x000000105d927819 */ /* 0x000fca00000006ff */
[----:B------:R-:W-:-:S07]  /*362b0*/  FADD.FTZ R153, R146, R153 ;  /* 0x0000009992997221 */ /* 0x000fce0000010000 */
.L_x_4572:
[----:B------:R-:W-:Y:S05]  /*362c0*/  BSYNC.RECONVERGENT B0 ;  /* 0x0000000000007941 */ /* 0x000fea0003800200 */
.L_x_4571:
        /* <DEDUP_REMOVED lines=23> */
.L_x_4582:
        /* <DEDUP_REMOVED lines=13> */
.L_x_4584:
[----:B------:R-:W-:Y:S05]  /*36510*/  BSYNC.RECONVERGENT B2 ;  /* 0x0000000000027941 */ /* 0x000fea0003800200 */
.L_x_4583:
        /* <DEDUP_REMOVED lines=37> */
[----:B------:R-:W-:Y:S01]  /*36770*/  IMAD.MOV.U32 R146, RZ, RZ, RZ ;  /* 0x000000ffff927224 */ /* 0x000fe200078e00ff */
[----:B------:R-:W-:Y:S01]  /*36780*/  MOV R154, R148 ;  /* 0x00000094009a7202 */ /* 0x000fe20000000f00 */
[----:B------:R-:W-:Y:S01]  /*36790*/  IMAD.WIDE.U32 R148, R52, -0x2daee0ad, RZ ;  /* 0xd2511f5334947825 */ /* 0x000fe200078e00ff */
[----:B------:R-:W-:-:S03]  /*367a0*/  MOV R52, R92 ;  /* 0x0000005c00347202 */ /* 0x000fc60000000f00 */
[----:B------:R-:W-:Y:S01]  /*367b0*/  IMAD.MOV.U32 R156, RZ, RZ, R148 ;  /* 0x000000ffff9c7224 */ /* 0x000fe200078e0094 */
[----:B------:R-:W-:-:S07]  /*367c0*/  LOP3.LUT R151, R30, R150, R149, 0x96, !PT ;  /* 0x000000961e977212 */ /* 0x000fce00078e9695 */
.L_x_4581:
[----:B------:R-:W-:Y:S05]  /*367d0*/  BSYNC.RECONVERGENT B1 ;  /* 0x0000000000017941 */ /* 0x000fea0003800200 */
.L_x_4580:
[----:B------:R-:W-:Y:S01]  /*367e0*/  HFMA2 R149, -RZ, RZ, 0.1171875, 0 ;  /* 0x2f800000ff957431 */ /* 0x000fe200000001ff */
[----:B-----5:R-:W-:Y:S02]  /*367f0*/  PRMT R92, R57, 0x7632, R92 ;  /* 0x00007632395c7816 */ /* 0x020fe4000000005c */
[----:B------:R-:W-:Y:S02]  /*36800*/  I2FP.F32.U32 R52, R52 ;  /* 0x0000003400347245 */ /* 0x000fe40000201000 */
[----:B------:R-:W-:Y:S01]  /*36810*/  PRMT R93, R93, 0x7632, R93 ;  /* 0x000076325d5d7816 */ /* 0x000fe2000000005d */
[----:B------:R-:W-:-:S03]  /*36820*/  IMAD.U32 R92, R92, 0x10000, RZ ;  /* 0x000100005c5c7824 */ /* 0x000fc600078e00ff */
[----:B------:R-:W-:Y:S01]  /*36830*/  SHF.L.U32 R93, R93, 0x10, RZ ;  /* 0x000000105d5d7819 */ /* 0x000fe200000006ff */
[----:B------:R-:W-:Y:S01]  /*36840*/  FFMA.FTZ R52, R52, R149, 1.1641532182693481445e-10 ;  /* 0x2f00000034347423 */ /* 0x000fe20000010095 */
[----:B------:R-:W-:-:S04]  /*36850*/  FMUL.FTZ R92, R92, UR11 ;  /* 0x0000000b5c5c7c20 */ /* 0x000fc80008410000 */
[----:B------:R-:W-:Y:S01]  /*36860*/  FMUL.FTZ R92, R92, UR10 ;  /* 0x0000000a5c5c7c20 */ /* 0x000fe20008410000 */
[----:B------:R-:W-:-:S04]  /*36870*/  FSETP.GTU.FTZ.AND P2, PT, R52, UR8, PT ;  /* 0x0000000834007c0b */ /* 0x000fc8000bf5c000 */
[----:B------:R-:W-:Y:S02]  /*36880*/  FSEL R92, R92, RZ, !P2 ;  /* 0x000000ff5c5c7208 */ /* 0x000fe40005000000 */
[----:B------:R-:W-:-:S03]  /*36890*/  SEL R52, RZ, 0x1, P2 ;  /* 0x00000001ff347807 */ /* 0x000fc60001000000 */
[----:B------:R-:W-:-:S07]  /*368a0*/  FADD.FTZ R150, R93, R92 ;  /* 0x0000005c5d967221 */ /* 0x000fce0000010000 */
.L_x_4579:
[----:B------:R-:W-:Y:S05]  /*368b0*/  BSYNC.RECONVERGENT B0 ;  /* 0x0000000000007941 */ /* 0x000fea0003800200 */
.L_x_4578:
        /* <DEDUP_REMOVED lines=22> */
.L_x_4589:
        /* <DEDUP_REMOVED lines=13> */
.L_x_4591:
[----:B------:R-:W-:Y:S05]  /*36af0*/  BSYNC.RECONVERGENT B2 ;  /* 0x0000000000027941 */ /* 0x000fea0003800200 */
.L_x_4590:
        /* <DEDUP_REMOVED lines=43> */
.L_x_4588:
[----:B------:R-:W-:Y:S05]  /*36db0*/  BSYNC.RECONVERGENT B1 ;  /* 0x0000000000017941 */ /* 0x000fea0003800200 */
.L_x_4587:
[----:B------:R-:W-:Y:S01]  /*36dc0*/  HFMA2 R146, -RZ, RZ, 0.1171875, 0 ;  /* 0x2f800000ff927431 */ /* 0x000fe200000001ff */
[----:B------:R-:W-:Y:S01]  /*36dd0*/  I2FP.F32.U32 R47, R47 ;  /* 0x0000002f002f7245 */ /* 0x000fe20000201000 */
[----:B-----5:R-:W-:-:S04]  /*36de0*/  IMAD.U32 R93, R58, 0x10000, RZ ;  /* 0x000100003a5d7824 */ /* 0x020fc800078e00ff */
[----:B------:R-:W-:Y:S01]  /*36df0*/  FMUL.FTZ R93, R93, UR11 ;  /* 0x0000000b5d5d7c20 */ /* 0x000fe20008410000 */
[----:B------:R-:W-:-:S03]  /*36e00*/  FFMA.FTZ R47, R47, R146, 1.1641532182693481445e-10 ;  /* 0x2f0000002f2f7423 */ /* 0x000fc60000010092 */
[----:B------:R-:W-:Y:S01]  /*36e10*/  FMUL.FTZ R93, R93, UR10 ;  /* 0x0000000a5d5d7c20 */ /* 0x000fe20008410000 */
[----:B------:R-:W-:Y:S02]  /*36e20*/  SHF.L.U32 R146, R94, 0x10, RZ ;  /* 0x000000105e927819 */ /* 0x000fe400000006ff */
[----:B------:R-:W-:-:S04]  /*36e30*/  FSETP.GTU.FTZ.AND P2, PT, R47, UR8, PT ;  /* 0x000000082f007c0b */ /* 0x000fc8000bf5c000 */
[----:B------:R-:W-:Y:S02]  /*36e40*/  FSEL R155, R93, RZ, !P2 ;  /* 0x000000ff5d9b7208 */ /* 0x000fe40005000000 */
[----:B------:R-:W-:-:S03]  /*36e50*/  SEL R47, RZ, 0x1, P2 ;  /* 0x00000001ff2f7807 */ /* 0x000fc60001000000 */
[----:B------:R-:W-:-:S07]  /*36e60*/  FADD.FTZ R155, R146, R155 ;  /* 0x0000009b929b7221 */ /* 0x000fce0000010000 */
.L_x_4586:
[----:B------:R-:W-:Y:S05]  /*36e70*/  BSYNC.RECONVERGENT B0 ;  /* 0x0000000000007941 */ /* 0x000fea0003800200 */
.L_x_4585:
        /* <DEDUP_REMOVED lines=23> */
.L_x_4596:
        /* <DEDUP_REMOVED lines=13> */
.L_x_4598:
[----:B------:R-:W-:Y:S05]  /*370c0*/  BSYNC.RECONVERGENT B2 ;  /* 0x0000000000027941 */ /* 0x000fea0003800200 */
.L_x_4597:
        /* <DEDUP_REMOVED lines=43> */
.L_x_4595:
[----:B------:R-:W-:Y:S05]  /*37380*/  BSYNC.RECONVERGENT B1 ;  /* 0x0000000000017941 */ /* 0x000fea0003800200 */
.L_x_4594:
[----:B------:R-:W-:Y:S01]  /*37390*/  HFMA2 R149, -RZ, RZ, 0.1171875, 0 ;  /* 0x2f800000ff957431 */ /* 0x000fe200000001ff */
[----:B-----5:R-:W-:Y:S02]  /*373a0*/  PRMT R92, R58, 0x7632, R92 ;  /* 0x000076323a5c7816 */ /* 0x020fe4000000005c */
[----:B------:R-:W-:Y:S02]  /*373b0*/  I2FP.F32.U32 R48, R48 ;  /* 0x0000003000307245 */ /* 0x000fe40000201000 */
[----:B------:R-:W-:Y:S01]  /*373c0*/  PRMT R94, R94, 0x7632, R94 ;  /* 0x000076325e5e7816 */ /* 0x000fe2000000005e */
[----:B------:R-:W-:Y:S02]  /*373d0*/  IMAD.U32 R92, R92, 0x10000, RZ ;  /* 0x000100005c5c7824 */ /* 0x000fe400078e00ff */
        /* <DEDUP_REMOVED lines=8> */
.L_x_4593:
[----:B------:R-:W-:Y:S05]  /*37460*/  BSYNC.RECONVERGENT B0 ;  /* 0x0000000000007941 */ /* 0x000fea0003800200 */
.L_x_4592:
        /* <DEDUP_REMOVED lines=22> */
.L_x_4603:
        /* <DEDUP_REMOVED lines=13> */
.L_x_4605:
[----:B------:R-:W-:Y:S05]  /*376a0*/  BSYNC.RECONVERGENT B2 ;  /* 0x0000000000027941 */ /* 0x000fea0003800200 */
.L_x_4604:
        /* <DEDUP_REMOVED lines=43> */
.L_x_4602:
[----:B------:R-:W-:Y:S05]  /*37960*/  BSYNC.RECONVERGENT B1 ;  /* 0x0000000000017941 */ /* 0x000fea0003800200 */
.L_x_4601:
        /* <DEDUP_REMOVED lines=11> */
.L_x_4600:
[----:B------:R-:W-:Y:S05]  /*37a20*/  BSYNC.RECONVERGENT B0 ;  /* 0x0000000000007941 */ /* 0x000fea0003800200 */
.L_x_4599:
        /* <DEDUP_REMOVED lines=17> */
[----:B------:R-:W-:Y:S01]  /*37b40*/  @!P0 MOV R148, R159 ;  /* 0x0000009f00948202 */ /* 0x000fe20000000f00 */
[----:B------:R-:W-:Y:S01]  /*37b50*/  @!P0 IMAD.MOV.U32 R14, RZ, RZ, R151 ;  /* 0x000000ffff0e8224 */ /* 0x000fe200078e0097 */
[----:B------:R-:W-:Y:S01]  /*37b60*/  @P0 IADD3 R92, PT, PT, R146, 0x1, RZ ;  /* 0x00000001925c0810 */ /* 0x000fe20007ffe0ff */
[----:B------:R-:W-:Y:S01]  /*37b70*/  @P0 IMAD.MOV.U32 R148, RZ, RZ, R159 ;  /* 0x000000ffff940224 */ /* 0x000fe200078e009f */
[----:B------:R-:W-:Y:S01]  /*37b80*/  @P0 MOV R14, R147 ;  /* 0x00000093000e0202 */ /* 0x000fe20000000f00 */
[----:B------:R-:W-:Y:S06]  /*37b90*/  BRA `(.L_x_4609) ;  /* 0x0000000000e47947 */ /* 0x000fec0003800000 */
.L_x_4610:
        /* <DEDUP_REMOVED lines=13> */
.L_x_4612:
[----:B------:R-:W-:Y:S05]  /*37c70*/  BSYNC.RECONVERGENT B2 ;  /* 0x0000000000027941 */ /* 0x000fea0003800200 */
.L_x_4611:
        /* <DEDUP_REMOVED lines=43> */
.L_x_4609:
[----:B------:R-:W-:Y:S05]  /*37f30*/  BSYNC.RECONVERGENT B1 ;  /* 0x0000000000017941 */ /* 0x000fea0003800200 */
.L_x_4608:
        /* <DEDUP_REMOVED lines=13> */
.L_x_4607:
[----:B------:R-:W-:Y:S05]  /*38010*/  BSYNC.RECONVERGENT B0 ;  /* 0x0000000000007941 */ /* 0x000fea0003800200 */
.L_x_4606:
[----:B------:R-:W-:Y:S02]  /*38020*/  F2FP.BF16.F32.PACK_AB R35, RZ, R93 ;  /* 0x0000005dff23723e */ /* 0x000fe400000010ff */
[----:B------:R-:W-:Y:S02]  /*38030*/  PRMT R34, R160, 0x5410, R94 ;  /* 0x00005410a0227816 */ /* 0x000fe4000000005e */
[----:B------:R-:W-:Y:S02]  /*38040*/  PRMT R33, R162, 0x5410, R161 ;  /* 0x00005410a2217816 */ /* 0x000fe400000000a1 */
[----:B------:R-:W-:Y:S02]  /*38050*/  PRMT R32, R172, 0x5410, R163 ;  /* 0x00005410ac207816 */ /* 0x000fe400000000a3 */
[----:B------:R-:W-:Y:S01]  /*38060*/  PRMT R35, R158, 0x5410, R35 ;  /* 0x000054109e237816 */ /* 0x000fe20000000023 */
[----:B------:R-:W-:Y:S06]  /*38070*/  BRA `(.L_x_4613) ;  /* 0x0000002800f07947 */ /* 0x000fec0003800000 */
.L_x_4556:
[----:B------:R-:W-:Y:S01]  /*38080*/  BSSY.RECONVERGENT B0, `(.L_x_4614) ;  /* 0x0000058000007945 */ /* 0x000fe20003800200 */
[----:B------:R-:W-:Y:S01]  /*38090*/  IMAD.MOV.U32 R145, RZ, RZ, RZ ;  /* 0x000000ffff917224 */ /* 0x000fe200078e00ff */
[----:B0-----:R-:W-:Y:S01]  /*380a0*/  MOV R148, R153 ;  /* 0x0000009900947202 */ /* 0x001fe20000000f00 */
[----:B-1----:R-:W-:Y:S01]  /*380b0*/  IMAD.MOV.U32 R92, RZ, RZ, R150 ;  /* 0x000000ffff5c7224 */ /* 0x002fe200078e0096 */
        /* <DEDUP_REMOVED lines=14> */
[----:B------:R-:W-:Y:S01]  /*381a0*/  @P0 IMAD.MOV.U32 R148, RZ, RZ, R153 ;  /* 0x000000ffff940224 */ /* 0x000fe200078e0099 */
[----:B------:R-:W-:Y:S01]  /*381b0*/  @P0 MOV R6, R147 ;  /* 0x0000009300060202 */ /* 0x000fe20000000f00 */
[----:B------:R-:W-:Y:S06]  /*381c0*/  BRA `(.L_x_4617) ;  /* 0x0000000000e47947 */ /* 0x000fec0003800000 */
.L_x_4618:
        /* <DEDUP_REMOVED lines=13> */
.L_x_4620:
[----:B------:R-:W-:Y:S05]  /*382a0*/  BSYNC.RECONVERGENT B2 ;  /* 0x0000000000027941 */ /* 0x000fea0003800200 */
.L_x_4619:
        /* <DEDUP_REMOVED lines=43> */
.L_x_4617:
[----:B------:R-:W-:Y:S05]  /*38560*/  BSYNC.RECONVERGENT B1 ;  /* 0x0000000000017941 */ /* 0x000fea0003800200 */
.L_x_4616:
        /* <DEDUP_REMOVED lines=8> */
[----:B------:R-:W-:-:S07]  /*385f0*/  FSEL R145, R93, RZ, !P0 ;  /* 0x000000ff5d917208 */ /* 0x000fce0004000000 */
.L_x_4615:
[----:B------:R-:W-:Y:S05]  /*38600*/  BSYNC.RECONVERGENT B0 ;  /* 0x0000000000007941 */ /* 0x000fea0003800200 */
.L_x_4614:
        /* <DEDUP_REMOVED lines=18> */
.L_x_4625:
        /* <DEDUP_REMOVED lines=13> */
.L_x_4627:
[----:B------:R-:W-:Y:S05]  /*38800*/  BSYNC.RECONVERGENT B2 ;  /* 0x0000000000027941 */ /* 0x000fea0003800200 */
.L_x_4626:
        /* <DEDUP_REMOVED lines=43> */
.L_x_4624:
[----:B------:R-:W-:Y:S05]  /*38ac0*/  BSYNC.RECONVERGENT B1 ;  /* 0x0000000000017941 */ /* 0x000fea0003800200 */
.L_x_4623:
        /* <DEDUP_REMOVED lines=10> */
.L_x_4622:
[----:B------:R-:W-:Y:S05]  /*38b70*/  BSYNC.RECONVERGENT B0 ;  /* 0x0000000000007941 */ /* 0x000fea0003800200 */
.L_x_4621:
        /* <DEDUP_REMOVED lines=18> */
.L_x_4632:
        /* <DEDUP_REMOVED lines=13> */
.L_x_4634:
[----:B------:R-:W-:Y:S05]  /*38d70*/  BSYNC.RECONVERGENT B2 ;  /* 0x0000000000027941 */ /* 0x000fea0003800200 */
.L_x_4633:
        /* <DEDUP_REMOVED lines=39> */
[----:B------:R-:W-:-:S04]  /*38ff0*/  IMAD.WIDE.U32 R92, R51, -0x2daee0ad, RZ ;  /* 0xd2511f53335c7825 */ /* 0x000fc800078e00ff */
[----:B------:R-:W-:Y:S01]  /*39000*/  IMAD.MOV.U32 R51, RZ, RZ, R148 ;  /* 0x000000ffff337224 */ /* 0x000fe200078e0094 */
[----:B------:R-:W-:Y:S02]  /*39010*/  LOP3.LUT R151, R30, R146, R93, 0x96, !PT ;  /* 0x000000921e977212 */ /* 0x000fe400078e965d */
[----:B------:R-:W-:-:S07]  /*39020*/  MOV R148, R92 ;  /* 0x0000005c00947202 */ /* 0x000fce0000000f00 */
.L_x_4631:
[----:B------:R-:W-:Y:S05]  /*39030*/  BSYNC.RECONVERGENT B1 ;  /* 0x0000000000017941 */ /* 0x000fea0003800200 */
.L_x_4630:
        /* <DEDUP_REMOVED lines=9> */
.L_x_4629:
[----:B------:R-:W-:Y:S05]  /*390d0*/  BSYNC.RECONVERGENT B0 ;  /* 0x0000000000007941 */ /* 0x000fea0003800200 */
.L_x_4628:
        /* <DEDUP_REMOVED lines=18> */
.L_x_4639:
        /* <DEDUP_REMOVED lines=13> */
.L_x_4641:
[----:B------:R-:W-:Y:S05]  /*392d0*/  BSYNC.RECONVERGENT B2 ;  /* 0x0000000000027941 */ /* 0x000fea0003800200 */
.L_x_4640:
        /* <DEDUP_REMOVED lines=40> */
[----:B------:R-:W-:Y:S02]  /*39560*/  IMAD.MOV.U32 R148, RZ, RZ, R92 ;  /* 0x000000ffff947224 */ /* 0x000fe400078e005c */
[----:B------:R-:W-:Y:S01]  /*39570*/  HFMA2 R92, -RZ, RZ, 0, 0 ;  /* 0x00000000ff5c7431 */ /* 0x000fe200000001ff */
[----:B------:R-:W-:-:S07]  /*39580*/  LOP3.LUT R151, R30, R146, R93, 0x96, !PT ;  /* 0x000000921e977212 */ /* 0x000fce00078e965d */
.L_x_4638:
[----:B------:R-:W-:Y:S05]  /*39590*/  BSYNC.RECONVERGENT B1 ;  /* 0x0000000000017941 */ /* 0x000fea0003800200 */
.L_x_4637:
[----:B------:R-:W-:Y:S01]  /*395a0*/  I2FP.F32.U32 R52, R52 ;  /* 0x0000003400347245 */ /* 0x000fe20000201000 */
[----:B------:R-:W-:-:S04]  /*395b0*/  IMAD.MOV.U32 R93, RZ, RZ, 0x2f800000 ;  /* 0x2f800000ff5d7424 */ /* 0x000fc800078e00ff */
[----:B------:R-:W-:Y:S01]  /*395c0*/  FFMA.FTZ R52, R52, R93, 1.1641532182693481445e-10 ;  /* 0x2f00000034347423 */ /* 0x000fe2000001005d */
[----:B-----5:R-:W-:-:S04]  /*395d0*/  PRMT R93, R57, 0x7632, R93 ;  /* 0x00007632395d7816 */ /* 0x020fc8000000005d */
[----:B------:R-:W-:Y:S02]  /*395e0*/  SHF.L.U32 R93, R93, 0x10, RZ ;  /* 0x000000105d5d7819 */ /* 0x000fe400000006ff */
[----:B------:R-:W-:-:S03]  /*395f0*/  FSETP.GTU.FTZ.AND P0, PT, R52, UR8, PT ;  /* 0x0000000834007c0b */ /* 0x000fc6000bf1c000 */
[----:B------:R-:W-:Y:S01]  /*39600*/  FMUL.FTZ R93, R93, UR11 ;  /* 0x0000000b5d5d7c20 */ /* 0x000fe20008410000 */
[----:B------:R-:W-:-:S03]  /*39610*/  SEL R52, RZ, 0x1, P0 ;  /* 0x00000001ff347807 */ /* 0x000fc60000000000 */
[----:B------:R-:W-:-:S05]  /*39620*/  FMUL.FTZ R93, R93, UR10 ;  /* 0x0000000a5d5d7c20 */ /* 0x000fca0008410000 */
[----:B------:R-:W-:-:S07]  /*39630*/  FSEL R150, R93, RZ, !P0 ;  /* 0x000000ff5d967208 */ /* 0x000fce0004000000 */
.L_x_4636:
[----:B------:R-:W-:Y:S05]  /*39640*/  BSYNC.RECONVERGENT B0 ;  /* 0x0000000000007941 */ /* 0x000fea0003800200 */
.L_x_4635:
        /* <DEDUP_REMOVED lines=18> */
.L_x_4646:
        /* <DEDUP_REMOVED lines=13> */
.L_x_4648:
[----:B------:R-:W-:Y:S05]  /*39840*/  BSYNC.RECONVERGENT B2 ;  /* 0x0000000000027941 */ /* 0x000fea0003800200 */
.L_x_4647:
        /* <DEDUP_REMOVED lines=39> */
[----:B------:R-:W-:-:S04]  /*39ac0*/  MOV R154, R94 ;  /* 0x0000005e009a7202 */ /* 0x000fc80000000f00 */
[----:B------:R-:W-:Y:S01]  /*39ad0*/  LOP3.LUT R151, R30, R146, R93, 0x96, !PT ;  /* 0x000000921e977212 */ /* 0x000fe200078e965d */
[----:B------:R-:W-:Y:S01]  /*39ae0*/  IMAD.MOV.U32 R93, RZ, RZ, RZ ;  /* 0x000000ffff5d7224 */ /* 0x000fe200078e00ff */
[----:B------:R-:W-:-:S07]  /*39af0*/  MOV R148, R92 ;  /* 0x0000005c00947202 */ /* 0x000fce0000000f00 */
.L_x_4645:
[----:B------:R-:W-:Y:S05]  /*39b00*/  BSYNC.RECONVERGENT B1 ;  /* 0x0000000000017941 */ /* 0x000fea0003800200 */
.L_x_4644:
        /* <DEDUP_REMOVED lines=9> */
.L_x_4643:
[----:B------:R-:W-:Y:S05]  /*39ba0*/  BSYNC.RECONVERGENT B0 ;  /* 0x0000000000007941 */ /* 0x000fea0003800200 */
.L_x_4642:
        /* <DEDUP_REMOVED lines=18> */
.L_x_4653:
        /* <DEDUP_REMOVED lines=13> */
.L_x_4655:
[----:B------:R-:W-:Y:S05]  /*39da0*/  BSYNC.RECONVERGENT B2 ;  /* 0x0000000000027941 */ /* 0x000fea0003800200 */
.L_x_4654:
        /* <DEDUP_REMOVED lines=43> */
.L_x_4652:
[----:B------:R-:W-:Y:S05]  /*3a060*/  BSYNC.RECONVERGENT B1 ;  /* 0x0000000000017941 */ /* 0x000fea0003800200 */
.L_x_4651:
        /* <DEDUP_REMOVED lines=10> */
.L_x_4650:
[----:B------:R-:W-:Y:S05]  /*3a110*/  BSYNC.RECONVERGENT B0 ;  /* 0x0000000000007941 */ /* 0x000fea0003800200 */
.L_x_4649:
        /* <DEDUP_REMOVED lines=18> */
.L_x_4660:
        /* <DEDUP_REMOVED lines=13> */
.L_x_4662:
[----:B------:R-:W-:Y:S05]  /*3a310*/  BSYNC.RECONVERGENT B2 ;  /* 0x0000000000027941 */ /* 0x000fea0003800200 */
.L_x_4661:
        /* <DEDUP_REMOVED lines=40> */
[----:B------:R-:W-:Y:S01]  /*3a5a0*/  IMAD.MOV.U32 R94, RZ, RZ, RZ ;  /* 0x000000ffff5e7224 */ /* 0x000fe200078e00ff */
[----:B------:R-:W-:Y:S02]  /*3a5b0*/  LOP3.LUT R151, R30, R146, R93, 0x96, !PT ;  /* 0x000000921e977212 */ /* 0x000fe400078e965d */
[----:B------:R-:W-:-:S07]  /*3a5c0*/  MOV R148, R92 ;  /* 0x0000005c00947202 */ /* 0x000fce0000000f00 */
.L_x_4659:
[----:B------:R-:W-:Y:S05]  /*3a5d0*/  BSYNC.RECONVERGENT B1 ;  /* 0x0000000000017941 */ /* 0x000fea0003800200 */
.L_x_4658:
        /* <DEDUP_REMOVED lines=9> */
.L_x_4657:
[----:B------:R-:W-:Y:S05]  /*3a670*/  BSYNC.RECONVERGENT B0 ;  /* 0x0000000000007941 */ /* 0x000fea0003800200 */
.L_x_4656:
        /* <DEDUP_REMOVED lines=18> */
.L_x_4667:
        /* <DEDUP_REMOVED lines=13> */
.L_x_4669:
[----:B------:R-:W-:Y:S05]  /*3a870*/  BSYNC.RECONVERGENT B2 ;  /* 0x0000000000027941 */ /* 0x000fea0003800200 */
.L_x_4668:
        /* <DEDUP_REMOVED lines=43> */
.L_x_4666:
[----:B------:R-:W-:Y:S05]  /*3ab30*/  BSYNC.RECONVERGENT B1 ;  /* 0x0000000000017941 */ /* 0x000fea0003800200 */
.L_x_4665:
        /* <DEDUP_REMOVED lines=10> */
.L_x_4664:
[----:B------:R-:W-:Y:S05]  /*3abe0*/  BSYNC.RECONVERGENT B0 ;  /* 0x0000000000007941 */ /* 0x000fea0003800200 */
.L_x_4663:
[----:B------:R-:W-:Y:S02]  /*3abf0*/  F2FP.BF16.F32.PACK_AB R35, RZ, R93 ;  /* 0x0000005dff23723e */ /* 0x000fe400000010ff */
[----:B------:R-:W-:Y:S02]  /*3ac00*/  PRMT R34, R149, 0x5410, R172 ;  /* 0x0000541095227816 */ /* 0x000fe400000000ac */
[----:B------:R-:W-:Y:S02]  /*3ac10*/  PRMT R33, R161, 0x5410, R160 ;  /* 0x00005410a1217816 */ /* 0x000fe400000000a0 */
[----:B------:R-:W-:Y:S02]  /*3ac20*/  PRMT R32, R163, 0x5410, R162 ;  /* 0x00005410a3207816 */ /* 0x000fe400000000a2 */
[----:B------:R-:W-:-:S07]  /*3ac30*/  PRMT R35, R158, 0x5410, R35 ;  /* 0x000054109e237816 */ /* 0x000fce0000000023 */
.L_x_4613:
[----:B------:R-:W-:Y:S01]  /*3ac40*/  FADD.FTZ R30, RZ, R5 ;  /* 0x00000005ff1e7221 */ /* 0x000fe20000010000 */
[----:B------:R-:W0:Y:S01]  /*3ac50*/  LDC.64 R36, c[0x0][0x3a8] ;  /* 0x0000ea00ff247b82 */ /* 0x000e220000000a00 */
[----:B------:R-:W1:Y:S01]  /*3ac60*/  S2R R38, SR_TID.X ;  /* 0x0000000000267919 */ /* 0x000e620000002100 */
[----:B------:R-:W-:Y:S01]  /*3ac70*/  BSSY.RECONVERGENT B0, `(.L_x_4670) ;  /* 0x0000067000007945 */ /* 0x000fe20003800200 */
        /* <DEDUP_REMOVED lines=75> */
[----:B0-----:R-:W-:-:S04]  /*3b130*/  IMAD.WIDE.U32 R30, R174, 0x10, R36 ;  /* 0x00000010ae1e7825 */ /* 0x001fc800078e0024 */
[----:B------:R-:W-:Y:S01]  /*3b140*/  FADD.FTZ R36, R29, R150 ;  /* 0x000000961d247221 */ /* 0x000fe20000010000 */
[----:B------:R0:W-:Y:S03]  /*3b150*/  STG.E.128 desc[UR6][R30.64], R32 ;  /* 0x000000201e007986 */ /* 0x0001e6000c101d06 */
[----:B------:R-:W-:-:S04]  /*3b160*/  FADD.FTZ R29, R36, R155 ;  /* 0x0000009b241d7221 */ /* 0x000fc80000010000 */
[----:B------:R-:W-:-:S04]  /*3b170*/  FADD.FTZ R36, R29, R156 ;  /* 0x0000009c1d247221 */ /* 0x000fc80000010000 */
[----:B------:R-:W-:Y:S01]  /*3b180*/  FADD.FTZ R40, R36, R157 ;  /* 0x0000009d24287221 */ /* 0x000fe20000010000 */
[----:B------:R-:W-:Y:S06]  /*3b190*/  @!P1 BRA `(.L_x_4671) ;  /* 0x0000000000509947 */ /* 0x000fec0003800000 */
        /* <DEDUP_REMOVED lines=14> */
[----:B------:R-:W-:Y:S02]  /*3b280*/  LOP3.LUT R29, R33, R29, R31, 0xfe, !PT ;  /* 0x0000001d211d7212 */ /* 0x000fe400078efe1f */
[----:B------:R-:W-:Y:S01]  /*3b290*/  LOP3.LUT R39, R34, R30, R32, 0xfe, !PT ;  /* 0x0000001e22277212 */ /* 0x000fe200078efe20 */
[----:B0-----:R-:W-:Y:S01]  /*3b2a0*/  IMAD.WIDE.U32 R32, R175, 0x8, R36 ;  /* 0x00000008af207825 */ /* 0x001fe200078e0024 */
[----:B------:R-:W-:Y:S02]  /*3b2b0*/  LOP3.LUT R31, R29, R35, RZ, 0xfc, !PT ;  /* 0x000000231d1f7212 */ /* 0x000fe400078efcff */
[----:B------:R-:W-:-:S05]  /*3b2c0*/  LOP3.LUT R30, R39, 0xff, R6, 0xf8, !PT ;  /* 0x000000ff271e7812 */ /* 0x000fca00078ef806 */
[----:B------:R1:W-:Y:S02]  /*3b2d0*/  STG.E.64 desc[UR6][R32.64], R30 ;  /* 0x0000001e20007986 */ /* 0x0003e4000c101b06 */
.L_x_4671:
[----:B------:R-:W-:Y:S05]  /*3b2e0*/  BSYNC.RECONVERGENT B0 ;  /* 0x0000000000007941 */ /* 0x000fea0003800200 */
.L_x_4670:
[----:B------:R-:W-:Y:S01]  /*3b2f0*/  UMOV UR13, 0xffffffff ;  /* 0xffffffff000d7882 */ /* 0x000fe20000000000 */
[----:B------:R-:W-:Y:S02]  /*3b300*/  FADD.FTZ R40, R40, R93 ;  /* 0x0000005d28287221 */ /* 0x000fe40000010000 */
[----:B------:R-:W-:Y:S05]  /*3b310*/  BRA.DIV UR13, `(.L_x_4672) ;  /* 0x0000002e0d607947 */ /* 0x000fea000b800000 */
[----:B------:R-:W1:Y:S01]  /*3b320*/  SHFL.BFLY PT, R29, R40, 0x1, 0x1f ;  /* 0x0c201f00281d7f89 */ /* 0x000e6200000e0000 */
[----:B0-----:R-:W0:Y:S01]  /*3b330*/  LDC R35, c[0x0][0x400] ;  /* 0x00010000ff237b82 */ /* 0x001e220000000800 */
[----:B-1----:R-:W-:-:S05]  /*3b340*/  FADD.FTZ R30, R40, R29 ;  /* 0x0000001d281e7221 */ /* 0x002fca0000010000 */
[----:B------:R-:W1:Y:S02]  /*3b350*/  SHFL.BFLY PT, R29, R30, 0x2, 0x1f ;  /* 0x0c401f001e1d7f89 */ /* 0x000e6400000e0000 */
[----:B-1----:R-:W-:-:S05]  /*3b360*/  FADD.FTZ R31, R30, R29 ;  /* 0x0000001d1e1f7221 */ /* 0x002fca0000010000 */
[----:B------:R-:W1:Y:S02]  /*3b370*/  SHFL.BFLY PT, R32, R31, 0x4, 0x1f ;  /* 0x0c801f001f207f89 */ /* 0x000e6400000e0000 */
[----:B-1----:R-:W-:-:S05]  /*3b380*/  FADD.FTZ R32, R31, R32 ;  /* 0x000000201f207221 */ /* 0x002fca0000010000 */
[----:B------:R-:W1:Y:S02]  /*3b390*/  SHFL.BFLY PT, R29, R32, 0x8, 0x1f ;  /* 0x0d001f00201d7f89 */ /* 0x000e6400000e0000 */
[----:B-1----:R-:W-:-:S05]  /*3b3a0*/  FADD.FTZ R33, R32, R29 ;  /* 0x0000001d20217221 */ /* 0x002fca0000010000 */
[----:B------:R-:W1:Y:S02]  /*3b3b0*/  SHFL.BFLY PT, R34, R33, 0x10, 0x1f ;  /* 0x0e001f0021227f89 */ /* 0x000e6400000e0000 */
[----:B-1----:R-:W-:-:S04]  /*3b3c0*/  FADD.FTZ R34, R33, R34 ;  /* 0x0000002221227221 */ /* 0x002fc80000010000 */
[----:B0-----:R-:W-:-:S04]  /*3b3d0*/  FMUL.FTZ R34, R34, R35 ;  /* 0x0000002322227220 */ /* 0x001fc80000410000 */
[C---:B------:R-:W-:Y:S01]  /*3b3e0*/  FADD.FTZ R29, -R34.reuse, R5 ;  /* 0x00000005221d7221 */ /* 0x040fe20000010100 */
[C---:B------:R-:W-:Y:S01]  /*3b3f0*/  FADD.FTZ R30, -R34.reuse, R7 ;  /* 0x00000007221e7221 */ /* 0x040fe20000010100 */
[C---:B------:R-:W-:Y:S01]  /*3b400*/  FADD.FTZ R36, -R34.reuse, R8 ;  /* 0x0000000822247221 */ /* 0x040fe20000010100 */
[----:B------:R-:W-:Y:S01]  /*3b410*/  FADD.FTZ R32, -R34, R10 ;  /* 0x0000000a22207221 */ /* 0x000fe20000010100 */
[----:B------:R-:W-:-:S04]  /*3b420*/  FFMA.FTZ R29, R29, R29, RZ ;  /* 0x0000001d1d1d7223 */ /* 0x000fc800000100ff */
[----:B------:R-:W-:Y:S01]  /*3b430*/  FFMA.FTZ R29, R30, R30, R29 ;  /* 0x0000001e1e1d7223 */ /* 0x000fe2000001001d */
[----:B------:R-:W-:-:S03]  /*3b440*/  FADD.FTZ R30, -R34, R9 ;  /* 0x00000009221e7221 */ /* 0x000fc60000010100 */
[----:B------:R-:W-:-:S04]  /*3b450*/  FFMA.FTZ R29, R36, R36, R29 ;  /* 0x00000024241d7223 */ /* 0x000fc8000001001d */
[----:B------:R-:W-:Y:S01]  /*3b460*/  FFMA.FTZ R29, R30, R30, R29 ;  /* 0x0000001e1e1d7223 */ /* 0x000fe2000001001d */
[----:B------:R-:W-:-:S03]  /*3b470*/  FADD.FTZ R30, -R34, R11 ;  /* 0x0000000b221e7221 */ /* 0x000fc60000010100 */
        /* <DEDUP_REMOVED lines=159> */
.L_x_4687:
[----:B------:R-:W-:Y:S01]  /*3be70*/  FMUL.FTZ R29, R34, R34 ;  /* 0x00000022221d7220 */ /* 0x000fe20000410000 */
[----:B------:R-:W-:Y:S01]  /*3be80*/  ISETP.NE.AND P1, PT, RZ, UR9, PT ;  /* 0x00000009ff007c0c */ /* 0x000fe2000bf25270 */
[----:B-1----:R-:W-:Y:S01]  /*3be90*/  FADD.FTZ R40, R33, R36 ;  /* 0x0000002421287221 */ /* 0x002fe20000010000 */
[----:B------:R-:W1:Y:S01]  /*3bea0*/  @!P0 LDC.64 R30, c[0x0][0x3c0] ;  /* 0x0000f000ff1e8b82 */ /* 0x000e620000000a00 */
[----:B------:R-:W-:Y:S01]  /*3beb0*/  BSSY.RECONVERGENT B0, `(.L_x_4673) ;  /* 0x0000219000007945 */ /* 0x000fe20003800200 */
[----:B------:R-:W-:Y:S01]  /*3bec0*/  FSEL R36, R29, RZ, P1 ;  /* 0x000000ff1d247208 */ /* 0x000fe20000800000 */
[----:B------:R-:W-:-:S04]  /*3bed0*/  FFMA.FTZ R35, R40, R35, UR12 ;  /* 0x0000000c28237e23 */ /* 0x000fc80008010023 */
[----:B------:R-:W-:Y:S01]  /*3bee0*/  FADD.FTZ R29, R35, R36 ;  /* 0x00000024231d7221 */ /* 0x000fe20000010000 */
[----:B0-----:R-:W0:Y:S05]  /*3bef0*/  @!P0 LDC.64 R32, c[0x0][0x3c8] ;  /* 0x0000f200ff208b82 */ /* 0x001e2a0000000a00 */
[----:B------:R-:W2:Y:S01]  /*3bf00*/  MUFU.RSQ R29, R29 ;  /* 0x0000001d001d7308 */ /* 0x000ea20000001400 */
[----:B-1----:R-:W-:-:S05]  /*3bf10*/  @!P0 IMAD.WIDE R30, R173, 0x4, R30 ;  /* 0x00000004ad1e8825 */ /* 0x002fca00078e021e */
[----:B------:R1:W-:Y:S01]  /*3bf20*/  @!P0 STG.E desc[UR6][R30.64], R34 ;  /* 0x000000221e008986 */ /* 0x0003e2000c101906 */
[----:B0-----:R-:W-:-:S05]  /*3bf30*/  @!P0 IMAD.WIDE R32, R173, 0x4, R32 ;  /* 0x00000004ad208825 */ /* 0x001fca00078e0220 */
[----:B--2---:R1:W-:Y:S01]  /*3bf40*/  @!P0 STG.E desc[UR6][R32.64], R29 ;  /* 0x0000001d20008986 */ /* 0x0043e2000c101906 */
[----:B-----5:R-:W-:-:S13]  /*3bf50*/  ISETP.GE.AND P0, PT, R218, 0x1, PT ;  /* 0x00000001da00780c */ /* 0x020fda0003f06270 */
[----:B-1----:R-:W-:Y:S05]  /*3bf60*/  @!P0 BRA `(.L_x_4674) ;  /* 0x0000002000348947 */ /* 0x002fea0003800000 */
[----:B------:R-:W-:Y:S01]  /*3bf70*/  FSEL R31, R34, RZ, !P1 ;  /* 0x000000ff221f7208 */ /* 0x000fe20004800000 */
[----:B------:R-:W-:Y:S01]  /*3bf80*/  IMAD.U32 R35, R213, 0x10000, RZ ;  /* 0x00010000d5237824 */ /* 0x000fe200078e00ff */
[----:B------:R-:W-:Y:S01]  /*3bf90*/  IADD3 R33, PT, PT, R218, -0x1, RZ ;  /* 0xffffffffda217810 */ /* 0x000fe20007ffe0ff */
[----:B------:R-:W-:Y:S01]  /*3bfa0*/  IMAD.U32 R37, R212, 0x10000, RZ ;  /* 0x00010000d4257824 */ /* 0x000fe200078e00ff */
[----:B------:R-:W-:Y:S01]  /*3bfb0*/  SHF.L.U32 R32, R184, 0x10, RZ ;  /* 0x00000010b8207819 */ /* 0x000fe200000006ff */
[C---:B------:R-:W-:Y:S01]  /*3bfc0*/  FADD.FTZ R8, -R31.reuse, R8 ;  /* 0x000000081f087221 */ /* 0x040fe20000010100 */
[----:B------:R-:W-:Y:S01]  /*3bfd0*/  FADD.FTZ R5, -R31, R5 ;  /* 0x000000051f057221 */ /* 0x000fe20000010100 */
[----:B------:R-:W-:Y:S02]  /*3bfe0*/  IMAD R30, R33, R252, RZ ;  /* 0x000000fc211e7224 */ /* 0x000fe400078e02ff */
[----:B------:R-:W-:Y:S01]  /*3bff0*/  FADD.FTZ R7, -R31, R7 ;  /* 0x000000071f077221 */ /* 0x000fe20000010100 */
[----:B------:R-:W-:Y:S01]  /*3c000*/  SHF.L.U32 R33, R185, 0x10, RZ ;  /* 0x00000010b9217819 */ /* 0x000fe200000006ff */
        /* <DEDUP_REMOVED lines=76> */
[----:B------:R-:W-:Y:S01]  /*3c4d0*/  FMUL.FTZ R8, R29, R8 ;  /* 0x000000081d087220 */ /* 0x000fe20000410000 */
[----:B------:R-:W-:Y:S01]  /*3c4e0*/  FADD.FTZ R31, -R31, R93 ;  /* 0x0000005d1f1f7221 */ /* 0x000fe20000010100 */
[----:B------:R-:W-:Y:S01]  /*3c4f0*/  SHF.L.U32 R34, R220, 0x10, RZ ;  /* 0x00000010dc227819 */ /* 0x000fe200000006ff */
[----:B------:R-:W-:-:S02]  /*3c500*/  IMAD.U32 R36, R219, 0x10000, RZ ;  /* 0x00010000db247824 */ /* 0x000fc400078e00ff */
[C---:B------:R-:W-:Y:S01]  /*3c510*/  FMUL.FTZ R5, R29.reuse, R5 ;  /* 0x000000051d057220 */ /* 0x040fe20000410000 */
[C---:B------:R-:W-:Y:S01]  /*3c520*/  FMUL.FTZ R7, R29.reuse, R7 ;  /* 0x000000071d077220 */ /* 0x040fe20000410000 */
[----:B------:R-:W-:Y:S01]  /*3c530*/  FFMA.FTZ R8, R8, R35, R33 ;  /* 0x0000002308087223 */ /* 0x000fe20000010021 */
[C---:B------:R-:W-:Y:S01]  /*3c540*/  FMUL.FTZ R9, R29.reuse, R9 ;  /* 0x000000091d097220 */ /* 0x040fe20000410000 */
        /* <DEDUP_REMOVED lines=76> */
[----:B------:R-:W-:Y:S01]  /*3ca10*/  SHF.L.U32 R33, R186, 0x10, RZ ;  /* 0x00000010ba217819 */ /* 0x000fe200000006ff */
[----:B------:R-:W-:Y:S01]  /*3ca20*/  FFMA.FTZ R5, R5, R37, R32 ;  /* 0x0000002505057223 */ /* 0x000fe20000010020 */
[----:B------:R-:W-:Y:S01]  /*3ca30*/  FFMA.FTZ R7, R7, R36, R34 ;  /* 0x0000002407077223 */ /* 0x000fe20000010022 */
[----:B------:R-:W-:Y:S01]  /*3ca40*/  IMAD.U32 R29, R214, 0x10000, RZ ;  /* 0x00010000d61d7824 */ /* 0x000fe200078e00ff */
[----:B------:R-:W-:Y:S01]  /*3ca50*/  SHF.L.U32 R40, R224, 0x10, RZ ;  /* 0x00000010e0287819 */ /* 0x000fe200000006ff */
[----:B------:R-:W-:Y:S01]  /*3ca60*/  IMAD.U32 R36, R223, 0x10000, RZ ;  /* 0x00010000df247824 */ /* 0x000fe200078e00ff */
[----:B------:R-:W-:Y:S01]  /*3ca70*/  SHF.L.U32 R37, R187, 0x10, RZ ;  /* 0x00000010bb257819 */ /* 0x000fe200000006ff */
[----:B------:R-:W-:-:S02]  /*3ca80*/  IMAD.U32 R35, R215, 0x10000, RZ ;  /* 0x00010000d7237824 */ /* 0x000fc400078e00ff */
[----:B------:R-:W-:Y:S01]  /*3ca90*/  FFMA.FTZ R10, R10, R29, R33 ;  /* 0x0000001d0a0a7223 */ /* 0x000fe20000010021 */
[----:B------:R-:W-:Y:S01]  /*3caa0*/  FFMA.FTZ R29, R11, R36, R40 ;  /* 0x000000240b1d7223 */ /* 0x000fe20000010028 */
[----:B------:R-:W-:Y:S01]  /*3cab0*/  SHF.L.U32 R39, R230, 0x10, RZ ;  /* 0x00000010e6277819 */ /* 0x000fe200000006ff */
[----:B------:R-:W-:Y:S01]  /*3cac0*/  FFMA.FTZ R11, R12, R35, R37 ;  /* 0x000000230c0b7223 */ /* 0x000fe20000010025 */
[----:B------:R-:W-:Y:S01]  /*3cad0*/  IMAD.U32 R37, R229, 0x10000, RZ ;  /* 0x00010000e5257824 */ /* 0x000fe200078e00ff */
[----:B------:R-:W-:Y:S01]  /*3cae0*/  SHF.L.U32 R34, R222, 0x10, RZ ;  /* 0x00000010de227819 */ /* 0x000fe200000006ff */
[----:B------:R-:W-:Y:S01]  /*3caf0*/  IMAD.U32 R32, R221, 0x10000, RZ ;  /* 0x00010000dd207824 */ /* 0x000fe200078e00ff */
[----:B------:R-:W-:Y:S01]  /*3cb00*/  SHF.L.U32 R35, R228, 0x10, RZ ;  /* 0x00000010e4237819 */ /* 0x000fe200000006ff */
[----:B------:R-:W-:Y:S01]  /*3cb10*/  FFMA.FTZ R18, R18, R37, R39 ;  /* 0x0000002512127223 */ /* 0x000fe20000010027 */
[----:B------:R-:W-:Y:S01]  /*3cb20*/  SHF.L.U32 R39, R234, 0x10, RZ ;  /* 0x00000010ea277819 */ /* 0x000fe200000006ff */
        /* <DEDUP_REMOVED lines=10> */
[----:B------:R-:W-:Y:S01]  /*3cbd0*/  SHF.L.U32 R39, R194, 0x10, RZ ;  /* 0x00000010c2277819 */ /* 0x000fe200000006ff */
[----:B------:R-:W-:Y:S01]  /*3cbe0*/  IMAD.U32 R33, R231, 0x10000, RZ ;  /* 0x00010000e7217824 */ /* 0x000fe200078e00ff */
[----:B------:R-:W-:Y:S01]  /*3cbf0*/  SHF.L.U32 R36, R192, 0x10, RZ ;  /* 0x00000010c0247819 */ /* 0x000fe200000006ff */
[----:B------:R-:W-:Y:S01]  /*3cc00*/  IMAD.U32 R37, R206, 0x10000, RZ ;  /* 0x00010000ce257824 */ /* 0x000fe200078e00ff */
[----:B------:R-:W-:Y:S01]  /*3cc10*/  SHF.L.U32 R43, R236, 0x10, RZ ;  /* 0x00000010ec2b7819 */ /* 0x000fe200000006ff */
[----:B------:R-:W-:Y:S02]  /*3cc20*/  IMAD.U32 R34, R204, 0x10000, RZ ;  /* 0x00010000cc227824 */ /* 0x000fe400078e00ff */
        /* <DEDUP_REMOVED lines=9> */
[----:B------:R-:W-:-:S02]  /*3ccc0*/  IMAD.U32 R34, R239, 0x10000, RZ ;  /* 0x00010000ef227824 */ /* 0x000fc400078e00ff */
[----:B------:R-:W-:Y:S01]  /*3ccd0*/  FFMA.FTZ R28, R28, R33, R35 ;  /* 0x000000211c1c7223 */ /* 0x000fe20000010023 */
[----:B------:R-:W-:Y:S02]  /*3cce0*/  IMAD.U32 R12, R208, 0x10000, RZ ;  /* 0x00010000d00c7824 */ /* 0x000fe400078e00ff */
[----:B------:R-:W-:Y:S01]  /*3ccf0*/  FFMA.FTZ R96, R96, R37, R39 ;  /* 0x0000002560607223 */ /* 0x000fe20000010027 */
[----:B------:R-:W-:Y:S01]  /*3cd00*/  FFMA.FTZ R25, R25, R34, R36 ;  /* 0x0000002219197223 */ /* 0x000fe20000010024 */
[----:B------:R-:W-:Y:S01]  /*3cd10*/  SHF.L.U32 R35, R242, 0x10, RZ ;  /* 0x00000010f2237819 */ /* 0x000fe200000006ff */
[----:B------:R-:W-:Y:S01]  /*3cd20*/  IMAD.U32 R33, R241, 0x10000, RZ ;  /* 0x00010000f1217824 */ /* 0x000fe200078e00ff */
[----:B------:R-:W-:Y:S01]  /*3cd30*/  SHF.L.U32 R39, R250, 0x10, RZ ;  /* 0x00000010fa277819 */ /* 0x000fe200000006ff */
[----:B------:R-:W-:Y:S01]  /*3cd40*/  IMAD.U32 R37, R249, 0x10000, RZ ;  /* 0x00010000f9257824 */ /* 0x000fe200078e00ff */
[----:B------:R-:W-:Y:S01]  /*3cd50*/  SHF.L.U32 R36, R197, 0x10, RZ ;  /* 0x00000010c5247819 */ /* 0x000fe200000006ff */
[----:B------:R-:W-:Y:S01]  /*3cd60*/  FFMA.FTZ R15, R15, R12, R32 ;  /* 0x0000000c0f0f7223 */ /* 0x000fe20000010020 */
[----:B------:R-:W-:Y:S01]  /*3cd70*/  IMAD.U32 R34, R201, 0x10000, RZ ;  /* 0x00010000c9227824 */ /* 0x000fe200078e00ff */
[----:B------:R-:W-:Y:S01]  /*3cd80*/  SHF.L.U32 R32, R191, 0x10, RZ ;  /* 0x00000010bf207819 */ /* 0x000fe200000006ff */
[----:B------:R-:W-:-:S02]  /*3cd90*/  IMAD.U32 R12, R211, 0x10000, RZ ;  /* 0x00010000d30c7824 */ /* 0x000fc400078e00ff */
[----:B------:R-:W-:Y:S01]  /*3cda0*/  FFMA.FTZ R54, R54, R33, R35 ;  /* 0x0000002136367223 */ /* 0x000fe20000010023 */
[----:B------:R-:W-:Y:S01]  /*3cdb0*/  FFMA.FTZ R102, R102, R37, R39 ;  /* 0x0000002566667223 */ /* 0x000fe20000010027 */
[----:B------:R-:W-:Y:S01]  /*3cdc0*/  FFMA.FTZ R97, R97, R34, R36 ;  /* 0x0000002261617223 */ /* 0x000fe20000010024 */
[----:B------:R-:W-:Y:S01]  /*3cdd0*/  SHF.L.U32 R35, R248, 0x10, RZ ;  /* 0x00000010f8237819 */ /* 0x000fe200000006ff */
[----:B------:R-:W-:Y:S01]  /*3cde0*/  IMAD.U32 R33, R247, 0x10000, RZ ;  /* 0x00010000f7217824 */ /* 0x000fe200078e00ff */
[----:B------:R-:W-:Y:S01]  /*3cdf0*/  PRMT R37, R181, 0x7632, R37 ;  /* 0x00007632b5257816 */ /* 0x000fe20000000025 */
[----:B------:R-:W-:Y:S01]  /*3ce00*/  FFMA.FTZ R21, R21, R12, R32 ;  /* 0x0000000c15157223 */ /* 0x000fe20000010020 */
[----:B------:R-:W-:Y:S01]  /*3ce10*/  PRMT R39, R81, 0x7632, R39 ;  /* 0x0000763251277816 */ /* 0x000fe20000000027 */
[----:B------:R-:W-:Y:S01]  /*3ce20*/  IMAD.U32 R34, R203, 0x10000, RZ ;  /* 0x00010000cb227824 */ /* 0x000fe200078e00ff */
[----:B------:R-:W-:Y:S01]  /*3ce30*/  SHF.L.U32 R36, R199, 0x10, RZ ;  /* 0x00000010c7247819 */ /* 0x000fe200000006ff */
[----:B------:R-:W-:Y:S01]  /*3ce40*/  IMAD.U32 R12, R237, 0x10000, RZ ;  /* 0x00010000ed0c7824 */ /* 0x000fe200078e00ff */
[----:B------:R-:W-:Y:S01]  /*3ce50*/  SHF.L.U32 R32, R238, 0x10, RZ ;  /* 0x00000010ee207819 */ /* 0x000fe200000006ff */
[----:B------:R-:W-:Y:S01]  /*3ce60*/  FFMA.FTZ R100, R100, R33, R35 ;  /* 0x0000002164647223 */ /* 0x000fe20000010023 */
[----:B------:R-:W-:Y:S01]  /*3ce70*/  SHF.L.U32 R39, R39, 0x10, RZ ;  /* 0x0000001027277819 */ /* 0x000fe200000006ff */
[----:B------:R-:W-:-:S02]  /*3ce80*/  IMAD.U32 R37, R37, 0x10000, RZ ;  /* 0x0001000025257824 */ /* 0x000fc400078e00ff */
[----:B------:R-:W-:Y:S01]  /*3ce90*/  FFMA.FTZ R101, R101, R34, R36 ;  /* 0x0000002265657223 */ /* 0x000fe20000010024 */
[----:B------:R-:W-:Y:S01]  /*3cea0*/  PRMT R33, R180, 0x7632, R33 ;  /* 0x00007632b4217816 */ /* 0x000fe20000000021 */
[----:B------:R-:W-:Y:S01]  /*3ceb0*/  FFMA.FTZ R27, R27, R12, R32 ;  /* 0x0000000c1b1b7223 */ /* 0x000fe20000010020 */
[----:B------:R-:W-:Y:S01]  /*3cec0*/  PRMT R35, R80, 0x7632, R35 ;  /* 0x0000763250237816 */ /* 0x000fe20000000023 */
[----:B------:R-:W-:Y:S01]  /*3ced0*/  IMAD.U32 R34, R182, 0x10000, RZ ;  /* 0x00010000b6227824 */ /* 0x000fe200078e00ff */
        /* <DEDUP_REMOVED lines=9> */
[----:B------:R-:W-:Y:S01]  /*3cf70*/  PRMT R34, R176, 0x7632, R34 ;  /* 0x00007632b0227816 */ /* 0x000fe20000000022 */
[----:B------:R-:W-:Y:S01]  /*3cf80*/  FFMA.FTZ R55, R55, R12, R32 ;  /* 0x0000000c37377223 */ /* 0x000fe20000010020 */
[----:B------:R-:W-:Y:S01]  /*3cf90*/  PRMT R36, R76, 0x7632, R36 ;  /* 0x000076324c247816 */ /* 0x000fe20000000024 */
[----:B------:R-:W-:Y:S01]  /*3cfa0*/  FFMA.FTZ R104, R104, R33, R35 ;  /* 0x0000002168687223 */ /* 0x000fe20000010023 */
[----:B------:R-:W-:Y:S01]  /*3cfb0*/  SHF.L.U32 R32, R198, 0x10, RZ ;  /* 0x00000010c6207819 */ /* 0x000fe200000006ff */
[----:B------:R-:W-:Y:S01]  /*3cfc0*/  FFMA.FTZ R112, R112, R37, R39 ;  /* 0x0000002570707223 */ /* 0x000fe20000010027 */
[----:B------:R-:W-:Y:S01]  /*3cfd0*/  IMAD.U32 R12, R202, 0x10000, RZ ;  /* 0x00010000ca0c7824 */ /* 0x000fe200078e00ff */
[----:B------:R-:W-:Y:S01]  /*3cfe0*/  PRMT R33, R183, 0x7632, R33 ;  /* 0x00007632b7217816 */ /* 0x000fe20000000021 */
[----:B------:R-:W-:Y:S01]  /*3cff0*/  IMAD.U32 R36, R36, 0x10000, RZ ;  /* 0x0001000024247824 */ /* 0x000fe200078e00ff */
[----:B------:R-:W-:Y:S01]  /*3d000*/  PRMT R35, R83, 0x7632, R35 ;  /* 0x0000763253237816 */ /* 0x000fe20000000023 */
[----:B------:R-:W-:Y:S01]  /*3d010*/  FFMA.FTZ R99, R99, R12, R32 ;  /* 0x0000000c63637223 */ /* 0x000fe20000010020 */
[----:B------:R-:W-:Y:S01]  /*3d020*/  PRMT R37, R179, 0x7632, R37 ;  /* 0x00007632b3257816 */ /* 0x000fe20000000025 */
[----:B------:R-:W-:Y:S01]  /*3d030*/  IMAD.U32 R12, R181, 0x10000, RZ ;  /* 0x00010000b50c7824 */ /* 0x000fe200078e00ff */
[----:B------:R-:W-:Y:S01]  /*3d040*/  PRMT R39, R79, 0x7632, R39 ;  /* 0x000076324f277816 */ /* 0x000fe20000000027 */
[----:B------:R-:W-:Y:S01]  /*3d050*/  IMAD.U32 R35, R35, 0x10000, RZ ;  /* 0x0001000023237824 */ /* 0x000fe200078e00ff */
[----:B------:R-:W-:Y:S01]  /*3d060*/  SHF.L.U32 R34, R34, 0x10, RZ ;  /* 0x0000001022227819 */ /* 0x000fe200000006ff */
[----:B------:R-:W-:Y:S01]  /*3d070*/  IMAD.U32 R37, R37, 0x10000, RZ ;  /* 0x0001000025257824 */ /* 0x000fe200078e00ff */
[----:B------:R-:W-:Y:S01]  /*3d080*/  SHF.L.U32 R33, R33, 0x10, RZ ;  /* 0x0000001021217819 */ /* 0x000fe200000006ff */
[----:B------:R-:W-:Y:S01]  /*3d090*/  IMAD.U32 R41, R235, 0x10000, RZ ;  /* 0x00010000eb297824 */ /* 0x000fe200078e00ff */
[----:B------:R-:W-:Y:S01]  /*3d0a0*/  SHF.L.U32 R39, R39, 0x10, RZ ;  /* 0x0000001027277819 */ /* 0x000fe200000006ff */
[----:B------:R-:W-:Y:S01]  /*3d0b0*/  FFMA.FTZ R111, R111, R34, R36 ;  /* 0x000000226f6f7223 */ /* 0x000fe20000010024 */
[----:B------:R-:W-:Y:S01]  /*3d0c0*/  SHF.L.U32 R32, R81, 0x10, RZ ;  /* 0x0000001051207819 */ /* 0x000fe200000006ff */
[----:B------:R-:W-:Y:S01]  /*3d0d0*/  IMAD.U32 R34, R178, 0x10000, RZ ;  /* 0x00010000b2227824 */ /* 0x000fe200078e00ff */
[----:B------:R-:W-:Y:S01]  /*3d0e0*/  SHF.L.U32 R36, R78, 0x10, RZ ;  /* 0x000000104e247819 */ /* 0x000fe200000006ff */
[----:B------:R-:W-:Y:S01]  /*3d0f0*/  FFMA.FTZ R110, R110, R33, R35 ;  /* 0x000000216e6e7223 */ /* 0x000fe20000010023 */
[----:B------:R-:W-:Y:S01]  /*3d100*/  FFMA.FTZ R120, R120, R37, R39 ;  /* 0x0000002578787223 */ /* 0x000fe20000010027 */
[----:B------:R-:W-:Y:S01]  /*3d110*/  FFMA.FTZ R105, R105, R12, R32 ;  /* 0x0000000c69697223 */ /* 0x000fe20000010020 */
[----:B------:R-:W-:Y:S01]  /*3d120*/  PRMT R33, R178, 0x7632, R33 ;  /* 0x00007632b2217816 */ /* 0x000fe20000000021 */
[----:B------:R-:W-:Y:S01]  /*3d130*/  IMAD.U32 R37, R169, 0x10000, RZ ;  /* 0x00010000a9257824 */ /* 0x000fe200078e00ff */
[----:B------:R-:W-:Y:S01]  /*3d140*/  PRMT R35, R78, 0x7632, R35 ;  /* 0x000076324e237816 */ /* 0x000fe20000000023 */
[----:B------:R-:W-:Y:S01]  /*3d150*/  IMAD.U32 R12, R183, 0x10000, RZ ;  /* 0x00010000b70c7824 */ /* 0x000fe200078e00ff */
[----:B------:R-:W-:Y:S01]  /*3d160*/  SHF.L.U32 R39, R73, 0x10, RZ ;  /* 0x0000001049277819 */ /* 0x000fe200000006ff */
[----:B------:R-:W-:Y:S01]  /*3d170*/  FFMA.FTZ R115, R115, R34, R36 ;  /* 0x0000002273737223 */ /* 0x000fe20000010024 */
[----:B------:R-:W-:Y:S01]  /*3d180*/  SHF.L.U32 R32, R83, 0x10, RZ ;  /* 0x0000001053207819 */ /* 0x000fe200000006ff */
[----:B------:R-:W-:Y:S01]  /*3d190*/  IMAD.U32 R33, R33, 0x10000, RZ ;  /* 0x0001000021217824 */ /* 0x000fe200078e00ff */
[----:B------:R-:W-:Y:S01]  /*3d1a0*/  PRMT R34, R169, 0x7632, R34 ;  /* 0x00007632a9227816 */ /* 0x000fe20000000022 */
[----:B------:R-:W-:Y:S01]  /*3d1b0*/  FFMA.FTZ R124, R124, R37, R39 ;  /* 0x000000257c7c7223 */ /* 0x000fe20000010027 */
[----:B------:R-:W-:Y:S01]  /*3d1c0*/  PRMT R36, R73, 0x7632, R36 ;  /* 0x0000763249247816 */ /* 0x000fe20000000024 */
[----:B------:R-:W-:Y:S01]  /*3d1d0*/  FFMA.FTZ R109, R109, R12, R32 ;  /* 0x0000000c6d6d7223 */ /* 0x000fe20000010020 */
[----:B------:R-:W-:Y:S01]  /*3d1e0*/  SHF.L.U32 R35, R35, 0x10, RZ ;  /* 0x0000001023237819 */ /* 0x000fe200000006ff */
        /* <DEDUP_REMOVED lines=24> */
[----:B------:R-:W-:Y:S01]  /*3d370*/  FFMA.FTZ R129, R129, R34, R36 ;  /* 0x0000002281817223 */ /* 0x000fe20000010024 */
[----:B------:R-:W-:Y:S01]  /*3d380*/  PRMT R37, R166, 0x7632, R37 ;  /* 0x00007632a6257816 */ /* 0x000fe20000000025 */
[----:B------:R-:W-:Y:S01]  /*3d390*/  FFMA.FTZ R13, R13, R42, R44 ;  /* 0x0000002a0d0d7223 */ /* 0x000fe2000001002c */
[----:B------:R-:W-:Y:S01]  /*3d3a0*/  PRMT R39, R70, 0x7632, R39 ;  /* 0x0000763246277816 */ /* 0x000fe20000000027 */
[----:B------:R-:W-:Y:S01]  /*3d3b0*/  IMAD.U32 R34, R166, 0x10000, RZ ;  /* 0x00010000a6227824 */ /* 0x000fe200078e00ff */
[----:B------:R-:W-:Y:S01]  /*3d3c0*/  SHF.L.U32 R43, R246, 0x10, RZ ;  /* 0x00000010f62b7819 */ /* 0x000fe200000006ff */
[----:B------:R-:W-:Y:S01]  /*3d3d0*/  IMAD.U32 R33, R33, 0x10000, RZ ;  /* 0x0001000021217824 */ /* 0x000fe200078e00ff */
        /* <DEDUP_REMOVED lines=8> */
[----:B------:R-:W-:Y:S01]  /*3d460*/  SHF.L.U32 R37, R37, 0x10, RZ ;  /* 0x0000001025257819 */ /* 0x000fe200000006ff */
[----:B------:R-:W-:Y:S01]  /*3d470*/  FFMA.FTZ R133, R133, R34, R36 ;  /* 0x0000002285857223 */ /* 0x000fe20000010024 */
[----:B------:R-:W-:Y:S01]  /*3d480*/  SHF.L.U32 R42, R190, 0x10, RZ ;  /* 0x00000010be2a7819 */ /* 0x000fe200000006ff */
[----:B------:R-:W-:Y:S01]  /*3d490*/  FFMA.FTZ R126, R126, R33, R35 ;  /* 0x000000217e7e7223 */ /* 0x000fe20000010023 */
[----:B------:R-:W-:Y:S01]  /*3d4a0*/  SHF.L.U32 R12, R12, 0x10, RZ ;  /* 0x000000100c0c7819 */ /* 0x000fe200000006ff */
[----:B------:R-:W-:Y:S01]  /*3d4b0*/  FFMA.FTZ R134, R134, R37, R39 ;  /* 0x0000002586867223 */ /* 0x000fe20000010027 */
        /* <DEDUP_REMOVED lines=9> */
[----:B------:R-:W-:Y:S01]  /*3d550*/  IMAD.U32 R41, R41, 0x10000, RZ ;  /* 0x0001000029297824 */ /* 0x000fe200078e00ff */
[----:B------:R-:W-:Y:S01]  /*3d560*/  PRMT R37, R88, 0x7632, R37 ;  /* 0x0000763258257816 */ /* 0x000fe20000000025 */
[----:B------:R-:W-:Y:S01]  /*3d570*/  IMAD.U32 R12, R171, 0x10000, RZ ;  /* 0x00010000ab0c7824 */ /* 0x000fe200078e00ff */
[----:B------:R-:W-:Y:S01]  /*3d580*/  PRMT R39, R64, 0x7632, R39 ;  /* 0x0000763240277816 */ /* 0x000fe20000000027 */
        /* <DEDUP_REMOVED lines=28> */
[----:B------:R-:W-:Y:S01]  /*3d750*/  FFMA.FTZ R114, R114, R41, R43 ;  /* 0x0000002972727223 */ /* 0x000fe2000001002b */
[----:B------:R-:W-:Y:S01]  /*3d760*/  FFMA.FTZ R131, R131, R12, R32 ;  /* 0x0000000c83837223 */ /* 0x000fe20000010020 */
        /* <DEDUP_REMOVED lines=10> */
[----:B------:R-:W-:Y:S01]  /*3d810*/  SHF.L.U32 R43, R43, 0x10, RZ ;  /* 0x000000102b2b7819 */ /* 0x000fe200000006ff */
[----:B------:R-:W0:Y:S01]  /*3d820*/  LDC.64 R36, c[0x0][0x428] ;  /* 0x00010a00ff247b82 */ /* 0x000e220000000a00 */
[----:B------:R-:W-:Y:S01]  /*3d830*/  FFMA.FTZ R119, R119, R40, R42 ;  /* 0x0000002877777223 */ /* 0x000fe2000001002a */
[----:B------:R-:W-:-:S02]  /*3d840*/  IMAD.U32 R41, R41, 0x10000, RZ ;  /* 0x0001000029297824 */ /* 0x000fc400078e00ff */
        /* <DEDUP_REMOVED lines=17> */
[----:B------:R-:W-:Y:S01]  /*3d960*/  SHF.R.S32.HI R33, RZ, 0x1f, R30 ;  /* 0x0000001fff217819 */ /* 0x000fe2000001141e */
[----:B------:R-:W-:Y:S01]  /*3d970*/  IMAD.U32 R41, R41, 0x10000, RZ ;  /* 0x0001000029297824 */ /* 0x000fe200078e00ff */
[----:B------:R-:W-:Y:S01]  /*3d980*/  SHF.L.U32 R43, R43, 0x10, RZ ;  /* 0x000000102b2b7819 */ /* 0x000fe200000006ff */
[----:B------:R-:W-:Y:S01]  /*3d990*/  FFMA.FTZ R141, R141, R12, R32 ;  /* 0x0000000c8d8d7223 */ /* 0x000fe20000010020 */
[----:B------:R-:W-:Y:S01]  /*3d9a0*/  SHF.L.U32 R32, R61, 0x10, RZ ;  /* 0x000000103d207819 */ /* 0x000fe200000006ff */
[----:B------:R-:W-:Y:S01]  /*3d9b0*/  FFMA.FTZ R135, R135, R40, R42 ;  /* 0x0000002887877223 */ /* 0x000fe2000001002a */
[----:B------:R-:W-:Y:S01]  /*3d9c0*/  IMAD.U32 R12, R85, 0x10000, RZ ;  /* 0x00010000550c7824 */ /* 0x000fe200078e00ff */
[----:B------:R-:W-:Y:S01]  /*3d9d0*/  LEA.HI R33, R33, R30, RZ, 0x3 ;  /* 0x0000001e21217211 */ /* 0x000fe200078f18ff */
[----:B------:R-:W-:Y:S01]  /*3d9e0*/  FFMA.FTZ R140, R140, R41, R43 ;  /* 0x000000298c8c7223 */ /* 0x000fe2000001002b */
[----:B------:R-:W-:Y:S01]  /*3d9f0*/  LOP3.LUT R216, R38, 0x1f, RZ, 0xc0, !PT ;  /* 0x0000001f26d87812 */ /* 0x000fe200078ec0ff */
[----:B------:R-:W-:Y:S01]  /*3da00*/  IMAD.U32 R40, R84, 0x10000, RZ ;  /* 0x0001000054287824 */ /* 0x000fe200078e00ff */
[----:B------:R-:W-:Y:S01]  /*3da10*/  SHF.L.U32 R42, R60, 0x10, RZ ;  /* 0x000000103c2a7819 */ /* 0x000fe200000006ff */
[----:B------:R-:W-:Y:S01]  /*3da20*/  FFMA.FTZ R153, R153, R12, R32 ;  /* 0x0000000c99997223 */ /* 0x000fe20000010020 */
[----:B------:R-:W-:Y:S01]  /*3da30*/  F2FP.BF16.F32.PACK_AB R9, R9, R8 ;  /* 0x000000080909723e */ /* 0x000fe200000010ff */
[----:B------:R-:W-:Y:S01]  /*3da40*/  IMAD.U32 R30, R86, 0x10000, RZ ;  /* 0x00010000561e7824 */ /* 0x000fe200078e00ff */
[----:B------:R-:W-:Y:S01]  /*3da50*/  PRMT R35, R84, 0x7632, R35 ;  /* 0x0000763254237816 */ /* 0x000fe20000000023 */
[----:B------:R-:W-:Y:S01]  /*3da60*/  FFMA.FTZ R145, R145, R40, R42 ;  /* 0x0000002891917223 */ /* 0x000fe2000001002a */
[----:B------:R-:W-:Y:S01]  /*3da70*/  PRMT R39, R60, 0x7632, R39 ;  /* 0x000076323c277816 */ /* 0x000fe20000000027 */
[----:B------:R-:W-:Y:S01]  /*3da80*/  IMAD.U32 R34, R87, 0x10000, RZ ;  /* 0x0001000057227824 */ /* 0x000fe200078e00ff */
[----:B------:R-:W-:Y:S01]  /*3da90*/  PRMT R41, R85, 0x7632, R41 ;  /* 0x0000763255297816 */ /* 0x000fe20000000029 */
[----:B------:R-:W-:Y:S01]  /*3daa0*/  IMAD.U32 R35, R35, 0x10000, RZ ;  /* 0x0001000023237824 */ /* 0x000fe200078e00ff */
[----:B------:R-:W-:-:S02]  /*3dab0*/  PRMT R43, R61, 0x7632, R43 ;  /* 0x000076323d2b7816 */ /* 0x000fc4000000002b */
[----:B------:R-:W-:Y:S01]  /*3dac0*/  F2FP.BF16.F32.PACK_AB R8, R7, R5 ;  /* 0x000000050708723e */ /* 0x000fe200000010ff */
[----:B------:R-:W-:Y:S01]  /*3dad0*/  IMAD.U32 R41, R41, 0x10000, RZ ;  /* 0x0001000029297824 */ /* 0x000fe200078e00ff */
[----:B------:R-:W-:Y:S02]  /*3dae0*/  LEA.HI.SX32 R7, R33, R216, 0x1d ;  /* 0x000000d821077211 */ /* 0x000fe400078feaff */
[----:B------:R-:W-:Y:S02]  /*3daf0*/  F2FP.BF16.F32.PACK_AB R10, R29, R10 ;  /* 0x0000000a1d0a723e */ /* 0x000fe400000010ff */
[----:B------:R-:W-:Y:S02]  /*3db00*/  SHF.L.U32 R32, R62, 0x10, RZ ;  /* 0x000000103e207819 */ /* 0x000fe400000006ff */
[----:B------:R-:W-:Y:S02]  /*3db10*/  PRMT R5, R86, 0x7632, R5 ;  /* 0x0000763256057816 */ /* 0x000fe40000000005 */
[----:B------:R-:W-:Y:S01]  /*3db20*/  PRMT R29, R62, 0x7632, R29 ;  /* 0x000076323e1d7816 */ /* 0x000fe2000000001d */
[----:B------:R-:W-:Y:S01]  /*3db30*/  FFMA.FTZ R155, R155, R30, R32 ;  /* 0x0000001e9b9b7223 */ /* 0x000fe20000010020 */
[----:B------:R-:W-:Y:S01]  /*3db40*/  SHF.L.U32 R39, R39, 0x10, RZ ;  /* 0x0000001027277819 */ /* 0x000fe200000006ff */
[----:B------:R-:W-:Y:S01]  /*3db50*/  IMAD.U32 R5, R5, 0x10000, RZ ;  /* 0x0001000005057824 */ /* 0x000fe200078e00ff */
[----:B------:R-:W-:-:S02]  /*3db60*/  SHF.L.U32 R43, R43, 0x10, RZ ;  /* 0x000000102b2b7819 */ /* 0x000fc400000006ff */
[----:B------:R-:W-:Y:S01]  /*3db70*/  SHF.L.U32 R38, R63, 0x10, RZ ;  /* 0x000000103f267819 */ /* 0x000fe200000006ff */
[----:B------:R-:W-:Y:S01]  /*3db80*/  FFMA.FTZ R152, R152, R35, R39 ;  /* 0x0000002398987223 */ /* 0x000fe20000010027 */
[----:B------:R-:W-:Y:S01]  /*3db90*/  PRMT R40, R87, 0x7632, R40 ;  /* 0x0000763257287816 */ /* 0x000fe20000000028 */
[----:B------:R-:W-:Y:S01]  /*3dba0*/  FFMA.FTZ R150, R150, R41, R43 ;  /* 0x0000002996967223 */ /* 0x000fe2000001002b */
[----:B------:R-:W-:Y:S01]  /*3dbb0*/  PRMT R42, R63, 0x7632, R42 ;  /* 0x000076323f2a7816 */ /* 0x000fe2000000002a */
[----:B------:R-:W-:Y:S01]  /*3dbc0*/  FFMA.FTZ R157, R157, R34, R38 ;  /* 0x000000229d9d7223 */ /* 0x000fe20000010026 */
[----:B------:R-:W-:Y:S01]  /*3dbd0*/  F2FP.BF16.F32.PACK_AB R33, R18, R17 ;  /* 0x000000111221723e */ /* 0x000fe200000010ff */
[----:B------:R-:W-:Y:S01]  /*3dbe0*/  IMAD.U32 R40, R40, 0x10000, RZ ;  /* 0x0001000028287824 */ /* 0x000fe200078e00ff */
[----:B------:R-:W-:Y:S01]  /*3dbf0*/  F2FP.BF16.F32.PACK_AB R18, R25, R26 ;  /* 0x0000001a1912723e */ /* 0x000fe200000010ff */
[----:B------:R-:W-:Y:S01]  /*3dc00*/  VIADD R25, R7, 0x20 ;  /* 0x0000002007197836 */ /* 0x000fe20000000000 */
[----:B------:R-:W-:Y:S01]  /*3dc10*/  F2FP.BF16.F32.PACK_AB R17, R27, R28 ;  /* 0x0000001c1b11723e */ /* 0x000fe200000010ff */
[----:B------:R-:W-:Y:S01]  /*3dc20*/  VIADD R41, R7, 0x60 ;  /* 0x0000006007297836 */ /* 0x000fe20000000000 */
[----:B------:R-:W-:Y:S01]  /*3dc30*/  F2FP.BF16.F32.PACK_AB R11, R13, R11 ;  /* 0x0000000b0d0b723e */ /* 0x000fe200000010ff */
[C---:B0-----:R-:W-:Y:S01]  /*3dc40*/  IMAD.WIDE.U32 R12, R7.reuse, 0x10, R36 ;  /* 0x00000010070c7825 */ /* 0x041fe200078e0024 */
[----:B------:R-:W-:-:S02]  /*3dc50*/  IADD3 R27, PT, PT, R7, 0x40, RZ ;  /* 0x00000040071b7810 */ /* 0x000fc40007ffe0ff */
[----:B------:R-:W-:Y:S02]  /*3dc60*/  SHF.L.U32 R29, R29, 0x10, RZ ;  /* 0x000000101d1d7819 */ /* 0x000fe400000006ff */
[----:B------:R-:W-:Y:S01]  /*3dc70*/  SHF.L.U32 R42, R42, 0x10, RZ ;  /* 0x000000102a2a7819 */ /* 0x000fe200000006ff */
[----:B------:R-:W-:Y:S01]  /*3dc80*/  IMAD.WIDE.U32 R26, R27, 0x10, R36 ;  /* 0x000000101b1a7825 */ /* 0x000fe200078e0024 */
[----:B------:R-:W-:-:S03]  /*3dc90*/  F2FP.BF16.F32.PACK_AB R32, R16, R15 ;  /* 0x0000000f1020723e */ /* 0x000fc600000010ff */
[----:B------:R-:W-:Y:S01]  /*3dca0*/  FFMA.FTZ R156, R156, R5, R29 ;  /* 0x000000059c9c7223 */ /* 0x000fe2000001001d */
[----:B------:R-:W-:Y:S01]  /*3dcb0*/  F2FP.BF16.F32.PACK_AB R16, R24, R23 ;  /* 0x000000171810723e */ /* 0x000fe200000010ff */
[----:B------:R-:W-:Y:S01]  /*3dcc0*/  IMAD.WIDE.U32 R24, R25, 0x10, R36 ;  /* 0x0000001019187825 */ /* 0x000fe200078e0024 */
[----:B------:R-:W-:Y:S01]  /*3dcd0*/  F2FP.BF16.F32.PACK_AB R35, R22, R21 ;  /* 0x000000151623723e */ /* 0x000fe200000010ff */
[----:B------:R0:W-:Y:S01]  /*3dce0*/  STG.E.128 desc[UR6][R12.64], R8 ;  /* 0x000000080c007986 */ /* 0x0001e2000c101d06 */
[----:B------:R-:W-:Y:S01]  /*3dcf0*/  F2FP.BF16.F32.PACK_AB R34, R20, R19 ;  /* 0x000000131422723e */ /* 0x000fe200000010ff */
[----:B------:R-:W-:Y:S01]  /*3dd00*/  FFMA.FTZ R5, R31, R40, R42 ;  /* 0x000000281f057223 */ /* 0x000fe2000001002a */
[----:B------:R-:W-:Y:S01]  /*3dd10*/  F2FP.BF16.F32.PACK_AB R19, R54, R53 ;  /* 0x000000353613723e */ /* 0x000fe200000010ff */
[--C-:B------:R-:W-:Y:S01]  /*3dd20*/  IMAD.WIDE.U32 R40, R41, 0x10, R36.reuse ;  /* 0x0000001029287825 */ /* 0x100fe200078e0024 */
[C---:B------:R-:W-:Y:S01]  /*3dd30*/  IADD3 R43, PT, PT, R7.reuse, 0x80, RZ ;  /* 0x00000080072b7810 */ /* 0x040fe20007ffe0ff */
[----:B------:R1:W-:Y:S01]  /*3dd40*/  STG.E.128 desc[UR6][R24.64], R32 ;  /* 0x0000002018007986 */ /* 0x0003e2000c101d06 */
[C---:B------:R-:W-:Y:S01]  /*3dd50*/  IADD3 R39, PT, PT, R7.reuse, 0xc0, RZ ;  /* 0x000000c007277810 */ /* 0x040fe20007ffe0ff */
[C---:B------:R-:W-:Y:S01]  /*3dd60*/  VIADD R31, R7.reuse, 0xe0 ;  /* 0x000000e0071f7836 */ /* 0x040fe20000000000 */
[----:B------:R-:W-:Y:S01]  /*3dd70*/  IADD3 R29, PT, PT, R7, 0x100, RZ ;  /* 0x00000100071d7810 */ /* 0x000fe20007ffe0ff */
[--C-:B------:R-:W-:Y:S01]  /*3dd80*/  IMAD.WIDE.U32 R42, R43, 0x10, R36.reuse ;  /* 0x000000102b2a7825 */ /* 0x100fe200078e0024 */
[----:B------:R-:W-:Y:S01]  /*3dd90*/  F2FP.BF16.F32.PACK_AB R23, R110, R109 ;  /* 0x0000006d6e17723e */ /* 0x000fe200000010ff */
[----:B------:R2:W-:Y:S01]  /*3dda0*/  STG.E.128 desc[UR6][R26.64], R16 ;  /* 0x000000101a007986 */ /* 0x0005e2000c101d06 */
[----:B------:R-:W-:Y:S01]  /*3ddb0*/  F2FP.BF16.F32.PACK_AB R22, R108, R107 ;  /* 0x0000006b6c16723e */ /* 0x000fe200000010ff */
[----:B------:R-:W-:Y:S01]  /*3ddc0*/  IMAD.WIDE.U32 R38, R39, 0x10, R36 ;  /* 0x0000001027267825 */ /* 0x000fe200078e0024 */
[----:B------:R-:W-:-:S02]  /*3ddd0*/  F2FP.BF16.F32.PACK_AB R21, R106, R105 ;  /* 0x000000696a15723e */ /* 0x000fc400000010ff */
[----:B------:R-:W-:Y:S01]  /*3dde0*/  F2FP.BF16.F32.PACK_AB R20, R104, R103 ;  /* 0x000000676814723e */ /* 0x000fe200000010ff */
[C---:B0-----:R-:W-:Y:S01]  /*3ddf0*/  VIADD R13, R7.reuse, 0xa0 ;  /* 0x000000a0070d7836 */ /* 0x041fe20000000000 */
[----:B------:R-:W-:Y:S01]  /*3de00*/  F2FP.BF16.F32.PACK_AB R11, R102, R101 ;  /* 0x00000065660b723e */ /* 0x000fe200000010ff */
[----:B------:R-:W-:Y:S01]  /*3de10*/  VIADD R7, R7, 0x120 ;  /* 0x0000012007077836 */ /* 0x000fe20000000000 */
[----:B------:R-:W-:Y:S01]  /*3de20*/  F2FP.BF16.F32.PACK_AB R10, R100, R99 ;  /* 0x00000063640a723e */ /* 0x000fe200000010ff */
[--C-:B------:R-:W-:Y:S01]  /*3de30*/  IMAD.WIDE.U32 R12, R13, 0x10, R36.reuse ;  /* 0x000000100d0c7825 */ /* 0x100fe200078e0024 */
[----:B------:R-:W-:Y:S02]  /*3de40*/  F2FP.BF16.F32.PACK_AB R9, R98, R97 ;  /* 0x000000616209723e */ /* 0x000fe400000010ff */
[----:B------:R-:W-:Y:S01]  /*3de50*/  F2FP.BF16.F32.PACK_AB R8, R96, R55 ;  /* 0x000000376008723e */ /* 0x000fe200000010ff */
[----:B------:R-:W-:Y:S01]  /*3de60*/  IMAD.WIDE.U32 R30, R31, 0x10, R36 ;  /* 0x000000101f1e7825 */ /* 0x000fe200078e0024 */
[----:B------:R-:W-:-:S02]  /*3de70*/  F2FP.BF16.F32.PACK_AB R126, R126, R125 ;  /* 0x0000007d7e7e723e */ /* 0x000fc400000010ff */
[----:B-1----:R-:W-:Y:S01]  /*3de80*/  F2FP.BF16.F32.PACK_AB R25, R113, R114 ;  /* 0x000000727119723e */ /* 0x002fe200000010ff */
[----:B------:R0:W-:Y:S01]  /*3de90*/  STG.E.128 desc[UR6][R40.64], R8 ;  /* 0x0000000828007986 */ /* 0x0001e2000c101d06 */
[----:B--2---:R-:W-:Y:S01]  /*3dea0*/  F2FP.BF16.F32.PACK_AB R27, R120, R119 ;  /* 0x00000077781b723e */ /* 0x004fe200000010ff */
[--C-:B------:R-:W-:Y:S01]  /*3deb0*/  IMAD.WIDE.U32 R28, R29, 0x10, R36.reuse ;  /* 0x000000101d1c7825 */ /* 0x100fe200078e0024 */
[----:B------:R-:W-:Y:S01]  /*3dec0*/  F2FP.BF16.F32.PACK_AB R26, R118, R115 ;  /* 0x00000073761a723e */ /* 0x000fe200000010ff */
[----:B------:R1:W-:Y:S01]  /*3ded0*/  STG.E.128 desc[UR6][R42.64], R20 ;  /* 0x000000142a007986 */ /* 0x0003e2000c101d06 */
[----:B------:R-:W-:Y:S01]  /*3dee0*/  F2FP.BF16.F32.PACK_AB R24, R111, R112 ;  /* 0x000000706f18723e */ /* 0x000fe200000010ff */
[----:B------:R-:W-:Y:S01]  /*3def0*/  IMAD.WIDE.U32 R36, R7, 0x10, R36 ;  /* 0x0000001007247825 */ /* 0x000fe200078e0024 */
        /* <DEDUP_REMOVED lines=8> */
[----:B------:R-:W-:Y:S02]  /*3df80*/  F2FP.BF16.F32.PACK_AB R132, R130, R129 ;  /* 0x000000818284723e */ /* 0x000fe400000010ff */
[----:B0-----:R-:W-:Y:S02]  /*3df90*/  F2FP.BF16.F32.PACK_AB R11, R143, R144 ;  /* 0x000000908f0b723e */ /* 0x001fe400000010ff */
        /* <DEDUP_REMOVED lines=8> */
[----:B------:R-:W-:-:S05]  /*3e020*/  F2FP.BF16.F32.PACK_AB R16, R152, R145 ;  /* 0x000000919810723e */ /* 0x000fca00000010ff */
[----:B------:R1:W-:Y:S02]  /*3e030*/  STG.E.128 desc[UR6][R36.64], R16 ;  /* 0x0000001024007986 */ /* 0x0003e4000c101d06 */
.L_x_4674:
[----:B------:R-:W-:Y:S05]  /*3e040*/  BSYNC.RECONVERGENT B0 ;  /* 0x0000000000007941 */ /* 0x000fea0003800200 */
.L_x_4673:
[----:B-1----:R-:W0:Y:S02]  /*3e050*/  LDC.64 R8, c[0x0][0x380] ;  /* 0x0000e000ff087b82 */ /* 0x002e240000000a00 */
[----:B0-----:R-:W-:-:S04]  /*3e060*/  LEA R173, R8, R173, 0x2 ;  /* 0x000000ad08ad7211 */ /* 0x001fc800078e10ff */
[----:B------:R-:W-:-:S13]  /*3e070*/  ISETP.GE.AND P0, PT, R173, R9, PT ;  /* 0x00000009ad00720c */ /* 0x000fda0003f06270 */
[----:B------:R-:W-:Y:S05]  /*3e080*/  @!P0 BRA `(.L_x_4675) ;  /* 0xfffffc2c00208947 */ /* 0x000fea000383ffff */
[----:B------:R-:W-:Y:S05]  /*3e090*/  EXIT ;  /* 0x000000000000794d */ /* 0x000fea0003800000 */
.L_x_4672:
[----:B------:R-:W-:Y:S01]  /*3e0a0*/  HFMA2 R42, -RZ, RZ, 0, 1.847743988037109375e-06 ;  /* 0x0000001fff2a7431 */ /* 0x000fe200000001ff */
[----:B------:R-:W-:Y:S01]  /*3e0b0*/  BSSY B0, `(.L_x_4676) ;  /* 0x0000006000007945 */ /* 0x000fe20003800000 */
[----:B------:R-:W-:Y:S02]  /*3e0c0*/  IMAD.MOV.U32 R39, RZ, RZ, 0x1 ;  /* 0x00000001ff277424 */ /* 0x000fe400078e00ff */
[----:B------:R-:W-:-:S07]  /*3e0d0*/  IMAD.MOV.U32 R37, RZ, RZ, -0x1 ;  /* 0xffffffffff257424 */ /* 0x000fce00078e00ff */
[----:B01---5:R-:W-:Y:S05]  /*3e0e0*/  WARPSYNC.COLLECTIVE R37, `(.L_x_4677) ;  /* 0x0000000025087348 */ /* 0x023fea0003c00000 */
[----:B------:R2:W3:Y:S02]  /*3e0f0*/  SHFL.BFLY P1, R36, R40, R39, R42 ;  /* 0x0c00002728247389 */ /* 0x0004e4000002002a */
[----:B0123-5:R-:W-:Y:S05]  /*3e100*/  ENDCOLLECTIVE ;  /* 0x000000000000791b */ /* 0x02ffea0003800000 */
.L_x_4677:
[----:B------:R-:W-:Y:S05]  /*3e110*/  BSYNC B0 ;  /* 0x0000000000007941 */ /* 0x000fea0003800000 */
.L_x_4676:
[----:B------:R-:W-:Y:S01]  /*3e120*/  MOV R29, R36 ;  /* 0x00000024001d7202 */ /* 0x000fe20000000f00 */
[----:B------:R-:W-:Y:S02]  /*3e130*/  HFMA2 R39, -RZ, RZ, 0, 1.1920928955078125e-07 ;  /* 0x00000002ff277431 */ /* 0x000fe400000001ff */
[----:B------:R-:W-:Y:S01]  /*3e140*/  IMAD.MOV.U32 R42, RZ, RZ, 0x1f ;  /* 0x0000001fff2a7424 */ /* 0x000fe200078e00ff */
[----:B------:R-:W-:Y:S01]  /*3e150*/  MOV R37, 0xffffffff ;  /* 0xffffffff00257802 */ /* 0x000fe20000000f00 */
[----:B------:R-:W0:Y:S01]  /*3e160*/  LDC R35, c[0x0][0x400] ;  /* 0x00010000ff237b82 */ /* 0x000e220000000800 */
[----:B------:R-:W-:-:S04]  /*3e170*/  FADD.FTZ R30, R40, R29 ;  /* 0x0000001d281e7221 */ /* 0x000fc80000010000 */
[----:B------:R-:W-:-:S07]  /*3e180*/  IMAD.MOV.U32 R40, RZ, RZ, R30 ;  /* 0x000000ffff287224 */ /* 0x000fce00078e001e */
[----:B0-----:R-:W-:Y:S05]  /*3e190*/  WARPSYNC.COLLECTIVE R37, `(.L_x_4678) ;  /* 0x0000000025087348 */ /* 0x001fea0003c00000 */
[----:B------:R1:W2:Y:S02]  /*3e1a0*/  SHFL.BFLY P1, R36, R40, R39, R42 ;  /* 0x0c00002728247389 */ /* 0x0002a4000002002a */
[----:B012---:R-:W-:Y:S05]  /*3e1b0*/  ENDCOLLECTIVE ;  /* 0x000000000000791b */ /* 0x007fea0003800000 */
.L_x_4678:
[----:B------:R-:W-:Y:S02]  /*3e1c0*/  IMAD.MOV.U32 R39, RZ, RZ, 0x4 ;  /* 0x00000004ff277424 */ /* 0x000fe400078e00ff */
[----:B------:R-:W-:-:S04]  /*3e1d0*/  IMAD.MOV.U32 R29, RZ, RZ, R36 ;  /* 0x000000ffff1d7224 */ /* 0x000fc800078e0024 */
[----:B------:R-:W-:-:S05]  /*3e1e0*/  FADD.FTZ R31, R30, R29 ;  /* 0x0000001d1e1f7221 */ /* 0x000fca0000010000 */
[----:B------:R-:W-:-:S07]  /*3e1f0*/  MOV R40, R31 ;  /* 0x0000001f00287202 */ /* 0x000fce0000000f00 */
[----:B------:R-:W-:Y:S05]  /*3e200*/  WARPSYNC.COLLECTIVE R37, `(.L_x_4679) ;  /* 0x0000000025087348 */ /* 0x000fea0003c00000 */
[----:B------:R0:W1:Y:S02]  /*3e210*/  SHFL.BFLY P1, R36, R40, R39, R42 ;  /* 0x0c00002728247389 */ /* 0x000064000002002a */
[----:B01----:R-:W-:Y:S05]  /*3e220*/  ENDCOLLECTIVE ;  /* 0x000000000000791b */ /* 0x003fea0003800000 */
.L_x_4679:
[----:B------:R-:W-:Y:S01]  /*3e230*/  HFMA2 R39, -RZ, RZ, 0, 4.76837158203125e-07 ;  /* 0x00000008ff277431 */ /* 0x000fe200000001ff */
[----:B------:R-:W-:-:S05]  /*3e240*/  MOV R32, R36 ;  /* 0x0000002400207202 */ /* 0x000fca0000000f00 */
[----:B------:R-:W-:-:S04]  /*3e250*/  FADD.FTZ R32, R31, R32 ;  /* 0x000000201f207221 */ /* 0x000fc80000010000 */
[----:B------:R-:W-:-:S07]  /*3e260*/  IMAD.MOV.U32 R40, RZ, RZ, R32 ;  /* 0x000000ffff287224 */ /* 0x000fce00078e0020 */
[----:B------:R-:W-:Y:S05]  /*3e270*/  WARPSYNC.COLLECTIVE R37, `(.L_x_4680) ;  /* 0x0000000025087348 */ /* 0x000fea0003c00000 */
[----:B------:R0:W1:Y:S02]  /*3e280*/  SHFL.BFLY P1, R36, R40, R39, R42 ;  /* 0x0c00002728247389 */ /* 0x000064000002002a */
[----:B01----:R-:W-:Y:S05]  /*3e290*/  ENDCOLLECTIVE ;  /* 0x000000000000791b */ /* 0x003fea0003800000 */
.L_x_4680:
[----:B------:R-:W-:Y:S02]  /*3e2a0*/  IMAD.MOV.U32 R39, RZ, RZ, 0x10 ;  /* 0x00000010ff277424 */ /* 0x000fe400078e00ff */
[----:B------:R-:W-:-:S04]  /*3e2b0*/  IMAD.MOV.U32 R29, RZ, RZ, R36 ;  /* 0x000000ffff1d7224 */ /* 0x000fc800078e0024 */
[----:B------:R-:W-:-:S05]  /*3e2c0*/  FADD.FTZ R33, R32, R29 ;  /* 0x0000001d20217221 */ /* 0x000fca0000010000 */
[----:B------:R-:W-:-:S07]  /*3e2d0*/  MOV R40, R33 ;  /* 0x0000002100287202 */ /* 0x000fce0000000f00 */
[----:B------:R-:W-:Y:S05]  /*3e2e0*/  WARPSYNC.COLLECTIVE R37, `(.L_x_4681) ;  /* 0x0000000025087348 */ /* 0x000fea0003c00000 */
[----:B------:R0:W1:Y:S02]  /*3e2f0*/  SHFL.BFLY P1, R36, R40, R39, R42 ;  /* 0x0c00002728247389 */ /* 0x000064000002002a */
[----:B01----:R-:W-:Y:S05]  /*3e300*/  ENDCOLLECTIVE ;  /* 0x000000000000791b */ /* 0x003fea0003800000 */
.L_x_4681:
[----:B------:R-:W-:Y:S01]  /*3e310*/  HFMA2 R39, -RZ, RZ, 0, 5.9604644775390625e-08 ;  /* 0x00000001ff277431 */ /* 0x000fe200000001ff */
[----:B------:R-:W-:-:S05]  /*3e320*/  MOV R34, R36 ;  /* 0x0000002400227202 */ /* 0x000fca0000000f00 */
        /* <DEDUP_REMOVED lines=166> */
.L_x_4682:
[----:B------:R-:W-:Y:S02]  /*3ed90*/  IMAD.MOV.U32 R39, RZ, RZ, 0x2 ;  /* 0x00000002ff277424 */ /* 0x000fe400078e00ff */
[----:B------:R-:W-:-:S04]  /*3eda0*/  IMAD.MOV.U32 R30, RZ, RZ, R36 ;  /* 0x000000ffff1e7224 */ /* 0x000fc800078e0024 */
[----:B------:R-:W-:-:S05]  /*3edb0*/  FADD.FTZ R30, R29, R30 ;  /* 0x0000001e1d1e7221 */ /* 0x000fca0000010000 */
[----:B------:R-:W-:-:S07]  /*3edc0*/  MOV R40, R30 ;  /* 0x0000001e00287202 */ /* 0x000fce0000000f00 */
[----:B------:R-:W-:Y:S05]  /*3edd0*/  WARPSYNC.COLLECTIVE R37, `(.L_x_4683) ;  /* 0x0000000025087348 */ /* 0x000fea0003c00000 */
[----:B------:R0:W1:Y:S02]  /*3ede0*/  SHFL.BFLY P1, R36, R40, R39, R42 ;  /* 0x0c00002728247389 */ /* 0x000064000002002a */
[----:B01----:R-:W-:Y:S05]  /*3edf0*/  ENDCOLLECTIVE ;  /* 0x000000000000791b */ /* 0x003fea0003800000 */
.L_x_4683:
[----:B------:R-:W-:Y:S01]  /*3ee00*/  HFMA2 R39, -RZ, RZ, 0, 2.384185791015625e-07 ;  /* 0x00000004ff277431 */ /* 0x000fe200000001ff */
[----:B------:R-:W-:-:S05]  /*3ee10*/  MOV R31, R36 ;  /* 0x00000024001f7202 */ /* 0x000fca0000000f00 */
[----:B------:R-:W-:-:S04]  /*3ee20*/  FADD.FTZ R31, R30, R31 ;  /* 0x0000001f1e1f7221 */ /* 0x000fc80000010000 */
[----:B------:R-:W-:-:S07]  /*3ee30*/  IMAD.MOV.U32 R40, RZ, RZ, R31 ;  /* 0x000000ffff287224 */ /* 0x000fce00078e001f */
[----:B------:R-:W-:Y:S05]  /*3ee40*/  WARPSYNC.COLLECTIVE R37, `(.L_x_4684) ;  /* 0x0000000025087348 */ /* 0x000fea0003c00000 */
[----:B------:R0:W1:Y:S02]  /*3ee50*/  SHFL.BFLY P1, R36, R40, R39, R42 ;  /* 0x0c00002728247389 */ /* 0x000064000002002a */
[----:B01----:R-:W-:Y:S05]  /*3ee60*/  ENDCOLLECTIVE ;  /* 0x000000000000791b */ /* 0x003fea0003800000 */
.L_x_4684:
[----:B------:R-:W-:Y:S02]  /*3ee70*/  IMAD.MOV.U32 R39, RZ, RZ, 0x8 ;  /* 0x00000008ff277424 */ /* 0x000fe400078e00ff */
[----:B------:R-:W-:-:S04]  /*3ee80*/  IMAD.MOV.U32 R32, RZ, RZ, R36 ;  /* 0x000000ffff207224 */ /* 0x000fc800078e0024 */
[----:B------:R-:W-:-:S05]  /*3ee90*/  FADD.FTZ R32, R31, R32 ;  /* 0x000000201f207221 */ /* 0x000fca0000010000 */
[----:B------:R-:W-:-:S07]  /*3eea0*/  MOV R40, R32 ;  /* 0x0000002000287202 */ /* 0x000fce0000000f00 */
[----:B------:R-:W-:Y:S05]  /*3eeb0*/  WARPSYNC.COLLECTIVE R37, `(.L_x_4685) ;  /* 0x0000000025087348 */ /* 0x000fea0003c00000 */
[----:B------:R0:W1:Y:S02]  /*3eec0*/  SHFL.BFLY P1, R36, R40, R39, R42 ;  /* 0x0c00002728247389 */ /* 0x000064000002002a */
[----:B01----:R-:W-:Y:S05]  /*3eed0*/  ENDCOLLECTIVE ;  /* 0x000000000000791b */ /* 0x003fea0003800000 */
.L_x_4685:
[----:B------:R-:W-:Y:S01]  /*3eee0*/  HFMA2 R39, -RZ, RZ, 0, 9.5367431640625e-07 ;  /* 0x00000010ff277431 */ /* 0x000fe200000001ff */
[----:B------:R-:W-:-:S05]  /*3eef0*/  MOV R33, R36 ;  /* 0x0000002400217202 */ /* 0x000fca0000000f00 */
[----:B------:R-:W-:-:S04]  /*3ef00*/  FADD.FTZ R33, R32, R33 ;  /* 0x0000002120217221 */ /* 0x000fc80000010000 */
[----:B------:R-:W-:-:S07]  /*3ef10*/  IMAD.MOV.U32 R40, RZ, RZ, R33 ;  /* 0x000000ffff287224 */ /* 0x000fce00078e0021 */
[----:B------:R-:W-:Y:S05]  /*3ef20*/  WARPSYNC.COLLECTIVE R37, `(.L_x_4686) ;  /* 0x0000000025087348 */ /* 0x000fea0003c00000 */
[----:B------:R0:W1:Y:S02]  /*3ef30*/  SHFL.BFLY P1, R36, R40, R39, R42 ;  /* 0x0c00002728247389 */ /* 0x000064000002002a */
[----:B01----:R-:W-:Y:S05]  /*3ef40*/  ENDCOLLECTIVE ;  /* 0x000000000000791b */ /* 0x003fea0003800000 */
.L_x_4686:
[----:B------:R-:W-:Y:S05]  /*3ef50*/  BRA `(.L_x_4687) ;  /* 0xffffffcc00c47947 */ /* 0x000fea000383ffff */
.L_x_4688:
        /* <DEDUP_REMOVED lines=10> */
.L_x_88427:


//--------------------- .text._ZN10layer_norm13ln_fwd_kernelINS_13Kernel_traitsI13__nv_bfloat16S2_S2_S2_fjLj2560ELj1ELj4ELj1ELj16ENS_18Kernel_traits_baseILj2560ES2_S2_S2_S2_fjLj128EEEEELb1ELb1ELb0ELb0EEEvNS_9FwdParamsE --------------------------
	.section	.text._ZN10layer_norm13ln_fwd_kernelINS_13Kernel_traitsI13__nv_bfloat16S2_S2_S2_fjLj2560ELj1ELj4ELj1ELj16ENS_18Kernel_traits_baseILj2560ES2_S2_S2_S2_fjLj128EEEEELb1ELb1ELb0ELb0EEEvNS_9FwdParamsE,"ax",@progbits
	.align	128
        .global         _ZN10layer_norm13ln_fwd_kernelINS_13Kernel_traitsI13__nv_bfloat16S2_S2_S2_fjLj2560ELj1ELj4ELj1ELj16ENS_18Kernel_traits_baseILj2560ES2_S2_S2_S2_fjLj128EEEEELb1ELb1ELb0ELb0EEEvNS_9FwdParamsE
        .type           _ZN10layer_norm13ln_fwd_kernelINS_13Kernel_traitsI13__nv_bfloat16S2_S2_S2_fjLj2560ELj1ELj4ELj1ELj16ENS_18Kernel_traits_baseILj2560ES2_S2_S2_S2_fjLj128EEEEELb1ELb1ELb0ELb0EEEvNS_9FwdParamsE,@function
        .size           _ZN10layer_norm13ln_fwd_kernelINS_13Kernel_traitsI13__nv_bfloat16S2_S2_S2_fjLj2560ELj1ELj4ELj1ELj16ENS_18Kernel_traits_baseILj2560ES2_S2_S2_S2_fjLj128EEEEELb1ELb1ELb0ELb0EEEvNS_9FwdParamsE,(.L_x_88428 - _ZN10layer_norm13ln_fwd_kernelINS_13Kernel_traitsI13__nv_bfloat16S2_S2_S2_fjLj2560ELj1ELj4ELj1ELj16ENS_18Kernel_traits_baseILj2560ES2_S2_S2_S2_fjLj128EEEEELb1ELb1ELb0ELb0EEEvNS_9FwdParamsE)
        .other          _ZN10layer_norm13ln_fwd_kernelINS_13Kernel_traitsI13__nv_bfloat16S2_S2_S2_fjLj2560ELj1ELj4ELj1ELj16ENS_18Kernel_traits_baseILj2560ES2_S2_S2_S2_fjLj128EEEEELb1ELb1ELb0ELb0EEEvNS_9FwdParamsE,@"STO_CUDA_ENTRY STV_DEFAULT"
_ZN10layer_norm13ln_fwd_kernelINS_13Kernel_traitsI13__nv_bfloat16S2_S2_S2_fjLj2560ELj1ELj4ELj1ELj16ENS_18Kernel_traits_baseILj2560ES2_S2_S2_S2_fjLj128EEEEELb1ELb1ELb0ELb0EEEvNS_9FwdParamsE:
.text._ZN10layer_norm13ln_fwd_kernelINS_13Kernel_traitsI13__nv_bfloat16S2_S2_S2_fjLj2560ELj1ELj4ELj1ELj16ENS_18Kernel_traits_baseILj2560ES2_S2_S2_S2_fjLj128EEEEELb1ELb1ELb0ELb0EEEvNS_9FwdParamsE:
[----:B------:R-:W0:Y:S01]  /*0000*/  LDC R1, c[0x0][0x37c] ;  /* 0x0000df00ff017b82 */ /* 0x000e220000000800 */
[----:B------:R-:W1:Y:S07]  /*0010*/  LDCU.U8 UR8, c[0x0][0x464] ;  /* 0x00008c80ff0877ac */ /* 0x000e6e0008000000 */
[----:B------:R-:W2:Y:S01]  /*0020*/  LDC R0, c[0x0][0x458] ;  /* 0x00011600ff007b82 */ /* 0x000ea20000000800 */
[----:B0-----:R-:W-:Y:S01]  /*0030*/  VIADD R1, R1, 0xfffffe78 ;  /* 0xfffffe7801017836 */ /* 0x001fe20000000000 */
[----:B------:R-:W0:Y:S01]  /*0040*/  LDCU.64 UR4, c[0x0][0x450] ;  /* 0x00008a00ff0477ac */ /* 0x000e220008000a00 */
[----:B------:R-:W3:Y:S05]  /*0050*/  LDCU.64 UR6, c[0x0][0x358] ;  /* 0x00006b00ff0677ac */ /* 0x000eea0008000a00 */
[----:B------:R-:W4:Y:S01]  /*0060*/  LDC R7, c[0x0][0x45c] ;  /* 0x00011700ff077b82 */ /* 0x000f220000000800 */
[----:B------:R-:W5:Y:S07]  /*0070*/  S2R R10, SR_TID.X ;  /* 0x00000000000a7919 */ /* 0x000f6e0000002100 */
[----:B------:R-:W5:Y:S01]  /*0080*/  LDC R11, c[0x0][0x388] ;  /* 0x0000e200ff0b7b82 */ /* 0x000f620000000800 */
[----:B-1----:R-:W-:Y:S01]  /*0090*/  ISETP.NE.AND P0, PT, RZ, UR8, PT ;  /* 0x00000008ff007c0c */ /* 0x002fe2000bf05270 */
[----:B------:R-:W1:Y:S01]  /*00a0*/  LDCU.64 UR8, c[0x0][0x438] ;  /* 0x00008700ff0877ac */ /* 0x000e620008000a00 */
[----:B0-----:R-:W-:Y:S01]  /*00b0*/  IMAD.U32 R4, RZ, RZ, UR4 ;  /* 0x00000004ff047e24 */ /* 0x001fe2000f8e00ff */
[----:B------:R-:W-:-:S10]  /*00c0*/  MOV R5, UR5 ;  /* 0x0000000500057c02 */ /* 0x000fd40008000f00 */
[----:B--2---:R-:W-:Y:S01]  /*00d0*/  @P0 IMAD.MOV.U32 R6, RZ, RZ, R0 ;  /* 0x000000ffff060224 */ /* 0x004fe200078e0000 */
[----:B---3--:R-:W2:Y:S01]  /*00e0*/  @P0 LDG.E.64 R4, desc[UR6][R4.64] ;  /* 0x0000000604040981 */ /* 0x008ea2000c1e1b00 */
[----:B------:R-:W0:Y:S03]  /*00f0*/  @P0 LDC R9, c[0x0][0x460] ;  /* 0x00011800ff090b82 */ /* 0x000e260000000800 */
[----:B----4-:R-:W0:Y:S01]  /*0100*/  @P0 LDG.E.64 R2, desc[UR6][R6.64] ;  /* 0x0000000606020981 */ /* 0x010e22000c1e1b00 */
[----:B-1----:R-:W-:-:S04]  /*0110*/  UISETP.NE.U32.AND UP0, UPT, UR8, URZ, UPT ;  /* 0x000000ff0800728c */ /* 0x002fc8000bf05070 */
[----:B------:R-:W-:Y:S01]  /*0120*/  UISETP.NE.AND.EX UP0, UPT, UR9, URZ, UPT, UP0 ;  /* 0x000000ff0900728c */ /* 0x000fe2000bf05300 */
[----:B-----5:R-:W-:Y:S01]  /*0130*/  SHF.R.S32.HI R8, RZ, 0x1f, R11 ;  /* 0x0000001fff087819 */ /* 0x020fe2000001140b */
[----:B------:R-:W-:Y:S03]  /*0140*/  BSSY.RECONVERGENT B0, `(.L_x_4689) ;  /* 0x00000fa000007945 */ /* 0x000fe60003800200 */
[----:B------:R-:W-:Y:S02]  /*0150*/  LEA.HI R8, R8, R11, RZ, 0x3 ;  /* 0x0000000b08087211 */ /* 0x000fe400078f18ff */
[----:B--2---:R-:W-:Y:S02]  /*0160*/  @P0 R2UR UR4, R4 ;  /* 0x00000000040402ca */ /* 0x004fe400000e0000 */
[----:B0-----:R-:W-:Y:S02]  /*0170*/  @P0 IADD3 R0, P1, PT, R2, R9, RZ ;  /* 0x0000000902000210 */ /* 0x001fe40007f3e0ff */
[----:B------:R-:W-:-:S02]  /*0180*/  LOP3.LUT R2, R10, 0x1f, RZ, 0xc0, !PT ;  /* 0x0000001f0a027812 */ /* 0x000fc400078ec0ff */
[----:B------:R-:W-:Y:S01]  /*0190*/  @P0 R2UR UR5, R5 ;  /* 0x00000000050502ca */ /* 0x000fe200000e0000 */
[----:B------:R-:W-:Y:S01]  /*01a0*/  @P0 IMAD.X R7, RZ, RZ, R3, P1 ;  /* 0x000000ffff070224 */ /* 0x000fe200008e0603 */
[----:B------:R-:W-:-:S04]  /*01b0*/  LOP3.LUT R5, R2, 0x1f, RZ, 0x3c, !PT ;  /* 0x0000001f02057812 */ /* 0x000fc800078e3cff */
[----:B------:R-:W-:Y:S02]  /*01c0*/  LEA.HI.SX32 R12, R8, R5, 0x1d ;  /* 0x00000005080c7211 */ /* 0x000fe400078feaff */
[--C-:B------:R-:W-:Y:S02]  /*01d0*/  SHF.R.U64 R11, R0, 0x2, R7.reuse ;  /* 0x00000002000b7819 */ /* 0x100fe40000001207 */
[----:B------:R-:W-:Y:S01]  /*01e0*/  SHF.R.U32.HI R5, RZ, 0x2, R7 ;  /* 0x00000002ff057819 */ /* 0x000fe20000011607 */
[----:B------:R-:W-:Y:S06]  /*01f0*/  BRA.U !UP0, `(.L_x_4690) ;  /* 0x0000000508bc7547 */ /* 0x000fec000b800000 */
        /* <DEDUP_REMOVED lines=17> */
[----:B------:R-:W2:Y:S08]  /*0310*/  @P0 LDC.64 R22, c[0x0][0x3d0] ;  /* 0x0000f400ff160b82 */ /* 0x000eb00000000a00 */
[----:B------:R-:W1:Y:S01]  /*0320*/  @P0 LDC.64 R24, c[0x0][0x438] ;  /* 0x00010e00ff180b82 */ /* 0x000e620000000a00 */
[----:B------:R-:W-:Y:S01]  /*0330*/  @P3 LOP3.LUT R2, R2, 0x20, RZ, 0xfc, !PT ;  /* 0x0000002002023812 */ /* 0x000fe200078efcff */
[----:B------:R1:W5:Y:S06]  /*0340*/  @P3 LDG.E.128 R92, desc[UR6][R14.64] ;  /* 0x000000060e5c3981 */ /* 0x00036c000c1e1d00 */
[----:B------:R-:W1:Y:S01]  /*0350*/  @P0 LDC.64 R26, c[0x0][0x3e8] ;  /* 0x0000fa00ff1a0b82 */ /* 0x000e620000000a00 */
[----:B------:R-:W-:Y:S01]  /*0360*/  ISETP.GE.U32.AND P3, PT, R12, 0xe0, PT ;  /* 0x000000e00c00780c */ /* 0x000fe20003f66070 */
[----:B---3--:R-:W-:-:S06]  /*0370*/  @P5 IMAD.WIDE.U32 R16, R2, 0x10, R16 ;  /* 0x0000001002105825 */ /* 0x008fcc00078e0010 */
[----:B------:R-:W3:Y:S01]  /*0380*/  @P1 LDC.64 R28, c[0x0][0x3d0] ;  /* 0x0000f400ff1c1b82 */ /* 0x000ee20000000a00 */
[----:B----4-:R-:W-:Y:S01]  /*0390*/  @P5 IMAD.WIDE.U32 R18, R2, 0x10, R18 ;  /* 0x0000001002125825 */ /* 0x010fe200078e0012 */
[----:B------:R-:W-:Y:S01]  /*03a0*/  ISETP.GE.U32.AND P6, PT, R12, 0x100, PT ;  /* 0x000001000c00780c */ /* 0x000fe20003fc6070 */
[----:B------:R4:W5:Y:S05]  /*03b0*/  @P5 LDG.E.128 R224, desc[UR6][R16.64] ;  /* 0x0000000610e05981 */ /* 0x00096a000c1e1d00 */
[----:B------:R-:W3:Y:S01]  /*03c0*/  @P1 LDC.64 R30, c[0x0][0x438] ;  /* 0x00010e00ff1e1b82 */ /* 0x000ee20000000a00 */
[C---:B0-----:R-:W-:Y:S01]  /*03d0*/  @P5 IMAD.WIDE.U32 R20, R2.reuse, 0x10, R20 ;  /* 0x0000001002145825 */ /* 0x041fe200078e0014 */
[----:B------:R-:W-:Y:S01]  /*03e0*/  @P5 IADD3 R2, PT, PT, R2, 0x20, RZ ;  /* 0x0000002002025810 */ /* 0x000fe20007ffe0ff */
[----:B------:R0:W5:Y:S05]  /*03f0*/  @P5 LD.E.128 R148, desc[UR6][R18.64] ;  /* 0x0000000612945980 */ /* 0x00016a000c101d00 */
[----:B------:R-:W3:Y:S01]  /*0400*/  @P1 LDC.64 R6, c[0x0][0x3e8] ;  /* 0x0000fa00ff061b82 */ /* 0x000ee20000000a00 */
[----:B--2---:R-:W-:Y:S01]  /*0410*/  @P0 IMAD.WIDE.U32 R22, R2, 0x10, R22 ;  /* 0x0000001002160825 */ /* 0x004fe200078e0016 */
[----:B------:R2:W5:Y:S06]  /*0420*/  @P5 LDG.E.128 R88, desc[UR6][R20.64] ;  /* 0x0000000614585981 */ /* 0x00056c000c1e1d00 */
[----:B-1----:R-:W1:Y:S08]  /*0430*/  @P2 LDC.64 R8, c[0x0][0x3d0] ;  /* 0x0000f400ff082b82 */ /* 0x002e700000000a00 */
[----:B------:R-:W1:Y:S08]  /*0440*/  @P2 LDC.64 R14, c[0x0][0x438] ;  /* 0x00010e00ff0e2b82 */ /* 0x000e700000000a00 */
[----:B------:R-:W1:Y:S01]  /*0450*/  @P2 LDC.64 R32, c[0x0][0x3e8] ;  /* 0x0000fa00ff202b82 */ /* 0x000e620000000a00 */
[----:B------:R-:W-:Y:S01]  /*0460*/  ISETP.GE.U32.AND P5, PT, R12, 0x120, PT ;  /* 0x000001200c00780c */ /* 0x000fe20003fa6070 */
[C---:B------:R-:W-:Y:S01]  /*0470*/  @P0 IMAD.WIDE.U32 R24, R2.reuse, 0x10, R24 ;  /* 0x0000001002180825 */ /* 0x040fe200078e0018 */
[----:B------:R2:W5:Y:S05]  /*0480*/  @P0 LDG.E.128 R220, desc[UR6][R22.64] ;  /* 0x0000000616dc0981 */ /* 0x00056a000c1e1d00 */
[----:B----4-:R-:W4:Y:S08]  /*0490*/  @P4 LDC.64 R16, c[0x0][0x3d0] ;  /* 0x0000f400ff104b82 */ /* 0x010f300000000a00 */
[----:B------:R-:W4:Y:S01]  /*04a0*/  @P4 LDC.64 R34, c[0x0][0x3e8] ;  /* 0x0000fa00ff224b82 */ /* 0x000f220000000a00 */
[C---:B------:R-:W-:Y:S01]  /*04b0*/  @P0 IMAD.WIDE.U32 R26, R2.reuse, 0x10, R26 ;  /* 0x00000010021a0825 */ /* 0x040fe200078e001a */
[----:B------:R3:W5:Y:S06]  /*04c0*/  @P0 LD.E.128 R152, desc[UR6][R24.64] ;  /* 0x0000000618980980 */ /* 0x00076c000c101d00 */
[----:B0-----:R-:W0:Y:S01]  /*04d0*/  @P4 LDC.64 R18, c[0x0][0x438] ;  /* 0x00010e00ff124b82 */ /* 0x001e220000000a00 */
[----:B------:R-:W-:Y:S01]  /*04e0*/  @P0 VIADD R2, R2, 0x20 ;  /* 0x0000002002020836 */ /* 0x000fe20000000000 */
[----:B------:R1:W5:Y:S06]  /*04f0*/  @P0 LDG.E.128 R84, desc[UR6][R26.64] ;  /* 0x000000061a540981 */ /* 0x00036c000c1e1d00 */
[----:B------:R-:W0:Y:S08]  /*0500*/  @P3 LDC.64 R36, c[0x0][0x3d0] ;  /* 0x0000f400ff243b82 */ /* 0x000e300000000a00 */
[----:B--2---:R-:W2:Y:S08]  /*0510*/  @P3 LDC.64 R20, c[0x0][0x438] ;  /* 0x00010e00ff143b82 */ /* 0x004eb00000000a00 */
[----:B------:R-:W2:Y:S01]  /*0520*/  @P3 LDC.64 R22, c[0x0][0x3e8] ;  /* 0x0000fa00ff163b82 */ /* 0x000ea20000000a00 */
[----:B---3--:R-:W-:-:S04]  /*0530*/  @P1 IMAD.WIDE.U32 R28, R2, 0x10, R28 ;  /* 0x00000010021c1825 */ /* 0x008fc800078e001c */
[C---:B------:R-:W-:Y:S01]  /*0540*/  @P1 IMAD.WIDE.U32 R30, R2.reuse, 0x10, R30 ;  /* 0x00000010021e1825 */ /* 0x040fe200078e001e */
[----:B------:R3:W5:Y:S02]  /*0550*/  @P1 LDG.E.128 R216, desc[UR6][R28.64] ;  /* 0x000000061cd81981 */ /* 0x000764000c1e1d00 */
[----:B------:R-:W3:Y:S01]  /*0560*/  @P6 LDC.64 R24, c[0x0][0x3d0] ;  /* 0x0000f400ff186b82 */ /* 0x000ee20000000a00 */
[C---:B------:R-:W-:Y:S01]  /*0570*/  @P1 IMAD.WIDE.U32 R6, R2.reuse, 0x10, R6 ;  /* 0x0000001002061825 */ /* 0x040fe200078e0006 */
[----:B------:R0:W5:Y:S06]  /*0580*/  @P1 LD.E.128 R160, desc[UR6][R30.64] ;  /* 0x000000061ea01980 */ /* 0x00016c000c101d00 */
[----:B------:R-:W3:Y:S01]  /*0590*/  @P6 LDC.64 R38, c[0x0][0x438] ;  /* 0x00010e00ff266b82 */ /* 0x000ee20000000a00 */
[----:B------:R-:W-:Y:S01]  /*05a0*/  @P1 VIADD R2, R2, 0x20 ;  /* 0x0000002002021836 */ /* 0x000fe20000000000 */
[----:B------:R0:W5:Y:S06]  /*05b0*/  @P1 LDG.E.128 R80, desc[UR6][R6.64] ;  /* 0x0000000606501981 */ /* 0x00016c000c1e1d00 */
[----:B------:R-:W3:Y:S01]  /*05c0*/  @P6 LDC.64 R40, c[0x0][0x3e8] ;  /* 0x0000fa00ff286b82 */ /* 0x000ee20000000a00 */
[----:B-1----:R-:W-:-:S04]  /*05d0*/  @P2 IMAD.WIDE.U32 R8, R2, 0x10, R8 ;  /* 0x0000001002082825 */ /* 0x002fc800078e0008 */
[C---:B------:R-:W-:Y:S01]  /*05e0*/  @P2 IMAD.WIDE.U32 R14, R2.reuse, 0x10, R14 ;  /* 0x00000010020e2825 */ /* 0x040fe200078e000e */
[----:B------:R1:W5:Y:S02]  /*05f0*/  @P2 LDG.E.128 R212, desc[UR6][R8.64] ;  /* 0x0000000608d42981 */ /* 0x000364000c1e1d00 */
[----:B------:R-:W1:Y:S01]  /*0600*/  @P5 LDC.64 R42, c[0x0][0x3d0] ;  /* 0x0000f400ff2a5b82 */ /* 0x000e620000000a00 */
[C---:B------:R-:W-:Y:S01]  /*0610*/  @P2 IMAD.WIDE.U32 R32, R2.reuse, 0x10, R32 ;  /* 0x0000001002202825 */ /* 0x040fe200078e0020 */
[----:B------:R-:W-:Y:S01]  /*0620*/  @P2 IADD3 R2, PT, PT, R2, 0x20, RZ ;  /* 0x0000002002022810 */ /* 0x000fe20007ffe0ff */
[----:B------:R0:W5:Y:S05]  /*0630*/  @P2 LD.E.128 R164, desc[UR6][R14.64] ;  /* 0x000000060ea42980 */ /* 0x00016a000c101d00 */
[----:B------:R-:W1:Y:S08]  /*0640*/  @P5 LDC.64 R44, c[0x0][0x438] ;  /* 0x00010e00ff2c5b82 */ /* 0x000e700000000a00 */
[----:B------:R-:W1:Y:S01]  /*0650*/  @P5 LDC.64 R26, c[0x0][0x3e8] ;  /* 0x0000fa00ff1a5b82 */ /* 0x000e620000000a00 */
[C---:B----4-:R-:W-:Y:S01]  /*0660*/  @P4 IMAD.WIDE.U32 R16, R2.reuse, 0x10, R16 ;  /* 0x0000001002104825 */ /* 0x050fe200078e0010 */
[----:B------:R4:W5:Y:S03]  /*0670*/  @P2 LDG.E.128 R76, desc[UR6][R32.64] ;  /* 0x00000006204c2981 */ /* 0x000966000c1e1d00 */
[C---:B0-----:R-:W-:Y:S01]  /*0680*/  @P4 IMAD.WIDE.U32 R18, R2.reuse, 0x10, R18 ;  /* 0x0000001002124825 */ /* 0x041fe200078e0012 */
[----:B------:R4:W5:Y:S03]  /*0690*/  @P4 LDG.E.128 R208, desc[UR6][R16.64] ;  /* 0x0000000610d04981 */ /* 0x000966000c1e1d00 */
[C---:B------:R-:W-:Y:S01]  /*06a0*/  @P4 IMAD.WIDE.U32 R34, R2.reuse, 0x10, R34 ;  /* 0x0000001002224825 */ /* 0x040fe200078e0022 */
[----:B------:R4:W5:Y:S03]  /*06b0*/  @P4 LD.E.128 R168, desc[UR6][R18.64] ;  /* 0x0000000612a84980 */ /* 0x000966000c101d00 */
[----:B------:R-:W-:Y:S01]  /*06c0*/  @P4 VIADD R2, R2, 0x20 ;  /* 0x0000002002024836 */ /* 0x000fe20000000000 */
[----:B------:R4:W5:Y:S03]  /*06d0*/  @P4 LDG.E.128 R72, desc[UR6][R34.64] ;  /* 0x0000000622484981 */ /* 0x000966000c1e1d00 */
[----:B------:R-:W-:-:S04]  /*06e0*/  @P3 IMAD.WIDE.U32 R36, R2, 0x10, R36 ;  /* 0x0000001002243825 */ /* 0x000fc800078e0024 */
[C---:B--2---:R-:W-:Y:S01]  /*06f0*/  @P3 IMAD.WIDE.U32 R20, R2.reuse, 0x10, R20 ;  /* 0x0000001002143825 */ /* 0x044fe200078e0014 */
[----:B------:R4:W5:Y:S03]  /*0700*/  @P3 LDG.E.128 R204, desc[UR6][R36.64] ;  /* 0x0000000624cc3981 */ /* 0x000966000c1e1d00 */
[C---:B------:R-:W-:Y:S01]  /*0710*/  @P3 IMAD.WIDE.U32 R22, R2.reuse, 0x10, R22 ;  /* 0x0000001002163825 */ /* 0x040fe200078e0016 */
[----:B------:R4:W5:Y:S03]  /*0720*/  @P3 LD.E.128 R172, desc[UR6][R20.64] ;  /* 0x0000000614ac3980 */ /* 0x000966000c101d00 */
[----:B------:R-:W-:Y:S01]  /*0730*/  @P3 VIADD R2, R2, 0x20 ;  /* 0x0000002002023836 */ /* 0x000fe20000000000 */
[----:B------:R4:W5:Y:S03]  /*0740*/  @P3 LDG.E.128 R68, desc[UR6][R22.64] ;  /* 0x0000000616443981 */ /* 0x000966000c1e1d00 */
[----:B---3--:R-:W-:-:S04]  /*0750*/  @P6 IMAD.WIDE.U32 R24, R2, 0x10, R24 ;  /* 0x0000001002186825 */ /* 0x008fc800078e0018 */
        /* <DEDUP_REMOVED lines=9> */
[----:B------:R-:W-:Y:S01]  /*07f0*/  @P5 IMAD.WIDE.U32 R26, R2, 0x10, R26 ;  /* 0x00000010021a5825 */ /* 0x000fe200078e001a */
[----:B------:R4:W5:Y:S04]  /*0800*/  @P5 LD.E.128 R184, desc[UR6][R44.64] ;  /* 0x000000062cb85980 */ /* 0x000968000c101d00 */
[----:B------:R4:W5:Y:S01]  /*0810*/  @P5 LDG.E.128 R60, desc[UR6][R26.64] ;  /* 0x000000061a3c5981 */ /* 0x000962000c1e1d00 */
[----:B------:R-:W-:Y:S01]  /*0820*/  ISETP.GE.U32.AND P0, PT, R12, 0x140, PT ;  /* 0x000001400c00780c */ /* 0x000fe20003f06070 */
[----:B------:R-:W-:-:S12]  /*0830*/  @P5 VIADD R2, R2, 0x20 ;  /* 0x0000002002025836 */ /* 0x000fd80000000000 */
[----:B----4-:R-:W-:Y:S05]  /*0840*/  @!P0 BRA `(.L_x_4691) ;  /* 0x0000000800248947 */ /* 0x010fea0003800000 */
        /* <DEDUP_REMOVED lines=10> */
.L_x_4690:
        /* <DEDUP_REMOVED lines=11> */
[----:B------:R-:W-:-:S03]  /*09a0*/  ISETP.GE.U32.AND P2, PT, R12, 0xe0, PT ;  /* 0x000000e00c00780c */ /* 0x000fc60003f46070 */
[----:B------:R-:W-:Y:S01]  /*09b0*/  @P1 IMAD.MOV.U32 R147, RZ, RZ, RZ ;  /* 0x000000ffff931224 */ /* 0x000fe200078e00ff */
        /* <DEDUP_REMOVED lines=9> */
[----:B------:R-:W-:-:S03]  /*0a50*/  ISETP.GE.U32.AND P1, PT, R12, 0x100, PT ;  /* 0x000001000c00780c */ /* 0x000fc60003f26070 */
[C---:B---3--:R-:W-:Y:S01]  /*0a60*/  @P6 IMAD.WIDE.U32 R16, R2.reuse, 0x10, R16 ;  /* 0x0000001002106825 */ /* 0x048fe200078e0010 */
[----:B------:R2:W5:Y:S02]  /*0a70*/  @P6 LDG.E.128 R224, desc[UR6][R14.64] ;  /* 0x000000060ee06981 */ /* 0x000564000c1e1d00 */
[----:B------:R-:W3:Y:S01]  /*0a80*/  @P4 LDC.64 R26, c[0x0][0x3d0] ;  /* 0x0000f400ff1a4b82 */ /* 0x000ee20000000a00 */
[----:B------:R-:W-:Y:S01]  /*0a90*/  @P6 IADD3 R2, PT, PT, R2, 0x20, RZ ;  /* 0x0000002002026810 */ /* 0x000fe20007ffe0ff */
[----:B------:R2:W5:Y:S06]  /*0aa0*/  @P6 LDG.E.128 R88, desc[UR6][R16.64] ;  /* 0x0000000610586981 */ /* 0x00056c000c1e1d00 */
[----:B------:R-:W3:Y:S01]  /*0ab0*/  @P4 LDC.64 R28, c[0x0][0x3e8] ;  /* 0x0000fa00ff1c4b82 */ /* 0x000ee20000000a00 */
[----:B------:R-:W-:Y:S01]  /*0ac0*/  @P6 IMAD.MOV.U32 R151, RZ, RZ, RZ ;  /* 0x000000ffff976224 */ /* 0x000fe200078e00ff */
[----:B------:R-:W-:-:S06]  /*0ad0*/  ISETP.GE.U32.AND P6, PT, R12, 0x120, PT ;  /* 0x000001200c00780c */ /* 0x000fcc0003fc6070 */
[----:B0-----:R-:W0:Y:S08]  /*0ae0*/  @P3 LDC.64 R6, c[0x0][0x3d0] ;  /* 0x0000f400ff063b82 */ /* 0x001e300000000a00 */
[----:B-1----:R-:W1:Y:S01]  /*0af0*/  @P3 LDC.64 R8, c[0x0][0x3e8] ;  /* 0x0000fa00ff083b82 */ /* 0x002e620000000a00 */
[----:B----4-:R-:W-:-:S04]  /*0b00*/  @P5 IMAD.WIDE.U32 R18, R2, 0x10, R18 ;  /* 0x0000001002125825 */ /* 0x010fc800078e0012 */
[C---:B------:R-:W-:Y:S01]  /*0b10*/  @P5 IMAD.WIDE.U32 R20, R2.reuse, 0x10, R20 ;  /* 0x0000001002145825 */ /* 0x040fe200078e0014 */
[----:B------:R4:W5:Y:S02]  /*0b20*/  @P5 LDG.E.128 R220, desc[UR6][R18.64] ;  /* 0x0000000612dc5981 */ /* 0x000964000c1e1d00 */
[----:B--2---:R-:W2:Y:S01]  /*0b30*/  @P2 LDC.64 R14, c[0x0][0x3d0] ;  /* 0x0000f400ff0e2b82 */ /* 0x004ea20000000a00 */
[----:B------:R-:W-:Y:S01]  /*0b40*/  @P5 VIADD R2, R2, 0x20 ;  /* 0x0000002002025836 */ /* 0x000fe20000000000 */
[----:B------:R4:W5:Y:S06]  /*0b50*/  @P5 LDG.E.128 R84, desc[UR6][R20.64] ;  /* 0x0000000614545981 */ /* 0x00096c000c1e1d00 */
[----:B------:R-:W4:Y:S01]  /*0b60*/  @P2 LDC.64 R16, c[0x0][0x3e8] ;  /* 0x0000fa00ff102b82 */ /* 0x000f220000000a00 */
[----:B------:R-:W-:-:S04]  /*0b70*/  @P0 IMAD.WIDE.U32 R22, R2, 0x10, R22 ;  /* 0x0000001002160825 */ /* 0x000fc800078e0016 */
[----:B------:R-:W-:-:S03]  /*0b80*/  @P0 IMAD.WIDE.U32 R24, R2, 0x10, R24 ;  /* 0x0000001002180825 */ /* 0x000fc600078e0018 */
[----:B------:R-:W4:Y:S01]  /*0b90*/  @P1 LDC.64 R30, c[0x0][0x3d0] ;  /* 0x0000f400ff1e1b82 */ /* 0x000f220000000a00 */
[----:B------:R-:W-:Y:S01]  /*0ba0*/  @P0 IADD3 R2, PT, PT, R2, 0x20, RZ ;  /* 0x0000002002020810 */ /* 0x000fe20007ffe0ff */
[----:B------:R0:W5:Y:S06]  /*0bb0*/  @P0 LDG.E.128 R216, desc[UR6][R22.64] ;  /* 0x0000000616d80981 */ /* 0x00016c000c1e1d00 */
[----:B------:R-:W4:Y:S01]  /*0bc0*/  @P1 LDC.64 R32, c[0x0][0x3e8] ;  /* 0x0000fa00ff201b82 */ /* 0x000f220000000a00 */
[C---:B---3--:R-:W-:Y:S01]  /*0bd0*/  @P4 IMAD.WIDE.U32 R26, R2.reuse, 0x10, R26 ;  /* 0x00000010021a4825 */ /* 0x048fe200078e001a */
[----:B------:R3:W5:Y:S03]  /*0be0*/  @P0 LDG.E.128 R80, desc[UR6][R24.64] ;  /* 0x0000000618500981 */ /* 0x000766000c1e1d00 */
[C---:B------:R-:W-:Y:S01]  /*0bf0*/  @P4 IMAD.WIDE.U32 R28, R2.reuse, 0x10, R28 ;  /* 0x00000010021c4825 */ /* 0x040fe200078e001c */
[----:B------:R3:W5:Y:S02]  /*0c00*/  @P4 LDG.E.128 R212, desc[UR6][R26.64] ;  /* 0x000000061ad44981 */ /* 0x000764000c1e1d00 */
[----:B------:R-:W3:Y:S01]  /*0c10*/  @P6 LDC.64 R34, c[0x0][0x3d0] ;  /* 0x0000f400ff226b82 */ /* 0x000ee20000000a00 */
[----:B------:R-:W-:Y:S01]  /*0c20*/  @P4 VIADD R2, R2, 0x20 ;  /* 0x0000002002024836 */ /* 0x000fe20000000000 */
[----:B------:R1:W5:Y:S06]  /*0c30*/  @P4 LDG.E.128 R76, desc[UR6][R28.64] ;  /* 0x000000061c4c4981 */ /* 0x00036c000c1e1d00 */
[----:B------:R-:W3:Y:S01]  /*0c40*/  @P6 LDC.64 R36, c[0x0][0x3e8] ;  /* 0x0000fa00ff246b82 */ /* 0x000ee20000000a00 */
[----:B0-----:R-:W-:-:S04]  /*0c50*/  @P3 IMAD.WIDE.U32 R6, R2, 0x10, R6 ;  /* 0x0000001002063825 */ /* 0x001fc800078e0006 */
[C---:B-1----:R-:W-:Y:S01]  /*0c60*/  @P3 IMAD.WIDE.U32 R8, R2.reuse, 0x10, R8 ;  /* 0x0000001002083825 */ /* 0x042fe200078e0008 */
[----:B------:R0:W5:Y:S03]  /*0c70*/  @P3 LDG.E.128 R208, desc[UR6][R6.64] ;  /* 0x0000000606d03981 */ /* 0x000166000c1e1d00 */
[----:B------:R-:W-:Y:S01]  /*0c80*/  @P3 VIADD R2, R2, 0x20 ;  /* 0x0000002002023836 */ /* 0x000fe20000000000 */
[----:B------:R0:W5:Y:S03]  /*0c90*/  @P3 LDG.E.128 R72, desc[UR6][R8.64] ;  /* 0x0000000608483981 */ /* 0x000166000c1e1d00 */
[----:B--2---:R-:W-:-:S04]  /*0ca0*/  @P2 IMAD.WIDE.U32 R14, R2, 0x10, R14 ;  /* 0x00000010020e2825 */ /* 0x004fc800078e000e */
[C---:B----4-:R-:W-:Y:S01]  /*0cb0*/  @P2 IMAD.WIDE.U32 R16, R2.reuse, 0x10, R16 ;  /* 0x0000001002102825 */ /* 0x050fe200078e0010 */
[----:B------:R-:W-:Y:S01]  /*0cc0*/  @P2 IADD3 R2, PT, PT, R2, 0x20, RZ ;  /* 0x0000002002022810 */ /* 0x000fe20007ffe0ff */
[----:B------:R0:W5:Y:S04]  /*0cd0*/  @P2 LDG.E.128 R204, desc[UR6][R14.64] ;  /* 0x000000060ecc2981 */ /* 0x000168000c1e1d00 */
[C---:B------:R-:W-:Y:S01]  /*0ce0*/  @P1 IMAD.WIDE.U32 R30, R2.reuse, 0x10, R30 ;  /* 0x00000010021e1825 */ /* 0x040fe200078e001e */
[----:B------:R0:W5:Y:S03]  /*0cf0*/  @P2 LDG.E.128 R68, desc[UR6][R16.64] ;  /* 0x0000000610442981 */ /* 0x000166000c1e1d00 */
[C---:B------:R-:W-:Y:S01]  /*0d00*/  @P1 IMAD.WIDE.U32 R32, R2.reuse, 0x10, R32 ;  /* 0x0000001002201825 */ /* 0x040fe200078e0020 */
[----:B------:R0:W5:Y:S03]  /*0d10*/  @P1 LDG.E.128 R200, desc[UR6][R30.64] ;  /* 0x000000061ec81981 */ /* 0x000166000c1e1d00 */
[----:B------:R-:W-:Y:S01]  /*0d20*/  @P1 VIADD R2, R2, 0x20 ;  /* 0x0000002002021836 */ /* 0x000fe20000000000 */
[----:B------:R0:W5:Y:S03]  /*0d30*/  @P1 LDG.E.128 R64, desc[UR6][R32.64] ;  /* 0x0000000620401981 */ /* 0x000166000c1e1d00 */
[----:B---3--:R-:W-:-:S04]  /*0d40*/  @P6 IMAD.WIDE.U32 R34, R2, 0x10, R34 ;  /* 0x0000001002226825 */ /* 0x008fc800078e0022 */
[----:B------:R-:W-:Y:S01]  /*0d50*/  @P6 IMAD.WIDE.U32 R36, R2, 0x10, R36 ;  /* 0x0000001002246825 */ /* 0x000fe200078e0024 */
[----:B------:R0:W5:Y:S04]  /*0d60*/  @P6 LDG.E.128 R196, desc[UR6][R34.64] ;  /* 0x0000000622c46981 */ /* 0x000168000c1e1d00 */
        /* <DEDUP_REMOVED lines=54> */
[----:B0-----:R-:W-:-:S07]  /*10d0*/  CS2R R144, SRZ ;  /* 0x0000000000907805 */ /* 0x001fce000001ff00 */
.L_x_4691:
[----:B------:R-:W-:Y:S05]  /*10e0*/  BSYNC.RECONVERGENT B0 ;  /* 0x0000000000007941 */ /* 0x000fea0003800200 */
.L_x_4689:
[----:B------:R-:W1:Y:S01]  /*10f0*/  S2UR UR9, SR_CTAID.X ;  /* 0x00000000000979c3 */ /* 0x000e620000002500 */
[----:B------:R-:W2:Y:S01]  /*1100*/  LDCU UR10, c[0x0][0x384] ;  /* 0x00007080ff0a77ac */ /* 0x000ea20008000800 */
[----:B0-----:R-:W-:Y:S01]  /*1110*/  SHF.R.U32.HI R2, RZ, 0x5, R10 ;  /* 0x00000005ff027819 */ /* 0x001fe2000001160a */
[----:B-1----:R-:W-:-:S06]  /*1120*/  USHF.L.U32 UR8, UR9, 0x2, URZ ;  /* 0x0000000209087899 */ /* 0x002fcc00080006ff */
[----:B------:R-:W-:-:S04]  /*1130*/  LOP3.LUT R6, R2, UR8, RZ, 0xfc, !PT ;  /* 0x0000000802067c12 */ /* 0x000fc8000f8efcff */
[----:B--2---:R-:W-:-:S13]  /*1140*/  ISETP.GE.AND P0, PT, R6, UR10, PT ;  /* 0x0000000a06007c0c */ /* 0x004fda000bf06270 */
[----:B------:R-:W-:Y:S05]  /*1150*/  @P0 EXIT ;  /* 0x000000000000094d */ /* 0x000fea0003800000 */
[----:B------:R-:W0:Y:S01]  /*1160*/  LDC R3, c[0x0][0x360] ;  /* 0x0000d800ff037b82 */ /* 0x000e220000000800 */
[----:B-----5:R-:W-:Y:S01]  /*1170*/  PRMT R176, R191, 0x7632, R176 ;  /* 0x00007632bfb07816 */ /* 0x020fe200000000b0 */
[----:B------:R-:W-:Y:S01]  /*1180*/  UIADD3 UR8, UPT, UPT, UR4, -0x61c88647, URZ ;  /* 0x9e3779b904087890 */ /* 0x000fe2000fffe0ff */
[----:B------:R-:W-:Y:S01]  /*1190*/  PRMT R159, R195, 0x7632, R159 ;  /* 0x00007632c39f7816 */ /* 0x000fe2000000009f */
[----:B------:R-:W-:Y:S01]  /*11a0*/  IMAD R9, R11, -0x2daee0ad, RZ ;  /* 0xd2511f530b097824 */ /* 0x000fe200078e02ff */
[----:B------:R-:W-:Y:S01]  /*11b0*/  PRMT R158, R190, 0x7632, R158 ;  /* 0x00007632be9e7816 */ /* 0x000fe2000000009e */
[----:B------:R-:W-:Y:S01]  /*11c0*/  STL.S16 [R1+0x184], R176 ;  /* 0x000184b001007387 */ /* 0x000fe20000100600 */
[----:B------:R-:W-:Y:S01]  /*11d0*/  PRMT R157, R194, 0x7632, R157 ;  /* 0x00007632c29d7816 */ /* 0x000fe2000000009d */
[----:B------:R-:W-:Y:S01]  /*11e0*/  UIADD3 UR10, UPT, UPT, UR4, -0x255992d5, URZ ;  /* 0xdaa66d2b040a7890 */ /* 0x000fe2000fffe0ff */
[----:B------:R-:W-:Y:S01]  /*11f0*/  PRMT R156, R189, 0x7632, R156 ;  /* 0x00007632bd9c7816 */ /* 0x000fe2000000009c */
[----:B------:R-:W-:Y:S01]  /*1200*/  STL.S16 [R1+0x180], R159 ;  /* 0x0001809f01007387 */ /* 0x000fe20000100600 */
[----:B------:R-:W-:Y:S01]  /*1210*/  PRMT R143, R193, 0x7632, R143 ;  /* 0x00007632c18f7816 */ /* 0x000fe2000000008f */
[----:B------:R-:W-:Y:S01]  /*1220*/  UIADD3 UR11, UPT, UPT, UR5, -0x126145ec, URZ ;  /* 0xed9eba14050b7890 */ /* 0x000fe2000fffe0ff */
[----:B------:R-:W-:Y:S01]  /*1230*/  PRMT R142, R188, 0x7632, R142 ;  /* 0x00007632bc8e7816 */ /* 0x000fe2000000008e */
[----:B------:R-:W-:Y:S01]  /*1240*/  STL.S16 [R1+0x17c], R158 ;  /* 0x00017c9e01007387 */ /* 0x000fe20000100600 */
[----:B------:R-:W-:Y:S01]  /*1250*/  PRMT R141, R192, 0x7632, R141 ;  /* 0x00007632c08d7816 */ /* 0x000fe2000000008d */
[----:B------:R-:W1:Y:S01]  /*1260*/  LDCU.64 UR12, c[0x0][0x3e0] ;  /* 0x00007c00ff0c77ac */ /* 0x000e620008000a00 */
[----:B------:R-:W-:Y:S01]  /*1270*/  PRMT R140, R187, 0x7632, R140 ;  /* 0x00007632bb8c7816 */ /* 0x000fe2000000008c */
[----:B------:R-:W-:Y:S01]  /*1280*/  STL.S16 [R1+0x178], R157 ;  /* 0x0001789d01007387 */ /* 0x000fe20000100600 */
[----:B------:R-:W-:-:S02]  /*1290*/  PRMT R139, R199, 0x7632, R139 ;  /* 0x00007632c78b7816 */ /* 0x000fc4000000008b */
[----:B------:R-:W-:Y:S01]  /*12a0*/  PRMT R138, R186, 0x7632, R138 ;  /* 0x00007632ba8a7816 */ /* 0x000fe2000000008a */
[----:B------:R2:W-:Y:S01]  /*12b0*/  STL.S16 [R1+0x174], R156 ;  /* 0x0001749c01007387 */ /* 0x0005e20000100600 */
[----:B------:R-:W-:Y:S01]  /*12c0*/  PRMT R137, R198, 0x7632, R137 ;  /* 0x00007632c6897816 */ /* 0x000fe20000000089 */
[----:B0-----:R-:W-:Y:S01]  /*12d0*/  IMAD R10, R3, UR9, R10 ;  /* 0x00000009030a7c24 */ /* 0x001fe2000f8e020a */
[----:B------:R-:W-:Y:S01]  /*12e0*/  UIADD3 UR9, UPT, UPT, UR5, -0x4498517b, URZ ;  /* 0xbb67ae8505097890 */ /* 0x000fe2000fffe0ff */
[----:B------:R-:W-:Y:S01]  /*12f0*/  IMAD.HI.U32 R3, R11, -0x2daee0ad, RZ ;  /* 0xd2511f530b037827 */ /* 0x000fe200078e00ff */
[----:B------:R-:W-:Y:S01]  /*1300*/  STL.S16 [R1+0x170], R143 ;  /* 0x0001708f01007387 */ /* 0x000fe20000100600 */
[----:B------:R-:W-:Y:S02]  /*1310*/  PRMT R136, R185, 0x7632, R136 ;  /* 0x00007632b9887816 */ /* 0x000fe40000000088 */
[C---:B------:R-:W-:Y:S01]  /*1320*/  IMAD.HI.U32 R2, R10.reuse, -0x326172a9, RZ ;  /* 0xcd9e8d570a027827 */ /* 0x040fe200078e00ff */
[----:B------:R-:W-:Y:S01]  /*1330*/  LOP3.LUT R3, R3, UR5, RZ, 0x3c, !PT ;  /* 0x0000000503037c12 */ /* 0x000fe2000f8e3cff */
[----:B------:R-:W-:Y:S01]  /*1340*/  STL.S16 [R1+0x16c], R142 ;  /* 0x00016c8e01007387 */ /* 0x000fe20000100600 */
[----:B------:R-:W-:Y:S01]  /*1350*/  PRMT R135, R197, 0x7632, R135 ;  /* 0x00007632c5877816 */ /* 0x000fe20000000087 */
[----:B------:R-:W-:Y:S01]  /*1360*/  IMAD R7, R10, -0x326172a9, RZ ;  /* 0xcd9e8d570a077824 */ /* 0x000fe200078e02ff */
[----:B------:R-:W-:Y:S01]  /*1370*/  LOP3.LUT R2, R5, UR4, R2, 0x96, !PT ;  /* 0x0000000405027c12 */ /* 0x000fe2000f8e9602 */
[----:B------:R-:W-:Y:S01]  /*1380*/  IMAD.HI.U32 R4, R3, -0x326172a9, RZ ;  /* 0xcd9e8d5703047827 */ /* 0x000fe200078e00ff */
[----:B------:R-:W-:Y:S01]  /*1390*/  STL.S16 [R1+0x168], R141 ;  /* 0x0001688d01007387 */ /* 0x000fe20000100600 */
[----:B------:R-:W-:Y:S01]  /*13a0*/  PRMT R134, R184, 0x7632, R134 ;  /* 0x00007632b8867816 */ /* 0x000fe20000000086 */
[----:B-1----:R-:W-:Y:S01]  /*13b0*/  UISETP.NE.U32.AND UP0, UPT, UR12, URZ, UPT ;  /* 0x000000ff0c00728c */ /* 0x002fe2000bf05070 */
[----:B------:R-:W-:Y:S01]  /*13c0*/  IMAD.HI.U32 R8, R2, -0x2daee0ad, RZ ;  /* 0xd2511f5302087827 */ /* 0x000fe200078e00ff */
[----:B------:R-:W-:Y:S01]  /*13d0*/  STL.S16 [R1+0x164], R140 ;  /* 0x0001648c01007387 */ /* 0x000fe20000100600 */
[----:B------:R-:W-:Y:S01]  /*13e0*/  LOP3.LUT R4, R7, UR8, R4, 0x96, !PT ;  /* 0x0000000807047c12 */ /* 0x000fe2000f8e9604 */
[----:B------:R-:W-:Y:S01]  /*13f0*/  UIADD3 UR8, UPT, UPT, UR4, 0x3c6ef372, URZ ;  /* 0x3c6ef37204087890 */ /* 0x000fe2000fffe0ff */
[----:B------:R-:W-:Y:S01]  /*1400*/  PRMT R133, R196, 0x7632, R133 ;  /* 0x00007632c4857816 */ /* 0x000fe20000000085 */
[----:B------:R-:W-:Y:S01]  /*1410*/  STL.S16 [R1+0x160], R139 ;  /* 0x0001608b01007387 */ /* 0x000fe20000100600 */
[----:B------:R-:W-:Y:S01]  /*1420*/  LOP3.LUT R8, R9, UR9, R8, 0x96, !PT ;  /* 0x0000000909087c12 */ /* 0x000fe2000f8e9608 */
[----:B------:R-:W-:Y:S01]  /*1430*/  UIADD3 UR9, UPT, UPT, UR5, 0x76cf5d0a, URZ ;  /* 0x76cf5d0a05097890 */ /* 0x000fe2000fffe0ff */
[----:B------:R-:W-:Y:S01]  /*1440*/  PRMT R132, R183, 0x7632, R132 ;  /* 0x00007632b7847816 */ /* 0x000fe20000000084 */
[----:B------:R-:W-:Y:S01]  /*1450*/  STL.S16 [R1+0x15c], R138 ;  /* 0x00015c8a01007387 */ /* 0x000fe20000100600 */
[----:B------:R-:W-:Y:S01]  /*1460*/  PRMT R131, R203, 0x7632, R131 ;  /* 0x00007632cb837816 */ /* 0x000fe20000000083 */
[----:B------:R-:W-:Y:S01]  /*1470*/  IMAD R14, R2, -0x2daee0ad, RZ ;  /* 0xd2511f53020e7824 */ /* 0x000fe200078e02ff */
[----:B------:R-:W-:Y:S01]  /*1480*/  PRMT R130, R182, 0x7632, R130 ;  /* 0x00007632b6827816 */ /* 0x000fe20000000082 */
[----:B------:R-:W-:Y:S01]  /*1490*/  STL.S16 [R1+0x158], R137 ;  /* 0x0001588901007387 */ /* 0x000fe20000100600 */
[----:B------:R-:W-:Y:S01]  /*14a0*/  IMAD.HI.U32 R7, R4, -0x2daee0ad, RZ ;  /* 0xd2511f5304077827 */ /* 0x000fe200078e00ff */
[----:B------:R-:W-:Y:S01]  /*14b0*/  PRMT R129, R202, 0x7632, R129 ;  /* 0x00007632ca817816 */ /* 0x000fe20000000081 */
[----:B------:R-:W-:Y:S01]  /*14c0*/  UISETP.NE.AND.EX UP0, UPT, UR13, URZ, UPT, UP0 ;  /* 0x000000ff0d00728c */ /* 0x000fe2000bf05300 */
[----:B------:R-:W-:Y:S01]  /*14d0*/  STL.S16 [R1+0x154], R136 ;  /* 0x0001548801007387 */ /* 0x000fe20000100600 */
[----:B------:R-:W-:Y:S01]  /*14e0*/  IMAD R3, R3, -0x326172a9, RZ ;  /* 0xcd9e8d5703037824 */ /* 0x000fe200078e02ff */
[----:B------:R-:W-:Y:S01]  /*14f0*/  PRMT R128, R181, 0x7632, R128 ;  /* 0x00007632b5807816 */ /* 0x000fe20000000080 */
[----:B------:R-:W-:Y:S01]  /*1500*/  IMAD.HI.U32 R2, R8, -0x326172a9, RZ ;  /* 0xcd9e8d5708027827 */ /* 0x000fe200078e00ff */
[----:B------:R-:W-:Y:S01]  /*1510*/  STL.S16 [R1+0x150], R135 ;  /* 0x0001508701007387 */ /* 0x000fe20000100600 */
[----:B------:R-:W-:Y:S01]  /*1520*/  PRMT R127, R201, 0x7632, R127 ;  /* 0x00007632c97f7816 */ /* 0x000fe2000000007f */
[----:B------:R-:W0:Y:S01]  /*1530*/  LDCU UR12, c[0x0][0x448] ;  /* 0x00008900ff0c77ac */ /* 0x000e220008000800 */
[----:B------:R-:W-:Y:S01]  /*1540*/  PRMT R126, R180, 0x7632, R126 ;  /* 0x00007632b47e7816 */ /* 0x000fe2000000007e */
[----:B------:R-:W-:Y:S01]  /*1550*/  STL.S16 [R1+0x14c], R134 ;  /* 0x00014c8601007387 */ /* 0x000fe20000100600 */
[----:B------:R-:W-:Y:S01]  /*1560*/  PRMT R125, R200, 0x7632, R125 ;  /* 0x00007632c87d7816 */ /* 0x000fe2000000007d */
[----:B------:R-:W-:Y:S01]  /*1570*/  IMAD R8, R8, -0x326172a9, RZ ;  /* 0xcd9e8d5708087824 */ /* 0x000fe200078e02ff */
[----:B------:R-:W-:Y:S01]  /*1580*/  LOP3.LUT R7, R14, UR9, R7, 0x96, !PT ;  /* 0x000000090e077c12 */ /* 0x000fe2000f8e9607 */
[----:B------:R-:W-:Y:S01]  /*1590*/  STL.S16 [R1+0x148], R133 ;  /* 0x0001488501007387 */ /* 0x000fe20000100600 */
[----:B------:R-:W-:Y:S01]  /*15a0*/  PRMT R124, R175, 0x7632, R124 ;  /* 0x00007632af7c7816 */ /* 0x000fe2000000007c */
[----:B------:R-:W-:Y:S01]  /*15b0*/  UIADD3 UR9, UPT, UPT, UR5, 0x32370b8f, URZ ;  /* 0x32370b8f05097890 */ /* 0x000fe2000fffe0ff */
[----:B------:R-:W-:Y:S01]  /*15c0*/  LOP3.LUT R2, R3, UR8, R2, 0x96, !PT ;  /* 0x0000000803027c12 */ /* 0x000fe2000f8e9602 */
[----:B------:R-:W-:Y:S01]  /*15d0*/  STL.S16 [R1+0x144], R132 ;  /* 0x0001448401007387 */ /* 0x000fe20000100600 */
[----:B------:R-:W-:Y:S01]  /*15e0*/  PRMT R123, R207, 0x7632, R123 ;  /* 0x00007632cf7b7816 */ /* 0x000fe2000000007b */
[----:B------:R-:W-:Y:S01]  /*15f0*/  IMAD.HI.U32 R3, R7, -0x326172a9, RZ ;  /* 0xcd9e8d5707037827 */ /* 0x000fe200078e00ff */
[----:B------:R-:W-:Y:S01]  /*1600*/  PRMT R122, R174, 0x7632, R122 ;  /* 0x00007632ae7a7816 */ /* 0x000fe2000000007a */
[----:B------:R-:W-:Y:S01]  /*1610*/  STL.S16 [R1+0x140], R131 ;  /* 0x0001408301007387 */ /* 0x000fe20000100600 */
[----:B------:R-:W-:Y:S01]  /*1620*/  PRMT R121, R206, 0x7632, R121 ;  /* 0x00007632ce797816 */ /* 0x000fe20000000079 */
[----:B------:R-:W-:Y:S01]  /*1630*/  IMAD R9, R4, -0x2daee0ad, RZ ;  /* 0xd2511f5304097824 */ /* 0x000fe200078e02ff */
[----:B------:R-:W-:Y:S01]  /*1640*/  PRMT R120, R173, 0x7632, R120 ;  /* 0x00007632ad787816 */ /* 0x000fe20000000078 */
[----:B------:R-:W-:Y:S01]  /*1650*/  STL.S16 [R1+0x13c], R130 ;  /* 0x00013c8201007387 */ /* 0x000fe20000100600 */
[----:B------:R-:W-:Y:S01]  /*1660*/  PRMT R119, R205, 0x7632, R119 ;  /* 0x00007632cd777816 */ /* 0x000fe20000000077 */
[----:B------:R-:W-:Y:S01]  /*1670*/  IMAD.HI.U32 R4, R2, -0x2daee0ad, RZ ;  /* 0xd2511f5302047827 */ /* 0x000fe200078e00ff */
[----:B------:R-:W-:Y:S01]  /*1680*/  PRMT R118, R172, 0x7632, R118 ;  /* 0x00007632ac767816 */ /* 0x000fe20000000076 */
[----:B------:R-:W-:Y:S01]  /*1690*/  STL.S16 [R1+0x138], R129 ;  /* 0x0001388101007387 */ /* 0x000fe20000100600 */
[----:B------:R-:W-:Y:S01]  /*16a0*/  PRMT R117, R204, 0x7632, R117 ;  /* 0x00007632cc757816 */ /* 0x000fe20000000075 */
[----:B------:R-:W-:Y:S01]  /*16b0*/  UIADD3 UR8, UPT, UPT, UR4, 0x78dde6e4, URZ ;  /* 0x78dde6e404087890 */ /* 0x000fe2000fffe0ff */
[----:B------:R-:W-:Y:S01]  /*16c0*/  PRMT R116, R171, 0x7632, R116 ;  /* 0x00007632ab747816 */ /* 0x000fe20000000074 */
[----:B------:R-:W-:Y:S01]  /*16d0*/  STL.S16 [R1+0x134], R128 ;  /* 0x0001348001007387 */ /* 0x000fe20000100600 */
[----:B------:R-:W-:Y:S01]  /*16e0*/  PRMT R115, R211, 0x7632, R115 ;  /* 0x00007632d3737816 */ /* 0x000fe20000000073 */
[----:B------:R-:W-:Y:S01]  /*16f0*/  IMAD R7, R7, -0x326172a9, RZ ;  /* 0xcd9e8d5707077824 */ /* 0x000fe200078e02ff */
[----:B------:R-:W-:Y:S01]  /*1700*/  LOP3.LUT R3, R8, UR10, R3, 0x96, !PT ;  /* 0x0000000a08037c12 */ /* 0x000fe2000f8e9603 */
[----:B------:R-:W-:Y:S01]  /*1710*/  STL.S16 [R1+0x130], R127 ;  /* 0x0001307f01007387 */ /* 0x000fe20000100600 */
[----:B------:R-:W-:Y:S01]  /*1720*/  PRMT R114, R170, 0x7632, R114 ;  /* 0x00007632aa727816 */ /* 0x000fe20000000072 */
[----:B------:R-:W-:Y:S01]  /*1730*/  UIADD3 UR10, UPT, UPT, UR4, -0x4ab325aa, URZ ;  /* 0xb54cda56040a7890 */ /* 0x000fe2000fffe0ff */
[----:B------:R-:W-:Y:S01]  /*1740*/  LOP3.LUT R4, R9, UR9, R4, 0x96, !PT ;  /* 0x0000000909047c12 */ /* 0x000fe2000f8e9604 */
        /* <DEDUP_REMOVED lines=33> */
[----:B------:R-:W-:Y:S01]  /*1960*/  IMAD.HI.U32 R4, R8, -0x326172a9, RZ ;  /* 0xcd9e8d5708047827 */ /* 0x000fe200078e00ff */
[----:B------:R-:W-:-:S02]  /*1970*/  PRMT R99, R219, 0x7632, R99 ;  /* 0x00007632db637816 */ /* 0x000fc40000000063 */
[----:B------:R-:W-:Y:S01]  /*1980*/  STL.S16 [R1+0x108], R117 ;  /* 0x0001087501007387 */ /* 0x000fe20000100600 */
[----:B------:R-:W-:Y:S01]  /*1990*/  IMAD.HI.U32 R3, R2, -0x2daee0ad, RZ ;  /* 0xd2511f5302037827 */ /* 0x000fe200078e00ff */
[----:B------:R-:W-:Y:S02]  /*19a0*/  PRMT R98, R162, 0x7632, R98 ;  /* 0x00007632a2627816 */ /* 0x000fe40000000062 */
[----:B------:R-:W-:Y:S01]  /*19b0*/  STL.S16 [R1+0x104], R116 ;  /* 0x0001047401007387 */ /* 0x000fe20000100600 */
[----:B------:R-:W-:Y:S02]  /*19c0*/  PRMT R97, R218, 0x7632, R97 ;  /* 0x00007632da617816 */ /* 0x000fe40000000061 */
[----:B------:R-:W-:Y:S01]  /*19d0*/  PRMT R96, R161, 0x7632, R96 ;  /* 0x00007632a1607816 */ /* 0x000fe20000000060 */
[----:B------:R-:W-:Y:S01]  /*19e0*/  STL.S16 [R1+0x100], R115 ;  /* 0x0001007301007387 */ /* 0x000fe20000100600 */
[----:B------:R-:W-:Y:S02]  /*19f0*/  PRMT R55, R217, 0x7632, R55 ;  /* 0x00007632d9377816 */ /* 0x000fe40000000037 */
[----:B------:R-:W-:Y:S01]  /*1a00*/  LOP3.LUT R4, R7, UR9, R4, 0x96, !PT ;  /* 0x0000000907047c12 */ /* 0x000fe2000f8e9604 */
[----:B------:R-:W-:Y:S01]  /*1a10*/  STL.S16 [R1+0xfc], R114 ;  /* 0x0000fc7201007387 */ /* 0x000fe20000100600 */
[----:B------:R-:W-:Y:S01]  /*1a20*/  PRMT R54, R160, 0x7632, R54 ;  /* 0x00007632a0367816 */ /* 0x000fe20000000036 */
[----:B------:R-:W-:Y:S01]  /*1a30*/  UIADD3 UR9, UPT, UPT, UR5, 0x646e171e, URZ ;  /* 0x646e171e05097890 */ /* 0x000fe2000fffe0ff */
        /* <DEDUP_REMOVED lines=16> */
[----:B------:R-:W-:Y:S01]  /*1b40*/  UIADD3 UR8, UPT, UPT, UR4, 0x5384540f, URZ ;  /* 0x5384540f04087890 */ /* 0x000fe2000fffe0ff */
[----:B------:R-:W-:Y:S01]  /*1b50*/  STL.S16 [R1+0xe8], R109 ;  /* 0x0000e86d01007387 */ /* 0x000fe20000100600 */
[----:B------:R-:W-:Y:S01]  /*1b60*/  PRMT R46, R152, 0x7632, R46 ;  /* 0x00007632982e7816 */ /* 0x000fe2000000002e */
[----:B------:R-:W-:Y:S01]  /*1b70*/  IMAD R8, R3, -0x326172a9, RZ ;  /* 0xcd9e8d5703087824 */ /* 0x000fe200078e02ff */
[----:B------:R-:W-:Y:S01]  /*1b80*/  PRMT R45, R220, 0x7632, R45 ;  /* 0x00007632dc2d7816 */ /* 0x000fe2000000002d */
[----:B------:R-:W-:Y:S01]  /*1b90*/  STL.S16 [R1+0xe4], R108 ;  /* 0x0000e46c01007387 */ /* 0x000fe20000100600 */
[----:B------:R-:W-:Y:S01]  /*1ba0*/  LOP3.LUT R9, R14, UR9, R9, 0x96, !PT ;  /* 0x000000090e097c12 */ /* 0x000fe2000f8e9609 */
[----:B------:R-:W-:Y:S01]  /*1bb0*/  UIADD3 UR9, UPT, UPT, UR5, 0x1fd5c5a3, URZ ;  /* 0x1fd5c5a305097890 */ /* 0x000fe2000fffe0ff */
[----:B------:R-:W-:Y:S01]  /*1bc0*/  PRMT R44, R151, 0x7632, R44 ;  /* 0x00007632972c7816 */ /* 0x000fe2000000002c */
[----:B------:R-:W-:Y:S01]  /*1bd0*/  STL.S16 [R1+0xe0], R107 ;  /* 0x0000e06b01007387 */ /* 0x000fe20000100600 */
[----:B------:R-:W-:Y:S01]  /*1be0*/  LOP3.LUT R2, R7, UR10, R2, 0x96, !PT ;  /* 0x0000000a07027c12 */ /* 0x000fe2000f8e9602 */
        /* <DEDUP_REMOVED lines=12> */
[----:B------:R-:W-:Y:S01]  /*1cb0*/  UIADD3 UR10, UPT, UPT, UR4, -0xe443238, URZ ;  /* 0xf1bbcdc8040a7890 */ /* 0x000fe2000fffe0ff */
[----:B------:R-:W-:Y:S01]  /*1cc0*/  PRMT R37, R224, 0x7632, R37 ;  /* 0x00007632e0257816 */ /* 0x000fe20000000025 */
[----:B------:R-:W-:Y:S01]  /*1cd0*/  STL.S16 [R1+0xd0], R103 ;  /* 0x0000d06701007387 */ /* 0x000fe20000100600 */
[----:B------:R-:W-:Y:S01]  /*1ce0*/  PRMT R36, R147, 0x7632, R36 ;  /* 0x0000763293247816 */ /* 0x000fe20000000024 */
[----:B------:R-:W-:Y:S01]  /*1cf0*/  IMAD R9, R9, -0x326172a9, RZ ;  /* 0xcd9e8d5709097824 */ /* 0x000fe200078e02ff */
[----:B------:R-:W-:Y:S01]  /*1d00*/  PRMT R35, R231, 0x7632, R35 ;  /* 0x00007632e7237816 */ /* 0x000fe20000000023 */
[----:B------:R-:W-:Y:S01]  /*1d10*/  STL.S16 [R1+0xcc], R102 ;  /* 0x0000cc6601007387 */ /* 0x000fe20000100600 */
[----:B------:R-:W-:Y:S01]  /*1d20*/  LOP3.LUT R3, R8, UR8, R3, 0x96, !PT ;  /* 0x0000000808037c12 */ /* 0x000fe2000f8e9603 */
[----:B------:R-:W-:Y:S01]  /*1d30*/  UIADD3 UR8, UPT, UPT, UR5, -0x24c28bd8, URZ ;  /* 0xdb3d742805087890 */ /* 0x000fe2000fffe0ff */
[----:B------:R-:W-:Y:S01]  /*1d40*/  PRMT R34, R146, 0x7632, R34 ;  /* 0x0000763292227816 */ /* 0x000fe20000000022 */
[----:B------:R-:W-:Y:S01]  /*1d50*/  STL.S16 [R1+0xc8], R101 ;  /* 0x0000c86501007387 */ /* 0x000fe20000100600 */
[----:B------:R-:W-:Y:S01]  /*1d60*/  LOP3.LUT R4, R7, UR9, R4, 0x96, !PT ;  /* 0x0000000907047c12 */ /* 0x000fe2000f8e9604 */
        /* <DEDUP_REMOVED lines=20> */
[----:B------:R-:W-:Y:S01]  /*1eb0*/  IMAD R3, R3, -0x2daee0ad, RZ ;  /* 0xd2511f5303037824 */ /* 0x000fe200078e02ff */
[----:B------:R-:W-:Y:S01]  /*1ec0*/  PRMT R24, R63, 0x7632, R24 ;  /* 0x000076323f187816 */ /* 0x000fe20000000018 */
[----:B------:R-:W-:Y:S01]  /*1ed0*/  STL.S16 [R1+0xb0], R55 ;  /* 0x0000b03701007387 */ /* 0x000fe20000100600 */
[----:B------:R-:W-:Y:S01]  /*1ee0*/  LOP3.LUT R2, R9, UR10, R2, 0x96, !PT ;  /* 0x0000000a09027c12 */ /* 0x000fe2000f8e9602 */
        /* <DEDUP_REMOVED lines=8> */
[----:B--2---:R-:W-:Y:S01]  /*1f70*/  IMAD R156, R2, -0x2daee0ad, RZ ;  /* 0xd2511f53029c7824 */ /* 0x004fe200078e02ff */
[----:B------:R-:W-:Y:S01]  /*1f80*/  PRMT R19, R66, 0x7632, R19 ;  /* 0x0000763242137816 */ /* 0x000fe20000000013 */
[----:B------:R-:W-:Y:S01]  /*1f90*/  STL.S16 [R1+0xa4], R52 ;  /* 0x0000a43401007387 */ /* 0x000fe20000100600 */
[----:B------:R-:W-:Y:S01]  /*1fa0*/  PRMT R18, R65, 0x7632, R18 ;  /* 0x0000763241127816 */ /* 0x000fe20000000012 */
[----:B------:R-:W1:Y:S01]  /*1fb0*/  LDCU UR10, c[0x0][0x388] ;  /* 0x00007100ff0a77ac */ /* 0x000e620008000800 */
[----:B------:R-:W-:Y:S01]  /*1fc0*/  PRMT R17, R64, 0x7632, R17 ;  /* 0x0000763240117816 */ /* 0x000fe20000000011 */
[----:B------:R-:W-:Y:S01]  /*1fd0*/  STL.S16 [R1+0xa0], R51 ;  /* 0x0000a03301007387 */ /* 0x000fe20000100600 */
[----:B------:R-:W-:-:S02]  /*1fe0*/  PRMT R16, R71, 0x7632, R16 ;  /* 0x0000763247107816 */ /* 0x000fc40000000010 */
[----:B------:R-:W-:Y:S01]  /*1ff0*/  PRMT R15, R70, 0x7632, R15 ;  /* 0x00007632460f7816 */ /* 0x000fe2000000000f */
[----:B------:R-:W-:Y:S01]  /*2000*/  STL.S16 [R1+0x9c], R50 ;  /* 0x00009c3201007387 */ /* 0x000fe20000100600 */
[----:B------:R-:W-:Y:S01]  /*2010*/  LOP3.LUT R9, R4, UR11, R9, 0x96, !PT ;  /* 0x0000000b04097c12 */ /* 0x000fe2000f8e9609 */
[----:B------:R-:W2:Y:S01]  /*2020*/  LDCU.U8 UR11, c[0x0][0x410] ;  /* 0x00008200ff0b77ac */ /* 0x000ea20008000000 */
[----:B------:R-:W-:Y:S01]  /*2030*/  PRMT R14, R69, 0x7632, R14 ;  /* 0x00007632450e7816 */ /* 0x000fe2000000000e */
[----:B------:R-:W-:Y:S01]  /*2040*/  STL.S16 [R1+0x98], R49 ;  /* 0x0000983101007387 */ /* 0x000fe20000100600 */
[----:B------:R-:W-:Y:S01]  /*2050*/  LOP3.LUT R8, R3, UR9, R8, 0x96, !PT ;  /* 0x0000000903087c12 */ /* 0x000fe2000f8e9608 */
[----:B------:R-:W3:Y:S01]  /*2060*/  LDCU.64 UR8, c[0x0][0x3a0] ;  /* 0x00007400ff0877ac */ /* 0x000ee20008000a00 */
[----:B------:R-:W-:Y:S01]  /*2070*/  PRMT R4, R68, 0x7632, R4 ;  /* 0x0000763244047816 */ /* 0x000fe20000000004 */
[----:B------:R-:W-:Y:S01]  /*2080*/  STL.S16 [R1+0x94], R48 ;  /* 0x0000943001007387 */ /* 0x000fe20000100600 */
[----:B------:R-:W-:-:S02]  /*2090*/  LOP3.LUT R7, R0, 0x3, RZ, 0xc0, !PT ;  /* 0x0000000300077812 */ /* 0x000fc400078ec0ff */
[----:B------:R-:W-:Y:S01]  /*20a0*/  PRMT R3, R75, 0x7632, R3 ;  /* 0x000076324b037816 */ /* 0x000fe20000000003 */
[----:B------:R-:W-:Y:S01]  /*20b0*/  STL.S16 [R1+0x90], R47 ;  /* 0x0000902f01007387 */ /* 0x000fe20000100600 */
[----:B------:R-:W-:Y:S02]  /*20c0*/  PRMT R0, R74, 0x7632, R0 ;  /* 0x000076324a007816 */ /* 0x000fe40000000000 */
[----:B------:R-:W-:Y:S01]  /*20d0*/  PRMT R252, R73, 0x7632, R252 ;  /* 0x0000763249fc7816 */ /* 0x000fe200000000fc */
[----:B------:R-:W-:Y:S01]  /*20e0*/  STL.S16 [R1+0x8c], R46 ;  /* 0x00008c2e01007387 */ /* 0x000fe20000100600 */
[----:B------:R-:W-:Y:S02]  /*20f0*/  PRMT R251, R72, 0x7632, R251 ;  /* 0x0000763248fb7816 */ /* 0x000fe400000000fb */
[----:B------:R-:W-:Y:S01]  /*2100*/  PRMT R250, R79, 0x7632, R250 ;  /* 0x000076324ffa7816 */ /* 0x000fe200000000fa */
[----:B------:R-:W-:Y:S01]  /*2110*/  STL.S16 [R1+0x88], R45 ;  /* 0x0000882d01007387 */ /* 0x000fe20000100600 */
[----:B------:R-:W-:-:S02]  /*2120*/  PRMT R249, R78, 0x7632, R249 ;  /* 0x000076324ef97816 */ /* 0x000fc400000000f9 */
        /* <DEDUP_REMOVED lines=26> */
[----:B------:R-:W-:-:S03]  /*22d0*/  PRMT R179, R92, 0x7632, R179 ;  /* 0x000076325cb37816 */ /* 0x000fc600000000b3 */
[----:B------:R-:W-:Y:S04]  /*22e0*/  STL.S16 [R1+0x60], R35 ;  /* 0x0000602301007387 */ /* 0x000fe80000100600 */
        /* <DEDUP_REMOVED lines=21> */
[----:B------:R4:W-:Y:S04]  /*2440*/  STL.S16 [R1+0x8], R4 ;  /* 0x0000080401007387 */ /* 0x0009e80000100600 */
[----:B------:R0:W-:Y:S04]  /*2450*/  STL.S16 [R1+0x4], R3 ;  /* 0x0000040301007387 */ /* 0x0001e80000100600 */
[----:B------:R1:W-:Y:S01]  /*2460*/  STL.S16 [R1], R0 ;  /* 0x0000000001007387 */ /* 0x0003e20000100600 */
[----:B----4-:R-:W-:-:S02]  /*2470*/  IMAD R4, R13, -0x326172a9, RZ ;  /* 0xcd9e8d570d047824 */ /* 0x010fc400078e02ff */
[----:B0-23--:R-:W-:-:S07]  /*2480*/  IMAD.MOV.U32 R3, RZ, RZ, RZ ;  /* 0x000000ffff037224 */ /* 0x00dfce00078e00ff */
.L_x_5552:
        /* <DEDUP_REMOVED lines=8> */
[----:B-1----:R-:W-:Y:S01]  /*2510*/  IMAD R2, R6, UR10, RZ ;  /* 0x0000000a06027c24 */ /* 0x002fe2000f8e02ff */
        /* <DEDUP_REMOVED lines=32> */
.L_x_88264:
[----:B------:R-:W-:Y:S05]  /*2720*/  BRX R120 -0x2730                                       (*"BRANCH_TARGETS .L_x_88265,.L_x_88266,.L_x_88267"*) ;  /* 0xffffffd878347949 */ /* 0x000fea000383ffff */
.L_x_88267:
[----:B------:R-:W-:Y:S01]  /*2730*/  VIADD R100, R7, 0x1 ;  /* 0x0000000107647836 */ /* 0x000fe20000000000 */
[----:B------:R-:W-:Y:S01]  /*2740*/  MOV R142, R156 ;  /* 0x0000009c008e7202 */ /* 0x000fe20000000f00 */
[----:B------:R-:W-:Y:S01]  /*2750*/  IMAD.MOV.U32 R29, RZ, RZ, R9 ;  /* 0x000000ffff1d7224 */ /* 0x000fe200078e0009 */
[----:B------:R-:W-:Y:S06]  /*2760*/  BRA `(.L_x_4696) ;  /* 0x00000004003c7947 */ /* 0x000fec0003800000 */
.L_x_88265:
[----:B------:R-:W-:Y:S01]  /*2770*/  IMAD.MOV.U32 R142, RZ, RZ, R156 ;  /* 0x000000ffff8e7224 */ /* 0x000fe200078e009c */
[----:B------:R-:W-:Y:S01]  /*2780*/  MOV R100, 0x3 ;  /* 0x0000000300647802 */ /* 0x000fe20000000f00 */
[----:B------:R-:W-:Y:S01]  /*2790*/  IMAD.MOV.U32 R29, RZ, RZ, R8 ;  /* 0x000000ffff1d7224 */ /* 0x000fe200078e0008 */
[----:B------:R-:W-:Y:S06]  /*27a0*/  BRA `(.L_x_4696) ;  /* 0x00000004002c7947 */ /* 0x000fec0003800000 */
.L_x_88266:
        /* <DEDUP_REMOVED lines=12> */
.L_x_4698:
[----:B------:R-:W-:Y:S05]  /*2870*/  BSYNC.RECONVERGENT B2 ;  /* 0x0000000000027941 */ /* 0x000fea0003800200 */
.L_x_4697:
        /* <DEDUP_REMOVED lines=46> */
[----:B------:R-:W-:-:S04]  /*2b60*/  IMAD.WIDE.U32 R120, R121, -0x326172a9, RZ ;  /* 0xcd9e8d5779787825 */ /* 0x000fc800078e00ff */
[----:B------:R-:W-:Y:S01]  /*2b70*/  IMAD.WIDE.U32 R158, R158, -0x326172a9, RZ ;  /* 0xcd9e8d579e9e7825 */ /* 0x000fe200078e00ff */
[----:B------:R-:W-:Y:S01]  /*2b80*/  LOP3.LUT R8, R8, UR13, R121, 0x96, !PT ;  /* 0x0000000d08087c12 */ /* 0x000fe2000f8e9679 */
[----:B------:R-:W-:-:S04]  /*2b90*/  UIADD3 UR13, UPT, UPT, UR5, -0x24c28bd8, URZ ;  /* 0xdb3d7428050d7890 */ /* 0x000fc8000fffe0ff */
[----:B------:R-:W-:-:S05]  /*2ba0*/  IMAD.WIDE.U32 R8, R8, -0x2daee0ad, RZ ;  /* 0xd2511f5308087825 */ /* 0x000fca00078e00ff */
[----:B------:R-:W-:Y:S01]  /*2bb0*/  LOP3.LUT R143, R142, UR13, R9, 0x96, !PT ;  /* 0x0000000d8e8f7c12 */ /* 0x000fe2000f8e9609 */
[----:B------:R-:W-:-:S06]  /*2bc0*/  UIADD3 UR13, UPT, UPT, UR4, -0xe443238, URZ ;  /* 0xf1bbcdc8040d7890 */ /* 0x000fcc000fffe0ff */
        /* <DEDUP_REMOVED lines=9> */
.L_x_4696:
[----:B------:R-:W-:Y:S05]  /*2c60*/  BSYNC.RECONVERGENT B1 ;  /* 0x0000000000017941 */ /* 0x000fea0003800200 */
.L_x_4695:
[----:B------:R-:W0:Y:S01]  /*2c70*/  LDC R143, c[0x0][0x408] ;  /* 0x00010200ff8f7b82 */ /* 0x000e220000000800 */
[----:B------:R-:W-:Y:S01]  /*2c80*/  I2FP.F32.U32 R29, R29 ;  /* 0x0000001d001d7245 */ /* 0x000fe20000201000 */
[----:B------:R-:W-:Y:S01]  /*2c90*/  IMAD.MOV.U32 R177, RZ, RZ, 0x2f800000 ;  /* 0x2f800000ffb17424 */ /* 0x000fe200078e00ff */
[----:B------:R-:W-:Y:S01]  /*2ca0*/  ISETP.NE.AND P1, PT, R100, 0x1, PT ;  /* 0x000000016400780c */ /* 0x000fe20003f25270 */
[----:B-----5:R-:W-:Y:S01]  /*2cb0*/  IMAD.U32 R7, R96, 0x10000, RZ ;  /* 0x0001000060077824 */ /* 0x020fe200078e00ff */
[----:B------:R-:W-:Y:S01]  /*2cc0*/  LOP3.LUT R0, R0, 0xfffffffd, RZ, 0xc0, !PT ;  /* 0xfffffffd00007812 */ /* 0x000fe200078ec0ff */
[----:B------:R-:W-:Y:S01]  /*2cd0*/  FFMA.FTZ R29, R29, R177, 1.1641532182693481445e-10 ;  /* 0x2f0000001d1d7423 */ /* 0x000fe200000100b1 */
[----:B------:R-:W-:Y:S01]  /*2ce0*/  BSSY.RECONVERGENT B1, `(.L_x_4699) ;  /* 0x0000062000017945 */ /* 0x000fe20003800200 */
[----:B------:R-:W1:Y:S01]  /*2cf0*/  LDC R176, c[0x0][0x404] ;  /* 0x00010100ffb07b82 */ /* 0x000e620000000800 */
[----:B------:R-:W-:Y:S01]  /*2d00*/  FMUL.FTZ R7, R7, R141 ;  /* 0x0000008d07077220 */ /* 0x000fe20000410000 */
[----:B------:R-:W-:-:S03]  /*2d10*/  IMAD.MOV.U32 R51, RZ, RZ, 0x2 ;  /* 0x00000002ff337424 */ /* 0x000fc600078e00ff */
[----:B0-----:R-:W-:Y:S01]  /*2d20*/  FMUL.FTZ R7, R7, R143 ;  /* 0x0000008f07077220 */ /* 0x001fe20000410000 */
[----:B-1----:R-:W-:Y:S01]  /*2d30*/  FSETP.GTU.FTZ.AND P0, PT, R29, R176, PT ;  /* 0x000000b01d00720b */ /* 0x002fe20003f1c000 */
[----:B------:R-:W-:-:S03]  /*2d40*/  IMAD.U32 R29, R52, 0x10000, RZ ;  /* 0x00010000341d7824 */ /* 0x000fc600078e00ff */
[----:B------:R-:W-:Y:S02]  /*2d50*/  FSEL R30, R7, RZ, !P0 ;  /* 0x000000ff071e7208 */ /* 0x000fe40004000000 */
[----:B------:R-:W-:Y:S02]  /*2d60*/  PLOP3.LUT P0, PT, P0, PT, PT, 0x8, 0x80 ;  /* 0x000000000080781c */ /* 0x000fe4000070e170 */
[----:B------:R-:W-:-:S05]  /*2d70*/  SHF.L.U32 R7, R92, 0x10, RZ ;  /* 0x000000105c077819 */ /* 0x000fca00000006ff */
[----:B------:R-:W-:Y:S01]  /*2d80*/  FFMA.FTZ R30, R30, R7, R29 ;  /* 0x000000071e1e7223 */ /* 0x000fe2000001001d */
[----:B------:R-:W-:Y:S02]  /*2d90*/  PRMT R7, R96, 0x7632, R7 ;  /* 0x0000763260077816 */ /* 0x000fe40000000007 */
[----:B------:R-:W-:-:S03]  /*2da0*/  MOV R29, R4 ;  /* 0x00000004001d7202 */ /* 0x000fc60000000f00 */
        /* <DEDUP_REMOVED lines=10> */
.L_x_4701:
        /* <DEDUP_REMOVED lines=12> */
.L_x_4703:
[----:B------:R-:W-:Y:S05]  /*2f10*/  BSYNC.RECONVERGENT B2 ;  /* 0x0000000000027941 */ /* 0x000fea0003800200 */
.L_x_4702:
        /* <DEDUP_REMOVED lines=62> */
.L_x_4700:
[----:B------:R-:W-:Y:S05]  /*3300*/  BSYNC.RECONVERGENT B1 ;  /* 0x0000000000017941 */ /* 0x000fea0003800200 */
.L_x_4699:
        /* <DEDUP_REMOVED lines=8> */
[----:B------:R-:W-:Y:S01]  /*3390*/  FSETP.GTU.FTZ.AND P0, PT, R29, R176, PT ;  /* 0x000000b01d00720b */ /* 0x000fe20003f1c000 */
[----:B------:R-:W-:Y:S01]  /*33a0*/  FMUL.FTZ R7, R7, R143 ;  /* 0x0000008f07077220 */ /* 0x000fe20000410000 */
[----:B------:R-:W-:-:S04]  /*33b0*/  PRMT R29, R52, 0x7632, R29 ;  /* 0x00007632341d7816 */ /* 0x000fc8000000001d */
[----:B------:R-:W-:Y:S01]  /*33c0*/  FSEL R7, R7, RZ, !P0 ;  /* 0x000000ff07077208 */ /* 0x000fe20004000000 */
[----:B------:R-:W-:Y:S01]  /*33d0*/  IMAD.U32 R29, R29, 0x10000, RZ ;  /* 0x000100001d1d7824 */ /* 0x000fe200078e00ff */
[----:B------:R-:W-:-:S03]  /*33e0*/  PLOP3.LUT P0, PT, P0, PT, PT, 0x8, 0x80 ;  /* 0x000000000080781c */ /* 0x000fc6000070e170 */
[----:B------:R-:W-:Y:S01]  /*33f0*/  FFMA.FTZ R29, R7, R96, R29 ;  /* 0x00000060071d7223 */ /* 0x000fe2000001001d */
        /* <DEDUP_REMOVED lines=10> */
.L_x_4706:
        /* <DEDUP_REMOVED lines=12> */
.L_x_4708:
[----:B------:R-:W-:Y:S05]  /*3560*/  BSYNC.RECONVERGENT B2 ;  /* 0x0000000000027941 */ /* 0x000fea0003800200 */
.L_x_4707:
        /* <DEDUP_REMOVED lines=62> */
.L_x_4705:
[----:B------:R-:W-:Y:S05]  /*3950*/  BSYNC.RECONVERGENT B1 ;  /* 0x0000000000017941 */ /* 0x000fea0003800200 */
.L_x_4704:
        /* <DEDUP_REMOVED lines=8> */
[----:B------:R-:W-:-:S04]  /*39e0*/  IMAD.U32 R51, R53, 0x10000, RZ ;  /* 0x0001000035337824 */ /* 0x000fc800078e00ff */
[----:B------:R-:W-:Y:S01]  /*39f0*/  FSEL R96, R7, RZ, !P1 ;  /* 0x000000ff07607208 */ /* 0x000fe20004800000 */
[----:B------:R-:W-:Y:S01]  /*3a00*/  IMAD.U32 R7, R93, 0x10000, RZ ;  /* 0x000100005d077824 */ /* 0x000fe200078e00ff */
[----:B------:R-:W-:-:S03]  /*3a10*/  PLOP3.LUT P1, PT, P1, PT, PT, 0x8, 0x80 ;  /* 0x000000000080781c */ /* 0x000fc60000f2e170 */
[----:B------:R-:W-:Y:S01]  /*3a20*/  FFMA.FTZ R96, R96, R7, R51 ;  /* 0x0000000760607223 */ /* 0x000fe20000010033 */
[----:B------:R-:W-:Y:S01]  /*3a30*/  PRMT R7, R97, 0x7632, R7 ;  /* 0x0000763261077816 */ /* 0x000fe20000000007 */
[----:B------:R-:W-:Y:S02]  /*3a40*/  HFMA2 R97, -RZ, RZ, 0, 1.1920928955078125e-07 ;  /* 0x00000002ff617431 */ /* 0x000fe400000001ff */
        /* <DEDUP_REMOVED lines=11> */
.L_x_4711:
        /* <DEDUP_REMOVED lines=12> */
.L_x_4713:
[----:B------:R-:W-:Y:S05]  /*3bc0*/  BSYNC.RECONVERGENT B2 ;  /* 0x0000000000027941 */ /* 0x000fea0003800200 */
.L_x_4712:
        /* <DEDUP_REMOVED lines=62> */
.L_x_4710:
[----:B------:R-:W-:Y:S05]  /*3fb0*/  BSYNC.RECONVERGENT B1 ;  /* 0x0000000000017941 */ /* 0x000fea0003800200 */
.L_x_4709:
        /* <DEDUP_REMOVED lines=8> */
[----:B------:R-:W-:Y:S01]  /*4040*/  FMUL.FTZ R7, R7, R143 ;  /* 0x0000008f07077220 */ /* 0x000fe20000410000 */
[----:B------:R-:W-:-:S04]  /*4050*/  PRMT R51, R53, 0x7632, R51 ;  /* 0x0000763235337816 */ /* 0x000fc80000000033 */
[----:B------:R-:W-:Y:S01]  /*4060*/  FSEL R7, R7, RZ, !P2 ;  /* 0x000000ff07077208 */ /* 0x000fe20005000000 */
[----:B------:R-:W-:Y:S01]  /*4070*/  IMAD.U32 R51, R51, 0x10000, RZ ;  /* 0x0001000033337824 */ /* 0x000fe200078e00ff */
[----:B------:R-:W-:-:S03]  /*4080*/  PLOP3.LUT P2, PT, P2, PT, PT, 0x8, 0x80 ;  /* 0x000000000080781c */ /* 0x000fc6000174e170 */
[----:B------:R-:W-:Y:S01]  /*4090*/  FFMA.FTZ R51, R7, R119, R51 ;  /* 0x0000007707337223 */ /* 0x000fe20000010033 */
[----:B------:R-:W-:Y:S02]  /*40a0*/  HFMA2 R119, -RZ, RZ, 0, 1.1920928955078125e-07 ;  /* 0x00000002ff777431 */ /* 0x000fe400000001ff */
        /* <DEDUP_REMOVED lines=10> */
.L_x_4716:
        /* <DEDUP_REMOVED lines=12> */
.L_x_4718:
[----:B------:R-:W-:Y:S05]  /*4210*/  BSYNC.RECONVERGENT B2 ;  /* 0x0000000000027941 */ /* 0x000fea0003800200 */
.L_x_4717:
        /* <DEDUP_REMOVED lines=62> */
.L_x_4715:
[----:B------:R-:W-:Y:S05]  /*4600*/  BSYNC.RECONVERGENT B1 ;  /* 0x0000000000017941 */ /* 0x000fea0003800200 */
.L_x_4714:
[----:B------:R-:W-:Y:S01]  /*4610*/  I2FP.F32.U32 R97, R7 ;  /* 0x0000000700617245 */ /* 0x000fe20000201000 */
[----:B------:R-:W-:Y:S01]  /*4620*/  IMAD.U32 R7, R98, 0x10000, RZ ;  /* 0x0001000062077824 */ /* 0x000fe200078e00ff */
[----:B------:R-:W-:Y:S01]  /*4630*/  ISETP.NE.AND P4, PT, R119, 0x1, PT ;  /* 0x000000017700780c */ /* 0x000fe20003f85270 */
[----:B------:R-:W-:Y:S01]  /*4640*/  IMAD.U32 R120, R54, 0x10000, RZ ;  /* 0x0001000036787824 */ /* 0x000fe200078e00ff */
[----:B------:R-:W-:Y:S01]  /*4650*/  BSSY.RECONVERGENT B1, `(.L_x_4719) ;  /* 0x0000061000017945 */ /* 0x000fe20003800200 */
[----:B------:R-:W-:Y:S01]  /*4660*/  FFMA.FTZ R97, R97, R177, 1.1641532182693481445e-10 ;  /* 0x2f00000061617423 */ /* 0x000fe200000100b1 */
[----:B------:R-:W-:Y:S01]  /*4670*/  FMUL.FTZ R7, R7, R141 ;  /* 0x0000008d07077220 */ /* 0x000fe20000410000 */
[----:B------:R-:W-:-:S03]  /*4680*/  IMAD.MOV.U32 R121, RZ, RZ, 0x2 ;  /* 0x00000002ff797424 */ /* 0x000fc600078e00ff */
[----:B------:R-:W-:Y:S01]  /*4690*/  FMUL.FTZ R7, R7, R143 ;  /* 0x0000008f07077220 */ /* 0x000fe20000410000 */
[----:B------:R-:W-:-:S04]  /*46a0*/  FSETP.GTU.FTZ.AND P3, PT, R97, R176, PT ;  /* 0x000000b06100720b */ /* 0x000fc80003f7c000 */
[----:B------:R-:W-:Y:S02]  /*46b0*/  FSEL R97, R7, RZ, !P3 ;  /* 0x000000ff07617208 */ /* 0x000fe40005800000 */
[----:B------:R-:W-:Y:S02]  /*46c0*/  SHF.L.U32 R7, R94, 0x10, RZ ;  /* 0x000000105e077819 */ /* 0x000fe400000006ff */
[----:B------:R-:W-:-:S03]  /*46d0*/  PLOP3.LUT P3, PT, P3, PT, PT, 0x8, 0x80 ;  /* 0x000000000080781c */ /* 0x000fc60001f6e170 */
[----:B------:R-:W-:Y:S01]  /*46e0*/  FFMA.FTZ R97, R97, R7, R120 ;  /* 0x0000000761617223 */ /* 0x000fe20000010078 */
[----:B------:R-:W-:Y:S02]  /*46f0*/  PRMT R7, R98, 0x7632, R7 ;  /* 0x0000763262077816 */ /* 0x000fe40000000007 */
[----:B------:R-:W-:Y:S01]  /*4700*/  MOV R98, R4 ;  /* 0x0000000400627202 */ /* 0x000fe20000000f00 */
        /* <DEDUP_REMOVED lines=10> */
.L_x_4721:
        /* <DEDUP_REMOVED lines=12> */
.L_x_4723:
[----:B------:R-:W-:Y:S05]  /*4870*/  BSYNC.RECONVERGENT B2 ;  /* 0x0000000000027941 */ /* 0x000fea0003800200 */
.L_x_4722:
        /* <DEDUP_REMOVED lines=62> */
.L_x_4720:
[----:B------:R-:W-:Y:S05]  /*4c60*/  BSYNC.RECONVERGENT B1 ;  /* 0x0000000000017941 */ /* 0x000fea0003800200 */
.L_x_4719:
[----:B------:R-:W-:Y:S01]  /*4c70*/  I2FP.F32.U32 R98, R98 ;  /* 0x0000006200627245 */ /* 0x000fe20000201000 */
[----:B------:R-:W-:Y:S01]  /*4c80*/  IMAD.U32 R7, R7, 0x10000, RZ ;  /* 0x0001000007077824 */ /* 0x000fe200078e00ff */
[----:B------:R-:W-:Y:S01]  /*4c90*/  ISETP.NE.AND P5, PT, R121, 0x1, PT ;  /* 0x000000017900780c */ /* 0x000fe20003fa5270 */
[----:B------:R-:W-:Y:S01]  /*4ca0*/  BSSY.RECONVERGENT B1, `(.L_x_4724) ;  /* 0x0000061000017945 */ /* 0x000fe20003800200 */
[----:B------:R-:W-:Y:S01]  /*4cb0*/  PRMT R119, R54, 0x7632, R119 ;  /* 0x0000763236777816 */ /* 0x000fe20000000077 */
[----:B------:R-:W-:Y:S01]  /*4cc0*/  FFMA.FTZ R98, R98, R177, 1.1641532182693481445e-10 ;  /* 0x2f00000062627423 */ /* 0x000fe200000100b1 */
[----:B------:R-:W-:Y:S02]  /*4cd0*/  FMUL.FTZ R7, R7, R141 ;  /* 0x0000008d07077220 */ /* 0x000fe40000410000 */
[----:B------:R-:W-:Y:S02]  /*4ce0*/  SHF.L.U32 R119, R119, 0x10, RZ ;  /* 0x0000001077777819 */ /* 0x000fe400000006ff */
[----:B------:R-:W-:Y:S01]  /*4cf0*/  FMUL.FTZ R7, R7, R143 ;  /* 0x0000008f07077220 */ /* 0x000fe20000410000 */
[----:B------:R-:W-:Y:S01]  /*4d00*/  FSETP.GTU.FTZ.AND P4, PT, R98, R176, PT ;  /* 0x000000b06200720b */ /* 0x000fe20003f9c000 */
[----:B------:R-:W-:-:S03]  /*4d10*/  IMAD.U32 R98, R233, 0x10000, RZ ;  /* 0x00010000e9627824 */ /* 0x000fc600078e00ff */
[----:B------:R-:W-:Y:S02]  /*4d20*/  FSEL R7, R7, RZ, !P4 ;  /* 0x000000ff07077208 */ /* 0x000fe40006000000 */
[----:B------:R-:W-:-:S03]  /*4d30*/  PLOP3.LUT P4, PT, P4, PT, PT, 0x8, 0x80 ;  /* 0x000000000080781c */ /* 0x000fc6000278e170 */
[----:B------:R-:W-:Y:S01]  /*4d40*/  FFMA.FTZ R119, R7, R98, R119 ;  /* 0x0000006207777223 */ /* 0x000fe20000010077 */
        /* <DEDUP_REMOVED lines=11> */
.L_x_4726:
        /* <DEDUP_REMOVED lines=12> */
.L_x_4728:
[----:B------:R-:W-:Y:S05]  /*4ec0*/  BSYNC.RECONVERGENT B2 ;  /* 0x0000000000027941 */ /* 0x000fea0003800200 */
.L_x_4727:
        /* <DEDUP_REMOVED lines=62> */
.L_x_4725:
[----:B------:R-:W-:Y:S05]  /*52b0*/  BSYNC.RECONVERGENT B1 ;  /* 0x0000000000017941 */ /* 0x000fea0003800200 */
.L_x_4724:
        /* <DEDUP_REMOVED lines=10> */
[----:B------:R-:W-:Y:S01]  /*5360*/  FSEL R121, R7, RZ, !P5 ;  /* 0x000000ff07797208 */ /* 0x000fe20006800000 */
[----:B------:R-:W-:Y:S01]  /*5370*/  IMAD.U32 R7, R95, 0x10000, RZ ;  /* 0x000100005f077824 */ /* 0x000fe200078e00ff */
[----:B------:R-:W-:-:S03]  /*5380*/  PLOP3.LUT P5, PT, P5, PT, PT, 0x8, 0x80 ;  /* 0x000000000080781c */ /* 0x000fc60002fae170 */
[--C-:B------:R-:W-:Y:S01]  /*5390*/  FFMA.FTZ R121, R121, R7, R122.reuse ;  /* 0x0000000779797223 */ /* 0x100fe2000001007a */
[----:B------:R-:W-:Y:S01]  /*53a0*/  PRMT R122, R99, 0x7632, R122 ;  /* 0x00007632637a7816 */ /* 0x000fe2000000007a */
        /* <DEDUP_REMOVED lines=10> */
.L_x_4731:
        /* <DEDUP_REMOVED lines=15> */
.L_x_4733:
[----:B------:R-:W-:Y:S05]  /*5540*/  BSYNC.RECONVERGENT B2 ;  /* 0x0000000000027941 */ /* 0x000fea0003800200 */
.L_x_4732:
[----:B------:R-:W-:Y:S01]  /*5550*/  IMAD.WIDE.U32 R8, R11, -0x2daee0ad, RZ ;  /* 0xd2511f530b087825 */ /* 0x000fe200078e00ff */
[----:B------:R-:W-:-:S03]  /*5560*/  UIADD3 UR13, UPT, UPT, UR4, -0x61c88647, URZ ;  /* 0x9e3779b9040d7890 */ /* 0x000fc6000fffe0ff */
        /* <DEDUP_REMOVED lines=59> */
[----:B------:R-:W-:-:S07]  /*5920*/  LOP3.LUT R9, R156, UR13, R99, 0x96, !PT ;  /* 0x0000000d9c097c12 */ /* 0x000fce000f8e9663 */
.L_x_4730:
[----:B------:R-:W-:Y:S05]  /*5930*/  BSYNC.RECONVERGENT B1 ;  /* 0x0000000000017941 */ /* 0x000fea0003800200 */
.L_x_4729:
[----:B------:R-:W-:Y:S01]  /*5940*/  I2FP.F32.U32 R98, R157 ;  /* 0x0000009d00627245 */ /* 0x000fe20000201000 */
[----:B------:R-:W-:Y:S01]  /*5950*/  IMAD.U32 R99, R234, 0x10000, RZ ;  /* 0x00010000ea637824 */ /* 0x000fe200078e00ff */
[----:B------:R-:W-:-:S03]  /*5960*/  SHF.L.U32 R122, R122, 0x10, RZ ;  /* 0x000000107a7a7819 */ /* 0x000fc600000006ff */
        /* <DEDUP_REMOVED lines=9> */
[----:B------:R-:W-:Y:S02]  /*5a00*/  F2FP.BF16.F32.PACK_AB R98, R119, R97 ;  /* 0x000000617762723e */ /* 0x000fe400000010ff */
[----:B------:R-:W-:Y:S02]  /*5a10*/  F2FP.BF16.F32.PACK_AB R97, R51, R96 ;  /* 0x000000603361723e */ /* 0x000fe400000010ff */
[----:B------:R-:W-:Y:S02]  /*5a20*/  F2FP.BF16.F32.PACK_AB R96, R29, R30 ;  /* 0x0000001e1d60723e */ /* 0x000fe400000010ff */
[----:B------:R-:W-:Y:S01]  /*5a30*/  F2FP.BF16.F32.PACK_AB R99, R122, R121 ;  /* 0x000000797a63723e */ /* 0x000fe200000010ff */
[----:B------:R-:W-:Y:S06]  /*5a40*/  BRA `(.L_x_4734) ;  /* 0x0000003000b47947 */ /* 0x000fec0003800000 */
.L_x_4694:
        /* <DEDUP_REMOVED lines=16> */
.L_x_4737:
        /* <DEDUP_REMOVED lines=12> */
.L_x_4739:
[----:B------:R-:W-:Y:S05]  /*5c10*/  BSYNC.RECONVERGENT B2 ;  /* 0x0000000000027941 */ /* 0x000fea0003800200 */
.L_x_4738:
        /* <DEDUP_REMOVED lines=62> */
.L_x_4736:
[----:B------:R-:W-:Y:S05]  /*6000*/  BSYNC.RECONVERGENT B1 ;  /* 0x0000000000017941 */ /* 0x000fea0003800200 */
.L_x_4735:
[----:B------:R-:W0:Y:S01]  /*6010*/  LDC R143, c[0x0][0x408] ;  /* 0x00010200ff8f7b82 */ /* 0x000e220000000800 */
[----:B------:R-:W-:Y:S01]  /*6020*/  I2FP.F32.U32 R29, R29 ;  /* 0x0000001d001d7245 */ /* 0x000fe20000201000 */
[----:B------:R-:W-:Y:S01]  /*6030*/  IMAD.MOV.U32 R177, RZ, RZ, 0x2f800000 ;  /* 0x2f800000ffb17424 */ /* 0x000fe200078e00ff */
[----:B-----5:R-:W-:Y:S01]  /*6040*/  SHF.L.U32 R7, R96, 0x10, RZ ;  /* 0x0000001060077819 */ /* 0x020fe200000006ff */
[----:B------:R-:W-:Y:S01]  /*6050*/  BSSY.RECONVERGENT B1, `(.L_x_4740) ;  /* 0x0000064000017945 */ /* 0x000fe20003800200 */
[----:B------:R-:W-:Y:S01]  /*6060*/  ISETP.NE.AND P1, PT, R100, 0x1, PT ;  /* 0x000000016400780c */ /* 0x000fe20003f25270 */
[----:B------:R-:W-:Y:S01]  /*6070*/  FFMA.FTZ R29, R29, R177, 1.1641532182693481445e-10 ;  /* 0x2f0000001d1d7423 */ /* 0x000fe200000100b1 */
[----:B------:R-:W-:Y:S01]  /*6080*/  LOP3.LUT R0, R0, 0xfffffffd, RZ, 0xc0, !PT ;  /* 0xfffffffd00007812 */ /* 0x000fe200078ec0ff */
[----:B------:R-:W1:Y:S01]  /*6090*/  LDC R176, c[0x0][0x404] ;  /* 0x00010100ffb07b82 */ /* 0x000e620000000800 */
[----:B------:R-:W-:Y:S01]  /*60a0*/  FMUL.FTZ R7, R7, R141 ;  /* 0x0000008d07077220 */ /* 0x000fe20000410000 */
[----:B------:R-:W-:-:S03]  /*60b0*/  IMAD.MOV.U32 R51, RZ, RZ, 0x2 ;  /* 0x00000002ff337424 */ /* 0x000fc600078e00ff */
[----:B0-----:R-:W-:Y:S01]  /*60c0*/  FMUL.FTZ R7, R7, R143 ;  /* 0x0000008f07077220 */ /* 0x001fe20000410000 */
[----:B-1----:R-:W-:Y:S02]  /*60d0*/  FSETP.GTU.FTZ.AND P0, PT, R29, R176, PT ;  /* 0x000000b01d00720b */ /* 0x002fe40003f1c000 */
[----:B------:R-:W-:Y:S02]  /*60e0*/  MOV R29, R4 ;  /* 0x00000004001d7202 */ /* 0x000fe40000000f00 */
[----:B------:R-:W-:Y:S01]  /*60f0*/  FSEL R30, R7, RZ, !P0 ;  /* 0x000000ff071e7208 */ /* 0x000fe20004000000 */
[----:B------:R-:W-:Y:S01]  /*6100*/  IMAD.U32 R7, R92, 0x10000, RZ ;  /* 0x000100005c077824 */ /* 0x000fe200078e00ff */
[----:B------:R-:W-:-:S03]  /*6110*/  PLOP3.LUT P0, PT, P0, PT, PT, 0x8, 0x80 ;  /* 0x000000000080781c */ /* 0x000fc6000070e170 */
[----:B------:R-:W-:Y:S01]  /*6120*/  FMUL.FTZ R30, R30, R7 ;  /* 0x000000071e1e7220 */ /* 0x000fe20000410000 */
[----:B------:R-:W-:-:S09]  /*6130*/  PRMT R7, R96, 0x7632, R7 ;  /* 0x0000763260077816 */ /* 0x000fd20000000007 */
        /* <DEDUP_REMOVED lines=10> */
.L_x_4742:
        /* <DEDUP_REMOVED lines=12> */
.L_x_4744:
[----:B------:R-:W-:Y:S05]  /*62a0*/  BSYNC.RECONVERGENT B2 ;  /* 0x0000000000027941 */ /* 0x000fea0003800200 */
.L_x_4743:
        /* <DEDUP_REMOVED lines=62> */
.L_x_4741:
[----:B------:R-:W-:Y:S05]  /*6690*/  BSYNC.RECONVERGENT B1 ;  /* 0x0000000000017941 */ /* 0x000fea0003800200 */
.L_x_4740:
        /* <DEDUP_REMOVED lines=10> */
[----:B------:R-:W-:Y:S01]  /*6740*/  IMAD.U32 R7, R179, 0x10000, RZ ;  /* 0x00010000b3077824 */ /* 0x000fe200078e00ff */
[----:B------:R-:W-:-:S03]  /*6750*/  PLOP3.LUT P0, PT, P0, PT, PT, 0x8, 0x80 ;  /* 0x000000000080781c */ /* 0x000fc6000070e170 */
[----:B------:R-:W-:Y:S01]  /*6760*/  FMUL.FTZ R29, R29, R7 ;  /* 0x000000071d1d7220 */ /* 0x000fe20000410000 */
        /* <DEDUP_REMOVED lines=10> */
.L_x_4747:
        /* <DEDUP_REMOVED lines=12> */
.L_x_4749:
[----:B------:R-:W-:Y:S05]  /*68d0*/  BSYNC.RECONVERGENT B2 ;  /* 0x0000000000027941 */ /* 0x000fea0003800200 */
.L_x_4748:
        /* <DEDUP_REMOVED lines=62> */
.L_x_4746:
[----:B------:R-:W-:Y:S05]  /*6cc0*/  BSYNC.RECONVERGENT B1 ;  /* 0x0000000000017941 */ /* 0x000fea0003800200 */
.L_x_4745:
        /* <DEDUP_REMOVED lines=8> */
[----:B------:R-:W-:-:S03]  /*6d50*/  IMAD.MOV.U32 R51, RZ, RZ, R4 ;  /* 0x000000ffff337224 */ /* 0x000fc600078e0004 */
[----:B------:R-:W-:Y:S02]  /*6d60*/  FSEL R96, R7, RZ, !P1 ;  /* 0x000000ff07607208 */ /* 0x000fe40004800000 */
[----:B------:R-:W-:Y:S02]  /*6d70*/  SHF.L.U32 R7, R93, 0x10, RZ ;  /* 0x000000105d077819 */ /* 0x000fe400000006ff */
[----:B------:R-:W-:-:S03]  /*6d80*/  PLOP3.LUT P1, PT, P1, PT, PT, 0x8, 0x80 ;  /* 0x000000000080781c */ /* 0x000fc60000f2e170 */
[----:B------:R-:W-:Y:S01]  /*6d90*/  FMUL.FTZ R96, R96, R7 ;  /* 0x0000000760607220 */ /* 0x000fe20000410000 */
[----:B------:R-:W-:Y:S01]  /*6da0*/  PRMT R7, R97, 0x7632, R7 ;  /* 0x0000763261077816 */ /* 0x000fe20000000007 */
[----:B------:R-:W-:-:S03]  /*6db0*/  IMAD.MOV.U32 R97, RZ, RZ, 0x2 ;  /* 0x00000002ff617424 */ /* 0x000fc600078e00ff */
        /* <DEDUP_REMOVED lines=10> */
.L_x_4752:
        /* <DEDUP_REMOVED lines=12> */
.L_x_4754:
[----:B------:R-:W-:Y:S05]  /*6f20*/  BSYNC.RECONVERGENT B2 ;  /* 0x0000000000027941 */ /* 0x000fea0003800200 */
.L_x_4753:
        /* <DEDUP_REMOVED lines=62> */
.L_x_4751:
[----:B------:R-:W-:Y:S05]  /*7310*/  BSYNC.RECONVERGENT B1 ;  /* 0x0000000000017941 */ /* 0x000fea0003800200 */
.L_x_4750:
        /* <DEDUP_REMOVED lines=23> */
.L_x_4757:
        /* <DEDUP_REMOVED lines=12> */
.L_x_4759:
[----:B------:R-:W-:Y:S05]  /*7550*/  BSYNC.RECONVERGENT B2 ;  /* 0x0000000000027941 */ /* 0x000fea0003800200 */
.L_x_4758:
        /* <DEDUP_REMOVED lines=62> */
.L_x_4756:
[----:B------:R-:W-:Y:S05]  /*7940*/  BSYNC.RECONVERGENT B1 ;  /* 0x0000000000017941 */ /* 0x000fea0003800200 */
.L_x_4755:
        /* <DEDUP_REMOVED lines=10> */
[----:B------:R-:W-:Y:S02]  /*79f0*/  SHF.L.U32 R7, R94, 0x10, RZ ;  /* 0x000000105e077819 */ /* 0x000fe400000006ff */
[----:B------:R-:W-:-:S03]  /*7a00*/  PLOP3.LUT P3, PT, P3, PT, PT, 0x8, 0x80 ;  /* 0x000000000080781c */ /* 0x000fc60001f6e170 */
[----:B------:R-:W-:Y:S01]  /*7a10*/  FMUL.FTZ R97, R97, R7 ;  /* 0x0000000761617220 */ /* 0x000fe20000410000 */
[----:B------:R-:W-:Y:S01]  /*7a20*/  PRMT R7, R98, 0x7632, R7 ;  /* 0x0000763262077816 */ /* 0x000fe20000000007 */
[----:B------:R-:W-:-:S03]  /*7a30*/  IMAD.MOV.U32 R98, RZ, RZ, R4 ;  /* 0x000000ffff627224 */ /* 0x000fc600078e0004 */
        /* <DEDUP_REMOVED lines=10> */
.L_x_4762:
        /* <DEDUP_REMOVED lines=12> */
.L_x_4764:
[----:B------:R-:W-:Y:S05]  /*7ba0*/  BSYNC.RECONVERGENT B2 ;  /* 0x0000000000027941 */ /* 0x000fea0003800200 */
.L_x_4763:
        /* <DEDUP_REMOVED lines=62> */
.L_x_4761:
[----:B------:R-:W-:Y:S05]  /*7f90*/  BSYNC.RECONVERGENT B1 ;  /* 0x0000000000017941 */ /* 0x000fea0003800200 */
.L_x_4760:
        /* <DEDUP_REMOVED lines=8> */
[----:B------:R-:W-:-:S03]  /*8020*/  HFMA2 R98, -RZ, RZ, 0, 1.1920928955078125e-07 ;  /* 0x00000002ff627431 */ /* 0x000fc600000001ff */
        /* <DEDUP_REMOVED lines=14> */
.L_x_4767:
        /* <DEDUP_REMOVED lines=12> */
.L_x_4769:
[----:B------:R-:W-:Y:S05]  /*81d0*/  BSYNC.RECONVERGENT B2 ;  /* 0x0000000000027941 */ /* 0x000fea0003800200 */
.L_x_4768:
        /* <DEDUP_REMOVED lines=62> */
.L_x_4766:
[----:B------:R-:W-:Y:S05]  /*85c0*/  BSYNC.RECONVERGENT B1 ;  /* 0x0000000000017941 */ /* 0x000fea0003800200 */
.L_x_4765:
[----:B------:R-:W-:Y:S01]  /*85d0*/  I2FP.F32.U32 R121, R7 ;  /* 0x0000000700797245 */ /* 0x000fe20000201000 */
[C---:B------:R-:W-:Y:S01]  /*85e0*/  IMAD.U32 R7, R99.reuse, 0x10000, RZ ;  /* 0x0001000063077824 */ /* 0x040fe200078e00ff */
        /* <DEDUP_REMOVED lines=11> */
[----:B------:R-:W-:Y:S01]  /*86a0*/  FMUL.FTZ R121, R7, R121 ;  /* 0x0000007907797220 */ /* 0x000fe20000410000 */
        /* <DEDUP_REMOVED lines=10> */
.L_x_4772:
        /* <DEDUP_REMOVED lines=15> */
.L_x_4774:
[----:B------:R-:W-:Y:S05]  /*8840*/  BSYNC.RECONVERGENT B2 ;  /* 0x0000000000027941 */ /* 0x000fea0003800200 */
.L_x_4773:
        /* <DEDUP_REMOVED lines=62> */
.L_x_4771:
[----:B------:R-:W-:Y:S05]  /*8c30*/  BSYNC.RECONVERGENT B1 ;  /* 0x0000000000017941 */ /* 0x000fea0003800200 */
.L_x_4770:
[----:B------:R-:W-:Y:S02]  /*8c40*/  I2FP.F32.U32 R98, R157 ;  /* 0x0000009d00627245 */ /* 0x000fe40000201000 */
[----:B------:R-:W-:-:S03]  /*8c50*/  SHF.L.U32 R122, R122, 0x10, RZ ;  /* 0x000000107a7a7819 */ /* 0x000fc600000006ff */
[----:B------:R-:W-:Y:S02]  /*8c60*/  FFMA.FTZ R98, R98, R177, 1.1641532182693481445e-10 ;  /* 0x2f00000062627423 */ /* 0x000fe400000100b1 */
[----:B------:R-:W-:-:S03]  /*8c70*/  FMUL.FTZ R122, R122, R141 ;  /* 0x0000008d7a7a7220 */ /* 0x000fc60000410000 */
[----:B------:R-:W-:Y:S01]  /*8c80*/  FSETP.GTU.FTZ.AND P6, PT, R98, R176, PT ;  /* 0x000000b06200720b */ /* 0x000fe20003fdc000 */
[----:B------:R-:W-:Y:S01]  /*8c90*/  FMUL.FTZ R122, R122, R143 ;  /* 0x0000008f7a7a7220 */ /* 0x000fe20000410000 */
[----:B------:R-:W-:-:S04]  /*8ca0*/  IMAD.U32 R98, R234, 0x10000, RZ ;  /* 0x00010000ea627824 */ /* 0x000fc800078e00ff */
[----:B------:R-:W-:Y:S02]  /*8cb0*/  FSEL R122, R122, RZ, !P6 ;  /* 0x000000ff7a7a7208 */ /* 0x000fe40007000000 */
[----:B------:R-:W-:-:S03]  /*8cc0*/  PLOP3.LUT P6, PT, P6, PT, PT, 0x8, 0x80 ;  /* 0x000000000080781c */ /* 0x000fc600037ce170 */
[----:B------:R-:W-:Y:S01]  /*8cd0*/  FMUL.FTZ R122, R122, R98 ;  /* 0x000000627a7a7220 */ /* 0x000fe20000410000 */
[----:B------:R-:W-:Y:S02]  /*8ce0*/  F2FP.BF16.F32.PACK_AB R98, R119, R97 ;  /* 0x000000617762723e */ /* 0x000fe400000010ff */
[----:B------:R-:W-:Y:S02]  /*8cf0*/  F2FP.BF16.F32.PACK_AB R97, R51, R96 ;  /* 0x000000603361723e */ /* 0x000fe400000010ff */
[----:B------:R-:W-:Y:S02]  /*8d00*/  F2FP.BF16.F32.PACK_AB R96, R29, R30 ;  /* 0x0000001e1d60723e */ /* 0x000fe400000010ff */
[----:B------:R-:W-:-:S07]  /*8d10*/  F2FP.BF16.F32.PACK_AB R99, R122, R121 ;  /* 0x000000797a63723e */ /* 0x000fce00000010ff */
.L_x_4734:
[----:B------:R-:W0:Y:S02]  /*8d20*/  LDC.64 R156, c[0x0][0x3a8] ;  /* 0x0000ea00ff9c7b82 */ /* 0x000e240000000a00 */
[----:B0-----:R-:W-:-:S05]  /*8d30*/  IMAD.WIDE.U32 R156, R2, 0x10, R156 ;  /* 0x00000010029c7825 */ /* 0x001fca00078e009c */
[----:B------:R0:W-:Y:S02]  /*8d40*/  STG.E.128 desc[UR6][R156.64], R96 ;  /* 0x000000609c007986 */ /* 0x0001e4000c101d06 */
[----:B0-----:R-:W-:Y:S01]  /*8d50*/  SEL R96, RZ, 0x1000000, !P6 ;  /* 0x01000000ff607807 */ /* 0x001fe20007000000 */
[----:B------:R-:W-:Y:S01]  /*8d60*/  IMAD.MOV.U32 R156, RZ, RZ, R142 ;  /* 0x000000ffff9c7224 */ /* 0x000fe200078e008e */
        /* <DEDUP_REMOVED lines=10> */
[----:B------:R-:W-:Y:S02]  /*8e10*/  SEL R98, RZ, 0x1, !P6 ;  /* 0x00000001ff627807 */ /* 0x000fe40007000000 */
[----:B------:R-:W-:Y:S02]  /*8e20*/  IADD3 R142, PT, PT, R2, 0x20, RZ ;  /* 0x00000020028e7810 */ /* 0x000fe40007ffe0ff */
[----:B------:R-:W-:Y:S02]  /*8e30*/  LOP3.LUT R96, R96, R98, RZ, 0xfc, !PT ;  /* 0x0000006260607212 */ /* 0x000fe400078efcff */
[----:B------:R-:W0:Y:S02]  /*8e40*/  LDC.64 R98, c[0x0][0x3b0] ;  /* 0x0000ec00ff627b82 */ /* 0x000e240000000a00 */
[----:B0-----:R-:W-:-:S05]  /*8e50*/  IMAD.WIDE.U32 R98, R2, 0x8, R98 ;  /* 0x0000000802627825 */ /* 0x001fca00078e0062 */
[----:B------:R0:W-:Y:S02]  /*8e60*/  STG.E.64 desc[UR6][R98.64], R96 ;  /* 0x0000006062007986 */ /* 0x0001e4000c101b06 */
.L_x_4693:
[----:B------:R-:W-:Y:S05]  /*8e70*/  BSYNC.RECONVERGENT B0 ;  /* 0x0000000000007941 */ /* 0x000fea0003800200 */
.L_x_4692:
[----:B------:R-:W-:Y:S01]  /*8e80*/  ISETP.GE.U32.AND P0, PT, R12, 0x40, PT ;  /* 0x000000400c00780c */ /* 0x000fe20003f06070 */
[----:B------:R-:W-:Y:S01]  /*8e90*/  BSSY.RECONVERGENT B0, `(.L_x_4775) ;  /* 0x0000685000007945 */ /* 0x000fe20003800200 */
[----:B------:R-:W-:-:S11]  /*8ea0*/  LOP3.LUT R0, R0, 0xffffdfff, RZ, 0xc0, !PT ;  /* 0xffffdfff00007812 */ /* 0x000fd600078ec0ff */
[----:B------:R-:W-:Y:S01]  /*8eb0*/  @P0 LOP3.LUT R0, R0, 0x2000, RZ, 0xfc, !PT ;  /* 0x0000200000000812 */ /* 0x000fe200078efcff */
[----:B------:R-:W-:Y:S06]  /*8ec0*/  @!P0 BRA `(.L_x_4776) ;  /* 0x0000006800048947 */ /* 0x000fec0003800000 */
[----:B------:R-:W-:-:S04]  /*8ed0*/  ISETP.NE.U32.AND P0, PT, RZ, UR8, PT ;  /* 0x00000008ff007c0c */ /* 0x000fc8000bf05070 */
[----:B------:R-:W-:-:S13]  /*8ee0*/  ISETP.NE.AND.EX P0, PT, RZ, UR9, PT, P0 ;  /* 0x00000009ff007c0c */ /* 0x000fda000bf05300 */
[----:B0-----:R-:W0:Y:S02]  /*8ef0*/  @P0 LDC.64 R96, c[0x0][0x3a0] ;  /* 0x0000e800ff600b82 */ /* 0x001e240000000a00 */
[----:B0-----:R-:W-:-:S05]  /*8f00*/  @P0 IMAD.WIDE.U32 R96, R142, 0x10, R96 ;  /* 0x000000108e600825 */ /* 0x001fca00078e0060 */
[----:B------:R0:W5:Y:S02]  /*8f10*/  @P0 LDG.E.128 R52, desc[UR6][R96.64] ;  /* 0x0000000660340981 */ /* 0x000164000c1e1d00 */
[----:B0-----:R-:W0:Y:S02]  /*8f20*/  LDC.64 R96, c[0x0][0x390] ;  /* 0x0000e400ff607b82 */ /* 0x001e240000000a00 */
[----:B0-----:R-:W-:-:S06]  /*8f30*/  IMAD.WIDE.U32 R96, R142, 0x10, R96 ;  /* 0x000000108e607825 */ /* 0x001fcc00078e0060 */
[----:B------:R-:W5:Y:S01]  /*8f40*/  LDG.E.128 R96, desc[UR6][R96.64] ;  /* 0x0000000660607981 */ /* 0x000f62000c1e1d00 */
[----:B------:R-:W-:Y:S05]  /*8f50*/  @!P0 BRA `(.L_x_4777) ;  /* 0x0000003000e08947 */ /* 0x000fea0003800000 */
        /* <DEDUP_REMOVED lines=16> */
.L_x_4780:
        /* <DEDUP_REMOVED lines=12> */
.L_x_4782:
[----:B------:R-:W-:Y:S05]  /*9120*/  BSYNC.RECONVERGENT B2 ;  /* 0x0000000000027941 */ /* 0x000fea0003800200 */
.L_x_4781:
        /* <DEDUP_REMOVED lines=62> */
.L_x_4779:
[----:B------:R-:W-:Y:S05]  /*9510*/  BSYNC.RECONVERGENT B1 ;  /* 0x0000000000017941 */ /* 0x000fea0003800200 */
.L_x_4778:
[----:B------:R-:W0:Y:S01]  /*9520*/  LDC R176, c[0x0][0x408] ;  /* 0x00010200ffb07b82 */ /* 0x000e220000000800 */
[----:B------:R-:W-:Y:S01]  /*9530*/  HFMA2 R178, -RZ, RZ, 0.1171875, 0 ;  /* 0x2f800000ffb27431 */ /* 0x000fe200000001ff */
[----:B------:R-:W-:Y:S01]  /*9540*/  I2FP.F32.U32 R27, R27 ;  /* 0x0000001b001b7245 */ /* 0x000fe20000201000 */
[----:B-----5:R-:W-:Y:S01]  /*9550*/  IMAD.U32 R7, R96, 0x10000, RZ ;  /* 0x0001000060077824 */ /* 0x020fe200078e00ff */
[----:B------:R-:W-:Y:S01]  /*9560*/  ISETP.NE.AND P1, PT, R50, 0x1, PT ;  /* 0x000000013200780c */ /* 0x000fe20003f25270 */
[----:B------:R-:W-:Y:S01]  /*9570*/  BSSY.RECONVERGENT B1, `(.L_x_4783) ;  /* 0x0000064000017945 */ /* 0x000fe20003800200 */
[----:B------:R-:W-:Y:S01]  /*9580*/  LOP3.LUT R0, R0, 0xfffffffd, RZ, 0xc0, !PT ;  /* 0xfffffffd00007812 */ /* 0x000fe200078ec0ff */
[----:B------:R-:W-:Y:S01]  /*9590*/  FMUL.FTZ R7, R7, R141 ;  /* 0x0000008d07077220 */ /* 0x000fe20000410000 */
[----:B------:R-:W1:Y:S01]  /*95a0*/  LDC R177, c[0x0][0x404] ;  /* 0x00010100ffb17b82 */ /* 0x000e620000000800 */
[----:B------:R-:W-:Y:S02]  /*95b0*/  IMAD.MOV.U32 R49, RZ, RZ, 0x2 ;  /* 0x00000002ff317424 */ /* 0x000fe400078e00ff */
[----:B------:R-:W-:Y:S01]  /*95c0*/  FFMA.FTZ R27, R27, R178, 1.1641532182693481445e-10 ;  /* 0x2f0000001b1b7423 */ /* 0x000fe200000100b2 */
[----:B0-----:R-:W-:-:S04]  /*95d0*/  FMUL.FTZ R7, R7, R176 ;  /* 0x000000b007077220 */ /* 0x001fc80000410000 */
[----:B-1----:R-:W-:Y:S02]  /*95e0*/  FSETP.GTU.FTZ.AND P0, PT, R27, R177, PT ;  /* 0x000000b11b00720b */ /* 0x002fe40003f1c000 */
[----:B------:R-:W-:Y:S02]  /*95f0*/  SHF.L.U32 R27, R52, 0x10, RZ ;  /* 0x00000010341b7819 */ /* 0x000fe400000006ff */
[----:B------:R-:W-:Y:S01]  /*9600*/  FSEL R28, R7, RZ, !P0 ;  /* 0x000000ff071c7208 */ /* 0x000fe20004000000 */
[----:B------:R-:W-:Y:S01]  /*9610*/  IMAD.U32 R7, R88, 0x10000, RZ ;  /* 0x0001000058077824 */ /* 0x000fe200078e00ff */
[----:B------:R-:W-:-:S03]  /*9620*/  PLOP3.LUT P0, PT, P0, PT, PT, 0x8, 0x80 ;  /* 0x000000000080781c */ /* 0x000fc6000070e170 */
[----:B------:R-:W-:Y:S01]  /*9630*/  FFMA.FTZ R28, R28, R7, R27 ;  /* 0x000000071c1c7223 */ /* 0x000fe2000001001b */
[----:B------:R-:W-:Y:S01]  /*9640*/  PRMT R7, R96, 0x7632, R7 ;  /* 0x0000763260077816 */ /* 0x000fe20000000007 */
[----:B------:R-:W-:-:S08]  /*9650*/  IMAD.MOV.U32 R27, RZ, RZ, R4 ;  /* 0x000000ffff1b7224 */ /* 0x000fd000078e0004 */
        /* <DEDUP_REMOVED lines=10> */
.L_x_4785:
        /* <DEDUP_REMOVED lines=12> */
.L_x_4787:
[----:B------:R-:W-:Y:S05]  /*97c0*/  BSYNC.RECONVERGENT B2 ;  /* 0x0000000000027941 */ /* 0x000fea0003800200 */
.L_x_4786:
        /* <DEDUP_REMOVED lines=62> */
.L_x_4784:
[----:B------:R-:W-:Y:S05]  /*9bb0*/  BSYNC.RECONVERGENT B1 ;  /* 0x0000000000017941 */ /* 0x000fea0003800200 */
.L_x_4783:
[----:B------:R-:W-:Y:S01]  /*9bc0*/  I2FP.F32.U32 R27, R27 ;  /* 0x0000001b001b7245 */ /* 0x000fe20000201000 */
[----:B------:R-:W-:Y:S01]  /*9bd0*/  IMAD.U32 R50, R235, 0x10000, RZ ;  /* 0x00010000eb327824 */ /* 0x000fe200078e00ff */
[----:B------:R-:W-:Y:S01]  /*9be0*/  SHF.L.U32 R7, R7, 0x10, RZ ;  /* 0x0000001007077819 */ /* 0x000fe200000006ff */
[----:B------:R-:W-:Y:S01]  /*9bf0*/  BSSY.RECONVERGENT B1, `(.L_x_4788) ;  /* 0x0000061000017945 */ /* 0x000fe20003800200 */
[----:B------:R-:W-:Y:S01]  /*9c00*/  ISETP.NE.AND P1, PT, R49, 0x1, PT ;  /* 0x000000013100780c */ /* 0x000fe20003f25270 */
[----:B------:R-:W-:Y:S01]  /*9c10*/  FFMA.FTZ R27, R27, R178, 1.1641532182693481445e-10 ;  /* 0x2f0000001b1b7423 */ /* 0x000fe200000100b2 */
[----:B------:R-:W-:Y:S02]  /*9c20*/  HFMA2 R96, -RZ, RZ, 0, 1.1920928955078125e-07 ;  /* 0x00000002ff607431 */ /* 0x000fe400000001ff */
[----:B------:R-:W-:Y:S02]  /*9c30*/  FMUL.FTZ R7, R7, R141 ;  /* 0x0000008d07077220 */ /* 0x000fe40000410000 */
[----:B------:R-:W-:-:S02]  /*9c40*/  FSETP.GTU.FTZ.AND P0, PT, R27, R177, PT ;  /* 0x000000b11b00720b */ /* 0x000fc40003f1c000 */
        /* <DEDUP_REMOVED lines=16> */
.L_x_4790:
        /* <DEDUP_REMOVED lines=12> */
.L_x_4792:
[----:B------:R-:W-:Y:S05]  /*9e10*/  BSYNC.RECONVERGENT B2 ;  /* 0x0000000000027941 */ /* 0x000fea0003800200 */
.L_x_4791:
        /* <DEDUP_REMOVED lines=62> */
.L_x_4789:
[----:B------:R-:W-:Y:S05]  /*a200*/  BSYNC.RECONVERGENT B1 ;  /* 0x0000000000017941 */ /* 0x000fea0003800200 */
.L_x_4788:
        /* <DEDUP_REMOVED lines=8> */
[----:B------:R-:W-:-:S03]  /*a290*/  IMAD.U32 R49, R53, 0x10000, RZ ;  /* 0x0001000035317824 */ /* 0x000fc600078e00ff */
[----:B------:R-:W-:Y:S02]  /*a2a0*/  FSEL R50, R7, RZ, !P1 ;  /* 0x000000ff07327208 */ /* 0x000fe40004800000 */
[----:B------:R-:W-:Y:S02]  /*a2b0*/  SHF.L.U32 R7, R89, 0x10, RZ ;  /* 0x0000001059077819 */ /* 0x000fe400000006ff */
[----:B------:R-:W-:-:S03]  /*a2c0*/  PLOP3.LUT P1, PT, P1, PT, PT, 0x8, 0x80 ;  /* 0x000000000080781c */ /* 0x000fc60000f2e170 */
[----:B------:R-:W-:Y:S01]  /*a2d0*/  FFMA.FTZ R50, R50, R7, R49 ;  /* 0x0000000732327223 */ /* 0x000fe20000010031 */
[----:B------:R-:W-:Y:S01]  /*a2e0*/  PRMT R7, R97, 0x7632, R7 ;  /* 0x0000763261077816 */ /* 0x000fe20000000007 */
[----:B------:R-:W-:Y:S01]  /*a2f0*/  IMAD.MOV.U32 R97, RZ, RZ, 0x2 ;  /* 0x00000002ff617424 */ /* 0x000fe200078e00ff */
        /* <DEDUP_REMOVED lines=10> */
.L_x_4795:
        /* <DEDUP_REMOVED lines=12> */
.L_x_4797:
[----:B------:R-:W-:Y:S05]  /*a460*/  BSYNC.RECONVERGENT B2 ;  /* 0x0000000000027941 */ /* 0x000fea0003800200 */
.L_x_4796:
        /* <DEDUP_REMOVED lines=62> */
.L_x_4794:
[----:B------:R-:W-:Y:S05]  /*a850*/  BSYNC.RECONVERGENT B1 ;  /* 0x0000000000017941 */ /* 0x000fea0003800200 */
.L_x_4793:
[----:B------:R-:W-:Y:S01]  /*a860*/  I2FP.F32.U32 R49, R49 ;  /* 0x0000003100317245 */ /* 0x000fe20000201000 */
[----:B------:R-:W-:Y:S01]  /*a870*/  IMAD.U32 R7, R7, 0x10000, RZ ;  /* 0x0001000007077824 */ /* 0x000fe200078e00ff */
[----:B------:R-:W-:Y:S01]  /*a880*/  ISETP.NE.AND P3, PT, R97, 0x1, PT ;  /* 0x000000016100780c */ /* 0x000fe20003f65270 */
[----:B------:R-:W-:Y:S01]  /*a890*/  BSSY.RECONVERGENT B1, `(.L_x_4798) ;  /* 0x0000061000017945 */ /* 0x000fe20003800200 */
[----:B------:R-:W-:Y:S01]  /*a8a0*/  SHF.L.U32 R96, R236, 0x10, RZ ;  /* 0x00000010ec607819 */ /* 0x000fe200000006ff */
[----:B------:R-:W-:Y:S01]  /*a8b0*/  FFMA.FTZ R49, R49, R178, 1.1641532182693481445e-10 ;  /* 0x2f00000031317423 */ /* 0x000fe200000100b2 */
[----:B------:R-:W-:-:S04]  /*a8c0*/  FMUL.FTZ R7, R7, R141 ;  /* 0x0000008d07077220 */ /* 0x000fc80000410000 */
[----:B------:R-:W-:Y:S01]  /*a8d0*/  FSETP.GTU.FTZ.AND P2, PT, R49, R177, PT ;  /* 0x000000b13100720b */ /* 0x000fe20003f5c000 */
[----:B------:R-:W-:Y:S01]  /*a8e0*/  FMUL.FTZ R7, R7, R176 ;  /* 0x000000b007077220 */ /* 0x000fe20000410000 */
[----:B------:R-:W-:-:S04]  /*a8f0*/  PRMT R49, R53, 0x7632, R49 ;  /* 0x0000763235317816 */ /* 0x000fc80000000031 */
[----:B------:R-:W-:Y:S01]  /*a900*/  FSEL R7, R7, RZ, !P2 ;  /* 0x000000ff07077208 */ /* 0x000fe20005000000 */
[----:B------:R-:W-:Y:S01]  /*a910*/  IMAD.U32 R49, R49, 0x10000, RZ ;  /* 0x0001000031317824 */ /* 0x000fe200078e00ff */
[----:B------:R-:W-:-:S03]  /*a920*/  PLOP3.LUT P2, PT, P2, PT, PT, 0x8, 0x80 ;  /* 0x000000000080781c */ /* 0x000fc6000174e170 */
[----:B------:R-:W-:Y:S01]  /*a930*/  FFMA.FTZ R49, R7, R96, R49 ;  /* 0x0000006007317223 */ /* 0x000fe20000010031 */
[----:B------:R-:W-:Y:S02]  /*a940*/  IMAD.MOV.U32 R96, RZ, RZ, 0x2 ;  /* 0x00000002ff607424 */ /* 0x000fe400078e00ff */
        /* <DEDUP_REMOVED lines=10> */
.L_x_4800:
        /* <DEDUP_REMOVED lines=12> */
.L_x_4802:
[----:B------:R-:W-:Y:S05]  /*aab0*/  BSYNC.RECONVERGENT B2 ;  /* 0x0000000000027941 */ /* 0x000fea0003800200 */
.L_x_4801:
        /* <DEDUP_REMOVED lines=62> */
.L_x_4799:
[----:B------:R-:W-:Y:S05]  /*aea0*/  BSYNC.RECONVERGENT B1 ;  /* 0x0000000000017941 */ /* 0x000fea0003800200 */
.L_x_4798:
        /* <DEDUP_REMOVED lines=13> */
[----:B------:R-:W-:Y:S01]  /*af80*/  HFMA2 R97, -RZ, RZ, 0, 1.1920928955078125e-07 ;  /* 0x00000002ff617431 */ /* 0x000fe200000001ff */
[----:B------:R-:W-:Y:S01]  /*af90*/  PRMT R7, R98, 0x7632, R7 ;  /* 0x0000763262077816 */ /* 0x000fe20000000007 */
        /* <DEDUP_REMOVED lines=10> */
.L_x_4805:
        /* <DEDUP_REMOVED lines=12> */
.L_x_4807:
[----:B------:R-:W-:Y:S05]  /*b100*/  BSYNC.RECONVERGENT B2 ;  /* 0x0000000000027941 */ /* 0x000fea0003800200 */
.L_x_4806:
        /* <DEDUP_REMOVED lines=62> */
.L_x_4804:
[----:B------:R-:W-:Y:S05]  /*b4f0*/  BSYNC.RECONVERGENT B1 ;  /* 0x0000000000017941 */ /* 0x000fea0003800200 */
.L_x_4803:
        /* <DEDUP_REMOVED lines=25> */
.L_x_4810:
        /* <DEDUP_REMOVED lines=12> */
.L_x_4812:
[----:B------:R-:W-:Y:S05]  /*b750*/  BSYNC.RECONVERGENT B2 ;  /* 0x0000000000027941 */ /* 0x000fea0003800200 */
.L_x_4811:
        /* <DEDUP_REMOVED lines=62> */
.L_x_4809:
[----:B------:R-:W-:Y:S05]  /*bb40*/  BSYNC.RECONVERGENT B1 ;  /* 0x0000000000017941 */ /* 0x000fea0003800200 */
.L_x_4808:
        /* <DEDUP_REMOVED lines=11> */
[----:B------:R-:W-:Y:S01]  /*bc00*/  FSEL R123, R7, RZ, !P5 ;  /* 0x000000ff077b7208 */ /* 0x000fe20006800000 */
[----:B------:R-:W-:Y:S01]  /*bc10*/  IMAD.U32 R7, R91, 0x10000, RZ ;  /* 0x000100005b077824 */ /* 0x000fe200078e00ff */
[----:B------:R-:W-:-:S03]  /*bc20*/  PLOP3.LUT P5, PT, P5, PT, PT, 0x8, 0x80 ;  /* 0x000000000080781c */ /* 0x000fc60002fae170 */
[----:B------:R-:W-:Y:S01]  /*bc30*/  FFMA.FTZ R123, R123, R7, R97 ;  /* 0x000000077b7b7223 */ /* 0x000fe20000010061 */
        /* <DEDUP_REMOVED lines=10> */
.L_x_4815:
        /* <DEDUP_REMOVED lines=15> */
.L_x_4817:
[----:B------:R-:W-:Y:S05]  /*bdd0*/  BSYNC.RECONVERGENT B2 ;  /* 0x0000000000027941 */ /* 0x000fea0003800200 */
.L_x_4816:
        /* <DEDUP_REMOVED lines=62> */
.L_x_4814:
[----:B------:R-:W-:Y:S05]  /*c1c0*/  BSYNC.RECONVERGENT B1 ;  /* 0x0000000000017941 */ /* 0x000fea0003800200 */
.L_x_4813:
[----:B------:R-:W-:Y:S01]  /*c1d0*/  I2FP.F32.U32 R96, R99 ;  /* 0x0000006300607245 */ /* 0x000fe20000201000 */
[----:B------:R-:W-:Y:S01]  /*c1e0*/  IMAD.U32 R97, R238, 0x10000, RZ ;  /* 0x00010000ee617824 */ /* 0x000fe200078e00ff */
[----:B------:R-:W-:Y:S02]  /*c1f0*/  SHF.L.U32 R124, R124, 0x10, RZ ;  /* 0x000000107c7c7819 */ /* 0x000fe400000006ff */
[----:B------:R-:W-:Y:S01]  /*c200*/  F2FP.BF16.F32.PACK_AB R98, R117, R118 ;  /* 0x000000767562723e */ /* 0x000fe200000010ff */
        /* <DEDUP_REMOVED lines=11> */
[----:B------:R-:W-:Y:S01]  /*c2c0*/  F2FP.BF16.F32.PACK_AB R99, R124, R123 ;  /* 0x0000007b7c63723e */ /* 0x000fe200000010ff */
[----:B------:R-:W-:Y:S06]  /*c2d0*/  BRA `(.L_x_4818) ;  /* 0x0000003000ac7947 */ /* 0x000fec0003800000 */
.L_x_4777:
        /* <DEDUP_REMOVED lines=16> */
.L_x_4821:
        /* <DEDUP_REMOVED lines=12> */
.L_x_4823:
[----:B------:R-:W-:Y:S05]  /*c4a0*/  BSYNC.RECONVERGENT B2 ;  /* 0x0000000000027941 */ /* 0x000fea0003800200 */
.L_x_4822:
        /* <DEDUP_REMOVED lines=62> */
.L_x_4820:
[----:B------:R-:W-:Y:S05]  /*c890*/  BSYNC.RECONVERGENT B1 ;  /* 0x0000000000017941 */ /* 0x000fea0003800200 */
.L_x_4819:
        /* <DEDUP_REMOVED lines=29> */
.L_x_4826:
        /* <DEDUP_REMOVED lines=12> */
.L_x_4828:
[----:B------:R-:W-:Y:S05]  /*cb30*/  BSYNC.RECONVERGENT B2 ;  /* 0x0000000000027941 */ /* 0x000fea0003800200 */
.L_x_4827:
        /* <DEDUP_REMOVED lines=62> */
.L_x_4825:
[----:B------:R-:W-:Y:S05]  /*cf20*/  BSYNC.RECONVERGENT B1 ;  /* 0x0000000000017941 */ /* 0x000fea0003800200 */
.L_x_4824:
        /* <DEDUP_REMOVED lines=23> */
.L_x_4831:
        /* <DEDUP_REMOVED lines=12> */
.L_x_4833:
[----:B------:R-:W-:Y:S05]  /*d160*/  BSYNC.RECONVERGENT B2 ;  /* 0x0000000000027941 */ /* 0x000fea0003800200 */
.L_x_4832:
        /* <DEDUP_REMOVED lines=62> */
.L_x_4830:
[----:B------:R-:W-:Y:S05]  /*d550*/  BSYNC.RECONVERGENT B1 ;  /* 0x0000000000017941 */ /* 0x000fea0003800200 */
.L_x_4829:
        /* <DEDUP_REMOVED lines=24> */
.L_x_4836:
        /* <DEDUP_REMOVED lines=12> */
.L_x_4838:
[----:B------:R-:W-:Y:S05]  /*d7a0*/  BSYNC.RECONVERGENT B2 ;  /* 0x0000000000027941 */ /* 0x000fea0003800200 */
.L_x_4837:
        /* <DEDUP_REMOVED lines=62> */
.L_x_4835:
[----:B------:R-:W-:Y:S05]  /*db90*/  BSYNC.RECONVERGENT B1 ;  /* 0x0000000000017941 */ /* 0x000fea0003800200 */
.L_x_4834:
        /* <DEDUP_REMOVED lines=10> */
[----:B------:R-:W-:Y:S01]  /*dc40*/  IMAD.U32 R7, R236, 0x10000, RZ ;  /* 0x00010000ec077824 */ /* 0x000fe200078e00ff */
[----:B------:R-:W-:-:S03]  /*dc50*/  PLOP3.LUT P2, PT, P2, PT, PT, 0x8, 0x80 ;  /* 0x000000000080781c */ /* 0x000fc6000174e170 */
[----:B------:R-:W-:Y:S01]  /*dc60*/  FMUL.FTZ R49, R7, R49 ;  /* 0x0000003107317220 */ /* 0x000fe20000410000 */
[----:B------:R-:W-:Y:S01]  /*dc70*/  MOV R7, R4 ;  /* 0x0000000400077202 */ /* 0x000fe20000000f00 */
        /* <DEDUP_REMOVED lines=9> */
.L_x_4841:
        /* <DEDUP_REMOVED lines=12> */
.L_x_4843:
[----:B------:R-:W-:Y:S05]  /*ddd0*/  BSYNC.RECONVERGENT B2 ;  /* 0x0000000000027941 */ /* 0x000fea0003800200 */
.L_x_4842:
        /* <DEDUP_REMOVED lines=62> */
.L_x_4840:
[----:B------:R-:W-:Y:S05]  /*e1c0*/  BSYNC.RECONVERGENT B1 ;  /* 0x0000000000017941 */ /* 0x000fea0003800200 */
.L_x_4839:
        /* <DEDUP_REMOVED lines=13> */
[----:B------:R-:W-:Y:S01]  /*e2a0*/  PRMT R7, R98, 0x7632, R7 ;  /* 0x0000763262077816 */ /* 0x000fe20000000007 */
[----:B------:R-:W-:Y:S01]  /*e2b0*/  IMAD.MOV.U32 R98, RZ, RZ, R4 ;  /* 0x000000ffff627224 */ /* 0x000fe200078e0004 */
[----:B------:R-:W-:Y:S07]  /*e2c0*/  @!P4 BRA `(.L_x_4845) ;  /* 0x00000004004cc947 */ /* 0x000fee0003800000 */
        /* <DEDUP_REMOVED lines=8> */
.L_x_4846:
        /* <DEDUP_REMOVED lines=12> */
.L_x_4848:
[----:B------:R-:W-:Y:S05]  /*e410*/  BSYNC.RECONVERGENT B2 ;  /* 0x0000000000027941 */ /* 0x000fea0003800200 */
.L_x_4847:
        /* <DEDUP_REMOVED lines=62> */
.L_x_4845:
[----:B------:R-:W-:Y:S05]  /*e800*/  BSYNC.RECONVERGENT B1 ;  /* 0x0000000000017941 */ /* 0x000fea0003800200 */
.L_x_4844:
        /* <DEDUP_REMOVED lines=8> */
[----:B------:R-:W-:Y:S01]  /*e890*/  FSETP.GTU.FTZ.AND P4, PT, R96, R177, PT ;  /* 0x000000b16000720b */ /* 0x000fe20003f9c000 */
[----:B------:R-:W-:-:S03]  /*e8a0*/  IMAD.MOV.U32 R96, RZ, RZ, 0x2 ;  /* 0x00000002ff607424 */ /* 0x000fc600078e00ff */
[----:B------:R-:W-:Y:S02]  /*e8b0*/  FSEL R7, R7, RZ, !P4 ;  /* 0x000000ff07077208 */ /* 0x000fe40006000000 */
[----:B------:R-:W-:-:S03]  /*e8c0*/  PLOP3.LUT P4, PT, P4, PT, PT, 0x8, 0x80 ;  /* 0x000000000080781c */ /* 0x000fc6000278e170 */
[----:B------:R-:W-:Y:S01]  /*e8d0*/  FMUL.FTZ R117, R117, R7 ;  /* 0x0000000775757220 */ /* 0x000fe20000410000 */
        /* <DEDUP_REMOVED lines=10> */
.L_x_4851:
        /* <DEDUP_REMOVED lines=12> */
.L_x_4853:
[----:B------:R-:W-:Y:S05]  /*ea40*/  BSYNC.RECONVERGENT B2 ;  /* 0x0000000000027941 */ /* 0x000fea0003800200 */
.L_x_4852:
        /* <DEDUP_REMOVED lines=62> */
.L_x_4850:
[----:B------:R-:W-:Y:S05]  /*ee30*/  BSYNC.RECONVERGENT B1 ;  /* 0x0000000000017941 */ /* 0x000fea0003800200 */
.L_x_4849:
        /* <DEDUP_REMOVED lines=8> */
[----:B------:R-:W-:Y:S02]  /*eec0*/  MOV R99, R4 ;  /* 0x0000000400637202 */ /* 0x000fe40000000f00 */
[----:B------:R-:W-:Y:S01]  /*eed0*/  FSETP.GTU.FTZ.AND P5, PT, R97, R177, PT ;  /* 0x000000b16100720b */ /* 0x000fe20003fbc000 */
[----:B------:R-:W-:-:S05]  /*eee0*/  FMUL.FTZ R7, R7, R176 ;  /* 0x000000b007077220 */ /* 0x000fca0000410000 */
        /* <DEDUP_REMOVED lines=13> */
.L_x_4856:
        /* <DEDUP_REMOVED lines=15> */
.L_x_4858:
[----:B------:R-:W-:Y:S05]  /*f0b0*/  BSYNC.RECONVERGENT B2 ;  /* 0x0000000000027941 */ /* 0x000fea0003800200 */
.L_x_4857:
[----:B------:R-:W-:Y:S01]  /*f0c0*/  IMAD.WIDE.U32 R8, R11, -0x2daee0ad, RZ ;  /* 0xd2511f530b087825 */ /* 0x000fe200078e00ff */
[----:B------:R-:W-:-:S03]  /*f0d0*/  UIADD3 UR13, UPT, UPT, UR4, -0x61c88647, URZ ;  /* 0x9e3779b9040d7890 */ /* 0x000fc6000fffe0ff */
        /* <DEDUP_REMOVED lines=59> */
[----:B------:R-:W-:-:S07]  /*f490*/  LOP3.LUT R9, R98, UR13, R97, 0x96, !PT ;  /* 0x0000000d62097c12 */ /* 0x000fce000f8e9661 */
.L_x_4855:
[----:B------:R-:W-:Y:S05]  /*f4a0*/  BSYNC.RECONVERGENT B1 ;  /* 0x0000000000017941 */ /* 0x000fea0003800200 */
.L_x_4854:
[----:B------:R-:W-:Y:S01]  /*f4b0*/  I2FP.F32.U32 R96, R99 ;  /* 0x0000006300607245 */ /* 0x000fe20000201000 */
[----:B------:R-:W-:Y:S01]  /*f4c0*/  IMAD.U32 R124, R124, 0x10000, RZ ;  /* 0x000100007c7c7824 */ /* 0x000fe200078e00ff */
[----:B------:R-:W-:Y:S02]  /*f4d0*/  F2FP.BF16.F32.PACK_AB R98, R117, R118 ;  /* 0x000000767562723e */ /* 0x000fe400000010ff */
[----:B------:R-:W-:Y:S01]  /*f4e0*/  F2FP.BF16.F32.PACK_AB R97, R49, R50 ;  /* 0x000000323161723e */ /* 0x000fe200000010ff */
[----:B------:R-:W-:Y:S01]  /*f4f0*/  FFMA.FTZ R96, R96, R178, 1.1641532182693481445e-10 ;  /* 0x2f00000060607423 */ /* 0x000fe200000100b2 */
[----:B------:R-:W-:-:S04]  /*f500*/  FMUL.FTZ R124, R124, R141 ;  /* 0x0000008d7c7c7220 */ /* 0x000fc80000410000 */
[----:B------:R-:W-:Y:S01]  /*f510*/  FMUL.FTZ R124, R124, R176 ;  /* 0x000000b07c7c7220 */ /* 0x000fe20000410000 */
[----:B------:R-:W-:Y:S01]  /*f520*/  FSETP.GTU.FTZ.AND P6, PT, R96, R177, PT ;  /* 0x000000b16000720b */ /* 0x000fe20003fdc000 */
[----:B------:R-:W-:-:S03]  /*f530*/  IMAD.U32 R96, R238, 0x10000, RZ ;  /* 0x00010000ee607824 */ /* 0x000fc600078e00ff */
[----:B------:R-:W-:Y:S02]  /*f540*/  FSEL R124, R124, RZ, !P6 ;  /* 0x000000ff7c7c7208 */ /* 0x000fe40007000000 */
[----:B------:R-:W-:-:S03]  /*f550*/  PLOP3.LUT P6, PT, P6, PT, PT, 0x8, 0x80 ;  /* 0x000000000080781c */ /* 0x000fc600037ce170 */
[----:B------:R-:W-:Y:S01]  /*f560*/  FMUL.FTZ R124, R96, R124 ;  /* 0x0000007c607c7220 */ /* 0x000fe20000410000 */
[----:B------:R-:W-:-:S04]  /*f570*/  F2FP.BF16.F32.PACK_AB R96, R27, R28 ;  /* 0x0000001c1b60723e */ /* 0x000fc800000010ff */
[----:B------:R-:W-:-:S07]  /*f580*/  F2FP.BF16.F32.PACK_AB R99, R124, R123 ;  /* 0x0000007b7c63723e */ /* 0x000fce00000010ff */
.L_x_4818:
[----:B------:R-:W0:Y:S02]  /*f590*/  LDC.64 R156, c[0x0][0x3a8] ;  /* 0x0000ea00ff9c7b82 */ /* 0x000e240000000a00 */
        /* <DEDUP_REMOVED lines=14> */
[----:B------:R-:W-:Y:S02]  /*f680*/  MOV R156, R143 ;  /* 0x0000008f009c7202 */ /* 0x000fe40000000f00 */
[----:B------:R-:W-:Y:S02]  /*f690*/  LOP3.LUT R96, R96, R98, RZ, 0xfc, !PT ;  /* 0x0000006260607212 */ /* 0x000fe400078efcff */
[----:B------:R-:W0:Y:S02]  /*f6a0*/  LDC.64 R98, c[0x0][0x3b0] ;  /* 0x0000ec00ff627b82 */ /* 0x000e240000000a00 */
[----:B0-----:R-:W-:-:S04]  /*f6b0*/  IMAD.WIDE.U32 R98, R142, 0x8, R98 ;  /* 0x000000088e627825 */ /* 0x001fc800078e0062 */
[----:B------:R-:W-:Y:S01]  /*f6c0*/  VIADD R142, R142, 0x20 ;  /* 0x000000208e8e7836 */ /* 0x000fe20000000000 */
[----:B------:R1:W-:Y:S06]  /*f6d0*/  STG.E.64 desc[UR6][R98.64], R96 ;  /* 0x0000006062007986 */ /* 0x0003ec000c101b06 */
.L_x_4776:
[----:B------:R-:W-:Y:S05]  /*f6e0*/  BSYNC.RECONVERGENT B0 ;  /* 0x0000000000007941 */ /* 0x000fea0003800200 */
.L_x_4775:
[----:B------:R-:W-:Y:S01]  /*f6f0*/  ISETP.GE.U32.AND P0, PT, R12, 0x60, PT ;  /* 0x000000600c00780c */ /* 0x000fe20003f06070 */
[----:B------:R-:W-:Y:S01]  /*f700*/  BSSY.RECONVERGENT B0, `(.L_x_4859) ;  /* 0x0000685000007945 */ /* 0x000fe20003800200 */
[----:B------:R-:W-:-:S11]  /*f710*/  LOP3.LUT R0, R0, 0xffffefff, RZ, 0xc0, !PT ;  /* 0xffffefff00007812 */ /* 0x000fd600078ec0ff */
[----:B------:R-:W-:Y:S01]  /*f720*/  @P0 LOP3.LUT R0, R0, 0x1000, RZ, 0xfc, !PT ;  /* 0x0000100000000812 */ /* 0x000fe200078efcff */
[----:B------:R-:W-:Y:S06]  /*f730*/  @!P0 BRA `(.L_x_4860) ;  /* 0x0000006800048947 */ /* 0x000fec0003800000 */
[----:B------:R-:W-:-:S04]  /*f740*/  ISETP.NE.U32.AND P0, PT, RZ, UR8, PT ;  /* 0x00000008ff007c0c */ /* 0x000fc8000bf05070 */
[----:B------:R-:W-:-:S13]  /*f750*/  ISETP.NE.AND.EX P0, PT, RZ, UR9, PT, P0 ;  /* 0x00000009ff007c0c */ /* 0x000fda000bf05300 */
[----:B01----:R-:W0:Y:S02]  /*f760*/  @P0 LDC.64 R96, c[0x0][0x3a0] ;  /* 0x0000e800ff600b82 */ /* 0x003e240000000a00 */
        /* <DEDUP_REMOVED lines=22> */
.L_x_4864:
        /* <DEDUP_REMOVED lines=12> */
.L_x_4866:
[----:B------:R-:W-:Y:S05]  /*f990*/  BSYNC.RECONVERGENT B2 ;  /* 0x0000000000027941 */ /* 0x000fea0003800200 */
.L_x_4865:
        /* <DEDUP_REMOVED lines=62> */
.L_x_4863:
[----:B------:R-:W-:Y:S05]  /*fd80*/  BSYNC.RECONVERGENT B1 ;  /* 0x0000000000017941 */ /* 0x000fea0003800200 */
.L_x_4862:
        /* <DEDUP_REMOVED lines=30> */
.L_x_4869:
        /* <DEDUP_REMOVED lines=12> */
.L_x_4871:
[----:B------:R-:W-:Y:S05]  /*10030*/  BSYNC.RECONVERGENT B2 ;  /* 0x0000000000027941 */ /* 0x000fea0003800200 */
.L_x_4870:
        /* <DEDUP_REMOVED lines=62> */
.L_x_4868:
[----:B------:R-:W-:Y:S05]  /*10420*/  BSYNC.RECONVERGENT B1 ;  /* 0x0000000000017941 */ /* 0x000fea0003800200 */
.L_x_4867:
        /* <DEDUP_REMOVED lines=25> */
.L_x_4874:
        /* <DEDUP_REMOVED lines=12> */
.L_x_4876:
[----:B------:R-:W-:Y:S05]  /*10680*/  BSYNC.RECONVERGENT B2 ;  /* 0x0000000000027941 */ /* 0x000fea0003800200 */
.L_x_4875:
        /* <DEDUP_REMOVED lines=62> */
.L_x_4873:
[----:B------:R-:W-:Y:S05]  /*10a70*/  BSYNC.RECONVERGENT B1 ;  /* 0x0000000000017941 */ /* 0x000fea0003800200 */
.L_x_4872:
        /* <DEDUP_REMOVED lines=25> */
.L_x_4879:
        /* <DEDUP_REMOVED lines=12> */
.L_x_4881:
[----:B------:R-:W-:Y:S05]  /*10cd0*/  BSYNC.RECONVERGENT B2 ;  /* 0x0000000000027941 */ /* 0x000fea0003800200 */
.L_x_4880:
        /* <DEDUP_REMOVED lines=62> */
.L_x_4878:
[----:B------:R-:W-:Y:S05]  /*110c0*/  BSYNC.RECONVERGENT B1 ;  /* 0x0000000000017941 */ /* 0x000fea0003800200 */
.L_x_4877:
[----:B------:R-:W-:Y:S01]  /*110d0*/  I2FP.F32.U32 R47, R47 ;  /* 0x0000002f002f7245 */ /* 0x000fe20000201000 */
[----:B------:R-:W-:Y:S01]  /*110e0*/  IMAD.U32 R7, R7, 0x10000, RZ ;  /* 0x0001000007077824 */ /* 0x000fe200078e00ff */
[----:B------:R-:W-:Y:S01]  /*110f0*/  ISETP.NE.AND P3, PT, R97, 0x1, PT ;  /* 0x000000016100780c */ /* 0x000fe20003f65270 */
[----:B------:R-:W-:Y:S01]  /*11100*/  IMAD.U32 R96, R240, 0x10000, RZ ;  /* 0x00010000f0607824 */ /* 0x000fe200078e00ff */
[----:B------:R-:W-:Y:S01]  /*11110*/  BSSY.RECONVERGENT B1, `(.L_x_4882) ;  /* 0x0000060000017945 */ /* 0x000fe20003800200 */
[----:B------:R-:W-:Y:S01]  /*11120*/  FFMA.FTZ R47, R47, R178, 1.1641532182693481445e-10 ;  /* 0x2f0000002f2f7423 */ /* 0x000fe200000100b2 */
[----:B------:R-:W-:-:S04]  /*11130*/  FMUL.FTZ R7, R7, R141 ;  /* 0x0000008d07077220 */ /* 0x000fc80000410000 */
[----:B------:R-:W-:Y:S01]  /*11140*/  FSETP.GTU.FTZ.AND P2, PT, R47, R177, PT ;  /* 0x000000b12f00720b */ /* 0x000fe20003f5c000 */
[----:B------:R-:W-:Y:S01]  /*11150*/  FMUL.FTZ R7, R7, R176 ;  /* 0x000000b007077220 */ /* 0x000fe20000410000 */
[----:B------:R-:W-:-:S04]  /*11160*/  PRMT R47, R53, 0x7632, R47 ;  /* 0x00007632352f7816 */ /* 0x000fc8000000002f */
[----:B------:R-:W-:Y:S02]  /*11170*/  SHF.L.U32 R47, R47, 0x10, RZ ;  /* 0x000000102f2f7819 */ /* 0x000fe400000006ff */
        /* <DEDUP_REMOVED lines=14> */
.L_x_4884:
        /* <DEDUP_REMOVED lines=12> */
.L_x_4886:
[----:B------:R-:W-:Y:S05]  /*11320*/  BSYNC.RECONVERGENT B2 ;  /* 0x0000000000027941 */ /* 0x000fea0003800200 */
.L_x_4885:
        /* <DEDUP_REMOVED lines=62> */
.L_x_4883:
[----:B------:R-:W-:Y:S05]  /*11710*/  BSYNC.RECONVERGENT B1 ;  /* 0x0000000000017941 */ /* 0x000fea0003800200 */
.L_x_4882:
[----:B------:R-:W-:Y:S01]  /*11720*/  I2FP.F32.U32 R97, R7 ;  /* 0x0000000700617245 */ /* 0x000fe20000201000 */
[----:B------:R-:W-:Y:S01]  /*11730*/  IMAD.U32 R7, R98, 0x10000, RZ ;  /* 0x0001000062077824 */ /* 0x000fe200078e00ff */
[----:B------:R-:W-:Y:S01]  /*11740*/  ISETP.NE.AND P4, PT, R96, 0x1, PT ;  /* 0x000000016000780c */ /* 0x000fe20003f85270 */
[----:B------:R-:W-:Y:S02]  /*11750*/  BSSY.RECONVERGENT B1, `(.L_x_4887) ;  /* 0x0000061000017945 */ /* 0x000fe40003800200 */
[----:B------:R-:W-:Y:S01]  /*11760*/  FFMA.FTZ R97, R97, R178, 1.1641532182693481445e-10 ;  /* 0x2f00000061617423 */ /* 0x000fe200000100b2 */
[----:B------:R-:W-:-:S04]  /*11770*/  FMUL.FTZ R7, R7, R141 ;  /* 0x0000008d07077220 */ /* 0x000fc80000410000 */
[----:B------:R-:W-:Y:S01]  /*11780*/  FMUL.FTZ R7, R7, R176 ;  /* 0x000000b007077220 */ /* 0x000fe20000410000 */
[----:B------:R-:W-:Y:S02]  /*11790*/  FSETP.GTU.FTZ.AND P3, PT, R97, R177, PT ;  /* 0x000000b16100720b */ /* 0x000fe40003f7c000 */
[----:B------:R-:W-:Y:S02]  /*117a0*/  SHF.L.U32 R97, R54, 0x10, RZ ;  /* 0x0000001036617819 */ /* 0x000fe400000006ff */
[----:B------:R-:W-:Y:S01]  /*117b0*/  FSEL R116, R7, RZ, !P3 ;  /* 0x000000ff07747208 */ /* 0x000fe20005800000 */
[----:B------:R-:W-:Y:S01]  /*117c0*/  IMAD.U32 R7, R86, 0x10000, RZ ;  /* 0x0001000056077824 */ /* 0x000fe200078e00ff */
[----:B------:R-:W-:-:S03]  /*117d0*/  PLOP3.LUT P3, PT, P3, PT, PT, 0x8, 0x80 ;  /* 0x000000000080781c */ /* 0x000fc60001f6e170 */
[----:B------:R-:W-:Y:S01]  /*117e0*/  FFMA.FTZ R116, R116, R7, R97 ;  /* 0x0000000774747223 */ /* 0x000fe20000010061 */
[----:B------:R-:W-:Y:S01]  /*117f0*/  PRMT R7, R98, 0x7632, R7 ;  /* 0x0000763262077816 */ /* 0x000fe20000000007 */
        /* <DEDUP_REMOVED lines=11> */
.L_x_4889:
        /* <DEDUP_REMOVED lines=12> */
.L_x_4891:
[----:B------:R-:W-:Y:S05]  /*11970*/  BSYNC.RECONVERGENT B2 ;  /* 0x0000000000027941 */ /* 0x000fea0003800200 */
.L_x_4890:
        /* <DEDUP_REMOVED lines=62> */
.L_x_4888:
[----:B------:R-:W-:Y:S05]  /*11d60*/  BSYNC.RECONVERGENT B1 ;  /* 0x0000000000017941 */ /* 0x000fea0003800200 */
.L_x_4887:
[----:B------:R-:W-:Y:S01]  /*11d70*/  I2FP.F32.U32 R96, R98 ;  /* 0x0000006200607245 */ /* 0x000fe20000201000 */
[----:B------:R-:W-:Y:S01]  /*11d80*/  BSSY.RECONVERGENT B1, `(.L_x_4892) ;  /* 0x0000063000017945 */ /* 0x000fe20003800200 */
[----:B------:R-:W-:Y:S02]  /*11d90*/  SHF.L.U32 R7, R7, 0x10, RZ ;  /* 0x0000001007077819 */ /* 0x000fe400000006ff */
[----:B------:R-:W-:Y:S01]  /*11da0*/  ISETP.NE.AND P5, PT, R97, 0x1, PT ;  /* 0x000000016100780c */ /* 0x000fe20003fa5270 */
[----:B------:R-:W-:Y:S01]  /*11db0*/  FFMA.FTZ R96, R96, R178, 1.1641532182693481445e-10 ;  /* 0x2f00000060607423 */ /* 0x000fe200000100b2 */
[----:B------:R-:W-:Y:S01]  /*11dc0*/  PRMT R115, R54, 0x7632, R115 ;  /* 0x0000763236737816 */ /* 0x000fe20000000073 */
[----:B------:R-:W-:-:S03]  /*11dd0*/  FMUL.FTZ R7, R7, R141 ;  /* 0x0000008d07077220 */ /* 0x000fc60000410000 */
[----:B------:R-:W-:Y:S01]  /*11de0*/  FSETP.GTU.FTZ.AND P4, PT, R96, R177, PT ;  /* 0x000000b16000720b */ /* 0x000fe20003f9c000 */
[----:B------:R-:W-:Y:S01]  /*11df0*/  FMUL.FTZ R7, R7, R176 ;  /* 0x000000b007077220 */ /* 0x000fe20000410000 */
[----:B------:R-:W-:Y:S02]  /*11e00*/  IMAD.U32 R115, R115, 0x10000, RZ ;  /* 0x0001000073737824 */ /* 0x000fe400078e00ff */
[----:B------:R-:W-:Y:S02]  /*11e10*/  IMAD.U32 R96, R241, 0x10000, RZ ;  /* 0x00010000f1607824 */ /* 0x000fe400078e00ff */
[----:B------:R-:W-:Y:S02]  /*11e20*/  FSEL R7, R7, RZ, !P4 ;  /* 0x000000ff07077208 */ /* 0x000fe40006000000 */
        /* <DEDUP_REMOVED lines=13> */
.L_x_4894:
        /* <DEDUP_REMOVED lines=12> */
.L_x_4896:
[----:B------:R-:W-:Y:S05]  /*11fc0*/  BSYNC.RECONVERGENT B2 ;  /* 0x0000000000027941 */ /* 0x000fea0003800200 */
.L_x_4895:
        /* <DEDUP_REMOVED lines=62> */
.L_x_4893:
[----:B------:R-:W-:Y:S05]  /*123b0*/  BSYNC.RECONVERGENT B1 ;  /* 0x0000000000017941 */ /* 0x000fea0003800200 */
.L_x_4892:
[----:B------:R-:W-:Y:S01]  /*123c0*/  I2FP.F32.U32 R97, R7 ;  /* 0x0000000700617245 */ /* 0x000fe20000201000 */
[C---:B------:R-:W-:Y:S01]  /*123d0*/  IMAD.U32 R7, R99.reuse, 0x10000, RZ ;  /* 0x0001000063077824 */ /* 0x040fe200078e00ff */
[----:B------:R-:W-:Y:S01]  /*123e0*/  ISETP.NE.AND P6, PT, R96, 0x1, PT ;  /* 0x000000016000780c */ /* 0x000fe20003fc5270 */
[----:B------:R-:W-:Y:S01]  /*123f0*/  BSSY.RECONVERGENT B1, `(.L_x_4897) ;  /* 0x0000064000017945 */ /* 0x000fe20003800200 */
[----:B------:R-:W-:Y:S01]  /*12400*/  PRMT R126, R99, 0x7632, R126 ;  /* 0x00007632637e7816 */ /* 0x000fe2000000007e */
[----:B------:R-:W-:Y:S01]  /*12410*/  FFMA.FTZ R97, R97, R178, 1.1641532182693481445e-10 ;  /* 0x2f00000061617423 */ /* 0x000fe200000100b2 */
[----:B------:R-:W-:Y:S01]  /*12420*/  FMUL.FTZ R7, R7, R141 ;  /* 0x0000008d07077220 */ /* 0x000fe20000410000 */
[----:B------:R-:W-:-:S03]  /*12430*/  MOV R99, R4 ;  /* 0x0000000400637202 */ /* 0x000fc60000000f00 */
[----:B------:R-:W-:Y:S01]  /*12440*/  FMUL.FTZ R7, R7, R176 ;  /* 0x000000b007077220 */ /* 0x000fe20000410000 */
[----:B------:R-:W-:Y:S01]  /*12450*/  FSETP.GTU.FTZ.AND P5, PT, R97, R177, PT ;  /* 0x000000b16100720b */ /* 0x000fe20003fbc000 */
[----:B------:R-:W-:-:S03]  /*12460*/  IMAD.U32 R97, R55, 0x10000, RZ ;  /* 0x0001000037617824 */ /* 0x000fc600078e00ff */
[----:B------:R-:W-:Y:S02]  /*12470*/  FSEL R125, R7, RZ, !P5 ;  /* 0x000000ff077d7208 */ /* 0x000fe40006800000 */
[----:B------:R-:W-:Y:S02]  /*12480*/  SHF.L.U32 R7, R87, 0x10, RZ ;  /* 0x0000001057077819 */ /* 0x000fe400000006ff */
[----:B------:R-:W-:-:S03]  /*12490*/  PLOP3.LUT P5, PT, P5, PT, PT, 0x8, 0x80 ;  /* 0x000000000080781c */ /* 0x000fc60002fae170 */
[----:B------:R-:W-:Y:S01]  /*124a0*/  FFMA.FTZ R125, R125, R7, R97 ;  /* 0x000000077d7d7223 */ /* 0x000fe20000010061 */
        /* <DEDUP_REMOVED lines=10> */
.L_x_4899:
        /* <DEDUP_REMOVED lines=15> */
.L_x_4901:
[----:B------:R-:W-:Y:S05]  /*12640*/  BSYNC.RECONVERGENT B2 ;  /* 0x0000000000027941 */ /* 0x000fea0003800200 */
.L_x_4900:
        /* <DEDUP_REMOVED lines=62> */
.L_x_4898:
[----:B------:R-:W-:Y:S05]  /*12a30*/  BSYNC.RECONVERGENT B1 ;  /* 0x0000000000017941 */ /* 0x000fea0003800200 */
.L_x_4897:
[----:B------:R-:W-:Y:S01]  /*12a40*/  I2FP.F32.U32 R96, R99 ;  /* 0x0000006300607245 */ /* 0x000fe20000201000 */
[----:B------:R-:W-:Y:S01]  /*12a50*/  IMAD.U32 R126, R126, 0x10000, RZ ;  /* 0x000100007e7e7824 */ /* 0x000fe200078e00ff */
[----:B------:R-:W-:Y:S02]  /*12a60*/  SHF.L.U32 R97, R242, 0x10, RZ ;  /* 0x00000010f2617819 */ /* 0x000fe400000006ff */
[----:B------:R-:W-:Y:S01]  /*12a70*/  F2FP.BF16.F32.PACK_AB R98, R115, R116 ;  /* 0x000000747362723e */ /* 0x000fe200000010ff */
[----:B------:R-:W-:Y:S01]  /*12a80*/  FFMA.FTZ R96, R96, R178, 1.1641532182693481445e-10 ;  /* 0x2f00000060607423 */ /* 0x000fe200000100b2 */
[----:B------:R-:W-:-:S04]  /*12a90*/  FMUL.FTZ R126, R126, R141 ;  /* 0x0000008d7e7e7220 */ /* 0x000fc80000410000 */
[----:B------:R-:W-:Y:S01]  /*12aa0*/  FMUL.FTZ R126, R126, R176 ;  /* 0x000000b07e7e7220 */ /* 0x000fe20000410000 */
[----:B------:R-:W-:Y:S02]  /*12ab0*/  FSETP.GTU.FTZ.AND P6, PT, R96, R177, PT ;  /* 0x000000b16000720b */ /* 0x000fe40003fdc000 */
[----:B------:R-:W-:Y:S02]  /*12ac0*/  PRMT R96, R55, 0x7632, R96 ;  /* 0x0000763237607816 */ /* 0x000fe40000000060 */
[----:B------:R-:W-:Y:S02]  /*12ad0*/  FSEL R126, R126, RZ, !P6 ;  /* 0x000000ff7e7e7208 */ /* 0x000fe40007000000 */
[----:B------:R-:W-:Y:S01]  /*12ae0*/  PLOP3.LUT P6, PT, P6, PT, PT, 0x8, 0x80 ;  /* 0x000000000080781c */ /* 0x000fe200037ce170 */
[----:B------:R-:W-:-:S04]  /*12af0*/  IMAD.U32 R96, R96, 0x10000, RZ ;  /* 0x0001000060607824 */ /* 0x000fc800078e00ff */
[----:B------:R-:W-:Y:S01]  /*12b00*/  FFMA.FTZ R126, R126, R97, R96 ;  /* 0x000000617e7e7223 */ /* 0x000fe20000010060 */
[----:B------:R-:W-:Y:S02]  /*12b10*/  F2FP.BF16.F32.PACK_AB R97, R47, R48 ;  /* 0x000000302f61723e */ /* 0x000fe400000010ff */
[----:B------:R-:W-:Y:S02]  /*12b20*/  F2FP.BF16.F32.PACK_AB R96, R25, R26 ;  /* 0x0000001a1960723e */ /* 0x000fe400000010ff */
[----:B------:R-:W-:Y:S01]  /*12b30*/  F2FP.BF16.F32.PACK_AB R99, R126, R125 ;  /* 0x0000007d7e63723e */ /* 0x000fe200000010ff */
[----:B------:R-:W-:Y:S06]  /*12b40*/  BRA `(.L_x_4902) ;  /* 0x0000003000ac7947 */ /* 0x000fec0003800000 */
.L_x_4861:
        /* <DEDUP_REMOVED lines=16> */
.L_x_4905:
        /* <DEDUP_REMOVED lines=12> */
.L_x_4907:
[----:B------:R-:W-:Y:S05]  /*12d10*/  BSYNC.RECONVERGENT B2 ;  /* 0x0000000000027941 */ /* 0x000fea0003800200 */
.L_x_4906:
        /* <DEDUP_REMOVED lines=62> */
.L_x_4904:
[----:B------:R-:W-:Y:S05]  /*13100*/  BSYNC.RECONVERGENT B1 ;  /* 0x0000000000017941 */ /* 0x000fea0003800200 */
.L_x_4903:
        /* <DEDUP_REMOVED lines=9> */
[----:B------:R-:W-:Y:S02]  /*131a0*/  HFMA2 R47, -RZ, RZ, 0, 1.1920928955078125e-07 ;  /* 0x00000002ff2f7431 */ /* 0x000fe400000001ff */
[----:B------:R-:W-:Y:S01]  /*131b0*/  FFMA.FTZ R25, R25, R178, 1.1641532182693481445e-10 ;  /* 0x2f00000019197423 */ /* 0x000fe200000100b2 */
[----:B0-----:R-:W-:-:S04]  /*131c0*/  FMUL.FTZ R7, R7, R176 ;  /* 0x000000b007077220 */ /* 0x001fc80000410000 */
[----:B-1----:R-:W-:Y:S01]  /*131d0*/  FSETP.GTU.FTZ.AND P0, PT, R25, R177, PT ;  /* 0x000000b11900720b */ /* 0x002fe20003f1c000 */
[----:B------:R-:W-:-:S03]  /*131e0*/  IMAD.MOV.U32 R25, RZ, RZ, R4 ;  /* 0x000000ffff197224 */ /* 0x000fc600078e0004 */
        /* <DEDUP_REMOVED lines=15> */
.L_x_4910:
        /* <DEDUP_REMOVED lines=12> */
.L_x_4912:
[----:B------:R-:W-:Y:S05]  /*133a0*/  BSYNC.RECONVERGENT B2 ;  /* 0x0000000000027941 */ /* 0x000fea0003800200 */
.L_x_4911:
        /* <DEDUP_REMOVED lines=62> */
.L_x_4909:
[----:B------:R-:W-:Y:S05]  /*13790*/  BSYNC.RECONVERGENT B1 ;  /* 0x0000000000017941 */ /* 0x000fea0003800200 */
.L_x_4908:
        /* <DEDUP_REMOVED lines=23> */
.L_x_4915:
        /* <DEDUP_REMOVED lines=12> */
.L_x_4917:
[----:B------:R-:W-:Y:S05]  /*139d0*/  BSYNC.RECONVERGENT B2 ;  /* 0x0000000000027941 */ /* 0x000fea0003800200 */
.L_x_4916:
        /* <DEDUP_REMOVED lines=62> */
.L_x_4914:
[----:B------:R-:W-:Y:S05]  /*13dc0*/  BSYNC.RECONVERGENT B1 ;  /* 0x0000000000017941 */ /* 0x000fea0003800200 */
.L_x_4913:
        /* <DEDUP_REMOVED lines=8> */
[----:B------:R-:W-:-:S04]  /*13e50*/  MOV R47, R4 ;  /* 0x00000004002f7202 */ /* 0x000fc80000000f00 */
[----:B------:R-:W-:Y:S01]  /*13e60*/  FSEL R48, R7, RZ, !P1 ;  /* 0x000000ff07307208 */ /* 0x000fe20004800000 */
[----:B------:R-:W-:Y:S01]  /*13e70*/  IMAD.U32 R7, R85, 0x10000, RZ ;  /* 0x0001000055077824 */ /* 0x000fe200078e00ff */
        /* <DEDUP_REMOVED lines=13> */
.L_x_4920:
        /* <DEDUP_REMOVED lines=12> */
.L_x_4922:
[----:B------:R-:W-:Y:S05]  /*14010*/  BSYNC.RECONVERGENT B2 ;  /* 0x0000000000027941 */ /* 0x000fea0003800200 */
.L_x_4921:
        /* <DEDUP_REMOVED lines=62> */
.L_x_4919:
[----:B------:R-:W-:Y:S05]  /*14400*/  BSYNC.RECONVERGENT B1 ;  /* 0x0000000000017941 */ /* 0x000fea0003800200 */
.L_x_4918:
        /* <DEDUP_REMOVED lines=23> */
.L_x_4925:
        /* <DEDUP_REMOVED lines=12> */
.L_x_4927:
[----:B------:R-:W-:Y:S05]  /*14640*/  BSYNC.RECONVERGENT B2 ;  /* 0x0000000000027941 */ /* 0x000fea0003800200 */
.L_x_4926:
        /* <DEDUP_REMOVED lines=62> */
.L_x_4924:
[----:B------:R-:W-:Y:S05]  /*14a30*/  BSYNC.RECONVERGENT B1 ;  /* 0x0000000000017941 */ /* 0x000fea0003800200 */
.L_x_4923:
        /* <DEDUP_REMOVED lines=24> */
.L_x_4930:
        /* <DEDUP_REMOVED lines=12> */
.L_x_4932:
[----:B------:R-:W-:Y:S05]  /*14c80*/  BSYNC.RECONVERGENT B2 ;  /* 0x0000000000027941 */ /* 0x000fea0003800200 */
.L_x_4931:
        /* <DEDUP_REMOVED lines=62> */
.L_x_4929:
[----:B------:R-:W-:Y:S05]  /*15070*/  BSYNC.RECONVERGENT B1 ;  /* 0x0000000000017941 */ /* 0x000fea0003800200 */
.L_x_4928:
        /* <DEDUP_REMOVED lines=9> */
[----:B------:R-:W-:-:S04]  /*15110*/  IMAD.MOV.U32 R96, RZ, RZ, 0x2 ;  /* 0x00000002ff607424 */ /* 0x000fc800078e00ff */
[----:B------:R-:W-:Y:S02]  /*15120*/  FSEL R7, R7, RZ, !P4 ;  /* 0x000000ff07077208 */ /* 0x000fe40006000000 */
        /* <DEDUP_REMOVED lines=12> */
.L_x_4935:
        /* <DEDUP_REMOVED lines=12> */
.L_x_4937:
[----:B------:R-:W-:Y:S05]  /*152b0*/  BSYNC.RECONVERGENT B2 ;  /* 0x0000000000027941 */ /* 0x000fea0003800200 */
.L_x_4936:
        /* <DEDUP_REMOVED lines=62> */
.L_x_4934:
[----:B------:R-:W-:Y:S05]  /*156a0*/  BSYNC.RECONVERGENT B1 ;  /* 0x0000000000017941 */ /* 0x000fea0003800200 */
.L_x_4933:
        /* <DEDUP_REMOVED lines=13> */
[----:B------:R-:W-:Y:S01]  /*15780*/  FMUL.FTZ R125, R125, R7 ;  /* 0x000000077d7d7220 */ /* 0x000fe20000410000 */
        /* <DEDUP_REMOVED lines=10> */
.L_x_4940:
        /* <DEDUP_REMOVED lines=15> */
.L_x_4942:
[----:B------:R-:W-:Y:S05]  /*15920*/  BSYNC.RECONVERGENT B2 ;  /* 0x0000000000027941 */ /* 0x000fea0003800200 */
.L_x_4941:
        /* <DEDUP_REMOVED lines=60> */
[----:B------:R-:W-:Y:S02]  /*15cf0*/  LOP3.LUT R9, R98, UR13, R97, 0x96, !PT ;  /* 0x0000000d62097c12 */ /* 0x000fe4000f8e9661 */
[----:B------:R-:W-:-:S07]  /*15d00*/  MOV R4, R96 ;  /* 0x0000006000047202 */ /* 0x000fce0000000f00 */
.L_x_4939:
[----:B------:R-:W-:Y:S05]  /*15d10*/  BSYNC.RECONVERGENT B1 ;  /* 0x0000000000017941 */ /* 0x000fea0003800200 */
.L_x_4938:
        /* <DEDUP_REMOVED lines=8> */
[----:B------:R-:W-:Y:S02]  /*15da0*/  SHF.L.U32 R96, R242, 0x10, RZ ;  /* 0x00000010f2607819 */ /* 0x000fe400000006ff */
[----:B------:R-:W-:Y:S02]  /*15db0*/  FSEL R126, R126, RZ, !P6 ;  /* 0x000000ff7e7e7208 */ /* 0x000fe40007000000 */
[----:B------:R-:W-:-:S03]  /*15dc0*/  PLOP3.LUT P6, PT, P6, PT, PT, 0x8, 0x80 ;  /* 0x000000000080781c */ /* 0x000fc600037ce170 */
[----:B------:R-:W-:Y:S01]  /*15dd0*/  FMUL.FTZ R126, R96, R126 ;  /* 0x0000007e607e7220 */ /* 0x000fe20000410000 */
[----:B------:R-:W-:-:S04]  /*15de0*/  F2FP.BF16.F32.PACK_AB R96, R25, R26 ;  /* 0x0000001a1960723e */ /* 0x000fc800000010ff */
[----:B------:R-:W-:-:S07]  /*15df0*/  F2FP.BF16.F32.PACK_AB R99, R126, R125 ;  /* 0x0000007d7e63723e */ /* 0x000fce00000010ff */
.L_x_4902:
        /* <DEDUP_REMOVED lines=10> */
[----:B------:R-:W-:Y:S02]  /*15ea0*/  LOP3.LUT R97, R96, R99, RZ, 0xfc, !PT ;  /* 0x0000006360617212 */ /* 0x000fe400078efcff */
[----:B------:R-:W-:Y:S02]  /*15eb0*/  SEL R96, RZ, 0x1000000, !P2 ;  /* 0x01000000ff607807 */ /* 0x000fe40005000000 */
        /* <DEDUP_REMOVED lines=9> */
.L_x_4860:
[----:B------:R-:W-:Y:S05]  /*15f50*/  BSYNC.RECONVERGENT B0 ;  /* 0x0000000000007941 */ /* 0x000fea0003800200 */
.L_x_4859:
[----:B------:R-:W-:Y:S01]  /*15f60*/  ISETP.GE.U32.AND P0, PT, R12, 0x80, PT ;  /* 0x000000800c00780c */ /* 0x000fe20003f06070 */
[----:B------:R-:W-:Y:S01]  /*15f70*/  BSSY.RECONVERGENT B0, `(.L_x_4943) ;  /* 0x0000685000007945 */ /* 0x000fe20003800200 */
[----:B------:R-:W-:-:S11]  /*15f80*/  LOP3.LUT R0, R0, 0xfffff7ff, RZ, 0xc0, !PT ;  /* 0xfffff7ff00007812 */ /* 0x000fd600078ec0ff */
[----:B------:R-:W-:Y:S01]  /*15f90*/  @P0 LOP3.LUT R0, R0, 0x800, RZ, 0xfc, !PT ;  /* 0x0000080000000812 */ /* 0x000fe200078efcff */
[----:B------:R-:W-:Y:S06]  /*15fa0*/  @!P0 BRA `(.L_x_4944) ;  /* 0x0000006800048947 */ /* 0x000fec0003800000 */
[----:B------:R-:W-:-:S04]  /*15fb0*/  ISETP.NE.U32.AND P0, PT, RZ, UR8, PT ;  /* 0x00000008ff007c0c */ /* 0x000fc8000bf05070 */
[----:B------:R-:W-:-:S13]  /*15fc0*/  ISETP.NE.AND.EX P0, PT, RZ, UR9, PT, P0 ;  /* 0x00000009ff007c0c */ /* 0x000fda000bf05300 */
[----:B012---:R-:W0:Y:S02]  /*15fd0*/  @P0 LDC.64 R96, c[0x0][0x3a0] ;  /* 0x0000e800ff600b82 */ /* 0x007e240000000a00 */
        /* <DEDUP_REMOVED lines=22> */
.L_x_4948:
        /* <DEDUP_REMOVED lines=12> */
.L_x_4950:
[----:B------:R-:W-:Y:S05]  /*16200*/  BSYNC.RECONVERGENT B2 ;  /* 0x0000000000027941 */ /* 0x000fea0003800200 */
.L_x_4949:
        /* <DEDUP_REMOVED lines=62> */
.L_x_4947:
[----:B------:R-:W-:Y:S05]  /*165f0*/  BSYNC.RECONVERGENT B1 ;  /* 0x0000000000017941 */ /* 0x000fea0003800200 */
.L_x_4946:
        /* <DEDUP_REMOVED lines=10> */
[----:B------:R-:W-:-:S03]  /*166a0*/  HFMA2 R45, -RZ, RZ, 0, 1.1920928955078125e-07 ;  /* 0x00000002ff2d7431 */ /* 0x000fc600000001ff */
[----:B0-----:R-:W-:Y:S01]  /*166b0*/  FMUL.FTZ R7, R7, R176 ;  /* 0x000000b007077220 */ /* 0x001fe20000410000 */
[----:B-1----:R-:W-:Y:S01]  /*166c0*/  FSETP.GTU.FTZ.AND P0, PT, R23, R177, PT ;  /* 0x000000b11700720b */ /* 0x002fe20003f1c000 */
[----:B------:R-:W-:-:S03]  /*166d0*/  IMAD.U32 R23, R52, 0x10000, RZ ;  /* 0x0001000034177824 */ /* 0x000fc600078e00ff */
        /* <DEDUP_REMOVED lines=16> */
.L_x_4953:
        /* <DEDUP_REMOVED lines=12> */
.L_x_4955:
[----:B------:R-:W-:Y:S05]  /*168a0*/  BSYNC.RECONVERGENT B2 ;  /* 0x0000000000027941 */ /* 0x000fea0003800200 */
.L_x_4954:
        /* <DEDUP_REMOVED lines=62> */
.L_x_4952:
[----:B------:R-:W-:Y:S05]  /*16c90*/  BSYNC.RECONVERGENT B1 ;  /* 0x0000000000017941 */ /* 0x000fea0003800200 */
.L_x_4951:
        /* <DEDUP_REMOVED lines=8> */
[----:B------:R-:W-:Y:S01]  /*16d20*/  FSETP.GTU.FTZ.AND P0, PT, R23, R177, PT ;  /* 0x000000b11700720b */ /* 0x000fe20003f1c000 */
[----:B------:R-:W-:Y:S01]  /*16d30*/  FMUL.FTZ R7, R7, R176 ;  /* 0x000000b007077220 */ /* 0x000fe20000410000 */
[----:B------:R-:W-:-:S04]  /*16d40*/  PRMT R23, R52, 0x7632, R23 ;  /* 0x0000763234177816 */ /* 0x000fc80000000017 */
[----:B------:R-:W-:Y:S02]  /*16d50*/  SHF.L.U32 R23, R23, 0x10, RZ ;  /* 0x0000001017177819 */ /* 0x000fe400000006ff */
[----:B------:R-:W-:Y:S02]  /*16d60*/  FSEL R7, R7, RZ, !P0 ;  /* 0x000000ff07077208 */ /* 0x000fe40004000000 */
[----:B------:R-:W-:-:S03]  /*16d70*/  PLOP3.LUT P0, PT, P0, PT, PT, 0x8, 0x80 ;  /* 0x000000000080781c */ /* 0x000fc6000070e170 */
[----:B------:R-:W-:Y:S01]  /*16d80*/  FFMA.FTZ R23, R7, R46, R23 ;  /* 0x0000002e07177223 */ /* 0x000fe20000010017 */
        /* <DEDUP_REMOVED lines=10> */
.L_x_4958:
        /* <DEDUP_REMOVED lines=12> */
.L_x_4960:
[----:B------:R-:W-:Y:S05]  /*16ef0*/  BSYNC.RECONVERGENT B2 ;  /* 0x0000000000027941 */ /* 0x000fea0003800200 */
.L_x_4959:
        /* <DEDUP_REMOVED lines=62> */
.L_x_4957:
[----:B------:R-:W-:Y:S05]  /*172e0*/  BSYNC.RECONVERGENT B1 ;  /* 0x0000000000017941 */ /* 0x000fea0003800200 */
.L_x_4956:
        /* <DEDUP_REMOVED lines=25> */
.L_x_4963:
        /* <DEDUP_REMOVED lines=12> */
.L_x_4965:
[----:B------:R-:W-:Y:S05]  /*17540*/  BSYNC.RECONVERGENT B2 ;  /* 0x0000000000027941 */ /* 0x000fea0003800200 */
.L_x_4964:
        /* <DEDUP_REMOVED lines=62> */
.L_x_4962:
[----:B------:R-:W-:Y:S05]  /*17930*/  BSYNC.RECONVERGENT B1 ;  /* 0x0000000000017941 */ /* 0x000fea0003800200 */
.L_x_4961:
        /* <DEDUP_REMOVED lines=25> */
.L_x_4968:
        /* <DEDUP_REMOVED lines=12> */
.L_x_4970:
[----:B------:R-:W-:Y:S05]  /*17b90*/  BSYNC.RECONVERGENT B2 ;  /* 0x0000000000027941 */ /* 0x000fea0003800200 */
.L_x_4969:
        /* <DEDUP_REMOVED lines=62> */
.L_x_4967:
[----:B------:R-:W-:Y:S05]  /*17f80*/  BSYNC.RECONVERGENT B1 ;  /* 0x0000000000017941 */ /* 0x000fea0003800200 */
.L_x_4966:
        /* <DEDUP_REMOVED lines=25> */
.L_x_4973:
        /* <DEDUP_REMOVED lines=12> */
.L_x_4975:
[----:B------:R-:W-:Y:S05]  /*181e0*/  BSYNC.RECONVERGENT B2 ;  /* 0x0000000000027941 */ /* 0x000fea0003800200 */
.L_x_4974:
        /* <DEDUP_REMOVED lines=62> */
.L_x_4972:
[----:B------:R-:W-:Y:S05]  /*185d0*/  BSYNC.RECONVERGENT B1 ;  /* 0x0000000000017941 */ /* 0x000fea0003800200 */
.L_x_4971:
[----:B------:R-:W-:Y:S01]  /*185e0*/  I2FP.F32.U32 R96, R98 ;  /* 0x0000006200607245 */ /* 0x000fe20000201000 */
[----:B------:R-:W-:Y:S01]  /*185f0*/  IMAD.U32 R7, R7, 0x10000, RZ ;  /* 0x0001000007077824 */ /* 0x000fe200078e00ff */
[----:B------:R-:W-:Y:S01]  /*18600*/  ISETP.NE.AND P5, PT, R97, 0x1, PT ;  /* 0x000000016100780c */ /* 0x000fe20003fa5270 */
[----:B------:R-:W-:Y:S01]  /*18610*/  BSSY.RECONVERGENT B1, `(.L_x_4976) ;  /* 0x0000061000017945 */ /* 0x000fe20003800200 */
[----:B------:R-:W-:Y:S01]  /*18620*/  PRMT R113, R54, 0x7632, R113 ;  /* 0x0000763236717816 */ /* 0x000fe20000000071 */
[----:B------:R-:W-:Y:S01]  /*18630*/  FFMA.FTZ R96, R96, R178, 1.1641532182693481445e-10 ;  /* 0x2f00000060607423 */ /* 0x000fe200000100b2 */
[----:B------:R-:W-:-:S03]  /*18640*/  FMUL.FTZ R7, R7, R141 ;  /* 0x0000008d07077220 */ /* 0x000fc60000410000 */
[----:B------:R-:W-:Y:S02]  /*18650*/  IMAD.U32 R113, R113, 0x10000, RZ ;  /* 0x0001000071717824 */ /* 0x000fe400078e00ff */
[----:B------:R-:W-:Y:S01]  /*18660*/  FMUL.FTZ R7, R7, R176 ;  /* 0x000000b007077220 */ /* 0x000fe20000410000 */
[----:B------:R-:W-:Y:S02]  /*18670*/  FSETP.GTU.FTZ.AND P4, PT, R96, R177, PT ;  /* 0x000000b16000720b */ /* 0x000fe40003f9c000 */
[----:B------:R-:W-:Y:S02]  /*18680*/  SHF.L.U32 R96, R245, 0x10, RZ ;  /* 0x00000010f5607819 */ /* 0x000fe400000006ff */
[----:B------:R-:W-:Y:S02]  /*18690*/  FSEL R7, R7, RZ, !P4 ;  /* 0x000000ff07077208 */ /* 0x000fe40006000000 */
        /* <DEDUP_REMOVED lines=13> */
.L_x_4978:
        /* <DEDUP_REMOVED lines=12> */
.L_x_4980:
[----:B------:R-:W-:Y:S05]  /*18830*/  BSYNC.RECONVERGENT B2 ;  /* 0x0000000000027941 */ /* 0x000fea0003800200 */
.L_x_4979:
        /* <DEDUP_REMOVED lines=62> */
.L_x_4977:
[----:B------:R-:W-:Y:S05]  /*18c20*/  BSYNC.RECONVERGENT B1 ;  /* 0x0000000000017941 */ /* 0x000fea0003800200 */
.L_x_4976:
[----:B------:R-:W-:Y:S01]  /*18c30*/  I2FP.F32.U32 R97, R7 ;  /* 0x0000000700617245 */ /* 0x000fe20000201000 */
[----:B------:R-:W-:Y:S01]  /*18c40*/  BSSY.RECONVERGENT B1, `(.L_x_4981) ;  /* 0x0000066000017945 */ /* 0x000fe20003800200 */
[----:B------:R-:W-:Y:S02]  /*18c50*/  SHF.L.U32 R7, R99, 0x10, RZ ;  /* 0x0000001063077819 */ /* 0x000fe400000006ff */
[----:B------:R-:W-:Y:S01]  /*18c60*/  ISETP.NE.AND P6, PT, R96, 0x1, PT ;  /* 0x000000016000780c */ /* 0x000fe20003fc5270 */
[----:B------:R-:W-:Y:S01]  /*18c70*/  FFMA.FTZ R97, R97, R178, 1.1641532182693481445e-10 ;  /* 0x2f00000061617423 */ /* 0x000fe200000100b2 */
[----:B------:R-:W-:Y:S01]  /*18c80*/  PRMT R128, R99, 0x7632, R128 ;  /* 0x0000763263807816 */ /* 0x000fe20000000080 */
[----:B------:R-:W-:Y:S01]  /*18c90*/  FMUL.FTZ R7, R7, R141 ;  /* 0x0000008d07077220 */ /* 0x000fe20000410000 */
[----:B------:R-:W-:Y:S02]  /*18ca0*/  IMAD.MOV.U32 R99, RZ, RZ, R4 ;  /* 0x000000ffff637224 */ /* 0x000fe400078e0004 */
        /* <DEDUP_REMOVED lines=17> */
.L_x_4983:
        /* <DEDUP_REMOVED lines=15> */
.L_x_4985:
[----:B------:R-:W-:Y:S05]  /*18eb0*/  BSYNC.RECONVERGENT B2 ;  /* 0x0000000000027941 */ /* 0x000fea0003800200 */
.L_x_4984:
        /* <DEDUP_REMOVED lines=62> */
.L_x_4982:
[----:B------:R-:W-:Y:S05]  /*192a0*/  BSYNC.RECONVERGENT B1 ;  /* 0x0000000000017941 */ /* 0x000fea0003800200 */
.L_x_4981:
[----:B------:R-:W-:Y:S01]  /*192b0*/  I2FP.F32.U32 R96, R99 ;  /* 0x0000006300607245 */ /* 0x000fe20000201000 */
[----:B------:R-:W-:Y:S01]  /*192c0*/  IMAD.U32 R128, R128, 0x10000, RZ ;  /* 0x0001000080807824 */ /* 0x000fe200078e00ff */
[----:B------:R-:W-:Y:S01]  /*192d0*/  F2FP.BF16.F32.PACK_AB R98, R113, R114 ;  /* 0x000000727162723e */ /* 0x000fe200000010ff */
[----:B------:R-:W-:Y:S02]  /*192e0*/  IMAD.U32 R97, R246, 0x10000, RZ ;  /* 0x00010000f6617824 */ /* 0x000fe400078e00ff */
[----:B------:R-:W-:Y:S01]  /*192f0*/  FFMA.FTZ R96, R96, R178, 1.1641532182693481445e-10 ;  /* 0x2f00000060607423 */ /* 0x000fe200000100b2 */
[----:B------:R-:W-:-:S04]  /*19300*/  FMUL.FTZ R128, R128, R141 ;  /* 0x0000008d80807220 */ /* 0x000fc80000410000 */
[----:B------:R-:W-:Y:S01]  /*19310*/  FMUL.FTZ R128, R128, R176 ;  /* 0x000000b080807220 */ /* 0x000fe20000410000 */
[----:B------:R-:W-:Y:S02]  /*19320*/  FSETP.GTU.FTZ.AND P6, PT, R96, R177, PT ;  /* 0x000000b16000720b */ /* 0x000fe40003fdc000 */
[----:B------:R-:W-:Y:S02]  /*19330*/  PRMT R96, R55, 0x7632, R96 ;  /* 0x0000763237607816 */ /* 0x000fe40000000060 */
[----:B------:R-:W-:Y:S02]  /*19340*/  FSEL R128, R128, RZ, !P6 ;  /* 0x000000ff80807208 */ /* 0x000fe40007000000 */
[----:B------:R-:W-:Y:S02]  /*19350*/  SHF.L.U32 R96, R96, 0x10, RZ ;  /* 0x0000001060607819 */ /* 0x000fe400000006ff */
[----:B------:R-:W-:-:S03]  /*19360*/  PLOP3.LUT P6, PT, P6, PT, PT, 0x8, 0x80 ;  /* 0x000000000080781c */ /* 0x000fc600037ce170 */
[----:B------:R-:W-:Y:S01]  /*19370*/  FFMA.FTZ R128, R128, R97, R96 ;  /* 0x0000006180807223 */ /* 0x000fe20000010060 */
[----:B------:R-:W-:Y:S02]  /*19380*/  F2FP.BF16.F32.PACK_AB R97, R45, R46 ;  /* 0x0000002e2d61723e */ /* 0x000fe400000010ff */
[----:B------:R-:W-:Y:S02]  /*19390*/  F2FP.BF16.F32.PACK_AB R96, R23, R24 ;  /* 0x000000181760723e */ /* 0x000fe400000010ff */
[----:B------:R-:W-:Y:S01]  /*193a0*/  F2FP.BF16.F32.PACK_AB R99, R128, R127 ;  /* 0x0000007f8063723e */ /* 0x000fe200000010ff */
[----:B------:R-:W-:Y:S06]  /*193b0*/  BRA `(.L_x_4986) ;  /* 0x0000003000ac7947 */ /* 0x000fec0003800000 */
.L_x_4945:
        /* <DEDUP_REMOVED lines=16> */
.L_x_4989:
        /* <DEDUP_REMOVED lines=12> */
.L_x_4991:
[----:B------:R-:W-:Y:S05]  /*19580*/  BSYNC.RECONVERGENT B2 ;  /* 0x0000000000027941 */ /* 0x000fea0003800200 */
.L_x_4990:
        /* <DEDUP_REMOVED lines=62> */
.L_x_4988:
[----:B------:R-:W-:Y:S05]  /*19970*/  BSYNC.RECONVERGENT B1 ;  /* 0x0000000000017941 */ /* 0x000fea0003800200 */
.L_x_4987:
        /* <DEDUP_REMOVED lines=13> */
[----:B------:R-:W-:-:S03]  /*19a50*/  IMAD.MOV.U32 R23, RZ, RZ, R4 ;  /* 0x000000ffff177224 */ /* 0x000fc600078e0004 */
[----:B------:R-:W-:Y:S02]  /*19a60*/  FSEL R24, R7, RZ, !P0 ;  /* 0x000000ff07187208 */ /* 0x000fe40004000000 */
[----:B------:R-:W-:Y:S02]  /*19a70*/  PLOP3.LUT P0, PT, P0, PT, PT, 0x8, 0x80 ;  /* 0x000000000080781c */ /* 0x000fe4000070e170 */
[----:B------:R-:W-:-:S05]  /*19a80*/  SHF.L.U32 R7, R80, 0x10, RZ ;  /* 0x0000001050077819 */ /* 0x000fca00000006ff */
[----:B------:R-:W-:Y:S01]  /*19a90*/  FMUL.FTZ R24, R7, R24 ;  /* 0x0000001807187220 */ /* 0x000fe20000410000 */
[----:B------:R-:W-:-:S05]  /*19aa0*/  PRMT R7, R96, 0x7632, R7 ;  /* 0x0000763260077816 */ /* 0x000fca0000000007 */
        /* <DEDUP_REMOVED lines=10> */
.L_x_4994:
        /* <DEDUP_REMOVED lines=12> */
.L_x_4996:
[----:B------:R-:W-:Y:S05]  /*19c10*/  BSYNC.RECONVERGENT B2 ;  /* 0x0000000000027941 */ /* 0x000fea0003800200 */
.L_x_4995:
        /* <DEDUP_REMOVED lines=62> */
.L_x_4993:
[----:B------:R-:W-:Y:S05]  /*1a000*/  BSYNC.RECONVERGENT B1 ;  /* 0x0000000000017941 */ /* 0x000fea0003800200 */
.L_x_4992:
        /* <DEDUP_REMOVED lines=23> */
.L_x_4999:
        /* <DEDUP_REMOVED lines=12> */
.L_x_5001:
[----:B------:R-:W-:Y:S05]  /*1a240*/  BSYNC.RECONVERGENT B2 ;  /* 0x0000000000027941 */ /* 0x000fea0003800200 */
.L_x_5000:
        /* <DEDUP_REMOVED lines=62> */
.L_x_4998:
[----:B------:R-:W-:Y:S05]  /*1a630*/  BSYNC.RECONVERGENT B1 ;  /* 0x0000000000017941 */ /* 0x000fea0003800200 */
.L_x_4997:
        /* <DEDUP_REMOVED lines=9> */
[----:B------:R-:W-:Y:S01]  /*1a6d0*/  FSEL R46, R7, RZ, !P1 ;  /* 0x000000ff072e7208 */ /* 0x000fe20004800000 */
[----:B------:R-:W-:Y:S01]  /*1a6e0*/  IMAD.U32 R7, R81, 0x10000, RZ ;  /* 0x0001000051077824 */ /* 0x000fe200078e00ff */
[----:B------:R-:W-:-:S03]  /*1a6f0*/  PLOP3.LUT P1, PT, P1, PT, PT, 0x8, 0x80 ;  /* 0x000000000080781c */ /* 0x000fc60000f2e170 */
[----:B------:R-:W-:Y:S01]  /*1a700*/  FMUL.FTZ R46, R7, R46 ;  /* 0x0000002e072e7220 */ /* 0x000fe20000410000 */
[----:B------:R-:W-:Y:S01]  /*1a710*/  PRMT R7, R97, 0x7632, R7 ;  /* 0x0000763261077816 */ /* 0x000fe20000000007 */
[----:B------:R-:W-:Y:S01]  /*1a720*/  HFMA2 R97, -RZ, RZ, 0, 1.1920928955078125e-07 ;  /* 0x00000002ff617431 */ /* 0x000fe200000001ff */
        /* <DEDUP_REMOVED lines=9> */
.L_x_5004:
        /* <DEDUP_REMOVED lines=12> */
.L_x_5006:
[----:B------:R-:W-:Y:S05]  /*1a880*/  BSYNC.RECONVERGENT B2 ;  /* 0x0000000000027941 */ /* 0x000fea0003800200 */
.L_x_5005:
        /* <DEDUP_REMOVED lines=62> */
.L_x_5003:
[----:B------:R-:W-:Y:S05]  /*1ac70*/  BSYNC.RECONVERGENT B1 ;  /* 0x0000000000017941 */ /* 0x000fea0003800200 */
.L_x_5002:
        /* <DEDUP_REMOVED lines=23> */
.L_x_5009:
        /* <DEDUP_REMOVED lines=12> */
.L_x_5011:
[----:B------:R-:W-:Y:S05]  /*1aeb0*/  BSYNC.RECONVERGENT B2 ;  /* 0x0000000000027941 */ /* 0x000fea0003800200 */
.L_x_5010:
        /* <DEDUP_REMOVED lines=62> */
.L_x_5008:
[----:B------:R-:W-:Y:S05]  /*1b2a0*/  BSYNC.RECONVERGENT B1 ;  /* 0x0000000000017941 */ /* 0x000fea0003800200 */
.L_x_5007:
        /* <DEDUP_REMOVED lines=13> */
[----:B------:R-:W-:Y:S02]  /*1b380*/  PRMT R7, R98, 0x7632, R7 ;  /* 0x0000763262077816 */ /* 0x000fe40000000007 */
        /* <DEDUP_REMOVED lines=10> */
.L_x_5014:
        /* <DEDUP_REMOVED lines=12> */
.L_x_5016:
[----:B------:R-:W-:Y:S05]  /*1b4f0*/  BSYNC.RECONVERGENT B2 ;  /* 0x0000000000027941 */ /* 0x000fea0003800200 */
.L_x_5015:
        /* <DEDUP_REMOVED lines=62> */
.L_x_5013:
[----:B------:R-:W-:Y:S05]  /*1b8e0*/  BSYNC.RECONVERGENT B1 ;  /* 0x0000000000017941 */ /* 0x000fea0003800200 */
.L_x_5012:
        /* <DEDUP_REMOVED lines=8> */
[----:B------:R-:W-:Y:S01]  /*1b970*/  FSETP.GTU.FTZ.AND P4, PT, R96, R177, PT ;  /* 0x000000b16000720b */ /* 0x000fe20003f9c000 */
[----:B------:R-:W-:-:S03]  /*1b980*/  HFMA2 R96, -RZ, RZ, 0, 1.1920928955078125e-07 ;  /* 0x00000002ff607431 */ /* 0x000fc600000001ff */
        /* <DEDUP_REMOVED lines=13> */
.L_x_5019:
        /* <DEDUP_REMOVED lines=12> */
.L_x_5021:
[----:B------:R-:W-:Y:S05]  /*1bb20*/  BSYNC.RECONVERGENT B2 ;  /* 0x0000000000027941 */ /* 0x000fea0003800200 */
.L_x_5020:
        /* <DEDUP_REMOVED lines=62> */
.L_x_5018:
[----:B------:R-:W-:Y:S05]  /*1bf10*/  BSYNC.RECONVERGENT B1 ;  /* 0x0000000000017941 */ /* 0x000fea0003800200 */
.L_x_5017:
[----:B------:R-:W-:Y:S01]  /*1bf20*/  I2FP.F32.U32 R97, R7 ;  /* 0x0000000700617245 */ /* 0x000fe20000201000 */
[----:B------:R-:W-:Y:S01]  /*1bf30*/  IMAD.U32 R7, R99, 0x10000, RZ ;  /* 0x0001000063077824 */ /* 0x000fe200078e00ff */
[----:B------:R-:W-:Y:S01]  /*1bf40*/  ISETP.NE.AND P6, PT, R96, 0x1, PT ;  /* 0x000000016000780c */ /* 0x000fe20003fc5270 */
[----:B------:R-:W-:Y:S01]  /*1bf50*/  BSSY.RECONVERGENT B1, `(.L_x_5022) ;  /* 0x0000063000017945 */ /* 0x000fe20003800200 */
[----:B------:R-:W-:Y:S01]  /*1bf60*/  SHF.L.U32 R127, R83, 0x10, RZ ;  /* 0x00000010537f7819 */ /* 0x000fe200000006ff */
        /* <DEDUP_REMOVED lines=19> */
.L_x_5024:
        /* <DEDUP_REMOVED lines=15> */
.L_x_5026:
[----:B------:R-:W-:Y:S05]  /*1c190*/  BSYNC.RECONVERGENT B2 ;  /* 0x0000000000027941 */ /* 0x000fea0003800200 */
.L_x_5025:
        /* <DEDUP_REMOVED lines=62> */
.L_x_5023:
[----:B------:R-:W-:Y:S05]  /*1c580*/  BSYNC.RECONVERGENT B1 ;  /* 0x0000000000017941 */ /* 0x000fea0003800200 */
.L_x_5022:
        /* <DEDUP_REMOVED lines=8> */
[----:B------:R-:W-:-:S04]  /*1c610*/  IMAD.U32 R96, R246, 0x10000, RZ ;  /* 0x00010000f6607824 */ /* 0x000fc800078e00ff */
[----:B------:R-:W-:Y:S02]  /*1c620*/  FSEL R128, R128, RZ, !P6 ;  /* 0x000000ff80807208 */ /* 0x000fe40007000000 */
[----:B------:R-:W-:-:S03]  /*1c630*/  PLOP3.LUT P6, PT, P6, PT, PT, 0x8, 0x80 ;  /* 0x000000000080781c */ /* 0x000fc600037ce170 */
[----:B------:R-:W-:Y:S01]  /*1c640*/  FMUL.FTZ R128, R96, R128 ;  /* 0x0000008060807220 */ /* 0x000fe20000410000 */
[----:B------:R-:W-:-:S04]  /*1c650*/  F2FP.BF16.F32.PACK_AB R96, R23, R24 ;  /* 0x000000181760723e */ /* 0x000fc800000010ff */
[----:B------:R-:W-:-:S07]  /*1c660*/  F2FP.BF16.F32.PACK_AB R99, R128, R127 ;  /* 0x0000007f8063723e */ /* 0x000fce00000010ff */
.L_x_4986:
        /* <DEDUP_REMOVED lines=21> */
.L_x_4944:
[----:B------:R-:W-:Y:S05]  /*1c7c0*/  BSYNC.RECONVERGENT B0 ;  /* 0x0000000000007941 */ /* 0x000fea0003800200 */
.L_x_4943:
[----:B------:R-:W-:Y:S01]  /*1c7d0*/  ISETP.GE.U32.AND P0, PT, R12, 0xa0, PT ;  /* 0x000000a00c00780c */ /* 0x000fe20003f06070 */
[----:B------:R-:W-:Y:S01]  /*1c7e0*/  BSSY.RECONVERGENT B0, `(.L_x_5027) ;  /* 0x0000685000007945 */ /* 0x000fe20003800200 */
[----:B------:R-:W-:-:S11]  /*1c7f0*/  LOP3.LUT R0, R0, 0xfffffbff, RZ, 0xc0, !PT ;  /* 0xfffffbff00007812 */ /* 0x000fd600078ec0ff */
[----:B------:R-:W-:Y:S01]  /*1c800*/  @P0 LOP3.LUT R0, R0, 0x400, RZ, 0xfc, !PT ;  /* 0x0000040000000812 */ /* 0x000fe200078efcff */
[----:B------:R-:W-:Y:S06]  /*1c810*/  @!P0 BRA `(.L_x_5028) ;  /* 0x0000006800048947 */ /* 0x000fec0003800000 */
[----:B------:R-:W-:-:S04]  /*1c820*/  ISETP.NE.U32.AND P0, PT, RZ, UR8, PT ;  /* 0x00000008ff007c0c */ /* 0x000fc8000bf05070 */
[----:B------:R-:W-:-:S13]  /*1c830*/  ISETP.NE.AND.EX P0, PT, RZ, UR9, PT, P0 ;  /* 0x00000009ff007c0c */ /* 0x000fda000bf05300 */
[----:B0123--:R-:W0:Y:S02]  /*1c840*/  @P0 LDC.64 R96, c[0x0][0x3a0] ;  /* 0x0000e800ff600b82 */ /* 0x00fe240000000a00 */
        /* <DEDUP_REMOVED lines=22> */
.L_x_5032:
        /* <DEDUP_REMOVED lines=12> */
.L_x_5034:
[----:B------:R-:W-:Y:S05]  /*1ca70*/  BSYNC.RECONVERGENT B2 ;  /* 0x0000000000027941 */ /* 0x000fea0003800200 */
.L_x_5033:
        /* <DEDUP_REMOVED lines=62> */
.L_x_5031:
[----:B------:R-:W-:Y:S05]  /*1ce60*/  BSYNC.RECONVERGENT B1 ;  /* 0x0000000000017941 */ /* 0x000fea0003800200 */
.L_x_5030:
        /* <DEDUP_REMOVED lines=30> */
.L_x_5037:
        /* <DEDUP_REMOVED lines=12> */
.L_x_5039:
[----:B------:R-:W-:Y:S05]  /*1d110*/  BSYNC.RECONVERGENT B2 ;  /* 0x0000000000027941 */ /* 0x000fea0003800200 */
.L_x_5038:
        /* <DEDUP_REMOVED lines=62> */
.L_x_5036:
[----:B------:R-:W-:Y:S05]  /*1d500*/  BSYNC.RECONVERGENT B1 ;  /* 0x0000000000017941 */ /* 0x000fea0003800200 */
.L_x_5035:
        /* <DEDUP_REMOVED lines=25> */
.L_x_5042:
        /* <DEDUP_REMOVED lines=12> */
.L_x_5044:
[----:B------:R-:W-:Y:S05]  /*1d760*/  BSYNC.RECONVERGENT B2 ;  /* 0x0000000000027941 */ /* 0x000fea0003800200 */
.L_x_5043:
        /* <DEDUP_REMOVED lines=62> */
.L_x_5041:
[----:B------:R-:W-:Y:S05]  /*1db50*/  BSYNC.RECONVERGENT B1 ;  /* 0x0000000000017941 */ /* 0x000fea0003800200 */
.L_x_5040:
        /* <DEDUP_REMOVED lines=25> */
.L_x_5047:
        /* <DEDUP_REMOVED lines=12> */
.L_x_5049:
[----:B------:R-:W-:Y:S05]  /*1ddb0*/  BSYNC.RECONVERGENT B2 ;  /* 0x0000000000027941 */ /* 0x000fea0003800200 */
.L_x_5048:
        /* <DEDUP_REMOVED lines=62> */
.L_x_5046:
[----:B------:R-:W-:Y:S05]  /*1e1a0*/  BSYNC.RECONVERGENT B1 ;  /* 0x0000000000017941 */ /* 0x000fea0003800200 */
.L_x_5045:
        /* <DEDUP_REMOVED lines=25> */
.L_x_5052:
        /* <DEDUP_REMOVED lines=12> */
.L_x_5054:
[----:B------:R-:W-:Y:S05]  /*1e400*/  BSYNC.RECONVERGENT B2 ;  /* 0x0000000000027941 */ /* 0x000fea0003800200 */
.L_x_5053:
        /* <DEDUP_REMOVED lines=62> */
.L_x_5051:
[----:B------:R-:W-:Y:S05]  /*1e7f0*/  BSYNC.RECONVERGENT B1 ;  /* 0x0000000000017941 */ /* 0x000fea0003800200 */
.L_x_5050:
        /* <DEDUP_REMOVED lines=25> */
.L_x_5057:
        /* <DEDUP_REMOVED lines=12> */
.L_x_5059:
[----:B------:R-:W-:Y:S05]  /*1ea50*/  BSYNC.RECONVERGENT B2 ;  /* 0x0000000000027941 */ /* 0x000fea0003800200 */
.L_x_5058:
        /* <DEDUP_REMOVED lines=62> */
.L_x_5056:
[----:B------:R-:W-:Y:S05]  /*1ee40*/  BSYNC.RECONVERGENT B1 ;  /* 0x0000000000017941 */ /* 0x000fea0003800200 */
.L_x_5055:
        /* <DEDUP_REMOVED lines=25> */
.L_x_5062:
        /* <DEDUP_REMOVED lines=12> */
.L_x_5064:
[----:B------:R-:W-:Y:S05]  /*1f0a0*/  BSYNC.RECONVERGENT B2 ;  /* 0x0000000000027941 */ /* 0x000fea0003800200 */
.L_x_5063:
        /* <DEDUP_REMOVED lines=62> */
.L_x_5061:
[----:B------:R-:W-:Y:S05]  /*1f490*/  BSYNC.RECONVERGENT B1 ;  /* 0x0000000000017941 */ /* 0x000fea0003800200 */
.L_x_5060:
        /* <DEDUP_REMOVED lines=25> */
.L_x_5067:
        /* <DEDUP_REMOVED lines=15> */
.L_x_5069:
[----:B------:R-:W-:Y:S05]  /*1f720*/  BSYNC.RECONVERGENT B2 ;  /* 0x0000000000027941 */ /* 0x000fea0003800200 */
.L_x_5068:
        /* <DEDUP_REMOVED lines=62> */
.L_x_5066:
[----:B------:R-:W-:Y:S05]  /*1fb10*/  BSYNC.RECONVERGENT B1 ;  /* 0x0000000000017941 */ /* 0x000fea0003800200 */
.L_x_5065:
        /* <DEDUP_REMOVED lines=17> */
.L_x_5029:
        /* <DEDUP_REMOVED lines=16> */
.L_x_5073:
        /* <DEDUP_REMOVED lines=12> */
.L_x_5075:
[----:B------:R-:W-:Y:S05]  /*1fdf0*/  BSYNC.RECONVERGENT B2 ;  /* 0x0000000000027941 */ /* 0x000fea0003800200 */
.L_x_5074:
        /* <DEDUP_REMOVED lines=62> */
.L_x_5072:
[----:B------:R-:W-:Y:S05]  /*201e0*/  BSYNC.RECONVERGENT B1 ;  /* 0x0000000000017941 */ /* 0x000fea0003800200 */
.L_x_5071:
        /* <DEDUP_REMOVED lines=29> */
.L_x_5078:
        /* <DEDUP_REMOVED lines=12> */
.L_x_5080:
[----:B------:R-:W-:Y:S05]  /*20480*/  BSYNC.RECONVERGENT B2 ;  /* 0x0000000000027941 */ /* 0x000fea0003800200 */
.L_x_5079:
        /* <DEDUP_REMOVED lines=62> */
.L_x_5077:
[----:B------:R-:W-:Y:S05]  /*20870*/  BSYNC.RECONVERGENT B1 ;  /* 0x0000000000017941 */ /* 0x000fea0003800200 */
.L_x_5076:
        /* <DEDUP_REMOVED lines=23> */
.L_x_5083:
        /* <DEDUP_REMOVED lines=12> */
.L_x_5085:
[----:B------:R-:W-:Y:S05]  /*20ab0*/  BSYNC.RECONVERGENT B2 ;  /* 0x0000000000027941 */ /* 0x000fea0003800200 */
.L_x_5084:
        /* <DEDUP_REMOVED lines=62> */
.L_x_5082:
[----:B------:R-:W-:Y:S05]  /*20ea0*/  BSYNC.RECONVERGENT B1 ;  /* 0x0000000000017941 */ /* 0x000fea0003800200 */
.L_x_5081:
        /* <DEDUP_REMOVED lines=9> */
[----:B------:R-:W-:-:S03]  /*20f40*/  IMAD.MOV.U32 R43, RZ, RZ, R4 ;  /* 0x000000ffff2b7224 */ /* 0x000fc600078e0004 */
[----:B------:R-:W-:Y:S02]  /*20f50*/  FSEL R7, R7, RZ, !P1 ;  /* 0x000000ff07077208 */ /* 0x000fe40004800000 */
        /* <DEDUP_REMOVED lines=13> */
.L_x_5088:
        /* <DEDUP_REMOVED lines=12> */
.L_x_5090:
[----:B------:R-:W-:Y:S05]  /*210f0*/  BSYNC.RECONVERGENT B2 ;  /* 0x0000000000027941 */ /* 0x000fea0003800200 */
.L_x_5089:
        /* <DEDUP_REMOVED lines=62> */
.L_x_5087:
[----:B------:R-:W-:Y:S05]  /*214e0*/  BSYNC.RECONVERGENT B1 ;  /* 0x0000000000017941 */ /* 0x000fea0003800200 */
.L_x_5086:
        /* <DEDUP_REMOVED lines=23> */
.L_x_5093:
        /* <DEDUP_REMOVED lines=12> */
.L_x_5095:
[----:B------:R-:W-:Y:S05]  /*21720*/  BSYNC.RECONVERGENT B2 ;  /* 0x0000000000027941 */ /* 0x000fea0003800200 */
.L_x_5094:
        /* <DEDUP_REMOVED lines=62> */
.L_x_5092:
[----:B------:R-:W-:Y:S05]  /*21b10*/  BSYNC.RECONVERGENT B1 ;  /* 0x0000000000017941 */ /* 0x000fea0003800200 */
.L_x_5091:
        /* <DEDUP_REMOVED lines=24> */
.L_x_5098:
        /* <DEDUP_REMOVED lines=12> */
.L_x_5100:
[----:B------:R-:W-:Y:S05]  /*21d60*/  BSYNC.RECONVERGENT B2 ;  /* 0x0000000000027941 */ /* 0x000fea0003800200 */
.L_x_5099:
        /* <DEDUP_REMOVED lines=62> */
.L_x_5097:
[----:B------:R-:W-:Y:S05]  /*22150*/  BSYNC.RECONVERGENT B1 ;  /* 0x0000000000017941 */ /* 0x000fea0003800200 */
.L_x_5096:
        /* <DEDUP_REMOVED lines=23> */
.L_x_5103:
        /* <DEDUP_REMOVED lines=12> */
.L_x_5105:
[----:B------:R-:W-:Y:S05]  /*22390*/  BSYNC.RECONVERGENT B2 ;  /* 0x0000000000027941 */ /* 0x000fea0003800200 */
.L_x_5104:
        /* <DEDUP_REMOVED lines=62> */
.L_x_5102:
[----:B------:R-:W-:Y:S05]  /*22780*/  BSYNC.RECONVERGENT B1 ;  /* 0x0000000000017941 */ /* 0x000fea0003800200 */
.L_x_5101:
        /* <DEDUP_REMOVED lines=24> */
.L_x_5108:
        /* <DEDUP_REMOVED lines=15> */
.L_x_5110:
[----:B------:R-:W-:Y:S05]  /*22a00*/  BSYNC.RECONVERGENT B2 ;  /* 0x0000000000027941 */ /* 0x000fea0003800200 */
.L_x_5109:
        /* <DEDUP_REMOVED lines=62> */
.L_x_5107:
[----:B------:R-:W-:Y:S05]  /*22df0*/  BSYNC.RECONVERGENT B1 ;  /* 0x0000000000017941 */ /* 0x000fea0003800200 */
.L_x_5106:
        /* <DEDUP_REMOVED lines=14> */
.L_x_5070:
        /* <DEDUP_REMOVED lines=21> */
.L_x_5028:
[----:B------:R-:W-:Y:S05]  /*23030*/  BSYNC.RECONVERGENT B0 ;  /* 0x0000000000007941 */ /* 0x000fea0003800200 */
.L_x_5027:
[----:B------:R-:W-:Y:S01]  /*23040*/  ISETP.GE.U32.AND P0, PT, R12, 0xc0, PT ;  /* 0x000000c00c00780c */ /* 0x000fe20003f06070 */
[----:B------:R-:W-:Y:S01]  /*23050*/  BSSY.RECONVERGENT B0, `(.L_x_5111) ;  /* 0x0000689000007945 */ /* 0x000fe20003800200 */
[----:B------:R-:W-:-:S11]  /*23060*/  LOP3.LUT R0, R0, 0xfffffdff, RZ, 0xc0, !PT ;  /* 0xfffffdff00007812 */ /* 0x000fd600078ec0ff */
[----:B------:R-:W-:Y:S01]  /*23070*/  @P0 LOP3.LUT R0, R0, 0x200, RZ, 0xfc, !PT ;  /* 0x0000020000000812 */ /* 0x000fe200078efcff */
[----:B------:R-:W-:Y:S06]  /*23080*/  @!P0 BRA `(.L_x_5112) ;  /* 0x0000006800148947 */ /* 0x000fec0003800000 */
[----:B------:R-:W-:-:S04]  /*23090*/  ISETP.NE.U32.AND P0, PT, RZ, UR8, PT ;  /* 0x00000008ff007c0c */ /* 0x000fc8000bf05070 */
[----:B------:R-:W-:-:S13]  /*230a0*/  ISETP.NE.AND.EX P0, PT, RZ, UR9, PT, P0 ;  /* 0x00000009ff007c0c */ /* 0x000fda000bf05300 */
[----:B01234-:R-:W0:Y:S02]  /*230b0*/  @P0 LDC.64 R96, c[0x0][0x3a0] ;  /* 0x0000e800ff600b82 */ /* 0x01fe240000000a00 */
        /* <DEDUP_REMOVED lines=22> */
.L_x_5116:
        /* <DEDUP_REMOVED lines=12> */
.L_x_5118:
[----:B------:R-:W-:Y:S05]  /*232e0*/  BSYNC.RECONVERGENT B2 ;  /* 0x0000000000027941 */ /* 0x000fea0003800200 */
.L_x_5117:
        /* <DEDUP_REMOVED lines=62> */
.L_x_5115:
[----:B------:R-:W-:Y:S05]  /*236d0*/  BSYNC.RECONVERGENT B1 ;  /* 0x0000000000017941 */ /* 0x000fea0003800200 */
.L_x_5114:
[----:B------:R-:W0:Y:S01]  /*236e0*/  LDC R176, c[0x0][0x408] ;  /* 0x00010200ffb07b82 */ /* 0x000e220000000800 */
[----:B------:R-:W-:Y:S01]  /*236f0*/  I2FP.F32.U32 R19, R19 ;  /* 0x0000001300137245 */ /* 0x000fe20000201000 */
[----:B------:R-:W-:Y:S01]  /*23700*/  IMAD.MOV.U32 R178, RZ, RZ, 0x2f800000 ;  /* 0x2f800000ffb27424 */ /* 0x000fe200078e00ff */
[----:B------:R-:W-:Y:S01]  /*23710*/  LOP3.LUT R0, R0, 0xfffffffd, RZ, 0xc0, !PT ;  /* 0xfffffffd00007812 */ /* 0x000fe200078ec0ff */
[----:B-----5:R-:W-:Y:S01]  /*23720*/  IMAD.U32 R7, R96, 0x10000, RZ ;  /* 0x0001000060077824 */ /* 0x020fe200078e00ff */
[----:B------:R-:W-:Y:S01]  /*23730*/  BSSY.RECONVERGENT B1, `(.L_x_5119) ;  /* 0x0000064000017945 */ /* 0x000fe20003800200 */
[----:B------:R-:W-:Y:S01]  /*23740*/  FFMA.FTZ R19, R19, R178, 1.1641532182693481445e-10 ;  /* 0x2f00000013137423 */ /* 0x000fe200000100b2 */
[----:B------:R-:W-:Y:S01]  /*23750*/  IMAD.MOV.U32 R41, RZ, RZ, 0x2 ;  /* 0x00000002ff297424 */ /* 0x000fe200078e00ff */
[----:B------:R-:W1:Y:S01]  /*23760*/  LDC R177, c[0x0][0x404] ;  /* 0x00010100ffb17b82 */ /* 0x000e620000000800 */
[----:B------:R-:W-:-:S04]  /*23770*/  FMUL.FTZ R7, R7, R141 ;  /* 0x0000008d07077220 */ /* 0x000fc80000410000 */
        /* <DEDUP_REMOVED lines=20> */
.L_x_5121:
        /* <DEDUP_REMOVED lines=12> */
.L_x_5123:
[----:B------:R-:W-:Y:S05]  /*23980*/  BSYNC.RECONVERGENT B2 ;  /* 0x0000000000027941 */ /* 0x000fea0003800200 */
.L_x_5122:
        /* <DEDUP_REMOVED lines=62> */
.L_x_5120:
[----:B------:R-:W-:Y:S05]  /*23d70*/  BSYNC.RECONVERGENT B1 ;  /* 0x0000000000017941 */ /* 0x000fea0003800200 */
.L_x_5119:
        /* <DEDUP_REMOVED lines=10> */
[----:B------:R-:W-:Y:S02]  /*23e20*/  PRMT R19, R52, 0x7632, R19 ;  /* 0x0000763234137816 */ /* 0x000fe40000000013 */
[----:B------:R-:W-:Y:S02]  /*23e30*/  FSEL R7, R7, RZ, !P0 ;  /* 0x000000ff07077208 */ /* 0x000fe40004000000 */
[----:B------:R-:W-:Y:S01]  /*23e40*/  PLOP3.LUT P0, PT, P0, PT, PT, 0x8, 0x80 ;  /* 0x000000000080781c */ /* 0x000fe2000070e170 */
[----:B------:R-:W-:-:S04]  /*23e50*/  IMAD.U32 R19, R19, 0x10000, RZ ;  /* 0x0001000013137824 */ /* 0x000fc800078e00ff */
[----:B------:R-:W-:Y:S01]  /*23e60*/  FFMA.FTZ R19, R7, R42, R19 ;  /* 0x0000002a07137223 */ /* 0x000fe20000010013 */
        /* <DEDUP_REMOVED lines=10> */
.L_x_5126:
        /* <DEDUP_REMOVED lines=12> */
.L_x_5128:
[----:B------:R-:W-:Y:S05]  /*23fd0*/  BSYNC.RECONVERGENT B2 ;  /* 0x0000000000027941 */ /* 0x000fea0003800200 */
.L_x_5127:
        /* <DEDUP_REMOVED lines=62> */
.L_x_5125:
[----:B------:R-:W-:Y:S05]  /*243c0*/  BSYNC.RECONVERGENT B1 ;  /* 0x0000000000017941 */ /* 0x000fea0003800200 */
.L_x_5124:
        /* <DEDUP_REMOVED lines=25> */
.L_x_5131:
        /* <DEDUP_REMOVED lines=12> */
.L_x_5133:
[----:B------:R-:W-:Y:S05]  /*24620*/  BSYNC.RECONVERGENT B2 ;  /* 0x0000000000027941 */ /* 0x000fea0003800200 */
.L_x_5132:
        /* <DEDUP_REMOVED lines=62> */
.L_x_5130:
[----:B------:R-:W-:Y:S05]  /*24a10*/  BSYNC.RECONVERGENT B1 ;  /* 0x0000000000017941 */ /* 0x000fea0003800200 */
.L_x_5129:
        /* <DEDUP_REMOVED lines=25> */
.L_x_5136:
        /* <DEDUP_REMOVED lines=12> */
.L_x_5138:
[----:B------:R-:W-:Y:S05]  /*24c70*/  BSYNC.RECONVERGENT B2 ;  /* 0x0000000000027941 */ /* 0x000fea0003800200 */
.L_x_5137:
        /* <DEDUP_REMOVED lines=62> */
.L_x_5135:
[----:B------:R-:W-:Y:S05]  /*25060*/  BSYNC.RECONVERGENT B1 ;  /* 0x0000000000017941 */ /* 0x000fea0003800200 */
.L_x_5134:
        /* <DEDUP_REMOVED lines=25> */
.L_x_5141:
        /* <DEDUP_REMOVED lines=12> */
.L_x_5143:
[----:B------:R-:W-:Y:S05]  /*252c0*/  BSYNC.RECONVERGENT B2 ;  /* 0x0000000000027941 */ /* 0x000fea0003800200 */
.L_x_5142:
        /* <DEDUP_REMOVED lines=62> */
.L_x_5140:
[----:B------:R-:W-:Y:S05]  /*256b0*/  BSYNC.RECONVERGENT B1 ;  /* 0x0000000000017941 */ /* 0x000fea0003800200 */
.L_x_5139:
[----:B------:R-:W2:Y:S01]  /*256c0*/  LDL R131, [R1] ;  /* 0x0000000001837983 */ /* 0x000ea20000100800 */
        /* <DEDUP_REMOVED lines=9> */
[----:B------:R-:W-:-:S04]  /*25760*/  IMAD.U32 R109, R109, 0x10000, RZ ;  /* 0x000100006d6d7824 */ /* 0x000fc800078e00ff */
[----:B------:R-:W-:Y:S02]  /*25770*/  FSEL R7, R7, RZ, !P4 ;  /* 0x000000ff07077208 */ /* 0x000fe40006000000 */
[----:B------:R-:W-:Y:S01]  /*25780*/  PLOP3.LUT P4, PT, P4, PT, PT, 0x8, 0x80 ;  /* 0x000000000080781c */ /* 0x000fe2000278e170 */
[----:B--2---:R-:W-:-:S04]  /*25790*/  IMAD.U32 R96, R131, 0x10000, RZ ;  /* 0x0001000083607824 */ /* 0x004fc800078e00ff */
        /* <DEDUP_REMOVED lines=12> */
.L_x_5146:
        /* <DEDUP_REMOVED lines=12> */
.L_x_5148:
[----:B------:R-:W-:Y:S05]  /*25920*/  BSYNC.RECONVERGENT B2 ;  /* 0x0000000000027941 */ /* 0x000fea0003800200 */
.L_x_5147:
        /* <DEDUP_REMOVED lines=62> */
.L_x_5145:
[----:B------:R-:W-:Y:S05]  /*25d10*/  BSYNC.RECONVERGENT B1 ;  /* 0x0000000000017941 */ /* 0x000fea0003800200 */
.L_x_5144:
        /* <DEDUP_REMOVED lines=25> */
.L_x_5151:
        /* <DEDUP_REMOVED lines=15> */
.L_x_5153:
[----:B------:R-:W-:Y:S05]  /*25fa0*/  BSYNC.RECONVERGENT B2 ;  /* 0x0000000000027941 */ /* 0x000fea0003800200 */
.L_x_5152:
        /* <DEDUP_REMOVED lines=62> */
.L_x_5150:
[----:B------:R-:W-:Y:S05]  /*26390*/  BSYNC.RECONVERGENT B1 ;  /* 0x0000000000017941 */ /* 0x000fea0003800200 */
.L_x_5149:
[----:B------:R-:W2:Y:S01]  /*263a0*/  LDL R97, [R1+0x4] ;  /* 0x0000040001617983 */ /* 0x000ea20000100800 */
[----:B------:R-:W-:Y:S01]  /*263b0*/  I2FP.F32.U32 R96, R99 ;  /* 0x0000006300607245 */ /* 0x000fe20000201000 */
[----:B------:R-:W-:Y:S01]  /*263c0*/  IMAD.U32 R132, R132, 0x10000, RZ ;  /* 0x0001000084847824 */ /* 0x000fe200078e00ff */
[----:B------:R-:W-:-:S03]  /*263d0*/  F2FP.BF16.F32.PACK_AB R98, R109, R110 ;  /* 0x0000006e6d62723e */ /* 0x000fc600000010ff */
[----:B------:R-:W-:Y:S01]  /*263e0*/  FFMA.FTZ R96, R96, R178, 1.1641532182693481445e-10 ;  /* 0x2f00000060607423 */ /* 0x000fe200000100b2 */
[----:B------:R-:W-:-:S04]  /*263f0*/  FMUL.FTZ R132, R132, R141 ;  /* 0x0000008d84847220 */ /* 0x000fc80000410000 */
[----:B------:R-:W-:Y:S01]  /*26400*/  FMUL.FTZ R132, R132, R176 ;  /* 0x000000b084847220 */ /* 0x000fe20000410000 */
[----:B------:R-:W-:Y:S02]  /*26410*/  FSETP.GTU.FTZ.AND P6, PT, R96, R177, PT ;  /* 0x000000b16000720b */ /* 0x000fe40003fdc000 */
[----:B------:R-:W-:Y:S02]  /*26420*/  PRMT R96, R55, 0x7632, R96 ;  /* 0x0000763237607816 */ /* 0x000fe40000000060 */
[----:B------:R-:W-:Y:S02]  /*26430*/  FSEL R132, R132, RZ, !P6 ;  /* 0x000000ff84847208 */ /* 0x000fe40007000000 */
[----:B------:R-:W-:Y:S01]  /*26440*/  PLOP3.LUT P6, PT, P6, PT, PT, 0x8, 0x80 ;  /* 0x000000000080781c */ /* 0x000fe200037ce170 */
[----:B------:R-:W-:Y:S01]  /*26450*/  IMAD.U32 R96, R96, 0x10000, RZ ;  /* 0x0001000060607824 */ /* 0x000fe200078e00ff */
[----:B--2---:R-:W-:-:S05]  /*26460*/  SHF.L.U32 R97, R97, 0x10, RZ ;  /* 0x0000001061617819 */ /* 0x004fca00000006ff */
[----:B------:R-:W-:Y:S01]  /*26470*/  FFMA.FTZ R132, R132, R97, R96 ;  /* 0x0000006184847223 */ /* 0x000fe20000010060 */
[----:B------:R-:W-:Y:S02]  /*26480*/  F2FP.BF16.F32.PACK_AB R97, R41, R42 ;  /* 0x0000002a2961723e */ /* 0x000fe400000010ff */
[----:B------:R-:W-:Y:S02]  /*26490*/  F2FP.BF16.F32.PACK_AB R96, R19, R20 ;  /* 0x000000141360723e */ /* 0x000fe400000010ff */
[----:B------:R-:W-:Y:S01]  /*264a0*/  F2FP.BF16.F32.PACK_AB R99, R132, R131 ;  /* 0x000000838463723e */ /* 0x000fe200000010ff */
[----:B------:R-:W-:Y:S06]  /*264b0*/  BRA `(.L_x_5154) ;  /* 0x0000003000b47947 */ /* 0x000fec0003800000 */
.L_x_5113:
        /* <DEDUP_REMOVED lines=16> */
.L_x_5157:
        /* <DEDUP_REMOVED lines=12> */
.L_x_5159:
[----:B------:R-:W-:Y:S05]  /*26680*/  BSYNC.RECONVERGENT B2 ;  /* 0x0000000000027941 */ /* 0x000fea0003800200 */
.L_x_5158:
        /* <DEDUP_REMOVED lines=62> */
.L_x_5156:
[----:B------:R-:W-:Y:S05]  /*26a70*/  BSYNC.RECONVERGENT B1 ;  /* 0x0000000000017941 */ /* 0x000fea0003800200 */
.L_x_5155:
[----:B------:R-:W0:Y:S01]  /*26a80*/  LDC R176, c[0x0][0x408] ;  /* 0x00010200ffb07b82 */ /* 0x000e220000000800 */
[----:B------:R-:W-:Y:S01]  /*26a90*/  HFMA2 R178, -RZ, RZ, 0.1171875, 0 ;  /* 0x2f800000ffb27431 */ /* 0x000fe200000001ff */
[----:B------:R-:W-:Y:S01]  /*26aa0*/  I2FP.F32.U32 R19, R19 ;  /* 0x0000001300137245 */ /* 0x000fe20000201000 */
[----:B-----5:R-:W-:Y:S01]  /*26ab0*/  IMAD.U32 R7, R96, 0x10000, RZ ;  /* 0x0001000060077824 */ /* 0x020fe200078e00ff */
[----:B------:R-:W-:Y:S01]  /*26ac0*/  LOP3.LUT R0, R0, 0xfffffffd, RZ, 0xc0, !PT ;  /* 0xfffffffd00007812 */ /* 0x000fe200078ec0ff */
[----:B------:R-:W-:Y:S01]  /*26ad0*/  BSSY.RECONVERGENT B1, `(.L_x_5160) ;  /* 0x0000063000017945 */ /* 0x000fe20003800200 */
[----:B------:R-:W-:Y:S02]  /*26ae0*/  HFMA2 R41, -RZ, RZ, 0, 1.1920928955078125e-07 ;  /* 0x00000002ff297431 */ /* 0x000fe400000001ff */
[----:B------:R-:W-:Y:S01]  /*26af0*/  FMUL.FTZ R7, R7, R141 ;  /* 0x0000008d07077220 */ /* 0x000fe20000410000 */
[----:B------:R-:W1:Y:S01]  /*26b00*/  LDC R177, c[0x0][0x404] ;  /* 0x00010100ffb17b82 */ /* 0x000e620000000800 */
[----:B------:R-:W-:-:S02]  /*26b10*/  FFMA.FTZ R19, R19, R178, 1.1641532182693481445e-10 ;  /* 0x2f00000013137423 */ /* 0x000fc400000100b2 */
[----:B0-----:R-:W-:-:S03]  /*26b20*/  FMUL.FTZ R7, R7, R176 ;  /* 0x000000b007077220 */ /* 0x001fc60000410000 */
[----:B-1----:R-:W-:Y:S01]  /*26b30*/  FSETP.GTU.FTZ.AND P0, PT, R19, R177, PT ;  /* 0x000000b11300720b */ /* 0x002fe20003f1c000 */
[----:B------:R-:W-:-:S03]  /*26b40*/  IMAD.MOV.U32 R19, RZ, RZ, R4 ;  /* 0x000000ffff137224 */ /* 0x000fc600078e0004 */
[----:B------:R-:W-:Y:S01]  /*26b50*/  FSEL R20, R7, RZ, !P0 ;  /* 0x000000ff07147208 */ /* 0x000fe20004000000 */
[----:B------:R-:W-:Y:S01]  /*26b60*/  IMAD.U32 R7, R72, 0x10000, RZ ;  /* 0x0001000048077824 */ /* 0x000fe200078e00ff */
[----:B------:R-:W-:-:S03]  /*26b70*/  PLOP3.LUT P0, PT, P0, PT, PT, 0x8, 0x80 ;  /* 0x000000000080781c */ /* 0x000fc6000070e170 */
[----:B------:R-:W-:Y:S01]  /*26b80*/  FMUL.FTZ R20, R7, R20 ;  /* 0x0000001407147220 */ /* 0x000fe20000410000 */
[----:B------:R-:W-:-:S09]  /*26b90*/  PRMT R7, R96, 0x7632, R7 ;  /* 0x0000763260077816 */ /* 0x000fd20000000007 */
        /* <DEDUP_REMOVED lines=11> */
.L_x_5162:
        /* <DEDUP_REMOVED lines=12> */
.L_x_5164:
[----:B------:R-:W-:Y:S05]  /*26d10*/  BSYNC.RECONVERGENT B2 ;  /* 0x0000000000027941 */ /* 0x000fea0003800200 */
.L_x_5163:
        /* <DEDUP_REMOVED lines=62> */
.L_x_5161:
[----:B------:R-:W-:Y:S05]  /*27100*/  BSYNC.RECONVERGENT B1 ;  /* 0x0000000000017941 */ /* 0x000fea0003800200 */
.L_x_5160:
        /* <DEDUP_REMOVED lines=23> */
.L_x_5167:
        /* <DEDUP_REMOVED lines=12> */
.L_x_5169:
[----:B------:R-:W-:Y:S05]  /*27340*/  BSYNC.RECONVERGENT B2 ;  /* 0x0000000000027941 */ /* 0x000fea0003800200 */
.L_x_5168:
        /* <DEDUP_REMOVED lines=62> */
.L_x_5166:
[----:B------:R-:W-:Y:S05]  /*27730*/  BSYNC.RECONVERGENT B1 ;  /* 0x0000000000017941 */ /* 0x000fea0003800200 */
.L_x_5165:
        /* <DEDUP_REMOVED lines=9> */
[----:B------:R-:W-:-:S04]  /*277d0*/  MOV R41, R4 ;  /* 0x0000000400297202 */ /* 0x000fc80000000f00 */
        /* <DEDUP_REMOVED lines=14> */
.L_x_5172:
        /* <DEDUP_REMOVED lines=12> */
.L_x_5174:
[----:B------:R-:W-:Y:S05]  /*27980*/  BSYNC.RECONVERGENT B2 ;  /* 0x0000000000027941 */ /* 0x000fea0003800200 */
.L_x_5173:
        /* <DEDUP_REMOVED lines=62> */
.L_x_5171:
[----:B------:R-:W-:Y:S05]  /*27d70*/  BSYNC.RECONVERGENT B1 ;  /* 0x0000000000017941 */ /* 0x000fea0003800200 */
.L_x_5170:
        /* <DEDUP_REMOVED lines=23> */
.L_x_5177:
        /* <DEDUP_REMOVED lines=12> */
.L_x_5179:
[----:B------:R-:W-:Y:S05]  /*27fb0*/  BSYNC.RECONVERGENT B2 ;  /* 0x0000000000027941 */ /* 0x000fea0003800200 */
.L_x_5178:
        /* <DEDUP_REMOVED lines=62> */
.L_x_5176:
[----:B------:R-:W-:Y:S05]  /*283a0*/  BSYNC.RECONVERGENT B1 ;  /* 0x0000000000017941 */ /* 0x000fea0003800200 */
.L_x_5175:
        /* <DEDUP_REMOVED lines=24> */
.L_x_5182:
        /* <DEDUP_REMOVED lines=12> */
.L_x_5184:
[----:B------:R-:W-:Y:S05]  /*285f0*/  BSYNC.RECONVERGENT B2 ;  /* 0x0000000000027941 */ /* 0x000fea0003800200 */
.L_x_5183:
        /* <DEDUP_REMOVED lines=62> */
.L_x_5181:
[----:B------:R-:W-:Y:S05]  /*289e0*/  BSYNC.RECONVERGENT B1 ;  /* 0x0000000000017941 */ /* 0x000fea0003800200 */
.L_x_5180:
[----:B------:R-:W2:Y:S01]  /*289f0*/  LDL R109, [R1] ;  /* 0x00000000016d7983 */ /* 0x000ea20000100800 */
        /* <DEDUP_REMOVED lines=10> */
[----:B------:R-:W-:Y:S01]  /*28aa0*/  PLOP3.LUT P4, PT, P4, PT, PT, 0x8, 0x80 ;  /* 0x000000000080781c */ /* 0x000fe2000278e170 */
[----:B--2---:R-:W-:-:S04]  /*28ab0*/  IMAD.U32 R109, R109, 0x10000, RZ ;  /* 0x000100006d6d7824 */ /* 0x004fc800078e00ff */
[----:B------:R-:W-:Y:S01]  /*28ac0*/  FMUL.FTZ R109, R109, R7 ;  /* 0x000000076d6d7220 */ /* 0x000fe20000410000 */
        /* <DEDUP_REMOVED lines=10> */
.L_x_5187:
        /* <DEDUP_REMOVED lines=12> */
.L_x_5189:
[----:B------:R-:W-:Y:S05]  /*28c30*/  BSYNC.RECONVERGENT B2 ;  /* 0x0000000000027941 */ /* 0x000fea0003800200 */
.L_x_5188:
        /* <DEDUP_REMOVED lines=62> */
.L_x_5186:
[----:B------:R-:W-:Y:S05]  /*29020*/  BSYNC.RECONVERGENT B1 ;  /* 0x0000000000017941 */ /* 0x000fea0003800200 */
.L_x_5185:
        /* <DEDUP_REMOVED lines=24> */
.L_x_5192:
        /* <DEDUP_REMOVED lines=15> */
.L_x_5194:
[----:B------:R-:W-:Y:S05]  /*292a0*/  BSYNC.RECONVERGENT B2 ;  /* 0x0000000000027941 */ /* 0x000fea0003800200 */
.L_x_5193:
        /* <DEDUP_REMOVED lines=62> */
.L_x_5191:
[----:B------:R-:W-:Y:S05]  /*29690*/  BSYNC.RECONVERGENT B1 ;  /* 0x0000000000017941 */ /* 0x000fea0003800200 */
.L_x_5190:
[----:B------:R-:W2:Y:S01]  /*296a0*/  LDL R97, [R1+0x4] ;  /* 0x0000040001617983 */ /* 0x000ea20000100800 */
[----:B------:R-:W-:Y:S01]  /*296b0*/  I2FP.F32.U32 R96, R99 ;  /* 0x0000006300607245 */ /* 0x000fe20000201000 */
[----:B------:R-:W-:Y:S01]  /*296c0*/  IMAD.U32 R132, R132, 0x10000, RZ ;  /* 0x0001000084847824 */ /* 0x000fe200078e00ff */
[----:B------:R-:W-:-:S03]  /*296d0*/  F2FP.BF16.F32.PACK_AB R98, R109, R110 ;  /* 0x0000006e6d62723e */ /* 0x000fc600000010ff */
[----:B------:R-:W-:Y:S01]  /*296e0*/  FFMA.FTZ R96, R96, R178, 1.1641532182693481445e-10 ;  /* 0x2f00000060607423 */ /* 0x000fe200000100b2 */
[----:B------:R-:W-:-:S04]  /*296f0*/  FMUL.FTZ R132, R132, R141 ;  /* 0x0000008d84847220 */ /* 0x000fc80000410000 */
[----:B------:R-:W-:Y:S01]  /*29700*/  FMUL.FTZ R132, R132, R176 ;  /* 0x000000b084847220 */ /* 0x000fe20000410000 */
[----:B------:R-:W-:-:S04]  /*29710*/  FSETP.GTU.FTZ.AND P6, PT, R96, R177, PT ;  /* 0x000000b16000720b */ /* 0x000fc80003fdc000 */
[----:B------:R-:W-:Y:S02]  /*29720*/  FSEL R132, R132, RZ, !P6 ;  /* 0x000000ff84847208 */ /* 0x000fe40007000000 */
[----:B------:R-:W-:Y:S02]  /*29730*/  PLOP3.LUT P6, PT, P6, PT, PT, 0x8, 0x80 ;  /* 0x000000000080781c */ /* 0x000fe400037ce170 */
[----:B--2---:R-:W-:Y:S02]  /*29740*/  SHF.L.U32 R96, R97, 0x10, RZ ;  /* 0x0000001061607819 */ /* 0x004fe400000006ff */
[----:B------:R-:W-:-:S03]  /*29750*/  F2FP.BF16.F32.PACK_AB R97, R41, R42 ;  /* 0x0000002a2961723e */ /* 0x000fc600000010ff */
[----:B------:R-:W-:Y:S01]  /*29760*/  FMUL.FTZ R132, R96, R132 ;  /* 0x0000008460847220 */ /* 0x000fe20000410000 */
[----:B------:R-:W-:-:S04]  /*29770*/  F2FP.BF16.F32.PACK_AB R96, R19, R20 ;  /* 0x000000141360723e */ /* 0x000fc800000010ff */
[----:B------:R-:W-:-:S07]  /*29780*/  F2FP.BF16.F32.PACK_AB R99, R132, R131 ;  /* 0x000000838463723e */ /* 0x000fce00000010ff */
.L_x_5154:
        /* <DEDUP_REMOVED lines=21> */
.L_x_5112:
[----:B------:R-:W-:Y:S05]  /*298e0*/  BSYNC.RECONVERGENT B0 ;  /* 0x0000000000007941 */ /* 0x000fea0003800200 */
.L_x_5111:
        /* <DEDUP_REMOVED lines=30> */
.L_x_5200:
        /* <DEDUP_REMOVED lines=12> */
.L_x_5202:
[----:B------:R-:W-:Y:S05]  /*29b90*/  BSYNC.RECONVERGENT B2 ;  /* 0x0000000000027941 */ /* 0x000fea0003800200 */
.L_x_5201:
        /* <DEDUP_REMOVED lines=62> */
.L_x_5199:
[----:B------:R-:W-:Y:S05]  /*29f80*/  BSYNC.RECONVERGENT B1 ;  /* 0x0000000000017941 */ /* 0x000fea0003800200 */
.L_x_5198:
[----:B------:R-:W0:Y:S01]  /*29f90*/  LDC R176, c[0x0][0x408] ;  /* 0x00010200ffb07b82 */ /* 0x000e220000000800 */
[----:B------:R-:W-:Y:S01]  /*29fa0*/  I2FP.F32.U32 R17, R17 ;  /* 0x0000001100117245 */ /* 0x000fe20000201000 */
[----:B------:R-:W-:Y:S01]  /*29fb0*/  IMAD.MOV.U32 R178, RZ, RZ, 0x2f800000 ;  /* 0x2f800000ffb27424 */ /* 0x000fe200078e00ff */
[----:B-----5:R-:W-:Y:S01]  /*29fc0*/  SHF.L.U32 R7, R96, 0x10, RZ ;  /* 0x0000001060077819 */ /* 0x020fe200000006ff */
[----:B------:R-:W-:Y:S01]  /*29fd0*/  BSSY.RECONVERGENT B1, `(.L_x_5203) ;  /* 0x0000065000017945 */ /* 0x000fe20003800200 */
[----:B------:R-:W-:Y:S01]  /*29fe0*/  LOP3.LUT R0, R0, 0xfffffffd, RZ, 0xc0, !PT ;  /* 0xfffffffd00007812 */ /* 0x000fe200078ec0ff */
[----:B------:R-:W-:Y:S01]  /*29ff0*/  FFMA.FTZ R17, R17, R178, 1.1641532182693481445e-10 ;  /* 0x2f00000011117423 */ /* 0x000fe200000100b2 */
[----:B------:R-:W-:Y:S01]  /*2a000*/  HFMA2 R39, -RZ, RZ, 0, 1.1920928955078125e-07 ;  /* 0x00000002ff277431 */ /* 0x000fe200000001ff */
[----:B------:R-:W1:Y:S01]  /*2a010*/  LDC R177, c[0x0][0x404] ;  /* 0x00010100ffb17b82 */ /* 0x000e620000000800 */
[----:B------:R-:W-:-:S04]  /*2a020*/  FMUL.FTZ R7, R7, R141 ;  /* 0x0000008d07077220 */ /* 0x000fc80000410000 */
        /* <DEDUP_REMOVED lines=20> */
.L_x_5205:
        /* <DEDUP_REMOVED lines=12> */
.L_x_5207:
[----:B------:R-:W-:Y:S05]  /*2a230*/  BSYNC.RECONVERGENT B2 ;  /* 0x0000000000027941 */ /* 0x000fea0003800200 */
.L_x_5206:
        /* <DEDUP_REMOVED lines=62> */
.L_x_5204:
[----:B------:R-:W-:Y:S05]  /*2a620*/  BSYNC.RECONVERGENT B1 ;  /* 0x0000000000017941 */ /* 0x000fea0003800200 */
.L_x_5203:
[----:B------:R-:W2:Y:S01]  /*2a630*/  LDL R40, [R1+0x8] ;  /* 0x0000080001287983 */ /* 0x000ea20000100800 */
        /* <DEDUP_REMOVED lines=9> */
[----:B------:R-:W-:Y:S02]  /*2a6d0*/  PRMT R17, R52, 0x7632, R17 ;  /* 0x0000763234117816 */ /* 0x000fe40000000011 */
[----:B------:R-:W-:Y:S02]  /*2a6e0*/  FSEL R7, R7, RZ, !P0 ;  /* 0x000000ff07077208 */ /* 0x000fe40004000000 */
[----:B------:R-:W-:Y:S02]  /*2a6f0*/  SHF.L.U32 R17, R17, 0x10, RZ ;  /* 0x0000001011117819 */ /* 0x000fe400000006ff */
[----:B------:R-:W-:Y:S01]  /*2a700*/  PLOP3.LUT P0, PT, P0, PT, PT, 0x8, 0x80 ;  /* 0x000000000080781c */ /* 0x000fe2000070e170 */
[----:B--2---:R-:W-:-:S04]  /*2a710*/  IMAD.U32 R40, R40, 0x10000, RZ ;  /* 0x0001000028287824 */ /* 0x004fc800078e00ff */
[----:B------:R-:W-:Y:S01]  /*2a720*/  FFMA.FTZ R17, R7, R40, R17 ;  /* 0x0000002807117223 */ /* 0x000fe20000010011 */
        /* <DEDUP_REMOVED lines=10> */
.L_x_5210:
        /* <DEDUP_REMOVED lines=12> */
.L_x_5212:
[----:B------:R-:W-:Y:S05]  /*2a890*/  BSYNC.RECONVERGENT B2 ;  /* 0x0000000000027941 */ /* 0x000fea0003800200 */
.L_x_5211:
        /* <DEDUP_REMOVED lines=62> */
.L_x_5209:
[----:B------:R-:W-:Y:S05]  /*2ac80*/  BSYNC.RECONVERGENT B1 ;  /* 0x0000000000017941 */ /* 0x000fea0003800200 */
.L_x_5208:
        /* <DEDUP_REMOVED lines=25> */
.L_x_5215:
        /* <DEDUP_REMOVED lines=12> */
.L_x_5217:
[----:B------:R-:W-:Y:S05]  /*2aee0*/  BSYNC.RECONVERGENT B2 ;  /* 0x0000000000027941 */ /* 0x000fea0003800200 */
.L_x_5216:
        /* <DEDUP_REMOVED lines=62> */
.L_x_5214:
[----:B------:R-:W-:Y:S05]  /*2b2d0*/  BSYNC.RECONVERGENT B1 ;  /* 0x0000000000017941 */ /* 0x000fea0003800200 */
.L_x_5213:
[----:B------:R-:W2:Y:S01]  /*2b2e0*/  LDL R96, [R1+0xc] ;  /* 0x00000c0001607983 */ /* 0x000ea20000100800 */
        /* <DEDUP_REMOVED lines=25> */
.L_x_5220:
        /* <DEDUP_REMOVED lines=12> */
.L_x_5222:
[----:B------:R-:W-:Y:S05]  /*2b540*/  BSYNC.RECONVERGENT B2 ;  /* 0x0000000000027941 */ /* 0x000fea0003800200 */
.L_x_5221:
        /* <DEDUP_REMOVED lines=62> */
.L_x_5219:
[----:B------:R-:W-:Y:S05]  /*2b930*/  BSYNC.RECONVERGENT B1 ;  /* 0x0000000000017941 */ /* 0x000fea0003800200 */
.L_x_5218:
        /* <DEDUP_REMOVED lines=25> */
.L_x_5225:
        /* <DEDUP_REMOVED lines=12> */
.L_x_5227:
[----:B------:R-:W-:Y:S05]  /*2bb90*/  BSYNC.RECONVERGENT B2 ;  /* 0x0000000000027941 */ /* 0x000fea0003800200 */
.L_x_5226:
        /* <DEDUP_REMOVED lines=62> */
.L_x_5224:
[----:B------:R-:W-:Y:S05]  /*2bf80*/  BSYNC.RECONVERGENT B1 ;  /* 0x0000000000017941 */ /* 0x000fea0003800200 */
.L_x_5223:
[----:B------:R-:W2:Y:S01]  /*2bf90*/  LDL R133, [R1+0x10] ;  /* 0x0000100001857983 */ /* 0x000ea20000100800 */
        /* <DEDUP_REMOVED lines=9> */
[----:B------:R-:W-:-:S04]  /*2c030*/  FSETP.GTU.FTZ.AND P4, PT, R96, R177, PT ;  /* 0x000000b16000720b */ /* 0x000fc80003f9c000 */
[----:B------:R-:W-:Y:S02]  /*2c040*/  FSEL R7, R7, RZ, !P4 ;  /* 0x000000ff07077208 */ /* 0x000fe40006000000 */
[----:B------:R-:W-:Y:S02]  /*2c050*/  PLOP3.LUT P4, PT, P4, PT, PT, 0x8, 0x80 ;  /* 0x000000000080781c */ /* 0x000fe4000278e170 */
[----:B--2---:R-:W-:-:S05]  /*2c060*/  SHF.L.U32 R96, R133, 0x10, RZ ;  /* 0x0000001085607819 */ /* 0x004fca00000006ff */
        /* <DEDUP_REMOVED lines=12> */
.L_x_5230:
        /* <DEDUP_REMOVED lines=12> */
.L_x_5232:
[----:B------:R-:W-:Y:S05]  /*2c1f0*/  BSYNC.RECONVERGENT B2 ;  /* 0x0000000000027941 */ /* 0x000fea0003800200 */
.L_x_5231:
        /* <DEDUP_REMOVED lines=62> */
.L_x_5229:
[----:B------:R-:W-:Y:S05]  /*2c5e0*/  BSYNC.RECONVERGENT B1 ;  /* 0x0000000000017941 */ /* 0x000fea0003800200 */
.L_x_5228:
        /* <DEDUP_REMOVED lines=25> */
.L_x_5235:
        /* <DEDUP_REMOVED lines=15> */
.L_x_5237:
[----:B------:R-:W-:Y:S05]  /*2c870*/  BSYNC.RECONVERGENT B2 ;  /* 0x0000000000027941 */ /* 0x000fea0003800200 */
.L_x_5236:
        /* <DEDUP_REMOVED lines=62> */
.L_x_5234:
[----:B------:R-:W-:Y:S05]  /*2cc60*/  BSYNC.RECONVERGENT B1 ;  /* 0x0000000000017941 */ /* 0x000fea0003800200 */
.L_x_5233:
        /* <DEDUP_REMOVED lines=14> */
[----:B------:R-:W-:Y:S02]  /*2cd50*/  F2FP.BF16.F32.PACK_AB R97, R39, R40 ;  /* 0x000000282761723e */ /* 0x000fe400000010ff */
[----:B------:R-:W-:Y:S02]  /*2cd60*/  F2FP.BF16.F32.PACK_AB R96, R17, R18 ;  /* 0x000000121160723e */ /* 0x000fe400000010ff */
[----:B------:R-:W-:Y:S01]  /*2cd70*/  F2FP.BF16.F32.PACK_AB R99, R134, R133 ;  /* 0x000000858663723e */ /* 0x000fe200000010ff */
[----:B------:R-:W-:Y:S06]  /*2cd80*/  BRA `(.L_x_5238) ;  /* 0x0000003000bc7947 */ /* 0x000fec0003800000 */
.L_x_5197:
        /* <DEDUP_REMOVED lines=16> */
.L_x_5241:
        /* <DEDUP_REMOVED lines=12> */
.L_x_5243:
[----:B------:R-:W-:Y:S05]  /*2cf50*/  BSYNC.RECONVERGENT B2 ;  /* 0x0000000000027941 */ /* 0x000fea0003800200 */
.L_x_5242:
        /* <DEDUP_REMOVED lines=62> */
.L_x_5240:
[----:B------:R-:W-:Y:S05]  /*2d340*/  BSYNC.RECONVERGENT B1 ;  /* 0x0000000000017941 */ /* 0x000fea0003800200 */
.L_x_5239:
[----:B------:R-:W0:Y:S01]  /*2d350*/  LDC R176, c[0x0][0x408] ;  /* 0x00010200ffb07b82 */ /* 0x000e220000000800 */
[----:B------:R-:W-:Y:S01]  /*2d360*/  I2FP.F32.U32 R17, R17 ;  /* 0x0000001100117245 */ /* 0x000fe20000201000 */
[----:B------:R-:W-:Y:S01]  /*2d370*/  IMAD.MOV.U32 R178, RZ, RZ, 0x2f800000 ;  /* 0x2f800000ffb27424 */ /* 0x000fe200078e00ff */
[----:B------:R-:W-:Y:S01]  /*2d380*/  LOP3.LUT R0, R0, 0xfffffffd, RZ, 0xc0, !PT ;  /* 0xfffffffd00007812 */ /* 0x000fe200078ec0ff */
[----:B-----5:R-:W-:Y:S01]  /*2d390*/  IMAD.U32 R7, R96, 0x10000, RZ ;  /* 0x0001000060077824 */ /* 0x020fe200078e00ff */
[----:B------:R-:W-:Y:S01]  /*2d3a0*/  SHF.L.U32 R18, R68, 0x10, RZ ;  /* 0x0000001044127819 */ /* 0x000fe200000006ff */
        /* <DEDUP_REMOVED lines=23> */
.L_x_5246:
        /* <DEDUP_REMOVED lines=12> */
.L_x_5248:
[----:B------:R-:W-:Y:S05]  /*2d5e0*/  BSYNC.RECONVERGENT B2 ;  /* 0x0000000000027941 */ /* 0x000fea0003800200 */
.L_x_5247:
        /* <DEDUP_REMOVED lines=62> */
.L_x_5245:
[----:B------:R-:W-:Y:S05]  /*2d9d0*/  BSYNC.RECONVERGENT B1 ;  /* 0x0000000000017941 */ /* 0x000fea0003800200 */
.L_x_5244:
[----:B------:R-:W2:Y:S01]  /*2d9e0*/  LDL R40, [R1+0x8] ;  /* 0x0000080001287983 */ /* 0x000ea20000100800 */
        /* <DEDUP_REMOVED lines=23> */
.L_x_5251:
        /* <DEDUP_REMOVED lines=12> */
.L_x_5253:
[----:B------:R-:W-:Y:S05]  /*2dc20*/  BSYNC.RECONVERGENT B2 ;  /* 0x0000000000027941 */ /* 0x000fea0003800200 */
.L_x_5252:
        /* <DEDUP_REMOVED lines=62> */
.L_x_5250:
[----:B------:R-:W-:Y:S05]  /*2e010*/  BSYNC.RECONVERGENT B1 ;  /* 0x0000000000017941 */ /* 0x000fea0003800200 */
.L_x_5249:
        /* <DEDUP_REMOVED lines=24> */
.L_x_5256:
        /* <DEDUP_REMOVED lines=12> */
.L_x_5258:
[----:B------:R-:W-:Y:S05]  /*2e260*/  BSYNC.RECONVERGENT B2 ;  /* 0x0000000000027941 */ /* 0x000fea0003800200 */
.L_x_5257:
        /* <DEDUP_REMOVED lines=62> */
.L_x_5255:
[----:B------:R-:W-:Y:S05]  /*2e650*/  BSYNC.RECONVERGENT B1 ;  /* 0x0000000000017941 */ /* 0x000fea0003800200 */
.L_x_5254:
[----:B------:R-:W2:Y:S01]  /*2e660*/  LDL R96, [R1+0xc] ;  /* 0x00000c0001607983 */ /* 0x000ea20000100800 */
[----:B------:R-:W-:Y:S01]  /*2e670*/  I2FP.F32.U32 R39, R39 ;  /* 0x0000002700277245 */ /* 0x000fe20000201000 */
[----:B------:R-:W-:Y:S01]  /*2e680*/  IMAD.U32 R7, R7, 0x10000, RZ ;  /* 0x0001000007077824 */ /* 0x000fe200078e00ff */
[----:B------:R-:W-:Y:S01]  /*2e690*/  ISETP.NE.AND P3, PT, R97, 0x1, PT ;  /* 0x000000016100780c */ /* 0x000fe20003f65270 */
[----:B------:R-:W-:Y:S02]  /*2e6a0*/  BSSY.RECONVERGENT B1, `(.L_x_5259) ;  /* 0x000005f000017945 */ /* 0x000fe40003800200 */
[----:B------:R-:W-:Y:S01]  /*2e6b0*/  FFMA.FTZ R39, R39, R178, 1.1641532182693481445e-10 ;  /* 0x2f00000027277423 */ /* 0x000fe200000100b2 */
[----:B------:R-:W-:-:S04]  /*2e6c0*/  FMUL.FTZ R7, R7, R141 ;  /* 0x0000008d07077220 */ /* 0x000fc80000410000 */
[----:B------:R-:W-:Y:S01]  /*2e6d0*/  FMUL.FTZ R7, R7, R176 ;  /* 0x000000b007077220 */ /* 0x000fe20000410000 */
[----:B------:R-:W-:-:S04]  /*2e6e0*/  FSETP.GTU.FTZ.AND P2, PT, R39, R177, PT ;  /* 0x000000b12700720b */ /* 0x000fc80003f5c000 */
[----:B------:R-:W-:Y:S02]  /*2e6f0*/  FSEL R7, R7, RZ, !P2 ;  /* 0x000000ff07077208 */ /* 0x000fe40005000000 */
[----:B------:R-:W-:Y:S02]  /*2e700*/  PLOP3.LUT P2, PT, P2, PT, PT, 0x8, 0x80 ;  /* 0x000000000080781c */ /* 0x000fe4000174e170 */
[----:B--2---:R-:W-:Y:S01]  /*2e710*/  SHF.L.U32 R39, R96, 0x10, RZ ;  /* 0x0000001060277819 */ /* 0x004fe200000006ff */
[----:B------:R-:W-:-:S04]  /*2e720*/  IMAD.MOV.U32 R96, RZ, RZ, 0x2 ;  /* 0x00000002ff607424 */ /* 0x000fc800078e00ff */
[----:B------:R-:W-:Y:S01]  /*2e730*/  FMUL.FTZ R39, R39, R7 ;  /* 0x0000000727277220 */ /* 0x000fe20000410000 */
        /* <DEDUP_REMOVED lines=10> */
.L_x_5261:
        /* <DEDUP_REMOVED lines=12> */
.L_x_5263:
[----:B------:R-:W-:Y:S05]  /*2e8a0*/  BSYNC.RECONVERGENT B2 ;  /* 0x0000000000027941 */ /* 0x000fea0003800200 */
.L_x_5262:
        /* <DEDUP_REMOVED lines=62> */
.L_x_5260:
[----:B------:R-:W-:Y:S05]  /*2ec90*/  BSYNC.RECONVERGENT B1 ;  /* 0x0000000000017941 */ /* 0x000fea0003800200 */
.L_x_5259:
        /* <DEDUP_REMOVED lines=24> */
.L_x_5266:
        /* <DEDUP_REMOVED lines=12> */
.L_x_5268:
[----:B------:R-:W-:Y:S05]  /*2eee0*/  BSYNC.RECONVERGENT B2 ;  /* 0x0000000000027941 */ /* 0x000fea0003800200 */
.L_x_5267:
        /* <DEDUP_REMOVED lines=62> */
.L_x_5265:
[----:B------:R-:W-:Y:S05]  /*2f2d0*/  BSYNC.RECONVERGENT B1 ;  /* 0x0000000000017941 */ /* 0x000fea0003800200 */
.L_x_5264:
        /* <DEDUP_REMOVED lines=10> */
[----:B------:R-:W-:Y:S02]  /*2f380*/  FSEL R7, R7, RZ, !P4 ;  /* 0x000000ff07077208 */ /* 0x000fe40006000000 */
[----:B------:R-:W-:Y:S01]  /*2f390*/  PLOP3.LUT P4, PT, P4, PT, PT, 0x8, 0x80 ;  /* 0x000000000080781c */ /* 0x000fe2000278e170 */
[----:B--2---:R-:W-:-:S04]  /*2f3a0*/  IMAD.U32 R107, R107, 0x10000, RZ ;  /* 0x000100006b6b7824 */ /* 0x004fc800078e00ff */
[----:B------:R-:W-:Y:S01]  /*2f3b0*/  FMUL.FTZ R107, R107, R7 ;  /* 0x000000076b6b7220 */ /* 0x000fe20000410000 */
        /* <DEDUP_REMOVED lines=10> */
.L_x_5271:
        /* <DEDUP_REMOVED lines=12> */
.L_x_5273:
[----:B------:R-:W-:Y:S05]  /*2f520*/  BSYNC.RECONVERGENT B2 ;  /* 0x0000000000027941 */ /* 0x000fea0003800200 */
.L_x_5272:
        /* <DEDUP_REMOVED lines=62> */
.L_x_5270:
[----:B------:R-:W-:Y:S05]  /*2f910*/  BSYNC.RECONVERGENT B1 ;  /* 0x0000000000017941 */ /* 0x000fea0003800200 */
.L_x_5269:
        /* <DEDUP_REMOVED lines=24> */
.L_x_5276:
        /* <DEDUP_REMOVED lines=15> */
.L_x_5278:
[----:B------:R-:W-:Y:S05]  /*2fb90*/  BSYNC.RECONVERGENT B2 ;  /* 0x0000000000027941 */ /* 0x000fea0003800200 */
.L_x_5277:
        /* <DEDUP_REMOVED lines=62> */
.L_x_5275:
[----:B------:R-:W-:Y:S05]  /*2ff80*/  BSYNC.RECONVERGENT B1 ;  /* 0x0000000000017941 */ /* 0x000fea0003800200 */
.L_x_5274:
[----:B------:R-:W2:Y:S01]  /*2ff90*/  LDL R97, [R1+0x14] ;  /* 0x0000140001617983 */ /* 0x000ea20000100800 */
[----:B------:R-:W-:Y:S02]  /*2ffa0*/  I2FP.F32.U32 R96, R99 ;  /* 0x0000006300607245 */ /* 0x000fe40000201000 */
[----:B------:R-:W-:Y:S02]  /*2ffb0*/  SHF.L.U32 R134, R134, 0x10, RZ ;  /* 0x0000001086867819 */ /* 0x000fe400000006ff */
[----:B------:R-:W-:Y:S01]  /*2ffc0*/  F2FP.BF16.F32.PACK_AB R98, R107, R108 ;  /* 0x0000006c6b62723e */ /* 0x000fe200000010ff */
[----:B------:R-:W-:Y:S02]  /*2ffd0*/  FFMA.FTZ R96, R96, R178, 1.1641532182693481445e-10 ;  /* 0x2f00000060607423 */ /* 0x000fe400000100b2 */
[----:B------:R-:W-:-:S03]  /*2ffe0*/  FMUL.FTZ R134, R134, R141 ;  /* 0x0000008d86867220 */ /* 0x000fc60000410000 */
[----:B------:R-:W-:Y:S01]  /*2fff0*/  FSETP.GTU.FTZ.AND P6, PT, R96, R177, PT ;  /* 0x000000b16000720b */ /* 0x000fe20003fdc000 */
[----:B------:R-:W-:-:S05]  /*30000*/  FMUL.FTZ R134, R134, R176 ;  /* 0x000000b086867220 */ /* 0x000fca0000410000 */
[----:B------:R-:W-:Y:S02]  /*30010*/  FSEL R134, R134, RZ, !P6 ;  /* 0x000000ff86867208 */ /* 0x000fe40007000000 */
[----:B------:R-:W-:Y:S01]  /*30020*/  PLOP3.LUT P6, PT, P6, PT, PT, 0x8, 0x80 ;  /* 0x000000000080781c */ /* 0x000fe200037ce170 */
[----:B--2---:R-:W-:Y:S01]  /*30030*/  IMAD.U32 R96, R97, 0x10000, RZ ;  /* 0x0001000061607824 */ /* 0x004fe200078e00ff */
[----:B------:R-:W-:-:S03]  /*30040*/  F2FP.BF16.F32.PACK_AB R97, R39, R40 ;  /* 0x000000282761723e */ /* 0x000fc600000010ff */
[----:B------:R-:W-:Y:S01]  /*30050*/  FMUL.FTZ R134, R96, R134 ;  /* 0x0000008660867220 */ /* 0x000fe20000410000 */
[----:B------:R-:W-:-:S04]  /*30060*/  F2FP.BF16.F32.PACK_AB R96, R17, R18 ;  /* 0x000000121160723e */ /* 0x000fc800000010ff */
[----:B------:R-:W-:-:S07]  /*30070*/  F2FP.BF16.F32.PACK_AB R99, R134, R133 ;  /* 0x000000858663723e */ /* 0x000fce00000010ff */
.L_x_5238:
        /* <DEDUP_REMOVED lines=10> */
[----:B------:R-:W-:Y:S02]  /*30120*/  LOP3.LUT P6, RZ, R0, 0x2, RZ, 0xc0, !PT ;  /* 0x0000000200ff7812 */ /* 0x000fe400078cc0ff */
[----:B------:R-:W-:Y:S01]  /*30130*/  LOP3.LUT R96, R156, R96, R98, 0xfe, !PT ;  /* 0x000000609c607212 */ /* 0x000fe200078efe62 */
[----:B------:R-:W-:Y:S01]  /*30140*/  IMAD.MOV.U32 R156, RZ, RZ, R143 ;  /* 0x000000ffff9c7224 */ /* 0x000fe200078e008f */
[----:B------:R-:W-:Y:S02]  /*30150*/  SEL R99, RZ, 0x1, !P3 ;  /* 0x00000001ff637807 */ /* 0x000fe40005800000 */
[----:B------:R-:W-:-:S02]  /*30160*/  SEL R98, RZ, 0x1, !P6 ;  /* 0x00000001ff627807 */ /* 0x000fc40007000000 */
[----:B------:R-:W-:Y:S02]  /*30170*/  LOP3.LUT R97, R97, R99, RZ, 0xfc, !PT ;  /* 0x0000006361617212 */ /* 0x000fe400078efcff */
[----:B------:R-:W-:Y:S02]  /*30180*/  LOP3.LUT R96, R96, R98, RZ, 0xfc, !PT ;  /* 0x0000006260607212 */ /* 0x000fe400078efcff */
[----:B------:R-:W0:Y:S02]  /*30190*/  LDC.64 R98, c[0x0][0x3b0] ;  /* 0x0000ec00ff627b82 */ /* 0x000e240000000a00 */
[C---:B0-----:R-:W-:Y:S01]  /*301a0*/  IMAD.WIDE.U32 R98, R142.reuse, 0x8, R98 ;  /* 0x000000088e627825 */ /* 0x041fe200078e0062 */
[----:B------:R-:W-:-:S04]  /*301b0*/  IADD3 R142, PT, PT, R142, 0x20, RZ ;  /* 0x000000208e8e7810 */ /* 0x000fc80007ffe0ff */
[----:B------:R0:W-:Y:S03]  /*301c0*/  STG.E.64 desc[UR6][R98.64], R96 ;  /* 0x0000006062007986 */ /* 0x0001e6000c101b06 */
.L_x_5196:
[----:B------:R-:W-:Y:S05]  /*301d0*/  BSYNC.RECONVERGENT B0 ;  /* 0x0000000000007941 */ /* 0x000fea0003800200 */
.L_x_5195:
        /* <DEDUP_REMOVED lines=30> */
.L_x_5284:
        /* <DEDUP_REMOVED lines=12> */
.L_x_5286:
[----:B------:R-:W-:Y:S05]  /*30480*/  BSYNC.RECONVERGENT B2 ;  /* 0x0000000000027941 */ /* 0x000fea0003800200 */
.L_x_5285:
        /* <DEDUP_REMOVED lines=62> */
.L_x_5283:
[----:B------:R-:W-:Y:S05]  /*30870*/  BSYNC.RECONVERGENT B1 ;  /* 0x0000000000017941 */ /* 0x000fea0003800200 */
.L_x_5282:
[----:B------:R-:W0:Y:S01]  /*30880*/  LDC R176, c[0x0][0x408] ;  /* 0x00010200ffb07b82 */ /* 0x000e220000000800 */
[----:B------:R-:W-:Y:S01]  /*30890*/  HFMA2 R178, -RZ, RZ, 0.1171875, 0 ;  /* 0x2f800000ffb27431 */ /* 0x000fe200000001ff */
[----:B------:R-:W-:Y:S01]  /*308a0*/  I2FP.F32.U32 R15, R15 ;  /* 0x0000000f000f7245 */ /* 0x000fe20000201000 */
[----:B-----5:R-:W-:Y:S01]  /*308b0*/  IMAD.U32 R7, R96, 0x10000, RZ ;  /* 0x0001000060077824 */ /* 0x020fe200078e00ff */
[----:B------:R-:W-:Y:S01]  /*308c0*/  LOP3.LUT R0, R0, 0xfffffffd, RZ, 0xc0, !PT ;  /* 0xfffffffd00007812 */ /* 0x000fe200078ec0ff */
[----:B------:R-:W-:Y:S01]  /*308d0*/  BSSY.RECONVERGENT B1, `(.L_x_5287) ;  /* 0x0000064000017945 */ /* 0x000fe20003800200 */
[----:B------:R-:W-:Y:S02]  /*308e0*/  IMAD.MOV.U32 R37, RZ, RZ, 0x2 ;  /* 0x00000002ff257424 */ /* 0x000fe400078e00ff */
[----:B------:R-:W-:Y:S01]  /*308f0*/  FMUL.FTZ R7, R7, R141 ;  /* 0x0000008d07077220 */ /* 0x000fe20000410000 */
[----:B------:R-:W1:Y:S01]  /*30900*/  LDC R177, c[0x0][0x404] ;  /* 0x00010100ffb17b82 */ /* 0x000e620000000800 */
[----:B------:R-:W-:-:S02]  /*30910*/  FFMA.FTZ R15, R15, R178, 1.1641532182693481445e-10 ;  /* 0x2f0000000f0f7423 */ /* 0x000fc400000100b2 */
[----:B0-----:R-:W-:-:S03]  /*30920*/  FMUL.FTZ R7, R7, R176 ;  /* 0x000000b007077220 */ /* 0x001fc60000410000 */
        /* <DEDUP_REMOVED lines=19> */
.L_x_5289:
        /* <DEDUP_REMOVED lines=12> */
.L_x_5291:
[----:B------:R-:W-:Y:S05]  /*30b20*/  BSYNC.RECONVERGENT B2 ;  /* 0x0000000000027941 */ /* 0x000fea0003800200 */
.L_x_5290:
        /* <DEDUP_REMOVED lines=62> */
.L_x_5288:
[----:B------:R-:W-:Y:S05]  /*30f10*/  BSYNC.RECONVERGENT B1 ;  /* 0x0000000000017941 */ /* 0x000fea0003800200 */
.L_x_5287:
[----:B------:R-:W2:Y:S01]  /*30f20*/  LDL R38, [R1+0x18] ;  /* 0x0000180001267983 */ /* 0x000ea20000100800 */
[----:B------:R-:W-:Y:S01]  /*30f30*/  I2FP.F32.U32 R15, R15 ;  /* 0x0000000f000f7245 */ /* 0x000fe20000201000 */
[----:B------:R-:W-:Y:S01]  /*30f40*/  BSSY.RECONVERGENT B1, `(.L_x_5292) ;  /* 0x0000063000017945 */ /* 0x000fe20003800200 */
[----:B------:R-:W-:Y:S01]  /*30f50*/  SHF.L.U32 R7, R7, 0x10, RZ ;  /* 0x0000001007077819 */ /* 0x000fe200000006ff */
[----:B------:R-:W-:Y:S01]  /*30f60*/  HFMA2 R96, -RZ, RZ, 0, 1.1920928955078125e-07 ;  /* 0x00000002ff607431 */ /* 0x000fe200000001ff */
        /* <DEDUP_REMOVED lines=21> */
.L_x_5294:
        /* <DEDUP_REMOVED lines=12> */
.L_x_5296:
[----:B------:R-:W-:Y:S05]  /*31180*/  BSYNC.RECONVERGENT B2 ;  /* 0x0000000000027941 */ /* 0x000fea0003800200 */
.L_x_5295:
        /* <DEDUP_REMOVED lines=62> */
.L_x_5293:
[----:B------:R-:W-:Y:S05]  /*31570*/  BSYNC.RECONVERGENT B1 ;  /* 0x0000000000017941 */ /* 0x000fea0003800200 */
.L_x_5292:
        /* <DEDUP_REMOVED lines=25> */
.L_x_5299:
        /* <DEDUP_REMOVED lines=12> */
.L_x_5301:
[----:B------:R-:W-:Y:S05]  /*317d0*/  BSYNC.RECONVERGENT B2 ;  /* 0x0000000000027941 */ /* 0x000fea0003800200 */
.L_x_5300:
        /* <DEDUP_REMOVED lines=62> */
.L_x_5298:
[----:B------:R-:W-:Y:S05]  /*31bc0*/  BSYNC.RECONVERGENT B1 ;  /* 0x0000000000017941 */ /* 0x000fea0003800200 */
.L_x_5297:
        /* <DEDUP_REMOVED lines=26> */
.L_x_5304:
        /* <DEDUP_REMOVED lines=12> */
.L_x_5306:
[----:B------:R-:W-:Y:S05]  /*31e30*/  BSYNC.RECONVERGENT B2 ;  /* 0x0000000000027941 */ /* 0x000fea0003800200 */
.L_x_5305:
        /* <DEDUP_REMOVED lines=62> */
.L_x_5303:
[----:B------:R-:W-:Y:S05]  /*32220*/  BSYNC.RECONVERGENT B1 ;  /* 0x0000000000017941 */ /* 0x000fea0003800200 */
.L_x_5302:
        /* <DEDUP_REMOVED lines=25> */
.L_x_5309:
        /* <DEDUP_REMOVED lines=12> */
.L_x_5311:
[----:B------:R-:W-:Y:S05]  /*32480*/  BSYNC.RECONVERGENT B2 ;  /* 0x0000000000027941 */ /* 0x000fea0003800200 */
.L_x_5310:
        /* <DEDUP_REMOVED lines=62> */
.L_x_5308:
[----:B------:R-:W-:Y:S05]  /*32870*/  BSYNC.RECONVERGENT B1 ;  /* 0x0000000000017941 */ /* 0x000fea0003800200 */
.L_x_5307:
[----:B------:R-:W2:Y:S01]  /*32880*/  LDL R135, [R1+0x20] ;  /* 0x0000200001877983 */ /* 0x000ea20000100800 */
        /* <DEDUP_REMOVED lines=9> */
[----:B------:R-:W-:-:S04]  /*32920*/  FSETP.GTU.FTZ.AND P4, PT, R96, R177, PT ;  /* 0x000000b16000720b */ /* 0x000fc80003f9c000 */
[----:B------:R-:W-:Y:S02]  /*32930*/  FSEL R7, R7, RZ, !P4 ;  /* 0x000000ff07077208 */ /* 0x000fe40006000000 */
[----:B------:R-:W-:Y:S01]  /*32940*/  PLOP3.LUT P4, PT, P4, PT, PT, 0x8, 0x80 ;  /* 0x000000000080781c */ /* 0x000fe2000278e170 */
[----:B--2---:R-:W-:-:S04]  /*32950*/  IMAD.U32 R96, R135, 0x10000, RZ ;  /* 0x0001000087607824 */ /* 0x004fc800078e00ff */
[----:B------:R-:W-:Y:S01]  /*32960*/  FFMA.FTZ R105, R7, R96, R105 ;  /* 0x0000006007697223 */ /* 0x000fe20000010069 */
        /* <DEDUP_REMOVED lines=11> */
.L_x_5314:
        /* <DEDUP_REMOVED lines=12> */
.L_x_5316:
[----:B------:R-:W-:Y:S05]  /*32ae0*/  BSYNC.RECONVERGENT B2 ;  /* 0x0000000000027941 */ /* 0x000fea0003800200 */
.L_x_5315:
        /* <DEDUP_REMOVED lines=62> */
.L_x_5313:
[----:B------:R-:W-:Y:S05]  /*32ed0*/  BSYNC.RECONVERGENT B1 ;  /* 0x0000000000017941 */ /* 0x000fea0003800200 */
.L_x_5312:
        /* <DEDUP_REMOVED lines=25> */
.L_x_5319:
        /* <DEDUP_REMOVED lines=15> */
.L_x_5321:
[----:B------:R-:W-:Y:S05]  /*33160*/  BSYNC.RECONVERGENT B2 ;  /* 0x0000000000027941 */ /* 0x000fea0003800200 */
.L_x_5320:
        /* <DEDUP_REMOVED lines=62> */
.L_x_5318:
[----:B------:R-:W-:Y:S05]  /*33550*/  BSYNC.RECONVERGENT B1 ;  /* 0x0000000000017941 */ /* 0x000fea0003800200 */
.L_x_5317:
[----:B------:R-:W2:Y:S01]  /*33560*/  LDL R97, [R1+0x24] ;  /* 0x0000240001617983 */ /* 0x000ea20000100800 */
[----:B------:R-:W-:Y:S02]  /*33570*/  I2FP.F32.U32 R96, R99 ;  /* 0x0000006300607245 */ /* 0x000fe40000201000 */
        /* <DEDUP_REMOVED lines=12> */
[----:B------:R-:W-:Y:S02]  /*33640*/  F2FP.BF16.F32.PACK_AB R97, R37, R38 ;  /* 0x000000262561723e */ /* 0x000fe400000010ff */
[----:B------:R-:W-:Y:S02]  /*33650*/  F2FP.BF16.F32.PACK_AB R96, R15, R16 ;  /* 0x000000100f60723e */ /* 0x000fe400000010ff */
[----:B------:R-:W-:Y:S01]  /*33660*/  F2FP.BF16.F32.PACK_AB R99, R136, R135 ;  /* 0x000000878863723e */ /* 0x000fe200000010ff */
[----:B------:R-:W-:Y:S06]  /*33670*/  BRA `(.L_x_5322) ;  /* 0x0000003000bc7947 */ /* 0x000fec0003800000 */
.L_x_5281:
        /* <DEDUP_REMOVED lines=16> */
.L_x_5325:
        /* <DEDUP_REMOVED lines=12> */
.L_x_5327:
[----:B------:R-:W-:Y:S05]  /*33840*/  BSYNC.RECONVERGENT B2 ;  /* 0x0000000000027941 */ /* 0x000fea0003800200 */
.L_x_5326:
        /* <DEDUP_REMOVED lines=62> */
.L_x_5324:
[----:B------:R-:W-:Y:S05]  /*33c30*/  BSYNC.RECONVERGENT B1 ;  /* 0x0000000000017941 */ /* 0x000fea0003800200 */
.L_x_5323:
[----:B------:R-:W0:Y:S01]  /*33c40*/  LDC R176, c[0x0][0x408] ;  /* 0x00010200ffb07b82 */ /* 0x000e220000000800 */
[----:B------:R-:W-:Y:S01]  /*33c50*/  I2FP.F32.U32 R15, R15 ;  /* 0x0000000f000f7245 */ /* 0x000fe20000201000 */
[----:B------:R-:W-:Y:S01]  /*33c60*/  IMAD.MOV.U32 R178, RZ, RZ, 0x2f800000 ;  /* 0x2f800000ffb27424 */ /* 0x000fe200078e00ff */
[----:B-----5:R-:W-:Y:S01]  /*33c70*/  SHF.L.U32 R7, R96, 0x10, RZ ;  /* 0x0000001060077819 */ /* 0x020fe200000006ff */
[----:B------:R-:W-:Y:S01]  /*33c80*/  IMAD.U32 R16, R64, 0x10000, RZ ;  /* 0x0001000040107824 */ /* 0x000fe200078e00ff */
[----:B------:R-:W-:Y:S01]  /*33c90*/  LOP3.LUT R0, R0, 0xfffffffd, RZ, 0xc0, !PT ;  /* 0xfffffffd00007812 */ /* 0x000fe200078ec0ff */
[----:B------:R-:W-:Y:S01]  /*33ca0*/  FFMA.FTZ R15, R15, R178, 1.1641532182693481445e-10 ;  /* 0x2f0000000f0f7423 */ /* 0x000fe200000100b2 */
[----:B------:R-:W-:Y:S01]  /*33cb0*/  BSSY.RECONVERGENT B1, `(.L_x_5328) ;  /* 0x0000061000017945 */ /* 0x000fe20003800200 */
[----:B------:R-:W1:Y:S01]  /*33cc0*/  LDC R177, c[0x0][0x404] ;  /* 0x00010100ffb17b82 */ /* 0x000e620000000800 */
[----:B------:R-:W-:Y:S01]  /*33cd0*/  FMUL.FTZ R7, R7, R141 ;  /* 0x0000008d07077220 */ /* 0x000fe20000410000 */
[----:B------:R-:W-:-:S03]  /*33ce0*/  IMAD.MOV.U32 R37, RZ, RZ, 0x2 ;  /* 0x00000002ff257424 */ /* 0x000fc600078e00ff */
[----:B0-----:R-:W-:Y:S01]  /*33cf0*/  FMUL.FTZ R7, R7, R176 ;  /* 0x000000b007077220 */ /* 0x001fe20000410000 */
[----:B-1----:R-:W-:Y:S02]  /*33d00*/  FSETP.GTU.FTZ.AND P0, PT, R15, R177, PT ;  /* 0x000000b10f00720b */ /* 0x002fe40003f1c000 */
[----:B------:R-:W-:Y:S02]  /*33d10*/  MOV R15, R4 ;  /* 0x00000004000f7202 */ /* 0x000fe40000000f00 */
        /* <DEDUP_REMOVED lines=15> */
.L_x_5330:
        /* <DEDUP_REMOVED lines=12> */
.L_x_5332:
[----:B------:R-:W-:Y:S05]  /*33ed0*/  BSYNC.RECONVERGENT B2 ;  /* 0x0000000000027941 */ /* 0x000fea0003800200 */
.L_x_5331:
        /* <DEDUP_REMOVED lines=62> */
.L_x_5329:
[----:B------:R-:W-:Y:S05]  /*342c0*/  BSYNC.RECONVERGENT B1 ;  /* 0x0000000000017941 */ /* 0x000fea0003800200 */
.L_x_5328:
[----:B------:R-:W2:Y:S01]  /*342d0*/  LDL R38, [R1+0x18] ;  /* 0x0000180001267983 */ /* 0x000ea20000100800 */
        /* <DEDUP_REMOVED lines=23> */
.L_x_5335:
        /* <DEDUP_REMOVED lines=12> */
.L_x_5337:
[----:B------:R-:W-:Y:S05]  /*34510*/  BSYNC.RECONVERGENT B2 ;  /* 0x0000000000027941 */ /* 0x000fea0003800200 */
.L_x_5336:
        /* <DEDUP_REMOVED lines=62> */
.L_x_5334:
[----:B------:R-:W-:Y:S05]  /*34900*/  BSYNC.RECONVERGENT B1 ;  /* 0x0000000000017941 */ /* 0x000fea0003800200 */
.L_x_5333:
        /* <DEDUP_REMOVED lines=24> */
.L_x_5340:
        /* <DEDUP_REMOVED lines=12> */
.L_x_5342:
[----:B------:R-:W-:Y:S05]  /*34b50*/  BSYNC.RECONVERGENT B2 ;  /* 0x0000000000027941 */ /* 0x000fea0003800200 */
.L_x_5341:
        /* <DEDUP_REMOVED lines=62> */
.L_x_5339:
[----:B------:R-:W-:Y:S05]  /*34f40*/  BSYNC.RECONVERGENT B1 ;  /* 0x0000000000017941 */ /* 0x000fea0003800200 */
.L_x_5338:
        /* <DEDUP_REMOVED lines=8> */
[----:B------:R-:W-:-:S05]  /*34fd0*/  FMUL.FTZ R7, R7, R176 ;  /* 0x000000b007077220 */ /* 0x000fca0000410000 */
[----:B------:R-:W-:Y:S02]  /*34fe0*/  FSEL R7, R7, RZ, !P2 ;  /* 0x000000ff07077208 */ /* 0x000fe40005000000 */
[----:B------:R-:W-:Y:S01]  /*34ff0*/  PLOP3.LUT P2, PT, P2, PT, PT, 0x8, 0x80 ;  /* 0x000000000080781c */ /* 0x000fe2000174e170 */
[----:B--2---:R-:W-:Y:S02]  /*35000*/  IMAD.U32 R37, R96, 0x10000, RZ ;  /* 0x0001000060257824 */ /* 0x004fe400078e00ff */
[----:B------:R-:W-:Y:S02]  /*35010*/  IMAD.MOV.U32 R96, RZ, RZ, 0x2 ;  /* 0x00000002ff607424 */ /* 0x000fe400078e00ff */
        /* <DEDUP_REMOVED lines=11> */
.L_x_5345:
        /* <DEDUP_REMOVED lines=12> */
.L_x_5347:
[----:B------:R-:W-:Y:S05]  /*35190*/  BSYNC.RECONVERGENT B2 ;  /* 0x0000000000027941 */ /* 0x000fea0003800200 */
.L_x_5346:
        /* <DEDUP_REMOVED lines=62> */
.L_x_5344:
[----:B------:R-:W-:Y:S05]  /*35580*/  BSYNC.RECONVERGENT B1 ;  /* 0x0000000000017941 */ /* 0x000fea0003800200 */
.L_x_5343:
        /* <DEDUP_REMOVED lines=24> */
.L_x_5350:
        /* <DEDUP_REMOVED lines=12> */
.L_x_5352:
[----:B------:R-:W-:Y:S05]  /*357d0*/  BSYNC.RECONVERGENT B2 ;  /* 0x0000000000027941 */ /* 0x000fea0003800200 */
.L_x_5351:
        /* <DEDUP_REMOVED lines=62> */
.L_x_5349:
[----:B------:R-:W-:Y:S05]  /*35bc0*/  BSYNC.RECONVERGENT B1 ;  /* 0x0000000000017941 */ /* 0x000fea0003800200 */
.L_x_5348:
        /* <DEDUP_REMOVED lines=9> */
[----:B------:R-:W-:-:S03]  /*35c60*/  IMAD.MOV.U32 R96, RZ, RZ, 0x2 ;  /* 0x00000002ff607424 */ /* 0x000fc600078e00ff */
[----:B------:R-:W-:Y:S02]  /*35c70*/  FSEL R7, R7, RZ, !P4 ;  /* 0x000000ff07077208 */ /* 0x000fe40006000000 */
[----:B------:R-:W-:Y:S02]  /*35c80*/  PLOP3.LUT P4, PT, P4, PT, PT, 0x8, 0x80 ;  /* 0x000000000080781c */ /* 0x000fe4000278e170 */
[----:B--2---:R-:W-:-:S05]  /*35c90*/  SHF.L.U32 R105, R105, 0x10, RZ ;  /* 0x0000001069697819 */ /* 0x004fca00000006ff */
        /* <DEDUP_REMOVED lines=11> */
.L_x_5355:
        /* <DEDUP_REMOVED lines=12> */
.L_x_5357:
[----:B------:R-:W-:Y:S05]  /*35e10*/  BSYNC.RECONVERGENT B2 ;  /* 0x0000000000027941 */ /* 0x000fea0003800200 */
.L_x_5356:
        /* <DEDUP_REMOVED lines=62> */
.L_x_5354:
[----:B------:R-:W-:Y:S05]  /*36200*/  BSYNC.RECONVERGENT B1 ;  /* 0x0000000000017941 */ /* 0x000fea0003800200 */
.L_x_5353:
        /* <DEDUP_REMOVED lines=24> */
.L_x_5360:
        /* <DEDUP_REMOVED lines=15> */
.L_x_5362:
[----:B------:R-:W-:Y:S05]  /*36480*/  BSYNC.RECONVERGENT B2 ;  /* 0x0000000000027941 */ /* 0x000fea0003800200 */
.L_x_5361:
        /* <DEDUP_REMOVED lines=62> */
.L_x_5359:
[----:B------:R-:W-:Y:S05]  /*36870*/  BSYNC.RECONVERGENT B1 ;  /* 0x0000000000017941 */ /* 0x000fea0003800200 */
.L_x_5358:
        /* <DEDUP_REMOVED lines=9> */
[----:B------:R-:W-:Y:S01]  /*36910*/  PLOP3.LUT P6, PT, P6, PT, PT, 0x8, 0x80 ;  /* 0x000000000080781c */ /* 0x000fe200037ce170 */
[----:B--2---:R-:W-:Y:S01]  /*36920*/  IMAD.U32 R96, R97, 0x10000, RZ ;  /* 0x0001000061607824 */ /* 0x004fe200078e00ff */
[----:B------:R-:W-:-:S03]  /*36930*/  F2FP.BF16.F32.PACK_AB R97, R37, R38 ;  /* 0x000000262561723e */ /* 0x000fc600000010ff */
[----:B------:R-:W-:Y:S01]  /*36940*/  FMUL.FTZ R136, R96, R136 ;  /* 0x0000008860887220 */ /* 0x000fe20000410000 */
[----:B------:R-:W-:-:S04]  /*36950*/  F2FP.BF16.F32.PACK_AB R96, R15, R16 ;  /* 0x000000100f60723e */ /* 0x000fc800000010ff */
[----:B------:R-:W-:-:S07]  /*36960*/  F2FP.BF16.F32.PACK_AB R99, R136, R135 ;  /* 0x000000878863723e */ /* 0x000fce00000010ff */
.L_x_5322:
        /* <DEDUP_REMOVED lines=11> */
[----:B------:R-:W-:Y:S02]  /*36a20*/  LOP3.LUT R96, R156, R96, R98, 0xfe, !PT ;  /* 0x000000609c607212 */ /* 0x000fe400078efe62 */
[----:B------:R-:W-:Y:S02]  /*36a30*/  SEL R99, RZ, 0x1, !P3 ;  /* 0x00000001ff637807 */ /* 0x000fe40005800000 */
[----:B------:R-:W-:-:S02]  /*36a40*/  SEL R98, RZ, 0x1, !P6 ;  /* 0x00000001ff627807 */ /* 0x000fc40007000000 */
[----:B------:R-:W-:Y:S02]  /*36a50*/  LOP3.LUT R97, R97, R99, RZ, 0xfc, !PT ;  /* 0x0000006361617212 */ /* 0x000fe400078efcff */
[----:B------:R-:W-:Y:S02]  /*36a60*/  LOP3.LUT R96, R96, R98, RZ, 0xfc, !PT ;  /* 0x0000006260607212 */ /* 0x000fe400078efcff */
[----:B------:R-:W0:Y:S01]  /*36a70*/  LDC.64 R98, c[0x0][0x3b0] ;  /* 0x0000ec00ff627b82 */ /* 0x000e220000000a00 */
[----:B------:R-:W-:Y:S01]  /*36a80*/  MOV R156, R143 ;  /* 0x0000008f009c7202 */ /* 0x000fe20000000f00 */
[----:B0-----:R-:W-:-:S04]  /*36a90*/  IMAD.WIDE.U32 R98, R142, 0x8, R98 ;  /* 0x000000088e627825 */ /* 0x001fc800078e0062 */
[----:B------:R-:W-:Y:S01]  /*36aa0*/  VIADD R142, R142, 0x20 ;  /* 0x000000208e8e7836 */ /* 0x000fe20000000000 */
[----:B------:R0:W-:Y:S06]  /*36ab0*/  STG.E.64 desc[UR6][R98.64], R96 ;  /* 0x0000006062007986 */ /* 0x0001ec000c101b06 */
.L_x_5280:
[----:B------:R-:W-:Y:S05]  /*36ac0*/  BSYNC.RECONVERGENT B0 ;  /* 0x0000000000007941 */ /* 0x000fea0003800200 */
.L_x_5279:
        /* <DEDUP_REMOVED lines=30> */
.L_x_5368:
        /* <DEDUP_REMOVED lines=12> */
.L_x_5370:
[----:B------:R-:W-:Y:S05]  /*36d70*/  BSYNC.RECONVERGENT B2 ;  /* 0x0000000000027941 */ /* 0x000fea0003800200 */
.L_x_5369:
        /* <DEDUP_REMOVED lines=62> */
.L_x_5367:
[----:B------:R-:W-:Y:S05]  /*37160*/  BSYNC.RECONVERGENT B1 ;  /* 0x0000000000017941 */ /* 0x000fea0003800200 */
.L_x_5366:
        /* <DEDUP_REMOVED lines=30> */
.L_x_5373:
        /* <DEDUP_REMOVED lines=12> */
.L_x_5375:
[----:B------:R-:W-:Y:S05]  /*37410*/  BSYNC.RECONVERGENT B2 ;  /* 0x0000000000027941 */ /* 0x000fea0003800200 */
.L_x_5374:
        /* <DEDUP_REMOVED lines=62> */
.L_x_5372:
[----:B------:R-:W-:Y:S05]  /*37800*/  BSYNC.RECONVERGENT B1 ;  /* 0x0000000000017941 */ /* 0x000fea0003800200 */
.L_x_5371:
        /* <DEDUP_REMOVED lines=26> */
.L_x_5378:
        /* <DEDUP_REMOVED lines=12> */
.L_x_5380:
[----:B------:R-:W-:Y:S05]  /*37a70*/  BSYNC.RECONVERGENT B2 ;  /* 0x0000000000027941 */ /* 0x000fea0003800200 */
.L_x_5379:
        /* <DEDUP_REMOVED lines=62> */
.L_x_5377:
[----:B------:R-:W-:Y:S05]  /*37e60*/  BSYNC.RECONVERGENT B1 ;  /* 0x0000000000017941 */ /* 0x000fea0003800200 */
.L_x_5376:
        /* <DEDUP_REMOVED lines=25> */
.L_x_5383:
        /* <DEDUP_REMOVED lines=12> */
.L_x_5385:
[----:B------:R-:W-:Y:S05]  /*380c0*/  BSYNC.RECONVERGENT B2 ;  /* 0x0000000000027941 */ /* 0x000fea0003800200 */
.L_x_5384:
        /* <DEDUP_REMOVED lines=62> */
.L_x_5382:
[----:B------:R-:W-:Y:S05]  /*384b0*/  BSYNC.RECONVERGENT B1 ;  /* 0x0000000000017941 */ /* 0x000fea0003800200 */
.L_x_5381:
        /* <DEDUP_REMOVED lines=26> */
.L_x_5388:
        /* <DEDUP_REMOVED lines=12> */
.L_x_5390:
[----:B------:R-:W-:Y:S05]  /*38720*/  BSYNC.RECONVERGENT B2 ;  /* 0x0000000000027941 */ /* 0x000fea0003800200 */
.L_x_5389:
        /* <DEDUP_REMOVED lines=62> */
.L_x_5387:
[----:B------:R-:W-:Y:S05]  /*38b10*/  BSYNC.RECONVERGENT B1 ;  /* 0x0000000000017941 */ /* 0x000fea0003800200 */
.L_x_5386:
        /* <DEDUP_REMOVED lines=25> */
.L_x_5393:
        /* <DEDUP_REMOVED lines=12> */
.L_x_5395:
[----:B------:R-:W-:Y:S05]  /*38d70*/  BSYNC.RECONVERGENT B2 ;  /* 0x0000000000027941 */ /* 0x000fea0003800200 */
.L_x_5394:
        /* <DEDUP_REMOVED lines=62> */
.L_x_5392:
[----:B------:R-:W-:Y:S05]  /*39160*/  BSYNC.RECONVERGENT B1 ;  /* 0x0000000000017941 */ /* 0x000fea0003800200 */
.L_x_5391:
[----:B------:R-:W2:Y:S01]  /*39170*/  LDL R137, [R1+0x30] ;  /* 0x0000300001897983 */ /* 0x000ea20000100800 */
        /* <DEDUP_REMOVED lines=11> */
[----:B------:R-:W-:Y:S02]  /*39230*/  PLOP3.LUT P4, PT, P4, PT, PT, 0x8, 0x80 ;  /* 0x000000000080781c */ /* 0x000fe4000278e170 */
[----:B--2---:R-:W-:-:S05]  /*39240*/  SHF.L.U32 R96, R137, 0x10, RZ ;  /* 0x0000001089607819 */ /* 0x004fca00000006ff */
        /* <DEDUP_REMOVED lines=12> */
.L_x_5398:
        /* <DEDUP_REMOVED lines=12> */
.L_x_5400:
[----:B------:R-:W-:Y:S05]  /*393d0*/  BSYNC.RECONVERGENT B2 ;  /* 0x0000000000027941 */ /* 0x000fea0003800200 */
.L_x_5399:
        /* <DEDUP_REMOVED lines=62> */
.L_x_5397:
[----:B------:R-:W-:Y:S05]  /*397c0*/  BSYNC.RECONVERGENT B1 ;  /* 0x0000000000017941 */ /* 0x000fea0003800200 */
.L_x_5396:
[----:B------:R-:W-:Y:S01]  /*397d0*/  I2FP.F32.U32 R97, R7 ;  /* 0x0000000700617245 */ /* 0x000fe20000201000 */
[----:B------:R-:W-:Y:S01]  /*397e0*/  BSSY.RECONVERGENT B1, `(.L_x_5401) ;  /* 0x0000066000017945 */ /* 0x000fe20003800200 */
[----:B------:R-:W-:Y:S02]  /*397f0*/  SHF.L.U32 R7, R99, 0x10, RZ ;  /* 0x0000001063077819 */ /* 0x000fe400000006ff */
[----:B------:R-:W-:Y:S01]  /*39800*/  ISETP.NE.AND P6, PT, R96, 0x1, PT ;  /* 0x000000016000780c */ /* 0x000fe20003fc5270 */
[----:B------:R-:W-:Y:S01]  /*39810*/  FFMA.FTZ R97, R97, R178, 1.1641532182693481445e-10 ;  /* 0x2f00000061617423 */ /* 0x000fe200000100b2 */
[----:B------:R-:W-:Y:S01]  /*39820*/  PRMT R138, R99, 0x7632, R138 ;  /* 0x00007632638a7816 */ /* 0x000fe2000000008a */
[----:B------:R-:W-:Y:S01]  /*39830*/  FMUL.FTZ R7, R7, R141 ;  /* 0x0000008d07077220 */ /* 0x000fe20000410000 */
[----:B------:R-:W-:Y:S02]  /*39840*/  MOV R99, R4 ;  /* 0x0000000400637202 */ /* 0x000fe40000000f00 */
[----:B------:R-:W-:Y:S01]  /*39850*/  FSETP.GTU.FTZ.AND P5, PT, R97, R177, PT ;  /* 0x000000b16100720b */ /* 0x000fe20003fbc000 */
[----:B------:R-:W-:Y:S01]  /*39860*/  FMUL.FTZ R7, R7, R176 ;  /* 0x000000b007077220 */ /* 0x000fe20000410000 */
[----:B------:R-:W-:-:S04]  /*39870*/  SHF.L.U32 R97, R55, 0x10, RZ ;  /* 0x0000001037617819 */ /* 0x000fc800000006ff */
        /* <DEDUP_REMOVED lines=14> */
.L_x_5403:
        /* <DEDUP_REMOVED lines=15> */
.L_x_5405:
[----:B------:R-:W-:Y:S05]  /*39a50*/  BSYNC.RECONVERGENT B2 ;  /* 0x0000000000027941 */ /* 0x000fea0003800200 */
.L_x_5404:
        /* <DEDUP_REMOVED lines=60> */
[----:B------:R-:W-:Y:S02]  /*39e20*/  LOP3.LUT R9, R98, UR13, R97, 0x96, !PT ;  /* 0x0000000d62097c12 */ /* 0x000fe4000f8e9661 */
[----:B------:R-:W-:-:S07]  /*39e30*/  MOV R4, R96 ;  /* 0x0000006000047202 */ /* 0x000fce0000000f00 */
.L_x_5402:
[----:B------:R-:W-:Y:S05]  /*39e40*/  BSYNC.RECONVERGENT B1 ;  /* 0x0000000000017941 */ /* 0x000fea0003800200 */
.L_x_5401:
        /* <DEDUP_REMOVED lines=11> */
[----:B------:R-:W-:Y:S02]  /*39f00*/  PLOP3.LUT P6, PT, P6, PT, PT, 0x8, 0x80 ;  /* 0x000000000080781c */ /* 0x000fe400037ce170 */
[----:B--2---:R-:W-:-:S05]  /*39f10*/  SHF.L.U32 R97, R97, 0x10, RZ ;  /* 0x0000001061617819 */ /* 0x004fca00000006ff */
[----:B------:R-:W-:Y:S01]  /*39f20*/  FFMA.FTZ R138, R138, R97, R96 ;  /* 0x000000618a8a7223 */ /* 0x000fe20000010060 */
[----:B------:R-:W-:Y:S02]  /*39f30*/  F2FP.BF16.F32.PACK_AB R97, R35, R36 ;  /* 0x000000242361723e */ /* 0x000fe400000010ff */
[----:B------:R-:W-:Y:S02]  /*39f40*/  F2FP.BF16.F32.PACK_AB R96, R13, R14 ;  /* 0x0000000e0d60723e */ /* 0x000fe400000010ff */
[----:B------:R-:W-:Y:S01]  /*39f50*/  F2FP.BF16.F32.PACK_AB R99, R138, R137 ;  /* 0x000000898a63723e */ /* 0x000fe200000010ff */
[----:B------:R-:W-:Y:S06]  /*39f60*/  BRA `(.L_x_5406) ;  /* 0x0000003000bc7947 */ /* 0x000fec0003800000 */
.L_x_5365:
        /* <DEDUP_REMOVED lines=16> */
.L_x_5409:
        /* <DEDUP_REMOVED lines=12> */
.L_x_5411:
[----:B------:R-:W-:Y:S05]  /*3a130*/  BSYNC.RECONVERGENT B2 ;  /* 0x0000000000027941 */ /* 0x000fea0003800200 */
.L_x_5410:
        /* <DEDUP_REMOVED lines=62> */
.L_x_5408:
[----:B------:R-:W-:Y:S05]  /*3a520*/  BSYNC.RECONVERGENT B1 ;  /* 0x0000000000017941 */ /* 0x000fea0003800200 */
.L_x_5407:
        /* <DEDUP_REMOVED lines=10> */
[----:B------:R-:W-:-:S03]  /*3a5d0*/  HFMA2 R35, -RZ, RZ, 0, 1.1920928955078125e-07 ;  /* 0x00000002ff237431 */ /* 0x000fc600000001ff */
        /* <DEDUP_REMOVED lines=18> */
.L_x_5414:
        /* <DEDUP_REMOVED lines=12> */
.L_x_5416:
[----:B------:R-:W-:Y:S05]  /*3a7c0*/  BSYNC.RECONVERGENT B2 ;  /* 0x0000000000027941 */ /* 0x000fea0003800200 */
.L_x_5415:
        /* <DEDUP_REMOVED lines=62> */
.L_x_5413:
[----:B------:R-:W-:Y:S05]  /*3abb0*/  BSYNC.RECONVERGENT B1 ;  /* 0x0000000000017941 */ /* 0x000fea0003800200 */
.L_x_5412:
        /* <DEDUP_REMOVED lines=12> */
[----:B--2---:R-:W-:-:S05]  /*3ac80*/  SHF.L.U32 R13, R36, 0x10, RZ ;  /* 0x00000010240d7819 */ /* 0x004fca00000006ff */
[----:B------:R-:W-:Y:S01]  /*3ac90*/  FMUL.FTZ R13, R13, R7 ;  /* 0x000000070d0d7220 */ /* 0x000fe20000410000 */
        /* <DEDUP_REMOVED lines=10> */
.L_x_5419:
        /* <DEDUP_REMOVED lines=12> */
.L_x_5421:
[----:B------:R-:W-:Y:S05]  /*3ae00*/  BSYNC.RECONVERGENT B2 ;  /* 0x0000000000027941 */ /* 0x000fea0003800200 */
.L_x_5420:
        /* <DEDUP_REMOVED lines=62> */
.L_x_5418:
[----:B------:R-:W-:Y:S05]  /*3b1f0*/  BSYNC.RECONVERGENT B1 ;  /* 0x0000000000017941 */ /* 0x000fea0003800200 */
.L_x_5417:
        /* <DEDUP_REMOVED lines=9> */
[----:B------:R-:W-:-:S04]  /*3b290*/  IMAD.MOV.U32 R35, RZ, RZ, R4 ;  /* 0x000000ffff237224 */ /* 0x000fc800078e0004 */
        /* <DEDUP_REMOVED lines=14> */
.L_x_5424:
        /* <DEDUP_REMOVED lines=12> */
.L_x_5426:
[----:B------:R-:W-:Y:S05]  /*3b440*/  BSYNC.RECONVERGENT B2 ;  /* 0x0000000000027941 */ /* 0x000fea0003800200 */
.L_x_5425:
        /* <DEDUP_REMOVED lines=62> */
.L_x_5423:
[----:B------:R-:W-:Y:S05]  /*3b830*/  BSYNC.RECONVERGENT B1 ;  /* 0x0000000000017941 */ /* 0x000fea0003800200 */
.L_x_5422:
        /* <DEDUP_REMOVED lines=24> */
.L_x_5429:
        /* <DEDUP_REMOVED lines=12> */
.L_x_5431:
[----:B------:R-:W-:Y:S05]  /*3ba80*/  BSYNC.RECONVERGENT B2 ;  /* 0x0000000000027941 */ /* 0x000fea0003800200 */
.L_x_5430:
        /* <DEDUP_REMOVED lines=62> */
.L_x_5428:
[----:B------:R-:W-:Y:S05]  /*3be70*/  BSYNC.RECONVERGENT B1 ;  /* 0x0000000000017941 */ /* 0x000fea0003800200 */
.L_x_5427:
        /* <DEDUP_REMOVED lines=9> */
[----:B------:R-:W-:-:S04]  /*3bf10*/  HFMA2 R97, -RZ, RZ, 0, 1.1920928955078125e-07 ;  /* 0x00000002ff617431 */ /* 0x000fc800000001ff */
        /* <DEDUP_REMOVED lines=14> */
.L_x_5434:
        /* <DEDUP_REMOVED lines=12> */
.L_x_5436:
[----:B------:R-:W-:Y:S05]  /*3c0c0*/  BSYNC.RECONVERGENT B2 ;  /* 0x0000000000027941 */ /* 0x000fea0003800200 */
.L_x_5435:
        /* <DEDUP_REMOVED lines=62> */
.L_x_5433:
[----:B------:R-:W-:Y:S05]  /*3c4b0*/  BSYNC.RECONVERGENT B1 ;  /* 0x0000000000017941 */ /* 0x000fea0003800200 */
.L_x_5432:
        /* <DEDUP_REMOVED lines=24> */
.L_x_5439:
        /* <DEDUP_REMOVED lines=12> */
.L_x_5441:
[----:B------:R-:W-:Y:S05]  /*3c700*/  BSYNC.RECONVERGENT B2 ;  /* 0x0000000000027941 */ /* 0x000fea0003800200 */
.L_x_5440:
        /* <DEDUP_REMOVED lines=62> */
.L_x_5438:
[----:B------:R-:W-:Y:S05]  /*3caf0*/  BSYNC.RECONVERGENT B1 ;  /* 0x0000000000017941 */ /* 0x000fea0003800200 */
.L_x_5437:
        /* <DEDUP_REMOVED lines=24> */
.L_x_5444:
        /* <DEDUP_REMOVED lines=15> */
.L_x_5446:
[----:B------:R-:W-:Y:S05]  /*3cd70*/  BSYNC.RECONVERGENT B2 ;  /* 0x0000000000027941 */ /* 0x000fea0003800200 */
.L_x_5445:
        /* <DEDUP_REMOVED lines=62> */
.L_x_5443:
[----:B------:R-:W-:Y:S05]  /*3d160*/  BSYNC.RECONVERGENT B1 ;  /* 0x0000000000017941 */ /* 0x000fea0003800200 */
.L_x_5442:
        /* <DEDUP_REMOVED lines=15> */
.L_x_5406:
        /* <DEDUP_REMOVED lines=21> */
.L_x_5364:
[----:B------:R-:W-:Y:S05]  /*3d3b0*/  BSYNC.RECONVERGENT B0 ;  /* 0x0000000000007941 */ /* 0x000fea0003800200 */
.L_x_5363:
        /* <DEDUP_REMOVED lines=30> */
.L_x_5452:
        /* <DEDUP_REMOVED lines=12> */
.L_x_5454:
[----:B------:R-:W-:Y:S05]  /*3d660*/  BSYNC.RECONVERGENT B2 ;  /* 0x0000000000027941 */ /* 0x000fea0003800200 */
.L_x_5453:
        /* <DEDUP_REMOVED lines=58> */
[----:B------:R-:W-:Y:S02]  /*3da10*/  UIADD3 UR13, UPT, UPT, UR4, -0x700cb87f, URZ ;  /* 0x8ff34781040d7890 */ /* 0x000fe4000fffe0ff */
[----:B------:R-:W-:Y:S01]  /*3da20*/  MOV R4, R32 ;  /* 0x0000002000047202 */ /* 0x000fe20000000f00 */
[----:B------:R-:W-:-:S03]  /*3da30*/  HFMA2 R32, -RZ, RZ, 0, 0 ;  /* 0x00000000ff207431 */ /* 0x000fc600000001ff */
[----:B------:R-:W-:-:S07]  /*3da40*/  LOP3.LUT R9, R158, UR13, R33, 0x96, !PT ;  /* 0x0000000d9e097c12 */ /* 0x000fce000f8e9621 */
.L_x_5451:
[----:B------:R-:W-:Y:S05]  /*3da50*/  BSYNC.RECONVERGENT B1 ;  /* 0x0000000000017941 */ /* 0x000fea0003800200 */
.L_x_5450:
[----:B------:R-:W0:Y:S01]  /*3da60*/  LDC R176, c[0x0][0x408] ;  /* 0x00010200ffb07b82 */ /* 0x000e220000000800 */
[----:B------:R-:W-:Y:S01]  /*3da70*/  I2FP.F32.U32 R31, R31 ;  /* 0x0000001f001f7245 */ /* 0x000fe20000201000 */
[----:B------:R-:W-:Y:S01]  /*3da80*/  IMAD.MOV.U32 R178, RZ, RZ, 0x2f800000 ;  /* 0x2f800000ffb27424 */ /* 0x000fe200078e00ff */
[----:B-----5:R-:W-:Y:S01]  /*3da90*/  SHF.L.U32 R7, R96, 0x10, RZ ;  /* 0x0000001060077819 */ /* 0x020fe200000006ff */
[----:B------:R-:W-:Y:S01]  /*3daa0*/  BSSY.RECONVERGENT B1, `(.L_x_5455) ;  /* 0x0000065000017945 */ /* 0x000fe20003800200 */
[----:B------:R-:W-:Y:S01]  /*3dab0*/  LOP3.LUT R0, R0, 0xfffffffd, RZ, 0xc0, !PT ;  /* 0xfffffffd00007812 */ /* 0x000fe200078ec0ff */
[----:B------:R-:W-:Y:S01]  /*3dac0*/  FFMA.FTZ R31, R31, R178, 1.1641532182693481445e-10 ;  /* 0x2f0000001f1f7423 */ /* 0x000fe200000100b2 */
[----:B------:R-:W-:Y:S01]  /*3dad0*/  SHF.L.U32 R33, R52, 0x10, RZ ;  /* 0x0000001034217819 */ /* 0x000fe200000006ff */
[----:B------:R-:W1:Y:S01]  /*3dae0*/  LDC R177, c[0x0][0x404] ;  /* 0x00010100ffb17b82 */ /* 0x000e620000000800 */
[----:B------:R-:W-:Y:S01]  /*3daf0*/  FMUL.FTZ R7, R7, R141 ;  /* 0x0000008d07077220 */ /* 0x000fe20000410000 */
[----:B------:R-:W-:-:S03]  /*3db00*/  MOV R34, R4 ;  /* 0x0000000400227202 */ /* 0x000fc60000000f00 */
[----:B0-----:R-:W-:Y:S01]  /*3db10*/  FMUL.FTZ R7, R7, R176 ;  /* 0x000000b007077220 */ /* 0x001fe20000410000 */
[----:B-1----:R-:W-:-:S04]  /*3db20*/  FSETP.GTU.FTZ.AND P0, PT, R31, R177, PT ;  /* 0x000000b11f00720b */ /* 0x002fc80003f1c000 */
[----:B------:R-:W-:Y:S01]  /*3db30*/  FSEL R31, R7, RZ, !P0 ;  /* 0x000000ff071f7208 */ /* 0x000fe20004000000 */
[----:B------:R-:W-:Y:S01]  /*3db40*/  IMAD.U32 R7, R56, 0x10000, RZ ;  /* 0x0001000038077824 */ /* 0x000fe200078e00ff */
[----:B------:R-:W-:-:S03]  /*3db50*/  PLOP3.LUT P0, PT, P0, PT, PT, 0x8, 0x80 ;  /* 0x000000000080781c */ /* 0x000fc6000070e170 */
[----:B------:R-:W-:Y:S01]  /*3db60*/  FFMA.FTZ R31, R31, R7, R33 ;  /* 0x000000071f1f7223 */ /* 0x000fe20000010021 */
[----:B------:R-:W-:Y:S01]  /*3db70*/  PRMT R7, R96, 0x7632, R7 ;  /* 0x0000763260077816 */ /* 0x000fe20000000007 */
[----:B------:R-:W-:-:S08]  /*3db80*/  IMAD.MOV.U32 R33, RZ, RZ, 0x2 ;  /* 0x00000002ff217424 */ /* 0x000fd000078e00ff */
        /* <DEDUP_REMOVED lines=11> */
.L_x_5457:
        /* <DEDUP_REMOVED lines=12> */
.L_x_5459:
[----:B------:R-:W-:Y:S05]  /*3dd00*/  BSYNC.RECONVERGENT B2 ;  /* 0x0000000000027941 */ /* 0x000fea0003800200 */
.L_x_5458:
        /* <DEDUP_REMOVED lines=62> */
.L_x_5456:
[----:B------:R-:W-:Y:S05]  /*3e0f0*/  BSYNC.RECONVERGENT B1 ;  /* 0x0000000000017941 */ /* 0x000fea0003800200 */
.L_x_5455:
        /* <DEDUP_REMOVED lines=13> */
[----:B--2---:R-:W-:Y:S01]  /*3e1d0*/  SHF.L.U32 R34, R96, 0x10, RZ ;  /* 0x0000001060227819 */ /* 0x004fe200000006ff */
[----:B------:R-:W-:-:S04]  /*3e1e0*/  IMAD.MOV.U32 R96, RZ, RZ, 0x2 ;  /* 0x00000002ff607424 */ /* 0x000fc800078e00ff */
[----:B------:R-:W-:Y:S01]  /*3e1f0*/  FFMA.FTZ R32, R7, R34, R32 ;  /* 0x0000002207207223 */ /* 0x000fe20000010020 */
        /* <DEDUP_REMOVED lines=10> */
.L_x_5462:
        /* <DEDUP_REMOVED lines=12> */
.L_x_5464:
[----:B------:R-:W-:Y:S05]  /*3e360*/  BSYNC.RECONVERGENT B2 ;  /* 0x0000000000027941 */ /* 0x000fea0003800200 */
.L_x_5463:
        /* <DEDUP_REMOVED lines=62> */
.L_x_5461:
[----:B------:R-:W-:Y:S05]  /*3e750*/  BSYNC.RECONVERGENT B1 ;  /* 0x0000000000017941 */ /* 0x000fea0003800200 */
.L_x_5460:
        /* <DEDUP_REMOVED lines=8> */
[----:B------:R-:W-:-:S04]  /*3e7e0*/  SHF.L.U32 R33, R53, 0x10, RZ ;  /* 0x0000001035217819 */ /* 0x000fc800000006ff */
[----:B------:R-:W-:Y:S01]  /*3e7f0*/  FSEL R34, R7, RZ, !P1 ;  /* 0x000000ff07227208 */ /* 0x000fe20004800000 */
[----:B------:R-:W-:Y:S01]  /*3e800*/  IMAD.U32 R7, R57, 0x10000, RZ ;  /* 0x0001000039077824 */ /* 0x000fe200078e00ff */
        /* <DEDUP_REMOVED lines=14> */
.L_x_5467:
        /* <DEDUP_REMOVED lines=12> */
.L_x_5469:
[----:B------:R-:W-:Y:S05]  /*3e9b0*/  BSYNC.RECONVERGENT B2 ;  /* 0x0000000000027941 */ /* 0x000fea0003800200 */
.L_x_5468:
        /* <DEDUP_REMOVED lines=62> */
.L_x_5466:
[----:B------:R-:W-:Y:S05]  /*3eda0*/  BSYNC.RECONVERGENT B1 ;  /* 0x0000000000017941 */ /* 0x000fea0003800200 */
.L_x_5465:
        /* <DEDUP_REMOVED lines=26> */
.L_x_5472:
        /* <DEDUP_REMOVED lines=12> */
.L_x_5474:
[----:B------:R-:W-:Y:S05]  /*3f010*/  BSYNC.RECONVERGENT B2 ;  /* 0x0000000000027941 */ /* 0x000fea0003800200 */
.L_x_5473:
        /* <DEDUP_REMOVED lines=62> */
.L_x_5471:
[----:B------:R-:W-:Y:S05]  /*3f400*/  BSYNC.RECONVERGENT B1 ;  /* 0x0000000000017941 */ /* 0x000fea0003800200 */
.L_x_5470:
        /* <DEDUP_REMOVED lines=25> */
.L_x_5477:
        /* <DEDUP_REMOVED lines=12> */
.L_x_5479:
[----:B------:R-:W-:Y:S05]  /*3f660*/  BSYNC.RECONVERGENT B2 ;  /* 0x0000000000027941 */ /* 0x000fea0003800200 */
.L_x_5478:
        /* <DEDUP_REMOVED lines=62> */
.L_x_5476:
[----:B------:R-:W-:Y:S05]  /*3fa50*/  BSYNC.RECONVERGENT B1 ;  /* 0x0000000000017941 */ /* 0x000fea0003800200 */
.L_x_5475:
        /* <DEDUP_REMOVED lines=26> */
.L_x_5482:
        /* <DEDUP_REMOVED lines=12> */
.L_x_5484:
[----:B------:R-:W-:Y:S05]  /*3fcc0*/  BSYNC.RECONVERGENT B2 ;  /* 0x0000000000027941 */ /* 0x000fea0003800200 */
.L_x_5483:
        /* <DEDUP_REMOVED lines=62> */
.L_x_5481:
[----:B------:R-:W-:Y:S05]  /*400b0*/  BSYNC.RECONVERGENT B1 ;  /* 0x0000000000017941 */ /* 0x000fea0003800200 */
.L_x_5480:
        /* <DEDUP_REMOVED lines=25> */
.L_x_5487:
        /* <DEDUP_REMOVED lines=15> */
.L_x_5489:
[----:B------:R-:W-:Y:S05]  /*40340*/  BSYNC.RECONVERGENT B2 ;  /* 0x0000000000027941 */ /* 0x000fea0003800200 */
.L_x_5488:
        /* <DEDUP_REMOVED lines=62> */
.L_x_5486:
[----:B------:R-:W-:Y:S05]  /*40730*/  BSYNC.RECONVERGENT B1 ;  /* 0x0000000000017941 */ /* 0x000fea0003800200 */
.L_x_5485:
[----:B------:R-:W2:Y:S01]  /*40740*/  LDL R98, [R1+0x44] ;  /* 0x0000440001627983 */ /* 0x000ea20000100800 */
[----:B------:R-:W-:Y:S02]  /*40750*/  I2FP.F32.U32 R96, R99 ;  /* 0x0000006300607245 */ /* 0x000fe40000201000 */
[----:B------:R-:W-:Y:S02]  /*40760*/  SHF.L.U32 R140, R140, 0x10, RZ ;  /* 0x000000108c8c7819 */ /* 0x000fe400000006ff */
[----:B------:R-:W-:Y:S01]  /*40770*/  PRMT R97, R55, 0x7632, R97 ;  /* 0x0000763237617816 */ /* 0x000fe20000000061 */
[----:B------:R-:W-:Y:S02]  /*40780*/  FFMA.FTZ R96, R96, R178, 1.1641532182693481445e-10 ;  /* 0x2f00000060607423 */ /* 0x000fe400000100b2 */
[----:B------:R-:W-:Y:S02]  /*40790*/  FMUL.FTZ R140, R140, R141 ;  /* 0x0000008d8c8c7220 */ /* 0x000fe40000410000 */
[----:B------:R-:W-:Y:S01]  /*407a0*/  IMAD.U32 R97, R97, 0x10000, RZ ;  /* 0x0001000061617824 */ /* 0x000fe200078e00ff */
[----:B------:R-:W-:Y:S01]  /*407b0*/  FSETP.GTU.FTZ.AND P6, PT, R96, R177, PT ;  /* 0x000000b16000720b */ /* 0x000fe20003fdc000 */
[----:B------:R-:W-:-:S05]  /*407c0*/  FMUL.FTZ R140, R140, R176 ;  /* 0x000000b08c8c7220 */ /* 0x000fca0000410000 */
[----:B------:R-:W-:Y:S02]  /*407d0*/  FSEL R140, R140, RZ, !P6 ;  /* 0x000000ff8c8c7208 */ /* 0x000fe40007000000 */
[----:B------:R-:W-:Y:S02]  /*407e0*/  PLOP3.LUT P6, PT, P6, PT, PT, 0x8, 0x80 ;  /* 0x000000000080781c */ /* 0x000fe400037ce170 */
[----:B--2---:R-:W-:Y:S02]  /*407f0*/  SHF.L.U32 R96, R98, 0x10, RZ ;  /* 0x0000001062607819 */ /* 0x004fe400000006ff */
[----:B------:R-:W-:-:S03]  /*40800*/  F2FP.BF16.F32.PACK_AB R98, R101, R102 ;  /* 0x000000666562723e */ /* 0x000fc600000010ff */
[----:B------:R-:W-:Y:S01]  /*40810*/  FFMA.FTZ R140, R140, R96, R97 ;  /* 0x000000608c8c7223 */ /* 0x000fe20000010061 */
[----:B------:R-:W-:Y:S02]  /*40820*/  F2FP.BF16.F32.PACK_AB R97, R33, R34 ;  /* 0x000000222161723e */ /* 0x000fe400000010ff */
[----:B------:R-:W-:Y:S02]  /*40830*/  F2FP.BF16.F32.PACK_AB R96, R32, R31 ;  /* 0x0000001f2060723e */ /* 0x000fe400000010ff */
[----:B------:R-:W-:Y:S01]  /*40840*/  F2FP.BF16.F32.PACK_AB R99, R140, R139 ;  /* 0x0000008b8c63723e */ /* 0x000fe200000010ff */
[----:B------:R-:W-:Y:S06]  /*40850*/  BRA `(.L_x_5490) ;  /* 0x0000003000bc7947 */ /* 0x000fec0003800000 */
.L_x_5449:
        /* <DEDUP_REMOVED lines=16> */
.L_x_5493:
        /* <DEDUP_REMOVED lines=12> */
.L_x_5495:
[----:B------:R-:W-:Y:S05]  /*40a20*/  BSYNC.RECONVERGENT B2 ;  /* 0x0000000000027941 */ /* 0x000fea0003800200 */
.L_x_5494:
        /* <DEDUP_REMOVED lines=62> */
.L_x_5492:
[----:B------:R-:W-:Y:S05]  /*40e10*/  BSYNC.RECONVERGENT B1 ;  /* 0x0000000000017941 */ /* 0x000fea0003800200 */
.L_x_5491:
        /* <DEDUP_REMOVED lines=9> */
[----:B------:R-:W-:Y:S01]  /*40eb0*/  FMUL.FTZ R7, R7, R141 ;  /* 0x0000008d07077220 */ /* 0x000fe20000410000 */
[----:B------:R-:W-:-:S03]  /*40ec0*/  IMAD.MOV.U32 R34, RZ, RZ, R4 ;  /* 0x000000ffff227224 */ /* 0x000fc600078e0004 */
[----:B0-----:R-:W-:Y:S01]  /*40ed0*/  FMUL.FTZ R7, R7, R176 ;  /* 0x000000b007077220 */ /* 0x001fe20000410000 */
[----:B-1----:R-:W-:Y:S01]  /*40ee0*/  FSETP.GTU.FTZ.AND P0, PT, R31, R177, PT ;  /* 0x000000b11f00720b */ /* 0x002fe20003f1c000 */
[----:B------:R-:W-:-:S03]  /*40ef0*/  IMAD.U32 R31, R56, 0x10000, RZ ;  /* 0x00010000381f7824 */ /* 0x000fc600078e00ff */
        /* <DEDUP_REMOVED lines=15> */
.L_x_5498:
        /* <DEDUP_REMOVED lines=12> */
.L_x_5500:
[----:B------:R-:W-:Y:S05]  /*410b0*/  BSYNC.RECONVERGENT B2 ;  /* 0x0000000000027941 */ /* 0x000fea0003800200 */
.L_x_5499:
        /* <DEDUP_REMOVED lines=62> */
.L_x_5497:
[----:B------:R-:W-:Y:S05]  /*414a0*/  BSYNC.RECONVERGENT B1 ;  /* 0x0000000000017941 */ /* 0x000fea0003800200 */
.L_x_5496:
        /* <DEDUP_REMOVED lines=24> */
.L_x_5503:
        /* <DEDUP_REMOVED lines=12> */
.L_x_5505:
[----:B------:R-:W-:Y:S05]  /*416f0*/  BSYNC.RECONVERGENT B2 ;  /* 0x0000000000027941 */ /* 0x000fea0003800200 */
.L_x_5504:
        /* <DEDUP_REMOVED lines=62> */
.L_x_5502:
[----:B------:R-:W-:Y:S05]  /*41ae0*/  BSYNC.RECONVERGENT B1 ;  /* 0x0000000000017941 */ /* 0x000fea0003800200 */
.L_x_5501:
        /* <DEDUP_REMOVED lines=24> */
.L_x_5508:
        /* <DEDUP_REMOVED lines=12> */
.L_x_5510:
[----:B------:R-:W-:Y:S05]  /*41d30*/  BSYNC.RECONVERGENT B2 ;  /* 0x0000000000027941 */ /* 0x000fea0003800200 */
.L_x_5509:
        /* <DEDUP_REMOVED lines=62> */
.L_x_5507:
[----:B------:R-:W-:Y:S05]  /*42120*/  BSYNC.RECONVERGENT B1 ;  /* 0x0000000000017941 */ /* 0x000fea0003800200 */
.L_x_5506:
        /* <DEDUP_REMOVED lines=24> */
.L_x_5513:
        /* <DEDUP_REMOVED lines=12> */
.L_x_5515:
[----:B------:R-:W-:Y:S05]  /*42370*/  BSYNC.RECONVERGENT B2 ;  /* 0x0000000000027941 */ /* 0x000fea0003800200 */
.L_x_5514:
        /* <DEDUP_REMOVED lines=62> */
.L_x_5512:
[----:B------:R-:W-:Y:S05]  /*42760*/  BSYNC.RECONVERGENT B1 ;  /* 0x0000000000017941 */ /* 0x000fea0003800200 */
.L_x_5511:
        /* <DEDUP_REMOVED lines=24> */
.L_x_5518:
        /* <DEDUP_REMOVED lines=12> */
.L_x_5520:
[----:B------:R-:W-:Y:S05]  /*429b0*/  BSYNC.RECONVERGENT B2 ;  /* 0x0000000000027941 */ /* 0x000fea0003800200 */
.L_x_5519:
        /* <DEDUP_REMOVED lines=62> */
.L_x_5517:
[----:B------:R-:W-:Y:S05]  /*42da0*/  BSYNC.RECONVERGENT B1 ;  /* 0x0000000000017941 */ /* 0x000fea0003800200 */
.L_x_5516:
        /* <DEDUP_REMOVED lines=24> */
.L_x_5523:
        /* <DEDUP_REMOVED lines=12> */
.L_x_5525:
[----:B------:R-:W-:Y:S05]  /*42ff0*/  BSYNC.RECONVERGENT B2 ;  /* 0x0000000000027941 */ /* 0x000fea0003800200 */
.L_x_5524:
        /* <DEDUP_REMOVED lines=62> */
.L_x_5522:
[----:B------:R-:W-:Y:S05]  /*433e0*/  BSYNC.RECONVERGENT B1 ;  /* 0x0000000000017941 */ /* 0x000fea0003800200 */
.L_x_5521:
        /* <DEDUP_REMOVED lines=24> */
.L_x_5528:
        /* <DEDUP_REMOVED lines=15> */
.L_x_5530:
[----:B------:R-:W-:Y:S05]  /*43660*/  BSYNC.RECONVERGENT B2 ;  /* 0x0000000000027941 */ /* 0x000fea0003800200 */
.L_x_5529:
        /* <DEDUP_REMOVED lines=62> */
.L_x_5527:
[----:B------:R-:W-:Y:S05]  /*43a50*/  BSYNC.RECONVERGENT B1 ;  /* 0x0000000000017941 */ /* 0x000fea0003800200 */
.L_x_5526:
        /* <DEDUP_REMOVED lines=15> */
.L_x_5490:
[----:B------:R-:W0:Y:S01]  /*43b50*/  LDC.64 R156, c[0x0][0x3a8] ;  /* 0x0000ea00ff9c7b82 */ /* 0x000e220000000a00 */
[----:B------:R-:W-:Y:S01]  /*43b60*/  SEL R141, RZ, 0x100, !P0 ;  /* 0x00000100ff8d7807 */ /* 0x000fe20004000000 */
        /* <DEDUP_REMOVED lines=9> */
[----:B------:R-:W-:Y:S02]  /*43c00*/  LOP3.LUT P6, RZ, R0, 0x2, RZ, 0xc0, !PT ;  /* 0x0000000200ff7812 */ /* 0x000fe400078cc0ff */
[----:B------:R-:W-:Y:S02]  /*43c10*/  LOP3.LUT R96, R141, R96, R98, 0xfe, !PT ;  /* 0x000000608d607212 */ /* 0x000fe400078efe62 */
[----:B------:R-:W-:Y:S02]  /*43c20*/  SEL R99, RZ, 0x1, !P3 ;  /* 0x00000001ff637807 */ /* 0x000fe40005800000 */
[----:B------:R-:W-:Y:S02]  /*43c30*/  SEL R98, RZ, 0x1, !P6 ;  /* 0x00000001ff627807 */ /* 0x000fe40007000000 */
[----:B------:R-:W-:-:S02]  /*43c40*/  LOP3.LUT R97, R97, R99, RZ, 0xfc, !PT ;  /* 0x0000006361617212 */ /* 0x000fc400078efcff */
[----:B------:R-:W-:Y:S02]  /*43c50*/  LOP3.LUT R96, R96, R98, RZ, 0xfc, !PT ;  /* 0x0000006260607212 */ /* 0x000fe400078efcff */
[----:B------:R-:W0:Y:S02]  /*43c60*/  LDC.64 R98, c[0x0][0x3b0] ;  /* 0x0000ec00ff627b82 */ /* 0x000e240000000a00 */
[----:B0-----:R-:W-:-:S05]  /*43c70*/  IMAD.WIDE.U32 R98, R142, 0x8, R98 ;  /* 0x000000088e627825 */ /* 0x001fca00078e0062 */
[----:B------:R0:W-:Y:S02]  /*43c80*/  STG.E.64 desc[UR6][R98.64], R96 ;  /* 0x0000006062007986 */ /* 0x0001e4000c101b06 */
.L_x_5448:
[----:B------:R-:W-:Y:S05]  /*43c90*/  BSYNC.RECONVERGENT B0 ;  /* 0x0000000000007941 */ /* 0x000fea0003800200 */
.L_x_5447:
[----:B01234-:R-:W-:Y:S01]  /*43ca0*/  FADD.FTZ R96, RZ, R30 ;  /* 0x0000001eff607221 */ /* 0x01ffe20000010000 */
[----:B------:R-:W-:Y:S01]  /*43cb0*/  LOP3.LUT P0, RZ, R0, 0x80, RZ, 0xc0, !PT ;  /* 0x0000008000ff7812 */ /* 0x000fe2000780c0ff */
[----:B------:R-:W0:Y:S01]  /*43cc0*/  S2R R157, SR_TID.X ;  /* 0x00000000009d7919 */ /* 0x000e220000002100 */
[C---:B------:R-:W-:Y:S01]  /*43cd0*/  ISETP.GT.U32.AND P5, PT, R12.reuse, 0x3f, PT ;  /* 0x0000003f0c00780c */ /* 0x040fe20003fa4070 */
[----:B------:R-:W-:Y:S01]  /*43ce0*/  FADD.FTZ R96, R29, R96 ;  /* 0x000000601d607221 */ /* 0x000fe20000010000 */
[C---:B------:R-:W-:Y:S01]  /*43cf0*/  ISETP.GT.U32.AND P4, PT, R12.reuse, 0x5f, PT ;  /* 0x0000005f0c00780c */ /* 0x040fe20003f84070 */
[----:B------:R-:W-:Y:S01]  /*43d00*/  UMOV UR13, 0xffffffff ;  /* 0xffffffff000d7882 */ /* 0x000fe20000000000 */
[----:B------:R-:W-:Y:S01]  /*43d10*/  ISETP.GT.U32.AND P3, PT, R12, 0x7f, PT ;  /* 0x0000007f0c00780c */ /* 0x000fe20003f64070 */
        /* <DEDUP_REMOVED lines=281> */
.L_x_5564:
        /* <DEDUP_REMOVED lines=38> */
[----:B------:R-:W-:-:S04]  /*45110*/  IMAD.U32 R98, R145, 0x10000, RZ ;  /* 0x0001000091627824 */ /* 0x000fc800078e00ff */
[----:B------:R-:W-:Y:S01]  /*45120*/  FFMA.FTZ R143, R143, R97, R98 ;  /* 0x000000618f8f7223 */ /* 0x000fe20000010062 */
[----:B----4-:R-:W-:Y:S02]  /*45130*/  SHF.L.U32 R98, R177, 0x10, RZ ;  /* 0x00000010b1627819 */ /* 0x010fe400000006ff */
[----:B------:R-:W3:Y:S01]  /*45140*/  LDL R177, [R1+0x64] ;  /* 0x0000640001b17983 */ /* 0x000ee20000100800 */
[--C-:B------:R-:W-:Y:S01]  /*45150*/  FADD.FTZ R97, R51, -R157.reuse ;  /* 0x8000009d33617221 */ /* 0x100fe20000010000 */
[----:B-----5:R-:W-:Y:S02]  /*45160*/  IMAD.U32 R99, R158, 0x10000, RZ ;  /* 0x000100009e637824 */ /* 0x020fe400078e00ff */
[----:B------:R-:W-:Y:S01]  /*45170*/  FADD.FTZ R158, R120, -R157 ;  /* 0x8000009d789e7221 */ /* 0x000fe20000010000 */
[----:B------:R-:W-:-:S03]  /*45180*/  FMUL.FTZ R97, R141, R97 ;  /* 0x000000618d617220 */ /* 0x000fc60000410000 */
[----:B------:R-:W-:Y:S01]  /*45190*/  FMUL.FTZ R158, R141, R158 ;  /* 0x0000009e8d9e7220 */ /* 0x000fe20000410000 */
[----:B------:R-:W-:Y:S01]  /*451a0*/  FFMA.FTZ R97, R97, R98, R99 ;  /* 0x0000006261617223 */ /* 0x000fe20000010063 */
[----:B------:R-:W-:Y:S01]  /*451b0*/  SHF.L.U32 R98, R230, 0x10, RZ ;  /* 0x00000010e6627819 */ /* 0x000fe200000006ff */
[----:B------:R-:W-:-:S04]  /*451c0*/  IMAD.U32 R99, R146, 0x10000, RZ ;  /* 0x0001000092637824 */ /* 0x000fc800078e00ff */
[----:B------:R-:W-:Y:S01]  /*451d0*/  FFMA.FTZ R158, R158, R98, R99 ;  /* 0x000000629e9e7223 */ /* 0x000fe20000010063 */
[----:B------:R-:W-:Y:S01]  /*451e0*/  FADD.FTZ R98, R119, -R157 ;  /* 0x8000009d77627221 */ /* 0x000fe20000010000 */
[----:B------:R-:W-:-:S03]  /*451f0*/  SHF.L.U32 R99, R176, 0x10, RZ ;  /* 0x00000010b0637819 */ /* 0x000fc600000006ff */
[----:B------:R-:W-:Y:S01]  /*45200*/  FMUL.FTZ R98, R141, R98 ;  /* 0x000000628d627220 */ /* 0x000fe20000410000 */
[----:B------:R-:W-:Y:S01]  /*45210*/  IMAD.U32 R176, R147, 0x10000, RZ ;  /* 0x0001000093b07824 */ /* 0x000fe200078e00ff */
[----:B------:R-:W-:Y:S02]  /*45220*/  F2FP.BF16.F32.PACK_AB R97, R97, R143 ;  /* 0x0000008f6161723e */ /* 0x000fe400000010ff */
[----:B------:R-:W-:Y:S01]  /*45230*/  F2FP.BF16.F32.PACK_AB R96, R96, R142 ;  /* 0x0000008e6060723e */ /* 0x000fe200000010ff */
[----:B--2---:R-:W-:-:S04]  /*45240*/  IMAD.U32 R159, R159, 0x10000, RZ ;  /* 0x000100009f9f7824 */ /* 0x004fc800078e00ff */
[----:B------:R-:W-:Y:S01]  /*45250*/  FFMA.FTZ R98, R98, R99, R159 ;  /* 0x0000006362627223 */ /* 0x000fe2000001009f */
[----:B------:R-:W-:Y:S01]  /*45260*/  FADD.FTZ R99, R121, -R157 ;  /* 0x8000009d79637221 */ /* 0x000fe20000010000 */
[----:B------:R-:W-:-:S03]  /*45270*/  SHF.L.U32 R159, R231, 0x10, RZ ;  /* 0x00000010e79f7819 */ /* 0x000fc600000006ff */
[----:B------:R-:W-:-:S04]  /*45280*/  FMUL.FTZ R99, R141, R99 ;  /* 0x000000638d637220 */ /* 0x000fc80000410000 */
[----:B------:R-:W-:Y:S01]  /*45290*/  FFMA.FTZ R99, R99, R159, R176 ;  /* 0x0000009f63637223 */ /* 0x000fe200000100b0 */
[----:B------:R-:W-:Y:S01]  /*452a0*/  FADD.FTZ R159, R122, -R157 ;  /* 0x8000009d7a9f7221 */ /* 0x000fe20000010000 */
[----:B------:R-:W-:Y:S01]  /*452b0*/  SHF.L.U32 R176, R178, 0x10, RZ ;  /* 0x00000010b2b07819 */ /* 0x000fe200000006ff */
[----:B---3--:R-:W-:Y:S02]  /*452c0*/  IMAD.U32 R177, R177, 0x10000, RZ ;  /* 0x00010000b1b17824 */ /* 0x008fe400078e00ff */
[----:B------:R-:W-:-:S04]  /*452d0*/  FMUL.FTZ R159, R141, R159 ;  /* 0x0000009f8d9f7220 */ /* 0x000fc80000410000 */
[----:B------:R-:W-:Y:S01]  /*452e0*/  FFMA.FTZ R159, R159, R176, R177 ;  /* 0x000000b09f9f7223 */ /* 0x000fe200000100b1 */
[----:B------:R-:W-:-:S04]  /*452f0*/  F2FP.BF16.F32.PACK_AB R98, R98, R158 ;  /* 0x0000009e6262723e */ /* 0x000fc800000010ff */
[----:B------:R-:W-:Y:S02]  /*45300*/  F2FP.BF16.F32.PACK_AB R99, R159, R99 ;  /* 0x000000639f63723e */ /* 0x000fe400000010ff */
[----:B------:R-:W0:Y:S02]  /*45310*/  LDC.64 R158, c[0x0][0x428] ;  /* 0x00010a00ff9e7b82 */ /* 0x000e240000000a00 */
[----:B0-----:R-:W-:-:S05]  /*45320*/  IMAD.WIDE.U32 R142, R2, 0x10, R158 ;  /* 0x00000010028e7825 */ /* 0x001fca00078e009e */
[----:B------:R1:W-:Y:S01]  /*45330*/  STG.E.128 desc[UR6][R142.64], R96 ;  /* 0x000000608e007986 */ /* 0x0003e2000c101d06 */
[----:B------:R-:W-:-:S07]  /*45340*/  IADD3 R2, PT, PT, R2, 0x20, RZ ;  /* 0x0000002002027810 */ /* 0x000fce0007ffe0ff */
.L_x_5533:
[----:B------:R-:W-:Y:S05]  /*45350*/  BSYNC.RECONVERGENT B0 ;  /* 0x0000000000007941 */ /* 0x000fea0003800200 */
.L_x_5532:
        /* <DEDUP_REMOVED lines=12> */
[----:B0-----:R-:W-:Y:S01]  /*45420*/  SHF.L.U32 R97, R148, 0x10, RZ ;  /* 0x0000001094617819 */ /* 0x001fe200000006ff */
        /* <DEDUP_REMOVED lines=38> */
[----:B------:R-:W-:-:S04]  /*45690*/  F2FP.BF16.F32.PACK_AB R98, R98, R158 ;  /* 0x0000009e6262723e */ /* 0x000fc800000010ff */
[----:B------:R-:W-:Y:S02]  /*456a0*/  F2FP.BF16.F32.PACK_AB R99, R159, R99 ;  /* 0x000000639f63723e */ /* 0x000fe400000010ff */
[----:B------:R-:W0:Y:S01]  /*456b0*/  LDC.64 R158, c[0x0][0x428] ;  /* 0x00010a00ff9e7b82 */ /* 0x000e220000000a00 */
[----:B------:R-:W-:Y:S02]  /*456c0*/  F2FP.BF16.F32.PACK_AB R97, R97, R143 ;  /* 0x0000008f6161723e */ /* 0x000fe400000010ff */
[----:B------:R-:W-:Y:S01]  /*456d0*/  F2FP.BF16.F32.PACK_AB R96, R96, R142 ;  /* 0x0000008e6060723e */ /* 0x000fe200000010ff */
[----:B0-----:R-:W-:-:S05]  /*456e0*/  IMAD.WIDE.U32 R142, R2, 0x10, R158 ;  /* 0x00000010028e7825 */ /* 0x001fca00078e009e */
[----:B------:R2:W-:Y:S01]  /*456f0*/  STG.E.128 desc[UR6][R142.64], R96 ;  /* 0x000000608e007986 */ /* 0x0005e2000c101d06 */
[----:B------:R-:W-:-:S07]  /*45700*/  VIADD R2, R2, 0x20 ;  /* 0x0000002002027836 */ /* 0x000fce0000000000 */
.L_x_5535:
[----:B------:R-:W-:Y:S05]  /*45710*/  BSYNC.RECONVERGENT B0 ;  /* 0x0000000000007941 */ /* 0x000fea0003800200 */
.L_x_5534:
[----:B------:R-:W-:Y:S01]  /*45720*/  LOP3.LUT P0, RZ, R0, 0x1000, RZ, 0xc0, !PT ;  /* 0x0000100000ff7812 */ /* 0x000fe2000780c0ff */
[----:B------:R-:W-:-:S12]  /*45730*/  BSSY.RECONVERGENT B0, `(.L_x_5536) ;  /* 0x000003a000007945 */ /* 0x000fd80003800200 */
[----:B------:R-:W-:Y:S05]  /*45740*/  @!P0 BRA `(.L_x_5537) ;  /* 0x0000000000e08947 */ /* 0x000fea0003800000 */
[----:B-12---:R-:W2:Y:S04]  /*45750*/  LDL R143, [R1+0x88] ;  /* 0x00008800018f7983 */ /* 0x006ea80000100800 */
        /* <DEDUP_REMOVED lines=54> */
[----:B------:R-:W-:-:S07]  /*45ac0*/  IADD3 R2, PT, PT, R2, 0x20, RZ ;  /* 0x0000002002027810 */ /* 0x000fce0007ffe0ff */
.L_x_5537:
[----:B------:R-:W-:Y:S05]  /*45ad0*/  BSYNC.RECONVERGENT B0 ;  /* 0x0000000000007941 */ /* 0x000fea0003800200 */
.L_x_5536:
[----:B------:R-:W-:Y:S01]  /*45ae0*/  LOP3.LUT P0, RZ, R0, 0x800, RZ, 0xc0, !PT ;  /* 0x0000080000ff7812 */ /* 0x000fe2000780c0ff */
[----:B------:R-:W-:-:S12]  /*45af0*/  BSSY.RECONVERGENT B0, `(.L_x_5538) ;  /* 0x000003a000007945 */ /* 0x000fd80003800200 */
[----:B------:R-:W-:Y:S05]  /*45b00*/  @!P0 BRA `(.L_x_5539) ;  /* 0x0000000000e08947 */ /* 0x000fea0003800000 */
[----:B-123--:R-:W2:Y:S04]  /*45b10*/  LDL R98, [R1+0xac] ;  /* 0x0000ac0001627983 */ /* 0x00eea80000100800 */
        /* <DEDUP_REMOVED lines=55> */
.L_x_5539:
[----:B------:R-:W-:Y:S05]  /*45e90*/  BSYNC.RECONVERGENT B0 ;  /* 0x0000000000007941 */ /* 0x000fea0003800200 */
.L_x_5538:
[----:B------:R-:W-:Y:S01]  /*45ea0*/  LOP3.LUT P0, RZ, R0, 0x400, RZ, 0xc0, !PT ;  /* 0x0000040000ff7812 */ /* 0x000fe2000780c0ff */
        /* <DEDUP_REMOVED lines=58> */
.L_x_5541:
[----:B------:R-:W-:Y:S05]  /*46250*/  BSYNC.RECONVERGENT B0 ;  /* 0x0000000000007941 */ /* 0x000fea0003800200 */
.L_x_5540:
        /* <DEDUP_REMOVED lines=59> */
.L_x_5543:
[----:B------:R-:W-:Y:S05]  /*46610*/  BSYNC.RECONVERGENT B0 ;  /* 0x0000000000007941 */ /* 0x000fea0003800200 */
.L_x_5542:
        /* <DEDUP_REMOVED lines=59> */
.L_x_5545:
[----:B------:R-:W-:Y:S05]  /*469d0*/  BSYNC.RECONVERGENT B0 ;  /* 0x0000000000007941 */ /* 0x000fea0003800200 */
.L_x_5544:
        /* <DEDUP_REMOVED lines=59> */
.L_x_5547:
[----:B------:R-:W-:Y:S05]  /*46d90*/  BSYNC.RECONVERGENT B0 ;  /* 0x0000000000007941 */ /* 0x000fea0003800200 */
.L_x_5546:
        /* <DEDUP_REMOVED lines=59> */
.L_x_5549:
[----:B------:R-:W-:Y:S05]  /*47150*/  BSYNC.RECONVERGENT B0 ;  /* 0x0000000000007941 */ /* 0x000fea0003800200 */
.L_x_5548:
        /* <DEDUP_REMOVED lines=46> */
[----:B------:R-:W-:Y:S02]  /*47440*/  SHF.L.U32 R159, R177, 0x10, RZ ;  /* 0x00000010b19f7819 */ /* 0x000fe400000006ff */
[----:B------:R-:W0:Y:S01]  /*47450*/  LDC.64 R176, c[0x0][0x428] ;  /* 0x00010a00ffb07b82 */ /* 0x000e220000000a00 */
[----:B------:R-:W-:-:S04]  /*47460*/  FADD.FTZ R157, R140, -R157 ;  /* 0x8000009d8c9d7221 */ /* 0x000fc80000010000 */
[----:B------:R-:W-:Y:S01]  /*47470*/  FMUL.FTZ R141, R141, R157 ;  /* 0x0000009d8d8d7220 */ /* 0x000fe20000410000 */
[----:B------:R-:W-:-:S04]  /*47480*/  IMAD.U32 R157, R178, 0x10000, RZ ;  /* 0x00010000b29d7824 */ /* 0x000fc800078e00ff */
[----:B------:R-:W-:Y:S01]  /*47490*/  FFMA.FTZ R141, R141, R157, R159 ;  /* 0x0000009d8d8d7223 */ /* 0x000fe2000001009f */
[----:B------:R-:W-:Y:S02]  /*474a0*/  F2FP.BF16.F32.PACK_AB R97, R97, R143 ;  /* 0x0000008f6161723e */ /* 0x000fe400000010ff */
[----:B------:R-:W-:Y:S02]  /*474b0*/  F2FP.BF16.F32.PACK_AB R96, R96, R142 ;  /* 0x0000008e6060723e */ /* 0x000fe400000010ff */
[----:B------:R-:W-:Y:S02]  /*474c0*/  F2FP.BF16.F32.PACK_AB R99, R141, R99 ;  /* 0x000000638d63723e */ /* 0x000fe400000010ff */
[----:B------:R-:W-:Y:S01]  /*474d0*/  F2FP.BF16.F32.PACK_AB R98, R98, R158 ;  /* 0x0000009e6262723e */ /* 0x000fe200000010ff */
[----:B0-----:R-:W-:-:S05]  /*474e0*/  IMAD.WIDE.U32 R142, R2, 0x10, R176 ;  /* 0x00000010028e7825 */ /* 0x001fca00078e00b0 */
[----:B------:R0:W-:Y:S02]  /*474f0*/  STG.E.128 desc[UR6][R142.64], R96 ;  /* 0x000000608e007986 */ /* 0x0001e4000c101d06 */
.L_x_5551:
[----:B------:R-:W-:Y:S05]  /*47500*/  BSYNC.RECONVERGENT B0 ;  /* 0x0000000000007941 */ /* 0x000fea0003800200 */
.L_x_5550:
[----:B01234-:R-:W0:Y:S02]  /*47510*/  LDC.64 R96, c[0x0][0x380] ;  /* 0x0000e000ff607b82 */ /* 0x01fe240000000a00 */
[----:B0-----:R-:W-:-:S05]  /*47520*/  IMAD R6, R96, 0x4, R6 ;  /* 0x0000000460067824 */ /* 0x001fca00078e0206 */
[----:B------:R-:W-:-:S13]  /*47530*/  ISETP.GE.AND P0, PT, R6, R97, PT ;  /* 0x000000610600720c */ /* 0x000fda0003f06270 */
[----:B------:R-:W-:Y:S05]  /*47540*/  @!P0 BRA `(.L_x_5552) ;  /* 0xfffffbac00d08947 */ /* 0x000fea000383ffff */
[----:B------:R-:W-:Y:S05]  /*47550*/  EXIT ;  /* 0x000000000000794d */ /* 0x000fea0003800000 */
.L_x_5531:
        /* <DEDUP_REMOVED lines=8> */
.L_x_5554:
[----:B------:R-:W-:Y:S05]  /*475e0*/  BSYNC B0 ;  /* 0x0000000000007941 */ /* 0x000fea0003800000 */
.L_x_5553:
[----:B------:R-:W-:Y:S01]  /*475f0*/  FADD.FTZ R99, R99, R96 ;  /* 0x0000006063637221 */ /* 0x000fe20000010000 */
[----:B------:R-:W-:Y:S02]  /*47600*/  HFMA2 R97, -RZ, RZ, 0, 1.847743988037109375e-06 ;  /* 0x0000001fff617431 */ /* 0x000fe400000001ff */
[----:B------:R-:W-:Y:S01]  /*47610*/  IMAD.MOV.U32 R96, RZ, RZ, -0x1 ;  /* 0xffffffffff607424 */ /* 0x000fe200078e00ff */
[----:B------:R-:W0:Y:S01]  /*47620*/  LDC R142, c[0x0][0x400] ;  /* 0x00010000ff8e7b82 */ /* 0x000e220000000800 */
[----:B------:R-:W-:Y:S01]  /*47630*/  IMAD.MOV.U32 R98, RZ, RZ, 0x2 ;  /* 0x00000002ff627424 */ /* 0x000fe200078e00ff */
[----:B------:R-:W-:-:S07]  /*47640*/  MOV R143, R99 ;  /* 0x00000063008f7202 */ /* 0x000fce0000000f00 */
[----:B0-----:R-:W-:Y:S05]  /*47650*/  WARPSYNC.COLLECTIVE R96, `(.L_x_5555) ;  /* 0x0000000060087348 */ /* 0x001fea0003c00000 */
[----:B------:R1:W2:Y:S02]  /*47660*/  SHFL.BFLY P6, R96, R143, R98, R97 ;  /* 0x0c0000628f607389 */ /* 0x0002a400000c0061 */
[----:B012---:R-:W-:Y:S05]  /*47670*/  ENDCOLLECTIVE ;  /* 0x000000000000791b */ /* 0x007fea0003800000 */
.L_x_5555:
[----:B------:R-:W-:Y:S02]  /*47680*/  IMAD.MOV.U32 R98, RZ, RZ, 0x4 ;  /* 0x00000004ff627424 */ /* 0x000fe400078e00ff */
[----:B------:R-:W-:Y:S01]  /*47690*/  FADD.FTZ R99, R99, R96 ;  /* 0x0000006063637221 */ /* 0x000fe20000010000 */
[----:B------:R-:W-:-:S04]  /*476a0*/  MOV R96, 0xffffffff ;  /* 0xffffffff00607802 */ /* 0x000fc80000000f00 */
[----:B------:R-:W-:-:S07]  /*476b0*/  MOV R143, R99 ;  /* 0x00000063008f7202 */ /* 0x000fce0000000f00 */
[----:B------:R-:W-:Y:S05]  /*476c0*/  WARPSYNC.COLLECTIVE R96, `(.L_x_5556) ;  /* 0x0000000060087348 */ /* 0x000fea0003c00000 */
[----:B------:R0:W1:Y:S02]  /*476d0*/  SHFL.BFLY P6, R96, R143, R98, R97 ;  /* 0x0c0000628f607389 */ /* 0x00006400000c0061 */
[----:B01----:R-:W-:Y:S05]  /*476e0*/  ENDCOLLECTIVE ;  /* 0x000000000000791b */ /* 0x003fea0003800000 */
.L_x_5556:
[----:B------:R-:W-:Y:S02]  /*476f0*/  HFMA2 R98, -RZ, RZ, 0, 4.76837158203125e-07 ;  /* 0x00000008ff627431 */ /* 0x000fe400000001ff */
[----:B------:R-:W-:Y:S01]  /*47700*/  FADD.FTZ R99, R99, R96 ;  /* 0x0000006063637221 */ /* 0x000fe20000010000 */
[----:B------:R-:W-:-:S03]  /*47710*/  IMAD.MOV.U32 R96, RZ, RZ, -0x1 ;  /* 0xffffffffff607424 */ /* 0x000fc600078e00ff */
[----:B------:R-:W-:-:S07]  /*47720*/  IMAD.MOV.U32 R143, RZ, RZ, R99 ;  /* 0x000000ffff8f7224 */ /* 0x000fce00078e0063 */
[----:B------:R-:W-:Y:S05]  /*47730*/  WARPSYNC.COLLECTIVE R96, `(.L_x_5557) ;  /* 0x0000000060087348 */ /* 0x000fea0003c00000 */
[----:B------:R0:W1:Y:S02]  /*47740*/  SHFL.BFLY P6, R96, R143, R98, R97 ;  /* 0x0c0000628f607389 */ /* 0x00006400000c0061 */
[----:B01----:R-:W-:Y:S05]  /*47750*/  ENDCOLLECTIVE ;  /* 0x000000000000791b */ /* 0x003fea0003800000 */
.L_x_5557:
[----:B------:R-:W-:Y:S02]  /*47760*/  IMAD.MOV.U32 R98, RZ, RZ, 0x10 ;  /* 0x00000010ff627424 */ /* 0x000fe400078e00ff */
[----:B------:R-:W-:Y:S01]  /*47770*/  FADD.FTZ R99, R99, R96 ;  /* 0x0000006063637221 */ /* 0x000fe20000010000 */
[----:B------:R-:W-:-:S04]  /*47780*/  MOV R96, 0xffffffff ;  /* 0xffffffff00607802 */ /* 0x000fc80000000f00 */
[----:B------:R-:W-:-:S07]  /*47790*/  MOV R143, R99 ;  /* 0x00000063008f7202 */ /* 0x000fce0000000f00 */
[----:B------:R-:W-:Y:S05]  /*477a0*/  WARPSYNC.COLLECTIVE R96, `(.L_x_5558) ;  /* 0x0000000060087348 */ /* 0x000fea0003c00000 */
[----:B------:R0:W1:Y:S02]  /*477b0*/  SHFL.BFLY P6, R96, R143, R98, R97 ;  /* 0x0c0000628f607389 */ /* 0x00006400000c0061 */
[----:B01----:R-:W-:Y:S05]  /*477c0*/  ENDCOLLECTIVE ;  /* 0x000000000000791b */ /* 0x003fea0003800000 */
.L_x_5558:
        /* <DEDUP_REMOVED lines=174> */
.L_x_5559:
[----:B------:R-:W-:Y:S02]  /*482b0*/  HFMA2 R98, -RZ, RZ, 0, 1.1920928955078125e-07 ;  /* 0x00000002ff627431 */ /* 0x000fe400000001ff */
[----:B------:R-:W-:Y:S01]  /*482c0*/  FADD.FTZ R141, R141, R96 ;  /* 0x000000608d8d7221 */ /* 0x000fe20000010000 */
[----:B------:R-:W-:-:S03]  /*482d0*/  IMAD.MOV.U32 R96, RZ, RZ, -0x1 ;  /* 0xffffffffff607424 */ /* 0x000fc600078e00ff */
[----:B------:R-:W-:-:S07]  /*482e0*/  IMAD.MOV.U32 R143, RZ, RZ, R141 ;  /* 0x000000ffff8f7224 */ /* 0x000fce00078e008d */
[----:B------:R-:W-:Y:S05]  /*482f0*/  WARPSYNC.COLLECTIVE R96, `(.L_x_5560) ;  /* 0x0000000060087348 */ /* 0x000fea0003c00000 */
[----:B------:R0:W1:Y:S02]  /*48300*/  SHFL.BFLY P6, R96, R143, R98, R97 ;  /* 0x0c0000628f607389 */ /* 0x00006400000c0061 */
[----:B01----:R-:W-:Y:S05]  /*48310*/  ENDCOLLECTIVE ;  /* 0x000000000000791b */ /* 0x003fea0003800000 */
.L_x_5560:
[----:B------:R-:W-:Y:S02]  /*48320*/  IMAD.MOV.U32 R98, RZ, RZ, 0x4 ;  /* 0x00000004ff627424 */ /* 0x000fe400078e00ff */
[----:B------:R-:W-:Y:S01]  /*48330*/  FADD.FTZ R141, R141, R96 ;  /* 0x000000608d8d7221 */ /* 0x000fe20000010000 */
[----:B------:R-:W-:-:S04]  /*48340*/  MOV R96, 0xffffffff ;  /* 0xffffffff00607802 */ /* 0x000fc80000000f00 */
[----:B------:R-:W-:-:S07]  /*48350*/  MOV R143, R141 ;  /* 0x0000008d008f7202 */ /* 0x000fce0000000f00 */
[----:B------:R-:W-:Y:S05]  /*48360*/  WARPSYNC.COLLECTIVE R96, `(.L_x_5561) ;  /* 0x0000000060087348 */ /* 0x000fea0003c00000 */
[----:B------:R0:W1:Y:S02]  /*48370*/  SHFL.BFLY P6, R96, R143, R98, R97 ;  /* 0x0c0000628f607389 */ /* 0x00006400000c0061 */
[----:B01----:R-:W-:Y:S05]  /*48380*/  ENDCOLLECTIVE ;  /* 0x000000000000791b */ /* 0x003fea0003800000 */
.L_x_5561:
[----:B------:R-:W-:Y:S02]  /*48390*/  HFMA2 R98, -RZ, RZ, 0, 4.76837158203125e-07 ;  /* 0x00000008ff627431 */ /* 0x000fe400000001ff */
[----:B------:R-:W-:Y:S01]  /*483a0*/  FADD.FTZ R141, R141, R96 ;  /* 0x000000608d8d7221 */ /* 0x000fe20000010000 */
[----:B------:R-:W-:-:S03]  /*483b0*/  IMAD.MOV.U32 R96, RZ, RZ, -0x1 ;  /* 0xffffffffff607424 */ /* 0x000fc600078e00ff */
[----:B------:R-:W-:-:S07]  /*483c0*/  IMAD.MOV.U32 R143, RZ, RZ, R141 ;  /* 0x000000ffff8f7224 */ /* 0x000fce00078e008d */
[----:B------:R-:W-:Y:S05]  /*483d0*/  WARPSYNC.COLLECTIVE R96, `(.L_x_5562) ;  /* 0x0000000060087348 */ /* 0x000fea0003c00000 */
[----:B------:R0:W1:Y:S02]  /*483e0*/  SHFL.BFLY P6, R96, R143, R98, R97 ;  /* 0x0c0000628f607389 */ /* 0x00006400000c0061 */
[----:B01----:R-:W-:Y:S05]  /*483f0*/  ENDCOLLECTIVE ;  /* 0x000000000000791b */ /* 0x003fea0003800000 */
.L_x_5562:
[----:B------:R-:W-:Y:S02]  /*48400*/  IMAD.MOV.U32 R98, RZ, RZ, 0x10 ;  /* 0x00000010ff627424 */ /* 0x000fe400078e00ff */
[----:B------:R-:W-:Y:S01]  /*48410*/  FADD.FTZ R141, R141, R96 ;  /* 0x000000608d8d7221 */ /* 0x000fe20000010000 */
[----:B------:R-:W-:-:S04]  /*48420*/  MOV R96, 0xffffffff ;  /* 0xffffffff00607802 */ /* 0x000fc80000000f00 */
[----:B------:R-:W-:-:S07]  /*48430*/  MOV R143, R141 ;  /* 0x0000008d008f7202 */ /* 0x000fce0000000f00 */
[----:B------:R-:W-:Y:S05]  /*48440*/  WARPSYNC.COLLECTIVE R96, `(.L_x_5563) ;  /* 0x0000000060087348 */ /* 0x000fea0003c00000 */
[----:B------:R0:W1:Y:S02]  /*48450*/  SHFL.BFLY P6, R96, R143, R98, R97 ;  /* 0x0c0000628f607389 */ /* 0x00006400000c0061 */
[----:B01----:R-:W-:Y:S05]  /*48460*/  ENDCOLLECTIVE ;  /* 0x000000000000791b */ /* 0x003fea0003800000 */
.L_x_5563:
[----:B------:R-:W-:Y:S05]  /*48470*/  BRA `(.L_x_5564) ;  /* 0xffffffc8008c7947 */ /* 0x000fea000383ffff */
.L_x_5565:
        /* <DEDUP_REMOVED lines=16> */
.L_x_88428:


//--------------------- .text._ZN10layer_norm13ln_fwd_kernelINS_13Kernel_traitsI13__nv_bfloat16S2_S2_S2_fjLj2560ELj1ELj4ELj1ELj16ENS_18Kernel_traits_baseILj2560ES2_S2_S2_S2_fjLj128EEEEELb1ELb1ELb0ELb1EEEvNS_9FwdParamsE --------------------------
	.section	.text._ZN10layer_norm13ln_fwd_kernelINS_13Kernel_traitsI13__nv_bfloat16S2_S2_S2_fjLj2560ELj1ELj4ELj1ELj16ENS_18Kernel_traits_baseILj2560ES2_S2_S2_S2_fjLj128EEEEELb1ELb1ELb0ELb1EEEvNS_9FwdParamsE,"ax",@progbits
	.align	128
        .global         _ZN10layer_norm13ln_fwd_kernelINS_13Kernel_traitsI13__nv_bfloat16S2_S2_S2_fjLj2560ELj1ELj4ELj1ELj16ENS_18Kernel_traits_baseILj2560ES2_S2_S2_S2_fjLj128EEEEELb1ELb1ELb0ELb1EEEvNS_9FwdParamsE
        .type           _ZN10layer_norm13ln_fwd_kernelINS_13Kernel_traitsI13__nv_bfloat16S2_S2_S2_fjLj2560ELj1ELj4ELj1ELj16ENS_18Kernel_traits_baseILj2560ES2_S2_S2_S2_fjLj128EEEEELb1ELb1ELb0ELb1EEEvNS_9FwdParamsE,@function
        .size           _ZN10layer_norm13ln_fwd_kernelINS_13Kernel_traitsI13__nv_bfloat16S2_S2_S2_fjLj2560ELj1ELj4ELj1ELj16ENS_18Kernel_traits_baseILj2560ES2_S2_S2_S2_fjLj128EEEEELb1ELb1ELb0ELb1EEEvNS_9FwdParamsE,(.L_x_88429 - _ZN10layer_norm13ln_fwd_kernelINS_13Kernel_traitsI13__nv_bfloat16S2_S2_S2_fjLj2560ELj1ELj4ELj1ELj16ENS_18Kernel_traits_baseILj2560ES2_S2_S2_S2_fjLj128EEEEELb1ELb1ELb0ELb1EEEvNS_9FwdParamsE)
        .other          _ZN10layer_norm13ln_fwd_kernelINS_13Kernel_traitsI13__nv_bfloat16S2_S2_S2_fjLj2560ELj1ELj4ELj1ELj16ENS_18Kernel_traits_baseILj2560ES2_S2_S2_S2_fjLj128EEEEELb1ELb1ELb0ELb1EEEvNS_9FwdParamsE,@"STO_CUDA_ENTRY STV_DEFAULT"
_ZN10layer_norm13ln_fwd_kernelINS_13Kernel_traitsI13__nv_bfloat16S2_S2_S2_fjLj2560ELj1ELj4ELj1ELj16ENS_18Kernel_traits_baseILj2560ES2_S2_S2_S2_fjLj128EEEEELb1ELb1ELb0ELb1EEEvNS_9FwdParamsE:
.text._ZN10layer_norm13ln_fwd_kernelINS_13Kernel_traitsI13__nv_bfloat16S2_S2_S2_fjLj2560ELj1ELj4ELj1ELj16ENS_18Kernel_traits_baseILj2560ES2_S2_S2_S2_fjLj128EEEEELb1ELb1ELb0ELb1EEEvNS_9FwdParamsE:
[----:B------:R-:W0:Y:S01]  /*0000*/  LDC R1, c[0x0][0x37c] ;  /* 0x0000df00ff017b82 */ /* 0x000e220000000800 */
[----:B------:R-:W1:Y:S07]  /*0010*/  LDCU.U8 UR8, c[0x0][0x464] ;  /* 0x00008c80ff0877ac */ /* 0x000e6e0008000000 */
[----:B------:R-:W2:Y:S01]  /*0020*/  LDC R173, c[0x0][0x458] ;  /* 0x00011600ffad7b82 */ /* 0x000ea20000000800 */
[----:B0-----:R-:W-:Y:S01]  /*0030*/  VIADD R1, R1, 0xfffffef0 ;  /* 0xfffffef001017836 */ /* 0x001fe20000000000 */
[----:B------:R-:W0:Y:S01]  /*0040*/  LDCU.64 UR4, c[0x0][0x450] ;  /* 0x00008a00ff0477ac */ /* 0x000e220008000a00 */
[----:B------:R-:W3:Y:S05]  /*0050*/  LDCU.64 UR6, c[0x0][0x358] ;  /* 0x00006b00ff0677ac */ /* 0x000eea0008000a00 */
[----:B------:R-:W4:Y:S01]  /*0060*/  LDC R6, c[0x0][0x45c] ;  /* 0x00011700ff067b82 */ /* 0x000f220000000800 */
[----:B-1----:R-:W-:Y:S01]  /*0070*/  ISETP.NE.AND P0, PT, RZ, UR8, PT ;  /* 0x00000008ff007c0c */ /* 0x002fe2000bf05270 */
[----:B------:R-:W1:Y:S01]  /*0080*/  LDCU.64 UR8, c[0x0][0x438] ;  /* 0x00008700ff0877ac */ /* 0x000e620008000a00 */
[----:B0-----:R-:W-:Y:S01]  /*0090*/  IMAD.U32 R2, RZ, RZ, UR4 ;  /* 0x00000004ff027e24 */ /* 0x001fe2000f8e00ff */
[----:B------:R-:W-:-:S10]  /*00a0*/  MOV R3, UR5 ;  /* 0x0000000500037c02 */ /* 0x000fd40008000f00 */
[----:B--2---:R-:W-:Y:S01]  /*00b0*/  @P0 IMAD.MOV.U32 R4, RZ, RZ, R173 ;  /* 0x000000ffff040224 */ /* 0x004fe200078e00ad */
[----:B---3--:R-:W2:Y:S01]  /*00c0*/  @P0 LDG.E.64 R2, desc[UR6][R2.64] ;  /* 0x0000000602020981 */ /* 0x008ea2000c1e1b00 */
[----:B----4-:R-:W-:Y:S01]  /*00d0*/  @P0 IMAD.MOV.U32 R5, RZ, RZ, R6 ;  /* 0x000000ffff050224 */ /* 0x010fe200078e0006 */
[----:B------:R-:W0:Y:S05]  /*00e0*/  @P0 LDC R7, c[0x0][0x460] ;  /* 0x00011800ff070b82 */ /* 0x000e2a0000000800 */
[----:B------:R-:W0:Y:S01]  /*00f0*/  @P0 LDG.E.64 R4, desc[UR6][R4.64] ;  /* 0x0000000604040981 */ /* 0x000e22000c1e1b00 */
[----:B------:R-:W3:Y:S01]  /*0100*/  S2R R8, SR_TID.X ;  /* 0x0000000000087919 */ /* 0x000ee20000002100 */
[----:B-1----:R-:W-:-:S04]  /*0110*/  UISETP.NE.U32.AND UP0, UPT, UR8, URZ, UPT ;  /* 0x000000ff0800728c */ /* 0x002fc8000bf05070 */
[----:B------:R-:W-:Y:S01]  /*0120*/  UISETP.NE.AND.EX UP0, UPT, UR9, URZ, UPT, UP0 ;  /* 0x000000ff0900728c */ /* 0x000fe2000bf05300 */
[----:B---3--:R-:W-:Y:S02]  /*0130*/  LOP3.LUT R9, R8, 0x1f, RZ, 0xc0, !PT ;  /* 0x0000001f08097812 */ /* 0x008fe400078ec0ff */
[----:B--2---:R-:W-:Y:S02]  /*0140*/  @P0 R2UR UR4, R2 ;  /* 0x00000000020402ca */ /* 0x004fe400000e0000 */
[----:B------:R-:W-:Y:S02]  /*0150*/  @P0 R2UR UR5, R3 ;  /* 0x00000000030502ca */ /* 0x000fe400000e0000 */
[----:B0-----:R-:W-:-:S04]  /*0160*/  @P0 IADD3 R173, P1, PT, R4, R7, RZ ;  /* 0x0000000704ad0210 */ /* 0x001fc80007f3e0ff */
[----:B------:R-:W-:-:S04]  /*0170*/  @P0 IADD3.X R6, PT, PT, RZ, R5, RZ, P1, !PT ;  /* 0x00000005ff060210 */ /* 0x000fc80000ffe4ff */
[--C-:B------:R-:W-:Y:S02]  /*0180*/  SHF.R.U64 R0, R173, 0x2, R6.reuse ;  /* 0x00000002ad007819 */ /* 0x100fe40000001206 */
[----:B------:R-:W-:Y:S01]  /*0190*/  SHF.R.U32.HI R11, RZ, 0x2, R6 ;  /* 0x00000002ff0b7819 */ /* 0x000fe20000011606 */
[----:B------:R-:W-:Y:S06]  /*01a0*/  BRA.U !UP0, `(.L_x_5566) ;  /* 0x0000000108947547 */ /* 0x000fec000b800000 */
[----:B------:R-:W0:Y:S08]  /*01b0*/  LDC.64 R2, c[0x0][0x3d0] ;  /* 0x0000f400ff027b82 */ /* 0x000e300000000a00 */
[----:B------:R-:W1:Y:S08]  /*01c0*/  LDC.64 R4, c[0x0][0x438] ;  /* 0x00010e00ff047b82 */ /* 0x000e700000000a00 */
[----:B------:R-:W2:Y:S01]  /*01d0*/  LDC.64 R6, c[0x0][0x3e8] ;  /* 0x0000fa00ff067b82 */ /* 0x000ea20000000a00 */
[----:B0-----:R-:W-:-:S05]  /*01e0*/  IMAD.WIDE.U32 R2, R9, 0x10, R2 ;  /* 0x0000001009027825 */ /* 0x001fca00078e0002 */
[----:B------:R0:W5:Y:S01]  /*01f0*/  LDG.E.128 R232, desc[UR6][R2.64] ;  /* 0x0000000602e87981 */ /* 0x000162000c1e1d00 */
[----:B-1----:R-:W-:-:S03]  /*0200*/  IMAD.WIDE.U32 R4, R9, 0x10, R4 ;  /* 0x0000001009047825 */ /* 0x002fc600078e0004 */
[----:B------:R0:W5:Y:S04]  /*0210*/  LDG.E.128 R228, desc[UR6][R2.64+0x200] ;  /* 0x0002000602e47981 */ /* 0x000168000c1e1d00 */
[----:B------:R0:W5:Y:S01]  /*0220*/  LDG.E.128 R224, desc[UR6][R2.64+0x400] ;  /* 0x0004000602e07981 */ /* 0x000162000c1e1d00 */
        /* <DEDUP_REMOVED lines=29> */
.L_x_5566:
        /* <DEDUP_REMOVED lines=44> */
.L_x_5567:
        /* <DEDUP_REMOVED lines=8> */
[----:B------:R-:W-:Y:S01]  /*0740*/  IMAD R9, R0, -0x2daee0ad, RZ ;  /* 0xd2511f5300097824 */ /* 0x000fe200078e02ff */
[----:B------:R-:W-:Y:S01]  /*0750*/  UIADD3 UR8, UPT, UPT, UR4, -0x61c88647, URZ ;  /* 0x9e3779b904087890 */ /* 0x000fe2000fffe0ff */
[----:B-----5:R-:W-:Y:S01]  /*0760*/  PRMT R146, R215, 0x7632, R146 ;  /* 0x00007632d7927816 */ /* 0x020fe20000000092 */
[----:B------:R-:W-:Y:S01]  /*0770*/  UIADD3 UR10, UPT, UPT, UR4, -0x255992d5, URZ ;  /* 0xdaa66d2b040a7890 */ /* 0x000fe2000fffe0ff */
[----:B------:R-:W-:Y:S01]  /*0780*/  PRMT R145, R190, 0x7632, R145 ;  /* 0x00007632be917816 */ /* 0x000fe20000000091 */
[----:B------:R-:W1:Y:S01]  /*0790*/  LDCU.64 UR12, c[0x0][0x3e0] ;  /* 0x00007c00ff0c77ac */ /* 0x000e620008000a00 */
[----:B------:R-:W-:Y:S01]  /*07a0*/  PRMT R144, R214, 0x7632, R144 ;  /* 0x00007632d6907816 */ /* 0x000fe20000000090 */
[----:B------:R-:W-:Y:S01]  /*07b0*/  STL.S16 [R1+0x10c], R146 ;  /* 0x00010c9201007387 */ /* 0x000fe20000100600 */
[----:B------:R-:W-:Y:S01]  /*07c0*/  PRMT R143, R189, 0x7632, R143 ;  /* 0x00007632bd8f7816 */ /* 0x000fe2000000008f */
[----:B------:R-:W-:Y:S01]  /*07d0*/  UIADD3 UR11, UPT, UPT, UR5, 0x646e171e, URZ ;  /* 0x646e171e050b7890 */ /* 0x000fe2000fffe0ff */
[----:B------:R-:W-:Y:S01]  /*07e0*/  PRMT R142, R213, 0x7632, R142 ;  /* 0x00007632d58e7816 */ /* 0x000fe2000000008e */
[----:B------:R-:W-:Y:S01]  /*07f0*/  STL.S16 [R1+0x108], R145 ;  /* 0x0001089101007387 */ /* 0x000fe20000100600 */
[----:B------:R-:W-:Y:S01]  /*0800*/  PRMT R141, R188, 0x7632, R141 ;  /* 0x00007632bc8d7816 */ /* 0x000fe2000000008d */
[----:B------:R-:W-:Y:S01]  /*0810*/  UIADD3 UR14, UPT, UPT, UR4, -0x700cb87f, URZ ;  /* 0x8ff34781040e7890 */ /* 0x000fe2000fffe0ff */
[----:B------:R-:W-:Y:S01]  /*0820*/  PRMT R140, R212, 0x7632, R140 ;  /* 0x00007632d48c7816 */ /* 0x000fe2000000008c */
[----:B------:R-:W-:Y:S01]  /*0830*/  STL.S16 [R1+0x104], R144 ;  /* 0x0001049001007387 */ /* 0x000fe20000100600 */
[----:B------:R-:W-:-:S02]  /*0840*/  PRMT R139, R211, 0x7632, R139 ;  /* 0x00007632d38b7816 */ /* 0x000fc4000000008b */
[----:B------:R-:W-:Y:S01]  /*0850*/  PRMT R138, R219, 0x7632, R138 ;  /* 0x00007632db8a7816 */ /* 0x000fe2000000008a */
[----:B------:R-:W-:Y:S01]  /*0860*/  STL.S16 [R1+0x100], R143 ;  /* 0x0001008f01007387 */ /* 0x000fe20000100600 */
[----:B------:R-:W-:Y:S02]  /*0870*/  PRMT R137, R210, 0x7632, R137 ;  /* 0x00007632d2897816 */ /* 0x000fe40000000089 */
[----:B------:R-:W-:Y:S01]  /*0880*/  PRMT R136, R218, 0x7632, R136 ;  /* 0x00007632da887816 */ /* 0x000fe20000000088 */
[----:B0-----:R-:W-:Y:S01]  /*0890*/  IMAD R2, R5, UR9, R8 ;  /* 0x0000000905027c24 */ /* 0x001fe2000f8e0208 */
[----:B------:R-:W-:Y:S01]  /*08a0*/  UIADD3 UR9, UPT, UPT, UR5, -0x4498517b, URZ ;  /* 0xbb67ae8505097890 */ /* 0x000fe2000fffe0ff */
[----:B------:R-:W-:Y:S01]  /*08b0*/  IMAD.HI.U32 R5, R0, -0x2daee0ad, RZ ;  /* 0xd2511f5300057827 */ /* 0x000fe200078e00ff */
[----:B------:R-:W-:Y:S01]  /*08c0*/  STL.S16 [R1+0xfc], R142 ;  /* 0x0000fc8e01007387 */ /* 0x000fe20000100600 */
[----:B------:R-:W-:Y:S01]  /*08d0*/  PRMT R135, R209, 0x7632, R135 ;  /* 0x00007632d1877816 */ /* 0x000fe20000000087 */
[----:B-1----:R-:W-:Y:S01]  /*08e0*/  UISETP.NE.U32.AND UP0, UPT, UR12, URZ, UPT ;  /* 0x000000ff0c00728c */ /* 0x002fe2000bf05070 */
        /* <DEDUP_REMOVED lines=9> */
[----:B------:R-:W-:Y:S01]  /*0980*/  UIADD3 UR12, UPT, UPT, UR4, -0xe443238, URZ ;  /* 0xf1bbcdc8040c7890 */ /* 0x000fe2000fffe0ff */
[C---:B------:R-:W-:Y:S01]  /*0990*/  IMAD.HI.U32 R8, R4.reuse, -0x2daee0ad, RZ ;  /* 0xd2511f5304087827 */ /* 0x040fe200078e00ff */
[----:B------:R-:W-:Y:S01]  /*09a0*/  LOP3.LUT R6, R7, UR8, R6, 0x96, !PT ;  /* 0x0000000807067c12 */ /* 0x000fe2000f8e9606 */
[----:B------:R-:W-:Y:S01]  /*09b0*/  UIADD3 UR8, UPT, UPT, UR4, 0x3c6ef372, URZ ;  /* 0x3c6ef37204087890 */ /* 0x000fe2000fffe0ff */
[----:B------:R-:W-:Y:S01]  /*09c0*/  STL.S16 [R1+0xf0], R139 ;  /* 0x0000f08b01007387 */ /* 0x000fe20000100600 */
[----:B------:R-:W-:Y:S01]  /*09d0*/  IMAD R10, R4, -0x2daee0ad, RZ ;  /* 0xd2511f53040a7824 */ /* 0x000fe200078e02ff */
[----:B------:R-:W-:Y:S01]  /*09e0*/  LOP3.LUT R8, R9, UR9, R8, 0x96, !PT ;  /* 0x0000000909087c12 */ /* 0x000fe2000f8e9608 */
[----:B------:R-:W-:Y:S01]  /*09f0*/  IMAD R5, R5, -0x326172a9, RZ ;  /* 0xcd9e8d5705057824 */ /* 0x000fe200078e02ff */
[----:B------:R-:W-:Y:S01]  /*0a00*/  UIADD3 UR9, UPT, UPT, UR5, 0x76cf5d0a, URZ ;  /* 0x76cf5d0a05097890 */ /* 0x000fe2000fffe0ff */
[----:B------:R-:W-:Y:S01]  /*0a10*/  IMAD.HI.U32 R7, R6, -0x2daee0ad, RZ ;  /* 0xd2511f5306077827 */ /* 0x000fe200078e00ff */
[----:B------:R-:W-:Y:S01]  /*0a20*/  STL.S16 [R1+0xec], R138 ;  /* 0x0000ec8a01007387 */ /* 0x000fe20000100600 */
[----:B------:R-:W-:Y:S01]  /*0a30*/  PRMT R132, R216, 0x7632, R132 ;  /* 0x00007632d8847816 */ /* 0x000fe20000000084 */
[----:B------:R-:W-:Y:S01]  /*0a40*/  UISETP.NE.AND.EX UP0, UPT, UR13, URZ, UPT, UP0 ;  /* 0x000000ff0d00728c */ /* 0x000fe2000bf05300 */
[----:B------:R-:W-:Y:S01]  /*0a50*/  IMAD.HI.U32 R4, R8, -0x326172a9, RZ ;  /* 0xcd9e8d5708047827 */ /* 0x000fe200078e00ff */
        /* <DEDUP_REMOVED lines=10> */
[----:B------:R-:W-:Y:S01]  /*0b00*/  UIADD3 UR13, UPT, UPT, UR5, -0x24c28bd8, URZ ;  /* 0xdb3d7428050d7890 */ /* 0x000fe2000fffe0ff */
[----:B------:R-:W-:Y:S01]  /*0b10*/  IMAD.HI.U32 R6, R4, -0x2daee0ad, RZ ;  /* 0xd2511f5304067827 */ /* 0x000fe200078e00ff */
[----:B------:R-:W-:Y:S01]  /*0b20*/  LOP3.LUT R5, R8, UR10, R5, 0x96, !PT ;  /* 0x0000000a08057c12 */ /* 0x000fe2000f8e9605 */
[----:B------:R-:W-:Y:S01]  /*0b30*/  STL.S16 [R1+0xe0], R135 ;  /* 0x0000e08701007387 */ /* 0x000fe20000100600 */
[----:B------:R-:W-:Y:S01]  /*0b40*/  PRMT R130, R223, 0x7632, R130 ;  /* 0x00007632df827816 */ /* 0x000fe20000000082 */
[----:B------:R-:W-:Y:S01]  /*0b50*/  IMAD R7, R7, -0x326172a9, RZ ;  /* 0xcd9e8d5707077824 */ /* 0x000fe200078e02ff */
[----:B------:R-:W-:Y:S01]  /*0b60*/  LOP3.LUT R6, R9, UR9, R6, 0x96, !PT ;  /* 0x0000000909067c12 */ /* 0x000fe2000f8e9606 */
[----:B------:R-:W-:Y:S01]  /*0b70*/  IMAD R9, R4, -0x2daee0ad, RZ ;  /* 0xd2511f5304097824 */ /* 0x000fe200078e02ff */
[----:B------:R-:W-:Y:S01]  /*0b80*/  UIADD3 UR9, UPT, UPT, UR5, -0x126145ec, URZ ;  /* 0xed9eba1405097890 */ /* 0x000fe2000fffe0ff */
[----:B------:R-:W-:Y:S01]  /*0b90*/  IMAD.HI.U32 R8, R5, -0x2daee0ad, RZ ;  /* 0xd2511f5305087827 */ /* 0x000fe200078e00ff */
[----:B------:R-:W-:Y:S01]  /*0ba0*/  STL.S16 [R1+0xdc], R134 ;  /* 0x0000dc8601007387 */ /* 0x000fe20000100600 */
[----:B------:R-:W-:Y:S01]  /*0bb0*/  PRMT R129, R206, 0x7632, R129 ;  /* 0x00007632ce817816 */ /* 0x000fe20000000081 */
[----:B------:R-:W-:Y:S01]  /*0bc0*/  UIADD3 UR10, UPT, UPT, UR4, 0x1715609d, URZ ;  /* 0x1715609d040a7890 */ /* 0x000fe2000fffe0ff */
[C---:B------:R-:W-:Y:S01]  /*0bd0*/  IMAD.HI.U32 R4, R6.reuse, -0x326172a9, RZ ;  /* 0xcd9e8d5706047827 */ /* 0x040fe200078e00ff */
[----:B------:R-:W-:Y:S01]  /*0be0*/  LOP3.LUT R8, R9, UR9, R8, 0x96, !PT ;  /* 0x0000000909087c12 */ /* 0x000fe2000f8e9608 */
[----:B------:R-:W-:Y:S01]  /*0bf0*/  UIADD3 UR9, UPT, UPT, UR5, -0x56f99767, URZ ;  /* 0xa906689905097890 */ /* 0x000fe2000fffe0ff */
[----:B------:R-:W-:Y:S01]  /*0c00*/  STL.S16 [R1+0xd8], R133 ;  /* 0x0000d88501007387 */ /* 0x000fe20000100600 */
[----:B------:R-:W-:Y:S01]  /*0c10*/  IMAD R10, R5, -0x2daee0ad, RZ ;  /* 0xd2511f53050a7824 */ /* 0x000fe200078e02ff */
[----:B------:R-:W-:Y:S01]  /*0c20*/  LOP3.LUT R4, R7, UR8, R4, 0x96, !PT ;  /* 0x0000000807047c12 */ /* 0x000fe2000f8e9604 */
[----:B------:R-:W-:Y:S01]  /*0c30*/  IMAD R7, R6, -0x326172a9, RZ ;  /* 0xcd9e8d5706077824 */ /* 0x000fe200078e02ff */
[----:B------:R-:W-:Y:S01]  /*0c40*/  PRMT R128, R222, 0x7632, R128 ;  /* 0x00007632de807816 */ /* 0x000fe20000000080 */
[----:B------:R-:W-:Y:S01]  /*0c50*/  IMAD.HI.U32 R6, R8, -0x326172a9, RZ ;  /* 0xcd9e8d5708067827 */ /* 0x000fe200078e00ff */
[----:B------:R-:W-:Y:S01]  /*0c60*/  STL.S16 [R1+0xd4], R132 ;  /* 0x0000d48401007387 */ /* 0x000fe20000100600 */
[----:B------:R-:W-:Y:S01]  /*0c70*/  PRMT R127, R205, 0x7632, R127 ;  /* 0x00007632cd7f7816 */ /* 0x000fe2000000007f */
[----:B------:R-:W-:Y:S01]  /*0c80*/  UIADD3 UR8, UPT, UPT, UR4, -0x4ab325aa, URZ ;  /* 0xb54cda5604087890 */ /* 0x000fe2000fffe0ff */
[----:B------:R-:W-:Y:S01]  /*0c90*/  IMAD.HI.U32 R5, R4, -0x2daee0ad, RZ ;  /* 0xd2511f5304057827 */ /* 0x000fe200078e00ff */
[----:B------:R-:W-:Y:S01]  /*0ca0*/  STL.S16 [R1+0xd0], R131 ;  /* 0x0000d08301007387 */ /* 0x000fe20000100600 */
[----:B------:R-:W-:-:S02]  /*0cb0*/  PRMT R126, R221, 0x7632, R126 ;  /* 0x00007632dd7e7816 */ /* 0x000fc4000000007e */
        /* <DEDUP_REMOVED lines=39> */
[C---:B------:R-:W-:Y:S01]  /*0f30*/  IMAD.HI.U32 R5, R9.reuse, -0x326172a9, RZ ;  /* 0xcd9e8d5709057827 */ /* 0x040fe200078e00ff */
[----:B------:R-:W-:Y:S01]  /*0f40*/  PRMT R37, R196, 0x7632, R37 ;  /* 0x00007632c4257816 */ /* 0x000fe20000000025 */
[----:B------:R-:W-:Y:S01]  /*0f50*/  STL.S16 [R1+0xa4], R120 ;  /* 0x0000a47801007387 */ /* 0x000fe20000100600 */
[----:B------:R-:W-:Y:S01]  /*0f60*/  PRMT R36, R228, 0x7632, R36 ;  /* 0x00007632e4247816 */ /* 0x000fe20000000024 */
[----:B------:R-:W-:Y:S01]  /*0f70*/  IMAD R9, R9, -0x326172a9, RZ ;  /* 0xcd9e8d5709097824 */ /* 0x000fe200078e02ff */
[----:B------:R-:W-:Y:S01]  /*0f80*/  PRMT R35, R195, 0x7632, R35 ;  /* 0x00007632c3237816 */ /* 0x000fe20000000023 */
[----:B------:R-:W-:Y:S01]  /*0f90*/  STL.S16 [R1+0xa0], R47 ;  /* 0x0000a02f01007387 */ /* 0x000fe20000100600 */
[----:B------:R-:W-:Y:S01]  /*0fa0*/  PRMT R34, R235, 0x7632, R34 ;  /* 0x00007632eb227816 */ /* 0x000fe20000000022 */
[----:B------:R-:W-:Y:S01]  /*0fb0*/  UIADD3 UR8, UPT, UPT, UR5, -0x695add53, URZ ;  /* 0x96a522ad05087890 */ /* 0x000fe2000fffe0ff */
[----:B------:R-:W-:Y:S01]  /*0fc0*/  LOP3.LUT R6, R7, UR9, R6, 0x96, !PT ;  /* 0x0000000907067c12 */ /* 0x000fe2000f8e9606 */
[----:B------:R-:W-:Y:S01]  /*0fd0*/  STL.S16 [R1+0x9c], R46 ;  /* 0x00009c2e01007387 */ /* 0x000fe20000100600 */
[----:B------:R-:W-:Y:S01]  /*0fe0*/  PRMT R33, R194, 0x7632, R33 ;  /* 0x00007632c2217816 */ /* 0x000fe20000000021 */
[----:B------:R-:W0:Y:S01]  /*0ff0*/  LDCU UR11, c[0x0][0x408] ;  /* 0x00008100ff0b77ac */ /* 0x000e220008000800 */
[----:B------:R-:W-:Y:S01]  /*1000*/  PRMT R32, R234, 0x7632, R32 ;  /* 0x00007632ea207816 */ /* 0x000fe20000000020 */
[----:B------:R-:W-:Y:S01]  /*1010*/  STL.S16 [R1+0x98], R45 ;  /* 0x0000982d01007387 */ /* 0x000fe20000100600 */
[----:B------:R-:W-:-:S02]  /*1020*/  PRMT R31, R193, 0x7632, R31 ;  /* 0x00007632c11f7816 */ /* 0x000fc4000000001f */
[----:B------:R-:W-:Y:S01]  /*1030*/  LOP3.LUT R5, R8, UR10, R5, 0x96, !PT ;  /* 0x0000000a08057c12 */ /* 0x000fe2000f8e9605 */
[----:B------:R-:W-:Y:S01]  /*1040*/  STL.S16 [R1+0x94], R44 ;  /* 0x0000942c01007387 */ /* 0x000fe20000100600 */
[----:B------:R-:W-:Y:S01]  /*1050*/  PRMT R30, R233, 0x7632, R30 ;  /* 0x00007632e91e7816 */ /* 0x000fe2000000001e */
[----:B------:R-:W-:Y:S01]  /*1060*/  IMAD R8, R4, -0x2daee0ad, RZ ;  /* 0xd2511f5304087824 */ /* 0x000fe200078e02ff */
[----:B------:R-:W-:Y:S01]  /*1070*/  PRMT R29, R192, 0x7632, R29 ;  /* 0x00007632c01d7816 */ /* 0x000fe2000000001d */
[----:B------:R-:W-:Y:S01]  /*1080*/  STL.S16 [R1+0x90], R43 ;  /* 0x0000902b01007387 */ /* 0x000fe20000100600 */
[----:B------:R-:W-:Y:S01]  /*1090*/  IMAD.HI.U32 R4, R6, -0x326172a9, RZ ;  /* 0xcd9e8d5706047827 */ /* 0x000fe200078e00ff */
[----:B------:R-:W-:Y:S01]  /*10a0*/  PRMT R28, R232, 0x7632, R28 ;  /* 0x00007632e81c7816 */ /* 0x000fe2000000001c */
[----:B------:R-:W1:Y:S01]  /*10b0*/  LDCU UR10, c[0x0][0x404] ;  /* 0x00008080ff0a77ac */ /* 0x000e620008000800 */
        /* <DEDUP_REMOVED lines=19> */
[----:B------:R-:W-:Y:S01]  /*11f0*/  LOP3.LUT R7, R8, UR13, R7, 0x96, !PT ;  /* 0x0000000d08077c12 */ /* 0x000fe2000f8e9607 */
[----:B------:R-:W-:Y:S01]  /*1200*/  STL.S16 [R1+0x78], R37 ;  /* 0x0000782501007387 */ /* 0x000fe20000100600 */
[----:B------:R-:W-:Y:S01]  /*1210*/  PRMT R19, R59, 0x7632, R19 ;  /* 0x000076323b137816 */ /* 0x000fe20000000013 */
[----:B------:R-:W2:Y:S01]  /*1220*/  LDCU UR12, c[0x0][0x388] ;  /* 0x00007100ff0c77ac */ /* 0x000ea20008000800 */
        /* <DEDUP_REMOVED lines=11> */
[----:B------:R-:W-:Y:S01]  /*12e0*/  IMAD.MOV.U32 R4, RZ, RZ, R11 ;  /* 0x000000ffff047224 */ /* 0x000fe200078e000b */
[----:B------:R-:W-:Y:S01]  /*12f0*/  PRMT R13, R61, 0x7632, R13 ;  /* 0x000076323d0d7816 */ /* 0x000fe2000000000d */
[----:B------:R-:W-:Y:S01]  /*1300*/  STL.S16 [R1+0x68], R33 ;  /* 0x0000682101007387 */ /* 0x000fe20000100600 */
[----:B------:R-:W-:Y:S01]  /*1310*/  PRMT R12, R60, 0x7632, R12 ;  /* 0x000076323c0c7816 */ /* 0x000fe2000000000c */
[----:B------:R-:W3:Y:S01]  /*1320*/  LDCU.U8 UR13, c[0x0][0x410] ;  /* 0x00008200ff0d77ac */ /* 0x000ee20008000000 */
[----:B------:R-:W-:Y:S01]  /*1330*/  PRMT R11, R67, 0x7632, R11 ;  /* 0x00007632430b7816 */ /* 0x000fe2000000000b */
[----:B------:R-:W-:Y:S01]  /*1340*/  STL.S16 [R1+0x64], R32 ;  /* 0x0000642001007387 */ /* 0x000fe20000100600 */
[----:B------:R-:W-:Y:S01]  /*1350*/  PRMT R10, R66, 0x7632, R10 ;  /* 0x00007632420a7816 */ /* 0x000fe2000000000a */
[----:B------:R-:W4:Y:S01]  /*1360*/  LDCU.64 UR8, c[0x0][0x3a0] ;  /* 0x00007400ff0877ac */ /* 0x000f220008000a00 */
[----:B------:R-:W-:Y:S01]  /*1370*/  LOP3.LUT R167, R6, UR14, R167, 0x96, !PT ;  /* 0x0000000e06a77c12 */ /* 0x000fe2000f8e96a7 */
[----:B------:R-:W-:Y:S01]  /*1380*/  STL.S16 [R1+0x60], R31 ;  /* 0x0000601f01007387 */ /* 0x000fe20000100600 */
[----:B------:R-:W-:Y:S01]  /*1390*/  PRMT R8, R65, 0x7632, R8 ;  /* 0x0000763241087816 */ /* 0x000fe20000000008 */
[----:B------:R-:W0:Y:S01]  /*13a0*/  LDCU UR14, c[0x0][0x448] ;  /* 0x00008900ff0e77ac */ /* 0x000e220008000800 */
[----:B------:R-:W-:Y:S01]  /*13b0*/  PRMT R6, R64, 0x7632, R6 ;  /* 0x0000763240067816 */ /* 0x000fe20000000006 */
[----:B------:R-:W-:Y:S01]  /*13c0*/  STL.S16 [R1+0x5c], R30 ;  /* 0x00005c1e01007387 */ /* 0x000fe20000100600 */
[----:B------:R-:W-:-:S02]  /*13d0*/  PRMT R5, R71, 0x7632, R5 ;  /* 0x0000763247057816 */ /* 0x000fc40000000005 */
[----:B------:R-:W-:Y:S01]  /*13e0*/  LOP3.LUT R173, R173, 0x3, RZ, 0xc0, !PT ;  /* 0x00000003adad7812 */ /* 0x000fe200078ec0ff */
        /* <DEDUP_REMOVED lines=41> */
[----:B------:R1:W-:Y:S02]  /*1680*/  STL.S16 [R1], R5 ;  /* 0x0000000501007387 */ /* 0x0003e40000100600 */
[----:B01234-:R-:W-:-:S07]  /*1690*/  IMAD.MOV.U32 R5, RZ, RZ, RZ ;  /* 0x000000ffff057224 */ /* 0x01ffce00078e00ff */
.L_x_6388:
[----:B-1----:R-:W0:Y:S01]  /*16a0*/  S2R R11, SR_TID.X ;  /* 0x00000000000b7919 */ /* 0x002e220000002100 */
[----:B------:R-:W1:Y:S01]  /*16b0*/  @UP0 LDCU.64 UR16, c[0x0][0x3e0] ;  /* 0x00007c00ff1007ac */ /* 0x000e620008000a00 */
[----:B------:R-:W2:Y:S01]  /*16c0*/  LDC.64 R12, c[0x0][0x390] ;  /* 0x0000e400ff0c7b82 */ /* 0x000ea20000000a00 */
[----:B------:R-:W-:Y:S01]  /*16d0*/  PLOP3.LUT P0, PT, PT, PT, UP0, 0x80, 0x8 ;  /* 0x000000000008781c */ /* 0x000fe20003f0f008 */
[----:B------:R-:W-:Y:S01]  /*16e0*/  IMAD R7, R3, UR12, RZ ;  /* 0x0000000c03077c24 */ /* 0x000fe2000f8e02ff */
[----:B------:R-:W-:-:S04]  /*16f0*/  PLOP3.LUT P1, PT, PT, PT, UP0, 0x80, 0x8 ;  /* 0x000000000008781c */ /* 0x000fc80003f2f008 */
[----:B------:R-:W-:-:S04]  /*1700*/  SHF.R.S32.HI R10, RZ, 0x1f, R7 ;  /* 0x0000001fff0a7819 */ /* 0x000fc80000011407 */
[----:B------:R-:W-:Y:S02]  /*1710*/  LEA.HI R10, R10, R7, RZ, 0x3 ;  /* 0x000000070a0a7211 */ /* 0x000fe400078f18ff */
[----:B-1----:R-:W-:Y:S01]  /*1720*/  MOV R8, UR16 ;  /* 0x0000001000087c02 */ /* 0x002fe20008000f00 */
[----:B------:R-:W-:-:S04]  /*1730*/  IMAD.U32 R9, RZ, RZ, UR17 ;  /* 0x00000011ff097e24 */ /* 0x000fc8000f8e00ff */
[----:B------:R-:W-:Y:S01]  /*1740*/  @P0 IMAD.WIDE R8, R3, 0x2, R8 ;  /* 0x0000000203080825 */ /* 0x000fe200078e0208 */
[----:B0-----:R-:W-:-:S04]  /*1750*/  LOP3.LUT R7, R11, 0x1f, RZ, 0xc0, !PT ;  /* 0x0000001f0b077812 */ /* 0x001fc800078ec0ff */
[----:B------:R-:W-:Y:S02]  /*1760*/  LEA.HI.SX32 R26, R10, R7, 0x1d ;  /* 0x000000070a1a7211 */ /* 0x000fe400078feaff */
[----:B------:R2:W3:Y:S03]  /*1770*/  @P1 LDG.E.U16 R7, desc[UR6][R8.64] ;  /* 0x0000000608071981 */ /* 0x0004e6000c1e1500 */
[----:B--2---:R-:W-:-:S06]  /*1780*/  IMAD.WIDE.U32 R8, R26, 0x10, R12 ;  /* 0x000000101a087825 */ /* 0x004fcc00078e000c */
[----:B------:R-:W5:Y:S01]  /*1790*/  LDG.E.128 R8, desc[UR6][R8.64] ;  /* 0x0000000608087981 */ /* 0x000f62000c1e1d00 */
[----:B------:R-:W-:Y:S01]  /*17a0*/  ISETP.NE.U32.AND P0, PT, RZ, UR8, PT ;  /* 0x00000008ff007c0c */ /* 0x000fe2000bf05070 */
[----:B------:R-:W-:Y:S01]  /*17b0*/  IMAD.MOV.U32 R127, RZ, RZ, 0x3f800000 ;  /* 0x3f800000ff7f7424 */ /* 0x000fe200078e00ff */
[----:B------:R-:W-:Y:S01]  /*17c0*/  PLOP3.LUT P1, PT, PT, PT, UP0, 0x80, 0x8 ;  /* 0x000000000008781c */ /* 0x000fe20003f2f008 */
[----:B------:R-:W-:Y:S01]  /*17d0*/  IMAD.MOV.U32 R185, RZ, RZ, 0x2f800000 ;  /* 0x2f800000ffb97424 */ /* 0x000fe200078e00ff */
[----:B------:R-:W-:-:S11]  /*17e0*/  ISETP.NE.AND.EX P0, PT, RZ, UR9, PT, P0 ;  /* 0x00000009ff007c0c */ /* 0x000fd6000bf05300 */
[----:B---3--:R-:W-:Y:S02]  /*17f0*/  @P1 SHF.L.U32 R127, R7, 0x10, RZ ;  /* 0x00000010077f1819 */ /* 0x008fe400000006ff */
[----:B------:R-:W-:Y:S05]  /*1800*/  @!P0 BRA `(.L_x_5568) ;  /* 0x0000003000f48947 */ /* 0x000fea0003800000 */
[----:B------:R-:W0:Y:S01]  /*1810*/  LDC.64 R12, c[0x0][0x3a0] ;  /* 0x0000e800ff0c7b82 */ /* 0x000e220000000a00 */
[----:B------:R-:W-:Y:S01]  /*1820*/  ISETP.NE.AND P1, PT, R173, 0x1, PT ;  /* 0x00000001ad00780c */ /* 0x000fe20003f25270 */
[----:B------:R-:W-:Y:S01]  /*1830*/  BSSY.RECONVERGENT B0, `(.L_x_5569) ;  /* 0x000005e000007945 */ /* 0x000fe20003800200 */
[----:B------:R-:W-:Y:S01]  /*1840*/  IMAD.MOV.U32 R14, RZ, RZ, 0x2 ;  /* 0x00000002ff0e7424 */ /* 0x000fe200078e00ff */
[----:B------:R-:W-:Y:S01]  /*1850*/  MOV R7, R164 ;  /* 0x000000a400077202 */ /* 0x000fe20000000f00 */
[----:B0-----:R-:W-:-:S05]  /*1860*/  IMAD.WIDE.U32 R12, R26, 0x10, R12 ;  /* 0x000000101a0c7825 */ /* 0x001fca00078e000c */
[----:B------:R0:W5:Y:S02]  /*1870*/  LDG.E.128 R44, desc[UR6][R12.64] ;  /* 0x000000060c2c7981 */ /* 0x000164000c1e1d00 */
[----:B0-----:R-:W-:Y:S02]  /*1880*/  IMAD.MOV.U32 R12, RZ, RZ, R157 ;  /* 0x000000ffff0c7224 */ /* 0x001fe400078e009d */
[----:B------:R-:W-:Y:S05]  /*1890*/  @!P1 BRA `(.L_x_5570) ;  /* 0x00000004005c9947 */ /* 0x000fea0003800000 */
[----:B------:R-:W-:-:S05]  /*18a0*/  IMAD.MOV.U32 R12, RZ, RZ, 0x2 ;  /* 0x00000002ff0c7424 */ /* 0x000fca00078e00ff */
[----:B------:R-:W-:-:S04]  /*18b0*/  VIADDMNMX.U32 R7, R173, 0xfffffffe, R12, PT ;  /* 0xfffffffead077846 */ /* 0x000fc8000380000c */
[----:B------:R-:W-:-:S04]  /*18c0*/  SHF.L.U32 R7, R7, 0x2, RZ ;  /* 0x0000000207077819 */ /* 0x000fc800000006ff */
[----:B------:R-:W0:Y:S02]  /*18d0*/  LDC R12, c[0x2][R7] ;  /* 0x00800000070c7b82 */ /* 0x000e240000000800 */
[----:B0-----:R-:W-:-:S04]  /*18e0*/  SHF.R.S32.HI R13, RZ, 0x1f, R12 ;  /* 0x0000001fff0d7819 */ /* 0x001fc8000001140c */
.L_x_88268:
[----:B------:R-:W-:Y:S05]  /*18f0*/  BRX R12 -0x1900                                        (*"BRANCH_TARGETS .L_x_88269,.L_x_88270,.L_x_88271"*) ;  /* 0xffffffe40cc07949 */ /* 0x000fea000383ffff */
.L_x_88271:
[----:B------:R-:W-:Y:S01]  /*1900*/  VIADD R14, R173, 0x1 ;  /* 0x00000001ad0e7836 */ /* 0x000fe20000000000 */
[----:B------:R-:W-:Y:S01]  /*1910*/  MOV R7, R167 ;  /* 0x000000a700077202 */ /* 0x000fe20000000f00 */
[----:B------:R-:W-:Y:S01]  /*1920*/  IMAD.MOV.U32 R12, RZ, RZ, R157 ;  /* 0x000000ffff0c7224 */ /* 0x000fe200078e009d */
[----:B------:R-:W-:Y:S06]  /*1930*/  BRA `(.L_x_5570) ;  /* 0x0000000400347947 */ /* 0x000fec0003800000 */
.L_x_88269:
[----:B------:R-:W-:Y:S01]  /*1940*/  IMAD.MOV.U32 R12, RZ, RZ, R157 ;  /* 0x000000ffff0c7224 */ /* 0x000fe200078e009d */
[----:B------:R-:W-:Y:S01]  /*1950*/  MOV R7, R165 ;  /* 0x000000a500077202 */ /* 0x000fe20000000f00 */
[----:B------:R-:W-:Y:S01]  /*1960*/  IMAD.MOV.U32 R14, RZ, RZ, 0x3 ;  /* 0x00000003ff0e7424 */ /* 0x000fe200078e00ff */
[----:B------:R-:W-:Y:S06]  /*1970*/  BRA `(.L_x_5570) ;  /* 0x0000000400247947 */ /* 0x000fec0003800000 */
.L_x_88270:
        /* <DEDUP_REMOVED lines=13> */
.L_x_5572:
[----:B------:R-:W-:Y:S05]  /*1a50*/  BSYNC.RECONVERGENT B1 ;  /* 0x0000000000017941 */ /* 0x000fea0003800200 */
.L_x_5571:
[----:B------:R-:W-:Y:S01]  /*1a60*/  IMAD.WIDE.U32 R16, R2, -0x326172a9, RZ ;  /* 0xcd9e8d5702107825 */ /* 0x000fe200078e00ff */
[----:B------:R-:W-:Y:S01]  /*1a70*/  LOP3.LUT R12, R5, UR5, R15, 0x96, !PT ;  /* 0x00000005050c7c12 */ /* 0x000fe2000f8e960f */
[----:B------:R-:W-:Y:S02]  /*1a80*/  UIADD3 UR15, UPT, UPT, UR4, -0x61c88647, URZ ;  /* 0x9e3779b9040f7890 */ /* 0x000fe4000fffe0ff */
[----:B------:R-:W-:Y:S01]  /*1a90*/  UIADD3 UR16, UPT, UPT, UR5, -0x4498517b, URZ ;  /* 0xbb67ae8505107890 */ /* 0x000fe2000fffe0ff */
[----:B------:R-:W-:Y:S01]  /*1aa0*/  LOP3.LUT R18, R4, UR4, R17, 0x96, !PT ;  /* 0x0000000404127c12 */ /* 0x000fe2000f8e9611 */
[----:B------:R-:W-:-:S04]  /*1ab0*/  IMAD.WIDE.U32 R12, R12, -0x326172a9, RZ ;  /* 0xcd9e8d570c0c7825 */ /* 0x000fc800078e00ff */
[----:B------:R-:W-:Y:S01]  /*1ac0*/  IMAD.WIDE.U32 R18, R18, -0x2daee0ad, RZ ;  /* 0xd2511f5312127825 */ /* 0x000fe200078e00ff */
[----:B------:R-:W-:Y:S01]  /*1ad0*/  LOP3.LUT R15, R16, UR15, R13, 0x96, !PT ;  /* 0x0000000f100f7c12 */ /* 0x000fe2000f8e960d */
[----:B------:R-:W-:Y:S02]  /*1ae0*/  UIADD3 UR15, UPT, UPT, UR4, 0x3c6ef372, URZ ;  /* 0x3c6ef372040f7890 */ /* 0x000fe4000fffe0ff */
[----:B------:R-:W-:Y:S01]  /*1af0*/  IMAD.MOV.U32 R7, RZ, RZ, R157 ;  /* 0x000000ffff077224 */ /* 0x000fe200078e009d */
[----:B------:R-:W-:Y:S01]  /*1b00*/  LOP3.LUT R16, R14, UR16, R19, 0x96, !PT ;  /* 0x000000100e107c12 */ /* 0x000fe2000f8e9613 */
[----:B------:R-:W-:Y:S01]  /*1b10*/  UIADD3 UR16, UPT, UPT, UR5, 0x76cf5d0a, URZ ;  /* 0x76cf5d0a05107890 */ /* 0x000fe2000fffe0ff */
[----:B------:R-:W-:-:S04]  /*1b20*/  IMAD.WIDE.U32 R14, R15, -0x2daee0ad, RZ ;  /* 0xd2511f530f0e7825 */ /* 0x000fc800078e00ff */
[----:B------:R-:W-:Y:S01]  /*1b30*/  IMAD.WIDE.U32 R16, R16, -0x326172a9, RZ ;  /* 0xcd9e8d5710107825 */ /* 0x000fe200078e00ff */
[----:B------:R-:W-:Y:S01]  /*1b40*/  LOP3.LUT R13, R18, UR16, R15, 0x96, !PT ;  /* 0x00000010120d7c12 */ /* 0x000fe2000f8e960f */
[----:B------:R-:W-:-:S03]  /*1b50*/  UIADD3 UR16, UPT, UPT, UR5, 0x32370b8f, URZ ;  /* 0x32370b8f05107890 */ /* 0x000fc6000fffe0ff */
[----:B------:R-:W-:Y:S01]  /*1b60*/  LOP3.LUT R18, R12, UR15, R17, 0x96, !PT ;  /* 0x0000000f0c127c12 */ /* 0x000fe2000f8e9611 */
[----:B------:R-:W-:Y:S01]  /*1b70*/  UIADD3 UR15, UPT, UPT, UR4, -0x255992d5, URZ ;  /* 0xdaa66d2b040f7890 */ /* 0x000fe2000fffe0ff */
        /* <DEDUP_REMOVED lines=9> */
[----:B------:R-:W-:-:S03]  /*1c10*/  UIADD3 UR16, UPT, UPT, UR5, -0x56f99767, URZ ;  /* 0xa906689905107890 */ /* 0x000fc6000fffe0ff */
[----:B------:R-:W-:Y:S01]  /*1c20*/  LOP3.LUT R18, R12, UR15, R17, 0x96, !PT ;  /* 0x0000000f0c127c12 */ /* 0x000fe2000f8e9611 */
[----:B------:R-:W-:Y:S01]  /*1c30*/  UIADD3 UR15, UPT, UPT, UR4, 0x1715609d, URZ ;  /* 0x1715609d040f7890 */ /* 0x000fe2000fffe0ff */
        /* <DEDUP_REMOVED lines=9> */
[----:B------:R-:W-:-:S03]  /*1cd0*/  UIADD3 UR16, UPT, UPT, UR5, 0x1fd5c5a3, URZ ;  /* 0x1fd5c5a305107890 */ /* 0x000fc6000fffe0ff */
[----:B------:R-:W-:Y:S01]  /*1ce0*/  LOP3.LUT R18, R12, UR15, R17, 0x96, !PT ;  /* 0x0000000f0c127c12 */ /* 0x000fe2000f8e9611 */
[----:B------:R-:W-:Y:S01]  /*1cf0*/  UIADD3 UR15, UPT, UPT, UR4, 0x5384540f, URZ ;  /* 0x5384540f040f7890 */ /* 0x000fe2000fffe0ff */
[----:B------:R-:W-:-:S04]  /*1d00*/  IMAD.WIDE.U32 R12, R13, -0x326172a9, RZ ;  /* 0xcd9e8d570d0c7825 */ /* 0x000fc800078e00ff */
[----:B------:R-:W-:Y:S01]  /*1d10*/  IMAD.WIDE.U32 R18, R18, -0x2daee0ad, RZ ;  /* 0xd2511f5312127825 */ /* 0x000fe200078e00ff */
[----:B------:R-:W-:Y:S01]  /*1d20*/  LOP3.LUT R15, R16, UR15, R13, 0x96, !PT ;  /* 0x0000000f100f7c12 */ /* 0x000fe2000f8e960d */
[----:B------:R-:W-:-:S03]  /*1d30*/  UIADD3 UR15, UPT, UPT, UR4, -0xe443238, URZ ;  /* 0xf1bbcdc8040f7890 */ /* 0x000fc6000fffe0ff */
[----:B------:R-:W-:Y:S01]  /*1d40*/  LOP3.LUT R16, R14, UR16, R19, 0x96, !PT ;  /* 0x000000100e107c12 */ /* 0x000fe2000f8e9613 */
[----:B------:R-:W-:Y:S01]  /*1d50*/  UIADD3 UR16, UPT, UPT, UR5, -0x24c28bd8, URZ ;  /* 0xdb3d742805107890 */ /* 0x000fe2000fffe0ff */
        /* <DEDUP_REMOVED lines=8> */
[----:B------:R-:W-:-:S04]  /*1de0*/  LOP3.LUT R167, R16, UR15, R165, 0x96, !PT ;  /* 0x0000000f10a77c12 */ /* 0x000fc8000f8e96a5 */
[----:B------:R-:W-:Y:S01]  /*1df0*/  LOP3.LUT R165, R14, UR16, R13, 0x96, !PT ;  /* 0x000000100ea57c12 */ /* 0x000fe2000f8e960d */
[----:B------:R-:W-:-:S07]  /*1e00*/  HFMA2 R14, -RZ, RZ, 0, 0 ;  /* 0x00000000ff0e7431 */ /* 0x000fce00000001ff */
.L_x_5570:
[----:B------:R-:W-:Y:S05]  /*1e10*/  BSYNC.RECONVERGENT B0 ;  /* 0x0000000000007941 */ /* 0x000fea0003800200 */
.L_x_5569:
[----:B------:R-:W-:Y:S01]  /*1e20*/  I2FP.F32.U32 R16, R7 ;  /* 0x0000000700107245 */ /* 0x000fe20000201000 */
[----:B-----5:R-:W-:Y:S01]  /*1e30*/  IMAD.U32 R18, R8, 0x10000, RZ ;  /* 0x0001000008127824 */ /* 0x020fe200078e00ff */
[----:B------:R-:W-:Y:S01]  /*1e40*/  MOV R129, UR11 ;  /* 0x0000000b00817c02 */ /* 0x000fe20008000f00 */
[----:B------:R-:W-:Y:S01]  /*1e50*/  IMAD.U32 R128, RZ, RZ, UR10 ;  /* 0x0000000aff807e24 */ /* 0x000fe2000f8e00ff */
[----:B------:R-:W-:Y:S01]  /*1e60*/  ISETP.NE.AND P2, PT, R14, 0x1, PT ;  /* 0x000000010e00780c */ /* 0x000fe20003f45270 */
[----:B------:R-:W-:Y:S01]  /*1e70*/  FFMA.FTZ R7, R16, R185, 1.1641532182693481445e-10 ;  /* 0x2f00000010077423 */ /* 0x000fe200000100b9 */
[----:B------:R-:W-:Y:S01]  /*1e80*/  FMUL.FTZ R18, R18, R127 ;  /* 0x0000007f12127220 */ /* 0x000fe20000410000 */
[----:B------:R-:W-:Y:S01]  /*1e90*/  IMAD.U32 R16, R84, 0x10000, RZ ;  /* 0x0001000054107824 */ /* 0x000fe200078e00ff */
[----:B------:R-:W-:Y:S01]  /*1ea0*/  LOP3.LUT R6, R6, 0xfffffffb, RZ, 0xc0, !PT ;  /* 0xfffffffb06067812 */ /* 0x000fe200078ec0ff */
[----:B------:R-:W-:Y:S01]  /*1eb0*/  BSSY.RECONVERGENT B0, `(.L_x_5573) ;  /* 0x000005f000007945 */ /* 0x000fe20003800200 */
[----:B------:R-:W-:Y:S01]  /*1ec0*/  FMUL.FTZ R18, R18, R129 ;  /* 0x0000008112127220 */ /* 0x000fe20000410000 */
[----:B------:R-:W-:Y:S01]  /*1ed0*/  FSETP.GTU.FTZ.AND P1, PT, R7, R128, PT ;  /* 0x000000800700720b */ /* 0x000fe20003f3c000 */
[----:B------:R-:W-:Y:S01]  /*1ee0*/  IMAD.MOV.U32 R13, RZ, RZ, R164 ;  /* 0x000000ffff0d7224 */ /* 0x000fe200078e00a4 */
[----:B------:R-:W-:-:S02]  /*1ef0*/  PRMT R8, R8, 0x7632, R8 ;  /* 0x0000763208087816 */ /* 0x000fc40000000008 */
[----:B------:R-:W-:Y:S01]  /*1f00*/  FSEL R7, R18, RZ, !P1 ;  /* 0x000000ff12077208 */ /* 0x000fe20004800000 */
[----:B------:R-:W-:Y:S01]  /*1f10*/  IMAD.U32 R18, R44, 0x10000, RZ ;  /* 0x000100002c127824 */ /* 0x000fe200078e00ff */
[----:B------:R-:W-:-:S03]  /*1f20*/  PLOP3.LUT P1, PT, P1, PT, PT, 0x8, 0x80 ;  /* 0x000000000080781c */ /* 0x000fc60000f2e170 */
[----:B------:R-:W-:Y:S01]  /*1f30*/  FFMA.FTZ R7, R7, R16, R18 ;  /* 0x0000001007077223 */ /* 0x000fe20000010012 */
[----:B------:R-:W-:-:S03]  /*1f40*/  HFMA2 R16, -RZ, RZ, 0, 1.1920928955078125e-07 ;  /* 0x00000002ff107431 */ /* 0x000fc600000001ff */
[----:B------:R-:W-:-:S06]  /*1f50*/  IMAD.MOV.U32 R35, RZ, RZ, R7 ;  /* 0x000000ffff237224 */ /* 0x000fcc00078e0007 */
        /* <DEDUP_REMOVED lines=10> */
.L_x_5575:
        /* <DEDUP_REMOVED lines=13> */
.L_x_5577:
[----:B------:R-:W-:Y:S05]  /*20d0*/  BSYNC.RECONVERGENT B1 ;  /* 0x0000000000017941 */ /* 0x000fea0003800200 */
.L_x_5576:
[----:B------:R-:W-:Y:S01]  /*20e0*/  LOP3.LUT R18, R5, UR5, R17, 0x96, !PT ;  /* 0x0000000505127c12 */ /* 0x000fe2000f8e9611 */
[----:B------:R-:W-:Y:S01]  /*20f0*/  IMAD.WIDE.U32 R14, R2, -0x326172a9, RZ ;  /* 0xcd9e8d57020e7825 */ /* 0x000fe200078e00ff */
[----:B------:R-:W-:-:S03]  /*2100*/  UIADD3 UR15, UPT, UPT, UR4, -0x61c88647, URZ ;  /* 0x9e3779b9040f7890 */ /* 0x000fc6000fffe0ff */
[----:B------:R-:W-:Y:S01]  /*2110*/  IMAD.WIDE.U32 R18, R18, -0x326172a9, RZ ;  /* 0xcd9e8d5712127825 */ /* 0x000fe200078e00ff */
[----:B------:R-:W-:-:S03]  /*2120*/  LOP3.LUT R15, R4, UR4, R15, 0x96, !PT ;  /* 0x00000004040f7c12 */ /* 0x000fc6000f8e960f */
[----:B------:R-:W-:Y:S01]  /*2130*/  IMAD.MOV.U32 R13, RZ, RZ, R12 ;  /* 0x000000ffff0d7224 */ /* 0x000fe200078e000c */
        /* <DEDUP_REMOVED lines=43> */
[----:B------:R-:W-:Y:S01]  /*23f0*/  UIADD3 UR15, UPT, UPT, UR4, -0xe443238, URZ ;  /* 0xf1bbcdc8040f7890 */ /* 0x000fe2000fffe0ff */
[----:B------:R-:W-:-:S04]  /*2400*/  IMAD.WIDE.U32 R14, R15, -0x326172a9, RZ ;  /* 0xcd9e8d570f0e7825 */ /* 0x000fc800078e00ff */
[----:B------:R-:W-:Y:S01]  /*2410*/  IMAD.WIDE.U32 R164, R164, -0x326172a9, RZ ;  /* 0xcd9e8d57a4a47825 */ /* 0x000fe200078e00ff */
[----:B------:R-:W-:Y:S01]  /*2420*/  LOP3.LUT R15, R18, UR15, R15, 0x96, !PT ;  /* 0x0000000f120f7c12 */ /* 0x000fe2000f8e960f */
[----:B------:R-:W-:-:S06]  /*2430*/  UIADD3 UR15, UPT, UPT, UR4, -0x700cb87f, URZ ;  /* 0x8ff34781040f7890 */ /* 0x000fcc000fffe0ff */
[----:B------:R-:W-:Y:S01]  /*2440*/  LOP3.LUT R167, R14, UR15, R165, 0x96, !PT ;  /* 0x0000000f0ea77c12 */ /* 0x000fe2000f8e96a5 */
[----:B------:R-:W-:Y:S01]  /*2450*/  UIADD3 UR15, UPT, UPT, UR5, -0x695add53, URZ ;  /* 0x96a522ad050f7890 */ /* 0x000fe2000fffe0ff */
[----:B------:R-:W-:-:S05]  /*2460*/  IMAD.WIDE.U32 R14, R15, -0x2daee0ad, RZ ;  /* 0xd2511f530f0e7825 */ /* 0x000fca00078e00ff */
[----:B------:R-:W-:Y:S01]  /*2470*/  LOP3.LUT R165, R16, UR15, R15, 0x96, !PT ;  /* 0x0000000f10a57c12 */ /* 0x000fe2000f8e960f */
[----:B------:R-:W-:Y:S01]  /*2480*/  IMAD.MOV.U32 R16, RZ, RZ, RZ ;  /* 0x000000ffff107224 */ /* 0x000fe200078e00ff */
[----:B------:R-:W-:-:S07]  /*2490*/  MOV R12, R14 ;  /* 0x0000000e000c7202 */ /* 0x000fce0000000f00 */
.L_x_5574:
[----:B------:R-:W-:Y:S05]  /*24a0*/  BSYNC.RECONVERGENT B0 ;  /* 0x0000000000007941 */ /* 0x000fea0003800200 */
.L_x_5573:
[----:B------:R-:W-:Y:S01]  /*24b0*/  I2FP.F32.U32 R14, R13 ;  /* 0x0000000d000e7245 */ /* 0x000fe20000201000 */
[----:B------:R-:W-:Y:S01]  /*24c0*/  IMAD.U32 R8, R8, 0x10000, RZ ;  /* 0x0001000008087824 */ /* 0x000fe200078e00ff */
[----:B------:R-:W-:Y:S01]  /*24d0*/  ISETP.NE.AND P2, PT, R16, 0x1, PT ;  /* 0x000000011000780c */ /* 0x000fe20003f45270 */
[----:B------:R-:W-:Y:S01]  /*24e0*/  BSSY.RECONVERGENT B0, `(.L_x_5578) ;  /* 0x0000063000007945 */ /* 0x000fe20003800200 */
[----:B------:R-:W-:Y:S01]  /*24f0*/  LOP3.LUT R6, R6, 0xfffffffd, RZ, 0xc0, !PT ;  /* 0xfffffffd06067812 */ /* 0x000fe200078ec0ff */
[----:B------:R-:W-:Y:S01]  /*2500*/  FFMA.FTZ R13, R14, R185, 1.1641532182693481445e-10 ;  /* 0x2f0000000e0d7423 */ /* 0x000fe200000100b9 */
[----:B------:R-:W-:Y:S01]  /*2510*/  FMUL.FTZ R8, R8, R127 ;  /* 0x0000007f08087220 */ /* 0x000fe20000410000 */
[----:B------:R-:W-:-:S03]  /*2520*/  IMAD.MOV.U32 R18, RZ, RZ, 0x2 ;  /* 0x00000002ff127424 */ /* 0x000fc600078e00ff */
[----:B------:R-:W-:Y:S01]  /*2530*/  FMUL.FTZ R8, R8, R129 ;  /* 0x0000008108087220 */ /* 0x000fe20000410000 */
[----:B------:R-:W-:Y:S02]  /*2540*/  FSETP.GTU.FTZ.AND P1, PT, R13, R128, PT ;  /* 0x000000800d00720b */ /* 0x000fe40003f3c000 */
[----:B------:R-:W-:Y:S02]  /*2550*/  PRMT R13, R44, 0x7632, R13 ;  /* 0x000076322c0d7816 */ /* 0x000fe4000000000d */
[----:B------:R-:W-:Y:S02]  /*2560*/  FSEL R8, R8, RZ, !P1 ;  /* 0x000000ff08087208 */ /* 0x000fe40004800000 */
[----:B------:R-:W-:Y:S02]  /*2570*/  PLOP3.LUT P1, PT, P1, PT, PT, 0x8, 0x80 ;  /* 0x000000000080781c */ /* 0x000fe40000f2e170 */
[----:B------:R-:W-:Y:S01]  /*2580*/  SHF.L.U32 R15, R13, 0x10, RZ ;  /* 0x000000100d0f7819 */ /* 0x000fe200000006ff */
[----:B------:R-:W-:-:S04]  /*2590*/  IMAD.U32 R13, R186, 0x10000, RZ ;  /* 0x00010000ba0d7824 */ /* 0x000fc800078e00ff */
[----:B------:R-:W-:Y:S01]  /*25a0*/  FFMA.FTZ R8, R8, R13, R15 ;  /* 0x0000000d08087223 */ /* 0x000fe2000001000f */
[----:B------:R-:W-:-:S03]  /*25b0*/  MOV R13, R164 ;  /* 0x000000a4000d7202 */ /* 0x000fc60000000f00 */
[----:B------:R-:W-:Y:S02]  /*25c0*/  IMAD.MOV.U32 R36, RZ, RZ, R8 ;  /* 0x000000ffff247224 */ /* 0x000fe400078e0008 */
        /* <DEDUP_REMOVED lines=10> */
.L_x_5580:
        /* <DEDUP_REMOVED lines=13> */
.L_x_5582:
[----:B------:R-:W-:Y:S05]  /*2740*/  BSYNC.RECONVERGENT B1 ;  /* 0x0000000000017941 */ /* 0x000fea0003800200 */
.L_x_5581:
        /* <DEDUP_REMOVED lines=53> */
[----:B------:R-:W-:Y:S02]  /*2aa0*/  UIADD3 UR15, UPT, UPT, UR4, -0x700cb87f, URZ ;  /* 0x8ff34781040f7890 */ /* 0x000fe4000fffe0ff */
[----:B------:R-:W-:-:S04]  /*2ab0*/  HFMA2 R18, -RZ, RZ, 0, 0 ;  /* 0x00000000ff127431 */ /* 0x000fc800000001ff */
[----:B------:R-:W-:Y:S01]  /*2ac0*/  LOP3.LUT R167, R14, UR15, R165, 0x96, !PT ;  /* 0x0000000f0ea77c12 */ /* 0x000fe2000f8e96a5 */
[----:B------:R-:W-:Y:S01]  /*2ad0*/  UIADD3 UR15, UPT, UPT, UR5, -0x695add53, URZ ;  /* 0x96a522ad050f7890 */ /* 0x000fe2000fffe0ff */
[----:B------:R-:W-:-:S04]  /*2ae0*/  IMAD.WIDE.U32 R14, R15, -0x2daee0ad, RZ ;  /* 0xd2511f530f0e7825 */ /* 0x000fc800078e00ff */
[----:B------:R-:W-:Y:S01]  /*2af0*/  IMAD.MOV.U32 R12, RZ, RZ, R14 ;  /* 0x000000ffff0c7224 */ /* 0x000fe200078e000e */
[----:B------:R-:W-:-:S07]  /*2b00*/  LOP3.LUT R165, R16, UR15, R15, 0x96, !PT ;  /* 0x0000000f10a57c12 */ /* 0x000fce000f8e960f */
.L_x_5579:
[----:B------:R-:W-:Y:S05]  /*2b10*/  BSYNC.RECONVERGENT B0 ;  /* 0x0000000000007941 */ /* 0x000fea0003800200 */
.L_x_5578:
[----:B------:R-:W-:Y:S01]  /*2b20*/  I2FP.F32.U32 R14, R13 ;  /* 0x0000000d000e7245 */ /* 0x000fe20000201000 */
[C---:B------:R-:W-:Y:S01]  /*2b30*/  IMAD.U32 R16, R9.reuse, 0x10000, RZ ;  /* 0x0001000009107824 */ /* 0x040fe200078e00ff */
[----:B------:R-:W-:Y:S01]  /*2b40*/  ISETP.NE.AND P2, PT, R18, 0x1, PT ;  /* 0x000000011200780c */ /* 0x000fe20003f45270 */
[----:B------:R-:W-:Y:S01]  /*2b50*/  BSSY.RECONVERGENT B0, `(.L_x_5583) ;  /* 0x0000061000007945 */ /* 0x000fe20003800200 */
[----:B------:R-:W-:Y:S01]  /*2b60*/  PRMT R9, R9, 0x7632, R9 ;  /* 0x0000763209097816 */ /* 0x000fe20000000009 */
[----:B------:R-:W-:Y:S01]  /*2b70*/  FFMA.FTZ R13, R14, R185, 1.1641532182693481445e-10 ;  /* 0x2f0000000e0d7423 */ /* 0x000fe200000100b9 */
[----:B------:R-:W-:Y:S01]  /*2b80*/  FMUL.FTZ R16, R16, R127 ;  /* 0x0000007f10107220 */ /* 0x000fe20000410000 */
[----:B------:R-:W-:Y:S02]  /*2b90*/  IMAD.U32 R14, R85, 0x10000, RZ ;  /* 0x00010000550e7824 */ /* 0x000fe400078e00ff */
[----:B------:R-:W-:Y:S02]  /*2ba0*/  IMAD.MOV.U32 R17, RZ, RZ, 0x2 ;  /* 0x00000002ff117424 */ /* 0x000fe400078e00ff */
[----:B------:R-:W-:Y:S01]  /*2bb0*/  FMUL.FTZ R16, R16, R129 ;  /* 0x0000008110107220 */ /* 0x000fe20000410000 */
[----:B------:R-:W-:Y:S01]  /*2bc0*/  FSETP.GTU.FTZ.AND P1, PT, R13, R128, PT ;  /* 0x000000800d00720b */ /* 0x000fe20003f3c000 */
[----:B------:R-:W-:-:S03]  /*2bd0*/  IMAD.MOV.U32 R15, RZ, RZ, R164 ;  /* 0x000000ffff0f7224 */ /* 0x000fc600078e00a4 */
[----:B------:R-:W-:Y:S02]  /*2be0*/  FSEL R13, R16, RZ, !P1 ;  /* 0x000000ff100d7208 */ /* 0x000fe40004800000 */
[----:B------:R-:W-:Y:S02]  /*2bf0*/  SHF.L.U32 R16, R45, 0x10, RZ ;  /* 0x000000102d107819 */ /* 0x000fe400000006ff */
[----:B------:R-:W-:-:S03]  /*2c00*/  PLOP3.LUT P1, PT, P1, PT, PT, 0x8, 0x80 ;  /* 0x000000000080781c */ /* 0x000fc60000f2e170 */
[----:B------:R-:W-:-:S05]  /*2c10*/  FFMA.FTZ R13, R13, R14, R16 ;  /* 0x0000000e0d0d7223 */ /* 0x000fca0000010010 */
        /* <DEDUP_REMOVED lines=10> */
.L_x_5585:
        /* <DEDUP_REMOVED lines=12> */
.L_x_5587:
[----:B------:R-:W-:Y:S05]  /*2d80*/  BSYNC.RECONVERGENT B1 ;  /* 0x0000000000017941 */ /* 0x000fea0003800200 */
.L_x_5586:
        /* <DEDUP_REMOVED lines=54> */
[----:B------:R-:W-:-:S04]  /*30f0*/  IMAD.MOV.U32 R17, RZ, RZ, RZ ;  /* 0x000000ffff117224 */ /* 0x000fc800078e00ff */
[----:B------:R-:W-:Y:S01]  /*3100*/  LOP3.LUT R167, R14, UR15, R165, 0x96, !PT ;  /* 0x0000000f0ea77c12 */ /* 0x000fe2000f8e96a5 */
[----:B------:R-:W-:Y:S01]  /*3110*/  UIADD3 UR15, UPT, UPT, UR5, -0x695add53, URZ ;  /* 0x96a522ad050f7890 */ /* 0x000fe2000fffe0ff */
[----:B------:R-:W-:-:S05]  /*3120*/  IMAD.WIDE.U32 R14, R15, -0x2daee0ad, RZ ;  /* 0xd2511f530f0e7825 */ /* 0x000fca00078e00ff */
[----:B------:R-:W-:Y:S02]  /*3130*/  LOP3.LUT R165, R16, UR15, R15, 0x96, !PT ;  /* 0x0000000f10a57c12 */ /* 0x000fe4000f8e960f */
[----:B------:R-:W-:Y:S01]  /*3140*/  MOV R15, R12 ;  /* 0x0000000c000f7202 */ /* 0x000fe20000000f00 */
[----:B------:R-:W-:-:S07]  /*3150*/  IMAD.MOV.U32 R12, RZ, RZ, R14 ;  /* 0x000000ffff0c7224 */ /* 0x000fce00078e000e */
.L_x_5584:
[----:B------:R-:W-:Y:S05]  /*3160*/  BSYNC.RECONVERGENT B0 ;  /* 0x0000000000007941 */ /* 0x000fea0003800200 */
.L_x_5583:
[----:B------:R-:W-:Y:S01]  /*3170*/  I2FP.F32.U32 R14, R15 ;  /* 0x0000000f000e7245 */ /* 0x000fe20000201000 */
[----:B------:R-:W-:Y:S01]  /*3180*/  BSSY.RECONVERGENT B0, `(.L_x_5588) ;  /* 0x0000063000007945 */ /* 0x000fe20003800200 */
[----:B------:R-:W-:Y:S01]  /*3190*/  SHF.L.U32 R16, R9, 0x10, RZ ;  /* 0x0000001009107819 */ /* 0x000fe200000006ff */
[----:B------:R-:W-:Y:S01]  /*31a0*/  IMAD.MOV.U32 R15, RZ, RZ, R164 ;  /* 0x000000ffff0f7224 */ /* 0x000fe200078e00a4 */
[----:B------:R-:W-:Y:S01]  /*31b0*/  ISETP.NE.AND P3, PT, R17, 0x1, PT ;  /* 0x000000011100780c */ /* 0x000fe20003f65270 */
[----:B------:R-:W-:Y:S01]  /*31c0*/  FFMA.FTZ R9, R14, R185, 1.1641532182693481445e-10 ;  /* 0x2f0000000e097423 */ /* 0x000fe200000100b9 */
[----:B------:R-:W-:Y:S02]  /*31d0*/  IMAD.U32 R14, R187, 0x10000, RZ ;  /* 0x00010000bb0e7824 */ /* 0x000fe400078e00ff */
[----:B------:R-:W-:Y:S02]  /*31e0*/  FMUL.FTZ R16, R16, R127 ;  /* 0x0000007f10107220 */ /* 0x000fe40000410000 */
[----:B------:R-:W-:-:S02]  /*31f0*/  FSETP.GTU.FTZ.AND P2, PT, R9, R128, PT ;  /* 0x000000800900720b */ /* 0x000fc40003f5c000 */
[----:B------:R-:W-:Y:S01]  /*3200*/  FMUL.FTZ R16, R16, R129 ;  /* 0x0000008110107220 */ /* 0x000fe20000410000 */
[----:B------:R-:W-:-:S05]  /*3210*/  PRMT R9, R45, 0x7632, R9 ;  /* 0x000076322d097816 */ /* 0x000fca0000000009 */
[----:B------:R-:W-:Y:S01]  /*3220*/  IMAD.U32 R18, R9, 0x10000, RZ ;  /* 0x0001000009127824 */ /* 0x000fe200078e00ff */
[----:B------:R-:W-:Y:S02]  /*3230*/  FSEL R9, R16, RZ, !P2 ;  /* 0x000000ff10097208 */ /* 0x000fe40005000000 */
[----:B------:R-:W-:-:S03]  /*3240*/  PLOP3.LUT P2, PT, P2, PT, PT, 0x8, 0x80 ;  /* 0x000000000080781c */ /* 0x000fc6000174e170 */
[----:B------:R-:W-:Y:S01]  /*3250*/  FFMA.FTZ R9, R9, R14, R18 ;  /* 0x0000000e09097223 */ /* 0x000fe20000010012 */
        /* <DEDUP_REMOVED lines=11> */
.L_x_5590:
        /* <DEDUP_REMOVED lines=12> */
.L_x_5592:
[----:B------:R-:W-:Y:S05]  /*33d0*/  BSYNC.RECONVERGENT B1 ;  /* 0x0000000000017941 */ /* 0x000fea0003800200 */
.L_x_5591:
        /* <DEDUP_REMOVED lines=58> */
[----:B------:R-:W-:Y:S01]  /*3780*/  LOP3.LUT R165, R16, UR15, R15, 0x96, !PT ;  /* 0x0000000f10a57c12 */ /* 0x000fe2000f8e960f */
[----:B------:R-:W-:Y:S01]  /*3790*/  IMAD.MOV.U32 R15, RZ, RZ, R12 ;  /* 0x000000ffff0f7224 */ /* 0x000fe200078e000c */
[----:B------:R-:W-:-:S07]  /*37a0*/  MOV R12, R14 ;  /* 0x0000000e000c7202 */ /* 0x000fce0000000f00 */
.L_x_5589:
[----:B------:R-:W-:Y:S05]  /*37b0*/  BSYNC.RECONVERGENT B0 ;  /* 0x0000000000007941 */ /* 0x000fea0003800200 */
.L_x_5588:
        /* <DEDUP_REMOVED lines=9> */
[----:B------:R-:W-:Y:S02]  /*3850*/  FSETP.GTU.FTZ.AND P3, PT, R15, R128, PT ;  /* 0x000000800f00720b */ /* 0x000fe40003f7c000 */
[----:B------:R-:W-:Y:S02]  /*3860*/  SHF.L.U32 R15, R86, 0x10, RZ ;  /* 0x00000010560f7819 */ /* 0x000fe400000006ff */
[----:B------:R-:W-:Y:S02]  /*3870*/  FSEL R14, R16, RZ, !P3 ;  /* 0x000000ff100e7208 */ /* 0x000fe40005800000 */
[----:B------:R-:W-:-:S03]  /*3880*/  PLOP3.LUT P3, PT, P3, PT, PT, 0x8, 0x80 ;  /* 0x000000000080781c */ /* 0x000fc60001f6e170 */
[----:B------:R-:W-:Y:S01]  /*3890*/  FFMA.FTZ R14, R14, R15, R17 ;  /* 0x0000000f0e0e7223 */ /* 0x000fe20000010011 */
[----:B------:R-:W-:Y:S01]  /*38a0*/  IMAD.MOV.U32 R17, RZ, RZ, 0x2 ;  /* 0x00000002ff117424 */ /* 0x000fe200078e00ff */
[----:B------:R-:W-:Y:S02]  /*38b0*/  MOV R15, R164 ;  /* 0x000000a4000f7202 */ /* 0x000fe40000000f00 */
        /* <DEDUP_REMOVED lines=10> */
.L_x_5595:
        /* <DEDUP_REMOVED lines=12> */
.L_x_5597:
[----:B------:R-:W-:Y:S05]  /*3a20*/  BSYNC.RECONVERGENT B1 ;  /* 0x0000000000017941 */ /* 0x000fea0003800200 */
.L_x_5596:
        /* <DEDUP_REMOVED lines=57> */
[----:B------:R-:W-:-:S04]  /*3dc0*/  IMAD.WIDE.U32 R16, R17, -0x2daee0ad, RZ ;  /* 0xd2511f5311107825 */ /* 0x000fc800078e00ff */
[----:B------:R-:W-:Y:S01]  /*3dd0*/  IMAD.MOV.U32 R12, RZ, RZ, R16 ;  /* 0x000000ffff0c7224 */ /* 0x000fe200078e0010 */
[----:B------:R-:W-:Y:S01]  /*3de0*/  LOP3.LUT R165, R18, UR15, R17, 0x96, !PT ;  /* 0x0000000f12a57c12 */ /* 0x000fe2000f8e9611 */
[----:B------:R-:W-:-:S07]  /*3df0*/  HFMA2 R17, -RZ, RZ, 0, 0 ;  /* 0x00000000ff117431 */ /* 0x000fce00000001ff */
.L_x_5594:
[----:B------:R-:W-:Y:S05]  /*3e00*/  BSYNC.RECONVERGENT B0 ;  /* 0x0000000000007941 */ /* 0x000fea0003800200 */
.L_x_5593:
[----:B------:R-:W-:Y:S01]  /*3e10*/  I2FP.F32.U32 R16, R15 ;  /* 0x0000000f00107245 */ /* 0x000fe20000201000 */
[----:B------:R-:W-:Y:S01]  /*3e20*/  IMAD.U32 R10, R10, 0x10000, RZ ;  /* 0x000100000a0a7824 */ /* 0x000fe200078e00ff */
[----:B------:R-:W-:Y:S01]  /*3e30*/  ISETP.NE.AND P5, PT, R17, 0x1, PT ;  /* 0x000000011100780c */ /* 0x000fe20003fa5270 */
[----:B------:R-:W-:Y:S01]  /*3e40*/  BSSY.RECONVERGENT B0, `(.L_x_5598) ;  /* 0x0000061000007945 */ /* 0x000fe20003800200 */
[----:B------:R-:W-:Y:S02]  /*3e50*/  IMAD.MOV.U32 R18, RZ, RZ, 0x2 ;  /* 0x00000002ff127424 */ /* 0x000fe400078e00ff */
[----:B------:R-:W-:Y:S01]  /*3e60*/  FFMA.FTZ R15, R16, R185, 1.1641532182693481445e-10 ;  /* 0x2f000000100f7423 */ /* 0x000fe200000100b9 */
[----:B------:R-:W-:-:S04]  /*3e70*/  FMUL.FTZ R10, R10, R127 ;  /* 0x0000007f0a0a7220 */ /* 0x000fc80000410000 */
[----:B------:R-:W-:Y:S01]  /*3e80*/  FSETP.GTU.FTZ.AND P4, PT, R15, R128, PT ;  /* 0x000000800f00720b */ /* 0x000fe20003f9c000 */
[----:B------:R-:W-:Y:S01]  /*3e90*/  FMUL.FTZ R10, R10, R129 ;  /* 0x000000810a0a7220 */ /* 0x000fe20000410000 */
[----:B------:R-:W-:-:S04]  /*3ea0*/  PRMT R15, R46, 0x7632, R15 ;  /* 0x000076322e0f7816 */ /* 0x000fc8000000000f */
[----:B------:R-:W-:Y:S01]  /*3eb0*/  FSEL R10, R10, RZ, !P4 ;  /* 0x000000ff0a0a7208 */ /* 0x000fe20006000000 */
[----:B------:R-:W-:Y:S01]  /*3ec0*/  IMAD.U32 R19, R15, 0x10000, RZ ;  /* 0x000100000f137824 */ /* 0x000fe200078e00ff */
[----:B------:R-:W-:Y:S02]  /*3ed0*/  SHF.L.U32 R15, R236, 0x10, RZ ;  /* 0x00000010ec0f7819 */ /* 0x000fe400000006ff */
[----:B------:R-:W-:-:S03]  /*3ee0*/  PLOP3.LUT P4, PT, P4, PT, PT, 0x8, 0x80 ;  /* 0x000000000080781c */ /* 0x000fc6000278e170 */
[----:B------:R-:W-:Y:S01]  /*3ef0*/  FFMA.FTZ R15, R10, R15, R19 ;  /* 0x0000000f0a0f7223 */ /* 0x000fe20000010013 */
        /* <DEDUP_REMOVED lines=11> */
.L_x_5600:
        /* <DEDUP_REMOVED lines=12> */
.L_x_5602:
[----:B------:R-:W-:Y:S05]  /*4070*/  BSYNC.RECONVERGENT B1 ;  /* 0x0000000000017941 */ /* 0x000fea0003800200 */
.L_x_5601:
        /* <DEDUP_REMOVED lines=60> */
[----:B------:R-:W-:-:S07]  /*4440*/  IMAD.MOV.U32 R18, RZ, RZ, RZ ;  /* 0x000000ffff127224 */ /* 0x000fce00078e00ff */
.L_x_5599:
[----:B------:R-:W-:Y:S05]  /*4450*/  BSYNC.RECONVERGENT B0 ;  /* 0x0000000000007941 */ /* 0x000fea0003800200 */
.L_x_5598:
        /* <DEDUP_REMOVED lines=26> */
.L_x_5605:
[----:B------:R-:W-:Y:S01]  /*4600*/  VIADD R0, R0, 0x1 ;  /* 0x0000000100007836 */ /* 0x000fe20000000000 */
[----:B------:R-:W-:Y:S04]  /*4610*/  BSSY.RECONVERGENT B1, `(.L_x_5606) ;  /* 0x000000d000017945 */ /* 0x000fe80003800200 */
        /* <DEDUP_REMOVED lines=12> */
.L_x_5607:
[----:B------:R-:W-:Y:S05]  /*46e0*/  BSYNC.RECONVERGENT B1 ;  /* 0x0000000000017941 */ /* 0x000fea0003800200 */
.L_x_5606:
        /* <DEDUP_REMOVED lines=58> */
[----:B------:R-:W-:Y:S01]  /*4a90*/  IMAD.MOV.U32 R11, RZ, RZ, R12 ;  /* 0x000000ffff0b7224 */ /* 0x000fe200078e000c */
[----:B------:R-:W-:Y:S01]  /*4aa0*/  MOV R12, R10 ;  /* 0x0000000a000c7202 */ /* 0x000fe20000000f00 */
[----:B------:R-:W-:-:S07]  /*4ab0*/  IMAD.MOV.U32 R16, RZ, RZ, RZ ;  /* 0x000000ffff107224 */ /* 0x000fce00078e00ff */
.L_x_5604:
[----:B------:R-:W-:Y:S05]  /*4ac0*/  BSYNC.RECONVERGENT B0 ;  /* 0x0000000000007941 */ /* 0x000fea0003800200 */
.L_x_5603:
[----:B------:R-:W-:Y:S01]  /*4ad0*/  I2FP.F32.U32 R10, R11 ;  /* 0x0000000b000a7245 */ /* 0x000fe20000201000 */
[----:B------:R-:W-:Y:S01]  /*4ae0*/  IMAD.U32 R18, R21, 0x10000, RZ ;  /* 0x0001000015127824 */ /* 0x000fe200078e00ff */
[----:B------:R-:W-:Y:S02]  /*4af0*/  F2FP.BF16.F32.PACK_AB R9, R9, R13 ;  /* 0x0000000d0909723e */ /* 0x000fe400000010ff */
[----:B------:R-:W-:Y:S01]  /*4b00*/  F2FP.BF16.F32.PACK_AB R8, R8, R7 ;  /* 0x000000070808723e */ /* 0x000fe200000010ff */
[----:B------:R-:W-:Y:S01]  /*4b10*/  FFMA.FTZ R11, R10, R185, 1.1641532182693481445e-10 ;  /* 0x2f0000000a0b7423 */ /* 0x000fe200000100b9 */
[----:B------:R-:W-:Y:S01]  /*4b20*/  FMUL.FTZ R18, R18, R127 ;  /* 0x0000007f12127220 */ /* 0x000fe20000410000 */
[----:B------:R-:W-:-:S03]  /*4b30*/  PRMT R10, R47, 0x7632, R10 ;  /* 0x000076322f0a7816 */ /* 0x000fc6000000000a */
[----:B------:R-:W-:Y:S01]  /*4b40*/  FMUL.FTZ R18, R18, R129 ;  /* 0x0000008112127220 */ /* 0x000fe20000410000 */
[----:B------:R-:W-:Y:S01]  /*4b50*/  FSETP.GTU.FTZ.AND P6, PT, R11, R128, PT ;  /* 0x000000800b00720b */ /* 0x000fe20003fdc000 */
[----:B------:R-:W-:Y:S01]  /*4b60*/  IMAD.U32 R11, R237, 0x10000, RZ ;  /* 0x00010000ed0b7824 */ /* 0x000fe200078e00ff */
[----:B------:R-:W-:Y:S02]  /*4b70*/  SHF.L.U32 R17, R10, 0x10, RZ ;  /* 0x000000100a117819 */ /* 0x000fe400000006ff */
[----:B------:R-:W-:Y:S02]  /*4b80*/  FSEL R18, R18, RZ, !P6 ;  /* 0x000000ff12127208 */ /* 0x000fe40007000000 */
[----:B------:R-:W-:Y:S02]  /*4b90*/  PLOP3.LUT P6, PT, P6, PT, PT, 0x8, 0x80 ;  /* 0x000000000080781c */ /* 0x000fe400037ce170 */
[----:B------:R-:W-:Y:S01]  /*4ba0*/  F2FP.BF16.F32.PACK_AB R10, R15, R14 ;  /* 0x0000000e0f0a723e */ /* 0x000fe200000010ff */
[----:B------:R-:W-:-:S05]  /*4bb0*/  FFMA.FTZ R42, R18, R11, R17 ;  /* 0x0000000b122a7223 */ /* 0x000fca0000010011 */
[----:B------:R-:W-:Y:S01]  /*4bc0*/  F2FP.BF16.F32.PACK_AB R11, R42, R20 ;  /* 0x000000142a0b723e */ /* 0x000fe200000010ff */
[----:B------:R-:W-:Y:S06]  /*4bd0*/  BRA `(.L_x_5608) ;  /* 0x0000003000a47947 */ /* 0x000fec0003800000 */
.L_x_5568:
        /* <DEDUP_REMOVED lines=16> */
.L_x_5611:
        /* <DEDUP_REMOVED lines=13> */
.L_x_5613:
[----:B------:R-:W-:Y:S05]  /*4db0*/  BSYNC.RECONVERGENT B1 ;  /* 0x0000000000017941 */ /* 0x000fea0003800200 */
.L_x_5612:
[----:B------:R-:W-:Y:S01]  /*4dc0*/  IMAD.WIDE.U32 R16, R2, -0x326172a9, RZ ;  /* 0xcd9e8d5702107825 */ /* 0x000fe200078e00ff */
[----:B------:R-:W-:Y:S01]  /*4dd0*/  LOP3.LUT R12, R5, UR5, R15, 0x96, !PT ;  /* 0x00000005050c7c12 */ /* 0x000fe2000f8e960f */
[----:B------:R-:W-:Y:S01]  /*4de0*/  UIADD3 UR15, UPT, UPT, UR4, -0x61c88647, URZ ;  /* 0x9e3779b9040f7890 */ /* 0x000fe2000fffe0ff */
[----:B------:R-:W-:Y:S01]  /*4df0*/  MOV R7, R157 ;  /* 0x0000009d00077202 */ /* 0x000fe20000000f00 */
[----:B------:R-:W-:Y:S01]  /*4e00*/  UIADD3 UR16, UPT, UPT, UR5, -0x4498517b, URZ ;  /* 0xbb67ae8505107890 */ /* 0x000fe2000fffe0ff */
[----:B------:R-:W-:Y:S01]  /*4e10*/  LOP3.LUT R18, R4, UR4, R17, 0x96, !PT ;  /* 0x0000000404127c12 */ /* 0x000fe2000f8e9611 */
        /* <DEDUP_REMOVED lines=45> */
[----:B------:R-:W-:Y:S02]  /*50f0*/  UIADD3 UR16, UPT, UPT, UR5, -0x695add53, URZ ;  /* 0x96a522ad05107890 */ /* 0x000fe4000fffe0ff */
[----:B------:R-:W-:Y:S01]  /*5100*/  IMAD.MOV.U32 R15, RZ, RZ, RZ ;  /* 0x000000ffff0f7224 */ /* 0x000fe200078e00ff */
[----:B------:R-:W-:Y:S01]  /*5110*/  LOP3.LUT R12, R12, UR15, R17, 0x96, !PT ;  /* 0x0000000f0c0c7c12 */ /* 0x000fe2000f8e9611 */
[----:B------:R-:W-:Y:S01]  /*5120*/  UIADD3 UR15, UPT, UPT, UR4, -0x700cb87f, URZ ;  /* 0x8ff34781040f7890 */ /* 0x000fe2000fffe0ff */
[----:B------:R-:W-:-:S04]  /*5130*/  IMAD.WIDE.U32 R164, R164, -0x326172a9, RZ ;  /* 0xcd9e8d57a4a47825 */ /* 0x000fc800078e00ff */
[----:B------:R-:W-:Y:S01]  /*5140*/  IMAD.WIDE.U32 R12, R12, -0x2daee0ad, RZ ;  /* 0xd2511f530c0c7825 */ /* 0x000fe200078e00ff */
[----:B------:R-:W-:-:S04]  /*5150*/  LOP3.LUT R167, R16, UR15, R165, 0x96, !PT ;  /* 0x0000000f10a77c12 */ /* 0x000fc8000f8e96a5 */
[----:B------:R-:W-:-:S07]  /*5160*/  LOP3.LUT R165, R14, UR16, R13, 0x96, !PT ;  /* 0x000000100ea57c12 */ /* 0x000fce000f8e960d */
.L_x_5610:
[----:B------:R-:W-:Y:S05]  /*5170*/  BSYNC.RECONVERGENT B0 ;  /* 0x0000000000007941 */ /* 0x000fea0003800200 */
.L_x_5609:
        /* <DEDUP_REMOVED lines=10> */
[----:B------:R-:W-:Y:S01]  /*5220*/  FSETP.GTU.FTZ.AND P1, PT, R7, R128, PT ;  /* 0x000000800700720b */ /* 0x000fe20003f3c000 */
[----:B------:R-:W-:Y:S01]  /*5230*/  FMUL.FTZ R7, R16, R129 ;  /* 0x0000008110077220 */ /* 0x000fe20000410000 */
[----:B------:R-:W-:Y:S01]  /*5240*/  HFMA2 R16, -RZ, RZ, 0, 1.1920928955078125e-07 ;  /* 0x00000002ff107431 */ /* 0x000fe200000001ff */
[----:B------:R-:W-:Y:S01]  /*5250*/  PRMT R8, R8, 0x7632, R8 ;  /* 0x0000763208087816 */ /* 0x000fe20000000008 */
[----:B------:R-:W-:-:S02]  /*5260*/  IMAD.MOV.U32 R13, RZ, RZ, R164 ;  /* 0x000000ffff0d7224 */ /* 0x000fc400078e00a4 */
[----:B------:R-:W-:Y:S02]  /*5270*/  FSEL R7, R7, RZ, !P1 ;  /* 0x000000ff07077208 */ /* 0x000fe40004800000 */
[----:B------:R-:W-:-:S03]  /*5280*/  PLOP3.LUT P1, PT, P1, PT, PT, 0x8, 0x80 ;  /* 0x000000000080781c */ /* 0x000fc60000f2e170 */
[----:B------:R-:W-:-:S04]  /*5290*/  FMUL.FTZ R7, R7, R14 ;  /* 0x0000000e07077220 */ /* 0x000fc80000410000 */
        /* <DEDUP_REMOVED lines=11> */
.L_x_5616:
        /* <DEDUP_REMOVED lines=13> */
.L_x_5618:
[----:B------:R-:W-:Y:S05]  /*5420*/  BSYNC.RECONVERGENT B1 ;  /* 0x0000000000017941 */ /* 0x000fea0003800200 */
.L_x_5617:
        /* <DEDUP_REMOVED lines=60> */
.L_x_5615:
[----:B------:R-:W-:Y:S05]  /*57f0*/  BSYNC.RECONVERGENT B0 ;  /* 0x0000000000007941 */ /* 0x000fea0003800200 */
.L_x_5614:
        /* <DEDUP_REMOVED lines=10> */
[----:B------:R-:W-:Y:S02]  /*58a0*/  SHF.L.U32 R13, R186, 0x10, RZ ;  /* 0x00000010ba0d7819 */ /* 0x000fe400000006ff */
[----:B------:R-:W-:Y:S02]  /*58b0*/  FSEL R8, R8, RZ, !P1 ;  /* 0x000000ff08087208 */ /* 0x000fe40004800000 */
[----:B------:R-:W-:-:S03]  /*58c0*/  PLOP3.LUT P1, PT, P1, PT, PT, 0x8, 0x80 ;  /* 0x000000000080781c */ /* 0x000fc60000f2e170 */
[----:B------:R-:W-:Y:S01]  /*58d0*/  FMUL.FTZ R8, R8, R13 ;  /* 0x0000000d08087220 */ /* 0x000fe20000410000 */
[----:B------:R-:W-:-:S04]  /*58e0*/  IMAD.MOV.U32 R13, RZ, RZ, R164 ;  /* 0x000000ffff0d7224 */ /* 0x000fc800078e00a4 */
[----:B------:R-:W-:-:S05]  /*58f0*/  MOV R36, R8 ;  /* 0x0000000800247202 */ /* 0x000fca0000000f00 */
        /* <DEDUP_REMOVED lines=10> */
.L_x_5621:
        /* <DEDUP_REMOVED lines=13> */
.L_x_5623:
[----:B------:R-:W-:Y:S05]  /*5a70*/  BSYNC.RECONVERGENT B1 ;  /* 0x0000000000017941 */ /* 0x000fea0003800200 */
.L_x_5622:
[----:B------:R-:W-:Y:S01]  /*5a80*/  LOP3.LUT R18, R5, UR5, R17, 0x96, !PT ;  /* 0x0000000505127c12 */ /* 0x000fe2000f8e9611 */
[----:B------:R-:W-:Y:S01]  /*5a90*/  IMAD.WIDE.U32 R14, R2, -0x326172a9, RZ ;  /* 0xcd9e8d57020e7825 */ /* 0x000fe200078e00ff */
[----:B------:R-:W-:Y:S01]  /*5aa0*/  UIADD3 UR15, UPT, UPT, UR4, -0x61c88647, URZ ;  /* 0x9e3779b9040f7890 */ /* 0x000fe2000fffe0ff */
[----:B------:R-:W-:Y:S02]  /*5ab0*/  MOV R13, R12 ;  /* 0x0000000c000d7202 */ /* 0x000fe40000000f00 */
[----:B------:R-:W-:Y:S01]  /*5ac0*/  IMAD.WIDE.U32 R18, R18, -0x326172a9, RZ ;  /* 0xcd9e8d5712127825 */ /* 0x000fe200078e00ff */
[----:B------:R-:W-:-:S04]  /*5ad0*/  LOP3.LUT R15, R4, UR4, R15, 0x96, !PT ;  /* 0x00000004040f7c12 */ /* 0x000fc8000f8e960f */
        /* <DEDUP_REMOVED lines=51> */
[----:B------:R-:W-:-:S04]  /*5e10*/  IMAD.WIDE.U32 R14, R15, -0x2daee0ad, RZ ;  /* 0xd2511f530f0e7825 */ /* 0x000fc800078e00ff */
[----:B------:R-:W-:Y:S01]  /*5e20*/  IMAD.MOV.U32 R12, RZ, RZ, R14 ;  /* 0x000000ffff0c7224 */ /* 0x000fe200078e000e */
[----:B------:R-:W-:-:S07]  /*5e30*/  LOP3.LUT R165, R16, UR15, R15, 0x96, !PT ;  /* 0x0000000f10a57c12 */ /* 0x000fce000f8e960f */
.L_x_5620:
[----:B------:R-:W-:Y:S05]  /*5e40*/  BSYNC.RECONVERGENT B0 ;  /* 0x0000000000007941 */ /* 0x000fea0003800200 */
.L_x_5619:
[----:B------:R-:W-:Y:S01]  /*5e50*/  I2FP.F32.U32 R14, R13 ;  /* 0x0000000d000e7245 */ /* 0x000fe20000201000 */
[----:B------:R-:W-:Y:S01]  /*5e60*/  BSSY.RECONVERGENT B0, `(.L_x_5624) ;  /* 0x0000062000007945 */ /* 0x000fe20003800200 */
[----:B------:R-:W-:Y:S01]  /*5e70*/  SHF.L.U32 R16, R9, 0x10, RZ ;  /* 0x0000001009107819 */ /* 0x000fe200000006ff */
[----:B------:R-:W-:Y:S01]  /*5e80*/  IMAD.MOV.U32 R19, RZ, RZ, 0x2 ;  /* 0x00000002ff137424 */ /* 0x000fe200078e00ff */
[----:B------:R-:W-:Y:S01]  /*5e90*/  ISETP.NE.AND P2, PT, R17, 0x1, PT ;  /* 0x000000011100780c */ /* 0x000fe20003f45270 */
[----:B------:R-:W-:Y:S01]  /*5ea0*/  FFMA.FTZ R13, R14, R185, 1.1641532182693481445e-10 ;  /* 0x2f0000000e0d7423 */ /* 0x000fe200000100b9 */
[----:B------:R-:W-:Y:S02]  /*5eb0*/  IMAD.U32 R14, R85, 0x10000, RZ ;  /* 0x00010000550e7824 */ /* 0x000fe400078e00ff */
[----:B------:R-:W-:Y:S01]  /*5ec0*/  FMUL.FTZ R16, R16, R127 ;  /* 0x0000007f10107220 */ /* 0x000fe20000410000 */
[----:B------:R-:W-:Y:S02]  /*5ed0*/  PRMT R9, R9, 0x7632, R9 ;  /* 0x0000763209097816 */ /* 0x000fe40000000009 */
[----:B------:R-:W-:Y:S01]  /*5ee0*/  FSETP.GTU.FTZ.AND P1, PT, R13, R128, PT ;  /* 0x000000800d00720b */ /* 0x000fe20003f3c000 */
[----:B------:R-:W-:Y:S01]  /*5ef0*/  FMUL.FTZ R13, R16, R129 ;  /* 0x00000081100d7220 */ /* 0x000fe20000410000 */
[----:B------:R-:W-:-:S04]  /*5f00*/  MOV R15, R164 ;  /* 0x000000a4000f7202 */ /* 0x000fc80000000f00 */
[----:B------:R-:W-:Y:S02]  /*5f10*/  FSEL R13, R13, RZ, !P1 ;  /* 0x000000ff0d0d7208 */ /* 0x000fe40004800000 */
[----:B------:R-:W-:-:S03]  /*5f20*/  PLOP3.LUT P1, PT, P1, PT, PT, 0x8, 0x80 ;  /* 0x000000000080781c */ /* 0x000fc60000f2e170 */
[----:B------:R-:W-:-:S04]  /*5f30*/  FMUL.FTZ R13, R13, R14 ;  /* 0x0000000e0d0d7220 */ /* 0x000fc80000410000 */
        /* <DEDUP_REMOVED lines=10> */
.L_x_5626:
        /* <DEDUP_REMOVED lines=12> */
.L_x_5628:
[----:B------:R-:W-:Y:S05]  /*60a0*/  BSYNC.RECONVERGENT B1 ;  /* 0x0000000000017941 */ /* 0x000fea0003800200 */
.L_x_5627:
        /* <DEDUP_REMOVED lines=44> */
[----:B------:R-:W-:-:S04]  /*6370*/  IMAD.WIDE.U32 R14, R15, -0x2daee0ad, RZ ;  /* 0xd2511f530f0e7825 */ /* 0x000fc800078e00ff */
[----:B------:R-:W-:Y:S01]  /*6380*/  HFMA2 R19, -RZ, RZ, 0, 0 ;  /* 0x00000000ff137431 */ /* 0x000fe200000001ff */
        /* <DEDUP_REMOVED lines=13> */
[----:B------:R-:W-:Y:S02]  /*6460*/  IMAD.MOV.U32 R15, RZ, RZ, R12 ;  /* 0x000000ffff0f7224 */ /* 0x000fe400078e000c */
[----:B------:R-:W-:-:S07]  /*6470*/  IMAD.MOV.U32 R12, RZ, RZ, R14 ;  /* 0x000000ffff0c7224 */ /* 0x000fce00078e000e */
.L_x_5625:
[----:B------:R-:W-:Y:S05]  /*6480*/  BSYNC.RECONVERGENT B0 ;  /* 0x0000000000007941 */ /* 0x000fea0003800200 */
.L_x_5624:
[----:B------:R-:W-:Y:S01]  /*6490*/  I2FP.F32.U32 R14, R15 ;  /* 0x0000000f000e7245 */ /* 0x000fe20000201000 */
[----:B------:R-:W-:Y:S01]  /*64a0*/  IMAD.U32 R16, R9, 0x10000, RZ ;  /* 0x0001000009107824 */ /* 0x000fe200078e00ff */
[----:B------:R-:W-:Y:S01]  /*64b0*/  ISETP.NE.AND P3, PT, R19, 0x1, PT ;  /* 0x000000011300780c */ /* 0x000fe20003f65270 */
[----:B------:R-:W-:Y:S01]  /*64c0*/  BSSY.RECONVERGENT B0, `(.L_x_5629) ;  /* 0x000005f000007945 */ /* 0x000fe20003800200 */
[----:B------:R-:W-:Y:S02]  /*64d0*/  HFMA2 R18, -RZ, RZ, 0, 1.1920928955078125e-07 ;  /* 0x00000002ff127431 */ /* 0x000fe400000001ff */
[----:B------:R-:W-:Y:S01]  /*64e0*/  FFMA.FTZ R9, R14, R185, 1.1641532182693481445e-10 ;  /* 0x2f0000000e097423 */ /* 0x000fe200000100b9 */
[----:B------:R-:W-:Y:S01]  /*64f0*/  FMUL.FTZ R16, R16, R127 ;  /* 0x0000007f10107220 */ /* 0x000fe20000410000 */
[----:B------:R-:W-:Y:S02]  /*6500*/  IMAD.U32 R14, R187, 0x10000, RZ ;  /* 0x00010000bb0e7824 */ /* 0x000fe400078e00ff */
[----:B------:R-:W-:-:S02]  /*6510*/  IMAD.MOV.U32 R15, RZ, RZ, R164 ;  /* 0x000000ffff0f7224 */ /* 0x000fc400078e00a4 */
[----:B------:R-:W-:Y:S01]  /*6520*/  FMUL.FTZ R16, R16, R129 ;  /* 0x0000008110107220 */ /* 0x000fe20000410000 */
[----:B------:R-:W-:-:S04]  /*6530*/  FSETP.GTU.FTZ.AND P2, PT, R9, R128, PT ;  /* 0x000000800900720b */ /* 0x000fc80003f5c000 */
        /* <DEDUP_REMOVED lines=13> */
.L_x_5631:
        /* <DEDUP_REMOVED lines=12> */
.L_x_5633:
[----:B------:R-:W-:Y:S05]  /*66d0*/  BSYNC.RECONVERGENT B1 ;  /* 0x0000000000017941 */ /* 0x000fea0003800200 */
.L_x_5632:
        /* <DEDUP_REMOVED lines=61> */
.L_x_5630:
[----:B------:R-:W-:Y:S05]  /*6ab0*/  BSYNC.RECONVERGENT B0 ;  /* 0x0000000000007941 */ /* 0x000fea0003800200 */
.L_x_5629:
        /* <DEDUP_REMOVED lines=25> */
.L_x_5636:
        /* <DEDUP_REMOVED lines=12> */
.L_x_5638:
[----:B------:R-:W-:Y:S05]  /*6d10*/  BSYNC.RECONVERGENT B1 ;  /* 0x0000000000017941 */ /* 0x000fea0003800200 */
.L_x_5637:
        /* <DEDUP_REMOVED lines=61> */
.L_x_5635:
[----:B------:R-:W-:Y:S05]  /*70f0*/  BSYNC.RECONVERGENT B0 ;  /* 0x0000000000007941 */ /* 0x000fea0003800200 */
.L_x_5634:
        /* <DEDUP_REMOVED lines=13> */
[----:B------:R-:W-:-:S03]  /*71d0*/  MOV R10, R164 ;  /* 0x000000a4000a7202 */ /* 0x000fc60000000f00 */
        /* <DEDUP_REMOVED lines=10> */
.L_x_5641:
        /* <DEDUP_REMOVED lines=12> */
.L_x_5643:
[----:B------:R-:W-:Y:S05]  /*7340*/  BSYNC.RECONVERGENT B1 ;  /* 0x0000000000017941 */ /* 0x000fea0003800200 */
.L_x_5642:
        /* <DEDUP_REMOVED lines=61> */
.L_x_5640:
[----:B------:R-:W-:Y:S05]  /*7720*/  BSYNC.RECONVERGENT B0 ;  /* 0x0000000000007941 */ /* 0x000fea0003800200 */
.L_x_5639:
        /* <DEDUP_REMOVED lines=10> */
[----:B------:R-:W-:-:S03]  /*77d0*/  IMAD.U32 R17, R87, 0x10000, RZ ;  /* 0x0001000057117824 */ /* 0x000fc600078e00ff */
[----:B------:R-:W-:Y:S01]  /*77e0*/  FSEL R20, R16, RZ, !P5 ;  /* 0x000000ff10147208 */ /* 0x000fe20006800000 */
[----:B------:R-:W-:Y:S01]  /*77f0*/  HFMA2 R16, -RZ, RZ, 0, 1.1920928955078125e-07 ;  /* 0x00000002ff107431 */ /* 0x000fe200000001ff */
        /* <DEDUP_REMOVED lines=12> */
.L_x_5646:
        /* <DEDUP_REMOVED lines=14> */
.L_x_5648:
[----:B------:R-:W-:Y:S05]  /*79a0*/  BSYNC.RECONVERGENT B1 ;  /* 0x0000000000017941 */ /* 0x000fea0003800200 */
.L_x_5647:
        /* <DEDUP_REMOVED lines=61> */
.L_x_5645:
[----:B------:R-:W-:Y:S05]  /*7d80*/  BSYNC.RECONVERGENT B0 ;  /* 0x0000000000007941 */ /* 0x000fea0003800200 */
.L_x_5644:
        /* <DEDUP_REMOVED lines=8> */
[----:B------:R-:W-:Y:S02]  /*7e10*/  FSETP.GTU.FTZ.AND P6, PT, R11, R128, PT ;  /* 0x000000800b00720b */ /* 0x000fe40003fdc000 */
[----:B------:R-:W-:Y:S02]  /*7e20*/  SHF.L.U32 R11, R237, 0x10, RZ ;  /* 0x00000010ed0b7819 */ /* 0x000fe400000006ff */
[----:B------:R-:W-:Y:S02]  /*7e30*/  FSEL R18, R18, RZ, !P6 ;  /* 0x000000ff12127208 */ /* 0x000fe40007000000 */
[----:B------:R-:W-:-:S03]  /*7e40*/  PLOP3.LUT P6, PT, P6, PT, PT, 0x8, 0x80 ;  /* 0x000000000080781c */ /* 0x000fc600037ce170 */
[----:B------:R-:W-:-:S05]  /*7e50*/  FMUL.FTZ R42, R18, R11 ;  /* 0x0000000b122a7220 */ /* 0x000fca0000410000 */
[----:B------:R-:W-:-:S07]  /*7e60*/  F2FP.BF16.F32.PACK_AB R11, R42, R20 ;  /* 0x000000142a0b723e */ /* 0x000fce00000010ff */
.L_x_5608:
[----:B------:R-:W0:Y:S01]  /*7e70*/  LDC.64 R156, c[0x0][0x3a8] ;  /* 0x0000ea00ff9c7b82 */ /* 0x000e220000000a00 */
[----:B------:R-:W-:Y:S01]  /*7e80*/  SEL R13, RZ, 0x1000000, !P6 ;  /* 0x01000000ff0d7807 */ /* 0x000fe20007000000 */
[----:B------:R-:W-:Y:S01]  /*7e90*/  VIADD R184, R26, 0x20 ;  /* 0x000000201ab87836 */ /* 0x000fe20000000000 */
[----:B------:R-:W-:Y:S02]  /*7ea0*/  SEL R7, RZ, 0x10000, !P5 ;  /* 0x00010000ff077807 */ /* 0x000fe40006800000 */
[----:B------:R-:W-:Y:S02]  /*7eb0*/  SEL R20, RZ, 0x100, !P4 ;  /* 0x00000100ff147807 */ /* 0x000fe40006000000 */
[----:B------:R-:W-:Y:S01]  /*7ec0*/  LOP3.LUT P5, RZ, R6, 0x2, RZ, 0xc0, !PT ;  /* 0x0000000206ff7812 */ /* 0x000fe200078ac0ff */
[----:B------:R-:W1:Y:S01]  /*7ed0*/  LDC.64 R154, c[0x0][0x3b0] ;  /* 0x0000ec00ff9a7b82 */ /* 0x000e620000000a00 */
[----:B------:R-:W-:Y:S02]  /*7ee0*/  LOP3.LUT R20, R20, R13, R7, 0xfe, !PT ;  /* 0x0000000d14147212 */ /* 0x000fe400078efe07 */
[----:B------:R-:W-:-:S02]  /*7ef0*/  SEL R13, RZ, 0x1000000, !P2 ;  /* 0x01000000ff0d7807 */ /* 0x000fc40005000000 */
[----:B------:R-:W-:Y:S02]  /*7f00*/  SEL R18, RZ, 0x10000, !P1 ;  /* 0x00010000ff127807 */ /* 0x000fe40004800000 */
[----:B------:R-:W-:Y:S01]  /*7f10*/  SEL R7, RZ, 0x100, !P5 ;  /* 0x00000100ff077807 */ /* 0x000fe20006800000 */
[----:B------:R-:W2:Y:S01]  /*7f20*/  LDC.64 R172, c[0x0][0x390] ;  /* 0x0000e400ffac7b82 */ /* 0x000ea20000000a00 */
[----:B------:R-:W-:Y:S02]  /*7f30*/  LOP3.LUT P6, RZ, R6, 0x4, RZ, 0xc0, !PT ;  /* 0x0000000406ff7812 */ /* 0x000fe400078cc0ff */
[----:B------:R-:W-:Y:S02]  /*7f40*/  LOP3.LUT R7, R7, R13, R18, 0xfe, !PT ;  /* 0x0000000d07077212 */ /* 0x000fe400078efe12 */
[----:B------:R-:W-:Y:S01]  /*7f50*/  SEL R13, RZ, 0x1, !P3 ;  /* 0x00000001ff0d7807 */ /* 0x000fe20005800000 */
[----:B0-----:R-:W-:-:S05]  /*7f60*/  IMAD.WIDE.U32 R14, R26, 0x10, R156 ;  /* 0x000000101a0e7825 */ /* 0x001fca00078e009c */
[----:B------:R0:W-:Y:S02]  /*7f70*/  STG.E.128 desc[UR6][R14.64], R8 ;  /* 0x000000080e007986 */ /* 0x0001e4000c101d06 */
[----:B0-----:R-:W0:Y:S01]  /*7f80*/  @P0 LDC.64 R8, c[0x0][0x3a0] ;  /* 0x0000e800ff080b82 */ /* 0x001e220000000a00 */
[----:B------:R-:W-:Y:S01]  /*7f90*/  SEL R10, RZ, 0x1, !P6 ;  /* 0x00000001ff0a7807 */ /* 0x000fe20007000000 */
[----:B-1----:R-:W-:Y:S01]  /*7fa0*/  IMAD.WIDE.U32 R14, R26, 0x8, R154 ;  /* 0x000000081a0e7825 */ /* 0x002fe200078e009a */
[----:B------:R-:W-:Y:S02]  /*7fb0*/  LOP3.LUT R11, R20, R13, RZ, 0xfc, !PT ;  /* 0x0000000d140b7212 */ /* 0x000fe400078efcff */
[----:B------:R-:W-:-:S05]  /*7fc0*/  LOP3.LUT R10, R7, R10, RZ, 0xfc, !PT ;  /* 0x0000000a070a7212 */ /* 0x000fca00078efcff */
[----:B------:R1:W-:Y:S01]  /*7fd0*/  STG.E.64 desc[UR6][R14.64], R10 ;  /* 0x0000000a0e007986 */ /* 0x0003e2000c101b06 */
[----:B0-----:R-:W-:-:S05]  /*7fe0*/  @P0 IMAD.WIDE.U32 R8, R184, 0x10, R8 ;  /* 0x00000010b8080825 */ /* 0x001fca00078e0008 */
[----:B------:R2:W5:Y:S02]  /*7ff0*/  @P0 LDG.E.128 R44, desc[UR6][R8.64] ;  /* 0x00000006082c0981 */ /* 0x000564000c1e1d00 */
[----:B--2---:R-:W-:-:S06]  /*8000*/  IMAD.WIDE.U32 R8, R184, 0x10, R172 ;  /* 0x00000010b8087825 */ /* 0x004fcc00078e00ac */
[----:B-1----:R-:W5:Y:S01]  /*8010*/  LDG.E.128 R8, desc[UR6][R8.64] ;  /* 0x0000000608087981 */ /* 0x002f62000c1e1d00 */
        /* <DEDUP_REMOVED lines=17> */
.L_x_5652:
        /* <DEDUP_REMOVED lines=12> */
.L_x_5654:
[----:B------:R-:W-:Y:S05]  /*81f0*/  BSYNC.RECONVERGENT B1 ;  /* 0x0000000000017941 */ /* 0x000fea0003800200 */
.L_x_5653:
        /* <DEDUP_REMOVED lines=59> */
[----:B------:R-:W-:Y:S01]  /*85b0*/  HFMA2 R15, -RZ, RZ, 0, 0 ;  /* 0x00000000ff0f7431 */ /* 0x000fe200000001ff */
[----:B------:R-:W-:Y:S02]  /*85c0*/  LOP3.LUT R167, R18, UR15, R17, 0x96, !PT ;  /* 0x0000000f12a77c12 */ /* 0x000fe4000f8e9611 */
[----:B------:R-:W-:-:S07]  /*85d0*/  MOV R164, R16 ;  /* 0x0000001000a47202 */ /* 0x000fce0000000f00 */
.L_x_5651:
[----:B------:R-:W-:Y:S05]  /*85e0*/  BSYNC.RECONVERGENT B0 ;  /* 0x0000000000007941 */ /* 0x000fea0003800200 */
.L_x_5650:
[----:B------:R-:W-:Y:S01]  /*85f0*/  I2FP.F32.U32 R12, R13 ;  /* 0x0000000d000c7245 */ /* 0x000fe20000201000 */
[----:B-----5:R-:W-:Y:S01]  /*8600*/  IMAD.U32 R14, R8, 0x10000, RZ ;  /* 0x00010000080e7824 */ /* 0x020fe200078e00ff */
[----:B------:R-:W-:Y:S01]  /*8610*/  ISETP.NE.AND P2, PT, R15, 0x1, PT ;  /* 0x000000010f00780c */ /* 0x000fe20003f45270 */
[----:B------:R-:W-:Y:S01]  /*8620*/  BSSY.RECONVERGENT B0, `(.L_x_5655) ;  /* 0x0000064000007945 */ /* 0x000fe20003800200 */
[----:B------:R-:W-:Y:S01]  /*8630*/  SHF.L.U32 R17, R44, 0x10, RZ ;  /* 0x000000102c117819 */ /* 0x000fe200000006ff */
[----:B------:R-:W-:Y:S01]  /*8640*/  FFMA.FTZ R13, R12, R185, 1.1641532182693481445e-10 ;  /* 0x2f0000000c0d7423 */ /* 0x000fe200000100b9 */
[----:B------:R-:W-:Y:S01]  /*8650*/  FMUL.FTZ R14, R14, R127 ;  /* 0x0000007f0e0e7220 */ /* 0x000fe20000410000 */
[----:B------:R-:W-:Y:S02]  /*8660*/  LOP3.LUT R6, R6, 0xfffffffb, RZ, 0xc0, !PT ;  /* 0xfffffffb06067812 */ /* 0x000fe400078ec0ff */
[----:B------:R-:W-:Y:S01]  /*8670*/  PRMT R8, R8, 0x7632, R8 ;  /* 0x0000763208087816 */ /* 0x000fe20000000008 */
[----:B------:R-:W-:Y:S01]  /*8680*/  FMUL.FTZ R14, R14, R129 ;  /* 0x000000810e0e7220 */ /* 0x000fe20000410000 */
[----:B------:R-:W-:Y:S01]  /*8690*/  FSETP.GTU.FTZ.AND P1, PT, R13, R128, PT ;  /* 0x000000800d00720b */ /* 0x000fe20003f3c000 */
[----:B------:R-:W-:-:S03]  /*86a0*/  IMAD.U32 R13, R80, 0x10000, RZ ;  /* 0x00010000500d7824 */ /* 0x000fc600078e00ff */
[----:B------:R-:W-:Y:S01]  /*86b0*/  FSEL R12, R14, RZ, !P1 ;  /* 0x000000ff0e0c7208 */ /* 0x000fe20004800000 */
[----:B------:R-:W-:Y:S01]  /*86c0*/  IMAD.MOV.U32 R14, RZ, RZ, 0x2 ;  /* 0x00000002ff0e7424 */ /* 0x000fe200078e00ff */
[----:B------:R-:W-:-:S03]  /*86d0*/  PLOP3.LUT P1, PT, P1, PT, PT, 0x8, 0x80 ;  /* 0x000000000080781c */ /* 0x000fc60000f2e170 */
[----:B------:R-:W-:Y:S01]  /*86e0*/  FFMA.FTZ R12, R12, R13, R17 ;  /* 0x0000000d0c0c7223 */ /* 0x000fe20000010011 */
        /* <DEDUP_REMOVED lines=12> */
.L_x_5657:
        /* <DEDUP_REMOVED lines=12> */
.L_x_5659:
[----:B------:R-:W-:Y:S05]  /*8870*/  BSYNC.RECONVERGENT B1 ;  /* 0x0000000000017941 */ /* 0x000fea0003800200 */
.L_x_5658:
        /* <DEDUP_REMOVED lines=62> */
.L_x_5656:
[----:B------:R-:W-:Y:S05]  /*8c60*/  BSYNC.RECONVERGENT B0 ;  /* 0x0000000000007941 */ /* 0x000fea0003800200 */
.L_x_5655:
[----:B------:R-:W-:Y:S01]  /*8c70*/  I2FP.F32.U32 R16, R13 ;  /* 0x0000000d00107245 */ /* 0x000fe20000201000 */
[----:B------:R-:W-:Y:S01]  /*8c80*/  IMAD.U32 R8, R8, 0x10000, RZ ;  /* 0x0001000008087824 */ /* 0x000fe200078e00ff */
[----:B------:R-:W-:Y:S01]  /*8c90*/  ISETP.NE.AND P2, PT, R14, 0x1, PT ;  /* 0x000000010e00780c */ /* 0x000fe20003f45270 */
[----:B------:R-:W-:Y:S01]  /*8ca0*/  BSSY.RECONVERGENT B0, `(.L_x_5660) ;  /* 0x0000064000007945 */ /* 0x000fe20003800200 */
[----:B------:R-:W-:Y:S01]  /*8cb0*/  LOP3.LUT R6, R6, 0xfffffffd, RZ, 0xc0, !PT ;  /* 0xfffffffd06067812 */ /* 0x000fe200078ec0ff */
        /* <DEDUP_REMOVED lines=8> */
[----:B------:R-:W-:-:S05]  /*8d40*/  SHF.L.U32 R13, R238, 0x10, RZ ;  /* 0x00000010ee0d7819 */ /* 0x000fca00000006ff */
[----:B------:R-:W-:Y:S01]  /*8d50*/  FFMA.FTZ R8, R8, R13, R15 ;  /* 0x0000000d08087223 */ /* 0x000fe2000001000f */
[----:B------:R-:W-:Y:S02]  /*8d60*/  IMAD.MOV.U32 R15, RZ, RZ, 0x2 ;  /* 0x00000002ff0f7424 */ /* 0x000fe400078e00ff */
[----:B------:R-:W-:Y:S02]  /*8d70*/  IMAD.MOV.U32 R13, RZ, RZ, R164 ;  /* 0x000000ffff0d7224 */ /* 0x000fe400078e00a4 */
[----:B------:R-:W-:Y:S02]  /*8d80*/  MOV R28, R8 ;  /* 0x00000008001c7202 */ /* 0x000fe40000000f00 */
        /* <DEDUP_REMOVED lines=10> */
.L_x_5662:
        /* <DEDUP_REMOVED lines=12> */
.L_x_5664:
[----:B------:R-:W-:Y:S05]  /*8ef0*/  BSYNC.RECONVERGENT B1 ;  /* 0x0000000000017941 */ /* 0x000fea0003800200 */
.L_x_5663:
        /* <DEDUP_REMOVED lines=62> */
.L_x_5661:
[----:B------:R-:W-:Y:S05]  /*92e0*/  BSYNC.RECONVERGENT B0 ;  /* 0x0000000000007941 */ /* 0x000fea0003800200 */
.L_x_5660:
[----:B------:R-:W-:Y:S01]  /*92f0*/  I2FP.F32.U32 R14, R13 ;  /* 0x0000000d000e7245 */ /* 0x000fe20000201000 */
[----:B------:R-:W-:Y:S01]  /*9300*/  BSSY.RECONVERGENT B0, `(.L_x_5665) ;  /* 0x0000064000007945 */ /* 0x000fe20003800200 */
[----:B------:R-:W-:Y:S01]  /*9310*/  ISETP.NE.AND P2, PT, R15, 0x1, PT ;  /* 0x000000010f00780c */ /* 0x000fe20003f45270 */
[----:B------:R-:W-:Y:S01]  /*9320*/  IMAD.MOV.U32 R17, RZ, RZ, R164 ;  /* 0x000000ffff117224 */ /* 0x000fe200078e00a4 */
[----:B------:R-:W-:Y:S01]  /*9330*/  SHF.L.U32 R16, R45, 0x10, RZ ;  /* 0x000000102d107819 */ /* 0x000fe200000006ff */
[----:B------:R-:W-:Y:S01]  /*9340*/  FFMA.FTZ R13, R14, R185, 1.1641532182693481445e-10 ;  /* 0x2f0000000e0d7423 */ /* 0x000fe200000100b9 */
[C---:B------:R-:W-:Y:S01]  /*9350*/  IMAD.U32 R14, R9.reuse, 0x10000, RZ ;  /* 0x00010000090e7824 */ /* 0x040fe200078e00ff */
[----:B------:R-:W-:-:S03]  /*9360*/  PRMT R9, R9, 0x7632, R9 ;  /* 0x0000763209097816 */ /* 0x000fc60000000009 */
[----:B------:R-:W-:Y:S01]  /*9370*/  FMUL.FTZ R14, R14, R127 ;  /* 0x0000007f0e0e7220 */ /* 0x000fe20000410000 */
[----:B------:R-:W-:-:S03]  /*9380*/  FSETP.GTU.FTZ.AND P1, PT, R13, R128, PT ;  /* 0x000000800d00720b */ /* 0x000fc60003f3c000 */
[----:B------:R-:W-:Y:S01]  /*9390*/  FMUL.FTZ R13, R14, R129 ;  /* 0x000000810e0d7220 */ /* 0x000fe20000410000 */
[----:B------:R-:W-:-:S04]  /*93a0*/  IMAD.U32 R14, R81, 0x10000, RZ ;  /* 0x00010000510e7824 */ /* 0x000fc800078e00ff */
[----:B------:R-:W-:Y:S02]  /*93b0*/  FSEL R13, R13, RZ, !P1 ;  /* 0x000000ff0d0d7208 */ /* 0x000fe40004800000 */
[----:B------:R-:W-:-:S03]  /*93c0*/  PLOP3.LUT P1, PT, P1, PT, PT, 0x8, 0x80 ;  /* 0x000000000080781c */ /* 0x000fc60000f2e170 */
[----:B------:R-:W-:Y:S01]  /*93d0*/  FFMA.FTZ R13, R13, R14, R16 ;  /* 0x0000000e0d0d7223 */ /* 0x000fe20000010010 */
        /* <DEDUP_REMOVED lines=11> */
.L_x_5667:
        /* <DEDUP_REMOVED lines=12> */
.L_x_5669:
[----:B------:R-:W-:Y:S05]  /*9550*/  BSYNC.RECONVERGENT B1 ;  /* 0x0000000000017941 */ /* 0x000fea0003800200 */
.L_x_5668:
        /* <DEDUP_REMOVED lines=62> */
.L_x_5666:
[----:B------:R-:W-:Y:S05]  /*9940*/  BSYNC.RECONVERGENT B0 ;  /* 0x0000000000007941 */ /* 0x000fea0003800200 */
.L_x_5665:
        /* <DEDUP_REMOVED lines=8> */
[----:B------:R-:W-:Y:S01]  /*99d0*/  IMAD.U32 R9, R9, 0x10000, RZ ;  /* 0x0001000009097824 */ /* 0x000fe200078e00ff */
[----:B------:R-:W-:Y:S01]  /*99e0*/  FSETP.GTU.FTZ.AND P2, PT, R15, R128, PT ;  /* 0x000000800f00720b */ /* 0x000fe20003f5c000 */
[----:B------:R-:W-:Y:S01]  /*99f0*/  FMUL.FTZ R15, R16, R129 ;  /* 0x00000081100f7220 */ /* 0x000fe20000410000 */
[----:B------:R-:W-:Y:S01]  /*9a00*/  SHF.L.U32 R16, R239, 0x10, RZ ;  /* 0x00000010ef107819 */ /* 0x000fe200000006ff */
[----:B------:R-:W-:-:S03]  /*9a10*/  IMAD.MOV.U32 R17, RZ, RZ, R164 ;  /* 0x000000ffff117224 */ /* 0x000fc600078e00a4 */
[----:B------:R-:W-:Y:S02]  /*9a20*/  FSEL R15, R15, RZ, !P2 ;  /* 0x000000ff0f0f7208 */ /* 0x000fe40005000000 */
        /* <DEDUP_REMOVED lines=12> */
.L_x_5672:
        /* <DEDUP_REMOVED lines=12> */
.L_x_5674:
[----:B------:R-:W-:Y:S05]  /*9bb0*/  BSYNC.RECONVERGENT B1 ;  /* 0x0000000000017941 */ /* 0x000fea0003800200 */
.L_x_5673:
        /* <DEDUP_REMOVED lines=62> */
.L_x_5671:
[----:B------:R-:W-:Y:S05]  /*9fa0*/  BSYNC.RECONVERGENT B0 ;  /* 0x0000000000007941 */ /* 0x000fea0003800200 */
.L_x_5670:
[----:B------:R-:W-:Y:S01]  /*9fb0*/  I2FP.F32.U32 R14, R17 ;  /* 0x00000011000e7245 */ /* 0x000fe20000201000 */
[----:B------:R-:W-:Y:S01]  /*9fc0*/  IMAD.U32 R15, R82, 0x10000, RZ ;  /* 0x00010000520f7824 */ /* 0x000fe200078e00ff */
[----:B------:R-:W-:Y:S01]  /*9fd0*/  ISETP.NE.AND P4, PT, R18, 0x1, PT ;  /* 0x000000011200780c */ /* 0x000fe20003f85270 */
[----:B------:R-:W-:Y:S01]  /*9fe0*/  BSSY.RECONVERGENT B0, `(.L_x_5675) ;  /* 0x0000062000007945 */ /* 0x000fe20003800200 */
[----:B------:R-:W-:Y:S01]  /*9ff0*/  SHF.L.U32 R16, R46, 0x10, RZ ;  /* 0x000000102e107819 */ /* 0x000fe200000006ff */
[----:B------:R-:W-:-:S05]  /*a000*/  FFMA.FTZ R14, R14, R185, 1.1641532182693481445e-10 ;  /* 0x2f0000000e0e7423 */ /* 0x000fca00000100b9 */
[----:B------:R-:W-:Y:S01]  /*a010*/  FSETP.GTU.FTZ.AND P3, PT, R14, R128, PT ;  /* 0x000000800e00720b */ /* 0x000fe20003f7c000 */
[C---:B------:R-:W-:Y:S01]  /*a020*/  IMAD.U32 R14, R10.reuse, 0x10000, RZ ;  /* 0x000100000a0e7824 */ /* 0x040fe200078e00ff */
[----:B------:R-:W-:-:S03]  /*a030*/  PRMT R10, R10, 0x7632, R10 ;  /* 0x000076320a0a7816 */ /* 0x000fc6000000000a */
[----:B------:R-:W-:-:S04]  /*a040*/  FMUL.FTZ R14, R14, R127 ;  /* 0x0000007f0e0e7220 */ /* 0x000fc80000410000 */
[----:B------:R-:W-:-:S05]  /*a050*/  FMUL.FTZ R14, R14, R129 ;  /* 0x000000810e0e7220 */ /* 0x000fca0000410000 */
[----:B------:R-:W-:Y:S02]  /*a060*/  FSEL R14, R14, RZ, !P3 ;  /* 0x000000ff0e0e7208 */ /* 0x000fe40005800000 */
[----:B------:R-:W-:-:S03]  /*a070*/  PLOP3.LUT P3, PT, P3, PT, PT, 0x8, 0x80 ;  /* 0x000000000080781c */ /* 0x000fc60001f6e170 */
[----:B------:R-:W-:Y:S01]  /*a080*/  FFMA.FTZ R14, R14, R15, R16 ;  /* 0x0000000f0e0e7223 */ /* 0x000fe20000010010 */
[----:B------:R-:W-:Y:S02]  /*a090*/  IMAD.MOV.U32 R16, RZ, RZ, 0x2 ;  /* 0x00000002ff107424 */ /* 0x000fe400078e00ff */
[----:B------:R-:W-:Y:S02]  /*a0a0*/  IMAD.MOV.U32 R15, RZ, RZ, R164 ;  /* 0x000000ffff0f7224 */ /* 0x000fe400078e00a4 */
        /* <DEDUP_REMOVED lines=10> */
.L_x_5677:
        /* <DEDUP_REMOVED lines=12> */
.L_x_5679:
[----:B------:R-:W-:Y:S05]  /*a210*/  BSYNC.RECONVERGENT B1 ;  /* 0x0000000000017941 */ /* 0x000fea0003800200 */
.L_x_5678:
        /* <DEDUP_REMOVED lines=62> */
.L_x_5676:
[----:B------:R-:W-:Y:S05]  /*a600*/  BSYNC.RECONVERGENT B0 ;  /* 0x0000000000007941 */ /* 0x000fea0003800200 */
.L_x_5675:
        /* <DEDUP_REMOVED lines=26> */
.L_x_5682:
        /* <DEDUP_REMOVED lines=12> */
.L_x_5684:
[----:B------:R-:W-:Y:S05]  /*a870*/  BSYNC.RECONVERGENT B1 ;  /* 0x0000000000017941 */ /* 0x000fea0003800200 */
.L_x_5683:
        /* <DEDUP_REMOVED lines=62> */
.L_x_5681:
[----:B------:R-:W-:Y:S05]  /*ac60*/  BSYNC.RECONVERGENT B0 ;  /* 0x0000000000007941 */ /* 0x000fea0003800200 */
.L_x_5680:
        /* <DEDUP_REMOVED lines=26> */
.L_x_5687:
        /* <DEDUP_REMOVED lines=15> */
.L_x_5689:
[----:B------:R-:W-:Y:S05]  /*af00*/  BSYNC.RECONVERGENT B1 ;  /* 0x0000000000017941 */ /* 0x000fea0003800200 */
.L_x_5688:
        /* <DEDUP_REMOVED lines=62> */
.L_x_5686:
[----:B------:R-:W-:Y:S05]  /*b2f0*/  BSYNC.RECONVERGENT B0 ;  /* 0x0000000000007941 */ /* 0x000fea0003800200 */
.L_x_5685:
[----:B------:R-:W-:Y:S01]  /*b300*/  I2FP.F32.U32 R17, R19 ;  /* 0x0000001300117245 */ /* 0x000fe20000201000 */
[----:B------:R-:W-:Y:S01]  /*b310*/  IMAD.U32 R11, R11, 0x10000, RZ ;  /* 0x000100000b0b7824 */ /* 0x000fe200078e00ff */
[----:B------:R-:W-:Y:S02]  /*b320*/  PRMT R34, R47, 0x7632, R34 ;  /* 0x000076322f227816 */ /* 0x000fe40000000022 */
[----:B------:R-:W-:Y:S01]  /*b330*/  F2FP.BF16.F32.PACK_AB R10, R10, R14 ;  /* 0x0000000e0a0a723e */ /* 0x000fe200000010ff */
[----:B------:R-:W-:Y:S01]  /*b340*/  FFMA.FTZ R17, R17, R185, 1.1641532182693481445e-10 ;  /* 0x2f00000011117423 */ /* 0x000fe200000100b9 */
[----:B------:R-:W-:Y:S01]  /*b350*/  FMUL.FTZ R11, R11, R127 ;  /* 0x0000007f0b0b7220 */ /* 0x000fe20000410000 */
[----:B------:R-:W-:Y:S01]  /*b360*/  IMAD.U32 R34, R34, 0x10000, RZ ;  /* 0x0001000022227824 */ /* 0x000fe200078e00ff */
[----:B------:R-:W-:Y:S02]  /*b370*/  F2FP.BF16.F32.PACK_AB R9, R9, R13 ;  /* 0x0000000d0909723e */ /* 0x000fe400000010ff */
[----:B------:R-:W-:Y:S01]  /*b380*/  FMUL.FTZ R11, R11, R129 ;  /* 0x000000810b0b7220 */ /* 0x000fe20000410000 */
[----:B------:R-:W-:-:S02]  /*b390*/  FSETP.GTU.FTZ.AND P6, PT, R17, R128, PT ;  /* 0x000000801100720b */ /* 0x000fc40003fdc000 */
[----:B------:R-:W-:Y:S02]  /*b3a0*/  SHF.L.U32 R17, R241, 0x10, RZ ;  /* 0x00000010f1117819 */ /* 0x000fe400000006ff */
[----:B------:R-:W-:Y:S02]  /*b3b0*/  FSEL R11, R11, RZ, !P6 ;  /* 0x000000ff0b0b7208 */ /* 0x000fe40007000000 */
[----:B------:R-:W-:Y:S02]  /*b3c0*/  PLOP3.LUT P6, PT, P6, PT, PT, 0x8, 0x80 ;  /* 0x000000000080781c */ /* 0x000fe400037ce170 */
[----:B------:R-:W-:Y:S01]  /*b3d0*/  F2FP.BF16.F32.PACK_AB R8, R8, R12 ;  /* 0x0000000c0808723e */ /* 0x000fe200000010ff */
[----:B------:R-:W-:-:S05]  /*b3e0*/  FFMA.FTZ R34, R11, R17, R34 ;  /* 0x000000110b227223 */ /* 0x000fca0000010022 */
[----:B------:R-:W-:Y:S01]  /*b3f0*/  F2FP.BF16.F32.PACK_AB R11, R34, R15 ;  /* 0x0000000f220b723e */ /* 0x000fe200000010ff */
[----:B------:R-:W-:Y:S06]  /*b400*/  BRA `(.L_x_5690) ;  /* 0x0000003000c47947 */ /* 0x000fec0003800000 */
.L_x_5649:
        /* <DEDUP_REMOVED lines=16> */
.L_x_5693:
        /* <DEDUP_REMOVED lines=12> */
.L_x_5695:
[----:B------:R-:W-:Y:S05]  /*b5d0*/  BSYNC.RECONVERGENT B1 ;  /* 0x0000000000017941 */ /* 0x000fea0003800200 */
.L_x_5694:
        /* <DEDUP_REMOVED lines=57> */
[----:B------:R-:W-:Y:S01]  /*b970*/  IMAD.WIDE.U32 R16, R17, -0x326172a9, RZ ;  /* 0xcd9e8d5711107825 */ /* 0x000fe200078e00ff */
[----:B------:R-:W-:-:S03]  /*b980*/  MOV R7, R14 ;  /* 0x0000000e00077202 */ /* 0x000fc60000000f00 */
[----:B------:R-:W-:Y:S01]  /*b990*/  IMAD.MOV.U32 R164, RZ, RZ, R16 ;  /* 0x000000ffffa47224 */ /* 0x000fe200078e0010 */
[----:B------:R-:W-:Y:S01]  /*b9a0*/  LOP3.LUT R167, R18, UR15, R17, 0x96, !PT ;  /* 0x0000000f12a77c12 */ /* 0x000fe2000f8e9611 */
[----:B------:R-:W-:-:S07]  /*b9b0*/  IMAD.MOV.U32 R15, RZ, RZ, RZ ;  /* 0x000000ffff0f7224 */ /* 0x000fce00078e00ff */
.L_x_5692:
[----:B------:R-:W-:Y:S05]  /*b9c0*/  BSYNC.RECONVERGENT B0 ;  /* 0x0000000000007941 */ /* 0x000fea0003800200 */
.L_x_5691:
[----:B------:R-:W-:Y:S01]  /*b9d0*/  I2FP.F32.U32 R12, R13 ;  /* 0x0000000d000c7245 */ /* 0x000fe20000201000 */
[----:B------:R-:W-:Y:S01]  /*b9e0*/  BSSY.RECONVERGENT B0, `(.L_x_5696) ;  /* 0x0000065000007945 */ /* 0x000fe20003800200 */
[----:B-----5:R-:W-:Y:S02]  /*b9f0*/  SHF.L.U32 R14, R8, 0x10, RZ ;  /* 0x00000010080e7819 */ /* 0x020fe400000006ff */
[----:B------:R-:W-:Y:S01]  /*ba00*/  ISETP.NE.AND P2, PT, R15, 0x1, PT ;  /* 0x000000010f00780c */ /* 0x000fe20003f45270 */
[----:B------:R-:W-:Y:S01]  /*ba10*/  FFMA.FTZ R13, R12, R185, 1.1641532182693481445e-10 ;  /* 0x2f0000000c0d7423 */ /* 0x000fe200000100b9 */
[----:B------:R-:W-:Y:S01]  /*ba20*/  LOP3.LUT R6, R6, 0xfffffffb, RZ, 0xc0, !PT ;  /* 0xfffffffb06067812 */ /* 0x000fe200078ec0ff */
[----:B------:R-:W-:Y:S01]  /*ba30*/  FMUL.FTZ R14, R14, R127 ;  /* 0x0000007f0e0e7220 */ /* 0x000fe20000410000 */
[----:B------:R-:W-:Y:S02]  /*ba40*/  PRMT R8, R8, 0x7632, R8 ;  /* 0x0000763208087816 */ /* 0x000fe40000000008 */
[----:B------:R-:W-:Y:S01]  /*ba50*/  FSETP.GTU.FTZ.AND P1, PT, R13, R128, PT ;  /* 0x000000800d00720b */ /* 0x000fe20003f3c000 */
[----:B------:R-:W-:Y:S01]  /*ba60*/  FMUL.FTZ R12, R14, R129 ;  /* 0x000000810e0c7220 */ /* 0x000fe20000410000 */
[----:B------:R-:W-:-:S02]  /*ba70*/  IMAD.U32 R13, R80, 0x10000, RZ ;  /* 0x00010000500d7824 */ /* 0x000fc400078e00ff */
[----:B------:R-:W-:Y:S02]  /*ba80*/  IMAD.MOV.U32 R14, RZ, RZ, 0x2 ;  /* 0x00000002ff0e7424 */ /* 0x000fe400078e00ff */
[----:B------:R-:W-:Y:S02]  /*ba90*/  FSEL R12, R12, RZ, !P1 ;  /* 0x000000ff0c0c7208 */ /* 0x000fe40004800000 */
[----:B------:R-:W-:-:S03]  /*baa0*/  PLOP3.LUT P1, PT, P1, PT, PT, 0x8, 0x80 ;  /* 0x000000000080781c */ /* 0x000fc60000f2e170 */
[----:B------:R-:W-:Y:S01]  /*bab0*/  FMUL.FTZ R12, R13, R12 ;  /* 0x0000000c0d0c7220 */ /* 0x000fe20000410000 */
[----:B------:R-:W-:-:S03]  /*bac0*/  MOV R13, R164 ;  /* 0x000000a4000d7202 */ /* 0x000fc60000000f00 */
        /* <DEDUP_REMOVED lines=11> */
.L_x_5698:
        /* <DEDUP_REMOVED lines=12> */
.L_x_5700:
[----:B------:R-:W-:Y:S05]  /*bc40*/  BSYNC.RECONVERGENT B1 ;  /* 0x0000000000017941 */ /* 0x000fea0003800200 */
.L_x_5699:
        /* <DEDUP_REMOVED lines=62> */
.L_x_5697:
[----:B------:R-:W-:Y:S05]  /*c030*/  BSYNC.RECONVERGENT B0 ;  /* 0x0000000000007941 */ /* 0x000fea0003800200 */
.L_x_5696:
        /* <DEDUP_REMOVED lines=26> */
.L_x_5703:
        /* <DEDUP_REMOVED lines=12> */
.L_x_5705:
[----:B------:R-:W-:Y:S05]  /*c2a0*/  BSYNC.RECONVERGENT B1 ;  /* 0x0000000000017941 */ /* 0x000fea0003800200 */
.L_x_5704:
        /* <DEDUP_REMOVED lines=62> */
.L_x_5702:
[----:B------:R-:W-:Y:S05]  /*c690*/  BSYNC.RECONVERGENT B0 ;  /* 0x0000000000007941 */ /* 0x000fea0003800200 */
.L_x_5701:
[----:B------:R-:W-:Y:S01]  /*c6a0*/  I2FP.F32.U32 R14, R13 ;  /* 0x0000000d000e7245 */ /* 0x000fe20000201000 */
[----:B------:R-:W-:Y:S01]  /*c6b0*/  BSSY.RECONVERGENT B0, `(.L_x_5706) ;  /* 0x0000063000007945 */ /* 0x000fe20003800200 */
[----:B------:R-:W-:Y:S01]  /*c6c0*/  ISETP.NE.AND P2, PT, R15, 0x1, PT ;  /* 0x000000010f00780c */ /* 0x000fe20003f45270 */
[----:B------:R-:W-:Y:S02]  /*c6d0*/  IMAD.MOV.U32 R17, RZ, RZ, R164 ;  /* 0x000000ffff117224 */ /* 0x000fe400078e00a4 */
        /* <DEDUP_REMOVED lines=9> */
[----:B------:R-:W-:Y:S01]  /*c770*/  FMUL.FTZ R13, R14, R13 ;  /* 0x0000000d0e0d7220 */ /* 0x000fe20000410000 */
        /* <DEDUP_REMOVED lines=11> */
.L_x_5708:
        /* <DEDUP_REMOVED lines=12> */
.L_x_5710:
[----:B------:R-:W-:Y:S05]  /*c8f0*/  BSYNC.RECONVERGENT B1 ;  /* 0x0000000000017941 */ /* 0x000fea0003800200 */
.L_x_5709:
        /* <DEDUP_REMOVED lines=62> */
.L_x_5707:
[----:B------:R-:W-:Y:S05]  /*cce0*/  BSYNC.RECONVERGENT B0 ;  /* 0x0000000000007941 */ /* 0x000fea0003800200 */
.L_x_5706:
[----:B------:R-:W-:Y:S01]  /*ccf0*/  I2FP.F32.U32 R15, R17 ;  /* 0x00000011000f7245 */ /* 0x000fe20000201000 */
[----:B------:R-:W-:Y:S01]  /*cd00*/  BSSY.RECONVERGENT B0, `(.L_x_5711) ;  /* 0x0000062000007945 */ /* 0x000fe20003800200 */
[----:B------:R-:W-:Y:S01]  /*cd10*/  SHF.L.U32 R16, R9, 0x10, RZ ;  /* 0x0000001009107819 */ /* 0x000fe200000006ff */
[----:B------:R-:W-:Y:S01]  /*cd20*/  IMAD.MOV.U32 R18, RZ, RZ, 0x2 ;  /* 0x00000002ff127424 */ /* 0x000fe200078e00ff */
[----:B------:R-:W-:Y:S01]  /*cd30*/  ISETP.NE.AND P3, PT, R14, 0x1, PT ;  /* 0x000000010e00780c */ /* 0x000fe20003f65270 */
[----:B------:R-:W-:Y:S01]  /*cd40*/  FFMA.FTZ R15, R15, R185, 1.1641532182693481445e-10 ;  /* 0x2f0000000f0f7423 */ /* 0x000fe200000100b9 */
[----:B------:R-:W-:Y:S01]  /*cd50*/  MOV R17, R164 ;  /* 0x000000a400117202 */ /* 0x000fe20000000f00 */
[----:B------:R-:W-:-:S03]  /*cd60*/  FMUL.FTZ R16, R16, R127 ;  /* 0x0000007f10107220 */ /* 0x000fc60000410000 */
[----:B------:R-:W-:Y:S01]  /*cd70*/  FSETP.GTU.FTZ.AND P2, PT, R15, R128, PT ;  /* 0x000000800f00720b */ /* 0x000fe20003f5c000 */
[----:B------:R-:W-:Y:S01]  /*cd80*/  FMUL.FTZ R9, R16, R129 ;  /* 0x0000008110097220 */ /* 0x000fe20000410000 */
[----:B------:R-:W-:-:S04]  /*cd90*/  IMAD.U32 R15, R239, 0x10000, RZ ;  /* 0x00010000ef0f7824 */ /* 0x000fc800078e00ff */
        /* <DEDUP_REMOVED lines=13> */
.L_x_5713:
        /* <DEDUP_REMOVED lines=12> */
.L_x_5715:
[----:B------:R-:W-:Y:S05]  /*cf30*/  BSYNC.RECONVERGENT B1 ;  /* 0x0000000000017941 */ /* 0x000fea0003800200 */
.L_x_5714:
        /* <DEDUP_REMOVED lines=62> */
.L_x_5712:
[----:B------:R-:W-:Y:S05]  /*d320*/  BSYNC.RECONVERGENT B0 ;  /* 0x0000000000007941 */ /* 0x000fea0003800200 */
.L_x_5711:
[----:B------:R-:W-:Y:S01]  /*d330*/  I2FP.F32.U32 R14, R17 ;  /* 0x00000011000e7245 */ /* 0x000fe20000201000 */
[----:B------:R-:W-:Y:S01]  /*d340*/  BSSY.RECONVERGENT B0, `(.L_x_5716) ;  /* 0x0000063000007945 */ /* 0x000fe20003800200 */
[----:B------:R-:W-:Y:S01]  /*d350*/  ISETP.NE.AND P4, PT, R18, 0x1, PT ;  /* 0x000000011200780c */ /* 0x000fe20003f85270 */
[----:B------:R-:W-:Y:S01]  /*d360*/  IMAD.MOV.U32 R16, RZ, RZ, 0x2 ;  /* 0x00000002ff107424 */ /* 0x000fe200078e00ff */
        /* <DEDUP_REMOVED lines=21> */
.L_x_5718:
        /* <DEDUP_REMOVED lines=12> */
.L_x_5720:
[----:B------:R-:W-:Y:S05]  /*d580*/  BSYNC.RECONVERGENT B1 ;  /* 0x0000000000017941 */ /* 0x000fea0003800200 */
.L_x_5719:
        /* <DEDUP_REMOVED lines=62> */
.L_x_5717:
[----:B------:R-:W-:Y:S05]  /*d970*/  BSYNC.RECONVERGENT B0 ;  /* 0x0000000000007941 */ /* 0x000fea0003800200 */
.L_x_5716:
        /* <DEDUP_REMOVED lines=24> */
.L_x_5723:
        /* <DEDUP_REMOVED lines=12> */
.L_x_5725:
[----:B------:R-:W-:Y:S05]  /*dbc0*/  BSYNC.RECONVERGENT B1 ;  /* 0x0000000000017941 */ /* 0x000fea0003800200 */
.L_x_5724:
        /* <DEDUP_REMOVED lines=62> */
.L_x_5722:
[----:B------:R-:W-:Y:S05]  /*dfb0*/  BSYNC.RECONVERGENT B0 ;  /* 0x0000000000007941 */ /* 0x000fea0003800200 */
.L_x_5721:
[----:B------:R-:W-:Y:S01]  /*dfc0*/  I2FP.F32.U32 R15, R15 ;  /* 0x0000000f000f7245 */ /* 0x000fe20000201000 */
[----:B------:R-:W-:Y:S01]  /*dfd0*/  IMAD.U32 R16, R83, 0x10000, RZ ;  /* 0x0001000053107824 */ /* 0x000fe200078e00ff */
[----:B------:R-:W-:Y:S01]  /*dfe0*/  ISETP.NE.AND P6, PT, R17, 0x1, PT ;  /* 0x000000011100780c */ /* 0x000fe20003fc5270 */
[----:B------:R-:W-:Y:S01]  /*dff0*/  BSSY.RECONVERGENT B0, `(.L_x_5726) ;  /* 0x0000064000007945 */ /* 0x000fe20003800200 */
[----:B------:R-:W-:Y:S01]  /*e000*/  MOV R19, R164 ;  /* 0x000000a400137202 */ /* 0x000fe20000000f00 */
[----:B------:R-:W-:-:S05]  /*e010*/  FFMA.FTZ R15, R15, R185, 1.1641532182693481445e-10 ;  /* 0x2f0000000f0f7423 */ /* 0x000fca00000100b9 */
[----:B------:R-:W-:Y:S02]  /*e020*/  FSETP.GTU.FTZ.AND P5, PT, R15, R128, PT ;  /* 0x000000800f00720b */ /* 0x000fe40003fbc000 */
[C---:B------:R-:W-:Y:S02]  /*e030*/  SHF.L.U32 R15, R11.reuse, 0x10, RZ ;  /* 0x000000100b0f7819 */ /* 0x040fe400000006ff */
[----:B------:R-:W-:-:S03]  /*e040*/  PRMT R11, R11, 0x7632, R11 ;  /* 0x000076320b0b7816 */ /* 0x000fc6000000000b */
[----:B------:R-:W-:-:S04]  /*e050*/  FMUL.FTZ R15, R15, R127 ;  /* 0x0000007f0f0f7220 */ /* 0x000fc80000410000 */
[----:B------:R-:W-:-:S05]  /*e060*/  FMUL.FTZ R15, R15, R129 ;  /* 0x000000810f0f7220 */ /* 0x000fca0000410000 */
[----:B------:R-:W-:Y:S02]  /*e070*/  FSEL R15, R15, RZ, !P5 ;  /* 0x000000ff0f0f7208 */ /* 0x000fe40006800000 */
[----:B------:R-:W-:-:S03]  /*e080*/  PLOP3.LUT P5, PT, P5, PT, PT, 0x8, 0x80 ;  /* 0x000000000080781c */ /* 0x000fc60002fae170 */
[----:B------:R-:W-:Y:S01]  /*e090*/  FMUL.FTZ R15, R16, R15 ;  /* 0x0000000f100f7220 */ /* 0x000fe20000410000 */
        /* <DEDUP_REMOVED lines=11> */
.L_x_5728:
        /* <DEDUP_REMOVED lines=15> */
.L_x_5730:
[----:B------:R-:W-:Y:S05]  /*e240*/  BSYNC.RECONVERGENT B1 ;  /* 0x0000000000017941 */ /* 0x000fea0003800200 */
.L_x_5729:
        /* <DEDUP_REMOVED lines=62> */
.L_x_5727:
[----:B------:R-:W-:Y:S05]  /*e630*/  BSYNC.RECONVERGENT B0 ;  /* 0x0000000000007941 */ /* 0x000fea0003800200 */
.L_x_5726:
[----:B------:R-:W-:Y:S01]  /*e640*/  I2FP.F32.U32 R17, R19 ;  /* 0x0000001300117245 */ /* 0x000fe20000201000 */
[----:B------:R-:W-:Y:S01]  /*e650*/  IMAD.U32 R11, R11, 0x10000, RZ ;  /* 0x000100000b0b7824 */ /* 0x000fe200078e00ff */
[----:B------:R-:W-:Y:S02]  /*e660*/  SHF.L.U32 R34, R241, 0x10, RZ ;  /* 0x00000010f1227819 */ /* 0x000fe400000006ff */
[----:B------:R-:W-:Y:S01]  /*e670*/  F2FP.BF16.F32.PACK_AB R10, R10, R14 ;  /* 0x0000000e0a0a723e */ /* 0x000fe200000010ff */
[----:B------:R-:W-:Y:S01]  /*e680*/  FFMA.FTZ R17, R17, R185, 1.1641532182693481445e-10 ;  /* 0x2f00000011117423 */ /* 0x000fe200000100b9 */
[----:B------:R-:W-:Y:S01]  /*e690*/  FMUL.FTZ R11, R11, R127 ;  /* 0x0000007f0b0b7220 */ /* 0x000fe20000410000 */
[----:B------:R-:W-:Y:S02]  /*e6a0*/  F2FP.BF16.F32.PACK_AB R9, R9, R13 ;  /* 0x0000000d0909723e */ /* 0x000fe400000010ff */
[----:B------:R-:W-:Y:S01]  /*e6b0*/  F2FP.BF16.F32.PACK_AB R8, R8, R12 ;  /* 0x0000000c0808723e */ /* 0x000fe200000010ff */
[----:B------:R-:W-:Y:S01]  /*e6c0*/  FMUL.FTZ R11, R11, R129 ;  /* 0x000000810b0b7220 */ /* 0x000fe20000410000 */
[----:B------:R-:W-:-:S04]  /*e6d0*/  FSETP.GTU.FTZ.AND P6, PT, R17, R128, PT ;  /* 0x000000801100720b */ /* 0x000fc80003fdc000 */
[----:B------:R-:W-:Y:S02]  /*e6e0*/  FSEL R11, R11, RZ, !P6 ;  /* 0x000000ff0b0b7208 */ /* 0x000fe40007000000 */
[----:B------:R-:W-:-:S03]  /*e6f0*/  PLOP3.LUT P6, PT, P6, PT, PT, 0x8, 0x80 ;  /* 0x000000000080781c */ /* 0x000fc600037ce170 */
[----:B------:R-:W-:-:S05]  /*e700*/  FMUL.FTZ R34, R34, R11 ;  /* 0x0000000b22227220 */ /* 0x000fca0000410000 */
[----:B------:R-:W-:-:S07]  /*e710*/  F2FP.BF16.F32.PACK_AB R11, R34, R15 ;  /* 0x0000000f220b723e */ /* 0x000fce00000010ff */
.L_x_5690:
[----:B------:R-:W-:-:S04]  /*e720*/  IMAD.WIDE.U32 R12, R184, 0x10, R156 ;  /* 0x00000010b80c7825 */ /* 0x000fc800078e009c */
[----:B------:R-:W-:Y:S01]  /*e730*/  VIADD R183, R26, 0x40 ;  /* 0x000000401ab77836 */ /* 0x000fe20000000000 */
[----:B------:R0:W-:Y:S02]  /*e740*/  STG.E.128 desc[UR6][R12.64], R8 ;  /* 0x000000080c007986 */ /* 0x0001e4000c101d06 */
[----:B0-----:R-:W-:Y:S02]  /*e750*/  SEL R9, RZ, 0x1000000, !P6 ;  /* 0x01000000ff097807 */ /* 0x001fe40007000000 */
[----:B------:R-:W-:Y:S02]  /*e760*/  SEL R8, RZ, 0x10000, !P5 ;  /* 0x00010000ff087807 */ /* 0x000fe40006800000 */
[----:B------:R-:W-:Y:S02]  /*e770*/  SEL R10, RZ, 0x100, !P4 ;  /* 0x00000100ff0a7807 */ /* 0x000fe40006000000 */
[----:B------:R-:W-:Y:S02]  /*e780*/  LOP3.LUT P5, RZ, R6, 0x2, RZ, 0xc0, !PT ;  /* 0x0000000206ff7812 */ /* 0x000fe400078ac0ff */
[----:B------:R-:W-:-:S02]  /*e790*/  LOP3.LUT R9, R10, R9, R8, 0xfe, !PT ;  /* 0x000000090a097212 */ /* 0x000fc400078efe08 */
[----:B------:R-:W-:Y:S02]  /*e7a0*/  SEL R8, RZ, 0x1000000, !P2 ;  /* 0x01000000ff087807 */ /* 0x000fe40005000000 */
[----:B------:R-:W-:Y:S02]  /*e7b0*/  SEL R10, RZ, 0x10000, !P1 ;  /* 0x00010000ff0a7807 */ /* 0x000fe40004800000 */
[----:B------:R-:W-:Y:S02]  /*e7c0*/  SEL R11, RZ, 0x100, !P5 ;  /* 0x00000100ff0b7807 */ /* 0x000fe40006800000 */
[----:B------:R-:W-:Y:S02]  /*e7d0*/  LOP3.LUT P6, RZ, R6, 0x4, RZ, 0xc0, !PT ;  /* 0x0000000406ff7812 */ /* 0x000fe400078cc0ff */
[----:B------:R-:W-:Y:S02]  /*e7e0*/  LOP3.LUT R8, R11, R8, R10, 0xfe, !PT ;  /* 0x000000080b087212 */ /* 0x000fe400078efe0a */
[----:B------:R-:W-:-:S04]  /*e7f0*/  SEL R10, RZ, 0x1, !P3 ;  /* 0x00000001ff0a7807 */ /* 0x000fc80005800000 */
[----:B------:R-:W-:Y:S02]  /*e800*/  LOP3.LUT R9, R9, R10, RZ, 0xfc, !PT ;  /* 0x0000000a09097212 */ /* 0x000fe400078efcff */
[----:B------:R-:W-:-:S04]  /*e810*/  SEL R10, RZ, 0x1, !P6 ;  /* 0x00000001ff0a7807 */ /* 0x000fc80007000000 */
[----:B------:R-:W-:Y:S01]  /*e820*/  LOP3.LUT R8, R8, R10, RZ, 0xfc, !PT ;  /* 0x0000000a08087212 */ /* 0x000fe200078efcff */
[----:B------:R-:W-:-:S05]  /*e830*/  IMAD.WIDE.U32 R10, R184, 0x8, R154 ;  /* 0x00000008b80a7825 */ /* 0x000fca00078e009a */
[----:B------:R0:W-:Y:S02]  /*e840*/  STG.E.64 desc[UR6][R10.64], R8 ;  /* 0x000000080a007986 */ /* 0x0001e4000c101b06 */
[----:B0-----:R-:W0:Y:S02]  /*e850*/  @P0 LDC.64 R8, c[0x0][0x3a0] ;  /* 0x0000e800ff080b82 */ /* 0x001e240000000a00 */
[----:B0-----:R-:W-:-:S05]  /*e860*/  @P0 IMAD.WIDE.U32 R8, R183, 0x10, R8 ;  /* 0x00000010b7080825 */ /* 0x001fca00078e0008 */
[----:B------:R0:W5:Y:S02]  /*e870*/  @P0 LDG.E.128 R44, desc[UR6][R8.64] ;  /* 0x00000006082c0981 */ /* 0x000164000c1e1d00 */
        /* <DEDUP_REMOVED lines=19> */
.L_x_5734:
        /* <DEDUP_REMOVED lines=12> */
.L_x_5736:
[----:B------:R-:W-:Y:S05]  /*ea70*/  BSYNC.RECONVERGENT B1 ;  /* 0x0000000000017941 */ /* 0x000fea0003800200 */
.L_x_5735:
        /* <DEDUP_REMOVED lines=56> */
[----:B------:R-:W-:-:S04]  /*ee00*/  IMAD.WIDE.U32 R14, R15, -0x326172a9, RZ ;  /* 0xcd9e8d570f0e7825 */ /* 0x000fc800078e00ff */
[----:B------:R-:W-:Y:S01]  /*ee10*/  IMAD.MOV.U32 R13, RZ, RZ, R7 ;  /* 0x000000ffff0d7224 */ /* 0x000fe200078e0007 */
[----:B------:R-:W-:Y:S01]  /*ee20*/  LOP3.LUT R167, R16, UR15, R15, 0x96, !PT ;  /* 0x0000000f10a77c12 */ /* 0x000fe2000f8e960f */
[----:B------:R-:W-:Y:S01]  /*ee30*/  IMAD.MOV.U32 R15, RZ, RZ, RZ ;  /* 0x000000ffff0f7224 */ /* 0x000fe200078e00ff */
[----:B------:R-:W-:-:S07]  /*ee40*/  MOV R164, R14 ;  /* 0x0000000e00a47202 */ /* 0x000fce0000000f00 */
.L_x_5733:
[----:B------:R-:W-:Y:S05]  /*ee50*/  BSYNC.RECONVERGENT B0 ;  /* 0x0000000000007941 */ /* 0x000fea0003800200 */
.L_x_5732:
[----:B------:R-:W-:Y:S01]  /*ee60*/  I2FP.F32.U32 R7, R13 ;  /* 0x0000000d00077245 */ /* 0x000fe20000201000 */
[----:B-----5:R-:W-:Y:S01]  /*ee70*/  IMAD.U32 R14, R44, 0x10000, RZ ;  /* 0x000100002c0e7824 */ /* 0x020fe200078e00ff */
[----:B------:R-:W-:Y:S01]  /*ee80*/  ISETP.NE.AND P2, PT, R15, 0x1, PT ;  /* 0x000000010f00780c */ /* 0x000fe20003f45270 */
[----:B------:R-:W-:Y:S01]  /*ee90*/  BSSY.RECONVERGENT B0, `(.L_x_5737) ;  /* 0x0000064000007945 */ /* 0x000fe20003800200 */
[----:B------:R-:W-:Y:S01]  /*eea0*/  LOP3.LUT R6, R6, 0xfffffffb, RZ, 0xc0, !PT ;  /* 0xfffffffb06067812 */ /* 0x000fe200078ec0ff */
        /* <DEDUP_REMOVED lines=9> */
[----:B------:R-:W-:Y:S01]  /*ef40*/  FFMA.FTZ R13, R13, R7, R14 ;  /* 0x000000070d0d7223 */ /* 0x000fe2000001000e */
[----:B------:R-:W-:Y:S02]  /*ef50*/  HFMA2 R14, -RZ, RZ, 0, 1.1920928955078125e-07 ;  /* 0x00000002ff0e7431 */ /* 0x000fe400000001ff */
[----:B------:R-:W-:Y:S02]  /*ef60*/  IMAD.MOV.U32 R7, RZ, RZ, R164 ;  /* 0x000000ffff077224 */ /* 0x000fe400078e00a4 */
[----:B------:R-:W-:-:S05]  /*ef70*/  IMAD.MOV.U32 R182, RZ, RZ, R13 ;  /* 0x000000ffffb67224 */ /* 0x000fca00078e000d */
        /* <DEDUP_REMOVED lines=10> */
.L_x_5739:
        /* <DEDUP_REMOVED lines=12> */
.L_x_5741:
[----:B------:R-:W-:Y:S05]  /*f0e0*/  BSYNC.RECONVERGENT B1 ;  /* 0x0000000000017941 */ /* 0x000fea0003800200 */
.L_x_5740:
        /* <DEDUP_REMOVED lines=62> */
.L_x_5738:
[----:B------:R-:W-:Y:S05]  /*f4d0*/  BSYNC.RECONVERGENT B0 ;  /* 0x0000000000007941 */ /* 0x000fea0003800200 */
.L_x_5737:
[----:B------:R-:W-:Y:S01]  /*f4e0*/  I2FP.F32.U32 R7, R7 ;  /* 0x0000000700077245 */ /* 0x000fe20000201000 */
[----:B------:R-:W-:Y:S01]  /*f4f0*/  IMAD.U32 R15, R242, 0x10000, RZ ;  /* 0x00010000f20f7824 */ /* 0x000fe200078e00ff */
[----:B------:R-:W-:Y:S01]  /*f500*/  SHF.L.U32 R8, R8, 0x10, RZ ;  /* 0x0000001008087819 */ /* 0x000fe200000006ff */
[----:B------:R-:W-:Y:S01]  /*f510*/  BSSY.RECONVERGENT B0, `(.L_x_5742) ;  /* 0x0000064000007945 */ /* 0x000fe20003800200 */
[----:B------:R-:W-:Y:S01]  /*f520*/  ISETP.NE.AND P2, PT, R14, 0x1, PT ;  /* 0x000000010e00780c */ /* 0x000fe20003f45270 */
[----:B------:R-:W-:Y:S01]  /*f530*/  FFMA.FTZ R7, R7, R185, 1.1641532182693481445e-10 ;  /* 0x2f00000007077423 */ /* 0x000fe200000100b9 */
[----:B------:R-:W-:Y:S01]  /*f540*/  LOP3.LUT R6, R6, 0xfffffffd, RZ, 0xc0, !PT ;  /* 0xfffffffd06067812 */ /* 0x000fe200078ec0ff */
[----:B------:R-:W-:-:S03]  /*f550*/  HFMA2 R16, -RZ, RZ, 0, 1.1920928955078125e-07 ;  /* 0x00000002ff107431 */ /* 0x000fc600000001ff */
[----:B------:R-:W-:Y:S01]  /*f560*/  FSETP.GTU.FTZ.AND P1, PT, R7, R128, PT ;  /* 0x000000800700720b */ /* 0x000fe20003f3c000 */
[----:B------:R-:W-:Y:S01]  /*f570*/  FMUL.FTZ R7, R8, R127 ;  /* 0x0000007f08077220 */ /* 0x000fe20000410000 */
[----:B------:R-:W-:-:S03]  /*f580*/  PRMT R8, R44, 0x7632, R8 ;  /* 0x000076322c087816 */ /* 0x000fc60000000008 */
[----:B------:R-:W-:Y:S02]  /*f590*/  FMUL.FTZ R7, R7, R129 ;  /* 0x0000008107077220 */ /* 0x000fe40000410000 */
[----:B------:R-:W-:-:S03]  /*f5a0*/  IMAD.U32 R8, R8, 0x10000, RZ ;  /* 0x0001000008087824 */ /* 0x000fc600078e00ff */
[----:B------:R-:W-:Y:S02]  /*f5b0*/  FSEL R7, R7, RZ, !P1 ;  /* 0x000000ff07077208 */ /* 0x000fe40004800000 */
[----:B------:R-:W-:-:S03]  /*f5c0*/  PLOP3.LUT P1, PT, P1, PT, PT, 0x8, 0x80 ;  /* 0x000000000080781c */ /* 0x000fc60000f2e170 */
[----:B------:R-:W-:Y:S01]  /*f5d0*/  FFMA.FTZ R8, R7, R15, R8 ;  /* 0x0000000f07087223 */ /* 0x000fe20000010008 */
[----:B------:R-:W-:-:S03]  /*f5e0*/  IMAD.MOV.U32 R7, RZ, RZ, R164 ;  /* 0x000000ffff077224 */ /* 0x000fc600078e00a4 */
        /* <DEDUP_REMOVED lines=11> */
.L_x_5744:
        /* <DEDUP_REMOVED lines=12> */
.L_x_5746:
[----:B------:R-:W-:Y:S05]  /*f760*/  BSYNC.RECONVERGENT B1 ;  /* 0x0000000000017941 */ /* 0x000fea0003800200 */
.L_x_5745:
        /* <DEDUP_REMOVED lines=62> */
.L_x_5743:
[----:B------:R-:W-:Y:S05]  /*fb50*/  BSYNC.RECONVERGENT B0 ;  /* 0x0000000000007941 */ /* 0x000fea0003800200 */
.L_x_5742:
[----:B------:R-:W-:Y:S01]  /*fb60*/  I2FP.F32.U32 R7, R7 ;  /* 0x0000000700077245 */ /* 0x000fe20000201000 */
[----:B------:R-:W-:Y:S01]  /*fb70*/  IMAD.U32 R15, R45, 0x10000, RZ ;  /* 0x000100002d0f7824 */ /* 0x000fe200078e00ff */
[----:B------:R-:W-:Y:S01]  /*fb80*/  ISETP.NE.AND P2, PT, R16, 0x1, PT ;  /* 0x000000011000780c */ /* 0x000fe20003f45270 */
[----:B------:R-:W-:Y:S02]  /*fb90*/  BSSY.RECONVERGENT B0, `(.L_x_5747) ;  /* 0x0000062000007945 */ /* 0x000fe40003800200 */
        /* <DEDUP_REMOVED lines=22> */
.L_x_5749:
        /* <DEDUP_REMOVED lines=12> */
.L_x_5751:
[----:B------:R-:W-:Y:S05]  /*fdc0*/  BSYNC.RECONVERGENT B1 ;  /* 0x0000000000017941 */ /* 0x000fea0003800200 */
.L_x_5750:
        /* <DEDUP_REMOVED lines=62> */
.L_x_5748:
[----:B------:R-:W-:Y:S05]  /*101b0*/  BSYNC.RECONVERGENT B0 ;  /* 0x0000000000007941 */ /* 0x000fea0003800200 */
.L_x_5747:
[----:B------:R-:W-:Y:S01]  /*101c0*/  I2FP.F32.U32 R7, R7 ;  /* 0x0000000700077245 */ /* 0x000fe20000201000 */
[----:B------:R-:W-:Y:S01]  /*101d0*/  IMAD.U32 R16, R243, 0x10000, RZ ;  /* 0x00010000f3107824 */ /* 0x000fe200078e00ff */
[----:B------:R-:W-:Y:S01]  /*101e0*/  SHF.L.U32 R9, R9, 0x10, RZ ;  /* 0x0000001009097819 */ /* 0x000fe200000006ff */
[----:B------:R-:W-:Y:S01]  /*101f0*/  BSSY.RECONVERGENT B0, `(.L_x_5752) ;  /* 0x0000062000007945 */ /* 0x000fe20003800200 */
[----:B------:R-:W-:Y:S01]  /*10200*/  ISETP.NE.AND P3, PT, R15, 0x1, PT ;  /* 0x000000010f00780c */ /* 0x000fe20003f65270 */
[----:B------:R-:W-:Y:S01]  /*10210*/  FFMA.FTZ R7, R7, R185, 1.1641532182693481445e-10 ;  /* 0x2f00000007077423 */ /* 0x000fe200000100b9 */
[----:B------:R-:W-:-:S04]  /*10220*/  HFMA2 R17, -RZ, RZ, 0, 1.1920928955078125e-07 ;  /* 0x00000002ff117431 */ /* 0x000fc800000001ff */
        /* <DEDUP_REMOVED lines=19> */
.L_x_5754:
        /* <DEDUP_REMOVED lines=12> */
.L_x_5756:
[----:B------:R-:W-:Y:S05]  /*10420*/  BSYNC.RECONVERGENT B1 ;  /* 0x0000000000017941 */ /* 0x000fea0003800200 */
.L_x_5755:
        /* <DEDUP_REMOVED lines=62> */
.L_x_5753:
[----:B------:R-:W-:Y:S05]  /*10810*/  BSYNC.RECONVERGENT B0 ;  /* 0x0000000000007941 */ /* 0x000fea0003800200 */
.L_x_5752:
        /* <DEDUP_REMOVED lines=26> */
.L_x_5759:
        /* <DEDUP_REMOVED lines=12> */
.L_x_5761:
[----:B------:R-:W-:Y:S05]  /*10a80*/  BSYNC.RECONVERGENT B1 ;  /* 0x0000000000017941 */ /* 0x000fea0003800200 */
.L_x_5760:
        /* <DEDUP_REMOVED lines=62> */
.L_x_5758:
[----:B------:R-:W-:Y:S05]  /*10e70*/  BSYNC.RECONVERGENT B0 ;  /* 0x0000000000007941 */ /* 0x000fea0003800200 */
.L_x_5757:
[----:B------:R-:W-:Y:S01]  /*10e80*/  I2FP.F32.U32 R7, R7 ;  /* 0x0000000700077245 */ /* 0x000fe20000201000 */
[----:B------:R-:W-:Y:S01]  /*10e90*/  IMAD.U32 R17, R244, 0x10000, RZ ;  /* 0x00010000f4117824 */ /* 0x000fe200078e00ff */
[----:B------:R-:W-:Y:S01]  /*10ea0*/  SHF.L.U32 R10, R10, 0x10, RZ ;  /* 0x000000100a0a7819 */ /* 0x000fe200000006ff */
[----:B------:R-:W-:Y:S01]  /*10eb0*/  BSSY.RECONVERGENT B0, `(.L_x_5762) ;  /* 0x0000062000007945 */ /* 0x000fe20003800200 */
[----:B------:R-:W-:Y:S01]  /*10ec0*/  ISETP.NE.AND P5, PT, R16, 0x1, PT ;  /* 0x000000011000780c */ /* 0x000fe20003fa5270 */
[----:B------:R-:W-:-:S05]  /*10ed0*/  FFMA.FTZ R7, R7, R185, 1.1641532182693481445e-10 ;  /* 0x2f00000007077423 */ /* 0x000fca00000100b9 */
        /* <DEDUP_REMOVED lines=20> */
.L_x_5764:
        /* <DEDUP_REMOVED lines=12> */
.L_x_5766:
[----:B------:R-:W-:Y:S05]  /*110e0*/  BSYNC.RECONVERGENT B1 ;  /* 0x0000000000017941 */ /* 0x000fea0003800200 */
.L_x_5765:
        /* <DEDUP_REMOVED lines=62> */
.L_x_5763:
[----:B------:R-:W-:Y:S05]  /*114d0*/  BSYNC.RECONVERGENT B0 ;  /* 0x0000000000007941 */ /* 0x000fea0003800200 */
.L_x_5762:
        /* <DEDUP_REMOVED lines=26> */
.L_x_5769:
        /* <DEDUP_REMOVED lines=15> */
.L_x_5771:
[----:B------:R-:W-:Y:S05]  /*11770*/  BSYNC.RECONVERGENT B1 ;  /* 0x0000000000017941 */ /* 0x000fea0003800200 */
.L_x_5770:
        /* <DEDUP_REMOVED lines=62> */
.L_x_5768:
[----:B------:R-:W-:Y:S05]  /*11b60*/  BSYNC.RECONVERGENT B0 ;  /* 0x0000000000007941 */ /* 0x000fea0003800200 */
.L_x_5767:
[----:B------:R-:W-:Y:S01]  /*11b70*/  I2FP.F32.U32 R7, R7 ;  /* 0x0000000700077245 */ /* 0x000fe20000201000 */
[----:B------:R-:W-:Y:S01]  /*11b80*/  IMAD.U32 R17, R245, 0x10000, RZ ;  /* 0x00010000f5117824 */ /* 0x000fe200078e00ff */
[----:B------:R-:W-:Y:S02]  /*11b90*/  SHF.L.U32 R11, R11, 0x10, RZ ;  /* 0x000000100b0b7819 */ /* 0x000fe400000006ff */
[----:B------:R-:W-:Y:S01]  /*11ba0*/  F2FP.BF16.F32.PACK_AB R10, R10, R15 ;  /* 0x0000000f0a0a723e */ /* 0x000fe200000010ff */
[----:B------:R-:W-:Y:S01]  /*11bb0*/  FFMA.FTZ R7, R7, R185, 1.1641532182693481445e-10 ;  /* 0x2f00000007077423 */ /* 0x000fe200000100b9 */
[----:B------:R-:W-:Y:S01]  /*11bc0*/  F2FP.BF16.F32.PACK_AB R9, R9, R14 ;  /* 0x0000000e0909723e */ /* 0x000fe200000010ff */
[----:B------:R-:W-:Y:S01]  /*11bd0*/  FMUL.FTZ R11, R11, R127 ;  /* 0x0000007f0b0b7220 */ /* 0x000fe20000410000 */
[----:B------:R-:W-:Y:S02]  /*11be0*/  F2FP.BF16.F32.PACK_AB R8, R8, R13 ;  /* 0x0000000d0808723e */ /* 0x000fe400000010ff */
[----:B------:R-:W-:Y:S01]  /*11bf0*/  FSETP.GTU.FTZ.AND P6, PT, R7, R128, PT ;  /* 0x000000800700720b */ /* 0x000fe20003fdc000 */
[----:B------:R-:W-:Y:S01]  /*11c00*/  FMUL.FTZ R11, R11, R129 ;  /* 0x000000810b0b7220 */ /* 0x000fe20000410000 */
[----:B------:R-:W-:-:S04]  /*11c10*/  PRMT R7, R47, 0x7632, R7 ;  /* 0x000076322f077816 */ /* 0x000fc80000000007 */
[----:B------:R-:W-:Y:S01]  /*11c20*/  FSEL R11, R11, RZ, !P6 ;  /* 0x000000ff0b0b7208 */ /* 0x000fe20007000000 */
[----:B------:R-:W-:Y:S01]  /*11c30*/  IMAD.U32 R7, R7, 0x10000, RZ ;  /* 0x0001000007077824 */ /* 0x000fe200078e00ff */
[----:B------:R-:W-:-:S03]  /*11c40*/  PLOP3.LUT P6, PT, P6, PT, PT, 0x8, 0x80 ;  /* 0x000000000080781c */ /* 0x000fc600037ce170 */
[----:B------:R-:W-:-:S05]  /*11c50*/  FFMA.FTZ R7, R11, R17, R7 ;  /* 0x000000110b077223 */ /* 0x000fca0000010007 */
[----:B------:R-:W-:Y:S01]  /*11c60*/  F2FP.BF16.F32.PACK_AB R11, R7, R22 ;  /* 0x00000016070b723e */ /* 0x000fe200000010ff */
[----:B------:R-:W-:Y:S06]  /*11c70*/  BRA `(.L_x_5772) ;  /* 0x0000003000c07947 */ /* 0x000fec0003800000 */
.L_x_5731:
        /* <DEDUP_REMOVED lines=16> */
.L_x_5775:
        /* <DEDUP_REMOVED lines=12> */
.L_x_5777:
[----:B------:R-:W-:Y:S05]  /*11e40*/  BSYNC.RECONVERGENT B1 ;  /* 0x0000000000017941 */ /* 0x000fea0003800200 */
.L_x_5776:
        /* <DEDUP_REMOVED lines=59> */
[----:B------:R-:W-:Y:S02]  /*12200*/  HFMA2 R15, -RZ, RZ, 0, 0 ;  /* 0x00000000ff0f7431 */ /* 0x000fe400000001ff */
[----:B------:R-:W-:-:S07]  /*12210*/  IMAD.MOV.U32 R13, RZ, RZ, R7 ;  /* 0x000000ffff0d7224 */ /* 0x000fce00078e0007 */
.L_x_5774:
[----:B------:R-:W-:Y:S05]  /*12220*/  BSYNC.RECONVERGENT B0 ;  /* 0x0000000000007941 */ /* 0x000fea0003800200 */
.L_x_5773:
[----:B------:R-:W-:Y:S01]  /*12230*/  I2FP.F32.U32 R7, R13 ;  /* 0x0000000d00077245 */ /* 0x000fe20000201000 */
[----:B------:R-:W-:Y:S01]  /*12240*/  BSSY.RECONVERGENT B0, `(.L_x_5778) ;  /* 0x0000065000007945 */ /* 0x000fe20003800200 */
[----:B------:R-:W-:Y:S01]  /*12250*/  ISETP.NE.AND P2, PT, R15, 0x1, PT ;  /* 0x000000010f00780c */ /* 0x000fe20003f45270 */
[----:B------:R-:W-:Y:S01]  /*12260*/  HFMA2 R14, -RZ, RZ, 0, 1.1920928955078125e-07 ;  /* 0x00000002ff0e7431 */ /* 0x000fe200000001ff */
[----:B------:R-:W-:Y:S01]  /*12270*/  LOP3.LUT R6, R6, 0xfffffffb, RZ, 0xc0, !PT ;  /* 0xfffffffb06067812 */ /* 0x000fe200078ec0ff */
[----:B------:R-:W-:-:S05]  /*12280*/  FFMA.FTZ R7, R7, R185, 1.1641532182693481445e-10 ;  /* 0x2f00000007077423 */ /* 0x000fca00000100b9 */
[----:B------:R-:W-:Y:S01]  /*12290*/  FSETP.GTU.FTZ.AND P1, PT, R7, R128, PT ;  /* 0x000000800700720b */ /* 0x000fe20003f3c000 */
[C---:B-----5:R-:W-:Y:S01]  /*122a0*/  IMAD.U32 R7, R8.reuse, 0x10000, RZ ;  /* 0x0001000008077824 */ /* 0x060fe200078e00ff */
[----:B------:R-:W-:-:S03]  /*122b0*/  PRMT R8, R8, 0x7632, R8 ;  /* 0x0000763208087816 */ /* 0x000fc60000000008 */
[----:B------:R-:W-:-:S04]  /*122c0*/  FMUL.FTZ R7, R7, R127 ;  /* 0x0000007f07077220 */ /* 0x000fc80000410000 */
[----:B------:R-:W-:-:S05]  /*122d0*/  FMUL.FTZ R7, R7, R129 ;  /* 0x0000008107077220 */ /* 0x000fca0000410000 */
[----:B------:R-:W-:Y:S01]  /*122e0*/  FSEL R13, R7, RZ, !P1 ;  /* 0x000000ff070d7208 */ /* 0x000fe20004800000 */
[----:B------:R-:W-:Y:S01]  /*122f0*/  IMAD.U32 R7, R76, 0x10000, RZ ;  /* 0x000100004c077824 */ /* 0x000fe200078e00ff */
[----:B------:R-:W-:-:S03]  /*12300*/  PLOP3.LUT P1, PT, P1, PT, PT, 0x8, 0x80 ;  /* 0x000000000080781c */ /* 0x000fc60000f2e170 */
[----:B------:R-:W-:Y:S01]  /*12310*/  FMUL.FTZ R13, R7, R13 ;  /* 0x0000000d070d7220 */ /* 0x000fe20000410000 */
        /* <DEDUP_REMOVED lines=12> */
.L_x_5780:
        /* <DEDUP_REMOVED lines=12> */
.L_x_5782:
[----:B------:R-:W-:Y:S05]  /*124a0*/  BSYNC.RECONVERGENT B1 ;  /* 0x0000000000017941 */ /* 0x000fea0003800200 */
.L_x_5781:
        /* <DEDUP_REMOVED lines=62> */
.L_x_5779:
[----:B------:R-:W-:Y:S05]  /*12890*/  BSYNC.RECONVERGENT B0 ;  /* 0x0000000000007941 */ /* 0x000fea0003800200 */
.L_x_5778:
[----:B------:R-:W-:Y:S01]  /*128a0*/  I2FP.F32.U32 R7, R7 ;  /* 0x0000000700077245 */ /* 0x000fe20000201000 */
[----:B------:R-:W-:Y:S01]  /*128b0*/  BSSY.RECONVERGENT B0, `(.L_x_5783) ;  /* 0x0000064000007945 */ /* 0x000fe20003800200 */
[----:B------:R-:W-:Y:S01]  /*128c0*/  SHF.L.U32 R8, R8, 0x10, RZ ;  /* 0x0000001008087819 */ /* 0x000fe200000006ff */
[----:B------:R-:W-:Y:S01]  /*128d0*/  IMAD.MOV.U32 R15, RZ, RZ, 0x2 ;  /* 0x00000002ff0f7424 */ /* 0x000fe200078e00ff */
[----:B------:R-:W-:Y:S01]  /*128e0*/  ISETP.NE.AND P2, PT, R14, 0x1, PT ;  /* 0x000000010e00780c */ /* 0x000fe20003f45270 */
[----:B------:R-:W-:Y:S01]  /*128f0*/  FFMA.FTZ R7, R7, R185, 1.1641532182693481445e-10 ;  /* 0x2f00000007077423 */ /* 0x000fe200000100b9 */
[----:B------:R-:W-:Y:S01]  /*12900*/  LOP3.LUT R6, R6, 0xfffffffd, RZ, 0xc0, !PT ;  /* 0xfffffffd06067812 */ /* 0x000fe200078ec0ff */
        /* <DEDUP_REMOVED lines=19> */
.L_x_5785:
        /* <DEDUP_REMOVED lines=12> */
.L_x_5787:
[----:B------:R-:W-:Y:S05]  /*12b00*/  BSYNC.RECONVERGENT B1 ;  /* 0x0000000000017941 */ /* 0x000fea0003800200 */
.L_x_5786:
        /* <DEDUP_REMOVED lines=62> */
.L_x_5784:
[----:B------:R-:W-:Y:S05]  /*12ef0*/  BSYNC.RECONVERGENT B0 ;  /* 0x0000000000007941 */ /* 0x000fea0003800200 */
.L_x_5783:
[----:B------:R-:W-:Y:S01]  /*12f00*/  I2FP.F32.U32 R7, R7 ;  /* 0x0000000700077245 */ /* 0x000fe20000201000 */
[----:B------:R-:W-:Y:S01]  /*12f10*/  BSSY.RECONVERGENT B0, `(.L_x_5788) ;  /* 0x0000063000007945 */ /* 0x000fe20003800200 */
[----:B------:R-:W-:Y:S01]  /*12f20*/  ISETP.NE.AND P2, PT, R15, 0x1, PT ;  /* 0x000000010f00780c */ /* 0x000fe20003f45270 */
[----:B------:R-:W-:Y:S01]  /*12f30*/  IMAD.MOV.U32 R17, RZ, RZ, R164 ;  /* 0x000000ffff117224 */ /* 0x000fe200078e00a4 */
        /* <DEDUP_REMOVED lines=21> */
.L_x_5790:
        /* <DEDUP_REMOVED lines=12> */
.L_x_5792:
[----:B------:R-:W-:Y:S05]  /*13150*/  BSYNC.RECONVERGENT B1 ;  /* 0x0000000000017941 */ /* 0x000fea0003800200 */
.L_x_5791:
        /* <DEDUP_REMOVED lines=62> */
.L_x_5789:
[----:B------:R-:W-:Y:S05]  /*13540*/  BSYNC.RECONVERGENT B0 ;  /* 0x0000000000007941 */ /* 0x000fea0003800200 */
.L_x_5788:
        /* <DEDUP_REMOVED lines=9> */
[----:B------:R-:W-:Y:S01]  /*135e0*/  FSETP.GTU.FTZ.AND P2, PT, R15, R128, PT ;  /* 0x000000800f00720b */ /* 0x000fe20003f5c000 */
[----:B------:R-:W-:-:S03]  /*135f0*/  IMAD.U32 R15, R243, 0x10000, RZ ;  /* 0x00010000f30f7824 */ /* 0x000fc600078e00ff */
        /* <DEDUP_REMOVED lines=13> */
.L_x_5795:
        /* <DEDUP_REMOVED lines=12> */
.L_x_5797:
[----:B------:R-:W-:Y:S05]  /*13790*/  BSYNC.RECONVERGENT B1 ;  /* 0x0000000000017941 */ /* 0x000fea0003800200 */
.L_x_5796:
        /* <DEDUP_REMOVED lines=62> */
.L_x_5794:
[----:B------:R-:W-:Y:S05]  /*13b80*/  BSYNC.RECONVERGENT B0 ;  /* 0x0000000000007941 */ /* 0x000fea0003800200 */
.L_x_5793:
[----:B------:R-:W-:Y:S01]  /*13b90*/  I2FP.F32.U32 R14, R17 ;  /* 0x00000011000e7245 */ /* 0x000fe20000201000 */
[----:B------:R-:W-:Y:S01]  /*13ba0*/  IMAD.U32 R15, R78, 0x10000, RZ ;  /* 0x000100004e0f7824 */ /* 0x000fe200078e00ff */
[----:B------:R-:W-:Y:S01]  /*13bb0*/  ISETP.NE.AND P4, PT, R18, 0x1, PT ;  /* 0x000000011200780c */ /* 0x000fe20003f85270 */
[----:B------:R-:W-:Y:S01]  /*13bc0*/  BSSY.RECONVERGENT B0, `(.L_x_5798) ;  /* 0x0000061000007945 */ /* 0x000fe20003800200 */
[----:B------:R-:W-:Y:S02]  /*13bd0*/  IMAD.MOV.U32 R16, RZ, RZ, 0x2 ;  /* 0x00000002ff107424 */ /* 0x000fe400078e00ff */
        /* <DEDUP_REMOVED lines=20> */
.L_x_5800:
        /* <DEDUP_REMOVED lines=12> */
.L_x_5802:
[----:B------:R-:W-:Y:S05]  /*13de0*/  BSYNC.RECONVERGENT B1 ;  /* 0x0000000000017941 */ /* 0x000fea0003800200 */
.L_x_5801:
        /* <DEDUP_REMOVED lines=62> */
.L_x_5799:
[----:B------:R-:W-:Y:S05]  /*141d0*/  BSYNC.RECONVERGENT B0 ;  /* 0x0000000000007941 */ /* 0x000fea0003800200 */
.L_x_5798:
        /* <DEDUP_REMOVED lines=24> */
.L_x_5805:
        /* <DEDUP_REMOVED lines=12> */
.L_x_5807:
[----:B------:R-:W-:Y:S05]  /*14420*/  BSYNC.RECONVERGENT B1 ;  /* 0x0000000000017941 */ /* 0x000fea0003800200 */
.L_x_5806:
        /* <DEDUP_REMOVED lines=62> */
.L_x_5804:
[----:B------:R-:W-:Y:S05]  /*14810*/  BSYNC.RECONVERGENT B0 ;  /* 0x0000000000007941 */ /* 0x000fea0003800200 */
.L_x_5803:
[----:B------:R-:W-:Y:S01]  /*14820*/  I2FP.F32.U32 R15, R15 ;  /* 0x0000000f000f7245 */ /* 0x000fe20000201000 */
[----:B------:R-:W-:Y:S01]  /*14830*/  IMAD.U32 R16, R79, 0x10000, RZ ;  /* 0x000100004f107824 */ /* 0x000fe200078e00ff */
[----:B------:R-:W-:Y:S01]  /*14840*/  ISETP.NE.AND P6, PT, R17, 0x1, PT ;  /* 0x000000011100780c */ /* 0x000fe20003fc5270 */
[----:B------:R-:W-:Y:S01]  /*14850*/  BSSY.RECONVERGENT B0, `(.L_x_5808) ;  /* 0x0000064000007945 */ /* 0x000fe20003800200 */
        /* <DEDUP_REMOVED lines=21> */
.L_x_5810:
        /* <DEDUP_REMOVED lines=15> */
.L_x_5812:
[----:B------:R-:W-:Y:S05]  /*14aa0*/  BSYNC.RECONVERGENT B1 ;  /* 0x0000000000017941 */ /* 0x000fea0003800200 */
.L_x_5811:
        /* <DEDUP_REMOVED lines=62> */
.L_x_5809:
[----:B------:R-:W-:Y:S05]  /*14e90*/  BSYNC.RECONVERGENT B0 ;  /* 0x0000000000007941 */ /* 0x000fea0003800200 */
.L_x_5808:
[----:B------:R-:W-:Y:S02]  /*14ea0*/  I2FP.F32.U32 R17, R19 ;  /* 0x0000001300117245 */ /* 0x000fe40000201000 */
[----:B------:R-:W-:Y:S02]  /*14eb0*/  SHF.L.U32 R11, R11, 0x10, RZ ;  /* 0x000000100b0b7819 */ /* 0x000fe400000006ff */
[----:B------:R-:W-:Y:S01]  /*14ec0*/  F2FP.BF16.F32.PACK_AB R9, R9, R7 ;  /* 0x000000070909723e */ /* 0x000fe200000010ff */
[----:B------:R-:W-:Y:S01]  /*14ed0*/  FFMA.FTZ R17, R17, R185, 1.1641532182693481445e-10 ;  /* 0x2f00000011117423 */ /* 0x000fe200000100b9 */
[----:B------:R-:W-:Y:S02]  /*14ee0*/  IMAD.U32 R7, R245, 0x10000, RZ ;  /* 0x00010000f5077824 */ /* 0x000fe400078e00ff */
[----:B------:R-:W-:Y:S01]  /*14ef0*/  FMUL.FTZ R11, R11, R127 ;  /* 0x0000007f0b0b7220 */ /* 0x000fe20000410000 */
[----:B------:R-:W-:Y:S02]  /*14f00*/  F2FP.BF16.F32.PACK_AB R10, R10, R14 ;  /* 0x0000000e0a0a723e */ /* 0x000fe400000010ff */
[----:B------:R-:W-:Y:S01]  /*14f10*/  FSETP.GTU.FTZ.AND P6, PT, R17, R128, PT ;  /* 0x000000801100720b */ /* 0x000fe20003fdc000 */
[----:B------:R-:W-:Y:S01]  /*14f20*/  FMUL.FTZ R11, R11, R129 ;  /* 0x000000810b0b7220 */ /* 0x000fe20000410000 */
[----:B------:R-:W-:-:S04]  /*14f30*/  F2FP.BF16.F32.PACK_AB R8, R8, R13 ;  /* 0x0000000d0808723e */ /* 0x000fc800000010ff */
[----:B------:R-:W-:Y:S02]  /*14f40*/  FSEL R11, R11, RZ, !P6 ;  /* 0x000000ff0b0b7208 */ /* 0x000fe40007000000 */
[----:B------:R-:W-:-:S03]  /*14f50*/  PLOP3.LUT P6, PT, P6, PT, PT, 0x8, 0x80 ;  /* 0x000000000080781c */ /* 0x000fc600037ce170 */
[----:B------:R-:W-:-:S05]  /*14f60*/  FMUL.FTZ R7, R7, R11 ;  /* 0x0000000b07077220 */ /* 0x000fca0000410000 */
[----:B------:R-:W-:-:S07]  /*14f70*/  F2FP.BF16.F32.PACK_AB R11, R7, R15 ;  /* 0x0000000f070b723e */ /* 0x000fce00000010ff */
.L_x_5772:
        /* <DEDUP_REMOVED lines=41> */
.L_x_5816:
        /* <DEDUP_REMOVED lines=12> */
.L_x_5818:
[----:B------:R-:W-:Y:S05]  /*152d0*/  BSYNC.RECONVERGENT B1 ;  /* 0x0000000000017941 */ /* 0x000fea0003800200 */
.L_x_5817:
        /* <DEDUP_REMOVED lines=60> */
[----:B------:R-:W-:-:S07]  /*156a0*/  HFMA2 R15, -RZ, RZ, 0, 0 ;  /* 0x00000000ff0f7431 */ /* 0x000fce00000001ff */
.L_x_5815:
[----:B------:R-:W-:Y:S05]  /*156b0*/  BSYNC.RECONVERGENT B0 ;  /* 0x0000000000007941 */ /* 0x000fea0003800200 */
.L_x_5814:
[----:B------:R-:W-:Y:S01]  /*156c0*/  I2FP.F32.U32 R12, R13 ;  /* 0x0000000d000c7245 */ /* 0x000fe20000201000 */
[----:B------:R-:W-:Y:S01]  /*156d0*/  IMAD.U32 R13, R72, 0x10000, RZ ;  /* 0x00010000480d7824 */ /* 0x000fe200078e00ff */
[----:B------:R-:W-:Y:S01]  /*156e0*/  ISETP.NE.AND P2, PT, R15, 0x1, PT ;  /* 0x000000010f00780c */ /* 0x000fe20003f45270 */
[----:B------:R-:W-:Y:S01]  /*156f0*/  BSSY.RECONVERGENT B0, `(.L_x_5819) ;  /* 0x0000064000007945 */ /* 0x000fe20003800200 */
[----:B-----5:R-:W-:Y:S01]  /*15700*/  SHF.L.U32 R14, R44, 0x10, RZ ;  /* 0x000000102c0e7819 */ /* 0x020fe200000006ff */
[----:B------:R-:W-:Y:S01]  /*15710*/  FFMA.FTZ R12, R12, R185, 1.1641532182693481445e-10 ;  /* 0x2f0000000c0c7423 */ /* 0x000fe200000100b9 */
[----:B------:R-:W-:-:S04]  /*15720*/  LOP3.LUT R6, R6, 0xfffffffb, RZ, 0xc0, !PT ;  /* 0xfffffffb06067812 */ /* 0x000fc800078ec0ff */
        /* <DEDUP_REMOVED lines=21> */
.L_x_5821:
        /* <DEDUP_REMOVED lines=12> */
.L_x_5823:
[----:B------:R-:W-:Y:S05]  /*15940*/  BSYNC.RECONVERGENT B1 ;  /* 0x0000000000017941 */ /* 0x000fea0003800200 */
.L_x_5822:
        /* <DEDUP_REMOVED lines=62> */
.L_x_5820:
[----:B------:R-:W-:Y:S05]  /*15d30*/  BSYNC.RECONVERGENT B0 ;  /* 0x0000000000007941 */ /* 0x000fea0003800200 */
.L_x_5819:
[----:B------:R-:W-:Y:S01]  /*15d40*/  I2FP.F32.U32 R13, R13 ;  /* 0x0000000d000d7245 */ /* 0x000fe20000201000 */
[----:B------:R-:W-:Y:S01]  /*15d50*/  IMAD.U32 R8, R8, 0x10000, RZ ;  /* 0x0001000008087824 */ /* 0x000fe200078e00ff */
[----:B------:R-:W-:Y:S01]  /*15d60*/  ISETP.NE.AND P2, PT, R14, 0x1, PT ;  /* 0x000000010e00780c */ /* 0x000fe20003f45270 */
[----:B------:R-:W-:Y:S01]  /*15d70*/  BSSY.RECONVERGENT B0, `(.L_x_5824) ;  /* 0x0000064000007945 */ /* 0x000fe20003800200 */
[----:B------:R-:W-:Y:S01]  /*15d80*/  PRMT R15, R44, 0x7632, R15 ;  /* 0x000076322c0f7816 */ /* 0x000fe2000000000f */
[----:B------:R-:W-:Y:S01]  /*15d90*/  FFMA.FTZ R13, R13, R185, 1.1641532182693481445e-10 ;  /* 0x2f0000000d0d7423 */ /* 0x000fe200000100b9 */
[----:B------:R-:W-:Y:S01]  /*15da0*/  FMUL.FTZ R8, R8, R127 ;  /* 0x0000007f08087220 */ /* 0x000fe20000410000 */
[----:B------:R-:W-:Y:S01]  /*15db0*/  LOP3.LUT R6, R6, 0xfffffffd, RZ, 0xc0, !PT ;  /* 0xfffffffd06067812 */ /* 0x000fe200078ec0ff */
[----:B------:R-:W-:Y:S02]  /*15dc0*/  IMAD.MOV.U32 R16, RZ, RZ, 0x2 ;  /* 0x00000002ff107424 */ /* 0x000fe400078e00ff */
[----:B------:R-:W-:Y:S01]  /*15dd0*/  FMUL.FTZ R8, R8, R129 ;  /* 0x0000008108087220 */ /* 0x000fe20000410000 */
[----:B------:R-:W-:Y:S01]  /*15de0*/  FSETP.GTU.FTZ.AND P1, PT, R13, R128, PT ;  /* 0x000000800d00720b */ /* 0x000fe20003f3c000 */
[----:B------:R-:W-:Y:S01]  /*15df0*/  IMAD.U32 R15, R15, 0x10000, RZ ;  /* 0x000100000f0f7824 */ /* 0x000fe200078e00ff */
[----:B------:R-:W-:-:S02]  /*15e00*/  SHF.L.U32 R13, R246, 0x10, RZ ;  /* 0x00000010f60d7819 */ /* 0x000fc400000006ff */
[----:B------:R-:W-:Y:S02]  /*15e10*/  FSEL R8, R8, RZ, !P1 ;  /* 0x000000ff08087208 */ /* 0x000fe40004800000 */
        /* <DEDUP_REMOVED lines=14> */
.L_x_5826:
        /* <DEDUP_REMOVED lines=12> */
.L_x_5828:
[----:B------:R-:W-:Y:S05]  /*15fc0*/  BSYNC.RECONVERGENT B1 ;  /* 0x0000000000017941 */ /* 0x000fea0003800200 */
.L_x_5827:
        /* <DEDUP_REMOVED lines=62> */
.L_x_5825:
[----:B------:R-:W-:Y:S05]  /*163b0*/  BSYNC.RECONVERGENT B0 ;  /* 0x0000000000007941 */ /* 0x000fea0003800200 */
.L_x_5824:
[----:B------:R-:W-:Y:S01]  /*163c0*/  I2FP.F32.U32 R8, R8 ;  /* 0x0000000800087245 */ /* 0x000fe20000201000 */
[----:B------:R-:W-:Y:S01]  /*163d0*/  BSSY.RECONVERGENT B0, `(.L_x_5829) ;  /* 0x0000064000007945 */ /* 0x000fe20003800200 */
[----:B------:R-:W-:Y:S01]  /*163e0*/  ISETP.NE.AND P2, PT, R16, 0x1, PT ;  /* 0x000000011000780c */ /* 0x000fe20003f45270 */
[----:B------:R-:W-:Y:S01]  /*163f0*/  IMAD.MOV.U32 R17, RZ, RZ, R164 ;  /* 0x000000ffff117224 */ /* 0x000fe200078e00a4 */
[----:B------:R-:W-:Y:S01]  /*16400*/  SHF.L.U32 R14, R45, 0x10, RZ ;  /* 0x000000102d0e7819 */ /* 0x000fe200000006ff */
[----:B------:R-:W-:-:S05]  /*16410*/  FFMA.FTZ R8, R8, R185, 1.1641532182693481445e-10 ;  /* 0x2f00000008087423 */ /* 0x000fca00000100b9 */
[----:B------:R-:W-:Y:S01]  /*16420*/  FSETP.GTU.FTZ.AND P1, PT, R8, R128, PT ;  /* 0x000000800800720b */ /* 0x000fe20003f3c000 */
[----:B------:R-:W-:-:S04]  /*16430*/  IMAD.U32 R8, R9, 0x10000, RZ ;  /* 0x0001000009087824 */ /* 0x000fc800078e00ff */
[----:B------:R-:W-:-:S04]  /*16440*/  FMUL.FTZ R8, R8, R127 ;  /* 0x0000007f08087220 */ /* 0x000fc80000410000 */
[----:B------:R-:W-:-:S05]  /*16450*/  FMUL.FTZ R8, R8, R129 ;  /* 0x0000008108087220 */ /* 0x000fca0000410000 */
[----:B------:R-:W-:Y:S01]  /*16460*/  FSEL R13, R8, RZ, !P1 ;  /* 0x000000ff080d7208 */ /* 0x000fe20004800000 */
[----:B------:R-:W-:Y:S01]  /*16470*/  IMAD.U32 R8, R73, 0x10000, RZ ;  /* 0x0001000049087824 */ /* 0x000fe200078e00ff */
[----:B------:R-:W-:-:S03]  /*16480*/  PLOP3.LUT P1, PT, P1, PT, PT, 0x8, 0x80 ;  /* 0x000000000080781c */ /* 0x000fc60000f2e170 */
[--C-:B------:R-:W-:Y:S01]  /*16490*/  FFMA.FTZ R13, R13, R8, R14.reuse ;  /* 0x000000080d0d7223 */ /* 0x100fe2000001000e */
        /* <DEDUP_REMOVED lines=12> */
.L_x_5831:
        /* <DEDUP_REMOVED lines=12> */
.L_x_5833:
[----:B------:R-:W-:Y:S05]  /*16620*/  BSYNC.RECONVERGENT B1 ;  /* 0x0000000000017941 */ /* 0x000fea0003800200 */
.L_x_5832:
        /* <DEDUP_REMOVED lines=62> */
.L_x_5830:
[----:B------:R-:W-:Y:S05]  /*16a10*/  BSYNC.RECONVERGENT B0 ;  /* 0x0000000000007941 */ /* 0x000fea0003800200 */
.L_x_5829:
[----:B------:R-:W-:Y:S01]  /*16a20*/  I2FP.F32.U32 R9, R17 ;  /* 0x0000001100097245 */ /* 0x000fe20000201000 */
[----:B------:R-:W-:Y:S01]  /*16a30*/  IMAD.U32 R14, R14, 0x10000, RZ ;  /* 0x000100000e0e7824 */ /* 0x000fe200078e00ff */
[----:B------:R-:W-:Y:S01]  /*16a40*/  ISETP.NE.AND P3, PT, R8, 0x1, PT ;  /* 0x000000010800780c */ /* 0x000fe20003f65270 */
[----:B------:R-:W-:Y:S01]  /*16a50*/  BSSY.RECONVERGENT B0, `(.L_x_5834) ;  /* 0x0000062000007945 */ /* 0x000fe20003800200 */
[----:B------:R-:W-:Y:S01]  /*16a60*/  PRMT R16, R45, 0x7632, R16 ;  /* 0x000076322d107816 */ /* 0x000fe20000000010 */
[----:B------:R-:W-:Y:S01]  /*16a70*/  FFMA.FTZ R9, R9, R185, 1.1641532182693481445e-10 ;  /* 0x2f00000009097423 */ /* 0x000fe200000100b9 */
[----:B------:R-:W-:-:S03]  /*16a80*/  IMAD.MOV.U32 R17, RZ, RZ, 0x2 ;  /* 0x00000002ff117424 */ /* 0x000fc600078e00ff */
[----:B------:R-:W-:Y:S01]  /*16a90*/  IMAD.U32 R16, R16, 0x10000, RZ ;  /* 0x0001000010107824 */ /* 0x000fe200078e00ff */
[----:B------:R-:W-:Y:S01]  /*16aa0*/  FSETP.GTU.FTZ.AND P2, PT, R9, R128, PT ;  /* 0x000000800900720b */ /* 0x000fe20003f5c000 */
[----:B------:R-:W-:Y:S01]  /*16ab0*/  FMUL.FTZ R9, R14, R127 ;  /* 0x0000007f0e097220 */ /* 0x000fe20000410000 */
[----:B------:R-:W-:-:S03]  /*16ac0*/  SHF.L.U32 R14, R247, 0x10, RZ ;  /* 0x00000010f70e7819 */ /* 0x000fc600000006ff */
[----:B------:R-:W-:-:S05]  /*16ad0*/  FMUL.FTZ R9, R9, R129 ;  /* 0x0000008109097220 */ /* 0x000fca0000410000 */
[----:B------:R-:W-:Y:S02]  /*16ae0*/  FSEL R9, R9, RZ, !P2 ;  /* 0x000000ff09097208 */ /* 0x000fe40005000000 */
        /* <DEDUP_REMOVED lines=13> */
.L_x_5836:
        /* <DEDUP_REMOVED lines=12> */
.L_x_5838:
[----:B------:R-:W-:Y:S05]  /*16c80*/  BSYNC.RECONVERGENT B1 ;  /* 0x0000000000017941 */ /* 0x000fea0003800200 */
.L_x_5837:
        /* <DEDUP_REMOVED lines=62> */
.L_x_5835:
[----:B------:R-:W-:Y:S05]  /*17070*/  BSYNC.RECONVERGENT B0 ;  /* 0x0000000000007941 */ /* 0x000fea0003800200 */
.L_x_5834:
        /* <DEDUP_REMOVED lines=25> */
.L_x_5841:
        /* <DEDUP_REMOVED lines=12> */
.L_x_5843:
[----:B------:R-:W-:Y:S05]  /*172d0*/  BSYNC.RECONVERGENT B1 ;  /* 0x0000000000017941 */ /* 0x000fea0003800200 */
.L_x_5842:
        /* <DEDUP_REMOVED lines=62> */
.L_x_5840:
[----:B------:R-:W-:Y:S05]  /*176c0*/  BSYNC.RECONVERGENT B0 ;  /* 0x0000000000007941 */ /* 0x000fea0003800200 */
.L_x_5839:
        /* <DEDUP_REMOVED lines=25> */
.L_x_5846:
        /* <DEDUP_REMOVED lines=12> */
.L_x_5848:
[----:B------:R-:W-:Y:S05]  /*17920*/  BSYNC.RECONVERGENT B1 ;  /* 0x0000000000017941 */ /* 0x000fea0003800200 */
.L_x_5847:
        /* <DEDUP_REMOVED lines=62> */
.L_x_5845:
[----:B------:R-:W-:Y:S05]  /*17d10*/  BSYNC.RECONVERGENT B0 ;  /* 0x0000000000007941 */ /* 0x000fea0003800200 */
.L_x_5844:
[----:B------:R-:W-:Y:S01]  /*17d20*/  I2FP.F32.U32 R10, R10 ;  /* 0x0000000a000a7245 */ /* 0x000fe20000201000 */
[----:B------:R-:W-:Y:S01]  /*17d30*/  IMAD.U32 R18, R47, 0x10000, RZ ;  /* 0x000100002f127824 */ /* 0x000fe200078e00ff */
[----:B------:R-:W-:Y:S01]  /*17d40*/  ISETP.NE.AND P6, PT, R17, 0x1, PT ;  /* 0x000000011100780c */ /* 0x000fe20003fc5270 */
[----:B------:R-:W-:Y:S01]  /*17d50*/  BSSY.RECONVERGENT B0, `(.L_x_5849) ;  /* 0x0000064000007945 */ /* 0x000fe20003800200 */
[----:B------:R-:W-:Y:S01]  /*17d60*/  SHF.L.U32 R14, R75, 0x10, RZ ;  /* 0x000000104b0e7819 */ /* 0x000fe200000006ff */
[----:B------:R-:W-:Y:S01]  /*17d70*/  FFMA.FTZ R10, R10, R185, 1.1641532182693481445e-10 ;  /* 0x2f0000000a0a7423 */ /* 0x000fe200000100b9 */
[----:B------:R-:W-:-:S04]  /*17d80*/  IMAD.MOV.U32 R21, RZ, RZ, 0x2 ;  /* 0x00000002ff157424 */ /* 0x000fc800078e00ff */
        /* <DEDUP_REMOVED lines=18> */
.L_x_5851:
        /* <DEDUP_REMOVED lines=15> */
.L_x_5853:
[----:B------:R-:W-:Y:S05]  /*17fa0*/  BSYNC.RECONVERGENT B1 ;  /* 0x0000000000017941 */ /* 0x000fea0003800200 */
.L_x_5852:
        /* <DEDUP_REMOVED lines=62> */
.L_x_5850:
[----:B------:R-:W-:Y:S05]  /*18390*/  BSYNC.RECONVERGENT B0 ;  /* 0x0000000000007941 */ /* 0x000fea0003800200 */
.L_x_5849:
[----:B------:R-:W-:Y:S01]  /*183a0*/  I2FP.F32.U32 R14, R14 ;  /* 0x0000000e000e7245 */ /* 0x000fe20000201000 */
[----:B------:R-:W-:Y:S01]  /*183b0*/  IMAD.U32 R11, R11, 0x10000, RZ ;  /* 0x000100000b0b7824 */ /* 0x000fe200078e00ff */
[----:B------:R-:W-:Y:S02]  /*183c0*/  SHF.L.U32 R17, R249, 0x10, RZ ;  /* 0x00000010f9117819 */ /* 0x000fe400000006ff */
[----:B------:R-:W-:Y:S01]  /*183d0*/  F2FP.BF16.F32.PACK_AB R12, R15, R12 ;  /* 0x0000000c0f0c723e */ /* 0x000fe200000010ff */
[----:B------:R-:W-:Y:S01]  /*183e0*/  FFMA.FTZ R14, R14, R185, 1.1641532182693481445e-10 ;  /* 0x2f0000000e0e7423 */ /* 0x000fe200000100b9 */
[----:B------:R-:W-:Y:S01]  /*183f0*/  FMUL.FTZ R11, R11, R127 ;  /* 0x0000007f0b0b7220 */ /* 0x000fe20000410000 */
[----:B------:R-:W-:-:S03]  /*18400*/  F2FP.BF16.F32.PACK_AB R13, R16, R13 ;  /* 0x0000000d100d723e */ /* 0x000fc600000010ff */
[----:B------:R-:W-:Y:S01]  /*18410*/  FSETP.GTU.FTZ.AND P6, PT, R14, R128, PT ;  /* 0x000000800e00720b */ /* 0x000fe20003fdc000 */
[----:B------:R-:W-:Y:S01]  /*18420*/  FMUL.FTZ R14, R11, R129 ;  /* 0x000000810b0e7220 */ /* 0x000fe20000410000 */
[----:B------:R-:W-:-:S04]  /*18430*/  PRMT R11, R47, 0x7632, R11 ;  /* 0x000076322f0b7816 */ /* 0x000fc8000000000b */
[----:B------:R-:W-:Y:S01]  /*18440*/  FSEL R14, R14, RZ, !P6 ;  /* 0x000000ff0e0e7208 */ /* 0x000fe20007000000 */
[----:B------:R-:W-:Y:S01]  /*18450*/  IMAD.U32 R11, R11, 0x10000, RZ ;  /* 0x000100000b0b7824 */ /* 0x000fe200078e00ff */
[----:B------:R-:W-:-:S03]  /*18460*/  PLOP3.LUT P6, PT, P6, PT, PT, 0x8, 0x80 ;  /* 0x000000000080781c */ /* 0x000fc600037ce170 */
[----:B------:R-:W-:Y:S01]  /*18470*/  FFMA.FTZ R11, R14, R17, R11 ;  /* 0x000000110e0b7223 */ /* 0x000fe2000001000b */
[----:B------:R-:W-:-:S04]  /*18480*/  F2FP.BF16.F32.PACK_AB R14, R9, R8 ;  /* 0x00000008090e723e */ /* 0x000fc800000010ff */
[----:B------:R-:W-:Y:S01]  /*18490*/  F2FP.BF16.F32.PACK_AB R15, R11, R10 ;  /* 0x0000000a0b0f723e */ /* 0x000fe200000010ff */
[----:B------:R-:W-:Y:S06]  /*184a0*/  BRA `(.L_x_5854) ;  /* 0x0000003000b47947 */ /* 0x000fec0003800000 */
.L_x_5813:
        /* <DEDUP_REMOVED lines=16> */
.L_x_5857:
        /* <DEDUP_REMOVED lines=12> */
.L_x_5859:
[----:B------:R-:W-:Y:S05]  /*18670*/  BSYNC.RECONVERGENT B1 ;  /* 0x0000000000017941 */ /* 0x000fea0003800200 */
.L_x_5858:
        /* <DEDUP_REMOVED lines=60> */
[----:B------:R-:W-:-:S07]  /*18a40*/  IMAD.MOV.U32 R15, RZ, RZ, RZ ;  /* 0x000000ffff0f7224 */ /* 0x000fce00078e00ff */
.L_x_5856:
[----:B------:R-:W-:Y:S05]  /*18a50*/  BSYNC.RECONVERGENT B0 ;  /* 0x0000000000007941 */ /* 0x000fea0003800200 */
.L_x_5855:
[----:B------:R-:W-:Y:S01]  /*18a60*/  I2FP.F32.U32 R12, R13 ;  /* 0x0000000d000c7245 */ /* 0x000fe20000201000 */
[----:B------:R-:W-:Y:S01]  /*18a70*/  BSSY.RECONVERGENT B0, `(.L_x_5860) ;  /* 0x0000065000007945 */ /* 0x000fe20003800200 */
[----:B------:R-:W-:Y:S01]  /*18a80*/  ISETP.NE.AND P2, PT, R15, 0x1, PT ;  /* 0x000000010f00780c */ /* 0x000fe20003f45270 */
[----:B------:R-:W-:Y:S01]  /*18a90*/  IMAD.MOV.U32 R14, RZ, RZ, 0x2 ;  /* 0x00000002ff0e7424 */ /* 0x000fe200078e00ff */
[----:B------:R-:W-:Y:S01]  /*18aa0*/  SHF.L.U32 R13, R72, 0x10, RZ ;  /* 0x00000010480d7819 */ /* 0x000fe200000006ff */
[----:B------:R-:W-:Y:S01]  /*18ab0*/  FFMA.FTZ R12, R12, R185, 1.1641532182693481445e-10 ;  /* 0x2f0000000c0c7423 */ /* 0x000fe200000100b9 */
[----:B------:R-:W-:-:S04]  /*18ac0*/  LOP3.LUT R6, R6, 0xfffffffb, RZ, 0xc0, !PT ;  /* 0xfffffffb06067812 */ /* 0x000fc800078ec0ff */
[----:B------:R-:W-:Y:S01]  /*18ad0*/  FSETP.GTU.FTZ.AND P1, PT, R12, R128, PT ;  /* 0x000000800c00720b */ /* 0x000fe20003f3c000 */
[C---:B-----5:R-:W-:Y:S01]  /*18ae0*/  IMAD.U32 R12, R8.reuse, 0x10000, RZ ;  /* 0x00010000080c7824 */ /* 0x060fe200078e00ff */
[----:B------:R-:W-:-:S03]  /*18af0*/  PRMT R8, R8, 0x7632, R8 ;  /* 0x0000763208087816 */ /* 0x000fc60000000008 */
[----:B------:R-:W-:-:S04]  /*18b00*/  FMUL.FTZ R12, R12, R127 ;  /* 0x0000007f0c0c7220 */ /* 0x000fc80000410000 */
[----:B------:R-:W-:-:S05]  /*18b10*/  FMUL.FTZ R12, R12, R129 ;  /* 0x000000810c0c7220 */ /* 0x000fca0000410000 */
        /* <DEDUP_REMOVED lines=15> */
.L_x_5862:
        /* <DEDUP_REMOVED lines=12> */
.L_x_5864:
[----:B------:R-:W-:Y:S05]  /*18cd0*/  BSYNC.RECONVERGENT B1 ;  /* 0x0000000000017941 */ /* 0x000fea0003800200 */
.L_x_5863:
        /* <DEDUP_REMOVED lines=62> */
.L_x_5861:
[----:B------:R-:W-:Y:S05]  /*190c0*/  BSYNC.RECONVERGENT B0 ;  /* 0x0000000000007941 */ /* 0x000fea0003800200 */
.L_x_5860:
[----:B------:R-:W-:Y:S01]  /*190d0*/  I2FP.F32.U32 R13, R13 ;  /* 0x0000000d000d7245 */ /* 0x000fe20000201000 */
[----:B------:R-:W-:Y:S01]  /*190e0*/  IMAD.U32 R8, R8, 0x10000, RZ ;  /* 0x0001000008087824 */ /* 0x000fe200078e00ff */
[----:B------:R-:W-:Y:S01]  /*190f0*/  ISETP.NE.AND P2, PT, R14, 0x1, PT ;  /* 0x000000010e00780c */ /* 0x000fe20003f45270 */
[----:B------:R-:W-:Y:S01]  /*19100*/  BSSY.RECONVERGENT B0, `(.L_x_5865) ;  /* 0x0000062000007945 */ /* 0x000fe20003800200 */
[----:B------:R-:W-:Y:S01]  /*19110*/  LOP3.LUT R6, R6, 0xfffffffd, RZ, 0xc0, !PT ;  /* 0xfffffffd06067812 */ /* 0x000fe200078ec0ff */
[----:B------:R-:W-:Y:S01]  /*19120*/  FFMA.FTZ R13, R13, R185, 1.1641532182693481445e-10 ;  /* 0x2f0000000d0d7423 */ /* 0x000fe200000100b9 */
[----:B------:R-:W-:Y:S01]  /*19130*/  FMUL.FTZ R8, R8, R127 ;  /* 0x0000007f08087220 */ /* 0x000fe20000410000 */
[----:B------:R-:W-:-:S03]  /*19140*/  HFMA2 R16, -RZ, RZ, 0, 1.1920928955078125e-07 ;  /* 0x00000002ff107431 */ /* 0x000fc600000001ff */
[----:B------:R-:W-:Y:S01]  /*19150*/  FMUL.FTZ R8, R8, R129 ;  /* 0x0000008108087220 */ /* 0x000fe20000410000 */
[----:B------:R-:W-:-:S04]  /*19160*/  FSETP.GTU.FTZ.AND P1, PT, R13, R128, PT ;  /* 0x000000800d00720b */ /* 0x000fc80003f3c000 */
        /* <DEDUP_REMOVED lines=16> */
.L_x_5867:
        /* <DEDUP_REMOVED lines=12> */
.L_x_5869:
[----:B------:R-:W-:Y:S05]  /*19330*/  BSYNC.RECONVERGENT B1 ;  /* 0x0000000000017941 */ /* 0x000fea0003800200 */
.L_x_5868:
        /* <DEDUP_REMOVED lines=62> */
.L_x_5866:
[----:B------:R-:W-:Y:S05]  /*19720*/  BSYNC.RECONVERGENT B0 ;  /* 0x0000000000007941 */ /* 0x000fea0003800200 */
.L_x_5865:
[----:B------:R-:W-:Y:S01]  /*19730*/  I2FP.F32.U32 R8, R8 ;  /* 0x0000000800087245 */ /* 0x000fe20000201000 */
[----:B------:R-:W-:Y:S01]  /*19740*/  BSSY.RECONVERGENT B0, `(.L_x_5870) ;  /* 0x0000063000007945 */ /* 0x000fe20003800200 */
[----:B------:R-:W-:Y:S02]  /*19750*/  ISETP.NE.AND P2, PT, R16, 0x1, PT ;  /* 0x000000011000780c */ /* 0x000fe40003f45270 */
[----:B------:R-:W-:Y:S01]  /*19760*/  PRMT R14, R9, 0x7632, R14 ;  /* 0x00007632090e7816 */ /* 0x000fe2000000000e */
[----:B------:R-:W-:Y:S01]  /*19770*/  FFMA.FTZ R8, R8, R185, 1.1641532182693481445e-10 ;  /* 0x2f00000008087423 */ /* 0x000fe200000100b9 */
[----:B------:R-:W-:-:S04]  /*19780*/  MOV R17, R164 ;  /* 0x000000a400117202 */ /* 0x000fc80000000f00 */
[----:B------:R-:W-:Y:S02]  /*19790*/  FSETP.GTU.FTZ.AND P1, PT, R8, R128, PT ;  /* 0x000000800800720b */ /* 0x000fe40003f3c000 */
[----:B------:R-:W-:-:S05]  /*197a0*/  SHF.L.U32 R8, R9, 0x10, RZ ;  /* 0x0000001009087819 */ /* 0x000fca00000006ff */
[----:B------:R-:W-:-:S04]  /*197b0*/  FMUL.FTZ R8, R8, R127 ;  /* 0x0000007f08087220 */ /* 0x000fc80000410000 */
[----:B------:R-:W-:-:S05]  /*197c0*/  FMUL.FTZ R8, R8, R129 ;  /* 0x0000008108087220 */ /* 0x000fca0000410000 */
[----:B------:R-:W-:Y:S01]  /*197d0*/  FSEL R13, R8, RZ, !P1 ;  /* 0x000000ff080d7208 */ /* 0x000fe20004800000 */
[----:B------:R-:W-:Y:S01]  /*197e0*/  IMAD.U32 R8, R73, 0x10000, RZ ;  /* 0x0001000049087824 */ /* 0x000fe200078e00ff */
        /* <DEDUP_REMOVED lines=13> */
.L_x_5872:
        /* <DEDUP_REMOVED lines=12> */
.L_x_5874:
[----:B------:R-:W-:Y:S05]  /*19980*/  BSYNC.RECONVERGENT B1 ;  /* 0x0000000000017941 */ /* 0x000fea0003800200 */
.L_x_5873:
        /* <DEDUP_REMOVED lines=62> */
.L_x_5871:
[----:B------:R-:W-:Y:S05]  /*19d70*/  BSYNC.RECONVERGENT B0 ;  /* 0x0000000000007941 */ /* 0x000fea0003800200 */
.L_x_5870:
        /* <DEDUP_REMOVED lines=10> */
[----:B------:R-:W-:Y:S01]  /*19e20*/  FSEL R16, R14, RZ, !P2 ;  /* 0x000000ff0e107208 */ /* 0x000fe20005000000 */
[----:B------:R-:W-:Y:S01]  /*19e30*/  IMAD.MOV.U32 R14, RZ, RZ, R164 ;  /* 0x000000ffff0e7224 */ /* 0x000fe200078e00a4 */
[----:B------:R-:W-:-:S03]  /*19e40*/  PLOP3.LUT P2, PT, P2, PT, PT, 0x8, 0x80 ;  /* 0x000000000080781c */ /* 0x000fc6000174e170 */
[----:B------:R-:W-:-:S05]  /*19e50*/  FMUL.FTZ R16, R9, R16 ;  /* 0x0000001009107220 */ /* 0x000fca0000410000 */
        /* <DEDUP_REMOVED lines=10> */
.L_x_5877:
        /* <DEDUP_REMOVED lines=12> */
.L_x_5879:
[----:B------:R-:W-:Y:S05]  /*19fc0*/  BSYNC.RECONVERGENT B1 ;  /* 0x0000000000017941 */ /* 0x000fea0003800200 */
.L_x_5878:
        /* <DEDUP_REMOVED lines=62> */
.L_x_5876:
[----:B------:R-:W-:Y:S05]  /*1a3b0*/  BSYNC.RECONVERGENT B0 ;  /* 0x0000000000007941 */ /* 0x000fea0003800200 */
.L_x_5875:
[----:B------:R-:W-:Y:S01]  /*1a3c0*/  I2FP.F32.U32 R8, R14 ;  /* 0x0000000e00087245 */ /* 0x000fe20000201000 */
[----:B------:R-:W-:Y:S01]  /*1a3d0*/  IMAD.U32 R9, R74, 0x10000, RZ ;  /* 0x000100004a097824 */ /* 0x000fe200078e00ff */
[----:B------:R-:W-:Y:S01]  /*1a3e0*/  ISETP.NE.AND P4, PT, R17, 0x1, PT ;  /* 0x000000011100780c */ /* 0x000fe20003f85270 */
[----:B------:R-:W-:Y:S01]  /*1a3f0*/  BSSY.RECONVERGENT B0, `(.L_x_5880) ;  /* 0x0000060000007945 */ /* 0x000fe20003800200 */
[----:B------:R-:W-:Y:S02]  /*1a400*/  HFMA2 R14, -RZ, RZ, 0, 1.1920928955078125e-07 ;  /* 0x00000002ff0e7431 */ /* 0x000fe400000001ff */
        /* <DEDUP_REMOVED lines=19> */
.L_x_5882:
        /* <DEDUP_REMOVED lines=12> */
.L_x_5884:
[----:B------:R-:W-:Y:S05]  /*1a600*/  BSYNC.RECONVERGENT B1 ;  /* 0x0000000000017941 */ /* 0x000fea0003800200 */
.L_x_5883:
        /* <DEDUP_REMOVED lines=62> */
.L_x_5881:
[----:B------:R-:W-:Y:S05]  /*1a9f0*/  BSYNC.RECONVERGENT B0 ;  /* 0x0000000000007941 */ /* 0x000fea0003800200 */
.L_x_5880:
        /* <DEDUP_REMOVED lines=9> */
[----:B------:R-:W-:-:S04]  /*1aa90*/  SHF.L.U32 R10, R248, 0x10, RZ ;  /* 0x00000010f80a7819 */ /* 0x000fc800000006ff */
        /* <DEDUP_REMOVED lines=13> */
.L_x_5887:
        /* <DEDUP_REMOVED lines=12> */
.L_x_5889:
[----:B------:R-:W-:Y:S05]  /*1ac30*/  BSYNC.RECONVERGENT B1 ;  /* 0x0000000000017941 */ /* 0x000fea0003800200 */
.L_x_5888:
        /* <DEDUP_REMOVED lines=62> */
.L_x_5886:
[----:B------:R-:W-:Y:S05]  /*1b020*/  BSYNC.RECONVERGENT B0 ;  /* 0x0000000000007941 */ /* 0x000fea0003800200 */
.L_x_5885:
        /* <DEDUP_REMOVED lines=24> */
.L_x_5892:
        /* <DEDUP_REMOVED lines=15> */
.L_x_5894:
[----:B------:R-:W-:Y:S05]  /*1b2a0*/  BSYNC.RECONVERGENT B1 ;  /* 0x0000000000017941 */ /* 0x000fea0003800200 */
.L_x_5893:
        /* <DEDUP_REMOVED lines=62> */
.L_x_5891:
[----:B------:R-:W-:Y:S05]  /*1b690*/  BSYNC.RECONVERGENT B0 ;  /* 0x0000000000007941 */ /* 0x000fea0003800200 */
.L_x_5890:
        /* <DEDUP_REMOVED lines=12> */
[----:B------:R-:W-:-:S05]  /*1b760*/  FMUL.FTZ R11, R16, R11 ;  /* 0x0000000b100b7220 */ /* 0x000fca0000410000 */
[----:B------:R-:W-:-:S07]  /*1b770*/  F2FP.BF16.F32.PACK_AB R15, R11, R10 ;  /* 0x0000000a0b0f723e */ /* 0x000fce00000010ff */
.L_x_5854:
[----:B------:R-:W-:-:S05]  /*1b780*/  IMAD.WIDE.U32 R16, R175, 0x10, R156 ;  /* 0x00000010af107825 */ /* 0x000fca00078e009c */
        /* <DEDUP_REMOVED lines=17> */
[----:B0-----:R-:W0:Y:S01]  /*1b8a0*/  @P0 LDC.64 R14, c[0x0][0x3a0] ;  /* 0x0000e800ff0e0b82 */ /* 0x001e220000000a00 */
[----:B------:R-:W-:-:S05]  /*1b8b0*/  IADD3 R12, PT, PT, R26, 0x80, RZ ;  /* 0x000000801a0c7810 */ /* 0x000fca0007ffe0ff */
[----:B------:R-:W-:-:S06]  /*1b8c0*/  IMAD.WIDE.U32 R16, R12, 0x10, R172 ;  /* 0x000000100c107825 */ /* 0x000fcc00078e00ac */
[----:B------:R-:W5:Y:S01]  /*1b8d0*/  LDG.E.128 R16, desc[UR6][R16.64] ;  /* 0x0000000610107981 */ /* 0x000f62000c1e1d00 */
[----:B0-----:R-:W-:-:S05]  /*1b8e0*/  @P0 IMAD.WIDE.U32 R14, R12, 0x10, R14 ;  /* 0x000000100c0e0825 */ /* 0x001fca00078e000e */
[----:B------:R0:W5:Y:S01]  /*1b8f0*/  @P0 LDG.E.128 R44, desc[UR6][R14.64] ;  /* 0x000000060e2c0981 */ /* 0x000162000c1e1d00 */
        /* <DEDUP_REMOVED lines=17> */
.L_x_5898:
        /* <DEDUP_REMOVED lines=12> */
.L_x_5900:
[----:B------:R-:W-:Y:S05]  /*1bad0*/  BSYNC.RECONVERGENT B1 ;  /* 0x0000000000017941 */ /* 0x000fea0003800200 */
.L_x_5899:
        /* <DEDUP_REMOVED lines=61> */
.L_x_5897:
[----:B------:R-:W-:Y:S05]  /*1beb0*/  BSYNC.RECONVERGENT B0 ;  /* 0x0000000000007941 */ /* 0x000fea0003800200 */
.L_x_5896:
[----:B------:R-:W-:Y:S01]  /*1bec0*/  I2FP.F32.U32 R13, R13 ;  /* 0x0000000d000d7245 */ /* 0x000fe20000201000 */
[----:B-----5:R-:W-:Y:S01]  /*1bed0*/  IMAD.U32 R20, R44, 0x10000, RZ ;  /* 0x000100002c147824 */ /* 0x020fe200078e00ff */
[----:B------:R-:W-:Y:S01]  /*1bee0*/  ISETP.NE.AND P2, PT, R14, 0x1, PT ;  /* 0x000000010e00780c */ /* 0x000fe20003f45270 */
[----:B------:R-:W-:Y:S01]  /*1bef0*/  BSSY.RECONVERGENT B0, `(.L_x_5901) ;  /* 0x0000063000007945 */ /* 0x000fe20003800200 */
[----:B------:R-:W-:Y:S01]  /*1bf00*/  SHF.L.U32 R15, R68, 0x10, RZ ;  /* 0x00000010440f7819 */ /* 0x000fe200000006ff */
[----:B------:R-:W-:Y:S01]  /*1bf10*/  FFMA.FTZ R13, R13, R185, 1.1641532182693481445e-10 ;  /* 0x2f0000000d0d7423 */ /* 0x000fe200000100b9 */
[----:B------:R-:W-:Y:S02]  /*1bf20*/  LOP3.LUT R6, R6, 0xfffffffb, RZ, 0xc0, !PT ;  /* 0xfffffffb06067812 */ /* 0x000fe400078ec0ff */
[----:B------:R-:W-:Y:S02]  /*1bf30*/  MOV R21, R164 ;  /* 0x000000a400157202 */ /* 0x000fe40000000f00 */
        /* <DEDUP_REMOVED lines=8> */
[----:B------:R-:W-:-:S09]  /*1bfc0*/  IMAD.MOV.U32 R20, RZ, RZ, 0x2 ;  /* 0x00000002ff147424 */ /* 0x000fd200078e00ff */
        /* <DEDUP_REMOVED lines=10> */
.L_x_5903:
        /* <DEDUP_REMOVED lines=12> */
.L_x_5905:
[----:B------:R-:W-:Y:S05]  /*1c130*/  BSYNC.RECONVERGENT B1 ;  /* 0x0000000000017941 */ /* 0x000fea0003800200 */
.L_x_5904:
        /* <DEDUP_REMOVED lines=62> */
.L_x_5902:
[----:B------:R-:W-:Y:S05]  /*1c520*/  BSYNC.RECONVERGENT B0 ;  /* 0x0000000000007941 */ /* 0x000fea0003800200 */
.L_x_5901:
[----:B------:R-:W-:Y:S01]  /*1c530*/  I2FP.F32.U32 R14, R21 ;  /* 0x00000015000e7245 */ /* 0x000fe20000201000 */
[----:B------:R-:W-:Y:S01]  /*1c540*/  IMAD.U32 R16, R16, 0x10000, RZ ;  /* 0x0001000010107824 */ /* 0x000fe200078e00ff */
[----:B------:R-:W-:Y:S01]  /*1c550*/  ISETP.NE.AND P2, PT, R20, 0x1, PT ;  /* 0x000000011400780c */ /* 0x000fe20003f45270 */
[----:B------:R-:W-:Y:S01]  /*1c560*/  BSSY.RECONVERGENT B0, `(.L_x_5906) ;  /* 0x0000063000007945 */ /* 0x000fe20003800200 */
[----:B------:R-:W-:Y:S01]  /*1c570*/  LOP3.LUT R6, R6, 0xfffffffd, RZ, 0xc0, !PT ;  /* 0xfffffffd06067812 */ /* 0x000fe200078ec0ff */
[----:B------:R-:W-:Y:S01]  /*1c580*/  FFMA.FTZ R14, R14, R185, 1.1641532182693481445e-10 ;  /* 0x2f0000000e0e7423 */ /* 0x000fe200000100b9 */
[----:B------:R-:W-:Y:S01]  /*1c590*/  FMUL.FTZ R15, R16, R127 ;  /* 0x0000007f100f7220 */ /* 0x000fe20000410000 */
[----:B------:R-:W-:-:S03]  /*1c5a0*/  SHF.L.U32 R16, R250, 0x10, RZ ;  /* 0x00000010fa107819 */ /* 0x000fc600000006ff */
        /* <DEDUP_REMOVED lines=19> */
.L_x_5908:
        /* <DEDUP_REMOVED lines=12> */
.L_x_5910:
[----:B------:R-:W-:Y:S05]  /*1c7a0*/  BSYNC.RECONVERGENT B1 ;  /* 0x0000000000017941 */ /* 0x000fea0003800200 */
.L_x_5909:
        /* <DEDUP_REMOVED lines=62> */
.L_x_5907:
[----:B------:R-:W-:Y:S05]  /*1cb90*/  BSYNC.RECONVERGENT B0 ;  /* 0x0000000000007941 */ /* 0x000fea0003800200 */
.L_x_5906:
[----:B------:R-:W-:Y:S01]  /*1cba0*/  I2FP.F32.U32 R15, R15 ;  /* 0x0000000f000f7245 */ /* 0x000fe20000201000 */
[----:B------:R-:W-:Y:S01]  /*1cbb0*/  IMAD.U32 R20, R69, 0x10000, RZ ;  /* 0x0001000045147824 */ /* 0x000fe200078e00ff */
[----:B------:R-:W-:Y:S01]  /*1cbc0*/  ISETP.NE.AND P2, PT, R16, 0x1, PT ;  /* 0x000000011000780c */ /* 0x000fe20003f45270 */
[----:B------:R-:W-:Y:S01]  /*1cbd0*/  IMAD.U32 R21, R45, 0x10000, RZ ;  /* 0x000100002d157824 */ /* 0x000fe200078e00ff */
[----:B------:R-:W-:Y:S01]  /*1cbe0*/  BSSY.RECONVERGENT B0, `(.L_x_5911) ;  /* 0x0000060000007945 */ /* 0x000fe20003800200 */
[----:B------:R-:W-:Y:S01]  /*1cbf0*/  FFMA.FTZ R15, R15, R185, 1.1641532182693481445e-10 ;  /* 0x2f0000000f0f7423 */ /* 0x000fe200000100b9 */
[----:B------:R-:W-:Y:S01]  /*1cc00*/  HFMA2 R24, -RZ, RZ, 0, 1.1920928955078125e-07 ;  /* 0x00000002ff187431 */ /* 0x000fe200000001ff */
[----:B------:R-:W-:-:S03]  /*1cc10*/  PRMT R23, R17, 0x7632, R23 ;  /* 0x0000763211177816 */ /* 0x000fc60000000017 */
[----:B------:R-:W-:Y:S02]  /*1cc20*/  FSETP.GTU.FTZ.AND P1, PT, R15, R128, PT ;  /* 0x000000800f00720b */ /* 0x000fe40003f3c000 */
[----:B------:R-:W-:-:S05]  /*1cc30*/  SHF.L.U32 R15, R17, 0x10, RZ ;  /* 0x00000010110f7819 */ /* 0x000fca00000006ff */
[----:B------:R-:W-:-:S04]  /*1cc40*/  FMUL.FTZ R15, R15, R127 ;  /* 0x0000007f0f0f7220 */ /* 0x000fc80000410000 */
[----:B------:R-:W-:-:S05]  /*1cc50*/  FMUL.FTZ R15, R15, R129 ;  /* 0x000000810f0f7220 */ /* 0x000fca0000410000 */
[----:B------:R-:W-:Y:S02]  /*1cc60*/  FSEL R15, R15, RZ, !P1 ;  /* 0x000000ff0f0f7208 */ /* 0x000fe40004800000 */
        /* <DEDUP_REMOVED lines=12> */
.L_x_5913:
        /* <DEDUP_REMOVED lines=12> */
.L_x_5915:
[----:B------:R-:W-:Y:S05]  /*1cdf0*/  BSYNC.RECONVERGENT B1 ;  /* 0x0000000000017941 */ /* 0x000fea0003800200 */
.L_x_5914:
        /* <DEDUP_REMOVED lines=62> */
.L_x_5912:
[----:B------:R-:W-:Y:S05]  /*1d1e0*/  BSYNC.RECONVERGENT B0 ;  /* 0x0000000000007941 */ /* 0x000fea0003800200 */
.L_x_5911:
        /* <DEDUP_REMOVED lines=25> */
.L_x_5918:
        /* <DEDUP_REMOVED lines=12> */
.L_x_5920:
[----:B------:R-:W-:Y:S05]  /*1d440*/  BSYNC.RECONVERGENT B1 ;  /* 0x0000000000017941 */ /* 0x000fea0003800200 */
.L_x_5919:
        /* <DEDUP_REMOVED lines=62> */
.L_x_5917:
[----:B------:R-:W-:Y:S05]  /*1d830*/  BSYNC.RECONVERGENT B0 ;  /* 0x0000000000007941 */ /* 0x000fea0003800200 */
.L_x_5916:
        /* <DEDUP_REMOVED lines=25> */
.L_x_5923:
        /* <DEDUP_REMOVED lines=12> */
.L_x_5925:
[----:B------:R-:W-:Y:S05]  /*1da90*/  BSYNC.RECONVERGENT B1 ;  /* 0x0000000000017941 */ /* 0x000fea0003800200 */
.L_x_5924:
        /* <DEDUP_REMOVED lines=62> */
.L_x_5922:
[----:B------:R-:W-:Y:S05]  /*1de80*/  BSYNC.RECONVERGENT B0 ;  /* 0x0000000000007941 */ /* 0x000fea0003800200 */
.L_x_5921:
        /* <DEDUP_REMOVED lines=25> */
.L_x_5928:
        /* <DEDUP_REMOVED lines=12> */
.L_x_5930:
[----:B------:R-:W-:Y:S05]  /*1e0e0*/  BSYNC.RECONVERGENT B1 ;  /* 0x0000000000017941 */ /* 0x000fea0003800200 */
.L_x_5929:
        /* <DEDUP_REMOVED lines=62> */
.L_x_5927:
[----:B------:R-:W-:Y:S05]  /*1e4d0*/  BSYNC.RECONVERGENT B0 ;  /* 0x0000000000007941 */ /* 0x000fea0003800200 */
.L_x_5926:
[----:B------:R-:W-:Y:S01]  /*1e4e0*/  I2FP.F32.U32 R21, R23 ;  /* 0x0000001700157245 */ /* 0x000fe20000201000 */
[----:B------:R-:W-:Y:S01]  /*1e4f0*/  IMAD.U32 R24, R47, 0x10000, RZ ;  /* 0x000100002f187824 */ /* 0x000fe200078e00ff */
[----:B------:R-:W-:Y:S01]  /*1e500*/  ISETP.NE.AND P6, PT, R20, 0x1, PT ;  /* 0x000000011400780c */ /* 0x000fe20003fc5270 */
[----:B------:R-:W-:Y:S01]  /*1e510*/  BSSY.RECONVERGENT B0, `(.L_x_5931) ;  /* 0x0000065000007945 */ /* 0x000fe20003800200 */
[----:B------:R-:W-:Y:S01]  /*1e520*/  PRMT R43, R19, 0x7632, R43 ;  /* 0x00007632132b7816 */ /* 0x000fe2000000002b */
[----:B------:R-:W-:Y:S01]  /*1e530*/  FFMA.FTZ R21, R21, R185, 1.1641532182693481445e-10 ;  /* 0x2f00000015157423 */ /* 0x000fe200000100b9 */
[----:B------:R-:W-:Y:S01]  /*1e540*/  IMAD.MOV.U32 R124, RZ, RZ, 0x2 ;  /* 0x00000002ff7c7424 */ /* 0x000fe200078e00ff */
[----:B------:R-:W-:-:S03]  /*1e550*/  MOV R25, R164 ;  /* 0x000000a400197202 */ /* 0x000fc60000000f00 */
[----:B------:R-:W-:Y:S01]  /*1e560*/  FSETP.GTU.FTZ.AND P5, PT, R21, R128, PT ;  /* 0x000000801500720b */ /* 0x000fe20003fbc000 */
[----:B------:R-:W-:-:S04]  /*1e570*/  IMAD.U32 R21, R19, 0x10000, RZ ;  /* 0x0001000013157824 */ /* 0x000fc800078e00ff */
[----:B------:R-:W-:-:S04]  /*1e580*/  FMUL.FTZ R21, R21, R127 ;  /* 0x0000007f15157220 */ /* 0x000fc80000410000 */
[----:B------:R-:W-:-:S05]  /*1e590*/  FMUL.FTZ R21, R21, R129 ;  /* 0x0000008115157220 */ /* 0x000fca0000410000 */
[----:B------:R-:W-:Y:S02]  /*1e5a0*/  FSEL R23, R21, RZ, !P5 ;  /* 0x000000ff15177208 */ /* 0x000fe40006800000 */
[----:B------:R-:W-:Y:S02]  /*1e5b0*/  SHF.L.U32 R21, R71, 0x10, RZ ;  /* 0x0000001047157819 */ /* 0x000fe400000006ff */
[----:B------:R-:W-:-:S03]  /*1e5c0*/  PLOP3.LUT P5, PT, P5, PT, PT, 0x8, 0x80 ;  /* 0x000000000080781c */ /* 0x000fc60002fae170 */
[----:B------:R-:W-:-:S04]  /*1e5d0*/  FFMA.FTZ R23, R23, R21, R24 ;  /* 0x0000001517177223 */ /* 0x000fc80000010018 */
        /* <DEDUP_REMOVED lines=10> */
.L_x_5933:
        /* <DEDUP_REMOVED lines=15> */
.L_x_5935:
[----:B------:R-:W-:Y:S05]  /*1e770*/  BSYNC.RECONVERGENT B1 ;  /* 0x0000000000017941 */ /* 0x000fea0003800200 */
.L_x_5934:
        /* <DEDUP_REMOVED lines=62> */
.L_x_5932:
[----:B------:R-:W-:Y:S05]  /*1eb60*/  BSYNC.RECONVERGENT B0 ;  /* 0x0000000000007941 */ /* 0x000fea0003800200 */
.L_x_5931:
[----:B------:R-:W2:Y:S01]  /*1eb70*/  LDL R24, [R1] ;  /* 0x0000000001187983 */ /* 0x000ea20000100800 */
[----:B------:R-:W-:Y:S01]  /*1eb80*/  I2FP.F32.U32 R20, R25 ;  /* 0x0000001900147245 */ /* 0x000fe20000201000 */
[----:B------:R-:W-:Y:S01]  /*1eb90*/  IMAD.U32 R43, R43, 0x10000, RZ ;  /* 0x000100002b2b7824 */ /* 0x000fe200078e00ff */
[----:B------:R-:W-:Y:S02]  /*1eba0*/  F2FP.BF16.F32.PACK_AB R122, R18, R17 ;  /* 0x00000011127a723e */ /* 0x000fe400000010ff */
[----:B------:R-:W-:Y:S01]  /*1ebb0*/  F2FP.BF16.F32.PACK_AB R121, R16, R15 ;  /* 0x0000000f1079723e */ /* 0x000fe200000010ff */
[----:B------:R-:W-:Y:S01]  /*1ebc0*/  FFMA.FTZ R20, R20, R185, 1.1641532182693481445e-10 ;  /* 0x2f00000014147423 */ /* 0x000fe200000100b9 */
[----:B------:R-:W-:Y:S01]  /*1ebd0*/  FMUL.FTZ R21, R43, R127 ;  /* 0x0000007f2b157220 */ /* 0x000fe20000410000 */
[----:B------:R-:W-:-:S03]  /*1ebe0*/  F2FP.BF16.F32.PACK_AB R120, R14, R13 ;  /* 0x0000000d0e78723e */ /* 0x000fc600000010ff */
[----:B------:R-:W-:Y:S01]  /*1ebf0*/  FSETP.GTU.FTZ.AND P6, PT, R20, R128, PT ;  /* 0x000000801400720b */ /* 0x000fe20003fdc000 */
[----:B------:R-:W-:Y:S01]  /*1ec00*/  FMUL.FTZ R21, R21, R129 ;  /* 0x0000008115157220 */ /* 0x000fe20000410000 */
[----:B------:R-:W-:-:S04]  /*1ec10*/  PRMT R20, R47, 0x7632, R20 ;  /* 0x000076322f147816 */ /* 0x000fc80000000014 */
[----:B------:R-:W-:Y:S02]  /*1ec20*/  SHF.L.U32 R20, R20, 0x10, RZ ;  /* 0x0000001014147819 */ /* 0x000fe400000006ff */
[----:B------:R-:W-:Y:S02]  /*1ec30*/  FSEL R21, R21, RZ, !P6 ;  /* 0x000000ff15157208 */ /* 0x000fe40007000000 */
[----:B------:R-:W-:Y:S01]  /*1ec40*/  PLOP3.LUT P6, PT, P6, PT, PT, 0x8, 0x80 ;  /* 0x000000000080781c */ /* 0x000fe200037ce170 */
[----:B--2---:R-:W-:-:S04]  /*1ec50*/  IMAD.U32 R24, R24, 0x10000, RZ ;  /* 0x0001000018187824 */ /* 0x004fc800078e00ff */
[----:B------:R-:W-:-:S05]  /*1ec60*/  FFMA.FTZ R20, R21, R24, R20 ;  /* 0x0000001815147223 */ /* 0x000fca0000010014 */
[----:B------:R-:W-:Y:S01]  /*1ec70*/  F2FP.BF16.F32.PACK_AB R123, R20, R23 ;  /* 0x00000017147b723e */ /* 0x000fe200000010ff */
[----:B------:R-:W-:Y:S06]  /*1ec80*/  BRA `(.L_x_5936) ;  /* 0x0000003000ac7947 */ /* 0x000fec0003800000 */
.L_x_5895:
        /* <DEDUP_REMOVED lines=16> */
.L_x_5939:
        /* <DEDUP_REMOVED lines=12> */
.L_x_5941:
[----:B------:R-:W-:Y:S05]  /*1ee50*/  BSYNC.RECONVERGENT B1 ;  /* 0x0000000000017941 */ /* 0x000fea0003800200 */
.L_x_5940:
        /* <DEDUP_REMOVED lines=57> */
[----:B------:R-:W-:-:S03]  /*1f1f0*/  IMAD.WIDE.U32 R14, R15, -0x326172a9, RZ ;  /* 0xcd9e8d570f0e7825 */ /* 0x000fc600078e00ff */
[----:B------:R-:W-:Y:S01]  /*1f200*/  MOV R164, R14 ;  /* 0x0000000e00a47202 */ /* 0x000fe20000000f00 */
[----:B------:R-:W-:Y:S01]  /*1f210*/  IMAD.MOV.U32 R14, RZ, RZ, RZ ;  /* 0x000000ffff0e7224 */ /* 0x000fe200078e00ff */
[----:B------:R-:W-:-:S07]  /*1f220*/  LOP3.LUT R167, R24, UR15, R15, 0x96, !PT ;  /* 0x0000000f18a77c12 */ /* 0x000fce000f8e960f */
.L_x_5938:
[----:B------:R-:W-:Y:S05]  /*1f230*/  BSYNC.RECONVERGENT B0 ;  /* 0x0000000000007941 */ /* 0x000fea0003800200 */
.L_x_5937:
[----:B------:R-:W-:Y:S01]  /*1f240*/  I2FP.F32.U32 R13, R13 ;  /* 0x0000000d000d7245 */ /* 0x000fe20000201000 */
[----:B------:R-:W-:Y:S01]  /*1f250*/  IMAD.U32 R15, R68, 0x10000, RZ ;  /* 0x00010000440f7824 */ /* 0x000fe200078e00ff */
[----:B------:R-:W-:Y:S01]  /*1f260*/  ISETP.NE.AND P2, PT, R14, 0x1, PT ;  /* 0x000000010e00780c */ /* 0x000fe20003f45270 */
[----:B------:R-:W-:Y:S01]  /*1f270*/  BSSY.RECONVERGENT B0, `(.L_x_5942) ;  /* 0x0000062000007945 */ /* 0x000fe20003800200 */
[----:B------:R-:W-:Y:S01]  /*1f280*/  LOP3.LUT R6, R6, 0xfffffffb, RZ, 0xc0, !PT ;  /* 0xfffffffb06067812 */ /* 0x000fe200078ec0ff */
[----:B------:R-:W-:Y:S01]  /*1f290*/  FFMA.FTZ R13, R13, R185, 1.1641532182693481445e-10 ;  /* 0x2f0000000d0d7423 */ /* 0x000fe200000100b9 */
[----:B------:R-:W-:Y:S01]  /*1f2a0*/  IMAD.MOV.U32 R20, RZ, RZ, 0x2 ;  /* 0x00000002ff147424 */ /* 0x000fe200078e00ff */
[----:B------:R-:W-:-:S03]  /*1f2b0*/  MOV R21, R164 ;  /* 0x000000a400157202 */ /* 0x000fc60000000f00 */
[----:B------:R-:W-:Y:S02]  /*1f2c0*/  FSETP.GTU.FTZ.AND P1, PT, R13, R128, PT ;  /* 0x000000800d00720b */ /* 0x000fe40003f3c000 */
[C---:B-----5:R-:W-:Y:S02]  /*1f2d0*/  SHF.L.U32 R13, R16.reuse, 0x10, RZ ;  /* 0x00000010100d7819 */ /* 0x060fe400000006ff */
[----:B------:R-:W-:-:S03]  /*1f2e0*/  PRMT R16, R16, 0x7632, R16 ;  /* 0x0000763210107816 */ /* 0x000fc60000000010 */
[----:B------:R-:W-:-:S04]  /*1f2f0*/  FMUL.FTZ R13, R13, R127 ;  /* 0x0000007f0d0d7220 */ /* 0x000fc80000410000 */
[----:B------:R-:W-:-:S05]  /*1f300*/  FMUL.FTZ R13, R13, R129 ;  /* 0x000000810d0d7220 */ /* 0x000fca0000410000 */
[----:B------:R-:W-:Y:S02]  /*1f310*/  FSEL R13, R13, RZ, !P1 ;  /* 0x000000ff0d0d7208 */ /* 0x000fe40004800000 */
[----:B------:R-:W-:-:S03]  /*1f320*/  PLOP3.LUT P1, PT, P1, PT, PT, 0x8, 0x80 ;  /* 0x000000000080781c */ /* 0x000fc60000f2e170 */
[----:B------:R-:W-:-:S10]  /*1f330*/  FMUL.FTZ R13, R15, R13 ;  /* 0x0000000d0f0d7220 */ /* 0x000fd40000410000 */
        /* <DEDUP_REMOVED lines=10> */
.L_x_5944:
        /* <DEDUP_REMOVED lines=12> */
.L_x_5946:
[----:B------:R-:W-:Y:S05]  /*1f4a0*/  BSYNC.RECONVERGENT B1 ;  /* 0x0000000000017941 */ /* 0x000fea0003800200 */
.L_x_5945:
        /* <DEDUP_REMOVED lines=62> */
.L_x_5943:
[----:B------:R-:W-:Y:S05]  /*1f890*/  BSYNC.RECONVERGENT B0 ;  /* 0x0000000000007941 */ /* 0x000fea0003800200 */
.L_x_5942:
[----:B------:R-:W-:Y:S01]  /*1f8a0*/  I2FP.F32.U32 R14, R21 ;  /* 0x00000015000e7245 */ /* 0x000fe20000201000 */
[----:B------:R-:W-:Y:S01]  /*1f8b0*/  IMAD.U32 R16, R16, 0x10000, RZ ;  /* 0x0001000010107824 */ /* 0x000fe200078e00ff */
[----:B------:R-:W-:Y:S01]  /*1f8c0*/  ISETP.NE.AND P2, PT, R20, 0x1, PT ;  /* 0x000000011400780c */ /* 0x000fe20003f45270 */
[----:B------:R-:W-:Y:S01]  /*1f8d0*/  IMAD.U32 R15, R250, 0x10000, RZ ;  /* 0x00010000fa0f7824 */ /* 0x000fe200078e00ff */
[----:B------:R-:W-:Y:S01]  /*1f8e0*/  LOP3.LUT R6, R6, 0xfffffffd, RZ, 0xc0, !PT ;  /* 0xfffffffd06067812 */ /* 0x000fe200078ec0ff */
[----:B------:R-:W-:Y:S01]  /*1f8f0*/  FFMA.FTZ R14, R14, R185, 1.1641532182693481445e-10 ;  /* 0x2f0000000e0e7423 */ /* 0x000fe200000100b9 */
[----:B------:R-:W-:Y:S01]  /*1f900*/  FMUL.FTZ R16, R16, R127 ;  /* 0x0000007f10107220 */ /* 0x000fe20000410000 */
[----:B------:R-:W-:Y:S03]  /*1f910*/  BSSY.RECONVERGENT B0, `(.L_x_5947) ;  /* 0x000005d000007945 */ /* 0x000fe60003800200 */
[----:B------:R-:W-:Y:S01]  /*1f920*/  FSETP.GTU.FTZ.AND P1, PT, R14, R128, PT ;  /* 0x000000800e00720b */ /* 0x000fe20003f3c000 */
[----:B------:R-:W-:Y:S01]  /*1f930*/  FMUL.FTZ R14, R16, R129 ;  /* 0x00000081100e7220 */ /* 0x000fe20000410000 */
[----:B------:R-:W-:-:S04]  /*1f940*/  HFMA2 R16, -RZ, RZ, 0, 1.1920928955078125e-07 ;  /* 0x00000002ff107431 */ /* 0x000fc800000001ff */
[----:B------:R-:W-:Y:S02]  /*1f950*/  FSEL R14, R14, RZ, !P1 ;  /* 0x000000ff0e0e7208 */ /* 0x000fe40004800000 */
[----:B------:R-:W-:-:S03]  /*1f960*/  PLOP3.LUT P1, PT, P1, PT, PT, 0x8, 0x80 ;  /* 0x000000000080781c */ /* 0x000fc60000f2e170 */
[----:B------:R-:W-:Y:S01]  /*1f970*/  FMUL.FTZ R14, R15, R14 ;  /* 0x0000000e0f0e7220 */ /* 0x000fe20000410000 */
        /* <DEDUP_REMOVED lines=11> */
.L_x_5949:
        /* <DEDUP_REMOVED lines=12> */
.L_x_5951:
[----:B------:R-:W-:Y:S05]  /*1faf0*/  BSYNC.RECONVERGENT B1 ;  /* 0x0000000000017941 */ /* 0x000fea0003800200 */
.L_x_5950:
        /* <DEDUP_REMOVED lines=62> */
.L_x_5948:
[----:B------:R-:W-:Y:S05]  /*1fee0*/  BSYNC.RECONVERGENT B0 ;  /* 0x0000000000007941 */ /* 0x000fea0003800200 */
.L_x_5947:
[----:B------:R-:W-:Y:S01]  /*1fef0*/  I2FP.F32.U32 R15, R15 ;  /* 0x0000000f000f7245 */ /* 0x000fe20000201000 */
[----:B------:R-:W-:Y:S01]  /*1ff00*/  BSSY.RECONVERGENT B0, `(.L_x_5952) ;  /* 0x0000062000007945 */ /* 0x000fe20003800200 */
[----:B------:R-:W-:Y:S01]  /*1ff10*/  ISETP.NE.AND P2, PT, R16, 0x1, PT ;  /* 0x000000011000780c */ /* 0x000fe20003f45270 */
[----:B------:R-:W-:Y:S01]  /*1ff20*/  IMAD.MOV.U32 R24, RZ, RZ, 0x2 ;  /* 0x00000002ff187424 */ /* 0x000fe200078e00ff */
[----:B------:R-:W-:Y:S01]  /*1ff30*/  SHF.L.U32 R20, R69, 0x10, RZ ;  /* 0x0000001045147819 */ /* 0x000fe200000006ff */
[----:B------:R-:W-:Y:S01]  /*1ff40*/  FFMA.FTZ R15, R15, R185, 1.1641532182693481445e-10 ;  /* 0x2f0000000f0f7423 */ /* 0x000fe200000100b9 */
[----:B------:R-:W-:Y:S01]  /*1ff50*/  PRMT R23, R17, 0x7632, R23 ;  /* 0x0000763211177816 */ /* 0x000fe20000000017 */
[----:B------:R-:W-:-:S03]  /*1ff60*/  IMAD.MOV.U32 R21, RZ, RZ, R164 ;  /* 0x000000ffff157224 */ /* 0x000fc600078e00a4 */
[----:B------:R-:W-:Y:S01]  /*1ff70*/  FSETP.GTU.FTZ.AND P1, PT, R15, R128, PT ;  /* 0x000000800f00720b */ /* 0x000fe20003f3c000 */
[----:B------:R-:W-:-:S04]  /*1ff80*/  IMAD.U32 R15, R17, 0x10000, RZ ;  /* 0x00010000110f7824 */ /* 0x000fc800078e00ff */
[----:B------:R-:W-:-:S04]  /*1ff90*/  FMUL.FTZ R15, R15, R127 ;  /* 0x0000007f0f0f7220 */ /* 0x000fc80000410000 */
[----:B------:R-:W-:-:S05]  /*1ffa0*/  FMUL.FTZ R15, R15, R129 ;  /* 0x000000810f0f7220 */ /* 0x000fca0000410000 */
[----:B------:R-:W-:Y:S02]  /*1ffb0*/  FSEL R15, R15, RZ, !P1 ;  /* 0x000000ff0f0f7208 */ /* 0x000fe40004800000 */
[----:B------:R-:W-:-:S03]  /*1ffc0*/  PLOP3.LUT P1, PT, P1, PT, PT, 0x8, 0x80 ;  /* 0x000000000080781c */ /* 0x000fc60000f2e170 */
[----:B------:R-:W-:Y:S01]  /*1ffd0*/  FMUL.FTZ R15, R20, R15 ;  /* 0x0000000f140f7220 */ /* 0x000fe20000410000 */
        /* <DEDUP_REMOVED lines=9> */
.L_x_5954:
        /* <DEDUP_REMOVED lines=12> */
.L_x_5956:
[----:B------:R-:W-:Y:S05]  /*20130*/  BSYNC.RECONVERGENT B1 ;  /* 0x0000000000017941 */ /* 0x000fea0003800200 */
.L_x_5955:
        /* <DEDUP_REMOVED lines=62> */
.L_x_5953:
[----:B------:R-:W-:Y:S05]  /*20520*/  BSYNC.RECONVERGENT B0 ;  /* 0x0000000000007941 */ /* 0x000fea0003800200 */
.L_x_5952:
[----:B------:R-:W-:Y:S01]  /*20530*/  I2FP.F32.U32 R16, R21 ;  /* 0x0000001500107245 */ /* 0x000fe20000201000 */
[----:B------:R-:W-:Y:S01]  /*20540*/  IMAD.U32 R17, R251, 0x10000, RZ ;  /* 0x00010000fb117824 */ /* 0x000fe200078e00ff */
[----:B------:R-:W-:Y:S01]  /*20550*/  SHF.L.U32 R23, R23, 0x10, RZ ;  /* 0x0000001017177819 */ /* 0x000fe200000006ff */
[----:B------:R-:W-:Y:S01]  /*20560*/  BSSY.RECONVERGENT B0, `(.L_x_5957) ;  /* 0x000005f000007945 */ /* 0x000fe20003800200 */
[----:B------:R-:W-:Y:S01]  /*20570*/  ISETP.NE.AND P3, PT, R24, 0x1, PT ;  /* 0x000000011800780c */ /* 0x000fe20003f65270 */
[----:B------:R-:W-:Y:S01]  /*20580*/  FFMA.FTZ R16, R16, R185, 1.1641532182693481445e-10 ;  /* 0x2f00000010107423 */ /* 0x000fe200000100b9 */
[----:B------:R-:W-:Y:S02]  /*20590*/  IMAD.MOV.U32 R20, RZ, RZ, 0x2 ;  /* 0x00000002ff147424 */ /* 0x000fe400078e00ff */
[----:B------:R-:W-:Y:S02]  /*205a0*/  FMUL.FTZ R23, R23, R127 ;  /* 0x0000007f17177220 */ /* 0x000fe40000410000 */
[----:B------:R-:W-:-:S02]  /*205b0*/  FSETP.GTU.FTZ.AND P2, PT, R16, R128, PT ;  /* 0x000000801000720b */ /* 0x000fc40003f5c000 */
        /* <DEDUP_REMOVED lines=14> */
.L_x_5959:
        /* <DEDUP_REMOVED lines=12> */
.L_x_5961:
[----:B------:R-:W-:Y:S05]  /*20760*/  BSYNC.RECONVERGENT B1 ;  /* 0x0000000000017941 */ /* 0x000fea0003800200 */
.L_x_5960:
        /* <DEDUP_REMOVED lines=62> */
.L_x_5958:
[----:B------:R-:W-:Y:S05]  /*20b50*/  BSYNC.RECONVERGENT B0 ;  /* 0x0000000000007941 */ /* 0x000fea0003800200 */
.L_x_5957:
        /* <DEDUP_REMOVED lines=24> */
.L_x_5964:
        /* <DEDUP_REMOVED lines=12> */
.L_x_5966:
[----:B------:R-:W-:Y:S05]  /*20da0*/  BSYNC.RECONVERGENT B1 ;  /* 0x0000000000017941 */ /* 0x000fea0003800200 */
.L_x_5965:
        /* <DEDUP_REMOVED lines=62> */
.L_x_5963:
[----:B------:R-:W-:Y:S05]  /*21190*/  BSYNC.RECONVERGENT B0 ;  /* 0x0000000000007941 */ /* 0x000fea0003800200 */
.L_x_5962:
        /* <DEDUP_REMOVED lines=23> */
.L_x_5969:
        /* <DEDUP_REMOVED lines=12> */
.L_x_5971:
[----:B------:R-:W-:Y:S05]  /*213d0*/  BSYNC.RECONVERGENT B1 ;  /* 0x0000000000017941 */ /* 0x000fea0003800200 */
.L_x_5970:
        /* <DEDUP_REMOVED lines=62> */
.L_x_5968:
[----:B------:R-:W-:Y:S05]  /*217c0*/  BSYNC.RECONVERGENT B0 ;  /* 0x0000000000007941 */ /* 0x000fea0003800200 */
.L_x_5967:
        /* <DEDUP_REMOVED lines=25> */
.L_x_5974:
        /* <DEDUP_REMOVED lines=15> */
.L_x_5976:
[----:B------:R-:W-:Y:S05]  /*21a50*/  BSYNC.RECONVERGENT B1 ;  /* 0x0000000000017941 */ /* 0x000fea0003800200 */
.L_x_5975:
        /* <DEDUP_REMOVED lines=62> */
.L_x_5973:
[----:B------:R-:W-:Y:S05]  /*21e40*/  BSYNC.RECONVERGENT B0 ;  /* 0x0000000000007941 */ /* 0x000fea0003800200 */
.L_x_5972:
[----:B------:R-:W2:Y:S01]  /*21e50*/  LDL R21, [R1] ;  /* 0x0000000001157983 */ /* 0x000ea20000100800 */
[----:B------:R-:W-:Y:S01]  /*21e60*/  I2FP.F32.U32 R20, R25 ;  /* 0x0000001900147245 */ /* 0x000fe20000201000 */
[----:B------:R-:W-:Y:S01]  /*21e70*/  IMAD.U32 R43, R43, 0x10000, RZ ;  /* 0x000100002b2b7824 */ /* 0x000fe200078e00ff */
[----:B------:R-:W-:Y:S02]  /*21e80*/  F2FP.BF16.F32.PACK_AB R122, R18, R17 ;  /* 0x00000011127a723e */ /* 0x000fe400000010ff */
[----:B------:R-:W-:Y:S01]  /*21e90*/  F2FP.BF16.F32.PACK_AB R121, R16, R15 ;  /* 0x0000000f1079723e */ /* 0x000fe200000010ff */
[----:B------:R-:W-:Y:S01]  /*21ea0*/  FFMA.FTZ R20, R20, R185, 1.1641532182693481445e-10 ;  /* 0x2f00000014147423 */ /* 0x000fe200000100b9 */
[----:B------:R-:W-:-:S04]  /*21eb0*/  F2FP.BF16.F32.PACK_AB R120, R14, R13 ;  /* 0x0000000d0e78723e */ /* 0x000fc800000010ff */
[----:B------:R-:W-:Y:S01]  /*21ec0*/  FSETP.GTU.FTZ.AND P6, PT, R20, R128, PT ;  /* 0x000000801400720b */ /* 0x000fe20003fdc000 */
[----:B------:R-:W-:-:S04]  /*21ed0*/  FMUL.FTZ R20, R43, R127 ;  /* 0x0000007f2b147220 */ /* 0x000fc80000410000 */
[----:B------:R-:W-:-:S05]  /*21ee0*/  FMUL.FTZ R20, R20, R129 ;  /* 0x0000008114147220 */ /* 0x000fca0000410000 */
[----:B------:R-:W-:Y:S02]  /*21ef0*/  FSEL R20, R20, RZ, !P6 ;  /* 0x000000ff14147208 */ /* 0x000fe40007000000 */
[----:B------:R-:W-:Y:S02]  /*21f00*/  PLOP3.LUT P6, PT, P6, PT, PT, 0x8, 0x80 ;  /* 0x000000000080781c */ /* 0x000fe400037ce170 */
[----:B--2---:R-:W-:-:S05]  /*21f10*/  SHF.L.U32 R21, R21, 0x10, RZ ;  /* 0x0000001015157819 */ /* 0x004fca00000006ff */
[----:B------:R-:W-:-:S05]  /*21f20*/  FMUL.FTZ R20, R21, R20 ;  /* 0x0000001415147220 */ /* 0x000fca0000410000 */
[----:B------:R-:W-:-:S07]  /*21f30*/  F2FP.BF16.F32.PACK_AB R123, R20, R23 ;  /* 0x00000017147b723e */ /* 0x000fce00000010ff */
.L_x_5936:
[----:B------:R-:W-:Y:S01]  /*21f40*/  IMAD.WIDE.U32 R24, R12, 0x10, R156 ;  /* 0x000000100c187825 */ /* 0x000fe200078e009c */
[----:B------:R-:W-:Y:S02]  /*21f50*/  SEL R21, RZ, 0x10000, !P5 ;  /* 0x00010000ff157807 */ /* 0x000fe40006800000 */
[----:B------:R-:W-:Y:S02]  /*21f60*/  SEL R23, RZ, 0x100, !P4 ;  /* 0x00000100ff177807 */ /* 0x000fe40006000000 */
[----:B------:R0:W-:Y:S01]  /*21f70*/  STG.E.128 desc[UR6][R24.64], R120 ;  /* 0x0000007818007986 */ /* 0x0001e2000c101d06 */
[----:B------:R-:W-:Y:S02]  /*21f80*/  LOP3.LUT P5, RZ, R6, 0x2, RZ, 0xc0, !PT ;  /* 0x0000000206ff7812 */ /* 0x000fe400078ac0ff */
[----:B0-----:R-:W-:Y:S01]  /*21f90*/  SEL R24, RZ, 0x1000000, !P6 ;  /* 0x01000000ff187807 */ /* 0x001fe20007000000 */
[----:B------:R-:W-:Y:S01]  /*21fa0*/  IMAD.WIDE.U32 R120, R12, 0x8, R154 ;  /* 0x000000080c787825 */ /* 0x000fe200078e009a */
[----:B------:R-:W-:-:S02]  /*21fb0*/  SEL R25, RZ, 0x100, !P5 ;  /* 0x00000100ff197807 */ /* 0x000fc40006800000 */
[----:B------:R-:W-:Y:S02]  /*21fc0*/  LOP3.LUT R24, R23, R24, R21, 0xfe, !PT ;  /* 0x0000001817187212 */ /* 0x000fe400078efe15 */
[----:B------:R-:W-:Y:S02]  /*21fd0*/  SEL R21, RZ, 0x1000000, !P2 ;  /* 0x01000000ff157807 */ /* 0x000fe40005000000 */
[----:B------:R-:W-:Y:S02]  /*21fe0*/  SEL R23, RZ, 0x10000, !P1 ;  /* 0x00010000ff177807 */ /* 0x000fe40004800000 */
[----:B------:R-:W-:Y:S02]  /*21ff0*/  LOP3.LUT P6, RZ, R6, 0x4, RZ, 0xc0, !PT ;  /* 0x0000000406ff7812 */ /* 0x000fe400078cc0ff */
[----:B------:R-:W-:Y:S02]  /*22000*/  LOP3.LUT R21, R25, R21, R23, 0xfe, !PT ;  /* 0x0000001519157212 */ /* 0x000fe400078efe17 */
[----:B------:R-:W-:-:S02]  /*22010*/  SEL R25, RZ, 0x1, !P3 ;  /* 0x00000001ff197807 */ /* 0x000fc40005800000 */
[----:B------:R-:W-:Y:S02]  /*22020*/  SEL R23, RZ, 0x1, !P6 ;  /* 0x00000001ff177807 */ /* 0x000fe40007000000 */
[----:B------:R-:W-:Y:S02]  /*22030*/  LOP3.LUT R25, R24, R25, RZ, 0xfc, !PT ;  /* 0x0000001918197212 */ /* 0x000fe400078efcff */
[----:B------:R-:W-:Y:S01]  /*22040*/  LOP3.LUT R24, R21, R23, RZ, 0xfc, !PT ;  /* 0x0000001715187212 */ /* 0x000fe200078efcff */
[----:B------:R-:W-:-:S04]  /*22050*/  VIADD R21, R26, 0xa0 ;  /* 0x000000a01a157836 */ /* 0x000fc80000000000 */
[----:B------:R0:W-:Y:S02]  /*22060*/  STG.E.64 desc[UR6][R120.64], R24 ;  /* 0x0000001878007986 */ /* 0x0001e4000c101b06 */
[----:B0-----:R-:W0:Y:S01]  /*22070*/  @P0 LDC.64 R24, c[0x0][0x3a0] ;  /* 0x0000e800ff180b82 */ /* 0x001e220000000a00 */
        /* <DEDUP_REMOVED lines=21> */
.L_x_5980:
        /* <DEDUP_REMOVED lines=12> */
.L_x_5982:
[----:B------:R-:W-:Y:S05]  /*22290*/  BSYNC.RECONVERGENT B1 ;  /* 0x0000000000017941 */ /* 0x000fea0003800200 */
.L_x_5981:
        /* <DEDUP_REMOVED lines=60> */
[----:B------:R-:W-:Y:S02]  /*22660*/  HFMA2 R25, -RZ, RZ, 0, 0 ;  /* 0x00000000ff197431 */ /* 0x000fe400000001ff */
[----:B------:R-:W-:-:S07]  /*22670*/  IMAD.MOV.U32 R23, RZ, RZ, R22 ;  /* 0x000000ffff177224 */ /* 0x000fce00078e0016 */
.L_x_5979:
[----:B------:R-:W-:Y:S05]  /*22680*/  BSYNC.RECONVERGENT B0 ;  /* 0x0000000000007941 */ /* 0x000fea0003800200 */
.L_x_5978:
        /* <DEDUP_REMOVED lines=16> */
[----:B------:R-:W-:-:S07]  /*22790*/  IMAD.MOV.U32 R23, RZ, RZ, R164 ;  /* 0x000000ffff177224 */ /* 0x000fce00078e00a4 */
        /* <DEDUP_REMOVED lines=10> */
.L_x_5985:
        /* <DEDUP_REMOVED lines=12> */
.L_x_5987:
[----:B------:R-:W-:Y:S05]  /*22900*/  BSYNC.RECONVERGENT B1 ;  /* 0x0000000000017941 */ /* 0x000fea0003800200 */
.L_x_5986:
        /* <DEDUP_REMOVED lines=62> */
.L_x_5984:
[----:B------:R-:W-:Y:S05]  /*22cf0*/  BSYNC.RECONVERGENT B0 ;  /* 0x0000000000007941 */ /* 0x000fea0003800200 */
.L_x_5983:
[----:B------:R-:W2:Y:S01]  /*22d00*/  LDL R43, [R1+0x4] ;  /* 0x00000400012b7983 */ /* 0x000ea20000100800 */
[----:B------:R-:W-:Y:S01]  /*22d10*/  I2FP.F32.U32 R23, R23 ;  /* 0x0000001700177245 */ /* 0x000fe20000201000 */
[----:B------:R-:W-:Y:S01]  /*22d20*/  BSSY.RECONVERGENT B0, `(.L_x_5988) ;  /* 0x0000065000007945 */ /* 0x000fe20003800200 */
[----:B------:R-:W-:Y:S02]  /*22d30*/  SHF.L.U32 R120, R120, 0x10, RZ ;  /* 0x0000001078787819 */ /* 0x000fe400000006ff */
[----:B------:R-:W-:Y:S01]  /*22d40*/  ISETP.NE.AND P2, PT, R24, 0x1, PT ;  /* 0x000000011800780c */ /* 0x000fe20003f45270 */
[----:B------:R-:W-:Y:S01]  /*22d50*/  FFMA.FTZ R23, R23, R185, 1.1641532182693481445e-10 ;  /* 0x2f00000017177423 */ /* 0x000fe200000100b9 */
[----:B------:R-:W-:Y:S01]  /*22d60*/  LOP3.LUT R6, R6, 0xfffffffd, RZ, 0xc0, !PT ;  /* 0xfffffffd06067812 */ /* 0x000fe200078ec0ff */
[----:B------:R-:W-:Y:S01]  /*22d70*/  FMUL.FTZ R25, R120, R127 ;  /* 0x0000007f78197220 */ /* 0x000fe20000410000 */
[----:B------:R-:W-:Y:S02]  /*22d80*/  HFMA2 R120, -RZ, RZ, 0, 1.1920928955078125e-07 ;  /* 0x00000002ff787431 */ /* 0x000fe400000001ff */
[----:B------:R-:W-:Y:S01]  /*22d90*/  FSETP.GTU.FTZ.AND P1, PT, R23, R128, PT ;  /* 0x000000801700720b */ /* 0x000fe20003f3c000 */
[----:B------:R-:W-:Y:S01]  /*22da0*/  FMUL.FTZ R25, R25, R129 ;  /* 0x0000008119197220 */ /* 0x000fe20000410000 */
[----:B------:R-:W-:-:S04]  /*22db0*/  PRMT R23, R44, 0x7632, R23 ;  /* 0x000076322c177816 */ /* 0x000fc80000000017 */
[----:B------:R-:W-:Y:S01]  /*22dc0*/  FSEL R25, R25, RZ, !P1 ;  /* 0x000000ff19197208 */ /* 0x000fe20004800000 */
[----:B------:R-:W-:Y:S01]  /*22dd0*/  IMAD.U32 R23, R23, 0x10000, RZ ;  /* 0x0001000017177824 */ /* 0x000fe200078e00ff */
[----:B------:R-:W-:-:S13]  /*22de0*/  PLOP3.LUT P1, PT, P1, PT, PT, 0x8, 0x80 ;  /* 0x000000000080781c */ /* 0x000fda0000f2e170 */
[----:B------:R-:W-:Y:S01]  /*22df0*/  @P1 LOP3.LUT R6, R6, 0x2, RZ, 0xfc, !PT ;  /* 0x0000000206061812 */ /* 0x000fe200078efcff */
        /* <DEDUP_REMOVED lines=12> */
.L_x_5990:
        /* <DEDUP_REMOVED lines=12> */
.L_x_5992:
[----:B------:R-:W-:Y:S05]  /*22f80*/  BSYNC.RECONVERGENT B1 ;  /* 0x0000000000017941 */ /* 0x000fea0003800200 */
.L_x_5991:
        /* <DEDUP_REMOVED lines=62> */
.L_x_5989:
[----:B------:R-:W-:Y:S05]  /*23370*/  BSYNC.RECONVERGENT B0 ;  /* 0x0000000000007941 */ /* 0x000fea0003800200 */
.L_x_5988:
[----:B------:R-:W-:Y:S01]  /*23380*/  I2FP.F32.U32 R24, R43 ;  /* 0x0000002b00187245 */ /* 0x000fe20000201000 */
[----:B------:R-:W-:Y:S01]  /*23390*/  IMAD.U32 R43, R45, 0x10000, RZ ;  /* 0x000100002d2b7824 */ /* 0x000fe200078e00ff */
[----:B------:R-:W-:Y:S01]  /*233a0*/  ISETP.NE.AND P2, PT, R120, 0x1, PT ;  /* 0x000000017800780c */ /* 0x000fe20003f45270 */
[----:B------:R-:W-:Y:S01]  /*233b0*/  BSSY.RECONVERGENT B0, `(.L_x_5993) ;  /* 0x0000061000007945 */ /* 0x000fe20003800200 */
[----:B------:R-:W-:Y:S01]  /*233c0*/  SHF.L.U32 R25, R65, 0x10, RZ ;  /* 0x0000001041197819 */ /* 0x000fe200000006ff */
[----:B------:R-:W-:-:S05]  /*233d0*/  FFMA.FTZ R24, R24, R185, 1.1641532182693481445e-10 ;  /* 0x2f00000018187423 */ /* 0x000fca00000100b9 */
[----:B------:R-:W-:Y:S01]  /*233e0*/  FSETP.GTU.FTZ.AND P1, PT, R24, R128, PT ;  /* 0x000000801800720b */ /* 0x000fe20003f3c000 */
[----:B------:R-:W-:-:S04]  /*233f0*/  IMAD.U32 R24, R121, 0x10000, RZ ;  /* 0x0001000079187824 */ /* 0x000fc800078e00ff */
[----:B------:R-:W-:-:S04]  /*23400*/  FMUL.FTZ R24, R24, R127 ;  /* 0x0000007f18187220 */ /* 0x000fc80000410000 */
[----:B------:R-:W-:-:S05]  /*23410*/  FMUL.FTZ R24, R24, R129 ;  /* 0x0000008118187220 */ /* 0x000fca0000410000 */
[----:B------:R-:W-:Y:S02]  /*23420*/  FSEL R24, R24, RZ, !P1 ;  /* 0x000000ff18187208 */ /* 0x000fe40004800000 */
        /* <DEDUP_REMOVED lines=14> */
.L_x_5995:
        /* <DEDUP_REMOVED lines=12> */
.L_x_5997:
[----:B------:R-:W-:Y:S05]  /*235d0*/  BSYNC.RECONVERGENT B1 ;  /* 0x0000000000017941 */ /* 0x000fea0003800200 */
.L_x_5996:
        /* <DEDUP_REMOVED lines=62> */
.L_x_5994:
[----:B------:R-:W-:Y:S05]  /*239c0*/  BSYNC.RECONVERGENT B0 ;  /* 0x0000000000007941 */ /* 0x000fea0003800200 */
.L_x_5993:
[----:B------:R-:W2:Y:S01]  /*239d0*/  LDL R120, [R1+0x8] ;  /* 0x0000080001787983 */ /* 0x000ea20000100800 */
[----:B------:R-:W-:Y:S01]  /*239e0*/  I2FP.F32.U32 R43, R43 ;  /* 0x0000002b002b7245 */ /* 0x000fe20000201000 */
[----:B------:R-:W-:Y:S01]  /*239f0*/  IMAD.U32 R25, R25, 0x10000, RZ ;  /* 0x0001000019197824 */ /* 0x000fe200078e00ff */
[----:B------:R-:W-:Y:S01]  /*23a00*/  ISETP.NE.AND P3, PT, R121, 0x1, PT ;  /* 0x000000017900780c */ /* 0x000fe20003f65270 */
[----:B------:R-:W-:Y:S02]  /*23a10*/  BSSY.RECONVERGENT B0, `(.L_x_5998) ;  /* 0x0000061000007945 */ /* 0x000fe40003800200 */
[----:B------:R-:W-:Y:S01]  /*23a20*/  FFMA.FTZ R43, R43, R185, 1.1641532182693481445e-10 ;  /* 0x2f0000002b2b7423 */ /* 0x000fe200000100b9 */
[----:B------:R-:W-:-:S04]  /*23a30*/  FMUL.FTZ R25, R25, R127 ;  /* 0x0000007f19197220 */ /* 0x000fc80000410000 */
        /* <DEDUP_REMOVED lines=19> */
.L_x_6000:
        /* <DEDUP_REMOVED lines=12> */
.L_x_6002:
[----:B------:R-:W-:Y:S05]  /*23c30*/  BSYNC.RECONVERGENT B1 ;  /* 0x0000000000017941 */ /* 0x000fea0003800200 */
.L_x_6001:
        /* <DEDUP_REMOVED lines=62> */
.L_x_5999:
[----:B------:R-:W-:Y:S05]  /*24020*/  BSYNC.RECONVERGENT B0 ;  /* 0x0000000000007941 */ /* 0x000fea0003800200 */
.L_x_5998:
        /* <DEDUP_REMOVED lines=8> */
[----:B------:R-:W-:-:S02]  /*240b0*/  FSETP.GTU.FTZ.AND P3, PT, R43, R128, PT ;  /* 0x000000802b00720b */ /* 0x000fc40003f7c000 */
[C---:B------:R-:W-:Y:S02]  /*240c0*/  SHF.L.U32 R43, R122.reuse, 0x10, RZ ;  /* 0x000000107a2b7819 */ /* 0x040fe400000006ff */
[----:B------:R-:W-:-:S03]  /*240d0*/  PRMT R122, R122, 0x7632, R122 ;  /* 0x000076327a7a7816 */ /* 0x000fc6000000007a */
[----:B------:R-:W-:-:S04]  /*240e0*/  FMUL.FTZ R43, R43, R127 ;  /* 0x0000007f2b2b7220 */ /* 0x000fc80000410000 */
[----:B------:R-:W-:-:S05]  /*240f0*/  FMUL.FTZ R43, R43, R129 ;  /* 0x000000812b2b7220 */ /* 0x000fca0000410000 */
[----:B------:R-:W-:Y:S02]  /*24100*/  FSEL R43, R43, RZ, !P3 ;  /* 0x000000ff2b2b7208 */ /* 0x000fe40005800000 */
[----:B------:R-:W-:-:S03]  /*24110*/  PLOP3.LUT P3, PT, P3, PT, PT, 0x8, 0x80 ;  /* 0x000000000080781c */ /* 0x000fc60001f6e170 */
[----:B------:R-:W-:Y:S01]  /*24120*/  FFMA.FTZ R43, R43, R121, R124 ;  /* 0x000000792b2b7223 */ /* 0x000fe2000001007c */
        /* <DEDUP_REMOVED lines=9> */
.L_x_6005:
        /* <DEDUP_REMOVED lines=12> */
.L_x_6007:
[----:B------:R-:W-:Y:S05]  /*24280*/  BSYNC.RECONVERGENT B1 ;  /* 0x0000000000017941 */ /* 0x000fea0003800200 */
.L_x_6006:
        /* <DEDUP_REMOVED lines=62> */
.L_x_6004:
[----:B------:R-:W-:Y:S05]  /*24670*/  BSYNC.RECONVERGENT B0 ;  /* 0x0000000000007941 */ /* 0x000fea0003800200 */
.L_x_6003:
        /* <DEDUP_REMOVED lines=10> */
[----:B------:R-:W-:Y:S02]  /*24720*/  SHF.L.U32 R120, R120, 0x10, RZ ;  /* 0x0000001078787819 */ /* 0x000fe400000006ff */
[----:B------:R-:W-:Y:S02]  /*24730*/  FSEL R121, R121, RZ, !P4 ;  /* 0x000000ff79797208 */ /* 0x000fe40006000000 */
[----:B------:R-:W-:Y:S01]  /*24740*/  PLOP3.LUT P4, PT, P4, PT, PT, 0x8, 0x80 ;  /* 0x000000000080781c */ /* 0x000fe2000278e170 */
[----:B--2---:R-:W-:-:S04]  /*24750*/  IMAD.U32 R122, R124, 0x10000, RZ ;  /* 0x000100007c7a7824 */ /* 0x004fc800078e00ff */
        /* <DEDUP_REMOVED lines=13> */
.L_x_6010:
        /* <DEDUP_REMOVED lines=12> */
.L_x_6012:
[----:B------:R-:W-:Y:S05]  /*248f0*/  BSYNC.RECONVERGENT B1 ;  /* 0x0000000000017941 */ /* 0x000fea0003800200 */
.L_x_6011:
        /* <DEDUP_REMOVED lines=62> */
.L_x_6009:
[----:B------:R-:W-:Y:S05]  /*24ce0*/  BSYNC.RECONVERGENT B0 ;  /* 0x0000000000007941 */ /* 0x000fea0003800200 */
.L_x_6008:
[----:B------:R-:W-:Y:S01]  /*24cf0*/  I2FP.F32.U32 R121, R121 ;  /* 0x0000007900797245 */ /* 0x000fe20000201000 */
[----:B------:R-:W-:Y:S01]  /*24d00*/  IMAD.U32 R126, R47, 0x10000, RZ ;  /* 0x000100002f7e7824 */ /* 0x000fe200078e00ff */
[----:B------:R-:W-:Y:S01]  /*24d10*/  ISETP.NE.AND P6, PT, R122, 0x1, PT ;  /* 0x000000017a00780c */ /* 0x000fe20003fc5270 */
[----:B------:R-:W-:Y:S01]  /*24d20*/  BSSY.RECONVERGENT B0, `(.L_x_6013) ;  /* 0x0000064000007945 */ /* 0x000fe20003800200 */
[----:B------:R-:W-:Y:S02]  /*24d30*/  IMAD.MOV.U32 R134, RZ, RZ, 0x2 ;  /* 0x00000002ff867424 */ /* 0x000fe400078e00ff */
[----:B------:R-:W-:-:S05]  /*24d40*/  FFMA.FTZ R121, R121, R185, 1.1641532182693481445e-10 ;  /* 0x2f00000079797423 */ /* 0x000fca00000100b9 */
[----:B------:R-:W-:Y:S01]  /*24d50*/  FSETP.GTU.FTZ.AND P5, PT, R121, R128, PT ;  /* 0x000000807900720b */ /* 0x000fe20003fbc000 */
[----:B------:R-:W-:-:S04]  /*24d60*/  IMAD.U32 R121, R123, 0x10000, RZ ;  /* 0x000100007b797824 */ /* 0x000fc800078e00ff */
[----:B------:R-:W-:-:S04]  /*24d70*/  FMUL.FTZ R121, R121, R127 ;  /* 0x0000007f79797220 */ /* 0x000fc80000410000 */
[----:B------:R-:W-:-:S05]  /*24d80*/  FMUL.FTZ R121, R121, R129 ;  /* 0x0000008179797220 */ /* 0x000fca0000410000 */
[----:B------:R-:W-:Y:S02]  /*24d90*/  FSEL R125, R121, RZ, !P5 ;  /* 0x000000ff797d7208 */ /* 0x000fe40006800000 */
[----:B------:R-:W-:Y:S02]  /*24da0*/  SHF.L.U32 R121, R67, 0x10, RZ ;  /* 0x0000001043797819 */ /* 0x000fe400000006ff */
[----:B------:R-:W-:-:S03]  /*24db0*/  PLOP3.LUT P5, PT, P5, PT, PT, 0x8, 0x80 ;  /* 0x000000000080781c */ /* 0x000fc60002fae170 */
[----:B------:R-:W-:Y:S01]  /*24dc0*/  FFMA.FTZ R125, R125, R121, R126 ;  /* 0x000000797d7d7223 */ /* 0x000fe2000001007e */
        /* <DEDUP_REMOVED lines=11> */
.L_x_6015:
        /* <DEDUP_REMOVED lines=15> */
.L_x_6017:
[----:B------:R-:W-:Y:S05]  /*24f70*/  BSYNC.RECONVERGENT B1 ;  /* 0x0000000000017941 */ /* 0x000fea0003800200 */
.L_x_6016:
        /* <DEDUP_REMOVED lines=62> */
.L_x_6014:
[----:B------:R-:W-:Y:S05]  /*25360*/  BSYNC.RECONVERGENT B0 ;  /* 0x0000000000007941 */ /* 0x000fea0003800200 */
.L_x_6013:
[----:B------:R-:W2:Y:S01]  /*25370*/  LDL R123, [R1+0x10] ;  /* 0x00001000017b7983 */ /* 0x000ea20000100800 */
[----:B------:R-:W-:Y:S01]  /*25380*/  I2FP.F32.U32 R122, R126 ;  /* 0x0000007e007a7245 */ /* 0x000fe20000201000 */
[----:B------:R-:W-:Y:S01]  /*25390*/  IMAD.U32 R121, R121, 0x10000, RZ ;  /* 0x0001000079797824 */ /* 0x000fe200078e00ff */
[----:B------:R-:W-:-:S03]  /*253a0*/  PRMT R126, R47, 0x7632, R126 ;  /* 0x000076322f7e7816 */ /* 0x000fc6000000007e */
[----:B------:R-:W-:Y:S01]  /*253b0*/  FFMA.FTZ R122, R122, R185, 1.1641532182693481445e-10 ;  /* 0x2f0000007a7a7423 */ /* 0x000fe200000100b9 */
[----:B------:R-:W-:Y:S01]  /*253c0*/  FMUL.FTZ R121, R121, R127 ;  /* 0x0000007f79797220 */ /* 0x000fe20000410000 */
[----:B------:R-:W-:-:S03]  /*253d0*/  IMAD.U32 R126, R126, 0x10000, RZ ;  /* 0x000100007e7e7824 */ /* 0x000fc600078e00ff */
[----:B------:R-:W-:Y:S01]  /*253e0*/  FMUL.FTZ R121, R121, R129 ;  /* 0x0000008179797220 */ /* 0x000fe20000410000 */
[----:B------:R-:W-:-:S04]  /*253f0*/  FSETP.GTU.FTZ.AND P6, PT, R122, R128, PT ;  /* 0x000000807a00720b */ /* 0x000fc80003fdc000 */
[----:B------:R-:W-:Y:S02]  /*25400*/  FSEL R121, R121, RZ, !P6 ;  /* 0x000000ff79797208 */ /* 0x000fe40007000000 */
[----:B------:R-:W-:Y:S02]  /*25410*/  PLOP3.LUT P6, PT, P6, PT, PT, 0x8, 0x80 ;  /* 0x000000000080781c */ /* 0x000fe400037ce170 */
[----:B--2---:R-:W-:-:S05]  /*25420*/  SHF.L.U32 R122, R123, 0x10, RZ ;  /* 0x000000107b7a7819 */ /* 0x004fca00000006ff */
[----:B------:R-:W-:Y:S01]  /*25430*/  FFMA.FTZ R126, R121, R122, R126 ;  /* 0x0000007a797e7223 */ /* 0x000fe2000001007e */
[----:B------:R-:W-:Y:S02]  /*25440*/  F2FP.BF16.F32.PACK_AB R122, R120, R43 ;  /* 0x0000002b787a723e */ /* 0x000fe400000010ff */
[----:B------:R-:W-:Y:S02]  /*25450*/  F2FP.BF16.F32.PACK_AB R121, R25, R24 ;  /* 0x000000181979723e */ /* 0x000fe400000010ff */
[----:B------:R-:W-:Y:S02]  /*25460*/  F2FP.BF16.F32.PACK_AB R120, R23, R22 ;  /* 0x000000161778723e */ /* 0x000fe400000010ff */
[----:B------:R-:W-:Y:S01]  /*25470*/  F2FP.BF16.F32.PACK_AB R123, R126, R125 ;  /* 0x0000007d7e7b723e */ /* 0x000fe200000010ff */
[----:B------:R-:W-:Y:S06]  /*25480*/  BRA `(.L_x_6018) ;  /* 0x0000003000bc7947 */ /* 0x000fec0003800000 */
.L_x_5977:
        /* <DEDUP_REMOVED lines=16> */
.L_x_6021:
        /* <DEDUP_REMOVED lines=12> */
.L_x_6023:
[----:B------:R-:W-:Y:S05]  /*25650*/  BSYNC.RECONVERGENT B1 ;  /* 0x0000000000017941 */ /* 0x000fea0003800200 */
.L_x_6022:
        /* <DEDUP_REMOVED lines=60> */
[----:B------:R-:W-:Y:S01]  /*25a20*/  IMAD.MOV.U32 R25, RZ, RZ, RZ ;  /* 0x000000ffff197224 */ /* 0x000fe200078e00ff */
[----:B------:R-:W-:-:S07]  /*25a30*/  MOV R164, R24 ;  /* 0x0000001800a47202 */ /* 0x000fce0000000f00 */
.L_x_6020:
[----:B------:R-:W-:Y:S05]  /*25a40*/  BSYNC.RECONVERGENT B0 ;  /* 0x0000000000007941 */ /* 0x000fea0003800200 */
.L_x_6019:
[----:B------:R-:W-:Y:S01]  /*25a50*/  I2FP.F32.U32 R22, R23 ;  /* 0x0000001700167245 */ /* 0x000fe20000201000 */
[----:B------:R-:W-:Y:S01]  /*25a60*/  IMAD.U32 R23, R64, 0x10000, RZ ;  /* 0x0001000040177824 */ /* 0x000fe200078e00ff */
[----:B------:R-:W-:Y:S01]  /*25a70*/  ISETP.NE.AND P2, PT, R25, 0x1, PT ;  /* 0x000000011900780c */ /* 0x000fe20003f45270 */
[----:B------:R-:W-:Y:S01]  /*25a80*/  BSSY.RECONVERGENT B0, `(.L_x_6024) ;  /* 0x0000062000007945 */ /* 0x000fe20003800200 */
[----:B------:R-:W-:Y:S01]  /*25a90*/  LOP3.LUT R6, R6, 0xfffffffb, RZ, 0xc0, !PT ;  /* 0xfffffffb06067812 */ /* 0x000fe200078ec0ff */
[----:B------:R-:W-:Y:S01]  /*25aa0*/  FFMA.FTZ R22, R22, R185, 1.1641532182693481445e-10 ;  /* 0x2f00000016167423 */ /* 0x000fe200000100b9 */
[----:B------:R-:W-:-:S04]  /*25ab0*/  IMAD.MOV.U32 R24, RZ, RZ, 0x2 ;  /* 0x00000002ff187424 */ /* 0x000fc800078e00ff */
[----:B------:R-:W-:Y:S02]  /*25ac0*/  FSETP.GTU.FTZ.AND P1, PT, R22, R128, PT ;  /* 0x000000801600720b */ /* 0x000fe40003f3c000 */
[C---:B-----5:R-:W-:Y:S02]  /*25ad0*/  SHF.L.U32 R22, R120.reuse, 0x10, RZ ;  /* 0x0000001078167819 */ /* 0x060fe400000006ff */
[----:B------:R-:W-:-:S03]  /*25ae0*/  PRMT R120, R120, 0x7632, R120 ;  /* 0x0000763278787816 */ /* 0x000fc60000000078 */
[----:B------:R-:W-:-:S04]  /*25af0*/  FMUL.FTZ R22, R22, R127 ;  /* 0x0000007f16167220 */ /* 0x000fc80000410000 */
[----:B------:R-:W-:-:S05]  /*25b00*/  FMUL.FTZ R22, R22, R129 ;  /* 0x0000008116167220 */ /* 0x000fca0000410000 */
[----:B------:R-:W-:Y:S02]  /*25b10*/  FSEL R22, R22, RZ, !P1 ;  /* 0x000000ff16167208 */ /* 0x000fe40004800000 */
[----:B------:R-:W-:-:S03]  /*25b20*/  PLOP3.LUT P1, PT, P1, PT, PT, 0x8, 0x80 ;  /* 0x000000000080781c */ /* 0x000fc60000f2e170 */
[----:B------:R-:W-:Y:S01]  /*25b30*/  FMUL.FTZ R22, R23, R22 ;  /* 0x0000001617167220 */ /* 0x000fe20000410000 */
[----:B------:R-:W-:-:S09]  /*25b40*/  MOV R23, R164 ;  /* 0x000000a400177202 */ /* 0x000fd20000000f00 */
        /* <DEDUP_REMOVED lines=10> */
.L_x_6026:
        /* <DEDUP_REMOVED lines=12> */
.L_x_6028:
[----:B------:R-:W-:Y:S05]  /*25cb0*/  BSYNC.RECONVERGENT B1 ;  /* 0x0000000000017941 */ /* 0x000fea0003800200 */
.L_x_6027:
        /* <DEDUP_REMOVED lines=62> */
.L_x_6025:
[----:B------:R-:W-:Y:S05]  /*260a0*/  BSYNC.RECONVERGENT B0 ;  /* 0x0000000000007941 */ /* 0x000fea0003800200 */
.L_x_6024:
[----:B------:R-:W2:Y:S01]  /*260b0*/  LDL R25, [R1+0x4] ;  /* 0x0000040001197983 */ /* 0x000ea20000100800 */
[----:B------:R-:W-:Y:S01]  /*260c0*/  I2FP.F32.U32 R23, R23 ;  /* 0x0000001700177245 */ /* 0x000fe20000201000 */
[----:B------:R-:W-:Y:S01]  /*260d0*/  IMAD.U32 R120, R120, 0x10000, RZ ;  /* 0x0001000078787824 */ /* 0x000fe200078e00ff */
[----:B------:R-:W-:Y:S01]  /*260e0*/  ISETP.NE.AND P2, PT, R24, 0x1, PT ;  /* 0x000000011800780c */ /* 0x000fe20003f45270 */
[----:B------:R-:W-:Y:S01]  /*260f0*/  BSSY.RECONVERGENT B0, `(.L_x_6029) ;  /* 0x0000061000007945 */ /* 0x000fe20003800200 */
[----:B------:R-:W-:Y:S01]  /*26100*/  LOP3.LUT R6, R6, 0xfffffffd, RZ, 0xc0, !PT ;  /* 0xfffffffd06067812 */ /* 0x000fe200078ec0ff */
[----:B------:R-:W-:Y:S01]  /*26110*/  FFMA.FTZ R23, R23, R185, 1.1641532182693481445e-10 ;  /* 0x2f00000017177423 */ /* 0x000fe200000100b9 */
[----:B------:R-:W-:Y:S01]  /*26120*/  FMUL.FTZ R120, R120, R127 ;  /* 0x0000007f78787220 */ /* 0x000fe20000410000 */
[----:B------:R-:W-:-:S03]  /*26130*/  IMAD.MOV.U32 R43, RZ, RZ, R164 ;  /* 0x000000ffff2b7224 */ /* 0x000fc600078e00a4 */
[----:B------:R-:W-:Y:S01]  /*26140*/  FSETP.GTU.FTZ.AND P1, PT, R23, R128, PT ;  /* 0x000000801700720b */ /* 0x000fe20003f3c000 */
[----:B------:R-:W-:Y:S01]  /*26150*/  FMUL.FTZ R23, R120, R129 ;  /* 0x0000008178177220 */ /* 0x000fe20000410000 */
[----:B------:R-:W-:-:S04]  /*26160*/  HFMA2 R120, -RZ, RZ, 0, 1.1920928955078125e-07 ;  /* 0x00000002ff787431 */ /* 0x000fc800000001ff */
[----:B------:R-:W-:Y:S02]  /*26170*/  FSEL R23, R23, RZ, !P1 ;  /* 0x000000ff17177208 */ /* 0x000fe40004800000 */
[----:B------:R-:W-:-:S13]  /*26180*/  PLOP3.LUT P1, PT, P1, PT, PT, 0x8, 0x80 ;  /* 0x000000000080781c */ /* 0x000fda0000f2e170 */
[----:B------:R-:W-:Y:S01]  /*26190*/  @P1 LOP3.LUT R6, R6, 0x2, RZ, 0xfc, !PT ;  /* 0x0000000206061812 */ /* 0x000fe200078efcff */
[----:B--2---:R-:W-:-:S04]  /*261a0*/  IMAD.U32 R25, R25, 0x10000, RZ ;  /* 0x0001000019197824 */ /* 0x004fc800078e00ff */
[----:B------:R-:W-:Y:S01]  /*261b0*/  FMUL.FTZ R23, R25, R23 ;  /* 0x0000001719177220 */ /* 0x000fe20000410000 */
        /* <DEDUP_REMOVED lines=9> */
.L_x_6031:
        /* <DEDUP_REMOVED lines=12> */
.L_x_6033:
[----:B------:R-:W-:Y:S05]  /*26310*/  BSYNC.RECONVERGENT B1 ;  /* 0x0000000000017941 */ /* 0x000fea0003800200 */
.L_x_6032:
        /* <DEDUP_REMOVED lines=62> */
.L_x_6030:
[----:B------:R-:W-:Y:S05]  /*26700*/  BSYNC.RECONVERGENT B0 ;  /* 0x0000000000007941 */ /* 0x000fea0003800200 */
.L_x_6029:
        /* <DEDUP_REMOVED lines=24> */
.L_x_6036:
        /* <DEDUP_REMOVED lines=12> */
.L_x_6038:
[----:B------:R-:W-:Y:S05]  /*26950*/  BSYNC.RECONVERGENT B1 ;  /* 0x0000000000017941 */ /* 0x000fea0003800200 */
.L_x_6037:
        /* <DEDUP_REMOVED lines=62> */
.L_x_6035:
[----:B------:R-:W-:Y:S05]  /*26d40*/  BSYNC.RECONVERGENT B0 ;  /* 0x0000000000007941 */ /* 0x000fea0003800200 */
.L_x_6034:
        /* <DEDUP_REMOVED lines=24> */
.L_x_6041:
        /* <DEDUP_REMOVED lines=12> */
.L_x_6043:
[----:B------:R-:W-:Y:S05]  /*26f90*/  BSYNC.RECONVERGENT B1 ;  /* 0x0000000000017941 */ /* 0x000fea0003800200 */
.L_x_6042:
        /* <DEDUP_REMOVED lines=62> */
.L_x_6040:
[----:B------:R-:W-:Y:S05]  /*27380*/  BSYNC.RECONVERGENT B0 ;  /* 0x0000000000007941 */ /* 0x000fea0003800200 */
.L_x_6039:
[----:B------:R-:W-:Y:S01]  /*27390*/  I2FP.F32.U32 R43, R43 ;  /* 0x0000002b002b7245 */ /* 0x000fe20000201000 */
[----:B------:R-:W-:Y:S01]  /*273a0*/  IMAD.U32 R121, R66, 0x10000, RZ ;  /* 0x0001000042797824 */ /* 0x000fe200078e00ff */
[----:B------:R-:W-:Y:S01]  /*273b0*/  ISETP.NE.AND P4, PT, R120, 0x1, PT ;  /* 0x000000017800780c */ /* 0x000fe20003f85270 */
[----:B------:R-:W-:Y:S01]  /*273c0*/  BSSY.RECONVERGENT B0, `(.L_x_6044) ;  /* 0x0000060000007945 */ /* 0x000fe20003800200 */
[----:B------:R-:W-:Y:S02]  /*273d0*/  HFMA2 R126, -RZ, RZ, 0, 1.1920928955078125e-07 ;  /* 0x00000002ff7e7431 */ /* 0x000fe400000001ff */
        /* <DEDUP_REMOVED lines=19> */
.L_x_6046:
        /* <DEDUP_REMOVED lines=12> */
.L_x_6048:
[----:B------:R-:W-:Y:S05]  /*275d0*/  BSYNC.RECONVERGENT B1 ;  /* 0x0000000000017941 */ /* 0x000fea0003800200 */
.L_x_6047:
        /* <DEDUP_REMOVED lines=62> */
.L_x_6045:
[----:B------:R-:W-:Y:S05]  /*279c0*/  BSYNC.RECONVERGENT B0 ;  /* 0x0000000000007941 */ /* 0x000fea0003800200 */
.L_x_6044:
        /* <DEDUP_REMOVED lines=9> */
[----:B------:R-:W-:-:S04]  /*27a60*/  IMAD.MOV.U32 R122, RZ, RZ, 0x2 ;  /* 0x00000002ff7a7424 */ /* 0x000fc800078e00ff */
[----:B------:R-:W-:Y:S02]  /*27a70*/  FSEL R120, R120, RZ, !P4 ;  /* 0x000000ff78787208 */ /* 0x000fe40006000000 */
[----:B------:R-:W-:Y:S02]  /*27a80*/  PLOP3.LUT P4, PT, P4, PT, PT, 0x8, 0x80 ;  /* 0x000000000080781c */ /* 0x000fe4000278e170 */
[----:B--2---:R-:W-:-:S05]  /*27a90*/  SHF.L.U32 R121, R121, 0x10, RZ ;  /* 0x0000001079797819 */ /* 0x004fca00000006ff */
        /* <DEDUP_REMOVED lines=12> */
.L_x_6051:
        /* <DEDUP_REMOVED lines=12> */
.L_x_6053:
[----:B------:R-:W-:Y:S05]  /*27c20*/  BSYNC.RECONVERGENT B1 ;  /* 0x0000000000017941 */ /* 0x000fea0003800200 */
.L_x_6052:
        /* <DEDUP_REMOVED lines=62> */
.L_x_6050:
[----:B------:R-:W-:Y:S05]  /*28010*/  BSYNC.RECONVERGENT B0 ;  /* 0x0000000000007941 */ /* 0x000fea0003800200 */
.L_x_6049:
[----:B------:R-:W-:Y:S01]  /*28020*/  I2FP.F32.U32 R121, R121 ;  /* 0x0000007900797245 */ /* 0x000fe20000201000 */
[----:B------:R-:W-:Y:S01]  /*28030*/  BSSY.RECONVERGENT B0, `(.L_x_6054) ;  /* 0x0000065000007945 */ /* 0x000fe20003800200 */
[----:B------:R-:W-:Y:S01]  /*28040*/  ISETP.NE.AND P6, PT, R122, 0x1, PT ;  /* 0x000000017a00780c */ /* 0x000fe20003fc5270 */
[----:B------:R-:W-:Y:S02]  /*28050*/  HFMA2 R134, -RZ, RZ, 0, 1.1920928955078125e-07 ;  /* 0x00000002ff867431 */ /* 0x000fe400000001ff */
[----:B------:R-:W-:Y:S02]  /*28060*/  IMAD.MOV.U32 R126, RZ, RZ, R164 ;  /* 0x000000ffff7e7224 */ /* 0x000fe400078e00a4 */
        /* <DEDUP_REMOVED lines=8> */
[----:B------:R-:W-:Y:S01]  /*280f0*/  FMUL.FTZ R125, R121, R125 ;  /* 0x0000007d797d7220 */ /* 0x000fe20000410000 */
[----:B------:R-:W-:Y:S01]  /*28100*/  PRMT R121, R123, 0x7632, R121 ;  /* 0x000076327b797816 */ /* 0x000fe20000000079 */
        /* <DEDUP_REMOVED lines=9> */
.L_x_6056:
        /* <DEDUP_REMOVED lines=15> */
.L_x_6058:
[----:B------:R-:W-:Y:S05]  /*28290*/  BSYNC.RECONVERGENT B1 ;  /* 0x0000000000017941 */ /* 0x000fea0003800200 */
.L_x_6057:
        /* <DEDUP_REMOVED lines=62> */
.L_x_6055:
[----:B------:R-:W-:Y:S05]  /*28680*/  BSYNC.RECONVERGENT B0 ;  /* 0x0000000000007941 */ /* 0x000fea0003800200 */
.L_x_6054:
[----:B------:R-:W2:Y:S01]  /*28690*/  LDL R130, [R1+0x10] ;  /* 0x0000100001827983 */ /* 0x000ea20000100800 */
        /* <DEDUP_REMOVED lines=8> */
[----:B------:R-:W-:Y:S02]  /*28720*/  F2FP.BF16.F32.PACK_AB R121, R25, R24 ;  /* 0x000000181979723e */ /* 0x000fe400000010ff */
[----:B------:R-:W-:Y:S02]  /*28730*/  PLOP3.LUT P6, PT, P6, PT, PT, 0x8, 0x80 ;  /* 0x000000000080781c */ /* 0x000fe400037ce170 */
[----:B------:R-:W-:-:S02]  /*28740*/  F2FP.BF16.F32.PACK_AB R120, R23, R22 ;  /* 0x000000161778723e */ /* 0x000fc400000010ff */
[----:B--2---:R-:W-:-:S05]  /*28750*/  SHF.L.U32 R126, R130, 0x10, RZ ;  /* 0x00000010827e7819 */ /* 0x004fca00000006ff */
[----:B------:R-:W-:-:S05]  /*28760*/  FMUL.FTZ R126, R126, R123 ;  /* 0x0000007b7e7e7220 */ /* 0x000fca0000410000 */
[----:B------:R-:W-:-:S07]  /*28770*/  F2FP.BF16.F32.PACK_AB R123, R126, R125 ;  /* 0x0000007d7e7b723e */ /* 0x000fce00000010ff */
.L_x_6018:
        /* <DEDUP_REMOVED lines=41> */
.L_x_6062:
        /* <DEDUP_REMOVED lines=12> */
.L_x_6064:
[----:B------:R-:W-:Y:S05]  /*28ad0*/  BSYNC.RECONVERGENT B1 ;  /* 0x0000000000017941 */ /* 0x000fea0003800200 */
.L_x_6063:
        /* <DEDUP_REMOVED lines=60> */
[----:B------:R-:W-:Y:S01]  /*28ea0*/  LOP3.LUT R167, R134, UR15, R133, 0x96, !PT ;  /* 0x0000000f86a77c12 */ /* 0x000fe2000f8e9685 */
[----:B------:R-:W-:-:S07]  /*28eb0*/  IMAD.MOV.U32 R133, RZ, RZ, R131 ;  /* 0x000000ffff857224 */ /* 0x000fce00078e0083 */
.L_x_6061:
[----:B------:R-:W-:Y:S05]  /*28ec0*/  BSYNC.RECONVERGENT B0 ;  /* 0x0000000000007941 */ /* 0x000fea0003800200 */
.L_x_6060:
[----:B------:R-:W-:Y:S01]  /*28ed0*/  I2FP.F32.U32 R131, R133 ;  /* 0x0000008500837245 */ /* 0x000fe20000201000 */
[----:B------:R-:W-:Y:S01]  /*28ee0*/  IMAD.U32 R133, R60, 0x10000, RZ ;  /* 0x000100003c857824 */ /* 0x000fe200078e00ff */
[----:B------:R-:W-:Y:S01]  /*28ef0*/  ISETP.NE.AND P2, PT, R132, 0x1, PT ;  /* 0x000000018400780c */ /* 0x000fe20003f45270 */
[----:B------:R-:W-:Y:S01]  /*28f00*/  BSSY.RECONVERGENT B0, `(.L_x_6065) ;  /* 0x0000063000007945 */ /* 0x000fe20003800200 */
[----:B-----5:R-:W-:Y:S01]  /*28f10*/  SHF.L.U32 R134, R44, 0x10, RZ ;  /* 0x000000102c867819 */ /* 0x020fe200000006ff */
[----:B------:R-:W-:Y:S01]  /*28f20*/  FFMA.FTZ R131, R131, R185, 1.1641532182693481445e-10 ;  /* 0x2f00000083837423 */ /* 0x000fe200000100b9 */
[----:B------:R-:W-:Y:S01]  /*28f30*/  LOP3.LUT R6, R6, 0xfffffffb, RZ, 0xc0, !PT ;  /* 0xfffffffb06067812 */ /* 0x000fe200078ec0ff */
[----:B------:R-:W-:Y:S02]  /*28f40*/  IMAD.MOV.U32 R136, RZ, RZ, 0x2 ;  /* 0x00000002ff887424 */ /* 0x000fe400078e00ff */
[----:B------:R-:W-:Y:S01]  /*28f50*/  IMAD.MOV.U32 R135, RZ, RZ, R164 ;  /* 0x000000ffff877224 */ /* 0x000fe200078e00a4 */
[----:B------:R-:W-:Y:S01]  /*28f60*/  FSETP.GTU.FTZ.AND P1, PT, R131, R128, PT ;  /* 0x000000808300720b */ /* 0x000fe20003f3c000 */
[C---:B------:R-:W-:Y:S01]  /*28f70*/  IMAD.U32 R131, R120.reuse, 0x10000, RZ ;  /* 0x0001000078837824 */ /* 0x040fe200078e00ff */
[----:B------:R-:W-:-:S03]  /*28f80*/  PRMT R120, R120, 0x7632, R120 ;  /* 0x0000763278787816 */ /* 0x000fc60000000078 */
[----:B------:R-:W-:-:S04]  /*28f90*/  FMUL.FTZ R131, R131, R127 ;  /* 0x0000007f83837220 */ /* 0x000fc80000410000 */
[----:B------:R-:W-:-:S05]  /*28fa0*/  FMUL.FTZ R131, R131, R129 ;  /* 0x0000008183837220 */ /* 0x000fca0000410000 */
[----:B------:R-:W-:Y:S02]  /*28fb0*/  FSEL R131, R131, RZ, !P1 ;  /* 0x000000ff83837208 */ /* 0x000fe40004800000 */
[----:B------:R-:W-:-:S03]  /*28fc0*/  PLOP3.LUT P1, PT, P1, PT, PT, 0x8, 0x80 ;  /* 0x000000000080781c */ /* 0x000fc60000f2e170 */
[----:B------:R-:W-:-:S10]  /*28fd0*/  FFMA.FTZ R131, R131, R133, R134 ;  /* 0x0000008583837223 */ /* 0x000fd40000010086 */
        /* <DEDUP_REMOVED lines=10> */
.L_x_6067:
        /* <DEDUP_REMOVED lines=12> */
.L_x_6069:
[----:B------:R-:W-:Y:S05]  /*29140*/  BSYNC.RECONVERGENT B1 ;  /* 0x0000000000017941 */ /* 0x000fea0003800200 */
.L_x_6068:
        /* <DEDUP_REMOVED lines=62> */
.L_x_6066:
[----:B------:R-:W-:Y:S05]  /*29530*/  BSYNC.RECONVERGENT B0 ;  /* 0x0000000000007941 */ /* 0x000fea0003800200 */
.L_x_6065:
[----:B------:R-:W2:Y:S01]  /*29540*/  LDL R133, [R1+0x14] ;  /* 0x0000140001857983 */ /* 0x000ea20000100800 */
[----:B------:R-:W-:Y:S01]  /*29550*/  I2FP.F32.U32 R132, R135 ;  /* 0x0000008700847245 */ /* 0x000fe20000201000 */
[----:B------:R-:W-:Y:S01]  /*29560*/  BSSY.RECONVERGENT B0, `(.L_x_6070) ;  /* 0x0000066000007945 */ /* 0x000fe20003800200 */
[----:B------:R-:W-:Y:S01]  /*29570*/  SHF.L.U32 R120, R120, 0x10, RZ ;  /* 0x0000001078787819 */ /* 0x000fe200000006ff */
[----:B------:R-:W-:Y:S01]  /*29580*/  HFMA2 R134, -RZ, RZ, 0, 1.1920928955078125e-07 ;  /* 0x00000002ff867431 */ /* 0x000fe200000001ff */
[----:B------:R-:W-:Y:S01]  /*29590*/  ISETP.NE.AND P2, PT, R136, 0x1, PT ;  /* 0x000000018800780c */ /* 0x000fe20003f45270 */
[----:B------:R-:W-:Y:S01]  /*295a0*/  FFMA.FTZ R132, R132, R185, 1.1641532182693481445e-10 ;  /* 0x2f00000084847423 */ /* 0x000fe200000100b9 */
[----:B------:R-:W-:Y:S01]  /*295b0*/  LOP3.LUT R6, R6, 0xfffffffd, RZ, 0xc0, !PT ;  /* 0xfffffffd06067812 */ /* 0x000fe200078ec0ff */
[----:B------:R-:W-:-:S03]  /*295c0*/  FMUL.FTZ R120, R120, R127 ;  /* 0x0000007f78787220 */ /* 0x000fc60000410000 */
        /* <DEDUP_REMOVED lines=20> */
.L_x_6072:
        /* <DEDUP_REMOVED lines=12> */
.L_x_6074:
[----:B------:R-:W-:Y:S05]  /*297d0*/  BSYNC.RECONVERGENT B1 ;  /* 0x0000000000017941 */ /* 0x000fea0003800200 */
.L_x_6073:
        /* <DEDUP_REMOVED lines=62> */
.L_x_6071:
[----:B------:R-:W-:Y:S05]  /*29bc0*/  BSYNC.RECONVERGENT B0 ;  /* 0x0000000000007941 */ /* 0x000fea0003800200 */
.L_x_6070:
        /* <DEDUP_REMOVED lines=25> */
.L_x_6077:
        /* <DEDUP_REMOVED lines=12> */
.L_x_6079:
[----:B------:R-:W-:Y:S05]  /*29e20*/  BSYNC.RECONVERGENT B1 ;  /* 0x0000000000017941 */ /* 0x000fea0003800200 */
.L_x_6078:
        /* <DEDUP_REMOVED lines=62> */
.L_x_6076:
[----:B------:R-:W-:Y:S05]  /*2a210*/  BSYNC.RECONVERGENT B0 ;  /* 0x0000000000007941 */ /* 0x000fea0003800200 */
.L_x_6075:
        /* <DEDUP_REMOVED lines=27> */
.L_x_6082:
        /* <DEDUP_REMOVED lines=12> */
.L_x_6084:
[----:B------:R-:W-:Y:S05]  /*2a490*/  BSYNC.RECONVERGENT B1 ;  /* 0x0000000000017941 */ /* 0x000fea0003800200 */
.L_x_6083:
        /* <DEDUP_REMOVED lines=62> */
.L_x_6081:
[----:B------:R-:W-:Y:S05]  /*2a880*/  BSYNC.RECONVERGENT B0 ;  /* 0x0000000000007941 */ /* 0x000fea0003800200 */
.L_x_6080:
[----:B------:R-:W-:Y:S01]  /*2a890*/  I2FP.F32.U32 R135, R135 ;  /* 0x0000008700877245 */ /* 0x000fe20000201000 */
[----:B------:R-:W-:Y:S01]  /*2a8a0*/  IMAD.U32 R138, R46, 0x10000, RZ ;  /* 0x000100002e8a7824 */ /* 0x000fe200078e00ff */
[----:B------:R-:W-:Y:S01]  /*2a8b0*/  ISETP.NE.AND P4, PT, R136, 0x1, PT ;  /* 0x000000018800780c */ /* 0x000fe20003f85270 */
[----:B------:R-:W-:Y:S01]  /*2a8c0*/  BSSY.RECONVERGENT B0, `(.L_x_6085) ;  /* 0x0000061000007945 */ /* 0x000fe20003800200 */
[----:B------:R-:W-:Y:S01]  /*2a8d0*/  SHF.L.U32 R137, R62, 0x10, RZ ;  /* 0x000000103e897819 */ /* 0x000fe200000006ff */
[----:B------:R-:W-:Y:S01]  /*2a8e0*/  FFMA.FTZ R135, R135, R185, 1.1641532182693481445e-10 ;  /* 0x2f00000087877423 */ /* 0x000fe200000100b9 */
[----:B------:R-:W-:-:S04]  /*2a8f0*/  MOV R139, R164 ;  /* 0x000000a4008b7202 */ /* 0x000fc80000000f00 */
        /* <DEDUP_REMOVED lines=18> */
.L_x_6087:
        /* <DEDUP_REMOVED lines=12> */
.L_x_6089:
[----:B------:R-:W-:Y:S05]  /*2aae0*/  BSYNC.RECONVERGENT B1 ;  /* 0x0000000000017941 */ /* 0x000fea0003800200 */
.L_x_6088:
        /* <DEDUP_REMOVED lines=62> */
.L_x_6086:
[----:B------:R-:W-:Y:S05]  /*2aed0*/  BSYNC.RECONVERGENT B0 ;  /* 0x0000000000007941 */ /* 0x000fea0003800200 */
.L_x_6085:
        /* <DEDUP_REMOVED lines=26> */
.L_x_6092:
        /* <DEDUP_REMOVED lines=12> */
.L_x_6094:
[----:B------:R-:W-:Y:S05]  /*2b140*/  BSYNC.RECONVERGENT B1 ;  /* 0x0000000000017941 */ /* 0x000fea0003800200 */
.L_x_6093:
        /* <DEDUP_REMOVED lines=62> */
.L_x_6091:
[----:B------:R-:W-:Y:S05]  /*2b530*/  BSYNC.RECONVERGENT B0 ;  /* 0x0000000000007941 */ /* 0x000fea0003800200 */
.L_x_6090:
[----:B------:R-:W-:Y:S01]  /*2b540*/  I2FP.F32.U32 R122, R122 ;  /* 0x0000007a007a7245 */ /* 0x000fe20000201000 */
[----:B------:R-:W-:Y:S01]  /*2b550*/  IMAD.U32 R139, R47, 0x10000, RZ ;  /* 0x000100002f8b7824 */ /* 0x000fe200078e00ff */
[----:B------:R-:W-:Y:S01]  /*2b560*/  ISETP.NE.AND P6, PT, R138, 0x1, PT ;  /* 0x000000018a00780c */ /* 0x000fe20003fc5270 */
[----:B------:R-:W-:Y:S01]  /*2b570*/  BSSY.RECONVERGENT B0, `(.L_x_6095) ;  /* 0x0000064000007945 */ /* 0x000fe20003800200 */
[----:B------:R-:W-:Y:S02]  /*2b580*/  HFMA2 R144, -RZ, RZ, 0, 1.1920928955078125e-07 ;  /* 0x00000002ff907431 */ /* 0x000fe400000001ff */
        /* <DEDUP_REMOVED lines=20> */
.L_x_6097:
        /* <DEDUP_REMOVED lines=15> */
.L_x_6099:
[----:B------:R-:W-:Y:S05]  /*2b7c0*/  BSYNC.RECONVERGENT B1 ;  /* 0x0000000000017941 */ /* 0x000fea0003800200 */
.L_x_6098:
        /* <DEDUP_REMOVED lines=62> */
.L_x_6096:
[----:B------:R-:W-:Y:S05]  /*2bbb0*/  BSYNC.RECONVERGENT B0 ;  /* 0x0000000000007941 */ /* 0x000fea0003800200 */
.L_x_6095:
[----:B------:R-:W2:Y:S01]  /*2bbc0*/  LDL R123, [R1+0x20] ;  /* 0x00002000017b7983 */ /* 0x000ea20000100800 */
[----:B------:R-:W-:Y:S01]  /*2bbd0*/  I2FP.F32.U32 R122, R139 ;  /* 0x0000008b007a7245 */ /* 0x000fe20000201000 */
[----:B------:R-:W-:Y:S01]  /*2bbe0*/  IMAD.U32 R141, R141, 0x10000, RZ ;  /* 0x000100008d8d7824 */ /* 0x000fe200078e00ff */
[----:B------:R-:W-:Y:S02]  /*2bbf0*/  PRMT R138, R47, 0x7632, R138 ;  /* 0x000076322f8a7816 */ /* 0x000fe4000000008a */
[----:B------:R-:W-:Y:S01]  /*2bc00*/  F2FP.BF16.F32.PACK_AB R121, R121, R133 ;  /* 0x000000857979723e */ /* 0x000fe200000010ff */
[----:B------:R-:W-:Y:S01]  /*2bc10*/  FFMA.FTZ R122, R122, R185, 1.1641532182693481445e-10 ;  /* 0x2f0000007a7a7423 */ /* 0x000fe200000100b9 */
[----:B------:R-:W-:Y:S02]  /*2bc20*/  SHF.L.U32 R138, R138, 0x10, RZ ;  /* 0x000000108a8a7819 */ /* 0x000fe400000006ff */
[----:B------:R-:W-:Y:S02]  /*2bc30*/  F2FP.BF16.F32.PACK_AB R120, R120, R131 ;  /* 0x000000837878723e */ /* 0x000fe400000010ff */
[----:B------:R-:W-:Y:S01]  /*2bc40*/  FSETP.GTU.FTZ.AND P6, PT, R122, R128, PT ;  /* 0x000000807a00720b */ /* 0x000fe20003fdc000 */
[----:B------:R-:W-:-:S04]  /*2bc50*/  FMUL.FTZ R122, R141, R127 ;  /* 0x0000007f8d7a7220 */ /* 0x000fc80000410000 */
[----:B------:R-:W-:-:S05]  /*2bc60*/  FMUL.FTZ R122, R122, R129 ;  /* 0x000000817a7a7220 */ /* 0x000fca0000410000 */
[----:B------:R-:W-:Y:S02]  /*2bc70*/  FSEL R122, R122, RZ, !P6 ;  /* 0x000000ff7a7a7208 */ /* 0x000fe40007000000 */
[----:B------:R-:W-:Y:S01]  /*2bc80*/  PLOP3.LUT P6, PT, P6, PT, PT, 0x8, 0x80 ;  /* 0x000000000080781c */ /* 0x000fe200037ce170 */
[----:B--2---:R-:W-:-:S04]  /*2bc90*/  IMAD.U32 R123, R123, 0x10000, RZ ;  /* 0x000100007b7b7824 */ /* 0x004fc800078e00ff */
[----:B------:R-:W-:Y:S01]  /*2bca0*/  FFMA.FTZ R138, R122, R123, R138 ;  /* 0x0000007b7a8a7223 */ /* 0x000fe2000001008a */
[----:B------:R-:W-:-:S04]  /*2bcb0*/  F2FP.BF16.F32.PACK_AB R122, R136, R135 ;  /* 0x00000087887a723e */ /* 0x000fc800000010ff */
[----:B------:R-:W-:Y:S01]  /*2bcc0*/  F2FP.BF16.F32.PACK_AB R123, R138, R137 ;  /* 0x000000898a7b723e */ /* 0x000fe200000010ff */
[----:B------:R-:W-:Y:S06]  /*2bcd0*/  BRA `(.L_x_6100) ;  /* 0x0000003000c07947 */ /* 0x000fec0003800000 */
.L_x_6059:
        /* <DEDUP_REMOVED lines=16> */
.L_x_6103:
        /* <DEDUP_REMOVED lines=12> */
.L_x_6105:
[----:B------:R-:W-:Y:S05]  /*2bea0*/  BSYNC.RECONVERGENT B1 ;  /* 0x0000000000017941 */ /* 0x000fea0003800200 */
.L_x_6104:
        /* <DEDUP_REMOVED lines=62> */
.L_x_6102:
[----:B------:R-:W-:Y:S05]  /*2c290*/  BSYNC.RECONVERGENT B0 ;  /* 0x0000000000007941 */ /* 0x000fea0003800200 */
.L_x_6101:
[----:B------:R-:W-:Y:S01]  /*2c2a0*/  I2FP.F32.U32 R131, R133 ;  /* 0x0000008500837245 */ /* 0x000fe20000201000 */
[----:B------:R-:W-:Y:S01]  /*2c2b0*/  IMAD.U32 R133, R60, 0x10000, RZ ;  /* 0x000100003c857824 */ /* 0x000fe200078e00ff */
[----:B------:R-:W-:Y:S01]  /*2c2c0*/  ISETP.NE.AND P2, PT, R132, 0x1, PT ;  /* 0x000000018400780c */ /* 0x000fe20003f45270 */
[----:B------:R-:W-:Y:S01]  /*2c2d0*/  BSSY.RECONVERGENT B0, `(.L_x_6106) ;  /* 0x0000062000007945 */ /* 0x000fe20003800200 */
[----:B------:R-:W-:Y:S01]  /*2c2e0*/  LOP3.LUT R6, R6, 0xfffffffb, RZ, 0xc0, !PT ;  /* 0xfffffffb06067812 */ /* 0x000fe200078ec0ff */
[----:B------:R-:W-:Y:S01]  /*2c2f0*/  FFMA.FTZ R131, R131, R185, 1.1641532182693481445e-10 ;  /* 0x2f00000083837423 */ /* 0x000fe200000100b9 */
[----:B------:R-:W-:Y:S02]  /*2c300*/  HFMA2 R136, -RZ, RZ, 0, 1.1920928955078125e-07 ;  /* 0x00000002ff887431 */ /* 0x000fe400000001ff */
[----:B------:R-:W-:Y:S02]  /*2c310*/  IMAD.MOV.U32 R135, RZ, RZ, R164 ;  /* 0x000000ffff877224 */ /* 0x000fe400078e00a4 */
[----:B------:R-:W-:Y:S01]  /*2c320*/  FSETP.GTU.FTZ.AND P1, PT, R131, R128, PT ;  /* 0x000000808300720b */ /* 0x000fe20003f3c000 */
[C---:B-----5:R-:W-:Y:S01]  /*2c330*/  IMAD.U32 R131, R120.reuse, 0x10000, RZ ;  /* 0x0001000078837824 */ /* 0x060fe200078e00ff */
        /* <DEDUP_REMOVED lines=16> */
.L_x_6108:
        /* <DEDUP_REMOVED lines=12> */
.L_x_6110:
[----:B------:R-:W-:Y:S05]  /*2c500*/  BSYNC.RECONVERGENT B1 ;  /* 0x0000000000017941 */ /* 0x000fea0003800200 */
.L_x_6109:
        /* <DEDUP_REMOVED lines=62> */
.L_x_6107:
[----:B------:R-:W-:Y:S05]  /*2c8f0*/  BSYNC.RECONVERGENT B0 ;  /* 0x0000000000007941 */ /* 0x000fea0003800200 */
.L_x_6106:
        /* <DEDUP_REMOVED lines=10> */
[----:B------:R-:W-:-:S04]  /*2c9a0*/  FSETP.GTU.FTZ.AND P1, PT, R132, R128, PT ;  /* 0x000000808400720b */ /* 0x000fc80003f3c000 */
[----:B------:R-:W-:Y:S02]  /*2c9b0*/  FSEL R120, R120, RZ, !P1 ;  /* 0x000000ff78787208 */ /* 0x000fe40004800000 */
[----:B------:R-:W-:-:S13]  /*2c9c0*/  PLOP3.LUT P1, PT, P1, PT, PT, 0x8, 0x80 ;  /* 0x000000000080781c */ /* 0x000fda0000f2e170 */
[----:B------:R-:W-:Y:S02]  /*2c9d0*/  @P1 LOP3.LUT R6, R6, 0x2, RZ, 0xfc, !PT ;  /* 0x0000000206061812 */ /* 0x000fe400078efcff */
[----:B--2---:R-:W-:Y:S01]  /*2c9e0*/  SHF.L.U32 R132, R133, 0x10, RZ ;  /* 0x0000001085847819 */ /* 0x004fe200000006ff */
[----:B------:R-:W-:-:S04]  /*2c9f0*/  IMAD.MOV.U32 R133, RZ, RZ, R164 ;  /* 0x000000ffff857224 */ /* 0x000fc800078e00a4 */
        /* <DEDUP_REMOVED lines=11> */
.L_x_6113:
        /* <DEDUP_REMOVED lines=12> */
.L_x_6115:
[----:B------:R-:W-:Y:S05]  /*2cb70*/  BSYNC.RECONVERGENT B1 ;  /* 0x0000000000017941 */ /* 0x000fea0003800200 */
.L_x_6114:
        /* <DEDUP_REMOVED lines=62> */
.L_x_6112:
[----:B------:R-:W-:Y:S05]  /*2cf60*/  BSYNC.RECONVERGENT B0 ;  /* 0x0000000000007941 */ /* 0x000fea0003800200 */
.L_x_6111:
        /* <DEDUP_REMOVED lines=24> */
.L_x_6118:
        /* <DEDUP_REMOVED lines=12> */
.L_x_6120:
[----:B------:R-:W-:Y:S05]  /*2d1b0*/  BSYNC.RECONVERGENT B1 ;  /* 0x0000000000017941 */ /* 0x000fea0003800200 */
.L_x_6119:
        /* <DEDUP_REMOVED lines=62> */
.L_x_6117:
[----:B------:R-:W-:Y:S05]  /*2d5a0*/  BSYNC.RECONVERGENT B0 ;  /* 0x0000000000007941 */ /* 0x000fea0003800200 */
.L_x_6116:
        /* <DEDUP_REMOVED lines=25> */
.L_x_6123:
        /* <DEDUP_REMOVED lines=12> */
.L_x_6125:
[----:B------:R-:W-:Y:S05]  /*2d800*/  BSYNC.RECONVERGENT B1 ;  /* 0x0000000000017941 */ /* 0x000fea0003800200 */
.L_x_6124:
        /* <DEDUP_REMOVED lines=62> */
.L_x_6122:
[----:B------:R-:W-:Y:S05]  /*2dbf0*/  BSYNC.RECONVERGENT B0 ;  /* 0x0000000000007941 */ /* 0x000fea0003800200 */
.L_x_6121:
        /* <DEDUP_REMOVED lines=24> */
.L_x_6128:
        /* <DEDUP_REMOVED lines=12> */
.L_x_6130:
[----:B------:R-:W-:Y:S05]  /*2de40*/  BSYNC.RECONVERGENT B1 ;  /* 0x0000000000017941 */ /* 0x000fea0003800200 */
.L_x_6129:
        /* <DEDUP_REMOVED lines=62> */
.L_x_6127:
[----:B------:R-:W-:Y:S05]  /*2e230*/  BSYNC.RECONVERGENT B0 ;  /* 0x0000000000007941 */ /* 0x000fea0003800200 */
.L_x_6126:
        /* <DEDUP_REMOVED lines=24> */
.L_x_6133:
        /* <DEDUP_REMOVED lines=12> */
.L_x_6135:
[----:B------:R-:W-:Y:S05]  /*2e480*/  BSYNC.RECONVERGENT B1 ;  /* 0x0000000000017941 */ /* 0x000fea0003800200 */
.L_x_6134:
        /* <DEDUP_REMOVED lines=62> */
.L_x_6132:
[----:B------:R-:W-:Y:S05]  /*2e870*/  BSYNC.RECONVERGENT B0 ;  /* 0x0000000000007941 */ /* 0x000fea0003800200 */
.L_x_6131:
        /* <DEDUP_REMOVED lines=24> */
.L_x_6138:
        /* <DEDUP_REMOVED lines=15> */
.L_x_6140:
[----:B------:R-:W-:Y:S05]  /*2eaf0*/  BSYNC.RECONVERGENT B1 ;  /* 0x0000000000017941 */ /* 0x000fea0003800200 */
.L_x_6139:
        /* <DEDUP_REMOVED lines=62> */
.L_x_6137:
[----:B------:R-:W-:Y:S05]  /*2eee0*/  BSYNC.RECONVERGENT B0 ;  /* 0x0000000000007941 */ /* 0x000fea0003800200 */
.L_x_6136:
[----:B------:R-:W2:Y:S01]  /*2eef0*/  LDL R138, [R1+0x20] ;  /* 0x00002000018a7983 */ /* 0x000ea20000100800 */
        /* <DEDUP_REMOVED lines=10> */
[----:B------:R-:W-:Y:S01]  /*2efa0*/  PLOP3.LUT P6, PT, P6, PT, PT, 0x8, 0x80 ;  /* 0x000000000080781c */ /* 0x000fe200037ce170 */
[----:B--2---:R-:W-:-:S04]  /*2efb0*/  IMAD.U32 R138, R138, 0x10000, RZ ;  /* 0x000100008a8a7824 */ /* 0x004fc800078e00ff */
[----:B------:R-:W-:-:S05]  /*2efc0*/  FMUL.FTZ R138, R138, R123 ;  /* 0x0000007b8a8a7220 */ /* 0x000fca0000410000 */
[----:B------:R-:W-:-:S07]  /*2efd0*/  F2FP.BF16.F32.PACK_AB R123, R138, R137 ;  /* 0x000000898a7b723e */ /* 0x000fce00000010ff */
.L_x_6100:
[----:B------:R-:W-:Y:S01]  /*2efe0*/  IMAD.WIDE.U32 R142, R130, 0x10, R156 ;  /* 0x00000010828e7825 */ /* 0x000fe200078e009c */
[----:B------:R-:W-:-:S04]  /*2eff0*/  IADD3 R139, PT, PT, R26, 0xe0, RZ ;  /* 0x000000e01a8b7810 */ /* 0x000fc80007ffe0ff */
        /* <DEDUP_REMOVED lines=39> */
.L_x_6144:
        /* <DEDUP_REMOVED lines=12> */
.L_x_6146:
[----:B------:R-:W-:Y:S05]  /*2f330*/  BSYNC.RECONVERGENT B1 ;  /* 0x0000000000017941 */ /* 0x000fea0003800200 */
.L_x_6145:
        /* <DEDUP_REMOVED lines=62> */
.L_x_6143:
[----:B------:R-:W-:Y:S05]  /*2f720*/  BSYNC.RECONVERGENT B0 ;  /* 0x0000000000007941 */ /* 0x000fea0003800200 */
.L_x_6142:
[----:B------:R-:W-:Y:S01]  /*2f730*/  I2FP.F32.U32 R140, R141 ;  /* 0x0000008d008c7245 */ /* 0x000fe20000201000 */
[----:B------:R-:W-:Y:S01]  /*2f740*/  IMAD.U32 R141, R56, 0x10000, RZ ;  /* 0x00010000388d7824 */ /* 0x000fe200078e00ff */
[----:B------:R-:W-:Y:S01]  /*2f750*/  ISETP.NE.AND P2, PT, R143, 0x1, PT ;  /* 0x000000018f00780c */ /* 0x000fe20003f45270 */
[----:B-----5:R-:W-:Y:S01]  /*2f760*/  IMAD.U32 R142, R44, 0x10000, RZ ;  /* 0x000100002c8e7824 */ /* 0x020fe200078e00ff */
[----:B------:R-:W-:Y:S01]  /*2f770*/  LOP3.LUT R6, R6, 0xfffffffb, RZ, 0xc0, !PT ;  /* 0xfffffffb06067812 */ /* 0x000fe200078ec0ff */
[----:B------:R-:W-:Y:S01]  /*2f780*/  FFMA.FTZ R140, R140, R185, 1.1641532182693481445e-10 ;  /* 0x2f0000008c8c7423 */ /* 0x000fe200000100b9 */
[----:B------:R-:W-:Y:S04]  /*2f790*/  BSSY.RECONVERGENT B0, `(.L_x_6147) ;  /* 0x0000060000007945 */ /* 0x000fe80003800200 */
        /* <DEDUP_REMOVED lines=8> */
[----:B------:R-:W-:Y:S02]  /*2f820*/  HFMA2 R142, -RZ, RZ, 0, 1.1920928955078125e-07 ;  /* 0x00000002ff8e7431 */ /* 0x000fe400000001ff */
[----:B------:R-:W-:-:S07]  /*2f830*/  IMAD.MOV.U32 R141, RZ, RZ, R164 ;  /* 0x000000ffff8d7224 */ /* 0x000fce00078e00a4 */
        /* <DEDUP_REMOVED lines=10> */
.L_x_6149:
        /* <DEDUP_REMOVED lines=12> */
.L_x_6151:
[----:B------:R-:W-:Y:S05]  /*2f9a0*/  BSYNC.RECONVERGENT B1 ;  /* 0x0000000000017941 */ /* 0x000fea0003800200 */
.L_x_6150:
        /* <DEDUP_REMOVED lines=62> */
.L_x_6148:
[----:B------:R-:W-:Y:S05]  /*2fd90*/  BSYNC.RECONVERGENT B0 ;  /* 0x0000000000007941 */ /* 0x000fea0003800200 */
.L_x_6147:
        /* <DEDUP_REMOVED lines=8> */
[----:B------:R-:W-:Y:S01]  /*2fe20*/  IMAD.MOV.U32 R146, RZ, RZ, 0x2 ;  /* 0x00000002ff927424 */ /* 0x000fe200078e00ff */
[----:B------:R-:W-:Y:S02]  /*2fe30*/  MOV R145, R164 ;  /* 0x000000a400917202 */ /* 0x000fe40000000f00 */
[----:B------:R-:W-:Y:S01]  /*2fe40*/  FSETP.GTU.FTZ.AND P1, PT, R141, R128, PT ;  /* 0x000000808d00720b */ /* 0x000fe20003f3c000 */
[----:B------:R-:W-:Y:S01]  /*2fe50*/  FMUL.FTZ R141, R120, R129 ;  /* 0x00000081788d7220 */ /* 0x000fe20000410000 */
[----:B------:R-:W-:-:S04]  /*2fe60*/  PRMT R120, R44, 0x7632, R120 ;  /* 0x000076322c787816 */ /* 0x000fc80000000078 */
[----:B------:R-:W-:Y:S02]  /*2fe70*/  FSEL R141, R141, RZ, !P1 ;  /* 0x000000ff8d8d7208 */ /* 0x000fe40004800000 */
[----:B------:R-:W-:Y:S02]  /*2fe80*/  PLOP3.LUT P1, PT, P1, PT, PT, 0x8, 0x80 ;  /* 0x000000000080781c */ /* 0x000fe40000f2e170 */
[----:B------:R-:W-:-:S11]  /*2fe90*/  SHF.L.U32 R120, R120, 0x10, RZ ;  /* 0x0000001078787819 */ /* 0x000fd600000006ff */
[----:B------:R-:W-:Y:S01]  /*2fea0*/  @P1 LOP3.LUT R6, R6, 0x2, RZ, 0xfc, !PT ;  /* 0x0000000206061812 */ /* 0x000fe200078efcff */
[----:B--2---:R-:W-:-:S04]  /*2feb0*/  IMAD.U32 R143, R143, 0x10000, RZ ;  /* 0x000100008f8f7824 */ /* 0x004fc800078e00ff */
        /* <DEDUP_REMOVED lines=11> */
.L_x_6154:
        /* <DEDUP_REMOVED lines=12> */
.L_x_6156:
[----:B------:R-:W-:Y:S05]  /*30030*/  BSYNC.RECONVERGENT B1 ;  /* 0x0000000000017941 */ /* 0x000fea0003800200 */
.L_x_6155:
        /* <DEDUP_REMOVED lines=62> */
.L_x_6153:
[----:B------:R-:W-:Y:S05]  /*30420*/  BSYNC.RECONVERGENT B0 ;  /* 0x0000000000007941 */ /* 0x000fea0003800200 */
.L_x_6152:
        /* <DEDUP_REMOVED lines=25> */
.L_x_6159:
        /* <DEDUP_REMOVED lines=12> */
.L_x_6161:
[----:B------:R-:W-:Y:S05]  /*30680*/  BSYNC.RECONVERGENT B1 ;  /* 0x0000000000017941 */ /* 0x000fea0003800200 */
.L_x_6160:
        /* <DEDUP_REMOVED lines=62> */
.L_x_6158:
[----:B------:R-:W-:Y:S05]  /*30a70*/  BSYNC.RECONVERGENT B0 ;  /* 0x0000000000007941 */ /* 0x000fea0003800200 */
.L_x_6157:
[----:B------:R-:W2:Y:S01]  /*30a80*/  LDL R145, [R1+0x28] ;  /* 0x0000280001917983 */ /* 0x000ea20000100800 */
        /* <DEDUP_REMOVED lines=8> */
[----:B------:R-:W-:Y:S01]  /*30b10*/  FSETP.GTU.FTZ.AND P2, PT, R143, R128, PT ;  /* 0x000000808f00720b */ /* 0x000fe20003f5c000 */
[----:B------:R-:W-:Y:S01]  /*30b20*/  FMUL.FTZ R143, R121, R129 ;  /* 0x00000081798f7220 */ /* 0x000fe20000410000 */
[----:B------:R-:W-:-:S04]  /*30b30*/  PRMT R121, R45, 0x7632, R121 ;  /* 0x000076322d797816 */ /* 0x000fc80000000079 */
[----:B------:R-:W-:Y:S01]  /*30b40*/  FSEL R143, R143, RZ, !P2 ;  /* 0x000000ff8f8f7208 */ /* 0x000fe20005000000 */
[----:B------:R-:W-:Y:S01]  /*30b50*/  IMAD.U32 R121, R121, 0x10000, RZ ;  /* 0x0001000079797824 */ /* 0x000fe200078e00ff */
[----:B------:R-:W-:Y:S02]  /*30b60*/  PLOP3.LUT P2, PT, P2, PT, PT, 0x8, 0x80 ;  /* 0x000000000080781c */ /* 0x000fe4000174e170 */
[----:B--2---:R-:W-:-:S05]  /*30b70*/  SHF.L.U32 R145, R145, 0x10, RZ ;  /* 0x0000001091917819 */ /* 0x004fca00000006ff */
        /* <DEDUP_REMOVED lines=11> */
.L_x_6164:
        /* <DEDUP_REMOVED lines=12> */
.L_x_6166:
[----:B------:R-:W-:Y:S05]  /*30cf0*/  BSYNC.RECONVERGENT B1 ;  /* 0x0000000000017941 */ /* 0x000fea0003800200 */
.L_x_6165:
        /* <DEDUP_REMOVED lines=62> */
.L_x_6163:
[----:B------:R-:W-:Y:S05]  /*310e0*/  BSYNC.RECONVERGENT B0 ;  /* 0x0000000000007941 */ /* 0x000fea0003800200 */
.L_x_6162:
        /* <DEDUP_REMOVED lines=25> */
.L_x_6169:
        /* <DEDUP_REMOVED lines=12> */
.L_x_6171:
[----:B------:R-:W-:Y:S05]  /*31340*/  BSYNC.RECONVERGENT B1 ;  /* 0x0000000000017941 */ /* 0x000fea0003800200 */
.L_x_6170:
        /* <DEDUP_REMOVED lines=62> */
.L_x_6168:
[----:B------:R-:W-:Y:S05]  /*31730*/  BSYNC.RECONVERGENT B0 ;  /* 0x0000000000007941 */ /* 0x000fea0003800200 */
.L_x_6167:
        /* <DEDUP_REMOVED lines=26> */
.L_x_6174:
        /* <DEDUP_REMOVED lines=12> */
.L_x_6176:
[----:B------:R-:W-:Y:S05]  /*319a0*/  BSYNC.RECONVERGENT B1 ;  /* 0x0000000000017941 */ /* 0x000fea0003800200 */
.L_x_6175:
        /* <DEDUP_REMOVED lines=62> */
.L_x_6173:
[----:B------:R-:W-:Y:S05]  /*31d90*/  BSYNC.RECONVERGENT B0 ;  /* 0x0000000000007941 */ /* 0x000fea0003800200 */
.L_x_6172:
[----:B------:R-:W-:Y:S01]  /*31da0*/  I2FP.F32.U32 R122, R122 ;  /* 0x0000007a007a7245 */ /* 0x000fe20000201000 */
[----:B------:R-:W-:Y:S01]  /*31db0*/  IMAD.U32 R147, R47, 0x10000, RZ ;  /* 0x000100002f937824 */ /* 0x000fe200078e00ff */
[----:B------:R-:W-:Y:S01]  /*31dc0*/  ISETP.NE.AND P6, PT, R150, 0x1, PT ;  /* 0x000000019600780c */ /* 0x000fe20003fc5270 */
[----:B------:R-:W-:Y:S01]  /*31dd0*/  BSSY.RECONVERGENT B0, `(.L_x_6177) ;  /* 0x0000064000007945 */ /* 0x000fe20003800200 */
[----:B------:R-:W-:Y:S02]  /*31de0*/  IMAD.MOV.U32 R152, RZ, RZ, 0x2 ;  /* 0x00000002ff987424 */ /* 0x000fe400078e00ff */
[----:B------:R-:W-:Y:S01]  /*31df0*/  FFMA.FTZ R122, R122, R185, 1.1641532182693481445e-10 ;  /* 0x2f0000007a7a7423 */ /* 0x000fe200000100b9 */
[----:B------:R-:W-:-:S04]  /*31e00*/  MOV R148, R164 ;  /* 0x000000a400947202 */ /* 0x000fc80000000f00 */
[----:B------:R-:W-:Y:S01]  /*31e10*/  FSETP.GTU.FTZ.AND P5, PT, R122, R128, PT ;  /* 0x000000807a00720b */ /* 0x000fe20003fbc000 */
[----:B------:R-:W-:-:S04]  /*31e20*/  IMAD.U32 R122, R123, 0x10000, RZ ;  /* 0x000100007b7a7824 */ /* 0x000fc800078e00ff */
[----:B------:R-:W-:-:S04]  /*31e30*/  FMUL.FTZ R122, R122, R127 ;  /* 0x0000007f7a7a7220 */ /* 0x000fc80000410000 */
[----:B------:R-:W-:-:S05]  /*31e40*/  FMUL.FTZ R122, R122, R129 ;  /* 0x000000817a7a7220 */ /* 0x000fca0000410000 */
[----:B------:R-:W-:Y:S02]  /*31e50*/  FSEL R146, R122, RZ, !P5 ;  /* 0x000000ff7a927208 */ /* 0x000fe40006800000 */
[----:B------:R-:W-:Y:S02]  /*31e60*/  SHF.L.U32 R122, R59, 0x10, RZ ;  /* 0x000000103b7a7819 */ /* 0x000fe400000006ff */
[----:B------:R-:W-:-:S03]  /*31e70*/  PLOP3.LUT P5, PT, P5, PT, PT, 0x8, 0x80 ;  /* 0x000000000080781c */ /* 0x000fc60002fae170 */
[--C-:B------:R-:W-:Y:S01]  /*31e80*/  FFMA.FTZ R146, R146, R122, R147.reuse ;  /* 0x0000007a92927223 */ /* 0x100fe20000010093 */
        /* <DEDUP_REMOVED lines=10> */
.L_x_6179:
        /* <DEDUP_REMOVED lines=15> */
.L_x_6181:
[----:B------:R-:W-:Y:S05]  /*32020*/  BSYNC.RECONVERGENT B1 ;  /* 0x0000000000017941 */ /* 0x000fea0003800200 */
.L_x_6180:
        /* <DEDUP_REMOVED lines=62> */
.L_x_6178:
[----:B------:R-:W-:Y:S05]  /*32410*/  BSYNC.RECONVERGENT B0 ;  /* 0x0000000000007941 */ /* 0x000fea0003800200 */
.L_x_6177:
[----:B------:R-:W2:Y:S01]  /*32420*/  LDL R123, [R1+0x30] ;  /* 0x00003000017b7983 */ /* 0x000ea20000100800 */
[----:B------:R-:W-:Y:S01]  /*32430*/  I2FP.F32.U32 R122, R148 ;  /* 0x00000094007a7245 */ /* 0x000fe20000201000 */
[----:B------:R-:W-:Y:S01]  /*32440*/  IMAD.U32 R147, R147, 0x10000, RZ ;  /* 0x0001000093937824 */ /* 0x000fe200078e00ff */
[----:B------:R-:W-:Y:S02]  /*32450*/  F2FP.BF16.F32.PACK_AB R121, R121, R142 ;  /* 0x0000008e7979723e */ /* 0x000fe400000010ff */
[----:B------:R-:W-:Y:S01]  /*32460*/  F2FP.BF16.F32.PACK_AB R120, R120, R140 ;  /* 0x0000008c7878723e */ /* 0x000fe200000010ff */
[----:B------:R-:W-:-:S05]  /*32470*/  FFMA.FTZ R122, R122, R185, 1.1641532182693481445e-10 ;  /* 0x2f0000007a7a7423 */ /* 0x000fca00000100b9 */
[----:B------:R-:W-:Y:S01]  /*32480*/  FSETP.GTU.FTZ.AND P6, PT, R122, R128, PT ;  /* 0x000000807a00720b */ /* 0x000fe20003fdc000 */
[----:B------:R-:W-:Y:S01]  /*32490*/  FMUL.FTZ R122, R147, R127 ;  /* 0x0000007f937a7220 */ /* 0x000fe20000410000 */
[----:B------:R-:W-:-:S03]  /*324a0*/  PRMT R147, R47, 0x7632, R147 ;  /* 0x000076322f937816 */ /* 0x000fc60000000093 */
[----:B------:R-:W-:Y:S02]  /*324b0*/  FMUL.FTZ R122, R122, R129 ;  /* 0x000000817a7a7220 */ /* 0x000fe40000410000 */
[----:B------:R-:W-:-:S03]  /*324c0*/  IMAD.U32 R147, R147, 0x10000, RZ ;  /* 0x0001000093937824 */ /* 0x000fc600078e00ff */
[----:B------:R-:W-:Y:S02]  /*324d0*/  FSEL R122, R122, RZ, !P6 ;  /* 0x000000ff7a7a7208 */ /* 0x000fe40007000000 */
[----:B------:R-:W-:Y:S02]  /*324e0*/  PLOP3.LUT P6, PT, P6, PT, PT, 0x8, 0x80 ;  /* 0x000000000080781c */ /* 0x000fe400037ce170 */
[----:B--2---:R-:W-:-:S05]  /*324f0*/  SHF.L.U32 R123, R123, 0x10, RZ ;  /* 0x000000107b7b7819 */ /* 0x004fca00000006ff */
[----:B------:R-:W-:Y:S01]  /*32500*/  FFMA.FTZ R147, R122, R123, R147 ;  /* 0x0000007b7a937223 */ /* 0x000fe20000010093 */
[----:B------:R-:W-:-:S04]  /*32510*/  F2FP.BF16.F32.PACK_AB R122, R145, R144 ;  /* 0x00000090917a723e */ /* 0x000fc800000010ff */
[----:B------:R-:W-:Y:S01]  /*32520*/  F2FP.BF16.F32.PACK_AB R123, R147, R146 ;  /* 0x00000092937b723e */ /* 0x000fe200000010ff */
[----:B------:R-:W-:Y:S06]  /*32530*/  BRA `(.L_x_6182) ;  /* 0x0000003000c07947 */ /* 0x000fec0003800000 */
.L_x_6141:
        /* <DEDUP_REMOVED lines=16> */
.L_x_6185:
        /* <DEDUP_REMOVED lines=12> */
.L_x_6187:
[----:B------:R-:W-:Y:S05]  /*32700*/  BSYNC.RECONVERGENT B1 ;  /* 0x0000000000017941 */ /* 0x000fea0003800200 */
.L_x_6186:
        /* <DEDUP_REMOVED lines=62> */
.L_x_6184:
[----:B------:R-:W-:Y:S05]  /*32af0*/  BSYNC.RECONVERGENT B0 ;  /* 0x0000000000007941 */ /* 0x000fea0003800200 */
.L_x_6183:
        /* <DEDUP_REMOVED lines=26> */
.L_x_6190:
        /* <DEDUP_REMOVED lines=12> */
.L_x_6192:
[----:B------:R-:W-:Y:S05]  /*32d60*/  BSYNC.RECONVERGENT B1 ;  /* 0x0000000000017941 */ /* 0x000fea0003800200 */
.L_x_6191:
        /* <DEDUP_REMOVED lines=62> */
.L_x_6189:
[----:B------:R-:W-:Y:S05]  /*33150*/  BSYNC.RECONVERGENT B0 ;  /* 0x0000000000007941 */ /* 0x000fea0003800200 */
.L_x_6188:
        /* <DEDUP_REMOVED lines=8> */
[----:B------:R-:W-:Y:S02]  /*331e0*/  HFMA2 R146, -RZ, RZ, 0, 1.1920928955078125e-07 ;  /* 0x00000002ff927431 */ /* 0x000fe400000001ff */
[----:B------:R-:W-:-:S02]  /*331f0*/  IMAD.MOV.U32 R145, RZ, RZ, R164 ;  /* 0x000000ffff917224 */ /* 0x000fc400078e00a4 */
[----:B------:R-:W-:Y:S01]  /*33200*/  FMUL.FTZ R120, R120, R129 ;  /* 0x0000008178787220 */ /* 0x000fe20000410000 */
[----:B------:R-:W-:-:S04]  /*33210*/  FSETP.GTU.FTZ.AND P1, PT, R141, R128, PT ;  /* 0x000000808d00720b */ /* 0x000fc80003f3c000 */
[----:B------:R-:W-:Y:S02]  /*33220*/  FSEL R120, R120, RZ, !P1 ;  /* 0x000000ff78787208 */ /* 0x000fe40004800000 */
[----:B------:R-:W-:-:S13]  /*33230*/  PLOP3.LUT P1, PT, P1, PT, PT, 0x8, 0x80 ;  /* 0x000000000080781c */ /* 0x000fda0000f2e170 */
[----:B------:R-:W-:Y:S01]  /*33240*/  @P1 LOP3.LUT R6, R6, 0x2, RZ, 0xfc, !PT ;  /* 0x0000000206061812 */ /* 0x000fe200078efcff */
[----:B--2---:R-:W-:-:S04]  /*33250*/  IMAD.U32 R141, R143, 0x10000, RZ ;  /* 0x000100008f8d7824 */ /* 0x004fc800078e00ff */
        /* <DEDUP_REMOVED lines=11> */
.L_x_6195:
        /* <DEDUP_REMOVED lines=12> */
.L_x_6197:
[----:B------:R-:W-:Y:S05]  /*333d0*/  BSYNC.RECONVERGENT B1 ;  /* 0x0000000000017941 */ /* 0x000fea0003800200 */
.L_x_6196:
        /* <DEDUP_REMOVED lines=62> */
.L_x_6194:
[----:B------:R-:W-:Y:S05]  /*337c0*/  BSYNC.RECONVERGENT B0 ;  /* 0x0000000000007941 */ /* 0x000fea0003800200 */
.L_x_6193:
        /* <DEDUP_REMOVED lines=24> */
.L_x_6200:
        /* <DEDUP_REMOVED lines=12> */
.L_x_6202:
[----:B------:R-:W-:Y:S05]  /*33a10*/  BSYNC.RECONVERGENT B1 ;  /* 0x0000000000017941 */ /* 0x000fea0003800200 */
.L_x_6201:
        /* <DEDUP_REMOVED lines=62> */
.L_x_6199:
[----:B------:R-:W-:Y:S05]  /*33e00*/  BSYNC.RECONVERGENT B0 ;  /* 0x0000000000007941 */ /* 0x000fea0003800200 */
.L_x_6198:
[----:B------:R-:W2:Y:S01]  /*33e10*/  LDL R145, [R1+0x28] ;  /* 0x0000280001917983 */ /* 0x000ea20000100800 */
        /* <DEDUP_REMOVED lines=11> */
[----:B------:R-:W-:Y:S01]  /*33ed0*/  PLOP3.LUT P2, PT, P2, PT, PT, 0x8, 0x80 ;  /* 0x000000000080781c */ /* 0x000fe2000174e170 */
        /* <DEDUP_REMOVED lines=12> */
.L_x_6205:
        /* <DEDUP_REMOVED lines=12> */
.L_x_6207:
[----:B------:R-:W-:Y:S05]  /*34060*/  BSYNC.RECONVERGENT B1 ;  /* 0x0000000000017941 */ /* 0x000fea0003800200 */
.L_x_6206:
        /* <DEDUP_REMOVED lines=62> */
.L_x_6204:
[----:B------:R-:W-:Y:S05]  /*34450*/  BSYNC.RECONVERGENT B0 ;  /* 0x0000000000007941 */ /* 0x000fea0003800200 */
.L_x_6203:
        /* <DEDUP_REMOVED lines=24> */
.L_x_6210:
        /* <DEDUP_REMOVED lines=12> */
.L_x_6212:
[----:B------:R-:W-:Y:S05]  /*346a0*/  BSYNC.RECONVERGENT B1 ;  /* 0x0000000000017941 */ /* 0x000fea0003800200 */
.L_x_6211:
        /* <DEDUP_REMOVED lines=62> */
.L_x_6209:
[----:B------:R-:W-:Y:S05]  /*34a90*/  BSYNC.RECONVERGENT B0 ;  /* 0x0000000000007941 */ /* 0x000fea0003800200 */
.L_x_6208:
        /* <DEDUP_REMOVED lines=24> */
.L_x_6215:
        /* <DEDUP_REMOVED lines=12> */
.L_x_6217:
[----:B------:R-:W-:Y:S05]  /*34ce0*/  BSYNC.RECONVERGENT B1 ;  /* 0x0000000000017941 */ /* 0x000fea0003800200 */
.L_x_6216:
        /* <DEDUP_REMOVED lines=62> */
.L_x_6214:
[----:B------:R-:W-:Y:S05]  /*350d0*/  BSYNC.RECONVERGENT B0 ;  /* 0x0000000000007941 */ /* 0x000fea0003800200 */
.L_x_6213:
[----:B------:R-:W-:Y:S01]  /*350e0*/  I2FP.F32.U32 R122, R122 ;  /* 0x0000007a007a7245 */ /* 0x000fe20000201000 */
[----:B------:R-:W-:Y:S01]  /*350f0*/  BSSY.RECONVERGENT B0, `(.L_x_6218) ;  /* 0x0000065000007945 */ /* 0x000fe20003800200 */
[----:B------:R-:W-:Y:S01]  /*35100*/  ISETP.NE.AND P6, PT, R150, 0x1, PT ;  /* 0x000000019600780c */ /* 0x000fe20003fc5270 */
[----:B------:R-:W-:Y:S01]  /*35110*/  IMAD.MOV.U32 R152, RZ, RZ, 0x2 ;  /* 0x00000002ff987424 */ /* 0x000fe200078e00ff */
[----:B------:R-:W-:Y:S01]  /*35120*/  PRMT R147, R123, 0x7632, R147 ;  /* 0x000076327b937816 */ /* 0x000fe20000000093 */
[----:B------:R-:W-:Y:S01]  /*35130*/  FFMA.FTZ R122, R122, R185, 1.1641532182693481445e-10 ;  /* 0x2f0000007a7a7423 */ /* 0x000fe200000100b9 */
[----:B------:R-:W-:-:S04]  /*35140*/  IMAD.MOV.U32 R148, RZ, RZ, R164 ;  /* 0x000000ffff947224 */ /* 0x000fc800078e00a4 */
[----:B------:R-:W-:Y:S01]  /*35150*/  FSETP.GTU.FTZ.AND P5, PT, R122, R128, PT ;  /* 0x000000807a00720b */ /* 0x000fe20003fbc000 */
[----:B------:R-:W-:-:S04]  /*35160*/  IMAD.U32 R122, R123, 0x10000, RZ ;  /* 0x000100007b7a7824 */ /* 0x000fc800078e00ff */
[----:B------:R-:W-:-:S04]  /*35170*/  FMUL.FTZ R122, R122, R127 ;  /* 0x0000007f7a7a7220 */ /* 0x000fc80000410000 */
[----:B------:R-:W-:-:S05]  /*35180*/  FMUL.FTZ R122, R122, R129 ;  /* 0x000000817a7a7220 */ /* 0x000fca0000410000 */
[----:B------:R-:W-:Y:S02]  /*35190*/  FSEL R146, R122, RZ, !P5 ;  /* 0x000000ff7a927208 */ /* 0x000fe40006800000 */
[----:B------:R-:W-:Y:S02]  /*351a0*/  SHF.L.U32 R122, R59, 0x10, RZ ;  /* 0x000000103b7a7819 */ /* 0x000fe400000006ff */
        /* <DEDUP_REMOVED lines=11> */
.L_x_6220:
        /* <DEDUP_REMOVED lines=15> */
.L_x_6222:
[----:B------:R-:W-:Y:S05]  /*35350*/  BSYNC.RECONVERGENT B1 ;  /* 0x0000000000017941 */ /* 0x000fea0003800200 */
.L_x_6221:
        /* <DEDUP_REMOVED lines=62> */
.L_x_6219:
[----:B------:R-:W-:Y:S05]  /*35740*/  BSYNC.RECONVERGENT B0 ;  /* 0x0000000000007941 */ /* 0x000fea0003800200 */
.L_x_6218:
[----:B------:R-:W2:Y:S01]  /*35750*/  LDL R150, [R1+0x30] ;  /* 0x0000300001967983 */ /* 0x000ea20000100800 */
        /* <DEDUP_REMOVED lines=10> */
[----:B------:R-:W-:Y:S01]  /*35800*/  PLOP3.LUT P6, PT, P6, PT, PT, 0x8, 0x80 ;  /* 0x000000000080781c */ /* 0x000fe200037ce170 */
[----:B--2---:R-:W-:-:S04]  /*35810*/  IMAD.U32 R147, R150, 0x10000, RZ ;  /* 0x0001000096937824 */ /* 0x004fc800078e00ff */
[----:B------:R-:W-:-:S05]  /*35820*/  FMUL.FTZ R147, R147, R123 ;  /* 0x0000007b93937220 */ /* 0x000fca0000410000 */
[----:B------:R-:W-:-:S07]  /*35830*/  F2FP.BF16.F32.PACK_AB R123, R147, R146 ;  /* 0x00000092937b723e */ /* 0x000fce00000010ff */
.L_x_6182:
        /* <DEDUP_REMOVED lines=41> */
.L_x_6226:
        /* <DEDUP_REMOVED lines=12> */
.L_x_6228:
[----:B------:R-:W-:Y:S05]  /*35b90*/  BSYNC.RECONVERGENT B1 ;  /* 0x0000000000017941 */ /* 0x000fea0003800200 */
.L_x_6227:
        /* <DEDUP_REMOVED lines=62> */
.L_x_6225:
[----:B------:R-:W-:Y:S05]  /*35f80*/  BSYNC.RECONVERGENT B0 ;  /* 0x0000000000007941 */ /* 0x000fea0003800200 */
.L_x_6224:
[----:B------:R-:W-:Y:S01]  /*35f90*/  I2FP.F32.U32 R149, R151 ;  /* 0x0000009700957245 */ /* 0x000fe20000201000 */
[----:B-----5:R-:W-:Y:S01]  /*35fa0*/  IMAD.U32 R152, R44, 0x10000, RZ ;  /* 0x000100002c987824 */ /* 0x020fe200078e00ff */
[----:B------:R-:W-:Y:S01]  /*35fb0*/  ISETP.NE.AND P2, PT, R150, 0x1, PT ;  /* 0x000000019600780c */ /* 0x000fe20003f45270 */
[----:B------:R-:W-:Y:S01]  /*35fc0*/  BSSY.RECONVERGENT B0, `(.L_x_6229) ;  /* 0x0000063000007945 */ /* 0x000fe20003800200 */
[----:B------:R-:W-:Y:S01]  /*35fd0*/  SHF.L.U32 R151, R52, 0x10, RZ ;  /* 0x0000001034977819 */ /* 0x000fe200000006ff */
[----:B------:R-:W-:Y:S01]  /*35fe0*/  FFMA.FTZ R149, R149, R185, 1.1641532182693481445e-10 ;  /* 0x2f00000095957423 */ /* 0x000fe200000100b9 */
[----:B------:R-:W-:Y:S01]  /*35ff0*/  LOP3.LUT R6, R6, 0xfffffffb, RZ, 0xc0, !PT ;  /* 0xfffffffb06067812 */ /* 0x000fe200078ec0ff */
[----:B------:R-:W-:Y:S01]  /*36000*/  IMAD.MOV.U32 R154, RZ, RZ, 0x2 ;  /* 0x00000002ff9a7424 */ /* 0x000fe200078e00ff */
        /* <DEDUP_REMOVED lines=19> */
.L_x_6231:
        /* <DEDUP_REMOVED lines=12> */
.L_x_6233:
[----:B------:R-:W-:Y:S05]  /*36200*/  BSYNC.RECONVERGENT B1 ;  /* 0x0000000000017941 */ /* 0x000fea0003800200 */
.L_x_6232:
        /* <DEDUP_REMOVED lines=62> */
.L_x_6230:
[----:B------:R-:W-:Y:S05]  /*365f0*/  BSYNC.RECONVERGENT B0 ;  /* 0x0000000000007941 */ /* 0x000fea0003800200 */
.L_x_6229:
        /* <DEDUP_REMOVED lines=14> */
[----:B------:R-:W-:-:S13]  /*366e0*/  PLOP3.LUT P1, PT, P1, PT, PT, 0x8, 0x80 ;  /* 0x000000000080781c */ /* 0x000fda0000f2e170 */
[----:B------:R-:W-:Y:S02]  /*366f0*/  @P1 LOP3.LUT R6, R6, 0x2, RZ, 0xfc, !PT ;  /* 0x0000000206061812 */ /* 0x000fe400078efcff */
[----:B--2---:R-:W-:-:S05]  /*36700*/  SHF.L.U32 R151, R151, 0x10, RZ ;  /* 0x0000001097977819 */ /* 0x004fca00000006ff */
        /* <DEDUP_REMOVED lines=12> */
.L_x_6236:
        /* <DEDUP_REMOVED lines=12> */
.L_x_6238:
[----:B------:R-:W-:Y:S05]  /*36890*/  BSYNC.RECONVERGENT B1 ;  /* 0x0000000000017941 */ /* 0x000fea0003800200 */
.L_x_6237:
        /* <DEDUP_REMOVED lines=62> */
.L_x_6235:
[----:B------:R-:W-:Y:S05]  /*36c80*/  BSYNC.RECONVERGENT B0 ;  /* 0x0000000000007941 */ /* 0x000fea0003800200 */
.L_x_6234:
        /* <DEDUP_REMOVED lines=10> */
[----:B------:R-:W-:Y:S01]  /*36d30*/  FSETP.GTU.FTZ.AND P1, PT, R153, R128, PT ;  /* 0x000000809900720b */ /* 0x000fe20003f3c000 */
[----:B------:R-:W-:-:S03]  /*36d40*/  IMAD.U32 R153, R53, 0x10000, RZ ;  /* 0x0001000035997824 */ /* 0x000fc600078e00ff */
        /* <DEDUP_REMOVED lines=13> */
.L_x_6241:
        /* <DEDUP_REMOVED lines=12> */
.L_x_6243:
[----:B------:R-:W-:Y:S05]  /*36ee0*/  BSYNC.RECONVERGENT B1 ;  /* 0x0000000000017941 */ /* 0x000fea0003800200 */
.L_x_6242:
        /* <DEDUP_REMOVED lines=62> */
.L_x_6240:
[----:B------:R-:W-:Y:S05]  /*372d0*/  BSYNC.RECONVERGENT B0 ;  /* 0x0000000000007941 */ /* 0x000fea0003800200 */
.L_x_6239:
        /* <DEDUP_REMOVED lines=27> */
.L_x_6246:
        /* <DEDUP_REMOVED lines=12> */
.L_x_6248:
[----:B------:R-:W-:Y:S05]  /*37550*/  BSYNC.RECONVERGENT B1 ;  /* 0x0000000000017941 */ /* 0x000fea0003800200 */
.L_x_6247:
        /* <DEDUP_REMOVED lines=62> */
.L_x_6245:
[----:B------:R-:W-:Y:S05]  /*37940*/  BSYNC.RECONVERGENT B0 ;  /* 0x0000000000007941 */ /* 0x000fea0003800200 */
.L_x_6244:
[----:B------:R-:W-:Y:S01]  /*37950*/  I2FP.F32.U32 R154, R153 ;  /* 0x00000099009a7245 */ /* 0x000fe20000201000 */
[----:B------:R-:W-:Y:S01]  /*37960*/  BSSY.RECONVERGENT B0, `(.L_x_6249) ;  /* 0x0000063000007945 */ /* 0x000fe20003800200 */
[----:B------:R-:W-:Y:S02]  /*37970*/  SHF.L.U32 R153, R122, 0x10, RZ ;  /* 0x000000107a997819 */ /* 0x000fe400000006ff */
[----:B------:R-:W-:Y:S01]  /*37980*/  ISETP.NE.AND P4, PT, R156, 0x1, PT ;  /* 0x000000019c00780c */ /* 0x000fe20003f85270 */
[----:B------:R-:W-:Y:S01]  /*37990*/  FFMA.FTZ R154, R154, R185, 1.1641532182693481445e-10 ;  /* 0x2f0000009a9a7423 */ /* 0x000fe200000100b9 */
[----:B------:R-:W-:Y:S01]  /*379a0*/  SHF.L.U32 R155, R46, 0x10, RZ ;  /* 0x000000102e9b7819 */ /* 0x000fe200000006ff */
[----:B------:R-:W-:Y:S01]  /*379b0*/  FMUL.FTZ R153, R153, R127 ;  /* 0x0000007f99997220 */ /* 0x000fe20000410000 */
[----:B------:R-:W-:Y:S02]  /*379c0*/  PRMT R122, R122, 0x7632, R122 ;  /* 0x000076327a7a7816 */ /* 0x000fe4000000007a */
[----:B------:R-:W-:Y:S01]  /*379d0*/  FSETP.GTU.FTZ.AND P3, PT, R154, R128, PT ;  /* 0x000000809a00720b */ /* 0x000fe20003f7c000 */
[----:B------:R-:W-:-:S05]  /*379e0*/  FMUL.FTZ R153, R153, R129 ;  /* 0x0000008199997220 */ /* 0x000fca0000410000 */
[----:B------:R-:W-:Y:S01]  /*379f0*/  FSEL R154, R153, RZ, !P3 ;  /* 0x000000ff999a7208 */ /* 0x000fe20005800000 */
[----:B------:R-:W-:Y:S01]  /*37a00*/  IMAD.U32 R153, R54, 0x10000, RZ ;  /* 0x0001000036997824 */ /* 0x000fe200078e00ff */
        /* <DEDUP_REMOVED lines=13> */
.L_x_6251:
        /* <DEDUP_REMOVED lines=12> */
.L_x_6253:
[----:B------:R-:W-:Y:S05]  /*37ba0*/  BSYNC.RECONVERGENT B1 ;  /* 0x0000000000017941 */ /* 0x000fea0003800200 */
.L_x_6252:
        /* <DEDUP_REMOVED lines=62> */
.L_x_6250:
[----:B------:R-:W-:Y:S05]  /*37f90*/  BSYNC.RECONVERGENT B0 ;  /* 0x0000000000007941 */ /* 0x000fea0003800200 */
.L_x_6249:
        /* <DEDUP_REMOVED lines=26> */
.L_x_6256:
        /* <DEDUP_REMOVED lines=12> */
.L_x_6258:
[----:B------:R-:W-:Y:S05]  /*38200*/  BSYNC.RECONVERGENT B1 ;  /* 0x0000000000017941 */ /* 0x000fea0003800200 */
.L_x_6257:
        /* <DEDUP_REMOVED lines=62> */
.L_x_6255:
[----:B------:R-:W-:Y:S05]  /*385f0*/  BSYNC.RECONVERGENT B0 ;  /* 0x0000000000007941 */ /* 0x000fea0003800200 */
.L_x_6254:
[----:B------:R-:W-:Y:S01]  /*38600*/  I2FP.F32.U32 R155, R122 ;  /* 0x0000007a009b7245 */ /* 0x000fe20000201000 */
[----:B------:R-:W-:Y:S01]  /*38610*/  BSSY.RECONVERGENT B0, `(.L_x_6259) ;  /* 0x0000066000007945 */ /* 0x000fe20003800200 */
[----:B------:R-:W-:Y:S01]  /*38620*/  SHF.L.U32 R122, R123, 0x10, RZ ;  /* 0x000000107b7a7819 */ /* 0x000fe200000006ff */
[----:B------:R-:W-:Y:S01]  /*38630*/  IMAD.MOV.U32 R162, RZ, RZ, 0x2 ;  /* 0x00000002ffa27424 */ /* 0x000fe200078e00ff */
        /* <DEDUP_REMOVED lines=21> */
.L_x_6261:
        /* <DEDUP_REMOVED lines=15> */
.L_x_6263:
[----:B------:R-:W-:Y:S05]  /*38880*/  BSYNC.RECONVERGENT B1 ;  /* 0x0000000000017941 */ /* 0x000fea0003800200 */
.L_x_6262:
        /* <DEDUP_REMOVED lines=62> */
.L_x_6260:
[----:B------:R-:W-:Y:S05]  /*38c70*/  BSYNC.RECONVERGENT B0 ;  /* 0x0000000000007941 */ /* 0x000fea0003800200 */
.L_x_6259:
[----:B------:R-:W2:Y:S01]  /*38c80*/  LDL R123, [R1+0x40] ;  /* 0x00004000017b7983 */ /* 0x000ea20000100800 */
[----:B------:R-:W-:Y:S02]  /*38c90*/  I2FP.F32.U32 R122, R157 ;  /* 0x0000009d007a7245 */ /* 0x000fe40000201000 */
[----:B------:R-:W-:Y:S02]  /*38ca0*/  SHF.L.U32 R158, R158, 0x10, RZ ;  /* 0x000000109e9e7819 */ /* 0x000fe400000006ff */
[----:B------:R-:W-:Y:S01]  /*38cb0*/  PRMT R156, R47, 0x7632, R156 ;  /* 0x000076322f9c7816 */ /* 0x000fe2000000009c */
[----:B------:R-:W-:Y:S01]  /*38cc0*/  FFMA.FTZ R122, R122, R185, 1.1641532182693481445e-10 ;  /* 0x2f0000007a7a7423 */ /* 0x000fe200000100b9 */
[----:B------:R-:W-:Y:S02]  /*38cd0*/  F2FP.BF16.F32.PACK_AB R121, R121, R151 ;  /* 0x000000977979723e */ /* 0x000fe400000010ff */
[----:B------:R-:W-:Y:S01]  /*38ce0*/  F2FP.BF16.F32.PACK_AB R120, R120, R149 ;  /* 0x000000957878723e */ /* 0x000fe200000010ff */
[----:B------:R-:W-:Y:S01]  /*38cf0*/  IMAD.U32 R156, R156, 0x10000, RZ ;  /* 0x000100009c9c7824 */ /* 0x000fe200078e00ff */
[----:B------:R-:W-:Y:S01]  /*38d00*/  FSETP.GTU.FTZ.AND P6, PT, R122, R128, PT ;  /* 0x000000807a00720b */ /* 0x000fe20003fdc000 */
[----:B------:R-:W-:-:S04]  /*38d10*/  FMUL.FTZ R122, R158, R127 ;  /* 0x0000007f9e7a7220 */ /* 0x000fc80000410000 */
[----:B------:R-:W-:-:S05]  /*38d20*/  FMUL.FTZ R122, R122, R129 ;  /* 0x000000817a7a7220 */ /* 0x000fca0000410000 */
[----:B------:R-:W-:Y:S02]  /*38d30*/  FSEL R122, R122, RZ, !P6 ;  /* 0x000000ff7a7a7208 */ /* 0x000fe40007000000 */
[----:B------:R-:W-:Y:S02]  /*38d40*/  PLOP3.LUT P6, PT, P6, PT, PT, 0x8, 0x80 ;  /* 0x000000000080781c */ /* 0x000fe400037ce170 */
[----:B--2---:R-:W-:-:S05]  /*38d50*/  SHF.L.U32 R123, R123, 0x10, RZ ;  /* 0x000000107b7b7819 */ /* 0x004fca00000006ff */
[----:B------:R-:W-:Y:S01]  /*38d60*/  FFMA.FTZ R156, R122, R123, R156 ;  /* 0x0000007b7a9c7223 */ /* 0x000fe2000001009c */
[----:B------:R-:W-:-:S04]  /*38d70*/  F2FP.BF16.F32.PACK_AB R122, R153, R154 ;  /* 0x0000009a997a723e */ /* 0x000fc800000010ff */
[----:B------:R-:W-:Y:S01]  /*38d80*/  F2FP.BF16.F32.PACK_AB R123, R156, R155 ;  /* 0x0000009b9c7b723e */ /* 0x000fe200000010ff */
[----:B------:R-:W-:Y:S06]  /*38d90*/  BRA `(.L_x_6264) ;  /* 0x0000003000c07947 */ /* 0x000fec0003800000 */
.L_x_6223:
        /* <DEDUP_REMOVED lines=16> */
.L_x_6267:
        /* <DEDUP_REMOVED lines=12> */
.L_x_6269:
[----:B------:R-:W-:Y:S05]  /*38f60*/  BSYNC.RECONVERGENT B1 ;  /* 0x0000000000017941 */ /* 0x000fea0003800200 */
.L_x_6268:
        /* <DEDUP_REMOVED lines=60> */
[----:B------:R-:W-:Y:S01]  /*39330*/  LOP3.LUT R167, R152, UR15, R151, 0x96, !PT ;  /* 0x0000000f98a77c12 */ /* 0x000fe2000f8e9697 */
[----:B------:R-:W-:-:S07]  /*39340*/  IMAD.MOV.U32 R151, RZ, RZ, R149 ;  /* 0x000000ffff977224 */ /* 0x000fce00078e0095 */
.L_x_6266:
[----:B------:R-:W-:Y:S05]  /*39350*/  BSYNC.RECONVERGENT B0 ;  /* 0x0000000000007941 */ /* 0x000fea0003800200 */
.L_x_6265:
[----:B------:R-:W-:Y:S01]  /*39360*/  I2FP.F32.U32 R149, R151 ;  /* 0x0000009700957245 */ /* 0x000fe20000201000 */
[----:B------:R-:W-:Y:S01]  /*39370*/  BSSY.RECONVERGENT B0, `(.L_x_6270) ;  /* 0x0000064000007945 */ /* 0x000fe20003800200 */
[----:B------:R-:W-:Y:S01]  /*39380*/  ISETP.NE.AND P2, PT, R150, 0x1, PT ;  /* 0x000000019600780c */ /* 0x000fe20003f45270 */
[----:B------:R-:W-:Y:S01]  /*39390*/  IMAD.MOV.U32 R154, RZ, RZ, 0x2 ;  /* 0x00000002ff9a7424 */ /* 0x000fe200078e00ff */
[----:B------:R-:W-:Y:S01]  /*393a0*/  SHF.L.U32 R151, R52, 0x10, RZ ;  /* 0x0000001034977819 */ /* 0x000fe200000006ff */
[----:B------:R-:W-:Y:S01]  /*393b0*/  FFMA.FTZ R149, R149, R185, 1.1641532182693481445e-10 ;  /* 0x2f00000095957423 */ /* 0x000fe200000100b9 */
[----:B------:R-:W-:Y:S02]  /*393c0*/  LOP3.LUT R6, R6, 0xfffffffb, RZ, 0xc0, !PT ;  /* 0xfffffffb06067812 */ /* 0x000fe400078ec0ff */
[----:B------:R-:W-:Y:S02]  /*393d0*/  MOV R153, R164 ;  /* 0x000000a400997202 */ /* 0x000fe40000000f00 */
        /* <DEDUP_REMOVED lines=18> */
.L_x_6272:
        /* <DEDUP_REMOVED lines=12> */
.L_x_6274:
[----:B------:R-:W-:Y:S05]  /*395c0*/  BSYNC.RECONVERGENT B1 ;  /* 0x0000000000017941 */ /* 0x000fea0003800200 */
.L_x_6273:
        /* <DEDUP_REMOVED lines=62> */
.L_x_6271:
[----:B------:R-:W-:Y:S05]  /*399b0*/  BSYNC.RECONVERGENT B0 ;  /* 0x0000000000007941 */ /* 0x000fea0003800200 */
.L_x_6270:
        /* <DEDUP_REMOVED lines=10> */
[----:B------:R-:W-:-:S05]  /*39a60*/  FMUL.FTZ R120, R120, R129 ;  /* 0x0000008178787220 */ /* 0x000fca0000410000 */
[----:B------:R-:W-:Y:S02]  /*39a70*/  FSEL R120, R120, RZ, !P1 ;  /* 0x000000ff78787208 */ /* 0x000fe40004800000 */
[----:B------:R-:W-:-:S13]  /*39a80*/  PLOP3.LUT P1, PT, P1, PT, PT, 0x8, 0x80 ;  /* 0x000000000080781c */ /* 0x000fda0000f2e170 */
[----:B------:R-:W-:Y:S01]  /*39a90*/  @P1 LOP3.LUT R6, R6, 0x2, RZ, 0xfc, !PT ;  /* 0x0000000206061812 */ /* 0x000fe200078efcff */
[----:B--2---:R-:W-:Y:S02]  /*39aa0*/  IMAD.U32 R150, R151, 0x10000, RZ ;  /* 0x0001000097967824 */ /* 0x004fe400078e00ff */
[----:B------:R-:W-:Y:S02]  /*39ab0*/  IMAD.MOV.U32 R151, RZ, RZ, R164 ;  /* 0x000000ffff977224 */ /* 0x000fe400078e00a4 */
[----:B------:R-:W-:-:S05]  /*39ac0*/  FMUL.FTZ R120, R150, R120 ;  /* 0x0000007896787220 */ /* 0x000fca0000410000 */
        /* <DEDUP_REMOVED lines=10> */
.L_x_6277:
        /* <DEDUP_REMOVED lines=12> */
.L_x_6279:
[----:B------:R-:W-:Y:S05]  /*39c30*/  BSYNC.RECONVERGENT B1 ;  /* 0x0000000000017941 */ /* 0x000fea0003800200 */
.L_x_6278:
        /* <DEDUP_REMOVED lines=62> */
.L_x_6276:
[----:B------:R-:W-:Y:S05]  /*3a020*/  BSYNC.RECONVERGENT B0 ;  /* 0x0000000000007941 */ /* 0x000fea0003800200 */
.L_x_6275:
[----:B------:R-:W-:Y:S01]  /*3a030*/  I2FP.F32.U32 R153, R151 ;  /* 0x0000009700997245 */ /* 0x000fe20000201000 */
[----:B------:R-:W-:Y:S01]  /*3a040*/  BSSY.RECONVERGENT B0, `(.L_x_6280) ;  /* 0x0000062000007945 */ /* 0x000fe20003800200 */
[----:B------:R-:W-:Y:S01]  /*3a050*/  SHF.L.U32 R151, R121, 0x10, RZ ;  /* 0x0000001079977819 */ /* 0x000fe200000006ff */
[----:B------:R-:W-:Y:S01]  /*3a060*/  HFMA2 R154, -RZ, RZ, 0, 1.1920928955078125e-07 ;  /* 0x00000002ff9a7431 */ /* 0x000fe200000001ff */
        /* <DEDUP_REMOVED lines=20> */
.L_x_6282:
        /* <DEDUP_REMOVED lines=12> */
.L_x_6284:
[----:B------:R-:W-:Y:S05]  /*3a270*/  BSYNC.RECONVERGENT B1 ;  /* 0x0000000000017941 */ /* 0x000fea0003800200 */
.L_x_6283:
        /* <DEDUP_REMOVED lines=62> */
.L_x_6281:
[----:B------:R-:W-:Y:S05]  /*3a660*/  BSYNC.RECONVERGENT B0 ;  /* 0x0000000000007941 */ /* 0x000fea0003800200 */
.L_x_6280:
        /* <DEDUP_REMOVED lines=12> */
[----:B--2---:R-:W-:Y:S02]  /*3a730*/  SHF.L.U32 R152, R153, 0x10, RZ ;  /* 0x0000001099987819 */ /* 0x004fe400000006ff */
[----:B------:R-:W-:-:S03]  /*3a740*/  MOV R153, R164 ;  /* 0x000000a400997202 */ /* 0x000fc60000000f00 */
[----:B------:R-:W-:-:S04]  /*3a750*/  FMUL.FTZ R121, R152, R121 ;  /* 0x0000007998797220 */ /* 0x000fc80000410000 */
        /* <DEDUP_REMOVED lines=10> */
.L_x_6287:
        /* <DEDUP_REMOVED lines=12> */
.L_x_6289:
[----:B------:R-:W-:Y:S05]  /*3a8c0*/  BSYNC.RECONVERGENT B1 ;  /* 0x0000000000017941 */ /* 0x000fea0003800200 */
.L_x_6288:
        /* <DEDUP_REMOVED lines=62> */
.L_x_6286:
[----:B------:R-:W-:Y:S05]  /*3acb0*/  BSYNC.RECONVERGENT B0 ;  /* 0x0000000000007941 */ /* 0x000fea0003800200 */
.L_x_6285:
        /* <DEDUP_REMOVED lines=24> */
.L_x_6292:
        /* <DEDUP_REMOVED lines=12> */
.L_x_6294:
[----:B------:R-:W-:Y:S05]  /*3af00*/  BSYNC.RECONVERGENT B1 ;  /* 0x0000000000017941 */ /* 0x000fea0003800200 */
.L_x_6293:
        /* <DEDUP_REMOVED lines=62> */
.L_x_6291:
[----:B------:R-:W-:Y:S05]  /*3b2f0*/  BSYNC.RECONVERGENT B0 ;  /* 0x0000000000007941 */ /* 0x000fea0003800200 */
.L_x_6290:
        /* <DEDUP_REMOVED lines=12> */
[----:B------:R-:W-:Y:S02]  /*3b3c0*/  HFMA2 R156, -RZ, RZ, 0, 1.1920928955078125e-07 ;  /* 0x00000002ff9c7431 */ /* 0x000fe400000001ff */
[----:B------:R-:W-:Y:S01]  /*3b3d0*/  FMUL.FTZ R153, R122, R153 ;  /* 0x000000997a997220 */ /* 0x000fe20000410000 */
        /* <DEDUP_REMOVED lines=10> */
.L_x_6297:
        /* <DEDUP_REMOVED lines=12> */
.L_x_6299:
[----:B------:R-:W-:Y:S05]  /*3b540*/  BSYNC.RECONVERGENT B1 ;  /* 0x0000000000017941 */ /* 0x000fea0003800200 */
.L_x_6298:
        /* <DEDUP_REMOVED lines=62> */
.L_x_6296:
[----:B------:R-:W-:Y:S05]  /*3b930*/  BSYNC.RECONVERGENT B0 ;  /* 0x0000000000007941 */ /* 0x000fea0003800200 */
.L_x_6295:
        /* <DEDUP_REMOVED lines=10> */
[----:B------:R-:W-:-:S02]  /*3b9e0*/  FSETP.GTU.FTZ.AND P5, PT, R155, R128, PT ;  /* 0x000000809b00720b */ /* 0x000fc40003fbc000 */
[----:B------:R-:W-:Y:S02]  /*3b9f0*/  SHF.L.U32 R155, R55, 0x10, RZ ;  /* 0x00000010379b7819 */ /* 0x000fe400000006ff */
        /* <DEDUP_REMOVED lines=12> */
.L_x_6302:
        /* <DEDUP_REMOVED lines=15> */
.L_x_6304:
[----:B------:R-:W-:Y:S05]  /*3bbb0*/  BSYNC.RECONVERGENT B1 ;  /* 0x0000000000017941 */ /* 0x000fea0003800200 */
.L_x_6303:
        /* <DEDUP_REMOVED lines=62> */
.L_x_6301:
[----:B------:R-:W-:Y:S05]  /*3bfa0*/  BSYNC.RECONVERGENT B0 ;  /* 0x0000000000007941 */ /* 0x000fea0003800200 */
.L_x_6300:
        /* <DEDUP_REMOVED lines=15> */
.L_x_6264:
[----:B------:R-:W0:Y:S01]  /*3c0a0*/  LDC.64 R160, c[0x0][0x3a8] ;  /* 0x0000ea00ffa07b82 */ /* 0x000e220000000a00 */
[----:B------:R-:W-:Y:S01]  /*3c0b0*/  IADD3 R158, PT, PT, R26, 0x120, RZ ;  /* 0x000001201a9e7810 */ /* 0x000fe20007ffe0ff */
[----:B0-----:R-:W-:-:S05]  /*3c0c0*/  IMAD.WIDE.U32 R160, R148, 0x10, R160 ;  /* 0x0000001094a07825 */ /* 0x001fca00078e00a0 */
[----:B------:R0:W-:Y:S02]  /*3c0d0*/  STG.E.128 desc[UR6][R160.64], R120 ;  /* 0x00000078a0007986 */ /* 0x0001e4000c101d06 */
[----:B0-----:R-:W0:Y:S01]  /*3c0e0*/  LDC.64 R160, c[0x0][0x3b0] ;  /* 0x0000ec00ffa07b82 */ /* 0x001e220000000a00 */
[----:B------:R-:W-:Y:S02]  /*3c0f0*/  SEL R121, RZ, 0x1000000, !P6 ;  /* 0x01000000ff797807 */ /* 0x000fe40007000000 */
        /* <DEDUP_REMOVED lines=13> */
[----:B0-----:R-:W-:-:S05]  /*3c1d0*/  IMAD.WIDE.U32 R122, R148, 0x8, R160 ;  /* 0x00000008947a7825 */ /* 0x001fca00078e00a0 */
        /* <DEDUP_REMOVED lines=23> */
.L_x_6308:
        /* <DEDUP_REMOVED lines=12> */
.L_x_6310:
[----:B------:R-:W-:Y:S05]  /*3c410*/  BSYNC.RECONVERGENT B1 ;  /* 0x0000000000017941 */ /* 0x000fea0003800200 */
.L_x_6309:
        /* <DEDUP_REMOVED lines=62> */
.L_x_6307:
[----:B------:R-:W-:Y:S05]  /*3c800*/  BSYNC.RECONVERGENT B0 ;  /* 0x0000000000007941 */ /* 0x000fea0003800200 */
.L_x_6306:
[----:B------:R-:W-:Y:S01]  /*3c810*/  I2FP.F32.U32 R161, R161 ;  /* 0x000000a100a17245 */ /* 0x000fe20000201000 */
[----:B-----5:R-:W-:Y:S01]  /*3c820*/  IMAD.U32 R159, R120, 0x10000, RZ ;  /* 0x00010000789f7824 */ /* 0x020fe200078e00ff */
[----:B------:R-:W-:Y:S01]  /*3c830*/  ISETP.NE.AND P1, PT, R160, 0x1, PT ;  /* 0x00000001a000780c */ /* 0x000fe20003f25270 */
[----:B------:R-:W-:Y:S01]  /*3c840*/  IMAD.U32 R162, R44, 0x10000, RZ ;  /* 0x000100002ca27824 */ /* 0x000fe200078e00ff */
[----:B------:R-:W-:Y:S01]  /*3c850*/  LOP3.LUT R6, R6, 0xfffffffd, RZ, 0xc0, !PT ;  /* 0xfffffffd06067812 */ /* 0x000fe200078ec0ff */
[----:B------:R-:W-:Y:S01]  /*3c860*/  FFMA.FTZ R161, R161, R185, 1.1641532182693481445e-10 ;  /* 0x2f000000a1a17423 */ /* 0x000fe200000100b9 */
[----:B------:R-:W-:Y:S01]  /*3c870*/  FMUL.FTZ R159, R159, R127 ;  /* 0x0000007f9f9f7220 */ /* 0x000fe20000410000 */
[----:B------:R-:W-:Y:S01]  /*3c880*/  BSSY.RECONVERGENT B0, `(.L_x_6311) ;  /* 0x000005f000007945 */ /* 0x000fe20003800200 */
[----:B------:R-:W-:Y:S01]  /*3c890*/  PRMT R120, R120, 0x7632, R120 ;  /* 0x0000763278787816 */ /* 0x000fe20000000078 */
[----:B------:R-:W-:Y:S02]  /*3c8a0*/  IMAD.MOV.U32 R163, RZ, RZ, R164 ;  /* 0x000000ffffa37224 */ /* 0x000fe400078e00a4 */
[----:B------:R-:W-:Y:S01]  /*3c8b0*/  FMUL.FTZ R159, R159, R129 ;  /* 0x000000819f9f7220 */ /* 0x000fe20000410000 */
[----:B------:R-:W-:-:S02]  /*3c8c0*/  FSETP.GTU.FTZ.AND P0, PT, R161, R128, PT ;  /* 0x00000080a100720b */ /* 0x000fc40003f1c000 */
[----:B------:R-:W-:Y:S02]  /*3c8d0*/  SHF.L.U32 R161, R48, 0x10, RZ ;  /* 0x0000001030a17819 */ /* 0x000fe400000006ff */
[----:B------:R-:W-:Y:S02]  /*3c8e0*/  FSEL R159, R159, RZ, !P0 ;  /* 0x000000ff9f9f7208 */ /* 0x000fe40004000000 */
[----:B------:R-:W-:-:S03]  /*3c8f0*/  PLOP3.LUT P0, PT, P0, PT, PT, 0x8, 0x80 ;  /* 0x000000000080781c */ /* 0x000fc6000070e170 */
[----:B------:R-:W-:Y:S01]  /*3c900*/  FFMA.FTZ R159, R159, R161, R162 ;  /* 0x000000a19f9f7223 */ /* 0x000fe200000100a2 */
[----:B------:R-:W-:-:S09]  /*3c910*/  HFMA2 R161, -RZ, RZ, 0, 1.1920928955078125e-07 ;  /* 0x00000002ffa17431 */ /* 0x000fd200000001ff */
        /* <DEDUP_REMOVED lines=10> */
.L_x_6313:
        /* <DEDUP_REMOVED lines=12> */
.L_x_6315:
[----:B------:R-:W-:Y:S05]  /*3ca80*/  BSYNC.RECONVERGENT B1 ;  /* 0x0000000000017941 */ /* 0x000fea0003800200 */
.L_x_6314:
        /* <DEDUP_REMOVED lines=62> */
.L_x_6312:
[----:B------:R-:W-:Y:S05]  /*3ce70*/  BSYNC.RECONVERGENT B0 ;  /* 0x0000000000007941 */ /* 0x000fea0003800200 */
.L_x_6311:
        /* <DEDUP_REMOVED lines=26> */
.L_x_6318:
        /* <DEDUP_REMOVED lines=12> */
.L_x_6320:
[----:B------:R-:W-:Y:S05]  /*3d0e0*/  BSYNC.RECONVERGENT B1 ;  /* 0x0000000000017941 */ /* 0x000fea0003800200 */
.L_x_6319:
        /* <DEDUP_REMOVED lines=58> */
[----:B------:R-:W-:-:S05]  /*3d490*/  IMAD.WIDE.U32 R162, R161, -0x326172a9, RZ ;  /* 0xcd9e8d57a1a27825 */ /* 0x000fca00078e00ff */
[----:B------:R-:W-:Y:S01]  /*3d4a0*/  LOP3.LUT R167, R164, UR15, R163, 0x96, !PT ;  /* 0x0000000fa4a77c12 */ /* 0x000fe2000f8e96a3 */
[----:B------:R-:W-:Y:S02]  /*3d4b0*/  IMAD.MOV.U32 R164, RZ, RZ, R162 ;  /* 0x000000ffffa47224 */ /* 0x000fe400078e00a2 */
[----:B------:R-:W-:-:S07]  /*3d4c0*/  HFMA2 R162, -RZ, RZ, 0, 0 ;  /* 0x00000000ffa27431 */ /* 0x000fce00000001ff */
.L_x_6317:
[----:B------:R-:W-:Y:S05]  /*3d4d0*/  BSYNC.RECONVERGENT B0 ;  /* 0x0000000000007941 */ /* 0x000fea0003800200 */
.L_x_6316:
        /* <DEDUP_REMOVED lines=10> */
[----:B------:R-:W-:-:S04]  /*3d580*/  FSETP.GTU.FTZ.AND P1, PT, R161, R128, PT ;  /* 0x00000080a100720b */ /* 0x000fc80003f3c000 */
[----:B------:R-:W-:Y:S02]  /*3d590*/  FSEL R161, R120, RZ, !P1 ;  /* 0x000000ff78a17208 */ /* 0x000fe40004800000 */
[----:B------:R-:W-:Y:S02]  /*3d5a0*/  SHF.L.U32 R120, R49, 0x10, RZ ;  /* 0x0000001031787819 */ /* 0x000fe400000006ff */
        /* <DEDUP_REMOVED lines=12> */
.L_x_6323:
        /* <DEDUP_REMOVED lines=12> */
.L_x_6325:
[----:B------:R-:W-:Y:S05]  /*3d730*/  BSYNC.RECONVERGENT B1 ;  /* 0x0000000000017941 */ /* 0x000fea0003800200 */
.L_x_6324:
        /* <DEDUP_REMOVED lines=62> */
.L_x_6322:
[----:B------:R-:W-:Y:S05]  /*3db20*/  BSYNC.RECONVERGENT B0 ;  /* 0x0000000000007941 */ /* 0x000fea0003800200 */
.L_x_6321:
        /* <DEDUP_REMOVED lines=9> */
[----:B------:R-:W-:Y:S01]  /*3dbc0*/  FSETP.GTU.FTZ.AND P2, PT, R120, R128, PT ;  /* 0x000000807800720b */ /* 0x000fe20003f5c000 */
[----:B------:R-:W-:-:S05]  /*3dbd0*/  FMUL.FTZ R120, R166, R129 ;  /* 0x00000081a6787220 */ /* 0x000fca0000410000 */
        /* <DEDUP_REMOVED lines=15> */
.L_x_6328:
        /* <DEDUP_REMOVED lines=12> */
.L_x_6330:
[----:B------:R-:W-:Y:S05]  /*3dd90*/  BSYNC.RECONVERGENT B1 ;  /* 0x0000000000017941 */ /* 0x000fea0003800200 */
.L_x_6329:
[----:B------:R-:W-:Y:S01]  /*3dda0*/  IMAD.WIDE.U32 R120, R0, -0x2daee0ad, RZ ;  /* 0xd2511f5300787825 */ /* 0x000fe200078e00ff */
[----:B------:R-:W-:-:S03]  /*3ddb0*/  UIADD3 UR15, UPT, UPT, UR4, -0x61c88647, URZ ;  /* 0x9e3779b9040f7890 */ /* 0x000fc6000fffe0ff */
[----:B------:R-:W-:Y:S01]  /*3ddc0*/  IMAD.WIDE.U32 R166, R2, -0x326172a9, RZ ;  /* 0xcd9e8d5702a67825 */ /* 0x000fe200078e00ff */
[----:B------:R-:W-:-:S04]  /*3ddd0*/  LOP3.LUT R164, R5, UR5, R121, 0x96, !PT ;  /* 0x0000000505a47c12 */ /* 0x000fc8000f8e9679 */
[----:B------:R-:W-:Y:S01]  /*3dde0*/  LOP3.LUT R172, R4, UR4, R167, 0x96, !PT ;  /* 0x0000000404ac7c12 */ /* 0x000fe2000f8e96a7 */
[----:B------:R-:W-:-:S04]  /*3ddf0*/  IMAD.WIDE.U32 R164, R164, -0x326172a9, RZ ;  /* 0xcd9e8d57a4a47825 */ /* 0x000fc800078e00ff */
[----:B------:R-:W-:Y:S01]  /*3de00*/  IMAD.WIDE.U32 R172, R172, -0x2daee0ad, RZ ;  /* 0xd2511f53acac7825 */ /* 0x000fe200078e00ff */
[----:B------:R-:W-:Y:S01]  /*3de10*/  LOP3.LUT R166, R166, UR15, R165, 0x96, !PT ;  /* 0x0000000fa6a67c12 */ /* 0x000fe2000f8e96a5 */
[----:B------:R-:W-:-:S04]  /*3de20*/  UIADD3 UR15, UPT, UPT, UR5, -0x4498517b, URZ ;  /* 0xbb67ae85050f7890 */ /* 0x000fc8000fffe0ff */
[----:B------:R-:W-:Y:S02]  /*3de30*/  IMAD.WIDE.U32 R166, R166, -0x2daee0ad, RZ ;  /* 0xd2511f53a6a67825 */ /* 0x000fe400078e00ff */
[----:B------:R-:W-:Y:S01]  /*3de40*/  LOP3.LUT R120, R120, UR15, R173, 0x96, !PT ;  /* 0x0000000f78787c12 */ /* 0x000fe2000f8e96ad */
[----:B------:R-:W-:-:S04]  /*3de50*/  UIADD3 UR15, UPT, UPT, UR5, 0x76cf5d0a, URZ ;  /* 0x76cf5d0a050f7890 */ /* 0x000fc8000fffe0ff */
[----:B------:R-:W-:Y:S02]  /*3de60*/  IMAD.WIDE.U32 R120, R120, -0x326172a9, RZ ;  /* 0xcd9e8d5778787825 */ /* 0x000fe400078e00ff */
[----:B------:R-:W-:Y:S01]  /*3de70*/  LOP3.LUT R167, R172, UR15, R167, 0x96, !PT ;  /* 0x0000000faca77c12 */ /* 0x000fe2000f8e96a7 */
[----:B------:R-:W-:-:S06]  /*3de80*/  UIADD3 UR15, UPT, UPT, UR4, 0x3c6ef372, URZ ;  /* 0x3c6ef372040f7890 */ /* 0x000fcc000fffe0ff */
        /* <DEDUP_REMOVED lines=42> */
[----:B------:R-:W-:Y:S01]  /*3e130*/  IMAD.WIDE.U32 R166, R167, -0x326172a9, RZ ;  /* 0xcd9e8d57a7a67825 */ /* 0x000fe200078e00ff */
[----:B------:R-:W-:-:S03]  /*3e140*/  MOV R157, R164 ;  /* 0x000000a4009d7202 */ /* 0x000fc60000000f00 */
[----:B------:R-:W-:Y:S01]  /*3e150*/  IMAD.MOV.U32 R164, RZ, RZ, R166 ;  /* 0x000000ffffa47224 */ /* 0x000fe200078e00a6 */
[----:B------:R-:W-:Y:S01]  /*3e160*/  LOP3.LUT R167, R120, UR15, R167, 0x96, !PT ;  /* 0x0000000f78a77c12 */ /* 0x000fe2000f8e96a7 */
[----:B------:R-:W-:-:S07]  /*3e170*/  HFMA2 R120, -RZ, RZ, 0, 0 ;  /* 0x00000000ff787431 */ /* 0x000fce00000001ff */
.L_x_6327:
[----:B------:R-:W-:Y:S05]  /*3e180*/  BSYNC.RECONVERGENT B0 ;  /* 0x0000000000007941 */ /* 0x000fea0003800200 */
.L_x_6326:
        /* <DEDUP_REMOVED lines=12> */
[----:B------:R-:W-:Y:S02]  /*3e250*/  SHF.L.U32 R121, R50, 0x10, RZ ;  /* 0x0000001032797819 */ /* 0x000fe400000006ff */
[----:B------:R-:W-:-:S03]  /*3e260*/  PLOP3.LUT P3, PT, P3, PT, PT, 0x8, 0x80 ;  /* 0x000000000080781c */ /* 0x000fc60001f6e170 */
[----:B------:R-:W-:Y:S01]  /*3e270*/  FFMA.FTZ R163, R163, R121, R166 ;  /* 0x00000079a3a37223 */ /* 0x000fe200000100a6 */
        /* <DEDUP_REMOVED lines=10> */
.L_x_6333:
        /* <DEDUP_REMOVED lines=12> */
.L_x_6335:
[----:B------:R-:W-:Y:S05]  /*3e3e0*/  BSYNC.RECONVERGENT B1 ;  /* 0x0000000000017941 */ /* 0x000fea0003800200 */
.L_x_6334:
        /* <DEDUP_REMOVED lines=62> */
.L_x_6332:
[----:B------:R-:W-:Y:S05]  /*3e7d0*/  BSYNC.RECONVERGENT B0 ;  /* 0x0000000000007941 */ /* 0x000fea0003800200 */
.L_x_6331:
        /* <DEDUP_REMOVED lines=26> */
.L_x_6338:
        /* <DEDUP_REMOVED lines=12> */
.L_x_6340:
[----:B------:R-:W-:Y:S05]  /*3ea40*/  BSYNC.RECONVERGENT B1 ;  /* 0x0000000000017941 */ /* 0x000fea0003800200 */
.L_x_6339:
        /* <DEDUP_REMOVED lines=62> */
.L_x_6337:
[----:B------:R-:W-:Y:S05]  /*3ee30*/  BSYNC.RECONVERGENT B0 ;  /* 0x0000000000007941 */ /* 0x000fea0003800200 */
.L_x_6336:
        /* <DEDUP_REMOVED lines=10> */
[----:B------:R-:W-:-:S03]  /*3eee0*/  IMAD.U32 R122, R47, 0x10000, RZ ;  /* 0x000100002f7a7824 */ /* 0x000fc600078e00ff */
        /* <DEDUP_REMOVED lines=14> */
.L_x_6343:
        /* <DEDUP_REMOVED lines=15> */
.L_x_6345:
[----:B------:R-:W-:Y:S05]  /*3f0c0*/  BSYNC.RECONVERGENT B1 ;  /* 0x0000000000017941 */ /* 0x000fea0003800200 */
.L_x_6344:
        /* <DEDUP_REMOVED lines=57> */
[----:B------:R-:W-:Y:S01]  /*3f460*/  MOV R157, R120 ;  /* 0x00000078009d7202 */ /* 0x000fe20000000f00 */
[----:B------:R-:W-:Y:S01]  /*3f470*/  UIADD3 UR15, UPT, UPT, UR4, -0x700cb87f, URZ ;  /* 0x8ff34781040f7890 */ /* 0x000fe2000fffe0ff */
[----:B------:R-:W-:-:S05]  /*3f480*/  IMAD.WIDE.U32 R120, R123, -0x326172a9, RZ ;  /* 0xcd9e8d577b787825 */ /* 0x000fca00078e00ff */
[----:B------:R-:W-:Y:S01]  /*3f490*/  LOP3.LUT R167, R164, UR15, R121, 0x96, !PT ;  /* 0x0000000fa4a77c12 */ /* 0x000fe2000f8e9679 */
[----:B------:R-:W-:-:S07]  /*3f4a0*/  IMAD.MOV.U32 R164, RZ, RZ, R120 ;  /* 0x000000ffffa47224 */ /* 0x000fce00078e0078 */
.L_x_6342:
[----:B------:R-:W-:Y:S05]  /*3f4b0*/  BSYNC.RECONVERGENT B0 ;  /* 0x0000000000007941 */ /* 0x000fea0003800200 */
.L_x_6341:
[----:B------:R-:W2:Y:S01]  /*3f4c0*/  LDL R123, [R1+0x50] ;  /* 0x00005000017b7983 */ /* 0x000ea20000100800 */
[----:B------:R-:W-:Y:S01]  /*3f4d0*/  I2FP.F32.U32 R120, R122 ;  /* 0x0000007a00787245 */ /* 0x000fe20000201000 */
[----:B------:R-:W-:Y:S01]  /*3f4e0*/  IMAD.U32 R172, R172, 0x10000, RZ ;  /* 0x00010000acac7824 */ /* 0x000fe200078e00ff */
[----:B------:R-:W-:Y:S02]  /*3f4f0*/  PRMT R121, R47, 0x7632, R121 ;  /* 0x000076322f797816 */ /* 0x000fe40000000079 */
[----:B------:R-:W-:Y:S01]  /*3f500*/  F2FP.BF16.F32.PACK_AB R122, R168, R163 ;  /* 0x000000a3a87a723e */ /* 0x000fe200000010ff */
[----:B------:R-:W-:Y:S01]  /*3f510*/  FFMA.FTZ R120, R120, R185, 1.1641532182693481445e-10 ;  /* 0x2f00000078787423 */ /* 0x000fe200000100b9 */
[----:B------:R-:W-:Y:S01]  /*3f520*/  FMUL.FTZ R172, R172, R127 ;  /* 0x0000007facac7220 */ /* 0x000fe20000410000 */
[----:B------:R-:W-:-:S03]  /*3f530*/  SHF.L.U32 R121, R121, 0x10, RZ ;  /* 0x0000001079797819 */ /* 0x000fc600000006ff */
[----:B------:R-:W-:Y:S01]  /*3f540*/  FMUL.FTZ R172, R172, R129 ;  /* 0x00000081acac7220 */ /* 0x000fe20000410000 */
[----:B------:R-:W-:Y:S02]  /*3f550*/  FSETP.GTU.FTZ.AND P6, PT, R120, R128, PT ;  /* 0x000000807800720b */ /* 0x000fe40003fdc000 */
[----:B------:R-:W-:Y:S02]  /*3f560*/  F2FP.BF16.F32.PACK_AB R120, R160, R159 ;  /* 0x0000009fa078723e */ /* 0x000fe400000010ff */
[----:B------:R-:W-:Y:S02]  /*3f570*/  FSEL R172, R172, RZ, !P6 ;  /* 0x000000ffacac7208 */ /* 0x000fe40007000000 */
[----:B------:R-:W-:Y:S01]  /*3f580*/  PLOP3.LUT P6, PT, P6, PT, PT, 0x8, 0x80 ;  /* 0x000000000080781c */ /* 0x000fe200037ce170 */
[----:B--2---:R-:W-:-:S04]  /*3f590*/  IMAD.U32 R127, R123, 0x10000, RZ ;  /* 0x000100007b7f7824 */ /* 0x004fc800078e00ff */
[----:B------:R-:W-:Y:S01]  /*3f5a0*/  FFMA.FTZ R127, R172, R127, R121 ;  /* 0x0000007fac7f7223 */ /* 0x000fe20000010079 */
[----:B------:R-:W-:-:S04]  /*3f5b0*/  F2FP.BF16.F32.PACK_AB R121, R162, R161 ;  /* 0x000000a1a279723e */ /* 0x000fc800000010ff */
[----:B------:R-:W-:Y:S01]  /*3f5c0*/  F2FP.BF16.F32.PACK_AB R123, R127, R166 ;  /* 0x000000a67f7b723e */ /* 0x000fe200000010ff */
[----:B------:R-:W-:Y:S06]  /*3f5d0*/  BRA `(.L_x_6346) ;  /* 0x0000003000b07947 */ /* 0x000fec0003800000 */
.L_x_6305:
        /* <DEDUP_REMOVED lines=16> */
.L_x_6349:
        /* <DEDUP_REMOVED lines=12> */
.L_x_6351:
[----:B------:R-:W-:Y:S05]  /*3f7a0*/  BSYNC.RECONVERGENT B1 ;  /* 0x0000000000017941 */ /* 0x000fea0003800200 */
.L_x_6350:
        /* <DEDUP_REMOVED lines=60> */
[----:B------:R-:W-:Y:S01]  /*3fb70*/  IMAD.MOV.U32 R160, RZ, RZ, RZ ;  /* 0x000000ffffa07224 */ /* 0x000fe200078e00ff */
[----:B------:R-:W-:-:S07]  /*3fb80*/  MOV R161, R159 ;  /* 0x0000009f00a17202 */ /* 0x000fce0000000f00 */
.L_x_6348:
[----:B------:R-:W-:Y:S05]  /*3fb90*/  BSYNC.RECONVERGENT B0 ;  /* 0x0000000000007941 */ /* 0x000fea0003800200 */
.L_x_6347:
[----:B------:R-:W-:Y:S01]  /*3fba0*/  I2FP.F32.U32 R161, R161 ;  /* 0x000000a100a17245 */ /* 0x000fe20000201000 */
[----:B------:R-:W-:Y:S01]  /*3fbb0*/  BSSY.RECONVERGENT B0, `(.L_x_6352) ;  /* 0x0000064000007945 */ /* 0x000fe20003800200 */
[----:B-----5:R-:W-:Y:S01]  /*3fbc0*/  SHF.L.U32 R159, R120, 0x10, RZ ;  /* 0x00000010789f7819 */ /* 0x020fe200000006ff */
[----:B------:R-:W-:Y:S01]  /*3fbd0*/  IMAD.MOV.U32 R163, RZ, RZ, R164 ;  /* 0x000000ffffa37224 */ /* 0x000fe200078e00a4 */
[----:B------:R-:W-:Y:S01]  /*3fbe0*/  ISETP.NE.AND P1, PT, R160, 0x1, PT ;  /* 0x00000001a000780c */ /* 0x000fe20003f25270 */
[----:B------:R-:W-:Y:S01]  /*3fbf0*/  FFMA.FTZ R161, R161, R185, 1.1641532182693481445e-10 ;  /* 0x2f000000a1a17423 */ /* 0x000fe200000100b9 */
[----:B------:R-:W-:Y:S01]  /*3fc00*/  LOP3.LUT R6, R6, 0xfffffffd, RZ, 0xc0, !PT ;  /* 0xfffffffd06067812 */ /* 0x000fe200078ec0ff */
[----:B------:R-:W-:Y:S01]  /*3fc10*/  FMUL.FTZ R159, R159, R127 ;  /* 0x0000007f9f9f7220 */ /* 0x000fe20000410000 */
[----:B------:R-:W-:Y:S02]  /*3fc20*/  PRMT R120, R120, 0x7632, R120 ;  /* 0x0000763278787816 */ /* 0x000fe40000000078 */
[----:B------:R-:W-:Y:S01]  /*3fc30*/  FSETP.GTU.FTZ.AND P0, PT, R161, R128, PT ;  /* 0x00000080a100720b */ /* 0x000fe20003f1c000 */
[----:B------:R-:W-:Y:S01]  /*3fc40*/  FMUL.FTZ R159, R159, R129 ;  /* 0x000000819f9f7220 */ /* 0x000fe20000410000 */
[----:B------:R-:W-:-:S04]  /*3fc50*/  IMAD.U32 R161, R48, 0x10000, RZ ;  /* 0x0001000030a17824 */ /* 0x000fc800078e00ff */
[----:B------:R-:W-:Y:S02]  /*3fc60*/  FSEL R159, R159, RZ, !P0 ;  /* 0x000000ff9f9f7208 */ /* 0x000fe40004000000 */
[----:B------:R-:W-:-:S03]  /*3fc70*/  PLOP3.LUT P0, PT, P0, PT, PT, 0x8, 0x80 ;  /* 0x000000000080781c */ /* 0x000fc6000070e170 */
[----:B------:R-:W-:Y:S01]  /*3fc80*/  FMUL.FTZ R159, R161, R159 ;  /* 0x0000009fa19f7220 */ /* 0x000fe20000410000 */
        /* <DEDUP_REMOVED lines=11> */
.L_x_6354:
        /* <DEDUP_REMOVED lines=12> */
.L_x_6356:
[----:B------:R-:W-:Y:S05]  /*3fe00*/  BSYNC.RECONVERGENT B1 ;  /* 0x0000000000017941 */ /* 0x000fea0003800200 */
.L_x_6355:
        /* <DEDUP_REMOVED lines=62> */
.L_x_6353:
[----:B------:R-:W-:Y:S05]  /*401f0*/  BSYNC.RECONVERGENT B0 ;  /* 0x0000000000007941 */ /* 0x000fea0003800200 */
.L_x_6352:
        /* <DEDUP_REMOVED lines=24> */
.L_x_6359:
        /* <DEDUP_REMOVED lines=12> */
.L_x_6361:
[----:B------:R-:W-:Y:S05]  /*40440*/  BSYNC.RECONVERGENT B1 ;  /* 0x0000000000017941 */ /* 0x000fea0003800200 */
.L_x_6360:
        /* <DEDUP_REMOVED lines=60> */
[----:B------:R-:W-:Y:S01]  /*40810*/  MOV R164, R162 ;  /* 0x000000a200a47202 */ /* 0x000fe20000000f00 */
[----:B------:R-:W-:-:S07]  /*40820*/  IMAD.MOV.U32 R162, RZ, RZ, RZ ;  /* 0x000000ffffa27224 */ /* 0x000fce00078e00ff */
.L_x_6358:
[----:B------:R-:W-:Y:S05]  /*40830*/  BSYNC.RECONVERGENT B0 ;  /* 0x0000000000007941 */ /* 0x000fea0003800200 */
.L_x_6357:
        /* <DEDUP_REMOVED lines=24> */
.L_x_6364:
        /* <DEDUP_REMOVED lines=12> */
.L_x_6366:
[----:B------:R-:W-:Y:S05]  /*40a80*/  BSYNC.RECONVERGENT B1 ;  /* 0x0000000000017941 */ /* 0x000fea0003800200 */
.L_x_6365:
        /* <DEDUP_REMOVED lines=62> */
.L_x_6363:
[----:B------:R-:W-:Y:S05]  /*40e70*/  BSYNC.RECONVERGENT B0 ;  /* 0x0000000000007941 */ /* 0x000fea0003800200 */
.L_x_6362:
        /* <DEDUP_REMOVED lines=13> */
[----:B------:R-:W-:Y:S01]  /*40f50*/  FMUL.FTZ R162, R120, R162 ;  /* 0x000000a278a27220 */ /* 0x000fe20000410000 */
        /* <DEDUP_REMOVED lines=10> */
.L_x_6369:
        /* <DEDUP_REMOVED lines=12> */
.L_x_6371:
[----:B------:R-:W-:Y:S05]  /*410c0*/  BSYNC.RECONVERGENT B1 ;  /* 0x0000000000017941 */ /* 0x000fea0003800200 */
.L_x_6370:
        /* <DEDUP_REMOVED lines=62> */
.L_x_6368:
[----:B------:R-:W-:Y:S05]  /*414b0*/  BSYNC.RECONVERGENT B0 ;  /* 0x0000000000007941 */ /* 0x000fea0003800200 */
.L_x_6367:
[----:B------:R-:W-:Y:S01]  /*414c0*/  I2FP.F32.U32 R163, R121 ;  /* 0x0000007900a37245 */ /* 0x000fe20000201000 */
[----:B------:R-:W-:Y:S01]  /*414d0*/  BSSY.RECONVERGENT B0, `(.L_x_6372) ;  /* 0x0000062000007945 */ /* 0x000fe20003800200 */
[----:B------:R-:W-:Y:S01]  /*414e0*/  SHF.L.U32 R121, R122, 0x10, RZ ;  /* 0x000000107a797819 */ /* 0x000fe200000006ff */
[----:B------:R-:W-:Y:S01]  /*414f0*/  IMAD.MOV.U32 R168, RZ, RZ, R164 ;  /* 0x000000ffffa87224 */ /* 0x000fe200078e00a4 */
[----:B------:R-:W-:Y:S01]  /*41500*/  ISETP.NE.AND P4, PT, R120, 0x1, PT ;  /* 0x000000017800780c */ /* 0x000fe20003f85270 */
[----:B------:R-:W-:Y:S01]  /*41510*/  FFMA.FTZ R163, R163, R185, 1.1641532182693481445e-10 ;  /* 0x2f000000a3a37423 */ /* 0x000fe200000100b9 */
[----:B------:R-:W-:Y:S01]  /*41520*/  PRMT R122, R122, 0x7632, R122 ;  /* 0x000076327a7a7816 */ /* 0x000fe2000000007a */
[----:B------:R-:W-:-:S03]  /*41530*/  FMUL.FTZ R121, R121, R127 ;  /* 0x0000007f79797220 */ /* 0x000fc60000410000 */
[----:B------:R-:W-:Y:S01]  /*41540*/  FSETP.GTU.FTZ.AND P3, PT, R163, R128, PT ;  /* 0x00000080a300720b */ /* 0x000fe20003f7c000 */
[----:B------:R-:W-:-:S05]  /*41550*/  FMUL.FTZ R121, R121, R129 ;  /* 0x0000008179797220 */ /* 0x000fca0000410000 */
[----:B------:R-:W-:Y:S01]  /*41560*/  FSEL R163, R121, RZ, !P3 ;  /* 0x000000ff79a37208 */ /* 0x000fe20005800000 */
[----:B------:R-:W-:Y:S01]  /*41570*/  IMAD.U32 R121, R50, 0x10000, RZ ;  /* 0x0001000032797824 */ /* 0x000fe200078e00ff */
        /* <DEDUP_REMOVED lines=12> */
.L_x_6374:
        /* <DEDUP_REMOVED lines=12> */
.L_x_6376:
[----:B------:R-:W-:Y:S05]  /*41700*/  BSYNC.RECONVERGENT B1 ;  /* 0x0000000000017941 */ /* 0x000fea0003800200 */
.L_x_6375:
        /* <DEDUP_REMOVED lines=62> */
.L_x_6373:
[----:B------:R-:W-:Y:S05]  /*41af0*/  BSYNC.RECONVERGENT B0 ;  /* 0x0000000000007941 */ /* 0x000fea0003800200 */
.L_x_6372:
        /* <DEDUP_REMOVED lines=11> */
[----:B------:R-:W-:Y:S02]  /*41bb0*/  MOV R122, R164 ;  /* 0x000000a4007a7202 */ /* 0x000fe40000000f00 */
[----:B--2---:R-:W-:-:S05]  /*41bc0*/  SHF.L.U32 R120, R166, 0x10, RZ ;  /* 0x00000010a6787819 */ /* 0x004fca00000006ff */
        /* <DEDUP_REMOVED lines=11> */
.L_x_6379:
        /* <DEDUP_REMOVED lines=12> */
.L_x_6381:
[----:B------:R-:W-:Y:S05]  /*41d40*/  BSYNC.RECONVERGENT B1 ;  /* 0x0000000000017941 */ /* 0x000fea0003800200 */
.L_x_6380:
        /* <DEDUP_REMOVED lines=62> */
.L_x_6378:
[----:B------:R-:W-:Y:S05]  /*42130*/  BSYNC.RECONVERGENT B0 ;  /* 0x0000000000007941 */ /* 0x000fea0003800200 */
.L_x_6377:
[----:B------:R-:W-:Y:S01]  /*42140*/  I2FP.F32.U32 R122, R122 ;  /* 0x0000007a007a7245 */ /* 0x000fe20000201000 */
[----:B------:R-:W-:Y:S01]  /*42150*/  BSSY.RECONVERGENT B0, `(.L_x_6382) ;  /* 0x0000065000007945 */ /* 0x000fe20003800200 */
[C---:B------:R-:W-:Y:S01]  /*42160*/  SHF.L.U32 R121, R123.reuse, 0x10, RZ ;  /* 0x000000107b797819 */ /* 0x040fe200000006ff */
[----:B------:R-:W-:Y:S01]  /*42170*/  HFMA2 R173, -RZ, RZ, 0, 1.1920928955078125e-07 ;  /* 0x00000002ffad7431 */ /* 0x000fe200000001ff */
[----:B------:R-:W-:Y:S01]  /*42180*/  ISETP.NE.AND P6, PT, R120, 0x1, PT ;  /* 0x000000017800780c */ /* 0x000fe20003fc5270 */
[----:B------:R-:W-:Y:S01]  /*42190*/  FFMA.FTZ R122, R122, R185, 1.1641532182693481445e-10 ;  /* 0x2f0000007a7a7423 */ /* 0x000fe200000100b9 */
[----:B------:R-:W-:Y:S01]  /*421a0*/  PRMT R172, R123, 0x7632, R172 ;  /* 0x000076327bac7816 */ /* 0x000fe200000000ac */
[----:B------:R-:W-:-:S03]  /*421b0*/  FMUL.FTZ R121, R121, R127 ;  /* 0x0000007f79797220 */ /* 0x000fc60000410000 */
[----:B------:R-:W-:Y:S01]  /*421c0*/  FSETP.GTU.FTZ.AND P5, PT, R122, R128, PT ;  /* 0x000000807a00720b */ /* 0x000fe20003fbc000 */
[----:B------:R-:W-:Y:S01]  /*421d0*/  FMUL.FTZ R121, R121, R129 ;  /* 0x0000008179797220 */ /* 0x000fe20000410000 */
[----:B------:R-:W-:-:S04]  /*421e0*/  IMAD.MOV.U32 R122, RZ, RZ, R164 ;  /* 0x000000ffff7a7224 */ /* 0x000fc800078e00a4 */
        /* <DEDUP_REMOVED lines=13> */
.L_x_6384:
        /* <DEDUP_REMOVED lines=15> */
.L_x_6386:
[----:B------:R-:W-:Y:S05]  /*423b0*/  BSYNC.RECONVERGENT B1 ;  /* 0x0000000000017941 */ /* 0x000fea0003800200 */
.L_x_6385:
        /* <DEDUP_REMOVED lines=62> */
.L_x_6383:
[----:B------:R-:W-:Y:S05]  /*427a0*/  BSYNC.RECONVERGENT B0 ;  /* 0x0000000000007941 */ /* 0x000fea0003800200 */
.L_x_6382:
        /* <DEDUP_REMOVED lines=8> */
[----:B------:R-:W-:Y:S02]  /*42830*/  F2FP.BF16.F32.PACK_AB R120, R160, R159 ;  /* 0x0000009fa078723e */ /* 0x000fe400000010ff */
[----:B------:R-:W-:Y:S02]  /*42840*/  FSEL R172, R172, RZ, !P6 ;  /* 0x000000ffacac7208 */ /* 0x000fe40007000000 */
[----:B------:R-:W-:Y:S02]  /*42850*/  PLOP3.LUT P6, PT, P6, PT, PT, 0x8, 0x80 ;  /* 0x000000000080781c */ /* 0x000fe400037ce170 */
[----:B--2---:R-:W-:Y:S02]  /*42860*/  SHF.L.U32 R127, R121, 0x10, RZ ;  /* 0x00000010797f7819 */ /* 0x004fe400000006ff */
[----:B------:R-:W-:-:S03]  /*42870*/  F2FP.BF16.F32.PACK_AB R121, R162, R161 ;  /* 0x000000a1a279723e */ /* 0x000fc600000010ff */
[----:B------:R-:W-:-:S05]  /*42880*/  FMUL.FTZ R127, R127, R172 ;  /* 0x000000ac7f7f7220 */ /* 0x000fca0000410000 */
[----:B------:R-:W-:-:S07]  /*42890*/  F2FP.BF16.F32.PACK_AB R123, R127, R166 ;  /* 0x000000a67f7b723e */ /* 0x000fce00000010ff */
.L_x_6346:
[----:B------:R-:W0:Y:S01]  /*428a0*/  LDC.64 R128, c[0x0][0x3a8] ;  /* 0x0000ea00ff807b82 */ /* 0x000e220000000a00 */
[----:B------:R-:W1:Y:S01]  /*428b0*/  S2R R172, SR_TID.X ;  /* 0x0000000000ac7919 */ /* 0x000e620000002100 */
[----:B------:R-:W-:Y:S01]  /*428c0*/  UMOV UR15, 0xffffffff ;  /* 0xffffffff000f7882 */ /* 0x000fe20000000000 */
[----:B0-----:R-:W-:-:S05]  /*428d0*/  IMAD.WIDE.U32 R128, R158, 0x10, R128 ;  /* 0x000000109e807825 */ /* 0x001fca00078e0080 */
[----:B------:R0:W-:Y:S02]  /*428e0*/  STG.E.128 desc[UR6][R128.64], R120 ;  /* 0x0000007880007986 */ /* 0x0001e4000c101d06 */
[----:B0-----:R-:W0:Y:S01]  /*428f0*/  LDC.64 R128, c[0x0][0x3b0] ;  /* 0x0000ec00ff807b82 */ /* 0x001e220000000a00 */
[----:B------:R-:W-:Y:S02]  /*42900*/  SEL R120, RZ, 0x1000000, !P6 ;  /* 0x01000000ff787807 */ /* 0x000fe40007000000 */
        /* <DEDUP_REMOVED lines=11> */
[----:B-1----:R-:W-:Y:S02]  /*429c0*/  LOP3.LUT P5, RZ, R172, 0x1f, RZ, 0xc0, !PT ;  /* 0x0000001facff7812 */ /* 0x002fe400078ac0ff */
[----:B------:R-:W-:Y:S01]  /*429d0*/  LOP3.LUT R120, R120, R122, RZ, 0xfc, !PT ;  /* 0x0000007a78787212 */ /* 0x000fe200078efcff */
[----:B0-----:R-:W-:-:S05]  /*429e0*/  IMAD.WIDE.U32 R122, R158, 0x8, R128 ;  /* 0x000000089e7a7825 */ /* 0x001fca00078e0080 */
[----:B------:R0:W-:Y:S02]  /*429f0*/  STG.E.64 desc[UR6][R122.64], R120 ;  /* 0x000000787a007986 */ /* 0x0001e4000c101b06 */
        /* <DEDUP_REMOVED lines=262> */
.L_x_6400:
[----:B------:R-:W2:Y:S04]  /*43a60*/  LDL R129, [R1+0x58] ;  /* 0x0000580001817983 */ /* 0x000ea80000100800 */
[----:B------:R-:W3:Y:S01]  /*43a70*/  LDL R172, [R1+0x54] ;  /* 0x0000540001ac7983 */ /* 0x000ee20000100800 */
[----:B------:R-:W-:Y:S01]  /*43a80*/  FMUL.FTZ R121, R185, R185 ;  /* 0x000000b9b9797220 */ /* 0x000fe20000410000 */
[----:B------:R-:W-:Y:S01]  /*43a90*/  ISETP.NE.AND P0, PT, RZ, UR13, PT ;  /* 0x0000000dff007c0c */ /* 0x000fe2000bf05270 */
[----:B-1----:R-:W-:-:S03]  /*43aa0*/  FADD.FTZ R120, R123, R120 ;  /* 0x000000787b787221 */ /* 0x002fc60000010000 */
[----:B------:R-:W-:Y:S01]  /*43ab0*/  FSEL R121, R121, RZ, P0 ;  /* 0x000000ff79797208 */ /* 0x000fe20000000000 */
[----:B------:R-:W-:-:S04]  /*43ac0*/  FFMA.FTZ R120, R120, R128, UR14 ;  /* 0x0000000e78787e23 */ /* 0x000fc80008010080 */
[----:B------:R-:W-:-:S04]  /*43ad0*/  FADD.FTZ R120, R120, R121 ;  /* 0x0000007978787221 */ /* 0x000fc80000010000 */
[----:B------:R1:W4:Y:S01]  /*43ae0*/  MUFU.RSQ R122, R120 ;  /* 0x00000078007a7308 */ /* 0x0003220000001400 */
[----:B0-----:R-:W-:Y:S02]  /*43af0*/  FSEL R123, R185, RZ, !P0 ;  /* 0x000000ffb97b7208 */ /* 0x001fe40004000000 */
[----:B------:R-:W-:-:S03]  /*43b00*/  SHF.L.U32 R121, R192, 0x10, RZ ;  /* 0x00000010c0797819 */ /* 0x000fc600000006ff */
[C---:B------:R-:W-:Y:S01]  /*43b10*/  FADD.FTZ R35, -R123.reuse, R35 ;  /* 0x000000237b237221 */ /* 0x040fe20000010100 */
[----:B------:R-:W-:Y:S01]  /*43b20*/  FADD.FTZ R128, -R123, R36 ;  /* 0x000000247b807221 */ /* 0x000fe20000010100 */
[----:B-1----:R-:W-:Y:S02]  /*43b30*/  IMAD.U32 R120, R232, 0x10000, RZ ;  /* 0x00010000e8787824 */ /* 0x002fe400078e00ff */
[C---:B----4-:R-:W-:Y:S01]  /*43b40*/  FMUL.FTZ R35, R122.reuse, R35 ;  /* 0x000000237a237220 */ /* 0x050fe20000410000 */
[----:B------:R-:W-:-:S03]  /*43b50*/  FMUL.FTZ R128, R122, R128 ;  /* 0x000000807a807220 */ /* 0x000fc60000410000 */
[----:B------:R-:W-:Y:S02]  /*43b60*/  FFMA.FTZ R35, R35, R120, R121 ;  /* 0x0000007823237223 */ /* 0x000fe40000010079 */
[----:B------:R-:W4:Y:S01]  /*43b70*/  LDL R121, [R1+0x60] ;  /* 0x0000600001797983 */ /* 0x000f220000100800 */
[----:B--2---:R-:W-:Y:S01]  /*43b80*/  SHF.L.U32 R120, R129, 0x10, RZ ;  /* 0x0000001081787819 */ /* 0x004fe200000006ff */
[----:B---3--:R-:W-:-:S04]  /*43b90*/  IMAD.U32 R36, R172, 0x10000, RZ ;  /* 0x00010000ac247824 */ /* 0x008fc800078e00ff */
[----:B------:R-:W-:Y:S02]  /*43ba0*/  FFMA.FTZ R128, R128, R36, R120 ;  /* 0x0000002480807223 */ /* 0x000fe40000010078 */
[----:B------:R-:W2:Y:S01]  /*43bb0*/  LDL R120, [R1+0x5c] ;  /* 0x00005c0001787983 */ /* 0x000ea20000100800 */
[----:B------:R-:W-:Y:S01]  /*43bc0*/  FADD.FTZ R129, -R123, R37 ;  /* 0x000000257b817221 */ /* 0x000fe20000010100 */
[----:B------:R-:W-:Y:S01]  /*43bd0*/  SHF.L.U32 R37, R193, 0x10, RZ ;  /* 0x00000010c1257819 */ /* 0x000fe200000006ff */
[----:B------:R-:W-:Y:S02]  /*43be0*/  IMAD.U32 R36, R233, 0x10000, RZ ;  /* 0x00010000e9247824 */ /* 0x000fe400078e00ff */
[----:B------:R-:W-:Y:S01]  /*43bf0*/  FMUL.FTZ R129, R122, R129 ;  /* 0x000000817a817220 */ /* 0x000fe20000410000 */
[----:B------:R-:W-:-:S03]  /*43c00*/  FADD.FTZ R172, -R123, R38 ;  /* 0x000000267bac7221 */ /* 0x000fc60000010100 */
[----:B------:R-:W-:Y:S01]  /*43c10*/  FFMA.FTZ R129, R129, R36, R37 ;  /* 0x0000002481817223 */ /* 0x000fe20000010025 */
[C---:B------:R-:W-:Y:S01]  /*43c20*/  FMUL.FTZ R172, R122.reuse, R172 ;  /* 0x000000ac7aac7220 */ /* 0x040fe20000410000 */
[----:B------:R-:W-:Y:S02]  /*43c30*/  FADD.FTZ R38, -R123, R39 ;  /* 0x000000277b267221 */ /* 0x000fe40000010100 */
[----:B------:R-:W3:Y:S02]  /*43c40*/  LDL R39, [R1+0x68] ;  /* 0x0000680001277983 */ /* 0x000ee40000100800 */
[----:B------:R-:W-:Y:S01]  /*43c50*/  FMUL.FTZ R38, R122, R38 ;  /* 0x000000267a267220 */ /* 0x000fe20000410000 */
[----:B----4-:R-:W-:Y:S02]  /*43c60*/  SHF.L.U32 R37, R121, 0x10, RZ ;  /* 0x0000001079257819 */ /* 0x010fe400000006ff */
[----:B------:R-:W4:Y:S01]  /*43c70*/  LDL R121, [R1+0x6c] ;  /* 0x00006c0001797983 */ /* 0x000f220000100800 */
[----:B--2---:R-:W-:-:S03]  /*43c80*/  IMAD.U32 R36, R120, 0x10000, RZ ;  /* 0x0001000078247824 */ /* 0x004fc600078e00ff */
[----:B------:R-:W2:Y:S01]  /*43c90*/  LDL R120, [R1+0x70] ;  /* 0x0000700001787983 */ /* 0x000ea20000100800 */
[----:B------:R-:W-:Y:S01]  /*43ca0*/  FFMA.FTZ R172, R172, R36, R37 ;  /* 0x00000024acac7223 */ /* 0x000fe20000010025 */
[----:B------:R-:W-:Y:S01]  /*43cb0*/  SHF.L.U32 R37, R194, 0x10, RZ ;  /* 0x00000010c2257819 */ /* 0x000fe200000006ff */
[----:B------:R-:W-:-:S04]  /*43cc0*/  IMAD.U32 R36, R234, 0x10000, RZ ;  /* 0x00010000ea247824 */ /* 0x000fc800078e00ff */
[----:B------:R-:W-:Y:S02]  /*43cd0*/  FFMA.FTZ R38, R38, R36, R37 ;  /* 0x0000002426267223 */ /* 0x000fe40000010025 */
[----:B------:R-:W5:Y:S01]  /*43ce0*/  LDL R37, [R1+0x64] ;  /* 0x0000640001257983 */ /* 0x000f620000100800 */
[----:B------:R-:W-:-:S04]  /*43cf0*/  FADD.FTZ R40, -R123, R40 ;  /* 0x000000287b287221 */ /* 0x000fc80000010100 */
[----:B------:R-:W-:Y:S01]  /*43d00*/  FMUL.FTZ R40, R122, R40 ;  /* 0x000000287a287220 */ /* 0x000fe20000410000 */
[----:B-----5:R-:W-:Y:S01]  /*43d10*/  IMAD.U32 R36, R37, 0x10000, RZ ;  /* 0x0001000025247824 */ /* 0x020fe200078e00ff */
[----:B---3--:R-:W-:Y:S01]  /*43d20*/  SHF.L.U32 R37, R39, 0x10, RZ ;  /* 0x0000001027257819 */ /* 0x008fe200000006ff */
[----:B------:R-:W-:-:S04]  /*43d30*/  FADD.FTZ R39, -R123, R41 ;  /* 0x000000297b277221 */ /* 0x000fc80000010100 */
[----:B------:R-:W-:Y:S01]  /*43d40*/  FFMA.FTZ R40, R40, R36, R37 ;  /* 0x0000002428287223 */ /* 0x000fe20000010025 */
[----:B------:R-:W-:Y:S01]  /*43d50*/  SHF.L.U32 R37, R195, 0x10, RZ ;  /* 0x00000010c3257819 */ /* 0x000fe200000006ff */
[----:B------:R-:W-:Y:S01]  /*43d60*/  FMUL.FTZ R39, R122, R39 ;  /* 0x000000277a277220 */ /* 0x000fe20000410000 */
[----:B------:R-:W-:Y:S02]  /*43d70*/  IMAD.U32 R36, R235, 0x10000, RZ ;  /* 0x00010000eb247824 */ /* 0x000fe400078e00ff */
[----:B------:R-:W-:Y:S02]  /*43d80*/  FADD.FTZ R41, -R123, R42 ;  /* 0x0000002a7b297221 */ /* 0x000fe40000010100 */
[----:B------:R-:W-:Y:S01]  /*43d90*/  FFMA.FTZ R39, R39, R36, R37 ;  /* 0x0000002427277223 */ /* 0x000fe20000010025 */
[----:B----4-:R-:W-:Y:S01]  /*43da0*/  IMAD.U32 R36, R121, 0x10000, RZ ;  /* 0x0001000079247824 */ /* 0x010fe200078e00ff */
[----:B--2---:R-:W-:Y:S01]  /*43db0*/  SHF.L.U32 R37, R120, 0x10, RZ ;  /* 0x0000001078257819 */ /* 0x004fe200000006ff */
[----:B------:R-:W-:Y:S01]  /*43dc0*/  FMUL.FTZ R41, R122, R41 ;  /* 0x000000297a297220 */ /* 0x000fe20000410000 */
[----:B------:R-:W0:Y:S03]  /*43dd0*/  LDC.64 R120, c[0x0][0x428] ;  /* 0x00010a00ff787b82 */ /* 0x000e260000000a00 */
[----:B------:R-:W-:-:S05]  /*43de0*/  FFMA.FTZ R41, R41, R36, R37 ;  /* 0x0000002429297223 */ /* 0x000fca0000010025 */
[----:B------:R-:W1:Y:S02]  /*43df0*/  @!P5 LDC.64 R36, c[0x0][0x3c0] ;  /* 0x0000f000ff24db82 */ /* 0x000e640000000a00 */
[----:B-1----:R-:W-:-:S05]  /*43e00*/  @!P5 IMAD.WIDE R36, R3, 0x4, R36 ;  /* 0x000000040324d825 */ /* 0x002fca00078e0224 */
[----:B------:R1:W-:Y:S02]  /*43e10*/  @!P5 STG.E desc[UR6][R36.64], R185 ;  /* 0x000000b92400d986 */ /* 0x0003e4000c101906 */
[----:B-1----:R-:W1:Y:S02]  /*43e20*/  @!P5 LDC.64 R36, c[0x0][0x3c8] ;  /* 0x0000f200ff24db82 */ /* 0x002e640000000a00 */
[----:B------:R-:W2:Y:S01]  /*43e30*/  LDL R185, [R1+0x80] ;  /* 0x0000800001b97983 */ /* 0x000ea20000100800 */
[----:B-1----:R-:W-:-:S05]  /*43e40*/  @!P5 IMAD.WIDE R36, R3, 0x4, R36 ;  /* 0x000000040324d825 */ /* 0x002fca00078e0224 */
[----:B------:R1:W-:Y:S02]  /*43e50*/  @!P5 STG.E desc[UR6][R36.64], R122 ;  /* 0x0000007a2400d986 */ /* 0x0003e4000c101906 */
[----:B-1----:R-:W-:Y:S02]  /*43e60*/  F2FP.BF16.F32.PACK_AB R37, R172, R129 ;  /* 0x00000081ac25723e */ /* 0x002fe400000010ff */
[----:B------:R-:W3:Y:S01]  /*43e70*/  LDL R129, [R1+0x7c] ;  /* 0x00007c0001817983 */ /* 0x000ee20000100800 */
[----:B------:R-:W-:Y:S02]  /*43e80*/  F2FP.BF16.F32.PACK_AB R39, R41, R39 ;  /* 0x000000272927723e */ /* 0x000fe400000010ff */
[----:B------:R-:W-:Y:S01]  /*43e90*/  F2FP.BF16.F32.PACK_AB R38, R40, R38 ;  /* 0x000000262826723e */ /* 0x000fe200000010ff */
[----:B0-----:R-:W-:-:S04]  /*43ea0*/  IMAD.WIDE.U32 R40, R26, 0x10, R120 ;  /* 0x000000101a287825 */ /* 0x001fc800078e0078 */
[C---:B------:R-:W-:Y:S01]  /*43eb0*/  FADD.FTZ R26, -R123.reuse, R27 ;  /* 0x0000001b7b1a7221 */ /* 0x040fe20000010100 */
[----:B------:R-:W-:Y:S01]  /*43ec0*/  F2FP.BF16.F32.PACK_AB R36, R128, R35 ;  /* 0x000000238024723e */ /* 0x000fe200000010ff */
[----:B------:R-:W-:Y:S01]  /*43ed0*/  FADD.FTZ R29, -R123, R29 ;  /* 0x0000001d7b1d7221 */ /* 0x000fe20000010100 */
[----:B------:R-:W-:Y:S01]  /*43ee0*/  SHF.L.U32 R35, R196, 0x10, RZ ;  /* 0x00000010c4237819 */ /* 0x000fe200000006ff */
[----:B------:R-:W-:Y:S01]  /*43ef0*/  FMUL.FTZ R26, R122, R26 ;  /* 0x0000001a7a1a7220 */ /* 0x000fe20000410000 */
[----:B------:R-:W-:Y:S02]  /*43f00*/  IMAD.U32 R27, R228, 0x10000, RZ ;  /* 0x00010000e41b7824 */ /* 0x000fe400078e00ff */
[----:B------:R-:W-:Y:S01]  /*43f10*/  FMUL.FTZ R29, R122, R29 ;  /* 0x0000001d7a1d7220 */ /* 0x000fe20000410000 */
[----:B------:R-:W4:Y:S01]  /*43f20*/  LDL R172, [R1+0x84] ;  /* 0x0000840001ac7983 */ /* 0x000f220000100800 */
[----:B------:R-:W-:Y:S01]  /*43f30*/  FFMA.FTZ R26, R26, R27, R35 ;  /* 0x0000001b1a1a7223 */ /* 0x000fe20000010023 */
[----:B------:R-:W-:Y:S01]  /*43f40*/  SHF.L.U32 R35, R197, 0x10, RZ ;  /* 0x00000010c5237819 */ /* 0x000fe200000006ff */
[----:B------:R-:W-:Y:S01]  /*43f50*/  IMAD.U32 R27, R229, 0x10000, RZ ;  /* 0x00010000e51b7824 */ /* 0x000fe200078e00ff */
[----:B------:R-:W5:Y:S03]  /*43f60*/  LDL R128, [R1+0x8c] ;  /* 0x00008c0001807983 */ /* 0x000f660000100800 */
[----:B------:R-:W-:Y:S01]  /*43f70*/  FFMA.FTZ R29, R29, R27, R35 ;  /* 0x0000001b1d1d7223 */ /* 0x000fe20000010023 */
[----:B------:R-:W-:-:S04]  /*43f80*/  FADD.FTZ R27, -R123, R30 ;  /* 0x0000001e7b1b7221 */ /* 0x000fc80000010100 */
[----:B------:R-:W-:Y:S01]  /*43f90*/  FMUL.FTZ R27, R122, R27 ;  /* 0x0000001b7a1b7220 */ /* 0x000fe20000410000 */
[----:B--2---:R-:W-:Y:S02]  /*43fa0*/  SHF.L.U32 R35, R185, 0x10, RZ ;  /* 0x00000010b9237819 */ /* 0x004fe400000006ff */
[----:B------:R-:W2:Y:S01]  /*43fb0*/  LDL R185, [R1+0x90] ;  /* 0x0000900001b97983 */ /* 0x000ea20000100800 */
[----:B---3--:R-:W-:-:S03]  /*43fc0*/  IMAD.U32 R30, R129, 0x10000, RZ ;  /* 0x00010000811e7824 */ /* 0x008fc600078e00ff */
[----:B------:R-:W3:Y:S01]  /*43fd0*/  LDL R129, [R1+0x78] ;  /* 0x0000780001817983 */ /* 0x000ee20000100800 */
[----:B------:R-:W-:Y:S01]  /*43fe0*/  FFMA.FTZ R27, R27, R30, R35 ;  /* 0x0000001e1b1b7223 */ /* 0x000fe20000010023 */
[----:B------:R-:W-:Y:S01]  /*43ff0*/  FADD.FTZ R30, -R123, R31 ;  /* 0x0000001f7b1e7221 */ /* 0x000fe20000010100 */
[----:B------:R-:W-:Y:S01]  /*44000*/  SHF.L.U32 R35, R198, 0x10, RZ ;  /* 0x00000010c6237819 */ /* 0x000fe200000006ff */
[----:B------:R-:W-:Y:S02]  /*44010*/  IMAD.U32 R31, R230, 0x10000, RZ ;  /* 0x00010000e61f7824 */ /* 0x000fe400078e00ff */
[----:B------:R-:W-:-:S04]  /*44020*/  FMUL.FTZ R30, R122, R30 ;  /* 0x0000001e7a1e7220 */ /* 0x000fc80000410000 */
[----:B------:R-:W-:Y:S02]  /*44030*/  FFMA.FTZ R30, R30, R31, R35 ;  /* 0x0000001f1e1e7223 */ /* 0x000fe40000010023 */
[----:B------:R-:W5:Y:S01]  /*44040*/  LDL R35, [R1+0x88] ;  /* 0x0000880001237983 */ /* 0x000f620000100800 */
[C---:B------:R-:W-:Y:S01]  /*44050*/  FADD.FTZ R31, -R123.reuse, R32 ;  /* 0x000000207b1f7221 */ /* 0x040fe20000010100 */
[----:B----4-:R-:W-:Y:S02]  /*44060*/  IMAD.U32 R32, R172, 0x10000, RZ ;  /* 0x00010000ac207824 */ /* 0x010fe400078e00ff */
[----:B------:R-:W4:Y:S01]  /*44070*/  LDL R172, [R1+0x74] ;  /* 0x0000740001ac7983 */ /* 0x000f220000100800 */
[----:B------:R-:W-:Y:S01]  /*44080*/  FMUL.FTZ R31, R122, R31 ;  /* 0x0000001f7a1f7220 */ /* 0x000fe20000410000 */
[----:B------:R-:W-:Y:S01]  /*44090*/  FADD.FTZ R28, -R123, R28 ;  /* 0x0000001c7b1c7221 */ /* 0x000fe20000010100 */
[----:B-----5:R-:W-:-:S05]  /*440a0*/  SHF.L.U32 R35, R35, 0x10, RZ ;  /* 0x0000001023237819 */ /* 0x020fca00000006ff */
[----:B------:R-:W-:Y:S01]  /*440b0*/  FFMA.FTZ R32, R31, R32, R35 ;  /* 0x000000201f207223 */ /* 0x000fe20000010023 */
[----:B------:R-:W-:Y:S01]  /*440c0*/  FADD.FTZ R31, -R123, R33 ;  /* 0x000000217b1f7221 */ /* 0x000fe20000010100 */
[----:B------:R-:W-:Y:S01]  /*440d0*/  SHF.L.U32 R35, R199, 0x10, RZ ;  /* 0x00000010c7237819 */ /* 0x000fe200000006ff */
[----:B------:R-:W-:Y:S02]  /*440e0*/  IMAD.U32 R33, R231, 0x10000, RZ ;  /* 0x00010000e7217824 */ /* 0x000fe400078e00ff */
[----:B------:R-:W-:-:S04]  /*440f0*/  FMUL.FTZ R31, R122, R31 ;  /* 0x0000001f7a1f7220 */ /* 0x000fc80000410000 */
[----:B------:R-:W-:Y:S01]  /*44100*/  FFMA.FTZ R31, R31, R33, R35 ;  /* 0x000000211f1f7223 */ /* 0x000fe20000010023 */
[----:B------:R-:W-:Y:S01]  /*44110*/  FADD.FTZ R33, -R123, R34 ;  /* 0x000000227b217221 */ /* 0x000fe20000010100 */
[----:B------:R-:W-:Y:S02]  /*44120*/  IMAD.U32 R34, R128, 0x10000, RZ ;  /* 0x0001000080227824 */ /* 0x000fe400078e00ff */
[----:B------:R-:W5:Y:S01]  /*44130*/  LDL R128, [R1+0x10c] ;  /* 0x00010c0001807983 */ /* 0x000f620000100800 */
[----:B--2---:R-:W-:Y:S01]  /*44140*/  SHF.L.U32 R35, R185, 0x10, RZ ;  /* 0x00000010b9237819 */ /* 0x004fe200000006ff */
[C---:B------:R-:W-:Y:S01]  /*44150*/  FMUL.FTZ R33, R122.reuse, R33 ;  /* 0x000000217a217220 */ /* 0x040fe20000410000 */
[----:B------:R-:W-:Y:S01]  /*44160*/  FMUL.FTZ R28, R122, R28 ;  /* 0x0000001c7a1c7220 */ /* 0x000fe20000410000 */
[----:B------:R-:W-:Y:S01]  /*44170*/  F2FP.BF16.F32.PACK_AB R29, R27, R29 ;  /* 0x0000001d1b1d723e */ /* 0x000fe200000010ff */
[----:B------:R-:W-:Y:S01]  /*44180*/  STG.E.128 desc[UR6][R40.64], R36 ;  /* 0x0000002428007986 */ /* 0x000fe2000c101d06 */
[----:B------:R-:W-:Y:S01]  /*44190*/  FFMA.FTZ R33, R33, R34, R35 ;  /* 0x0000002221217223 */ /* 0x000fe20000010023 */
[----:B---3--:R-:W-:Y:S01]  /*441a0*/  SHF.L.U32 R35, R129, 0x10, RZ ;  /* 0x0000001081237819 */ /* 0x008fe200000006ff */
[----:B----4-:R-:W-:Y:S01]  /*441b0*/  IMAD.U32 R34, R172, 0x10000, RZ ;  /* 0x00010000ac227824 */ /* 0x010fe200078e00ff */
[----:B------:R-:W-:Y:S01]  /*441c0*/  F2FP.BF16.F32.PACK_AB R30, R32, R30 ;  /* 0x0000001e201e723e */ /* 0x000fe200000010ff */
[----:B------:R-:W-:Y:S01]  /*441d0*/  FADD.FTZ R132, -R123, R132 ;  /* 0x000000847b847221 */ /* 0x000fe20000010100 */
[----:B------:R-:W-:Y:S01]  /*441e0*/  F2FP.BF16.F32.PACK_AB R31, R33, R31 ;  /* 0x0000001f211f723e */ /* 0x000fe200000010ff */
[----:B------:R-:W-:Y:S01]  /*441f0*/  FFMA.FTZ R28, R28, R34, R35 ;  /* 0x000000221c1c7223 */ /* 0x000fe20000010023 */
[C---:B------:R-:W-:Y:S01]  /*44200*/  FADD.FTZ R134, -R123.reuse, R134 ;  /* 0x000000867b867221 */ /* 0x040fe20000010100 */
[----:B------:R-:W-:Y:S01]  /*44210*/  FADD.FTZ R136, -R123, R136 ;  /* 0x000000887b887221 */ /* 0x000fe20000010100 */
[----:B------:R-:W2:Y:S02]  /*44220*/  LDL R129, [R1+0x98] ;  /* 0x0000980001817983 */ /* 0x000ea40000100800 */
[----:B------:R-:W-:Y:S01]  /*44230*/  F2FP.BF16.F32.PACK_AB R28, R28, R26 ;  /* 0x0000001a1c1c723e */ /* 0x000fe200000010ff */
[----:B------:R-:W-:-:S04]  /*44240*/  IMAD.WIDE.U32 R26, R184, 0x10, R120 ;  /* 0x00000010b81a7825 */ /* 0x000fc800078e0078 */
[C---:B------:R-:W-:Y:S01]  /*44250*/  FMUL.FTZ R132, R122.reuse, R132 ;  /* 0x000000847a847220 */ /* 0x040fe20000410000 */
[C---:B------:R-:W-:Y:S01]  /*44260*/  FMUL.FTZ R134, R122.reuse, R134 ;  /* 0x000000867a867220 */ /* 0x040fe20000410000 */
[----:B------:R-:W-:Y:S01]  /*44270*/  FMUL.FTZ R136, R122, R136 ;  /* 0x000000887a887220 */ /* 0x000fe20000410000 */
[----:B------:R-:W-:Y:S01]  /*44280*/  PRMT R32, R119, 0x7632, R32 ;  /* 0x0000763277207816 */ /* 0x000fe20000000020 */
[----:B------:R0:W-:Y:S01]  /*44290*/  STG.E.128 desc[UR6][R26.64], R28 ;  /* 0x0000001c1a007986 */ /* 0x0001e2000c101d06 */
[----:B------:R-:W-:-:S03]  /*442a0*/  FADD.FTZ R138, -R123, R138 ;  /* 0x0000008a7b8a7221 */ /* 0x000fc60000010100 */
[----:B------:R-:W3:Y:S01]  /*442b0*/  LDL R185, [R1+0xa0] ;  /* 0x0000a00001b97983 */ /* 0x000ee20000100800 */
[----:B------:R-:W-:Y:S01]  /*442c0*/  PRMT R33, R112, 0x7632, R33 ;  /* 0x0000763270217816 */ /* 0x000fe20000000021 */
[C---:B------:R-:W-:Y:S02]  /*442d0*/  FADD.FTZ R141, -R123.reuse, R141 ;  /* 0x0000008d7b8d7221 */ /* 0x040fe40000010100 */
[----:B------:R-:W4:Y:S01]  /*442e0*/  LDL R172, [R1+0xa8] ;  /* 0x0000a80001ac7983 */ /* 0x000f220000100800 */
[----:B------:R-:W-:Y:S01]  /*442f0*/  FADD.FTZ R143, -R123, R143 ;  /* 0x0000008f7b8f7221 */ /* 0x000fe20000010100 */
[----:B------:R-:W-:Y:S02]  /*44300*/  PRMT R34, R113, 0x7632, R34 ;  /* 0x0000763271227816 */ /* 0x000fe40000000022 */
[----:B------:R-:W4:Y:S01]  /*44310*/  LDL R184, [R1+0xa4] ;  /* 0x0000a40001b87983 */ /* 0x000f220000100800 */
[----:B0-----:R-:W-:Y:S01]  /*44320*/  PRMT R28, R191, 0x7632, R28 ;  /* 0x00007632bf1c7816 */ /* 0x001fe2000000001c */
[----:B------:R-:W-:-:S04]  /*44330*/  FADD.FTZ R26, -R123, R126 ;  /* 0x0000007e7b1a7221 */ /* 0x000fc80000010100 */
[----:B------:R-:W-:Y:S02]  /*44340*/  IMAD.U32 R28, R28, 0x10000, RZ ;  /* 0x000100001c1c7824 */ /* 0x000fe400078e00ff */
[----:B------:R-:W-:Y:S01]  /*44350*/  FMUL.FTZ R26, R122, R26 ;  /* 0x0000001a7a1a7220 */ /* 0x000fe20000410000 */
[----:B------:R-:W-:-:S05]  /*44360*/  PRMT R29, R116, 0x7632, R29 ;  /* 0x00007632741d7816 */ /* 0x000fca000000001d */
[----:B------:R-:W-:Y:S01]  /*44370*/  IMAD.U32 R29, R29, 0x10000, RZ ;  /* 0x000100001d1d7824 */ /* 0x000fe200078e00ff */
[----:B------:R-:W-:-:S05]  /*44380*/  PRMT R30, R117, 0x7632, R30 ;  /* 0x00007632751e7816 */ /* 0x000fca000000001e */
[----:B------:R-:W-:Y:S01]  /*44390*/  IMAD.U32 R30, R30, 0x10000, RZ ;  /* 0x000100001e1e7824 */ /* 0x000fe200078e00ff */
[----:B------:R-:W-:-:S05]  /*443a0*/  PRMT R31, R118, 0x7632, R31 ;  /* 0x00007632761f7816 */ /* 0x000fca000000001f */
[----:B------:R-:W-:Y:S02]  /*443b0*/  IMAD.U32 R31, R31, 0x10000, RZ ;  /* 0x000100001f1f7824 */ /* 0x000fe400078e00ff */
[----:B------:R-:W-:Y:S01]  /*443c0*/  FMUL.FTZ R138, R122, R138 ;  /* 0x0000008a7a8a7220 */ /* 0x000fe20000410000 */
[----:B------:R-:W-:Y:S02]  /*443d0*/  IMAD.U32 R32, R32, 0x10000, RZ ;  /* 0x0001000020207824 */ /* 0x000fe400078e00ff */
[C---:B------:R-:W-:Y:S01]  /*443e0*/  FMUL.FTZ R141, R122.reuse, R141 ;  /* 0x0000008d7a8d7220 */ /* 0x040fe20000410000 */
[----:B------:R-:W-:Y:S02]  /*443f0*/  IMAD.U32 R33, R33, 0x10000, RZ ;  /* 0x0001000021217824 */ /* 0x000fe400078e00ff */
[----:B------:R-:W-:Y:S01]  /*44400*/  FMUL.FTZ R143, R122, R143 ;  /* 0x0000008f7a8f7220 */ /* 0x000fe20000410000 */
[----:B------:R-:W-:Y:S01]  /*44410*/  IMAD.U32 R34, R34, 0x10000, RZ ;  /* 0x0001000022227824 */ /* 0x000fe200078e00ff */
[----:B------:R-:W-:Y:S01]  /*44420*/  PRMT R35, R114, 0x7632, R35 ;  /* 0x0000763272237816 */ /* 0x000fe20000000023 */
[----:B------:R-:W-:-:S04]  /*44430*/  FADD.FTZ R145, -R123, R145 ;  /* 0x000000917b917221 */ /* 0x000fc80000010100 */
[----:B------:R-:W-:Y:S02]  /*44440*/  IMAD.U32 R35, R35, 0x10000, RZ ;  /* 0x0001000023237824 */ /* 0x000fe400078e00ff */
[----:B------:R-:W-:Y:S01]  /*44450*/  FMUL.FTZ R145, R122, R145 ;  /* 0x000000917a917220 */ /* 0x000fe20000410000 */
[----:B-----5:R-:W-:-:S05]  /*44460*/  SHF.L.U32 R27, R128, 0x10, RZ ;  /* 0x00000010801b7819 */ /* 0x020fca00000006ff */
[----:B------:R-:W-:Y:S01]  /*44470*/  FFMA.FTZ R28, R26, R27, R28 ;  /* 0x0000001b1a1c7223 */ /* 0x000fe2000001001c */
[----:B------:R-:W-:-:S04]  /*44480*/  PRMT R26, R100, 0x7632, R26 ;  /* 0x00007632641a7816 */ /* 0x000fc8000000001a */
[----:B------:R-:W-:-:S05]  /*44490*/  SHF.L.U32 R26, R26, 0x10, RZ ;  /* 0x000000101a1a7819 */ /* 0x000fca00000006ff */
[--C-:B------:R-:W-:Y:S01]  /*444a0*/  FFMA.FTZ R29, R132, R29, R26.reuse ;  /* 0x0000001d841d7223 */ /* 0x100fe2000001001a */
[----:B------:R-:W-:Y:S01]  /*444b0*/  PRMT R26, R101, 0x7632, R26 ;  /* 0x00007632651a7816 */ /* 0x000fe2000000001a */
[----:B------:R-:W5:Y:S03]  /*444c0*/  LDL R132, [R1+0x94] ;  /* 0x0000940001847983 */ /* 0x000f660000100800 */
[----:B------:R-:W-:-:S05]  /*444d0*/  SHF.L.U32 R26, R26, 0x10, RZ ;  /* 0x000000101a1a7819 */ /* 0x000fca00000006ff */
[--C-:B------:R-:W-:Y:S01]  /*444e0*/  FFMA.FTZ R30, R134, R30, R26.reuse ;  /* 0x0000001e861e7223 */ /* 0x100fe2000001001a */
[----:B------:R-:W-:Y:S01]  /*444f0*/  PRMT R26, R102, 0x7632, R26 ;  /* 0x00007632661a7816 */ /* 0x000fe2000000001a */
[----:B------:R-:W4:Y:S03]  /*44500*/  LDL R134, [R1+0xb0] ;  /* 0x0000b00001867983 */ /* 0x000f260000100800 */
[----:B------:R-:W-:-:S05]  /*44510*/  SHF.L.U32 R26, R26, 0x10, RZ ;  /* 0x000000101a1a7819 */ /* 0x000fca00000006ff */
[--C-:B------:R-:W-:Y:S01]  /*44520*/  FFMA.FTZ R31, R136, R31, R26.reuse ;  /* 0x0000001f881f7223 */ /* 0x100fe2000001001a */
[----:B------:R-:W-:Y:S01]  /*44530*/  PRMT R26, R103, 0x7632, R26 ;  /* 0x00007632671a7816 */ /* 0x000fe2000000001a */
[----:B------:R-:W4:Y:S03]  /*44540*/  LDL R136, [R1+0x9c] ;  /* 0x00009c0001887983 */ /* 0x000f260000100800 */
[----:B------:R-:W-:-:S05]  /*44550*/  SHF.L.U32 R26, R26, 0x10, RZ ;  /* 0x000000101a1a7819 */ /* 0x000fca00000006ff */
[--C-:B------:R-:W-:Y:S01]  /*44560*/  FFMA.FTZ R32, R138, R32, R26.reuse ;  /* 0x000000208a207223 */ /* 0x100fe2000001001a */
[----:B------:R-:W-:Y:S01]  /*44570*/  PRMT R26, R96, 0x7632, R26 ;  /* 0x00007632601a7816 */ /* 0x000fe2000000001a */
[----:B------:R-:W-:Y:S01]  /*44580*/  FADD.FTZ R147, -R123, R147 ;  /* 0x000000937b937221 */ /* 0x000fe20000010100 */
[----:B------:R-:W-:Y:S01]  /*44590*/  PRMT R36, R115, 0x7632, R36 ;  /* 0x0000763273247816 */ /* 0x000fe20000000024 */
[C---:B------:R-:W-:Y:S01]  /*445a0*/  FADD.FTZ R150, -R123.reuse, R150 ;  /* 0x000000967b967221 */ /* 0x040fe20000010100 */
[----:B------:R-:W-:Y:S01]  /*445b0*/  SHF.L.U32 R26, R26, 0x10, RZ ;  /* 0x000000101a1a7819 */ /* 0x000fe200000006ff */
[C---:B------:R-:W-:Y:S01]  /*445c0*/  FADD.FTZ R152, -R123.reuse, R152 ;  /* 0x000000987b987221 */ /* 0x040fe20000010100 */
[----:B------:R-:W-:Y:S01]  /*445d0*/  PRMT R37, R108, 0x7632, R37 ;  /* 0x000076326c257816 */ /* 0x000fe20000000025 */
[----:B------:R-:W-:Y:S01]  /*445e0*/  FADD.FTZ R153, -R123, R153 ;  /* 0x000000997b997221 */ /* 0x000fe20000010100 */
[----:B------:R-:W-:Y:S01]  /*445f0*/  PRMT R38, R109, 0x7632, R38 ;  /* 0x000076326d267816 */ /* 0x000fe20000000026 */
[--C-:B------:R-:W-:Y:S01]  /*44600*/  FFMA.FTZ R33, R141, R33, R26.reuse ;  /* 0x000000218d217223 */ /* 0x100fe2000001001a */
[----:B------:R-:W-:Y:S01]  /*44610*/  PRMT R26, R97, 0x7632, R26 ;  /* 0x00007632611a7816 */ /* 0x000fe2000000001a */
[----:B------:R-:W-:-:S02]  /*44620*/  IMAD.U32 R36, R36, 0x10000, RZ ;  /* 0x0001000024247824 */ /* 0x000fc400078e00ff */
[----:B------:R-:W-:Y:S01]  /*44630*/  FMUL.FTZ R147, R122, R147 ;  /* 0x000000937a937220 */ /* 0x000fe20000410000 */
[----:B------:R-:W-:Y:S01]  /*44640*/  IMAD.U32 R37, R37, 0x10000, RZ ;  /* 0x0001000025257824 */ /* 0x000fe200078e00ff */
[----:B------:R-:W-:Y:S01]  /*44650*/  SHF.L.U32 R26, R26, 0x10, RZ ;  /* 0x000000101a1a7819 */ /* 0x000fe200000006ff */
[----:B------:R-:W-:Y:S01]  /*44660*/  FMUL.FTZ R150, R122, R150 ;  /* 0x000000967a967220 */ /* 0x000fe20000410000 */
[----:B------:R-:W-:Y:S02]  /*44670*/  IMAD.U32 R38, R38, 0x10000, RZ ;  /* 0x0001000026267824 */ /* 0x000fe400078e00ff */
[----:B------:R-:W-:Y:S01]  /*44680*/  FMUL.FTZ R152, R122, R152 ;  /* 0x000000987a987220 */ /* 0x000fe20000410000 */
[----:B------:R-:W-:Y:S01]  /*44690*/  PRMT R39, R110, 0x7632, R39 ;  /* 0x000076326e277816 */ /* 0x000fe20000000027 */
[--C-:B------:R-:W-:Y:S01]  /*446a0*/  FFMA.FTZ R34, R143, R34, R26.reuse ;  /* 0x000000228f227223 */ /* 0x100fe2000001001a */
[----:B------:R-:W-:Y:S01]  /*446b0*/  FMUL.FTZ R153, R122, R153 ;  /* 0x000000997a997220 */ /* 0x000fe20000410000 */
[----:B------:R-:W4:Y:S01]  /*446c0*/  LDL R143, [R1+0xac] ;  /* 0x0000ac00018f7983 */ /* 0x000f220000100800 */
        /* <DEDUP_REMOVED lines=15> */
[----:B------:R-:W-:Y:S02]  /*447c0*/  IMAD.U32 R41, R41, 0x10000, RZ ;  /* 0x0001000029297824 */ /* 0x000fe400078e00ff */
[----:B------:R-:W-:Y:S01]  /*447d0*/  FMUL.FTZ R160, R122, R160 ;  /* 0x000000a07aa07220 */ /* 0x000fe20000410000 */
[----:B------:R-:W-:Y:S02]  /*447e0*/  IMAD.U32 R42, R42, 0x10000, RZ ;  /* 0x000100002a2a7824 */ /* 0x000fe400078e00ff */
[----:B------:R-:W-:Y:S01]  /*447f0*/  FMUL.FTZ R162, R122, R162 ;  /* 0x000000a27aa27220 */ /* 0x000fe20000410000 */
[--C-:B------:R-:W-:Y:S01]  /*44800*/  FFMA.FTZ R36, R147, R36, R26.reuse ;  /* 0x0000002493247223 */ /* 0x100fe2000001001a */
[----:B------:R-:W-:-:S02]  /*44810*/  PRMT R26, R92, 0x7632, R26 ;  /* 0x000076325c1a7816 */ /* 0x000fc4000000001a */
[----:B------:R-:W-:Y:S01]  /*44820*/  PRMT R126, R106, 0x7632, R126 ;  /* 0x000076326a7e7816 */ /* 0x000fe2000000007e */
[----:B------:R-:W-:Y:S01]  /*44830*/  FMUL.FTZ R168, R122, R168 ;  /* 0x000000a87aa87220 */ /* 0x000fe20000410000 */
[----:B------:R-:W-:Y:S01]  /*44840*/  SHF.L.U32 R26, R26, 0x10, RZ ;  /* 0x000000101a1a7819 */ /* 0x000fe200000006ff */
[----:B------:R-:W4:Y:S04]  /*44850*/  LDL R141, [R1+0xb8] ;  /* 0x0000b800018d7983 */ /* 0x000f280000100800 */
[--C-:B------:R-:W-:Y:S01]  /*44860*/  FFMA.FTZ R37, R150, R37, R26.reuse ;  /* 0x0000002596257223 */ /* 0x100fe2000001001a */
[----:B------:R-:W-:Y:S01]  /*44870*/  PRMT R26, R93, 0x7632, R26 ;  /* 0x000076325d1a7816 */ /* 0x000fe2000000001a */
[----:B------:R-:W4:Y:S03]  /*44880*/  LDL R145, [R1+0xb4] ;  /* 0x0000b40001917983 */ /* 0x000f260000100800 */
[----:B------:R-:W-:Y:S01]  /*44890*/  SHF.L.U32 R26, R26, 0x10, RZ ;  /* 0x000000101a1a7819 */ /* 0x000fe200000006ff */
[----:B------:R-:W4:Y:S04]  /*448a0*/  LDL R138, [R1+0xbc] ;  /* 0x0000bc00018a7983 */ /* 0x000f280000100800 */
[--C-:B------:R-:W-:Y:S01]  /*448b0*/  FFMA.FTZ R38, R152, R38, R26.reuse ;  /* 0x0000002698267223 */ /* 0x100fe2000001001a */
[----:B------:R-:W-:-:S04]  /*448c0*/  PRMT R26, R94, 0x7632, R26 ;  /* 0x000076325e1a7816 */ /* 0x000fc8000000001a */
[----:B------:R-:W-:-:S05]  /*448d0*/  SHF.L.U32 R26, R26, 0x10, RZ ;  /* 0x000000101a1a7819 */ /* 0x000fca00000006ff */
        /* <DEDUP_REMOVED lines=10> */
[----:B------:R-:W-:Y:S01]  /*44980*/  PRMT R26, R90, 0x7632, R26 ;  /* 0x000076325a1a7816 */ /* 0x000fe2000000001a */
[----:B------:R-:W-:-:S03]  /*44990*/  IMAD.U32 R126, R126, 0x10000, RZ ;  /* 0x000100007e7e7824 */ /* 0x000fc600078e00ff */
[----:B------:R-:W-:Y:S02]  /*449a0*/  SHF.L.U32 R26, R26, 0x10, RZ ;  /* 0x000000101a1a7819 */ /* 0x000fe400000006ff */
[----:B------:R-:W-:-:S03]  /*449b0*/  PRMT R27, R91, 0x7632, R27 ;  /* 0x000076325b1b7816 */ /* 0x000fc6000000001b */
[----:B------:R-:W-:Y:S01]  /*449c0*/  FFMA.FTZ R126, R168, R126, R26 ;  /* 0x0000007ea87e7223 */ /* 0x000fe2000001001a */
[--C-:B------:R-:W-:Y:S01]  /*449d0*/  FADD.FTZ R26, -R123, R127.reuse ;  /* 0x0000007f7b1a7221 */ /* 0x100fe20000010100 */
[----:B------:R-:W-:Y:S02]  /*449e0*/  PRMT R127, R107, 0x7632, R127 ;  /* 0x000076326b7f7816 */ /* 0x000fe4000000007f */
[----:B------:R-:W-:Y:S01]  /*449f0*/  SHF.L.U32 R27, R27, 0x10, RZ ;  /* 0x000000101b1b7819 */ /* 0x000fe200000006ff */
[----:B------:R-:W-:Y:S02]  /*44a00*/  FMUL.FTZ R26, R122, R26 ;  /* 0x0000001a7a1a7220 */ /* 0x000fe40000410000 */
[----:B------:R-:W-:-:S04]  /*44a10*/  IMAD.U32 R127, R127, 0x10000, RZ ;  /* 0x000100007f7f7824 */ /* 0x000fc800078e00ff */
[----:B------:R-:W-:Y:S01]  /*44a20*/  FFMA.FTZ R127, R26, R127, R27 ;  /* 0x0000007f1a7f7223 */ /* 0x000fe2000001001b */
[----:B------:R-:W-:Y:S01]  /*44a30*/  FADD.FTZ R26, -R123, R182 ;  /* 0x000000b67b1a7221 */ /* 0x000fe20000010100 */
[----:B------:R-:W-:Y:S01]  /*44a40*/  SHF.L.U32 R128, R200, 0x10, RZ ;  /* 0x00000010c8807819 */ /* 0x000fe200000006ff */
[----:B------:R-:W-:Y:S02]  /*44a50*/  IMAD.U32 R27, R224, 0x10000, RZ ;  /* 0x00010000e01b7824 */ /* 0x000fe400078e00ff */
[----:B------:R-:W-:-:S04]  /*44a60*/  FMUL.FTZ R26, R122, R26 ;  /* 0x0000001a7a1a7220 */ /* 0x000fc80000410000 */
[----:B------:R-:W-:Y:S01]  /*44a70*/  FFMA.FTZ R26, R26, R27, R128 ;  /* 0x0000001b1a1a7223 */ /* 0x000fe20000010080 */
[----:B------:R-:W-:Y:S01]  /*44a80*/  FADD.FTZ R27, -R123, R181 ;  /* 0x000000b57b1b7221 */ /* 0x000fe20000010100 */
[----:B--2---:R-:W-:-:S03]  /*44a90*/  SHF.L.U32 R129, R129, 0x10, RZ ;  /* 0x0000001081817819 */ /* 0x004fc600000006ff */
[----:B------:R-:W-:Y:S01]  /*44aa0*/  FMUL.FTZ R27, R122, R27 ;  /* 0x0000001b7a1b7220 */ /* 0x000fe20000410000 */
[C---:B------:R-:W-:Y:S01]  /*44ab0*/  FADD.FTZ R150, -R123.reuse, R179 ;  /* 0x000000b37b967221 */ /* 0x040fe20000010100 */
[----:B------:R-:W-:-:S03]  /*44ac0*/  FADD.FTZ R162, -R123, R178 ;  /* 0x000000b27ba27221 */ /* 0x000fc60000010100 */
[C---:B------:R-:W-:Y:S01]  /*44ad0*/  FMUL.FTZ R150, R122.reuse, R150 ;  /* 0x000000967a967220 */ /* 0x040fe20000410000 */
[----:B------:R-:W-:Y:S01]  /*44ae0*/  FMUL.FTZ R162, R122, R162 ;  /* 0x000000a27aa27220 */ /* 0x000fe20000410000 */
[----:B------:R-:W-:-:S04]  /*44af0*/  FADD.FTZ R168, -R123, R177 ;  /* 0x000000b17ba87221 */ /* 0x000fc80000010100 */
[----:B------:R-:W-:Y:S01]  /*44b00*/  FMUL.FTZ R168, R122, R168 ;  /* 0x000000a87aa87220 */ /* 0x000fe20000410000 */
[----:B-----5:R-:W-:Y:S02]  /*44b10*/  IMAD.U32 R128, R132, 0x10000, RZ ;  /* 0x0001000084807824 */ /* 0x020fe400078e00ff */
[----:B------:R-:W-:Y:S02]  /*44b20*/  FADD.FTZ R132, -R123, R180 ;  /* 0x000000b47b847221 */ /* 0x000fe40000010100 */
[----:B------:R-:W-:Y:S01]  /*44b30*/  FFMA.FTZ R27, R27, R128, R129 ;  /* 0x000000801b1b7223 */ /* 0x000fe20000010081 */
[----:B------:R-:W-:Y:S01]  /*44b40*/  SHF.L.U32 R129, R201, 0x10, RZ ;  /* 0x00000010c9817819 */ /* 0x000fe200000006ff */
[----:B------:R-:W-:Y:S01]  /*44b50*/  FMUL.FTZ R132, R122, R132 ;  /* 0x000000847a847220 */ /* 0x000fe20000410000 */
[----:B------:R-:W-:-:S04]  /*44b60*/  IMAD.U32 R128, R225, 0x10000, RZ ;  /* 0x00010000e1807824 */ /* 0x000fc800078e00ff */
[----:B------:R-:W-:Y:S01]  /*44b70*/  FFMA.FTZ R132, R132, R128, R129 ;  /* 0x0000008084847223 */ /* 0x000fe20000010081 */
[----:B---3--:R-:W-:Y:S01]  /*44b80*/  SHF.L.U32 R129, R185, 0x10, RZ ;  /* 0x00000010b9817819 */ /* 0x008fe200000006ff */
[----:B----4-:R-:W-:Y:S02]  /*44b90*/  IMAD.U32 R128, R136, 0x10000, RZ ;  /* 0x0001000088807824 */ /* 0x010fe400078e00ff */
[----:B------:R-:W2:Y:S02]  /*44ba0*/  LDL R136, [R1+0xc0] ;  /* 0x0000c00001887983 */ /* 0x000ea40000100800 */
[----:B------:R-:W-:Y:S01]  /*44bb0*/  FFMA.FTZ R150, R150, R128, R129 ;  /* 0x0000008096967223 */ /* 0x000fe20000010081 */
[----:B------:R-:W-:Y:S01]  /*44bc0*/  SHF.L.U32 R129, R202, 0x10, RZ ;  /* 0x00000010ca817819 */ /* 0x000fe200000006ff */
[----:B------:R-:W-:-:S04]  /*44bd0*/  IMAD.U32 R128, R226, 0x10000, RZ ;  /* 0x00010000e2807824 */ /* 0x000fc800078e00ff */
[----:B------:R-:W-:Y:S01]  /*44be0*/  FFMA.FTZ R162, R162, R128, R129 ;  /* 0x00000080a2a27223 */ /* 0x000fe20000010081 */
[----:B------:R-:W-:Y:S01]  /*44bf0*/  SHF.L.U32 R129, R172, 0x10, RZ ;  /* 0x00000010ac817819 */ /* 0x000fe200000006ff */
[----:B------:R-:W-:Y:S02]  /*44c00*/  IMAD.U32 R128, R184, 0x10000, RZ ;  /* 0x00010000b8807824 */ /* 0x000fe400078e00ff */
[----:B------:R-:W-:Y:S02]  /*44c10*/  FADD.FTZ R172, -R123, R176 ;  /* 0x000000b07bac7221 */ /* 0x000fe40000010100 */
[----:B------:R-:W-:Y:S01]  /*44c20*/  FFMA.FTZ R168, R168, R128, R129 ;  /* 0x00000080a8a87223 */ /* 0x000fe20000010081 */
[----:B------:R-:W-:Y:S01]  /*44c30*/  SHF.L.U32 R129, R203, 0x10, RZ ;  /* 0x00000010cb817819 */ /* 0x000fe200000006ff */
[----:B------:R-:W-:Y:S01]  /*44c40*/  FMUL.FTZ R172, R122, R172 ;  /* 0x000000ac7aac7220 */ /* 0x000fe20000410000 */
[----:B------:R-:W-:Y:S02]  /*44c50*/  IMAD.U32 R128, R227, 0x10000, RZ ;  /* 0x00010000e3807824 */ /* 0x000fe400078e00ff */
[----:B------:R-:W-:-:S02]  /*44c60*/  FADD.FTZ R176, -R123, R7 ;  /* 0x000000077bb07221 */ /* 0x000fc40000010100 */
[----:B------:R-:W-:Y:S01]  /*44c70*/  FFMA.FTZ R172, R172, R128, R129 ;  /* 0x00000080acac7223 */ /* 0x000fe20000010081 */
[----:B------:R-:W-:Y:S01]  /*44c80*/  SHF.L.U32 R128, R134, 0x10, RZ ;  /* 0x0000001086807819 */ /* 0x000fe200000006ff */
[----:B------:R-:W3:Y:S04]  /*44c90*/  LDL R129, [R1+0xd0] ;  /* 0x0000d00001817983 */ /* 0x000ee80000100800 */
[----:B------:R-:W4:Y:S01]  /*44ca0*/  LDL R134, [R1+0xc8] ;  /* 0x0000c80001867983 */ /* 0x000f220000100800 */
[----:B------:R-:W-:-:S03]  /*44cb0*/  IMAD.U32 R7, R143, 0x10000, RZ ;  /* 0x000100008f077824 */ /* 0x000fc600078e00ff */
[----:B------:R-:W5:Y:S01]  /*44cc0*/  LDL R143, [R1+0xc4] ;  /* 0x0000c400018f7983 */ /* 0x000f620000100800 */
[----:B------:R-:W-:Y:S01]  /*44cd0*/  FMUL.FTZ R176, R122, R176 ;  /* 0x000000b07ab07220 */ /* 0x000fe20000410000 */
[----:B------:R-:W-:-:S03]  /*44ce0*/  FADD.FTZ R152, -R123, R174 ;  /* 0x000000ae7b987221 */ /* 0x000fc60000010100 */
[----:B------:R-:W-:Y:S01]  /*44cf0*/  FFMA.FTZ R176, R176, R7, R128 ;  /* 0x00000007b0b07223 */ /* 0x000fe20000010080 */
[----:B------:R-:W-:Y:S01]  /*44d00*/  SHF.L.U32 R128, R204, 0x10, RZ ;  /* 0x00000010cc807819 */ /* 0x000fe200000006ff */
[----:B------:R-:W-:Y:S01]  /*44d10*/  FMUL.FTZ R152, R122, R152 ;  /* 0x000000987a987220 */ /* 0x000fe20000410000 */
[----:B------:R-:W-:Y:S02]  /*44d20*/  IMAD.U32 R7, R220, 0x10000, RZ ;  /* 0x00010000dc077824 */ /* 0x000fe400078e00ff */
[C---:B------:R-:W-:Y:S02]  /*44d30*/  FADD.FTZ R153, -R123.reuse, R171 ;  /* 0x000000ab7b997221 */ /* 0x040fe40000010100 */
[----:B------:R-:W-:Y:S02]  /*44d40*/  FFMA.FTZ R152, R152, R7, R128 ;  /* 0x0000000798987223 */ /* 0x000fe40000010080 */
[----:B------:R-:W-:Y:S01]  /*44d50*/  FMUL.FTZ R153, R122, R153 ;  /* 0x000000997a997220 */ /* 0x000fe20000410000 */
[----:B------:R-:W-:Y:S01]  /*44d60*/  FADD.FTZ R170, -R123, R170 ;  /* 0x000000aa7baa7221 */ /* 0x000fe20000010100 */
[----:B------:R-:W-:-:S02]  /*44d70*/  SHF.L.U32 R128, R141, 0x10, RZ ;  /* 0x000000108d807819 */ /* 0x000fc400000006ff */
[----:B------:R-:W3:Y:S01]  /*44d80*/  LDL R141, [R1+0xcc] ;  /* 0x0000cc00018d7983 */ /* 0x000ee20000100800 */
[----:B------:R-:W-:Y:S02]  /*44d90*/  IMAD.U32 R7, R145, 0x10000, RZ ;  /* 0x0001000091077824 */ /* 0x000fe400078e00ff */
[----:B------:R-:W-:Y:S02]  /*44da0*/  FMUL.FTZ R170, R122, R170 ;  /* 0x000000aa7aaa7220 */ /* 0x000fe40000410000 */
[----:B------:R-:W-:Y:S01]  /*44db0*/  FFMA.FTZ R153, R153, R7, R128 ;  /* 0x0000000799997223 */ /* 0x000fe20000010080 */
[----:B------:R-:W-:Y:S01]  /*44dc0*/  SHF.L.U32 R128, R205, 0x10, RZ ;  /* 0x00000010cd807819 */ /* 0x000fe200000006ff */
[----:B------:R-:W-:Y:S02]  /*44dd0*/  IMAD.U32 R7, R221, 0x10000, RZ ;  /* 0x00010000dd077824 */ /* 0x000fe400078e00ff */
[----:B------:R-:W-:Y:S02]  /*44de0*/  FADD.FTZ R169, -R123, R169 ;  /* 0x000000a97ba97221 */ /* 0x000fe40000010100 */
[----:B------:R-:W-:Y:S01]  /*44df0*/  FFMA.FTZ R170, R170, R7, R128 ;  /* 0x00000007aaaa7223 */ /* 0x000fe20000010080 */
[----:B------:R-:W-:-:S02]  /*44e00*/  IMAD.U32 R7, R138, 0x10000, RZ ;  /* 0x000100008a077824 */ /* 0x000fc400078e00ff */
[----:B------:R-:W-:Y:S01]  /*44e10*/  FMUL.FTZ R169, R122, R169 ;  /* 0x000000a97aa97220 */ /* 0x000fe20000410000 */
[----:B------:R-:W3:Y:S01]  /*44e20*/  LDL R138, [R1+0xd4] ;  /* 0x0000d400018a7983 */ /* 0x000ee20000100800 */
[C---:B------:R-:W-:Y:S01]  /*44e30*/  FADD.FTZ R174, -R123.reuse, R8 ;  /* 0x000000087bae7221 */ /* 0x040fe20000010100 */
[----:B------:R-:W-:Y:S01]  /*44e40*/  SHF.L.U32 R8, R206, 0x10, RZ ;  /* 0x00000010ce087819 */ /* 0x000fe200000006ff */
[C---:B------:R-:W-:Y:S02]  /*44e50*/  FADD.FTZ R177, -R123.reuse, R9 ;  /* 0x000000097bb17221 */ /* 0x040fe40000010100 */
[C---:B------:R-:W-:Y:S01]  /*44e60*/  FMUL.FTZ R174, R122.reuse, R174 ;  /* 0x000000ae7aae7220 */ /* 0x040fe20000410000 */
[C---:B------:R-:W-:Y:S01]  /*44e70*/  FADD.FTZ R179, -R123.reuse, R10 ;  /* 0x0000000a7bb37221 */ /* 0x040fe20000010100 */
[C---:B------:R-:W-:Y:S01]  /*44e80*/  FMUL.FTZ R177, R122.reuse, R177 ;  /* 0x000000b17ab17220 */ /* 0x040fe20000410000 */
[----:B------:R-:W-:Y:S01]  /*44e90*/  FADD.FTZ R180, -R123, R11 ;  /* 0x0000000b7bb47221 */ /* 0x000fe20000010100 */
[----:B------:R-:W3:Y:S01]  /*44ea0*/  LDL R10, [R1+0xec] ;  /* 0x0000ec00010a7983 */ /* 0x000ee20000100800 */
[----:B------:R-:W-:-:S03]  /*44eb0*/  FMUL.FTZ R179, R122, R179 ;  /* 0x000000b37ab37220 */ /* 0x000fc60000410000 */
[----:B------:R-:W3:Y:S01]  /*44ec0*/  LDL R11, [R1+0xe8] ;  /* 0x0000e800010b7983 */ /* 0x000ee20000100800 */
[----:B--2---:R-:W-:Y:S01]  /*44ed0*/  SHF.L.U32 R128, R136, 0x10, RZ ;  /* 0x0000001088807819 */ /* 0x004fe200000006ff */
[----:B------:R-:W-:Y:S02]  /*44ee0*/  FADD.FTZ R171, -R123, R13 ;  /* 0x0000000d7bab7221 */ /* 0x000fe40000010100 */
[----:B------:R-:W2:Y:S02]  /*44ef0*/  LDL R136, [R1+0xd8] ;  /* 0x0000d80001887983 */ /* 0x000ea40000100800 */
[----:B------:R-:W-:Y:S01]  /*44f00*/  FFMA.FTZ R169, R169, R7, R128 ;  /* 0x00000007a9a97223 */ /* 0x000fe20000010080 */
[----:B------:R-:W-:Y:S01]  /*44f10*/  IMAD.U32 R7, R222, 0x10000, RZ ;  /* 0x00010000de077824 */ /* 0x000fe200078e00ff */
[----:B------:R-:W2:Y:S03]  /*44f20*/  LDL R128, [R1+0xe0] ;  /* 0x0000e00001807983 */ /* 0x000ea60000100800 */
[----:B------:R-:W-:Y:S01]  /*44f30*/  FFMA.FTZ R174, R174, R7, R8 ;  /* 0x00000007aeae7223 */ /* 0x000fe20000010008 */
[----:B------:R-:W-:Y:S01]  /*44f40*/  FMUL.FTZ R180, R122, R180 ;  /* 0x000000b47ab47220 */ /* 0x000fe20000410000 */
[C---:B------:R-:W-:Y:S01]  /*44f50*/  FADD.FTZ R14, -R123.reuse, R14 ;  /* 0x0000000e7b0e7221 */ /* 0x040fe20000010100 */
[----:B------:R-:W2:Y:S01]  /*44f60*/  LDL R9, [R1+0xf0] ;  /* 0x0000f00001097983 */ /* 0x000ea20000100800 */
[C---:B------:R-:W-:Y:S01]  /*44f70*/  FADD.FTZ R15, -R123.reuse, R15 ;  /* 0x0000000f7b0f7221 */ /* 0x040fe20000010100 */
[----:B------:R-:W-:-:S02]  /*44f80*/  FADD.FTZ R178, -R123, R16 ;  /* 0x000000107bb27221 */ /* 0x000fc40000010100 */
[----:B------:R-:W2:Y:S01]  /*44f90*/  LDL R13, [R1+0xf8] ;  /* 0x0000f800010d7983 */ /* 0x000ea20000100800 */
[----:B----4-:R-:W-:Y:S01]  /*44fa0*/  SHF.L.U32 R8, R134, 0x10, RZ ;  /* 0x0000001086087819 */ /* 0x010fe200000006ff */
[----:B-----5:R-:W-:Y:S02]  /*44fb0*/  IMAD.U32 R7, R143, 0x10000, RZ ;  /* 0x000100008f077824 */ /* 0x020fe400078e00ff */
[----:B------:R-:W4:Y:S02]  /*44fc0*/  LDL R134, [R1+0xdc] ;  /* 0x0000dc0001867983 */ /* 0x000f240000100800 */
[----:B------:R-:W-:Y:S01]  /*44fd0*/  FFMA.FTZ R177, R177, R7, R8 ;  /* 0x00000007b1b17223 */ /* 0x000fe20000010008 */
[----:B------:R-:W-:Y:S01]  /*44fe0*/  SHF.L.U32 R8, R207, 0x10, RZ ;  /* 0x00000010cf087819 */ /* 0x000fe200000006ff */
[----:B------:R-:W-:Y:S02]  /*44ff0*/  IMAD.U32 R7, R223, 0x10000, RZ ;  /* 0x00010000df077824 */ /* 0x000fe400078e00ff */
[C---:B------:R-:W-:Y:S01]  /*45000*/  FMUL.FTZ R171, R122.reuse, R171 ;  /* 0x000000ab7aab7220 */ /* 0x040fe20000410000 */
[C---:B------:R-:W-:Y:S01]  /*45010*/  FMUL.FTZ R14, R122.reuse, R14 ;  /* 0x0000000e7a0e7220 */ /* 0x040fe20000410000 */
[----:B------:R-:W-:Y:S01]  /*45020*/  FMUL.FTZ R15, R122, R15 ;  /* 0x0000000f7a0f7220 */ /* 0x000fe20000410000 */
[----:B------:R-:W-:Y:S01]  /*45030*/  FFMA.FTZ R179, R179, R7, R8 ;  /* 0x00000007b3b37223 */ /* 0x000fe20000010008 */
[----:B---3--:R-:W-:Y:S01]  /*45040*/  SHF.L.U32 R8, R129, 0x10, RZ ;  /* 0x0000001081087819 */ /* 0x008fe200000006ff */
[C---:B------:R-:W-:Y:S01]  /*45050*/  FADD.FTZ R181, -R123.reuse, R17 ;  /* 0x000000117bb57221 */ /* 0x040fe20000010100 */
[----:B------:R-:W3:Y:S01]  /*45060*/  LDL R129, [R1+0xe4] ;  /* 0x0000e40001817983 */ /* 0x000ee20000100800 */
[C---:B------:R-:W-:Y:S01]  /*45070*/  FADD.FTZ R182, -R123.reuse, R18 ;  /* 0x000000127bb67221 */ /* 0x040fe20000010100 */
[----:B------:R-:W-:-:S02]  /*45080*/  FADD.FTZ R184, -R123, R19 ;  /* 0x000000137bb87221 */ /* 0x000fc40000010100 */
[----:B------:R-:W5:Y:S01]  /*45090*/  LDL R16, [R1+0x100] ;  /* 0x0001000001107983 */ /* 0x000f620000100800 */
[----:B------:R-:W-:Y:S02]  /*450a0*/  IMAD.U32 R7, R141, 0x10000, RZ ;  /* 0x000100008d077824 */ /* 0x000fe400078e00ff */
[----:B------:R-:W-:Y:S01]  /*450b0*/  FMUL.FTZ R178, R122, R178 ;  /* 0x000000b27ab27220 */ /* 0x000fe20000410000 */
[----:B------:R-:W5:Y:S01]  /*450c0*/  LDL R17, [R1+0xfc] ;  /* 0x0000fc0001117983 */ /* 0x000f620000100800 */
[----:B------:R-:W-:Y:S01]  /*450d0*/  FFMA.FTZ R180, R180, R7, R8 ;  /* 0x00000007b4b47223 */ /* 0x000fe20000010008 */
[----:B------:R-:W-:Y:S01]  /*450e0*/  SHF.L.U32 R8, R208, 0x10, RZ ;  /* 0x00000010d0087819 */ /* 0x000fe200000006ff */
[----:B------:R-:W-:-:S04]  /*450f0*/  IMAD.U32 R7, R216, 0x10000, RZ ;  /* 0x00010000d8077824 */ /* 0x000fc800078e00ff */
[----:B------:R-:W-:Y:S01]  /*45100*/  FFMA.FTZ R171, R171, R7, R8 ;  /* 0x00000007abab7223 */ /* 0x000fe20000010008 */
[----:B------:R-:W-:Y:S02]  /*45110*/  IMAD.U32 R7, R138, 0x10000, RZ ;  /* 0x000100008a077824 */ /* 0x000fe400078e00ff */
[C---:B------:R-:W-:Y:S01]  /*45120*/  FMUL.FTZ R181, R122.reuse, R181 ;  /* 0x000000b57ab57220 */ /* 0x040fe20000410000 */
[C---:B------:R-:W-:Y:S01]  /*45130*/  FMUL.FTZ R182, R122.reuse, R182 ;  /* 0x000000b67ab67220 */ /* 0x040fe20000410000 */
[----:B------:R-:W-:Y:S01]  /*45140*/  FMUL.FTZ R184, R122, R184 ;  /* 0x000000b87ab87220 */ /* 0x000fe20000410000 */
[----:B--2---:R-:W-:-:S05]  /*45150*/  SHF.L.U32 R8, R136, 0x10, RZ ;  /* 0x0000001088087819 */ /* 0x004fca00000006ff */
[----:B------:R-:W-:Y:S01]  /*45160*/  FFMA.FTZ R14, R14, R7, R8 ;  /* 0x000000070e0e7223 */ /* 0x000fe20000010008 */
[----:B------:R-:W-:Y:S01]  /*45170*/  SHF.L.U32 R8, R209, 0x10, RZ ;  /* 0x00000010d1087819 */ /* 0x000fe200000006ff */
[----:B------:R-:W-:-:S04]  /*45180*/  IMAD.U32 R7, R217, 0x10000, RZ ;  /* 0x00010000d9077824 */ /* 0x000fc800078e00ff */
[----:B------:R-:W-:Y:S01]  /*45190*/  FFMA.FTZ R15, R15, R7, R8 ;  /* 0x000000070f0f7223 */ /* 0x000fe20000010008 */
[----:B------:R-:W-:Y:S02]  /*451a0*/  SHF.L.U32 R8, R128, 0x10, RZ ;  /* 0x0000001080087819 */ /* 0x000fe400000006ff */
[----:B------:R-:W2:Y:S01]  /*451b0*/  LDL R128, [R1+0xf4] ;  /* 0x0000f40001807983 */ /* 0x000ea20000100800 */
[----:B----4-:R-:W-:-:S04]  /*451c0*/  IMAD.U32 R7, R134, 0x10000, RZ ;  /* 0x0001000086077824 */ /* 0x010fc800078e00ff */
[----:B------:R-:W-:Y:S01]  /*451d0*/  FFMA.FTZ R178, R178, R7, R8 ;  /* 0x00000007b2b27223 */ /* 0x000fe20000010008 */
[----:B------:R-:W-:Y:S01]  /*451e0*/  SHF.L.U32 R8, R210, 0x10, RZ ;  /* 0x00000010d2087819 */ /* 0x000fe200000006ff */
[----:B------:R-:W-:-:S04]  /*451f0*/  IMAD.U32 R7, R218, 0x10000, RZ ;  /* 0x00010000da077824 */ /* 0x000fc800078e00ff */
[----:B------:R-:W-:Y:S01]  /*45200*/  FFMA.FTZ R181, R181, R7, R8 ;  /* 0x00000007b5b57223 */ /* 0x000fe20000010008 */
[----:B------:R-:W-:Y:S01]  /*45210*/  SHF.L.U32 R8, R11, 0x10, RZ ;  /* 0x000000100b087819 */ /* 0x000fe200000006ff */
[----:B---3--:R-:W-:Y:S01]  /*45220*/  IMAD.U32 R7, R129, 0x10000, RZ ;  /* 0x0001000081077824 */ /* 0x008fe200078e00ff */
[----:B------:R-:W3:Y:S03]  /*45230*/  LDL R11, [R1+0x104] ;  /* 0x00010400010b7983 */ /* 0x000ee60000100800 */
[----:B------:R-:W-:Y:S01]  /*45240*/  FFMA.FTZ R182, R182, R7, R8 ;  /* 0x00000007b6b67223 */ /* 0x000fe20000010008 */
[----:B------:R-:W-:Y:S01]  /*45250*/  SHF.L.U32 R8, R211, 0x10, RZ ;  /* 0x00000010d3087819 */ /* 0x000fe200000006ff */
[----:B------:R-:W-:-:S04]  /*45260*/  IMAD.U32 R7, R219, 0x10000, RZ ;  /* 0x00010000db077824 */ /* 0x000fc800078e00ff */
[----:B------:R-:W-:Y:S01]  /*45270*/  FFMA.FTZ R184, R184, R7, R8 ;  /* 0x00000007b8b87223 */ /* 0x000fe20000010008 */
[----:B------:R-:W-:Y:S02]  /*45280*/  IMAD.U32 R7, R10, 0x10000, RZ ;  /* 0x000100000a077824 */ /* 0x000fe400078e00ff */
[----:B------:R-:W4:Y:S01]  /*45290*/  LDL R10, [R1+0x108] ;  /* 0x00010800010a7983 */ /* 0x000f220000100800 */
[----:B------:R-:W-:Y:S01]  /*452a0*/  FADD.FTZ R185, -R123, R20 ;  /* 0x000000147bb97221 */ /* 0x000fe20000010100 */
[----:B------:R-:W-:-:S03]  /*452b0*/  SHF.L.U32 R8, R9, 0x10, RZ ;  /* 0x0000001009087819 */ /* 0x000fc600000006ff */
[----:B------:R-:W-:-:S04]  /*452c0*/  FMUL.FTZ R185, R122, R185 ;  /* 0x000000b97ab97220 */ /* 0x000fc80000410000 */
[----:B------:R-:W-:Y:S01]  /*452d0*/  FFMA.FTZ R185, R185, R7, R8 ;  /* 0x00000007b9b97223 */ /* 0x000fe20000010008 */
[C---:B------:R-:W-:Y:S01]  /*452e0*/  FADD.FTZ R7, -R123.reuse, R22 ;  /* 0x000000167b077221 */ /* 0x040fe20000010100 */
[----:B------:R-:W-:Y:S01]  /*452f0*/  SHF.L.U32 R9, R188, 0x10, RZ ;  /* 0x00000010bc097819 */ /* 0x000fe200000006ff */
[----:B------:R-:W-:Y:S02]  /*45300*/  IMAD.U32 R8, R212, 0x10000, RZ ;  /* 0x00010000d4087824 */ /* 0x000fe400078e00ff */
[----:B------:R-:W-:Y:S01]  /*45310*/  FMUL.FTZ R7, R122, R7 ;  /* 0x000000077a077220 */ /* 0x000fe20000410000 */
[----:B------:R-:W-:-:S03]  /*45320*/  FADD.FTZ R20, -R123, R23 ;  /* 0x000000177b147221 */ /* 0x000fc60000010100 */
[----:B------:R-:W-:Y:S01]  /*45330*/  FFMA.FTZ R7, R7, R8, R9 ;  /* 0x0000000807077223 */ /* 0x000fe20000010009 */
[----:B------:R-:W-:Y:S01]  /*45340*/  SHF.L.U32 R9, R13, 0x10, RZ ;  /* 0x000000100d097819 */ /* 0x000fe200000006ff */
[----:B------:R-:W-:Y:S01]  /*45350*/  FMUL.FTZ R20, R122, R20 ;  /* 0x000000147a147220 */ /* 0x000fe20000410000 */
[C---:B------:R-:W-:Y:S01]  /*45360*/  FADD.FTZ R13, -R123.reuse, R24 ;  /* 0x000000187b0d7221 */ /* 0x040fe20000010100 */
[----:B------:R-:W-:-:S03]  /*45370*/  FADD.FTZ R136, -R123, R25 ;  /* 0x000000197b887221 */ /* 0x000fc60000010100 */
[C---:B------:R-:W-:Y:S01]  /*45380*/  FMUL.FTZ R13, R122.reuse, R13 ;  /* 0x0000000d7a0d7220 */ /* 0x040fe20000410000 */
        /* <DEDUP_REMOVED lines=13> */
[----:B------:R-:W-:-:S04]  /*45460*/  FADD.FTZ R160, -R123, R137 ;  /* 0x000000897ba07221 */ /* 0x000fc80000010100 */
[----:B------:R-:W-:Y:S01]  /*45470*/  FMUL.FTZ R160, R122, R160 ;  /* 0x000000a07aa07220 */ /* 0x000fe20000410000 */
[----:B------:R-:W-:-:S04]  /*45480*/  FADD.FTZ R138, -R123, R142 ;  /* 0x0000008e7b8a7221 */ /* 0x000fc80000010100 */
[----:B------:R-:W-:Y:S01]  /*45490*/  FMUL.FTZ R138, R122, R138 ;  /* 0x0000008a7a8a7220 */ /* 0x000fe20000410000 */
[C---:B------:R-:W-:Y:S01]  /*454a0*/  FADD.FTZ R129, -R123.reuse, R149 ;  /* 0x000000957b817221 */ /* 0x040fe20000010100 */
[----:B------:R-:W-:-:S03]  /*454b0*/  FADD.FTZ R137, -R123, R151 ;  /* 0x000000977b897221 */ /* 0x000fc60000010100 */
[C---:B------:R-:W-:Y:S01]  /*454c0*/  FMUL.FTZ R129, R122.reuse, R129 ;  /* 0x000000817a817220 */ /* 0x040fe20000410000 */
        /* <DEDUP_REMOVED lines=9> */
[----:B------:R-:W-:Y:S01]  /*45560*/  IMAD.U32 R154, R107, 0x10000, RZ ;  /* 0x000100006b9a7824 */ /* 0x000fe200078e00ff */
[----:B------:R-:W-:Y:S02]  /*45570*/  F2FP.BF16.F32.PACK_AB R25, R178, R15 ;  /* 0x0000000fb219723e */ /* 0x000fe400000010ff */
[----:B------:R-:W-:Y:S01]  /*45580*/  F2FP.BF16.F32.PACK_AB R24, R14, R171 ;  /* 0x000000ab0e18723e */ /* 0x000fe200000010ff */
[--C-:B------:R-:W-:Y:S01]  /*45590*/  IMAD.WIDE.U32 R14, R183, 0x10, R120.reuse ;  /* 0x00000010b70e7825 */ /* 0x100fe200078e0078 */
[----:B------:R-:W-:Y:S02]  /*455a0*/  F2FP.BF16.F32.PACK_AB R19, R180, R179 ;  /* 0x000000b3b413723e */ /* 0x000fe400000010ff */
[----:B------:R-:W-:Y:S01]  /*455b0*/  F2FP.BF16.F32.PACK_AB R18, R177, R174 ;  /* 0x000000aeb112723e */ /* 0x000fe200000010ff */
[----:B------:R-:W-:-:S04]  /*455c0*/  IMAD.WIDE.U32 R22, R175, 0x10, R120 ;  /* 0x00000010af167825 */ /* 0x000fc800078e0078 */
[----:B------:R-:W-:-:S04]  /*455d0*/  IMAD.WIDE.U32 R130, R130, 0x10, R120 ;  /* 0x0000001082827825 */ /* 0x000fc800078e0078 */
[----:B------:R-:W-:-:S04]  /*455e0*/  IMAD.WIDE.U32 R124, R139, 0x10, R120 ;  /* 0x000000108b7c7825 */ /* 0x000fc800078e0078 */
[----:B------:R-:W-:-:S04]  /*455f0*/  IMAD.WIDE.U32 R148, R148, 0x10, R120 ;  /* 0x0000001094947825 */ /* 0x000fc800078e0078 */
[----:B--2---:R-:W-:-:S04]  /*45600*/  IMAD.U32 R8, R128, 0x10000, RZ ;  /* 0x0001000080087824 */ /* 0x004fc800078e00ff */
[----:B------:R-:W-:Y:S01]  /*45610*/  FFMA.FTZ R20, R20, R8, R9 ;  /* 0x0000000814147223 */ /* 0x000fe20000010009 */
[----:B------:R-:W-:Y:S01]  /*45620*/  SHF.L.U32 R9, R189, 0x10, RZ ;  /* 0x00000010bd097819 */ /* 0x000fe200000006ff */
[----:B------:R-:W-:-:S04]  /*45630*/  IMAD.U32 R8, R213, 0x10000, RZ ;  /* 0x00010000d5087824 */ /* 0x000fc800078e00ff */
[----:B------:R-:W-:Y:S01]  /*45640*/  FFMA.FTZ R13, R13, R8, R9 ;  /* 0x000000080d0d7223 */ /* 0x000fe20000010009 */
[----:B-----5:R-:W-:Y:S01]  /*45650*/  SHF.L.U32 R9, R16, 0x10, RZ ;  /* 0x0000001010097819 */ /* 0x020fe200000006ff */
[----:B------:R-:W-:-:S04]  /*45660*/  IMAD.U32 R8, R17, 0x10000, RZ ;  /* 0x0001000011087824 */ /* 0x000fc800078e00ff */
[----:B------:R-:W-:Y:S01]  /*45670*/  FFMA.FTZ R136, R136, R8, R9 ;  /* 0x0000000888887223 */ /* 0x000fe20000010009 */
[----:B------:R-:W-:Y:S01]  /*45680*/  SHF.L.U32 R9, R190, 0x10, RZ ;  /* 0x00000010be097819 */ /* 0x000fe200000006ff */
[----:B------:R-:W-:-:S04]  /*45690*/  IMAD.U32 R8, R214, 0x10000, RZ ;  /* 0x00010000d6087824 */ /* 0x000fc800078e00ff */
[----:B------:R-:W-:Y:S01]  /*456a0*/  FFMA.FTZ R143, R143, R8, R9 ;  /* 0x000000088f8f7223 */ /* 0x000fe20000010009 */
[----:B---3--:R-:W-:Y:S01]  /*456b0*/  IMAD.U32 R8, R11, 0x10000, RZ ;  /* 0x000100000b087824 */ /* 0x008fe200078e00ff */
[----:B----4-:R-:W-:-:S05]  /*456c0*/  SHF.L.U32 R9, R10, 0x10, RZ ;  /* 0x000000100a097819 */ /* 0x010fca00000006ff */
[----:B------:R-:W-:Y:S01]  /*456d0*/  FFMA.FTZ R145, R145, R8, R9 ;  /* 0x0000000891917223 */ /* 0x000fe20000010009 */
[----:B------:R-:W-:Y:S01]  /*456e0*/  SHF.L.U32 R9, R191, 0x10, RZ ;  /* 0x00000010bf097819 */ /* 0x000fe200000006ff */
[----:B------:R-:W-:-:S04]  /*456f0*/  IMAD.U32 R8, R215, 0x10000, RZ ;  /* 0x00010000d7087824 */ /* 0x000fc800078e00ff */
        /* <DEDUP_REMOVED lines=16> */
[----:B------:R-:W-:-:S04]  /*45800*/  IMAD.U32 R8, R112, 0x10000, RZ ;  /* 0x0001000070087824 */ /* 0x000fc800078e00ff */
[----:B------:R-:W-:Y:S01]  /*45810*/  FFMA.FTZ R128, R128, R8, R9 ;  /* 0x0000000880807223 */ /* 0x000fe20000010009 */
[----:B------:R-:W-:Y:S01]  /*45820*/  SHF.L.U32 R9, R97, 0x10, RZ ;  /* 0x0000001061097819 */ /* 0x000fe200000006ff */
[----:B------:R-:W-:Y:S02]  /*45830*/  IMAD.U32 R8, R113, 0x10000, RZ ;  /* 0x0001000071087824 */ /* 0x000fe400078e00ff */
[C---:B------:R-:W-:Y:S02]  /*45840*/  FADD.FTZ R140, -R123.reuse, R144 ;  /* 0x000000907b8c7221 */ /* 0x040fe40000010100 */
[----:B------:R-:W-:Y:S01]  /*45850*/  FFMA.FTZ R138, R138, R8, R9 ;  /* 0x000000088a8a7223 */ /* 0x000fe20000010009 */
[----:B------:R-:W-:Y:S01]  /*45860*/  SHF.L.U32 R9, R98, 0x10, RZ ;  /* 0x0000001062097819 */ /* 0x000fe200000006ff */
[----:B------:R-:W-:Y:S01]  /*45870*/  FMUL.FTZ R140, R122, R140 ;  /* 0x0000008c7a8c7220 */ /* 0x000fe20000410000 */
[----:B------:R-:W-:Y:S02]  /*45880*/  IMAD.U32 R8, R114, 0x10000, RZ ;  /* 0x0001000072087824 */ /* 0x000fe400078e00ff */
[----:B------:R-:W-:-:S02]  /*45890*/  FADD.FTZ R144, -R123, R146 ;  /* 0x000000927b907221 */ /* 0x000fc40000010100 */
[----:B------:R-:W-:Y:S01]  /*458a0*/  FFMA.FTZ R140, R140, R8, R9 ;  /* 0x000000088c8c7223 */ /* 0x000fe20000010009 */
[----:B------:R-:W-:Y:S01]  /*458b0*/  SHF.L.U32 R9, R99, 0x10, RZ ;  /* 0x0000001063097819 */ /* 0x000fe200000006ff */
[----:B------:R-:W-:Y:S01]  /*458c0*/  FMUL.FTZ R144, R122, R144 ;  /* 0x000000907a907220 */ /* 0x000fe20000410000 */
        /* <DEDUP_REMOVED lines=28> */
[----:B------:R-:W-:Y:S02]  /*45a90*/  F2FP.BF16.F32.PACK_AB R11, R176, R172 ;  /* 0x000000acb00b723e */ /* 0x000fe400000010ff */
[----:B------:R-:W-:Y:S01]  /*45aa0*/  F2FP.BF16.F32.PACK_AB R10, R168, R162 ;  /* 0x000000a2a80a723e */ /* 0x000fe200000010ff */
[----:B------:R-:W-:Y:S01]  /*45ab0*/  FFMA.FTZ R154, R123, R154, R8 ;  /* 0x0000009a7b9a7223 */ /* 0x000fe20000010008 */
[----:B------:R-:W-:-:S02]  /*45ac0*/  F2FP.BF16.F32.PACK_AB R9, R150, R132 ;  /* 0x000000849609723e */ /* 0x000fc400000010ff */
[----:B------:R-:W-:Y:S01]  /*45ad0*/  F2FP.BF16.F32.PACK_AB R8, R27, R26 ;  /* 0x0000001a1b08723e */ /* 0x000fe200000010ff */
[----:B------:R-:W-:Y:S01]  /*45ae0*/  IMAD.WIDE.U32 R132, R12, 0x10, R120 ;  /* 0x000000100c847825 */ /* 0x000fe200078e0078 */
[----:B------:R-:W-:Y:S02]  /*45af0*/  F2FP.BF16.F32.PACK_AB R12, R20, R7 ;  /* 0x00000007140c723e */ /* 0x000fe400000010ff */
[----:B------:R-:W-:Y:S01]  /*45b00*/  F2FP.BF16.F32.PACK_AB R20, R29, R43 ;  /* 0x0000002b1d14723e */ /* 0x000fe200000010ff */
[----:B------:R0:W-:Y:S01]  /*45b10*/  STG.E.128 desc[UR6][R14.64], R8 ;  /* 0x000000080e007986 */ /* 0x0001e2000c101d06 */
[----:B------:R-:W-:Y:S02]  /*45b20*/  F2FP.BF16.F32.PACK_AB R17, R169, R170 ;  /* 0x000000aaa911723e */ /* 0x000fe400000010ff */
[----:B------:R-:W-:Y:S02]  /*45b30*/  F2FP.BF16.F32.PACK_AB R16, R153, R152 ;  /* 0x000000989910723e */ /* 0x000fe400000010ff */
[----:B0-----:R-:W-:-:S02]  /*45b40*/  F2FP.BF16.F32.PACK_AB R15, R28, R156 ;  /* 0x0000009c1c0f723e */ /* 0x001fc400000010ff */
[----:B------:R-:W0:Y:S01]  /*45b50*/  LDC.64 R28, c[0x0][0x380] ;  /* 0x0000e000ff1c7b82 */ /* 0x000e220000000a00 */
[----:B------:R-:W-:Y:S02]  /*45b60*/  F2FP.BF16.F32.PACK_AB R27, R185, R184 ;  /* 0x000000b8b91b723e */ /* 0x000fe400000010ff */
[----:B------:R-:W-:Y:S01]  /*45b70*/  F2FP.BF16.F32.PACK_AB R26, R182, R181 ;  /* 0x000000b5b61a723e */ /* 0x000fe200000010ff */
[----:B------:R-:W-:Y:S01]  /*45b80*/  IMAD.WIDE.U32 R122, R21, 0x10, R120 ;  /* 0x00000010157a7825 */ /* 0x000fe200078e0078 */
        /* <DEDUP_REMOVED lines=9> */
[----:B------:R-:W-:Y:S01]  /*45c20*/  IMAD.WIDE.U32 R120, R158, 0x10, R120 ;  /* 0x000000109e787825 */ /* 0x000fe200078e0078 */
[----:B-1----:R-:W-:Y:S02]  /*45c30*/  F2FP.BF16.F32.PACK_AB R23, R32, R160 ;  /* 0x000000a02017723e */ /* 0x002fe400000010ff */
[----:B------:R-:W-:Y:S02]  /*45c40*/  F2FP.BF16.F32.PACK_AB R22, R31, R147 ;  /* 0x000000931f16723e */ /* 0x000fe400000010ff */
[----:B------:R-:W-:-:S02]  /*45c50*/  F2FP.BF16.F32.PACK_AB R19, R40, R146 ;  /* 0x000000922813723e */ /* 0x000fc400000010ff */
[----:B------:R-:W-:Y:S02]  /*45c60*/  F2FP.BF16.F32.PACK_AB R18, R39, R142 ;  /* 0x0000008e2712723e */ /* 0x000fe400000010ff */
[----:B------:R-:W-:Y:S02]  /*45c70*/  F2FP.BF16.F32.PACK_AB R17, R38, R137 ;  /* 0x000000892611723e */ /* 0x000fe400000010ff */
[----:B------:R-:W-:Y:S01]  /*45c80*/  F2FP.BF16.F32.PACK_AB R16, R37, R129 ;  /* 0x000000812510723e */ /* 0x000fe200000010ff */
[----:B------:R1:W-:Y:S01]  /*45c90*/  STG.E.128 desc[UR6][R122.64], R12 ;  /* 0x0000000c7a007986 */ /* 0x0003e2000c101d06 */
[----:B--2---:R-:W-:Y:S02]  /*45ca0*/  F2FP.BF16.F32.PACK_AB R27, R127, R154 ;  /* 0x0000009a7f1b723e */ /* 0x004fe400000010ff */
[----:B------:R-:W-:Y:S02]  /*45cb0*/  F2FP.BF16.F32.PACK_AB R26, R126, R151 ;  /* 0x000000977e1a723e */ /* 0x000fe400000010ff */
[----:B------:R-:W-:-:S02]  /*45cc0*/  F2FP.BF16.F32.PACK_AB R25, R42, R135 ;  /* 0x000000872a19723e */ /* 0x000fc400000010ff */
[----:B------:R-:W-:Y:S01]  /*45cd0*/  F2FP.BF16.F32.PACK_AB R24, R41, R134 ;  /* 0x000000862918723e */ /* 0x000fe200000010ff */
[----:B------:R1:W-:Y:S01]  /*45ce0*/  STG.E.128 desc[UR6][R130.64], R20 ;  /* 0x0000001482007986 */ /* 0x0003e2000c101d06 */
[----:B0-----:R-:W-:-:S03]  /*45cf0*/  IMAD R3, R28, 0x4, R3 ;  /* 0x000000041c037824 */ /* 0x001fc600078e0203 */
[----:B------:R1:W-:Y:S04]  /*45d00*/  STG.E.128 desc[UR6][R124.64], R8 ;  /* 0x000000087c007986 */ /* 0x0003e8000c101d06 */
[----:B------:R1:W-:Y:S04]  /*45d10*/  STG.E.128 desc[UR6][R148.64], R16 ;  /* 0x0000001094007986 */ /* 0x0003e8000c101d06 */
[----:B------:R1:W-:Y:S01]  /*45d20*/  STG.E.128 desc[UR6][R120.64], R24 ;  /* 0x0000001878007986 */ /* 0x0003e2000c101d06 */
[----:B------:R-:W-:-:S13]  /*45d30*/  ISETP.GE.AND P0, PT, R3, R29, PT ;  /* 0x0000001d0300720c */ /* 0x000fda0003f06270 */
[----:B------:R-:W-:Y:S05]  /*45d40*/  @!P0 BRA `(.L_x_6388) ;  /* 0xfffffbb800548947 */ /* 0x000fea000383ffff */
[----:B------:R-:W-:Y:S05]  /*45d50*/  EXIT ;  /* 0x000000000000794d */ /* 0x000fea0003800000 */
.L_x_6387:
        /* <DEDUP_REMOVED lines=8> */
.L_x_6390:
[----:B------:R-:W-:Y:S05]  /*45de0*/  BSYNC B0 ;  /* 0x0000000000007941 */ /* 0x000fea0003800000 */
.L_x_6389:
        /* <DEDUP_REMOVED lines=9> */
.L_x_6391:
[----:B------:R-:W-:Y:S02]  /*45e80*/  IMAD.MOV.U32 R122, RZ, RZ, 0x4 ;  /* 0x00000004ff7a7424 */ /* 0x000fe400078e00ff */
[----:B------:R-:W-:Y:S01]  /*45e90*/  FADD.FTZ R123, R123, R120 ;  /* 0x000000787b7b7221 */ /* 0x000fe20000010000 */
[----:B------:R-:W-:-:S04]  /*45ea0*/  MOV R120, 0xffffffff ;  /* 0xffffffff00787802 */ /* 0x000fc80000000f00 */
[----:B------:R-:W-:-:S07]  /*45eb0*/  MOV R129, R123 ;  /* 0x0000007b00817202 */ /* 0x000fce0000000f00 */
[----:B------:R-:W-:Y:S05]  /*45ec0*/  WARPSYNC.COLLECTIVE R120, `(.L_x_6392) ;  /* 0x0000000078087348 */ /* 0x000fea0003c00000 */
[----:B------:R0:W1:Y:S02]  /*45ed0*/  SHFL.BFLY P0, R120, R129, R122, R121 ;  /* 0x0c00007a81787389 */ /* 0x0000640000000079 */
[----:B01----:R-:W-:Y:S05]  /*45ee0*/  ENDCOLLECTIVE ;  /* 0x000000000000791b */ /* 0x003fea0003800000 */
.L_x_6392:
[----:B------:R-:W-:Y:S02]  /*45ef0*/  HFMA2 R122, -RZ, RZ, 0, 4.76837158203125e-07 ;  /* 0x00000008ff7a7431 */ /* 0x000fe400000001ff */
[----:B------:R-:W-:Y:S01]  /*45f00*/  FADD.FTZ R123, R123, R120 ;  /* 0x000000787b7b7221 */ /* 0x000fe20000010000 */
[----:B------:R-:W-:-:S03]  /*45f10*/  IMAD.MOV.U32 R120, RZ, RZ, -0x1 ;  /* 0xffffffffff787424 */ /* 0x000fc600078e00ff */
[----:B------:R-:W-:-:S07]  /*45f20*/  IMAD.MOV.U32 R129, RZ, RZ, R123 ;  /* 0x000000ffff817224 */ /* 0x000fce00078e007b */
[----:B------:R-:W-:Y:S05]  /*45f30*/  WARPSYNC.COLLECTIVE R120, `(.L_x_6393) ;  /* 0x0000000078087348 */ /* 0x000fea0003c00000 */
[----:B------:R0:W1:Y:S02]  /*45f40*/  SHFL.BFLY P0, R120, R129, R122, R121 ;  /* 0x0c00007a81787389 */ /* 0x0000640000000079 */
[----:B01----:R-:W-:Y:S05]  /*45f50*/  ENDCOLLECTIVE ;  /* 0x000000000000791b */ /* 0x003fea0003800000 */
.L_x_6393:
[----:B------:R-:W-:Y:S02]  /*45f60*/  IMAD.MOV.U32 R122, RZ, RZ, 0x10 ;  /* 0x00000010ff7a7424 */ /* 0x000fe400078e00ff */
[----:B------:R-:W-:Y:S01]  /*45f70*/  FADD.FTZ R123, R123, R120 ;  /* 0x000000787b7b7221 */ /* 0x000fe20000010000 */
[----:B------:R-:W-:-:S04]  /*45f80*/  MOV R120, 0xffffffff ;  /* 0xffffffff00787802 */ /* 0x000fc80000000f00 */
[----:B------:R-:W-:-:S07]  /*45f90*/  MOV R129, R123 ;  /* 0x0000007b00817202 */ /* 0x000fce0000000f00 */
[----:B------:R-:W-:Y:S05]  /*45fa0*/  WARPSYNC.COLLECTIVE R120, `(.L_x_6394) ;  /* 0x0000000078087348 */ /* 0x000fea0003c00000 */
[----:B------:R0:W1:Y:S02]  /*45fb0*/  SHFL.BFLY P0, R120, R129, R122, R121 ;  /* 0x0c00007a81787389 */ /* 0x0000640000000079 */
[----:B01----:R-:W-:Y:S05]  /*45fc0*/  ENDCOLLECTIVE ;  /* 0x000000000000791b */ /* 0x003fea0003800000 */
.L_x_6394:
        /* <DEDUP_REMOVED lines=162> */
[----:B------:R-:W-:-:S03]  /*469f0*/  IMAD.MOV.U32 R121, RZ, RZ, 0x1f ;  /* 0x0000001fff797424 */ /* 0x000fc600078e00ff */
[----:B------:R-:W-:Y:S01]  /*46a00*/  FFMA.FTZ R123, R123, R123, R120 ;  /* 0x0000007b7b7b7223 */ /* 0x000fe20000010078 */
[----:B------:R-:W-:-:S03]  /*46a10*/  MOV R120, 0xffffffff ;  /* 0xffffffff00787802 */ /* 0x000fc60000000f00 */
[----:B------:R-:W-:-:S07]  /*46a20*/  IMAD.MOV.U32 R129, RZ, RZ, R123 ;  /* 0x000000ffff817224 */ /* 0x000fce00078e007b */
[----:B------:R-:W-:Y:S05]  /*46a30*/  WARPSYNC.COLLECTIVE R120, `(.L_x_6395) ;  /* 0x0000000078087348 */ /* 0x000fea0003c00000 */
[----:B------:R0:W1:Y:S02]  /*46a40*/  SHFL.BFLY P0, R120, R129, R122, R121 ;  /* 0x0c00007a81787389 */ /* 0x0000640000000079 */
[----:B01----:R-:W-:Y:S05]  /*46a50*/  ENDCOLLECTIVE ;  /* 0x000000000000791b */ /* 0x003fea0003800000 */
.L_x_6395:
[----:B------:R-:W-:Y:S02]  /*46a60*/  HFMA2 R122, -RZ, RZ, 0, 1.1920928955078125e-07 ;  /* 0x00000002ff7a7431 */ /* 0x000fe400000001ff */
[----:B------:R-:W-:Y:S01]  /*46a70*/  FADD.FTZ R123, R123, R120 ;  /* 0x000000787b7b7221 */ /* 0x000fe20000010000 */
[----:B------:R-:W-:-:S03]  /*46a80*/  IMAD.MOV.U32 R120, RZ, RZ, -0x1 ;  /* 0xffffffffff787424 */ /* 0x000fc600078e00ff */
[----:B------:R-:W-:-:S07]  /*46a90*/  IMAD.MOV.U32 R129, RZ, RZ, R123 ;  /* 0x000000ffff817224 */ /* 0x000fce00078e007b */
[----:B------:R-:W-:Y:S05]  /*46aa0*/  WARPSYNC.COLLECTIVE R120, `(.L_x_6396) ;  /* 0x0000000078087348 */ /* 0x000fea0003c00000 */
[----:B------:R0:W1:Y:S02]  /*46ab0*/  SHFL.BFLY P0, R120, R129, R122, R121 ;  /* 0x0c00007a81787389 */ /* 0x0000640000000079 */
[----:B01----:R-:W-:Y:S05]  /*46ac0*/  ENDCOLLECTIVE ;  /* 0x000000000000791b */ /* 0x003fea0003800000 */
.L_x_6396:
[----:B------:R-:W-:Y:S02]  /*46ad0*/  IMAD.MOV.U32 R122, RZ, RZ, 0x4 ;  /* 0x00000004ff7a7424 */ /* 0x000fe400078e00ff */
[----:B------:R-:W-:Y:S01]  /*46ae0*/  FADD.FTZ R123, R123, R120 ;  /* 0x000000787b7b7221 */ /* 0x000fe20000010000 */
[----:B------:R-:W-:-:S04]  /*46af0*/  MOV R120, 0xffffffff ;  /* 0xffffffff00787802 */ /* 0x000fc80000000f00 */
[----:B------:R-:W-:-:S07]  /*46b00*/  MOV R129, R123 ;  /* 0x0000007b00817202 */ /* 0x000fce0000000f00 */
[----:B------:R-:W-:Y:S05]  /*46b10*/  WARPSYNC.COLLECTIVE R120, `(.L_x_6397) ;  /* 0x0000000078087348 */ /* 0x000fea0003c00000 */
[----:B------:R0:W1:Y:S02]  /*46b20*/  SHFL.BFLY P0, R120, R129, R122, R121 ;  /* 0x0c00007a81787389 */ /* 0x0000640000000079 */
[----:B01----:R-:W-:Y:S05]  /*46b30*/  ENDCOLLECTIVE ;  /* 0x000000000000791b */ /* 0x003fea0003800000 */
.L_x_6397:
[----:B------:R-:W-:Y:S02]  /*46b40*/  HFMA2 R122, -RZ, RZ, 0, 4.76837158203125e-07 ;  /* 0x00000008ff7a7431 */ /* 0x000fe400000001ff */
[----:B------:R-:W-:Y:S01]  /*46b50*/  FADD.FTZ R123, R123, R120 ;  /* 0x000000787b7b7221 */ /* 0x000fe20000010000 */
[----:B------:R-:W-:-:S03]  /*46b60*/  IMAD.MOV.U32 R120, RZ, RZ, -0x1 ;  /* 0xffffffffff787424 */ /* 0x000fc600078e00ff */
[----:B------:R-:W-:-:S07]  /*46b70*/  IMAD.MOV.U32 R129, RZ, RZ, R123 ;  /* 0x000000ffff817224 */ /* 0x000fce00078e007b */
[----:B------:R-:W-:Y:S05]  /*46b80*/  WARPSYNC.COLLECTIVE R120, `(.L_x_6398) ;  /* 0x0000000078087348 */ /* 0x000fea0003c00000 */
[----:B------:R0:W1:Y:S02]  /*46b90*/  SHFL.BFLY P0, R120, R129, R122, R121 ;  /* 0x0c00007a81787389 */ /* 0x0000640000000079 */
[----:B01----:R-:W-:Y:S05]  /*46ba0*/  ENDCOLLECTIVE ;  /* 0x000000000000791b */ /* 0x003fea0003800000 */
.L_x_6398:
[----:B------:R-:W-:Y:S02]  /*46bb0*/  IMAD.MOV.U32 R122, RZ, RZ, 0x10 ;  /* 0x00000010ff7a7424 */ /* 0x000fe400078e00ff */
[----:B------:R-:W-:Y:S01]  /*46bc0*/  FADD.FTZ R123, R123, R120 ;  /* 0x000000787b7b7221 */ /* 0x000fe20000010000 */
[----:B------:R-:W-:-:S04]  /*46bd0*/  MOV R120, 0xffffffff ;  /* 0xffffffff00787802 */ /* 0x000fc80000000f00 */
[----:B------:R-:W-:-:S07]  /*46be0*/  MOV R129, R123 ;  /* 0x0000007b00817202 */ /* 0x000fce0000000f00 */
[----:B------:R-:W-:Y:S05]  /*46bf0*/  WARPSYNC.COLLECTIVE R120, `(.L_x_6399) ;  /* 0x0000000078087348 */ /* 0x000fea0003c00000 */
[----:B------:R0:W1:Y:S02]  /*46c00*/  SHFL.BFLY P0, R120, R129, R122, R121 ;  /* 0x0c00007a81787389 */ /* 0x0000640000000079 */
[----:B01----:R-:W-:Y:S05]  /*46c10*/  ENDCOLLECTIVE ;  /* 0x000000000000791b */ /* 0x003fea0003800000 */
.L_x_6399:
[----:B------:R-:W-:Y:S05]  /*46c20*/  BRA `(.L_x_6400) ;  /* 0xffffffcc008c7947 */ /* 0x000fea000383ffff */
.L_x_6401:
        /* <DEDUP_REMOVED lines=13> */
.L_x_88429:


//--------------------- .text._ZN10layer_norm13ln_fwd_kernelINS_13Kernel_traitsI13__nv_bfloat16S2_S2_S2_fjLj2560ELj1ELj4ELj1ELj16ENS_18Kernel_traits_baseILj2560ES2_S2_S2_S2_fjLj128EEEEELb1ELb1ELb1ELb0EEEvNS_9FwdParamsE --------------------------
	.section	.text._ZN10layer_norm13ln_fwd_kernelINS_13Kernel_traitsI13__nv_bfloat16S2_S2_S2_fjLj2560ELj1ELj4ELj1ELj16ENS_18Kernel_traits_baseILj2560ES2_S2_S2_S2_fjLj128EEEEELb1ELb1ELb1ELb0EEEvNS_9FwdParamsE,"ax",@progbits
	.align	128
        .global         _ZN10layer_norm13ln_fwd_kernelINS_13Kernel_traitsI13__nv_bfloat16S2_S2_S2_fjLj2560ELj1ELj4ELj1ELj16ENS_18Kernel_traits_baseILj2560ES2_S2_S2_S2_fjLj128EEEEELb1ELb1ELb1ELb0EEEvNS_9FwdParamsE
        .type           _ZN10layer_norm13ln_fwd_kernelINS_13Kernel_traitsI13__nv_bfloat16S2_S2_S2_fjLj2560ELj1ELj4ELj1ELj16ENS_18Kernel_traits_baseILj2560ES2_S2_S2_S2_fjLj128EEEEELb1ELb1ELb1ELb0EEEvNS_9FwdParamsE,@function
        .size           _ZN10layer_norm13ln_fwd_kernelINS_13Kernel_traitsI13__nv_bfloat16S2_S2_S2_fjLj2560ELj1ELj4ELj1ELj16ENS_18Kernel_traits_baseILj2560ES2_S2_S2_S2_fjLj128EEEEELb1ELb1ELb1ELb0EEEvNS_9FwdParamsE,(.L_x_88430 - _ZN10layer_norm13ln_fwd_kernelINS_13Kernel_traitsI13__nv_bfloat16S2_S2_S2_fjLj2560ELj1ELj4ELj1ELj16ENS_18Kernel_traits_baseILj2560ES2_S2_S2_S2_fjLj128EEEEELb1ELb1ELb1ELb0EEEvNS_9FwdParamsE)
        .other          _ZN10layer_norm13ln_fwd_kernelINS_13Kernel_traitsI13__nv_bfloat16S2_S2_S2_fjLj2560ELj1ELj4ELj1ELj16ENS_18Kernel_traits_baseILj2560ES2_S2_S2_S2_fjLj128EEEEELb1ELb1ELb1ELb0EEEvNS_9FwdParamsE,@"STO_CUDA_ENTRY STV_DEFAULT"
_ZN10layer_norm13ln_fwd_kernelINS_13Kernel_traitsI13__nv_bfloat16S2_S2_S2_fjLj2560ELj1ELj4ELj1ELj16ENS_18Kernel_traits_baseILj2560ES2_S2_S2_S2_fjLj128EEEEELb1ELb1ELb1ELb0EEEvNS_9FwdParamsE:
.text._ZN10layer_norm13ln_fwd_kernelINS_13Kernel_traitsI13__nv_bfloat16S2_S2_S2_fjLj2560ELj1ELj4ELj1ELj16ENS_18Kernel_traits_baseILj2560ES2_S2_S2_S2_fjLj128EEEEELb1ELb1ELb1ELb0EEEvNS_9FwdParamsE:
[----:B------:R-:W0:Y:S01]  /*0000*/  LDC R1, c[0x0][0x37c] ;  /* 0x0000df00ff017b82 */ /* 0x000e220000000800 */
[----:B------:R-:W1:Y:S07]  /*0010*/  LDCU.U8 UR4, c[0x0][0x464] ;  /* 0x00008c80ff0477ac */ /* 0x000e6e0008000000 */
[----:B------:R-:W2:Y:S01]  /*0020*/  LDC R6, c[0x0][0x458] ;  /* 0x00011600ff067b82 */ /* 0x000ea20000000800 */
[----:B0-----:R-:W-:Y:S01]  /*0030*/  VIADD R1, R1, 0xfffffe30 ;  /* 0xfffffe3001017836 */ /* 0x001fe20000000000 */
[----:B------:R-:W2:Y:S06]  /*0040*/  LDCU.64 UR6, c[0x0][0x358] ;  /* 0x00006b00ff0677ac */ /* 0x000eac0008000a00 */
[----:B------:R-:W2:Y:S01]  /*0050*/  LDC R7, c[0x0][0x45c] ;  /* 0x00011700ff077b82 */ /* 0x000ea20000000800 */
[----:B------:R-:W0:Y:S07]  /*0060*/  S2R R3, SR_TID.X ;  /* 0x0000000000037919 */ /* 0x000e2e0000002100 */
[----:B------:R-:W3:Y:S01]  /*0070*/  LDC R11, c[0x0][0x388] ;  /* 0x0000e200ff0b7b82 */ /* 0x000ee20000000800 */
[----:B-1----:R-:W-:Y:S01]  /*0080*/  ISETP.NE.AND P0, PT, RZ, UR4, PT ;  /* 0x00000004ff007c0c */ /* 0x002fe2000bf05270 */
[----:B------:R-:W1:-:S12]  /*0090*/  LDCU.64 UR4, c[0x0][0x450] ;  /* 0x00008a00ff0477ac */ /* 0x000e580008000a00 */
[----:B------:R-:W4:Y:S01]  /*00a0*/  @P0 LDC R5, c[0x0][0x460] ;  /* 0x00011800ff050b82 */ /* 0x000f220000000800 */
[----:B--2---:R-:W4:Y:S01]  /*00b0*/  @P0 LDG.E.64 R8, desc[UR6][R6.64] ;  /* 0x0000000606080981 */ /* 0x004f22000c1e1b00 */
[----:B-1----:R-:W-:Y:S01]  /*00c0*/  IMAD.U32 R112, RZ, RZ, UR4 ;  /* 0x00000004ff707e24 */ /* 0x002fe2000f8e00ff */
[----:B------:R-:W-:Y:S01]  /*00d0*/  MOV R113, UR5 ;  /* 0x0000000500717c02 */ /* 0x000fe20008000f00 */
[----:B------:R-:W1:Y:S05]  /*00e0*/  LDCU.64 UR4, c[0x0][0x438] ;  /* 0x00008700ff0477ac */ /* 0x000e6a0008000a00 */
[----:B------:R-:W5:Y:S01]  /*00f0*/  @P0 LDG.E.64 R112, desc[UR6][R112.64] ;  /* 0x0000000670700981 */ /* 0x000f62000c1e1b00 */
[----:B---3--:R-:W-:Y:S01]  /*0100*/  SHF.R.S32.HI R0, RZ, 0x1f, R11 ;  /* 0x0000001fff007819 */ /* 0x008fe2000001140b */
[----:B------:R-:W-:Y:S01]  /*0110*/  BSSY.RECONVERGENT B0, `(.L_x_6402) ;  /* 0x00000fa000007945 */ /* 0x000fe20003800200 */
[----:B0-----:R-:W-:-:S02]  /*0120*/  LOP3.LUT R4, R3, 0x1f, RZ, 0xc0, !PT ;  /* 0x0000001f03047812 */ /* 0x001fc400078ec0ff */
[----:B------:R-:W-:Y:S01]  /*0130*/  LEA.HI R0, R0, R11, RZ, 0x3 ;  /* 0x0000000b00007211 */ /* 0x000fe200078f18ff */
[----:B-1----:R-:W-:-:S04]  /*0140*/  UISETP.NE.U32.AND UP0, UPT, UR4, URZ, UPT ;  /* 0x000000ff0400728c */ /* 0x002fc8000bf05070 */
[----:B------:R-:W-:Y:S01]  /*0150*/  UISETP.NE.AND.EX UP0, UPT, UR5, URZ, UPT, UP0 ;  /* 0x000000ff0500728c */ /* 0x000fe2000bf05300 */
[----:B----4-:R-:W-:Y:S02]  /*0160*/  @P0 IADD3 R6, P1, PT, R8, R5, RZ ;  /* 0x0000000508060210 */ /* 0x010fe40007f3e0ff */
[----:B------:R-:W-:-:S03]  /*0170*/  LOP3.LUT R5, R4, 0x1f, RZ, 0x3c, !PT ;  /* 0x0000001f04057812 */ /* 0x000fc600078e3cff */
[----:B------:R-:W-:Y:S01]  /*0180*/  @P0 IMAD.X R7, RZ, RZ, R9, P1 ;  /* 0x000000ffff070224 */ /* 0x000fe200008e0609 */
[----:B------:R-:W-:-:S04]  /*0190*/  LEA.HI.SX32 R0, R0, R5, 0x1d ;  /* 0x0000000500007211 */ /* 0x000fc800078feaff */
        /* <DEDUP_REMOVED lines=21> */
[----:B------:R-:W2:Y:S01]  /*02f0*/  @P0 LDC.64 R22, c[0x0][0x438] ;  /* 0x00010e00ff160b82 */ /* 0x000ea20000000a00 */
[----:B------:R-:W-:Y:S01]  /*0300*/  @P3 LOP3.LUT R4, R4, 0x20, RZ, 0xfc, !PT ;  /* 0x0000002004043812 */ /* 0x000fe200078efcff */
[----:B------:R2:W5:Y:S06]  /*0310*/  @P3 LDG.E.128 R160, desc[UR6][R12.64] ;  /* 0x000000060ca03981 */ /* 0x00056c000c1e1d00 */
[----:B------:R-:W2:Y:S01]  /*0320*/  @P0 LDC.64 R24, c[0x0][0x3e8] ;  /* 0x0000fa00ff180b82 */ /* 0x000ea20000000a00 */
        /* <DEDUP_REMOVED lines=8> */
[----:B------:R0:W5:Y:S06]  /*03b0*/  @P5 LD.E.128 R172, desc[UR6][R16.64] ;  /* 0x0000000610ac5980 */ /* 0x00016c000c101d00 */
[----:B------:R-:W3:Y:S01]  /*03c0*/  @P1 LDC.64 R8, c[0x0][0x3e8] ;  /* 0x0000fa00ff081b82 */ /* 0x000ee20000000a00 */
[----:B------:R-:W-:Y:S01]  /*03d0*/  @P5 VIADD R4, R4, 0x20 ;  /* 0x0000002004045836 */ /* 0x000fe20000000000 */
[----:B------:R0:W5:Y:S06]  /*03e0*/  @P5 LDG.E.128 R92, desc[UR6][R18.64] ;  /* 0x00000006125c5981 */ /* 0x00016c000c1e1d00 */
[----:B-1----:R-:W1:Y:S01]  /*03f0*/  @P2 LDC.64 R10, c[0x0][0x3d0] ;  /* 0x0000f400ff0a2b82 */ /* 0x002e620000000a00 */
[----:B--2---:R-:W-:-:S07]  /*0400*/  @P0 IMAD.WIDE.U32 R20, R4, 0x10, R20 ;  /* 0x0000001004140825 */ /* 0x004fce00078e0014 */
[----:B------:R-:W2:Y:S08]  /*0410*/  @P2 LDC.64 R12, c[0x0][0x438] ;  /* 0x00010e00ff0c2b82 */ /* 0x000eb00000000a00 */
[----:B------:R-:W2:Y:S01]  /*0420*/  @P2 LDC.64 R30, c[0x0][0x3e8] ;  /* 0x0000fa00ff1e2b82 */ /* 0x000ea20000000a00 */
[----:B------:R-:W-:Y:S01]  /*0430*/  ISETP.GE.U32.AND P5, PT, R0, 0x120, PT ;  /* 0x000001200000780c */ /* 0x000fe20003fa6070 */
[C---:B------:R-:W-:Y:S01]  /*0440*/  @P0 IMAD.WIDE.U32 R22, R4.reuse, 0x10, R22 ;  /* 0x0000001004160825 */ /* 0x040fe200078e0016 */
[----:B------:R3:W5:Y:S05]  /*0450*/  @P0 LDG.E.128 R236, desc[UR6][R20.64] ;  /* 0x0000000614ec0981 */ /* 0x00076a000c1e1d00 */
[----:B----4-:R-:W4:Y:S08]  /*0460*/  @P4 LDC.64 R14, c[0x0][0x3d0] ;  /* 0x0000f400ff0e4b82 */ /* 0x010f300000000a00 */
[----:B0-----:R-:W0:Y:S08]  /*0470*/  @P4 LDC.64 R16, c[0x0][0x438] ;  /* 0x00010e00ff104b82 */ /* 0x001e300000000a00 */
[----:B------:R-:W0:Y:S01]  /*0480*/  @P4 LDC.64 R32, c[0x0][0x3e8] ;  /* 0x0000fa00ff204b82 */ /* 0x000e220000000a00 */
[C---:B------:R-:W-:Y:S01]  /*0490*/  @P0 IMAD.WIDE.U32 R24, R4.reuse, 0x10, R24 ;  /* 0x0000001004180825 */ /* 0x040fe200078e0018 */
[----:B------:R-:W-:Y:S01]  /*04a0*/  @P0 IADD3 R4, PT, PT, R4, 0x20, RZ ;  /* 0x0000002004040810 */ /* 0x000fe20007ffe0ff */
[----:B------:R1:W5:Y:S05]  /*04b0*/  @P0 LD.E.128 R176, desc[UR6][R22.64] ;  /* 0x0000000616b00980 */ /* 0x00036a000c101d00 */
[----:B------:R-:W0:Y:S08]  /*04c0*/  @P3 LDC.64 R34, c[0x0][0x3d0] ;  /* 0x0000f400ff223b82 */ /* 0x000e300000000a00 */
[----:B------:R-:W0:Y:S08]  /*04d0*/  @P3 LDC.64 R18, c[0x0][0x438] ;  /* 0x00010e00ff123b82 */ /* 0x000e300000000a00 */
[----:B---3--:R-:W3:Y:S01]  /*04e0*/  @P3 LDC.64 R20, c[0x0][0x3e8] ;  /* 0x0000fa00ff143b82 */ /* 0x008ee20000000a00 */
[C---:B------:R-:W-:Y:S01]  /*04f0*/  @P1 IMAD.WIDE.U32 R26, R4.reuse, 0x10, R26 ;  /* 0x00000010041a1825 */ /* 0x040fe200078e001a */
[----:B------:R4:W5:Y:S03]  /*0500*/  @P0 LDG.E.128 R88, desc[UR6][R24.64] ;  /* 0x0000000618580981 */ /* 0x000966000c1e1d00 */
[C---:B------:R-:W-:Y:S01]  /*0510*/  @P1 IMAD.WIDE.U32 R28, R4.reuse, 0x10, R28 ;  /* 0x00000010041c1825 */ /* 0x040fe200078e001c */
[----:B------:R0:W5:Y:S02]  /*0520*/  @P1 LDG.E.128 R232, desc[UR6][R26.64] ;  /* 0x000000061ae81981 */ /* 0x000164000c1e1d00 */
[----:B-1----:R-:W1:Y:S01]  /*0530*/  @P6 LDC.64 R22, c[0x0][0x3d0] ;  /* 0x0000f400ff166b82 */ /* 0x002e620000000a00 */
[C---:B------:R-:W-:Y:S01]  /*0540*/  @P1 IMAD.WIDE.U32 R8, R4.reuse, 0x10, R8 ;  /* 0x0000001004081825 */ /* 0x040fe200078e0008 */
[----:B------:R0:W5:Y:S06]  /*0550*/  @P1 LD.E.128 R180, desc[UR6][R28.64] ;  /* 0x000000061cb41980 */ /* 0x00016c000c101d00 */
[----:B------:R-:W1:Y:S01]  /*0560*/  @P6 LDC.64 R36, c[0x0][0x438] ;  /* 0x00010e00ff246b82 */ /* 0x000e620000000a00 */
[----:B------:R-:W-:Y:S01]  /*0570*/  @P1 VIADD R4, R4, 0x20 ;  /* 0x0000002004041836 */ /* 0x000fe20000000000 */
[----:B------:R0:W5:Y:S06]  /*0580*/  @P1 LDG.E.128 R84, desc[UR6][R8.64] ;  /* 0x0000000608541981 */ /* 0x00016c000c1e1d00 */
[----:B------:R-:W1:Y:S01]  /*0590*/  @P6 LDC.64 R38, c[0x0][0x3e8] ;  /* 0x0000fa00ff266b82 */ /* 0x000e620000000a00 */
[----:B------:R-:W-:-:S04]  /*05a0*/  @P2 IMAD.WIDE.U32 R10, R4, 0x10, R10 ;  /* 0x00000010040a2825 */ /* 0x000fc800078e000a */
[C---:B--2---:R-:W-:Y:S01]  /*05b0*/  @P2 IMAD.WIDE.U32 R12, R4.reuse, 0x10, R12 ;  /* 0x00000010040c2825 */ /* 0x044fe200078e000c */
[----:B------:R2:W5:Y:S02]  /*05c0*/  @P2 LDG.E.128 R228, desc[UR6][R10.64] ;  /* 0x000000060ae42981 */ /* 0x000564000c1e1d00 */
[----:B------:R-:W2:Y:S01]  /*05d0*/  @P5 LDC.64 R40, c[0x0][0x3d0] ;  /* 0x0000f400ff285b82 */ /* 0x000ea20000000a00 */
[C---:B------:R-:W-:Y:S01]  /*05e0*/  @P2 IMAD.WIDE.U32 R30, R4.reuse, 0x10, R30 ;  /* 0x00000010041e2825 */ /* 0x040fe200078e001e */
[----:B------:R0:W5:Y:S06]  /*05f0*/  @P2 LD.E.128 R184, desc[UR6][R12.64] ;  /* 0x000000060cb82980 */ /* 0x00016c000c101d00 */
[----:B------:R-:W2:Y:S01]  /*0600*/  @P5 LDC.64 R42, c[0x0][0x438] ;  /* 0x00010e00ff2a5b82 */ /* 0x000ea20000000a00 */
[----:B------:R-:W-:Y:S01]  /*0610*/  @P2 VIADD R4, R4, 0x20 ;  /* 0x0000002004042836 */ /* 0x000fe20000000000 */
[----:B------:R0:W5:Y:S06]  /*0620*/  @P2 LDG.E.128 R80, desc[UR6][R30.64] ;  /* 0x000000061e502981 */ /* 0x00016c000c1e1d00 */
[----:B----4-:R-:W4:Y:S01]  /*0630*/  @P5 LDC.64 R24, c[0x0][0x3e8] ;  /* 0x0000fa00ff185b82 */ /* 0x010f220000000a00 */
[----:B------:R-:W-:-:S04]  /*0640*/  @P4 IMAD.WIDE.U32 R14, R4, 0x10, R14 ;  /* 0x00000010040e4825 */ /* 0x000fc800078e000e */
[C---:B0-----:R-:W-:Y:S01]  /*0650*/  @P4 IMAD.WIDE.U32 R16, R4.reuse, 0x10, R16 ;  /* 0x0000001004104825 */ /* 0x041fe200078e0010 */
[----:B------:R0:W5:Y:S03]  /*0660*/  @P4 LDG.E.128 R224, desc[UR6][R14.64] ;  /* 0x000000060ee04981 */ /* 0x000166000c1e1d00 */
[C---:B------:R-:W-:Y:S01]  /*0670*/  @P4 IMAD.WIDE.U32 R32, R4.reuse, 0x10, R32 ;  /* 0x0000001004204825 */ /* 0x040fe200078e0020 */
[----:B------:R-:W-:Y:S01]  /*0680*/  @P4 IADD3 R4, PT, PT, R4, 0x20, RZ ;  /* 0x0000002004044810 */ /* 0x000fe20007ffe0ff */
[----:B------:R0:W5:Y:S04]  /*0690*/  @P4 LD.E.128 R188, desc[UR6][R16.64] ;  /* 0x0000000610bc4980 */ /* 0x000168000c101d00 */
[C---:B------:R-:W-:Y:S01]  /*06a0*/  @P3 IMAD.WIDE.U32 R34, R4.reuse, 0x10, R34 ;  /* 0x0000001004223825 */ /* 0x040fe200078e0022 */
[----:B------:R0:W5:Y:S03]  /*06b0*/  @P4 LDG.E.128 R76, desc[UR6][R32.64] ;  /* 0x00000006204c4981 */ /* 0x000166000c1e1d00 */
[C---:B------:R-:W-:Y:S01]  /*06c0*/  @P3 IMAD.WIDE.U32 R18, R4.reuse, 0x10, R18 ;  /* 0x0000001004123825 */ /* 0x040fe200078e0012 */
[----:B------:R0:W5:Y:S03]  /*06d0*/  @P3 LDG.E.128 R220, desc[UR6][R34.64] ;  /* 0x0000000622dc3981 */ /* 0x000166000c1e1d00 */
[C---:B---3--:R-:W-:Y:S01]  /*06e0*/  @P3 IMAD.WIDE.U32 R20, R4.reuse, 0x10, R20 ;  /* 0x0000001004143825 */ /* 0x048fe200078e0014 */
[----:B------:R0:W5:Y:S03]  /*06f0*/  @P3 LD.E.128 R192, desc[UR6][R18.64] ;  /* 0x0000000612c03980 */ /* 0x000166000c101d00 */
[----:B------:R-:W-:Y:S01]  /*0700*/  @P3 VIADD R4, R4, 0x20 ;  /* 0x0000002004043836 */ /* 0x000fe20000000000 */
[----:B------:R0:W5:Y:S03]  /*0710*/  @P3 LDG.E.128 R72, desc[UR6][R20.64] ;  /* 0x0000000614483981 */ /* 0x000166000c1e1d00 */
[----:B-1----:R-:W-:-:S04]  /*0720*/  @P6 IMAD.WIDE.U32 R22, R4, 0x10, R22 ;  /* 0x0000001004166825 */ /* 0x002fc800078e0016 */
[C---:B------:R-:W-:Y:S01]  /*0730*/  @P6 IMAD.WIDE.U32 R36, R4.reuse, 0x10, R36 ;  /* 0x0000001004246825 */ /* 0x040fe200078e0024 */
[----:B------:R0:W5:Y:S03]  /*0740*/  @P6 LDG.E.128 R216, desc[UR6][R22.64] ;  /* 0x0000000616d86981 */ /* 0x000166000c1e1d00 */
[C---:B------:R-:W-:Y:S01]  /*0750*/  @P6 IMAD.WIDE.U32 R38, R4.reuse, 0x10, R38 ;  /* 0x0000001004266825 */ /* 0x040fe200078e0026 */
[----:B------:R0:W5:Y:S03]  /*0760*/  @P6 LD.E.128 R196, desc[UR6][R36.64] ;  /* 0x0000000624c46980 */ /* 0x000166000c101d00 */
[----:B------:R-:W-:Y:S01]  /*0770*/  @P6 VIADD R4, R4, 0x20 ;  /* 0x0000002004046836 */ /* 0x000fe20000000000 */
[----:B------:R0:W5:Y:S03]  /*0780*/  @P6 LDG.E.128 R68, desc[UR6][R38.64] ;  /* 0x0000000626446981 */ /* 0x000166000c1e1d00 */
[----:B--2---:R-:W-:-:S04]  /*0790*/  @P5 IMAD.WIDE.U32 R40, R4, 0x10, R40 ;  /* 0x0000001004285825 */ /* 0x004fc800078e0028 */
[C---:B------:R-:W-:Y:S01]  /*07a0*/  @P5 IMAD.WIDE.U32 R42, R4.reuse, 0x10, R42 ;  /* 0x00000010042a5825 */ /* 0x040fe200078e002a */
[----:B------:R0:W5:Y:S03]  /*07b0*/  @P5 LDG.E.128 R212, desc[UR6][R40.64] ;  /* 0x0000000628d45981 */ /* 0x000166000c1e1d00 */
[----:B----4-:R-:W-:Y:S01]  /*07c0*/  @P5 IMAD.WIDE.U32 R24, R4, 0x10, R24 ;  /* 0x0000001004185825 */ /* 0x010fe200078e0018 */
        /* <DEDUP_REMOVED lines=15> */
.L_x_6403:
        /* <DEDUP_REMOVED lines=25> */
[----:B------:R-:W3:Y:S08]  /*0a50*/  @P4 LDC.64 R24, c[0x0][0x3d0] ;  /* 0x0000f400ff184b82 */ /* 0x000ef00000000a00 */
[----:B------:R-:W3:Y:S01]  /*0a60*/  @P4 LDC.64 R26, c[0x0][0x3e8] ;  /* 0x0000fa00ff1a4b82 */ /* 0x000ee20000000a00 */
[----:B------:R2:W5:Y:S01]  /*0a70*/  @P6 LDG.E.128 R92, desc[UR6][R14.64] ;  /* 0x000000060e5c6981 */ /* 0x000562000c1e1d00 */
[----:B------:R-:W-:Y:S01]  /*0a80*/  @P6 VIADD R4, R4, 0x20 ;  /* 0x0000002004046836 */ /* 0x000fe20000000000 */
[----:B------:R-:W-:-:S02]  /*0a90*/  @P6 MOV R175, RZ ;  /* 0x000000ff00af6202 */ /* 0x000fc40000000f00 */
[----:B------:R-:W-:-:S03]  /*0aa0*/  ISETP.GE.U32.AND P6, PT, R0, 0x120, PT ;  /* 0x000001200000780c */ /* 0x000fc60003fc6070 */
        /* <DEDUP_REMOVED lines=10> */
[C---:B------:R-:W-:Y:S01]  /*0b50*/  @P0 IMAD.WIDE.U32 R22, R4.reuse, 0x10, R22 ;  /* 0x0000001004160825 */ /* 0x040fe200078e0016 */
[----:B------:R0:W5:Y:S02]  /*0b60*/  @P0 LDG.E.128 R232, desc[UR6][R20.64] ;  /* 0x0000000614e80981 */ /* 0x000164000c1e1d00 */
[----:B------:R-:W4:Y:S01]  /*0b70*/  @P1 LDC.64 R28, c[0x0][0x3d0] ;  /* 0x0000f400ff1c1b82 */ /* 0x000f220000000a00 */
[----:B------:R-:W-:Y:S01]  /*0b80*/  @P0 VIADD R4, R4, 0x20 ;  /* 0x0000002004040836 */ /* 0x000fe20000000000 */
[----:B------:R0:W5:Y:S06]  /*0b90*/  @P0 LDG.E.128 R84, desc[UR6][R22.64] ;  /* 0x0000000616540981 */ /* 0x00016c000c1e1d00 */
[----:B------:R-:W4:Y:S01]  /*0ba0*/  @P1 LDC.64 R30, c[0x0][0x3e8] ;  /* 0x0000fa00ff1e1b82 */ /* 0x000f220000000a00 */
[----:B---3--:R-:W-:-:S04]  /*0bb0*/  @P4 IMAD.WIDE.U32 R24, R4, 0x10, R24 ;  /* 0x0000001004184825 */ /* 0x008fc800078e0018 */
[----:B------:R-:W-:-:S03]  /*0bc0*/  @P4 IMAD.WIDE.U32 R26, R4, 0x10, R26 ;  /* 0x00000010041a4825 */ /* 0x000fc600078e001a */
[----:B------:R-:W3:Y:S01]  /*0bd0*/  @P6 LDC.64 R32, c[0x0][0x3d0] ;  /* 0x0000f400ff206b82 */ /* 0x000ee20000000a00 */
[----:B------:R-:W-:Y:S01]  /*0be0*/  @P4 IADD3 R4, PT, PT, R4, 0x20, RZ ;  /* 0x0000002004044810 */ /* 0x000fe20007ffe0ff */
[----:B------:R1:W5:Y:S06]  /*0bf0*/  @P4 LDG.E.128 R228, desc[UR6][R24.64] ;  /* 0x0000000618e44981 */ /* 0x00036c000c1e1d00 */
[----:B------:R-:W3:Y:S01]  /*0c00*/  @P6 LDC.64 R34, c[0x0][0x3e8] ;  /* 0x0000fa00ff226b82 */ /* 0x000ee20000000a00 */
[C---:B0-----:R-:W-:Y:S01]  /*0c10*/  @P3 IMAD.WIDE.U32 R8, R4.reuse, 0x10, R8 ;  /* 0x0000001004083825 */ /* 0x041fe200078e0008 */
[----:B------:R0:W5:Y:S03]  /*0c20*/  @P4 LDG.E.128 R80, desc[UR6][R26.64] ;  /* 0x000000061a504981 */ /* 0x000166000c1e1d00 */
[C---:B-1----:R-:W-:Y:S01]  /*0c30*/  @P3 IMAD.WIDE.U32 R10, R4.reuse, 0x10, R10 ;  /* 0x00000010040a3825 */ /* 0x042fe200078e000a */
[----:B------:R0:W5:Y:S03]  /*0c40*/  @P3 LDG.E.128 R224, desc[UR6][R8.64] ;  /* 0x0000000608e03981 */ /* 0x000166000c1e1d00 */
[----:B------:R-:W-:Y:S01]  /*0c50*/  @P3 VIADD R4, R4, 0x20 ;  /* 0x0000002004043836 */ /* 0x000fe20000000000 */
[----:B------:R0:W5:Y:S03]  /*0c60*/  @P3 LDG.E.128 R76, desc[UR6][R10.64] ;  /* 0x000000060a4c3981 */ /* 0x000166000c1e1d00 */
[----:B--2---:R-:W-:-:S04]  /*0c70*/  @P2 IMAD.WIDE.U32 R12, R4, 0x10, R12 ;  /* 0x00000010040c2825 */ /* 0x004fc800078e000c */
        /* <DEDUP_REMOVED lines=8> */
[C---:B---3--:R-:W-:Y:S01]  /*0d00*/  @P6 IMAD.WIDE.U32 R32, R4.reuse, 0x10, R32 ;  /* 0x0000001004206825 */ /* 0x048fe200078e0020 */
[----:B------:R0:W5:Y:S03]  /*0d10*/  @P1 LDG.E.128 R68, desc[UR6][R30.64] ;  /* 0x000000061e441981 */ /* 0x000166000c1e1d00 */
[----:B------:R-:W-:Y:S01]  /*0d20*/  @P6 IMAD.WIDE.U32 R34, R4, 0x10, R34 ;  /* 0x0000001004226825 */ /* 0x000fe200078e0022 */
[----:B------:R0:W5:Y:S04]  /*0d30*/  @P6 LDG.E.128 R212, desc[UR6][R32.64] ;  /* 0x0000000620d46981 */ /* 0x000168000c1e1d00 */
[----:B------:R0:W5:Y:S01]  /*0d40*/  @P6 LDG.E.128 R64, desc[UR6][R34.64] ;  /* 0x0000000622406981 */ /* 0x000162000c1e1d00 */
[----:B------:R-:W-:Y:S01]  /*0d50*/  @P5 IMAD.MOV.U32 R179, RZ, RZ, RZ ;  /* 0x000000ffffb35224 */ /* 0x000fe200078e00ff */
[----:B------:R-:W-:Y:S01]  /*0d60*/  ISETP.GE.U32.AND P5, PT, R0, 0x140, PT ;  /* 0x000001400000780c */ /* 0x000fe20003fa6070 */
[----:B------:R-:W-:-:S02]  /*0d70*/  HFMA2 R198, -RZ, RZ, 0, 0 ;  /* 0x00000000ffc67431 */ /* 0x000fc400000001ff */
[----:B------:R-:W-:Y:S02]  /*0d80*/  HFMA2 R174, -RZ, RZ, 0, 0 ;  /* 0x00000000ffae7431 */ /* 0x000fe400000001ff */
[----:B------:R-:W-:Y:S01]  /*0d90*/  IMAD.MOV.U32 R202, RZ, RZ, RZ ;  /* 0x000000ffffca7224 */ /* 0x000fe200078e00ff */
[----:B------:R-:W-:Y:S02]  /*0da0*/  CS2R R200, SRZ ;  /* 0x0000000000c87805 */ /* 0x000fe4000001ff00 */
[----:B------:R-:W-:Y:S01]  /*0db0*/  CS2R R196, SRZ ;  /* 0x0000000000c47805 */ /* 0x000fe2000001ff00 */
[----:B------:R-:W-:Y:S01]  /*0dc0*/  IMAD.MOV.U32 R194, RZ, RZ, RZ ;  /* 0x000000ffffc27224 */ /* 0x000fe200078e00ff */
[----:B------:R-:W-:Y:S01]  /*0dd0*/  CS2R R192, SRZ ;  /* 0x0000000000c07805 */ /* 0x000fe2000001ff00 */
[----:B------:R-:W-:Y:S01]  /*0de0*/  IMAD.MOV.U32 R190, RZ, RZ, RZ ;  /* 0x000000ffffbe7224 */ /* 0x000fe200078e00ff */
[----:B------:R-:W-:Y:S02]  /*0df0*/  CS2R R188, SRZ ;  /* 0x0000000000bc7805 */ /* 0x000fe4000001ff00 */
[----:B------:R-:W-:-:S02]  /*0e00*/  MOV R186, RZ ;  /* 0x000000ff00ba7202 */ /* 0x000fc40000000f00 */
        /* <DEDUP_REMOVED lines=8> */
[----:B------:R-:W-:Y:S01]  /*0e90*/  @P0 IMAD.MOV.U32 R183, RZ, RZ, RZ ;  /* 0x000000ffffb70224 */ /* 0x000fe200078e00ff */
[----:B------:R-:W-:Y:S01]  /*0ea0*/  @P4 MOV R187, RZ ;  /* 0x000000ff00bb4202 */ /* 0x000fe20000000f00 */
[----:B------:R-:W-:Y:S01]  /*0eb0*/  @P3 IMAD.MOV.U32 R191, RZ, RZ, RZ ;  /* 0x000000ffffbf3224 */ /* 0x000fe200078e00ff */
[----:B------:R-:W-:Y:S01]  /*0ec0*/  @P1 MOV R199, RZ ;  /* 0x000000ff00c71202 */ /* 0x000fe20000000f00 */
[----:B------:R-:W-:-:S02]  /*0ed0*/  @P2 IMAD.MOV.U32 R195, RZ, RZ, RZ ;  /* 0x000000ffffc32224 */ /* 0x000fc400078e00ff */
[----:B------:R-:W-:Y:S02]  /*0ee0*/  @P6 IMAD.MOV.U32 R203, RZ, RZ, RZ ;  /* 0x000000ffffcb6224 */ /* 0x000fe400078e00ff */
[----:B------:R-:W-:Y:S01]  /*0ef0*/  @P6 VIADD R4, R4, 0x20 ;  /* 0x0000002004046836 */ /* 0x000fe20000000000 */
        /* <DEDUP_REMOVED lines=26> */
[----:B0-----:R-:W-:-:S07]  /*10a0*/  CS2R R168, SRZ ;  /* 0x0000000000a87805 */ /* 0x001fce000001ff00 */
.L_x_6404:
[----:B------:R-:W-:Y:S05]  /*10b0*/  BSYNC.RECONVERGENT B0 ;  /* 0x0000000000007941 */ /* 0x000fea0003800200 */
.L_x_6402:
        /* <DEDUP_REMOVED lines=9> */
[----:B------:R-:W-:Y:S01]  /*1150*/  IMAD.HI.U32 R5, R2, -0x2daee0ad, RZ ;  /* 0xd2511f5302057827 */ /* 0x000fe200078e00ff */
[----:B------:R-:W-:Y:S01]  /*1160*/  PRMT R165, R211, 0x7632, R165 ;  /* 0x00007632d3a57816 */ /* 0x000fe200000000a5 */
[----:B------:R-:W1:Y:S01]  /*1170*/  LDCU UR8, c[0x0][0x404] ;  /* 0x00008080ff0877ac */ /* 0x000e620008000800 */
[----:B------:R-:W-:Y:S01]  /*1180*/  PRMT R159, R206, 0x7632, R159 ;  /* 0x00007632ce9f7816 */ /* 0x000fe2000000009f */
[----:B------:R-:W-:Y:S01]  /*1190*/  STL.S16 [R1+0x1cc], R166 ;  /* 0x0001cca601007387 */ /* 0x000fe20000100600 */
[----:B------:R-:W-:Y:S01]  /*11a0*/  PRMT R158, R210, 0x7632, R158 ;  /* 0x00007632d29e7816 */ /* 0x000fe2000000009e */
[----:B------:R-:W-:Y:S01]  /*11b0*/  IMAD R12, R2, -0x2daee0ad, RZ ;  /* 0xd2511f53020c7824 */ /* 0x000fe200078e02ff */
[----:B------:R-:W-:Y:S01]  /*11c0*/  PRMT R157, R205, 0x7632, R157 ;  /* 0x00007632cd9d7816 */ /* 0x000fe2000000009d */
[----:B------:R-:W-:Y:S01]  /*11d0*/  STL.S16 [R1+0x1c8], R165 ;  /* 0x0001c8a501007387 */ /* 0x000fe20000100600 */
[----:B------:R-:W-:Y:S01]  /*11e0*/  PRMT R156, R209, 0x7632, R156 ;  /* 0x00007632d19c7816 */ /* 0x000fe2000000009c */
[----:B------:R-:W-:Y:S01]  /*11f0*/  VIADD R13, R113, 0xbb67ae85 ;  /* 0xbb67ae85710d7836 */ /* 0x000fe20000000000 */
[----:B------:R-:W-:Y:S01]  /*1200*/  PRMT R155, R204, 0x7632, R155 ;  /* 0x00007632cc9b7816 */ /* 0x000fe2000000009b */
[----:B------:R-:W-:Y:S01]  /*1210*/  STL.S16 [R1+0x1c4], R159 ;  /* 0x0001c49f01007387 */ /* 0x000fe20000100600 */
[----:B------:R-:W-:Y:S01]  /*1220*/  PRMT R154, R208, 0x7632, R154 ;  /* 0x00007632d09a7816 */ /* 0x000fe2000000009a */
[----:B------:R-:W2:Y:S01]  /*1230*/  LDCU.U8 UR9, c[0x0][0x410] ;  /* 0x00008200ff0977ac */ /* 0x000ea20008000000 */
[----:B------:R-:W-:Y:S01]  /*1240*/  PRMT R153, R203, 0x7632, R153 ;  /* 0x00007632cb997816 */ /* 0x000fe20000000099 */
[----:B------:R-:W-:Y:S01]  /*1250*/  STL.S16 [R1+0x1c0], R158 ;  /* 0x0001c09e01007387 */ /* 0x000fe20000100600 */
[----:B------:R-:W-:Y:S01]  /*1260*/  PRMT R152, R215, 0x7632, R152 ;  /* 0x00007632d7987816 */ /* 0x000fe20000000098 */
[----:B------:R-:W3:Y:S01]  /*1270*/  LDCU UR12, c[0x0][0x448] ;  /* 0x00008900ff0c77ac */ /* 0x000ee20008000800 */
[----:B------:R-:W-:Y:S01]  /*1280*/  PRMT R151, R202, 0x7632, R151 ;  /* 0x00007632ca977816 */ /* 0x000fe20000000097 */
[----:B------:R-:W-:Y:S01]  /*1290*/  STL.S16 [R1+0x1bc], R157 ;  /* 0x0001bc9d01007387 */ /* 0x000fe20000100600 */
[----:B------:R-:W-:Y:S01]  /*12a0*/  LOP3.LUT R5, R5, R113, RZ, 0x3c, !PT ;  /* 0x0000007105057212 */ /* 0x000fe200078e3cff */
[----:B0-----:R-:W-:Y:S01]  /*12b0*/  IMAD R3, R4, UR5, R3 ;  /* 0x0000000504037c24 */ /* 0x001fe2000f8e0203 */
        /* <DEDUP_REMOVED lines=8> */
[----:B------:R-:W-:Y:S01]  /*1340*/  LOP3.LUT R4, R7, R4, R112, 0x96, !PT ;  /* 0x0000000407047212 */ /* 0x000fe200078e9670 */
[----:B------:R-:W-:Y:S01]  /*1350*/  STL.S16 [R1+0x1b0], R154 ;  /* 0x0001b09a01007387 */ /* 0x000fe20000100600 */
[----:B------:R-:W-:Y:S01]  /*1360*/  PRMT R146, R212, 0x7632, R146 ;  /* 0x00007632d4927816 */ /* 0x000fe20000000092 */
[----:B------:R-:W-:Y:S01]  /*1370*/  IMAD R9, R3, -0x326172a9, RZ ;  /* 0xcd9e8d5703097824 */ /* 0x000fe200078e02ff */
[----:B------:R-:W-:Y:S01]  /*1380*/  PRMT R145, R199, 0x7632, R145 ;  /* 0x00007632c7917816 */ /* 0x000fe20000000091 */
[----:B------:R-:W-:Y:S01]  /*1390*/  STL.S16 [R1+0x1ac], R153 ;  /* 0x0001ac9901007387 */ /* 0x000fe20000100600 */
[----:B------:R-:W-:Y:S01]  /*13a0*/  IMAD.HI.U32 R11, R4, -0x2daee0ad, RZ ;  /* 0xd2511f53040b7827 */ /* 0x000fe200078e00ff */
[----:B------:R-:W-:Y:S01]  /*13b0*/  IADD3 R10, PT, PT, R112, -0x61c88647, RZ ;  /* 0x9e3779b9700a7810 */ /* 0x000fe20007ffe0ff */
[----:B------:R-:W0:Y:S01]  /*13c0*/  LDCU.64 UR10, c[0x0][0x408] ;  /* 0x00008100ff0a77ac */ /* 0x000e220008000a00 */
[----:B------:R-:W-:Y:S01]  /*13d0*/  STL.S16 [R1+0x1a8], R152 ;  /* 0x0001a89801007387 */ /* 0x000fe20000100600 */
[----:B------:R-:W-:Y:S01]  /*13e0*/  PRMT R144, R219, 0x7632, R144 ;  /* 0x00007632db907816 */ /* 0x000fe20000000090 */
[----:B------:R-:W-:Y:S01]  /*13f0*/  IMAD R5, R5, -0x326172a9, RZ ;  /* 0xcd9e8d5705057824 */ /* 0x000fe200078e02ff */
[----:B------:R-:W-:Y:S01]  /*1400*/  PRMT R143, R198, 0x7632, R143 ;  /* 0x00007632c68f7816 */ /* 0x000fe2000000008f */
[----:B------:R-:W-:Y:S01]  /*1410*/  STL.S16 [R1+0x1a4], R151 ;  /* 0x0001a49701007387 */ /* 0x000fe20000100600 */
[----:B------:R-:W-:Y:S01]  /*1420*/  LOP3.LUT R11, R13, R12, R11, 0x96, !PT ;  /* 0x0000000c0d0b7212 */ /* 0x000fe200078e960b */
[----:B------:R-:W-:Y:S01]  /*1430*/  IMAD R13, R4, -0x2daee0ad, RZ ;  /* 0xd2511f53040d7824 */ /* 0x000fe200078e02ff */
[----:B------:R-:W-:Y:S01]  /*1440*/  PRMT R142, R218, 0x7632, R142 ;  /* 0x00007632da8e7816 */ /* 0x000fe2000000008e */
[----:B------:R-:W-:Y:S01]  /*1450*/  STL.S16 [R1+0x1a0], R150 ;  /* 0x0001a09601007387 */ /* 0x000fe20000100600 */
[----:B------:R-:W-:Y:S01]  /*1460*/  PRMT R141, R197, 0x7632, R141 ;  /* 0x00007632c58d7816 */ /* 0x000fe2000000008d */
[----:B------:R-:W-:Y:S01]  /*1470*/  IMAD.HI.U32 R4, R11, -0x326172a9, RZ ;  /* 0xcd9e8d570b047827 */ /* 0x000fe200078e00ff */
[----:B------:R-:W-:Y:S01]  /*1480*/  LOP3.LUT R8, R10, R9, R8, 0x96, !PT ;  /* 0x000000090a087212 */ /* 0x000fe200078e9608 */
[----:B------:R4:W-:Y:S01]  /*1490*/  STL.S16 [R1+0x19c], R149 ;  /* 0x00019c9501007387 */ /* 0x0009e20000100600 */
[----:B------:R-:W-:Y:S01]  /*14a0*/  PRMT R140, R217, 0x7632, R140 ;  /* 0x00007632d98c7816 */ /* 0x000fe2000000008c */
[----:B------:R-:W-:Y:S01]  /*14b0*/  VIADD R12, R113, 0x76cf5d0a ;  /* 0x76cf5d0a710c7836 */ /* 0x000fe20000000000 */
[----:B------:R-:W-:Y:S01]  /*14c0*/  PRMT R139, R196, 0x7632, R139 ;  /* 0x00007632c48b7816 */ /* 0x000fe2000000008b */
[----:B------:R-:W-:Y:S01]  /*14d0*/  STL.S16 [R1+0x198], R148 ;  /* 0x0001989401007387 */ /* 0x000fe20000100600 */
[----:B------:R-:W-:Y:S01]  /*14e0*/  PRMT R138, R216, 0x7632, R138 ;  /* 0x00007632d88a7816 */ /* 0x000fe2000000008a */
[----:B------:R-:W-:Y:S01]  /*14f0*/  IMAD.HI.U32 R10, R8, -0x2daee0ad, RZ ;  /* 0xd2511f53080a7827 */ /* 0x000fe200078e00ff */
[----:B------:R-:W-:Y:S01]  /*1500*/  PRMT R137, R195, 0x7632, R137 ;  /* 0x00007632c3897816 */ /* 0x000fe20000000089 */
[----:B------:R-:W-:Y:S01]  /*1510*/  STL.S16 [R1+0x194], R147 ;  /* 0x0001949301007387 */ /* 0x000fe20000100600 */
[----:B------:R-:W-:Y:S01]  /*1520*/  IADD3 R9, PT, PT, R112, 0x3c6ef372, RZ ;  /* 0x3c6ef37270097810 */ /* 0x000fe20007ffe0ff */
[----:B------:R-:W0:Y:S01]  /*1530*/  LDCU.64 UR4, c[0x0][0x3a0] ;  /* 0x00007400ff0477ac */ /* 0x000e220008000a00 */
[----:B------:R-:W-:Y:S01]  /*1540*/  PRMT R136, R223, 0x7632, R136 ;  /* 0x00007632df887816 */ /* 0x000fe20000000088 */
[----:B------:R-:W-:Y:S01]  /*1550*/  STL.S16 [R1+0x190], R146 ;  /* 0x0001909201007387 */ /* 0x000fe20000100600 */
[----:B------:R-:W-:-:S02]  /*1560*/  PRMT R135, R194, 0x7632, R135 ;  /* 0x00007632c2877816 */ /* 0x000fc40000000087 */
[----:B------:R-:W-:Y:S01]  /*1570*/  PRMT R134, R222, 0x7632, R134 ;  /* 0x00007632de867816 */ /* 0x000fe20000000086 */
[----:B------:R-:W-:Y:S01]  /*1580*/  STL.S16 [R1+0x18c], R145 ;  /* 0x00018c9101007387 */ /* 0x000fe20000100600 */
[----:B------:R-:W-:Y:S02]  /*1590*/  PRMT R133, R193, 0x7632, R133 ;  /* 0x00007632c1857816 */ /* 0x000fe40000000085 */
[----:B------:R-:W-:Y:S01]  /*15a0*/  LOP3.LUT R4, R9, R5, R4, 0x96, !PT ;  /* 0x0000000509047212 */ /* 0x000fe200078e9604 */
[----:B------:R-:W-:Y:S01]  /*15b0*/  STL.S16 [R1+0x188], R144 ;  /* 0x0001889001007387 */ /* 0x000fe20000100600 */
[----:B------:R-:W-:Y:S01]  /*15c0*/  PRMT R132, R221, 0x7632, R132 ;  /* 0x00007632dd847816 */ /* 0x000fe20000000084 */
[----:B------:R-:W-:Y:S01]  /*15d0*/  VIADD R9, R112, 0xdaa66d2b ;  /* 0xdaa66d2b70097836 */ /* 0x000fe20000000000 */
[----:B------:R-:W-:Y:S01]  /*15e0*/  PRMT R131, R192, 0x7632, R131 ;  /* 0x00007632c0837816 */ /* 0x000fe20000000083 */
[----:B------:R-:W-:Y:S01]  /*15f0*/  STL.S16 [R1+0x184], R143 ;  /* 0x0001848f01007387 */ /* 0x000fe20000100600 */
[----:B------:R-:W-:Y:S01]  /*1600*/  LOP3.LUT R10, R12, R13, R10, 0x96, !PT ;  /* 0x0000000d0c0a7212 */ /* 0x000fe200078e960a */
[----:B------:R-:W-:Y:S01]  /*1610*/  IMAD R12, R8, -0x2daee0ad, RZ ;  /* 0xd2511f53080c7824 */ /* 0x000fe200078e02ff */
[----:B------:R-:W-:Y:S01]  /*1620*/  PRMT R130, R220, 0x7632, R130 ;  /* 0x00007632dc827816 */ /* 0x000fe20000000082 */
[----:B------:R-:W-:Y:S01]  /*1630*/  STL.S16 [R1+0x180], R142 ;  /* 0x0001808e01007387 */ /* 0x000fe20000100600 */
[----:B------:R-:W-:Y:S01]  /*1640*/  PRMT R129, R191, 0x7632, R129 ;  /* 0x00007632bf817816 */ /* 0x000fe20000000081 */
[----:B------:R-:W-:Y:S01]  /*1650*/  IMAD R8, R11, -0x326172a9, RZ ;  /* 0xcd9e8d570b087824 */ /* 0x000fe200078e02ff */
[----:B------:R-:W-:Y:S01]  /*1660*/  PRMT R128, R227, 0x7632, R128 ;  /* 0x00007632e3807816 */ /* 0x000fe20000000080 */
[----:B------:R-:W-:Y:S01]  /*1670*/  STL.S16 [R1+0x17c], R141 ;  /* 0x00017c8d01007387 */ /* 0x000fe20000100600 */
[----:B------:R-:W-:Y:S01]  /*1680*/  IMAD.HI.U32 R11, R4, -0x2daee0ad, RZ ;  /* 0xd2511f53040b7827 */ /* 0x000fe200078e00ff */
[----:B------:R-:W-:-:S02]  /*1690*/  PRMT R127, R190, 0x7632, R127 ;  /* 0x00007632be7f7816 */ /* 0x000fc4000000007f */
[----:B------:R-:W-:Y:S01]  /*16a0*/  STL.S16 [R1+0x178], R140 ;  /* 0x0001788c01007387 */ /* 0x000fe20000100600 */
[----:B------:R-:W-:Y:S01]  /*16b0*/  VIADD R13, R113, 0x32370b8f ;  /* 0x32370b8f710d7836 */ /* 0x000fe20000000000 */
[----:B------:R-:W-:Y:S01]  /*16c0*/  PRMT R126, R226, 0x7632, R126 ;  /* 0x00007632e27e7816 */ /* 0x000fe2000000007e */
[----:B------:R-:W-:Y:S01]  /*16d0*/  IMAD.HI.U32 R5, R10, -0x326172a9, RZ ;  /* 0xcd9e8d570a057827 */ /* 0x000fe200078e00ff */
[----:B------:R-:W-:Y:S01]  /*16e0*/  STL.S16 [R1+0x174], R139 ;  /* 0x0001748b01007387 */ /* 0x000fe20000100600 */
[----:B------:R-:W-:Y:S02]  /*16f0*/  PRMT R125, R189, 0x7632, R125 ;  /* 0x00007632bd7d7816 */ /* 0x000fe4000000007d */
[----:B------:R-:W-:Y:S01]  /*1700*/  PRMT R124, R225, 0x7632, R124 ;  /* 0x00007632e17c7816 */ /* 0x000fe2000000007c */
[----:B------:R-:W-:Y:S01]  /*1710*/  STL.S16 [R1+0x170], R138 ;  /* 0x0001708a01007387 */ /* 0x000fe20000100600 */
[----:B------:R-:W-:Y:S02]  /*1720*/  PRMT R123, R188, 0x7632, R123 ;  /* 0x00007632bc7b7816 */ /* 0x000fe4000000007b */
[----:B------:R-:W-:Y:S01]  /*1730*/  LOP3.LUT R11, R13, R12, R11, 0x96, !PT ;  /* 0x0000000c0d0b7212 */ /* 0x000fe200078e960b */
[----:B------:R-:W-:Y:S01]  /*1740*/  STL.S16 [R1+0x16c], R137 ;  /* 0x00016c8901007387 */ /* 0x000fe20000100600 */
[----:B------:R-:W-:Y:S01]  /*1750*/  PRMT R122, R224, 0x7632, R122 ;  /* 0x00007632e07a7816 */ /* 0x000fe2000000007a */
[----:B------:R-:W-:Y:S01]  /*1760*/  IMAD R13, R4, -0x2daee0ad, RZ ;  /* 0xd2511f53040d7824 */ /* 0x000fe200078e02ff */
        /* <DEDUP_REMOVED lines=10> */
[----:B------:R-:W-:Y:S01]  /*1810*/  VIADD R8, R112, 0x78dde6e4 ;  /* 0x78dde6e470087836 */ /* 0x000fe20000000000 */
[----:B------:R-:W-:Y:S01]  /*1820*/  PRMT R117, R185, 0x7632, R117 ;  /* 0x00007632b9757816 */ /* 0x000fe20000000075 */
[----:B------:R-:W-:Y:S01]  /*1830*/  IMAD.HI.U32 R10, R5, -0x2daee0ad, RZ ;  /* 0xd2511f53050a7827 */ /* 0x000fe200078e00ff */
[----:B------:R-:W-:Y:S01]  /*1840*/  STL.S16 [R1+0x15c], R133 ;  /* 0x00015c8501007387 */ /* 0x000fe20000100600 */
[----:B------:R-:W-:-:S02]  /*1850*/  PRMT R116, R229, 0x7632, R116 ;  /* 0x00007632e5747816 */ /* 0x000fc40000000074 */
[----:B------:R-:W-:Y:S01]  /*1860*/  PRMT R115, R184, 0x7632, R115 ;  /* 0x00007632b8737816 */ /* 0x000fe20000000073 */
[----:B------:R-:W-:Y:S01]  /*1870*/  STL.S16 [R1+0x158], R132 ;  /* 0x0001588401007387 */ /* 0x000fe20000100600 */
[----:B------:R-:W-:Y:S02]  /*1880*/  PRMT R114, R228, 0x7632, R114 ;  /* 0x00007632e4727816 */ /* 0x000fe40000000072 */
[----:B------:R-:W-:Y:S01]  /*1890*/  IADD3 R12, PT, PT, R113, -0x126145ec, RZ ;  /* 0xed9eba14710c7810 */ /* 0x000fe20007ffe0ff */
        /* <DEDUP_REMOVED lines=16> */
[----:B------:R-:W-:Y:S01]  /*19a0*/  PRMT R105, R180, 0x7632, R105 ;  /* 0x00007632b4697816 */ /* 0x000fe20000000069 */
[----:B------:R-:W-:Y:S01]  /*19b0*/  VIADD R9, R112, 0x1715609d ;  /* 0x1715609d70097836 */ /* 0x000fe20000000000 */
[----:B------:R-:W-:Y:S01]  /*19c0*/  IADD3 R13, PT, PT, R113, -0x56f99767, RZ ;  /* 0xa9066899710d7810 */ /* 0x000fe20007ffe0ff */
[----:B------:R-:W-:Y:S01]  /*19d0*/  STL.S16 [R1+0x140], R126 ;  /* 0x0001407e01007387 */ /* 0x000fe20000100600 */
[----:B------:R-:W-:Y:S01]  /*19e0*/  PRMT R104, R232, 0x7632, R104 ;  /* 0x00007632e8687816 */ /* 0x000fe20000000068 */
[----:B------:R-:W-:Y:S01]  /*19f0*/  IMAD.HI.U32 R5, R10, -0x326172a9, RZ ;  /* 0xcd9e8d570a057827 */ /* 0x000fe200078e00ff */
[----:B------:R-:W-:Y:S01]  /*1a00*/  PRMT R103, R179, 0x7632, R103 ;  /* 0x00007632b3677816 */ /* 0x000fe20000000067 */
[----:B------:R-:W-:Y:S01]  /*1a10*/  STL.S16 [R1+0x13c], R125 ;  /* 0x00013c7d01007387 */ /* 0x000fe20000100600 */
[----:B------:R-:W-:-:S02]  /*1a20*/  PRMT R102, R239, 0x7632, R102 ;  /* 0x00007632ef667816 */ /* 0x000fc40000000066 */
        /* <DEDUP_REMOVED lines=8> */
[----:B------:R-:W-:Y:S01]  /*1ab0*/  PRMT R98, R237, 0x7632, R98 ;  /* 0x00007632ed627816 */ /* 0x000fe20000000062 */
[----:B------:R-:W-:Y:S01]  /*1ac0*/  STL.S16 [R1+0x130], R122 ;  /* 0x0001307a01007387 */ /* 0x000fe20000100600 */
[----:B------:R-:W-:Y:S01]  /*1ad0*/  LOP3.LUT R5, R9, R8, R5, 0x96, !PT ;  /* 0x0000000809057212 */ /* 0x000fe200078e9605 */
        /* <DEDUP_REMOVED lines=8> */
[----:B------:R-:W-:Y:S01]  /*1b60*/  VIADD R12, R113, 0x646e171e ;  /* 0x646e171e710c7836 */ /* 0x000fe20000000000 */
[----:B------:R-:W-:Y:S01]  /*1b70*/  PRMT R57, R174, 0x7632, R57 ;  /* 0x00007632ae397816 */ /* 0x000fe20000000039 */
[----:B------:R-:W-:Y:S01]  /*1b80*/  STL.S16 [R1+0x124], R119 ;  /* 0x0001247701007387 */ /* 0x000fe20000100600 */
[----:B------:R-:W-:Y:S01]  /*1b90*/  IMAD.HI.U32 R10, R5, -0x2daee0ad, RZ ;  /* 0xd2511f53050a7827 */ /* 0x000fe200078e00ff */
[----:B------:R-:W-:-:S02]  /*1ba0*/  PRMT R56, R242, 0x7632, R56 ;  /* 0x00007632f2387816 */ /* 0x000fc40000000038 */
        /* <DEDUP_REMOVED lines=24> */
[----:B------:R-:W-:Y:S01]  /*1d30*/  IADD3 R9, PT, PT, R112, 0x5384540f, RZ ;  /* 0x5384540f70097810 */ /* 0x000fe20007ffe0ff */
        /* <DEDUP_REMOVED lines=51> */
[----:B------:R-:W-:Y:S01]  /*2070*/  LOP3.LUT R5, R11, R8, R5, 0x96, !PT ;  /* 0x000000080b057212 */ /* 0x000fe200078e9605 */
[----:B----4-:R-:W-:Y:S01]  /*2080*/  IMAD R149, R9, -0x2daee0ad, RZ ;  /* 0xd2511f5309957824 */ /* 0x010fe200078e02ff */
        /* <DEDUP_REMOVED lines=17> */
[----:B------:R-:W-:Y:S02]  /*21a0*/  LOP3.LUT R4, R12, R13, R4, 0x96, !PT ;  /* 0x0000000d0c047212 */ /* 0x000fe400078e9604 */
        /* <DEDUP_REMOVED lines=8> */
[----:B------:R-:W-:Y:S02]  /*2230*/  LOP3.LUT R6, R6, 0x3, RZ, 0xc0, !PT ;  /* 0x0000000306067812 */ /* 0x000fe400078ec0ff */
        /* <DEDUP_REMOVED lines=32> */
[----:B------:R-:W-:Y:S04]  /*2440*/  STL.S16 [R1+0x38], R23 ;  /* 0x0000381701007387 */ /* 0x000fe80000100600 */
[----:B------:R-:W-:Y:S01]  /*2450*/  STL.S16 [R1+0x34], R22 ;  /* 0x0000341601007387 */ /* 0x000fe20000100600 */
[----:B----4-:R-:W-:Y:S01]  /*2460*/  IMAD R8, R10, -0x326172a9, RZ ;  /* 0xcd9e8d570a087824 */ /* 0x010fe200078e02ff */
[----:B------:R-:W-:-:S02]  /*2470*/  PRMT R10, R93, 0x7632, R10 ;  /* 0x000076325d0a7816 */ /* 0x000fc4000000000a */
        /* <DEDUP_REMOVED lines=13> */
[----:B01234-:R-:W-:-:S07]  /*2550*/  HFMA2 R9, -RZ, RZ, 0, 0 ;  /* 0x00000000ff097431 */ /* 0x01ffce00000001ff */
.L_x_7606:
[----:B------:R-:W0:Y:S08]  /*2560*/  LDC.64 R96, c[0x0][0x3f0] ;  /* 0x0000fc00ff607b82 */ /* 0x000e300000000a00 */
[----:B------:R-:W1:Y:S01]  /*2570*/  LDC R99, c[0x0][0x388] ;  /* 0x0000e200ff637b82 */ /* 0x000e620000000800 */
[----:B0-----:R-:W-:-:S05]  /*2580*/  IMAD.WIDE R96, R164, 0x4, R96 ;  /* 0x00000004a4607825 */ /* 0x001fca00078e0260 */
[----:B------:R0:W2:Y:S02]  /*2590*/  LDG.E R154, desc[UR6][R96.64] ;  /* 0x00000006609a7981 */ /* 0x0000a4000c1e1900 */
[----:B0-----:R-:W0:Y:S01]  /*25a0*/  LDC.64 R96, c[0x0][0x3f8] ;  /* 0x0000fe00ff607b82 */ /* 0x001e220000000a00 */
[----:B------:R-:W3:Y:S01]  /*25b0*/  S2R R98, SR_TID.X ;  /* 0x0000000000627919 */ /* 0x000ee20000002100 */
[----:B-1----:R-:W-:Y:S01]  /*25c0*/  IMAD R153, R164, R99, RZ ;  /* 0x00000063a4997224 */ /* 0x002fe200078e02ff */
[----:B------:R-:W-:Y:S01]  /*25d0*/  ISETP.GE.U32.AND P5, PT, R0, 0x20, PT ;  /* 0x000000200000780c */ /* 0x000fe20003fa6070 */
[----:B------:R-:W-:Y:S01]  /*25e0*/  BSSY.RECONVERGENT B0, `(.L_x_6405) ;  /* 0x000071e000007945 */ /* 0x000fe20003800200 */
[----:B0-----:R-:W-:-:S05]  /*25f0*/  IMAD.WIDE R96, R164, 0x4, R96 ;  /* 0x00000004a4607825 */ /* 0x001fca00078e0260 */
[----:B------:R0:W5:Y:S01]  /*2600*/  LDG.E R248, desc[UR6][R96.64] ;  /* 0x0000000660f87981 */ /* 0x000162000c1e1900 */
[----:B------:R-:W-:Y:S01]  /*2610*/  IMAD.MOV.U32 R152, RZ, RZ, RZ ;  /* 0x000000ffff987224 */ /* 0x000fe200078e00ff */
[----:B---3--:R-:W-:Y:S02]  /*2620*/  LOP3.LUT R98, R98, 0x1f, RZ, 0xc0, !PT ;  /* 0x0000001f62627812 */ /* 0x008fe400078ec0ff */
[----:B0-----:R-:W-:-:S04]  /*2630*/  SHF.R.S32.HI R97, RZ, 0x1f, R153 ;  /* 0x0000001fff617819 */ /* 0x001fc80000011499 */
[----:B------:R-:W-:-:S04]  /*2640*/  LEA.HI R153, R97, R153, RZ, 0x3 ;  /* 0x0000009961997211 */ /* 0x000fc800078f18ff */
[----:B------:R-:W-:Y:S02]  /*2650*/  LEA.HI.SX32 R153, R153, R98, 0x1d ;  /* 0x0000006299997211 */ /* 0x000fe400078feaff */
[----:B--2---:R-:W-:-:S13]  /*2660*/  ISETP.GE.AND P0, PT, R154, 0x1, PT ;  /* 0x000000019a00780c */ /* 0x004fda0003f06270 */
[----:B------:R-:W-:-:S04]  /*2670*/  @P0 VIADD R96, R154, 0xffffffff ;  /* 0xffffffff9a600836 */ /* 0x000fc80000000000 */
        /* <DEDUP_REMOVED lines=8> */
[----:B0-----:R-:W-:-:S06]  /*2700*/  IMAD.WIDE.U32 R56, R152, 0x10, R56 ;  /* 0x0000001098387825 */ /* 0x001fcc00078e0038 */
[----:B------:R-:W5:Y:S02]  /*2710*/  LDG.E.128 R56, desc[UR6][R56.64] ;  /* 0x0000000638387981 */ /* 0x000f64000c1e1d00 */
.L_x_6408:
[----:B------:R-:W-:Y:S05]  /*2720*/  BSYNC.RECONVERGENT B1 ;  /* 0x0000000000017941 */ /* 0x000fea0003800200 */
.L_x_6407:
[----:B------:R-:W-:-:S04]  /*2730*/  UISETP.NE.U32.AND UP0, UPT, UR4, URZ, UPT ;  /* 0x000000ff0400728c */ /* 0x000fc8000bf05070 */
[----:B------:R-:W-:-:S09]  /*2740*/  UISETP.NE.AND.EX UP0, UPT, UR5, URZ, UPT, UP0 ;  /* 0x000000ff0500728c */ /* 0x000fd2000bf05300 */
[----:B------:R-:W-:Y:S05]  /*2750*/  BRA.U !UP0, `(.L_x_6409) ;  /* 0x0000003908347547 */ /* 0x000fea000b800000 */
[----:B------:R-:W0:Y:S02]  /*2760*/  LDC.64 R52, c[0x0][0x3a0] ;  /* 0x0000e800ff347b82 */ /* 0x000e240000000a00 */
[----:B0-----:R-:W-:-:S06]  /*2770*/  IMAD.WIDE.U32 R52, R153, 0x10, R52 ;  /* 0x0000001099347825 */ /* 0x001fcc00078e0034 */
        /* <DEDUP_REMOVED lines=23> */
.L_x_6414:
        /* <DEDUP_REMOVED lines=13> */
.L_x_6416:
[----:B------:R-:W-:Y:S05]  /*29c0*/  BSYNC.RECONVERGENT B3 ;  /* 0x0000000000037941 */ /* 0x000fea0003800200 */
.L_x_6415:
[----:B------:R-:W-:Y:S01]  /*29d0*/  LOP3.LUT R10, R9, R97, R113, 0x96, !PT ;  /* 0x00000061090a7212 */ /* 0x000fe200078e9671 */
[----:B------:R-:W-:-:S04]  /*29e0*/  IMAD.WIDE.U32 R4, R3, -0x326172a9, RZ ;  /* 0xcd9e8d5703047825 */ /* 0x000fc800078e00ff */
        /* <DEDUP_REMOVED lines=15> */
[----:B------:R-:W-:-:S04]  /*2ae0*/  IMAD.WIDE.U32 R10, R11, -0x326172a9, RZ ;  /* 0xcd9e8d570b0a7825 */ /* 0x000fc800078e00ff */
[----:B------:R-:W-:-:S05]  /*2af0*/  VIADD R6, R112, 0xdaa66d2b ;  /* 0xdaa66d2b70067836 */ /* 0x000fca0000000000 */
[----:B------:R-:W-:Y:S01]  /*2b00*/  LOP3.LUT R11, R6, R4, R11, 0x96, !PT ;  /* 0x00000004060b7212 */ /* 0x000fe200078e960b */
[----:B------:R-:W-:Y:S01]  /*2b10*/  IMAD.WIDE.U32 R4, R5, -0x2daee0ad, RZ ;  /* 0xd2511f5305047825 */ /* 0x000fe200078e00ff */
[----:B------:R-:W-:-:S04]  /*2b20*/  IADD3 R6, PT, PT, R113, 0x32370b8f, RZ ;  /* 0x32370b8f71067810 */ /* 0x000fc80007ffe0ff */
        /* <DEDUP_REMOVED lines=23> */
[----:B------:R-:W-:Y:S01]  /*2ca0*/  IMAD.WIDE.U32 R98, R98, -0x2daee0ad, RZ ;  /* 0xd2511f5362627825 */ /* 0x000fe200078e00ff */
[----:B------:R-:W-:Y:S02]  /*2cb0*/  LOP3.LUT R5, R5, R4, R11, 0x96, !PT ;  /* 0x0000000405057212 */ /* 0x000fe400078e960b */
[----:B------:R-:W-:-:S03]  /*2cc0*/  IADD3 R11, PT, PT, R112, -0xe443238, RZ ;  /* 0xf1bbcdc8700b7810 */ /* 0x000fc60007ffe0ff */
[----:B------:R-:W-:-:S05]  /*2cd0*/  IMAD.WIDE.U32 R4, R5, -0x326172a9, RZ ;  /* 0xcd9e8d5705047825 */ /* 0x000fca00078e00ff */
[----:B------:R-:W-:Y:S01]  /*2ce0*/  LOP3.LUT R11, R11, R96, R5, 0x96, !PT ;  /* 0x000000600b0b7212 */ /* 0x000fe200078e9605 */
[----:B------:R-:W-:-:S05]  /*2cf0*/  VIADD R5, R113, 0xdb3d7428 ;  /* 0xdb3d742871057836 */ /* 0x000fca0000000000 */
[----:B------:R-:W-:Y:S01]  /*2d00*/  LOP3.LUT R5, R5, R10, R99, 0x96, !PT ;  /* 0x0000000a05057212 */ /* 0x000fe200078e9663 */
[----:B------:R-:W-:-:S04]  /*2d10*/  IMAD.WIDE.U32 R10, R11, -0x2daee0ad, RZ ;  /* 0xd2511f530b0a7825 */ /* 0x000fc800078e00ff */
[----:B------:R-:W-:-:S04]  /*2d20*/  IMAD.WIDE.U32 R96, R5, -0x326172a9, RZ ;  /* 0xcd9e8d5705607825 */ /* 0x000fc800078e00ff */
[----:B------:R-:W-:Y:S02]  /*2d30*/  VIADD R5, R112, 0x8ff34781 ;  /* 0x8ff3478170057836 */ /* 0x000fe40000000000 */
[----:B------:R-:W-:Y:S01]  /*2d40*/  IMAD.MOV.U32 R14, RZ, RZ, R10 ;  /* 0x000000ffff0e7224 */ /* 0x000fe200078e000a */
[----:B------:R-:W-:Y:S01]  /*2d50*/  MOV R10, R149 ;  /* 0x00000095000a7202 */ /* 0x000fe20000000f00 */
[----:B------:R-:W-:Y:S01]  /*2d60*/  IMAD.MOV.U32 R8, RZ, RZ, R96 ;  /* 0x000000ffff087224 */ /* 0x000fe200078e0060 */
[----:B------:R-:W-:Y:S02]  /*2d70*/  LOP3.LUT R4, R5, R4, R97, 0x96, !PT ;  /* 0x0000000405047212 */ /* 0x000fe400078e9661 */
[----:B------:R-:W-:-:S04]  /*2d80*/  IADD3 R5, PT, PT, R113, -0x695add53, RZ ;  /* 0x96a522ad71057810 */ /* 0x000fc80007ffe0ff */
[----:B------:R-:W-:-:S07]  /*2d90*/  LOP3.LUT R5, R5, R98, R11, 0x96, !PT ;  /* 0x0000006205057212 */ /* 0x000fce00078e960b */
.L_x_6413:
[----:B------:R-:W-:Y:S05]  /*2da0*/  BSYNC.RECONVERGENT B2 ;  /* 0x0000000000027941 */ /* 0x000fea0003800200 */
.L_x_6412:
[----:B------:R-:W-:Y:S01]  /*2db0*/  I2FP.F32.U32 R6, R10 ;  /* 0x0000000a00067245 */ /* 0x000fe20000201000 */
[----:B------:R-:W-:Y:S02]  /*2dc0*/  IMAD.MOV.U32 R10, RZ, RZ, 0x2f800000 ;  /* 0x2f800000ff0a7424 */ /* 0x000fe400078e00ff */
[----:B------:R-:W-:Y:S02]  /*2dd0*/  IMAD.U32 R11, R52, 0x10000, RZ ;  /* 0x00010000340b7824 */ /* 0x000fe400078e00ff */
[----:B------:R-:W-:-:S05]  /*2de0*/  FFMA.FTZ R6, R6, R10, 1.1641532182693481445e-10 ;  /* 0x2f00000006067423 */ /* 0x000fca000001000a */
[----:B------:R-:W-:Y:S02]  /*2df0*/  FSETP.GTU.FTZ.AND P2, PT, R6, UR8, PT ;  /* 0x0000000806007c0b */ /* 0x000fe4000bf5c000 */
[----:B-----5:R-:W-:-:S05]  /*2e00*/  SHF.L.U32 R6, R56, 0x10, RZ ;  /* 0x0000001038067819 */ /* 0x020fca00000006ff */
[----:B------:R-:W-:-:S04]  /*2e10*/  FMUL.FTZ R6, R6, UR11 ;  /* 0x0000000b06067c20 */ /* 0x000fc80008410000 */
[----:B------:R-:W-:-:S05]  /*2e20*/  FMUL.FTZ R6, R6, UR10 ;  /* 0x0000000a06067c20 */ /* 0x000fca0008410000 */
[----:B------:R-:W-:Y:S01]  /*2e30*/  FSEL R10, R6, RZ, !P2 ;  /* 0x000000ff060a7208 */ /* 0x000fe20005000000 */
[----:B------:R-:W-:-:S04]  /*2e40*/  IMAD.U32 R6, R160, 0x10000, RZ ;  /* 0x00010000a0067824 */ /* 0x000fc800078e00ff */
[----:B------:R-:W-:Y:S01]  /*2e50*/  FFMA.FTZ R10, R10, R6, R11 ;  /* 0x000000060a0a7223 */ /* 0x000fe2000001000b */
[----:B------:R-:W-:-:S07]  /*2e60*/  SEL R11, RZ, 0x1, P2 ;  /* 0x00000001ff0b7807 */ /* 0x000fce0001000000 */
.L_x_6411:
[----:B------:R-:W-:Y:S05]  /*2e70*/  BSYNC.RECONVERGENT B1 ;  /* 0x0000000000017941 */ /* 0x000fea0003800200 */
.L_x_6410:
        /* <DEDUP_REMOVED lines=23> */
.L_x_6421:
        /* <DEDUP_REMOVED lines=13> */
.L_x_6423:
[----:B------:R-:W-:Y:S05]  /*30c0*/  BSYNC.RECONVERGENT B3 ;  /* 0x0000000000037941 */ /* 0x000fea0003800200 */
.L_x_6422:
        /* <DEDUP_REMOVED lines=61> */
.L_x_6420:
[----:B------:R-:W-:Y:S05]  /*34a0*/  BSYNC.RECONVERGENT B2 ;  /* 0x0000000000027941 */ /* 0x000fea0003800200 */
.L_x_6419:
[----:B------:R-:W-:Y:S01]  /*34b0*/  I2FP.F32.U32 R12, R12 ;  /* 0x0000000c000c7245 */ /* 0x000fe20000201000 */
[----:B------:R-:W-:Y:S02]  /*34c0*/  IMAD.MOV.U32 R13, RZ, RZ, 0x2f800000 ;  /* 0x2f800000ff0d7424 */ /* 0x000fe400078e00ff */
[----:B------:R-:W-:Y:S02]  /*34d0*/  IMAD.U32 R14, R249, 0x10000, RZ ;  /* 0x00010000f90e7824 */ /* 0x000fe400078e00ff */
[----:B------:R-:W-:-:S05]  /*34e0*/  FFMA.FTZ R12, R12, R13, 1.1641532182693481445e-10 ;  /* 0x2f0000000c0c7423 */ /* 0x000fca000001000d */
[----:B------:R-:W-:Y:S02]  /*34f0*/  FSETP.GTU.FTZ.AND P2, PT, R12, UR8, PT ;  /* 0x000000080c007c0b */ /* 0x000fe4000bf5c000 */
[----:B-----5:R-:W-:-:S04]  /*3500*/  PRMT R12, R56, 0x7632, R12 ;  /* 0x00007632380c7816 */ /* 0x020fc8000000000c */
[----:B------:R-:W-:-:S05]  /*3510*/  SHF.L.U32 R12, R12, 0x10, RZ ;  /* 0x000000100c0c7819 */ /* 0x000fca00000006ff */
[----:B------:R-:W-:-:S04]  /*3520*/  FMUL.FTZ R12, R12, UR11 ;  /* 0x0000000b0c0c7c20 */ /* 0x000fc80008410000 */
[----:B------:R-:W-:Y:S01]  /*3530*/  FMUL.FTZ R13, R12, UR10 ;  /* 0x0000000a0c0d7c20 */ /* 0x000fe20008410000 */
[----:B------:R-:W-:-:S04]  /*3540*/  PRMT R12, R52, 0x7632, R12 ;  /* 0x00007632340c7816 */ /* 0x000fc8000000000c */
[----:B------:R-:W-:Y:S01]  /*3550*/  FSEL R13, R13, RZ, !P2 ;  /* 0x000000ff0d0d7208 */ /* 0x000fe20005000000 */
[----:B------:R-:W-:-:S04]  /*3560*/  IMAD.U32 R12, R12, 0x10000, RZ ;  /* 0x000100000c0c7824 */ /* 0x000fc800078e00ff */
[----:B------:R-:W-:Y:S01]  /*3570*/  FFMA.FTZ R12, R13, R14, R12 ;  /* 0x0000000e0d0c7223 */ /* 0x000fe2000001000c */
[----:B------:R-:W-:-:S07]  /*3580*/  SEL R13, RZ, 0x1, P2 ;  /* 0x00000001ff0d7807 */ /* 0x000fce0001000000 */
.L_x_6418:
[----:B------:R-:W-:Y:S05]  /*3590*/  BSYNC.RECONVERGENT B1 ;  /* 0x0000000000017941 */ /* 0x000fea0003800200 */
.L_x_6417:
        /* <DEDUP_REMOVED lines=22> */
.L_x_6428:
        /* <DEDUP_REMOVED lines=13> */
.L_x_6430:
[----:B------:R-:W-:Y:S05]  /*37d0*/  BSYNC.RECONVERGENT B3 ;  /* 0x0000000000037941 */ /* 0x000fea0003800200 */
.L_x_6429:
        /* <DEDUP_REMOVED lines=61> */
.L_x_6427:
[----:B------:R-:W-:Y:S05]  /*3bb0*/  BSYNC.RECONVERGENT B2 ;  /* 0x0000000000027941 */ /* 0x000fea0003800200 */
.L_x_6426:
        /* <DEDUP_REMOVED lines=12> */
.L_x_6425:
[----:B------:R-:W-:Y:S05]  /*3c80*/  BSYNC.RECONVERGENT B1 ;  /* 0x0000000000017941 */ /* 0x000fea0003800200 */
.L_x_6424:
        /* <DEDUP_REMOVED lines=23> */
.L_x_6435:
        /* <DEDUP_REMOVED lines=13> */
.L_x_6437:
[----:B------:R-:W-:Y:S05]  /*3ed0*/  BSYNC.RECONVERGENT B3 ;  /* 0x0000000000037941 */ /* 0x000fea0003800200 */
.L_x_6436:
        /* <DEDUP_REMOVED lines=61> */
.L_x_6434:
[----:B------:R-:W-:Y:S05]  /*42b0*/  BSYNC.RECONVERGENT B2 ;  /* 0x0000000000027941 */ /* 0x000fea0003800200 */
.L_x_6433:
        /* <DEDUP_REMOVED lines=14> */
.L_x_6432:
[----:B------:R-:W-:Y:S05]  /*43a0*/  BSYNC.RECONVERGENT B1 ;  /* 0x0000000000017941 */ /* 0x000fea0003800200 */
.L_x_6431:
        /* <DEDUP_REMOVED lines=22> */
.L_x_6442:
        /* <DEDUP_REMOVED lines=13> */
.L_x_6444:
[----:B------:R-:W-:Y:S05]  /*45e0*/  BSYNC.RECONVERGENT B3 ;  /* 0x0000000000037941 */ /* 0x000fea0003800200 */
.L_x_6443:
        /* <DEDUP_REMOVED lines=54> */
[----:B------:R-:W-:Y:S02]  /*4950*/  IMAD.MOV.U32 R8, RZ, RZ, R150 ;  /* 0x000000ffff087224 */ /* 0x000fe400078e0096 */
[----:B------:R-:W-:Y:S01]  /*4960*/  IMAD.MOV.U32 R22, RZ, RZ, R18 ;  /* 0x000000ffff167224 */ /* 0x000fe200078e0012 */
[----:B------:R-:W-:Y:S01]  /*4970*/  LOP3.LUT R4, R5, R4, R151, 0x96, !PT ;  /* 0x0000000405047212 */ /* 0x000fe200078e9697 */
[----:B------:R-:W-:Y:S01]  /*4980*/  IMAD.MOV.U32 R150, RZ, RZ, RZ ;  /* 0x000000ffff967224 */ /* 0x000fe200078e00ff */
[----:B------:R-:W-:Y:S02]  /*4990*/  IADD3 R5, PT, PT, R113, -0x695add53, RZ ;  /* 0x96a522ad71057810 */ /* 0x000fe40007ffe0ff */
[----:B------:R-:W-:Y:S02]  /*49a0*/  MOV R18, R6 ;  /* 0x0000000600127202 */ /* 0x000fe40000000f00 */
[----:B------:R-:W-:-:S07]  /*49b0*/  LOP3.LUT R5, R5, R156, R19, 0x96, !PT ;  /* 0x0000009c05057212 */ /* 0x000fce00078e9613 */
.L_x_6441:
[----:B------:R-:W-:Y:S05]  /*49c0*/  BSYNC.RECONVERGENT B2 ;  /* 0x0000000000027941 */ /* 0x000fea0003800200 */
.L_x_6440:
        /* <DEDUP_REMOVED lines=12> */
.L_x_6439:
[----:B------:R-:W-:Y:S05]  /*4a90*/  BSYNC.RECONVERGENT B1 ;  /* 0x0000000000017941 */ /* 0x000fea0003800200 */
.L_x_6438:
        /* <DEDUP_REMOVED lines=23> */
.L_x_6449:
        /* <DEDUP_REMOVED lines=13> */
.L_x_6451:
[----:B------:R-:W-:Y:S05]  /*4ce0*/  BSYNC.RECONVERGENT B3 ;  /* 0x0000000000037941 */ /* 0x000fea0003800200 */
.L_x_6450:
        /* <DEDUP_REMOVED lines=61> */
.L_x_6448:
[----:B------:R-:W-:Y:S05]  /*50c0*/  BSYNC.RECONVERGENT B2 ;  /* 0x0000000000027941 */ /* 0x000fea0003800200 */
.L_x_6447:
        /* <DEDUP_REMOVED lines=14> */
.L_x_6446:
[----:B------:R-:W-:Y:S05]  /*51b0*/  BSYNC.RECONVERGENT B1 ;  /* 0x0000000000017941 */ /* 0x000fea0003800200 */
.L_x_6445:
        /* <DEDUP_REMOVED lines=22> */
.L_x_6456:
        /* <DEDUP_REMOVED lines=13> */
.L_x_6458:
[----:B------:R-:W-:Y:S05]  /*53f0*/  BSYNC.RECONVERGENT B3 ;  /* 0x0000000000037941 */ /* 0x000fea0003800200 */
.L_x_6457:
        /* <DEDUP_REMOVED lines=61> */
.L_x_6455:
[----:B------:R-:W-:Y:S05]  /*57d0*/  BSYNC.RECONVERGENT B2 ;  /* 0x0000000000027941 */ /* 0x000fea0003800200 */
.L_x_6454:
        /* <DEDUP_REMOVED lines=12> */
.L_x_6453:
[----:B------:R-:W-:Y:S05]  /*58a0*/  BSYNC.RECONVERGENT B1 ;  /* 0x0000000000017941 */ /* 0x000fea0003800200 */
.L_x_6452:
        /* <DEDUP_REMOVED lines=23> */
.L_x_6463:
        /* <DEDUP_REMOVED lines=13> */
.L_x_6465:
[----:B------:R-:W-:Y:S05]  /*5af0*/  BSYNC.RECONVERGENT B3 ;  /* 0x0000000000037941 */ /* 0x000fea0003800200 */
.L_x_6464:
        /* <DEDUP_REMOVED lines=40> */
[----:B------:R-:W-:Y:S02]  /*5d80*/  VIADD R5, R113, 0x1fd5c5a3 ;  /* 0x1fd5c5a371057836 */ /* 0x000fe40000000000 */
[----:B------:R-:W-:Y:S02]  /*5d90*/  IMAD.MOV.U32 R6, RZ, RZ, RZ ;  /* 0x000000ffff067224 */ /* 0x000fe400078e00ff */
        /* <DEDUP_REMOVED lines=19> */
.L_x_6462:
[----:B------:R-:W-:Y:S05]  /*5ed0*/  BSYNC.RECONVERGENT B2 ;  /* 0x0000000000027941 */ /* 0x000fea0003800200 */
.L_x_6461:
        /* <DEDUP_REMOVED lines=14> */
.L_x_6460:
[----:B------:R-:W-:Y:S05]  /*5fc0*/  BSYNC.RECONVERGENT B1 ;  /* 0x0000000000017941 */ /* 0x000fea0003800200 */
.L_x_6459:
[----:B------:R-:W-:Y:S02]  /*5fd0*/  F2FP.BF16.F32.PACK_AB R150, RZ, R24 ;  /* 0x00000018ff96723e */ /* 0x000fe400000010ff */
[----:B------:R-:W-:Y:S02]  /*5fe0*/  PRMT R96, R96, 0x5410, R99 ;  /* 0x0000541060607816 */ /* 0x000fe40000000063 */
[----:B------:R-:W-:Y:S02]  /*5ff0*/  PRMT R98, R98, 0x5410, R158 ;  /* 0x0000541062627816 */ /* 0x000fe4000000009e */
[----:B------:R-:W-:Y:S02]  /*6000*/  PRMT R97, R97, 0x5410, R149 ;  /* 0x0000541061617816 */ /* 0x000fe40000000095 */
[----:B------:R-:W-:Y:S01]  /*6010*/  PRMT R99, R159, 0x5410, R150 ;  /* 0x000054109f637816 */ /* 0x000fe20000000096 */
[----:B------:R-:W-:Y:S06]  /*6020*/  BRA `(.L_x_6466) ;  /* 0x0000003400707947 */ /* 0x000fec0003800000 */
.L_x_6409:
[----:B------:R-:W-:Y:S01]  /*6030*/  BSSY.RECONVERGENT B1, `(.L_x_6467) ;  /* 0x000006c000017945 */ /* 0x000fe20003800200 */
[----:B------:R-:W-:Y:S02]  /*6040*/  HFMA2 R10, -RZ, RZ, 0, 0 ;  /* 0x00000000ff0a7431 */ /* 0x000fe400000001ff */
[----:B------:R-:W-:Y:S02]  /*6050*/  IMAD.MOV.U32 R155, RZ, RZ, R149 ;  /* 0x000000ffff9b7224 */ /* 0x000fe400078e0095 */
[----:B------:R-:W-:Y:S01]  /*6060*/  IMAD.MOV.U32 R14, RZ, RZ, R6 ;  /* 0x000000ffff0e7224 */ /* 0x000fe200078e0006 */
        /* <DEDUP_REMOVED lines=17> */
.L_x_6471:
        /* <DEDUP_REMOVED lines=13> */
.L_x_6473:
[----:B------:R-:W-:Y:S05]  /*6250*/  BSYNC.RECONVERGENT B3 ;  /* 0x0000000000037941 */ /* 0x000fea0003800200 */
.L_x_6472:
        /* <DEDUP_REMOVED lines=61> */
.L_x_6470:
[----:B------:R-:W-:Y:S05]  /*6630*/  BSYNC.RECONVERGENT B2 ;  /* 0x0000000000027941 */ /* 0x000fea0003800200 */
.L_x_6469:
        /* <DEDUP_REMOVED lines=10> */
[----:B------:R-:W-:-:S07]  /*66e0*/  FMUL.FTZ R10, R10, R6 ;  /* 0x000000060a0a7220 */ /* 0x000fce0000410000 */
.L_x_6468:
[----:B------:R-:W-:Y:S05]  /*66f0*/  BSYNC.RECONVERGENT B1 ;  /* 0x0000000000017941 */ /* 0x000fea0003800200 */
.L_x_6467:
        /* <DEDUP_REMOVED lines=18> */
.L_x_6478:
        /* <DEDUP_REMOVED lines=13> */
.L_x_6480:
[----:B------:R-:W-:Y:S05]  /*68f0*/  BSYNC.RECONVERGENT B3 ;  /* 0x0000000000037941 */ /* 0x000fea0003800200 */
.L_x_6479:
        /* <DEDUP_REMOVED lines=41> */
[----:B------:R-:W-:-:S03]  /*6b90*/  IADD3 R5, PT, PT, R113, 0x1fd5c5a3, RZ ;  /* 0x1fd5c5a371057810 */ /* 0x000fc60007ffe0ff */
[----:B------:R-:W-:-:S05]  /*6ba0*/  IMAD.WIDE.U32 R98, R98, -0x326172a9, RZ ;  /* 0xcd9e8d5762627825 */ /* 0x000fca00078e00ff */
[----:B------:R-:W-:Y:S01]  /*6bb0*/  LOP3.LUT R150, R150, R12, R99, 0x96, !PT ;  /* 0x0000000c96967212 */ /* 0x000fe200078e9663 */
[----:B------:R-:W-:-:S04]  /*6bc0*/  IMAD.WIDE.U32 R12, R13, -0x2daee0ad, RZ ;  /* 0xd2511f530d0c7825 */ /* 0x000fc800078e00ff */
[----:B------:R-:W-:Y:S01]  /*6bd0*/  IMAD.WIDE.U32 R150, R150, -0x2daee0ad, RZ ;  /* 0xd2511f5396967825 */ /* 0x000fe200078e00ff */
[----:B------:R-:W-:-:S03]  /*6be0*/  LOP3.LUT R5, R5, R4, R13, 0x96, !PT ;  /* 0x0000000405057212 */ /* 0x000fc600078e960d */
[----:B------:R-:W-:Y:S02]  /*6bf0*/  VIADD R13, R112, 0xf1bbcdc8 ;  /* 0xf1bbcdc8700d7836 */ /* 0x000fe40000000000 */
[----:B------:R-:W-:-:S05]  /*6c00*/  IMAD.WIDE.U32 R4, R5, -0x326172a9, RZ ;  /* 0xcd9e8d5705047825 */ /* 0x000fca00078e00ff */
[----:B------:R-:W-:Y:S01]  /*6c10*/  LOP3.LUT R13, R13, R98, R5, 0x96, !PT ;  /* 0x000000620d0d7212 */ /* 0x000fe200078e9605 */
[----:B------:R-:W-:-:S05]  /*6c20*/  VIADD R5, R113, 0xdb3d7428 ;  /* 0xdb3d742871057836 */ /* 0x000fca0000000000 */
[----:B------:R-:W-:Y:S01]  /*6c30*/  LOP3.LUT R5, R5, R12, R151, 0x96, !PT ;  /* 0x0000000c05057212 */ /* 0x000fe200078e9697 */
[----:B------:R-:W-:-:S04]  /*6c40*/  IMAD.WIDE.U32 R12, R13, -0x2daee0ad, RZ ;  /* 0xd2511f530d0c7825 */ /* 0x000fc800078e00ff */
[----:B------:R-:W-:Y:S01]  /*6c50*/  IMAD.WIDE.U32 R98, R5, -0x326172a9, RZ ;  /* 0xcd9e8d5705627825 */ /* 0x000fe200078e00ff */
[----:B------:R-:W-:-:S03]  /*6c60*/  IADD3 R5, PT, PT, R112, -0x700cb87f, RZ ;  /* 0x8ff3478170057810 */ /* 0x000fc60007ffe0ff */
[----:B------:R-:W-:Y:S01]  /*6c70*/  IMAD.MOV.U32 R8, RZ, RZ, R98 ;  /* 0x000000ffff087224 */ /* 0x000fe200078e0062 */
[----:B------:R-:W-:Y:S01]  /*6c80*/  LOP3.LUT R4, R5, R4, R99, 0x96, !PT ;  /* 0x0000000405047212 */ /* 0x000fe200078e9663 */
[----:B------:R-:W-:-:S05]  /*6c90*/  VIADD R5, R113, 0x96a522ad ;  /* 0x96a522ad71057836 */ /* 0x000fca0000000000 */
[----:B------:R-:W-:Y:S02]  /*6ca0*/  LOP3.LUT R5, R5, R150, R13, 0x96, !PT ;  /* 0x0000009605057212 */ /* 0x000fe400078e960d */
[----:B------:R-:W-:Y:S01]  /*6cb0*/  MOV R13, R155 ;  /* 0x0000009b000d7202 */ /* 0x000fe20000000f00 */
[----:B------:R-:W-:-:S07]  /*6cc0*/  IMAD.MOV.U32 R155, RZ, RZ, R12 ;  /* 0x000000ffff9b7224 */ /* 0x000fce00078e000c */
.L_x_6477:
[----:B------:R-:W-:Y:S05]  /*6cd0*/  BSYNC.RECONVERGENT B2 ;  /* 0x0000000000027941 */ /* 0x000fea0003800200 */
.L_x_6476:
[----:B------:R-:W-:Y:S01]  /*6ce0*/  I2FP.F32.U32 R12, R13 ;  /* 0x0000000d000c7245 */ /* 0x000fe20000201000 */
[----:B------:R-:W-:-:S05]  /*6cf0*/  HFMA2 R13, -RZ, RZ, 0.1171875, 0 ;  /* 0x2f800000ff0d7431 */ /* 0x000fca00000001ff */
[----:B------:R-:W-:Y:S01]  /*6d00*/  FFMA.FTZ R12, R12, R13, 1.1641532182693481445e-10 ;  /* 0x2f0000000c0c7423 */ /* 0x000fe2000001000d */
[----:B------:R-:W-:-:S04]  /*6d10*/  IMAD.U32 R13, R249, 0x10000, RZ ;  /* 0x00010000f90d7824 */ /* 0x000fc800078e00ff */
[----:B------:R-:W-:Y:S02]  /*6d20*/  FSETP.GTU.FTZ.AND P1, PT, R12, UR8, PT ;  /* 0x000000080c007c0b */ /* 0x000fe4000bf3c000 */
[----:B-----5:R-:W-:-:S05]  /*6d30*/  PRMT R12, R56, 0x7632, R12 ;  /* 0x00007632380c7816 */ /* 0x020fca000000000c */
[----:B------:R-:W-:-:S04]  /*6d40*/  IMAD.U32 R12, R12, 0x10000, RZ ;  /* 0x000100000c0c7824 */ /* 0x000fc800078e00ff */
[----:B------:R-:W-:-:S04]  /*6d50*/  FMUL.FTZ R12, R12, UR11 ;  /* 0x0000000b0c0c7c20 */ /* 0x000fc80008410000 */
[----:B------:R-:W-:-:S05]  /*6d60*/  FMUL.FTZ R12, R12, UR10 ;  /* 0x0000000a0c0c7c20 */ /* 0x000fca0008410000 */
[----:B------:R-:W-:-:S05]  /*6d70*/  FSEL R12, R12, RZ, !P1 ;  /* 0x000000ff0c0c7208 */ /* 0x000fca0004800000 */
[----:B------:R-:W-:Y:S01]  /*6d80*/  FMUL.FTZ R12, R12, R13 ;  /* 0x0000000d0c0c7220 */ /* 0x000fe20000410000 */
[----:B------:R-:W-:-:S07]  /*6d90*/  SEL R13, RZ, 0x1, P1 ;  /* 0x00000001ff0d7807 */ /* 0x000fce0000800000 */
.L_x_6475:
[----:B------:R-:W-:Y:S05]  /*6da0*/  BSYNC.RECONVERGENT B1 ;  /* 0x0000000000017941 */ /* 0x000fea0003800200 */
.L_x_6474:
        /* <DEDUP_REMOVED lines=18> */
.L_x_6485:
        /* <DEDUP_REMOVED lines=13> */
.L_x_6487:
[----:B------:R-:W-:Y:S05]  /*6fa0*/  BSYNC.RECONVERGENT B3 ;  /* 0x0000000000037941 */ /* 0x000fea0003800200 */
.L_x_6486:
[----:B------:R-:W-:Y:S01]  /*6fb0*/  LOP3.LUT R14, R9, R151, R113, 0x96, !PT ;  /* 0x00000097090e7212 */ /* 0x000fe200078e9671 */
[----:B------:R-:W-:Y:S01]  /*6fc0*/  IMAD.WIDE.U32 R4, R3, -0x326172a9, RZ ;  /* 0xcd9e8d5703047825 */ /* 0x000fe200078e00ff */
[----:B------:R-:W-:-:S03]  /*6fd0*/  IADD3 R151, PT, PT, R112, -0x61c88647, RZ ;  /* 0x9e3779b970977810 */ /* 0x000fc60007ffe0ff */
[----:B------:R-:W-:Y:S01]  /*6fe0*/  HFMA2 R18, -RZ, RZ, 0, 0 ;  /* 0x00000000ff127431 */ /* 0x000fe200000001ff */
[----:B------:R-:W-:Y:S01]  /*6ff0*/  IADD3 R156, PT, PT, R112, 0x5384540f, RZ ;  /* 0x5384540f709c7810 */ /* 0x000fe20007ffe0ff */
        /* <DEDUP_REMOVED lines=39> */
[----:B------:R-:W-:-:S04]  /*7270*/  IMAD.WIDE.U32 R14, R15, -0x2daee0ad, RZ ;  /* 0xd2511f530f0e7825 */ /* 0x000fc800078e00ff */
[----:B------:R-:W-:Y:S01]  /*7280*/  IMAD.WIDE.U32 R156, R156, -0x2daee0ad, RZ ;  /* 0xd2511f539c9c7825 */ /* 0x000fe200078e00ff */
[----:B------:R-:W-:-:S03]  /*7290*/  LOP3.LUT R5, R5, R4, R15, 0x96, !PT ;  /* 0x0000000405057212 */ /* 0x000fc600078e960f */
[----:B------:R-:W-:Y:S02]  /*72a0*/  VIADD R15, R112, 0xf1bbcdc8 ;  /* 0xf1bbcdc8700f7836 */ /* 0x000fe40000000000 */
[----:B------:R-:W-:-:S05]  /*72b0*/  IMAD.WIDE.U32 R4, R5, -0x326172a9, RZ ;  /* 0xcd9e8d5705047825 */ /* 0x000fca00078e00ff */
[----:B------:R-:W-:Y:S02]  /*72c0*/  LOP3.LUT R15, R15, R150, R5, 0x96, !PT ;  /* 0x000000960f0f7212 */ /* 0x000fe400078e9605 */
[----:B------:R-:W-:-:S04]  /*72d0*/  IADD3 R5, PT, PT, R113, -0x24c28bd8, RZ ;  /* 0xdb3d742871057810 */ /* 0x000fc80007ffe0ff */
[----:B------:R-:W-:Y:S01]  /*72e0*/  LOP3.LUT R5, R5, R14, R157, 0x96, !PT ;  /* 0x0000000e05057212 */ /* 0x000fe200078e969d */
[----:B------:R-:W-:-:S04]  /*72f0*/  IMAD.WIDE.U32 R14, R15, -0x2daee0ad, RZ ;  /* 0xd2511f530f0e7825 */ /* 0x000fc800078e00ff */
[----:B------:R-:W-:-:S04]  /*7300*/  IMAD.WIDE.U32 R150, R5, -0x326172a9, RZ ;  /* 0xcd9e8d5705967825 */ /* 0x000fc800078e00ff */
[----:B------:R-:W-:Y:S01]  /*7310*/  VIADD R5, R112, 0x8ff34781 ;  /* 0x8ff3478170057836 */ /* 0x000fe20000000000 */
[----:B------:R-:W-:-:S04]  /*7320*/  MOV R8, R150 ;  /* 0x0000009600087202 */ /* 0x000fc80000000f00 */
[----:B------:R-:W-:Y:S01]  /*7330*/  LOP3.LUT R4, R5, R4, R151, 0x96, !PT ;  /* 0x0000000405047212 */ /* 0x000fe200078e9697 */
[----:B------:R-:W-:-:S05]  /*7340*/  VIADD R5, R113, 0x96a522ad ;  /* 0x96a522ad71057836 */ /* 0x000fca0000000000 */
[----:B------:R-:W-:Y:S01]  /*7350*/  LOP3.LUT R5, R5, R156, R15, 0x96, !PT ;  /* 0x0000009c05057212 */ /* 0x000fe200078e960f */
[----:B------:R-:W-:Y:S02]  /*7360*/  IMAD.MOV.U32 R15, RZ, RZ, R155 ;  /* 0x000000ffff0f7224 */ /* 0x000fe400078e009b */
[----:B------:R-:W-:-:S07]  /*7370*/  IMAD.MOV.U32 R155, RZ, RZ, R14 ;  /* 0x000000ffff9b7224 */ /* 0x000fce00078e000e */
.L_x_6484:
[----:B------:R-:W-:Y:S05]  /*7380*/  BSYNC.RECONVERGENT B2 ;  /* 0x0000000000027941 */ /* 0x000fea0003800200 */
.L_x_6483:
        /* <DEDUP_REMOVED lines=10> */
[----:B------:R-:W-:-:S07]  /*7430*/  FMUL.FTZ R14, R14, R6 ;  /* 0x000000060e0e7220 */ /* 0x000fce0000410000 */
.L_x_6482:
[----:B------:R-:W-:Y:S05]  /*7440*/  BSYNC.RECONVERGENT B1 ;  /* 0x0000000000017941 */ /* 0x000fea0003800200 */
.L_x_6481:
[----:B------:R-:W-:Y:S01]  /*7450*/  BSSY.RECONVERGENT B1, `(.L_x_6488) ;  /* 0x000006a000017945 */ /* 0x000fe20003800200 */
[----:B------:R-:W-:Y:S01]  /*7460*/  F2FP.BF16.F32.PACK_AB R97, RZ, R14 ;  /* 0x0000000eff61723e */ /* 0x000fe200000010ff */
[----:B------:R-:W-:Y:S02]  /*7470*/  IMAD.MOV.U32 R16, RZ, RZ, RZ ;  /* 0x000000ffff107224 */ /* 0x000fe400078e00ff */
[----:B------:R-:W-:Y:S01]  /*7480*/  IMAD.MOV.U32 R6, RZ, RZ, R18 ;  /* 0x000000ffff067224 */ /* 0x000fe200078e0012 */
[----:B------:R-:W-:Y:S06]  /*7490*/  @!P0 BRA `(.L_x_6489) ;  /* 0x0000000400948947 */ /* 0x000fec0003800000 */
[----:B------:R-:W-:Y:S01]  /*74a0*/  ISETP.NE.AND P1, PT, R18, 0x1, PT ;  /* 0x000000011200780c */ /* 0x000fe20003f25270 */
[----:B------:R-:W-:Y:S01]  /*74b0*/  BSSY.RECONVERGENT B2, `(.L_x_6490) ;  /* 0x0000057000027945 */ /* 0x000fe20003800200 */
[----:B------:R-:W-:Y:S01]  /*74c0*/  MOV R6, 0x2 ;  /* 0x0000000200067802 */ /* 0x000fe20000000f00 */
[----:B------:R-:W-:-:S10]  /*74d0*/  IMAD.MOV.U32 R17, RZ, RZ, R8 ;  /* 0x000000ffff117224 */ /* 0x000fd400078e0008 */
        /* <DEDUP_REMOVED lines=9> */
.L_x_6492:
        /* <DEDUP_REMOVED lines=13> */
.L_x_6494:
[----:B------:R-:W-:Y:S05]  /*7640*/  BSYNC.RECONVERGENT B3 ;  /* 0x0000000000037941 */ /* 0x000fea0003800200 */
.L_x_6493:
        /* <DEDUP_REMOVED lines=55> */
[----:B------:R-:W-:-:S03]  /*79c0*/  IMAD.MOV.U32 R8, RZ, RZ, R150 ;  /* 0x000000ffff087224 */ /* 0x000fc600078e0096 */
[----:B------:R-:W-:Y:S02]  /*79d0*/  LOP3.LUT R4, R5, R4, R151, 0x96, !PT ;  /* 0x0000000405047212 */ /* 0x000fe400078e9697 */
[----:B------:R-:W-:-:S04]  /*79e0*/  IADD3 R5, PT, PT, R113, -0x695add53, RZ ;  /* 0x96a522ad71057810 */ /* 0x000fc80007ffe0ff */
[----:B------:R-:W-:Y:S01]  /*79f0*/  LOP3.LUT R5, R5, R156, R17, 0x96, !PT ;  /* 0x0000009c05057212 */ /* 0x000fe200078e9611 */
[----:B------:R-:W-:Y:S01]  /*7a00*/  IMAD.MOV.U32 R17, RZ, RZ, R155 ;  /* 0x000000ffff117224 */ /* 0x000fe200078e009b */
[----:B------:R-:W-:-:S07]  /*7a10*/  MOV R155, R16 ;  /* 0x00000010009b7202 */ /* 0x000fce0000000f00 */
.L_x_6491:
[----:B------:R-:W-:Y:S05]  /*7a20*/  BSYNC.RECONVERGENT B2 ;  /* 0x0000000000027941 */ /* 0x000fea0003800200 */
.L_x_6490:
[----:B------:R-:W-:Y:S01]  /*7a30*/  I2FP.F32.U32 R16, R17 ;  /* 0x0000001100107245 */ /* 0x000fe20000201000 */
[----:B------:R-:W-:-:S04]  /*7a40*/  IMAD.MOV.U32 R17, RZ, RZ, 0x2f800000 ;  /* 0x2f800000ff117424 */ /* 0x000fc800078e00ff */
[----:B------:R-:W-:Y:S01]  /*7a50*/  FFMA.FTZ R16, R16, R17, 1.1641532182693481445e-10 ;  /* 0x2f00000010107423 */ /* 0x000fe20000010011 */
[----:B------:R-:W-:-:S04]  /*7a60*/  IMAD.U32 R17, R250, 0x10000, RZ ;  /* 0x00010000fa117824 */ /* 0x000fc800078e00ff */
[----:B------:R-:W-:Y:S02]  /*7a70*/  FSETP.GTU.FTZ.AND P1, PT, R16, UR8, PT ;  /* 0x0000000810007c0b */ /* 0x000fe4000bf3c000 */
[----:B-----5:R-:W-:-:S04]  /*7a80*/  PRMT R16, R57, 0x7632, R16 ;  /* 0x0000763239107816 */ /* 0x020fc80000000010 */
[----:B------:R-:W-:-:S05]  /*7a90*/  SHF.L.U32 R16, R16, 0x10, RZ ;  /* 0x0000001010107819 */ /* 0x000fca00000006ff */
[----:B------:R-:W-:-:S04]  /*7aa0*/  FMUL.FTZ R16, R16, UR11 ;  /* 0x0000000b10107c20 */ /* 0x000fc80008410000 */
[----:B------:R-:W-:-:S05]  /*7ab0*/  FMUL.FTZ R16, R16, UR10 ;  /* 0x0000000a10107c20 */ /* 0x000fca0008410000 */
[----:B------:R-:W-:-:S05]  /*7ac0*/  FSEL R16, R16, RZ, !P1 ;  /* 0x000000ff10107208 */ /* 0x000fca0004800000 */
[----:B------:R-:W-:Y:S01]  /*7ad0*/  FMUL.FTZ R16, R16, R17 ;  /* 0x0000001110107220 */ /* 0x000fe20000410000 */
[----:B------:R-:W-:-:S07]  /*7ae0*/  SEL R17, RZ, 0x1, P1 ;  /* 0x00000001ff117807 */ /* 0x000fce0000800000 */
.L_x_6489:
[----:B------:R-:W-:Y:S05]  /*7af0*/  BSYNC.RECONVERGENT B1 ;  /* 0x0000000000017941 */ /* 0x000fea0003800200 */
.L_x_6488:
        /* <DEDUP_REMOVED lines=18> */
.L_x_6499:
        /* <DEDUP_REMOVED lines=13> */
.L_x_6501:
[----:B------:R-:W-:Y:S05]  /*7cf0*/  BSYNC.RECONVERGENT B3 ;  /* 0x0000000000037941 */ /* 0x000fea0003800200 */
.L_x_6500:
        /* <DEDUP_REMOVED lines=61> */
.L_x_6498:
[----:B------:R-:W-:Y:S05]  /*80d0*/  BSYNC.RECONVERGENT B2 ;  /* 0x0000000000027941 */ /* 0x000fea0003800200 */
.L_x_6497:
        /* <DEDUP_REMOVED lines=10> */
[----:B------:R-:W-:-:S07]  /*8180*/  FMUL.FTZ R18, R18, R6 ;  /* 0x0000000612127220 */ /* 0x000fce0000410000 */
.L_x_6496:
[----:B------:R-:W-:Y:S05]  /*8190*/  BSYNC.RECONVERGENT B1 ;  /* 0x0000000000017941 */ /* 0x000fea0003800200 */
.L_x_6495:
        /* <DEDUP_REMOVED lines=18> */
.L_x_6506:
        /* <DEDUP_REMOVED lines=13> */
.L_x_6508:
[----:B------:R-:W-:Y:S05]  /*8390*/  BSYNC.RECONVERGENT B3 ;  /* 0x0000000000037941 */ /* 0x000fea0003800200 */
.L_x_6507:
[----:B------:R-:W-:Y:S01]  /*83a0*/  LOP3.LUT R20, R9, R151, R113, 0x96, !PT ;  /* 0x0000009709147212 */ /* 0x000fe200078e9671 */
[----:B------:R-:W-:Y:S01]  /*83b0*/  IMAD.WIDE.U32 R4, R3, -0x326172a9, RZ ;  /* 0xcd9e8d5703047825 */ /* 0x000fe200078e00ff */
[C---:B------:R-:W-:Y:S02]  /*83c0*/  IADD3 R151, PT, PT, R112.reuse, -0x61c88647, RZ ;  /* 0x9e3779b970977810 */ /* 0x040fe40007ffe0ff */
        /* <DEDUP_REMOVED lines=37> */
[----:B------:R-:W-:Y:S02]  /*8620*/  VIADD R5, R113, 0x1fd5c5a3 ;  /* 0x1fd5c5a371057836 */ /* 0x000fe40000000000 */
[----:B------:R-:W-:Y:S02]  /*8630*/  HFMA2 R6, -RZ, RZ, 0, 0 ;  /* 0x00000000ff067431 */ /* 0x000fe400000001ff */
        /* <DEDUP_REMOVED lines=19> */
.L_x_6505:
[----:B------:R-:W-:Y:S05]  /*8770*/  BSYNC.RECONVERGENT B2 ;  /* 0x0000000000027941 */ /* 0x000fea0003800200 */
.L_x_6504:
[----:B------:R-:W-:Y:S01]  /*8780*/  I2FP.F32.U32 R20, R21 ;  /* 0x0000001500147245 */ /* 0x000fe20000201000 */
[----:B------:R-:W-:-:S04]  /*8790*/  IMAD.MOV.U32 R21, RZ, RZ, 0x2f800000 ;  /* 0x2f800000ff157424 */ /* 0x000fc800078e00ff */
        /* <DEDUP_REMOVED lines=10> */
.L_x_6503:
[----:B------:R-:W-:Y:S05]  /*8840*/  BSYNC.RECONVERGENT B1 ;  /* 0x0000000000017941 */ /* 0x000fea0003800200 */
.L_x_6502:
        /* <DEDUP_REMOVED lines=18> */
.L_x_6513:
        /* <DEDUP_REMOVED lines=13> */
.L_x_6515:
[----:B------:R-:W-:Y:S05]  /*8a40*/  BSYNC.RECONVERGENT B3 ;  /* 0x0000000000037941 */ /* 0x000fea0003800200 */
.L_x_6514:
        /* <DEDUP_REMOVED lines=55> */
[----:B------:R-:W-:Y:S01]  /*8dc0*/  IMAD.MOV.U32 R150, RZ, RZ, RZ ;  /* 0x000000ffff967224 */ /* 0x000fe200078e00ff */
[----:B------:R-:W-:Y:S02]  /*8dd0*/  LOP3.LUT R4, R5, R4, R151, 0x96, !PT ;  /* 0x0000000405047212 */ /* 0x000fe400078e9697 */
[----:B------:R-:W-:-:S04]  /*8de0*/  IADD3 R5, PT, PT, R113, -0x695add53, RZ ;  /* 0x96a522ad71057810 */ /* 0x000fc80007ffe0ff */
[----:B------:R-:W-:Y:S01]  /*8df0*/  LOP3.LUT R5, R5, R156, R23, 0x96, !PT ;  /* 0x0000009c05057212 */ /* 0x000fe200078e9617 */
[----:B------:R-:W-:Y:S01]  /*8e00*/  IMAD.MOV.U32 R23, RZ, RZ, R155 ;  /* 0x000000ffff177224 */ /* 0x000fe200078e009b */
[----:B------:R-:W-:-:S07]  /*8e10*/  MOV R155, R22 ;  /* 0x00000016009b7202 */ /* 0x000fce0000000f00 */
.L_x_6512:
[----:B------:R-:W-:Y:S05]  /*8e20*/  BSYNC.RECONVERGENT B2 ;  /* 0x0000000000027941 */ /* 0x000fea0003800200 */
.L_x_6511:
        /* <DEDUP_REMOVED lines=11> */
.L_x_6510:
[----:B------:R-:W-:Y:S05]  /*8ee0*/  BSYNC.RECONVERGENT B1 ;  /* 0x0000000000017941 */ /* 0x000fea0003800200 */
.L_x_6509:
        /* <DEDUP_REMOVED lines=18> */
.L_x_6520:
        /* <DEDUP_REMOVED lines=13> */
.L_x_6522:
[----:B------:R-:W-:Y:S05]  /*90e0*/  BSYNC.RECONVERGENT B3 ;  /* 0x0000000000037941 */ /* 0x000fea0003800200 */
.L_x_6521:
        /* <DEDUP_REMOVED lines=61> */
.L_x_6519:
[----:B------:R-:W-:Y:S05]  /*94c0*/  BSYNC.RECONVERGENT B2 ;  /* 0x0000000000027941 */ /* 0x000fea0003800200 */
.L_x_6518:
        /* <DEDUP_REMOVED lines=12> */
.L_x_6517:
[----:B------:R-:W-:Y:S05]  /*9590*/  BSYNC.RECONVERGENT B1 ;  /* 0x0000000000017941 */ /* 0x000fea0003800200 */
.L_x_6516:
[----:B------:R-:W-:Y:S02]  /*95a0*/  F2FP.BF16.F32.PACK_AB R150, RZ, R24 ;  /* 0x00000018ff96723e */ /* 0x000fe400000010ff */
[----:B------:R-:W-:Y:S02]  /*95b0*/  PRMT R96, R96, 0x5410, R99 ;  /* 0x0000541060607816 */ /* 0x000fe40000000063 */
[----:B------:R-:W-:Y:S02]  /*95c0*/  PRMT R98, R98, 0x5410, R158 ;  /* 0x0000541062627816 */ /* 0x000fe4000000009e */
[----:B------:R-:W-:Y:S02]  /*95d0*/  PRMT R97, R97, 0x5410, R149 ;  /* 0x0000541061617816 */ /* 0x000fe40000000095 */
[----:B------:R-:W-:-:S07]  /*95e0*/  PRMT R99, R159, 0x5410, R150 ;  /* 0x000054109f637816 */ /* 0x000fce0000000096 */
.L_x_6466:
        /* <DEDUP_REMOVED lines=26> */
.L_x_6524:
[----:B------:R-:W-:Y:S05]  /*9790*/  BSYNC.RECONVERGENT B1 ;  /* 0x0000000000017941 */ /* 0x000fea0003800200 */
.L_x_6523:
[----:B------:R-:W-:Y:S01]  /*97a0*/  VIADD R153, R153, 0x20 ;  /* 0x0000002099997836 */ /* 0x000fe20000000000 */
[----:B------:R-:W-:-:S07]  /*97b0*/  IADD3 R152, PT, PT, R152, 0x20, RZ ;  /* 0x0000002098987810 */ /* 0x000fce0007ffe0ff */
.L_x_6406:
[----:B------:R-:W-:Y:S05]  /*97c0*/  BSYNC.RECONVERGENT B0 ;  /* 0x0000000000007941 */ /* 0x000fea0003800200 */
.L_x_6405:
        /* <DEDUP_REMOVED lines=9> */
[----:B-----5:R2:W5:Y:S07]  /*9860*/  @P0 LDG.E.128 R56, desc[UR6][R26.64] ;  /* 0x000000061a380981 */ /* 0x02056e000c1e1d00 */
[----:B--2---:R-:W2:Y:S02]  /*9870*/  @P1 LDC.64 R26, c[0x0][0x3a0] ;  /* 0x0000e800ff1a1b82 */ /* 0x004ea40000000a00 */
[----:B--2---:R-:W-:-:S05]  /*9880*/  @P1 IMAD.WIDE.U32 R26, R153, 0x10, R26 ;  /* 0x00000010991a1825 */ /* 0x004fca00078e001a */
[----:B------:R2:W5:Y:S01]  /*9890*/  @P1 LDG.E.128 R52, desc[UR6][R26.64] ;  /* 0x000000061a341981 */ /* 0x000562000c1e1d00 */
[----:B------:R-:W-:Y:S05]  /*98a0*/  @!P1 BRA `(.L_x_6527) ;  /* 0x0000003800389947 */ /* 0x000fea0003800000 */
[----:B------:R-:W-:Y:S01]  /*98b0*/  ISETP.GT.AND P1, PT, R154, RZ, PT ;  /* 0x000000ff9a00720c */ /* 0x000fe20003f24270 */
[----:B------:R-:W-:-:S12]  /*98c0*/  BSSY.RECONVERGENT B1, `(.L_x_6528) ;  /* 0x000006d000017945 */ /* 0x000fd80003800200 */
[----:B--2--5:R-:W-:Y:S01]  /*98d0*/  @!P1 IMAD.U32 R26, R52, 0x10000, RZ ;  /* 0x00010000341a9824 */ /* 0x024fe200078e00ff */
[----:B------:R-:W-:Y:S01]  /*98e0*/  @!P1 MOV R28, R6 ;  /* 0x00000006001c9202 */ /* 0x000fe20000000f00 */
[----:B01----:R-:W-:Y:S01]  /*98f0*/  @!P1 IMAD.MOV.U32 R97, RZ, RZ, R149 ;  /* 0x000000ffff619224 */ /* 0x003fe200078e0095 */
        /* <DEDUP_REMOVED lines=17> */
.L_x_6532:
        /* <DEDUP_REMOVED lines=13> */
.L_x_6534:
[----:B------:R-:W-:Y:S05]  /*9ae0*/  BSYNC.RECONVERGENT B3 ;  /* 0x0000000000037941 */ /* 0x000fea0003800200 */
.L_x_6533:
        /* <DEDUP_REMOVED lines=15> */
[----:B------:R-:W-:Y:S01]  /*9be0*/  IMAD.MOV.U32 R11, RZ, RZ, R149 ;  /* 0x000000ffff0b7224 */ /* 0x000fe200078e0095 */
        /* <DEDUP_REMOVED lines=38> */
[----:B------:R-:W-:Y:S02]  /*9e50*/  IADD3 R5, PT, PT, R112, -0x700cb87f, RZ ;  /* 0x8ff3478170057810 */ /* 0x000fe40007ffe0ff */
[----:B------:R-:W-:Y:S01]  /*9e60*/  MOV R97, R26 ;  /* 0x0000001a00617202 */ /* 0x000fe20000000f00 */
[----:B------:R-:W-:Y:S01]  /*9e70*/  IMAD.MOV.U32 R8, RZ, RZ, R28 ;  /* 0x000000ffff087224 */ /* 0x000fe200078e001c */
[----:B------:R-:W-:Y:S01]  /*9e80*/  LOP3.LUT R4, R5, R4, R29, 0x96, !PT ;  /* 0x0000000405047212 */ /* 0x000fe200078e961d */
[----:B------:R-:W-:Y:S02]  /*9e90*/  VIADD R5, R113, 0x96a522ad ;  /* 0x96a522ad71057836 */ /* 0x000fe40000000000 */
[----:B------:R-:W-:-:S03]  /*9ea0*/  IMAD.MOV.U32 R28, RZ, RZ, RZ ;  /* 0x000000ffff1c7224 */ /* 0x000fc600078e00ff */
[----:B------:R-:W-:-:S07]  /*9eb0*/  LOP3.LUT R5, R5, R30, R27, 0x96, !PT ;  /* 0x0000001e05057212 */ /* 0x000fce00078e961b */
.L_x_6531:
[----:B------:R-:W-:Y:S05]  /*9ec0*/  BSYNC.RECONVERGENT B2 ;  /* 0x0000000000027941 */ /* 0x000fea0003800200 */
.L_x_6530:
[----:B------:R-:W-:Y:S01]  /*9ed0*/  I2FP.F32.U32 R6, R11 ;  /* 0x0000000b00067245 */ /* 0x000fe20000201000 */
[----:B------:R-:W-:-:S05]  /*9ee0*/  HFMA2 R11, -RZ, RZ, 0.1171875, 0 ;  /* 0x2f800000ff0b7431 */ /* 0x000fca00000001ff */
[----:B------:R-:W-:Y:S01]  /*9ef0*/  FFMA.FTZ R6, R6, R11, 1.1641532182693481445e-10 ;  /* 0x2f00000006067423 */ /* 0x000fe2000001000b */
[----:B------:R-:W-:-:S04]  /*9f00*/  SHF.L.U32 R11, R52, 0x10, RZ ;  /* 0x00000010340b7819 */ /* 0x000fc800000006ff */
[----:B------:R-:W-:Y:S01]  /*9f10*/  FSETP.GTU.FTZ.AND P2, PT, R6, UR8, PT ;  /* 0x0000000806007c0b */ /* 0x000fe2000bf5c000 */
[----:B------:R-:W-:-:S04]  /*9f20*/  IMAD.U32 R6, R56, 0x10000, RZ ;  /* 0x0001000038067824 */ /* 0x000fc800078e00ff */
[----:B------:R-:W-:-:S04]  /*9f30*/  FMUL.FTZ R6, R6, UR11 ;  /* 0x0000000b06067c20 */ /* 0x000fc80008410000 */
[----:B------:R-:W-:-:S05]  /*9f40*/  FMUL.FTZ R6, R6, UR10 ;  /* 0x0000000a06067c20 */ /* 0x000fca0008410000 */
[----:B------:R-:W-:Y:S01]  /*9f50*/  FSEL R26, R6, RZ, !P2 ;  /* 0x000000ff061a7208 */ /* 0x000fe20005000000 */
[----:B------:R-:W-:-:S04]  /*9f60*/  IMAD.U32 R6, R92, 0x10000, RZ ;  /* 0x000100005c067824 */ /* 0x000fc800078e00ff */
[----:B------:R-:W-:Y:S01]  /*9f70*/  FFMA.FTZ R26, R26, R6, R11 ;  /* 0x000000061a1a7223 */ /* 0x000fe2000001000b */
[----:B------:R-:W-:-:S07]  /*9f80*/  SEL R11, RZ, 0x1, P2 ;  /* 0x00000001ff0b7807 */ /* 0x000fce0001000000 */
.L_x_6529:
[----:B------:R-:W-:Y:S05]  /*9f90*/  BSYNC.RECONVERGENT B1 ;  /* 0x0000000000017941 */ /* 0x000fea0003800200 */
.L_x_6528:
        /* <DEDUP_REMOVED lines=23> */
.L_x_6539:
        /* <DEDUP_REMOVED lines=13> */
.L_x_6541:
[----:B------:R-:W-:Y:S05]  /*a1e0*/  BSYNC.RECONVERGENT B3 ;  /* 0x0000000000037941 */ /* 0x000fea0003800200 */
.L_x_6540:
        /* <DEDUP_REMOVED lines=58> */
[----:B------:R-:W-:-:S05]  /*a590*/  VIADD R5, R113, 0x96a522ad ;  /* 0x96a522ad71057836 */ /* 0x000fca0000000000 */
[----:B------:R-:W-:Y:S01]  /*a5a0*/  LOP3.LUT R5, R5, R32, R29, 0x96, !PT ;  /* 0x0000002005057212 */ /* 0x000fe200078e961d */
[----:B------:R-:W-:-:S07]  /*a5b0*/  IMAD.MOV.U32 R29, RZ, RZ, RZ ;  /* 0x000000ffff1d7224 */ /* 0x000fce00078e00ff */
.L_x_6538:
[----:B------:R-:W-:Y:S05]  /*a5c0*/  BSYNC.RECONVERGENT B2 ;  /* 0x0000000000027941 */ /* 0x000fea0003800200 */
.L_x_6537:
[----:B------:R-:W2:Y:S01]  /*a5d0*/  LDL R28, [R1] ;  /* 0x00000000011c7983 */ /* 0x000ea20000100800 */
[----:B------:R-:W-:Y:S01]  /*a5e0*/  HFMA2 R27, -RZ, RZ, 0.1171875, 0 ;  /* 0x2f800000ff1b7431 */ /* 0x000fe200000001ff */
[----:B------:R-:W-:-:S05]  /*a5f0*/  I2FP.F32.U32 R13, R13 ;  /* 0x0000000d000d7245 */ /* 0x000fca0000201000 */
[----:B------:R-:W-:Y:S01]  /*a600*/  FFMA.FTZ R13, R13, R27, 1.1641532182693481445e-10 ;  /* 0x2f0000000d0d7423 */ /* 0x000fe2000001001b */
[----:B------:R-:W-:-:S04]  /*a610*/  PRMT R27, R52, 0x7632, R27 ;  /* 0x00007632341b7816 */ /* 0x000fc8000000001b */
[----:B------:R-:W-:Y:S01]  /*a620*/  FSETP.GTU.FTZ.AND P2, PT, R13, UR8, PT ;  /* 0x000000080d007c0b */ /* 0x000fe2000bf5c000 */
[----:B------:R-:W-:Y:S01]  /*a630*/  IMAD.U32 R27, R27, 0x10000, RZ ;  /* 0x000100001b1b7824 */ /* 0x000fe200078e00ff */
[----:B------:R-:W-:-:S05]  /*a640*/  PRMT R13, R56, 0x7632, R13 ;  /* 0x00007632380d7816 */ /* 0x000fca000000000d */
[----:B------:R-:W-:-:S04]  /*a650*/  IMAD.U32 R13, R13, 0x10000, RZ ;  /* 0x000100000d0d7824 */ /* 0x000fc800078e00ff */
[----:B------:R-:W-:-:S04]  /*a660*/  FMUL.FTZ R13, R13, UR11 ;  /* 0x0000000b0d0d7c20 */ /* 0x000fc80008410000 */
[----:B------:R-:W-:-:S05]  /*a670*/  FMUL.FTZ R13, R13, UR10 ;  /* 0x0000000a0d0d7c20 */ /* 0x000fca0008410000 */
[----:B------:R-:W-:Y:S02]  /*a680*/  FSEL R13, R13, RZ, !P2 ;  /* 0x000000ff0d0d7208 */ /* 0x000fe40005000000 */
[----:B--2---:R-:W-:-:S05]  /*a690*/  SHF.L.U32 R28, R28, 0x10, RZ ;  /* 0x000000101c1c7819 */ /* 0x004fca00000006ff */
[----:B------:R-:W-:Y:S01]  /*a6a0*/  FFMA.FTZ R27, R13, R28, R27 ;  /* 0x0000001c0d1b7223 */ /* 0x000fe2000001001b */
[----:B------:R-:W-:-:S07]  /*a6b0*/  SEL R13, RZ, 0x1, P2 ;  /* 0x00000001ff0d7807 */ /* 0x000fce0001000000 */
.L_x_6536:
[----:B------:R-:W-:Y:S05]  /*a6c0*/  BSYNC.RECONVERGENT B1 ;  /* 0x0000000000017941 */ /* 0x000fea0003800200 */
.L_x_6535:
        /* <DEDUP_REMOVED lines=22> */
.L_x_6546:
        /* <DEDUP_REMOVED lines=13> */
.L_x_6548:
[----:B------:R-:W-:Y:S05]  /*a900*/  BSYNC.RECONVERGENT B3 ;  /* 0x0000000000037941 */ /* 0x000fea0003800200 */
.L_x_6547:
        /* <DEDUP_REMOVED lines=61> */
.L_x_6545:
[----:B------:R-:W-:Y:S05]  /*ace0*/  BSYNC.RECONVERGENT B2 ;  /* 0x0000000000027941 */ /* 0x000fea0003800200 */
.L_x_6544:
        /* <DEDUP_REMOVED lines=12> */
.L_x_6543:
[----:B------:R-:W-:Y:S05]  /*adb0*/  BSYNC.RECONVERGENT B1 ;  /* 0x0000000000017941 */ /* 0x000fea0003800200 */
.L_x_6542:
        /* <DEDUP_REMOVED lines=23> */
.L_x_6553:
        /* <DEDUP_REMOVED lines=13> */
.L_x_6555:
[----:B------:R-:W-:Y:S05]  /*b000*/  BSYNC.RECONVERGENT B3 ;  /* 0x0000000000037941 */ /* 0x000fea0003800200 */
.L_x_6554:
        /* <DEDUP_REMOVED lines=61> */
.L_x_6552:
[----:B------:R-:W-:Y:S05]  /*b3e0*/  BSYNC.RECONVERGENT B2 ;  /* 0x0000000000027941 */ /* 0x000fea0003800200 */
.L_x_6551:
[----:B------:R-:W2:Y:S01]  /*b3f0*/  LDL R30, [R1+0x4] ;  /* 0x00000400011e7983 */ /* 0x000ea20000100800 */
        /* <DEDUP_REMOVED lines=14> */
.L_x_6550:
[----:B------:R-:W-:Y:S05]  /*b4e0*/  BSYNC.RECONVERGENT B1 ;  /* 0x0000000000017941 */ /* 0x000fea0003800200 */
.L_x_6549:
        /* <DEDUP_REMOVED lines=22> */
.L_x_6560:
        /* <DEDUP_REMOVED lines=13> */
.L_x_6562:
[----:B------:R-:W-:Y:S05]  /*b720*/  BSYNC.RECONVERGENT B3 ;  /* 0x0000000000037941 */ /* 0x000fea0003800200 */
.L_x_6561:
        /* <DEDUP_REMOVED lines=61> */
.L_x_6559:
[----:B------:R-:W-:Y:S05]  /*bb00*/  BSYNC.RECONVERGENT B2 ;  /* 0x0000000000027941 */ /* 0x000fea0003800200 */
.L_x_6558:
        /* <DEDUP_REMOVED lines=12> */
.L_x_6557:
[----:B------:R-:W-:Y:S05]  /*bbd0*/  BSYNC.RECONVERGENT B1 ;  /* 0x0000000000017941 */ /* 0x000fea0003800200 */
.L_x_6556:
        /* <DEDUP_REMOVED lines=23> */
.L_x_6567:
        /* <DEDUP_REMOVED lines=13> */
.L_x_6569:
[----:B------:R-:W-:Y:S05]  /*be20*/  BSYNC.RECONVERGENT B3 ;  /* 0x0000000000037941 */ /* 0x000fea0003800200 */
.L_x_6568:
        /* <DEDUP_REMOVED lines=61> */
.L_x_6566:
[----:B------:R-:W-:Y:S05]  /*c200*/  BSYNC.RECONVERGENT B2 ;  /* 0x0000000000027941 */ /* 0x000fea0003800200 */
.L_x_6565:
        /* <DEDUP_REMOVED lines=15> */
.L_x_6564:
[----:B------:R-:W-:Y:S05]  /*c300*/  BSYNC.RECONVERGENT B1 ;  /* 0x0000000000017941 */ /* 0x000fea0003800200 */
.L_x_6563:
        /* <DEDUP_REMOVED lines=22> */
.L_x_6574:
        /* <DEDUP_REMOVED lines=13> */
.L_x_6576:
[----:B------:R-:W-:Y:S05]  /*c540*/  BSYNC.RECONVERGENT B3 ;  /* 0x0000000000037941 */ /* 0x000fea0003800200 */
.L_x_6575:
        /* <DEDUP_REMOVED lines=61> */
.L_x_6573:
[----:B------:R-:W-:Y:S05]  /*c920*/  BSYNC.RECONVERGENT B2 ;  /* 0x0000000000027941 */ /* 0x000fea0003800200 */
.L_x_6572:
        /* <DEDUP_REMOVED lines=12> */
.L_x_6571:
[----:B------:R-:W-:Y:S05]  /*c9f0*/  BSYNC.RECONVERGENT B1 ;  /* 0x0000000000017941 */ /* 0x000fea0003800200 */
.L_x_6570:
        /* <DEDUP_REMOVED lines=23> */
.L_x_6581:
        /* <DEDUP_REMOVED lines=13> */
.L_x_6583:
[----:B------:R-:W-:Y:S05]  /*cc40*/  BSYNC.RECONVERGENT B3 ;  /* 0x0000000000037941 */ /* 0x000fea0003800200 */
.L_x_6582:
        /* <DEDUP_REMOVED lines=60> */
[----:B------:R-:W-:-:S07]  /*d010*/  LOP3.LUT R5, R5, R158, R151, 0x96, !PT ;  /* 0x0000009e05057212 */ /* 0x000fce00078e9697 */
.L_x_6580:
[----:B------:R-:W-:Y:S05]  /*d020*/  BSYNC.RECONVERGENT B2 ;  /* 0x0000000000027941 */ /* 0x000fea0003800200 */
.L_x_6579:
        /* <DEDUP_REMOVED lines=15> */
.L_x_6578:
[----:B------:R-:W-:Y:S05]  /*d120*/  BSYNC.RECONVERGENT B1 ;  /* 0x0000000000017941 */ /* 0x000fea0003800200 */
.L_x_6577:
[----:B------:R-:W-:Y:S02]  /*d130*/  F2FP.BF16.F32.PACK_AB R150, RZ, R33 ;  /* 0x00000021ff96723e */ /* 0x000fe400000010ff */
[----:B------:R-:W-:Y:S02]  /*d140*/  PRMT R96, R96, 0x5410, R99 ;  /* 0x0000541060607816 */ /* 0x000fe40000000063 */
[----:B------:R-:W-:Y:S02]  /*d150*/  PRMT R98, R98, 0x5410, R165 ;  /* 0x0000541062627816 */ /* 0x000fe400000000a5 */
[----:B------:R-:W-:Y:S02]  /*d160*/  PRMT R97, R97, 0x5410, R149 ;  /* 0x0000541061617816 */ /* 0x000fe40000000095 */
[----:B------:R-:W-:Y:S01]  /*d170*/  PRMT R99, R166, 0x5410, R150 ;  /* 0x00005410a6637816 */ /* 0x000fe20000000096 */
[----:B------:R-:W-:Y:S06]  /*d180*/  BRA `(.L_x_6584) ;  /* 0x0000003400807947 */ /* 0x000fec0003800000 */
.L_x_6527:
        /* <DEDUP_REMOVED lines=21> */
.L_x_6589:
        /* <DEDUP_REMOVED lines=13> */
.L_x_6591:
[----:B------:R-:W-:Y:S05]  /*d3b0*/  BSYNC.RECONVERGENT B3 ;  /* 0x0000000000037941 */ /* 0x000fea0003800200 */
.L_x_6590:
        /* <DEDUP_REMOVED lines=61> */
.L_x_6588:
[----:B------:R-:W-:Y:S05]  /*d790*/  BSYNC.RECONVERGENT B2 ;  /* 0x0000000000027941 */ /* 0x000fea0003800200 */
.L_x_6587:
[----:B------:R-:W-:Y:S01]  /*d7a0*/  I2FP.F32.U32 R6, R11 ;  /* 0x0000000b00067245 */ /* 0x000fe20000201000 */
[----:B------:R-:W-:-:S05]  /*d7b0*/  HFMA2 R11, -RZ, RZ, 0.1171875, 0 ;  /* 0x2f800000ff0b7431 */ /* 0x000fca00000001ff */
        /* <DEDUP_REMOVED lines=9> */
.L_x_6586:
[----:B------:R-:W-:Y:S05]  /*d850*/  BSYNC.RECONVERGENT B1 ;  /* 0x0000000000017941 */ /* 0x000fea0003800200 */
.L_x_6585:
        /* <DEDUP_REMOVED lines=18> */
.L_x_6596:
        /* <DEDUP_REMOVED lines=13> */
.L_x_6598:
[----:B------:R-:W-:Y:S05]  /*da50*/  BSYNC.RECONVERGENT B3 ;  /* 0x0000000000037941 */ /* 0x000fea0003800200 */
.L_x_6597:
        /* <DEDUP_REMOVED lines=13> */
[----:B------:R-:W-:Y:S01]  /*db30*/  IMAD.MOV.U32 R13, RZ, RZ, R155 ;  /* 0x000000ffff0d7224 */ /* 0x000fe200078e009b */
        /* <DEDUP_REMOVED lines=42> */
[----:B------:R-:W-:Y:S01]  /*dde0*/  MOV R8, R30 ;  /* 0x0000001e00087202 */ /* 0x000fe20000000f00 */
[----:B------:R-:W-:-:S03]  /*ddf0*/  IMAD.MOV.U32 R155, RZ, RZ, R28 ;  /* 0x000000ffff9b7224 */ /* 0x000fc600078e001c */
[----:B------:R-:W-:Y:S01]  /*de00*/  LOP3.LUT R4, R5, R4, R31, 0x96, !PT ;  /* 0x0000000405047212 */ /* 0x000fe200078e961f */
[----:B------:R-:W-:-:S05]  /*de10*/  VIADD R5, R113, 0x96a522ad ;  /* 0x96a522ad71057836 */ /* 0x000fca0000000000 */
[----:B------:R-:W-:-:S07]  /*de20*/  LOP3.LUT R5, R5, R32, R29, 0x96, !PT ;  /* 0x0000002005057212 */ /* 0x000fce00078e961d */
.L_x_6595:
[----:B------:R-:W-:Y:S05]  /*de30*/  BSYNC.RECONVERGENT B2 ;  /* 0x0000000000027941 */ /* 0x000fea0003800200 */
.L_x_6594:
[----:B------:R-:W2:Y:S01]  /*de40*/  LDL R28, [R1] ;  /* 0x00000000011c7983 */ /* 0x000ea20000100800 */
[----:B------:R-:W-:Y:S01]  /*de50*/  I2FP.F32.U32 R13, R13 ;  /* 0x0000000d000d7245 */ /* 0x000fe20000201000 */
[----:B------:R-:W-:-:S04]  /*de60*/  IMAD.MOV.U32 R27, RZ, RZ, 0x2f800000 ;  /* 0x2f800000ff1b7424 */ /* 0x000fc800078e00ff */
[----:B------:R-:W-:-:S05]  /*de70*/  FFMA.FTZ R13, R13, R27, 1.1641532182693481445e-10 ;  /* 0x2f0000000d0d7423 */ /* 0x000fca000001001b */
[----:B------:R-:W-:Y:S02]  /*de80*/  FSETP.GTU.FTZ.AND P1, PT, R13, UR8, PT ;  /* 0x000000080d007c0b */ /* 0x000fe4000bf3c000 */
[----:B-----5:R-:W-:-:S05]  /*de90*/  PRMT R13, R56, 0x7632, R13 ;  /* 0x00007632380d7816 */ /* 0x020fca000000000d */
[----:B------:R-:W-:-:S04]  /*dea0*/  IMAD.U32 R13, R13, 0x10000, RZ ;  /* 0x000100000d0d7824 */ /* 0x000fc800078e00ff */
[----:B------:R-:W-:-:S04]  /*deb0*/  FMUL.FTZ R13, R13, UR11 ;  /* 0x0000000b0d0d7c20 */ /* 0x000fc80008410000 */
[----:B------:R-:W-:-:S05]  /*dec0*/  FMUL.FTZ R13, R13, UR10 ;  /* 0x0000000a0d0d7c20 */ /* 0x000fca0008410000 */
[----:B------:R-:W-:Y:S02]  /*ded0*/  FSEL R27, R13, RZ, !P1 ;  /* 0x000000ff0d1b7208 */ /* 0x000fe40004800000 */
[----:B--2---:R-:W-:-:S05]  /*dee0*/  SHF.L.U32 R13, R28, 0x10, RZ ;  /* 0x000000101c0d7819 */ /* 0x004fca00000006ff */
[----:B------:R-:W-:Y:S01]  /*def0*/  FMUL.FTZ R27, R13, R27 ;  /* 0x0000001b0d1b7220 */ /* 0x000fe20000410000 */
[----:B------:R-:W-:-:S07]  /*df00*/  SEL R13, RZ, 0x1, P1 ;  /* 0x00000001ff0d7807 */ /* 0x000fce0000800000 */
.L_x_6593:
[----:B------:R-:W-:Y:S05]  /*df10*/  BSYNC.RECONVERGENT B1 ;  /* 0x0000000000017941 */ /* 0x000fea0003800200 */
.L_x_6592:
        /* <DEDUP_REMOVED lines=18> */
.L_x_6603:
        /* <DEDUP_REMOVED lines=13> */
.L_x_6605:
[----:B------:R-:W-:Y:S05]  /*e110*/  BSYNC.RECONVERGENT B3 ;  /* 0x0000000000037941 */ /* 0x000fea0003800200 */
.L_x_6604:
        /* <DEDUP_REMOVED lines=53> */
[----:B------:R-:W-:Y:S01]  /*e470*/  IMAD.WIDE.U32 R30, R5, -0x326172a9, RZ ;  /* 0xcd9e8d57051e7825 */ /* 0x000fe200078e00ff */
[----:B------:R-:W-:-:S03]  /*e480*/  MOV R155, R28 ;  /* 0x0000001c009b7202 */ /* 0x000fc60000000f00 */
[----:B------:R-:W-:Y:S02]  /*e490*/  VIADD R5, R112, 0x8ff34781 ;  /* 0x8ff3478170057836 */ /* 0x000fe40000000000 */
[----:B------:R-:W-:Y:S02]  /*e4a0*/  IMAD.MOV.U32 R8, RZ, RZ, R30 ;  /* 0x000000ffff087224 */ /* 0x000fe400078e001e */
[----:B------:R-:W-:Y:S01]  /*e4b0*/  IMAD.MOV.U32 R30, RZ, RZ, RZ ;  /* 0x000000ffff1e7224 */ /* 0x000fe200078e00ff */
[----:B------:R-:W-:Y:S02]  /*e4c0*/  LOP3.LUT R4, R5, R4, R31, 0x96, !PT ;  /* 0x0000000405047212 */ /* 0x000fe400078e961f */
[----:B------:R-:W-:-:S04]  /*e4d0*/  IADD3 R5, PT, PT, R113, -0x695add53, RZ ;  /* 0x96a522ad71057810 */ /* 0x000fc80007ffe0ff */
[----:B------:R-:W-:-:S07]  /*e4e0*/  LOP3.LUT R5, R5, R32, R29, 0x96, !PT ;  /* 0x0000002005057212 */ /* 0x000fce00078e961d */
.L_x_6602:
[----:B------:R-:W-:Y:S05]  /*e4f0*/  BSYNC.RECONVERGENT B2 ;  /* 0x0000000000027941 */ /* 0x000fea0003800200 */
.L_x_6601:
        /* <DEDUP_REMOVED lines=11> */
.L_x_6600:
[----:B------:R-:W-:Y:S05]  /*e5b0*/  BSYNC.RECONVERGENT B1 ;  /* 0x0000000000017941 */ /* 0x000fea0003800200 */
.L_x_6599:
        /* <DEDUP_REMOVED lines=18> */
.L_x_6610:
        /* <DEDUP_REMOVED lines=13> */
.L_x_6612:
[----:B------:R-:W-:Y:S05]  /*e7b0*/  BSYNC.RECONVERGENT B3 ;  /* 0x0000000000037941 */ /* 0x000fea0003800200 */
.L_x_6611:
[----:B------:R-:W-:Y:S01]  /*e7c0*/  LOP3.LUT R30, R9, R33, R113, 0x96, !PT ;  /* 0x00000021091e7212 */ /* 0x000fe200078e9671 */
[----:B------:R-:W-:Y:S01]  /*e7d0*/  IMAD.WIDE.U32 R4, R3, -0x326172a9, RZ ;  /* 0xcd9e8d5703047825 */ /* 0x000fe200078e00ff */
[----:B------:R-:W-:Y:S02]  /*e7e0*/  IADD3 R6, PT, PT, R113, -0x4498517b, RZ ;  /* 0xbb67ae8571067810 */ /* 0x000fe40007ffe0ff */
[----:B------:R-:W-:Y:S01]  /*e7f0*/  MOV R17, R155 ;  /* 0x0000009b00117202 */ /* 0x000fe20000000f00 */
        /* <DEDUP_REMOVED lines=54> */
[----:B------:R-:W-:Y:S02]  /*eb60*/  VIADD R5, R113, 0x96a522ad ;  /* 0x96a522ad71057836 */ /* 0x000fe40000000000 */
[----:B------:R-:W-:-:S03]  /*eb70*/  IMAD.MOV.U32 R155, RZ, RZ, R30 ;  /* 0x000000ffff9b7224 */ /* 0x000fc600078e001e */
[----:B------:R-:W-:-:S07]  /*eb80*/  LOP3.LUT R5, R5, R150, R31, 0x96, !PT ;  /* 0x0000009605057212 */ /* 0x000fce00078e961f */
.L_x_6609:
[----:B------:R-:W-:Y:S05]  /*eb90*/  BSYNC.RECONVERGENT B2 ;  /* 0x0000000000027941 */ /* 0x000fea0003800200 */
.L_x_6608:
[----:B------:R-:W2:Y:S01]  /*eba0*/  LDL R30, [R1+0x4] ;  /* 0x00000400011e7983 */ /* 0x000ea20000100800 */
[----:B------:R-:W-:Y:S01]  /*ebb0*/  HFMA2 R29, -RZ, RZ, 0.1171875, 0 ;  /* 0x2f800000ff1d7431 */ /* 0x000fe200000001ff */
[----:B------:R-:W-:-:S05]  /*ebc0*/  I2FP.F32.U32 R17, R17 ;  /* 0x0000001100117245 */ /* 0x000fca0000201000 */
[----:B------:R-:W-:-:S05]  /*ebd0*/  FFMA.FTZ R17, R17, R29, 1.1641532182693481445e-10 ;  /* 0x2f00000011117423 */ /* 0x000fca000001001d */
[----:B------:R-:W-:Y:S02]  /*ebe0*/  FSETP.GTU.FTZ.AND P1, PT, R17, UR8, PT ;  /* 0x0000000811007c0b */ /* 0x000fe4000bf3c000 */
[----:B-----5:R-:W-:-:S05]  /*ebf0*/  PRMT R17, R57, 0x7632, R17 ;  /* 0x0000763239117816 */ /* 0x020fca0000000011 */
[----:B------:R-:W-:-:S04]  /*ec00*/  IMAD.U32 R17, R17, 0x10000, RZ ;  /* 0x0001000011117824 */ /* 0x000fc800078e00ff */
[----:B------:R-:W-:-:S04]  /*ec10*/  FMUL.FTZ R17, R17, UR11 ;  /* 0x0000000b11117c20 */ /* 0x000fc80008410000 */
[----:B------:R-:W-:-:S05]  /*ec20*/  FMUL.FTZ R17, R17, UR10 ;  /* 0x0000000a11117c20 */ /* 0x000fca0008410000 */
[----:B------:R-:W-:Y:S01]  /*ec30*/  FSEL R29, R17, RZ, !P1 ;  /* 0x000000ff111d7208 */ /* 0x000fe20004800000 */
[----:B--2---:R-:W-:-:S04]  /*ec40*/  IMAD.U32 R17, R30, 0x10000, RZ ;  /* 0x000100001e117824 */ /* 0x004fc800078e00ff */
[----:B------:R-:W-:Y:S01]  /*ec50*/  FMUL.FTZ R29, R17, R29 ;  /* 0x0000001d111d7220 */ /* 0x000fe20000410000 */
[----:B------:R-:W-:-:S07]  /*ec60*/  SEL R17, RZ, 0x1, P1 ;  /* 0x00000001ff117807 */ /* 0x000fce0000800000 */
.L_x_6607:
[----:B------:R-:W-:Y:S05]  /*ec70*/  BSYNC.RECONVERGENT B1 ;  /* 0x0000000000017941 */ /* 0x000fea0003800200 */
.L_x_6606:
        /* <DEDUP_REMOVED lines=18> */
.L_x_6617:
        /* <DEDUP_REMOVED lines=13> */
.L_x_6619:
[----:B------:R-:W-:Y:S05]  /*ee70*/  BSYNC.RECONVERGENT B3 ;  /* 0x0000000000037941 */ /* 0x000fea0003800200 */
.L_x_6618:
        /* <DEDUP_REMOVED lines=56> */
[----:B------:R-:W-:Y:S02]  /*f200*/  HFMA2 R32, -RZ, RZ, 0, 0 ;  /* 0x00000000ff207431 */ /* 0x000fe400000001ff */
[----:B------:R-:W-:Y:S01]  /*f210*/  IMAD.MOV.U32 R155, RZ, RZ, R30 ;  /* 0x000000ffff9b7224 */ /* 0x000fe200078e001e */
[----:B------:R-:W-:Y:S01]  /*f220*/  LOP3.LUT R4, R5, R4, R33, 0x96, !PT ;  /* 0x0000000405047212 */ /* 0x000fe200078e9621 */
[----:B------:R-:W-:-:S05]  /*f230*/  VIADD R5, R113, 0x96a522ad ;  /* 0x96a522ad71057836 */ /* 0x000fca0000000000 */
[----:B------:R-:W-:-:S07]  /*f240*/  LOP3.LUT R5, R5, R150, R31, 0x96, !PT ;  /* 0x0000009605057212 */ /* 0x000fce00078e961f */
.L_x_6616:
[----:B------:R-:W-:Y:S05]  /*f250*/  BSYNC.RECONVERGENT B2 ;  /* 0x0000000000027941 */ /* 0x000fea0003800200 */
.L_x_6615:
        /* <DEDUP_REMOVED lines=11> */
.L_x_6614:
[----:B------:R-:W-:Y:S05]  /*f310*/  BSYNC.RECONVERGENT B1 ;  /* 0x0000000000017941 */ /* 0x000fea0003800200 */
.L_x_6613:
        /* <DEDUP_REMOVED lines=18> */
.L_x_6624:
        /* <DEDUP_REMOVED lines=13> */
.L_x_6626:
[----:B------:R-:W-:Y:S05]  /*f510*/  BSYNC.RECONVERGENT B3 ;  /* 0x0000000000037941 */ /* 0x000fea0003800200 */
.L_x_6625:
        /* <DEDUP_REMOVED lines=57> */
[----:B------:R-:W-:-:S03]  /*f8b0*/  IMAD.MOV.U32 R8, RZ, RZ, R150 ;  /* 0x000000ffff087224 */ /* 0x000fc600078e0096 */
[----:B------:R-:W-:Y:S02]  /*f8c0*/  LOP3.LUT R4, R5, R4, R151, 0x96, !PT ;  /* 0x0000000405047212 */ /* 0x000fe400078e9697 */
[----:B------:R-:W-:-:S04]  /*f8d0*/  IADD3 R5, PT, PT, R113, -0x695add53, RZ ;  /* 0x96a522ad71057810 */ /* 0x000fc80007ffe0ff */
[----:B------:R-:W-:-:S07]  /*f8e0*/  LOP3.LUT R5, R5, R156, R33, 0x96, !PT ;  /* 0x0000009c05057212 */ /* 0x000fce00078e9621 */
.L_x_6623:
[----:B------:R-:W-:Y:S05]  /*f8f0*/  BSYNC.RECONVERGENT B2 ;  /* 0x0000000000027941 */ /* 0x000fea0003800200 */
.L_x_6622:
[----:B------:R-:W2:Y:S01]  /*f900*/  LDL R32, [R1+0x8] ;  /* 0x0000080001207983 */ /* 0x000ea20000100800 */
        /* <DEDUP_REMOVED lines=8> */
[----:B------:R-:W-:Y:S01]  /*f990*/  FSEL R31, R21, RZ, !P1 ;  /* 0x000000ff151f7208 */ /* 0x000fe20004800000 */
[----:B--2---:R-:W-:-:S04]  /*f9a0*/  IMAD.U32 R21, R32, 0x10000, RZ ;  /* 0x0001000020157824 */ /* 0x004fc800078e00ff */
[----:B------:R-:W-:Y:S01]  /*f9b0*/  FMUL.FTZ R31, R21, R31 ;  /* 0x0000001f151f7220 */ /* 0x000fe20000410000 */
[----:B------:R-:W-:-:S07]  /*f9c0*/  SEL R21, RZ, 0x1, P1 ;  /* 0x00000001ff157807 */ /* 0x000fce0000800000 */
.L_x_6621:
[----:B------:R-:W-:Y:S05]  /*f9d0*/  BSYNC.RECONVERGENT B1 ;  /* 0x0000000000017941 */ /* 0x000fea0003800200 */
.L_x_6620:
        /* <DEDUP_REMOVED lines=18> */
.L_x_6631:
        /* <DEDUP_REMOVED lines=13> */
.L_x_6633:
[----:B------:R-:W-:Y:S05]  /*fbd0*/  BSYNC.RECONVERGENT B3 ;  /* 0x0000000000037941 */ /* 0x000fea0003800200 */
.L_x_6632:
        /* <DEDUP_REMOVED lines=58> */
[----:B------:R-:W-:Y:S02]  /*ff80*/  IMAD.MOV.U32 R155, RZ, RZ, R32 ;  /* 0x000000ffff9b7224 */ /* 0x000fe400078e0020 */
[----:B------:R-:W-:Y:S01]  /*ff90*/  IMAD.MOV.U32 R150, RZ, RZ, RZ ;  /* 0x000000ffff967224 */ /* 0x000fe200078e00ff */
[----:B------:R-:W-:-:S07]  /*ffa0*/  LOP3.LUT R5, R5, R156, R33, 0x96, !PT ;  /* 0x0000009c05057212 */ /* 0x000fce00078e9621 */
.L_x_6630:
[----:B------:R-:W-:Y:S05]  /*ffb0*/  BSYNC.RECONVERGENT B2 ;  /* 0x0000000000027941 */ /* 0x000fea0003800200 */
.L_x_6629:
        /* <DEDUP_REMOVED lines=11> */
.L_x_6628:
[----:B------:R-:W-:Y:S05]  /*10070*/  BSYNC.RECONVERGENT B1 ;  /* 0x0000000000017941 */ /* 0x000fea0003800200 */
.L_x_6627:
        /* <DEDUP_REMOVED lines=18> */
.L_x_6638:
        /* <DEDUP_REMOVED lines=13> */
.L_x_6640:
[----:B------:R-:W-:Y:S05]  /*10270*/  BSYNC.RECONVERGENT B3 ;  /* 0x0000000000037941 */ /* 0x000fea0003800200 */
.L_x_6639:
        /* <DEDUP_REMOVED lines=61> */
.L_x_6637:
[----:B------:R-:W-:Y:S05]  /*10650*/  BSYNC.RECONVERGENT B2 ;  /* 0x0000000000027941 */ /* 0x000fea0003800200 */
.L_x_6636:
[----:B------:R-:W2:Y:S01]  /*10660*/  LDL R150, [R1+0xc] ;  /* 0x00000c0001967983 */ /* 0x000ea20000100800 */
        /* <DEDUP_REMOVED lines=12> */
.L_x_6635:
[----:B------:R-:W-:Y:S05]  /*10730*/  BSYNC.RECONVERGENT B1 ;  /* 0x0000000000017941 */ /* 0x000fea0003800200 */
.L_x_6634:
[----:B------:R-:W-:Y:S02]  /*10740*/  F2FP.BF16.F32.PACK_AB R150, RZ, R33 ;  /* 0x00000021ff96723e */ /* 0x000fe400000010ff */
[----:B------:R-:W-:Y:S02]  /*10750*/  PRMT R96, R96, 0x5410, R99 ;  /* 0x0000541060607816 */ /* 0x000fe40000000063 */
[----:B------:R-:W-:Y:S02]  /*10760*/  PRMT R98, R98, 0x5410, R165 ;  /* 0x0000541062627816 */ /* 0x000fe400000000a5 */
[----:B------:R-:W-:Y:S02]  /*10770*/  PRMT R97, R97, 0x5410, R149 ;  /* 0x0000541061617816 */ /* 0x000fe40000000095 */
[----:B------:R-:W-:-:S07]  /*10780*/  PRMT R99, R166, 0x5410, R150 ;  /* 0x00005410a6637816 */ /* 0x000fce0000000096 */
.L_x_6584:
        /* <DEDUP_REMOVED lines=26> */
.L_x_6642:
[----:B------:R-:W-:Y:S05]  /*10930*/  BSYNC.RECONVERGENT B1 ;  /* 0x0000000000017941 */ /* 0x000fea0003800200 */
.L_x_6641:
[----:B------:R-:W-:Y:S01]  /*10940*/  IADD3 R153, PT, PT, R153, 0x20, RZ ;  /* 0x0000002099997810 */ /* 0x000fe20007ffe0ff */
[----:B------:R-:W-:-:S07]  /*10950*/  VIADD R152, R152, 0x20 ;  /* 0x0000002098987836 */ /* 0x000fce0000000000 */
.L_x_6526:
[----:B------:R-:W-:Y:S05]  /*10960*/  BSYNC.RECONVERGENT B0 ;  /* 0x0000000000007941 */ /* 0x000fea0003800200 */
.L_x_6525:
        /* <DEDUP_REMOVED lines=16> */
[----:B-----5:R-:W-:Y:S01]  /*10a70*/  @!P1 IMAD.U32 R35, R52, 0x10000, RZ ;  /* 0x0001000034239824 */ /* 0x020fe200078e00ff */
[----:B------:R-:W-:Y:S01]  /*10a80*/  @!P1 MOV R42, R149 ;  /* 0x00000095002a9202 */ /* 0x000fe20000000f00 */
[----:B--2---:R-:W-:Y:S01]  /*10a90*/  @!P1 IMAD.MOV.U32 R37, RZ, RZ, R6 ;  /* 0x000000ffff259224 */ /* 0x004fe200078e0006 */
        /* <DEDUP_REMOVED lines=17> */
.L_x_6650:
        /* <DEDUP_REMOVED lines=13> */
.L_x_6652:
[----:B------:R-:W-:Y:S05]  /*10c80*/  BSYNC.RECONVERGENT B3 ;  /* 0x0000000000037941 */ /* 0x000fea0003800200 */
.L_x_6651:
        /* <DEDUP_REMOVED lines=59> */
[----:B------:R-:W-:Y:S01]  /*11040*/  LOP3.LUT R5, R5, R40, R37, 0x96, !PT ;  /* 0x0000002805057212 */ /* 0x000fe200078e9625 */
[----:B------:R-:W-:-:S07]  /*11050*/  HFMA2 R37, -RZ, RZ, 0, 0 ;  /* 0x00000000ff257431 */ /* 0x000fce00000001ff */
.L_x_6649:
[----:B------:R-:W-:Y:S05]  /*11060*/  BSYNC.RECONVERGENT B2 ;  /* 0x0000000000027941 */ /* 0x000fea0003800200 */
.L_x_6648:
[----:B------:R-:W-:Y:S01]  /*11070*/  I2FP.F32.U32 R6, R11 ;  /* 0x0000000b00067245 */ /* 0x000fe20000201000 */
[----:B------:R-:W-:-:S04]  /*11080*/  IMAD.MOV.U32 R11, RZ, RZ, 0x2f800000 ;  /* 0x2f800000ff0b7424 */ /* 0x000fc800078e00ff */
[----:B------:R-:W-:Y:S01]  /*11090*/  FFMA.FTZ R6, R6, R11, 1.1641532182693481445e-10 ;  /* 0x2f00000006067423 */ /* 0x000fe2000001000b */
[----:B------:R-:W-:-:S04]  /*110a0*/  IMAD.U32 R11, R52, 0x10000, RZ ;  /* 0x00010000340b7824 */ /* 0x000fc800078e00ff */
[----:B------:R-:W-:Y:S01]  /*110b0*/  FSETP.GTU.FTZ.AND P2, PT, R6, UR8, PT ;  /* 0x0000000806007c0b */ /* 0x000fe2000bf5c000 */
[----:B------:R-:W-:-:S04]  /*110c0*/  IMAD.U32 R6, R56, 0x10000, RZ ;  /* 0x0001000038067824 */ /* 0x000fc800078e00ff */
[----:B------:R-:W-:-:S04]  /*110d0*/  FMUL.FTZ R6, R6, UR11 ;  /* 0x0000000b06067c20 */ /* 0x000fc80008410000 */
[----:B------:R-:W-:-:S05]  /*110e0*/  FMUL.FTZ R6, R6, UR10 ;  /* 0x0000000a06067c20 */ /* 0x000fca0008410000 */
[----:B------:R-:W-:Y:S02]  /*110f0*/  FSEL R35, R6, RZ, !P2 ;  /* 0x000000ff06237208 */ /* 0x000fe40005000000 */
[----:B------:R-:W-:-:S05]  /*11100*/  SHF.L.U32 R6, R88, 0x10, RZ ;  /* 0x0000001058067819 */ /* 0x000fca00000006ff */
[----:B------:R-:W-:Y:S01]  /*11110*/  FFMA.FTZ R35, R35, R6, R11 ;  /* 0x0000000623237223 */ /* 0x000fe2000001000b */
[----:B------:R-:W-:-:S07]  /*11120*/  SEL R11, RZ, 0x1, P2 ;  /* 0x00000001ff0b7807 */ /* 0x000fce0001000000 */
.L_x_6647:
[----:B------:R-:W-:Y:S05]  /*11130*/  BSYNC.RECONVERGENT B1 ;  /* 0x0000000000017941 */ /* 0x000fea0003800200 */
.L_x_6646:
[----:B------:R-:W-:Y:S01]  /*11140*/  @!P1 PRMT R36, R52, 0x7632, R36 ;  /* 0x0000763234249816 */ /* 0x000fe20000000024 */
[----:B------:R-:W-:Y:S01]  /*11150*/  BSSY.RECONVERGENT B1, `(.L_x_6653) ;  /* 0x0000071000017945 */ /* 0x000fe20003800200 */
[----:B01----:R-:W-:Y:S01]  /*11160*/  F2FP.BF16.F32.PACK_AB R96, RZ, R35 ;  /* 0x00000023ff60723e */ /* 0x003fe200000010ff */
        /* <DEDUP_REMOVED lines=20> */
.L_x_6657:
        /* <DEDUP_REMOVED lines=13> */
.L_x_6659:
[----:B------:R-:W-:Y:S05]  /*11380*/  BSYNC.RECONVERGENT B3 ;  /* 0x0000000000037941 */ /* 0x000fea0003800200 */
.L_x_6658:
        /* <DEDUP_REMOVED lines=61> */
.L_x_6656:
[----:B------:R-:W-:Y:S05]  /*11760*/  BSYNC.RECONVERGENT B2 ;  /* 0x0000000000027941 */ /* 0x000fea0003800200 */
.L_x_6655:
[----:B------:R-:W2:Y:S01]  /*11770*/  LDL R37, [R1+0x10] ;  /* 0x0000100001257983 */ /* 0x000ea20000100800 */
[----:B------:R-:W-:Y:S01]  /*11780*/  I2FP.F32.U32 R13, R13 ;  /* 0x0000000d000d7245 */ /* 0x000fe20000201000 */
[----:B------:R-:W-:-:S04]  /*11790*/  IMAD.MOV.U32 R36, RZ, RZ, 0x2f800000 ;  /* 0x2f800000ff247424 */ /* 0x000fc800078e00ff */
[----:B------:R-:W-:Y:S01]  /*117a0*/  FFMA.FTZ R13, R13, R36, 1.1641532182693481445e-10 ;  /* 0x2f0000000d0d7423 */ /* 0x000fe20000010024 */
[----:B------:R-:W-:-:S04]  /*117b0*/  PRMT R36, R52, 0x7632, R36 ;  /* 0x0000763234247816 */ /* 0x000fc80000000024 */
[----:B------:R-:W-:Y:S02]  /*117c0*/  FSETP.GTU.FTZ.AND P2, PT, R13, UR8, PT ;  /* 0x000000080d007c0b */ /* 0x000fe4000bf5c000 */
[----:B------:R-:W-:Y:S02]  /*117d0*/  PRMT R13, R56, 0x7632, R13 ;  /* 0x00007632380d7816 */ /* 0x000fe4000000000d */
[----:B------:R-:W-:-:S03]  /*117e0*/  SHF.L.U32 R36, R36, 0x10, RZ ;  /* 0x0000001024247819 */ /* 0x000fc600000006ff */
[----:B------:R-:W-:-:S04]  /*117f0*/  IMAD.U32 R13, R13, 0x10000, RZ ;  /* 0x000100000d0d7824 */ /* 0x000fc800078e00ff */
[----:B------:R-:W-:-:S04]  /*11800*/  FMUL.FTZ R13, R13, UR11 ;  /* 0x0000000b0d0d7c20 */ /* 0x000fc80008410000 */
[----:B------:R-:W-:-:S05]  /*11810*/  FMUL.FTZ R13, R13, UR10 ;  /* 0x0000000a0d0d7c20 */ /* 0x000fca0008410000 */
[----:B------:R-:W-:Y:S01]  /*11820*/  FSEL R13, R13, RZ, !P2 ;  /* 0x000000ff0d0d7208 */ /* 0x000fe20005000000 */
[----:B--2---:R-:W-:-:S04]  /*11830*/  IMAD.U32 R37, R37, 0x10000, RZ ;  /* 0x0001000025257824 */ /* 0x004fc800078e00ff */
[----:B------:R-:W-:Y:S01]  /*11840*/  FFMA.FTZ R36, R13, R37, R36 ;  /* 0x000000250d247223 */ /* 0x000fe20000010024 */
[----:B------:R-:W-:-:S07]  /*11850*/  SEL R13, RZ, 0x1, P2 ;  /* 0x00000001ff0d7807 */ /* 0x000fce0001000000 */
.L_x_6654:
[----:B------:R-:W-:Y:S05]  /*11860*/  BSYNC.RECONVERGENT B1 ;  /* 0x0000000000017941 */ /* 0x000fea0003800200 */
.L_x_6653:
        /* <DEDUP_REMOVED lines=22> */
.L_x_6664:
        /* <DEDUP_REMOVED lines=13> */
.L_x_6666:
[----:B------:R-:W-:Y:S05]  /*11aa0*/  BSYNC.RECONVERGENT B3 ;  /* 0x0000000000037941 */ /* 0x000fea0003800200 */
.L_x_6665:
        /* <DEDUP_REMOVED lines=61> */
.L_x_6663:
[----:B------:R-:W-:Y:S05]  /*11e80*/  BSYNC.RECONVERGENT B2 ;  /* 0x0000000000027941 */ /* 0x000fea0003800200 */
.L_x_6662:
        /* <DEDUP_REMOVED lines=12> */
.L_x_6661:
[----:B------:R-:W-:Y:S05]  /*11f50*/  BSYNC.RECONVERGENT B1 ;  /* 0x0000000000017941 */ /* 0x000fea0003800200 */
.L_x_6660:
        /* <DEDUP_REMOVED lines=23> */
.L_x_6671:
        /* <DEDUP_REMOVED lines=13> */
.L_x_6673:
[----:B------:R-:W-:Y:S05]  /*121a0*/  BSYNC.RECONVERGENT B3 ;  /* 0x0000000000037941 */ /* 0x000fea0003800200 */
.L_x_6672:
        /* <DEDUP_REMOVED lines=61> */
.L_x_6670:
[----:B------:R-:W-:Y:S05]  /*12580*/  BSYNC.RECONVERGENT B2 ;  /* 0x0000000000027941 */ /* 0x000fea0003800200 */
.L_x_6669:
        /* <DEDUP_REMOVED lines=15> */
.L_x_6668:
[----:B------:R-:W-:Y:S05]  /*12680*/  BSYNC.RECONVERGENT B1 ;  /* 0x0000000000017941 */ /* 0x000fea0003800200 */
.L_x_6667:
        /* <DEDUP_REMOVED lines=22> */
.L_x_6678:
        /* <DEDUP_REMOVED lines=13> */
.L_x_6680:
[----:B------:R-:W-:Y:S05]  /*128c0*/  BSYNC.RECONVERGENT B3 ;  /* 0x0000000000037941 */ /* 0x000fea0003800200 */
.L_x_6679:
        /* <DEDUP_REMOVED lines=61> */
.L_x_6677:
[----:B------:R-:W-:Y:S05]  /*12ca0*/  BSYNC.RECONVERGENT B2 ;  /* 0x0000000000027941 */ /* 0x000fea0003800200 */
.L_x_6676:
        /* <DEDUP_REMOVED lines=12> */
.L_x_6675:
[----:B------:R-:W-:Y:S05]  /*12d70*/  BSYNC.RECONVERGENT B1 ;  /* 0x0000000000017941 */ /* 0x000fea0003800200 */
.L_x_6674:
        /* <DEDUP_REMOVED lines=23> */
.L_x_6685:
        /* <DEDUP_REMOVED lines=13> */
.L_x_6687:
[----:B------:R-:W-:Y:S05]  /*12fc0*/  BSYNC.RECONVERGENT B3 ;  /* 0x0000000000037941 */ /* 0x000fea0003800200 */
.L_x_6686:
        /* <DEDUP_REMOVED lines=58> */
[----:B------:R-:W-:Y:S02]  /*13370*/  VIADD R5, R113, 0x96a522ad ;  /* 0x96a522ad71057836 */ /* 0x000fe40000000000 */
[----:B------:R-:W-:-:S03]  /*13380*/  HFMA2 R151, -RZ, RZ, 0, 0 ;  /* 0x00000000ff977431 */ /* 0x000fc600000001ff */
[----:B------:R-:W-:-:S07]  /*13390*/  LOP3.LUT R5, R5, R156, R41, 0x96, !PT ;  /* 0x0000009c05057212 */ /* 0x000fce00078e9629 */
.L_x_6684:
[----:B------:R-:W-:Y:S05]  /*133a0*/  BSYNC.RECONVERGENT B2 ;  /* 0x0000000000027941 */ /* 0x000fea0003800200 */
.L_x_6683:
        /* <DEDUP_REMOVED lines=15> */
.L_x_6682:
[----:B------:R-:W-:Y:S05]  /*134a0*/  BSYNC.RECONVERGENT B1 ;  /* 0x0000000000017941 */ /* 0x000fea0003800200 */
.L_x_6681:
        /* <DEDUP_REMOVED lines=22> */
.L_x_6692:
        /* <DEDUP_REMOVED lines=13> */
.L_x_6694:
[----:B------:R-:W-:Y:S05]  /*136e0*/  BSYNC.RECONVERGENT B3 ;  /* 0x0000000000037941 */ /* 0x000fea0003800200 */
.L_x_6693:
        /* <DEDUP_REMOVED lines=56> */
[----:B------:R-:W-:Y:S02]  /*13a70*/  IMAD.MOV.U32 R167, RZ, RZ, R150 ;  /* 0x000000ffffa77224 */ /* 0x000fe400078e0096 */
[----:B------:R-:W-:Y:S01]  /*13a80*/  HFMA2 R150, -RZ, RZ, 0, 0 ;  /* 0x00000000ff967431 */ /* 0x000fe200000001ff */
[----:B------:R-:W-:Y:S01]  /*13a90*/  LOP3.LUT R4, R5, R4, R157, 0x96, !PT ;  /* 0x0000000405047212 */ /* 0x000fe200078e969d */
[----:B------:R-:W-:-:S05]  /*13aa0*/  VIADD R5, R113, 0x96a522ad ;  /* 0x96a522ad71057836 */ /* 0x000fca0000000000 */
[----:B------:R-:W-:-:S07]  /*13ab0*/  LOP3.LUT R5, R5, R158, R151, 0x96, !PT ;  /* 0x0000009e05057212 */ /* 0x000fce00078e9697 */
.L_x_6691:
[----:B------:R-:W-:Y:S05]  /*13ac0*/  BSYNC.RECONVERGENT B2 ;  /* 0x0000000000027941 */ /* 0x000fea0003800200 */
.L_x_6690:
        /* <DEDUP_REMOVED lines=12> */
.L_x_6689:
[----:B------:R-:W-:Y:S05]  /*13b90*/  BSYNC.RECONVERGENT B1 ;  /* 0x0000000000017941 */ /* 0x000fea0003800200 */
.L_x_6688:
        /* <DEDUP_REMOVED lines=23> */
.L_x_6699:
        /* <DEDUP_REMOVED lines=13> */
.L_x_6701:
[----:B------:R-:W-:Y:S05]  /*13de0*/  BSYNC.RECONVERGENT B3 ;  /* 0x0000000000037941 */ /* 0x000fea0003800200 */
.L_x_6700:
        /* <DEDUP_REMOVED lines=61> */
.L_x_6698:
[----:B------:R-:W-:Y:S05]  /*141c0*/  BSYNC.RECONVERGENT B2 ;  /* 0x0000000000027941 */ /* 0x000fea0003800200 */
.L_x_6697:
        /* <DEDUP_REMOVED lines=15> */
.L_x_6696:
[----:B------:R-:W-:Y:S05]  /*142c0*/  BSYNC.RECONVERGENT B1 ;  /* 0x0000000000017941 */ /* 0x000fea0003800200 */
.L_x_6695:
[----:B------:R-:W-:Y:S02]  /*142d0*/  F2FP.BF16.F32.PACK_AB R150, RZ, R42 ;  /* 0x0000002aff96723e */ /* 0x000fe400000010ff */
[----:B------:R-:W-:Y:S02]  /*142e0*/  PRMT R96, R96, 0x5410, R99 ;  /* 0x0000541060607816 */ /* 0x000fe40000000063 */
[----:B------:R-:W-:Y:S02]  /*142f0*/  PRMT R98, R98, 0x5410, R165 ;  /* 0x0000541062627816 */ /* 0x000fe400000000a5 */
[----:B------:R-:W-:Y:S02]  /*14300*/  PRMT R97, R97, 0x5410, R149 ;  /* 0x0000541061617816 */ /* 0x000fe40000000095 */
[----:B------:R-:W-:Y:S01]  /*14310*/  PRMT R99, R166, 0x5410, R150 ;  /* 0x00005410a6637816 */ /* 0x000fe20000000096 */
[----:B------:R-:W-:Y:S06]  /*14320*/  BRA `(.L_x_6702) ;  /* 0x0000003400807947 */ /* 0x000fec0003800000 */
.L_x_6645:
        /* <DEDUP_REMOVED lines=21> */
.L_x_6707:
        /* <DEDUP_REMOVED lines=13> */
.L_x_6709:
[----:B------:R-:W-:Y:S05]  /*14550*/  BSYNC.RECONVERGENT B3 ;  /* 0x0000000000037941 */ /* 0x000fea0003800200 */
.L_x_6708:
        /* <DEDUP_REMOVED lines=61> */
.L_x_6706:
[----:B------:R-:W-:Y:S05]  /*14930*/  BSYNC.RECONVERGENT B2 ;  /* 0x0000000000027941 */ /* 0x000fea0003800200 */
.L_x_6705:
        /* <DEDUP_REMOVED lines=11> */
.L_x_6704:
[----:B------:R-:W-:Y:S05]  /*149f0*/  BSYNC.RECONVERGENT B1 ;  /* 0x0000000000017941 */ /* 0x000fea0003800200 */
.L_x_6703:
[----:B------:R-:W-:Y:S01]  /*14a00*/  BSSY.RECONVERGENT B1, `(.L_x_6710) ;  /* 0x000006b000017945 */ /* 0x000fe20003800200 */
[----:B01----:R-:W-:Y:S01]  /*14a10*/  F2FP.BF16.F32.PACK_AB R96, RZ, R35 ;  /* 0x00000023ff60723e */ /* 0x003fe200000010ff */
        /* <DEDUP_REMOVED lines=16> */
.L_x_6714:
        /* <DEDUP_REMOVED lines=13> */
.L_x_6716:
[----:B------:R-:W-:Y:S05]  /*14bf0*/  BSYNC.RECONVERGENT B3 ;  /* 0x0000000000037941 */ /* 0x000fea0003800200 */
.L_x_6715:
        /* <DEDUP_REMOVED lines=61> */
.L_x_6713:
[----:B------:R-:W-:Y:S05]  /*14fd0*/  BSYNC.RECONVERGENT B2 ;  /* 0x0000000000027941 */ /* 0x000fea0003800200 */
.L_x_6712:
        /* <DEDUP_REMOVED lines=13> */
.L_x_6711:
[----:B------:R-:W-:Y:S05]  /*150b0*/  BSYNC.RECONVERGENT B1 ;  /* 0x0000000000017941 */ /* 0x000fea0003800200 */
.L_x_6710:
        /* <DEDUP_REMOVED lines=18> */
.L_x_6721:
        /* <DEDUP_REMOVED lines=13> */
.L_x_6723:
[----:B------:R-:W-:Y:S05]  /*152b0*/  BSYNC.RECONVERGENT B3 ;  /* 0x0000000000037941 */ /* 0x000fea0003800200 */
.L_x_6722:
        /* <DEDUP_REMOVED lines=59> */
[----:B------:R-:W-:Y:S01]  /*15670*/  LOP3.LUT R5, R5, R150, R39, 0x96, !PT ;  /* 0x0000009605057212 */ /* 0x000fe200078e9627 */
[----:B------:R-:W-:-:S07]  /*15680*/  IMAD.MOV.U32 R39, RZ, RZ, RZ ;  /* 0x000000ffff277224 */ /* 0x000fce00078e00ff */
.L_x_6720:
[----:B------:R-:W-:Y:S05]  /*15690*/  BSYNC.RECONVERGENT B2 ;  /* 0x0000000000027941 */ /* 0x000fea0003800200 */
.L_x_6719:
        /* <DEDUP_REMOVED lines=11> */
.L_x_6718:
[----:B------:R-:W-:Y:S05]  /*15750*/  BSYNC.RECONVERGENT B1 ;  /* 0x0000000000017941 */ /* 0x000fea0003800200 */
.L_x_6717:
        /* <DEDUP_REMOVED lines=18> */
.L_x_6728:
        /* <DEDUP_REMOVED lines=13> */
.L_x_6730:
[----:B------:R-:W-:Y:S05]  /*15950*/  BSYNC.RECONVERGENT B3 ;  /* 0x0000000000037941 */ /* 0x000fea0003800200 */
.L_x_6729:
        /* <DEDUP_REMOVED lines=61> */
.L_x_6727:
[----:B------:R-:W-:Y:S05]  /*15d30*/  BSYNC.RECONVERGENT B2 ;  /* 0x0000000000027941 */ /* 0x000fea0003800200 */
.L_x_6726:
        /* <DEDUP_REMOVED lines=13> */
.L_x_6725:
[----:B------:R-:W-:Y:S05]  /*15e10*/  BSYNC.RECONVERGENT B1 ;  /* 0x0000000000017941 */ /* 0x000fea0003800200 */
.L_x_6724:
        /* <DEDUP_REMOVED lines=18> */
.L_x_6735:
        /* <DEDUP_REMOVED lines=13> */
.L_x_6737:
[----:B------:R-:W-:Y:S05]  /*16010*/  BSYNC.RECONVERGENT B3 ;  /* 0x0000000000037941 */ /* 0x000fea0003800200 */
.L_x_6736:
        /* <DEDUP_REMOVED lines=59> */
[----:B------:R-:W-:Y:S01]  /*163d0*/  LOP3.LUT R5, R5, R156, R41, 0x96, !PT ;  /* 0x0000009c05057212 */ /* 0x000fe200078e9629 */
[----:B------:R-:W-:-:S07]  /*163e0*/  IMAD.MOV.U32 R41, RZ, RZ, RZ ;  /* 0x000000ffff297224 */ /* 0x000fce00078e00ff */
.L_x_6734:
[----:B------:R-:W-:Y:S05]  /*163f0*/  BSYNC.RECONVERGENT B2 ;  /* 0x0000000000027941 */ /* 0x000fea0003800200 */
.L_x_6733:
        /* <DEDUP_REMOVED lines=11> */
.L_x_6732:
[----:B------:R-:W-:Y:S05]  /*164b0*/  BSYNC.RECONVERGENT B1 ;  /* 0x0000000000017941 */ /* 0x000fea0003800200 */
.L_x_6731:
        /* <DEDUP_REMOVED lines=18> */
.L_x_6742:
        /* <DEDUP_REMOVED lines=13> */
.L_x_6744:
[----:B------:R-:W-:Y:S05]  /*166b0*/  BSYNC.RECONVERGENT B3 ;  /* 0x0000000000037941 */ /* 0x000fea0003800200 */
.L_x_6743:
        /* <DEDUP_REMOVED lines=61> */
.L_x_6741:
[----:B------:R-:W-:Y:S05]  /*16a90*/  BSYNC.RECONVERGENT B2 ;  /* 0x0000000000027941 */ /* 0x000fea0003800200 */
.L_x_6740:
        /* <DEDUP_REMOVED lines=13> */
.L_x_6739:
[----:B------:R-:W-:Y:S05]  /*16b70*/  BSYNC.RECONVERGENT B1 ;  /* 0x0000000000017941 */ /* 0x000fea0003800200 */
.L_x_6738:
        /* <DEDUP_REMOVED lines=18> */
.L_x_6749:
        /* <DEDUP_REMOVED lines=13> */
.L_x_6751:
[----:B------:R-:W-:Y:S05]  /*16d70*/  BSYNC.RECONVERGENT B3 ;  /* 0x0000000000037941 */ /* 0x000fea0003800200 */
.L_x_6750:
        /* <DEDUP_REMOVED lines=61> */
.L_x_6748:
[----:B------:R-:W-:Y:S05]  /*17150*/  BSYNC.RECONVERGENT B2 ;  /* 0x0000000000027941 */ /* 0x000fea0003800200 */
.L_x_6747:
        /* <DEDUP_REMOVED lines=11> */
.L_x_6746:
[----:B------:R-:W-:Y:S05]  /*17210*/  BSYNC.RECONVERGENT B1 ;  /* 0x0000000000017941 */ /* 0x000fea0003800200 */
.L_x_6745:
        /* <DEDUP_REMOVED lines=18> */
.L_x_6756:
        /* <DEDUP_REMOVED lines=13> */
.L_x_6758:
[----:B------:R-:W-:Y:S05]  /*17410*/  BSYNC.RECONVERGENT B3 ;  /* 0x0000000000037941 */ /* 0x000fea0003800200 */
.L_x_6757:
        /* <DEDUP_REMOVED lines=61> */
.L_x_6755:
[----:B------:R-:W-:Y:S05]  /*177f0*/  BSYNC.RECONVERGENT B2 ;  /* 0x0000000000027941 */ /* 0x000fea0003800200 */
.L_x_6754:
        /* <DEDUP_REMOVED lines=13> */
.L_x_6753:
[----:B------:R-:W-:Y:S05]  /*178d0*/  BSYNC.RECONVERGENT B1 ;  /* 0x0000000000017941 */ /* 0x000fea0003800200 */
.L_x_6752:
[----:B------:R-:W-:Y:S02]  /*178e0*/  F2FP.BF16.F32.PACK_AB R150, RZ, R42 ;  /* 0x0000002aff96723e */ /* 0x000fe400000010ff */
[----:B------:R-:W-:Y:S02]  /*178f0*/  PRMT R96, R96, 0x5410, R99 ;  /* 0x0000541060607816 */ /* 0x000fe40000000063 */
[----:B------:R-:W-:Y:S02]  /*17900*/  PRMT R98, R98, 0x5410, R165 ;  /* 0x0000541062627816 */ /* 0x000fe400000000a5 */
[----:B------:R-:W-:Y:S02]  /*17910*/  PRMT R97, R97, 0x5410, R149 ;  /* 0x0000541061617816 */ /* 0x000fe40000000095 */
[----:B------:R-:W-:-:S07]  /*17920*/  PRMT R99, R166, 0x5410, R150 ;  /* 0x00005410a6637816 */ /* 0x000fce0000000096 */
.L_x_6702:
        /* <DEDUP_REMOVED lines=26> */
.L_x_6760:
[----:B------:R-:W-:Y:S05]  /*17ad0*/  BSYNC.RECONVERGENT B1 ;  /* 0x0000000000017941 */ /* 0x000fea0003800200 */
.L_x_6759:
[----:B------:R-:W-:Y:S02]  /*17ae0*/  VIADD R153, R153, 0x20 ;  /* 0x0000002099997836 */ /* 0x000fe40000000000 */
[----:B------:R-:W-:-:S07]  /*17af0*/  VIADD R152, R152, 0x20 ;  /* 0x0000002098987836 */ /* 0x000fce0000000000 */
.L_x_6644:
[----:B------:R-:W-:Y:S05]  /*17b00*/  BSYNC.RECONVERGENT B0 ;  /* 0x0000000000007941 */ /* 0x000fea0003800200 */
.L_x_6643:
        /* <DEDUP_REMOVED lines=16> */
[----:B-----5:R-:W-:Y:S01]  /*17c10*/  @!P1 SHF.L.U32 R43, R52, 0x10, RZ ;  /* 0x00000010342b9819 */ /* 0x020fe200000006ff */
[----:B------:R-:W-:Y:S02]  /*17c20*/  @!P1 IMAD.MOV.U32 R50, RZ, RZ, R149 ;  /* 0x000000ffff329224 */ /* 0x000fe400078e0095 */
[----:B--2---:R-:W-:Y:S01]  /*17c30*/  @!P1 IMAD.MOV.U32 R45, RZ, RZ, R6 ;  /* 0x000000ffff2d9224 */ /* 0x004fe200078e0006 */
        /* <DEDUP_REMOVED lines=17> */
.L_x_6768:
        /* <DEDUP_REMOVED lines=13> */
.L_x_6770:
[----:B------:R-:W-:Y:S05]  /*17e20*/  BSYNC.RECONVERGENT B3 ;  /* 0x0000000000037941 */ /* 0x000fea0003800200 */
.L_x_6769:
[----:B------:R-:W-:Y:S01]  /*17e30*/  LOP3.LUT R44, R9, R47, R113, 0x96, !PT ;  /* 0x0000002f092c7212 */ /* 0x000fe200078e9671 */
[----:B------:R-:W-:Y:S01]  /*17e40*/  IMAD.WIDE.U32 R4, R3, -0x326172a9, RZ ;  /* 0xcd9e8d5703047825 */ /* 0x000fe200078e00ff */
[----:B------:R-:W-:-:S03]  /*17e50*/  MOV R11, R149 ;  /* 0x00000095000b7202 */ /* 0x000fc60000000f00 */
        /* <DEDUP_REMOVED lines=54> */
[----:B------:R-:W-:Y:S02]  /*181c0*/  LOP3.LUT R4, R5, R4, R47, 0x96, !PT ;  /* 0x0000000405047212 */ /* 0x000fe400078e962f */
[----:B------:R-:W-:-:S04]  /*181d0*/  IADD3 R5, PT, PT, R113, -0x695add53, RZ ;  /* 0x96a522ad71057810 */ /* 0x000fc80007ffe0ff */
[----:B------:R-:W-:Y:S01]  /*181e0*/  LOP3.LUT R5, R5, R48, R45, 0x96, !PT ;  /* 0x0000003005057212 */ /* 0x000fe200078e962d */
[----:B------:R-:W-:-:S07]  /*181f0*/  IMAD.MOV.U32 R45, RZ, RZ, RZ ;  /* 0x000000ffff2d7224 */ /* 0x000fce00078e00ff */
.L_x_6767:
[----:B------:R-:W-:Y:S05]  /*18200*/  BSYNC.RECONVERGENT B2 ;  /* 0x0000000000027941 */ /* 0x000fea0003800200 */
.L_x_6766:
[----:B------:R-:W-:Y:S01]  /*18210*/  I2FP.F32.U32 R6, R11 ;  /* 0x0000000b00067245 */ /* 0x000fe20000201000 */
[----:B------:R-:W-:-:S04]  /*18220*/  IMAD.MOV.U32 R11, RZ, RZ, 0x2f800000 ;  /* 0x2f800000ff0b7424 */ /* 0x000fc800078e00ff */
[----:B------:R-:W-:Y:S01]  /*18230*/  FFMA.FTZ R6, R6, R11, 1.1641532182693481445e-10 ;  /* 0x2f00000006067423 */ /* 0x000fe2000001000b */
[----:B------:R-:W-:-:S04]  /*18240*/  IMAD.U32 R11, R52, 0x10000, RZ ;  /* 0x00010000340b7824 */ /* 0x000fc800078e00ff */
[----:B------:R-:W-:Y:S02]  /*18250*/  FSETP.GTU.FTZ.AND P2, PT, R6, UR8, PT ;  /* 0x0000000806007c0b */ /* 0x000fe4000bf5c000 */
[----:B------:R-:W-:-:S05]  /*18260*/  SHF.L.U32 R6, R56, 0x10, RZ ;  /* 0x0000001038067819 */ /* 0x000fca00000006ff */
[----:B------:R-:W-:-:S04]  /*18270*/  FMUL.FTZ R6, R6, UR11 ;  /* 0x0000000b06067c20 */ /* 0x000fc80008410000 */
[----:B------:R-:W-:-:S05]  /*18280*/  FMUL.FTZ R6, R6, UR10 ;  /* 0x0000000a06067c20 */ /* 0x000fca0008410000 */
[----:B------:R-:W-:Y:S01]  /*18290*/  FSEL R43, R6, RZ, !P2 ;  /* 0x000000ff062b7208 */ /* 0x000fe20005000000 */
[----:B------:R-:W-:-:S04]  /*182a0*/  IMAD.U32 R6, R84, 0x10000, RZ ;  /* 0x0001000054067824 */ /* 0x000fc800078e00ff */
[----:B------:R-:W-:Y:S01]  /*182b0*/  FFMA.FTZ R43, R43, R6, R11 ;  /* 0x000000062b2b7223 */ /* 0x000fe2000001000b */
[----:B------:R-:W-:-:S07]  /*182c0*/  SEL R11, RZ, 0x1, P2 ;  /* 0x00000001ff0b7807 */ /* 0x000fce0001000000 */
.L_x_6765:
[----:B------:R-:W-:Y:S05]  /*182d0*/  BSYNC.RECONVERGENT B1 ;  /* 0x0000000000017941 */ /* 0x000fea0003800200 */
.L_x_6764:
[----:B------:R-:W-:Y:S01]  /*182e0*/  @!P1 PRMT R44, R52, 0x7632, R44 ;  /* 0x00007632342c9816 */ /* 0x000fe2000000002c */
[----:B------:R-:W-:Y:S01]  /*182f0*/  BSSY.RECONVERGENT B1, `(.L_x_6771) ;  /* 0x0000071000017945 */ /* 0x000fe20003800200 */
[----:B01----:R-:W-:Y:S01]  /*18300*/  F2FP.BF16.F32.PACK_AB R96, RZ, R43 ;  /* 0x0000002bff60723e */ /* 0x003fe200000010ff */
        /* <DEDUP_REMOVED lines=20> */
.L_x_6775:
        /* <DEDUP_REMOVED lines=13> */
.L_x_6777:
[----:B------:R-:W-:Y:S05]  /*18520*/  BSYNC.RECONVERGENT B3 ;  /* 0x0000000000037941 */ /* 0x000fea0003800200 */
.L_x_6776:
        /* <DEDUP_REMOVED lines=59> */
[----:B------:R-:W-:-:S04]  /*188e0*/  IADD3 R5, PT, PT, R113, -0x695add53, RZ ;  /* 0x96a522ad71057810 */ /* 0x000fc80007ffe0ff */
[----:B------:R-:W-:-:S07]  /*188f0*/  LOP3.LUT R5, R5, R48, R45, 0x96, !PT ;  /* 0x0000003005057212 */ /* 0x000fce00078e962d */
.L_x_6774:
[----:B------:R-:W-:Y:S05]  /*18900*/  BSYNC.RECONVERGENT B2 ;  /* 0x0000000000027941 */ /* 0x000fea0003800200 */
.L_x_6773:
[----:B------:R-:W2:Y:S01]  /*18910*/  LDL R45, [R1+0x20] ;  /* 0x00002000012d7983 */ /* 0x000ea20000100800 */
[----:B------:R-:W-:Y:S01]  /*18920*/  I2FP.F32.U32 R13, R13 ;  /* 0x0000000d000d7245 */ /* 0x000fe20000201000 */
[----:B------:R-:W-:-:S04]  /*18930*/  IMAD.MOV.U32 R44, RZ, RZ, 0x2f800000 ;  /* 0x2f800000ff2c7424 */ /* 0x000fc800078e00ff */
[----:B------:R-:W-:Y:S01]  /*18940*/  FFMA.FTZ R13, R13, R44, 1.1641532182693481445e-10 ;  /* 0x2f0000000d0d7423 */ /* 0x000fe2000001002c */
[----:B------:R-:W-:-:S04]  /*18950*/  PRMT R44, R52, 0x7632, R44 ;  /* 0x00007632342c7816 */ /* 0x000fc8000000002c */
[----:B------:R-:W-:Y:S01]  /*18960*/  FSETP.GTU.FTZ.AND P2, PT, R13, UR8, PT ;  /* 0x000000080d007c0b */ /* 0x000fe2000bf5c000 */
[----:B------:R-:W-:Y:S01]  /*18970*/  IMAD.U32 R44, R44, 0x10000, RZ ;  /* 0x000100002c2c7824 */ /* 0x000fe200078e00ff */
[----:B------:R-:W-:-:S04]  /*18980*/  PRMT R13, R56, 0x7632, R13 ;  /* 0x00007632380d7816 */ /* 0x000fc8000000000d */
[----:B------:R-:W-:-:S05]  /*18990*/  SHF.L.U32 R13, R13, 0x10, RZ ;  /* 0x000000100d0d7819 */ /* 0x000fca00000006ff */
[----:B------:R-:W-:-:S04]  /*189a0*/  FMUL.FTZ R13, R13, UR11 ;  /* 0x0000000b0d0d7c20 */ /* 0x000fc80008410000 */
[----:B------:R-:W-:-:S05]  /*189b0*/  FMUL.FTZ R13, R13, UR10 ;  /* 0x0000000a0d0d7c20 */ /* 0x000fca0008410000 */
[----:B------:R-:W-:Y:S01]  /*189c0*/  FSEL R13, R13, RZ, !P2 ;  /* 0x000000ff0d0d7208 */ /* 0x000fe20005000000 */
[----:B--2---:R-:W-:-:S04]  /*189d0*/  IMAD.U32 R45, R45, 0x10000, RZ ;  /* 0x000100002d2d7824 */ /* 0x004fc800078e00ff */
[----:B------:R-:W-:Y:S01]  /*189e0*/  FFMA.FTZ R44, R13, R45, R44 ;  /* 0x0000002d0d2c7223 */ /* 0x000fe2000001002c */
[----:B------:R-:W-:-:S07]  /*189f0*/  SEL R13, RZ, 0x1, P2 ;  /* 0x00000001ff0d7807 */ /* 0x000fce0001000000 */
.L_x_6772:
[----:B------:R-:W-:Y:S05]  /*18a00*/  BSYNC.RECONVERGENT B1 ;  /* 0x0000000000017941 */ /* 0x000fea0003800200 */
.L_x_6771:
        /* <DEDUP_REMOVED lines=22> */
.L_x_6782:
        /* <DEDUP_REMOVED lines=13> */
.L_x_6784:
[----:B------:R-:W-:Y:S05]  /*18c40*/  BSYNC.RECONVERGENT B3 ;  /* 0x0000000000037941 */ /* 0x000fea0003800200 */
.L_x_6783:
        /* <DEDUP_REMOVED lines=61> */
.L_x_6781:
[----:B------:R-:W-:Y:S05]  /*19020*/  BSYNC.RECONVERGENT B2 ;  /* 0x0000000000027941 */ /* 0x000fea0003800200 */
.L_x_6780:
        /* <DEDUP_REMOVED lines=12> */
.L_x_6779:
[----:B------:R-:W-:Y:S05]  /*190f0*/  BSYNC.RECONVERGENT B1 ;  /* 0x0000000000017941 */ /* 0x000fea0003800200 */
.L_x_6778:
        /* <DEDUP_REMOVED lines=23> */
.L_x_6789:
        /* <DEDUP_REMOVED lines=13> */
.L_x_6791:
[----:B------:R-:W-:Y:S05]  /*19340*/  BSYNC.RECONVERGENT B3 ;  /* 0x0000000000037941 */ /* 0x000fea0003800200 */
.L_x_6790:
        /* <DEDUP_REMOVED lines=61> */
.L_x_6788:
[----:B------:R-:W-:Y:S05]  /*19720*/  BSYNC.RECONVERGENT B2 ;  /* 0x0000000000027941 */ /* 0x000fea0003800200 */
.L_x_6787:
        /* <DEDUP_REMOVED lines=15> */
.L_x_6786:
[----:B------:R-:W-:Y:S05]  /*19820*/  BSYNC.RECONVERGENT B1 ;  /* 0x0000000000017941 */ /* 0x000fea0003800200 */
.L_x_6785:
        /* <DEDUP_REMOVED lines=22> */
.L_x_6796:
        /* <DEDUP_REMOVED lines=13> */
.L_x_6798:
[----:B------:R-:W-:Y:S05]  /*19a60*/  BSYNC.RECONVERGENT B3 ;  /* 0x0000000000037941 */ /* 0x000fea0003800200 */
.L_x_6797:
        /* <DEDUP_REMOVED lines=61> */
.L_x_6795:
[----:B------:R-:W-:Y:S05]  /*19e40*/  BSYNC.RECONVERGENT B2 ;  /* 0x0000000000027941 */ /* 0x000fea0003800200 */
.L_x_6794:
        /* <DEDUP_REMOVED lines=12> */
.L_x_6793:
[----:B------:R-:W-:Y:S05]  /*19f10*/  BSYNC.RECONVERGENT B1 ;  /* 0x0000000000017941 */ /* 0x000fea0003800200 */
.L_x_6792:
        /* <DEDUP_REMOVED lines=23> */
.L_x_6803:
        /* <DEDUP_REMOVED lines=13> */
.L_x_6805:
[----:B------:R-:W-:Y:S05]  /*1a160*/  BSYNC.RECONVERGENT B3 ;  /* 0x0000000000037941 */ /* 0x000fea0003800200 */
.L_x_6804:
        /* <DEDUP_REMOVED lines=61> */
.L_x_6802:
[----:B------:R-:W-:Y:S05]  /*1a540*/  BSYNC.RECONVERGENT B2 ;  /* 0x0000000000027941 */ /* 0x000fea0003800200 */
.L_x_6801:
        /* <DEDUP_REMOVED lines=15> */
.L_x_6800:
[----:B------:R-:W-:Y:S05]  /*1a640*/  BSYNC.RECONVERGENT B1 ;  /* 0x0000000000017941 */ /* 0x000fea0003800200 */
.L_x_6799:
        /* <DEDUP_REMOVED lines=22> */
.L_x_6810:
        /* <DEDUP_REMOVED lines=13> */
.L_x_6812:
[----:B------:R-:W-:Y:S05]  /*1a880*/  BSYNC.RECONVERGENT B3 ;  /* 0x0000000000037941 */ /* 0x000fea0003800200 */
.L_x_6811:
        /* <DEDUP_REMOVED lines=61> */
.L_x_6809:
[----:B------:R-:W-:Y:S05]  /*1ac60*/  BSYNC.RECONVERGENT B2 ;  /* 0x0000000000027941 */ /* 0x000fea0003800200 */
.L_x_6808:
        /* <DEDUP_REMOVED lines=12> */
.L_x_6807:
[----:B------:R-:W-:Y:S05]  /*1ad30*/  BSYNC.RECONVERGENT B1 ;  /* 0x0000000000017941 */ /* 0x000fea0003800200 */
.L_x_6806:
        /* <DEDUP_REMOVED lines=23> */
.L_x_6817:
        /* <DEDUP_REMOVED lines=13> */
.L_x_6819:
[----:B------:R-:W-:Y:S05]  /*1af80*/  BSYNC.RECONVERGENT B3 ;  /* 0x0000000000037941 */ /* 0x000fea0003800200 */
.L_x_6818:
        /* <DEDUP_REMOVED lines=60> */
[----:B------:R-:W-:-:S07]  /*1b350*/  LOP3.LUT R5, R5, R158, R151, 0x96, !PT ;  /* 0x0000009e05057212 */ /* 0x000fce00078e9697 */
.L_x_6816:
[----:B------:R-:W-:Y:S05]  /*1b360*/  BSYNC.RECONVERGENT B2 ;  /* 0x0000000000027941 */ /* 0x000fea0003800200 */
.L_x_6815:
        /* <DEDUP_REMOVED lines=15> */
.L_x_6814:
[----:B------:R-:W-:Y:S05]  /*1b460*/  BSYNC.RECONVERGENT B1 ;  /* 0x0000000000017941 */ /* 0x000fea0003800200 */
.L_x_6813:
[----:B------:R-:W-:Y:S02]  /*1b470*/  F2FP.BF16.F32.PACK_AB R150, RZ, R50 ;  /* 0x00000032ff96723e */ /* 0x000fe400000010ff */
[----:B------:R-:W-:Y:S02]  /*1b480*/  PRMT R96, R96, 0x5410, R99 ;  /* 0x0000541060607816 */ /* 0x000fe40000000063 */
[----:B------:R-:W-:Y:S02]  /*1b490*/  PRMT R98, R98, 0x5410, R165 ;  /* 0x0000541062627816 */ /* 0x000fe400000000a5 */
[----:B------:R-:W-:Y:S02]  /*1b4a0*/  PRMT R97, R97, 0x5410, R149 ;  /* 0x0000541061617816 */ /* 0x000fe40000000095 */
[----:B------:R-:W-:Y:S01]  /*1b4b0*/  PRMT R99, R166, 0x5410, R150 ;  /* 0x00005410a6637816 */ /* 0x000fe20000000096 */
[----:B------:R-:W-:Y:S06]  /*1b4c0*/  BRA `(.L_x_6820) ;  /* 0x0000003400807947 */ /* 0x000fec0003800000 */
.L_x_6763:
[----:B------:R-:W-:Y:S01]  /*1b4d0*/  BSSY.RECONVERGENT B1, `(.L_x_6821) ;  /* 0x000006c000017945 */ /* 0x000fe20003800200 */
[----:B------:R-:W-:Y:S02]  /*1b4e0*/  HFMA2 R43, -RZ, RZ, 0, 0 ;  /* 0x00000000ff2b7431 */ /* 0x000fe400000001ff */
[----:B------:R-:W-:Y:S02]  /*1b4f0*/  IMAD.MOV.U32 R155, RZ, RZ, R149 ;  /* 0x000000ffff9b7224 */ /* 0x000fe400078e0095 */
[----:B--2---:R-:W-:Y:S01]  /*1b500*/  IMAD.MOV.U32 R45, RZ, RZ, R6 ;  /* 0x000000ffff2d7224 */ /* 0x004fe200078e0006 */
        /* <DEDUP_REMOVED lines=17> */
.L_x_6825:
        /* <DEDUP_REMOVED lines=13> */
.L_x_6827:
[----:B------:R-:W-:Y:S05]  /*1b6f0*/  BSYNC.RECONVERGENT B3 ;  /* 0x0000000000037941 */ /* 0x000fea0003800200 */
.L_x_6826:
        /* <DEDUP_REMOVED lines=61> */
.L_x_6824:
[----:B------:R-:W-:Y:S05]  /*1bad0*/  BSYNC.RECONVERGENT B2 ;  /* 0x0000000000027941 */ /* 0x000fea0003800200 */
.L_x_6823:
        /* <DEDUP_REMOVED lines=11> */
.L_x_6822:
[----:B------:R-:W-:Y:S05]  /*1bb90*/  BSYNC.RECONVERGENT B1 ;  /* 0x0000000000017941 */ /* 0x000fea0003800200 */
.L_x_6821:
        /* <DEDUP_REMOVED lines=18> */
.L_x_6832:
        /* <DEDUP_REMOVED lines=13> */
.L_x_6834:
[----:B------:R-:W-:Y:S05]  /*1bd90*/  BSYNC.RECONVERGENT B3 ;  /* 0x0000000000037941 */ /* 0x000fea0003800200 */
.L_x_6833:
        /* <DEDUP_REMOVED lines=61> */
.L_x_6831:
[----:B------:R-:W-:Y:S05]  /*1c170*/  BSYNC.RECONVERGENT B2 ;  /* 0x0000000000027941 */ /* 0x000fea0003800200 */
.L_x_6830:
        /* <DEDUP_REMOVED lines=13> */
.L_x_6829:
[----:B------:R-:W-:Y:S05]  /*1c250*/  BSYNC.RECONVERGENT B1 ;  /* 0x0000000000017941 */ /* 0x000fea0003800200 */
.L_x_6828:
        /* <DEDUP_REMOVED lines=18> */
.L_x_6839:
        /* <DEDUP_REMOVED lines=13> */
.L_x_6841:
[----:B------:R-:W-:Y:S05]  /*1c450*/  BSYNC.RECONVERGENT B3 ;  /* 0x0000000000037941 */ /* 0x000fea0003800200 */
.L_x_6840:
        /* <DEDUP_REMOVED lines=61> */
.L_x_6838:
[----:B------:R-:W-:Y:S05]  /*1c830*/  BSYNC.RECONVERGENT B2 ;  /* 0x0000000000027941 */ /* 0x000fea0003800200 */
.L_x_6837:
        /* <DEDUP_REMOVED lines=11> */
.L_x_6836:
[----:B------:R-:W-:Y:S05]  /*1c8f0*/  BSYNC.RECONVERGENT B1 ;  /* 0x0000000000017941 */ /* 0x000fea0003800200 */
.L_x_6835:
        /* <DEDUP_REMOVED lines=18> */
.L_x_6846:
        /* <DEDUP_REMOVED lines=13> */
.L_x_6848:
[----:B------:R-:W-:Y:S05]  /*1caf0*/  BSYNC.RECONVERGENT B3 ;  /* 0x0000000000037941 */ /* 0x000fea0003800200 */
.L_x_6847:
        /* <DEDUP_REMOVED lines=61> */
.L_x_6845:
[----:B------:R-:W-:Y:S05]  /*1ced0*/  BSYNC.RECONVERGENT B2 ;  /* 0x0000000000027941 */ /* 0x000fea0003800200 */
.L_x_6844:
        /* <DEDUP_REMOVED lines=13> */
.L_x_6843:
[----:B------:R-:W-:Y:S05]  /*1cfb0*/  BSYNC.RECONVERGENT B1 ;  /* 0x0000000000017941 */ /* 0x000fea0003800200 */
.L_x_6842:
        /* <DEDUP_REMOVED lines=18> */
.L_x_6853:
        /* <DEDUP_REMOVED lines=13> */
.L_x_6855:
[----:B------:R-:W-:Y:S05]  /*1d1b0*/  BSYNC.RECONVERGENT B3 ;  /* 0x0000000000037941 */ /* 0x000fea0003800200 */
.L_x_6854:
        /* <DEDUP_REMOVED lines=61> */
.L_x_6852:
[----:B------:R-:W-:Y:S05]  /*1d590*/  BSYNC.RECONVERGENT B2 ;  /* 0x0000000000027941 */ /* 0x000fea0003800200 */
.L_x_6851:
        /* <DEDUP_REMOVED lines=11> */
.L_x_6850:
[----:B------:R-:W-:Y:S05]  /*1d650*/  BSYNC.RECONVERGENT B1 ;  /* 0x0000000000017941 */ /* 0x000fea0003800200 */
.L_x_6849:
        /* <DEDUP_REMOVED lines=18> */
.L_x_6860:
        /* <DEDUP_REMOVED lines=13> */
.L_x_6862:
[----:B------:R-:W-:Y:S05]  /*1d850*/  BSYNC.RECONVERGENT B3 ;  /* 0x0000000000037941 */ /* 0x000fea0003800200 */
.L_x_6861:
        /* <DEDUP_REMOVED lines=61> */
.L_x_6859:
[----:B------:R-:W-:Y:S05]  /*1dc30*/  BSYNC.RECONVERGENT B2 ;  /* 0x0000000000027941 */ /* 0x000fea0003800200 */
.L_x_6858:
        /* <DEDUP_REMOVED lines=13> */
.L_x_6857:
[----:B------:R-:W-:Y:S05]  /*1dd10*/  BSYNC.RECONVERGENT B1 ;  /* 0x0000000000017941 */ /* 0x000fea0003800200 */
.L_x_6856:
        /* <DEDUP_REMOVED lines=18> */
.L_x_6867:
        /* <DEDUP_REMOVED lines=13> */
.L_x_6869:
[----:B------:R-:W-:Y:S05]  /*1df10*/  BSYNC.RECONVERGENT B3 ;  /* 0x0000000000037941 */ /* 0x000fea0003800200 */
.L_x_6868:
        /* <DEDUP_REMOVED lines=61> */
.L_x_6866:
[----:B------:R-:W-:Y:S05]  /*1e2f0*/  BSYNC.RECONVERGENT B2 ;  /* 0x0000000000027941 */ /* 0x000fea0003800200 */
.L_x_6865:
        /* <DEDUP_REMOVED lines=11> */
.L_x_6864:
[----:B------:R-:W-:Y:S05]  /*1e3b0*/  BSYNC.RECONVERGENT B1 ;  /* 0x0000000000017941 */ /* 0x000fea0003800200 */
.L_x_6863:
        /* <DEDUP_REMOVED lines=18> */
.L_x_6874:
        /* <DEDUP_REMOVED lines=13> */
.L_x_6876:
[----:B------:R-:W-:Y:S05]  /*1e5b0*/  BSYNC.RECONVERGENT B3 ;  /* 0x0000000000037941 */ /* 0x000fea0003800200 */
.L_x_6875:
        /* <DEDUP_REMOVED lines=61> */
.L_x_6873:
[----:B------:R-:W-:Y:S05]  /*1e990*/  BSYNC.RECONVERGENT B2 ;  /* 0x0000000000027941 */ /* 0x000fea0003800200 */
.L_x_6872:
        /* <DEDUP_REMOVED lines=13> */
.L_x_6871:
[----:B------:R-:W-:Y:S05]  /*1ea70*/  BSYNC.RECONVERGENT B1 ;  /* 0x0000000000017941 */ /* 0x000fea0003800200 */
.L_x_6870:
[----:B------:R-:W-:Y:S02]  /*1ea80*/  F2FP.BF16.F32.PACK_AB R150, RZ, R50 ;  /* 0x00000032ff96723e */ /* 0x000fe400000010ff */
[----:B------:R-:W-:Y:S02]  /*1ea90*/  PRMT R96, R96, 0x5410, R99 ;  /* 0x0000541060607816 */ /* 0x000fe40000000063 */
[----:B------:R-:W-:Y:S02]  /*1eaa0*/  PRMT R98, R98, 0x5410, R165 ;  /* 0x0000541062627816 */ /* 0x000fe400000000a5 */
[----:B------:R-:W-:Y:S02]  /*1eab0*/  PRMT R97, R97, 0x5410, R149 ;  /* 0x0000541061617816 */ /* 0x000fe40000000095 */
[----:B------:R-:W-:-:S07]  /*1eac0*/  PRMT R99, R166, 0x5410, R150 ;  /* 0x00005410a6637816 */ /* 0x000fce0000000096 */
.L_x_6820:
        /* <DEDUP_REMOVED lines=26> */
.L_x_6878:
[----:B------:R-:W-:Y:S05]  /*1ec70*/  BSYNC.RECONVERGENT B1 ;  /* 0x0000000000017941 */ /* 0x000fea0003800200 */
.L_x_6877:
[----:B------:R-:W-:Y:S01]  /*1ec80*/  VIADD R153, R153, 0x20 ;  /* 0x0000002099997836 */ /* 0x000fe20000000000 */
[----:B------:R-:W-:-:S07]  /*1ec90*/  IADD3 R152, PT, PT, R152, 0x20, RZ ;  /* 0x0000002098987810 */ /* 0x000fce0007ffe0ff */
.L_x_6762:
[----:B------:R-:W-:Y:S05]  /*1eca0*/  BSYNC.RECONVERGENT B0 ;  /* 0x0000000000007941 */ /* 0x000fea0003800200 */
.L_x_6761:
[----:B------:R-:W-:Y:S01]  /*1ecb0*/  ISETP.GE.U32.AND P1, PT, R0, 0xa0, PT ;  /* 0x000000a00000780c */ /* 0x000fe20003f26070 */
[----:B------:R-:W-:Y:S01]  /*1ecc0*/  BSSY.RECONVERGENT B0, `(.L_x_6879) ;  /* 0x0000718000007945 */ /* 0x000fe20003800200 */
[----:B------:R-:W-:-:S11]  /*1ecd0*/  LOP3.LUT R34, R34, 0xfffffbff, RZ, 0xc0, !PT ;  /* 0xfffffbff22227812 */ /* 0x000fd600078ec0ff */
[----:B------:R-:W-:Y:S01]  /*1ece0*/  @P1 LOP3.LUT R34, R34, 0x400, RZ, 0xfc, !PT ;  /* 0x0000040022221812 */ /* 0x000fe200078efcff */
[----:B------:R-:W-:Y:S06]  /*1ecf0*/  @!P1 BRA `(.L_x_6880) ;  /* 0x0000007000509947 */ /* 0x000fec0003800000 */
[----:B01----:R-:W0:Y:S01]  /*1ed00*/  @P0 LDC.64 R96, c[0x0][0x390] ;  /* 0x0000e400ff600b82 */ /* 0x003e220000000a00 */
[----:B------:R-:W-:-:S04]  /*1ed10*/  ISETP.NE.U32.AND P1, PT, RZ, UR4, PT ;  /* 0x00000004ff007c0c */ /* 0x000fc8000bf25070 */
[----:B------:R-:W-:Y:S01]  /*1ed20*/  ISETP.NE.AND.EX P1, PT, RZ, UR5, PT, P1 ;  /* 0x00000005ff007c0c */ /* 0x000fe2000bf25310 */
[----:B0-----:R-:W-:-:S05]  /*1ed30*/  @P0 IMAD.WIDE.U32 R96, R152, 0x10, R96 ;  /* 0x0000001098600825 */ /* 0x001fca00078e0060 */
[----:B-----5:R0:W5:Y:S07]  /*1ed40*/  @P0 LDG.E.128 R56, desc[UR6][R96.64] ;  /* 0x0000000660380981 */ /* 0x02016e000c1e1d00 */
[----:B0-----:R-:W0:Y:S02]  /*1ed50*/  @P1 LDC.64 R96, c[0x0][0x3a0] ;  /* 0x0000e800ff601b82 */ /* 0x001e240000000a00 */
[----:B0-----:R-:W-:-:S05]  /*1ed60*/  @P1 IMAD.WIDE.U32 R96, R153, 0x10, R96 ;  /* 0x0000001099601825 */ /* 0x001fca00078e0060 */
[----:B------:R0:W5:Y:S01]  /*1ed70*/  @P1 LDG.E.128 R52, desc[UR6][R96.64] ;  /* 0x0000000660341981 */ /* 0x000162000c1e1d00 */
[----:B------:R-:W-:Y:S05]  /*1ed80*/  @!P1 BRA `(.L_x_6881) ;  /* 0x0000003800389947 */ /* 0x000fea0003800000 */
[----:B------:R-:W-:Y:S01]  /*1ed90*/  ISETP.GT.AND P1, PT, R154, RZ, PT ;  /* 0x000000ff9a00720c */ /* 0x000fe20003f24270 */
[----:B------:R-:W-:-:S12]  /*1eda0*/  BSSY.RECONVERGENT B1, `(.L_x_6882) ;  /* 0x000006d000017945 */ /* 0x000fd80003800200 */
[----:B-----5:R-:W-:Y:S01]  /*1edb0*/  @!P1 IMAD.U32 R51, R52, 0x10000, RZ ;  /* 0x0001000034339824 */ /* 0x020fe200078e00ff */
[----:B------:R-:W-:Y:S01]  /*1edc0*/  @!P1 MOV R98, R6 ;  /* 0x0000000600629202 */ /* 0x000fe20000000f00 */
[----:B0-----:R-:W-:Y:S01]  /*1edd0*/  @!P1 IMAD.MOV.U32 R97, RZ, RZ, R149 ;  /* 0x000000ffff619224 */ /* 0x001fe200078e0095 */
        /* <DEDUP_REMOVED lines=17> */
.L_x_6886:
        /* <DEDUP_REMOVED lines=13> */
.L_x_6888:
[----:B------:R-:W-:Y:S05]  /*1efc0*/  BSYNC.RECONVERGENT B3 ;  /* 0x0000000000037941 */ /* 0x000fea0003800200 */
.L_x_6887:
        /* <DEDUP_REMOVED lines=58> */
[----:B------:R-:W-:-:S03]  /*1f370*/  IMAD.MOV.U32 R98, RZ, RZ, RZ ;  /* 0x000000ffff627224 */ /* 0x000fc600078e00ff */
[----:B------:R-:W-:Y:S02]  /*1f380*/  LOP3.LUT R5, R5, R100, R97, 0x96, !PT ;  /* 0x0000006405057212 */ /* 0x000fe400078e9661 */
[----:B------:R-:W-:-:S07]  /*1f390*/  MOV R97, R96 ;  /* 0x0000006000617202 */ /* 0x000fce0000000f00 */
.L_x_6885:
[----:B------:R-:W-:Y:S05]  /*1f3a0*/  BSYNC.RECONVERGENT B2 ;  /* 0x0000000000027941 */ /* 0x000fea0003800200 */
.L_x_6884:
        /* <DEDUP_REMOVED lines=12> */
.L_x_6883:
[----:B------:R-:W-:Y:S05]  /*1f470*/  BSYNC.RECONVERGENT B1 ;  /* 0x0000000000017941 */ /* 0x000fea0003800200 */
.L_x_6882:
        /* <DEDUP_REMOVED lines=23> */
.L_x_6893:
        /* <DEDUP_REMOVED lines=13> */
.L_x_6895:
[----:B------:R-:W-:Y:S05]  /*1f6c0*/  BSYNC.RECONVERGENT B3 ;  /* 0x0000000000037941 */ /* 0x000fea0003800200 */
.L_x_6894:
        /* <DEDUP_REMOVED lines=61> */
.L_x_6892:
[----:B------:R-:W-:Y:S05]  /*1faa0*/  BSYNC.RECONVERGENT B2 ;  /* 0x0000000000027941 */ /* 0x000fea0003800200 */
.L_x_6891:
[----:B------:R-:W2:Y:S01]  /*1fab0*/  LDL R98, [R1+0x30] ;  /* 0x0000300001627983 */ /* 0x000ea20000100800 */
[----:B------:R-:W-:Y:S01]  /*1fac0*/  HFMA2 R97, -RZ, RZ, 0.1171875, 0 ;  /* 0x2f800000ff617431 */ /* 0x000fe200000001ff */
[----:B------:R-:W-:Y:S02]  /*1fad0*/  I2FP.F32.U32 R13, R13 ;  /* 0x0000000d000d7245 */ /* 0x000fe40000201000 */
[----:B------:R-:W-:-:S05]  /*1fae0*/  PRMT R100, R52, 0x7632, R100 ;  /* 0x0000763234647816 */ /* 0x000fca0000000064 */
[----:B------:R-:W-:Y:S02]  /*1faf0*/  IMAD.U32 R100, R100, 0x10000, RZ ;  /* 0x0001000064647824 */ /* 0x000fe400078e00ff */
[----:B------:R-:W-:-:S05]  /*1fb00*/  FFMA.FTZ R13, R13, R97, 1.1641532182693481445e-10 ;  /* 0x2f0000000d0d7423 */ /* 0x000fca0000010061 */
[----:B------:R-:W-:Y:S02]  /*1fb10*/  FSETP.GTU.FTZ.AND P2, PT, R13, UR8, PT ;  /* 0x000000080d007c0b */ /* 0x000fe4000bf5c000 */
        /* <DEDUP_REMOVED lines=8> */
.L_x_6890:
[----:B------:R-:W-:Y:S05]  /*1fba0*/  BSYNC.RECONVERGENT B1 ;  /* 0x0000000000017941 */ /* 0x000fea0003800200 */
.L_x_6889:
        /* <DEDUP_REMOVED lines=22> */
.L_x_6900:
        /* <DEDUP_REMOVED lines=13> */
.L_x_6902:
[----:B------:R-:W-:Y:S05]  /*1fde0*/  BSYNC.RECONVERGENT B3 ;  /* 0x0000000000037941 */ /* 0x000fea0003800200 */
.L_x_6901:
        /* <DEDUP_REMOVED lines=61> */
.L_x_6899:
[----:B------:R-:W-:Y:S05]  /*201c0*/  BSYNC.RECONVERGENT B2 ;  /* 0x0000000000027941 */ /* 0x000fea0003800200 */
.L_x_6898:
        /* <DEDUP_REMOVED lines=12> */
.L_x_6897:
[----:B------:R-:W-:Y:S05]  /*20290*/  BSYNC.RECONVERGENT B1 ;  /* 0x0000000000017941 */ /* 0x000fea0003800200 */
.L_x_6896:
        /* <DEDUP_REMOVED lines=23> */
.L_x_6907:
        /* <DEDUP_REMOVED lines=13> */
.L_x_6909:
[----:B------:R-:W-:Y:S05]  /*204e0*/  BSYNC.RECONVERGENT B3 ;  /* 0x0000000000037941 */ /* 0x000fea0003800200 */
.L_x_6908:
        /* <DEDUP_REMOVED lines=53> */
[----:B------:R-:W-:Y:S01]  /*20840*/  IMAD.WIDE.U32 R104, R5, -0x326172a9, RZ ;  /* 0xcd9e8d5705687825 */ /* 0x000fe200078e00ff */
[----:B------:R-:W-:-:S03]  /*20850*/  MOV R6, R102 ;  /* 0x0000006600067202 */ /* 0x000fc60000000f00 */
[----:B------:R-:W-:Y:S02]  /*20860*/  VIADD R5, R112, 0x8ff34781 ;  /* 0x8ff3478170057836 */ /* 0x000fe40000000000 */
[----:B------:R-:W-:Y:S02]  /*20870*/  IMAD.MOV.U32 R8, RZ, RZ, R104 ;  /* 0x000000ffff087224 */ /* 0x000fe400078e0068 */
[----:B------:R-:W-:Y:S01]  /*20880*/  HFMA2 R104, -RZ, RZ, 0, 0 ;  /* 0x00000000ff687431 */ /* 0x000fe200000001ff */
[----:B------:R-:W-:Y:S02]  /*20890*/  LOP3.LUT R4, R5, R4, R105, 0x96, !PT ;  /* 0x0000000405047212 */ /* 0x000fe400078e9669 */
[----:B------:R-:W-:-:S04]  /*208a0*/  IADD3 R5, PT, PT, R113, -0x695add53, RZ ;  /* 0x96a522ad71057810 */ /* 0x000fc80007ffe0ff */
[----:B------:R-:W-:-:S07]  /*208b0*/  LOP3.LUT R5, R5, R150, R103, 0x96, !PT ;  /* 0x0000009605057212 */ /* 0x000fce00078e9667 */
.L_x_6906:
[----:B------:R-:W-:Y:S05]  /*208c0*/  BSYNC.RECONVERGENT B2 ;  /* 0x0000000000027941 */ /* 0x000fea0003800200 */
.L_x_6905:
[----:B------:R-:W2:Y:S01]  /*208d0*/  LDL R103, [R1+0x34] ;  /* 0x0000340001677983 */ /* 0x000ea20000100800 */
[----:B------:R-:W-:Y:S01]  /*208e0*/  I2FP.F32.U32 R17, R17 ;  /* 0x0000001100117245 */ /* 0x000fe20000201000 */
[----:B------:R-:W-:Y:S01]  /*208f0*/  IMAD.MOV.U32 R98, RZ, RZ, 0x2f800000 ;  /* 0x2f800000ff627424 */ /* 0x000fe200078e00ff */
[----:B------:R-:W-:-:S03]  /*20900*/  PRMT R102, R53, 0x7632, R102 ;  /* 0x0000763235667816 */ /* 0x000fc60000000066 */
[----:B------:R-:W-:Y:S02]  /*20910*/  FFMA.FTZ R17, R17, R98, 1.1641532182693481445e-10 ;  /* 0x2f00000011117423 */ /* 0x000fe40000010062 */
[----:B------:R-:W-:-:S03]  /*20920*/  IMAD.U32 R102, R102, 0x10000, RZ ;  /* 0x0001000066667824 */ /* 0x000fc600078e00ff */
[----:B------:R-:W-:Y:S02]  /*20930*/  FSETP.GTU.FTZ.AND P2, PT, R17, UR8, PT ;  /* 0x0000000811007c0b */ /* 0x000fe4000bf5c000 */
[----:B------:R-:W-:-:S04]  /*20940*/  PRMT R17, R57, 0x7632, R17 ;  /* 0x0000763239117816 */ /* 0x000fc80000000011 */
[----:B------:R-:W-:-:S05]  /*20950*/  SHF.L.U32 R17, R17, 0x10, RZ ;  /* 0x0000001011117819 */ /* 0x000fca00000006ff */
[----:B------:R-:W-:-:S04]  /*20960*/  FMUL.FTZ R17, R17, UR11 ;  /* 0x0000000b11117c20 */ /* 0x000fc80008410000 */
[----:B------:R-:W-:-:S05]  /*20970*/  FMUL.FTZ R17, R17, UR10 ;  /* 0x0000000a11117c20 */ /* 0x000fca0008410000 */
[----:B------:R-:W-:Y:S02]  /*20980*/  FSEL R17, R17, RZ, !P2 ;  /* 0x000000ff11117208 */ /* 0x000fe40005000000 */
[----:B--2---:R-:W-:-:S05]  /*20990*/  SHF.L.U32 R98, R103, 0x10, RZ ;  /* 0x0000001067627819 */ /* 0x004fca00000006ff */
[----:B------:R-:W-:Y:S01]  /*209a0*/  FFMA.FTZ R102, R17, R98, R102 ;  /* 0x0000006211667223 */ /* 0x000fe20000010066 */
[----:B------:R-:W-:-:S07]  /*209b0*/  SEL R17, RZ, 0x1, P2 ;  /* 0x00000001ff117807 */ /* 0x000fce0001000000 */
.L_x_6904:
[----:B------:R-:W-:Y:S05]  /*209c0*/  BSYNC.RECONVERGENT B1 ;  /* 0x0000000000017941 */ /* 0x000fea0003800200 */
.L_x_6903:
        /* <DEDUP_REMOVED lines=22> */
.L_x_6914:
        /* <DEDUP_REMOVED lines=13> */
.L_x_6916:
[----:B------:R-:W-:Y:S05]  /*20c00*/  BSYNC.RECONVERGENT B3 ;  /* 0x0000000000037941 */ /* 0x000fea0003800200 */
.L_x_6915:
[----:B------:R-:W-:Y:S01]  /*20c10*/  LOP3.LUT R104, R9, R151, R113, 0x96, !PT ;  /* 0x0000009709687212 */ /* 0x000fe200078e9671 */
[----:B------:R-:W-:Y:S01]  /*20c20*/  IMAD.WIDE.U32 R4, R3, -0x326172a9, RZ ;  /* 0xcd9e8d5703047825 */ /* 0x000fe200078e00ff */
[C---:B------:R-:W-:Y:S02]  /*20c30*/  IADD3 R151, PT, PT, R112.reuse, -0x61c88647, RZ ;  /* 0x9e3779b970977810 */ /* 0x040fe40007ffe0ff */
[----:B------:R-:W-:Y:S01]  /*20c40*/  IADD3 R156, PT, PT, R112, 0x5384540f, RZ ;  /* 0x5384540f709c7810 */ /* 0x000fe20007ffe0ff */
[----:B------:R-:W-:Y:S01]  /*20c50*/  IMAD.WIDE.U32 R104, R104, -0x326172a9, RZ ;  /* 0xcd9e8d5768687825 */ /* 0x000fe200078e00ff */
[----:B------:R-:W-:Y:S02]  /*20c60*/  LOP3.LUT R5, R7, R5, R112, 0x96, !PT ;  /* 0x0000000507057212 */ /* 0x000fe400078e9670 */
[----:B------:R-:W-:Y:S01]  /*20c70*/  MOV R19, R6 ;  /* 0x0000000600137202 */ /* 0x000fe20000000f00 */
        /* <DEDUP_REMOVED lines=16> */
[C---:B------:R-:W-:Y:S02]  /*20d80*/  IADD3 R5, PT, PT, R112.reuse, 0x78dde6e4, RZ ;  /* 0x78dde6e470057810 */ /* 0x040fe40007ffe0ff */
[----:B------:R-:W-:Y:S01]  /*20d90*/  IADD3 R8, PT, PT, R112, 0x1715609d, RZ ;  /* 0x1715609d70087810 */ /* 0x000fe20007ffe0ff */
        /* <DEDUP_REMOVED lines=32> */
[----:B------:R-:W-:Y:S01]  /*20fa0*/  VIADD R5, R113, 0x96a522ad ;  /* 0x96a522ad71057836 */ /* 0x000fe20000000000 */
[----:B------:R-:W-:-:S04]  /*20fb0*/  MOV R8, R150 ;  /* 0x0000009600087202 */ /* 0x000fc80000000f00 */
[----:B------:R-:W-:Y:S01]  /*20fc0*/  LOP3.LUT R5, R5, R156, R105, 0x96, !PT ;  /* 0x0000009c05057212 */ /* 0x000fe200078e9669 */
[----:B------:R-:W-:-:S07]  /*20fd0*/  IMAD.MOV.U32 R105, RZ, RZ, RZ ;  /* 0x000000ffff697224 */ /* 0x000fce00078e00ff */
.L_x_6913:
[----:B------:R-:W-:Y:S05]  /*20fe0*/  BSYNC.RECONVERGENT B2 ;  /* 0x0000000000027941 */ /* 0x000fea0003800200 */
.L_x_6912:
[----:B------:R-:W-:Y:S01]  /*20ff0*/  I2FP.F32.U32 R6, R19 ;  /* 0x0000001300067245 */ /* 0x000fe20000201000 */
[----:B------:R-:W-:-:S05]  /*21000*/  HFMA2 R19, -RZ, RZ, 0.1171875, 0 ;  /* 0x2f800000ff137431 */ /* 0x000fca00000001ff */
        /* <DEDUP_REMOVED lines=10> */
.L_x_6911:
[----:B------:R-:W-:Y:S05]  /*210b0*/  BSYNC.RECONVERGENT B1 ;  /* 0x0000000000017941 */ /* 0x000fea0003800200 */
.L_x_6910:
        /* <DEDUP_REMOVED lines=23> */
.L_x_6921:
        /* <DEDUP_REMOVED lines=13> */
.L_x_6923:
[----:B------:R-:W-:Y:S05]  /*21300*/  BSYNC.RECONVERGENT B3 ;  /* 0x0000000000037941 */ /* 0x000fea0003800200 */
.L_x_6922:
        /* <DEDUP_REMOVED lines=56> */
[----:B------:R-:W-:-:S03]  /*21690*/  IMAD.MOV.U32 R8, RZ, RZ, R150 ;  /* 0x000000ffff087224 */ /* 0x000fc600078e0096 */
[----:B------:R-:W-:Y:S01]  /*216a0*/  LOP3.LUT R4, R5, R4, R151, 0x96, !PT ;  /* 0x0000000405047212 */ /* 0x000fe200078e9697 */
[----:B------:R-:W-:Y:S01]  /*216b0*/  HFMA2 R151, -RZ, RZ, 0, 0 ;  /* 0x00000000ff977431 */ /* 0x000fe200000001ff */
[----:B------:R-:W-:-:S04]  /*216c0*/  IADD3 R5, PT, PT, R113, -0x695add53, RZ ;  /* 0x96a522ad71057810 */ /* 0x000fc80007ffe0ff */
[----:B------:R-:W-:-:S07]  /*216d0*/  LOP3.LUT R5, R5, R156, R105, 0x96, !PT ;  /* 0x0000009c05057212 */ /* 0x000fce00078e9669 */
.L_x_6920:
[----:B------:R-:W-:Y:S05]  /*216e0*/  BSYNC.RECONVERGENT B2 ;  /* 0x0000000000027941 */ /* 0x000fea0003800200 */
.L_x_6919:
        /* <DEDUP_REMOVED lines=15> */
.L_x_6918:
[----:B------:R-:W-:Y:S05]  /*217e0*/  BSYNC.RECONVERGENT B1 ;  /* 0x0000000000017941 */ /* 0x000fea0003800200 */
.L_x_6917:
        /* <DEDUP_REMOVED lines=22> */
.L_x_6928:
        /* <DEDUP_REMOVED lines=13> */
.L_x_6930:
[----:B------:R-:W-:Y:S05]  /*21a20*/  BSYNC.RECONVERGENT B3 ;  /* 0x0000000000037941 */ /* 0x000fea0003800200 */
.L_x_6929:
        /* <DEDUP_REMOVED lines=58> */
[----:B------:R-:W-:Y:S01]  /*21dd0*/  MOV R8, R156 ;  /* 0x0000009c00087202 */ /* 0x000fe20000000f00 */
[----:B------:R-:W-:-:S03]  /*21de0*/  IMAD.MOV.U32 R150, RZ, RZ, RZ ;  /* 0x000000ffff967224 */ /* 0x000fc600078e00ff */
[----:B------:R-:W-:-:S07]  /*21df0*/  LOP3.LUT R5, R5, R158, R151, 0x96, !PT ;  /* 0x0000009e05057212 */ /* 0x000fce00078e9697 */
.L_x_6927:
[----:B------:R-:W-:Y:S05]  /*21e00*/  BSYNC.RECONVERGENT B2 ;  /* 0x0000000000027941 */ /* 0x000fea0003800200 */
.L_x_6926:
        /* <DEDUP_REMOVED lines=12> */
.L_x_6925:
[----:B------:R-:W-:Y:S05]  /*21ed0*/  BSYNC.RECONVERGENT B1 ;  /* 0x0000000000017941 */ /* 0x000fea0003800200 */
.L_x_6924:
        /* <DEDUP_REMOVED lines=17> */
[--C-:B------:R-:W-:Y:S01]  /*21ff0*/  @!P1 IMAD.MOV.U32 R155, RZ, RZ, R167.reuse ;  /* 0x000000ffff9b9224 */ /* 0x100fe200078e00a7 */
[----:B------:R-:W-:Y:S01]  /*22000*/  @!P1 MOV R25, R5 ;  /* 0x0000000500199202 */ /* 0x000fe20000000f00 */
[----:B------:R-:W-:Y:S01]  /*22010*/  @P1 VIADD R6, R150, 0x1 ;  /* 0x0000000196061836 */ /* 0x000fe20000000000 */
[----:B------:R-:W-:Y:S01]  /*22020*/  @P1 MOV R25, R4 ;  /* 0x0000000400191202 */ /* 0x000fe20000000f00 */
[----:B------:R-:W-:Y:S01]  /*22030*/  @P1 IMAD.MOV.U32 R155, RZ, RZ, R167 ;  /* 0x000000ffff9b1224 */ /* 0x000fe200078e00a7 */
[----:B------:R-:W-:Y:S06]  /*22040*/  BRA `(.L_x_6934) ;  /* 0x00000004002c7947 */ /* 0x000fec0003800000 */
.L_x_6935:
        /* <DEDUP_REMOVED lines=13> */
.L_x_6937:
[----:B------:R-:W-:Y:S05]  /*22120*/  BSYNC.RECONVERGENT B3 ;  /* 0x0000000000037941 */ /* 0x000fea0003800200 */
.L_x_6936:
        /* <DEDUP_REMOVED lines=41> */
[----:B------:R-:W-:Y:S01]  /*223c0*/  HFMA2 R6, -RZ, RZ, 0, 0 ;  /* 0x00000000ff067431 */ /* 0x000fe200000001ff */
        /* <DEDUP_REMOVED lines=19> */
.L_x_6934:
[----:B------:R-:W-:Y:S05]  /*22500*/  BSYNC.RECONVERGENT B2 ;  /* 0x0000000000027941 */ /* 0x000fea0003800200 */
.L_x_6933:
        /* <DEDUP_REMOVED lines=15> */
.L_x_6932:
[----:B------:R-:W-:Y:S05]  /*22600*/  BSYNC.RECONVERGENT B1 ;  /* 0x0000000000017941 */ /* 0x000fea0003800200 */
.L_x_6931:
[----:B------:R-:W-:Y:S02]  /*22610*/  F2FP.BF16.F32.PACK_AB R150, RZ, R106 ;  /* 0x0000006aff96723e */ /* 0x000fe400000010ff */
[----:B------:R-:W-:Y:S02]  /*22620*/  PRMT R96, R96, 0x5410, R99 ;  /* 0x0000541060607816 */ /* 0x000fe40000000063 */
[----:B------:R-:W-:Y:S02]  /*22630*/  PRMT R98, R98, 0x5410, R165 ;  /* 0x0000541062627816 */ /* 0x000fe400000000a5 */
[----:B------:R-:W-:Y:S02]  /*22640*/  PRMT R97, R97, 0x5410, R149 ;  /* 0x0000541061617816 */ /* 0x000fe40000000095 */
[----:B------:R-:W-:Y:S01]  /*22650*/  PRMT R99, R166, 0x5410, R150 ;  /* 0x00005410a6637816 */ /* 0x000fe20000000096 */
[----:B------:R-:W-:Y:S06]  /*22660*/  BRA `(.L_x_6938) ;  /* 0x0000003400807947 */ /* 0x000fec0003800000 */
.L_x_6881:
[----:B------:R-:W-:Y:S01]  /*22670*/  BSSY.RECONVERGENT B1, `(.L_x_6939) ;  /* 0x000006c000017945 */ /* 0x000fe20003800200 */
[----:B------:R-:W-:Y:S01]  /*22680*/  IMAD.MOV.U32 R51, RZ, RZ, RZ ;  /* 0x000000ffff337224 */ /* 0x000fe200078e00ff */
[----:B------:R-:W-:Y:S01]  /*22690*/  MOV R155, R149 ;  /* 0x00000095009b7202 */ /* 0x000fe20000000f00 */
[----:B0-----:R-:W-:Y:S01]  /*226a0*/  IMAD.MOV.U32 R97, RZ, RZ, R6 ;  /* 0x000000ffff617224 */ /* 0x001fe200078e0006 */
        /* <DEDUP_REMOVED lines=17> */
.L_x_6943:
        /* <DEDUP_REMOVED lines=13> */
.L_x_6945:
[----:B------:R-:W-:Y:S05]  /*22890*/  BSYNC.RECONVERGENT B3 ;  /* 0x0000000000037941 */ /* 0x000fea0003800200 */
.L_x_6944:
        /* <DEDUP_REMOVED lines=61> */
.L_x_6942:
[----:B------:R-:W-:Y:S05]  /*22c70*/  BSYNC.RECONVERGENT B2 ;  /* 0x0000000000027941 */ /* 0x000fea0003800200 */
.L_x_6941:
        /* <DEDUP_REMOVED lines=11> */
.L_x_6940:
[----:B------:R-:W-:Y:S05]  /*22d30*/  BSYNC.RECONVERGENT B1 ;  /* 0x0000000000017941 */ /* 0x000fea0003800200 */
.L_x_6939:
        /* <DEDUP_REMOVED lines=18> */
.L_x_6950:
        /* <DEDUP_REMOVED lines=13> */
.L_x_6952:
[----:B------:R-:W-:Y:S05]  /*22f30*/  BSYNC.RECONVERGENT B3 ;  /* 0x0000000000037941 */ /* 0x000fea0003800200 */
.L_x_6951:
        /* <DEDUP_REMOVED lines=8> */
[----:B------:R-:W-:Y:S01]  /*22fc0*/  IMAD.WIDE.U32 R4, R5, -0x2daee0ad, RZ ;  /* 0xd2511f5305047825 */ /* 0x000fe200078e00ff */
[----:B------:R-:W-:-:S03]  /*22fd0*/  IADD3 R99, PT, PT, R113, 0x76cf5d0a, RZ ;  /* 0x76cf5d0a71637810 */ /* 0x000fc60007ffe0ff */
[----:B------:R-:W-:Y:S01]  /*22fe0*/  IMAD.MOV.U32 R13, RZ, RZ, R155 ;  /* 0x000000ffff0d7224 */ /* 0x000fe200078e009b */
        /* <DEDUP_REMOVED lines=44> */
[----:B------:R-:W-:Y:S02]  /*232b0*/  IADD3 R5, PT, PT, R112, -0x700cb87f, RZ ;  /* 0x8ff3478170057810 */ /* 0x000fe40007ffe0ff */
[----:B------:R-:W-:Y:S02]  /*232c0*/  MOV R155, R98 ;  /* 0x00000062009b7202 */ /* 0x000fe40000000f00 */
[----:B------:R-:W-:Y:S01]  /*232d0*/  LOP3.LUT R4, R5, R4, R101, 0x96, !PT ;  /* 0x0000000405047212 */ /* 0x000fe200078e9665 */
[----:B------:R-:W-:Y:S01]  /*232e0*/  VIADD R5, R113, 0x96a522ad ;  /* 0x96a522ad71057836 */ /* 0x000fe20000000000 */
[----:B------:R-:W-:-:S04]  /*232f0*/  MOV R8, R100 ;  /* 0x0000006400087202 */ /* 0x000fc80000000f00 */
[----:B------:R-:W-:-:S07]  /*23300*/  LOP3.LUT R5, R5, R102, R99, 0x96, !PT ;  /* 0x0000006605057212 */ /* 0x000fce00078e9663 */
.L_x_6949:
[----:B------:R-:W-:Y:S05]  /*23310*/  BSYNC.RECONVERGENT B2 ;  /* 0x0000000000027941 */ /* 0x000fea0003800200 */
.L_x_6948:
        /* <DEDUP_REMOVED lines=13> */
.L_x_6947:
[----:B------:R-:W-:Y:S05]  /*233f0*/  BSYNC.RECONVERGENT B1 ;  /* 0x0000000000017941 */ /* 0x000fea0003800200 */
.L_x_6946:
        /* <DEDUP_REMOVED lines=18> */
.L_x_6957:
        /* <DEDUP_REMOVED lines=13> */
.L_x_6959:
[----:B------:R-:W-:Y:S05]  /*235f0*/  BSYNC.RECONVERGENT B3 ;  /* 0x0000000000037941 */ /* 0x000fea0003800200 */
.L_x_6958:
        /* <DEDUP_REMOVED lines=61> */
.L_x_6956:
[----:B------:R-:W-:Y:S05]  /*239d0*/  BSYNC.RECONVERGENT B2 ;  /* 0x0000000000027941 */ /* 0x000fea0003800200 */
.L_x_6955:
        /* <DEDUP_REMOVED lines=11> */
.L_x_6954:
[----:B------:R-:W-:Y:S05]  /*23a90*/  BSYNC.RECONVERGENT B1 ;  /* 0x0000000000017941 */ /* 0x000fea0003800200 */
.L_x_6953:
        /* <DEDUP_REMOVED lines=18> */
.L_x_6964:
        /* <DEDUP_REMOVED lines=13> */
.L_x_6966:
[----:B------:R-:W-:Y:S05]  /*23c90*/  BSYNC.RECONVERGENT B3 ;  /* 0x0000000000037941 */ /* 0x000fea0003800200 */
.L_x_6965:
        /* <DEDUP_REMOVED lines=61> */
.L_x_6963:
[----:B------:R-:W-:Y:S05]  /*24070*/  BSYNC.RECONVERGENT B2 ;  /* 0x0000000000027941 */ /* 0x000fea0003800200 */
.L_x_6962:
        /* <DEDUP_REMOVED lines=13> */
.L_x_6961:
[----:B------:R-:W-:Y:S05]  /*24150*/  BSYNC.RECONVERGENT B1 ;  /* 0x0000000000017941 */ /* 0x000fea0003800200 */
.L_x_6960:
        /* <DEDUP_REMOVED lines=18> */
.L_x_6971:
        /* <DEDUP_REMOVED lines=13> */
.L_x_6973:
[----:B------:R-:W-:Y:S05]  /*24350*/  BSYNC.RECONVERGENT B3 ;  /* 0x0000000000037941 */ /* 0x000fea0003800200 */
.L_x_6972:
        /* <DEDUP_REMOVED lines=59> */
[----:B------:R-:W-:Y:S01]  /*24710*/  LOP3.LUT R5, R5, R156, R105, 0x96, !PT ;  /* 0x0000009c05057212 */ /* 0x000fe200078e9669 */
[----:B------:R-:W-:-:S07]  /*24720*/  IMAD.MOV.U32 R105, RZ, RZ, RZ ;  /* 0x000000ffff697224 */ /* 0x000fce00078e00ff */
.L_x_6970:
[----:B------:R-:W-:Y:S05]  /*24730*/  BSYNC.RECONVERGENT B2 ;  /* 0x0000000000027941 */ /* 0x000fea0003800200 */
.L_x_6969:
        /* <DEDUP_REMOVED lines=11> */
.L_x_6968:
[----:B------:R-:W-:Y:S05]  /*247f0*/  BSYNC.RECONVERGENT B1 ;  /* 0x0000000000017941 */ /* 0x000fea0003800200 */
.L_x_6967:
        /* <DEDUP_REMOVED lines=18> */
.L_x_6978:
        /* <DEDUP_REMOVED lines=13> */
.L_x_6980:
[----:B------:R-:W-:Y:S05]  /*249f0*/  BSYNC.RECONVERGENT B3 ;  /* 0x0000000000037941 */ /* 0x000fea0003800200 */
.L_x_6979:
        /* <DEDUP_REMOVED lines=61> */
.L_x_6977:
[----:B------:R-:W-:Y:S05]  /*24dd0*/  BSYNC.RECONVERGENT B2 ;  /* 0x0000000000027941 */ /* 0x000fea0003800200 */
.L_x_6976:
        /* <DEDUP_REMOVED lines=13> */
.L_x_6975:
[----:B------:R-:W-:Y:S05]  /*24eb0*/  BSYNC.RECONVERGENT B1 ;  /* 0x0000000000017941 */ /* 0x000fea0003800200 */
.L_x_6974:
        /* <DEDUP_REMOVED lines=18> */
.L_x_6985:
        /* <DEDUP_REMOVED lines=13> */
.L_x_6987:
[----:B------:R-:W-:Y:S05]  /*250b0*/  BSYNC.RECONVERGENT B3 ;  /* 0x0000000000037941 */ /* 0x000fea0003800200 */
.L_x_6986:
        /* <DEDUP_REMOVED lines=56> */
[----:B------:R-:W-:Y:S01]  /*25440*/  IMAD.MOV.U32 R150, RZ, RZ, RZ ;  /* 0x000000ffff967224 */ /* 0x000fe200078e00ff */
[----:B------:R-:W-:Y:S01]  /*25450*/  LOP3.LUT R4, R5, R4, R157, 0x96, !PT ;  /* 0x0000000405047212 */ /* 0x000fe200078e969d */
[----:B------:R-:W-:Y:S01]  /*25460*/  VIADD R5, R113, 0x96a522ad ;  /* 0x96a522ad71057836 */ /* 0x000fe20000000000 */
[----:B------:R-:W-:-:S04]  /*25470*/  MOV R8, R156 ;  /* 0x0000009c00087202 */ /* 0x000fc80000000f00 */
[----:B------:R-:W-:-:S07]  /*25480*/  LOP3.LUT R5, R5, R158, R151, 0x96, !PT ;  /* 0x0000009e05057212 */ /* 0x000fce00078e9697 */
.L_x_6984:
[----:B------:R-:W-:Y:S05]  /*25490*/  BSYNC.RECONVERGENT B2 ;  /* 0x0000000000027941 */ /* 0x000fea0003800200 */
.L_x_6983:
        /* <DEDUP_REMOVED lines=11> */
.L_x_6982:
[----:B------:R-:W-:Y:S05]  /*25550*/  BSYNC.RECONVERGENT B1 ;  /* 0x0000000000017941 */ /* 0x000fea0003800200 */
.L_x_6981:
        /* <DEDUP_REMOVED lines=18> */
.L_x_6992:
        /* <DEDUP_REMOVED lines=13> */
.L_x_6994:
[----:B------:R-:W-:Y:S05]  /*25750*/  BSYNC.RECONVERGENT B3 ;  /* 0x0000000000037941 */ /* 0x000fea0003800200 */
.L_x_6993:
        /* <DEDUP_REMOVED lines=61> */
.L_x_6991:
[----:B------:R-:W-:Y:S05]  /*25b30*/  BSYNC.RECONVERGENT B2 ;  /* 0x0000000000027941 */ /* 0x000fea0003800200 */
.L_x_6990:
        /* <DEDUP_REMOVED lines=13> */
.L_x_6989:
[----:B------:R-:W-:Y:S05]  /*25c10*/  BSYNC.RECONVERGENT B1 ;  /* 0x0000000000017941 */ /* 0x000fea0003800200 */
.L_x_6988:
[----:B------:R-:W-:Y:S02]  /*25c20*/  F2FP.BF16.F32.PACK_AB R150, RZ, R106 ;  /* 0x0000006aff96723e */ /* 0x000fe400000010ff */
[----:B------:R-:W-:Y:S02]  /*25c30*/  PRMT R96, R96, 0x5410, R99 ;  /* 0x0000541060607816 */ /* 0x000fe40000000063 */
[----:B------:R-:W-:Y:S02]  /*25c40*/  PRMT R98, R98, 0x5410, R165 ;  /* 0x0000541062627816 */ /* 0x000fe400000000a5 */
[----:B------:R-:W-:Y:S02]  /*25c50*/  PRMT R97, R97, 0x5410, R149 ;  /* 0x0000541061617816 */ /* 0x000fe40000000095 */
[----:B------:R-:W-:-:S07]  /*25c60*/  PRMT R99, R166, 0x5410, R150 ;  /* 0x00005410a6637816 */ /* 0x000fce0000000096 */
.L_x_6938:
        /* <DEDUP_REMOVED lines=26> */
.L_x_6996:
[----:B------:R-:W-:Y:S05]  /*25e10*/  BSYNC.RECONVERGENT B1 ;  /* 0x0000000000017941 */ /* 0x000fea0003800200 */
.L_x_6995:
[----:B------:R-:W-:Y:S01]  /*25e20*/  VIADD R153, R153, 0x20 ;  /* 0x0000002099997836 */ /* 0x000fe20000000000 */
[----:B------:R-:W-:-:S07]  /*25e30*/  IADD3 R152, PT, PT, R152, 0x20, RZ ;  /* 0x0000002098987810 */ /* 0x000fce0007ffe0ff */
.L_x_6880:
[----:B------:R-:W-:Y:S05]  /*25e40*/  BSYNC.RECONVERGENT B0 ;  /* 0x0000000000007941 */ /* 0x000fea0003800200 */
.L_x_6879:
        /* <DEDUP_REMOVED lines=17> */
[----:B0-----:R-:W-:Y:S01]  /*25f60*/  @!P1 MOV R97, R149 ;  /* 0x0000009500619202 */ /* 0x001fe20000000f00 */
        /* <DEDUP_REMOVED lines=18> */
.L_x_7004:
        /* <DEDUP_REMOVED lines=13> */
.L_x_7006:
[----:B------:R-:W-:Y:S05]  /*26160*/  BSYNC.RECONVERGENT B3 ;  /* 0x0000000000037941 */ /* 0x000fea0003800200 */
.L_x_7005:
        /* <DEDUP_REMOVED lines=54> */
[----:B------:R-:W-:-:S04]  /*264d0*/  IADD3 R5, PT, PT, R112, -0x700cb87f, RZ ;  /* 0x8ff3478170057810 */ /* 0x000fc80007ffe0ff */
[----:B------:R-:W-:Y:S01]  /*264e0*/  LOP3.LUT R4, R5, R4, R99, 0x96, !PT ;  /* 0x0000000405047212 */ /* 0x000fe200078e9663 */
[----:B------:R-:W-:Y:S01]  /*264f0*/  VIADD R5, R113, 0x96a522ad ;  /* 0x96a522ad71057836 */ /* 0x000fe20000000000 */
[----:B------:R-:W-:Y:S01]  /*26500*/  MOV R8, R98 ;  /* 0x0000006200087202 */ /* 0x000fe20000000f00 */
[----:B------:R-:W-:-:S03]  /*26510*/  IMAD.MOV.U32 R98, RZ, RZ, RZ ;  /* 0x000000ffff627224 */ /* 0x000fc600078e00ff */
[----:B------:R-:W-:Y:S01]  /*26520*/  LOP3.LUT R5, R5, R108, R97, 0x96, !PT ;  /* 0x0000006c05057212 */ /* 0x000fe200078e9661 */
[----:B------:R-:W-:-:S07]  /*26530*/  IMAD.MOV.U32 R97, RZ, RZ, R96 ;  /* 0x000000ffff617224 */ /* 0x000fce00078e0060 */
.L_x_7003:
[----:B------:R-:W-:Y:S05]  /*26540*/  BSYNC.RECONVERGENT B2 ;  /* 0x0000000000027941 */ /* 0x000fea0003800200 */
.L_x_7002:
        /* <DEDUP_REMOVED lines=12> */
.L_x_7001:
[----:B------:R-:W-:Y:S05]  /*26610*/  BSYNC.RECONVERGENT B1 ;  /* 0x0000000000017941 */ /* 0x000fea0003800200 */
.L_x_7000:
        /* <DEDUP_REMOVED lines=23> */
.L_x_7011:
        /* <DEDUP_REMOVED lines=13> */
.L_x_7013:
[----:B------:R-:W-:Y:S05]  /*26860*/  BSYNC.RECONVERGENT B3 ;  /* 0x0000000000037941 */ /* 0x000fea0003800200 */
.L_x_7012:
        /* <DEDUP_REMOVED lines=60> */
[----:B------:R-:W-:-:S07]  /*26c30*/  HFMA2 R110, -RZ, RZ, 0, 0 ;  /* 0x00000000ff6e7431 */ /* 0x000fce00000001ff */
.L_x_7010:
[----:B------:R-:W-:Y:S05]  /*26c40*/  BSYNC.RECONVERGENT B2 ;  /* 0x0000000000027941 */ /* 0x000fea0003800200 */
.L_x_7009:
        /* <DEDUP_REMOVED lines=15> */
.L_x_7008:
[----:B------:R-:W-:Y:S05]  /*26d40*/  BSYNC.RECONVERGENT B1 ;  /* 0x0000000000017941 */ /* 0x000fea0003800200 */
.L_x_7007:
        /* <DEDUP_REMOVED lines=22> */
.L_x_7018:
        /* <DEDUP_REMOVED lines=13> */
.L_x_7020:
[----:B------:R-:W-:Y:S05]  /*26f80*/  BSYNC.RECONVERGENT B3 ;  /* 0x0000000000037941 */ /* 0x000fea0003800200 */
.L_x_7019:
        /* <DEDUP_REMOVED lines=61> */
.L_x_7017:
[----:B------:R-:W-:Y:S05]  /*27360*/  BSYNC.RECONVERGENT B2 ;  /* 0x0000000000027941 */ /* 0x000fea0003800200 */
.L_x_7016:
        /* <DEDUP_REMOVED lines=12> */
.L_x_7015:
[----:B------:R-:W-:Y:S05]  /*27430*/  BSYNC.RECONVERGENT B1 ;  /* 0x0000000000017941 */ /* 0x000fea0003800200 */
.L_x_7014:
        /* <DEDUP_REMOVED lines=23> */
.L_x_7025:
        /* <DEDUP_REMOVED lines=13> */
.L_x_7027:
[----:B------:R-:W-:Y:S05]  /*27680*/  BSYNC.RECONVERGENT B3 ;  /* 0x0000000000037941 */ /* 0x000fea0003800200 */
.L_x_7026:
        /* <DEDUP_REMOVED lines=61> */
.L_x_7024:
[----:B------:R-:W-:Y:S05]  /*27a60*/  BSYNC.RECONVERGENT B2 ;  /* 0x0000000000027941 */ /* 0x000fea0003800200 */
.L_x_7023:
        /* <DEDUP_REMOVED lines=15> */
.L_x_7022:
[----:B------:R-:W-:Y:S05]  /*27b60*/  BSYNC.RECONVERGENT B1 ;  /* 0x0000000000017941 */ /* 0x000fea0003800200 */
.L_x_7021:
        /* <DEDUP_REMOVED lines=22> */
.L_x_7032:
        /* <DEDUP_REMOVED lines=13> */
.L_x_7034:
[----:B------:R-:W-:Y:S05]  /*27da0*/  BSYNC.RECONVERGENT B3 ;  /* 0x0000000000037941 */ /* 0x000fea0003800200 */
.L_x_7033:
        /* <DEDUP_REMOVED lines=61> */
.L_x_7031:
[----:B------:R-:W-:Y:S05]  /*28180*/  BSYNC.RECONVERGENT B2 ;  /* 0x0000000000027941 */ /* 0x000fea0003800200 */
.L_x_7030:
        /* <DEDUP_REMOVED lines=12> */
.L_x_7029:
[----:B------:R-:W-:Y:S05]  /*28250*/  BSYNC.RECONVERGENT B1 ;  /* 0x0000000000017941 */ /* 0x000fea0003800200 */
.L_x_7028:
        /* <DEDUP_REMOVED lines=23> */
.L_x_7039:
        /* <DEDUP_REMOVED lines=13> */
.L_x_7041:
[----:B------:R-:W-:Y:S05]  /*284a0*/  BSYNC.RECONVERGENT B3 ;  /* 0x0000000000037941 */ /* 0x000fea0003800200 */
.L_x_7040:
        /* <DEDUP_REMOVED lines=61> */
.L_x_7038:
[----:B------:R-:W-:Y:S05]  /*28880*/  BSYNC.RECONVERGENT B2 ;  /* 0x0000000000027941 */ /* 0x000fea0003800200 */
.L_x_7037:
        /* <DEDUP_REMOVED lines=15> */
.L_x_7036:
[----:B------:R-:W-:Y:S05]  /*28980*/  BSYNC.RECONVERGENT B1 ;  /* 0x0000000000017941 */ /* 0x000fea0003800200 */
.L_x_7035:
        /* <DEDUP_REMOVED lines=22> */
.L_x_7046:
        /* <DEDUP_REMOVED lines=13> */
.L_x_7048:
[----:B------:R-:W-:Y:S05]  /*28bc0*/  BSYNC.RECONVERGENT B3 ;  /* 0x0000000000037941 */ /* 0x000fea0003800200 */
.L_x_7047:
        /* <DEDUP_REMOVED lines=61> */
.L_x_7045:
[----:B------:R-:W-:Y:S05]  /*28fa0*/  BSYNC.RECONVERGENT B2 ;  /* 0x0000000000027941 */ /* 0x000fea0003800200 */
.L_x_7044:
        /* <DEDUP_REMOVED lines=12> */
.L_x_7043:
[----:B------:R-:W-:Y:S05]  /*29070*/  BSYNC.RECONVERGENT B1 ;  /* 0x0000000000017941 */ /* 0x000fea0003800200 */
.L_x_7042:
        /* <DEDUP_REMOVED lines=23> */
.L_x_7053:
        /* <DEDUP_REMOVED lines=13> */
.L_x_7055:
[----:B------:R-:W-:Y:S05]  /*292c0*/  BSYNC.RECONVERGENT B3 ;  /* 0x0000000000037941 */ /* 0x000fea0003800200 */
.L_x_7054:
        /* <DEDUP_REMOVED lines=61> */
.L_x_7052:
[----:B------:R-:W-:Y:S05]  /*296a0*/  BSYNC.RECONVERGENT B2 ;  /* 0x0000000000027941 */ /* 0x000fea0003800200 */
.L_x_7051:
        /* <DEDUP_REMOVED lines=15> */
.L_x_7050:
[----:B------:R-:W-:Y:S05]  /*297a0*/  BSYNC.RECONVERGENT B1 ;  /* 0x0000000000017941 */ /* 0x000fea0003800200 */
.L_x_7049:
[----:B------:R-:W-:Y:S02]  /*297b0*/  F2FP.BF16.F32.PACK_AB R150, RZ, R116 ;  /* 0x00000074ff96723e */ /* 0x000fe400000010ff */
[----:B------:R-:W-:Y:S02]  /*297c0*/  PRMT R96, R96, 0x5410, R99 ;  /* 0x0000541060607816 */ /* 0x000fe40000000063 */
[----:B------:R-:W-:Y:S02]  /*297d0*/  PRMT R98, R98, 0x5410, R165 ;  /* 0x0000541062627816 */ /* 0x000fe400000000a5 */
[----:B------:R-:W-:Y:S02]  /*297e0*/  PRMT R97, R97, 0x5410, R149 ;  /* 0x0000541061617816 */ /* 0x000fe40000000095 */
[----:B------:R-:W-:Y:S01]  /*297f0*/  PRMT R99, R166, 0x5410, R150 ;  /* 0x00005410a6637816 */ /* 0x000fe20000000096 */
[----:B------:R-:W-:Y:S06]  /*29800*/  BRA `(.L_x_7056) ;  /* 0x0000003400807947 */ /* 0x000fec0003800000 */
.L_x_6999:
        /* <DEDUP_REMOVED lines=21> */
.L_x_7061:
        /* <DEDUP_REMOVED lines=13> */
.L_x_7063:
[----:B------:R-:W-:Y:S05]  /*29a30*/  BSYNC.RECONVERGENT B3 ;  /* 0x0000000000037941 */ /* 0x000fea0003800200 */
.L_x_7062:
        /* <DEDUP_REMOVED lines=61> */
.L_x_7060:
[----:B------:R-:W-:Y:S05]  /*29e10*/  BSYNC.RECONVERGENT B2 ;  /* 0x0000000000027941 */ /* 0x000fea0003800200 */
.L_x_7059:
        /* <DEDUP_REMOVED lines=11> */
.L_x_7058:
[----:B------:R-:W-:Y:S05]  /*29ed0*/  BSYNC.RECONVERGENT B1 ;  /* 0x0000000000017941 */ /* 0x000fea0003800200 */
.L_x_7057:
        /* <DEDUP_REMOVED lines=18> */
.L_x_7068:
        /* <DEDUP_REMOVED lines=13> */
.L_x_7070:
[----:B------:R-:W-:Y:S05]  /*2a0d0*/  BSYNC.RECONVERGENT B3 ;  /* 0x0000000000037941 */ /* 0x000fea0003800200 */
.L_x_7069:
        /* <DEDUP_REMOVED lines=61> */
.L_x_7067:
[----:B------:R-:W-:Y:S05]  /*2a4b0*/  BSYNC.RECONVERGENT B2 ;  /* 0x0000000000027941 */ /* 0x000fea0003800200 */
.L_x_7066:
        /* <DEDUP_REMOVED lines=13> */
.L_x_7065:
[----:B------:R-:W-:Y:S05]  /*2a590*/  BSYNC.RECONVERGENT B1 ;  /* 0x0000000000017941 */ /* 0x000fea0003800200 */
.L_x_7064:
        /* <DEDUP_REMOVED lines=18> */
.L_x_7075:
        /* <DEDUP_REMOVED lines=13> */
.L_x_7077:
[----:B------:R-:W-:Y:S05]  /*2a790*/  BSYNC.RECONVERGENT B3 ;  /* 0x0000000000037941 */ /* 0x000fea0003800200 */
.L_x_7076:
        /* <DEDUP_REMOVED lines=61> */
.L_x_7074:
[----:B------:R-:W-:Y:S05]  /*2ab70*/  BSYNC.RECONVERGENT B2 ;  /* 0x0000000000027941 */ /* 0x000fea0003800200 */
.L_x_7073:
        /* <DEDUP_REMOVED lines=11> */
.L_x_7072:
[----:B------:R-:W-:Y:S05]  /*2ac30*/  BSYNC.RECONVERGENT B1 ;  /* 0x0000000000017941 */ /* 0x000fea0003800200 */
.L_x_7071:
        /* <DEDUP_REMOVED lines=18> */
.L_x_7082:
        /* <DEDUP_REMOVED lines=13> */
.L_x_7084:
[----:B------:R-:W-:Y:S05]  /*2ae30*/  BSYNC.RECONVERGENT B3 ;  /* 0x0000000000037941 */ /* 0x000fea0003800200 */
.L_x_7083:
        /* <DEDUP_REMOVED lines=61> */
.L_x_7081:
[----:B------:R-:W-:Y:S05]  /*2b210*/  BSYNC.RECONVERGENT B2 ;  /* 0x0000000000027941 */ /* 0x000fea0003800200 */
.L_x_7080:
        /* <DEDUP_REMOVED lines=13> */
.L_x_7079:
[----:B------:R-:W-:Y:S05]  /*2b2f0*/  BSYNC.RECONVERGENT B1 ;  /* 0x0000000000017941 */ /* 0x000fea0003800200 */
.L_x_7078:
        /* <DEDUP_REMOVED lines=18> */
.L_x_7089:
        /* <DEDUP_REMOVED lines=13> */
.L_x_7091:
[----:B------:R-:W-:Y:S05]  /*2b4f0*/  BSYNC.RECONVERGENT B3 ;  /* 0x0000000000037941 */ /* 0x000fea0003800200 */
.L_x_7090:
        /* <DEDUP_REMOVED lines=61> */
.L_x_7088:
[----:B------:R-:W-:Y:S05]  /*2b8d0*/  BSYNC.RECONVERGENT B2 ;  /* 0x0000000000027941 */ /* 0x000fea0003800200 */
.L_x_7087:
        /* <DEDUP_REMOVED lines=11> */
.L_x_7086:
[----:B------:R-:W-:Y:S05]  /*2b990*/  BSYNC.RECONVERGENT B1 ;  /* 0x0000000000017941 */ /* 0x000fea0003800200 */
.L_x_7085:
        /* <DEDUP_REMOVED lines=18> */
.L_x_7096:
        /* <DEDUP_REMOVED lines=13> */
.L_x_7098:
[----:B------:R-:W-:Y:S05]  /*2bb90*/  BSYNC.RECONVERGENT B3 ;  /* 0x0000000000037941 */ /* 0x000fea0003800200 */
.L_x_7097:
        /* <DEDUP_REMOVED lines=61> */
.L_x_7095:
[----:B------:R-:W-:Y:S05]  /*2bf70*/  BSYNC.RECONVERGENT B2 ;  /* 0x0000000000027941 */ /* 0x000fea0003800200 */
.L_x_7094:
        /* <DEDUP_REMOVED lines=13> */
.L_x_7093:
[----:B------:R-:W-:Y:S05]  /*2c050*/  BSYNC.RECONVERGENT B1 ;  /* 0x0000000000017941 */ /* 0x000fea0003800200 */
.L_x_7092:
        /* <DEDUP_REMOVED lines=18> */
.L_x_7103:
        /* <DEDUP_REMOVED lines=13> */
.L_x_7105:
[----:B------:R-:W-:Y:S05]  /*2c250*/  BSYNC.RECONVERGENT B3 ;  /* 0x0000000000037941 */ /* 0x000fea0003800200 */
.L_x_7104:
        /* <DEDUP_REMOVED lines=61> */
.L_x_7102:
[----:B------:R-:W-:Y:S05]  /*2c630*/  BSYNC.RECONVERGENT B2 ;  /* 0x0000000000027941 */ /* 0x000fea0003800200 */
.L_x_7101:
        /* <DEDUP_REMOVED lines=11> */
.L_x_7100:
[----:B------:R-:W-:Y:S05]  /*2c6f0*/  BSYNC.RECONVERGENT B1 ;  /* 0x0000000000017941 */ /* 0x000fea0003800200 */
.L_x_7099:
        /* <DEDUP_REMOVED lines=18> */
.L_x_7110:
        /* <DEDUP_REMOVED lines=13> */
.L_x_7112:
[----:B------:R-:W-:Y:S05]  /*2c8f0*/  BSYNC.RECONVERGENT B3 ;  /* 0x0000000000037941 */ /* 0x000fea0003800200 */
.L_x_7111:
        /* <DEDUP_REMOVED lines=61> */
.L_x_7109:
[----:B------:R-:W-:Y:S05]  /*2ccd0*/  BSYNC.RECONVERGENT B2 ;  /* 0x0000000000027941 */ /* 0x000fea0003800200 */
.L_x_7108:
        /* <DEDUP_REMOVED lines=13> */
.L_x_7107:
[----:B------:R-:W-:Y:S05]  /*2cdb0*/  BSYNC.RECONVERGENT B1 ;  /* 0x0000000000017941 */ /* 0x000fea0003800200 */
.L_x_7106:
[----:B------:R-:W-:Y:S02]  /*2cdc0*/  F2FP.BF16.F32.PACK_AB R150, RZ, R116 ;  /* 0x00000074ff96723e */ /* 0x000fe400000010ff */
[----:B------:R-:W-:Y:S02]  /*2cdd0*/  PRMT R96, R96, 0x5410, R99 ;  /* 0x0000541060607816 */ /* 0x000fe40000000063 */
[----:B------:R-:W-:Y:S02]  /*2cde0*/  PRMT R98, R98, 0x5410, R165 ;  /* 0x0000541062627816 */ /* 0x000fe400000000a5 */
[----:B------:R-:W-:Y:S02]  /*2cdf0*/  PRMT R97, R97, 0x5410, R149 ;  /* 0x0000541061617816 */ /* 0x000fe40000000095 */
[----:B------:R-:W-:-:S07]  /*2ce00*/  PRMT R99, R166, 0x5410, R150 ;  /* 0x00005410a6637816 */ /* 0x000fce0000000096 */
.L_x_7056:
        /* <DEDUP_REMOVED lines=26> */
.L_x_7114:
[----:B------:R-:W-:Y:S05]  /*2cfb0*/  BSYNC.RECONVERGENT B1 ;  /* 0x0000000000017941 */ /* 0x000fea0003800200 */
.L_x_7113:
[----:B------:R-:W-:Y:S01]  /*2cfc0*/  VIADD R153, R153, 0x20 ;  /* 0x0000002099997836 */ /* 0x000fe20000000000 */
[----:B------:R-:W-:-:S07]  /*2cfd0*/  IADD3 R152, PT, PT, R152, 0x20, RZ ;  /* 0x0000002098987810 */ /* 0x000fce0007ffe0ff */
.L_x_6998:
[----:B------:R-:W-:Y:S05]  /*2cfe0*/  BSYNC.RECONVERGENT B0 ;  /* 0x0000000000007941 */ /* 0x000fea0003800200 */
.L_x_6997:
        /* <DEDUP_REMOVED lines=36> */
.L_x_7122:
        /* <DEDUP_REMOVED lines=13> */
.L_x_7124:
[----:B------:R-:W-:Y:S05]  /*2d300*/  BSYNC.RECONVERGENT B3 ;  /* 0x0000000000037941 */ /* 0x000fea0003800200 */
.L_x_7123:
        /* <DEDUP_REMOVED lines=61> */
.L_x_7121:
[----:B------:R-:W-:Y:S05]  /*2d6e0*/  BSYNC.RECONVERGENT B2 ;  /* 0x0000000000027941 */ /* 0x000fea0003800200 */
.L_x_7120:
        /* <DEDUP_REMOVED lines=12> */
.L_x_7119:
[----:B------:R-:W-:Y:S05]  /*2d7b0*/  BSYNC.RECONVERGENT B1 ;  /* 0x0000000000017941 */ /* 0x000fea0003800200 */
.L_x_7118:
        /* <DEDUP_REMOVED lines=23> */
.L_x_7129:
        /* <DEDUP_REMOVED lines=13> */
.L_x_7131:
[----:B------:R-:W-:Y:S05]  /*2da00*/  BSYNC.RECONVERGENT B3 ;  /* 0x0000000000037941 */ /* 0x000fea0003800200 */
.L_x_7130:
        /* <DEDUP_REMOVED lines=61> */
.L_x_7128:
[----:B------:R-:W-:Y:S05]  /*2dde0*/  BSYNC.RECONVERGENT B2 ;  /* 0x0000000000027941 */ /* 0x000fea0003800200 */
.L_x_7127:
        /* <DEDUP_REMOVED lines=15> */
.L_x_7126:
[----:B------:R-:W-:Y:S05]  /*2dee0*/  BSYNC.RECONVERGENT B1 ;  /* 0x0000000000017941 */ /* 0x000fea0003800200 */
.L_x_7125:
        /* <DEDUP_REMOVED lines=22> */
.L_x_7136:
        /* <DEDUP_REMOVED lines=13> */
.L_x_7138:
[----:B------:R-:W-:Y:S05]  /*2e120*/  BSYNC.RECONVERGENT B3 ;  /* 0x0000000000037941 */ /* 0x000fea0003800200 */
.L_x_7137:
        /* <DEDUP_REMOVED lines=61> */
.L_x_7135:
[----:B------:R-:W-:Y:S05]  /*2e500*/  BSYNC.RECONVERGENT B2 ;  /* 0x0000000000027941 */ /* 0x000fea0003800200 */
.L_x_7134:
        /* <DEDUP_REMOVED lines=12> */
.L_x_7133:
[----:B------:R-:W-:Y:S05]  /*2e5d0*/  BSYNC.RECONVERGENT B1 ;  /* 0x0000000000017941 */ /* 0x000fea0003800200 */
.L_x_7132:
        /* <DEDUP_REMOVED lines=23> */
.L_x_7143:
        /* <DEDUP_REMOVED lines=13> */
.L_x_7145:
[----:B------:R-:W-:Y:S05]  /*2e820*/  BSYNC.RECONVERGENT B3 ;  /* 0x0000000000037941 */ /* 0x000fea0003800200 */
.L_x_7144:
        /* <DEDUP_REMOVED lines=61> */
.L_x_7142:
[----:B------:R-:W-:Y:S05]  /*2ec00*/  BSYNC.RECONVERGENT B2 ;  /* 0x0000000000027941 */ /* 0x000fea0003800200 */
.L_x_7141:
        /* <DEDUP_REMOVED lines=15> */
.L_x_7140:
[----:B------:R-:W-:Y:S05]  /*2ed00*/  BSYNC.RECONVERGENT B1 ;  /* 0x0000000000017941 */ /* 0x000fea0003800200 */
.L_x_7139:
        /* <DEDUP_REMOVED lines=22> */
.L_x_7150:
        /* <DEDUP_REMOVED lines=13> */
.L_x_7152:
[----:B------:R-:W-:Y:S05]  /*2ef40*/  BSYNC.RECONVERGENT B3 ;  /* 0x0000000000037941 */ /* 0x000fea0003800200 */
.L_x_7151:
        /* <DEDUP_REMOVED lines=61> */
.L_x_7149:
[----:B------:R-:W-:Y:S05]  /*2f320*/  BSYNC.RECONVERGENT B2 ;  /* 0x0000000000027941 */ /* 0x000fea0003800200 */
.L_x_7148:
        /* <DEDUP_REMOVED lines=12> */
.L_x_7147:
[----:B------:R-:W-:Y:S05]  /*2f3f0*/  BSYNC.RECONVERGENT B1 ;  /* 0x0000000000017941 */ /* 0x000fea0003800200 */
.L_x_7146:
        /* <DEDUP_REMOVED lines=23> */
.L_x_7157:
        /* <DEDUP_REMOVED lines=13> */
.L_x_7159:
[----:B------:R-:W-:Y:S05]  /*2f640*/  BSYNC.RECONVERGENT B3 ;  /* 0x0000000000037941 */ /* 0x000fea0003800200 */
.L_x_7158:
        /* <DEDUP_REMOVED lines=61> */
.L_x_7156:
[----:B------:R-:W-:Y:S05]  /*2fa20*/  BSYNC.RECONVERGENT B2 ;  /* 0x0000000000027941 */ /* 0x000fea0003800200 */
.L_x_7155:
        /* <DEDUP_REMOVED lines=15> */
.L_x_7154:
[----:B------:R-:W-:Y:S05]  /*2fb20*/  BSYNC.RECONVERGENT B1 ;  /* 0x0000000000017941 */ /* 0x000fea0003800200 */
.L_x_7153:
        /* <DEDUP_REMOVED lines=22> */
.L_x_7164:
        /* <DEDUP_REMOVED lines=13> */
.L_x_7166:
[----:B------:R-:W-:Y:S05]  /*2fd60*/  BSYNC.RECONVERGENT B3 ;  /* 0x0000000000037941 */ /* 0x000fea0003800200 */
.L_x_7165:
        /* <DEDUP_REMOVED lines=61> */
.L_x_7163:
[----:B------:R-:W-:Y:S05]  /*30140*/  BSYNC.RECONVERGENT B2 ;  /* 0x0000000000027941 */ /* 0x000fea0003800200 */
.L_x_7162:
        /* <DEDUP_REMOVED lines=12> */
.L_x_7161:
[----:B------:R-:W-:Y:S05]  /*30210*/  BSYNC.RECONVERGENT B1 ;  /* 0x0000000000017941 */ /* 0x000fea0003800200 */
.L_x_7160:
        /* <DEDUP_REMOVED lines=23> */
.L_x_7171:
        /* <DEDUP_REMOVED lines=13> */
.L_x_7173:
[----:B------:R-:W-:Y:S05]  /*30460*/  BSYNC.RECONVERGENT B3 ;  /* 0x0000000000037941 */ /* 0x000fea0003800200 */
.L_x_7172:
        /* <DEDUP_REMOVED lines=61> */
.L_x_7170:
[----:B------:R-:W-:Y:S05]  /*30840*/  BSYNC.RECONVERGENT B2 ;  /* 0x0000000000027941 */ /* 0x000fea0003800200 */
.L_x_7169:
        /* <DEDUP_REMOVED lines=15> */
.L_x_7168:
[----:B------:R-:W-:Y:S05]  /*30940*/  BSYNC.RECONVERGENT B1 ;  /* 0x0000000000017941 */ /* 0x000fea0003800200 */
.L_x_7167:
[----:B------:R-:W-:Y:S02]  /*30950*/  F2FP.BF16.F32.PACK_AB R150, RZ, R124 ;  /* 0x0000007cff96723e */ /* 0x000fe400000010ff */
[----:B------:R-:W-:Y:S02]  /*30960*/  PRMT R96, R96, 0x5410, R99 ;  /* 0x0000541060607816 */ /* 0x000fe40000000063 */
[----:B------:R-:W-:Y:S02]  /*30970*/  PRMT R98, R98, 0x5410, R165 ;  /* 0x0000541062627816 */ /* 0x000fe400000000a5 */
[----:B------:R-:W-:Y:S02]  /*30980*/  PRMT R97, R97, 0x5410, R149 ;  /* 0x0000541061617816 */ /* 0x000fe40000000095 */
[----:B------:R-:W-:Y:S01]  /*30990*/  PRMT R99, R166, 0x5410, R150 ;  /* 0x00005410a6637816 */ /* 0x000fe20000000096 */
[----:B------:R-:W-:Y:S06]  /*309a0*/  BRA `(.L_x_7174) ;  /* 0x0000003400807947 */ /* 0x000fec0003800000 */
.L_x_7117:
        /* <DEDUP_REMOVED lines=21> */
.L_x_7179:
        /* <DEDUP_REMOVED lines=13> */
.L_x_7181:
[----:B------:R-:W-:Y:S05]  /*30bd0*/  BSYNC.RECONVERGENT B3 ;  /* 0x0000000000037941 */ /* 0x000fea0003800200 */
.L_x_7180:
        /* <DEDUP_REMOVED lines=61> */
.L_x_7178:
[----:B------:R-:W-:Y:S05]  /*30fb0*/  BSYNC.RECONVERGENT B2 ;  /* 0x0000000000027941 */ /* 0x000fea0003800200 */
.L_x_7177:
        /* <DEDUP_REMOVED lines=11> */
.L_x_7176:
[----:B------:R-:W-:Y:S05]  /*31070*/  BSYNC.RECONVERGENT B1 ;  /* 0x0000000000017941 */ /* 0x000fea0003800200 */
.L_x_7175:
        /* <DEDUP_REMOVED lines=18> */
.L_x_7186:
        /* <DEDUP_REMOVED lines=13> */
.L_x_7188:
[----:B------:R-:W-:Y:S05]  /*31270*/  BSYNC.RECONVERGENT B3 ;  /* 0x0000000000037941 */ /* 0x000fea0003800200 */
.L_x_7187:
        /* <DEDUP_REMOVED lines=61> */
.L_x_7185:
[----:B------:R-:W-:Y:S05]  /*31650*/  BSYNC.RECONVERGENT B2 ;  /* 0x0000000000027941 */ /* 0x000fea0003800200 */
.L_x_7184:
        /* <DEDUP_REMOVED lines=13> */
.L_x_7183:
[----:B------:R-:W-:Y:S05]  /*31730*/  BSYNC.RECONVERGENT B1 ;  /* 0x0000000000017941 */ /* 0x000fea0003800200 */
.L_x_7182:
        /* <DEDUP_REMOVED lines=18> */
.L_x_7193:
        /* <DEDUP_REMOVED lines=13> */
.L_x_7195:
[----:B------:R-:W-:Y:S05]  /*31930*/  BSYNC.RECONVERGENT B3 ;  /* 0x0000000000037941 */ /* 0x000fea0003800200 */
.L_x_7194:
        /* <DEDUP_REMOVED lines=61> */
.L_x_7192:
[----:B------:R-:W-:Y:S05]  /*31d10*/  BSYNC.RECONVERGENT B2 ;  /* 0x0000000000027941 */ /* 0x000fea0003800200 */
.L_x_7191:
        /* <DEDUP_REMOVED lines=11> */
.L_x_7190:
[----:B------:R-:W-:Y:S05]  /*31dd0*/  BSYNC.RECONVERGENT B1 ;  /* 0x0000000000017941 */ /* 0x000fea0003800200 */
.L_x_7189:
        /* <DEDUP_REMOVED lines=18> */
.L_x_7200:
        /* <DEDUP_REMOVED lines=13> */
.L_x_7202:
[----:B------:R-:W-:Y:S05]  /*31fd0*/  BSYNC.RECONVERGENT B3 ;  /* 0x0000000000037941 */ /* 0x000fea0003800200 */
.L_x_7201:
        /* <DEDUP_REMOVED lines=61> */
.L_x_7199:
[----:B------:R-:W-:Y:S05]  /*323b0*/  BSYNC.RECONVERGENT B2 ;  /* 0x0000000000027941 */ /* 0x000fea0003800200 */
.L_x_7198:
        /* <DEDUP_REMOVED lines=13> */
.L_x_7197:
[----:B------:R-:W-:Y:S05]  /*32490*/  BSYNC.RECONVERGENT B1 ;  /* 0x0000000000017941 */ /* 0x000fea0003800200 */
.L_x_7196:
        /* <DEDUP_REMOVED lines=18> */
.L_x_7207:
        /* <DEDUP_REMOVED lines=13> */
.L_x_7209:
[----:B------:R-:W-:Y:S05]  /*32690*/  BSYNC.RECONVERGENT B3 ;  /* 0x0000000000037941 */ /* 0x000fea0003800200 */
.L_x_7208:
        /* <DEDUP_REMOVED lines=61> */
.L_x_7206:
[----:B------:R-:W-:Y:S05]  /*32a70*/  BSYNC.RECONVERGENT B2 ;  /* 0x0000000000027941 */ /* 0x000fea0003800200 */
.L_x_7205:
        /* <DEDUP_REMOVED lines=11> */
.L_x_7204:
[----:B------:R-:W-:Y:S05]  /*32b30*/  BSYNC.RECONVERGENT B1 ;  /* 0x0000000000017941 */ /* 0x000fea0003800200 */
.L_x_7203:
        /* <DEDUP_REMOVED lines=18> */
.L_x_7214:
        /* <DEDUP_REMOVED lines=13> */
.L_x_7216:
[----:B------:R-:W-:Y:S05]  /*32d30*/  BSYNC.RECONVERGENT B3 ;  /* 0x0000000000037941 */ /* 0x000fea0003800200 */
.L_x_7215:
        /* <DEDUP_REMOVED lines=61> */
.L_x_7213:
[----:B------:R-:W-:Y:S05]  /*33110*/  BSYNC.RECONVERGENT B2 ;  /* 0x0000000000027941 */ /* 0x000fea0003800200 */
.L_x_7212:
        /* <DEDUP_REMOVED lines=13> */
.L_x_7211:
[----:B------:R-:W-:Y:S05]  /*331f0*/  BSYNC.RECONVERGENT B1 ;  /* 0x0000000000017941 */ /* 0x000fea0003800200 */
.L_x_7210:
        /* <DEDUP_REMOVED lines=18> */
.L_x_7221:
        /* <DEDUP_REMOVED lines=13> */
.L_x_7223:
[----:B------:R-:W-:Y:S05]  /*333f0*/  BSYNC.RECONVERGENT B3 ;  /* 0x0000000000037941 */ /* 0x000fea0003800200 */
.L_x_7222:
        /* <DEDUP_REMOVED lines=61> */
.L_x_7220:
[----:B------:R-:W-:Y:S05]  /*337d0*/  BSYNC.RECONVERGENT B2 ;  /* 0x0000000000027941 */ /* 0x000fea0003800200 */
.L_x_7219:
        /* <DEDUP_REMOVED lines=11> */
.L_x_7218:
[----:B------:R-:W-:Y:S05]  /*33890*/  BSYNC.RECONVERGENT B1 ;  /* 0x0000000000017941 */ /* 0x000fea0003800200 */
.L_x_7217:
        /* <DEDUP_REMOVED lines=18> */
.L_x_7228:
        /* <DEDUP_REMOVED lines=13> */
.L_x_7230:
[----:B------:R-:W-:Y:S05]  /*33a90*/  BSYNC.RECONVERGENT B3 ;  /* 0x0000000000037941 */ /* 0x000fea0003800200 */
.L_x_7229:
        /* <DEDUP_REMOVED lines=61> */
.L_x_7227:
[----:B------:R-:W-:Y:S05]  /*33e70*/  BSYNC.RECONVERGENT B2 ;  /* 0x0000000000027941 */ /* 0x000fea0003800200 */
.L_x_7226:
        /* <DEDUP_REMOVED lines=13> */
.L_x_7225:
[----:B------:R-:W-:Y:S05]  /*33f50*/  BSYNC.RECONVERGENT B1 ;  /* 0x0000000000017941 */ /* 0x000fea0003800200 */
.L_x_7224:
[----:B------:R-:W-:Y:S02]  /*33f60*/  F2FP.BF16.F32.PACK_AB R150, RZ, R124 ;  /* 0x0000007cff96723e */ /* 0x000fe400000010ff */
[----:B------:R-:W-:Y:S02]  /*33f70*/  PRMT R96, R96, 0x5410, R99 ;  /* 0x0000541060607816 */ /* 0x000fe40000000063 */
[----:B------:R-:W-:Y:S02]  /*33f80*/  PRMT R98, R98, 0x5410, R165 ;  /* 0x0000541062627816 */ /* 0x000fe400000000a5 */
[----:B------:R-:W-:Y:S02]  /*33f90*/  PRMT R97, R97, 0x5410, R149 ;  /* 0x0000541061617816 */ /* 0x000fe40000000095 */
[----:B------:R-:W-:-:S07]  /*33fa0*/  PRMT R99, R166, 0x5410, R150 ;  /* 0x00005410a6637816 */ /* 0x000fce0000000096 */
.L_x_7174:
        /* <DEDUP_REMOVED lines=26> */
.L_x_7232:
[----:B------:R-:W-:Y:S05]  /*34150*/  BSYNC.RECONVERGENT B1 ;  /* 0x0000000000017941 */ /* 0x000fea0003800200 */
.L_x_7231:
[----:B------:R-:W-:Y:S01]  /*34160*/  VIADD R153, R153, 0x20 ;  /* 0x0000002099997836 */ /* 0x000fe20000000000 */
[----:B------:R-:W-:-:S07]  /*34170*/  IADD3 R152, PT, PT, R152, 0x20, RZ ;  /* 0x0000002098987810 */ /* 0x000fce0007ffe0ff */
.L_x_7116:
[----:B------:R-:W-:Y:S05]  /*34180*/  BSYNC.RECONVERGENT B0 ;  /* 0x0000000000007941 */ /* 0x000fea0003800200 */
.L_x_7115:
        /* <DEDUP_REMOVED lines=36> */
.L_x_7240:
        /* <DEDUP_REMOVED lines=13> */
.L_x_7242:
[----:B------:R-:W-:Y:S05]  /*344a0*/  BSYNC.RECONVERGENT B3 ;  /* 0x0000000000037941 */ /* 0x000fea0003800200 */
.L_x_7241:
        /* <DEDUP_REMOVED lines=61> */
.L_x_7239:
[----:B------:R-:W-:Y:S05]  /*34880*/  BSYNC.RECONVERGENT B2 ;  /* 0x0000000000027941 */ /* 0x000fea0003800200 */
.L_x_7238:
        /* <DEDUP_REMOVED lines=12> */
.L_x_7237:
[----:B------:R-:W-:Y:S05]  /*34950*/  BSYNC.RECONVERGENT B1 ;  /* 0x0000000000017941 */ /* 0x000fea0003800200 */
.L_x_7236:
        /* <DEDUP_REMOVED lines=23> */
.L_x_7247:
        /* <DEDUP_REMOVED lines=13> */
.L_x_7249:
[----:B------:R-:W-:Y:S05]  /*34ba0*/  BSYNC.RECONVERGENT B3 ;  /* 0x0000000000037941 */ /* 0x000fea0003800200 */
.L_x_7248:
        /* <DEDUP_REMOVED lines=61> */
.L_x_7246:
[----:B------:R-:W-:Y:S05]  /*34f80*/  BSYNC.RECONVERGENT B2 ;  /* 0x0000000000027941 */ /* 0x000fea0003800200 */
.L_x_7245:
        /* <DEDUP_REMOVED lines=15> */
.L_x_7244:
[----:B------:R-:W-:Y:S05]  /*35080*/  BSYNC.RECONVERGENT B1 ;  /* 0x0000000000017941 */ /* 0x000fea0003800200 */
.L_x_7243:
        /* <DEDUP_REMOVED lines=22> */
.L_x_7254:
        /* <DEDUP_REMOVED lines=13> */
.L_x_7256:
[----:B------:R-:W-:Y:S05]  /*352c0*/  BSYNC.RECONVERGENT B3 ;  /* 0x0000000000037941 */ /* 0x000fea0003800200 */
.L_x_7255:
        /* <DEDUP_REMOVED lines=61> */
.L_x_7253:
[----:B------:R-:W-:Y:S05]  /*356a0*/  BSYNC.RECONVERGENT B2 ;  /* 0x0000000000027941 */ /* 0x000fea0003800200 */
.L_x_7252:
        /* <DEDUP_REMOVED lines=12> */
.L_x_7251:
[----:B------:R-:W-:Y:S05]  /*35770*/  BSYNC.RECONVERGENT B1 ;  /* 0x0000000000017941 */ /* 0x000fea0003800200 */
.L_x_7250:
        /* <DEDUP_REMOVED lines=23> */
.L_x_7261:
        /* <DEDUP_REMOVED lines=13> */
.L_x_7263:
[----:B------:R-:W-:Y:S05]  /*359c0*/  BSYNC.RECONVERGENT B3 ;  /* 0x0000000000037941 */ /* 0x000fea0003800200 */
.L_x_7262:
        /* <DEDUP_REMOVED lines=61> */
.L_x_7260:
[----:B------:R-:W-:Y:S05]  /*35da0*/  BSYNC.RECONVERGENT B2 ;  /* 0x0000000000027941 */ /* 0x000fea0003800200 */
.L_x_7259:
        /* <DEDUP_REMOVED lines=15> */
.L_x_7258:
[----:B------:R-:W-:Y:S05]  /*35ea0*/  BSYNC.RECONVERGENT B1 ;  /* 0x0000000000017941 */ /* 0x000fea0003800200 */
.L_x_7257:
        /* <DEDUP_REMOVED lines=22> */
.L_x_7268:
        /* <DEDUP_REMOVED lines=13> */
.L_x_7270:
[----:B------:R-:W-:Y:S05]  /*360e0*/  BSYNC.RECONVERGENT B3 ;  /* 0x0000000000037941 */ /* 0x000fea0003800200 */
.L_x_7269:
        /* <DEDUP_REMOVED lines=61> */
.L_x_7267:
[----:B------:R-:W-:Y:S05]  /*364c0*/  BSYNC.RECONVERGENT B2 ;  /* 0x0000000000027941 */ /* 0x000fea0003800200 */
.L_x_7266:
        /* <DEDUP_REMOVED lines=12> */
.L_x_7265:
[----:B------:R-:W-:Y:S05]  /*36590*/  BSYNC.RECONVERGENT B1 ;  /* 0x0000000000017941 */ /* 0x000fea0003800200 */
.L_x_7264:
        /* <DEDUP_REMOVED lines=23> */
.L_x_7275:
        /* <DEDUP_REMOVED lines=13> */
.L_x_7277:
[----:B------:R-:W-:Y:S05]  /*367e0*/  BSYNC.RECONVERGENT B3 ;  /* 0x0000000000037941 */ /* 0x000fea0003800200 */
.L_x_7276:
        /* <DEDUP_REMOVED lines=61> */
.L_x_7274:
[----:B------:R-:W-:Y:S05]  /*36bc0*/  BSYNC.RECONVERGENT B2 ;  /* 0x0000000000027941 */ /* 0x000fea0003800200 */
.L_x_7273:
        /* <DEDUP_REMOVED lines=15> */
.L_x_7272:
[----:B------:R-:W-:Y:S05]  /*36cc0*/  BSYNC.RECONVERGENT B1 ;  /* 0x0000000000017941 */ /* 0x000fea0003800200 */
.L_x_7271:
        /* <DEDUP_REMOVED lines=22> */
.L_x_7282:
        /* <DEDUP_REMOVED lines=13> */
.L_x_7284:
[----:B------:R-:W-:Y:S05]  /*36f00*/  BSYNC.RECONVERGENT B3 ;  /* 0x0000000000037941 */ /* 0x000fea0003800200 */
.L_x_7283:
        /* <DEDUP_REMOVED lines=61> */
.L_x_7281:
[----:B------:R-:W-:Y:S05]  /*372e0*/  BSYNC.RECONVERGENT B2 ;  /* 0x0000000000027941 */ /* 0x000fea0003800200 */
.L_x_7280:
        /* <DEDUP_REMOVED lines=12> */
.L_x_7279:
[----:B------:R-:W-:Y:S05]  /*373b0*/  BSYNC.RECONVERGENT B1 ;  /* 0x0000000000017941 */ /* 0x000fea0003800200 */
.L_x_7278:
        /* <DEDUP_REMOVED lines=23> */
.L_x_7289:
        /* <DEDUP_REMOVED lines=13> */
.L_x_7291:
[----:B------:R-:W-:Y:S05]  /*37600*/  BSYNC.RECONVERGENT B3 ;  /* 0x0000000000037941 */ /* 0x000fea0003800200 */
.L_x_7290:
        /* <DEDUP_REMOVED lines=61> */
.L_x_7288:
[----:B------:R-:W-:Y:S05]  /*379e0*/  BSYNC.RECONVERGENT B2 ;  /* 0x0000000000027941 */ /* 0x000fea0003800200 */
.L_x_7287:
        /* <DEDUP_REMOVED lines=15> */
.L_x_7286:
[----:B------:R-:W-:Y:S05]  /*37ae0*/  BSYNC.RECONVERGENT B1 ;  /* 0x0000000000017941 */ /* 0x000fea0003800200 */
.L_x_7285:
[----:B------:R-:W-:Y:S02]  /*37af0*/  F2FP.BF16.F32.PACK_AB R150, RZ, R132 ;  /* 0x00000084ff96723e */ /* 0x000fe400000010ff */
[----:B------:R-:W-:Y:S02]  /*37b00*/  PRMT R96, R96, 0x5410, R99 ;  /* 0x0000541060607816 */ /* 0x000fe40000000063 */
[----:B------:R-:W-:Y:S02]  /*37b10*/  PRMT R98, R98, 0x5410, R165 ;  /* 0x0000541062627816 */ /* 0x000fe400000000a5 */
[----:B------:R-:W-:Y:S02]  /*37b20*/  PRMT R97, R97, 0x5410, R149 ;  /* 0x0000541061617816 */ /* 0x000fe40000000095 */
[----:B------:R-:W-:Y:S01]  /*37b30*/  PRMT R99, R166, 0x5410, R150 ;  /* 0x00005410a6637816 */ /* 0x000fe20000000096 */
[----:B------:R-:W-:Y:S06]  /*37b40*/  BRA `(.L_x_7292) ;  /* 0x0000003400807947 */ /* 0x000fec0003800000 */
.L_x_7235:
        /* <DEDUP_REMOVED lines=21> */
.L_x_7297:
        /* <DEDUP_REMOVED lines=13> */
.L_x_7299:
[----:B------:R-:W-:Y:S05]  /*37d70*/  BSYNC.RECONVERGENT B3 ;  /* 0x0000000000037941 */ /* 0x000fea0003800200 */
.L_x_7298:
        /* <DEDUP_REMOVED lines=61> */
.L_x_7296:
[----:B------:R-:W-:Y:S05]  /*38150*/  BSYNC.RECONVERGENT B2 ;  /* 0x0000000000027941 */ /* 0x000fea0003800200 */
.L_x_7295:
        /* <DEDUP_REMOVED lines=11> */
.L_x_7294:
[----:B------:R-:W-:Y:S05]  /*38210*/  BSYNC.RECONVERGENT B1 ;  /* 0x0000000000017941 */ /* 0x000fea0003800200 */
.L_x_7293:
        /* <DEDUP_REMOVED lines=18> */
.L_x_7304:
        /* <DEDUP_REMOVED lines=13> */
.L_x_7306:
[----:B------:R-:W-:Y:S05]  /*38410*/  BSYNC.RECONVERGENT B3 ;  /* 0x0000000000037941 */ /* 0x000fea0003800200 */
.L_x_7305:
        /* <DEDUP_REMOVED lines=61> */
.L_x_7303:
[----:B------:R-:W-:Y:S05]  /*387f0*/  BSYNC.RECONVERGENT B2 ;  /* 0x0000000000027941 */ /* 0x000fea0003800200 */
.L_x_7302:
        /* <DEDUP_REMOVED lines=13> */
.L_x_7301:
[----:B------:R-:W-:Y:S05]  /*388d0*/  BSYNC.RECONVERGENT B1 ;  /* 0x0000000000017941 */ /* 0x000fea0003800200 */
.L_x_7300:
        /* <DEDUP_REMOVED lines=18> */
.L_x_7311:
        /* <DEDUP_REMOVED lines=13> */
.L_x_7313:
[----:B------:R-:W-:Y:S05]  /*38ad0*/  BSYNC.RECONVERGENT B3 ;  /* 0x0000000000037941 */ /* 0x000fea0003800200 */
.L_x_7312:
        /* <DEDUP_REMOVED lines=61> */
.L_x_7310:
[----:B------:R-:W-:Y:S05]  /*38eb0*/  BSYNC.RECONVERGENT B2 ;  /* 0x0000000000027941 */ /* 0x000fea0003800200 */
.L_x_7309:
        /* <DEDUP_REMOVED lines=11> */
.L_x_7308:
[----:B------:R-:W-:Y:S05]  /*38f70*/  BSYNC.RECONVERGENT B1 ;  /* 0x0000000000017941 */ /* 0x000fea0003800200 */
.L_x_7307:
        /* <DEDUP_REMOVED lines=18> */
.L_x_7318:
        /* <DEDUP_REMOVED lines=13> */
.L_x_7320:
[----:B------:R-:W-:Y:S05]  /*39170*/  BSYNC.RECONVERGENT B3 ;  /* 0x0000000000037941 */ /* 0x000fea0003800200 */
.L_x_7319:
        /* <DEDUP_REMOVED lines=61> */
.L_x_7317:
[----:B------:R-:W-:Y:S05]  /*39550*/  BSYNC.RECONVERGENT B2 ;  /* 0x0000000000027941 */ /* 0x000fea0003800200 */
.L_x_7316:
        /* <DEDUP_REMOVED lines=13> */
.L_x_7315:
[----:B------:R-:W-:Y:S05]  /*39630*/  BSYNC.RECONVERGENT B1 ;  /* 0x0000000000017941 */ /* 0x000fea0003800200 */
.L_x_7314:
        /* <DEDUP_REMOVED lines=18> */
.L_x_7325:
        /* <DEDUP_REMOVED lines=13> */
.L_x_7327:
[----:B------:R-:W-:Y:S05]  /*39830*/  BSYNC.RECONVERGENT B3 ;  /* 0x0000000000037941 */ /* 0x000fea0003800200 */
.L_x_7326:
        /* <DEDUP_REMOVED lines=61> */
.L_x_7324:
[----:B------:R-:W-:Y:S05]  /*39c10*/  BSYNC.RECONVERGENT B2 ;  /* 0x0000000000027941 */ /* 0x000fea0003800200 */
.L_x_7323:
        /* <DEDUP_REMOVED lines=11> */
.L_x_7322:
[----:B------:R-:W-:Y:S05]  /*39cd0*/  BSYNC.RECONVERGENT B1 ;  /* 0x0000000000017941 */ /* 0x000fea0003800200 */
.L_x_7321:
        /* <DEDUP_REMOVED lines=18> */
.L_x_7332:
        /* <DEDUP_REMOVED lines=13> */
.L_x_7334:
[----:B------:R-:W-:Y:S05]  /*39ed0*/  BSYNC.RECONVERGENT B3 ;  /* 0x0000000000037941 */ /* 0x000fea0003800200 */
.L_x_7333:
        /* <DEDUP_REMOVED lines=61> */
.L_x_7331:
[----:B------:R-:W-:Y:S05]  /*3a2b0*/  BSYNC.RECONVERGENT B2 ;  /* 0x0000000000027941 */ /* 0x000fea0003800200 */
.L_x_7330:
        /* <DEDUP_REMOVED lines=13> */
.L_x_7329:
[----:B------:R-:W-:Y:S05]  /*3a390*/  BSYNC.RECONVERGENT B1 ;  /* 0x0000000000017941 */ /* 0x000fea0003800200 */
.L_x_7328:
        /* <DEDUP_REMOVED lines=18> */
.L_x_7339:
        /* <DEDUP_REMOVED lines=13> */
.L_x_7341:
[----:B------:R-:W-:Y:S05]  /*3a590*/  BSYNC.RECONVERGENT B3 ;  /* 0x0000000000037941 */ /* 0x000fea0003800200 */
.L_x_7340:
        /* <DEDUP_REMOVED lines=61> */
.L_x_7338:
[----:B------:R-:W-:Y:S05]  /*3a970*/  BSYNC.RECONVERGENT B2 ;  /* 0x0000000000027941 */ /* 0x000fea0003800200 */
.L_x_7337:
        /* <DEDUP_REMOVED lines=11> */
.L_x_7336:
[----:B------:R-:W-:Y:S05]  /*3aa30*/  BSYNC.RECONVERGENT B1 ;  /* 0x0000000000017941 */ /* 0x000fea0003800200 */
.L_x_7335:
        /* <DEDUP_REMOVED lines=18> */
.L_x_7346:
        /* <DEDUP_REMOVED lines=13> */
.L_x_7348:
[----:B------:R-:W-:Y:S05]  /*3ac30*/  BSYNC.RECONVERGENT B3 ;  /* 0x0000000000037941 */ /* 0x000fea0003800200 */
.L_x_7347:
        /* <DEDUP_REMOVED lines=61> */
.L_x_7345:
[----:B------:R-:W-:Y:S05]  /*3b010*/  BSYNC.RECONVERGENT B2 ;  /* 0x0000000000027941 */ /* 0x000fea0003800200 */
.L_x_7344:
        /* <DEDUP_REMOVED lines=13> */
.L_x_7343:
[----:B------:R-:W-:Y:S05]  /*3b0f0*/  BSYNC.RECONVERGENT B1 ;  /* 0x0000000000017941 */ /* 0x000fea0003800200 */
.L_x_7342:
[----:B------:R-:W-:Y:S02]  /*3b100*/  F2FP.BF16.F32.PACK_AB R150, RZ, R132 ;  /* 0x00000084ff96723e */ /* 0x000fe400000010ff */
[----:B------:R-:W-:Y:S02]  /*3b110*/  PRMT R96, R96, 0x5410, R99 ;  /* 0x0000541060607816 */ /* 0x000fe40000000063 */
[----:B------:R-:W-:Y:S02]  /*3b120*/  PRMT R98, R98, 0x5410, R165 ;  /* 0x0000541062627816 */ /* 0x000fe400000000a5 */
[----:B------:R-:W-:Y:S02]  /*3b130*/  PRMT R97, R97, 0x5410, R149 ;  /* 0x0000541061617816 */ /* 0x000fe40000000095 */
[----:B------:R-:W-:-:S07]  /*3b140*/  PRMT R99, R166, 0x5410, R150 ;  /* 0x00005410a6637816 */ /* 0x000fce0000000096 */
.L_x_7292:
        /* <DEDUP_REMOVED lines=26> */
.L_x_7350:
[----:B------:R-:W-:Y:S05]  /*3b2f0*/  BSYNC.RECONVERGENT B1 ;  /* 0x0000000000017941 */ /* 0x000fea0003800200 */
.L_x_7349:
[----:B------:R-:W-:Y:S01]  /*3b300*/  VIADD R153, R153, 0x20 ;  /* 0x0000002099997836 */ /* 0x000fe20000000000 */
[----:B------:R-:W-:-:S07]  /*3b310*/  IADD3 R152, PT, PT, R152, 0x20, RZ ;  /* 0x0000002098987810 */ /* 0x000fce0007ffe0ff */
.L_x_7234:
[----:B------:R-:W-:Y:S05]  /*3b320*/  BSYNC.RECONVERGENT B0 ;  /* 0x0000000000007941 */ /* 0x000fea0003800200 */
.L_x_7233:
        /* <DEDUP_REMOVED lines=36> */
.L_x_7358:
        /* <DEDUP_REMOVED lines=13> */
.L_x_7360:
[----:B------:R-:W-:Y:S05]  /*3b640*/  BSYNC.RECONVERGENT B3 ;  /* 0x0000000000037941 */ /* 0x000fea0003800200 */
.L_x_7359:
        /* <DEDUP_REMOVED lines=61> */
.L_x_7357:
[----:B------:R-:W-:Y:S05]  /*3ba20*/  BSYNC.RECONVERGENT B2 ;  /* 0x0000000000027941 */ /* 0x000fea0003800200 */
.L_x_7356:
        /* <DEDUP_REMOVED lines=12> */
.L_x_7355:
[----:B------:R-:W-:Y:S05]  /*3baf0*/  BSYNC.RECONVERGENT B1 ;  /* 0x0000000000017941 */ /* 0x000fea0003800200 */
.L_x_7354:
        /* <DEDUP_REMOVED lines=23> */
.L_x_7365:
        /* <DEDUP_REMOVED lines=13> */
.L_x_7367:
[----:B------:R-:W-:Y:S05]  /*3bd40*/  BSYNC.RECONVERGENT B3 ;  /* 0x0000000000037941 */ /* 0x000fea0003800200 */
.L_x_7366:
        /* <DEDUP_REMOVED lines=61> */
.L_x_7364:
[----:B------:R-:W-:Y:S05]  /*3c120*/  BSYNC.RECONVERGENT B2 ;  /* 0x0000000000027941 */ /* 0x000fea0003800200 */
.L_x_7363:
        /* <DEDUP_REMOVED lines=15> */
.L_x_7362:
[----:B------:R-:W-:Y:S05]  /*3c220*/  BSYNC.RECONVERGENT B1 ;  /* 0x0000000000017941 */ /* 0x000fea0003800200 */
.L_x_7361:
        /* <DEDUP_REMOVED lines=22> */
.L_x_7372:
        /* <DEDUP_REMOVED lines=13> */
.L_x_7374:
[----:B------:R-:W-:Y:S05]  /*3c460*/  BSYNC.RECONVERGENT B3 ;  /* 0x0000000000037941 */ /* 0x000fea0003800200 */
.L_x_7373:
        /* <DEDUP_REMOVED lines=61> */
.L_x_7371:
[----:B------:R-:W-:Y:S05]  /*3c840*/  BSYNC.RECONVERGENT B2 ;  /* 0x0000000000027941 */ /* 0x000fea0003800200 */
.L_x_7370:
        /* <DEDUP_REMOVED lines=12> */
.L_x_7369:
[----:B------:R-:W-:Y:S05]  /*3c910*/  BSYNC.RECONVERGENT B1 ;  /* 0x0000000000017941 */ /* 0x000fea0003800200 */
.L_x_7368:
        /* <DEDUP_REMOVED lines=23> */
.L_x_7379:
        /* <DEDUP_REMOVED lines=13> */
.L_x_7381:
[----:B------:R-:W-:Y:S05]  /*3cb60*/  BSYNC.RECONVERGENT B3 ;  /* 0x0000000000037941 */ /* 0x000fea0003800200 */
.L_x_7380:
        /* <DEDUP_REMOVED lines=61> */
.L_x_7378:
[----:B------:R-:W-:Y:S05]  /*3cf40*/  BSYNC.RECONVERGENT B2 ;  /* 0x0000000000027941 */ /* 0x000fea0003800200 */
.L_x_7377:
        /* <DEDUP_REMOVED lines=15> */
.L_x_7376:
[----:B------:R-:W-:Y:S05]  /*3d040*/  BSYNC.RECONVERGENT B1 ;  /* 0x0000000000017941 */ /* 0x000fea0003800200 */
.L_x_7375:
        /* <DEDUP_REMOVED lines=22> */
.L_x_7386:
        /* <DEDUP_REMOVED lines=13> */
.L_x_7388:
[----:B------:R-:W-:Y:S05]  /*3d280*/  BSYNC.RECONVERGENT B3 ;  /* 0x0000000000037941 */ /* 0x000fea0003800200 */
.L_x_7387:
        /* <DEDUP_REMOVED lines=61> */
.L_x_7385:
[----:B------:R-:W-:Y:S05]  /*3d660*/  BSYNC.RECONVERGENT B2 ;  /* 0x0000000000027941 */ /* 0x000fea0003800200 */
.L_x_7384:
        /* <DEDUP_REMOVED lines=12> */
.L_x_7383:
[----:B------:R-:W-:Y:S05]  /*3d730*/  BSYNC.RECONVERGENT B1 ;  /* 0x0000000000017941 */ /* 0x000fea0003800200 */
.L_x_7382:
        /* <DEDUP_REMOVED lines=23> */
.L_x_7393:
        /* <DEDUP_REMOVED lines=13> */
.L_x_7395:
[----:B------:R-:W-:Y:S05]  /*3d980*/  BSYNC.RECONVERGENT B3 ;  /* 0x0000000000037941 */ /* 0x000fea0003800200 */
.L_x_7394:
        /* <DEDUP_REMOVED lines=61> */
.L_x_7392:
[----:B------:R-:W-:Y:S05]  /*3dd60*/  BSYNC.RECONVERGENT B2 ;  /* 0x0000000000027941 */ /* 0x000fea0003800200 */
.L_x_7391:
        /* <DEDUP_REMOVED lines=15> */
.L_x_7390:
[----:B------:R-:W-:Y:S05]  /*3de60*/  BSYNC.RECONVERGENT B1 ;  /* 0x0000000000017941 */ /* 0x000fea0003800200 */
.L_x_7389:
        /* <DEDUP_REMOVED lines=22> */
.L_x_7400:
        /* <DEDUP_REMOVED lines=13> */
.L_x_7402:
[----:B------:R-:W-:Y:S05]  /*3e0a0*/  BSYNC.RECONVERGENT B3 ;  /* 0x0000000000037941 */ /* 0x000fea0003800200 */
.L_x_7401:
        /* <DEDUP_REMOVED lines=61> */
.L_x_7399:
[----:B------:R-:W-:Y:S05]  /*3e480*/  BSYNC.RECONVERGENT B2 ;  /* 0x0000000000027941 */ /* 0x000fea0003800200 */
.L_x_7398:
        /* <DEDUP_REMOVED lines=12> */
.L_x_7397:
[----:B------:R-:W-:Y:S05]  /*3e550*/  BSYNC.RECONVERGENT B1 ;  /* 0x0000000000017941 */ /* 0x000fea0003800200 */
.L_x_7396:
        /* <DEDUP_REMOVED lines=23> */
.L_x_7407:
        /* <DEDUP_REMOVED lines=13> */
.L_x_7409:
[----:B------:R-:W-:Y:S05]  /*3e7a0*/  BSYNC.RECONVERGENT B3 ;  /* 0x0000000000037941 */ /* 0x000fea0003800200 */
.L_x_7408:
        /* <DEDUP_REMOVED lines=61> */
.L_x_7406:
[----:B------:R-:W-:Y:S05]  /*3eb80*/  BSYNC.RECONVERGENT B2 ;  /* 0x0000000000027941 */ /* 0x000fea0003800200 */
.L_x_7405:
        /* <DEDUP_REMOVED lines=15> */
.L_x_7404:
[----:B------:R-:W-:Y:S05]  /*3ec80*/  BSYNC.RECONVERGENT B1 ;  /* 0x0000000000017941 */ /* 0x000fea0003800200 */
.L_x_7403:
[----:B------:R-:W-:Y:S02]  /*3ec90*/  F2FP.BF16.F32.PACK_AB R150, RZ, R140 ;  /* 0x0000008cff96723e */ /* 0x000fe400000010ff */
[----:B------:R-:W-:Y:S02]  /*3eca0*/  PRMT R96, R96, 0x5410, R99 ;  /* 0x0000541060607816 */ /* 0x000fe40000000063 */
[----:B------:R-:W-:Y:S02]  /*3ecb0*/  PRMT R98, R98, 0x5410, R165 ;  /* 0x0000541062627816 */ /* 0x000fe400000000a5 */
[----:B------:R-:W-:Y:S02]  /*3ecc0*/  PRMT R97, R97, 0x5410, R149 ;  /* 0x0000541061617816 */ /* 0x000fe40000000095 */
[----:B------:R-:W-:Y:S01]  /*3ecd0*/  PRMT R99, R166, 0x5410, R150 ;  /* 0x00005410a6637816 */ /* 0x000fe20000000096 */
[----:B------:R-:W-:Y:S06]  /*3ece0*/  BRA `(.L_x_7410) ;  /* 0x0000003400807947 */ /* 0x000fec0003800000 */
.L_x_7353:
        /* <DEDUP_REMOVED lines=21> */
.L_x_7415:
        /* <DEDUP_REMOVED lines=13> */
.L_x_7417:
[----:B------:R-:W-:Y:S05]  /*3ef10*/  BSYNC.RECONVERGENT B3 ;  /* 0x0000000000037941 */ /* 0x000fea0003800200 */
.L_x_7416:
        /* <DEDUP_REMOVED lines=61> */
.L_x_7414:
[----:B------:R-:W-:Y:S05]  /*3f2f0*/  BSYNC.RECONVERGENT B2 ;  /* 0x0000000000027941 */ /* 0x000fea0003800200 */
.L_x_7413:
        /* <DEDUP_REMOVED lines=11> */
.L_x_7412:
[----:B------:R-:W-:Y:S05]  /*3f3b0*/  BSYNC.RECONVERGENT B1 ;  /* 0x0000000000017941 */ /* 0x000fea0003800200 */
.L_x_7411:
        /* <DEDUP_REMOVED lines=18> */
.L_x_7422:
        /* <DEDUP_REMOVED lines=13> */
.L_x_7424:
[----:B------:R-:W-:Y:S05]  /*3f5b0*/  BSYNC.RECONVERGENT B3 ;  /* 0x0000000000037941 */ /* 0x000fea0003800200 */
.L_x_7423:
        /* <DEDUP_REMOVED lines=61> */
.L_x_7421:
[----:B------:R-:W-:Y:S05]  /*3f990*/  BSYNC.RECONVERGENT B2 ;  /* 0x0000000000027941 */ /* 0x000fea0003800200 */
.L_x_7420:
        /* <DEDUP_REMOVED lines=13> */
.L_x_7419:
[----:B------:R-:W-:Y:S05]  /*3fa70*/  BSYNC.RECONVERGENT B1 ;  /* 0x0000000000017941 */ /* 0x000fea0003800200 */
.L_x_7418:
        /* <DEDUP_REMOVED lines=18> */
.L_x_7429:
        /* <DEDUP_REMOVED lines=13> */
.L_x_7431:
[----:B------:R-:W-:Y:S05]  /*3fc70*/  BSYNC.RECONVERGENT B3 ;  /* 0x0000000000037941 */ /* 0x000fea0003800200 */
.L_x_7430:
        /* <DEDUP_REMOVED lines=61> */
.L_x_7428:
[----:B------:R-:W-:Y:S05]  /*40050*/  BSYNC.RECONVERGENT B2 ;  /* 0x0000000000027941 */ /* 0x000fea0003800200 */
.L_x_7427:
        /* <DEDUP_REMOVED lines=11> */
.L_x_7426:
[----:B------:R-:W-:Y:S05]  /*40110*/  BSYNC.RECONVERGENT B1 ;  /* 0x0000000000017941 */ /* 0x000fea0003800200 */
.L_x_7425:
        /* <DEDUP_REMOVED lines=18> */
.L_x_7436:
        /* <DEDUP_REMOVED lines=13> */
.L_x_7438:
[----:B------:R-:W-:Y:S05]  /*40310*/  BSYNC.RECONVERGENT B3 ;  /* 0x0000000000037941 */ /* 0x000fea0003800200 */
.L_x_7437:
        /* <DEDUP_REMOVED lines=61> */
.L_x_7435:
[----:B------:R-:W-:Y:S05]  /*406f0*/  BSYNC.RECONVERGENT B2 ;  /* 0x0000000000027941 */ /* 0x000fea0003800200 */
.L_x_7434:
        /* <DEDUP_REMOVED lines=13> */
.L_x_7433:
[----:B------:R-:W-:Y:S05]  /*407d0*/  BSYNC.RECONVERGENT B1 ;  /* 0x0000000000017941 */ /* 0x000fea0003800200 */
.L_x_7432:
        /* <DEDUP_REMOVED lines=18> */
.L_x_7443:
        /* <DEDUP_REMOVED lines=13> */
.L_x_7445:
[----:B------:R-:W-:Y:S05]  /*409d0*/  BSYNC.RECONVERGENT B3 ;  /* 0x0000000000037941 */ /* 0x000fea0003800200 */
.L_x_7444:
        /* <DEDUP_REMOVED lines=61> */
.L_x_7442:
[----:B------:R-:W-:Y:S05]  /*40db0*/  BSYNC.RECONVERGENT B2 ;  /* 0x0000000000027941 */ /* 0x000fea0003800200 */
.L_x_7441:
        /* <DEDUP_REMOVED lines=11> */
.L_x_7440:
[----:B------:R-:W-:Y:S05]  /*40e70*/  BSYNC.RECONVERGENT B1 ;  /* 0x0000000000017941 */ /* 0x000fea0003800200 */
.L_x_7439:
        /* <DEDUP_REMOVED lines=18> */
.L_x_7450:
        /* <DEDUP_REMOVED lines=13> */
.L_x_7452:
[----:B------:R-:W-:Y:S05]  /*41070*/  BSYNC.RECONVERGENT B3 ;  /* 0x0000000000037941 */ /* 0x000fea0003800200 */
.L_x_7451:
        /* <DEDUP_REMOVED lines=61> */
.L_x_7449:
[----:B------:R-:W-:Y:S05]  /*41450*/  BSYNC.RECONVERGENT B2 ;  /* 0x0000000000027941 */ /* 0x000fea0003800200 */
.L_x_7448:
        /* <DEDUP_REMOVED lines=13> */
.L_x_7447:
[----:B------:R-:W-:Y:S05]  /*41530*/  BSYNC.RECONVERGENT B1 ;  /* 0x0000000000017941 */ /* 0x000fea0003800200 */
.L_x_7446:
        /* <DEDUP_REMOVED lines=18> */
.L_x_7457:
        /* <DEDUP_REMOVED lines=13> */
.L_x_7459:
[----:B------:R-:W-:Y:S05]  /*41730*/  BSYNC.RECONVERGENT B3 ;  /* 0x0000000000037941 */ /* 0x000fea0003800200 */
.L_x_7458:
        /* <DEDUP_REMOVED lines=61> */
.L_x_7456:
[----:B------:R-:W-:Y:S05]  /*41b10*/  BSYNC.RECONVERGENT B2 ;  /* 0x0000000000027941 */ /* 0x000fea0003800200 */
.L_x_7455:
        /* <DEDUP_REMOVED lines=11> */
.L_x_7454:
[----:B------:R-:W-:Y:S05]  /*41bd0*/  BSYNC.RECONVERGENT B1 ;  /* 0x0000000000017941 */ /* 0x000fea0003800200 */
.L_x_7453:
        /* <DEDUP_REMOVED lines=18> */
.L_x_7464:
        /* <DEDUP_REMOVED lines=13> */
.L_x_7466:
[----:B------:R-:W-:Y:S05]  /*41dd0*/  BSYNC.RECONVERGENT B3 ;  /* 0x0000000000037941 */ /* 0x000fea0003800200 */
.L_x_7465:
        /* <DEDUP_REMOVED lines=61> */
.L_x_7463:
[----:B------:R-:W-:Y:S05]  /*421b0*/  BSYNC.RECONVERGENT B2 ;  /* 0x0000000000027941 */ /* 0x000fea0003800200 */
.L_x_7462:
        /* <DEDUP_REMOVED lines=13> */
.L_x_7461:
[----:B------:R-:W-:Y:S05]  /*42290*/  BSYNC.RECONVERGENT B1 ;  /* 0x0000000000017941 */ /* 0x000fea0003800200 */
.L_x_7460:
[----:B------:R-:W-:Y:S02]  /*422a0*/  F2FP.BF16.F32.PACK_AB R150, RZ, R140 ;  /* 0x0000008cff96723e */ /* 0x000fe400000010ff */
[----:B------:R-:W-:Y:S02]  /*422b0*/  PRMT R96, R96, 0x5410, R99 ;  /* 0x0000541060607816 */ /* 0x000fe40000000063 */
[----:B------:R-:W-:Y:S02]  /*422c0*/  PRMT R98, R98, 0x5410, R165 ;  /* 0x0000541062627816 */ /* 0x000fe400000000a5 */
[----:B------:R-:W-:Y:S02]  /*422d0*/  PRMT R97, R97, 0x5410, R149 ;  /* 0x0000541061617816 */ /* 0x000fe40000000095 */
[----:B------:R-:W-:-:S07]  /*422e0*/  PRMT R99, R166, 0x5410, R150 ;  /* 0x00005410a6637816 */ /* 0x000fce0000000096 */
.L_x_7410:
        /* <DEDUP_REMOVED lines=26> */
.L_x_7468:
[----:B------:R-:W-:Y:S05]  /*42490*/  BSYNC.RECONVERGENT B1 ;  /* 0x0000000000017941 */ /* 0x000fea0003800200 */
.L_x_7467:
[----:B------:R-:W-:Y:S01]  /*424a0*/  VIADD R153, R153, 0x20 ;  /* 0x0000002099997836 */ /* 0x000fe20000000000 */
[----:B------:R-:W-:-:S07]  /*424b0*/  IADD3 R152, PT, PT, R152, 0x20, RZ ;  /* 0x0000002098987810 */ /* 0x000fce0007ffe0ff */
.L_x_7352:
[----:B------:R-:W-:Y:S05]  /*424c0*/  BSYNC.RECONVERGENT B0 ;  /* 0x0000000000007941 */ /* 0x000fea0003800200 */
.L_x_7351:
        /* <DEDUP_REMOVED lines=36> */
.L_x_7476:
        /* <DEDUP_REMOVED lines=13> */
.L_x_7478:
[----:B------:R-:W-:Y:S05]  /*427e0*/  BSYNC.RECONVERGENT B3 ;  /* 0x0000000000037941 */ /* 0x000fea0003800200 */
.L_x_7477:
        /* <DEDUP_REMOVED lines=61> */
.L_x_7475:
[----:B------:R-:W-:Y:S05]  /*42bc0*/  BSYNC.RECONVERGENT B2 ;  /* 0x0000000000027941 */ /* 0x000fea0003800200 */
.L_x_7474:
        /* <DEDUP_REMOVED lines=12> */
.L_x_7473:
[----:B------:R-:W-:Y:S05]  /*42c90*/  BSYNC.RECONVERGENT B1 ;  /* 0x0000000000017941 */ /* 0x000fea0003800200 */
.L_x_7472:
        /* <DEDUP_REMOVED lines=23> */
.L_x_7483:
        /* <DEDUP_REMOVED lines=13> */
.L_x_7485:
[----:B------:R-:W-:Y:S05]  /*42ee0*/  BSYNC.RECONVERGENT B3 ;  /* 0x0000000000037941 */ /* 0x000fea0003800200 */
.L_x_7484:
        /* <DEDUP_REMOVED lines=61> */
.L_x_7482:
[----:B------:R-:W-:Y:S05]  /*432c0*/  BSYNC.RECONVERGENT B2 ;  /* 0x0000000000027941 */ /* 0x000fea0003800200 */
.L_x_7481:
        /* <DEDUP_REMOVED lines=15> */
.L_x_7480:
[----:B------:R-:W-:Y:S05]  /*433c0*/  BSYNC.RECONVERGENT B1 ;  /* 0x0000000000017941 */ /* 0x000fea0003800200 */
.L_x_7479:
        /* <DEDUP_REMOVED lines=22> */
.L_x_7490:
        /* <DEDUP_REMOVED lines=13> */
.L_x_7492:
[----:B------:R-:W-:Y:S05]  /*43600*/  BSYNC.RECONVERGENT B3 ;  /* 0x0000000000037941 */ /* 0x000fea0003800200 */
.L_x_7491:
        /* <DEDUP_REMOVED lines=61> */
.L_x_7489:
[----:B------:R-:W-:Y:S05]  /*439e0*/  BSYNC.RECONVERGENT B2 ;  /* 0x0000000000027941 */ /* 0x000fea0003800200 */
.L_x_7488:
        /* <DEDUP_REMOVED lines=12> */
.L_x_7487:
[----:B------:R-:W-:Y:S05]  /*43ab0*/  BSYNC.RECONVERGENT B1 ;  /* 0x0000000000017941 */ /* 0x000fea0003800200 */
.L_x_7486:
        /* <DEDUP_REMOVED lines=23> */
.L_x_7497:
        /* <DEDUP_REMOVED lines=13> */
.L_x_7499:
[----:B------:R-:W-:Y:S05]  /*43d00*/  BSYNC.RECONVERGENT B3 ;  /* 0x0000000000037941 */ /* 0x000fea0003800200 */
.L_x_7498:
        /* <DEDUP_REMOVED lines=61> */
.L_x_7496:
[----:B------:R-:W-:Y:S05]  /*440e0*/  BSYNC.RECONVERGENT B2 ;  /* 0x0000000000027941 */ /* 0x000fea0003800200 */
.L_x_7495:
        /* <DEDUP_REMOVED lines=15> */
.L_x_7494:
[----:B------:R-:W-:Y:S05]  /*441e0*/  BSYNC.RECONVERGENT B1 ;  /* 0x0000000000017941 */ /* 0x000fea0003800200 */
.L_x_7493:
        /* <DEDUP_REMOVED lines=22> */
.L_x_7504:
        /* <DEDUP_REMOVED lines=13> */
.L_x_7506:
[----:B------:R-:W-:Y:S05]  /*44420*/  BSYNC.RECONVERGENT B3 ;  /* 0x0000000000037941 */ /* 0x000fea0003800200 */
.L_x_7505:
        /* <DEDUP_REMOVED lines=61> */
.L_x_7503:
[----:B------:R-:W-:Y:S05]  /*44800*/  BSYNC.RECONVERGENT B2 ;  /* 0x0000000000027941 */ /* 0x000fea0003800200 */
.L_x_7502:
        /* <DEDUP_REMOVED lines=12> */
.L_x_7501:
[----:B------:R-:W-:Y:S05]  /*448d0*/  BSYNC.RECONVERGENT B1 ;  /* 0x0000000000017941 */ /* 0x000fea0003800200 */
.L_x_7500:
        /* <DEDUP_REMOVED lines=23> */
.L_x_7511:
        /* <DEDUP_REMOVED lines=13> */
.L_x_7513:
[----:B------:R-:W-:Y:S05]  /*44b20*/  BSYNC.RECONVERGENT B3 ;  /* 0x0000000000037941 */ /* 0x000fea0003800200 */
.L_x_7512:
        /* <DEDUP_REMOVED lines=61> */
.L_x_7510:
[----:B------:R-:W-:Y:S05]  /*44f00*/  BSYNC.RECONVERGENT B2 ;  /* 0x0000000000027941 */ /* 0x000fea0003800200 */
.L_x_7509:
        /* <DEDUP_REMOVED lines=15> */
.L_x_7508:
[----:B------:R-:W-:Y:S05]  /*45000*/  BSYNC.RECONVERGENT B1 ;  /* 0x0000000000017941 */ /* 0x000fea0003800200 */
.L_x_7507:
        /* <DEDUP_REMOVED lines=22> */
.L_x_7518:
        /* <DEDUP_REMOVED lines=13> */
.L_x_7520:
[----:B------:R-:W-:Y:S05]  /*45240*/  BSYNC.RECONVERGENT B3 ;  /* 0x0000000000037941 */ /* 0x000fea0003800200 */
.L_x_7519:
        /* <DEDUP_REMOVED lines=61> */
.L_x_7517:
[----:B------:R-:W-:Y:S05]  /*45620*/  BSYNC.RECONVERGENT B2 ;  /* 0x0000000000027941 */ /* 0x000fea0003800200 */
.L_x_7516:
        /* <DEDUP_REMOVED lines=12> */
.L_x_7515:
[----:B------:R-:W-:Y:S05]  /*456f0*/  BSYNC.RECONVERGENT B1 ;  /* 0x0000000000017941 */ /* 0x000fea0003800200 */
.L_x_7514:
        /* <DEDUP_REMOVED lines=23> */
.L_x_7525:
        /* <DEDUP_REMOVED lines=13> */
.L_x_7527:
[----:B------:R-:W-:Y:S05]  /*45940*/  BSYNC.RECONVERGENT B3 ;  /* 0x0000000000037941 */ /* 0x000fea0003800200 */
.L_x_7526:
        /* <DEDUP_REMOVED lines=55> */
[----:B------:R-:W-:Y:S02]  /*45cc0*/  VIADD R5, R112, 0x8ff34781 ;  /* 0x8ff3478170057836 */ /* 0x000fe40000000000 */
[----:B------:R-:W-:-:S03]  /*45cd0*/  IMAD.MOV.U32 R8, RZ, RZ, R150 ;  /* 0x000000ffff087224 */ /* 0x000fc600078e0096 */
[----:B------:R-:W-:Y:S02]  /*45ce0*/  LOP3.LUT R4, R5, R4, R151, 0x96, !PT ;  /* 0x0000000405047212 */ /* 0x000fe400078e9697 */
[----:B------:R-:W-:-:S04]  /*45cf0*/  IADD3 R5, PT, PT, R113, -0x695add53, RZ ;  /* 0x96a522ad71057810 */ /* 0x000fc80007ffe0ff */
[----:B------:R-:W-:Y:S02]  /*45d00*/  LOP3.LUT R5, R5, R154, R149, 0x96, !PT ;  /* 0x0000009a05057212 */ /* 0x000fe400078e9695 */
[----:B------:R-:W-:-:S07]  /*45d10*/  MOV R149, R148 ;  /* 0x0000009400957202 */ /* 0x000fce0000000f00 */
.L_x_7524:
[----:B------:R-:W-:Y:S05]  /*45d20*/  BSYNC.RECONVERGENT B2 ;  /* 0x0000000000027941 */ /* 0x000fea0003800200 */
.L_x_7523:
        /* <DEDUP_REMOVED lines=15> */
.L_x_7522:
[----:B------:R-:W-:Y:S05]  /*45e20*/  BSYNC.RECONVERGENT B1 ;  /* 0x0000000000017941 */ /* 0x000fea0003800200 */
.L_x_7521:
[----:B------:R-:W-:Y:S02]  /*45e30*/  F2FP.BF16.F32.PACK_AB R150, RZ, R148 ;  /* 0x00000094ff96723e */ /* 0x000fe400000010ff */
[----:B------:R-:W-:Y:S02]  /*45e40*/  PRMT R96, R96, 0x5410, R99 ;  /* 0x0000541060607816 */ /* 0x000fe40000000063 */
[----:B------:R-:W-:Y:S02]  /*45e50*/  PRMT R98, R98, 0x5410, R157 ;  /* 0x0000541062627816 */ /* 0x000fe4000000009d */
[----:B------:R-:W-:Y:S02]  /*45e60*/  PRMT R97, R97, 0x5410, R156 ;  /* 0x0000541061617816 */ /* 0x000fe4000000009c */
[----:B------:R-:W-:Y:S01]  /*45e70*/  PRMT R99, R158, 0x5410, R150 ;  /* 0x000054109e637816 */ /* 0x000fe20000000096 */
[----:B------:R-:W-:Y:S06]  /*45e80*/  BRA `(.L_x_7528) ;  /* 0x0000003400807947 */ /* 0x000fec0003800000 */
.L_x_7471:
        /* <DEDUP_REMOVED lines=21> */
.L_x_7533:
        /* <DEDUP_REMOVED lines=13> */
.L_x_7535:
[----:B------:R-:W-:Y:S05]  /*460b0*/  BSYNC.RECONVERGENT B3 ;  /* 0x0000000000037941 */ /* 0x000fea0003800200 */
.L_x_7534:
        /* <DEDUP_REMOVED lines=41> */
[----:B------:R-:W-:Y:S01]  /*46350*/  VIADD R5, R113, 0x1fd5c5a3 ;  /* 0x1fd5c5a371057836 */ /* 0x000fe20000000000 */
[----:B------:R-:W-:-:S03]  /*46360*/  IADD3 R6, PT, PT, R112, -0xe443238, RZ ;  /* 0xf1bbcdc870067810 */ /* 0x000fc60007ffe0ff */
[----:B------:R-:W-:-:S05]  /*46370*/  IMAD.WIDE.U32 R98, R98, -0x326172a9, RZ ;  /* 0xcd9e8d5762627825 */ /* 0x000fca00078e00ff */
[----:B------:R-:W-:Y:S01]  /*46380*/  LOP3.LUT R142, R142, R96, R99, 0x96, !PT ;  /* 0x000000608e8e7212 */ /* 0x000fe200078e9663 */
[----:B------:R-:W-:-:S04]  /*46390*/  IMAD.WIDE.U32 R96, R97, -0x2daee0ad, RZ ;  /* 0xd2511f5361607825 */ /* 0x000fc800078e00ff */
[----:B------:R-:W-:Y:S01]  /*463a0*/  IMAD.WIDE.U32 R142, R142, -0x2daee0ad, RZ ;  /* 0xd2511f538e8e7825 */ /* 0x000fe200078e00ff */
[----:B------:R-:W-:-:S05]  /*463b0*/  LOP3.LUT R5, R5, R4, R97, 0x96, !PT ;  /* 0x0000000405057212 */ /* 0x000fca00078e9661 */
[----:B------:R-:W-:-:S05]  /*463c0*/  IMAD.WIDE.U32 R4, R5, -0x326172a9, RZ ;  /* 0xcd9e8d5705047825 */ /* 0x000fca00078e00ff */
[----:B------:R-:W-:Y:S01]  /*463d0*/  LOP3.LUT R98, R6, R98, R5, 0x96, !PT ;  /* 0x0000006206627212 */ /* 0x000fe200078e9605 */
[----:B------:R-:W-:-:S04]  /*463e0*/  VIADD R5, R113, 0xdb3d7428 ;  /* 0xdb3d742871057836 */ /* 0x000fc80000000000 */
[----:B------:R-:W-:Y:S01]  /*463f0*/  IMAD.WIDE.U32 R98, R98, -0x2daee0ad, RZ ;  /* 0xd2511f5362627825 */ /* 0x000fe200078e00ff */
[----:B------:R-:W-:Y:S02]  /*46400*/  LOP3.LUT R96, R5, R96, R143, 0x96, !PT ;  /* 0x0000006005607212 */ /* 0x000fe400078e968f */
[----:B------:R-:W-:-:S03]  /*46410*/  IADD3 R5, PT, PT, R112, -0x700cb87f, RZ ;  /* 0x8ff3478170057810 */ /* 0x000fc60007ffe0ff */
[----:B------:R-:W-:-:S05]  /*46420*/  IMAD.WIDE.U32 R96, R96, -0x326172a9, RZ ;  /* 0xcd9e8d5760607825 */ /* 0x000fca00078e00ff */
[----:B------:R-:W-:Y:S01]  /*46430*/  LOP3.LUT R4, R5, R4, R97, 0x96, !PT ;  /* 0x0000000405047212 */ /* 0x000fe200078e9661 */
[----:B------:R-:W-:Y:S02]  /*46440*/  VIADD R5, R113, 0x96a522ad ;  /* 0x96a522ad71057836 */ /* 0x000fe40000000000 */
[----:B------:R-:W-:Y:S01]  /*46450*/  HFMA2 R97, -RZ, RZ, 0, 0 ;  /* 0x00000000ff617431 */ /* 0x000fe200000001ff */
[----:B------:R-:W-:Y:S02]  /*46460*/  MOV R8, R96 ;  /* 0x0000006000087202 */ /* 0x000fe40000000f00 */
[----:B------:R-:W-:-:S07]  /*46470*/  LOP3.LUT R5, R5, R142, R99, 0x96, !PT ;  /* 0x0000008e05057212 */ /* 0x000fce00078e9663 */
.L_x_7532:
[----:B------:R-:W-:Y:S05]  /*46480*/  BSYNC.RECONVERGENT B2 ;  /* 0x0000000000027941 */ /* 0x000fea0003800200 */
.L_x_7531:
        /* <DEDUP_REMOVED lines=11> */
.L_x_7530:
[----:B------:R-:W-:Y:S05]  /*46540*/  BSYNC.RECONVERGENT B1 ;  /* 0x0000000000017941 */ /* 0x000fea0003800200 */
.L_x_7529:
        /* <DEDUP_REMOVED lines=18> */
.L_x_7540:
        /* <DEDUP_REMOVED lines=13> */
.L_x_7542:
[----:B------:R-:W-:Y:S05]  /*46740*/  BSYNC.RECONVERGENT B3 ;  /* 0x0000000000037941 */ /* 0x000fea0003800200 */
.L_x_7541:
        /* <DEDUP_REMOVED lines=61> */
.L_x_7539:
[----:B------:R-:W-:Y:S05]  /*46b20*/  BSYNC.RECONVERGENT B2 ;  /* 0x0000000000027941 */ /* 0x000fea0003800200 */
.L_x_7538:
        /* <DEDUP_REMOVED lines=13> */
.L_x_7537:
[----:B------:R-:W-:Y:S05]  /*46c00*/  BSYNC.RECONVERGENT B1 ;  /* 0x0000000000017941 */ /* 0x000fea0003800200 */
.L_x_7536:
        /* <DEDUP_REMOVED lines=18> */
.L_x_7547:
        /* <DEDUP_REMOVED lines=13> */
.L_x_7549:
[----:B------:R-:W-:Y:S05]  /*46e00*/  BSYNC.RECONVERGENT B3 ;  /* 0x0000000000037941 */ /* 0x000fea0003800200 */
.L_x_7548:
        /* <DEDUP_REMOVED lines=60> */
[----:B------:R-:W-:-:S07]  /*471d0*/  HFMA2 R145, -RZ, RZ, 0, 0 ;  /* 0x00000000ff917431 */ /* 0x000fce00000001ff */
.L_x_7546:
[----:B------:R-:W-:Y:S05]  /*471e0*/  BSYNC.RECONVERGENT B2 ;  /* 0x0000000000027941 */ /* 0x000fea0003800200 */
.L_x_7545:
        /* <DEDUP_REMOVED lines=11> */
.L_x_7544:
[----:B------:R-:W-:Y:S05]  /*472a0*/  BSYNC.RECONVERGENT B1 ;  /* 0x0000000000017941 */ /* 0x000fea0003800200 */
.L_x_7543:
        /* <DEDUP_REMOVED lines=18> */
.L_x_7554:
        /* <DEDUP_REMOVED lines=13> */
.L_x_7556:
[----:B------:R-:W-:Y:S05]  /*474a0*/  BSYNC.RECONVERGENT B3 ;  /* 0x0000000000037941 */ /* 0x000fea0003800200 */
.L_x_7555:
        /* <DEDUP_REMOVED lines=61> */
.L_x_7553:
[----:B------:R-:W-:Y:S05]  /*47880*/  BSYNC.RECONVERGENT B2 ;  /* 0x0000000000027941 */ /* 0x000fea0003800200 */
.L_x_7552:
        /* <DEDUP_REMOVED lines=13> */
.L_x_7551:
[----:B------:R-:W-:Y:S05]  /*47960*/  BSYNC.RECONVERGENT B1 ;  /* 0x0000000000017941 */ /* 0x000fea0003800200 */
.L_x_7550:
        /* <DEDUP_REMOVED lines=18> */
.L_x_7561:
        /* <DEDUP_REMOVED lines=13> */
.L_x_7563:
[----:B------:R-:W-:Y:S05]  /*47b60*/  BSYNC.RECONVERGENT B3 ;  /* 0x0000000000037941 */ /* 0x000fea0003800200 */
.L_x_7562:
        /* <DEDUP_REMOVED lines=61> */
.L_x_7560:
[----:B------:R-:W-:Y:S05]  /*47f40*/  BSYNC.RECONVERGENT B2 ;  /* 0x0000000000027941 */ /* 0x000fea0003800200 */
.L_x_7559:
        /* <DEDUP_REMOVED lines=11> */
.L_x_7558:
[----:B------:R-:W-:Y:S05]  /*48000*/  BSYNC.RECONVERGENT B1 ;  /* 0x0000000000017941 */ /* 0x000fea0003800200 */
.L_x_7557:
        /* <DEDUP_REMOVED lines=18> */
.L_x_7568:
        /* <DEDUP_REMOVED lines=13> */
.L_x_7570:
[----:B------:R-:W-:Y:S05]  /*48200*/  BSYNC.RECONVERGENT B3 ;  /* 0x0000000000037941 */ /* 0x000fea0003800200 */
.L_x_7569:
        /* <DEDUP_REMOVED lines=61> */
.L_x_7567:
[----:B------:R-:W-:Y:S05]  /*485e0*/  BSYNC.RECONVERGENT B2 ;  /* 0x0000000000027941 */ /* 0x000fea0003800200 */
.L_x_7566:
        /* <DEDUP_REMOVED lines=13> */
.L_x_7565:
[----:B------:R-:W-:Y:S05]  /*486c0*/  BSYNC.RECONVERGENT B1 ;  /* 0x0000000000017941 */ /* 0x000fea0003800200 */
.L_x_7564:
        /* <DEDUP_REMOVED lines=18> */
.L_x_7575:
        /* <DEDUP_REMOVED lines=13> */
.L_x_7577:
[----:B------:R-:W-:Y:S05]  /*488c0*/  BSYNC.RECONVERGENT B3 ;  /* 0x0000000000037941 */ /* 0x000fea0003800200 */
.L_x_7576:
        /* <DEDUP_REMOVED lines=61> */
.L_x_7574:
[----:B------:R-:W-:Y:S05]  /*48ca0*/  BSYNC.RECONVERGENT B2 ;  /* 0x0000000000027941 */ /* 0x000fea0003800200 */
.L_x_7573:
        /* <DEDUP_REMOVED lines=11> */
.L_x_7572:
[----:B------:R-:W-:Y:S05]  /*48d60*/  BSYNC.RECONVERGENT B1 ;  /* 0x0000000000017941 */ /* 0x000fea0003800200 */
.L_x_7571:
        /* <DEDUP_REMOVED lines=18> */
.L_x_7582:
        /* <DEDUP_REMOVED lines=13> */
.L_x_7584:
[----:B------:R-:W-:Y:S05]  /*48f60*/  BSYNC.RECONVERGENT B3 ;  /* 0x0000000000037941 */ /* 0x000fea0003800200 */
.L_x_7583:
        /* <DEDUP_REMOVED lines=61> */
.L_x_7581:
[----:B------:R-:W-:Y:S05]  /*49340*/  BSYNC.RECONVERGENT B2 ;  /* 0x0000000000027941 */ /* 0x000fea0003800200 */
.L_x_7580:
        /* <DEDUP_REMOVED lines=13> */
.L_x_7579:
[----:B------:R-:W-:Y:S05]  /*49420*/  BSYNC.RECONVERGENT B1 ;  /* 0x0000000000017941 */ /* 0x000fea0003800200 */
.L_x_7578:
[----:B------:R-:W-:Y:S02]  /*49430*/  F2FP.BF16.F32.PACK_AB R154, RZ, R148 ;  /* 0x00000094ff9a723e */ /* 0x000fe400000010ff */
[----:B------:R-:W-:Y:S02]  /*49440*/  MOV R149, R98 ;  /* 0x0000006200957202 */ /* 0x000fe40000000f00 */
[----:B------:R-:W-:Y:S02]  /*49450*/  PRMT R96, R96, 0x5410, R99 ;  /* 0x0000541060607816 */ /* 0x000fe40000000063 */
[----:B------:R-:W-:Y:S02]  /*49460*/  PRMT R98, R151, 0x5410, R158 ;  /* 0x0000541097627816 */ /* 0x000fe4000000009e */
[----:B------:R-:W-:Y:S02]  /*49470*/  PRMT R97, R97, 0x5410, R150 ;  /* 0x0000541061617816 */ /* 0x000fe40000000096 */
[----:B------:R-:W-:-:S07]  /*49480*/  PRMT R99, R159, 0x5410, R154 ;  /* 0x000054109f637816 */ /* 0x000fce000000009a */
.L_x_7528:
[----:B------:R-:W0:Y:S02]  /*49490*/  LDC.64 R150, c[0x0][0x3a8] ;  /* 0x0000ea00ff967b82 */ /* 0x000e240000000a00 */
[----:B0-----:R-:W-:-:S05]  /*494a0*/  IMAD.WIDE.U32 R150, R153, 0x10, R150 ;  /* 0x0000001099967825 */ /* 0x001fca00078e0096 */
[----:B------:R2:W-:Y:S01]  /*494b0*/  STG.E.128 desc[UR6][R150.64], R96 ;  /* 0x0000006096007986 */ /* 0x0005e2000c101d06 */
[----:B------:R-:W-:Y:S05]  /*494c0*/  @!P0 BRA `(.L_x_7470) ;  /* 0x0000000000508947 */ /* 0x000fea0003800000 */
[----:B--2---:R-:W-:Y:S01]  /*494d0*/  IMAD.U32 R96, R23, 0x10000, RZ ;  /* 0x0001000017607824 */ /* 0x004fe200078e00ff */
        /* <DEDUP_REMOVED lines=19> */
.L_x_7470:
[----:B------:R-:W-:Y:S05]  /*49610*/  BSYNC.RECONVERGENT B0 ;  /* 0x0000000000007941 */ /* 0x000fea0003800200 */
.L_x_7469:
        /* <DEDUP_REMOVED lines=290> */
.L_x_7618:
        /* <DEDUP_REMOVED lines=18> */
[----:B------:R-:W-:Y:S01]  /*4a960*/  IADD3 R96, PT, PT, R248, -0x1, RZ ;  /* 0xfffffffff8607810 */ /* 0x000fe20007ffe0ff */
[----:B------:R-:W-:Y:S01]  /*4a970*/  BSSY.RECONVERGENT B1, `(.L_x_7588) ;  /* 0x0000040000017945 */ /* 0x000fe20003800200 */
[----:B------:R-:W-:Y:S02]  /*4a980*/  LOP3.LUT R150, R154, 0x1f, RZ, 0xc0, !PT ;  /* 0x0000001f9a967812 */ /* 0x000fe400078ec0ff */
[----:B------:R-:W-:Y:S01]  /*4a990*/  FSEL R154, R99, RZ, !P0 ;  /* 0x000000ff639a7208 */ /* 0x000fe20004000000 */
[----:B-1----:R-:W-:-:S05]  /*4a9a0*/  IMAD R96, R96, R153, RZ ;  /* 0x0000009960607224 */ /* 0x002fca00078e02ff */
[----:B------:R-:W-:-:S04]  /*4a9b0*/  SHF.R.S32.HI R97, RZ, 0x1f, R96 ;  /* 0x0000001fff617819 */ /* 0x000fc80000011460 */
[----:B------:R-:W-:-:S04]  /*4a9c0*/  LEA.HI R97, R97, R96, RZ, 0x3 ;  /* 0x0000006061617211 */ /* 0x000fc800078f18ff */
[----:B------:R-:W-:Y:S01]  /*4a9d0*/  LEA.HI.SX32 R153, R97, R150, 0x1d ;  /* 0x0000009661997211 */ /* 0x000fe200078feaff */
[----:B------:R-:W-:Y:S06]  /*4a9e0*/  @!P5 BRA `(.L_x_7589) ;  /* 0x0000000000e0d947 */ /* 0x000fec0003800000 */
[----:B------:R-:W2:Y:S04]  /*4a9f0*/  LDL R158, [R1+0x94] ;  /* 0x00009400019e7983 */ /* 0x000ea80000100800 */
[----:B------:R-:W3:Y:S04]  /*4aa00*/  LDL R159, [R1+0x90] ;  /* 0x00009000019f7983 */ /* 0x000ee80000100800 */
[----:B------:R-:W4:Y:S04]  /*4aa10*/  LDL R155, [R1+0x9c] ;  /* 0x00009c00019b7983 */ /* 0x000f280000100800 */
        /* <DEDUP_REMOVED lines=8> */
[--C-:B------:R-:W-:Y:S01]  /*4aaa0*/  FADD.FTZ R96, R12, -R154.reuse ;  /* 0x8000009a0c607221 */ /* 0x100fe20000010000 */
[----:B0-----:R-:W-:-:S03]  /*4aab0*/  FADD.FTZ R151, R14, -R154 ;  /* 0x8000009a0e977221 */ /* 0x001fc60000010000 */
[C---:B------:R-:W-:Y:S01]  /*4aac0*/  FMUL.FTZ R96, R152.reuse, R96 ;  /* 0x0000006098607220 */ /* 0x040fe20000410000 */
[----:B------:R-:W-:Y:S01]  /*4aad0*/  FMUL.FTZ R151, R152, R151 ;  /* 0x0000009798977220 */ /* 0x000fe20000410000 */
[----:B--2---:R-:W-:Y:S02]  /*4aae0*/  SHF.L.U32 R98, R158, 0x10, RZ ;  /* 0x000000109e627819 */ /* 0x004fe400000006ff */
[----:B------:R-:W2:Y:S01]  /*4aaf0*/  LDL R158, [R1+0xac] ;  /* 0x0000ac00019e7983 */ /* 0x000ea20000100800 */
[----:B---3--:R-:W-:-:S03]  /*4ab00*/  IMAD.U32 R97, R159, 0x10000, RZ ;  /* 0x000100009f617824 */ /* 0x008fc600078e00ff */
[----:B------:R-:W3:Y:S01]  /*4ab10*/  LDL R159, [R1+0xa8] ;  /* 0x0000a800019f7983 */ /* 0x000ee20000100800 */
        /* <DEDUP_REMOVED lines=24> */
[----:B------:R-:W-:-:S04]  /*4aca0*/  FADD.FTZ R156, R24, -R154 ;  /* 0x8000009a189c7221 */ /* 0x000fc80000010000 */
[----:B------:R-:W-:Y:S01]  /*4acb0*/  FMUL.FTZ R156, R152, R156 ;  /* 0x0000009c989c7220 */ /* 0x000fe20000410000 */
[----:B------:R-:W-:Y:S02]  /*4acc0*/  F2FP.BF16.F32.PACK_AB R97, R97, R151 ;  /* 0x000000976161723e */ /* 0x000fe400000010ff */
[----:B------:R-:W-:Y:S02]  /*4acd0*/  F2FP.BF16.F32.PACK_AB R96, R96, R150 ;  /* 0x000000966060723e */ /* 0x000fe400000010ff */
[----:B------:R-:W-:Y:S02]  /*4ace0*/  F2FP.BF16.F32.PACK_AB R98, R98, R155 ;  /* 0x0000009b6262723e */ /* 0x000fe400000010ff */
[----:B--2---:R-:W-:Y:S01]  /*4acf0*/  SHF.L.U32 R158, R158, 0x10, RZ ;  /* 0x000000109e9e7819 */ /* 0x004fe200000006ff */
[----:B---3--:R-:W-:-:S04]  /*4ad00*/  IMAD.U32 R157, R159, 0x10000, RZ ;  /* 0x000100009f9d7824 */ /* 0x008fc800078e00ff */
[----:B------:R-:W-:-:S05]  /*4ad10*/  FFMA.FTZ R156, R156, R157, R158 ;  /* 0x0000009d9c9c7223 */ /* 0x000fca000001009e */
[----:B------:R-:W-:Y:S02]  /*4ad20*/  F2FP.BF16.F32.PACK_AB R99, R156, R99 ;  /* 0x000000639c63723e */ /* 0x000fe400000010ff */
[----:B------:R-:W0:Y:S02]  /*4ad30*/  LDC.64 R156, c[0x0][0x428] ;  /* 0x00010a00ff9c7b82 */ /* 0x000e240000000a00 */
[----:B0-----:R-:W-:-:S05]  /*4ad40*/  IMAD.WIDE.U32 R150, R153, 0x10, R156 ;  /* 0x0000001099967825 */ /* 0x001fca00078e009c */
[----:B------:R1:W-:Y:S01]  /*4ad50*/  STG.E.128 desc[UR6][R150.64], R96 ;  /* 0x0000006096007986 */ /* 0x0003e2000c101d06 */
[----:B------:R-:W-:-:S07]  /*4ad60*/  VIADD R153, R153, 0x20 ;  /* 0x0000002099997836 */ /* 0x000fce0000000000 */
.L_x_7589:
[----:B------:R-:W-:Y:S05]  /*4ad70*/  BSYNC.RECONVERGENT B1 ;  /* 0x0000000000017941 */ /* 0x000fea0003800200 */
.L_x_7588:
[----:B------:R-:W-:Y:S01]  /*4ad80*/  LOP3.LUT P0, RZ, R34, 0x800, RZ, 0xc0, !PT ;  /* 0x0000080022ff7812 */ /* 0x000fe2000780c0ff */
[----:B------:R-:W-:-:S12]  /*4ad90*/  BSSY.RECONVERGENT B1, `(.L_x_7590) ;  /* 0x000003a000017945 */ /* 0x000fd80003800200 */
[----:B------:R-:W-:Y:S05]  /*4ada0*/  @!P0 BRA `(.L_x_7591) ;  /* 0x0000000000e08947 */ /* 0x000fea0003800000 */
[----:B01----:R-:W2:Y:S04]  /*4adb0*/  LDL R151, [R1+0xb0] ;  /* 0x0000b00001977983 */ /* 0x003ea80000100800 */
[----:B------:R-:W3:Y:S04]  /*4adc0*/  LDL R98, [R1+0xb4] ;  /* 0x0000b40001627983 */ /* 0x000ee80000100800 */
[----:B------:R-:W4:Y:S04]  /*4add0*/  LDL R155, [R1+0xb8] ;  /* 0x0000b800019b7983 */ /* 0x000f280000100800 */
[----:B------:R-:W5:Y:S04]  /*4ade0*/  LDL R99, [R1+0xbc] ;  /* 0x0000bc0001637983 */ /* 0x000f680000100800 */
[----:B------:R-:W5:Y:S04]  /*4adf0*/  LDL R157, [R1+0xc0] ;  /* 0x0000c000019d7983 */ /* 0x000f680000100800 */
        /* <DEDUP_REMOVED lines=8> */
[----:B------:R-:W-:-:S04]  /*4ae80*/  FADD.FTZ R96, R27, -R154 ;  /* 0x8000009a1b607221 */ /* 0x000fc80000010000 */
[----:B------:R-:W-:Y:S01]  /*4ae90*/  FMUL.FTZ R96, R152, R96 ;  /* 0x0000006098607220 */ /* 0x000fe20000410000 */
        /* <DEDUP_REMOVED lines=32> */
[----:B------:R-:W-:-:S05]  /*4b0a0*/  FFMA.FTZ R156, R156, R157, R158 ;  /* 0x0000009d9c9c7223 */ /* 0x000fca000001009e */
[----:B------:R-:W-:Y:S02]  /*4b0b0*/  F2FP.BF16.F32.PACK_AB R99, R156, R99 ;  /* 0x000000639c63723e */ /* 0x000fe400000010ff */
[----:B------:R-:W0:Y:S01]  /*4b0c0*/  LDC.64 R156, c[0x0][0x428] ;  /* 0x00010a00ff9c7b82 */ /* 0x000e220000000a00 */
[----:B------:R-:W-:Y:S02]  /*4b0d0*/  F2FP.BF16.F32.PACK_AB R97, R97, R151 ;  /* 0x000000976161723e */ /* 0x000fe400000010ff */
[----:B------:R-:W-:Y:S02]  /*4b0e0*/  F2FP.BF16.F32.PACK_AB R96, R96, R150 ;  /* 0x000000966060723e */ /* 0x000fe400000010ff */
[----:B------:R-:W-:Y:S01]  /*4b0f0*/  F2FP.BF16.F32.PACK_AB R98, R98, R155 ;  /* 0x0000009b6262723e */ /* 0x000fe200000010ff */
[----:B0-----:R-:W-:-:S05]  /*4b100*/  IMAD.WIDE.U32 R150, R153, 0x10, R156 ;  /* 0x0000001099967825 */ /* 0x001fca00078e009c */
[----:B------:R2:W-:Y:S01]  /*4b110*/  STG.E.128 desc[UR6][R150.64], R96 ;  /* 0x0000006096007986 */ /* 0x0005e2000c101d06 */
[----:B------:R-:W-:-:S07]  /*4b120*/  IADD3 R153, PT, PT, R153, 0x20, RZ ;  /* 0x0000002099997810 */ /* 0x000fce0007ffe0ff */
.L_x_7591:
[----:B------:R-:W-:Y:S05]  /*4b130*/  BSYNC.RECONVERGENT B1 ;  /* 0x0000000000017941 */ /* 0x000fea0003800200 */
.L_x_7590:
[----:B------:R-:W-:Y:S01]  /*4b140*/  LOP3.LUT P0, RZ, R34, 0x1000, RZ, 0xc0, !PT ;  /* 0x0000100022ff7812 */ /* 0x000fe2000780c0ff */
[----:B------:R-:W-:-:S12]  /*4b150*/  BSSY.RECONVERGENT B1, `(.L_x_7592) ;  /* 0x000003a000017945 */ /* 0x000fd80003800200 */
[----:B------:R-:W-:Y:S05]  /*4b160*/  @!P0 BRA `(.L_x_7593) ;  /* 0x0000000000e08947 */ /* 0x000fea0003800000 */
[----:B-12---:R-:W2:Y:S04]  /*4b170*/  LDL R98, [R1+0xd4] ;  /* 0x0000d40001627983 */ /* 0x006ea80000100800 */
[----:B0-----:R-:W3:Y:S04]  /*4b180*/  LDL R151, [R1+0xd0] ;  /* 0x0000d00001977983 */ /* 0x001ee80000100800 */
        /* <DEDUP_REMOVED lines=53> */
[----:B------:R-:W-:-:S07]  /*4b4e0*/  VIADD R153, R153, 0x20 ;  /* 0x0000002099997836 */ /* 0x000fce0000000000 */
.L_x_7593:
[----:B------:R-:W-:Y:S05]  /*4b4f0*/  BSYNC.RECONVERGENT B1 ;  /* 0x0000000000017941 */ /* 0x000fea0003800200 */
.L_x_7592:
[----:B------:R-:W-:Y:S01]  /*4b500*/  LOP3.LUT P0, RZ, R34, 0x2000, RZ, 0xc0, !PT ;  /* 0x0000200022ff7812 */ /* 0x000fe2000780c0ff */
[----:B------:R-:W-:-:S12]  /*4b510*/  BSSY.RECONVERGENT B1, `(.L_x_7594) ;  /* 0x000003a000017945 */ /* 0x000fd80003800200 */
[----:B------:R-:W-:Y:S05]  /*4b520*/  @!P0 BRA `(.L_x_7595) ;  /* 0x0000000000e08947 */ /* 0x000fea0003800000 */
[----:B0123--:R-:W2:Y:S04]  /*4b530*/  LDL R151, [R1+0xf0] ;  /* 0x0000f00001977983 */ /* 0x00fea80000100800 */
        /* <DEDUP_REMOVED lines=55> */
.L_x_7595:
[----:B------:R-:W-:Y:S05]  /*4b8b0*/  BSYNC.RECONVERGENT B1 ;  /* 0x0000000000017941 */ /* 0x000fea0003800200 */
.L_x_7594:
[----:B------:R-:W-:Y:S01]  /*4b8c0*/  LOP3.LUT P0, RZ, R34, 0x400, RZ, 0xc0, !PT ;  /* 0x0000040022ff7812 */ /* 0x000fe2000780c0ff */
[----:B------:R-:W-:-:S12]  /*4b8d0*/  BSSY.RECONVERGENT B1, `(.L_x_7596) ;  /* 0x000003a000017945 */ /* 0x000fd80003800200 */
[----:B------:R-:W-:Y:S05]  /*4b8e0*/  @!P0 BRA `(.L_x_7597) ;  /* 0x0000000000e08947 */ /* 0x000fea0003800000 */
[----:B-1234-:R-:W2:Y:S04]  /*4b8f0*/  LDL R98, [R1+0x114] ;  /* 0x0001140001627983 */ /* 0x01eea80000100800 */
        /* <DEDUP_REMOVED lines=55> */
.L_x_7597:
[----:B------:R-:W-:Y:S05]  /*4bc70*/  BSYNC.RECONVERGENT B1 ;  /* 0x0000000000017941 */ /* 0x000fea0003800200 */
.L_x_7596:
        /* <DEDUP_REMOVED lines=59> */
.L_x_7599:
[----:B------:R-:W-:Y:S05]  /*4c030*/  BSYNC.RECONVERGENT B1 ;  /* 0x0000000000017941 */ /* 0x000fea0003800200 */
.L_x_7598:
        /* <DEDUP_REMOVED lines=59> */
.L_x_7601:
[----:B------:R-:W-:Y:S05]  /*4c3f0*/  BSYNC.RECONVERGENT B1 ;  /* 0x0000000000017941 */ /* 0x000fea0003800200 */
.L_x_7600:
        /* <DEDUP_REMOVED lines=59> */
.L_x_7603:
[----:B------:R-:W-:Y:S05]  /*4c7b0*/  BSYNC.RECONVERGENT B1 ;  /* 0x0000000000017941 */ /* 0x000fea0003800200 */
.L_x_7602:
        /* <DEDUP_REMOVED lines=59> */
.L_x_7605:
[----:B------:R-:W-:Y:S05]  /*4cb70*/  BSYNC.RECONVERGENT B1 ;  /* 0x0000000000017941 */ /* 0x000fea0003800200 */
.L_x_7604:
        /* <DEDUP_REMOVED lines=40> */
[--C-:B------:R-:W-:Y:S01]  /*4ce00*/  FADD.FTZ R99, R147, -R154.reuse ;  /* 0x8000009a93637221 */ /* 0x100fe20000010000 */
[----:B------:R-:W-:Y:S01]  /*4ce10*/  SHF.L.U32 R156, R211, 0x10, RZ ;  /* 0x00000010d39c7819 */ /* 0x000fe200000006ff */
[----:B------:R-:W-:Y:S02]  /*4ce20*/  IMAD.U32 R157, R207, 0x10000, RZ ;  /* 0x00010000cf9d7824 */ /* 0x000fe400078e00ff */
[----:B------:R-:W-:Y:S01]  /*4ce30*/  FADD.FTZ R154, R148, -R154 ;  /* 0x8000009a949a7221 */ /* 0x000fe20000010000 */
[----:B------:R-:W-:-:S03]  /*4ce40*/  FMUL.FTZ R99, R152, R99 ;  /* 0x0000006398637220 */ /* 0x000fc60000410000 */
[----:B------:R-:W-:Y:S01]  /*4ce50*/  FMUL.FTZ R152, R152, R154 ;  /* 0x0000009a98987220 */ /* 0x000fe20000410000 */
[----:B------:R-:W-:Y:S01]  /*4ce60*/  FFMA.FTZ R99, R99, R156, R157 ;  /* 0x0000009c63637223 */ /* 0x000fe2000001009d */
[----:B------:R-:W-:Y:S01]  /*4ce70*/  SHF.L.U32 R154, R159, 0x10, RZ ;  /* 0x000000109f9a7819 */ /* 0x000fe200000006ff */
[----:B------:R-:W-:-:S04]  /*4ce80*/  IMAD.U32 R156, R158, 0x10000, RZ ;  /* 0x000100009e9c7824 */ /* 0x000fc800078e00ff */
[----:B------:R-:W-:Y:S02]  /*4ce90*/  FFMA.FTZ R152, R152, R154, R156 ;  /* 0x0000009a98987223 */ /* 0x000fe4000001009c */
[----:B------:R-:W0:Y:S01]  /*4cea0*/  LDC.64 R156, c[0x0][0x428] ;  /* 0x00010a00ff9c7b82 */ /* 0x000e220000000a00 */
[----:B------:R-:W-:Y:S02]  /*4ceb0*/  F2FP.BF16.F32.PACK_AB R97, R97, R151 ;  /* 0x000000976161723e */ /* 0x000fe400000010ff */
[----:B------:R-:W-:Y:S02]  /*4cec0*/  F2FP.BF16.F32.PACK_AB R96, R96, R150 ;  /* 0x000000966060723e */ /* 0x000fe400000010ff */
[----:B------:R-:W-:Y:S02]  /*4ced0*/  F2FP.BF16.F32.PACK_AB R99, R152, R99 ;  /* 0x000000639863723e */ /* 0x000fe400000010ff */
[----:B------:R-:W-:Y:S01]  /*4cee0*/  F2FP.BF16.F32.PACK_AB R98, R98, R155 ;  /* 0x0000009b6262723e */ /* 0x000fe200000010ff */
[----:B0-----:R-:W-:-:S05]  /*4cef0*/  IMAD.WIDE.U32 R150, R153, 0x10, R156 ;  /* 0x0000001099967825 */ /* 0x001fca00078e009c */
[----:B------:R0:W-:Y:S02]  /*4cf00*/  STG.E.128 desc[UR6][R150.64], R96 ;  /* 0x0000006096007986 */ /* 0x0001e4000c101d06 */
.L_x_7587:
[----:B------:R-:W-:Y:S05]  /*4cf10*/  BSYNC.RECONVERGENT B0 ;  /* 0x0000000000007941 */ /* 0x000fea0003800200 */
.L_x_7586:
[----:B01234-:R-:W0:Y:S02]  /*4cf20*/  LDC.64 R96, c[0x0][0x380] ;  /* 0x0000e000ff607b82 */ /* 0x01fe240000000a00 */
[----:B0-----:R-:W-:-:S04]  /*4cf30*/  LEA R164, R96, R164, 0x2 ;  /* 0x000000a460a47211 */ /* 0x001fc800078e10ff */
[----:B------:R-:W-:-:S13]  /*4cf40*/  ISETP.GE.AND P0, PT, R164, R97, PT ;  /* 0x00000061a400720c */ /* 0x000fda0003f06270 */
[----:B------:R-:W-:Y:S05]  /*4cf50*/  @!P0 BRA `(.L_x_7606) ;  /* 0xfffffb5400808947 */ /* 0x000fea000383ffff */
[----:B------:R-:W-:Y:S05]  /*4cf60*/  EXIT ;  /* 0x000000000000794d */ /* 0x000fea0003800000 */
.L_x_7585:
[----:B------:R-:W-:Y:S01]  /*4cf70*/  HFMA2 R150, -RZ, RZ, 0, 5.9604644775390625e-08 ;  /* 0x00000001ff967431 */ /* 0x000fe200000001ff */
[----:B------:R-:W-:Y:S01]  /*4cf80*/  BSSY B0, `(.L_x_7607) ;  /* 0x0000007000007945 */ /* 0x000fe20003800000 */
[----:B------:R-:W-:Y:S01]  /*4cf90*/  IMAD.MOV.U32 R153, RZ, RZ, R96 ;  /* 0x000000ffff997224 */ /* 0x000fe200078e0060 */
[----:B------:R-:W-:Y:S01]  /*4cfa0*/  MOV R97, 0xffffffff ;  /* 0xffffffff00617802 */ /* 0x000fe20000000f00 */
[----:B------:R-:W-:-:S07]  /*4cfb0*/  IMAD.MOV.U32 R98, RZ, RZ, 0x1f ;  /* 0x0000001fff627424 */ /* 0x000fce00078e00ff */
[----:B-----5:R-:W-:Y:S05]  /*4cfc0*/  WARPSYNC.COLLECTIVE R97, `(.L_x_7608) ;  /* 0x0000000061087348 */ /* 0x020fea0003c00000 */
[----:B------:R0:W1:Y:S02]  /*4cfd0*/  SHFL.BFLY P6, R97, R153, R150, R98 ;  /* 0x0c00009699617389 */ /* 0x00006400000c0062 */
[----:B01---5:R-:W-:Y:S05]  /*4cfe0*/  ENDCOLLECTIVE ;  /* 0x000000000000791b */ /* 0x023fea0003800000 */
.L_x_7608:
[----:B------:R-:W-:Y:S05]  /*4cff0*/  BSYNC B0 ;  /* 0x0000000000007941 */ /* 0x000fea0003800000 */
.L_x_7607:
[----:B------:R-:W-:Y:S01]  /*4d000*/  FADD.FTZ R96, R96, R97 ;  /* 0x0000006160607221 */ /* 0x000fe20000010000 */
[----:B------:R-:W-:Y:S01]  /*4d010*/  HFMA2 R150, -RZ, RZ, 0, 1.1920928955078125e-07 ;  /* 0x00000002ff967431 */ /* 0x000fe200000001ff */
[----:B------:R-:W-:Y:S01]  /*4d020*/  MOV R97, 0xffffffff ;  /* 0xffffffff00617802 */ /* 0x000fe20000000f00 */
[----:B------:R-:W-:Y:S02]  /*4d030*/  IMAD.MOV.U32 R98, RZ, RZ, 0x1f ;  /* 0x0000001fff627424 */ /* 0x000fe400078e00ff */
[----:B------:R-:W-:-:S07]  /*4d040*/  IMAD.MOV.U32 R153, RZ, RZ, R96 ;  /* 0x000000ffff997224 */ /* 0x000fce00078e0060 */
[----:B------:R-:W-:Y:S05]  /*4d050*/  WARPSYNC.COLLECTIVE R97, `(.L_x_7609) ;  /* 0x0000000061087348 */ /* 0x000fea0003c00000 */
[----:B------:R0:W1:Y:S02]  /*4d060*/  SHFL.BFLY P6, R97, R153, R150, R98 ;  /* 0x0c00009699617389 */ /* 0x00006400000c0062 */
[----:B01----:R-:W-:Y:S05]  /*4d070*/  ENDCOLLECTIVE ;  /* 0x000000000000791b */ /* 0x003fea0003800000 */
.L_x_7609:
[----:B------:R-:W-:Y:S02]  /*4d080*/  HFMA2 R150, -RZ, RZ, 0, 2.384185791015625e-07 ;  /* 0x00000004ff967431 */ /* 0x000fe400000001ff */
[----:B------:R-:W-:Y:S01]  /*4d090*/  FADD.FTZ R96, R96, R97 ;  /* 0x0000006160607221 */ /* 0x000fe20000010000 */
[----:B------:R-:W-:-:S03]  /*4d0a0*/  IMAD.MOV.U32 R97, RZ, RZ, -0x1 ;  /* 0xffffffffff617424 */ /* 0x000fc600078e00ff */
[----:B------:R-:W-:-:S07]  /*4d0b0*/  IMAD.MOV.U32 R153, RZ, RZ, R96 ;  /* 0x000000ffff997224 */ /* 0x000fce00078e0060 */
[----:B------:R-:W-:Y:S05]  /*4d0c0*/  WARPSYNC.COLLECTIVE R97, `(.L_x_7610) ;  /* 0x0000000061087348 */ /* 0x000fea0003c00000 */
[----:B------:R0:W1:Y:S02]  /*4d0d0*/  SHFL.BFLY P6, R97, R153, R150, R98 ;  /* 0x0c00009699617389 */ /* 0x00006400000c0062 */
[----:B01----:R-:W-:Y:S05]  /*4d0e0*/  ENDCOLLECTIVE ;  /* 0x000000000000791b */ /* 0x003fea0003800000 */
.L_x_7610:
[----:B------:R-:W-:Y:S02]  /*4d0f0*/  IMAD.MOV.U32 R150, RZ, RZ, 0x8 ;  /* 0x00000008ff967424 */ /* 0x000fe400078e00ff */
[----:B------:R-:W-:Y:S01]  /*4d100*/  FADD.FTZ R96, R96, R97 ;  /* 0x0000006160607221 */ /* 0x000fe20000010000 */
[----:B------:R-:W-:-:S04]  /*4d110*/  MOV R97, 0xffffffff ;  /* 0xffffffff00617802 */ /* 0x000fc80000000f00 */
[----:B------:R-:W-:-:S07]  /*4d120*/  MOV R153, R96 ;  /* 0x0000006000997202 */ /* 0x000fce0000000f00 */
[----:B------:R-:W-:Y:S05]  /*4d130*/  WARPSYNC.COLLECTIVE R97, `(.L_x_7611) ;  /* 0x0000000061087348 */ /* 0x000fea0003c00000 */
[----:B------:R0:W1:Y:S02]  /*4d140*/  SHFL.BFLY P6, R97, R153, R150, R98 ;  /* 0x0c00009699617389 */ /* 0x00006400000c0062 */
[----:B01----:R-:W-:Y:S05]  /*4d150*/  ENDCOLLECTIVE ;  /* 0x000000000000791b */ /* 0x003fea0003800000 */
.L_x_7611:
[----:B------:R-:W-:Y:S02]  /*4d160*/  IMAD.MOV.U32 R150, RZ, RZ, 0x10 ;  /* 0x00000010ff967424 */ /* 0x000fe400078e00ff */
[----:B------:R-:W-:Y:S01]  /*4d170*/  IMAD.MOV.U32 R99, RZ, RZ, R97 ;  /* 0x000000ffff637224 */ /* 0x000fe200078e0061 */
[----:B------:R-:W-:-:S03]  /*4d180*/  MOV R97, 0xffffffff ;  /* 0xffffffff00617802 */ /* 0x000fc60000000f00 */
[----:B------:R-:W-:Y:S02]  /*4d190*/  FADD.FTZ R99, R96, R99 ;  /* 0x0000006360637221 */ /* 0x000fe40000010000 */
[----:B------:R-:W0:Y:S03]  /*4d1a0*/  LDC R96, c[0x0][0x400] ;  /* 0x00010000ff607b82 */ /* 0x000e260000000800 */
[----:B------:R-:W-:-:S07]  /*4d1b0*/  MOV R153, R99 ;  /* 0x0000006300997202 */ /* 0x000fce0000000f00 */
[----:B0-----:R-:W-:Y:S05]  /*4d1c0*/  WARPSYNC.COLLECTIVE R97, `(.L_x_7612) ;  /* 0x0000000061087348 */ /* 0x001fea0003c00000 */
[----:B------:R1:W2:Y:S02]  /*4d1d0*/  SHFL.BFLY P6, R97, R153, R150, R98 ;  /* 0x0c00009699617389 */ /* 0x0002a400000c0062 */
[----:B012---:R-:W-:Y:S05]  /*4d1e0*/  ENDCOLLECTIVE ;  /* 0x000000000000791b */ /* 0x007fea0003800000 */
.L_x_7612:
        /* <DEDUP_REMOVED lines=174> */
.L_x_7613:
[----:B------:R-:W-:Y:S02]  /*4dcd0*/  HFMA2 R150, -RZ, RZ, 0, 1.1920928955078125e-07 ;  /* 0x00000002ff967431 */ /* 0x000fe400000001ff */
[----:B------:R-:W-:Y:S01]  /*4dce0*/  FADD.FTZ R151, R151, R97 ;  /* 0x0000006197977221 */ /* 0x000fe20000010000 */
[----:B------:R-:W-:-:S03]  /*4dcf0*/  IMAD.MOV.U32 R97, RZ, RZ, -0x1 ;  /* 0xffffffffff617424 */ /* 0x000fc600078e00ff */
[----:B------:R-:W-:-:S07]  /*4dd00*/  IMAD.MOV.U32 R153, RZ, RZ, R151 ;  /* 0x000000ffff997224 */ /* 0x000fce00078e0097 */
[----:B------:R-:W-:Y:S05]  /*4dd10*/  WARPSYNC.COLLECTIVE R97, `(.L_x_7614) ;  /* 0x0000000061087348 */ /* 0x000fea0003c00000 */
[----:B------:R0:W1:Y:S02]  /*4dd20*/  SHFL.BFLY P6, R97, R153, R150, R98 ;  /* 0x0c00009699617389 */ /* 0x00006400000c0062 */
[----:B01----:R-:W-:Y:S05]  /*4dd30*/  ENDCOLLECTIVE ;  /* 0x000000000000791b */ /* 0x003fea0003800000 */
.L_x_7614:
[----:B------:R-:W-:Y:S02]  /*4dd40*/  IMAD.MOV.U32 R150, RZ, RZ, 0x4 ;  /* 0x00000004ff967424 */ /* 0x000fe400078e00ff */
[----:B------:R-:W-:Y:S01]  /*4dd50*/  FADD.FTZ R151, R151, R97 ;  /* 0x0000006197977221 */ /* 0x000fe20000010000 */
[----:B------:R-:W-:-:S04]  /*4dd60*/  MOV R97, 0xffffffff ;  /* 0xffffffff00617802 */ /* 0x000fc80000000f00 */
[----:B------:R-:W-:-:S07]  /*4dd70*/  MOV R153, R151 ;  /* 0x0000009700997202 */ /* 0x000fce0000000f00 */
[----:B------:R-:W-:Y:S05]  /*4dd80*/  WARPSYNC.COLLECTIVE R97, `(.L_x_7615) ;  /* 0x0000000061087348 */ /* 0x000fea0003c00000 */
[----:B------:R0:W1:Y:S02]  /*4dd90*/  SHFL.BFLY P6, R97, R153, R150, R98 ;  /* 0x0c00009699617389 */ /* 0x00006400000c0062 */
[----:B01----:R-:W-:Y:S05]  /*4dda0*/  ENDCOLLECTIVE ;  /* 0x000000000000791b */ /* 0x003fea0003800000 */
.L_x_7615:
[----:B------:R-:W-:Y:S02]  /*4ddb0*/  HFMA2 R150, -RZ, RZ, 0, 4.76837158203125e-07 ;  /* 0x00000008ff967431 */ /* 0x000fe400000001ff */
[----:B------:R-:W-:Y:S01]  /*4ddc0*/  FADD.FTZ R151, R151, R97 ;  /* 0x0000006197977221 */ /* 0x000fe20000010000 */
[----:B------:R-:W-:-:S03]  /*4ddd0*/  IMAD.MOV.U32 R97, RZ, RZ, -0x1 ;  /* 0xffffffffff617424 */ /* 0x000fc600078e00ff */
[----:B------:R-:W-:-:S07]  /*4dde0*/  IMAD.MOV.U32 R153, RZ, RZ, R151 ;  /* 0x000000ffff997224 */ /* 0x000fce00078e0097 */
[----:B------:R-:W-:Y:S05]  /*4ddf0*/  WARPSYNC.COLLECTIVE R97, `(.L_x_7616) ;  /* 0x0000000061087348 */ /* 0x000fea0003c00000 */
[----:B------:R0:W1:Y:S02]  /*4de00*/  SHFL.BFLY P6, R97, R153, R150, R98 ;  /* 0x0c00009699617389 */ /* 0x00006400000c0062 */
[----:B01----:R-:W-:Y:S05]  /*4de10*/  ENDCOLLECTIVE ;  /* 0x000000000000791b */ /* 0x003fea0003800000 */
.L_x_7616:
[----:B------:R-:W-:Y:S02]  /*4de20*/  IMAD.MOV.U32 R150, RZ, RZ, 0x10 ;  /* 0x00000010ff967424 */ /* 0x000fe400078e00ff */
[----:B------:R-:W-:Y:S01]  /*4de30*/  FADD.FTZ R151, R151, R97 ;  /* 0x0000006197977221 */ /* 0x000fe20000010000 */
[----:B------:R-:W-:-:S04]  /*4de40*/  MOV R97, 0xffffffff ;  /* 0xffffffff00617802 */ /* 0x000fc80000000f00 */
[----:B------:R-:W-:-:S07]  /*4de50*/  MOV R153, R151 ;  /* 0x0000009700997202 */ /* 0x000fce0000000f00 */
[----:B------:R-:W-:Y:S05]  /*4de60*/  WARPSYNC.COLLECTIVE R97, `(.L_x_7617) ;  /* 0x0000000061087348 */ /* 0x000fea0003c00000 */
[----:B------:R0:W1:Y:S02]  /*4de70*/  SHFL.BFLY P6, R97, R153, R150, R98 ;  /* 0x0c00009699617389 */ /* 0x00006400000c0062 */
[----:B01----:R-:W-:Y:S05]  /*4de80*/  ENDCOLLECTIVE ;  /* 0x000000000000791b */ /* 0x003fea0003800000 */
.L_x_7617:
[----:B------:R-:W-:Y:S05]  /*4de90*/  BRA `(.L_x_7618) ;  /* 0xffffffc800687947 */ /* 0x000fea000383ffff */
.L_x_7619:
        /* <DEDUP_REMOVED lines=14> */
.L_x_88430:


//--------------------- .text._ZN10layer_norm13ln_fwd_kernelINS_13Kernel_traitsI13__nv_bfloat16S2_S2_S2_fjLj2560ELj1ELj4ELj1ELj16ENS_18Kernel_traits_baseILj2560ES2_S2_S2_S2_fjLj128EEEEELb1ELb1ELb1ELb1EEEvNS_9FwdParamsE --------------------------
	.section	.text._ZN10layer_norm13ln_fwd_kernelINS_13Kernel_traitsI13__nv_bfloat16S2_S2_S2_fjLj2560ELj1ELj4ELj1ELj16ENS_18Kernel_traits_baseILj2560ES2_S2_S2_S2_fjLj128EEEEELb1ELb1ELb1ELb1EEEvNS_9FwdParamsE,"ax",@progbits
	.align	128
        .global         _ZN10layer_norm13ln_fwd_kernelINS_13Kernel_traitsI13__nv_bfloat16S2_S2_S2_fjLj2560ELj1ELj4ELj1ELj16ENS_18Kernel_traits_baseILj2560ES2_S2_S2_S2_fjLj128EEEEELb1ELb1ELb1ELb1EEEvNS_9FwdParamsE
        .type           _ZN10layer_norm13ln_fwd_kernelINS_13Kernel_traitsI13__nv_bfloat16S2_S2_S2_fjLj2560ELj1ELj4ELj1ELj16ENS_18Kernel_traits_baseILj2560ES2_S2_S2_S2_fjLj128EEEEELb1ELb1ELb1ELb1EEEvNS_9FwdParamsE,@function
        .size           _ZN10layer_norm13ln_fwd_kernelINS_13Kernel_traitsI13__nv_bfloat16S2_S2_S2_fjLj2560ELj1ELj4ELj1ELj16ENS_18Kernel_traits_baseILj2560ES2_S2_S2_S2_fjLj128EEEEELb1ELb1ELb1ELb1EEEvNS_9FwdParamsE,(.L_x_88431 - _ZN10layer_norm13ln_fwd_kernelINS_13Kernel_traitsI13__nv_bfloat16S2_S2_S2_fjLj2560ELj1ELj4ELj1ELj16ENS_18Kernel_traits_baseILj2560ES2_S2_S2_S2_fjLj128EEEEELb1ELb1ELb1ELb1EEEvNS_9FwdParamsE)
        .other          _ZN10layer_norm13ln_fwd_kernelINS_13Kernel_traitsI13__nv_bfloat16S2_S2_S2_fjLj2560ELj1ELj4ELj1ELj16ENS_18Kernel_traits_baseILj2560ES2_S2_S2_S2_fjLj128EEEEELb1ELb1ELb1ELb1EEEvNS_9FwdParamsE,@"STO_CUDA_ENTRY STV_DEFAULT"
_ZN10layer_norm13ln_fwd_kernelINS_13Kernel_traitsI13__nv_bfloat16S2_S2_S2_fjLj2560ELj1ELj4ELj1ELj16ENS_18Kernel_traits_baseILj2560ES2_S2_S2_S2_fjLj128EEEEELb1ELb1ELb1ELb1EEEvNS_9FwdParamsE:
.text._ZN10layer_norm13ln_fwd_kernelINS_13Kernel_traitsI13__nv_bfloat16S2_S2_S2_fjLj2560ELj1ELj4ELj1ELj16ENS_18Kernel_traits_baseILj2560ES2_S2_S2_S2_fjLj128EEEEELb1ELb1ELb1ELb1EEEvNS_9FwdParamsE:
        /* <DEDUP_REMOVED lines=64> */
.L_x_7620:
        /* <DEDUP_REMOVED lines=44> */
.L_x_7621:
        /* <DEDUP_REMOVED lines=8> */
[----:B------:R-:W-:Y:S01]  /*0740*/  UIADD3 UR8, UPT, UPT, UR4, -0x61c88647, URZ ;  /* 0x9e3779b904087890 */ /* 0x000fe2000fffe0ff */
[----:B-----5:R-:W-:Y:S01]  /*0750*/  PRMT R153, R207, 0x7632, R153 ;  /* 0x00007632cf997816 */ /* 0x020fe20000000099 */
[----:B------:R-:W-:Y:S01]  /*0760*/  IMAD R9, R0, -0x2daee0ad, RZ ;  /* 0xd2511f5300097824 */ /* 0x000fe200078e02ff */
        /* <DEDUP_REMOVED lines=9> */
[----:B------:R-:W1:Y:S01]  /*0800*/  LDCU UR12, c[0x0][0x404] ;  /* 0x00008080ff0c77ac */ /* 0x000e620008000800 */
        /* <DEDUP_REMOVED lines=10> */
[----:B0-----:R-:W-:Y:S01]  /*08b0*/  IMAD R2, R5, UR9, R8 ;  /* 0x0000000905027c24 */ /* 0x001fe2000f8e0208 */
[----:B------:R-:W-:Y:S01]  /*08c0*/  UIADD3 UR9, UPT, UPT, UR5, -0x4498517b, URZ ;  /* 0xbb67ae8505097890 */ /* 0x000fe2000fffe0ff */
[----:B------:R-:W-:Y:S01]  /*08d0*/  IMAD.HI.U32 R5, R0, -0x2daee0ad, RZ ;  /* 0xd2511f5300057827 */ /* 0x000fe200078e00ff */
[----:B------:R-:W-:Y:S01]  /*08e0*/  STL.S16 [R1+0x154], R148 ;  /* 0x0001549401007387 */ /* 0x000fe20000100600 */
[----:B------:R-:W-:-:S02]  /*08f0*/  PRMT R142, R218, 0x7632, R142 ;  /* 0x00007632da8e7816 */ /* 0x000fc4000000008e */
        /* <DEDUP_REMOVED lines=8> */
[----:B------:R-:W-:Y:S02]  /*0980*/  PRMT R140, R217, 0x7632, R140 ;  /* 0x00007632d98c7816 */ /* 0x000fe4000000008c */
[C---:B------:R-:W-:Y:S01]  /*0990*/  IMAD.HI.U32 R8, R4.reuse, -0x2daee0ad, RZ ;  /* 0xd2511f5304087827 */ /* 0x040fe200078e00ff */
[----:B------:R-:W-:Y:S01]  /*09a0*/  LOP3.LUT R6, R7, UR8, R6, 0x96, !PT ;  /* 0x0000000807067c12 */ /* 0x000fe2000f8e9606 */
[----:B------:R-:W-:Y:S01]  /*09b0*/  UIADD3 UR8, UPT, UPT, UR4, 0x3c6ef372, URZ ;  /* 0x3c6ef37204087890 */ /* 0x000fe2000fffe0ff */
[----:B------:R-:W-:Y:S01]  /*09c0*/  STL.S16 [R1+0x148], R145 ;  /* 0x0001489101007387 */ /* 0x000fe20000100600 */
[----:B------:R-:W-:Y:S01]  /*09d0*/  IMAD R10, R4, -0x2daee0ad, RZ ;  /* 0xd2511f53040a7824 */ /* 0x000fe200078e02ff */
[----:B------:R-:W-:Y:S01]  /*09e0*/  LOP3.LUT R8, R9, UR9, R8, 0x96, !PT ;  /* 0x0000000909087c12 */ /* 0x000fe2000f8e9608 */
[----:B------:R-:W-:Y:S01]  /*09f0*/  UIADD3 UR9, UPT, UPT, UR5, 0x76cf5d0a, URZ ;  /* 0x76cf5d0a05097890 */ /* 0x000fe2000fffe0ff */
[----:B------:R-:W-:Y:S01]  /*0a00*/  IMAD.HI.U32 R7, R6, -0x2daee0ad, RZ ;  /* 0xd2511f5306077827 */ /* 0x000fe200078e00ff */
[----:B------:R-:W-:Y:S01]  /*0a10*/  STL.S16 [R1+0x144], R144 ;  /* 0x0001449001007387 */ /* 0x000fe20000100600 */
[----:B------:R-:W-:-:S02]  /*0a20*/  PRMT R139, R200, 0x7632, R139 ;  /* 0x00007632c88b7816 */ /* 0x000fc4000000008b */
[----:B------:R-:W-:Y:S01]  /*0a30*/  IMAD R5, R5, -0x326172a9, RZ ;  /* 0xcd9e8d5705057824 */ /* 0x000fe200078e02ff */
[----:B------:R-:W-:Y:S01]  /*0a40*/  LOP3.LUT R7, R10, UR9, R7, 0x96, !PT ;  /* 0x000000090a077c12 */ /* 0x000fe2000f8e9607 */
[----:B------:R-:W-:Y:S01]  /*0a50*/  IMAD.HI.U32 R4, R8, -0x326172a9, RZ ;  /* 0xcd9e8d5708047827 */ /* 0x000fe200078e00ff */
[----:B------:R-:W-:Y:S01]  /*0a60*/  STL.S16 [R1+0x140], R143 ;  /* 0x0001408f01007387 */ /* 0x000fe20000100600 */
[----:B------:R-:W-:Y:S01]  /*0a70*/  PRMT R138, R216, 0x7632, R138 ;  /* 0x00007632d88a7816 */ /* 0x000fe2000000008a */
[----:B------:R-:W-:Y:S01]  /*0a80*/  UIADD3 UR9, UPT, UPT, UR4, -0x255992d5, URZ ;  /* 0xdaa66d2b04097890 */ /* 0x000fe2000fffe0ff */
[----:B------:R-:W-:Y:S01]  /*0a90*/  PRMT R137, R199, 0x7632, R137 ;  /* 0x00007632c7897816 */ /* 0x000fe20000000089 */
[----:B------:R-:W-:Y:S01]  /*0aa0*/  STL.S16 [R1+0x13c], R142 ;  /* 0x00013c8e01007387 */ /* 0x000fe20000100600 */
[----:B------:R-:W-:Y:S01]  /*0ab0*/  PRMT R136, R223, 0x7632, R136 ;  /* 0x00007632df887816 */ /* 0x000fe20000000088 */
[----:B------:R-:W-:Y:S01]  /*0ac0*/  IMAD R8, R8, -0x326172a9, RZ ;  /* 0xcd9e8d5708087824 */ /* 0x000fe200078e02ff */
[----:B------:R-:W-:Y:S01]  /*0ad0*/  LOP3.LUT R4, R5, UR8, R4, 0x96, !PT ;  /* 0x0000000805047c12 */ /* 0x000fe2000f8e9604 */
        /* <DEDUP_REMOVED lines=9> */
[----:B------:R-:W-:Y:S01]  /*0b70*/  IMAD R9, R6, -0x2daee0ad, RZ ;  /* 0xd2511f5306097824 */ /* 0x000fe200078e02ff */
[----:B------:R-:W-:Y:S01]  /*0b80*/  PRMT R131, R196, 0x7632, R131 ;  /* 0x00007632c4837816 */ /* 0x000fe20000000083 */
[----:B------:R-:W-:Y:S01]  /*0b90*/  IMAD.HI.U32 R6, R4, -0x2daee0ad, RZ ;  /* 0xd2511f5304067827 */ /* 0x000fe200078e00ff */
[----:B------:R-:W-:Y:S01]  /*0ba0*/  STL.S16 [R1+0x12c], R138 ;  /* 0x00012c8a01007387 */ /* 0x000fe20000100600 */
[----:B------:R-:W-:-:S02]  /*0bb0*/  PRMT R130, R220, 0x7632, R130 ;  /* 0x00007632dc827816 */ /* 0x000fc40000000082 */
[----:B------:R-:W-:Y:S01]  /*0bc0*/  PRMT R129, R195, 0x7632, R129 ;  /* 0x00007632c3817816 */ /* 0x000fe20000000081 */
[----:B------:R-:W-:Y:S01]  /*0bd0*/  STL.S16 [R1+0x128], R137 ;  /* 0x0001288901007387 */ /* 0x000fe20000100600 */
[----:B------:R-:W-:Y:S01]  /*0be0*/  LOP3.LUT R5, R8, UR9, R5, 0x96, !PT ;  /* 0x0000000908057c12 */ /* 0x000fe2000f8e9605 */
[----:B------:R-:W-:Y:S01]  /*0bf0*/  UIADD3 UR9, UPT, UPT, UR4, 0x78dde6e4, URZ ;  /* 0x78dde6e404097890 */ /* 0x000fe2000fffe0ff */
[----:B------:R-:W-:Y:S01]  /*0c00*/  PRMT R128, R227, 0x7632, R128 ;  /* 0x00007632e3807816 */ /* 0x000fe20000000080 */
[----:B------:R-:W-:Y:S01]  /*0c10*/  STL.S16 [R1+0x124], R136 ;  /* 0x0001248801007387 */ /* 0x000fe20000100600 */
[----:B------:R-:W-:Y:S01]  /*0c20*/  PRMT R127, R194, 0x7632, R127 ;  /* 0x00007632c27f7816 */ /* 0x000fe2000000007f */
[----:B------:R-:W-:Y:S01]  /*0c30*/  IMAD.HI.U32 R8, R5, -0x2daee0ad, RZ ;  /* 0xd2511f5305087827 */ /* 0x000fe200078e00ff */
[----:B------:R-:W-:Y:S01]  /*0c40*/  PRMT R126, R226, 0x7632, R126 ;  /* 0x00007632e27e7816 */ /* 0x000fe2000000007e */
[----:B------:R-:W-:Y:S01]  /*0c50*/  STL.S16 [R1+0x120], R135 ;  /* 0x0001208701007387 */ /* 0x000fe20000100600 */
[----:B------:R-:W-:Y:S01]  /*0c60*/  LOP3.LUT R6, R9, UR8, R6, 0x96, !PT ;  /* 0x0000000809067c12 */ /* 0x000fe2000f8e9606 */
[----:B------:R-:W-:Y:S01]  /*0c70*/  UIADD3 UR8, UPT, UPT, UR5, -0x126145ec, URZ ;  /* 0xed9eba1405087890 */ /* 0x000fe2000fffe0ff */
[----:B------:R-:W-:Y:S01]  /*0c80*/  PRMT R125, R193, 0x7632, R125 ;  /* 0x00007632c17d7816 */ /* 0x000fe2000000007d */
[----:B------:R-:W-:Y:S01]  /*0c90*/  STL.S16 [R1+0x11c], R134 ;  /* 0x00011c8601007387 */ /* 0x000fe20000100600 */
[----:B------:R-:W-:Y:S01]  /*0ca0*/  PRMT R124, R225, 0x7632, R124 ;  /* 0x00007632e17c7816 */ /* 0x000fe2000000007c */
        /* <DEDUP_REMOVED lines=10> */
[----:B------:R-:W-:Y:S01]  /*0d50*/  PRMT R119, R190, 0x7632, R119 ;  /* 0x00007632be777816 */ /* 0x000fe20000000077 */
[----:B------:R-:W-:Y:S01]  /*0d60*/  IMAD R10, R5, -0x2daee0ad, RZ ;  /* 0xd2511f53050a7824 */ /* 0x000fe200078e02ff */
[----:B------:R-:W-:Y:S01]  /*0d70*/  LOP3.LUT R8, R9, UR8, R8, 0x96, !PT ;  /* 0x0000000809087c12 */ /* 0x000fe2000f8e9608 */
[----:B------:R-:W-:Y:S01]  /*0d80*/  STL.S16 [R1+0x10c], R130 ;  /* 0x00010c8201007387 */ /* 0x000fe20000100600 */
[----:B------:R-:W-:Y:S01]  /*0d90*/  PRMT R118, R230, 0x7632, R118 ;  /* 0x00007632e6767816 */ /* 0x000fe20000000076 */
[----:B------:R-:W-:Y:S01]  /*0da0*/  UIADD3 UR8, UPT, UPT, UR4, 0x1715609d, URZ ;  /* 0x1715609d04087890 */ /* 0x000fe2000fffe0ff */
[----:B------:R-:W-:Y:S01]  /*0db0*/  PRMT R117, R189, 0x7632, R117 ;  /* 0x00007632bd757816 */ /* 0x000fe20000000075 */
[----:B------:R-:W-:Y:S01]  /*0dc0*/  STL.S16 [R1+0x108], R129 ;  /* 0x0001088101007387 */ /* 0x000fe20000100600 */
[----:B------:R-:W-:Y:S02]  /*0dd0*/  PRMT R116, R229, 0x7632, R116 ;  /* 0x00007632e5747816 */ /* 0x000fe40000000074 */
        /* <DEDUP_REMOVED lines=8> */
[----:B------:R-:W-:Y:S01]  /*0e60*/  UIADD3 UR9, UPT, UPT, UR5, -0x56f99767, URZ ;  /* 0xa906689905097890 */ /* 0x000fe2000fffe0ff */
        /* <DEDUP_REMOVED lines=8> */
[----:B------:R-:W-:Y:S01]  /*0ef0*/  LOP3.LUT R6, R7, UR8, R6, 0x96, !PT ;  /* 0x0000000807067c12 */ /* 0x000fe2000f8e9606 */
[----:B------:R-:W-:Y:S01]  /*0f00*/  UIADD3 UR8, UPT, UPT, UR4, -0x4ab325aa, URZ ;  /* 0xb54cda5604087890 */ /* 0x000fe2000fffe0ff */
[----:B------:R-:W-:Y:S01]  /*0f10*/  PRMT R52, R233, 0x7632, R52 ;  /* 0x00007632e9347816 */ /* 0x000fe20000000034 */
[----:B------:R-:W-:Y:S01]  /*0f20*/  STL.S16 [R1+0xf0], R123 ;  /* 0x0000f07b01007387 */ /* 0x000fe20000100600 */
[----:B------:R-:W-:Y:S01]  /*0f30*/  PRMT R51, R184, 0x7632, R51 ;  /* 0x00007632b8337816 */ /* 0x000fe20000000033 */
[----:B------:R-:W-:Y:S01]  /*0f40*/  IMAD.HI.U32 R9, R6, -0x2daee0ad, RZ ;  /* 0xd2511f5306097827 */ /* 0x000fe200078e00ff */
        /* <DEDUP_REMOVED lines=79> */
[----:B------:R-:W-:Y:S01]  /*1440*/  IMAD.MOV.U32 R4, RZ, RZ, R13 ;  /* 0x000000ffff047224 */ /* 0x000fe200078e000d */
        /* <DEDUP_REMOVED lines=15> */
[----:B------:R-:W0:Y:S01]  /*1540*/  LDCU.64 UR10, c[0x0][0x3a0] ;  /* 0x00007400ff0a77ac */ /* 0x000e220008000a00 */
[----:B------:R-:W-:Y:S01]  /*1550*/  PRMT R10, R76, 0x7632, R10 ;  /* 0x000076324c0a7816 */ /* 0x000fe2000000000a */
[----:B------:R-:W-:Y:S01]  /*1560*/  STL.S16 [R1+0x8c], R42 ;  /* 0x00008c2a01007387 */ /* 0x000fe20000100600 */
[----:B------:R-:W-:-:S02]  /*1570*/  PRMT R8, R83, 0x7632, R8 ;  /* 0x0000763253087816 */ /* 0x000fc40000000008 */
[----:B------:R-:W-:Y:S01]  /*1580*/  LOP3.LUT R166, R5, UR8, R166, 0x96, !PT ;  /* 0x0000000805a67c12 */ /* 0x000fe2000f8e96a6 */
[----:B------:R-:W-:Y:S01]  /*1590*/  STL.S16 [R1+0x88], R41 ;  /* 0x0000882901007387 */ /* 0x000fe20000100600 */
[----:B------:R-:W-:Y:S01]  /*15a0*/  PRMT R6, R82, 0x7632, R6 ;  /* 0x0000763252067816 */ /* 0x000fe20000000006 */
[----:B------:R-:W4:Y:S01]  /*15b0*/  LDCU.64 UR8, c[0x0][0x408] ;  /* 0x00008100ff0877ac */ /* 0x000f220008000a00 */
        /* <DEDUP_REMOVED lines=46> */
.L_x_8785:
[----:B------:R-:W0:Y:S08]  /*18a0*/  LDC.64 R14, c[0x0][0x3f0] ;  /* 0x0000fc00ff0e7b82 */ /* 0x000e300000000a00 */
[----:B------:R-:W1:Y:S01]  /*18b0*/  LDC R18, c[0x0][0x388] ;  /* 0x0000e200ff127b82 */ /* 0x000e620000000800 */
[----:B0-----:R-:W-:-:S05]  /*18c0*/  IMAD.WIDE R14, R3, 0x4, R14 ;  /* 0x00000004030e7825 */ /* 0x001fca00078e020e */
[----:B------:R-:W2:Y:S01]  /*18d0*/  LDG.E R153, desc[UR6][R14.64] ;  /* 0x000000060e997981 */ /* 0x000ea2000c1e1900 */
[----:B------:R-:W-:Y:S01]  /*18e0*/  IMAD.MOV.U32 R154, RZ, RZ, RZ ;  /* 0x000000ffff9a7224 */ /* 0x000fe200078e00ff */
[----:B------:R-:W0:Y:S02]  /*18f0*/  S2R R17, SR_TID.X ;  /* 0x0000000000117919 */ /* 0x000e240000002100 */
[----:B0-----:R-:W-:Y:S02]  /*1900*/  LOP3.LUT R17, R17, 0x1f, RZ, 0xc0, !PT ;  /* 0x0000001f11117812 */ /* 0x001fe400078ec0ff */
[----:B------:R-:W-:-:S04]  /*1910*/  ISETP.NE.U32.AND P0, PT, RZ, UR10, PT ;  /* 0x0000000aff007c0c */ /* 0x000fc8000bf05070 */
[----:B------:R-:W-:Y:S02]  /*1920*/  ISETP.NE.AND.EX P0, PT, RZ, UR11, PT, P0 ;  /* 0x0000000bff007c0c */ /* 0x000fe4000bf05300 */
[----:B--2---:R-:W-:-:S13]  /*1930*/  ISETP.GE.AND P1, PT, R153, 0x1, PT ;  /* 0x000000019900780c */ /* 0x004fda0003f26270 */
[----:B------:R-:W0:Y:S01]  /*1940*/  @P1 LDC.64 R14, c[0x0][0x390] ;  /* 0x0000e400ff0e1b82 */ /* 0x000e220000000a00 */
[----:B------:R-:W-:-:S05]  /*1950*/  @P1 IADD3 R13, PT, PT, R153, -0x1, RZ ;  /* 0xffffffff990d1810 */ /* 0x000fca0007ffe0ff */
[----:B-1----:R-:W-:-:S05]  /*1960*/  @P1 IMAD R13, R13, R18, RZ ;  /* 0x000000120d0d1224 */ /* 0x002fca00078e02ff */
[----:B------:R-:W-:-:S04]  /*1970*/  @P1 SHF.R.S32.HI R16, RZ, 0x1f, R13 ;  /* 0x0000001fff101819 */ /* 0x000fc8000001140d */
[----:B------:R-:W-:-:S04]  /*1980*/  @P1 LEA.HI R13, R16, R13, RZ, 0x3 ;  /* 0x0000000d100d1211 */ /* 0x000fc800078f18ff */
[----:B------:R-:W-:-:S05]  /*1990*/  @P1 LEA.HI.SX32 R154, R13, R17, 0x1d ;  /* 0x000000110d9a1211 */ /* 0x000fca00078feaff */
[----:B0-----:R-:W-:-:S05]  /*19a0*/  @P1 IMAD.WIDE.U32 R14, R154, 0x10, R14 ;  /* 0x000000109a0e1825 */ /* 0x001fca00078e000e */
[----:B-----5:R0:W5:Y:S02]  /*19b0*/  @P1 LDG.E.128 R52, desc[UR6][R14.64] ;  /* 0x000000060e341981 */ /* 0x020164000c1e1d00 */
[----:B0-----:R-:W0:Y:S01]  /*19c0*/  LDC.64 R14, c[0x0][0x3f8] ;  /* 0x0000fe00ff0e7b82 */ /* 0x001e220000000a00 */
[C---:B------:R-:W-:Y:S02]  /*19d0*/  IMAD R13, R3.reuse, R18, RZ ;  /* 0x00000012030d7224 */ /* 0x040fe400078e02ff */
[----:B0-----:R-:W-:-:S05]  /*19e0*/  IMAD.WIDE R14, R3, 0x4, R14 ;  /* 0x00000004030e7825 */ /* 0x001fca00078e020e */
[----:B------:R0:W5:Y:S02]  /*19f0*/  LDG.E R215, desc[UR6][R14.64] ;  /* 0x000000060ed77981 */ /* 0x000164000c1e1900 */
[----:B0-----:R-:W-:-:S04]  /*1a00*/  SHF.R.S32.HI R14, RZ, 0x1f, R13 ;  /* 0x0000001fff0e7819 */ /* 0x001fc8000001140d */
[----:B------:R-:W-:-:S04]  /*1a10*/  LEA.HI R14, R14, R13, RZ, 0x3 ;  /* 0x0000000d0e0e7211 */ /* 0x000fc800078f18ff */
[----:B------:R-:W-:Y:S01]  /*1a20*/  LEA.HI.SX32 R155, R14, R17, 0x1d ;  /* 0x000000110e9b7211 */ /* 0x000fe200078feaff */
[----:B------:R-:W-:Y:S06]  /*1a30*/  @!P0 BRA `(.L_x_7622) ;  /* 0x00000038001c8947 */ /* 0x000fec0003800000 */
[----:B------:R-:W0:Y:S02]  /*1a40*/  LDC.64 R14, c[0x0][0x3a0] ;  /* 0x0000e800ff0e7b82 */ /* 0x000e240000000a00 */
        /* <DEDUP_REMOVED lines=24> */
.L_x_7627:
        /* <DEDUP_REMOVED lines=12> */
.L_x_7629:
[----:B------:R-:W-:Y:S05]  /*1c90*/  BSYNC.RECONVERGENT B2 ;  /* 0x0000000000027941 */ /* 0x000fea0003800200 */
.L_x_7628:
        /* <DEDUP_REMOVED lines=51> */
[----:B------:R-:W-:-:S04]  /*1fd0*/  UIADD3 UR15, UPT, UPT, UR4, -0xe443238, URZ ;  /* 0xf1bbcdc8040f7890 */ /* 0x000fc8000fffe0ff */
[----:B------:R-:W-:Y:S02]  /*1fe0*/  IMAD.WIDE.U32 R172, R172, -0x326172a9, RZ ;  /* 0xcd9e8d57acac7825 */ /* 0x000fe400078e00ff */
[----:B------:R-:W-:Y:S01]  /*1ff0*/  LOP3.LUT R14, R14, UR15, R171, 0x96, !PT ;  /* 0x0000000f0e0e7c12 */ /* 0x000fe2000f8e96ab */
[----:B------:R-:W-:-:S04]  /*2000*/  UIADD3 UR15, UPT, UPT, UR5, -0x695add53, URZ ;  /* 0x96a522ad050f7890 */ /* 0x000fc8000fffe0ff */
[----:B------:R-:W-:-:S05]  /*2010*/  IMAD.WIDE.U32 R14, R14, -0x2daee0ad, RZ ;  /* 0xd2511f530e0e7825 */ /* 0x000fca00078e00ff */
[----:B------:R-:W-:Y:S01]  /*2020*/  LOP3.LUT R166, R166, UR15, R15, 0x96, !PT ;  /* 0x0000000fa6a67c12 */ /* 0x000fe2000f8e960f */
[----:B------:R-:W-:Y:S01]  /*2030*/  UIADD3 UR15, UPT, UPT, UR4, -0x700cb87f, URZ ;  /* 0x8ff34781040f7890 */ /* 0x000fe2000fffe0ff */
[----:B------:R-:W-:Y:S01]  /*2040*/  MOV R13, R14 ;  /* 0x0000000e000d7202 */ /* 0x000fe20000000f00 */
[----:B------:R-:W-:-:S04]  /*2050*/  IMAD.MOV.U32 R15, RZ, RZ, RZ ;  /* 0x000000ffff0f7224 */ /* 0x000fc800078e00ff */
[----:B------:R-:W-:-:S07]  /*2060*/  LOP3.LUT R170, R170, UR15, R173, 0x96, !PT ;  /* 0x0000000faaaa7c12 */ /* 0x000fce000f8e96ad */
.L_x_7626:
[----:B------:R-:W-:Y:S05]  /*2070*/  BSYNC.RECONVERGENT B1 ;  /* 0x0000000000017941 */ /* 0x000fea0003800200 */
.L_x_7625:
[----:B------:R-:W-:Y:S01]  /*2080*/  HFMA2 R14, -RZ, RZ, 0.1171875, 0 ;  /* 0x2f800000ff0e7431 */ /* 0x000fe200000001ff */
[----:B------:R-:W-:-:S05]  /*2090*/  I2FP.F32.U32 R6, R6 ;  /* 0x0000000600067245 */ /* 0x000fca0000201000 */
[----:B------:R-:W-:Y:S01]  /*20a0*/  FFMA.FTZ R6, R6, R14, 1.1641532182693481445e-10 ;  /* 0x2f00000006067423 */ /* 0x000fe2000001000e */
[----:B------:R-:W-:-:S04]  /*20b0*/  SHF.L.U32 R14, R48, 0x10, RZ ;  /* 0x00000010300e7819 */ /* 0x000fc800000006ff */
[----:B------:R-:W-:Y:S01]  /*20c0*/  FSETP.GTU.FTZ.AND P3, PT, R6, UR12, PT ;  /* 0x0000000c06007c0b */ /* 0x000fe2000bf7c000 */
[----:B-----5:R-:W-:-:S04]  /*20d0*/  IMAD.U32 R6, R52, 0x10000, RZ ;  /* 0x0001000034067824 */ /* 0x020fc800078e00ff */
[----:B------:R-:W-:-:S04]  /*20e0*/  FMUL.FTZ R6, R6, UR9 ;  /* 0x0000000906067c20 */ /* 0x000fc80008410000 */
[----:B------:R-:W-:-:S05]  /*20f0*/  FMUL.FTZ R6, R6, UR8 ;  /* 0x0000000806067c20 */ /* 0x000fca0008410000 */
[----:B------:R-:W-:Y:S01]  /*2100*/  FSEL R129, R6, RZ, !P3 ;  /* 0x000000ff06817208 */ /* 0x000fe20005800000 */
[----:B------:R-:W-:-:S04]  /*2110*/  IMAD.U32 R6, R92, 0x10000, RZ ;  /* 0x000100005c067824 */ /* 0x000fc800078e00ff */
[----:B------:R-:W-:Y:S01]  /*2120*/  FFMA.FTZ R129, R129, R6, R14 ;  /* 0x0000000681817223 */ /* 0x000fe2000001000e */
[----:B------:R-:W-:-:S07]  /*2130*/  SEL R6, RZ, 0x1, P3 ;  /* 0x00000001ff067807 */ /* 0x000fce0001800000 */
.L_x_7624:
[----:B------:R-:W-:Y:S05]  /*2140*/  BSYNC.RECONVERGENT B0 ;  /* 0x0000000000007941 */ /* 0x000fea0003800200 */
.L_x_7623:
        /* <DEDUP_REMOVED lines=23> */
.L_x_7634:
        /* <DEDUP_REMOVED lines=12> */
.L_x_7636:
[----:B------:R-:W-:Y:S05]  /*2380*/  BSYNC.RECONVERGENT B2 ;  /* 0x0000000000027941 */ /* 0x000fea0003800200 */
.L_x_7635:
        /* <DEDUP_REMOVED lines=55> */
[----:B------:R-:W-:-:S04]  /*2700*/  IMAD.WIDE.U32 R14, R14, -0x2daee0ad, RZ ;  /* 0xd2511f530e0e7825 */ /* 0x000fc800078e00ff */
[----:B------:R-:W-:Y:S01]  /*2710*/  IMAD.MOV.U32 R17, RZ, RZ, R14 ;  /* 0x000000ffff117224 */ /* 0x000fe200078e000e */
[----:B------:R-:W-:Y:S01]  /*2720*/  LOP3.LUT R166, R166, UR15, R15, 0x96, !PT ;  /* 0x0000000fa6a67c12 */ /* 0x000fe2000f8e960f */
[----:B------:R-:W-:Y:S01]  /*2730*/  UIADD3 UR15, UPT, UPT, UR4, -0x700cb87f, URZ ;  /* 0x8ff34781040f7890 */ /* 0x000fe2000fffe0ff */
[----:B------:R-:W-:-:S05]  /*2740*/  IMAD.MOV.U32 R14, RZ, RZ, RZ ;  /* 0x000000ffff0e7224 */ /* 0x000fca00078e00ff */
[----:B------:R-:W-:-:S07]  /*2750*/  LOP3.LUT R170, R170, UR15, R173, 0x96, !PT ;  /* 0x0000000faaaa7c12 */ /* 0x000fce000f8e96ad */
.L_x_7633:
[----:B------:R-:W-:Y:S05]  /*2760*/  BSYNC.RECONVERGENT B1 ;  /* 0x0000000000017941 */ /* 0x000fea0003800200 */
.L_x_7632:
[----:B------:R-:W-:Y:S01]  /*2770*/  I2FP.F32.U32 R7, R7 ;  /* 0x0000000700077245 */ /* 0x000fe20000201000 */
[----:B------:R-:W-:Y:S01]  /*2780*/  IMAD.MOV.U32 R13, RZ, RZ, 0x2f800000 ;  /* 0x2f800000ff0d7424 */ /* 0x000fe200078e00ff */
[----:B------:R-:W-:-:S03]  /*2790*/  PRMT R130, R92, 0x7632, R130 ;  /* 0x000076325c827816 */ /* 0x000fc60000000082 */
[----:B------:R-:W-:Y:S01]  /*27a0*/  FFMA.FTZ R7, R7, R13, 1.1641532182693481445e-10 ;  /* 0x2f00000007077423 */ /* 0x000fe2000001000d */
[----:B------:R-:W-:Y:S01]  /*27b0*/  PRMT R13, R48, 0x7632, R13 ;  /* 0x00007632300d7816 */ /* 0x000fe2000000000d */
[----:B------:R-:W-:-:S03]  /*27c0*/  IMAD.U32 R130, R130, 0x10000, RZ ;  /* 0x0001000082827824 */ /* 0x000fc600078e00ff */
[----:B------:R-:W-:Y:S01]  /*27d0*/  FSETP.GTU.FTZ.AND P3, PT, R7, UR12, PT ;  /* 0x0000000c07007c0b */ /* 0x000fe2000bf7c000 */
[----:B------:R-:W-:Y:S01]  /*27e0*/  IMAD.U32 R13, R13, 0x10000, RZ ;  /* 0x000100000d0d7824 */ /* 0x000fe200078e00ff */
[----:B-----5:R-:W-:-:S04]  /*27f0*/  PRMT R7, R52, 0x7632, R7 ;  /* 0x0000763234077816 */ /* 0x020fc80000000007 */
[----:B------:R-:W-:-:S05]  /*2800*/  SHF.L.U32 R7, R7, 0x10, RZ ;  /* 0x0000001007077819 */ /* 0x000fca00000006ff */
[----:B------:R-:W-:-:S04]  /*2810*/  FMUL.FTZ R7, R7, UR9 ;  /* 0x0000000907077c20 */ /* 0x000fc80008410000 */
[----:B------:R-:W-:-:S05]  /*2820*/  FMUL.FTZ R7, R7, UR8 ;  /* 0x0000000807077c20 */ /* 0x000fca0008410000 */
[----:B------:R-:W-:-:S05]  /*2830*/  FSEL R7, R7, RZ, !P3 ;  /* 0x000000ff07077208 */ /* 0x000fca0005800000 */
[----:B------:R-:W-:Y:S01]  /*2840*/  FFMA.FTZ R130, R7, R130, R13 ;  /* 0x0000008207827223 */ /* 0x000fe2000001000d */
[----:B------:R-:W-:-:S07]  /*2850*/  SEL R7, RZ, 0x1, P3 ;  /* 0x00000001ff077807 */ /* 0x000fce0001800000 */
.L_x_7631:
[----:B------:R-:W-:Y:S05]  /*2860*/  BSYNC.RECONVERGENT B0 ;  /* 0x0000000000007941 */ /* 0x000fea0003800200 */
.L_x_7630:
        /* <DEDUP_REMOVED lines=22> */
.L_x_7641:
        /* <DEDUP_REMOVED lines=12> */
.L_x_7643:
[----:B------:R-:W-:Y:S05]  /*2a90*/  BSYNC.RECONVERGENT B2 ;  /* 0x0000000000027941 */ /* 0x000fea0003800200 */
.L_x_7642:
        /* <DEDUP_REMOVED lines=59> */
[----:B------:R-:W-:-:S05]  /*2e50*/  HFMA2 R15, -RZ, RZ, 0, 0 ;  /* 0x00000000ff0f7431 */ /* 0x000fca00000001ff */
[----:B------:R-:W-:-:S07]  /*2e60*/  LOP3.LUT R170, R170, UR15, R173, 0x96, !PT ;  /* 0x0000000faaaa7c12 */ /* 0x000fce000f8e96ad */
.L_x_7640:
[----:B------:R-:W-:Y:S05]  /*2e70*/  BSYNC.RECONVERGENT B1 ;  /* 0x0000000000017941 */ /* 0x000fea0003800200 */
.L_x_7639:
[----:B------:R-:W-:Y:S01]  /*2e80*/  I2FP.F32.U32 R8, R8 ;  /* 0x0000000800087245 */ /* 0x000fe20000201000 */
[----:B------:R-:W-:-:S04]  /*2e90*/  IMAD.MOV.U32 R14, RZ, RZ, 0x2f800000 ;  /* 0x2f800000ff0e7424 */ /* 0x000fc800078e00ff */
[----:B------:R-:W-:Y:S01]  /*2ea0*/  FFMA.FTZ R8, R8, R14, 1.1641532182693481445e-10 ;  /* 0x2f00000008087423 */ /* 0x000fe2000001000e */
[----:B------:R-:W-:-:S04]  /*2eb0*/  IMAD.U32 R14, R49, 0x10000, RZ ;  /* 0x00010000310e7824 */ /* 0x000fc800078e00ff */
[----:B------:R-:W-:Y:S01]  /*2ec0*/  FSETP.GTU.FTZ.AND P3, PT, R8, UR12, PT ;  /* 0x0000000c08007c0b */ /* 0x000fe2000bf7c000 */
[----:B-----5:R-:W-:-:S04]  /*2ed0*/  IMAD.U32 R8, R53, 0x10000, RZ ;  /* 0x0001000035087824 */ /* 0x020fc800078e00ff */
[----:B------:R-:W-:-:S04]  /*2ee0*/  FMUL.FTZ R8, R8, UR9 ;  /* 0x0000000908087c20 */ /* 0x000fc80008410000 */
[----:B------:R-:W-:-:S05]  /*2ef0*/  FMUL.FTZ R8, R8, UR8 ;  /* 0x0000000808087c20 */ /* 0x000fca0008410000 */
[----:B------:R-:W-:Y:S02]  /*2f00*/  FSEL R131, R8, RZ, !P3 ;  /* 0x000000ff08837208 */ /* 0x000fe40005800000 */
[----:B------:R-:W-:-:S05]  /*2f10*/  SHF.L.U32 R8, R93, 0x10, RZ ;  /* 0x000000105d087819 */ /* 0x000fca00000006ff */
[----:B------:R-:W-:Y:S01]  /*2f20*/  FFMA.FTZ R131, R131, R8, R14 ;  /* 0x0000000883837223 */ /* 0x000fe2000001000e */
[----:B------:R-:W-:-:S07]  /*2f30*/  SEL R8, RZ, 0x1, P3 ;  /* 0x00000001ff087807 */ /* 0x000fce0001800000 */
.L_x_7638:
[----:B------:R-:W-:Y:S05]  /*2f40*/  BSYNC.RECONVERGENT B0 ;  /* 0x0000000000007941 */ /* 0x000fea0003800200 */
.L_x_7637:
        /* <DEDUP_REMOVED lines=23> */
.L_x_7648:
        /* <DEDUP_REMOVED lines=12> */
.L_x_7650:
[----:B------:R-:W-:Y:S05]  /*3180*/  BSYNC.RECONVERGENT B2 ;  /* 0x0000000000027941 */ /* 0x000fea0003800200 */
.L_x_7649:
        /* <DEDUP_REMOVED lines=51> */
[----:B------:R-:W-:Y:S01]  /*34c0*/  UIADD3 UR15, UPT, UPT, UR4, -0xe443238, URZ ;  /* 0xf1bbcdc8040f7890 */ /* 0x000fe2000fffe0ff */
[----:B------:R-:W-:-:S03]  /*34d0*/  IMAD.MOV.U32 R18, RZ, RZ, RZ ;  /* 0x000000ffff127224 */ /* 0x000fc600078e00ff */
[----:B------:R-:W-:Y:S02]  /*34e0*/  IMAD.WIDE.U32 R172, R172, -0x326172a9, RZ ;  /* 0xcd9e8d57acac7825 */ /* 0x000fe400078e00ff */
[----:B------:R-:W-:Y:S01]  /*34f0*/  LOP3.LUT R14, R14, UR15, R171, 0x96, !PT ;  /* 0x0000000f0e0e7c12 */ /* 0x000fe2000f8e96ab */
[----:B------:R-:W-:-:S04]  /*3500*/  UIADD3 UR15, UPT, UPT, UR5, -0x695add53, URZ ;  /* 0x96a522ad050f7890 */ /* 0x000fc8000fffe0ff */
[----:B------:R-:W-:-:S05]  /*3510*/  IMAD.WIDE.U32 R14, R14, -0x2daee0ad, RZ ;  /* 0xd2511f530e0e7825 */ /* 0x000fca00078e00ff */
[----:B------:R-:W-:Y:S01]  /*3520*/  LOP3.LUT R166, R166, UR15, R15, 0x96, !PT ;  /* 0x0000000fa6a67c12 */ /* 0x000fe2000f8e960f */
[----:B------:R-:W-:-:S06]  /*3530*/  UIADD3 UR15, UPT, UPT, UR4, -0x700cb87f, URZ ;  /* 0x8ff34781040f7890 */ /* 0x000fcc000fffe0ff */
[----:B------:R-:W-:-:S07]  /*3540*/  LOP3.LUT R170, R170, UR15, R173, 0x96, !PT ;  /* 0x0000000faaaa7c12 */ /* 0x000fce000f8e96ad */
.L_x_7647:
[----:B------:R-:W-:Y:S05]  /*3550*/  BSYNC.RECONVERGENT B1 ;  /* 0x0000000000017941 */ /* 0x000fea0003800200 */
.L_x_7646:
        /* <DEDUP_REMOVED lines=15> */
.L_x_7645:
[----:B------:R-:W-:Y:S05]  /*3650*/  BSYNC.RECONVERGENT B0 ;  /* 0x0000000000007941 */ /* 0x000fea0003800200 */
.L_x_7644:
        /* <DEDUP_REMOVED lines=22> */
.L_x_7655:
        /* <DEDUP_REMOVED lines=12> */
.L_x_7657:
[----:B------:R-:W-:Y:S05]  /*3880*/  BSYNC.RECONVERGENT B2 ;  /* 0x0000000000027941 */ /* 0x000fea0003800200 */
.L_x_7656:
        /* <DEDUP_REMOVED lines=52> */
[----:B------:R-:W-:-:S03]  /*3bd0*/  HFMA2 R20, -RZ, RZ, 0, 0 ;  /* 0x00000000ff147431 */ /* 0x000fc600000001ff */
[----:B------:R-:W-:Y:S02]  /*3be0*/  IMAD.WIDE.U32 R172, R172, -0x326172a9, RZ ;  /* 0xcd9e8d57acac7825 */ /* 0x000fe400078e00ff */
[----:B------:R-:W-:Y:S01]  /*3bf0*/  LOP3.LUT R18, R18, UR15, R171, 0x96, !PT ;  /* 0x0000000f12127c12 */ /* 0x000fe2000f8e96ab */
[----:B------:R-:W-:-:S04]  /*3c00*/  UIADD3 UR15, UPT, UPT, UR5, -0x695add53, URZ ;  /* 0x96a522ad050f7890 */ /* 0x000fc8000fffe0ff */
[----:B------:R-:W-:-:S05]  /*3c10*/  IMAD.WIDE.U32 R18, R18, -0x2daee0ad, RZ ;  /* 0xd2511f5312127825 */ /* 0x000fca00078e00ff */
[----:B------:R-:W-:Y:S01]  /*3c20*/  LOP3.LUT R166, R166, UR15, R19, 0x96, !PT ;  /* 0x0000000fa6a67c12 */ /* 0x000fe2000f8e9613 */
[----:B------:R-:W-:Y:S01]  /*3c30*/  UIADD3 UR15, UPT, UPT, UR4, -0x700cb87f, URZ ;  /* 0x8ff34781040f7890 */ /* 0x000fe2000fffe0ff */
[----:B------:R-:W-:-:S05]  /*3c40*/  IMAD.MOV.U32 R19, RZ, RZ, R18 ;  /* 0x000000ffff137224 */ /* 0x000fca00078e0012 */
[----:B------:R-:W-:-:S07]  /*3c50*/  LOP3.LUT R170, R170, UR15, R173, 0x96, !PT ;  /* 0x0000000faaaa7c12 */ /* 0x000fce000f8e96ad */
.L_x_7654:
[----:B------:R-:W-:Y:S05]  /*3c60*/  BSYNC.RECONVERGENT B1 ;  /* 0x0000000000017941 */ /* 0x000fea0003800200 */
.L_x_7653:
        /* <DEDUP_REMOVED lines=12> */
.L_x_7652:
[----:B------:R-:W-:Y:S05]  /*3d30*/  BSYNC.RECONVERGENT B0 ;  /* 0x0000000000007941 */ /* 0x000fea0003800200 */
.L_x_7651:
        /* <DEDUP_REMOVED lines=23> */
.L_x_7662:
        /* <DEDUP_REMOVED lines=12> */
.L_x_7664:
[----:B------:R-:W-:Y:S05]  /*3f70*/  BSYNC.RECONVERGENT B2 ;  /* 0x0000000000027941 */ /* 0x000fea0003800200 */
.L_x_7663:
        /* <DEDUP_REMOVED lines=61> */
.L_x_7661:
[----:B------:R-:W-:Y:S05]  /*4350*/  BSYNC.RECONVERGENT B1 ;  /* 0x0000000000017941 */ /* 0x000fea0003800200 */
.L_x_7660:
[----:B------:R-:W-:Y:S01]  /*4360*/  HFMA2 R19, -RZ, RZ, 0.1171875, 0 ;  /* 0x2f800000ff137431 */ /* 0x000fe200000001ff */
[----:B------:R-:W-:Y:S02]  /*4370*/  I2FP.F32.U32 R11, R11 ;  /* 0x0000000b000b7245 */ /* 0x000fe40000201000 */
[----:B------:R-:W-:-:S05]  /*4380*/  PRMT R134, R94, 0x7632, R134 ;  /* 0x000076325e867816 */ /* 0x000fca0000000086 */
[----:B------:R-:W-:Y:S02]  /*4390*/  IMAD.U32 R134, R134, 0x10000, RZ ;  /* 0x0001000086867824 */ /* 0x000fe400078e00ff */
[----:B------:R-:W-:Y:S01]  /*43a0*/  FFMA.FTZ R11, R11, R19, 1.1641532182693481445e-10 ;  /* 0x2f0000000b0b7423 */ /* 0x000fe20000010013 */
[----:B------:R-:W-:-:S04]  /*43b0*/  PRMT R19, R50, 0x7632, R19 ;  /* 0x0000763232137816 */ /* 0x000fc80000000013 */
[----:B------:R-:W-:Y:S02]  /*43c0*/  FSETP.GTU.FTZ.AND P3, PT, R11, UR12, PT ;  /* 0x0000000c0b007c0b */ /* 0x000fe4000bf7c000 */
[----:B-----5:R-:W-:Y:S02]  /*43d0*/  PRMT R11, R54, 0x7632, R11 ;  /* 0x00007632360b7816 */ /* 0x020fe4000000000b */
[----:B------:R-:W-:-:S03]  /*43e0*/  SHF.L.U32 R19, R19, 0x10, RZ ;  /* 0x0000001013137819 */ /* 0x000fc600000006ff */
[----:B------:R-:W-:-:S04]  /*43f0*/  IMAD.U32 R11, R11, 0x10000, RZ ;  /* 0x000100000b0b7824 */ /* 0x000fc800078e00ff */
[----:B------:R-:W-:-:S04]  /*4400*/  FMUL.FTZ R11, R11, UR9 ;  /* 0x000000090b0b7c20 */ /* 0x000fc80008410000 */
[----:B------:R-:W-:-:S05]  /*4410*/  FMUL.FTZ R11, R11, UR8 ;  /* 0x000000080b0b7c20 */ /* 0x000fca0008410000 */
[----:B------:R-:W-:-:S05]  /*4420*/  FSEL R11, R11, RZ, !P3 ;  /* 0x000000ff0b0b7208 */ /* 0x000fca0005800000 */
[----:B------:R-:W-:Y:S01]  /*4430*/  FFMA.FTZ R134, R11, R134, R19 ;  /* 0x000000860b867223 */ /* 0x000fe20000010013 */
[----:B------:R-:W-:-:S07]  /*4440*/  SEL R11, RZ, 0x1, P3 ;  /* 0x00000001ff0b7807 */ /* 0x000fce0001800000 */
.L_x_7659:
[----:B------:R-:W-:Y:S05]  /*4450*/  BSYNC.RECONVERGENT B0 ;  /* 0x0000000000007941 */ /* 0x000fea0003800200 */
.L_x_7658:
        /* <DEDUP_REMOVED lines=22> */
.L_x_7669:
        /* <DEDUP_REMOVED lines=12> */
.L_x_7671:
[----:B------:R-:W-:Y:S05]  /*4680*/  BSYNC.RECONVERGENT B2 ;  /* 0x0000000000027941 */ /* 0x000fea0003800200 */
.L_x_7670:
        /* <DEDUP_REMOVED lines=61> */
.L_x_7668:
[----:B------:R-:W-:Y:S05]  /*4a60*/  BSYNC.RECONVERGENT B1 ;  /* 0x0000000000017941 */ /* 0x000fea0003800200 */
.L_x_7667:
[----:B------:R-:W-:Y:S01]  /*4a70*/  I2FP.F32.U32 R12, R12 ;  /* 0x0000000c000c7245 */ /* 0x000fe20000201000 */
[----:B------:R-:W-:-:S04]  /*4a80*/  IMAD.MOV.U32 R14, RZ, RZ, 0x2f800000 ;  /* 0x2f800000ff0e7424 */ /* 0x000fc800078e00ff */
[----:B------:R-:W-:Y:S01]  /*4a90*/  FFMA.FTZ R12, R12, R14, 1.1641532182693481445e-10 ;  /* 0x2f0000000c0c7423 */ /* 0x000fe2000001000e */
[----:B------:R-:W-:-:S04]  /*4aa0*/  IMAD.U32 R14, R51, 0x10000, RZ ;  /* 0x00010000330e7824 */ /* 0x000fc800078e00ff */
        /* <DEDUP_REMOVED lines=8> */
.L_x_7666:
[----:B------:R-:W-:Y:S05]  /*4b30*/  BSYNC.RECONVERGENT B0 ;  /* 0x0000000000007941 */ /* 0x000fea0003800200 */
.L_x_7665:
        /* <DEDUP_REMOVED lines=23> */
.L_x_7676:
        /* <DEDUP_REMOVED lines=12> */
.L_x_7678:
[----:B------:R-:W-:Y:S05]  /*4d70*/  BSYNC.RECONVERGENT B2 ;  /* 0x0000000000027941 */ /* 0x000fea0003800200 */
.L_x_7677:
        /* <DEDUP_REMOVED lines=55> */
[----:B------:R-:W-:-:S04]  /*50f0*/  IMAD.WIDE.U32 R20, R20, -0x2daee0ad, RZ ;  /* 0xd2511f5314147825 */ /* 0x000fc800078e00ff */
[----:B------:R-:W-:Y:S01]  /*5100*/  IMAD.MOV.U32 R14, RZ, RZ, R20 ;  /* 0x000000ffff0e7224 */ /* 0x000fe200078e0014 */
[----:B------:R-:W-:Y:S01]  /*5110*/  LOP3.LUT R166, R166, UR15, R21, 0x96, !PT ;  /* 0x0000000fa6a67c12 */ /* 0x000fe2000f8e9615 */
[----:B------:R-:W-:Y:S01]  /*5120*/  UIADD3 UR15, UPT, UPT, UR4, -0x700cb87f, URZ ;  /* 0x8ff34781040f7890 */ /* 0x000fe2000fffe0ff */
[----:B------:R-:W-:-:S05]  /*5130*/  IMAD.MOV.U32 R21, RZ, RZ, R26 ;  /* 0x000000ffff157224 */ /* 0x000fca00078e001a */
[----:B------:R-:W-:-:S07]  /*5140*/  LOP3.LUT R170, R170, UR15, R173, 0x96, !PT ;  /* 0x0000000faaaa7c12 */ /* 0x000fce000f8e96ad */
.L_x_7675:
[----:B------:R-:W-:Y:S05]  /*5150*/  BSYNC.RECONVERGENT B1 ;  /* 0x0000000000017941 */ /* 0x000fea0003800200 */
.L_x_7674:
[----:B------:R-:W-:Y:S01]  /*5160*/  I2FP.F32.U32 R20, R21 ;  /* 0x0000001500147245 */ /* 0x000fe20000201000 */
[----:B------:R-:W-:Y:S01]  /*5170*/  IMAD.MOV.U32 R21, RZ, RZ, 0x2f800000 ;  /* 0x2f800000ff157424 */ /* 0x000fe200078e00ff */
[----:B------:R-:W-:-:S03]  /*5180*/  PRMT R136, R51, 0x7632, R136 ;  /* 0x0000763233887816 */ /* 0x000fc60000000088 */
[----:B------:R-:W-:Y:S01]  /*5190*/  FFMA.FTZ R20, R20, R21, 1.1641532182693481445e-10 ;  /* 0x2f00000014147423 */ /* 0x000fe20000010015 */
[----:B------:R-:W-:Y:S01]  /*51a0*/  SHF.L.U32 R136, R136, 0x10, RZ ;  /* 0x0000001088887819 */ /* 0x000fe200000006ff */
[----:B------:R-:W-:-:S03]  /*51b0*/  IMAD.U32 R21, R244, 0x10000, RZ ;  /* 0x00010000f4157824 */ /* 0x000fc600078e00ff */
[----:B------:R-:W-:Y:S02]  /*51c0*/  FSETP.GTU.FTZ.AND P2, PT, R20, UR12, PT ;  /* 0x0000000c14007c0b */ /* 0x000fe4000bf5c000 */
[----:B-----5:R-:W-:Y:S02]  /*51d0*/  PRMT R20, R55, 0x7632, R20 ;  /* 0x0000763237147816 */ /* 0x020fe40000000014 */
[----:B------:R-:W-:-:S03]  /*51e0*/  SEL R163, RZ, 0x1, P2 ;  /* 0x00000001ffa37807 */ /* 0x000fc60001000000 */
[----:B------:R-:W-:-:S04]  /*51f0*/  IMAD.U32 R20, R20, 0x10000, RZ ;  /* 0x0001000014147824 */ /* 0x000fc800078e00ff */
[----:B------:R-:W-:-:S04]  /*5200*/  FMUL.FTZ R20, R20, UR9 ;  /* 0x0000000914147c20 */ /* 0x000fc80008410000 */
[----:B------:R-:W-:-:S05]  /*5210*/  FMUL.FTZ R20, R20, UR8 ;  /* 0x0000000814147c20 */ /* 0x000fca0008410000 */
[----:B------:R-:W-:-:S05]  /*5220*/  FSEL R20, R20, RZ, !P2 ;  /* 0x000000ff14147208 */ /* 0x000fca0005000000 */
[----:B------:R-:W-:-:S07]  /*5230*/  FFMA.FTZ R136, R20, R21, R136 ;  /* 0x0000001514887223 */ /* 0x000fce0000010088 */
.L_x_7673:
[----:B------:R-:W-:Y:S05]  /*5240*/  BSYNC.RECONVERGENT B0 ;  /* 0x0000000000007941 */ /* 0x000fea0003800200 */
.L_x_7672:
[----:B------:R-:W-:Y:S02]  /*5250*/  F2FP.BF16.F32.PACK_AB R20, RZ, R136 ;  /* 0x00000088ff14723e */ /* 0x000fe400000010ff */
[----:B------:R-:W-:Y:S02]  /*5260*/  PRMT R18, R18, 0x5410, R19 ;  /* 0x0000541012127816 */ /* 0x000fe40000000013 */
[----:B------:R-:W-:Y:S02]  /*5270*/  PRMT R17, R17, 0x5410, R15 ;  /* 0x0000541011117816 */ /* 0x000fe4000000000f */
[----:B------:R-:W-:Y:S02]  /*5280*/  PRMT R16, R16, 0x5410, R13 ;  /* 0x0000541010107816 */ /* 0x000fe4000000000d */
[----:B------:R-:W-:Y:S01]  /*5290*/  PRMT R19, R27, 0x5410, R20 ;  /* 0x000054101b137816 */ /* 0x000fe20000000014 */
[----:B------:R-:W-:Y:S06]  /*52a0*/  BRA `(.L_x_7679) ;  /* 0x0000003400587947 */ /* 0x000fec0003800000 */
.L_x_7622:
        /* <DEDUP_REMOVED lines=21> */
.L_x_7684:
        /* <DEDUP_REMOVED lines=12> */
.L_x_7686:
[----:B------:R-:W-:Y:S05]  /*54c0*/  BSYNC.RECONVERGENT B2 ;  /* 0x0000000000027941 */ /* 0x000fea0003800200 */
.L_x_7685:
        /* <DEDUP_REMOVED lines=58> */
[----:B------:R-:W-:-:S06]  /*5870*/  UIADD3 UR15, UPT, UPT, UR4, -0x700cb87f, URZ ;  /* 0x8ff34781040f7890 */ /* 0x000fcc000fffe0ff */
[----:B------:R-:W-:-:S07]  /*5880*/  LOP3.LUT R170, R170, UR15, R173, 0x96, !PT ;  /* 0x0000000faaaa7c12 */ /* 0x000fce000f8e96ad */
.L_x_7683:
[----:B------:R-:W-:Y:S05]  /*5890*/  BSYNC.RECONVERGENT B1 ;  /* 0x0000000000017941 */ /* 0x000fea0003800200 */
.L_x_7682:
        /* <DEDUP_REMOVED lines=9> */
[----:B------:R-:W-:Y:S01]  /*5930*/  FMUL.FTZ R129, R129, R6 ;  /* 0x0000000681817220 */ /* 0x000fe20000410000 */
[----:B------:R-:W-:-:S07]  /*5940*/  SEL R6, RZ, 0x1, P2 ;  /* 0x00000001ff067807 */ /* 0x000fce0001000000 */
.L_x_7681:
[----:B------:R-:W-:Y:S05]  /*5950*/  BSYNC.RECONVERGENT B0 ;  /* 0x0000000000007941 */ /* 0x000fea0003800200 */
.L_x_7680:
        /* <DEDUP_REMOVED lines=18> */
.L_x_7691:
        /* <DEDUP_REMOVED lines=12> */
.L_x_7693:
[----:B------:R-:W-:Y:S05]  /*5b40*/  BSYNC.RECONVERGENT B2 ;  /* 0x0000000000027941 */ /* 0x000fea0003800200 */
.L_x_7692:
        /* <DEDUP_REMOVED lines=59> */
[----:B------:R-:W-:-:S05]  /*5f00*/  MOV R14, R18 ;  /* 0x00000012000e7202 */ /* 0x000fca0000000f00 */
[----:B------:R-:W-:-:S07]  /*5f10*/  LOP3.LUT R170, R170, UR15, R173, 0x96, !PT ;  /* 0x0000000faaaa7c12 */ /* 0x000fce000f8e96ad */
.L_x_7690:
[----:B------:R-:W-:Y:S05]  /*5f20*/  BSYNC.RECONVERGENT B1 ;  /* 0x0000000000017941 */ /* 0x000fea0003800200 */
.L_x_7689:
        /* <DEDUP_REMOVED lines=13> */
.L_x_7688:
[----:B------:R-:W-:Y:S05]  /*6000*/  BSYNC.RECONVERGENT B0 ;  /* 0x0000000000007941 */ /* 0x000fea0003800200 */
.L_x_7687:
        /* <DEDUP_REMOVED lines=18> */
.L_x_7698:
        /* <DEDUP_REMOVED lines=12> */
.L_x_7700:
[----:B------:R-:W-:Y:S05]  /*61f0*/  BSYNC.RECONVERGENT B2 ;  /* 0x0000000000027941 */ /* 0x000fea0003800200 */
.L_x_7699:
        /* <DEDUP_REMOVED lines=61> */
.L_x_7697:
[----:B------:R-:W-:Y:S05]  /*65d0*/  BSYNC.RECONVERGENT B1 ;  /* 0x0000000000017941 */ /* 0x000fea0003800200 */
.L_x_7696:
        /* <DEDUP_REMOVED lines=11> */
.L_x_7695:
[----:B------:R-:W-:Y:S05]  /*6690*/  BSYNC.RECONVERGENT B0 ;  /* 0x0000000000007941 */ /* 0x000fea0003800200 */
.L_x_7694:
        /* <DEDUP_REMOVED lines=18> */
.L_x_7705:
        /* <DEDUP_REMOVED lines=12> */
.L_x_7707:
[----:B------:R-:W-:Y:S05]  /*6880*/  BSYNC.RECONVERGENT B2 ;  /* 0x0000000000027941 */ /* 0x000fea0003800200 */
.L_x_7706:
        /* <DEDUP_REMOVED lines=61> */
.L_x_7704:
[----:B------:R-:W-:Y:S05]  /*6c60*/  BSYNC.RECONVERGENT B1 ;  /* 0x0000000000017941 */ /* 0x000fea0003800200 */
.L_x_7703:
        /* <DEDUP_REMOVED lines=13> */
.L_x_7702:
[----:B------:R-:W-:Y:S05]  /*6d40*/  BSYNC.RECONVERGENT B0 ;  /* 0x0000000000007941 */ /* 0x000fea0003800200 */
.L_x_7701:
        /* <DEDUP_REMOVED lines=18> */
.L_x_7712:
        /* <DEDUP_REMOVED lines=12> */
.L_x_7714:
[----:B------:R-:W-:Y:S05]  /*6f30*/  BSYNC.RECONVERGENT B2 ;  /* 0x0000000000027941 */ /* 0x000fea0003800200 */
.L_x_7713:
        /* <DEDUP_REMOVED lines=61> */
.L_x_7711:
[----:B------:R-:W-:Y:S05]  /*7310*/  BSYNC.RECONVERGENT B1 ;  /* 0x0000000000017941 */ /* 0x000fea0003800200 */
.L_x_7710:
        /* <DEDUP_REMOVED lines=11> */
.L_x_7709:
[----:B------:R-:W-:Y:S05]  /*73d0*/  BSYNC.RECONVERGENT B0 ;  /* 0x0000000000007941 */ /* 0x000fea0003800200 */
.L_x_7708:
        /* <DEDUP_REMOVED lines=18> */
.L_x_7719:
        /* <DEDUP_REMOVED lines=12> */
.L_x_7721:
[----:B------:R-:W-:Y:S05]  /*75c0*/  BSYNC.RECONVERGENT B2 ;  /* 0x0000000000027941 */ /* 0x000fea0003800200 */
.L_x_7720:
        /* <DEDUP_REMOVED lines=61> */
.L_x_7718:
[----:B------:R-:W-:Y:S05]  /*79a0*/  BSYNC.RECONVERGENT B1 ;  /* 0x0000000000017941 */ /* 0x000fea0003800200 */
.L_x_7717:
        /* <DEDUP_REMOVED lines=13> */
.L_x_7716:
[----:B------:R-:W-:Y:S05]  /*7a80*/  BSYNC.RECONVERGENT B0 ;  /* 0x0000000000007941 */ /* 0x000fea0003800200 */
.L_x_7715:
        /* <DEDUP_REMOVED lines=18> */
.L_x_7726:
        /* <DEDUP_REMOVED lines=12> */
.L_x_7728:
[----:B------:R-:W-:Y:S05]  /*7c70*/  BSYNC.RECONVERGENT B2 ;  /* 0x0000000000027941 */ /* 0x000fea0003800200 */
.L_x_7727:
        /* <DEDUP_REMOVED lines=61> */
.L_x_7725:
[----:B------:R-:W-:Y:S05]  /*8050*/  BSYNC.RECONVERGENT B1 ;  /* 0x0000000000017941 */ /* 0x000fea0003800200 */
.L_x_7724:
        /* <DEDUP_REMOVED lines=11> */
.L_x_7723:
[----:B------:R-:W-:Y:S05]  /*8110*/  BSYNC.RECONVERGENT B0 ;  /* 0x0000000000007941 */ /* 0x000fea0003800200 */
.L_x_7722:
        /* <DEDUP_REMOVED lines=18> */
.L_x_7733:
        /* <DEDUP_REMOVED lines=12> */
.L_x_7735:
[----:B------:R-:W-:Y:S05]  /*8300*/  BSYNC.RECONVERGENT B2 ;  /* 0x0000000000027941 */ /* 0x000fea0003800200 */
.L_x_7734:
        /* <DEDUP_REMOVED lines=57> */
[----:B------:R-:W-:Y:S01]  /*86a0*/  UIADD3 UR15, UPT, UPT, UR4, -0x700cb87f, URZ ;  /* 0x8ff34781040f7890 */ /* 0x000fe2000fffe0ff */
[----:B------:R-:W-:Y:S01]  /*86b0*/  IMAD.MOV.U32 R21, RZ, RZ, R14 ;  /* 0x000000ffff157224 */ /* 0x000fe200078e000e */
[----:B------:R-:W-:-:S04]  /*86c0*/  MOV R14, R20 ;  /* 0x00000014000e7202 */ /* 0x000fc80000000f00 */
[----:B------:R-:W-:-:S07]  /*86d0*/  LOP3.LUT R170, R170, UR15, R173, 0x96, !PT ;  /* 0x0000000faaaa7c12 */ /* 0x000fce000f8e96ad */
.L_x_7732:
[----:B------:R-:W-:Y:S05]  /*86e0*/  BSYNC.RECONVERGENT B1 ;  /* 0x0000000000017941 */ /* 0x000fea0003800200 */
.L_x_7731:
        /* <DEDUP_REMOVED lines=9> */
[----:B------:R-:W-:Y:S01]  /*8780*/  FSEL R136, R20, RZ, !P2 ;  /* 0x000000ff14887208 */ /* 0x000fe20005000000 */
[----:B------:R-:W-:-:S04]  /*8790*/  IMAD.U32 R20, R244, 0x10000, RZ ;  /* 0x00010000f4147824 */ /* 0x000fc800078e00ff */
[----:B------:R-:W-:-:S07]  /*87a0*/  FMUL.FTZ R136, R136, R20 ;  /* 0x0000001488887220 */ /* 0x000fce0000410000 */
.L_x_7730:
[----:B------:R-:W-:Y:S05]  /*87b0*/  BSYNC.RECONVERGENT B0 ;  /* 0x0000000000007941 */ /* 0x000fea0003800200 */
.L_x_7729:
[----:B------:R-:W-:Y:S02]  /*87c0*/  F2FP.BF16.F32.PACK_AB R20, RZ, R136 ;  /* 0x00000088ff14723e */ /* 0x000fe400000010ff */
[----:B------:R-:W-:Y:S02]  /*87d0*/  PRMT R18, R18, 0x5410, R19 ;  /* 0x0000541012127816 */ /* 0x000fe40000000013 */
[----:B------:R-:W-:Y:S02]  /*87e0*/  PRMT R17, R17, 0x5410, R15 ;  /* 0x0000541011117816 */ /* 0x000fe4000000000f */
[----:B------:R-:W-:Y:S02]  /*87f0*/  PRMT R16, R16, 0x5410, R13 ;  /* 0x0000541010107816 */ /* 0x000fe4000000000d */
[----:B------:R-:W-:-:S07]  /*8800*/  PRMT R19, R26, 0x5410, R20 ;  /* 0x000054101a137816 */ /* 0x000fce0000000014 */
.L_x_7679:
[----:B------:R-:W0:Y:S01]  /*8810*/  LDC.64 R174, c[0x0][0x3a8] ;  /* 0x0000ea00ffae7b82 */ /* 0x000e220000000a00 */
[----:B------:R-:W-:Y:S01]  /*8820*/  BSSY.RECONVERGENT B0, `(.L_x_7736) ;  /* 0x0000018000007945 */ /* 0x000fe20003800200 */
[----:B0-----:R-:W-:-:S05]  /*8830*/  IMAD.WIDE.U32 R20, R155, 0x10, R174 ;  /* 0x000000109b147825 */ /* 0x001fca00078e00ae */
[----:B------:R0:W-:Y:S01]  /*8840*/  STG.E.128 desc[UR6][R20.64], R16 ;  /* 0x0000001014007986 */ /* 0x0001e2000c101d06 */
[----:B------:R-:W-:Y:S05]  /*8850*/  @!P1 BRA `(.L_x_7737) ;  /* 0x0000000000509947 */ /* 0x000fea0003800000 */
[----:B------:R-:W-:Y:S01]  /*8860*/  IMAD.U32 R13, R12, 0x10000, RZ ;  /* 0x000100000c0d7824 */ /* 0x000fe200078e00ff */
[----:B------:R-:W-:Y:S02]  /*8870*/  LOP3.LUT R15, R163, 0xffff, RZ, 0xc0, !PT ;  /* 0x0000ffffa30f7812 */ /* 0x000fe400078ec0ff */
[----:B0-----:R-:W-:Y:S02]  /*8880*/  LOP3.LUT R16, R9, 0xff, RZ, 0xc0, !PT ;  /* 0x000000ff09107812 */ /* 0x001fe400078ec0ff */
[----:B------:R-:W-:Y:S02]  /*8890*/  LOP3.LUT R13, R13, 0xff0000, RZ, 0xc0, !PT ;  /* 0x00ff00000d0d7812 */ /* 0x000fe400078ec0ff */
[----:B------:R-:W-:Y:S01]  /*88a0*/  LOP3.LUT R18, R8, 0xff, RZ, 0xc0, !PT ;  /* 0x000000ff08127812 */ /* 0x000fe200078ec0ff */
[----:B------:R-:W-:Y:S01]  /*88b0*/  IMAD.WIDE.U32 R16, R16, 0x1000000, RZ ;  /* 0x0100000010107825 */ /* 0x000fe200078e00ff */
[----:B------:R-:W-:Y:S02]  /*88c0*/  PRMT R13, R13, 0x4210, R15 ;  /* 0x000042100d0d7816 */ /* 0x000fe4000000000f */
[----:B------:R-:W-:Y:S01]  /*88d0*/  PRMT R15, R11, 0x7104, RZ ;  /* 0x000071040b0f7816 */ /* 0x000fe200000000ff */
[----:B------:R-:W-:Y:S01]  /*88e0*/  IMAD.WIDE.U32 R18, R18, 0x10000, RZ ;  /* 0x0001000012127825 */ /* 0x000fe200078e00ff */
[----:B------:R-:W-:-:S02]  /*88f0*/  LOP3.LUT R20, R7, 0xff, RZ, 0xc0, !PT ;  /* 0x000000ff07147812 */ /* 0x000fc400078ec0ff */
[----:B------:R-:W-:-:S03]  /*8900*/  LOP3.LUT R13, R13, 0xff00, R15, 0xf8, !PT ;  /* 0x0000ff000d0d7812 */ /* 0x000fc600078ef80f */
[----:B------:R-:W-:Y:S01]  /*8910*/  IMAD.WIDE.U32 R20, R20, 0x100, RZ ;  /* 0x0000010014147825 */ /* 0x000fe200078e00ff */
[----:B------:R-:W-:-:S04]  /*8920*/  LOP3.LUT R13, R13, 0xff, R10, 0xf8, !PT ;  /* 0x000000ff0d0d7812 */ /* 0x000fc800078ef80a */
[----:B------:R-:W-:Y:S02]  /*8930*/  LOP3.LUT R13, R19, R13, R17, 0xfe, !PT ;  /* 0x0000000d130d7212 */ /* 0x000fe400078efe11 */
[----:B------:R-:W-:Y:S02]  /*8940*/  LOP3.LUT R18, R20, R16, R18, 0xfe, !PT ;  /* 0x0000001014127212 */ /* 0x000fe400078efe12 */
[----:B------:R-:W0:Y:S01]  /*8950*/  LDC.64 R16, c[0x0][0x3b0] ;  /* 0x0000ec00ff107b82 */ /* 0x000e220000000a00 */
[----:B------:R-:W-:Y:S02]  /*8960*/  LOP3.LUT R21, R13, R21, RZ, 0xfc, !PT ;  /* 0x000000150d157212 */ /* 0x000fe400078efcff */
[----:B------:R-:W-:Y:S01]  /*8970*/  LOP3.LUT R20, R18, 0xff, R6, 0xf8, !PT ;  /* 0x000000ff12147812 */ /* 0x000fe200078ef806 */
[----:B0-----:R-:W-:-:S05]  /*8980*/  IMAD.WIDE.U32 R16, R154, 0x8, R16 ;  /* 0x000000089a107825 */ /* 0x001fca00078e0010 */
[----:B------:R1:W-:Y:S02]  /*8990*/  STG.E.64 desc[UR6][R16.64], R20 ;  /* 0x0000001410007986 */ /* 0x0003e4000c101b06 */
.L_x_7737:
[----:B------:R-:W-:Y:S05]  /*89a0*/  BSYNC.RECONVERGENT B0 ;  /* 0x0000000000007941 */ /* 0x000fea0003800200 */
.L_x_7736:
[----:B0-----:R-:W0:Y:S01]  /*89b0*/  @P1 LDC.64 R18, c[0x0][0x390] ;  /* 0x0000e400ff121b82 */ /* 0x001e220000000a00 */
[----:B------:R-:W-:-:S07]  /*89c0*/  @P1 IADD3 R13, PT, PT, R154, 0x20, RZ ;  /* 0x000000209a0d1810 */ /* 0x000fce0007ffe0ff */
[----:B-1----:R-:W1:Y:S01]  /*89d0*/  @P0 LDC.64 R16, c[0x0][0x3a0] ;  /* 0x0000e800ff100b82 */ /* 0x002e620000000a00 */
[----:B0-----:R-:W-:-:S04]  /*89e0*/  @P1 IMAD.WIDE.U32 R18, R13, 0x10, R18 ;  /* 0x000000100d121825 */ /* 0x001fc800078e0012 */
[----:B------:R-:W-:Y:S01]  /*89f0*/  @P0 VIADD R13, R155, 0x20 ;  /* 0x000000209b0d0836 */ /* 0x000fe20000000000 */
[----:B-----5:R0:W5:Y:S03]  /*8a00*/  @P1 LDG.E.128 R52, desc[UR6][R18.64] ;  /* 0x0000000612341981 */ /* 0x020166000c1e1d00 */
[----:B-1----:R-:W-:-:S05]  /*8a10*/  @P0 IMAD.WIDE.U32 R16, R13, 0x10, R16 ;  /* 0x000000100d100825 */ /* 0x002fca00078e0010 */
        /* <DEDUP_REMOVED lines=24> */
.L_x_7743:
        /* <DEDUP_REMOVED lines=12> */
.L_x_7745:
[----:B------:R-:W-:Y:S05]  /*8c60*/  BSYNC.RECONVERGENT B2 ;  /* 0x0000000000027941 */ /* 0x000fea0003800200 */
.L_x_7744:
        /* <DEDUP_REMOVED lines=61> */
.L_x_7742:
[----:B------:R-:W-:Y:S05]  /*9040*/  BSYNC.RECONVERGENT B1 ;  /* 0x0000000000017941 */ /* 0x000fea0003800200 */
.L_x_7741:
[----:B------:R-:W-:Y:S01]  /*9050*/  HFMA2 R13, -RZ, RZ, 0.1171875, 0 ;  /* 0x2f800000ff0d7431 */ /* 0x000fe200000001ff */
[----:B------:R-:W-:-:S05]  /*9060*/  I2FP.F32.U32 R6, R6 ;  /* 0x0000000600067245 */ /* 0x000fca0000201000 */
        /* <DEDUP_REMOVED lines=10> */
.L_x_7740:
[----:B------:R-:W-:Y:S05]  /*9110*/  BSYNC.RECONVERGENT B0 ;  /* 0x0000000000007941 */ /* 0x000fea0003800200 */
.L_x_7739:
        /* <DEDUP_REMOVED lines=23> */
.L_x_7750:
        /* <DEDUP_REMOVED lines=12> */
.L_x_7752:
[----:B------:R-:W-:Y:S05]  /*9350*/  BSYNC.RECONVERGENT B2 ;  /* 0x0000000000027941 */ /* 0x000fea0003800200 */
.L_x_7751:
        /* <DEDUP_REMOVED lines=56> */
[----:B------:R-:W-:-:S04]  /*96e0*/  IMAD.WIDE.U32 R14, R14, -0x2daee0ad, RZ ;  /* 0xd2511f530e0e7825 */ /* 0x000fc800078e00ff */
[----:B------:R-:W-:Y:S01]  /*96f0*/  IMAD.MOV.U32 R13, RZ, RZ, R14 ;  /* 0x000000ffff0d7224 */ /* 0x000fe200078e000e */
[----:B------:R-:W-:Y:S01]  /*9700*/  LOP3.LUT R166, R166, UR15, R15, 0x96, !PT ;  /* 0x0000000fa6a67c12 */ /* 0x000fe2000f8e960f */
[----:B------:R-:W-:-:S06]  /*9710*/  UIADD3 UR15, UPT, UPT, UR4, -0x700cb87f, URZ ;  /* 0x8ff34781040f7890 */ /* 0x000fcc000fffe0ff */
[----:B------:R-:W-:-:S07]  /*9720*/  LOP3.LUT R170, R170, UR15, R173, 0x96, !PT ;  /* 0x0000000faaaa7c12 */ /* 0x000fce000f8e96ad */
.L_x_7749:
[----:B------:R-:W-:Y:S05]  /*9730*/  BSYNC.RECONVERGENT B1 ;  /* 0x0000000000017941 */ /* 0x000fea0003800200 */
.L_x_7748:
        /* <DEDUP_REMOVED lines=8> */
[----:B------:R-:W-:-:S04]  /*97c0*/  PRMT R7, R52, 0x7632, R7 ;  /* 0x0000763234077816 */ /* 0x000fc80000000007 */
[----:B------:R-:W-:-:S05]  /*97d0*/  SHF.L.U32 R7, R7, 0x10, RZ ;  /* 0x0000001007077819 */ /* 0x000fca00000006ff */
[----:B------:R-:W-:-:S04]  /*97e0*/  FMUL.FTZ R7, R7, UR9 ;  /* 0x0000000907077c20 */ /* 0x000fc80008410000 */
[----:B------:R-:W-:-:S05]  /*97f0*/  FMUL.FTZ R7, R7, UR8 ;  /* 0x0000000807077c20 */ /* 0x000fca0008410000 */
[----:B------:R-:W-:-:S05]  /*9800*/  FSEL R7, R7, RZ, !P3 ;  /* 0x000000ff07077208 */ /* 0x000fca0005800000 */
[----:B------:R-:W-:Y:S01]  /*9810*/  FFMA.FTZ R46, R7, R46, R14 ;  /* 0x0000002e072e7223 */ /* 0x000fe2000001000e */
[----:B------:R-:W-:-:S07]  /*9820*/  SEL R7, RZ, 0x1, P3 ;  /* 0x00000001ff077807 */ /* 0x000fce0001800000 */
.L_x_7747:
[----:B------:R-:W-:Y:S05]  /*9830*/  BSYNC.RECONVERGENT B0 ;  /* 0x0000000000007941 */ /* 0x000fea0003800200 */
.L_x_7746:
        /* <DEDUP_REMOVED lines=22> */
.L_x_7757:
        /* <DEDUP_REMOVED lines=12> */
.L_x_7759:
[----:B------:R-:W-:Y:S05]  /*9a60*/  BSYNC.RECONVERGENT B2 ;  /* 0x0000000000027941 */ /* 0x000fea0003800200 */
.L_x_7758:
        /* <DEDUP_REMOVED lines=61> */
.L_x_7756:
[----:B------:R-:W-:Y:S05]  /*9e40*/  BSYNC.RECONVERGENT B1 ;  /* 0x0000000000017941 */ /* 0x000fea0003800200 */
.L_x_7755:
        /* <DEDUP_REMOVED lines=12> */
.L_x_7754:
[----:B------:R-:W-:Y:S05]  /*9f10*/  BSYNC.RECONVERGENT B0 ;  /* 0x0000000000007941 */ /* 0x000fea0003800200 */
.L_x_7753:
        /* <DEDUP_REMOVED lines=23> */
.L_x_7764:
        /* <DEDUP_REMOVED lines=12> */
.L_x_7766:
[----:B------:R-:W-:Y:S05]  /*a150*/  BSYNC.RECONVERGENT B2 ;  /* 0x0000000000027941 */ /* 0x000fea0003800200 */
.L_x_7765:
        /* <DEDUP_REMOVED lines=61> */
.L_x_7763:
[----:B------:R-:W-:Y:S05]  /*a530*/  BSYNC.RECONVERGENT B1 ;  /* 0x0000000000017941 */ /* 0x000fea0003800200 */
.L_x_7762:
[----:B------:R-:W-:Y:S01]  /*a540*/  HFMA2 R15, -RZ, RZ, 0.1171875, 0 ;  /* 0x2f800000ff0f7431 */ /* 0x000fe200000001ff */
[----:B------:R-:W-:Y:S02]  /*a550*/  I2FP.F32.U32 R9, R9 ;  /* 0x0000000900097245 */ /* 0x000fe40000201000 */
[----:B------:R-:W-:-:S05]  /*a560*/  PRMT R116, R49, 0x7632, R116 ;  /* 0x0000763231747816 */ /* 0x000fca0000000074 */
[----:B------:R-:W-:Y:S02]  /*a570*/  IMAD.U32 R116, R116, 0x10000, RZ ;  /* 0x0001000074747824 */ /* 0x000fe400078e00ff */
[----:B------:R-:W-:Y:S01]  /*a580*/  FFMA.FTZ R9, R9, R15, 1.1641532182693481445e-10 ;  /* 0x2f00000009097423 */ /* 0x000fe2000001000f */
[----:B------:R-:W-:-:S04]  /*a590*/  SHF.L.U32 R15, R245, 0x10, RZ ;  /* 0x00000010f50f7819 */ /* 0x000fc800000006ff */
[----:B------:R-:W-:Y:S02]  /*a5a0*/  FSETP.GTU.FTZ.AND P3, PT, R9, UR12, PT ;  /* 0x0000000c09007c0b */ /* 0x000fe4000bf7c000 */
[----:B------:R-:W-:-:S05]  /*a5b0*/  PRMT R9, R53, 0x7632, R9 ;  /* 0x0000763235097816 */ /* 0x000fca0000000009 */
[----:B------:R-:W-:-:S04]  /*a5c0*/  IMAD.U32 R9, R9, 0x10000, RZ ;  /* 0x0001000009097824 */ /* 0x000fc800078e00ff */
[----:B------:R-:W-:-:S04]  /*a5d0*/  FMUL.FTZ R9, R9, UR9 ;  /* 0x0000000909097c20 */ /* 0x000fc80008410000 */
[----:B------:R-:W-:-:S05]  /*a5e0*/  FMUL.FTZ R9, R9, UR8 ;  /* 0x0000000809097c20 */ /* 0x000fca0008410000 */
[----:B------:R-:W-:-:S05]  /*a5f0*/  FSEL R9, R9, RZ, !P3 ;  /* 0x000000ff09097208 */ /* 0x000fca0005800000 */
[----:B------:R-:W-:Y:S01]  /*a600*/  FFMA.FTZ R116, R9, R15, R116 ;  /* 0x0000000f09747223 */ /* 0x000fe20000010074 */
[----:B------:R-:W-:-:S07]  /*a610*/  SEL R9, RZ, 0x1, P3 ;  /* 0x00000001ff097807 */ /* 0x000fce0001800000 */
.L_x_7761:
[----:B------:R-:W-:Y:S05]  /*a620*/  BSYNC.RECONVERGENT B0 ;  /* 0x0000000000007941 */ /* 0x000fea0003800200 */
.L_x_7760:
        /* <DEDUP_REMOVED lines=22> */
.L_x_7771:
        /* <DEDUP_REMOVED lines=12> */
.L_x_7773:
[----:B------:R-:W-:Y:S05]  /*a850*/  BSYNC.RECONVERGENT B2 ;  /* 0x0000000000027941 */ /* 0x000fea0003800200 */
.L_x_7772:
        /* <DEDUP_REMOVED lines=61> */
.L_x_7770:
[----:B------:R-:W-:Y:S05]  /*ac30*/  BSYNC.RECONVERGENT B1 ;  /* 0x0000000000017941 */ /* 0x000fea0003800200 */
.L_x_7769:
        /* <DEDUP_REMOVED lines=12> */
.L_x_7768:
[----:B------:R-:W-:Y:S05]  /*ad00*/  BSYNC.RECONVERGENT B0 ;  /* 0x0000000000007941 */ /* 0x000fea0003800200 */
.L_x_7767:
        /* <DEDUP_REMOVED lines=23> */
.L_x_7778:
        /* <DEDUP_REMOVED lines=12> */
.L_x_7780:
[----:B------:R-:W-:Y:S05]  /*af40*/  BSYNC.RECONVERGENT B2 ;  /* 0x0000000000027941 */ /* 0x000fea0003800200 */
.L_x_7779:
        /* <DEDUP_REMOVED lines=61> */
.L_x_7777:
[----:B------:R-:W-:Y:S05]  /*b320*/  BSYNC.RECONVERGENT B1 ;  /* 0x0000000000017941 */ /* 0x000fea0003800200 */
.L_x_7776:
[----:B------:R-:W-:Y:S01]  /*b330*/  I2FP.F32.U32 R11, R11 ;  /* 0x0000000b000b7245 */ /* 0x000fe20000201000 */
[----:B------:R-:W-:Y:S01]  /*b340*/  IMAD.MOV.U32 R19, RZ, RZ, 0x2f800000 ;  /* 0x2f800000ff137424 */ /* 0x000fe200078e00ff */
[----:B------:R-:W-:-:S03]  /*b350*/  PRMT R118, R50, 0x7632, R118 ;  /* 0x0000763232767816 */ /* 0x000fc60000000076 */
[----:B------:R-:W-:Y:S01]  /*b360*/  FFMA.FTZ R11, R11, R19, 1.1641532182693481445e-10 ;  /* 0x2f0000000b0b7423 */ /* 0x000fe20000010013 */
[----:B------:R-:W-:Y:S01]  /*b370*/  SHF.L.U32 R118, R118, 0x10, RZ ;  /* 0x0000001076767819 */ /* 0x000fe200000006ff */
[----:B------:R-:W-:-:S03]  /*b380*/  IMAD.U32 R19, R246, 0x10000, RZ ;  /* 0x00010000f6137824 */ /* 0x000fc600078e00ff */
        /* <DEDUP_REMOVED lines=8> */
.L_x_7775:
[----:B------:R-:W-:Y:S05]  /*b410*/  BSYNC.RECONVERGENT B0 ;  /* 0x0000000000007941 */ /* 0x000fea0003800200 */
.L_x_7774:
        /* <DEDUP_REMOVED lines=22> */
.L_x_7785:
        /* <DEDUP_REMOVED lines=12> */
.L_x_7787:
[----:B------:R-:W-:Y:S05]  /*b640*/  BSYNC.RECONVERGENT B2 ;  /* 0x0000000000027941 */ /* 0x000fea0003800200 */
.L_x_7786:
        /* <DEDUP_REMOVED lines=47> */
[----:B------:R-:W-:Y:S02]  /*b940*/  UIADD3 UR15, UPT, UPT, UR5, -0x24c28bd8, URZ ;  /* 0xdb3d7428050f7890 */ /* 0x000fe4000fffe0ff */
[----:B------:R-:W-:Y:S02]  /*b950*/  IMAD.MOV.U32 R21, RZ, RZ, RZ ;  /* 0x000000ffff157224 */ /* 0x000fe400078e00ff */
        /* <DEDUP_REMOVED lines=10> */
[----:B------:R-:W-:-:S04]  /*ba00*/  IMAD.MOV.U32 R12, RZ, RZ, R24 ;  /* 0x000000ffff0c7224 */ /* 0x000fc800078e0018 */
[----:B------:R-:W-:-:S07]  /*ba10*/  LOP3.LUT R170, R170, UR15, R173, 0x96, !PT ;  /* 0x0000000faaaa7c12 */ /* 0x000fce000f8e96ad */
.L_x_7784:
[----:B------:R-:W-:Y:S05]  /*ba20*/  BSYNC.RECONVERGENT B1 ;  /* 0x0000000000017941 */ /* 0x000fea0003800200 */
.L_x_7783:
        /* <DEDUP_REMOVED lines=12> */
.L_x_7782:
[----:B------:R-:W-:Y:S05]  /*baf0*/  BSYNC.RECONVERGENT B0 ;  /* 0x0000000000007941 */ /* 0x000fea0003800200 */
.L_x_7781:
        /* <DEDUP_REMOVED lines=23> */
.L_x_7792:
        /* <DEDUP_REMOVED lines=12> */
.L_x_7794:
[----:B------:R-:W-:Y:S05]  /*bd30*/  BSYNC.RECONVERGENT B2 ;  /* 0x0000000000027941 */ /* 0x000fea0003800200 */
.L_x_7793:
        /* <DEDUP_REMOVED lines=51> */
[----:B------:R-:W-:-:S03]  /*c070*/  MOV R22, R26 ;  /* 0x0000001a00167202 */ /* 0x000fc60000000f00 */
        /* <DEDUP_REMOVED lines=9> */
.L_x_7791:
[----:B------:R-:W-:Y:S05]  /*c110*/  BSYNC.RECONVERGENT B1 ;  /* 0x0000000000017941 */ /* 0x000fea0003800200 */
.L_x_7790:
[----:B------:R-:W-:Y:S01]  /*c120*/  I2FP.F32.U32 R21, R22 ;  /* 0x0000001600157245 */ /* 0x000fe20000201000 */
[----:B------:R-:W-:Y:S01]  /*c130*/  IMAD.MOV.U32 R22, RZ, RZ, 0x2f800000 ;  /* 0x2f800000ff167424 */ /* 0x000fe200078e00ff */
[----:B------:R-:W-:-:S03]  /*c140*/  PRMT R120, R51, 0x7632, R120 ;  /* 0x0000763233787816 */ /* 0x000fc60000000078 */
[----:B------:R-:W-:Y:S01]  /*c150*/  FFMA.FTZ R21, R21, R22, 1.1641532182693481445e-10 ;  /* 0x2f00000015157423 */ /* 0x000fe20000010016 */
[----:B------:R-:W-:Y:S02]  /*c160*/  IMAD.U32 R22, R247, 0x10000, RZ ;  /* 0x00010000f7167824 */ /* 0x000fe400078e00ff */
[----:B------:R-:W-:Y:S02]  /*c170*/  IMAD.U32 R120, R120, 0x10000, RZ ;  /* 0x0001000078787824 */ /* 0x000fe400078e00ff */
[----:B------:R-:W-:Y:S02]  /*c180*/  FSETP.GTU.FTZ.AND P2, PT, R21, UR12, PT ;  /* 0x0000000c15007c0b */ /* 0x000fe4000bf5c000 */
[----:B------:R-:W-:Y:S02]  /*c190*/  PRMT R21, R55, 0x7632, R21 ;  /* 0x0000763237157816 */ /* 0x000fe40000000015 */
[----:B------:R-:W-:Y:S02]  /*c1a0*/  SEL R163, RZ, 0x1, P2 ;  /* 0x00000001ffa37807 */ /* 0x000fe40001000000 */
[----:B------:R-:W-:-:S05]  /*c1b0*/  SHF.L.U32 R21, R21, 0x10, RZ ;  /* 0x0000001015157819 */ /* 0x000fca00000006ff */
[----:B------:R-:W-:-:S04]  /*c1c0*/  FMUL.FTZ R21, R21, UR9 ;  /* 0x0000000915157c20 */ /* 0x000fc80008410000 */
[----:B------:R-:W-:-:S05]  /*c1d0*/  FMUL.FTZ R21, R21, UR8 ;  /* 0x0000000815157c20 */ /* 0x000fca0008410000 */
[----:B------:R-:W-:-:S05]  /*c1e0*/  FSEL R21, R21, RZ, !P2 ;  /* 0x000000ff15157208 */ /* 0x000fca0005000000 */
[----:B------:R-:W-:-:S07]  /*c1f0*/  FFMA.FTZ R120, R21, R22, R120 ;  /* 0x0000001615787223 */ /* 0x000fce0000010078 */
.L_x_7789:
[----:B------:R-:W-:Y:S05]  /*c200*/  BSYNC.RECONVERGENT B0 ;  /* 0x0000000000007941 */ /* 0x000fea0003800200 */
.L_x_7788:
[----:B------:R-:W-:Y:S02]  /*c210*/  F2FP.BF16.F32.PACK_AB R21, RZ, R120 ;  /* 0x00000078ff15723e */ /* 0x000fe400000010ff */
[----:B------:R-:W-:Y:S02]  /*c220*/  PRMT R18, R18, 0x5410, R19 ;  /* 0x0000541012127816 */ /* 0x000fe40000000013 */
[----:B------:R-:W-:Y:S02]  /*c230*/  PRMT R17, R17, 0x5410, R15 ;  /* 0x0000541011117816 */ /* 0x000fe4000000000f */
[----:B------:R-:W-:Y:S02]  /*c240*/  PRMT R16, R16, 0x5410, R14 ;  /* 0x0000541010107816 */ /* 0x000fe4000000000e */
[----:B------:R-:W-:Y:S01]  /*c250*/  PRMT R19, R27, 0x5410, R21 ;  /* 0x000054101b137816 */ /* 0x000fe20000000015 */
[----:B------:R-:W-:Y:S06]  /*c260*/  BRA `(.L_x_7795) ;  /* 0x0000003400547947 */ /* 0x000fec0003800000 */
.L_x_7738:
        /* <DEDUP_REMOVED lines=21> */
.L_x_7800:
        /* <DEDUP_REMOVED lines=12> */
.L_x_7802:
[----:B------:R-:W-:Y:S05]  /*c480*/  BSYNC.RECONVERGENT B2 ;  /* 0x0000000000027941 */ /* 0x000fea0003800200 */
.L_x_7801:
[----:B------:R-:W-:Y:S01]  /*c490*/  IMAD.WIDE.U32 R20, R0, -0x2daee0ad, RZ ;  /* 0xd2511f5300147825 */ /* 0x000fe200078e00ff */
[----:B------:R-:W-:-:S03]  /*c4a0*/  UIADD3 UR15, UPT, UPT, UR4, -0x61c88647, URZ ;  /* 0x9e3779b9040f7890 */ /* 0x000fc6000fffe0ff */
[----:B------:R-:W-:Y:S02]  /*c4b0*/  HFMA2 R15, -RZ, RZ, 0, 0 ;  /* 0x00000000ff0f7431 */ /* 0x000fe400000001ff */
[----:B0-----:R-:W-:Y:S01]  /*c4c0*/  IMAD.WIDE.U32 R18, R2, -0x326172a9, RZ ;  /* 0xcd9e8d5702127825 */ /* 0x001fe200078e00ff */
        /* <DEDUP_REMOVED lines=57> */
.L_x_7799:
[----:B------:R-:W-:Y:S05]  /*c860*/  BSYNC.RECONVERGENT B1 ;  /* 0x0000000000017941 */ /* 0x000fea0003800200 */
.L_x_7798:
        /* <DEDUP_REMOVED lines=9> */
[----:B------:R-:W-:Y:S01]  /*c900*/  FMUL.FTZ R45, R6, R45 ;  /* 0x0000002d062d7220 */ /* 0x000fe20000410000 */
[----:B------:R-:W-:-:S07]  /*c910*/  SEL R6, RZ, 0x1, P2 ;  /* 0x00000001ff067807 */ /* 0x000fce0001000000 */
.L_x_7797:
[----:B------:R-:W-:Y:S05]  /*c920*/  BSYNC.RECONVERGENT B0 ;  /* 0x0000000000007941 */ /* 0x000fea0003800200 */
.L_x_7796:
[----:B------:R-:W-:Y:S01]  /*c930*/  BSSY.RECONVERGENT B0, `(.L_x_7803) ;  /* 0x000006a000007945 */ /* 0x000fe20003800200 */
[----:B0-----:R-:W-:Y:S01]  /*c940*/  F2FP.BF16.F32.PACK_AB R16, RZ, R45 ;  /* 0x0000002dff10723e */ /* 0x001fe200000010ff */
        /* <DEDUP_REMOVED lines=16> */
.L_x_7807:
        /* <DEDUP_REMOVED lines=12> */
.L_x_7809:
[----:B------:R-:W-:Y:S05]  /*cb10*/  BSYNC.RECONVERGENT B2 ;  /* 0x0000000000027941 */ /* 0x000fea0003800200 */
.L_x_7808:
        /* <DEDUP_REMOVED lines=61> */
.L_x_7806:
[----:B------:R-:W-:Y:S05]  /*cef0*/  BSYNC.RECONVERGENT B1 ;  /* 0x0000000000017941 */ /* 0x000fea0003800200 */
.L_x_7805:
        /* <DEDUP_REMOVED lines=13> */
.L_x_7804:
[----:B------:R-:W-:Y:S05]  /*cfd0*/  BSYNC.RECONVERGENT B0 ;  /* 0x0000000000007941 */ /* 0x000fea0003800200 */
.L_x_7803:
        /* <DEDUP_REMOVED lines=18> */
.L_x_7814:
        /* <DEDUP_REMOVED lines=12> */
.L_x_7816:
[----:B------:R-:W-:Y:S05]  /*d1c0*/  BSYNC.RECONVERGENT B2 ;  /* 0x0000000000027941 */ /* 0x000fea0003800200 */
.L_x_7815:
        /* <DEDUP_REMOVED lines=61> */
.L_x_7813:
[----:B------:R-:W-:Y:S05]  /*d5a0*/  BSYNC.RECONVERGENT B1 ;  /* 0x0000000000017941 */ /* 0x000fea0003800200 */
.L_x_7812:
        /* <DEDUP_REMOVED lines=11> */
.L_x_7811:
[----:B------:R-:W-:Y:S05]  /*d660*/  BSYNC.RECONVERGENT B0 ;  /* 0x0000000000007941 */ /* 0x000fea0003800200 */
.L_x_7810:
        /* <DEDUP_REMOVED lines=18> */
.L_x_7821:
        /* <DEDUP_REMOVED lines=12> */
.L_x_7823:
[----:B------:R-:W-:Y:S05]  /*d850*/  BSYNC.RECONVERGENT B2 ;  /* 0x0000000000027941 */ /* 0x000fea0003800200 */
.L_x_7822:
        /* <DEDUP_REMOVED lines=61> */
.L_x_7820:
[----:B------:R-:W-:Y:S05]  /*dc30*/  BSYNC.RECONVERGENT B1 ;  /* 0x0000000000017941 */ /* 0x000fea0003800200 */
.L_x_7819:
        /* <DEDUP_REMOVED lines=9> */
[----:B------:R-:W-:-:S05]  /*dcd0*/  SHF.L.U32 R9, R245, 0x10, RZ ;  /* 0x00000010f5097819 */ /* 0x000fca00000006ff */
[----:B------:R-:W-:Y:S01]  /*dce0*/  FMUL.FTZ R116, R9, R116 ;  /* 0x0000007409747220 */ /* 0x000fe20000410000 */
[----:B------:R-:W-:-:S07]  /*dcf0*/  SEL R9, RZ, 0x1, P2 ;  /* 0x00000001ff097807 */ /* 0x000fce0001000000 */
.L_x_7818:
[----:B------:R-:W-:Y:S05]  /*dd00*/  BSYNC.RECONVERGENT B0 ;  /* 0x0000000000007941 */ /* 0x000fea0003800200 */
.L_x_7817:
        /* <DEDUP_REMOVED lines=18> */
.L_x_7828:
        /* <DEDUP_REMOVED lines=12> */
.L_x_7830:
[----:B------:R-:W-:Y:S05]  /*def0*/  BSYNC.RECONVERGENT B2 ;  /* 0x0000000000027941 */ /* 0x000fea0003800200 */
.L_x_7829:
        /* <DEDUP_REMOVED lines=61> */
.L_x_7827:
[----:B------:R-:W-:Y:S05]  /*e2d0*/  BSYNC.RECONVERGENT B1 ;  /* 0x0000000000017941 */ /* 0x000fea0003800200 */
.L_x_7826:
        /* <DEDUP_REMOVED lines=11> */
.L_x_7825:
[----:B------:R-:W-:Y:S05]  /*e390*/  BSYNC.RECONVERGENT B0 ;  /* 0x0000000000007941 */ /* 0x000fea0003800200 */
.L_x_7824:
        /* <DEDUP_REMOVED lines=18> */
.L_x_7835:
        /* <DEDUP_REMOVED lines=12> */
.L_x_7837:
[----:B------:R-:W-:Y:S05]  /*e580*/  BSYNC.RECONVERGENT B2 ;  /* 0x0000000000027941 */ /* 0x000fea0003800200 */
.L_x_7836:
        /* <DEDUP_REMOVED lines=61> */
.L_x_7834:
[----:B------:R-:W-:Y:S05]  /*e960*/  BSYNC.RECONVERGENT B1 ;  /* 0x0000000000017941 */ /* 0x000fea0003800200 */
.L_x_7833:
        /* <DEDUP_REMOVED lines=12> */
.L_x_7832:
[----:B------:R-:W-:Y:S05]  /*ea30*/  BSYNC.RECONVERGENT B0 ;  /* 0x0000000000007941 */ /* 0x000fea0003800200 */
.L_x_7831:
        /* <DEDUP_REMOVED lines=18> */
.L_x_7842:
        /* <DEDUP_REMOVED lines=12> */
.L_x_7844:
[----:B------:R-:W-:Y:S05]  /*ec20*/  BSYNC.RECONVERGENT B2 ;  /* 0x0000000000027941 */ /* 0x000fea0003800200 */
.L_x_7843:
        /* <DEDUP_REMOVED lines=61> */
.L_x_7841:
[----:B------:R-:W-:Y:S05]  /*f000*/  BSYNC.RECONVERGENT B1 ;  /* 0x0000000000017941 */ /* 0x000fea0003800200 */
.L_x_7840:
        /* <DEDUP_REMOVED lines=11> */
.L_x_7839:
[----:B------:R-:W-:Y:S05]  /*f0c0*/  BSYNC.RECONVERGENT B0 ;  /* 0x0000000000007941 */ /* 0x000fea0003800200 */
.L_x_7838:
        /* <DEDUP_REMOVED lines=18> */
.L_x_7849:
        /* <DEDUP_REMOVED lines=12> */
.L_x_7851:
[----:B------:R-:W-:Y:S05]  /*f2b0*/  BSYNC.RECONVERGENT B2 ;  /* 0x0000000000027941 */ /* 0x000fea0003800200 */
.L_x_7850:
        /* <DEDUP_REMOVED lines=57> */
[----:B------:R-:W-:Y:S02]  /*f650*/  IMAD.MOV.U32 R21, RZ, RZ, R13 ;  /* 0x000000ffff157224 */ /* 0x000fe400078e000d */
[----:B------:R-:W-:Y:S02]  /*f660*/  IMAD.MOV.U32 R13, RZ, RZ, R20 ;  /* 0x000000ffff0d7224 */ /* 0x000fe400078e0014 */
[----:B------:R-:W-:Y:S01]  /*f670*/  HFMA2 R20, -RZ, RZ, 0, 0 ;  /* 0x00000000ff147431 */ /* 0x000fe200000001ff */
[----:B------:R-:W-:-:S07]  /*f680*/  LOP3.LUT R170, R170, UR15, R173, 0x96, !PT ;  /* 0x0000000faaaa7c12 */ /* 0x000fce000f8e96ad */
.L_x_7848:
[----:B------:R-:W-:Y:S05]  /*f690*/  BSYNC.RECONVERGENT B1 ;  /* 0x0000000000017941 */ /* 0x000fea0003800200 */
.L_x_7847:
        /* <DEDUP_REMOVED lines=9> */
[----:B------:R-:W-:Y:S02]  /*f730*/  FSEL R120, R21, RZ, !P2 ;  /* 0x000000ff15787208 */ /* 0x000fe40005000000 */
[----:B------:R-:W-:-:S05]  /*f740*/  SHF.L.U32 R21, R247, 0x10, RZ ;  /* 0x00000010f7157819 */ /* 0x000fca00000006ff */
[----:B------:R-:W-:-:S07]  /*f750*/  FMUL.FTZ R120, R21, R120 ;  /* 0x0000007815787220 */ /* 0x000fce0000410000 */
.L_x_7846:
[----:B------:R-:W-:Y:S05]  /*f760*/  BSYNC.RECONVERGENT B0 ;  /* 0x0000000000007941 */ /* 0x000fea0003800200 */
.L_x_7845:
[----:B------:R-:W-:Y:S02]  /*f770*/  F2FP.BF16.F32.PACK_AB R21, RZ, R120 ;  /* 0x00000078ff15723e */ /* 0x000fe400000010ff */
[----:B------:R-:W-:Y:S02]  /*f780*/  PRMT R18, R18, 0x5410, R19 ;  /* 0x0000541012127816 */ /* 0x000fe40000000013 */
[----:B------:R-:W-:Y:S02]  /*f790*/  PRMT R17, R17, 0x5410, R15 ;  /* 0x0000541011117816 */ /* 0x000fe4000000000f */
[----:B------:R-:W-:Y:S02]  /*f7a0*/  PRMT R16, R16, 0x5410, R14 ;  /* 0x0000541010107816 */ /* 0x000fe4000000000e */
[----:B------:R-:W-:-:S07]  /*f7b0*/  PRMT R19, R26, 0x5410, R21 ;  /* 0x000054101a137816 */ /* 0x000fce0000000015 */
.L_x_7795:
[----:B------:R-:W-:Y:S01]  /*f7c0*/  VIADD R14, R155, 0x20 ;  /* 0x000000209b0e7836 */ /* 0x000fe20000000000 */
[----:B------:R-:W-:Y:S03]  /*f7d0*/  BSSY.RECONVERGENT B0, `(.L_x_7852) ;  /* 0x0000019000007945 */ /* 0x000fe60003800200 */
[----:B------:R-:W-:-:S05]  /*f7e0*/  IMAD.WIDE.U32 R14, R14, 0x10, R174 ;  /* 0x000000100e0e7825 */ /* 0x000fca00078e00ae */
        /* <DEDUP_REMOVED lines=17> */
[----:B------:R-:W-:Y:S02]  /*f900*/  LOP3.LUT R19, R15, R19, RZ, 0xfc, !PT ;  /* 0x000000130f137212 */ /* 0x000fe400078efcff */
[----:B------:R-:W0:Y:S01]  /*f910*/  LDC.64 R14, c[0x0][0x3b0] ;  /* 0x0000ec00ff0e7b82 */ /* 0x000e220000000a00 */
[----:B------:R-:W-:Y:S02]  /*f920*/  IADD3 R17, PT, PT, R154, 0x20, RZ ;  /* 0x000000209a117810 */ /* 0x000fe40007ffe0ff */
[----:B------:R-:W-:-:S03]  /*f930*/  LOP3.LUT R18, R16, 0xff, R6, 0xf8, !PT ;  /* 0x000000ff10127812 */ /* 0x000fc600078ef806 */
[----:B0-----:R-:W-:-:S05]  /*f940*/  IMAD.WIDE.U32 R14, R17, 0x8, R14 ;  /* 0x00000008110e7825 */ /* 0x001fca00078e000e */
[----:B------:R1:W-:Y:S02]  /*f950*/  STG.E.64 desc[UR6][R14.64], R18 ;  /* 0x000000120e007986 */ /* 0x0003e4000c101b06 */
.L_x_7853:
[----:B------:R-:W-:Y:S05]  /*f960*/  BSYNC.RECONVERGENT B0 ;  /* 0x0000000000007941 */ /* 0x000fea0003800200 */
.L_x_7852:
[----:B0-----:R-:W0:Y:S01]  /*f970*/  @P1 LDC.64 R16, c[0x0][0x390] ;  /* 0x0000e400ff101b82 */ /* 0x001e220000000a00 */
[----:B-1----:R-:W-:-:S07]  /*f980*/  @P1 VIADD R18, R154, 0x40 ;  /* 0x000000409a121836 */ /* 0x002fce0000000000 */
[----:B------:R-:W1:Y:S01]  /*f990*/  @P0 LDC.64 R14, c[0x0][0x3a0] ;  /* 0x0000e800ff0e0b82 */ /* 0x000e620000000a00 */
        /* <DEDUP_REMOVED lines=8> */
[----:B-----5:R-:W-:Y:S01]  /*fa20*/  @!P2 SHF.L.U32 R29, R48, 0x10, RZ ;  /* 0x00000010301da819 */ /* 0x020fe200000006ff */
[----:B------:R-:W-:Y:S02]  /*fa30*/  @!P2 IMAD.MOV.U32 R22, RZ, RZ, R13 ;  /* 0x000000ffff16a224 */ /* 0x000fe400078e000d */
[----:B0-----:R-:W-:Y:S01]  /*fa40*/  @!P2 IMAD.MOV.U32 R15, RZ, RZ, R20 ;  /* 0x000000ffff0fa224 */ /* 0x001fe200078e0014 */
        /* <DEDUP_REMOVED lines=17> */
.L_x_7859:
        /* <DEDUP_REMOVED lines=12> */
.L_x_7861:
[----:B------:R-:W-:Y:S05]  /*fc20*/  BSYNC.RECONVERGENT B2 ;  /* 0x0000000000027941 */ /* 0x000fea0003800200 */
.L_x_7860:
        /* <DEDUP_REMOVED lines=61> */
.L_x_7858:
[----:B------:R-:W-:Y:S05]  /*10000*/  BSYNC.RECONVERGENT B1 ;  /* 0x0000000000017941 */ /* 0x000fea0003800200 */
.L_x_7857:
        /* <DEDUP_REMOVED lines=12> */
.L_x_7856:
[----:B------:R-:W-:Y:S05]  /*100d0*/  BSYNC.RECONVERGENT B0 ;  /* 0x0000000000007941 */ /* 0x000fea0003800200 */
.L_x_7855:
        /* <DEDUP_REMOVED lines=23> */
.L_x_7866:
        /* <DEDUP_REMOVED lines=12> */
.L_x_7868:
[----:B------:R-:W-:Y:S05]  /*10310*/  BSYNC.RECONVERGENT B2 ;  /* 0x0000000000027941 */ /* 0x000fea0003800200 */
.L_x_7867:
        /* <DEDUP_REMOVED lines=61> */
.L_x_7865:
[----:B------:R-:W-:Y:S05]  /*106f0*/  BSYNC.RECONVERGENT B1 ;  /* 0x0000000000017941 */ /* 0x000fea0003800200 */
.L_x_7864:
        /* <DEDUP_REMOVED lines=14> */
.L_x_7863:
[----:B------:R-:W-:Y:S05]  /*107e0*/  BSYNC.RECONVERGENT B0 ;  /* 0x0000000000007941 */ /* 0x000fea0003800200 */
.L_x_7862:
        /* <DEDUP_REMOVED lines=22> */
.L_x_7873:
        /* <DEDUP_REMOVED lines=12> */
.L_x_7875:
[----:B------:R-:W-:Y:S05]  /*10a10*/  BSYNC.RECONVERGENT B2 ;  /* 0x0000000000027941 */ /* 0x000fea0003800200 */
.L_x_7874:
        /* <DEDUP_REMOVED lines=61> */
.L_x_7872:
[----:B------:R-:W-:Y:S05]  /*10df0*/  BSYNC.RECONVERGENT B1 ;  /* 0x0000000000017941 */ /* 0x000fea0003800200 */
.L_x_7871:
        /* <DEDUP_REMOVED lines=12> */
.L_x_7870:
[----:B------:R-:W-:Y:S05]  /*10ec0*/  BSYNC.RECONVERGENT B0 ;  /* 0x0000000000007941 */ /* 0x000fea0003800200 */
.L_x_7869:
        /* <DEDUP_REMOVED lines=23> */
.L_x_7880:
        /* <DEDUP_REMOVED lines=12> */
.L_x_7882:
[----:B------:R-:W-:Y:S05]  /*11100*/  BSYNC.RECONVERGENT B2 ;  /* 0x0000000000027941 */ /* 0x000fea0003800200 */
.L_x_7881:
        /* <DEDUP_REMOVED lines=60> */
.L_x_7879:
[----:B------:R-:W-:Y:S05]  /*114d0*/  BSYNC.RECONVERGENT B1 ;  /* 0x0000000000017941 */ /* 0x000fea0003800200 */
.L_x_7878:
        /* <DEDUP_REMOVED lines=14> */
.L_x_7877:
[----:B------:R-:W-:Y:S05]  /*115c0*/  BSYNC.RECONVERGENT B0 ;  /* 0x0000000000007941 */ /* 0x000fea0003800200 */
.L_x_7876:
        /* <DEDUP_REMOVED lines=22> */
.L_x_7887:
        /* <DEDUP_REMOVED lines=12> */
.L_x_7889:
[----:B------:R-:W-:Y:S05]  /*117f0*/  BSYNC.RECONVERGENT B2 ;  /* 0x0000000000027941 */ /* 0x000fea0003800200 */
.L_x_7888:
        /* <DEDUP_REMOVED lines=61> */
.L_x_7886:
[----:B------:R-:W-:Y:S05]  /*11bd0*/  BSYNC.RECONVERGENT B1 ;  /* 0x0000000000017941 */ /* 0x000fea0003800200 */
.L_x_7885:
        /* <DEDUP_REMOVED lines=12> */
.L_x_7884:
[----:B------:R-:W-:Y:S05]  /*11ca0*/  BSYNC.RECONVERGENT B0 ;  /* 0x0000000000007941 */ /* 0x000fea0003800200 */
.L_x_7883:
        /* <DEDUP_REMOVED lines=23> */
.L_x_7894:
        /* <DEDUP_REMOVED lines=12> */
.L_x_7896:
[----:B------:R-:W-:Y:S05]  /*11ee0*/  BSYNC.RECONVERGENT B2 ;  /* 0x0000000000027941 */ /* 0x000fea0003800200 */
.L_x_7895:
        /* <DEDUP_REMOVED lines=61> */
.L_x_7893:
[----:B------:R-:W-:Y:S05]  /*122c0*/  BSYNC.RECONVERGENT B1 ;  /* 0x0000000000017941 */ /* 0x000fea0003800200 */
.L_x_7892:
        /* <DEDUP_REMOVED lines=14> */
.L_x_7891:
[----:B------:R-:W-:Y:S05]  /*123b0*/  BSYNC.RECONVERGENT B0 ;  /* 0x0000000000007941 */ /* 0x000fea0003800200 */
.L_x_7890:
        /* <DEDUP_REMOVED lines=22> */
.L_x_7901:
        /* <DEDUP_REMOVED lines=12> */
.L_x_7903:
[----:B------:R-:W-:Y:S05]  /*125e0*/  BSYNC.RECONVERGENT B2 ;  /* 0x0000000000027941 */ /* 0x000fea0003800200 */
.L_x_7902:
        /* <DEDUP_REMOVED lines=61> */
.L_x_7900:
[----:B------:R-:W-:Y:S05]  /*129c0*/  BSYNC.RECONVERGENT B1 ;  /* 0x0000000000017941 */ /* 0x000fea0003800200 */
.L_x_7899:
        /* <DEDUP_REMOVED lines=12> */
.L_x_7898:
[----:B------:R-:W-:Y:S05]  /*12a90*/  BSYNC.RECONVERGENT B0 ;  /* 0x0000000000007941 */ /* 0x000fea0003800200 */
.L_x_7897:
        /* <DEDUP_REMOVED lines=23> */
.L_x_7908:
        /* <DEDUP_REMOVED lines=12> */
.L_x_7910:
[----:B------:R-:W-:Y:S05]  /*12cd0*/  BSYNC.RECONVERGENT B2 ;  /* 0x0000000000027941 */ /* 0x000fea0003800200 */
.L_x_7909:
        /* <DEDUP_REMOVED lines=59> */
[----:B------:R-:W-:-:S05]  /*13090*/  MOV R21, R26 ;  /* 0x0000001a00157202 */ /* 0x000fca0000000f00 */
[----:B------:R-:W-:-:S07]  /*130a0*/  LOP3.LUT R170, R170, UR15, R173, 0x96, !PT ;  /* 0x0000000faaaa7c12 */ /* 0x000fce000f8e96ad */
.L_x_7907:
[----:B------:R-:W-:Y:S05]  /*130b0*/  BSYNC.RECONVERGENT B1 ;  /* 0x0000000000017941 */ /* 0x000fea0003800200 */
.L_x_7906:
        /* <DEDUP_REMOVED lines=14> */
.L_x_7905:
[----:B------:R-:W-:Y:S05]  /*131a0*/  BSYNC.RECONVERGENT B0 ;  /* 0x0000000000007941 */ /* 0x000fea0003800200 */
.L_x_7904:
[----:B------:R-:W-:Y:S02]  /*131b0*/  F2FP.BF16.F32.PACK_AB R20, RZ, R36 ;  /* 0x00000024ff14723e */ /* 0x000fe400000010ff */
[----:B------:R-:W-:Y:S02]  /*131c0*/  PRMT R18, R18, 0x5410, R19 ;  /* 0x0000541012127816 */ /* 0x000fe40000000013 */
[----:B------:R-:W-:Y:S02]  /*131d0*/  PRMT R17, R17, 0x5410, R15 ;  /* 0x0000541011117816 */ /* 0x000fe4000000000f */
[----:B------:R-:W-:Y:S02]  /*131e0*/  PRMT R16, R16, 0x5410, R13 ;  /* 0x0000541010107816 */ /* 0x000fe4000000000d */
[----:B------:R-:W-:Y:S01]  /*131f0*/  PRMT R19, R27, 0x5410, R20 ;  /* 0x000054101b137816 */ /* 0x000fe20000000014 */
[----:B------:R-:W-:Y:S06]  /*13200*/  BRA `(.L_x_7911) ;  /* 0x00000034004c7947 */ /* 0x000fec0003800000 */
.L_x_7854:
[----:B------:R-:W-:Y:S01]  /*13210*/  BSSY.RECONVERGENT B0, `(.L_x_7912) ;  /* 0x000006a000007945 */ /* 0x000fe20003800200 */
[----:B------:R-:W-:Y:S02]  /*13220*/  HFMA2 R29, -RZ, RZ, 0, 0 ;  /* 0x00000000ff1d7431 */ /* 0x000fe400000001ff */
[----:B0-----:R-:W-:Y:S02]  /*13230*/  IMAD.MOV.U32 R14, RZ, RZ, R13 ;  /* 0x000000ffff0e7224 */ /* 0x001fe400078e000d */
        /* <DEDUP_REMOVED lines=18> */
.L_x_7916:
        /* <DEDUP_REMOVED lines=12> */
.L_x_7918:
[----:B------:R-:W-:Y:S05]  /*13420*/  BSYNC.RECONVERGENT B2 ;  /* 0x0000000000027941 */ /* 0x000fea0003800200 */
.L_x_7917:
        /* <DEDUP_REMOVED lines=58> */
[----:B------:R-:W-:-:S05]  /*137d0*/  IMAD.MOV.U32 R15, RZ, RZ, RZ ;  /* 0x000000ffff0f7224 */ /* 0x000fca00078e00ff */
[----:B------:R-:W-:-:S07]  /*137e0*/  LOP3.LUT R170, R170, UR15, R173, 0x96, !PT ;  /* 0x0000000faaaa7c12 */ /* 0x000fce000f8e96ad */
.L_x_7915:
[----:B------:R-:W-:Y:S05]  /*137f0*/  BSYNC.RECONVERGENT B1 ;  /* 0x0000000000017941 */ /* 0x000fea0003800200 */
.L_x_7914:
        /* <DEDUP_REMOVED lines=9> */
[----:B------:R-:W-:Y:S01]  /*13890*/  FMUL.FTZ R29, R6, R29 ;  /* 0x0000001d061d7220 */ /* 0x000fe20000410000 */
[----:B------:R-:W-:-:S07]  /*138a0*/  SEL R6, RZ, 0x1, P2 ;  /* 0x00000001ff067807 */ /* 0x000fce0001000000 */
.L_x_7913:
[----:B------:R-:W-:Y:S05]  /*138b0*/  BSYNC.RECONVERGENT B0 ;  /* 0x0000000000007941 */ /* 0x000fea0003800200 */
.L_x_7912:
        /* <DEDUP_REMOVED lines=18> */
.L_x_7923:
        /* <DEDUP_REMOVED lines=12> */
.L_x_7925:
[----:B------:R-:W-:Y:S05]  /*13aa0*/  BSYNC.RECONVERGENT B2 ;  /* 0x0000000000027941 */ /* 0x000fea0003800200 */
.L_x_7924:
        /* <DEDUP_REMOVED lines=61> */
.L_x_7922:
[----:B------:R-:W-:Y:S05]  /*13e80*/  BSYNC.RECONVERGENT B1 ;  /* 0x0000000000017941 */ /* 0x000fea0003800200 */
.L_x_7921:
        /* <DEDUP_REMOVED lines=9> */
[----:B------:R-:W-:-:S04]  /*13f20*/  IMAD.U32 R7, R248, 0x10000, RZ ;  /* 0x00010000f8077824 */ /* 0x000fc800078e00ff */
[----:B------:R-:W-:Y:S01]  /*13f30*/  FMUL.FTZ R30, R7, R30 ;  /* 0x0000001e071e7220 */ /* 0x000fe20000410000 */
[----:B------:R-:W-:-:S07]  /*13f40*/  SEL R7, RZ, 0x1, P2 ;  /* 0x00000001ff077807 */ /* 0x000fce0001000000 */
.L_x_7920:
[----:B------:R-:W-:Y:S05]  /*13f50*/  BSYNC.RECONVERGENT B0 ;  /* 0x0000000000007941 */ /* 0x000fea0003800200 */
.L_x_7919:
        /* <DEDUP_REMOVED lines=18> */
.L_x_7930:
        /* <DEDUP_REMOVED lines=12> */
.L_x_7932:
[----:B------:R-:W-:Y:S05]  /*14140*/  BSYNC.RECONVERGENT B2 ;  /* 0x0000000000027941 */ /* 0x000fea0003800200 */
.L_x_7931:
        /* <DEDUP_REMOVED lines=61> */
.L_x_7929:
[----:B------:R-:W-:Y:S05]  /*14520*/  BSYNC.RECONVERGENT B1 ;  /* 0x0000000000017941 */ /* 0x000fea0003800200 */
.L_x_7928:
        /* <DEDUP_REMOVED lines=11> */
.L_x_7927:
[----:B------:R-:W-:Y:S05]  /*145e0*/  BSYNC.RECONVERGENT B0 ;  /* 0x0000000000007941 */ /* 0x000fea0003800200 */
.L_x_7926:
        /* <DEDUP_REMOVED lines=18> */
.L_x_7937:
        /* <DEDUP_REMOVED lines=12> */
.L_x_7939:
[----:B------:R-:W-:Y:S05]  /*147d0*/  BSYNC.RECONVERGENT B2 ;  /* 0x0000000000027941 */ /* 0x000fea0003800200 */
.L_x_7938:
        /* <DEDUP_REMOVED lines=61> */
.L_x_7936:
[----:B------:R-:W-:Y:S05]  /*14bb0*/  BSYNC.RECONVERGENT B1 ;  /* 0x0000000000017941 */ /* 0x000fea0003800200 */
.L_x_7935:
        /* <DEDUP_REMOVED lines=12> */
.L_x_7934:
[----:B------:R-:W-:Y:S05]  /*14c80*/  BSYNC.RECONVERGENT B0 ;  /* 0x0000000000007941 */ /* 0x000fea0003800200 */
.L_x_7933:
        /* <DEDUP_REMOVED lines=18> */
.L_x_7944:
        /* <DEDUP_REMOVED lines=12> */
.L_x_7946:
[----:B------:R-:W-:Y:S05]  /*14e70*/  BSYNC.RECONVERGENT B2 ;  /* 0x0000000000027941 */ /* 0x000fea0003800200 */
.L_x_7945:
        /* <DEDUP_REMOVED lines=61> */
.L_x_7943:
[----:B------:R-:W-:Y:S05]  /*15250*/  BSYNC.RECONVERGENT B1 ;  /* 0x0000000000017941 */ /* 0x000fea0003800200 */
.L_x_7942:
        /* <DEDUP_REMOVED lines=11> */
.L_x_7941:
[----:B------:R-:W-:Y:S05]  /*15310*/  BSYNC.RECONVERGENT B0 ;  /* 0x0000000000007941 */ /* 0x000fea0003800200 */
.L_x_7940:
        /* <DEDUP_REMOVED lines=18> */
.L_x_7951:
        /* <DEDUP_REMOVED lines=12> */
.L_x_7953:
[----:B------:R-:W-:Y:S05]  /*15500*/  BSYNC.RECONVERGENT B2 ;  /* 0x0000000000027941 */ /* 0x000fea0003800200 */
.L_x_7952:
        /* <DEDUP_REMOVED lines=61> */
.L_x_7950:
[----:B------:R-:W-:Y:S05]  /*158e0*/  BSYNC.RECONVERGENT B1 ;  /* 0x0000000000017941 */ /* 0x000fea0003800200 */
.L_x_7949:
        /* <DEDUP_REMOVED lines=12> */
.L_x_7948:
[----:B------:R-:W-:Y:S05]  /*159b0*/  BSYNC.RECONVERGENT B0 ;  /* 0x0000000000007941 */ /* 0x000fea0003800200 */
.L_x_7947:
        /* <DEDUP_REMOVED lines=18> */
.L_x_7958:
        /* <DEDUP_REMOVED lines=12> */
.L_x_7960:
[----:B------:R-:W-:Y:S05]  /*15ba0*/  BSYNC.RECONVERGENT B2 ;  /* 0x0000000000027941 */ /* 0x000fea0003800200 */
.L_x_7959:
        /* <DEDUP_REMOVED lines=61> */
.L_x_7957:
[----:B------:R-:W-:Y:S05]  /*15f80*/  BSYNC.RECONVERGENT B1 ;  /* 0x0000000000017941 */ /* 0x000fea0003800200 */
.L_x_7956:
        /* <DEDUP_REMOVED lines=11> */
.L_x_7955:
[----:B------:R-:W-:Y:S05]  /*16040*/  BSYNC.RECONVERGENT B0 ;  /* 0x0000000000007941 */ /* 0x000fea0003800200 */
.L_x_7954:
        /* <DEDUP_REMOVED lines=18> */
.L_x_7965:
        /* <DEDUP_REMOVED lines=12> */
.L_x_7967:
[----:B------:R-:W-:Y:S05]  /*16230*/  BSYNC.RECONVERGENT B2 ;  /* 0x0000000000027941 */ /* 0x000fea0003800200 */
.L_x_7966:
        /* <DEDUP_REMOVED lines=61> */
.L_x_7964:
[----:B------:R-:W-:Y:S05]  /*16610*/  BSYNC.RECONVERGENT B1 ;  /* 0x0000000000017941 */ /* 0x000fea0003800200 */
.L_x_7963:
[----:B------:R-:W-:Y:S01]  /*16620*/  I2FP.F32.U32 R20, R21 ;  /* 0x0000001500147245 */ /* 0x000fe20000201000 */
[----:B------:R-:W-:-:S05]  /*16630*/  HFMA2 R21, -RZ, RZ, 0.1171875, 0 ;  /* 0x2f800000ff157431 */ /* 0x000fca00000001ff */
[----:B------:R-:W-:-:S05]  /*16640*/  FFMA.FTZ R20, R20, R21, 1.1641532182693481445e-10 ;  /* 0x2f00000014147423 */ /* 0x000fca0000010015 */
[----:B------:R-:W-:Y:S02]  /*16650*/  FSETP.GTU.FTZ.AND P2, PT, R20, UR12, PT ;  /* 0x0000000c14007c0b */ /* 0x000fe4000bf5c000 */
[----:B-----5:R-:W-:Y:S02]  /*16660*/  PRMT R20, R55, 0x7632, R20 ;  /* 0x0000763237147816 */ /* 0x020fe40000000014 */
[----:B------:R-:W-:-:S03]  /*16670*/  SEL R163, RZ, 0x1, P2 ;  /* 0x00000001ffa37807 */ /* 0x000fc60001000000 */
[----:B------:R-:W-:-:S04]  /*16680*/  IMAD.U32 R20, R20, 0x10000, RZ ;  /* 0x0001000014147824 */ /* 0x000fc800078e00ff */
[----:B------:R-:W-:-:S04]  /*16690*/  FMUL.FTZ R20, R20, UR9 ;  /* 0x0000000914147c20 */ /* 0x000fc80008410000 */
[----:B------:R-:W-:-:S05]  /*166a0*/  FMUL.FTZ R20, R20, UR8 ;  /* 0x0000000814147c20 */ /* 0x000fca0008410000 */
[----:B------:R-:W-:Y:S01]  /*166b0*/  FSEL R36, R20, RZ, !P2 ;  /* 0x000000ff14247208 */ /* 0x000fe20005000000 */
[----:B------:R-:W-:-:S04]  /*166c0*/  IMAD.U32 R20, R251, 0x10000, RZ ;  /* 0x00010000fb147824 */ /* 0x000fc800078e00ff */
[----:B------:R-:W-:-:S07]  /*166d0*/  FMUL.FTZ R36, R20, R36 ;  /* 0x0000002414247220 */ /* 0x000fce0000410000 */
.L_x_7962:
[----:B------:R-:W-:Y:S05]  /*166e0*/  BSYNC.RECONVERGENT B0 ;  /* 0x0000000000007941 */ /* 0x000fea0003800200 */
.L_x_7961:
[----:B------:R-:W-:Y:S02]  /*166f0*/  F2FP.BF16.F32.PACK_AB R20, RZ, R36 ;  /* 0x00000024ff14723e */ /* 0x000fe400000010ff */
[----:B------:R-:W-:Y:S02]  /*16700*/  PRMT R18, R18, 0x5410, R19 ;  /* 0x0000541012127816 */ /* 0x000fe40000000013 */
[----:B------:R-:W-:Y:S02]  /*16710*/  PRMT R17, R17, 0x5410, R15 ;  /* 0x0000541011117816 */ /* 0x000fe4000000000f */
[----:B------:R-:W-:Y:S02]  /*16720*/  PRMT R16, R16, 0x5410, R13 ;  /* 0x0000541010107816 */ /* 0x000fe4000000000d */
[----:B------:R-:W-:-:S07]  /*16730*/  PRMT R19, R26, 0x5410, R20 ;  /* 0x000054101a137816 */ /* 0x000fce0000000014 */
.L_x_7911:
[----:B------:R-:W-:Y:S01]  /*16740*/  IADD3 R20, PT, PT, R155, 0x40, RZ ;  /* 0x000000409b147810 */ /* 0x000fe20007ffe0ff */
[----:B------:R-:W-:Y:S04]  /*16750*/  BSSY.RECONVERGENT B0, `(.L_x_7968) ;  /* 0x0000019000007945 */ /* 0x000fe80003800200 */
[----:B------:R-:W-:-:S05]  /*16760*/  IMAD.WIDE.U32 R20, R20, 0x10, R174 ;  /* 0x0000001014147825 */ /* 0x000fca00078e00ae */
        /* <DEDUP_REMOVED lines=18> */
[----:B------:R-:W-:Y:S01]  /*16890*/  LOP3.LUT R21, R13, R21, RZ, 0xfc, !PT ;  /* 0x000000150d157212 */ /* 0x000fe200078efcff */
[----:B------:R-:W-:Y:S01]  /*168a0*/  VIADD R13, R154, 0x40 ;  /* 0x000000409a0d7836 */ /* 0x000fe20000000000 */
[----:B------:R-:W-:-:S03]  /*168b0*/  LOP3.LUT R20, R18, 0xff, R6, 0xf8, !PT ;  /* 0x000000ff12147812 */ /* 0x000fc600078ef806 */
[----:B0-----:R-:W-:-:S05]  /*168c0*/  IMAD.WIDE.U32 R16, R13, 0x8, R16 ;  /* 0x000000080d107825 */ /* 0x001fca00078e0010 */
[----:B------:R1:W-:Y:S02]  /*168d0*/  STG.E.64 desc[UR6][R16.64], R20 ;  /* 0x0000001410007986 */ /* 0x0003e4000c101b06 */
.L_x_7969:
[----:B------:R-:W-:Y:S05]  /*168e0*/  BSYNC.RECONVERGENT B0 ;  /* 0x0000000000007941 */ /* 0x000fea0003800200 */
.L_x_7968:
        /* <DEDUP_REMOVED lines=31> */
.L_x_7975:
        /* <DEDUP_REMOVED lines=12> */
.L_x_7977:
[----:B------:R-:W-:Y:S05]  /*16ba0*/  BSYNC.RECONVERGENT B2 ;  /* 0x0000000000027941 */ /* 0x000fea0003800200 */
.L_x_7976:
[----:B------:R-:W-:Y:S01]  /*16bb0*/  IMAD.WIDE.U32 R20, R0, -0x2daee0ad, RZ ;  /* 0xd2511f5300147825 */ /* 0x000fe200078e00ff */
[----:B------:R-:W-:-:S03]  /*16bc0*/  UIADD3 UR15, UPT, UPT, UR4, -0x61c88647, URZ ;  /* 0x9e3779b9040f7890 */ /* 0x000fc6000fffe0ff */
[----:B0-----:R-:W-:Y:S01]  /*16bd0*/  IMAD.WIDE.U32 R18, R2, -0x326172a9, RZ ;  /* 0xcd9e8d5702127825 */ /* 0x001fe200078e00ff */
        /* <DEDUP_REMOVED lines=58> */
.L_x_7974:
[----:B------:R-:W-:Y:S05]  /*16f80*/  BSYNC.RECONVERGENT B1 ;  /* 0x0000000000017941 */ /* 0x000fea0003800200 */
.L_x_7973:
[----:B------:R-:W-:Y:S01]  /*16f90*/  HFMA2 R13, -RZ, RZ, 0.1171875, 0 ;  /* 0x2f800000ff0d7431 */ /* 0x000fe200000001ff */
[----:B------:R-:W-:Y:S02]  /*16fa0*/  I2FP.F32.U32 R6, R6 ;  /* 0x0000000600067245 */ /* 0x000fe40000201000 */
[----:B------:R-:W-:-:S03]  /*16fb0*/  SHF.L.U32 R14, R48, 0x10, RZ ;  /* 0x00000010300e7819 */ /* 0x000fc600000006ff */
[----:B------:R-:W-:-:S05]  /*16fc0*/  FFMA.FTZ R6, R6, R13, 1.1641532182693481445e-10 ;  /* 0x2f00000006067423 */ /* 0x000fca000001000d */
        /* <DEDUP_REMOVED lines=8> */
.L_x_7972:
[----:B------:R-:W-:Y:S05]  /*17050*/  BSYNC.RECONVERGENT B0 ;  /* 0x0000000000007941 */ /* 0x000fea0003800200 */
.L_x_7971:
[----:B------:R-:W-:Y:S01]  /*17060*/  @!P2 PRMT R14, R48, 0x7632, R14 ;  /* 0x00007632300ea816 */ /* 0x000fe2000000000e */
[----:B------:R-:W-:Y:S01]  /*17070*/  BSSY.RECONVERGENT B0, `(.L_x_7978) ;  /* 0x000006f000007945 */ /* 0x000fe20003800200 */
[----:B------:R-:W-:Y:S01]  /*17080*/  F2FP.BF16.F32.PACK_AB R24, RZ, R13 ;  /* 0x0000000dff18723e */ /* 0x000fe200000010ff */
[----:B------:R-:W-:Y:S01]  /*17090*/  @!P2 IMAD.MOV.U32 R20, RZ, RZ, R21 ;  /* 0x000000ffff14a224 */ /* 0x000fe200078e0015 */
[----:B0-----:R-:W-:Y:S01]  /*170a0*/  @!P2 MOV R16, R15 ;  /* 0x0000000f0010a202 */ /* 0x001fe20000000f00 */
        /* <DEDUP_REMOVED lines=18> */
.L_x_7982:
        /* <DEDUP_REMOVED lines=12> */
.L_x_7984:
[----:B------:R-:W-:Y:S05]  /*17290*/  BSYNC.RECONVERGENT B2 ;  /* 0x0000000000027941 */ /* 0x000fea0003800200 */
.L_x_7983:
        /* <DEDUP_REMOVED lines=61> */
.L_x_7981:
[----:B------:R-:W-:Y:S05]  /*17670*/  BSYNC.RECONVERGENT B1 ;  /* 0x0000000000017941 */ /* 0x000fea0003800200 */
.L_x_7980:
[----:B------:R-:W-:Y:S01]  /*17680*/  I2FP.F32.U32 R7, R7 ;  /* 0x0000000700077245 */ /* 0x000fe20000201000 */
[----:B------:R-:W-:Y:S02]  /*17690*/  IMAD.MOV.U32 R14, RZ, RZ, 0x2f800000 ;  /* 0x2f800000ff0e7424 */ /* 0x000fe400078e00ff */
[----:B------:R-:W-:Y:S02]  /*176a0*/  IMAD.U32 R15, R252, 0x10000, RZ ;  /* 0x00010000fc0f7824 */ /* 0x000fe400078e00ff */
        /* <DEDUP_REMOVED lines=11> */
.L_x_7979:
[----:B------:R-:W-:Y:S05]  /*17760*/  BSYNC.RECONVERGENT B0 ;  /* 0x0000000000007941 */ /* 0x000fea0003800200 */
.L_x_7978:
        /* <DEDUP_REMOVED lines=22> */
.L_x_7989:
        /* <DEDUP_REMOVED lines=12> */
.L_x_7991:
[----:B------:R-:W-:Y:S05]  /*17990*/  BSYNC.RECONVERGENT B2 ;  /* 0x0000000000027941 */ /* 0x000fea0003800200 */
.L_x_7990:
        /* <DEDUP_REMOVED lines=61> */
.L_x_7988:
[----:B------:R-:W-:Y:S05]  /*17d70*/  BSYNC.RECONVERGENT B1 ;  /* 0x0000000000017941 */ /* 0x000fea0003800200 */
.L_x_7987:
[----:B------:R-:W-:Y:S01]  /*17d80*/  I2FP.F32.U32 R8, R8 ;  /* 0x0000000800087245 */ /* 0x000fe20000201000 */
[----:B------:R-:W-:Y:S02]  /*17d90*/  IMAD.MOV.U32 R15, RZ, RZ, 0x2f800000 ;  /* 0x2f800000ff0f7424 */ /* 0x000fe400078e00ff */
[----:B------:R-:W-:Y:S02]  /*17da0*/  IMAD.U32 R16, R49, 0x10000, RZ ;  /* 0x0001000031107824 */ /* 0x000fe400078e00ff */
[----:B------:R-:W-:-:S05]  /*17db0*/  FFMA.FTZ R8, R8, R15, 1.1641532182693481445e-10 ;  /* 0x2f00000008087423 */ /* 0x000fca000001000f */
        /* <DEDUP_REMOVED lines=8> */
.L_x_7986:
[----:B------:R-:W-:Y:S05]  /*17e40*/  BSYNC.RECONVERGENT B0 ;  /* 0x0000000000007941 */ /* 0x000fea0003800200 */
.L_x_7985:
        /* <DEDUP_REMOVED lines=23> */
.L_x_7996:
        /* <DEDUP_REMOVED lines=12> */
.L_x_7998:
[----:B------:R-:W-:Y:S05]  /*18080*/  BSYNC.RECONVERGENT B2 ;  /* 0x0000000000027941 */ /* 0x000fea0003800200 */
.L_x_7997:
        /* <DEDUP_REMOVED lines=61> */
.L_x_7995:
[----:B------:R-:W-:Y:S05]  /*18460*/  BSYNC.RECONVERGENT B1 ;  /* 0x0000000000017941 */ /* 0x000fea0003800200 */
.L_x_7994:
        /* <DEDUP_REMOVED lines=15> */
.L_x_7993:
[----:B------:R-:W-:Y:S05]  /*18560*/  BSYNC.RECONVERGENT B0 ;  /* 0x0000000000007941 */ /* 0x000fea0003800200 */
.L_x_7992:
        /* <DEDUP_REMOVED lines=22> */
.L_x_8003:
        /* <DEDUP_REMOVED lines=12> */
.L_x_8005:
[----:B------:R-:W-:Y:S05]  /*18790*/  BSYNC.RECONVERGENT B2 ;  /* 0x0000000000027941 */ /* 0x000fea0003800200 */
.L_x_8004:
        /* <DEDUP_REMOVED lines=61> */
.L_x_8002:
[----:B------:R-:W-:Y:S05]  /*18b70*/  BSYNC.RECONVERGENT B1 ;  /* 0x0000000000017941 */ /* 0x000fea0003800200 */
.L_x_8001:
[----:B------:R-:W-:Y:S01]  /*18b80*/  I2FP.F32.U32 R10, R10 ;  /* 0x0000000a000a7245 */ /* 0x000fe20000201000 */
[----:B------:R-:W-:Y:S02]  /*18b90*/  IMAD.MOV.U32 R17, RZ, RZ, 0x2f800000 ;  /* 0x2f800000ff117424 */ /* 0x000fe400078e00ff */
[----:B------:R-:W-:Y:S02]  /*18ba0*/  IMAD.U32 R18, R50, 0x10000, RZ ;  /* 0x0001000032127824 */ /* 0x000fe400078e00ff */
[----:B------:R-:W-:-:S05]  /*18bb0*/  FFMA.FTZ R10, R10, R17, 1.1641532182693481445e-10 ;  /* 0x2f0000000a0a7423 */ /* 0x000fca0000010011 */
        /* <DEDUP_REMOVED lines=8> */
.L_x_8000:
[----:B------:R-:W-:Y:S05]  /*18c40*/  BSYNC.RECONVERGENT B0 ;  /* 0x0000000000007941 */ /* 0x000fea0003800200 */
.L_x_7999:
        /* <DEDUP_REMOVED lines=23> */
.L_x_8010:
        /* <DEDUP_REMOVED lines=12> */
.L_x_8012:
[----:B------:R-:W-:Y:S05]  /*18e80*/  BSYNC.RECONVERGENT B2 ;  /* 0x0000000000027941 */ /* 0x000fea0003800200 */
.L_x_8011:
        /* <DEDUP_REMOVED lines=61> */
.L_x_8009:
[----:B------:R-:W-:Y:S05]  /*19260*/  BSYNC.RECONVERGENT B1 ;  /* 0x0000000000017941 */ /* 0x000fea0003800200 */
.L_x_8008:
        /* <DEDUP_REMOVED lines=15> */
.L_x_8007:
[----:B------:R-:W-:Y:S05]  /*19360*/  BSYNC.RECONVERGENT B0 ;  /* 0x0000000000007941 */ /* 0x000fea0003800200 */
.L_x_8006:
        /* <DEDUP_REMOVED lines=22> */
.L_x_8017:
        /* <DEDUP_REMOVED lines=12> */
.L_x_8019:
[----:B------:R-:W-:Y:S05]  /*19590*/  BSYNC.RECONVERGENT B2 ;  /* 0x0000000000027941 */ /* 0x000fea0003800200 */
.L_x_8018:
        /* <DEDUP_REMOVED lines=61> */
.L_x_8016:
[----:B------:R-:W-:Y:S05]  /*19970*/  BSYNC.RECONVERGENT B1 ;  /* 0x0000000000017941 */ /* 0x000fea0003800200 */
.L_x_8015:
        /* <DEDUP_REMOVED lines=12> */
.L_x_8014:
[----:B------:R-:W-:Y:S05]  /*19a40*/  BSYNC.RECONVERGENT B0 ;  /* 0x0000000000007941 */ /* 0x000fea0003800200 */
.L_x_8013:
        /* <DEDUP_REMOVED lines=23> */
.L_x_8024:
        /* <DEDUP_REMOVED lines=12> */
.L_x_8026:
[----:B------:R-:W-:Y:S05]  /*19c80*/  BSYNC.RECONVERGENT B2 ;  /* 0x0000000000027941 */ /* 0x000fea0003800200 */
.L_x_8025:
        /* <DEDUP_REMOVED lines=61> */
.L_x_8023:
[----:B------:R-:W-:Y:S05]  /*1a060*/  BSYNC.RECONVERGENT B1 ;  /* 0x0000000000017941 */ /* 0x000fea0003800200 */
.L_x_8022:
[----:B------:R-:W2:Y:S01]  /*1a070*/  LDL R38, [R1+0x8] ;  /* 0x0000080001267983 */ /* 0x000ea20000100800 */
[----:B------:R-:W-:Y:S01]  /*1a080*/  I2FP.F32.U32 R20, R20 ;  /* 0x0000001400147245 */ /* 0x000fe20000201000 */
[----:B------:R-:W-:-:S04]  /*1a090*/  IMAD.MOV.U32 R28, RZ, RZ, 0x2f800000 ;  /* 0x2f800000ff1c7424 */ /* 0x000fc800078e00ff */
[----:B------:R-:W-:-:S05]  /*1a0a0*/  FFMA.FTZ R20, R20, R28, 1.1641532182693481445e-10 ;  /* 0x2f00000014147423 */ /* 0x000fca000001001c */
[----:B------:R-:W-:Y:S02]  /*1a0b0*/  FSETP.GTU.FTZ.AND P2, PT, R20, UR12, PT ;  /* 0x0000000c14007c0b */ /* 0x000fe4000bf5c000 */
[----:B------:R-:W-:Y:S02]  /*1a0c0*/  PRMT R20, R55, 0x7632, R20 ;  /* 0x0000763237147816 */ /* 0x000fe40000000014 */
[----:B------:R-:W-:Y:S02]  /*1a0d0*/  SEL R163, RZ, 0x1, P2 ;  /* 0x00000001ffa37807 */ /* 0x000fe40001000000 */
[----:B------:R-:W-:-:S05]  /*1a0e0*/  SHF.L.U32 R20, R20, 0x10, RZ ;  /* 0x0000001014147819 */ /* 0x000fca00000006ff */
[----:B------:R-:W-:-:S04]  /*1a0f0*/  FMUL.FTZ R20, R20, UR9 ;  /* 0x0000000914147c20 */ /* 0x000fc80008410000 */
[----:B------:R-:W-:Y:S01]  /*1a100*/  FMUL.FTZ R28, R20, UR8 ;  /* 0x00000008141c7c20 */ /* 0x000fe20008410000 */
[----:B------:R-:W-:-:S04]  /*1a110*/  PRMT R20, R51, 0x7632, R20 ;  /* 0x0000763233147816 */ /* 0x000fc80000000014 */
[----:B------:R-:W-:Y:S01]  /*1a120*/  FSEL R28, R28, RZ, !P2 ;  /* 0x000000ff1c1c7208 */ /* 0x000fe20005000000 */
[----:B------:R-:W-:Y:S02]  /*1a130*/  IMAD.U32 R20, R20, 0x10000, RZ ;  /* 0x0001000014147824 */ /* 0x000fe400078e00ff */
[----:B--2---:R-:W-:-:S04]  /*1a140*/  IMAD.U32 R38, R38, 0x10000, RZ ;  /* 0x0001000026267824 */ /* 0x004fc800078e00ff */
[----:B------:R-:W-:-:S07]  /*1a150*/  FFMA.FTZ R20, R28, R38, R20 ;  /* 0x000000261c147223 */ /* 0x000fce0000010014 */
.L_x_8021:
[----:B------:R-:W-:Y:S05]  /*1a160*/  BSYNC.RECONVERGENT B0 ;  /* 0x0000000000007941 */ /* 0x000fea0003800200 */
.L_x_8020:
[----:B------:R-:W-:Y:S02]  /*1a170*/  F2FP.BF16.F32.PACK_AB R28, RZ, R20 ;  /* 0x00000014ff1c723e */ /* 0x000fe400000010ff */
[----:B------:R-:W-:Y:S02]  /*1a180*/  PRMT R26, R26, 0x5410, R27 ;  /* 0x000054101a1a7816 */ /* 0x000fe4000000001b */
[----:B------:R-:W-:Y:S02]  /*1a190*/  PRMT R25, R25, 0x5410, R23 ;  /* 0x0000541019197816 */ /* 0x000fe40000000017 */
[----:B------:R-:W-:Y:S02]  /*1a1a0*/  PRMT R24, R24, 0x5410, R21 ;  /* 0x0000541018187816 */ /* 0x000fe40000000015 */
[----:B------:R-:W-:Y:S01]  /*1a1b0*/  PRMT R27, R37, 0x5410, R28 ;  /* 0x00005410251b7816 */ /* 0x000fe2000000001c */
[----:B------:R-:W-:Y:S06]  /*1a1c0*/  BRA `(.L_x_8027) ;  /* 0x0000003400587947 */ /* 0x000fec0003800000 */
.L_x_7970:
        /* <DEDUP_REMOVED lines=21> */
.L_x_8032:
        /* <DEDUP_REMOVED lines=12> */
.L_x_8034:
[----:B------:R-:W-:Y:S05]  /*1a3e0*/  BSYNC.RECONVERGENT B2 ;  /* 0x0000000000027941 */ /* 0x000fea0003800200 */
.L_x_8033:
        /* <DEDUP_REMOVED lines=60> */
.L_x_8031:
[----:B------:R-:W-:Y:S05]  /*1a7b0*/  BSYNC.RECONVERGENT B1 ;  /* 0x0000000000017941 */ /* 0x000fea0003800200 */
.L_x_8030:
        /* <DEDUP_REMOVED lines=11> */
.L_x_8029:
[----:B------:R-:W-:Y:S05]  /*1a870*/  BSYNC.RECONVERGENT B0 ;  /* 0x0000000000007941 */ /* 0x000fea0003800200 */
.L_x_8028:
[----:B------:R-:W-:Y:S01]  /*1a880*/  BSSY.RECONVERGENT B0, `(.L_x_8035) ;  /* 0x0000069000007945 */ /* 0x000fe20003800200 */
[----:B------:R-:W-:Y:S01]  /*1a890*/  F2FP.BF16.F32.PACK_AB R24, RZ, R13 ;  /* 0x0000000dff18723e */ /* 0x000fe200000010ff */
[----:B0-----:R-:W-:Y:S01]  /*1a8a0*/  IMAD.MOV.U32 R16, RZ, RZ, R15 ;  /* 0x000000ffff107224 */ /* 0x001fe200078e000f */
        /* <DEDUP_REMOVED lines=15> */
.L_x_8039:
        /* <DEDUP_REMOVED lines=12> */
.L_x_8041:
[----:B------:R-:W-:Y:S05]  /*1aa60*/  BSYNC.RECONVERGENT B2 ;  /* 0x0000000000027941 */ /* 0x000fea0003800200 */
.L_x_8040:
        /* <DEDUP_REMOVED lines=61> */
.L_x_8038:
[----:B------:R-:W-:Y:S05]  /*1ae40*/  BSYNC.RECONVERGENT B1 ;  /* 0x0000000000017941 */ /* 0x000fea0003800200 */
.L_x_8037:
        /* <DEDUP_REMOVED lines=12> */
.L_x_8036:
[----:B------:R-:W-:Y:S05]  /*1af10*/  BSYNC.RECONVERGENT B0 ;  /* 0x0000000000007941 */ /* 0x000fea0003800200 */
.L_x_8035:
        /* <DEDUP_REMOVED lines=18> */
.L_x_8046:
        /* <DEDUP_REMOVED lines=12> */
.L_x_8048:
[----:B------:R-:W-:Y:S05]  /*1b100*/  BSYNC.RECONVERGENT B2 ;  /* 0x0000000000027941 */ /* 0x000fea0003800200 */
.L_x_8047:
        /* <DEDUP_REMOVED lines=61> */
.L_x_8045:
[----:B------:R-:W-:Y:S05]  /*1b4e0*/  BSYNC.RECONVERGENT B1 ;  /* 0x0000000000017941 */ /* 0x000fea0003800200 */
.L_x_8044:
        /* <DEDUP_REMOVED lines=11> */
.L_x_8043:
[----:B------:R-:W-:Y:S05]  /*1b5a0*/  BSYNC.RECONVERGENT B0 ;  /* 0x0000000000007941 */ /* 0x000fea0003800200 */
.L_x_8042:
        /* <DEDUP_REMOVED lines=18> */
.L_x_8053:
        /* <DEDUP_REMOVED lines=12> */
.L_x_8055:
[----:B------:R-:W-:Y:S05]  /*1b790*/  BSYNC.RECONVERGENT B2 ;  /* 0x0000000000027941 */ /* 0x000fea0003800200 */
.L_x_8054:
        /* <DEDUP_REMOVED lines=61> */
.L_x_8052:
[----:B------:R-:W-:Y:S05]  /*1bb70*/  BSYNC.RECONVERGENT B1 ;  /* 0x0000000000017941 */ /* 0x000fea0003800200 */
.L_x_8051:
[----:B------:R-:W2:Y:S01]  /*1bb80*/  LDL R17, [R1] ;  /* 0x0000000001117983 */ /* 0x000ea20000100800 */
        /* <DEDUP_REMOVED lines=12> */
.L_x_8050:
[----:B------:R-:W-:Y:S05]  /*1bc50*/  BSYNC.RECONVERGENT B0 ;  /* 0x0000000000007941 */ /* 0x000fea0003800200 */
.L_x_8049:
        /* <DEDUP_REMOVED lines=18> */
.L_x_8060:
        /* <DEDUP_REMOVED lines=12> */
.L_x_8062:
[----:B------:R-:W-:Y:S05]  /*1be40*/  BSYNC.RECONVERGENT B2 ;  /* 0x0000000000027941 */ /* 0x000fea0003800200 */
.L_x_8061:
        /* <DEDUP_REMOVED lines=61> */
.L_x_8059:
[----:B------:R-:W-:Y:S05]  /*1c220*/  BSYNC.RECONVERGENT B1 ;  /* 0x0000000000017941 */ /* 0x000fea0003800200 */
.L_x_8058:
        /* <DEDUP_REMOVED lines=11> */
.L_x_8057:
[----:B------:R-:W-:Y:S05]  /*1c2e0*/  BSYNC.RECONVERGENT B0 ;  /* 0x0000000000007941 */ /* 0x000fea0003800200 */
.L_x_8056:
        /* <DEDUP_REMOVED lines=18> */
.L_x_8067:
        /* <DEDUP_REMOVED lines=12> */
.L_x_8069:
[----:B------:R-:W-:Y:S05]  /*1c4d0*/  BSYNC.RECONVERGENT B2 ;  /* 0x0000000000027941 */ /* 0x000fea0003800200 */
.L_x_8068:
        /* <DEDUP_REMOVED lines=61> */
.L_x_8066:
[----:B------:R-:W-:Y:S05]  /*1c8b0*/  BSYNC.RECONVERGENT B1 ;  /* 0x0000000000017941 */ /* 0x000fea0003800200 */
.L_x_8065:
        /* <DEDUP_REMOVED lines=13> */
.L_x_8064:
[----:B------:R-:W-:Y:S05]  /*1c990*/  BSYNC.RECONVERGENT B0 ;  /* 0x0000000000007941 */ /* 0x000fea0003800200 */
.L_x_8063:
        /* <DEDUP_REMOVED lines=18> */
.L_x_8074:
        /* <DEDUP_REMOVED lines=12> */
.L_x_8076:
[----:B------:R-:W-:Y:S05]  /*1cb80*/  BSYNC.RECONVERGENT B2 ;  /* 0x0000000000027941 */ /* 0x000fea0003800200 */
.L_x_8075:
        /* <DEDUP_REMOVED lines=61> */
.L_x_8073:
[----:B------:R-:W-:Y:S05]  /*1cf60*/  BSYNC.RECONVERGENT B1 ;  /* 0x0000000000017941 */ /* 0x000fea0003800200 */
.L_x_8072:
        /* <DEDUP_REMOVED lines=11> */
.L_x_8071:
[----:B------:R-:W-:Y:S05]  /*1d020*/  BSYNC.RECONVERGENT B0 ;  /* 0x0000000000007941 */ /* 0x000fea0003800200 */
.L_x_8070:
        /* <DEDUP_REMOVED lines=18> */
.L_x_8081:
        /* <DEDUP_REMOVED lines=12> */
.L_x_8083:
[----:B------:R-:W-:Y:S05]  /*1d210*/  BSYNC.RECONVERGENT B2 ;  /* 0x0000000000027941 */ /* 0x000fea0003800200 */
.L_x_8082:
        /* <DEDUP_REMOVED lines=61> */
.L_x_8080:
[----:B------:R-:W-:Y:S05]  /*1d5f0*/  BSYNC.RECONVERGENT B1 ;  /* 0x0000000000017941 */ /* 0x000fea0003800200 */
.L_x_8079:
[----:B------:R-:W2:Y:S01]  /*1d600*/  LDL R38, [R1+0x8] ;  /* 0x0000080001267983 */ /* 0x000ea20000100800 */
        /* <DEDUP_REMOVED lines=10> */
[----:B--2---:R-:W-:-:S04]  /*1d6b0*/  IMAD.U32 R37, R38, 0x10000, RZ ;  /* 0x0001000026257824 */ /* 0x004fc800078e00ff */
[----:B------:R-:W-:-:S07]  /*1d6c0*/  FMUL.FTZ R20, R37, R20 ;  /* 0x0000001425147220 */ /* 0x000fce0000410000 */
.L_x_8078:
[----:B------:R-:W-:Y:S05]  /*1d6d0*/  BSYNC.RECONVERGENT B0 ;  /* 0x0000000000007941 */ /* 0x000fea0003800200 */
.L_x_8077:
[----:B------:R-:W-:Y:S02]  /*1d6e0*/  F2FP.BF16.F32.PACK_AB R37, RZ, R20 ;  /* 0x00000014ff25723e */ /* 0x000fe400000010ff */
[----:B------:R-:W-:Y:S02]  /*1d6f0*/  PRMT R26, R26, 0x5410, R27 ;  /* 0x000054101a1a7816 */ /* 0x000fe4000000001b */
[----:B------:R-:W-:Y:S02]  /*1d700*/  PRMT R25, R25, 0x5410, R23 ;  /* 0x0000541019197816 */ /* 0x000fe40000000017 */
[----:B------:R-:W-:Y:S02]  /*1d710*/  PRMT R24, R24, 0x5410, R21 ;  /* 0x0000541018187816 */ /* 0x000fe40000000015 */
[----:B------:R-:W-:-:S07]  /*1d720*/  PRMT R27, R28, 0x5410, R37 ;  /* 0x000054101c1b7816 */ /* 0x000fce0000000025 */
.L_x_8027:
        /* <DEDUP_REMOVED lines=26> */
.L_x_8085:
[----:B------:R-:W-:Y:S05]  /*1d8d0*/  BSYNC.RECONVERGENT B0 ;  /* 0x0000000000007941 */ /* 0x000fea0003800200 */
.L_x_8084:
        /* <DEDUP_REMOVED lines=31> */
.L_x_8091:
        /* <DEDUP_REMOVED lines=12> */
.L_x_8093:
[----:B------:R-:W-:Y:S05]  /*1db90*/  BSYNC.RECONVERGENT B2 ;  /* 0x0000000000027941 */ /* 0x000fea0003800200 */
.L_x_8092:
        /* <DEDUP_REMOVED lines=61> */
.L_x_8090:
[----:B------:R-:W-:Y:S05]  /*1df70*/  BSYNC.RECONVERGENT B1 ;  /* 0x0000000000017941 */ /* 0x000fea0003800200 */
.L_x_8089:
        /* <DEDUP_REMOVED lines=12> */
.L_x_8088:
[----:B------:R-:W-:Y:S05]  /*1e040*/  BSYNC.RECONVERGENT B0 ;  /* 0x0000000000007941 */ /* 0x000fea0003800200 */
.L_x_8087:
        /* <DEDUP_REMOVED lines=23> */
.L_x_8098:
        /* <DEDUP_REMOVED lines=12> */
.L_x_8100:
[----:B------:R-:W-:Y:S05]  /*1e280*/  BSYNC.RECONVERGENT B2 ;  /* 0x0000000000027941 */ /* 0x000fea0003800200 */
.L_x_8099:
        /* <DEDUP_REMOVED lines=61> */
.L_x_8097:
[----:B------:R-:W-:Y:S05]  /*1e660*/  BSYNC.RECONVERGENT B1 ;  /* 0x0000000000017941 */ /* 0x000fea0003800200 */
.L_x_8096:
        /* <DEDUP_REMOVED lines=15> */
.L_x_8095:
[----:B------:R-:W-:Y:S05]  /*1e760*/  BSYNC.RECONVERGENT B0 ;  /* 0x0000000000007941 */ /* 0x000fea0003800200 */
.L_x_8094:
        /* <DEDUP_REMOVED lines=22> */
.L_x_8105:
        /* <DEDUP_REMOVED lines=12> */
.L_x_8107:
[----:B------:R-:W-:Y:S05]  /*1e990*/  BSYNC.RECONVERGENT B2 ;  /* 0x0000000000027941 */ /* 0x000fea0003800200 */
.L_x_8106:
        /* <DEDUP_REMOVED lines=61> */
.L_x_8104:
[----:B------:R-:W-:Y:S05]  /*1ed70*/  BSYNC.RECONVERGENT B1 ;  /* 0x0000000000017941 */ /* 0x000fea0003800200 */
.L_x_8103:
        /* <DEDUP_REMOVED lines=12> */
.L_x_8102:
[----:B------:R-:W-:Y:S05]  /*1ee40*/  BSYNC.RECONVERGENT B0 ;  /* 0x0000000000007941 */ /* 0x000fea0003800200 */
.L_x_8101:
        /* <DEDUP_REMOVED lines=23> */
.L_x_8112:
        /* <DEDUP_REMOVED lines=12> */
.L_x_8114:
[----:B------:R-:W-:Y:S05]  /*1f080*/  BSYNC.RECONVERGENT B2 ;  /* 0x0000000000027941 */ /* 0x000fea0003800200 */
.L_x_8113:
        /* <DEDUP_REMOVED lines=61> */
.L_x_8111:
[----:B------:R-:W-:Y:S05]  /*1f460*/  BSYNC.RECONVERGENT B1 ;  /* 0x0000000000017941 */ /* 0x000fea0003800200 */
.L_x_8110:
        /* <DEDUP_REMOVED lines=15> */
.L_x_8109:
[----:B------:R-:W-:Y:S05]  /*1f560*/  BSYNC.RECONVERGENT B0 ;  /* 0x0000000000007941 */ /* 0x000fea0003800200 */
.L_x_8108:
        /* <DEDUP_REMOVED lines=22> */
.L_x_8119:
        /* <DEDUP_REMOVED lines=12> */
.L_x_8121:
[----:B------:R-:W-:Y:S05]  /*1f790*/  BSYNC.RECONVERGENT B2 ;  /* 0x0000000000027941 */ /* 0x000fea0003800200 */
.L_x_8120:
        /* <DEDUP_REMOVED lines=61> */
.L_x_8118:
[----:B------:R-:W-:Y:S05]  /*1fb70*/  BSYNC.RECONVERGENT B1 ;  /* 0x0000000000017941 */ /* 0x000fea0003800200 */
.L_x_8117:
        /* <DEDUP_REMOVED lines=12> */
.L_x_8116:
[----:B------:R-:W-:Y:S05]  /*1fc40*/  BSYNC.RECONVERGENT B0 ;  /* 0x0000000000007941 */ /* 0x000fea0003800200 */
.L_x_8115:
        /* <DEDUP_REMOVED lines=23> */
.L_x_8126:
        /* <DEDUP_REMOVED lines=12> */
.L_x_8128:
[----:B------:R-:W-:Y:S05]  /*1fe80*/  BSYNC.RECONVERGENT B2 ;  /* 0x0000000000027941 */ /* 0x000fea0003800200 */
.L_x_8127:
        /* <DEDUP_REMOVED lines=46> */
[----:B------:R-:W-:Y:S02]  /*20170*/  HFMA2 R113, -RZ, RZ, 0, 0 ;  /* 0x00000000ff717431 */ /* 0x000fe400000001ff */
        /* <DEDUP_REMOVED lines=14> */
.L_x_8125:
[----:B------:R-:W-:Y:S05]  /*20260*/  BSYNC.RECONVERGENT B1 ;  /* 0x0000000000017941 */ /* 0x000fea0003800200 */
.L_x_8124:
        /* <DEDUP_REMOVED lines=15> */
.L_x_8123:
[----:B------:R-:W-:Y:S05]  /*20360*/  BSYNC.RECONVERGENT B0 ;  /* 0x0000000000007941 */ /* 0x000fea0003800200 */
.L_x_8122:
        /* <DEDUP_REMOVED lines=22> */
.L_x_8133:
        /* <DEDUP_REMOVED lines=12> */
.L_x_8135:
[----:B------:R-:W-:Y:S05]  /*20590*/  BSYNC.RECONVERGENT B2 ;  /* 0x0000000000027941 */ /* 0x000fea0003800200 */
.L_x_8134:
        /* <DEDUP_REMOVED lines=62> */
.L_x_8132:
[----:B------:R-:W-:Y:S05]  /*20980*/  BSYNC.RECONVERGENT B1 ;  /* 0x0000000000017941 */ /* 0x000fea0003800200 */
.L_x_8131:
        /* <DEDUP_REMOVED lines=12> */
.L_x_8130:
[----:B------:R-:W-:Y:S05]  /*20a50*/  BSYNC.RECONVERGENT B0 ;  /* 0x0000000000007941 */ /* 0x000fea0003800200 */
.L_x_8129:
        /* <DEDUP_REMOVED lines=23> */
.L_x_8140:
        /* <DEDUP_REMOVED lines=12> */
.L_x_8142:
[----:B------:R-:W-:Y:S05]  /*20c90*/  BSYNC.RECONVERGENT B2 ;  /* 0x0000000000027941 */ /* 0x000fea0003800200 */
.L_x_8141:
        /* <DEDUP_REMOVED lines=62> */
.L_x_8139:
[----:B------:R-:W-:Y:S05]  /*21080*/  BSYNC.RECONVERGENT B1 ;  /* 0x0000000000017941 */ /* 0x000fea0003800200 */
.L_x_8138:
[----:B------:R-:W2:Y:S01]  /*21090*/  LDL R112, [R1+0x18] ;  /* 0x0000180001707983 */ /* 0x000ea20000100800 */
[----:B------:R-:W-:Y:S01]  /*210a0*/  I2FP.F32.U32 R28, R28 ;  /* 0x0000001c001c7245 */ /* 0x000fe20000201000 */
[----:B------:R-:W-:-:S04]  /*210b0*/  IMAD.MOV.U32 R44, RZ, RZ, 0x2f800000 ;  /* 0x2f800000ff2c7424 */ /* 0x000fc800078e00ff */
[----:B------:R-:W-:-:S05]  /*210c0*/  FFMA.FTZ R28, R28, R44, 1.1641532182693481445e-10 ;  /* 0x2f0000001c1c7423 */ /* 0x000fca000001002c */
[----:B------:R-:W-:Y:S02]  /*210d0*/  FSETP.GTU.FTZ.AND P2, PT, R28, UR12, PT ;  /* 0x0000000c1c007c0b */ /* 0x000fe4000bf5c000 */
[----:B------:R-:W-:Y:S02]  /*210e0*/  PRMT R28, R55, 0x7632, R28 ;  /* 0x00007632371c7816 */ /* 0x000fe4000000001c */
[----:B------:R-:W-:-:S03]  /*210f0*/  SEL R163, RZ, 0x1, P2 ;  /* 0x00000001ffa37807 */ /* 0x000fc60001000000 */
[----:B------:R-:W-:-:S04]  /*21100*/  IMAD.U32 R28, R28, 0x10000, RZ ;  /* 0x000100001c1c7824 */ /* 0x000fc800078e00ff */
[----:B------:R-:W-:-:S04]  /*21110*/  FMUL.FTZ R28, R28, UR9 ;  /* 0x000000091c1c7c20 */ /* 0x000fc80008410000 */
[----:B------:R-:W-:Y:S01]  /*21120*/  FMUL.FTZ R44, R28, UR8 ;  /* 0x000000081c2c7c20 */ /* 0x000fe20008410000 */
[----:B------:R-:W-:-:S04]  /*21130*/  PRMT R28, R51, 0x7632, R28 ;  /* 0x00007632331c7816 */ /* 0x000fc8000000001c */
[----:B------:R-:W-:Y:S02]  /*21140*/  SHF.L.U32 R28, R28, 0x10, RZ ;  /* 0x000000101c1c7819 */ /* 0x000fe400000006ff */
[----:B------:R-:W-:Y:S01]  /*21150*/  FSEL R44, R44, RZ, !P2 ;  /* 0x000000ff2c2c7208 */ /* 0x000fe20005000000 */
[----:B--2---:R-:W-:-:S04]  /*21160*/  IMAD.U32 R112, R112, 0x10000, RZ ;  /* 0x0001000070707824 */ /* 0x004fc800078e00ff */
[----:B------:R-:W-:-:S07]  /*21170*/  FFMA.FTZ R28, R44, R112, R28 ;  /* 0x000000702c1c7223 */ /* 0x000fce000001001c */
.L_x_8137:
[----:B------:R-:W-:Y:S05]  /*21180*/  BSYNC.RECONVERGENT B0 ;  /* 0x0000000000007941 */ /* 0x000fea0003800200 */
.L_x_8136:
[----:B------:R-:W-:Y:S02]  /*21190*/  F2FP.BF16.F32.PACK_AB R44, RZ, R28 ;  /* 0x0000001cff2c723e */ /* 0x000fe400000010ff */
[----:B------:R-:W-:Y:S02]  /*211a0*/  PRMT R42, R42, 0x5410, R43 ;  /* 0x000054102a2a7816 */ /* 0x000fe4000000002b */
[----:B------:R-:W-:Y:S02]  /*211b0*/  PRMT R41, R41, 0x5410, R40 ;  /* 0x0000541029297816 */ /* 0x000fe40000000028 */
[----:B------:R-:W-:Y:S02]  /*211c0*/  PRMT R40, R37, 0x5410, R39 ;  /* 0x0000541025287816 */ /* 0x000fe40000000027 */
[----:B------:R-:W-:Y:S01]  /*211d0*/  PRMT R43, R121, 0x5410, R44 ;  /* 0x00005410792b7816 */ /* 0x000fe2000000002c */
[----:B------:R-:W-:Y:S06]  /*211e0*/  BRA `(.L_x_8143) ;  /* 0x0000003400647947 */ /* 0x000fec0003800000 */
.L_x_8086:
        /* <DEDUP_REMOVED lines=21> */
.L_x_8148:
        /* <DEDUP_REMOVED lines=12> */
.L_x_8150:
[----:B------:R-:W-:Y:S05]  /*21400*/  BSYNC.RECONVERGENT B2 ;  /* 0x0000000000027941 */ /* 0x000fea0003800200 */
.L_x_8149:
[----:B------:R-:W-:Y:S01]  /*21410*/  IMAD.WIDE.U32 R38, R0, -0x2daee0ad, RZ ;  /* 0xd2511f5300267825 */ /* 0x000fe200078e00ff */
[----:B------:R-:W-:Y:S01]  /*21420*/  UIADD3 UR15, UPT, UPT, UR4, -0x61c88647, URZ ;  /* 0x9e3779b9040f7890 */ /* 0x000fe2000fffe0ff */
[----:B------:R-:W-:Y:S02]  /*21430*/  MOV R6, R22 ;  /* 0x0000001600067202 */ /* 0x000fe40000000f00 */
[----:B0-----:R-:W-:Y:S01]  /*21440*/  IMAD.WIDE.U32 R26, R2, -0x326172a9, RZ ;  /* 0xcd9e8d57021a7825 */ /* 0x001fe200078e00ff */
        /* <DEDUP_REMOVED lines=56> */
.L_x_8147:
[----:B------:R-:W-:Y:S05]  /*217d0*/  BSYNC.RECONVERGENT B1 ;  /* 0x0000000000017941 */ /* 0x000fea0003800200 */
.L_x_8146:
        /* <DEDUP_REMOVED lines=11> */
.L_x_8145:
[----:B------:R-:W-:Y:S05]  /*21890*/  BSYNC.RECONVERGENT B0 ;  /* 0x0000000000007941 */ /* 0x000fea0003800200 */
.L_x_8144:
[----:B------:R-:W-:Y:S01]  /*218a0*/  BSSY.RECONVERGENT B0, `(.L_x_8151) ;  /* 0x000006a000007945 */ /* 0x000fe20003800200 */
[----:B------:R-:W-:Y:S01]  /*218b0*/  F2FP.BF16.F32.PACK_AB R37, RZ, R21 ;  /* 0x00000015ff25723e */ /* 0x000fe200000010ff */
[----:B------:R-:W-:Y:S01]  /*218c0*/  IMAD.MOV.U32 R22, RZ, RZ, RZ ;  /* 0x000000ffff167224 */ /* 0x000fe200078e00ff */
[----:B0-----:R-:W-:Y:S01]  /*218d0*/  MOV R24, R23 ;  /* 0x0000001700187202 */ /* 0x001fe20000000f00 */
        /* <DEDUP_REMOVED lines=14> */
.L_x_8155:
        /* <DEDUP_REMOVED lines=12> */
.L_x_8157:
[----:B------:R-:W-:Y:S05]  /*21a80*/  BSYNC.RECONVERGENT B2 ;  /* 0x0000000000027941 */ /* 0x000fea0003800200 */
.L_x_8156:
        /* <DEDUP_REMOVED lines=61> */
.L_x_8154:
[----:B------:R-:W-:Y:S05]  /*21e60*/  BSYNC.RECONVERGENT B1 ;  /* 0x0000000000017941 */ /* 0x000fea0003800200 */
.L_x_8153:
        /* <DEDUP_REMOVED lines=13> */
.L_x_8152:
[----:B------:R-:W-:Y:S05]  /*21f40*/  BSYNC.RECONVERGENT B0 ;  /* 0x0000000000007941 */ /* 0x000fea0003800200 */
.L_x_8151:
        /* <DEDUP_REMOVED lines=18> */
.L_x_8162:
        /* <DEDUP_REMOVED lines=12> */
.L_x_8164:
[----:B------:R-:W-:Y:S05]  /*22130*/  BSYNC.RECONVERGENT B2 ;  /* 0x0000000000027941 */ /* 0x000fea0003800200 */
.L_x_8163:
        /* <DEDUP_REMOVED lines=61> */
.L_x_8161:
[----:B------:R-:W-:Y:S05]  /*22510*/  BSYNC.RECONVERGENT B1 ;  /* 0x0000000000017941 */ /* 0x000fea0003800200 */
.L_x_8160:
        /* <DEDUP_REMOVED lines=11> */
.L_x_8159:
[----:B------:R-:W-:Y:S05]  /*225d0*/  BSYNC.RECONVERGENT B0 ;  /* 0x0000000000007941 */ /* 0x000fea0003800200 */
.L_x_8158:
        /* <DEDUP_REMOVED lines=18> */
.L_x_8169:
        /* <DEDUP_REMOVED lines=12> */
.L_x_8171:
[----:B------:R-:W-:Y:S05]  /*227c0*/  BSYNC.RECONVERGENT B2 ;  /* 0x0000000000027941 */ /* 0x000fea0003800200 */
.L_x_8170:
        /* <DEDUP_REMOVED lines=61> */
.L_x_8168:
[----:B------:R-:W-:Y:S05]  /*22ba0*/  BSYNC.RECONVERGENT B1 ;  /* 0x0000000000017941 */ /* 0x000fea0003800200 */
.L_x_8167:
        /* <DEDUP_REMOVED lines=13> */
.L_x_8166:
[----:B------:R-:W-:Y:S05]  /*22c80*/  BSYNC.RECONVERGENT B0 ;  /* 0x0000000000007941 */ /* 0x000fea0003800200 */
.L_x_8165:
        /* <DEDUP_REMOVED lines=18> */
.L_x_8176:
        /* <DEDUP_REMOVED lines=12> */
.L_x_8178:
[----:B------:R-:W-:Y:S05]  /*22e70*/  BSYNC.RECONVERGENT B2 ;  /* 0x0000000000027941 */ /* 0x000fea0003800200 */
.L_x_8177:
        /* <DEDUP_REMOVED lines=61> */
.L_x_8175:
[----:B------:R-:W-:Y:S05]  /*23250*/  BSYNC.RECONVERGENT B1 ;  /* 0x0000000000017941 */ /* 0x000fea0003800200 */
.L_x_8174:
        /* <DEDUP_REMOVED lines=11> */
.L_x_8173:
[----:B------:R-:W-:Y:S05]  /*23310*/  BSYNC.RECONVERGENT B0 ;  /* 0x0000000000007941 */ /* 0x000fea0003800200 */
.L_x_8172:
        /* <DEDUP_REMOVED lines=18> */
.L_x_8183:
        /* <DEDUP_REMOVED lines=12> */
.L_x_8185:
[----:B------:R-:W-:Y:S05]  /*23500*/  BSYNC.RECONVERGENT B2 ;  /* 0x0000000000027941 */ /* 0x000fea0003800200 */
.L_x_8184:
        /* <DEDUP_REMOVED lines=61> */
.L_x_8182:
[----:B------:R-:W-:Y:S05]  /*238e0*/  BSYNC.RECONVERGENT B1 ;  /* 0x0000000000017941 */ /* 0x000fea0003800200 */
.L_x_8181:
        /* <DEDUP_REMOVED lines=13> */
.L_x_8180:
[----:B------:R-:W-:Y:S05]  /*239c0*/  BSYNC.RECONVERGENT B0 ;  /* 0x0000000000007941 */ /* 0x000fea0003800200 */
.L_x_8179:
        /* <DEDUP_REMOVED lines=18> */
.L_x_8190:
        /* <DEDUP_REMOVED lines=12> */
.L_x_8192:
[----:B------:R-:W-:Y:S05]  /*23bb0*/  BSYNC.RECONVERGENT B2 ;  /* 0x0000000000027941 */ /* 0x000fea0003800200 */
.L_x_8191:
        /* <DEDUP_REMOVED lines=62> */
.L_x_8189:
[----:B------:R-:W-:Y:S05]  /*23fa0*/  BSYNC.RECONVERGENT B1 ;  /* 0x0000000000017941 */ /* 0x000fea0003800200 */
.L_x_8188:
        /* <DEDUP_REMOVED lines=11> */
.L_x_8187:
[----:B------:R-:W-:Y:S05]  /*24060*/  BSYNC.RECONVERGENT B0 ;  /* 0x0000000000007941 */ /* 0x000fea0003800200 */
.L_x_8186:
        /* <DEDUP_REMOVED lines=18> */
.L_x_8197:
        /* <DEDUP_REMOVED lines=12> */
.L_x_8199:
[----:B------:R-:W-:Y:S05]  /*24250*/  BSYNC.RECONVERGENT B2 ;  /* 0x0000000000027941 */ /* 0x000fea0003800200 */
.L_x_8198:
        /* <DEDUP_REMOVED lines=62> */
.L_x_8196:
[----:B------:R-:W-:Y:S05]  /*24640*/  BSYNC.RECONVERGENT B1 ;  /* 0x0000000000017941 */ /* 0x000fea0003800200 */
.L_x_8195:
[----:B------:R-:W2:Y:S01]  /*24650*/  LDL R113, [R1+0x18] ;  /* 0x0000180001717983 */ /* 0x000ea20000100800 */
        /* <DEDUP_REMOVED lines=10> */
[----:B--2---:R-:W-:-:S05]  /*24700*/  SHF.L.U32 R112, R113, 0x10, RZ ;  /* 0x0000001071707819 */ /* 0x004fca00000006ff */
[----:B------:R-:W-:-:S07]  /*24710*/  FMUL.FTZ R28, R112, R28 ;  /* 0x0000001c701c7220 */ /* 0x000fce0000410000 */
.L_x_8194:
[----:B------:R-:W-:Y:S05]  /*24720*/  BSYNC.RECONVERGENT B0 ;  /* 0x0000000000007941 */ /* 0x000fea0003800200 */
.L_x_8193:
[----:B------:R-:W-:Y:S02]  /*24730*/  F2FP.BF16.F32.PACK_AB R112, RZ, R28 ;  /* 0x0000001cff70723e */ /* 0x000fe400000010ff */
[----:B------:R-:W-:Y:S02]  /*24740*/  PRMT R42, R42, 0x5410, R43 ;  /* 0x000054102a2a7816 */ /* 0x000fe4000000002b */
[----:B------:R-:W-:Y:S02]  /*24750*/  PRMT R41, R41, 0x5410, R40 ;  /* 0x0000541029297816 */ /* 0x000fe40000000028 */
[----:B------:R-:W-:Y:S02]  /*24760*/  PRMT R40, R37, 0x5410, R39 ;  /* 0x0000541025287816 */ /* 0x000fe40000000027 */
[----:B------:R-:W-:-:S07]  /*24770*/  PRMT R43, R44, 0x5410, R112 ;  /* 0x000054102c2b7816 */ /* 0x000fce0000000070 */
.L_x_8143:
[----:B------:R-:W-:Y:S01]  /*24780*/  VIADD R112, R155, 0x80 ;  /* 0x000000809b707836 */ /* 0x000fe20000000000 */
[----:B------:R-:W-:Y:S03]  /*24790*/  BSSY.RECONVERGENT B0, `(.L_x_8200) ;  /* 0x0000019000007945 */ /* 0x000fe60003800200 */
        /* <DEDUP_REMOVED lines=19> */
[----:B------:R-:W-:Y:S02]  /*248d0*/  IADD3 R37, PT, PT, R154, 0x80, RZ ;  /* 0x000000809a257810 */ /* 0x000fe40007ffe0ff */
[----:B------:R-:W-:Y:S02]  /*248e0*/  LOP3.LUT R41, R41, R113, RZ, 0xfc, !PT ;  /* 0x0000007129297212 */ /* 0x000fe400078efcff */
[----:B------:R-:W-:Y:S01]  /*248f0*/  LOP3.LUT R40, R40, 0xff, R6, 0xf8, !PT ;  /* 0x000000ff28287812 */ /* 0x000fe200078ef806 */
[----:B0-----:R-:W-:-:S05]  /*24900*/  IMAD.WIDE.U32 R42, R37, 0x8, R42 ;  /* 0x00000008252a7825 */ /* 0x001fca00078e002a */
[----:B------:R1:W-:Y:S02]  /*24910*/  STG.E.64 desc[UR6][R42.64], R40 ;  /* 0x000000282a007986 */ /* 0x0003e4000c101b06 */
.L_x_8201:
[----:B------:R-:W-:Y:S05]  /*24920*/  BSYNC.RECONVERGENT B0 ;  /* 0x0000000000007941 */ /* 0x000fea0003800200 */
.L_x_8200:
[----:B01----:R-:W0:Y:S01]  /*24930*/  @P1 LDC.64 R42, c[0x0][0x390] ;  /* 0x0000e400ff2a1b82 */ /* 0x003e220000000a00 */
[----:B------:R-:W-:-:S07]  /*24940*/  @P1 VIADD R37, R154, 0xa0 ;  /* 0x000000a09a251836 */ /* 0x000fce0000000000 */
        /* <DEDUP_REMOVED lines=29> */
.L_x_8207:
        /* <DEDUP_REMOVED lines=12> */
.L_x_8209:
[----:B------:R-:W-:Y:S05]  /*24be0*/  BSYNC.RECONVERGENT B2 ;  /* 0x0000000000027941 */ /* 0x000fea0003800200 */
.L_x_8208:
        /* <DEDUP_REMOVED lines=61> */
.L_x_8206:
[----:B------:R-:W-:Y:S05]  /*24fc0*/  BSYNC.RECONVERGENT B1 ;  /* 0x0000000000017941 */ /* 0x000fea0003800200 */
.L_x_8205:
        /* <DEDUP_REMOVED lines=12> */
.L_x_8204:
[----:B------:R-:W-:Y:S05]  /*25090*/  BSYNC.RECONVERGENT B0 ;  /* 0x0000000000007941 */ /* 0x000fea0003800200 */
.L_x_8203:
[----:B------:R-:W-:Y:S01]  /*250a0*/  @!P2 PRMT R38, R48, 0x7632, R38 ;  /* 0x000076323026a816 */ /* 0x000fe20000000026 */
[----:B------:R-:W-:Y:S01]  /*250b0*/  BSSY.RECONVERGENT B0, `(.L_x_8210) ;  /* 0x0000070000007945 */ /* 0x000fe20003800200 */
[----:B------:R-:W-:Y:S01]  /*250c0*/  F2FP.BF16.F32.PACK_AB R112, RZ, R37 ;  /* 0x00000025ff70723e */ /* 0x000fe200000010ff */
[----:B0-----:R-:W-:Y:S01]  /*250d0*/  @!P2 IMAD.MOV.U32 R40, RZ, RZ, R39 ;  /* 0x000000ffff28a224 */ /* 0x001fe200078e0027 */
        /* <DEDUP_REMOVED lines=19> */
.L_x_8214:
        /* <DEDUP_REMOVED lines=12> */
.L_x_8216:
[----:B------:R-:W-:Y:S05]  /*252d0*/  BSYNC.RECONVERGENT B2 ;  /* 0x0000000000027941 */ /* 0x000fea0003800200 */
.L_x_8215:
        /* <DEDUP_REMOVED lines=61> */
.L_x_8213:
[----:B------:R-:W-:Y:S05]  /*256b0*/  BSYNC.RECONVERGENT B1 ;  /* 0x0000000000017941 */ /* 0x000fea0003800200 */
.L_x_8212:
        /* <DEDUP_REMOVED lines=15> */
.L_x_8211:
[----:B------:R-:W-:Y:S05]  /*257b0*/  BSYNC.RECONVERGENT B0 ;  /* 0x0000000000007941 */ /* 0x000fea0003800200 */
.L_x_8210:
        /* <DEDUP_REMOVED lines=22> */
.L_x_8221:
        /* <DEDUP_REMOVED lines=12> */
.L_x_8223:
[----:B------:R-:W-:Y:S05]  /*259e0*/  BSYNC.RECONVERGENT B2 ;  /* 0x0000000000027941 */ /* 0x000fea0003800200 */
.L_x_8222:
        /* <DEDUP_REMOVED lines=62> */
.L_x_8220:
[----:B------:R-:W-:Y:S05]  /*25dd0*/  BSYNC.RECONVERGENT B1 ;  /* 0x0000000000017941 */ /* 0x000fea0003800200 */
.L_x_8219:
        /* <DEDUP_REMOVED lines=12> */
.L_x_8218:
[----:B------:R-:W-:Y:S05]  /*25ea0*/  BSYNC.RECONVERGENT B0 ;  /* 0x0000000000007941 */ /* 0x000fea0003800200 */
.L_x_8217:
        /* <DEDUP_REMOVED lines=23> */
.L_x_8228:
        /* <DEDUP_REMOVED lines=12> */
.L_x_8230:
[----:B------:R-:W-:Y:S05]  /*260e0*/  BSYNC.RECONVERGENT B2 ;  /* 0x0000000000027941 */ /* 0x000fea0003800200 */
.L_x_8229:
        /* <DEDUP_REMOVED lines=62> */
.L_x_8227:
[----:B------:R-:W-:Y:S05]  /*264d0*/  BSYNC.RECONVERGENT B1 ;  /* 0x0000000000017941 */ /* 0x000fea0003800200 */
.L_x_8226:
        /* <DEDUP_REMOVED lines=15> */
.L_x_8225:
[----:B------:R-:W-:Y:S05]  /*265d0*/  BSYNC.RECONVERGENT B0 ;  /* 0x0000000000007941 */ /* 0x000fea0003800200 */
.L_x_8224:
        /* <DEDUP_REMOVED lines=22> */
.L_x_8235:
        /* <DEDUP_REMOVED lines=12> */
.L_x_8237:
[----:B------:R-:W-:Y:S05]  /*26800*/  BSYNC.RECONVERGENT B2 ;  /* 0x0000000000027941 */ /* 0x000fea0003800200 */
.L_x_8236:
        /* <DEDUP_REMOVED lines=62> */
.L_x_8234:
[----:B------:R-:W-:Y:S05]  /*26bf0*/  BSYNC.RECONVERGENT B1 ;  /* 0x0000000000017941 */ /* 0x000fea0003800200 */
.L_x_8233:
        /* <DEDUP_REMOVED lines=12> */
.L_x_8232:
[----:B------:R-:W-:Y:S05]  /*26cc0*/  BSYNC.RECONVERGENT B0 ;  /* 0x0000000000007941 */ /* 0x000fea0003800200 */
.L_x_8231:
        /* <DEDUP_REMOVED lines=23> */
.L_x_8242:
        /* <DEDUP_REMOVED lines=12> */
.L_x_8244:
[----:B------:R-:W-:Y:S05]  /*26f00*/  BSYNC.RECONVERGENT B2 ;  /* 0x0000000000027941 */ /* 0x000fea0003800200 */
.L_x_8243:
        /* <DEDUP_REMOVED lines=62> */
.L_x_8241:
[----:B------:R-:W-:Y:S05]  /*272f0*/  BSYNC.RECONVERGENT B1 ;  /* 0x0000000000017941 */ /* 0x000fea0003800200 */
.L_x_8240:
        /* <DEDUP_REMOVED lines=15> */
.L_x_8239:
[----:B------:R-:W-:Y:S05]  /*273f0*/  BSYNC.RECONVERGENT B0 ;  /* 0x0000000000007941 */ /* 0x000fea0003800200 */
.L_x_8238:
        /* <DEDUP_REMOVED lines=22> */
.L_x_8249:
        /* <DEDUP_REMOVED lines=12> */
.L_x_8251:
[----:B------:R-:W-:Y:S05]  /*27620*/  BSYNC.RECONVERGENT B2 ;  /* 0x0000000000027941 */ /* 0x000fea0003800200 */
.L_x_8250:
        /* <DEDUP_REMOVED lines=59> */
[----:B------:R-:W-:Y:S01]  /*279e0*/  MOV R172, R124 ;  /* 0x0000007c00ac7202 */ /* 0x000fe20000000f00 */
[----:B------:R-:W-:Y:S01]  /*279f0*/  IMAD.MOV.U32 R124, RZ, RZ, RZ ;  /* 0x000000ffff7c7224 */ /* 0x000fe200078e00ff */
[----:B------:R-:W-:-:S07]  /*27a00*/  LOP3.LUT R170, R126, UR15, R125, 0x96, !PT ;  /* 0x0000000f7eaa7c12 */ /* 0x000fce000f8e967d */
.L_x_8248:
[----:B------:R-:W-:Y:S05]  /*27a10*/  BSYNC.RECONVERGENT B1 ;  /* 0x0000000000017941 */ /* 0x000fea0003800200 */
.L_x_8247:
        /* <DEDUP_REMOVED lines=12> */
.L_x_8246:
[----:B------:R-:W-:Y:S05]  /*27ae0*/  BSYNC.RECONVERGENT B0 ;  /* 0x0000000000007941 */ /* 0x000fea0003800200 */
.L_x_8245:
        /* <DEDUP_REMOVED lines=23> */
.L_x_8256:
        /* <DEDUP_REMOVED lines=12> */
.L_x_8258:
[----:B------:R-:W-:Y:S05]  /*27d20*/  BSYNC.RECONVERGENT B2 ;  /* 0x0000000000027941 */ /* 0x000fea0003800200 */
.L_x_8257:
        /* <DEDUP_REMOVED lines=58> */
[----:B------:R-:W-:-:S04]  /*280d0*/  IMAD.WIDE.U32 R124, R44, -0x326172a9, RZ ;  /* 0xcd9e8d572c7c7825 */ /* 0x000fc800078e00ff */
[----:B------:R-:W-:Y:S01]  /*280e0*/  IMAD.MOV.U32 R44, RZ, RZ, R128 ;  /* 0x000000ffff2c7224 */ /* 0x000fe200078e0080 */
[----:B------:R-:W-:Y:S02]  /*280f0*/  LOP3.LUT R170, R126, UR15, R125, 0x96, !PT ;  /* 0x0000000f7eaa7c12 */ /* 0x000fe4000f8e967d */
[----:B------:R-:W-:-:S07]  /*28100*/  MOV R172, R124 ;  /* 0x0000007c00ac7202 */ /* 0x000fce0000000f00 */
.L_x_8255:
[----:B------:R-:W-:Y:S05]  /*28110*/  BSYNC.RECONVERGENT B1 ;  /* 0x0000000000017941 */ /* 0x000fea0003800200 */
.L_x_8254:
[----:B------:R-:W2:Y:S01]  /*28120*/  LDL R125, [R1+0x28] ;  /* 0x00002800017d7983 */ /* 0x000ea20000100800 */
[----:B------:R-:W-:Y:S01]  /*28130*/  HFMA2 R124, -RZ, RZ, 0.1171875, 0 ;  /* 0x2f800000ff7c7431 */ /* 0x000fe200000001ff */
[----:B------:R-:W-:-:S05]  /*28140*/  I2FP.F32.U32 R44, R44 ;  /* 0x0000002c002c7245 */ /* 0x000fca0000201000 */
        /* <DEDUP_REMOVED lines=8> */
[----:B------:R-:W-:Y:S01]  /*281d0*/  FSEL R124, R124, RZ, !P2 ;  /* 0x000000ff7c7c7208 */ /* 0x000fe20005000000 */
[----:B------:R-:W-:Y:S01]  /*281e0*/  IMAD.U32 R44, R44, 0x10000, RZ ;  /* 0x000100002c2c7824 */ /* 0x000fe200078e00ff */
[----:B--2---:R-:W-:-:S05]  /*281f0*/  SHF.L.U32 R125, R125, 0x10, RZ ;  /* 0x000000107d7d7819 */ /* 0x004fca00000006ff */
[----:B------:R-:W-:-:S07]  /*28200*/  FFMA.FTZ R44, R124, R125, R44 ;  /* 0x0000007d7c2c7223 */ /* 0x000fce000001002c */
.L_x_8253:
[----:B------:R-:W-:Y:S05]  /*28210*/  BSYNC.RECONVERGENT B0 ;  /* 0x0000000000007941 */ /* 0x000fea0003800200 */
.L_x_8252:
[----:B------:R-:W-:Y:S02]  /*28220*/  F2FP.BF16.F32.PACK_AB R124, RZ, R44 ;  /* 0x0000002cff7c723e */ /* 0x000fe400000010ff */
[----:B------:R-:W-:Y:S02]  /*28230*/  PRMT R112, R112, 0x5410, R115 ;  /* 0x0000541070707816 */ /* 0x000fe40000000073 */
[----:B------:R-:W-:Y:S02]  /*28240*/  PRMT R114, R114, 0x5410, R123 ;  /* 0x0000541072727816 */ /* 0x000fe4000000007b */
[----:B------:R-:W-:Y:S02]  /*28250*/  PRMT R113, R113, 0x5410, R121 ;  /* 0x0000541071717816 */ /* 0x000fe40000000079 */
[----:B------:R-:W-:Y:S01]  /*28260*/  PRMT R115, R137, 0x5410, R124 ;  /* 0x0000541089737816 */ /* 0x000fe2000000007c */
[----:B------:R-:W-:Y:S06]  /*28270*/  BRA `(.L_x_8259) ;  /* 0x0000003400747947 */ /* 0x000fec0003800000 */
.L_x_8202:
        /* <DEDUP_REMOVED lines=21> */
.L_x_8264:
        /* <DEDUP_REMOVED lines=12> */
.L_x_8266:
[----:B------:R-:W-:Y:S05]  /*28490*/  BSYNC.RECONVERGENT B2 ;  /* 0x0000000000027941 */ /* 0x000fea0003800200 */
.L_x_8265:
        /* <DEDUP_REMOVED lines=60> */
.L_x_8263:
[----:B------:R-:W-:Y:S05]  /*28860*/  BSYNC.RECONVERGENT B1 ;  /* 0x0000000000017941 */ /* 0x000fea0003800200 */
.L_x_8262:
        /* <DEDUP_REMOVED lines=11> */
.L_x_8261:
[----:B------:R-:W-:Y:S05]  /*28920*/  BSYNC.RECONVERGENT B0 ;  /* 0x0000000000007941 */ /* 0x000fea0003800200 */
.L_x_8260:
[----:B------:R-:W-:Y:S01]  /*28930*/  BSSY.RECONVERGENT B0, `(.L_x_8267) ;  /* 0x000006a000007945 */ /* 0x000fe20003800200 */
[----:B------:R-:W-:Y:S01]  /*28940*/  F2FP.BF16.F32.PACK_AB R112, RZ, R37 ;  /* 0x00000025ff70723e */ /* 0x000fe200000010ff */
[----:B------:R-:W-:Y:S02]  /*28950*/  IMAD.MOV.U32 R38, RZ, RZ, RZ ;  /* 0x000000ffff267224 */ /* 0x000fe400078e00ff */
[----:B0-----:R-:W-:Y:S01]  /*28960*/  IMAD.MOV.U32 R40, RZ, RZ, R39 ;  /* 0x000000ffff287224 */ /* 0x001fe200078e0027 */
        /* <DEDUP_REMOVED lines=14> */
.L_x_8271:
        /* <DEDUP_REMOVED lines=12> */
.L_x_8273:
[----:B------:R-:W-:Y:S05]  /*28b10*/  BSYNC.RECONVERGENT B2 ;  /* 0x0000000000027941 */ /* 0x000fea0003800200 */
.L_x_8272:
        /* <DEDUP_REMOVED lines=61> */
.L_x_8270:
[----:B------:R-:W-:Y:S05]  /*28ef0*/  BSYNC.RECONVERGENT B1 ;  /* 0x0000000000017941 */ /* 0x000fea0003800200 */
.L_x_8269:
        /* <DEDUP_REMOVED lines=13> */
.L_x_8268:
[----:B------:R-:W-:Y:S05]  /*28fd0*/  BSYNC.RECONVERGENT B0 ;  /* 0x0000000000007941 */ /* 0x000fea0003800200 */
.L_x_8267:
        /* <DEDUP_REMOVED lines=18> */
.L_x_8278:
        /* <DEDUP_REMOVED lines=12> */
.L_x_8280:
[----:B------:R-:W-:Y:S05]  /*291c0*/  BSYNC.RECONVERGENT B2 ;  /* 0x0000000000027941 */ /* 0x000fea0003800200 */
.L_x_8279:
        /* <DEDUP_REMOVED lines=62> */
.L_x_8277:
[----:B------:R-:W-:Y:S05]  /*295b0*/  BSYNC.RECONVERGENT B1 ;  /* 0x0000000000017941 */ /* 0x000fea0003800200 */
.L_x_8276:
        /* <DEDUP_REMOVED lines=11> */
.L_x_8275:
[----:B------:R-:W-:Y:S05]  /*29670*/  BSYNC.RECONVERGENT B0 ;  /* 0x0000000000007941 */ /* 0x000fea0003800200 */
.L_x_8274:
        /* <DEDUP_REMOVED lines=18> */
.L_x_8285:
        /* <DEDUP_REMOVED lines=12> */
.L_x_8287:
[----:B------:R-:W-:Y:S05]  /*29860*/  BSYNC.RECONVERGENT B2 ;  /* 0x0000000000027941 */ /* 0x000fea0003800200 */
.L_x_8286:
        /* <DEDUP_REMOVED lines=62> */
.L_x_8284:
[----:B------:R-:W-:Y:S05]  /*29c50*/  BSYNC.RECONVERGENT B1 ;  /* 0x0000000000017941 */ /* 0x000fea0003800200 */
.L_x_8283:
        /* <DEDUP_REMOVED lines=13> */
.L_x_8282:
[----:B------:R-:W-:Y:S05]  /*29d30*/  BSYNC.RECONVERGENT B0 ;  /* 0x0000000000007941 */ /* 0x000fea0003800200 */
.L_x_8281:
        /* <DEDUP_REMOVED lines=18> */
.L_x_8292:
        /* <DEDUP_REMOVED lines=12> */
.L_x_8294:
[----:B------:R-:W-:Y:S05]  /*29f20*/  BSYNC.RECONVERGENT B2 ;  /* 0x0000000000027941 */ /* 0x000fea0003800200 */
.L_x_8293:
        /* <DEDUP_REMOVED lines=62> */
.L_x_8291:
[----:B------:R-:W-:Y:S05]  /*2a310*/  BSYNC.RECONVERGENT B1 ;  /* 0x0000000000017941 */ /* 0x000fea0003800200 */
.L_x_8290:
        /* <DEDUP_REMOVED lines=11> */
.L_x_8289:
[----:B------:R-:W-:Y:S05]  /*2a3d0*/  BSYNC.RECONVERGENT B0 ;  /* 0x0000000000007941 */ /* 0x000fea0003800200 */
.L_x_8288:
        /* <DEDUP_REMOVED lines=18> */
.L_x_8299:
        /* <DEDUP_REMOVED lines=12> */
.L_x_8301:
[----:B------:R-:W-:Y:S05]  /*2a5c0*/  BSYNC.RECONVERGENT B2 ;  /* 0x0000000000027941 */ /* 0x000fea0003800200 */
.L_x_8300:
        /* <DEDUP_REMOVED lines=62> */
.L_x_8298:
[----:B------:R-:W-:Y:S05]  /*2a9b0*/  BSYNC.RECONVERGENT B1 ;  /* 0x0000000000017941 */ /* 0x000fea0003800200 */
.L_x_8297:
        /* <DEDUP_REMOVED lines=13> */
.L_x_8296:
[----:B------:R-:W-:Y:S05]  /*2aa90*/  BSYNC.RECONVERGENT B0 ;  /* 0x0000000000007941 */ /* 0x000fea0003800200 */
.L_x_8295:
        /* <DEDUP_REMOVED lines=18> */
.L_x_8306:
        /* <DEDUP_REMOVED lines=12> */
.L_x_8308:
[----:B------:R-:W-:Y:S05]  /*2ac80*/  BSYNC.RECONVERGENT B2 ;  /* 0x0000000000027941 */ /* 0x000fea0003800200 */
.L_x_8307:
        /* <DEDUP_REMOVED lines=62> */
.L_x_8305:
[----:B------:R-:W-:Y:S05]  /*2b070*/  BSYNC.RECONVERGENT B1 ;  /* 0x0000000000017941 */ /* 0x000fea0003800200 */
.L_x_8304:
        /* <DEDUP_REMOVED lines=11> */
.L_x_8303:
[----:B------:R-:W-:Y:S05]  /*2b130*/  BSYNC.RECONVERGENT B0 ;  /* 0x0000000000007941 */ /* 0x000fea0003800200 */
.L_x_8302:
        /* <DEDUP_REMOVED lines=18> */
.L_x_8313:
        /* <DEDUP_REMOVED lines=12> */
.L_x_8315:
[----:B------:R-:W-:Y:S05]  /*2b320*/  BSYNC.RECONVERGENT B2 ;  /* 0x0000000000027941 */ /* 0x000fea0003800200 */
.L_x_8314:
        /* <DEDUP_REMOVED lines=54> */
[----:B------:R-:W-:-:S03]  /*2b690*/  HFMA2 R127, -RZ, RZ, 0, 0 ;  /* 0x00000000ff7f7431 */ /* 0x000fc600000001ff */
[----:B------:R-:W-:-:S04]  /*2b6a0*/  IMAD.WIDE.U32 R124, R124, -0x2daee0ad, RZ ;  /* 0xd2511f537c7c7825 */ /* 0x000fc800078e00ff */
[----:B------:R-:W-:Y:S01]  /*2b6b0*/  IMAD.MOV.U32 R122, RZ, RZ, R124 ;  /* 0x000000ffff7a7224 */ /* 0x000fe200078e007c */
[----:B------:R-:W-:Y:S01]  /*2b6c0*/  LOP3.LUT R166, R138, UR15, R125, 0x96, !PT ;  /* 0x0000000f8aa67c12 */ /* 0x000fe2000f8e967d */
[----:B------:R-:W-:Y:S01]  /*2b6d0*/  UIADD3 UR15, UPT, UPT, UR4, -0x700cb87f, URZ ;  /* 0x8ff34781040f7890 */ /* 0x000fe2000fffe0ff */
[----:B------:R-:W-:-:S04]  /*2b6e0*/  IMAD.WIDE.U32 R124, R137, -0x326172a9, RZ ;  /* 0xcd9e8d57897c7825 */ /* 0x000fc800078e00ff */
[----:B------:R-:W-:Y:S01]  /*2b6f0*/  IMAD.MOV.U32 R172, RZ, RZ, R124 ;  /* 0x000000ffffac7224 */ /* 0x000fe200078e007c */
[----:B------:R-:W-:-:S07]  /*2b700*/  LOP3.LUT R170, R126, UR15, R125, 0x96, !PT ;  /* 0x0000000f7eaa7c12 */ /* 0x000fce000f8e967d */
.L_x_8312:
[----:B------:R-:W-:Y:S05]  /*2b710*/  BSYNC.RECONVERGENT B1 ;  /* 0x0000000000017941 */ /* 0x000fea0003800200 */
.L_x_8311:
        /* <DEDUP_REMOVED lines=13> */
.L_x_8310:
[----:B------:R-:W-:Y:S05]  /*2b7f0*/  BSYNC.RECONVERGENT B0 ;  /* 0x0000000000007941 */ /* 0x000fea0003800200 */
.L_x_8309:
[----:B------:R-:W-:Y:S02]  /*2b800*/  F2FP.BF16.F32.PACK_AB R124, RZ, R44 ;  /* 0x0000002cff7c723e */ /* 0x000fe400000010ff */
[----:B------:R-:W-:Y:S02]  /*2b810*/  PRMT R112, R112, 0x5410, R115 ;  /* 0x0000541070707816 */ /* 0x000fe40000000073 */
[----:B------:R-:W-:Y:S02]  /*2b820*/  PRMT R114, R114, 0x5410, R123 ;  /* 0x0000541072727816 */ /* 0x000fe4000000007b */
[----:B------:R-:W-:Y:S02]  /*2b830*/  PRMT R113, R113, 0x5410, R121 ;  /* 0x0000541071717816 */ /* 0x000fe40000000079 */
[----:B------:R-:W-:-:S07]  /*2b840*/  PRMT R115, R128, 0x5410, R124 ;  /* 0x0000541080737816 */ /* 0x000fce000000007c */
.L_x_8259:
        /* <DEDUP_REMOVED lines=26> */
.L_x_8317:
[----:B------:R-:W-:Y:S05]  /*2b9f0*/  BSYNC.RECONVERGENT B0 ;  /* 0x0000000000007941 */ /* 0x000fea0003800200 */
.L_x_8316:
        /* <DEDUP_REMOVED lines=31> */
.L_x_8323:
        /* <DEDUP_REMOVED lines=12> */
.L_x_8325:
[----:B------:R-:W-:Y:S05]  /*2bcb0*/  BSYNC.RECONVERGENT B2 ;  /* 0x0000000000027941 */ /* 0x000fea0003800200 */
.L_x_8324:
        /* <DEDUP_REMOVED lines=57> */
[----:B------:R-:W-:Y:S01]  /*2c050*/  IMAD.WIDE.U32 R112, R6, -0x326172a9, RZ ;  /* 0xcd9e8d5706707825 */ /* 0x000fe200078e00ff */
[----:B------:R-:W-:-:S03]  /*2c060*/  MOV R6, R122 ;  /* 0x0000007a00067202 */ /* 0x000fc60000000f00 */
[----:B------:R-:W-:Y:S01]  /*2c070*/  IMAD.MOV.U32 R172, RZ, RZ, R112 ;  /* 0x000000ffffac7224 */ /* 0x000fe200078e0070 */
[----:B------:R-:W-:Y:S01]  /*2c080*/  LOP3.LUT R170, R114, UR15, R113, 0x96, !PT ;  /* 0x0000000f72aa7c12 */ /* 0x000fe2000f8e9671 */
[----:B------:R-:W-:-:S07]  /*2c090*/  IMAD.MOV.U32 R114, RZ, RZ, RZ ;  /* 0x000000ffff727224 */ /* 0x000fce00078e00ff */
.L_x_8322:
[----:B------:R-:W-:Y:S05]  /*2c0a0*/  BSYNC.RECONVERGENT B1 ;  /* 0x0000000000017941 */ /* 0x000fea0003800200 */
.L_x_8321:
        /* <DEDUP_REMOVED lines=12> */
.L_x_8320:
[----:B------:R-:W-:Y:S05]  /*2c170*/  BSYNC.RECONVERGENT B0 ;  /* 0x0000000000007941 */ /* 0x000fea0003800200 */
.L_x_8319:
        /* <DEDUP_REMOVED lines=23> */
.L_x_8330:
        /* <DEDUP_REMOVED lines=12> */
.L_x_8332:
[----:B------:R-:W-:Y:S05]  /*2c3b0*/  BSYNC.RECONVERGENT B2 ;  /* 0x0000000000027941 */ /* 0x000fea0003800200 */
.L_x_8331:
        /* <DEDUP_REMOVED lines=62> */
.L_x_8329:
[----:B------:R-:W-:Y:S05]  /*2c7a0*/  BSYNC.RECONVERGENT B1 ;  /* 0x0000000000017941 */ /* 0x000fea0003800200 */
.L_x_8328:
        /* <DEDUP_REMOVED lines=15> */
.L_x_8327:
[----:B------:R-:W-:Y:S05]  /*2c8a0*/  BSYNC.RECONVERGENT B0 ;  /* 0x0000000000007941 */ /* 0x000fea0003800200 */
.L_x_8326:
        /* <DEDUP_REMOVED lines=22> */
.L_x_8337:
        /* <DEDUP_REMOVED lines=12> */
.L_x_8339:
[----:B------:R-:W-:Y:S05]  /*2cad0*/  BSYNC.RECONVERGENT B2 ;  /* 0x0000000000027941 */ /* 0x000fea0003800200 */
.L_x_8338:
        /* <DEDUP_REMOVED lines=62> */
.L_x_8336:
[----:B------:R-:W-:Y:S05]  /*2cec0*/  BSYNC.RECONVERGENT B1 ;  /* 0x0000000000017941 */ /* 0x000fea0003800200 */
.L_x_8335:
        /* <DEDUP_REMOVED lines=12> */
.L_x_8334:
[----:B------:R-:W-:Y:S05]  /*2cf90*/  BSYNC.RECONVERGENT B0 ;  /* 0x0000000000007941 */ /* 0x000fea0003800200 */
.L_x_8333:
        /* <DEDUP_REMOVED lines=23> */
.L_x_8344:
        /* <DEDUP_REMOVED lines=12> */
.L_x_8346:
[----:B------:R-:W-:Y:S05]  /*2d1d0*/  BSYNC.RECONVERGENT B2 ;  /* 0x0000000000027941 */ /* 0x000fea0003800200 */
.L_x_8345:
        /* <DEDUP_REMOVED lines=62> */
.L_x_8343:
[----:B------:R-:W-:Y:S05]  /*2d5c0*/  BSYNC.RECONVERGENT B1 ;  /* 0x0000000000017941 */ /* 0x000fea0003800200 */
.L_x_8342:
        /* <DEDUP_REMOVED lines=15> */
.L_x_8341:
[----:B------:R-:W-:Y:S05]  /*2d6c0*/  BSYNC.RECONVERGENT B0 ;  /* 0x0000000000007941 */ /* 0x000fea0003800200 */
.L_x_8340:
        /* <DEDUP_REMOVED lines=22> */
.L_x_8351:
        /* <DEDUP_REMOVED lines=12> */
.L_x_8353:
[----:B------:R-:W-:Y:S05]  /*2d8f0*/  BSYNC.RECONVERGENT B2 ;  /* 0x0000000000027941 */ /* 0x000fea0003800200 */
.L_x_8352:
        /* <DEDUP_REMOVED lines=62> */
.L_x_8350:
[----:B------:R-:W-:Y:S05]  /*2dce0*/  BSYNC.RECONVERGENT B1 ;  /* 0x0000000000017941 */ /* 0x000fea0003800200 */
.L_x_8349:
        /* <DEDUP_REMOVED lines=12> */
.L_x_8348:
[----:B------:R-:W-:Y:S05]  /*2ddb0*/  BSYNC.RECONVERGENT B0 ;  /* 0x0000000000007941 */ /* 0x000fea0003800200 */
.L_x_8347:
        /* <DEDUP_REMOVED lines=23> */
.L_x_8358:
        /* <DEDUP_REMOVED lines=12> */
.L_x_8360:
[----:B------:R-:W-:Y:S05]  /*2dff0*/  BSYNC.RECONVERGENT B2 ;  /* 0x0000000000027941 */ /* 0x000fea0003800200 */
.L_x_8359:
        /* <DEDUP_REMOVED lines=61> */
[----:B------:R-:W-:-:S07]  /*2e3d0*/  LOP3.LUT R170, R140, UR15, R127, 0x96, !PT ;  /* 0x0000000f8caa7c12 */ /* 0x000fce000f8e967f */
.L_x_8357:
[----:B------:R-:W-:Y:S05]  /*2e3e0*/  BSYNC.RECONVERGENT B1 ;  /* 0x0000000000017941 */ /* 0x000fea0003800200 */
.L_x_8356:
        /* <DEDUP_REMOVED lines=15> */
.L_x_8355:
[----:B------:R-:W-:Y:S05]  /*2e4e0*/  BSYNC.RECONVERGENT B0 ;  /* 0x0000000000007941 */ /* 0x000fea0003800200 */
.L_x_8354:
        /* <DEDUP_REMOVED lines=22> */
.L_x_8365:
        /* <DEDUP_REMOVED lines=12> */
.L_x_8367:
[----:B------:R-:W-:Y:S05]  /*2e710*/  BSYNC.RECONVERGENT B2 ;  /* 0x0000000000027941 */ /* 0x000fea0003800200 */
.L_x_8366:
        /* <DEDUP_REMOVED lines=62> */
.L_x_8364:
[----:B------:R-:W-:Y:S05]  /*2eb00*/  BSYNC.RECONVERGENT B1 ;  /* 0x0000000000017941 */ /* 0x000fea0003800200 */
.L_x_8363:
        /* <DEDUP_REMOVED lines=12> */
.L_x_8362:
[----:B------:R-:W-:Y:S05]  /*2ebd0*/  BSYNC.RECONVERGENT B0 ;  /* 0x0000000000007941 */ /* 0x000fea0003800200 */
.L_x_8361:
        /* <DEDUP_REMOVED lines=23> */
.L_x_8372:
        /* <DEDUP_REMOVED lines=12> */
.L_x_8374:
[----:B------:R-:W-:Y:S05]  /*2ee10*/  BSYNC.RECONVERGENT B2 ;  /* 0x0000000000027941 */ /* 0x000fea0003800200 */
.L_x_8373:
        /* <DEDUP_REMOVED lines=62> */
.L_x_8371:
[----:B------:R-:W-:Y:S05]  /*2f200*/  BSYNC.RECONVERGENT B1 ;  /* 0x0000000000017941 */ /* 0x000fea0003800200 */
.L_x_8370:
        /* <DEDUP_REMOVED lines=15> */
.L_x_8369:
[----:B------:R-:W-:Y:S05]  /*2f300*/  BSYNC.RECONVERGENT B0 ;  /* 0x0000000000007941 */ /* 0x000fea0003800200 */
.L_x_8368:
[----:B------:R-:W-:Y:S02]  /*2f310*/  F2FP.BF16.F32.PACK_AB R140, RZ, R128 ;  /* 0x00000080ff8c723e */ /* 0x000fe400000010ff */
[----:B------:R-:W-:Y:S02]  /*2f320*/  PRMT R112, R112, 0x5410, R115 ;  /* 0x0000541070707816 */ /* 0x000fe40000000073 */
[----:B------:R-:W-:Y:S02]  /*2f330*/  PRMT R114, R139, 0x5410, R114 ;  /* 0x000054108b727816 */ /* 0x000fe40000000072 */
[----:B------:R-:W-:Y:S02]  /*2f340*/  PRMT R113, R113, 0x5410, R137 ;  /* 0x0000541071717816 */ /* 0x000fe40000000089 */
[----:B------:R-:W-:Y:S01]  /*2f350*/  PRMT R115, R147, 0x5410, R140 ;  /* 0x0000541093737816 */ /* 0x000fe2000000008c */
[----:B------:R-:W-:Y:S06]  /*2f360*/  BRA `(.L_x_8375) ;  /* 0x0000003400807947 */ /* 0x000fec0003800000 */
.L_x_8318:
[----:B------:R-:W-:Y:S01]  /*2f370*/  BSSY.RECONVERGENT B0, `(.L_x_8376) ;  /* 0x000006c000007945 */ /* 0x000fe20003800200 */
[----:B------:R-:W-:Y:S02]  /*2f380*/  HFMA2 R121, -RZ, RZ, 0, 0 ;  /* 0x00000000ff797431 */ /* 0x000fe400000001ff */
[----:B------:R-:W-:Y:S02]  /*2f390*/  IMAD.MOV.U32 R138, RZ, RZ, R122 ;  /* 0x000000ffff8a7224 */ /* 0x000fe400078e007a */
[----:B0-----:R-:W-:Y:S01]  /*2f3a0*/  IMAD.MOV.U32 R114, RZ, RZ, R127 ;  /* 0x000000ffff727224 */ /* 0x001fe200078e007f */
        /* <DEDUP_REMOVED lines=17> */
.L_x_8380:
        /* <DEDUP_REMOVED lines=12> */
.L_x_8382:
[----:B------:R-:W-:Y:S05]  /*2f580*/  BSYNC.RECONVERGENT B2 ;  /* 0x0000000000027941 */ /* 0x000fea0003800200 */
.L_x_8381:
        /* <DEDUP_REMOVED lines=62> */
.L_x_8379:
[----:B------:R-:W-:Y:S05]  /*2f970*/  BSYNC.RECONVERGENT B1 ;  /* 0x0000000000017941 */ /* 0x000fea0003800200 */
.L_x_8378:
        /* <DEDUP_REMOVED lines=11> */
.L_x_8377:
[----:B------:R-:W-:Y:S05]  /*2fa30*/  BSYNC.RECONVERGENT B0 ;  /* 0x0000000000007941 */ /* 0x000fea0003800200 */
.L_x_8376:
        /* <DEDUP_REMOVED lines=18> */
.L_x_8387:
        /* <DEDUP_REMOVED lines=12> */
.L_x_8389:
[----:B------:R-:W-:Y:S05]  /*2fc20*/  BSYNC.RECONVERGENT B2 ;  /* 0x0000000000027941 */ /* 0x000fea0003800200 */
.L_x_8388:
        /* <DEDUP_REMOVED lines=62> */
.L_x_8386:
[----:B------:R-:W-:Y:S05]  /*30010*/  BSYNC.RECONVERGENT B1 ;  /* 0x0000000000017941 */ /* 0x000fea0003800200 */
.L_x_8385:
        /* <DEDUP_REMOVED lines=13> */
.L_x_8384:
[----:B------:R-:W-:Y:S05]  /*300f0*/  BSYNC.RECONVERGENT B0 ;  /* 0x0000000000007941 */ /* 0x000fea0003800200 */
.L_x_8383:
        /* <DEDUP_REMOVED lines=18> */
.L_x_8394:
        /* <DEDUP_REMOVED lines=12> */
.L_x_8396:
[----:B------:R-:W-:Y:S05]  /*302e0*/  BSYNC.RECONVERGENT B2 ;  /* 0x0000000000027941 */ /* 0x000fea0003800200 */
.L_x_8395:
        /* <DEDUP_REMOVED lines=62> */
.L_x_8393:
[----:B------:R-:W-:Y:S05]  /*306d0*/  BSYNC.RECONVERGENT B1 ;  /* 0x0000000000017941 */ /* 0x000fea0003800200 */
.L_x_8392:
        /* <DEDUP_REMOVED lines=11> */
.L_x_8391:
[----:B------:R-:W-:Y:S05]  /*30790*/  BSYNC.RECONVERGENT B0 ;  /* 0x0000000000007941 */ /* 0x000fea0003800200 */
.L_x_8390:
        /* <DEDUP_REMOVED lines=18> */
.L_x_8401:
        /* <DEDUP_REMOVED lines=12> */
.L_x_8403:
[----:B------:R-:W-:Y:S05]  /*30980*/  BSYNC.RECONVERGENT B2 ;  /* 0x0000000000027941 */ /* 0x000fea0003800200 */
.L_x_8402:
        /* <DEDUP_REMOVED lines=62> */
.L_x_8400:
[----:B------:R-:W-:Y:S05]  /*30d70*/  BSYNC.RECONVERGENT B1 ;  /* 0x0000000000017941 */ /* 0x000fea0003800200 */
.L_x_8399:
        /* <DEDUP_REMOVED lines=13> */
.L_x_8398:
[----:B------:R-:W-:Y:S05]  /*30e50*/  BSYNC.RECONVERGENT B0 ;  /* 0x0000000000007941 */ /* 0x000fea0003800200 */
.L_x_8397:
        /* <DEDUP_REMOVED lines=18> */
.L_x_8408:
        /* <DEDUP_REMOVED lines=12> */
.L_x_8410:
[----:B------:R-:W-:Y:S05]  /*31040*/  BSYNC.RECONVERGENT B2 ;  /* 0x0000000000027941 */ /* 0x000fea0003800200 */
.L_x_8409:
        /* <DEDUP_REMOVED lines=62> */
.L_x_8407:
[----:B------:R-:W-:Y:S05]  /*31430*/  BSYNC.RECONVERGENT B1 ;  /* 0x0000000000017941 */ /* 0x000fea0003800200 */
.L_x_8406:
        /* <DEDUP_REMOVED lines=11> */
.L_x_8405:
[----:B------:R-:W-:Y:S05]  /*314f0*/  BSYNC.RECONVERGENT B0 ;  /* 0x0000000000007941 */ /* 0x000fea0003800200 */
.L_x_8404:
        /* <DEDUP_REMOVED lines=18> */
.L_x_8415:
        /* <DEDUP_REMOVED lines=12> */
.L_x_8417:
[----:B------:R-:W-:Y:S05]  /*316e0*/  BSYNC.RECONVERGENT B2 ;  /* 0x0000000000027941 */ /* 0x000fea0003800200 */
.L_x_8416:
        /* <DEDUP_REMOVED lines=62> */
.L_x_8414:
[----:B------:R-:W-:Y:S05]  /*31ad0*/  BSYNC.RECONVERGENT B1 ;  /* 0x0000000000017941 */ /* 0x000fea0003800200 */
.L_x_8413:
        /* <DEDUP_REMOVED lines=13> */
.L_x_8412:
[----:B------:R-:W-:Y:S05]  /*31bb0*/  BSYNC.RECONVERGENT B0 ;  /* 0x0000000000007941 */ /* 0x000fea0003800200 */
.L_x_8411:
        /* <DEDUP_REMOVED lines=18> */
.L_x_8422:
        /* <DEDUP_REMOVED lines=12> */
.L_x_8424:
[----:B------:R-:W-:Y:S05]  /*31da0*/  BSYNC.RECONVERGENT B2 ;  /* 0x0000000000027941 */ /* 0x000fea0003800200 */
.L_x_8423:
        /* <DEDUP_REMOVED lines=62> */
.L_x_8421:
[----:B------:R-:W-:Y:S05]  /*32190*/  BSYNC.RECONVERGENT B1 ;  /* 0x0000000000017941 */ /* 0x000fea0003800200 */
.L_x_8420:
        /* <DEDUP_REMOVED lines=11> */
.L_x_8419:
[----:B------:R-:W-:Y:S05]  /*32250*/  BSYNC.RECONVERGENT B0 ;  /* 0x0000000000007941 */ /* 0x000fea0003800200 */
.L_x_8418:
        /* <DEDUP_REMOVED lines=18> */
.L_x_8429:
        /* <DEDUP_REMOVED lines=12> */
.L_x_8431:
[----:B------:R-:W-:Y:S05]  /*32440*/  BSYNC.RECONVERGENT B2 ;  /* 0x0000000000027941 */ /* 0x000fea0003800200 */
.L_x_8430:
        /* <DEDUP_REMOVED lines=55> */
[----:B------:R-:W-:-:S05]  /*327c0*/  IMAD.WIDE.U32 R140, R140, -0x2daee0ad, RZ ;  /* 0xd2511f538c8c7825 */ /* 0x000fca00078e00ff */
[----:B------:R-:W-:Y:S01]  /*327d0*/  LOP3.LUT R166, R144, UR15, R141, 0x96, !PT ;  /* 0x0000000f90a67c12 */ /* 0x000fe2000f8e968d */
[----:B------:R-:W-:Y:S01]  /*327e0*/  UIADD3 UR15, UPT, UPT, UR4, -0x700cb87f, URZ ;  /* 0x8ff34781040f7890 */ /* 0x000fe2000fffe0ff */
[----:B------:R-:W-:Y:S01]  /*327f0*/  MOV R138, R140 ;  /* 0x0000008c008a7202 */ /* 0x000fe20000000f00 */
[----:B------:R-:W-:-:S04]  /*32800*/  IMAD.WIDE.U32 R140, R145, -0x326172a9, RZ ;  /* 0xcd9e8d57918c7825 */ /* 0x000fc800078e00ff */
[----:B------:R-:W-:Y:S01]  /*32810*/  IMAD.MOV.U32 R172, RZ, RZ, R140 ;  /* 0x000000ffffac7224 */ /* 0x000fe200078e008c */
[----:B------:R-:W-:-:S07]  /*32820*/  LOP3.LUT R170, R142, UR15, R141, 0x96, !PT ;  /* 0x0000000f8eaa7c12 */ /* 0x000fce000f8e968d */
.L_x_8428:
[----:B------:R-:W-:Y:S05]  /*32830*/  BSYNC.RECONVERGENT B1 ;  /* 0x0000000000017941 */ /* 0x000fea0003800200 */
.L_x_8427:
        /* <DEDUP_REMOVED lines=13> */
.L_x_8426:
[----:B------:R-:W-:Y:S05]  /*32910*/  BSYNC.RECONVERGENT B0 ;  /* 0x0000000000007941 */ /* 0x000fea0003800200 */
.L_x_8425:
[----:B------:R-:W-:Y:S02]  /*32920*/  F2FP.BF16.F32.PACK_AB R140, RZ, R128 ;  /* 0x00000080ff8c723e */ /* 0x000fe400000010ff */
[----:B------:R-:W-:Y:S02]  /*32930*/  PRMT R112, R112, 0x5410, R115 ;  /* 0x0000541070707816 */ /* 0x000fe40000000073 */
[----:B------:R-:W-:Y:S02]  /*32940*/  PRMT R114, R139, 0x5410, R114 ;  /* 0x000054108b727816 */ /* 0x000fe40000000072 */
[----:B------:R-:W-:Y:S02]  /*32950*/  PRMT R113, R113, 0x5410, R137 ;  /* 0x0000541071717816 */ /* 0x000fe40000000089 */
[----:B------:R-:W-:-:S07]  /*32960*/  PRMT R115, R146, 0x5410, R140 ;  /* 0x0000541092737816 */ /* 0x000fce000000008c */
.L_x_8375:
[----:B------:R-:W-:Y:S01]  /*32970*/  IADD3 R140, PT, PT, R155, 0xc0, RZ ;  /* 0x000000c09b8c7810 */ /* 0x000fe20007ffe0ff */
[----:B------:R-:W-:Y:S04]  /*32980*/  BSSY.RECONVERGENT B0, `(.L_x_8432) ;  /* 0x0000019000007945 */ /* 0x000fe80003800200 */
        /* <DEDUP_REMOVED lines=16> */
[----:B------:R-:W-:Y:S01]  /*32a90*/  LOP3.LUT R113, R115, R137, R113, 0xfe, !PT ;  /* 0x0000008973717212 */ /* 0x000fe200078efe71 */
[----:B------:R-:W-:Y:S01]  /*32aa0*/  VIADD R137, R154, 0xc0 ;  /* 0x000000c09a897836 */ /* 0x000fe20000000000 */
[----:B------:R-:W-:Y:S02]  /*32ab0*/  LOP3.LUT R112, R140, R112, R114, 0xfe, !PT ;  /* 0x000000708c707212 */ /* 0x000fe400078efe72 */
[----:B------:R-:W0:Y:S01]  /*32ac0*/  LDC.64 R114, c[0x0][0x3b0] ;  /* 0x0000ec00ff727b82 */ /* 0x000e220000000a00 */
[----:B------:R-:W-:Y:S02]  /*32ad0*/  LOP3.LUT R113, R113, R141, RZ, 0xfc, !PT ;  /* 0x0000008d71717212 */ /* 0x000fe400078efcff */
[----:B------:R-:W-:Y:S01]  /*32ae0*/  LOP3.LUT R112, R112, 0xff, R6, 0xf8, !PT ;  /* 0x000000ff70707812 */ /* 0x000fe200078ef806 */
[----:B0-----:R-:W-:-:S05]  /*32af0*/  IMAD.WIDE.U32 R114, R137, 0x8, R114 ;  /* 0x0000000889727825 */ /* 0x001fca00078e0072 */
[----:B------:R1:W-:Y:S02]  /*32b00*/  STG.E.64 desc[UR6][R114.64], R112 ;  /* 0x0000007072007986 */ /* 0x0003e4000c101b06 */
.L_x_8433:
[----:B------:R-:W-:Y:S05]  /*32b10*/  BSYNC.RECONVERGENT B0 ;  /* 0x0000000000007941 */ /* 0x000fea0003800200 */
.L_x_8432:
[----:B01----:R-:W0:Y:S01]  /*32b20*/  @P1 LDC.64 R114, c[0x0][0x390] ;  /* 0x0000e400ff721b82 */ /* 0x003e220000000a00 */
[----:B------:R-:W-:-:S07]  /*32b30*/  @P1 IADD3 R137, PT, PT, R154, 0xe0, RZ ;  /* 0x000000e09a891810 */ /* 0x000fce0007ffe0ff */
        /* <DEDUP_REMOVED lines=29> */
.L_x_8439:
        /* <DEDUP_REMOVED lines=12> */
.L_x_8441:
[----:B------:R-:W-:Y:S05]  /*32dd0*/  BSYNC.RECONVERGENT B2 ;  /* 0x0000000000027941 */ /* 0x000fea0003800200 */
.L_x_8440:
        /* <DEDUP_REMOVED lines=62> */
.L_x_8438:
[----:B------:R-:W-:Y:S05]  /*331c0*/  BSYNC.RECONVERGENT B1 ;  /* 0x0000000000017941 */ /* 0x000fea0003800200 */
.L_x_8437:
        /* <DEDUP_REMOVED lines=12> */
.L_x_8436:
[----:B------:R-:W-:Y:S05]  /*33290*/  BSYNC.RECONVERGENT B0 ;  /* 0x0000000000007941 */ /* 0x000fea0003800200 */
.L_x_8435:
        /* <DEDUP_REMOVED lines=23> */
.L_x_8446:
        /* <DEDUP_REMOVED lines=12> */
.L_x_8448:
[----:B------:R-:W-:Y:S05]  /*334d0*/  BSYNC.RECONVERGENT B2 ;  /* 0x0000000000027941 */ /* 0x000fea0003800200 */
.L_x_8447:
        /* <DEDUP_REMOVED lines=62> */
.L_x_8445:
[----:B------:R-:W-:Y:S05]  /*338c0*/  BSYNC.RECONVERGENT B1 ;  /* 0x0000000000017941 */ /* 0x000fea0003800200 */
.L_x_8444:
[----:B------:R-:W2:Y:S01]  /*338d0*/  LDL R139, [R1+0x3c] ;  /* 0x00003c00018b7983 */ /* 0x000ea20000100800 */
[----:B------:R-:W-:Y:S01]  /*338e0*/  I2FP.F32.U32 R7, R7 ;  /* 0x0000000700077245 */ /* 0x000fe20000201000 */
[----:B------:R-:W-:Y:S01]  /*338f0*/  IMAD.MOV.U32 R112, RZ, RZ, 0x2f800000 ;  /* 0x2f800000ff707424 */ /* 0x000fe200078e00ff */
[----:B------:R-:W-:-:S03]  /*33900*/  PRMT R138, R48, 0x7632, R138 ;  /* 0x00007632308a7816 */ /* 0x000fc6000000008a */
[----:B------:R-:W-:Y:S01]  /*33910*/  FFMA.FTZ R7, R7, R112, 1.1641532182693481445e-10 ;  /* 0x2f00000007077423 */ /* 0x000fe20000010070 */
[----:B------:R-:W-:-:S04]  /*33920*/  SHF.L.U32 R138, R138, 0x10, RZ ;  /* 0x000000108a8a7819 */ /* 0x000fc800000006ff */
[----:B------:R-:W-:Y:S02]  /*33930*/  FSETP.GTU.FTZ.AND P3, PT, R7, UR12, PT ;  /* 0x0000000c07007c0b */ /* 0x000fe4000bf7c000 */
[----:B------:R-:W-:-:S05]  /*33940*/  PRMT R7, R52, 0x7632, R7 ;  /* 0x0000763234077816 */ /* 0x000fca0000000007 */
[----:B------:R-:W-:-:S04]  /*33950*/  IMAD.U32 R7, R7, 0x10000, RZ ;  /* 0x0001000007077824 */ /* 0x000fc800078e00ff */
[----:B------:R-:W-:-:S04]  /*33960*/  FMUL.FTZ R7, R7, UR9 ;  /* 0x0000000907077c20 */ /* 0x000fc80008410000 */
[----:B------:R-:W-:-:S05]  /*33970*/  FMUL.FTZ R7, R7, UR8 ;  /* 0x0000000807077c20 */ /* 0x000fca0008410000 */
[----:B------:R-:W-:Y:S01]  /*33980*/  FSEL R7, R7, RZ, !P3 ;  /* 0x000000ff07077208 */ /* 0x000fe20005800000 */
[----:B--2---:R-:W-:-:S04]  /*33990*/  IMAD.U32 R112, R139, 0x10000, RZ ;  /* 0x000100008b707824 */ /* 0x004fc800078e00ff */
[----:B------:R-:W-:Y:S01]  /*339a0*/  FFMA.FTZ R138, R7, R112, R138 ;  /* 0x00000070078a7223 */ /* 0x000fe2000001008a */
[----:B------:R-:W-:-:S07]  /*339b0*/  SEL R7, RZ, 0x1, P3 ;  /* 0x00000001ff077807 */ /* 0x000fce0001800000 */
.L_x_8443:
[----:B------:R-:W-:Y:S05]  /*339c0*/  BSYNC.RECONVERGENT B0 ;  /* 0x0000000000007941 */ /* 0x000fea0003800200 */
.L_x_8442:
        /* <DEDUP_REMOVED lines=22> */
.L_x_8453:
        /* <DEDUP_REMOVED lines=12> */
.L_x_8455:
[----:B------:R-:W-:Y:S05]  /*33bf0*/  BSYNC.RECONVERGENT B2 ;  /* 0x0000000000027941 */ /* 0x000fea0003800200 */
.L_x_8454:
        /* <DEDUP_REMOVED lines=62> */
.L_x_8452:
[----:B------:R-:W-:Y:S05]  /*33fe0*/  BSYNC.RECONVERGENT B1 ;  /* 0x0000000000017941 */ /* 0x000fea0003800200 */
.L_x_8451:
[----:B------:R-:W-:Y:S01]  /*33ff0*/  I2FP.F32.U32 R8, R8 ;  /* 0x0000000800087245 */ /* 0x000fe20000201000 */
[----:B------:R-:W-:-:S04]  /*34000*/  IMAD.MOV.U32 R113, RZ, RZ, 0x2f800000 ;  /* 0x2f800000ff717424 */ /* 0x000fc800078e00ff */
[----:B------:R-:W-:Y:S01]  /*34010*/  FFMA.FTZ R8, R8, R113, 1.1641532182693481445e-10 ;  /* 0x2f00000008087423 */ /* 0x000fe20000010071 */
[----:B------:R-:W-:-:S04]  /*34020*/  SHF.L.U32 R113, R49, 0x10, RZ ;  /* 0x0000001031717819 */ /* 0x000fc800000006ff */
        /* <DEDUP_REMOVED lines=8> */
.L_x_8450:
[----:B------:R-:W-:Y:S05]  /*340b0*/  BSYNC.RECONVERGENT B0 ;  /* 0x0000000000007941 */ /* 0x000fea0003800200 */
.L_x_8449:
        /* <DEDUP_REMOVED lines=23> */
.L_x_8460:
        /* <DEDUP_REMOVED lines=12> */
.L_x_8462:
[----:B------:R-:W-:Y:S05]  /*342f0*/  BSYNC.RECONVERGENT B2 ;  /* 0x0000000000027941 */ /* 0x000fea0003800200 */
.L_x_8461:
        /* <DEDUP_REMOVED lines=57> */
[----:B------:R-:W-:Y:S01]  /*34690*/  IMAD.WIDE.U32 R140, R9, -0x326172a9, RZ ;  /* 0xcd9e8d57098c7825 */ /* 0x000fe200078e00ff */
[----:B------:R-:W-:-:S03]  /*346a0*/  MOV R9, R146 ;  /* 0x0000009200097202 */ /* 0x000fc60000000f00 */
[----:B------:R-:W-:Y:S01]  /*346b0*/  IMAD.MOV.U32 R172, RZ, RZ, R140 ;  /* 0x000000ffffac7224 */ /* 0x000fe200078e008c */
[----:B------:R-:W-:Y:S01]  /*346c0*/  LOP3.LUT R170, R142, UR15, R141, 0x96, !PT ;  /* 0x0000000f8eaa7c12 */ /* 0x000fe2000f8e968d */
[----:B------:R-:W-:-:S07]  /*346d0*/  IMAD.MOV.U32 R142, RZ, RZ, RZ ;  /* 0x000000ffff8e7224 */ /* 0x000fce00078e00ff */
.L_x_8459:
[----:B------:R-:W-:Y:S05]  /*346e0*/  BSYNC.RECONVERGENT B1 ;  /* 0x0000000000017941 */ /* 0x000fea0003800200 */
.L_x_8458:
[----:B------:R-:W2:Y:S01]  /*346f0*/  LDL R141, [R1+0x40] ;  /* 0x00004000018d7983 */ /* 0x000ea20000100800 */
[----:B------:R-:W-:Y:S01]  /*34700*/  HFMA2 R140, -RZ, RZ, 0.1171875, 0 ;  /* 0x2f800000ff8c7431 */ /* 0x000fe200000001ff */
[----:B------:R-:W-:-:S05]  /*34710*/  I2FP.F32.U32 R9, R9 ;  /* 0x0000000900097245 */ /* 0x000fca0000201000 */
        /* <DEDUP_REMOVED lines=12> */
.L_x_8457:
[----:B------:R-:W-:Y:S05]  /*347e0*/  BSYNC.RECONVERGENT B0 ;  /* 0x0000000000007941 */ /* 0x000fea0003800200 */
.L_x_8456:
        /* <DEDUP_REMOVED lines=22> */
.L_x_8467:
        /* <DEDUP_REMOVED lines=12> */
.L_x_8469:
[----:B------:R-:W-:Y:S05]  /*34a10*/  BSYNC.RECONVERGENT B2 ;  /* 0x0000000000027941 */ /* 0x000fea0003800200 */
.L_x_8468:
        /* <DEDUP_REMOVED lines=60> */
[----:B------:R-:W-:Y:S01]  /*34de0*/  HFMA2 R143, -RZ, RZ, 0, 0 ;  /* 0x00000000ff8f7431 */ /* 0x000fe200000001ff */
[----:B------:R-:W-:-:S07]  /*34df0*/  MOV R172, R142 ;  /* 0x0000008e00ac7202 */ /* 0x000fce0000000f00 */
.L_x_8466:
[----:B------:R-:W-:Y:S05]  /*34e00*/  BSYNC.RECONVERGENT B1 ;  /* 0x0000000000017941 */ /* 0x000fea0003800200 */
.L_x_8465:
        /* <DEDUP_REMOVED lines=12> */
.L_x_8464:
[----:B------:R-:W-:Y:S05]  /*34ed0*/  BSYNC.RECONVERGENT B0 ;  /* 0x0000000000007941 */ /* 0x000fea0003800200 */
.L_x_8463:
        /* <DEDUP_REMOVED lines=23> */
.L_x_8474:
        /* <DEDUP_REMOVED lines=12> */
.L_x_8476:
[----:B------:R-:W-:Y:S05]  /*35110*/  BSYNC.RECONVERGENT B2 ;  /* 0x0000000000027941 */ /* 0x000fea0003800200 */
.L_x_8475:
        /* <DEDUP_REMOVED lines=58> */
[----:B------:R-:W-:Y:S01]  /*354c0*/  IMAD.WIDE.U32 R142, R11, -0x326172a9, RZ ;  /* 0xcd9e8d570b8e7825 */ /* 0x000fe200078e00ff */
[----:B------:R-:W-:-:S03]  /*354d0*/  MOV R11, R150 ;  /* 0x00000096000b7202 */ /* 0x000fc60000000f00 */
[----:B------:R-:W-:Y:S01]  /*354e0*/  IMAD.MOV.U32 R172, RZ, RZ, R142 ;  /* 0x000000ffffac7224 */ /* 0x000fe200078e008e */
[----:B------:R-:W-:-:S07]  /*354f0*/  LOP3.LUT R170, R146, UR15, R143, 0x96, !PT ;  /* 0x0000000f92aa7c12 */ /* 0x000fce000f8e968f */
.L_x_8473:
[----:B------:R-:W-:Y:S05]  /*35500*/  BSYNC.RECONVERGENT B1 ;  /* 0x0000000000017941 */ /* 0x000fea0003800200 */
.L_x_8472:
        /* <DEDUP_REMOVED lines=15> */
.L_x_8471:
[----:B------:R-:W-:Y:S05]  /*35600*/  BSYNC.RECONVERGENT B0 ;  /* 0x0000000000007941 */ /* 0x000fea0003800200 */
.L_x_8470:
        /* <DEDUP_REMOVED lines=22> */
.L_x_8481:
        /* <DEDUP_REMOVED lines=12> */
.L_x_8483:
[----:B------:R-:W-:Y:S05]  /*35830*/  BSYNC.RECONVERGENT B2 ;  /* 0x0000000000027941 */ /* 0x000fea0003800200 */
.L_x_8482:
        /* <DEDUP_REMOVED lines=58> */
[----:B------:R-:W-:Y:S01]  /*35be0*/  IMAD.MOV.U32 R12, RZ, RZ, R144 ;  /* 0x000000ffff0c7224 */ /* 0x000fe200078e0090 */
[----:B------:R-:W-:Y:S01]  /*35bf0*/  MOV R172, R146 ;  /* 0x0000009200ac7202 */ /* 0x000fe20000000f00 */
[----:B------:R-:W-:Y:S01]  /*35c00*/  HFMA2 R146, -RZ, RZ, 0, 0 ;  /* 0x00000000ff927431 */ /* 0x000fe200000001ff */
[----:B------:R-:W-:-:S07]  /*35c10*/  LOP3.LUT R170, R148, UR15, R147, 0x96, !PT ;  /* 0x0000000f94aa7c12 */ /* 0x000fce000f8e9693 */
.L_x_8480:
[----:B------:R-:W-:Y:S05]  /*35c20*/  BSYNC.RECONVERGENT B1 ;  /* 0x0000000000017941 */ /* 0x000fea0003800200 */
.L_x_8479:
[----:B------:R-:W-:Y:S01]  /*35c30*/  I2FP.F32.U32 R12, R12 ;  /* 0x0000000c000c7245 */ /* 0x000fe20000201000 */
[----:B------:R-:W-:Y:S01]  /*35c40*/  IMAD.MOV.U32 R143, RZ, RZ, 0x2f800000 ;  /* 0x2f800000ff8f7424 */ /* 0x000fe200078e00ff */
[----:B------:R-:W-:-:S03]  /*35c50*/  SHF.L.U32 R144, R51, 0x10, RZ ;  /* 0x0000001033907819 */ /* 0x000fc600000006ff */
        /* <DEDUP_REMOVED lines=9> */
.L_x_8478:
[----:B------:R-:W-:Y:S05]  /*35cf0*/  BSYNC.RECONVERGENT B0 ;  /* 0x0000000000007941 */ /* 0x000fea0003800200 */
.L_x_8477:
        /* <DEDUP_REMOVED lines=23> */
.L_x_8488:
        /* <DEDUP_REMOVED lines=12> */
.L_x_8490:
[----:B------:R-:W-:Y:S05]  /*35f30*/  BSYNC.RECONVERGENT B2 ;  /* 0x0000000000027941 */ /* 0x000fea0003800200 */
.L_x_8489:
        /* <DEDUP_REMOVED lines=50> */
[----:B------:R-:W-:-:S04]  /*36260*/  IMAD.WIDE.U32 R148, R149, -0x326172a9, RZ ;  /* 0xcd9e8d5795947825 */ /* 0x000fc800078e00ff */
[----:B------:R-:W-:Y:S01]  /*36270*/  IMAD.MOV.U32 R151, RZ, RZ, RZ ;  /* 0x000000ffff977224 */ /* 0x000fe200078e00ff */
        /* <DEDUP_REMOVED lines=10> */
.L_x_8487:
[----:B------:R-:W-:Y:S05]  /*36320*/  BSYNC.RECONVERGENT B1 ;  /* 0x0000000000017941 */ /* 0x000fea0003800200 */
.L_x_8486:
        /* <DEDUP_REMOVED lines=15> */
.L_x_8485:
[----:B------:R-:W-:Y:S05]  /*36420*/  BSYNC.RECONVERGENT B0 ;  /* 0x0000000000007941 */ /* 0x000fea0003800200 */
.L_x_8484:
[----:B------:R-:W-:Y:S02]  /*36430*/  F2FP.BF16.F32.PACK_AB R146, RZ, R144 ;  /* 0x00000090ff92723e */ /* 0x000fe400000010ff */
[----:B------:R-:W-:Y:S02]  /*36440*/  PRMT R112, R115, 0x5410, R112 ;  /* 0x0000541073707816 */ /* 0x000fe40000000070 */
[----:B------:R-:W-:Y:S02]  /*36450*/  PRMT R114, R114, 0x5410, R152 ;  /* 0x0000541072727816 */ /* 0x000fe40000000098 */
[----:B------:R-:W-:Y:S02]  /*36460*/  PRMT R113, R113, 0x5410, R145 ;  /* 0x0000541071717816 */ /* 0x000fe40000000091 */
[----:B------:R-:W-:Y:S01]  /*36470*/  PRMT R115, R157, 0x5410, R146 ;  /* 0x000054109d737816 */ /* 0x000fe20000000092 */
[----:B------:R-:W-:Y:S06]  /*36480*/  BRA `(.L_x_8491) ;  /* 0x0000003400807947 */ /* 0x000fec0003800000 */
.L_x_8434:
[----:B------:R-:W-:Y:S01]  /*36490*/  BSSY.RECONVERGENT B0, `(.L_x_8492) ;  /* 0x000006c000007945 */ /* 0x000fe20003800200 */
[----:B------:R-:W-:Y:S01]  /*364a0*/  MOV R137, RZ ;  /* 0x000000ff00897202 */ /* 0x000fe20000000f00 */
[----:B------:R-:W-:Y:S01]  /*364b0*/  IMAD.MOV.U32 R149, RZ, RZ, R138 ;  /* 0x000000ffff957224 */ /* 0x000fe200078e008a */
[----:B0-----:R-:W-:Y:S01]  /*364c0*/  MOV R112, R143 ;  /* 0x0000008f00707202 */ /* 0x001fe20000000f00 */
        /* <DEDUP_REMOVED lines=17> */
.L_x_8496:
        /* <DEDUP_REMOVED lines=12> */
.L_x_8498:
[----:B------:R-:W-:Y:S05]  /*366a0*/  BSYNC.RECONVERGENT B2 ;  /* 0x0000000000027941 */ /* 0x000fea0003800200 */
.L_x_8497:
        /* <DEDUP_REMOVED lines=62> */
.L_x_8495:
[----:B------:R-:W-:Y:S05]  /*36a90*/  BSYNC.RECONVERGENT B1 ;  /* 0x0000000000017941 */ /* 0x000fea0003800200 */
.L_x_8494:
        /* <DEDUP_REMOVED lines=11> */
.L_x_8493:
[----:B------:R-:W-:Y:S05]  /*36b50*/  BSYNC.RECONVERGENT B0 ;  /* 0x0000000000007941 */ /* 0x000fea0003800200 */
.L_x_8492:
        /* <DEDUP_REMOVED lines=18> */
.L_x_8503:
        /* <DEDUP_REMOVED lines=12> */
.L_x_8505:
[----:B------:R-:W-:Y:S05]  /*36d40*/  BSYNC.RECONVERGENT B2 ;  /* 0x0000000000027941 */ /* 0x000fea0003800200 */
.L_x_8504:
        /* <DEDUP_REMOVED lines=62> */
.L_x_8502:
[----:B------:R-:W-:Y:S05]  /*37130*/  BSYNC.RECONVERGENT B1 ;  /* 0x0000000000017941 */ /* 0x000fea0003800200 */
.L_x_8501:
        /* <DEDUP_REMOVED lines=13> */
.L_x_8500:
[----:B------:R-:W-:Y:S05]  /*37210*/  BSYNC.RECONVERGENT B0 ;  /* 0x0000000000007941 */ /* 0x000fea0003800200 */
.L_x_8499:
        /* <DEDUP_REMOVED lines=18> */
.L_x_8510:
        /* <DEDUP_REMOVED lines=12> */
.L_x_8512:
[----:B------:R-:W-:Y:S05]  /*37400*/  BSYNC.RECONVERGENT B2 ;  /* 0x0000000000027941 */ /* 0x000fea0003800200 */
.L_x_8511:
        /* <DEDUP_REMOVED lines=62> */
.L_x_8509:
[----:B------:R-:W-:Y:S05]  /*377f0*/  BSYNC.RECONVERGENT B1 ;  /* 0x0000000000017941 */ /* 0x000fea0003800200 */
.L_x_8508:
        /* <DEDUP_REMOVED lines=11> */
.L_x_8507:
[----:B------:R-:W-:Y:S05]  /*378b0*/  BSYNC.RECONVERGENT B0 ;  /* 0x0000000000007941 */ /* 0x000fea0003800200 */
.L_x_8506:
        /* <DEDUP_REMOVED lines=18> */
.L_x_8517:
        /* <DEDUP_REMOVED lines=12> */
.L_x_8519:
[----:B------:R-:W-:Y:S05]  /*37aa0*/  BSYNC.RECONVERGENT B2 ;  /* 0x0000000000027941 */ /* 0x000fea0003800200 */
.L_x_8518:
        /* <DEDUP_REMOVED lines=59> */
[----:B------:R-:W-:Y:S02]  /*37e60*/  HFMA2 R114, -RZ, RZ, 0, 0 ;  /* 0x00000000ff727431 */ /* 0x000fe400000001ff */
[----:B------:R-:W-:Y:S01]  /*37e70*/  IMAD.MOV.U32 R172, RZ, RZ, R140 ;  /* 0x000000ffffac7224 */ /* 0x000fe200078e008c */
[----:B------:R-:W-:-:S07]  /*37e80*/  LOP3.LUT R170, R142, UR15, R141, 0x96, !PT ;  /* 0x0000000f8eaa7c12 */ /* 0x000fce000f8e968d */
.L_x_8516:
[----:B------:R-:W-:Y:S05]  /*37e90*/  BSYNC.RECONVERGENT B1 ;  /* 0x0000000000017941 */ /* 0x000fea0003800200 */
.L_x_8515:
        /* <DEDUP_REMOVED lines=13> */
.L_x_8514:
[----:B------:R-:W-:Y:S05]  /*37f70*/  BSYNC.RECONVERGENT B0 ;  /* 0x0000000000007941 */ /* 0x000fea0003800200 */
.L_x_8513:
        /* <DEDUP_REMOVED lines=18> */
.L_x_8524:
        /* <DEDUP_REMOVED lines=12> */
.L_x_8526:
[----:B------:R-:W-:Y:S05]  /*38160*/  BSYNC.RECONVERGENT B2 ;  /* 0x0000000000027941 */ /* 0x000fea0003800200 */
.L_x_8525:
        /* <DEDUP_REMOVED lines=62> */
.L_x_8523:
[----:B------:R-:W-:Y:S05]  /*38550*/  BSYNC.RECONVERGENT B1 ;  /* 0x0000000000017941 */ /* 0x000fea0003800200 */
.L_x_8522:
        /* <DEDUP_REMOVED lines=11> */
.L_x_8521:
[----:B------:R-:W-:Y:S05]  /*38610*/  BSYNC.RECONVERGENT B0 ;  /* 0x0000000000007941 */ /* 0x000fea0003800200 */
.L_x_8520:
        /* <DEDUP_REMOVED lines=18> */
.L_x_8531:
        /* <DEDUP_REMOVED lines=12> */
.L_x_8533:
[----:B------:R-:W-:Y:S05]  /*38800*/  BSYNC.RECONVERGENT B2 ;  /* 0x0000000000027941 */ /* 0x000fea0003800200 */
.L_x_8532:
        /* <DEDUP_REMOVED lines=62> */
.L_x_8530:
[----:B------:R-:W-:Y:S05]  /*38bf0*/  BSYNC.RECONVERGENT B1 ;  /* 0x0000000000017941 */ /* 0x000fea0003800200 */
.L_x_8529:
        /* <DEDUP_REMOVED lines=13> */
.L_x_8528:
[----:B------:R-:W-:Y:S05]  /*38cd0*/  BSYNC.RECONVERGENT B0 ;  /* 0x0000000000007941 */ /* 0x000fea0003800200 */
.L_x_8527:
        /* <DEDUP_REMOVED lines=18> */
.L_x_8538:
        /* <DEDUP_REMOVED lines=12> */
.L_x_8540:
[----:B------:R-:W-:Y:S05]  /*38ec0*/  BSYNC.RECONVERGENT B2 ;  /* 0x0000000000027941 */ /* 0x000fea0003800200 */
.L_x_8539:
        /* <DEDUP_REMOVED lines=62> */
.L_x_8537:
[----:B------:R-:W-:Y:S05]  /*392b0*/  BSYNC.RECONVERGENT B1 ;  /* 0x0000000000017941 */ /* 0x000fea0003800200 */
.L_x_8536:
        /* <DEDUP_REMOVED lines=11> */
.L_x_8535:
[----:B------:R-:W-:Y:S05]  /*39370*/  BSYNC.RECONVERGENT B0 ;  /* 0x0000000000007941 */ /* 0x000fea0003800200 */
.L_x_8534:
        /* <DEDUP_REMOVED lines=18> */
.L_x_8545:
        /* <DEDUP_REMOVED lines=12> */
.L_x_8547:
[----:B------:R-:W-:Y:S05]  /*39560*/  BSYNC.RECONVERGENT B2 ;  /* 0x0000000000027941 */ /* 0x000fea0003800200 */
.L_x_8546:
        /* <DEDUP_REMOVED lines=62> */
.L_x_8544:
[----:B------:R-:W-:Y:S05]  /*39950*/  BSYNC.RECONVERGENT B1 ;  /* 0x0000000000017941 */ /* 0x000fea0003800200 */
.L_x_8543:
[----:B------:R-:W2:Y:S01]  /*39960*/  LDL R146, [R1+0x48] ;  /* 0x0000480001927983 */ /* 0x000ea20000100800 */
        /* <DEDUP_REMOVED lines=10> */
[----:B--2---:R-:W-:-:S04]  /*39a10*/  IMAD.U32 R145, R146, 0x10000, RZ ;  /* 0x0001000092917824 */ /* 0x004fc800078e00ff */
[----:B------:R-:W-:-:S07]  /*39a20*/  FMUL.FTZ R144, R145, R144 ;  /* 0x0000009091907220 */ /* 0x000fce0000410000 */
.L_x_8542:
[----:B------:R-:W-:Y:S05]  /*39a30*/  BSYNC.RECONVERGENT B0 ;  /* 0x0000000000007941 */ /* 0x000fea0003800200 */
.L_x_8541:
[----:B------:R-:W-:Y:S02]  /*39a40*/  F2FP.BF16.F32.PACK_AB R145, RZ, R144 ;  /* 0x00000090ff91723e */ /* 0x000fe400000010ff */
[----:B------:R-:W-:Y:S02]  /*39a50*/  PRMT R112, R115, 0x5410, R112 ;  /* 0x0000541073707816 */ /* 0x000fe40000000070 */
[----:B------:R-:W-:Y:S02]  /*39a60*/  PRMT R114, R114, 0x5410, R152 ;  /* 0x0000541072727816 */ /* 0x000fe40000000098 */
[----:B------:R-:W-:Y:S02]  /*39a70*/  PRMT R113, R113, 0x5410, R148 ;  /* 0x0000541071717816 */ /* 0x000fe40000000094 */
[----:B------:R-:W-:-:S07]  /*39a80*/  PRMT R115, R156, 0x5410, R145 ;  /* 0x000054109c737816 */ /* 0x000fce0000000091 */
.L_x_8491:
        /* <DEDUP_REMOVED lines=26> */
.L_x_8549:
[----:B------:R-:W-:Y:S05]  /*39c30*/  BSYNC.RECONVERGENT B0 ;  /* 0x0000000000007941 */ /* 0x000fea0003800200 */
.L_x_8548:
[----:B01----:R-:W0:Y:S01]  /*39c40*/  @P1 LDC.64 R114, c[0x0][0x390] ;  /* 0x0000e400ff721b82 */ /* 0x003e220000000a00 */
[----:B------:R-:W-:-:S07]  /*39c50*/  @P1 VIADD R145, R154, 0x100 ;  /* 0x000001009a911836 */ /* 0x000fce0000000000 */
[----:B------:R-:W1:Y:S01]  /*39c60*/  @P0 LDC.64 R112, c[0x0][0x3a0] ;  /* 0x0000e800ff700b82 */ /* 0x000e620000000a00 */
[----:B0-----:R-:W-:Y:S01]  /*39c70*/  @P1 IMAD.WIDE.U32 R114, R145, 0x10, R114 ;  /* 0x0000001091721825 */ /* 0x001fe200078e0072 */
[----:B------:R-:W-:-:S04]  /*39c80*/  @P0 IADD3 R145, PT, PT, R155, 0x100, RZ ;  /* 0x000001009b910810 */ /* 0x000fc80007ffe0ff */
[----:B-----5:R0:W5:Y:S01]  /*39c90*/  @P1 LDG.E.128 R52, desc[UR6][R114.64] ;  /* 0x0000000672341981 */ /* 0x020162000c1e1d00 */
        /* <DEDUP_REMOVED lines=25> */
.L_x_8555:
        /* <DEDUP_REMOVED lines=12> */
.L_x_8557:
[----:B------:R-:W-:Y:S05]  /*39ef0*/  BSYNC.RECONVERGENT B2 ;  /* 0x0000000000027941 */ /* 0x000fea0003800200 */
.L_x_8556:
        /* <DEDUP_REMOVED lines=62> */
.L_x_8554:
[----:B------:R-:W-:Y:S05]  /*3a2e0*/  BSYNC.RECONVERGENT B1 ;  /* 0x0000000000017941 */ /* 0x000fea0003800200 */
.L_x_8553:
[----:B------:R-:W-:Y:S01]  /*3a2f0*/  HFMA2 R112, -RZ, RZ, 0.1171875, 0 ;  /* 0x2f800000ff707431 */ /* 0x000fe200000001ff */
[----:B------:R-:W-:-:S05]  /*3a300*/  I2FP.F32.U32 R6, R6 ;  /* 0x0000000600067245 */ /* 0x000fca0000201000 */
        /* <DEDUP_REMOVED lines=10> */
.L_x_8552:
[----:B------:R-:W-:Y:S05]  /*3a3b0*/  BSYNC.RECONVERGENT B0 ;  /* 0x0000000000007941 */ /* 0x000fea0003800200 */
.L_x_8551:
        /* <DEDUP_REMOVED lines=23> */
.L_x_8562:
        /* <DEDUP_REMOVED lines=12> */
.L_x_8564:
[----:B------:R-:W-:Y:S05]  /*3a5f0*/  BSYNC.RECONVERGENT B2 ;  /* 0x0000000000027941 */ /* 0x000fea0003800200 */
.L_x_8563:
        /* <DEDUP_REMOVED lines=62> */
.L_x_8561:
[----:B------:R-:W-:Y:S05]  /*3a9e0*/  BSYNC.RECONVERGENT B1 ;  /* 0x0000000000017941 */ /* 0x000fea0003800200 */
.L_x_8560:
        /* <DEDUP_REMOVED lines=15> */
.L_x_8559:
[----:B------:R-:W-:Y:S05]  /*3aae0*/  BSYNC.RECONVERGENT B0 ;  /* 0x0000000000007941 */ /* 0x000fea0003800200 */
.L_x_8558:
        /* <DEDUP_REMOVED lines=22> */
.L_x_8569:
        /* <DEDUP_REMOVED lines=12> */
.L_x_8571:
[----:B------:R-:W-:Y:S05]  /*3ad10*/  BSYNC.RECONVERGENT B2 ;  /* 0x0000000000027941 */ /* 0x000fea0003800200 */
.L_x_8570:
        /* <DEDUP_REMOVED lines=62> */
.L_x_8568:
[----:B------:R-:W-:Y:S05]  /*3b100*/  BSYNC.RECONVERGENT B1 ;  /* 0x0000000000017941 */ /* 0x000fea0003800200 */
.L_x_8567:
        /* <DEDUP_REMOVED lines=12> */
.L_x_8566:
[----:B------:R-:W-:Y:S05]  /*3b1d0*/  BSYNC.RECONVERGENT B0 ;  /* 0x0000000000007941 */ /* 0x000fea0003800200 */
.L_x_8565:
        /* <DEDUP_REMOVED lines=23> */
.L_x_8576:
        /* <DEDUP_REMOVED lines=12> */
.L_x_8578:
[----:B------:R-:W-:Y:S05]  /*3b410*/  BSYNC.RECONVERGENT B2 ;  /* 0x0000000000027941 */ /* 0x000fea0003800200 */
.L_x_8577:
        /* <DEDUP_REMOVED lines=62> */
.L_x_8575:
[----:B------:R-:W-:Y:S05]  /*3b800*/  BSYNC.RECONVERGENT B1 ;  /* 0x0000000000017941 */ /* 0x000fea0003800200 */
.L_x_8574:
        /* <DEDUP_REMOVED lines=15> */
.L_x_8573:
[----:B------:R-:W-:Y:S05]  /*3b900*/  BSYNC.RECONVERGENT B0 ;  /* 0x0000000000007941 */ /* 0x000fea0003800200 */
.L_x_8572:
        /* <DEDUP_REMOVED lines=22> */
.L_x_8583:
        /* <DEDUP_REMOVED lines=12> */
.L_x_8585:
[----:B------:R-:W-:Y:S05]  /*3bb30*/  BSYNC.RECONVERGENT B2 ;  /* 0x0000000000027941 */ /* 0x000fea0003800200 */
.L_x_8584:
        /* <DEDUP_REMOVED lines=62> */
.L_x_8582:
[----:B------:R-:W-:Y:S05]  /*3bf20*/  BSYNC.RECONVERGENT B1 ;  /* 0x0000000000017941 */ /* 0x000fea0003800200 */
.L_x_8581:
        /* <DEDUP_REMOVED lines=12> */
.L_x_8580:
[----:B------:R-:W-:Y:S05]  /*3bff0*/  BSYNC.RECONVERGENT B0 ;  /* 0x0000000000007941 */ /* 0x000fea0003800200 */
.L_x_8579:
        /* <DEDUP_REMOVED lines=23> */
.L_x_8590:
        /* <DEDUP_REMOVED lines=12> */
.L_x_8592:
[----:B------:R-:W-:Y:S05]  /*3c230*/  BSYNC.RECONVERGENT B2 ;  /* 0x0000000000027941 */ /* 0x000fea0003800200 */
.L_x_8591:
        /* <DEDUP_REMOVED lines=62> */
.L_x_8589:
[----:B------:R-:W-:Y:S05]  /*3c620*/  BSYNC.RECONVERGENT B1 ;  /* 0x0000000000017941 */ /* 0x000fea0003800200 */
.L_x_8588:
        /* <DEDUP_REMOVED lines=15> */
.L_x_8587:
[----:B------:R-:W-:Y:S05]  /*3c720*/  BSYNC.RECONVERGENT B0 ;  /* 0x0000000000007941 */ /* 0x000fea0003800200 */
.L_x_8586:
        /* <DEDUP_REMOVED lines=22> */
.L_x_8597:
        /* <DEDUP_REMOVED lines=12> */
.L_x_8599:
[----:B------:R-:W-:Y:S05]  /*3c950*/  BSYNC.RECONVERGENT B2 ;  /* 0x0000000000027941 */ /* 0x000fea0003800200 */
.L_x_8598:
        /* <DEDUP_REMOVED lines=62> */
.L_x_8596:
[----:B------:R-:W-:Y:S05]  /*3cd40*/  BSYNC.RECONVERGENT B1 ;  /* 0x0000000000017941 */ /* 0x000fea0003800200 */
.L_x_8595:
[----:B------:R-:W-:Y:S01]  /*3cd50*/  HFMA2 R151, -RZ, RZ, 0.1171875, 0 ;  /* 0x2f800000ff977431 */ /* 0x000fe200000001ff */
[----:B------:R-:W-:Y:S01]  /*3cd60*/  I2FP.F32.U32 R12, R12 ;  /* 0x0000000c000c7245 */ /* 0x000fe20000201000 */
[----:B------:R-:W-:-:S04]  /*3cd70*/  IMAD.U32 R152, R51, 0x10000, RZ ;  /* 0x0001000033987824 */ /* 0x000fc800078e00ff */
        /* <DEDUP_REMOVED lines=9> */
.L_x_8594:
[----:B------:R-:W-:Y:S05]  /*3ce10*/  BSYNC.RECONVERGENT B0 ;  /* 0x0000000000007941 */ /* 0x000fea0003800200 */
.L_x_8593:
        /* <DEDUP_REMOVED lines=23> */
.L_x_8604:
        /* <DEDUP_REMOVED lines=12> */
.L_x_8606:
[----:B------:R-:W-:Y:S05]  /*3d050*/  BSYNC.RECONVERGENT B2 ;  /* 0x0000000000027941 */ /* 0x000fea0003800200 */
.L_x_8605:
        /* <DEDUP_REMOVED lines=62> */
.L_x_8603:
[----:B------:R-:W-:Y:S05]  /*3d440*/  BSYNC.RECONVERGENT B1 ;  /* 0x0000000000017941 */ /* 0x000fea0003800200 */
.L_x_8602:
        /* <DEDUP_REMOVED lines=12> */
[----:B------:R-:W-:Y:S01]  /*3d510*/  IMAD.U32 R152, R152, 0x10000, RZ ;  /* 0x0001000098987824 */ /* 0x000fe200078e00ff */
[----:B--2---:R-:W-:-:S05]  /*3d520*/  SHF.L.U32 R157, R157, 0x10, RZ ;  /* 0x000000109d9d7819 */ /* 0x004fca00000006ff */
[----:B------:R-:W-:-:S07]  /*3d530*/  FFMA.FTZ R152, R156, R157, R152 ;  /* 0x0000009d9c987223 */ /* 0x000fce0000010098 */
.L_x_8601:
[----:B------:R-:W-:Y:S05]  /*3d540*/  BSYNC.RECONVERGENT B0 ;  /* 0x0000000000007941 */ /* 0x000fea0003800200 */
.L_x_8600:
[----:B------:R-:W-:Y:S02]  /*3d550*/  F2FP.BF16.F32.PACK_AB R156, RZ, R152 ;  /* 0x00000098ff9c723e */ /* 0x000fe400000010ff */
[----:B------:R-:W-:Y:S02]  /*3d560*/  PRMT R112, R112, 0x5410, R115 ;  /* 0x0000541070707816 */ /* 0x000fe40000000073 */
[----:B------:R-:W-:Y:S02]  /*3d570*/  PRMT R114, R114, 0x5410, R168 ;  /* 0x0000541072727816 */ /* 0x000fe400000000a8 */
[----:B------:R-:W-:Y:S02]  /*3d580*/  PRMT R113, R113, 0x5410, R159 ;  /* 0x0000541071717816 */ /* 0x000fe4000000009f */
[----:B------:R-:W-:Y:S01]  /*3d590*/  PRMT R115, R165, 0x5410, R156 ;  /* 0x00005410a5737816 */ /* 0x000fe2000000009c */
[----:B------:R-:W-:Y:S06]  /*3d5a0*/  BRA `(.L_x_8607) ;  /* 0x0000003400807947 */ /* 0x000fec0003800000 */
.L_x_8550:
        /* <DEDUP_REMOVED lines=21> */
.L_x_8612:
        /* <DEDUP_REMOVED lines=12> */
.L_x_8614:
[----:B------:R-:W-:Y:S05]  /*3d7c0*/  BSYNC.RECONVERGENT B2 ;  /* 0x0000000000027941 */ /* 0x000fea0003800200 */
.L_x_8613:
        /* <DEDUP_REMOVED lines=62> */
.L_x_8611:
[----:B------:R-:W-:Y:S05]  /*3dbb0*/  BSYNC.RECONVERGENT B1 ;  /* 0x0000000000017941 */ /* 0x000fea0003800200 */
.L_x_8610:
        /* <DEDUP_REMOVED lines=11> */
.L_x_8609:
[----:B------:R-:W-:Y:S05]  /*3dc70*/  BSYNC.RECONVERGENT B0 ;  /* 0x0000000000007941 */ /* 0x000fea0003800200 */
.L_x_8608:
        /* <DEDUP_REMOVED lines=18> */
.L_x_8619:
        /* <DEDUP_REMOVED lines=12> */
.L_x_8621:
[----:B------:R-:W-:Y:S05]  /*3de60*/  BSYNC.RECONVERGENT B2 ;  /* 0x0000000000027941 */ /* 0x000fea0003800200 */
.L_x_8620:
        /* <DEDUP_REMOVED lines=62> */
.L_x_8618:
[----:B------:R-:W-:Y:S05]  /*3e250*/  BSYNC.RECONVERGENT B1 ;  /* 0x0000000000017941 */ /* 0x000fea0003800200 */
.L_x_8617:
        /* <DEDUP_REMOVED lines=13> */
.L_x_8616:
[----:B------:R-:W-:Y:S05]  /*3e330*/  BSYNC.RECONVERGENT B0 ;  /* 0x0000000000007941 */ /* 0x000fea0003800200 */
.L_x_8615:
        /* <DEDUP_REMOVED lines=18> */
.L_x_8626:
        /* <DEDUP_REMOVED lines=12> */
.L_x_8628:
[----:B------:R-:W-:Y:S05]  /*3e520*/  BSYNC.RECONVERGENT B2 ;  /* 0x0000000000027941 */ /* 0x000fea0003800200 */
.L_x_8627:
        /* <DEDUP_REMOVED lines=62> */
.L_x_8625:
[----:B------:R-:W-:Y:S05]  /*3e910*/  BSYNC.RECONVERGENT B1 ;  /* 0x0000000000017941 */ /* 0x000fea0003800200 */
.L_x_8624:
        /* <DEDUP_REMOVED lines=11> */
.L_x_8623:
[----:B------:R-:W-:Y:S05]  /*3e9d0*/  BSYNC.RECONVERGENT B0 ;  /* 0x0000000000007941 */ /* 0x000fea0003800200 */
.L_x_8622:
        /* <DEDUP_REMOVED lines=18> */
.L_x_8633:
        /* <DEDUP_REMOVED lines=12> */
.L_x_8635:
[----:B------:R-:W-:Y:S05]  /*3ebc0*/  BSYNC.RECONVERGENT B2 ;  /* 0x0000000000027941 */ /* 0x000fea0003800200 */
.L_x_8634:
        /* <DEDUP_REMOVED lines=62> */
.L_x_8632:
[----:B------:R-:W-:Y:S05]  /*3efb0*/  BSYNC.RECONVERGENT B1 ;  /* 0x0000000000017941 */ /* 0x000fea0003800200 */
.L_x_8631:
        /* <DEDUP_REMOVED lines=13> */
.L_x_8630:
[----:B------:R-:W-:Y:S05]  /*3f090*/  BSYNC.RECONVERGENT B0 ;  /* 0x0000000000007941 */ /* 0x000fea0003800200 */
.L_x_8629:
        /* <DEDUP_REMOVED lines=18> */
.L_x_8640:
        /* <DEDUP_REMOVED lines=12> */
.L_x_8642:
[----:B------:R-:W-:Y:S05]  /*3f280*/  BSYNC.RECONVERGENT B2 ;  /* 0x0000000000027941 */ /* 0x000fea0003800200 */
.L_x_8641:
        /* <DEDUP_REMOVED lines=62> */
.L_x_8639:
[----:B------:R-:W-:Y:S05]  /*3f670*/  BSYNC.RECONVERGENT B1 ;  /* 0x0000000000017941 */ /* 0x000fea0003800200 */
.L_x_8638:
        /* <DEDUP_REMOVED lines=11> */
.L_x_8637:
[----:B------:R-:W-:Y:S05]  /*3f730*/  BSYNC.RECONVERGENT B0 ;  /* 0x0000000000007941 */ /* 0x000fea0003800200 */
.L_x_8636:
        /* <DEDUP_REMOVED lines=18> */
.L_x_8647:
        /* <DEDUP_REMOVED lines=12> */
.L_x_8649:
[----:B------:R-:W-:Y:S05]  /*3f920*/  BSYNC.RECONVERGENT B2 ;  /* 0x0000000000027941 */ /* 0x000fea0003800200 */
.L_x_8648:
        /* <DEDUP_REMOVED lines=62> */
.L_x_8646:
[----:B------:R-:W-:Y:S05]  /*3fd10*/  BSYNC.RECONVERGENT B1 ;  /* 0x0000000000017941 */ /* 0x000fea0003800200 */
.L_x_8645:
        /* <DEDUP_REMOVED lines=13> */
.L_x_8644:
[----:B------:R-:W-:Y:S05]  /*3fdf0*/  BSYNC.RECONVERGENT B0 ;  /* 0x0000000000007941 */ /* 0x000fea0003800200 */
.L_x_8643:
        /* <DEDUP_REMOVED lines=18> */
.L_x_8654:
        /* <DEDUP_REMOVED lines=12> */
.L_x_8656:
[----:B------:R-:W-:Y:S05]  /*3ffe0*/  BSYNC.RECONVERGENT B2 ;  /* 0x0000000000027941 */ /* 0x000fea0003800200 */
.L_x_8655:
        /* <DEDUP_REMOVED lines=62> */
.L_x_8653:
[----:B------:R-:W-:Y:S05]  /*403d0*/  BSYNC.RECONVERGENT B1 ;  /* 0x0000000000017941 */ /* 0x000fea0003800200 */
.L_x_8652:
        /* <DEDUP_REMOVED lines=11> */
.L_x_8651:
[----:B------:R-:W-:Y:S05]  /*40490*/  BSYNC.RECONVERGENT B0 ;  /* 0x0000000000007941 */ /* 0x000fea0003800200 */
.L_x_8650:
        /* <DEDUP_REMOVED lines=18> */
.L_x_8661:
        /* <DEDUP_REMOVED lines=12> */
.L_x_8663:
[----:B------:R-:W-:Y:S05]  /*40680*/  BSYNC.RECONVERGENT B2 ;  /* 0x0000000000027941 */ /* 0x000fea0003800200 */
.L_x_8662:
        /* <DEDUP_REMOVED lines=62> */
.L_x_8660:
[----:B------:R-:W-:Y:S05]  /*40a70*/  BSYNC.RECONVERGENT B1 ;  /* 0x0000000000017941 */ /* 0x000fea0003800200 */
.L_x_8659:
        /* <DEDUP_REMOVED lines=13> */
.L_x_8658:
[----:B------:R-:W-:Y:S05]  /*40b50*/  BSYNC.RECONVERGENT B0 ;  /* 0x0000000000007941 */ /* 0x000fea0003800200 */
.L_x_8657:
[----:B------:R-:W-:Y:S02]  /*40b60*/  F2FP.BF16.F32.PACK_AB R156, RZ, R152 ;  /* 0x00000098ff9c723e */ /* 0x000fe400000010ff */
[----:B------:R-:W-:Y:S02]  /*40b70*/  PRMT R112, R112, 0x5410, R115 ;  /* 0x0000541070707816 */ /* 0x000fe40000000073 */
[----:B------:R-:W-:Y:S02]  /*40b80*/  PRMT R114, R114, 0x5410, R168 ;  /* 0x0000541072727816 */ /* 0x000fe400000000a8 */
[----:B------:R-:W-:Y:S02]  /*40b90*/  PRMT R113, R113, 0x5410, R159 ;  /* 0x0000541071717816 */ /* 0x000fe4000000009f */
[----:B------:R-:W-:-:S07]  /*40ba0*/  PRMT R115, R164, 0x5410, R156 ;  /* 0x00005410a4737816 */ /* 0x000fce000000009c */
.L_x_8607:
[----:B------:R-:W-:Y:S01]  /*40bb0*/  VIADD R156, R155, 0x100 ;  /* 0x000001009b9c7836 */ /* 0x000fe20000000000 */
[----:B------:R-:W-:Y:S03]  /*40bc0*/  BSSY.RECONVERGENT B0, `(.L_x_8664) ;  /* 0x0000019000007945 */ /* 0x000fe60003800200 */
[----:B------:R-:W-:-:S05]  /*40bd0*/  IMAD.WIDE.U32 R156, R156, 0x10, R174 ;  /* 0x000000109c9c7825 */ /* 0x000fca00078e00ae */
        /* <DEDUP_REMOVED lines=16> */
[----:B------:R-:W-:Y:S01]  /*40ce0*/  LOP3.LUT R112, R156, R112, R114, 0xfe, !PT ;  /* 0x000000709c707212 */ /* 0x000fe200078efe72 */
[----:B------:R-:W-:Y:S01]  /*40cf0*/  VIADD R114, R154, 0x100 ;  /* 0x000001009a727836 */ /* 0x000fe20000000000 */
[----:B------:R-:W-:Y:S02]  /*40d00*/  LOP3.LUT R113, R113, R157, RZ, 0xfc, !PT ;  /* 0x0000009d71717212 */ /* 0x000fe400078efcff */
[----:B------:R-:W0:Y:S01]  /*40d10*/  LDC.64 R156, c[0x0][0x3b0] ;  /* 0x0000ec00ff9c7b82 */ /* 0x000e220000000a00 */
[----:B------:R-:W-:Y:S01]  /*40d20*/  LOP3.LUT R112, R112, 0xff, R6, 0xf8, !PT ;  /* 0x000000ff70707812 */ /* 0x000fe200078ef806 */
[----:B0-----:R-:W-:-:S05]  /*40d30*/  IMAD.WIDE.U32 R114, R114, 0x8, R156 ;  /* 0x0000000872727825 */ /* 0x001fca00078e009c */
[----:B------:R1:W-:Y:S02]  /*40d40*/  STG.E.64 desc[UR6][R114.64], R112 ;  /* 0x0000007072007986 */ /* 0x0003e4000c101b06 */
.L_x_8665:
[----:B------:R-:W-:Y:S05]  /*40d50*/  BSYNC.RECONVERGENT B0 ;  /* 0x0000000000007941 */ /* 0x000fea0003800200 */
.L_x_8664:
[----:B01----:R-:W0:Y:S01]  /*40d60*/  @P1 LDC.64 R112, c[0x0][0x390] ;  /* 0x0000e400ff701b82 */ /* 0x003e220000000a00 */
[----:B------:R-:W-:-:S07]  /*40d70*/  IADD3 R174, PT, PT, R154, 0x120, RZ ;  /* 0x000001209aae7810 */ /* 0x000fce0007ffe0ff */
[----:B------:R-:W1:Y:S01]  /*40d80*/  @P0 LDC.64 R114, c[0x0][0x3a0] ;  /* 0x0000e800ff720b82 */ /* 0x000e620000000a00 */
[----:B------:R-:W-:Y:S02]  /*40d90*/  VIADD R173, R155, 0x120 ;  /* 0x000001209bad7836 */ /* 0x000fe40000000000 */
[----:B0-----:R-:W-:-:S05]  /*40da0*/  @P1 IMAD.WIDE.U32 R112, R174, 0x10, R112 ;  /* 0x00000010ae701825 */ /* 0x001fca00078e0070 */
[----:B-----5:R0:W5:Y:S01]  /*40db0*/  @P1 LDG.E.128 R52, desc[UR6][R112.64] ;  /* 0x0000000670341981 */ /* 0x020162000c1e1d00 */
[----:B-1----:R-:W-:-:S05]  /*40dc0*/  @P0 IMAD.WIDE.U32 R114, R173, 0x10, R114 ;  /* 0x00000010ad720825 */ /* 0x002fca00078e0072 */
[----:B------:R0:W5:Y:S01]  /*40dd0*/  @P0 LDG.E.128 R48, desc[UR6][R114.64] ;  /* 0x0000000672300981 */ /* 0x000162000c1e1d00 */
[----:B------:R-:W-:Y:S05]  /*40de0*/  @!P0 BRA `(.L_x_8666) ;  /* 0x0000003800388947 */ /* 0x000fea0003800000 */
[----:B------:R-:W-:Y:S01]  /*40df0*/  ISETP.GT.AND P0, PT, R153, RZ, PT ;  /* 0x000000ff9900720c */ /* 0x000fe20003f04270 */
[----:B------:R-:W-:-:S12]  /*40e00*/  BSSY.RECONVERGENT B0, `(.L_x_8667) ;  /* 0x000006d000007945 */ /* 0x000fd80003800200 */
[----:B-----5:R-:W-:Y:S01]  /*40e10*/  @!P0 SHF.L.U32 R153, R48, 0x10, RZ ;  /* 0x0000001030998819 */ /* 0x020fe200000006ff */
[----:B------:R-:W-:Y:S01]  /*40e20*/  @!P0 IMAD.MOV.U32 R156, RZ, RZ, R158 ;  /* 0x000000ffff9c8224 */ /* 0x000fe200078e009e */
[----:B0-----:R-:W-:Y:S01]  /*40e30*/  @!P0 MOV R112, R160 ;  /* 0x000000a000708202 */ /* 0x001fe20000000f00 */
        /* <DEDUP_REMOVED lines=17> */
.L_x_8671:
        /* <DEDUP_REMOVED lines=12> */
.L_x_8673:
[----:B------:R-:W-:Y:S05]  /*41010*/  BSYNC.RECONVERGENT B2 ;  /* 0x0000000000027941 */ /* 0x000fea0003800200 */
.L_x_8672:
        /* <DEDUP_REMOVED lines=62> */
.L_x_8670:
[----:B------:R-:W-:Y:S05]  /*41400*/  BSYNC.RECONVERGENT B1 ;  /* 0x0000000000017941 */ /* 0x000fea0003800200 */
.L_x_8669:
        /* <DEDUP_REMOVED lines=12> */
.L_x_8668:
[----:B------:R-:W-:Y:S05]  /*414d0*/  BSYNC.RECONVERGENT B0 ;  /* 0x0000000000007941 */ /* 0x000fea0003800200 */
.L_x_8667:
        /* <DEDUP_REMOVED lines=23> */
.L_x_8678:
        /* <DEDUP_REMOVED lines=12> */
.L_x_8680:
[----:B------:R-:W-:Y:S05]  /*41710*/  BSYNC.RECONVERGENT B2 ;  /* 0x0000000000027941 */ /* 0x000fea0003800200 */
.L_x_8679:
        /* <DEDUP_REMOVED lines=62> */
.L_x_8677:
[----:B------:R-:W-:Y:S05]  /*41b00*/  BSYNC.RECONVERGENT B1 ;  /* 0x0000000000017941 */ /* 0x000fea0003800200 */
.L_x_8676:
[----:B------:R-:W2:Y:S01]  /*41b10*/  LDL R114, [R1+0x5c] ;  /* 0x00005c0001727983 */ /* 0x000ea20000100800 */
[----:B------:R-:W-:Y:S01]  /*41b20*/  HFMA2 R112, -RZ, RZ, 0.1171875, 0 ;  /* 0x2f800000ff707431 */ /* 0x000fe200000001ff */
[----:B------:R-:W-:Y:S02]  /*41b30*/  I2FP.F32.U32 R7, R7 ;  /* 0x0000000700077245 */ /* 0x000fe40000201000 */
[----:B------:R-:W-:-:S04]  /*41b40*/  PRMT R154, R48, 0x7632, R154 ;  /* 0x00007632309a7816 */ /* 0x000fc8000000009a */
[----:B------:R-:W-:Y:S01]  /*41b50*/  SHF.L.U32 R154, R154, 0x10, RZ ;  /* 0x000000109a9a7819 */ /* 0x000fe200000006ff */
[----:B------:R-:W-:-:S05]  /*41b60*/  FFMA.FTZ R7, R7, R112, 1.1641532182693481445e-10 ;  /* 0x2f00000007077423 */ /* 0x000fca0000010070 */
        /* <DEDUP_REMOVED lines=9> */
.L_x_8675:
[----:B------:R-:W-:Y:S05]  /*41c00*/  BSYNC.RECONVERGENT B0 ;  /* 0x0000000000007941 */ /* 0x000fea0003800200 */
.L_x_8674:
        /* <DEDUP_REMOVED lines=22> */
.L_x_8685:
        /* <DEDUP_REMOVED lines=12> */
.L_x_8687:
[----:B------:R-:W-:Y:S05]  /*41e30*/  BSYNC.RECONVERGENT B2 ;  /* 0x0000000000027941 */ /* 0x000fea0003800200 */
.L_x_8686:
        /* <DEDUP_REMOVED lines=62> */
.L_x_8684:
[----:B------:R-:W-:Y:S05]  /*42220*/  BSYNC.RECONVERGENT B1 ;  /* 0x0000000000017941 */ /* 0x000fea0003800200 */
.L_x_8683:
        /* <DEDUP_REMOVED lines=12> */
.L_x_8682:
[----:B------:R-:W-:Y:S05]  /*422f0*/  BSYNC.RECONVERGENT B0 ;  /* 0x0000000000007941 */ /* 0x000fea0003800200 */
.L_x_8681:
        /* <DEDUP_REMOVED lines=23> */
.L_x_8692:
        /* <DEDUP_REMOVED lines=12> */
.L_x_8694:
[----:B------:R-:W-:Y:S05]  /*42530*/  BSYNC.RECONVERGENT B2 ;  /* 0x0000000000027941 */ /* 0x000fea0003800200 */
.L_x_8693:
        /* <DEDUP_REMOVED lines=62> */
.L_x_8691:
[----:B------:R-:W-:Y:S05]  /*42920*/  BSYNC.RECONVERGENT B1 ;  /* 0x0000000000017941 */ /* 0x000fea0003800200 */
.L_x_8690:
        /* <DEDUP_REMOVED lines=15> */
.L_x_8689:
[----:B------:R-:W-:Y:S05]  /*42a20*/  BSYNC.RECONVERGENT B0 ;  /* 0x0000000000007941 */ /* 0x000fea0003800200 */
.L_x_8688:
        /* <DEDUP_REMOVED lines=22> */
.L_x_8699:
        /* <DEDUP_REMOVED lines=12> */
.L_x_8701:
[----:B------:R-:W-:Y:S05]  /*42c50*/  BSYNC.RECONVERGENT B2 ;  /* 0x0000000000027941 */ /* 0x000fea0003800200 */
.L_x_8700:
        /* <DEDUP_REMOVED lines=62> */
.L_x_8698:
[----:B------:R-:W-:Y:S05]  /*43040*/  BSYNC.RECONVERGENT B1 ;  /* 0x0000000000017941 */ /* 0x000fea0003800200 */
.L_x_8697:
        /* <DEDUP_REMOVED lines=12> */
.L_x_8696:
[----:B------:R-:W-:Y:S05]  /*43110*/  BSYNC.RECONVERGENT B0 ;  /* 0x0000000000007941 */ /* 0x000fea0003800200 */
.L_x_8695:
        /* <DEDUP_REMOVED lines=23> */
.L_x_8706:
        /* <DEDUP_REMOVED lines=12> */
.L_x_8708:
[----:B------:R-:W-:Y:S05]  /*43350*/  BSYNC.RECONVERGENT B2 ;  /* 0x0000000000027941 */ /* 0x000fea0003800200 */
.L_x_8707:
        /* <DEDUP_REMOVED lines=62> */
.L_x_8705:
[----:B------:R-:W-:Y:S05]  /*43740*/  BSYNC.RECONVERGENT B1 ;  /* 0x0000000000017941 */ /* 0x000fea0003800200 */
.L_x_8704:
        /* <DEDUP_REMOVED lines=15> */
.L_x_8703:
[----:B------:R-:W-:Y:S05]  /*43840*/  BSYNC.RECONVERGENT B0 ;  /* 0x0000000000007941 */ /* 0x000fea0003800200 */
.L_x_8702:
        /* <DEDUP_REMOVED lines=22> */
.L_x_8713:
        /* <DEDUP_REMOVED lines=12> */
.L_x_8715:
[----:B------:R-:W-:Y:S05]  /*43a70*/  BSYNC.RECONVERGENT B2 ;  /* 0x0000000000027941 */ /* 0x000fea0003800200 */
.L_x_8714:
        /* <DEDUP_REMOVED lines=62> */
.L_x_8712:
[----:B------:R-:W-:Y:S05]  /*43e60*/  BSYNC.RECONVERGENT B1 ;  /* 0x0000000000017941 */ /* 0x000fea0003800200 */
.L_x_8711:
        /* <DEDUP_REMOVED lines=12> */
.L_x_8710:
[----:B------:R-:W-:Y:S05]  /*43f30*/  BSYNC.RECONVERGENT B0 ;  /* 0x0000000000007941 */ /* 0x000fea0003800200 */
.L_x_8709:
        /* <DEDUP_REMOVED lines=23> */
.L_x_8720:
        /* <DEDUP_REMOVED lines=12> */
.L_x_8722:
[----:B------:R-:W-:Y:S05]  /*44170*/  BSYNC.RECONVERGENT B2 ;  /* 0x0000000000027941 */ /* 0x000fea0003800200 */
.L_x_8721:
        /* <DEDUP_REMOVED lines=60> */
[----:B------:R-:W-:Y:S02]  /*44540*/  LOP3.LUT R170, R160, UR15, R113, 0x96, !PT ;  /* 0x0000000fa0aa7c12 */ /* 0x000fe4000f8e9671 */
[----:B------:R-:W-:-:S07]  /*44550*/  MOV R113, R213 ;  /* 0x000000d500717202 */ /* 0x000fce0000000f00 */
.L_x_8719:
[----:B------:R-:W-:Y:S05]  /*44560*/  BSYNC.RECONVERGENT B1 ;  /* 0x0000000000017941 */ /* 0x000fea0003800200 */
.L_x_8718:
[----:B------:R-:W2:Y:S01]  /*44570*/  LDL R114, [R1+0x68] ;  /* 0x0000680001727983 */ /* 0x000ea20000100800 */
[----:B------:R-:W-:Y:S01]  /*44580*/  I2FP.F32.U32 R112, R113 ;  /* 0x0000007100707245 */ /* 0x000fe20000201000 */
[----:B------:R-:W-:Y:S01]  /*44590*/  HFMA2 R113, -RZ, RZ, 0.1171875, 0 ;  /* 0x2f800000ff717431 */ /* 0x000fe200000001ff */
[----:B------:R-:W-:-:S04]  /*445a0*/  PRMT R212, R51, 0x7632, R212 ;  /* 0x0000763233d47816 */ /* 0x000fc800000000d4 */
[----:B------:R-:W-:Y:S01]  /*445b0*/  SHF.L.U32 R212, R212, 0x10, RZ ;  /* 0x00000010d4d47819 */ /* 0x000fe200000006ff */
[----:B------:R-:W-:-:S05]  /*445c0*/  FFMA.FTZ R112, R112, R113, 1.1641532182693481445e-10 ;  /* 0x2f00000070707423 */ /* 0x000fca0000010071 */
[----:B------:R-:W-:Y:S02]  /*445d0*/  FSETP.GTU.FTZ.AND P0, PT, R112, UR12, PT ;  /* 0x0000000c70007c0b */ /* 0x000fe4000bf1c000 */
[----:B------:R-:W-:Y:S02]  /*445e0*/  PRMT R112, R55, 0x7632, R112 ;  /* 0x0000763237707816 */ /* 0x000fe40000000070 */
[----:B------:R-:W-:-:S03]  /*445f0*/  SEL R163, RZ, 0x1, P0 ;  /* 0x00000001ffa37807 */ /* 0x000fc60000000000 */
[----:B------:R-:W-:-:S04]  /*44600*/  IMAD.U32 R112, R112, 0x10000, RZ ;  /* 0x0001000070707824 */ /* 0x000fc800078e00ff */
[----:B------:R-:W-:-:S04]  /*44610*/  FMUL.FTZ R112, R112, UR9 ;  /* 0x0000000970707c20 */ /* 0x000fc80008410000 */
[----:B------:R-:W-:-:S05]  /*44620*/  FMUL.FTZ R112, R112, UR8 ;  /* 0x0000000870707c20 */ /* 0x000fca0008410000 */
[----:B------:R-:W-:Y:S01]  /*44630*/  FSEL R112, R112, RZ, !P0 ;  /* 0x000000ff70707208 */ /* 0x000fe20004000000 */
[----:B--2---:R-:W-:-:S04]  /*44640*/  IMAD.U32 R113, R114, 0x10000, RZ ;  /* 0x0001000072717824 */ /* 0x004fc800078e00ff */
[----:B------:R-:W-:-:S07]  /*44650*/  FFMA.FTZ R212, R112, R113, R212 ;  /* 0x0000007170d47223 */ /* 0x000fce00000100d4 */
.L_x_8717:
[----:B------:R-:W-:Y:S05]  /*44660*/  BSYNC.RECONVERGENT B0 ;  /* 0x0000000000007941 */ /* 0x000fea0003800200 */
.L_x_8716:
[----:B------:R-:W-:Y:S02]  /*44670*/  F2FP.BF16.F32.PACK_AB R115, RZ, R212 ;  /* 0x000000d4ff73723e */ /* 0x000fe400000010ff */
[----:B------:R-:W-:Y:S02]  /*44680*/  PRMT R114, R164, 0x5410, R171 ;  /* 0x00005410a4727816 */ /* 0x000fe400000000ab */
[----:B------:R-:W-:Y:S02]  /*44690*/  PRMT R113, R167, 0x5410, R165 ;  /* 0x00005410a7717816 */ /* 0x000fe400000000a5 */
[----:B------:R-:W-:Y:S02]  /*446a0*/  PRMT R112, R169, 0x5410, R168 ;  /* 0x00005410a9707816 */ /* 0x000fe400000000a8 */
[----:B------:R-:W-:Y:S01]  /*446b0*/  PRMT R115, R214, 0x5410, R115 ;  /* 0x00005410d6737816 */ /* 0x000fe20000000073 */
[----:B------:R-:W-:Y:S06]  /*446c0*/  BRA `(.L_x_8723) ;  /* 0x0000003400807947 */ /* 0x000fec0003800000 */
.L_x_8666:
        /* <DEDUP_REMOVED lines=21> */
.L_x_8728:
        /* <DEDUP_REMOVED lines=12> */
.L_x_8730:
[----:B------:R-:W-:Y:S05]  /*448e0*/  BSYNC.RECONVERGENT B2 ;  /* 0x0000000000027941 */ /* 0x000fea0003800200 */
.L_x_8729:
        /* <DEDUP_REMOVED lines=62> */
.L_x_8727:
[----:B------:R-:W-:Y:S05]  /*44cd0*/  BSYNC.RECONVERGENT B1 ;  /* 0x0000000000017941 */ /* 0x000fea0003800200 */
.L_x_8726:
        /* <DEDUP_REMOVED lines=11> */
.L_x_8725:
[----:B------:R-:W-:Y:S05]  /*44d90*/  BSYNC.RECONVERGENT B0 ;  /* 0x0000000000007941 */ /* 0x000fea0003800200 */
.L_x_8724:
        /* <DEDUP_REMOVED lines=18> */
.L_x_8735:
        /* <DEDUP_REMOVED lines=12> */
.L_x_8737:
[----:B------:R-:W-:Y:S05]  /*44f80*/  BSYNC.RECONVERGENT B2 ;  /* 0x0000000000027941 */ /* 0x000fea0003800200 */
.L_x_8736:
        /* <DEDUP_REMOVED lines=62> */
.L_x_8734:
[----:B------:R-:W-:Y:S05]  /*45370*/  BSYNC.RECONVERGENT B1 ;  /* 0x0000000000017941 */ /* 0x000fea0003800200 */
.L_x_8733:
        /* <DEDUP_REMOVED lines=13> */
.L_x_8732:
[----:B------:R-:W-:Y:S05]  /*45450*/  BSYNC.RECONVERGENT B0 ;  /* 0x0000000000007941 */ /* 0x000fea0003800200 */
.L_x_8731:
        /* <DEDUP_REMOVED lines=18> */
.L_x_8742:
        /* <DEDUP_REMOVED lines=12> */
.L_x_8744:
[----:B------:R-:W-:Y:S05]  /*45640*/  BSYNC.RECONVERGENT B2 ;  /* 0x0000000000027941 */ /* 0x000fea0003800200 */
.L_x_8743:
        /* <DEDUP_REMOVED lines=62> */
.L_x_8741:
[----:B------:R-:W-:Y:S05]  /*45a30*/  BSYNC.RECONVERGENT B1 ;  /* 0x0000000000017941 */ /* 0x000fea0003800200 */
.L_x_8740:
        /* <DEDUP_REMOVED lines=11> */
.L_x_8739:
[----:B------:R-:W-:Y:S05]  /*45af0*/  BSYNC.RECONVERGENT B0 ;  /* 0x0000000000007941 */ /* 0x000fea0003800200 */
.L_x_8738:
        /* <DEDUP_REMOVED lines=18> */
.L_x_8749:
        /* <DEDUP_REMOVED lines=12> */
.L_x_8751:
[----:B------:R-:W-:Y:S05]  /*45ce0*/  BSYNC.RECONVERGENT B2 ;  /* 0x0000000000027941 */ /* 0x000fea0003800200 */
.L_x_8750:
        /* <DEDUP_REMOVED lines=55> */
[----:B------:R-:W-:-:S05]  /*46060*/  IMAD.WIDE.U32 R114, R114, -0x2daee0ad, RZ ;  /* 0xd2511f5372727825 */ /* 0x000fca00078e00ff */
[----:B------:R-:W-:Y:S01]  /*46070*/  LOP3.LUT R166, R156, UR15, R115, 0x96, !PT ;  /* 0x0000000f9ca67c12 */ /* 0x000fe2000f8e9673 */
[----:B------:R-:W-:Y:S01]  /*46080*/  UIADD3 UR15, UPT, UPT, UR4, -0x700cb87f, URZ ;  /* 0x8ff34781040f7890 */ /* 0x000fe2000fffe0ff */
[----:B------:R-:W-:Y:S01]  /*46090*/  MOV R162, R114 ;  /* 0x0000007200a27202 */ /* 0x000fe20000000f00 */
[----:B------:R-:W-:-:S04]  /*460a0*/  IMAD.WIDE.U32 R114, R157, -0x326172a9, RZ ;  /* 0xcd9e8d579d727825 */ /* 0x000fc800078e00ff */
[----:B------:R-:W-:Y:S01]  /*460b0*/  IMAD.MOV.U32 R172, RZ, RZ, R114 ;  /* 0x000000ffffac7224 */ /* 0x000fe200078e0072 */
[----:B------:R-:W-:-:S07]  /*460c0*/  LOP3.LUT R170, R112, UR15, R115, 0x96, !PT ;  /* 0x0000000f70aa7c12 */ /* 0x000fce000f8e9673 */
.L_x_8748:
[----:B------:R-:W-:Y:S05]  /*460d0*/  BSYNC.RECONVERGENT B1 ;  /* 0x0000000000017941 */ /* 0x000fea0003800200 */
.L_x_8747:
        /* <DEDUP_REMOVED lines=13> */
.L_x_8746:
[----:B------:R-:W-:Y:S05]  /*461b0*/  BSYNC.RECONVERGENT B0 ;  /* 0x0000000000007941 */ /* 0x000fea0003800200 */
.L_x_8745:
        /* <DEDUP_REMOVED lines=18> */
.L_x_8756:
        /* <DEDUP_REMOVED lines=12> */
.L_x_8758:
[----:B------:R-:W-:Y:S05]  /*463a0*/  BSYNC.RECONVERGENT B2 ;  /* 0x0000000000027941 */ /* 0x000fea0003800200 */
.L_x_8757:
        /* <DEDUP_REMOVED lines=62> */
.L_x_8755:
[----:B------:R-:W-:Y:S05]  /*46790*/  BSYNC.RECONVERGENT B1 ;  /* 0x0000000000017941 */ /* 0x000fea0003800200 */
.L_x_8754:
        /* <DEDUP_REMOVED lines=11> */
.L_x_8753:
[----:B------:R-:W-:Y:S05]  /*46850*/  BSYNC.RECONVERGENT B0 ;  /* 0x0000000000007941 */ /* 0x000fea0003800200 */
.L_x_8752:
        /* <DEDUP_REMOVED lines=18> */
.L_x_8763:
        /* <DEDUP_REMOVED lines=12> */
.L_x_8765:
[----:B------:R-:W-:Y:S05]  /*46a40*/  BSYNC.RECONVERGENT B2 ;  /* 0x0000000000027941 */ /* 0x000fea0003800200 */
.L_x_8764:
        /* <DEDUP_REMOVED lines=62> */
.L_x_8762:
[----:B------:R-:W-:Y:S05]  /*46e30*/  BSYNC.RECONVERGENT B1 ;  /* 0x0000000000017941 */ /* 0x000fea0003800200 */
.L_x_8761:
        /* <DEDUP_REMOVED lines=13> */
.L_x_8760:
[----:B------:R-:W-:Y:S05]  /*46f10*/  BSYNC.RECONVERGENT B0 ;  /* 0x0000000000007941 */ /* 0x000fea0003800200 */
.L_x_8759:
        /* <DEDUP_REMOVED lines=18> */
.L_x_8770:
        /* <DEDUP_REMOVED lines=12> */
.L_x_8772:
[----:B------:R-:W-:Y:S05]  /*47100*/  BSYNC.RECONVERGENT B2 ;  /* 0x0000000000027941 */ /* 0x000fea0003800200 */
.L_x_8771:
        /* <DEDUP_REMOVED lines=62> */
.L_x_8769:
[----:B------:R-:W-:Y:S05]  /*474f0*/  BSYNC.RECONVERGENT B1 ;  /* 0x0000000000017941 */ /* 0x000fea0003800200 */
.L_x_8768:
        /* <DEDUP_REMOVED lines=11> */
.L_x_8767:
[----:B------:R-:W-:Y:S05]  /*475b0*/  BSYNC.RECONVERGENT B0 ;  /* 0x0000000000007941 */ /* 0x000fea0003800200 */
.L_x_8766:
        /* <DEDUP_REMOVED lines=18> */
.L_x_8777:
        /* <DEDUP_REMOVED lines=12> */
.L_x_8779:
[----:B------:R-:W-:Y:S05]  /*477a0*/  BSYNC.RECONVERGENT B2 ;  /* 0x0000000000027941 */ /* 0x000fea0003800200 */
.L_x_8778:
        /* <DEDUP_REMOVED lines=59> */
[----:B------:R-:W-:-:S04]  /*47b60*/  IMAD.WIDE.U32 R112, R115, -0x326172a9, RZ ;  /* 0xcd9e8d5773707825 */ /* 0x000fc800078e00ff */
[----:B------:R-:W-:Y:S01]  /*47b70*/  IMAD.MOV.U32 R172, RZ, RZ, R112 ;  /* 0x000000ffffac7224 */ /* 0x000fe200078e0070 */
[----:B------:R-:W-:-:S07]  /*47b80*/  LOP3.LUT R170, R160, UR15, R113, 0x96, !PT ;  /* 0x0000000fa0aa7c12 */ /* 0x000fce000f8e9671 */
.L_x_8776:
[----:B------:R-:W-:Y:S05]  /*47b90*/  BSYNC.RECONVERGENT B1 ;  /* 0x0000000000017941 */ /* 0x000fea0003800200 */
.L_x_8775:
        /* <DEDUP_REMOVED lines=13> */
.L_x_8774:
[----:B------:R-:W-:Y:S05]  /*47c70*/  BSYNC.RECONVERGENT B0 ;  /* 0x0000000000007941 */ /* 0x000fea0003800200 */
.L_x_8773:
[----:B------:R-:W-:Y:S02]  /*47c80*/  F2FP.BF16.F32.PACK_AB R115, RZ, R212 ;  /* 0x000000d4ff73723e */ /* 0x000fe400000010ff */
[----:B------:R-:W-:Y:S02]  /*47c90*/  PRMT R114, R164, 0x5410, R171 ;  /* 0x00005410a4727816 */ /* 0x000fe400000000ab */
[----:B------:R-:W-:Y:S02]  /*47ca0*/  PRMT R113, R167, 0x5410, R165 ;  /* 0x00005410a7717816 */ /* 0x000fe400000000a5 */
[----:B------:R-:W-:Y:S02]  /*47cb0*/  PRMT R112, R169, 0x5410, R168 ;  /* 0x00005410a9707816 */ /* 0x000fe400000000a8 */
[----:B------:R-:W-:-:S07]  /*47cc0*/  PRMT R115, R213, 0x5410, R115 ;  /* 0x00005410d5737816 */ /* 0x000fce0000000073 */
.L_x_8723:
[----:B------:R-:W0:Y:S01]  /*47cd0*/  LDC.64 R160, c[0x0][0x3a8] ;  /* 0x0000ea00ffa07b82 */ /* 0x000e220000000a00 */
[----:B------:R-:W1:Y:S01]  /*47ce0*/  S2R R169, SR_TID.X ;  /* 0x0000000000a97919 */ /* 0x000e620000002100 */
[----:B------:R-:W-:Y:S01]  /*47cf0*/  BSSY.RECONVERGENT B0, `(.L_x_8780) ;  /* 0x0000067000007945 */ /* 0x000fe20003800200 */
        /* <DEDUP_REMOVED lines=81> */
[----:B------:R-:W-:Y:S06]  /*48210*/  @!P1 BRA `(.L_x_8781) ;  /* 0x0000000000509947 */ /* 0x000fec0003800000 */
[----:B------:R-:W-:Y:S02]  /*48220*/  SHF.L.U32 R112, R12, 0x10, RZ ;  /* 0x000000100c707819 */ /* 0x000fe400000006ff */
        /* <DEDUP_REMOVED lines=19> */
.L_x_8781:
[----:B------:R-:W-:Y:S05]  /*48360*/  BSYNC.RECONVERGENT B0 ;  /* 0x0000000000007941 */ /* 0x000fea0003800200 */
.L_x_8780:
[----:B------:R-:W-:Y:S01]  /*48370*/  UMOV UR15, 0xffffffff ;  /* 0xffffffff000f7882 */ /* 0x000fe20000000000 */
[----:B0-----:R-:W-:-:S04]  /*48380*/  FADD.FTZ R115, R164, R159 ;  /* 0x0000009fa4737221 */ /* 0x001fc80000010000 */
        /* <DEDUP_REMOVED lines=183> */
.L_x_8797:
[----:B-1----:R-:W-:Y:S01]  /*48f00*/  FADD.FTZ R112, R160, R112 ;  /* 0x00000070a0707221 */ /* 0x002fe20000010000 */
[----:B------:R-:W-:Y:S01]  /*48f10*/  ISETP.NE.AND P1, PT, RZ, UR13, PT ;  /* 0x0000000dff007c0c */ /* 0x000fe2000bf25270 */
[----:B------:R-:W-:Y:S02]  /*48f20*/  BSSY.RECONVERGENT B0, `(.L_x_8783) ;  /* 0x000023c000007945 */ /* 0x000fe40003800200 */
[----:B------:R-:W-:Y:S02]  /*48f30*/  FFMA.FTZ R114, R112, R164, UR14 ;  /* 0x0000000e70727e23 */ /* 0x000fe400080100a4 */
        /* <DEDUP_REMOVED lines=10> */
[----:B------:R-:W-:-:S13]  /*48fe0*/  ISETP.GE.AND P0, PT, R215, 0x1, PT ;  /* 0x00000001d700780c */ /* 0x000fda0003f06270 */
[----:B0-----:R-:W-:Y:S05]  /*48ff0*/  @!P0 BRA `(.L_x_8784) ;  /* 0x0000002000b88947 */ /* 0x001fea0003800000 */
[----:B------:R-:W2:Y:S01]  /*49000*/  LDL R167, [R1+0x6c] ;  /* 0x00006c0001a77983 */ /* 0x000ea20000100800 */
[----:B------:R-:W0:Y:S03]  /*49010*/  LDC R168, c[0x0][0x388] ;  /* 0x0000e200ffa87b82 */ /* 0x000e260000000800 */
[----:B------:R-:W3:Y:S04]  /*49020*/  LDL R165, [R1+0x70] ;  /* 0x0000700001a57983 */ /* 0x000ee80000100800 */
[----:B------:R-:W4:Y:S04]  /*49030*/  LDL R173, [R1+0x74] ;  /* 0x0000740001ad7983 */ /* 0x000f280000100800 */
[----:B------:R-:W4:Y:S01]  /*49040*/  LDL R171, [R1+0x78] ;  /* 0x0000780001ab7983 */ /* 0x000f220000100800 */
[----:B------:R-:W-:Y:S01]  /*49050*/  VIADD R112, R215, 0xffffffff ;  /* 0xffffffffd7707836 */ /* 0x000fe20000000000 */
[----:B------:R-:W-:-:S02]  /*49060*/  LOP3.LUT R161, R169, 0x1f, RZ, 0xc0, !PT ;  /* 0x0000001fa9a17812 */ /* 0x000fc400078ec0ff */
[----:B------:R-:W4:Y:S01]  /*49070*/  LDL R169, [R1+0x7c] ;  /* 0x00007c0001a97983 */ /* 0x000f220000100800 */
[----:B0-----:R-:W-:-:S03]  /*49080*/  IMAD R112, R112, R168, RZ ;  /* 0x000000a870707224 */ /* 0x001fc600078e02ff */
[----:B------:R-:W4:Y:S01]  /*49090*/  LDL R168, [R1+0x80] ;  /* 0x0000800001a87983 */ /* 0x000f220000100800 */
[----:B------:R-:W-:Y:S02]  /*490a0*/  FSEL R164, R115, RZ, !P1 ;  /* 0x000000ff73a47208 */ /* 0x000fe40004800000 */
[----:B------:R-:W-:-:S04]  /*490b0*/  SHF.R.S32.HI R113, RZ, 0x1f, R112 ;  /* 0x0000001fff717819 */ /* 0x000fc80000011470 */
[----:B------:R-:W-:Y:S01]  /*490c0*/  LEA.HI R113, R113, R112, RZ, 0x3 ;  /* 0x0000007071717211 */ /* 0x000fe200078f18ff */
[----:B------:R-:W-:Y:S01]  /*490d0*/  FADD.FTZ R112, -R164, R129 ;  /* 0x00000081a4707221 */ /* 0x000fe20000010100 */
[----:B------:R-:W-:Y:S02]  /*490e0*/  IMAD.U32 R114, R176, 0x10000, RZ ;  /* 0x00010000b0727824 */ /* 0x000fe400078e00ff */
[----:B------:R-:W-:Y:S01]  /*490f0*/  LEA.HI.SX32 R161, R113, R161, 0x1d ;  /* 0x000000a171a17211 */ /* 0x000fe200078feaff */
[----:B------:R-:W-:Y:S01]  /*49100*/  FMUL.FTZ R112, R160, R112 ;  /* 0x00000070a0707220 */ /* 0x000fe20000410000 */
[----:B------:R-:W-:-:S05]  /*49110*/  SHF.L.U32 R113, R240, 0x10, RZ ;  /* 0x00000010f0717819 */ /* 0x000fca00000006ff */
[----:B------:R-:W-:Y:S01]  /*49120*/  FFMA.FTZ R112, R112, R113, R114 ;  /* 0x0000007170707223 */ /* 0x000fe20000010072 */
[----:B------:R-:W-:-:S04]  /*49130*/  FADD.FTZ R129, -R164, R130 ;  /* 0x00000082a4817221 */ /* 0x000fc80000010100 */
[----:B------:R-:W-:Y:S01]  /*49140*/  FMUL.FTZ R129, R160, R129 ;  /* 0x00000081a0817220 */ /* 0x000fe20000410000 */
[----:B------:R-:W-:Y:S02]  /*49150*/  IMAD.U32 R115, R177, 0x10000, RZ ;  /* 0x00010000b1737824 */ /* 0x000fe400078e00ff */
        /* <DEDUP_REMOVED lines=8> */
[----:B------:R-:W-:-:S03]  /*491e0*/  SHF.L.U32 R114, R241, 0x10, RZ ;  /* 0x00000010f1727819 */ /* 0x000fc600000006ff */
[----:B------:R-:W-:-:S04]  /*491f0*/  FMUL.FTZ R113, R160, R113 ;  /* 0x00000071a0717220 */ /* 0x000fc80000410000 */
[----:B------:R-:W-:Y:S01]  /*49200*/  FFMA.FTZ R113, R113, R114, R115 ;  /* 0x0000007271717223 */ /* 0x000fe20000010073 */
[----:B----4-:R-:W-:Y:S01]  /*49210*/  SHF.L.U32 R114, R173, 0x10, RZ ;  /* 0x00000010ad727819 */ /* 0x010fe200000006ff */
[----:B------:R-:W-:Y:S01]  /*49220*/  IMAD.U32 R115, R171, 0x10000, RZ ;  /* 0x00010000ab737824 */ /* 0x000fe200078e00ff */
[----:B------:R-:W4:Y:S04]  /*49230*/  LDL R173, [R1+0x94] ;  /* 0x0000940001ad7983 */ /* 0x000f280000100800 */
[----:B------:R-:W4:Y:S01]  /*49240*/  LDL R171, [R1+0x98] ;  /* 0x0000980001ab7983 */ /* 0x000f220000100800 */
[----:B------:R-:W-:Y:S01]  /*49250*/  FFMA.FTZ R130, R130, R114, R115 ;  /* 0x0000007282827223 */ /* 0x000fe20000010073 */
[----:B------:R-:W-:Y:S01]  /*49260*/  FADD.FTZ R114, -R164, R133 ;  /* 0x00000085a4727221 */ /* 0x000fe20000010100 */
[----:B------:R-:W-:Y:S01]  /*49270*/  SHF.L.U32 R115, R242, 0x10, RZ ;  /* 0x00000010f2737819 */ /* 0x000fe200000006ff */
[----:B------:R-:W-:-:S02]  /*49280*/  IMAD.U32 R131, R178, 0x10000, RZ ;  /* 0x00010000b2837824 */ /* 0x000fc400078e00ff */
[----:B------:R-:W-:-:S04]  /*49290*/  FMUL.FTZ R114, R160, R114 ;  /* 0x00000072a0727220 */ /* 0x000fc80000410000 */
[----:B------:R-:W-:Y:S01]  /*492a0*/  FFMA.FTZ R114, R114, R115, R131 ;  /* 0x0000007372727223 */ /* 0x000fe20000010083 */
[----:B------:R-:W-:Y:S01]  /*492b0*/  FADD.FTZ R115, -R164, R134 ;  /* 0x00000086a4737221 */ /* 0x000fe20000010100 */
[----:B------:R-:W-:Y:S01]  /*492c0*/  SHF.L.U32 R131, R169, 0x10, RZ ;  /* 0x00000010a9837819 */ /* 0x000fe200000006ff */
[----:B------:R-:W-:Y:S01]  /*492d0*/  IMAD.U32 R132, R168, 0x10000, RZ ;  /* 0x00010000a8847824 */ /* 0x000fe200078e00ff */
[----:B------:R-:W4:Y:S01]  /*492e0*/  LDL R169, [R1+0x9c] ;  /* 0x00009c0001a97983 */ /* 0x000f220000100800 */
[----:B------:R-:W-:-:S03]  /*492f0*/  FMUL.FTZ R115, R160, R115 ;  /* 0x00000073a0737220 */ /* 0x000fc60000410000 */
[----:B------:R-:W4:Y:S01]  /*49300*/  LDL R168, [R1+0xa0] ;  /* 0x0000a00001a87983 */ /* 0x000f220000100800 */
[----:B------:R-:W-:Y:S01]  /*49310*/  FFMA.FTZ R131, R115, R131, R132 ;  /* 0x0000008373837223 */ /* 0x000fe20000010084 */
[----:B------:R-:W-:Y:S01]  /*49320*/  FADD.FTZ R115, -R164, R135 ;  /* 0x00000087a4737221 */ /* 0x000fe20000010100 */
[----:B------:R-:W-:Y:S01]  /*49330*/  SHF.L.U32 R132, R243, 0x10, RZ ;  /* 0x00000010f3847819 */ /* 0x000fe200000006ff */
[----:B------:R-:W-:Y:S01]  /*49340*/  IMAD.U32 R133, R179, 0x10000, RZ ;  /* 0x00010000b3857824 */ /* 0x000fe200078e00ff */
[----:B------:R-:W4:Y:S01]  /*49350*/  LDL R135, [R1+0xa8] ;  /* 0x0000a80001877983 */ /* 0x000f220000100800 */
[----:B------:R-:W-:-:S04]  /*49360*/  FMUL.FTZ R115, R160, R115 ;  /* 0x00000073a0737220 */ /* 0x000fc80000410000 */
[----:B------:R-:W-:Y:S01]  /*49370*/  FFMA.FTZ R115, R115, R132, R133 ;  /* 0x0000008473737223 */ /* 0x000fe20000010085 */
[----:B------:R-:W-:Y:S02]  /*49380*/  FADD.FTZ R132, -R164, R136 ;  /* 0x00000088a4847221 */ /* 0x000fe40000010100 */
[----:B------:R-:W4:Y:S02]  /*49390*/  LDL R136, [R1+0xa4] ;  /* 0x0000a40001887983 */ /* 0x000f240000100800 */
[----:B------:R-:W-:Y:S01]  /*493a0*/  FMUL.FTZ R132, R160, R132 ;  /* 0x00000084a0847220 */ /* 0x000fe20000410000 */
[----:B------:R-:W-:Y:S02]  /*493b0*/  F2FP.BF16.F32.PACK_AB R114, R131, R114 ;  /* 0x000000728372723e */ /* 0x000fe400000010ff */
[----:B------:R-:W-:Y:S02]  /*493c0*/  F2FP.BF16.F32.PACK_AB R113, R130, R113 ;  /* 0x000000718271723e */ /* 0x000fe400000010ff */
[----:B------:R-:W-:-:S02]  /*493d0*/  F2FP.BF16.F32.PACK_AB R112, R129, R112 ;  /* 0x000000708170723e */ /* 0x000fc400000010ff */
[----:B------:R-:W4:Y:S01]  /*493e0*/  LDL R129, [R1+0xc8] ;  /* 0x0000c80001817983 */ /* 0x000f220000100800 */
[----:B--2---:R-:W-:-:S03]  /*493f0*/  SHF.L.U32 R133, R167, 0x10, RZ ;  /* 0x00000010a7857819 */ /* 0x004fc600000006ff */
[----:B------:R-:W2:Y:S01]  /*49400*/  LDL R167, [R1+0x8c] ;  /* 0x00008c0001a77983 */ /* 0x000ea20000100800 */
[----:B---3--:R-:W-:-:S03]  /*49410*/  IMAD.U32 R134, R165, 0x10000, RZ ;  /* 0x00010000a5867824 */ /* 0x008fc600078e00ff */
[----:B------:R-:W3:Y:S01]  /*49420*/  LDL R165, [R1+0x90] ;  /* 0x0000900001a57983 */ /* 0x000ee20000100800 */
[----:B------:R-:W-:-:S03]  /*49430*/  FFMA.FTZ R132, R132, R133, R134 ;  /* 0x0000008584847223 */ /* 0x000fc60000010086 */
[----:B------:R-:W3:Y:S02]  /*49440*/  LDL R134, [R1+0xbc] ;  /* 0x0000bc0001867983 */ /* 0x000ee40000100800 */
[----:B------:R-:W-:Y:S02]  /*49450*/  F2FP.BF16.F32.PACK_AB R115, R132, R115 ;  /* 0x000000738473723e */ /* 0x000fe400000010ff */
[----:B------:R-:W0:Y:S02]  /*49460*/  LDC.64 R132, c[0x0][0x428] ;  /* 0x00010a00ff847b82 */ /* 0x000e240000000a00 */
[----:B0-----:R-:W-:-:S05]  /*49470*/  IMAD.WIDE.U32 R130, R161, 0x10, R132 ;  /* 0x00000010a1827825 */ /* 0x001fca00078e0084 */
[----:B------:R0:W-:Y:S02]  /*49480*/  STG.E.128 desc[UR6][R130.64], R112 ;  /* 0x0000007082007986 */ /* 0x0001e4000c101d06 */
[----:B0-----:R-:W-:Y:S01]  /*49490*/  FADD.FTZ R112, -R164, R45 ;  /* 0x0000002da4707221 */ /* 0x001fe20000010100 */
[----:B------:R-:W-:Y:S01]  /*494a0*/  SHF.L.U32 R45, R236, 0x10, RZ ;  /* 0x00000010ec2d7819 */ /* 0x000fe200000006ff */
[----:B------:R-:W-:Y:S01]  /*494b0*/  IMAD.U32 R113, R180, 0x10000, RZ ;  /* 0x00010000b4717824 */ /* 0x000fe200078e00ff */
[----:B------:R-:W3:Y:S01]  /*494c0*/  LDL R131, [R1+0xc0] ;  /* 0x0000c00001837983 */ /* 0x000ee20000100800 */
[----:B------:R-:W-:Y:S01]  /*494d0*/  FMUL.FTZ R112, R160, R112 ;  /* 0x00000070a0707220 */ /* 0x000fe20000410000 */
[----:B----4-:R-:W-:Y:S02]  /*494e0*/  IMAD.U32 R114, R171, 0x10000, RZ ;  /* 0x00010000ab727824 */ /* 0x010fe400078e00ff */
[----:B------:R-:W-:Y:S02]  /*494f0*/  IMAD.U32 R115, R182, 0x10000, RZ ;  /* 0x00010000b6737824 */ /* 0x000fe400078e00ff */
[----:B------:R-:W-:Y:S01]  /*49500*/  FFMA.FTZ R112, R112, R45, R113 ;  /* 0x0000002d70707223 */ /* 0x000fe20000010071 */
[----:B------:R-:W-:Y:S01]  /*49510*/  FADD.FTZ R113, -R164, R47 ;  /* 0x0000002fa4717221 */ /* 0x000fe20000010100 */
[----:B------:R-:W-:Y:S01]  /*49520*/  SHF.L.U32 R45, R237, 0x10, RZ ;  /* 0x00000010ed2d7819 */ /* 0x000fe200000006ff */
[----:B------:R-:W-:Y:S01]  /*49530*/  IMAD.U32 R47, R181, 0x10000, RZ ;  /* 0x00010000b52f7824 */ /* 0x000fe200078e00ff */
[----:B------:R-:W4:Y:S01]  /*49540*/  LDL R130, [R1+0xc4] ;  /* 0x0000c40001827983 */ /* 0x000f220000100800 */
[----:B------:R-:W-:-:S04]  /*49550*/  FMUL.FTZ R113, R160, R113 ;  /* 0x00000071a0717220 */ /* 0x000fc80000410000 */
[----:B------:R-:W-:Y:S01]  /*49560*/  FFMA.FTZ R113, R113, R45, R47 ;  /* 0x0000002d71717223 */ /* 0x000fe2000001002f */
[----:B------:R-:W-:Y:S01]  /*49570*/  FADD.FTZ R45, -R164, R116 ;  /* 0x00000074a42d7221 */ /* 0x000fe20000010100 */
[----:B------:R-:W-:-:S03]  /*49580*/  SHF.L.U32 R47, R173, 0x10, RZ ;  /* 0x00000010ad2f7819 */ /* 0x000fc600000006ff */
        /* <DEDUP_REMOVED lines=12> */
[----:B------:R-:W-:Y:S01]  /*49650*/  SHF.L.U32 R116, R239, 0x10, RZ ;  /* 0x00000010ef747819 */ /* 0x000fe200000006ff */
[----:B------:R-:W-:Y:S01]  /*49660*/  IMAD.U32 R117, R183, 0x10000, RZ ;  /* 0x00010000b7757824 */ /* 0x000fe200078e00ff */
[----:B------:R-:W4:Y:S01]  /*49670*/  LDL R119, [R1+0xb0] ;  /* 0x0000b00001777983 */ /* 0x000f220000100800 */
[----:B------:R-:W-:Y:S01]  /*49680*/  FMUL.FTZ R115, R160, R115 ;  /* 0x00000073a0737220 */ /* 0x000fe20000410000 */
[----:B------:R-:W-:Y:S02]  /*49690*/  IMAD.U32 R118, R135, 0x10000, RZ ;  /* 0x0001000087767824 */ /* 0x000fe400078e00ff */
[----:B------:R-:W4:Y:S01]  /*496a0*/  LDL R135, [R1+0xb8] ;  /* 0x0000b80001877983 */ /* 0x000f220000100800 */
[----:B------:R-:W-:Y:S01]  /*496b0*/  FFMA.FTZ R115, R115, R116, R117 ;  /* 0x0000007473737223 */ /* 0x000fe20000010075 */
[----:B------:R-:W-:-:S02]  /*496c0*/  SHF.L.U32 R117, R136, 0x10, RZ ;  /* 0x0000001088757819 */ /* 0x000fc400000006ff */
[----:B------:R-:W4:Y:S01]  /*496d0*/  LDL R136, [R1+0xb4] ;  /* 0x0000b40001887983 */ /* 0x000f220000100800 */
[----:B------:R-:W-:-:S03]  /*496e0*/  FADD.FTZ R116, -R164, R120 ;  /* 0x00000078a4747221 */ /* 0x000fc60000010100 */
[----:B------:R-:W4:Y:S01]  /*496f0*/  LDL R120, [R1+0xac] ;  /* 0x0000ac0001787983 */ /* 0x000f220000100800 */
[----:B------:R-:W-:Y:S01]  /*49700*/  FMUL.FTZ R116, R160, R116 ;  /* 0x00000074a0747220 */ /* 0x000fe20000410000 */
[----:B------:R-:W-:-:S03]  /*49710*/  FADD.FTZ R46, -R164, R46 ;  /* 0x0000002ea42e7221 */ /* 0x000fc60000010100 */
[----:B------:R-:W-:Y:S01]  /*49720*/  FFMA.FTZ R116, R116, R117, R118 ;  /* 0x0000007574747223 */ /* 0x000fe20000010076 */
[----:B------:R-:W-:Y:S01]  /*49730*/  FMUL.FTZ R46, R160, R46 ;  /* 0x0000002ea02e7220 */ /* 0x000fe20000410000 */
[----:B------:R-:W-:Y:S02]  /*49740*/  F2FP.BF16.F32.PACK_AB R114, R47, R114 ;  /* 0x000000722f72723e */ /* 0x000fe400000010ff */
[----:B------:R-:W-:Y:S02]  /*49750*/  F2FP.BF16.F32.PACK_AB R113, R45, R113 ;  /* 0x000000712d71723e */ /* 0x000fe400000010ff */
[----:B------:R-:W-:Y:S01]  /*49760*/  F2FP.BF16.F32.PACK_AB R115, R116, R115 ;  /* 0x000000737473723e */ /* 0x000fe200000010ff */
[----:B------:R-:W-:Y:S01]  /*49770*/  FADD.FTZ R29, -R164, R29 ;  /* 0x0000001da41d7221 */ /* 0x000fe20000010100 */
[----:B------:R-:W-:Y:S02]  /*49780*/  IMAD.U32 R45, R232, 0x10000, RZ ;  /* 0x00010000e82d7824 */ /* 0x000fe400078e00ff */
[C---:B------:R-:W-:Y:S01]  /*49790*/  FADD.FTZ R31, -R164.reuse, R31 ;  /* 0x0000001fa41f7221 */ /* 0x040fe20000010100 */
[----:B------:R-:W-:Y:S01]  /*497a0*/  FADD.FTZ R32, -R164, R32 ;  /* 0x00000020a4207221 */ /* 0x000fe20000010100 */
[----:B------:R-:W-:Y:S01]  /*497b0*/  FMUL.FTZ R29, R160, R29 ;  /* 0x0000001da01d7220 */ /* 0x000fe20000410000 */
[----:B------:R-:W-:Y:S01]  /*497c0*/  FADD.FTZ R33, -R164, R33 ;  /* 0x00000021a4217221 */ /* 0x000fe20000010100 */
[C---:B------:R-:W-:Y:S01]  /*497d0*/  FMUL.FTZ R31, R160.reuse, R31 ;  /* 0x0000001fa01f7220 */ /* 0x040fe20000410000 */
[----:B------:R-:W-:Y:S01]  /*497e0*/  FMUL.FTZ R32, R160, R32 ;  /* 0x00000020a0207220 */ /* 0x000fe20000410000 */
[----:B------:R-:W-:Y:S01]  /*497f0*/  FADD.FTZ R34, -R164, R34 ;  /* 0x00000022a4227221 */ /* 0x000fe20000010100 */
[----:B------:R-:W-:Y:S01]  /*49800*/  FMUL.FTZ R33, R160, R33 ;  /* 0x00000021a0217220 */ /* 0x000fe20000410000 */
[C---:B------:R-:W-:Y:S01]  /*49810*/  FADD.FTZ R35, -R164.reuse, R35 ;  /* 0x00000023a4237221 */ /* 0x040fe20000010100 */
[----:B------:R-:W-:Y:S01]  /*49820*/  FADD.FTZ R36, -R164, R36 ;  /* 0x00000024a4247221 */ /* 0x000fe20000010100 */
[C---:B------:R-:W-:Y:S01]  /*49830*/  FMUL.FTZ R34, R160.reuse, R34 ;  /* 0x00000022a0227220 */ /* 0x040fe20000410000 */
[----:B------:R-:W4:Y:S01]  /*49840*/  LDL R116, [R1+0xd4] ;  /* 0x0000d40001747983 */ /* 0x000f220000100800 */
[C---:B------:R-:W-:Y:S01]  /*49850*/  FMUL.FTZ R35, R160.reuse, R35 ;  /* 0x00000023a0237220 */ /* 0x040fe20000410000 */
[----:B------:R-:W-:Y:S01]  /*49860*/  FMUL.FTZ R36, R160, R36 ;  /* 0x00000024a0247220 */ /* 0x000fe20000410000 */
[----:B--2---:R-:W-:Y:S01]  /*49870*/  SHF.L.U32 R117, R167, 0x10, RZ ;  /* 0x00000010a7757819 */ /* 0x004fe200000006ff */
[----:B---3--:R-:W-:-:S04]  /*49880*/  IMAD.U32 R118, R165, 0x10000, RZ ;  /* 0x00010000a5767824 */ /* 0x008fc800078e00ff */
[----:B------:R-:W-:Y:S02]  /*49890*/  FFMA.FTZ R46, R46, R117, R118 ;  /* 0x000000752e2e7223 */ /* 0x000fe40000010076 */
[----:B------:R-:W2:Y:S03]  /*498a0*/  LDL R118, [R1+0xd0] ;  /* 0x0000d00001767983 */ /* 0x000ea60000100800 */
[----:B------:R-:W-:Y:S01]  /*498b0*/  F2FP.BF16.F32.PACK_AB R112, R46, R112 ;  /* 0x000000702e70723e */ /* 0x000fe200000010ff */
[----:B------:R-:W3:Y:S01]  /*498c0*/  LDL R117, [R1+0xdc] ;  /* 0x0000dc0001757983 */ /* 0x000ee20000100800 */
[----:B------:R-:W-:-:S05]  /*498d0*/  IADD3 R46, PT, PT, R161, 0x20, RZ ;  /* 0x00000020a12e7810 */ /* 0x000fca0007ffe0ff */
[----:B------:R-:W-:-:S05]  /*498e0*/  IMAD.WIDE.U32 R46, R46, 0x10, R132 ;  /* 0x000000102e2e7825 */ /* 0x000fca00078e0084 */
[----:B------:R0:W-:Y:S02]  /*498f0*/  STG.E.128 desc[UR6][R46.64], R112 ;  /* 0x000000702e007986 */ /* 0x0001e4000c101d06 */
[----:B0-----:R-:W-:Y:S02]  /*49900*/  SHF.L.U32 R46, R184, 0x10, RZ ;  /* 0x00000010b82e7819 */ /* 0x001fe400000006ff */
[----:B------:R-:W3:Y:S03]  /*49910*/  LDL R114, [R1+0xd8] ;  /* 0x0000d80001727983 */ /* 0x000ee60000100800 */
[----:B------:R-:W-:Y:S01]  /*49920*/  FFMA.FTZ R29, R29, R45, R46 ;  /* 0x0000002d1d1d7223 */ /* 0x000fe2000001002e */
[----:B------:R-:W-:Y:S01]  /*49930*/  SHF.L.U32 R46, R185, 0x10, RZ ;  /* 0x00000010b92e7819 */ /* 0x000fe200000006ff */
[----:B------:R-:W-:Y:S01]  /*49940*/  IMAD.U32 R45, R233, 0x10000, RZ ;  /* 0x00010000e92d7824 */ /* 0x000fe200078e00ff */
[----:B------:R-:W3:Y:S03]  /*49950*/  LDL R115, [R1+0xe0] ;  /* 0x0000e00001737983 */ /* 0x000ee60000100800 */
[----:B------:R-:W-:Y:S01]  /*49960*/  FFMA.FTZ R31, R31, R45, R46 ;  /* 0x0000002d1f1f7223 */ /* 0x000fe2000001002e */
[----:B----4-:R-:W-:Y:S01]  /*49970*/  SHF.L.U32 R46, R135, 0x10, RZ ;  /* 0x00000010872e7819 */ /* 0x010fe200000006ff */
        /* <DEDUP_REMOVED lines=14> */
[----:B------:R-:W-:Y:S02]  /*49a60*/  SHF.L.U32 R46, R119, 0x10, RZ ;  /* 0x00000010772e7819 */ /* 0x000fe400000006ff */
[----:B------:R-:W4:Y:S01]  /*49a70*/  LDL R119, [R1+0xcc] ;  /* 0x0000cc0001777983 */ /* 0x000f220000100800 */
[----:B------:R-:W-:Y:S01]  /*49a80*/  FADD.FTZ R30, -R164, R30 ;  /* 0x0000001ea41e7221 */ /* 0x000fe20000010100 */
[----:B------:R-:W-:-:S03]  /*49a90*/  IMAD.U32 R45, R120, 0x10000, RZ ;  /* 0x00010000782d7824 */ /* 0x000fc600078e00ff */
[----:B------:R-:W-:Y:S01]  /*49aa0*/  FMUL.FTZ R30, R160, R30 ;  /* 0x0000001ea01e7220 */ /* 0x000fe20000410000 */
[----:B------:R-:W-:-:S03]  /*49ab0*/  F2FP.BF16.F32.PACK_AB R34, R34, R33 ;  /* 0x000000212222723e */ /* 0x000fc600000010ff */
[----:B------:R-:W-:Y:S01]  /*49ac0*/  FFMA.FTZ R30, R30, R45, R46 ;  /* 0x0000002d1e1e7223 */ /* 0x000fe2000001002e */
[----:B------:R-:W-:-:S04]  /*49ad0*/  F2FP.BF16.F32.PACK_AB R33, R32, R31 ;  /* 0x0000001f2021723e */ /* 0x000fc800000010ff */
[----:B------:R-:W-:Y:S01]  /*49ae0*/  F2FP.BF16.F32.PACK_AB R32, R30, R29 ;  /* 0x0000001d1e20723e */ /* 0x000fe200000010ff */
[----:B------:R-:W-:Y:S01]  /*49af0*/  VIADD R30, R161, 0x40 ;  /* 0x00000040a11e7836 */ /* 0x000fe20000000000 */
[----:B------:R-:W-:-:S03]  /*49b00*/  F2FP.BF16.F32.PACK_AB R35, R36, R35 ;  /* 0x000000232423723e */ /* 0x000fc600000010ff */
[----:B------:R-:W-:Y:S01]  /*49b10*/  IMAD.WIDE.U32 R30, R30, 0x10, R132 ;  /* 0x000000101e1e7825 */ /* 0x000fe200078e0084 */
[----:B------:R-:W-:-:S03]  /*49b20*/  PRMT R29, R100, 0x7632, R29 ;  /* 0x00007632641d7816 */ /* 0x000fc6000000001d */
[----:B------:R-:W-:Y:S01]  /*49b30*/  FADD.FTZ R146, -R164, R146 ;  /* 0x00000092a4927221 */ /* 0x000fe20000010100 */
[----:B------:R0:W-:Y:S01]  /*49b40*/  STG.E.128 desc[UR6][R30.64], R32 ;  /* 0x000000201e007986 */ /* 0x0001e2000c101d06 */
[----:B------:R-:W-:Y:S02]  /*49b50*/  IMAD.U32 R29, R29, 0x10000, RZ ;  /* 0x000100001d1d7824 */ /* 0x000fe400078e00ff */
[----:B------:R-:W-:Y:S01]  /*49b60*/  FMUL.FTZ R45, R160, R146 ;  /* 0x00000092a02d7220 */ /* 0x000fe20000410000 */
[----:B------:R-:W-:Y:S01]  /*49b70*/  FADD.FTZ R148, -R164, R148 ;  /* 0x00000094a4947221 */ /* 0x000fe20000010100 */
[----:B0-----:R-:W-:Y:S01]  /*49b80*/  PRMT R30, R108, 0x7632, R30 ;  /* 0x000076326c1e7816 */ /* 0x001fe2000000001e */
[C---:B------:R-:W-:Y:S01]  /*49b90*/  FADD.FTZ R150, -R164.reuse, R150 ;  /* 0x00000096a4967221 */ /* 0x040fe20000010100 */
[C---:B------:R-:W-:Y:S01]  /*49ba0*/  FADD.FTZ R152, -R164.reuse, R152 ;  /* 0x00000098a4987221 */ /* 0x040fe20000010100 */
[----:B------:R-:W-:Y:S01]  /*49bb0*/  FADD.FTZ R154, -R164, R154 ;  /* 0x0000009aa49a7221 */ /* 0x000fe20000010100 */
[----:B------:R-:W-:Y:S01]  /*49bc0*/  SHF.L.U32 R30, R30, 0x10, RZ ;  /* 0x000000101e1e7819 */ /* 0x000fe200000006ff */
[C---:B------:R-:W-:Y:S01]  /*49bd0*/  FADD.FTZ R156, -R164.reuse, R156 ;  /* 0x0000009ca49c7221 */ /* 0x040fe20000010100 */
[----:B------:R-:W-:Y:S01]  /*49be0*/  FADD.FTZ R14, -R164, R14 ;  /* 0x0000000ea40e7221 */ /* 0x000fe20000010100 */
[----:B------:R-:W4:Y:S02]  /*49bf0*/  LDL R34, [R1+0xe4] ;  /* 0x0000e40001227983 */ /* 0x000f240000100800 */
[--C-:B------:R-:W-:Y:S01]  /*49c00*/  FFMA.FTZ R45, R45, R30, R29.reuse ;  /* 0x0000001e2d2d7223 */ /* 0x100fe2000001001d */
[----:B------:R-:W-:Y:S01]  /*49c10*/  PRMT R30, R109, 0x7632, R30 ;  /* 0x000076326d1e7816 */ /* 0x000fe2000000001e */
[----:B------:R-:W4:Y:S01]  /*49c20*/  LDL R32, [R1+0xe8] ;  /* 0x0000e80001207983 */ /* 0x000f220000100800 */
[----:B------:R-:W-:Y:S01]  /*49c30*/  PRMT R29, R101, 0x7632, R29 ;  /* 0x00007632651d7816 */ /* 0x000fe2000000001d */
[----:B------:R-:W-:Y:S01]  /*49c40*/  FMUL.FTZ R47, R160, R148 ;  /* 0x00000094a02f7220 */ /* 0x000fe20000410000 */
[----:B------:R-:W-:Y:S01]  /*49c50*/  SHF.L.U32 R30, R30, 0x10, RZ ;  /* 0x000000101e1e7819 */ /* 0x000fe200000006ff */
[C---:B------:R-:W-:Y:S01]  /*49c60*/  FADD.FTZ R15, -R164.reuse, R15 ;  /* 0x0000000fa40f7221 */ /* 0x040fe20000010100 */
[----:B------:R-:W-:Y:S01]  /*49c70*/  FADD.FTZ R16, -R164, R16 ;  /* 0x00000010a4107221 */ /* 0x000fe20000010100 */
[----:B------:R-:W-:-:S02]  /*49c80*/  IMAD.U32 R29, R29, 0x10000, RZ ;  /* 0x000100001d1d7824 */ /* 0x000fc400078e00ff */
[C---:B------:R-:W-:Y:S01]  /*49c90*/  FADD.FTZ R17, -R164.reuse, R17 ;  /* 0x00000011a4117221 */ /* 0x040fe20000010100 */
[C---:B------:R-:W-:Y:S01]  /*49ca0*/  FADD.FTZ R18, -R164.reuse, R18 ;  /* 0x00000012a4127221 */ /* 0x040fe20000010100 */
[----:B------:R-:W-:Y:S01]  /*49cb0*/  FADD.FTZ R19, -R164, R19 ;  /* 0x00000013a4137221 */ /* 0x000fe20000010100 */
[--C-:B------:R-:W-:Y:S01]  /*49cc0*/  FFMA.FTZ R47, R47, R30, R29.reuse ;  /* 0x0000001e2f2f7223 */ /* 0x100fe2000001001d */
[----:B------:R-:W-:Y:S01]  /*49cd0*/  PRMT R30, R110, 0x7632, R30 ;  /* 0x000076326e1e7816 */ /* 0x000fe2000000001e */
[----:B------:R-:W-:Y:S01]  /*49ce0*/  FADD.FTZ R20, -R164, R20 ;  /* 0x00000014a4147221 */ /* 0x000fe20000010100 */
[----:B------:R-:W-:Y:S01]  /*49cf0*/  PRMT R29, R102, 0x7632, R29 ;  /* 0x00007632661d7816 */ /* 0x000fe2000000001d */
[----:B------:R-:W-:Y:S01]  /*49d00*/  FMUL.FTZ R112, R160, R150 ;  /* 0x00000096a0707220 */ /* 0x000fe20000410000 */
[----:B------:R-:W-:Y:S01]  /*49d10*/  SHF.L.U32 R30, R30, 0x10, RZ ;  /* 0x000000101e1e7819 */ /* 0x000fe200000006ff */
[----:B------:R-:W4:Y:S02]  /*49d20*/  LDL R35, [R1+0xfc] ;  /* 0x0000fc0001237983 */ /* 0x000f240000100800 */
[----:B------:R-:W-:-:S04]  /*49d30*/  IMAD.U32 R29, R29, 0x10000, RZ ;  /* 0x000100001d1d7824 */ /* 0x000fc800078e00ff */
[--C-:B------:R-:W-:Y:S01]  /*49d40*/  FFMA.FTZ R112, R112, R30, R29.reuse ;  /* 0x0000001e70707223 */ /* 0x100fe2000001001d */
[----:B------:R-:W-:Y:S02]  /*49d50*/  PRMT R30, R111, 0x7632, R30 ;  /* 0x000076326f1e7816 */ /* 0x000fe4000000001e */
[----:B------:R-:W-:Y:S01]  /*49d60*/  PRMT R29, R103, 0x7632, R29 ;  /* 0x00007632671d7816 */ /* 0x000fe2000000001d */
[----:B------:R-:W-:Y:S01]  /*49d70*/  FMUL.FTZ R113, R160, R152 ;  /* 0x00000098a0717220 */ /* 0x000fe20000410000 */
[----:B------:R-:W-:-:S03]  /*49d80*/  SHF.L.U32 R30, R30, 0x10, RZ ;  /* 0x000000101e1e7819 */ /* 0x000fc600000006ff */
        /* <DEDUP_REMOVED lines=13> */
[----:B------:R-:W-:Y:S01]  /*49e60*/  FFMA.FTZ R46, R46, R30, R29 ;  /* 0x0000001e2e2e7223 */ /* 0x000fe2000001001d */
[----:B------:R-:W-:Y:S01]  /*49e70*/  FADD.FTZ R30, -R164, R13 ;  /* 0x0000000da41e7221 */ /* 0x000fe20000010100 */
[----:B------:R-:W-:Y:S01]  /*49e80*/  SHF.L.U32 R13, R228, 0x10, RZ ;  /* 0x00000010e40d7819 */ /* 0x000fe200000006ff */
[----:B------:R-:W-:Y:S02]  /*49e90*/  IMAD.U32 R29, R188, 0x10000, RZ ;  /* 0x00010000bc1d7824 */ /* 0x000fe400078e00ff */
[C---:B------:R-:W-:Y:S01]  /*49ea0*/  FMUL.FTZ R30, R160.reuse, R30 ;  /* 0x0000001ea01e7220 */ /* 0x040fe20000410000 */
[----:B------:R-:W-:-:S03]  /*49eb0*/  FMUL.FTZ R14, R160, R14 ;  /* 0x0000000ea00e7220 */ /* 0x000fc60000410000 */
[----:B------:R-:W-:Y:S01]  /*49ec0*/  FFMA.FTZ R13, R30, R13, R29 ;  /* 0x0000000d1e0d7223 */ /* 0x000fe2000001001d */
[C---:B------:R-:W-:Y:S01]  /*49ed0*/  FMUL.FTZ R15, R160.reuse, R15 ;  /* 0x0000000fa00f7220 */ /* 0x040fe20000410000 */
[C---:B------:R-:W-:Y:S01]  /*49ee0*/  FMUL.FTZ R16, R160.reuse, R16 ;  /* 0x00000010a0107220 */ /* 0x040fe20000410000 */
[C---:B------:R-:W-:Y:S01]  /*49ef0*/  FMUL.FTZ R17, R160.reuse, R17 ;  /* 0x00000011a0117220 */ /* 0x040fe20000410000 */
[C---:B------:R-:W-:Y:S01]  /*49f00*/  FMUL.FTZ R18, R160.reuse, R18 ;  /* 0x00000012a0127220 */ /* 0x040fe20000410000 */
[----:B------:R-:W-:Y:S01]  /*49f10*/  FMUL.FTZ R19, R160, R19 ;  /* 0x00000013a0137220 */ /* 0x000fe20000410000 */
[----:B------:R-:W-:Y:S02]  /*49f20*/  IMAD.U32 R31, R191, 0x10000, RZ ;  /* 0x00010000bf1f7824 */ /* 0x000fe400078e00ff */
[----:B--2---:R-:W-:Y:S02]  /*49f30*/  IMAD.U32 R29, R118, 0x10000, RZ ;  /* 0x00010000761d7824 */ /* 0x004fe400078e00ff */
[----:B------:R-:W2:Y:S01]  /*49f40*/  LDL R118, [R1+0xf4] ;  /* 0x0000f40001767983 */ /* 0x000ea20000100800 */
[----:B---3--:R-:W-:-:S03]  /*49f50*/  IMAD.U32 R33, R115, 0x10000, RZ ;  /* 0x0001000073217824 */ /* 0x008fc600078e00ff */
[----:B------:R-:W3:Y:S01]  /*49f60*/  LDL R115, [R1+0xf8] ;  /* 0x0000f80001737983 */ /* 0x000ee20000100800 */
[----:B----4-:R-:W-:-:S05]  /*49f70*/  SHF.L.U32 R30, R119, 0x10, RZ ;  /* 0x00000010771e7819 */ /* 0x010fca00000006ff */
[----:B------:R-:W-:Y:S01]  /*49f80*/  FFMA.FTZ R14, R14, R30, R29 ;  /* 0x0000001e0e0e7223 */ /* 0x000fe2000001001d */
[----:B------:R-:W-:Y:S01]  /*49f90*/  SHF.L.U32 R30, R229, 0x10, RZ ;  /* 0x00000010e51e7819 */ /* 0x000fe200000006ff */
[----:B------:R-:W-:-:S04]  /*49fa0*/  IMAD.U32 R29, R189, 0x10000, RZ ;  /* 0x00010000bd1d7824 */ /* 0x000fc800078e00ff */
[----:B------:R-:W-:Y:S01]  /*49fb0*/  FFMA.FTZ R29, R15, R30, R29 ;  /* 0x0000001e0f1d7223 */ /* 0x000fe2000001001d */
[----:B------:R-:W-:Y:S01]  /*49fc0*/  SHF.L.U32 R30, R116, 0x10, RZ ;  /* 0x00000010741e7819 */ /* 0x000fe200000006ff */
[----:B------:R-:W-:Y:S01]  /*49fd0*/  IMAD.U32 R15, R114, 0x10000, RZ ;  /* 0x00010000720f7824 */ /* 0x000fe200078e00ff */
[----:B------:R-:W4:Y:S04]  /*49fe0*/  LDL R116, [R1+0xec] ;  /* 0x0000ec0001747983 */ /* 0x000f280000100800 */
[----:B------:R-:W2:Y:S01]  /*49ff0*/  LDL R114, [R1+0xf0] ;  /* 0x0000f00001727983 */ /* 0x000ea20000100800 */
[----:B------:R-:W-:Y:S01]  /*4a000*/  FFMA.FTZ R15, R16, R30, R15 ;  /* 0x0000001e100f7223 */ /* 0x000fe2000001000f */
[----:B------:R-:W-:Y:S01]  /*4a010*/  SHF.L.U32 R16, R230, 0x10, RZ ;  /* 0x00000010e6107819 */ /* 0x000fe200000006ff */
[----:B------:R-:W-:-:S04]  /*4a020*/  IMAD.U32 R30, R190, 0x10000, RZ ;  /* 0x00010000be1e7824 */ /* 0x000fc800078e00ff */
[----:B------:R-:W-:Y:S01]  /*4a030*/  FFMA.FTZ R30, R17, R16, R30 ;  /* 0x00000010111e7223 */ /* 0x000fe2000001001e */
[----:B------:R-:W-:Y:S01]  /*4a040*/  SHF.L.U32 R16, R117, 0x10, RZ ;  /* 0x0000001075107819 */ /* 0x000fe200000006ff */
[----:B------:R-:W-:Y:S01]  /*4a050*/  FMUL.FTZ R20, R160, R20 ;  /* 0x00000014a0147220 */ /* 0x000fe20000410000 */
[----:B------:R-:W-:Y:S01]  /*4a060*/  FADD.FTZ R21, -R164, R21 ;  /* 0x00000015a4157221 */ /* 0x000fe20000010100 */
[----:B------:R-:W3:Y:S02]  /*4a070*/  LDL R17, [R1+0x108] ;  /* 0x0001080001117983 */ /* 0x000ee40000100800 */
[----:B------:R-:W-:Y:S01]  /*4a080*/  FFMA.FTZ R33, R18, R16, R33 ;  /* 0x0000001012217223 */ /* 0x000fe20000010021 */
[----:B------:R-:W-:Y:S01]  /*4a090*/  SHF.L.U32 R16, R231, 0x10, RZ ;  /* 0x00000010e7107819 */ /* 0x000fe200000006ff */
[----:B------:R-:W-:Y:S01]  /*4a0a0*/  FMUL.FTZ R21, R160, R21 ;  /* 0x00000015a0157220 */ /* 0x000fe20000410000 */
[----:B------:R-:W3:Y:S03]  /*4a0b0*/  LDL R18, [R1+0x110] ;  /* 0x0001100001127983 */ /* 0x000ee60000100800 */
[----:B------:R-:W-:-:S02]  /*4a0c0*/  FFMA.FTZ R31, R19, R16, R31 ;  /* 0x00000010131f7223 */ /* 0x000fc4000001001f */
[----:B------:R-:W3:Y:S01]  /*4a0d0*/  LDL R19, [R1+0x100] ;  /* 0x0001000001137983 */ /* 0x000ee20000100800 */
[----:B------:R-:W-:Y:S01]  /*4a0e0*/  SHF.L.U32 R16, R34, 0x10, RZ ;  /* 0x0000001022107819 */ /* 0x000fe200000006ff */
[----:B------:R-:W-:Y:S02]  /*4a0f0*/  IMAD.U32 R34, R32, 0x10000, RZ ;  /* 0x0001000020227824 */ /* 0x000fe400078e00ff */
[----:B------:R-:W-:Y:S02]  /*4a100*/  IMAD.U32 R32, R192, 0x10000, RZ ;  /* 0x00010000c0207824 */ /* 0x000fe400078e00ff */
[----:B------:R-:W-:Y:S01]  /*4a110*/  FFMA.FTZ R34, R20, R16, R34 ;  /* 0x0000001014227223 */ /* 0x000fe20000010022 */
[----:B------:R-:W-:Y:S01]  /*4a120*/  SHF.L.U32 R16, R224, 0x10, RZ ;  /* 0x00000010e0107819 */ /* 0x000fe200000006ff */
[----:B------:R-:W3:Y:S04]  /*4a130*/  LDL R20, [R1+0x10c] ;  /* 0x00010c0001147983 */ /* 0x000ee80000100800 */
[----:B------:R-:W-:-:S02]  /*4a140*/  FFMA.FTZ R32, R21, R16, R32 ;  /* 0x0000001015207223 */ /* 0x000fc40000010020 */
[----:B------:R-:W3:Y:S01]  /*4a150*/  LDL R21, [R1+0x114] ;  /* 0x0001140001157983 */ /* 0x000ee20000100800 */
[----:B----4-:R-:W-:Y:S01]  /*4a160*/  SHF.L.U32 R16, R116, 0x10, RZ ;  /* 0x0000001074107819 */ /* 0x010fe200000006ff */
[----:B--2---:R-:W-:Y:S02]  /*4a170*/  IMAD.U32 R116, R114, 0x10000, RZ ;  /* 0x0001000072747824 */ /* 0x004fe400078e00ff */
[----:B------:R-:W2:Y:S01]  /*4a180*/  LDL R114, [R1+0x104] ;  /* 0x0001040001727983 */ /* 0x000ea20000100800 */
[----:B---3--:R-:W-:-:S03]  /*4a190*/  IMAD.U32 R135, R19, 0x10000, RZ ;  /* 0x0001000013877824 */ /* 0x008fc600078e00ff */
[----:B------:R-:W3:Y:S01]  /*4a1a0*/  LDL R19, [R1+0x118] ;  /* 0x0001180001137983 */ /* 0x000ee20000100800 */
[C---:B------:R-:W-:Y:S01]  /*4a1b0*/  FADD.FTZ R22, -R164.reuse, R22 ;  /* 0x00000016a4167221 */ /* 0x040fe20000010100 */
[----:B------:R-:W-:-:S03]  /*4a1c0*/  FADD.FTZ R23, -R164, R23 ;  /* 0x00000017a4177221 */ /* 0x000fc60000010100 */
[C---:B------:R-:W-:Y:S01]  /*4a1d0*/  FMUL.FTZ R22, R160.reuse, R22 ;  /* 0x00000016a0167220 */ /* 0x040fe20000410000 */
[----:B------:R-:W-:Y:S02]  /*4a1e0*/  IMAD.U32 R117, R193, 0x10000, RZ ;  /* 0x00010000c1757824 */ /* 0x000fe400078e00ff */
[----:B------:R-:W-:Y:S01]  /*4a1f0*/  FMUL.FTZ R23, R160, R23 ;  /* 0x00000017a0177220 */ /* 0x000fe20000410000 */
[----:B------:R-:W-:Y:S01]  /*4a200*/  FFMA.FTZ R116, R22, R16, R116 ;  /* 0x0000001016747223 */ /* 0x000fe20000010074 */
[----:B------:R-:W-:Y:S01]  /*4a210*/  SHF.L.U32 R16, R225, 0x10, RZ ;  /* 0x00000010e1107819 */ /* 0x000fe200000006ff */
[C---:B------:R-:W-:Y:S01]  /*4a220*/  FADD.FTZ R24, -R164.reuse, R24 ;  /* 0x00000018a4187221 */ /* 0x040fe20000010100 */
[----:B------:R-:W-:Y:S01]  /*4a230*/  FADD.FTZ R25, -R164, R25 ;  /* 0x00000019a4197221 */ /* 0x000fe20000010100 */
[----:B------:R-:W-:Y:S02]  /*4a240*/  IMAD.U32 R119, R194, 0x10000, RZ ;  /* 0x00010000c2777824 */ /* 0x000fe400078e00ff */
[----:B------:R-:W-:Y:S01]  /*4a250*/  FADD.FTZ R26, -R164, R26 ;  /* 0x0000001aa41a7221 */ /* 0x000fe20000010100 */
[----:B------:R-:W-:Y:S01]  /*4a260*/  FFMA.FTZ R117, R23, R16, R117 ;  /* 0x0000001017757223 */ /* 0x000fe20000010075 */
[----:B------:R-:W-:Y:S01]  /*4a270*/  SHF.L.U32 R16, R118, 0x10, RZ ;  /* 0x0000001076107819 */ /* 0x000fe200000006ff */
[----:B------:R-:W-:-:S02]  /*4a280*/  IMAD.U32 R118, R115, 0x10000, RZ ;  /* 0x0001000073767824 */ /* 0x000fc400078e00ff */
[C---:B------:R-:W-:Y:S01]  /*4a290*/  FMUL.FTZ R24, R160.reuse, R24 ;  /* 0x00000018a0187220 */ /* 0x040fe20000410000 */
[C---:B------:R-:W-:Y:S01]  /*4a2a0*/  FMUL.FTZ R25, R160.reuse, R25 ;  /* 0x00000019a0197220 */ /* 0x040fe20000410000 */
[----:B------:R-:W-:Y:S01]  /*4a2b0*/  FMUL.FTZ R26, R160, R26 ;  /* 0x0000001aa01a7220 */ /* 0x000fe20000410000 */
[----:B------:R-:W-:Y:S01]  /*4a2c0*/  FADD.FTZ R27, -R164, R27 ;  /* 0x0000001ba41b7221 */ /* 0x000fe20000010100 */
[----:B------:R-:W-:Y:S01]  /*4a2d0*/  FFMA.FTZ R118, R24, R16, R118 ;  /* 0x0000001018767223 */ /* 0x000fe20000010076 */
[----:B------:R-:W-:Y:S01]  /*4a2e0*/  SHF.L.U32 R16, R226, 0x10, RZ ;  /* 0x00000010e2107819 */ /* 0x000fe200000006ff */
[----:B------:R-:W4:Y:S04]  /*4a2f0*/  LDL R23, [R1+0x11c] ;  /* 0x00011c0001177983 */ /* 0x000f280000100800 */
[----:B------:R-:W-:Y:S01]  /*4a300*/  FFMA.FTZ R119, R25, R16, R119 ;  /* 0x0000001019777223 */ /* 0x000fe20000010077 */
[----:B------:R-:W-:Y:S01]  /*4a310*/  SHF.L.U32 R16, R35, 0x10, RZ ;  /* 0x0000001023107819 */ /* 0x000fe200000006ff */
[----:B------:R-:W-:-:S02]  /*4a320*/  IMAD.U32 R35, R195, 0x10000, RZ ;  /* 0x00010000c3237824 */ /* 0x000fc400078e00ff */
[----:B------:R-:W-:Y:S01]  /*4a330*/  FMUL.FTZ R27, R160, R27 ;  /* 0x0000001ba01b7220 */ /* 0x000fe20000410000 */
[----:B------:R-:W4:Y:S01]  /*4a340*/  LDL R22, [R1+0x120] ;  /* 0x0001200001167983 */ /* 0x000f220000100800 */
[----:B------:R-:W-:Y:S01]  /*4a350*/  FFMA.FTZ R135, R26, R16, R135 ;  /* 0x000000101a877223 */ /* 0x000fe20000010087 */
[----:B------:R-:W-:Y:S01]  /*4a360*/  SHF.L.U32 R16, R227, 0x10, RZ ;  /* 0x00000010e3107819 */ /* 0x000fe200000006ff */
[C---:B------:R-:W-:Y:S01]  /*4a370*/  FADD.FTZ R28, -R164.reuse, R28 ;  /* 0x0000001ca41c7221 */ /* 0x040fe20000010100 */
[----:B------:R-:W-:Y:S02]  /*4a380*/  IMAD.U32 R146, R17, 0x10000, RZ ;  /* 0x0001000011927824 */ /* 0x000fe400078e00ff */
[----:B------:R-:W-:Y:S01]  /*4a390*/  FADD.FTZ R37, -R164, R37 ;  /* 0x00000025a4257221 */ /* 0x000fe20000010100 */
[----:B------:R-:W4:Y:S01]  /*4a3a0*/  LDL R24, [R1+0x124] ;  /* 0x0001240001187983 */ /* 0x000f220000100800 */
[----:B------:R-:W-:Y:S01]  /*4a3b0*/  FFMA.FTZ R35, R27, R16, R35 ;  /* 0x000000101b237223 */ /* 0x000fe20000010023 */
[----:B------:R-:W-:Y:S01]  /*4a3c0*/  FMUL.FTZ R28, R160, R28 ;  /* 0x0000001ca01c7220 */ /* 0x000fe20000410000 */
[----:B------:R-:W-:Y:S01]  /*4a3d0*/  SHF.L.U32 R17, R220, 0x10, RZ ;  /* 0x00000010dc117819 */ /* 0x000fe200000006ff */
[----:B------:R-:W-:Y:S01]  /*4a3e0*/  FMUL.FTZ R37, R160, R37 ;  /* 0x00000025a0257220 */ /* 0x000fe20000410000 */
[C---:B------:R-:W-:Y:S01]  /*4a3f0*/  FADD.FTZ R38, -R164.reuse, R38 ;  /* 0x00000026a4267221 */ /* 0x040fe20000010100 */
[----:B------:R-:W4:Y:S01]  /*4a400*/  LDL R25, [R1+0x128] ;  /* 0x0001280001197983 */ /* 0x000f220000100800 */
[----:B------:R-:W-:-:S02]  /*4a410*/  FADD.FTZ R39, -R164, R39 ;  /* 0x00000027a4277221 */ /* 0x000fc40000010100 */
[C---:B------:R-:W-:Y:S01]  /*4a420*/  FMUL.FTZ R38, R160.reuse, R38 ;  /* 0x00000026a0267220 */ /* 0x040fe20000410000 */
[----:B------:R-:W4:Y:S01]  /*4a430*/  LDL R26, [R1+0x12c] ;  /* 0x00012c00011a7983 */ /* 0x000f220000100800 */
[----:B------:R-:W-:Y:S01]  /*4a440*/  FMUL.FTZ R39, R160, R39 ;  /* 0x00000027a0277220 */ /* 0x000fe20000410000 */
[----:B------:R-:W-:Y:S02]  /*4a450*/  FADD.FTZ R40, -R164, R40 ;  /* 0x00000028a4287221 */ /* 0x000fe40000010100 */
[----:B------:R-:W4:Y:S02]  /*4a460*/  LDL R27, [R1+0x130] ;  /* 0x00013000011b7983 */ /* 0x000f240000100800 */
[----:B------:R-:W-:Y:S01]  /*4a470*/  FMUL.FTZ R40, R160, R40 ;  /* 0x00000028a0287220 */ /* 0x000fe20000410000 */
[----:B--2---:R-:W-:-:S05]  /*4a480*/  SHF.L.U32 R16, R114, 0x10, RZ ;  /* 0x0000001072107819 */ /* 0x004fca00000006ff */
[----:B------:R-:W-:Y:S01]  /*4a490*/  FFMA.FTZ R146, R28, R16, R146 ;  /* 0x000000101c927223 */ /* 0x000fe20000010092 */
[----:B------:R-:W-:Y:S02]  /*4a4a0*/  IMAD.U32 R16, R196, 0x10000, RZ ;  /* 0x00010000c4107824 */ /* 0x000fe400078e00ff */
[C---:B------:R-:W-:Y:S01]  /*4a4b0*/  FADD.FTZ R41, -R164.reuse, R41 ;  /* 0x00000029a4297221 */ /* 0x040fe20000010100 */
[----:B------:R-:W-:Y:S01]  /*4a4c0*/  FADD.FTZ R42, -R164, R42 ;  /* 0x0000002aa42a7221 */ /* 0x000fe20000010100 */
[----:B------:R-:W2:Y:S01]  /*4a4d0*/  LDL R28, [R1+0x134] ;  /* 0x00013400011c7983 */ /* 0x000ea20000100800 */
[----:B------:R-:W-:Y:S01]  /*4a4e0*/  FFMA.FTZ R16, R37, R17, R16 ;  /* 0x0000001125107223 */ /* 0x000fe20000010010 */
[----:B------:R-:W-:Y:S01]  /*4a4f0*/  SHF.L.U32 R17, R20, 0x10, RZ ;  /* 0x0000001014117819 */ /* 0x000fe200000006ff */
[----:B------:R-:W-:Y:S01]  /*4a500*/  IMAD.U32 R20, R18, 0x10000, RZ ;  /* 0x0001000012147824 */ /* 0x000fe200078e00ff */
[----:B------:R-:W-:Y:S01]  /*4a510*/  SHF.L.U32 R18, R221, 0x10, RZ ;  /* 0x00000010dd127819 */ /* 0x000fe200000006ff */
[C---:B------:R-:W-:Y:S01]  /*4a520*/  FMUL.FTZ R41, R160.reuse, R41 ;  /* 0x00000029a0297220 */ /* 0x040fe20000410000 */
[----:B------:R-:W-:Y:S01]  /*4a530*/  FMUL.FTZ R42, R160, R42 ;  /* 0x0000002aa02a7220 */ /* 0x000fe20000410000 */
[----:B------:R-:W-:Y:S01]  /*4a540*/  FFMA.FTZ R20, R38, R17, R20 ;  /* 0x0000001126147223 */ /* 0x000fe20000010014 */
[----:B------:R-:W-:-:S02]  /*4a550*/  IMAD.U32 R17, R197, 0x10000, RZ ;  /* 0x00010000c5117824 */ /* 0x000fc400078e00ff */
[C---:B------:R-:W-:Y:S01]  /*4a560*/  FADD.FTZ R43, -R164.reuse, R43 ;  /* 0x0000002ba42b7221 */ /* 0x040fe20000010100 */
[C---:B------:R-:W-:Y:S01]  /*4a570*/  FADD.FTZ R44, -R164.reuse, R44 ;  /* 0x0000002ca42c7221 */ /* 0x040fe20000010100 */
[C---:B------:R-:W-:Y:S01]  /*4a580*/  FADD.FTZ R121, -R164.reuse, R121 ;  /* 0x00000079a4797221 */ /* 0x040fe20000010100 */
[----:B------:R-:W-:Y:S01]  /*4a590*/  FFMA.FTZ R17, R39, R18, R17 ;  /* 0x0000001227117223 */ /* 0x000fe20000010011 */
[----:B------:R-:W-:Y:S01]  /*4a5a0*/  SHF.L.U32 R18, R21, 0x10, RZ ;  /* 0x0000001015127819 */ /* 0x000fe200000006ff */
[----:B---3--:R-:W-:Y:S02]  /*4a5b0*/  IMAD.U32 R21, R19, 0x10000, RZ ;  /* 0x0001000013157824 */ /* 0x008fe400078e00ff */
[----:B------:R-:W-:Y:S01]  /*4a5c0*/  FADD.FTZ R122, -R164, R122 ;  /* 0x0000007aa47a7221 */ /* 0x000fe20000010100 */
[----:B------:R-:W3:Y:S01]  /*4a5d0*/  LDL R37, [R1+0x148] ;  /* 0x0001480001257983 */ /* 0x000ee20000100800 */
[----:B------:R-:W-:-:S03]  /*4a5e0*/  FFMA.FTZ R21, R40, R18, R21 ;  /* 0x0000001228157223 */ /* 0x000fc60000010015 */
[----:B------:R-:W2:Y:S01]  /*4a5f0*/  LDL R40, [R1+0x138] ;  /* 0x0001380001287983 */ /* 0x000ea20000100800 */
[----:B------:R-:W-:Y:S01]  /*4a600*/  SHF.L.U32 R19, R222, 0x10, RZ ;  /* 0x00000010de137819 */ /* 0x000fe200000006ff */
[----:B------:R-:W-:-:S04]  /*4a610*/  IMAD.U32 R18, R198, 0x10000, RZ ;  /* 0x00010000c6127824 */ /* 0x000fc800078e00ff */
[----:B------:R-:W-:Y:S01]  /*4a620*/  FFMA.FTZ R18, R41, R19, R18 ;  /* 0x0000001329127223 */ /* 0x000fe20000010012 */
[C---:B------:R-:W-:Y:S01]  /*4a630*/  FMUL.FTZ R43, R160.reuse, R43 ;  /* 0x0000002ba02b7220 */ /* 0x040fe20000410000 */
[----:B------:R-:W-:Y:S01]  /*4a640*/  FMUL.FTZ R44, R160, R44 ;  /* 0x0000002ca02c7220 */ /* 0x000fe20000410000 */
[----:B----4-:R-:W-:Y:S01]  /*4a650*/  IMAD.U32 R22, R22, 0x10000, RZ ;  /* 0x0001000016167824 */ /* 0x010fe200078e00ff */
[----:B------:R-:W-:Y:S02]  /*4a660*/  SHF.L.U32 R19, R23, 0x10, RZ ;  /* 0x0000001017137819 */ /* 0x000fe400000006ff */
[----:B------:R-:W-:-:S03]  /*4a670*/  SHF.L.U32 R24, R24, 0x10, RZ ;  /* 0x0000001018187819 */ /* 0x000fc600000006ff */
[----:B------:R-:W-:Y:S01]  /*4a680*/  FFMA.FTZ R22, R42, R19, R22 ;  /* 0x000000132a167223 */ /* 0x000fe20000010016 */
[----:B------:R-:W-:Y:S01]  /*4a690*/  SHF.L.U32 R23, R223, 0x10, RZ ;  /* 0x00000010df177819 */ /* 0x000fe200000006ff */
[----:B------:R-:W-:Y:S01]  /*4a6a0*/  IMAD.U32 R19, R199, 0x10000, RZ ;  /* 0x00010000c7137824 */ /* 0x000fe200078e00ff */
[----:B------:R-:W4:Y:S03]  /*4a6b0*/  LDL R42, [R1+0x140] ;  /* 0x00014000012a7983 */ /* 0x000f260000100800 */
[----:B------:R-:W-:Y:S01]  /*4a6c0*/  FFMA.FTZ R19, R43, R23, R19 ;  /* 0x000000172b137223 */ /* 0x000fe20000010013 */
[----:B------:R-:W-:Y:S01]  /*4a6d0*/  FMUL.FTZ R121, R160, R121 ;  /* 0x00000079a0797220 */ /* 0x000fe20000410000 */
[----:B------:R-:W4:Y:S01]  /*4a6e0*/  LDL R43, [R1+0x13c] ;  /* 0x00013c00012b7983 */ /* 0x000f220000100800 */
[----:B------:R-:W-:Y:S01]  /*4a6f0*/  IMAD.U32 R23, R25, 0x10000, RZ ;  /* 0x0001000019177824 */ /* 0x000fe200078e00ff */
[----:B------:R-:W-:Y:S01]  /*4a700*/  SHF.L.U32 R25, R216, 0x10, RZ ;  /* 0x00000010d8197819 */ /* 0x000fe200000006ff */
[----:B------:R-:W-:Y:S01]  /*4a710*/  FMUL.FTZ R122, R160, R122 ;  /* 0x0000007aa07a7220 */ /* 0x000fe20000410000 */
[----:B------:R-:W-:Y:S01]  /*4a720*/  SHF.L.U32 R26, R26, 0x10, RZ ;  /* 0x000000101a1a7819 */ /* 0x000fe200000006ff */
[----:B------:R-:W-:Y:S01]  /*4a730*/  FFMA.FTZ R23, R44, R24, R23 ;  /* 0x000000182c177223 */ /* 0x000fe20000010017 */
[----:B------:R-:W-:Y:S01]  /*4a740*/  IMAD.U32 R24, R200, 0x10000, RZ ;  /* 0x00010000c8187824 */ /* 0x000fe200078e00ff */
[----:B------:R-:W4:Y:S01]  /*4a750*/  LDL R41, [R1+0x144] ;  /* 0x0001440001297983 */ /* 0x000f220000100800 */
[----:B------:R-:W-:-:S02]  /*4a760*/  FADD.FTZ R123, -R164, R123 ;  /* 0x0000007ba47b7221 */ /* 0x000fc40000010100 */
[----:B------:R-:W-:Y:S01]  /*4a770*/  FFMA.FTZ R24, R121, R25, R24 ;  /* 0x0000001979187223 */ /* 0x000fe20000010018 */
[----:B------:R-:W-:Y:S01]  /*4a780*/  IMAD.U32 R25, R27, 0x10000, RZ ;  /* 0x000100001b197824 */ /* 0x000fe200078e00ff */
[----:B------:R-:W-:Y:S01]  /*4a790*/  SHF.L.U32 R27, R217, 0x10, RZ ;  /* 0x00000010d91b7819 */ /* 0x000fe200000006ff */
[----:B------:R-:W-:Y:S01]  /*4a7a0*/  FMUL.FTZ R123, R160, R123 ;  /* 0x0000007ba07b7220 */ /* 0x000fe20000410000 */
[----:B------:R-:W-:Y:S01]  /*4a7b0*/  FADD.FTZ R124, -R164, R124 ;  /* 0x0000007ca47c7221 */ /* 0x000fe20000010100 */
[----:B------:R-:W-:Y:S01]  /*4a7c0*/  FFMA.FTZ R25, R122, R26, R25 ;  /* 0x0000001a7a197223 */ /* 0x000fe20000010019 */
[----:B------:R-:W-:Y:S01]  /*4a7d0*/  IMAD.U32 R26, R201, 0x10000, RZ ;  /* 0x00010000c91a7824 */ /* 0x000fe200078e00ff */
[----:B------:R-:W4:Y:S03]  /*4a7e0*/  LDL R44, [R1+0x150] ;  /* 0x00015000012c7983 */ /* 0x000f260000100800 */
[----:B------:R-:W-:Y:S01]  /*4a7f0*/  FFMA.FTZ R26, R123, R27, R26 ;  /* 0x0000001b7b1a7223 */ /* 0x000fe2000001001a */
[----:B------:R-:W-:Y:S01]  /*4a800*/  FMUL.FTZ R124, R160, R124 ;  /* 0x0000007ca07c7220 */ /* 0x000fe20000410000 */
[----:B------:R-:W-:Y:S01]  /*4a810*/  FADD.FTZ R125, -R164, R125 ;  /* 0x0000007da47d7221 */ /* 0x000fe20000010100 */
[----:B------:R-:W-:-:S02]  /*4a820*/  IMAD.U32 R114, R202, 0x10000, RZ ;  /* 0x00010000ca727824 */ /* 0x000fc400078e00ff */
[C---:B------:R-:W-:Y:S01]  /*4a830*/  FADD.FTZ R126, -R164.reuse, R126 ;  /* 0x0000007ea47e7221 */ /* 0x040fe20000010100 */
[----:B------:R-:W4:Y:S01]  /*4a840*/  LDL R122, [R1+0x154] ;  /* 0x00015400017a7983 */ /* 0x000f220000100800 */
[----:B------:R-:W-:-:S03]  /*4a850*/  FADD.FTZ R127, -R164, R127 ;  /* 0x0000007fa47f7221 */ /* 0x000fc60000010100 */
[----:B------:R-:W4:Y:S01]  /*4a860*/  LDL R121, [R1+0x158] ;  /* 0x0001580001797983 */ /* 0x000f220000100800 */
[----:B--2---:R-:W-:-:S03]  /*4a870*/  IMAD.U32 R27, R40, 0x10000, RZ ;  /* 0x00010000281b7824 */ /* 0x004fc600078e00ff */
[----:B------:R-:W2:Y:S01]  /*4a880*/  LDL R40, [R1+0x14c] ;  /* 0x00014c0001287983 */ /* 0x000ea20000100800 */
[----:B------:R-:W-:Y:S01]  /*4a890*/  SHF.L.U32 R28, R28, 0x10, RZ ;  /* 0x000000101c1c7819 */ /* 0x000fe200000006ff */
[----:B------:R-:W-:-:S04]  /*4a8a0*/  FMUL.FTZ R125, R160, R125 ;  /* 0x0000007da07d7220 */ /* 0x000fc80000410000 */
[----:B------:R-:W-:Y:S01]  /*4a8b0*/  FFMA.FTZ R27, R124, R28, R27 ;  /* 0x0000001c7c1b7223 */ /* 0x000fe2000001001b */
[----:B------:R-:W-:Y:S01]  /*4a8c0*/  SHF.L.U32 R28, R218, 0x10, RZ ;  /* 0x00000010da1c7819 */ /* 0x000fe200000006ff */
[----:B------:R-:W-:-:S04]  /*4a8d0*/  FMUL.FTZ R126, R160, R126 ;  /* 0x0000007ea07e7220 */ /* 0x000fc80000410000 */
[----:B------:R-:W-:Y:S01]  /*4a8e0*/  FFMA.FTZ R114, R125, R28, R114 ;  /* 0x0000001c7d727223 */ /* 0x000fe20000010072 */
[----:B------:R-:W-:Y:S02]  /*4a8f0*/  IMAD.U32 R124, R203, 0x10000, RZ ;  /* 0x00010000cb7c7824 */ /* 0x000fe400078e00ff */
[----:B------:R-:W-:Y:S01]  /*4a900*/  FMUL.FTZ R127, R160, R127 ;  /* 0x0000007fa07f7220 */ /* 0x000fe20000410000 */
[C---:B------:R-:W-:Y:S01]  /*4a910*/  FADD.FTZ R128, -R164.reuse, R128 ;  /* 0x00000080a4807221 */ /* 0x040fe20000010100 */
[----:B---3--:R-:W-:Y:S02]  /*4a920*/  IMAD.U32 R125, R37, 0x10000, RZ ;  /* 0x00010000257d7824 */ /* 0x008fe400078e00ff */
[----:B------:R-:W-:Y:S01]  /*4a930*/  FADD.FTZ R137, -R164, R137 ;  /* 0x00000089a4897221 */ /* 0x000fe20000010100 */
[----:B------:R-:W-:Y:S01]  /*4a940*/  FMUL.FTZ R128, R160, R128 ;  /* 0x00000080a0807220 */ /* 0x000fe20000410000 */
[----:B----4-:R-:W-:Y:S02]  /*4a950*/  IMAD.U32 R115, R42, 0x10000, RZ ;  /* 0x000100002a737824 */ /* 0x010fe400078e00ff */
[----:B------:R-:W3:Y:S01]  /*4a960*/  LDL R42, [R1+0x160] ;  /* 0x00016000012a7983 */ /* 0x000ee20000100800 */
[----:B------:R-:W-:-:S03]  /*4a970*/  SHF.L.U32 R28, R43, 0x10, RZ ;  /* 0x000000102b1c7819 */ /* 0x000fc600000006ff */
[----:B------:R-:W4:Y:S02]  /*4a980*/  LDL R43, [R1+0x15c] ;  /* 0x00015c00012b7983 */ /* 0x000f240000100800 */
[----:B------:R-:W-:Y:S01]  /*4a990*/  FFMA.FTZ R115, R126, R28, R115 ;  /* 0x0000001c7e737223 */ /* 0x000fe20000010073 */
[----:B------:R-:W-:-:S05]  /*4a9a0*/  SHF.L.U32 R28, R219, 0x10, RZ ;  /* 0x00000010db1c7819 */ /* 0x000fca00000006ff */
[----:B------:R-:W-:Y:S01]  /*4a9b0*/  FFMA.FTZ R124, R127, R28, R124 ;  /* 0x0000001c7f7c7223 */ /* 0x000fe2000001007c */
[----:B------:R-:W-:Y:S01]  /*4a9c0*/  SHF.L.U32 R28, R41, 0x10, RZ ;  /* 0x00000010291c7819 */ /* 0x000fe200000006ff */
[----:B------:R-:W-:Y:S02]  /*4a9d0*/  IMAD.U32 R37, R204, 0x10000, RZ ;  /* 0x00010000cc257824 */ /* 0x000fe400078e00ff */
[----:B------:R-:W-:Y:S01]  /*4a9e0*/  FMUL.FTZ R137, R160, R137 ;  /* 0x00000089a0897220 */ /* 0x000fe20000410000 */
[----:B------:R-:W4:Y:S01]  /*4a9f0*/  LDL R41, [R1+0x164] ;  /* 0x0001640001297983 */ /* 0x000f220000100800 */
[----:B------:R-:W-:Y:S01]  /*4aa00*/  FFMA.FTZ R125, R128, R28, R125 ;  /* 0x0000001c807d7223 */ /* 0x000fe2000001007d */
[----:B------:R-:W-:-:S05]  /*4aa10*/  SHF.L.U32 R28, R208, 0x10, RZ ;  /* 0x00000010d01c7819 */ /* 0x000fca00000006ff */
[----:B------:R-:W-:Y:S01]  /*4aa20*/  FFMA.FTZ R37, R137, R28, R37 ;  /* 0x0000001c89257223 */ /* 0x000fe20000010025 */
[----:B--2---:R-:W-:Y:S02]  /*4aa30*/  SHF.L.U32 R28, R40, 0x10, RZ ;  /* 0x00000010281c7819 */ /* 0x004fe400000006ff */
[----:B------:R-:W2:Y:S01]  /*4aa40*/  LDL R40, [R1+0x168] ;  /* 0x0001680001287983 */ /* 0x000ea20000100800 */
[----:B------:R-:W-:Y:S01]  /*4aa50*/  FADD.FTZ R138, -R164, R138 ;  /* 0x0000008aa48a7221 */ /* 0x000fe20000010100 */
[----:B------:R-:W-:Y:S02]  /*4aa60*/  IMAD.U32 R44, R44, 0x10000, RZ ;  /* 0x000100002c2c7824 */ /* 0x000fe400078e00ff */
[----:B------:R-:W-:Y:S01]  /*4aa70*/  FADD.FTZ R139, -R164, R139 ;  /* 0x0000008ba48b7221 */ /* 0x000fe20000010100 */
[C---:B------:R-:W-:Y:S01]  /*4aa80*/  FMUL.FTZ R138, R160.reuse, R138 ;  /* 0x0000008aa08a7220 */ /* 0x040fe20000410000 */
[----:B------:R-:W-:Y:S02]  /*4aa90*/  IMAD.U32 R120, R205, 0x10000, RZ ;  /* 0x00010000cd787824 */ /* 0x000fe400078e00ff */
[----:B------:R-:W-:Y:S01]  /*4aaa0*/  FMUL.FTZ R139, R160, R139 ;  /* 0x0000008ba08b7220 */ /* 0x000fe20000410000 */
[----:B------:R-:W-:Y:S01]  /*4aab0*/  FFMA.FTZ R44, R138, R28, R44 ;  /* 0x0000001c8a2c7223 */ /* 0x000fe2000001002c */
[----:B------:R-:W-:Y:S01]  /*4aac0*/  SHF.L.U32 R28, R209, 0x10, RZ ;  /* 0x00000010d11c7819 */ /* 0x000fe200000006ff */
[----:B------:R-:W-:Y:S01]  /*4aad0*/  FADD.FTZ R140, -R164, R140 ;  /* 0x0000008ca48c7221 */ /* 0x000fe20000010100 */
[----:B------:R-:W-:-:S03]  /*4aae0*/  IMAD.U32 R121, R121, 0x10000, RZ ;  /* 0x0001000079797824 */ /* 0x000fc600078e00ff */
[----:B------:R-:W-:Y:S01]  /*4aaf0*/  FFMA.FTZ R120, R139, R28, R120 ;  /* 0x0000001c8b787223 */ /* 0x000fe20000010078 */
[----:B------:R-:W-:Y:S01]  /*4ab00*/  SHF.L.U32 R28, R122, 0x10, RZ ;  /* 0x000000107a1c7819 */ /* 0x000fe200000006ff */
[----:B------:R-:W-:Y:S01]  /*4ab10*/  FMUL.FTZ R140, R160, R140 ;  /* 0x0000008ca08c7220 */ /* 0x000fe20000410000 */
[----:B------:R-:W-:Y:S01]  /*4ab20*/  FADD.FTZ R141, -R164, R141 ;  /* 0x0000008da48d7221 */ /* 0x000fe20000010100 */
[----:B------:R-:W-:Y:S02]  /*4ab30*/  IMAD.U32 R126, R206, 0x10000, RZ ;  /* 0x00010000ce7e7824 */ /* 0x000fe400078e00ff */
[----:B------:R-:W-:Y:S01]  /*4ab40*/  FFMA.FTZ R121, R140, R28, R121 ;  /* 0x0000001c8c797223 */ /* 0x000fe20000010079 */
[----:B------:R-:W-:Y:S01]  /*4ab50*/  SHF.L.U32 R28, R210, 0x10, RZ ;  /* 0x00000010d21c7819 */ /* 0x000fe200000006ff */
[----:B------:R-:W-:Y:S01]  /*4ab60*/  FMUL.FTZ R141, R160, R141 ;  /* 0x0000008da08d7220 */ /* 0x000fe20000410000 */
[----:B------:R-:W-:-:S03]  /*4ab70*/  FADD.FTZ R142, -R164, R142 ;  /* 0x0000008ea48e7221 */ /* 0x000fc60000010100 */
[----:B------:R-:W-:Y:S01]  /*4ab80*/  FFMA.FTZ R126, R141, R28, R126 ;  /* 0x0000001c8d7e7223 */ /* 0x000fe2000001007e */
[----:B------:R-:W-:Y:S01]  /*4ab90*/  FMUL.FTZ R142, R160, R142 ;  /* 0x0000008ea08e7220 */ /* 0x000fe20000410000 */
[----:B------:R-:W-:Y:S01]  /*4aba0*/  FADD.FTZ R143, -R164, R143 ;  /* 0x0000008fa48f7221 */ /* 0x000fe20000010100 */
[----:B---3--:R-:W-:Y:S01]  /*4abb0*/  IMAD.U32 R129, R42, 0x10000, RZ ;  /* 0x000100002a817824 */ /* 0x008fe200078e00ff */
[----:B----4-:R-:W-:Y:S01]  /*4abc0*/  SHF.L.U32 R28, R43, 0x10, RZ ;  /* 0x000000102b1c7819 */ /* 0x010fe200000006ff */
[----:B------:R-:W-:Y:S02]  /*4abd0*/  IMAD.U32 R134, R207, 0x10000, RZ ;  /* 0x00010000cf867824 */ /* 0x000fe400078e00ff */
[----:B------:R-:W-:Y:S02]  /*4abe0*/  FMUL.FTZ R143, R160, R143 ;  /* 0x0000008fa08f7220 */ /* 0x000fe40000410000 */
[----:B------:R-:W-:Y:S01]  /*4abf0*/  FFMA.FTZ R129, R142, R28, R129 ;  /* 0x0000001c8e817223 */ /* 0x000fe20000010081 */
[----:B------:R-:W-:Y:S01]  /*4ac00*/  SHF.L.U32 R28, R211, 0x10, RZ ;  /* 0x00000010d31c7819 */ /* 0x000fe200000006ff */
[----:B------:R-:W-:-:S04]  /*4ac10*/  FADD.FTZ R144, -R164, R144 ;  /* 0x00000090a4907221 */ /* 0x000fc80000010100 */
[----:B------:R-:W-:Y:S01]  /*4ac20*/  FFMA.FTZ R134, R143, R28, R134 ;  /* 0x0000001c8f867223 */ /* 0x000fe20000010086 */
[----:B------:R-:W-:Y:S01]  /*4ac30*/  FMUL.FTZ R144, R160, R144 ;  /* 0x00000090a0907220 */ /* 0x000fe20000410000 */
[----:B------:R-:W-:Y:S01]  /*4ac40*/  SHF.L.U32 R28, R41, 0x10, RZ ;  /* 0x00000010291c7819 */ /* 0x000fe200000006ff */
[----:B------:R-:W-:Y:S01]  /*4ac50*/  FADD.FTZ R145, -R164, R145 ;  /* 0x00000091a4917221 */ /* 0x000fe20000010100 */
[----:B------:R-:W-:Y:S02]  /*4ac60*/  IMAD.U32 R122, R100, 0x10000, RZ ;  /* 0x00010000647a7824 */ /* 0x000fe400078e00ff */
[----:B------:R-:W-:Y:S01]  /*4ac70*/  FADD.FTZ R147, -R164, R147 ;  /* 0x00000093a4937221 */ /* 0x000fe20000010100 */
[C---:B------:R-:W-:Y:S01]  /*4ac80*/  FMUL.FTZ R145, R160.reuse, R145 ;  /* 0x00000091a0917220 */ /* 0x040fe20000410000 */
[----:B------:R-:W-:Y:S02]  /*4ac90*/  IMAD.U32 R127, R101, 0x10000, RZ ;  /* 0x00010000657f7824 */ /* 0x000fe400078e00ff */
[----:B------:R-:W-:Y:S01]  /*4aca0*/  FMUL.FTZ R147, R160, R147 ;  /* 0x00000093a0937220 */ /* 0x000fe20000410000 */
[----:B------:R-:W-:Y:S01]  /*4acb0*/  FADD.FTZ R149, -R164, R149 ;  /* 0x00000095a4957221 */ /* 0x000fe20000010100 */
[----:B------:R-:W-:-:S02]  /*4acc0*/  IMAD.U32 R131, R102, 0x10000, RZ ;  /* 0x0001000066837824 */ /* 0x000fc400078e00ff */
[----:B------:R-:W-:Y:S01]  /*4acd0*/  FADD.FTZ R151, -R164, R151 ;  /* 0x00000097a4977221 */ /* 0x000fe20000010100 */
[C---:B------:R-:W-:Y:S01]  /*4ace0*/  FMUL.FTZ R149, R160.reuse, R149 ;  /* 0x00000095a0957220 */ /* 0x040fe20000410000 */
[----:B------:R-:W-:Y:S02]  /*4acf0*/  IMAD.U32 R137, R103, 0x10000, RZ ;  /* 0x0001000067897824 */ /* 0x000fe400078e00ff */
[----:B------:R-:W-:Y:S01]  /*4ad00*/  FMUL.FTZ R151, R160, R151 ;  /* 0x00000097a0977220 */ /* 0x000fe20000410000 */
[----:B------:R-:W-:Y:S01]  /*4ad10*/  FADD.FTZ R153, -R164, R153 ;  /* 0x00000099a4997221 */ /* 0x000fe20000010100 */
[----:B------:R-:W-:Y:S02]  /*4ad20*/  IMAD.U32 R123, R96, 0x10000, RZ ;  /* 0x00010000607b7824 */ /* 0x000fe400078e00ff */
[----:B------:R-:W-:Y:S01]  /*4ad30*/  FADD.FTZ R155, -R164, R155 ;  /* 0x0000009ba49b7221 */ /* 0x000fe20000010100 */
[----:B------:R-:W-:Y:S01]  /*4ad40*/  FMUL.FTZ R153, R160, R153 ;  /* 0x00000099a0997220 */ /* 0x000fe20000410000 */
[----:B------:R-:W-:-:S02]  /*4ad50*/  SHF.L.U32 R128, R105, 0x10, RZ ;  /* 0x0000001069807819 */ /* 0x000fc400000006ff */
[----:B------:R-:W-:Y:S01]  /*4ad60*/  FMUL.FTZ R155, R160, R155 ;  /* 0x0000009ba09b7220 */ /* 0x000fe20000410000 */
[----:B------:R-:W-:Y:S01]  /*4ad70*/  FADD.FTZ R157, -R164, R157 ;  /* 0x0000009da49d7221 */ /* 0x000fe20000010100 */
[----:B------:R-:W-:-:S03]  /*4ad80*/  SHF.L.U32 R130, R106, 0x10, RZ ;  /* 0x000000106a827819 */ /* 0x000fc600000006ff */
[----:B------:R-:W-:Y:S01]  /*4ad90*/  FMUL.FTZ R157, R160, R157 ;  /* 0x0000009da09d7220 */ /* 0x000fe20000410000 */
[----:B------:R-:W-:Y:S01]  /*4ada0*/  PRMT R38, R98, 0x7632, R38 ;  /* 0x0000763262267816 */ /* 0x000fe20000000026 */
[C---:B------:R-:W-:Y:S01]  /*4adb0*/  FADD.FTZ R158, -R164.reuse, R158 ;  /* 0x0000009ea49e7221 */ /* 0x040fe20000010100 */
[----:B------:R-:W-:-:S03]  /*4adc0*/  FADD.FTZ R159, -R164, R159 ;  /* 0x0000009fa49f7221 */ /* 0x000fc60000010100 */
[----:B------:R-:W-:Y:S02]  /*4add0*/  IMAD.U32 R38, R38, 0x10000, RZ ;  /* 0x0001000026267824 */ /* 0x000fe400078e00ff */
[----:B------:R-:W-:Y:S01]  /*4ade0*/  FMUL.FTZ R138, R160, R158 ;  /* 0x0000009ea08a7220 */ /* 0x000fe20000410000 */
[----:B------:R-:W-:Y:S01]  /*4adf0*/  PRMT R39, R107, 0x7632, R39 ;  /* 0x000076326b277816 */ /* 0x000fe20000000027 */
[----:B------:R-:W-:Y:S01]  /*4ae00*/  FADD.FTZ R164, -R164, R212 ;  /* 0x000000d4a4a47221 */ /* 0x000fe20000010100 */
[----:B------:R-:W-:Y:S01]  /*4ae10*/  FMUL.FTZ R139, R160, R159 ;  /* 0x0000009fa08b7220 */ /* 0x000fe20000410000 */
[----:B------:R-:W-:Y:S02]  /*4ae20*/  F2FP.BF16.F32.PACK_AB R32, R116, R32 ;  /* 0x000000207420723e */ /* 0x000fe400000010ff */
[----:B------:R-:W-:Y:S01]  /*4ae30*/  F2FP.BF16.F32.PACK_AB R30, R33, R30 ;  /* 0x0000001e211e723e */ /* 0x000fe200000010ff */
[----:B------:R-:W-:Y:S01]  /*4ae40*/  FMUL.FTZ R140, R160, R164 ;  /* 0x000000a4a08c7220 */ /* 0x000fe20000410000 */
[----:B------:R-:W-:Y:S01]  /*4ae50*/  IADD3 R116, PT, PT, R161, 0x60, RZ ;  /* 0x00000060a1747810 */ /* 0x000fe20007ffe0ff */
[----:B------:R-:W-:Y:S01]  /*4ae60*/  IMAD.U32 R39, R39, 0x10000, RZ ;  /* 0x0001000027277824 */ /* 0x000fe200078e00ff */
[----:B------:R-:W-:Y:S01]  /*4ae70*/  F2FP.BF16.F32.PACK_AB R33, R118, R117 ;  /* 0x000000757621723e */ /* 0x000fe200000010ff */
[C---:B------:R-:W-:Y:S01]  /*4ae80*/  VIADD R118, R161.reuse, 0x80 ;  /* 0x00000080a1767836 */ /* 0x040fe20000000000 */
[----:B------:R-:W-:Y:S01]  /*4ae90*/  F2FP.BF16.F32.PACK_AB R31, R34, R31 ;  /* 0x0000001f221f723e */ /* 0x000fe200000010ff */
[----:B------:R-:W-:Y:S01]  /*4aea0*/  VIADD R42, R161, 0xc0 ;  /* 0x000000c0a12a7836 */ /* 0x000fe20000000000 */
        /* <DEDUP_REMOVED lines=11> */
[----:B------:R-:W-:Y:S02]  /*4af60*/  F2FP.BF16.F32.PACK_AB R22, R115, R114 ;  /* 0x000000727316723e */ /* 0x000fe400000010ff */
[----:B------:R-:W-:Y:S02]  /*4af70*/  F2FP.BF16.F32.PACK_AB R21, R27, R26 ;  /* 0x0000001a1b15723e */ /* 0x000fe400000010ff */
[----:B------:R-:W-:Y:S02]  /*4af80*/  F2FP.BF16.F32.PACK_AB R20, R25, R24 ;  /* 0x000000181914723e */ /* 0x000fe400000010ff */
[----:B------:R-:W-:Y:S02]  /*4af90*/  F2FP.BF16.F32.PACK_AB R26, R129, R126 ;  /* 0x0000007e811a723e */ /* 0x000fe400000010ff */
[----:B------:R-:W-:Y:S02]  /*4afa0*/  F2FP.BF16.F32.PACK_AB R25, R121, R120 ;  /* 0x000000787919723e */ /* 0x000fe400000010ff */
[----:B------:R-:W-:Y:S01]  /*4afb0*/  F2FP.BF16.F32.PACK_AB R24, R44, R37 ;  /* 0x000000252c18723e */ /* 0x000fe200000010ff */
[----:B--2---:R-:W-:-:S04]  /*4afc0*/  IMAD.U32 R136, R40, 0x10000, RZ ;  /* 0x0001000028887824 */ /* 0x004fc800078e00ff */
[----:B------:R-:W-:Y:S01]  /*4afd0*/  FFMA.FTZ R136, R144, R28, R136 ;  /* 0x0000001c90887223 */ /* 0x000fe20000010088 */
[----:B------:R-:W-:-:S05]  /*4afe0*/  SHF.L.U32 R28, R108, 0x10, RZ ;  /* 0x000000106c1c7819 */ /* 0x000fca00000006ff */
        /* <DEDUP_REMOVED lines=9> */
[----:B------:R-:W-:-:S04]  /*4b080*/  IMAD.U32 R28, R97, 0x10000, RZ ;  /* 0x00010000611c7824 */ /* 0x000fc800078e00ff */
[----:B------:R-:W-:Y:S01]  /*4b090*/  FFMA.FTZ R128, R155, R128, R28 ;  /* 0x000000809b807223 */ /* 0x000fe2000001001c */
[----:B------:R-:W-:-:S04]  /*4b0a0*/  IMAD.U32 R28, R98, 0x10000, RZ ;  /* 0x00010000621c7824 */ /* 0x000fc800078e00ff */
[--C-:B------:R-:W-:Y:S01]  /*4b0b0*/  FFMA.FTZ R130, R157, R130, R28.reuse ;  /* 0x000000829d827223 */ /* 0x100fe2000001001c */
[----:B------:R-:W-:-:S04]  /*4b0c0*/  PRMT R28, R106, 0x7632, R28 ;  /* 0x000076326a1c7816 */ /* 0x000fc8000000001c */
[----:B------:R-:W-:Y:S02]  /*4b0d0*/  SHF.L.U32 R28, R28, 0x10, RZ ;  /* 0x000000101c1c7819 */ /* 0x000fe400000006ff */
[----:B------:R-:W-:-:S03]  /*4b0e0*/  SHF.L.U32 R40, R99, 0x10, RZ ;  /* 0x0000001063287819 */ /* 0x000fc600000006ff */
[--C-:B------:R-:W-:Y:S01]  /*4b0f0*/  FFMA.FTZ R138, R138, R28, R38.reuse ;  /* 0x0000001c8a8a7223 */ /* 0x100fe20000010026 */
[----:B------:R-:W-:Y:S02]  /*4b100*/  PRMT R38, R99, 0x7632, R38 ;  /* 0x0000763263267816 */ /* 0x000fe40000000026 */
[----:B------:R-:W-:-:S03]  /*4b110*/  SHF.L.U32 R28, R107, 0x10, RZ ;  /* 0x000000106b1c7819 */ /* 0x000fc600000006ff */
[----:B------:R-:W-:Y:S02]  /*4b120*/  IMAD.U32 R38, R38, 0x10000, RZ ;  /* 0x0001000026267824 */ /* 0x000fe400078e00ff */
[----:B------:R-:W-:Y:S01]  /*4b130*/  FFMA.FTZ R139, R139, R28, R40 ;  /* 0x0000001c8b8b7223 */ /* 0x000fe20000010028 */
[----:B------:R-:W-:Y:S02]  /*4b140*/  F2FP.BF16.F32.PACK_AB R28, R14, R13 ;  /* 0x0000000d0e1c723e */ /* 0x000fe400000010ff */
[C---:B------:R-:W-:Y:S01]  /*4b150*/  IADD3 R14, PT, PT, R161.reuse, 0xa0, RZ ;  /* 0x000000a0a10e7810 */ /* 0x040fe20007ffe0ff */
[----:B------:R-:W-:Y:S01]  /*4b160*/  FFMA.FTZ R140, R140, R39, R38 ;  /* 0x000000278c8c7223 */ /* 0x000fe20000010026 */
[C---:B------:R-:W-:Y:S01]  /*4b170*/  IADD3 R40, PT, PT, R161.reuse, 0xe0, RZ ;  /* 0x000000e0a1287810 */ /* 0x040fe20007ffe0ff */
[C---:B------:R-:W-:Y:S01]  /*4b180*/  VIADD R38, R161.reuse, 0x100 ;  /* 0x00000100a1267836 */ /* 0x040fe20000000000 */
[----:B------:R-:W-:Y:S01]  /*4b190*/  IADD3 R161, PT, PT, R161, 0x120, RZ ;  /* 0x00000120a1a17810 */ /* 0x000fe20007ffe0ff */
[----:B------:R-:W-:Y:S01]  /*4b1a0*/  IMAD.WIDE.U32 R14, R14, 0x10, R132 ;  /* 0x000000100e0e7825 */ /* 0x000fe200078e0084 */
[----:B------:R0:W-:Y:S01]  /*4b1b0*/  STG.E.128 desc[UR6][R116.64], R28 ;  /* 0x0000001c74007986 */ /* 0x0001e2000c101d06 */
[----:B------:R-:W-:-:S02]  /*4b1c0*/  F2FP.BF16.F32.PACK_AB R27, R136, R134 ;  /* 0x00000086881b723e */ /* 0x000fc400000010ff */
[--C-:B------:R-:W-:Y:S01]  /*4b1d0*/  IMAD.WIDE.U32 R40, R40, 0x10, R132.reuse ;  /* 0x0000001028287825 */ /* 0x100fe200078e0084 */
[----:B------:R1:W-:Y:S03]  /*4b1e0*/  STG.E.128 desc[UR6][R118.64], R32 ;  /* 0x0000002076007986 */ /* 0x0003e6000c101d06 */
[--C-:B------:R-:W-:Y:S01]  /*4b1f0*/  IMAD.WIDE.U32 R38, R38, 0x10, R132.reuse ;  /* 0x0000001026267825 */ /* 0x100fe200078e0084 */
[----:B------:R2:W-:Y:S03]  /*4b200*/  STG.E.128 desc[UR6][R14.64], R16 ;  /* 0x000000100e007986 */ /* 0x0005e6000c101d06 */
[----:B------:R-:W-:Y:S01]  /*4b210*/  IMAD.WIDE.U32 R132, R161, 0x10, R132 ;  /* 0x00000010a1847825 */ /* 0x000fe200078e0084 */
[----:B------:R2:W-:Y:S01]  /*4b220*/  STG.E.128 desc[UR6][R42.64], R20 ;  /* 0x000000142a007986 */ /* 0x0005e2000c101d06 */
[----:B0-----:R-:W-:-:S02]  /*4b230*/  F2FP.BF16.F32.PACK_AB R31, R113, R137 ;  /* 0x00000089711f723e */ /* 0x001fc400000010ff */
[----:B------:R-:W-:Y:S02]  /*4b240*/  F2FP.BF16.F32.PACK_AB R30, R112, R131 ;  /* 0x00000083701e723e */ /* 0x000fe400000010ff */
[----:B------:R-:W-:Y:S02]  /*4b250*/  F2FP.BF16.F32.PACK_AB R29, R47, R127 ;  /* 0x0000007f2f1d723e */ /* 0x000fe400000010ff */
[----:B------:R-:W-:Y:S02]  /*4b260*/  F2FP.BF16.F32.PACK_AB R28, R45, R122 ;  /* 0x0000007a2d1c723e */ /* 0x000fe400000010ff */
[----:B-1----:R-:W-:Y:S02]  /*4b270*/  F2FP.BF16.F32.PACK_AB R35, R140, R139 ;  /* 0x0000008b8c23723e */ /* 0x002fe400000010ff */
[----:B------:R-:W-:Y:S02]  /*4b280*/  F2FP.BF16.F32.PACK_AB R34, R138, R130 ;  /* 0x000000828a22723e */ /* 0x000fe400000010ff */
[----:B------:R-:W-:-:S02]  /*4b290*/  F2FP.BF16.F32.PACK_AB R33, R46, R128 ;  /* 0x000000802e21723e */ /* 0x000fc400000010ff */
[----:B------:R-:W-:Y:S01]  /*4b2a0*/  F2FP.BF16.F32.PACK_AB R32, R36, R123 ;  /* 0x0000007b2420723e */ /* 0x000fe200000010ff */
[----:B------:R2:W-:Y:S04]  /*4b2b0*/  STG.E.128 desc[UR6][R40.64], R24 ;  /* 0x0000001828007986 */ /* 0x0005e8000c101d06 */
[----:B------:R2:W-:Y:S04]  /*4b2c0*/  STG.E.128 desc[UR6][R38.64], R28 ;  /* 0x0000001c26007986 */ /* 0x0005e8000c101d06 */
[----:B------:R2:W-:Y:S02]  /*4b2d0*/  STG.E.128 desc[UR6][R132.64], R32 ;  /* 0x0000002084007986 */ /* 0x0005e4000c101d06 */
.L_x_8784:
[----:B------:R-:W-:Y:S05]  /*4b2e0*/  BSYNC.RECONVERGENT B0 ;  /* 0x0000000000007941 */ /* 0x000fea0003800200 */
.L_x_8783:
[----:B--2---:R-:W0:Y:S02]  /*4b2f0*/  LDC.64 R14, c[0x0][0x380] ;  /* 0x0000e000ff0e7b82 */ /* 0x004e240000000a00 */
[----:B0-----:R-:W-:-:S05]  /*4b300*/  IMAD R3, R14, 0x4, R3 ;  /* 0x000000040e037824 */ /* 0x001fca00078e0203 */
[----:B------:R-:W-:-:S13]  /*4b310*/  ISETP.GE.AND P0, PT, R3, R15, PT ;  /* 0x0000000f0300720c */ /* 0x000fda0003f06270 */
[----:B------:R-:W-:Y:S05]  /*4b320*/  @!P0 BRA `(.L_x_8785) ;  /* 0xfffffb64005c8947 */ /* 0x000fea000383ffff */
[----:B------:R-:W-:Y:S05]  /*4b330*/  EXIT ;  /* 0x000000000000794d */ /* 0x000fea0003800000 */
.L_x_8782:
        /* <DEDUP_REMOVED lines=8> */
.L_x_8787:
[----:B------:R-:W-:Y:S05]  /*4b3c0*/  BSYNC B0 ;  /* 0x0000000000007941 */ /* 0x000fea0003800000 */
.L_x_8786:
        /* <DEDUP_REMOVED lines=9> */
.L_x_8788:
[----:B------:R-:W-:Y:S02]  /*4b460*/  IMAD.MOV.U32 R114, RZ, RZ, 0x4 ;  /* 0x00000004ff727424 */ /* 0x000fe400078e00ff */
[----:B------:R-:W-:Y:S01]  /*4b470*/  FADD.FTZ R115, R115, R112 ;  /* 0x0000007073737221 */ /* 0x000fe20000010000 */
[----:B------:R-:W-:-:S04]  /*4b480*/  MOV R112, 0xffffffff ;  /* 0xffffffff00707802 */ /* 0x000fc80000000f00 */
[----:B------:R-:W-:-:S07]  /*4b490*/  MOV R161, R115 ;  /* 0x0000007300a17202 */ /* 0x000fce0000000f00 */
[----:B------:R-:W-:Y:S05]  /*4b4a0*/  WARPSYNC.COLLECTIVE R112, `(.L_x_8789) ;  /* 0x0000000070087348 */ /* 0x000fea0003c00000 */
[----:B------:R0:W1:Y:S02]  /*4b4b0*/  SHFL.BFLY P1, R112, R161, R114, R113 ;  /* 0x0c000072a1707389 */ /* 0x0000640000020071 */
[----:B01----:R-:W-:Y:S05]  /*4b4c0*/  ENDCOLLECTIVE ;  /* 0x000000000000791b */ /* 0x003fea0003800000 */
.L_x_8789:
[----:B------:R-:W-:Y:S02]  /*4b4d0*/  HFMA2 R114, -RZ, RZ, 0, 4.76837158203125e-07 ;  /* 0x00000008ff727431 */ /* 0x000fe400000001ff */
[----:B------:R-:W-:Y:S01]  /*4b4e0*/  FADD.FTZ R115, R115, R112 ;  /* 0x0000007073737221 */ /* 0x000fe20000010000 */
[----:B------:R-:W-:-:S03]  /*4b4f0*/  IMAD.MOV.U32 R112, RZ, RZ, -0x1 ;  /* 0xffffffffff707424 */ /* 0x000fc600078e00ff */
[----:B------:R-:W-:-:S07]  /*4b500*/  IMAD.MOV.U32 R161, RZ, RZ, R115 ;  /* 0x000000ffffa17224 */ /* 0x000fce00078e0073 */
[----:B------:R-:W-:Y:S05]  /*4b510*/  WARPSYNC.COLLECTIVE R112, `(.L_x_8790) ;  /* 0x0000000070087348 */ /* 0x000fea0003c00000 */
[----:B------:R0:W1:Y:S02]  /*4b520*/  SHFL.BFLY P1, R112, R161, R114, R113 ;  /* 0x0c000072a1707389 */ /* 0x0000640000020071 */
[----:B01----:R-:W-:Y:S05]  /*4b530*/  ENDCOLLECTIVE ;  /* 0x000000000000791b */ /* 0x003fea0003800000 */
.L_x_8790:
[----:B------:R-:W-:Y:S02]  /*4b540*/  IMAD.MOV.U32 R114, RZ, RZ, 0x10 ;  /* 0x00000010ff727424 */ /* 0x000fe400078e00ff */
[----:B------:R-:W-:Y:S01]  /*4b550*/  FADD.FTZ R115, R115, R112 ;  /* 0x0000007073737221 */ /* 0x000fe20000010000 */
[----:B------:R-:W-:-:S04]  /*4b560*/  MOV R112, 0xffffffff ;  /* 0xffffffff00707802 */ /* 0x000fc80000000f00 */
[----:B------:R-:W-:-:S07]  /*4b570*/  MOV R161, R115 ;  /* 0x0000007300a17202 */ /* 0x000fce0000000f00 */
[----:B------:R-:W-:Y:S05]  /*4b580*/  WARPSYNC.COLLECTIVE R112, `(.L_x_8791) ;  /* 0x0000000070087348 */ /* 0x000fea0003c00000 */
[----:B------:R0:W1:Y:S02]  /*4b590*/  SHFL.BFLY P1, R112, R161, R114, R113 ;  /* 0x0c000072a1707389 */ /* 0x0000640000020071 */
[----:B01----:R-:W-:Y:S05]  /*4b5a0*/  ENDCOLLECTIVE ;  /* 0x000000000000791b */ /* 0x003fea0003800000 */
.L_x_8791:
        /* <DEDUP_REMOVED lines=169> */
.L_x_8792:
[----:B------:R-:W-:Y:S02]  /*4c040*/  HFMA2 R114, -RZ, RZ, 0, 1.1920928955078125e-07 ;  /* 0x00000002ff727431 */ /* 0x000fe400000001ff */
[----:B------:R-:W-:Y:S01]  /*4c050*/  FADD.FTZ R160, R160, R112 ;  /* 0x00000070a0a07221 */ /* 0x000fe20000010000 */
[----:B------:R-:W-:-:S03]  /*4c060*/  IMAD.MOV.U32 R112, RZ, RZ, -0x1 ;  /* 0xffffffffff707424 */ /* 0x000fc600078e00ff */
[----:B------:R-:W-:-:S07]  /*4c070*/  IMAD.MOV.U32 R161, RZ, RZ, R160 ;  /* 0x000000ffffa17224 */ /* 0x000fce00078e00a0 */
[----:B------:R-:W-:Y:S05]  /*4c080*/  WARPSYNC.COLLECTIVE R112, `(.L_x_8793) ;  /* 0x0000000070087348 */ /* 0x000fea0003c00000 */
[----:B------:R0:W1:Y:S02]  /*4c090*/  SHFL.BFLY P1, R112, R161, R114, R113 ;  /* 0x0c000072a1707389 */ /* 0x0000640000020071 */
[----:B01----:R-:W-:Y:S05]  /*4c0a0*/  ENDCOLLECTIVE ;  /* 0x000000000000791b */ /* 0x003fea0003800000 */
.L_x_8793:
[----:B------:R-:W-:Y:S02]  /*4c0b0*/  IMAD.MOV.U32 R114, RZ, RZ, 0x4 ;  /* 0x00000004ff727424 */ /* 0x000fe400078e00ff */
[----:B------:R-:W-:Y:S01]  /*4c0c0*/  FADD.FTZ R160, R160, R112 ;  /* 0x00000070a0a07221 */ /* 0x000fe20000010000 */
[----:B------:R-:W-:-:S04]  /*4c0d0*/  MOV R112, 0xffffffff ;  /* 0xffffffff00707802 */ /* 0x000fc80000000f00 */
[----:B------:R-:W-:-:S07]  /*4c0e0*/  MOV R161, R160 ;  /* 0x000000a000a17202 */ /* 0x000fce0000000f00 */
[----:B------:R-:W-:Y:S05]  /*4c0f0*/  WARPSYNC.COLLECTIVE R112, `(.L_x_8794) ;  /* 0x0000000070087348 */ /* 0x000fea0003c00000 */
[----:B------:R0:W1:Y:S02]  /*4c100*/  SHFL.BFLY P1, R112, R161, R114, R113 ;  /* 0x0c000072a1707389 */ /* 0x0000640000020071 */
[----:B01----:R-:W-:Y:S05]  /*4c110*/  ENDCOLLECTIVE ;  /* 0x000000000000791b */ /* 0x003fea0003800000 */
.L_x_8794:
[----:B------:R-:W-:Y:S02]  /*4c120*/  HFMA2 R114, -RZ, RZ, 0, 4.76837158203125e-07 ;  /* 0x00000008ff727431 */ /* 0x000fe400000001ff */
[----:B------:R-:W-:Y:S01]  /*4c130*/  FADD.FTZ R160, R160, R112 ;  /* 0x00000070a0a07221 */ /* 0x000fe20000010000 */
[----:B------:R-:W-:-:S03]  /*4c140*/  IMAD.MOV.U32 R112, RZ, RZ, -0x1 ;  /* 0xffffffffff707424 */ /* 0x000fc600078e00ff */
[----:B------:R-:W-:-:S07]  /*4c150*/  IMAD.MOV.U32 R161, RZ, RZ, R160 ;  /* 0x000000ffffa17224 */ /* 0x000fce00078e00a0 */
[----:B------:R-:W-:Y:S05]  /*4c160*/  WARPSYNC.COLLECTIVE R112, `(.L_x_8795) ;  /* 0x0000000070087348 */ /* 0x000fea0003c00000 */
[----:B------:R0:W1:Y:S02]  /*4c170*/  SHFL.BFLY P1, R112, R161, R114, R113 ;  /* 0x0c000072a1707389 */ /* 0x0000640000020071 */
[----:B01----:R-:W-:Y:S05]  /*4c180*/  ENDCOLLECTIVE ;  /* 0x000000000000791b */ /* 0x003fea0003800000 */
.L_x_8795:
[----:B------:R-:W-:Y:S02]  /*4c190*/  IMAD.MOV.U32 R114, RZ, RZ, 0x10 ;  /* 0x00000010ff727424 */ /* 0x000fe400078e00ff */
[----:B------:R-:W-:Y:S01]  /*4c1a0*/  FADD.FTZ R160, R160, R112 ;  /* 0x00000070a0a07221 */ /* 0x000fe20000010000 */
[----:B------:R-:W-:-:S04]  /*4c1b0*/  MOV R112, 0xffffffff ;  /* 0xffffffff00707802 */ /* 0x000fc80000000f00 */
[----:B------:R-:W-:-:S07]  /*4c1c0*/  MOV R161, R160 ;  /* 0x000000a000a17202 */ /* 0x000fce0000000f00 */
[----:B------:R-:W-:Y:S05]  /*4c1d0*/  WARPSYNC.COLLECTIVE R112, `(.L_x_8796) ;  /* 0x0000000070087348 */ /* 0x000fea0003c00000 */
[----:B------:R0:W1:Y:S02]  /*4c1e0*/  SHFL.BFLY P1, R112, R161, R114, R113 ;  /* 0x0c000072a1707389 */ /* 0x0000640000020071 */
[----:B01----:R-:W-:Y:S05]  /*4c1f0*/  ENDCOLLECTIVE ;  /* 0x000000000000791b */ /* 0x003fea0003800000 */
.L_x_8796:
[----:B------:R-:W-:Y:S05]  /*4c200*/  BRA `(.L_x_8797) ;  /* 0xffffffcc003c7947 */ /* 0x000fea000383ffff */
.L_x_8798:
        /* <DEDUP_REMOVED lines=15> */
.L_x_88431:


//--------------------- .text._ZN10layer_norm13ln_fwd_kernelINS_13Kernel_traitsI6__halfS2_S2_S2_fjLj2560ELj1ELj4ELj1ELj16ENS_18Kernel_traits_baseILj2560ES2_S2_S2_S2_fjLj128EEEEELb0ELb0ELb0ELb0EEEvNS_9FwdParamsE --------------------------
	.section	.text._ZN10layer_norm13ln_fwd_kernelINS_13Kernel_traitsI6__halfS2_S2_S2_fjLj2560ELj1ELj4ELj1ELj16ENS_18Kernel_traits_baseILj2560ES2_S2_S2_S2_fjLj128EEEEELb0ELb0ELb0ELb0EEEvNS_9FwdParamsE,"ax",@progbits
	.align	128
        .global         _ZN10layer_norm13ln_fwd_kernelINS_13Kernel_traitsI6__halfS2_S2_S2_fjLj2560ELj1ELj4ELj1ELj16ENS_18Kernel_traits_baseILj2560ES2_S2_S2_S2_fjLj128EEEEELb0ELb0ELb0ELb0EEEvNS_9FwdParamsE
        .type           _ZN10layer_norm13ln_fwd_kernelINS_13Kernel_traitsI6__halfS2_S2_S2_fjLj2560ELj1ELj4ELj1ELj16ENS_18Kernel_traits_baseILj2560ES2_S2_S2_S2_fjLj128EEEEELb0ELb0ELb0ELb0EEEvNS_9FwdParamsE,@function
        .size           _ZN10layer_norm13ln_fwd_kernelINS_13Kernel_traitsI6__halfS2_S2_S2_fjLj2560ELj1ELj4ELj1ELj16ENS_18Kernel_traits_baseILj2560ES2_S2_S2_S2_fjLj128EEEEELb0ELb0ELb0ELb0EEEvNS_9FwdParamsE,(.L_x_88432 - _ZN10layer_norm13ln_fwd_kernelINS_13Kernel_traitsI6__halfS2_S2_S2_fjLj2560ELj1ELj4ELj1ELj16ENS_18Kernel_traits_baseILj2560ES2_S2_S2_S2_fjLj128EEEEELb0ELb0ELb0ELb0EEEvNS_9FwdParamsE)
        .other          _ZN10layer_norm13ln_fwd_kernelINS_13Kernel_traitsI6__halfS2_S2_S2_fjLj2560ELj1ELj4ELj1ELj16ENS_18Kernel_traits_baseILj2560ES2_S2_S2_S2_fjLj128EEEEELb0ELb0ELb0ELb0EEEvNS_9FwdParamsE,@"STO_CUDA_ENTRY STV_DEFAULT"
_ZN10layer_norm13ln_fwd_kernelINS_13Kernel_traitsI6__halfS2_S2_S2_fjLj2560ELj1ELj4ELj1ELj16ENS_18Kernel_traits_baseILj2560ES2_S2_S2_S2_fjLj128EEEEELb0ELb0ELb0ELb0EEEvNS_9FwdParamsE:
.text._ZN10layer_norm13ln_fwd_kernelINS_13Kernel_traitsI6__halfS2_S2_S2_fjLj2560ELj1ELj4ELj1ELj16ENS_18Kernel_traits_baseILj2560ES2_S2_S2_S2_fjLj128EEEEELb0ELb0ELb0ELb0EEEvNS_9FwdParamsE:
        /* <DEDUP_REMOVED lines=86> */
[----:B0-----:R-:W-:Y:S01]  /*0560*/  @P5 IMAD.WIDE.U32 R30, R3, 0x10, R30 ;  /* 0x00000010031e5825 */ /* 0x001fe200078e001e */
[----:B------:R1:W5:Y:S04]  /*0570*/  @P5 LDG.E.128 R60, desc[UR6][R28.64] ;  /* 0x000000061c3c5981 */ /* 0x000368000c1e1d00 */
[----:B------:R1:W5:Y:S01]  /*0580*/  @P5 LD.E.128 R56, desc[UR6][R30.64] ;  /* 0x000000061e385980 */ /* 0x000362000c101d00 */
[----:B------:R-:W-:-:S02]  /*0590*/  ISETP.GE.U32.AND P0, PT, R0, 0x140, PT ;  /* 0x000001400000780c */ /* 0x000fc40003f06070 */
[----:B------:R-:W-:-:S11]  /*05a0*/  @P5 IADD3 R3, PT, PT, R3, 0x20, RZ ;  /* 0x0000002003035810 */ /* 0x000fd60007ffe0ff */
        /* <DEDUP_REMOVED lines=8> */
.L_x_8800:
        /* <DEDUP_REMOVED lines=18> */
[----:B------:R-:W-:Y:S02]  /*0750*/  @P6 IADD3 R3, PT, PT, R3, 0x20, RZ ;  /* 0x0000002003036810 */ /* 0x000fe40007ffe0ff */
[----:B------:R1:W5:Y:S02]  /*0760*/  @P6 LDG.E.128 R116, desc[UR6][R6.64] ;  /* 0x0000000606746981 */ /* 0x000364000c1e1d00 */
[----:B------:R-:W1:Y:S01]  /*0770*/  @P3 LDC.64 R14, c[0x0][0x3d0] ;  /* 0x0000f400ff0e3b82 */ /* 0x000e620000000a00 */
[----:B------:R-:W-:Y:S01]  /*0780*/  @P6 MOV R115, RZ ;  /* 0x000000ff00736202 */ /* 0x000fe20000000f00 */
[----:B--2---:R-:W-:Y:S01]  /*0790*/  @P5 IMAD.WIDE.U32 R8, R3, 0x10, R8 ;  /* 0x0000001003085825 */ /* 0x004fe200078e0008 */
[----:B------:R-:W-:-:S02]  /*07a0*/  ISETP.GE.U32.AND P6, PT, R0, 0x120, PT ;  /* 0x000001200000780c */ /* 0x000fc40003fc6070 */
[----:B------:R-:W-:Y:S02]  /*07b0*/  @P5 IADD3 R3, PT, PT, R3, 0x20, RZ ;  /* 0x0000002003035810 */ /* 0x000fe40007ffe0ff */
[----:B------:R2:W5:Y:S01]  /*07c0*/  @P5 LDG.E.128 R108, desc[UR6][R8.64] ;  /* 0x00000006086c5981 */ /* 0x000562000c1e1d00 */
[----:B------:R-:W2:Y:S02]  /*07d0*/  @P2 LDC.64 R16, c[0x0][0x3d0] ;  /* 0x0000f400ff102b82 */ /* 0x000ea40000000a00 */
        /* <DEDUP_REMOVED lines=24> */
[----:B------:R-:W-:-:S02]  /*0960*/  HFMA2 R106, -RZ, RZ, 0, 0 ;  /* 0x00000000ff6a7431 */ /* 0x000fc400000001ff */
[----:B------:R-:W-:Y:S01]  /*0970*/  HFMA2 R122, -RZ, RZ, 0, 0 ;  /* 0x00000000ff7a7431 */ /* 0x000fe200000001ff */
[----:B------:R-:W-:Y:S02]  /*0980*/  CS2R R56, SRZ ;  /* 0x0000000000387805 */ /* 0x000fe4000001ff00 */
[----:B------:R-:W-:Y:S02]  /*0990*/  MOV R66, RZ ;  /* 0x000000ff00427202 */ /* 0x000fe40000000f00 */
[----:B------:R-:W-:Y:S02]  /*09a0*/  CS2R R64, SRZ ;  /* 0x0000000000407805 */ /* 0x000fe4000001ff00 */
[----:B------:R-:W-:Y:S02]  /*09b0*/  CS2R R72, SRZ ;  /* 0x0000000000487805 */ /* 0x000fe4000001ff00 */
[----:B------:R-:W-:Y:S02]  /*09c0*/  MOV R82, RZ ;  /* 0x000000ff00527202 */ /* 0x000fe40000000f00 */
[----:B------:R-:W-:-:S02]  /*09d0*/  CS2R R80, SRZ ;  /* 0x0000000000507805 */ /* 0x000fc4000001ff00 */
[----:B------:R-:W-:Y:S02]  /*09e0*/  CS2R R88, SRZ ;  /* 0x0000000000587805 */ /* 0x000fe4000001ff00 */
[----:B------:R-:W-:Y:S02]  /*09f0*/  MOV R98, RZ ;  /* 0x000000ff00627202 */ /* 0x000fe40000000f00 */
[----:B------:R-:W-:Y:S02]  /*0a00*/  CS2R R96, SRZ ;  /* 0x0000000000607805 */ /* 0x000fe4000001ff00 */
[----:B------:R-:W-:Y:S02]  /*0a10*/  CS2R R104, SRZ ;  /* 0x0000000000687805 */ /* 0x000fe4000001ff00 */
[----:B------:R-:W-:Y:S02]  /*0a20*/  MOV R114, RZ ;  /* 0x000000ff00727202 */ /* 0x000fe40000000f00 */
[----:B------:R-:W-:-:S02]  /*0a30*/  CS2R R112, SRZ ;  /* 0x0000000000707805 */ /* 0x000fc4000001ff00 */
[----:B------:R-:W-:Y:S02]  /*0a40*/  CS2R R120, SRZ ;  /* 0x0000000000787805 */ /* 0x000fe4000001ff00 */
[----:B------:R-:W-:Y:S02]  /*0a50*/  @P0 MOV R99, RZ ;  /* 0x000000ff00630202 */ /* 0x000fe40000000f00 */
[----:B------:R-:W-:Y:S02]  /*0a60*/  @P4 MOV R91, RZ ;  /* 0x000000ff005b4202 */ /* 0x000fe40000000f00 */
[----:B------:R-:W-:Y:S02]  /*0a70*/  @P3 MOV R83, RZ ;  /* 0x000000ff00533202 */ /* 0x000fe40000000f00 */
[----:B------:R-:W-:Y:S02]  /*0a80*/  @P2 MOV R75, RZ ;  /* 0x000000ff004b2202 */ /* 0x000fe40000000f00 */
[----:B------:R-:W-:-:S02]  /*0a90*/  @P1 MOV R67, RZ ;  /* 0x000000ff00431202 */ /* 0x000fc40000000f00 */
        /* <DEDUP_REMOVED lines=25> */
[----:B------:R-:W-:-:S07]  /*0c30*/  CS2R R120, SRZ ;  /* 0x0000000000787805 */ /* 0x000fce000001ff00 */
.L_x_8801:
[----:B------:R-:W-:Y:S05]  /*0c40*/  BSYNC.RECONVERGENT B0 ;  /* 0x0000000000007941 */ /* 0x000fea0003800200 */
.L_x_8799:
[----:B------:R-:W0:Y:S02]  /*0c50*/  LDCU UR4, c[0x0][0x384] ;  /* 0x00007080ff0477ac */ /* 0x000e240008000800 */
[----:B0-----:R-:W-:-:S13]  /*0c60*/  ISETP.GE.AND P0, PT, R2, UR4, PT ;  /* 0x0000000402007c0c */ /* 0x001fda000bf06270 */
[----:B------:R-:W-:Y:S05]  /*0c70*/  @P0 EXIT ;  /* 0x000000000000094d */ /* 0x000fea0003800000 */
[----:B------:R-:W0:Y:S01]  /*0c80*/  LDCU.64 UR4, c[0x0][0x3e0] ;  /* 0x00007c00ff0477ac */ /* 0x000e220008000a00 */
[----:B------:R-:W1:Y:S01]  /*0c90*/  LDCU UR8, c[0x0][0x388] ;  /* 0x00007100ff0877ac */ /* 0x000e620008000800 */
[----:B0-----:R-:W-:Y:S01]  /*0ca0*/  UISETP.NE.U32.AND UP0, UPT, UR4, URZ, UPT ;  /* 0x000000ff0400728c */ /* 0x001fe2000bf05070 */
[----:B------:R-:W0:Y:S03]  /*0cb0*/  LDCU.U8 UR4, c[0x0][0x410] ;  /* 0x00008200ff0477ac */ /* 0x000e260008000000 */
[----:B------:R-:W-:Y:S01]  /*0cc0*/  UISETP.NE.AND.EX UP0, UPT, UR5, URZ, UPT, UP0 ;  /* 0x000000ff0500728c */ /* 0x000fe2000bf05300 */
[----:B------:R-:W2:Y:S05]  /*0cd0*/  LDCU UR5, c[0x0][0x448] ;  /* 0x00008900ff0577ac */ /* 0x000eaa0008000800 */
[----:B-1----:R-:W-:-:S13]  /*0ce0*/  PLOP3.LUT P5, PT, PT, PT, UP0, 0x80, 0x8 ;  /* 0x000000000008781c */ /* 0x002fda0003faf008 */
.L_x_8873:
[----:B------:R-:W1:Y:S01]  /*0cf0*/  @P5 LDC.64 R128, c[0x0][0x3e0] ;  /* 0x0000f800ff805b82 */ /* 0x000e620000000a00 */
[----:B------:R-:W3:Y:S07]  /*0d00*/  S2R R177, SR_TID.X ;  /* 0x0000000000b17919 */ /* 0x000eee0000002100 */
[----:B------:R-:W4:Y:S08]  /*0d10*/  LDC.64 R136, c[0x0][0x3a0] ;  /* 0x0000e800ff887b82 */ /* 0x000f300000000a00 */
[----:B------:R-:W4:Y:S01]  /*0d20*/  LDC.64 R138, c[0x0][0x3e0] ;  /* 0x0000f800ff8a7b82 */ /* 0x000f220000000a00 */
[----:B-1----:R-:W-:-:S06]  /*0d30*/  @P5 IMAD.WIDE R128, R2, 0x2, R128 ;  /* 0x0000000202805825 */ /* 0x002fcc00078e0280 */
[----:B------:R-:W2:Y:S01]  /*0d40*/  @P5 LDG.E.U16 R128, desc[UR6][R128.64] ;  /* 0x0000000680805981 */ /* 0x000ea2000c1e1500 */
[----:B------:R-:W-:Y:S01]  /*0d50*/  IMAD R130, R2, UR8, RZ ;  /* 0x0000000802827c24 */ /* 0x000fe2000f8e02ff */
[----:B------:R-:W-:Y:S01]  /*0d60*/  ISETP.GE.U32.AND P4, PT, R0, 0x20, PT ;  /* 0x000000200000780c */ /* 0x000fe20003f86070 */
[----:B------:R-:W-:Y:S01]  /*0d70*/  HFMA2 R178, -RZ, RZ, 1.875, 0 ;  /* 0x3f800000ffb27431 */ /* 0x000fe200000001ff */
[----:B---3--:R-:W-:Y:S01]  /*0d80*/  LOP3.LUT R132, R177, 0x1f, RZ, 0xc0, !PT ;  /* 0x0000001fb1847812 */ /* 0x008fe200078ec0ff */
[----:B------:R-:W-:Y:S01]  /*0d90*/  BSSY.RECONVERGENT B0, `(.L_x_8802) ;  /* 0x000005b000007945 */ /* 0x000fe20003800200 */
[----:B------:R-:W-:-:S04]  /*0da0*/  SHF.R.S32.HI R131, RZ, 0x1f, R130 ;  /* 0x0000001fff837819 */ /* 0x000fc80000011482 */
[----:B------:R-:W-:Y:S02]  /*0db0*/  LEA.HI R131, R131, R130, RZ, 0x3 ;  /* 0x0000008283837211 */ /* 0x000fe400078f18ff */
[----:B----4-:R-:W-:Y:S02]  /*0dc0*/  LOP3.LUT P0, RZ, R136, R138, RZ, 0xfc, !PT ;  /* 0x0000008a88ff7212 */ /* 0x010fe4000780fcff */
[----:B------:R-:W-:Y:S02]  /*0dd0*/  LEA.HI.SX32 R132, R131, R132, 0x1d ;  /* 0x0000008483847211 */ /* 0x000fe400078feaff */
[----:B------:R-:W-:Y:S02]  /*0de0*/  LOP3.LUT P0, RZ, R137, R139, RZ, 0xfc, P0 ;  /* 0x0000008b89ff7212 */ /* 0x000fe4000000fcff */
[----:B------:R-:W-:Y:S01]  /*0df0*/  MOV R179, R132 ;  /* 0x0000008400b37202 */ /* 0x000fe20000000f00 */
[----:B--2---:R-:W-:Y:S01]  /*0e00*/  @P5 HADD2.F32 R178, -RZ, R128.H0_H0 ;  /* 0x20000080ffb25230 */ /* 0x004fe20000004100 */
[----:B------:R-:W-:Y:S09]  /*0e10*/  @!P4 BRA `(.L_x_8803) ;  /* 0x000000040048c947 */ /* 0x000ff20003800000 */
[----:B------:R-:W1:Y:S02]  /*0e20*/  LDC.64 R128, c[0x0][0x390] ;  /* 0x0000e400ff807b82 */ /* 0x000e640000000a00 */
[----:B-1----:R-:W-:-:S06]  /*0e30*/  IMAD.WIDE.U32 R128, R132, 0x10, R128 ;  /* 0x0000001084807825 */ /* 0x002fcc00078e0080 */
[----:B------:R-:W5:Y:S01]  /*0e40*/  LDG.E.128 R128, desc[UR6][R128.64] ;  /* 0x0000000680807981 */ /* 0x000f62000c1e1d00 */
[----:B------:R-:W-:-:S04]  /*0e50*/  ISETP.NE.U32.AND P1, PT, R136, RZ, PT ;  /* 0x000000ff8800720c */ /* 0x000fc80003f25070 */
[----:B------:R-:W-:-:S13]  /*0e60*/  ISETP.NE.AND.EX P1, PT, R137, RZ, PT, P1 ;  /* 0x000000ff8900720c */ /* 0x000fda0003f25310 */
[----:B------:R-:W-:Y:S05]  /*0e70*/  @!P1 BRA `(.L_x_8804) ;  /* 0x0000000000809947 */ /* 0x000fea0003800000 */
[----:B------:R-:W1:Y:S02]  /*0e80*/  LDC.64 R44, c[0x0][0x3a0] ;  /* 0x0000e800ff2c7b82 */ /* 0x000e640000000a00 */
[----:B-1----:R-:W-:-:S06]  /*0e90*/  IMAD.WIDE.U32 R44, R132, 0x10, R44 ;  /* 0x00000010842c7825 */ /* 0x002fcc00078e002c */
[----:B------:R-:W2:Y:S01]  /*0ea0*/  LDG.E.128 R44, desc[UR6][R44.64] ;  /* 0x000000062c2c7981 */ /* 0x000ea2000c1e1d00 */
[--C-:B-----5:R-:W-:Y:S02]  /*0eb0*/  HADD2.F32 R133, -RZ, R128.reuse.H0_H0 ;  /* 0x20000080ff857230 */ /* 0x120fe40000004100 */
[----:B------:R-:W-:Y:S02]  /*0ec0*/  HADD2.F32 R179, -RZ, R128.H1_H1 ;  /* 0x30000080ffb37230 */ /* 0x000fe40000004100 */
[----:B------:R-:W-:Y:S02]  /*0ed0*/  HADD2.F32 R143, -RZ, R129.H0_H0 ;  /* 0x20000081ff8f7230 */ /* 0x000fe40000004100 */
[--C-:B------:R-:W-:Y:S02]  /*0ee0*/  HADD2.F32 R135, -RZ, R130.reuse.H0_H0 ;  /* 0x20000082ff877230 */ /* 0x100fe40000004100 */
[----:B------:R-:W-:Y:S02]  /*0ef0*/  HADD2.F32 R181, -RZ, R130.H1_H1 ;  /* 0x30000082ffb57230 */ /* 0x000fe40000004100 */
[----:B------:R-:W-:-:S02]  /*0f00*/  HADD2.F32 R141, -RZ, R131.H0_H0 ;  /* 0x20000083ff8d7230 */ /* 0x000fc40000004100 */
[----:B------:R-:W-:Y:S02]  /*0f10*/  HADD2.F32 R129, -RZ, R129.H1_H1 ;  /* 0x30000081ff817230 */ /* 0x000fe40000004100 */
[----:B------:R-:W-:Y:S02]  /*0f20*/  HADD2.F32 R131, -RZ, R131.H1_H1 ;  /* 0x30000083ff837230 */ /* 0x000fe40000004100 */
[--C-:B--2---:R-:W-:Y:S02]  /*0f30*/  HADD2.F32 R144, -RZ, R44.reuse.H0_H0 ;  /* 0x2000002cff907230 */ /* 0x104fe40000004100 */
[----:B------:R-:W-:Y:S02]  /*0f40*/  HADD2.F32 R128, -RZ, R44.H1_H1 ;  /* 0x3000002cff807230 */ /* 0x000fe40000004100 */
[----:B------:R-:W-:Y:S02]  /*0f50*/  HADD2.F32 R142, -RZ, R46.H0_H0 ;  /* 0x2000002eff8e7230 */ /* 0x000fe40000004100 */
[----:B------:R-:W-:Y:S01]  /*0f60*/  FFMA.FTZ R144, R133, R178, R144 ;  /* 0x000000b285907223 */ /* 0x000fe20000010090 */
[----:B------:R-:W-:-:S02]  /*0f70*/  HADD2.F32 R44, -RZ, R45.H0_H0 ;  /* 0x2000002dff2c7230 */ /* 0x000fc40000004100 */
[-C--:B------:R-:W-:Y:S01]  /*0f80*/  FFMA.FTZ R133, R179, R178.reuse, R128 ;  /* 0x000000b2b3857223 */ /* 0x080fe20000010080 */
[----:B------:R-:W-:Y:S02]  /*0f90*/  HADD2.F32 R134, -RZ, R45.H1_H1 ;  /* 0x3000002dff867230 */ /* 0x000fe40000004100 */
[-C--:B------:R-:W-:Y:S01]  /*0fa0*/  FFMA.FTZ R142, R135, R178.reuse, R142 ;  /* 0x000000b2878e7223 */ /* 0x080fe2000001008e */
[----:B------:R-:W-:Y:S02]  /*0fb0*/  HADD2.F32 R46, -RZ, R46.H1_H1 ;  /* 0x3000002eff2e7230 */ /* 0x000fe40000004100 */
[-C--:B------:R-:W-:Y:S01]  /*0fc0*/  FFMA.FTZ R143, R143, R178.reuse, R44 ;  /* 0x000000b28f8f7223 */ /* 0x080fe2000001002c */
[--C-:B------:R-:W-:Y:S02]  /*0fd0*/  HADD2.F32 R130, -RZ, R47.reuse.H0_H0 ;  /* 0x2000002fff827230 */ /* 0x100fe40000004100 */
[----:B------:R-:W-:Y:S01]  /*0fe0*/  FFMA.FTZ R134, R129, R178, R134 ;  /* 0x000000b281867223 */ /* 0x000fe20000010086 */
[----:B------:R-:W-:-:S02]  /*0ff0*/  HADD2.F32 R140, -RZ, R47.H1_H1 ;  /* 0x3000002fff8c7230 */ /* 0x000fc40000004100 */
[----:B------:R-:W-:Y:S01]  /*1000*/  FFMA.FTZ R135, R181, R178, R46 ;  /* 0x000000b2b5877223 */ /* 0x000fe2000001002e */
[----:B------:R-:W-:Y:S01]  /*1010*/  F2FP.F16.F32.PACK_AB R44, R133, R144 ;  /* 0x00000090852c723e */ /* 0x000fe200000000ff */
[-C--:B------:R-:W-:Y:S01]  /*1020*/  FFMA.FTZ R141, R141, R178.reuse, R130 ;  /* 0x000000b28d8d7223 */ /* 0x080fe20000010082 */
[----:B------:R-:W-:Y:S01]  /*1030*/  F2FP.F16.F32.PACK_AB R45, R134, R143 ;  /* 0x0000008f862d723e */ /* 0x000fe200000000ff */
[----:B------:R-:W-:Y:S01]  /*1040*/  FFMA.FTZ R140, R131, R178, R140 ;  /* 0x000000b2838c7223 */ /* 0x000fe2000001008c */
[----:B------:R-:W-:-:S04]  /*1050*/  F2FP.F16.F32.PACK_AB R46, R135, R142 ;  /* 0x0000008e872e723e */ /* 0x000fc800000000ff */
[----:B------:R-:W-:Y:S01]  /*1060*/  F2FP.F16.F32.PACK_AB R47, R140, R141 ;  /* 0x0000008d8c2f723e */ /* 0x000fe200000000ff */
[----:B------:R-:W-:Y:S06]  /*1070*/  BRA `(.L_x_8805) ;  /* 0x0000000000a07947 */ /* 0x000fec0003800000 */
.L_x_8804:
[----:B------:R-:W-:-:S04]  /*1080*/  ISETP.NE.U32.AND P5, PT, R138, RZ, PT ;  /* 0x000000ff8a00720c */ /* 0x000fc80003fa5070 */
[----:B------:R-:W-:-:S13]  /*1090*/  ISETP.NE.AND.EX P5, PT, R139, RZ, PT, P5 ;  /* 0x000000ff8b00720c */ /* 0x000fda0003fa5350 */
[----:B------:R-:W-:Y:S05]  /*10a0*/  @!P5 BRA `(.L_x_8806) ;  /* 0x000000000054d947 */ /* 0x000fea0003800000 */
[----:B-----5:R-:W-:Y:S02]  /*10b0*/  HADD2.F32 R143, -RZ, R129.H0_H0 ;  /* 0x20000081ff8f7230 */ /* 0x020fe40000004100 */
[----:B------:R-:W-:Y:S02]  /*10c0*/  HADD2.F32 R141, -RZ, R131.H0_H0 ;  /* 0x20000083ff8d7230 */ /* 0x000fe40000004100 */
[--C-:B------:R-:W-:Y:S02]  /*10d0*/  HADD2.F32 R45, -RZ, R128.reuse.H0_H0 ;  /* 0x20000080ff2d7230 */ /* 0x100fe40000004100 */
[-C--:B------:R-:W-:Y:S01]  /*10e0*/  FMUL.FTZ R143, R143, R178.reuse ;  /* 0x000000b28f8f7220 */ /* 0x080fe20000410000 */
[----:B------:R-:W-:Y:S02]  /*10f0*/  HADD2.F32 R133, -RZ, R128.H1_H1 ;  /* 0x30000080ff857230 */ /* 0x000fe40000004100 */
[----:B------:R-:W-:Y:S01]  /*1100*/  FMUL.FTZ R141, R141, R178 ;  /* 0x000000b28d8d7220 */ /* 0x000fe20000410000 */
[----:B------:R-:W-:-:S02]  /*1110*/  HADD2.F32 R129, -RZ, R129.H1_H1 ;  /* 0x30000081ff817230 */ /* 0x000fc40000004100 */
[-C--:B------:R-:W-:Y:S01]  /*1120*/  FMUL.FTZ R144, R45, R178.reuse ;  /* 0x000000b22d907220 */ /* 0x080fe20000410000 */
[--C-:B------:R-:W-:Y:S02]  /*1130*/  HADD2.F32 R47, -RZ, R130.reuse.H0_H0 ;  /* 0x20000082ff2f7230 */ /* 0x100fe40000004100 */
[-C--:B------:R-:W-:Y:S01]  /*1140*/  FMUL.FTZ R133, R133, R178.reuse ;  /* 0x000000b285857220 */ /* 0x080fe20000410000 */
[----:B------:R-:W-:Y:S02]  /*1150*/  HADD2.F32 R135, -RZ, R130.H1_H1 ;  /* 0x30000082ff877230 */ /* 0x000fe40000004100 */
[-C--:B------:R-:W-:Y:S01]  /*1160*/  FMUL.FTZ R134, R129, R178.reuse ;  /* 0x000000b281867220 */ /* 0x080fe20000410000 */
[----:B------:R-:W-:Y:S02]  /*1170*/  HADD2.F32 R131, -RZ, R131.H1_H1 ;  /* 0x30000083ff837230 */ /* 0x000fe40000004100 */
[----:B------:R-:W-:Y:S01]  /*1180*/  FMUL.FTZ R142, R47, R178 ;  /* 0x000000b22f8e7220 */ /* 0x000fe20000410000 */
[----:B------:R-:W-:Y:S01]  /*1190*/  F2FP.F16.F32.PACK_AB R44, R133, R144 ;  /* 0x00000090852c723e */ /* 0x000fe200000000ff */
[-C--:B------:R-:W-:Y:S01]  /*11a0*/  FMUL.FTZ R135, R135, R178.reuse ;  /* 0x000000b287877220 */ /* 0x080fe20000410000 */
[----:B------:R-:W-:Y:S01]  /*11b0*/  F2FP.F16.F32.PACK_AB R45, R134, R143 ;  /* 0x0000008f862d723e */ /* 0x000fe200000000ff */
[----:B------:R-:W-:-:S03]  /*11c0*/  FMUL.FTZ R140, R131, R178 ;  /* 0x000000b2838c7220 */ /* 0x000fc60000410000 */
[----:B------:R-:W-:Y:S02]  /*11d0*/  F2FP.F16.F32.PACK_AB R46, R135, R142 ;  /* 0x0000008e872e723e */ /* 0x000fe400000000ff */
[----:B------:R-:W-:Y:S01]  /*11e0*/  F2FP.F16.F32.PACK_AB R47, R140, R141 ;  /* 0x0000008d8c2f723e */ /* 0x000fe200000000ff */
[----:B------:R-:W-:Y:S06]  /*11f0*/  BRA `(.L_x_8805) ;  /* 0x0000000000407947 */ /* 0x000fec0003800000 */
.L_x_8806:
[--C-:B-----5:R-:W-:Y:S02]  /*1200*/  HADD2.F32 R133, -RZ, R128.reuse.H0_H0 ;  /* 0x20000080ff857230 */ /* 0x120fe40000004100 */
[----:B------:R-:W-:Y:S02]  /*1210*/  HADD2.F32 R135, -RZ, R128.H1_H1 ;  /* 0x30000080ff877230 */ /* 0x000fe40000004100 */
[----:B------:R-:W-:Y:S02]  /*1220*/  HADD2.F32 R143, -RZ, R129.H0_H0 ;  /* 0x20000081ff8f7230 */ /* 0x000fe40000004100 */
[-C--:B------:R-:W-:Y:S01]  /*1230*/  FMUL.FTZ R144, R133, R178.reuse ;  /* 0x000000b285907220 */ /* 0x080fe20000410000 */
[----:B------:R-:W-:Y:S02]  /*1240*/  HADD2.F32 R141, -RZ, R130.H0_H0 ;  /* 0x20000082ff8d7230 */ /* 0x000fe40000004100 */
[----:B------:R-:W-:Y:S01]  /*1250*/  FMUL.FTZ R133, R135, R178 ;  /* 0x000000b287857220 */ /* 0x000fe20000410000 */
[----:B------:R-:W-:-:S02]  /*1260*/  HADD2.F32 R181, -RZ, R131.H0_H0 ;  /* 0x20000083ffb57230 */ /* 0x000fc40000004100 */
[-C--:B------:R-:W-:Y:S01]  /*1270*/  FMUL.FTZ R143, R143, R178.reuse ;  /* 0x000000b28f8f7220 */ /* 0x080fe20000410000 */
[----:B------:R-:W-:Y:S02]  /*1280*/  HADD2.F32 R129, -RZ, R129.H1_H1 ;  /* 0x30000081ff817230 */ /* 0x000fe40000004100 */
[-C--:B------:R-:W-:Y:S01]  /*1290*/  FMUL.FTZ R142, R141, R178.reuse ;  /* 0x000000b28d8e7220 */ /* 0x080fe20000410000 */
[----:B------:R-:W-:Y:S02]  /*12a0*/  HADD2.F32 R179, -RZ, R130.H1_H1 ;  /* 0x30000082ffb37230 */ /* 0x000fe40000004100 */
[-C--:B------:R-:W-:Y:S01]  /*12b0*/  FMUL.FTZ R141, R181, R178.reuse ;  /* 0x000000b2b58d7220 */ /* 0x080fe20000410000 */
[----:B------:R-:W-:Y:S02]  /*12c0*/  HADD2.F32 R131, -RZ, R131.H1_H1 ;  /* 0x30000083ff837230 */ /* 0x000fe40000004100 */
[-C--:B------:R-:W-:Y:S01]  /*12d0*/  FMUL.FTZ R134, R129, R178.reuse ;  /* 0x000000b281867220 */ /* 0x080fe20000410000 */
[----:B------:R-:W-:-:S02]  /*12e0*/  FMUL.FTZ R135, R179, R178 ;  /* 0x000000b2b3877220 */ /* 0x000fc40000410000 */
[----:B------:R-:W-:-:S07]  /*12f0*/  FMUL.FTZ R140, R131, R178 ;  /* 0x000000b2838c7220 */ /* 0x000fce0000410000 */
.L_x_8805:
[----:B------:R-:W1:Y:S01]  /*1300*/  @P0 LDC.64 R128, c[0x0][0x3a8] ;  /* 0x0000ea00ff800b82 */ /* 0x000e620000000a00 */
[C---:B------:R-:W-:Y:S01]  /*1310*/  IADD3 R179, PT, PT, R132.reuse, 0x20, RZ ;  /* 0x0000002084b37810 */ /* 0x040fe20007ffe0ff */
[----:B-1----:R-:W-:-:S05]  /*1320*/  @P0 IMAD.WIDE.U32 R128, R132, 0x10, R128 ;  /* 0x0000001084800825 */ /* 0x002fca00078e0080 */
[----:B------:R1:W-:Y:S02]  /*1330*/  @P0 STG.E.128 desc[UR6][R128.64], R44 ;  /* 0x0000002c80000986 */ /* 0x0003e4000c101d06 */
.L_x_8803:
[----:B0-----:R-:W-:Y:S05]  /*1340*/  BSYNC.RECONVERGENT B0 ;  /* 0x0000000000007941 */ /* 0x001fea0003800200 */
.L_x_8802:
[----:B------:R-:W-:Y:S01]  /*1350*/  ISETP.GE.U32.AND P1, PT, R0, 0x40, PT ;  /* 0x000000400000780c */ /* 0x000fe20003f26070 */
[----:B------:R-:W-:Y:S01]  /*1360*/  BSSY.RECONVERGENT B0, `(.L_x_8807) ;  /* 0x0000056000007945 */ /* 0x000fe20003800200 */
[----:B------:R-:W-:-:S11]  /*1370*/  LOP3.LUT R3, R3, 0xfffff7ff, RZ, 0xc0, !PT ;  /* 0xfffff7ff03037812 */ /* 0x000fd600078ec0ff */
[----:B------:R-:W-:Y:S01]  /*1380*/  @P1 LOP3.LUT R3, R3, 0x800, RZ, 0xfc, !PT ;  /* 0x0000080003031812 */ /* 0x000fe200078efcff */
[----:B------:R-:W-:Y:S06]  /*1390*/  @!P1 BRA `(.L_x_8808) ;  /* 0x0000000400489947 */ /* 0x000fec0003800000 */
        /* <DEDUP_REMOVED lines=9> */
[--C-:B-1---5:R-:W-:Y:S02]  /*1430*/  HADD2.F32 R45, -RZ, R36.reuse.H0_H0 ;  /* 0x20000024ff2d7230 */ /* 0x122fe40000004100 */
[----:B------:R-:W-:Y:S02]  /*1440*/  HADD2.F32 R47, -RZ, R36.H1_H1 ;  /* 0x30000024ff2f7230 */ /* 0x000fe40000004100 */
[--C-:B------:R-:W-:Y:S02]  /*1450*/  HADD2.F32 R131, -RZ, R38.reuse.H0_H0 ;  /* 0x20000026ff837230 */ /* 0x100fe40000004100 */
[----:B------:R-:W-:Y:S02]  /*1460*/  HADD2.F32 R181, -RZ, R38.H1_H1 ;  /* 0x30000026ffb57230 */ /* 0x000fe40000004100 */
[----:B------:R-:W-:Y:S02]  /*1470*/  HADD2.F32 R129, -RZ, R37.H0_H0 ;  /* 0x20000025ff817230 */ /* 0x000fe40000004100 */
[----:B------:R-:W-:-:S02]  /*1480*/  HADD2.F32 R183, -RZ, R39.H0_H0 ;  /* 0x20000027ffb77230 */ /* 0x000fc40000004100 */
[----:B------:R-:W-:Y:S02]  /*1490*/  HADD2.F32 R37, -RZ, R37.H1_H1 ;  /* 0x30000025ff257230 */ /* 0x000fe40000004100 */
[----:B------:R-:W-:Y:S02]  /*14a0*/  HADD2.F32 R39, -RZ, R39.H1_H1 ;  /* 0x30000027ff277230 */ /* 0x000fe40000004100 */
[--C-:B--2---:R-:W-:Y:S02]  /*14b0*/  HADD2.F32 R36, -RZ, R40.reuse.H0_H0 ;  /* 0x20000028ff247230 */ /* 0x104fe40000004100 */
[----:B------:R-:W-:Y:S02]  /*14c0*/  HADD2.F32 R44, -RZ, R40.H1_H1 ;  /* 0x30000028ff2c7230 */ /* 0x000fe40000004100 */
[----:B------:R-:W-:Y:S02]  /*14d0*/  HADD2.F32 R38, -RZ, R41.H0_H0 ;  /* 0x20000029ff267230 */ /* 0x000fe40000004100 */
[----:B------:R-:W-:-:S02]  /*14e0*/  HADD2.F32 R40, -RZ, R42.H0_H0 ;  /* 0x2000002aff287230 */ /* 0x000fc40000004100 */
[----:B------:R-:W-:Y:S02]  /*14f0*/  HADD2.F32 R46, -RZ, R41.H1_H1 ;  /* 0x30000029ff2e7230 */ /* 0x000fe40000004100 */
[----:B------:R-:W-:Y:S02]  /*1500*/  HADD2.F32 R128, -RZ, R42.H1_H1 ;  /* 0x3000002aff807230 */ /* 0x000fe40000004100 */
[-C--:B------:R-:W-:Y:S01]  /*1510*/  FFMA.FTZ R42, R129, R178.reuse, R38 ;  /* 0x000000b2812a7223 */ /* 0x080fe20000010026 */
[--C-:B------:R-:W-:Y:S02]  /*1520*/  HADD2.F32 R130, -RZ, R43.reuse.H0_H0 ;  /* 0x2000002bff827230 */ /* 0x100fe40000004100 */
[-C--:B------:R-:W-:Y:S01]  /*1530*/  FFMA.FTZ R41, R131, R178.reuse, R40 ;  /* 0x000000b283297223 */ /* 0x080fe20000010028 */
[----:B------:R-:W-:Y:S02]  /*1540*/  HADD2.F32 R180, -RZ, R43.H1_H1 ;  /* 0x3000002bffb47230 */ /* 0x000fe40000004100 */
[-C--:B------:R-:W-:Y:S01]  /*1550*/  FFMA.FTZ R43, R45, R178.reuse, R36 ;  /* 0x000000b22d2b7223 */ /* 0x080fe20000010024 */
[-C--:B------:R-:W-:Y:S01]  /*1560*/  FFMA.FTZ R38, R181, R178.reuse, R128 ;  /* 0x000000b2b5267223 */ /* 0x080fe20000010080 */
[-C--:B------:R-:W-:Y:S01]  /*1570*/  FFMA.FTZ R40, R183, R178.reuse, R130 ;  /* 0x000000b2b7287223 */ /* 0x080fe20000010082 */
[-C--:B------:R-:W-:Y:S01]  /*1580*/  FFMA.FTZ R37, R37, R178.reuse, R46 ;  /* 0x000000b225257223 */ /* 0x080fe2000001002e */
[-C--:B------:R-:W-:Y:S01]  /*1590*/  FFMA.FTZ R39, R39, R178.reuse, R180 ;  /* 0x000000b227277223 */ /* 0x080fe200000100b4 */
[----:B------:R-:W-:Y:S01]  /*15a0*/  FFMA.FTZ R36, R47, R178, R44 ;  /* 0x000000b22f247223 */ /* 0x000fe2000001002c */
[----:B------:R-:W-:-:S02]  /*15b0*/  F2FP.F16.F32.PACK_AB R46, R38, R41 ;  /* 0x00000029262e723e */ /* 0x000fc400000000ff */
[----:B------:R-:W-:Y:S02]  /*15c0*/  F2FP.F16.F32.PACK_AB R45, R37, R42 ;  /* 0x0000002a252d723e */ /* 0x000fe400000000ff */
[----:B------:R-:W-:Y:S02]  /*15d0*/  F2FP.F16.F32.PACK_AB R47, R39, R40 ;  /* 0x00000028272f723e */ /* 0x000fe400000000ff */
[----:B------:R-:W-:Y:S01]  /*15e0*/  F2FP.F16.F32.PACK_AB R44, R36, R43 ;  /* 0x0000002b242c723e */ /* 0x000fe200000000ff */
[----:B------:R-:W-:Y:S06]  /*15f0*/  BRA `(.L_x_8810) ;  /* 0x0000000000a07947 */ /* 0x000fec0003800000 */
.L_x_8809:
[----:B------:R-:W-:-:S04]  /*1600*/  ISETP.NE.U32.AND P1, PT, R138, RZ, PT ;  /* 0x000000ff8a00720c */ /* 0x000fc80003f25070 */
[----:B------:R-:W-:-:S13]  /*1610*/  ISETP.NE.AND.EX P1, PT, R139, RZ, PT, P1 ;  /* 0x000000ff8b00720c */ /* 0x000fda0003f25310 */
[----:B------:R-:W-:Y:S05]  /*1620*/  @P1 BRA `(.L_x_8811) ;  /* 0x0000000000441947 */ /* 0x000fea0003800000 */
[--C-:B-----5:R-:W-:Y:S02]  /*1630*/  HADD2.F32 R41, -RZ, R36.reuse.H1_H1 ;  /* 0x30000024ff297230 */ /* 0x120fe40000004100 */
[----:B-1----:R-:W-:Y:S02]  /*1640*/  HADD2.F32 R129, -RZ, R37.H0_H0 ;  /* 0x20000025ff817230 */ /* 0x002fe40000004100 */
[----:B------:R-:W-:Y:S02]  /*1650*/  HADD2.F32 R183, -RZ, R39.H0_H0 ;  /* 0x20000027ffb77230 */ /* 0x000fe40000004100 */
[----:B------:R-:W-:Y:S02]  /*1660*/  HADD2.F32 R43, -RZ, R36.H0_H0 ;  /* 0x20000024ff2b7230 */ /* 0x000fe40000004100 */
[-C--:B------:R-:W-:Y:S01]  /*1670*/  FMUL.FTZ R36, R41, R178.reuse ;  /* 0x000000b229247220 */ /* 0x080fe20000410000 */
[----:B------:R-:W-:Y:S02]  /*1680*/  HADD2.F32 R37, -RZ, R37.H1_H1 ;  /* 0x30000025ff257230 */ /* 0x000fe40000004100 */
[----:B------:R-:W-:Y:S01]  /*1690*/  FMUL.FTZ R42, R129, R178 ;  /* 0x000000b2812a7220 */ /* 0x000fe20000410000 */
[----:B------:R-:W-:-:S02]  /*16a0*/  HADD2.F32 R131, -RZ, R38.H0_H0 ;  /* 0x20000026ff837230 */ /* 0x000fc40000004100 */
[-C--:B------:R-:W-:Y:S01]  /*16b0*/  FMUL.FTZ R43, R43, R178.reuse ;  /* 0x000000b22b2b7220 */ /* 0x080fe20000410000 */
[----:B------:R-:W-:Y:S02]  /*16c0*/  HADD2.F32 R181, -RZ, R38.H1_H1 ;  /* 0x30000026ffb57230 */ /* 0x000fe40000004100 */
[-C--:B------:R-:W-:Y:S01]  /*16d0*/  FMUL.FTZ R37, R37, R178.reuse ;  /* 0x000000b225257220 */ /* 0x080fe20000410000 */
[----:B------:R-:W-:Y:S02]  /*16e0*/  HADD2.F32 R39, -RZ, R39.H1_H1 ;  /* 0x30000027ff277230 */ /* 0x000fe40000004100 */
[-C--:B------:R-:W-:Y:S01]  /*16f0*/  FMUL.FTZ R41, R131, R178.reuse ;  /* 0x000000b283297220 */ /* 0x080fe20000410000 */
[-C--:B------:R-:W-:Y:S01]  /*1700*/  FMUL.FTZ R40, R183, R178.reuse ;  /* 0x000000b2b7287220 */ /* 0x080fe20000410000 */
[-C--:B------:R-:W-:Y:S01]  /*1710*/  FMUL.FTZ R38, R181, R178.reuse ;  /* 0x000000b2b5267220 */ /* 0x080fe20000410000 */
[----:B------:R-:W-:Y:S01]  /*1720*/  FMUL.FTZ R39, R39, R178 ;  /* 0x000000b227277220 */ /* 0x000fe20000410000 */
[----:B------:R-:W-:Y:S06]  /*1730*/  BRA `(.L_x_8810) ;  /* 0x0000000000507947 */ /* 0x000fec0003800000 */
.L_x_8811:
[----:B-----5:R-:W-:Y:S02]  /*1740*/  HADD2.F32 R41, -RZ, R37.H0_H0 ;  /* 0x20000025ff297230 */ /* 0x020fe40000004100 */
[----:B------:R-:W-:Y:S02]  /*1750*/  HADD2.F32 R131, -RZ, R39.H0_H0 ;  /* 0x20000027ff837230 */ /* 0x000fe40000004100 */
[--C-:B------:R-:W-:Y:S02]  /*1760*/  HADD2.F32 R43, -RZ, R36.reuse.H0_H0 ;  /* 0x20000024ff2b7230 */ /* 0x100fe40000004100 */
[-C--:B------:R-:W-:Y:S01]  /*1770*/  FMUL.FTZ R42, R41, R178.reuse ;  /* 0x000000b2292a7220 */ /* 0x080fe20000410000 */
[----:B-1----:R-:W-:Y:S02]  /*1780*/  HADD2.F32 R45, -RZ, R36.H1_H1 ;  /* 0x30000024ff2d7230 */ /* 0x002fe40000004100 */
        /* <DEDUP_REMOVED lines=8> */
[-C--:B------:R-:W-:Y:S01]  /*1810*/  FMUL.FTZ R41, R47, R178.reuse ;  /* 0x000000b22f297220 */ /* 0x080fe20000410000 */
[----:B------:R-:W-:Y:S01]  /*1820*/  F2FP.F16.F32.PACK_AB R44, R36, R43 ;  /* 0x0000002b242c723e */ /* 0x000fe200000000ff */
[----:B------:R-:W-:Y:S01]  /*1830*/  FMUL.FTZ R38, R129, R178 ;  /* 0x000000b281267220 */ /* 0x000fe20000410000 */
[----:B------:R-:W-:Y:S01]  /*1840*/  F2FP.F16.F32.PACK_AB R45, R37, R42 ;  /* 0x0000002a252d723e */ /* 0x000fe200000000ff */
[----:B------:R-:W-:-:S03]  /*1850*/  FMUL.FTZ R39, R39, R178 ;  /* 0x000000b227277220 */ /* 0x000fc60000410000 */
[----:B------:R-:W-:Y:S02]  /*1860*/  F2FP.F16.F32.PACK_AB R46, R38, R41 ;  /* 0x00000029262e723e */ /* 0x000fe400000000ff */
[----:B------:R-:W-:-:S07]  /*1870*/  F2FP.F16.F32.PACK_AB R47, R39, R40 ;  /* 0x00000028272f723e */ /* 0x000fce00000000ff */
.L_x_8810:
[----:B------:R-:W0:Y:S02]  /*1880*/  @P0 LDC.64 R128, c[0x0][0x3a8] ;  /* 0x0000ea00ff800b82 */ /* 0x000e240000000a00 */
[C---:B0-----:R-:W-:Y:S01]  /*1890*/  @P0 IMAD.WIDE.U32 R128, R179.reuse, 0x10, R128 ;  /* 0x00000010b3800825 */ /* 0x041fe200078e0080 */
[----:B------:R-:W-:-:S04]  /*18a0*/  IADD3 R179, PT, PT, R179, 0x20, RZ ;  /* 0x00000020b3b37810 */ /* 0x000fc80007ffe0ff */
[----:B------:R0:W-:Y:S03]  /*18b0*/  @P0 STG.E.128 desc[UR6][R128.64], R44 ;  /* 0x0000002c80000986 */ /* 0x0001e6000c101d06 */
.L_x_8808:
[----:B------:R-:W-:Y:S05]  /*18c0*/  BSYNC.RECONVERGENT B0 ;  /* 0x0000000000007941 */ /* 0x000fea0003800200 */
.L_x_8807:
[----:B------:R-:W-:Y:S01]  /*18d0*/  ISETP.GE.U32.AND P1, PT, R0, 0x60, PT ;  /* 0x000000600000780c */ /* 0x000fe20003f26070 */
[----:B------:R-:W-:Y:S01]  /*18e0*/  BSSY.RECONVERGENT B0, `(.L_x_8812) ;  /* 0x0000056000007945 */ /* 0x000fe20003800200 */
[----:B------:R-:W-:-:S11]  /*18f0*/  LOP3.LUT R3, R3, 0xffffefff, RZ, 0xc0, !PT ;  /* 0xffffefff03037812 */ /* 0x000fd600078ec0ff */
[----:B------:R-:W-:Y:S01]  /*1900*/  @P1 LOP3.LUT R3, R3, 0x1000, RZ, 0xfc, !PT ;  /* 0x0000100003031812 */ /* 0x000fe200078efcff */
[----:B------:R-:W-:Y:S06]  /*1910*/  @!P1 BRA `(.L_x_8813) ;  /* 0x0000000400489947 */ /* 0x000fec0003800000 */
[----:B------:R-:W2:Y:S02]  /*1920*/  LDC.64 R28, c[0x0][0x390] ;  /* 0x0000e400ff1c7b82 */ /* 0x000ea40000000a00 */
[----:B--2---:R-:W-:-:S06]  /*1930*/  IMAD.WIDE.U32 R28, R179, 0x10, R28 ;  /* 0x00000010b31c7825 */ /* 0x004fcc00078e001c */
[----:B------:R-:W5:Y:S01]  /*1940*/  LDG.E.128 R28, desc[UR6][R28.64] ;  /* 0x000000061c1c7981 */ /* 0x000f62000c1e1d00 */
[----:B------:R-:W-:-:S04]  /*1950*/  ISETP.NE.U32.AND P1, PT, R136, RZ, PT ;  /* 0x000000ff8800720c */ /* 0x000fc80003f25070 */
[----:B------:R-:W-:-:S13]  /*1960*/  ISETP.NE.AND.EX P1, PT, R137, RZ, PT, P1 ;  /* 0x000000ff8900720c */ /* 0x000fda0003f25310 */
[----:B------:R-:W-:Y:S05]  /*1970*/  @!P1 BRA `(.L_x_8814) ;  /* 0x0000000000809947 */ /* 0x000fea0003800000 */
[----:B------:R-:W2:Y:S02]  /*1980*/  LDC.64 R32, c[0x0][0x3a0] ;  /* 0x0000e800ff207b82 */ /* 0x000ea40000000a00 */
[----:B--2---:R-:W-:-:S06]  /*1990*/  IMAD.WIDE.U32 R32, R179, 0x10, R32 ;  /* 0x00000010b3207825 */ /* 0x004fcc00078e0020 */
[----:B------:R-:W2:Y:S01]  /*19a0*/  LDG.E.128 R32, desc[UR6][R32.64] ;  /* 0x0000000620207981 */ /* 0x000ea2000c1e1d00 */
[--C-:B01---5:R-:W-:Y:S02]  /*19b0*/  HADD2.F32 R45, -RZ, R28.reuse.H0_H0 ;  /* 0x2000001cff2d7230 */ /* 0x123fe40000004100 */
        /* <DEDUP_REMOVED lines=28> */
.L_x_8814:
[----:B------:R-:W-:-:S04]  /*1b80*/  ISETP.NE.U32.AND P1, PT, R138, RZ, PT ;  /* 0x000000ff8a00720c */ /* 0x000fc80003f25070 */
[----:B------:R-:W-:-:S13]  /*1b90*/  ISETP.NE.AND.EX P1, PT, R139, RZ, PT, P1 ;  /* 0x000000ff8b00720c */ /* 0x000fda0003f25310 */
[----:B------:R-:W-:Y:S05]  /*1ba0*/  @P1 BRA `(.L_x_8816) ;  /* 0x0000000000441947 */ /* 0x000fea0003800000 */
[--C-:B-----5:R-:W-:Y:S02]  /*1bb0*/  HADD2.F32 R33, -RZ, R28.reuse.H1_H1 ;  /* 0x3000001cff217230 */ /* 0x120fe40000004100 */
[----:B01----:R-:W-:Y:S02]  /*1bc0*/  HADD2.F32 R129, -RZ, R29.H0_H0 ;  /* 0x2000001dff817230 */ /* 0x003fe40000004100 */
        /* <DEDUP_REMOVED lines=15> */
.L_x_8816:
[----:B-----5:R-:W-:Y:S02]  /*1cc0*/  HADD2.F32 R33, -RZ, R29.H0_H0 ;  /* 0x2000001dff217230 */ /* 0x020fe40000004100 */
[----:B------:R-:W-:Y:S02]  /*1cd0*/  HADD2.F32 R131, -RZ, R31.H0_H0 ;  /* 0x2000001fff837230 */ /* 0x000fe40000004100 */
[--C-:B------:R-:W-:Y:S02]  /*1ce0*/  HADD2.F32 R35, -RZ, R28.reuse.H0_H0 ;  /* 0x2000001cff237230 */ /* 0x100fe40000004100 */
[-C--:B------:R-:W-:Y:S01]  /*1cf0*/  FMUL.FTZ R34, R33, R178.reuse ;  /* 0x000000b221227220 */ /* 0x080fe20000410000 */
[----:B01----:R-:W-:Y:S02]  /*1d00*/  HADD2.F32 R45, -RZ, R28.H1_H1 ;  /* 0x3000001cff2d7230 */ /* 0x003fe40000004100 */
        /* <DEDUP_REMOVED lines=15> */
.L_x_8815:
[----:B------:R-:W0:Y:S02]  /*1e00*/  @P0 LDC.64 R128, c[0x0][0x3a8] ;  /* 0x0000ea00ff800b82 */ /* 0x000e240000000a00 */
[C---:B0-----:R-:W-:Y:S01]  /*1e10*/  @P0 IMAD.WIDE.U32 R128, R179.reuse, 0x10, R128 ;  /* 0x00000010b3800825 */ /* 0x041fe200078e0080 */
[----:B------:R-:W-:-:S04]  /*1e20*/  IADD3 R179, PT, PT, R179, 0x20, RZ ;  /* 0x00000020b3b37810 */ /* 0x000fc80007ffe0ff */
[----:B------:R2:W-:Y:S03]  /*1e30*/  @P0 STG.E.128 desc[UR6][R128.64], R44 ;  /* 0x0000002c80000986 */ /* 0x0005e6000c101d06 */
.L_x_8813:
[----:B------:R-:W-:Y:S05]  /*1e40*/  BSYNC.RECONVERGENT B0 ;  /* 0x0000000000007941 */ /* 0x000fea0003800200 */
.L_x_8812:
[----:B------:R-:W-:Y:S01]  /*1e50*/  ISETP.GE.U32.AND P1, PT, R0, 0x80, PT ;  /* 0x000000800000780c */ /* 0x000fe20003f26070 */
[----:B------:R-:W-:Y:S01]  /*1e60*/  BSSY.RECONVERGENT B0, `(.L_x_8817) ;  /* 0x0000056000007945 */ /* 0x000fe20003800200 */
[----:B------:R-:W-:-:S11]  /*1e70*/  LOP3.LUT R3, R3, 0xffffdfff, RZ, 0xc0, !PT ;  /* 0xffffdfff03037812 */ /* 0x000fd600078ec0ff */
[----:B------:R-:W-:Y:S01]  /*1e80*/  @P1 LOP3.LUT R3, R3, 0x2000, RZ, 0xfc, !PT ;  /* 0x0000200003031812 */ /* 0x000fe200078efcff */
[----:B------:R-:W-:Y:S06]  /*1e90*/  @!P1 BRA `(.L_x_8818) ;  /* 0x0000000400489947 */ /* 0x000fec0003800000 */
[----:B------:R-:W3:Y:S02]  /*1ea0*/  LDC.64 R20, c[0x0][0x390] ;  /* 0x0000e400ff147b82 */ /* 0x000ee40000000a00 */
[----:B---3--:R-:W-:-:S06]  /*1eb0*/  IMAD.WIDE.U32 R20, R179, 0x10, R20 ;  /* 0x00000010b3147825 */ /* 0x008fcc00078e0014 */
[----:B------:R-:W5:Y:S01]  /*1ec0*/  LDG.E.128 R20, desc[UR6][R20.64] ;  /* 0x0000000614147981 */ /* 0x000f62000c1e1d00 */
[----:B------:R-:W-:-:S04]  /*1ed0*/  ISETP.NE.U32.AND P1, PT, R136, RZ, PT ;  /* 0x000000ff8800720c */ /* 0x000fc80003f25070 */
[----:B------:R-:W-:-:S13]  /*1ee0*/  ISETP.NE.AND.EX P1, PT, R137, RZ, PT, P1 ;  /* 0x000000ff8900720c */ /* 0x000fda0003f25310 */
[----:B------:R-:W-:Y:S05]  /*1ef0*/  @!P1 BRA `(.L_x_8819) ;  /* 0x0000000000809947 */ /* 0x000fea0003800000 */
[----:B------:R-:W3:Y:S02]  /*1f00*/  LDC.64 R24, c[0x0][0x3a0] ;  /* 0x0000e800ff187b82 */ /* 0x000ee40000000a00 */
[----:B---3--:R-:W-:-:S06]  /*1f10*/  IMAD.WIDE.U32 R24, R179, 0x10, R24 ;  /* 0x00000010b3187825 */ /* 0x008fcc00078e0018 */
[----:B------:R-:W3:Y:S01]  /*1f20*/  LDG.E.128 R24, desc[UR6][R24.64] ;  /* 0x0000000618187981 */ /* 0x000ee2000c1e1d00 */
[--C-:B012--5:R-:W-:Y:S02]  /*1f30*/  HADD2.F32 R45, -RZ, R20.reuse.H0_H0 ;  /* 0x20000014ff2d7230 */ /* 0x127fe40000004100 */
[----:B------:R-:W-:Y:S02]  /*1f40*/  HADD2.F32 R47, -RZ, R20.H1_H1 ;  /* 0x30000014ff2f7230 */ /* 0x000fe40000004100 */
[--C-:B------:R-:W-:Y:S02]  /*1f50*/  HADD2.F32 R131, -RZ, R22.reuse.H0_H0 ;  /* 0x20000016ff837230 */ /* 0x100fe40000004100 */
[----:B------:R-:W-:Y:S02]  /*1f60*/  HADD2.F32 R181, -RZ, R22.H1_H1 ;  /* 0x30000016ffb57230 */ /* 0x000fe40000004100 */
[----:B------:R-:W-:Y:S02]  /*1f70*/  HADD2.F32 R129, -RZ, R21.H0_H0 ;  /* 0x20000015ff817230 */ /* 0x000fe40000004100 */
[----:B------:R-:W-:-:S02]  /*1f80*/  HADD2.F32 R183, -RZ, R23.H0_H0 ;  /* 0x20000017ffb77230 */ /* 0x000fc40000004100 */
[----:B------:R-:W-:Y:S02]  /*1f90*/  HADD2.F32 R21, -RZ, R21.H1_H1 ;  /* 0x30000015ff157230 */ /* 0x000fe40000004100 */
[----:B------:R-:W-:Y:S02]  /*1fa0*/  HADD2.F32 R23, -RZ, R23.H1_H1 ;  /* 0x30000017ff177230 */ /* 0x000fe40000004100 */
[--C-:B---3--:R-:W-:Y:S02]  /*1fb0*/  HADD2.F32 R20, -RZ, R24.reuse.H0_H0 ;  /* 0x20000018ff147230 */ /* 0x108fe40000004100 */
        /* <DEDUP_REMOVED lines=20> */
.L_x_8819:
[----:B------:R-:W-:-:S04]  /*2100*/  ISETP.NE.U32.AND P1, PT, R138, RZ, PT ;  /* 0x000000ff8a00720c */ /* 0x000fc80003f25070 */
[----:B------:R-:W-:-:S13]  /*2110*/  ISETP.NE.AND.EX P1, PT, R139, RZ, PT, P1 ;  /* 0x000000ff8b00720c */ /* 0x000fda0003f25310 */
[----:B------:R-:W-:Y:S05]  /*2120*/  @P1 BRA `(.L_x_8821) ;  /* 0x0000000000441947 */ /* 0x000fea0003800000 */
[--C-:B-----5:R-:W-:Y:S02]  /*2130*/  HADD2.F32 R25, -RZ, R20.reuse.H1_H1 ;  /* 0x30000014ff197230 */ /* 0x120fe40000004100 */
[----:B012---:R-:W-:Y:S02]  /*2140*/  HADD2.F32 R129, -RZ, R21.H0_H0 ;  /* 0x20000015ff817230 */ /* 0x007fe40000004100 */
        /* <DEDUP_REMOVED lines=15> */
.L_x_8821:
[----:B-----5:R-:W-:Y:S02]  /*2240*/  HADD2.F32 R25, -RZ, R21.H0_H0 ;  /* 0x20000015ff197230 */ /* 0x020fe40000004100 */
[----:B------:R-:W-:Y:S02]  /*2250*/  HADD2.F32 R131, -RZ, R23.H0_H0 ;  /* 0x20000017ff837230 */ /* 0x000fe40000004100 */
[--C-:B------:R-:W-:Y:S02]  /*2260*/  HADD2.F32 R27, -RZ, R20.reuse.H0_H0 ;  /* 0x20000014ff1b7230 */ /* 0x100fe40000004100 */
[-C--:B------:R-:W-:Y:S01]  /*2270*/  FMUL.FTZ R26, R25, R178.reuse ;  /* 0x000000b2191a7220 */ /* 0x080fe20000410000 */
[----:B012---:R-:W-:Y:S02]  /*2280*/  HADD2.F32 R45, -RZ, R20.H1_H1 ;  /* 0x30000014ff2d7230 */ /* 0x007fe40000004100 */
        /* <DEDUP_REMOVED lines=15> */
.L_x_8820:
[----:B------:R-:W0:Y:S02]  /*2380*/  @P0 LDC.64 R128, c[0x0][0x3a8] ;  /* 0x0000ea00ff800b82 */ /* 0x000e240000000a00 */
[C---:B0-----:R-:W-:Y:S01]  /*2390*/  @P0 IMAD.WIDE.U32 R128, R179.reuse, 0x10, R128 ;  /* 0x00000010b3800825 */ /* 0x041fe200078e0080 */
[----:B------:R-:W-:-:S04]  /*23a0*/  IADD3 R179, PT, PT, R179, 0x20, RZ ;  /* 0x00000020b3b37810 */ /* 0x000fc80007ffe0ff */
[----:B------:R3:W-:Y:S03]  /*23b0*/  @P0 STG.E.128 desc[UR6][R128.64], R44 ;  /* 0x0000002c80000986 */ /* 0x0007e6000c101d06 */
.L_x_8818:
[----:B------:R-:W-:Y:S05]  /*23c0*/  BSYNC.RECONVERGENT B0 ;  /* 0x0000000000007941 */ /* 0x000fea0003800200 */
.L_x_8817:
[----:B------:R-:W-:Y:S01]  /*23d0*/  ISETP.GE.U32.AND P1, PT, R0, 0xa0, PT ;  /* 0x000000a00000780c */ /* 0x000fe20003f26070 */
[----:B------:R-:W-:Y:S01]  /*23e0*/  BSSY.RECONVERGENT B0, `(.L_x_8822) ;  /* 0x0000056000007945 */ /* 0x000fe20003800200 */
[----:B------:R-:W-:-:S11]  /*23f0*/  LOP3.LUT R3, R3, 0xffffbfff, RZ, 0xc0, !PT ;  /* 0xffffbfff03037812 */ /* 0x000fd600078ec0ff */
[----:B------:R-:W-:Y:S01]  /*2400*/  @P1 LOP3.LUT R3, R3, 0x4000, RZ, 0xfc, !PT ;  /* 0x0000400003031812 */ /* 0x000fe200078efcff */
[----:B------:R-:W-:Y:S06]  /*2410*/  @!P1 BRA `(.L_x_8823) ;  /* 0x0000000400489947 */ /* 0x000fec0003800000 */
[----:B------:R-:W4:Y:S02]  /*2420*/  LDC.64 R12, c[0x0][0x390] ;  /* 0x0000e400ff0c7b82 */ /* 0x000f240000000a00 */
[----:B----4-:R-:W-:-:S06]  /*2430*/  IMAD.WIDE.U32 R12, R179, 0x10, R12 ;  /* 0x00000010b30c7825 */ /* 0x010fcc00078e000c */
[----:B------:R-:W5:Y:S01]  /*2440*/  LDG.E.128 R12, desc[UR6][R12.64] ;  /* 0x000000060c0c7981 */ /* 0x000f62000c1e1d00 */
[----:B------:R-:W-:-:S04]  /*2450*/  ISETP.NE.U32.AND P1, PT, R136, RZ, PT ;  /* 0x000000ff8800720c */ /* 0x000fc80003f25070 */
[----:B------:R-:W-:-:S13]  /*2460*/  ISETP.NE.AND.EX P1, PT, R137, RZ, PT, P1 ;  /* 0x000000ff8900720c */ /* 0x000fda0003f25310 */
[----:B------:R-:W-:Y:S05]  /*2470*/  @!P1 BRA `(.L_x_8824) ;  /* 0x0000000000809947 */ /* 0x000fea0003800000 */
[----:B------:R-:W4:Y:S02]  /*2480*/  LDC.64 R16, c[0x0][0x3a0] ;  /* 0x0000e800ff107b82 */ /* 0x000f240000000a00 */
[----:B----4-:R-:W-:-:S06]  /*2490*/  IMAD.WIDE.U32 R16, R179, 0x10, R16 ;  /* 0x00000010b3107825 */ /* 0x010fcc00078e0010 */
[----:B------:R-:W4:Y:S01]  /*24a0*/  LDG.E.128 R16, desc[UR6][R16.64] ;  /* 0x0000000610107981 */ /* 0x000f22000c1e1d00 */
[--C-:B0123-5:R-:W-:Y:S02]  /*24b0*/  HADD2.F32 R45, -RZ, R12.reuse.H0_H0 ;  /* 0x2000000cff2d7230 */ /* 0x12ffe40000004100 */
[----:B------:R-:W-:Y:S02]  /*24c0*/  HADD2.F32 R47, -RZ, R12.H1_H1 ;  /* 0x3000000cff2f7230 */ /* 0x000fe40000004100 */
[--C-:B------:R-:W-:Y:S02]  /*24d0*/  HADD2.F32 R131, -RZ, R14.reuse.H0_H0 ;  /* 0x2000000eff837230 */ /* 0x100fe40000004100 */
[----:B------:R-:W-:Y:S02]  /*24e0*/  HADD2.F32 R181, -RZ, R14.H1_H1 ;  /* 0x3000000effb57230 */ /* 0x000fe40000004100 */
[----:B------:R-:W-:Y:S02]  /*24f0*/  HADD2.F32 R129, -RZ, R13.H0_H0 ;  /* 0x2000000dff817230 */ /* 0x000fe40000004100 */
[----:B------:R-:W-:-:S02]  /*2500*/  HADD2.F32 R183, -RZ, R15.H0_H0 ;  /* 0x2000000fffb77230 */ /* 0x000fc40000004100 */
[----:B------:R-:W-:Y:S02]  /*2510*/  HADD2.F32 R13, -RZ, R13.H1_H1 ;  /* 0x3000000dff0d7230 */ /* 0x000fe40000004100 */
[----:B------:R-:W-:Y:S02]  /*2520*/  HADD2.F32 R15, -RZ, R15.H1_H1 ;  /* 0x3000000fff0f7230 */ /* 0x000fe40000004100 */
[--C-:B----4-:R-:W-:Y:S02]  /*2530*/  HADD2.F32 R12, -RZ, R16.reuse.H0_H0 ;  /* 0x20000010ff0c7230 */ /* 0x110fe40000004100 */
        /* <DEDUP_REMOVED lines=20> */
.L_x_8824:
[----:B------:R-:W-:-:S04]  /*2680*/  ISETP.NE.U32.AND P1, PT, R138, RZ, PT ;  /* 0x000000ff8a00720c */ /* 0x000fc80003f25070 */
[----:B------:R-:W-:-:S13]  /*2690*/  ISETP.NE.AND.EX P1, PT, R139, RZ, PT, P1 ;  /* 0x000000ff8b00720c */ /* 0x000fda0003f25310 */
[----:B------:R-:W-:Y:S05]  /*26a0*/  @P1 BRA `(.L_x_8826) ;  /* 0x0000000000441947 */ /* 0x000fea0003800000 */
[--C-:B-----5:R-:W-:Y:S02]  /*26b0*/  HADD2.F32 R17, -RZ, R12.reuse.H1_H1 ;  /* 0x3000000cff117230 */ /* 0x120fe40000004100 */
[----:B0123--:R-:W-:Y:S02]  /*26c0*/  HADD2.F32 R129, -RZ, R13.H0_H0 ;  /* 0x2000000dff817230 */ /* 0x00ffe40000004100 */
        /* <DEDUP_REMOVED lines=15> */
.L_x_8826:
[----:B-----5:R-:W-:Y:S02]  /*27c0*/  HADD2.F32 R17, -RZ, R13.H0_H0 ;  /* 0x2000000dff117230 */ /* 0x020fe40000004100 */
[----:B------:R-:W-:Y:S02]  /*27d0*/  HADD2.F32 R131, -RZ, R15.H0_H0 ;  /* 0x2000000fff837230 */ /* 0x000fe40000004100 */
[--C-:B------:R-:W-:Y:S02]  /*27e0*/  HADD2.F32 R19, -RZ, R12.reuse.H0_H0 ;  /* 0x2000000cff137230 */ /* 0x100fe40000004100 */
[-C--:B------:R-:W-:Y:S01]  /*27f0*/  FMUL.FTZ R18, R17, R178.reuse ;  /* 0x000000b211127220 */ /* 0x080fe20000410000 */
[----:B0123--:R-:W-:Y:S02]  /*2800*/  HADD2.F32 R45, -RZ, R12.H1_H1 ;  /* 0x3000000cff2d7230 */ /* 0x00ffe40000004100 */
        /* <DEDUP_REMOVED lines=15> */
.L_x_8825:
[----:B------:R-:W0:Y:S02]  /*2900*/  @P0 LDC.64 R128, c[0x0][0x3a8] ;  /* 0x0000ea00ff800b82 */ /* 0x000e240000000a00 */
[C---:B0-----:R-:W-:Y:S01]  /*2910*/  @P0 IMAD.WIDE.U32 R128, R179.reuse, 0x10, R128 ;  /* 0x00000010b3800825 */ /* 0x041fe200078e0080 */
[----:B------:R-:W-:-:S04]  /*2920*/  IADD3 R179, PT, PT, R179, 0x20, RZ ;  /* 0x00000020b3b37810 */ /* 0x000fc80007ffe0ff */
[----:B------:R4:W-:Y:S03]  /*2930*/  @P0 STG.E.128 desc[UR6][R128.64], R44 ;  /* 0x0000002c80000986 */ /* 0x0009e6000c101d06 */
.L_x_8823:
[----:B------:R-:W-:Y:S05]  /*2940*/  BSYNC.RECONVERGENT B0 ;  /* 0x0000000000007941 */ /* 0x000fea0003800200 */
.L_x_8822:
        /* <DEDUP_REMOVED lines=13> */
[----:B------:R-:W2:Y:S02]  /*2a20*/  LDG.E.128 R8, desc[UR6][R8.64] ;  /* 0x0000000608087981 */ /* 0x000ea4000c1e1d00 */
[--C-:B-12345:R-:W-:Y:S02]  /*2a30*/  HADD2.F32 R45, -RZ, R4.reuse.H0_H0 ;  /* 0x20000004ff2d7230 */ /* 0x13efe40000004100 */
[----:B------:R-:W-:Y:S02]  /*2a40*/  HADD2.F32 R47, -RZ, R4.H1_H1 ;  /* 0x30000004ff2f7230 */ /* 0x000fe40000004100 */
[--C-:B------:R-:W-:Y:S02]  /*2a50*/  HADD2.F32 R131, -RZ, R6.reuse.H0_H0 ;  /* 0x20000006ff837230 */ /* 0x100fe40000004100 */
[----:B------:R-:W-:Y:S02]  /*2a60*/  HADD2.F32 R181, -RZ, R6.H1_H1 ;  /* 0x30000006ffb57230 */ /* 0x000fe40000004100 */
[----:B------:R-:W-:-:S02]  /*2a70*/  HADD2.F32 R129, -RZ, R5.H0_H0 ;  /* 0x20000005ff817230 */ /* 0x000fc40000004100 */
[----:B------:R-:W-:Y:S02]  /*2a80*/  HADD2.F32 R183, -RZ, R7.H0_H0 ;  /* 0x20000007ffb77230 */ /* 0x000fe40000004100 */
[----:B------:R-:W-:Y:S02]  /*2a90*/  HADD2.F32 R5, -RZ, R5.H1_H1 ;  /* 0x30000005ff057230 */ /* 0x000fe40000004100 */
[----:B------:R-:W-:Y:S02]  /*2aa0*/  HADD2.F32 R7, -RZ, R7.H1_H1 ;  /* 0x30000007ff077230 */ /* 0x000fe40000004100 */
[--C-:B------:R-:W-:Y:S02]  /*2ab0*/  HADD2.F32 R4, -RZ, R8.reuse.H0_H0 ;  /* 0x20000008ff047230 */ /* 0x100fe40000004100 */
[----:B------:R-:W-:Y:S02]  /*2ac0*/  HADD2.F32 R44, -RZ, R8.H1_H1 ;  /* 0x30000008ff2c7230 */ /* 0x000fe40000004100 */
[----:B------:R-:W-:-:S02]  /*2ad0*/  HADD2.F32 R6, -RZ, R9.H0_H0 ;  /* 0x20000009ff067230 */ /* 0x000fc40000004100 */
[--C-:B------:R-:W-:Y:S02]  /*2ae0*/  HADD2.F32 R8, -RZ, R10.reuse.H0_H0 ;  /* 0x2000000aff087230 */ /* 0x100fe40000004100 */
[----:B------:R-:W-:Y:S02]  /*2af0*/  HADD2.F32 R46, -RZ, R9.H1_H1 ;  /* 0x30000009ff2e7230 */ /* 0x000fe40000004100 */
[----:B------:R-:W-:Y:S02]  /*2b00*/  HADD2.F32 R128, -RZ, R10.H1_H1 ;  /* 0x3000000aff807230 */ /* 0x000fe40000004100 */
[-C--:B------:R-:W-:Y:S01]  /*2b10*/  FFMA.FTZ R10, R129, R178.reuse, R6 ;  /* 0x000000b2810a7223 */ /* 0x080fe20000010006 */
[--C-:B------:R-:W-:Y:S02]  /*2b20*/  HADD2.F32 R130, -RZ, R11.reuse.H0_H0 ;  /* 0x2000000bff827230 */ /* 0x100fe40000004100 */
[----:B------:R-:W-:Y:S01]  /*2b30*/  FFMA.FTZ R9, R131, R178, R8 ;  /* 0x000000b283097223 */ /* 0x000fe20000010008 */
[----:B------:R-:W-:-:S02]  /*2b40*/  HADD2.F32 R180, -RZ, R11.H1_H1 ;  /* 0x3000000bffb47230 */ /* 0x000fc40000004100 */
[-C--:B------:R-:W-:Y:S01]  /*2b50*/  FFMA.FTZ R11, R45, R178.reuse, R4 ;  /* 0x000000b22d0b7223 */ /* 0x080fe20000010004 */
[-C--:B------:R-:W-:Y:S01]  /*2b60*/  FFMA.FTZ R6, R181, R178.reuse, R128 ;  /* 0x000000b2b5067223 */ /* 0x080fe20000010080 */
[-C--:B------:R-:W-:Y:S01]  /*2b70*/  FFMA.FTZ R8, R183, R178.reuse, R130 ;  /* 0x000000b2b7087223 */ /* 0x080fe20000010082 */
[-C--:B------:R-:W-:Y:S01]  /*2b80*/  FFMA.FTZ R5, R5, R178.reuse, R46 ;  /* 0x000000b205057223 */ /* 0x080fe2000001002e */
[-C--:B------:R-:W-:Y:S01]  /*2b90*/  FFMA.FTZ R7, R7, R178.reuse, R180 ;  /* 0x000000b207077223 */ /* 0x080fe200000100b4 */
[----:B------:R-:W-:Y:S01]  /*2ba0*/  FFMA.FTZ R4, R47, R178, R44 ;  /* 0x000000b22f047223 */ /* 0x000fe2000001002c */
[----:B------:R-:W-:Y:S02]  /*2bb0*/  F2FP.F16.F32.PACK_AB R46, R6, R9 ;  /* 0x00000009062e723e */ /* 0x000fe400000000ff */
[----:B------:R-:W-:Y:S02]  /*2bc0*/  F2FP.F16.F32.PACK_AB R45, R5, R10 ;  /* 0x0000000a052d723e */ /* 0x000fe400000000ff */
[----:B------:R-:W-:-:S02]  /*2bd0*/  F2FP.F16.F32.PACK_AB R47, R7, R8 ;  /* 0x00000008072f723e */ /* 0x000fc400000000ff */
[----:B------:R-:W-:Y:S01]  /*2be0*/  F2FP.F16.F32.PACK_AB R44, R4, R11 ;  /* 0x0000000b042c723e */ /* 0x000fe200000000ff */
[----:B------:R-:W-:Y:S06]  /*2bf0*/  BRA `(.L_x_8830) ;  /* 0x0000000000a07947 */ /* 0x000fec0003800000 */
.L_x_8829:
[----:B------:R-:W-:-:S04]  /*2c00*/  ISETP.NE.U32.AND P1, PT, R138, RZ, PT ;  /* 0x000000ff8a00720c */ /* 0x000fc80003f25070 */
[----:B------:R-:W-:-:S13]  /*2c10*/  ISETP.NE.AND.EX P1, PT, R139, RZ, PT, P1 ;  /* 0x000000ff8b00720c */ /* 0x000fda0003f25310 */
[----:B------:R-:W-:Y:S05]  /*2c20*/  @P1 BRA `(.L_x_8831) ;  /* 0x0000000000441947 */ /* 0x000fea0003800000 */
[--C-:B-----5:R-:W-:Y:S02]  /*2c30*/  HADD2.F32 R9, -RZ, R4.reuse.H1_H1 ;  /* 0x30000004ff097230 */ /* 0x120fe40000004100 */
[----:B-1234-:R-:W-:Y:S02]  /*2c40*/  HADD2.F32 R129, -RZ, R5.H0_H0 ;  /* 0x20000005ff817230 */ /* 0x01efe40000004100 */
        /* <DEDUP_REMOVED lines=15> */
.L_x_8831:
[----:B-----5:R-:W-:Y:S02]  /*2d40*/  HADD2.F32 R9, -RZ, R5.H0_H0 ;  /* 0x20000005ff097230 */ /* 0x020fe40000004100 */
[----:B------:R-:W-:Y:S02]  /*2d50*/  HADD2.F32 R131, -RZ, R7.H0_H0 ;  /* 0x20000007ff837230 */ /* 0x000fe40000004100 */
[--C-:B------:R-:W-:Y:S02]  /*2d60*/  HADD2.F32 R11, -RZ, R4.reuse.H0_H0 ;  /* 0x20000004ff0b7230 */ /* 0x100fe40000004100 */
[-C--:B------:R-:W-:Y:S01]  /*2d70*/  FMUL.FTZ R10, R9, R178.reuse ;  /* 0x000000b2090a7220 */ /* 0x080fe20000410000 */
[----:B-1234-:R-:W-:Y:S02]  /*2d80*/  HADD2.F32 R45, -RZ, R4.H1_H1 ;  /* 0x30000004ff2d7230 */ /* 0x01efe40000004100 */
        /* <DEDUP_REMOVED lines=15> */
.L_x_8830:
[----:B------:R-:W0:Y:S02]  /*2e80*/  @P0 LDC.64 R128, c[0x0][0x3a8] ;  /* 0x0000ea00ff800b82 */ /* 0x000e240000000a00 */
[C---:B0-----:R-:W-:Y:S01]  /*2e90*/  @P0 IMAD.WIDE.U32 R128, R179.reuse, 0x10, R128 ;  /* 0x00000010b3800825 */ /* 0x041fe200078e0080 */
[----:B------:R-:W-:-:S04]  /*2ea0*/  IADD3 R179, PT, PT, R179, 0x20, RZ ;  /* 0x00000020b3b37810 */ /* 0x000fc80007ffe0ff */
[----:B------:R0:W-:Y:S03]  /*2eb0*/  @P0 STG.E.128 desc[UR6][R128.64], R44 ;  /* 0x0000002c80000986 */ /* 0x0001e6000c101d06 */
.L_x_8828:
[----:B------:R-:W-:Y:S05]  /*2ec0*/  BSYNC.RECONVERGENT B0 ;  /* 0x0000000000007941 */ /* 0x000fea0003800200 */
.L_x_8827:
        /* <DEDUP_REMOVED lines=14> */
[--C-:B-----5:R-:W-:Y:S02]  /*2fb0*/  HADD2.F32 R145, -RZ, R128.reuse.H0_H0 ;  /* 0x20000080ff917230 */ /* 0x120fe40000004100 */
        /* <DEDUP_REMOVED lines=13> */
[--C-:B------:R-:W-:Y:S02]  /*3090*/  HADD2.F32 R44, -RZ, R45.reuse.H0_H0 ;  /* 0x2000002dff2c7230 */ /* 0x100fe40000004100 */
[-C--:B------:R-:W-:Y:S01]  /*30a0*/  FFMA.FTZ R149, R149, R178.reuse, R130 ;  /* 0x000000b295957223 */ /* 0x080fe20000010082 */
[----:B------:R-:W-:Y:S02]  /*30b0*/  HADD2.F32 R148, -RZ, R45.H1_H1 ;  /* 0x3000002dff947230 */ /* 0x000fe40000004100 */
[-C--:B------:R-:W-:Y:S01]  /*30c0*/  FFMA.FTZ R151, R151, R178.reuse, R150 ;  /* 0x000000b297977223 */ /* 0x080fe20000010096 */
[----:B------:R-:W-:Y:S02]  /*30d0*/  HADD2.F32 R46, -RZ, R46.H1_H1 ;  /* 0x3000002eff2e7230 */ /* 0x000fe40000004100 */
[----:B------:R-:W-:Y:S01]  /*30e0*/  FFMA.FTZ R147, R147, R178, R44 ;  /* 0x000000b293937223 */ /* 0x000fe2000001002c */
[----:B------:R-:W-:-:S02]  /*30f0*/  HADD2.F32 R152, -RZ, R47.H1_H1 ;  /* 0x3000002fff987230 */ /* 0x000fc40000004100 */
[-C--:B------:R-:W-:Y:S01]  /*3100*/  FFMA.FTZ R148, R129, R178.reuse, R148 ;  /* 0x000000b281947223 */ /* 0x080fe20000010094 */
[----:B------:R-:W-:Y:S01]  /*3110*/  F2FP.F16.F32.PACK_AB R44, R146, R145 ;  /* 0x00000091922c723e */ /* 0x000fe200000000ff */
[-C--:B------:R-:W-:Y:S01]  /*3120*/  FFMA.FTZ R150, R183, R178.reuse, R46 ;  /* 0x000000b2b7967223 */ /* 0x080fe2000001002e */
[----:B------:R-:W-:Y:S02]  /*3130*/  FFMA.FTZ R152, R131, R178, R152 ;  /* 0x000000b283987223 */ /* 0x000fe40000010098 */
[----:B------:R-:W-:Y:S02]  /*3140*/  F2FP.F16.F32.PACK_AB R45, R148, R147 ;  /* 0x00000093942d723e */ /* 0x000fe400000000ff */
[----:B------:R-:W-:Y:S02]  /*3150*/  F2FP.F16.F32.PACK_AB R46, R150, R149 ;  /* 0x00000095962e723e */ /* 0x000fe400000000ff */
[----:B------:R-:W-:Y:S01]  /*3160*/  F2FP.F16.F32.PACK_AB R47, R152, R151 ;  /* 0x00000097982f723e */ /* 0x000fe200000000ff */
[----:B------:R-:W-:Y:S06]  /*3170*/  BRA `(.L_x_8835) ;  /* 0x0000000000a07947 */ /* 0x000fec0003800000 */
.L_x_8834:
[----:B------:R-:W-:-:S04]  /*3180*/  ISETP.NE.U32.AND P1, PT, R138, RZ, PT ;  /* 0x000000ff8a00720c */ /* 0x000fc80003f25070 */
[----:B------:R-:W-:-:S13]  /*3190*/  ISETP.NE.AND.EX P1, PT, R139, RZ, PT, P1 ;  /* 0x000000ff8b00720c */ /* 0x000fda0003f25310 */
[----:B------:R-:W-:Y:S05]  /*31a0*/  @P1 BRA `(.L_x_8836) ;  /* 0x0000000000441947 */ /* 0x000fea0003800000 */
[----:B-----5:R-:W-:Y:S02]  /*31b0*/  HADD2.F32 R147, -RZ, R128.H1_H1 ;  /* 0x30000080ff937230 */ /* 0x020fe40000004100 */
[----:B------:R-:W-:Y:S02]  /*31c0*/  HADD2.F32 R149, -RZ, R129.H0_H0 ;  /* 0x20000081ff957230 */ /* 0x000fe40000004100 */
        /* <DEDUP_REMOVED lines=13> */
[----:B------:R-:W-:Y:S01]  /*32a0*/  FMUL.FTZ R152, R131, R178 ;  /* 0x000000b283987220 */ /* 0x000fe20000410000 */
[----:B------:R-:W-:Y:S06]  /*32b0*/  BRA `(.L_x_8835) ;  /* 0x0000000000507947 */ /* 0x000fec0003800000 */
.L_x_8836:
        /* <DEDUP_REMOVED lines=15> */
[-C--:B------:R-:W-:Y:S01]  /*33b0*/  FMUL.FTZ R150, R47, R178.reuse ;  /* 0x000000b22f967220 */ /* 0x080fe20000410000 */
[----:B------:R-:W-:Y:S01]  /*33c0*/  F2FP.F16.F32.PACK_AB R45, R148, R147 ;  /* 0x00000093942d723e */ /* 0x000fe200000000ff */
[----:B------:R-:W-:-:S03]  /*33d0*/  FMUL.FTZ R152, R131, R178 ;  /* 0x000000b283987220 */ /* 0x000fc60000410000 */
[----:B------:R-:W-:Y:S02]  /*33e0*/  F2FP.F16.F32.PACK_AB R46, R150, R149 ;  /* 0x00000095962e723e */ /* 0x000fe400000000ff */
[----:B------:R-:W-:-:S07]  /*33f0*/  F2FP.F16.F32.PACK_AB R47, R152, R151 ;  /* 0x00000097982f723e */ /* 0x000fce00000000ff */
.L_x_8835:
[----:B------:R-:W0:Y:S02]  /*3400*/  @P0 LDC.64 R128, c[0x0][0x3a8] ;  /* 0x0000ea00ff800b82 */ /* 0x000e240000000a00 */
[C---:B0-----:R-:W-:Y:S01]  /*3410*/  @P0 IMAD.WIDE.U32 R128, R179.reuse, 0x10, R128 ;  /* 0x00000010b3800825 */ /* 0x041fe200078e0080 */
[----:B------:R-:W-:-:S04]  /*3420*/  IADD3 R179, PT, PT, R179, 0x20, RZ ;  /* 0x00000020b3b37810 */ /* 0x000fc80007ffe0ff */
[----:B------:R0:W-:Y:S03]  /*3430*/  @P0 STG.E.128 desc[UR6][R128.64], R44 ;  /* 0x0000002c80000986 */ /* 0x0001e6000c101d06 */
.L_x_8833:
[----:B------:R-:W-:Y:S05]  /*3440*/  BSYNC.RECONVERGENT B0 ;  /* 0x0000000000007941 */ /* 0x000fea0003800200 */
.L_x_8832:
        /* <DEDUP_REMOVED lines=43> */
.L_x_8839:
        /* <DEDUP_REMOVED lines=20> */
.L_x_8841:
        /* <DEDUP_REMOVED lines=20> */
.L_x_8840:
[----:B------:R-:W0:Y:S02]  /*3980*/  @P0 LDC.64 R128, c[0x0][0x3a8] ;  /* 0x0000ea00ff800b82 */ /* 0x000e240000000a00 */
[C---:B0-----:R-:W-:Y:S01]  /*3990*/  @P0 IMAD.WIDE.U32 R128, R179.reuse, 0x10, R128 ;  /* 0x00000010b3800825 */ /* 0x041fe200078e0080 */
[----:B------:R-:W-:-:S04]  /*39a0*/  IADD3 R179, PT, PT, R179, 0x20, RZ ;  /* 0x00000020b3b37810 */ /* 0x000fc80007ffe0ff */
[----:B------:R0:W-:Y:S03]  /*39b0*/  @P0 STG.E.128 desc[UR6][R128.64], R44 ;  /* 0x0000002c80000986 */ /* 0x0001e6000c101d06 */
.L_x_8838:
[----:B------:R-:W-:Y:S05]  /*39c0*/  BSYNC.RECONVERGENT B0 ;  /* 0x0000000000007941 */ /* 0x000fea0003800200 */
.L_x_8837:
        /* <DEDUP_REMOVED lines=43> */
.L_x_8844:
        /* <DEDUP_REMOVED lines=20> */
.L_x_8846:
        /* <DEDUP_REMOVED lines=20> */
.L_x_8845:
[----:B------:R-:W0:Y:S02]  /*3f00*/  @P0 LDC.64 R128, c[0x0][0x3a8] ;  /* 0x0000ea00ff800b82 */ /* 0x000e240000000a00 */
[C---:B0-----:R-:W-:Y:S01]  /*3f10*/  @P0 IMAD.WIDE.U32 R128, R179.reuse, 0x10, R128 ;  /* 0x00000010b3800825 */ /* 0x041fe200078e0080 */
[----:B------:R-:W-:-:S04]  /*3f20*/  IADD3 R179, PT, PT, R179, 0x20, RZ ;  /* 0x00000020b3b37810 */ /* 0x000fc80007ffe0ff */
[----:B------:R0:W-:Y:S03]  /*3f30*/  @P0 STG.E.128 desc[UR6][R128.64], R44 ;  /* 0x0000002c80000986 */ /* 0x0001e6000c101d06 */
.L_x_8843:
[----:B------:R-:W-:Y:S05]  /*3f40*/  BSYNC.RECONVERGENT B0 ;  /* 0x0000000000007941 */ /* 0x000fea0003800200 */
.L_x_8842:
        /* <DEDUP_REMOVED lines=22> */
[----:B--2---:R-:W-:Y:S02]  /*40b0*/  HADD2.F32 R128, -RZ, R44.H0_H0 ;  /* 0x2000002cff807230 */ /* 0x004fe40000004100 */
[----:B------:R-:W-:Y:S02]  /*40c0*/  HADD2.F32 R136, -RZ, R46.H0_H0 ;  /* 0x2000002eff887230 */ /* 0x000fe40000004100 */
[--C-:B------:R-:W-:Y:S02]  /*40d0*/  HADD2.F32 R138, -RZ, R47.reuse.H0_H0 ;  /* 0x2000002fff8a7230 */ /* 0x100fe40000004100 */
[----:B------:R-:W-:Y:S01]  /*40e0*/  FFMA.FTZ R169, R169, R178, R128 ;  /* 0x000000b2a9a97223 */ /* 0x000fe20000010080 */
[----:B------:R-:W-:-:S02]  /*40f0*/  HADD2.F32 R176, -RZ, R47.H1_H1 ;  /* 0x3000002fffb07230 */ /* 0x000fc40000004100 */
[-C--:B------:R-:W-:Y:S01]  /*4100*/  FFMA.FTZ R173, R173, R178.reuse, R136 ;  /* 0x000000b2adad7223 */ /* 0x080fe20000010088 */
[----:B------:R-:W-:Y:S02]  /*4110*/  HADD2.F32 R44, -RZ, R44.H1_H1 ;  /* 0x3000002cff2c7230 */ /* 0x000fe40000004100 */
[-C--:B------:R-:W-:Y:S01]  /*4120*/  FFMA.FTZ R175, R175, R178.reuse, R138 ;  /* 0x000000b2afaf7223 */ /* 0x080fe2000001008a */
[--C-:B------:R-:W-:Y:S02]  /*4130*/  HADD2.F32 R130, -RZ, R45.reuse.H0_H0 ;  /* 0x2000002dff827230 */ /* 0x100fe40000004100 */
[-C--:B------:R-:W-:Y:S01]  /*4140*/  FFMA.FTZ R176, R139, R178.reuse, R176 ;  /* 0x000000b28bb07223 */ /* 0x080fe200000100b0 */
[----:B------:R-:W-:Y:S02]  /*4150*/  HADD2.F32 R172, -RZ, R45.H1_H1 ;  /* 0x3000002dffac7230 */ /* 0x000fe40000004100 */
[----:B------:R-:W-:Y:S01]  /*4160*/  FFMA.FTZ R170, R131, R178, R44 ;  /* 0x000000b283aa7223 */ /* 0x000fe2000001002c */
[----:B------:R-:W-:-:S02]  /*4170*/  HADD2.F32 R46, -RZ, R46.H1_H1 ;  /* 0x3000002eff2e7230 */ /* 0x000fc40000004100 */
[-C--:B------:R-:W-:Y:S01]  /*4180*/  FFMA.FTZ R171, R171, R178.reuse, R130 ;  /* 0x000000b2abab7223 */ /* 0x080fe20000010082 */
[----:B------:R-:W-:Y:S01]  /*4190*/  F2FP.F16.F32.PACK_AB R47, R176, R175 ;  /* 0x000000afb02f723e */ /* 0x000fe200000000ff */
[-C--:B------:R-:W-:Y:S01]  /*41a0*/  FFMA.FTZ R172, R129, R178.reuse, R172 ;  /* 0x000000b281ac7223 */ /* 0x080fe200000100ac */
[----:B------:R-:W-:Y:S01]  /*41b0*/  F2FP.F16.F32.PACK_AB R44, R170, R169 ;  /* 0x000000a9aa2c723e */ /* 0x000fe200000000ff */
[----:B------:R-:W-:-:S03]  /*41c0*/  FFMA.FTZ R174, R137, R178, R46 ;  /* 0x000000b289ae7223 */ /* 0x000fc6000001002e */
[----:B------:R-:W-:Y:S02]  /*41d0*/  F2FP.F16.F32.PACK_AB R45, R172, R171 ;  /* 0x000000abac2d723e */ /* 0x000fe400000000ff */
[----:B------:R-:W-:Y:S01]  /*41e0*/  F2FP.F16.F32.PACK_AB R46, R174, R173 ;  /* 0x000000adae2e723e */ /* 0x000fe200000000ff */
[----:B------:R-:W-:Y:S06]  /*41f0*/  BRA `(.L_x_8850) ;  /* 0x0000000000a07947 */ /* 0x000fec0003800000 */
.L_x_8849:
[----:B------:R-:W-:-:S04]  /*4200*/  ISETP.NE.U32.AND P1, PT, R138, RZ, PT ;  /* 0x000000ff8a00720c */ /* 0x000fc80003f25070 */
[----:B------:R-:W-:-:S13]  /*4210*/  ISETP.NE.AND.EX P1, PT, R139, RZ, PT, P1 ;  /* 0x000000ff8b00720c */ /* 0x000fda0003f25310 */
[----:B------:R-:W-:Y:S05]  /*4220*/  @P1 BRA `(.L_x_8851) ;  /* 0x0000000000441947 */ /* 0x000fea0003800000 */
[--C-:B-----5:R-:W-:Y:S02]  /*4230*/  HADD2.F32 R175, -RZ, R131.reuse.H0_H0 ;  /* 0x20000083ffaf7230 */ /* 0x120fe40000004100 */
[----:B------:R-:W-:Y:S02]  /*4240*/  HADD2.F32 R139, -RZ, R131.H1_H1 ;  /* 0x30000083ff8b7230 */ /* 0x000fe40000004100 */
[----:B------:R-:W-:Y:S02]  /*4250*/  HADD2.F32 R171, -RZ, R129.H0_H0 ;  /* 0x20000081ffab7230 */ /* 0x000fe40000004100 */
[-C--:B------:R-:W-:Y:S01]  /*4260*/  FMUL.FTZ R175, R175, R178.reuse ;  /* 0x000000b2afaf7220 */ /* 0x080fe20000410000 */
[--C-:B------:R-:W-:Y:S02]  /*4270*/  HADD2.F32 R169, -RZ, R128.reuse.H0_H0 ;  /* 0x20000080ffa97230 */ /* 0x100fe40000004100 */
[----:B------:R-:W-:Y:S01]  /*4280*/  FMUL.FTZ R176, R139, R178 ;  /* 0x000000b28bb07220 */ /* 0x000fe20000410000 */
[----:B------:R-:W-:-:S02]  /*4290*/  HADD2.F32 R131, -RZ, R128.H1_H1 ;  /* 0x30000080ff837230 */ /* 0x000fc40000004100 */
[-C--:B------:R-:W-:Y:S01]  /*42a0*/  FMUL.FTZ R171, R171, R178.reuse ;  /* 0x000000b2abab7220 */ /* 0x080fe20000410000 */
[----:B------:R-:W-:Y:S02]  /*42b0*/  HADD2.F32 R129, -RZ, R129.H1_H1 ;  /* 0x30000081ff817230 */ /* 0x000fe40000004100 */
[-C--:B------:R-:W-:Y:S01]  /*42c0*/  FMUL.FTZ R169, R169, R178.reuse ;  /* 0x000000b2a9a97220 */ /* 0x080fe20000410000 */
[--C-:B------:R-:W-:Y:S02]  /*42d0*/  HADD2.F32 R173, -RZ, R130.reuse.H0_H0 ;  /* 0x20000082ffad7230 */ /* 0x100fe40000004100 */
[-C--:B------:R-:W-:Y:S01]  /*42e0*/  FMUL.FTZ R170, R131, R178.reuse ;  /* 0x000000b283aa7220 */ /* 0x080fe20000410000 */
[----:B------:R-:W-:Y:S02]  /*42f0*/  HADD2.F32 R137, -RZ, R130.H1_H1 ;  /* 0x30000082ff897230 */ /* 0x000fe40000004100 */
[-C--:B------:R-:W-:Y:S01]  /*4300*/  FMUL.FTZ R172, R129, R178.reuse ;  /* 0x000000b281ac7220 */ /* 0x080fe20000410000 */
[----:B------:R-:W-:-:S02]  /*4310*/  FMUL.FTZ R173, R173, R178 ;  /* 0x000000b2adad7220 */ /* 0x000fc40000410000 */
[----:B------:R-:W-:Y:S01]  /*4320*/  FMUL.FTZ R174, R137, R178 ;  /* 0x000000b289ae7220 */ /* 0x000fe20000410000 */
[----:B------:R-:W-:Y:S06]  /*4330*/  BRA `(.L_x_8850) ;  /* 0x0000000000507947 */ /* 0x000fec0003800000 */
.L_x_8851:
[----:B-----5:R-:W-:Y:S02]  /*4340*/  HADD2.F32 R175, -RZ, R131.H0_H0 ;  /* 0x20000083ffaf7230 */ /* 0x020fe40000004100 */
[----:B------:R-:W-:Y:S02]  /*4350*/  HADD2.F32 R171, -RZ, R129.H0_H0 ;  /* 0x20000081ffab7230 */ /* 0x000fe40000004100 */
[----:B------:R-:W-:Y:S02]  /*4360*/  HADD2.F32 R131, -RZ, R131.H1_H1 ;  /* 0x30000083ff837230 */ /* 0x000fe40000004100 */
        /* <DEDUP_REMOVED lines=11> */
[-C--:B------:R-:W-:Y:S01]  /*4420*/  FMUL.FTZ R173, R173, R178.reuse ;  /* 0x000000b2adad7220 */ /* 0x080fe20000410000 */
[----:B------:R-:W-:Y:S01]  /*4430*/  F2FP.F16.F32.PACK_AB R44, R170, R169 ;  /* 0x000000a9aa2c723e */ /* 0x000fe200000000ff */
[----:B------:R-:W-:Y:S01]  /*4440*/  FMUL.FTZ R174, R47, R178 ;  /* 0x000000b22fae7220 */ /* 0x000fe20000410000 */
[----:B------:R-:W-:-:S02]  /*4450*/  F2FP.F16.F32.PACK_AB R47, R176, R175 ;  /* 0x000000afb02f723e */ /* 0x000fc400000000ff */
[----:B------:R-:W-:Y:S02]  /*4460*/  F2FP.F16.F32.PACK_AB R45, R172, R171 ;  /* 0x000000abac2d723e */ /* 0x000fe400000000ff */
[----:B------:R-:W-:-:S07]  /*4470*/  F2FP.F16.F32.PACK_AB R46, R174, R173 ;  /* 0x000000adae2e723e */ /* 0x000fce00000000ff */
.L_x_8850:
[----:B------:R-:W0:Y:S02]  /*4480*/  @P0 LDC.64 R128, c[0x0][0x3a8] ;  /* 0x0000ea00ff800b82 */ /* 0x000e240000000a00 */
[----:B0-----:R-:W-:-:S05]  /*4490*/  @P0 IMAD.WIDE.U32 R128, R179, 0x10, R128 ;  /* 0x00000010b3800825 */ /* 0x001fca00078e0080 */
[----:B------:R0:W-:Y:S02]  /*44a0*/  @P0 STG.E.128 desc[UR6][R128.64], R44 ;  /* 0x0000002c80000986 */ /* 0x0001e4000c101d06 */
.L_x_8848:
[----:B------:R-:W-:Y:S05]  /*44b0*/  BSYNC.RECONVERGENT B0 ;  /* 0x0000000000007941 */ /* 0x000fea0003800200 */
.L_x_8847:
        /* <DEDUP_REMOVED lines=120> */
[--C-:B------:R-:W-:Y:S01]  /*4c40*/  FADD.FTZ R139, R143, -R137.reuse ;  /* 0x800000898f8b7221 */ /* 0x100fe20000010000 */
[--C-:B------:R-:W-:Y:S01]  /*4c50*/  FADD.FTZ R131, R142, -R137.reuse ;  /* 0x800000898e837221 */ /* 0x100fe20000010000 */
[----:B------:R-:W-:Y:S01]  /*4c60*/  FFMA.FTZ R128, R128, R128, RZ ;  /* 0x0000008080807223 */ /* 0x000fe200000100ff */
[--C-:B------:R-:W-:Y:S01]  /*4c70*/  FADD.FTZ R130, R36, -R137.reuse ;  /* 0x8000008924827221 */ /* 0x100fe20000010000 */
[--C-:B------:R-:W-:Y:S02]  /*4c80*/  FADD.FTZ R138, R42, -R137.reuse ;  /* 0x800000892a8a7221 */ /* 0x100fe40000010000 */
[----:B------:R-:W-:Y:S01]  /*4c90*/  FFMA.FTZ R128, R129, R129, R128 ;  /* 0x0000008181807223 */ /* 0x000fe20000010080 */
        /* <DEDUP_REMOVED lines=92> */
[----:B------:R-:W-:Y:S02]  /*5260*/  ISETP.GT.U32.AND P6, PT, R0, 0xdf, PT ;  /* 0x000000df0000780c */ /* 0x000fe40003fc4070 */
        /* <DEDUP_REMOVED lines=73> */
.L_x_8885:
[----:B------:R-:W-:Y:S01]  /*5700*/  LOP3.LUT P1, RZ, R177, 0x1f, RZ, 0xc0, !PT ;  /* 0x0000001fb1ff7812 */ /* 0x000fe2000782c0ff */
[----:B------:R-:W-:Y:S01]  /*5710*/  FMUL.FTZ R128, R137, R137 ;  /* 0x0000008989807220 */ /* 0x000fe20000410000 */
[----:B------:R-:W-:Y:S01]  /*5720*/  ISETP.NE.AND P0, PT, RZ, UR4, PT ;  /* 0x00000004ff007c0c */ /* 0x000fe2000bf05270 */
[----:B01----:R-:W-:Y:S01]  /*5730*/  FADD.FTZ R139, R139, R178 ;  /* 0x000000b28b8b7221 */ /* 0x003fe20000010000 */
[----:B------:R-:W-:Y:S02]  /*5740*/  BSSY.RECONVERGENT B0, `(.L_x_8853) ;  /* 0x000003d000007945 */ /* 0x000fe40003800200 */
[----:B------:R-:W-:Y:S01]  /*5750*/  FSEL R177, R128, RZ, P0 ;  /* 0x000000ff80b17208 */ /* 0x000fe20000000000 */
[----:B------:R-:W-:Y:S01]  /*5760*/  FFMA.FTZ R136, R139, R136, UR5 ;  /* 0x000000058b887e23 */ /* 0x000fe20008010088 */
[----:B------:R-:W-:-:S03]  /*5770*/  FSEL R138, R137, RZ, !P0 ;  /* 0x000000ff898a7208 */ /* 0x000fc60004000000 */
[----:B------:R-:W-:Y:S02]  /*5780*/  FADD.FTZ R136, R136, R177 ;  /* 0x000000b188887221 */ /* 0x000fe40000010000 */
[----:B------:R-:W0:Y:S02]  /*5790*/  @!P1 LDC.64 R130, c[0x0][0x3c0] ;  /* 0x0000f000ff829b82 */ /* 0x000e240000000a00 */
[----:B------:R-:W1:Y:S06]  /*57a0*/  MUFU.RSQ R139, R136 ;  /* 0x00000088008b7308 */ /* 0x000e6c0000001400 */
[----:B------:R-:W2:Y:S01]  /*57b0*/  @!P1 LDC.64 R128, c[0x0][0x3c8] ;  /* 0x0000f200ff809b82 */ /* 0x000ea20000000a00 */
[----:B0-----:R-:W-:-:S05]  /*57c0*/  @!P1 IMAD.WIDE R130, R2, 0x4, R130 ;  /* 0x0000000402829825 */ /* 0x001fca00078e0282 */
[----:B------:R0:W-:Y:S01]  /*57d0*/  @!P1 STG.E desc[UR6][R130.64], R137 ;  /* 0x0000008982009986 */ /* 0x0001e2000c101906 */
[----:B--2---:R-:W-:-:S05]  /*57e0*/  @!P1 IMAD.WIDE R128, R2, 0x4, R128 ;  /* 0x0000000402809825 */ /* 0x004fca00078e0280 */
[----:B-1----:R0:W-:Y:S01]  /*57f0*/  @!P1 STG.E desc[UR6][R128.64], R139 ;  /* 0x0000008b80009986 */ /* 0x0021e2000c101906 */
[----:B------:R-:W-:Y:S05]  /*5800*/  @!P4 BRA `(.L_x_8854) ;  /* 0x0000000000c0c947 */ /* 0x000fea0003800000 */
[--C-:B------:R-:W-:Y:S01]  /*5810*/  FADD.FTZ R136, R142, -R138.reuse ;  /* 0x8000008a8e887221 */ /* 0x100fe20000010000 */
[--C-:B0-----:R-:W-:Y:S01]  /*5820*/  FADD.FTZ R130, R143, -R138.reuse ;  /* 0x8000008a8f827221 */ /* 0x101fe20000010000 */
[----:B-----5:R-:W-:Y:S02]  /*5830*/  HADD2.F32 R137, -RZ, R125.H0_H0 ;  /* 0x2000007dff897230 */ /* 0x020fe40000004100 */
[----:B------:R-:W-:Y:S01]  /*5840*/  FADD.FTZ R178, R141, -R138 ;  /* 0x8000008a8db27221 */ /* 0x000fe20000010000 */
[----:B------:R-:W-:Y:S02]  /*5850*/  HADD2.F32 R177, -RZ, R121.H0_H0 ;  /* 0x20000079ffb17230 */ /* 0x000fe40000004100 */
[C---:B------:R-:W-:Y:S01]  /*5860*/  FMUL.FTZ R136, R139.reuse, R136 ;  /* 0x000000888b887220 */ /* 0x040fe20000410000 */
[----:B------:R-:W-:Y:S02]  /*5870*/  HADD2.F32 R179, -RZ, R126.H0_H0 ;  /* 0x2000007effb37230 */ /* 0x000fe40000004100 */
[----:B------:R-:W-:Y:S01]  /*5880*/  FMUL.FTZ R130, R139, R130 ;  /* 0x000000828b827220 */ /* 0x000fe20000410000 */
[----:B------:R-:W-:-:S02]  /*5890*/  HADD2.F32 R181, -RZ, R122.H0_H0 ;  /* 0x2000007affb57230 */ /* 0x000fc40000004100 */
[----:B------:R-:W-:Y:S01]  /*58a0*/  FMUL.FTZ R180, R139, R178 ;  /* 0x000000b28bb47220 */ /* 0x000fe20000410000 */
[----:B------:R-:W-:Y:S02]  /*58b0*/  HADD2.F32 R183, -RZ, R127.H0_H0 ;  /* 0x2000007fffb77230 */ /* 0x000fe40000004100 */
[----:B------:R-:W-:Y:S01]  /*58c0*/  FFMA.FTZ R178, R130, R137, R177 ;  /* 0x0000008982b27223 */ /* 0x000fe200000100b1 */
[----:B------:R-:W-:Y:S02]  /*58d0*/  HADD2.F32 R185, -RZ, R123.H0_H0 ;  /* 0x2000007bffb97230 */ /* 0x000fe40000004100 */
[----:B------:R-:W-:Y:S01]  /*58e0*/  FFMA.FTZ R181, R136, R179, R181 ;  /* 0x000000b388b57223 */ /* 0x000fe200000100b5 */
[----:B------:R-:W-:Y:S01]  /*58f0*/  FADD.FTZ R128, R144, -R138 ;  /* 0x8000008a90807221 */ /* 0x000fe20000010000 */
[----:B------:R-:W0:Y:S01]  /*5900*/  LDC.64 R136, c[0x0][0x428] ;  /* 0x00010a00ff887b82 */ /* 0x000e220000000a00 */
[----:B------:R-:W-:Y:S02]  /*5910*/  HADD2.F32 R129, -RZ, R124.H0_H0 ;  /* 0x2000007cff817230 */ /* 0x000fe40000004100 */
[----:B------:R-:W-:Y:S01]  /*5920*/  FFMA.FTZ R184, R180, R183, R185 ;  /* 0x000000b7b4b87223 */ /* 0x000fe200000100b9 */
[----:B------:R-:W-:-:S02]  /*5930*/  HADD2.F32 R131, -RZ, R120.H0_H0 ;  /* 0x20000078ff837230 */ /* 0x000fc40000004100 */
[----:B------:R-:W-:Y:S01]  /*5940*/  FMUL.FTZ R128, R139, R128 ;  /* 0x000000808b807220 */ /* 0x000fe20000410000 */
[--C-:B------:R-:W-:Y:S01]  /*5950*/  FADD.FTZ R180, R134, -R138.reuse ;  /* 0x8000008a86b47221 */ /* 0x100fe20000010000 */
[--C-:B------:R-:W-:Y:S01]  /*5960*/  FADD.FTZ R130, R133, -R138.reuse ;  /* 0x8000008a85827221 */ /* 0x100fe20000010000 */
[--C-:B------:R-:W-:Y:S01]  /*5970*/  FADD.FTZ R182, R135, -R138.reuse ;  /* 0x8000008a87b67221 */ /* 0x100fe20000010000 */
[----:B------:R-:W-:Y:S01]  /*5980*/  FADD.FTZ R186, R140, -R138 ;  /* 0x8000008a8cba7221 */ /* 0x000fe20000010000 */
[----:B------:R-:W-:Y:S01]  /*5990*/  FFMA.FTZ R128, R128, R129, R131 ;  /* 0x0000008180807223 */ /* 0x000fe20000010083 */
[----:B------:R-:W-:Y:S02]  /*59a0*/  HADD2.F32 R177, -RZ, R125.H1_H1 ;  /* 0x3000007dffb17230 */ /* 0x000fe40000004100 */
[C---:B------:R-:W-:Y:S01]  /*59b0*/  FMUL.FTZ R180, R139.reuse, R180 ;  /* 0x000000b48bb47220 */ /* 0x040fe20000410000 */
[----:B------:R-:W-:Y:S02]  /*59c0*/  HADD2.F32 R179, -RZ, R121.H1_H1 ;  /* 0x30000079ffb37230 */ /* 0x000fe40000004100 */
[----:B------:R-:W-:Y:S01]  /*59d0*/  FMUL.FTZ R186, R139, R186 ;  /* 0x000000ba8bba7220 */ /* 0x000fe20000410000 */
[----:B------:R-:W-:-:S02]  /*59e0*/  HADD2.F32 R129, -RZ, R124.H1_H1 ;  /* 0x3000007cff817230 */ /* 0x000fc40000004100 */
[C---:B------:R-:W-:Y:S01]  /*59f0*/  FMUL.FTZ R182, R139.reuse, R182 ;  /* 0x000000b68bb67220 */ /* 0x040fe20000410000 */
[----:B------:R-:W-:Y:S02]  /*5a00*/  HADD2.F32 R131, -RZ, R120.H1_H1 ;  /* 0x30000078ff837230 */ /* 0x000fe40000004100 */
[----:B------:R-:W-:Y:S01]  /*5a10*/  FMUL.FTZ R130, R139, R130 ;  /* 0x000000828b827220 */ /* 0x000fe20000410000 */
[----:B------:R-:W-:Y:S02]  /*5a20*/  HADD2.F32 R183, -RZ, R126.H1_H1 ;  /* 0x3000007effb77230 */ /* 0x000fe40000004100 */
[----:B------:R-:W-:Y:S01]  /*5a30*/  FFMA.FTZ R179, R180, R177, R179 ;  /* 0x000000b1b4b37223 */ /* 0x000fe200000100b3 */
[----:B------:R-:W-:Y:S02]  /*5a40*/  HADD2.F32 R185, -RZ, R122.H1_H1 ;  /* 0x3000007affb97230 */ /* 0x000fe40000004100 */
[----:B------:R-:W-:Y:S01]  /*5a50*/  FFMA.FTZ R177, R130, R129, R131 ;  /* 0x0000008182b17223 */ /* 0x000fe20000010083 */
[----:B------:R-:W-:-:S02]  /*5a60*/  HADD2.F32 R187, -RZ, R127.H1_H1 ;  /* 0x3000007fffbb7230 */ /* 0x000fc40000004100 */
[----:B------:R-:W-:Y:S02]  /*5a70*/  HADD2.F32 R189, -RZ, R123.H1_H1 ;  /* 0x3000007bffbd7230 */ /* 0x000fe40000004100 */
[----:B------:R-:W-:Y:S01]  /*5a80*/  FFMA.FTZ R182, R182, R183, R185 ;  /* 0x000000b7b6b67223 */ /* 0x000fe200000100b9 */
[----:B------:R-:W-:Y:S01]  /*5a90*/  F2FP.F16.F32.PACK_AB R129, R179, R178 ;  /* 0x000000b2b381723e */ /* 0x000fe200000000ff */
[----:B0-----:R-:W-:Y:S01]  /*5aa0*/  IMAD.WIDE.U32 R136, R132, 0x10, R136 ;  /* 0x0000001084887825 */ /* 0x001fe200078e0088 */
[----:B------:R-:W-:-:S03]  /*5ab0*/  F2FP.F16.F32.PACK_AB R128, R177, R128 ;  /* 0x00000080b180723e */ /* 0x000fc600000000ff */
[----:B------:R-:W-:Y:S01]  /*5ac0*/  FFMA.FTZ R187, R186, R187, R189 ;  /* 0x000000bbbabb7223 */ /* 0x000fe200000100bd */
[----:B------:R-:W-:Y:S02]  /*5ad0*/  F2FP.F16.F32.PACK_AB R130, R182, R181 ;  /* 0x000000b5b682723e */ /* 0x000fe400000000ff */
[----:B------:R-:W-:Y:S02]  /*5ae0*/  IADD3 R132, PT, PT, R132, 0x20, RZ ;  /* 0x0000002084847810 */ /* 0x000fe40007ffe0ff */
[----:B------:R-:W-:-:S05]  /*5af0*/  F2FP.F16.F32.PACK_AB R131, R187, R184 ;  /* 0x000000b8bb83723e */ /* 0x000fca00000000ff */
[----:B------:R1:W-:Y:S02]  /*5b00*/  STG.E.128 desc[UR6][R136.64], R128 ;  /* 0x0000008088007986 */ /* 0x0003e4000c101d06 */
.L_x_8854:
[----:B------:R-:W-:Y:S05]  /*5b10*/  BSYNC.RECONVERGENT B0 ;  /* 0x0000000000007941 */ /* 0x000fea0003800200 */
.L_x_8853:
[----:B------:R-:W-:Y:S01]  /*5b20*/  ISETP.GE.U32.AND P0, PT, R0, 0x40, PT ;  /* 0x000000400000780c */ /* 0x000fe20003f06070 */
[----:B------:R-:W-:-:S12]  /*5b30*/  BSSY.RECONVERGENT B0, `(.L_x_8855) ;  /* 0x0000032000007945 */ /* 0x000fd80003800200 */
[----:B------:R-:W-:Y:S05]  /*5b40*/  @!P0 BRA `(.L_x_8856) ;  /* 0x0000000000c08947 */ /* 0x000fea0003800000 */
[--C-:B-1----:R-:W-:Y:S01]  /*5b50*/  FADD.FTZ R136, R41, -R138.reuse ;  /* 0x8000008a29887221 */ /* 0x102fe20000010000 */
        /* <DEDUP_REMOVED lines=47> */
.L_x_8856:
[----:B------:R-:W-:Y:S05]  /*5e50*/  BSYNC.RECONVERGENT B0 ;  /* 0x0000000000007941 */ /* 0x000fea0003800200 */
.L_x_8855:
[----:B------:R-:W-:Y:S01]  /*5e60*/  ISETP.GE.U32.AND P0, PT, R0, 0x60, PT ;  /* 0x000000600000780c */ /* 0x000fe20003f06070 */
[----:B------:R-:W-:-:S12]  /*5e70*/  BSSY.RECONVERGENT B0, `(.L_x_8857) ;  /* 0x0000032000007945 */ /* 0x000fd80003800200 */
[----:B------:R-:W-:Y:S05]  /*5e80*/  @!P0 BRA `(.L_x_8858) ;  /* 0x0000000000c08947 */ /* 0x000fea0003800000 */
[--C-:B-12---:R-:W-:Y:S01]  /*5e90*/  FADD.FTZ R136, R33, -R138.reuse ;  /* 0x8000008a21887221 */ /* 0x106fe20000010000 */
        /* <DEDUP_REMOVED lines=47> */
.L_x_8858:
[----:B------:R-:W-:Y:S05]  /*6190*/  BSYNC.RECONVERGENT B0 ;  /* 0x0000000000007941 */ /* 0x000fea0003800200 */
.L_x_8857:
[----:B------:R-:W-:Y:S01]  /*61a0*/  ISETP.GE.U32.AND P0, PT, R0, 0x80, PT ;  /* 0x000000800000780c */ /* 0x000fe20003f06070 */
[----:B------:R-:W-:-:S12]  /*61b0*/  BSSY.RECONVERGENT B0, `(.L_x_8859) ;  /* 0x0000032000007945 */ /* 0x000fd80003800200 */
[----:B------:R-:W-:Y:S05]  /*61c0*/  @!P0 BRA `(.L_x_8860) ;  /* 0x0000000000c08947 */ /* 0x000fea0003800000 */
[--C-:B-123--:R-:W-:Y:S01]  /*61d0*/  FADD.FTZ R136, R25, -R138.reuse ;  /* 0x8000008a19887221 */ /* 0x10efe20000010000 */
        /* <DEDUP_REMOVED lines=47> */
.L_x_8860:
[----:B------:R-:W-:Y:S05]  /*64d0*/  BSYNC.RECONVERGENT B0 ;  /* 0x0000000000007941 */ /* 0x000fea0003800200 */
.L_x_8859:
[----:B------:R-:W-:Y:S01]  /*64e0*/  ISETP.GE.U32.AND P0, PT, R0, 0xa0, PT ;  /* 0x000000a00000780c */ /* 0x000fe20003f06070 */
[----:B------:R-:W-:-:S12]  /*64f0*/  BSSY.RECONVERGENT B0, `(.L_x_8861) ;  /* 0x0000032000007945 */ /* 0x000fd80003800200 */
[----:B------:R-:W-:Y:S05]  /*6500*/  @!P0 BRA `(.L_x_8862) ;  /* 0x0000000000c08947 */ /* 0x000fea0003800000 */
[--C-:B-1234-:R-:W-:Y:S01]  /*6510*/  FADD.FTZ R136, R17, -R138.reuse ;  /* 0x8000008a11887221 */ /* 0x11efe20000010000 */
        /* <DEDUP_REMOVED lines=47> */
.L_x_8862:
[----:B------:R-:W-:Y:S05]  /*6810*/  BSYNC.RECONVERGENT B0 ;  /* 0x0000000000007941 */ /* 0x000fea0003800200 */
.L_x_8861:
[----:B------:R-:W-:Y:S01]  /*6820*/  ISETP.GE.U32.AND P0, PT, R0, 0xc0, PT ;  /* 0x000000c00000780c */ /* 0x000fe20003f06070 */
[----:B------:R-:W-:-:S12]  /*6830*/  BSSY.RECONVERGENT B0, `(.L_x_8863) ;  /* 0x0000032000007945 */ /* 0x000fd80003800200 */
[----:B------:R-:W-:Y:S05]  /*6840*/  @!P0 BRA `(.L_x_8864) ;  /* 0x0000000000c08947 */ /* 0x000fea0003800000 */
[--C-:B01234-:R-:W-:Y:S01]  /*6850*/  FADD.FTZ R136, R9, -R138.reuse ;  /* 0x8000008a09887221 */ /* 0x11ffe20000010000 */
[--C-:B------:R-:W-:Y:S01]  /*6860*/  FADD.FTZ R130, R10, -R138.reuse ;  /* 0x8000008a0a827221 */ /* 0x100fe20000010000 */
        /* <DEDUP_REMOVED lines=46> */
.L_x_8864:
[----:B------:R-:W-:Y:S05]  /*6b50*/  BSYNC.RECONVERGENT B0 ;  /* 0x0000000000007941 */ /* 0x000fea0003800200 */
.L_x_8863:
        /* <DEDUP_REMOVED lines=22> */
[C---:B------:R-:W-:Y:S01]  /*6cc0*/  FMUL.FTZ R128, R139.reuse, R128 ;  /* 0x000000808b807220 */ /* 0x040fe20000410000 */
        /* <DEDUP_REMOVED lines=28> */
.L_x_8866:
[----:B------:R-:W-:Y:S05]  /*6e90*/  BSYNC.RECONVERGENT B0 ;  /* 0x0000000000007941 */ /* 0x000fea0003800200 */
.L_x_8865:
        /* <DEDUP_REMOVED lines=51> */
.L_x_8868:
[----:B------:R-:W-:Y:S05]  /*71d0*/  BSYNC.RECONVERGENT B0 ;  /* 0x0000000000007941 */ /* 0x000fea0003800200 */
.L_x_8867:
        /* <DEDUP_REMOVED lines=51> */
.L_x_8870:
[----:B------:R-:W-:Y:S05]  /*7510*/  BSYNC.RECONVERGENT B0 ;  /* 0x0000000000007941 */ /* 0x000fea0003800200 */
.L_x_8869:
[----:B------:R-:W-:Y:S01]  /*7520*/  ISETP.GE.U32.AND P0, PT, R0, 0x140, PT ;  /* 0x000001400000780c */ /* 0x000fe20003f06070 */
[----:B------:R-:W-:-:S12]  /*7530*/  BSSY.RECONVERGENT B0, `(.L_x_8871) ;  /* 0x0000031000007945 */ /* 0x000fd80003800200 */
[----:B------:R-:W-:Y:S05]  /*7540*/  @!P0 BRA `(.L_x_8872) ;  /* 0x0000000000bc8947 */ /* 0x000fea0003800000 */
[----:B01234-:R-:W0:Y:S01]  /*7550*/  LDC.64 R136, c[0x0][0x428] ;  /* 0x00010a00ff887b82 */ /* 0x01fe220000000a00 */
[--C-:B------:R-:W-:Y:S01]  /*7560*/  FADD.FTZ R178, R171, -R138.reuse ;  /* 0x8000008aabb27221 */ /* 0x100fe20000010000 */
[--C-:B------:R-:W-:Y:S01]  /*7570*/  FADD.FTZ R128, R169, -R138.reuse ;  /* 0x8000008aa9807221 */ /* 0x100fe20000010000 */
[--C-:B------:R-:W-:Y:S01]  /*7580*/  FADD.FTZ R182, R173, -R138.reuse ;  /* 0x8000008aadb67221 */ /* 0x100fe20000010000 */
[--C-:B------:R-:W-:Y:S01]  /*7590*/  FADD.FTZ R130, R170, -R138.reuse ;  /* 0x8000008aaa827221 */ /* 0x100fe20000010000 */
[--C-:B------:R-:W-:Y:S01]  /*75a0*/  FADD.FTZ R180, R172, -R138.reuse ;  /* 0x8000008aacb47221 */ /* 0x100fe20000010000 */
[--C-:B------:R-:W-:Y:S01]  /*75b0*/  FADD.FTZ R184, R174, -R138.reuse ;  /* 0x8000008aaeb87221 */ /* 0x100fe20000010000 */
[--C-:B------:R-:W-:Y:S01]  /*75c0*/  FADD.FTZ R186, R175, -R138.reuse ;  /* 0x8000008aafba7221 */ /* 0x100fe20000010000 */
[----:B-----5:R-:W-:Y:S02]  /*75d0*/  HADD2.F32 R177, -RZ, R53.H0_H0 ;  /* 0x20000035ffb17230 */ /* 0x020fe40000004100 */
[----:B------:R-:W-:Y:S01]  /*75e0*/  FADD.FTZ R138, R176, -R138 ;  /* 0x8000008ab08a7221 */ /* 0x000fe20000010000 */
[----:B------:R-:W-:-:S02]  /*75f0*/  HADD2.F32 R179, -RZ, R49.H0_H0 ;  /* 0x20000031ffb37230 */ /* 0x000fc40000004100 */
[C---:B------:R-:W-:Y:S01]  /*7600*/  FMUL.FTZ R178, R139.reuse, R178 ;  /* 0x000000b28bb27220 */ /* 0x040fe20000410000 */
[----:B------:R-:W-:Y:S02]  /*7610*/  HADD2.F32 R129, -RZ, R52.H0_H0 ;  /* 0x20000034ff817230 */ /* 0x000fe40000004100 */
[C---:B------:R-:W-:Y:S01]  /*7620*/  FMUL.FTZ R128, R139.reuse, R128 ;  /* 0x000000808b807220 */ /* 0x040fe20000410000 */
[----:B------:R-:W-:Y:S02]  /*7630*/  HADD2.F32 R131, -RZ, R48.H0_H0 ;  /* 0x20000030ff837230 */ /* 0x000fe40000004100 */
[C---:B------:R-:W-:Y:S01]  /*7640*/  FMUL.FTZ R182, R139.reuse, R182 ;  /* 0x000000b68bb67220 */ /* 0x040fe20000410000 */
[----:B------:R-:W-:Y:S02]  /*7650*/  HADD2.F32 R181, -RZ, R54.H0_H0 ;  /* 0x20000036ffb57230 */ /* 0x000fe40000004100 */
[----:B------:R-:W-:Y:S01]  /*7660*/  FMUL.FTZ R130, R139, R130 ;  /* 0x000000828b827220 */ /* 0x000fe20000410000 */
[----:B------:R-:W-:-:S02]  /*7670*/  HADD2.F32 R183, -RZ, R50.H0_H0 ;  /* 0x20000032ffb77230 */ /* 0x000fc40000004100 */
[C---:B------:R-:W-:Y:S01]  /*7680*/  FMUL.FTZ R180, R139.reuse, R180 ;  /* 0x000000b48bb47220 */ /* 0x040fe20000410000 */
[C---:B------:R-:W-:Y:S01]  /*7690*/  FMUL.FTZ R184, R139.reuse, R184 ;  /* 0x000000b88bb87220 */ /* 0x040fe20000410000 */
[C---:B------:R-:W-:Y:S01]  /*76a0*/  FMUL.FTZ R186, R139.reuse, R186 ;  /* 0x000000ba8bba7220 */ /* 0x040fe20000410000 */
[----:B------:R-:W-:Y:S01]  /*76b0*/  FMUL.FTZ R138, R139, R138 ;  /* 0x0000008a8b8a7220 */ /* 0x000fe20000410000 */
[----:B------:R-:W-:Y:S01]  /*76c0*/  FFMA.FTZ R177, R178, R177, R179 ;  /* 0x000000b1b2b17223 */ /* 0x000fe200000100b3 */
[----:B------:R-:W-:Y:S01]  /*76d0*/  FFMA.FTZ R128, R128, R129, R131 ;  /* 0x0000008180807223 */ /* 0x000fe20000010083 */
[----:B------:R-:W-:Y:S01]  /*76e0*/  FFMA.FTZ R181, R182, R181, R183 ;  /* 0x000000b5b6b57223 */ /* 0x000fe200000100b7 */
[----:B------:R-:W-:Y:S02]  /*76f0*/  HADD2.F32 R139, -RZ, R53.H1_H1 ;  /* 0x30000035ff8b7230 */ /* 0x000fe40000004100 */
[----:B------:R-:W-:Y:S02]  /*7700*/  HADD2.F32 R179, -RZ, R49.H1_H1 ;  /* 0x30000031ffb37230 */ /* 0x000fe40000004100 */
[----:B------:R-:W-:-:S02]  /*7710*/  HADD2.F32 R129, -RZ, R52.H1_H1 ;  /* 0x30000034ff817230 */ /* 0x000fc40000004100 */
[----:B------:R-:W-:Y:S02]  /*7720*/  HADD2.F32 R183, -RZ, R54.H1_H1 ;  /* 0x30000036ffb77230 */ /* 0x000fe40000004100 */
[----:B------:R-:W-:Y:S01]  /*7730*/  FFMA.FTZ R180, R180, R139, R179 ;  /* 0x0000008bb4b47223 */ /* 0x000fe200000100b3 */
[----:B------:R-:W-:Y:S02]  /*7740*/  HADD2.F32 R187, -RZ, R55.H0_H0 ;  /* 0x20000037ffbb7230 */ /* 0x000fe40000004100 */
[----:B------:R-:W-:Y:S02]  /*7750*/  HADD2.F32 R189, -RZ, R51.H0_H0 ;  /* 0x20000033ffbd7230 */ /* 0x000fe40000004100 */
[----:B------:R-:W-:Y:S02]  /*7760*/  HADD2.F32 R191, -RZ, R55.H1_H1 ;  /* 0x30000037ffbf7230 */ /* 0x000fe40000004100 */
[----:B------:R-:W-:Y:S02]  /*7770*/  HADD2.F32 R193, -RZ, R51.H1_H1 ;  /* 0x30000033ffc17230 */ /* 0x000fe40000004100 */
[----:B------:R-:W-:Y:S01]  /*7780*/  FFMA.FTZ R186, R186, R187, R189 ;  /* 0x000000bbbaba7223 */ /* 0x000fe200000100bd */
[----:B------:R-:W-:-:S02]  /*7790*/  HADD2.F32 R185, -RZ, R50.H1_H1 ;  /* 0x30000032ffb97230 */ /* 0x000fc40000004100 */
[----:B------:R-:W-:Y:S02]  /*77a0*/  HADD2.F32 R131, -RZ, R48.H1_H1 ;  /* 0x30000030ff837230 */ /* 0x000fe40000004100 */
[----:B------:R-:W-:Y:S01]  /*77b0*/  FFMA.FTZ R191, R138, R191, R193 ;  /* 0x000000bf8abf7223 */ /* 0x000fe200000100c1 */
[----:B0-----:R-:W-:-:S04]  /*77c0*/  IMAD.WIDE.U32 R136, R132, 0x10, R136 ;  /* 0x0000001084887825 */ /* 0x001fc800078e0088 */
[----:B------:R-:W-:Y:S01]  /*77d0*/  FFMA.FTZ R184, R184, R183, R185 ;  /* 0x000000b7b8b87223 */ /* 0x000fe200000100b9 */
[----:B------:R-:W-:Y:S01]  /*77e0*/  FFMA.FTZ R139, R130, R129, R131 ;  /* 0x00000081828b7223 */ /* 0x000fe20000010083 */
[----:B------:R-:W-:-:S03]  /*77f0*/  F2FP.F16.F32.PACK_AB R131, R191, R186 ;  /* 0x000000babf83723e */ /* 0x000fc600000000ff */
[----:B------:R-:W-:Y:S02]  /*7800*/  F2FP.F16.F32.PACK_AB R130, R184, R181 ;  /* 0x000000b5b882723e */ /* 0x000fe400000000ff */
[----:B------:R-:W-:Y:S02]  /*7810*/  F2FP.F16.F32.PACK_AB R129, R180, R177 ;  /* 0x000000b1b481723e */ /* 0x000fe400000000ff */
[----:B------:R-:W-:-:S05]  /*7820*/  F2FP.F16.F32.PACK_AB R128, R139, R128 ;  /* 0x000000808b80723e */ /* 0x000fca00000000ff */
[----:B------:R0:W-:Y:S02]  /*7830*/  STG.E.128 desc[UR6][R136.64], R128 ;  /* 0x0000008088007986 */ /* 0x0001e4000c101d06 */
.L_x_8872:
[----:B------:R-:W-:Y:S05]  /*7840*/  BSYNC.RECONVERGENT B0 ;  /* 0x0000000000007941 */ /* 0x000fea0003800200 */
.L_x_8871:
[----:B01234-:R-:W0:Y:S02]  /*7850*/  LDC.64 R128, c[0x0][0x380] ;  /* 0x0000e000ff807b82 */ /* 0x01fe240000000a00 */
[----:B0-----:R-:W-:-:S04]  /*7860*/  LEA R2, R128, R2, 0x2 ;  /* 0x0000000280027211 */ /* 0x001fc800078e10ff */
[----:B------:R-:W-:-:S13]  /*7870*/  ISETP.GE.AND P0, PT, R2, R129, PT ;  /* 0x000000810200720c */ /* 0x000fda0003f06270 */
[----:B------:R-:W-:Y:S05]  /*7880*/  @!P0 BRA `(.L_x_8873) ;  /* 0xffffff9400188947 */ /* 0x000fea000383ffff */
[----:B------:R-:W-:Y:S05]  /*7890*/  EXIT ;  /* 0x000000000000794d */ /* 0x000fea0003800000 */
.L_x_8852:
[----:B------:R-:W-:Y:S01]  /*78a0*/  HFMA2 R181, -RZ, RZ, 0, 5.9604644775390625e-08 ;  /* 0x00000001ffb57431 */ /* 0x000fe200000001ff */
[----:B------:R-:W-:Y:S01]  /*78b0*/  BSSY B0, `(.L_x_8874) ;  /* 0x0000007000007945 */ /* 0x000fe20003800000 */
[----:B------:R-:W-:Y:S02]  /*78c0*/  MOV R180, R128 ;  /* 0x0000008000b47202 */ /* 0x000fe40000000f00 */
[----:B------:R-:W-:Y:S02]  /*78d0*/  MOV R182, 0x1f ;  /* 0x0000001f00b67802 */ /* 0x000fe40000000f00 */
[----:B------:R-:W-:-:S07]  /*78e0*/  MOV R179, 0xffffffff ;  /* 0xffffffff00b37802 */ /* 0x000fce0000000f00 */
[----:B-----5:R-:W-:Y:S05]  /*78f0*/  WARPSYNC.COLLECTIVE R179, `(.L_x_8875) ;  /* 0x00000000b3087348 */ /* 0x020fea0003c00000 */
[----:B------:R0:W1:Y:S02]  /*7900*/  SHFL.BFLY P6, R178, R180, R181, R182 ;  /* 0x0c0000b5b4b27389 */ /* 0x00006400000c00b6 */
[----:B01---5:R-:W-:Y:S05]  /*7910*/  ENDCOLLECTIVE ;  /* 0x000000000000791b */ /* 0x023fea0003800000 */
.L_x_8875:
[----:B------:R-:W-:Y:S05]  /*7920*/  BSYNC B0 ;  /* 0x0000000000007941 */ /* 0x000fea0003800000 */
.L_x_8874:
[----:B------:R-:W-:Y:S01]  /*7930*/  MOV R129, R178 ;  /* 0x000000b200817202 */ /* 0x000fe20000000f00 */
[----:B------:R-:W-:Y:S01]  /*7940*/  HFMA2 R181, -RZ, RZ, 0, 1.1920928955078125e-07 ;  /* 0x00000002ffb57431 */ /* 0x000fe200000001ff */
[----:B------:R-:W-:Y:S02]  /*7950*/  MOV R182, 0x1f ;  /* 0x0000001f00b67802 */ /* 0x000fe40000000f00 */
[----:B------:R-:W-:Y:S01]  /*7960*/  MOV R179, 0xffffffff ;  /* 0xffffffff00b37802 */ /* 0x000fe20000000f00 */
[----:B------:R-:W-:-:S05]  /*7970*/  FADD.FTZ R129, R128, R129 ;  /* 0x0000008180817221 */ /* 0x000fca0000010000 */
[----:B------:R-:W-:-:S07]  /*7980*/  MOV R180, R129 ;  /* 0x0000008100b47202 */ /* 0x000fce0000000f00 */
[----:B------:R-:W-:Y:S05]  /*7990*/  WARPSYNC.COLLECTIVE R179, `(.L_x_8876) ;  /* 0x00000000b3087348 */ /* 0x000fea0003c00000 */
[----:B------:R0:W1:Y:S02]  /*79a0*/  SHFL.BFLY P6, R178, R180, R181, R182 ;  /* 0x0c0000b5b4b27389 */ /* 0x00006400000c00b6 */
[----:B01----:R-:W-:Y:S05]  /*79b0*/  ENDCOLLECTIVE ;  /* 0x000000000000791b */ /* 0x003fea0003800000 */
.L_x_8876:
[----:B------:R-:W-:Y:S01]  /*79c0*/  HFMA2 R181, -RZ, RZ, 0, 2.384185791015625e-07 ;  /* 0x00000004ffb57431 */ /* 0x000fe200000001ff */
[----:B------:R-:W-:-:S05]  /*79d0*/  MOV R130, R178 ;  /* 0x000000b200827202 */ /* 0x000fca0000000f00 */
[----:B------:R-:W-:-:S05]  /*79e0*/  FADD.FTZ R130, R129, R130 ;  /* 0x0000008281827221 */ /* 0x000fca0000010000 */
[----:B------:R-:W-:-:S07]  /*79f0*/  MOV R180, R130 ;  /* 0x0000008200b47202 */ /* 0x000fce0000000f00 */
[----:B------:R-:W-:Y:S05]  /*7a00*/  WARPSYNC.COLLECTIVE R179, `(.L_x_8877) ;  /* 0x00000000b3087348 */ /* 0x000fea0003c00000 */
[----:B------:R0:W1:Y:S02]  /*7a10*/  SHFL.BFLY P6, R178, R180, R181, R182 ;  /* 0x0c0000b5b4b27389 */ /* 0x00006400000c00b6 */
[----:B01----:R-:W-:Y:S05]  /*7a20*/  ENDCOLLECTIVE ;  /* 0x000000000000791b */ /* 0x003fea0003800000 */
.L_x_8877:
[----:B------:R-:W-:Y:S01]  /*7a30*/  HFMA2 R181, -RZ, RZ, 0, 4.76837158203125e-07 ;  /* 0x00000008ffb57431 */ /* 0x000fe200000001ff */
[----:B------:R-:W-:-:S05]  /*7a40*/  MOV R131, R178 ;  /* 0x000000b200837202 */ /* 0x000fca0000000f00 */
[----:B------:R-:W-:-:S05]  /*7a50*/  FADD.FTZ R131, R130, R131 ;  /* 0x0000008382837221 */ /* 0x000fca0000010000 */
[----:B------:R-:W-:-:S07]  /*7a60*/  MOV R180, R131 ;  /* 0x0000008300b47202 */ /* 0x000fce0000000f00 */
[----:B------:R-:W-:Y:S05]  /*7a70*/  WARPSYNC.COLLECTIVE R179, `(.L_x_8878) ;  /* 0x00000000b3087348 */ /* 0x000fea0003c00000 */
[----:B------:R0:W1:Y:S02]  /*7a80*/  SHFL.BFLY P6, R178, R180, R181, R182 ;  /* 0x0c0000b5b4b27389 */ /* 0x00006400000c00b6 */
[----:B01----:R-:W-:Y:S05]  /*7a90*/  ENDCOLLECTIVE ;  /* 0x000000000000791b */ /* 0x003fea0003800000 */
.L_x_8878:
[----:B------:R-:W-:Y:S01]  /*7aa0*/  HFMA2 R181, -RZ, RZ, 0, 9.5367431640625e-07 ;  /* 0x00000010ffb57431 */ /* 0x000fe200000001ff */
[----:B------:R-:W-:-:S05]  /*7ab0*/  MOV R136, R178 ;  /* 0x000000b200887202 */ /* 0x000fca0000000f00 */
[----:B------:R-:W-:Y:S02]  /*7ac0*/  FADD.FTZ R138, R131, R136 ;  /* 0x00000088838a7221 */ /* 0x000fe40000010000 */
[----:B------:R-:W0:Y:S03]  /*7ad0*/  LDC R136, c[0x0][0x400] ;  /* 0x00010000ff887b82 */ /* 0x000e260000000800 */
[----:B------:R-:W-:-:S07]  /*7ae0*/  MOV R180, R138 ;  /* 0x0000008a00b47202 */ /* 0x000fce0000000f00 */
[----:B0-----:R-:W-:Y:S05]  /*7af0*/  WARPSYNC.COLLECTIVE R179, `(.L_x_8879) ;  /* 0x00000000b3087348 */ /* 0x001fea0003c00000 */
[----:B------:R1:W2:Y:S02]  /*7b00*/  SHFL.BFLY P6, R178, R180, R181, R182 ;  /* 0x0c0000b5b4b27389 */ /* 0x0002a400000c00b6 */
[----:B012---:R-:W-:Y:S05]  /*7b10*/  ENDCOLLECTIVE ;  /* 0x000000000000791b */ /* 0x007fea0003800000 */
.L_x_8879:
[----:B------:R-:W-:Y:S01]  /*7b20*/  HFMA2 R181, -RZ, RZ, 0, 5.9604644775390625e-08 ;  /* 0x00000001ffb57431 */ /* 0x000fe200000001ff */
[----:B------:R-:W-:Y:S02]  /*7b30*/  MOV R137, R178 ;  /* 0x000000b200897202 */ /* 0x000fe40000000f00 */
[----:B------:R-:W-:-:S03]  /*7b40*/  ISETP.GT.U32.AND P6, PT, R0, 0xbf, PT ;  /* 0x000000bf0000780c */ /* 0x000fc60003fc4070 */
[----:B------:R-:W-:-:S04]  /*7b50*/  FADD.FTZ R137, R138, R137 ;  /* 0x000000898a897221 */ /* 0x000fc80000010000 */
[----:B------:R-:W-:-:S04]  /*7b60*/  FMUL.FTZ R137, R137, R136 ;  /* 0x0000008889897220 */ /* 0x000fc80000410000 */
        /* <DEDUP_REMOVED lines=165> */
[----:B------:R-:W-:-:S07]  /*85c0*/  MOV R180, R128 ;  /* 0x0000008000b47202 */ /* 0x000fce0000000f00 */
[----:B------:R-:W-:Y:S05]  /*85d0*/  WARPSYNC.COLLECTIVE R179, `(.L_x_8880) ;  /* 0x00000000b3087348 */ /* 0x000fea0003c00000 */
[----:B------:R0:W1:Y:S02]  /*85e0*/  SHFL.BFLY P6, R178, R180, R181, R182 ;  /* 0x0c0000b5b4b27389 */ /* 0x00006400000c00b6 */
[----:B01----:R-:W-:Y:S05]  /*85f0*/  ENDCOLLECTIVE ;  /* 0x000000000000791b */ /* 0x003fea0003800000 */
.L_x_8880:
[----:B------:R-:W-:Y:S01]  /*8600*/  HFMA2 R181, -RZ, RZ, 0, 1.1920928955078125e-07 ;  /* 0x00000002ffb57431 */ /* 0x000fe200000001ff */
[----:B------:R-:W-:-:S05]  /*8610*/  MOV R129, R178 ;  /* 0x000000b200817202 */ /* 0x000fca0000000f00 */
[----:B------:R-:W-:-:S05]  /*8620*/  FADD.FTZ R129, R128, R129 ;  /* 0x0000008180817221 */ /* 0x000fca0000010000 */
[----:B------:R-:W-:-:S07]  /*8630*/  MOV R180, R129 ;  /* 0x0000008100b47202 */ /* 0x000fce0000000f00 */
[----:B------:R-:W-:Y:S05]  /*8640*/  WARPSYNC.COLLECTIVE R179, `(.L_x_8881) ;  /* 0x00000000b3087348 */ /* 0x000fea0003c00000 */
[----:B------:R0:W1:Y:S02]  /*8650*/  SHFL.BFLY P6, R178, R180, R181, R182 ;  /* 0x0c0000b5b4b27389 */ /* 0x00006400000c00b6 */
[----:B01----:R-:W-:Y:S05]  /*8660*/  ENDCOLLECTIVE ;  /* 0x000000000000791b */ /* 0x003fea0003800000 */
.L_x_8881:
[----:B------:R-:W-:Y:S01]  /*8670*/  HFMA2 R181, -RZ, RZ, 0, 2.384185791015625e-07 ;  /* 0x00000004ffb57431 */ /* 0x000fe200000001ff */
[----:B------:R-:W-:-:S05]  /*8680*/  MOV R130, R178 ;  /* 0x000000b200827202 */ /* 0x000fca0000000f00 */
[----:B------:R-:W-:-:S05]  /*8690*/  FADD.FTZ R130, R129, R130 ;  /* 0x0000008281827221 */ /* 0x000fca0000010000 */
[----:B------:R-:W-:-:S07]  /*86a0*/  MOV R180, R130 ;  /* 0x0000008200b47202 */ /* 0x000fce0000000f00 */
[----:B------:R-:W-:Y:S05]  /*86b0*/  WARPSYNC.COLLECTIVE R179, `(.L_x_8882) ;  /* 0x00000000b3087348 */ /* 0x000fea0003c00000 */
[----:B------:R0:W1:Y:S02]  /*86c0*/  SHFL.BFLY P6, R178, R180, R181, R182 ;  /* 0x0c0000b5b4b27389 */ /* 0x00006400000c00b6 */
[----:B01----:R-:W-:Y:S05]  /*86d0*/  ENDCOLLECTIVE ;  /* 0x000000000000791b */ /* 0x003fea0003800000 */
.L_x_8882:
[----:B------:R-:W-:Y:S01]  /*86e0*/  HFMA2 R181, -RZ, RZ, 0, 4.76837158203125e-07 ;  /* 0x00000008ffb57431 */ /* 0x000fe200000001ff */
[----:B------:R-:W-:-:S05]  /*86f0*/  MOV R131, R178 ;  /* 0x000000b200837202 */ /* 0x000fca0000000f00 */
[----:B------:R-:W-:-:S05]  /*8700*/  FADD.FTZ R131, R130, R131 ;  /* 0x0000008382837221 */ /* 0x000fca0000010000 */
[----:B------:R-:W-:-:S07]  /*8710*/  MOV R180, R131 ;  /* 0x0000008300b47202 */ /* 0x000fce0000000f00 */
[----:B------:R-:W-:Y:S05]  /*8720*/  WARPSYNC.COLLECTIVE R179, `(.L_x_8883) ;  /* 0x00000000b3087348 */ /* 0x000fea0003c00000 */
[----:B------:R0:W1:Y:S02]  /*8730*/  SHFL.BFLY P6, R178, R180, R181, R182 ;  /* 0x0c0000b5b4b27389 */ /* 0x00006400000c00b6 */
[----:B01----:R-:W-:Y:S05]  /*8740*/  ENDCOLLECTIVE ;  /* 0x000000000000791b */ /* 0x003fea0003800000 */
.L_x_8883:
[----:B------:R-:W-:Y:S01]  /*8750*/  HFMA2 R181, -RZ, RZ, 0, 9.5367431640625e-07 ;  /* 0x00000010ffb57431 */ /* 0x000fe200000001ff */
[----:B------:R-:W-:-:S05]  /*8760*/  MOV R138, R178 ;  /* 0x000000b2008a7202 */ /* 0x000fca0000000f00 */
[----:B------:R-:W-:-:S05]  /*8770*/  FADD.FTZ R139, R131, R138 ;  /* 0x0000008a838b7221 */ /* 0x000fca0000010000 */
[----:B------:R-:W-:-:S07]  /*8780*/  MOV R180, R139 ;  /* 0x0000008b00b47202 */ /* 0x000fce0000000f00 */
[----:B------:R-:W-:Y:S05]  /*8790*/  WARPSYNC.COLLECTIVE R179, `(.L_x_8884) ;  /* 0x00000000b3087348 */ /* 0x000fea0003c00000 */
[----:B------:R0:W1:Y:S02]  /*87a0*/  SHFL.BFLY P6, R178, R180, R181, R182 ;  /* 0x0c0000b5b4b27389 */ /* 0x00006400000c00b6 */
[----:B01----:R-:W-:Y:S05]  /*87b0*/  ENDCOLLECTIVE ;  /* 0x000000000000791b */ /* 0x003fea0003800000 */
.L_x_8884:
[----:B------:R-:W-:Y:S05]  /*87c0*/  BRA `(.L_x_8885) ;  /* 0xffffffcc00cc7947 */ /* 0x000fea000383ffff */
.L_x_8886:
        /* <DEDUP_REMOVED lines=11> */
.L_x_88432:


//--------------------- .text._ZN10layer_norm13ln_fwd_kernelINS_13Kernel_traitsI6__halfS2_S2_S2_fjLj2560ELj1ELj4ELj1ELj16ENS_18Kernel_traits_baseILj2560ES2_S2_S2_S2_fjLj128EEEEELb0ELb0ELb0ELb1EEEvNS_9FwdParamsE --------------------------
	.section	.text._ZN10layer_norm13ln_fwd_kernelINS_13Kernel_traitsI6__halfS2_S2_S2_fjLj2560ELj1ELj4ELj1ELj16ENS_18Kernel_traits_baseILj2560ES2_S2_S2_S2_fjLj128EEEEELb0ELb0ELb0ELb1EEEvNS_9FwdParamsE,"ax",@progbits
	.align	128
        .global         _ZN10layer_norm13ln_fwd_kernelINS_13Kernel_traitsI6__halfS2_S2_S2_fjLj2560ELj1ELj4ELj1ELj16ENS_18Kernel_traits_baseILj2560ES2_S2_S2_S2_fjLj128EEEEELb0ELb0ELb0ELb1EEEvNS_9FwdParamsE
        .type           _ZN10layer_norm13ln_fwd_kernelINS_13Kernel_traitsI6__halfS2_S2_S2_fjLj2560ELj1ELj4ELj1ELj16ENS_18Kernel_traits_baseILj2560ES2_S2_S2_S2_fjLj128EEEEELb0ELb0ELb0ELb1EEEvNS_9FwdParamsE,@function
        .size           _ZN10layer_norm13ln_fwd_kernelINS_13Kernel_traitsI6__halfS2_S2_S2_fjLj2560ELj1ELj4ELj1ELj16ENS_18Kernel_traits_baseILj2560ES2_S2_S2_S2_fjLj128EEEEELb0ELb0ELb0ELb1EEEvNS_9FwdParamsE,(.L_x_88433 - _ZN10layer_norm13ln_fwd_kernelINS_13Kernel_traitsI6__halfS2_S2_S2_fjLj2560ELj1ELj4ELj1ELj16ENS_18Kernel_traits_baseILj2560ES2_S2_S2_S2_fjLj128EEEEELb0ELb0ELb0ELb1EEEvNS_9FwdParamsE)
        .other          _ZN10layer_norm13ln_fwd_kernelINS_13Kernel_traitsI6__halfS2_S2_S2_fjLj2560ELj1ELj4ELj1ELj16ENS_18Kernel_traits_baseILj2560ES2_S2_S2_S2_fjLj128EEEEELb0ELb0ELb0ELb1EEEvNS_9FwdParamsE,@"STO_CUDA_ENTRY STV_DEFAULT"
_ZN10layer_norm13ln_fwd_kernelINS_13Kernel_traitsI6__halfS2_S2_S2_fjLj2560ELj1ELj4ELj1ELj16ENS_18Kernel_traits_baseILj2560ES2_S2_S2_S2_fjLj128EEEEELb0ELb0ELb0ELb1EEEvNS_9FwdParamsE:
.text._ZN10layer_norm13ln_fwd_kernelINS_13Kernel_traitsI6__halfS2_S2_S2_fjLj2560ELj1ELj4ELj1ELj16ENS_18Kernel_traits_baseILj2560ES2_S2_S2_S2_fjLj128EEEEELb0ELb0ELb0ELb1EEEvNS_9FwdParamsE:
        /* <DEDUP_REMOVED lines=41> */
.L_x_8887:
        /* <DEDUP_REMOVED lines=32> */
.L_x_8888:
[----:B------:R-:W1:Y:S02]  /*0490*/  LDCU UR4, c[0x0][0x384] ;  /* 0x00007080ff0477ac */ /* 0x000e640008000800 */
[----:B-1----:R-:W-:-:S13]  /*04a0*/  ISETP.GE.AND P1, PT, R88, UR4, PT ;  /* 0x0000000458007c0c */ /* 0x002fda000bf26270 */
[----:B------:R-:W-:Y:S05]  /*04b0*/  @P1 EXIT ;  /* 0x000000000000194d */ /* 0x000fea0003800000 */
[----:B------:R-:W-:Y:S01]  /*04c0*/  ISETP.NE.U32.AND P1, PT, R82, RZ, PT ;  /* 0x000000ff5200720c */ /* 0x000fe20003f25070 */
[----:B------:R-:W1:Y:S03]  /*04d0*/  LDCU UR4, c[0x0][0x388] ;  /* 0x00007100ff0477ac */ /* 0x000e660008000800 */
[----:B------:R-:W-:Y:S01]  /*04e0*/  ISETP.NE.AND.EX P1, PT, R83, RZ, PT, P1 ;  /* 0x000000ff5300720c */ /* 0x000fe20003f25310 */
[----:B------:R-:W2:Y:S01]  /*04f0*/  LDCU.U8 UR5, c[0x0][0x410] ;  /* 0x00008200ff0577ac */ /* 0x000ea20008000000 */
[----:B------:R-:W3:Y:S01]  /*0500*/  LDCU UR8, c[0x0][0x448] ;  /* 0x00008900ff0877ac */ /* 0x000ee20008000800 */
[----:B------:R-:W4:Y:S01]  /*0510*/  LDCU.64 UR12, c[0x0][0x3e0] ;  /* 0x00007c00ff0c77ac */ /* 0x000f220008000a00 */
[----:B------:R-:W0:Y:S09]  /*0520*/  LDCU.64 UR10, c[0x0][0x3a0] ;  /* 0x00007400ff0a77ac */ /* 0x000e320008000a00 */
.L_x_8920:
[----:B--2---:R-:W2:Y:S01]  /*0530*/  S2R R158, SR_TID.X ;  /* 0x00000000009e7919 */ /* 0x004ea20000002100 */
[----:B------:R-:W3:Y:S01]  /*0540*/  @P1 LDC.64 R84, c[0x0][0x3e0] ;  /* 0x0000f800ff541b82 */ /* 0x000ee20000000a00 */
[----:B-1----:R-:W-:-:S05]  /*0550*/  IMAD R0, R88, UR4, RZ ;  /* 0x0000000458007c24 */ /* 0x002fca000f8e02ff */
[----:B------:R-:W-:Y:S02]  /*0560*/  SHF.R.S32.HI R87, RZ, 0x1f, R0 ;  /* 0x0000001fff577819 */ /* 0x000fe40000011400 */
[----:B0-----:R-:W0:Y:S02]  /*0570*/  LDC.64 R2, c[0x0][0x390] ;  /* 0x0000e400ff027b82 */ /* 0x001e240000000a00 */
[----:B------:R-:W-:Y:S01]  /*0580*/  LEA.HI R87, R87, R0, RZ, 0x3 ;  /* 0x0000000057577211 */ /* 0x000fe200078f18ff */
[----:B---3--:R-:W-:-:S06]  /*0590*/  @P1 IMAD.WIDE R84, R88, 0x2, R84 ;  /* 0x0000000258541825 */ /* 0x008fcc00078e0254 */
[----:B------:R-:W3:Y:S01]  /*05a0*/  @P1 LDG.E.U16 R84, desc[UR6][R84.64] ;  /* 0x0000000654541981 */ /* 0x000ee2000c1e1500 */
[----:B--2---:R-:W-:-:S04]  /*05b0*/  LOP3.LUT R0, R158, 0x1f, RZ, 0xc0, !PT ;  /* 0x0000001f9e007812 */ /* 0x004fc800078ec0ff */
[----:B------:R-:W-:-:S05]  /*05c0*/  LEA.HI.SX32 R105, R87, R0, 0x1d ;  /* 0x0000000057697211 */ /* 0x000fca00078feaff */
[----:B0-----:R-:W-:-:S05]  /*05d0*/  IMAD.WIDE.U32 R86, R105, 0x10, R2 ;  /* 0x0000001069567825 */ /* 0x001fca00078e0002 */
[----:B-----5:R0:W5:Y:S01]  /*05e0*/  LDG.E.128 R92, desc[UR6][R86.64] ;  /* 0x00000006565c7981 */ /* 0x020162000c1e1d00 */
[----:B------:R-:W-:-:S04]  /*05f0*/  UISETP.NE.U32.AND UP0, UPT, UR10, URZ, UPT ;  /* 0x000000ff0a00728c */ /* 0x000fc8000bf05070 */
[----:B------:R-:W-:Y:S01]  /*0600*/  UISETP.NE.AND.EX UP0, UPT, UR11, URZ, UPT, UP0 ;  /* 0x000000ff0b00728c */ /* 0x000fe2000bf05300 */
[----:B------:R-:W-:Y:S02]  /*0610*/  HFMA2 R0, -RZ, RZ, 1.875, 0 ;  /* 0x3f800000ff007431 */ /* 0x000fe400000001ff */
[----:B---3--:R-:W-:-:S06]  /*0620*/  @P1 HADD2.F32 R0, -RZ, R84.H0_H0 ;  /* 0x20000054ff001230 */ /* 0x008fcc0000004100 */
[----:B0-----:R-:W-:Y:S05]  /*0630*/  BRA.U !UP0, `(.L_x_8889) ;  /* 0x0000000108807547 */ /* 0x001fea000b800000 */
[----:B------:R-:W0:Y:S02]  /*0640*/  LDC.64 R80, c[0x0][0x3a0] ;  /* 0x0000e800ff507b82 */ /* 0x000e240000000a00 */
[----:B0-----:R-:W-:-:S06]  /*0650*/  IMAD.WIDE.U32 R80, R105, 0x10, R80 ;  /* 0x0000001069507825 */ /* 0x001fcc00078e0050 */
[----:B------:R-:W2:Y:S01]  /*0660*/  LDG.E.128 R80, desc[UR6][R80.64] ;  /* 0x0000000650507981 */ /* 0x000ea2000c1e1d00 */
[--C-:B-----5:R-:W-:Y:S02]  /*0670*/  HADD2.F32 R199, -RZ, R92.reuse.H0_H0 ;  /* 0x2000005cffc77230 */ /* 0x120fe40000004100 */
[----:B------:R-:W-:Y:S02]  /*0680*/  HADD2.F32 R197, -RZ, R92.H1_H1 ;  /* 0x3000005cffc57230 */ /* 0x000fe40000004100 */
[--C-:B------:R-:W-:Y:S02]  /*0690*/  HADD2.F32 R191, -RZ, R94.reuse.H0_H0 ;  /* 0x2000005effbf7230 */ /* 0x100fe40000004100 */
[----:B------:R-:W-:Y:S02]  /*06a0*/  HADD2.F32 R189, -RZ, R94.H1_H1 ;  /* 0x3000005effbd7230 */ /* 0x000fe40000004100 */
[--C-:B------:R-:W-:Y:S02]  /*06b0*/  HADD2.F32 R195, -RZ, R93.reuse.H0_H0 ;  /* 0x2000005dffc37230 */ /* 0x100fe40000004100 */
[----:B------:R-:W-:-:S02]  /*06c0*/  HADD2.F32 R193, -RZ, R93.H1_H1 ;  /* 0x3000005dffc17230 */ /* 0x000fc40000004100 */
[--C-:B------:R-:W-:Y:S02]  /*06d0*/  HADD2.F32 R187, -RZ, R95.reuse.H0_H0 ;  /* 0x2000005fffbb7230 */ /* 0x100fe40000004100 */
        /* <DEDUP_REMOVED lines=14> */
[-C--:B------:R-:W-:Y:S01]  /*07c0*/  FFMA.FTZ R189, R189, R0.reuse, R82 ;  /* 0x00000000bdbd7223 */ /* 0x080fe20000010052 */
[----:B------:R-:W-:Y:S01]  /*07d0*/  F2FP.F16.F32.PACK_AB R80, R197, R199 ;  /* 0x000000c7c550723e */ /* 0x000fe200000000ff */
[-C--:B------:R-:W-:Y:S01]  /*07e0*/  FFMA.FTZ R187, R187, R0.reuse, R94 ;  /* 0x00000000bbbb7223 */ /* 0x080fe2000001005e */
[----:B------:R-:W-:Y:S01]  /*07f0*/  F2FP.F16.F32.PACK_AB R81, R193, R195 ;  /* 0x000000c3c151723e */ /* 0x000fe200000000ff */
[----:B------:R-:W-:Y:S01]  /*0800*/  FFMA.FTZ R177, R177, R0, R96 ;  /* 0x00000000b1b17223 */ /* 0x000fe20000010060 */
[----:B------:R-:W-:-:S04]  /*0810*/  F2FP.F16.F32.PACK_AB R82, R189, R191 ;  /* 0x000000bfbd52723e */ /* 0x000fc800000000ff */
[----:B------:R-:W-:Y:S01]  /*0820*/  F2FP.F16.F32.PACK_AB R83, R177, R187 ;  /* 0x000000bbb153723e */ /* 0x000fe200000000ff */
[----:B------:R-:W-:Y:S06]  /*0830*/  BRA `(.L_x_8890) ;  /* 0x0000000000a47947 */ /* 0x000fec0003800000 */
.L_x_8889:
[----:B----4-:R-:W-:-:S04]  /*0840*/  UISETP.NE.U32.AND UP1, UPT, UR12, URZ, UPT ;  /* 0x000000ff0c00728c */ /* 0x010fc8000bf25070 */
[----:B------:R-:W-:-:S06]  /*0850*/  UISETP.NE.AND.EX UP1, UPT, UR13, URZ, UPT, UP1 ;  /* 0x000000ff0d00728c */ /* 0x000fcc000bf25310 */
[----:B------:R-:W-:-:S13]  /*0860*/  PLOP3.LUT P1, PT, PT, PT, UP1, 0x80, 0x8 ;  /* 0x000000000008781c */ /* 0x000fda0003f2f018 */
        /* <DEDUP_REMOVED lines=20> */
[----:B------:R-:W-:Y:S01]  /*09b0*/  F2FP.F16.F32.PACK_AB R83, R177, R187 ;  /* 0x000000bbb153723e */ /* 0x000fe200000000ff */
[----:B------:R-:W-:Y:S06]  /*09c0*/  BRA `(.L_x_8890) ;  /* 0x0000000000407947 */ /* 0x000fec0003800000 */
.L_x_8891:
        /* <DEDUP_REMOVED lines=14> */
[----:B------:R-:W-:-:S02]  /*0ab0*/  FMUL.FTZ R189, R189, R0 ;  /* 0x00000000bdbd7220 */ /* 0x000fc40000410000 */
[----:B------:R-:W-:-:S07]  /*0ac0*/  FMUL.FTZ R177, R95, R0 ;  /* 0x000000005fb17220 */ /* 0x000fce0000410000 */
.L_x_8890:
[----:B------:R-:W0:Y:S01]  /*0ad0*/  @P0 LDC.64 R84, c[0x0][0x3a8] ;  /* 0x0000ea00ff540b82 */ /* 0x000e220000000a00 */
[----:B------:R-:W-:-:S05]  /*0ae0*/  IADD3 R89, PT, PT, R105, 0x20, RZ ;  /* 0x0000002069597810 */ /* 0x000fca0007ffe0ff */
[----:B------:R-:W-:-:S04]  /*0af0*/  IMAD.WIDE.U32 R86, R89, 0x10, R2 ;  /* 0x0000001059567825 */ /* 0x000fc800078e0002 */
[----:B0-----:R-:W-:-:S05]  /*0b00*/  @P0 IMAD.WIDE.U32 R84, R105, 0x10, R84 ;  /* 0x0000001069540825 */ /* 0x001fca00078e0054 */
[----:B------:R0:W-:Y:S04]  /*0b10*/  @P0 STG.E.128 desc[UR6][R84.64], R80 ;  /* 0x0000005054000986 */ /* 0x0001e8000c101d06 */
[----:B------:R0:W5:Y:S01]  /*0b20*/  LDG.E.128 R92, desc[UR6][R86.64] ;  /* 0x00000006565c7981 */ /* 0x000162000c1e1d00 */
[----:B------:R-:W-:Y:S05]  /*0b30*/  BRA.U !UP0, `(.L_x_8892) ;  /* 0x0000000108807547 */ /* 0x000fea000b800000 */
[----:B0-----:R-:W0:Y:S02]  /*0b40*/  LDC.64 R80, c[0x0][0x3a0] ;  /* 0x0000e800ff507b82 */ /* 0x001e240000000a00 */
        /* <DEDUP_REMOVED lines=31> */
.L_x_8892:
[----:B----4-:R-:W-:-:S04]  /*0d40*/  UISETP.NE.U32.AND UP1, UPT, UR12, URZ, UPT ;  /* 0x000000ff0c00728c */ /* 0x010fc8000bf25070 */
[----:B------:R-:W-:-:S09]  /*0d50*/  UISETP.NE.AND.EX UP1, UPT, UR13, URZ, UPT, UP1 ;  /* 0x000000ff0d00728c */ /* 0x000fd2000bf25310 */
[----:B------:R-:W-:Y:S05]  /*0d60*/  BRA.U UP1, `(.L_x_8894) ;  /* 0x0000000101447547 */ /* 0x000fea000b800000 */
[----:B-----5:R-:W-:Y:S02]  /*0d70*/  HADD2.F32 R183, -RZ, R93.H0_H0 ;  /* 0x2000005dffb77230 */ /* 0x020fe40000004100 */
[----:B0-----:R-:W-:Y:S02]  /*0d80*/  HADD2.F32 R87, -RZ, R95.H0_H0 ;  /* 0x2000005fff577230 */ /* 0x001fe40000004100 */
        /* <DEDUP_REMOVED lines=15> */
.L_x_8894:
        /* <DEDUP_REMOVED lines=20> */
.L_x_8893:
        /* <DEDUP_REMOVED lines=39> */
.L_x_8895:
[----:B----4-:R-:W-:-:S04]  /*1230*/  UISETP.NE.U32.AND UP1, UPT, UR12, URZ, UPT ;  /* 0x000000ff0c00728c */ /* 0x010fc8000bf25070 */
[----:B------:R-:W-:-:S09]  /*1240*/  UISETP.NE.AND.EX UP1, UPT, UR13, URZ, UPT, UP1 ;  /* 0x000000ff0d00728c */ /* 0x000fd2000bf25310 */
[----:B------:R-:W-:Y:S05]  /*1250*/  BRA.U UP1, `(.L_x_8897) ;  /* 0x0000000101447547 */ /* 0x000fea000b800000 */
[----:B-----5:R-:W-:Y:S02]  /*1260*/  HADD2.F32 R165, -RZ, R85.H0_H0 ;  /* 0x20000055ffa57230 */ /* 0x020fe40000004100 */
[----:B------:R-:W-:Y:S02]  /*1270*/  HADD2.F32 R161, -RZ, R87.H0_H0 ;  /* 0x20000057ffa17230 */ /* 0x000fe40000004100 */
[--C-:B------:R-:W-:Y:S02]  /*1280*/  HADD2.F32 R167, -RZ, R84.reuse.H0_H0 ;  /* 0x20000054ffa77230 */ /* 0x100fe40000004100 */
[-C--:B------:R-:W-:Y:S01]  /*1290*/  FMUL.FTZ R165, R165, R0.reuse ;  /* 0x00000000a5a57220 */ /* 0x080fe20000410000 */
[----:B0-----:R-:W-:Y:S02]  /*12a0*/  HADD2.F32 R91, -RZ, R84.H1_H1 ;  /* 0x30000054ff5b7230 */ /* 0x001fe40000004100 */
        /* <DEDUP_REMOVED lines=12> */
.L_x_8897:
        /* <DEDUP_REMOVED lines=20> */
.L_x_8896:
        /* <DEDUP_REMOVED lines=39> */
.L_x_8898:
        /* <DEDUP_REMOVED lines=20> */
.L_x_8900:
        /* <DEDUP_REMOVED lines=20> */
.L_x_8899:
        /* <DEDUP_REMOVED lines=39> */
.L_x_8901:
[----:B----4-:R-:W-:-:S04]  /*1c10*/  UISETP.NE.U32.AND UP1, UPT, UR12, URZ, UPT ;  /* 0x000000ff0c00728c */ /* 0x010fc8000bf25070 */
[----:B------:R-:W-:-:S09]  /*1c20*/  UISETP.NE.AND.EX UP1, UPT, UR13, URZ, UPT, UP1 ;  /* 0x000000ff0d00728c */ /* 0x000fd2000bf25310 */
[----:B------:R-:W-:Y:S05]  /*1c30*/  BRA.U UP1, `(.L_x_8903) ;  /* 0x0000000101447547 */ /* 0x000fea000b800000 */
[----:B-----5:R-:W-:Y:S02]  /*1c40*/  HADD2.F32 R101, -RZ, R86.H0_H0 ;  /* 0x20000056ff657230 */ /* 0x020fe40000004100 */
[----:B0-----:R-:W-:Y:S02]  /*1c50*/  HADD2.F32 R91, -RZ, R84.H1_H1 ;  /* 0x30000054ff5b7230 */ /* 0x001fe40000004100 */
[----:B------:R-:W-:Y:S02]  /*1c60*/  HADD2.F32 R93, -RZ, R85.H0_H0 ;  /* 0x20000055ff5d7230 */ /* 0x000fe40000004100 */
[-C--:B------:R-:W-:Y:S01]  /*1c70*/  FMUL.FTZ R90, R101, R0.reuse ;  /* 0x00000000655a7220 */ /* 0x080fe20000410000 */
[----:B------:R-:W-:Y:S02]  /*1c80*/  HADD2.F32 R103, -RZ, R86.H1_H1 ;  /* 0x30000056ff677230 */ /* 0x000fe40000004100 */
[----:B------:R-:W-:Y:S01]  /*1c90*/  FMUL.FTZ R96, R91, R0 ;  /* 0x000000005b607220 */ /* 0x000fe20000410000 */
[----:B------:R-:W-:-:S02]  /*1ca0*/  HADD2.F32 R113, -RZ, R87.H0_H0 ;  /* 0x20000057ff717230 */ /* 0x000fc40000004100 */
[-C--:B------:R-:W-:Y:S01]  /*1cb0*/  FMUL.FTZ R91, R93, R0.reuse ;  /* 0x000000005d5b7220 */ /* 0x080fe20000410000 */
[----:B------:R-:W-:Y:S02]  /*1cc0*/  HADD2.F32 R107, -RZ, R84.H0_H0 ;  /* 0x20000054ff6b7230 */ /* 0x000fe40000004100 */
        /* <DEDUP_REMOVED lines=8> */
.L_x_8903:
[----:B0----5:R-:W-:Y:S02]  /*1d50*/  HADD2.F32 R91, -RZ, R85.H0_H0 ;  /* 0x20000055ff5b7230 */ /* 0x021fe40000004100 */
        /* <DEDUP_REMOVED lines=19> */
.L_x_8902:
        /* <DEDUP_REMOVED lines=33> */
[----:B------:R-:W-:Y:S01]  /*20a0*/  FFMA.FTZ R119, R119, R0, R86 ;  /* 0x0000000077777223 */ /* 0x000fe20000010056 */
[----:B------:R-:W-:Y:S01]  /*20b0*/  F2FP.F16.F32.PACK_AB R81, R117, R104 ;  /* 0x000000687551723e */ /* 0x000fe200000000ff */
[----:B------:R-:W-:Y:S01]  /*20c0*/  FFMA.FTZ R106, R87, R0, R106 ;  /* 0x00000000576a7223 */ /* 0x000fe2000001006a */
[----:B------:R-:W-:-:S04]  /*20d0*/  F2FP.F16.F32.PACK_AB R82, R115, R102 ;  /* 0x000000667352723e */ /* 0x000fc800000000ff */
[----:B------:R-:W-:Y:S01]  /*20e0*/  F2FP.F16.F32.PACK_AB R83, R106, R119 ;  /* 0x000000776a53723e */ /* 0x000fe200000000ff */
[----:B------:R-:W-:Y:S06]  /*20f0*/  BRA `(.L_x_8905) ;  /* 0x0000000000a07947 */ /* 0x000fec0003800000 */
.L_x_8904:
[----:B----4-:R-:W-:-:S04]  /*2100*/  UISETP.NE.U32.AND UP1, UPT, UR12, URZ, UPT ;  /* 0x000000ff0c00728c */ /* 0x010fc8000bf25070 */
[----:B------:R-:W-:-:S09]  /*2110*/  UISETP.NE.AND.EX UP1, UPT, UR13, URZ, UPT, UP1 ;  /* 0x000000ff0d00728c */ /* 0x000fd2000bf25310 */
[----:B------:R-:W-:Y:S05]  /*2120*/  BRA.U UP1, `(.L_x_8906) ;  /* 0x0000000101447547 */ /* 0x000fea000b800000 */
[----:B-----5:R-:W-:Y:S02]  /*2130*/  HADD2.F32 R115, -RZ, R85.H0_H0 ;  /* 0x20000055ff737230 */ /* 0x020fe40000004100 */
[----:B------:R-:W-:Y:S02]  /*2140*/  HADD2.F32 R119, -RZ, R86.H0_H0 ;  /* 0x20000056ff777230 */ /* 0x000fe40000004100 */
[----:B------:R-:W-:Y:S02]  /*2150*/  HADD2.F32 R129, -RZ, R87.H0_H0 ;  /* 0x20000057ff817230 */ /* 0x000fe40000004100 */
[-C--:B------:R-:W-:Y:S01]  /*2160*/  FMUL.FTZ R104, R115, R0.reuse ;  /* 0x0000000073687220 */ /* 0x080fe20000410000 */
[--C-:B0-----:R-:W-:Y:S02]  /*2170*/  HADD2.F32 R113, -RZ, R84.reuse.H0_H0 ;  /* 0x20000054ff717230 */ /* 0x101fe40000004100 */
[----:B------:R-:W-:Y:S01]  /*2180*/  FMUL.FTZ R102, R119, R0 ;  /* 0x0000000077667220 */ /* 0x000fe20000410000 */
[----:B------:R-:W-:-:S02]  /*2190*/  HADD2.F32 R121, -RZ, R84.H1_H1 ;  /* 0x30000054ff797230 */ /* 0x000fc40000004100 */
        /* <DEDUP_REMOVED lines=10> */
.L_x_8906:
        /* <DEDUP_REMOVED lines=15> */
[----:B------:R-:W-:Y:S01]  /*2330*/  FMUL.FTZ R115, R115, R0 ;  /* 0x0000000073737220 */ /* 0x000fe20000410000 */
[----:B------:R-:W-:Y:S01]  /*2340*/  F2FP.F16.F32.PACK_AB R81, R117, R104 ;  /* 0x000000687551723e */ /* 0x000fe200000000ff */
[----:B------:R-:W-:-:S03]  /*2350*/  FMUL.FTZ R106, R87, R0 ;  /* 0x00000000576a7220 */ /* 0x000fc60000410000 */
[----:B------:R-:W-:Y:S02]  /*2360*/  F2FP.F16.F32.PACK_AB R82, R115, R102 ;  /* 0x000000667352723e */ /* 0x000fe400000000ff */
[----:B------:R-:W-:-:S07]  /*2370*/  F2FP.F16.F32.PACK_AB R83, R106, R119 ;  /* 0x000000776a53723e */ /* 0x000fce00000000ff */
.L_x_8905:
        /* <DEDUP_REMOVED lines=24> */
[----:B------:R-:W-:Y:S02]  /*2500*/  HADD2.F32 R114, -RZ, R83.H0_H0 ;  /* 0x20000053ff727230 */ /* 0x000fe40000004100 */
[-C--:B------:R-:W-:Y:S01]  /*2510*/  FFMA.FTZ R112, R129, R0.reuse, R112 ;  /* 0x0000000081707223 */ /* 0x080fe20000010070 */
[----:B------:R-:W-:Y:S02]  /*2520*/  HADD2.F32 R80, -RZ, R81.H1_H1 ;  /* 0x30000051ff507230 */ /* 0x000fe40000004100 */
[-C--:B------:R-:W-:Y:S01]  /*2530*/  FFMA.FTZ R110, R131, R0.reuse, R110 ;  /* 0x00000000836e7223 */ /* 0x080fe2000001006e */
[----:B------:R-:W-:Y:S02]  /*2540*/  HADD2.F32 R82, -RZ, R82.H1_H1 ;  /* 0x30000052ff527230 */ /* 0x000fe40000004100 */
[----:B------:R-:W-:Y:S01]  /*2550*/  FFMA.FTZ R114, R133, R0, R114 ;  /* 0x0000000085727223 */ /* 0x000fe20000010072 */
[----:B------:R-:W-:-:S02]  /*2560*/  HADD2.F32 R86, -RZ, R83.H1_H1 ;  /* 0x30000053ff567230 */ /* 0x000fc40000004100 */
[----:B------:R-:W-:Y:S01]  /*2570*/  FFMA.FTZ R131, R85, R0, R80 ;  /* 0x0000000055837223 */ /* 0x000fe20000010050 */
[----:B------:R-:W-:Y:S01]  /*2580*/  F2FP.F16.F32.PACK_AB R80, R135, R116 ;  /* 0x000000748750723e */ /* 0x000fe200000000ff */
[-C--:B------:R-:W-:Y:S01]  /*2590*/  FFMA.FTZ R129, R137, R0.reuse, R82 ;  /* 0x0000000089817223 */ /* 0x080fe20000010052 */
[----:B------:R-:W-:Y:S02]  /*25a0*/  FFMA.FTZ R133, R87, R0, R86 ;  /* 0x0000000057857223 */ /* 0x000fe40000010056 */
[----:B------:R-:W-:Y:S02]  /*25b0*/  F2FP.F16.F32.PACK_AB R81, R131, R112 ;  /* 0x000000708351723e */ /* 0x000fe400000000ff */
[----:B------:R-:W-:Y:S02]  /*25c0*/  F2FP.F16.F32.PACK_AB R82, R129, R110 ;  /* 0x0000006e8152723e */ /* 0x000fe400000000ff */
[----:B------:R-:W-:Y:S01]  /*25d0*/  F2FP.F16.F32.PACK_AB R83, R133, R114 ;  /* 0x000000728553723e */ /* 0x000fe200000000ff */
[----:B------:R-:W-:Y:S06]  /*25e0*/  BRA `(.L_x_8908) ;  /* 0x0000000000a07947 */ /* 0x000fec0003800000 */
.L_x_8907:
        /* <DEDUP_REMOVED lines=20> */
.L_x_8909:
        /* <DEDUP_REMOVED lines=20> */
.L_x_8908:
        /* <DEDUP_REMOVED lines=10> */
[----:B-----5:R-:W-:Y:S02]  /*2910*/  HADD2.F32 R137, -RZ, R84.H0_H0 ;  /* 0x20000054ff897230 */ /* 0x020fe40000004100 */
[--C-:B------:R-:W-:Y:S02]  /*2920*/  HADD2.F32 R141, -RZ, R86.reuse.H0_H0 ;  /* 0x20000056ff8d7230 */ /* 0x100fe40000004100 */
[----:B------:R-:W-:Y:S02]  /*2930*/  HADD2.F32 R143, -RZ, R86.H1_H1 ;  /* 0x30000056ff8f7230 */ /* 0x000fe40000004100 */
[--C-:B------:R-:W-:Y:S02]  /*2940*/  HADD2.F32 R147, -RZ, R87.reuse.H0_H0 ;  /* 0x20000057ff937230 */ /* 0x100fe40000004100 */
[----:B------:R-:W-:Y:S02]  /*2950*/  HADD2.F32 R145, -RZ, R84.H1_H1 ;  /* 0x30000054ff917230 */ /* 0x000fe40000004100 */
[----:B------:R-:W-:-:S02]  /*2960*/  HADD2.F32 R87, -RZ, R87.H1_H1 ;  /* 0x30000057ff577230 */ /* 0x000fc40000004100 */
[--C-:B------:R-:W-:Y:S02]  /*2970*/  HADD2.F32 R139, -RZ, R85.reuse.H0_H0 ;  /* 0x20000055ff8b7230 */ /* 0x100fe40000004100 */
[----:B------:R-:W-:Y:S02]  /*2980*/  HADD2.F32 R85, -RZ, R85.H1_H1 ;  /* 0x30000055ff557230 */ /* 0x000fe40000004100 */
[----:B--2---:R-:W-:Y:S02]  /*2990*/  HADD2.F32 R128, -RZ, R80.H0_H0 ;  /* 0x20000050ff807230 */ /* 0x004fe40000004100 */
[--C-:B------:R-:W-:Y:S02]  /*29a0*/  HADD2.F32 R118, -RZ, R83.reuse.H0_H0 ;  /* 0x20000053ff767230 */ /* 0x100fe40000004100 */
[----:B------:R-:W-:Y:S02]  /*29b0*/  HADD2.F32 R86, -RZ, R82.H0_H0 ;  /* 0x20000052ff567230 */ /* 0x000fe40000004100 */
[----:B------:R-:W-:Y:S01]  /*29c0*/  FFMA.FTZ R128, R137, R0, R128 ;  /* 0x0000000089807223 */ /* 0x000fe20000010080 */
[----:B------:R-:W-:-:S02]  /*29d0*/  HADD2.F32 R120, -RZ, R83.H1_H1 ;  /* 0x30000053ff787230 */ /* 0x000fc40000004100 */
        /* <DEDUP_REMOVED lines=16> */
.L_x_8910:
[----:B----4-:R-:W-:-:S04]  /*2ae0*/  UISETP.NE.U32.AND UP1, UPT, UR12, URZ, UPT ;  /* 0x000000ff0c00728c */ /* 0x010fc8000bf25070 */
[----:B------:R-:W-:-:S09]  /*2af0*/  UISETP.NE.AND.EX UP1, UPT, UR13, URZ, UPT, UP1 ;  /* 0x000000ff0d00728c */ /* 0x000fd2000bf25310 */
[----:B------:R-:W-:Y:S05]  /*2b00*/  BRA.U UP1, `(.L_x_8912) ;  /* 0x0000000101447547 */ /* 0x000fea000b800000 */
[--C-:B0----5:R-:W-:Y:S02]  /*2b10*/  HADD2.F32 R137, -RZ, R84.reuse.H0_H0 ;  /* 0x20000054ff897230 */ /* 0x121fe40000004100 */
[----:B------:R-:W-:Y:S02]  /*2b20*/  HADD2.F32 R139, -RZ, R85.H0_H0 ;  /* 0x20000055ff8b7230 */ /* 0x000fe40000004100 */
[----:B------:R-:W-:Y:S02]  /*2b30*/  HADD2.F32 R149, -RZ, R87.H0_H0 ;  /* 0x20000057ff957230 */ /* 0x000fe40000004100 */
        /* <DEDUP_REMOVED lines=14> */
.L_x_8912:
        /* <DEDUP_REMOVED lines=20> */
.L_x_8911:
        /* <DEDUP_REMOVED lines=39> */
.L_x_8913:
[----:B----4-:R-:W-:-:S04]  /*2fd0*/  UISETP.NE.U32.AND UP1, UPT, UR12, URZ, UPT ;  /* 0x000000ff0c00728c */ /* 0x010fc8000bf25070 */
[----:B------:R-:W-:-:S09]  /*2fe0*/  UISETP.NE.AND.EX UP1, UPT, UR13, URZ, UPT, UP1 ;  /* 0x000000ff0d00728c */ /* 0x000fd2000bf25310 */
[----:B------:R-:W-:Y:S05]  /*2ff0*/  BRA.U UP1, `(.L_x_8915) ;  /* 0x0000000101447547 */ /* 0x000fea000b800000 */
[----:B-----5:R-:W-:Y:S02]  /*3000*/  HADD2.F32 R151, -RZ, R85.H0_H0 ;  /* 0x20000055ff977230 */ /* 0x020fe40000004100 */
[----:B0-----:R-:W-:Y:S02]  /*3010*/  HADD2.F32 R155, -RZ, R86.H0_H0 ;  /* 0x20000056ff9b7230 */ /* 0x001fe40000004100 */
        /* <DEDUP_REMOVED lines=15> */
.L_x_8915:
        /* <DEDUP_REMOVED lines=20> */
.L_x_8914:
[----:B------:R-:W0:Y:S01]  /*3250*/  @P0 LDC.64 R170, c[0x0][0x3a8] ;  /* 0x0000ea00ffaa0b82 */ /* 0x000e220000000a00 */
[----:B------:R-:W-:-:S05]  /*3260*/  IADD3 R147, PT, PT, R105, 0x120, RZ ;  /* 0x0000012069937810 */ /* 0x000fca0007ffe0ff */
[----:B------:R-:W-:-:S04]  /*3270*/  IMAD.WIDE.U32 R84, R147, 0x10, R2 ;  /* 0x0000001093547825 */ /* 0x000fc800078e0002 */
[----:B0-----:R-:W-:-:S05]  /*3280*/  @P0 IMAD.WIDE.U32 R170, R139, 0x10, R170 ;  /* 0x000000108baa0825 */ /* 0x001fca00078e00aa */
[----:B------:R0:W-:Y:S04]  /*3290*/  @P0 STG.E.128 desc[UR6][R170.64], R80 ;  /* 0x00000050aa000986 */ /* 0x0001e8000c101d06 */
[----:B------:R-:W5:Y:S01]  /*32a0*/  LDG.E.128 R84, desc[UR6][R84.64] ;  /* 0x0000000654547981 */ /* 0x000f62000c1e1d00 */
[----:B------:R-:W-:Y:S05]  /*32b0*/  BRA.U !UP0, `(.L_x_8916) ;  /* 0x0000000108807547 */ /* 0x000fea000b800000 */
[----:B------:R-:W1:Y:S02]  /*32c0*/  LDC.64 R2, c[0x0][0x3a0] ;  /* 0x0000e800ff027b82 */ /* 0x000e640000000a00 */
[----:B-1----:R-:W-:-:S05]  /*32d0*/  IMAD.WIDE.U32 R2, R147, 0x10, R2 ;  /* 0x0000001093027825 */ /* 0x002fca00078e0002 */
[----:B0-----:R-:W2:Y:S01]  /*32e0*/  LDG.E.128 R80, desc[UR6][R2.64] ;  /* 0x0000000602507981 */ /* 0x001ea2000c1e1d00 */
        /* <DEDUP_REMOVED lines=9> */
[----:B------:R-:W-:Y:S02]  /*3380*/  HADD2.F32 R2, -RZ, R80.H0_H0 ;  /* 0x20000050ff027230 */ /* 0x000fe40000004100 */
[----:B------:R-:W-:Y:S02]  /*3390*/  HADD2.F32 R154, -RZ, R81.H1_H1 ;  /* 0x30000051ff9a7230 */ /* 0x000fe40000004100 */
        /* <DEDUP_REMOVED lines=18> */
.L_x_8916:
[----:B----4-:R-:W-:-:S04]  /*34c0*/  UISETP.NE.U32.AND UP0, UPT, UR12, URZ, UPT ;  /* 0x000000ff0c00728c */ /* 0x010fc8000bf05070 */
[----:B------:R-:W-:-:S09]  /*34d0*/  UISETP.NE.AND.EX UP0, UPT, UR13, URZ, UPT, UP0 ;  /* 0x000000ff0d00728c */ /* 0x000fd2000bf05300 */
[----:B------:R-:W-:Y:S05]  /*34e0*/  BRA.U UP0, `(.L_x_8918) ;  /* 0x0000000100447547 */ /* 0x000fea000b800000 */
[--C-:B-----5:R-:W-:Y:S02]  /*34f0*/  HADD2.F32 R205, -RZ, R87.reuse.H0_H0 ;  /* 0x20000057ffcd7230 */ /* 0x120fe40000004100 */
[----:B------:R-:W-:Y:S02]  /*3500*/  HADD2.F32 R207, -RZ, R87.H1_H1 ;  /* 0x30000057ffcf7230 */ /* 0x000fe40000004100 */
[--C-:B------:R-:W-:Y:S02]  /*3510*/  HADD2.F32 R175, -RZ, R85.reuse.H1_H1 ;  /* 0x30000055ffaf7230 */ /* 0x100fe40000004100 */
[--C-:B------:R-:W-:Y:S02]  /*3520*/  HADD2.F32 R87, -RZ, R84.reuse.H0_H0 ;  /* 0x20000054ff577230 */ /* 0x100fe40000004100 */
[----:B------:R-:W-:Y:S02]  /*3530*/  HADD2.F32 R3, -RZ, R84.H1_H1 ;  /* 0x30000054ff037230 */ /* 0x000fe40000004100 */
[----:B------:R-:W-:Y:S01]  /*3540*/  FMUL.FTZ R84, R205, R0 ;  /* 0x00000000cd547220 */ /* 0x000fe20000410000 */
[----:B0-----:R-:W-:-:S02]  /*3550*/  HADD2.F32 R171, -RZ, R85.H0_H0 ;  /* 0x20000055ffab7230 */ /* 0x001fc40000004100 */
[-C--:B------:R-:W-:Y:S01]  /*3560*/  FMUL.FTZ R85, R207, R0.reuse ;  /* 0x00000000cf557220 */ /* 0x080fe20000410000 */
[--C-:B------:R-:W-:Y:S02]  /*3570*/  HADD2.F32 R201, -RZ, R86.reuse.H0_H0 ;  /* 0x20000056ffc97230 */ /* 0x100fe40000004100 */
[-C--:B------:R-:W-:Y:S01]  /*3580*/  FMUL.FTZ R87, R87, R0.reuse ;  /* 0x0000000057577220 */ /* 0x080fe20000410000 */
[----:B------:R-:W-:Y:S02]  /*3590*/  HADD2.F32 R203, -RZ, R86.H1_H1 ;  /* 0x30000056ffcb7230 */ /* 0x000fe40000004100 */
[-C--:B------:R-:W-:Y:S01]  /*35a0*/  FMUL.FTZ R86, R175, R0.reuse ;  /* 0x00000000af567220 */ /* 0x080fe20000410000 */
[-C--:B------:R-:W-:Y:S01]  /*35b0*/  FMUL.FTZ R154, R3, R0.reuse ;  /* 0x00000000039a7220 */ /* 0x080fe20000410000 */
[-C--:B------:R-:W-:Y:S01]  /*35c0*/  FMUL.FTZ R171, R171, R0.reuse ;  /* 0x00000000abab7220 */ /* 0x080fe20000410000 */
[-C--:B------:R-:W-:Y:S01]  /*35d0*/  FMUL.FTZ R175, R201, R0.reuse ;  /* 0x00000000c9af7220 */ /* 0x080fe20000410000 */
[----:B------:R-:W-:Y:S01]  /*35e0*/  FMUL.FTZ R156, R203, R0 ;  /* 0x00000000cb9c7220 */ /* 0x000fe20000410000 */
[----:B------:R-:W-:Y:S06]  /*35f0*/  BRA `(.L_x_8917) ;  /* 0x0000000000507947 */ /* 0x000fec0003800000 */
.L_x_8918:
[--C-:B-----5:R-:W-:Y:S02]  /*3600*/  HADD2.F32 R201, -RZ, R87.reuse.H0_H0 ;  /* 0x20000057ffc97230 */ /* 0x120fe40000004100 */
[----:B------:R-:W-:Y:S02]  /*3610*/  HADD2.F32 R203, -RZ, R87.H1_H1 ;  /* 0x30000057ffcb7230 */ /* 0x000fe40000004100 */
[--C-:B------:R-:W-:Y:S02]  /*3620*/  HADD2.F32 R87, -RZ, R84.reuse.H0_H0 ;  /* 0x20000054ff577230 */ /* 0x100fe40000004100 */
[----:B------:R-:W-:Y:S02]  /*3630*/  HADD2.F32 R3, -RZ, R84.H1_H1 ;  /* 0x30000054ff037230 */ /* 0x000fe40000004100 */
[-C--:B------:R-:W-:Y:S01]  /*3640*/  FMUL.FTZ R84, R201, R0.reuse ;  /* 0x00000000c9547220 */ /* 0x080fe20000410000 */
[--C-:B0-----:R-:W-:Y:S02]  /*3650*/  HADD2.F32 R171, -RZ, R85.reuse.H0_H0 ;  /* 0x20000055ffab7230 */ /* 0x101fe40000004100 */
[----:B------:R-:W-:Y:S01]  /*3660*/  FMUL.FTZ R87, R87, R0 ;  /* 0x0000000057577220 */ /* 0x000fe20000410000 */
[----:B------:R-:W-:-:S02]  /*3670*/  HADD2.F32 R81, -RZ, R85.H1_H1 ;  /* 0x30000055ff517230 */ /* 0x000fc40000004100 */
[-C--:B------:R-:W-:Y:S01]  /*3680*/  FMUL.FTZ R85, R203, R0.reuse ;  /* 0x00000000cb557220 */ /* 0x080fe20000410000 */
[--C-:B------:R-:W-:Y:S02]  /*3690*/  HADD2.F32 R175, -RZ, R86.reuse.H0_H0 ;  /* 0x20000056ffaf7230 */ /* 0x100fe40000004100 */
[-C--:B------:R-:W-:Y:S01]  /*36a0*/  FMUL.FTZ R171, R171, R0.reuse ;  /* 0x00000000abab7220 */ /* 0x080fe20000410000 */
[----:B------:R-:W-:Y:S02]  /*36b0*/  HADD2.F32 R83, -RZ, R86.H1_H1 ;  /* 0x30000056ff537230 */ /* 0x000fe40000004100 */
[-C--:B------:R-:W-:Y:S01]  /*36c0*/  FMUL.FTZ R86, R81, R0.reuse ;  /* 0x0000000051567220 */ /* 0x080fe20000410000 */
[-C--:B------:R-:W-:Y:S01]  /*36d0*/  FMUL.FTZ R154, R3, R0.reuse ;  /* 0x00000000039a7220 */ /* 0x080fe20000410000 */
[-C--:B------:R-:W-:Y:S01]  /*36e0*/  FMUL.FTZ R175, R175, R0.reuse ;  /* 0x00000000afaf7220 */ /* 0x080fe20000410000 */
[----:B------:R-:W-:Y:S01]  /*36f0*/  FMUL.FTZ R156, R83, R0 ;  /* 0x00000000539c7220 */ /* 0x000fe20000410000 */
[----:B------:R-:W-:-:S02]  /*3700*/  F2FP.F16.F32.PACK_AB R83, R85, R84 ;  /* 0x000000545553723e */ /* 0x000fc400000000ff */
[----:B------:R-:W-:Y:S02]  /*3710*/  F2FP.F16.F32.PACK_AB R81, R86, R171 ;  /* 0x000000ab5651723e */ /* 0x000fe400000000ff */
[----:B------:R-:W-:Y:S02]  /*3720*/  F2FP.F16.F32.PACK_AB R82, R156, R175 ;  /* 0x000000af9c52723e */ /* 0x000fe400000000ff */
[----:B------:R-:W-:-:S07]  /*3730*/  F2FP.F16.F32.PACK_AB R80, R154, R87 ;  /* 0x000000579a50723e */ /* 0x000fce00000000ff */
.L_x_8917:
[----:B------:R-:W-:Y:S01]  /*3740*/  FADD.FTZ R0, RZ, R199 ;  /* 0x000000c7ff007221 */ /* 0x000fe20000010000 */
[----:B------:R-:W-:Y:S01]  /*3750*/  UMOV UR9, 0xffffffff ;  /* 0xffffffff00097882 */ /* 0x000fe20000000000 */
[----:B------:R-:W-:Y:S02]  /*3760*/  LOP3.LUT P2, RZ, R158, 0x1f, RZ, 0xc0, !PT ;  /* 0x0000001f9eff7812 */ /* 0x000fe4000784c0ff */
        /* <DEDUP_REMOVED lines=66> */
[----:B------:R-:W0:Y:S02]  /*3b90*/  @P0 LDC.64 R2, c[0x0][0x3a8] ;  /* 0x0000ea00ff020b82 */ /* 0x000e240000000a00 */
        /* <DEDUP_REMOVED lines=11> */
[----:B------:R-:W-:-:S04]  /*3c50*/  FADD.FTZ R201, R0, R175 ;  /* 0x000000af00c97221 */ /* 0x000fc80000010000 */
[----:B------:R-:W-:-:S04]  /*3c60*/  FADD.FTZ R201, R201, R156 ;  /* 0x0000009cc9c97221 */ /* 0x000fc80000010000 */
[----:B------:R-:W-:-:S04]  /*3c70*/  FADD.FTZ R0, R201, R84 ;  /* 0x00000054c9007221 */ /* 0x000fc80000010000 */
[----:B------:R-:W-:Y:S01]  /*3c80*/  FADD.FTZ R0, R0, R85 ;  /* 0x0000005500007221 */ /* 0x000fe20000010000 */
[----:B0-----:R-:W-:Y:S06]  /*3c90*/  BRA.DIV UR9, `(.L_x_8919) ;  /* 0x0000002a09547947 */ /* 0x001fec000b800000 */
        /* <DEDUP_REMOVED lines=12> */
[C---:B------:R-:W-:Y:S01]  /*3d60*/  FADD.FTZ R0, -R2.reuse, R199 ;  /* 0x000000c702007221 */ /* 0x040fe20000010100 */
[C---:B------:R-:W-:Y:S01]  /*3d70*/  FADD.FTZ R201, -R2.reuse, R197 ;  /* 0x000000c502c97221 */ /* 0x040fe20000010100 */
[----:B------:R-:W-:Y:S02]  /*3d80*/  FADD.FTZ R203, -R2, R195 ;  /* 0x000000c302cb7221 */ /* 0x000fe40000010100 */
[----:B------:R-:W-:-:S04]  /*3d90*/  FFMA.FTZ R0, R0, R0, RZ ;  /* 0x0000000000007223 */ /* 0x000fc800000100ff */
        /* <DEDUP_REMOVED lines=165> */
.L_x_8932:
[----:B------:R-:W-:Y:S01]  /*47f0*/  FMUL.FTZ R0, R2, R2 ;  /* 0x0000000202007220 */ /* 0x000fe20000410000 */
[----:B------:R-:W-:Y:S01]  /*4800*/  ISETP.NE.AND P3, PT, RZ, UR5, PT ;  /* 0x00000005ff007c0c */ /* 0x000fe2000bf65270 */
[----:B01----:R-:W-:Y:S01]  /*4810*/  FADD.FTZ R160, R160, R205 ;  /* 0x000000cda0a07221 */ /* 0x003fe20000010000 */
[----:B------:R-:W-:Y:S02]  /*4820*/  HADD2.F32 R203, -RZ, R7.H1_H1 ;  /* 0x30000007ffcb7230 */ /* 0x000fe40000004100 */
[----:B------:R-:W-:Y:S01]  /*4830*/  FSEL R201, R0, RZ, P3 ;  /* 0x000000ff00c97208 */ /* 0x000fe20001800000 */
[----:B------:R-:W-:Y:S01]  /*4840*/  FFMA.FTZ R0, R160, R3, UR8 ;  /* 0x00000008a0007e23 */ /* 0x000fe20008010003 */
[----:B------:R-:W-:Y:S01]  /*4850*/  FSEL R158, R2, RZ, !P3 ;  /* 0x000000ff029e7208 */ /* 0x000fe20005800000 */
[----:B------:R-:W-:Y:S02]  /*4860*/  HADD2.F32 R3, -RZ, R124.H0_H0 ;  /* 0x2000007cff037230 */ /* 0x000fe40000004100 */
[----:B------:R-:W-:Y:S01]  /*4870*/  FADD.FTZ R201, R0, R201 ;  /* 0x000000c900c97221 */ /* 0x000fe20000010000 */
[----:B------:R-:W-:-:S02]  /*4880*/  HADD2.F32 R0, -RZ, R40.H0_H0 ;  /* 0x20000028ff007230 */ /* 0x000fc40000004100 */
[C---:B------:R-:W-:Y:S01]  /*4890*/  FADD.FTZ R182, -R158.reuse, R129 ;  /* 0x000000819eb67221 */ /* 0x040fe20000010100 */
[C---:B------:R-:W-:Y:S01]  /*48a0*/  FADD.FTZ R166, -R158.reuse, R199 ;  /* 0x000000c79ea67221 */ /* 0x040fe20000010100 */
[----:B------:R-:W0:Y:S01]  /*48b0*/  MUFU.RSQ R129, R201 ;  /* 0x000000c900817308 */ /* 0x000e220000001400 */
[C---:B------:R-:W-:Y:S01]  /*48c0*/  FADD.FTZ R220, -R158.reuse, R87 ;  /* 0x000000579edc7221 */ /* 0x040fe20000010100 */
[C---:B------:R-:W-:Y:S01]  /*48d0*/  FADD.FTZ R164, -R158.reuse, R197 ;  /* 0x000000c59ea47221 */ /* 0x040fe20000010100 */
[C---:B------:R-:W-:Y:S01]  /*48e0*/  FADD.FTZ R170, -R158.reuse, R195 ;  /* 0x000000c39eaa7221 */ /* 0x040fe20000010100 */
[C---:B------:R-:W-:Y:S01]  /*48f0*/  FADD.FTZ R176, -R158.reuse, R193 ;  /* 0x000000c19eb07221 */ /* 0x040fe20000010100 */
[C---:B------:R-:W-:Y:S01]  /*4900*/  FADD.FTZ R212, -R158.reuse, R86 ;  /* 0x000000569ed47221 */ /* 0x040fe20000010100 */
[C---:B------:R-:W-:Y:S01]  /*4910*/  FADD.FTZ R178, -R158.reuse, R191 ;  /* 0x000000bf9eb27221 */ /* 0x040fe20000010100 */
[----:B------:R-:W-:Y:S01]  /*4920*/  FADD.FTZ R222, -R158, R85 ;  /* 0x000000559ede7221 */ /* 0x000fe20000010100 */
[----:B------:R-:W-:-:S02]  /*4930*/  HADD2.F32 R86, -RZ, R40.H1_H1 ;  /* 0x30000028ff567230 */ /* 0x000fc40000004100 */
[C---:B------:R-:W-:Y:S01]  /*4940*/  FADD.FTZ R180, -R158.reuse, R131 ;  /* 0x000000839eb47221 */ /* 0x040fe20000010100 */
[C---:B------:R-:W-:Y:S01]  /*4950*/  FADD.FTZ R184, -R158.reuse, R133 ;  /* 0x000000859eb87221 */ /* 0x040fe20000010100 */
[--C-:B------:R-:W-:Y:S02]  /*4960*/  HADD2.F32 R85, -RZ, R125.reuse.H0_H0 ;  /* 0x2000007dff557230 */ /* 0x100fe40000004100 */
[C---:B------:R-:W-:Y:S01]  /*4970*/  FADD.FTZ R190, -R158.reuse, R141 ;  /* 0x0000008d9ebe7221 */ /* 0x040fe20000010100 */
[C---:B------:R-:W-:Y:S01]  /*4980*/  FADD.FTZ R194, -R158.reuse, R137 ;  /* 0x000000899ec27221 */ /* 0x040fe20000010100 */
[----:B------:R-:W-:Y:S02]  /*4990*/  HADD2.F32 R131, -RZ, R125.H1_H1 ;  /* 0x3000007dff837230 */ /* 0x000fe40000004100 */
[C---:B------:R-:W-:Y:S01]  /*49a0*/  FADD.FTZ R160, -R158.reuse, R189 ;  /* 0x000000bd9ea07221 */ /* 0x040fe20000010100 */
[----:B------:R-:W-:Y:S02]  /*49b0*/  HADD2.F32 R133, -RZ, R41.H1_H1 ;  /* 0x30000029ff857230 */ /* 0x000fe40000004100 */
[----:B0-----:R-:W-:Y:S01]  /*49c0*/  FMUL.FTZ R87, R129, R166 ;  /* 0x000000a681577220 */ /* 0x001fe20000410000 */
[----:B------:R-:W-:Y:S01]  /*49d0*/  FADD.FTZ R166, -R158, R84 ;  /* 0x000000549ea67221 */ /* 0x000fe20000010100 */
[----:B------:R-:W-:-:S02]  /*49e0*/  HADD2.F32 R84, -RZ, R124.H1_H1 ;  /* 0x3000007cff547230 */ /* 0x000fc40000004100 */
[----:B------:R-:W-:Y:S01]  /*49f0*/  FMUL.FTZ R170, R129, R170 ;  /* 0x000000aa81aa7220 */ /* 0x000fe20000410000 */
[----:B------:R-:W-:Y:S01]  /*4a00*/  FFMA.FTZ R0, R87, R3, R0 ;  /* 0x0000000357007223 */ /* 0x000fe20000010000 */
[----:B------:R-:W-:Y:S02]  /*4a10*/  HADD2.F32 R87, -RZ, R41.H0_H0 ;  /* 0x20000029ff577230 */ /* 0x000fe40000004100 */
[C---:B------:R-:W-:Y:S01]  /*4a20*/  FMUL.FTZ R3, R129.reuse, R164 ;  /* 0x000000a481037220 */ /* 0x040fe20000410000 */
[----:B------:R-:W-:Y:S02]  /*4a30*/  HADD2.F32 R137, -RZ, R126.H0_H0 ;  /* 0x2000007eff897230 */ /* 0x000fe40000004100 */
[C---:B------:R-:W-:Y:S01]  /*4a40*/  FMUL.FTZ R176, R129.reuse, R176 ;  /* 0x000000b081b07220 */ /* 0x040fe20000410000 */
[----:B------:R-:W-:Y:S02]  /*4a50*/  HADD2.F32 R141, -RZ, R42.H0_H0 ;  /* 0x2000002aff8d7230 */ /* 0x000fe40000004100 */
[----:B------:R-:W-:Y:S01]  /*4a60*/  FMUL.FTZ R178, R129, R178 ;  /* 0x000000b281b27220 */ /* 0x000fe20000410000 */
[C---:B------:R-:W-:Y:S01]  /*4a70*/  FADD.FTZ R172, -R158.reuse, R187 ;  /* 0x000000bb9eac7221 */ /* 0x040fe20000010100 */
[----:B------:R-:W-:Y:S01]  /*4a80*/  FFMA.FTZ R3, R3, R84, R86 ;  /* 0x0000005403037223 */ /* 0x000fe20000010056 */
[C---:B------:R-:W-:Y:S01]  /*4a90*/  FADD.FTZ R177, -R158.reuse, R177 ;  /* 0x000000b19eb17221 */ /* 0x040fe20000010100 */
[----:B------:R-:W-:Y:S01]  /*4aa0*/  FADD.FTZ R179, -R158, R179 ;  /* 0x000000b39eb37221 */ /* 0x000fe20000010100 */
[----:B------:R-:W-:Y:S01]  /*4ab0*/  FFMA.FTZ R84, R170, R85, R87 ;  /* 0x00000055aa547223 */ /* 0x000fe20000010057 */
[C---:B------:R-:W-:Y:S01]  /*4ac0*/  FADD.FTZ R192, -R158.reuse, R120 ;  /* 0x000000789ec07221 */ /* 0x040fe20000010100 */
[----:B------:R-:W-:Y:S01]  /*4ad0*/  FADD.FTZ R196, -R158, R118 ;  /* 0x000000769ec47221 */ /* 0x000fe20000010100 */
[----:B------:R-:W-:Y:S01]  /*4ae0*/  FFMA.FTZ R85, R176, R131, R133 ;  /* 0x00000083b0557223 */ /* 0x000fe20000010085 */
        /* <DEDUP_REMOVED lines=60> */
[----:B------:R-:W-:Y:S01]  /*4eb0*/  FFMA.FTZ R86, R178, R137, R141 ;  /* 0x00000089b2567223 */ /* 0x000fe2000001008d */
[----:B------:R-:W-:-:S02]  /*4ec0*/  HADD2.F32 R118, -RZ, R126.H1_H1 ;  /* 0x3000007eff767230 */ /* 0x000fc40000004100 */
[C---:B------:R-:W-:Y:S01]  /*4ed0*/  FMUL.FTZ R137, R129.reuse, R160 ;  /* 0x000000a081897220 */ /* 0x040fe20000410000 */
[----:B------:R-:W-:Y:S02]  /*4ee0*/  HADD2.F32 R120, -RZ, R42.H1_H1 ;  /* 0x3000002aff787230 */ /* 0x000fe40000004100 */
[C---:B------:R-:W-:Y:S01]  /*4ef0*/  FMUL.FTZ R134, R129.reuse, R172 ;  /* 0x000000ac81867220 */ /* 0x040fe20000410000 */
[----:B------:R-:W-:Y:S02]  /*4f00*/  HADD2.F32 R87, -RZ, R127.H0_H0 ;  /* 0x2000007fff577230 */ /* 0x000fe40000004100 */
[C---:B------:R-:W-:Y:S01]  /*4f10*/  FMUL.FTZ R177, R129.reuse, R177 ;  /* 0x000000b181b17220 */ /* 0x040fe20000410000 */
[----:B------:R-:W-:Y:S02]  /*4f20*/  HADD2.F32 R131, -RZ, R43.H0_H0 ;  /* 0x2000002bff837230 */ /* 0x000fe40000004100 */
[----:B------:R-:W-:Y:S01]  /*4f30*/  FMUL.FTZ R179, R129, R179 ;  /* 0x000000b381b37220 */ /* 0x000fe20000410000 */
[----:B------:R-:W-:-:S02]  /*4f40*/  HADD2.F32 R130, -RZ, R127.H1_H1 ;  /* 0x3000007fff827230 */ /* 0x000fc40000004100 */
[----:B------:R-:W-:Y:S01]  /*4f50*/  FFMA.FTZ R137, R137, R118, R120 ;  /* 0x0000007689897223 */ /* 0x000fe20000010078 */
[----:B------:R-:W-:Y:S02]  /*4f60*/  HADD2.F32 R132, -RZ, R43.H1_H1 ;  /* 0x3000002bff847230 */ /* 0x000fe40000004100 */
[----:B------:R-:W-:Y:S01]  /*4f70*/  FFMA.FTZ R134, R134, R87, R131 ;  /* 0x0000005786867223 */ /* 0x000fe20000010083 */
[----:B------:R-:W-:Y:S02]  /*4f80*/  HADD2.F32 R136, -RZ, R76.H0_H0 ;  /* 0x2000004cff887230 */ /* 0x000fe40000004100 */
[----:B------:R-:W-:Y:S01]  /*4f90*/  FMUL.FTZ R133, R129, R168 ;  /* 0x000000a881857220 */ /* 0x000fe20000410000 */
[----:B------:R-:W-:Y:S02]  /*4fa0*/  HADD2.F32 R158, -RZ, R36.H0_H0 ;  /* 0x20000024ff9e7230 */ /* 0x000fe40000004100 */
[----:B------:R-:W-:Y:S01]  /*4fb0*/  FFMA.FTZ R87, R177, R130, R132 ;  /* 0x00000082b1577223 */ /* 0x000fe20000010084 */
[----:B------:R-:W-:-:S02]  /*4fc0*/  HADD2.F32 R132, -RZ, R77.H0_H0 ;  /* 0x2000004dff847230 */ /* 0x000fc40000004100 */
[----:B------:R-:W-:Y:S01]  /*4fd0*/  FMUL.FTZ R131, R129, R162 ;  /* 0x000000a281837220 */ /* 0x000fe20000410000 */
[----:B------:R-:W-:Y:S02]  /*4fe0*/  HADD2.F32 R120, -RZ, R76.H1_H1 ;  /* 0x3000004cff787230 */ /* 0x000fe40000004100 */
[----:B------:R-:W-:Y:S01]  /*4ff0*/  FFMA.FTZ R118, R179, R136, R158 ;  /* 0x00000088b3767223 */ /* 0x000fe2000001009e */
[----:B------:R-:W-:Y:S02]  /*5000*/  HADD2.F32 R136, -RZ, R37.H0_H0 ;  /* 0x20000025ff887230 */ /* 0x000fe40000004100 */
[C---:B------:R-:W-:Y:S01]  /*5010*/  FMUL.FTZ R152, R129.reuse, R152 ;  /* 0x0000009881987220 */ /* 0x040fe20000410000 */
[----:B------:R-:W-:Y:S02]  /*5020*/  HADD2.F32 R130, -RZ, R36.H1_H1 ;  /* 0x30000024ff827230 */ /* 0x000fe40000004100 */
[----:B------:R-:W-:Y:S01]  /*5030*/  FMUL.FTZ R174, R129, R174 ;  /* 0x000000ae81ae7220 */ /* 0x000fe20000410000 */
[----:B------:R-:W-:-:S02]  /*5040*/  HADD2.F32 R145, -RZ, R78.H0_H0 ;  /* 0x2000004eff917230 */ /* 0x000fc40000004100 */
[----:B------:R-:W-:Y:S01]  /*5050*/  FFMA.FTZ R133, R133, R132, R136 ;  /* 0x0000008485857223 */ /* 0x000fe20000010088 */
[----:B------:R-:W-:Y:S02]  /*5060*/  HADD2.F32 R149, -RZ, R38.H0_H0 ;  /* 0x20000026ff957230 */ /* 0x000fe40000004100 */
[----:B------:R-:W-:Y:S01]  /*5070*/  FFMA.FTZ R131, R131, R120, R130 ;  /* 0x0000007883837223 */ /* 0x000fe20000010082 */
[----:B------:R-:W-:Y:S02]  /*5080*/  HADD2.F32 R141, -RZ, R77.H1_H1 ;  /* 0x3000004dff8d7230 */ /* 0x000fe40000004100 */
[----:B------:R-:W-:Y:S01]  /*5090*/  FMUL.FTZ R150, R129, R150 ;  /* 0x0000009681967220 */ /* 0x000fe20000410000 */
[----:B------:R-:W-:Y:S02]  /*50a0*/  HADD2.F32 R143, -RZ, R37.H1_H1 ;  /* 0x30000025ff8f7230 */ /* 0x000fe40000004100 */
[----:B------:R-:W-:Y:S01]  /*50b0*/  FFMA.FTZ R132, R152, R145, R149 ;  /* 0x0000009198847223 */ /* 0x000fe20000010095 */
[----:B------:R-:W-:-:S02]  /*50c0*/  HADD2.F32 R120, -RZ, R78.H1_H1 ;  /* 0x3000004eff787230 */ /* 0x000fc40000004100 */
[C---:B------:R-:W-:Y:S01]  /*50d0*/  FMUL.FTZ R145, R129.reuse, R173 ;  /* 0x000000ad81917220 */ /* 0x040fe20000410000 */
[----:B------:R-:W-:Y:S02]  /*50e0*/  HADD2.F32 R136, -RZ, R38.H1_H1 ;  /* 0x30000026ff887230 */ /* 0x000fe40000004100 */
[----:B------:R-:W-:Y:S01]  /*50f0*/  FFMA.FTZ R130, R174, R141, R143 ;  /* 0x0000008dae827223 */ /* 0x000fe2000001008f */
[----:B------:R-:W-:Y:S02]  /*5100*/  HADD2.F32 R152, -RZ, R79.H1_H1 ;  /* 0x3000004fff987230 */ /* 0x000fe40000004100 */
[C---:B------:R-:W-:Y:S01]  /*5110*/  FMUL.FTZ R149, R129.reuse, R169 ;  /* 0x000000a981957220 */ /* 0x040fe20000410000 */
[----:B------:R-:W-:Y:S02]  /*5120*/  HADD2.F32 R158, -RZ, R39.H1_H1 ;  /* 0x30000027ff9e7230 */ /* 0x000fe40000004100 */
[----:B------:R-:W-:Y:S01]  /*5130*/  FMUL.FTZ R167, R129, R167 ;  /* 0x000000a781a77220 */ /* 0x000fe20000410000 */
[----:B------:R-:W-:-:S02]  /*5140*/  HADD2.F32 R141, -RZ, R79.H0_H0 ;  /* 0x2000004fff8d7230 */ /* 0x000fc40000004100 */
[----:B------:R-:W-:Y:S01]  /*5150*/  FFMA.FTZ R145, R145, R120, R136 ;  /* 0x0000007891917223 */ /* 0x000fe20000010088 */
[----:B------:R-:W-:Y:S02]  /*5160*/  HADD2.F32 R143, -RZ, R39.H0_H0 ;  /* 0x20000027ff8f7230 */ /* 0x000fe40000004100 */
[----:B------:R-:W-:Y:S01]  /*5170*/  FFMA.FTZ R149, R149, R152, R158 ;  /* 0x0000009895957223 */ /* 0x000fe2000001009e */
[----:B------:R-:W-:Y:S02]  /*5180*/  HADD2.F32 R160, -RZ, R72.H0_H0 ;  /* 0x20000048ffa07230 */ /* 0x000fe40000004100 */
[----:B------:R-:W-:Y:S01]  /*5190*/  FMUL.FTZ R165, R129, R165 ;  /* 0x000000a581a57220 */ /* 0x000fe20000410000 */
[----:B------:R-:W-:Y:S02]  /*51a0*/  HADD2.F32 R162, -RZ, R32.H0_H0 ;  /* 0x20000020ffa27230 */ /* 0x000fe40000004100 */
[----:B------:R-:W-:Y:S01]  /*51b0*/  FFMA.FTZ R150, R150, R141, R143 ;  /* 0x0000008d96967223 */ /* 0x000fe2000001008f */
[----:B------:R-:W-:-:S02]  /*51c0*/  HADD2.F32 R136, -RZ, R72.H1_H1 ;  /* 0x30000048ff887230 */ /* 0x000fc40000004100 */
[----:B------:R-:W-:Y:S01]  /*51d0*/  FMUL.FTZ R141, R129, R148 ;  /* 0x00000094818d7220 */ /* 0x000fe20000410000 */
[----:B------:R-:W-:Y:S02]  /*51e0*/  HADD2.F32 R152, -RZ, R32.H1_H1 ;  /* 0x30000020ff987230 */ /* 0x000fe40000004100 */
[----:B------:R-:W-:Y:S01]  /*51f0*/  FFMA.FTZ R120, R167, R160, R162 ;  /* 0x000000a0a7787223 */ /* 0x000fe200000100a2 */
[----:B------:R-:W-:Y:S02]  /*5200*/  HADD2.F32 R151, -RZ, R74.H0_H0 ;  /* 0x2000004aff977230 */ /* 0x000fe40000004100 */
[----:B------:R-:W-:Y:S01]  /*5210*/  FMUL.FTZ R148, R129, R163 ;  /* 0x000000a381947220 */ /* 0x000fe20000410000 */
[----:B------:R-:W-:Y:S02]  /*5220*/  HADD2.F32 R153, -RZ, R34.H0_H0 ;  /* 0x20000022ff997230 */ /* 0x000fe40000004100 */
[----:B------:R-:W-:Y:S01]  /*5230*/  FFMA.FTZ R141, R141, R136, R152 ;  /* 0x000000888d8d7223 */ /* 0x000fe20000010098 */
[----:B------:R-:W-:-:S02]  /*5240*/  HADD2.F32 R158, -RZ, R73.H0_H0 ;  /* 0x20000049ff9e7230 */ /* 0x000fc40000004100 */
[C---:B------:R-:W-:Y:S01]  /*5250*/  FMUL.FTZ R143, R129.reuse, R146 ;  /* 0x00000092818f7220 */ /* 0x040fe20000410000 */
[----:B------:R-:W-:Y:S02]  /*5260*/  HADD2.F32 R160, -RZ, R33.H0_H0 ;  /* 0x20000021ffa07230 */ /* 0x000fe40000004100 */
[----:B------:R-:W-:Y:S01]  /*5270*/  FFMA.FTZ R148, R148, R151, R153 ;  /* 0x0000009794947223 */ /* 0x000fe20000010099 */
[----:B------:R-:W-:Y:S02]  /*5280*/  HADD2.F32 R136, -RZ, R75.H0_H0 ;  /* 0x2000004bff887230 */ /* 0x000fe40000004100 */
[----:B------:R-:W-:Y:S01]  /*5290*/  FMUL.FTZ R161, R129, R161 ;  /* 0x000000a181a17220 */ /* 0x000fe20000410000 */
[----:B------:R-:W-:Y:S02]  /*52a0*/  HADD2.F32 R152, -RZ, R35.H0_H0 ;  /* 0x20000023ff987230 */ /* 0x000fe40000004100 */
[----:B------:R-:W-:Y:S01]  /*52b0*/  FFMA.FTZ R146, R165, R158, R160 ;  /* 0x0000009ea5927223 */ /* 0x000fe200000100a0 */
[----:B------:R-:W-:-:S02]  /*52c0*/  HADD2.F32 R155, -RZ, R74.H1_H1 ;  /* 0x3000004aff9b7230 */ /* 0x000fc40000004100 */
[C---:B------:R-:W-:Y:S01]  /*52d0*/  FMUL.FTZ R144, R129.reuse, R144 ;  /* 0x0000009081907220 */ /* 0x040fe20000410000 */
[----:B------:R-:W-:Y:S02]  /*52e0*/  HADD2.F32 R151, -RZ, R34.H1_H1 ;  /* 0x30000022ff977230 */ /* 0x000fe40000004100 */
[C---:B------:R-:W-:Y:S01]  /*52f0*/  FMUL.FTZ R142, R129.reuse, R142 ;  /* 0x0000008e818e7220 */ /* 0x040fe20000410000 */
[----:B------:R-:W-:Y:S02]  /*5300*/  HADD2.F32 R153, -RZ, R75.H1_H1 ;  /* 0x3000004bff997230 */ /* 0x000fe40000004100 */
[----:B------:R-:W-:Y:S01]  /*5310*/  FMUL.FTZ R158, R129, R159 ;  /* 0x0000009f819e7220 */ /* 0x000fe20000410000 */
[----:B------:R-:W-:Y:S02]  /*5320*/  HADD2.F32 R163, -RZ, R35.H1_H1 ;  /* 0x30000023ffa37230 */ /* 0x000fe40000004100 */
[----:B------:R-:W-:Y:S01]  /*5330*/  FFMA.FTZ R159, R161, R136, R152 ;  /* 0x00000088a19f7223 */ /* 0x000fe20000010098 */
        /* <DEDUP_REMOVED lines=8> */
[----:B------:R-:W-:-:S02]  /*53c0*/  HADD2.F32 R142, -RZ, R69.H0_H0 ;  /* 0x20000045ff8e7230 */ /* 0x000fc40000004100 */
[C---:B------:R-:W-:Y:S01]  /*53d0*/  FMUL.FTZ R157, R129.reuse, R157 ;  /* 0x0000009d819d7220 */ /* 0x040fe20000410000 */
[----:B------:R-:W-:Y:S02]  /*53e0*/  HADD2.F32 R144, -RZ, R29.H0_H0 ;  /* 0x2000001dff907230 */ /* 0x000fe40000004100 */
        /* <DEDUP_REMOVED lines=16> */
[C---:B------:R-:W-:Y:S01]  /*54f0*/  FMUL.FTZ R98, R129.reuse, R98 ;  /* 0x0000006281627220 */ /* 0x040fe20000410000 */
[----:B------:R-:W-:Y:S02]  /*5500*/  HADD2.F32 R138, -RZ, R71.H0_H0 ;  /* 0x20000047ff8a7230 */ /* 0x000fe40000004100 */
[----:B------:R-:W-:Y:S01]  /*5510*/  FMUL.FTZ R107, R129, R107 ;  /* 0x0000006b816b7220 */ /* 0x000fe20000410000 */
[----:B------:R-:W-:Y:S02]  /*5520*/  HADD2.F32 R140, -RZ, R31.H0_H0 ;  /* 0x2000001fff8c7230 */ /* 0x000fe40000004100 */
[----:B------:R-:W-:Y:S01]  /*5530*/  FFMA.FTZ R143, R143, R162, R164 ;  /* 0x000000a28f8f7223 */ /* 0x000fe200000100a4 */
        /* <DEDUP_REMOVED lines=13> */
[C---:B------:R-:W-:Y:S01]  /*5610*/  FMUL.FTZ R91, R129.reuse, R91 ;  /* 0x0000005b815b7220 */ /* 0x040fe20000410000 */
[----:B------:R-:W-:Y:S02]  /*5620*/  HADD2.F32 R169, -RZ, R26.H0_H0 ;  /* 0x2000001affa97230 */ /* 0x000fe40000004100 */
        /* <DEDUP_REMOVED lines=92> */
[----:B------:R-:W-:Y:S01]  /*5bf0*/  FFMA.FTZ R184, R184, R101, R103 ;  /* 0x00000065b8b87223 */ /* 0x000fe20000010067 */
[----:B------:R-:W-:Y:S02]  /*5c00*/  HADD2.F32 R103, -RZ, R55.H1_H1 ;  /* 0x30000037ff677230 */ /* 0x000fe40000004100 */
[C---:B------:R-:W-:Y:S01]  /*5c10*/  FMUL.FTZ R190, R129.reuse, R196 ;  /* 0x000000c481be7220 */ /* 0x040fe20000410000 */
[----:B------:R-:W-:Y:S02]  /*5c20*/  HADD2.F32 R107, -RZ, R15.H1_H1 ;  /* 0x3000000fff6b7230 */ /* 0x000fe40000004100 */
[----:B------:R-:W-:Y:S01]  /*5c30*/  FMUL.FTZ R181, R129, R186 ;  /* 0x000000ba81b57220 */ /* 0x000fe20000410000 */
[----:B------:R-:W-:-:S02]  /*5c40*/  HADD2.F32 R90, -RZ, R52.H1_H1 ;  /* 0x30000034ff5a7230 */ /* 0x000fc40000004100 */
[----:B------:R-:W-:Y:S01]  /*5c50*/  FFMA.FTZ R183, R122, R183, R91 ;  /* 0x000000b77ab77223 */ /* 0x000fe2000001005b */
[----:B------:R-:W-:Y:S02]  /*5c60*/  HADD2.F32 R92, -RZ, R12.H1_H1 ;  /* 0x3000000cff5c7230 */ /* 0x000fe40000004100 */
[----:B------:R-:W-:Y:S01]  /*5c70*/  FFMA.FTZ R190, R190, R103, R107 ;  /* 0x00000067bebe7223 */ /* 0x000fe2000001006b */
[----:B------:R-:W-:Y:S02]  /*5c80*/  HADD2.F32 R91, -RZ, R54.H1_H1 ;  /* 0x30000036ff5b7230 */ /* 0x000fe40000004100 */
[C---:B------:R-:W-:Y:S01]  /*5c90*/  FMUL.FTZ R188, R129.reuse, R198 ;  /* 0x000000c681bc7220 */ /* 0x040fe20000410000 */
[----:B------:R-:W-:Y:S02]  /*5ca0*/  HADD2.F32 R101, -RZ, R14.H1_H1 ;  /* 0x3000000eff657230 */ /* 0x000fe40000004100 */
[----:B------:R-:W-:Y:S01]  /*5cb0*/  FMUL.FTZ R186, R129, R192 ;  /* 0x000000c081ba7220 */ /* 0x000fe20000410000 */
        /* <DEDUP_REMOVED lines=8> */
[----:B------:R-:W-:Y:S01]  /*5d40*/  FFMA.FTZ R198, R198, R103, R107 ;  /* 0x00000067c6c67223 */ /* 0x000fe2000001006b */
[----:B------:R-:W-:Y:S01]  /*5d50*/  HADD2.F32 R91, -RZ, R49.H1_H1 ;  /* 0x30000031ff5b7230 */ /* 0x000fe20000004100 */
[----:B------:R-:W0:Y:S01]  /*5d60*/  @!P2 LDC.64 R102, c[0x0][0x3c0] ;  /* 0x0000f000ff66ab82 */ /* 0x000e220000000a00 */
[----:B------:R-:W-:-:S02]  /*5d70*/  HADD2.F32 R101, -RZ, R9.H1_H1 ;  /* 0x30000009ff657230 */ /* 0x000fc40000004100 */
[----:B------:R-:W-:Y:S01]  /*5d80*/  FMUL.FTZ R192, R129, R204 ;  /* 0x000000cc81c07220 */ /* 0x000fe20000410000 */
[----:B------:R-:W-:Y:S01]  /*5d90*/  FFMA.FTZ R187, R187, R90, R92 ;  /* 0x0000005abbbb7223 */ /* 0x000fe2000001005c */
[----:B------:R-:W-:Y:S02]  /*5da0*/  HADD2.F32 R90, -RZ, R48.H1_H1 ;  /* 0x30000030ff5a7230 */ /* 0x000fe40000004100 */
[C---:B------:R-:W-:Y:S01]  /*5db0*/  FMUL.FTZ R189, R129.reuse, R200 ;  /* 0x000000c881bd7220 */ /* 0x040fe20000410000 */
[----:B------:R-:W-:Y:S02]  /*5dc0*/  HADD2.F32 R92, -RZ, R8.H1_H1 ;  /* 0x30000008ff5c7230 */ /* 0x000fe40000004100 */
[----:B------:R-:W-:Y:S01]  /*5dd0*/  FFMA.FTZ R192, R192, R91, R101 ;  /* 0x0000005bc0c07223 */ /* 0x000fe20000010065 */
[----:B------:R-:W-:Y:S02]  /*5de0*/  HADD2.F32 R98, -RZ, R50.H0_H0 ;  /* 0x20000032ff627230 */ /* 0x000fe40000004100 */
[----:B------:R-:W-:Y:S01]  /*5df0*/  FMUL.FTZ R193, R129, R208 ;  /* 0x000000d081c17220 */ /* 0x000fe20000410000 */
[----:B------:R-:W-:-:S02]  /*5e00*/  HADD2.F32 R100, -RZ, R10.H0_H0 ;  /* 0x2000000aff647230 */ /* 0x000fc40000004100 */
[----:B------:R-:W-:Y:S01]  /*5e10*/  FMUL.FTZ R194, R129, R210 ;  /* 0x000000d281c27220 */ /* 0x000fe20000410000 */
[----:B------:R-:W-:Y:S02]  /*5e20*/  HADD2.F32 R91, -RZ, R50.H1_H1 ;  /* 0x30000032ff5b7230 */ /* 0x000fe40000004100 */
[----:B------:R-:W-:Y:S01]  /*5e30*/  FFMA.FTZ R189, R189, R90, R92 ;  /* 0x0000005abdbd7223 */ /* 0x000fe2000001005c */
[----:B------:R-:W-:Y:S02]  /*5e40*/  HADD2.F32 R101, -RZ, R10.H1_H1 ;  /* 0x3000000aff657230 */ /* 0x000fe40000004100 */
[C---:B------:R-:W-:Y:S01]  /*5e50*/  FMUL.FTZ R128, R129.reuse, R128 ;  /* 0x0000008081807220 */ /* 0x040fe20000410000 */
[----:B------:R-:W-:Y:S02]  /*5e60*/  HADD2.F32 R111, -RZ, R52.H0_H0 ;  /* 0x20000034ff6f7230 */ /* 0x000fe40000004100 */
[----:B------:R-:W-:Y:S01]  /*5e70*/  FMUL.FTZ R195, R129, R216 ;  /* 0x000000d881c37220 */ /* 0x000fe20000410000 */
[----:B------:R-:W-:-:S02]  /*5e80*/  HADD2.F32 R115, -RZ, R12.H0_H0 ;  /* 0x2000000cff737230 */ /* 0x000fc40000004100 */
[----:B------:R-:W-:Y:S01]  /*5e90*/  FFMA.FTZ R193, R193, R98, R100 ;  /* 0x00000062c1c17223 */ /* 0x000fe20000010064 */
[----:B------:R-:W-:Y:S02]  /*5ea0*/  HADD2.F32 R90, -RZ, R51.H0_H0 ;  /* 0x20000033ff5a7230 */ /* 0x000fe40000004100 */
[----:B------:R-:W-:Y:S01]  /*5eb0*/  FFMA.FTZ R194, R194, R91, R101 ;  /* 0x0000005bc2c27223 */ /* 0x000fe20000010065 */
[----:B------:R-:W-:Y:S01]  /*5ec0*/  HADD2.F32 R92, -RZ, R11.H0_H0 ;  /* 0x2000000bff5c7230 */ /* 0x000fe20000004100 */
[----:B------:R-:W1:Y:S01]  /*5ed0*/  @!P2 LDC.64 R100, c[0x0][0x3c8] ;  /* 0x0000f200ff64ab82 */ /* 0x000e620000000a00 */
[----:B------:R-:W-:Y:S01]  /*5ee0*/  FFMA.FTZ R128, R128, R111, R115 ;  /* 0x0000006f80807223 */ /* 0x000fe20000010073 */
[----:B------:R-:W-:Y:S02]  /*5ef0*/  HADD2.F32 R109, -RZ, R48.H0_H0 ;  /* 0x20000030ff6d7230 */ /* 0x000fe40000004100 */
[----:B------:R-:W-:Y:S01]  /*5f00*/  FMUL.FTZ R196, R129, R220 ;  /* 0x000000dc81c47220 */ /* 0x000fe20000410000 */
[----:B------:R-:W-:-:S02]  /*5f10*/  HADD2.F32 R111, -RZ, R8.H0_H0 ;  /* 0x20000008ff6f7230 */ /* 0x000fc40000004100 */
[----:B------:R-:W-:Y:S01]  /*5f20*/  FFMA.FTZ R195, R195, R90, R92 ;  /* 0x0000005ac3c37223 */ /* 0x000fe2000001005c */
[----:B------:R-:W-:Y:S02]  /*5f30*/  HADD2.F32 R94, -RZ, R54.H0_H0 ;  /* 0x20000036ff5e7230 */ /* 0x000fe40000004100 */
[C---:B------:R-:W-:Y:S01]  /*5f40*/  FMUL.FTZ R154, R129.reuse, R154 ;  /* 0x0000009a819a7220 */ /* 0x040fe20000410000 */
[----:B------:R-:W2:Y:S01]  /*5f50*/  LDC.64 R90, c[0x0][0x428] ;  /* 0x00010a00ff5a7b82 */ /* 0x000ea20000000a00 */
[----:B------:R-:W-:Y:S01]  /*5f60*/  FFMA.FTZ R188, R188, R109, R111 ;  /* 0x0000006dbcbc7223 */ /* 0x000fe2000001006f */
[----:B------:R-:W-:Y:S02]  /*5f70*/  HADD2.F32 R109, -RZ, R44.H0_H0 ;  /* 0x2000002cff6d7230 */ /* 0x000fe40000004100 */
[C---:B------:R-:W-:Y:S01]  /*5f80*/  FMUL.FTZ R206, R129.reuse, R206 ;  /* 0x000000ce81ce7220 */ /* 0x040fe20000410000 */
[----:B------:R-:W-:Y:S02]  /*5f90*/  HADD2.F32 R111, -RZ, R4.H0_H0 ;  /* 0x20000004ff6f7230 */ /* 0x000fe40000004100 */
[----:B------:R-:W-:Y:S01]  /*5fa0*/  FMUL.FTZ R200, R129, R214 ;  /* 0x000000d681c87220 */ /* 0x000fe20000410000 */
[----:B------:R-:W-:Y:S01]  /*5fb0*/  HADD2.F32 R96, -RZ, R14.H0_H0 ;  /* 0x2000000eff607230 */ /* 0x000fe20000004100 */
[----:B------:R-:W-:Y:S01]  /*5fc0*/  F2FP.F16.F32.PACK_AB R85, R85, R84 ;  /* 0x000000545555723e */ /* 0x000fe200000000ff */
[----:B0-----:R-:W-:-:S04]  /*5fd0*/  @!P2 IMAD.WIDE R102, R88, 0x4, R102 ;  /* 0x000000045866a825 */ /* 0x001fc800078e0266 */
[----:B------:R-:W-:Y:S01]  /*5fe0*/  FFMA.FTZ R196, R196, R109, R111 ;  /* 0x0000006dc4c47223 */ /* 0x000fe2000001006f */
[----:B------:R-:W-:Y:S01]  /*5ff0*/  FMUL.FTZ R191, R129, R202 ;  /* 0x000000ca81bf7220 */ /* 0x000fe20000410000 */
[----:B------:R-:W-:Y:S01]  /*6000*/  FFMA.FTZ R185, R185, R94, R96 ;  /* 0x0000005eb9b97223 */ /* 0x000fe20000010060 */
[----:B------:R-:W-:Y:S01]  /*6010*/  HADD2.F32 R197, -RZ, R44.H1_H1 ;  /* 0x3000002cffc57230 */ /* 0x000fe20000004100 */
[----:B------:R0:W-:Y:S01]  /*6020*/  @!P2 STG.E desc[UR6][R102.64], R2 ;  /* 0x000000026600a986 */ /* 0x0001e2000c101906 */
[----:B------:R-:W-:Y:S01]  /*6030*/  HADD2.F32 R107, -RZ, R4.H1_H1 ;  /* 0x30000004ff6b7230 */ /* 0x000fe20000004100 */
[----:B------:R-:W-:Y:S01]  /*6040*/  F2FP.F16.F32.PACK_AB R84, R3, R0 ;  /* 0x000000000354723e */ /* 0x000fe200000000ff */
[----:B------:R-:W-:Y:S02]  /*6050*/  HADD2.F32 R109, -RZ, R45.H0_H0 ;  /* 0x2000002dff6d7230 */ /* 0x000fe40000004100 */
[----:B------:R-:W-:Y:S01]  /*6060*/  FMUL.FTZ R156, R129, R156 ;  /* 0x0000009c819c7220 */ /* 0x000fe20000410000 */
[----:B------:R-:W-:-:S02]  /*6070*/  HADD2.F32 R111, -RZ, R5.H0_H0 ;  /* 0x20000005ff6f7230 */ /* 0x000fc40000004100 */
[----:B------:R-:W-:Y:S01]  /*6080*/  FFMA.FTZ R197, R154, R197, R107 ;  /* 0x000000c59ac57223 */ /* 0x000fe2000001006b */
[----:B------:R-:W-:Y:S02]  /*6090*/  HADD2.F32 R115, -RZ, R46.H0_H0 ;  /* 0x2000002eff737230 */ /* 0x000fe40000004100 */
[----:B------:R-:W-:Y:S01]  /*60a0*/  FMUL.FTZ R166, R129, R166 ;  /* 0x000000a681a67220 */ /* 0x000fe20000410000 */
[----:B------:R-:W-:Y:S02]  /*60b0*/  HADD2.F32 R117, -RZ, R6.H0_H0 ;  /* 0x20000006ff757230 */ /* 0x000fe40000004100 */
[----:B------:R-:W-:Y:S01]  /*60c0*/  FFMA.FTZ R154, R206, R109, R111 ;  /* 0x0000006dce9a7223 */ /* 0x000fe2000001006f */
[----:B------:R-:W-:Y:S01]  /*60d0*/  HADD2.F32 R94, -RZ, R49.H0_H0 ;  /* 0x20000031ff5e7230 */ /* 0x000fe20000004100 */
[----:B0-----:R-:W0:Y:S01]  /*60e0*/  LDC.64 R2, c[0x0][0x380] ;  /* 0x0000e000ff027b82 */ /* 0x001e220000000a00 */
        /* <DEDUP_REMOVED lines=10> */
[----:B------:R-:W-:Y:S01]  /*6190*/  HADD2.F32 R117, -RZ, R47.H1_H1 ;  /* 0x3000002fff757230 */ /* 0x000fe20000004100 */
[----:B------:R-:W-:Y:S01]  /*61a0*/  F2FP.F16.F32.PACK_AB R87, R87, R134 ;  /* 0x000000865757723e */ /* 0x000fe200000000ff */
[----:B------:R-:W-:-:S02]  /*61b0*/  HADD2.F32 R92, -RZ, R45.H1_H1 ;  /* 0x3000002dff5c7230 */ /* 0x000fc40000004100 */
[----:B------:R-:W-:Y:S01]  /*61c0*/  FFMA.FTZ R156, R166, R111, R115 ;  /* 0x0000006fa69c7223 */ /* 0x000fe20000010073 */
[----:B------:R-:W-:Y:S02]  /*61d0*/  HADD2.F32 R94, -RZ, R5.H1_H1 ;  /* 0x30000005ff5e7230 */ /* 0x000fe40000004100 */
[----:B------:R-:W-:Y:S01]  /*61e0*/  FFMA.FTZ R203, R222, R117, R203 ;  /* 0x00000075decb7223 */ /* 0x000fe200000100cb */
[----:B-1----:R-:W-:Y:S01]  /*61f0*/  @!P2 IMAD.WIDE R100, R88, 0x4, R100 ;  /* 0x000000045864a825 */ /* 0x002fe200078e0264 */
[----:B------:R-:W-:-:S03]  /*6200*/  F2FP.F16.F32.PACK_AB R86, R137, R86 ;  /* 0x000000568956723e */ /* 0x000fc600000000ff */
[----:B------:R-:W-:Y:S01]  /*6210*/  FFMA.FTZ R199, R199, R92, R94 ;  /* 0x0000005cc7c77223 */ /* 0x000fe2000001005e */
[--C-:B--2---:R-:W-:Y:S01]  /*6220*/  IMAD.WIDE.U32 R104, R105, 0x10, R90.reuse ;  /* 0x0000001069687825 */ /* 0x104fe200078e005a */
[----:B------:R-:W-:Y:S01]  /*6230*/  F2FP.F16.F32.PACK_AB R94, R145, R132 ;  /* 0x00000084915e723e */ /* 0x000fe200000000ff */
[----:B------:R1:W-:Y:S01]  /*6240*/  @!P2 STG.E desc[UR6][R100.64], R129 ;  /* 0x000000816400a986 */ /* 0x0003e2000c101906 */
[----:B------:R-:W-:Y:S01]  /*6250*/  F2FP.F16.F32.PACK_AB R92, R131, R118 ;  /* 0x00000076835c723e */ /* 0x000fe200000000ff */
[--C-:B------:R-:W-:Y:S01]  /*6260*/  IMAD.WIDE.U32 R116, R95, 0x10, R90.reuse ;  /* 0x000000105f747825 */ /* 0x100fe200078e005a */
[----:B------:R-:W-:Y:S01]  /*6270*/  F2FP.F16.F32.PACK_AB R95, R149, R150 ;  /* 0x00000096955f723e */ /* 0x000fe200000000ff */
[----:B------:R2:W-:Y:S01]  /*6280*/  STG.E.128 desc[UR6][R104.64], R84 ;  /* 0x0000005468007986 */ /* 0x0005e2000c101d06 */
[----:B------:R-:W-:Y:S01]  /*6290*/  F2FP.F16.F32.PACK_AB R98, R155, R148 ;  /* 0x000000949b62723e */ /* 0x000fe200000000ff */
[----:B------:R-:W-:Y:S01]  /*62a0*/  IMAD.WIDE.U32 R114, R93, 0x10, R90 ;  /* 0x000000105d727825 */ /* 0x000fe200078e005a */
[----:B------:R-:W-:-:S02]  /*62b0*/  F2FP.F16.F32.PACK_AB R93, R130, R133 ;  /* 0x00000085825d723e */ /* 0x000fc400000000ff */
[----:B------:R-:W-:Y:S01]  /*62c0*/  F2FP.F16.F32.PACK_AB R96, R141, R120 ;  /* 0x000000788d60723e */ /* 0x000fe200000000ff */
[--C-:B------:R-:W-:Y:S01]  /*62d0*/  IMAD.WIDE.U32 R106, R89, 0x10, R90.reuse ;  /* 0x00000010596a7825 */ /* 0x100fe200078e005a */
[----:B------:R-:W-:Y:S02]  /*62e0*/  F2FP.F16.F32.PACK_AB R103, R162, R167 ;  /* 0x000000a7a267723e */ /* 0x000fe400000000ff */
[----:B------:R-:W-:Y:S01]  /*62f0*/  F2FP.F16.F32.PACK_AB R102, R165, R144 ;  /* 0x00000090a566723e */ /* 0x000fe200000000ff */
[--C-:B------:R-:W-:Y:S01]  /*6300*/  IMAD.WIDE.U32 R108, R99, 0x10, R90.reuse ;  /* 0x00000010636c7825 */ /* 0x100fe200078e005a */
[----:B------:R-:W-:Y:S01]  /*6310*/  F2FP.F16.F32.PACK_AB R99, R152, R159 ;  /* 0x0000009f9863723e */ /* 0x000fe200000000ff */
[----:B------:R2:W-:Y:S01]  /*6320*/  STG.E.128 desc[UR6][R106.64], R92 ;  /* 0x0000005c6a007986 */ /* 0x0005e2000c101d06 */
[----:B-1----:R-:W-:Y:S01]  /*6330*/  F2FP.F16.F32.PACK_AB R101, R142, R153 ;  /* 0x000000998e65723e */ /* 0x002fe200000000ff */
[----:B------:R-:W-:Y:S01]  /*6340*/  IMAD.WIDE.U32 R110, R97, 0x10, R90 ;  /* 0x00000010616e7825 */ /* 0x000fe200078e005a */
[----:B------:R-:W-:-:S02]  /*6350*/  F2FP.F16.F32.PACK_AB R97, R143, R146 ;  /* 0x000000928f61723e */ /* 0x000fc400000000ff */
[----:B------:R-:W-:Y:S01]  /*6360*/  F2FP.F16.F32.PACK_AB R100, R151, R136 ;  /* 0x000000889764723e */ /* 0x000fe200000000ff */
[--C-:B------:R-:W-:Y:S01]  /*6370*/  IMAD.WIDE.U32 R112, R113, 0x10, R90.reuse ;  /* 0x0000001071707825 */ /* 0x100fe200078e005a */
[----:B------:R-:W-:Y:S01]  /*6380*/  F2FP.F16.F32.PACK_AB R143, R170, R173 ;  /* 0x000000adaa8f723e */ /* 0x000fe200000000ff */
[----:B------:R2:W-:Y:S01]  /*6390*/  STG.E.128 desc[UR6][R108.64], R96 ;  /* 0x000000606c007986 */ /* 0x0005e2000c101d06 */
        /* <DEDUP_REMOVED lines=8> */
[----:B------:R-:W-:Y:S01]  /*6420*/  IMAD.WIDE.U32 R90, R147, 0x10, R90 ;  /* 0x00000010935a7825 */ /* 0x000fe200078e005a */
[----:B------:R-:W-:Y:S01]  /*6430*/  F2FP.F16.F32.PACK_AB R165, R121, R168 ;  /* 0x000000a879a5723e */ /* 0x000fe200000000ff */
[----:B------:R2:W-:Y:S01]  /*6440*/  STG.E.128 desc[UR6][R116.64], R140 ;  /* 0x0000008c74007986 */ /* 0x0005e2000c101d06 */
[----:B------:R-:W-:Y:S02]  /*6450*/  F2FP.F16.F32.PACK_AB R164, R164, R157 ;  /* 0x0000009da4a4723e */ /* 0x000fe400000000ff */
[----:B------:R-:W-:Y:S02]  /*6460*/  F2FP.F16.F32.PACK_AB R177, R135, R176 ;  /* 0x000000b087b1723e */ /* 0x000fe400000000ff */
[----:B------:R-:W-:Y:S01]  /*6470*/  F2FP.F16.F32.PACK_AB R186, R186, R185 ;  /* 0x000000b9baba723e */ /* 0x000fe200000000ff */
[----:B------:R2:W-:Y:S01]  /*6480*/  STG.E.128 desc[UR6][R114.64], R164 ;  /* 0x000000a472007986 */ /* 0x0005e2000c101d06 */
[----:B------:R-:W-:-:S02]  /*6490*/  F2FP.F16.F32.PACK_AB R179, R182, R179 ;  /* 0x000000b3b6b3723e */ /* 0x000fc400000000ff */
[----:B------:R-:W-:Y:S02]  /*64a0*/  F2FP.F16.F32.PACK_AB R178, R180, R175 ;  /* 0x000000afb4b2723e */ /* 0x000fe400000000ff */
[----:B------:R-:W-:Y:S02]  /*64b0*/  F2FP.F16.F32.PACK_AB R176, R174, R119 ;  /* 0x00000077aeb0723e */ /* 0x000fe400000000ff */
[----:B------:R-:W-:Y:S02]  /*64c0*/  F2FP.F16.F32.PACK_AB R185, R184, R183 ;  /* 0x000000b7b8b9723e */ /* 0x000fe400000000ff */
[----:B------:R-:W-:Y:S01]  /*64d0*/  F2FP.F16.F32.PACK_AB R194, R194, R193 ;  /* 0x000000c1c2c2723e */ /* 0x000fe200000000ff */
[----:B------:R2:W-:Y:S01]  /*64e0*/  STG.E.128 desc[UR6][R112.64], R176 ;  /* 0x000000b070007986 */ /* 0x0005e2000c101d06 */
[----:B------:R-:W-:Y:S02]  /*64f0*/  F2FP.F16.F32.PACK_AB R187, R190, R187 ;  /* 0x000000bbbebb723e */ /* 0x000fe400000000ff */
[----:B------:R-:W-:-:S02]  /*6500*/  F2FP.F16.F32.PACK_AB R184, R181, R128 ;  /* 0x00000080b5b8723e */ /* 0x000fc400000000ff */
[----:B------:R-:W-:Y:S02]  /*6510*/  F2FP.F16.F32.PACK_AB R193, R192, R191 ;  /* 0x000000bfc0c1723e */ /* 0x000fe400000000ff */
        /* <DEDUP_REMOVED lines=8> */
[----:B0-----:R-:W-:-:S03]  /*65a0*/  LEA R88, R2, R88, 0x2 ;  /* 0x0000005802587211 */ /* 0x001fc600078e10ff */
[----:B------:R2:W-:Y:S01]  /*65b0*/  STG.E.128 desc[UR6][R90.64], R200 ;  /* 0x000000c85a007986 */ /* 0x0005e2000c101d06 */
[----:B------:R-:W-:-:S13]  /*65c0*/  ISETP.GE.AND P2, PT, R88, R3, PT ;  /* 0x000000035800720c */ /* 0x000fda0003f46270 */
[----:B------:R-:W-:Y:S05]  /*65d0*/  @!P2 BRA `(.L_x_8920) ;  /* 0xffffff9c00d4a947 */ /* 0x000fea000383ffff */
[----:B----4-:R-:W-:Y:S05]  /*65e0*/  EXIT ;  /* 0x000000000000794d */ /* 0x010fea0003800000 */
.L_x_8919:
[----:B------:R-:W-:Y:S01]  /*65f0*/  HFMA2 R168, -RZ, RZ, 0, 5.9604644775390625e-08 ;  /* 0x00000001ffa87431 */ /* 0x000fe200000001ff */
[----:B------:R-:W-:Y:S01]  /*6600*/  BSSY B0, `(.L_x_8921) ;  /* 0x0000007000007945 */ /* 0x000fe20003800000 */
[----:B------:R-:W-:Y:S02]  /*6610*/  MOV R207, R0 ;  /* 0x0000000000cf7202 */ /* 0x000fe40000000f00 */
[----:B------:R-:W-:Y:S02]  /*6620*/  MOV R209, 0x1f ;  /* 0x0000001f00d17802 */ /* 0x000fe40000000f00 */
[----:B------:R-:W-:-:S07]  /*6630*/  MOV R166, 0xffffffff ;  /* 0xffffffff00a67802 */ /* 0x000fce0000000f00 */
[----:B----4-:R-:W-:Y:S05]  /*6640*/  WARPSYNC.COLLECTIVE R166, `(.L_x_8922) ;  /* 0x00000000a6087348 */ /* 0x010fea0003c00000 */
[----:B------:R0:W1:Y:S02]  /*6650*/  SHFL.BFLY P3, R205, R207, R168, R209 ;  /* 0x0c0000a8cfcd7389 */ /* 0x00006400000600d1 */
[----:B01--4-:R-:W-:Y:S05]  /*6660*/  ENDCOLLECTIVE ;  /* 0x000000000000791b */ /* 0x013fea0003800000 */
.L_x_8922:
[----:B------:R-:W-:Y:S05]  /*6670*/  BSYNC B0 ;  /* 0x0000000000007941 */ /* 0x000fea0003800000 */
.L_x_8921:
        /* <DEDUP_REMOVED lines=9> */
.L_x_8923:
[----:B------:R-:W-:Y:S01]  /*6710*/  HFMA2 R168, -RZ, RZ, 0, 2.384185791015625e-07 ;  /* 0x00000004ffa87431 */ /* 0x000fe200000001ff */
[----:B------:R-:W-:-:S05]  /*6720*/  MOV R3, R205 ;  /* 0x000000cd00037202 */ /* 0x000fca0000000f00 */
[----:B------:R-:W-:-:S05]  /*6730*/  FADD.FTZ R160, R158, R3 ;  /* 0x000000039ea07221 */ /* 0x000fca0000010000 */
[----:B------:R-:W-:-:S07]  /*6740*/  MOV R207, R160 ;  /* 0x000000a000cf7202 */ /* 0x000fce0000000f00 */
[----:B------:R-:W-:Y:S05]  /*6750*/  WARPSYNC.COLLECTIVE R166, `(.L_x_8924) ;  /* 0x00000000a6087348 */ /* 0x000fea0003c00000 */
[----:B------:R0:W1:Y:S02]  /*6760*/  SHFL.BFLY P3, R205, R207, R168, R209 ;  /* 0x0c0000a8cfcd7389 */ /* 0x00006400000600d1 */
[----:B01----:R-:W-:Y:S05]  /*6770*/  ENDCOLLECTIVE ;  /* 0x000000000000791b */ /* 0x003fea0003800000 */
.L_x_8924:
[----:B------:R-:W-:Y:S01]  /*6780*/  HFMA2 R168, -RZ, RZ, 0, 4.76837158203125e-07 ;  /* 0x00000008ffa87431 */ /* 0x000fe200000001ff */
[----:B------:R-:W-:-:S05]  /*6790*/  MOV R3, R205 ;  /* 0x000000cd00037202 */ /* 0x000fca0000000f00 */
[----:B------:R-:W-:-:S05]  /*67a0*/  FADD.FTZ R162, R160, R3 ;  /* 0x00000003a0a27221 */ /* 0x000fca0000010000 */
[----:B------:R-:W-:-:S07]  /*67b0*/  MOV R207, R162 ;  /* 0x000000a200cf7202 */ /* 0x000fce0000000f00 */
[----:B------:R-:W-:Y:S05]  /*67c0*/  WARPSYNC.COLLECTIVE R166, `(.L_x_8925) ;  /* 0x00000000a6087348 */ /* 0x000fea0003c00000 */
[----:B------:R0:W1:Y:S02]  /*67d0*/  SHFL.BFLY P3, R205, R207, R168, R209 ;  /* 0x0c0000a8cfcd7389 */ /* 0x00006400000600d1 */
[----:B01----:R-:W-:Y:S05]  /*67e0*/  ENDCOLLECTIVE ;  /* 0x000000000000791b */ /* 0x003fea0003800000 */
.L_x_8925:
        /* <DEDUP_REMOVED lines=8> */
.L_x_8926:
[----:B------:R-:W-:Y:S01]  /*6870*/  HFMA2 R168, -RZ, RZ, 0, 5.9604644775390625e-08 ;  /* 0x00000001ffa87431 */ /* 0x000fe200000001ff */
[----:B------:R-:W-:-:S05]  /*6880*/  MOV R201, R205 ;  /* 0x000000cd00c97202 */ /* 0x000fca0000000f00 */
[----:B------:R-:W-:-:S04]  /*6890*/  FADD.FTZ R2, R164, R201 ;  /* 0x000000c9a4027221 */ /* 0x000fc80000010000 */
[----:B------:R-:W-:-:S04]  /*68a0*/  FMUL.FTZ R2, R2, R3 ;  /* 0x0000000302027220 */ /* 0x000fc80000410000 */
        /* <DEDUP_REMOVED lines=160> */
[----:B------:R-:W-:-:S07]  /*72b0*/  MOV R207, R0 ;  /* 0x0000000000cf7202 */ /* 0x000fce0000000f00 */
[----:B------:R-:W-:Y:S05]  /*72c0*/  WARPSYNC.COLLECTIVE R166, `(.L_x_8927) ;  /* 0x00000000a6087348 */ /* 0x000fea0003c00000 */
[----:B------:R0:W1:Y:S02]  /*72d0*/  SHFL.BFLY P3, R205, R207, R168, R209 ;  /* 0x0c0000a8cfcd7389 */ /* 0x00006400000600d1 */
[----:B01----:R-:W-:Y:S05]  /*72e0*/  ENDCOLLECTIVE ;  /* 0x000000000000791b */ /* 0x003fea0003800000 */
.L_x_8927:
[----:B------:R-:W-:Y:S01]  /*72f0*/  HFMA2 R168, -RZ, RZ, 0, 1.1920928955078125e-07 ;  /* 0x00000002ffa87431 */ /* 0x000fe200000001ff */
[----:B------:R-:W-:-:S05]  /*7300*/  MOV R201, R205 ;  /* 0x000000cd00c97202 */ /* 0x000fca0000000f00 */
[----:B------:R-:W-:-:S05]  /*7310*/  FADD.FTZ R201, R0, R201 ;  /* 0x000000c900c97221 */ /* 0x000fca0000010000 */
[----:B------:R-:W-:-:S07]  /*7320*/  MOV R207, R201 ;  /* 0x000000c900cf7202 */ /* 0x000fce0000000f00 */
[----:B------:R-:W-:Y:S05]  /*7330*/  WARPSYNC.COLLECTIVE R166, `(.L_x_8928) ;  /* 0x00000000a6087348 */ /* 0x000fea0003c00000 */
[----:B------:R0:W1:Y:S02]  /*7340*/  SHFL.BFLY P3, R205, R207, R168, R209 ;  /* 0x0c0000a8cfcd7389 */ /* 0x00006400000600d1 */
[----:B01----:R-:W-:Y:S05]  /*7350*/  ENDCOLLECTIVE ;  /* 0x000000000000791b */ /* 0x003fea0003800000 */
.L_x_8928:
[----:B------:R-:W-:Y:S01]  /*7360*/  HFMA2 R168, -RZ, RZ, 0, 2.384185791015625e-07 ;  /* 0x00000004ffa87431 */ /* 0x000fe200000001ff */
[----:B------:R-:W-:-:S05]  /*7370*/  MOV R158, R205 ;  /* 0x000000cd009e7202 */ /* 0x000fca0000000f00 */
[----:B------:R-:W-:-:S05]  /*7380*/  FADD.FTZ R158, R201, R158 ;  /* 0x0000009ec99e7221 */ /* 0x000fca0000010000 */
[----:B------:R-:W-:-:S07]  /*7390*/  MOV R207, R158 ;  /* 0x0000009e00cf7202 */ /* 0x000fce0000000f00 */
[----:B------:R-:W-:Y:S05]  /*73a0*/  WARPSYNC.COLLECTIVE R166, `(.L_x_8929) ;  /* 0x00000000a6087348 */ /* 0x000fea0003c00000 */
[----:B------:R0:W1:Y:S02]  /*73b0*/  SHFL.BFLY P3, R205, R207, R168, R209 ;  /* 0x0c0000a8cfcd7389 */ /* 0x00006400000600d1 */
[----:B01----:R-:W-:Y:S05]  /*73c0*/  ENDCOLLECTIVE ;  /* 0x000000000000791b */ /* 0x003fea0003800000 */
.L_x_8929:
[----:B------:R-:W-:Y:S01]  /*73d0*/  HFMA2 R168, -RZ, RZ, 0, 4.76837158203125e-07 ;  /* 0x00000008ffa87431 */ /* 0x000fe200000001ff */
[----:B------:R-:W-:-:S05]  /*73e0*/  MOV R203, R205 ;  /* 0x000000cd00cb7202 */ /* 0x000fca0000000f00 */
[----:B------:R-:W-:-:S05]  /*73f0*/  FADD.FTZ R203, R158, R203 ;  /* 0x000000cb9ecb7221 */ /* 0x000fca0000010000 */
[----:B------:R-:W-:-:S07]  /*7400*/  MOV R207, R203 ;  /* 0x000000cb00cf7202 */ /* 0x000fce0000000f00 */
[----:B------:R-:W-:Y:S05]  /*7410*/  WARPSYNC.COLLECTIVE R166, `(.L_x_8930) ;  /* 0x00000000a6087348 */ /* 0x000fea0003c00000 */
[----:B------:R0:W1:Y:S02]  /*7420*/  SHFL.BFLY P3, R205, R207, R168, R209 ;  /* 0x0c0000a8cfcd7389 */ /* 0x00006400000600d1 */
[----:B01----:R-:W-:Y:S05]  /*7430*/  ENDCOLLECTIVE ;  /* 0x000000000000791b */ /* 0x003fea0003800000 */
.L_x_8930:
[----:B------:R-:W-:Y:S01]  /*7440*/  HFMA2 R168, -RZ, RZ, 0, 9.5367431640625e-07 ;  /* 0x00000010ffa87431 */ /* 0x000fe200000001ff */
[----:B------:R-:W-:-:S05]  /*7450*/  MOV R160, R205 ;  /* 0x000000cd00a07202 */ /* 0x000fca0000000f00 */
[----:B------:R-:W-:-:S05]  /*7460*/  FADD.FTZ R160, R203, R160 ;  /* 0x000000a0cba07221 */ /* 0x000fca0000010000 */
[----:B------:R-:W-:-:S07]  /*7470*/  MOV R207, R160 ;  /* 0x000000a000cf7202 */ /* 0x000fce0000000f00 */
[----:B------:R-:W-:Y:S05]  /*7480*/  WARPSYNC.COLLECTIVE R166, `(.L_x_8931) ;  /* 0x00000000a6087348 */ /* 0x000fea0003c00000 */
[----:B------:R0:W1:Y:S02]  /*7490*/  SHFL.BFLY P3, R205, R207, R168, R209 ;  /* 0x0c0000a8cfcd7389 */ /* 0x00006400000600d1 */
[----:B01----:R-:W-:Y:S05]  /*74a0*/  ENDCOLLECTIVE ;  /* 0x000000000000791b */ /* 0x003fea0003800000 */
.L_x_8931:
[----:B------:R-:W-:Y:S05]  /*74b0*/  BRA `(.L_x_8932) ;  /* 0xffffffd000cc7947 */ /* 0x000fea000383ffff */
.L_x_8933:
        /* <DEDUP_REMOVED lines=12> */
.L_x_88433:


//--------------------- .text._ZN10layer_norm13ln_fwd_kernelINS_13Kernel_traitsI6__halfS2_S2_S2_fjLj2560ELj1ELj4ELj1ELj16ENS_18Kernel_traits_baseILj2560ES2_S2_S2_S2_fjLj128EEEEELb0ELb0ELb1ELb0EEEvNS_9FwdParamsE --------------------------
	.section	.text._ZN10layer_norm13ln_fwd_kernelINS_13Kernel_traitsI6__halfS2_S2_S2_fjLj2560ELj1ELj4ELj1ELj16ENS_18Kernel_traits_baseILj2560ES2_S2_S2_S2_fjLj128EEEEELb0ELb0ELb1ELb0EEEvNS_9FwdParamsE,"ax",@progbits
	.align	128
        .global         _ZN10layer_norm13ln_fwd_kernelINS_13Kernel_traitsI6__halfS2_S2_S2_fjLj2560ELj1ELj4ELj1ELj16ENS_18Kernel_traits_baseILj2560ES2_S2_S2_S2_fjLj128EEEEELb0ELb0ELb1ELb0EEEvNS_9FwdParamsE
        .type           _ZN10layer_norm13ln_fwd_kernelINS_13Kernel_traitsI6__halfS2_S2_S2_fjLj2560ELj1ELj4ELj1ELj16ENS_18Kernel_traits_baseILj2560ES2_S2_S2_S2_fjLj128EEEEELb0ELb0ELb1ELb0EEEvNS_9FwdParamsE,@function
        .size           _ZN10layer_norm13ln_fwd_kernelINS_13Kernel_traitsI6__halfS2_S2_S2_fjLj2560ELj1ELj4ELj1ELj16ENS_18Kernel_traits_baseILj2560ES2_S2_S2_S2_fjLj128EEEEELb0ELb0ELb1ELb0EEEvNS_9FwdParamsE,(.L_x_88434 - _ZN10layer_norm13ln_fwd_kernelINS_13Kernel_traitsI6__halfS2_S2_S2_fjLj2560ELj1ELj4ELj1ELj16ENS_18Kernel_traits_baseILj2560ES2_S2_S2_S2_fjLj128EEEEELb0ELb0ELb1ELb0EEEvNS_9FwdParamsE)
        .other          _ZN10layer_norm13ln_fwd_kernelINS_13Kernel_traitsI6__halfS2_S2_S2_fjLj2560ELj1ELj4ELj1ELj16ENS_18Kernel_traits_baseILj2560ES2_S2_S2_S2_fjLj128EEEEELb0ELb0ELb1ELb0EEEvNS_9FwdParamsE,@"STO_CUDA_ENTRY STV_DEFAULT"
_ZN10layer_norm13ln_fwd_kernelINS_13Kernel_traitsI6__halfS2_S2_S2_fjLj2560ELj1ELj4ELj1ELj16ENS_18Kernel_traits_baseILj2560ES2_S2_S2_S2_fjLj128EEEEELb0ELb0ELb1ELb0EEEvNS_9FwdParamsE:
.text._ZN10layer_norm13ln_fwd_kernelINS_13Kernel_traitsI6__halfS2_S2_S2_fjLj2560ELj1ELj4ELj1ELj16ENS_18Kernel_traits_baseILj2560ES2_S2_S2_S2_fjLj128EEEEELb0ELb0ELb1ELb0EEEvNS_9FwdParamsE:
        /* <DEDUP_REMOVED lines=100> */
.L_x_8935:
        /* <DEDUP_REMOVED lines=97> */
.L_x_8936:
[----:B------:R-:W-:Y:S05]  /*0c50*/  BSYNC.RECONVERGENT B0 ;  /* 0x0000000000007941 */ /* 0x000fea0003800200 */
.L_x_8934:
[----:B------:R-:W0:Y:S01]  /*0c60*/  LDCU UR4, c[0x0][0x384] ;  /* 0x00007080ff0477ac */ /* 0x000e220008000800 */
[----:B------:R-:W1:Y:S01]  /*0c70*/  LDCU.U8 UR5, c[0x0][0x410] ;  /* 0x00008200ff0577ac */ /* 0x000e620008000000 */
[----:B------:R-:W2:Y:S01]  /*0c80*/  LDCU UR10, c[0x0][0x448] ;  /* 0x00008900ff0a77ac */ /* 0x000ea20008000800 */
[----:B------:R-:W3:Y:S01]  /*0c90*/  LDCU.64 UR8, c[0x0][0x3a0] ;  /* 0x00007400ff0877ac */ /* 0x000ee20008000a00 */
[----:B0-----:R-:W-:-:S13]  /*0ca0*/  ISETP.GE.AND P0, PT, R0, UR4, PT ;  /* 0x0000000400007c0c */ /* 0x001fda000bf06270 */
[----:B-123--:R-:W-:Y:S05]  /*0cb0*/  @P0 EXIT ;  /* 0x000000000000094d */ /* 0x00efea0003800000 */
.L_x_9018:
[----:B------:R-:W0:Y:S08]  /*0cc0*/  LDC.64 R128, c[0x0][0x3f0] ;  /* 0x0000fc00ff807b82 */ /* 0x000e300000000a00 */
[----:B------:R-:W1:Y:S01]  /*0cd0*/  LDC R175, c[0x0][0x388] ;  /* 0x0000e200ffaf7b82 */ /* 0x000e620000000800 */
[----:B0-----:R-:W-:-:S07]  /*0ce0*/  IMAD.WIDE R178, R0, 0x4, R128 ;  /* 0x0000000400b27825 */ /* 0x001fce00078e0280 */
[----:B------:R-:W0:Y:S01]  /*0cf0*/  LDC.64 R128, c[0x0][0x3f8] ;  /* 0x0000fe00ff807b82 */ /* 0x000e220000000a00 */
[----:B------:R2:W3:Y:S01]  /*0d00*/  LDG.E R178, desc[UR6][R178.64] ;  /* 0x00000006b2b27981 */ /* 0x0004e2000c1e1900 */
[----:B0-----:R-:W-:-:S05]  /*0d10*/  IMAD.WIDE R128, R0, 0x4, R128 ;  /* 0x0000000400807825 */ /* 0x001fca00078e0280 */
[----:B-----5:R0:W5:Y:S01]  /*0d20*/  LDG.E R173, desc[UR6][R128.64] ;  /* 0x0000000680ad7981 */ /* 0x020162000c1e1900 */
[----:B-1----:R-:W-:Y:S01]  /*0d30*/  IMAD R130, R0, R175, RZ ;  /* 0x000000af00827224 */ /* 0x002fe200078e02ff */
[----:B------:R-:W-:Y:S01]  /*0d40*/  ISETP.GE.U32.AND P5, PT, R2, 0x20, PT ;  /* 0x000000200200780c */ /* 0x000fe20003fa6070 */
[----:B--2---:R-:W-:Y:S01]  /*0d50*/  HFMA2 R179, -RZ, RZ, 0, 0 ;  /* 0x00000000ffb37431 */ /* 0x004fe200000001ff */
[----:B------:R-:W-:Y:S02]  /*0d60*/  BSSY.RECONVERGENT B0, `(.L_x_8937) ;  /* 0x0000079000007945 */ /* 0x000fe40003800200 */
[----:B------:R-:W-:-:S04]  /*0d70*/  SHF.R.S32.HI R131, RZ, 0x1f, R130 ;  /* 0x0000001fff837819 */ /* 0x000fc80000011482 */
[----:B------:R-:W-:Y:S02]  /*0d80*/  LEA.HI R130, R131, R130, RZ, 0x3 ;  /* 0x0000008283827211 */ /* 0x000fe400078f18ff */
[----:B---3--:R-:W-:-:S13]  /*0d90*/  ISETP.GE.AND P0, PT, R178, 0x1, PT ;  /* 0x00000001b200780c */ /* 0x008fda0003f06270 */
[----:B------:R-:W1:Y:S01]  /*0da0*/  @P0 S2R R177, SR_TID.X ;  /* 0x0000000000b10919 */ /* 0x000e620000002100 */
[----:B------:R-:W-:-:S05]  /*0db0*/  @P0 IADD3 R174, PT, PT, R178, -0x1, RZ ;  /* 0xffffffffb2ae0810 */ /* 0x000fca0007ffe0ff */
[----:B------:R-:W-:Y:S01]  /*0dc0*/  @P0 IMAD R176, R174, R175, RZ ;  /* 0x000000afaeb00224 */ /* 0x000fe200078e02ff */
[----:B------:R-:W-:-:S04]  /*0dd0*/  LEA.HI.SX32 R174, R130, R3, 0x1d ;  /* 0x0000000382ae7211 */ /* 0x000fc800078feaff */
[----:B------:R-:W-:-:S04]  /*0de0*/  @P0 SHF.R.S32.HI R131, RZ, 0x1f, R176 ;  /* 0x0000001fff830819 */ /* 0x000fc800000114b0 */
[----:B------:R-:W-:Y:S02]  /*0df0*/  @P0 LEA.HI R176, R131, R176, RZ, 0x3 ;  /* 0x000000b083b00211 */ /* 0x000fe400078f18ff */
[----:B-1----:R-:W-:-:S04]  /*0e00*/  @P0 LOP3.LUT R3, R177, 0x1f, RZ, 0xc0, !PT ;  /* 0x0000001fb1030812 */ /* 0x002fc800078ec0ff */
[----:B------:R-:W-:Y:S01]  /*0e10*/  @P0 LEA.HI.SX32 R179, R176, R3, 0x1d ;  /* 0x00000003b0b30211 */ /* 0x000fe200078feaff */
[----:B0-----:R-:W-:Y:S06]  /*0e20*/  @!P5 BRA `(.L_x_8938) ;  /* 0x0000000400b0d947 */ /* 0x001fec0003800000 */
[----:B------:R-:W-:Y:S04]  /*0e30*/  BSSY.RECONVERGENT B1, `(.L_x_8939) ;  /* 0x0000005000017945 */ /* 0x000fe80003800200 */
[----:B------:R-:W-:Y:S05]  /*0e40*/  @!P0 BRA `(.L_x_8940) ;  /* 0x00000000000c8947 */ /* 0x000fea0003800000 */
[----:B------:R-:W0:Y:S02]  /*0e50*/  LDC.64 R44, c[0x0][0x390] ;  /* 0x0000e400ff2c7b82 */ /* 0x000e240000000a00 */
[----:B0-----:R-:W-:-:S06]  /*0e60*/  IMAD.WIDE.U32 R44, R179, 0x10, R44 ;  /* 0x00000010b32c7825 */ /* 0x001fcc00078e002c */
[----:B------:R-:W5:Y:S02]  /*0e70*/  LDG.E.128 R44, desc[UR6][R44.64] ;  /* 0x000000062c2c7981 */ /* 0x000f64000c1e1d00 */
.L_x_8940:
[----:B------:R-:W-:Y:S05]  /*0e80*/  BSYNC.RECONVERGENT B1 ;  /* 0x0000000000017941 */ /* 0x000fea0003800200 */
.L_x_8939:
        /* <DEDUP_REMOVED lines=8> */
[----:B-----5:R-:W-:Y:S02]  /*0f10*/  @P1 HADD2.F32 R135, -RZ, R44.H1_H1 ;  /* 0x3000002cff871230 */ /* 0x020fe40000004100 */
[--C-:B------:R-:W-:Y:S02]  /*0f20*/  @P1 HADD2.F32 R138, -RZ, R45.reuse.H0_H0 ;  /* 0x2000002dff8a1230 */ /* 0x100fe40000004100 */
[----:B------:R-:W-:-:S03]  /*0f30*/  @P1 HADD2.F32 R137, -RZ, R45.H1_H1 ;  /* 0x3000002dff891230 */ /* 0x000fc60000004100 */
[----:B------:R-:W1:Y:S08]  /*0f40*/  @P1 LDC R180, c[0x0][0x40c] ;  /* 0x00010300ffb41b82 */ /* 0x000e700000000800 */
[----:B------:R-:W3:Y:S08]  /*0f50*/  @P1 LDC R182, c[0x0][0x40c] ;  /* 0x00010300ffb61b82 */ /* 0x000ef00000000800 */
[----:B------:R-:W4:Y:S08]  /*0f60*/  @P1 LDC R183, c[0x0][0x40c] ;  /* 0x00010300ffb71b82 */ /* 0x000f300000000800 */
[----:B------:R-:W4:Y:S08]  /*0f70*/  @P1 LDC R184, c[0x0][0x40c] ;  /* 0x00010300ffb81b82 */ /* 0x000f300000000800 */
[----:B------:R-:W4:Y:S08]  /*0f80*/  @P1 LDC R185, c[0x0][0x40c] ;  /* 0x00010300ffb91b82 */ /* 0x000f300000000800 */
[----:B------:R-:W4:Y:S08]  /*0f90*/  @P1 LDC R181, c[0x0][0x40c] ;  /* 0x00010300ffb51b82 */ /* 0x000f300000000800 */
[----:B------:R-:W4:Y:S01]  /*0fa0*/  @P1 LDC R186, c[0x0][0x40c] ;  /* 0x00010300ffba1b82 */ /* 0x000f220000000800 */
[----:B--2---:R-:W-:-:S02]  /*0fb0*/  HADD2.F32 R16, -RZ, R128.H1_H1 ;  /* 0x30000080ff107230 */ /* 0x004fc40000004100 */
[--C-:B------:R-:W-:Y:S02]  /*0fc0*/  HADD2.F32 R15, -RZ, R129.reuse.H0_H0 ;  /* 0x20000081ff0f7230 */ /* 0x100fe40000004100 */
[----:B------:R-:W-:Y:S02]  /*0fd0*/  HADD2.F32 R14, -RZ, R129.H1_H1 ;  /* 0x30000081ff0e7230 */ /* 0x000fe40000004100 */
[----:B0-----:R-:W-:Y:S01]  /*0fe0*/  @P1 FFMA.FTZ R16, R135, R176, R16 ;  /* 0x000000b087101223 */ /* 0x001fe20000010010 */
[----:B------:R-:W-:Y:S02]  /*0ff0*/  HADD2.F32 R177, -RZ, R131.H0_H0 ;  /* 0x20000083ffb17230 */ /* 0x000fe40000004100 */
[----:B-1----:R-:W-:Y:S01]  /*1000*/  @P1 FFMA.FTZ R15, R138, R180, R15 ;  /* 0x000000b48a0f1223 */ /* 0x002fe2000001000f */
[----:B------:R-:W-:Y:S02]  /*1010*/  HADD2.F32 R136, -RZ, R128.H0_H0 ;  /* 0x20000080ff887230 */ /* 0x000fe40000004100 */
[----:B---3--:R-:W-:Y:S01]  /*1020*/  @P1 FFMA.FTZ R14, R137, R182, R14 ;  /* 0x000000b6890e1223 */ /* 0x008fe2000001000e */
[--C-:B------:R-:W-:Y:S01]  /*1030*/  HADD2.F32 R139, -RZ, R130.reuse.H0_H0 ;  /* 0x20000082ff8b7230 */ /* 0x100fe20000004100 */
[----:B------:R-:W-:Y:S01]  /*1040*/  @!P1 MOV R137, R177 ;  /* 0x000000b100899202 */ /* 0x000fe20000000f00 */
[----:B------:R-:W-:-:S02]  /*1050*/  HADD2.F32 R129, -RZ, R130.H1_H1 ;  /* 0x30000082ff817230 */ /* 0x000fc40000004100 */
[----:B------:R-:W-:Y:S02]  /*1060*/  HADD2.F32 R131, -RZ, R131.H1_H1 ;  /* 0x30000083ff837230 */ /* 0x000fe40000004100 */
[--C-:B------:R-:W-:Y:S01]  /*1070*/  @P1 HADD2.F32 R130, -RZ, R46.reuse.H0_H0 ;  /* 0x2000002eff821230 */ /* 0x100fe20000004100 */
[----:B------:R-:W-:Y:S01]  /*1080*/  @!P1 MOV R138, R129 ;  /* 0x00000081008a9202 */ /* 0x000fe20000000f00 */
[----:B------:R-:W-:Y:S01]  /*1090*/  @P1 HADD2.F32 R176, -RZ, R46.H1_H1 ;  /* 0x3000002effb01230 */ /* 0x000fe20000004100 */
[----:B------:R-:W-:Y:S01]  /*10a0*/  @!P1 MOV R135, R131 ;  /* 0x0000008300879202 */ /* 0x000fe20000000f00 */
[--C-:B------:R-:W-:Y:S02]  /*10b0*/  @P1 HADD2.F32 R180, -RZ, R47.reuse.H0_H0 ;  /* 0x2000002fffb41230 */ /* 0x100fe40000004100 */
[----:B----4-:R-:W-:Y:S01]  /*10c0*/  @P1 FFMA.FTZ R139, R130, R183, R139 ;  /* 0x000000b7828b1223 */ /* 0x010fe2000001008b */
[----:B------:R-:W-:Y:S02]  /*10d0*/  @P1 HADD2.F32 R128, -RZ, R44.H0_H0 ;  /* 0x2000002cff801230 */ /* 0x000fe40000004100 */
[----:B------:R-:W-:Y:S01]  /*10e0*/  @P1 FFMA.FTZ R138, R176, R184, R129 ;  /* 0x000000b8b08a1223 */ /* 0x000fe20000010081 */
[----:B------:R-:W-:-:S02]  /*10f0*/  @P1 HADD2.F32 R182, -RZ, R47.H1_H1 ;  /* 0x3000002fffb61230 */ /* 0x000fc40000004100 */
[----:B------:R-:W-:Y:S01]  /*1100*/  @P1 FFMA.FTZ R137, R180, R185, R177 ;  /* 0x000000b9b4891223 */ /* 0x000fe200000100b1 */
[----:B------:R-:W-:Y:S01]  /*1110*/  F2FP.F16.F32.PACK_AB R129, RZ, R15 ;  /* 0x0000000fff81723e */ /* 0x000fe200000000ff */
[----:B------:R-:W-:Y:S01]  /*1120*/  @P1 FFMA.FTZ R136, R128, R181, R136 ;  /* 0x000000b580881223 */ /* 0x000fe20000010088 */
[----:B------:R-:W-:Y:S01]  /*1130*/  F2FP.F16.F32.PACK_AB R130, RZ, R14 ;  /* 0x0000000eff82723e */ /* 0x000fe200000000ff */
[----:B------:R-:W-:Y:S01]  /*1140*/  @P1 FFMA.FTZ R135, R182, R186, R131 ;  /* 0x000000bab6871223 */ /* 0x000fe20000010083 */
[----:B------:R-:W-:Y:S02]  /*1150*/  F2FP.F16.F32.PACK_AB R176, RZ, R16 ;  /* 0x00000010ffb0723e */ /* 0x000fe400000000ff */
[----:B------:R-:W-:Y:S02]  /*1160*/  F2FP.F16.F32.PACK_AB R177, RZ, R139 ;  /* 0x0000008bffb1723e */ /* 0x000fe400000000ff */
[----:B------:R-:W-:Y:S02]  /*1170*/  F2FP.F16.F32.PACK_AB R180, RZ, R138 ;  /* 0x0000008affb4723e */ /* 0x000fe400000000ff */
[----:B------:R-:W-:-:S02]  /*1180*/  F2FP.F16.F32.PACK_AB R181, RZ, R137 ;  /* 0x00000089ffb5723e */ /* 0x000fc400000000ff */
[----:B------:R-:W-:Y:S02]  /*1190*/  F2FP.F16.F32.PACK_AB R128, RZ, R136 ;  /* 0x00000088ff80723e */ /* 0x000fe400000000ff */
[----:B------:R-:W-:Y:S02]  /*11a0*/  F2FP.F16.F32.PACK_AB R131, RZ, R135 ;  /* 0x00000087ff83723e */ /* 0x000fe400000000ff */
[----:B------:R-:W-:Y:S02]  /*11b0*/  PRMT R129, R129, 0x5410, R130 ;  /* 0x0000541081817816 */ /* 0x000fe40000000082 */
[----:B------:R-:W-:Y:S02]  /*11c0*/  PRMT R130, R177, 0x5410, R180 ;  /* 0x00005410b1827816 */ /* 0x000fe400000000b4 */
[----:B------:R-:W-:Y:S02]  /*11d0*/  PRMT R128, R128, 0x5410, R176 ;  /* 0x0000541080807816 */ /* 0x000fe400000000b0 */
[----:B------:R-:W-:Y:S01]  /*11e0*/  PRMT R131, R181, 0x5410, R131 ;  /* 0x00005410b5837816 */ /* 0x000fe20000000083 */
[----:B------:R-:W-:Y:S06]  /*11f0*/  BRA `(.L_x_8942) ;  /* 0x0000000000a87947 */ /* 0x000fec0003800000 */
.L_x_8941:
[----:B------:R-:W0:Y:S01]  /*1200*/  @P0 LDC R129, c[0x0][0x40c] ;  /* 0x00010300ff810b82 */ /* 0x000e220000000800 */
[--C-:B-----5:R-:W-:Y:S02]  /*1210*/  @P0 HADD2.F32 R14, -RZ, R44.reuse.H0_H0 ;  /* 0x2000002cff0e0230 */ /* 0x120fe40000004100 */
[----:B------:R-:W-:Y:S02]  /*1220*/  HFMA2 R16, -RZ, RZ, 0, 0 ;  /* 0x00000000ff107431 */ /* 0x000fe400000001ff */
[----:B------:R-:W-:Y:S01]  /*1230*/  @P0 HADD2.F32 R128, -RZ, R44.H1_H1 ;  /* 0x3000002cff800230 */ /* 0x000fe20000004100 */
[----:B------:R-:W-:Y:S01]  /*1240*/  CS2R R136, SRZ ;  /* 0x0000000000887805 */ /* 0x000fe2000001ff00 */
[----:B------:R-:W-:Y:S01]  /*1250*/  @P0 HADD2.F32 R130, -RZ, R45.H0_H0 ;  /* 0x2000002dff820230 */ /* 0x000fe20000004100 */
[----:B------:R-:W-:Y:S01]  /*1260*/  MOV R15, RZ ;  /* 0x000000ff000f7202 */ /* 0x000fe20000000f00 */
[----:B------:R-:W-:Y:S01]  /*1270*/  @P0 HADD2.F32 R182, -RZ, R47.H1_H1 ;  /* 0x3000002fffb60230 */ /* 0x000fe20000004100 */
[----:B------:R-:W1:Y:S01]  /*1280*/  @P0 LDC R131, c[0x0][0x40c] ;  /* 0x00010300ff830b82 */ /* 0x000e620000000800 */
[----:B------:R-:W-:-:S07]  /*1290*/  CS2R R138, SRZ ;  /* 0x00000000008a7805 */ /* 0x000fce000001ff00 */
[----:B------:R-:W2:Y:S08]  /*12a0*/  @P0 LDC R135, c[0x0][0x40c] ;  /* 0x00010300ff870b82 */ /* 0x000eb00000000800 */
[----:B------:R-:W3:Y:S01]  /*12b0*/  @P0 LDC R177, c[0x0][0x40c] ;  /* 0x00010300ffb10b82 */ /* 0x000ee20000000800 */
[----:B0-----:R-:W-:Y:S01]  /*12c0*/  @P0 FMUL.FTZ R136, R14, R129 ;  /* 0x000000810e880220 */ /* 0x001fe20000410000 */
[----:B------:R-:W-:-:S02]  /*12d0*/  HFMA2 R14, -RZ, RZ, 0, 0 ;  /* 0x00000000ff0e7431 */ /* 0x000fc400000001ff */
[----:B------:R-:W-:-:S04]  /*12e0*/  @P0 HADD2.F32 R129, -RZ, R46.H0_H0 ;  /* 0x2000002eff810230 */ /* 0x000fc80000004100 */
[----:B------:R-:W0:Y:S01]  /*12f0*/  @P0 LDC R176, c[0x0][0x40c] ;  /* 0x00010300ffb00b82 */ /* 0x000e220000000800 */
[----:B-1----:R-:W-:Y:S01]  /*1300*/  @P0 FMUL.FTZ R16, R128, R131 ;  /* 0x0000008380100220 */ /* 0x002fe20000410000 */
[----:B------:R-:W-:Y:S02]  /*1310*/  @P0 HADD2.F32 R128, -RZ, R45.H1_H1 ;  /* 0x3000002dff800230 */ /* 0x000fe40000004100 */
[----:B------:R-:W-:-:S04]  /*1320*/  @P0 HADD2.F32 R131, -RZ, R47.H0_H0 ;  /* 0x2000002fff830230 */ /* 0x000fc80000004100 */
[----:B------:R-:W1:Y:S01]  /*1330*/  @P0 LDC R181, c[0x0][0x40c] ;  /* 0x00010300ffb50b82 */ /* 0x000e620000000800 */
[----:B--2---:R-:W-:Y:S01]  /*1340*/  @P0 FMUL.FTZ R15, R130, R135 ;  /* 0x00000087820f0220 */ /* 0x004fe20000410000 */
[----:B------:R-:W-:Y:S01]  /*1350*/  @P0 HADD2.F32 R130, -RZ, R46.H1_H1 ;  /* 0x3000002eff820230 */ /* 0x000fe20000004100 */
[----:B------:R-:W-:-:S05]  /*1360*/  MOV R135, RZ ;  /* 0x000000ff00877202 */ /* 0x000fca0000000f00 */
[----:B------:R-:W2:Y:S01]  /*1370*/  @P0 LDC R180, c[0x0][0x40c] ;  /* 0x00010300ffb40b82 */ /* 0x000ea20000000800 */
[----:B---3--:R-:W-:Y:S01]  /*1380*/  @P0 FMUL.FTZ R14, R128, R177 ;  /* 0x000000b1800e0220 */ /* 0x008fe20000410000 */
[----:B------:R-:W-:-:S06]  /*1390*/  F2FP.F16.F32.PACK_AB R128, RZ, R136 ;  /* 0x00000088ff80723e */ /* 0x000fcc00000000ff */
[----:B------:R-:W3:Y:S01]  /*13a0*/  @P0 LDC R183, c[0x0][0x40c] ;  /* 0x00010300ffb70b82 */ /* 0x000ee20000000800 */
[----:B0-----:R-:W-:Y:S01]  /*13b0*/  @P0 FMUL.FTZ R139, R129, R176 ;  /* 0x000000b0818b0220 */ /* 0x001fe20000410000 */
[----:B------:R-:W-:-:S04]  /*13c0*/  F2FP.F16.F32.PACK_AB R129, RZ, R16 ;  /* 0x00000010ff81723e */ /* 0x000fc800000000ff */
[----:B------:R-:W-:Y:S01]  /*13d0*/  F2FP.F16.F32.PACK_AB R176, RZ, R139 ;  /* 0x0000008bffb0723e */ /* 0x000fe200000000ff */
[----:B-1----:R-:W-:Y:S01]  /*13e0*/  @P0 FMUL.FTZ R138, R130, R181 ;  /* 0x000000b5828a0220 */ /* 0x002fe20000410000 */
[----:B------:R-:W-:Y:S02]  /*13f0*/  F2FP.F16.F32.PACK_AB R130, RZ, R15 ;  /* 0x0000000fff82723e */ /* 0x000fe400000000ff */
[----:B------:R-:W-:Y:S02]  /*1400*/  PRMT R128, R128, 0x5410, R129 ;  /* 0x0000541080807816 */ /* 0x000fe40000000081 */
[----:B------:R-:W-:Y:S01]  /*1410*/  F2FP.F16.F32.PACK_AB R177, RZ, R138 ;  /* 0x0000008affb1723e */ /* 0x000fe200000000ff */
[----:B--2---:R-:W-:Y:S01]  /*1420*/  @P0 FMUL.FTZ R137, R131, R180 ;  /* 0x000000b483890220 */ /* 0x004fe20000410000 */
[----:B------:R-:W-:-:S04]  /*1430*/  F2FP.F16.F32.PACK_AB R131, RZ, R14 ;  /* 0x0000000eff83723e */ /* 0x000fc800000000ff */
[----:B------:R-:W-:Y:S02]  /*1440*/  F2FP.F16.F32.PACK_AB R180, RZ, R137 ;  /* 0x00000089ffb4723e */ /* 0x000fe400000000ff */
[----:B------:R-:W-:Y:S01]  /*1450*/  PRMT R129, R130, 0x5410, R131 ;  /* 0x0000541082817816 */ /* 0x000fe20000000083 */
[----:B---3--:R-:W-:Y:S01]  /*1460*/  @P0 FMUL.FTZ R135, R182, R183 ;  /* 0x000000b7b6870220 */ /* 0x008fe20000410000 */
[----:B------:R-:W-:-:S04]  /*1470*/  PRMT R130, R176, 0x5410, R177 ;  /* 0x00005410b0827816 */ /* 0x000fc800000000b1 */
[----:B------:R-:W-:-:S04]  /*1480*/  F2FP.F16.F32.PACK_AB R181, RZ, R135 ;  /* 0x00000087ffb5723e */ /* 0x000fc800000000ff */
[----:B------:R-:W-:-:S07]  /*1490*/  PRMT R131, R180, 0x5410, R181 ;  /* 0x00005410b4837816 */ /* 0x000fce00000000b5 */
.L_x_8942:
[----:B------:R-:W0:Y:S01]  /*14a0*/  LDC.64 R176, c[0x0][0x3a8] ;  /* 0x0000ea00ffb07b82 */ /* 0x000e220000000a00 */
[----:B------:R-:W-:Y:S01]  /*14b0*/  IADD3 R179, PT, PT, R179, 0x20, RZ ;  /* 0x00000020b3b37810 */ /* 0x000fe20007ffe0ff */
[C---:B0-----:R-:W-:Y:S01]  /*14c0*/  IMAD.WIDE.U32 R176, R174.reuse, 0x10, R176 ;  /* 0x00000010aeb07825 */ /* 0x041fe200078e00b0 */
[----:B------:R-:W-:-:S04]  /*14d0*/  IADD3 R174, PT, PT, R174, 0x20, RZ ;  /* 0x00000020aeae7810 */ /* 0x000fc80007ffe0ff */
[----:B------:R0:W-:Y:S03]  /*14e0*/  STG.E.128 desc[UR6][R176.64], R128 ;  /* 0x00000080b0007986 */ /* 0x0001e6000c101d06 */
.L_x_8938:
[----:B------:R-:W-:Y:S05]  /*14f0*/  BSYNC.RECONVERGENT B0 ;  /* 0x0000000000007941 */ /* 0x000fea0003800200 */
.L_x_8937:
        /* <DEDUP_REMOVED lines=8> */
[----:B-1----:R-:W-:-:S05]  /*1580*/  IMAD.WIDE.U32 R12, R179, 0x10, R12 ;  /* 0x00000010b30c7825 */ /* 0x002fca00078e000c */
[----:B------:R1:W5:Y:S02]  /*1590*/  LDG.E.128 R44, desc[UR6][R12.64] ;  /* 0x000000060c2c7981 */ /* 0x000364000c1e1d00 */
.L_x_8946:
[----:B------:R-:W-:Y:S05]  /*15a0*/  BSYNC.RECONVERGENT B1 ;  /* 0x0000000000017941 */ /* 0x000fea0003800200 */
.L_x_8945:
[----:B------:R-:W-:-:S04]  /*15b0*/  UISETP.NE.U32.AND UP0, UPT, UR8, URZ, UPT ;  /* 0x000000ff0800728c */ /* 0x000fc8000bf05070 */
[----:B------:R-:W-:-:S09]  /*15c0*/  UISETP.NE.AND.EX UP0, UPT, UR9, URZ, UPT, UP0 ;  /* 0x000000ff0900728c */ /* 0x000fd2000bf05300 */
[----:B------:R-:W-:Y:S05]  /*15d0*/  BRA.U !UP0, `(.L_x_8947) ;  /* 0x0000000108c47547 */ /* 0x000fea000b800000 */
[----:B-1----:R-:W1:Y:S02]  /*15e0*/  LDC.64 R12, c[0x0][0x3a0] ;  /* 0x0000e800ff0c7b82 */ /* 0x002e640000000a00 */
[----:B-1----:R-:W-:-:S05]  /*15f0*/  IMAD.WIDE.U32 R12, R174, 0x10, R12 ;  /* 0x00000010ae0c7825 */ /* 0x002fca00078e000c */
[----:B0-----:R-:W2:Y:S01]  /*1600*/  LDG.E.128 R128, desc[UR6][R12.64] ;  /* 0x000000060c807981 */ /* 0x001ea2000c1e1d00 */
        /* <DEDUP_REMOVED lines=13> */
[----:B------:R-:W-:Y:S02]  /*16e0*/  HADD2.F32 R43, -RZ, R128.H0_H0 ;  /* 0x20000080ff2b7230 */ /* 0x000fe40000004100 */
[--C-:B------:R-:W-:Y:S02]  /*16f0*/  HADD2.F32 R12, -RZ, R129.reuse.H0_H0 ;  /* 0x20000081ff0c7230 */ /* 0x100fe40000004100 */
[----:B0-----:R-:W-:Y:S01]  /*1700*/  @P1 FFMA.FTZ R13, R180, R177, R13 ;  /* 0x000000b1b40d1223 */ /* 0x001fe2000001000d */
[----:B------:R-:W-:Y:S02]  /*1710*/  HADD2.F32 R11, -RZ, R129.H1_H1 ;  /* 0x30000081ff0b7230 */ /* 0x000fe40000004100 */
[--C-:B------:R-:W-:Y:S02]  /*1720*/  HADD2.F32 R134, -RZ, R130.reuse.H0_H0 ;  /* 0x20000082ff867230 */ /* 0x100fe40000004100 */
[----:B-1----:R-:W-:Y:S01]  /*1730*/  @P1 FFMA.FTZ R12, R181, R182, R12 ;  /* 0x000000b6b50c1223 */ /* 0x002fe2000001000c */
[----:B------:R-:W-:-:S02]  /*1740*/  HADD2.F32 R133, -RZ, R130.H1_H1 ;  /* 0x30000082ff857230 */ /* 0x000fc40000004100 */
[----:B---3--:R-:W-:Y:S01]  /*1750*/  @P1 FFMA.FTZ R11, R184, R183, R11 ;  /* 0x000000b7b80b1223 */ /* 0x008fe2000001000b */
[--C-:B------:R-:W-:Y:S02]  /*1760*/  HADD2.F32 R132, -RZ, R131.reuse.H0_H0 ;  /* 0x20000083ff847230 */ /* 0x100fe40000004100 */
[----:B------:R-:W-:Y:S02]  /*1770*/  HADD2.F32 R42, -RZ, R131.H1_H1 ;  /* 0x30000083ff2a7230 */ /* 0x000fe40000004100 */
[--C-:B------:R-:W-:Y:S02]  /*1780*/  @P1 HADD2.F32 R129, -RZ, R46.reuse.H0_H0 ;  /* 0x2000002eff811230 */ /* 0x100fe40000004100 */
[----:B------:R-:W-:Y:S02]  /*1790*/  @P1 HADD2.F32 R130, -RZ, R46.H1_H1 ;  /* 0x3000002eff821230 */ /* 0x000fe40000004100 */
[----:B------:R-:W-:Y:S02]  /*17a0*/  @P1 HADD2.F32 R131, -RZ, R47.H0_H0 ;  /* 0x2000002fff831230 */ /* 0x000fe40000004100 */
[----:B----4-:R-:W-:Y:S01]  /*17b0*/  @P1 FFMA.FTZ R134, R129, R185, R134 ;  /* 0x000000b981861223 */ /* 0x010fe20000010086 */
[----:B------:R-:W-:-:S02]  /*17c0*/  @P1 HADD2.F32 R128, -RZ, R44.H0_H0 ;  /* 0x2000002cff801230 */ /* 0x000fc40000004100 */
[----:B------:R-:W-:Y:S01]  /*17d0*/  @P1 FFMA.FTZ R133, R130, R186, R133 ;  /* 0x000000ba82851223 */ /* 0x000fe20000010085 */
[----:B------:R-:W-:Y:S02]  /*17e0*/  @P1 HADD2.F32 R177, -RZ, R47.H1_H1 ;  /* 0x3000002fffb11230 */ /* 0x000fe40000004100 */
[----:B------:R-:W-:Y:S01]  /*17f0*/  @P1 FFMA.FTZ R132, R131, R187, R132 ;  /* 0x000000bb83841223 */ /* 0x000fe20000010084 */
[----:B------:R-:W-:Y:S01]  /*1800*/  F2FP.F16.F32.PACK_AB R129, RZ, R12 ;  /* 0x0000000cff81723e */ /* 0x000fe200000000ff */
[----:B------:R-:W-:Y:S01]  /*1810*/  @P1 FFMA.FTZ R43, R128, R176, R43 ;  /* 0x000000b0802b1223 */ /* 0x000fe2000001002b */
[----:B------:R-:W-:Y:S01]  /*1820*/  F2FP.F16.F32.PACK_AB R130, RZ, R11 ;  /* 0x0000000bff82723e */ /* 0x000fe200000000ff */
[----:B------:R-:W-:Y:S01]  /*1830*/  @P1 FFMA.FTZ R42, R177, R188, R42 ;  /* 0x000000bcb12a1223 */ /* 0x000fe2000001002a */
[----:B------:R-:W-:Y:S02]  /*1840*/  F2FP.F16.F32.PACK_AB R176, RZ, R13 ;  /* 0x0000000dffb0723e */ /* 0x000fe400000000ff */
[----:B------:R-:W-:-:S02]  /*1850*/  F2FP.F16.F32.PACK_AB R177, RZ, R134 ;  /* 0x00000086ffb1723e */ /* 0x000fc400000000ff */
[----:B------:R-:W-:Y:S02]  /*1860*/  F2FP.F16.F32.PACK_AB R180, RZ, R133 ;  /* 0x00000085ffb4723e */ /* 0x000fe400000000ff */
[----:B------:R-:W-:Y:S02]  /*1870*/  F2FP.F16.F32.PACK_AB R181, RZ, R132 ;  /* 0x00000084ffb5723e */ /* 0x000fe400000000ff */
[----:B------:R-:W-:Y:S02]  /*1880*/  F2FP.F16.F32.PACK_AB R128, RZ, R43 ;  /* 0x0000002bff80723e */ /* 0x000fe400000000ff */
[----:B------:R-:W-:Y:S02]  /*1890*/  F2FP.F16.F32.PACK_AB R131, RZ, R42 ;  /* 0x0000002aff83723e */ /* 0x000fe400000000ff */
[----:B------:R-:W-:Y:S02]  /*18a0*/  PRMT R129, R129, 0x5410, R130 ;  /* 0x0000541081817816 */ /* 0x000fe40000000082 */
[----:B------:R-:W-:-:S02]  /*18b0*/  PRMT R130, R177, 0x5410, R180 ;  /* 0x00005410b1827816 */ /* 0x000fc400000000b4 */
[----:B------:R-:W-:Y:S02]  /*18c0*/  PRMT R128, R128, 0x5410, R176 ;  /* 0x0000541080807816 */ /* 0x000fe400000000b0 */
[----:B------:R-:W-:Y:S01]  /*18d0*/  PRMT R131, R181, 0x5410, R131 ;  /* 0x00005410b5837816 */ /* 0x000fe20000000083 */
[----:B------:R-:W-:Y:S06]  /*18e0*/  BRA `(.L_x_8948) ;  /* 0x0000000000a87947 */ /* 0x000fec0003800000 */
.L_x_8947:
[----:B0-----:R-:W0:Y:S01]  /*18f0*/  @P0 LDC R129, c[0x0][0x40c] ;  /* 0x00010300ff810b82 */ /* 0x001e220000000800 */
[--C-:B-----5:R-:W-:Y:S02]  /*1900*/  @P0 HADD2.F32 R128, -RZ, R44.reuse.H1_H1 ;  /* 0x3000002cff800230 */ /* 0x120fe40000004100 */
[----:B------:R-:W-:Y:S02]  /*1910*/  HFMA2 R43, -RZ, RZ, 0, 0 ;  /* 0x00000000ff2b7431 */ /* 0x000fe400000001ff */
[----:B------:R-:W-:Y:S01]  /*1920*/  @P0 HADD2.F32 R130, -RZ, R45.H0_H0 ;  /* 0x2000002dff820230 */ /* 0x000fe20000004100 */
[----:B-1----:R-:W-:Y:S01]  /*1930*/  CS2R R12, SRZ ;  /* 0x00000000000c7805 */ /* 0x002fe2000001ff00 */
[----:B------:R-:W-:Y:S02]  /*1940*/  @P0 HADD2.F32 R11, -RZ, R44.H0_H0 ;  /* 0x2000002cff0b0230 */ /* 0x000fe40000004100 */
[----:B------:R-:W-:Y:S02]  /*1950*/  HFMA2 R134, -RZ, RZ, 0, 0 ;  /* 0x00000000ff867431 */ /* 0x000fe400000001ff */
[----:B------:R-:W-:Y:S01]  /*1960*/  @P0 HADD2.F32 R182, -RZ, R47.H1_H1 ;  /* 0x3000002fffb60230 */ /* 0x000fe20000004100 */
[----:B------:R-:W1:Y:S01]  /*1970*/  @P0 LDC R131, c[0x0][0x40c] ;  /* 0x00010300ff830b82 */ /* 0x000e620000000800 */
[----:B------:R-:W-:-:S07]  /*1980*/  CS2R R132, SRZ ;  /* 0x0000000000847805 */ /* 0x000fce000001ff00 */
[----:B------:R-:W2:Y:S08]  /*1990*/  @P0 LDC R42, c[0x0][0x40c] ;  /* 0x00010300ff2a0b82 */ /* 0x000eb00000000800 */
[----:B------:R-:W3:Y:S01]  /*19a0*/  @P0 LDC R177, c[0x0][0x40c] ;  /* 0x00010300ffb10b82 */ /* 0x000ee20000000800 */
[----:B0-----:R-:W-:Y:S01]  /*19b0*/  @P0 FMUL.FTZ R13, R128, R129 ;  /* 0x00000081800d0220 */ /* 0x001fe20000410000 */
[----:B------:R-:W-:-:S02]  /*19c0*/  @P0 HADD2.F32 R128, -RZ, R45.H1_H1 ;  /* 0x3000002dff800230 */ /* 0x000fc40000004100 */
[----:B------:R-:W-:-:S04]  /*19d0*/  @P0 HADD2.F32 R129, -RZ, R46.H0_H0 ;  /* 0x2000002eff810230 */ /* 0x000fc80000004100 */
[----:B------:R-:W0:Y:S01]  /*19e0*/  @P0 LDC R176, c[0x0][0x40c] ;  /* 0x00010300ffb00b82 */ /* 0x000e220000000800 */
[----:B-1----:R-:W-:Y:S01]  /*19f0*/  @P0 FMUL.FTZ R12, R130, R131 ;  /* 0x00000083820c0220 */ /* 0x002fe20000410000 */
[----:B------:R-:W-:Y:S02]  /*1a00*/  @P0 HADD2.F32 R130, -RZ, R46.H1_H1 ;  /* 0x3000002eff820230 */ /* 0x000fe40000004100 */
[----:B------:R-:W-:-:S04]  /*1a10*/  @P0 HADD2.F32 R131, -RZ, R47.H0_H0 ;  /* 0x2000002fff830230 */ /* 0x000fc80000004100 */
[----:B------:R-:W1:Y:S01]  /*1a20*/  @P0 LDC R181, c[0x0][0x40c] ;  /* 0x00010300ffb50b82 */ /* 0x000e620000000800 */
[----:B--2---:R-:W-:Y:S01]  /*1a30*/  @P0 FMUL.FTZ R43, R11, R42 ;  /* 0x0000002a0b2b0220 */ /* 0x004fe20000410000 */
[----:B------:R-:W-:Y:S02]  /*1a40*/  MOV R11, RZ ;  /* 0x000000ff000b7202 */ /* 0x000fe40000000f00 */
[----:B------:R-:W-:-:S04]  /*1a50*/  MOV R42, RZ ;  /* 0x000000ff002a7202 */ /* 0x000fc80000000f00 */
        /* <DEDUP_REMOVED lines=19> */
.L_x_8948:
[----:B------:R-:W0:Y:S01]  /*1b90*/  LDC.64 R176, c[0x0][0x3a8] ;  /* 0x0000ea00ffb07b82 */ /* 0x000e220000000a00 */
[----:B------:R-:W-:Y:S01]  /*1ba0*/  IADD3 R179, PT, PT, R179, 0x20, RZ ;  /* 0x00000020b3b37810 */ /* 0x000fe20007ffe0ff */
[C---:B0-----:R-:W-:Y:S01]  /*1bb0*/  IMAD.WIDE.U32 R176, R174.reuse, 0x10, R176 ;  /* 0x00000010aeb07825 */ /* 0x041fe200078e00b0 */
[----:B------:R-:W-:-:S04]  /*1bc0*/  IADD3 R174, PT, PT, R174, 0x20, RZ ;  /* 0x00000020aeae7810 */ /* 0x000fc80007ffe0ff */
[----:B------:R1:W-:Y:S03]  /*1bd0*/  STG.E.128 desc[UR6][R176.64], R128 ;  /* 0x00000080b0007986 */ /* 0x0003e6000c101d06 */
.L_x_8944:
[----:B------:R-:W-:Y:S05]  /*1be0*/  BSYNC.RECONVERGENT B0 ;  /* 0x0000000000007941 */ /* 0x000fea0003800200 */
.L_x_8943:
        /* <DEDUP_REMOVED lines=9> */
[----:B------:R2:W5:Y:S02]  /*1c80*/  LDG.E.128 R44, desc[UR6][R8.64] ;  /* 0x00000006082c7981 */ /* 0x000564000c1e1d00 */
.L_x_8952:
[----:B------:R-:W-:Y:S05]  /*1c90*/  BSYNC.RECONVERGENT B1 ;  /* 0x0000000000017941 */ /* 0x000fea0003800200 */
.L_x_8951:
[----:B------:R-:W-:-:S04]  /*1ca0*/  UISETP.NE.U32.AND UP0, UPT, UR8, URZ, UPT ;  /* 0x000000ff0800728c */ /* 0x000fc8000bf05070 */
[----:B------:R-:W-:-:S09]  /*1cb0*/  UISETP.NE.AND.EX UP0, UPT, UR9, URZ, UPT, UP0 ;  /* 0x000000ff0900728c */ /* 0x000fd2000bf05300 */
[----:B------:R-:W-:Y:S05]  /*1cc0*/  BRA.U !UP0, `(.L_x_8953) ;  /* 0x0000000108cc7547 */ /* 0x000fea000b800000 */
[----:B--2---:R-:W2:Y:S02]  /*1cd0*/  LDC.64 R8, c[0x0][0x3a0] ;  /* 0x0000e800ff087b82 */ /* 0x004ea40000000a00 */
[----:B--2---:R-:W-:-:S05]  /*1ce0*/  IMAD.WIDE.U32 R8, R174, 0x10, R8 ;  /* 0x00000010ae087825 */ /* 0x004fca00078e0008 */
[----:B------:R-:W2:Y:S01]  /*1cf0*/  LDG.E.128 R36, desc[UR6][R8.64] ;  /* 0x0000000608247981 */ /* 0x000ea2000c1e1d00 */
[----:B------:R-:W-:-:S13]  /*1d00*/  ISETP.GT.AND P1, PT, R178, RZ, PT ;  /* 0x000000ffb200720c */ /* 0x000fda0003f24270 */
[----:B01----:R-:W0:Y:S01]  /*1d10*/  @P1 LDC R176, c[0x0][0x40c] ;  /* 0x00010300ffb01b82 */ /* 0x003e220000000800 */
[----:B-----5:R-:W-:Y:S02]  /*1d20*/  @P1 HADD2.F32 R131, -RZ, R44.H1_H1 ;  /* 0x3000002cff831230 */ /* 0x020fe40000004100 */
[--C-:B------:R-:W-:Y:S02]  /*1d30*/  @P1 HADD2.F32 R180, -RZ, R45.reuse.H0_H0 ;  /* 0x2000002dffb41230 */ /* 0x100fe40000004100 */
[----:B------:R-:W-:Y:S02]  /*1d40*/  @P1 HADD2.F32 R181, -RZ, R45.H1_H1 ;  /* 0x3000002dffb51230 */ /* 0x000fe40000004100 */
[----:B------:R-:W-:Y:S01]  /*1d50*/  @P1 HADD2.F32 R187, -RZ, R47.H1_H1 ;  /* 0x3000002fffbb1230 */ /* 0x000fe20000004100 */
        /* <DEDUP_REMOVED lines=13> */
[--C-:B------:R-:W-:Y:S02]  /*1e30*/  HADD2.F32 R40, -RZ, R38.reuse.H0_H0 ;  /* 0x20000026ff287230 */ /* 0x100fe40000004100 */
[----:B---3--:R-:W-:Y:S01]  /*1e40*/  @P1 FFMA.FTZ R8, R181, R182, R8 ;  /* 0x000000b6b5081223 */ /* 0x008fe20000010008 */
[----:B------:R-:W-:Y:S01]  /*1e50*/  HADD2.F32 R129, -RZ, R38.H1_H1 ;  /* 0x30000026ff817230 */ /* 0x000fe20000004100 */
[----:B------:R-:W-:Y:S01]  /*1e60*/  @!P1 MOV R37, R128 ;  /* 0x0000008000259202 */ /* 0x000fe20000000f00 */
[----:B------:R-:W-:-:S02]  /*1e70*/  HADD2.F32 R38, -RZ, R39.H0_H0 ;  /* 0x20000027ff267230 */ /* 0x000fc40000004100 */
[----:B------:R-:W-:Y:S01]  /*1e80*/  HADD2.F32 R36, -RZ, R39.H1_H1 ;  /* 0x30000027ff247230 */ /* 0x000fe20000004100 */
[----:B------:R-:W-:Y:S01]  /*1e90*/  @!P1 MOV R39, R129 ;  /* 0x0000008100279202 */ /* 0x000fe20000000f00 */
[--C-:B------:R-:W-:Y:S02]  /*1ea0*/  @P1 HADD2.F32 R177, -RZ, R46.reuse.H0_H0 ;  /* 0x2000002effb11230 */ /* 0x100fe40000004100 */
[----:B------:R-:W-:Y:S02]  /*1eb0*/  @P1 HADD2.F32 R176, -RZ, R46.H1_H1 ;  /* 0x3000002effb01230 */ /* 0x000fe40000004100 */
[----:B----4-:R-:W-:Y:S01]  /*1ec0*/  @P1 FFMA.FTZ R36, R187, R186, R36 ;  /* 0x000000babb241223 */ /* 0x010fe20000010024 */
[----:B------:R-:W-:Y:S02]  /*1ed0*/  @P1 HADD2.F32 R181, -RZ, R47.H0_H0 ;  /* 0x2000002fffb51230 */ /* 0x000fe40000004100 */
[----:B------:R-:W-:Y:S01]  /*1ee0*/  @P1 FFMA.FTZ R40, R177, R183, R40 ;  /* 0x000000b7b1281223 */ /* 0x000fe20000010028 */
[----:B------:R-:W-:-:S02]  /*1ef0*/  @P1 HADD2.F32 R131, -RZ, R44.H0_H0 ;  /* 0x2000002cff831230 */ /* 0x000fc40000004100 */
        /* <DEDUP_REMOVED lines=16> */
.L_x_8953:
[----:B01----:R-:W0:Y:S01]  /*2000*/  @P0 LDC R129, c[0x0][0x40c] ;  /* 0x00010300ff810b82 */ /* 0x003e220000000800 */
[----:B--2---:R-:W-:Y:S02]  /*2010*/  HFMA2 R9, -RZ, RZ, 0, 0 ;  /* 0x00000000ff097431 */ /* 0x004fe400000001ff */
[--C-:B-----5:R-:W-:Y:S02]  /*2020*/  @P0 HADD2.F32 R36, -RZ, R44.reuse.H1_H1 ;  /* 0x3000002cff240230 */ /* 0x120fe40000004100 */
[----:B------:R-:W-:Y:S02]  /*2030*/  HFMA2 R37, -RZ, RZ, 0, 0 ;  /* 0x00000000ff257431 */ /* 0x000fe400000001ff */
[--C-:B------:R-:W-:Y:S01]  /*2040*/  @P0 HADD2.F32 R38, -RZ, R45.reuse.H0_H0 ;  /* 0x2000002dff260230 */ /* 0x100fe20000004100 */
[----:B------:R-:W-:Y:S01]  /*2050*/  MOV R10, RZ ;  /* 0x000000ff000a7202 */ /* 0x000fe20000000f00 */
[----:B------:R-:W-:Y:S02]  /*2060*/  @P0 HADD2.F32 R8, -RZ, R44.H0_H0 ;  /* 0x2000002cff080230 */ /* 0x000fe40000004100 */
[----:B------:R-:W-:Y:S01]  /*2070*/  HFMA2 R40, -RZ, RZ, 0, 0 ;  /* 0x00000000ff287431 */ /* 0x000fe200000001ff */
[----:B------:R-:W1:Y:S01]  /*2080*/  @P0 LDC R131, c[0x0][0x40c] ;  /* 0x00010300ff830b82 */ /* 0x000e620000000800 */
[----:B------:R-:W-:-:S02]  /*2090*/  @P0 HADD2.F32 R128, -RZ, R45.H1_H1 ;  /* 0x3000002dff800230 */ /* 0x000fc40000004100 */
[--C-:B------:R-:W-:Y:S02]  /*20a0*/  @P0 HADD2.F32 R180, -RZ, R47.reuse.H0_H0 ;  /* 0x2000002fffb40230 */ /* 0x100fe40000004100 */
[----:B------:R-:W-:-:S03]  /*20b0*/  @P0 HADD2.F32 R182, -RZ, R47.H1_H1 ;  /* 0x3000002fffb60230 */ /* 0x000fc60000004100 */
[----:B------:R-:W2:Y:S08]  /*20c0*/  @P0 LDC R39, c[0x0][0x40c] ;  /* 0x00010300ff270b82 */ /* 0x000eb00000000800 */
[----:B------:R-:W3:Y:S01]  /*20d0*/  @P0 LDC R177, c[0x0][0x40c] ;  /* 0x00010300ffb10b82 */ /* 0x000ee20000000800 */
[----:B0-----:R-:W-:Y:S01]  /*20e0*/  @P0 FMUL.FTZ R10, R36, R129 ;  /* 0x00000081240a0220 */ /* 0x001fe20000410000 */
[----:B------:R-:W-:Y:S01]  /*20f0*/  @P0 HADD2.F32 R129, -RZ, R46.H0_H0 ;  /* 0x2000002eff810230 */ /* 0x000fe20000004100 */
[----:B------:R-:W-:-:S05]  /*2100*/  MOV R36, RZ ;  /* 0x000000ff00247202 */ /* 0x000fca0000000f00 */
[----:B------:R-:W0:Y:S01]  /*2110*/  @P0 LDC R130, c[0x0][0x40c] ;  /* 0x00010300ff820b82 */ /* 0x000e220000000800 */
[----:B-1----:R-:W-:Y:S01]  /*2120*/  @P0 FMUL.FTZ R9, R38, R131 ;  /* 0x0000008326090220 */ /* 0x002fe20000410000 */
[----:B------:R-:W-:-:S06]  /*2130*/  @P0 HADD2.F32 R131, -RZ, R46.H1_H1 ;  /* 0x3000002eff830230 */ /* 0x000fcc0000004100 */
[----:B------:R-:W1:Y:S01]  /*2140*/  @P0 LDC R176, c[0x0][0x40c] ;  /* 0x00010300ffb00b82 */ /* 0x000e620000000800 */
[----:B--2---:R-:W-:Y:S01]  /*2150*/  @P0 FMUL.FTZ R37, R8, R39 ;  /* 0x0000002708250220 */ /* 0x004fe20000410000 */
[----:B------:R-:W-:Y:S02]  /*2160*/  MOV R8, RZ ;  /* 0x000000ff00087202 */ /* 0x000fe40000000f00 */
[----:B------:R-:W-:-:S04]  /*2170*/  CS2R R38, SRZ ;  /* 0x0000000000267805 */ /* 0x000fc8000001ff00 */
[----:B------:R-:W2:Y:S01]  /*2180*/  @P0 LDC R181, c[0x0][0x40c] ;  /* 0x00010300ffb50b82 */ /* 0x000ea20000000800 */
[----:B---3--:R-:W-:Y:S01]  /*2190*/  @P0 FMUL.FTZ R8, R128, R177 ;  /* 0x000000b180080220 */ /* 0x008fe20000410000 */
[----:B------:R-:W-:-:S06]  /*21a0*/  F2FP.F16.F32.PACK_AB R128, RZ, R37 ;  /* 0x00000025ff80723e */ /* 0x000fcc00000000ff */
[----:B------:R-:W3:Y:S01]  /*21b0*/  @P0 LDC R183, c[0x0][0x40c] ;  /* 0x00010300ffb70b82 */ /* 0x000ee20000000800 */
[----:B0-----:R-:W-:Y:S01]  /*21c0*/  @P0 FMUL.FTZ R40, R129, R130 ;  /* 0x0000008281280220 */ /* 0x001fe20000410000 */
[----:B------:R-:W-:Y:S02]  /*21d0*/  F2FP.F16.F32.PACK_AB R129, RZ, R10 ;  /* 0x0000000aff81723e */ /* 0x000fe400000000ff */
[----:B------:R-:W-:Y:S02]  /*21e0*/  F2FP.F16.F32.PACK_AB R130, RZ, R9 ;  /* 0x00000009ff82723e */ /* 0x000fe400000000ff */
[----:B------:R-:W-:Y:S01]  /*21f0*/  PRMT R128, R128, 0x5410, R129 ;  /* 0x0000541080807816 */ /* 0x000fe20000000081 */
[----:B-1----:R-:W-:Y:S01]  /*2200*/  @P0 FMUL.FTZ R39, R131, R176 ;  /* 0x000000b083270220 */ /* 0x002fe20000410000 */
[----:B------:R-:W-:Y:S02]  /*2210*/  F2FP.F16.F32.PACK_AB R131, RZ, R8 ;  /* 0x00000008ff83723e */ /* 0x000fe400000000ff */
[----:B------:R-:W-:-:S02]  /*2220*/  F2FP.F16.F32.PACK_AB R176, RZ, R40 ;  /* 0x00000028ffb0723e */ /* 0x000fc400000000ff */
[----:B------:R-:W-:Y:S02]  /*2230*/  F2FP.F16.F32.PACK_AB R177, RZ, R39 ;  /* 0x00000027ffb1723e */ /* 0x000fe400000000ff */
[----:B------:R-:W-:Y:S01]  /*2240*/  PRMT R129, R130, 0x5410, R131 ;  /* 0x0000541082817816 */ /* 0x000fe20000000083 */
[----:B--2---:R-:W-:Y:S01]  /*2250*/  @P0 FMUL.FTZ R38, R180, R181 ;  /* 0x000000b5b4260220 */ /* 0x004fe20000410000 */
[----:B------:R-:W-:-:S04]  /*2260*/  PRMT R130, R176, 0x5410, R177 ;  /* 0x00005410b0827816 */ /* 0x000fc800000000b1 */
[----:B------:R-:W-:Y:S01]  /*2270*/  F2FP.F16.F32.PACK_AB R180, RZ, R38 ;  /* 0x00000026ffb4723e */ /* 0x000fe200000000ff */
[----:B---3--:R-:W-:-:S05]  /*2280*/  @P0 FMUL.FTZ R36, R182, R183 ;  /* 0x000000b7b6240220 */ /* 0x008fca0000410000 */
[----:B------:R-:W-:-:S04]  /*2290*/  F2FP.F16.F32.PACK_AB R181, RZ, R36 ;  /* 0x00000024ffb5723e */ /* 0x000fc800000000ff */
[----:B------:R-:W-:-:S07]  /*22a0*/  PRMT R131, R180, 0x5410, R181 ;  /* 0x00005410b4837816 */ /* 0x000fce00000000b5 */
.L_x_8954:
[----:B------:R-:W0:Y:S01]  /*22b0*/  LDC.64 R176, c[0x0][0x3a8] ;  /* 0x0000ea00ffb07b82 */ /* 0x000e220000000a00 */
[----:B------:R-:W-:Y:S01]  /*22c0*/  IADD3 R179, PT, PT, R179, 0x20, RZ ;  /* 0x00000020b3b37810 */ /* 0x000fe20007ffe0ff */
[C---:B0-----:R-:W-:Y:S01]  /*22d0*/  IMAD.WIDE.U32 R176, R174.reuse, 0x10, R176 ;  /* 0x00000010aeb07825 */ /* 0x041fe200078e00b0 */
[----:B------:R-:W-:-:S04]  /*22e0*/  IADD3 R174, PT, PT, R174, 0x20, RZ ;  /* 0x00000020aeae7810 */ /* 0x000fc80007ffe0ff */
[----:B------:R2:W-:Y:S03]  /*22f0*/  STG.E.128 desc[UR6][R176.64], R128 ;  /* 0x00000080b0007986 */ /* 0x0005e6000c101d06 */
.L_x_8950:
[----:B------:R-:W-:Y:S05]  /*2300*/  BSYNC.RECONVERGENT B0 ;  /* 0x0000000000007941 */ /* 0x000fea0003800200 */
.L_x_8949:
        /* <DEDUP_REMOVED lines=8> */
[----:B---3--:R-:W-:-:S05]  /*2390*/  IMAD.WIDE.U32 R6, R179, 0x10, R6 ;  /* 0x00000010b3067825 */ /* 0x008fca00078e0006 */
[----:B------:R3:W5:Y:S02]  /*23a0*/  LDG.E.128 R44, desc[UR6][R6.64] ;  /* 0x00000006062c7981 */ /* 0x000764000c1e1d00 */
.L_x_8958:
[----:B------:R-:W-:Y:S05]  /*23b0*/  BSYNC.RECONVERGENT B1 ;  /* 0x0000000000017941 */ /* 0x000fea0003800200 */
.L_x_8957:
[----:B------:R-:W-:-:S04]  /*23c0*/  UISETP.NE.U32.AND UP0, UPT, UR8, URZ, UPT ;  /* 0x000000ff0800728c */ /* 0x000fc8000bf05070 */
[----:B------:R-:W-:-:S09]  /*23d0*/  UISETP.NE.AND.EX UP0, UPT, UR9, URZ, UPT, UP0 ;  /* 0x000000ff0900728c */ /* 0x000fd2000bf05300 */
[----:B------:R-:W-:Y:S05]  /*23e0*/  BRA.U !UP0, `(.L_x_8959) ;  /* 0x0000000108c47547 */ /* 0x000fea000b800000 */
[----:B---3--:R-:W3:Y:S02]  /*23f0*/  LDC.64 R6, c[0x0][0x3a0] ;  /* 0x0000e800ff067b82 */ /* 0x008ee40000000a00 */
[----:B---3--:R-:W-:-:S05]  /*2400*/  IMAD.WIDE.U32 R6, R174, 0x10, R6 ;  /* 0x00000010ae067825 */ /* 0x008fca00078e0006 */
[----:B012---:R-:W2:Y:S01]  /*2410*/  LDG.E.128 R128, desc[UR6][R6.64] ;  /* 0x0000000606807981 */ /* 0x007ea2000c1e1d00 */
        /* <DEDUP_REMOVED lines=46> */
.L_x_8959:
[----:B------:R-:W4:Y:S01]  /*2700*/  @P0 LDC R34, c[0x0][0x40c] ;  /* 0x00010300ff220b82 */ /* 0x000f220000000800 */
[--C-:B-----5:R-:W-:Y:S01]  /*2710*/  @P0 HADD2.F32 R5, -RZ, R44.reuse.H0_H0 ;  /* 0x2000002cff050230 */ /* 0x120fe20000004100 */
[----:B------:R-:W-:Y:S01]  /*2720*/  CS2R R140, SRZ ;  /* 0x00000000008c7805 */ /* 0x000fe2000001ff00 */
[----:B------:R-:W-:Y:S01]  /*2730*/  @P0 HADD2.F32 R35, -RZ, R44.H1_H1 ;  /* 0x3000002cff230230 */ /* 0x000fe20000004100 */
[----:B---3--:R-:W-:Y:S01]  /*2740*/  CS2R R6, SRZ ;  /* 0x0000000000067805 */ /* 0x008fe2000001ff00 */
[----:B012---:R-:W-:Y:S01]  /*2750*/  @P0 HADD2.F32 R129, -RZ, R45.H0_H0 ;  /* 0x2000002dff810230 */ /* 0x007fe20000004100 */
[----:B------:R-:W-:Y:S01]  /*2760*/  MOV R142, RZ ;  /* 0x000000ff008e7202 */ /* 0x000fe20000000f00 */
[--C-:B------:R-:W-:Y:S01]  /*2770*/  @P0 HADD2.F32 R180, -RZ, R47.reuse.H0_H0 ;  /* 0x2000002fffb40230 */ /* 0x100fe20000004100 */
[----:B------:R-:W0:Y:S01]  /*2780*/  @P0 LDC R128, c[0x0][0x40c] ;  /* 0x00010300ff800b82 */ /* 0x000e220000000800 */
[----:B------:R-:W-:-:S07]  /*2790*/  @P0 HADD2.F32 R182, -RZ, R47.H1_H1 ;  /* 0x3000002fffb60230 */ /* 0x000fce0000004100 */
[----:B------:R-:W1:Y:S08]  /*27a0*/  @P0 LDC R130, c[0x0][0x40c] ;  /* 0x00010300ff820b82 */ /* 0x000e700000000800 */
[----:B------:R-:W2:Y:S01]  /*27b0*/  @P0 LDC R131, c[0x0][0x40c] ;  /* 0x00010300ff830b82 */ /* 0x000ea20000000800 */
[----:B----4-:R-:W-:Y:S01]  /*27c0*/  @P0 FMUL.FTZ R140, R5, R34 ;  /* 0x00000022058c0220 */ /* 0x010fe20000410000 */
[----:B------:R-:W-:-:S06]  /*27d0*/  HFMA2 R5, -RZ, RZ, 0, 0 ;  /* 0x00000000ff057431 */ /* 0x000fcc00000001ff */
[----:B------:R-:W3:Y:S01]  /*27e0*/  @P0 LDC R176, c[0x0][0x40c] ;  /* 0x00010300ffb00b82 */ /* 0x000ee20000000800 */
[----:B0-----:R-:W-:Y:S01]  /*27f0*/  @P0 FMUL.FTZ R7, R35, R128 ;  /* 0x0000008023070220 */ /* 0x001fe20000410000 */
[----:B------:R-:W-:Y:S01]  /*2800*/  @P0 HADD2.F32 R128, -RZ, R45.H1_H1 ;  /* 0x3000002dff800230 */ /* 0x000fe20000004100 */
[----:B------:R-:W-:-:S05]  /*2810*/  CS2R R34, SRZ ;  /* 0x0000000000227805 */ /* 0x000fca000001ff00 */
[----:B------:R-:W0:Y:S01]  /*2820*/  @P0 LDC R177, c[0x0][0x40c] ;  /* 0x00010300ffb10b82 */ /* 0x000e220000000800 */
[----:B-1----:R-:W-:Y:S01]  /*2830*/  @P0 FMUL.FTZ R6, R129, R130 ;  /* 0x0000008281060220 */ /* 0x002fe20000410000 */
[--C-:B------:R-:W-:Y:S02]  /*2840*/  @P0 HADD2.F32 R129, -RZ, R46.reuse.H0_H0 ;  /* 0x2000002eff810230 */ /* 0x100fe40000004100 */
[----:B------:R-:W-:-:S04]  /*2850*/  @P0 HADD2.F32 R130, -RZ, R46.H1_H1 ;  /* 0x3000002eff820230 */ /* 0x000fc80000004100 */
[----:B------:R-:W1:Y:S01]  /*2860*/  @P0 LDC R181, c[0x0][0x40c] ;  /* 0x00010300ffb50b82 */ /* 0x000e620000000800 */
[----:B--2---:R-:W-:Y:S01]  /*2870*/  @P0 FMUL.FTZ R5, R128, R131 ;  /* 0x0000008380050220 */ /* 0x004fe20000410000 */
[----:B------:R-:W-:-:S04]  /*2880*/  F2FP.F16.F32.PACK_AB R128, RZ, R140 ;  /* 0x0000008cff80723e */ /* 0x000fc800000000ff */
[----:B------:R-:W-:Y:S02]  /*2890*/  F2FP.F16.F32.PACK_AB R131, RZ, R5 ;  /* 0x00000005ff83723e */ /* 0x000fe400000000ff */
[----:B------:R-:W2:Y:S01]  /*28a0*/  @P0 LDC R183, c[0x0][0x40c] ;  /* 0x00010300ffb70b82 */ /* 0x000ea20000000800 */
[----:B---3--:R-:W-:Y:S01]  /*28b0*/  @P0 FMUL.FTZ R35, R129, R176 ;  /* 0x000000b081230220 */ /* 0x008fe20000410000 */
[----:B------:R-:W-:-:S04]  /*28c0*/  F2FP.F16.F32.PACK_AB R129, RZ, R7 ;  /* 0x00000007ff81723e */ /* 0x000fc800000000ff */
[----:B------:R-:W-:Y:S01]  /*28d0*/  F2FP.F16.F32.PACK_AB R176, RZ, R35 ;  /* 0x00000023ffb0723e */ /* 0x000fe200000000ff */
[----:B0-----:R-:W-:Y:S01]  /*28e0*/  @P0 FMUL.FTZ R34, R130, R177 ;  /* 0x000000b182220220 */ /* 0x001fe20000410000 */
[----:B------:R-:W-:Y:S02]  /*28f0*/  F2FP.F16.F32.PACK_AB R130, RZ, R6 ;  /* 0x00000006ff82723e */ /* 0x000fe400000000ff */
[----:B------:R-:W-:Y:S02]  /*2900*/  PRMT R128, R128, 0x5410, R129 ;  /* 0x0000541080807816 */ /* 0x000fe40000000081 */
[----:B------:R-:W-:Y:S02]  /*2910*/  F2FP.F16.F32.PACK_AB R177, RZ, R34 ;  /* 0x00000022ffb1723e */ /* 0x000fe400000000ff */
[----:B------:R-:W-:Y:S01]  /*2920*/  PRMT R129, R130, 0x5410, R131 ;  /* 0x0000541082817816 */ /* 0x000fe20000000083 */
[----:B-1----:R-:W-:Y:S01]  /*2930*/  @P0 FMUL.FTZ R141, R180, R181 ;  /* 0x000000b5b48d0220 */ /* 0x002fe20000410000 */
[----:B------:R-:W-:-:S04]  /*2940*/  PRMT R130, R176, 0x5410, R177 ;  /* 0x00005410b0827816 */ /* 0x000fc800000000b1 */
[----:B------:R-:W-:Y:S01]  /*2950*/  F2FP.F16.F32.PACK_AB R180, RZ, R141 ;  /* 0x0000008dffb4723e */ /* 0x000fe200000000ff */
[----:B--2---:R-:W-:-:S05]  /*2960*/  @P0 FMUL.FTZ R142, R182, R183 ;  /* 0x000000b7b68e0220 */ /* 0x004fca0000410000 */
[----:B------:R-:W-:-:S04]  /*2970*/  F2FP.F16.F32.PACK_AB R181, RZ, R142 ;  /* 0x0000008effb5723e */ /* 0x000fc800000000ff */
[----:B------:R-:W-:-:S07]  /*2980*/  PRMT R131, R180, 0x5410, R181 ;  /* 0x00005410b4837816 */ /* 0x000fce00000000b5 */
.L_x_8960:
[----:B------:R-:W0:Y:S01]  /*2990*/  LDC.64 R176, c[0x0][0x3a8] ;  /* 0x0000ea00ffb07b82 */ /* 0x000e220000000a00 */
[----:B------:R-:W-:Y:S01]  /*29a0*/  IADD3 R179, PT, PT, R179, 0x20, RZ ;  /* 0x00000020b3b37810 */ /* 0x000fe20007ffe0ff */
[C---:B0-----:R-:W-:Y:S01]  /*29b0*/  IMAD.WIDE.U32 R176, R174.reuse, 0x10, R176 ;  /* 0x00000010aeb07825 */ /* 0x041fe200078e00b0 */
[----:B------:R-:W-:-:S04]  /*29c0*/  IADD3 R174, PT, PT, R174, 0x20, RZ ;  /* 0x00000020aeae7810 */ /* 0x000fc80007ffe0ff */
[----:B------:R3:W-:Y:S03]  /*29d0*/  STG.E.128 desc[UR6][R176.64], R128 ;  /* 0x00000080b0007986 */ /* 0x0007e6000c101d06 */
.L_x_8956:
[----:B------:R-:W-:Y:S05]  /*29e0*/  BSYNC.RECONVERGENT B0 ;  /* 0x0000000000007941 */ /* 0x000fea0003800200 */
.L_x_8955:
        /* <DEDUP_REMOVED lines=8> */
[----:B----4-:R-:W-:-:S05]  /*2a70*/  IMAD.WIDE.U32 R18, R179, 0x10, R18 ;  /* 0x00000010b3127825 */ /* 0x010fca00078e0012 */
[----:B------:R4:W5:Y:S02]  /*2a80*/  LDG.E.128 R44, desc[UR6][R18.64] ;  /* 0x00000006122c7981 */ /* 0x000964000c1e1d00 */
.L_x_8964:
[----:B------:R-:W-:Y:S05]  /*2a90*/  BSYNC.RECONVERGENT B1 ;  /* 0x0000000000017941 */ /* 0x000fea0003800200 */
.L_x_8963:
[----:B------:R-:W-:-:S04]  /*2aa0*/  UISETP.NE.U32.AND UP0, UPT, UR8, URZ, UPT ;  /* 0x000000ff0800728c */ /* 0x000fc8000bf05070 */
[----:B------:R-:W-:-:S09]  /*2ab0*/  UISETP.NE.AND.EX UP0, UPT, UR9, URZ, UPT, UP0 ;  /* 0x000000ff0900728c */ /* 0x000fd2000bf05300 */
[----:B------:R-:W-:Y:S05]  /*2ac0*/  BRA.U !UP0, `(.L_x_8965) ;  /* 0x0000000108c47547 */ /* 0x000fea000b800000 */
[----:B----4-:R-:W4:Y:S02]  /*2ad0*/  LDC.64 R18, c[0x0][0x3a0] ;  /* 0x0000e800ff127b82 */ /* 0x010f240000000a00 */
[----:B----4-:R-:W-:-:S05]  /*2ae0*/  IMAD.WIDE.U32 R18, R174, 0x10, R18 ;  /* 0x00000010ae127825 */ /* 0x010fca00078e0012 */
[----:B0123--:R-:W2:Y:S01]  /*2af0*/  LDG.E.128 R128, desc[UR6][R18.64] ;  /* 0x0000000612807981 */ /* 0x00fea2000c1e1d00 */
        /* <DEDUP_REMOVED lines=46> */
.L_x_8965:
[----:B0123--:R-:W0:Y:S01]  /*2de0*/  @P0 LDC R128, c[0x0][0x40c] ;  /* 0x00010300ff800b82 */ /* 0x00fe220000000800 */
[----:B------:R-:W-:Y:S02]  /*2df0*/  HFMA2 R143, -RZ, RZ, 0, 0 ;  /* 0x00000000ff8f7431 */ /* 0x000fe400000001ff */
[--C-:B----45:R-:W-:Y:S02]  /*2e00*/  @P0 HADD2.F32 R19, -RZ, R44.reuse.H0_H0 ;  /* 0x2000002cff130230 */ /* 0x130fe40000004100 */
[----:B------:R-:W-:Y:S02]  /*2e10*/  HFMA2 R18, -RZ, RZ, 0, 0 ;  /* 0x00000000ff127431 */ /* 0x000fe400000001ff */
[----:B------:R-:W-:Y:S01]  /*2e20*/  @P0 HADD2.F32 R129, -RZ, R44.H1_H1 ;  /* 0x3000002cff810230 */ /* 0x000fe20000004100 */
[----:B------:R-:W-:Y:S01]  /*2e30*/  MOV R17, RZ ;  /* 0x000000ff00117202 */ /* 0x000fe20000000f00 */
[----:B------:R-:W-:Y:S01]  /*2e40*/  @P0 HADD2.F32 R131, -RZ, R45.H0_H0 ;  /* 0x2000002dff830230 */ /* 0x000fe20000004100 */
[----:B------:R-:W-:Y:S01]  /*2e50*/  CS2R R146, SRZ ;  /* 0x0000000000927805 */ /* 0x000fe2000001ff00 */
[----:B------:R-:W1:Y:S01]  /*2e60*/  @P0 LDC R130, c[0x0][0x40c] ;  /* 0x00010300ff820b82 */ /* 0x000e620000000800 */
[----:B------:R-:W-:-:S07]  /*2e70*/  @P0 HADD2.F32 R182, -RZ, R47.H1_H1 ;  /* 0x3000002fffb60230 */ /* 0x000fce0000004100 */
[----:B------:R-:W2:Y:S08]  /*2e80*/  @P0 LDC R144, c[0x0][0x40c] ;  /* 0x00010300ff900b82 */ /* 0x000eb00000000800 */
[----:B------:R-:W3:Y:S01]  /*2e90*/  @P0 LDC R177, c[0x0][0x40c] ;  /* 0x00010300ffb10b82 */ /* 0x000ee20000000800 */
[----:B0-----:R-:W-:Y:S01]  /*2ea0*/  @P0 FMUL.FTZ R143, R19, R128 ;  /* 0x00000080138f0220 */ /* 0x001fe20000410000 */
[----:B------:R-:W-:Y:S01]  /*2eb0*/  @P0 HADD2.F32 R128, -RZ, R45.H1_H1 ;  /* 0x3000002dff800230 */ /* 0x000fe20000004100 */
[----:B------:R-:W-:-:S05]  /*2ec0*/  MOV R19, RZ ;  /* 0x000000ff00137202 */ /* 0x000fca0000000f00 */
[----:B------:R-:W0:Y:S01]  /*2ed0*/  @P0 LDC R176, c[0x0][0x40c] ;  /* 0x00010300ffb00b82 */ /* 0x000e220000000800 */
[----:B-1----:R-:W-:Y:S01]  /*2ee0*/  @P0 FMUL.FTZ R17, R129, R130 ;  /* 0x0000008281110220 */ /* 0x002fe20000410000 */
[--C-:B------:R-:W-:Y:S02]  /*2ef0*/  @P0 HADD2.F32 R129, -RZ, R46.reuse.H0_H0 ;  /* 0x2000002eff810230 */ /* 0x100fe40000004100 */
[----:B------:R-:W-:-:S04]  /*2f00*/  @P0 HADD2.F32 R130, -RZ, R46.H1_H1 ;  /* 0x3000002eff820230 */ /* 0x000fc80000004100 */
[----:B------:R-:W1:Y:S01]  /*2f10*/  @P0 LDC R181, c[0x0][0x40c] ;  /* 0x00010300ffb50b82 */ /* 0x000e620000000800 */
[----:B--2---:R-:W-:Y:S01]  /*2f20*/  @P0 FMUL.FTZ R18, R131, R144 ;  /* 0x0000009083120220 */ /* 0x004fe20000410000 */
[----:B------:R-:W-:Y:S01]  /*2f30*/  @P0 HADD2.F32 R131, -RZ, R47.H0_H0 ;  /* 0x2000002fff830230 */ /* 0x000fe20000004100 */
[----:B------:R-:W-:-:S05]  /*2f40*/  CS2R R144, SRZ ;  /* 0x0000000000907805 */ /* 0x000fca000001ff00 */
        /* <DEDUP_REMOVED lines=19> */
.L_x_8966:
[----:B------:R-:W0:Y:S01]  /*3080*/  LDC.64 R176, c[0x0][0x3a8] ;  /* 0x0000ea00ffb07b82 */ /* 0x000e220000000a00 */
[----:B------:R-:W-:Y:S01]  /*3090*/  IADD3 R179, PT, PT, R179, 0x20, RZ ;  /* 0x00000020b3b37810 */ /* 0x000fe20007ffe0ff */
[C---:B0-----:R-:W-:Y:S01]  /*30a0*/  IMAD.WIDE.U32 R176, R174.reuse, 0x10, R176 ;  /* 0x00000010aeb07825 */ /* 0x041fe200078e00b0 */
[----:B------:R-:W-:-:S04]  /*30b0*/  IADD3 R174, PT, PT, R174, 0x20, RZ ;  /* 0x00000020aeae7810 */ /* 0x000fc80007ffe0ff */
[----:B------:R4:W-:Y:S03]  /*30c0*/  STG.E.128 desc[UR6][R176.64], R128 ;  /* 0x00000080b0007986 */ /* 0x0009e6000c101d06 */
.L_x_8962:
[----:B------:R-:W-:Y:S05]  /*30d0*/  BSYNC.RECONVERGENT B0 ;  /* 0x0000000000007941 */ /* 0x000fea0003800200 */
.L_x_8961:
        /* <DEDUP_REMOVED lines=8> */
[----:B0-----:R-:W-:-:S05]  /*3160*/  IMAD.WIDE.U32 R20, R179, 0x10, R20 ;  /* 0x00000010b3147825 */ /* 0x001fca00078e0014 */
[----:B------:R0:W5:Y:S02]  /*3170*/  LDG.E.128 R44, desc[UR6][R20.64] ;  /* 0x00000006142c7981 */ /* 0x000164000c1e1d00 */
.L_x_8970:
[----:B------:R-:W-:Y:S05]  /*3180*/  BSYNC.RECONVERGENT B1 ;  /* 0x0000000000017941 */ /* 0x000fea0003800200 */
.L_x_8969:
[----:B------:R-:W-:-:S04]  /*3190*/  UISETP.NE.U32.AND UP0, UPT, UR8, URZ, UPT ;  /* 0x000000ff0800728c */ /* 0x000fc8000bf05070 */
[----:B------:R-:W-:-:S09]  /*31a0*/  UISETP.NE.AND.EX UP0, UPT, UR9, URZ, UPT, UP0 ;  /* 0x000000ff0900728c */ /* 0x000fd2000bf05300 */
[----:B------:R-:W-:Y:S05]  /*31b0*/  BRA.U !UP0, `(.L_x_8971) ;  /* 0x0000000108c47547 */ /* 0x000fea000b800000 */
[----:B0-----:R-:W0:Y:S02]  /*31c0*/  LDC.64 R20, c[0x0][0x3a0] ;  /* 0x0000e800ff147b82 */ /* 0x001e240000000a00 */
[----:B0-----:R-:W-:-:S05]  /*31d0*/  IMAD.WIDE.U32 R20, R174, 0x10, R20 ;  /* 0x00000010ae147825 */ /* 0x001fca00078e0014 */
[----:B-1234-:R-:W2:Y:S01]  /*31e0*/  LDG.E.128 R128, desc[UR6][R20.64] ;  /* 0x0000000614807981 */ /* 0x01eea2000c1e1d00 */
        /* <DEDUP_REMOVED lines=46> */
.L_x_8971:
[----:B01234-:R-:W0:Y:S01]  /*34d0*/  @P0 LDC R131, c[0x0][0x40c] ;  /* 0x00010300ff830b82 */ /* 0x01fe220000000800 */
[----:B------:R-:W-:Y:S02]  /*34e0*/  HFMA2 R148, -RZ, RZ, 0, 0 ;  /* 0x00000000ff947431 */ /* 0x000fe400000001ff */
[--C-:B-----5:R-:W-:Y:S01]  /*34f0*/  @P0 HADD2.F32 R128, -RZ, R44.reuse.H1_H1 ;  /* 0x3000002cff800230 */ /* 0x120fe20000004100 */
[----:B------:R-:W-:Y:S01]  /*3500*/  CS2R R20, SRZ ;  /* 0x0000000000147805 */ /* 0x000fe2000001ff00 */
[----:B------:R-:W-:Y:S01]  /*3510*/  @P0 HADD2.F32 R130, -RZ, R45.H0_H0 ;  /* 0x2000002dff820230 */ /* 0x000fe20000004100 */
[----:B------:R-:W-:Y:S01]  /*3520*/  CS2R R150, SRZ ;  /* 0x0000000000967805 */ /* 0x000fe2000001ff00 */
[----:B------:R-:W-:Y:S01]  /*3530*/  @P0 HADD2.F32 R22, -RZ, R44.H0_H0 ;  /* 0x2000002cff160230 */ /* 0x000fe20000004100 */
[----:B------:R-:W-:Y:S01]  /*3540*/  MOV R152, RZ ;  /* 0x000000ff00987202 */ /* 0x000fe20000000f00 */
[----:B------:R-:W1:Y:S01]  /*3550*/  @P0 LDC R149, c[0x0][0x40c] ;  /* 0x00010300ff950b82 */ /* 0x000e620000000800 */
[----:B------:R-:W-:-:S07]  /*3560*/  @P0 HADD2.F32 R182, -RZ, R47.H1_H1 ;  /* 0x3000002fffb60230 */ /* 0x000fce0000004100 */
[----:B------:R-:W2:Y:S08]  /*3570*/  @P0 LDC R129, c[0x0][0x40c] ;  /* 0x00010300ff810b82 */ /* 0x000eb00000000800 */
[----:B------:R-:W3:Y:S01]  /*3580*/  @P0 LDC R177, c[0x0][0x40c] ;  /* 0x00010300ffb10b82 */ /* 0x000ee20000000800 */
[----:B0-----:R-:W-:Y:S01]  /*3590*/  @P0 FMUL.FTZ R20, R128, R131 ;  /* 0x0000008380140220 */ /* 0x001fe20000410000 */
[----:B------:R-:W-:-:S02]  /*35a0*/  @P0 HADD2.F32 R128, -RZ, R45.H1_H1 ;  /* 0x3000002dff800230 */ /* 0x000fc40000004100 */
[----:B------:R-:W-:-:S04]  /*35b0*/  @P0 HADD2.F32 R131, -RZ, R47.H0_H0 ;  /* 0x2000002fff830230 */ /* 0x000fc80000004100 */
[----:B------:R-:W0:Y:S01]  /*35c0*/  @P0 LDC R176, c[0x0][0x40c] ;  /* 0x00010300ffb00b82 */ /* 0x000e220000000800 */
[----:B-1----:R-:W-:Y:S01]  /*35d0*/  @P0 FMUL.FTZ R21, R130, R149 ;  /* 0x0000009582150220 */ /* 0x002fe20000410000 */
[----:B------:R-:W-:Y:S02]  /*35e0*/  HFMA2 R149, -RZ, RZ, 0, 0 ;  /* 0x00000000ff957431 */ /* 0x000fe400000001ff */
[----:B------:R-:W-:-:S04]  /*35f0*/  @P0 HADD2.F32 R130, -RZ, R46.H1_H1 ;  /* 0x3000002eff820230 */ /* 0x000fc80000004100 */
[----:B------:R-:W1:Y:S01]  /*3600*/  @P0 LDC R181, c[0x0][0x40c] ;  /* 0x00010300ffb50b82 */ /* 0x000e620000000800 */
[----:B--2---:R-:W-:Y:S01]  /*3610*/  @P0 FMUL.FTZ R148, R22, R129 ;  /* 0x0000008116940220 */ /* 0x004fe20000410000 */
[----:B------:R-:W-:Y:S01]  /*3620*/  @P0 HADD2.F32 R129, -RZ, R46.H0_H0 ;  /* 0x2000002eff810230 */ /* 0x000fe20000004100 */
        /* <DEDUP_REMOVED lines=20> */
.L_x_8972:
[----:B------:R-:W0:Y:S01]  /*3770*/  LDC.64 R176, c[0x0][0x3a8] ;  /* 0x0000ea00ffb07b82 */ /* 0x000e220000000a00 */
[----:B------:R-:W-:Y:S01]  /*3780*/  IADD3 R179, PT, PT, R179, 0x20, RZ ;  /* 0x00000020b3b37810 */ /* 0x000fe20007ffe0ff */
[C---:B0-----:R-:W-:Y:S01]  /*3790*/  IMAD.WIDE.U32 R176, R174.reuse, 0x10, R176 ;  /* 0x00000010aeb07825 */ /* 0x041fe200078e00b0 */
[----:B------:R-:W-:-:S04]  /*37a0*/  IADD3 R174, PT, PT, R174, 0x20, RZ ;  /* 0x00000020aeae7810 */ /* 0x000fc80007ffe0ff */
[----:B------:R0:W-:Y:S03]  /*37b0*/  STG.E.128 desc[UR6][R176.64], R128 ;  /* 0x00000080b0007986 */ /* 0x0001e6000c101d06 */
.L_x_8968:
[----:B------:R-:W-:Y:S05]  /*37c0*/  BSYNC.RECONVERGENT B0 ;  /* 0x0000000000007941 */ /* 0x000fea0003800200 */
.L_x_8967:
        /* <DEDUP_REMOVED lines=10> */
.L_x_8976:
[----:B------:R-:W-:Y:S05]  /*3870*/  BSYNC.RECONVERGENT B1 ;  /* 0x0000000000017941 */ /* 0x000fea0003800200 */
.L_x_8975:
        /* <DEDUP_REMOVED lines=52> */
.L_x_8977:
[----:B01234-:R-:W0:Y:S01]  /*3bc0*/  @P0 LDC R128, c[0x0][0x40c] ;  /* 0x00010300ff800b82 */ /* 0x01fe220000000800 */
[----:B------:R-:W-:Y:S02]  /*3bd0*/  HFMA2 R153, -RZ, RZ, 0, 0 ;  /* 0x00000000ff997431 */ /* 0x000fe400000001ff */
[--C-:B-----5:R-:W-:Y:S02]  /*3be0*/  @P0 HADD2.F32 R25, -RZ, R44.reuse.H0_H0 ;  /* 0x2000002cff190230 */ /* 0x120fe40000004100 */
        /* <DEDUP_REMOVED lines=39> */
.L_x_8978:
[----:B------:R-:W0:Y:S01]  /*3e60*/  LDC.64 R176, c[0x0][0x3a8] ;  /* 0x0000ea00ffb07b82 */ /* 0x000e220000000a00 */
[----:B------:R-:W-:Y:S01]  /*3e70*/  IADD3 R179, PT, PT, R179, 0x20, RZ ;  /* 0x00000020b3b37810 */ /* 0x000fe20007ffe0ff */
[C---:B0-----:R-:W-:Y:S01]  /*3e80*/  IMAD.WIDE.U32 R176, R174.reuse, 0x10, R176 ;  /* 0x00000010aeb07825 */ /* 0x041fe200078e00b0 */
[----:B------:R-:W-:-:S04]  /*3e90*/  IADD3 R174, PT, PT, R174, 0x20, RZ ;  /* 0x00000020aeae7810 */ /* 0x000fc80007ffe0ff */
[----:B------:R0:W-:Y:S03]  /*3ea0*/  STG.E.128 desc[UR6][R176.64], R128 ;  /* 0x00000080b0007986 */ /* 0x0001e6000c101d06 */
.L_x_8974:
[----:B------:R-:W-:Y:S05]  /*3eb0*/  BSYNC.RECONVERGENT B0 ;  /* 0x0000000000007941 */ /* 0x000fea0003800200 */
.L_x_8973:
        /* <DEDUP_REMOVED lines=10> */
.L_x_8982:
[----:B------:R-:W-:Y:S05]  /*3f60*/  BSYNC.RECONVERGENT B1 ;  /* 0x0000000000017941 */ /* 0x000fea0003800200 */
.L_x_8981:
        /* <DEDUP_REMOVED lines=52> */
.L_x_8983:
        /* <DEDUP_REMOVED lines=42> */
.L_x_8984:
[----:B------:R-:W0:Y:S01]  /*4550*/  LDC.64 R176, c[0x0][0x3a8] ;  /* 0x0000ea00ffb07b82 */ /* 0x000e220000000a00 */
[----:B------:R-:W-:Y:S01]  /*4560*/  IADD3 R179, PT, PT, R179, 0x20, RZ ;  /* 0x00000020b3b37810 */ /* 0x000fe20007ffe0ff */
[C---:B0-----:R-:W-:Y:S01]  /*4570*/  IMAD.WIDE.U32 R176, R174.reuse, 0x10, R176 ;  /* 0x00000010aeb07825 */ /* 0x041fe200078e00b0 */
[----:B------:R-:W-:-:S04]  /*4580*/  IADD3 R174, PT, PT, R174, 0x20, RZ ;  /* 0x00000020aeae7810 */ /* 0x000fc80007ffe0ff */
[----:B------:R0:W-:Y:S03]  /*4590*/  STG.E.128 desc[UR6][R176.64], R128 ;  /* 0x00000080b0007986 */ /* 0x0001e6000c101d06 */
.L_x_8980:
[----:B------:R-:W-:Y:S05]  /*45a0*/  BSYNC.RECONVERGENT B0 ;  /* 0x0000000000007941 */ /* 0x000fea0003800200 */
.L_x_8979:
        /* <DEDUP_REMOVED lines=10> */
.L_x_8988:
[----:B------:R-:W-:Y:S05]  /*4650*/  BSYNC.RECONVERGENT B1 ;  /* 0x0000000000017941 */ /* 0x000fea0003800200 */
.L_x_8987:
        /* <DEDUP_REMOVED lines=52> */
.L_x_8989:
        /* <DEDUP_REMOVED lines=42> */
.L_x_8990:
[----:B------:R-:W0:Y:S01]  /*4c40*/  LDC.64 R176, c[0x0][0x3a8] ;  /* 0x0000ea00ffb07b82 */ /* 0x000e220000000a00 */
[----:B------:R-:W-:Y:S01]  /*4c50*/  IADD3 R179, PT, PT, R179, 0x20, RZ ;  /* 0x00000020b3b37810 */ /* 0x000fe20007ffe0ff */
[C---:B0-----:R-:W-:Y:S01]  /*4c60*/  IMAD.WIDE.U32 R176, R174.reuse, 0x10, R176 ;  /* 0x00000010aeb07825 */ /* 0x041fe200078e00b0 */
[----:B------:R-:W-:-:S04]  /*4c70*/  IADD3 R174, PT, PT, R174, 0x20, RZ ;  /* 0x00000020aeae7810 */ /* 0x000fc80007ffe0ff */
[----:B------:R0:W-:Y:S03]  /*4c80*/  STG.E.128 desc[UR6][R176.64], R128 ;  /* 0x00000080b0007986 */ /* 0x0001e6000c101d06 */
.L_x_8986:
[----:B------:R-:W-:Y:S05]  /*4c90*/  BSYNC.RECONVERGENT B0 ;  /* 0x0000000000007941 */ /* 0x000fea0003800200 */
.L_x_8985:
        /* <DEDUP_REMOVED lines=10> */
.L_x_8994:
[----:B------:R-:W-:Y:S05]  /*4d40*/  BSYNC.RECONVERGENT B1 ;  /* 0x0000000000017941 */ /* 0x000fea0003800200 */
.L_x_8993:
        /* <DEDUP_REMOVED lines=8> */
[--C-:B-----5:R-:W-:Y:S02]  /*4dd0*/  @P0 HADD2.F32 R179, -RZ, R45.reuse.H0_H0 ;  /* 0x2000002dffb30230 */ /* 0x120fe40000004100 */
[----:B------:R-:W-:Y:S02]  /*4de0*/  @P0 HADD2.F32 R180, -RZ, R45.H1_H1 ;  /* 0x3000002dffb40230 */ /* 0x000fe40000004100 */
[----:B------:R-:W-:-:S03]  /*4df0*/  @P0 HADD2.F32 R182, -RZ, R46.H0_H0 ;  /* 0x2000002effb60230 */ /* 0x000fc60000004100 */
[----:B------:R-:W1:Y:S08]  /*4e00*/  @P0 LDC R181, c[0x0][0x40c] ;  /* 0x00010300ffb50b82 */ /* 0x000e700000000800 */
[----:B------:R-:W3:Y:S08]  /*4e10*/  @P0 LDC R183, c[0x0][0x40c] ;  /* 0x00010300ffb70b82 */ /* 0x000ef00000000800 */
[----:B------:R-:W4:Y:S08]  /*4e20*/  @P0 LDC R184, c[0x0][0x40c] ;  /* 0x00010300ffb80b82 */ /* 0x000f300000000800 */
[----:B------:R-:W4:Y:S08]  /*4e30*/  @P0 LDC R185, c[0x0][0x40c] ;  /* 0x00010300ffb90b82 */ /* 0x000f300000000800 */
[----:B------:R-:W4:Y:S08]  /*4e40*/  @P0 LDC R177, c[0x0][0x40c] ;  /* 0x00010300ffb10b82 */ /* 0x000f300000000800 */
[----:B------:R-:W4:Y:S08]  /*4e50*/  @P0 LDC R176, c[0x0][0x40c] ;  /* 0x00010300ffb00b82 */ /* 0x000f300000000800 */
[----:B------:R-:W4:Y:S01]  /*4e60*/  @P0 LDC R186, c[0x0][0x40c] ;  /* 0x00010300ffba0b82 */ /* 0x000f220000000800 */
[----:B--2---:R-:W-:-:S02]  /*4e70*/  HADD2.F32 R32, -RZ, R129.H0_H0 ;  /* 0x20000081ff207230 */ /* 0x004fc40000004100 */
[----:B------:R-:W-:Y:S02]  /*4e80*/  HADD2.F32 R33, -RZ, R129.H1_H1 ;  /* 0x30000081ff217230 */ /* 0x000fe40000004100 */
[--C-:B------:R-:W-:Y:S02]  /*4e90*/  HADD2.F32 R41, -RZ, R130.reuse.H0_H0 ;  /* 0x20000082ff297230 */ /* 0x100fe40000004100 */
[----:B0-----:R-:W-:Y:S01]  /*4ea0*/  @P0 FFMA.FTZ R32, R179, R178, R32 ;  /* 0x000000b2b3200223 */ /* 0x001fe20000010020 */
[----:B------:R-:W-:Y:S02]  /*4eb0*/  HADD2.F32 R170, -RZ, R130.H1_H1 ;  /* 0x30000082ffaa7230 */ /* 0x000fe40000004100 */
[----:B-1----:R-:W-:Y:S01]  /*4ec0*/  @P0 FFMA.FTZ R33, R180, R181, R33 ;  /* 0x000000b5b4210223 */ /* 0x002fe20000010021 */
[--C-:B------:R-:W-:Y:S02]  /*4ed0*/  HADD2.F32 R171, -RZ, R131.reuse.H0_H0 ;  /* 0x20000083ffab7230 */ /* 0x100fe40000004100 */
[----:B---3--:R-:W-:Y:S01]  /*4ee0*/  @P0 FFMA.FTZ R41, R182, R183, R41 ;  /* 0x000000b7b6290223 */ /* 0x008fe20000010029 */
[----:B------:R-:W-:-:S02]  /*4ef0*/  HADD2.F32 R172, -RZ, R131.H1_H1 ;  /* 0x30000083ffac7230 */ /* 0x000fc40000004100 */
[--C-:B------:R-:W-:Y:S02]  /*4f00*/  HADD2.F32 R168, -RZ, R128.reuse.H0_H0 ;  /* 0x20000080ffa87230 */ /* 0x100fe40000004100 */
[----:B------:R-:W-:Y:S02]  /*4f10*/  HADD2.F32 R169, -RZ, R128.H1_H1 ;  /* 0x30000080ffa97230 */ /* 0x000fe40000004100 */
[----:B------:R-:W-:Y:S02]  /*4f20*/  @P0 HADD2.F32 R131, -RZ, R46.H1_H1 ;  /* 0x3000002eff830230 */ /* 0x000fe40000004100 */
[----:B------:R-:W-:Y:S02]  /*4f30*/  @P0 HADD2.F32 R130, -RZ, R47.H0_H0 ;  /* 0x2000002fff820230 */ /* 0x000fe40000004100 */
[--C-:B------:R-:W-:Y:S02]  /*4f40*/  @P0 HADD2.F32 R128, -RZ, R44.reuse.H1_H1 ;  /* 0x3000002cff800230 */ /* 0x100fe40000004100 */
        /* <DEDUP_REMOVED lines=20> */
.L_x_8995:
[----:B01234-:R-:W0:Y:S01]  /*5090*/  @P0 LDC R128, c[0x0][0x40c] ;  /* 0x00010300ff800b82 */ /* 0x01fe220000000800 */
[--C-:B-----5:R-:W-:Y:S02]  /*50a0*/  @P0 HADD2.F32 R33, -RZ, R44.reuse.H0_H0 ;  /* 0x2000002cff210230 */ /* 0x120fe40000004100 */
[----:B------:R-:W-:Y:S02]  /*50b0*/  HFMA2 R32, -RZ, RZ, 0, 0 ;  /* 0x00000000ff207431 */ /* 0x000fe400000001ff */
[----:B------:R-:W-:Y:S01]  /*50c0*/  @P0 HADD2.F32 R41, -RZ, R44.H1_H1 ;  /* 0x3000002cff290230 */ /* 0x000fe20000004100 */
[----:B------:R-:W-:Y:S01]  /*50d0*/  CS2R R168, SRZ ;  /* 0x0000000000a87805 */ /* 0x000fe2000001ff00 */
[----:B------:R-:W-:Y:S01]  /*50e0*/  @P0 HADD2.F32 R129, -RZ, R45.H0_H0 ;  /* 0x2000002dff810230 */ /* 0x000fe20000004100 */
[----:B------:R-:W-:Y:S01]  /*50f0*/  MOV R172, RZ ;  /* 0x000000ff00ac7202 */ /* 0x000fe20000000f00 */
[--C-:B------:R-:W-:Y:S01]  /*5100*/  @P0 HADD2.F32 R178, -RZ, R47.reuse.H0_H0 ;  /* 0x2000002fffb20230 */ /* 0x100fe20000004100 */
        /* <DEDUP_REMOVED lines=9> */
[----:B------:R-:W-:Y:S02]  /*51a0*/  HFMA2 R41, -RZ, RZ, 0, 0 ;  /* 0x00000000ff297431 */ /* 0x000fe400000001ff */
[----:B------:R-:W-:-:S04]  /*51b0*/  @P0 HADD2.F32 R130, -RZ, R46.H1_H1 ;  /* 0x3000002eff820230 */ /* 0x000fc80000004100 */
[----:B------:R-:W1:Y:S01]  /*51c0*/  @P0 LDC R177, c[0x0][0x40c] ;  /* 0x00010300ffb10b82 */ /* 0x000e620000000800 */
[----:B--2---:R-:W-:Y:S01]  /*51d0*/  @P0 FMUL.FTZ R32, R129, R170 ;  /* 0x000000aa81200220 */ /* 0x004fe20000410000 */
[----:B------:R-:W-:Y:S01]  /*51e0*/  @P0 HADD2.F32 R129, -RZ, R46.H0_H0 ;  /* 0x2000002eff810230 */ /* 0x000fe20000004100 */
[----:B------:R-:W-:-:S05]  /*51f0*/  CS2R R170, SRZ ;  /* 0x0000000000aa7805 */ /* 0x000fca000001ff00 */
[----:B------:R-:W2:Y:S01]  /*5200*/  @P0 LDC R179, c[0x0][0x40c] ;  /* 0x00010300ffb30b82 */ /* 0x000ea20000000800 */
[----:B---3--:R-:W-:Y:S01]  /*5210*/  @P0 FMUL.FTZ R33, R128, R131 ;  /* 0x0000008380210220 */ /* 0x008fe20000410000 */
[----:B------:R-:W-:-:S04]  /*5220*/  F2FP.F16.F32.PACK_AB R128, RZ, R168 ;  /* 0x000000a8ff80723e */ /* 0x000fc800000000ff */
[----:B------:R-:W-:Y:S02]  /*5230*/  F2FP.F16.F32.PACK_AB R131, RZ, R33 ;  /* 0x00000021ff83723e */ /* 0x000fe400000000ff */
[----:B------:R-:W3:Y:S01]  /*5240*/  @P0 LDC R181, c[0x0][0x40c] ;  /* 0x00010300ffb50b82 */ /* 0x000ee20000000800 */
[----:B0-----:R-:W-:Y:S01]  /*5250*/  @P0 FMUL.FTZ R41, R129, R176 ;  /* 0x000000b081290220 */ /* 0x001fe20000410000 */
[----:B------:R-:W-:-:S04]  /*5260*/  F2FP.F16.F32.PACK_AB R129, RZ, R169 ;  /* 0x000000a9ff81723e */ /* 0x000fc800000000ff */
[----:B------:R-:W-:Y:S01]  /*5270*/  F2FP.F16.F32.PACK_AB R176, RZ, R41 ;  /* 0x00000029ffb0723e */ /* 0x000fe200000000ff */
[----:B-1----:R-:W-:Y:S01]  /*5280*/  @P0 FMUL.FTZ R170, R130, R177 ;  /* 0x000000b182aa0220 */ /* 0x002fe20000410000 */
[----:B------:R-:W-:Y:S02]  /*5290*/  F2FP.F16.F32.PACK_AB R130, RZ, R32 ;  /* 0x00000020ff82723e */ /* 0x000fe400000000ff */
[----:B------:R-:W-:Y:S02]  /*52a0*/  PRMT R128, R128, 0x5410, R129 ;  /* 0x0000541080807816 */ /* 0x000fe40000000081 */
        /* <DEDUP_REMOVED lines=8> */
.L_x_8996:
[----:B------:R-:W0:Y:S02]  /*5330*/  LDC.64 R176, c[0x0][0x3a8] ;  /* 0x0000ea00ffb07b82 */ /* 0x000e240000000a00 */
[----:B0-----:R-:W-:-:S05]  /*5340*/  IMAD.WIDE.U32 R176, R174, 0x10, R176 ;  /* 0x00000010aeb07825 */ /* 0x001fca00078e00b0 */
[----:B------:R0:W-:Y:S02]  /*5350*/  STG.E.128 desc[UR6][R176.64], R128 ;  /* 0x00000080b0007986 */ /* 0x0001e4000c101d06 */
.L_x_8992:
[----:B------:R-:W-:Y:S05]  /*5360*/  BSYNC.RECONVERGENT B0 ;  /* 0x0000000000007941 */ /* 0x000fea0003800200 */
.L_x_8991:
        /* <DEDUP_REMOVED lines=290> */
.L_x_9030:
        /* <DEDUP_REMOVED lines=27> */
[--C-:B------:R-:W-:Y:S01]  /*6740*/  FADD.FTZ R130, R15, -R179.reuse ;  /* 0x800000b30f827221 */ /* 0x100fe20000010000 */
[----:B------:R-:W-:Y:S02]  /*6750*/  HADD2.F32 R175, -RZ, R125.H0_H0 ;  /* 0x2000007dffaf7230 */ /* 0x000fe40000004100 */
[----:B------:R-:W-:Y:S01]  /*6760*/  FADD.FTZ R176, R137, -R179 ;  /* 0x800000b389b07221 */ /* 0x000fe20000010000 */
[----:B------:R-:W-:Y:S02]  /*6770*/  HADD2.F32 R181, -RZ, R121.H0_H0 ;  /* 0x20000079ffb57230 */ /* 0x000fe40000004100 */
[C---:B------:R-:W-:Y:S01]  /*6780*/  FMUL.FTZ R174, R177.reuse, R174 ;  /* 0x000000aeb1ae7220 */ /* 0x040fe20000410000 */
[----:B------:R-:W-:Y:S02]  /*6790*/  HADD2.F32 R183, -RZ, R126.H0_H0 ;  /* 0x2000007effb77230 */ /* 0x000fe40000004100 */
[----:B------:R-:W-:Y:S01]  /*67a0*/  FMUL.FTZ R130, R177, R130 ;  /* 0x00000082b1827220 */ /* 0x000fe20000410000 */
[----:B------:R-:W-:-:S02]  /*67b0*/  HADD2.F32 R185, -RZ, R122.H0_H0 ;  /* 0x2000007affb97230 */ /* 0x000fc40000004100 */
[----:B0-----:R-:W-:Y:S01]  /*67c0*/  FMUL.FTZ R178, R177, R176 ;  /* 0x000000b0b1b27220 */ /* 0x001fe20000410000 */
        /* <DEDUP_REMOVED lines=38> */
.L_x_9001:
[----:B------:R-:W-:Y:S05]  /*6a30*/  BSYNC.RECONVERGENT B1 ;  /* 0x0000000000017941 */ /* 0x000fea0003800200 */
.L_x_9000:
[----:B------:R-:W-:Y:S01]  /*6a40*/  LOP3.LUT P0, RZ, R4, 0x800, RZ, 0xc0, !PT ;  /* 0x0000080004ff7812 */ /* 0x000fe2000780c0ff */
[----:B------:R-:W-:-:S12]  /*6a50*/  BSSY.RECONVERGENT B1, `(.L_x_9002) ;  /* 0x0000032000017945 */ /* 0x000fd80003800200 */
[----:B------:R-:W-:Y:S05]  /*6a60*/  @!P0 BRA `(.L_x_9003) ;  /* 0x0000000000c08947 */ /* 0x000fea0003800000 */
[--C-:B-1----:R-:W-:Y:S01]  /*6a70*/  FADD.FTZ R174, R134, -R179.reuse ;  /* 0x800000b386ae7221 */ /* 0x102fe20000010000 */
        /* <DEDUP_REMOVED lines=47> */
.L_x_9003:
[----:B------:R-:W-:Y:S05]  /*6d70*/  BSYNC.RECONVERGENT B1 ;  /* 0x0000000000017941 */ /* 0x000fea0003800200 */
.L_x_9002:
[----:B------:R-:W-:Y:S01]  /*6d80*/  LOP3.LUT P0, RZ, R4, 0x1000, RZ, 0xc0, !PT ;  /* 0x0000100004ff7812 */ /* 0x000fe2000780c0ff */
[----:B------:R-:W-:-:S12]  /*6d90*/  BSSY.RECONVERGENT B1, `(.L_x_9004) ;  /* 0x0000032000017945 */ /* 0x000fd80003800200 */
[----:B------:R-:W-:Y:S05]  /*6da0*/  @!P0 BRA `(.L_x_9005) ;  /* 0x0000000000c08947 */ /* 0x000fea0003800000 */
[--C-:B-12---:R-:W-:Y:S01]  /*6db0*/  FADD.FTZ R174, R40, -R179.reuse ;  /* 0x800000b328ae7221 */ /* 0x106fe20000010000 */
        /* <DEDUP_REMOVED lines=47> */
.L_x_9005:
[----:B------:R-:W-:Y:S05]  /*70b0*/  BSYNC.RECONVERGENT B1 ;  /* 0x0000000000017941 */ /* 0x000fea0003800200 */
.L_x_9004:
[----:B------:R-:W-:Y:S01]  /*70c0*/  LOP3.LUT P0, RZ, R4, 0x2000, RZ, 0xc0, !PT ;  /* 0x0000200004ff7812 */ /* 0x000fe2000780c0ff */
[----:B------:R-:W-:-:S12]  /*70d0*/  BSSY.RECONVERGENT B1, `(.L_x_9006) ;  /* 0x0000032000017945 */ /* 0x000fd80003800200 */
[----:B------:R-:W-:Y:S05]  /*70e0*/  @!P0 BRA `(.L_x_9007) ;  /* 0x0000000000c08947 */ /* 0x000fea0003800000 */
[--C-:B-123--:R-:W-:Y:S01]  /*70f0*/  FADD.FTZ R174, R35, -R179.reuse ;  /* 0x800000b323ae7221 */ /* 0x10efe20000010000 */
        /* <DEDUP_REMOVED lines=47> */
.L_x_9007:
[----:B------:R-:W-:Y:S05]  /*73f0*/  BSYNC.RECONVERGENT B1 ;  /* 0x0000000000017941 */ /* 0x000fea0003800200 */
.L_x_9006:
[----:B------:R-:W-:Y:S01]  /*7400*/  LOP3.LUT P0, RZ, R4, 0x200, RZ, 0xc0, !PT ;  /* 0x0000020004ff7812 */ /* 0x000fe2000780c0ff */
[----:B------:R-:W-:-:S12]  /*7410*/  BSSY.RECONVERGENT B1, `(.L_x_9008) ;  /* 0x0000032000017945 */ /* 0x000fd80003800200 */
[----:B------:R-:W-:Y:S05]  /*7420*/  @!P0 BRA `(.L_x_9009) ;  /* 0x0000000000c08947 */ /* 0x000fea0003800000 */
[--C-:B-1234-:R-:W-:Y:S01]  /*7430*/  FADD.FTZ R174, R144, -R179.reuse ;  /* 0x800000b390ae7221 */ /* 0x11efe20000010000 */
        /* <DEDUP_REMOVED lines=47> */
.L_x_9009:
[----:B------:R-:W-:Y:S05]  /*7730*/  BSYNC.RECONVERGENT B1 ;  /* 0x0000000000017941 */ /* 0x000fea0003800200 */
.L_x_9008:
[----:B------:R-:W-:Y:S01]  /*7740*/  LOP3.LUT P0, RZ, R4, 0x100, RZ, 0xc0, !PT ;  /* 0x0000010004ff7812 */ /* 0x000fe2000780c0ff */
[----:B------:R-:W-:-:S12]  /*7750*/  BSSY.RECONVERGENT B1, `(.L_x_9010) ;  /* 0x0000032000017945 */ /* 0x000fd80003800200 */
[----:B------:R-:W-:Y:S05]  /*7760*/  @!P0 BRA `(.L_x_9011) ;  /* 0x0000000000c08947 */ /* 0x000fea0003800000 */
[--C-:B01234-:R-:W-:Y:S01]  /*7770*/  FADD.FTZ R174, R149, -R179.reuse ;  /* 0x800000b395ae7221 */ /* 0x11ffe20000010000 */
        /* <DEDUP_REMOVED lines=47> */
.L_x_9011:
[----:B------:R-:W-:Y:S05]  /*7a70*/  BSYNC.RECONVERGENT B1 ;  /* 0x0000000000017941 */ /* 0x000fea0003800200 */
.L_x_9010:
        /* <DEDUP_REMOVED lines=51> */
.L_x_9013:
[----:B------:R-:W-:Y:S05]  /*7db0*/  BSYNC.RECONVERGENT B1 ;  /* 0x0000000000017941 */ /* 0x000fea0003800200 */
.L_x_9012:
        /* <DEDUP_REMOVED lines=51> */
.L_x_9015:
[----:B------:R-:W-:Y:S05]  /*80f0*/  BSYNC.RECONVERGENT B1 ;  /* 0x0000000000017941 */ /* 0x000fea0003800200 */
.L_x_9014:
        /* <DEDUP_REMOVED lines=51> */
.L_x_9017:
[----:B------:R-:W-:Y:S05]  /*8430*/  BSYNC.RECONVERGENT B1 ;  /* 0x0000000000017941 */ /* 0x000fea0003800200 */
.L_x_9016:
[----:B------:R-:W-:-:S13]  /*8440*/  LOP3.LUT P0, RZ, R4, 0x10, RZ, 0xc0, !PT ;  /* 0x0000001004ff7812 */ /* 0x000fda000780c0ff */
        /* <DEDUP_REMOVED lines=9> */
[----:B------:R-:W-:Y:S01]  /*84e0*/  FADD.FTZ R186, R172, -R179 ;  /* 0x800000b3acba7221 */ /* 0x000fe20000010000 */
[----:B------:R-:W-:Y:S02]  /*84f0*/  HADD2.F32 R179, -RZ, R53.H0_H0 ;  /* 0x20000035ffb37230 */ /* 0x000fe40000004100 */
[----:B------:R-:W-:Y:S01]  /*8500*/  FMUL.FTZ R176, R177, R176 ;  /* 0x000000b0b1b07220 */ /* 0x000fe20000410000 */
        /* <DEDUP_REMOVED lines=36> */
.L_x_8999:
[----:B------:R-:W-:Y:S05]  /*8750*/  BSYNC.RECONVERGENT B0 ;  /* 0x0000000000007941 */ /* 0x000fea0003800200 */
.L_x_8998:
[----:B01234-:R-:W0:Y:S02]  /*8760*/  LDC.64 R128, c[0x0][0x380] ;  /* 0x0000e000ff807b82 */ /* 0x01fe240000000a00 */
[----:B0-----:R-:W-:-:S04]  /*8770*/  LEA R0, R128, R0, 0x2 ;  /* 0x0000000080007211 */ /* 0x001fc800078e10ff */
[----:B------:R-:W-:-:S13]  /*8780*/  ISETP.GE.AND P0, PT, R0, R129, PT ;  /* 0x000000810000720c */ /* 0x000fda0003f06270 */
[----:B------:R-:W-:Y:S05]  /*8790*/  @!P0 BRA `(.L_x_9018) ;  /* 0xffffff8400488947 */ /* 0x000fea000383ffff */
[----:B------:R-:W-:Y:S05]  /*87a0*/  EXIT ;  /* 0x000000000000794d */ /* 0x000fea0003800000 */
.L_x_8997:
        /* <DEDUP_REMOVED lines=8> */
.L_x_9020:
[----:B------:R-:W-:Y:S05]  /*8830*/  BSYNC B0 ;  /* 0x0000000000007941 */ /* 0x000fea0003800000 */
.L_x_9019:
        /* <DEDUP_REMOVED lines=9> */
.L_x_9021:
[----:B------:R-:W-:Y:S01]  /*88d0*/  HFMA2 R182, -RZ, RZ, 0, 2.384185791015625e-07 ;  /* 0x00000004ffb67431 */ /* 0x000fe200000001ff */
[----:B------:R-:W-:-:S05]  /*88e0*/  MOV R130, R181 ;  /* 0x000000b500827202 */ /* 0x000fca0000000f00 */
[----:B------:R-:W-:-:S05]  /*88f0*/  FADD.FTZ R130, R129, R130 ;  /* 0x0000008281827221 */ /* 0x000fca0000010000 */
[----:B------:R-:W-:-:S07]  /*8900*/  MOV R183, R130 ;  /* 0x0000008200b77202 */ /* 0x000fce0000000f00 */
[----:B------:R-:W-:Y:S05]  /*8910*/  WARPSYNC.COLLECTIVE R180, `(.L_x_9022) ;  /* 0x00000000b4087348 */ /* 0x000fea0003c00000 */
[----:B------:R0:W1:Y:S02]  /*8920*/  SHFL.BFLY P6, R181, R183, R182, R185 ;  /* 0x0c0000b6b7b57389 */ /* 0x00006400000c00b9 */
[----:B01----:R-:W-:Y:S05]  /*8930*/  ENDCOLLECTIVE ;  /* 0x000000000000791b */ /* 0x003fea0003800000 */
.L_x_9022:
[----:B------:R-:W-:Y:S01]  /*8940*/  HFMA2 R182, -RZ, RZ, 0, 4.76837158203125e-07 ;  /* 0x00000008ffb67431 */ /* 0x000fe200000001ff */
[----:B------:R-:W-:-:S05]  /*8950*/  MOV R131, R181 ;  /* 0x000000b500837202 */ /* 0x000fca0000000f00 */
[----:B------:R-:W-:-:S05]  /*8960*/  FADD.FTZ R131, R130, R131 ;  /* 0x0000008382837221 */ /* 0x000fca0000010000 */
[----:B------:R-:W-:-:S07]  /*8970*/  MOV R183, R131 ;  /* 0x0000008300b77202 */ /* 0x000fce0000000f00 */
[----:B------:R-:W-:Y:S05]  /*8980*/  WARPSYNC.COLLECTIVE R180, `(.L_x_9023) ;  /* 0x00000000b4087348 */ /* 0x000fea0003c00000 */
[----:B------:R0:W1:Y:S02]  /*8990*/  SHFL.BFLY P6, R181, R183, R182, R185 ;  /* 0x0c0000b6b7b57389 */ /* 0x00006400000c00b9 */
[----:B01----:R-:W-:Y:S05]  /*89a0*/  ENDCOLLECTIVE ;  /* 0x000000000000791b */ /* 0x003fea0003800000 */
.L_x_9023:
        /* <DEDUP_REMOVED lines=8> */
.L_x_9024:
[----:B------:R-:W-:Y:S01]  /*8a30*/  HFMA2 R182, -RZ, RZ, 0, 5.9604644775390625e-08 ;  /* 0x00000001ffb67431 */ /* 0x000fe200000001ff */
[----:B------:R-:W-:Y:S02]  /*8a40*/  MOV R178, R181 ;  /* 0x000000b500b27202 */ /* 0x000fe40000000f00 */
[----:B------:R-:W-:-:S03]  /*8a50*/  LOP3.LUT P6, RZ, R4, 0x2, RZ, 0xc0, !PT ;  /* 0x0000000204ff7812 */ /* 0x000fc600078cc0ff */
        /* <DEDUP_REMOVED lines=170> */
.L_x_9025:
[----:B------:R-:W-:Y:S01]  /*9500*/  HFMA2 R182, -RZ, RZ, 0, 1.1920928955078125e-07 ;  /* 0x00000002ffb67431 */ /* 0x000fe200000001ff */
[----:B------:R-:W-:-:S05]  /*9510*/  MOV R129, R181 ;  /* 0x000000b500817202 */ /* 0x000fca0000000f00 */
[----:B------:R-:W-:-:S05]  /*9520*/  FADD.FTZ R129, R128, R129 ;  /* 0x0000008180817221 */ /* 0x000fca0000010000 */
[----:B------:R-:W-:-:S07]  /*9530*/  MOV R183, R129 ;  /* 0x0000008100b77202 */ /* 0x000fce0000000f00 */
[----:B------:R-:W-:Y:S05]  /*9540*/  WARPSYNC.COLLECTIVE R180, `(.L_x_9026) ;  /* 0x00000000b4087348 */ /* 0x000fea0003c00000 */
[----:B------:R0:W1:Y:S02]  /*9550*/  SHFL.BFLY P6, R181, R183, R182, R185 ;  /* 0x0c0000b6b7b57389 */ /* 0x00006400000c00b9 */
[----:B01----:R-:W-:Y:S05]  /*9560*/  ENDCOLLECTIVE ;  /* 0x000000000000791b */ /* 0x003fea0003800000 */
.L_x_9026:
[----:B------:R-:W-:Y:S01]  /*9570*/  HFMA2 R182, -RZ, RZ, 0, 2.384185791015625e-07 ;  /* 0x00000004ffb67431 */ /* 0x000fe200000001ff */
[----:B------:R-:W-:-:S05]  /*9580*/  MOV R130, R181 ;  /* 0x000000b500827202 */ /* 0x000fca0000000f00 */
[----:B------:R-:W-:-:S05]  /*9590*/  FADD.FTZ R130, R129, R130 ;  /* 0x0000008281827221 */ /* 0x000fca0000010000 */
[----:B------:R-:W-:-:S07]  /*95a0*/  MOV R183, R130 ;  /* 0x0000008200b77202 */ /* 0x000fce0000000f00 */
[----:B------:R-:W-:Y:S05]  /*95b0*/  WARPSYNC.COLLECTIVE R180, `(.L_x_9027) ;  /* 0x00000000b4087348 */ /* 0x000fea0003c00000 */
[----:B------:R0:W1:Y:S02]  /*95c0*/  SHFL.BFLY P6, R181, R183, R182, R185 ;  /* 0x0c0000b6b7b57389 */ /* 0x00006400000c00b9 */
[----:B01----:R-:W-:Y:S05]  /*95d0*/  ENDCOLLECTIVE ;  /* 0x000000000000791b */ /* 0x003fea0003800000 */
.L_x_9027:
[----:B------:R-:W-:Y:S01]  /*95e0*/  HFMA2 R182, -RZ, RZ, 0, 4.76837158203125e-07 ;  /* 0x00000008ffb67431 */ /* 0x000fe200000001ff */
[----:B------:R-:W-:-:S05]  /*95f0*/  MOV R131, R181 ;  /* 0x000000b500837202 */ /* 0x000fca0000000f00 */
[----:B------:R-:W-:-:S05]  /*9600*/  FADD.FTZ R131, R130, R131 ;  /* 0x0000008382837221 */ /* 0x000fca0000010000 */
[----:B------:R-:W-:-:S07]  /*9610*/  MOV R183, R131 ;  /* 0x0000008300b77202 */ /* 0x000fce0000000f00 */
[----:B------:R-:W-:Y:S05]  /*9620*/  WARPSYNC.COLLECTIVE R180, `(.L_x_9028) ;  /* 0x00000000b4087348 */ /* 0x000fea0003c00000 */
[----:B------:R0:W1:Y:S02]  /*9630*/  SHFL.BFLY P6, R181, R183, R182, R185 ;  /* 0x0c0000b6b7b57389 */ /* 0x00006400000c00b9 */
[----:B01----:R-:W-:Y:S05]  /*9640*/  ENDCOLLECTIVE ;  /* 0x000000000000791b */ /* 0x003fea0003800000 */
.L_x_9028:
[----:B------:R-:W-:Y:S01]  /*9650*/  HFMA2 R182, -RZ, RZ, 0, 9.5367431640625e-07 ;  /* 0x00000010ffb67431 */ /* 0x000fe200000001ff */
[----:B------:R-:W-:-:S05]  /*9660*/  MOV R178, R181 ;  /* 0x000000b500b27202 */ /* 0x000fca0000000f00 */
[----:B------:R-:W-:-:S05]  /*9670*/  FADD.FTZ R178, R131, R178 ;  /* 0x000000b283b27221 */ /* 0x000fca0000010000 */
[----:B------:R-:W-:-:S07]  /*9680*/  MOV R183, R178 ;  /* 0x000000b200b77202 */ /* 0x000fce0000000f00 */
[----:B------:R-:W-:Y:S05]  /*9690*/  WARPSYNC.COLLECTIVE R180, `(.L_x_9029) ;  /* 0x00000000b4087348 */ /* 0x000fea0003c00000 */
[----:B------:R0:W1:Y:S02]  /*96a0*/  SHFL.BFLY P6, R181, R183, R182, R185 ;  /* 0x0c0000b6b7b57389 */ /* 0x00006400000c00b9 */
[----:B01----:R-:W-:Y:S05]  /*96b0*/  ENDCOLLECTIVE ;  /* 0x000000000000791b */ /* 0x003fea0003800000 */
.L_x_9029:
[----:B------:R-:W-:Y:S01]  /*96c0*/  MOV R177, R181 ;  /* 0x000000b500b17202 */ /* 0x000fe20000000f00 */
[----:B------:R-:W-:Y:S06]  /*96d0*/  BRA `(.L_x_9030) ;  /* 0xffffffcc00ac7947 */ /* 0x000fec000383ffff */
.L_x_9031:
        /* <DEDUP_REMOVED lines=10> */
.L_x_88434:


//--------------------- .text._ZN10layer_norm13ln_fwd_kernelINS_13Kernel_traitsI6__halfS2_S2_S2_fjLj2560ELj1ELj4ELj1ELj16ENS_18Kernel_traits_baseILj2560ES2_S2_S2_S2_fjLj128EEEEELb0ELb0ELb1ELb1EEEvNS_9FwdParamsE --------------------------
	.section	.text._ZN10layer_norm13ln_fwd_kernelINS_13Kernel_traitsI6__halfS2_S2_S2_fjLj2560ELj1ELj4ELj1ELj16ENS_18Kernel_traits_baseILj2560ES2_S2_S2_S2_fjLj128EEEEELb0ELb0ELb1ELb1EEEvNS_9FwdParamsE,"ax",@progbits
	.align	128
        .global         _ZN10layer_norm13ln_fwd_kernelINS_13Kernel_traitsI6__halfS2_S2_S2_fjLj2560ELj1ELj4ELj1ELj16ENS_18Kernel_traits_baseILj2560ES2_S2_S2_S2_fjLj128EEEEELb0ELb0ELb1ELb1EEEvNS_9FwdParamsE
        .type           _ZN10layer_norm13ln_fwd_kernelINS_13Kernel_traitsI6__halfS2_S2_S2_fjLj2560ELj1ELj4ELj1ELj16ENS_18Kernel_traits_baseILj2560ES2_S2_S2_S2_fjLj128EEEEELb0ELb0ELb1ELb1EEEvNS_9FwdParamsE,@function
        .size           _ZN10layer_norm13ln_fwd_kernelINS_13Kernel_traitsI6__halfS2_S2_S2_fjLj2560ELj1ELj4ELj1ELj16ENS_18Kernel_traits_baseILj2560ES2_S2_S2_S2_fjLj128EEEEELb0ELb0ELb1ELb1EEEvNS_9FwdParamsE,(.L_x_88435 - _ZN10layer_norm13ln_fwd_kernelINS_13Kernel_traitsI6__halfS2_S2_S2_fjLj2560ELj1ELj4ELj1ELj16ENS_18Kernel_traits_baseILj2560ES2_S2_S2_S2_fjLj128EEEEELb0ELb0ELb1ELb1EEEvNS_9FwdParamsE)
        .other          _ZN10layer_norm13ln_fwd_kernelINS_13Kernel_traitsI6__halfS2_S2_S2_fjLj2560ELj1ELj4ELj1ELj16ENS_18Kernel_traits_baseILj2560ES2_S2_S2_S2_fjLj128EEEEELb0ELb0ELb1ELb1EEEvNS_9FwdParamsE,@"STO_CUDA_ENTRY STV_DEFAULT"
_ZN10layer_norm13ln_fwd_kernelINS_13Kernel_traitsI6__halfS2_S2_S2_fjLj2560ELj1ELj4ELj1ELj16ENS_18Kernel_traits_baseILj2560ES2_S2_S2_S2_fjLj128EEEEELb0ELb0ELb1ELb1EEEvNS_9FwdParamsE:
.text._ZN10layer_norm13ln_fwd_kernelINS_13Kernel_traitsI6__halfS2_S2_S2_fjLj2560ELj1ELj4ELj1ELj16ENS_18Kernel_traits_baseILj2560ES2_S2_S2_S2_fjLj128EEEEELb0ELb0ELb1ELb1EEEvNS_9FwdParamsE:
        /* <DEDUP_REMOVED lines=37> */
.L_x_9032:
        /* <DEDUP_REMOVED lines=32> */
.L_x_9033:
[----:B------:R-:W1:Y:S01]  /*0450*/  LDCU UR4, c[0x0][0x384] ;  /* 0x00007080ff0477ac */ /* 0x000e620008000800 */
[----:B------:R-:W2:Y:S01]  /*0460*/  LDCU.U8 UR5, c[0x0][0x410] ;  /* 0x00008200ff0577ac */ /* 0x000ea20008000000 */
[----:B------:R-:W3:Y:S01]  /*0470*/  LDCU UR10, c[0x0][0x448] ;  /* 0x00008900ff0a77ac */ /* 0x000ee20008000800 */
[----:B------:R-:W4:Y:S01]  /*0480*/  LDCU.64 UR8, c[0x0][0x3a0] ;  /* 0x00007400ff0877ac */ /* 0x000f220008000a00 */
[----:B-1----:R-:W-:-:S13]  /*0490*/  ISETP.GE.AND P0, PT, R88, UR4, PT ;  /* 0x0000000458007c0c */ /* 0x002fda000bf06270 */
[----:B--234-:R-:W-:Y:S05]  /*04a0*/  @P0 EXIT ;  /* 0x000000000000094d */ /* 0x01cfea0003800000 */
.L_x_9057:
[----:B0-----:R-:W0:Y:S08]  /*04b0*/  LDC.64 R2, c[0x0][0x3f0] ;  /* 0x0000fc00ff027b82 */ /* 0x001e300000000a00 */
[----:B------:R-:W1:Y:S08]  /*04c0*/  LDC R121, c[0x0][0x388] ;  /* 0x0000e200ff797b82 */ /* 0x000e700000000800 */
[----:B------:R-:W2:Y:S01]  /*04d0*/  LDC.64 R84, c[0x0][0x3f8] ;  /* 0x0000fe00ff547b82 */ /* 0x000ea20000000a00 */
[----:B0-----:R-:W-:-:S05]  /*04e0*/  IMAD.WIDE R2, R88, 0x4, R2 ;  /* 0x0000000458027825 */ /* 0x001fca00078e0202 */
[----:B------:R2:W3:Y:S01]  /*04f0*/  LDG.E R0, desc[UR6][R2.64] ;  /* 0x0000000602007981 */ /* 0x0004e2000c1e1900 */
[----:B------:R-:W-:Y:S02]  /*0500*/  HFMA2 R122, -RZ, RZ, 0, 0 ;  /* 0x00000000ff7a7431 */ /* 0x000fe400000001ff */
[----:B--2---:R-:W-:-:S05]  /*0510*/  IMAD.WIDE R2, R88, 0x4, R84 ;  /* 0x0000000458027825 */ /* 0x004fca00078e0254 */
[----:B-----5:R0:W5:Y:S01]  /*0520*/  LDG.E R120, desc[UR6][R2.64] ;  /* 0x0000000602787981 */ /* 0x020162000c1e1900 */
        /* <DEDUP_REMOVED lines=8> */
[----:B------:R0:W5:Y:S01]  /*05b0*/  @P0 LDG.E.128 R4, desc[UR6][R84.64] ;  /* 0x0000000654040981 */ /* 0x000162000c1e1d00 */
[----:B------:R-:W-:Y:S01]  /*05c0*/  UISETP.NE.U32.AND UP0, UPT, UR8, URZ, UPT ;  /* 0x000000ff0800728c */ /* 0x000fe2000bf05070 */
[----:B------:R-:W-:-:S03]  /*05d0*/  IMAD R86, R88, R121, RZ ;  /* 0x0000007958567224 */ /* 0x000fc600078e02ff */
[----:B------:R-:W-:Y:S02]  /*05e0*/  UISETP.NE.AND.EX UP0, UPT, UR9, URZ, UPT, UP0 ;  /* 0x000000ff0900728c */ /* 0x000fe4000bf05300 */
[----:B------:R-:W-:-:S04]  /*05f0*/  SHF.R.S32.HI R87, RZ, 0x1f, R86 ;  /* 0x0000001fff577819 */ /* 0x000fc80000011456 */
[----:B------:R-:W-:-:S04]  /*0600*/  LEA.HI R86, R87, R86, RZ, 0x3 ;  /* 0x0000005657567211 */ /* 0x000fc800078f18ff */
[----:B------:R-:W-:Y:S01]  /*0610*/  LEA.HI.SX32 R123, R86, R89, 0x1d ;  /* 0x00000059567b7211 */ /* 0x000fe200078feaff */
[----:B0-----:R-:W-:Y:S06]  /*0620*/  BRA.U !UP0, `(.L_x_9034) ;  /* 0x0000000108c47547 */ /* 0x001fec000b800000 */
[----:B------:R-:W0:Y:S02]  /*0630*/  LDC.64 R2, c[0x0][0x3a0] ;  /* 0x0000e800ff027b82 */ /* 0x000e240000000a00 */
[----:B0-----:R-:W-:-:S05]  /*0640*/  IMAD.WIDE.U32 R2, R123, 0x10, R2 ;  /* 0x000000107b027825 */ /* 0x001fca00078e0002 */
[----:B------:R0:W2:Y:S01]  /*0650*/  LDG.E.128 R92, desc[UR6][R2.64] ;  /* 0x00000006025c7981 */ /* 0x0000a2000c1e1d00 */
[----:B------:R-:W-:-:S13]  /*0660*/  ISETP.GT.AND P1, PT, R0, RZ, PT ;  /* 0x000000ff0000720c */ /* 0x000fda0003f24270 */
[----:B------:R-:W1:Y:S01]  /*0670*/  @P1 LDC R87, c[0x0][0x40c] ;  /* 0x00010300ff571b82 */ /* 0x000e620000000800 */
[----:B-----5:R-:W-:Y:S02]  /*0680*/  @P1 HADD2.F32 R84, -RZ, R4.H1_H1 ;  /* 0x30000004ff541230 */ /* 0x020fe40000004100 */
[--C-:B------:R-:W-:Y:S02]  /*0690*/  @P1 HADD2.F32 R85, -RZ, R5.reuse.H0_H0 ;  /* 0x20000005ff551230 */ /* 0x100fe40000004100 */
[----:B------:R-:W-:Y:S02]  /*06a0*/  @P1 HADD2.F32 R86, -RZ, R5.H1_H1 ;  /* 0x30000005ff561230 */ /* 0x000fe40000004100 */
[----:B0-----:R-:W-:Y:S01]  /*06b0*/  @P1 HADD2.F32 R3, -RZ, R6.H0_H0 ;  /* 0x20000006ff031230 */ /* 0x001fe20000004100 */
[----:B------:R-:W0:Y:S01]  /*06c0*/  @P1 LDC R91, c[0x0][0x40c] ;  /* 0x00010300ff5b1b82 */ /* 0x000e220000000800 */
[----:B------:R-:W-:-:S07]  /*06d0*/  @P1 HADD2.F32 R2, -RZ, R4.H0_H0 ;  /* 0x20000004ff021230 */ /* 0x000fce0000004100 */
[----:B------:R-:W3:Y:S08]  /*06e0*/  @P1 LDC R96, c[0x0][0x40c] ;  /* 0x00010300ff601b82 */ /* 0x000ef00000000800 */
[----:B------:R-:W4:Y:S08]  /*06f0*/  @P1 LDC R97, c[0x0][0x40c] ;  /* 0x00010300ff611b82 */ /* 0x000f300000000800 */
[----:B------:R-:W4:Y:S08]  /*0700*/  @P1 LDC R98, c[0x0][0x40c] ;  /* 0x00010300ff621b82 */ /* 0x000f300000000800 */
[----:B------:R-:W4:Y:S08]  /*0710*/  @P1 LDC R99, c[0x0][0x40c] ;  /* 0x00010300ff631b82 */ /* 0x000f300000000800 */
[----:B------:R-:W3:Y:S08]  /*0720*/  @P1 LDC R90, c[0x0][0x40c] ;  /* 0x00010300ff5a1b82 */ /* 0x000ef00000000800 */
[----:B------:R-:W4:Y:S01]  /*0730*/  @P1 LDC R100, c[0x0][0x40c] ;  /* 0x00010300ff641b82 */ /* 0x000f220000000800 */
[----:B--2---:R-:W-:-:S02]  /*0740*/  HADD2.F32 R119, -RZ, R92.H1_H1 ;  /* 0x3000005cff777230 */ /* 0x004fc40000004100 */
[--C-:B------:R-:W-:Y:S02]  /*0750*/  HADD2.F32 R118, -RZ, R93.reuse.H0_H0 ;  /* 0x2000005dff767230 */ /* 0x100fe40000004100 */
[----:B------:R-:W-:Y:S02]  /*0760*/  HADD2.F32 R113, -RZ, R92.H0_H0 ;  /* 0x2000005cff717230 */ /* 0x000fe40000004100 */
[----:B-1----:R-:W-:Y:S01]  /*0770*/  @P1 FFMA.FTZ R119, R84, R87, R119 ;  /* 0x0000005754771223 */ /* 0x002fe20000010077 */
[----:B------:R-:W-:Y:S02]  /*0780*/  HADD2.F32 R117, -RZ, R93.H1_H1 ;  /* 0x3000005dff757230 */ /* 0x000fe40000004100 */
[----:B0-----:R-:W-:Y:S01]  /*0790*/  @P1 FFMA.FTZ R118, R85, R91, R118 ;  /* 0x0000005b55761223 */ /* 0x001fe20000010076 */
[--C-:B------:R-:W-:Y:S02]  /*07a0*/  HADD2.F32 R116, -RZ, R94.reuse.H0_H0 ;  /* 0x2000005eff747230 */ /* 0x100fe40000004100 */
[----:B---3--:R-:W-:Y:S01]  /*07b0*/  @P1 FFMA.FTZ R113, R2, R90, R113 ;  /* 0x0000005a02711223 */ /* 0x008fe20000010071 */
[----:B------:R-:W-:-:S02]  /*07c0*/  HADD2.F32 R115, -RZ, R94.H1_H1 ;  /* 0x3000005eff737230 */ /* 0x000fc40000004100 */
[----:B------:R-:W-:Y:S01]  /*07d0*/  @P1 FFMA.FTZ R117, R86, R96, R117 ;  /* 0x0000006056751223 */ /* 0x000fe20000010075 */
[--C-:B------:R-:W-:Y:S02]  /*07e0*/  HADD2.F32 R114, -RZ, R95.reuse.H0_H0 ;  /* 0x2000005fff727230 */ /* 0x100fe40000004100 */
[----:B----4-:R-:W-:Y:S01]  /*07f0*/  @P1 FFMA.FTZ R116, R3, R97, R116 ;  /* 0x0000006103741223 */ /* 0x010fe20000010074 */
[----:B------:R-:W-:Y:S01]  /*0800*/  HADD2.F32 R112, -RZ, R95.H1_H1 ;  /* 0x3000005fff707230 */ /* 0x000fe20000004100 */
[----:B------:R-:W-:Y:S01]  /*0810*/  F2FP.F16.F32.PACK_AB R2, RZ, R119 ;  /* 0x00000077ff02723e */ /* 0x000fe200000000ff */
[----:B------:R-:W-:Y:S01]  /*0820*/  @P1 HADD2.F32 R84, -RZ, R6.H1_H1 ;  /* 0x30000006ff541230 */ /* 0x000fe20000004100 */
[----:B------:R-:W-:Y:S01]  /*0830*/  F2FP.F16.F32.PACK_AB R93, RZ, R118 ;  /* 0x00000076ff5d723e */ /* 0x000fe200000000ff */
[--C-:B------:R-:W-:Y:S01]  /*0840*/  @P1 HADD2.F32 R85, -RZ, R7.reuse.H0_H0 ;  /* 0x20000007ff551230 */ /* 0x100fe20000004100 */
[----:B------:R-:W-:Y:S01]  /*0850*/  F2FP.F16.F32.PACK_AB R3, RZ, R117 ;  /* 0x00000075ff03723e */ /* 0x000fe200000000ff */
        /* <DEDUP_REMOVED lines=9> */
[----:B------:R-:W-:-:S02]  /*08f0*/  PRMT R93, R93, 0x5410, R3 ;  /* 0x000054105d5d7816 */ /* 0x000fc40000000003 */
[----:B------:R-:W-:Y:S02]  /*0900*/  PRMT R94, R94, 0x5410, R84 ;  /* 0x000054105e5e7816 */ /* 0x000fe40000000054 */
[----:B------:R-:W-:Y:S02]  /*0910*/  PRMT R92, R92, 0x5410, R2 ;  /* 0x000054105c5c7816 */ /* 0x000fe40000000002 */
[----:B------:R-:W-:Y:S01]  /*0920*/  PRMT R95, R85, 0x5410, R95 ;  /* 0x00005410555f7816 */ /* 0x000fe2000000005f */
[----:B------:R-:W-:Y:S06]  /*0930*/  BRA `(.L_x_9035) ;  /* 0x0000000000a07947 */ /* 0x000fec0003800000 */
.L_x_9034:
[----:B------:R-:W0:Y:S01]  /*0940*/  @P0 LDC R3, c[0x0][0x40c] ;  /* 0x00010300ff030b82 */ /* 0x000e220000000800 */
[--C-:B-----5:R-:W-:Y:S01]  /*0950*/  @P0 HADD2.F32 R2, -RZ, R4.reuse.H0_H0 ;  /* 0x20000004ff020230 */ /* 0x120fe20000004100 */
[----:B------:R-:W-:Y:S01]  /*0960*/  CS2R R112, SRZ ;  /* 0x0000000000707805 */ /* 0x000fe2000001ff00 */
[----:B------:R-:W-:Y:S01]  /*0970*/  @P0 HADD2.F32 R84, -RZ, R4.H1_H1 ;  /* 0x30000004ff540230 */ /* 0x000fe20000004100 */
[----:B------:R-:W-:Y:S01]  /*0980*/  CS2R R118, SRZ ;  /* 0x0000000000767805 */ /* 0x000fe2000001ff00 */
[--C-:B------:R-:W-:Y:S01]  /*0990*/  @P0 HADD2.F32 R86, -RZ, R5.reuse.H0_H0 ;  /* 0x20000005ff560230 */ /* 0x100fe20000004100 */
[----:B------:R-:W-:Y:S02]  /*09a0*/  CS2R R116, SRZ ;  /* 0x0000000000747805 */ /* 0x000fe4000001ff00 */
[----:B------:R-:W-:Y:S01]  /*09b0*/  CS2R R114, SRZ ;  /* 0x0000000000727805 */ /* 0x000fe2000001ff00 */
[----:B------:R-:W1:Y:S08]  /*09c0*/  @P0 LDC R85, c[0x0][0x40c] ;  /* 0x00010300ff550b82 */ /* 0x000e700000000800 */
        /* <DEDUP_REMOVED lines=11> */
[----:B------:R-:W-:-:S06]  /*0a80*/  @P0 HADD2.F32 R86, -RZ, R7.H1_H1 ;  /* 0x30000007ff560230 */ /* 0x000fcc0000004100 */
        /* <DEDUP_REMOVED lines=8> */
[----:B------:R-:W-:-:S04]  /*0b10*/  F2FP.F16.F32.PACK_AB R93, RZ, R118 ;  /* 0x00000076ff5d723e */ /* 0x000fc800000000ff */
[----:B------:R-:W-:Y:S02]  /*0b20*/  F2FP.F16.F32.PACK_AB R84, RZ, R115 ;  /* 0x00000073ff54723e */ /* 0x000fe400000000ff */
[----:B------:R-:W-:Y:S01]  /*0b30*/  PRMT R93, R93, 0x5410, R3 ;  /* 0x000054105d5d7816 */ /* 0x000fe20000000003 */
[----:B--2---:R-:W-:Y:S01]  /*0b40*/  @P0 FMUL.FTZ R114, R85, R92 ;  /* 0x0000005c55720220 */ /* 0x004fe20000410000 */
[----:B------:R-:W-:Y:S02]  /*0b50*/  F2FP.F16.F32.PACK_AB R92, RZ, R113 ;  /* 0x00000071ff5c723e */ /* 0x000fe400000000ff */
[----:B------:R-:W-:Y:S02]  /*0b60*/  PRMT R94, R94, 0x5410, R84 ;  /* 0x000054105e5e7816 */ /* 0x000fe40000000054 */
[----:B------:R-:W-:Y:S01]  /*0b70*/  PRMT R92, R92, 0x5410, R2 ;  /* 0x000054105c5c7816 */ /* 0x000fe20000000002 */
[----:B---3--:R-:W-:Y:S01]  /*0b80*/  @P0 FMUL.FTZ R112, R86, R95 ;  /* 0x0000005f56700220 */ /* 0x008fe20000410000 */
[----:B------:R-:W-:-:S04]  /*0b90*/  F2FP.F16.F32.PACK_AB R95, RZ, R114 ;  /* 0x00000072ff5f723e */ /* 0x000fc800000000ff */
[----:B------:R-:W-:-:S04]  /*0ba0*/  F2FP.F16.F32.PACK_AB R85, RZ, R112 ;  /* 0x00000070ff55723e */ /* 0x000fc800000000ff */
[----:B------:R-:W-:-:S07]  /*0bb0*/  PRMT R95, R95, 0x5410, R85 ;  /* 0x000054105f5f7816 */ /* 0x000fce0000000055 */
.L_x_9035:
[----:B------:R-:W0:Y:S01]  /*0bc0*/  LDC.64 R2, c[0x0][0x3a8] ;  /* 0x0000ea00ff027b82 */ /* 0x000e220000000a00 */
[----:B------:R-:W-:-:S07]  /*0bd0*/  @P0 IADD3 R91, PT, PT, R122, 0x20, RZ ;  /* 0x000000207a5b0810 */ /* 0x000fce0007ffe0ff */
[----:B------:R-:W1:Y:S01]  /*0be0*/  @P0 LDC.64 R86, c[0x0][0x390] ;  /* 0x0000e400ff560b82 */ /* 0x000e620000000a00 */
[----:B0-----:R-:W-:-:S05]  /*0bf0*/  IMAD.WIDE.U32 R84, R123, 0x10, R2 ;  /* 0x000000107b547825 */ /* 0x001fca00078e0002 */
[----:B------:R0:W-:Y:S01]  /*0c00*/  STG.E.128 desc[UR6][R84.64], R92 ;  /* 0x0000005c54007986 */ /* 0x0001e2000c101d06 */
[----:B-1----:R-:W-:-:S05]  /*0c10*/  @P0 IMAD.WIDE.U32 R86, R91, 0x10, R86 ;  /* 0x000000105b560825 */ /* 0x002fca00078e0056 */
[----:B------:R0:W5:Y:S01]  /*0c20*/  @P0 LDG.E.128 R4, desc[UR6][R86.64] ;  /* 0x0000000656040981 */ /* 0x000162000c1e1d00 */
[----:B------:R-:W-:Y:S01]  /*0c30*/  IADD3 R91, PT, PT, R123, 0x20, RZ ;  /* 0x000000207b5b7810 */ /* 0x000fe20007ffe0ff */
[----:B------:R-:W-:Y:S06]  /*0c40*/  BRA.U !UP0, `(.L_x_9036) ;  /* 0x0000000108c47547 */ /* 0x000fec000b800000 */
[----:B0-----:R-:W0:Y:S02]  /*0c50*/  LDC.64 R84, c[0x0][0x3a0] ;  /* 0x0000e800ff547b82 */ /* 0x001e240000000a00 */
        /* <DEDUP_REMOVED lines=48> */
.L_x_9036:
[----:B0-----:R-:W0:Y:S01]  /*0f60*/  @P0 LDC R85, c[0x0][0x40c] ;  /* 0x00010300ff550b82 */ /* 0x001e220000000800 */
        /* <DEDUP_REMOVED lines=26> */
[----:B------:R-:W-:Y:S01]  /*1110*/  PRMT R84, R84, 0x5410, R85 ;  /* 0x0000541054547816 */ /* 0x000fe20000000055 */
[----:B-1----:R-:W-:Y:S01]  /*1120*/  @P0 FMUL.FTZ R103, R86, R97 ;  /* 0x0000006156670220 */ /* 0x002fe20000410000 */
[----:B------:R-:W-:-:S04]  /*1130*/  F2FP.F16.F32.PACK_AB R86, RZ, R110 ;  /* 0x0000006eff56723e */ /* 0x000fc800000000ff */
[----:B------:R-:W-:Y:S01]  /*1140*/  F2FP.F16.F32.PACK_AB R92, RZ, R103 ;  /* 0x00000067ff5c723e */ /* 0x000fe200000000ff */
[----:B--2---:R-:W-:Y:S01]  /*1150*/  @P0 FMUL.FTZ R102, R87, R94 ;  /* 0x0000005e57660220 */ /* 0x004fe20000410000 */
[----:B------:R-:W-:-:S04]  /*1160*/  F2FP.F16.F32.PACK_AB R87, RZ, R109 ;  /* 0x0000006dff57723e */ /* 0x000fc800000000ff */
[----:B------:R-:W-:Y:S02]  /*1170*/  F2FP.F16.F32.PACK_AB R93, RZ, R102 ;  /* 0x00000066ff5d723e */ /* 0x000fe400000000ff */
[----:B------:R-:W-:Y:S01]  /*1180*/  PRMT R85, R86, 0x5410, R87 ;  /* 0x0000541056557816 */ /* 0x000fe20000000057 */
[----:B---3--:R-:W-:Y:S01]  /*1190*/  @P0 FMUL.FTZ R100, R90, R99 ;  /* 0x000000635a640220 */ /* 0x008fe20000410000 */
[----:B------:R-:W-:-:S04]  /*11a0*/  F2FP.F16.F32.PACK_AB R90, RZ, R108 ;  /* 0x0000006cff5a723e */ /* 0x000fc800000000ff */
[----:B------:R-:W-:Y:S02]  /*11b0*/  F2FP.F16.F32.PACK_AB R94, RZ, R100 ;  /* 0x00000064ff5e723e */ /* 0x000fe400000000ff */
[----:B------:R-:W-:Y:S02]  /*11c0*/  PRMT R86, R90, 0x5410, R92 ;  /* 0x000054105a567816 */ /* 0x000fe4000000005c */
[----:B------:R-:W-:-:S07]  /*11d0*/  PRMT R87, R93, 0x5410, R94 ;  /* 0x000054105d577816 */ /* 0x000fce000000005e */
.L_x_9037:
[----:B------:R-:W0:Y:S01]  /*11e0*/  @P0 LDC.64 R92, c[0x0][0x390] ;  /* 0x0000e400ff5c0b82 */ /* 0x000e220000000a00 */
[----:B------:R-:W-:Y:S01]  /*11f0*/  @P0 IADD3 R95, PT, PT, R122, 0x40, RZ ;  /* 0x000000407a5f0810 */ /* 0x000fe20007ffe0ff */
        /* <DEDUP_REMOVED lines=55> */
.L_x_9038:
[----:B-1----:R-:W0:Y:S01]  /*1570*/  @P0 LDC R85, c[0x0][0x40c] ;  /* 0x00010300ff550b82 */ /* 0x002e220000000800 */
        /* <DEDUP_REMOVED lines=39> */
.L_x_9039:
        /* <DEDUP_REMOVED lines=57> */
.L_x_9040:
        /* <DEDUP_REMOVED lines=40> */
.L_x_9041:
        /* <DEDUP_REMOVED lines=57> */
.L_x_9042:
        /* <DEDUP_REMOVED lines=40> */
.L_x_9043:
        /* <DEDUP_REMOVED lines=57> */
.L_x_9044:
        /* <DEDUP_REMOVED lines=40> */
.L_x_9045:
[----:B------:R-:W0:Y:S01]  /*2a20*/  @P0 LDC.64 R140, c[0x0][0x390] ;  /* 0x0000e400ff8c0b82 */ /* 0x000e220000000a00 */
[----:B------:R-:W-:Y:S01]  /*2a30*/  @P0 IADD3 R151, PT, PT, R122, 0xc0, RZ ;  /* 0x000000c07a970810 */ /* 0x000fe20007ffe0ff */
        /* <DEDUP_REMOVED lines=55> */
.L_x_9046:
        /* <DEDUP_REMOVED lines=40> */
.L_x_9047:
        /* <DEDUP_REMOVED lines=58> */
.L_x_9048:
        /* <DEDUP_REMOVED lines=40> */
.L_x_9049:
        /* <DEDUP_REMOVED lines=58> */
.L_x_9050:
        /* <DEDUP_REMOVED lines=40> */
.L_x_9051:
[----:B------:R-:W0:Y:S01]  /*3c70*/  @P0 LDC.64 R90, c[0x0][0x390] ;  /* 0x0000e400ff5a0b82 */ /* 0x000e220000000a00 */
[----:B------:R-:W-:Y:S02]  /*3c80*/  IADD3 R141, PT, PT, R123, 0x100, RZ ;  /* 0x000001007b8d7810 */ /* 0x000fe40007ffe0ff */
        /* <DEDUP_REMOVED lines=29> */
[----:B------:R-:W-:-:S02]  /*3e60*/  HADD2.F32 R174, -RZ, R84.H1_H1 ;  /* 0x30000054ffae7230 */ /* 0x000fc40000004100 */
[--C-:B------:R-:W-:Y:S02]  /*3e70*/  HADD2.F32 R123, -RZ, R86.reuse.H0_H0 ;  /* 0x20000056ff7b7230 */ /* 0x100fe40000004100 */
[----:B------:R-:W-:Y:S01]  /*3e80*/  HADD2.F32 R140, -RZ, R86.H1_H1 ;  /* 0x30000056ff8c7230 */ /* 0x000fe20000004100 */
[----:B------:R-:W-:Y:S01]  /*3e90*/  F2FP.F16.F32.PACK_AB R86, RZ, R122 ;  /* 0x0000007aff56723e */ /* 0x000fe200000000ff */
[----:B------:R-:W-:Y:S02]  /*3ea0*/  @P0 HADD2.F32 R87, -RZ, R6.H1_H1 ;  /* 0x30000006ff570230 */ /* 0x000fe40000004100 */
[----:B---3--:R-:W-:Y:S01]  /*3eb0*/  @P0 FFMA.FTZ R123, R182, R183, R123 ;  /* 0x000000b7b67b0223 */ /* 0x008fe2000001007b */
        /* <DEDUP_REMOVED lines=16> */
[----:B------:R-:W-:Y:S02]  /*3fc0*/  PRMT R85, R85, 0x5410, R86 ;  /* 0x0000541055557816 */ /* 0x000fe40000000056 */
[----:B------:R-:W-:Y:S02]  /*3fd0*/  PRMT R86, R90, 0x5410, R178 ;  /* 0x000054105a567816 */ /* 0x000fe400000000b2 */
[----:B------:R-:W-:-:S02]  /*3fe0*/  PRMT R84, R84, 0x5410, R0 ;  /* 0x0000541054547816 */ /* 0x000fc40000000000 */
[----:B------:R-:W-:Y:S01]  /*3ff0*/  PRMT R87, R179, 0x5410, R87 ;  /* 0x00005410b3577816 */ /* 0x000fe20000000057 */
[----:B------:R-:W-:Y:S06]  /*4000*/  BRA `(.L_x_9053) ;  /* 0x0000000000a47947 */ /* 0x000fec0003800000 */
.L_x_9052:
[----:B-1----:R-:W0:Y:S01]  /*4010*/  @P0 LDC R85, c[0x0][0x40c] ;  /* 0x00010300ff550b82 */ /* 0x002e220000000800 */
[--C-:B-----5:R-:W-:Y:S01]  /*4020*/  @P0 HADD2.F32 R0, -RZ, R4.reuse.H0_H0 ;  /* 0x20000004ff000230 */ /* 0x120fe20000004100 */
[----:B------:R-:W-:Y:S01]  /*4030*/  CS2R R174, SRZ ;  /* 0x0000000000ae7805 */ /* 0x000fe2000001ff00 */
[----:B------:R-:W-:Y:S01]  /*4040*/  @P0 HADD2.F32 R84, -RZ, R4.H1_H1 ;  /* 0x30000004ff540230 */ /* 0x000fe20000004100 */
[----:B------:R-:W-:Y:S01]  /*4050*/  MOV R91, RZ ;  /* 0x000000ff005b7202 */ /* 0x000fe20000000f00 */
[--C-:B------:R-:W-:Y:S02]  /*4060*/  @P0 HADD2.F32 R86, -RZ, R5.reuse.H0_H0 ;  /* 0x20000005ff560230 */ /* 0x100fe40000004100 */
[----:B------:R-:W-:Y:S01]  /*4070*/  HFMA2 R176, -RZ, RZ, 0, 0 ;  /* 0x00000000ffb07431 */ /* 0x000fe200000001ff */
[----:B------:R-:W-:Y:S01]  /*4080*/  CS2R R140, SRZ ;  /* 0x00000000008c7805 */ /* 0x000fe2000001ff00 */
[----:B------:R-:W1:Y:S08]  /*4090*/  @P0 LDC R87, c[0x0][0x40c] ;  /* 0x00010300ff570b82 */ /* 0x000e700000000800 */
[----:B------:R-:W2:Y:S08]  /*40a0*/  @P0 LDC R123, c[0x0][0x40c] ;  /* 0x00010300ff7b0b82 */ /* 0x000eb00000000800 */
[----:B------:R-:W3:Y:S01]  /*40b0*/  @P0 LDC R179, c[0x0][0x40c] ;  /* 0x00010300ffb30b82 */ /* 0x000ee20000000800 */
[----:B0-----:R-:W-:Y:S01]  /*40c0*/  @P0 FMUL.FTZ R175, R0, R85 ;  /* 0x0000005500af0220 */ /* 0x001fe20000410000 */
[----:B------:R-:W-:-:S02]  /*40d0*/  @P0 HADD2.F32 R0, -RZ, R5.H1_H1 ;  /* 0x30000005ff000230 */ /* 0x000fc40000004100 */
[----:B------:R-:W-:-:S04]  /*40e0*/  @P0 HADD2.F32 R85, -RZ, R6.H1_H1 ;  /* 0x30000006ff550230 */ /* 0x000fc80000004100 */
[----:B------:R-:W0:Y:S01]  /*40f0*/  @P0 LDC R181, c[0x0][0x40c] ;  /* 0x00010300ffb50b82 */ /* 0x000e220000000800 */
[----:B-1----:R-:W-:Y:S01]  /*4100*/  @P0 FMUL.FTZ R174, R84, R87 ;  /* 0x0000005754ae0220 */ /* 0x002fe20000410000 */
[----:B------:R-:W-:Y:S02]  /*4110*/  @P0 HADD2.F32 R84, -RZ, R6.H0_H0 ;  /* 0x20000006ff540230 */ /* 0x000fe40000004100 */
        /* <DEDUP_REMOVED lines=17> */
[----:B------:R-:W-:Y:S01]  /*4230*/  PRMT R85, R85, 0x5410, R86 ;  /* 0x0000541055557816 */ /* 0x000fe20000000056 */
[----:B---3--:R-:W-:Y:S01]  /*4240*/  @P0 FMUL.FTZ R176, R87, R178 ;  /* 0x000000b257b00220 */ /* 0x008fe20000410000 */
[----:B------:R-:W-:Y:S02]  /*4250*/  F2FP.F16.F32.PACK_AB R87, RZ, R123 ;  /* 0x0000007bff57723e */ /* 0x000fe400000000ff */
[----:B------:R-:W-:Y:S02]  /*4260*/  F2FP.F16.F32.PACK_AB R178, RZ, R141 ;  /* 0x0000008dffb2723e */ /* 0x000fe400000000ff */
[----:B------:R-:W-:Y:S02]  /*4270*/  F2FP.F16.F32.PACK_AB R179, RZ, R176 ;  /* 0x000000b0ffb3723e */ /* 0x000fe400000000ff */
[----:B------:R-:W-:Y:S02]  /*4280*/  PRMT R86, R87, 0x5410, R90 ;  /* 0x0000541057567816 */ /* 0x000fe4000000005a */
[----:B------:R-:W-:-:S07]  /*4290*/  PRMT R87, R178, 0x5410, R179 ;  /* 0x00005410b2577816 */ /* 0x000fce00000000b3 */
.L_x_9053:
[----:B------:R-:W-:Y:S01]  /*42a0*/  FADD.FTZ R0, RZ, R113 ;  /* 0x00000071ff007221 */ /* 0x000fe20000010000 */
[----:B------:R-:W0:Y:S01]  /*42b0*/  S2R R90, SR_TID.X ;  /* 0x00000000005a7919 */ /* 0x000e220000002100 */
[----:B------:R-:W-:Y:S01]  /*42c0*/  IMAD.WIDE.U32 R2, R177, 0x10, R2 ;  /* 0x00000010b1027825 */ /* 0x000fe200078e0002 */
        /* <DEDUP_REMOVED lines=82> */
[----:B-1----:R-:W-:Y:S06]  /*47f0*/  BRA.DIV UR4, `(.L_x_9054) ;  /* 0x0000002a04a07947 */ /* 0x002fec000b800000 */
        /* <DEDUP_REMOVED lines=14> */
[C---:B------:R-:W-:Y:S01]  /*48e0*/  FADD.FTZ R3, -R177.reuse, R118 ;  /* 0x00000076b1037221 */ /* 0x040fe20000010100 */
[----:B------:R-:W-:Y:S01]  /*48f0*/  FADD.FTZ R85, -R177, R115 ;  /* 0x00000073b1557221 */ /* 0x000fe20000010100 */
[----:B------:R-:W-:-:S04]  /*4900*/  FFMA.FTZ R0, R0, R0, RZ ;  /* 0x0000000000007223 */ /* 0x000fc800000100ff */
[----:B------:R-:W-:Y:S01]  /*4910*/  FFMA.FTZ R0, R87, R87, R0 ;  /* 0x0000005757007223 */ /* 0x000fe20000010000 */
[----:B------:R-:W-:-:S03]  /*4920*/  FADD.FTZ R87, -R177, R117 ;  /* 0x00000075b1577221 */ /* 0x000fc60000010100 */
        /* <DEDUP_REMOVED lines=162> */
.L_x_9069:
        /* <DEDUP_REMOVED lines=10> */
[----:B-1----:R-:W-:-:S04]  /*53f0*/  @!P1 IMAD.WIDE R2, R88, 0x4, R2 ;  /* 0x0000000458029825 */ /* 0x002fc800078e0202 */
[----:B0-----:R-:W-:-:S05]  /*5400*/  @!P1 IMAD.WIDE R84, R88, 0x4, R84 ;  /* 0x0000000458549825 */ /* 0x001fca00078e0254 */
[----:B------:R0:W-:Y:S04]  /*5410*/  @!P1 STG.E desc[UR6][R84.64], R177 ;  /* 0x000000b154009986 */ /* 0x0001e8000c101906 */
[----:B--2---:R0:W-:Y:S01]  /*5420*/  @!P1 STG.E desc[UR6][R2.64], R87 ;  /* 0x0000005702009986 */ /* 0x0041e2000c101906 */
[----:B------:R-:W-:-:S13]  /*5430*/  ISETP.GE.AND P1, PT, R120, 0x1, PT ;  /* 0x000000017800780c */ /* 0x000fda0003f26270 */
[----:B0-----:R-:W-:Y:S05]  /*5440*/  @!P1 BRA `(.L_x_9056) ;  /* 0x0000001c00749947 */ /* 0x001fea0003800000 */
[----:B------:R-:W-:Y:S02]  /*5450*/  FSEL R177, R177, RZ, !P0 ;  /* 0x000000ffb1b17208 */ /* 0x000fe40004000000 */
[----:B------:R-:W-:-:S03]  /*5460*/  IADD3 R0, PT, PT, R120, -0x1, RZ ;  /* 0xffffffff78007810 */ /* 0x000fc60007ffe0ff */
        /* <DEDUP_REMOVED lines=37> */
[----:B------:R-:W-:Y:S02]  /*56c0*/  HADD2.F32 R169, -RZ, R44.H1_H1 ;  /* 0x3000002cffa97230 */ /* 0x000fe40000004100 */
        /* <DEDUP_REMOVED lines=44> */
[----:B------:R-:W-:-:S02]  /*5990*/  HADD2.F32 R170, -RZ, R104.H0_H0 ;  /* 0x20000068ffaa7230 */ /* 0x000fc40000004100 */
[C---:B------:R-:W-:Y:S01]  /*59a0*/  FMUL.FTZ R174, R87.reuse, R84 ;  /* 0x0000005457ae7220 */ /* 0x040fe20000410000 */
[----:B------:R-:W-:Y:S02]  /*59b0*/  HADD2.F32 R172, -RZ, R44.H0_H0 ;  /* 0x2000002cffac7230 */ /* 0x000fe40000004100 */
[C---:B------:R-:W-:Y:S01]  /*59c0*/  FMUL.FTZ R89, R87.reuse, R2 ;  /* 0x0000000257597220 */ /* 0x040fe20000410000 */
[C---:B------:R-:W-:Y:S01]  /*59d0*/  FMUL.FTZ R109, R87.reuse, R116 ;  /* 0x00000074576d7220 */ /* 0x040fe20000410000 */
[C---:B------:R-:W-:Y:S01]  /*59e0*/  FMUL.FTZ R97, R87.reuse, R118 ;  /* 0x0000007657617220 */ /* 0x040fe20000410000 */
[C---:B------:R-:W-:Y:S01]  /*59f0*/  FMUL.FTZ R122, R87.reuse, R110 ;  /* 0x0000006e577a7220 */ /* 0x040fe20000410000 */
[C---:B------:R-:W-:Y:S01]  /*5a00*/  FMUL.FTZ R132, R87.reuse, R108 ;  /* 0x0000006c57847220 */ /* 0x040fe20000410000 */
[C---:B------:R-:W-:Y:S01]  /*5a10*/  FMUL.FTZ R142, R87.reuse, R102 ;  /* 0x00000066578e7220 */ /* 0x040fe20000410000 */
[----:B------:R-:W-:Y:S01]  /*5a20*/  FMUL.FTZ R116, R87, R85 ;  /* 0x0000005557747220 */ /* 0x000fe20000410000 */
[----:B------:R-:W-:-:S02]  /*5a30*/  IMAD R0, R0, R121, RZ ;  /* 0x0000007900007224 */ /* 0x000fc400078e02ff */
        /* <DEDUP_REMOVED lines=72> */
[----:B------:R-:W-:Y:S01]  /*5ec0*/  FFMA.FTZ R96, R174, R96, R169 ;  /* 0x00000060ae607223 */ /* 0x000fe200000100a9 */
[----:B------:R-:W-:Y:S01]  /*5ed0*/  FFMA.FTZ R89, R89, R170, R172 ;  /* 0x000000aa59597223 */ /* 0x000fe200000100ac */
[----:B------:R-:W-:-:S02]  /*5ee0*/  HADD2.F32 R87, -RZ, R105.H1_H1 ;  /* 0x30000069ff577230 */ /* 0x000fc40000004100 */
[----:B------:R-:W-:Y:S02]  /*5ef0*/  HADD2.F32 R169, -RZ, R45.H1_H1 ;  /* 0x3000002dffa97230 */ /* 0x000fe40000004100 */
[----:B------:R-:W-:Y:S02]  /*5f00*/  HADD2.F32 R170, -RZ, R105.H0_H0 ;  /* 0x20000069ffaa7230 */ /* 0x000fe40000004100 */
[----:B------:R-:W-:Y:S02]  /*5f10*/  HADD2.F32 R172, -RZ, R45.H0_H0 ;  /* 0x2000002dffac7230 */ /* 0x000fe40000004100 */
[----:B------:R-:W-:Y:S01]  /*5f20*/  FFMA.FTZ R100, R100, R87, R169 ;  /* 0x0000005764647223 */ /* 0x000fe200000100a9 */
[----:B------:R-:W-:Y:S02]  /*5f30*/  HADD2.F32 R175, -RZ, R107.H0_H0 ;  /* 0x2000006bffaf7230 */ /* 0x000fe40000004100 */
[----:B------:R-:W-:Y:S02]  /*5f40*/  HADD2.F32 R177, -RZ, R47.H0_H0 ;  /* 0x2000002fffb17230 */ /* 0x000fe40000004100 */
[----:B------:R-:W-:Y:S01]  /*5f50*/  FFMA.FTZ R97, R97, R170, R172 ;  /* 0x000000aa61617223 */ /* 0x000fe200000100ac */
[----:B------:R-:W-:-:S02]  /*5f60*/  HADD2.F32 R171, -RZ, R106.H1_H1 ;  /* 0x3000006affab7230 */ /* 0x000fc40000004100 */
[----:B------:R-:W-:Y:S02]  /*5f70*/  HADD2.F32 R173, -RZ, R46.H1_H1 ;  /* 0x3000002effad7230 */ /* 0x000fe40000004100 */
[----:B------:R-:W-:Y:S01]  /*5f80*/  FFMA.FTZ R87, R168, R175, R177 ;  /* 0x000000afa8577223 */ /* 0x000fe200000100b1 */
[----:B------:R-:W-:Y:S02]  /*5f90*/  HADD2.F32 R174, -RZ, R106.H0_H0 ;  /* 0x2000006affae7230 */ /* 0x000fe40000004100 */
[----:B------:R-:W-:Y:S02]  /*5fa0*/  HADD2.F32 R176, -RZ, R46.H0_H0 ;  /* 0x2000002effb07230 */ /* 0x000fe40000004100 */
[----:B------:R-:W-:Y:S01]  /*5fb0*/  FFMA.FTZ R114, R114, R171, R173 ;  /* 0x000000ab72727223 */ /* 0x000fe200000100ad */
[----:B------:R-:W-:Y:S02]  /*5fc0*/  HADD2.F32 R168, -RZ, R80.H1_H1 ;  /* 0x30000050ffa87230 */ /* 0x000fe40000004100 */
[----:B------:R-:W-:-:S02]  /*5fd0*/  HADD2.F32 R170, -RZ, R40.H1_H1 ;  /* 0x30000028ffaa7230 */ /* 0x000fc40000004100 */
[----:B------:R-:W-:Y:S01]  /*5fe0*/  FFMA.FTZ R109, R109, R174, R176 ;  /* 0x000000ae6d6d7223 */ /* 0x000fe200000100b0 */
[----:B------:R-:W-:Y:S02]  /*5ff0*/  HADD2.F32 R173, -RZ, R80.H0_H0 ;  /* 0x20000050ffad7230 */ /* 0x000fe40000004100 */
[----:B------:R-:W-:Y:S02]  /*6000*/  HADD2.F32 R175, -RZ, R40.H0_H0 ;  /* 0x20000028ffaf7230 */ /* 0x000fe40000004100 */
[----:B------:R-:W-:Y:S01]  /*6010*/  FFMA.FTZ R117, R117, R168, R170 ;  /* 0x000000a875757223 */ /* 0x000fe200000100aa */
[----:B------:R-:W-:Y:S02]  /*6020*/  HADD2.F32 R169, -RZ, R107.H1_H1 ;  /* 0x3000006bffa97230 */ /* 0x000fe40000004100 */
[----:B------:R-:W-:Y:S02]  /*6030*/  HADD2.F32 R171, -RZ, R47.H1_H1 ;  /* 0x3000002fffab7230 */ /* 0x000fe40000004100 */
[----:B------:R-:W-:Y:S01]  /*6040*/  FFMA.FTZ R112, R112, R173, R175 ;  /* 0x000000ad70707223 */ /* 0x000fe200000100af */
[----:B------:R-:W-:-:S02]  /*6050*/  HADD2.F32 R172, -RZ, R81.H1_H1 ;  /* 0x30000051ffac7230 */ /* 0x000fc40000004100 */
[----:B------:R-:W-:Y:S02]  /*6060*/  HADD2.F32 R174, -RZ, R41.H1_H1 ;  /* 0x30000029ffae7230 */ /* 0x000fe40000004100 */
[----:B------:R-:W-:Y:S01]  /*6070*/  FFMA.FTZ R124, R124, R169, R171 ;  /* 0x000000a97c7c7223 */ /* 0x000fe200000100ab */
[----:B------:R-:W-:Y:S02]  /*6080*/  HADD2.F32 R168, -RZ, R82.H1_H1 ;  /* 0x30000052ffa87230 */ /* 0x000fe40000004100 */
[----:B------:R-:W-:Y:S02]  /*6090*/  HADD2.F32 R170, -RZ, R42.H1_H1 ;  /* 0x3000002affaa7230 */ /* 0x000fe40000004100 */
[----:B------:R-:W-:Y:S01]  /*60a0*/  FFMA.FTZ R127, R127, R172, R174 ;  /* 0x000000ac7f7f7223 */ /* 0x000fe200000100ae */
[----:B------:R-:W-:Y:S01]  /*60b0*/  HADD2.F32 R173, -RZ, R83.H0_H0 ;  /* 0x20000053ffad7230 */ /* 0x000fe20000004100 */
[----:B------:R-:W-:Y:S01]  /*60c0*/  F2FP.F16.F32.PACK_AB R87, R124, R87 ;  /* 0x000000577c57723e */ /* 0x000fe200000000ff */
[----:B------:R-:W-:-:S02]  /*60d0*/  HADD2.F32 R175, -RZ, R43.H0_H0 ;  /* 0x2000002bffaf7230 */ /* 0x000fc40000004100 */
        /* <DEDUP_REMOVED lines=13> */
[----:B------:R-:W-:Y:S02]  /*61b0*/  HADD2.F32 R177, -RZ, R81.H0_H0 ;  /* 0x20000051ffb17230 */ /* 0x000fe40000004100 */
        /* <DEDUP_REMOVED lines=8> */
[----:B------:R-:W-:-:S02]  /*6240*/  HADD2.F32 R168, -RZ, R79.H0_H0 ;  /* 0x2000004fffa87230 */ /* 0x000fc40000004100 */
[----:B------:R-:W-:Y:S02]  /*6250*/  HADD2.F32 R170, -RZ, R39.H0_H0 ;  /* 0x20000027ffaa7230 */ /* 0x000fe40000004100 */
[----:B------:R-:W-:Y:S01]  /*6260*/  FFMA.FTZ R154, R154, R169, R171 ;  /* 0x000000a99a9a7223 */ /* 0x000fe200000100ab */
[----:B------:R-:W-:Y:S02]  /*6270*/  HADD2.F32 R173, -RZ, R72.H1_H1 ;  /* 0x30000048ffad7230 */ /* 0x000fe40000004100 */
[----:B------:R-:W-:Y:S02]  /*6280*/  HADD2.F32 R175, -RZ, R32.H1_H1 ;  /* 0x30000020ffaf7230 */ /* 0x000fe40000004100 */
[----:B------:R-:W-:Y:S01]  /*6290*/  FFMA.FTZ R163, R163, R168, R170 ;  /* 0x000000a8a3a37223 */ /* 0x000fe200000100aa */
[----:B------:R-:W-:Y:S02]  /*62a0*/  HADD2.F32 R177, -RZ, R76.H0_H0 ;  /* 0x2000004cffb17230 */ /* 0x000fe40000004100 */
[----:B------:R-:W-:-:S02]  /*62b0*/  HADD2.F32 R179, -RZ, R36.H0_H0 ;  /* 0x20000024ffb37230 */ /* 0x000fc40000004100 */
[----:B------:R-:W-:Y:S01]  /*62c0*/  FFMA.FTZ R166, R166, R173, R175 ;  /* 0x000000ada6a67223 */ /* 0x000fe200000100af */
[----:B------:R-:W-:Y:S02]  /*62d0*/  HADD2.F32 R169, -RZ, R79.H1_H1 ;  /* 0x3000004fffa97230 */ /* 0x000fe40000004100 */
[----:B------:R-:W-:Y:S02]  /*62e0*/  HADD2.F32 R171, -RZ, R39.H1_H1 ;  /* 0x30000027ffab7230 */ /* 0x000fe40000004100 */
[----:B------:R-:W-:Y:S01]  /*62f0*/  FFMA.FTZ R140, R140, R177, R179 ;  /* 0x000000b18c8c7223 */ /* 0x000fe200000100b3 */
[----:B------:R-:W-:Y:S02]  /*6300*/  HADD2.F32 R172, -RZ, R72.H0_H0 ;  /* 0x20000048ffac7230 */ /* 0x000fe40000004100 */
[----:B------:R-:W-:Y:S02]  /*6310*/  HADD2.F32 R174, -RZ, R32.H0_H0 ;  /* 0x20000020ffae7230 */ /* 0x000fe40000004100 */
[----:B------:R-:W-:Y:S01]  /*6320*/  FFMA.FTZ R164, R164, R169, R171 ;  /* 0x000000a9a4a47223 */ /* 0x000fe200000100ab */
[----:B------:R-:W-:-:S02]  /*6330*/  HADD2.F32 R168, -RZ, R73.H1_H1 ;  /* 0x30000049ffa87230 */ /* 0x000fc40000004100 */
[----:B------:R-:W-:Y:S02]  /*6340*/  HADD2.F32 R170, -RZ, R33.H1_H1 ;  /* 0x30000021ffaa7230 */ /* 0x000fe40000004100 */
[----:B------:R-:W-:Y:S01]  /*6350*/  FFMA.FTZ R165, R165, R172, R174 ;  /* 0x000000aca5a57223 */ /* 0x000fe200000100ae */
[----:B------:R-:W-:Y:S02]  /*6360*/  HADD2.F32 R173, -RZ, R74.H1_H1 ;  /* 0x3000004affad7230 */ /* 0x000fe40000004100 */
[----:B------:R-:W-:Y:S02]  /*6370*/  HADD2.F32 R175, -RZ, R34.H1_H1 ;  /* 0x30000022ffaf7230 */ /* 0x000fe40000004100 */
[----:B------:R-:W-:Y:S01]  /*6380*/  FFMA.FTZ R168, R159, R168, R170 ;  /* 0x000000a89fa87223 */ /* 0x000fe200000100aa */
[----:B------:R-:W-:Y:S02]  /*6390*/  HADD2.F32 R177, -RZ, R75.H1_H1 ;  /* 0x3000004bffb17230 */ /* 0x000fe40000004100 */
[----:B------:R-:W-:-:S02]  /*63a0*/  HADD2.F32 R179, -RZ, R35.H1_H1 ;  /* 0x30000023ffb37230 */ /* 0x000fc40000004100 */
[----:B------:R-:W-:Y:S01]  /*63b0*/  FFMA.FTZ R159, R158, R173, R175 ;  /* 0x000000ad9e9f7223 */ /* 0x000fe200000100af */
[----:B------:R-:W-:Y:S02]  /*63c0*/  HADD2.F32 R169, -RZ, R74.H0_H0 ;  /* 0x2000004affa97230 */ /* 0x000fe40000004100 */
[----:B------:R-:W-:Y:S02]  /*63d0*/  HADD2.F32 R171, -RZ, R34.H0_H0 ;  /* 0x20000022ffab7230 */ /* 0x000fe40000004100 */
[----:B------:R-:W-:Y:S01]  /*63e0*/  FFMA.FTZ R158, R156, R177, R179 ;  /* 0x000000b19c9e7223 */ /* 0x000fe200000100b3 */
[----:B------:R-:W-:Y:S02]  /*63f0*/  HADD2.F32 R172, -RZ, R75.H0_H0 ;  /* 0x2000004bffac7230 */ /* 0x000fe40000004100 */
[----:B------:R-:W-:Y:S02]  /*6400*/  HADD2.F32 R174, -RZ, R35.H0_H0 ;  /* 0x20000023ffae7230 */ /* 0x000fe40000004100 */
        /* <DEDUP_REMOVED lines=34> */
[----:B------:R-:W-:Y:S02]  /*6630*/  HADD2.F32 R150, -RZ, R65.H0_H0 ;  /* 0x20000041ff967230 */ /* 0x000fe40000004100 */
[----:B------:R-:W-:Y:S02]  /*6640*/  HADD2.F32 R170, -RZ, R25.H0_H0 ;  /* 0x20000019ffaa7230 */ /* 0x000fe40000004100 */
        /* <DEDUP_REMOVED lines=28> */
[----:B------:R-:W-:Y:S01]  /*6810*/  HADD2.F32 R150, -RZ, R62.H1_H1 ;  /* 0x3000003eff967230 */ /* 0x000fe20000004100 */
[----:B------:R-:W-:Y:S01]  /*6820*/  F2FP.F16.F32.PACK_AB R124, R130, R131 ;  /* 0x00000083827c723e */ /* 0x000fe200000000ff */
        /* <DEDUP_REMOVED lines=15> */
[----:B------:R-:W-:Y:S01]  /*6920*/  HADD2.F32 R170, -RZ, R56.H1_H1 ;  /* 0x30000038ffaa7230 */ /* 0x000fe20000004100 */
[----:B------:R-:W-:Y:S01]  /*6930*/  F2FP.F16.F32.PACK_AB R125, R128, R129 ;  /* 0x00000081807d723e */ /* 0x000fe200000000ff */
        /* <DEDUP_REMOVED lines=8> */
[----:B------:R-:W-:Y:S01]  /*69c0*/  HADD2.F32 R177, -RZ, R67.H0_H0 ;  /* 0x20000043ffb17230 */ /* 0x000fe20000004100 */
[----:B------:R-:W-:Y:S01]  /*69d0*/  F2FP.F16.F32.PACK_AB R120, R119, R120 ;  /* 0x000000787778723e */ /* 0x000fe200000000ff */
[----:B------:R-:W-:Y:S02]  /*69e0*/  HADD2.F32 R179, -RZ, R27.H0_H0 ;  /* 0x2000001bffb37230 */ /* 0x000fe40000004100 */
[----:B------:R-:W-:Y:S01]  /*69f0*/  FFMA.FTZ R121, R116, R171, R173 ;  /* 0x000000ab74797223 */ /* 0x000fe200000100ad */
[----:B------:R-:W-:Y:S02]  /*6a00*/  HADD2.F32 R178, -RZ, R58.H1_H1 ;  /* 0x3000003affb27230 */ /* 0x000fe40000004100 */
[----:B------:R-:W-:-:S02]  /*6a10*/  HADD2.F32 R180, -RZ, R18.H1_H1 ;  /* 0x30000012ffb47230 */ /* 0x000fc40000004100 */
[----:B------:R-:W-:Y:S01]  /*6a20*/  FFMA.FTZ R134, R134, R177, R179 ;  /* 0x000000b186867223 */ /* 0x000fe200000100b3 */
[----:B------:R-:W-:Y:S01]  /*6a30*/  HADD2.F32 R170, -RZ, R59.H0_H0 ;  /* 0x2000003bffaa7230 */ /* 0x000fe20000004100 */
[----:B------:R-:W-:Y:S01]  /*6a40*/  F2FP.F16.F32.PACK_AB R121, R121, R118 ;  /* 0x000000767979723e */ /* 0x000fe200000000ff */
        /* <DEDUP_REMOVED lines=26> */
[----:B------:R-:W-:Y:S01]  /*6bf0*/  HADD2.F32 R103, -RZ, R54.H1_H1 ;  /* 0x30000036ff677230 */ /* 0x000fe20000004100 */
[----:B------:R-:W0:Y:S01]  /*6c00*/  LDC.64 R2, c[0x0][0x428] ;  /* 0x00010a00ff027b82 */ /* 0x000e220000000a00 */
[----:B------:R-:W-:-:S02]  /*6c10*/  HADD2.F32 R111, -RZ, R14.H1_H1 ;  /* 0x3000000eff6f7230 */ /* 0x000fc40000004100 */
[----:B------:R-:W-:Y:S01]  /*6c20*/  FFMA.FTZ R174, R101, R174, R102 ;  /* 0x000000ae65ae7223 */ /* 0x000fe20000010066 */
[----:B------:R-:W-:Y:S02]  /*6c30*/  HADD2.F32 R102, -RZ, R8.H0_H0 ;  /* 0x20000008ff667230 */ /* 0x000fe40000004100 */
[----:B------:R-:W-:Y:S02]  /*6c40*/  HADD2.F32 R108, -RZ, R54.H0_H0 ;  /* 0x20000036ff6c7230 */ /* 0x000fe40000004100 */
[----:B------:R-:W-:Y:S01]  /*6c50*/  FFMA.FTZ R176, R98, R103, R111 ;  /* 0x0000006762b07223 */ /* 0x000fe2000001006f */
[----:B------:R-:W-:Y:S02]  /*6c60*/  HADD2.F32 R98, -RZ, R48.H0_H0 ;  /* 0x20000030ff627230 */ /* 0x000fe40000004100 */
[----:B------:R-:W-:Y:S02]  /*6c70*/  HADD2.F32 R110, -RZ, R14.H0_H0 ;  /* 0x2000000eff6e7230 */ /* 0x000fe40000004100 */
[----:B------:R-:W-:-:S02]  /*6c80*/  HADD2.F32 R103, -RZ, R49.H1_H1 ;  /* 0x30000031ff677230 */ /* 0x000fc40000004100 */
[----:B------:R-:W-:Y:S01]  /*6c90*/  FFMA.FTZ R177, R95, R98, R102 ;  /* 0x000000625fb17223 */ /* 0x000fe20000010066 */
[----:B------:R-:W-:Y:S02]  /*6ca0*/  HADD2.F32 R111, -RZ, R9.H1_H1 ;  /* 0x30000009ff6f7230 */ /* 0x000fe40000004100 */
[----:B------:R-:W-:Y:S01]  /*6cb0*/  FFMA.FTZ R173, R99, R108, R110 ;  /* 0x0000006c63ad7223 */ /* 0x000fe2000001006e */
[----:B------:R-:W-:Y:S01]  /*6cc0*/  SHF.R.S32.HI R95, RZ, 0x1f, R0 ;  /* 0x0000001fff5f7819 */ /* 0x000fe20000011400 */
[----:B------:R-:W-:Y:S02]  /*6cd0*/  HADD2.F32 R99, -RZ, R48.H1_H1 ;  /* 0x30000030ff637230 */ /* 0x000fe40000004100 */
[----:B------:R-:W-:Y:S02]  /*6ce0*/  HADD2.F32 R101, -RZ, R8.H1_H1 ;  /* 0x30000008ff657230 */ /* 0x000fe40000004100 */
[----:B------:R-:W-:Y:S01]  /*6cf0*/  FFMA.FTZ R182, R84, R103, R111 ;  /* 0x0000006754b67223 */ /* 0x000fe2000001006f */
[----:B------:R-:W-:Y:S01]  /*6d00*/  F2FP.F16.F32.PACK_AB R84, R96, R89 ;  /* 0x000000596054723e */ /* 0x000fe200000000ff */
[----:B------:R-:W-:Y:S01]  /*6d10*/  HADD2.F32 R108, -RZ, R49.H0_H0 ;  /* 0x20000031ff6c7230 */ /* 0x000fe20000004100 */
[----:B------:R-:W-:Y:S01]  /*6d20*/  LEA.HI R0, R95, R0, RZ, 0x3 ;  /* 0x000000005f007211 */ /* 0x000fe200078f18ff */
[----:B------:R-:W-:Y:S01]  /*6d30*/  HADD2.F32 R110, -RZ, R9.H0_H0 ;  /* 0x20000009ff6e7230 */ /* 0x000fe20000004100 */
[----:B------:R-:W-:Y:S01]  /*6d40*/  LOP3.LUT R89, R90, 0x1f, RZ, 0xc0, !PT ;  /* 0x0000001f5a597812 */ /* 0x000fe200078ec0ff */
[----:B------:R-:W-:Y:S01]  /*6d50*/  FFMA.FTZ R180, R86, R99, R101 ;  /* 0x0000006356b47223 */ /* 0x000fe20000010065 */
[----:B------:R-:W-:Y:S01]  /*6d60*/  F2FP.F16.F32.PACK_AB R86, R114, R109 ;  /* 0x0000006d7256723e */ /* 0x000fe200000000ff */
[----:B------:R-:W-:Y:S01]  /*6d70*/  HADD2.F32 R95, -RZ, R50.H0_H0 ;  /* 0x20000032ff5f7230 */ /* 0x000fe20000004100 */
[----:B------:R-:W-:Y:S01]  /*6d80*/  LEA.HI.SX32 R109, R0, R89, 0x1d ;  /* 0x00000059006d7211 */ /* 0x000fe200078feaff */
[----:B------:R-:W-:Y:S01]  /*6d90*/  FFMA.FTZ R179, R85, R108, R110 ;  /* 0x0000006c55b37223 */ /* 0x000fe2000001006e */
[----:B------:R-:W-:Y:S01]  /*6da0*/  F2FP.F16.F32.PACK_AB R85, R100, R97 ;  /* 0x000000616455723e */ /* 0x000fe200000000ff */
[----:B------:R-:W-:Y:S01]  /*6db0*/  HADD2.F32 R97, -RZ, R10.H0_H0 ;  /* 0x2000000aff617230 */ /* 0x000fe20000004100 */
[----:B------:R-:W-:Y:S01]  /*6dc0*/  F2FP.F16.F32.PACK_AB R111, R133, R134 ;  /* 0x00000086856f723e */ /* 0x000fe200000000ff */
[----:B------:R-:W-:Y:S01]  /*6dd0*/  HADD2.F32 R98, -RZ, R51.H0_H0 ;  /* 0x20000033ff627230 */ /* 0x000fe20000004100 */
[----:B------:R-:W-:Y:S01]  /*6de0*/  F2FP.F16.F32.PACK_AB R110, R136, R137 ;  /* 0x00000089886e723e */ /* 0x000fe200000000ff */
[----:B------:R-:W-:-:S02]  /*6df0*/  HADD2.F32 R102, -RZ, R11.H0_H0 ;  /* 0x2000000bff667230 */ /* 0x000fc40000004100 */
[----:B------:R-:W-:Y:S01]  /*6e00*/  FFMA.FTZ R0, R92, R95, R97 ;  /* 0x0000005f5c007223 */ /* 0x000fe20000010061 */
[----:B0-----:R-:W-:Y:S01]  /*6e10*/  IMAD.WIDE.U32 R100, R109, 0x10, R2 ;  /* 0x000000106d647825 */ /* 0x001fe200078e0002 */
[----:B------:R-:W-:-:S03]  /*6e20*/  F2FP.F16.F32.PACK_AB R95, R147, R142 ;  /* 0x0000008e935f723e */ /* 0x000fc600000000ff */
[----:B------:R-:W-:Y:S01]  /*6e30*/  FFMA.FTZ R114, R91, R98, R102 ;  /* 0x000000625b727223 */ /* 0x000fe20000010066 */
[----:B------:R-:W-:Y:S01]  /*6e40*/  HADD2.F32 R99, -RZ, R51.H1_H1 ;  /* 0x30000033ff637230 */ /* 0x000fe20000004100 */
[----:B------:R0:W-:Y:S01]  /*6e50*/  STG.E.128 desc[UR6][R100.64], R84 ;  /* 0x0000005464007986 */ /* 0x0001e2000c101d06 */
[----:B------:R-:W-:Y:S01]  /*6e60*/  HADD2.F32 R103, -RZ, R11.H1_H1 ;  /* 0x3000000bff677230 */ /* 0x000fe20000004100 */
[C---:B------:R-:W-:Y:S01]  /*6e70*/  IADD3 R91, PT, PT, R109.reuse, 0x20, RZ ;  /* 0x000000206d5b7810 */ /* 0x040fe20007ffe0ff */
[----:B------:R-:W-:Y:S01]  /*6e80*/  HADD2.F32 R90, -RZ, R50.H1_H1 ;  /* 0x30000032ff5a7230 */ /* 0x000fe20000004100 */
[----:B------:R-:W-:Y:S01]  /*6e90*/  IADD3 R147, PT, PT, R109, 0x40, RZ ;  /* 0x000000406d937810 */ /* 0x000fe20007ffe0ff */
[----:B------:R-:W-:Y:S02]  /*6ea0*/  HADD2.F32 R96, -RZ, R10.H1_H1 ;  /* 0x3000000aff607230 */ /* 0x000fe40000004100 */
[----:B------:R-:W-:Y:S01]  /*6eb0*/  FFMA.FTZ R183, R94, R99, R103 ;  /* 0x000000635eb77223 */ /* 0x000fe20000010067 */
[----:B------:R-:W-:-:S02]  /*6ec0*/  F2FP.F16.F32.PACK_AB R98, R162, R161 ;  /* 0x000000a1a262723e */ /* 0x000fc400000000ff */
[----:B------:R-:W-:Y:S01]  /*6ed0*/  F2FP.F16.F32.PACK_AB R103, R158, R157 ;  /* 0x0000009d9e67723e */ /* 0x000fe200000000ff */
[----:B------:R-:W-:Y:S01]  /*6ee0*/  FFMA.FTZ R181, R93, R90, R96 ;  /* 0x0000005a5db57223 */ /* 0x000fe20000010060 */
[----:B------:R-:W-:Y:S01]  /*6ef0*/  F2FP.F16.F32.PACK_AB R102, R159, R160 ;  /* 0x000000a09f66723e */ /* 0x000fe200000000ff */
[--C-:B------:R-:W-:Y:S01]  /*6f00*/  IMAD.WIDE.U32 R90, R91, 0x10, R2.reuse ;  /* 0x000000105b5a7825 */ /* 0x100fe200078e0002 */
[C---:B------:R-:W-:Y:S02]  /*6f10*/  IADD3 R157, PT, PT, R109.reuse, 0xc0, RZ ;  /* 0x000000c06d9d7810 */ /* 0x040fe40007ffe0ff */
[C---:B------:R-:W-:Y:S02]  /*6f20*/  IADD3 R159, PT, PT, R109.reuse, 0xe0, RZ ;  /* 0x000000e06d9f7810 */ /* 0x040fe40007ffe0ff */
[----:B------:R-:W-:Y:S02]  /*6f30*/  IADD3 R161, PT, PT, R109, 0x100, RZ ;  /* 0x000001006da17810 */ /* 0x000fe40007ffe0ff */
[----:B0-----:R-:W-:Y:S01]  /*6f40*/  F2FP.F16.F32.PACK_AB R86, R148, R149 ;  /* 0x000000959456723e */ /* 0x001fe200000000ff */
[----:B------:R-:W-:Y:S01]  /*6f50*/  IMAD.WIDE.U32 R158, R159, 0x10, R2 ;  /* 0x000000109f9e7825 */ /* 0x000fe200078e0002 */
[----:B------:R-:W-:-:S02]  /*6f60*/  F2FP.F16.F32.PACK_AB R85, R153, R152 ;  /* 0x000000989955723e */ /* 0x000fc400000000ff */
[----:B------:R-:W-:Y:S01]  /*6f70*/  IADD3 R149, PT, PT, R109, 0x60, RZ ;  /* 0x000000606d957810 */ /* 0x000fe20007ffe0ff */
[--C-:B------:R-:W-:Y:S01]  /*6f80*/  IMAD.WIDE.U32 R160, R161, 0x10, R2.reuse ;  /* 0x00000010a1a07825 */ /* 0x100fe200078e0002 */
[----:B------:R-:W-:Y:S02]  /*6f90*/  F2FP.F16.F32.PACK_AB R84, R156, R155 ;  /* 0x0000009b9c54723e */ /* 0x000fe400000000ff */
[----:B------:R-:W-:Y:S01]  /*6fa0*/  IADD3 R153, PT, PT, R109, 0x80, RZ ;  /* 0x000000806d997810 */ /* 0x000fe20007ffe0ff */
[--C-:B------:R-:W-:Y:S01]  /*6fb0*/  IMAD.WIDE.U32 R148, R149, 0x10, R2.reuse ;  /* 0x0000001095947825 */ /* 0x100fe200078e0002 */
[----:B------:R-:W-:Y:S02]  /*6fc0*/  IADD3 R155, PT, PT, R109, 0xa0, RZ ;  /* 0x000000a06d9b7810 */ /* 0x000fe40007ffe0ff */
[----:B------:R-:W-:Y:S01]  /*6fd0*/  F2FP.F16.F32.PACK_AB R94, R135, R132 ;  /* 0x00000084875e723e */ /* 0x000fe200000000ff */
[----:B------:R-:W-:Y:S01]  /*6fe0*/  IMAD.WIDE.U32 R152, R153, 0x10, R2 ;  /* 0x0000001099987825 */ /* 0x000fe200078e0002 */
[----:B------:R-:W-:-:S02]  /*6ff0*/  F2FP.F16.F32.PACK_AB R93, R127, R122 ;  /* 0x0000007a7f5d723e */ /* 0x000fc400000000ff */
[----:B------:R-:W-:Y:S01]  /*7000*/  F2FP.F16.F32.PACK_AB R92, R117, R112 ;  /* 0x00000070755c723e */ /* 0x000fe200000000ff */
[--C-:B------:R-:W-:Y:S01]  /*7010*/  IMAD.WIDE.U32 R156, R157, 0x10, R2.reuse ;  /* 0x000000109d9c7825 */ /* 0x100fe200078e0002 */
[----:B------:R-:W-:Y:S02]  /*7020*/  F2FP.F16.F32.PACK_AB R87, R169, R146 ;  /* 0x00000092a957723e */ /* 0x000fe400000000ff */
[----:B------:R-:W-:Y:S01]  /*7030*/  IADD3 R109, PT, PT, R109, 0x120, RZ ;  /* 0x000001206d6d7810 */ /* 0x000fe20007ffe0ff */
        /* <DEDUP_REMOVED lines=9> */
[----:B------:R-:W-:Y:S01]  /*70d0*/  STG.E.128 desc[UR6][R146.64], R96 ;  /* 0x0000006092007986 */ /* 0x000fe2000c101d06 */
[----:B------:R-:W-:Y:S02]  /*70e0*/  F2FP.F16.F32.PACK_AB R109, R138, R139 ;  /* 0x0000008b8a6d723e */ /* 0x000fe400000000ff */
[----:B------:R-:W-:Y:S01]  /*70f0*/  F2FP.F16.F32.PACK_AB R108, R144, R143 ;  /* 0x0000008f906c723e */ /* 0x000fe200000000ff */
[----:B------:R-:W-:Y:S01]  /*7100*/  STG.E.128 desc[UR6][R148.64], R100 ;  /* 0x0000006494007986 */ /* 0x000fe2000c101d06 */
[----:B------:R-:W-:Y:S02]  /*7110*/  F2FP.F16.F32.PACK_AB R127, R150, R123 ;  /* 0x0000007b967f723e */ /* 0x000fe400000000ff */
[----:B------:R-:W-:Y:S01]  /*7120*/  F2FP.F16.F32.PACK_AB R123, R170, R113 ;  /* 0x00000071aa7b723e */ /* 0x000fe200000000ff */
[----:B------:R1:W-:Y:S01]  /*7130*/  STG.E.128 desc[UR6][R152.64], R84 ;  /* 0x0000005498007986 */ /* 0x0003e2000c101d06 */
[----:B------:R-:W-:-:S02]  /*7140*/  F2FP.F16.F32.PACK_AB R122, R116, R115 ;  /* 0x00000073747a723e */ /* 0x000fc400000000ff */
[----:B0-----:R-:W-:Y:S01]  /*7150*/  F2FP.F16.F32.PACK_AB R95, R183, R114 ;  /* 0x00000072b75f723e */ /* 0x001fe200000000ff */
[----:B------:R0:W-:Y:S01]  /*7160*/  STG.E.128 desc[UR6][R154.64], R108 ;  /* 0x0000006c9a007986 */ /* 0x0001e2000c101d06 */
[----:B------:R-:W-:Y:S02]  /*7170*/  F2FP.F16.F32.PACK_AB R94, R181, R0 ;  /* 0x00000000b55e723e */ /* 0x000fe400000000ff */
[----:B------:R-:W-:Y:S01]  /*7180*/  F2FP.F16.F32.PACK_AB R93, R182, R179 ;  /* 0x000000b3b65d723e */ /* 0x000fe200000000ff */
[----:B------:R0:W-:Y:S01]  /*7190*/  STG.E.128 desc[UR6][R156.64], R124 ;  /* 0x0000007c9c007986 */ /* 0x0001e2000c101d06 */
[----:B------:R-:W-:-:S03]  /*71a0*/  F2FP.F16.F32.PACK_AB R92, R180, R177 ;  /* 0x000000b1b45c723e */ /* 0x000fc600000000ff */
[----:B------:R0:W-:Y:S01]  /*71b0*/  STG.E.128 desc[UR6][R158.64], R120 ;  /* 0x000000789e007986 */ /* 0x0001e2000c101d06 */
[----:B-1----:R-:W-:Y:S02]  /*71c0*/  F2FP.F16.F32.PACK_AB R87, R178, R175 ;  /* 0x000000afb257723e */ /* 0x002fe400000000ff */
[----:B------:R-:W-:Y:S02]  /*71d0*/  F2FP.F16.F32.PACK_AB R86, R176, R173 ;  /* 0x000000adb056723e */ /* 0x000fe400000000ff */
[----:B------:R-:W-:Y:S02]  /*71e0*/  F2FP.F16.F32.PACK_AB R85, R174, R171 ;  /* 0x000000abae55723e */ /* 0x000fe400000000ff */
[----:B------:R-:W-:-:S05]  /*71f0*/  F2FP.F16.F32.PACK_AB R84, R172, R141 ;  /* 0x0000008dac54723e */ /* 0x000fca00000000ff */
[----:B------:R0:W-:Y:S04]  /*7200*/  STG.E.128 desc[UR6][R160.64], R84 ;  /* 0x00000054a0007986 */ /* 0x0001e8000c101d06 */
[----:B------:R0:W-:Y:S02]  /*7210*/  STG.E.128 desc[UR6][R2.64], R92 ;  /* 0x0000005c02007986 */ /* 0x0001e4000c101d06 */
.L_x_9056:
[----:B------:R-:W-:Y:S05]  /*7220*/  BSYNC.RECONVERGENT B0 ;  /* 0x0000000000007941 */ /* 0x000fea0003800200 */
.L_x_9055:
[----:B0-----:R-:W0:Y:S02]  /*7230*/  LDC.64 R2, c[0x0][0x380] ;  /* 0x0000e000ff027b82 */ /* 0x001e240000000a00 */
[----:B0-----:R-:W-:-:S04]  /*7240*/  LEA R88, R2, R88, 0x2 ;  /* 0x0000005802587211 */ /* 0x001fc800078e10ff */
[----:B------:R-:W-:-:S13]  /*7250*/  ISETP.GE.AND P0, PT, R88, R3, PT ;  /* 0x000000035800720c */ /* 0x000fda0003f06270 */
[----:B------:R-:W-:Y:S05]  /*7260*/  @!P0 BRA `(.L_x_9057) ;  /* 0xffffff9000908947 */ /* 0x000fea000383ffff */
[----:B------:R-:W-:Y:S05]  /*7270*/  EXIT ;  /* 0x000000000000794d */ /* 0x000fea0003800000 */
.L_x_9054:
        /* <DEDUP_REMOVED lines=8> */
.L_x_9059:
[----:B------:R-:W-:Y:S05]  /*7300*/  BSYNC B0 ;  /* 0x0000000000007941 */ /* 0x000fea0003800000 */
.L_x_9058:
[----:B------:R-:W-:Y:S01]  /*7310*/  MOV R0, R87 ;  /* 0x0000005700007202 */ /* 0x000fe20000000f00 */
[----:B------:R-:W-:Y:S01]  /*7320*/  HFMA2 R180, -RZ, RZ, 0, 1.1920928955078125e-07 ;  /* 0x00000002ffb47431 */ /* 0x000fe200000001ff */
[----:B------:R-:W-:Y:S01]  /*7330*/  MOV R181, 0x1f ;  /* 0x0000001f00b57802 */ /* 0x000fe20000000f00 */
[----:B------:R-:W0:Y:S01]  /*7340*/  LDC R86, c[0x0][0x400] ;  /* 0x00010000ff567b82 */ /* 0x000e220000000800 */
[----:B------:R-:W-:Y:S01]  /*7350*/  MOV R178, 0xffffffff ;  /* 0xffffffff00b27802 */ /* 0x000fe20000000f00 */
[----:B------:R-:W-:-:S05]  /*7360*/  FADD.FTZ R2, R177, R0 ;  /* 0x00000000b1027221 */ /* 0x000fca0000010000 */
[----:B------:R-:W-:-:S07]  /*7370*/  MOV R179, R2 ;  /* 0x0000000200b37202 */ /* 0x000fce0000000f00 */
[----:B0-----:R-:W-:Y:S05]  /*7380*/  WARPSYNC.COLLECTIVE R178, `(.L_x_9060) ;  /* 0x00000000b2087348 */ /* 0x001fea0003c00000 */
[----:B------:R1:W2:Y:S02]  /*7390*/  SHFL.BFLY P0, R87, R179, R180, R181 ;  /* 0x0c0000b4b3577389 */ /* 0x0002a400000000b5 */
[----:B012---:R-:W-:Y:S05]  /*73a0*/  ENDCOLLECTIVE ;  /* 0x000000000000791b */ /* 0x007fea0003800000 */
.L_x_9060:
[----:B------:R-:W-:Y:S01]  /*73b0*/  HFMA2 R180, -RZ, RZ, 0, 2.384185791015625e-07 ;  /* 0x00000004ffb47431 */ /* 0x000fe200000001ff */
[----:B------:R-:W-:-:S05]  /*73c0*/  MOV R3, R87 ;  /* 0x0000005700037202 */ /* 0x000fca0000000f00 */
[----:B------:R-:W-:-:S05]  /*73d0*/  FADD.FTZ R3, R2, R3 ;  /* 0x0000000302037221 */ /* 0x000fca0000010000 */
[----:B------:R-:W-:-:S07]  /*73e0*/  MOV R179, R3 ;  /* 0x0000000300b37202 */ /* 0x000fce0000000f00 */
[----:B------:R-:W-:Y:S05]  /*73f0*/  WARPSYNC.COLLECTIVE R178, `(.L_x_9061) ;  /* 0x00000000b2087348 */ /* 0x000fea0003c00000 */
[----:B------:R0:W1:Y:S02]  /*7400*/  SHFL.BFLY P0, R87, R179, R180, R181 ;  /* 0x0c0000b4b3577389 */ /* 0x00006400000000b5 */
[----:B01----:R-:W-:Y:S05]  /*7410*/  ENDCOLLECTIVE ;  /* 0x000000000000791b */ /* 0x003fea0003800000 */
.L_x_9061:
[----:B------:R-:W-:Y:S01]  /*7420*/  HFMA2 R180, -RZ, RZ, 0, 4.76837158203125e-07 ;  /* 0x00000008ffb47431 */ /* 0x000fe200000001ff */
[----:B------:R-:W-:-:S05]  /*7430*/  MOV R0, R87 ;  /* 0x0000005700007202 */ /* 0x000fca0000000f00 */
[----:B------:R-:W-:-:S05]  /*7440*/  FADD.FTZ R84, R3, R0 ;  /* 0x0000000003547221 */ /* 0x000fca0000010000 */
[----:B------:R-:W-:-:S07]  /*7450*/  MOV R179, R84 ;  /* 0x0000005400b37202 */ /* 0x000fce0000000f00 */
[----:B------:R-:W-:Y:S05]  /*7460*/  WARPSYNC.COLLECTIVE R178, `(.L_x_9062) ;  /* 0x00000000b2087348 */ /* 0x000fea0003c00000 */
[----:B------:R0:W1:Y:S02]  /*7470*/  SHFL.BFLY P0, R87, R179, R180, R181 ;  /* 0x0c0000b4b3577389 */ /* 0x00006400000000b5 */
[----:B01----:R-:W-:Y:S05]  /*7480*/  ENDCOLLECTIVE ;  /* 0x000000000000791b */ /* 0x003fea0003800000 */
.L_x_9062:
[----:B------:R-:W-:Y:S01]  /*7490*/  HFMA2 R180, -RZ, RZ, 0, 9.5367431640625e-07 ;  /* 0x00000010ffb47431 */ /* 0x000fe200000001ff */
[----:B------:R-:W-:-:S05]  /*74a0*/  MOV R85, R87 ;  /* 0x0000005700557202 */ /* 0x000fca0000000f00 */
[----:B------:R-:W-:-:S05]  /*74b0*/  FADD.FTZ R85, R84, R85 ;  /* 0x0000005554557221 */ /* 0x000fca0000010000 */
[----:B------:R-:W-:-:S07]  /*74c0*/  MOV R179, R85 ;  /* 0x0000005500b37202 */ /* 0x000fce0000000f00 */
[----:B------:R-:W-:Y:S05]  /*74d0*/  WARPSYNC.COLLECTIVE R178, `(.L_x_9063) ;  /* 0x00000000b2087348 */ /* 0x000fea0003c00000 */
[----:B------:R0:W1:Y:S02]  /*74e0*/  SHFL.BFLY P0, R87, R179, R180, R181 ;  /* 0x0c0000b4b3577389 */ /* 0x00006400000000b5 */
[----:B01----:R-:W-:Y:S05]  /*74f0*/  ENDCOLLECTIVE ;  /* 0x000000000000791b */ /* 0x003fea0003800000 */
.L_x_9063:
        /* <DEDUP_REMOVED lines=168> */
.L_x_9064:
[----:B------:R-:W-:Y:S01]  /*7f80*/  HFMA2 R180, -RZ, RZ, 0, 1.1920928955078125e-07 ;  /* 0x00000002ffb47431 */ /* 0x000fe200000001ff */
[----:B------:R-:W-:-:S05]  /*7f90*/  MOV R3, R87 ;  /* 0x0000005700037202 */ /* 0x000fca0000000f00 */
[----:B------:R-:W-:-:S05]  /*7fa0*/  FADD.FTZ R3, R0, R3 ;  /* 0x0000000300037221 */ /* 0x000fca0000010000 */
[----:B------:R-:W-:-:S07]  /*7fb0*/  MOV R179, R3 ;  /* 0x0000000300b37202 */ /* 0x000fce0000000f00 */
[----:B------:R-:W-:Y:S05]  /*7fc0*/  WARPSYNC.COLLECTIVE R178, `(.L_x_9065) ;  /* 0x00000000b2087348 */ /* 0x000fea0003c00000 */
[----:B------:R0:W1:Y:S02]  /*7fd0*/  SHFL.BFLY P0, R87, R179, R180, R181 ;  /* 0x0c0000b4b3577389 */ /* 0x00006400000000b5 */
[----:B01----:R-:W-:Y:S05]  /*7fe0*/  ENDCOLLECTIVE ;  /* 0x000000000000791b */ /* 0x003fea0003800000 */
.L_x_9065:
[----:B------:R-:W-:Y:S01]  /*7ff0*/  HFMA2 R180, -RZ, RZ, 0, 2.384185791015625e-07 ;  /* 0x00000004ffb47431 */ /* 0x000fe200000001ff */
[----:B------:R-:W-:-:S05]  /*8000*/  MOV R2, R87 ;  /* 0x0000005700027202 */ /* 0x000fca0000000f00 */
[----:B------:R-:W-:-:S05]  /*8010*/  FADD.FTZ R2, R3, R2 ;  /* 0x0000000203027221 */ /* 0x000fca0000010000 */
[----:B------:R-:W-:-:S07]  /*8020*/  MOV R179, R2 ;  /* 0x0000000200b37202 */ /* 0x000fce0000000f00 */
[----:B------:R-:W-:Y:S05]  /*8030*/  WARPSYNC.COLLECTIVE R178, `(.L_x_9066) ;  /* 0x00000000b2087348 */ /* 0x000fea0003c00000 */
[----:B------:R0:W1:Y:S02]  /*8040*/  SHFL.BFLY P0, R87, R179, R180, R181 ;  /* 0x0c0000b4b3577389 */ /* 0x00006400000000b5 */
[----:B01----:R-:W-:Y:S05]  /*8050*/  ENDCOLLECTIVE ;  /* 0x000000000000791b */ /* 0x003fea0003800000 */
.L_x_9066:
[----:B------:R-:W-:Y:S01]  /*8060*/  HFMA2 R180, -RZ, RZ, 0, 4.76837158203125e-07 ;  /* 0x00000008ffb47431 */ /* 0x000fe200000001ff */
[----:B------:R-:W-:-:S05]  /*8070*/  MOV R85, R87 ;  /* 0x0000005700557202 */ /* 0x000fca0000000f00 */
[----:B------:R-:W-:-:S05]  /*8080*/  FADD.FTZ R85, R2, R85 ;  /* 0x0000005502557221 */ /* 0x000fca0000010000 */
[----:B------:R-:W-:-:S07]  /*8090*/  MOV R179, R85 ;  /* 0x0000005500b37202 */ /* 0x000fce0000000f00 */
[----:B------:R-:W-:Y:S05]  /*80a0*/  WARPSYNC.COLLECTIVE R178, `(.L_x_9067) ;  /* 0x00000000b2087348 */ /* 0x000fea0003c00000 */
[----:B------:R0:W1:Y:S02]  /*80b0*/  SHFL.BFLY P0, R87, R179, R180, R181 ;  /* 0x0c0000b4b3577389 */ /* 0x00006400000000b5 */
[----:B01----:R-:W-:Y:S05]  /*80c0*/  ENDCOLLECTIVE ;  /* 0x000000000000791b */ /* 0x003fea0003800000 */
.L_x_9067:
[----:B------:R-:W-:Y:S01]  /*80d0*/  HFMA2 R180, -RZ, RZ, 0, 9.5367431640625e-07 ;  /* 0x00000010ffb47431 */ /* 0x000fe200000001ff */
[----:B------:R-:W-:-:S05]  /*80e0*/  MOV R84, R87 ;  /* 0x0000005700547202 */ /* 0x000fca0000000f00 */
[----:B------:R-:W-:-:S05]  /*80f0*/  FADD.FTZ R84, R85, R84 ;  /* 0x0000005455547221 */ /* 0x000fca0000010000 */
[----:B------:R-:W-:-:S07]  /*8100*/  MOV R179, R84 ;  /* 0x0000005400b37202 */ /* 0x000fce0000000f00 */
[----:B------:R-:W-:Y:S05]  /*8110*/  WARPSYNC.COLLECTIVE R178, `(.L_x_9068) ;  /* 0x00000000b2087348 */ /* 0x000fea0003c00000 */
[----:B------:R0:W1:Y:S02]  /*8120*/  SHFL.BFLY P0, R87, R179, R180, R181 ;  /* 0x0c0000b4b3577389 */ /* 0x00006400000000b5 */
[----:B01----:R-:W-:Y:S05]  /*8130*/  ENDCOLLECTIVE ;  /* 0x000000000000791b */ /* 0x003fea0003800000 */
.L_x_9068:
[----:B------:R-:W-:Y:S05]  /*8140*/  BRA `(.L_x_9069) ;  /* 0xffffffd000807947 */ /* 0x000fea000383ffff */
.L_x_9070:
        /* <DEDUP_REMOVED lines=11> */
.L_x_88435:


//--------------------- .text._ZN10layer_norm13ln_fwd_kernelINS_13Kernel_traitsI6__halfS2_S2_S2_fjLj2560ELj1ELj4ELj1ELj16ENS_18Kernel_traits_baseILj2560ES2_S2_S2_S2_fjLj128EEEEELb0ELb1ELb0ELb0EEEvNS_9FwdParamsE --------------------------
	.section	.text._ZN10layer_norm13ln_fwd_kernelINS_13Kernel_traitsI6__halfS2_S2_S2_fjLj2560ELj1ELj4ELj1ELj16ENS_18Kernel_traits_baseILj2560ES2_S2_S2_S2_fjLj128EEEEELb0ELb1ELb0ELb0EEEvNS_9FwdParamsE,"ax",@progbits
	.align	128
        .global         _ZN10layer_norm13ln_fwd_kernelINS_13Kernel_traitsI6__halfS2_S2_S2_fjLj2560ELj1ELj4ELj1ELj16ENS_18Kernel_traits_baseILj2560ES2_S2_S2_S2_fjLj128EEEEELb0ELb1ELb0ELb0EEEvNS_9FwdParamsE
        .type           _ZN10layer_norm13ln_fwd_kernelINS_13Kernel_traitsI6__halfS2_S2_S2_fjLj2560ELj1ELj4ELj1ELj16ENS_18Kernel_traits_baseILj2560ES2_S2_S2_S2_fjLj128EEEEELb0ELb1ELb0ELb0EEEvNS_9FwdParamsE,@function
        .size           _ZN10layer_norm13ln_fwd_kernelINS_13Kernel_traitsI6__halfS2_S2_S2_fjLj2560ELj1ELj4ELj1ELj16ENS_18Kernel_traits_baseILj2560ES2_S2_S2_S2_fjLj128EEEEELb0ELb1ELb0ELb0EEEvNS_9FwdParamsE,(.L_x_88436 - _ZN10layer_norm13ln_fwd_kernelINS_13Kernel_traitsI6__halfS2_S2_S2_fjLj2560ELj1ELj4ELj1ELj16ENS_18Kernel_traits_baseILj2560ES2_S2_S2_S2_fjLj128EEEEELb0ELb1ELb0ELb0EEEvNS_9FwdParamsE)
        .other          _ZN10layer_norm13ln_fwd_kernelINS_13Kernel_traitsI6__halfS2_S2_S2_fjLj2560ELj1ELj4ELj1ELj16ENS_18Kernel_traits_baseILj2560ES2_S2_S2_S2_fjLj128EEEEELb0ELb1ELb0ELb0EEEvNS_9FwdParamsE,@"STO_CUDA_ENTRY STV_DEFAULT"
_ZN10layer_norm13ln_fwd_kernelINS_13Kernel_traitsI6__halfS2_S2_S2_fjLj2560ELj1ELj4ELj1ELj16ENS_18Kernel_traits_baseILj2560ES2_S2_S2_S2_fjLj128EEEEELb0ELb1ELb0ELb0EEEvNS_9FwdParamsE:
.text._ZN10layer_norm13ln_fwd_kernelINS_13Kernel_traitsI6__halfS2_S2_S2_fjLj2560ELj1ELj4ELj1ELj16ENS_18Kernel_traits_baseILj2560ES2_S2_S2_S2_fjLj128EEEEELb0ELb1ELb0ELb0EEEvNS_9FwdParamsE:
[----:B------:R-:W-:Y:S01]  /*0000*/  LDC R1, c[0x0][0x37c] ;  /* 0x0000df00ff017b82 */ /* 0x000fe20000000800 */
[----:B------:R-:W0:Y:S07]  /*0010*/  S2R R0, SR_TID.X ;  /* 0x0000000000007919 */ /* 0x000e2e0000002100 */
[----:B------:R-:W1:Y:S01]  /*0020*/  LDC R3, c[0x0][0x388] ;  /* 0x0000e200ff037b82 */ /* 0x000e620000000800 */
[----:B------:R-:W2:Y:S01]  /*0030*/  LDCU.64 UR4, c[0x0][0x438] ;  /* 0x00008700ff0477ac */ /* 0x000ea20008000a00 */
[----:B------:R-:W-:Y:S01]  /*0040*/  BSSY.RECONVERGENT B0, `(.L_x_9071) ;  /* 0x00000f8000007945 */ /* 0x000fe20003800200 */
[----:B------:R-:W3:Y:S01]  /*0050*/  LDCU.64 UR6, c[0x0][0x358] ;  /* 0x00006b00ff0677ac */ /* 0x000ee20008000a00 */
[----:B--2---:R-:W-:-:S04]  /*0060*/  UISETP.NE.U32.AND UP0, UPT, UR4, URZ, UPT ;  /* 0x000000ff0400728c */ /* 0x004fc8000bf05070 */
[----:B------:R-:W-:Y:S01]  /*0070*/  UISETP.NE.AND.EX UP0, UPT, UR5, URZ, UPT, UP0 ;  /* 0x000000ff0500728c */ /* 0x000fe2000bf05300 */
[----:B-1----:R-:W-:-:S04]  /*0080*/  SHF.R.S32.HI R2, RZ, 0x1f, R3 ;  /* 0x0000001fff027819 */ /* 0x002fc80000011403 */
[----:B------:R-:W-:Y:S02]  /*0090*/  LEA.HI R2, R2, R3, RZ, 0x3 ;  /* 0x0000000302027211 */ /* 0x000fe400078f18ff */
[----:B0-----:R-:W-:-:S04]  /*00a0*/  LOP3.LUT R3, R0, 0x1f, RZ, 0xc, !PT ;  /* 0x0000001f00037812 */ /* 0x001fc800078e0cff */
[----:B------:R-:W-:Y:S02]  /*00b0*/  LEA.HI.SX32 R162, R2, R3, 0x1d ;  /* 0x0000000302a27211 */ /* 0x000fe400078feaff */
[----:B------:R-:W-:Y:S01]  /*00c0*/  LOP3.LUT R2, R0, 0x1f, RZ, 0xc0, !PT ;  /* 0x0000001f00027812 */ /* 0x000fe200078ec0ff */
[----:B---3--:R-:W-:Y:S06]  /*00d0*/  BRA.U !UP0, `(.L_x_9072) ;  /* 0x0000000508bc7547 */ /* 0x008fec000b800000 */
        /* <DEDUP_REMOVED lines=111> */
.L_x_9072:
        /* <DEDUP_REMOVED lines=18> */
[----:B------:R-:W1:Y:S08]  /*08f0*/  @P5 LDC.64 R14, c[0x0][0x3e8] ;  /* 0x0000fa00ff0e5b82 */ /* 0x000e700000000a00 */
[----:B------:R-:W1:Y:S08]  /*0900*/  @P0 LDC.64 R16, c[0x0][0x3d0] ;  /* 0x0000f400ff100b82 */ /* 0x000e700000000a00 */
[----:B------:R-:W1:Y:S01]  /*0910*/  @P0 LDC.64 R18, c[0x0][0x3e8] ;  /* 0x0000fa00ff120b82 */ /* 0x000e620000000a00 */
        /* <DEDUP_REMOVED lines=10> */
[----:B------:R-:W-:Y:S01]  /*09c0*/  ISETP.GE.U32.AND P6, PT, R162, 0x120, PT ;  /* 0x00000120a200780c */ /* 0x000fe20003fc6070 */
[----:B----4-:R-:W-:-:S06]  /*09d0*/  @P5 IMAD.WIDE.U32 R12, R2, 0x10, R12 ;  /* 0x00000010020c5825 */ /* 0x010fcc00078e000c */
[----:B-1----:R-:W1:Y:S01]  /*09e0*/  @P3 LDC.64 R6, c[0x0][0x3e8] ;  /* 0x0000fa00ff063b82 */ /* 0x002e620000000a00 */
[C---:B------:R-:W-:Y:S01]  /*09f0*/  @P5 IMAD.WIDE.U32 R14, R2.reuse, 0x10, R14 ;  /* 0x00000010020e5825 */ /* 0x040fe200078e000e */
[----:B------:R-:W-:Y:S01]  /*0a00*/  @P5 IADD3 R2, PT, PT, R2, 0x20, RZ ;  /* 0x0000002002025810 */ /* 0x000fe20007ffe0ff */
[----:B------:R4:W5:Y:S05]  /*0a10*/  @P5 LDG.E.128 R128, desc[UR6][R12.64] ;  /* 0x000000060c805981 */ /* 0x00096a000c1e1d00 */
[----:B------:R-:W4:Y:S01]  /*0a20*/  @P2 LDC.64 R8, c[0x0][0x3d0] ;  /* 0x0000f400ff082b82 */ /* 0x000f220000000a00 */
[C---:B------:R-:W-:Y:S01]  /*0a30*/  @P0 IMAD.WIDE.U32 R16, R2.reuse, 0x10, R16 ;  /* 0x0000001002100825 */ /* 0x040fe200078e0010 */
[----:B------:R0:W5:Y:S06]  /*0a40*/  @P5 LDG.E.128 R120, desc[UR6][R14.64] ;  /* 0x000000060e785981 */ /* 0x00016c000c1e1d00 */
[----:B------:R-:W4:Y:S01]  /*0a50*/  @P2 LDC.64 R10, c[0x0][0x3e8] ;  /* 0x0000fa00ff0a2b82 */ /* 0x000f220000000a00 */
[C---:B------:R-:W-:Y:S01]  /*0a60*/  @P0 IMAD.WIDE.U32 R18, R2.reuse, 0x10, R18 ;  /* 0x0000001002120825 */ /* 0x040fe200078e0012 */
[----:B------:R-:W-:Y:S01]  /*0a70*/  @P0 IADD3 R2, PT, PT, R2, 0x20, RZ ;  /* 0x0000002002020810 */ /* 0x000fe20007ffe0ff */
[----:B------:R0:W5:Y:S05]  /*0a80*/  @P0 LDG.E.128 R116, desc[UR6][R16.64] ;  /* 0x0000000610740981 */ /* 0x00016a000c1e1d00 */
[----:B------:R-:W4:Y:S01]  /*0a90*/  @P1 LDC.64 R24, c[0x0][0x3d0] ;  /* 0x0000f400ff181b82 */ /* 0x000f220000000a00 */
[C---:B--2---:R-:W-:Y:S01]  /*0aa0*/  @P4 IMAD.WIDE.U32 R20, R2.reuse, 0x10, R20 ;  /* 0x0000001002144825 */ /* 0x044fe200078e0014 */
[----:B------:R2:W5:Y:S06]  /*0ab0*/  @P0 LDG.E.128 R108, desc[UR6][R18.64] ;  /* 0x00000006126c0981 */ /* 0x00056c000c1e1d00 */
[----:B------:R-:W2:Y:S01]  /*0ac0*/  @P1 LDC.64 R26, c[0x0][0x3e8] ;  /* 0x0000fa00ff1a1b82 */ /* 0x000ea20000000a00 */
[C---:B---3--:R-:W-:Y:S01]  /*0ad0*/  @P4 IMAD.WIDE.U32 R22, R2.reuse, 0x10, R22 ;  /* 0x0000001002164825 */ /* 0x048fe200078e0016 */
[----:B------:R-:W-:Y:S01]  /*0ae0*/  @P4 IADD3 R2, PT, PT, R2, 0x20, RZ ;  /* 0x0000002002024810 */ /* 0x000fe20007ffe0ff */
[----:B------:R3:W5:Y:S05]  /*0af0*/  @P4 LDG.E.128 R104, desc[UR6][R20.64] ;  /* 0x0000000614684981 */ /* 0x00076a000c1e1d00 */
[----:B------:R-:W3:Y:S01]  /*0b00*/  @P6 LDC.64 R28, c[0x0][0x3d0] ;  /* 0x0000f400ff1c6b82 */ /* 0x000ee20000000a00 */
[C---:B0-----:R-:W-:Y:S01]  /*0b10*/  @P3 IMAD.WIDE.U32 R4, R2.reuse, 0x10, R4 ;  /* 0x0000001002043825 */ /* 0x041fe200078e0004 */
[----:B------:R0:W5:Y:S06]  /*0b20*/  @P4 LDG.E.128 R96, desc[UR6][R22.64] ;  /* 0x0000000616604981 */ /* 0x00016c000c1e1d00 */
[----:B------:R-:W0:Y:S01]  /*0b30*/  @P6 LDC.64 R30, c[0x0][0x3e8] ;  /* 0x0000fa00ff1e6b82 */ /* 0x000e220000000a00 */
        /* <DEDUP_REMOVED lines=10> */
[C---:B--2---:R-:W-:Y:S01]  /*0be0*/  @P1 IMAD.WIDE.U32 R26, R2.reuse, 0x10, R26 ;  /* 0x00000010021a1825 */ /* 0x044fe200078e001a */
[----:B------:R-:W-:Y:S01]  /*0bf0*/  @P1 IADD3 R2, PT, PT, R2, 0x20, RZ ;  /* 0x0000002002021810 */ /* 0x000fe20007ffe0ff */
[----:B------:R1:W5:Y:S04]  /*0c00*/  @P1 LDG.E.128 R68, desc[UR6][R24.64] ;  /* 0x0000000618441981 */ /* 0x000368000c1e1d00 */
[C---:B---3--:R-:W-:Y:S01]  /*0c10*/  @P6 IMAD.WIDE.U32 R28, R2.reuse, 0x10, R28 ;  /* 0x00000010021c6825 */ /* 0x048fe200078e001c */
[----:B------:R1:W5:Y:S03]  /*0c20*/  @P1 LDG.E.128 R60, desc[UR6][R26.64] ;  /* 0x000000061a3c1981 */ /* 0x000366000c1e1d00 */
[----:B0-----:R-:W-:Y:S01]  /*0c30*/  @P6 IMAD.WIDE.U32 R30, R2, 0x10, R30 ;  /* 0x00000010021e6825 */ /* 0x001fe200078e001e */
[----:B------:R1:W5:Y:S04]  /*0c40*/  @P6 LDG.E.128 R56, desc[UR6][R28.64] ;  /* 0x000000061c386981 */ /* 0x000368000c1e1d00 */
[----:B------:R1:W5:Y:S01]  /*0c50*/  @P6 LDG.E.128 R48, desc[UR6][R30.64] ;  /* 0x000000061e306981 */ /* 0x000362000c1e1d00 */
[----:B------:R-:W-:-:S02]  /*0c60*/  @P5 MOV R127, RZ ;  /* 0x000000ff007f5202 */ /* 0x000fc40000000f00 */
[----:B------:R-:W-:Y:S01]  /*0c70*/  ISETP.GE.U32.AND P5, PT, R162, 0x140, PT ;  /* 0x00000140a200780c */ /* 0x000fe20003fa6070 */
[----:B------:R-:W-:Y:S02]  /*0c80*/  HFMA2 R54, -RZ, RZ, 0, 0 ;  /* 0x00000000ff367431 */ /* 0x000fe400000001ff */
        /* <DEDUP_REMOVED lines=10> */
[----:B------:R-:W-:-:S02]  /*0d30*/  CS2R R100, SRZ ;  /* 0x0000000000647805 */ /* 0x000fc4000001ff00 */
[----:B------:R-:W-:Y:S02]  /*0d40*/  MOV R114, RZ ;  /* 0x000000ff00727202 */ /* 0x000fe40000000f00 */
[----:B------:R-:W-:Y:S02]  /*0d50*/  CS2R R112, SRZ ;  /* 0x0000000000707805 */ /* 0x000fe4000001ff00 */
[----:B------:R-:W-:Y:S02]  /*0d60*/  CS2R R124, SRZ ;  /* 0x00000000007c7805 */ /* 0x000fe4000001ff00 */
[----:B------:R-:W-:Y:S02]  /*0d70*/  MOV R138, RZ ;  /* 0x000000ff008a7202 */ /* 0x000fe40000000f00 */
[----:B------:R-:W-:Y:S02]  /*0d80*/  CS2R R136, SRZ ;  /* 0x0000000000887805 */ /* 0x000fe4000001ff00 */
[----:B------:R-:W-:-:S02]  /*0d90*/  CS2R R148, SRZ ;  /* 0x0000000000947805 */ /* 0x000fc4000001ff00 */
[----:B------:R-:W-:Y:S02]  /*0da0*/  @P0 MOV R115, RZ ;  /* 0x000000ff00730202 */ /* 0x000fe40000000f00 */
[----:B------:R-:W-:Y:S02]  /*0db0*/  @P4 MOV R103, RZ ;  /* 0x000000ff00674202 */ /* 0x000fe40000000f00 */
[----:B------:R-:W-:Y:S02]  /*0dc0*/  @P3 MOV R91, RZ ;  /* 0x000000ff005b3202 */ /* 0x000fe40000000f00 */
[----:B------:R-:W-:Y:S02]  /*0dd0*/  @P2 MOV R79, RZ ;  /* 0x000000ff004f2202 */ /* 0x000fe40000000f00 */
[----:B------:R-:W-:Y:S02]  /*0de0*/  @P1 MOV R67, RZ ;  /* 0x000000ff00431202 */ /* 0x000fe40000000f00 */
[----:B------:R-:W-:-:S02]  /*0df0*/  @P6 MOV R55, RZ ;  /* 0x000000ff00376202 */ /* 0x000fc40000000f00 */
[----:B------:R-:W-:Y:S01]  /*0e00*/  @P6 IADD3 R2, PT, PT, R2, 0x20, RZ ;  /* 0x0000002002026810 */ /* 0x000fe20007ffe0ff */
[----:B-1----:R-:W-:Y:S06]  /*0e10*/  @!P5 BRA `(.L_x_9073) ;  /* 0x000000000068d947 */ /* 0x002fec0003800000 */
        /* <DEDUP_REMOVED lines=25> */
[----:B0-----:R-:W-:-:S07]  /*0fb0*/  CS2R R148, SRZ ;  /* 0x0000000000947805 */ /* 0x001fce000001ff00 */
.L_x_9073:
[----:B------:R-:W-:Y:S05]  /*0fc0*/  BSYNC.RECONVERGENT B0 ;  /* 0x0000000000007941 */ /* 0x000fea0003800200 */
.L_x_9071:
[----:B------:R-:W1:Y:S01]  /*0fd0*/  S2UR UR4, SR_CTAID.X ;  /* 0x00000000000479c3 */ /* 0x000e620000002500 */
[----:B------:R-:W2:Y:S01]  /*0fe0*/  LDCU UR5, c[0x0][0x384] ;  /* 0x00007080ff0577ac */ /* 0x000ea20008000800 */
[----:B------:R-:W-:Y:S01]  /*0ff0*/  SHF.R.U32.HI R0, RZ, 0x5, R0 ;  /* 0x00000005ff007819 */ /* 0x000fe20000011600 */
[----:B-1----:R-:W-:-:S06]  /*1000*/  USHF.L.U32 UR4, UR4, 0x2, URZ ;  /* 0x0000000204047899 */ /* 0x002fcc00080006ff */
[----:B------:R-:W-:-:S04]  /*1010*/  LOP3.LUT R160, R0, UR4, RZ, 0xfc, !PT ;  /* 0x0000000400a07c12 */ /* 0x000fc8000f8efcff */
[----:B--2---:R-:W-:-:S13]  /*1020*/  ISETP.GE.AND P0, PT, R160, UR5, PT ;  /* 0x00000005a0007c0c */ /* 0x004fda000bf06270 */
[----:B------:R-:W-:Y:S05]  /*1030*/  @P0 EXIT ;  /* 0x000000000000094d */ /* 0x000fea0003800000 */
[----:B------:R-:W1:Y:S01]  /*1040*/  LDCU.64 UR4, c[0x0][0x3e0] ;  /* 0x00007c00ff0477ac */ /* 0x000e620008000a00 */
[----:B------:R-:W2:Y:S01]  /*1050*/  LDCU UR12, c[0x0][0x388] ;  /* 0x00007100ff0c77ac */ /* 0x000ea20008000800 */
[----:B------:R-:W3:Y:S01]  /*1060*/  LDCU.U8 UR10, c[0x0][0x410] ;  /* 0x00008200ff0a77ac */ /* 0x000ee20008000000 */
[----:B------:R-:W4:Y:S01]  /*1070*/  LDCU UR11, c[0x0][0x448] ;  /* 0x00008900ff0b77ac */ /* 0x000f220008000800 */
[----:B------:R-:W0:Y:S01]  /*1080*/  LDCU.64 UR8, c[0x0][0x3a0] ;  /* 0x00007400ff0877ac */ /* 0x000e220008000a00 */
[----:B-1----:R-:W-:-:S04]  /*1090*/  ISETP.NE.U32.AND P5, PT, RZ, UR4, PT ;  /* 0x00000004ff007c0c */ /* 0x002fc8000bfa5070 */
[----:B0-234-:R-:W-:-:S13]  /*10a0*/  ISETP.NE.AND.EX P5, PT, RZ, UR5, PT, P5 ;  /* 0x00000005ff007c0c */ /* 0x01dfda000bfa5350 */
.L_x_9135:
[----:B------:R-:W0:Y:S02]  /*10b0*/  @P5 LDC.64 R156, c[0x0][0x3e0] ;  /* 0x0000f800ff9c5b82 */ /* 0x000e240000000a00 */
[----:B0-----:R-:W-:-:S06]  /*10c0*/  @P5 IMAD.WIDE R156, R160, 0x2, R156 ;  /* 0x00000002a09c5825 */ /* 0x001fcc00078e029c */
[----:B------:R-:W2:Y:S01]  /*10d0*/  @P5 LDG.E.U16 R156, desc[UR6][R156.64] ;  /* 0x000000069c9c5981 */ /* 0x000ea2000c1e1500 */
[----:B------:R-:W-:Y:S01]  /*10e0*/  IMAD R158, R160, UR12, RZ ;  /* 0x0000000ca09e7c24 */ /* 0x000fe2000f8e02ff */
[----:B------:R-:W-:Y:S01]  /*10f0*/  ISETP.GE.U32.AND P4, PT, R162, 0x20, PT ;  /* 0x00000020a200780c */ /* 0x000fe20003f86070 */
[----:B------:R-:W-:Y:S01]  /*1100*/  HFMA2 R214, -RZ, RZ, 1.875, 0 ;  /* 0x3f800000ffd67431 */ /* 0x000fe200000001ff */
[----:B------:R-:W0:Y:S01]  /*1110*/  S2R R213, SR_TID.X ;  /* 0x0000000000d57919 */ /* 0x000e220000002100 */
[----:B------:R-:W-:Y:S01]  /*1120*/  BSSY.RECONVERGENT B0, `(.L_x_9074) ;  /* 0x0000066000007945 */ /* 0x000fe20003800200 */
[----:B------:R-:W-:-:S04]  /*1130*/  SHF.R.S32.HI R159, RZ, 0x1f, R158 ;  /* 0x0000001fff9f7819 */ /* 0x000fc8000001149e */
[----:B------:R-:W-:Y:S02]  /*1140*/  LEA.HI R159, R159, R158, RZ, 0x3 ;  /* 0x0000009e9f9f7211 */ /* 0x000fe400078f18ff */
[----:B0-----:R-:W-:-:S04]  /*1150*/  LOP3.LUT R212, R213, 0x1f, RZ, 0xc0, !PT ;  /* 0x0000001fd5d47812 */ /* 0x001fc800078ec0ff */
[----:B------:R-:W-:-:S04]  /*1160*/  LEA.HI.SX32 R212, R159, R212, 0x1d ;  /* 0x000000d49fd47211 */ /* 0x000fc800078feaff */
[----:B------:R-:W-:Y:S01]  /*1170*/  MOV R215, R212 ;  /* 0x000000d400d77202 */ /* 0x000fe20000000f00 */
[----:B--2---:R-:W-:Y:S01]  /*1180*/  @P5 HADD2.F32 R214, -RZ, R156.H0_H0 ;  /* 0x2000009cffd65230 */ /* 0x004fe20000004100 */
        /* <DEDUP_REMOVED lines=9> */
[----:B------:R-:W2:Y:S01]  /*1220*/  LDG.E.128 R32, desc[UR6][R2.64] ;  /* 0x0000000602207981 */ /* 0x000ea2000c1e1d00 */
[----:B-----5:R-:W-:Y:S02]  /*1230*/  HADD2.F32 R9, -RZ, R4.H0_H0 ;  /* 0x20000004ff097230 */ /* 0x020fe40000004100 */
[----:B------:R-:W-:Y:S02]  /*1240*/  HADD2.F32 R159, -RZ, R5.H0_H0 ;  /* 0x20000005ff9f7230 */ /* 0x000fe40000004100 */
[----:B------:R-:W-:Y:S02]  /*1250*/  HADD2.F32 R215, -RZ, R6.H0_H0 ;  /* 0x20000006ffd77230 */ /* 0x000fe40000004100 */
[-C--:B------:R-:W-:Y:S01]  /*1260*/  FMUL.FTZ R9, R9, R214.reuse ;  /* 0x000000d609097220 */ /* 0x080fe20000410000 */
[----:B------:R-:W-:Y:S02]  /*1270*/  HADD2.F32 R219, -RZ, R7.H0_H0 ;  /* 0x20000007ffdb7230 */ /* 0x000fe40000004100 */
[----:B------:R-:W-:Y:S01]  /*1280*/  FMUL.FTZ R159, R159, R214 ;  /* 0x000000d69f9f7220 */ /* 0x000fe20000410000 */
[----:B------:R-:W-:-:S02]  /*1290*/  HADD2.F32 R157, -RZ, R4.H1_H1 ;  /* 0x30000004ff9d7230 */ /* 0x000fc40000004100 */
[-C--:B------:R-:W-:Y:S01]  /*12a0*/  FMUL.FTZ R215, R215, R214.reuse ;  /* 0x000000d6d7d77220 */ /* 0x080fe20000410000 */
[----:B------:R-:W-:Y:S02]  /*12b0*/  HADD2.F32 R217, -RZ, R6.H1_H1 ;  /* 0x30000006ffd97230 */ /* 0x000fe40000004100 */
[-C--:B------:R-:W-:Y:S01]  /*12c0*/  FMUL.FTZ R219, R219, R214.reuse ;  /* 0x000000d6dbdb7220 */ /* 0x080fe20000410000 */
[----:B------:R-:W-:Y:S02]  /*12d0*/  HADD2.F32 R0, -RZ, R144.H0_H0 ;  /* 0x20000090ff007230 */ /* 0x000fe40000004100 */
[-C--:B------:R-:W-:Y:S01]  /*12e0*/  FMUL.FTZ R157, R157, R214.reuse ;  /* 0x000000d69d9d7220 */ /* 0x080fe20000410000 */
[----:B------:R-:W-:Y:S02]  /*12f0*/  HADD2.F32 R4, -RZ, R145.H0_H0 ;  /* 0x20000091ff047230 */ /* 0x000fe40000004100 */
[----:B------:R-:W-:Y:S01]  /*1300*/  FMUL.FTZ R217, R217, R214 ;  /* 0x000000d6d9d97220 */ /* 0x000fe20000410000 */
[----:B------:R-:W-:-:S02]  /*1310*/  HADD2.F32 R156, -RZ, R146.H0_H0 ;  /* 0x20000092ff9c7230 */ /* 0x000fc40000004100 */
[----:B------:R-:W-:Y:S02]  /*1320*/  HADD2.F32 R216, -RZ, R147.H0_H0 ;  /* 0x20000093ffd87230 */ /* 0x000fe40000004100 */
[----:B------:R-:W-:Y:S02]  /*1330*/  HADD2.F32 R5, -RZ, R5.H1_H1 ;  /* 0x30000005ff057230 */ /* 0x000fe40000004100 */
[----:B------:R-:W-:Y:S02]  /*1340*/  HADD2.F32 R221, -RZ, R7.H1_H1 ;  /* 0x30000007ffdd7230 */ /* 0x000fe40000004100 */
[----:B------:R-:W-:Y:S02]  /*1350*/  HADD2.F32 R222, -RZ, R147.H1_H1 ;  /* 0x30000093ffde7230 */ /* 0x000fe40000004100 */
[-C--:B------:R-:W-:Y:S01]  /*1360*/  FMUL.FTZ R7, R5, R214.reuse ;  /* 0x000000d605077220 */ /* 0x080fe20000410000 */
[----:B------:R-:W-:Y:S01]  /*1370*/  FMUL.FTZ R221, R221, R214 ;  /* 0x000000d6dddd7220 */ /* 0x000fe20000410000 */
[----:B--2---:R-:W-:-:S02]  /*1380*/  HADD2.F32 R2, -RZ, R32.H0_H0 ;  /* 0x20000020ff027230 */ /* 0x004fc40000004100 */
[----:B------:R-:W-:Y:S02]  /*1390*/  HADD2.F32 R6, -RZ, R33.H0_H0 ;  /* 0x20000021ff067230 */ /* 0x000fe40000004100 */
[----:B------:R-:W-:Y:S02]  /*13a0*/  HADD2.F32 R158, -RZ, R34.H0_H0 ;  /* 0x20000022ff9e7230 */ /* 0x000fe40000004100 */
[----:B------:R-:W-:Y:S01]  /*13b0*/  FFMA.FTZ R0, R9, R0, R2 ;  /* 0x0000000009007223 */ /* 0x000fe20000010002 */
[----:B------:R-:W-:Y:S02]  /*13c0*/  HADD2.F32 R218, -RZ, R35.H0_H0 ;  /* 0x20000023ffda7230 */ /* 0x000fe40000004100 */
[----:B------:R-:W-:Y:S01]  /*13d0*/  FFMA.FTZ R2, R159, R4, R6 ;  /* 0x000000049f027223 */ /* 0x000fe20000010006 */
[----:B------:R-:W-:Y:S02]  /*13e0*/  HADD2.F32 R6, -RZ, R146.H1_H1 ;  /* 0x30000092ff067230 */ /* 0x000fe40000004100 */
[----:B------:R-:W-:Y:S01]  /*13f0*/  FFMA.FTZ R3, R215, R156, R158 ;  /* 0x0000009cd7037223 */ /* 0x000fe2000001009e */
[----:B------:R-:W-:-:S02]  /*1400*/  HADD2.F32 R156, -RZ, R144.H1_H1 ;  /* 0x30000090ff9c7230 */ /* 0x000fc40000004100 */
[----:B------:R-:W-:Y:S01]  /*1410*/  FFMA.FTZ R4, R219, R216, R218 ;  /* 0x000000d8db047223 */ /* 0x000fe200000100da */
[----:B------:R-:W-:Y:S02]  /*1420*/  HADD2.F32 R216, -RZ, R145.H1_H1 ;  /* 0x30000091ffd87230 */ /* 0x000fe40000004100 */
[----:B------:R-:W-:Y:S02]  /*1430*/  HADD2.F32 R224, -RZ, R35.H1_H1 ;  /* 0x30000023ffe07230 */ /* 0x000fe40000004100 */
[----:B------:R-:W-:Y:S02]  /*1440*/  HADD2.F32 R220, -RZ, R34.H1_H1 ;  /* 0x30000022ffdc7230 */ /* 0x000fe40000004100 */
[----:B------:R-:W-:Y:S02]  /*1450*/  HADD2.F32 R218, -RZ, R33.H1_H1 ;  /* 0x30000021ffda7230 */ /* 0x000fe40000004100 */
[----:B------:R-:W-:Y:S01]  /*1460*/  FFMA.FTZ R5, R221, R222, R224 ;  /* 0x000000dedd057223 */ /* 0x000fe200000100e0 */
[----:B------:R-:W-:-:S02]  /*1470*/  HADD2.F32 R158, -RZ, R32.H1_H1 ;  /* 0x30000020ff9e7230 */ /* 0x000fc40000004100 */
[----:B------:R-:W-:Y:S01]  /*1480*/  FFMA.FTZ R6, R217, R6, R220 ;  /* 0x00000006d9067223 */ /* 0x000fe200000100dc */
[----:B------:R-:W-:Y:S01]  /*1490*/  FFMA.FTZ R7, R7, R216, R218 ;  /* 0x000000d807077223 */ /* 0x000fe200000100da */
[----:B------:R-:W-:Y:S01]  /*14a0*/  F2FP.F16.F32.PACK_AB R159, R5, R4 ;  /* 0x00000004059f723e */ /* 0x000fe200000000ff */
[----:B------:R-:W-:Y:S02]  /*14b0*/  FFMA.FTZ R9, R157, R156, R158 ;  /* 0x0000009c9d097223 */ /* 0x000fe4000001009e */
[----:B------:R-:W-:Y:S02]  /*14c0*/  F2FP.F16.F32.PACK_AB R158, R6, R3 ;  /* 0x00000003069e723e */ /* 0x000fe400000000ff */
[----:B------:R-:W-:Y:S02]  /*14d0*/  F2FP.F16.F32.PACK_AB R157, R7, R2 ;  /* 0x00000002079d723e */ /* 0x000fe400000000ff */
[----:B------:R-:W-:Y:S01]  /*14e0*/  F2FP.F16.F32.PACK_AB R156, R9, R0 ;  /* 0x00000000099c723e */ /* 0x000fe200000000ff */
[----:B------:R-:W-:Y:S06]  /*14f0*/  BRA `(.L_x_9077) ;  /* 0x0000000000907947 */ /* 0x000fec0003800000 */
.L_x_9076:
        /* <DEDUP_REMOVED lines=8> */
[----:B------:R-:W-:Y:S02]  /*1580*/  HADD2.F32 R0, -RZ, R144.H0_H0 ;  /* 0x20000090ff007230 */ /* 0x000fe40000004100 */
[-C--:B------:R-:W-:Y:S01]  /*1590*/  FMUL.FTZ R217, R217, R214.reuse ;  /* 0x000000d6d9d97220 */ /* 0x080fe20000410000 */
[----:B------:R-:W-:Y:S02]  /*15a0*/  HADD2.F32 R215, -RZ, R6.H1_H1 ;  /* 0x30000006ffd77230 */ /* 0x000fe40000004100 */
[----:B------:R-:W-:Y:S01]  /*15b0*/  FMUL.FTZ R9, R9, R214 ;  /* 0x000000d609097220 */ /* 0x000fe20000410000 */
[----:B------:R-:W-:Y:S02]  /*15c0*/  HADD2.F32 R4, -RZ, R146.H0_H0 ;  /* 0x20000092ff047230 */ /* 0x000fe40000004100 */
[----:B------:R-:W-:Y:S01]  /*15d0*/  FMUL.FTZ R0, R3, R0 ;  /* 0x0000000003007220 */ /* 0x000fe20000410000 */
[----:B------:R-:W-:-:S02]  /*15e0*/  HADD2.F32 R2, -RZ, R145.H0_H0 ;  /* 0x20000091ff027230 */ /* 0x000fc40000004100 */
[----:B------:R-:W-:Y:S01]  /*15f0*/  FMUL.FTZ R215, R215, R214 ;  /* 0x000000d6d7d77220 */ /* 0x000fe20000410000 */
[----:B------:R-:W-:Y:S02]  /*1600*/  HADD2.F32 R6, -RZ, R147.H0_H0 ;  /* 0x20000093ff067230 */ /* 0x000fe40000004100 */
[----:B------:R-:W-:Y:S01]  /*1610*/  FMUL.FTZ R3, R159, R4 ;  /* 0x000000049f037220 */ /* 0x000fe20000410000 */
[----:B------:R-:W-:Y:S02]  /*1620*/  HADD2.F32 R7, -RZ, R7.H1_H1 ;  /* 0x30000007ff077230 */ /* 0x000fe40000004100 */
[----:B------:R-:W-:Y:S01]  /*1630*/  FMUL.FTZ R2, R157, R2 ;  /* 0x000000029d027220 */ /* 0x000fe20000410000 */
[----:B------:R-:W-:Y:S02]  /*1640*/  HADD2.F32 R5, -RZ, R5.H1_H1 ;  /* 0x30000005ff057230 */ /* 0x000fe40000004100 */
[----:B------:R-:W-:Y:S01]  /*1650*/  FMUL.FTZ R4, R217, R6 ;  /* 0x00000006d9047220 */ /* 0x000fe20000410000 */
[----:B------:R-:W-:-:S02]  /*1660*/  HADD2.F32 R156, -RZ, R144.H1_H1 ;  /* 0x30000090ff9c7230 */ /* 0x000fc40000004100 */
[-C--:B------:R-:W-:Y:S01]  /*1670*/  FMUL.FTZ R157, R7, R214.reuse ;  /* 0x000000d6079d7220 */ /* 0x080fe20000410000 */
[----:B------:R-:W-:Y:S02]  /*1680*/  HADD2.F32 R158, -RZ, R145.H1_H1 ;  /* 0x30000091ff9e7230 */ /* 0x000fe40000004100 */
[----:B------:R-:W-:Y:S01]  /*1690*/  FMUL.FTZ R7, R5, R214 ;  /* 0x000000d605077220 */ /* 0x000fe20000410000 */
[----:B------:R-:W-:Y:S02]  /*16a0*/  HADD2.F32 R6, -RZ, R146.H1_H1 ;  /* 0x30000092ff067230 */ /* 0x000fe40000004100 */
[----:B------:R-:W-:Y:S01]  /*16b0*/  FMUL.FTZ R9, R9, R156 ;  /* 0x0000009c09097220 */ /* 0x000fe20000410000 */
[----:B------:R-:W-:Y:S02]  /*16c0*/  HADD2.F32 R216, -RZ, R147.H1_H1 ;  /* 0x30000093ffd87230 */ /* 0x000fe40000004100 */
[----:B------:R-:W-:Y:S01]  /*16d0*/  FMUL.FTZ R7, R7, R158 ;  /* 0x0000009e07077220 */ /* 0x000fe20000410000 */
[----:B------:R-:W-:Y:S01]  /*16e0*/  FMUL.FTZ R6, R215, R6 ;  /* 0x00000006d7067220 */ /* 0x000fe20000410000 */
[----:B------:R-:W-:Y:S01]  /*16f0*/  F2FP.F16.F32.PACK_AB R156, R9, R0 ;  /* 0x00000000099c723e */ /* 0x000fe200000000ff */
[----:B------:R-:W-:-:S02]  /*1700*/  FMUL.FTZ R5, R157, R216 ;  /* 0x000000d89d057220 */ /* 0x000fc40000410000 */
[----:B------:R-:W-:Y:S02]  /*1710*/  F2FP.F16.F32.PACK_AB R157, R7, R2 ;  /* 0x00000002079d723e */ /* 0x000fe400000000ff */
[----:B------:R-:W-:Y:S02]  /*1720*/  F2FP.F16.F32.PACK_AB R158, R6, R3 ;  /* 0x00000003069e723e */ /* 0x000fe400000000ff */
[----:B------:R-:W-:-:S07]  /*1730*/  F2FP.F16.F32.PACK_AB R159, R5, R4 ;  /* 0x00000004059f723e */ /* 0x000fce00000000ff */
.L_x_9077:
[----:B------:R-:W0:Y:S01]  /*1740*/  LDC.64 R216, c[0x0][0x3a8] ;  /* 0x0000ea00ffd87b82 */ /* 0x000e220000000a00 */
[C---:B------:R-:W-:Y:S01]  /*1750*/  IADD3 R215, PT, PT, R212.reuse, 0x20, RZ ;  /* 0x00000020d4d77810 */ /* 0x040fe20007ffe0ff */
[----:B0-----:R-:W-:-:S05]  /*1760*/  IMAD.WIDE.U32 R216, R212, 0x10, R216 ;  /* 0x00000010d4d87825 */ /* 0x001fca00078e00d8 */
[----:B------:R0:W-:Y:S02]  /*1770*/  STG.E.128 desc[UR6][R216.64], R156 ;  /* 0x0000009cd8007986 */ /* 0x0001e4000c101d06 */
.L_x_9075:
[----:B------:R-:W-:Y:S05]  /*1780*/  BSYNC.RECONVERGENT B0 ;  /* 0x0000000000007941 */ /* 0x000fea0003800200 */
.L_x_9074:
[----:B------:R-:W-:Y:S01]  /*1790*/  ISETP.GE.U32.AND P0, PT, R162, 0x40, PT ;  /* 0x00000040a200780c */ /* 0x000fe20003f06070 */
[----:B------:R-:W-:Y:S01]  /*17a0*/  BSSY.RECONVERGENT B0, `(.L_x_9078) ;  /* 0x0000062000007945 */ /* 0x000fe20003800200 */
[----:B------:R-:W-:-:S11]  /*17b0*/  LOP3.LUT R163, R163, 0xfffff7ff, RZ, 0xc0, !PT ;  /* 0xfffff7ffa3a37812 */ /* 0x000fd600078ec0ff */
[----:B------:R-:W-:Y:S01]  /*17c0*/  @P0 LOP3.LUT R163, R163, 0x800, RZ, 0xfc, !PT ;  /* 0x00000800a3a30812 */ /* 0x000fe200078efcff */
[----:B------:R-:W-:Y:S06]  /*17d0*/  @!P0 BRA `(.L_x_9079) ;  /* 0x0000000400788947 */ /* 0x000fec0003800000 */
[----:B------:R-:W-:Y:S01]  /*17e0*/  ISETP.NE.U32.AND P0, PT, RZ, UR8, PT ;  /* 0x00000008ff007c0c */ /* 0x000fe2000bf05070 */
[----:B------:R-:W1:Y:S03]  /*17f0*/  LDC.64 R12, c[0x0][0x390] ;  /* 0x0000e400ff0c7b82 */ /* 0x000e660000000a00 */
[----:B------:R-:W-:-:S13]  /*1800*/  ISETP.NE.AND.EX P0, PT, RZ, UR9, PT, P0 ;  /* 0x00000009ff007c0c */ /* 0x000fda000bf05300 */
[----:B------:R-:W2:Y:S01]  /*1810*/  @P0 LDC.64 R10, c[0x0][0x3a0] ;  /* 0x0000e800ff0a0b82 */ /* 0x000ea20000000a00 */
[----:B-1----:R-:W-:-:S06]  /*1820*/  IMAD.WIDE.U32 R12, R215, 0x10, R12 ;  /* 0x00000010d70c7825 */ /* 0x002fcc00078e000c */
[----:B------:R-:W5:Y:S01]  /*1830*/  LDG.E.128 R12, desc[UR6][R12.64] ;  /* 0x000000060c0c7981 */ /* 0x000f62000c1e1d00 */
[----:B--2---:R-:W-:-:S05]  /*1840*/  @P0 IMAD.WIDE.U32 R10, R215, 0x10, R10 ;  /* 0x00000010d70a0825 */ /* 0x004fca00078e000a */
[----:B------:R1:W5:Y:S01]  /*1850*/  @P0 LDG.E.128 R32, desc[UR6][R10.64] ;  /* 0x000000060a200981 */ /* 0x000362000c1e1d00 */
[----:B------:R-:W-:Y:S05]  /*1860*/  @!P0 BRA `(.L_x_9080) ;  /* 0x0000000000b48947 */ /* 0x000fea0003800000 */
[----:B-1---5:R-:W-:Y:S02]  /*1870*/  HADD2.F32 R11, -RZ, R12.H0_H0 ;  /* 0x2000000cff0b7230 */ /* 0x022fe40000004100 */
[----:B0-----:R-:W-:Y:S02]  /*1880*/  HADD2.F32 R157, -RZ, R13.H0_H0 ;  /* 0x2000000dff9d7230 */ /* 0x001fe40000004100 */
        /* <DEDUP_REMOVED lines=24> */
[----:B------:R-:W-:Y:S02]  /*1a10*/  HADD2.F32 R156, -RZ, R132.H1_H1 ;  /* 0x30000084ff9c7230 */ /* 0x000fe40000004100 */
[-C--:B------:R-:W-:Y:S01]  /*1a20*/  FMUL.FTZ R157, R15, R214.reuse ;  /* 0x000000d60f9d7220 */ /* 0x080fe20000410000 */
[----:B------:R-:W-:Y:S02]  /*1a30*/  HADD2.F32 R158, -RZ, R32.H1_H1 ;  /* 0x30000020ff9e7230 */ /* 0x000fe40000004100 */
[----:B------:R-:W-:Y:S01]  /*1a40*/  FMUL.FTZ R15, R13, R214 ;  /* 0x000000d60d0f7220 */ /* 0x000fe20000410000 */
[----:B------:R-:W-:-:S02]  /*1a50*/  HADD2.F32 R216, -RZ, R133.H1_H1 ;  /* 0x30000085ffd87230 */ /* 0x000fc40000004100 */
[----:B------:R-:W-:Y:S02]  /*1a60*/  HADD2.F32 R218, -RZ, R33.H1_H1 ;  /* 0x30000021ffda7230 */ /* 0x000fe40000004100 */
[----:B------:R-:W-:Y:S01]  /*1a70*/  FFMA.FTZ R17, R17, R156, R158 ;  /* 0x0000009c11117223 */ /* 0x000fe2000001009e */
[----:B------:R-:W-:Y:S02]  /*1a80*/  HADD2.F32 R14, -RZ, R134.H1_H1 ;  /* 0x30000086ff0e7230 */ /* 0x000fe40000004100 */
[----:B------:R-:W-:Y:S02]  /*1a90*/  HADD2.F32 R220, -RZ, R34.H1_H1 ;  /* 0x30000022ffdc7230 */ /* 0x000fe40000004100 */
[----:B------:R-:W-:Y:S01]  /*1aa0*/  FFMA.FTZ R15, R15, R216, R218 ;  /* 0x000000d80f0f7223 */ /* 0x000fe200000100da */
[----:B------:R-:W-:Y:S01]  /*1ab0*/  HADD2.F32 R222, -RZ, R135.H1_H1 ;  /* 0x30000087ffde7230 */ /* 0x000fe20000004100 */
[----:B------:R-:W-:Y:S01]  /*1ac0*/  F2FP.F16.F32.PACK_AB R156, R17, R8 ;  /* 0x00000008119c723e */ /* 0x000fe200000000ff */
[----:B------:R-:W-:-:S02]  /*1ad0*/  HADD2.F32 R224, -RZ, R35.H1_H1 ;  /* 0x30000023ffe07230 */ /* 0x000fc40000004100 */
[----:B------:R-:W-:-:S03]  /*1ae0*/  FFMA.FTZ R14, R217, R14, R220 ;  /* 0x0000000ed90e7223 */ /* 0x000fc600000100dc */
[----:B------:R-:W-:Y:S02]  /*1af0*/  FFMA.FTZ R13, R157, R222, R224 ;  /* 0x000000de9d0d7223 */ /* 0x000fe400000100e0 */
[----:B------:R-:W-:Y:S02]  /*1b00*/  F2FP.F16.F32.PACK_AB R158, R14, R11 ;  /* 0x0000000b0e9e723e */ /* 0x000fe400000000ff */
[----:B------:R-:W-:Y:S02]  /*1b10*/  F2FP.F16.F32.PACK_AB R157, R15, R10 ;  /* 0x0000000a0f9d723e */ /* 0x000fe400000000ff */
[----:B------:R-:W-:Y:S01]  /*1b20*/  F2FP.F16.F32.PACK_AB R159, R13, R12 ;  /* 0x0000000c0d9f723e */ /* 0x000fe200000000ff */
[----:B------:R-:W-:Y:S06]  /*1b30*/  BRA `(.L_x_9081) ;  /* 0x0000000000907947 */ /* 0x000fec0003800000 */
.L_x_9080:
        /* <DEDUP_REMOVED lines=36> */
.L_x_9081:
[----:B------:R-:W0:Y:S02]  /*1d80*/  LDC.64 R216, c[0x0][0x3a8] ;  /* 0x0000ea00ffd87b82 */ /* 0x000e240000000a00 */
[C---:B0-----:R-:W-:Y:S01]  /*1d90*/  IMAD.WIDE.U32 R216, R215.reuse, 0x10, R216 ;  /* 0x00000010d7d87825 */ /* 0x041fe200078e00d8 */
[----:B------:R-:W-:-:S04]  /*1da0*/  IADD3 R215, PT, PT, R215, 0x20, RZ ;  /* 0x00000020d7d77810 */ /* 0x000fc80007ffe0ff */
[----:B------:R1:W-:Y:S03]  /*1db0*/  STG.E.128 desc[UR6][R216.64], R156 ;  /* 0x0000009cd8007986 */ /* 0x0003e6000c101d06 */
.L_x_9079:
[----:B------:R-:W-:Y:S05]  /*1dc0*/  BSYNC.RECONVERGENT B0 ;  /* 0x0000000000007941 */ /* 0x000fea0003800200 */
.L_x_9078:
[----:B------:R-:W-:Y:S01]  /*1dd0*/  ISETP.GE.U32.AND P0, PT, R162, 0x60, PT ;  /* 0x00000060a200780c */ /* 0x000fe20003f06070 */
[----:B------:R-:W-:Y:S01]  /*1de0*/  BSSY.RECONVERGENT B0, `(.L_x_9082) ;  /* 0x0000062000007945 */ /* 0x000fe20003800200 */
[----:B------:R-:W-:-:S11]  /*1df0*/  LOP3.LUT R163, R163, 0xffffefff, RZ, 0xc0, !PT ;  /* 0xffffefffa3a37812 */ /* 0x000fd600078ec0ff */
[----:B------:R-:W-:Y:S01]  /*1e00*/  @P0 LOP3.LUT R163, R163, 0x1000, RZ, 0xfc, !PT ;  /* 0x00001000a3a30812 */ /* 0x000fe200078efcff */
[----:B------:R-:W-:Y:S06]  /*1e10*/  @!P0 BRA `(.L_x_9083) ;  /* 0x0000000400788947 */ /* 0x000fec0003800000 */
[----:B------:R-:W-:Y:S01]  /*1e20*/  ISETP.NE.U32.AND P0, PT, RZ, UR8, PT ;  /* 0x00000008ff007c0c */ /* 0x000fe2000bf05070 */
[----:B------:R-:W2:Y:S03]  /*1e30*/  LDC.64 R20, c[0x0][0x390] ;  /* 0x0000e400ff147b82 */ /* 0x000ea60000000a00 */
[----:B------:R-:W-:-:S13]  /*1e40*/  ISETP.NE.AND.EX P0, PT, RZ, UR9, PT, P0 ;  /* 0x00000009ff007c0c */ /* 0x000fda000bf05300 */
[----:B------:R-:W3:Y:S01]  /*1e50*/  @P0 LDC.64 R18, c[0x0][0x3a0] ;  /* 0x0000e800ff120b82 */ /* 0x000ee20000000a00 */
[----:B--2---:R-:W-:-:S06]  /*1e60*/  IMAD.WIDE.U32 R20, R215, 0x10, R20 ;  /* 0x00000010d7147825 */ /* 0x004fcc00078e0014 */
[----:B------:R-:W5:Y:S01]  /*1e70*/  LDG.E.128 R20, desc[UR6][R20.64] ;  /* 0x0000000614147981 */ /* 0x000f62000c1e1d00 */
[----:B---3--:R-:W-:-:S05]  /*1e80*/  @P0 IMAD.WIDE.U32 R18, R215, 0x10, R18 ;  /* 0x00000010d7120825 */ /* 0x008fca00078e0012 */
[----:B------:R2:W5:Y:S01]  /*1e90*/  @P0 LDG.E.128 R32, desc[UR6][R18.64] ;  /* 0x0000000612200981 */ /* 0x000562000c1e1d00 */
[----:B------:R-:W-:Y:S05]  /*1ea0*/  @!P0 BRA `(.L_x_9084) ;  /* 0x0000000000b48947 */ /* 0x000fea0003800000 */
[----:B--2--5:R-:W-:Y:S02]  /*1eb0*/  HADD2.F32 R19, -RZ, R20.H0_H0 ;  /* 0x20000014ff137230 */ /* 0x024fe40000004100 */
[----:B01----:R-:W-:Y:S02]  /*1ec0*/  HADD2.F32 R159, -RZ, R22.H0_H0 ;  /* 0x20000016ff9f7230 */ /* 0x003fe40000004100 */
        /* <DEDUP_REMOVED lines=8> */
[----:B------:R-:W-:Y:S02]  /*1f50*/  HADD2.F32 R156, -RZ, R32.H0_H0 ;  /* 0x20000020ff9c7230 */ /* 0x000fe40000004100 */
[----:B------:R-:W-:Y:S01]  /*1f60*/  FMUL.FTZ R25, R25, R214 ;  /* 0x000000d619197220 */ /* 0x000fe20000410000 */
[----:B------:R-:W-:Y:S02]  /*1f70*/  HADD2.F32 R217, -RZ, R22.H1_H1 ;  /* 0x30000016ffd97230 */ /* 0x000fe40000004100 */
[----:B------:R-:W-:Y:S02]  /*1f80*/  HADD2.F32 R20, -RZ, R122.H0_H0 ;  /* 0x2000007aff147230 */ /* 0x000fe40000004100 */
[----:B------:R-:W-:Y:S01]  /*1f90*/  FFMA.FTZ R16, R19, R16, R156 ;  /* 0x0000001013107223 */ /* 0x000fe2000001009c */
[----:B------:R-:W-:-:S02]  /*1fa0*/  HADD2.F32 R216, -RZ, R34.H0_H0 ;  /* 0x20000022ffd87230 */ /* 0x000fc40000004100 */
[----:B------:R-:W-:Y:S01]  /*1fb0*/  FMUL.FTZ R217, R217, R214 ;  /* 0x000000d6d9d97220 */ /* 0x000fe20000410000 */
        /* <DEDUP_REMOVED lines=10> */
[-C--:B------:R-:W-:Y:S01]  /*2060*/  FMUL.FTZ R157, R23, R214.reuse ;  /* 0x000000d6179d7220 */ /* 0x080fe20000410000 */
[----:B------:R-:W-:Y:S02]  /*2070*/  HADD2.F32 R218, -RZ, R32.H1_H1 ;  /* 0x30000020ffda7230 */ /* 0x000fe40000004100 */
[----:B------:R-:W-:Y:S01]  /*2080*/  FMUL.FTZ R23, R21, R214 ;  /* 0x000000d615177220 */ /* 0x000fe20000410000 */
[----:B------:R-:W-:Y:S02]  /*2090*/  HADD2.F32 R158, -RZ, R121.H1_H1 ;  /* 0x30000079ff9e7230 */ /* 0x000fe40000004100 */
[----:B------:R-:W-:-:S02]  /*20a0*/  HADD2.F32 R220, -RZ, R33.H1_H1 ;  /* 0x30000021ffdc7230 */ /* 0x000fc40000004100 */
[----:B------:R-:W-:Y:S01]  /*20b0*/  FFMA.FTZ R25, R25, R156, R218 ;  /* 0x0000009c19197223 */ /* 0x000fe200000100da */
[----:B------:R-:W-:Y:S02]  /*20c0*/  HADD2.F32 R22, -RZ, R122.H1_H1 ;  /* 0x3000007aff167230 */ /* 0x000fe40000004100 */
[----:B------:R-:W-:Y:S02]  /*20d0*/  HADD2.F32 R222, -RZ, R34.H1_H1 ;  /* 0x30000022ffde7230 */ /* 0x000fe40000004100 */
[----:B------:R-:W-:Y:S01]  /*20e0*/  FFMA.FTZ R23, R23, R158, R220 ;  /* 0x0000009e17177223 */ /* 0x000fe200000100dc */
[----:B------:R-:W-:Y:S01]  /*20f0*/  HADD2.F32 R216, -RZ, R123.H1_H1 ;  /* 0x3000007bffd87230 */ /* 0x000fe20000004100 */
[----:B------:R-:W-:Y:S01]  /*2100*/  F2FP.F16.F32.PACK_AB R156, R25, R16 ;  /* 0x00000010199c723e */ /* 0x000fe200000000ff */
[----:B------:R-:W-:Y:S02]  /*2110*/  HADD2.F32 R224, -RZ, R35.H1_H1 ;  /* 0x30000023ffe07230 */ /* 0x000fe40000004100 */
[----:B------:R-:W-:-:S03]  /*2120*/  FFMA.FTZ R22, R217, R22, R222 ;  /* 0x00000016d9167223 */ /* 0x000fc600000100de */
[----:B------:R-:W-:Y:S02]  /*2130*/  FFMA.FTZ R21, R157, R216, R224 ;  /* 0x000000d89d157223 */ /* 0x000fe400000100e0 */
[----:B------:R-:W-:Y:S02]  /*2140*/  F2FP.F16.F32.PACK_AB R158, R22, R19 ;  /* 0x00000013169e723e */ /* 0x000fe400000000ff */
[----:B------:R-:W-:Y:S02]  /*2150*/  F2FP.F16.F32.PACK_AB R157, R23, R18 ;  /* 0x00000012179d723e */ /* 0x000fe400000000ff */
[----:B------:R-:W-:Y:S01]  /*2160*/  F2FP.F16.F32.PACK_AB R159, R21, R20 ;  /* 0x00000014159f723e */ /* 0x000fe200000000ff */
[----:B------:R-:W-:Y:S06]  /*2170*/  BRA `(.L_x_9085) ;  /* 0x0000000000907947 */ /* 0x000fec0003800000 */
.L_x_9084:
        /* <DEDUP_REMOVED lines=36> */
.L_x_9085:
[----:B------:R-:W0:Y:S02]  /*23c0*/  LDC.64 R216, c[0x0][0x3a8] ;  /* 0x0000ea00ffd87b82 */ /* 0x000e240000000a00 */
[C---:B0-----:R-:W-:Y:S01]  /*23d0*/  IMAD.WIDE.U32 R216, R215.reuse, 0x10, R216 ;  /* 0x00000010d7d87825 */ /* 0x041fe200078e00d8 */
[----:B------:R-:W-:-:S04]  /*23e0*/  IADD3 R215, PT, PT, R215, 0x20, RZ ;  /* 0x00000020d7d77810 */ /* 0x000fc80007ffe0ff */
[----:B------:R2:W-:Y:S03]  /*23f0*/  STG.E.128 desc[UR6][R216.64], R156 ;  /* 0x0000009cd8007986 */ /* 0x0005e6000c101d06 */
.L_x_9083:
[----:B------:R-:W-:Y:S05]  /*2400*/  BSYNC.RECONVERGENT B0 ;  /* 0x0000000000007941 */ /* 0x000fea0003800200 */
.L_x_9082:
[----:B------:R-:W-:Y:S01]  /*2410*/  ISETP.GE.U32.AND P0, PT, R162, 0x80, PT ;  /* 0x00000080a200780c */ /* 0x000fe20003f06070 */
[----:B------:R-:W-:Y:S01]  /*2420*/  BSSY.RECONVERGENT B0, `(.L_x_9086) ;  /* 0x0000062000007945 */ /* 0x000fe20003800200 */
[----:B------:R-:W-:-:S11]  /*2430*/  LOP3.LUT R163, R163, 0xffffdfff, RZ, 0xc0, !PT ;  /* 0xffffdfffa3a37812 */ /* 0x000fd600078ec0ff */
[----:B------:R-:W-:Y:S01]  /*2440*/  @P0 LOP3.LUT R163, R163, 0x2000, RZ, 0xfc, !PT ;  /* 0x00002000a3a30812 */ /* 0x000fe200078efcff */
[----:B------:R-:W-:Y:S06]  /*2450*/  @!P0 BRA `(.L_x_9087) ;  /* 0x0000000400788947 */ /* 0x000fec0003800000 */
[----:B------:R-:W-:Y:S01]  /*2460*/  ISETP.NE.U32.AND P0, PT, RZ, UR8, PT ;  /* 0x00000008ff007c0c */ /* 0x000fe2000bf05070 */
[----:B------:R-:W3:Y:S03]  /*2470*/  LDC.64 R28, c[0x0][0x390] ;  /* 0x0000e400ff1c7b82 */ /* 0x000ee60000000a00 */
[----:B------:R-:W-:-:S13]  /*2480*/  ISETP.NE.AND.EX P0, PT, RZ, UR9, PT, P0 ;  /* 0x00000009ff007c0c */ /* 0x000fda000bf05300 */
[----:B------:R-:W4:Y:S01]  /*2490*/  @P0 LDC.64 R26, c[0x0][0x3a0] ;  /* 0x0000e800ff1a0b82 */ /* 0x000f220000000a00 */
[----:B---3--:R-:W-:-:S06]  /*24a0*/  IMAD.WIDE.U32 R28, R215, 0x10, R28 ;  /* 0x00000010d71c7825 */ /* 0x008fcc00078e001c */
[----:B------:R-:W5:Y:S01]  /*24b0*/  LDG.E.128 R28, desc[UR6][R28.64] ;  /* 0x000000061c1c7981 */ /* 0x000f62000c1e1d00 */
[----:B----4-:R-:W-:-:S05]  /*24c0*/  @P0 IMAD.WIDE.U32 R26, R215, 0x10, R26 ;  /* 0x00000010d71a0825 */ /* 0x010fca00078e001a */
[----:B------:R3:W5:Y:S01]  /*24d0*/  @P0 LDG.E.128 R32, desc[UR6][R26.64] ;  /* 0x000000061a200981 */ /* 0x000762000c1e1d00 */
[----:B------:R-:W-:Y:S05]  /*24e0*/  @!P0 BRA `(.L_x_9088) ;  /* 0x0000000000b48947 */ /* 0x000fea0003800000 */
[----:B---3-5:R-:W-:Y:S02]  /*24f0*/  HADD2.F32 R27, -RZ, R28.H0_H0 ;  /* 0x2000001cff1b7230 */ /* 0x028fe40000004100 */
[----:B------:R-:W-:Y:S02]  /*2500*/  HADD2.F32 R161, -RZ, R30.H0_H0 ;  /* 0x2000001effa17230 */ /* 0x000fe40000004100 */
[----:B012---:R-:W-:Y:S02]  /*2510*/  HADD2.F32 R159, -RZ, R29.H0_H0 ;  /* 0x2000001dff9f7230 */ /* 0x007fe40000004100 */
        /* <DEDUP_REMOVED lines=36> */
[----:B------:R-:W-:Y:S01]  /*2760*/  FFMA.FTZ R29, R29, R158, R220 ;  /* 0x0000009e1d1d7223 */ /* 0x000fe200000100dc */
[----:B------:R-:W-:-:S02]  /*2770*/  F2FP.F16.F32.PACK_AB R156, R31, R24 ;  /* 0x000000181f9c723e */ /* 0x000fc400000000ff */
[----:B------:R-:W-:Y:S02]  /*2780*/  FFMA.FTZ R28, R217, R28, R222 ;  /* 0x0000001cd91c7223 */ /* 0x000fe400000100de */
[----:B------:R-:W-:-:S03]  /*2790*/  F2FP.F16.F32.PACK_AB R157, R29, R26 ;  /* 0x0000001a1d9d723e */ /* 0x000fc600000000ff */
[----:B------:R-:W-:Y:S01]  /*27a0*/  F2FP.F16.F32.PACK_AB R158, R28, R27 ;  /* 0x0000001b1c9e723e */ /* 0x000fe200000000ff */
[----:B------:R-:W-:Y:S06]  /*27b0*/  BRA `(.L_x_9089) ;  /* 0x0000000000907947 */ /* 0x000fec0003800000 */
.L_x_9088:
[----:B---3-5:R-:W-:Y:S02]  /*27c0*/  HADD2.F32 R27, -RZ, R28.H0_H0 ;  /* 0x2000001cff1b7230 */ /* 0x028fe40000004100 */
[----:B------:R-:W-:Y:S02]  /*27d0*/  HADD2.F32 R161, -RZ, R30.H0_H0 ;  /* 0x2000001effa17230 */ /* 0x000fe40000004100 */
[----:B012---:R-:W-:Y:S02]  /*27e0*/  HADD2.F32 R157, -RZ, R28.H1_H1 ;  /* 0x3000001cff9d7230 */ /* 0x007fe40000004100 */
[-C--:B------:R-:W-:Y:S01]  /*27f0*/  FMUL.FTZ R27, R27, R214.reuse ;  /* 0x000000d61b1b7220 */ /* 0x080fe20000410000 */
[----:B------:R-:W-:Y:S02]  /*2800*/  HADD2.F32 R24, -RZ, R108.H0_H0 ;  /* 0x2000006cff187230 */ /* 0x000fe40000004100 */
[----:B------:R-:W-:Y:S01]  /*2810*/  FMUL.FTZ R161, R161, R214 ;  /* 0x000000d6a1a17220 */ /* 0x000fe20000410000 */
[----:B------:R-:W-:-:S02]  /*2820*/  HADD2.F32 R219, -RZ, R31.H0_H0 ;  /* 0x2000001fffdb7230 */ /* 0x000fc40000004100 */
[----:B------:R-:W-:Y:S01]  /*2830*/  FMUL.FTZ R157, R157, R214 ;  /* 0x000000d69d9d7220 */ /* 0x000fe20000410000 */
[----:B------:R-:W-:Y:S02]  /*2840*/  HADD2.F32 R28, -RZ, R110.H0_H0 ;  /* 0x2000006eff1c7230 */ /* 0x000fe40000004100 */
[----:B------:R-:W-:Y:S01]  /*2850*/  FMUL.FTZ R24, R27, R24 ;  /* 0x000000181b187220 */ /* 0x000fe20000410000 */
[----:B------:R-:W-:Y:S02]  /*2860*/  HADD2.F32 R159, -RZ, R29.H0_H0 ;  /* 0x2000001dff9f7230 */ /* 0x000fe40000004100 */
[----:B------:R-:W-:Y:S01]  /*2870*/  FMUL.FTZ R219, R219, R214 ;  /* 0x000000d6dbdb7220 */ /* 0x000fe20000410000 */
[----:B------:R-:W-:Y:S02]  /*2880*/  HADD2.F32 R31, -RZ, R31.H1_H1 ;  /* 0x3000001fff1f7230 */ /* 0x000fe40000004100 */
[----:B------:R-:W-:Y:S01]  /*2890*/  FMUL.FTZ R27, R161, R28 ;  /* 0x0000001ca11b7220 */ /* 0x000fe20000410000 */
[----:B------:R-:W-:-:S02]  /*28a0*/  HADD2.F32 R29, -RZ, R29.H1_H1 ;  /* 0x3000001dff1d7230 */ /* 0x000fc40000004100 */
[-C--:B------:R-:W-:Y:S01]  /*28b0*/  FMUL.FTZ R159, R159, R214.reuse ;  /* 0x000000d69f9f7220 */ /* 0x080fe20000410000 */
[----:B------:R-:W-:Y:S02]  /*28c0*/  HADD2.F32 R217, -RZ, R30.H1_H1 ;  /* 0x3000001effd97230 */ /* 0x000fe40000004100 */
[-C--:B------:R-:W-:Y:S01]  /*28d0*/  FMUL.FTZ R31, R31, R214.reuse ;  /* 0x000000d61f1f7220 */ /* 0x080fe20000410000 */
[----:B------:R-:W-:Y:S02]  /*28e0*/  HADD2.F32 R216, -RZ, R111.H1_H1 ;  /* 0x3000006fffd87230 */ /* 0x000fe40000004100 */
[-C--:B------:R-:W-:Y:S01]  /*28f0*/  FMUL.FTZ R29, R29, R214.reuse ;  /* 0x000000d61d1d7220 */ /* 0x080fe20000410000 */
[----:B------:R-:W-:Y:S02]  /*2900*/  HADD2.F32 R26, -RZ, R109.H0_H0 ;  /* 0x2000006dff1a7230 */ /* 0x000fe40000004100 */
[----:B------:R-:W-:Y:S01]  /*2910*/  FMUL.FTZ R217, R217, R214 ;  /* 0x000000d6d9d97220 */ /* 0x000fe20000410000 */
[----:B------:R-:W-:-:S02]  /*2920*/  HADD2.F32 R30, -RZ, R111.H0_H0 ;  /* 0x2000006fff1e7230 */ /* 0x000fc40000004100 */
[----:B------:R-:W-:Y:S01]  /*2930*/  FMUL.FTZ R161, R31, R216 ;  /* 0x000000d81fa17220 */ /* 0x000fe20000410000 */
        /* <DEDUP_REMOVED lines=12> */
.L_x_9089:
[----:B------:R-:W0:Y:S02]  /*2a00*/  LDC.64 R216, c[0x0][0x3a8] ;  /* 0x0000ea00ffd87b82 */ /* 0x000e240000000a00 */
[C---:B0-----:R-:W-:Y:S01]  /*2a10*/  IMAD.WIDE.U32 R216, R215.reuse, 0x10, R216 ;  /* 0x00000010d7d87825 */ /* 0x041fe200078e00d8 */
[----:B------:R-:W-:-:S04]  /*2a20*/  IADD3 R215, PT, PT, R215, 0x20, RZ ;  /* 0x00000020d7d77810 */ /* 0x000fc80007ffe0ff */
[----:B------:R3:W-:Y:S03]  /*2a30*/  STG.E.128 desc[UR6][R216.64], R156 ;  /* 0x0000009cd8007986 */ /* 0x0007e6000c101d06 */
.L_x_9087:
[----:B------:R-:W-:Y:S05]  /*2a40*/  BSYNC.RECONVERGENT B0 ;  /* 0x0000000000007941 */ /* 0x000fea0003800200 */
.L_x_9086:
[----:B------:R-:W-:Y:S01]  /*2a50*/  ISETP.GE.U32.AND P0, PT, R162, 0xa0, PT ;  /* 0x000000a0a200780c */ /* 0x000fe20003f06070 */
[----:B------:R-:W-:Y:S01]  /*2a60*/  BSSY.RECONVERGENT B0, `(.L_x_9090) ;  /* 0x0000062000007945 */ /* 0x000fe20003800200 */
[----:B------:R-:W-:-:S11]  /*2a70*/  LOP3.LUT R163, R163, 0xffffbfff, RZ, 0xc0, !PT ;  /* 0xffffbfffa3a37812 */ /* 0x000fd600078ec0ff */
[----:B------:R-:W-:Y:S01]  /*2a80*/  @P0 LOP3.LUT R163, R163, 0x4000, RZ, 0xfc, !PT ;  /* 0x00004000a3a30812 */ /* 0x000fe200078efcff */
[----:B------:R-:W-:Y:S06]  /*2a90*/  @!P0 BRA `(.L_x_9091) ;  /* 0x0000000400788947 */ /* 0x000fec0003800000 */
[----:B------:R-:W-:Y:S01]  /*2aa0*/  ISETP.NE.U32.AND P0, PT, RZ, UR8, PT ;  /* 0x00000008ff007c0c */ /* 0x000fe2000bf05070 */
[----:B0123--:R-:W0:Y:S03]  /*2ab0*/  LDC.64 R156, c[0x0][0x390] ;  /* 0x0000e400ff9c7b82 */ /* 0x00fe260000000a00 */
[----:B------:R-:W-:-:S13]  /*2ac0*/  ISETP.NE.AND.EX P0, PT, RZ, UR9, PT, P0 ;  /* 0x00000009ff007c0c */ /* 0x000fda000bf05300 */
[----:B------:R-:W1:Y:S01]  /*2ad0*/  @P0 LDC.64 R164, c[0x0][0x3a0] ;  /* 0x0000e800ffa40b82 */ /* 0x000e620000000a00 */
[----:B0-----:R-:W-:-:S06]  /*2ae0*/  IMAD.WIDE.U32 R156, R215, 0x10, R156 ;  /* 0x00000010d79c7825 */ /* 0x001fcc00078e009c */
[----:B------:R-:W5:Y:S01]  /*2af0*/  LDG.E.128 R156, desc[UR6][R156.64] ;  /* 0x000000069c9c7981 */ /* 0x000f62000c1e1d00 */
[----:B-1----:R-:W-:-:S05]  /*2b00*/  @P0 IMAD.WIDE.U32 R164, R215, 0x10, R164 ;  /* 0x00000010d7a40825 */ /* 0x002fca00078e00a4 */
[----:B------:R0:W5:Y:S01]  /*2b10*/  @P0 LDG.E.128 R32, desc[UR6][R164.64] ;  /* 0x00000006a4200981 */ /* 0x000162000c1e1d00 */
[----:B------:R-:W-:Y:S05]  /*2b20*/  @!P0 BRA `(.L_x_9092) ;  /* 0x0000000000b48947 */ /* 0x000fea0003800000 */
[----:B0----5:R-:W-:Y:S02]  /*2b30*/  HADD2.F32 R165, -RZ, R156.H0_H0 ;  /* 0x2000009cffa57230 */ /* 0x021fe40000004100 */
        /* <DEDUP_REMOVED lines=10> */
[----:B------:R-:W-:Y:S02]  /*2be0*/  HADD2.F32 R156, -RZ, R32.H0_H0 ;  /* 0x20000020ff9c7230 */ /* 0x000fe40000004100 */
[----:B------:R-:W-:Y:S01]  /*2bf0*/  FMUL.FTZ R217, R217, R214 ;  /* 0x000000d6d9d97220 */ /* 0x000fe20000410000 */
[----:B------:R-:W-:Y:S02]  /*2c00*/  HADD2.F32 R166, -RZ, R97.H0_H0 ;  /* 0x20000061ffa67230 */ /* 0x000fe40000004100 */
[----:B------:R-:W-:-:S02]  /*2c10*/  HADD2.F32 R158, -RZ, R33.H0_H0 ;  /* 0x20000021ff9e7230 */ /* 0x000fc40000004100 */
[----:B------:R-:W-:Y:S01]  /*2c20*/  FFMA.FTZ R164, R165, R164, R156 ;  /* 0x000000a4a5a47223 */ /* 0x000fe2000001009c */
[----:B------:R-:W-:Y:S02]  /*2c30*/  HADD2.F32 R168, -RZ, R98.H0_H0 ;  /* 0x20000062ffa87230 */ /* 0x000fe40000004100 */
[----:B------:R-:W-:Y:S01]  /*2c40*/  FMUL.FTZ R165, R167, R214 ;  /* 0x000000d6a7a57220 */ /* 0x000fe20000410000 */
        /* <DEDUP_REMOVED lines=27> */
.L_x_9092:
[----:B0----5:R-:W-:Y:S02]  /*2e00*/  HADD2.F32 R165, -RZ, R156.H0_H0 ;  /* 0x2000009cffa57230 */ /* 0x021fe40000004100 */
        /* <DEDUP_REMOVED lines=8> */
[----:B------:R-:W-:Y:S01]  /*2e90*/  FMUL.FTZ R219, R219, R214 ;  /* 0x000000d6dbdb7220 */ /* 0x000fe20000410000 */
[----:B------:R-:W-:Y:S02]  /*2ea0*/  HADD2.F32 R157, -RZ, R157.H1_H1 ;  /* 0x3000009dff9d7230 */ /* 0x000fe40000004100 */
[----:B------:R-:W-:Y:S01]  /*2eb0*/  FMUL.FTZ R164, R165, R164 ;  /* 0x000000a4a5a47220 */ /* 0x000fe20000410000 */
[----:B------:R-:W-:Y:S02]  /*2ec0*/  HADD2.F32 R217, -RZ, R158.H1_H1 ;  /* 0x3000009effd97230 */ /* 0x000fe40000004100 */
[----:B------:R-:W-:Y:S01]  /*2ed0*/  FMUL.FTZ R165, R167, R214 ;  /* 0x000000d6a7a57220 */ /* 0x000fe20000410000 */
[----:B------:R-:W-:-:S02]  /*2ee0*/  HADD2.F32 R159, -RZ, R159.H1_H1 ;  /* 0x3000009fff9f7230 */ /* 0x000fc40000004100 */
[-C--:B------:R-:W-:Y:S01]  /*2ef0*/  FMUL.FTZ R157, R157, R214.reuse ;  /* 0x000000d69d9d7220 */ /* 0x080fe20000410000 */
[----:B------:R-:W-:Y:S02]  /*2f00*/  HADD2.F32 R166, -RZ, R97.H0_H0 ;  /* 0x20000061ffa67230 */ /* 0x000fe40000004100 */
[-C--:B------:R-:W-:Y:S01]  /*2f10*/  FMUL.FTZ R217, R217, R214.reuse ;  /* 0x000000d6d9d97220 */ /* 0x080fe20000410000 */
[----:B------:R-:W-:Y:S02]  /*2f20*/  HADD2.F32 R168, -RZ, R98.H0_H0 ;  /* 0x20000062ffa87230 */ /* 0x000fe40000004100 */
[----:B------:R-:W-:Y:S01]  /*2f30*/  FMUL.FTZ R159, R159, R214 ;  /* 0x000000d69f9f7220 */ /* 0x000fe20000410000 */
[----:B------:R-:W-:Y:S02]  /*2f40*/  HADD2.F32 R170, -RZ, R99.H0_H0 ;  /* 0x20000063ffaa7230 */ /* 0x000fe40000004100 */
[----:B------:R-:W-:Y:S01]  /*2f50*/  FMUL.FTZ R166, R169, R166 ;  /* 0x000000a6a9a67220 */ /* 0x000fe20000410000 */
[----:B------:R-:W-:-:S02]  /*2f60*/  HADD2.F32 R156, -RZ, R96.H1_H1 ;  /* 0x30000060ff9c7230 */ /* 0x000fc40000004100 */
        /* <DEDUP_REMOVED lines=13> */
.L_x_9093:
[----:B------:R-:W0:Y:S02]  /*3040*/  LDC.64 R216, c[0x0][0x3a8] ;  /* 0x0000ea00ffd87b82 */ /* 0x000e240000000a00 */
[C---:B0-----:R-:W-:Y:S01]  /*3050*/  IMAD.WIDE.U32 R216, R215.reuse, 0x10, R216 ;  /* 0x00000010d7d87825 */ /* 0x041fe200078e00d8 */
[----:B------:R-:W-:-:S04]  /*3060*/  IADD3 R215, PT, PT, R215, 0x20, RZ ;  /* 0x00000020d7d77810 */ /* 0x000fc80007ffe0ff */
[----:B------:R4:W-:Y:S03]  /*3070*/  STG.E.128 desc[UR6][R216.64], R156 ;  /* 0x0000009cd8007986 */ /* 0x0009e6000c101d06 */
.L_x_9091:
[----:B------:R-:W-:Y:S05]  /*3080*/  BSYNC.RECONVERGENT B0 ;  /* 0x0000000000007941 */ /* 0x000fea0003800200 */
.L_x_9090:
[----:B------:R-:W-:Y:S01]  /*3090*/  ISETP.GE.U32.AND P0, PT, R162, 0xc0, PT ;  /* 0x000000c0a200780c */ /* 0x000fe20003f06070 */
[----:B------:R-:W-:Y:S01]  /*30a0*/  BSSY.RECONVERGENT B0, `(.L_x_9094) ;  /* 0x0000062000007945 */ /* 0x000fe20003800200 */
[----:B------:R-:W-:-:S11]  /*30b0*/  LOP3.LUT R163, R163, 0xfffffbff, RZ, 0xc0, !PT ;  /* 0xfffffbffa3a37812 */ /* 0x000fd600078ec0ff */
[----:B------:R-:W-:Y:S01]  /*30c0*/  @P0 LOP3.LUT R163, R163, 0x400, RZ, 0xfc, !PT ;  /* 0x00000400a3a30812 */ /* 0x000fe200078efcff */
[----:B------:R-:W-:Y:S06]  /*30d0*/  @!P0 BRA `(.L_x_9095) ;  /* 0x0000000400788947 */ /* 0x000fec0003800000 */
[----:B------:R-:W-:Y:S01]  /*30e0*/  ISETP.NE.U32.AND P0, PT, RZ, UR8, PT ;  /* 0x00000008ff007c0c */ /* 0x000fe2000bf05070 */
[----:B01234-:R-:W0:Y:S03]  /*30f0*/  LDC.64 R156, c[0x0][0x390] ;  /* 0x0000e400ff9c7b82 */ /* 0x01fe260000000a00 */
        /* <DEDUP_REMOVED lines=52> */
.L_x_9096:
        /* <DEDUP_REMOVED lines=36> */
.L_x_9097:
[----:B------:R-:W0:Y:S02]  /*3680*/  LDC.64 R216, c[0x0][0x3a8] ;  /* 0x0000ea00ffd87b82 */ /* 0x000e240000000a00 */
[C---:B0-----:R-:W-:Y:S01]  /*3690*/  IMAD.WIDE.U32 R216, R215.reuse, 0x10, R216 ;  /* 0x00000010d7d87825 */ /* 0x041fe200078e00d8 */
[----:B------:R-:W-:-:S04]  /*36a0*/  IADD3 R215, PT, PT, R215, 0x20, RZ ;  /* 0x00000020d7d77810 */ /* 0x000fc80007ffe0ff */
[----:B------:R0:W-:Y:S03]  /*36b0*/  STG.E.128 desc[UR6][R216.64], R156 ;  /* 0x0000009cd8007986 */ /* 0x0001e6000c101d06 */
.L_x_9095:
[----:B------:R-:W-:Y:S05]  /*36c0*/  BSYNC.RECONVERGENT B0 ;  /* 0x0000000000007941 */ /* 0x000fea0003800200 */
.L_x_9094:
        /* <DEDUP_REMOVED lines=59> */
.L_x_9100:
        /* <DEDUP_REMOVED lines=36> */
.L_x_9101:
[----:B------:R-:W0:Y:S02]  /*3cc0*/  LDC.64 R216, c[0x0][0x3a8] ;  /* 0x0000ea00ffd87b82 */ /* 0x000e240000000a00 */
[C---:B0-----:R-:W-:Y:S01]  /*3cd0*/  IMAD.WIDE.U32 R216, R215.reuse, 0x10, R216 ;  /* 0x00000010d7d87825 */ /* 0x041fe200078e00d8 */
[----:B------:R-:W-:-:S04]  /*3ce0*/  IADD3 R215, PT, PT, R215, 0x20, RZ ;  /* 0x00000020d7d77810 */ /* 0x000fc80007ffe0ff */
[----:B------:R0:W-:Y:S03]  /*3cf0*/  STG.E.128 desc[UR6][R216.64], R156 ;  /* 0x0000009cd8007986 */ /* 0x0001e6000c101d06 */
.L_x_9099:
[----:B------:R-:W-:Y:S05]  /*3d00*/  BSYNC.RECONVERGENT B0 ;  /* 0x0000000000007941 */ /* 0x000fea0003800200 */
.L_x_9098:
        /* <DEDUP_REMOVED lines=59> */
.L_x_9104:
        /* <DEDUP_REMOVED lines=36> */
.L_x_9105:
[----:B------:R-:W0:Y:S02]  /*4300*/  LDC.64 R216, c[0x0][0x3a8] ;  /* 0x0000ea00ffd87b82 */ /* 0x000e240000000a00 */
[C---:B0-----:R-:W-:Y:S01]  /*4310*/  IMAD.WIDE.U32 R216, R215.reuse, 0x10, R216 ;  /* 0x00000010d7d87825 */ /* 0x041fe200078e00d8 */
[----:B------:R-:W-:-:S04]  /*4320*/  IADD3 R215, PT, PT, R215, 0x20, RZ ;  /* 0x00000020d7d77810 */ /* 0x000fc80007ffe0ff */
[----:B------:R0:W-:Y:S03]  /*4330*/  STG.E.128 desc[UR6][R216.64], R156 ;  /* 0x0000009cd8007986 */ /* 0x0001e6000c101d06 */
.L_x_9103:
[----:B------:R-:W-:Y:S05]  /*4340*/  BSYNC.RECONVERGENT B0 ;  /* 0x0000000000007941 */ /* 0x000fea0003800200 */
.L_x_9102:
        /* <DEDUP_REMOVED lines=59> */
.L_x_9108:
        /* <DEDUP_REMOVED lines=36> */
.L_x_9109:
[----:B------:R-:W0:Y:S02]  /*4940*/  LDC.64 R216, c[0x0][0x3a8] ;  /* 0x0000ea00ffd87b82 */ /* 0x000e240000000a00 */
[C---:B0-----:R-:W-:Y:S01]  /*4950*/  IMAD.WIDE.U32 R216, R215.reuse, 0x10, R216 ;  /* 0x00000010d7d87825 */ /* 0x041fe200078e00d8 */
[----:B------:R-:W-:-:S04]  /*4960*/  IADD3 R215, PT, PT, R215, 0x20, RZ ;  /* 0x00000020d7d77810 */ /* 0x000fc80007ffe0ff */
[----:B------:R0:W-:Y:S03]  /*4970*/  STG.E.128 desc[UR6][R216.64], R156 ;  /* 0x0000009cd8007986 */ /* 0x0001e6000c101d06 */
.L_x_9107:
[----:B------:R-:W-:Y:S05]  /*4980*/  BSYNC.RECONVERGENT B0 ;  /* 0x0000000000007941 */ /* 0x000fea0003800200 */
.L_x_9106:
        /* <DEDUP_REMOVED lines=16> */
[--C-:B------:R-:W-:Y:S02]  /*4a90*/  HADD2.F32 R211, -RZ, R158.reuse.H0_H0 ;  /* 0x2000009effd37230 */ /* 0x100fe40000004100 */
        /* <DEDUP_REMOVED lines=10> */
[----:B------:R-:W-:Y:S01]  /*4b40*/  FMUL.FTZ R156, R207, R214 ;  /* 0x000000d6cf9c7220 */ /* 0x000fe20000410000 */
[----:B------:R-:W-:-:S02]  /*4b50*/  HADD2.F32 R204, -RZ, R44.H0_H0 ;  /* 0x2000002cffcc7230 */ /* 0x000fc40000004100 */
[-C--:B------:R-:W-:Y:S01]  /*4b60*/  FMUL.FTZ R157, R157, R214.reuse ;  /* 0x000000d69d9d7220 */ /* 0x080fe20000410000 */
[----:B------:R-:W-:Y:S02]  /*4b70*/  HADD2.F32 R158, -RZ, R32.H0_H0 ;  /* 0x20000020ff9e7230 */ /* 0x000fe40000004100 */
[----:B------:R-:W-:Y:S01]  /*4b80*/  FMUL.FTZ R159, R159, R214 ;  /* 0x000000d69f9f7220 */ /* 0x000fe20000410000 */
        /* <DEDUP_REMOVED lines=10> */
[----:B------:R-:W-:Y:S02]  /*4c30*/  HADD2.F32 R210, -RZ, R47.H0_H0 ;  /* 0x2000002fffd27230 */ /* 0x000fe40000004100 */
[----:B------:R-:W-:-:S02]  /*4c40*/  HADD2.F32 R222, -RZ, R35.H0_H0 ;  /* 0x20000023ffde7230 */ /* 0x000fc40000004100 */
[----:B------:R-:W-:Y:S02]  /*4c50*/  HADD2.F32 R216, -RZ, R47.H1_H1 ;  /* 0x3000002fffd87230 */ /* 0x000fe40000004100 */
[----:B------:R-:W-:Y:S02]  /*4c60*/  HADD2.F32 R224, -RZ, R35.H1_H1 ;  /* 0x30000023ffe07230 */ /* 0x000fe40000004100 */
[----:B------:R-:W-:Y:S01]  /*4c70*/  FFMA.FTZ R210, R219, R210, R222 ;  /* 0x000000d2dbd27223 */ /* 0x000fe200000100de */
        /* <DEDUP_REMOVED lines=12> */
.L_x_9112:
        /* <DEDUP_REMOVED lines=19> */
[----:B------:R-:W-:Y:S01]  /*4e70*/  FMUL.FTZ R204, R205, R204 ;  /* 0x000000cccdcc7220 */ /* 0x000fe20000410000 */
[--C-:B------:R-:W-:Y:S02]  /*4e80*/  HADD2.F32 R210, -RZ, R47.reuse.H0_H0 ;  /* 0x2000002fffd27230 */ /* 0x100fe40000004100 */
        /* <DEDUP_REMOVED lines=15> */
.L_x_9113:
[----:B------:R-:W0:Y:S02]  /*4f80*/  LDC.64 R216, c[0x0][0x3a8] ;  /* 0x0000ea00ffd87b82 */ /* 0x000e240000000a00 */
[----:B0-----:R-:W-:-:S05]  /*4f90*/  IMAD.WIDE.U32 R216, R215, 0x10, R216 ;  /* 0x00000010d7d87825 */ /* 0x001fca00078e00d8 */
[----:B------:R0:W-:Y:S02]  /*4fa0*/  STG.E.128 desc[UR6][R216.64], R156 ;  /* 0x0000009cd8007986 */ /* 0x0001e4000c101d06 */
.L_x_9111:
[----:B------:R-:W-:Y:S05]  /*4fb0*/  BSYNC.RECONVERGENT B0 ;  /* 0x0000000000007941 */ /* 0x000fea0003800200 */
.L_x_9110:
        /* <DEDUP_REMOVED lines=292> */
.L_x_9147:
        /* <DEDUP_REMOVED lines=9> */
[----:B------:R-:W0:Y:S04]  /*6290*/  @!P1 LDC.64 R158, c[0x0][0x3c0] ;  /* 0x0000f000ff9e9b82 */ /* 0x000e280000000a00 */
[----:B------:R-:W1:Y:S04]  /*62a0*/  MUFU.RSQ R213, R213 ;  /* 0x000000d500d57308 */ /* 0x000e680000001400 */
        /* <DEDUP_REMOVED lines=54> */
.L_x_9116:
[----:B------:R-:W-:Y:S05]  /*6610*/  BSYNC.RECONVERGENT B0 ;  /* 0x0000000000007941 */ /* 0x000fea0003800200 */
.L_x_9115:
        /* <DEDUP_REMOVED lines=51> */
.L_x_9118:
[----:B------:R-:W-:Y:S05]  /*6950*/  BSYNC.RECONVERGENT B0 ;  /* 0x0000000000007941 */ /* 0x000fea0003800200 */
.L_x_9117:
        /* <DEDUP_REMOVED lines=51> */
.L_x_9120:
[----:B------:R-:W-:Y:S05]  /*6c90*/  BSYNC.RECONVERGENT B0 ;  /* 0x0000000000007941 */ /* 0x000fea0003800200 */
.L_x_9119:
        /* <DEDUP_REMOVED lines=51> */
.L_x_9122:
[----:B------:R-:W-:Y:S05]  /*6fd0*/  BSYNC.RECONVERGENT B0 ;  /* 0x0000000000007941 */ /* 0x000fea0003800200 */
.L_x_9121:
        /* <DEDUP_REMOVED lines=51> */
.L_x_9124:
[----:B------:R-:W-:Y:S05]  /*7310*/  BSYNC.RECONVERGENT B0 ;  /* 0x0000000000007941 */ /* 0x000fea0003800200 */
.L_x_9123:
        /* <DEDUP_REMOVED lines=51> */
.L_x_9126:
[----:B------:R-:W-:Y:S05]  /*7650*/  BSYNC.RECONVERGENT B0 ;  /* 0x0000000000007941 */ /* 0x000fea0003800200 */
.L_x_9125:
        /* <DEDUP_REMOVED lines=51> */
.L_x_9128:
[----:B------:R-:W-:Y:S05]  /*7990*/  BSYNC.RECONVERGENT B0 ;  /* 0x0000000000007941 */ /* 0x000fea0003800200 */
.L_x_9127:
        /* <DEDUP_REMOVED lines=51> */
.L_x_9130:
[----:B------:R-:W-:Y:S05]  /*7cd0*/  BSYNC.RECONVERGENT B0 ;  /* 0x0000000000007941 */ /* 0x000fea0003800200 */
.L_x_9129:
        /* <DEDUP_REMOVED lines=51> */
.L_x_9132:
[----:B------:R-:W-:Y:S05]  /*8010*/  BSYNC.RECONVERGENT B0 ;  /* 0x0000000000007941 */ /* 0x000fea0003800200 */
.L_x_9131:
[----:B------:R-:W-:Y:S01]  /*8020*/  ISETP.GE.U32.AND P0, PT, R162, 0x140, PT ;  /* 0x00000140a200780c */ /* 0x000fe20003f06070 */
[----:B------:R-:W-:-:S12]  /*8030*/  BSSY.RECONVERGENT B0, `(.L_x_9133) ;  /* 0x0000031000007945 */ /* 0x000fd80003800200 */
[----:B------:R-:W-:Y:S05]  /*8040*/  @!P0 BRA `(.L_x_9134) ;  /* 0x0000000000bc8947 */ /* 0x000fea0003800000 */
[----:B01234-:R-:W0:Y:S01]  /*8050*/  LDC.64 R156, c[0x0][0x428] ;  /* 0x00010a00ff9c7b82 */ /* 0x01fe220000000a00 */
[--C-:B------:R-:W-:Y:S01]  /*8060*/  FADD.FTZ R158, R204, -R216.reuse ;  /* 0x800000d8cc9e7221 */ /* 0x100fe20000010000 */
[--C-:B------:R-:W-:Y:S01]  /*8070*/  FADD.FTZ R218, R206, -R216.reuse ;  /* 0x800000d8ceda7221 */ /* 0x100fe20000010000 */
[--C-:B------:R-:W-:Y:S01]  /*8080*/  FADD.FTZ R222, R208, -R216.reuse ;  /* 0x800000d8d0de7221 */ /* 0x100fe20000010000 */
[----:B-----5:R-:W-:Y:S02]  /*8090*/  HADD2.F32 R159, -RZ, R40.H0_H0 ;  /* 0x20000028ff9f7230 */ /* 0x020fe40000004100 */
[--C-:B------:R-:W-:Y:S01]  /*80a0*/  FADD.FTZ R214, R205, -R216.reuse ;  /* 0x800000d8cdd67221 */ /* 0x100fe20000010000 */
[----:B------:R-:W-:Y:S02]  /*80b0*/  HADD2.F32 R215, -RZ, R36.H0_H0 ;  /* 0x20000024ffd77230 */ /* 0x000fe40000004100 */
[--C-:B------:R-:W-:Y:S01]  /*80c0*/  FADD.FTZ R220, R207, -R216.reuse ;  /* 0x800000d8cfdc7221 */ /* 0x100fe20000010000 */
[--C-:B------:R-:W-:Y:S01]  /*80d0*/  FADD.FTZ R224, R209, -R216.reuse ;  /* 0x800000d8d1e07221 */ /* 0x100fe20000010000 */
[----:B------:R-:W-:Y:S01]  /*80e0*/  FADD.FTZ R226, R210, -R216 ;  /* 0x800000d8d2e27221 */ /* 0x000fe20000010000 */
[----:B------:R-:W-:-:S02]  /*80f0*/  HADD2.F32 R217, -RZ, R41.H0_H0 ;  /* 0x20000029ffd97230 */ /* 0x000fc40000004100 */
[----:B------:R-:W-:Y:S01]  /*8100*/  FMUL.FTZ R158, R213, R158 ;  /* 0x0000009ed59e7220 */ /* 0x000fe20000410000 */
[----:B------:R-:W-:Y:S02]  /*8110*/  HADD2.F32 R219, -RZ, R37.H0_H0 ;  /* 0x20000025ffdb7230 */ /* 0x000fe40000004100 */
[----:B------:R-:W-:Y:S01]  /*8120*/  FADD.FTZ R216, R211, -R216 ;  /* 0x800000d8d3d87221 */ /* 0x000fe20000010000 */
[----:B------:R-:W-:Y:S02]  /*8130*/  HADD2.F32 R221, -RZ, R42.H0_H0 ;  /* 0x2000002affdd7230 */ /* 0x000fe40000004100 */
[C---:B------:R-:W-:Y:S01]  /*8140*/  FMUL.FTZ R218, R213.reuse, R218 ;  /* 0x000000dad5da7220 */ /* 0x040fe20000410000 */
[----:B------:R-:W-:Y:S02]  /*8150*/  HADD2.F32 R223, -RZ, R38.H0_H0 ;  /* 0x20000026ffdf7230 */ /* 0x000fe40000004100 */
[C---:B------:R-:W-:Y:S01]  /*8160*/  FMUL.FTZ R222, R213.reuse, R222 ;  /* 0x000000ded5de7220 */ /* 0x040fe20000410000 */
[----:B------:R-:W-:Y:S01]  /*8170*/  FFMA.FTZ R215, R158, R159, R215 ;  /* 0x0000009f9ed77223 */ /* 0x000fe200000100d7 */
        /* <DEDUP_REMOVED lines=9> */
[----:B------:R-:W-:Y:S02]  /*8210*/  HADD2.F32 R223, -RZ, R42.H1_H1 ;  /* 0x3000002affdf7230 */ /* 0x000fe40000004100 */
[----:B------:R-:W-:Y:S02]  /*8220*/  HADD2.F32 R227, -RZ, R43.H0_H0 ;  /* 0x2000002bffe37230 */ /* 0x000fe40000004100 */
[----:B------:R-:W-:Y:S02]  /*8230*/  HADD2.F32 R229, -RZ, R39.H0_H0 ;  /* 0x20000027ffe57230 */ /* 0x000fe40000004100 */
[----:B------:R-:W-:Y:S02]  /*8240*/  HADD2.F32 R231, -RZ, R43.H1_H1 ;  /* 0x3000002bffe77230 */ /* 0x000fe40000004100 */
[----:B------:R-:W-:-:S02]  /*8250*/  HADD2.F32 R233, -RZ, R39.H1_H1 ;  /* 0x30000027ffe97230 */ /* 0x000fc40000004100 */
[----:B------:R-:W-:Y:S01]  /*8260*/  FFMA.FTZ R226, R226, R227, R229 ;  /* 0x000000e3e2e27223 */ /* 0x000fe200000100e5 */
[----:B------:R-:W-:Y:S02]  /*8270*/  HADD2.F32 R225, -RZ, R38.H1_H1 ;  /* 0x30000026ffe17230 */ /* 0x000fe40000004100 */
[----:B------:R-:W-:Y:S02]  /*8280*/  HADD2.F32 R221, -RZ, R37.H1_H1 ;  /* 0x30000025ffdd7230 */ /* 0x000fe40000004100 */
[----:B------:R-:W-:Y:S01]  /*8290*/  FFMA.FTZ R231, R216, R231, R233 ;  /* 0x000000e7d8e77223 */ /* 0x000fe200000100e9 */
[----:B------:R-:W-:Y:S02]  /*82a0*/  HADD2.F32 R213, -RZ, R36.H1_H1 ;  /* 0x30000024ffd57230 */ /* 0x000fe40000004100 */
[----:B------:R-:W-:Y:S01]  /*82b0*/  FFMA.FTZ R223, R224, R223, R225 ;  /* 0x000000dfe0df7223 */ /* 0x000fe200000100e1 */
[----:B------:R-:W-:Y:S02]  /*82c0*/  FFMA.FTZ R220, R220, R219, R221 ;  /* 0x000000dbdcdc7223 */ /* 0x000fe400000100dd */
[----:B------:R-:W-:Y:S01]  /*82d0*/  FFMA.FTZ R214, R214, R159, R213 ;  /* 0x0000009fd6d67223 */ /* 0x000fe200000100d5 */
[----:B0-----:R-:W-:Y:S01]  /*82e0*/  IMAD.WIDE.U32 R212, R212, 0x10, R156 ;  /* 0x00000010d4d47825 */ /* 0x001fe200078e009c */
[----:B------:R-:W-:-:S02]  /*82f0*/  F2FP.F16.F32.PACK_AB R159, R231, R226 ;  /* 0x000000e2e79f723e */ /* 0x000fc400000000ff */
[----:B------:R-:W-:Y:S02]  /*8300*/  F2FP.F16.F32.PACK_AB R158, R223, R158 ;  /* 0x0000009edf9e723e */ /* 0x000fe400000000ff */
[----:B------:R-:W-:Y:S02]  /*8310*/  F2FP.F16.F32.PACK_AB R157, R220, R217 ;  /* 0x000000d9dc9d723e */ /* 0x000fe400000000ff */
[----:B------:R-:W-:-:S05]  /*8320*/  F2FP.F16.F32.PACK_AB R156, R214, R215 ;  /* 0x000000d7d69c723e */ /* 0x000fca00000000ff */
[----:B------:R0:W-:Y:S02]  /*8330*/  STG.E.128 desc[UR6][R212.64], R156 ;  /* 0x0000009cd4007986 */ /* 0x0001e4000c101d06 */
.L_x_9134:
[----:B------:R-:W-:Y:S05]  /*8340*/  BSYNC.RECONVERGENT B0 ;  /* 0x0000000000007941 */ /* 0x000fea0003800200 */
.L_x_9133:
[----:B01234-:R-:W0:Y:S02]  /*8350*/  LDC.64 R156, c[0x0][0x380] ;  /* 0x0000e000ff9c7b82 */ /* 0x01fe240000000a00 */
[----:B0-----:R-:W-:-:S04]  /*8360*/  LEA R160, R156, R160, 0x2 ;  /* 0x000000a09ca07211 */ /* 0x001fc800078e10ff */
[----:B------:R-:W-:-:S13]  /*8370*/  ISETP.GE.AND P0, PT, R160, R157, PT ;  /* 0x0000009da000720c */ /* 0x000fda0003f06270 */
[----:B------:R-:W-:Y:S05]  /*8380*/  @!P0 BRA `(.L_x_9135) ;  /* 0xffffff8c00488947 */ /* 0x000fea000383ffff */
[----:B------:R-:W-:Y:S05]  /*8390*/  EXIT ;  /* 0x000000000000794d */ /* 0x000fea0003800000 */
.L_x_9114:
        /* <DEDUP_REMOVED lines=8> */
.L_x_9137:
[----:B------:R-:W-:Y:S05]  /*8420*/  BSYNC B0 ;  /* 0x0000000000007941 */ /* 0x000fea0003800000 */
.L_x_9136:
        /* <DEDUP_REMOVED lines=10> */
.L_x_9138:
[----:B------:R-:W-:Y:S01]  /*84d0*/  HFMA2 R221, -RZ, RZ, 0, 2.384185791015625e-07 ;  /* 0x00000004ffdd7431 */ /* 0x000fe200000001ff */
[----:B------:R-:W-:-:S05]  /*84e0*/  MOV R159, R218 ;  /* 0x000000da009f7202 */ /* 0x000fca0000000f00 */
[----:B------:R-:W-:-:S05]  /*84f0*/  FADD.FTZ R159, R158, R159 ;  /* 0x0000009f9e9f7221 */ /* 0x000fca0000010000 */
[----:B------:R-:W-:-:S07]  /*8500*/  MOV R220, R159 ;  /* 0x0000009f00dc7202 */ /* 0x000fce0000000f00 */
[----:B------:R-:W-:Y:S05]  /*8510*/  WARPSYNC.COLLECTIVE R219, `(.L_x_9139) ;  /* 0x00000000db087348 */ /* 0x000fea0003c00000 */
[----:B------:R0:W1:Y:S02]  /*8520*/  SHFL.BFLY P6, R218, R220, R221, R222 ;  /* 0x0c0000dddcda7389 */ /* 0x00006400000c00de */
[----:B01----:R-:W-:Y:S05]  /*8530*/  ENDCOLLECTIVE ;  /* 0x000000000000791b */ /* 0x003fea0003800000 */
.L_x_9139:
[----:B------:R-:W-:Y:S01]  /*8540*/  HFMA2 R221, -RZ, RZ, 0, 4.76837158203125e-07 ;  /* 0x00000008ffdd7431 */ /* 0x000fe200000001ff */
[----:B------:R-:W-:-:S05]  /*8550*/  MOV R156, R218 ;  /* 0x000000da009c7202 */ /* 0x000fca0000000f00 */
[----:B------:R-:W-:-:S05]  /*8560*/  FADD.FTZ R216, R159, R156 ;  /* 0x0000009c9fd87221 */ /* 0x000fca0000010000 */
[----:B------:R-:W-:-:S07]  /*8570*/  MOV R220, R216 ;  /* 0x000000d800dc7202 */ /* 0x000fce0000000f00 */
[----:B------:R-:W-:Y:S05]  /*8580*/  WARPSYNC.COLLECTIVE R219, `(.L_x_9140) ;  /* 0x00000000db087348 */ /* 0x000fea0003c00000 */
[----:B------:R0:W1:Y:S02]  /*8590*/  SHFL.BFLY P6, R218, R220, R221, R222 ;  /* 0x0c0000dddcda7389 */ /* 0x00006400000c00de */
[----:B01----:R-:W-:Y:S05]  /*85a0*/  ENDCOLLECTIVE ;  /* 0x000000000000791b */ /* 0x003fea0003800000 */
.L_x_9140:
[----:B------:R-:W-:Y:S01]  /*85b0*/  HFMA2 R221, -RZ, RZ, 0, 9.5367431640625e-07 ;  /* 0x00000010ffdd7431 */ /* 0x000fe200000001ff */
[----:B------:R-:W-:-:S05]  /*85c0*/  MOV R215, R218 ;  /* 0x000000da00d77202 */ /* 0x000fca0000000f00 */
[----:B------:R-:W-:-:S05]  /*85d0*/  FADD.FTZ R217, R216, R215 ;  /* 0x000000d7d8d97221 */ /* 0x000fca0000010000 */
[----:B------:R-:W-:-:S07]  /*85e0*/  MOV R220, R217 ;  /* 0x000000d900dc7202 */ /* 0x000fce0000000f00 */
[----:B------:R-:W-:Y:S05]  /*85f0*/  WARPSYNC.COLLECTIVE R219, `(.L_x_9141) ;  /* 0x00000000db087348 */ /* 0x000fea0003c00000 */
[----:B------:R0:W1:Y:S02]  /*8600*/  SHFL.BFLY P6, R218, R220, R221, R222 ;  /* 0x0c0000dddcda7389 */ /* 0x00006400000c00de */
[----:B01----:R-:W-:Y:S05]  /*8610*/  ENDCOLLECTIVE ;  /* 0x000000000000791b */ /* 0x003fea0003800000 */
.L_x_9141:
[----:B------:R-:W-:Y:S01]  /*8620*/  HFMA2 R221, -RZ, RZ, 0, 5.9604644775390625e-08 ;  /* 0x00000001ffdd7431 */ /* 0x000fe200000001ff */
[----:B------:R-:W-:Y:S02]  /*8630*/  MOV R156, R218 ;  /* 0x000000da009c7202 */ /* 0x000fe40000000f00 */
[----:B------:R-:W-:-:S03]  /*8640*/  ISETP.GT.U32.AND P6, PT, R162, 0xbf, PT ;  /* 0x000000bfa200780c */ /* 0x000fc60003fc4070 */
        /* <DEDUP_REMOVED lines=171> */
.L_x_9142:
[----:B------:R-:W-:Y:S01]  /*9100*/  HFMA2 R221, -RZ, RZ, 0, 1.1920928955078125e-07 ;  /* 0x00000002ffdd7431 */ /* 0x000fe200000001ff */
[----:B------:R-:W-:-:S05]  /*9110*/  MOV R157, R218 ;  /* 0x000000da009d7202 */ /* 0x000fca0000000f00 */
[----:B------:R-:W-:-:S05]  /*9120*/  FADD.FTZ R157, R156, R157 ;  /* 0x0000009d9c9d7221 */ /* 0x000fca0000010000 */
[----:B------:R-:W-:-:S07]  /*9130*/  MOV R220, R157 ;  /* 0x0000009d00dc7202 */ /* 0x000fce0000000f00 */
[----:B------:R-:W-:Y:S05]  /*9140*/  WARPSYNC.COLLECTIVE R219, `(.L_x_9143) ;  /* 0x00000000db087348 */ /* 0x000fea0003c00000 */
[----:B------:R0:W1:Y:S02]  /*9150*/  SHFL.BFLY P6, R218, R220, R221, R222 ;  /* 0x0c0000dddcda7389 */ /* 0x00006400000c00de */
[----:B01----:R-:W-:Y:S05]  /*9160*/  ENDCOLLECTIVE ;  /* 0x000000000000791b */ /* 0x003fea0003800000 */
.L_x_9143:
[----:B------:R-:W-:Y:S01]  /*9170*/  HFMA2 R221, -RZ, RZ, 0, 2.384185791015625e-07 ;  /* 0x00000004ffdd7431 */ /* 0x000fe200000001ff */
[----:B------:R-:W-:-:S05]  /*9180*/  MOV R158, R218 ;  /* 0x000000da009e7202 */ /* 0x000fca0000000f00 */
[----:B------:R-:W-:-:S05]  /*9190*/  FADD.FTZ R158, R157, R158 ;  /* 0x0000009e9d9e7221 */ /* 0x000fca0000010000 */
[----:B------:R-:W-:-:S07]  /*91a0*/  MOV R220, R158 ;  /* 0x0000009e00dc7202 */ /* 0x000fce0000000f00 */
[----:B------:R-:W-:Y:S05]  /*91b0*/  WARPSYNC.COLLECTIVE R219, `(.L_x_9144) ;  /* 0x00000000db087348 */ /* 0x000fea0003c00000 */
[----:B------:R0:W1:Y:S02]  /*91c0*/  SHFL.BFLY P6, R218, R220, R221, R222 ;  /* 0x0c0000dddcda7389 */ /* 0x00006400000c00de */
[----:B01----:R-:W-:Y:S05]  /*91d0*/  ENDCOLLECTIVE ;  /* 0x000000000000791b */ /* 0x003fea0003800000 */
.L_x_9144:
[----:B------:R-:W-:Y:S01]  /*91e0*/  HFMA2 R221, -RZ, RZ, 0, 4.76837158203125e-07 ;  /* 0x00000008ffdd7431 */ /* 0x000fe200000001ff */
[----:B------:R-:W-:-:S05]  /*91f0*/  MOV R159, R218 ;  /* 0x000000da009f7202 */ /* 0x000fca0000000f00 */
[----:B------:R-:W-:-:S05]  /*9200*/  FADD.FTZ R159, R158, R159 ;  /* 0x0000009f9e9f7221 */ /* 0x000fca0000010000 */
[----:B------:R-:W-:-:S07]  /*9210*/  MOV R220, R159 ;  /* 0x0000009f00dc7202 */ /* 0x000fce0000000f00 */
[----:B------:R-:W-:Y:S05]  /*9220*/  WARPSYNC.COLLECTIVE R219, `(.L_x_9145) ;  /* 0x00000000db087348 */ /* 0x000fea0003c00000 */
[----:B------:R0:W1:Y:S02]  /*9230*/  SHFL.BFLY P6, R218, R220, R221, R222 ;  /* 0x0c0000dddcda7389 */ /* 0x00006400000c00de */
[----:B01----:R-:W-:Y:S05]  /*9240*/  ENDCOLLECTIVE ;  /* 0x000000000000791b */ /* 0x003fea0003800000 */
.L_x_9145:
[----:B------:R-:W-:Y:S01]  /*9250*/  HFMA2 R221, -RZ, RZ, 0, 9.5367431640625e-07 ;  /* 0x00000010ffdd7431 */ /* 0x000fe200000001ff */
[----:B------:R-:W-:-:S05]  /*9260*/  MOV R216, R218 ;  /* 0x000000da00d87202 */ /* 0x000fca0000000f00 */
[----:B------:R-:W-:-:S05]  /*9270*/  FADD.FTZ R217, R159, R216 ;  /* 0x000000d89fd97221 */ /* 0x000fca0000010000 */
[----:B------:R-:W-:-:S07]  /*9280*/  MOV R220, R217 ;  /* 0x000000d900dc7202 */ /* 0x000fce0000000f00 */
[----:B------:R-:W-:Y:S05]  /*9290*/  WARPSYNC.COLLECTIVE R219, `(.L_x_9146) ;  /* 0x00000000db087348 */ /* 0x000fea0003c00000 */
[----:B------:R0:W1:Y:S02]  /*92a0*/  SHFL.BFLY P6, R218, R220, R221, R222 ;  /* 0x0c0000dddcda7389 */ /* 0x00006400000c00de */
[----:B01----:R-:W-:Y:S05]  /*92b0*/  ENDCOLLECTIVE ;  /* 0x000000000000791b */ /* 0x003fea0003800000 */
.L_x_9146:
[----:B------:R-:W-:Y:S05]  /*92c0*/  BRA `(.L_x_9147) ;  /* 0xffffffcc00cc7947 */ /* 0x000fea000383ffff */
.L_x_9148:
        /* <DEDUP_REMOVED lines=11> */
.L_x_88436:


//--------------------- .text._ZN10layer_norm13ln_fwd_kernelINS_13Kernel_traitsI6__halfS2_S2_S2_fjLj2560ELj1ELj4ELj1ELj16ENS_18Kernel_traits_baseILj2560ES2_S2_S2_S2_fjLj128EEEEELb0ELb1ELb0ELb1EEEvNS_9FwdParamsE --------------------------
	.section	.text._ZN10layer_norm13ln_fwd_kernelINS_13Kernel_traitsI6__halfS2_S2_S2_fjLj2560ELj1ELj4ELj1ELj16ENS_18Kernel_traits_baseILj2560ES2_S2_S2_S2_fjLj128EEEEELb0ELb1ELb0ELb1EEEvNS_9FwdParamsE,"ax",@progbits
	.align	128
        .global         _ZN10layer_norm13ln_fwd_kernelINS_13Kernel_traitsI6__halfS2_S2_S2_fjLj2560ELj1ELj4ELj1ELj16ENS_18Kernel_traits_baseILj2560ES2_S2_S2_S2_fjLj128EEEEELb0ELb1ELb0ELb1EEEvNS_9FwdParamsE
        .type           _ZN10layer_norm13ln_fwd_kernelINS_13Kernel_traitsI6__halfS2_S2_S2_fjLj2560ELj1ELj4ELj1ELj16ENS_18Kernel_traits_baseILj2560ES2_S2_S2_S2_fjLj128EEEEELb0ELb1ELb0ELb1EEEvNS_9FwdParamsE,@function
        .size           _ZN10layer_norm13ln_fwd_kernelINS_13Kernel_traitsI6__halfS2_S2_S2_fjLj2560ELj1ELj4ELj1ELj16ENS_18Kernel_traits_baseILj2560ES2_S2_S2_S2_fjLj128EEEEELb0ELb1ELb0ELb1EEEvNS_9FwdParamsE,(.L_x_88437 - _ZN10layer_norm13ln_fwd_kernelINS_13Kernel_traitsI6__halfS2_S2_S2_fjLj2560ELj1ELj4ELj1ELj16ENS_18Kernel_traits_baseILj2560ES2_S2_S2_S2_fjLj128EEEEELb0ELb1ELb0ELb1EEEvNS_9FwdParamsE)
        .other          _ZN10layer_norm13ln_fwd_kernelINS_13Kernel_traitsI6__halfS2_S2_S2_fjLj2560ELj1ELj4ELj1ELj16ENS_18Kernel_traits_baseILj2560ES2_S2_S2_S2_fjLj128EEEEELb0ELb1ELb0ELb1EEEvNS_9FwdParamsE,@"STO_CUDA_ENTRY STV_DEFAULT"
_ZN10layer_norm13ln_fwd_kernelINS_13Kernel_traitsI6__halfS2_S2_S2_fjLj2560ELj1ELj4ELj1ELj16ENS_18Kernel_traits_baseILj2560ES2_S2_S2_S2_fjLj128EEEEELb0ELb1ELb0ELb1EEEvNS_9FwdParamsE:
.text._ZN10layer_norm13ln_fwd_kernelINS_13Kernel_traitsI6__halfS2_S2_S2_fjLj2560ELj1ELj4ELj1ELj16ENS_18Kernel_traits_baseILj2560ES2_S2_S2_S2_fjLj128EEEEELb0ELb1ELb0ELb1EEEvNS_9FwdParamsE:
[----:B------:R-:W-:Y:S01]  /*0000*/  LDC R1, c[0x0][0x37c] ;  /* 0x0000df00ff017b82 */ /* 0x000fe20000000800 */
[----:B------:R-:W0:Y:S01]  /*0010*/  LDCU.64 UR4, c[0x0][0x438] ;  /* 0x00008700ff0477ac */ /* 0x000e220008000a00 */
[----:B------:R-:W1:Y:S01]  /*0020*/  S2R R0, SR_TID.X ;  /* 0x0000000000007919 */ /* 0x000e620000002100 */
[----:B------:R-:W2:Y:S01]  /*0030*/  LDCU.64 UR6, c[0x0][0x358] ;  /* 0x00006b00ff0677ac */ /* 0x000ea20008000a00 */
[----:B0-----:R-:W-:-:S04]  /*0040*/  UISETP.NE.U32.AND UP0, UPT, UR4, URZ, UPT ;  /* 0x000000ff0400728c */ /* 0x001fc8000bf05070 */
[----:B------:R-:W-:Y:S01]  /*0050*/  UISETP.NE.AND.EX UP0, UPT, UR5, URZ, UPT, UP0 ;  /* 0x000000ff0500728c */ /* 0x000fe2000bf05300 */
[----:B-1----:R-:W-:-:S08]  /*0060*/  LOP3.LUT R30, R0, 0x1f, RZ, 0xc0, !PT ;  /* 0x0000001f001e7812 */ /* 0x002fd000078ec0ff */
[----:B--2---:R-:W-:Y:S05]  /*0070*/  BRA.U !UP0, `(.L_x_9149) ;  /* 0x0000000108947547 */ /* 0x004fea000b800000 */
        /* <DEDUP_REMOVED lines=37> */
.L_x_9149:
        /* <DEDUP_REMOVED lines=44> */
.L_x_9150:
[----:B------:R-:W1:Y:S01]  /*0590*/  S2UR UR4, SR_CTAID.X ;  /* 0x00000000000479c3 */ /* 0x000e620000002500 */
[----:B------:R-:W2:Y:S01]  /*05a0*/  LDCU UR5, c[0x0][0x384] ;  /* 0x00007080ff0577ac */ /* 0x000ea20008000800 */
[----:B------:R-:W-:Y:S01]  /*05b0*/  SHF.R.U32.HI R0, RZ, 0x5, R0 ;  /* 0x00000005ff007819 */ /* 0x000fe20000011600 */
[----:B-1----:R-:W-:-:S06]  /*05c0*/  USHF.L.U32 UR4, UR4, 0x2, URZ ;  /* 0x0000000204047899 */ /* 0x002fcc00080006ff */
[----:B------:R-:W-:-:S04]  /*05d0*/  LOP3.LUT R29, R0, UR4, RZ, 0xfc, !PT ;  /* 0x00000004001d7c12 */ /* 0x000fc8000f8efcff */
[----:B--2---:R-:W-:-:S13]  /*05e0*/  ISETP.GE.AND P0, PT, R29, UR5, PT ;  /* 0x000000051d007c0c */ /* 0x004fda000bf06270 */
[----:B------:R-:W-:Y:S05]  /*05f0*/  @P0 EXIT ;  /* 0x000000000000094d */ /* 0x000fea0003800000 */
[----:B------:R-:W1:Y:S02]  /*0600*/  LDCU.64 UR4, c[0x0][0x3e0] ;  /* 0x00007c00ff0477ac */ /* 0x000e640008000a00 */
[----:B-1----:R-:W-:-:S04]  /*0610*/  UISETP.NE.U32.AND UP0, UPT, UR4, URZ, UPT ;  /* 0x000000ff0400728c */ /* 0x002fc8000bf05070 */
[----:B------:R-:W-:-:S09]  /*0620*/  UISETP.NE.AND.EX UP0, UPT, UR5, URZ, UPT, UP0 ;  /* 0x000000ff0500728c */ /* 0x000fd2000bf05300 */
[----:B------:R-:W-:Y:S05]  /*0630*/  BRA.U UP0, `(.L_x_9151) ;  /* 0x0000005d007c7547 */ /* 0x000fea000b800000 */
[----:B------:R-:W1:Y:S01]  /*0640*/  LDCU.64 UR4, c[0x0][0x3a0] ;  /* 0x00007400ff0477ac */ /* 0x000e620008000a00 */
[----:B------:R-:W2:Y:S01]  /*0650*/  LDCU UR8, c[0x0][0x388] ;  /* 0x00007100ff0877ac */ /* 0x000ea20008000800 */
[----:B------:R-:W3:Y:S01]  /*0660*/  LDCU.64 UR10, c[0x0][0x3a0] ;  /* 0x00007400ff0a77ac */ /* 0x000ee20008000a00 */
[----:B-1----:R-:W-:Y:S01]  /*0670*/  UISETP.NE.U32.AND UP0, UPT, UR4, URZ, UPT ;  /* 0x000000ff0400728c */ /* 0x002fe2000bf05070 */
[----:B------:R-:W1:Y:S03]  /*0680*/  LDCU.U8 UR4, c[0x0][0x410] ;  /* 0x00008200ff0477ac */ /* 0x000e660008000000 */
[----:B------:R-:W-:Y:S01]  /*0690*/  UISETP.NE.AND.EX UP0, UPT, UR5, URZ, UPT, UP0 ;  /* 0x000000ff0500728c */ /* 0x000fe2000bf05300 */
[----:B------:R-:W4:Y:S05]  /*06a0*/  LDCU UR5, c[0x0][0x448] ;  /* 0x00008900ff0577ac */ /* 0x000f2a0008000800 */
[----:B--23--:R-:W-:-:S13]  /*06b0*/  PLOP3.LUT P1, PT, PT, PT, UP0, 0x80, 0x8 ;  /* 0x000000000008781c */ /* 0x00cfda0003f2f008 */
.L_x_9174:
[----:B--2---:R-:W2:Y:S01]  /*06c0*/  LDC.64 R170, c[0x0][0x390] ;  /* 0x0000e400ffaa7b82 */ /* 0x004ea20000000a00 */
[----:B------:R-:W-:-:S05]  /*06d0*/  IMAD R0, R29, UR8, RZ ;  /* 0x000000081d007c24 */ /* 0x000fca000f8e02ff */
[----:B0-----:R-:W-:-:S04]  /*06e0*/  SHF.R.S32.HI R3, RZ, 0x1f, R0 ;  /* 0x0000001fff037819 */ /* 0x001fc80000011400 */
[----:B------:R-:W-:-:S04]  /*06f0*/  LEA.HI R3, R3, R0, RZ, 0x3 ;  /* 0x0000000003037211 */ /* 0x000fc800078f18ff */
[----:B------:R-:W-:-:S05]  /*0700*/  LEA.HI.SX32 R28, R3, R30, 0x1d ;  /* 0x0000001e031c7211 */ /* 0x000fca00078feaff */
[----:B--2---:R-:W-:-:S05]  /*0710*/  IMAD.WIDE.U32 R2, R28, 0x10, R170 ;  /* 0x000000101c027825 */ /* 0x004fca00078e00aa */
[----:B-----5:R0:W5:Y:S01]  /*0720*/  LDG.E.128 R20, desc[UR6][R2.64] ;  /* 0x0000000602147981 */ /* 0x020162000c1e1d00 */
[----:B------:R-:W-:Y:S04]  /*0730*/  BSSY.RECONVERGENT B0, `(.L_x_9152) ;  /* 0x0000046000007945 */ /* 0x000fe80003800200 */
[----:B------:R-:W-:Y:S05]  /*0740*/  @!P1 BRA `(.L_x_9153) ;  /* 0x0000000000a09947 */ /* 0x000fea0003800000 */
[----:B------:R-:W2:Y:S02]  /*0750*/  LDC.64 R32, c[0x0][0x3a0] ;  /* 0x0000e800ff207b82 */ /* 0x000ea40000000a00 */
[----:B--2---:R-:W-:-:S06]  /*0760*/  IMAD.WIDE.U32 R32, R28, 0x10, R32 ;  /* 0x000000101c207825 */ /* 0x004fcc00078e0020 */
[----:B------:R-:W2:Y:S01]  /*0770*/  LDG.E.128 R32, desc[UR6][R32.64] ;  /* 0x0000000620207981 */ /* 0x000ea2000c1e1d00 */
[----:B-----5:R-:W-:Y:S02]  /*0780*/  HADD2.F32 R27, -RZ, R20.H0_H0 ;  /* 0x20000014ff1b7230 */ /* 0x020fe40000004100 */
[----:B------:R-:W-:Y:S02]  /*0790*/  HADD2.F32 R26, -RZ, R21.H0_H0 ;  /* 0x20000015ff1a7230 */ /* 0x000fe40000004100 */
[----:B------:R-:W-:Y:S02]  /*07a0*/  HADD2.F32 R25, -RZ, R22.H0_H0 ;  /* 0x20000016ff197230 */ /* 0x000fe40000004100 */
[----:B------:R-:W-:Y:S02]  /*07b0*/  HADD2.F32 R0, -RZ, R72.H0_H0 ;  /* 0x20000048ff007230 */ /* 0x000fe40000004100 */
[----:B0-----:R-:W-:Y:S02]  /*07c0*/  HADD2.F32 R3, -RZ, R73.H0_H0 ;  /* 0x20000049ff037230 */ /* 0x001fe40000004100 */
[----:B------:R-:W-:-:S02]  /*07d0*/  HADD2.F32 R4, -RZ, R74.H0_H0 ;  /* 0x2000004aff047230 */ /* 0x000fc40000004100 */
[----:B------:R-:W-:Y:S02]  /*07e0*/  HADD2.F32 R24, -RZ, R23.H0_H0 ;  /* 0x20000017ff187230 */ /* 0x000fe40000004100 */
[----:B------:R-:W-:Y:S02]  /*07f0*/  HADD2.F32 R20, -RZ, R20.H1_H1 ;  /* 0x30000014ff147230 */ /* 0x000fe40000004100 */
[----:B------:R-:W-:Y:S02]  /*0800*/  HADD2.F32 R21, -RZ, R21.H1_H1 ;  /* 0x30000015ff157230 */ /* 0x000fe40000004100 */
[----:B------:R-:W-:Y:S02]  /*0810*/  HADD2.F32 R22, -RZ, R22.H1_H1 ;  /* 0x30000016ff167230 */ /* 0x000fe40000004100 */
[----:B------:R-:W-:Y:S02]  /*0820*/  HADD2.F32 R23, -RZ, R23.H1_H1 ;  /* 0x30000017ff177230 */ /* 0x000fe40000004100 */
[----:B------:R-:W-:-:S02]  /*0830*/  HADD2.F32 R7, -RZ, R74.H1_H1 ;  /* 0x3000004aff077230 */ /* 0x000fc40000004100 */
[----:B------:R-:W-:Y:S02]  /*0840*/  HADD2.F32 R11, -RZ, R75.H0_H0 ;  /* 0x2000004bff0b7230 */ /* 0x000fe40000004100 */
[----:B--2---:R-:W-:Y:S02]  /*0850*/  HADD2.F32 R2, -RZ, R32.H0_H0 ;  /* 0x20000020ff027230 */ /* 0x004fe40000004100 */
[----:B------:R-:W-:Y:S02]  /*0860*/  HADD2.F32 R5, -RZ, R33.H0_H0 ;  /* 0x20000021ff057230 */ /* 0x000fe40000004100 */
[----:B------:R-:W-:Y:S02]  /*0870*/  HADD2.F32 R6, -RZ, R34.H0_H0 ;  /* 0x20000022ff067230 */ /* 0x000fe40000004100 */
[----:B------:R-:W-:Y:S01]  /*0880*/  FFMA.FTZ R27, R27, R0, R2 ;  /* 0x000000001b1b7223 */ /* 0x000fe20000010002 */
[----:B------:R-:W-:Y:S02]  /*0890*/  HADD2.F32 R0, -RZ, R73.H1_H1 ;  /* 0x30000049ff007230 */ /* 0x000fe40000004100 */
[----:B------:R-:W-:Y:S01]  /*08a0*/  FFMA.FTZ R26, R26, R3, R5 ;  /* 0x000000031a1a7223 */ /* 0x000fe20000010005 */
[----:B------:R-:W-:-:S02]  /*08b0*/  HADD2.F32 R3, -RZ, R72.H1_H1 ;  /* 0x30000048ff037230 */ /* 0x000fc40000004100 */
[----:B------:R-:W-:Y:S01]  /*08c0*/  FFMA.FTZ R25, R25, R4, R6 ;  /* 0x0000000419197223 */ /* 0x000fe20000010006 */
[----:B------:R-:W-:Y:S02]  /*08d0*/  HADD2.F32 R4, -RZ, R75.H1_H1 ;  /* 0x3000004bff047230 */ /* 0x000fe40000004100 */
[--C-:B------:R-:W-:Y:S02]  /*08e0*/  HADD2.F32 R13, -RZ, R35.reuse.H0_H0 ;  /* 0x20000023ff0d7230 */ /* 0x100fe40000004100 */
[----:B------:R-:W-:Y:S02]  /*08f0*/  HADD2.F32 R6, -RZ, R35.H1_H1 ;  /* 0x30000023ff067230 */ /* 0x000fe40000004100 */
[----:B------:R-:W-:Y:S02]  /*0900*/  HADD2.F32 R9, -RZ, R34.H1_H1 ;  /* 0x30000022ff097230 */ /* 0x000fe40000004100 */
[----:B------:R-:W-:Y:S01]  /*0910*/  FFMA.FTZ R24, R24, R11, R13 ;  /* 0x0000000b18187223 */ /* 0x000fe2000001000d */
[----:B------:R-:W-:-:S02]  /*0920*/  HADD2.F32 R2, -RZ, R33.H1_H1 ;  /* 0x30000021ff027230 */ /* 0x000fc40000004100 */
[----:B------:R-:W-:Y:S01]  /*0930*/  FFMA.FTZ R23, R23, R4, R6 ;  /* 0x0000000417177223 */ /* 0x000fe20000010006 */
[----:B------:R-:W-:Y:S02]  /*0940*/  HADD2.F32 R5, -RZ, R32.H1_H1 ;  /* 0x30000020ff057230 */ /* 0x000fe40000004100 */
[----:B------:R-:W-:Y:S01]  /*0950*/  FFMA.FTZ R22, R22, R7, R9 ;  /* 0x0000000716167223 */ /* 0x000fe20000010009 */
[----:B------:R-:W-:Y:S01]  /*0960*/  FFMA.FTZ R21, R21, R0, R2 ;  /* 0x0000000015157223 */ /* 0x000fe20000010002 */
[----:B------:R-:W-:Y:S01]  /*0970*/  F2FP.F16.F32.PACK_AB R15, R23, R24 ;  /* 0x00000018170f723e */ /* 0x000fe200000000ff */
[----:B------:R-:W-:Y:S02]  /*0980*/  FFMA.FTZ R20, R20, R3, R5 ;  /* 0x0000000314147223 */ /* 0x000fe40000010005 */
[----:B------:R-:W-:Y:S02]  /*0990*/  F2FP.F16.F32.PACK_AB R14, R22, R25 ;  /* 0x00000019160e723e */ /* 0x000fe400000000ff */
[----:B------:R-:W-:-:S02]  /*09a0*/  F2FP.F16.F32.PACK_AB R13, R21, R26 ;  /* 0x0000001a150d723e */ /* 0x000fc400000000ff */
[----:B------:R-:W-:Y:S01]  /*09b0*/  F2FP.F16.F32.PACK_AB R12, R20, R27 ;  /* 0x0000001b140c723e */ /* 0x000fe200000000ff */
[----:B------:R-:W-:Y:S06]  /*09c0*/  BRA `(.L_x_9154) ;  /* 0x0000000000707947 */ /* 0x000fec0003800000 */
.L_x_9153:
[----:B-----5:R-:W-:Y:S02]  /*09d0*/  HADD2.F32 R27, -RZ, R20.H0_H0 ;  /* 0x20000014ff1b7230 */ /* 0x020fe40000004100 */
[----:B------:R-:W-:Y:S02]  /*09e0*/  HADD2.F32 R26, -RZ, R21.H0_H0 ;  /* 0x20000015ff1a7230 */ /* 0x000fe40000004100 */
[----:B------:R-:W-:Y:S02]  /*09f0*/  HADD2.F32 R25, -RZ, R22.H0_H0 ;  /* 0x20000016ff197230 */ /* 0x000fe40000004100 */
[----:B------:R-:W-:Y:S02]  /*0a00*/  HADD2.F32 R0, -RZ, R72.H0_H0 ;  /* 0x20000048ff007230 */ /* 0x000fe40000004100 */
[----:B0-----:R-:W-:Y:S02]  /*0a10*/  HADD2.F32 R3, -RZ, R73.H0_H0 ;  /* 0x20000049ff037230 */ /* 0x001fe40000004100 */
[----:B------:R-:W-:-:S02]  /*0a20*/  HADD2.F32 R2, -RZ, R74.H0_H0 ;  /* 0x2000004aff027230 */ /* 0x000fc40000004100 */
[----:B------:R-:W-:Y:S01]  /*0a30*/  FMUL.FTZ R27, R27, R0 ;  /* 0x000000001b1b7220 */ /* 0x000fe20000410000 */
[----:B------:R-:W-:Y:S02]  /*0a40*/  HADD2.F32 R24, -RZ, R23.H0_H0 ;  /* 0x20000017ff187230 */ /* 0x000fe40000004100 */
[----:B------:R-:W-:Y:S01]  /*0a50*/  FMUL.FTZ R26, R26, R3 ;  /* 0x000000031a1a7220 */ /* 0x000fe20000410000 */
[----:B------:R-:W-:Y:S02]  /*0a60*/  HADD2.F32 R20, -RZ, R20.H1_H1 ;  /* 0x30000014ff147230 */ /* 0x000fe40000004100 */
[----:B------:R-:W-:Y:S01]  /*0a70*/  FMUL.FTZ R25, R25, R2 ;  /* 0x0000000219197220 */ /* 0x000fe20000410000 */
[----:B------:R-:W-:Y:S02]  /*0a80*/  HADD2.F32 R21, -RZ, R21.H1_H1 ;  /* 0x30000015ff157230 */ /* 0x000fe40000004100 */
[----:B------:R-:W-:Y:S02]  /*0a90*/  HADD2.F32 R22, -RZ, R22.H1_H1 ;  /* 0x30000016ff167230 */ /* 0x000fe40000004100 */
[----:B------:R-:W-:-:S02]  /*0aa0*/  HADD2.F32 R23, -RZ, R23.H1_H1 ;  /* 0x30000017ff177230 */ /* 0x000fc40000004100 */
[--C-:B------:R-:W-:Y:S02]  /*0ab0*/  HADD2.F32 R7, -RZ, R75.reuse.H0_H0 ;  /* 0x2000004bff077230 */ /* 0x100fe40000004100 */
[----:B------:R-:W-:Y:S02]  /*0ac0*/  HADD2.F32 R2, -RZ, R75.H1_H1 ;  /* 0x3000004bff027230 */ /* 0x000fe40000004100 */
[----:B------:R-:W-:Y:S02]  /*0ad0*/  HADD2.F32 R5, -RZ, R74.H1_H1 ;  /* 0x3000004aff057230 */ /* 0x000fe40000004100 */
[----:B------:R-:W-:Y:S01]  /*0ae0*/  FMUL.FTZ R24, R24, R7 ;  /* 0x0000000718187220 */ /* 0x000fe20000410000 */
[----:B------:R-:W-:Y:S02]  /*0af0*/  HADD2.F32 R0, -RZ, R73.H1_H1 ;  /* 0x30000049ff007230 */ /* 0x000fe40000004100 */
[----:B------:R-:W-:Y:S01]  /*0b00*/  FMUL.FTZ R23, R23, R2 ;  /* 0x0000000217177220 */ /* 0x000fe20000410000 */
[----:B------:R-:W-:-:S02]  /*0b10*/  HADD2.F32 R3, -RZ, R72.H1_H1 ;  /* 0x30000048ff037230 */ /* 0x000fc40000004100 */
[----:B------:R-:W-:Y:S01]  /*0b20*/  FMUL.FTZ R22, R22, R5 ;  /* 0x0000000516167220 */ /* 0x000fe20000410000 */
[----:B------:R-:W-:Y:S01]  /*0b30*/  FMUL.FTZ R21, R21, R0 ;  /* 0x0000000015157220 */ /* 0x000fe20000410000 */
[----:B------:R-:W-:Y:S01]  /*0b40*/  F2FP.F16.F32.PACK_AB R15, R23, R24 ;  /* 0x00000018170f723e */ /* 0x000fe200000000ff */
[----:B------:R-:W-:Y:S02]  /*0b50*/  FMUL.FTZ R20, R20, R3 ;  /* 0x0000000314147220 */ /* 0x000fe40000410000 */
[----:B------:R-:W-:Y:S02]  /*0b60*/  F2FP.F16.F32.PACK_AB R14, R22, R25 ;  /* 0x00000019160e723e */ /* 0x000fe400000000ff */
[----:B------:R-:W-:Y:S02]  /*0b70*/  F2FP.F16.F32.PACK_AB R13, R21, R26 ;  /* 0x0000001a150d723e */ /* 0x000fe400000000ff */
[----:B------:R-:W-:-:S07]  /*0b80*/  F2FP.F16.F32.PACK_AB R12, R20, R27 ;  /* 0x0000001b140c723e */ /* 0x000fce00000000ff */
.L_x_9154:
[----:B-1--4-:R-:W-:Y:S05]  /*0b90*/  BSYNC.RECONVERGENT B0 ;  /* 0x0000000000007941 */ /* 0x012fea0003800200 */
.L_x_9152:
[----:B------:R-:W-:Y:S01]  /*0ba0*/  UISETP.NE.U32.AND UP0, UPT, UR10, URZ, UPT ;  /* 0x000000ff0a00728c */ /* 0x000fe2000bf05070 */
[----:B------:R-:W0:Y:S01]  /*0bb0*/  LDC.64 R166, c[0x0][0x3a8] ;  /* 0x0000ea00ffa67b82 */ /* 0x000e220000000a00 */
[----:B------:R-:W-:Y:S02]  /*0bc0*/  IADD3 R19, PT, PT, R28, 0x20, RZ ;  /* 0x000000201c137810 */ /* 0x000fe40007ffe0ff */
[----:B------:R-:W-:-:S03]  /*0bd0*/  UISETP.NE.AND.EX UP0, UPT, UR11, URZ, UPT, UP0 ;  /* 0x000000ff0b00728c */ /* 0x000fc6000bf05300 */
[----:B------:R-:W-:-:S03]  /*0be0*/  IMAD.WIDE.U32 R4, R19, 0x10, R170 ;  /* 0x0000001013047825 */ /* 0x000fc600078e00aa */
[----:B------:R-:W-:-:S13]  /*0bf0*/  PLOP3.LUT P1, PT, PT, PT, UP0, 0x80, 0x8 ;  /* 0x000000000008781c */ /* 0x000fda0003f2f008 */
[----:B------:R-:W1:Y:S01]  /*0c00*/  @P1 LDC.64 R8, c[0x0][0x3a0] ;  /* 0x0000e800ff081b82 */ /* 0x000e620000000a00 */
[----:B0-----:R-:W-:-:S05]  /*0c10*/  IMAD.WIDE.U32 R2, R28, 0x10, R166 ;  /* 0x000000101c027825 */ /* 0x001fca00078e00a6 */
[----:B------:R0:W-:Y:S04]  /*0c20*/  STG.E.128 desc[UR6][R2.64], R12 ;  /* 0x0000000c02007986 */ /* 0x0001e8000c101d06 */
[----:B------:R-:W5:Y:S01]  /*0c30*/  LDG.E.128 R4, desc[UR6][R4.64] ;  /* 0x0000000604047981 */ /* 0x000f62000c1e1d00 */
[----:B-1----:R-:W-:-:S05]  /*0c40*/  @P1 IMAD.WIDE.U32 R8, R19, 0x10, R8 ;  /* 0x0000001013081825 */ /* 0x002fca00078e0008 */
[----:B------:R0:W5:Y:S01]  /*0c50*/  @P1 LDG.E.128 R32, desc[UR6][R8.64] ;  /* 0x0000000608201981 */ /* 0x000162000c1e1d00 */
[----:B------:R-:W-:Y:S05]  /*0c60*/  @!P1 BRA `(.L_x_9155) ;  /* 0x0000000000949947 */ /* 0x000fea0003800000 */
[--C-:B-----5:R-:W-:Y:S02]  /*0c70*/  HADD2.F32 R17, -RZ, R5.reuse.H0_H0 ;  /* 0x20000005ff117230 */ /* 0x120fe40000004100 */
[----:B0-----:R-:W-:Y:S02]  /*0c80*/  HADD2.F32 R12, -RZ, R5.H1_H1 ;  /* 0x30000005ff0c7230 */ /* 0x001fe40000004100 */
[----:B------:R-:W-:Y:S02]  /*0c90*/  HADD2.F32 R18, -RZ, R4.H0_H0 ;  /* 0x20000004ff127230 */ /* 0x000fe40000004100 */
[----:B------:R-:W-:Y:S02]  /*0ca0*/  HADD2.F32 R16, -RZ, R6.H0_H0 ;  /* 0x20000006ff107230 */ /* 0x000fe40000004100 */
[----:B------:R-:W-:Y:S02]  /*0cb0*/  HADD2.F32 R3, -RZ, R68.H0_H0 ;  /* 0x20000044ff037230 */ /* 0x000fe40000004100 */
[----:B------:R-:W-:-:S02]  /*0cc0*/  HADD2.F32 R5, -RZ, R32.H0_H0 ;  /* 0x20000020ff057230 */ /* 0x000fc40000004100 */
[----:B------:R-:W-:Y:S02]  /*0cd0*/  HADD2.F32 R0, -RZ, R69.H0_H0 ;  /* 0x20000045ff007230 */ /* 0x000fe40000004100 */
[----:B------:R-:W-:Y:S02]  /*0ce0*/  HADD2.F32 R2, -RZ, R33.H0_H0 ;  /* 0x20000021ff027230 */ /* 0x000fe40000004100 */
[----:B------:R-:W-:Y:S01]  /*0cf0*/  FFMA.FTZ R18, R18, R3, R5 ;  /* 0x0000000312127223 */ /* 0x000fe20000010005 */
[----:B------:R-:W-:Y:S02]  /*0d00*/  HADD2.F32 R9, -RZ, R70.H0_H0 ;  /* 0x20000046ff097230 */ /* 0x000fe40000004100 */
[----:B------:R-:W-:Y:S02]  /*0d10*/  HADD2.F32 R11, -RZ, R34.H0_H0 ;  /* 0x20000022ff0b7230 */ /* 0x000fe40000004100 */
[----:B------:R-:W-:Y:S01]  /*0d20*/  FFMA.FTZ R17, R17, R0, R2 ;  /* 0x0000000011117223 */ /* 0x000fe20000010002 */
[----:B------:R-:W-:-:S02]  /*0d30*/  HADD2.F32 R15, -RZ, R7.H0_H0 ;  /* 0x20000007ff0f7230 */ /* 0x000fc40000004100 */
[----:B------:R-:W-:Y:S02]  /*0d40*/  HADD2.F32 R14, -RZ, R7.H1_H1 ;  /* 0x30000007ff0e7230 */ /* 0x000fe40000004100 */
[----:B------:R-:W-:Y:S01]  /*0d50*/  FFMA.FTZ R16, R16, R9, R11 ;  /* 0x0000000910107223 */ /* 0x000fe2000001000b */
[----:B------:R-:W-:Y:S02]  /*0d60*/  HADD2.F32 R4, -RZ, R4.H1_H1 ;  /* 0x30000004ff047230 */ /* 0x000fe40000004100 */
[----:B------:R-:W-:Y:S02]  /*0d70*/  HADD2.F32 R6, -RZ, R6.H1_H1 ;  /* 0x30000006ff067230 */ /* 0x000fe40000004100 */
[----:B------:R-:W-:Y:S02]  /*0d80*/  HADD2.F32 R11, -RZ, R68.H1_H1 ;  /* 0x30000044ff0b7230 */ /* 0x000fe40000004100 */
[----:B------:R-:W-:Y:S02]  /*0d90*/  HADD2.F32 R5, -RZ, R69.H1_H1 ;  /* 0x30000045ff057230 */ /* 0x000fe40000004100 */
[----:B------:R-:W-:-:S02]  /*0da0*/  HADD2.F32 R13, -RZ, R70.H1_H1 ;  /* 0x30000046ff0d7230 */ /* 0x000fc40000004100 */
[----:B------:R-:W-:Y:S02]  /*0db0*/  HADD2.F32 R0, -RZ, R71.H0_H0 ;  /* 0x20000047ff007230 */ /* 0x000fe40000004100 */
[----:B------:R-:W-:Y:S02]  /*0dc0*/  HADD2.F32 R2, -RZ, R35.H0_H0 ;  /* 0x20000023ff027230 */ /* 0x000fe40000004100 */
[----:B------:R-:W-:Y:S02]  /*0dd0*/  HADD2.F32 R31, -RZ, R71.H1_H1 ;  /* 0x30000047ff1f7230 */ /* 0x000fe40000004100 */
[----:B------:R-:W-:Y:S02]  /*0de0*/  HADD2.F32 R157, -RZ, R35.H1_H1 ;  /* 0x30000023ff9d7230 */ /* 0x000fe40000004100 */
[----:B------:R-:W-:Y:S01]  /*0df0*/  FFMA.FTZ R15, R15, R0, R2 ;  /* 0x000000000f0f7223 */ /* 0x000fe20000010002 */
[----:B------:R-:W-:Y:S02]  /*0e00*/  HADD2.F32 R9, -RZ, R34.H1_H1 ;  /* 0x30000022ff097230 */ /* 0x000fe40000004100 */
        /* <DEDUP_REMOVED lines=11> */
.L_x_9155:
[----:B-----5:R-:W-:Y:S02]  /*0ec0*/  HADD2.F32 R17, -RZ, R5.H0_H0 ;  /* 0x20000005ff117230 */ /* 0x020fe40000004100 */
[----:B------:R-:W-:Y:S02]  /*0ed0*/  HADD2.F32 R0, -RZ, R69.H0_H0 ;  /* 0x20000045ff007230 */ /* 0x000fe40000004100 */
[----:B------:R-:W-:Y:S02]  /*0ee0*/  HADD2.F32 R18, -RZ, R4.H0_H0 ;  /* 0x20000004ff127230 */ /* 0x000fe40000004100 */
[----:B------:R-:W-:Y:S02]  /*0ef0*/  HADD2.F32 R16, -RZ, R6.H0_H0 ;  /* 0x20000006ff107230 */ /* 0x000fe40000004100 */
[----:B------:R-:W-:Y:S01]  /*0f00*/  FMUL.FTZ R17, R17, R0 ;  /* 0x0000000011117220 */ /* 0x000fe20000410000 */
[----:B0-----:R-:W-:Y:S02]  /*0f10*/  HADD2.F32 R15, -RZ, R7.H0_H0 ;  /* 0x20000007ff0f7230 */ /* 0x001fe40000004100 */
[----:B------:R-:W-:-:S02]  /*0f20*/  HADD2.F32 R4, -RZ, R4.H1_H1 ;  /* 0x30000004ff047230 */ /* 0x000fc40000004100 */
[----:B------:R-:W-:Y:S02]  /*0f30*/  HADD2.F32 R5, -RZ, R5.H1_H1 ;  /* 0x30000005ff057230 */ /* 0x000fe40000004100 */
[----:B------:R-:W-:Y:S02]  /*0f40*/  HADD2.F32 R6, -RZ, R6.H1_H1 ;  /* 0x30000006ff067230 */ /* 0x000fe40000004100 */
[----:B------:R-:W-:Y:S02]  /*0f50*/  HADD2.F32 R3, -RZ, R68.H0_H0 ;  /* 0x20000044ff037230 */ /* 0x000fe40000004100 */
[----:B------:R-:W-:Y:S02]  /*0f60*/  HADD2.F32 R9, -RZ, R70.H0_H0 ;  /* 0x20000046ff097230 */ /* 0x000fe40000004100 */
[----:B------:R-:W-:Y:S02]  /*0f70*/  HADD2.F32 R7, -RZ, R7.H1_H1 ;  /* 0x30000007ff077230 */ /* 0x000fe40000004100 */
[----:B------:R-:W-:Y:S01]  /*0f80*/  FMUL.FTZ R18, R18, R3 ;  /* 0x0000000312127220 */ /* 0x000fe20000410000 */
[----:B------:R-:W-:-:S02]  /*0f90*/  HADD2.F32 R0, -RZ, R71.H0_H0 ;  /* 0x20000047ff007230 */ /* 0x000fc40000004100 */
[----:B------:R-:W-:Y:S01]  /*0fa0*/  FMUL.FTZ R16, R16, R9 ;  /* 0x0000000910107220 */ /* 0x000fe20000410000 */
[----:B------:R-:W-:Y:S02]  /*0fb0*/  HADD2.F32 R14, -RZ, R71.H1_H1 ;  /* 0x30000047ff0e7230 */ /* 0x000fe40000004100 */
        /* <DEDUP_REMOVED lines=12> */
.L_x_9156:
[----:B------:R-:W0:Y:S01]  /*1080*/  @P1 LDC.64 R8, c[0x0][0x3a0] ;  /* 0x0000e800ff081b82 */ /* 0x000e220000000a00 */
[----:B------:R-:W-:Y:S01]  /*1090*/  IADD3 R10, PT, PT, R28, 0x40, RZ ;  /* 0x000000401c0a7810 */ /* 0x000fe20007ffe0ff */
[----:B------:R-:W-:-:S04]  /*10a0*/  IMAD.WIDE.U32 R2, R19, 0x10, R166 ;  /* 0x0000001013027825 */ /* 0x000fc800078e00a6 */
[C---:B------:R-:W-:Y:S01]  /*10b0*/  IMAD.WIDE.U32 R4, R10.reuse, 0x10, R170 ;  /* 0x000000100a047825 */ /* 0x040fe200078e00aa */
[----:B------:R1:W-:Y:S05]  /*10c0*/  STG.E.128 desc[UR6][R2.64], R156 ;  /* 0x0000009c02007986 */ /* 0x0003ea000c101d06 */
[----:B------:R-:W5:Y:S01]  /*10d0*/  LDG.E.128 R4, desc[UR6][R4.64] ;  /* 0x0000000604047981 */ /* 0x000f62000c1e1d00 */
[----:B0-----:R-:W-:-:S05]  /*10e0*/  @P1 IMAD.WIDE.U32 R8, R10, 0x10, R8 ;  /* 0x000000100a081825 */ /* 0x001fca00078e0008 */
[----:B------:R1:W5:Y:S01]  /*10f0*/  @P1 LDG.E.128 R32, desc[UR6][R8.64] ;  /* 0x0000000608201981 */ /* 0x000362000c1e1d00 */
[----:B------:R-:W-:Y:S05]  /*1100*/  @!P1 BRA `(.L_x_9157) ;  /* 0x0000000000949947 */ /* 0x000fea0003800000 */
[--C-:B-1---5:R-:W-:Y:S02]  /*1110*/  HADD2.F32 R9, -RZ, R4.reuse.H0_H0 ;  /* 0x20000004ff097230 */ /* 0x122fe40000004100 */
[----:B------:R-:W-:Y:S02]  /*1120*/  HADD2.F32 R2, -RZ, R4.H1_H1 ;  /* 0x30000004ff027230 */ /* 0x000fe40000004100 */
[--C-:B------:R-:W-:Y:S02]  /*1130*/  HADD2.F32 R8, -RZ, R5.reuse.H0_H0 ;  /* 0x20000005ff087230 */ /* 0x100fe40000004100 */
[----:B------:R-:W-:Y:S02]  /*1140*/  HADD2.F32 R156, -RZ, R5.H1_H1 ;  /* 0x30000005ff9c7230 */ /* 0x000fe40000004100 */
[----:B------:R-:W-:Y:S02]  /*1150*/  HADD2.F32 R4, -RZ, R6.H0_H0 ;  /* 0x20000006ff047230 */ /* 0x000fe40000004100 */
[----:B------:R-:W-:-:S02]  /*1160*/  HADD2.F32 R5, -RZ, R66.H0_H0 ;  /* 0x20000042ff057230 */ /* 0x000fc40000004100 */
[----:B------:R-:W-:Y:S02]  /*1170*/  HADD2.F32 R159, -RZ, R34.H0_H0 ;  /* 0x20000022ff9f7230 */ /* 0x000fe40000004100 */
[----:B------:R-:W-:Y:S02]  /*1180*/  HADD2.F32 R0, -RZ, R64.H0_H0 ;  /* 0x20000040ff007230 */ /* 0x000fe40000004100 */
[----:B------:R-:W-:Y:S02]  /*1190*/  HADD2.F32 R160, -RZ, R32.H0_H0 ;  /* 0x20000020ffa07230 */ /* 0x000fe40000004100 */
[----:B------:R-:W-:Y:S02]  /*11a0*/  HADD2.F32 R3, -RZ, R65.H0_H0 ;  /* 0x20000041ff037230 */ /* 0x000fe40000004100 */
[----:B------:R-:W-:Y:S02]  /*11b0*/  HADD2.F32 R31, -RZ, R33.H0_H0 ;  /* 0x20000021ff1f7230 */ /* 0x000fe40000004100 */
[----:B------:R-:W-:Y:S01]  /*11c0*/  FFMA.FTZ R9, R9, R0, R160 ;  /* 0x0000000009097223 */ /* 0x000fe200000100a0 */
[----:B------:R-:W-:-:S02]  /*11d0*/  HADD2.F32 R157, -RZ, R6.H1_H1 ;  /* 0x30000006ff9d7230 */ /* 0x000fc40000004100 */
[--C-:B------:R-:W-:Y:S02]  /*11e0*/  HADD2.F32 R6, -RZ, R7.reuse.H0_H0 ;  /* 0x20000007ff067230 */ /* 0x100fe40000004100 */
[----:B------:R-:W-:Y:S01]  /*11f0*/  FFMA.FTZ R8, R8, R3, R31 ;  /* 0x0000000308087223 */ /* 0x000fe2000001001f */
[----:B------:R-:W-:Y:S02]  /*1200*/  HADD2.F32 R158, -RZ, R7.H1_H1 ;  /* 0x30000007ff9e7230 */ /* 0x000fe40000004100 */
[----:B------:R-:W-:Y:S01]  /*1210*/  FFMA.FTZ R7, R4, R5, R159 ;  /* 0x0000000504077223 */ /* 0x000fe2000001009f */
[----:B------:R-:W-:Y:S02]  /*1220*/  HADD2.F32 R5, -RZ, R67.H0_H0 ;  /* 0x20000043ff057230 */ /* 0x000fe40000004100 */
[----:B------:R-:W-:Y:S02]  /*1230*/  HADD2.F32 R165, -RZ, R35.H0_H0 ;  /* 0x20000023ffa57230 */ /* 0x000fe40000004100 */
[----:B------:R-:W-:-:S02]  /*1240*/  HADD2.F32 R31, -RZ, R64.H1_H1 ;  /* 0x30000040ff1f7230 */ /* 0x000fc40000004100 */
[----:B------:R-:W-:Y:S02]  /*1250*/  HADD2.F32 R3, -RZ, R65.H1_H1 ;  /* 0x30000041ff037230 */ /* 0x000fe40000004100 */
[----:B------:R-:W-:Y:S01]  /*1260*/  FFMA.FTZ R6, R6, R5, R165 ;  /* 0x0000000506067223 */ /* 0x000fe200000100a5 */
[----:B------:R-:W-:Y:S02]  /*1270*/  HADD2.F32 R4, -RZ, R66.H1_H1 ;  /* 0x30000042ff047230 */ /* 0x000fe40000004100 */
[----:B------:R-:W-:Y:S02]  /*1280*/  HADD2.F32 R159, -RZ, R67.H1_H1 ;  /* 0x30000043ff9f7230 */ /* 0x000fe40000004100 */
[----:B------:R-:W-:Y:S02]  /*1290*/  HADD2.F32 R169, -RZ, R35.H1_H1 ;  /* 0x30000023ffa97230 */ /* 0x000fe40000004100 */
        /* <DEDUP_REMOVED lines=12> */
.L_x_9157:
[--C-:B-1---5:R-:W-:Y:S02]  /*1360*/  HADD2.F32 R9, -RZ, R4.reuse.H0_H0 ;  /* 0x20000004ff097230 */ /* 0x122fe40000004100 */
[----:B------:R-:W-:Y:S02]  /*1370*/  HADD2.F32 R2, -RZ, R4.H1_H1 ;  /* 0x30000004ff027230 */ /* 0x000fe40000004100 */
[--C-:B------:R-:W-:Y:S02]  /*1380*/  HADD2.F32 R8, -RZ, R5.reuse.H0_H0 ;  /* 0x20000005ff087230 */ /* 0x100fe40000004100 */
[----:B------:R-:W-:Y:S02]  /*1390*/  HADD2.F32 R156, -RZ, R5.H1_H1 ;  /* 0x30000005ff9c7230 */ /* 0x000fe40000004100 */
[----:B------:R-:W-:Y:S02]  /*13a0*/  HADD2.F32 R4, -RZ, R6.H0_H0 ;  /* 0x20000006ff047230 */ /* 0x000fe40000004100 */
[----:B------:R-:W-:-:S02]  /*13b0*/  HADD2.F32 R5, -RZ, R66.H0_H0 ;  /* 0x20000042ff057230 */ /* 0x000fc40000004100 */
[----:B------:R-:W-:Y:S02]  /*13c0*/  HADD2.F32 R3, -RZ, R65.H0_H0 ;  /* 0x20000041ff037230 */ /* 0x000fe40000004100 */
[----:B------:R-:W-:Y:S02]  /*13d0*/  HADD2.F32 R157, -RZ, R6.H1_H1 ;  /* 0x30000006ff9d7230 */ /* 0x000fe40000004100 */
[--C-:B------:R-:W-:Y:S02]  /*13e0*/  HADD2.F32 R6, -RZ, R7.reuse.H0_H0 ;  /* 0x20000007ff067230 */ /* 0x100fe40000004100 */
[----:B------:R-:W-:Y:S01]  /*13f0*/  FMUL.FTZ R8, R8, R3 ;  /* 0x0000000308087220 */ /* 0x000fe20000410000 */
[----:B------:R-:W-:Y:S02]  /*1400*/  HADD2.F32 R158, -RZ, R7.H1_H1 ;  /* 0x30000007ff9e7230 */ /* 0x000fe40000004100 */
[----:B------:R-:W-:Y:S01]  /*1410*/  FMUL.FTZ R7, R4, R5 ;  /* 0x0000000504077220 */ /* 0x000fe20000410000 */
[----:B------:R-:W-:-:S02]  /*1420*/  HADD2.F32 R5, -RZ, R67.H0_H0 ;  /* 0x20000043ff057230 */ /* 0x000fc40000004100 */
[----:B------:R-:W-:Y:S02]  /*1430*/  HADD2.F32 R0, -RZ, R64.H0_H0 ;  /* 0x20000040ff007230 */ /* 0x000fe40000004100 */
[----:B------:R-:W-:Y:S02]  /*1440*/  HADD2.F32 R159, -RZ, R67.H1_H1 ;  /* 0x30000043ff9f7230 */ /* 0x000fe40000004100 */
[----:B------:R-:W-:Y:S01]  /*1450*/  FMUL.FTZ R6, R6, R5 ;  /* 0x0000000506067220 */ /* 0x000fe20000410000 */
        /* <DEDUP_REMOVED lines=12> */
.L_x_9158:
        /* <DEDUP_REMOVED lines=9> */
[----:B-----5:R-:W-:Y:S02]  /*15b0*/  HADD2.F32 R173, -RZ, R162.H0_H0 ;  /* 0x200000a2ffad7230 */ /* 0x020fe40000004100 */
[----:B-1----:R-:W-:Y:S02]  /*15c0*/  HADD2.F32 R158, -RZ, R62.H0_H0 ;  /* 0x2000003eff9e7230 */ /* 0x002fe40000004100 */
[----:B------:R-:W-:Y:S02]  /*15d0*/  HADD2.F32 R168, -RZ, R34.H0_H0 ;  /* 0x20000022ffa87230 */ /* 0x000fe40000004100 */
[----:B------:R-:W-:Y:S02]  /*15e0*/  HADD2.F32 R174, -RZ, R161.H0_H0 ;  /* 0x200000a1ffae7230 */ /* 0x000fe40000004100 */
[----:B------:R-:W-:Y:S02]  /*15f0*/  HADD2.F32 R31, -RZ, R61.H0_H0 ;  /* 0x2000003dff1f7230 */ /* 0x000fe40000004100 */
[----:B------:R-:W-:Y:S01]  /*1600*/  FFMA.FTZ R173, R173, R158, R168 ;  /* 0x0000009eadad7223 */ /* 0x000fe200000100a8 */
[----:B------:R-:W-:-:S02]  /*1610*/  HADD2.F32 R157, -RZ, R33.H0_H0 ;  /* 0x20000021ff9d7230 */ /* 0x000fc40000004100 */
[----:B------:R-:W-:Y:S02]  /*1620*/  HADD2.F32 R175, -RZ, R160.H0_H0 ;  /* 0x200000a0ffaf7230 */ /* 0x000fe40000004100 */
[----:B------:R-:W-:Y:S02]  /*1630*/  HADD2.F32 R156, -RZ, R60.H0_H0 ;  /* 0x2000003cff9c7230 */ /* 0x000fe40000004100 */
[----:B------:R-:W-:Y:S01]  /*1640*/  FFMA.FTZ R174, R174, R31, R157 ;  /* 0x0000001faeae7223 */ /* 0x000fe2000001009d */
[----:B------:R-:W-:Y:S02]  /*1650*/  HADD2.F32 R164, -RZ, R32.H0_H0 ;  /* 0x20000020ffa47230 */ /* 0x000fe40000004100 */
[----:B------:R-:W-:Y:S02]  /*1660*/  HADD2.F32 R172, -RZ, R163.H0_H0 ;  /* 0x200000a3ffac7230 */ /* 0x000fe40000004100 */
[----:B------:R-:W-:Y:S02]  /*1670*/  HADD2.F32 R159, -RZ, R63.H0_H0 ;  /* 0x2000003fff9f7230 */ /* 0x000fe40000004100 */
[----:B------:R-:W-:Y:S01]  /*1680*/  FFMA.FTZ R175, R175, R156, R164 ;  /* 0x0000009cafaf7223 */ /* 0x000fe200000100a4 */
[----:B------:R-:W-:-:S02]  /*1690*/  HADD2.F32 R169, -RZ, R35.H0_H0 ;  /* 0x20000023ffa97230 */ /* 0x000fc40000004100 */
[----:B------:R-:W-:Y:S02]  /*16a0*/  HADD2.F32 R163, -RZ, R163.H1_H1 ;  /* 0x300000a3ffa37230 */ /* 0x000fe40000004100 */
[----:B------:R-:W-:Y:S02]  /*16b0*/  HADD2.F32 R158, -RZ, R63.H1_H1 ;  /* 0x3000003fff9e7230 */ /* 0x000fe40000004100 */
[----:B------:R-:W-:Y:S01]  /*16c0*/  FFMA.FTZ R172, R172, R159, R169 ;  /* 0x0000009facac7223 */ /* 0x000fe200000100a9 */
[----:B------:R-:W-:Y:S02]  /*16d0*/  HADD2.F32 R168, -RZ, R35.H1_H1 ;  /* 0x30000023ffa87230 */ /* 0x000fe40000004100 */
[----:B------:R-:W-:Y:S02]  /*16e0*/  HADD2.F32 R162, -RZ, R162.H1_H1 ;  /* 0x300000a2ffa27230 */ /* 0x000fe40000004100 */
[----:B------:R-:W-:Y:S02]  /*16f0*/  HADD2.F32 R157, -RZ, R62.H1_H1 ;  /* 0x3000003eff9d7230 */ /* 0x000fe40000004100 */
[----:B------:R-:W-:Y:S01]  /*1700*/  FFMA.FTZ R169, R163, R158, R168 ;  /* 0x0000009ea3a97223 */ /* 0x000fe200000100a8 */
[----:B------:R-:W-:-:S02]  /*1710*/  HADD2.F32 R165, -RZ, R34.H1_H1 ;  /* 0x30000022ffa57230 */ /* 0x000fc40000004100 */
[----:B------:R-:W-:Y:S02]  /*1720*/  HADD2.F32 R161, -RZ, R161.H1_H1 ;  /* 0x300000a1ffa17230 */ /* 0x000fe40000004100 */
[----:B------:R-:W-:Y:S02]  /*1730*/  HADD2.F32 R156, -RZ, R61.H1_H1 ;  /* 0x3000003dff9c7230 */ /* 0x000fe40000004100 */
[----:B------:R-:W-:Y:S01]  /*1740*/  FFMA.FTZ R168, R162, R157, R165 ;  /* 0x0000009da2a87223 */ /* 0x000fe200000100a5 */
[----:B------:R-:W-:Y:S01]  /*1750*/  HADD2.F32 R164, -RZ, R33.H1_H1 ;  /* 0x30000021ffa47230 */ /* 0x000fe20000004100 */
[----:B------:R-:W-:Y:S01]  /*1760*/  F2FP.F16.F32.PACK_AB R159, R169, R172 ;  /* 0x000000aca99f723e */ /* 0x000fe200000000ff */
[----:B------:R-:W-:Y:S02]  /*1770*/  HADD2.F32 R160, -RZ, R160.H1_H1 ;  /* 0x300000a0ffa07230 */ /* 0x000fe40000004100 */
[----:B------:R-:W-:Y:S02]  /*1780*/  HADD2.F32 R31, -RZ, R60.H1_H1 ;  /* 0x3000003cff1f7230 */ /* 0x000fe40000004100 */
[----:B------:R-:W-:Y:S01]  /*1790*/  FFMA.FTZ R165, R161, R156, R164 ;  /* 0x0000009ca1a57223 */ /* 0x000fe200000100a4 */
[----:B------:R-:W-:Y:S01]  /*17a0*/  HADD2.F32 R177, -RZ, R32.H1_H1 ;  /* 0x30000020ffb17230 */ /* 0x000fe20000004100 */
[----:B------:R-:W-:-:S03]  /*17b0*/  F2FP.F16.F32.PACK_AB R158, R168, R173 ;  /* 0x000000ada89e723e */ /* 0x000fc600000000ff */
[----:B------:R-:W-:Y:S01]  /*17c0*/  F2FP.F16.F32.PACK_AB R157, R165, R174 ;  /* 0x000000aea59d723e */ /* 0x000fe200000000ff */
[----:B------:R-:W-:-:S05]  /*17d0*/  FFMA.FTZ R164, R160, R31, R177 ;  /* 0x0000001fa0a47223 */ /* 0x000fca00000100b1 */
[----:B------:R-:W-:Y:S01]  /*17e0*/  F2FP.F16.F32.PACK_AB R156, R164, R175 ;  /* 0x000000afa49c723e */ /* 0x000fe200000000ff */
[----:B------:R-:W-:Y:S06]  /*17f0*/  BRA `(.L_x_9160) ;  /* 0x0000000000707947 */ /* 0x000fec0003800000 */
.L_x_9159:
[----:B-----5:R-:W-:Y:S02]  /*1800*/  HADD2.F32 R175, -RZ, R160.H0_H0 ;  /* 0x200000a0ffaf7230 */ /* 0x020fe40000004100 */
[----:B------:R-:W-:Y:S02]  /*1810*/  HADD2.F32 R174, -RZ, R161.H0_H0 ;  /* 0x200000a1ffae7230 */ /* 0x000fe40000004100 */
[----:B------:R-:W-:Y:S02]  /*1820*/  HADD2.F32 R173, -RZ, R162.H0_H0 ;  /* 0x200000a2ffad7230 */ /* 0x000fe40000004100 */
[----:B-1----:R-:W-:Y:S02]  /*1830*/  HADD2.F32 R156, -RZ, R60.H0_H0 ;  /* 0x2000003cff9c7230 */ /* 0x002fe40000004100 */
[----:B------:R-:W-:Y:S02]  /*1840*/  HADD2.F32 R31, -RZ, R61.H0_H0 ;  /* 0x2000003dff1f7230 */ /* 0x000fe40000004100 */
        /* <DEDUP_REMOVED lines=23> */
.L_x_9160:
        /* <DEDUP_REMOVED lines=30> */
[----:B------:R-:W-:-:S02]  /*1ba0*/  HADD2.F32 R178, -RZ, R57.H1_H1 ;  /* 0x30000039ffb27230 */ /* 0x000fc40000004100 */
[----:B------:R-:W-:Y:S02]  /*1bb0*/  HADD2.F32 R179, -RZ, R58.H1_H1 ;  /* 0x3000003affb37230 */ /* 0x000fe40000004100 */
[----:B------:R-:W-:Y:S02]  /*1bc0*/  HADD2.F32 R180, -RZ, R59.H1_H1 ;  /* 0x3000003bffb47230 */ /* 0x000fe40000004100 */
[----:B------:R-:W-:Y:S02]  /*1bd0*/  HADD2.F32 R184, -RZ, R35.H1_H1 ;  /* 0x30000023ffb87230 */ /* 0x000fe40000004100 */
[----:B------:R-:W-:Y:S02]  /*1be0*/  HADD2.F32 R177, -RZ, R34.H1_H1 ;  /* 0x30000022ffb17230 */ /* 0x000fe40000004100 */
[----:B------:R-:W-:Y:S02]  /*1bf0*/  HADD2.F32 R158, -RZ, R33.H1_H1 ;  /* 0x30000021ff9e7230 */ /* 0x000fe40000004100 */
[----:B------:R-:W-:Y:S01]  /*1c00*/  FFMA.FTZ R180, R163, R180, R184 ;  /* 0x000000b4a3b47223 */ /* 0x000fe200000100b8 */
[----:B------:R-:W-:-:S02]  /*1c10*/  HADD2.F32 R159, -RZ, R32.H1_H1 ;  /* 0x30000020ff9f7230 */ /* 0x000fc40000004100 */
[----:B------:R-:W-:Y:S01]  /*1c20*/  FFMA.FTZ R179, R162, R179, R177 ;  /* 0x000000b3a2b37223 */ /* 0x000fe200000100b1 */
[----:B------:R-:W-:Y:S02]  /*1c30*/  FFMA.FTZ R178, R161, R178, R158 ;  /* 0x000000b2a1b27223 */ /* 0x000fe4000001009e */
[----:B------:R-:W-:Y:S01]  /*1c40*/  FFMA.FTZ R176, R160, R157, R159 ;  /* 0x0000009da0b07223 */ /* 0x000fe2000001009f */
[----:B------:R-:W-:Y:S02]  /*1c50*/  F2FP.F16.F32.PACK_AB R159, R180, R181 ;  /* 0x000000b5b49f723e */ /* 0x000fe400000000ff */
[----:B------:R-:W-:Y:S02]  /*1c60*/  F2FP.F16.F32.PACK_AB R158, R179, R182 ;  /* 0x000000b6b39e723e */ /* 0x000fe400000000ff */
[----:B------:R-:W-:Y:S02]  /*1c70*/  F2FP.F16.F32.PACK_AB R157, R178, R183 ;  /* 0x000000b7b29d723e */ /* 0x000fe400000000ff */
[----:B------:R-:W-:Y:S01]  /*1c80*/  F2FP.F16.F32.PACK_AB R156, R176, R185 ;  /* 0x000000b9b09c723e */ /* 0x000fe200000000ff */
[----:B------:R-:W-:Y:S06]  /*1c90*/  BRA `(.L_x_9162) ;  /* 0x0000000000707947 */ /* 0x000fec0003800000 */
.L_x_9161:
[----:B-----5:R-:W-:Y:S02]  /*1ca0*/  HADD2.F32 R185, -RZ, R160.H0_H0 ;  /* 0x200000a0ffb97230 */ /* 0x020fe40000004100 */
[----:B------:R-:W-:Y:S02]  /*1cb0*/  HADD2.F32 R182, -RZ, R162.H0_H0 ;  /* 0x200000a2ffb67230 */ /* 0x000fe40000004100 */
[----:B-1----:R-:W-:Y:S02]  /*1cc0*/  HADD2.F32 R156, -RZ, R56.H0_H0 ;  /* 0x20000038ff9c7230 */ /* 0x002fe40000004100 */
[----:B------:R-:W-:Y:S02]  /*1cd0*/  HADD2.F32 R157, -RZ, R58.H0_H0 ;  /* 0x2000003aff9d7230 */ /* 0x000fe40000004100 */
[----:B------:R-:W-:Y:S02]  /*1ce0*/  HADD2.F32 R183, -RZ, R161.H0_H0 ;  /* 0x200000a1ffb77230 */ /* 0x000fe40000004100 */
[----:B------:R-:W-:Y:S01]  /*1cf0*/  FMUL.FTZ R185, R185, R156 ;  /* 0x0000009cb9b97220 */ /* 0x000fe20000410000 */
[----:B------:R-:W-:-:S02]  /*1d00*/  HADD2.F32 R181, -RZ, R163.H0_H0 ;  /* 0x200000a3ffb57230 */ /* 0x000fc40000004100 */
[----:B------:R-:W-:Y:S01]  /*1d10*/  FMUL.FTZ R182, R182, R157 ;  /* 0x0000009db6b67220 */ /* 0x000fe20000410000 */
[----:B------:R-:W-:Y:S02]  /*1d20*/  HADD2.F32 R160, -RZ, R160.H1_H1 ;  /* 0x300000a0ffa07230 */ /* 0x000fe40000004100 */
[----:B------:R-:W-:Y:S02]  /*1d30*/  HADD2.F32 R161, -RZ, R161.H1_H1 ;  /* 0x300000a1ffa17230 */ /* 0x000fe40000004100 */
[----:B------:R-:W-:Y:S02]  /*1d40*/  HADD2.F32 R162, -RZ, R162.H1_H1 ;  /* 0x300000a2ffa27230 */ /* 0x000fe40000004100 */
[----:B------:R-:W-:Y:S02]  /*1d50*/  HADD2.F32 R158, -RZ, R57.H0_H0 ;  /* 0x20000039ff9e7230 */ /* 0x000fe40000004100 */
[----:B------:R-:W-:Y:S02]  /*1d60*/  HADD2.F32 R163, -RZ, R163.H1_H1 ;  /* 0x300000a3ffa37230 */ /* 0x000fe40000004100 */
        /* <DEDUP_REMOVED lines=15> */
.L_x_9162:
        /* <DEDUP_REMOVED lines=9> */
[--C-:B-----5:R-:W-:Y:S02]  /*1ef0*/  HADD2.F32 R191, -RZ, R162.reuse.H0_H0 ;  /* 0x200000a2ffbf7230 */ /* 0x120fe40000004100 */
[----:B-1----:R-:W-:Y:S02]  /*1f00*/  HADD2.F32 R188, -RZ, R162.H1_H1 ;  /* 0x300000a2ffbc7230 */ /* 0x002fe40000004100 */
        /* <DEDUP_REMOVED lines=35> */
.L_x_9163:
[----:B-----5:R-:W-:Y:S02]  /*2140*/  HADD2.F32 R195, -RZ, R160.H0_H0 ;  /* 0x200000a0ffc37230 */ /* 0x020fe40000004100 */
[----:B-1----:R-:W-:Y:S02]  /*2150*/  HADD2.F32 R156, -RZ, R52.H0_H0 ;  /* 0x20000034ff9c7230 */ /* 0x002fe40000004100 */
[----:B------:R-:W-:Y:S02]  /*2160*/  HADD2.F32 R193, -RZ, R161.H0_H0 ;  /* 0x200000a1ffc17230 */ /* 0x000fe40000004100 */
[--C-:B------:R-:W-:Y:S02]  /*2170*/  HADD2.F32 R191, -RZ, R162.reuse.H0_H0 ;  /* 0x200000a2ffbf7230 */ /* 0x100fe40000004100 */
[----:B------:R-:W-:Y:S01]  /*2180*/  FMUL.FTZ R195, R195, R156 ;  /* 0x0000009cc3c37220 */ /* 0x000fe20000410000 */
[----:B------:R-:W-:Y:S02]  /*2190*/  HADD2.F32 R188, -RZ, R162.H1_H1 ;  /* 0x300000a2ffbc7230 */ /* 0x000fe40000004100 */
[----:B------:R-:W-:-:S02]  /*21a0*/  HADD2.F32 R190, -RZ, R163.H0_H0 ;  /* 0x200000a3ffbe7230 */ /* 0x000fc40000004100 */
[----:B------:R-:W-:Y:S02]  /*21b0*/  HADD2.F32 R189, -RZ, R163.H1_H1 ;  /* 0x300000a3ffbd7230 */ /* 0x000fe40000004100 */
[----:B------:R-:W-:Y:S02]  /*21c0*/  HADD2.F32 R160, -RZ, R160.H1_H1 ;  /* 0x300000a0ffa07230 */ /* 0x000fe40000004100 */
[----:B------:R-:W-:Y:S02]  /*21d0*/  HADD2.F32 R161, -RZ, R161.H1_H1 ;  /* 0x300000a1ffa17230 */ /* 0x000fe40000004100 */
[----:B------:R-:W-:Y:S02]  /*21e0*/  HADD2.F32 R158, -RZ, R53.H0_H0 ;  /* 0x20000035ff9e7230 */ /* 0x000fe40000004100 */
[----:B------:R-:W-:Y:S02]  /*21f0*/  HADD2.F32 R162, -RZ, R54.H0_H0 ;  /* 0x20000036ffa27230 */ /* 0x000fe40000004100 */
        /* <DEDUP_REMOVED lines=16> */
.L_x_9164:
        /* <DEDUP_REMOVED lines=22> */
[----:B------:R-:W-:Y:S02]  /*2460*/  HADD2.F32 R163, -RZ, R163.H1_H1 ;  /* 0x300000a3ffa37230 */ /* 0x000fe40000004100 */
[----:B------:R-:W-:Y:S01]  /*2470*/  FFMA.FTZ R203, R203, R158, R194 ;  /* 0x0000009ecbcb7223 */ /* 0x000fe200000100c2 */
[----:B------:R-:W-:Y:S02]  /*2480*/  HADD2.F32 R198, -RZ, R51.H1_H1 ;  /* 0x30000033ffc67230 */ /* 0x000fe40000004100 */
[----:B------:R-:W-:Y:S02]  /*2490*/  HADD2.F32 R192, -RZ, R35.H1_H1 ;  /* 0x30000023ffc07230 */ /* 0x000fe40000004100 */
[----:B------:R-:W-:Y:S02]  /*24a0*/  HADD2.F32 R160, -RZ, R160.H1_H1 ;  /* 0x300000a0ffa07230 */ /* 0x000fe40000004100 */
[----:B------:R-:W-:Y:S02]  /*24b0*/  HADD2.F32 R161, -RZ, R161.H1_H1 ;  /* 0x300000a1ffa17230 */ /* 0x000fe40000004100 */
        /* <DEDUP_REMOVED lines=18> */
.L_x_9165:
        /* <DEDUP_REMOVED lines=28> */
.L_x_9166:
        /* <DEDUP_REMOVED lines=9> */
[----:B-1---5:R-:W-:Y:S02]  /*2830*/  HADD2.F32 R206, -RZ, R160.H0_H0 ;  /* 0x200000a0ffce7230 */ /* 0x022fe40000004100 */
[----:B------:R-:W-:Y:S02]  /*2840*/  HADD2.F32 R204, -RZ, R161.H0_H0 ;  /* 0x200000a1ffcc7230 */ /* 0x000fe40000004100 */
        /* <DEDUP_REMOVED lines=10> */
[----:B------:R-:W-:-:S02]  /*28f0*/  HADD2.F32 R160, -RZ, R160.H1_H1 ;  /* 0x300000a0ffa07230 */ /* 0x000fc40000004100 */
[----:B------:R-:W-:Y:S01]  /*2900*/  FFMA.FTZ R202, R202, R207, R213 ;  /* 0x000000cfcaca7223 */ /* 0x000fe200000100d5 */
[----:B------:R-:W-:Y:S02]  /*2910*/  HADD2.F32 R161, -RZ, R161.H1_H1 ;  /* 0x300000a1ffa17230 */ /* 0x000fe40000004100 */
        /* <DEDUP_REMOVED lines=22> */
.L_x_9167:
[----:B-----5:R-:W-:Y:S02]  /*2a80*/  HADD2.F32 R202, -RZ, R162.H0_H0 ;  /* 0x200000a2ffca7230 */ /* 0x020fe40000004100 */
[----:B-1----:R-:W-:Y:S02]  /*2a90*/  HADD2.F32 R207, -RZ, R46.H0_H0 ;  /* 0x2000002effcf7230 */ /* 0x002fe40000004100 */
[--C-:B------:R-:W-:Y:S02]  /*2aa0*/  HADD2.F32 R206, -RZ, R160.reuse.H0_H0 ;  /* 0x200000a0ffce7230 */ /* 0x100fe40000004100 */
[----:B------:R-:W-:Y:S02]  /*2ab0*/  HADD2.F32 R204, -RZ, R161.H0_H0 ;  /* 0x200000a1ffcc7230 */ /* 0x000fe40000004100 */
[----:B------:R-:W-:Y:S01]  /*2ac0*/  FMUL.FTZ R202, R202, R207 ;  /* 0x000000cfcaca7220 */ /* 0x000fe20000410000 */
[----:B------:R-:W-:Y:S02]  /*2ad0*/  HADD2.F32 R158, -RZ, R163.H0_H0 ;  /* 0x200000a3ff9e7230 */ /* 0x000fe40000004100 */
        /* <DEDUP_REMOVED lines=22> */
.L_x_9168:
        /* <DEDUP_REMOVED lines=10> */
[----:B------:R-:W-:Y:S02]  /*2ce0*/  HADD2.F32 R210, -RZ, R161.H0_H0 ;  /* 0x200000a1ffd27230 */ /* 0x000fe40000004100 */
[----:B------:R-:W-:Y:S02]  /*2cf0*/  HADD2.F32 R208, -RZ, R162.H0_H0 ;  /* 0x200000a2ffd07230 */ /* 0x000fe40000004100 */
[----:B-1----:R-:W-:Y:S02]  /*2d00*/  HADD2.F32 R157, -RZ, R40.H0_H0 ;  /* 0x20000028ff9d7230 */ /* 0x002fe40000004100 */
[----:B------:R-:W-:Y:S02]  /*2d10*/  HADD2.F32 R219, -RZ, R32.H0_H0 ;  /* 0x20000020ffdb7230 */ /* 0x000fe40000004100 */
[----:B------:R-:W-:-:S02]  /*2d20*/  HADD2.F32 R159, -RZ, R41.H0_H0 ;  /* 0x20000029ff9f7230 */ /* 0x000fc40000004100 */
[----:B------:R-:W-:Y:S02]  /*2d30*/  HADD2.F32 R221, -RZ, R33.H0_H0 ;  /* 0x20000021ffdd7230 */ /* 0x000fe40000004100 */
[----:B------:R-:W-:Y:S01]  /*2d40*/  FFMA.FTZ R214, R214, R157, R219 ;  /* 0x0000009dd6d67223 */ /* 0x000fe200000100db */
[----:B------:R-:W-:Y:S02]  /*2d50*/  HADD2.F32 R217, -RZ, R42.H0_H0 ;  /* 0x2000002affd97230 */ /* 0x000fe40000004100 */
[----:B------:R-:W-:Y:S02]  /*2d60*/  HADD2.F32 R223, -RZ, R34.H0_H0 ;  /* 0x20000022ffdf7230 */ /* 0x000fe40000004100 */
[----:B------:R-:W-:Y:S01]  /*2d70*/  FFMA.FTZ R210, R210, R159, R221 ;  /* 0x0000009fd2d27223 */ /* 0x000fe200000100dd */
[----:B------:R-:W-:Y:S02]  /*2d80*/  HADD2.F32 R162, -RZ, R162.H1_H1 ;  /* 0x300000a2ffa27230 */ /* 0x000fe40000004100 */
[----:B------:R-:W-:-:S02]  /*2d90*/  HADD2.F32 R212, -RZ, R163.H0_H0 ;  /* 0x200000a3ffd47230 */ /* 0x000fc40000004100 */
[----:B------:R-:W-:Y:S01]  /*2da0*/  FFMA.FTZ R208, R208, R217, R223 ;  /* 0x000000d9d0d07223 */ /* 0x000fe200000100df */
[----:B------:R-:W-:Y:S02]  /*2db0*/  HADD2.F32 R219, -RZ, R42.H1_H1 ;  /* 0x3000002affdb7230 */ /* 0x000fe40000004100 */
[----:B------:R-:W-:Y:S02]  /*2dc0*/  HADD2.F32 R157, -RZ, R43.H0_H0 ;  /* 0x2000002bff9d7230 */ /* 0x000fe40000004100 */
[----:B------:R-:W-:Y:S02]  /*2dd0*/  HADD2.F32 R223, -RZ, R35.H0_H0 ;  /* 0x20000023ffdf7230 */ /* 0x000fe40000004100 */
[----:B------:R-:W-:Y:S02]  /*2de0*/  HADD2.F32 R221, -RZ, R34.H1_H1 ;  /* 0x30000022ffdd7230 */ /* 0x000fe40000004100 */
        /* <DEDUP_REMOVED lines=10> */
[----:B------:R-:W-:Y:S02]  /*2e90*/  HADD2.F32 R159, -RZ, R32.H1_H1 ;  /* 0x30000020ff9f7230 */ /* 0x000fe40000004100 */
[----:B------:R-:W-:Y:S01]  /*2ea0*/  FFMA.FTZ R223, R163, R158, R218 ;  /* 0x0000009ea3df7223 */ /* 0x000fe200000100da */
[----:B------:R-:W-:Y:S01]  /*2eb0*/  F2FP.F16.F32.PACK_AB R158, R219, R208 ;  /* 0x000000d0db9e723e */ /* 0x000fe200000000ff */
[----:B------:R-:W-:Y:S01]  /*2ec0*/  FFMA.FTZ R221, R161, R156, R216 ;  /* 0x0000009ca1dd7223 */ /* 0x000fe200000100d8 */
[----:B------:R-:W-:Y:S02]  /*2ed0*/  FFMA.FTZ R217, R160, R217, R159 ;  /* 0x000000d9a0d97223 */ /* 0x000fe4000001009f */
[----:B------:R-:W-:Y:S02]  /*2ee0*/  F2FP.F16.F32.PACK_AB R159, R223, R212 ;  /* 0x000000d4df9f723e */ /* 0x000fe400000000ff */
[----:B------:R-:W-:Y:S02]  /*2ef0*/  F2FP.F16.F32.PACK_AB R157, R221, R210 ;  /* 0x000000d2dd9d723e */ /* 0x000fe400000000ff */
[----:B------:R-:W-:Y:S01]  /*2f00*/  F2FP.F16.F32.PACK_AB R156, R217, R214 ;  /* 0x000000d6d99c723e */ /* 0x000fe200000000ff */
[----:B------:R-:W-:Y:S06]  /*2f10*/  BRA `(.L_x_9170) ;  /* 0x0000000000707947 */ /* 0x000fec0003800000 */
.L_x_9169:
        /* <DEDUP_REMOVED lines=28> */
.L_x_9170:
[----:B------:R-:W0:Y:S01]  /*30e0*/  @P1 LDC.64 R160, c[0x0][0x3a0] ;  /* 0x0000e800ffa01b82 */ /* 0x000e220000000a00 */
[----:B------:R-:W-:Y:S01]  /*30f0*/  IADD3 R225, PT, PT, R28, 0x120, RZ ;  /* 0x000001201ce17810 */ /* 0x000fe20007ffe0ff */
[----:B------:R-:W-:-:S05]  /*3100*/  IMAD.WIDE.U32 R226, R209, 0x10, R166 ;  /* 0x00000010d1e27825 */ /* 0x000fca00078e00a6 */
[----:B------:R1:W-:Y:S01]  /*3110*/  STG.E.128 desc[UR6][R226.64], R156 ;  /* 0x0000009ce2007986 */ /* 0x0003e2000c101d06 */
[----:B0-----:R-:W-:-:S04]  /*3120*/  @P1 IMAD.WIDE.U32 R228, R225, 0x10, R160 ;  /* 0x00000010e1e41825 */ /* 0x001fc800078e00a0 */
[----:B------:R-:W-:Y:S01]  /*3130*/  IMAD.WIDE.U32 R160, R225, 0x10, R170 ;  /* 0x00000010e1a07825 */ /* 0x000fe200078e00aa */
[----:B------:R1:W5:Y:S05]  /*3140*/  @P1 LDG.E.128 R32, desc[UR6][R228.64] ;  /* 0x00000006e4201981 */ /* 0x00036a000c1e1d00 */
[----:B------:R-:W5:Y:S01]  /*3150*/  LDG.E.128 R160, desc[UR6][R160.64] ;  /* 0x00000006a0a07981 */ /* 0x000f62000c1e1d00 */
[----:B------:R-:W-:Y:S05]  /*3160*/  @!P1 BRA `(.L_x_9171) ;  /* 0x0000000000949947 */ /* 0x000fea0003800000 */
[--C-:B-1---5:R-:W-:Y:S02]  /*3170*/  HADD2.F32 R156, -RZ, R160.reuse.H0_H0 ;  /* 0x200000a0ff9c7230 */ /* 0x122fe40000004100 */
[----:B------:R-:W-:Y:S02]  /*3180*/  HADD2.F32 R227, -RZ, R160.H1_H1 ;  /* 0x300000a0ffe37230 */ /* 0x000fe40000004100 */
[----:B------:R-:W-:Y:S02]  /*3190*/  HADD2.F32 R158, -RZ, R161.H0_H0 ;  /* 0x200000a1ff9e7230 */ /* 0x000fe40000004100 */
[----:B------:R-:W-:Y:S02]  /*31a0*/  HADD2.F32 R171, -RZ, R162.H0_H0 ;  /* 0x200000a2ffab7230 */ /* 0x000fe40000004100 */
[----:B------:R-:W-:Y:S02]  /*31b0*/  HADD2.F32 R159, -RZ, R37.H0_H0 ;  /* 0x20000025ff9f7230 */ /* 0x000fe40000004100 */
[----:B------:R-:W-:-:S02]  /*31c0*/  HADD2.F32 R231, -RZ, R33.H0_H0 ;  /* 0x20000021ffe77230 */ /* 0x000fc40000004100 */
[----:B------:R-:W-:Y:S02]  /*31d0*/  HADD2.F32 R160, -RZ, R38.H0_H0 ;  /* 0x20000026ffa07230 */ /* 0x000fe40000004100 */
[----:B------:R-:W-:Y:S02]  /*31e0*/  HADD2.F32 R220, -RZ, R34.H0_H0 ;  /* 0x20000022ffdc7230 */ /* 0x000fe40000004100 */
[----:B------:R-:W-:Y:S02]  /*31f0*/  HADD2.F32 R157, -RZ, R36.H0_H0 ;  /* 0x20000024ff9d7230 */ /* 0x000fe40000004100 */
[----:B------:R-:W-:Y:S02]  /*3200*/  HADD2.F32 R229, -RZ, R32.H0_H0 ;  /* 0x20000020ffe57230 */ /* 0x000fe40000004100 */
[----:B------:R-:W-:Y:S01]  /*3210*/  FFMA.FTZ R171, R171, R160, R220 ;  /* 0x000000a0abab7223 */ /* 0x000fe200000100dc */
[----:B------:R-:W-:Y:S02]  /*3220*/  HADD2.F32 R170, -RZ, R161.H1_H1 ;  /* 0x300000a1ffaa7230 */ /* 0x000fe40000004100 */
[----:B------:R-:W-:-:S02]  /*3230*/  HADD2.F32 R161, -RZ, R163.H0_H0 ;  /* 0x200000a3ffa17230 */ /* 0x000fc40000004100 */
[----:B------:R-:W-:Y:S02]  /*3240*/  HADD2.F32 R218, -RZ, R163.H1_H1 ;  /* 0x300000a3ffda7230 */ /* 0x000fe40000004100 */
        /* <DEDUP_REMOVED lines=23> */
.L_x_9171:
[----:B-1---5:R-:W-:Y:S02]  /*33c0*/  HADD2.F32 R156, -RZ, R160.H0_H0 ;  /* 0x200000a0ff9c7230 */ /* 0x022fe40000004100 */
[----:B------:R-:W-:Y:S02]  /*33d0*/  HADD2.F32 R158, -RZ, R161.H0_H0 ;  /* 0x200000a1ff9e7230 */ /* 0x000fe40000004100 */
[----:B------:R-:W-:Y:S02]  /*33e0*/  HADD2.F32 R157, -RZ, R36.H0_H0 ;  /* 0x20000024ff9d7230 */ /* 0x000fe40000004100 */
[----:B------:R-:W-:Y:S02]  /*33f0*/  HADD2.F32 R159, -RZ, R37.H0_H0 ;  /* 0x20000025ff9f7230 */ /* 0x000fe40000004100 */
[----:B------:R-:W-:Y:S02]  /*3400*/  HADD2.F32 R170, -RZ, R161.H1_H1 ;  /* 0x300000a1ffaa7230 */ /* 0x000fe40000004100 */
[----:B------:R-:W-:-:S02]  /*3410*/  HADD2.F32 R227, -RZ, R160.H1_H1 ;  /* 0x300000a0ffe37230 */ /* 0x000fc40000004100 */
[--C-:B------:R-:W-:Y:S02]  /*3420*/  HADD2.F32 R171, -RZ, R162.reuse.H0_H0 ;  /* 0x200000a2ffab7230 */ /* 0x100fe40000004100 */
[----:B------:R-:W-:Y:S02]  /*3430*/  HADD2.F32 R216, -RZ, R162.H1_H1 ;  /* 0x300000a2ffd87230 */ /* 0x000fe40000004100 */
[----:B------:R-:W-:Y:S01]  /*3440*/  FMUL.FTZ R162, R156, R157 ;  /* 0x0000009d9ca27220 */ /* 0x000fe20000410000 */
[--C-:B------:R-:W-:Y:S02]  /*3450*/  HADD2.F32 R161, -RZ, R163.reuse.H0_H0 ;  /* 0x200000a3ffa17230 */ /* 0x100fe40000004100 */
[----:B------:R-:W-:Y:S02]  /*3460*/  HADD2.F32 R218, -RZ, R163.H1_H1 ;  /* 0x300000a3ffda7230 */ /* 0x000fe40000004100 */
[----:B------:R-:W-:Y:S01]  /*3470*/  FMUL.FTZ R163, R158, R159 ;  /* 0x0000009f9ea37220 */ /* 0x000fe20000410000 */
[----:B------:R-:W-:-:S02]  /*3480*/  HADD2.F32 R160, -RZ, R38.H0_H0 ;  /* 0x20000026ffa07230 */ /* 0x000fc40000004100 */
[--C-:B------:R-:W-:Y:S02]  /*3490*/  HADD2.F32 R158, -RZ, R39.reuse.H0_H0 ;  /* 0x20000027ff9e7230 */ /* 0x100fe40000004100 */
        /* <DEDUP_REMOVED lines=14> */
.L_x_9172:
        /* <DEDUP_REMOVED lines=267> */
.L_x_9209:
[----:B------:R-:W-:Y:S01]  /*4630*/  FMUL.FTZ R156, R158, R158 ;  /* 0x0000009e9e9c7220 */ /* 0x000fe20000410000 */
[----:B------:R-:W-:Y:S01]  /*4640*/  ISETP.NE.AND P0, PT, RZ, UR4, PT ;  /* 0x00000004ff007c0c */ /* 0x000fe2000bf05270 */
[----:B-1----:R-:W-:Y:S01]  /*4650*/  FADD.FTZ R157, R226, R167 ;  /* 0x000000a7e29d7221 */ /* 0x002fe20000010000 */
[----:B------:R-:W-:Y:S02]  /*4660*/  HADD2.F32 R159, -RZ, R152.H0_H0 ;  /* 0x20000098ff9f7230 */ /* 0x000fe40000004100 */
[----:B------:R-:W-:Y:S01]  /*4670*/  FSEL R156, R156, RZ, P0 ;  /* 0x000000ff9c9c7208 */ /* 0x000fe20000000000 */
[----:B------:R-:W-:Y:S01]  /*4680*/  FFMA.FTZ R157, R157, R218, UR5 ;  /* 0x000000059d9d7e23 */ /* 0x000fe200080100da */
[----:B------:R-:W-:Y:S01]  /*4690*/  FSEL R166, R158, RZ, !P0 ;  /* 0x000000ff9ea67208 */ /* 0x000fe20004000000 */
[----:B------:R-:W-:Y:S02]  /*46a0*/  HADD2.F32 R167, -RZ, R153.H1_H1 ;  /* 0x30000099ffa77230 */ /* 0x000fe40000004100 */
[----:B------:R-:W-:Y:S01]  /*46b0*/  FADD.FTZ R157, R157, R156 ;  /* 0x0000009c9d9d7221 */ /* 0x000fe20000010000 */
[----:B------:R-:W-:-:S02]  /*46c0*/  HADD2.F32 R156, -RZ, R112.H0_H0 ;  /* 0x20000070ff9c7230 */ /* 0x000fc40000004100 */
[C---:B------:R-:W-:Y:S01]  /*46d0*/  FADD.FTZ R27, -R166.reuse, R27 ;  /* 0x0000001ba61b7221 */ /* 0x040fe20000010100 */
[C---:B------:R-:W-:Y:S01]  /*46e0*/  FADD.FTZ R20, -R166.reuse, R20 ;  /* 0x00000014a6147221 */ /* 0x040fe20000010100 */
[C---:B------:R-:W-:Y:S01]  /*46f0*/  FADD.FTZ R26, -R166.reuse, R26 ;  /* 0x0000001aa61a7221 */ /* 0x040fe20000010100 */
[C---:B------:R-:W-:Y:S01]  /*4700*/  FADD.FTZ R21, -R166.reuse, R21 ;  /* 0x00000015a6157221 */ /* 0x040fe20000010100 */
[----:B------:R-:W1:Y:S01]  /*4710*/  MUFU.RSQ R157, R157 ;  /* 0x0000009d009d7308 */ /* 0x000e620000001400 */
[C---:B------:R-:W-:Y:S01]  /*4720*/  FADD.FTZ R232, -R166.reuse, R163 ;  /* 0x000000a3a6e87221 */ /* 0x040fe20000010100 */
[C---:B------:R-:W-:Y:S01]  /*4730*/  FADD.FTZ R236, -R166.reuse, R161 ;  /* 0x000000a1a6ec7221 */ /* 0x040fe20000010100 */
[C---:B------:R-:W-:Y:S01]  /*4740*/  FADD.FTZ R25, -R166.reuse, R25 ;  /* 0x00000019a6197221 */ /* 0x040fe20000010100 */
[----:B------:R-:W-:Y:S02]  /*4750*/  HADD2.F32 R161, -RZ, R153.H0_H0 ;  /* 0x20000099ffa17230 */ /* 0x000fe40000004100 */
[----:B------:R-:W-:Y:S01]  /*4760*/  FADD.FTZ R234, -R166, R171 ;  /* 0x000000aba6ea7221 */ /* 0x000fe20000010100 */
[----:B------:R-:W-:-:S02]  /*4770*/  HADD2.F32 R163, -RZ, R113.H0_H0 ;  /* 0x20000071ffa37230 */ /* 0x000fc40000004100 */
        /* <DEDUP_REMOVED lines=10> */
[C---:B-1----:R-:W-:Y:S01]  /*4820*/  FMUL.FTZ R27, R157.reuse, R27 ;  /* 0x0000001b9d1b7220 */ /* 0x042fe20000410000 */
[C---:B------:R-:W-:Y:S01]  /*4830*/  FMUL.FTZ R20, R157.reuse, R20 ;  /* 0x000000149d147220 */ /* 0x040fe20000410000 */
[----:B------:R-:W-:Y:S01]  /*4840*/  FMUL.FTZ R26, R157, R26 ;  /* 0x0000001a9d1a7220 */ /* 0x000fe20000410000 */
[----:B------:R-:W-:Y:S01]  /*4850*/  FADD.FTZ R14, -R166, R14 ;  /* 0x0000000ea60e7221 */ /* 0x000fe20000010100 */
[----:B------:R-:W-:Y:S01]  /*4860*/  FFMA.FTZ R156, R27, R159, R156 ;  /* 0x0000009f1b9c7223 */ /* 0x000fe2000001009c */
        /* <DEDUP_REMOVED lines=55> */
[C---:B0-----:R-:W-:Y:S01]  /*4be0*/  FADD.FTZ R226, -R166.reuse, R219 ;  /* 0x000000dba6e27221 */ /* 0x041fe20000010100 */
        /* <DEDUP_REMOVED lines=8> */
[C---:B------:R-:W-:Y:S01]  /*4c70*/  FMUL.FTZ R166, R157.reuse, R21 ;  /* 0x000000159da67220 */ /* 0x040fe20000410000 */
[C---:B------:R-:W-:Y:S01]  /*4c80*/  FMUL.FTZ R207, R157.reuse, R25 ;  /* 0x000000199dcf7220 */ /* 0x040fe20000410000 */
[----:B------:R-:W-:Y:S01]  /*4c90*/  FFMA.FTZ R21, R20, R27, R159 ;  /* 0x0000001b14157223 */ /* 0x000fe2000001009f */
        /* <DEDUP_REMOVED lines=8> */
[----:B------:R-:W-:Y:S01]  /*4d20*/  FMUL.FTZ R166, R157, R23 ;  /* 0x000000179da67220 */ /* 0x000fe20000410000 */
[----:B------:R-:W-:Y:S02]  /*4d30*/  HADD2.F32 R238, -RZ, R154.H0_H0 ;  /* 0x2000009affee7230 */ /* 0x000fe40000004100 */
[----:B------:R-:W-:Y:S01]  /*4d40*/  FFMA.FTZ R23, R22, R27, R159 ;  /* 0x0000001b16177223 */ /* 0x000fe2000001009f */
[----:B------:R-:W-:Y:S02]  /*4d50*/  HADD2.F32 R240, -RZ, R114.H0_H0 ;  /* 0x20000072fff07230 */ /* 0x000fe40000004100 */
[----:B------:R-:W-:Y:S01]  /*4d60*/  FFMA.FTZ R27, R24, R161, R163 ;  /* 0x000000a1181b7223 */ /* 0x000fe200000100a3 */
[----:B------:R-:W-:-:S02]  /*4d70*/  HADD2.F32 R167, -RZ, R155.H1_H1 ;  /* 0x3000009bffa77230 */ /* 0x000fc40000004100 */
[----:B------:R-:W-:Y:S01]  /*4d80*/  FMUL.FTZ R12, R157, R12 ;  /* 0x0000000c9d0c7220 */ /* 0x000fe20000410000 */
        /* <DEDUP_REMOVED lines=16> */
[----:B------:R-:W-:Y:S02]  /*4e90*/  HADD2.F32 R167, -RZ, R110.H0_H0 ;  /* 0x2000006effa77230 */ /* 0x000fe40000004100 */
[----:B------:R-:W-:Y:S01]  /*4ea0*/  FFMA.FTZ R17, R17, R238, R240 ;  /* 0x000000ee11117223 */ /* 0x000fe200000100f0 */
[----:B------:R-:W-:Y:S02]  /*4eb0*/  HADD2.F32 R159, -RZ, R151.H1_H1 ;  /* 0x30000097ff9f7230 */ /* 0x000fe40000004100 */
[C---:B------:R-:W-:Y:S01]  /*4ec0*/  FMUL.FTZ R18, R157.reuse, R18 ;  /* 0x000000129d127220 */ /* 0x040fe20000410000 */
[----:B------:R-:W-:Y:S02]  /*4ed0*/  HADD2.F32 R161, -RZ, R111.H1_H1 ;  /* 0x3000006fffa17230 */ /* 0x000fe40000004100 */
[----:B------:R-:W-:Y:S01]  /*4ee0*/  FMUL.FTZ R13, R157, R13 ;  /* 0x0000000d9d0d7220 */ /* 0x000fe20000410000 */
[----:B------:R-:W-:-:S02]  /*4ef0*/  HADD2.F32 R207, -RZ, R148.H0_H0 ;  /* 0x20000094ffcf7230 */ /* 0x000fc40000004100 */
[----:B------:R-:W-:Y:S01]  /*4f00*/  FMUL.FTZ R15, R157, R15 ;  /* 0x0000000f9d0f7220 */ /* 0x000fe20000410000 */
[----:B------:R-:W-:Y:S02]  /*4f10*/  HADD2.F32 R211, -RZ, R108.H0_H0 ;  /* 0x2000006cffd37230 */ /* 0x000fe40000004100 */
[----:B------:R-:W-:Y:S01]  /*4f20*/  FFMA.FTZ R16, R16, R163, R167 ;  /* 0x000000a310107223 */ /* 0x000fe200000100a7 */
[----:B------:R-:W-:Y:S02]  /*4f30*/  HADD2.F32 R24, -RZ, R150.H1_H1 ;  /* 0x30000096ff187230 */ /* 0x000fe40000004100 */
[----:B------:R-:W-:Y:S01]  /*4f40*/  FFMA.FTZ R14, R14, R159, R161 ;  /* 0x0000009f0e0e7223 */ /* 0x000fe200000100a1 */
[----:B------:R-:W-:Y:S02]  /*4f50*/  HADD2.F32 R166, -RZ, R110.H1_H1 ;  /* 0x3000006effa67230 */ /* 0x000fe40000004100 */
[----:B------:R-:W-:Y:S01]  /*4f60*/  FFMA.FTZ R18, R18, R207, R211 ;  /* 0x000000cf12127223 */ /* 0x000fe200000100d3 */
[----:B------:R-:W-:-:S02]  /*4f70*/  HADD2.F32 R238, -RZ, R151.H0_H0 ;  /* 0x20000097ffee7230 */ /* 0x000fc40000004100 */
[----:B------:R-:W-:Y:S01]  /*4f80*/  FMUL.FTZ R2, R157, R2 ;  /* 0x000000029d027220 */ /* 0x000fe20000410000 */
        /* <DEDUP_REMOVED lines=123> */
[----:B------:R-:W-:Y:S01]  /*5740*/  FFMA.FTZ R186, R186, R169, R171 ;  /* 0x000000a9baba7223 */ /* 0x000fe200000100ab */
[----:B------:R-:W-:Y:S02]  /*5750*/  HADD2.F32 R193, -RZ, R95.H0_H0 ;  /* 0x2000005fffc17230 */ /* 0x000fe40000004100 */
[----:B------:R-:W-:Y:S01]  /*5760*/  FMUL.FTZ R203, R157, R203 ;  /* 0x000000cb9dcb7220 */ /* 0x000fe20000410000 */
[----:B------:R-:W-:-:S02]  /*5770*/  HADD2.F32 R168, -RZ, R129.H0_H0 ;  /* 0x20000081ffa87230 */ /* 0x000fc40000004100 */
[----:B------:R-:W-:Y:S01]  /*5780*/  FFMA.FTZ R183, R183, R240, R242 ;  /* 0x000000f0b7b77223 */ /* 0x000fe200000100f2 */
[----:B------:R-:W-:Y:S02]  /*5790*/  HADD2.F32 R188, -RZ, R89.H0_H0 ;  /* 0x20000059ffbc7230 */ /* 0x000fe40000004100 */
[C---:B------:R-:W-:Y:S01]  /*57a0*/  FMUL.FTZ R192, R157.reuse, R192 ;  /* 0x000000c09dc07220 */ /* 0x040fe20000410000 */
[----:B------:R-:W-:Y:S02]  /*57b0*/  HADD2.F32 R195, -RZ, R128.H1_H1 ;  /* 0x30000080ffc37230 */ /* 0x000fe40000004100 */
[----:B------:R-:W-:Y:S01]  /*57c0*/  FMUL.FTZ R194, R157, R194 ;  /* 0x000000c29dc27220 */ /* 0x000fe20000410000 */
[----:B------:R-:W-:Y:S02]  /*57d0*/  HADD2.F32 R169, -RZ, R88.H1_H1 ;  /* 0x30000058ffa97230 */ /* 0x000fe40000004100 */
[----:B------:R-:W-:Y:S01]  /*57e0*/  FFMA.FTZ R191, R190, R191, R193 ;  /* 0x000000bfbebf7223 */ /* 0x000fe200000100c1 */
[----:B------:R-:W-:-:S02]  /*57f0*/  HADD2.F32 R171, -RZ, R129.H1_H1 ;  /* 0x30000081ffab7230 */ /* 0x000fc40000004100 */
[C---:B------:R-:W-:Y:S01]  /*5800*/  FMUL.FTZ R205, R157.reuse, R205 ;  /* 0x000000cd9dcd7220 */ /* 0x040fe20000410000 */
[----:B------:R-:W-:Y:S02]  /*5810*/  HADD2.F32 R189, -RZ, R89.H1_H1 ;  /* 0x30000059ffbd7230 */ /* 0x000fe40000004100 */
[----:B------:R-:W-:Y:S01]  /*5820*/  FMUL.FTZ R193, R157, R201 ;  /* 0x000000c99dc17220 */ /* 0x000fe20000410000 */
[----:B------:R-:W-:Y:S02]  /*5830*/  HADD2.F32 R240, -RZ, R128.H0_H0 ;  /* 0x20000080fff07230 */ /* 0x000fe40000004100 */
[----:B------:R-:W-:Y:S01]  /*5840*/  FFMA.FTZ R201, R203, R168, R188 ;  /* 0x000000a8cbc97223 */ /* 0x000fe200000100bc */
[----:B------:R-:W-:Y:S02]  /*5850*/  HADD2.F32 R242, -RZ, R88.H0_H0 ;  /* 0x20000058fff27230 */ /* 0x000fe40000004100 */
[----:B------:R-:W-:Y:S01]  /*5860*/  FFMA.FTZ R195, R192, R195, R169 ;  /* 0x000000c3c0c37223 */ /* 0x000fe200000100a9 */
        /* <DEDUP_REMOVED lines=81> */
[----:B------:R-:W-:Y:S01]  /*5d80*/  HADD2.F32 R171, -RZ, R123.H1_H1 ;  /* 0x3000007bffab7230 */ /* 0x000fe20000004100 */
[----:B------:R-:W0:Y:S01]  /*5d90*/  @!P2 LDC.64 R192, c[0x0][0x3c0] ;  /* 0x0000f000ffc0ab82 */ /* 0x000e220000000a00 */
[----:B------:R-:W-:-:S02]  /*5da0*/  HADD2.F32 R189, -RZ, R83.H1_H1 ;  /* 0x30000053ffbd7230 */ /* 0x000fc40000004100 */
[----:B------:R-:W-:Y:S01]  /*5db0*/  FFMA.FTZ R219, R219, R168, R188 ;  /* 0x000000a8dbdb7223 */ /* 0x000fe200000100bc */
[----:B------:R-:W-:Y:S02]  /*5dc0*/  HADD2.F32 R218, -RZ, R116.H1_H1 ;  /* 0x30000074ffda7230 */ /* 0x000fe40000004100 */
[C---:B------:R-:W-:Y:S01]  /*5dd0*/  FMUL.FTZ R223, R157.reuse, R230 ;  /* 0x000000e69ddf7220 */ /* 0x040fe20000410000 */
[----:B------:R-:W-:Y:S02]  /*5de0*/  HADD2.F32 R220, -RZ, R76.H1_H1 ;  /* 0x3000004cffdc7230 */ /* 0x000fe40000004100 */
[----:B------:R-:W-:Y:S01]  /*5df0*/  FFMA.FTZ R162, R228, R171, R189 ;  /* 0x000000abe4a27223 */ /* 0x000fe200000100bd */
[----:B------:R-:W-:Y:S01]  /*5e00*/  HADD2.F32 R171, -RZ, R117.H1_H1 ;  /* 0x30000075ffab7230 */ /* 0x000fe20000004100 */
[----:B------:R-:W1:Y:S01]  /*5e10*/  @!P2 LDC.64 R188, c[0x0][0x3c8] ;  /* 0x0000f200ffbcab82 */ /* 0x000e620000000a00 */
[----:B------:R-:W-:Y:S02]  /*5e20*/  HADD2.F32 R229, -RZ, R77.H1_H1 ;  /* 0x3000004dffe57230 */ /* 0x000fe40000004100 */
[----:B------:R-:W-:Y:S01]  /*5e30*/  FMUL.FTZ R170, R157, R170 ;  /* 0x000000aa9daa7220 */ /* 0x000fe20000410000 */
[----:B------:R-:W-:-:S02]  /*5e40*/  HADD2.F32 R231, -RZ, R118.H0_H0 ;  /* 0x20000076ffe77230 */ /* 0x000fc40000004100 */
[----:B------:R-:W-:Y:S01]  /*5e50*/  FMUL.FTZ R234, R157, R234 ;  /* 0x000000ea9dea7220 */ /* 0x000fe20000410000 */
[----:B------:R-:W-:Y:S01]  /*5e60*/  HADD2.F32 R233, -RZ, R78.H0_H0 ;  /* 0x2000004effe97230 */ /* 0x000fe20000004100 */
[----:B------:R-:W-:Y:S01]  /*5e70*/  F2FP.F16.F32.PACK_AB R15, R14, R15 ;  /* 0x0000000f0e0f723e */ /* 0x000fe200000000ff */
[----:B------:R-:W-:Y:S01]  /*5e80*/  FFMA.FTZ R223, R223, R218, R220 ;  /* 0x000000dadfdf7223 */ /* 0x000fe200000100dc */
[----:B------:R-:W2:Y:S01]  /*5e90*/  LDC.64 R168, c[0x0][0x428] ;  /* 0x00010a00ffa87b82 */ /* 0x000ea20000000a00 */
[----:B------:R-:W-:Y:S01]  /*5ea0*/  F2FP.F16.F32.PACK_AB R14, R13, R16 ;  /* 0x000000100d0e723e */ /* 0x000fe200000000ff */
[----:B------:R-:W-:Y:S01]  /*5eb0*/  FFMA.FTZ R218, R170, R171, R229 ;  /* 0x000000abaada7223 */ /* 0x000fe200000100e5 */
[----:B------:R-:W-:Y:S01]  /*5ec0*/  FFMA.FTZ R220, R234, R231, R233 ;  /* 0x000000e7eadc7223 */ /* 0x000fe200000100e9 */
[----:B------:R-:W-:Y:S01]  /*5ed0*/  F2FP.F16.F32.PACK_AB R13, R12, R17 ;  /* 0x000000110c0d723e */ /* 0x000fe200000000ff */
[----:B------:R-:W-:Y:S01]  /*5ee0*/  HADD2.F32 R229, -RZ, R118.H1_H1 ;  /* 0x30000076ffe57230 */ /* 0x000fe20000004100 */
[----:B------:R-:W-:Y:S01]  /*5ef0*/  F2FP.F16.F32.PACK_AB R17, R8, R3 ;  /* 0x000000030811723e */ /* 0x000fe200000000ff */
[----:B------:R-:W-:Y:S01]  /*5f00*/  HADD2.F32 R231, -RZ, R78.H1_H1 ;  /* 0x3000004effe77230 */ /* 0x000fe20000004100 */
[----:B------:R-:W-:Y:S01]  /*5f10*/  F2FP.F16.F32.PACK_AB R16, R2, R9 ;  /* 0x000000090210723e */ /* 0x000fe200000000ff */
[----:B------:R-:W-:-:S02]  /*5f20*/  HADD2.F32 R244, -RZ, R134.H0_H0 ;  /* 0x20000086fff47230 */ /* 0x000fc40000004100 */
[C---:B------:R-:W-:Y:S01]  /*5f30*/  FMUL.FTZ R216, R157.reuse, R216 ;  /* 0x000000d89dd87220 */ /* 0x040fe20000410000 */
[----:B------:R-:W-:Y:S01]  /*5f40*/  HADD2.F32 R246, -RZ, R94.H0_H0 ;  /* 0x2000005efff67230 */ /* 0x000fe20000004100 */
[----:B------:R-:W3:Y:S01]  /*5f50*/  LDC.64 R2, c[0x0][0x380] ;  /* 0x0000e000ff027b82 */ /* 0x000ee20000000a00 */
[----:B------:R-:W-:Y:S02]  /*5f60*/  HADD2.F32 R222, -RZ, R117.H0_H0 ;  /* 0x20000075ffde7230 */ /* 0x000fe40000004100 */
[C---:B------:R-:W-:Y:S01]  /*5f70*/  FMUL.FTZ R227, R157.reuse, R232 ;  /* 0x000000e89de37220 */ /* 0x040fe20000410000 */
[----:B------:R-:W-:Y:S02]  /*5f80*/  HADD2.F32 R224, -RZ, R77.H0_H0 ;  /* 0x2000004dffe07230 */ /* 0x000fe40000004100 */
[C---:B------:R-:W-:Y:S01]  /*5f90*/  FMUL.FTZ R236, R157.reuse, R236 ;  /* 0x000000ec9dec7220 */ /* 0x040fe20000410000 */
[----:B------:R-:W-:Y:S02]  /*5fa0*/  HADD2.F32 R233, -RZ, R119.H0_H0 ;  /* 0x20000077ffe97230 */ /* 0x000fe40000004100 */
[----:B------:R-:W-:Y:S01]  /*5fb0*/  FMUL.FTZ R160, R157, R160 ;  /* 0x000000a09da07220 */ /* 0x000fe20000410000 */
[----:B------:R-:W-:-:S02]  /*5fc0*/  HADD2.F32 R235, -RZ, R79.H0_H0 ;  /* 0x2000004fffeb7230 */ /* 0x000fc40000004100 */
[----:B------:R-:W-:Y:S01]  /*5fd0*/  FFMA.FTZ R229, R216, R229, R231 ;  /* 0x000000e5d8e57223 */ /* 0x000fe200000100e7 */
[----:B------:R-:W-:Y:S02]  /*5fe0*/  HADD2.F32 R237, -RZ, R119.H1_H1 ;  /* 0x30000077ffed7230 */ /* 0x000fe40000004100 */
[----:B------:R-:W-:Y:S01]  /*5ff0*/  FFMA.FTZ R185, R185, R244, R246 ;  /* 0x000000f4b9b97223 */ /* 0x000fe200000100f6 */
[----:B------:R-:W-:Y:S02]  /*6000*/  HADD2.F32 R239, -RZ, R79.H1_H1 ;  /* 0x3000004fffef7230 */ /* 0x000fe40000004100 */
[----:B------:R-:W-:Y:S01]  /*6010*/  FFMA.FTZ R227, R227, R222, R224 ;  /* 0x000000dee3e37223 */ /* 0x000fe200000100e0 */
[----:B0-----:R-:W-:-:S04]  /*6020*/  @!P2 IMAD.WIDE R170, R29, 0x4, R192 ;  /* 0x000000041daaa825 */ /* 0x001fc800078e02c0 */
[----:B------:R-:W-:Y:S01]  /*6030*/  FFMA.FTZ R231, R236, R233, R235 ;  /* 0x000000e9ece77223 */ /* 0x000fe200000100eb */
[----:B------:R-:W-:Y:S01]  /*6040*/  F2FP.F16.F32.PACK_AB R12, R11, R18 ;  /* 0x000000120b0c723e */ /* 0x000fe200000000ff */
[----:B------:R-:W-:Y:S01]  /*6050*/  FFMA.FTZ R160, R160, R237, R239 ;  /* 0x000000eda0a07223 */ /* 0x000fe200000100ef */
[----:B-1----:R-:W-:Y:S01]  /*6060*/  @!P2 IMAD.WIDE R248, R29, 0x4, R188 ;  /* 0x000000041df8a825 */ /* 0x002fe200078e02bc */
[----:B------:R0:W-:Y:S01]  /*6070*/  @!P2 STG.E desc[UR6][R170.64], R158 ;  /* 0x0000009eaa00a986 */ /* 0x0001e2000c101906 */
[----:B------:R-:W-:Y:S02]  /*6080*/  F2FP.F16.F32.PACK_AB R18, R6, R7 ;  /* 0x000000070612723e */ /* 0x000fe400000000ff */
[--C-:B--2---:R-:W-:Y:S01]  /*6090*/  IMAD.WIDE.U32 R188, R28, 0x10, R168.reuse ;  /* 0x000000101cbc7825 */ /* 0x104fe200078e00a8 */
[----:B------:R-:W-:Y:S01]  /*60a0*/  F2FP.F16.F32.PACK_AB R7, R167, R172 ;  /* 0x000000aca707723e */ /* 0x000fe200000000ff */
[----:B------:R-:W-:Y:S01]  /*60b0*/  @!P2 STG.E desc[UR6][R248.64], R157 ;  /* 0x0000009df800a986 */ /* 0x000fe2000c101906 */
[----:B------:R-:W-:Y:S01]  /*60c0*/  F2FP.F16.F32.PACK_AB R6, R166, R163 ;  /* 0x000000a3a606723e */ /* 0x000fe200000000ff */
[----:B------:R-:W-:Y:S01]  /*60d0*/  IMAD.WIDE.U32 R232, R19, 0x10, R168 ;  /* 0x0000001013e87825 */ /* 0x000fe200078e00a8 */
[----:B------:R-:W-:-:S02]  /*60e0*/  F2FP.F16.F32.PACK_AB R19, R5, R24 ;  /* 0x000000180513723e */ /* 0x000fc400000000ff */
[----:B------:R-:W-:Y:S01]  /*60f0*/  F2FP.F16.F32.PACK_AB R5, R161, R164 ;  /* 0x000000a4a105723e */ /* 0x000fe200000000ff */
[--C-:B------:R-:W-:Y:S01]  /*6100*/  IMAD.WIDE.U32 R236, R10, 0x10, R168.reuse ;  /* 0x000000100aec7825 */ /* 0x100fe200078e00a8 */
[----:B0-----:R-:W-:Y:S02]  /*6110*/  F2FP.F16.F32.PACK_AB R171, R22, R27 ;  /* 0x0000001b16ab723e */ /* 0x001fe400000000ff */
[----:B------:R-:W-:Y:S01]  /*6120*/  F2FP.F16.F32.PACK_AB R170, R23, R26 ;  /* 0x0000001a17aa723e */ /* 0x000fe200000000ff */
[--C-:B------:R-:W-:Y:S01]  /*6130*/  IMAD.WIDE.U32 R242, R0, 0x10, R168.reuse ;  /* 0x0000001000f27825 */ /* 0x100fe200078e00a8 */
[----:B------:R-:W-:Y:S02]  /*6140*/  F2FP.F16.F32.PACK_AB R4, R159, R4 ;  /* 0x000000049f04723e */ /* 0x000fe400000000ff */
        /* <DEDUP_REMOVED lines=16> */
[----:B------:R-:W-:Y:S01]  /*6250*/  IMAD.WIDE.U32 R224, R225, 0x10, R168 ;  /* 0x00000010e1e07825 */ /* 0x000fe200078e00a8 */
[----:B------:R-:W-:Y:S02]  /*6260*/  F2FP.F16.F32.PACK_AB R169, R20, R25 ;  /* 0x0000001914a9723e */ /* 0x000fe400000000ff */
[----:B------:R-:W-:Y:S02]  /*6270*/  F2FP.F16.F32.PACK_AB R168, R21, R156 ;  /* 0x0000009c15a8723e */ /* 0x000fe400000000ff */
[----:B------:R-:W-:-:S02]  /*6280*/  F2FP.F16.F32.PACK_AB R21, R194, R201 ;  /* 0x000000c9c215723e */ /* 0x000fc400000000ff */
[----:B------:R-:W-:Y:S01]  /*6290*/  F2FP.F16.F32.PACK_AB R20, R195, R190 ;  /* 0x000000bec314723e */ /* 0x000fe200000000ff */
[----:B------:R-:W-:Y:S01]  /*62a0*/  STG.E.128 desc[UR6][R188.64], R168 ;  /* 0x000000a8bc007986 */ /* 0x000fe2000c101d06 */
[----:B------:R-:W-:Y:S02]  /*62b0*/  F2FP.F16.F32.PACK_AB R210, R219, R210 ;  /* 0x000000d2dbd2723e */ /* 0x000fe400000000ff */
[----:B------:R-:W-:Y:S01]  /*62c0*/  F2FP.F16.F32.PACK_AB R208, R215, R214 ;  /* 0x000000d6d7d0723e */ /* 0x000fe200000000ff */
[----:B------:R-:W-:Y:S01]  /*62d0*/  STG.E.128 desc[UR6][R232.64], R12 ;  /* 0x0000000ce8007986 */ /* 0x000fe2000c101d06 */
[----:B------:R-:W-:Y:S02]  /*62e0*/  F2FP.F16.F32.PACK_AB R215, R160, R231 ;  /* 0x000000e7a0d7723e */ /* 0x000fe400000000ff */
[----:B------:R-:W-:Y:S01]  /*62f0*/  F2FP.F16.F32.PACK_AB R214, R229, R220 ;  /* 0x000000dce5d6723e */ /* 0x000fe200000000ff */
[----:B------:R-:W-:Y:S01]  /*6300*/  STG.E.128 desc[UR6][R236.64], R16 ;  /* 0x00000010ec007986 */ /* 0x000fe2000c101d06 */
[----:B------:R-:W-:-:S02]  /*6310*/  F2FP.F16.F32.PACK_AB R212, R223, R212 ;  /* 0x000000d4dfd4723e */ /* 0x000fc400000000ff */
[----:B---3--:R-:W-:Y:S01]  /*6320*/  LEA R29, R2, R29, 0x2 ;  /* 0x0000001d021d7211 */ /* 0x008fe200078e10ff */
[----:B------:R0:W-:Y:S03]  /*6330*/  STG.E.128 desc[UR6][R242.64], R4 ;  /* 0x00000004f2007986 */ /* 0x0001e6000c101d06 */
[----:B------:R-:W-:Y:S01]  /*6340*/  ISETP.GE.AND P0, PT, R29, R3, PT ;  /* 0x000000031d00720c */ /* 0x000fe20003f06270 */
[----:B------:R2:W-:Y:S04]  /*6350*/  STG.E.128 desc[UR6][R246.64], R8 ;  /* 0x00000008f6007986 */ /* 0x0005e8000c101d06 */
[----:B------:R2:W-:Y:S04]  /*6360*/  STG.E.128 desc[UR6][R192.64], R184 ;  /* 0x000000b8c0007986 */ /* 0x0005e8000c101d06 */
[----:B------:R2:W-:Y:S01]  /*6370*/  STG.E.128 desc[UR6][R234.64], R20 ;  /* 0x00000014ea007986 */ /* 0x0005e2000c101d06 */
[----:B0-----:R-:W-:-:S02]  /*6380*/  F2FP.F16.F32.PACK_AB R7, R211, R200 ;  /* 0x000000c8d307723e */ /* 0x001fc400000000ff */
[----:B------:R-:W-:Y:S02]  /*6390*/  F2FP.F16.F32.PACK_AB R6, R213, R206 ;  /* 0x000000ced506723e */ /* 0x000fe400000000ff */
[----:B------:R-:W-:Y:S02]  /*63a0*/  F2FP.F16.F32.PACK_AB R5, R204, R207 ;  /* 0x000000cfcc05723e */ /* 0x000fe400000000ff */
[----:B------:R-:W-:Y:S02]  /*63b0*/  F2FP.F16.F32.PACK_AB R4, R202, R199 ;  /* 0x000000c7ca04723e */ /* 0x000fe400000000ff */
[----:B------:R-:W-:Y:S02]  /*63c0*/  F2FP.F16.F32.PACK_AB R211, R162, R221 ;  /* 0x000000dda2d3723e */ /* 0x000fe400000000ff */
[----:B------:R-:W-:Y:S01]  /*63d0*/  F2FP.F16.F32.PACK_AB R213, R218, R227 ;  /* 0x000000e3dad5723e */ /* 0x000fe200000000ff */
[----:B------:R2:W-:Y:S04]  /*63e0*/  STG.E.128 desc[UR6][R240.64], R4 ;  /* 0x00000004f0007986 */ /* 0x0005e8000c101d06 */
[----:B------:R2:W-:Y:S04]  /*63f0*/  STG.E.128 desc[UR6][R244.64], R208 ;  /* 0x000000d0f4007986 */ /* 0x0005e8000c101d06 */
[----:B------:R2:W-:Y:S01]  /*6400*/  STG.E.128 desc[UR6][R224.64], R212 ;  /* 0x000000d4e0007986 */ /* 0x0005e2000c101d06 */
[----:B------:R-:W-:Y:S05]  /*6410*/  @!P0 BRA `(.L_x_9174) ;  /* 0xffffffa000a88947 */ /* 0x000fea000383ffff */
[----:B------:R-:W-:Y:S05]  /*6420*/  EXIT ;  /* 0x000000000000794d */ /* 0x000fea0003800000 */
.L_x_9151:
[----:B------:R-:W1:Y:S01]  /*6430*/  LDCU.64 UR4, c[0x0][0x3a0] ;  /* 0x00007400ff0477ac */ /* 0x000e620008000a00 */
[----:B------:R-:W2:Y:S01]  /*6440*/  LDCU UR8, c[0x0][0x388] ;  /* 0x00007100ff0877ac */ /* 0x000ea20008000800 */
[----:B------:R-:W3:Y:S01]  /*6450*/  LDCU.U8 UR9, c[0x0][0x410] ;  /* 0x00008200ff0977ac */ /* 0x000ee20008000000 */
[----:B------:R-:W4:Y:S01]  /*6460*/  LDCU UR10, c[0x0][0x448] ;  /* 0x00008900ff0a77ac */ /* 0x000f220008000800 */
[----:B-1----:R-:W-:-:S04]  /*6470*/  UISETP.NE.U32.AND UP0, UPT, UR4, URZ, UPT ;  /* 0x000000ff0400728c */ /* 0x002fc8000bf05070 */
[----:B------:R-:W-:Y:S01]  /*6480*/  UISETP.NE.AND.EX UP0, UPT, UR5, URZ, UPT, UP0 ;  /* 0x000000ff0500728c */ /* 0x000fe2000bf05300 */
[----:B------:R-:W1:Y:S05]  /*6490*/  LDCU.64 UR4, c[0x0][0x3a0] ;  /* 0x00007400ff0477ac */ /* 0x000e6a0008000a00 */
[----:B--234-:R-:W-:-:S13]  /*64a0*/  PLOP3.LUT P1, PT, PT, PT, UP0, 0x80, 0x8 ;  /* 0x000000000008781c */ /* 0x01cfda0003f2f008 */
.L_x_9197:
[----:B0-----:R-:W0:Y:S01]  /*64b0*/  LDC.64 R2, c[0x0][0x3e0] ;  /* 0x0000f800ff027b82 */ /* 0x001e220000000a00 */
[----:B------:R-:W-:-:S05]  /*64c0*/  IMAD R0, R29, UR8, RZ ;  /* 0x000000081d007c24 */ /* 0x000fca000f8e02ff */
[----:B--2---:R-:W-:Y:S02]  /*64d0*/  SHF.R.S32.HI R5, RZ, 0x1f, R0 ;  /* 0x0000001fff057819 */ /* 0x004fe40000011400 */
[----:B------:R-:W2:Y:S02]  /*64e0*/  LDC.64 R170, c[0x0][0x390] ;  /* 0x0000e400ffaa7b82 */ /* 0x000ea40000000a00 */
[----:B------:R-:W-:-:S04]  /*64f0*/  LEA.HI R5, R5, R0, RZ, 0x3 ;  /* 0x0000000005057211 */ /* 0x000fc800078f18ff */
[----:B------:R-:W-:Y:S01]  /*6500*/  LEA.HI.SX32 R28, R5, R30, 0x1d ;  /* 0x0000001e051c7211 */ /* 0x000fe200078feaff */
[----:B0-----:R-:W-:-:S06]  /*6510*/  IMAD.WIDE R2, R29, 0x2, R2 ;  /* 0x000000021d027825 */ /* 0x001fcc00078e0202 */
[----:B------:R-:W3:Y:S01]  /*6520*/  LDG.E.U16 R2, desc[UR6][R2.64] ;  /* 0x0000000602027981 */ /* 0x000ee2000c1e1500 */
[----:B--2---:R-:W-:-:S05]  /*6530*/  IMAD.WIDE.U32 R4, R28, 0x10, R170 ;  /* 0x000000101c047825 */ /* 0x004fca00078e00aa */
[----:B-----5:R0:W5:Y:S01]  /*6540*/  LDG.E.128 R8, desc[UR6][R4.64] ;  /* 0x0000000604087981 */ /* 0x020162000c1e1d00 */
[----:B------:R-:W-:Y:S01]  /*6550*/  BSSY.RECONVERGENT B0, `(.L_x_9175) ;  /* 0x0000057000007945 */ /* 0x000fe20003800200 */
[----:B---3--:R-:W-:-:S03]  /*6560*/  HADD2.F32 R31, -RZ, R2.H0_H0 ;  /* 0x20000002ff1f7230 */ /* 0x008fc60000004100 */
[----:B0-----:R-:W-:Y:S05]  /*6570*/  @!P1 BRA `(.L_x_9176) ;  /* 0x0000000000c09947 */ /* 0x001fea0003800000 */
[----:B------:R-:W0:Y:S02]  /*6580*/  LDC.64 R32, c[0x0][0x3a0] ;  /* 0x0000e800ff207b82 */ /* 0x000e240000000a00 */
[----:B0-----:R-:W-:-:S06]  /*6590*/  IMAD.WIDE.U32 R32, R28, 0x10, R32 ;  /* 0x000000101c207825 */ /* 0x001fcc00078e0020 */
[----:B------:R-:W2:Y:S01]  /*65a0*/  LDG.E.128 R32, desc[UR6][R32.64] ;  /* 0x0000000620207981 */ /* 0x000ea2000c1e1d00 */
[--C-:B-----5:R-:W-:Y:S02]  /*65b0*/  HADD2.F32 R0, -RZ, R8.reuse.H0_H0 ;  /* 0x20000008ff007230 */ /* 0x120fe40000004100 */
[----:B------:R-:W-:Y:S02]  /*65c0*/  HADD2.F32 R4, -RZ, R9.H0_H0 ;  /* 0x20000009ff047230 */ /* 0x000fe40000004100 */
[----:B------:R-:W-:Y:S02]  /*65d0*/  HADD2.F32 R12, -RZ, R11.H0_H0 ;  /* 0x2000000bff0c7230 */ /* 0x000fe40000004100 */
[C---:B------:R-:W-:Y:S01]  /*65e0*/  FMUL.FTZ R0, R31.reuse, R0 ;  /* 0x000000001f007220 */ /* 0x040fe20000410000 */
[----:B------:R-:W-:Y:S02]  /*65f0*/  HADD2.F32 R2, -RZ, R8.H1_H1 ;  /* 0x30000008ff027230 */ /* 0x000fe40000004100 */
[----:B------:R-:W-:Y:S01]  /*6600*/  FMUL.FTZ R4, R31, R4 ;  /* 0x000000041f047220 */ /* 0x000fe20000410000 */
[----:B------:R-:W-:-:S02]  /*6610*/  HADD2.F32 R16, -RZ, R72.H0_H0 ;  /* 0x20000048ff107230 */ /* 0x000fc40000004100 */
[C---:B------:R-:W-:Y:S01]  /*6620*/  FMUL.FTZ R12, R31.reuse, R12 ;  /* 0x0000000c1f0c7220 */ /* 0x040fe20000410000 */
[----:B------:R-:W-:Y:S02]  /*6630*/  HADD2.F32 R26, -RZ, R73.H0_H0 ;  /* 0x20000049ff1a7230 */ /* 0x000fe40000004100 */
[----:B------:R-:W-:Y:S01]  /*6640*/  FMUL.FTZ R2, R31, R2 ;  /* 0x000000021f027220 */ /* 0x000fe20000410000 */
[----:B------:R-:W-:Y:S02]  /*6650*/  HADD2.F32 R24, -RZ, R75.H0_H0 ;  /* 0x2000004bff187230 */ /* 0x000fe40000004100 */
[--C-:B------:R-:W-:Y:S02]  /*6660*/  HADD2.F32 R8, -RZ, R10.reuse.H0_H0 ;  /* 0x2000000aff087230 */ /* 0x100fe40000004100 */
[----:B------:R-:W-:Y:S02]  /*6670*/  HADD2.F32 R6, -RZ, R9.H1_H1 ;  /* 0x30000009ff067230 */ /* 0x000fe40000004100 */
[----:B------:R-:W-:-:S02]  /*6680*/  HADD2.F32 R10, -RZ, R10.H1_H1 ;  /* 0x3000000aff0a7230 */ /* 0x000fc40000004100 */
[C---:B------:R-:W-:Y:S01]  /*6690*/  FMUL.FTZ R8, R31.reuse, R8 ;  /* 0x000000081f087220 */ /* 0x040fe20000410000 */
[----:B------:R-:W-:Y:S02]  /*66a0*/  HADD2.F32 R14, -RZ, R11.H1_H1 ;  /* 0x3000000bff0e7230 */ /* 0x000fe40000004100 */
[C---:B------:R-:W-:Y:S01]  /*66b0*/  FMUL.FTZ R6, R31.reuse, R6 ;  /* 0x000000061f067220 */ /* 0x040fe20000410000 */
[----:B------:R-:W-:Y:S02]  /*66c0*/  HADD2.F32 R18, -RZ, R74.H0_H0 ;  /* 0x2000004aff127230 */ /* 0x000fe40000004100 */
[C---:B------:R-:W-:Y:S01]  /*66d0*/  FMUL.FTZ R10, R31.reuse, R10 ;  /* 0x0000000a1f0a7220 */ /* 0x040fe20000410000 */
[----:B------:R-:W-:Y:S02]  /*66e0*/  HADD2.F32 R20, -RZ, R72.H1_H1 ;  /* 0x30000048ff147230 */ /* 0x000fe40000004100 */
[----:B------:R-:W-:Y:S01]  /*66f0*/  FMUL.FTZ R14, R31, R14 ;  /* 0x0000000e1f0e7220 */ /* 0x000fe20000410000 */
[----:B------:R-:W-:-:S02]  /*6700*/  HADD2.F32 R22, -RZ, R74.H1_H1 ;  /* 0x3000004aff167230 */ /* 0x000fc40000004100 */
[----:B--2---:R-:W-:Y:S02]  /*6710*/  HADD2.F32 R27, -RZ, R32.H0_H0 ;  /* 0x20000020ff1b7230 */ /* 0x004fe40000004100 */
[----:B------:R-:W-:Y:S02]  /*6720*/  HADD2.F32 R3, -RZ, R33.H0_H0 ;  /* 0x20000021ff037230 */ /* 0x000fe40000004100 */
[----:B------:R-:W-:Y:S02]  /*6730*/  HADD2.F32 R5, -RZ, R35.H0_H0 ;  /* 0x20000023ff057230 */ /* 0x000fe40000004100 */
[----:B------:R-:W-:Y:S01]  /*6740*/  FFMA.FTZ R27, R16, R0, R27 ;  /* 0x00000000101b7223 */ /* 0x000fe2000001001b */
[----:B------:R-:W-:Y:S02]  /*6750*/  HADD2.F32 R25, -RZ, R34.H0_H0 ;  /* 0x20000022ff197230 */ /* 0x000fe40000004100 */
[----:B------:R-:W-:Y:S01]  /*6760*/  FFMA.FTZ R26, R26, R4, R3 ;  /* 0x000000041a1a7223 */ /* 0x000fe20000010003 */
[----:B------:R-:W-:-:S02]  /*6770*/  HADD2.F32 R0, -RZ, R73.H1_H1 ;  /* 0x30000049ff007230 */ /* 0x000fc40000004100 */
[----:B------:R-:W-:Y:S01]  /*6780*/  FFMA.FTZ R24, R24, R12, R5 ;  /* 0x0000000c18187223 */ /* 0x000fe20000010005 */
[----:B------:R-:W-:Y:S02]  /*6790*/  HADD2.F32 R4, -RZ, R75.H1_H1 ;  /* 0x3000004bff047230 */ /* 0x000fe40000004100 */
[----:B------:R-:W-:Y:S01]  /*67a0*/  FFMA.FTZ R25, R18, R8, R25 ;  /* 0x0000000812197223 */ /* 0x000fe20000010019 */
        /* <DEDUP_REMOVED lines=13> */
.L_x_9176:
[----:B-----5:R-:W-:Y:S02]  /*6880*/  HADD2.F32 R2, -RZ, R9.H0_H0 ;  /* 0x20000009ff027230 */ /* 0x020fe40000004100 */
[----:B------:R-:W-:Y:S02]  /*6890*/  HADD2.F32 R12, -RZ, R11.H0_H0 ;  /* 0x2000000bff0c7230 */ /* 0x000fe40000004100 */
[----:B------:R-:W-:Y:S02]  /*68a0*/  HADD2.F32 R3, -RZ, R73.H0_H0 ;  /* 0x20000049ff037230 */ /* 0x000fe40000004100 */
[C---:B------:R-:W-:Y:S01]  /*68b0*/  FMUL.FTZ R2, R31.reuse, R2 ;  /* 0x000000021f027220 */ /* 0x040fe20000410000 */
[----:B------:R-:W-:Y:S02]  /*68c0*/  HADD2.F32 R5, -RZ, R75.H0_H0 ;  /* 0x2000004bff057230 */ /* 0x000fe40000004100 */
[----:B------:R-:W-:Y:S01]  /*68d0*/  FMUL.FTZ R12, R31, R12 ;  /* 0x0000000c1f0c7220 */ /* 0x000fe20000410000 */
[----:B------:R-:W-:-:S02]  /*68e0*/  HADD2.F32 R0, -RZ, R8.H0_H0 ;  /* 0x20000008ff007230 */ /* 0x000fc40000004100 */
[----:B------:R-:W-:Y:S01]  /*68f0*/  FMUL.FTZ R26, R3, R2 ;  /* 0x00000002031a7220 */ /* 0x000fe20000410000 */
[----:B------:R-:W-:Y:S02]  /*6900*/  HADD2.F32 R6, -RZ, R10.H0_H0 ;  /* 0x2000000aff067230 */ /* 0x000fe40000004100 */
[----:B------:R-:W-:Y:S01]  /*6910*/  FMUL.FTZ R24, R5, R12 ;  /* 0x0000000c05187220 */ /* 0x000fe20000410000 */
[----:B------:R-:W-:Y:S02]  /*6920*/  HADD2.F32 R8, -RZ, R8.H1_H1 ;  /* 0x30000008ff087230 */ /* 0x000fe40000004100 */
[C---:B------:R-:W-:Y:S01]  /*6930*/  FMUL.FTZ R0, R31.reuse, R0 ;  /* 0x000000001f007220 */ /* 0x040fe20000410000 */
[----:B------:R-:W-:Y:S02]  /*6940*/  HADD2.F32 R4, -RZ, R9.H1_H1 ;  /* 0x30000009ff047230 */ /* 0x000fe40000004100 */
[----:B------:R-:W-:Y:S01]  /*6950*/  FMUL.FTZ R6, R31, R6 ;  /* 0x000000061f067220 */ /* 0x000fe20000410000 */
        /* <DEDUP_REMOVED lines=22> */
.L_x_9177:
[----:B-1----:R-:W-:Y:S05]  /*6ac0*/  BSYNC.RECONVERGENT B0 ;  /* 0x0000000000007941 */ /* 0x002fea0003800200 */
.L_x_9175:
        /* <DEDUP_REMOVED lines=9> */
[----:B------:R0:W5:Y:S01]  /*6b60*/  LDG.E.128 R12, desc[UR6][R4.64] ;  /* 0x00000006040c7981 */ /* 0x000162000c1e1d00 */
[----:B-1----:R-:W-:-:S05]  /*6b70*/  @P1 IMAD.WIDE.U32 R6, R19, 0x10, R6 ;  /* 0x0000001013061825 */ /* 0x002fca00078e0006 */
[----:B------:R0:W5:Y:S01]  /*6b80*/  @P1 LDG.E.128 R32, desc[UR6][R6.64] ;  /* 0x0000000606201981 */ /* 0x000162000c1e1d00 */
[----:B------:R-:W-:Y:S05]  /*6b90*/  @!P1 BRA `(.L_x_9178) ;  /* 0x0000000000b49947 */ /* 0x000fea0003800000 */
[--C-:B-----5:R-:W-:Y:S02]  /*6ba0*/  HADD2.F32 R0, -RZ, R12.reuse.H0_H0 ;  /* 0x2000000cff007230 */ /* 0x120fe40000004100 */
[----:B0-----:R-:W-:Y:S02]  /*6bb0*/  HADD2.F32 R2, -RZ, R12.H1_H1 ;  /* 0x3000000cff027230 */ /* 0x001fe40000004100 */
[----:B------:R-:W-:Y:S02]  /*6bc0*/  HADD2.F32 R4, -RZ, R13.H0_H0 ;  /* 0x2000000dff047230 */ /* 0x000fe40000004100 */
[C---:B------:R-:W-:Y:S01]  /*6bd0*/  FMUL.FTZ R0, R31.reuse, R0 ;  /* 0x000000001f007220 */ /* 0x040fe20000410000 */
[----:B------:R-:W-:Y:S02]  /*6be0*/  HADD2.F32 R8, -RZ, R14.H0_H0 ;  /* 0x2000000eff087230 */ /* 0x000fe40000004100 */
[----:B------:R-:W-:Y:S01]  /*6bf0*/  FMUL.FTZ R2, R31, R2 ;  /* 0x000000021f027220 */ /* 0x000fe20000410000 */
[----:B------:R-:W-:-:S02]  /*6c00*/  HADD2.F32 R12, -RZ, R15.H0_H0 ;  /* 0x2000000fff0c7230 */ /* 0x000fc40000004100 */
[C---:B------:R-:W-:Y:S01]  /*6c10*/  FMUL.FTZ R4, R31.reuse, R4 ;  /* 0x000000041f047220 */ /* 0x040fe20000410000 */
[----:B------:R-:W-:Y:S02]  /*6c20*/  HADD2.F32 R10, -RZ, R14.H1_H1 ;  /* 0x3000000eff0a7230 */ /* 0x000fe40000004100 */
[C---:B------:R-:W-:Y:S01]  /*6c30*/  FMUL.FTZ R8, R31.reuse, R8 ;  /* 0x000000081f087220 */ /* 0x040fe20000410000 */
[----:B------:R-:W-:Y:S02]  /*6c40*/  HADD2.F32 R14, -RZ, R15.H1_H1 ;  /* 0x3000000fff0e7230 */ /* 0x000fe40000004100 */
[C---:B------:R-:W-:Y:S01]  /*6c50*/  FMUL.FTZ R12, R31.reuse, R12 ;  /* 0x0000000c1f0c7220 */ /* 0x040fe20000410000 */
[----:B------:R-:W-:Y:S02]  /*6c60*/  HADD2.F32 R16, -RZ, R69.H0_H0 ;  /* 0x20000045ff107230 */ /* 0x000fe40000004100 */
[----:B------:R-:W-:Y:S01]  /*6c70*/  FMUL.FTZ R10, R31, R10 ;  /* 0x0000000a1f0a7220 */ /* 0x000fe20000410000 */
        /* <DEDUP_REMOVED lines=25> */
[----:B------:R-:W-:Y:S01]  /*6e10*/  FFMA.FTZ R13, R4, R10, R13 ;  /* 0x0000000a040d7223 */ /* 0x000fe2000001000d */
[----:B------:R-:W-:Y:S02]  /*6e20*/  F2FP.F16.F32.PACK_AB R157, R12, R17 ;  /* 0x000000110c9d723e */ /* 0x000fe400000000ff */
[----:B------:R-:W-:Y:S02]  /*6e30*/  FFMA.FTZ R14, R8, R14, R5 ;  /* 0x0000000e080e7223 */ /* 0x000fe40000010005 */
[----:B------:R-:W-:-:S03]  /*6e40*/  F2FP.F16.F32.PACK_AB R158, R13, R16 ;  /* 0x000000100d9e723e */ /* 0x000fc600000000ff */
[----:B------:R-:W-:Y:S01]  /*6e50*/  F2FP.F16.F32.PACK_AB R159, R14, R15 ;  /* 0x0000000f0e9f723e */ /* 0x000fe200000000ff */
[----:B------:R-:W-:Y:S06]  /*6e60*/  BRA `(.L_x_9179) ;  /* 0x0000000000907947 */ /* 0x000fec0003800000 */
.L_x_9178:
[----:B-----5:R-:W-:Y:S02]  /*6e70*/  HADD2.F32 R0, -RZ, R12.H0_H0 ;  /* 0x2000000cff007230 */ /* 0x020fe40000004100 */
[----:B0-----:R-:W-:Y:S02]  /*6e80*/  HADD2.F32 R2, -RZ, R13.H0_H0 ;  /* 0x2000000dff027230 */ /* 0x001fe40000004100 */
        /* <DEDUP_REMOVED lines=13> */
[C---:B------:R-:W-:Y:S01]  /*6f60*/  FMUL.FTZ R11, R31.reuse, R12 ;  /* 0x0000000c1f0b7220 */ /* 0x040fe20000410000 */
[--C-:B------:R-:W-:Y:S02]  /*6f70*/  HADD2.F32 R8, -RZ, R15.reuse.H0_H0 ;  /* 0x2000000fff087230 */ /* 0x100fe40000004100 */
[C---:B------:R-:W-:Y:S01]  /*6f80*/  FMUL.FTZ R4, R31.reuse, R4 ;  /* 0x000000041f047220 */ /* 0x040fe20000410000 */
[----:B------:R-:W-:Y:S02]  /*6f90*/  HADD2.F32 R10, -RZ, R15.H1_H1 ;  /* 0x3000000fff0a7230 */ /* 0x000fe40000004100 */
        /* <DEDUP_REMOVED lines=17> */
.L_x_9179:
        /* <DEDUP_REMOVED lines=11> */
[----:B------:R-:W-:Y:S02]  /*7160*/  HADD2.F32 R0, -RZ, R4.H0_H0 ;  /* 0x20000004ff007230 */ /* 0x000fe40000004100 */
[----:B------:R-:W-:Y:S02]  /*7170*/  HADD2.F32 R2, -RZ, R5.H0_H0 ;  /* 0x20000005ff027230 */ /* 0x000fe40000004100 */
[C---:B------:R-:W-:Y:S01]  /*7180*/  FMUL.FTZ R158, R31.reuse, R158 ;  /* 0x0000009e1f9e7220 */ /* 0x040fe20000410000 */
[----:B------:R-:W-:Y:S02]  /*7190*/  HADD2.F32 R6, -RZ, R7.H0_H0 ;  /* 0x20000007ff067230 */ /* 0x000fe40000004100 */
        /* <DEDUP_REMOVED lines=39> */
.L_x_9180:
[--C-:B-1---5:R-:W-:Y:S02]  /*7410*/  HADD2.F32 R8, -RZ, R6.reuse.H0_H0 ;  /* 0x20000006ff087230 */ /* 0x122fe40000004100 */
[----:B------:R-:W-:Y:S02]  /*7420*/  HADD2.F32 R2, -RZ, R5.H0_H0 ;  /* 0x20000005ff027230 */ /* 0x000fe40000004100 */
[----:B------:R-:W-:Y:S02]  /*7430*/  HADD2.F32 R160, -RZ, R7.H0_H0 ;  /* 0x20000007ffa07230 */ /* 0x000fe40000004100 */
[----:B------:R-:W-:Y:S02]  /*7440*/  HADD2.F32 R158, -RZ, R6.H1_H1 ;  /* 0x30000006ff9e7230 */ /* 0x000fe40000004100 */
[C---:B------:R-:W-:Y:S01]  /*7450*/  FMUL.FTZ R2, R31.reuse, R2 ;  /* 0x000000021f027220 */ /* 0x040fe20000410000 */
[----:B------:R-:W-:Y:S02]  /*7460*/  HADD2.F32 R156, -RZ, R5.H1_H1 ;  /* 0x30000005ff9c7230 */ /* 0x000fe40000004100 */
[----:B------:R-:W-:Y:S01]  /*7470*/  FMUL.FTZ R160, R31, R160 ;  /* 0x000000a01fa07220 */ /* 0x000fe20000410000 */
[----:B------:R-:W-:-:S02]  /*7480*/  HADD2.F32 R162, -RZ, R7.H1_H1 ;  /* 0x30000007ffa27230 */ /* 0x000fc40000004100 */
[C---:B------:R-:W-:Y:S01]  /*7490*/  FMUL.FTZ R7, R31.reuse, R8 ;  /* 0x000000081f077220 */ /* 0x040fe20000410000 */
[----:B------:R-:W-:Y:S02]  /*74a0*/  HADD2.F32 R6, -RZ, R66.H0_H0 ;  /* 0x20000042ff067230 */ /* 0x000fe40000004100 */
[C---:B------:R-:W-:Y:S01]  /*74b0*/  FMUL.FTZ R158, R31.reuse, R158 ;  /* 0x0000009e1f9e7220 */ /* 0x040fe20000410000 */
[----:B------:R-:W-:Y:S02]  /*74c0*/  HADD2.F32 R3, -RZ, R65.H0_H0 ;  /* 0x20000041ff037230 */ /* 0x000fe40000004100 */
[----:B------:R-:W-:Y:S01]  /*74d0*/  FMUL.FTZ R162, R31, R162 ;  /* 0x000000a21fa27220 */ /* 0x000fe20000410000 */
[----:B------:R-:W-:Y:S02]  /*74e0*/  HADD2.F32 R5, -RZ, R67.H0_H0 ;  /* 0x20000043ff057230 */ /* 0x000fe40000004100 */
[----:B------:R-:W-:Y:S01]  /*74f0*/  FMUL.FTZ R7, R6, R7 ;  /* 0x0000000706077220 */ /* 0x000fe20000410000 */
[----:B------:R-:W-:-:S02]  /*7500*/  HADD2.F32 R0, -RZ, R4.H0_H0 ;  /* 0x20000004ff007230 */ /* 0x000fc40000004100 */
[----:B------:R-:W-:Y:S01]  /*7510*/  FMUL.FTZ R8, R3, R2 ;  /* 0x0000000203087220 */ /* 0x000fe20000410000 */
[----:B------:R-:W-:Y:S02]  /*7520*/  HADD2.F32 R4, -RZ, R4.H1_H1 ;  /* 0x30000004ff047230 */ /* 0x000fe40000004100 */
[----:B------:R-:W-:Y:S01]  /*7530*/  FMUL.FTZ R6, R5, R160 ;  /* 0x000000a005067220 */ /* 0x000fe20000410000 */
[--C-:B------:R-:W-:Y:S02]  /*7540*/  HADD2.F32 R9, -RZ, R64.reuse.H0_H0 ;  /* 0x20000040ff097230 */ /* 0x100fe40000004100 */
[C---:B------:R-:W-:Y:S01]  /*7550*/  FMUL.FTZ R0, R31.reuse, R0 ;  /* 0x000000001f007220 */ /* 0x040fe20000410000 */
[----:B------:R-:W-:Y:S02]  /*7560*/  HADD2.F32 R157, -RZ, R64.H1_H1 ;  /* 0x30000040ff9d7230 */ /* 0x000fe40000004100 */
[----:B------:R-:W-:Y:S01]  /*7570*/  FMUL.FTZ R156, R31, R156 ;  /* 0x0000009c1f9c7220 */ /* 0x000fe20000410000 */
[----:B------:R-:W-:-:S02]  /*7580*/  HADD2.F32 R3, -RZ, R65.H1_H1 ;  /* 0x30000041ff037230 */ /* 0x000fc40000004100 */
[----:B------:R-:W-:Y:S01]  /*7590*/  FMUL.FTZ R2, R31, R4 ;  /* 0x000000041f027220 */ /* 0x000fe20000410000 */
[----:B------:R-:W-:Y:S02]  /*75a0*/  HADD2.F32 R159, -RZ, R66.H1_H1 ;  /* 0x30000042ff9f7230 */ /* 0x000fe40000004100 */
[----:B------:R-:W-:Y:S01]  /*75b0*/  FMUL.FTZ R9, R9, R0 ;  /* 0x0000000009097220 */ /* 0x000fe20000410000 */
[----:B------:R-:W-:Y:S02]  /*75c0*/  HADD2.F32 R5, -RZ, R67.H1_H1 ;  /* 0x30000043ff057230 */ /* 0x000fe40000004100 */
[----:B------:R-:W-:Y:S01]  /*75d0*/  FMUL.FTZ R3, R3, R156 ;  /* 0x0000009c03037220 */ /* 0x000fe20000410000 */
[----:B------:R-:W-:Y:S01]  /*75e0*/  FMUL.FTZ R2, R157, R2 ;  /* 0x000000029d027220 */ /* 0x000fe20000410000 */
[----:B------:R-:W-:Y:S01]  /*75f0*/  FMUL.FTZ R4, R159, R158 ;  /* 0x0000009e9f047220 */ /* 0x000fe20000410000 */
[----:B------:R-:W-:Y:S02]  /*7600*/  FMUL.FTZ R5, R5, R162 ;  /* 0x000000a205057220 */ /* 0x000fe40000410000 */
[----:B------:R-:W-:-:S02]  /*7610*/  F2FP.F16.F32.PACK_AB R157, R3, R8 ;  /* 0x00000008039d723e */ /* 0x000fc400000000ff */
[----:B------:R-:W-:Y:S02]  /*7620*/  F2FP.F16.F32.PACK_AB R158, R4, R7 ;  /* 0x00000007049e723e */ /* 0x000fe400000000ff */
[----:B------:R-:W-:Y:S02]  /*7630*/  F2FP.F16.F32.PACK_AB R159, R5, R6 ;  /* 0x00000006059f723e */ /* 0x000fe400000000ff */
[----:B------:R-:W-:-:S07]  /*7640*/  F2FP.F16.F32.PACK_AB R156, R2, R9 ;  /* 0x00000009029c723e */ /* 0x000fce00000000ff */
.L_x_9181:
        /* <DEDUP_REMOVED lines=12> */
[C---:B------:R-:W-:Y:S01]  /*7710*/  FMUL.FTZ R158, R31.reuse, R158 ;  /* 0x0000009e1f9e7220 */ /* 0x040fe20000410000 */
[----:B------:R-:W-:Y:S02]  /*7720*/  HADD2.F32 R172, -RZ, R163.H0_H0 ;  /* 0x200000a3ffac7230 */ /* 0x000fe40000004100 */
[----:B------:R-:W-:Y:S01]  /*7730*/  FMUL.FTZ R156, R31, R156 ;  /* 0x0000009c1f9c7220 */ /* 0x000fe20000410000 */
[----:B------:R-:W-:-:S02]  /*7740*/  HADD2.F32 R175, -RZ, R61.H0_H0 ;  /* 0x2000003dffaf7230 */ /* 0x000fc40000004100 */
[C---:B------:R-:W-:Y:S01]  /*7750*/  FMUL.FTZ R168, R31.reuse, R168 ;  /* 0x000000a81fa87220 */ /* 0x040fe20000410000 */
        /* <DEDUP_REMOVED lines=15> */
[C---:B------:R-:W-:Y:S01]  /*7850*/  FMUL.FTZ R160, R31.reuse, R160 ;  /* 0x000000a01fa07220 */ /* 0x040fe20000410000 */
[----:B------:R-:W-:Y:S02]  /*7860*/  HADD2.F32 R178, -RZ, R163.H1_H1 ;  /* 0x300000a3ffb27230 */ /* 0x000fe40000004100 */
[C---:B------:R-:W-:Y:S01]  /*7870*/  FMUL.FTZ R164, R31.reuse, R164 ;  /* 0x000000a41fa47220 */ /* 0x040fe20000410000 */
[----:B------:R-:W-:Y:S02]  /*7880*/  HADD2.F32 R165, -RZ, R60.H1_H1 ;  /* 0x3000003cffa57230 */ /* 0x000fe40000004100 */
[C---:B------:R-:W-:Y:S01]  /*7890*/  FMUL.FTZ R162, R31.reuse, R162 ;  /* 0x000000a21fa27220 */ /* 0x040fe20000410000 */
        /* <DEDUP_REMOVED lines=17> */
.L_x_9182:
[----:B-1---5:R-:W-:Y:S02]  /*79b0*/  HADD2.F32 R156, -RZ, R160.H0_H0 ;  /* 0x200000a0ff9c7230 */ /* 0x022fe40000004100 */
[----:B------:R-:W-:Y:S02]  /*79c0*/  HADD2.F32 R168, -RZ, R162.H0_H0 ;  /* 0x200000a2ffa87230 */ /* 0x000fe40000004100 */
[----:B------:R-:W-:Y:S02]  /*79d0*/  HADD2.F32 R157, -RZ, R60.H0_H0 ;  /* 0x2000003cff9d7230 */ /* 0x000fe40000004100 */
[C---:B------:R-:W-:Y:S01]  /*79e0*/  FMUL.FTZ R156, R31.reuse, R156 ;  /* 0x0000009c1f9c7220 */ /* 0x040fe20000410000 */
        /* <DEDUP_REMOVED lines=32> */
.L_x_9183:
        /* <DEDUP_REMOVED lines=54> */
.L_x_9184:
        /* <DEDUP_REMOVED lines=10> */
[----:B------:R-:W-:Y:S02]  /*7ff0*/  HADD2.F32 R180, -RZ, R162.H0_H0 ;  /* 0x200000a2ffb47230 */ /* 0x000fe40000004100 */
        /* <DEDUP_REMOVED lines=19> */
[----:B------:R-:W-:Y:S01]  /*8130*/  F2FP.F16.F32.PACK_AB R157, R179, R184 ;  /* 0x000000b8b39d723e */ /* 0x000fe200000000ff */
[----:B------:R-:W-:Y:S01]  /*8140*/  FMUL.FTZ R180, R159, R162 ;  /* 0x000000a29fb47220 */ /* 0x000fe20000410000 */
[----:B------:R-:W-:-:S02]  /*8150*/  FMUL.FTZ R181, R181, R186 ;  /* 0x000000bab5b57220 */ /* 0x000fc40000410000 */
[----:B------:R-:W-:Y:S02]  /*8160*/  F2FP.F16.F32.PACK_AB R156, R178, R185 ;  /* 0x000000b9b29c723e */ /* 0x000fe400000000ff */
[----:B------:R-:W-:Y:S02]  /*8170*/  F2FP.F16.F32.PACK_AB R158, R180, R183 ;  /* 0x000000b7b49e723e */ /* 0x000fe400000000ff */
[----:B------:R-:W-:-:S07]  /*8180*/  F2FP.F16.F32.PACK_AB R159, R181, R182 ;  /* 0x000000b6b59f723e */ /* 0x000fce00000000ff */
.L_x_9185:
        /* <DEDUP_REMOVED lines=54> */
.L_x_9186:
[----:B-1---5:R-:W-:Y:S02]  /*84f0*/  HADD2.F32 R188, -RZ, R162.H0_H0 ;  /* 0x200000a2ffbc7230 */ /* 0x022fe40000004100 */
[----:B------:R-:W-:Y:S02]  /*8500*/  HADD2.F32 R157, -RZ, R54.H0_H0 ;  /* 0x20000036ff9d7230 */ /* 0x000fe40000004100 */
[--C-:B------:R-:W-:Y:S02]  /*8510*/  HADD2.F32 R156, -RZ, R160.reuse.H0_H0 ;  /* 0x200000a0ff9c7230 */ /* 0x100fe40000004100 */
[----:B------:R-:W-:Y:S01]  /*8520*/  FMUL.FTZ R188, R31, R188 ;  /* 0x000000bc1fbc7220 */ /* 0x000fe20000410000 */
[----:B------:R-:W-:Y:S02]  /*8530*/  HADD2.F32 R186, -RZ, R161.H1_H1 ;  /* 0x300000a1ffba7230 */ /* 0x000fe40000004100 */
[----:B------:R-:W-:Y:S02]  /*8540*/  HADD2.F32 R190, -RZ, R163.H0_H0 ;  /* 0x200000a3ffbe7230 */ /* 0x000fe40000004100 */
[----:B------:R-:W-:Y:S01]  /*8550*/  FMUL.FTZ R192, R157, R188 ;  /* 0x000000bc9dc07220 */ /* 0x000fe20000410000 */
[----:B------:R-:W-:-:S02]  /*8560*/  HADD2.F32 R160, -RZ, R160.H1_H1 ;  /* 0x300000a0ffa07230 */ /* 0x000fc40000004100 */
[C---:B------:R-:W-:Y:S01]  /*8570*/  FMUL.FTZ R186, R31.reuse, R186 ;  /* 0x000000ba1fba7220 */ /* 0x040fe20000410000 */
[----:B------:R-:W-:Y:S02]  /*8580*/  HADD2.F32 R158, -RZ, R161.H0_H0 ;  /* 0x200000a1ff9e7230 */ /* 0x000fe40000004100 */
[C---:B------:R-:W-:Y:S01]  /*8590*/  FMUL.FTZ R190, R31.reuse, R190 ;  /* 0x000000be1fbe7220 */ /* 0x040fe20000410000 */
[----:B------:R-:W-:Y:S02]  /*85a0*/  HADD2.F32 R162, -RZ, R162.H1_H1 ;  /* 0x300000a2ffa27230 */ /* 0x000fe40000004100 */
[C---:B------:R-:W-:Y:S01]  /*85b0*/  FMUL.FTZ R156, R31.reuse, R156 ;  /* 0x0000009c1f9c7220 */ /* 0x040fe20000410000 */
[----:B------:R-:W-:Y:S02]  /*85c0*/  HADD2.F32 R194, -RZ, R163.H1_H1 ;  /* 0x300000a3ffc27230 */ /* 0x000fe40000004100 */
[----:B------:R-:W-:Y:S01]  /*85d0*/  FMUL.FTZ R158, R31, R158 ;  /* 0x0000009e1f9e7220 */ /* 0x000fe20000410000 */
[----:B------:R-:W-:-:S02]  /*85e0*/  HADD2.F32 R191, -RZ, R55.H0_H0 ;  /* 0x20000037ffbf7230 */ /* 0x000fc40000004100 */
[C---:B------:R-:W-:Y:S01]  /*85f0*/  FMUL.FTZ R162, R31.reuse, R162 ;  /* 0x000000a21fa27220 */ /* 0x040fe20000410000 */
[--C-:B------:R-:W-:Y:S02]  /*8600*/  HADD2.F32 R159, -RZ, R53.reuse.H1_H1 ;  /* 0x30000035ff9f7230 */ /* 0x100fe40000004100 */
[C---:B------:R-:W-:Y:S01]  /*8610*/  FMUL.FTZ R194, R31.reuse, R194 ;  /* 0x000000c21fc27220 */ /* 0x040fe20000410000 */
[--C-:B------:R-:W-:Y:S02]  /*8620*/  HADD2.F32 R195, -RZ, R52.reuse.H0_H0 ;  /* 0x20000034ffc37230 */ /* 0x100fe40000004100 */
        /* <DEDUP_REMOVED lines=16> */
.L_x_9187:
        /* <DEDUP_REMOVED lines=10> */
[--C-:B------:R-:W-:Y:S02]  /*87d0*/  HADD2.F32 R158, -RZ, R161.reuse.H0_H0 ;  /* 0x200000a1ff9e7230 */ /* 0x100fe40000004100 */
        /* <DEDUP_REMOVED lines=17> */
[--C-:B------:R-:W-:Y:S02]  /*88f0*/  HADD2.F32 R198, -RZ, R163.reuse.H0_H0 ;  /* 0x200000a3ffc67230 */ /* 0x100fe40000004100 */
[C---:B------:R-:W-:Y:S01]  /*8900*/  FMUL.FTZ R160, R31.reuse, R160 ;  /* 0x000000a01fa07220 */ /* 0x040fe20000410000 */
[----:B------:R-:W-:Y:S02]  /*8910*/  HADD2.F32 R202, -RZ, R163.H1_H1 ;  /* 0x300000a3ffca7230 */ /* 0x000fe40000004100 */
[----:B------:R-:W-:Y:S01]  /*8920*/  FMUL.FTZ R162, R31, R162 ;  /* 0x000000a21fa27220 */ /* 0x000fe20000410000 */
[----:B------:R-:W-:-:S02]  /*8930*/  HADD2.F32 R163, -RZ, R51.H0_H0 ;  /* 0x20000033ffa37230 */ /* 0x000fc40000004100 */
[C---:B------:R-:W-:Y:S01]  /*8940*/  FMUL.FTZ R198, R31.reuse, R198 ;  /* 0x000000c61fc67220 */ /* 0x040fe20000410000 */
[----:B------:R-:W-:Y:S02]  /*8950*/  HADD2.F32 R208, -RZ, R35.H0_H0 ;  /* 0x20000023ffd07230 */ /* 0x000fe40000004100 */
[----:B------:R-:W-:Y:S01]  /*8960*/  FMUL.FTZ R202, R31, R202 ;  /* 0x000000ca1fca7220 */ /* 0x000fe20000410000 */
[----:B------:R-:W-:Y:S02]  /*8970*/  HADD2.F32 R199, -RZ, R48.H1_H1 ;  /* 0x30000030ffc77230 */ /* 0x000fe40000004100 */
[----:B------:R-:W-:Y:S02]  /*8980*/  HADD2.F32 R156, -RZ, R32.H1_H1 ;  /* 0x30000020ff9c7230 */ /* 0x000fe40000004100 */
[----:B------:R-:W-:Y:S01]  /*8990*/  FFMA.FTZ R198, R163, R198, R208 ;  /* 0x000000c6a3c67223 */ /* 0x000fe200000100d0 */
        /* <DEDUP_REMOVED lines=15> */
.L_x_9188:
[----:B-1---5:R-:W-:Y:S02]  /*8a90*/  HADD2.F32 R156, -RZ, R160.H0_H0 ;  /* 0x200000a0ff9c7230 */ /* 0x022fe40000004100 */
[----:B------:R-:W-:Y:S02]  /*8aa0*/  HADD2.F32 R157, -RZ, R48.H0_H0 ;  /* 0x20000030ff9d7230 */ /* 0x000fe40000004100 */
[----:B------:R-:W-:Y:S02]  /*8ab0*/  HADD2.F32 R160, -RZ, R160.H1_H1 ;  /* 0x300000a0ffa07230 */ /* 0x000fe40000004100 */
[----:B------:R-:W-:Y:S01]  /*8ac0*/  FMUL.FTZ R156, R31, R156 ;  /* 0x0000009c1f9c7220 */ /* 0x000fe20000410000 */
[--C-:B------:R-:W-:Y:S02]  /*8ad0*/  HADD2.F32 R158, -RZ, R161.reuse.H0_H0 ;  /* 0x200000a1ff9e7230 */ /* 0x100fe40000004100 */
[----:B------:R-:W-:Y:S02]  /*8ae0*/  HADD2.F32 R194, -RZ, R161.H1_H1 ;  /* 0x300000a1ffc27230 */ /* 0x000fe40000004100 */
[----:B------:R-:W-:Y:S01]  /*8af0*/  FMUL.FTZ R200, R157, R156 ;  /* 0x0000009c9dc87220 */ /* 0x000fe20000410000 */
[----:B------:R-:W-:-:S02]  /*8b00*/  HADD2.F32 R196, -RZ, R162.H0_H0 ;  /* 0x200000a2ffc47230 */ /* 0x000fc40000004100 */
[C---:B------:R-:W-:Y:S01]  /*8b10*/  FMUL.FTZ R158, R31.reuse, R158 ;  /* 0x0000009e1f9e7220 */ /* 0x040fe20000410000 */
[----:B------:R-:W-:Y:S02]  /*8b20*/  HADD2.F32 R202, -RZ, R162.H1_H1 ;  /* 0x300000a2ffca7230 */ /* 0x000fe40000004100 */
[C---:B------:R-:W-:Y:S01]  /*8b30*/  FMUL.FTZ R201, R31.reuse, R194 ;  /* 0x000000c21fc97220 */ /* 0x040fe20000410000 */
[--C-:B------:R-:W-:Y:S02]  /*8b40*/  HADD2.F32 R198, -RZ, R163.reuse.H0_H0 ;  /* 0x200000a3ffc67230 */ /* 0x100fe40000004100 */
[C---:B------:R-:W-:Y:S01]  /*8b50*/  FMUL.FTZ R203, R31.reuse, R196 ;  /* 0x000000c41fcb7220 */ /* 0x040fe20000410000 */
[----:B------:R-:W-:Y:S02]  /*8b60*/  HADD2.F32 R204, -RZ, R163.H1_H1 ;  /* 0x300000a3ffcc7230 */ /* 0x000fe40000004100 */
[----:B------:R-:W-:Y:S01]  /*8b70*/  FMUL.FTZ R202, R31, R202 ;  /* 0x000000ca1fca7220 */ /* 0x000fe20000410000 */
[----:B------:R-:W-:-:S02]  /*8b80*/  HADD2.F32 R159, -RZ, R49.H0_H0 ;  /* 0x20000031ff9f7230 */ /* 0x000fc40000004100 */
[C---:B------:R-:W-:Y:S01]  /*8b90*/  FMUL.FTZ R198, R31.reuse, R198 ;  /* 0x000000c61fc67220 */ /* 0x040fe20000410000 */
[----:B------:R-:W-:Y:S02]  /*8ba0*/  HADD2.F32 R162, -RZ, R50.H0_H0 ;  /* 0x20000032ffa27230 */ /* 0x000fe40000004100 */
[C---:B------:R-:W-:Y:S01]  /*8bb0*/  FMUL.FTZ R204, R31.reuse, R204 ;  /* 0x000000cc1fcc7220 */ /* 0x040fe20000410000 */
[----:B------:R-:W-:Y:S02]  /*8bc0*/  HADD2.F32 R161, -RZ, R51.H0_H0 ;  /* 0x20000033ffa17230 */ /* 0x000fe40000004100 */
[----:B------:R-:W-:Y:S01]  /*8bd0*/  FMUL.FTZ R160, R31, R160 ;  /* 0x000000a01fa07220 */ /* 0x000fe20000410000 */
        /* <DEDUP_REMOVED lines=15> */
.L_x_9189:
        /* <DEDUP_REMOVED lines=22> */
[----:B------:R-:W-:Y:S02]  /*8e30*/  HADD2.F32 R214, -RZ, R34.H0_H0 ;  /* 0x20000022ffd67230 */ /* 0x000fe40000004100 */
[----:B------:R-:W-:Y:S01]  /*8e40*/  FFMA.FTZ R204, R159, R158, R212 ;  /* 0x0000009e9fcc7223 */ /* 0x000fe200000100d4 */
[----:B------:R-:W-:-:S02]  /*8e50*/  HADD2.F32 R215, -RZ, R44.H0_H0 ;  /* 0x2000002cffd77230 */ /* 0x000fc40000004100 */
[----:B------:R-:W-:Y:S02]  /*8e60*/  HADD2.F32 R210, -RZ, R32.H0_H0 ;  /* 0x20000020ffd27230 */ /* 0x000fe40000004100 */
[----:B------:R-:W-:Y:S01]  /*8e70*/  FFMA.FTZ R213, R213, R202, R214 ;  /* 0x000000cad5d57223 */ /* 0x000fe200000100d6 */
[----:B------:R-:W-:Y:S02]  /*8e80*/  HADD2.F32 R216, -RZ, R47.H0_H0 ;  /* 0x2000002fffd87230 */ /* 0x000fe40000004100 */
[----:B------:R-:W-:Y:S02]  /*8e90*/  HADD2.F32 R161, -RZ, R35.H0_H0 ;  /* 0x20000023ffa17230 */ /* 0x000fe40000004100 */
[----:B------:R-:W-:Y:S01]  /*8ea0*/  FFMA.FTZ R215, R215, R156, R210 ;  /* 0x0000009cd7d77223 */ /* 0x000fe200000100d2 */
[----:B------:R-:W-:Y:S02]  /*8eb0*/  HADD2.F32 R208, -RZ, R163.H1_H1 ;  /* 0x300000a3ffd07230 */ /* 0x000fe40000004100 */
[----:B------:R-:W-:-:S02]  /*8ec0*/  HADD2.F32 R160, -RZ, R160.H1_H1 ;  /* 0x300000a0ffa07230 */ /* 0x000fc40000004100 */
[----:B------:R-:W-:Y:S01]  /*8ed0*/  FFMA.FTZ R202, R216, R157, R161 ;  /* 0x0000009dd8ca7223 */ /* 0x000fe200000100a1 */
        /* <DEDUP_REMOVED lines=15> */
[----:B------:R-:W-:Y:S02]  /*8fd0*/  F2FP.F16.F32.PACK_AB R157, R211, R204 ;  /* 0x000000ccd39d723e */ /* 0x000fe400000000ff */
[----:B------:R-:W-:Y:S01]  /*8fe0*/  FFMA.FTZ R208, R159, R162, R210 ;  /* 0x000000a29fd07223 */ /* 0x000fe200000100d2 */
[----:B------:R-:W-:Y:S02]  /*8ff0*/  F2FP.F16.F32.PACK_AB R159, R209, R202 ;  /* 0x000000cad19f723e */ /* 0x000fe400000000ff */
[----:B------:R-:W-:Y:S02]  /*9000*/  F2FP.F16.F32.PACK_AB R156, R206, R215 ;  /* 0x000000d7ce9c723e */ /* 0x000fe400000000ff */
[----:B------:R-:W-:Y:S01]  /*9010*/  F2FP.F16.F32.PACK_AB R158, R208, R213 ;  /* 0x000000d5d09e723e */ /* 0x000fe200000000ff */
[----:B------:R-:W-:Y:S06]  /*9020*/  BRA `(.L_x_9191) ;  /* 0x0000000000907947 */ /* 0x000fec0003800000 */
.L_x_9190:
[----:B-----5:R-:W-:Y:S02]  /*9030*/  HADD2.F32 R202, -RZ, R162.H0_H0 ;  /* 0x200000a2ffca7230 */ /* 0x020fe40000004100 */
[----:B-1----:R-:W-:Y:S02]  /*9040*/  HADD2.F32 R158, -RZ, R161.H0_H0 ;  /* 0x200000a1ff9e7230 */ /* 0x002fe40000004100 */
        /* <DEDUP_REMOVED lines=8> */
[--C-:B------:R-:W-:Y:S02]  /*90d0*/  HADD2.F32 R156, -RZ, R160.reuse.H0_H0 ;  /* 0x200000a0ff9c7230 */ /* 0x100fe40000004100 */
[----:B------:R-:W-:Y:S01]  /*90e0*/  FMUL.FTZ R204, R157, R158 ;  /* 0x0000009e9dcc7220 */ /* 0x000fe20000410000 */
[----:B------:R-:W-:Y:S02]  /*90f0*/  HADD2.F32 R206, -RZ, R161.H1_H1 ;  /* 0x300000a1ffce7230 */ /* 0x000fe40000004100 */
[----:B------:R-:W-:Y:S01]  /*9100*/  FMUL.FTZ R202, R208, R159 ;  /* 0x0000009fd0ca7220 */ /* 0x000fe20000410000 */
        /* <DEDUP_REMOVED lines=22> */
.L_x_9191:
        /* <DEDUP_REMOVED lines=54> */
.L_x_9192:
[----:B-1---5:R-:W-:Y:S02]  /*95d0*/  HADD2.F32 R156, -RZ, R160.H0_H0 ;  /* 0x200000a0ff9c7230 */ /* 0x022fe40000004100 */
[----:B------:R-:W-:Y:S02]  /*95e0*/  HADD2.F32 R210, -RZ, R162.H0_H0 ;  /* 0x200000a2ffd27230 */ /* 0x000fe40000004100 */
[----:B------:R-:W-:Y:S02]  /*95f0*/  HADD2.F32 R157, -RZ, R40.H0_H0 ;  /* 0x20000028ff9d7230 */ /* 0x000fe40000004100 */
[C---:B------:R-:W-:Y:S01]  /*9600*/  FMUL.FTZ R156, R31.reuse, R156 ;  /* 0x0000009c1f9c7220 */ /* 0x040fe20000410000 */
[----:B------:R-:W-:Y:S02]  /*9610*/  HADD2.F32 R160, -RZ, R160.H1_H1 ;  /* 0x300000a0ffa07230 */ /* 0x000fe40000004100 */
[----:B------:R-:W-:Y:S01]  /*9620*/  FMUL.FTZ R221, R31, R210 ;  /* 0x000000d21fdd7220 */ /* 0x000fe20000410000 */
[----:B------:R-:W-:-:S02]  /*9630*/  HADD2.F32 R158, -RZ, R161.H0_H0 ;  /* 0x200000a1ff9e7230 */ /* 0x000fc40000004100 */
[----:B------:R-:W-:Y:S01]  /*9640*/  FMUL.FTZ R210, R157, R156 ;  /* 0x0000009c9dd27220 */ /* 0x000fe20000410000 */
[----:B------:R-:W-:Y:S02]  /*9650*/  HADD2.F32 R212, -RZ, R161.H1_H1 ;  /* 0x300000a1ffd47230 */ /* 0x000fe40000004100 */
[C---:B------:R-:W-:Y:S01]  /*9660*/  FMUL.FTZ R160, R31.reuse, R160 ;  /* 0x000000a01fa07220 */ /* 0x040fe20000410000 */
[----:B------:R-:W-:Y:S02]  /*9670*/  HADD2.F32 R218, -RZ, R162.H1_H1 ;  /* 0x300000a2ffda7230 */ /* 0x000fe40000004100 */
[C---:B------:R-:W-:Y:S01]  /*9680*/  FMUL.FTZ R158, R31.reuse, R158 ;  /* 0x0000009e1f9e7220 */ /* 0x040fe20000410000 */
[--C-:B------:R-:W-:Y:S02]  /*9690*/  HADD2.F32 R214, -RZ, R163.reuse.H0_H0 ;  /* 0x200000a3ffd67230 */ /* 0x100fe40000004100 */
        /* <DEDUP_REMOVED lines=23> */
.L_x_9193:
        /* <DEDUP_REMOVED lines=9> */
[----:B-1---5:R-:W-:Y:S02]  /*98a0*/  HADD2.F32 R156, -RZ, R160.H0_H0 ;  /* 0x200000a0ff9c7230 */ /* 0x022fe40000004100 */
[--C-:B------:R-:W-:Y:S02]  /*98b0*/  HADD2.F32 R158, -RZ, R161.reuse.H0_H0 ;  /* 0x200000a1ff9e7230 */ /* 0x100fe40000004100 */
[--C-:B------:R-:W-:Y:S02]  /*98c0*/  HADD2.F32 R218, -RZ, R162.reuse.H0_H0 ;  /* 0x200000a2ffda7230 */ /* 0x100fe40000004100 */
[C---:B------:R-:W-:Y:S01]  /*98d0*/  FMUL.FTZ R156, R31.reuse, R156 ;  /* 0x0000009c1f9c7220 */ /* 0x040fe20000410000 */
        /* <DEDUP_REMOVED lines=28> */
[----:B------:R-:W-:Y:S02]  /*9aa0*/  HADD2.F32 R224, -RZ, R35.H1_H1 ;  /* 0x30000023ffe07230 */ /* 0x000fe40000004100 */
[----:B------:R-:W-:Y:S02]  /*9ab0*/  HADD2.F32 R229, -RZ, R34.H1_H1 ;  /* 0x30000022ffe57230 */ /* 0x000fe40000004100 */
[----:B------:R-:W-:Y:S02]  /*9ac0*/  HADD2.F32 R31, -RZ, R33.H1_H1 ;  /* 0x30000021ff1f7230 */ /* 0x000fe40000004100 */
[----:B------:R-:W-:Y:S01]  /*9ad0*/  FFMA.FTZ R171, R231, R222, R224 ;  /* 0x000000dee7ab7223 */ /* 0x000fe200000100e0 */
[----:B------:R-:W-:Y:S02]  /*9ae0*/  HADD2.F32 R227, -RZ, R32.H1_H1 ;  /* 0x30000020ffe37230 */ /* 0x000fe40000004100 */
[----:B------:R-:W-:Y:S01]  /*9af0*/  FFMA.FTZ R218, R218, R159, R229 ;  /* 0x0000009fdada7223 */ /* 0x000fe200000100e5 */
[----:B------:R-:W-:Y:S01]  /*9b00*/  FFMA.FTZ R31, R158, R157, R31 ;  /* 0x0000009d9e1f7223 */ /* 0x000fe2000001001f */
[----:B------:R-:W-:Y:S01]  /*9b10*/  F2FP.F16.F32.PACK_AB R159, R171, R160 ;  /* 0x000000a0ab9f723e */ /* 0x000fe200000000ff */
[----:B------:R-:W-:-:S02]  /*9b20*/  FFMA.FTZ R161, R156, R161, R227 ;  /* 0x000000a19ca17223 */ /* 0x000fc400000100e3 */
[----:B------:R-:W-:Y:S02]  /*9b30*/  F2FP.F16.F32.PACK_AB R158, R218, R163 ;  /* 0x000000a3da9e723e */ /* 0x000fe400000000ff */
[----:B------:R-:W-:Y:S02]  /*9b40*/  F2FP.F16.F32.PACK_AB R157, R31, R162 ;  /* 0x000000a21f9d723e */ /* 0x000fe400000000ff */
[----:B------:R-:W-:Y:S01]  /*9b50*/  F2FP.F16.F32.PACK_AB R156, R161, R170 ;  /* 0x000000aaa19c723e */ /* 0x000fe200000000ff */
[----:B------:R-:W-:Y:S06]  /*9b60*/  BRA `(.L_x_9195) ;  /* 0x0000000000907947 */ /* 0x000fec0003800000 */
.L_x_9194:
        /* <DEDUP_REMOVED lines=19> */
[----:B------:R-:W-:Y:S01]  /*9ca0*/  FMUL.FTZ R170, R157, R156 ;  /* 0x0000009c9daa7220 */ /* 0x000fe20000410000 */
[--C-:B------:R-:W-:Y:S02]  /*9cb0*/  HADD2.F32 R171, -RZ, R39.reuse.H1_H1 ;  /* 0x30000027ffab7230 */ /* 0x100fe40000004100 */
        /* <DEDUP_REMOVED lines=15> */
.L_x_9195:
        /* <DEDUP_REMOVED lines=267> */
.L_x_9221:
[----:B------:R-:W-:Y:S01]  /*ae60*/  FMUL.FTZ R156, R158, R158 ;  /* 0x0000009e9e9c7220 */ /* 0x000fe20000410000 */
[----:B------:R-:W-:Y:S01]  /*ae70*/  ISETP.NE.AND P0, PT, RZ, UR9, PT ;  /* 0x00000009ff007c0c */ /* 0x000fe2000bf05270 */
[----:B-1----:R-:W-:Y:S01]  /*ae80*/  FADD.FTZ R157, R227, R167 ;  /* 0x000000a7e39d7221 */ /* 0x002fe20000010000 */
[--C-:B------:R-:W-:Y:S02]  /*ae90*/  HADD2.F32 R159, -RZ, R152.reuse.H0_H0 ;  /* 0x20000098ff9f7230 */ /* 0x100fe40000004100 */
        /* <DEDUP_REMOVED lines=8> */
[----:B------:R1:W2:Y:S01]  /*af20*/  MUFU.RSQ R220, R157 ;  /* 0x0000009d00dc7308 */ /* 0x0002a20000001400 */
        /* <DEDUP_REMOVED lines=8> */
[C---:B-1----:R-:W-:Y:S01]  /*afb0*/  FADD.FTZ R157, -R166.reuse, R170 ;  /* 0x000000aaa69d7221 */ /* 0x042fe20000010100 */
[C---:B------:R-:W-:Y:S01]  /*afc0*/  FADD.FTZ R11, -R166.reuse, R11 ;  /* 0x0000000ba60b7221 */ /* 0x040fe20000010100 */
[C---:B------:R-:W-:Y:S01]  /*afd0*/  FADD.FTZ R17, -R166.reuse, R17 ;  /* 0x00000011a6117221 */ /* 0x040fe20000010100 */
[C---:B------:R-:W-:Y:S01]  /*afe0*/  FADD.FTZ R12, -R166.reuse, R12 ;  /* 0x0000000ca60c7221 */ /* 0x040fe20000010100 */
[C---:B------:R-:W-:Y:S01]  /*aff0*/  FADD.FTZ R16, -R166.reuse, R16 ;  /* 0x00000010a6107221 */ /* 0x040fe20000010100 */
[C---:B------:R-:W-:Y:S01]  /*b000*/  FADD.FTZ R13, -R166.reuse, R13 ;  /* 0x0000000da60d7221 */ /* 0x040fe20000010100 */
[C---:B------:R-:W-:Y:S01]  /*b010*/  FADD.FTZ R15, -R166.reuse, R15 ;  /* 0x0000000fa60f7221 */ /* 0x040fe20000010100 */
[----:B------:R-:W-:Y:S01]  /*b020*/  FADD.FTZ R14, -R166, R14 ;  /* 0x0000000ea60e7221 */ /* 0x000fe20000010100 */
[----:B--2---:R-:W-:Y:S01]  /*b030*/  FMUL.FTZ R162, R220, R27 ;  /* 0x0000001bdca27220 */ /* 0x004fe20000410000 */
[C---:B------:R-:W-:Y:S01]  /*b040*/  FADD.FTZ R9, -R166.reuse, R9 ;  /* 0x00000009a6097221 */ /* 0x040fe20000010100 */
[C---:B------:R-:W-:Y:S01]  /*b050*/  FADD.FTZ R2, -R166.reuse, R2 ;  /* 0x00000002a6027221 */ /* 0x040fe20000010100 */
[----:B------:R-:W-:Y:S01]  /*b060*/  FADD.FTZ R8, -R166, R8 ;  /* 0x00000008a6087221 */ /* 0x000fe20000010100 */
[----:B------:R-:W-:Y:S01]  /*b070*/  FFMA.FTZ R156, R159, R162, R156 ;  /* 0x000000a29f9c7223 */ /* 0x000fe2000001009c */
[----:B------:R-:W-:-:S02]  /*b080*/  HADD2.F32 R162, -RZ, R112.H1_H1 ;  /* 0x30000070ffa27230 */ /* 0x000fc40000004100 */
        /* <DEDUP_REMOVED lines=332> */
[----:B------:R-:W-:-:S02]  /*c550*/  HADD2.F32 R190, -RZ, R123.H0_H0 ;  /* 0x2000007bffbe7230 */ /* 0x000fc40000004100 */
[C---:B------:R-:W-:Y:S01]  /*c560*/  FMUL.FTZ R235, R220.reuse, R235 ;  /* 0x000000ebdceb7220 */ /* 0x040fe20000410000 */
[----:B------:R-:W-:Y:S02]  /*c570*/  HADD2.F32 R191, -RZ, R83.H0_H0 ;  /* 0x20000053ffbf7230 */ /* 0x000fe40000004100 */
[----:B------:R-:W-:Y:S01]  /*c580*/  FFMA.FTZ R212, R199, R212, R198 ;  /* 0x000000d4c7d47223 */ /* 0x000fe200000100c6 */
[----:B------:R-:W-:Y:S01]  /*c590*/  HADD2.F32 R188, -RZ, R122.H1_H1 ;  /* 0x3000007affbc7230 */ /* 0x000fe20000004100 */
[----:B------:R-:W0:Y:S01]  /*c5a0*/  @!P2 LDC.64 R198, c[0x0][0x3c0] ;  /* 0x0000f000ffc6ab82 */ /* 0x000e220000000a00 */
[----:B------:R-:W-:Y:S02]  /*c5b0*/  HADD2.F32 R189, -RZ, R82.H1_H1 ;  /* 0x30000052ffbd7230 */ /* 0x000fe40000004100 */
[----:B------:R-:W-:Y:S01]  /*c5c0*/  FMUL.FTZ R221, R220, R233 ;  /* 0x000000e9dcdd7220 */ /* 0x000fe20000410000 */
[----:B------:R-:W-:Y:S01]  /*c5d0*/  FFMA.FTZ R223, R190, R235, R191 ;  /* 0x000000ebbedf7223 */ /* 0x000fe200000100bf */
[----:B------:R-:W-:-:S02]  /*c5e0*/  HADD2.F32 R214, -RZ, R116.H0_H0 ;  /* 0x20000074ffd67230 */ /* 0x000fc40000004100 */
[----:B------:R-:W-:Y:S01]  /*c5f0*/  FMUL.FTZ R157, R220, R157 ;  /* 0x0000009ddc9d7220 */ /* 0x000fe20000410000 */
[----:B------:R-:W-:Y:S01]  /*c600*/  FFMA.FTZ R221, R188, R221, R189 ;  /* 0x000000ddbcdd7223 */ /* 0x000fe200000100bd */
[----:B------:R-:W-:Y:S01]  /*c610*/  HADD2.F32 R227, -RZ, R76.H0_H0 ;  /* 0x2000004cffe37230 */ /* 0x000fe20000004100 */
[----:B------:R-:W1:Y:S01]  /*c620*/  @!P2 LDC.64 R190, c[0x0][0x3c8] ;  /* 0x0000f200ffbeab82 */ /* 0x000e620000000a00 */
[----:B------:R-:W-:Y:S01]  /*c630*/  HADD2.F32 R218, -RZ, R116.H1_H1 ;  /* 0x30000074ffda7230 */ /* 0x000fe20000004100 */
[----:B------:R-:W-:Y:S01]  /*c640*/  F2FP.F16.F32.PACK_AB R15, R14, R15 ;  /* 0x0000000f0e0f723e */ /* 0x000fe200000000ff */
[----:B------:R-:W-:Y:S02]  /*c650*/  HADD2.F32 R224, -RZ, R117.H1_H1 ;  /* 0x30000075ffe07230 */ /* 0x000fe40000004100 */
[----:B------:R-:W-:Y:S01]  /*c660*/  FFMA.FTZ R214, R214, R157, R227 ;  /* 0x0000009dd6d67223 */ /* 0x000fe200000100e3 */
[----:B------:R-:W-:Y:S02]  /*c670*/  HADD2.F32 R227, -RZ, R76.H1_H1 ;  /* 0x3000004cffe37230 */ /* 0x000fe40000004100 */
[----:B------:R-:W-:Y:S01]  /*c680*/  FMUL.FTZ R161, R220, R161 ;  /* 0x000000a1dca17220 */ /* 0x000fe20000410000 */
[----:B------:R-:W-:Y:S01]  /*c690*/  HADD2.F32 R231, -RZ, R77.H1_H1 ;  /* 0x3000004dffe77230 */ /* 0x000fe20000004100 */
[----:B------:R-:W2:Y:S01]  /*c6a0*/  LDC.64 R188, c[0x0][0x428] ;  /* 0x00010a00ffbc7b82 */ /* 0x000ea20000000a00 */
[----:B------:R-:W-:Y:S01]  /*c6b0*/  F2FP.F16.F32.PACK_AB R14, R13, R16 ;  /* 0x000000100d0e723e */ /* 0x000fe200000000ff */
[----:B------:R-:W-:-:S02]  /*c6c0*/  HADD2.F32 R229, -RZ, R117.H0_H0 ;  /* 0x20000075ffe57230 */ /* 0x000fc40000004100 */
[----:B------:R-:W-:Y:S01]  /*c6d0*/  FMUL.FTZ R157, R220, R31 ;  /* 0x0000001fdc9d7220 */ /* 0x000fe20000410000 */
[----:B------:R-:W-:Y:S01]  /*c6e0*/  HADD2.F32 R222, -RZ, R77.H0_H0 ;  /* 0x2000004dffde7230 */ /* 0x000fe20000004100 */
[----:B------:R-:W-:Y:S01]  /*c6f0*/  F2FP.F16.F32.PACK_AB R13, R12, R17 ;  /* 0x000000110c0d723e */ /* 0x000fe200000000ff */
[----:B------:R-:W-:Y:S02]  /*c700*/  HADD2.F32 R226, -RZ, R118.H0_H0 ;  /* 0x20000076ffe27230 */ /* 0x000fe40000004100 */
[C---:B------:R-:W-:Y:S01]  /*c710*/  FMUL.FTZ R216, R220.reuse, R237 ;  /* 0x000000eddcd87220 */ /* 0x040fe20000410000 */
[----:B------:R-:W-:Y:S02]  /*c720*/  HADD2.F32 R233, -RZ, R78.H0_H0 ;  /* 0x2000004effe97230 */ /* 0x000fe40000004100 */
[----:B------:R-:W-:Y:S01]  /*c730*/  FMUL.FTZ R163, R220, R163 ;  /* 0x000000a3dca37220 */ /* 0x000fe20000410000 */
[----:B------:R-:W-:Y:S01]  /*c740*/  F2FP.F16.F32.PACK_AB R17, R8, R3 ;  /* 0x000000030811723e */ /* 0x000fe200000000ff */
[----:B------:R-:W-:Y:S01]  /*c750*/  FFMA.FTZ R31, R218, R161, R227 ;  /* 0x000000a1da1f7223 */ /* 0x000fe200000100e3 */
[----:B------:R-:W-:Y:S01]  /*c760*/  F2FP.F16.F32.PACK_AB R16, R2, R9 ;  /* 0x000000090210723e */ /* 0x000fe200000000ff */
[----:B------:R-:W-:Y:S01]  /*c770*/  FFMA.FTZ R161, R224, R157, R231 ;  /* 0x0000009de0a17223 */ /* 0x000fe200000100e7 */
[----:B------:R-:W3:Y:S01]  /*c780*/  LDC.64 R2, c[0x0][0x380] ;  /* 0x0000e000ff027b82 */ /* 0x000ee20000000a00 */
[----:B------:R-:W-:Y:S01]  /*c790*/  FFMA.FTZ R216, R229, R216, R222 ;  /* 0x000000d8e5d87223 */ /* 0x000fe200000100de */
[----:B------:R-:W-:Y:S01]  /*c7a0*/  FFMA.FTZ R163, R226, R163, R233 ;  /* 0x000000a3e2a37223 */ /* 0x000fe200000100e9 */
[----:B------:R-:W-:-:S02]  /*c7b0*/  HADD2.F32 R218, -RZ, R118.H1_H1 ;  /* 0x30000076ffda7230 */ /* 0x000fc40000004100 */
[C---:B------:R-:W-:Y:S01]  /*c7c0*/  FMUL.FTZ R27, R220.reuse, R27 ;  /* 0x0000001bdc1b7220 */ /* 0x040fe20000410000 */
[----:B------:R-:W-:Y:S02]  /*c7d0*/  HADD2.F32 R157, -RZ, R78.H1_H1 ;  /* 0x3000004eff9d7230 */ /* 0x000fe40000004100 */
[----:B------:R-:W-:Y:S01]  /*c7e0*/  FMUL.FTZ R222, R220, R239 ;  /* 0x000000efdcde7220 */ /* 0x000fe20000410000 */
[----:B0-----:R-:W-:-:S04]  /*c7f0*/  @!P2 IMAD.WIDE R244, R29, 0x4, R198 ;  /* 0x000000041df4a825 */ /* 0x001fc800078e02c6 */
[----:B------:R-:W-:Y:S01]  /*c800*/  FMUL.FTZ R171, R220, R171 ;  /* 0x000000abdcab7220 */ /* 0x000fe20000410000 */
[----:B------:R-:W-:Y:S01]  /*c810*/  F2FP.F16.F32.PACK_AB R159, R22, R159 ;  /* 0x0000009f169f723e */ /* 0x000fe200000000ff */
[----:B------:R-:W-:Y:S01]  /*c820*/  FFMA.FTZ R218, R218, R27, R157 ;  /* 0x0000001bdada7223 */ /* 0x000fe2000001009d */
[----:B------:R-:W-:Y:S01]  /*c830*/  HADD2.F32 R227, -RZ, R119.H0_H0 ;  /* 0x20000077ffe37230 */ /* 0x000fe20000004100 */
[----:B------:R0:W-:Y:S01]  /*c840*/  @!P2 STG.E desc[UR6][R244.64], R158 ;  /* 0x0000009ef400a986 */ /* 0x0001e2000c101906 */
[----:B------:R-:W-:Y:S01]  /*c850*/  HADD2.F32 R224, -RZ, R79.H0_H0 ;  /* 0x2000004fffe07230 */ /* 0x000fe20000004100 */
[----:B------:R-:W-:Y:S01]  /*c860*/  F2FP.F16.F32.PACK_AB R157, R20, R25 ;  /* 0x00000019149d723e */ /* 0x000fe200000000ff */
[----:B------:R-:W-:Y:S01]  /*c870*/  HADD2.F32 R226, -RZ, R119.H1_H1 ;  /* 0x30000077ffe27230 */ /* 0x000fe20000004100 */
[----:B------:R-:W-:Y:S01]  /*c880*/  F2FP.F16.F32.PACK_AB R156, R21, R156 ;  /* 0x0000009c159c723e */ /* 0x000fe200000000ff */
[----:B------:R-:W-:Y:S02]  /*c890*/  HADD2.F32 R229, -RZ, R79.H1_H1 ;  /* 0x3000004fffe57230 */ /* 0x000fe40000004100 */
[----:B------:R-:W-:Y:S01]  /*c8a0*/  FFMA.FTZ R222, R227, R222, R224 ;  /* 0x000000dee3de7223 */ /* 0x000fe200000100e0 */
[----:B-1----:R-:W-:Y:S01]  /*c8b0*/  @!P2 IMAD.WIDE R246, R29, 0x4, R190 ;  /* 0x000000041df6a825 */ /* 0x002fe200078e02be */
[----:B------:R-:W-:-:S03]  /*c8c0*/  F2FP.F16.F32.PACK_AB R12, R11, R18 ;  /* 0x000000120b0c723e */ /* 0x000fc600000000ff */
[----:B------:R-:W-:Y:S01]  /*c8d0*/  FFMA.FTZ R27, R226, R171, R229 ;  /* 0x000000abe21b7223 */ /* 0x000fe200000100e5 */
[--C-:B--2---:R-:W-:Y:S01]  /*c8e0*/  IMAD.WIDE.U32 R190, R28, 0x10, R188.reuse ;  /* 0x000000101cbe7825 */ /* 0x104fe200078e00bc */
[----:B0-----:R-:W-:Y:S01]  /*c8f0*/  F2FP.F16.F32.PACK_AB R158, R23, R26 ;  /* 0x0000001a179e723e */ /* 0x001fe200000000ff */
[----:B------:R2:W-:Y:S01]  /*c900*/  @!P2 STG.E desc[UR6][R246.64], R220 ;  /* 0x000000dcf600a986 */ /* 0x0005e2000c101906 */
        /* <DEDUP_REMOVED lines=25> */
[----:B------:R-:W-:Y:S02]  /*caa0*/  F2FP.F16.F32.PACK_AB R240, R193, R174 ;  /* 0x000000aec1f0723e */ /* 0x000fe400000000ff */
[----:B------:R-:W-:Y:S01]  /*cab0*/  F2FP.F16.F32.PACK_AB R23, R194, R215 ;  /* 0x000000d7c217723e */ /* 0x000fe200000000ff */
[--C-:B------:R-:W-:Y:S01]  /*cac0*/  IMAD.WIDE.U32 R236, R207, 0x10, R188.reuse ;  /* 0x00000010cfec7825 */ /* 0x100fe200078e00bc */
[----:B------:R-:W-:Y:S01]  /*cad0*/  F2FP.F16.F32.PACK_AB R22, R205, R192 ;  /* 0x000000c0cd16723e */ /* 0x000fe200000000ff */
[----:B------:R2:W-:Y:S01]  /*cae0*/  STG.E.128 desc[UR6][R198.64], R240 ;  /* 0x000000f0c6007986 */ /* 0x0005e2000c101d06 */
[----:B------:R-:W-:Y:S01]  /*caf0*/  F2FP.F16.F32.PACK_AB R21, R186, R203 ;  /* 0x000000cbba15723e */ /* 0x000fe200000000ff */
[----:B------:R-:W-:Y:S01]  /*cb00*/  IMAD.WIDE.U32 R188, R225, 0x10, R188 ;  /* 0x00000010e1bc7825 */ /* 0x000fe200078e00bc */
[----:B------:R-:W-:-:S02]  /*cb10*/  F2FP.F16.F32.PACK_AB R20, R201, R182 ;  /* 0x000000b6c914723e */ /* 0x000fc400000000ff */
[----:B------:R-:W-:Y:S02]  /*cb20*/  F2FP.F16.F32.PACK_AB R166, R209, R202 ;  /* 0x000000cad1a6723e */ /* 0x000fe400000000ff */
[----:B------:R-:W-:Y:S01]  /*cb30*/  F2FP.F16.F32.PACK_AB R167, R204, R167 ;  /* 0x000000a7cca7723e */ /* 0x000fe200000000ff */
[----:B------:R2:W-:Y:S01]  /*cb40*/  STG.E.128 desc[UR6][R228.64], R20 ;  /* 0x00000014e4007986 */ /* 0x0005e2000c101d06 */
[----:B------:R-:W-:Y:S02]  /*cb50*/  F2FP.F16.F32.PACK_AB R165, R200, R213 ;  /* 0x000000d5c8a5723e */ /* 0x000fe400000000ff */
[----:B------:R-:W-:Y:S02]  /*cb60*/  F2FP.F16.F32.PACK_AB R164, R211, R196 ;  /* 0x000000c4d3a4723e */ /* 0x000fe400000000ff */
[----:B------:R-:W-:Y:S02]  /*cb70*/  F2FP.F16.F32.PACK_AB R209, R208, R219 ;  /* 0x000000dbd0d1723e */ /* 0x000fe400000000ff */
[----:B------:R-:W-:Y:S01]  /*cb80*/  F2FP.F16.F32.PACK_AB R211, R212, R223 ;  /* 0x000000dfd4d3723e */ /* 0x000fe200000000ff */
[----:B------:R2:W-:Y:S01]  /*cb90*/  STG.E.128 desc[UR6][R232.64], R164 ;  /* 0x000000a4e8007986 */ /* 0x0005e2000c101d06 */
[----:B------:R-:W-:-:S02]  /*cba0*/  F2FP.F16.F32.PACK_AB R210, R221, R210 ;  /* 0x000000d2ddd2723e */ /* 0x000fc400000000ff */
[----:B------:R-:W-:Y:S02]  /*cbb0*/  F2FP.F16.F32.PACK_AB R208, R217, R206 ;  /* 0x000000ced9d0723e */ /* 0x000fe400000000ff */
[----:B------:R-:W-:Y:S02]  /*cbc0*/  F2FP.F16.F32.PACK_AB R27, R27, R222 ;  /* 0x000000de1b1b723e */ /* 0x000fe400000000ff */
[----:B------:R-:W-:Y:S01]  /*cbd0*/  F2FP.F16.F32.PACK_AB R26, R218, R163 ;  /* 0x000000a3da1a723e */ /* 0x000fe200000000ff */
[----:B------:R2:W-:Y:S01]  /*cbe0*/  STG.E.128 desc[UR6][R236.64], R208 ;  /* 0x000000d0ec007986 */ /* 0x0005e2000c101d06 */
[----:B------:R-:W-:Y:S02]  /*cbf0*/  F2FP.F16.F32.PACK_AB R25, R161, R216 ;  /* 0x000000d8a119723e */ /* 0x000fe400000000ff */
[----:B------:R-:W-:Y:S02]  /*cc00*/  F2FP.F16.F32.PACK_AB R24, R31, R214 ;  /* 0x000000d61f18723e */ /* 0x000fe400000000ff */
[----:B---3--:R-:W-:-:S03]  /*cc10*/  LEA R29, R2, R29, 0x2 ;  /* 0x0000001d021d7211 */ /* 0x008fc600078e10ff */
[----:B------:R2:W-:Y:S01]  /*cc20*/  STG.E.128 desc[UR6][R188.64], R24 ;  /* 0x00000018bc007986 */ /* 0x0005e2000c101d06 */
[----:B------:R-:W-:-:S13]  /*cc30*/  ISETP.GE.AND P0, PT, R29, R3, PT ;  /* 0x000000031d00720c */ /* 0x000fda0003f06270 */
[----:B------:R-:W-:Y:S05]  /*cc40*/  @!P0 BRA `(.L_x_9197) ;  /* 0xffffff9800188947 */ /* 0x000fea000383ffff */
[----:B------:R-:W-:Y:S05]  /*cc50*/  EXIT ;  /* 0x000000000000794d */ /* 0x000fea0003800000 */
.L_x_9173:
        /* <DEDUP_REMOVED lines=8> */
.L_x_9199:
[----:B------:R-:W-:Y:S05]  /*cce0*/  BSYNC B0 ;  /* 0x0000000000007941 */ /* 0x000fea0003800000 */
.L_x_9198:
        /* <DEDUP_REMOVED lines=8> */
.L_x_9200:
[----:B------:R-:W-:Y:S02]  /*cd70*/  HFMA2 R157, -RZ, RZ, 0, 2.384185791015625e-07 ;  /* 0x00000004ff9d7431 */ /* 0x000fe400000001ff */
[----:B------:R-:W-:-:S05]  /*cd80*/  FADD.FTZ R220, R156, R167 ;  /* 0x000000a79cdc7221 */ /* 0x000fca0000010000 */
[----:B------:R-:W-:-:S07]  /*cd90*/  MOV R156, R220 ;  /* 0x000000dc009c7202 */ /* 0x000fce0000000f00 */
[----:B------:R-:W-:Y:S05]  /*cda0*/  WARPSYNC.COLLECTIVE R166, `(.L_x_9201) ;  /* 0x00000000a6087348 */ /* 0x000fea0003c00000 */
[----:B------:R0:W1:Y:S02]  /*cdb0*/  SHFL.BFLY P0, R167, R156, R157, R159 ;  /* 0x0c00009d9ca77389 */ /* 0x000064000000009f */
[----:B01----:R-:W-:Y:S05]  /*cdc0*/  ENDCOLLECTIVE ;  /* 0x000000000000791b */ /* 0x003fea0003800000 */
.L_x_9201:
[----:B------:R-:W-:Y:S02]  /*cdd0*/  HFMA2 R157, -RZ, RZ, 0, 4.76837158203125e-07 ;  /* 0x00000008ff9d7431 */ /* 0x000fe400000001ff */
[----:B------:R-:W-:-:S05]  /*cde0*/  FADD.FTZ R222, R220, R167 ;  /* 0x000000a7dcde7221 */ /* 0x000fca0000010000 */
[----:B------:R-:W-:-:S07]  /*cdf0*/  MOV R156, R222 ;  /* 0x000000de009c7202 */ /* 0x000fce0000000f00 */
[----:B------:R-:W-:Y:S05]  /*ce00*/  WARPSYNC.COLLECTIVE R166, `(.L_x_9202) ;  /* 0x00000000a6087348 */ /* 0x000fea0003c00000 */
[----:B------:R0:W1:Y:S02]  /*ce10*/  SHFL.BFLY P0, R167, R156, R157, R159 ;  /* 0x0c00009d9ca77389 */ /* 0x000064000000009f */
[----:B01----:R-:W-:Y:S05]  /*ce20*/  ENDCOLLECTIVE ;  /* 0x000000000000791b */ /* 0x003fea0003800000 */
.L_x_9202:
[----:B------:R-:W-:Y:S02]  /*ce30*/  HFMA2 R157, -RZ, RZ, 0, 9.5367431640625e-07 ;  /* 0x00000010ff9d7431 */ /* 0x000fe400000001ff */
[----:B------:R-:W-:-:S05]  /*ce40*/  FADD.FTZ R224, R222, R167 ;  /* 0x000000a7dee07221 */ /* 0x000fca0000010000 */
[----:B------:R-:W-:-:S07]  /*ce50*/  MOV R156, R224 ;  /* 0x000000e0009c7202 */ /* 0x000fce0000000f00 */
[----:B------:R-:W-:Y:S05]  /*ce60*/  WARPSYNC.COLLECTIVE R166, `(.L_x_9203) ;  /* 0x00000000a6087348 */ /* 0x000fea0003c00000 */
[----:B------:R0:W1:Y:S02]  /*ce70*/  SHFL.BFLY P0, R167, R156, R157, R159 ;  /* 0x0c00009d9ca77389 */ /* 0x000064000000009f */
[----:B01----:R-:W-:Y:S05]  /*ce80*/  ENDCOLLECTIVE ;  /* 0x000000000000791b */ /* 0x003fea0003800000 */
.L_x_9203:
[----:B------:R-:W-:-:S04]  /*ce90*/  FADD.FTZ R167, R224, R167 ;  /* 0x000000a7e0a77221 */ /* 0x000fc80000010000 */
[----:B------:R-:W-:-:S04]  /*cea0*/  FMUL.FTZ R158, R167, R218 ;  /* 0x000000daa79e7220 */ /* 0x000fc80000410000 */
[C---:B------:R-:W-:Y:S01]  /*ceb0*/  FADD.FTZ R167, -R158.reuse, R27 ;  /* 0x0000001b9ea77221 */ /* 0x040fe20000010100 */
[C---:B------:R-:W-:Y:S01]  /*cec0*/  FADD.FTZ R220, -R158.reuse, R20 ;  /* 0x000000149edc7221 */ /* 0x040fe20000010100 */
[C---:B------:R-:W-:Y:S01]  /*ced0*/  FADD.FTZ R156, -R158.reuse, R21 ;  /* 0x000000159e9c7221 */ /* 0x040fe20000010100 */
[----:B------:R-:W-:Y:S01]  /*cee0*/  FADD.FTZ R157, -R158, R160 ;  /* 0x000000a09e9d7221 */ /* 0x000fe20000010100 */
        /* <DEDUP_REMOVED lines=155> */
[----:B------:R-:W-:Y:S01]  /*d8a0*/  FFMA.FTZ R156, R157, R157, R156 ;  /* 0x0000009d9d9c7223 */ /* 0x000fe2000001009c */
[----:B------:R-:W-:-:S07]  /*d8b0*/  MOV R157, 0x1 ;  /* 0x00000001009d7802 */ /* 0x000fce0000000f00 */
[----:B------:R-:W-:Y:S05]  /*d8c0*/  WARPSYNC.COLLECTIVE R166, `(.L_x_9204) ;  /* 0x00000000a6087348 */ /* 0x000fea0003c00000 */
[----:B------:R0:W1:Y:S02]  /*d8d0*/  SHFL.BFLY P0, R167, R156, R157, R159 ;  /* 0x0c00009d9ca77389 */ /* 0x000064000000009f */
[----:B01----:R-:W-:Y:S05]  /*d8e0*/  ENDCOLLECTIVE ;  /* 0x000000000000791b */ /* 0x003fea0003800000 */
.L_x_9204:
[----:B------:R-:W-:Y:S02]  /*d8f0*/  HFMA2 R157, -RZ, RZ, 0, 1.1920928955078125e-07 ;  /* 0x00000002ff9d7431 */ /* 0x000fe400000001ff */
[----:B------:R-:W-:-:S05]  /*d900*/  FADD.FTZ R220, R156, R167 ;  /* 0x000000a79cdc7221 */ /* 0x000fca0000010000 */
[----:B------:R-:W-:-:S07]  /*d910*/  MOV R156, R220 ;  /* 0x000000dc009c7202 */ /* 0x000fce0000000f00 */
[----:B------:R-:W-:Y:S05]  /*d920*/  WARPSYNC.COLLECTIVE R166, `(.L_x_9205) ;  /* 0x00000000a6087348 */ /* 0x000fea0003c00000 */
[----:B------:R0:W1:Y:S02]  /*d930*/  SHFL.BFLY P0, R167, R156, R157, R159 ;  /* 0x0c00009d9ca77389 */ /* 0x000064000000009f */
[----:B01----:R-:W-:Y:S05]  /*d940*/  ENDCOLLECTIVE ;  /* 0x000000000000791b */ /* 0x003fea0003800000 */
.L_x_9205:
[----:B------:R-:W-:Y:S02]  /*d950*/  HFMA2 R157, -RZ, RZ, 0, 2.384185791015625e-07 ;  /* 0x00000004ff9d7431 */ /* 0x000fe400000001ff */
[----:B------:R-:W-:-:S05]  /*d960*/  FADD.FTZ R222, R220, R167 ;  /* 0x000000a7dcde7221 */ /* 0x000fca0000010000 */
[----:B------:R-:W-:-:S07]  /*d970*/  MOV R156, R222 ;  /* 0x000000de009c7202 */ /* 0x000fce0000000f00 */
[----:B------:R-:W-:Y:S05]  /*d980*/  WARPSYNC.COLLECTIVE R166, `(.L_x_9206) ;  /* 0x00000000a6087348 */ /* 0x000fea0003c00000 */
[----:B------:R0:W1:Y:S02]  /*d990*/  SHFL.BFLY P0, R167, R156, R157, R159 ;  /* 0x0c00009d9ca77389 */ /* 0x000064000000009f */
[----:B01----:R-:W-:Y:S05]  /*d9a0*/  ENDCOLLECTIVE ;  /* 0x000000000000791b */ /* 0x003fea0003800000 */
.L_x_9206:
[----:B------:R-:W-:Y:S02]  /*d9b0*/  HFMA2 R157, -RZ, RZ, 0, 4.76837158203125e-07 ;  /* 0x00000008ff9d7431 */ /* 0x000fe400000001ff */
[----:B------:R-:W-:-:S05]  /*d9c0*/  FADD.FTZ R224, R222, R167 ;  /* 0x000000a7dee07221 */ /* 0x000fca0000010000 */
[----:B------:R-:W-:-:S07]  /*d9d0*/  MOV R156, R224 ;  /* 0x000000e0009c7202 */ /* 0x000fce0000000f00 */
[----:B------:R-:W-:Y:S05]  /*d9e0*/  WARPSYNC.COLLECTIVE R166, `(.L_x_9207) ;  /* 0x00000000a6087348 */ /* 0x000fea0003c00000 */
[----:B------:R0:W1:Y:S02]  /*d9f0*/  SHFL.BFLY P0, R167, R156, R157, R159 ;  /* 0x0c00009d9ca77389 */ /* 0x000064000000009f */
[----:B01----:R-:W-:Y:S05]  /*da00*/  ENDCOLLECTIVE ;  /* 0x000000000000791b */ /* 0x003fea0003800000 */
.L_x_9207:
[----:B------:R-:W-:Y:S02]  /*da10*/  HFMA2 R157, -RZ, RZ, 0, 9.5367431640625e-07 ;  /* 0x00000010ff9d7431 */ /* 0x000fe400000001ff */
[----:B------:R-:W-:-:S05]  /*da20*/  FADD.FTZ R226, R224, R167 ;  /* 0x000000a7e0e27221 */ /* 0x000fca0000010000 */
[----:B------:R-:W-:-:S07]  /*da30*/  MOV R156, R226 ;  /* 0x000000e2009c7202 */ /* 0x000fce0000000f00 */
[----:B------:R-:W-:Y:S05]  /*da40*/  WARPSYNC.COLLECTIVE R166, `(.L_x_9208) ;  /* 0x00000000a6087348 */ /* 0x000fea0003c00000 */
[----:B------:R0:W1:Y:S02]  /*da50*/  SHFL.BFLY P0, R167, R156, R157, R159 ;  /* 0x0c00009d9ca77389 */ /* 0x000064000000009f */
[----:B01----:R-:W-:Y:S05]  /*da60*/  ENDCOLLECTIVE ;  /* 0x000000000000791b */ /* 0x003fea0003800000 */
.L_x_9208:
[----:B------:R-:W-:Y:S05]  /*da70*/  BRA `(.L_x_9209) ;  /* 0xffffff6800ec7947 */ /* 0x000fea000383ffff */
.L_x_9196:
        /* <DEDUP_REMOVED lines=8> */
.L_x_9211:
[----:B------:R-:W-:Y:S05]  /*db00*/  BSYNC B0 ;  /* 0x0000000000007941 */ /* 0x000fea0003800000 */
.L_x_9210:
        /* <DEDUP_REMOVED lines=8> */
.L_x_9212:
[----:B------:R-:W-:Y:S02]  /*db90*/  HFMA2 R157, -RZ, RZ, 0, 2.384185791015625e-07 ;  /* 0x00000004ff9d7431 */ /* 0x000fe400000001ff */
[----:B------:R-:W-:-:S05]  /*dba0*/  FADD.FTZ R224, R156, R167 ;  /* 0x000000a79ce07221 */ /* 0x000fca0000010000 */
[----:B------:R-:W-:-:S07]  /*dbb0*/  MOV R156, R224 ;  /* 0x000000e0009c7202 */ /* 0x000fce0000000f00 */
[----:B------:R-:W-:Y:S05]  /*dbc0*/  WARPSYNC.COLLECTIVE R166, `(.L_x_9213) ;  /* 0x00000000a6087348 */ /* 0x000fea0003c00000 */
[----:B------:R0:W1:Y:S02]  /*dbd0*/  SHFL.BFLY P0, R167, R156, R157, R159 ;  /* 0x0c00009d9ca77389 */ /* 0x000064000000009f */
[----:B01----:R-:W-:Y:S05]  /*dbe0*/  ENDCOLLECTIVE ;  /* 0x000000000000791b */ /* 0x003fea0003800000 */
.L_x_9213:
[----:B------:R-:W-:Y:S02]  /*dbf0*/  HFMA2 R157, -RZ, RZ, 0, 4.76837158203125e-07 ;  /* 0x00000008ff9d7431 */ /* 0x000fe400000001ff */
[----:B------:R-:W-:-:S05]  /*dc00*/  FADD.FTZ R226, R224, R167 ;  /* 0x000000a7e0e27221 */ /* 0x000fca0000010000 */
[----:B------:R-:W-:-:S07]  /*dc10*/  MOV R156, R226 ;  /* 0x000000e2009c7202 */ /* 0x000fce0000000f00 */
[----:B------:R-:W-:Y:S05]  /*dc20*/  WARPSYNC.COLLECTIVE R166, `(.L_x_9214) ;  /* 0x00000000a6087348 */ /* 0x000fea0003c00000 */
[----:B------:R0:W1:Y:S02]  /*dc30*/  SHFL.BFLY P0, R167, R156, R157, R159 ;  /* 0x0c00009d9ca77389 */ /* 0x000064000000009f */
[----:B01----:R-:W-:Y:S05]  /*dc40*/  ENDCOLLECTIVE ;  /* 0x000000000000791b */ /* 0x003fea0003800000 */
.L_x_9214:
[----:B------:R-:W-:Y:S02]  /*dc50*/  HFMA2 R157, -RZ, RZ, 0, 9.5367431640625e-07 ;  /* 0x00000010ff9d7431 */ /* 0x000fe400000001ff */
[----:B------:R-:W-:-:S05]  /*dc60*/  FADD.FTZ R227, R226, R167 ;  /* 0x000000a7e2e37221 */ /* 0x000fca0000010000 */
[----:B------:R-:W-:-:S07]  /*dc70*/  MOV R156, R227 ;  /* 0x000000e3009c7202 */ /* 0x000fce0000000f00 */
[----:B------:R-:W-:Y:S05]  /*dc80*/  WARPSYNC.COLLECTIVE R166, `(.L_x_9215) ;  /* 0x00000000a6087348 */ /* 0x000fea0003c00000 */
[----:B------:R0:W1:Y:S02]  /*dc90*/  SHFL.BFLY P0, R167, R156, R157, R159 ;  /* 0x0c00009d9ca77389 */ /* 0x000064000000009f */
[----:B01----:R-:W-:Y:S05]  /*dca0*/  ENDCOLLECTIVE ;  /* 0x000000000000791b */ /* 0x003fea0003800000 */
.L_x_9215:
        /* <DEDUP_REMOVED lines=166> */
.L_x_9216:
[----:B------:R-:W-:Y:S02]  /*e710*/  HFMA2 R157, -RZ, RZ, 0, 1.1920928955078125e-07 ;  /* 0x00000002ff9d7431 */ /* 0x000fe400000001ff */
[----:B------:R-:W-:-:S05]  /*e720*/  FADD.FTZ R222, R156, R167 ;  /* 0x000000a79cde7221 */ /* 0x000fca0000010000 */
[----:B------:R-:W-:-:S07]  /*e730*/  MOV R156, R222 ;  /* 0x000000de009c7202 */ /* 0x000fce0000000f00 */
[----:B------:R-:W-:Y:S05]  /*e740*/  WARPSYNC.COLLECTIVE R166, `(.L_x_9217) ;  /* 0x00000000a6087348 */ /* 0x000fea0003c00000 */
[----:B------:R0:W1:Y:S02]  /*e750*/  SHFL.BFLY P0, R167, R156, R157, R159 ;  /* 0x0c00009d9ca77389 */ /* 0x000064000000009f */
[----:B01----:R-:W-:Y:S05]  /*e760*/  ENDCOLLECTIVE ;  /* 0x000000000000791b */ /* 0x003fea0003800000 */
.L_x_9217:
[----:B------:R-:W-:Y:S02]  /*e770*/  HFMA2 R157, -RZ, RZ, 0, 2.384185791015625e-07 ;  /* 0x00000004ff9d7431 */ /* 0x000fe400000001ff */
[----:B------:R-:W-:-:S05]  /*e780*/  FADD.FTZ R224, R222, R167 ;  /* 0x000000a7dee07221 */ /* 0x000fca0000010000 */
[----:B------:R-:W-:-:S07]  /*e790*/  MOV R156, R224 ;  /* 0x000000e0009c7202 */ /* 0x000fce0000000f00 */
[----:B------:R-:W-:Y:S05]  /*e7a0*/  WARPSYNC.COLLECTIVE R166, `(.L_x_9218) ;  /* 0x00000000a6087348 */ /* 0x000fea0003c00000 */
[----:B------:R0:W1:Y:S02]  /*e7b0*/  SHFL.BFLY P0, R167, R156, R157, R159 ;  /* 0x0c00009d9ca77389 */ /* 0x000064000000009f */
[----:B01----:R-:W-:Y:S05]  /*e7c0*/  ENDCOLLECTIVE ;  /* 0x000000000000791b */ /* 0x003fea0003800000 */
.L_x_9218:
[----:B------:R-:W-:Y:S02]  /*e7d0*/  HFMA2 R157, -RZ, RZ, 0, 4.76837158203125e-07 ;  /* 0x00000008ff9d7431 */ /* 0x000fe400000001ff */
[----:B------:R-:W-:-:S05]  /*e7e0*/  FADD.FTZ R226, R224, R167 ;  /* 0x000000a7e0e27221 */ /* 0x000fca0000010000 */
[----:B------:R-:W-:-:S07]  /*e7f0*/  MOV R156, R226 ;  /* 0x000000e2009c7202 */ /* 0x000fce0000000f00 */
[----:B------:R-:W-:Y:S05]  /*e800*/  WARPSYNC.COLLECTIVE R166, `(.L_x_9219) ;  /* 0x00000000a6087348 */ /* 0x000fea0003c00000 */
[----:B------:R0:W1:Y:S02]  /*e810*/  SHFL.BFLY P0, R167, R156, R157, R159 ;  /* 0x0c00009d9ca77389 */ /* 0x000064000000009f */
[----:B01----:R-:W-:Y:S05]  /*e820*/  ENDCOLLECTIVE ;  /* 0x000000000000791b */ /* 0x003fea0003800000 */
.L_x_9219:
[----:B------:R-:W-:Y:S02]  /*e830*/  HFMA2 R157, -RZ, RZ, 0, 9.5367431640625e-07 ;  /* 0x00000010ff9d7431 */ /* 0x000fe400000001ff */
[----:B------:R-:W-:-:S05]  /*e840*/  FADD.FTZ R227, R226, R167 ;  /* 0x000000a7e2e37221 */ /* 0x000fca0000010000 */
[----:B------:R-:W-:-:S07]  /*e850*/  MOV R156, R227 ;  /* 0x000000e3009c7202 */ /* 0x000fce0000000f00 */
[----:B------:R-:W-:Y:S05]  /*e860*/  WARPSYNC.COLLECTIVE R166, `(.L_x_9220) ;  /* 0x00000000a6087348 */ /* 0x000fea0003c00000 */
[----:B------:R0:W1:Y:S02]  /*e870*/  SHFL.BFLY P0, R167, R156, R157, R159 ;  /* 0x0c00009d9ca77389 */ /* 0x000064000000009f */
[----:B01----:R-:W-:Y:S05]  /*e880*/  ENDCOLLECTIVE ;  /* 0x000000000000791b */ /* 0x003fea0003800000 */
.L_x_9220:
[----:B------:R-:W-:Y:S05]  /*e890*/  BRA `(.L_x_9221) ;  /* 0xffffffc400707947 */ /* 0x000fea000383ffff */
.L_x_9222:
        /* <DEDUP_REMOVED lines=14> */
.L_x_88437:


//--------------------- .text._ZN10layer_norm13ln_fwd_kernelINS_13Kernel_traitsI6__halfS2_S2_S2_fjLj2560ELj1ELj4ELj1ELj16ENS_18Kernel_traits_baseILj2560ES2_S2_S2_S2_fjLj128EEEEELb0ELb1ELb1ELb0EEEvNS_9FwdParamsE --------------------------
	.section	.text._ZN10layer_norm13ln_fwd_kernelINS_13Kernel_traitsI6__halfS2_S2_S2_fjLj2560ELj1ELj4ELj1ELj16ENS_18Kernel_traits_baseILj2560ES2_S2_S2_S2_fjLj128EEEEELb0ELb1ELb1ELb0EEEvNS_9FwdParamsE,"ax",@progbits
	.align	128
        .global         _ZN10layer_norm13ln_fwd_kernelINS_13Kernel_traitsI6__halfS2_S2_S2_fjLj2560ELj1ELj4ELj1ELj16ENS_18Kernel_traits_baseILj2560ES2_S2_S2_S2_fjLj128EEEEELb0ELb1ELb1ELb0EEEvNS_9FwdParamsE
        .type           _ZN10layer_norm13ln_fwd_kernelINS_13Kernel_traitsI6__halfS2_S2_S2_fjLj2560ELj1ELj4ELj1ELj16ENS_18Kernel_traits_baseILj2560ES2_S2_S2_S2_fjLj128EEEEELb0ELb1ELb1ELb0EEEvNS_9FwdParamsE,@function
        .size           _ZN10layer_norm13ln_fwd_kernelINS_13Kernel_traitsI6__halfS2_S2_S2_fjLj2560ELj1ELj4ELj1ELj16ENS_18Kernel_traits_baseILj2560ES2_S2_S2_S2_fjLj128EEEEELb0ELb1ELb1ELb0EEEvNS_9FwdParamsE,(.L_x_88438 - _ZN10layer_norm13ln_fwd_kernelINS_13Kernel_traitsI6__halfS2_S2_S2_fjLj2560ELj1ELj4ELj1ELj16ENS_18Kernel_traits_baseILj2560ES2_S2_S2_S2_fjLj128EEEEELb0ELb1ELb1ELb0EEEvNS_9FwdParamsE)
        .other          _ZN10layer_norm13ln_fwd_kernelINS_13Kernel_traitsI6__halfS2_S2_S2_fjLj2560ELj1ELj4ELj1ELj16ENS_18Kernel_traits_baseILj2560ES2_S2_S2_S2_fjLj128EEEEELb0ELb1ELb1ELb0EEEvNS_9FwdParamsE,@"STO_CUDA_ENTRY STV_DEFAULT"
_ZN10layer_norm13ln_fwd_kernelINS_13Kernel_traitsI6__halfS2_S2_S2_fjLj2560ELj1ELj4ELj1ELj16ENS_18Kernel_traits_baseILj2560ES2_S2_S2_S2_fjLj128EEEEELb0ELb1ELb1ELb0EEEvNS_9FwdParamsE:
.text._ZN10layer_norm13ln_fwd_kernelINS_13Kernel_traitsI6__halfS2_S2_S2_fjLj2560ELj1ELj4ELj1ELj16ENS_18Kernel_traits_baseILj2560ES2_S2_S2_S2_fjLj128EEEEELb0ELb1ELb1ELb0EEEvNS_9FwdParamsE:
        /* <DEDUP_REMOVED lines=11> */
[----:B------:R-:W-:-:S04]  /*00b0*/  LOP3.LUT R3, R215, 0x1f, RZ, 0x3c, !PT ;  /* 0x0000001fd7037812 */ /* 0x000fc800078e3cff */
[----:B------:R-:W-:Y:S02]  /*00c0*/  LEA.HI.SX32 R214, R2, R3, 0x1d ;  /* 0x0000000302d67211 */ /* 0x000fe400078feaff */
[----:B------:R-:W-:Y:S01]  /*00d0*/  MOV R2, R215 ;  /* 0x000000d700027202 */ /* 0x000fe20000000f00 */
        /* <DEDUP_REMOVED lines=112> */
.L_x_9224:
        /* <DEDUP_REMOVED lines=127> */
.L_x_9225:
[----:B------:R-:W-:Y:S05]  /*0fd0*/  BSYNC.RECONVERGENT B0 ;  /* 0x0000000000007941 */ /* 0x000fea0003800200 */
.L_x_9223:
[----:B------:R-:W0:Y:S01]  /*0fe0*/  S2UR UR4, SR_CTAID.X ;  /* 0x00000000000479c3 */ /* 0x000e220000002500 */
[----:B------:R-:W1:Y:S01]  /*0ff0*/  LDCU UR5, c[0x0][0x384] ;  /* 0x00007080ff0577ac */ /* 0x000e620008000800 */
[----:B------:R-:W-:Y:S01]  /*1000*/  SHF.R.U32.HI R0, RZ, 0x5, R0 ;  /* 0x00000005ff007819 */ /* 0x000fe20000011600 */
[----:B0-----:R-:W-:-:S06]  /*1010*/  USHF.L.U32 UR4, UR4, 0x2, URZ ;  /* 0x0000000204047899 */ /* 0x001fcc00080006ff */
[----:B------:R-:W-:-:S04]  /*1020*/  LOP3.LUT R213, R0, UR4, RZ, 0xfc, !PT ;  /* 0x0000000400d57c12 */ /* 0x000fc8000f8efcff */
[----:B-1----:R-:W-:-:S13]  /*1030*/  ISETP.GE.AND P0, PT, R213, UR5, PT ;  /* 0x00000005d5007c0c */ /* 0x002fda000bf06270 */
[----:B------:R-:W-:Y:S05]  /*1040*/  @P0 EXIT ;  /* 0x000000000000094d */ /* 0x000fea0003800000 */
[----:B------:R-:W0:Y:S01]  /*1050*/  LDCU.U8 UR8, c[0x0][0x410] ;  /* 0x00008200ff0877ac */ /* 0x000e220008000000 */
[----:B------:R-:W1:Y:S01]  /*1060*/  LDCU UR9, c[0x0][0x448] ;  /* 0x00008900ff0977ac */ /* 0x000e620008000800 */
[----:B------:R-:W2:Y:S02]  /*1070*/  LDCU.64 UR4, c[0x0][0x3a0] ;  /* 0x00007400ff0477ac */ /* 0x000ea40008000a00 */
.L_x_9289:
[----:B------:R-:W3:Y:S08]  /*1080*/  LDC.64 R160, c[0x0][0x3f0] ;  /* 0x0000fc00ffa07b82 */ /* 0x000ef00000000a00 */
[----:B------:R-:W4:Y:S01]  /*1090*/  LDC R218, c[0x0][0x388] ;  /* 0x0000e200ffda7b82 */ /* 0x000f220000000800 */
[----:B---3--:R-:W-:-:S07]  /*10a0*/  IMAD.WIDE R220, R213, 0x4, R160 ;  /* 0x00000004d5dc7825 */ /* 0x008fce00078e02a0 */
[----:B------:R-:W3:Y:S01]  /*10b0*/  LDC.64 R160, c[0x0][0x3f8] ;  /* 0x0000fe00ffa07b82 */ /* 0x000ee20000000a00 */
[----:B------:R0:W2:Y:S01]  /*10c0*/  LDG.E R220, desc[UR6][R220.64] ;  /* 0x00000006dcdc7981 */ /* 0x0000a2000c1e1900 */
[----:B---3--:R-:W-:-:S05]  /*10d0*/  IMAD.WIDE R160, R213, 0x4, R160 ;  /* 0x00000004d5a07825 */ /* 0x008fca00078e02a0 */
[----:B-----5:R3:W5:Y:S01]  /*10e0*/  LDG.E R217, desc[UR6][R160.64] ;  /* 0x00000006a0d97981 */ /* 0x020762000c1e1900 */
[----:B----4-:R-:W-:Y:S01]  /*10f0*/  IMAD R162, R213, R218, RZ ;  /* 0x000000dad5a27224 */ /* 0x010fe200078e02ff */
[----:B------:R-:W-:Y:S01]  /*1100*/  ISETP.GE.U32.AND P5, PT, R214, 0x20, PT ;  /* 0x00000020d600780c */ /* 0x000fe20003fa6070 */
[----:B0-----:R-:W-:Y:S01]  /*1110*/  HFMA2 R221, -RZ, RZ, 0, 0 ;  /* 0x00000000ffdd7431 */ /* 0x001fe200000001ff */
[----:B------:R-:W-:Y:S02]  /*1120*/  BSSY.RECONVERGENT B0, `(.L_x_9226) ;  /* 0x000009d000007945 */ /* 0x000fe40003800200 */
[----:B------:R-:W-:-:S04]  /*1130*/  SHF.R.S32.HI R163, RZ, 0x1f, R162 ;  /* 0x0000001fffa37819 */ /* 0x000fc800000114a2 */
[----:B------:R-:W-:Y:S02]  /*1140*/  LEA.HI R162, R163, R162, RZ, 0x3 ;  /* 0x000000a2a3a27211 */ /* 0x000fe400078f18ff */
[----:B--2---:R-:W-:-:S13]  /*1150*/  ISETP.GE.AND P0, PT, R220, 0x1, PT ;  /* 0x00000001dc00780c */ /* 0x004fda0003f06270 */
[----:B------:R-:W0:Y:S01]  /*1160*/  @P0 S2R R223, SR_TID.X ;  /* 0x0000000000df0919 */ /* 0x000e220000002100 */
[----:B------:R-:W-:-:S05]  /*1170*/  @P0 IADD3 R219, PT, PT, R220, -0x1, RZ ;  /* 0xffffffffdcdb0810 */ /* 0x000fca0007ffe0ff */
[----:B------:R-:W-:Y:S01]  /*1180*/  @P0 IMAD R222, R219, R218, RZ ;  /* 0x000000dadbde0224 */ /* 0x000fe200078e02ff */
[----:B------:R-:W-:-:S04]  /*1190*/  LEA.HI.SX32 R219, R162, R215, 0x1d ;  /* 0x000000d7a2db7211 */ /* 0x000fc800078feaff */
[----:B------:R-:W-:-:S04]  /*11a0*/  @P0 SHF.R.S32.HI R163, RZ, 0x1f, R222 ;  /* 0x0000001fffa30819 */ /* 0x000fc800000114de */
[----:B------:R-:W-:Y:S02]  /*11b0*/  @P0 LEA.HI R222, R163, R222, RZ, 0x3 ;  /* 0x000000dea3de0211 */ /* 0x000fe400078f18ff */
[----:B0-----:R-:W-:-:S04]  /*11c0*/  @P0 LOP3.LUT R215, R223, 0x1f, RZ, 0xc0, !PT ;  /* 0x0000001fdfd70812 */ /* 0x001fc800078ec0ff */
[----:B------:R-:W-:Y:S01]  /*11d0*/  @P0 LEA.HI.SX32 R221, R222, R215, 0x1d ;  /* 0x000000d7dedd0211 */ /* 0x000fe200078feaff */
[----:B---3--:R-:W-:Y:S06]  /*11e0*/  @!P5 BRA `(.L_x_9227) ;  /* 0x000000080040d947 */ /* 0x008fec0003800000 */
[----:B------:R-:W-:Y:S04]  /*11f0*/  BSSY.RECONVERGENT B1, `(.L_x_9228) ;  /* 0x0000005000017945 */ /* 0x000fe80003800200 */
[----:B------:R-:W-:Y:S05]  /*1200*/  @!P0 BRA `(.L_x_9229) ;  /* 0x00000000000c8947 */ /* 0x000fea0003800000 */
[----:B------:R-:W0:Y:S02]  /*1210*/  LDC.64 R36, c[0x0][0x390] ;  /* 0x0000e400ff247b82 */ /* 0x000e240000000a00 */
[----:B0-----:R-:W-:-:S06]  /*1220*/  IMAD.WIDE.U32 R36, R221, 0x10, R36 ;  /* 0x00000010dd247825 */ /* 0x001fcc00078e0024 */
[----:B------:R-:W5:Y:S02]  /*1230*/  LDG.E.128 R36, desc[UR6][R36.64] ;  /* 0x0000000624247981 */ /* 0x000f64000c1e1d00 */
.L_x_9229:
[----:B-1----:R-:W-:Y:S05]  /*1240*/  BSYNC.RECONVERGENT B1 ;  /* 0x0000000000017941 */ /* 0x002fea0003800200 */
.L_x_9228:
        /* <DEDUP_REMOVED lines=8> */
[--C-:B-----5:R-:W-:Y:S02]  /*12d0*/  @P1 HADD2.F32 R160, -RZ, R36.reuse.H0_H0 ;  /* 0x20000024ffa01230 */ /* 0x120fe40000004100 */
[----:B------:R-:W-:Y:S02]  /*12e0*/  @P1 HADD2.F32 R161, -RZ, R36.H1_H1 ;  /* 0x30000024ffa11230 */ /* 0x000fe40000004100 */
[--C-:B------:R-:W-:Y:S02]  /*12f0*/  @P1 HADD2.F32 R169, -RZ, R37.reuse.H0_H0 ;  /* 0x20000025ffa91230 */ /* 0x100fe40000004100 */
[----:B------:R-:W-:Y:S01]  /*1300*/  @P1 HADD2.F32 R170, -RZ, R37.H1_H1 ;  /* 0x30000025ffaa1230 */ /* 0x000fe20000004100 */
[----:B------:R-:W1:Y:S08]  /*1310*/  @P1 LDC R162, c[0x0][0x40c] ;  /* 0x00010300ffa21b82 */ /* 0x000e700000000800 */
[----:B------:R-:W3:Y:S08]  /*1320*/  @P1 LDC R172, c[0x0][0x40c] ;  /* 0x00010300ffac1b82 */ /* 0x000ef00000000800 */
[----:B------:R-:W4:Y:S01]  /*1330*/  @P1 LDC R223, c[0x0][0x40c] ;  /* 0x00010300ffdf1b82 */ /* 0x000f220000000800 */
[----:B0-----:R-:W-:Y:S01]  /*1340*/  @P1 FMUL.FTZ R160, R160, R163 ;  /* 0x000000a3a0a01220 */ /* 0x001fe20000410000 */
[----:B------:R-:W-:-:S06]  /*1350*/  @P1 HADD2.F32 R163, -RZ, R148.H1_H1 ;  /* 0x30000094ffa31230 */ /* 0x000fcc0000004100 */
[----:B------:R-:W0:Y:S01]  /*1360*/  @P1 LDC R222, c[0x0][0x40c] ;  /* 0x00010300ffde1b82 */ /* 0x000e220000000800 */
[----:B-1----:R-:W-:Y:S01]  /*1370*/  @P1 FMUL.FTZ R162, R161, R162 ;  /* 0x000000a2a1a21220 */ /* 0x002fe20000410000 */
[----:B------:R-:W-:-:S06]  /*1380*/  @P1 HADD2.F32 R161, -RZ, R148.H0_H0 ;  /* 0x20000094ffa11230 */ /* 0x000fcc0000004100 */
[----:B------:R-:W1:Y:S01]  /*1390*/  @P1 LDC R224, c[0x0][0x40c] ;  /* 0x00010300ffe01b82 */ /* 0x000e620000000800 */
[----:B---3--:R-:W-:-:S07]  /*13a0*/  @P1 FMUL.FTZ R169, R169, R172 ;  /* 0x000000aca9a91220 */ /* 0x008fce0000410000 */
[----:B------:R-:W3:Y:S01]  /*13b0*/  @P1 LDC R225, c[0x0][0x40c] ;  /* 0x00010300ffe11b82 */ /* 0x000ee20000000800 */
[----:B----4-:R-:W-:-:S07]  /*13c0*/  @P1 FMUL.FTZ R170, R170, R223 ;  /* 0x000000dfaaaa1220 */ /* 0x010fce0000410000 */
[----:B------:R-:W4:Y:S01]  /*13d0*/  @P1 LDC R231, c[0x0][0x40c] ;  /* 0x00010300ffe71b82 */ /* 0x000f220000000800 */
[--C-:B--2---:R-:W-:Y:S02]  /*13e0*/  @P1 HADD2.F32 R173, -RZ, R32.reuse.H1_H1 ;  /* 0x30000020ffad1230 */ /* 0x104fe40000004100 */
[--C-:B------:R-:W-:Y:S02]  /*13f0*/  @P1 HADD2.F32 R171, -RZ, R32.reuse.H0_H0 ;  /* 0x20000020ffab1230 */ /* 0x100fe40000004100 */
[--C-:B------:R-:W-:Y:S02]  /*1400*/  @!P1 HADD2.F32 R175, -RZ, R32.reuse.H1_H1 ;  /* 0x30000020ffaf9230 */ /* 0x100fe40000004100 */
[----:B------:R-:W-:Y:S01]  /*1410*/  @P1 FFMA.FTZ R175, R162, R163, R173 ;  /* 0x000000a3a2af1223 */ /* 0x000fe200000100ad */
[----:B------:R-:W-:Y:S02]  /*1420*/  @!P1 HADD2.F32 R176, -RZ, R32.H0_H0 ;  /* 0x20000020ffb09230 */ /* 0x000fe40000004100 */
[----:B------:R-:W-:Y:S01]  /*1430*/  @P1 FFMA.FTZ R176, R160, R161, R171 ;  /* 0x000000a1a0b01223 */ /* 0x000fe200000100ab */
[----:B------:R-:W-:-:S02]  /*1440*/  @P1 HADD2.F32 R163, -RZ, R38.H1_H1 ;  /* 0x30000026ffa31230 */ /* 0x000fc40000004100 */
[----:B------:R-:W-:Y:S02]  /*1450*/  @P1 HADD2.F32 R171, -RZ, R39.H0_H0 ;  /* 0x20000027ffab1230 */ /* 0x000fe40000004100 */
[--C-:B------:R-:W-:Y:S02]  /*1460*/  @P1 HADD2.F32 R160, -RZ, R149.reuse.H0_H0 ;  /* 0x20000095ffa01230 */ /* 0x100fe40000004100 */
[----:B0-----:R-:W-:Y:S01]  /*1470*/  @P1 FMUL.FTZ R163, R163, R222 ;  /* 0x000000dea3a31220 */ /* 0x001fe20000410000 */
[----:B------:R-:W-:Y:S02]  /*1480*/  @P1 HADD2.F32 R161, -RZ, R149.H1_H1 ;  /* 0x30000095ffa11230 */ /* 0x000fe40000004100 */
[----:B-1----:R-:W-:Y:S01]  /*1490*/  @P1 FMUL.FTZ R222, R171, R224 ;  /* 0x000000e0abde1220 */ /* 0x002fe20000410000 */
[--C-:B------:R-:W-:Y:S02]  /*14a0*/  @P1 HADD2.F32 R172, -RZ, R33.reuse.H0_H0 ;  /* 0x20000021ffac1230 */ /* 0x100fe40000004100 */
[----:B------:R-:W-:-:S02]  /*14b0*/  @P1 HADD2.F32 R223, -RZ, R33.H1_H1 ;  /* 0x30000021ffdf1230 */ /* 0x000fc40000004100 */
[----:B------:R-:W-:Y:S02]  /*14c0*/  @P1 HADD2.F32 R162, -RZ, R38.H0_H0 ;  /* 0x20000026ffa21230 */ /* 0x000fe40000004100 */
[----:B------:R-:W-:Y:S02]  /*14d0*/  @P1 HADD2.F32 R224, -RZ, R39.H1_H1 ;  /* 0x30000027ffe01230 */ /* 0x000fe40000004100 */
[--C-:B------:R-:W-:Y:S02]  /*14e0*/  @!P1 HADD2.F32 R174, -RZ, R33.reuse.H0_H0 ;  /* 0x20000021ffae9230 */ /* 0x100fe40000004100 */
[----:B------:R-:W-:Y:S01]  /*14f0*/  @P1 FFMA.FTZ R174, R169, R160, R172 ;  /* 0x000000a0a9ae1223 */ /* 0x000fe200000100ac */
[----:B------:R-:W-:Y:S02]  /*1500*/  @!P1 HADD2.F32 R173, -RZ, R33.H1_H1 ;  /* 0x30000021ffad9230 */ /* 0x000fe40000004100 */
[----:B------:R-:W-:Y:S01]  /*1510*/  @P1 FFMA.FTZ R173, R170, R161, R223 ;  /* 0x000000a1aaad1223 */ /* 0x000fe200000100df */
[----:B---3--:R-:W-:Y:S01]  /*1520*/  @P1 FMUL.FTZ R162, R162, R225 ;  /* 0x000000e1a2a21220 */ /* 0x008fe20000410000 */
[----:B------:R-:W-:-:S02]  /*1530*/  @P1 HADD2.F32 R161, -RZ, R150.H0_H0 ;  /* 0x20000096ffa11230 */ /* 0x000fc40000004100 */
[----:B----4-:R-:W-:Y:S01]  /*1540*/  @P1 FMUL.FTZ R224, R224, R231 ;  /* 0x000000e7e0e01220 */ /* 0x010fe20000410000 */
[----:B------:R-:W-:Y:S02]  /*1550*/  @P1 HADD2.F32 R160, -RZ, R150.H1_H1 ;  /* 0x30000096ffa01230 */ /* 0x000fe40000004100 */
[--C-:B------:R-:W-:Y:S02]  /*1560*/  @P1 HADD2.F32 R223, -RZ, R151.reuse.H0_H0 ;  /* 0x20000097ffdf1230 */ /* 0x100fe40000004100 */
[----:B------:R-:W-:Y:S02]  /*1570*/  @P1 HADD2.F32 R225, -RZ, R151.H1_H1 ;  /* 0x30000097ffe11230 */ /* 0x000fe40000004100 */
[--C-:B------:R-:W-:Y:S02]  /*1580*/  @P1 HADD2.F32 R227, -RZ, R34.reuse.H0_H0 ;  /* 0x20000022ffe31230 */ /* 0x100fe40000004100 */
[----:B------:R-:W-:Y:S02]  /*1590*/  @P1 HADD2.F32 R226, -RZ, R34.H1_H1 ;  /* 0x30000022ffe21230 */ /* 0x000fe40000004100 */
[----:B------:R-:W-:-:S02]  /*15a0*/  @P1 HADD2.F32 R229, -RZ, R35.H0_H0 ;  /* 0x20000023ffe51230 */ /* 0x000fc40000004100 */
[--C-:B------:R-:W-:Y:S02]  /*15b0*/  @P1 HADD2.F32 R233, -RZ, R35.reuse.H1_H1 ;  /* 0x30000023ffe91230 */ /* 0x100fe40000004100 */
[--C-:B------:R-:W-:Y:S02]  /*15c0*/  @!P1 HADD2.F32 R172, -RZ, R34.reuse.H0_H0 ;  /* 0x20000022ffac9230 */ /* 0x100fe40000004100 */
[----:B------:R-:W-:Y:S01]  /*15d0*/  @P1 FFMA.FTZ R172, R162, R161, R227 ;  /* 0x000000a1a2ac1223 */ /* 0x000fe200000100e3 */
[----:B------:R-:W-:Y:S02]  /*15e0*/  @!P1 HADD2.F32 R171, -RZ, R34.H1_H1 ;  /* 0x30000022ffab9230 */ /* 0x000fe40000004100 */
[----:B------:R-:W-:Y:S01]  /*15f0*/  @P1 FFMA.FTZ R171, R163, R160, R226 ;  /* 0x000000a0a3ab1223 */ /* 0x000fe200000100e2 */
[--C-:B------:R-:W-:Y:S02]  /*1600*/  @!P1 HADD2.F32 R170, -RZ, R35.reuse.H0_H0 ;  /* 0x20000023ffaa9230 */ /* 0x100fe40000004100 */
[----:B------:R-:W-:Y:S01]  /*1610*/  @P1 FFMA.FTZ R170, R222, R223, R229 ;  /* 0x000000dfdeaa1223 */ /* 0x000fe200000100e5 */
[----:B------:R-:W-:-:S02]  /*1620*/  @!P1 HADD2.F32 R169, -RZ, R35.H1_H1 ;  /* 0x30000023ffa99230 */ /* 0x000fc40000004100 */
[----:B------:R-:W-:Y:S01]  /*1630*/  @P1 FFMA.FTZ R169, R224, R225, R233 ;  /* 0x000000e1e0a91223 */ /* 0x000fe200000100e9 */
[----:B------:R-:W-:Y:S02]  /*1640*/  F2FP.F16.F32.PACK_AB R160, RZ, R176 ;  /* 0x000000b0ffa0723e */ /* 0x000fe400000000ff */
[----:B------:R-:W-:Y:S02]  /*1650*/  F2FP.F16.F32.PACK_AB R161, RZ, R175 ;  /* 0x000000afffa1723e */ /* 0x000fe400000000ff */
        /* <DEDUP_REMOVED lines=11> */
.L_x_9230:
[----:B------:R-:W0:Y:S01]  /*1710*/  @P0 LDC R161, c[0x0][0x40c] ;  /* 0x00010300ffa10b82 */ /* 0x000e220000000800 */
[--C-:B-----5:R-:W-:Y:S01]  /*1720*/  @P0 HADD2.F32 R160, -RZ, R36.reuse.H0_H0 ;  /* 0x20000024ffa00230 */ /* 0x120fe20000004100 */
[----:B------:R-:W-:Y:S01]  /*1730*/  MOV R176, RZ ;  /* 0x000000ff00b07202 */ /* 0x000fe20000000f00 */
[----:B------:R-:W-:Y:S01]  /*1740*/  @P0 HADD2.F32 R162, -RZ, R36.H1_H1 ;  /* 0x30000024ffa20230 */ /* 0x000fe20000004100 */
[----:B------:R-:W-:Y:S01]  /*1750*/  CS2R R174, SRZ ;  /* 0x0000000000ae7805 */ /* 0x000fe2000001ff00 */
[----:B------:R-:W-:Y:S02]  /*1760*/  @P0 HADD2.F32 R169, -RZ, R148.H1_H1 ;  /* 0x30000094ffa90230 */ /* 0x000fe40000004100 */
[----:B------:R-:W-:Y:S01]  /*1770*/  @P0 HADD2.F32 R171, -RZ, R37.H1_H1 ;  /* 0x30000025ffab0230 */ /* 0x000fe20000004100 */
[----:B------:R-:W1:Y:S01]  /*1780*/  @P0 LDC R163, c[0x0][0x40c] ;  /* 0x00010300ffa30b82 */ /* 0x000e620000000800 */
[----:B------:R-:W-:-:S07]  /*1790*/  @P0 HADD2.F32 R227, -RZ, R151.H1_H1 ;  /* 0x30000097ffe30230 */ /* 0x000fce0000004100 */
[----:B------:R-:W2:Y:S08]  /*17a0*/  @P0 LDC R170, c[0x0][0x40c] ;  /* 0x00010300ffaa0b82 */ /* 0x000eb00000000800 */
[----:B------:R-:W3:Y:S01]  /*17b0*/  @P0 LDC R172, c[0x0][0x40c] ;  /* 0x00010300ffac0b82 */ /* 0x000ee20000000800 */
[----:B0-----:R-:W-:Y:S01]  /*17c0*/  @P0 FMUL.FTZ R160, R160, R161 ;  /* 0x000000a1a0a00220 */ /* 0x001fe20000410000 */
[----:B------:R-:W-:-:S05]  /*17d0*/  @P0 HADD2.F32 R161, -RZ, R148.H0_H0 ;  /* 0x20000094ffa10230 */ /* 0x000fca0000004100 */
[----:B------:R-:W-:Y:S01]  /*17e0*/  @P0 FMUL.FTZ R176, R160, R161 ;  /* 0x000000a1a0b00220 */ /* 0x000fe20000410000 */
[----:B------:R-:W0:Y:S01]  /*17f0*/  @P0 LDC R222, c[0x0][0x40c] ;  /* 0x00010300ffde0b82 */ /* 0x000e220000000800 */
[----:B-1----:R-:W-:Y:S01]  /*1800*/  @P0 FMUL.FTZ R162, R162, R163 ;  /* 0x000000a3a2a20220 */ /* 0x002fe20000410000 */
[----:B------:R-:W-:Y:S02]  /*1810*/  @P0 HADD2.F32 R163, -RZ, R37.H0_H0 ;  /* 0x20000025ffa30230 */ /* 0x000fe40000004100 */
[--C-:B------:R-:W-:Y:S02]  /*1820*/  @P0 HADD2.F32 R161, -RZ, R38.reuse.H0_H0 ;  /* 0x20000026ffa10230 */ /* 0x100fe40000004100 */
[----:B------:R-:W-:Y:S01]  /*1830*/  @P0 FMUL.FTZ R175, R162, R169 ;  /* 0x000000a9a2af0220 */ /* 0x000fe20000410000 */
[----:B------:R-:W-:Y:S01]  /*1840*/  @P0 HADD2.F32 R169, -RZ, R38.H1_H1 ;  /* 0x30000026ffa90230 */ /* 0x000fe20000004100 */
[----:B------:R-:W1:Y:S01]  /*1850*/  @P0 LDC R224, c[0x0][0x40c] ;  /* 0x00010300ffe00b82 */ /* 0x000e620000000800 */
[----:B------:R-:W-:-:S02]  /*1860*/  @P0 HADD2.F32 R160, -RZ, R149.H0_H0 ;  /* 0x20000095ffa00230 */ /* 0x000fc40000004100 */
[----:B--2---:R-:W-:Y:S01]  /*1870*/  @P0 FMUL.FTZ R163, R163, R170 ;  /* 0x000000aaa3a30220 */ /* 0x004fe20000410000 */
[----:B------:R-:W-:Y:S02]  /*1880*/  @P0 HADD2.F32 R162, -RZ, R149.H1_H1 ;  /* 0x30000095ffa20230 */ /* 0x000fe40000004100 */
[----:B------:R-:W-:Y:S02]  /*1890*/  @P0 HADD2.F32 R170, -RZ, R39.H0_H0 ;  /* 0x20000027ffaa0230 */ /* 0x000fe40000004100 */
[----:B------:R-:W-:Y:S01]  /*18a0*/  @P0 FMUL.FTZ R174, R163, R160 ;  /* 0x000000a0a3ae0220 */ /* 0x000fe20000410000 */
[--C-:B------:R-:W-:Y:S01]  /*18b0*/  @P0 HADD2.F32 R160, -RZ, R150.reuse.H0_H0 ;  /* 0x20000096ffa00230 */ /* 0x100fe20000004100 */
[----:B------:R-:W2:Y:S01]  /*18c0*/  @P0 LDC R223, c[0x0][0x40c] ;  /* 0x00010300ffdf0b82 */ /* 0x000ea20000000800 */
[----:B---3--:R-:W-:Y:S01]  /*18d0*/  @P0 FMUL.FTZ R171, R171, R172 ;  /* 0x000000acabab0220 */ /* 0x008fe20000410000 */
[----:B------:R-:W-:Y:S01]  /*18e0*/  CS2R R172, SRZ ;  /* 0x0000000000ac7805 */ /* 0x000fe2000001ff00 */
[----:B------:R-:W-:-:S02]  /*18f0*/  @P0 HADD2.F32 R163, -RZ, R150.H1_H1 ;  /* 0x30000096ffa30230 */ /* 0x000fc40000004100 */
[----:B------:R-:W-:Y:S01]  /*1900*/  @P0 FMUL.FTZ R173, R171, R162 ;  /* 0x000000a2abad0220 */ /* 0x000fe20000410000 */
[----:B------:R-:W-:Y:S02]  /*1910*/  @P0 HADD2.F32 R162, -RZ, R151.H0_H0 ;  /* 0x20000097ffa20230 */ /* 0x000fe40000004100 */
[----:B------:R-:W3:Y:S01]  /*1920*/  @P0 LDC R225, c[0x0][0x40c] ;  /* 0x00010300ffe10b82 */ /* 0x000ee20000000800 */
[----:B0-----:R-:W-:Y:S01]  /*1930*/  @P0 FMUL.FTZ R161, R161, R222 ;  /* 0x000000dea1a10220 */ /* 0x001fe20000410000 */
[----:B------:R-:W-:-:S03]  /*1940*/  @P0 HADD2.F32 R222, -RZ, R39.H1_H1 ;  /* 0x30000027ffde0230 */ /* 0x000fc60000004100 */
[----:B------:R-:W-:Y:S01]  /*1950*/  @P0 FMUL.FTZ R172, R161, R160 ;  /* 0x000000a0a1ac0220 */ /* 0x000fe20000410000 */
[----:B------:R-:W-:Y:S01]  /*1960*/  F2FP.F16.F32.PACK_AB R160, RZ, R176 ;  /* 0x000000b0ffa0723e */ /* 0x000fe200000000ff */
[----:B-1----:R-:W-:Y:S01]  /*1970*/  @P0 FMUL.FTZ R224, R169, R224 ;  /* 0x000000e0a9e00220 */ /* 0x002fe20000410000 */
[----:B------:R-:W-:Y:S01]  /*1980*/  HFMA2 R169, -RZ, RZ, 0, 0 ;  /* 0x00000000ffa97431 */ /* 0x000fe200000001ff */
[----:B------:R-:W-:-:S04]  /*1990*/  F2FP.F16.F32.PACK_AB R161, RZ, R175 ;  /* 0x000000afffa1723e */ /* 0x000fc800000000ff */
[----:B------:R-:W-:Y:S01]  /*19a0*/  PRMT R160, R160, 0x5410, R161 ;  /* 0x00005410a0a07816 */ /* 0x000fe200000000a1 */
[----:B--2---:R-:W-:Y:S01]  /*19b0*/  @P0 FMUL.FTZ R223, R170, R223 ;  /* 0x000000dfaadf0220 */ /* 0x004fe20000410000 */
[----:B------:R-:W-:Y:S02]  /*19c0*/  CS2R R170, SRZ ;  /* 0x0000000000aa7805 */ /* 0x000fe4000001ff00 */
[----:B------:R-:W-:Y:S01]  /*19d0*/  @P0 FMUL.FTZ R171, R224, R163 ;  /* 0x000000a3e0ab0220 */ /* 0x000fe20000410000 */
[----:B------:R-:W-:Y:S01]  /*19e0*/  @P0 FMUL.FTZ R170, R223, R162 ;  /* 0x000000a2dfaa0220 */ /* 0x000fe20000410000 */
[----:B------:R-:W-:Y:S02]  /*19f0*/  F2FP.F16.F32.PACK_AB R162, RZ, R174 ;  /* 0x000000aeffa2723e */ /* 0x000fe400000000ff */
[----:B------:R-:W-:Y:S01]  /*1a00*/  F2FP.F16.F32.PACK_AB R163, RZ, R173 ;  /* 0x000000adffa3723e */ /* 0x000fe200000000ff */
[----:B---3--:R-:W-:Y:S01]  /*1a10*/  @P0 FMUL.FTZ R222, R222, R225 ;  /* 0x000000e1dede0220 */ /* 0x008fe20000410000 */
[----:B------:R-:W-:-:S02]  /*1a20*/  F2FP.F16.F32.PACK_AB R223, RZ, R171 ;  /* 0x000000abffdf723e */ /* 0x000fc400000000ff */
[----:B------:R-:W-:Y:S01]  /*1a30*/  F2FP.F16.F32.PACK_AB R224, RZ, R170 ;  /* 0x000000aaffe0723e */ /* 0x000fe200000000ff */
[----:B------:R-:W-:Y:S01]  /*1a40*/  @P0 FMUL.FTZ R169, R222, R227 ;  /* 0x000000e3dea90220 */ /* 0x000fe20000410000 */
[----:B------:R-:W-:Y:S02]  /*1a50*/  F2FP.F16.F32.PACK_AB R222, RZ, R172 ;  /* 0x000000acffde723e */ /* 0x000fe400000000ff */
[----:B------:R-:W-:Y:S02]  /*1a60*/  PRMT R161, R162, 0x5410, R163 ;  /* 0x00005410a2a17816 */ /* 0x000fe400000000a3 */
[----:B------:R-:W-:Y:S02]  /*1a70*/  F2FP.F16.F32.PACK_AB R225, RZ, R169 ;  /* 0x000000a9ffe1723e */ /* 0x000fe400000000ff */
[----:B------:R-:W-:Y:S02]  /*1a80*/  PRMT R162, R222, 0x5410, R223 ;  /* 0x00005410dea27816 */ /* 0x000fe400000000df */
[----:B------:R-:W-:-:S07]  /*1a90*/  PRMT R163, R224, 0x5410, R225 ;  /* 0x00005410e0a37816 */ /* 0x000fce00000000e1 */
.L_x_9231:
[----:B------:R-:W0:Y:S01]  /*1aa0*/  LDC.64 R222, c[0x0][0x3a8] ;  /* 0x0000ea00ffde7b82 */ /* 0x000e220000000a00 */
[----:B------:R-:W-:Y:S01]  /*1ab0*/  IADD3 R221, PT, PT, R221, 0x20, RZ ;  /* 0x00000020dddd7810 */ /* 0x000fe20007ffe0ff */
[C---:B0-----:R-:W-:Y:S01]  /*1ac0*/  IMAD.WIDE.U32 R222, R219.reuse, 0x10, R222 ;  /* 0x00000010dbde7825 */ /* 0x041fe200078e00de */
[----:B------:R-:W-:-:S04]  /*1ad0*/  IADD3 R219, PT, PT, R219, 0x20, RZ ;  /* 0x00000020dbdb7810 */ /* 0x000fc80007ffe0ff */
[----:B------:R0:W-:Y:S03]  /*1ae0*/  STG.E.128 desc[UR6][R222.64], R160 ;  /* 0x000000a0de007986 */ /* 0x0001e6000c101d06 */
.L_x_9227:
[----:B-1----:R-:W-:Y:S05]  /*1af0*/  BSYNC.RECONVERGENT B0 ;  /* 0x0000000000007941 */ /* 0x002fea0003800200 */
.L_x_9226:
[----:B------:R-:W-:Y:S01]  /*1b00*/  ISETP.GE.U32.AND P1, PT, R214, 0x40, PT ;  /* 0x00000040d600780c */ /* 0x000fe20003f26070 */
[----:B------:R-:W-:Y:S01]  /*1b10*/  BSSY.RECONVERGENT B0, `(.L_x_9232) ;  /* 0x0000089000007945 */ /* 0x000fe20003800200 */
[----:B------:R-:W-:-:S11]  /*1b20*/  LOP3.LUT R216, R216, 0xfffff7ff, RZ, 0xc0, !PT ;  /* 0xfffff7ffd8d87812 */ /* 0x000fd600078ec0ff */
[----:B------:R-:W-:Y:S01]  /*1b30*/  @P1 LOP3.LUT R216, R216, 0x800, RZ, 0xfc, !PT ;  /* 0x00000800d8d81812 */ /* 0x000fe200078efcff */
[----:B------:R-:W-:Y:S06]  /*1b40*/  @!P1 BRA `(.L_x_9233) ;  /* 0x0000000800149947 */ /* 0x000fec0003800000 */
[----:B------:R-:W-:Y:S01]  /*1b50*/  ISETP.NE.U32.AND P1, PT, RZ, UR4, PT ;  /* 0x00000004ff007c0c */ /* 0x000fe2000bf25070 */
[----:B0-----:R-:W0:Y:S03]  /*1b60*/  @P0 LDC.64 R160, c[0x0][0x390] ;  /* 0x0000e400ffa00b82 */ /* 0x001e260000000a00 */
[----:B------:R-:W-:-:S13]  /*1b70*/  ISETP.NE.AND.EX P1, PT, RZ, UR5, PT, P1 ;  /* 0x00000005ff007c0c */ /* 0x000fda000bf25310 */
[----:B------:R-:W1:Y:S01]  /*1b80*/  @P1 LDC.64 R30, c[0x0][0x3a0] ;  /* 0x0000e800ff1e1b82 */ /* 0x000e620000000a00 */
[----:B0-----:R-:W-:-:S05]  /*1b90*/  @P0 IMAD.WIDE.U32 R160, R221, 0x10, R160 ;  /* 0x00000010dda00825 */ /* 0x001fca00078e00a0 */
[----:B------:R0:W5:Y:S01]  /*1ba0*/  @P0 LDG.E.128 R36, desc[UR6][R160.64] ;  /* 0x00000006a0240981 */ /* 0x000162000c1e1d00 */
[----:B-1----:R-:W-:-:S05]  /*1bb0*/  @P1 IMAD.WIDE.U32 R30, R219, 0x10, R30 ;  /* 0x00000010db1e1825 */ /* 0x002fca00078e001e */
[----:B------:R0:W5:Y:S01]  /*1bc0*/  @P1 LDG.E.128 R32, desc[UR6][R30.64] ;  /* 0x000000061e201981 */ /* 0x000162000c1e1d00 */
[----:B------:R-:W-:Y:S05]  /*1bd0*/  @!P1 BRA `(.L_x_9234) ;  /* 0x0000000000f89947 */ /* 0x000fea0003800000 */
[----:B------:R-:W-:Y:S01]  /*1be0*/  ISETP.GT.AND P1, PT, R220, RZ, PT ;  /* 0x000000ffdc00720c */ /* 0x000fe20003f24270 */
[--C-:B-----5:R-:W-:Y:S02]  /*1bf0*/  HADD2.F32 R168, -RZ, R32.reuse.H0_H0 ;  /* 0x20000020ffa87230 */ /* 0x120fe40000004100 */
[--C-:B------:R-:W-:Y:S02]  /*1c00*/  HADD2.F32 R166, -RZ, R33.reuse.H0_H0 ;  /* 0x20000021ffa67230 */ /* 0x100fe40000004100 */
[----:B------:R-:W-:Y:S02]  /*1c10*/  HADD2.F32 R167, -RZ, R32.H1_H1 ;  /* 0x30000020ffa77230 */ /* 0x000fe40000004100 */
[----:B------:R-:W-:-:S06]  /*1c20*/  HADD2.F32 R165, -RZ, R33.H1_H1 ;  /* 0x30000021ffa57230 */ /* 0x000fcc0000004100 */
[----:B0-----:R-:W0:Y:S01]  /*1c30*/  @P1 LDC R30, c[0x0][0x40c] ;  /* 0x00010300ff1e1b82 */ /* 0x001e220000000800 */
[--C-:B------:R-:W-:Y:S02]  /*1c40*/  @P1 HADD2.F32 R29, -RZ, R36.reuse.H0_H0 ;  /* 0x20000024ff1d1230 */ /* 0x100fe40000004100 */
[----:B------:R-:W-:-:S05]  /*1c50*/  @P1 HADD2.F32 R160, -RZ, R36.H1_H1 ;  /* 0x30000024ffa01230 */ /* 0x000fca0000004100 */
[----:B------:R-:W1:Y:S08]  /*1c60*/  @P1 LDC R161, c[0x0][0x40c] ;  /* 0x00010300ffa11b82 */ /* 0x000e700000000800 */
[----:B------:R-:W2:Y:S08]  /*1c70*/  @P1 LDC R164, c[0x0][0x40c] ;  /* 0x00010300ffa41b82 */ /* 0x000eb00000000800 */
[----:B------:R-:W3:Y:S01]  /*1c80*/  @P1 LDC R162, c[0x0][0x40c] ;  /* 0x00010300ffa21b82 */ /* 0x000ee20000000800 */
[----:B0-----:R-:W-:Y:S01]  /*1c90*/  @P1 FMUL.FTZ R31, R29, R30 ;  /* 0x0000001e1d1f1220 */ /* 0x001fe20000410000 */
[----:B------:R-:W-:-:S02]  /*1ca0*/  @P1 HADD2.F32 R29, -RZ, R136.H0_H0 ;  /* 0x20000088ff1d1230 */ /* 0x000fc40000004100 */
[----:B------:R-:W-:-:S03]  /*1cb0*/  @P1 HADD2.F32 R30, -RZ, R136.H1_H1 ;  /* 0x30000088ff1e1230 */ /* 0x000fc60000004100 */
[----:B------:R-:W-:Y:S01]  /*1cc0*/  @P1 FFMA.FTZ R168, R31, R29, R168 ;  /* 0x0000001d1fa81223 */ /* 0x000fe200000100a8 */
[----:B------:R-:W0:Y:S01]  /*1cd0*/  @P1 LDC R224, c[0x0][0x40c] ;  /* 0x00010300ffe01b82 */ /* 0x000e220000000800 */
[--C-:B------:R-:W-:Y:S02]  /*1ce0*/  @P1 HADD2.F32 R29, -RZ, R37.reuse.H1_H1 ;  /* 0x30000025ff1d1230 */ /* 0x100fe40000004100 */
[----:B-1----:R-:W-:Y:S01]  /*1cf0*/  @P1 FMUL.FTZ R160, R160, R161 ;  /* 0x000000a1a0a01220 */ /* 0x002fe20000410000 */
[----:B------:R-:W-:Y:S02]  /*1d00*/  @P1 HADD2.F32 R161, -RZ, R37.H0_H0 ;  /* 0x20000025ffa11230 */ /* 0x000fe40000004100 */
[----:B------:R-:W-:Y:S02]  /*1d10*/  @P1 HADD2.F32 R31, -RZ, R38.H0_H0 ;  /* 0x20000026ff1f1230 */ /* 0x000fe40000004100 */
[----:B------:R-:W-:Y:S01]  /*1d20*/  @P1 FFMA.FTZ R167, R160, R30, R167 ;  /* 0x0000001ea0a71223 */ /* 0x000fe200000100a7 */
[--C-:B------:R-:W-:Y:S01]  /*1d30*/  @P1 HADD2.F32 R30, -RZ, R137.reuse.H1_H1 ;  /* 0x30000089ff1e1230 */ /* 0x100fe20000004100 */
[----:B------:R-:W1:Y:S01]  /*1d40*/  @P1 LDC R222, c[0x0][0x40c] ;  /* 0x00010300ffde1b82 */ /* 0x000e620000000800 */
[----:B--2---:R-:W-:Y:S01]  /*1d50*/  @P1 FMUL.FTZ R164, R29, R164 ;  /* 0x000000a41da41220 */ /* 0x004fe20000410000 */
[----:B------:R-:W-:-:S02]  /*1d60*/  @P1 HADD2.F32 R29, -RZ, R137.H0_H0 ;  /* 0x20000089ff1d1230 */ /* 0x000fc40000004100 */
[----:B------:R-:W-:Y:S02]  /*1d70*/  @P1 HADD2.F32 R160, -RZ, R38.H1_H1 ;  /* 0x30000026ffa01230 */ /* 0x000fe40000004100 */
[----:B------:R-:W-:Y:S01]  /*1d80*/  @P1 FFMA.FTZ R165, R164, R30, R165 ;  /* 0x0000001ea4a51223 */ /* 0x000fe200000100a5 */
[----:B------:R-:W-:Y:S01]  /*1d90*/  HADD2.F32 R164, -RZ, R34.H0_H0 ;  /* 0x20000022ffa47230 */ /* 0x000fe20000004100 */
[----:B------:R-:W2:Y:S01]  /*1da0*/  @P1 LDC R163, c[0x0][0x40c] ;  /* 0x00010300ffa31b82 */ /* 0x000ea20000000800 */
[----:B---3--:R-:W-:Y:S01]  /*1db0*/  @P1 FMUL.FTZ R161, R161, R162 ;  /* 0x000000a2a1a11220 */ /* 0x008fe20000410000 */
[----:B------:R-:W-:Y:S02]  /*1dc0*/  HADD2.F32 R30, -RZ, R35.H0_H0 ;  /* 0x20000023ff1e7230 */ /* 0x000fe40000004100 */
[----:B------:R-:W-:Y:S02]  /*1dd0*/  @P1 HADD2.F32 R162, -RZ, R139.H0_H0 ;  /* 0x2000008bffa21230 */ /* 0x000fe40000004100 */
[----:B------:R-:W-:Y:S01]  /*1de0*/  @P1 FFMA.FTZ R166, R161, R29, R166 ;  /* 0x0000001da1a61223 */ /* 0x000fe200000100a6 */
[----:B------:R-:W-:Y:S01]  /*1df0*/  @P1 HADD2.F32 R29, -RZ, R39.H0_H0 ;  /* 0x20000027ff1d1230 */ /* 0x000fe20000004100 */
[----:B------:R-:W3:Y:S01]  /*1e00*/  @P1 LDC R227, c[0x0][0x40c] ;  /* 0x00010300ffe31b82 */ /* 0x000ee20000000800 */
[----:B------:R-:W-:-:S03]  /*1e10*/  @P1 HADD2.F32 R161, -RZ, R138.H1_H1 ;  /* 0x3000008affa11230 */ /* 0x000fc60000004100 */
[----:B0-----:R-:W-:Y:S01]  /*1e20*/  @P1 FMUL.FTZ R225, R29, R224 ;  /* 0x000000e01de11220 */ /* 0x001fe20000410000 */
[----:B------:R-:W-:Y:S02]  /*1e30*/  @P1 HADD2.F32 R224, -RZ, R39.H1_H1 ;  /* 0x30000027ffe01230 */ /* 0x000fe40000004100 */
[----:B------:R-:W-:Y:S02]  /*1e40*/  HADD2.F32 R29, -RZ, R35.H1_H1 ;  /* 0x30000023ff1d7230 */ /* 0x000fe40000004100 */
[----:B------:R-:W-:Y:S01]  /*1e50*/  @P1 FFMA.FTZ R30, R225, R162, R30 ;  /* 0x000000a2e11e1223 */ /* 0x000fe2000001001e */
[----:B-1----:R-:W-:Y:S01]  /*1e60*/  @P1 FMUL.FTZ R223, R31, R222 ;  /* 0x000000de1fdf1220 */ /* 0x002fe20000410000 */
[----:B------:R-:W-:Y:S01]  /*1e70*/  HADD2.F32 R31, -RZ, R34.H1_H1 ;  /* 0x30000022ff1f7230 */ /* 0x000fe20000004100 */
[----:B------:R-:W-:Y:S02]  /*1e80*/  F2FP.F16.F32.PACK_AB R162, RZ, R166 ;  /* 0x000000a6ffa2723e */ /* 0x000fe400000000ff */
[----:B------:R-:W-:Y:S01]  /*1e90*/  F2FP.F16.F32.PACK_AB R225, RZ, R30 ;  /* 0x0000001effe1723e */ /* 0x000fe200000000ff */
[----:B--2---:R-:W-:Y:S01]  /*1ea0*/  @P1 FMUL.FTZ R222, R160, R163 ;  /* 0x000000a3a0de1220 */ /* 0x004fe20000410000 */
[----:B------:R-:W-:-:S02]  /*1eb0*/  @P1 HADD2.F32 R160, -RZ, R138.H0_H0 ;  /* 0x2000008affa01230 */ /* 0x000fc40000004100 */
[----:B------:R-:W-:Y:S02]  /*1ec0*/  @P1 HADD2.F32 R163, -RZ, R139.H1_H1 ;  /* 0x3000008bffa31230 */ /* 0x000fe40000004100 */
[----:B------:R-:W-:Y:S01]  /*1ed0*/  @P1 FFMA.FTZ R31, R222, R161, R31 ;  /* 0x000000a1de1f1223 */ /* 0x000fe2000001001f */
[----:B------:R-:W-:Y:S01]  /*1ee0*/  F2FP.F16.F32.PACK_AB R161, RZ, R167 ;  /* 0x000000a7ffa1723e */ /* 0x000fe200000000ff */
[----:B------:R-:W-:Y:S01]  /*1ef0*/  @P1 FFMA.FTZ R164, R223, R160, R164 ;  /* 0x000000a0dfa41223 */ /* 0x000fe200000100a4 */
[----:B------:R-:W-:Y:S01]  /*1f00*/  F2FP.F16.F32.PACK_AB R160, RZ, R168 ;  /* 0x000000a8ffa0723e */ /* 0x000fe200000000ff */
[----:B---3--:R-:W-:Y:S01]  /*1f10*/  @P1 FMUL.FTZ R224, R224, R227 ;  /* 0x000000e3e0e01220 */ /* 0x008fe20000410000 */
[----:B------:R-:W-:Y:S02]  /*1f20*/  F2FP.F16.F32.PACK_AB R222, RZ, R165 ;  /* 0x000000a5ffde723e */ /* 0x000fe400000000ff */
[----:B------:R-:W-:Y:S01]  /*1f30*/  F2FP.F16.F32.PACK_AB R223, RZ, R164 ;  /* 0x000000a4ffdf723e */ /* 0x000fe200000000ff */
[----:B------:R-:W-:Y:S01]  /*1f40*/  @P1 FFMA.FTZ R29, R224, R163, R29 ;  /* 0x000000a3e01d1223 */ /* 0x000fe2000001001d */
[----:B------:R-:W-:-:S02]  /*1f50*/  F2FP.F16.F32.PACK_AB R224, RZ, R31 ;  /* 0x0000001fffe0723e */ /* 0x000fc400000000ff */
[----:B------:R-:W-:Y:S02]  /*1f60*/  PRMT R160, R160, 0x5410, R161 ;  /* 0x00005410a0a07816 */ /* 0x000fe400000000a1 */
[----:B------:R-:W-:Y:S02]  /*1f70*/  F2FP.F16.F32.PACK_AB R163, RZ, R29 ;  /* 0x0000001dffa3723e */ /* 0x000fe400000000ff */
[----:B------:R-:W-:Y:S02]  /*1f80*/  PRMT R161, R162, 0x5410, R222 ;  /* 0x00005410a2a17816 */ /* 0x000fe400000000de */
[----:B------:R-:W-:Y:S02]  /*1f90*/  PRMT R162, R223, 0x5410, R224 ;  /* 0x00005410dfa27816 */ /* 0x000fe400000000e0 */
[----:B------:R-:W-:Y:S01]  /*1fa0*/  PRMT R163, R225, 0x5410, R163 ;  /* 0x00005410e1a37816 */ /* 0x000fe200000000a3 */
[----:B------:R-:W-:Y:S06]  /*1fb0*/  BRA `(.L_x_9235) ;  /* 0x0000000000e47947 */ /* 0x000fec0003800000 */
.L_x_9234:
[----:B0-----:R-:W0:Y:S01]  /*1fc0*/  @P0 LDC R30, c[0x0][0x40c] ;  /* 0x00010300ff1e0b82 */ /* 0x001e220000000800 */
        /* <DEDUP_REMOVED lines=20> */
[----:B--2---:R-:W-:Y:S01]  /*2110*/  @P0 FMUL.FTZ R160, R160, R161 ;  /* 0x000000a1a0a00220 */ /* 0x004fe20000410000 */
[----:B------:R-:W-:-:S02]  /*2120*/  @P0 HADD2.F32 R161, -RZ, R38.H1_H1 ;  /* 0x30000026ffa10230 */ /* 0x000fc40000004100 */
[--C-:B------:R-:W-:Y:S02]  /*2130*/  @P0 HADD2.F32 R162, -RZ, R39.reuse.H0_H0 ;  /* 0x20000027ffa20230 */ /* 0x100fe40000004100 */
[----:B------:R-:W-:Y:S01]  /*2140*/  @P0 FMUL.FTZ R166, R160, R29 ;  /* 0x0000001da0a60220 */ /* 0x000fe20000410000 */
[----:B------:R-:W-:Y:S02]  /*2150*/  @P0 HADD2.F32 R31, -RZ, R38.H0_H0 ;  /* 0x20000026ff1f0230 */ /* 0x000fe40000004100 */
[----:B------:R-:W-:Y:S01]  /*2160*/  HFMA2 R29, -RZ, RZ, 0, 0 ;  /* 0x00000000ff1d7431 */ /* 0x000fe200000001ff */
[----:B------:R-:W2:Y:S01]  /*2170*/  @P0 LDC R222, c[0x0][0x40c] ;  /* 0x00010300ffde0b82 */ /* 0x000ea20000000800 */
[----:B---3--:R-:W-:Y:S01]  /*2180*/  @P0 FMUL.FTZ R163, R163, R164 ;  /* 0x000000a4a3a30220 */ /* 0x008fe20000410000 */
[----:B------:R-:W-:Y:S01]  /*2190*/  @P0 HADD2.F32 R160, -RZ, R39.H1_H1 ;  /* 0x30000027ffa00230 */ /* 0x000fe20000004100 */
[----:B------:R-:W-:Y:S02]  /*21a0*/  CS2R R164, SRZ ;  /* 0x0000000000a47805 */ /* 0x000fe4000001ff00 */
[----:B------:R-:W-:Y:S01]  /*21b0*/  @P0 FMUL.FTZ R165, R163, R30 ;  /* 0x0000001ea3a50220 */ /* 0x000fe20000410000 */
[----:B------:R-:W-:-:S02]  /*21c0*/  @P0 HADD2.F32 R163, -RZ, R138.H1_H1 ;  /* 0x3000008affa30230 */ /* 0x000fc40000004100 */
[----:B------:R-:W3:Y:S01]  /*21d0*/  @P0 LDC R225, c[0x0][0x40c] ;  /* 0x00010300ffe10b82 */ /* 0x000ee20000000800 */
[----:B0-----:R-:W-:Y:S01]  /*21e0*/  @P0 FMUL.FTZ R224, R161, R224 ;  /* 0x000000e0a1e00220 */ /* 0x001fe20000410000 */
[----:B------:R-:W-:Y:S02]  /*21f0*/  @P0 HADD2.F32 R161, -RZ, R138.H0_H0 ;  /* 0x2000008affa10230 */ /* 0x000fe40000004100 */
[----:B-1----:R-:W-:Y:S01]  /*2200*/  @P0 FMUL.FTZ R162, R162, R223 ;  /* 0x000000dfa2a20220 */ /* 0x002fe20000410000 */
[----:B------:R-:W-:Y:S02]  /*2210*/  @P0 HADD2.F32 R223, -RZ, R139.H0_H0 ;  /* 0x2000008bffdf0230 */ /* 0x000fe40000004100 */
[----:B--2---:R-:W-:Y:S01]  /*2220*/  @P0 FMUL.FTZ R222, R31, R222 ;  /* 0x000000de1fde0220 */ /* 0x004fe20000410000 */
[----:B------:R-:W-:Y:S02]  /*2230*/  CS2R R30, SRZ ;  /* 0x00000000001e7805 */ /* 0x000fe4000001ff00 */
[----:B------:R-:W-:Y:S01]  /*2240*/  @P0 FMUL.FTZ R31, R224, R163 ;  /* 0x000000a3e01f0220 */ /* 0x000fe20000410000 */
[----:B------:R-:W-:Y:S01]  /*2250*/  @P0 FMUL.FTZ R164, R222, R161 ;  /* 0x000000a1dea40220 */ /* 0x000fe20000410000 */
[----:B------:R-:W-:Y:S01]  /*2260*/  @P0 FMUL.FTZ R30, R162, R223 ;  /* 0x000000dfa21e0220 */ /* 0x000fe20000410000 */
[----:B------:R-:W-:Y:S01]  /*2270*/  F2FP.F16.F32.PACK_AB R161, RZ, R167 ;  /* 0x000000a7ffa1723e */ /* 0x000fe200000000ff */
[----:B---3--:R-:W-:Y:S01]  /*2280*/  @P0 FMUL.FTZ R160, R160, R225 ;  /* 0x000000e1a0a00220 */ /* 0x008fe20000410000 */
[----:B------:R-:W-:-:S02]  /*2290*/  F2FP.F16.F32.PACK_AB R162, RZ, R166 ;  /* 0x000000a6ffa2723e */ /* 0x000fc400000000ff */
[----:B------:R-:W-:Y:S01]  /*22a0*/  F2FP.F16.F32.PACK_AB R163, RZ, R165 ;  /* 0x000000a5ffa3723e */ /* 0x000fe200000000ff */
[----:B------:R-:W-:Y:S01]  /*22b0*/  @P0 FMUL.FTZ R29, R160, R227 ;  /* 0x000000e3a01d0220 */ /* 0x000fe20000410000 */
[----:B------:R-:W-:Y:S02]  /*22c0*/  F2FP.F16.F32.PACK_AB R160, RZ, R168 ;  /* 0x000000a8ffa0723e */ /* 0x000fe400000000ff */
[----:B------:R-:W-:Y:S02]  /*22d0*/  F2FP.F16.F32.PACK_AB R222, RZ, R164 ;  /* 0x000000a4ffde723e */ /* 0x000fe400000000ff */
[----:B------:R-:W-:Y:S02]  /*22e0*/  F2FP.F16.F32.PACK_AB R223, RZ, R31 ;  /* 0x0000001fffdf723e */ /* 0x000fe400000000ff */
[----:B------:R-:W-:Y:S02]  /*22f0*/  F2FP.F16.F32.PACK_AB R224, RZ, R30 ;  /* 0x0000001effe0723e */ /* 0x000fe400000000ff */
[----:B------:R-:W-:-:S02]  /*2300*/  F2FP.F16.F32.PACK_AB R225, RZ, R29 ;  /* 0x0000001dffe1723e */ /* 0x000fc400000000ff */
[----:B------:R-:W-:Y:S02]  /*2310*/  PRMT R160, R160, 0x5410, R161 ;  /* 0x00005410a0a07816 */ /* 0x000fe400000000a1 */
[----:B------:R-:W-:Y:S02]  /*2320*/  PRMT R161, R162, 0x5410, R163 ;  /* 0x00005410a2a17816 */ /* 0x000fe400000000a3 */
[----:B------:R-:W-:Y:S02]  /*2330*/  PRMT R162, R222, 0x5410, R223 ;  /* 0x00005410dea27816 */ /* 0x000fe400000000df */
[----:B------:R-:W-:-:S07]  /*2340*/  PRMT R163, R224, 0x5410, R225 ;  /* 0x00005410e0a37816 */ /* 0x000fce00000000e1 */
.L_x_9235:
[----:B------:R-:W0:Y:S01]  /*2350*/  LDC.64 R222, c[0x0][0x3a8] ;  /* 0x0000ea00ffde7b82 */ /* 0x000e220000000a00 */
[----:B------:R-:W-:Y:S01]  /*2360*/  IADD3 R221, PT, PT, R221, 0x20, RZ ;  /* 0x00000020dddd7810 */ /* 0x000fe20007ffe0ff */
[C---:B0-----:R-:W-:Y:S01]  /*2370*/  IMAD.WIDE.U32 R222, R219.reuse, 0x10, R222 ;  /* 0x00000010dbde7825 */ /* 0x041fe200078e00de */
[----:B------:R-:W-:-:S04]  /*2380*/  IADD3 R219, PT, PT, R219, 0x20, RZ ;  /* 0x00000020dbdb7810 */ /* 0x000fc80007ffe0ff */
[----:B------:R1:W-:Y:S03]  /*2390*/  STG.E.128 desc[UR6][R222.64], R160 ;  /* 0x000000a0de007986 */ /* 0x0003e6000c101d06 */
.L_x_9233:
[----:B------:R-:W-:Y:S05]  /*23a0*/  BSYNC.RECONVERGENT B0 ;  /* 0x0000000000007941 */ /* 0x000fea0003800200 */
.L_x_9232:
[----:B------:R-:W-:Y:S01]  /*23b0*/  ISETP.GE.U32.AND P1, PT, R214, 0x60, PT ;  /* 0x00000060d600780c */ /* 0x000fe20003f26070 */
[----:B------:R-:W-:Y:S01]  /*23c0*/  BSSY.RECONVERGENT B0, `(.L_x_9236) ;  /* 0x000008b000007945 */ /* 0x000fe20003800200 */
[----:B------:R-:W-:-:S11]  /*23d0*/  LOP3.LUT R216, R216, 0xffffefff, RZ, 0xc0, !PT ;  /* 0xffffefffd8d87812 */ /* 0x000fd600078ec0ff */
[----:B------:R-:W-:Y:S01]  /*23e0*/  @P1 LOP3.LUT R216, R216, 0x1000, RZ, 0xfc, !PT ;  /* 0x00001000d8d81812 */ /* 0x000fe200078efcff */
[----:B------:R-:W-:Y:S06]  /*23f0*/  @!P1 BRA `(.L_x_9237) ;  /* 0x00000008001c9947 */ /* 0x000fec0003800000 */
[----:B------:R-:W-:Y:S01]  /*2400*/  ISETP.NE.U32.AND P1, PT, RZ, UR4, PT ;  /* 0x00000004ff007c0c */ /* 0x000fe2000bf25070 */
[----:B------:R-:W2:Y:S03]  /*2410*/  @P0 LDC.64 R24, c[0x0][0x390] ;  /* 0x0000e400ff180b82 */ /* 0x000ea60000000a00 */
[----:B------:R-:W-:-:S13]  /*2420*/  ISETP.NE.AND.EX P1, PT, RZ, UR5, PT, P1 ;  /* 0x00000005ff007c0c */ /* 0x000fda000bf25310 */
[----:B------:R-:W3:Y:S01]  /*2430*/  @P1 LDC.64 R22, c[0x0][0x3a0] ;  /* 0x0000e800ff161b82 */ /* 0x000ee20000000a00 */
[----:B--2---:R-:W-:-:S05]  /*2440*/  @P0 IMAD.WIDE.U32 R24, R221, 0x10, R24 ;  /* 0x00000010dd180825 */ /* 0x004fca00078e0018 */
[----:B------:R2:W5:Y:S01]  /*2450*/  @P0 LDG.E.128 R36, desc[UR6][R24.64] ;  /* 0x0000000618240981 */ /* 0x000562000c1e1d00 */
[----:B---3--:R-:W-:-:S05]  /*2460*/  @P1 IMAD.WIDE.U32 R22, R219, 0x10, R22 ;  /* 0x00000010db161825 */ /* 0x008fca00078e0016 */
[----:B------:R2:W5:Y:S01]  /*2470*/  @P1 LDG.E.128 R32, desc[UR6][R22.64] ;  /* 0x0000000616201981 */ /* 0x000562000c1e1d00 */
[----:B------:R-:W-:Y:S05]  /*2480*/  @!P1 BRA `(.L_x_9238) ;  /* 0x0000000000f89947 */ /* 0x000fea0003800000 */
[----:B------:R-:W-:Y:S01]  /*2490*/  ISETP.GT.AND P1, PT, R220, RZ, PT ;  /* 0x000000ffdc00720c */ /* 0x000fe20003f24270 */
[--C-:B-----5:R-:W-:Y:S02]  /*24a0*/  HADD2.F32 R28, -RZ, R32.reuse.H0_H0 ;  /* 0x20000020ff1c7230 */ /* 0x120fe40000004100 */
[----:B------:R-:W-:Y:S02]  /*24b0*/  HADD2.F32 R26, -RZ, R33.H0_H0 ;  /* 0x20000021ff1a7230 */ /* 0x000fe40000004100 */
[----:B------:R-:W-:-:S08]  /*24c0*/  HADD2.F32 R27, -RZ, R32.H1_H1 ;  /* 0x30000020ff1b7230 */ /* 0x000fd00000004100 */
[----:B--2---:R-:W2:Y:S01]  /*24d0*/  @P1 LDC R22, c[0x0][0x40c] ;  /* 0x00010300ff161b82 */ /* 0x004ea20000000800 */
[--C-:B------:R-:W-:Y:S02]  /*24e0*/  @P1 HADD2.F32 R21, -RZ, R36.reuse.H0_H0 ;  /* 0x20000024ff151230 */ /* 0x100fe40000004100 */
[----:B------:R-:W-:-:S05]  /*24f0*/  @P1 HADD2.F32 R24, -RZ, R36.H1_H1 ;  /* 0x30000024ff181230 */ /* 0x000fca0000004100 */
[----:B------:R-:W3:Y:S08]  /*2500*/  @P1 LDC R25, c[0x0][0x40c] ;  /* 0x00010300ff191b82 */ /* 0x000ef00000000800 */
[----:B01----:R-:W0:Y:S08]  /*2510*/  @P1 LDC R162, c[0x0][0x40c] ;  /* 0x00010300ffa21b82 */ /* 0x003e300000000800 */
[----:B------:R-:W1:Y:S01]  /*2520*/  @P1 LDC R160, c[0x0][0x40c] ;  /* 0x00010300ffa01b82 */ /* 0x000e620000000800 */
[----:B--2---:R-:W-:Y:S01]  /*2530*/  @P1 FMUL.FTZ R23, R21, R22 ;  /* 0x0000001615171220 */ /* 0x004fe20000410000 */
[----:B------:R-:W-:-:S02]  /*2540*/  @P1 HADD2.F32 R21, -RZ, R124.H0_H0 ;  /* 0x2000007cff151230 */ /* 0x000fc40000004100 */
[----:B------:R-:W-:-:S03]  /*2550*/  @P1 HADD2.F32 R22, -RZ, R124.H1_H1 ;  /* 0x3000007cff161230 */ /* 0x000fc60000004100 */
[----:B------:R-:W-:Y:S01]  /*2560*/  @P1 FFMA.FTZ R28, R23, R21, R28 ;  /* 0x00000015171c1223 */ /* 0x000fe2000001001c */
[----:B------:R-:W2:Y:S01]  /*2570*/  @P1 LDC R224, c[0x0][0x40c] ;  /* 0x00010300ffe01b82 */ /* 0x000ea20000000800 */
[--C-:B------:R-:W-:Y:S02]  /*2580*/  @P1 HADD2.F32 R21, -RZ, R37.reuse.H1_H1 ;  /* 0x30000025ff151230 */ /* 0x100fe40000004100 */
[----:B---3--:R-:W-:Y:S01]  /*2590*/  @P1 FMUL.FTZ R24, R24, R25 ;  /* 0x0000001918181220 */ /* 0x008fe20000410000 */
[----:B------:R-:W-:-:S03]  /*25a0*/  @P1 HADD2.F32 R25, -RZ, R37.H0_H0 ;  /* 0x20000025ff191230 */ /* 0x000fc60000004100 */
[----:B------:R-:W-:Y:S01]  /*25b0*/  @P1 FFMA.FTZ R27, R24, R22, R27 ;  /* 0x00000016181b1223 */ /* 0x000fe2000001001b */
[--C-:B------:R-:W-:Y:S01]  /*25c0*/  @P1 HADD2.F32 R22, -RZ, R125.reuse.H1_H1 ;  /* 0x3000007dff161230 */ /* 0x100fe20000004100 */
[----:B------:R-:W3:Y:S01]  /*25d0*/  @P1 LDC R161, c[0x0][0x40c] ;  /* 0x00010300ffa11b82 */ /* 0x000ee20000000800 */
[----:B0-----:R-:W-:Y:S01]  /*25e0*/  @P1 FMUL.FTZ R162, R21, R162 ;  /* 0x000000a215a21220 */ /* 0x001fe20000410000 */
[----:B------:R-:W-:Y:S02]  /*25f0*/  @P1 HADD2.F32 R21, -RZ, R125.H0_H0 ;  /* 0x2000007dff151230 */ /* 0x000fe40000004100 */
[----:B------:R-:W-:-:S04]  /*2600*/  @P1 HADD2.F32 R24, -RZ, R38.H0_H0 ;  /* 0x20000026ff181230 */ /* 0x000fc80000004100 */
[----:B------:R-:W0:Y:S01]  /*2610*/  @P1 LDC R163, c[0x0][0x40c] ;  /* 0x00010300ffa31b82 */ /* 0x000e220000000800 */
[----:B-1----:R-:W-:Y:S01]  /*2620*/  @P1 FMUL.FTZ R23, R25, R160 ;  /* 0x000000a019171220 */ /* 0x002fe20000410000 */
[----:B------:R-:W-:Y:S02]  /*2630*/  HADD2.F32 R25, -RZ, R33.H1_H1 ;  /* 0x30000021ff197230 */ /* 0x000fe40000004100 */
[----:B------:R-:W-:Y:S02]  /*2640*/  @P1 HADD2.F32 R160, -RZ, R38.H1_H1 ;  /* 0x30000026ffa01230 */ /* 0x000fe40000004100 */
[----:B------:R-:W-:Y:S01]  /*2650*/  @P1 FFMA.FTZ R26, R23, R21, R26 ;  /* 0x00000015171a1223 */ /* 0x000fe2000001001a */
[----:B------:R-:W-:Y:S02]  /*2660*/  @P1 HADD2.F32 R21, -RZ, R39.H0_H0 ;  /* 0x20000027ff151230 */ /* 0x000fe40000004100 */
[----:B------:R-:W-:Y:S01]  /*2670*/  @P1 FFMA.FTZ R25, R162, R22, R25 ;  /* 0x00000016a2191223 */ /* 0x000fe20000010019 */
[----:B------:R-:W1:Y:S01]  /*2680*/  @P1 LDC R227, c[0x0][0x40c] ;  /* 0x00010300ffe31b82 */ /* 0x000e620000000800 */
[----:B------:R-:W-:-:S02]  /*2690*/  HADD2.F32 R23, -RZ, R34.H1_H1 ;  /* 0x30000022ff177230 */ /* 0x000fc40000004100 */
[----:B--2---:R-:W-:Y:S01]  /*26a0*/  @P1 FMUL.FTZ R225, R21, R224 ;  /* 0x000000e015e11220 */ /* 0x004fe20000410000 */
[----:B------:R-:W-:Y:S02]  /*26b0*/  @P1 HADD2.F32 R224, -RZ, R39.H1_H1 ;  /* 0x30000027ffe01230 */ /* 0x000fe40000004100 */
[--C-:B------:R-:W-:Y:S02]  /*26c0*/  HADD2.F32 R22, -RZ, R35.reuse.H0_H0 ;  /* 0x20000023ff167230 */ /* 0x100fe40000004100 */
[----:B---3--:R-:W-:Y:S01]  /*26d0*/  @P1 FMUL.FTZ R223, R24, R161 ;  /* 0x000000a118df1220 */ /* 0x008fe20000410000 */
[----:B------:R-:W-:Y:S02]  /*26e0*/  HADD2.F32 R24, -RZ, R34.H0_H0 ;  /* 0x20000022ff187230 */ /* 0x000fe40000004100 */
[----:B------:R-:W-:Y:S02]  /*26f0*/  HADD2.F32 R21, -RZ, R35.H1_H1 ;  /* 0x30000023ff157230 */ /* 0x000fe40000004100 */
[----:B------:R-:W-:-:S02]  /*2700*/  @P1 HADD2.F32 R161, -RZ, R126.H1_H1 ;  /* 0x3000007effa11230 */ /* 0x000fc40000004100 */
[--C-:B------:R-:W-:Y:S02]  /*2710*/  @P1 HADD2.F32 R162, -RZ, R127.reuse.H0_H0 ;  /* 0x2000007fffa21230 */ /* 0x100fe40000004100 */
[----:B0-----:R-:W-:Y:S01]  /*2720*/  @P1 FMUL.FTZ R222, R160, R163 ;  /* 0x000000a3a0de1220 */ /* 0x001fe20000410000 */
[----:B------:R-:W-:Y:S02]  /*2730*/  @P1 HADD2.F32 R160, -RZ, R126.H0_H0 ;  /* 0x2000007effa01230 */ /* 0x000fe40000004100 */
[----:B------:R-:W-:Y:S02]  /*2740*/  @P1 HADD2.F32 R163, -RZ, R127.H1_H1 ;  /* 0x3000007fffa31230 */ /* 0x000fe40000004100 */
[----:B------:R-:W-:Y:S01]  /*2750*/  @P1 FFMA.FTZ R23, R222, R161, R23 ;  /* 0x000000a1de171223 */ /* 0x000fe20000010017 */
[----:B------:R-:W-:Y:S01]  /*2760*/  @P1 FFMA.FTZ R22, R225, R162, R22 ;  /* 0x000000a2e1161223 */ /* 0x000fe20000010016 */
[----:B------:R-:W-:Y:S01]  /*2770*/  @P1 FFMA.FTZ R24, R223, R160, R24 ;  /* 0x000000a0df181223 */ /* 0x000fe20000010018 */
[----:B------:R-:W-:Y:S01]  /*2780*/  F2FP.F16.F32.PACK_AB R160, RZ, R28 ;  /* 0x0000001cffa0723e */ /* 0x000fe200000000ff */
[----:B-1----:R-:W-:Y:S01]  /*2790*/  @P1 FMUL.FTZ R224, R224, R227 ;  /* 0x000000e3e0e01220 */ /* 0x002fe20000410000 */
[----:B------:R-:W-:-:S02]  /*27a0*/  F2FP.F16.F32.PACK_AB R161, RZ, R27 ;  /* 0x0000001bffa1723e */ /* 0x000fc400000000ff */
[----:B------:R-:W-:Y:S01]  /*27b0*/  F2FP.F16.F32.PACK_AB R162, RZ, R26 ;  /* 0x0000001affa2723e */ /* 0x000fe200000000ff */
[----:B------:R-:W-:Y:S01]  /*27c0*/  @P1 FFMA.FTZ R21, R224, R163, R21 ;  /* 0x000000a3e0151223 */ /* 0x000fe20000010015 */
        /* <DEDUP_REMOVED lines=8> */
[----:B------:R-:W-:Y:S01]  /*2850*/  PRMT R163, R225, 0x5410, R163 ;  /* 0x00005410e1a37816 */ /* 0x000fe200000000a3 */
[----:B------:R-:W-:Y:S06]  /*2860*/  BRA `(.L_x_9239) ;  /* 0x0000000000ec7947 */ /* 0x000fec0003800000 */
.L_x_9238:
[----:B--2---:R-:W2:Y:S01]  /*2870*/  @P0 LDC R22, c[0x0][0x40c] ;  /* 0x00010300ff160b82 */ /* 0x004ea20000000800 */
[--C-:B-----5:R-:W-:Y:S02]  /*2880*/  @P0 HADD2.F32 R21, -RZ, R36.reuse.H0_H0 ;  /* 0x20000024ff150230 */ /* 0x120fe40000004100 */
[----:B------:R-:W-:Y:S02]  /*2890*/  HFMA2 R27, -RZ, RZ, 0, 0 ;  /* 0x00000000ff1b7431 */ /* 0x000fe400000001ff */
[----:B------:R-:W-:Y:S01]  /*28a0*/  @P0 HADD2.F32 R23, -RZ, R36.H1_H1 ;  /* 0x30000024ff170230 */ /* 0x000fe20000004100 */
[----:B------:R-:W-:Y:S01]  /*28b0*/  MOV R28, RZ ;  /* 0x000000ff001c7202 */ /* 0x000fe20000000f00 */
[----:B------:R-:W-:Y:S02]  /*28c0*/  @P0 HADD2.F32 R26, -RZ, R124.H1_H1 ;  /* 0x3000007cff1a0230 */ /* 0x000fe40000004100 */
[----:B01----:R-:W-:Y:S01]  /*28d0*/  @P0 HADD2.F32 R160, -RZ, R37.H1_H1 ;  /* 0x30000025ffa00230 */ /* 0x003fe20000004100 */
[----:B------:R-:W0:Y:S01]  /*28e0*/  @P0 LDC R24, c[0x0][0x40c] ;  /* 0x00010300ff180b82 */ /* 0x000e220000000800 */
[----:B------:R-:W-:-:S02]  /*28f0*/  @P0 HADD2.F32 R222, -RZ, R39.H0_H0 ;  /* 0x20000027ffde0230 */ /* 0x000fc40000004100 */
[----:B------:R-:W-:Y:S02]  /*2900*/  @P0 HADD2.F32 R224, -RZ, R39.H1_H1 ;  /* 0x30000027ffe00230 */ /* 0x000fe40000004100 */
[----:B------:R-:W-:-:S03]  /*2910*/  @P0 HADD2.F32 R227, -RZ, R127.H1_H1 ;  /* 0x3000007fffe30230 */ /* 0x000fc60000004100 */
[----:B------:R-:W1:Y:S08]  /*2920*/  @P0 LDC R25, c[0x0][0x40c] ;  /* 0x00010300ff190b82 */ /* 0x000e700000000800 */
[----:B------:R-:W3:Y:S01]  /*2930*/  @P0 LDC R161, c[0x0][0x40c] ;  /* 0x00010300ffa10b82 */ /* 0x000ee20000000800 */
[----:B--2---:R-:W-:Y:S01]  /*2940*/  @P0 FMUL.FTZ R21, R21, R22 ;  /* 0x0000001615150220 */ /* 0x004fe20000410000 */
[----:B------:R-:W-:-:S05]  /*2950*/  @P0 HADD2.F32 R22, -RZ, R124.H0_H0 ;  /* 0x2000007cff160230 */ /* 0x000fca0000004100 */
[----:B------:R-:W-:Y:S01]  /*2960*/  @P0 FMUL.FTZ R28, R21, R22 ;  /* 0x00000016151c0220 */ /* 0x000fe20000410000 */
[----:B------:R-:W2:Y:S01]  /*2970*/  @P0 LDC R162, c[0x0][0x40c] ;  /* 0x00010300ffa20b82 */ /* 0x000ea20000000800 */
[----:B0-----:R-:W-:Y:S01]  /*2980*/  @P0 FMUL.FTZ R23, R23, R24 ;  /* 0x0000001817170220 */ /* 0x001fe20000410000 */
[----:B------:R-:W-:Y:S02]  /*2990*/  @P0 HADD2.F32 R24, -RZ, R37.H0_H0 ;  /* 0x20000025ff180230 */ /* 0x000fe40000004100 */
[--C-:B------:R-:W-:Y:S02]  /*29a0*/  @P0 HADD2.F32 R21, -RZ, R125.reuse.H0_H0 ;  /* 0x2000007dff150230 */ /* 0x100fe40000004100 */
[----:B------:R-:W-:Y:S01]  /*29b0*/  @P0 FMUL.FTZ R27, R23, R26 ;  /* 0x0000001a171b0220 */ /* 0x000fe20000410000 */
[----:B------:R-:W-:Y:S01]  /*29c0*/  @P0 HADD2.F32 R23, -RZ, R125.H1_H1 ;  /* 0x3000007dff170230 */ /* 0x000fe20000004100 */
[----:B------:R-:W-:Y:S01]  /*29d0*/  MOV R26, RZ ;  /* 0x000000ff001a7202 */ /* 0x000fe20000000f00 */
[----:B------:R-:W0:Y:S01]  /*29e0*/  @P0 LDC R223, c[0x0][0x40c] ;  /* 0x00010300ffdf0b82 */ /* 0x000e220000000800 */
[----:B-1----:R-:W-:Y:S01]  /*29f0*/  @P0 FMUL.FTZ R24, R24, R25 ;  /* 0x0000001918180220 */ /* 0x002fe20000410000 */
[----:B------:R-:W-:-:S02]  /*2a00*/  HFMA2 R25, -RZ, RZ, 0, 0 ;  /* 0x00000000ff197431 */ /* 0x000fc400000001ff */
[--C-:B------:R-:W-:Y:S02]  /*2a10*/  @P0 HADD2.F32 R22, -RZ, R38.reuse.H0_H0 ;  /* 0x20000026ff160230 */ /* 0x100fe40000004100 */
[----:B------:R-:W-:Y:S01]  /*2a20*/  @P0 FMUL.FTZ R26, R24, R21 ;  /* 0x00000015181a0220 */ /* 0x000fe20000410000 */
[----:B------:R-:W-:Y:S01]  /*2a30*/  HFMA2 R21, -RZ, RZ, 0, 0 ;  /* 0x00000000ff157431 */ /* 0x000fe200000001ff */
[----:B------:R-:W-:Y:S01]  /*2a40*/  MOV R24, RZ ;  /* 0x000000ff00187202 */ /* 0x000fe20000000f00 */
[----:B------:R-:W1:Y:S01]  /*2a50*/  @P0 LDC R163, c[0x0][0x40c] ;  /* 0x00010300ffa30b82 */ /* 0x000e620000000800 */
[----:B---3--:R-:W-:Y:S01]  /*2a60*/  @P0 FMUL.FTZ R160, R160, R161 ;  /* 0x000000a1a0a00220 */ /* 0x008fe20000410000 */
[----:B------:R-:W-:-:S03]  /*2a70*/  @P0 HADD2.F32 R161, -RZ, R38.H1_H1 ;  /* 0x30000026ffa10230 */ /* 0x000fc60000004100 */
[----:B------:R-:W-:Y:S01]  /*2a80*/  @P0 FMUL.FTZ R25, R160, R23 ;  /* 0x00000017a0190220 */ /* 0x000fe20000410000 */
[--C-:B------:R-:W-:Y:S02]  /*2a90*/  @P0 HADD2.F32 R160, -RZ, R126.reuse.H0_H0 ;  /* 0x2000007effa00230 */ /* 0x100fe40000004100 */
[----:B------:R-:W3:Y:S01]  /*2aa0*/  @P0 LDC R225, c[0x0][0x40c] ;  /* 0x00010300ffe10b82 */ /* 0x000ee20000000800 */
[----:B--2---:R-:W-:Y:S01]  /*2ab0*/  @P0 FMUL.FTZ R161, R161, R162 ;  /* 0x000000a2a1a10220 */ /* 0x004fe20000410000 */
[----:B------:R-:W-:Y:S02]  /*2ac0*/  @P0 HADD2.F32 R162, -RZ, R126.H1_H1 ;  /* 0x3000007effa20230 */ /* 0x000fe40000004100 */
[----:B0-----:R-:W-:Y:S01]  /*2ad0*/  @P0 FMUL.FTZ R222, R222, R223 ;  /* 0x000000dfdede0220 */ /* 0x001fe20000410000 */
[----:B------:R-:W-:Y:S02]  /*2ae0*/  @P0 HADD2.F32 R223, -RZ, R127.H0_H0 ;  /* 0x2000007fffdf0230 */ /* 0x000fe40000004100 */
[----:B-1----:R-:W-:Y:S01]  /*2af0*/  @P0 FMUL.FTZ R163, R22, R163 ;  /* 0x000000a316a30220 */ /* 0x002fe20000410000 */
[----:B------:R-:W-:-:S02]  /*2b00*/  CS2R R22, SRZ ;  /* 0x0000000000167805 */ /* 0x000fc4000001ff00 */
[----:B------:R-:W-:Y:S01]  /*2b10*/  @P0 FMUL.FTZ R23, R161, R162 ;  /* 0x000000a2a1170220 */ /* 0x000fe20000410000 */
[----:B------:R-:W-:Y:S01]  /*2b20*/  @P0 FMUL.FTZ R24, R163, R160 ;  /* 0x000000a0a3180220 */ /* 0x000fe20000410000 */
[----:B------:R-:W-:Y:S01]  /*2b30*/  @P0 FMUL.FTZ R22, R222, R223 ;  /* 0x000000dfde160220 */ /* 0x000fe20000410000 */
[----:B------:R-:W-:Y:S01]  /*2b40*/  F2FP.F16.F32.PACK_AB R160, RZ, R28 ;  /* 0x0000001cffa0723e */ /* 0x000fe200000000ff */
[----:B---3--:R-:W-:Y:S01]  /*2b50*/  @P0 FMUL.FTZ R224, R224, R225 ;  /* 0x000000e1e0e00220 */ /* 0x008fe20000410000 */
[----:B------:R-:W-:Y:S02]  /*2b60*/  F2FP.F16.F32.PACK_AB R161, RZ, R27 ;  /* 0x0000001bffa1723e */ /* 0x000fe400000000ff */
[----:B------:R-:W-:Y:S01]  /*2b70*/  F2FP.F16.F32.PACK_AB R162, RZ, R26 ;  /* 0x0000001affa2723e */ /* 0x000fe200000000ff */
[----:B------:R-:W-:Y:S01]  /*2b80*/  @P0 FMUL.FTZ R21, R224, R227 ;  /* 0x000000e3e0150220 */ /* 0x000fe20000410000 */
        /* <DEDUP_REMOVED lines=8> */
[----:B------:R-:W-:-:S07]  /*2c10*/  PRMT R163, R224, 0x5410, R225 ;  /* 0x00005410e0a37816 */ /* 0x000fce00000000e1 */
.L_x_9239:
[----:B------:R-:W0:Y:S01]  /*2c20*/  LDC.64 R222, c[0x0][0x3a8] ;  /* 0x0000ea00ffde7b82 */ /* 0x000e220000000a00 */
[----:B------:R-:W-:Y:S01]  /*2c30*/  IADD3 R221, PT, PT, R221, 0x20, RZ ;  /* 0x00000020dddd7810 */ /* 0x000fe20007ffe0ff */
[C---:B0-----:R-:W-:Y:S01]  /*2c40*/  IMAD.WIDE.U32 R222, R219.reuse, 0x10, R222 ;  /* 0x00000010dbde7825 */ /* 0x041fe200078e00de */
[----:B------:R-:W-:-:S04]  /*2c50*/  IADD3 R219, PT, PT, R219, 0x20, RZ ;  /* 0x00000020dbdb7810 */ /* 0x000fc80007ffe0ff */
[----:B------:R2:W-:Y:S03]  /*2c60*/  STG.E.128 desc[UR6][R222.64], R160 ;  /* 0x000000a0de007986 */ /* 0x0005e6000c101d06 */
.L_x_9237:
[----:B------:R-:W-:Y:S05]  /*2c70*/  BSYNC.RECONVERGENT B0 ;  /* 0x0000000000007941 */ /* 0x000fea0003800200 */
.L_x_9236:
[----:B------:R-:W-:Y:S01]  /*2c80*/  ISETP.GE.U32.AND P1, PT, R214, 0x80, PT ;  /* 0x00000080d600780c */ /* 0x000fe20003f26070 */
[----:B------:R-:W-:Y:S01]  /*2c90*/  BSSY.RECONVERGENT B0, `(.L_x_9240) ;  /* 0x000008b000007945 */ /* 0x000fe20003800200 */
[----:B------:R-:W-:-:S11]  /*2ca0*/  LOP3.LUT R216, R216, 0xffffdfff, RZ, 0xc0, !PT ;  /* 0xffffdfffd8d87812 */ /* 0x000fd600078ec0ff */
[----:B------:R-:W-:Y:S01]  /*2cb0*/  @P1 LOP3.LUT R216, R216, 0x2000, RZ, 0xfc, !PT ;  /* 0x00002000d8d81812 */ /* 0x000fe200078efcff */
[----:B------:R-:W-:Y:S06]  /*2cc0*/  @!P1 BRA `(.L_x_9241) ;  /* 0x00000008001c9947 */ /* 0x000fec0003800000 */
[----:B------:R-:W-:Y:S01]  /*2cd0*/  ISETP.NE.U32.AND P1, PT, RZ, UR4, PT ;  /* 0x00000004ff007c0c */ /* 0x000fe2000bf25070 */
[----:B------:R-:W3:Y:S03]  /*2ce0*/  @P0 LDC.64 R16, c[0x0][0x390] ;  /* 0x0000e400ff100b82 */ /* 0x000ee60000000a00 */
[----:B------:R-:W-:-:S13]  /*2cf0*/  ISETP.NE.AND.EX P1, PT, RZ, UR5, PT, P1 ;  /* 0x00000005ff007c0c */ /* 0x000fda000bf25310 */
[----:B------:R-:W4:Y:S01]  /*2d00*/  @P1 LDC.64 R14, c[0x0][0x3a0] ;  /* 0x0000e800ff0e1b82 */ /* 0x000f220000000a00 */
[----:B---3--:R-:W-:-:S05]  /*2d10*/  @P0 IMAD.WIDE.U32 R16, R221, 0x10, R16 ;  /* 0x00000010dd100825 */ /* 0x008fca00078e0010 */
[----:B------:R3:W5:Y:S01]  /*2d20*/  @P0 LDG.E.128 R36, desc[UR6][R16.64] ;  /* 0x0000000610240981 */ /* 0x000762000c1e1d00 */
[----:B----4-:R-:W-:-:S05]  /*2d30*/  @P1 IMAD.WIDE.U32 R14, R219, 0x10, R14 ;  /* 0x00000010db0e1825 */ /* 0x010fca00078e000e */
[----:B------:R3:W5:Y:S01]  /*2d40*/  @P1 LDG.E.128 R32, desc[UR6][R14.64] ;  /* 0x000000060e201981 */ /* 0x000762000c1e1d00 */
[----:B------:R-:W-:Y:S05]  /*2d50*/  @!P1 BRA `(.L_x_9242) ;  /* 0x0000000000f89947 */ /* 0x000fea0003800000 */
[----:B------:R-:W-:Y:S01]  /*2d60*/  ISETP.GT.AND P1, PT, R220, RZ, PT ;  /* 0x000000ffdc00720c */ /* 0x000fe20003f24270 */
[--C-:B-----5:R-:W-:Y:S02]  /*2d70*/  HADD2.F32 R20, -RZ, R32.reuse.H0_H0 ;  /* 0x20000020ff147230 */ /* 0x120fe40000004100 */
[----:B------:R-:W-:Y:S02]  /*2d80*/  HADD2.F32 R18, -RZ, R33.H0_H0 ;  /* 0x20000021ff127230 */ /* 0x000fe40000004100 */
[----:B------:R-:W-:-:S08]  /*2d90*/  HADD2.F32 R19, -RZ, R32.H1_H1 ;  /* 0x30000020ff137230 */ /* 0x000fd00000004100 */
[----:B---3--:R-:W3:Y:S01]  /*2da0*/  @P1 LDC R14, c[0x0][0x40c] ;  /* 0x00010300ff0e1b82 */ /* 0x008ee20000000800 */
[--C-:B------:R-:W-:Y:S02]  /*2db0*/  @P1 HADD2.F32 R13, -RZ, R36.reuse.H0_H0 ;  /* 0x20000024ff0d1230 */ /* 0x100fe40000004100 */
[----:B------:R-:W-:-:S05]  /*2dc0*/  @P1 HADD2.F32 R16, -RZ, R36.H1_H1 ;  /* 0x30000024ff101230 */ /* 0x000fca0000004100 */
[----:B------:R-:W4:Y:S08]  /*2dd0*/  @P1 LDC R17, c[0x0][0x40c] ;  /* 0x00010300ff111b82 */ /* 0x000f300000000800 */
[----:B012---:R-:W0:Y:S08]  /*2de0*/  @P1 LDC R162, c[0x0][0x40c] ;  /* 0x00010300ffa21b82 */ /* 0x007e300000000800 */
[----:B------:R-:W1:Y:S01]  /*2df0*/  @P1 LDC R160, c[0x0][0x40c] ;  /* 0x00010300ffa01b82 */ /* 0x000e620000000800 */
[----:B---3--:R-:W-:Y:S01]  /*2e00*/  @P1 FMUL.FTZ R15, R13, R14 ;  /* 0x0000000e0d0f1220 */ /* 0x008fe20000410000 */
[----:B------:R-:W-:-:S02]  /*2e10*/  @P1 HADD2.F32 R13, -RZ, R112.H0_H0 ;  /* 0x20000070ff0d1230 */ /* 0x000fc40000004100 */
[----:B------:R-:W-:-:S03]  /*2e20*/  @P1 HADD2.F32 R14, -RZ, R112.H1_H1 ;  /* 0x30000070ff0e1230 */ /* 0x000fc60000004100 */
[----:B------:R-:W-:Y:S01]  /*2e30*/  @P1 FFMA.FTZ R20, R15, R13, R20 ;  /* 0x0000000d0f141223 */ /* 0x000fe20000010014 */
[----:B------:R-:W2:Y:S01]  /*2e40*/  @P1 LDC R224, c[0x0][0x40c] ;  /* 0x00010300ffe01b82 */ /* 0x000ea20000000800 */
[--C-:B------:R-:W-:Y:S02]  /*2e50*/  @P1 HADD2.F32 R13, -RZ, R37.reuse.H1_H1 ;  /* 0x30000025ff0d1230 */ /* 0x100fe40000004100 */
[----:B----4-:R-:W-:Y:S01]  /*2e60*/  @P1 FMUL.FTZ R16, R16, R17 ;  /* 0x0000001110101220 */ /* 0x010fe20000410000 */
        /* <DEDUP_REMOVED lines=45> */
.L_x_9242:
[----:B---3--:R-:W3:Y:S01]  /*3140*/  @P0 LDC R14, c[0x0][0x40c] ;  /* 0x00010300ff0e0b82 */ /* 0x008ee20000000800 */
[--C-:B-----5:R-:W-:Y:S02]  /*3150*/  @P0 HADD2.F32 R13, -RZ, R36.reuse.H0_H0 ;  /* 0x20000024ff0d0230 */ /* 0x120fe40000004100 */
[----:B------:R-:W-:Y:S02]  /*3160*/  HFMA2 R19, -RZ, RZ, 0, 0 ;  /* 0x00000000ff137431 */ /* 0x000fe400000001ff */
[----:B------:R-:W-:Y:S01]  /*3170*/  @P0 HADD2.F32 R15, -RZ, R36.H1_H1 ;  /* 0x30000024ff0f0230 */ /* 0x000fe20000004100 */
[----:B------:R-:W-:Y:S01]  /*3180*/  MOV R20, RZ ;  /* 0x000000ff00147202 */ /* 0x000fe20000000f00 */
[----:B------:R-:W-:Y:S02]  /*3190*/  @P0 HADD2.F32 R18, -RZ, R112.H1_H1 ;  /* 0x30000070ff120230 */ /* 0x000fe40000004100 */
[----:B012---:R-:W-:Y:S01]  /*31a0*/  @P0 HADD2.F32 R160, -RZ, R37.H1_H1 ;  /* 0x30000025ffa00230 */ /* 0x007fe20000004100 */
[----:B------:R-:W0:Y:S01]  /*31b0*/  @P0 LDC R16, c[0x0][0x40c] ;  /* 0x00010300ff100b82 */ /* 0x000e220000000800 */
[----:B------:R-:W-:-:S02]  /*31c0*/  @P0 HADD2.F32 R222, -RZ, R39.H0_H0 ;  /* 0x20000027ffde0230 */ /* 0x000fc40000004100 */
[----:B------:R-:W-:Y:S02]  /*31d0*/  @P0 HADD2.F32 R224, -RZ, R39.H1_H1 ;  /* 0x30000027ffe00230 */ /* 0x000fe40000004100 */
[----:B------:R-:W-:-:S03]  /*31e0*/  @P0 HADD2.F32 R227, -RZ, R115.H1_H1 ;  /* 0x30000073ffe30230 */ /* 0x000fc60000004100 */
[----:B------:R-:W1:Y:S08]  /*31f0*/  @P0 LDC R17, c[0x0][0x40c] ;  /* 0x00010300ff110b82 */ /* 0x000e700000000800 */
[----:B------:R-:W2:Y:S01]  /*3200*/  @P0 LDC R161, c[0x0][0x40c] ;  /* 0x00010300ffa10b82 */ /* 0x000ea20000000800 */
[----:B---3--:R-:W-:Y:S01]  /*3210*/  @P0 FMUL.FTZ R13, R13, R14 ;  /* 0x0000000e0d0d0220 */ /* 0x008fe20000410000 */
[----:B------:R-:W-:-:S05]  /*3220*/  @P0 HADD2.F32 R14, -RZ, R112.H0_H0 ;  /* 0x20000070ff0e0230 */ /* 0x000fca0000004100 */
[----:B------:R-:W-:Y:S01]  /*3230*/  @P0 FMUL.FTZ R20, R13, R14 ;  /* 0x0000000e0d140220 */ /* 0x000fe20000410000 */
[----:B------:R-:W3:Y:S01]  /*3240*/  @P0 LDC R162, c[0x0][0x40c] ;  /* 0x00010300ffa20b82 */ /* 0x000ee20000000800 */
        /* <DEDUP_REMOVED lines=14> */
[----:B--2---:R-:W-:Y:S01]  /*3330*/  @P0 FMUL.FTZ R160, R160, R161 ;  /* 0x000000a1a0a00220 */ /* 0x004fe20000410000 */
[----:B------:R-:W-:-:S03]  /*3340*/  @P0 HADD2.F32 R161, -RZ, R38.H1_H1 ;  /* 0x30000026ffa10230 */ /* 0x000fc60000004100 */
[----:B------:R-:W-:Y:S01]  /*3350*/  @P0 FMUL.FTZ R17, R160, R15 ;  /* 0x0000000fa0110220 */ /* 0x000fe20000410000 */
[--C-:B------:R-:W-:Y:S02]  /*3360*/  @P0 HADD2.F32 R160, -RZ, R114.reuse.H0_H0 ;  /* 0x20000072ffa00230 */ /* 0x100fe40000004100 */
[----:B------:R-:W2:Y:S01]  /*3370*/  @P0 LDC R225, c[0x0][0x40c] ;  /* 0x00010300ffe10b82 */ /* 0x000ea20000000800 */
[----:B---3--:R-:W-:Y:S01]  /*3380*/  @P0 FMUL.FTZ R161, R161, R162 ;  /* 0x000000a2a1a10220 */ /* 0x008fe20000410000 */
        /* <DEDUP_REMOVED lines=9> */
[----:B--2---:R-:W-:Y:S01]  /*3420*/  @P0 FMUL.FTZ R224, R224, R225 ;  /* 0x000000e1e0e00220 */ /* 0x004fe20000410000 */
        /* <DEDUP_REMOVED lines=12> */
.L_x_9243:
[----:B------:R-:W0:Y:S01]  /*34f0*/  LDC.64 R222, c[0x0][0x3a8] ;  /* 0x0000ea00ffde7b82 */ /* 0x000e220000000a00 */
[----:B------:R-:W-:Y:S01]  /*3500*/  IADD3 R221, PT, PT, R221, 0x20, RZ ;  /* 0x00000020dddd7810 */ /* 0x000fe20007ffe0ff */
[C---:B0-----:R-:W-:Y:S01]  /*3510*/  IMAD.WIDE.U32 R222, R219.reuse, 0x10, R222 ;  /* 0x00000010dbde7825 */ /* 0x041fe200078e00de */
[----:B------:R-:W-:-:S04]  /*3520*/  IADD3 R219, PT, PT, R219, 0x20, RZ ;  /* 0x00000020dbdb7810 */ /* 0x000fc80007ffe0ff */
[----:B------:R3:W-:Y:S03]  /*3530*/  STG.E.128 desc[UR6][R222.64], R160 ;  /* 0x000000a0de007986 */ /* 0x0007e6000c101d06 */
.L_x_9241:
[----:B------:R-:W-:Y:S05]  /*3540*/  BSYNC.RECONVERGENT B0 ;  /* 0x0000000000007941 */ /* 0x000fea0003800200 */
.L_x_9240:
[----:B------:R-:W-:Y:S01]  /*3550*/  ISETP.GE.U32.AND P1, PT, R214, 0xa0, PT ;  /* 0x000000a0d600780c */ /* 0x000fe20003f26070 */
[----:B------:R-:W-:Y:S01]  /*3560*/  BSSY.RECONVERGENT B0, `(.L_x_9244) ;  /* 0x000008b000007945 */ /* 0x000fe20003800200 */
[----:B------:R-:W-:-:S11]  /*3570*/  LOP3.LUT R216, R216, 0xfffffbff, RZ, 0xc0, !PT ;  /* 0xfffffbffd8d87812 */ /* 0x000fd600078ec0ff */
[----:B------:R-:W-:Y:S01]  /*3580*/  @P1 LOP3.LUT R216, R216, 0x400, RZ, 0xfc, !PT ;  /* 0x00000400d8d81812 */ /* 0x000fe200078efcff */
[----:B------:R-:W-:Y:S06]  /*3590*/  @!P1 BRA `(.L_x_9245) ;  /* 0x00000008001c9947 */ /* 0x000fec0003800000 */
[----:B------:R-:W-:Y:S01]  /*35a0*/  ISETP.NE.U32.AND P1, PT, RZ, UR4, PT ;  /* 0x00000004ff007c0c */ /* 0x000fe2000bf25070 */
[----:B------:R-:W4:Y:S03]  /*35b0*/  @P0 LDC.64 R8, c[0x0][0x390] ;  /* 0x0000e400ff080b82 */ /* 0x000f260000000a00 */
[----:B------:R-:W-:-:S13]  /*35c0*/  ISETP.NE.AND.EX P1, PT, RZ, UR5, PT, P1 ;  /* 0x00000005ff007c0c */ /* 0x000fda000bf25310 */
[----:B------:R-:W0:Y:S01]  /*35d0*/  @P1 LDC.64 R6, c[0x0][0x3a0] ;  /* 0x0000e800ff061b82 */ /* 0x000e220000000a00 */
[----:B----4-:R-:W-:-:S05]  /*35e0*/  @P0 IMAD.WIDE.U32 R8, R221, 0x10, R8 ;  /* 0x00000010dd080825 */ /* 0x010fca00078e0008 */
[----:B------:R4:W5:Y:S01]  /*35f0*/  @P0 LDG.E.128 R36, desc[UR6][R8.64] ;  /* 0x0000000608240981 */ /* 0x000962000c1e1d00 */
[----:B0-----:R-:W-:-:S05]  /*3600*/  @P1 IMAD.WIDE.U32 R6, R219, 0x10, R6 ;  /* 0x00000010db061825 */ /* 0x001fca00078e0006 */
[----:B------:R4:W5:Y:S01]  /*3610*/  @P1 LDG.E.128 R32, desc[UR6][R6.64] ;  /* 0x0000000606201981 */ /* 0x000962000c1e1d00 */
[----:B------:R-:W-:Y:S05]  /*3620*/  @!P1 BRA `(.L_x_9246) ;  /* 0x0000000000f89947 */ /* 0x000fea0003800000 */
[----:B------:R-:W-:Y:S01]  /*3630*/  ISETP.GT.AND P1, PT, R220, RZ, PT ;  /* 0x000000ffdc00720c */ /* 0x000fe20003f24270 */
[--C-:B-----5:R-:W-:Y:S02]  /*3640*/  HADD2.F32 R12, -RZ, R32.reuse.H0_H0 ;  /* 0x20000020ff0c7230 */ /* 0x120fe40000004100 */
[----:B------:R-:W-:Y:S02]  /*3650*/  HADD2.F32 R10, -RZ, R33.H0_H0 ;  /* 0x20000021ff0a7230 */ /* 0x000fe40000004100 */
[----:B------:R-:W-:-:S08]  /*3660*/  HADD2.F32 R11, -RZ, R32.H1_H1 ;  /* 0x30000020ff0b7230 */ /* 0x000fd00000004100 */
[----:B----4-:R-:W0:Y:S01]  /*3670*/  @P1 LDC R6, c[0x0][0x40c] ;  /* 0x00010300ff061b82 */ /* 0x010e220000000800 */
[--C-:B------:R-:W-:Y:S02]  /*3680*/  @P1 HADD2.F32 R5, -RZ, R36.reuse.H0_H0 ;  /* 0x20000024ff051230 */ /* 0x100fe40000004100 */
[----:B------:R-:W-:-:S05]  /*3690*/  @P1 HADD2.F32 R8, -RZ, R36.H1_H1 ;  /* 0x30000024ff081230 */ /* 0x000fca0000004100 */
[----:B------:R-:W4:Y:S08]  /*36a0*/  @P1 LDC R9, c[0x0][0x40c] ;  /* 0x00010300ff091b82 */ /* 0x000f300000000800 */
[----:B-123--:R-:W1:Y:S08]  /*36b0*/  @P1 LDC R162, c[0x0][0x40c] ;  /* 0x00010300ffa21b82 */ /* 0x00ee700000000800 */
[----:B------:R-:W2:Y:S01]  /*36c0*/  @P1 LDC R160, c[0x0][0x40c] ;  /* 0x00010300ffa01b82 */ /* 0x000ea20000000800 */
[----:B0-----:R-:W-:Y:S01]  /*36d0*/  @P1 FMUL.FTZ R7, R5, R6 ;  /* 0x0000000605071220 */ /* 0x001fe20000410000 */
[----:B------:R-:W-:-:S02]  /*36e0*/  @P1 HADD2.F32 R5, -RZ, R100.H0_H0 ;  /* 0x20000064ff051230 */ /* 0x000fc40000004100 */
[----:B------:R-:W-:-:S03]  /*36f0*/  @P1 HADD2.F32 R6, -RZ, R100.H1_H1 ;  /* 0x30000064ff061230 */ /* 0x000fc60000004100 */
[----:B------:R-:W-:Y:S01]  /*3700*/  @P1 FFMA.FTZ R12, R7, R5, R12 ;  /* 0x00000005070c1223 */ /* 0x000fe2000001000c */
[----:B------:R-:W0:Y:S01]  /*3710*/  @P1 LDC R224, c[0x0][0x40c] ;  /* 0x00010300ffe01b82 */ /* 0x000e220000000800 */
[--C-:B------:R-:W-:Y:S02]  /*3720*/  @P1 HADD2.F32 R5, -RZ, R37.reuse.H1_H1 ;  /* 0x30000025ff051230 */ /* 0x100fe40000004100 */
[----:B----4-:R-:W-:Y:S01]  /*3730*/  @P1 FMUL.FTZ R8, R8, R9 ;  /* 0x0000000908081220 */ /* 0x010fe20000410000 */
[----:B------:R-:W-:-:S03]  /*3740*/  @P1 HADD2.F32 R9, -RZ, R37.H0_H0 ;  /* 0x20000025ff091230 */ /* 0x000fc60000004100 */
[----:B------:R-:W-:Y:S01]  /*3750*/  @P1 FFMA.FTZ R11, R8, R6, R11 ;  /* 0x00000006080b1223 */ /* 0x000fe2000001000b */
[--C-:B------:R-:W-:Y:S01]  /*3760*/  @P1 HADD2.F32 R6, -RZ, R101.reuse.H1_H1 ;  /* 0x30000065ff061230 */ /* 0x100fe20000004100 */
[----:B------:R-:W3:Y:S01]  /*3770*/  @P1 LDC R161, c[0x0][0x40c] ;  /* 0x00010300ffa11b82 */ /* 0x000ee20000000800 */
[----:B-1----:R-:W-:Y:S01]  /*3780*/  @P1 FMUL.FTZ R162, R5, R162 ;  /* 0x000000a205a21220 */ /* 0x002fe20000410000 */
[----:B------:R-:W-:Y:S02]  /*3790*/  @P1 HADD2.F32 R5, -RZ, R101.H0_H0 ;  /* 0x20000065ff051230 */ /* 0x000fe40000004100 */
[----:B------:R-:W-:-:S04]  /*37a0*/  @P1 HADD2.F32 R8, -RZ, R38.H0_H0 ;  /* 0x20000026ff081230 */ /* 0x000fc80000004100 */
[----:B------:R-:W1:Y:S01]  /*37b0*/  @P1 LDC R163, c[0x0][0x40c] ;  /* 0x00010300ffa31b82 */ /* 0x000e620000000800 */
[----:B--2---:R-:W-:Y:S01]  /*37c0*/  @P1 FMUL.FTZ R7, R9, R160 ;  /* 0x000000a009071220 */ /* 0x004fe20000410000 */
[----:B------:R-:W-:Y:S02]  /*37d0*/  HADD2.F32 R9, -RZ, R33.H1_H1 ;  /* 0x30000021ff097230 */ /* 0x000fe40000004100 */
[----:B------:R-:W-:Y:S02]  /*37e0*/  @P1 HADD2.F32 R160, -RZ, R38.H1_H1 ;  /* 0x30000026ffa01230 */ /* 0x000fe40000004100 */
[----:B------:R-:W-:Y:S01]  /*37f0*/  @P1 FFMA.FTZ R10, R7, R5, R10 ;  /* 0x00000005070a1223 */ /* 0x000fe2000001000a */
[----:B------:R-:W-:Y:S02]  /*3800*/  @P1 HADD2.F32 R5, -RZ, R39.H0_H0 ;  /* 0x20000027ff051230 */ /* 0x000fe40000004100 */
[----:B------:R-:W-:Y:S01]  /*3810*/  @P1 FFMA.FTZ R9, R162, R6, R9 ;  /* 0x00000006a2091223 */ /* 0x000fe20000010009 */
[----:B------:R-:W2:Y:S01]  /*3820*/  @P1 LDC R227, c[0x0][0x40c] ;  /* 0x00010300ffe31b82 */ /* 0x000ea20000000800 */
[----:B------:R-:W-:-:S02]  /*3830*/  HADD2.F32 R7, -RZ, R34.H1_H1 ;  /* 0x30000022ff077230 */ /* 0x000fc40000004100 */
[----:B0-----:R-:W-:Y:S01]  /*3840*/  @P1 FMUL.FTZ R225, R5, R224 ;  /* 0x000000e005e11220 */ /* 0x001fe20000410000 */
[----:B------:R-:W-:Y:S02]  /*3850*/  @P1 HADD2.F32 R224, -RZ, R39.H1_H1 ;  /* 0x30000027ffe01230 */ /* 0x000fe40000004100 */
[--C-:B------:R-:W-:Y:S02]  /*3860*/  HADD2.F32 R6, -RZ, R35.reuse.H0_H0 ;  /* 0x20000023ff067230 */ /* 0x100fe40000004100 */
[----:B---3--:R-:W-:Y:S01]  /*3870*/  @P1 FMUL.FTZ R223, R8, R161 ;  /* 0x000000a108df1220 */ /* 0x008fe20000410000 */
[----:B------:R-:W-:Y:S02]  /*3880*/  HADD2.F32 R8, -RZ, R34.H0_H0 ;  /* 0x20000022ff087230 */ /* 0x000fe40000004100 */
[----:B------:R-:W-:Y:S02]  /*3890*/  HADD2.F32 R5, -RZ, R35.H1_H1 ;  /* 0x30000023ff057230 */ /* 0x000fe40000004100 */
[----:B------:R-:W-:-:S02]  /*38a0*/  @P1 HADD2.F32 R161, -RZ, R102.H1_H1 ;  /* 0x30000066ffa11230 */ /* 0x000fc40000004100 */
[--C-:B------:R-:W-:Y:S02]  /*38b0*/  @P1 HADD2.F32 R162, -RZ, R103.reuse.H0_H0 ;  /* 0x20000067ffa21230 */ /* 0x100fe40000004100 */
[----:B-1----:R-:W-:Y:S01]  /*38c0*/  @P1 FMUL.FTZ R222, R160, R163 ;  /* 0x000000a3a0de1220 */ /* 0x002fe20000410000 */
[----:B------:R-:W-:Y:S02]  /*38d0*/  @P1 HADD2.F32 R160, -RZ, R102.H0_H0 ;  /* 0x20000066ffa01230 */ /* 0x000fe40000004100 */
[----:B------:R-:W-:Y:S02]  /*38e0*/  @P1 HADD2.F32 R163, -RZ, R103.H1_H1 ;  /* 0x30000067ffa31230 */ /* 0x000fe40000004100 */
[----:B------:R-:W-:Y:S01]  /*38f0*/  @P1 FFMA.FTZ R7, R222, R161, R7 ;  /* 0x000000a1de071223 */ /* 0x000fe20000010007 */
[----:B------:R-:W-:Y:S01]  /*3900*/  @P1 FFMA.FTZ R6, R225, R162, R6 ;  /* 0x000000a2e1061223 */ /* 0x000fe20000010006 */
[----:B------:R-:W-:Y:S01]  /*3910*/  @P1 FFMA.FTZ R8, R223, R160, R8 ;  /* 0x000000a0df081223 */ /* 0x000fe20000010008 */
[----:B------:R-:W-:Y:S01]  /*3920*/  F2FP.F16.F32.PACK_AB R160, RZ, R12 ;  /* 0x0000000cffa0723e */ /* 0x000fe200000000ff */
[----:B--2---:R-:W-:Y:S01]  /*3930*/  @P1 FMUL.FTZ R224, R224, R227 ;  /* 0x000000e3e0e01220 */ /* 0x004fe20000410000 */
        /* <DEDUP_REMOVED lines=13> */
.L_x_9246:
[----:B----4-:R-:W0:Y:S01]  /*3a10*/  @P0 LDC R6, c[0x0][0x40c] ;  /* 0x00010300ff060b82 */ /* 0x010e220000000800 */
[--C-:B-----5:R-:W-:Y:S02]  /*3a20*/  @P0 HADD2.F32 R5, -RZ, R36.reuse.H0_H0 ;  /* 0x20000024ff050230 */ /* 0x120fe40000004100 */
[----:B------:R-:W-:Y:S02]  /*3a30*/  HFMA2 R11, -RZ, RZ, 0, 0 ;  /* 0x00000000ff0b7431 */ /* 0x000fe400000001ff */
[----:B------:R-:W-:Y:S01]  /*3a40*/  @P0 HADD2.F32 R7, -RZ, R36.H1_H1 ;  /* 0x30000024ff070230 */ /* 0x000fe20000004100 */
[----:B------:R-:W-:Y:S01]  /*3a50*/  MOV R12, RZ ;  /* 0x000000ff000c7202 */ /* 0x000fe20000000f00 */
[----:B------:R-:W-:Y:S02]  /*3a60*/  @P0 HADD2.F32 R10, -RZ, R100.H1_H1 ;  /* 0x30000064ff0a0230 */ /* 0x000fe40000004100 */
[----:B-123--:R-:W-:Y:S01]  /*3a70*/  @P0 HADD2.F32 R160, -RZ, R37.H1_H1 ;  /* 0x30000025ffa00230 */ /* 0x00efe20000004100 */
[----:B------:R-:W1:Y:S01]  /*3a80*/  @P0 LDC R8, c[0x0][0x40c] ;  /* 0x00010300ff080b82 */ /* 0x000e620000000800 */
[----:B------:R-:W-:-:S02]  /*3a90*/  @P0 HADD2.F32 R222, -RZ, R39.H0_H0 ;  /* 0x20000027ffde0230 */ /* 0x000fc40000004100 */
[----:B------:R-:W-:Y:S02]  /*3aa0*/  @P0 HADD2.F32 R224, -RZ, R39.H1_H1 ;  /* 0x30000027ffe00230 */ /* 0x000fe40000004100 */
[----:B------:R-:W-:-:S03]  /*3ab0*/  @P0 HADD2.F32 R227, -RZ, R103.H1_H1 ;  /* 0x30000067ffe30230 */ /* 0x000fc60000004100 */
        /* <DEDUP_REMOVED lines=11> */
[----:B------:R-:W-:Y:S01]  /*3b70*/  MOV R10, RZ ;  /* 0x000000ff000a7202 */ /* 0x000fe20000000f00 */
[----:B------:R-:W1:Y:S01]  /*3b80*/  @P0 LDC R223, c[0x0][0x40c] ;  /* 0x00010300ffdf0b82 */ /* 0x000e620000000800 */
[----:B--2---:R-:W-:Y:S01]  /*3b90*/  @P0 FMUL.FTZ R8, R8, R9 ;  /* 0x0000000908080220 */ /* 0x004fe20000410000 */
[----:B------:R-:W-:-:S02]  /*3ba0*/  HFMA2 R9, -RZ, RZ, 0, 0 ;  /* 0x00000000ff097431 */ /* 0x000fc400000001ff */
[--C-:B------:R-:W-:Y:S02]  /*3bb0*/  @P0 HADD2.F32 R6, -RZ, R38.reuse.H0_H0 ;  /* 0x20000026ff060230 */ /* 0x100fe40000004100 */
[----:B------:R-:W-:Y:S01]  /*3bc0*/  @P0 FMUL.FTZ R10, R8, R5 ;  /* 0x00000005080a0220 */ /* 0x000fe20000410000 */
[----:B------:R-:W-:Y:S01]  /*3bd0*/  HFMA2 R5, -RZ, RZ, 0, 0 ;  /* 0x00000000ff057431 */ /* 0x000fe200000001ff */
[----:B------:R-:W-:Y:S01]  /*3be0*/  MOV R8, RZ ;  /* 0x000000ff00087202 */ /* 0x000fe20000000f00 */
[----:B------:R-:W2:Y:S01]  /*3bf0*/  @P0 LDC R163, c[0x0][0x40c] ;  /* 0x00010300ffa30b82 */ /* 0x000ea20000000800 */
[----:B---3--:R-:W-:Y:S01]  /*3c00*/  @P0 FMUL.FTZ R160, R160, R161 ;  /* 0x000000a1a0a00220 */ /* 0x008fe20000410000 */
[----:B------:R-:W-:-:S03]  /*3c10*/  @P0 HADD2.F32 R161, -RZ, R38.H1_H1 ;  /* 0x30000026ffa10230 */ /* 0x000fc60000004100 */
[----:B------:R-:W-:Y:S01]  /*3c20*/  @P0 FMUL.FTZ R9, R160, R7 ;  /* 0x00000007a0090220 */ /* 0x000fe20000410000 */
[--C-:B------:R-:W-:Y:S02]  /*3c30*/  @P0 HADD2.F32 R160, -RZ, R102.reuse.H0_H0 ;  /* 0x20000066ffa00230 */ /* 0x100fe40000004100 */
[----:B------:R-:W3:Y:S01]  /*3c40*/  @P0 LDC R225, c[0x0][0x40c] ;  /* 0x00010300ffe10b82 */ /* 0x000ee20000000800 */
[----:B0-----:R-:W-:Y:S01]  /*3c50*/  @P0 FMUL.FTZ R161, R161, R162 ;  /* 0x000000a2a1a10220 */ /* 0x001fe20000410000 */
[----:B------:R-:W-:Y:S02]  /*3c60*/  @P0 HADD2.F32 R162, -RZ, R102.H1_H1 ;  /* 0x30000066ffa20230 */ /* 0x000fe40000004100 */
[----:B-1----:R-:W-:Y:S01]  /*3c70*/  @P0 FMUL.FTZ R222, R222, R223 ;  /* 0x000000dfdede0220 */ /* 0x002fe20000410000 */
[----:B------:R-:W-:Y:S02]  /*3c80*/  @P0 HADD2.F32 R223, -RZ, R103.H0_H0 ;  /* 0x20000067ffdf0230 */ /* 0x000fe40000004100 */
[----:B--2---:R-:W-:Y:S01]  /*3c90*/  @P0 FMUL.FTZ R163, R6, R163 ;  /* 0x000000a306a30220 */ /* 0x004fe20000410000 */
        /* <DEDUP_REMOVED lines=18> */
.L_x_9247:
[----:B------:R-:W0:Y:S01]  /*3dc0*/  LDC.64 R222, c[0x0][0x3a8] ;  /* 0x0000ea00ffde7b82 */ /* 0x000e220000000a00 */
[----:B------:R-:W-:Y:S01]  /*3dd0*/  IADD3 R221, PT, PT, R221, 0x20, RZ ;  /* 0x00000020dddd7810 */ /* 0x000fe20007ffe0ff */
[C---:B0-----:R-:W-:Y:S01]  /*3de0*/  IMAD.WIDE.U32 R222, R219.reuse, 0x10, R222 ;  /* 0x00000010dbde7825 */ /* 0x041fe200078e00de */
[----:B------:R-:W-:-:S04]  /*3df0*/  IADD3 R219, PT, PT, R219, 0x20, RZ ;  /* 0x00000020dbdb7810 */ /* 0x000fc80007ffe0ff */
[----:B------:R4:W-:Y:S03]  /*3e00*/  STG.E.128 desc[UR6][R222.64], R160 ;  /* 0x000000a0de007986 */ /* 0x0009e6000c101d06 */
.L_x_9245:
[----:B------:R-:W-:Y:S05]  /*3e10*/  BSYNC.RECONVERGENT B0 ;  /* 0x0000000000007941 */ /* 0x000fea0003800200 */
.L_x_9244:
[----:B------:R-:W-:Y:S01]  /*3e20*/  ISETP.GE.U32.AND P1, PT, R214, 0xc0, PT ;  /* 0x000000c0d600780c */ /* 0x000fe20003f26070 */
[----:B------:R-:W-:Y:S01]  /*3e30*/  BSSY.RECONVERGENT B0, `(.L_x_9248) ;  /* 0x000008c000007945 */ /* 0x000fe20003800200 */
[----:B------:R-:W-:-:S11]  /*3e40*/  LOP3.LUT R216, R216, 0xfffffeff, RZ, 0xc0, !PT ;  /* 0xfffffeffd8d87812 */ /* 0x000fd600078ec0ff */
[----:B------:R-:W-:Y:S01]  /*3e50*/  @P1 LOP3.LUT R216, R216, 0x100, RZ, 0xfc, !PT ;  /* 0x00000100d8d81812 */ /* 0x000fe200078efcff */
[----:B------:R-:W-:Y:S06]  /*3e60*/  @!P1 BRA `(.L_x_9249) ;  /* 0x0000000800209947 */ /* 0x000fec0003800000 */
[----:B------:R-:W-:Y:S01]  /*3e70*/  ISETP.NE.U32.AND P1, PT, RZ, UR4, PT ;  /* 0x00000004ff007c0c */ /* 0x000fe2000bf25070 */
[----:B01234-:R-:W0:Y:S03]  /*3e80*/  @P0 LDC.64 R160, c[0x0][0x390] ;  /* 0x0000e400ffa00b82 */ /* 0x01fe260000000a00 */
        /* <DEDUP_REMOVED lines=8> */
[----:B-----5:R-:W-:-:S12]  /*3f10*/  HADD2.F32 R4, -RZ, R32.H0_H0 ;  /* 0x20000020ff047230 */ /* 0x020fd80000004100 */
[----:B0-----:R-:W0:Y:S01]  /*3f20*/  @P1 LDC R3, c[0x0][0x40c] ;  /* 0x00010300ff031b82 */ /* 0x001e220000000800 */
[--C-:B------:R-:W-:Y:S02]  /*3f30*/  @P1 HADD2.F32 R0, -RZ, R36.reuse.H0_H0 ;  /* 0x20000024ff001230 */ /* 0x100fe40000004100 */
[----:B------:R-:W-:Y:S02]  /*3f40*/  @P1 HADD2.F32 R2, -RZ, R36.H1_H1 ;  /* 0x30000024ff021230 */ /* 0x000fe40000004100 */
[----:B------:R-:W-:Y:S02]  /*3f50*/  @P1 HADD2.F32 R162, -RZ, R37.H0_H0 ;  /* 0x20000025ffa21230 */ /* 0x000fe40000004100 */
[----:B------:R-:W-:Y:S01]  /*3f60*/  @P1 HADD2.F32 R180, -RZ, R38.H1_H1 ;  /* 0x30000026ffb41230 */ /* 0x000fe20000004100 */
[----:B------:R-:W1:Y:S08]  /*3f70*/  @P1 LDC R163, c[0x0][0x40c] ;  /* 0x00010300ffa31b82 */ /* 0x000e700000000800 */
[----:B------:R-:W2:Y:S08]  /*3f80*/  @P1 LDC R177, c[0x0][0x40c] ;  /* 0x00010300ffb11b82 */ /* 0x000eb00000000800 */
[----:B------:R-:W3:Y:S01]  /*3f90*/  @P1 LDC R178, c[0x0][0x40c] ;  /* 0x00010300ffb21b82 */ /* 0x000ee20000000800 */
[----:B0-----:R-:W-:Y:S01]  /*3fa0*/  @P1 FMUL.FTZ R161, R0, R3 ;  /* 0x0000000300a11220 */ /* 0x001fe20000410000 */
[----:B------:R-:W-:-:S02]  /*3fb0*/  HADD2.F32 R3, -RZ, R32.H1_H1 ;  /* 0x30000020ff037230 */ /* 0x000fc40000004100 */
[----:B------:R-:W-:-:S04]  /*3fc0*/  @P1 HADD2.F32 R0, -RZ, R88.H0_H0 ;  /* 0x20000058ff001230 */ /* 0x000fc80000004100 */
[----:B------:R-:W0:Y:S01]  /*3fd0*/  @P1 LDC R225, c[0x0][0x40c] ;  /* 0x00010300ffe11b82 */ /* 0x000e220000000800 */
[----:B-1----:R-:W-:Y:S01]  /*3fe0*/  @P1 FMUL.FTZ R160, R2, R163 ;  /* 0x000000a302a01220 */ /* 0x002fe20000410000 */
[----:B------:R-:W-:Y:S02]  /*3ff0*/  @P1 HADD2.F32 R2, -RZ, R88.H1_H1 ;  /* 0x30000058ff021230 */ /* 0x000fe40000004100 */
[----:B------:R-:W-:Y:S01]  /*4000*/  @P1 FFMA.FTZ R4, R161, R0, R4 ;  /* 0x00000000a1041223 */ /* 0x000fe20000010004 */
[----:B------:R-:W-:Y:S02]  /*4010*/  HADD2.F32 R163, -RZ, R33.H0_H0 ;  /* 0x20000021ffa37230 */ /* 0x000fe40000004100 */
[----:B------:R-:W-:Y:S02]  /*4020*/  @P1 HADD2.F32 R161, -RZ, R37.H1_H1 ;  /* 0x30000025ffa11230 */ /* 0x000fe40000004100 */
[----:B------:R-:W-:Y:S01]  /*4030*/  @P1 FFMA.FTZ R3, R160, R2, R3 ;  /* 0x00000002a0031223 */ /* 0x000fe20000010003 */
[----:B------:R-:W1:Y:S01]  /*4040*/  @P1 LDC R179, c[0x0][0x40c] ;  /* 0x00010300ffb31b82 */ /* 0x000e620000000800 */
[----:B------:R-:W-:-:S02]  /*4050*/  @P1 HADD2.F32 R160, -RZ, R89.H0_H0 ;  /* 0x20000059ffa01230 */ /* 0x000fc40000004100 */
[----:B--2---:R-:W-:Y:S01]  /*4060*/  @P1 FMUL.FTZ R162, R162, R177 ;  /* 0x000000b1a2a21220 */ /* 0x004fe20000410000 */
[----:B------:R-:W-:Y:S01]  /*4070*/  @!P1 MOV R2, R163 ;  /* 0x000000a300029202 */ /* 0x000fe20000000f00 */
[----:B------:R-:W-:Y:S02]  /*4080*/  HADD2.F32 R0, -RZ, R33.H1_H1 ;  /* 0x30000021ff007230 */ /* 0x000fe40000004100 */
[----:B------:R-:W-:Y:S01]  /*4090*/  @P1 FFMA.FTZ R2, R162, R160, R163 ;  /* 0x000000a0a2021223 */ /* 0x000fe200000100a3 */
[----:B------:R-:W-:Y:S01]  /*40a0*/  @P1 HADD2.F32 R160, -RZ, R39.H0_H0 ;  /* 0x20000027ffa01230 */ /* 0x000fe20000004100 */
[----:B------:R-:W2:Y:S01]  /*40b0*/  @P1 LDC R223, c[0x0][0x40c] ;  /* 0x00010300ffdf1b82 */ /* 0x000ea20000000800 */
[----:B---3--:R-:W-:Y:S01]  /*40c0*/  @P1 FMUL.FTZ R177, R161, R178 ;  /* 0x000000b2a1b11220 */ /* 0x008fe20000410000 */
[----:B------:R-:W-:Y:S02]  /*40d0*/  @P1 HADD2.F32 R161, -RZ, R89.H1_H1 ;  /* 0x30000059ffa11230 */ /* 0x000fe40000004100 */
[----:B------:R-:W-:-:S02]  /*40e0*/  @P1 HADD2.F32 R178, -RZ, R38.H0_H0 ;  /* 0x20000026ffb21230 */ /* 0x000fc40000004100 */
[----:B------:R-:W-:Y:S02]  /*40f0*/  @P1 HADD2.F32 R162, -RZ, R91.H0_H0 ;  /* 0x2000005bffa21230 */ /* 0x000fe40000004100 */
[----:B------:R-:W-:Y:S01]  /*4100*/  @P1 FFMA.FTZ R0, R177, R161, R0 ;  /* 0x000000a1b1001223 */ /* 0x000fe20000010000 */
[----:B------:R-:W3:Y:S01]  /*4110*/  @P1 LDC R226, c[0x0][0x40c] ;  /* 0x00010300ffe21b82 */ /* 0x000ee20000000800 */
[----:B0-----:R-:W-:Y:S01]  /*4120*/  @P1 FMUL.FTZ R224, R160, R225 ;  /* 0x000000e1a0e01220 */ /* 0x001fe20000410000 */
[----:B------:R-:W-:Y:S02]  /*4130*/  @P1 HADD2.F32 R225, -RZ, R39.H1_H1 ;  /* 0x30000027ffe11230 */ /* 0x000fe40000004100 */
[----:B------:R-:W-:Y:S02]  /*4140*/  HADD2.F32 R177, -RZ, R34.H0_H0 ;  /* 0x20000022ffb17230 */ /* 0x000fe40000004100 */
[----:B------:R-:W-:Y:S02]  /*4150*/  @P1 HADD2.F32 R160, -RZ, R90.H0_H0 ;  /* 0x2000005affa01230 */ /* 0x000fe40000004100 */
[----:B-1----:R-:W-:Y:S01]  /*4160*/  @P1 FMUL.FTZ R222, R178, R179 ;  /* 0x000000b3b2de1220 */ /* 0x002fe20000410000 */
[----:B------:R-:W-:-:S02]  /*4170*/  HADD2.F32 R178, -RZ, R34.H1_H1 ;  /* 0x30000022ffb27230 */ /* 0x000fc40000004100 */
[----:B------:R-:W-:Y:S02]  /*4180*/  HADD2.F32 R179, -RZ, R35.H0_H0 ;  /* 0x20000023ffb37230 */ /* 0x000fe40000004100 */
[----:B------:R-:W-:Y:S01]  /*4190*/  @P1 FFMA.FTZ R177, R222, R160, R177 ;  /* 0x000000a0deb11223 */ /* 0x000fe200000100b1 */
[----:B------:R-:W-:Y:S01]  /*41a0*/  @P1 HADD2.F32 R161, -RZ, R90.H1_H1 ;  /* 0x3000005affa11230 */ /* 0x000fe20000004100 */
[----:B------:R-:W-:Y:S01]  /*41b0*/  F2FP.F16.F32.PACK_AB R160, RZ, R4 ;  /* 0x00000004ffa0723e */ /* 0x000fe200000000ff */
[----:B------:R-:W-:Y:S02]  /*41c0*/  @P1 HADD2.F32 R163, -RZ, R91.H1_H1 ;  /* 0x3000005bffa31230 */ /* 0x000fe40000004100 */
[----:B--2---:R-:W-:Y:S01]  /*41d0*/  @P1 FMUL.FTZ R223, R180, R223 ;  /* 0x000000dfb4df1220 */ /* 0x004fe20000410000 */
[----:B------:R-:W-:Y:S02]  /*41e0*/  HADD2.F32 R180, -RZ, R35.H1_H1 ;  /* 0x30000023ffb47230 */ /* 0x000fe40000004100 */
[----:B------:R-:W-:Y:S01]  /*41f0*/  @P1 FFMA.FTZ R179, R224, R162, R179 ;  /* 0x000000a2e0b31223 */ /* 0x000fe200000100b3 */
[----:B------:R-:W-:Y:S01]  /*4200*/  F2FP.F16.F32.PACK_AB R162, RZ, R2 ;  /* 0x00000002ffa2723e */ /* 0x000fe200000000ff */
[----:B------:R-:W-:Y:S01]  /*4210*/  @P1 FFMA.FTZ R178, R223, R161, R178 ;  /* 0x000000a1dfb21223 */ /* 0x000fe200000100b2 */
[----:B------:R-:W-:-:S02]  /*4220*/  F2FP.F16.F32.PACK_AB R161, RZ, R3 ;  /* 0x00000003ffa1723e */ /* 0x000fc400000000ff */
[----:B------:R-:W-:Y:S01]  /*4230*/  F2FP.F16.F32.PACK_AB R222, RZ, R0 ;  /* 0x00000000ffde723e */ /* 0x000fe200000000ff */
[----:B---3--:R-:W-:Y:S01]  /*4240*/  @P1 FMUL.FTZ R225, R225, R226 ;  /* 0x000000e2e1e11220 */ /* 0x008fe20000410000 */
[----:B------:R-:W-:Y:S02]  /*4250*/  F2FP.F16.F32.PACK_AB R223, RZ, R177 ;  /* 0x000000b1ffdf723e */ /* 0x000fe400000000ff */
[----:B------:R-:W-:Y:S01]  /*4260*/  F2FP.F16.F32.PACK_AB R224, RZ, R178 ;  /* 0x000000b2ffe0723e */ /* 0x000fe200000000ff */
[----:B------:R-:W-:Y:S01]  /*4270*/  @P1 FFMA.FTZ R180, R225, R163, R180 ;  /* 0x000000a3e1b41223 */ /* 0x000fe200000100b4 */
[----:B------:R-:W-:Y:S02]  /*4280*/  F2FP.F16.F32.PACK_AB R225, RZ, R179 ;  /* 0x000000b3ffe1723e */ /* 0x000fe400000000ff */
[----:B------:R-:W-:Y:S02]  /*4290*/  PRMT R160, R160, 0x5410, R161 ;  /* 0x00005410a0a07816 */ /* 0x000fe400000000a1 */
[----:B------:R-:W-:-:S02]  /*42a0*/  F2FP.F16.F32.PACK_AB R163, RZ, R180 ;  /* 0x000000b4ffa3723e */ /* 0x000fc400000000ff */
[----:B------:R-:W-:Y:S02]  /*42b0*/  PRMT R161, R162, 0x5410, R222 ;  /* 0x00005410a2a17816 */ /* 0x000fe400000000de */
[----:B------:R-:W-:Y:S02]  /*42c0*/  PRMT R162, R223, 0x5410, R224 ;  /* 0x00005410dfa27816 */ /* 0x000fe400000000e0 */
[----:B------:R-:W-:Y:S01]  /*42d0*/  PRMT R163, R225, 0x5410, R163 ;  /* 0x00005410e1a37816 */ /* 0x000fe200000000a3 */
[----:B------:R-:W-:Y:S06]  /*42e0*/  BRA `(.L_x_9251) ;  /* 0x0000000000ec7947 */ /* 0x000fec0003800000 */
.L_x_9250:
[----:B------:R-:W1:Y:S01]  /*42f0*/  @P0 LDC R163, c[0x0][0x40c] ;  /* 0x00010300ffa30b82 */ /* 0x000e620000000800 */
[--C-:B0----5:R-:W-:Y:S02]  /*4300*/  @P0 HADD2.F32 R2, -RZ, R36.reuse.H1_H1 ;  /* 0x30000024ff020230 */ /* 0x121fe40000004100 */
[----:B------:R-:W-:Y:S02]  /*4310*/  HFMA2 R4, -RZ, RZ, 0, 0 ;  /* 0x00000000ff047431 */ /* 0x000fe400000001ff */
[----:B------:R-:W-:Y:S02]  /*4320*/  @P0 HADD2.F32 R0, -RZ, R36.H0_H0 ;  /* 0x20000024ff000230 */ /* 0x000fe40000004100 */
[--C-:B------:R-:W-:Y:S02]  /*4330*/  @P0 HADD2.F32 R177, -RZ, R88.reuse.H1_H1 ;  /* 0x30000058ffb10230 */ /* 0x100fe40000004100 */
[----:B------:R-:W-:Y:S01]  /*4340*/  @P0 HADD2.F32 R161, -RZ, R88.H0_H0 ;  /* 0x20000058ffa10230 */ /* 0x000fe20000004100 */
[----:B------:R-:W0:Y:S01]  /*4350*/  @P0 LDC R3, c[0x0][0x40c] ;  /* 0x00010300ff030b82 */ /* 0x000e220000000800 */
[----:B------:R-:W-:-:S02]  /*4360*/  @P0 HADD2.F32 R160, -RZ, R37.H0_H0 ;  /* 0x20000025ffa00230 */ /* 0x000fc40000004100 */
[----:B------:R-:W-:Y:S02]  /*4370*/  @P0 HADD2.F32 R162, -RZ, R37.H1_H1 ;  /* 0x30000025ffa20230 */ /* 0x000fe40000004100 */
[--C-:B------:R-:W-:Y:S02]  /*4380*/  @P0 HADD2.F32 R222, -RZ, R39.reuse.H0_H0 ;  /* 0x20000027ffde0230 */ /* 0x100fe40000004100 */
[----:B------:R-:W-:Y:S01]  /*4390*/  @P0 HADD2.F32 R224, -RZ, R39.H1_H1 ;  /* 0x30000027ffe00230 */ /* 0x000fe20000004100 */
[----:B------:R-:W2:Y:S08]  /*43a0*/  @P0 LDC R179, c[0x0][0x40c] ;  /* 0x00010300ffb30b82 */ /* 0x000eb00000000800 */
[----:B------:R-:W3:Y:S01]  /*43b0*/  @P0 LDC R223, c[0x0][0x40c] ;  /* 0x00010300ffdf0b82 */ /* 0x000ee20000000800 */
[----:B-1----:R-:W-:Y:S01]  /*43c0*/  @P0 FMUL.FTZ R2, R2, R163 ;  /* 0x000000a302020220 */ /* 0x002fe20000410000 */
[----:B------:R-:W-:-:S06]  /*43d0*/  @P0 HADD2.F32 R163, -RZ, R89.H1_H1 ;  /* 0x30000059ffa30230 */ /* 0x000fcc0000004100 */
[----:B------:R-:W1:Y:S01]  /*43e0*/  @P0 LDC R178, c[0x0][0x40c] ;  /* 0x00010300ffb20b82 */ /* 0x000e620000000800 */
[----:B0-----:R-:W-:Y:S01]  /*43f0*/  @P0 FMUL.FTZ R0, R0, R3 ;  /* 0x0000000300000220 */ /* 0x001fe20000410000 */
[----:B------:R-:W-:Y:S01]  /*4400*/  MOV R3, RZ ;  /* 0x000000ff00037202 */ /* 0x000fe20000000f00 */
[----:B------:R-:W-:Y:S01]  /*4410*/  @P0 FMUL.FTZ R3, R2, R177 ;  /* 0x000000b102030220 */ /* 0x000fe20000410000 */
[----:B------:R-:W-:Y:S02]  /*4420*/  HFMA2 R2, -RZ, RZ, 0, 0 ;  /* 0x00000000ff027431 */ /* 0x000fe400000001ff */
[----:B------:R-:W-:Y:S01]  /*4430*/  @P0 FMUL.FTZ R4, R0, R161 ;  /* 0x000000a100040220 */ /* 0x000fe20000410000 */
[----:B------:R-:W-:Y:S01]  /*4440*/  @P0 HADD2.F32 R161, -RZ, R89.H0_H0 ;  /* 0x20000059ffa10230 */ /* 0x000fe20000004100 */
[----:B------:R-:W-:Y:S01]  /*4450*/  MOV R0, RZ ;  /* 0x000000ff00007202 */ /* 0x000fe20000000f00 */
[----:B------:R-:W0:Y:S01]  /*4460*/  @P0 LDC R225, c[0x0][0x40c] ;  /* 0x00010300ffe10b82 */ /* 0x000e220000000800 */
[----:B--2---:R-:W-:Y:S01]  /*4470*/  @P0 FMUL.FTZ R160, R160, R179 ;  /* 0x000000b3a0a00220 */ /* 0x004fe20000410000 */
[----:B------:R-:W-:-:S02]  /*4480*/  @P0 HADD2.F32 R177, -RZ, R38.H0_H0 ;  /* 0x20000026ffb10230 */ /* 0x000fc40000004100 */
[----:B------:R-:W-:Y:S02]  /*4490*/  @P0 HADD2.F32 R179, -RZ, R38.H1_H1 ;  /* 0x30000026ffb30230 */ /* 0x000fe40000004100 */
[----:B------:R-:W-:Y:S01]  /*44a0*/  @P0 FMUL.FTZ R2, R160, R161 ;  /* 0x000000a1a0020220 */ /* 0x000fe20000410000 */
[----:B------:R-:W-:Y:S01]  /*44b0*/  @P0 HADD2.F32 R161, -RZ, R90.H0_H0 ;  /* 0x2000005affa10230 */ /* 0x000fe20000004100 */
[----:B------:R-:W2:Y:S01]  /*44c0*/  @P0 LDC R180, c[0x0][0x40c] ;  /* 0x00010300ffb40b82 */ /* 0x000ea20000000800 */
[----:B---3--:R-:W-:Y:S01]  /*44d0*/  @P0 FMUL.FTZ R162, R162, R223 ;  /* 0x000000dfa2a20220 */ /* 0x008fe20000410000 */
[----:B------:R-:W-:-:S03]  /*44e0*/  @P0 HADD2.F32 R223, -RZ, R91.H0_H0 ;  /* 0x2000005bffdf0230 */ /* 0x000fc60000004100 */
[----:B------:R-:W-:Y:S01]  /*44f0*/  @P0 FMUL.FTZ R0, R162, R163 ;  /* 0x000000a3a2000220 */ /* 0x000fe20000410000 */
[----:B------:R-:W-:Y:S02]  /*4500*/  @P0 HADD2.F32 R163, -RZ, R90.H1_H1 ;  /* 0x3000005affa30230 */ /* 0x000fe40000004100 */
[----:B------:R-:W3:Y:S01]  /*4510*/  @P0 LDC R227, c[0x0][0x40c] ;  /* 0x00010300ffe30b82 */ /* 0x000ee20000000800 */
[----:B-1----:R-:W-:Y:S01]  /*4520*/  @P0 FMUL.FTZ R160, R177, R178 ;  /* 0x000000b2b1a00220 */ /* 0x002fe20000410000 */
[----:B------:R-:W-:Y:S02]  /*4530*/  HFMA2 R177, -RZ, RZ, 0, 0 ;  /* 0x00000000ffb17431 */ /* 0x000fe400000001ff */
[----:B0-----:R-:W-:Y:S01]  /*4540*/  @P0 FMUL.FTZ R222, R222, R225 ;  /* 0x000000e1dede0220 */ /* 0x001fe20000410000 */
[----:B------:R-:W-:Y:S02]  /*4550*/  @P0 HADD2.F32 R225, -RZ, R91.H1_H1 ;  /* 0x3000005bffe10230 */ /* 0x000fe40000004100 */
[----:B------:R-:W-:Y:S01]  /*4560*/  @P0 FMUL.FTZ R177, R160, R161 ;  /* 0x000000a1a0b10220 */ /* 0x000fe20000410000 */
[----:B------:R-:W-:-:S02]  /*4570*/  F2FP.F16.F32.PACK_AB R160, RZ, R4 ;  /* 0x00000004ffa0723e */ /* 0x000fc400000000ff */
[----:B------:R-:W-:Y:S01]  /*4580*/  F2FP.F16.F32.PACK_AB R161, RZ, R3 ;  /* 0x00000003ffa1723e */ /* 0x000fe200000000ff */
[----:B--2---:R-:W-:Y:S01]  /*4590*/  @P0 FMUL.FTZ R162, R179, R180 ;  /* 0x000000b4b3a20220 */ /* 0x004fe20000410000 */
[----:B------:R-:W-:Y:S02]  /*45a0*/  CS2R R178, SRZ ;  /* 0x0000000000b27805 */ /* 0x000fe4000001ff00 */
[----:B------:R-:W-:Y:S01]  /*45b0*/  MOV R180, RZ ;  /* 0x000000ff00b47202 */ /* 0x000fe20000000f00 */
        /* <DEDUP_REMOVED lines=12> */
[----:B------:R-:W-:-:S02]  /*4680*/  PRMT R162, R222, 0x5410, R223 ;  /* 0x00005410dea27816 */ /* 0x000fc400000000df */
[----:B------:R-:W-:-:S07]  /*4690*/  PRMT R163, R224, 0x5410, R225 ;  /* 0x00005410e0a37816 */ /* 0x000fce00000000e1 */
.L_x_9251:
[----:B------:R-:W0:Y:S01]  /*46a0*/  LDC.64 R222, c[0x0][0x3a8] ;  /* 0x0000ea00ffde7b82 */ /* 0x000e220000000a00 */
[----:B------:R-:W-:Y:S01]  /*46b0*/  IADD3 R221, PT, PT, R221, 0x20, RZ ;  /* 0x00000020dddd7810 */ /* 0x000fe20007ffe0ff */
[C---:B0-----:R-:W-:Y:S01]  /*46c0*/  IMAD.WIDE.U32 R222, R219.reuse, 0x10, R222 ;  /* 0x00000010dbde7825 */ /* 0x041fe200078e00de */
[----:B------:R-:W-:-:S04]  /*46d0*/  IADD3 R219, PT, PT, R219, 0x20, RZ ;  /* 0x00000020dbdb7810 */ /* 0x000fc80007ffe0ff */
[----:B------:R0:W-:Y:S03]  /*46e0*/  STG.E.128 desc[UR6][R222.64], R160 ;  /* 0x000000a0de007986 */ /* 0x0001e6000c101d06 */
.L_x_9249:
[----:B------:R-:W-:Y:S05]  /*46f0*/  BSYNC.RECONVERGENT B0 ;  /* 0x0000000000007941 */ /* 0x000fea0003800200 */
.L_x_9248:
        /* <DEDUP_REMOVED lines=15> */
[----:B-----5:R-:W-:Y:S02]  /*47f0*/  HADD2.F32 R181, -RZ, R32.H0_H0 ;  /* 0x20000020ffb57230 */ /* 0x020fe40000004100 */
[----:B------:R-:W-:-:S10]  /*4800*/  HADD2.F32 R183, -RZ, R33.H0_H0 ;  /* 0x20000021ffb77230 */ /* 0x000fd40000004100 */
[----:B0-----:R-:W0:Y:S01]  /*4810*/  @P1 LDC R161, c[0x0][0x40c] ;  /* 0x00010300ffa11b82 */ /* 0x001e220000000800 */
[--C-:B------:R-:W-:Y:S02]  /*4820*/  @P1 HADD2.F32 R160, -RZ, R36.reuse.H0_H0 ;  /* 0x20000024ffa01230 */ /* 0x100fe40000004100 */
[----:B------:R-:W-:Y:S02]  /*4830*/  @P1 HADD2.F32 R184, -RZ, R37.H0_H0 ;  /* 0x20000025ffb81230 */ /* 0x000fe40000004100 */
[----:B------:R-:W-:-:S03]  /*4840*/  @P1 HADD2.F32 R163, -RZ, R36.H1_H1 ;  /* 0x30000024ffa31230 */ /* 0x000fc60000004100 */
        /* <DEDUP_REMOVED lines=8> */
[----:B------:R-:W-:-:S05]  /*48d0*/  @P1 HADD2.F32 R160, -RZ, R37.H1_H1 ;  /* 0x30000025ffa01230 */ /* 0x000fca0000004100 */
[----:B-1----:R-:W-:Y:S01]  /*48e0*/  @P1 FMUL.FTZ R187, R160, R187 ;  /* 0x000000bba0bb1220 */ /* 0x002fe20000410000 */
[----:B------:R-:W-:Y:S01]  /*48f0*/  @P1 HADD2.F32 R160, -RZ, R77.H0_H0 ;  /* 0x2000004dffa01230 */ /* 0x000fe20000004100 */
[----:B------:R-:W1:Y:S01]  /*4900*/  @P1 LDC R186, c[0x0][0x40c] ;  /* 0x00010300ffba1b82 */ /* 0x000e620000000800 */
[----:B--2---:R-:W-:Y:S01]  /*4910*/  @P1 FMUL.FTZ R162, R184, R185 ;  /* 0x000000b9b8a21220 */ /* 0x004fe20000410000 */
[----:B------:R-:W-:Y:S02]  /*4920*/  HADD2.F32 R184, -RZ, R33.H1_H1 ;  /* 0x30000021ffb87230 */ /* 0x000fe40000004100 */
[----:B------:R-:W-:Y:S02]  /*4930*/  @P1 HADD2.F32 R185, -RZ, R38.H1_H1 ;  /* 0x30000026ffb91230 */ /* 0x000fe40000004100 */
[----:B------:R-:W-:Y:S01]  /*4940*/  @P1 FFMA.FTZ R183, R162, R160, R183 ;  /* 0x000000a0a2b71223 */ /* 0x000fe200000100b7 */
[----:B------:R-:W-:Y:S01]  /*4950*/  @P1 HADD2.F32 R160, -RZ, R39.H0_H0 ;  /* 0x20000027ffa01230 */ /* 0x000fe20000004100 */
[----:B------:R-:W2:Y:S01]  /*4960*/  @P1 LDC R188, c[0x0][0x40c] ;  /* 0x00010300ffbc1b82 */ /* 0x000ea20000000800 */
[----:B---3--:R-:W-:Y:S01]  /*4970*/  @P1 FMUL.FTZ R163, R163, R182 ;  /* 0x000000b6a3a31220 */ /* 0x008fe20000410000 */
[----:B------:R-:W-:-:S02]  /*4980*/  HADD2.F32 R182, -RZ, R32.H1_H1 ;  /* 0x30000020ffb67230 */ /* 0x000fc40000004100 */
[----:B------:R-:W-:-:S03]  /*4990*/  @P1 HADD2.F32 R162, -RZ, R79.H0_H0 ;  /* 0x2000004fffa21230 */ /* 0x000fc60000004100 */
[----:B------:R-:W-:Y:S01]  /*49a0*/  @P1 FFMA.FTZ R182, R163, R161, R182 ;  /* 0x000000a1a3b61223 */ /* 0x000fe200000100b6 */
[----:B------:R-:W3:Y:S01]  /*49b0*/  @P1 LDC R226, c[0x0][0x40c] ;  /* 0x00010300ffe21b82 */ /* 0x000ee20000000800 */
[----:B------:R-:W-:Y:S02]  /*49c0*/  @P1 HADD2.F32 R161, -RZ, R77.H1_H1 ;  /* 0x3000004dffa11230 */ /* 0x000fe40000004100 */
[----:B0-----:R-:W-:Y:S01]  /*49d0*/  @P1 FMUL.FTZ R224, R160, R225 ;  /* 0x000000e1a0e01220 */ /* 0x001fe20000410000 */
[----:B------:R-:W-:Y:S02]  /*49e0*/  @P1 HADD2.F32 R163, -RZ, R38.H0_H0 ;  /* 0x20000026ffa31230 */ /* 0x000fe40000004100 */
[----:B------:R-:W-:Y:S02]  /*49f0*/  @P1 HADD2.F32 R225, -RZ, R39.H1_H1 ;  /* 0x30000027ffe11230 */ /* 0x000fe40000004100 */
[----:B------:R-:W-:Y:S01]  /*4a00*/  @P1 FFMA.FTZ R184, R187, R161, R184 ;  /* 0x000000a1bbb81223 */ /* 0x000fe200000100b8 */
[----:B------:R-:W-:-:S02]  /*4a10*/  HADD2.F32 R187, -RZ, R35.H0_H0 ;  /* 0x20000023ffbb7230 */ /* 0x000fc40000004100 */
[----:B-1----:R-:W-:Y:S01]  /*4a20*/  @P1 FMUL.FTZ R222, R163, R186 ;  /* 0x000000baa3de1220 */ /* 0x002fe20000410000 */
[----:B------:R-:W-:Y:S02]  /*4a30*/  HADD2.F32 R186, -RZ, R34.H1_H1 ;  /* 0x30000022ffba7230 */ /* 0x000fe40000004100 */
[--C-:B------:R-:W-:Y:S02]  /*4a40*/  @P1 HADD2.F32 R160, -RZ, R78.reuse.H0_H0 ;  /* 0x2000004effa01230 */ /* 0x100fe40000004100 */
[----:B------:R-:W-:Y:S01]  /*4a50*/  @P1 FFMA.FTZ R187, R224, R162, R187 ;  /* 0x000000a2e0bb1223 */ /* 0x000fe200000100bb */
[----:B------:R-:W-:Y:S01]  /*4a60*/  @P1 HADD2.F32 R161, -RZ, R78.H1_H1 ;  /* 0x3000004effa11230 */ /* 0x000fe20000004100 */
[----:B------:R-:W-:Y:S01]  /*4a70*/  F2FP.F16.F32.PACK_AB R162, RZ, R183 ;  /* 0x000000b7ffa2723e */ /* 0x000fe200000000ff */
[----:B------:R-:W-:Y:S02]  /*4a80*/  @P1 HADD2.F32 R163, -RZ, R79.H1_H1 ;  /* 0x3000004fffa31230 */ /* 0x000fe40000004100 */
[----:B--2---:R-:W-:Y:S01]  /*4a90*/  @P1 FMUL.FTZ R223, R185, R188 ;  /* 0x000000bcb9df1220 */ /* 0x004fe20000410000 */
[----:B------:R-:W-:-:S02]  /*4aa0*/  HADD2.F32 R185, -RZ, R34.H0_H0 ;  /* 0x20000022ffb97230 */ /* 0x000fc40000004100 */
[----:B------:R-:W-:Y:S02]  /*4ab0*/  HADD2.F32 R188, -RZ, R35.H1_H1 ;  /* 0x30000023ffbc7230 */ /* 0x000fe40000004100 */
        /* <DEDUP_REMOVED lines=16> */
.L_x_9254:
[----:B0-----:R-:W0:Y:S01]  /*4bc0*/  @P0 LDC R161, c[0x0][0x40c] ;  /* 0x00010300ffa10b82 */ /* 0x001e220000000800 */
[--C-:B-----5:R-:W-:Y:S02]  /*4bd0*/  @P0 HADD2.F32 R160, -RZ, R36.reuse.H0_H0 ;  /* 0x20000024ffa00230 */ /* 0x120fe40000004100 */
[----:B------:R-:W-:Y:S02]  /*4be0*/  HFMA2 R181, -RZ, RZ, 0, 0 ;  /* 0x00000000ffb57431 */ /* 0x000fe400000001ff */
[----:B------:R-:W-:Y:S01]  /*4bf0*/  @P0 HADD2.F32 R162, -RZ, R36.H1_H1 ;  /* 0x30000024ffa20230 */ /* 0x000fe20000004100 */
[----:B------:R-:W-:Y:S01]  /*4c00*/  MOV R182, RZ ;  /* 0x000000ff00b67202 */ /* 0x000fe20000000f00 */
[----:B------:R-:W-:Y:S02]  /*4c10*/  @P0 HADD2.F32 R183, -RZ, R76.H1_H1 ;  /* 0x3000004cffb70230 */ /* 0x000fe40000004100 */
[----:B------:R-:W-:Y:S01]  /*4c20*/  @P0 HADD2.F32 R185, -RZ, R37.H1_H1 ;  /* 0x30000025ffb90230 */ /* 0x000fe20000004100 */
        /* <DEDUP_REMOVED lines=14> */
[----:B------:R-:W-:Y:S02]  /*4d10*/  HFMA2 R183, -RZ, RZ, 0, 0 ;  /* 0x00000000ffb77431 */ /* 0x000fe400000001ff */
[----:B------:R-:W-:Y:S01]  /*4d20*/  @P0 HADD2.F32 R162, -RZ, R77.H1_H1 ;  /* 0x3000004dffa20230 */ /* 0x000fe20000004100 */
[----:B------:R-:W1:Y:S01]  /*4d30*/  @P0 LDC R188, c[0x0][0x40c] ;  /* 0x00010300ffbc0b82 */ /* 0x000e620000000800 */
[----:B--2---:R-:W-:Y:S01]  /*4d40*/  @P0 FMUL.FTZ R185, R185, R186 ;  /* 0x000000bab9b90220 */ /* 0x004fe20000410000 */
[----:B------:R-:W-:-:S02]  /*4d50*/  @P0 HADD2.F32 R161, -RZ, R38.H0_H0 ;  /* 0x20000026ffa10230 */ /* 0x000fc40000004100 */
[----:B------:R-:W-:-:S04]  /*4d60*/  @P0 HADD2.F32 R186, -RZ, R38.H1_H1 ;  /* 0x30000026ffba0230 */ /* 0x000fc80000004100 */
[----:B------:R-:W2:Y:S01]  /*4d70*/  @P0 LDC R187, c[0x0][0x40c] ;  /* 0x00010300ffbb0b82 */ /* 0x000ea20000000800 */
[----:B---3--:R-:W-:Y:S01]  /*4d80*/  @P0 FMUL.FTZ R163, R163, R184 ;  /* 0x000000b8a3a30220 */ /* 0x008fe20000410000 */
[----:B------:R-:W-:Y:S01]  /*4d90*/  MOV R184, RZ ;  /* 0x000000ff00b87202 */ /* 0x000fe20000000f00 */
[----:B------:R-:W-:Y:S01]  /*4da0*/  @P0 FMUL.FTZ R184, R185, R162 ;  /* 0x000000a2b9b80220 */ /* 0x000fe20000410000 */
[----:B------:R-:W-:Y:S02]  /*4db0*/  HFMA2 R185, -RZ, RZ, 0, 0 ;  /* 0x00000000ffb97431 */ /* 0x000fe400000001ff */
[----:B------:R-:W-:Y:S01]  /*4dc0*/  @P0 FMUL.FTZ R183, R163, R160 ;  /* 0x000000a0a3b70220 */ /* 0x000fe20000410000 */
[--C-:B------:R-:W-:Y:S01]  /*4dd0*/  @P0 HADD2.F32 R160, -RZ, R78.reuse.H0_H0 ;  /* 0x2000004effa00230 */ /* 0x100fe20000004100 */
[----:B------:R-:W3:Y:S01]  /*4de0*/  @P0 LDC R225, c[0x0][0x40c] ;  /* 0x00010300ffe10b82 */ /* 0x000ee20000000800 */
[----:B0-----:R-:W-:Y:S01]  /*4df0*/  @P0 FMUL.FTZ R222, R222, R223 ;  /* 0x000000dfdede0220 */ /* 0x001fe20000410000 */
[----:B------:R-:W-:-:S02]  /*4e00*/  @P0 HADD2.F32 R163, -RZ, R78.H1_H1 ;  /* 0x3000004effa30230 */ /* 0x000fc40000004100 */
[----:B------:R-:W-:Y:S02]  /*4e10*/  @P0 HADD2.F32 R223, -RZ, R79.H0_H0 ;  /* 0x2000004fffdf0230 */ /* 0x000fe40000004100 */
[----:B-1----:R-:W-:Y:S01]  /*4e20*/  @P0 FMUL.FTZ R161, R161, R188 ;  /* 0x000000bca1a10220 */ /* 0x002fe20000410000 */
[----:B------:R-:W-:-:S03]  /*4e30*/  MOV R188, RZ ;  /* 0x000000ff00bc7202 */ /* 0x000fc60000000f00 */
[----:B------:R-:W-:Y:S01]  /*4e40*/  @P0 FMUL.FTZ R185, R161, R160 ;  /* 0x000000a0a1b90220 */ /* 0x000fe20000410000 */
[----:B------:R-:W-:Y:S02]  /*4e50*/  F2FP.F16.F32.PACK_AB R160, RZ, R181 ;  /* 0x000000b5ffa0723e */ /* 0x000fe400000000ff */
[----:B------:R-:W-:Y:S01]  /*4e60*/  F2FP.F16.F32.PACK_AB R161, RZ, R182 ;  /* 0x000000b6ffa1723e */ /* 0x000fe200000000ff */
        /* <DEDUP_REMOVED lines=16> */
.L_x_9255:
[----:B------:R-:W0:Y:S01]  /*4f70*/  LDC.64 R222, c[0x0][0x3a8] ;  /* 0x0000ea00ffde7b82 */ /* 0x000e220000000a00 */
[----:B------:R-:W-:Y:S01]  /*4f80*/  IADD3 R221, PT, PT, R221, 0x20, RZ ;  /* 0x00000020dddd7810 */ /* 0x000fe20007ffe0ff */
[C---:B0-----:R-:W-:Y:S01]  /*4f90*/  IMAD.WIDE.U32 R222, R219.reuse, 0x10, R222 ;  /* 0x00000010dbde7825 */ /* 0x041fe200078e00de */
[----:B------:R-:W-:-:S04]  /*4fa0*/  IADD3 R219, PT, PT, R219, 0x20, RZ ;  /* 0x00000020dbdb7810 */ /* 0x000fc80007ffe0ff */
[----:B------:R0:W-:Y:S03]  /*4fb0*/  STG.E.128 desc[UR6][R222.64], R160 ;  /* 0x000000a0de007986 */ /* 0x0001e6000c101d06 */
.L_x_9253:
[----:B------:R-:W-:Y:S05]  /*4fc0*/  BSYNC.RECONVERGENT B0 ;  /* 0x0000000000007941 */ /* 0x000fea0003800200 */
.L_x_9252:
        /* <DEDUP_REMOVED lines=76> */
.L_x_9258:
        /* <DEDUP_REMOVED lines=59> */
.L_x_9259:
[----:B------:R-:W0:Y:S01]  /*5840*/  LDC.64 R222, c[0x0][0x3a8] ;  /* 0x0000ea00ffde7b82 */ /* 0x000e220000000a00 */
[----:B------:R-:W-:Y:S01]  /*5850*/  IADD3 R221, PT, PT, R221, 0x20, RZ ;  /* 0x00000020dddd7810 */ /* 0x000fe20007ffe0ff */
[C---:B0-----:R-:W-:Y:S01]  /*5860*/  IMAD.WIDE.U32 R222, R219.reuse, 0x10, R222 ;  /* 0x00000010dbde7825 */ /* 0x041fe200078e00de */
[----:B------:R-:W-:-:S04]  /*5870*/  IADD3 R219, PT, PT, R219, 0x20, RZ ;  /* 0x00000020dbdb7810 */ /* 0x000fc80007ffe0ff */
[----:B------:R0:W-:Y:S03]  /*5880*/  STG.E.128 desc[UR6][R222.64], R160 ;  /* 0x000000a0de007986 */ /* 0x0001e6000c101d06 */
.L_x_9257:
[----:B------:R-:W-:Y:S05]  /*5890*/  BSYNC.RECONVERGENT B0 ;  /* 0x0000000000007941 */ /* 0x000fea0003800200 */
.L_x_9256:
        /* <DEDUP_REMOVED lines=76> */
.L_x_9262:
        /* <DEDUP_REMOVED lines=59> */
.L_x_9263:
[----:B------:R-:W0:Y:S01]  /*6110*/  LDC.64 R222, c[0x0][0x3a8] ;  /* 0x0000ea00ffde7b82 */ /* 0x000e220000000a00 */
[----:B------:R-:W-:Y:S01]  /*6120*/  IADD3 R221, PT, PT, R221, 0x20, RZ ;  /* 0x00000020dddd7810 */ /* 0x000fe20007ffe0ff */
[C---:B0-----:R-:W-:Y:S01]  /*6130*/  IMAD.WIDE.U32 R222, R219.reuse, 0x10, R222 ;  /* 0x00000010dbde7825 */ /* 0x041fe200078e00de */
[----:B------:R-:W-:-:S04]  /*6140*/  IADD3 R219, PT, PT, R219, 0x20, RZ ;  /* 0x00000020dbdb7810 */ /* 0x000fc80007ffe0ff */
[----:B------:R0:W-:Y:S03]  /*6150*/  STG.E.128 desc[UR6][R222.64], R160 ;  /* 0x000000a0de007986 */ /* 0x0001e6000c101d06 */
.L_x_9261:
[----:B------:R-:W-:Y:S05]  /*6160*/  BSYNC.RECONVERGENT B0 ;  /* 0x0000000000007941 */ /* 0x000fea0003800200 */
.L_x_9260:
        /* <DEDUP_REMOVED lines=76> */
.L_x_9266:
        /* <DEDUP_REMOVED lines=59> */
.L_x_9267:
[----:B------:R-:W0:Y:S02]  /*69e0*/  LDC.64 R220, c[0x0][0x3a8] ;  /* 0x0000ea00ffdc7b82 */ /* 0x000e240000000a00 */
[----:B0-----:R-:W-:-:S05]  /*69f0*/  IMAD.WIDE.U32 R220, R219, 0x10, R220 ;  /* 0x00000010dbdc7825 */ /* 0x001fca00078e00dc */
[----:B------:R0:W-:Y:S02]  /*6a00*/  STG.E.128 desc[UR6][R220.64], R160 ;  /* 0x000000a0dc007986 */ /* 0x0001e4000c101d06 */
.L_x_9265:
[----:B------:R-:W-:Y:S05]  /*6a10*/  BSYNC.RECONVERGENT B0 ;  /* 0x0000000000007941 */ /* 0x000fea0003800200 */
.L_x_9264:
[----:B01234-:R-:W-:Y:S01]  /*6a20*/  FADD.FTZ R160, RZ, R176 ;  /* 0x000000b0ffa07221 */ /* 0x01ffe20000010000 */
[C---:B------:R-:W-:Y:S01]  /*6a30*/  ISETP.GT.U32.AND P4, PT, R214.reuse, 0x3f, PT ;  /* 0x0000003fd600780c */ /* 0x040fe20003f84070 */
[----:B------:R-:W0:Y:S01]  /*6a40*/  S2R R221, SR_TID.X ;  /* 0x0000000000dd7919 */ /* 0x000e220000002100 */
[C---:B------:R-:W-:Y:S01]  /*6a50*/  ISETP.GT.U32.AND P3, PT, R214.reuse, 0x5f, PT ;  /* 0x0000005fd600780c */ /* 0x040fe20003f64070 */
[----:B------:R-:W-:Y:S01]  /*6a60*/  FADD.FTZ R161, R175, R160 ;  /* 0x000000a0afa17221 */ /* 0x000fe20000010000 */
[C---:B------:R-:W-:Y:S01]  /*6a70*/  ISETP.GT.U32.AND P2, PT, R214.reuse, 0x7f, PT ;  /* 0x0000007fd600780c */ /* 0x040fe20003f44070 */
[----:B------:R-:W-:Y:S01]  /*6a80*/  UMOV UR10, 0xffffffff ;  /* 0xffffffff000a7882 */ /* 0x000fe20000000000 */
[----:B------:R-:W-:Y:S01]  /*6a90*/  ISETP.GT.U32.AND P1, PT, R214, 0x9f, PT ;  /* 0x0000009fd600780c */ /* 0x000fe20003f24070 */
        /* <DEDUP_REMOVED lines=282> */
.L_x_9301:
[----:B------:R-:W-:Y:S01]  /*7c40*/  LOP3.LUT P1, RZ, R221, 0x1f, RZ, 0xc0, !PT ;  /* 0x0000001fddff7812 */ /* 0x000fe2000782c0ff */
[----:B-1----:R-:W-:Y:S01]  /*7c50*/  FADD.FTZ R225, R222, R223 ;  /* 0x000000dfdee17221 */ /* 0x002fe20000010000 */
[----:B0-----:R-:W-:Y:S01]  /*7c60*/  FMUL.FTZ R222, R219, R219 ;  /* 0x000000dbdbde7220 */ /* 0x001fe20000410000 */
[----:B------:R-:W-:Y:S01]  /*7c70*/  ISETP.NE.AND P0, PT, RZ, UR8, PT ;  /* 0x00000008ff007c0c */ /* 0x000fe2000bf05270 */
[----:B------:R-:W-:Y:S01]  /*7c80*/  BSSY.RECONVERGENT B0, `(.L_x_9269) ;  /* 0x0000218000007945 */ /* 0x000fe20003800200 */
[----:B------:R-:W-:Y:S02]  /*7c90*/  FFMA.FTZ R220, R225, R220, UR9 ;  /* 0x00000009e1dc7e23 */ /* 0x000fe400080100dc */
[----:B------:R-:W-:-:S05]  /*7ca0*/  FSEL R223, R222, RZ, P0 ;  /* 0x000000ffdedf7208 */ /* 0x000fca0000000000 */
[----:B------:R-:W-:Y:S01]  /*7cb0*/  FADD.FTZ R220, R220, R223 ;  /* 0x000000dfdcdc7221 */ /* 0x000fe20000010000 */
[----:B------:R-:W0:Y:S05]  /*7cc0*/  @!P1 LDC.64 R162, c[0x0][0x3c0] ;  /* 0x0000f000ffa29b82 */ /* 0x000e2a0000000a00 */
[----:B------:R-:W1:Y:S03]  /*7cd0*/  MUFU.RSQ R220, R220 ;  /* 0x000000dc00dc7308 */ /* 0x000e660000001400 */
[----:B------:R-:W2:Y:S01]  /*7ce0*/  @!P1 LDC.64 R160, c[0x0][0x3c8] ;  /* 0x0000f200ffa09b82 */ /* 0x000ea20000000a00 */
[----:B0-----:R-:W-:-:S05]  /*7cf0*/  @!P1 IMAD.WIDE R162, R213, 0x4, R162 ;  /* 0x00000004d5a29825 */ /* 0x001fca00078e02a2 */
[----:B------:R0:W-:Y:S01]  /*7d00*/  @!P1 STG.E desc[UR6][R162.64], R219 ;  /* 0x000000dba2009986 */ /* 0x0001e2000c101906 */
[----:B--2---:R-:W-:-:S05]  /*7d10*/  @!P1 IMAD.WIDE R160, R213, 0x4, R160 ;  /* 0x00000004d5a09825 */ /* 0x004fca00078e02a0 */
[----:B-1----:R0:W-:Y:S01]  /*7d20*/  @!P1 STG.E desc[UR6][R160.64], R220 ;  /* 0x000000dca0009986 */ /* 0x0021e2000c101906 */
[----:B-----5:R-:W-:-:S13]  /*7d30*/  ISETP.GE.AND P1, PT, R217, 0x1, PT ;  /* 0x00000001d900780c */ /* 0x020fda0003f26270 */
[----:B0-----:R-:W-:Y:S05]  /*7d40*/  @!P1 BRA `(.L_x_9270) ;  /* 0x00000020002c9947 */ /* 0x001fea0003800000 */
        /* <DEDUP_REMOVED lines=19> */
[C---:B------:R-:W-:Y:S01]  /*7e80*/  FMUL.FTZ R160, R220.reuse, R161 ;  /* 0x000000a1dca07220 */ /* 0x040fe20000410000 */
[----:B------:R-:W-:Y:S01]  /*7e90*/  FMUL.FTZ R161, R220, R227 ;  /* 0x000000e3dca17220 */ /* 0x000fe20000410000 */
[----:B------:R-:W-:Y:S01]  /*7ea0*/  FFMA.FTZ R224, R223, R162, R218 ;  /* 0x000000a2dfe07223 */ /* 0x000fe200000100da */
[----:B------:R-:W-:Y:S02]  /*7eb0*/  HADD2.F32 R163, -RZ, R156.H0_H0 ;  /* 0x2000009cffa37230 */ /* 0x000fe40000004100 */
[----:B------:R-:W-:Y:S01]  /*7ec0*/  FFMA.FTZ R227, R225, R222, R226 ;  /* 0x000000dee1e37223 */ /* 0x000fe200000100e2 */
[----:B------:R-:W-:Y:S01]  /*7ed0*/  HADD2.F32 R221, -RZ, R152.H0_H0 ;  /* 0x20000098ffdd7230 */ /* 0x000fe20000004100 */
[----:B------:R-:W0:Y:S01]  /*7ee0*/  LDC.64 R222, c[0x0][0x428] ;  /* 0x00010a00ffde7b82 */ /* 0x000e220000000a00 */
[----:B------:R-:W-:Y:S02]  /*7ef0*/  HADD2.F32 R228, -RZ, R159.H0_H0 ;  /* 0x2000009fffe47230 */ /* 0x000fe40000004100 */
[----:B------:R-:W-:Y:S01]  /*7f00*/  FADD.FTZ R225, R169, -R219 ;  /* 0x800000dba9e17221 */ /* 0x000fe20000010000 */
[----:B------:R-:W-:-:S02]  /*7f10*/  HADD2.F32 R230, -RZ, R155.H0_H0 ;  /* 0x2000009bffe67230 */ /* 0x000fc40000004100 */
[----:B------:R-:W-:Y:S01]  /*7f20*/  FFMA.FTZ R160, R160, R163, R221 ;  /* 0x000000a3a0a07223 */ /* 0x000fe200000100dd */
[--C-:B------:R-:W-:Y:S01]  /*7f30*/  FADD.FTZ R221, R171, -R219.reuse ;  /* 0x800000dbabdd7221 */ /* 0x100fe20000010000 */
[--C-:B------:R-:W-:Y:S01]  /*7f40*/  FADD.FTZ R163, R173, -R219.reuse ;  /* 0x800000dbada37221 */ /* 0x100fe20000010000 */
[----:B------:R-:W-:Y:S02]  /*7f50*/  HADD2.F32 R232, -RZ, R154.H1_H1 ;  /* 0x3000009affe87230 */ /* 0x000fe40000004100 */
[----:B------:R-:W-:Y:S01]  /*7f60*/  FFMA.FTZ R229, R161, R228, R230 ;  /* 0x000000e4a1e57223 */ /* 0x000fe200000100e6 */
[----:B------:R-:W-:Y:S01]  /*7f70*/  FADD.FTZ R161, R175, -R219 ;  /* 0x800000dbafa17221 */ /* 0x000fe20000010000 */
[----:B------:R-:W-:Y:S02]  /*7f80*/  HADD2.F32 R230, -RZ, R158.H1_H1 ;  /* 0x3000009effe67230 */ /* 0x000fe40000004100 */
[----:B------:R-:W-:Y:S01]  /*7f90*/  FMUL.FTZ R225, R220, R225 ;  /* 0x000000e1dce17220 */ /* 0x000fe20000410000 */
        /* <DEDUP_REMOVED lines=8> */
[----:B------:R-:W-:-:S02]  /*8020*/  HADD2.F32 R226, -RZ, R157.H1_H1 ;  /* 0x3000009dffe27230 */ /* 0x000fc40000004100 */
[----:B------:R-:W-:Y:S01]  /*8030*/  FFMA.FTZ R230, R221, R230, R232 ;  /* 0x000000e6dde67223 */ /* 0x000fe200000100e8 */
[----:B------:R-:W-:Y:S02]  /*8040*/  HADD2.F32 R228, -RZ, R153.H1_H1 ;  /* 0x30000099ffe47230 */ /* 0x000fe40000004100 */
[----:B------:R-:W-:Y:S01]  /*8050*/  FFMA.FTZ R221, R161, R162, R218 ;  /* 0x000000a2a1dd7223 */ /* 0x000fe200000100da */
[C---:B0-----:R-:W-:Y:S01]  /*8060*/  IMAD.WIDE.U32 R222, R217.reuse, 0x10, R222 ;  /* 0x00000010d9de7825 */ /* 0x041fe200078e00de */
[----:B------:R-:W-:-:S03]  /*8070*/  IADD3 R217, PT, PT, R217, 0x20, RZ ;  /* 0x00000020d9d97810 */ /* 0x000fc60007ffe0ff */
[----:B------:R-:W-:Y:S01]  /*8080*/  FFMA.FTZ R225, R163, R226, R228 ;  /* 0x000000e2a3e17223 */ /* 0x000fe200000100e4 */
[----:B------:R-:W-:Y:S02]  /*8090*/  F2FP.F16.F32.PACK_AB R163, R234, R229 ;  /* 0x000000e5eaa3723e */ /* 0x000fe400000000ff */
[----:B------:R-:W-:Y:S02]  /*80a0*/  F2FP.F16.F32.PACK_AB R162, R230, R227 ;  /* 0x000000e3e6a2723e */ /* 0x000fe400000000ff */
[----:B------:R-:W-:Y:S02]  /*80b0*/  F2FP.F16.F32.PACK_AB R161, R225, R224 ;  /* 0x000000e0e1a1723e */ /* 0x000fe400000000ff */
[----:B------:R-:W-:-:S05]  /*80c0*/  F2FP.F16.F32.PACK_AB R160, R221, R160 ;  /* 0x000000a0dda0723e */ /* 0x000fca00000000ff */
[----:B------:R0:W-:Y:S02]  /*80d0*/  STG.E.128 desc[UR6][R222.64], R160 ;  /* 0x000000a0de007986 */ /* 0x0001e4000c101d06 */
.L_x_9272:
[----:B------:R-:W-:Y:S05]  /*80e0*/  BSYNC.RECONVERGENT B1 ;  /* 0x0000000000017941 */ /* 0x000fea0003800200 */
.L_x_9271:
[----:B------:R-:W-:Y:S01]  /*80f0*/  LOP3.LUT P0, RZ, R216, 0x800, RZ, 0xc0, !PT ;  /* 0x00000800d8ff7812 */ /* 0x000fe2000780c0ff */
[----:B------:R-:W-:-:S12]  /*8100*/  BSSY.RECONVERGENT B1, `(.L_x_9273) ;  /* 0x0000032000017945 */ /* 0x000fd80003800200 */
[----:B------:R-:W-:Y:S05]  /*8110*/  @!P0 BRA `(.L_x_9274) ;  /* 0x0000000000c08947 */ /* 0x000fea0003800000 */
[--C-:B0-----:R-:W-:Y:S01]  /*8120*/  FADD.FTZ R223, R166, -R219.reuse ;  /* 0x800000dba6df7221 */ /* 0x101fe20000010000 */
        /* <DEDUP_REMOVED lines=47> */
.L_x_9274:
[----:B------:R-:W-:Y:S05]  /*8420*/  BSYNC.RECONVERGENT B1 ;  /* 0x0000000000017941 */ /* 0x000fea0003800200 */
.L_x_9273:
[----:B------:R-:W-:Y:S01]  /*8430*/  LOP3.LUT P0, RZ, R216, 0x1000, RZ, 0xc0, !PT ;  /* 0x00001000d8ff7812 */ /* 0x000fe2000780c0ff */
[----:B------:R-:W-:-:S12]  /*8440*/  BSSY.RECONVERGENT B1, `(.L_x_9275) ;  /* 0x0000032000017945 */ /* 0x000fd80003800200 */
[----:B------:R-:W-:Y:S05]  /*8450*/  @!P0 BRA `(.L_x_9276) ;  /* 0x0000000000c08947 */ /* 0x000fea0003800000 */
[--C-:B01----:R-:W-:Y:S01]  /*8460*/  FADD.FTZ R223, R26, -R219.reuse ;  /* 0x800000db1adf7221 */ /* 0x103fe20000010000 */
        /* <DEDUP_REMOVED lines=47> */
.L_x_9276:
[----:B------:R-:W-:Y:S05]  /*8760*/  BSYNC.RECONVERGENT B1 ;  /* 0x0000000000017941 */ /* 0x000fea0003800200 */
.L_x_9275:
[----:B------:R-:W-:Y:S01]  /*8770*/  LOP3.LUT P0, RZ, R216, 0x2000, RZ, 0xc0, !PT ;  /* 0x00002000d8ff7812 */ /* 0x000fe2000780c0ff */
[----:B------:R-:W-:-:S12]  /*8780*/  BSSY.RECONVERGENT B1, `(.L_x_9277) ;  /* 0x0000032000017945 */ /* 0x000fd80003800200 */
[----:B------:R-:W-:Y:S05]  /*8790*/  @!P0 BRA `(.L_x_9278) ;  /* 0x0000000000c08947 */ /* 0x000fea0003800000 */
[--C-:B012---:R-:W-:Y:S01]  /*87a0*/  FADD.FTZ R223, R18, -R219.reuse ;  /* 0x800000db12df7221 */ /* 0x107fe20000010000 */
        /* <DEDUP_REMOVED lines=47> */
.L_x_9278:
[----:B------:R-:W-:Y:S05]  /*8aa0*/  BSYNC.RECONVERGENT B1 ;  /* 0x0000000000017941 */ /* 0x000fea0003800200 */
.L_x_9277:
[----:B------:R-:W-:Y:S01]  /*8ab0*/  LOP3.LUT P0, RZ, R216, 0x400, RZ, 0xc0, !PT ;  /* 0x00000400d8ff7812 */ /* 0x000fe2000780c0ff */
[----:B------:R-:W-:-:S12]  /*8ac0*/  BSSY.RECONVERGENT B1, `(.L_x_9279) ;  /* 0x0000032000017945 */ /* 0x000fd80003800200 */
[----:B------:R-:W-:Y:S05]  /*8ad0*/  @!P0 BRA `(.L_x_9280) ;  /* 0x0000000000c08947 */ /* 0x000fea0003800000 */
[--C-:B0123--:R-:W-:Y:S01]  /*8ae0*/  FADD.FTZ R223, R10, -R219.reuse ;  /* 0x800000db0adf7221 */ /* 0x10ffe20000010000 */
        /* <DEDUP_REMOVED lines=47> */
.L_x_9280:
[----:B------:R-:W-:Y:S05]  /*8de0*/  BSYNC.RECONVERGENT B1 ;  /* 0x0000000000017941 */ /* 0x000fea0003800200 */
.L_x_9279:
[----:B------:R-:W-:Y:S01]  /*8df0*/  LOP3.LUT P0, RZ, R216, 0x100, RZ, 0xc0, !PT ;  /* 0x00000100d8ff7812 */ /* 0x000fe2000780c0ff */
[----:B------:R-:W-:-:S12]  /*8e00*/  BSSY.RECONVERGENT B1, `(.L_x_9281) ;  /* 0x0000032000017945 */ /* 0x000fd80003800200 */
[----:B------:R-:W-:Y:S05]  /*8e10*/  @!P0 BRA `(.L_x_9282) ;  /* 0x0000000000c08947 */ /* 0x000fea0003800000 */
[--C-:B01234-:R-:W-:Y:S01]  /*8e20*/  FADD.FTZ R223, R2, -R219.reuse ;  /* 0x800000db02df7221 */ /* 0x11ffe20000010000 */
        /* <DEDUP_REMOVED lines=47> */
.L_x_9282:
[----:B------:R-:W-:Y:S05]  /*9120*/  BSYNC.RECONVERGENT B1 ;  /* 0x0000000000017941 */ /* 0x000fea0003800200 */
.L_x_9281:
        /* <DEDUP_REMOVED lines=51> */
.L_x_9284:
[----:B------:R-:W-:Y:S05]  /*9460*/  BSYNC.RECONVERGENT B1 ;  /* 0x0000000000017941 */ /* 0x000fea0003800200 */
.L_x_9283:
        /* <DEDUP_REMOVED lines=51> */
.L_x_9286:
[----:B------:R-:W-:Y:S05]  /*97a0*/  BSYNC.RECONVERGENT B1 ;  /* 0x0000000000017941 */ /* 0x000fea0003800200 */
.L_x_9285:
        /* <DEDUP_REMOVED lines=51> */
.L_x_9288:
[----:B------:R-:W-:Y:S05]  /*9ae0*/  BSYNC.RECONVERGENT B1 ;  /* 0x0000000000017941 */ /* 0x000fea0003800200 */
.L_x_9287:
[----:B------:R-:W-:-:S13]  /*9af0*/  LOP3.LUT P0, RZ, R216, 0x10, RZ, 0xc0, !PT ;  /* 0x00000010d8ff7812 */ /* 0x000fda000780c0ff */
[----:B------:R-:W-:Y:S05]  /*9b00*/  @!P0 BRA `(.L_x_9270) ;  /* 0x0000000000bc8947 */ /* 0x000fea0003800000 */
[----:B01234-:R-:W0:Y:S01]  /*9b10*/  LDC.64 R160, c[0x0][0x428] ;  /* 0x00010a00ffa07b82 */ /* 0x01fe220000000a00 */
[--C-:B------:R-:W-:Y:S01]  /*9b20*/  FADD.FTZ R227, R209, -R219.reuse ;  /* 0x800000dbd1e37221 */ /* 0x100fe20000010000 */
[--C-:B------:R-:W-:Y:S01]  /*9b30*/  FADD.FTZ R163, R205, -R219.reuse ;  /* 0x800000dbcda37221 */ /* 0x100fe20000010000 */
[--C-:B------:R-:W-:Y:S01]  /*9b40*/  FADD.FTZ R223, R207, -R219.reuse ;  /* 0x800000dbcfdf7221 */ /* 0x100fe20000010000 */
[----:B------:R-:W-:Y:S02]  /*9b50*/  HADD2.F32 R228, -RZ, R46.H0_H0 ;  /* 0x2000002effe47230 */ /* 0x000fe40000004100 */
[----:B------:R-:W-:Y:S01]  /*9b60*/  FMUL.FTZ R227, R220, R227 ;  /* 0x000000e3dce37220 */ /* 0x000fe20000410000 */
[----:B------:R-:W-:Y:S02]  /*9b70*/  HADD2.F32 R230, -RZ, R42.H0_H0 ;  /* 0x2000002affe67230 */ /* 0x000fe40000004100 */
[--C-:B------:R-:W-:Y:S01]  /*9b80*/  FADD.FTZ R221, R206, -R219.reuse ;  /* 0x800000dbcedd7221 */ /* 0x100fe20000010000 */
[--C-:B------:R-:W-:Y:S01]  /*9b90*/  FADD.FTZ R225, R208, -R219.reuse ;  /* 0x800000dbd0e17221 */ /* 0x100fe20000010000 */
[--C-:B------:R-:W-:Y:S01]  /*9ba0*/  FADD.FTZ R229, R210, -R219.reuse ;  /* 0x800000dbd2e57221 */ /* 0x100fe20000010000 */
[----:B------:R-:W-:Y:S01]  /*9bb0*/  FADD.FTZ R231, R211, -R219 ;  /* 0x800000dbd3e77221 */ /* 0x000fe20000010000 */
[----:B------:R-:W-:-:S02]  /*9bc0*/  HADD2.F32 R218, -RZ, R44.H0_H0 ;  /* 0x2000002cffda7230 */ /* 0x000fc40000004100 */
[----:B------:R-:W-:Y:S01]  /*9bd0*/  FADD.FTZ R219, R212, -R219 ;  /* 0x800000dbd4db7221 */ /* 0x000fe20000010000 */
[----:B------:R-:W-:Y:S02]  /*9be0*/  HADD2.F32 R222, -RZ, R40.H0_H0 ;  /* 0x20000028ffde7230 */ /* 0x000fe40000004100 */
[C---:B------:R-:W-:Y:S01]  /*9bf0*/  FMUL.FTZ R163, R220.reuse, R163 ;  /* 0x000000a3dca37220 */ /* 0x040fe20000410000 */
[----:B------:R-:W-:Y:S02]  /*9c00*/  HADD2.F32 R224, -RZ, R45.H0_H0 ;  /* 0x2000002dffe07230 */ /* 0x000fe40000004100 */
[C---:B------:R-:W-:Y:S01]  /*9c10*/  FMUL.FTZ R223, R220.reuse, R223 ;  /* 0x000000dfdcdf7220 */ /* 0x040fe20000410000 */
[----:B------:R-:W-:Y:S02]  /*9c20*/  HADD2.F32 R226, -RZ, R41.H0_H0 ;  /* 0x20000029ffe27230 */ /* 0x000fe40000004100 */
[----:B------:R-:W-:Y:S01]  /*9c30*/  FFMA.FTZ R227, R227, R228, R230 ;  /* 0x000000e4e3e37223 */ /* 0x000fe200000100e6 */
[----:B------:R-:W-:Y:S01]  /*9c40*/  FMUL.FTZ R162, R220, R221 ;  /* 0x000000dddca27220 */ /* 0x000fe20000410000 */
[----:B------:R-:W-:-:S02]  /*9c50*/  HADD2.F32 R228, -RZ, R47.H0_H0 ;  /* 0x2000002fffe47230 */ /* 0x000fc40000004100 */
[C---:B------:R-:W-:Y:S01]  /*9c60*/  FMUL.FTZ R225, R220.reuse, R225 ;  /* 0x000000e1dce17220 */ /* 0x040fe20000410000 */
[----:B------:R-:W-:Y:S02]  /*9c70*/  HADD2.F32 R230, -RZ, R43.H0_H0 ;  /* 0x2000002bffe67230 */ /* 0x000fe40000004100 */
[C---:B------:R-:W-:Y:S01]  /*9c80*/  FMUL.FTZ R229, R220.reuse, R229 ;  /* 0x000000e5dce57220 */ /* 0x040fe20000410000 */
[C---:B------:R-:W-:Y:S01]  /*9c90*/  FMUL.FTZ R231, R220.reuse, R231 ;  /* 0x000000e7dce77220 */ /* 0x040fe20000410000 */
[----:B------:R-:W-:Y:S01]  /*9ca0*/  FMUL.FTZ R221, R220, R219 ;  /* 0x000000dbdcdd7220 */ /* 0x000fe20000410000 */
[----:B------:R-:W-:Y:S01]  /*9cb0*/  FFMA.FTZ R222, R163, R218, R222 ;  /* 0x000000daa3de7223 */ /* 0x000fe200000100de */
[----:B------:R-:W-:Y:S01]  /*9cc0*/  FFMA.FTZ R223, R223, R224, R226 ;  /* 0x000000e0dfdf7223 */ /* 0x000fe200000100e2 */
[----:B------:R-:W-:Y:S02]  /*9cd0*/  HADD2.F32 R232, -RZ, R47.H1_H1 ;  /* 0x3000002fffe87230 */ /* 0x000fe40000004100 */
[----:B------:R-:W-:Y:S01]  /*9ce0*/  FFMA.FTZ R228, R231, R228, R230 ;  /* 0x000000e4e7e47223 */ /* 0x000fe200000100e6 */
[----:B------:R-:W-:-:S02]  /*9cf0*/  HADD2.F32 R234, -RZ, R43.H1_H1 ;  /* 0x3000002bffea7230 */ /* 0x000fc40000004100 */
[----:B------:R-:W-:Y:S02]  /*9d00*/  HADD2.F32 R163, -RZ, R44.H1_H1 ;  /* 0x3000002cffa37230 */ /* 0x000fe40000004100 */
[----:B------:R-:W-:Y:S02]  /*9d10*/  HADD2.F32 R218, -RZ, R45.H1_H1 ;  /* 0x3000002dffda7230 */ /* 0x000fe40000004100 */
[----:B------:R-:W-:Y:S01]  /*9d20*/  FFMA.FTZ R231, R221, R232, R234 ;  /* 0x000000e8dde77223 */ /* 0x000fe200000100ea */
[----:B------:R-:W-:Y:S02]  /*9d30*/  HADD2.F32 R224, -RZ, R46.H1_H1 ;  /* 0x3000002effe07230 */ /* 0x000fe40000004100 */
[----:B------:R-:W-:Y:S02]  /*9d40*/  HADD2.F32 R226, -RZ, R42.H1_H1 ;  /* 0x3000002affe27230 */ /* 0x000fe40000004100 */
[----:B------:R-:W-:Y:S02]  /*9d50*/  HADD2.F32 R220, -RZ, R41.H1_H1 ;  /* 0x30000029ffdc7230 */ /* 0x000fe40000004100 */
[----:B------:R-:W-:-:S02]  /*9d60*/  HADD2.F32 R219, -RZ, R40.H1_H1 ;  /* 0x30000028ffdb7230 */ /* 0x000fc40000004100 */
[----:B------:R-:W-:Y:S01]  /*9d70*/  FFMA.FTZ R224, R229, R224, R226 ;  /* 0x000000e0e5e07223 */ /* 0x000fe200000100e2 */
[----:B------:R-:W-:Y:S02]  /*9d80*/  FFMA.FTZ R220, R225, R218, R220 ;  /* 0x000000dae1dc7223 */ /* 0x000fe400000100dc */
[----:B------:R-:W-:Y:S01]  /*9d90*/  FFMA.FTZ R221, R162, R163, R219 ;  /* 0x000000a3a2dd7223 */ /* 0x000fe200000100db */
[----:B0-----:R-:W-:Y:S01]  /*9da0*/  IMAD.WIDE.U32 R218, R217, 0x10, R160 ;  /* 0x00000010d9da7825 */ /* 0x001fe200078e00a0 */
[----:B------:R-:W-:Y:S02]  /*9db0*/  F2FP.F16.F32.PACK_AB R163, R231, R228 ;  /* 0x000000e4e7a3723e */ /* 0x000fe400000000ff */
[----:B------:R-:W-:Y:S02]  /*9dc0*/  F2FP.F16.F32.PACK_AB R162, R224, R227 ;  /* 0x000000e3e0a2723e */ /* 0x000fe400000000ff */
[----:B------:R-:W-:Y:S02]  /*9dd0*/  F2FP.F16.F32.PACK_AB R161, R220, R223 ;  /* 0x000000dfdca1723e */ /* 0x000fe400000000ff */
[----:B------:R-:W-:-:S05]  /*9de0*/  F2FP.F16.F32.PACK_AB R160, R221, R222 ;  /* 0x000000dedda0723e */ /* 0x000fca00000000ff */
[----:B------:R0:W-:Y:S02]  /*9df0*/  STG.E.128 desc[UR6][R218.64], R160 ;  /* 0x000000a0da007986 */ /* 0x0001e4000c101d06 */
.L_x_9270:
[----:B------:R-:W-:Y:S05]  /*9e00*/  BSYNC.RECONVERGENT B0 ;  /* 0x0000000000007941 */ /* 0x000fea0003800200 */
.L_x_9269:
[----:B01234-:R-:W0:Y:S02]  /*9e10*/  LDC.64 R160, c[0x0][0x380] ;  /* 0x0000e000ffa07b82 */ /* 0x01fe240000000a00 */
[----:B0-----:R-:W-:-:S04]  /*9e20*/  LEA R213, R160, R213, 0x2 ;  /* 0x000000d5a0d57211 */ /* 0x001fc800078e10ff */
[----:B------:R-:W-:-:S13]  /*9e30*/  ISETP.GE.AND P0, PT, R213, R161, PT ;  /* 0x000000a1d500720c */ /* 0x000fda0003f06270 */
[----:B------:R-:W-:Y:S05]  /*9e40*/  @!P0 BRA `(.L_x_9289) ;  /* 0xffffff70008c8947 */ /* 0x000fea000383ffff */
[----:B------:R-:W-:Y:S05]  /*9e50*/  EXIT ;  /* 0x000000000000794d */ /* 0x000fea0003800000 */
.L_x_9268:
        /* <DEDUP_REMOVED lines=8> */
.L_x_9291:
[----:B------:R-:W-:Y:S05]  /*9ee0*/  BSYNC B0 ;  /* 0x0000000000007941 */ /* 0x000fea0003800000 */
.L_x_9290:
        /* <DEDUP_REMOVED lines=10> */
.L_x_9292:
[----:B------:R-:W-:Y:S01]  /*9f90*/  HFMA2 R226, -RZ, RZ, 0, 2.384185791015625e-07 ;  /* 0x00000004ffe27431 */ /* 0x000fe200000001ff */
[----:B------:R-:W-:-:S05]  /*9fa0*/  MOV R163, R225 ;  /* 0x000000e100a37202 */ /* 0x000fca0000000f00 */
[----:B------:R-:W-:-:S05]  /*9fb0*/  FADD.FTZ R163, R162, R163 ;  /* 0x000000a3a2a37221 */ /* 0x000fca0000010000 */
[----:B------:R-:W-:-:S07]  /*9fc0*/  MOV R227, R163 ;  /* 0x000000a300e37202 */ /* 0x000fce0000000f00 */
[----:B------:R-:W-:Y:S05]  /*9fd0*/  WARPSYNC.COLLECTIVE R224, `(.L_x_9293) ;  /* 0x00000000e0087348 */ /* 0x000fea0003c00000 */
[----:B------:R0:W1:Y:S02]  /*9fe0*/  SHFL.BFLY P6, R225, R227, R226, R229 ;  /* 0x0c0000e2e3e17389 */ /* 0x00006400000c00e5 */
[----:B01----:R-:W-:Y:S05]  /*9ff0*/  ENDCOLLECTIVE ;  /* 0x000000000000791b */ /* 0x003fea0003800000 */
.L_x_9293:
[----:B------:R-:W-:Y:S01]  /*a000*/  HFMA2 R226, -RZ, RZ, 0, 4.76837158203125e-07 ;  /* 0x00000008ffe27431 */ /* 0x000fe200000001ff */
[----:B------:R-:W-:-:S05]  /*a010*/  MOV R160, R225 ;  /* 0x000000e100a07202 */ /* 0x000fca0000000f00 */
[----:B------:R-:W-:-:S05]  /*a020*/  FADD.FTZ R222, R163, R160 ;  /* 0x000000a0a3de7221 */ /* 0x000fca0000010000 */
[----:B------:R-:W-:-:S07]  /*a030*/  MOV R227, R222 ;  /* 0x000000de00e37202 */ /* 0x000fce0000000f00 */
[----:B------:R-:W-:Y:S05]  /*a040*/  WARPSYNC.COLLECTIVE R224, `(.L_x_9294) ;  /* 0x00000000e0087348 */ /* 0x000fea0003c00000 */
[----:B------:R0:W1:Y:S02]  /*a050*/  SHFL.BFLY P6, R225, R227, R226, R229 ;  /* 0x0c0000e2e3e17389 */ /* 0x00006400000c00e5 */
[----:B01----:R-:W-:Y:S05]  /*a060*/  ENDCOLLECTIVE ;  /* 0x000000000000791b */ /* 0x003fea0003800000 */
.L_x_9294:
[----:B------:R-:W-:Y:S01]  /*a070*/  HFMA2 R226, -RZ, RZ, 0, 9.5367431640625e-07 ;  /* 0x00000010ffe27431 */ /* 0x000fe200000001ff */
[----:B------:R-:W-:-:S05]  /*a080*/  MOV R219, R225 ;  /* 0x000000e100db7202 */ /* 0x000fca0000000f00 */
[----:B------:R-:W-:-:S05]  /*a090*/  FADD.FTZ R223, R222, R219 ;  /* 0x000000dbdedf7221 */ /* 0x000fca0000010000 */
[----:B------:R-:W-:-:S07]  /*a0a0*/  MOV R227, R223 ;  /* 0x000000df00e37202 */ /* 0x000fce0000000f00 */
[----:B------:R-:W-:Y:S05]  /*a0b0*/  WARPSYNC.COLLECTIVE R224, `(.L_x_9295) ;  /* 0x00000000e0087348 */ /* 0x000fea0003c00000 */
[----:B------:R0:W1:Y:S02]  /*a0c0*/  SHFL.BFLY P6, R225, R227, R226, R229 ;  /* 0x0c0000e2e3e17389 */ /* 0x00006400000c00e5 */
[----:B01----:R-:W-:Y:S05]  /*a0d0*/  ENDCOLLECTIVE ;  /* 0x000000000000791b */ /* 0x003fea0003800000 */
.L_x_9295:
[----:B------:R-:W-:Y:S01]  /*a0e0*/  HFMA2 R226, -RZ, RZ, 0, 5.9604644775390625e-08 ;  /* 0x00000001ffe27431 */ /* 0x000fe200000001ff */
[----:B------:R-:W-:Y:S02]  /*a0f0*/  MOV R160, R225 ;  /* 0x000000e100a07202 */ /* 0x000fe40000000f00 */
        /* <DEDUP_REMOVED lines=171> */
.L_x_9296:
[----:B------:R-:W-:Y:S01]  /*abb0*/  HFMA2 R226, -RZ, RZ, 0, 1.1920928955078125e-07 ;  /* 0x00000002ffe27431 */ /* 0x000fe200000001ff */
[----:B------:R-:W-:-:S05]  /*abc0*/  MOV R161, R225 ;  /* 0x000000e100a17202 */ /* 0x000fca0000000f00 */
[----:B------:R-:W-:-:S05]  /*abd0*/  FADD.FTZ R161, R160, R161 ;  /* 0x000000a1a0a17221 */ /* 0x000fca0000010000 */
[----:B------:R-:W-:-:S07]  /*abe0*/  MOV R227, R161 ;  /* 0x000000a100e37202 */ /* 0x000fce0000000f00 */
[----:B------:R-:W-:Y:S05]  /*abf0*/  WARPSYNC.COLLECTIVE R224, `(.L_x_9297) ;  /* 0x00000000e0087348 */ /* 0x000fea0003c00000 */
[----:B------:R0:W1:Y:S02]  /*ac00*/  SHFL.BFLY P6, R225, R227, R226, R229 ;  /* 0x0c0000e2e3e17389 */ /* 0x00006400000c00e5 */
[----:B01----:R-:W-:Y:S05]  /*ac10*/  ENDCOLLECTIVE ;  /* 0x000000000000791b */ /* 0x003fea0003800000 */
.L_x_9297:
[----:B------:R-:W-:Y:S01]  /*ac20*/  HFMA2 R226, -RZ, RZ, 0, 2.384185791015625e-07 ;  /* 0x00000004ffe27431 */ /* 0x000fe200000001ff */
[----:B------:R-:W-:-:S05]  /*ac30*/  MOV R162, R225 ;  /* 0x000000e100a27202 */ /* 0x000fca0000000f00 */
[----:B------:R-:W-:-:S05]  /*ac40*/  FADD.FTZ R162, R161, R162 ;  /* 0x000000a2a1a27221 */ /* 0x000fca0000010000 */
[----:B------:R-:W-:-:S07]  /*ac50*/  MOV R227, R162 ;  /* 0x000000a200e37202 */ /* 0x000fce0000000f00 */
[----:B------:R-:W-:Y:S05]  /*ac60*/  WARPSYNC.COLLECTIVE R224, `(.L_x_9298) ;  /* 0x00000000e0087348 */ /* 0x000fea0003c00000 */
[----:B------:R0:W1:Y:S02]  /*ac70*/  SHFL.BFLY P6, R225, R227, R226, R229 ;  /* 0x0c0000e2e3e17389 */ /* 0x00006400000c00e5 */
[----:B01----:R-:W-:Y:S05]  /*ac80*/  ENDCOLLECTIVE ;  /* 0x000000000000791b */ /* 0x003fea0003800000 */
.L_x_9298:
[----:B------:R-:W-:Y:S01]  /*ac90*/  HFMA2 R226, -RZ, RZ, 0, 4.76837158203125e-07 ;  /* 0x00000008ffe27431 */ /* 0x000fe200000001ff */
[----:B------:R-:W-:-:S05]  /*aca0*/  MOV R163, R225 ;  /* 0x000000e100a37202 */ /* 0x000fca0000000f00 */
[----:B------:R-:W-:-:S05]  /*acb0*/  FADD.FTZ R163, R162, R163 ;  /* 0x000000a3a2a37221 */ /* 0x000fca0000010000 */
[----:B------:R-:W-:-:S07]  /*acc0*/  MOV R227, R163 ;  /* 0x000000a300e37202 */ /* 0x000fce0000000f00 */
[----:B------:R-:W-:Y:S05]  /*acd0*/  WARPSYNC.COLLECTIVE R224, `(.L_x_9299) ;  /* 0x00000000e0087348 */ /* 0x000fea0003c00000 */
[----:B------:R0:W1:Y:S02]  /*ace0*/  SHFL.BFLY P6, R225, R227, R226, R229 ;  /* 0x0c0000e2e3e17389 */ /* 0x00006400000c00e5 */
[----:B01----:R-:W-:Y:S05]  /*acf0*/  ENDCOLLECTIVE ;  /* 0x000000000000791b */ /* 0x003fea0003800000 */
.L_x_9299:
[----:B------:R-:W-:Y:S01]  /*ad00*/  HFMA2 R226, -RZ, RZ, 0, 9.5367431640625e-07 ;  /* 0x00000010ffe27431 */ /* 0x000fe200000001ff */
[----:B------:R-:W-:-:S05]  /*ad10*/  MOV R222, R225 ;  /* 0x000000e100de7202 */ /* 0x000fca0000000f00 */
[----:B------:R-:W-:-:S05]  /*ad20*/  FADD.FTZ R222, R163, R222 ;  /* 0x000000dea3de7221 */ /* 0x000fca0000010000 */
[----:B------:R-:W-:-:S07]  /*ad30*/  MOV R227, R222 ;  /* 0x000000de00e37202 */ /* 0x000fce0000000f00 */
[----:B------:R-:W-:Y:S05]  /*ad40*/  WARPSYNC.COLLECTIVE R224, `(.L_x_9300) ;  /* 0x00000000e0087348 */ /* 0x000fea0003c00000 */
[----:B------:R0:W1:Y:S02]  /*ad50*/  SHFL.BFLY P6, R225, R227, R226, R229 ;  /* 0x0c0000e2e3e17389 */ /* 0x00006400000c00e5 */
[----:B01----:R-:W-:Y:S05]  /*ad60*/  ENDCOLLECTIVE ;  /* 0x000000000000791b */ /* 0x003fea0003800000 */
.L_x_9300:
[----:B------:R-:W-:Y:S01]  /*ad70*/  MOV R223, R225 ;  /* 0x000000e100df7202 */ /* 0x000fe20000000f00 */
[----:B------:R-:W-:Y:S06]  /*ad80*/  BRA `(.L_x_9301) ;  /* 0xffffffcc00ac7947 */ /* 0x000fec000383ffff */
.L_x_9302:
        /* <DEDUP_REMOVED lines=15> */
.L_x_88438:


//--------------------- .text._ZN10layer_norm13ln_fwd_kernelINS_13Kernel_traitsI6__halfS2_S2_S2_fjLj2560ELj1ELj4ELj1ELj16ENS_18Kernel_traits_baseILj2560ES2_S2_S2_S2_fjLj128EEEEELb0ELb1ELb1ELb1EEEvNS_9FwdParamsE --------------------------
	.section	.text._ZN10layer_norm13ln_fwd_kernelINS_13Kernel_traitsI6__halfS2_S2_S2_fjLj2560ELj1ELj4ELj1ELj16ENS_18Kernel_traits_baseILj2560ES2_S2_S2_S2_fjLj128EEEEELb0ELb1ELb1ELb1EEEvNS_9FwdParamsE,"ax",@progbits
	.align	128
        .global         _ZN10layer_norm13ln_fwd_kernelINS_13Kernel_traitsI6__halfS2_S2_S2_fjLj2560ELj1ELj4ELj1ELj16ENS_18Kernel_traits_baseILj2560ES2_S2_S2_S2_fjLj128EEEEELb0ELb1ELb1ELb1EEEvNS_9FwdParamsE
        .type           _ZN10layer_norm13ln_fwd_kernelINS_13Kernel_traitsI6__halfS2_S2_S2_fjLj2560ELj1ELj4ELj1ELj16ENS_18Kernel_traits_baseILj2560ES2_S2_S2_S2_fjLj128EEEEELb0ELb1ELb1ELb1EEEvNS_9FwdParamsE,@function
        .size           _ZN10layer_norm13ln_fwd_kernelINS_13Kernel_traitsI6__halfS2_S2_S2_fjLj2560ELj1ELj4ELj1ELj16ENS_18Kernel_traits_baseILj2560ES2_S2_S2_S2_fjLj128EEEEELb0ELb1ELb1ELb1EEEvNS_9FwdParamsE,(.L_x_88439 - _ZN10layer_norm13ln_fwd_kernelINS_13Kernel_traitsI6__halfS2_S2_S2_fjLj2560ELj1ELj4ELj1ELj16ENS_18Kernel_traits_baseILj2560ES2_S2_S2_S2_fjLj128EEEEELb0ELb1ELb1ELb1EEEvNS_9FwdParamsE)
        .other          _ZN10layer_norm13ln_fwd_kernelINS_13Kernel_traitsI6__halfS2_S2_S2_fjLj2560ELj1ELj4ELj1ELj16ENS_18Kernel_traits_baseILj2560ES2_S2_S2_S2_fjLj128EEEEELb0ELb1ELb1ELb1EEEvNS_9FwdParamsE,@"STO_CUDA_ENTRY STV_DEFAULT"
_ZN10layer_norm13ln_fwd_kernelINS_13Kernel_traitsI6__halfS2_S2_S2_fjLj2560ELj1ELj4ELj1ELj16ENS_18Kernel_traits_baseILj2560ES2_S2_S2_S2_fjLj128EEEEELb0ELb1ELb1ELb1EEEvNS_9FwdParamsE:
.text._ZN10layer_norm13ln_fwd_kernelINS_13Kernel_traitsI6__halfS2_S2_S2_fjLj2560ELj1ELj4ELj1ELj16ENS_18Kernel_traits_baseILj2560ES2_S2_S2_S2_fjLj128EEEEELb0ELb1ELb1ELb1EEEvNS_9FwdParamsE:
        /* <DEDUP_REMOVED lines=45> */
.L_x_9303:
        /* <DEDUP_REMOVED lines=44> */
.L_x_9304:
[----:B------:R-:W1:Y:S01]  /*0590*/  S2UR UR4, SR_CTAID.X ;  /* 0x00000000000479c3 */ /* 0x000e620000002500 */
[----:B------:R-:W2:Y:S01]  /*05a0*/  LDCU UR5, c[0x0][0x384] ;  /* 0x00007080ff0577ac */ /* 0x000ea20008000800 */
[----:B------:R-:W-:Y:S01]  /*05b0*/  SHF.R.U32.HI R0, RZ, 0x5, R0 ;  /* 0x00000005ff007819 */ /* 0x000fe20000011600 */
[----:B-1----:R-:W-:-:S06]  /*05c0*/  USHF.L.U32 UR4, UR4, 0x2, URZ ;  /* 0x0000000204047899 */ /* 0x002fcc00080006ff */
[----:B------:R-:W-:-:S04]  /*05d0*/  LOP3.LUT R162, R0, UR4, RZ, 0xfc, !PT ;  /* 0x0000000400a27c12 */ /* 0x000fc8000f8efcff */
[----:B--2---:R-:W-:-:S13]  /*05e0*/  ISETP.GE.AND P0, PT, R162, UR5, PT ;  /* 0x00000005a2007c0c */ /* 0x004fda000bf06270 */
[----:B------:R-:W-:Y:S05]  /*05f0*/  @P0 EXIT ;  /* 0x000000000000094d */ /* 0x000fea0003800000 */
[----:B------:R-:W1:Y:S01]  /*0600*/  LDCU.U8 UR8, c[0x0][0x410] ;  /* 0x00008200ff0877ac */ /* 0x000e620008000000 */
[----:B------:R-:W2:Y:S01]  /*0610*/  LDCU UR9, c[0x0][0x448] ;  /* 0x00008900ff0977ac */ /* 0x000ea20008000800 */
[----:B------:R-:W3:Y:S02]  /*0620*/  LDCU.64 UR4, c[0x0][0x3a0] ;  /* 0x00007400ff0477ac */ /* 0x000ee40008000a00 */
.L_x_9328:
[----:B0-----:R-:W0:Y:S08]  /*0630*/  LDC.64 R2, c[0x0][0x3f0] ;  /* 0x0000fc00ff027b82 */ /* 0x001e300000000a00 */
[----:B------:R-:W4:Y:S08]  /*0640*/  LDC R161, c[0x0][0x388] ;  /* 0x0000e200ffa17b82 */ /* 0x000f300000000800 */
[----:B------:R-:W1:Y:S01]  /*0650*/  LDC.64 R128, c[0x0][0x3f8] ;  /* 0x0000fe00ff807b82 */ /* 0x000e620000000a00 */
[----:B0-----:R-:W-:-:S05]  /*0660*/  IMAD.WIDE R2, R162, 0x4, R2 ;  /* 0x00000004a2027825 */ /* 0x001fca00078e0202 */
[----:B------:R-:W2:Y:S01]  /*0670*/  LDG.E R0, desc[UR6][R2.64] ;  /* 0x0000000602007981 */ /* 0x000ea2000c1e1900 */
[----:B------:R-:W-:Y:S02]  /*0680*/  HFMA2 R202, -RZ, RZ, 0, 0 ;  /* 0x00000000ffca7431 */ /* 0x000fe400000001ff */
[----:B----4-:R-:W-:-:S05]  /*0690*/  IMAD R132, R162, R161, RZ ;  /* 0x000000a1a2847224 */ /* 0x010fca00078e02ff */
[----:B------:R-:W-:-:S04]  /*06a0*/  SHF.R.S32.HI R133, RZ, 0x1f, R132 ;  /* 0x0000001fff857819 */ /* 0x000fc80000011484 */
[----:B------:R-:W-:-:S04]  /*06b0*/  LEA.HI R132, R133, R132, RZ, 0x3 ;  /* 0x0000008485847211 */ /* 0x000fc800078f18ff */
[----:B------:R-:W-:Y:S02]  /*06c0*/  LEA.HI.SX32 R203, R132, R163, 0x1d ;  /* 0x000000a384cb7211 */ /* 0x000fe400078feaff */
[----:B--2---:R-:W-:-:S13]  /*06d0*/  ISETP.GE.AND P1, PT, R0, 0x1, PT ;  /* 0x000000010000780c */ /* 0x004fda0003f26270 */
[----:B------:R-:W0:Y:S01]  /*06e0*/  @P1 S2R R135, SR_TID.X ;  /* 0x0000000000871919 */ /* 0x000e220000002100 */
[----:B------:R-:W2:Y:S01]  /*06f0*/  @P1 LDC.64 R130, c[0x0][0x390] ;  /* 0x0000e400ff821b82 */ /* 0x000ea20000000a00 */
[----:B------:R-:W-:-:S05]  /*0700*/  @P1 IADD3 R134, PT, PT, R0, -0x1, RZ ;  /* 0xffffffff00861810 */ /* 0x000fca0007ffe0ff */
[----:B------:R-:W-:-:S05]  /*0710*/  @P1 IMAD R134, R134, R161, RZ ;  /* 0x000000a186861224 */ /* 0x000fca00078e02ff */
[----:B------:R-:W-:-:S04]  /*0720*/  @P1 SHF.R.S32.HI R3, RZ, 0x1f, R134 ;  /* 0x0000001fff031819 */ /* 0x000fc80000011486 */
[----:B------:R-:W-:Y:S01]  /*0730*/  @P1 LEA.HI R134, R3, R134, RZ, 0x3 ;  /* 0x0000008603861211 */ /* 0x000fe200078f18ff */
[----:B-1----:R-:W-:-:S05]  /*0740*/  IMAD.WIDE R2, R162, 0x4, R128 ;  /* 0x00000004a2027825 */ /* 0x002fca00078e0280 */
[----:B-----5:R1:W5:Y:S01]  /*0750*/  LDG.E R160, desc[UR6][R2.64] ;  /* 0x0000000602a07981 */ /* 0x020362000c1e1900 */
[----:B0-----:R-:W-:-:S04]  /*0760*/  @P1 LOP3.LUT R163, R135, 0x1f, RZ, 0xc0, !PT ;  /* 0x0000001f87a31812 */ /* 0x001fc800078ec0ff */
[----:B------:R-:W-:-:S05]  /*0770*/  @P1 LEA.HI.SX32 R202, R134, R163, 0x1d ;  /* 0x000000a386ca1211 */ /* 0x000fca00078feaff */
[----:B--2---:R-:W-:-:S05]  /*0780*/  @P1 IMAD.WIDE.U32 R128, R202, 0x10, R130 ;  /* 0x00000010ca801825 */ /* 0x004fca00078e0082 */
[----:B------:R1:W5:Y:S01]  /*0790*/  @P1 LDG.E.128 R8, desc[UR6][R128.64] ;  /* 0x0000000680081981 */ /* 0x000362000c1e1d00 */
[----:B---3--:R-:W-:-:S04]  /*07a0*/  ISETP.NE.U32.AND P0, PT, RZ, UR4, PT ;  /* 0x00000004ff007c0c */ /* 0x008fc8000bf05070 */
[----:B------:R-:W-:-:S13]  /*07b0*/  ISETP.NE.AND.EX P0, PT, RZ, UR5, PT, P0 ;  /* 0x00000005ff007c0c */ /* 0x000fda000bf05300 */
[----:B-1----:R-:W-:Y:S05]  /*07c0*/  @!P0 BRA `(.L_x_9305) ;  /* 0x0000000400248947 */ /* 0x002fea0003800000 */
[----:B------:R-:W0:Y:S02]  /*07d0*/  LDC.64 R4, c[0x0][0x3a0] ;  /* 0x0000e800ff047b82 */ /* 0x000e240000000a00 */
[----:B0-----:R-:W-:-:S06]  /*07e0*/  IMAD.WIDE.U32 R4, R203, 0x10, R4 ;  /* 0x00000010cb047825 */ /* 0x001fcc00078e0004 */
[----:B------:R-:W2:Y:S01]  /*07f0*/  LDG.E.128 R4, desc[UR6][R4.64] ;  /* 0x0000000604047981 */ /* 0x000ea2000c1e1d00 */
[----:B------:R-:W-:-:S13]  /*0800*/  ISETP.GT.AND P2, PT, R0, RZ, PT ;  /* 0x000000ff0000720c */ /* 0x000fda0003f44270 */
[----:B------:R-:W0:Y:S01]  /*0810*/  @P2 LDC R128, c[0x0][0x40c] ;  /* 0x00010300ff802b82 */ /* 0x000e220000000800 */
[--C-:B-----5:R-:W-:Y:S02]  /*0820*/  @P2 HADD2.F32 R3, -RZ, R8.reuse.H1_H1 ;  /* 0x30000008ff032230 */ /* 0x120fe40000004100 */
[----:B------:R-:W-:Y:S02]  /*0830*/  @P2 HADD2.F32 R2, -RZ, R8.H0_H0 ;  /* 0x20000008ff022230 */ /* 0x000fe40000004100 */
[--C-:B------:R-:W-:Y:S02]  /*0840*/  @P2 HADD2.F32 R130, -RZ, R9.reuse.H0_H0 ;  /* 0x20000009ff822230 */ /* 0x100fe40000004100 */
[----:B------:R-:W-:Y:S01]  /*0850*/  @P2 HADD2.F32 R131, -RZ, R9.H1_H1 ;  /* 0x30000009ff832230 */ /* 0x000fe20000004100 */
[----:B------:R-:W1:Y:S08]  /*0860*/  @P2 LDC R129, c[0x0][0x40c] ;  /* 0x00010300ff812b82 */ /* 0x000e700000000800 */
[----:B------:R-:W3:Y:S08]  /*0870*/  @P2 LDC R137, c[0x0][0x40c] ;  /* 0x00010300ff892b82 */ /* 0x000ef00000000800 */
[----:B------:R-:W4:Y:S01]  /*0880*/  @P2 LDC R132, c[0x0][0x40c] ;  /* 0x00010300ff842b82 */ /* 0x000f220000000800 */
[----:B0-----:R-:W-:Y:S01]  /*0890*/  @P2 FMUL.FTZ R128, R3, R128 ;  /* 0x0000008003802220 */ /* 0x001fe20000410000 */
[----:B------:R-:W-:-:S06]  /*08a0*/  @P2 HADD2.F32 R3, -RZ, R48.H0_H0 ;  /* 0x20000030ff032230 */ /* 0x000fcc0000004100 */
[----:B------:R-:W0:Y:S01]  /*08b0*/  @P2 LDC R139, c[0x0][0x40c] ;  /* 0x00010300ff8b2b82 */ /* 0x000e220000000800 */
[----:B-1----:R-:W-:Y:S01]  /*08c0*/  @P2 FMUL.FTZ R2, R2, R129 ;  /* 0x0000008102022220 */ /* 0x002fe20000410000 */
[----:B------:R-:W-:-:S06]  /*08d0*/  @P2 HADD2.F32 R129, -RZ, R48.H1_H1 ;  /* 0x30000030ff812230 */ /* 0x000fcc0000004100 */
[----:B------:R-:W1:Y:S01]  /*08e0*/  @P2 LDC R136, c[0x0][0x40c] ;  /* 0x00010300ff882b82 */ /* 0x000e620000000800 */
[----:B---3--:R-:W-:-:S07]  /*08f0*/  @P2 FMUL.FTZ R130, R130, R137 ;  /* 0x0000008982822220 */ /* 0x008fce0000410000 */
[----:B------:R-:W3:Y:S01]  /*0900*/  @P2 LDC R141, c[0x0][0x40c] ;  /* 0x00010300ff8d2b82 */ /* 0x000ee20000000800 */
[----:B----4-:R-:W-:Y:S01]  /*0910*/  @P2 FMUL.FTZ R131, R131, R132 ;  /* 0x0000008483832220 */ /* 0x010fe20000410000 */
[----:B------:R-:W-:-:S06]  /*0920*/  @P2 HADD2.F32 R132, -RZ, R11.H0_H0 ;  /* 0x2000000bff842230 */ /* 0x000fcc0000004100 */
[----:B------:R-:W4:Y:S01]  /*0930*/  @P2 LDC R143, c[0x0][0x40c] ;  /* 0x00010300ff8f2b82 */ /* 0x000f220000000800 */
[----:B---3--:R-:W-:Y:S01]  /*0940*/  @P2 FMUL.FTZ R132, R132, R141 ;  /* 0x0000008d84842220 */ /* 0x008fe20000410000 */
[--C-:B--2---:R-:W-:Y:S02]  /*0950*/  @P2 HADD2.F32 R133, -RZ, R4.reuse.H0_H0 ;  /* 0x20000004ff852230 */ /* 0x104fe40000004100 */
[--C-:B------:R-:W-:Y:S02]  /*0960*/  @!P2 HADD2.F32 R159, -RZ, R4.reuse.H0_H0 ;  /* 0x20000004ff9fa230 */ /* 0x100fe40000004100 */
[----:B------:R-:W-:Y:S02]  /*0970*/  @P2 HADD2.F32 R135, -RZ, R4.H1_H1 ;  /* 0x30000004ff872230 */ /* 0x000fe40000004100 */
[----:B------:R-:W-:Y:S01]  /*0980*/  @P2 FFMA.FTZ R159, R2, R3, R133 ;  /* 0x00000003029f2223 */ /* 0x000fe20000010085 */
[----:B------:R-:W-:Y:S02]  /*0990*/  @P2 HADD2.F32 R3, -RZ, R49.H0_H0 ;  /* 0x20000031ff032230 */ /* 0x000fe40000004100 */
[----:B------:R-:W-:-:S02]  /*09a0*/  @P2 HADD2.F32 R133, -RZ, R5.H0_H0 ;  /* 0x20000005ff852230 */ /* 0x000fc40000004100 */
[----:B------:R-:W-:Y:S02]  /*09b0*/  @!P2 HADD2.F32 R158, -RZ, R4.H1_H1 ;  /* 0x30000004ff9ea230 */ /* 0x000fe40000004100 */
[----:B------:R-:W-:Y:S01]  /*09c0*/  @P2 FFMA.FTZ R158, R128, R129, R135 ;  /* 0x00000081809e2223 */ /* 0x000fe20000010087 */
[----:B------:R-:W-:Y:S02]  /*09d0*/  @P2 HADD2.F32 R2, -RZ, R49.H1_H1 ;  /* 0x30000031ff022230 */ /* 0x000fe40000004100 */
[--C-:B------:R-:W-:Y:S02]  /*09e0*/  @!P2 HADD2.F32 R157, -RZ, R5.reuse.H0_H0 ;  /* 0x20000005ff9da230 */ /* 0x100fe40000004100 */
[----:B------:R-:W-:Y:S01]  /*09f0*/  @P2 FFMA.FTZ R157, R130, R3, R133 ;  /* 0x00000003829d2223 */ /* 0x000fe20000010085 */
[----:B------:R-:W-:Y:S02]  /*0a00*/  @P2 HADD2.F32 R134, -RZ, R5.H1_H1 ;  /* 0x30000005ff862230 */ /* 0x000fe40000004100 */
[----:B------:R-:W-:-:S02]  /*0a10*/  @P2 HADD2.F32 R128, -RZ, R10.H0_H0 ;  /* 0x2000000aff802230 */ /* 0x000fc40000004100 */
[----:B------:R-:W-:Y:S02]  /*0a20*/  @P2 HADD2.F32 R129, -RZ, R10.H1_H1 ;  /* 0x3000000aff812230 */ /* 0x000fe40000004100 */
[----:B------:R-:W-:Y:S02]  /*0a30*/  @P2 HADD2.F32 R130, -RZ, R11.H1_H1 ;  /* 0x3000000bff822230 */ /* 0x000fe40000004100 */
[----:B0-----:R-:W-:Y:S01]  /*0a40*/  @P2 FMUL.FTZ R128, R128, R139 ;  /* 0x0000008b80802220 */ /* 0x001fe20000410000 */
[----:B------:R-:W-:Y:S02]  /*0a50*/  @!P2 HADD2.F32 R156, -RZ, R5.H1_H1 ;  /* 0x30000005ff9ca230 */ /* 0x000fe40000004100 */
[----:B------:R-:W-:Y:S01]  /*0a60*/  @P2 FFMA.FTZ R156, R131, R2, R134 ;  /* 0x00000002839c2223 */ /* 0x000fe20000010086 */
[--C-:B------:R-:W-:Y:S02]  /*0a70*/  @P2 HADD2.F32 R3, -RZ, R50.reuse.H0_H0 ;  /* 0x20000032ff032230 */ /* 0x100fe40000004100 */
[----:B-1----:R-:W-:Y:S01]  /*0a80*/  @P2 FMUL.FTZ R129, R129, R136 ;  /* 0x0000008881812220 */ /* 0x002fe20000410000 */
[----:B------:R-:W-:-:S02]  /*0a90*/  @P2 HADD2.F32 R2, -RZ, R50.H1_H1 ;  /* 0x30000032ff022230 */ /* 0x000fc40000004100 */
[----:B----4-:R-:W-:Y:S01]  /*0aa0*/  @P2 FMUL.FTZ R130, R130, R143 ;  /* 0x0000008f82822220 */ /* 0x010fe20000410000 */
[--C-:B------:R-:W-:Y:S02]  /*0ab0*/  @P2 HADD2.F32 R131, -RZ, R51.reuse.H0_H0 ;  /* 0x20000033ff832230 */ /* 0x100fe40000004100 */
[----:B------:R-:W-:Y:S02]  /*0ac0*/  @P2 HADD2.F32 R133, -RZ, R51.H1_H1 ;  /* 0x30000033ff852230 */ /* 0x000fe40000004100 */
[--C-:B------:R-:W-:Y:S02]  /*0ad0*/  @P2 HADD2.F32 R135, -RZ, R6.reuse.H0_H0 ;  /* 0x20000006ff872230 */ /* 0x100fe40000004100 */
[----:B------:R-:W-:Y:S02]  /*0ae0*/  @P2 HADD2.F32 R134, -RZ, R6.H1_H1 ;  /* 0x30000006ff862230 */ /* 0x000fe40000004100 */
[--C-:B------:R-:W-:Y:S02]  /*0af0*/  @P2 HADD2.F32 R137, -RZ, R7.reuse.H0_H0 ;  /* 0x20000007ff892230 */ /* 0x100fe40000004100 */
[----:B------:R-:W-:-:S02]  /*0b00*/  @P2 HADD2.F32 R139, -RZ, R7.H1_H1 ;  /* 0x30000007ff8b2230 */ /* 0x000fc40000004100 */
[--C-:B------:R-:W-:Y:S02]  /*0b10*/  @!P2 HADD2.F32 R151, -RZ, R6.reuse.H0_H0 ;  /* 0x20000006ff97a230 */ /* 0x100fe40000004100 */
[----:B------:R-:W-:Y:S01]  /*0b20*/  @P2 FFMA.FTZ R151, R128, R3, R135 ;  /* 0x0000000380972223 */ /* 0x000fe20000010087 */
[----:B------:R-:W-:Y:S02]  /*0b30*/  @!P2 HADD2.F32 R150, -RZ, R6.H1_H1 ;  /* 0x30000006ff96a230 */ /* 0x000fe40000004100 */
[----:B------:R-:W-:Y:S01]  /*0b40*/  @P2 FFMA.FTZ R150, R129, R2, R134 ;  /* 0x0000000281962223 */ /* 0x000fe20000010086 */
[--C-:B------:R-:W-:Y:S02]  /*0b50*/  @!P2 HADD2.F32 R149, -RZ, R7.reuse.H0_H0 ;  /* 0x20000007ff95a230 */ /* 0x100fe40000004100 */
[----:B------:R-:W-:Y:S01]  /*0b60*/  @P2 FFMA.FTZ R149, R132, R131, R137 ;  /* 0x0000008384952223 */ /* 0x000fe20000010089 */
[----:B------:R-:W-:Y:S02]  /*0b70*/  @!P2 HADD2.F32 R148, -RZ, R7.H1_H1 ;  /* 0x30000007ff94a230 */ /* 0x000fe40000004100 */
[----:B------:R-:W-:Y:S01]  /*0b80*/  @P2 FFMA.FTZ R148, R130, R133, R139 ;  /* 0x0000008582942223 */ /* 0x000fe2000001008b */
[----:B------:R-:W-:-:S02]  /*0b90*/  F2FP.F16.F32.PACK_AB R128, RZ, R159 ;  /* 0x0000009fff80723e */ /* 0x000fc400000000ff */
[----:B------:R-:W-:Y:S02]  /*0ba0*/  F2FP.F16.F32.PACK_AB R2, RZ, R158 ;  /* 0x0000009eff02723e */ /* 0x000fe400000000ff */
[----:B------:R-:W-:Y:S02]  /*0bb0*/  F2FP.F16.F32.PACK_AB R129, RZ, R157 ;  /* 0x0000009dff81723e */ /* 0x000fe400000000ff */
[----:B------:R-:W-:Y:S02]  /*0bc0*/  F2FP.F16.F32.PACK_AB R3, RZ, R156 ;  /* 0x0000009cff03723e */ /* 0x000fe400000000ff */
[----:B------:R-:W-:Y:S02]  /*0bd0*/  F2FP.F16.F32.PACK_AB R130, RZ, R151 ;  /* 0x00000097ff82723e */ /* 0x000fe400000000ff */
[----:B------:R-:W-:Y:S02]  /*0be0*/  F2FP.F16.F32.PACK_AB R132, RZ, R150 ;  /* 0x00000096ff84723e */ /* 0x000fe400000000ff */
[----:B------:R-:W-:-:S02]  /*0bf0*/  F2FP.F16.F32.PACK_AB R133, RZ, R149 ;  /* 0x00000095ff85723e */ /* 0x000fc400000000ff */
[----:B------:R-:W-:Y:S02]  /*0c00*/  F2FP.F16.F32.PACK_AB R131, RZ, R148 ;  /* 0x00000094ff83723e */ /* 0x000fe400000000ff */
[----:B------:R-:W-:Y:S02]  /*0c10*/  PRMT R128, R128, 0x5410, R2 ;  /* 0x0000541080807816 */ /* 0x000fe40000000002 */
[----:B------:R-:W-:Y:S02]  /*0c20*/  PRMT R129, R129, 0x5410, R3 ;  /* 0x0000541081817816 */ /* 0x000fe40000000003 */
[----:B------:R-:W-:Y:S02]  /*0c30*/  PRMT R130, R130, 0x5410, R132 ;  /* 0x0000541082827816 */ /* 0x000fe40000000084 */
[----:B------:R-:W-:Y:S01]  /*0c40*/  PRMT R131, R133, 0x5410, R131 ;  /* 0x0000541085837816 */ /* 0x000fe20000000083 */
[----:B------:R-:W-:Y:S06]  /*0c50*/  BRA `(.L_x_9306) ;  /* 0x0000000000e07947 */ /* 0x000fec0003800000 */
.L_x_9305:
[----:B------:R-:W0:Y:S01]  /*0c60*/  @P1 LDC R3, c[0x0][0x40c] ;  /* 0x00010300ff031b82 */ /* 0x000e220000000800 */
[--C-:B-----5:R-:W-:Y:S01]  /*0c70*/  @P1 HADD2.F32 R2, -RZ, R8.reuse.H0_H0 ;  /* 0x20000008ff021230 */ /* 0x120fe20000004100 */
[----:B------:R-:W-:Y:S01]  /*0c80*/  CS2R R158, SRZ ;  /* 0x00000000009e7805 */ /* 0x000fe2000001ff00 */
[----:B------:R-:W-:Y:S01]  /*0c90*/  @P1 HADD2.F32 R128, -RZ, R8.H1_H1 ;  /* 0x30000008ff801230 */ /* 0x000fe20000004100 */
[----:B------:R-:W-:Y:S01]  /*0ca0*/  CS2R R156, SRZ ;  /* 0x00000000009c7805 */ /* 0x000fe2000001ff00 */
[----:B------:R-:W-:Y:S01]  /*0cb0*/  @P1 HADD2.F32 R132, -RZ, R9.H1_H1 ;  /* 0x30000009ff841230 */ /* 0x000fe20000004100 */
[----:B------:R-:W-:Y:S01]  /*0cc0*/  CS2R R150, SRZ ;  /* 0x0000000000967805 */ /* 0x000fe2000001ff00 */
[----:B------:R-:W-:Y:S01]  /*0cd0*/  @P1 HADD2.F32 R131, -RZ, R48.H1_H1 ;  /* 0x30000030ff831230 */ /* 0x000fe20000004100 */
[----:B------:R-:W1:Y:S01]  /*0ce0*/  @P1 LDC R129, c[0x0][0x40c] ;  /* 0x00010300ff811b82 */ /* 0x000e620000000800 */
[----:B------:R-:W-:-:S07]  /*0cf0*/  CS2R R148, SRZ ;  /* 0x0000000000947805 */ /* 0x000fce000001ff00 */
        /* <DEDUP_REMOVED lines=8> */
[--C-:B------:R-:W-:Y:S02]  /*0d80*/  @P1 HADD2.F32 R3, -RZ, R49.reuse.H1_H1 ;  /* 0x30000031ff031230 */ /* 0x100fe40000004100 */
[----:B------:R-:W-:Y:S01]  /*0d90*/  @P1 FMUL.FTZ R158, R128, R131 ;  /* 0x00000083809e1220 */ /* 0x000fe20000410000 */
[----:B------:R-:W-:Y:S01]  /*0da0*/  @P1 HADD2.F32 R2, -RZ, R49.H0_H0 ;  /* 0x20000031ff021230 */ /* 0x000fe20000004100 */
[----:B------:R-:W1:Y:S01]  /*0db0*/  @P1 LDC R137, c[0x0][0x40c] ;  /* 0x00010300ff891b82 */ /* 0x000e620000000800 */
[----:B--2---:R-:W-:Y:S01]  /*0dc0*/  @P1 FMUL.FTZ R132, R132, R133 ;  /* 0x0000008584841220 */ /* 0x004fe20000410000 */
[----:B------:R-:W-:-:S02]  /*0dd0*/  @P1 HADD2.F32 R128, -RZ, R10.H0_H0 ;  /* 0x2000000aff801230 */ /* 0x000fc40000004100 */
[--C-:B------:R-:W-:Y:S02]  /*0de0*/  @P1 HADD2.F32 R131, -RZ, R11.reuse.H0_H0 ;  /* 0x2000000bff831230 */ /* 0x100fe40000004100 */
[----:B------:R-:W-:Y:S01]  /*0df0*/  @P1 FMUL.FTZ R156, R132, R3 ;  /* 0x00000003849c1220 */ /* 0x000fe20000410000 */
[----:B------:R-:W-:Y:S01]  /*0e00*/  @P1 HADD2.F32 R132, -RZ, R11.H1_H1 ;  /* 0x3000000bff841230 */ /* 0x000fe20000004100 */
[----:B------:R-:W2:Y:S01]  /*0e10*/  @P1 LDC R134, c[0x0][0x40c] ;  /* 0x00010300ff861b82 */ /* 0x000ea20000000800 */
[----:B---3--:R-:W-:Y:S01]  /*0e20*/  @P1 FMUL.FTZ R129, R129, R130 ;  /* 0x0000008281811220 */ /* 0x008fe20000410000 */
[----:B------:R-:W-:Y:S02]  /*0e30*/  @P1 HADD2.F32 R130, -RZ, R10.H1_H1 ;  /* 0x3000000aff821230 */ /* 0x000fe40000004100 */
[--C-:B------:R-:W-:Y:S02]  /*0e40*/  @P1 HADD2.F32 R3, -RZ, R50.reuse.H0_H0 ;  /* 0x20000032ff031230 */ /* 0x100fe40000004100 */
[----:B------:R-:W-:Y:S01]  /*0e50*/  @P1 FMUL.FTZ R157, R129, R2 ;  /* 0x00000002819d1220 */ /* 0x000fe20000410000 */
[----:B------:R-:W-:Y:S01]  /*0e60*/  @P1 HADD2.F32 R129, -RZ, R50.H1_H1 ;  /* 0x30000032ff811230 */ /* 0x000fe20000004100 */
[----:B------:R-:W3:Y:S01]  /*0e70*/  @P1 LDC R139, c[0x0][0x40c] ;  /* 0x00010300ff8b1b82 */ /* 0x000ee20000000800 */
[----:B0-----:R-:W-:Y:S01]  /*0e80*/  @P1 FMUL.FTZ R128, R128, R135 ;  /* 0x0000008780801220 */ /* 0x001fe20000410000 */
[----:B------:R-:W-:-:S02]  /*0e90*/  @P1 HADD2.F32 R2, -RZ, R51.H0_H0 ;  /* 0x20000033ff021230 */ /* 0x000fc40000004100 */
[----:B------:R-:W-:Y:S02]  /*0ea0*/  @P1 HADD2.F32 R133, -RZ, R51.H1_H1 ;  /* 0x30000033ff851230 */ /* 0x000fe40000004100 */
[----:B------:R-:W-:Y:S01]  /*0eb0*/  @P1 FMUL.FTZ R151, R128, R3 ;  /* 0x0000000380971220 */ /* 0x000fe20000410000 */
[----:B------:R-:W-:Y:S01]  /*0ec0*/  F2FP.F16.F32.PACK_AB R128, RZ, R159 ;  /* 0x0000009fff80723e */ /* 0x000fe200000000ff */
[----:B-1----:R-:W-:Y:S01]  /*0ed0*/  @P1 FMUL.FTZ R130, R130, R137 ;  /* 0x0000008982821220 */ /* 0x002fe20000410000 */
[----:B------:R-:W-:-:S03]  /*0ee0*/  F2FP.F16.F32.PACK_AB R3, RZ, R156 ;  /* 0x0000009cff03723e */ /* 0x000fc600000000ff */
[----:B------:R-:W-:Y:S01]  /*0ef0*/  @P1 FMUL.FTZ R150, R130, R129 ;  /* 0x0000008182961220 */ /* 0x000fe20000410000 */
[----:B------:R-:W-:Y:S02]  /*0f00*/  F2FP.F16.F32.PACK_AB R130, RZ, R151 ;  /* 0x00000097ff82723e */ /* 0x000fe400000000ff */
[----:B------:R-:W-:Y:S01]  /*0f10*/  F2FP.F16.F32.PACK_AB R129, RZ, R157 ;  /* 0x0000009dff81723e */ /* 0x000fe200000000ff */
[----:B--2---:R-:W-:-:S03]  /*0f20*/  @P1 FMUL.FTZ R131, R131, R134 ;  /* 0x0000008683831220 */ /* 0x004fc60000410000 */
[----:B------:R-:W-:Y:S01]  /*0f30*/  PRMT R129, R129, 0x5410, R3 ;  /* 0x0000541081817816 */ /* 0x000fe20000000003 */
[----:B------:R-:W-:Y:S01]  /*0f40*/  @P1 FMUL.FTZ R149, R131, R2 ;  /* 0x0000000283951220 */ /* 0x000fe20000410000 */
[----:B------:R-:W-:Y:S02]  /*0f50*/  F2FP.F16.F32.PACK_AB R131, RZ, R150 ;  /* 0x00000096ff83723e */ /* 0x000fe400000000ff */
[----:B------:R-:W-:Y:S01]  /*0f60*/  F2FP.F16.F32.PACK_AB R2, RZ, R158 ;  /* 0x0000009eff02723e */ /* 0x000fe200000000ff */
[----:B---3--:R-:W-:Y:S01]  /*0f70*/  @P1 FMUL.FTZ R132, R132, R139 ;  /* 0x0000008b84841220 */ /* 0x008fe20000410000 */
[----:B------:R-:W-:Y:S02]  /*0f80*/  PRMT R130, R130, 0x5410, R131 ;  /* 0x0000541082827816 */ /* 0x000fe40000000083 */
[----:B------:R-:W-:Y:S01]  /*0f90*/  PRMT R128, R128, 0x5410, R2 ;  /* 0x0000541080807816 */ /* 0x000fe20000000002 */
[----:B------:R-:W-:Y:S01]  /*0fa0*/  @P1 FMUL.FTZ R148, R132, R133 ;  /* 0x0000008584941220 */ /* 0x000fe20000410000 */
[----:B------:R-:W-:-:S04]  /*0fb0*/  F2FP.F16.F32.PACK_AB R132, RZ, R149 ;  /* 0x00000095ff84723e */ /* 0x000fc800000000ff */
[----:B------:R-:W-:-:S04]  /*0fc0*/  F2FP.F16.F32.PACK_AB R133, RZ, R148 ;  /* 0x00000094ff85723e */ /* 0x000fc800000000ff */
[----:B------:R-:W-:-:S07]  /*0fd0*/  PRMT R131, R132, 0x5410, R133 ;  /* 0x0000541084837816 */ /* 0x000fce0000000085 */
.L_x_9306:
[----:B------:R-:W0:Y:S01]  /*0fe0*/  LDC.64 R2, c[0x0][0x3a8] ;  /* 0x0000ea00ff027b82 */ /* 0x000e220000000a00 */
[----:B------:R-:W-:Y:S02]  /*0ff0*/  @P1 IADD3 R139, PT, PT, R202, 0x20, RZ ;  /* 0x00000020ca8b1810 */ /* 0x000fe40007ffe0ff */
[----:B------:R-:W-:-:S05]  /*1000*/  @P0 IADD3 R141, PT, PT, R203, 0x20, RZ ;  /* 0x00000020cb8d0810 */ /* 0x000fca0007ffe0ff */
[----:B------:R-:W1:Y:S08]  /*1010*/  @P1 LDC.64 R134, c[0x0][0x390] ;  /* 0x0000e400ff861b82 */ /* 0x000e700000000a00 */
[----:B------:R-:W2:Y:S01]  /*1020*/  @P0 LDC.64 R136, c[0x0][0x3a0] ;  /* 0x0000e800ff880b82 */ /* 0x000ea20000000a00 */
[----:B0-----:R-:W-:-:S05]  /*1030*/  IMAD.WIDE.U32 R132, R203, 0x10, R2 ;  /* 0x00000010cb847825 */ /* 0x001fca00078e0002 */
[----:B------:R0:W-:Y:S01]  /*1040*/  STG.E.128 desc[UR6][R132.64], R128 ;  /* 0x0000008084007986 */ /* 0x0001e2000c101d06 */
[----:B-1----:R-:W-:-:S05]  /*1050*/  @P1 IMAD.WIDE.U32 R134, R139, 0x10, R134 ;  /* 0x000000108b861825 */ /* 0x002fca00078e0086 */
[----:B------:R0:W5:Y:S01]  /*1060*/  @P1 LDG.E.128 R8, desc[UR6][R134.64] ;  /* 0x0000000686081981 */ /* 0x000162000c1e1d00 */
[----:B--2---:R-:W-:-:S05]  /*1070*/  @P0 IMAD.WIDE.U32 R136, R141, 0x10, R136 ;  /* 0x000000108d880825 */ /* 0x004fca00078e0088 */
[----:B------:R0:W5:Y:S01]  /*1080*/  @P0 LDG.E.128 R4, desc[UR6][R136.64] ;  /* 0x0000000688040981 */ /* 0x000162000c1e1d00 */
[----:B------:R-:W-:Y:S05]  /*1090*/  @!P0 BRA `(.L_x_9307) ;  /* 0x0000000000f88947 */ /* 0x000fea0003800000 */
[----:B------:R-:W-:Y:S01]  /*10a0*/  ISETP.GT.AND P2, PT, R0, RZ, PT ;  /* 0x000000ff0000720c */ /* 0x000fe20003f44270 */
[--C-:B-----5:R-:W-:Y:S02]  /*10b0*/  HADD2.F32 R147, -RZ, R4.reuse.H0_H0 ;  /* 0x20000004ff937230 */ /* 0x120fe40000004100 */
[----:B------:R-:W-:Y:S02]  /*10c0*/  HADD2.F32 R146, -RZ, R4.H1_H1 ;  /* 0x30000004ff927230 */ /* 0x000fe40000004100 */
[--C-:B------:R-:W-:Y:S02]  /*10d0*/  HADD2.F32 R145, -RZ, R5.reuse.H0_H0 ;  /* 0x20000005ff917230 */ /* 0x100fe40000004100 */
[----:B------:R-:W-:Y:S02]  /*10e0*/  HADD2.F32 R144, -RZ, R5.H1_H1 ;  /* 0x30000005ff907230 */ /* 0x000fe40000004100 */
[--C-:B------:R-:W-:Y:S02]  /*10f0*/  HADD2.F32 R143, -RZ, R6.reuse.H0_H0 ;  /* 0x20000006ff8f7230 */ /* 0x100fe40000004100 */
[----:B------:R-:W-:-:S02]  /*1100*/  HADD2.F32 R142, -RZ, R6.H1_H1 ;  /* 0x30000006ff8e7230 */ /* 0x000fc40000004100 */
[----:B0-----:R-:W0:Y:S01]  /*1110*/  @P2 LDC R129, c[0x0][0x40c] ;  /* 0x00010300ff812b82 */ /* 0x001e220000000800 */
[--C-:B------:R-:W-:Y:S02]  /*1120*/  @P2 HADD2.F32 R128, -RZ, R8.reuse.H0_H0 ;  /* 0x20000008ff802230 */ /* 0x100fe40000004100 */
[----:B------:R-:W-:Y:S02]  /*1130*/  @P2 HADD2.F32 R131, -RZ, R8.H1_H1 ;  /* 0x30000008ff832230 */ /* 0x000fe40000004100 */
[--C-:B------:R-:W-:Y:S02]  /*1140*/  HADD2.F32 R141, -RZ, R7.reuse.H0_H0 ;  /* 0x20000007ff8d7230 */ /* 0x100fe40000004100 */
[----:B------:R-:W-:Y:S01]  /*1150*/  HADD2.F32 R140, -RZ, R7.H1_H1 ;  /* 0x30000007ff8c7230 */ /* 0x000fe20000004100 */
        /* <DEDUP_REMOVED lines=19> */
[----:B------:R-:W-:Y:S01]  /*1290*/  @P2 HADD2.F32 R135, -RZ, R11.H1_H1 ;  /* 0x3000000bff872230 */ /* 0x000fe20000004100 */
[----:B------:R-:W2:Y:S01]  /*12a0*/  @P2 LDC R139, c[0x0][0x40c] ;  /* 0x00010300ff8b2b82 */ /* 0x000ea20000000800 */
[----:B---3--:R-:W-:Y:S01]  /*12b0*/  @P2 FMUL.FTZ R132, R132, R133 ;  /* 0x0000008584842220 */ /* 0x008fe20000410000 */
[----:B------:R-:W-:-:S03]  /*12c0*/  @P2 HADD2.F32 R129, -RZ, R46.H1_H1 ;  /* 0x3000002eff812230 */ /* 0x000fc60000004100 */
[----:B------:R-:W-:Y:S01]  /*12d0*/  @P2 FFMA.FTZ R145, R132, R128, R145 ;  /* 0x0000008084912223 */ /* 0x000fe20000010091 */
[----:B------:R-:W-:Y:S02]  /*12e0*/  @P2 HADD2.F32 R128, -RZ, R11.H0_H0 ;  /* 0x2000000bff802230 */ /* 0x000fe40000004100 */
[----:B------:R-:W3:Y:S01]  /*12f0*/  @P2 LDC R136, c[0x0][0x40c] ;  /* 0x00010300ff882b82 */ /* 0x000ee20000000800 */
[----:B0-----:R-:W-:Y:S01]  /*1300*/  @P2 FMUL.FTZ R133, R131, R134 ;  /* 0x0000008683852220 */ /* 0x001fe20000410000 */
[----:B------:R-:W-:-:S03]  /*1310*/  @P2 HADD2.F32 R131, -RZ, R47.H1_H1 ;  /* 0x3000002fff832230 */ /* 0x000fc60000004100 */
[----:B------:R-:W-:Y:S01]  /*1320*/  @P2 FFMA.FTZ R142, R133, R129, R142 ;  /* 0x00000081858e2223 */ /* 0x000fe2000001008e */
[----:B------:R-:W-:Y:S01]  /*1330*/  F2FP.F16.F32.PACK_AB R129, RZ, R146 ;  /* 0x00000092ff81723e */ /* 0x000fe200000000ff */
[----:B-1----:R-:W-:Y:S01]  /*1340*/  @P2 FMUL.FTZ R132, R130, R137 ;  /* 0x0000008982842220 */ /* 0x002fe20000410000 */
[----:B------:R-:W-:Y:S02]  /*1350*/  @P2 HADD2.F32 R130, -RZ, R47.H0_H0 ;  /* 0x2000002fff822230 */ /* 0x000fe40000004100 */
[----:B--2---:R-:W-:Y:S01]  /*1360*/  @P2 FMUL.FTZ R134, R128, R139 ;  /* 0x0000008b80862220 */ /* 0x004fe20000410000 */
[----:B------:R-:W-:-:S03]  /*1370*/  @P2 HADD2.F32 R128, -RZ, R46.H0_H0 ;  /* 0x2000002eff802230 */ /* 0x000fc60000004100 */
        /* <DEDUP_REMOVED lines=16> */
.L_x_9307:
[----:B0-----:R-:W0:Y:S01]  /*1480*/  @P1 LDC R129, c[0x0][0x40c] ;  /* 0x00010300ff811b82 */ /* 0x001e220000000800 */
        /* <DEDUP_REMOVED lines=33> */
[----:B------:R-:W-:-:S02]  /*16a0*/  @P1 HADD2.F32 R128, -RZ, R47.H0_H0 ;  /* 0x2000002fff801230 */ /* 0x000fc40000004100 */
[----:B0-----:R-:W-:Y:S01]  /*16b0*/  @P1 FMUL.FTZ R130, R130, R137 ;  /* 0x0000008982821220 */ /* 0x001fe20000410000 */
[----:B------:R-:W-:-:S03]  /*16c0*/  @P1 HADD2.F32 R135, -RZ, R47.H1_H1 ;  /* 0x3000002fff871230 */ /* 0x000fc60000004100 */
[----:B------:R-:W-:Y:S01]  /*16d0*/  @P1 FMUL.FTZ R143, R130, R129 ;  /* 0x00000081828f1220 */ /* 0x000fe20000410000 */
[----:B------:R-:W-:Y:S01]  /*16e0*/  F2FP.F16.F32.PACK_AB R129, RZ, R146 ;  /* 0x00000092ff81723e */ /* 0x000fe200000000ff */
[----:B-1----:R-:W-:Y:S01]  /*16f0*/  @P1 FMUL.FTZ R132, R132, R139 ;  /* 0x0000008b84841220 */ /* 0x002fe20000410000 */
[----:B------:R-:W-:-:S03]  /*1700*/  F2FP.F16.F32.PACK_AB R130, RZ, R145 ;  /* 0x00000091ff82723e */ /* 0x000fc600000000ff */
[----:B------:R-:W-:Y:S01]  /*1710*/  @P1 FMUL.FTZ R142, R132, R131 ;  /* 0x00000083848e1220 */ /* 0x000fe20000410000 */
[----:B------:R-:W-:Y:S02]  /*1720*/  F2FP.F16.F32.PACK_AB R131, RZ, R144 ;  /* 0x00000090ff83723e */ /* 0x000fe400000000ff */
[----:B------:R-:W-:Y:S01]  /*1730*/  F2FP.F16.F32.PACK_AB R132, RZ, R143 ;  /* 0x0000008fff84723e */ /* 0x000fe200000000ff */
[----:B--2---:R-:W-:-:S04]  /*1740*/  @P1 FMUL.FTZ R133, R133, R136 ;  /* 0x0000008885851220 */ /* 0x004fc80000410000 */
[----:B------:R-:W-:Y:S01]  /*1750*/  @P1 FMUL.FTZ R141, R133, R128 ;  /* 0x00000080858d1220 */ /* 0x000fe20000410000 */
[----:B------:R-:W-:Y:S02]  /*1760*/  F2FP.F16.F32.PACK_AB R128, RZ, R147 ;  /* 0x00000093ff80723e */ /* 0x000fe400000000ff */
[----:B------:R-:W-:Y:S01]  /*1770*/  F2FP.F16.F32.PACK_AB R133, RZ, R142 ;  /* 0x0000008eff85723e */ /* 0x000fe200000000ff */
[----:B---3--:R-:W-:Y:S01]  /*1780*/  @P1 FMUL.FTZ R134, R134, R165 ;  /* 0x000000a586861220 */ /* 0x008fe20000410000 */
[----:B------:R-:W-:Y:S02]  /*1790*/  PRMT R128, R128, 0x5410, R129 ;  /* 0x0000541080807816 */ /* 0x000fe40000000081 */
[----:B------:R-:W-:Y:S01]  /*17a0*/  PRMT R129, R130, 0x5410, R131 ;  /* 0x0000541082817816 */ /* 0x000fe20000000083 */
[----:B------:R-:W-:Y:S01]  /*17b0*/  @P1 FMUL.FTZ R140, R134, R135 ;  /* 0x00000087868c1220 */ /* 0x000fe20000410000 */
[----:B------:R-:W-:Y:S02]  /*17c0*/  F2FP.F16.F32.PACK_AB R134, RZ, R141 ;  /* 0x0000008dff86723e */ /* 0x000fe400000000ff */
[----:B------:R-:W-:-:S02]  /*17d0*/  PRMT R130, R132, 0x5410, R133 ;  /* 0x0000541084827816 */ /* 0x000fc40000000085 */
[----:B------:R-:W-:-:S04]  /*17e0*/  F2FP.F16.F32.PACK_AB R135, RZ, R140 ;  /* 0x0000008cff87723e */ /* 0x000fc800000000ff */
[----:B------:R-:W-:-:S07]  /*17f0*/  PRMT R131, R134, 0x5410, R135 ;  /* 0x0000541086837816 */ /* 0x000fce0000000087 */
.L_x_9308:
[----:B------:R-:W0:Y:S01]  /*1800*/  @P1 LDC.64 R134, c[0x0][0x390] ;  /* 0x0000e400ff861b82 */ /* 0x000e220000000a00 */
[C---:B------:R-:W-:Y:S02]  /*1810*/  IADD3 R133, PT, PT, R203.reuse, 0x20, RZ ;  /* 0x00000020cb857810 */ /* 0x040fe40007ffe0ff */
[----:B------:R-:W-:Y:S02]  /*1820*/  @P1 IADD3 R139, PT, PT, R202, 0x40, RZ ;  /* 0x00000040ca8b1810 */ /* 0x000fe40007ffe0ff */
[----:B------:R-:W-:Y:S01]  /*1830*/  @P0 IADD3 R165, PT, PT, R203, 0x40, RZ ;  /* 0x00000040cba50810 */ /* 0x000fe20007ffe0ff */
[----:B------:R-:W-:Y:S02]  /*1840*/  IMAD.WIDE.U32 R132, R133, 0x10, R2 ;  /* 0x0000001085847825 */ /* 0x000fe400078e0002 */
[----:B------:R-:W1:Y:S03]  /*1850*/  @P0 LDC.64 R136, c[0x0][0x3a0] ;  /* 0x0000e800ff880b82 */ /* 0x000e660000000a00 */
[----:B------:R2:W-:Y:S01]  /*1860*/  STG.E.128 desc[UR6][R132.64], R128 ;  /* 0x0000008084007986 */ /* 0x0005e2000c101d06 */
[----:B0-----:R-:W-:-:S05]  /*1870*/  @P1 IMAD.WIDE.U32 R134, R139, 0x10, R134 ;  /* 0x000000108b861825 */ /* 0x001fca00078e0086 */
[----:B------:R2:W5:Y:S01]  /*1880*/  @P1 LDG.E.128 R8, desc[UR6][R134.64] ;  /* 0x0000000686081981 */ /* 0x000562000c1e1d00 */
[----:B-1----:R-:W-:-:S05]  /*1890*/  @P0 IMAD.WIDE.U32 R136, R165, 0x10, R136 ;  /* 0x00000010a5880825 */ /* 0x002fca00078e0088 */
[----:B------:R2:W5:Y:S01]  /*18a0*/  @P0 LDG.E.128 R4, desc[UR6][R136.64] ;  /* 0x0000000688040981 */ /* 0x000562000c1e1d00 */
[----:B------:R-:W-:Y:S05]  /*18b0*/  @!P0 BRA `(.L_x_9309) ;  /* 0x0000000000f88947 */ /* 0x000fea0003800000 */
[----:B------:R-:W-:Y:S01]  /*18c0*/  ISETP.GT.AND P2, PT, R0, RZ, PT ;  /* 0x000000ff0000720c */ /* 0x000fe20003f44270 */
[--C-:B-----5:R-:W-:Y:S02]  /*18d0*/  HADD2.F32 R139, -RZ, R4.reuse.H0_H0 ;  /* 0x20000004ff8b7230 */ /* 0x120fe40000004100 */
[--C-:B--2---:R-:W-:Y:S02]  /*18e0*/  HADD2.F32 R137, -RZ, R5.reuse.H0_H0 ;  /* 0x20000005ff897230 */ /* 0x104fe40000004100 */
[----:B------:R-:W-:Y:S02]  /*18f0*/  HADD2.F32 R138, -RZ, R4.H1_H1 ;  /* 0x30000004ff8a7230 */ /* 0x000fe40000004100 */
[----:B------:R-:W-:-:S06]  /*1900*/  HADD2.F32 R136, -RZ, R5.H1_H1 ;  /* 0x30000005ff887230 */ /* 0x000fcc0000004100 */
[----:B------:R-:W0:Y:S01]  /*1910*/  @P2 LDC R129, c[0x0][0x40c] ;  /* 0x00010300ff812b82 */ /* 0x000e220000000800 */
        /* <DEDUP_REMOVED lines=25> */
[----:B------:R-:W-:Y:S02]  /*1ab0*/  @P2 HADD2.F32 R129, -RZ, R42.H1_H1 ;  /* 0x3000002aff812230 */ /* 0x000fe40000004100 */
[----:B------:R-:W-:Y:S01]  /*1ac0*/  @P2 FFMA.FTZ R137, R132, R128, R137 ;  /* 0x0000008084892223 */ /* 0x000fe20000010089 */
[----:B------:R-:W-:Y:S01]  /*1ad0*/  @P2 HADD2.F32 R128, -RZ, R11.H0_H0 ;  /* 0x2000000bff802230 */ /* 0x000fe20000004100 */
[----:B------:R-:W3:Y:S01]  /*1ae0*/  @P2 LDC R168, c[0x0][0x40c] ;  /* 0x00010300ffa82b82 */ /* 0x000ee20000000800 */
[----:B------:R-:W-:-:S03]  /*1af0*/  HADD2.F32 R132, -RZ, R7.H1_H1 ;  /* 0x30000007ff847230 */ /* 0x000fc60000004100 */
[----:B0-----:R-:W-:Y:S01]  /*1b00*/  @P2 FMUL.FTZ R166, R128, R167 ;  /* 0x000000a780a62220 */ /* 0x001fe20000410000 */
[----:B------:R-:W-:Y:S02]  /*1b10*/  @P2 HADD2.F32 R167, -RZ, R11.H1_H1 ;  /* 0x3000000bffa72230 */ /* 0x000fe40000004100 */
[----:B------:R-:W-:Y:S02]  /*1b20*/  @P2 HADD2.F32 R128, -RZ, R42.H0_H0 ;  /* 0x2000002aff802230 */ /* 0x000fe40000004100 */
[----:B-1----:R-:W-:Y:S01]  /*1b30*/  @P2 FMUL.FTZ R164, R130, R165 ;  /* 0x000000a582a42220 */ /* 0x002fe20000410000 */
[----:B------:R-:W-:-:S03]  /*1b40*/  @P2 HADD2.F32 R130, -RZ, R43.H0_H0 ;  /* 0x2000002bff822230 */ /* 0x000fc60000004100 */
[----:B------:R-:W-:Y:S01]  /*1b50*/  @P2 FFMA.FTZ R135, R164, R128, R135 ;  /* 0x00000080a4872223 */ /* 0x000fe20000010087 */
[----:B------:R-:W-:Y:S01]  /*1b60*/  F2FP.F16.F32.PACK_AB R128, RZ, R139 ;  /* 0x0000008bff80723e */ /* 0x000fe200000000ff */
[----:B------:R-:W-:Y:S01]  /*1b70*/  @P2 FFMA.FTZ R133, R166, R130, R133 ;  /* 0x00000082a6852223 */ /* 0x000fe20000010085 */
[----:B------:R-:W-:Y:S01]  /*1b80*/  F2FP.F16.F32.PACK_AB R130, RZ, R137 ;  /* 0x00000089ff82723e */ /* 0x000fe200000000ff */
[----:B--2---:R-:W-:Y:S01]  /*1b90*/  @P2 FMUL.FTZ R165, R131, R134 ;  /* 0x0000008683a52220 */ /* 0x004fe20000410000 */
[----:B------:R-:W-:Y:S01]  /*1ba0*/  HADD2.F32 R134, -RZ, R6.H1_H1 ;  /* 0x30000006ff867230 */ /* 0x000fe20000004100 */
[----:B------:R-:W-:Y:S01]  /*1bb0*/  F2FP.F16.F32.PACK_AB R164, RZ, R136 ;  /* 0x00000088ffa4723e */ /* 0x000fe200000000ff */
[----:B------:R-:W-:-:S03]  /*1bc0*/  @P2 HADD2.F32 R131, -RZ, R43.H1_H1 ;  /* 0x3000002bff832230 */ /* 0x000fc60000004100 */
[----:B------:R-:W-:Y:S01]  /*1bd0*/  @P2 FFMA.FTZ R134, R165, R129, R134 ;  /* 0x00000081a5862223 */ /* 0x000fe20000010086 */
        /* <DEDUP_REMOVED lines=12> */
.L_x_9309:
[----:B--2---:R-:W0:Y:S01]  /*1ca0*/  @P1 LDC R131, c[0x0][0x40c] ;  /* 0x00010300ff831b82 */ /* 0x004e220000000800 */
[--C-:B-----5:R-:W-:Y:S01]  /*1cb0*/  @P1 HADD2.F32 R130, -RZ, R8.reuse.H1_H1 ;  /* 0x30000008ff821230 */ /* 0x120fe20000004100 */
[----:B------:R-:W-:Y:S01]  /*1cc0*/  CS2R R138, SRZ ;  /* 0x00000000008a7805 */ /* 0x000fe2000001ff00 */
[----:B------:R-:W-:Y:S01]  /*1cd0*/  @P1 HADD2.F32 R128, -RZ, R8.H0_H0 ;  /* 0x20000008ff801230 */ /* 0x000fe20000004100 */
        /* <DEDUP_REMOVED lines=8> */
[----:B------:R-:W-:-:S03]  /*1d60*/  @P1 HADD2.F32 R131, -RZ, R9.H0_H0 ;  /* 0x20000009ff831230 */ /* 0x000fc60000004100 */
[----:B------:R-:W-:Y:S01]  /*1d70*/  @P1 FMUL.FTZ R138, R130, R133 ;  /* 0x00000085828a1220 */ /* 0x000fe20000410000 */
[----:B------:R-:W-:Y:S02]  /*1d80*/  @P1 HADD2.F32 R130, -RZ, R10.H0_H0 ;  /* 0x2000000aff821230 */ /* 0x000fe40000004100 */
[----:B------:R-:W0:Y:S01]  /*1d90*/  @P1 LDC R165, c[0x0][0x40c] ;  /* 0x00010300ffa51b82 */ /* 0x000e220000000800 */
[----:B-1----:R-:W-:Y:S01]  /*1da0*/  @P1 FMUL.FTZ R128, R128, R129 ;  /* 0x0000008180801220 */ /* 0x002fe20000410000 */
[----:B------:R-:W-:Y:S02]  /*1db0*/  @P1 HADD2.F32 R129, -RZ, R40.H0_H0 ;  /* 0x20000028ff811230 */ /* 0x000fe40000004100 */
[----:B------:R-:W-:-:S03]  /*1dc0*/  @P1 HADD2.F32 R133, -RZ, R11.H0_H0 ;  /* 0x2000000bff851230 */ /* 0x000fc60000004100 */
[----:B------:R-:W-:Y:S01]  /*1dd0*/  @P1 FMUL.FTZ R139, R128, R129 ;  /* 0x00000081808b1220 */ /* 0x000fe20000410000 */
[----:B------:R-:W1:Y:S01]  /*1de0*/  @P1 LDC R167, c[0x0][0x40c] ;  /* 0x00010300ffa71b82 */ /* 0x000e620000000800 */
[--C-:B------:R-:W-:Y:S02]  /*1df0*/  @P1 HADD2.F32 R128, -RZ, R41.reuse.H0_H0 ;  /* 0x20000029ff801230 */ /* 0x100fe40000004100 */
[----:B--2---:R-:W-:Y:S01]  /*1e00*/  @P1 FMUL.FTZ R131, R131, R132 ;  /* 0x0000008483831220 */ /* 0x004fe20000410000 */
[----:B------:R-:W-:Y:S02]  /*1e10*/  @P1 HADD2.F32 R129, -RZ, R41.H1_H1 ;  /* 0x30000029ff811230 */ /* 0x000fe40000004100 */
[----:B------:R-:W-:Y:S02]  /*1e20*/  @P1 HADD2.F32 R132, -RZ, R10.H1_H1 ;  /* 0x3000000aff841230 */ /* 0x000fe40000004100 */
[----:B------:R-:W-:Y:S01]  /*1e30*/  @P1 FMUL.FTZ R137, R131, R128 ;  /* 0x0000008083891220 */ /* 0x000fe20000410000 */
[----:B------:R-:W-:Y:S01]  /*1e40*/  @P1 HADD2.F32 R128, -RZ, R42.H1_H1 ;  /* 0x3000002aff801230 */ /* 0x000fe20000004100 */
[----:B------:R-:W2:Y:S01]  /*1e50*/  @P1 LDC R164, c[0x0][0x40c] ;  /* 0x00010300ffa41b82 */ /* 0x000ea20000000800 */
[----:B---3--:R-:W-:Y:S01]  /*1e60*/  @P1 FMUL.FTZ R134, R134, R135 ;  /* 0x0000008786861220 */ /* 0x008fe20000410000 */
[----:B------:R-:W-:-:S03]  /*1e70*/  @P1 HADD2.F32 R131, -RZ, R43.H0_H0 ;  /* 0x2000002bff831230 */ /* 0x000fc60000004100 */
[----:B------:R-:W-:Y:S01]  /*1e80*/  @P1 FMUL.FTZ R136, R134, R129 ;  /* 0x0000008186881220 */ /* 0x000fe20000410000 */
[----:B------:R-:W-:Y:S01]  /*1e90*/  @P1 HADD2.F32 R129, -RZ, R42.H0_H0 ;  /* 0x2000002aff811230 */ /* 0x000fe20000004100 */
[----:B------:R-:W-:Y:S01]  /*1ea0*/  CS2R R134, SRZ ;  /* 0x0000000000867805 */ /* 0x000fe2000001ff00 */
[----:B------:R-:W3:Y:S01]  /*1eb0*/  @P1 LDC R166, c[0x0][0x40c] ;  /* 0x00010300ffa61b82 */ /* 0x000ee20000000800 */
[----:B0-----:R-:W-:Y:S01]  /*1ec0*/  @P1 FMUL.FTZ R130, R130, R165 ;  /* 0x000000a582821220 */ /* 0x001fe20000410000 */
[----:B------:R-:W-:-:S03]  /*1ed0*/  @P1 HADD2.F32 R165, -RZ, R11.H1_H1 ;  /* 0x3000000bffa51230 */ /* 0x000fc60000004100 */
[----:B------:R-:W-:Y:S01]  /*1ee0*/  @P1 FMUL.FTZ R135, R130, R129 ;  /* 0x0000008182871220 */ /* 0x000fe20000410000 */
[----:B------:R-:W-:Y:S01]  /*1ef0*/  F2FP.F16.F32.PACK_AB R129, RZ, R138 ;  /* 0x0000008aff81723e */ /* 0x000fe200000000ff */
[----:B-1----:R-:W-:Y:S01]  /*1f00*/  @P1 FMUL.FTZ R167, R132, R167 ;  /* 0x000000a784a71220 */ /* 0x002fe20000410000 */
[----:B------:R-:W-:-:S03]  /*1f10*/  F2FP.F16.F32.PACK_AB R130, RZ, R137 ;  /* 0x00000089ff82723e */ /* 0x000fc600000000ff */
[----:B------:R-:W-:Y:S01]  /*1f20*/  @P1 FMUL.FTZ R134, R167, R128 ;  /* 0x00000080a7861220 */ /* 0x000fe20000410000 */
[----:B------:R-:W-:Y:S01]  /*1f30*/  F2FP.F16.F32.PACK_AB R128, RZ, R139 ;  /* 0x0000008bff80723e */ /* 0x000fe200000000ff */
[----:B--2---:R-:W-:Y:S01]  /*1f40*/  @P1 FMUL.FTZ R164, R133, R164 ;  /* 0x000000a485a41220 */ /* 0x004fe20000410000 */
[----:B------:R-:W-:Y:S02]  /*1f50*/  CS2R R132, SRZ ;  /* 0x0000000000847805 */ /* 0x000fe4000001ff00 */
[----:B------:R-:W-:Y:S01]  /*1f60*/  PRMT R128, R128, 0x5410, R129 ;  /* 0x0000541080807816 */ /* 0x000fe20000000081 */
[----:B------:R-:W-:Y:S01]  /*1f70*/  @P1 FMUL.FTZ R133, R164, R131 ;  /* 0x00000083a4851220 */ /* 0x000fe20000410000 */
[----:B------:R-:W-:Y:S02]  /*1f80*/  F2FP.F16.F32.PACK_AB R131, RZ, R136 ;  /* 0x00000088ff83723e */ /* 0x000fe400000000ff */
[----:B------:R-:W-:Y:S01]  /*1f90*/  F2FP.F16.F32.PACK_AB R164, RZ, R135 ;  /* 0x00000087ffa4723e */ /* 0x000fe200000000ff */
[----:B---3--:R-:W-:Y:S01]  /*1fa0*/  @P1 FMUL.FTZ R165, R165, R166 ;  /* 0x000000a6a5a51220 */ /* 0x008fe20000410000 */
[----:B------:R-:W-:-:S02]  /*1fb0*/  F2FP.F16.F32.PACK_AB R166, RZ, R133 ;  /* 0x00000085ffa6723e */ /* 0x000fc400000000ff */
[----:B------:R-:W-:Y:S01]  /*1fc0*/  PRMT R129, R130, 0x5410, R131 ;  /* 0x0000541082817816 */ /* 0x000fe20000000083 */
[----:B------:R-:W-:Y:S01]  /*1fd0*/  @P1 FMUL.FTZ R132, R165, R168 ;  /* 0x000000a8a5841220 */ /* 0x000fe20000410000 */
[----:B------:R-:W-:-:S04]  /*1fe0*/  F2FP.F16.F32.PACK_AB R165, RZ, R134 ;  /* 0x00000086ffa5723e */ /* 0x000fc800000000ff */
[----:B------:R-:W-:Y:S02]  /*1ff0*/  F2FP.F16.F32.PACK_AB R167, RZ, R132 ;  /* 0x00000084ffa7723e */ /* 0x000fe400000000ff */
[----:B------:R-:W-:Y:S02]  /*2000*/  PRMT R130, R164, 0x5410, R165 ;  /* 0x00005410a4827816 */ /* 0x000fe400000000a5 */
[----:B------:R-:W-:-:S07]  /*2010*/  PRMT R131, R166, 0x5410, R167 ;  /* 0x00005410a6837816 */ /* 0x000fce00000000a7 */
.L_x_9310:
        /* <DEDUP_REMOVED lines=74> */
.L_x_9311:
        /* <DEDUP_REMOVED lines=56> */
.L_x_9312:
        /* <DEDUP_REMOVED lines=19> */
[----:B--2---:R-:W0:Y:S01]  /*2970*/  @P2 LDC R129, c[0x0][0x40c] ;  /* 0x00010300ff812b82 */ /* 0x004e220000000800 */
[--C-:B------:R-:W-:Y:S02]  /*2980*/  @P2 HADD2.F32 R128, -RZ, R8.reuse.H0_H0 ;  /* 0x20000008ff802230 */ /* 0x100fe40000004100 */
[----:B------:R-:W-:Y:S02]  /*2990*/  @P2 HADD2.F32 R131, -RZ, R8.H1_H1 ;  /* 0x30000008ff832230 */ /* 0x000fe40000004100 */
[----:B------:R-:W-:-:S03]  /*29a0*/  HADD2.F32 R178, -RZ, R7.H1_H1 ;  /* 0x30000007ffb27230 */ /* 0x000fc60000004100 */
        /* <DEDUP_REMOVED lines=33> */
[----:B------:R-:W-:Y:S02]  /*2bc0*/  HADD2.F32 R179, -RZ, R7.H0_H0 ;  /* 0x20000007ffb37230 */ /* 0x000fe40000004100 */
[----:B------:R-:W-:-:S03]  /*2bd0*/  @P2 HADD2.F32 R128, -RZ, R34.H0_H0 ;  /* 0x20000022ff802230 */ /* 0x000fc60000004100 */
[----:B------:R-:W-:Y:S01]  /*2be0*/  @P2 FFMA.FTZ R179, R174, R130, R179 ;  /* 0x00000082aeb32223 */ /* 0x000fe200000100b3 */
[----:B------:R-:W-:Y:S01]  /*2bf0*/  F2FP.F16.F32.PACK_AB R130, RZ, R183 ;  /* 0x000000b7ff82723e */ /* 0x000fe200000000ff */
[----:B---3--:R-:W-:Y:S01]  /*2c00*/  @P2 FMUL.FTZ R175, R175, R176 ;  /* 0x000000b0afaf2220 */ /* 0x008fe20000410000 */
[----:B------:R-:W-:Y:S01]  /*2c10*/  @P2 FFMA.FTZ R181, R172, R128, R181 ;  /* 0x00000080acb52223 */ /* 0x000fe200000100b5 */
[----:B------:R-:W-:Y:S02]  /*2c20*/  F2FP.F16.F32.PACK_AB R128, RZ, R185 ;  /* 0x000000b9ff80723e */ /* 0x000fe400000000ff */
[----:B------:R-:W-:Y:S01]  /*2c30*/  @P2 FFMA.FTZ R178, R175, R131, R178 ;  /* 0x00000083afb22223 */ /* 0x000fe200000100b2 */
        /* <DEDUP_REMOVED lines=10> */
.L_x_9313:
[----:B--2---:R-:W0:Y:S01]  /*2ce0*/  @P1 LDC R129, c[0x0][0x40c] ;  /* 0x00010300ff811b82 */ /* 0x004e220000000800 */
[--C-:B-----5:R-:W-:Y:S01]  /*2cf0*/  @P1 HADD2.F32 R128, -RZ, R8.reuse.H0_H0 ;  /* 0x20000008ff801230 */ /* 0x120fe20000004100 */
[----:B------:R-:W-:Y:S01]  /*2d00*/  CS2R R184, SRZ ;  /* 0x0000000000b87805 */ /* 0x000fe2000001ff00 */
[----:B------:R-:W-:Y:S01]  /*2d10*/  @P1 HADD2.F32 R130, -RZ, R8.H1_H1 ;  /* 0x30000008ff821230 */ /* 0x000fe20000004100 */
[----:B------:R-:W-:Y:S01]  /*2d20*/  CS2R R182, SRZ ;  /* 0x0000000000b67805 */ /* 0x000fe2000001ff00 */
[----:B------:R-:W-:Y:S01]  /*2d30*/  @P1 HADD2.F32 R174, -RZ, R9.H1_H1 ;  /* 0x30000009ffae1230 */ /* 0x000fe20000004100 */
[----:B------:R-:W-:Y:S01]  /*2d40*/  CS2R R180, SRZ ;  /* 0x0000000000b47805 */ /* 0x000fe2000001ff00 */
[--C-:B------:R-:W-:Y:S01]  /*2d50*/  @P1 HADD2.F32 R173, -RZ, R32.reuse.H1_H1 ;  /* 0x30000020ffad1230 */ /* 0x100fe20000004100 */
[----:B------:R-:W1:Y:S08]  /*2d60*/  @P1 LDC R131, c[0x0][0x40c] ;  /* 0x00010300ff831b82 */ /* 0x000e700000000800 */
        /* <DEDUP_REMOVED lines=30> */
[----:B------:R-:W-:Y:S02]  /*2f50*/  CS2R R178, SRZ ;  /* 0x0000000000b27805 */ /* 0x000fe4000001ff00 */
[----:B------:R-:W-:Y:S01]  /*2f60*/  F2FP.F16.F32.PACK_AB R130, RZ, R183 ;  /* 0x000000b7ff82723e */ /* 0x000fe200000000ff */
        /* <DEDUP_REMOVED lines=15> */
.L_x_9314:
        /* <DEDUP_REMOVED lines=17> */
[----:B------:R-:W-:Y:S02]  /*3170*/  HADD2.F32 R190, -RZ, R6.H0_H0 ;  /* 0x20000006ffbe7230 */ /* 0x000fe40000004100 */
[----:B------:R-:W-:-:S02]  /*3180*/  HADD2.F32 R192, -RZ, R7.H0_H0 ;  /* 0x20000007ffc07230 */ /* 0x000fc40000004100 */
[----:B--2---:R-:W0:Y:S01]  /*3190*/  @P2 LDC R129, c[0x0][0x40c] ;  /* 0x00010300ff812b82 */ /* 0x004e220000000800 */
[--C-:B------:R-:W-:Y:S02]  /*31a0*/  @P2 HADD2.F32 R128, -RZ, R8.reuse.H0_H0 ;  /* 0x20000008ff802230 */ /* 0x100fe40000004100 */
[----:B------:R-:W-:Y:S02]  /*31b0*/  @P2 HADD2.F32 R130, -RZ, R8.H1_H1 ;  /* 0x30000008ff822230 */ /* 0x000fe40000004100 */
[----:B------:R-:W-:-:S03]  /*31c0*/  @P2 HADD2.F32 R172, -RZ, R9.H0_H0 ;  /* 0x20000009ffac2230 */ /* 0x000fc60000004100 */
[----:B------:R-:W1:Y:S08]  /*31d0*/  @P2 LDC R173, c[0x0][0x40c] ;  /* 0x00010300ffad2b82 */ /* 0x000e700000000800 */
[----:B------:R-:W2:Y:S01]  /*31e0*/  @P2 LDC R177, c[0x0][0x40c] ;  /* 0x00010300ffb12b82 */ /* 0x000ea20000000800 */
[----:B0-----:R-:W-:-:S07]  /*31f0*/  @P2 FMUL.FTZ R131, R128, R129 ;  /* 0x0000008180832220 */ /* 0x001fce0000410000 */
[----:B------:R-:W0:Y:S01]  /*3200*/  @P2 LDC R175, c[0x0][0x40c] ;  /* 0x00010300ffaf2b82 */ /* 0x000e220000000800 */
[--C-:B------:R-:W-:Y:S02]  /*3210*/  @P2 HADD2.F32 R128, -RZ, R28.reuse.H0_H0 ;  /* 0x2000001cff802230 */ /* 0x100fe40000004100 */
[----:B------:R-:W-:-:S03]  /*3220*/  @P2 HADD2.F32 R129, -RZ, R28.H1_H1 ;  /* 0x3000001cff812230 */ /* 0x000fc60000004100 */
[----:B------:R-:W-:Y:S01]  /*3230*/  @P2 FFMA.FTZ R186, R131, R128, R186 ;  /* 0x0000008083ba2223 */ /* 0x000fe200000100ba */
[----:B-1----:R-:W-:Y:S01]  /*3240*/  @P2 FMUL.FTZ R130, R130, R173 ;  /* 0x000000ad82822220 */ /* 0x002fe20000410000 */
[----:B------:R-:W1:Y:S01]  /*3250*/  @P2 LDC R174, c[0x0][0x40c] ;  /* 0x00010300ffae2b82 */ /* 0x000e620000000800 */
[----:B------:R-:W-:Y:S02]  /*3260*/  @P2 HADD2.F32 R128, -RZ, R9.H1_H1 ;  /* 0x30000009ff802230 */ /* 0x000fe40000004100 */
[----:B------:R-:W-:Y:S01]  /*3270*/  @P2 FFMA.FTZ R187, R130, R129, R187 ;  /* 0x0000008182bb2223 */ /* 0x000fe200000100bb */
[----:B------:R-:W-:Y:S02]  /*3280*/  @P2 HADD2.F32 R131, -RZ, R10.H0_H0 ;  /* 0x2000000aff832230 */ /* 0x000fe40000004100 */
[--C-:B------:R-:W-:Y:S02]  /*3290*/  @P2 HADD2.F32 R129, -RZ, R29.reuse.H1_H1 ;  /* 0x3000001dff812230 */ /* 0x100fe40000004100 */
[----:B--2---:R-:W-:Y:S01]  /*32a0*/  @P2 FMUL.FTZ R130, R128, R177 ;  /* 0x000000b180822220 */ /* 0x004fe20000410000 */
[----:B------:R-:W2:Y:S01]  /*32b0*/  @P2 LDC R191, c[0x0][0x40c] ;  /* 0x00010300ffbf2b82 */ /* 0x000ea20000000800 */
[----:B------:R-:W-:-:S02]  /*32c0*/  @P2 HADD2.F32 R128, -RZ, R29.H0_H0 ;  /* 0x2000001dff802230 */ /* 0x000fc40000004100 */
[----:B------:R-:W-:Y:S01]  /*32d0*/  @P2 FFMA.FTZ R189, R130, R129, R189 ;  /* 0x0000008182bd2223 */ /* 0x000fe200000100bd */
[----:B------:R-:W-:Y:S02]  /*32e0*/  @P2 HADD2.F32 R129, -RZ, R30.H1_H1 ;  /* 0x3000001eff812230 */ /* 0x000fe40000004100 */
[----:B------:R-:W-:Y:S02]  /*32f0*/  @P2 HADD2.F32 R130, -RZ, R31.H0_H0 ;  /* 0x2000001fff822230 */ /* 0x000fe40000004100 */
[----:B------:R-:W3:Y:S01]  /*3300*/  @P2 LDC R193, c[0x0][0x40c] ;  /* 0x00010300ffc12b82 */ /* 0x000ee20000000800 */
[----:B0-----:R-:W-:Y:S01]  /*3310*/  @P2 FMUL.FTZ R175, R172, R175 ;  /* 0x000000afacaf2220 */ /* 0x001fe20000410000 */
[----:B------:R-:W-:-:S03]  /*3320*/  @P2 HADD2.F32 R172, -RZ, R10.H1_H1 ;  /* 0x3000000affac2230 */ /* 0x000fc60000004100 */
[----:B------:R-:W-:Y:S01]  /*3330*/  @P2 FFMA.FTZ R188, R175, R128, R188 ;  /* 0x00000080afbc2223 */ /* 0x000fe200000100bc */
[--C-:B------:R-:W-:Y:S02]  /*3340*/  @P2 HADD2.F32 R128, -RZ, R11.reuse.H0_H0 ;  /* 0x2000000bff802230 */ /* 0x100fe40000004100 */
[----:B------:R-:W0:Y:S01]  /*3350*/  @P2 LDC R177, c[0x0][0x40c] ;  /* 0x00010300ffb12b82 */ /* 0x000e220000000800 */
[----:B-1----:R-:W-:Y:S01]  /*3360*/  @P2 FMUL.FTZ R173, R131, R174 ;  /* 0x000000ae83ad2220 */ /* 0x002fe20000410000 */
[----:B------:R-:W-:Y:S02]  /*3370*/  @P2 HADD2.F32 R174, -RZ, R11.H1_H1 ;  /* 0x3000000bffae2230 */ /* 0x000fe40000004100 */
[----:B------:R-:W-:Y:S02]  /*3380*/  @P2 HADD2.F32 R131, -RZ, R31.H1_H1 ;  /* 0x3000001fff832230 */ /* 0x000fe40000004100 */
[----:B--2---:R-:W-:Y:S01]  /*3390*/  @P2 FMUL.FTZ R172, R172, R191 ;  /* 0x000000bfacac2220 */ /* 0x004fe20000410000 */
[----:B------:R-:W-:-:S05]  /*33a0*/  HADD2.F32 R191, -RZ, R6.H1_H1 ;  /* 0x30000006ffbf7230 */ /* 0x000fca0000004100 */
[----:B------:R-:W-:Y:S01]  /*33b0*/  @P2 FFMA.FTZ R191, R172, R129, R191 ;  /* 0x00000081acbf2223 */ /* 0x000fe200000100bf */
[----:B------:R-:W-:Y:S01]  /*33c0*/  F2FP.F16.F32.PACK_AB R129, RZ, R187 ;  /* 0x000000bbff81723e */ /* 0x000fe200000000ff */
[----:B---3--:R-:W-:Y:S01]  /*33d0*/  @P2 FMUL.FTZ R175, R128, R193 ;  /* 0x000000c180af2220 */ /* 0x008fe20000410000 */
[----:B------:R-:W-:Y:S01]  /*33e0*/  HADD2.F32 R193, -RZ, R7.H1_H1 ;  /* 0x30000007ffc17230 */ /* 0x000fe20000004100 */
[----:B------:R-:W-:Y:S01]  /*33f0*/  F2FP.F16.F32.PACK_AB R172, RZ, R189 ;  /* 0x000000bdffac723e */ /* 0x000fe200000000ff */
[----:B------:R-:W-:Y:S02]  /*3400*/  @P2 HADD2.F32 R128, -RZ, R30.H0_H0 ;  /* 0x2000001eff802230 */ /* 0x000fe40000004100 */
[----:B------:R-:W-:Y:S01]  /*3410*/  @P2 FFMA.FTZ R192, R175, R130, R192 ;  /* 0x00000082afc02223 */ /* 0x000fe200000100c0 */
[----:B------:R-:W-:Y:S01]  /*3420*/  F2FP.F16.F32.PACK_AB R130, RZ, R188 ;  /* 0x000000bcff82723e */ /* 0x000fe200000000ff */
[----:B0-----:R-:W-:Y:S01]  /*3430*/  @P2 FMUL.FTZ R174, R174, R177 ;  /* 0x000000b1aeae2220 */ /* 0x001fe20000410000 */
[----:B------:R-:W-:Y:S01]  /*3440*/  @P2 FFMA.FTZ R190, R173, R128, R190 ;  /* 0x00000080adbe2223 */ /* 0x000fe200000100be */
[----:B------:R-:W-:-:S02]  /*3450*/  F2FP.F16.F32.PACK_AB R128, RZ, R186 ;  /* 0x000000baff80723e */ /* 0x000fc400000000ff */
[----:B------:R-:W-:Y:S01]  /*3460*/  @P2 FFMA.FTZ R193, R174, R131, R193 ;  /* 0x00000083aec12223 */ /* 0x000fe200000100c1 */
        /* <DEDUP_REMOVED lines=9> */
.L_x_9315:
        /* <DEDUP_REMOVED lines=35> */
[----:B------:R-:W-:Y:S02]  /*3730*/  @P1 HADD2.F32 R175, -RZ, R31.H1_H1 ;  /* 0x3000001fffaf1230 */ /* 0x000fe40000004100 */
[----:B-1----:R-:W-:Y:S01]  /*3740*/  @P1 FMUL.FTZ R172, R172, R191 ;  /* 0x000000bfacac1220 */ /* 0x002fe20000410000 */
[----:B------:R-:W-:Y:S02]  /*3750*/  CS2R R190, SRZ ;  /* 0x0000000000be7805 */ /* 0x000fe4000001ff00 */
[----:B------:R-:W-:Y:S01]  /*3760*/  @P1 FMUL.FTZ R190, R130, R129 ;  /* 0x0000008182be1220 */ /* 0x000fe20000410000 */
[----:B------:R-:W-:Y:S01]  /*3770*/  @P1 FMUL.FTZ R191, R172, R131 ;  /* 0x00000083acbf1220 */ /* 0x000fe20000410000 */
[----:B------:R-:W-:Y:S02]  /*3780*/  F2FP.F16.F32.PACK_AB R129, RZ, R187 ;  /* 0x000000bbff81723e */ /* 0x000fe400000000ff */
[----:B------:R-:W-:Y:S01]  /*3790*/  F2FP.F16.F32.PACK_AB R130, RZ, R188 ;  /* 0x000000bcff82723e */ /* 0x000fe200000000ff */
[----:B--2---:R-:W-:Y:S01]  /*37a0*/  @P1 FMUL.FTZ R173, R173, R176 ;  /* 0x000000b0adad1220 */ /* 0x004fe20000410000 */
[----:B------:R-:W-:-:S02]  /*37b0*/  F2FP.F16.F32.PACK_AB R131, RZ, R189 ;  /* 0x000000bdff83723e */ /* 0x000fc400000000ff */
[----:B------:R-:W-:Y:S01]  /*37c0*/  F2FP.F16.F32.PACK_AB R172, RZ, R190 ;  /* 0x000000beffac723e */ /* 0x000fe200000000ff */
[----:B------:R-:W-:Y:S01]  /*37d0*/  @P1 FMUL.FTZ R192, R173, R128 ;  /* 0x00000080adc01220 */ /* 0x000fe20000410000 */
[----:B------:R-:W-:Y:S02]  /*37e0*/  F2FP.F16.F32.PACK_AB R128, RZ, R186 ;  /* 0x000000baff80723e */ /* 0x000fe400000000ff */
[----:B------:R-:W-:Y:S01]  /*37f0*/  F2FP.F16.F32.PACK_AB R173, RZ, R191 ;  /* 0x000000bfffad723e */ /* 0x000fe200000000ff */
[----:B---3--:R-:W-:Y:S01]  /*3800*/  @P1 FMUL.FTZ R174, R174, R195 ;  /* 0x000000c3aeae1220 */ /* 0x008fe20000410000 */
[----:B------:R-:W-:Y:S02]  /*3810*/  PRMT R128, R128, 0x5410, R129 ;  /* 0x0000541080807816 */ /* 0x000fe40000000081 */
[----:B------:R-:W-:Y:S01]  /*3820*/  PRMT R129, R130, 0x5410, R131 ;  /* 0x0000541082817816 */ /* 0x000fe20000000083 */
[----:B------:R-:W-:Y:S01]  /*3830*/  @P1 FMUL.FTZ R193, R174, R175 ;  /* 0x000000afaec11220 */ /* 0x000fe20000410000 */
[----:B------:R-:W-:-:S02]  /*3840*/  F2FP.F16.F32.PACK_AB R174, RZ, R192 ;  /* 0x000000c0ffae723e */ /* 0x000fc400000000ff */
[----:B------:R-:W-:Y:S02]  /*3850*/  PRMT R130, R172, 0x5410, R173 ;  /* 0x00005410ac827816 */ /* 0x000fe400000000ad */
[----:B------:R-:W-:-:S04]  /*3860*/  F2FP.F16.F32.PACK_AB R175, RZ, R193 ;  /* 0x000000c1ffaf723e */ /* 0x000fc800000000ff */
[----:B------:R-:W-:-:S07]  /*3870*/  PRMT R131, R174, 0x5410, R175 ;  /* 0x00005410ae837816 */ /* 0x000fce00000000af */
.L_x_9316:
        /* <DEDUP_REMOVED lines=74> */
.L_x_9317:
        /* <DEDUP_REMOVED lines=56> */
.L_x_9318:
        /* <DEDUP_REMOVED lines=74> */
.L_x_9319:
        /* <DEDUP_REMOVED lines=56> */
.L_x_9320:
        /* <DEDUP_REMOVED lines=22> */
[----:B------:R-:W-:-:S03]  /*4a20*/  HADD2.F32 R218, -RZ, R7.H0_H0 ;  /* 0x20000007ffda7230 */ /* 0x000fc60000004100 */
        /* <DEDUP_REMOVED lines=11> */
[--C-:B------:R-:W-:Y:S02]  /*4ae0*/  @P2 HADD2.F32 R130, -RZ, R10.reuse.H0_H0 ;  /* 0x2000000aff822230 */ /* 0x100fe40000004100 */
[----:B------:R-:W-:Y:S01]  /*4af0*/  @P2 FFMA.FTZ R216, R131, R129, R216 ;  /* 0x0000008183d82223 */ /* 0x000fe200000100d8 */
[----:B------:R-:W-:Y:S01]  /*4b00*/  @P2 HADD2.F32 R131, -RZ, R10.H1_H1 ;  /* 0x3000000aff832230 */ /* 0x000fe20000004100 */
[----:B------:R-:W1:Y:S01]  /*4b10*/  @P2 LDC R177, c[0x0][0x40c] ;  /* 0x00010300ffb12b82 */ /* 0x000e620000000800 */
[----:B--2---:R-:W-:Y:S01]  /*4b20*/  @P2 FMUL.FTZ R175, R128, R175 ;  /* 0x000000af80af2220 */ /* 0x004fe20000410000 */
[----:B------:R-:W-:-:S02]  /*4b30*/  @P2 HADD2.F32 R128, -RZ, R17.H0_H0 ;  /* 0x20000011ff802230 */ /* 0x000fc40000004100 */
[----:B------:R-:W-:-:S04]  /*4b40*/  @P2 HADD2.F32 R129, -RZ, R17.H1_H1 ;  /* 0x30000011ff812230 */ /* 0x000fc80000004100 */
[----:B------:R-:W2:Y:S01]  /*4b50*/  @P2 LDC R213, c[0x0][0x40c] ;  /* 0x00010300ffd52b82 */ /* 0x000ea20000000800 */
[----:B---3--:R-:W-:Y:S01]  /*4b60*/  @P2 FMUL.FTZ R172, R172, R173 ;  /* 0x000000adacac2220 */ /* 0x008fe20000410000 */
[----:B------:R-:W-:Y:S01]  /*4b70*/  @P2 FFMA.FTZ R212, R175, R129, R212 ;  /* 0x00000081afd42223 */ /* 0x000fe200000100d4 */
[----:B------:R-:W-:Y:S02]  /*4b80*/  @P2 HADD2.F32 R129, -RZ, R18.H1_H1 ;  /* 0x30000012ff812230 */ /* 0x000fe40000004100 */
[----:B------:R-:W-:Y:S01]  /*4b90*/  @P2 FFMA.FTZ R219, R172, R128, R219 ;  /* 0x00000080acdb2223 */ /* 0x000fe200000100db */
[--C-:B------:R-:W-:Y:S02]  /*4ba0*/  @P2 HADD2.F32 R128, -RZ, R11.reuse.H0_H0 ;  /* 0x2000000bff802230 */ /* 0x100fe40000004100 */
[----:B------:R-:W3:Y:S01]  /*4bb0*/  @P2 LDC R221, c[0x0][0x40c] ;  /* 0x00010300ffdd2b82 */ /* 0x000ee20000000800 */
[----:B0-----:R-:W-:Y:S01]  /*4bc0*/  @P2 FMUL.FTZ R173, R131, R174 ;  /* 0x000000ae83ad2220 */ /* 0x001fe20000410000 */
[----:B------:R-:W-:-:S02]  /*4bd0*/  @P2 HADD2.F32 R174, -RZ, R11.H1_H1 ;  /* 0x3000000bffae2230 */ /* 0x000fc40000004100 */
[--C-:B------:R-:W-:Y:S02]  /*4be0*/  @P2 HADD2.F32 R131, -RZ, R19.reuse.H1_H1 ;  /* 0x30000013ff832230 */ /* 0x100fe40000004100 */
[----:B------:R-:W-:Y:S01]  /*4bf0*/  @P2 FFMA.FTZ R214, R173, R129, R214 ;  /* 0x00000081add62223 */ /* 0x000fe200000100d6 */
[----:B------:R-:W-:Y:S01]  /*4c00*/  F2FP.F16.F32.PACK_AB R129, RZ, R216 ;  /* 0x000000d8ff81723e */ /* 0x000fe200000000ff */
[----:B-1----:R-:W-:Y:S01]  /*4c10*/  @P2 FMUL.FTZ R172, R130, R177 ;  /* 0x000000b182ac2220 */ /* 0x002fe20000410000 */
[----:B------:R-:W-:Y:S02]  /*4c20*/  @P2 HADD2.F32 R130, -RZ, R19.H0_H0 ;  /* 0x20000013ff822230 */ /* 0x000fe40000004100 */
[----:B--2---:R-:W-:Y:S01]  /*4c30*/  @P2 FMUL.FTZ R175, R128, R213 ;  /* 0x000000d580af2220 */ /* 0x004fe20000410000 */
[----:B------:R-:W-:Y:S02]  /*4c40*/  HADD2.F32 R213, -RZ, R7.H1_H1 ;  /* 0x30000007ffd57230 */ /* 0x000fe40000004100 */
[----:B------:R-:W-:-:S02]  /*4c50*/  @P2 HADD2.F32 R128, -RZ, R18.H0_H0 ;  /* 0x20000012ff802230 */ /* 0x000fc40000004100 */
        /* <DEDUP_REMOVED lines=16> */
.L_x_9321:
[----:B--2---:R-:W0:Y:S01]  /*4d60*/  @P1 LDC R129, c[0x0][0x40c] ;  /* 0x00010300ff811b82 */ /* 0x004e220000000800 */
[--C-:B-----5:R-:W-:Y:S01]  /*4d70*/  @P1 HADD2.F32 R128, -RZ, R8.reuse.H0_H0 ;  /* 0x20000008ff801230 */ /* 0x120fe20000004100 */
[----:B------:R-:W-:Y:S01]  /*4d80*/  CS2R R216, SRZ ;  /* 0x0000000000d87805 */ /* 0x000fe2000001ff00 */
[----:B------:R-:W-:Y:S01]  /*4d90*/  @P1 HADD2.F32 R130, -RZ, R8.H1_H1 ;  /* 0x30000008ff821230 */ /* 0x000fe20000004100 */
[----:B------:R-:W-:Y:S01]  /*4da0*/  MOV R212, RZ ;  /* 0x000000ff00d47202 */ /* 0x000fe20000000f00 */
        /* <DEDUP_REMOVED lines=30> */
[----:B------:R-:W-:-:S02]  /*4f90*/  HFMA2 R213, -RZ, RZ, 0, 0 ;  /* 0x00000000ffd57431 */ /* 0x000fc400000001ff */
[--C-:B------:R-:W-:Y:S02]  /*4fa0*/  @P1 HADD2.F32 R128, -RZ, R19.reuse.H0_H0 ;  /* 0x20000013ff801230 */ /* 0x100fe40000004100 */
[----:B------:R-:W-:Y:S02]  /*4fb0*/  @P1 HADD2.F32 R175, -RZ, R19.H1_H1 ;  /* 0x30000013ffaf1230 */ /* 0x000fe40000004100 */
[----:B------:R-:W-:Y:S01]  /*4fc0*/  @P1 FMUL.FTZ R214, R172, R131 ;  /* 0x00000083acd61220 */ /* 0x000fe20000410000 */
[----:B------:R-:W-:Y:S01]  /*4fd0*/  F2FP.F16.F32.PACK_AB R131, RZ, R212 ;  /* 0x000000d4ff83723e */ /* 0x000fe200000000ff */
[----:B-1----:R-:W-:-:S04]  /*4fe0*/  @P1 FMUL.FTZ R130, R130, R177 ;  /* 0x000000b182821220 */ /* 0x002fc80000410000 */
[----:B------:R-:W-:Y:S01]  /*4ff0*/  @P1 FMUL.FTZ R215, R130, R129 ;  /* 0x0000008182d71220 */ /* 0x000fe20000410000 */
[----:B------:R-:W-:Y:S02]  /*5000*/  F2FP.F16.F32.PACK_AB R129, RZ, R216 ;  /* 0x000000d8ff81723e */ /* 0x000fe400000000ff */
[----:B------:R-:W-:Y:S01]  /*5010*/  F2FP.F16.F32.PACK_AB R130, RZ, R219 ;  /* 0x000000dbff82723e */ /* 0x000fe200000000ff */
[----:B--2---:R-:W-:Y:S01]  /*5020*/  @P1 FMUL.FTZ R173, R173, R176 ;  /* 0x000000b0adad1220 */ /* 0x004fe20000410000 */
[----:B------:R-:W-:-:S03]  /*5030*/  F2FP.F16.F32.PACK_AB R172, RZ, R215 ;  /* 0x000000d7ffac723e */ /* 0x000fc600000000ff */
        /* <DEDUP_REMOVED lines=11> */
.L_x_9322:
[----:B------:R-:W0:Y:S01]  /*50f0*/  @P1 LDC.64 R176, c[0x0][0x390] ;  /* 0x0000e400ffb01b82 */ /* 0x000e220000000a00 */
[C---:B------:R-:W-:Y:S02]  /*5100*/  IADD3 R173, PT, PT, R203.reuse, 0x100, RZ ;  /* 0x00000100cbad7810 */ /* 0x040fe40007ffe0ff */
[----:B------:R-:W-:Y:S02]  /*5110*/  @P1 IADD3 R223, PT, PT, R202, 0x120, RZ ;  /* 0x00000120cadf1810 */ /* 0x000fe40007ffe0ff */
[----:B------:R-:W-:Y:S01]  /*5120*/  IADD3 R221, PT, PT, R203, 0x120, RZ ;  /* 0x00000120cbdd7810 */ /* 0x000fe20007ffe0ff */
        /* <DEDUP_REMOVED lines=10> */
[----:B--2---:R-:W-:Y:S02]  /*51d0*/  HADD2.F32 R172, -RZ, R5.H0_H0 ;  /* 0x20000005ffac7230 */ /* 0x004fe40000004100 */
[----:B------:R-:W-:-:S08]  /*51e0*/  HADD2.F32 R202, -RZ, R4.H1_H1 ;  /* 0x30000004ffca7230 */ /* 0x000fd00000004100 */
[----:B------:R-:W0:Y:S01]  /*51f0*/  @P0 LDC R129, c[0x0][0x40c] ;  /* 0x00010300ff810b82 */ /* 0x000e220000000800 */
[--C-:B------:R-:W-:Y:S02]  /*5200*/  @P0 HADD2.F32 R0, -RZ, R8.reuse.H0_H0 ;  /* 0x20000008ff000230 */ /* 0x100fe40000004100 */
[----:B------:R-:W-:Y:S02]  /*5210*/  @P0 HADD2.F32 R128, -RZ, R8.H1_H1 ;  /* 0x30000008ff800230 */ /* 0x000fe40000004100 */
[----:B------:R-:W-:-:S03]  /*5220*/  @P0 HADD2.F32 R176, -RZ, R10.H1_H1 ;  /* 0x3000000affb00230 */ /* 0x000fc60000004100 */
[----:B------:R-:W1:Y:S08]  /*5230*/  @P0 LDC R173, c[0x0][0x40c] ;  /* 0x00010300ffad0b82 */ /* 0x000e700000000800 */
[----:B------:R-:W2:Y:S08]  /*5240*/  @P0 LDC R174, c[0x0][0x40c] ;  /* 0x00010300ffae0b82 */ /* 0x000eb00000000800 */
[----:B------:R-:W3:Y:S01]  /*5250*/  @P0 LDC R131, c[0x0][0x40c] ;  /* 0x00010300ff830b82 */ /* 0x000ee20000000800 */
[----:B0-----:R-:W-:Y:S01]  /*5260*/  @P0 FMUL.FTZ R130, R0, R129 ;  /* 0x0000008100820220 */ /* 0x001fe20000410000 */
[----:B------:R-:W-:-:S02]  /*5270*/  @P0 HADD2.F32 R0, -RZ, R12.H0_H0 ;  /* 0x2000000cff000230 */ /* 0x000fc40000004100 */
[----:B------:R-:W-:-:S03]  /*5280*/  @P0 HADD2.F32 R129, -RZ, R9.H0_H0 ;  /* 0x20000009ff810230 */ /* 0x000fc60000004100 */
[----:B------:R-:W-:Y:S01]  /*5290*/  @P0 FFMA.FTZ R203, R130, R0, R203 ;  /* 0x0000000082cb0223 */ /* 0x000fe200000100cb */
[----:B------:R-:W0:Y:S01]  /*52a0*/  @P0 LDC R223, c[0x0][0x40c] ;  /* 0x00010300ffdf0b82 */ /* 0x000e220000000800 */
[----:B------:R-:W-:Y:S02]  /*52b0*/  @P0 HADD2.F32 R0, -RZ, R9.H1_H1 ;  /* 0x30000009ff000230 */ /* 0x000fe40000004100 */
[----:B------:R-:W-:-:S03]  /*52c0*/  @P0 HADD2.F32 R130, -RZ, R10.H0_H0 ;  /* 0x2000000aff820230 */ /* 0x000fc60000004100 */
[----:B-1----:R-:W-:Y:S01]  /*52d0*/  @P0 FMUL.FTZ R173, R0, R173 ;  /* 0x000000ad00ad0220 */ /* 0x002fe20000410000 */
[----:B------:R-:W-:Y:S01]  /*52e0*/  @P0 HADD2.F32 R0, -RZ, R13.H0_H0 ;  /* 0x2000000dff000230 */ /* 0x000fe20000004100 */
[----:B------:R-:W1:Y:S01]  /*52f0*/  @P0 LDC R175, c[0x0][0x40c] ;  /* 0x00010300ffaf0b82 */ /* 0x000e620000000800 */
[----:B--2---:R-:W-:Y:S01]  /*5300*/  @P0 FMUL.FTZ R129, R129, R174 ;  /* 0x000000ae81810220 */ /* 0x004fe20000410000 */
[----:B------:R-:W-:-:S03]  /*5310*/  HADD2.F32 R174, -RZ, R5.H1_H1 ;  /* 0x30000005ffae7230 */ /* 0x000fc60000004100 */
[----:B------:R-:W-:Y:S01]  /*5320*/  @P0 FFMA.FTZ R172, R129, R0, R172 ;  /* 0x0000000081ac0223 */ /* 0x000fe200000100ac */
[----:B------:R-:W-:Y:S02]  /*5330*/  @P0 HADD2.F32 R0, -RZ, R11.H0_H0 ;  /* 0x2000000bff000230 */ /* 0x000fe40000004100 */
[----:B------:R-:W2:Y:S01]  /*5340*/  @P0 LDC R177, c[0x0][0x40c] ;  /* 0x00010300ffb10b82 */ /* 0x000ea20000000800 */
[----:B---3--:R-:W-:Y:S01]  /*5350*/  @P0 FMUL.FTZ R131, R128, R131 ;  /* 0x0000008380830220 */ /* 0x008fe20000410000 */
[----:B------:R-:W-:Y:S02]  /*5360*/  @P0 HADD2.F32 R128, -RZ, R12.H1_H1 ;  /* 0x3000000cff800230 */ /* 0x000fe40000004100 */
[----:B------:R-:W-:-:S03]  /*5370*/  @P0 HADD2.F32 R129, -RZ, R15.H0_H0 ;  /* 0x2000000fff810230 */ /* 0x000fc60000004100 */
[----:B------:R-:W-:Y:S01]  /*5380*/  @P0 FFMA.FTZ R202, R131, R128, R202 ;  /* 0x0000008083ca0223 */ /* 0x000fe200000100ca */
[----:B------:R-:W3:Y:S01]  /*5390*/  @P0 LDC R224, c[0x0][0x40c] ;  /* 0x00010300ffe00b82 */ /* 0x000ee20000000800 */
[----:B------:R-:W-:Y:S02]  /*53a0*/  @P0 HADD2.F32 R128, -RZ, R13.H1_H1 ;  /* 0x3000000dff800230 */ /* 0x000fe40000004100 */
[----:B0-----:R-:W-:Y:S01]  /*53b0*/  @P0 FMUL.FTZ R222, R0, R223 ;  /* 0x000000df00de0220 */ /* 0x001fe20000410000 */
[----:B------:R-:W-:Y:S02]  /*53c0*/  @P0 HADD2.F32 R223, -RZ, R11.H1_H1 ;  /* 0x3000000bffdf0230 */ /* 0x000fe40000004100 */
[----:B------:R-:W-:Y:S02]  /*53d0*/  @P0 HADD2.F32 R0, -RZ, R14.H0_H0 ;  /* 0x2000000eff000230 */ /* 0x000fe40000004100 */
[----:B------:R-:W-:Y:S01]  /*53e0*/  @P0 FFMA.FTZ R174, R173, R128, R174 ;  /* 0x00000080adae0223 */ /* 0x000fe200000100ae */
[----:B------:R-:W-:-:S02]  /*53f0*/  HADD2.F32 R173, -RZ, R7.H0_H0 ;  /* 0x20000007ffad7230 */ /* 0x000fc40000004100 */
[----:B-1----:R-:W-:Y:S01]  /*5400*/  @P0 FMUL.FTZ R131, R130, R175 ;  /* 0x000000af82830220 */ /* 0x002fe20000410000 */
[----:B------:R-:W-:Y:S02]  /*5410*/  HADD2.F32 R175, -RZ, R7.H1_H1 ;  /* 0x30000007ffaf7230 */ /* 0x000fe40000004100 */
[----:B------:R-:W-:Y:S02]  /*5420*/  @P0 HADD2.F32 R128, -RZ, R14.H1_H1 ;  /* 0x3000000eff800230 */ /* 0x000fe40000004100 */
[----:B------:R-:W-:Y:S01]  /*5430*/  @P0 FFMA.FTZ R173, R222, R129, R173 ;  /* 0x00000081dead0223 */ /* 0x000fe200000100ad */
[----:B------:R-:W-:Y:S01]  /*5440*/  @P0 HADD2.F32 R130, -RZ, R15.H1_H1 ;  /* 0x3000000fff820230 */ /* 0x000fe20000004100 */
[----:B------:R-:W-:Y:S01]  /*5450*/  F2FP.F16.F32.PACK_AB R129, RZ, R172 ;  /* 0x000000acff81723e */ /* 0x000fe200000000ff */
[----:B--2---:R-:W-:Y:S01]  /*5460*/  @P0 FMUL.FTZ R220, R176, R177 ;  /* 0x000000b1b0dc0220 */ /* 0x004fe20000410000 */
[--C-:B------:R-:W-:Y:S02]  /*5470*/  HADD2.F32 R176, -RZ, R6.reuse.H0_H0 ;  /* 0x20000006ffb07230 */ /* 0x100fe40000004100 */
[----:B------:R-:W-:-:S03]  /*5480*/  HADD2.F32 R177, -RZ, R6.H1_H1 ;  /* 0x30000006ffb17230 */ /* 0x000fc60000004100 */
        /* <DEDUP_REMOVED lines=16> */
.L_x_9323:
[----:B--2---:R-:W0:Y:S01]  /*5590*/  @P1 LDC R129, c[0x0][0x40c] ;  /* 0x00010300ff811b82 */ /* 0x004e220000000800 */
[--C-:B-----5:R-:W-:Y:S01]  /*55a0*/  @P1 HADD2.F32 R0, -RZ, R8.reuse.H0_H0 ;  /* 0x20000008ff001230 */ /* 0x120fe20000004100 */
[----:B------:R-:W-:Y:S01]  /*55b0*/  CS2R R202, SRZ ;  /* 0x0000000000ca7805 */ /* 0x000fe2000001ff00 */
[----:B------:R-:W-:Y:S02]  /*55c0*/  @P1 HADD2.F32 R128, -RZ, R8.H1_H1 ;  /* 0x30000008ff801230 */ /* 0x000fe40000004100 */
[----:B------:R-:W-:Y:S02]  /*55d0*/  HFMA2 R174, -RZ, RZ, 0, 0 ;  /* 0x00000000ffae7431 */ /* 0x000fe400000001ff */
[----:B------:R-:W-:Y:S02]  /*55e0*/  @P1 HADD2.F32 R130, -RZ, R9.H0_H0 ;  /* 0x20000009ff821230 */ /* 0x000fe40000004100 */
[----:B------:R-:W-:Y:S01]  /*55f0*/  @P1 HADD2.F32 R173, -RZ, R12.H1_H1 ;  /* 0x3000000cffad1230 */ /* 0x000fe20000004100 */
[----:B------:R-:W1:Y:S01]  /*5600*/  @P1 LDC R131, c[0x0][0x40c] ;  /* 0x00010300ff831b82 */ /* 0x000e620000000800 */
[----:B------:R-:W-:-:S02]  /*5610*/  @P1 HADD2.F32 R223, -RZ, R15.H0_H0 ;  /* 0x2000000fffdf1230 */ /* 0x000fc40000004100 */
[----:B------:R-:W-:-:S05]  /*5620*/  @P1 HADD2.F32 R227, -RZ, R15.H1_H1 ;  /* 0x3000000fffe31230 */ /* 0x000fca0000004100 */
[----:B------:R-:W2:Y:S08]  /*5630*/  @P1 LDC R175, c[0x0][0x40c] ;  /* 0x00010300ffaf1b82 */ /* 0x000eb00000000800 */
[----:B------:R-:W3:Y:S01]  /*5640*/  @P1 LDC R172, c[0x0][0x40c] ;  /* 0x00010300ffac1b82 */ /* 0x000ee20000000800 */
[----:B0-----:R-:W-:Y:S01]  /*5650*/  @P1 FMUL.FTZ R0, R0, R129 ;  /* 0x0000008100001220 */ /* 0x001fe20000410000 */
[----:B------:R-:W-:-:S05]  /*5660*/  @P1 HADD2.F32 R129, -RZ, R12.H0_H0 ;  /* 0x2000000cff811230 */ /* 0x000fca0000004100 */
[----:B------:R-:W-:Y:S01]  /*5670*/  @P1 FMUL.FTZ R203, R0, R129 ;  /* 0x0000008100cb1220 */ /* 0x000fe20000410000 */
[----:B------:R-:W0:Y:S01]  /*5680*/  @P1 LDC R220, c[0x0][0x40c] ;  /* 0x00010300ffdc1b82 */ /* 0x000e220000000800 */
[----:B-1----:R-:W-:Y:S01]  /*5690*/  @P1 FMUL.FTZ R128, R128, R131 ;  /* 0x0000008380801220 */ /* 0x002fe20000410000 */
[----:B------:R-:W-:Y:S02]  /*56a0*/  @P1 HADD2.F32 R131, -RZ, R9.H1_H1 ;  /* 0x30000009ff831230 */ /* 0x000fe40000004100 */
[--C-:B------:R-:W-:Y:S02]  /*56b0*/  @P1 HADD2.F32 R129, -RZ, R13.reuse.H0_H0 ;  /* 0x2000000dff811230 */ /* 0x100fe40000004100 */
[----:B------:R-:W-:Y:S01]  /*56c0*/  @P1 FMUL.FTZ R202, R128, R173 ;  /* 0x000000ad80ca1220 */ /* 0x000fe20000410000 */
[----:B------:R-:W-:Y:S01]  /*56d0*/  @P1 HADD2.F32 R0, -RZ, R13.H1_H1 ;  /* 0x3000000dff001230 */ /* 0x000fe20000004100 */
[----:B------:R-:W1:Y:S01]  /*56e0*/  @P1 LDC R177, c[0x0][0x40c] ;  /* 0x00010300ffb11b82 */ /* 0x000e620000000800 */
[----:B--2---:R-:W-:Y:S01]  /*56f0*/  @P1 FMUL.FTZ R130, R130, R175 ;  /* 0x000000af82821220 */ /* 0x004fe20000410000 */
[----:B------:R-:W-:-:S02]  /*5700*/  @P1 HADD2.F32 R175, -RZ, R11.H0_H0 ;  /* 0x2000000bffaf1230 */ /* 0x000fc40000004100 */
[--C-:B------:R-:W-:Y:S02]  /*5710*/  @P1 HADD2.F32 R128, -RZ, R10.reuse.H0_H0 ;  /* 0x2000000aff801230 */ /* 0x100fe40000004100 */
[----:B------:R-:W-:Y:S02]  /*5720*/  @P1 HADD2.F32 R173, -RZ, R10.H1_H1 ;  /* 0x3000000affad1230 */ /* 0x000fe40000004100 */
[----:B------:R-:W2:Y:S01]  /*5730*/  @P1 LDC R176, c[0x0][0x40c] ;  /* 0x00010300ffb01b82 */ /* 0x000ea20000000800 */
[----:B---3--:R-:W-:Y:S01]  /*5740*/  @P1 FMUL.FTZ R131, R131, R172 ;  /* 0x000000ac83831220 */ /* 0x008fe20000410000 */
[----:B------:R-:W-:Y:S01]  /*5750*/  MOV R172, RZ ;  /* 0x000000ff00ac7202 */ /* 0x000fe20000000f00 */
[----:B------:R-:W-:Y:S01]  /*5760*/  @P1 FMUL.FTZ R172, R130, R129 ;  /* 0x0000008182ac1220 */ /* 0x000fe20000410000 */
[----:B------:R-:W-:Y:S02]  /*5770*/  @P1 HADD2.F32 R130, -RZ, R11.H1_H1 ;  /* 0x3000000bff821230 */ /* 0x000fe40000004100 */
[----:B------:R-:W-:Y:S01]  /*5780*/  @P1 FMUL.FTZ R174, R131, R0 ;  /* 0x0000000083ae1220 */ /* 0x000fe20000410000 */
[--C-:B------:R-:W-:Y:S01]  /*5790*/  @P1 HADD2.F32 R129, -RZ, R14.reuse.H0_H0 ;  /* 0x2000000eff811230 */ /* 0x100fe20000004100 */
[----:B------:R-:W3:Y:S01]  /*57a0*/  @P1 LDC R225, c[0x0][0x40c] ;  /* 0x00010300ffe11b82 */ /* 0x000ee20000000800 */
[----:B0-----:R-:W-:Y:S01]  /*57b0*/  @P1 FMUL.FTZ R220, R175, R220 ;  /* 0x000000dcafdc1220 */ /* 0x001fe20000410000 */
[----:B------:R-:W-:-:S02]  /*57c0*/  @P1 HADD2.F32 R131, -RZ, R14.H1_H1 ;  /* 0x3000000eff831230 */ /* 0x000fc40000004100 */
[----:B------:R-:W-:Y:S02]  /*57d0*/  HFMA2 R175, -RZ, RZ, 0, 0 ;  /* 0x00000000ffaf7431 */ /* 0x000fe400000001ff */
[----:B-1----:R-:W-:Y:S01]  /*57e0*/  @P1 FMUL.FTZ R128, R128, R177 ;  /* 0x000000b180801220 */ /* 0x002fe20000410000 */
[----:B--2---:R-:W-:Y:S01]  /*57f0*/  @P1 FMUL.FTZ R0, R173, R176 ;  /* 0x000000b0ad001220 */ /* 0x004fe20000410000 */
[----:B------:R-:W-:Y:S02]  /*5800*/  CS2R R176, SRZ ;  /* 0x0000000000b07805 */ /* 0x000fe4000001ff00 */
[----:B------:R-:W-:Y:S01]  /*5810*/  MOV R173, RZ ;  /* 0x000000ff00ad7202 */ /* 0x000fe20000000f00 */
        /* <DEDUP_REMOVED lines=17> */
.L_x_9324:
        /* <DEDUP_REMOVED lines=267> */
.L_x_9340:
        /* <DEDUP_REMOVED lines=16> */
[----:B------:R-:W-:Y:S01]  /*6ae0*/  FSEL R0, R221, RZ, !P1 ;  /* 0x000000ffdd007208 */ /* 0x000fe20004800000 */
[--C-:B------:R-:W-:Y:S01]  /*6af0*/  HADD2.F32 R3, -RZ, R88.reuse.H0_H0 ;  /* 0x20000058ff037230 */ /* 0x100fe20000004100 */
[----:B------:R-:W-:Y:S01]  /*6b00*/  IADD3 R160, PT, PT, R160, -0x1, RZ ;  /* 0xffffffffa0a07810 */ /* 0x000fe20007ffe0ff */
[----:B------:R-:W-:Y:S02]  /*6b10*/  HADD2.F32 R129, -RZ, R88.H1_H1 ;  /* 0x30000058ff817230 */ /* 0x000fe40000004100 */
[C---:B------:R-:W-:Y:S01]  /*6b20*/  FADD.FTZ R2, -R0.reuse, R159 ;  /* 0x0000009f00027221 */ /* 0x040fe20000010100 */
[C---:B------:R-:W-:Y:S01]  /*6b30*/  FADD.FTZ R158, -R0.reuse, R158 ;  /* 0x0000009e009e7221 */ /* 0x040fe20000010100 */
[C---:B------:R-:W-:Y:S01]  /*6b40*/  FADD.FTZ R234, -R0.reuse, R135 ;  /* 0x0000008700ea7221 */ /* 0x040fe20000010100 */
[----:B------:R-:W-:Y:S01]  /*6b50*/  FADD.FTZ R236, -R0, R133 ;  /* 0x0000008500ec7221 */ /* 0x000fe20000010100 */
[----:B------:R-:W-:Y:S02]  /*6b60*/  IMAD R161, R160, R161, RZ ;  /* 0x000000a1a0a17224 */ /* 0x000fe400078e02ff */
[----:B------:R-:W-:Y:S01]  /*6b70*/  FADD.FTZ R128, -R0, R157 ;  /* 0x0000009d00807221 */ /* 0x000fe20000010100 */
[----:B------:R-:W-:-:S02]  /*6b80*/  HADD2.F32 R135, -RZ, R152.H0_H0 ;  /* 0x20000098ff877230 */ /* 0x000fc40000004100 */
        /* <DEDUP_REMOVED lines=75> */
[C---:B------:R-:W-:Y:S01]  /*7040*/  FMUL.FTZ R2, R131.reuse, R2 ;  /* 0x0000000283027220 */ /* 0x040fe20000410000 */
[C---:B------:R-:W-:Y:S01]  /*7050*/  FMUL.FTZ R158, R131.reuse, R158 ;  /* 0x0000009e839e7220 */ /* 0x040fe20000410000 */
[----:B------:R-:W-:Y:S01]  /*7060*/  FADD.FTZ R0, -R0, R175 ;  /* 0x000000af00007221 */ /* 0x000fe20000010100 */
[C---:B------:R-:W-:Y:S01]  /*7070*/  FMUL.FTZ R128, R131.reuse, R128 ;  /* 0x0000008083807220 */ /* 0x040fe20000410000 */
[----:B------:R-:W-:Y:S01]  /*7080*/  FFMA.FTZ R2, R2, R135, R3 ;  /* 0x0000008702027223 */ /* 0x000fe20000010003 */
        /* <DEDUP_REMOVED lines=78> */
[----:B------:R-:W-:-:S02]  /*7570*/  HADD2.F32 R3, -RZ, R153.H0_H0 ;  /* 0x20000099ff037230 */ /* 0x000fc40000004100 */
[----:B------:R-:W-:Y:S02]  /*7580*/  HADD2.F32 R129, -RZ, R89.H0_H0 ;  /* 0x20000059ff817230 */ /* 0x000fe40000004100 */
        /* <DEDUP_REMOVED lines=13> */
[----:B------:R-:W-:Y:S01]  /*7660*/  HADD2.F32 R3, -RZ, R155.H1_H1 ;  /* 0x3000009bff037230 */ /* 0x000fe20000004100 */
[----:B------:R-:W-:Y:S01]  /*7670*/  F2FP.F16.F32.PACK_AB R128, R133, R2 ;  /* 0x000000028580723e */ /* 0x000fe200000000ff */
[----:B------:R-:W-:-:S02]  /*7680*/  HADD2.F32 R137, -RZ, R91.H1_H1 ;  /* 0x3000005bff897230 */ /* 0x000fc40000004100 */
[----:B------:R-:W-:Y:S01]  /*7690*/  FFMA.FTZ R131, R160, R145, R147 ;  /* 0x00000091a0837223 */ /* 0x000fe20000010093 */
[----:B------:R-:W-:Y:S01]  /*76a0*/  HADD2.F32 R139, -RZ, R124.H0_H0 ;  /* 0x2000007cff8b7230 */ /* 0x000fe20000004100 */
[----:B------:R-:W-:Y:S01]  /*76b0*/  F2FP.F16.F32.PACK_AB R130, R135, R130 ;  /* 0x000000828782723e */ /* 0x000fe200000000ff */
        /* <DEDUP_REMOVED lines=42> */
[----:B------:R-:W-:Y:S01]  /*7960*/  HADD2.F32 R137, -RZ, R123.H0_H0 ;  /* 0x2000007bff897230 */ /* 0x000fe20000004100 */
[----:B------:R-:W-:Y:S01]  /*7970*/  F2FP.F16.F32.PACK_AB R140, R145, R140 ;  /* 0x0000008c918c723e */ /* 0x000fe200000000ff */
        /* <DEDUP_REMOVED lines=24> */
[----:B------:R-:W-:Y:S01]  /*7b00*/  HADD2.F32 R167, -RZ, R118.H1_H1 ;  /* 0x30000076ffa77230 */ /* 0x000fe20000004100 */
[----:B------:R-:W-:Y:S01]  /*7b10*/  F2FP.F16.F32.PACK_AB R145, R157, R240 ;  /* 0x000000f09d91723e */ /* 0x000fe200000000ff */
[----:B------:R-:W-:-:S02]  /*7b20*/  HADD2.F32 R169, -RZ, R78.H1_H1 ;  /* 0x3000004effa97230 */ /* 0x000fc40000004100 */
[----:B------:R-:W-:Y:S01]  /*7b30*/  FFMA.FTZ R244, R244, R171, R175 ;  /* 0x000000abf4f47223 */ /* 0x000fe200000100af */
[----:B------:R-:W-:Y:S02]  /*7b40*/  HADD2.F32 R179, -RZ, R119.H1_H1 ;  /* 0x30000077ffb37230 */ /* 0x000fe40000004100 */
[----:B------:R-:W-:Y:S02]  /*7b50*/  HADD2.F32 R181, -RZ, R79.H1_H1 ;  /* 0x3000004fffb57230 */ /* 0x000fe40000004100 */
        /* <DEDUP_REMOVED lines=8> */
[----:B------:R-:W-:Y:S02]  /*7be0*/  HADD2.F32 R175, -RZ, R113.H0_H0 ;  /* 0x20000071ffaf7230 */ /* 0x000fe40000004100 */
[----:B------:R-:W-:Y:S02]  /*7bf0*/  HADD2.F32 R179, -RZ, R73.H0_H0 ;  /* 0x20000049ffb37230 */ /* 0x000fe40000004100 */
[----:B------:R-:W-:Y:S01]  /*7c00*/  FFMA.FTZ R159, R184, R163, R169 ;  /* 0x000000a3b89f7223 */ /* 0x000fe200000100a9 */
[----:B------:R-:W-:Y:S02]  /*7c10*/  HADD2.F32 R137, -RZ, R74.H1_H1 ;  /* 0x3000004aff897230 */ /* 0x000fe40000004100 */
[----:B------:R-:W-:Y:S02]  /*7c20*/  HADD2.F32 R163, -RZ, R115.H0_H0 ;  /* 0x20000073ffa37230 */ /* 0x000fe40000004100 */
[----:B------:R-:W-:Y:S01]  /*7c30*/  FFMA.FTZ R248, R248, R175, R179 ;  /* 0x000000aff8f87223 */ /* 0x000fe200000100b3 */
[----:B------:R-:W-:Y:S01]  /*7c40*/  HADD2.F32 R175, -RZ, R114.H1_H1 ;  /* 0x30000072ffaf7230 */ /* 0x000fe20000004100 */
[----:B------:R-:W-:Y:S01]  /*7c50*/  F2FP.F16.F32.PACK_AB R168, R159, R246 ;  /* 0x000000f69fa8723e */ /* 0x000fe200000000ff */
[----:B------:R-:W-:-:S02]  /*7c60*/  HADD2.F32 R179, -RZ, R75.H0_H0 ;  /* 0x2000004bffb37230 */ /* 0x000fc40000004100 */
[----:B------:R-:W-:Y:S02]  /*7c70*/  HADD2.F32 R181, -RZ, R113.H1_H1 ;  /* 0x30000071ffb57230 */ /* 0x000fe40000004100 */
[----:B------:R-:W-:Y:S01]  /*7c80*/  FFMA.FTZ R175, R180, R175, R137 ;  /* 0x000000afb4af7223 */ /* 0x000fe20000010089 */
        /* <DEDUP_REMOVED lines=8> */
[----:B------:R-:W-:Y:S01]  /*7d10*/  HADD2.F32 R136, -RZ, R110.H1_H1 ;  /* 0x3000006eff887230 */ /* 0x000fe20000004100 */
[----:B------:R-:W-:Y:S01]  /*7d20*/  F2FP.F16.F32.PACK_AB R169, R169, R248 ;  /* 0x000000f8a9a9723e */ /* 0x000fe200000000ff */
        /* <DEDUP_REMOVED lines=93> */
[----:B------:R-:W-:Y:S01]  /*8300*/  HADD2.F32 R163, -RZ, R92.H1_H1 ;  /* 0x3000005cffa37230 */ /* 0x000fe20000004100 */
[----:B------:R-:W-:Y:S01]  /*8310*/  SHF.R.S32.HI R132, RZ, 0x1f, R161 ;  /* 0x0000001fff847819 */ /* 0x000fe200000114a1 */
[----:B------:R-:W-:Y:S02]  /*8320*/  HADD2.F32 R181, -RZ, R52.H1_H1 ;  /* 0x30000034ffb57230 */ /* 0x000fe40000004100 */
[----:B------:R-:W-:Y:S01]  /*8330*/  FFMA.FTZ R218, R218, R185, R221 ;  /* 0x000000b9dada7223 */ /* 0x000fe200000100dd */
[----:B------:R-:W-:Y:S01]  /*8340*/  HADD2.F32 R183, -RZ, R93.H0_H0 ;  /* 0x2000005dffb77230 */ /* 0x000fe20000004100 */
[----:B------:R-:W-:Y:S01]  /*8350*/  LEA.HI R132, R132, R161, RZ, 0x3 ;  /* 0x000000a184847211 */ /* 0x000fe200078f18ff */
[----:B------:R-:W-:Y:S02]  /*8360*/  HADD2.F32 R185, -RZ, R53.H0_H0 ;  /* 0x20000035ffb97230 */ /* 0x000fe40000004100 */
[----:B------:R-:W-:Y:S01]  /*8370*/  FFMA.FTZ R202, R202, R163, R181 ;  /* 0x000000a3caca7223 */ /* 0x000fe200000100b5 */
[----:B------:R-:W-:Y:S01]  /*8380*/  HADD2.F32 R150, -RZ, R105.H0_H0 ;  /* 0x20000069ff967230 */ /* 0x000fe20000004100 */
[----:B------:R-:W-:Y:S01]  /*8390*/  LOP3.LUT R163, R220, 0x1f, RZ, 0xc0, !PT ;  /* 0x0000001fdca37812 */ /* 0x000fe200078ec0ff */
[----:B------:R-:W-:-:S02]  /*83a0*/  HADD2.F32 R156, -RZ, R65.H0_H0 ;  /* 0x20000041ff9c7230 */ /* 0x000fc40000004100 */
[----:B------:R-:W-:Y:S01]  /*83b0*/  FFMA.FTZ R172, R172, R183, R185 ;  /* 0x000000b7acac7223 */ /* 0x000fe200000100b9 */
[----:B------:R-:W-:Y:S01]  /*83c0*/  HADD2.F32 R133, -RZ, R94.H0_H0 ;  /* 0x2000005eff857230 */ /* 0x000fe20000004100 */
[----:B------:R-:W-:Y:S01]  /*83d0*/  LEA.HI.SX32 R183, R132, R163, 0x1d ;  /* 0x000000a384b77211 */ /* 0x000fe200078feaff */
[----:B------:R-:W-:Y:S02]  /*83e0*/  HADD2.F32 R135, -RZ, R54.H0_H0 ;  /* 0x20000036ff877230 */ /* 0x000fe40000004100 */
[----:B------:R-:W-:Y:S01]  /*83f0*/  FFMA.FTZ R199, R199, R150, R156 ;  /* 0x00000096c7c77223 */ /* 0x000fe2000001009c */
[----:B------:R-:W-:Y:S01]  /*8400*/  HADD2.F32 R150, -RZ, R100.H0_H0 ;  /* 0x20000064ff967230 */ /* 0x000fe20000004100 */
[C---:B------:R-:W-:Y:S01]  /*8410*/  IADD3 R157, PT, PT, R183.reuse, 0x20, RZ ;  /* 0x00000020b79d7810 */ /* 0x040fe20007ffe0ff */
[----:B------:R-:W-:Y:S02]  /*8420*/  HADD2.F32 R156, -RZ, R60.H0_H0 ;  /* 0x2000003cff9c7230 */ /* 0x000fe40000004100 */
[----:B------:R-:W-:Y:S01]  /*8430*/  FFMA.FTZ R176, R176, R133, R135 ;  /* 0x00000085b0b07223 */ /* 0x000fe20000010087 */
[----:B0-----:R-:W-:Y:S01]  /*8440*/  IMAD.WIDE.U32 R160, R183, 0x10, R136 ;  /* 0x00000010b7a07825 */ /* 0x001fe200078e0088 */
[----:B------:R-:W-:-:S03]  /*8450*/  F2FP.F16.F32.PACK_AB R135, R143, R228 ;  /* 0x000000e48f87723e */ /* 0x000fc600000000ff */
[----:B------:R-:W-:Y:S01]  /*8460*/  FFMA.FTZ R211, R211, R150, R156 ;  /* 0x00000096d3d37223 */ /* 0x000fe2000001009c */
[----:B------:R-:W-:Y:S01]  /*8470*/  HADD2.F32 R221, -RZ, R93.H1_H1 ;  /* 0x3000005dffdd7230 */ /* 0x000fe20000004100 */
[----:B------:R0:W-:Y:S01]  /*8480*/  STG.E.128 desc[UR6][R160.64], R128 ;  /* 0x00000080a0007986 */ /* 0x0001e2000c101d06 */
[----:B------:R-:W-:Y:S01]  /*8490*/  HADD2.F32 R223, -RZ, R53.H1_H1 ;  /* 0x30000035ffdf7230 */ /* 0x000fe20000004100 */
[----:B------:R-:W-:Y:S01]  /*84a0*/  IADD3 R159, PT, PT, R183, 0x40, RZ ;  /* 0x00000040b79f7810 */ /* 0x000fe20007ffe0ff */
[----:B------:R-:W-:Y:S01]  /*84b0*/  HADD2.F32 R132, -RZ, R95.H0_H0 ;  /* 0x2000005fff847230 */ /* 0x000fe20000004100 */
[----:B------:R-:W-:Y:S01]  /*84c0*/  F2FP.F16.F32.PACK_AB R143, R165, R236 ;  /* 0x000000eca58f723e */ /* 0x000fe200000000ff */
[----:B------:R-:W-:Y:S02]  /*84d0*/  HADD2.F32 R138, -RZ, R55.H0_H0 ;  /* 0x20000037ff8a7230 */ /* 0x000fe40000004100 */
[----:B------:R-:W-:Y:S01]  /*84e0*/  FFMA.FTZ R181, R174, R221, R223 ;  /* 0x000000ddaeb57223 */ /* 0x000fe200000100df */
[----:B------:R-:W-:Y:S01]  /*84f0*/  HADD2.F32 R150, -RZ, R97.H0_H0 ;  /* 0x20000061ff967230 */ /* 0x000fe20000004100 */
[----:B------:R-:W-:Y:S01]  /*8500*/  IADD3 R165, PT, PT, R183, 0x80, RZ ;  /* 0x00000080b7a57810 */ /* 0x000fe20007ffe0ff */
[----:B------:R-:W-:-:S02]  /*8510*/  HADD2.F32 R156, -RZ, R57.H0_H0 ;  /* 0x20000039ff9c7230 */ /* 0x000fc40000004100 */
[----:B------:R-:W-:Y:S01]  /*8520*/  FFMA.FTZ R173, R173, R132, R138 ;  /* 0x00000084adad7223 */ /* 0x000fe2000001008a */
[----:B------:R-:W-:Y:S01]  /*8530*/  HADD2.F32 R2, -RZ, R94.H1_H1 ;  /* 0x3000005eff027230 */ /* 0x000fe20000004100 */
[----:B------:R-:W-:Y:S01]  /*8540*/  F2FP.F16.F32.PACK_AB R132, R3, R222 ;  /* 0x000000de0384723e */ /* 0x000fe200000000ff */
[----:B------:R-:W-:Y:S02]  /*8550*/  HADD2.F32 R134, -RZ, R54.H1_H1 ;  /* 0x30000036ff867230 */ /* 0x000fe40000004100 */
[----:B------:R-:W-:Y:S01]  /*8560*/  FFMA.FTZ R219, R219, R150, R156 ;  /* 0x00000096dbdb7223 */ /* 0x000fe2000001009c */
[----:B------:R-:W-:Y:S01]  /*8570*/  HADD2.F32 R185, -RZ, R95.H1_H1 ;  /* 0x3000005fffb97230 */ /* 0x000fe20000004100 */
[----:B------:R-:W-:Y:S01]  /*8580*/  F2FP.F16.F32.PACK_AB R133, R144, R139 ;  /* 0x0000008b9085723e */ /* 0x000fe200000000ff */
[----:B------:R-:W-:Y:S01]  /*8590*/  HADD2.F32 R221, -RZ, R55.H1_H1 ;  /* 0x30000037ffdd7230 */ /* 0x000fe20000004100 */
[----:B0-----:R-:W-:Y:S01]  /*85a0*/  IADD3 R161, PT, PT, R183, 0x60, RZ ;  /* 0x00000060b7a17810 */ /* 0x001fe20007ffe0ff */
[----:B------:R-:W-:Y:S01]  /*85b0*/  FFMA.FTZ R177, R177, R2, R134 ;  /* 0x00000002b1b17223 */ /* 0x000fe20000010086 */
[----:B------:R-:W-:Y:S01]  /*85c0*/  IADD3 R3, PT, PT, R183, 0xa0, RZ ;  /* 0x000000a0b7037810 */ /* 0x000fe20007ffe0ff */
[----:B------:R-:W-:Y:S01]  /*85d0*/  IMAD.WIDE.U32 R156, R157, 0x10, R136 ;  /* 0x000000109d9c7825 */ /* 0x000fe200078e0088 */
[----:B------:R-:W-:-:S03]  /*85e0*/  F2FP.F16.F32.PACK_AB R134, R141, R226 ;  /* 0x000000e28d86723e */ /* 0x000fc600000000ff */
[----:B------:R-:W-:Y:S01]  /*85f0*/  FFMA.FTZ R0, R0, R185, R221 ;  /* 0x000000b900007223 */ /* 0x000fe200000100dd */
[----:B------:R-:W-:Y:S01]  /*8600*/  F2FP.F16.F32.PACK_AB R144, R149, R238 ;  /* 0x000000ee9590723e */ /* 0x000fe200000000ff */
[--C-:B------:R-:W-:Y:S01]  /*8610*/  IMAD.WIDE.U32 R158, R159, 0x10, R136.reuse ;  /* 0x000000109f9e7825 */ /* 0x100fe200078e0088 */
[----:B------:R-:W-:Y:S01]  /*8620*/  IADD3 R139, PT, PT, R183, 0xc0, RZ ;  /* 0x000000c0b78b7810 */ /* 0x000fe20007ffe0ff */
[----:B------:R0:W-:Y:S01]  /*8630*/  STG.E.128 desc[UR6][R156.64], R132 ;  /* 0x000000849c007986 */ /* 0x0001e2000c101d06 */
[----:B------:R-:W-:Y:S01]  /*8640*/  F2FP.F16.F32.PACK_AB R141, R147, R232 ;  /* 0x000000e8938d723e */ /* 0x000fe200000000ff */
[--C-:B------:R-:W-:Y:S01]  /*8650*/  IMAD.WIDE.U32 R160, R161, 0x10, R136.reuse ;  /* 0x00000010a1a07825 */ /* 0x100fe200078e0088 */
[C---:B------:R-:W-:Y:S02]  /*8660*/  IADD3 R149, PT, PT, R183.reuse, 0xe0, RZ ;  /* 0x000000e0b7957810 */ /* 0x040fe40007ffe0ff */
[----:B------:R-:W-:Y:S01]  /*8670*/  IADD3 R151, PT, PT, R183, 0x100, RZ ;  /* 0x00000100b7977810 */ /* 0x000fe20007ffe0ff */
[--C-:B------:R-:W-:Y:S01]  /*8680*/  IMAD.WIDE.U32 R164, R165, 0x10, R136.reuse ;  /* 0x00000010a5a47825 */ /* 0x100fe200078e0088 */
[----:B------:R-:W-:Y:S01]  /*8690*/  F2FP.F16.F32.PACK_AB R147, R171, R244 ;  /* 0x000000f4ab93723e */ /* 0x000fe200000000ff */
[----:B------:R1:W-:Y:S01]  /*86a0*/  STG.E.128 desc[UR6][R158.64], R140 ;  /* 0x0000008c9e007986 */ /* 0x0003e2000c101d06 */
[----:B------:R-:W-:Y:S01]  /*86b0*/  IADD3 R183, PT, PT, R183, 0x120, RZ ;  /* 0x00000120b7b77810 */ /* 0x000fe20007ffe0ff */
        /* <DEDUP_REMOVED lines=14> */
[----:B0-----:R-:W-:Y:S01]  /*87a0*/  F2FP.F16.F32.PACK_AB R135, R204, R205 ;  /* 0x000000cdcc87723e */ /* 0x001fe200000000ff */
[----:B------:R-:W-:Y:S01]  /*87b0*/  IMAD.WIDE.U32 R136, R183, 0x10, R136 ;  /* 0x00000010b7887825 */ /* 0x000fe200078e0088 */
[----:B------:R-:W-:Y:S01]  /*87c0*/  F2FP.F16.F32.PACK_AB R134, R206, R207 ;  /* 0x000000cfce86723e */ /* 0x000fe200000000ff */
[----:B------:R2:W-:Y:S01]  /*87d0*/  STG.E.128 desc[UR6][R138.64], R192 ;  /* 0x000000c08a007986 */ /* 0x0005e2000c101d06 */
[----:B------:R-:W-:Y:S02]  /*87e0*/  F2FP.F16.F32.PACK_AB R133, R208, R209 ;  /* 0x000000d1d085723e */ /* 0x000fe400000000ff */
[----:B------:R-:W-:-:S02]  /*87f0*/  F2FP.F16.F32.PACK_AB R132, R210, R211 ;  /* 0x000000d3d284723e */ /* 0x000fc400000000ff */
[----:B-1----:R-:W-:Y:S02]  /*8800*/  F2FP.F16.F32.PACK_AB R143, R213, R218 ;  /* 0x000000dad58f723e */ /* 0x002fe400000000ff */
        /* <DEDUP_REMOVED lines=8> */
[----:B------:R-:W-:-:S05]  /*8890*/  F2FP.F16.F32.PACK_AB R180, R202, R203 ;  /* 0x000000cbcab4723e */ /* 0x000fca00000000ff */
[----:B------:R2:W-:Y:S02]  /*88a0*/  STG.E.128 desc[UR6][R136.64], R180 ;  /* 0x000000b488007986 */ /* 0x0005e4000c101d06 */
.L_x_9327:
[----:B------:R-:W-:Y:S05]  /*88b0*/  BSYNC.RECONVERGENT B0 ;  /* 0x0000000000007941 */ /* 0x000fea0003800200 */
.L_x_9326:
[----:B--2---:R-:W0:Y:S02]  /*88c0*/  LDC.64 R2, c[0x0][0x380] ;  /* 0x0000e000ff027b82 */ /* 0x004e240000000a00 */
[----:B0-----:R-:W-:-:S04]  /*88d0*/  LEA R162, R2, R162, 0x2 ;  /* 0x000000a202a27211 */ /* 0x001fc800078e10ff */
[----:B------:R-:W-:-:S13]  /*88e0*/  ISETP.GE.AND P0, PT, R162, R3, PT ;  /* 0x00000003a200720c */ /* 0x000fda0003f06270 */
[----:B------:R-:W-:Y:S05]  /*88f0*/  @!P0 BRA `(.L_x_9328) ;  /* 0xffffff7c004c8947 */ /* 0x000fea000383ffff */
[----:B------:R-:W-:Y:S05]  /*8900*/  EXIT ;  /* 0x000000000000794d */ /* 0x000fea0003800000 */
.L_x_9325:
        /* <DEDUP_REMOVED lines=8> */
.L_x_9330:
[----:B------:R-:W-:Y:S05]  /*8990*/  BSYNC B0 ;  /* 0x0000000000007941 */ /* 0x000fea0003800000 */
.L_x_9329:
        /* <DEDUP_REMOVED lines=10> */
.L_x_9331:
[----:B------:R-:W-:Y:S01]  /*8a40*/  HFMA2 R224, -RZ, RZ, 0, 2.384185791015625e-07 ;  /* 0x00000004ffe07431 */ /* 0x000fe200000001ff */
[----:B------:R-:W-:-:S05]  /*8a50*/  MOV R2, R131 ;  /* 0x0000008300027202 */ /* 0x000fca0000000f00 */
[----:B------:R-:W-:-:S05]  /*8a60*/  FADD.FTZ R2, R3, R2 ;  /* 0x0000000203027221 */ /* 0x000fca0000010000 */
[----:B------:R-:W-:-:S07]  /*8a70*/  MOV R223, R2 ;  /* 0x0000000200df7202 */ /* 0x000fce0000000f00 */
[----:B------:R-:W-:Y:S05]  /*8a80*/  WARPSYNC.COLLECTIVE R222, `(.L_x_9332) ;  /* 0x00000000de087348 */ /* 0x000fea0003c00000 */
[----:B------:R0:W1:Y:S02]  /*8a90*/  SHFL.BFLY P1, R131, R223, R224, R225 ;  /* 0x0c0000e0df837389 */ /* 0x00006400000200e1 */
[----:B01----:R-:W-:Y:S05]  /*8aa0*/  ENDCOLLECTIVE ;  /* 0x000000000000791b */ /* 0x003fea0003800000 */
.L_x_9332:
[----:B------:R-:W-:Y:S01]  /*8ab0*/  HFMA2 R224, -RZ, RZ, 0, 4.76837158203125e-07 ;  /* 0x00000008ffe07431 */ /* 0x000fe200000001ff */
[----:B------:R-:W-:-:S05]  /*8ac0*/  MOV R129, R131 ;  /* 0x0000008300817202 */ /* 0x000fca0000000f00 */
[----:B------:R-:W-:-:S05]  /*8ad0*/  FADD.FTZ R129, R2, R129 ;  /* 0x0000008102817221 */ /* 0x000fca0000010000 */
[----:B------:R-:W-:-:S07]  /*8ae0*/  MOV R223, R129 ;  /* 0x0000008100df7202 */ /* 0x000fce0000000f00 */
[----:B------:R-:W-:Y:S05]  /*8af0*/  WARPSYNC.COLLECTIVE R222, `(.L_x_9333) ;  /* 0x00000000de087348 */ /* 0x000fea0003c00000 */
[----:B------:R0:W1:Y:S02]  /*8b00*/  SHFL.BFLY P1, R131, R223, R224, R225 ;  /* 0x0c0000e0df837389 */ /* 0x00006400000200e1 */
[----:B01----:R-:W-:Y:S05]  /*8b10*/  ENDCOLLECTIVE ;  /* 0x000000000000791b */ /* 0x003fea0003800000 */
.L_x_9333:
[----:B------:R-:W-:Y:S01]  /*8b20*/  HFMA2 R224, -RZ, RZ, 0, 9.5367431640625e-07 ;  /* 0x00000010ffe07431 */ /* 0x000fe200000001ff */
[----:B------:R-:W-:-:S05]  /*8b30*/  MOV R128, R131 ;  /* 0x0000008300807202 */ /* 0x000fca0000000f00 */
[----:B------:R-:W-:-:S05]  /*8b40*/  FADD.FTZ R128, R129, R128 ;  /* 0x0000008081807221 */ /* 0x000fca0000010000 */
[----:B------:R-:W-:-:S07]  /*8b50*/  MOV R223, R128 ;  /* 0x0000008000df7202 */ /* 0x000fce0000000f00 */
[----:B------:R-:W-:Y:S05]  /*8b60*/  WARPSYNC.COLLECTIVE R222, `(.L_x_9334) ;  /* 0x00000000de087348 */ /* 0x000fea0003c00000 */
[----:B------:R0:W1:Y:S02]  /*8b70*/  SHFL.BFLY P1, R131, R223, R224, R225 ;  /* 0x0c0000e0df837389 */ /* 0x00006400000200e1 */
[----:B01----:R-:W-:Y:S05]  /*8b80*/  ENDCOLLECTIVE ;  /* 0x000000000000791b */ /* 0x003fea0003800000 */
.L_x_9334:
[----:B------:R-:W-:Y:S02]  /*8b90*/  HFMA2 R224, -RZ, RZ, 0, 5.9604644775390625e-08 ;  /* 0x00000001ffe07431 */ /* 0x000fe400000001ff */
        /* <DEDUP_REMOVED lines=162> */
[----:B------:R-:W-:-:S07]  /*95c0*/  MOV R223, R0 ;  /* 0x0000000000df7202 */ /* 0x000fce0000000f00 */
[----:B------:R-:W-:Y:S05]  /*95d0*/  WARPSYNC.COLLECTIVE R222, `(.L_x_9335) ;  /* 0x00000000de087348 */ /* 0x000fea0003c00000 */
[----:B------:R0:W1:Y:S02]  /*95e0*/  SHFL.BFLY P1, R131, R223, R224, R225 ;  /* 0x0c0000e0df837389 */ /* 0x00006400000200e1 */
[----:B01----:R-:W-:Y:S05]  /*95f0*/  ENDCOLLECTIVE ;  /* 0x000000000000791b */ /* 0x003fea0003800000 */
.L_x_9335:
[----:B------:R-:W-:Y:S01]  /*9600*/  HFMA2 R224, -RZ, RZ, 0, 1.1920928955078125e-07 ;  /* 0x00000002ffe07431 */ /* 0x000fe200000001ff */
[----:B------:R-:W-:-:S05]  /*9610*/  MOV R3, R131 ;  /* 0x0000008300037202 */ /* 0x000fca0000000f00 */
[----:B------:R-:W-:-:S05]  /*9620*/  FADD.FTZ R3, R0, R3 ;  /* 0x0000000300037221 */ /* 0x000fca0000010000 */
[----:B------:R-:W-:-:S07]  /*9630*/  MOV R223, R3 ;  /* 0x0000000300df7202 */ /* 0x000fce0000000f00 */
[----:B------:R-:W-:Y:S05]  /*9640*/  WARPSYNC.COLLECTIVE R222, `(.L_x_9336) ;  /* 0x00000000de087348 */ /* 0x000fea0003c00000 */
[----:B------:R0:W1:Y:S02]  /*9650*/  SHFL.BFLY P1, R131, R223, R224, R225 ;  /* 0x0c0000e0df837389 */ /* 0x00006400000200e1 */
[----:B01----:R-:W-:Y:S05]  /*9660*/  ENDCOLLECTIVE ;  /* 0x000000000000791b */ /* 0x003fea0003800000 */
.L_x_9336:
[----:B------:R-:W-:Y:S01]  /*9670*/  HFMA2 R224, -RZ, RZ, 0, 2.384185791015625e-07 ;  /* 0x00000004ffe07431 */ /* 0x000fe200000001ff */
[----:B------:R-:W-:-:S05]  /*9680*/  MOV R2, R131 ;  /* 0x0000008300027202 */ /* 0x000fca0000000f00 */
[----:B------:R-:W-:-:S05]  /*9690*/  FADD.FTZ R2, R3, R2 ;  /* 0x0000000203027221 */ /* 0x000fca0000010000 */
[----:B------:R-:W-:-:S07]  /*96a0*/  MOV R223, R2 ;  /* 0x0000000200df7202 */ /* 0x000fce0000000f00 */
[----:B------:R-:W-:Y:S05]  /*96b0*/  WARPSYNC.COLLECTIVE R222, `(.L_x_9337) ;  /* 0x00000000de087348 */ /* 0x000fea0003c00000 */
[----:B------:R0:W1:Y:S02]  /*96c0*/  SHFL.BFLY P1, R131, R223, R224, R225 ;  /* 0x0c0000e0df837389 */ /* 0x00006400000200e1 */
[----:B01----:R-:W-:Y:S05]  /*96d0*/  ENDCOLLECTIVE ;  /* 0x000000000000791b */ /* 0x003fea0003800000 */
.L_x_9337:
[----:B------:R-:W-:Y:S01]  /*96e0*/  HFMA2 R224, -RZ, RZ, 0, 4.76837158203125e-07 ;  /* 0x00000008ffe07431 */ /* 0x000fe200000001ff */
[----:B------:R-:W-:-:S05]  /*96f0*/  MOV R129, R131 ;  /* 0x0000008300817202 */ /* 0x000fca0000000f00 */
[----:B------:R-:W-:-:S05]  /*9700*/  FADD.FTZ R129, R2, R129 ;  /* 0x0000008102817221 */ /* 0x000fca0000010000 */
[----:B------:R-:W-:-:S07]  /*9710*/  MOV R223, R129 ;  /* 0x0000008100df7202 */ /* 0x000fce0000000f00 */
[----:B------:R-:W-:Y:S05]  /*9720*/  WARPSYNC.COLLECTIVE R222, `(.L_x_9338) ;  /* 0x00000000de087348 */ /* 0x000fea0003c00000 */
[----:B------:R0:W1:Y:S02]  /*9730*/  SHFL.BFLY P1, R131, R223, R224, R225 ;  /* 0x0c0000e0df837389 */ /* 0x00006400000200e1 */
[----:B01----:R-:W-:Y:S05]  /*9740*/  ENDCOLLECTIVE ;  /* 0x000000000000791b */ /* 0x003fea0003800000 */
.L_x_9338:
[----:B------:R-:W-:Y:S01]  /*9750*/  HFMA2 R224, -RZ, RZ, 0, 9.5367431640625e-07 ;  /* 0x00000010ffe07431 */ /* 0x000fe200000001ff */
[----:B------:R-:W-:-:S05]  /*9760*/  MOV R128, R131 ;  /* 0x0000008300807202 */ /* 0x000fca0000000f00 */
[----:B------:R-:W-:-:S05]  /*9770*/  FADD.FTZ R128, R129, R128 ;  /* 0x0000008081807221 */ /* 0x000fca0000010000 */
[----:B------:R-:W-:-:S07]  /*9780*/  MOV R223, R128 ;  /* 0x0000008000df7202 */ /* 0x000fce0000000f00 */
[----:B------:R-:W-:Y:S05]  /*9790*/  WARPSYNC.COLLECTIVE R222, `(.L_x_9339) ;  /* 0x00000000de087348 */ /* 0x000fea0003c00000 */
[----:B------:R0:W1:Y:S02]  /*97a0*/  SHFL.BFLY P1, R131, R223, R224, R225 ;  /* 0x0c0000e0df837389 */ /* 0x00006400000200e1 */
[----:B01----:R-:W-:Y:S05]  /*97b0*/  ENDCOLLECTIVE ;  /* 0x000000000000791b */ /* 0x003fea0003800000 */
.L_x_9339:
[----:B------:R-:W-:Y:S05]  /*97c0*/  BRA `(.L_x_9340) ;  /* 0xffffffd000847947 */ /* 0x000fea000383ffff */
.L_x_9341:
        /* <DEDUP_REMOVED lines=11> */
.L_x_88439:


//--------------------- .text._ZN10layer_norm13ln_fwd_kernelINS_13Kernel_traitsI6__halfS2_S2_S2_fjLj2560ELj1ELj4ELj1ELj16ENS_18Kernel_traits_baseILj2560ES2_S2_S2_S2_fjLj128EEEEELb1ELb0ELb0ELb0EEEvNS_9FwdParamsE --------------------------
	.section	.text._ZN10layer_norm13ln_fwd_kernelINS_13Kernel_traitsI6__halfS2_S2_S2_fjLj2560ELj1ELj4ELj1ELj16ENS_18Kernel_traits_baseILj2560ES2_S2_S2_S2_fjLj128EEEEELb1ELb0ELb0ELb0EEEvNS_9FwdParamsE,"ax",@progbits
	.align	128
        .global         _ZN10layer_norm13ln_fwd_kernelINS_13Kernel_traitsI6__halfS2_S2_S2_fjLj2560ELj1ELj4ELj1ELj16ENS_18Kernel_traits_baseILj2560ES2_S2_S2_S2_fjLj128EEEEELb1ELb0ELb0ELb0EEEvNS_9FwdParamsE
        .type           _ZN10layer_norm13ln_fwd_kernelINS_13Kernel_traitsI6__halfS2_S2_S2_fjLj2560ELj1ELj4ELj1ELj16ENS_18Kernel_traits_baseILj2560ES2_S2_S2_S2_fjLj128EEEEELb1ELb0ELb0ELb0EEEvNS_9FwdParamsE,@function
        .size           _ZN10layer_norm13ln_fwd_kernelINS_13Kernel_traitsI6__halfS2_S2_S2_fjLj2560ELj1ELj4ELj1ELj16ENS_18Kernel_traits_baseILj2560ES2_S2_S2_S2_fjLj128EEEEELb1ELb0ELb0ELb0EEEvNS_9FwdParamsE,(.L_x_88440 - _ZN10layer_norm13ln_fwd_kernelINS_13Kernel_traitsI6__halfS2_S2_S2_fjLj2560ELj1ELj4ELj1ELj16ENS_18Kernel_traits_baseILj2560ES2_S2_S2_S2_fjLj128EEEEELb1ELb0ELb0ELb0EEEvNS_9FwdParamsE)
        .other          _ZN10layer_norm13ln_fwd_kernelINS_13Kernel_traitsI6__halfS2_S2_S2_fjLj2560ELj1ELj4ELj1ELj16ENS_18Kernel_traits_baseILj2560ES2_S2_S2_S2_fjLj128EEEEELb1ELb0ELb0ELb0EEEvNS_9FwdParamsE,@"STO_CUDA_ENTRY STV_DEFAULT"
_ZN10layer_norm13ln_fwd_kernelINS_13Kernel_traitsI6__halfS2_S2_S2_fjLj2560ELj1ELj4ELj1ELj16ENS_18Kernel_traits_baseILj2560ES2_S2_S2_S2_fjLj128EEEEELb1ELb0ELb0ELb0EEEvNS_9FwdParamsE:
.text._ZN10layer_norm13ln_fwd_kernelINS_13Kernel_traitsI6__halfS2_S2_S2_fjLj2560ELj1ELj4ELj1ELj16ENS_18Kernel_traits_baseILj2560ES2_S2_S2_S2_fjLj128EEEEELb1ELb0ELb0ELb0EEEvNS_9FwdParamsE:
[----:B------:R-:W-:Y:S01]  /*0000*/  LDC R1, c[0x0][0x37c] ;  /* 0x0000df00ff017b82 */ /* 0x000fe20000000800 */
[----:B------:R-:W0:Y:S07]  /*0010*/  LDCU.U8 UR4, c[0x0][0x464] ;  /* 0x00008c80ff0477ac */ /* 0x000e2e0008000000 */
[----:B------:R-:W1:Y:S01]  /*0020*/  LDC R8, c[0x0][0x458] ;  /* 0x00011600ff087b82 */ /* 0x000e620000000800 */
[----:B------:R-:W2:Y:S07]  /*0030*/  LDCU.64 UR6, c[0x0][0x358] ;  /* 0x00006b00ff0677ac */ /* 0x000eae0008000a00 */
[----:B------:R-:W3:Y:S01]  /*0040*/  LDC R9, c[0x0][0x45c] ;  /* 0x00011700ff097b82 */ /* 0x000ee20000000800 */
[----:B------:R-:W4:Y:S01]  /*0050*/  S2R R4, SR_TID.X ;  /* 0x0000000000047919 */ /* 0x000f220000002100 */
[----:B------:R-:W5:Y:S06]  /*0060*/  LDCU.64 UR8, c[0x0][0x438] ;  /* 0x00008700ff0877ac */ /* 0x000f6c0008000a00 */
[----:B------:R-:W4:Y:S01]  /*0070*/  LDC R11, c[0x0][0x388] ;  /* 0x0000e200ff0b7b82 */ /* 0x000f220000000800 */
        /* <DEDUP_REMOVED lines=11> */
[----:B----4-:R-:W-:Y:S01]  /*0130*/  SHF.R.S32.HI R0, RZ, 0x1f, R11 ;  /* 0x0000001fff007819 */ /* 0x010fe2000001140b */
[----:B------:R-:W-:Y:S01]  /*0140*/  BSSY.RECONVERGENT B0, `(.L_x_9342) ;  /* 0x00000d4000007945 */ /* 0x000fe20003800200 */
[----:B------:R-:W-:Y:S01]  /*0150*/  LOP3.LUT R19, R4, 0x1f, RZ, 0xc0, !PT ;  /* 0x0000001f04137812 */ /* 0x000fe200078ec0ff */
[----:B------:R-:W-:-:S03]  /*0160*/  UISETP.NE.AND.EX UP0, UPT, UR9, URZ, UPT, UP0 ;  /* 0x000000ff0900728c */ /* 0x000fc6000bf05300 */
[----:B------:R-:W3:Y:S01]  /*0170*/  LDC R7, c[0x0][0x360] ;  /* 0x0000d800ff077b82 */ /* 0x000ee20000000800 */
[----:B0-----:R-:W-:Y:S01]  /*0180*/  USHF.L.U32 UR4, UR5, 0x2, URZ ;  /* 0x0000000205047899 */ /* 0x001fe200080006ff */
[----:B-1----:R-:W-:Y:S02]  /*0190*/  @P0 IADD3 R8, P1, PT, R2, R5, RZ ;  /* 0x0000000502080210 */ /* 0x002fe40007f3e0ff */
[----:B------:R-:W-:Y:S01]  /*01a0*/  LEA.HI R2, R0, R11, RZ, 0x3 ;  /* 0x0000000b00027211 */ /* 0x000fe200078f18ff */
[--C-:B---3--:R-:W-:Y:S01]  /*01b0*/  IMAD R0, R7, UR5, R4.reuse ;  /* 0x0000000507007c24 */ /* 0x108fe2000f8e0204 */
[----:B------:R-:W-:Y:S01]  /*01c0*/  SHF.R.U32.HI R4, RZ, 0x5, R4 ;  /* 0x00000005ff047819 */ /* 0x000fe20000011604 */
[----:B------:R-:W-:Y:S01]  /*01d0*/  @P0 IMAD.X R9, RZ, RZ, R3, P1 ;  /* 0x000000ffff090224 */ /* 0x000fe200008e0603 */
[----:B------:R-:W-:Y:S02]  /*01e0*/  LOP3.LUT R5, R19, 0x1f, RZ, 0x3c, !PT ;  /* 0x0000001f13057812 */ /* 0x000fe400078e3cff */
[----:B------:R-:W-:Y:S01]  /*01f0*/  LOP3.LUT R3, R4, UR4, RZ, 0xfc, !PT ;  /* 0x0000000404037c12 */ /* 0x000fe2000f8efcff */
[C---:B--2---:R-:W-:Y:S01]  /*0200*/  VIADD R125, R187.reuse, 0xbb67ae85 ;  /* 0xbb67ae85bb7d7836 */ /* 0x044fe20000000000 */
[----:B------:R-:W-:Y:S01]  /*0210*/  LEA.HI.SX32 R2, R2, R5, 0x1d ;  /* 0x0000000502027211 */ /* 0x000fe200078feaff */
[----:B------:R-:W-:Y:S01]  /*0220*/  VIADD R126, R186, 0x3c6ef372 ;  /* 0x3c6ef372ba7e7836 */ /* 0x000fe20000000000 */
[--C-:B------:R-:W-:Y:S01]  /*0230*/  SHF.R.U64 R4, R8, 0x2, R9.reuse ;  /* 0x0000000208047819 */ /* 0x100fe20000001209 */
        /* <DEDUP_REMOVED lines=86> */
[C---:B------:R-:W-:Y:S01]  /*07a0*/  @P5 IMAD.WIDE.U32 R46, R19.reuse, 0x10, R46 ;  /* 0x00000010132e5825 */ /* 0x040fe200078e002e */
        /* <DEDUP_REMOVED lines=12> */
.L_x_9343:
        /* <DEDUP_REMOVED lines=97> */
.L_x_9344:
[----:B------:R-:W-:Y:S05]  /*0e80*/  BSYNC.RECONVERGENT B0 ;  /* 0x0000000000007941 */ /* 0x000fea0003800200 */
.L_x_9342:
[----:B------:R-:W0:Y:S02]  /*0e90*/  LDCU UR4, c[0x0][0x384] ;  /* 0x00007080ff0477ac */ /* 0x000e240008000800 */
[----:B0-----:R-:W-:-:S13]  /*0ea0*/  ISETP.GE.AND P0, PT, R3, UR4, PT ;  /* 0x0000000403007c0c */ /* 0x001fda000bf06270 */
[----:B------:R-:W-:Y:S05]  /*0eb0*/  @P0 EXIT ;  /* 0x000000000000094d */ /* 0x000fea0003800000 */
[----:B------:R-:W-:Y:S01]  /*0ec0*/  IMAD.HI.U32 R19, R0, -0x326172a9, RZ ;  /* 0xcd9e8d5700137827 */ /* 0x000fe200078e00ff */
[----:B------:R-:W0:Y:S03]  /*0ed0*/  LDCU.64 UR4, c[0x0][0x3e0] ;  /* 0x00007c00ff0477ac */ /* 0x000e260008000a00 */
[C---:B------:R-:W-:Y:S01]  /*0ee0*/  IMAD.HI.U32 R21, R4.reuse, -0x2daee0ad, RZ ;  /* 0xd2511f5304157827 */ /* 0x040fe200078e00ff */
[----:B------:R-:W-:Y:S01]  /*0ef0*/  LOP3.LUT R19, R9, R19, R186, 0x96, !PT ;  /* 0x0000001309137212 */ /* 0x000fe200078e96ba */
[----:B------:R-:W1:Y:S02]  /*0f00*/  LDCU UR12, c[0x0][0x388] ;  /* 0x00007100ff0c77ac */ /* 0x000e640008000800 */
[----:B------:R-:W-:Y:S01]  /*0f10*/  IMAD R25, R4, -0x2daee0ad, RZ ;  /* 0xd2511f5304197824 */ /* 0x000fe200078e02ff */
[----:B------:R-:W-:Y:S01]  /*0f20*/  LOP3.LUT R21, R21, R187, RZ, 0x3c, !PT ;  /* 0x000000bb15157212 */ /* 0x000fe200078e3cff */
[----:B------:R-:W-:Y:S01]  /*0f30*/  IMAD.HI.U32 R22, R19, -0x2daee0ad, RZ ;  /* 0xd2511f5313167827 */ /* 0x000fe200078e00ff */
[----:B------:R-:W2:Y:S03]  /*0f40*/  LDCU.U8 UR10, c[0x0][0x410] ;  /* 0x00008200ff0a77ac */ /* 0x000ea60008000000 */
[----:B------:R-:W-:Y:S01]  /*0f50*/  IMAD R23, R0, -0x326172a9, RZ ;  /* 0xcd9e8d5700177824 */ /* 0x000fe200078e02ff */
[----:B------:R-:W-:Y:S01]  /*0f60*/  LOP3.LUT R22, R125, R25, R22, 0x96, !PT ;  /* 0x000000197d167212 */ /* 0x000fe200078e9616 */
[----:B------:R-:W-:Y:S01]  /*0f70*/  IMAD.HI.U32 R20, R21, -0x326172a9, RZ ;  /* 0xcd9e8d5715147827 */ /* 0x000fe200078e00ff */
[----:B------:R-:W3:Y:S01]  /*0f80*/  LDCU UR11, c[0x0][0x448] ;  /* 0x00008900ff0b77ac */ /* 0x000ee20008000800 */
[----:B0-----:R-:W-:-:S02]  /*0f90*/  ISETP.NE.U32.AND P0, PT, RZ, UR4, PT ;  /* 0x00000004ff007c0c */ /* 0x001fc4000bf05070 */
[----:B------:R-:W-:Y:S01]  /*0fa0*/  IMAD R26, R19, -0x2daee0ad, RZ ;  /* 0xd2511f53131a7824 */ /* 0x000fe200078e02ff */
[----:B------:R-:W-:Y:S01]  /*0fb0*/  LOP3.LUT R20, R124, R23, R20, 0x96, !PT ;  /* 0x000000177c147212 */ /* 0x000fe200078e9614 */
[----:B------:R-:W-:Y:S01]  /*0fc0*/  IMAD R24, R21, -0x326172a9, RZ ;  /* 0xcd9e8d5715187824 */ /* 0x000fe200078e02ff */
[----:B------:R-:W-:Y:S01]  /*0fd0*/  ISETP.NE.AND.EX P0, PT, RZ, UR5, PT, P0 ;  /* 0x00000005ff007c0c */ /* 0x000fe2000bf05300 */
[----:B------:R-:W-:Y:S01]  /*0fe0*/  IMAD.HI.U32 R19, R22, -0x326172a9, RZ ;  /* 0xcd9e8d5716137827 */ /* 0x000fe200078e00ff */
[----:B------:R-:W0:Y:S03]  /*0ff0*/  LDCU.64 UR8, c[0x0][0x3a0] ;  /* 0x00007400ff0877ac */ /* 0x000e260008000a00 */
[----:B------:R-:W-:Y:S01]  /*1000*/  IMAD.HI.U32 R21, R20, -0x2daee0ad, RZ ;  /* 0xd2511f5314157827 */ /* 0x000fe200078e00ff */
[----:B------:R-:W-:-:S03]  /*1010*/  LOP3.LUT R19, R126, R24, R19, 0x96, !PT ;  /* 0x000000187e137212 */ /* 0x000fc600078e9613 */
[----:B------:R-:W-:Y:S01]  /*1020*/  IMAD R23, R22, -0x326172a9, RZ ;  /* 0xcd9e8d5716177824 */ /* 0x000fe200078e02ff */
[----:B------:R-:W-:Y:S01]  /*1030*/  LOP3.LUT R21, R127, R26, R21, 0x96, !PT ;  /* 0x0000001a7f157212 */ /* 0x000fe200078e9615 */
[----:B------:R-:W-:Y:S02]  /*1040*/  IMAD R25, R20, -0x2daee0ad, RZ ;  /* 0xd2511f5314197824 */ /* 0x000fe400078e02ff */
[----:B------:R-:W-:-:S04]  /*1050*/  IMAD.HI.U32 R22, R19, -0x2daee0ad, RZ ;  /* 0xd2511f5313167827 */ /* 0x000fc800078e00ff */
        /* <DEDUP_REMOVED lines=10> */
[----:B------:R-:W-:-:S04]  /*1100*/  IMAD.HI.U32 R19, R18, -0x2daee0ad, RZ ;  /* 0xd2511f5312137827 */ /* 0x000fc800078e00ff */
        /* <DEDUP_REMOVED lines=17> */
[----:B------:R-:W-:Y:S02]  /*1220*/  IMAD R16, R14, -0x2daee0ad, RZ ;  /* 0xd2511f530e107824 */ /* 0x000fe400078e02ff */
[----:B------:R-:W-:-:S04]  /*1230*/  IMAD.HI.U32 R14, R5, -0x326172a9, RZ ;  /* 0xcd9e8d57050e7827 */ /* 0x000fc800078e00ff */
[C---:B------:R-:W-:Y:S01]  /*1240*/  IMAD.HI.U32 R15, R12.reuse, -0x2daee0ad, RZ ;  /* 0xd2511f530c0f7827 */ /* 0x040fe200078e00ff */
[C---:B------:R-:W-:Y:S02]  /*1250*/  LOP3.LUT R13, R11.reuse, R13, R14, 0x96, !PT ;  /* 0x0000000d0b0d7212 */ /* 0x040fe400078e960e */
[----:B------:R-:W-:Y:S01]  /*1260*/  LOP3.LUT R11, R11, 0xfffffbff, RZ, 0xc0, !PT ;  /* 0xfffffbff0b0b7812 */ /* 0x000fe200078ec0ff */
[----:B------:R-:W-:Y:S01]  /*1270*/  IMAD R14, R12, -0x2daee0ad, RZ ;  /* 0xd2511f530c0e7824 */ /* 0x000fe200078e02ff */
[----:B------:R-:W-:Y:S01]  /*1280*/  LOP3.LUT R10, R10, R16, R15, 0x96, !PT ;  /* 0x000000100a0a7212 */ /* 0x000fe200078e960f */
[----:B------:R-:W-:Y:S01]  /*1290*/  IMAD.HI.U32 R12, R13, -0x2daee0ad, RZ ;  /* 0xd2511f530d0c7827 */ /* 0x000fe200078e00ff */
[----:B------:R-:W-:-:S03]  /*12a0*/  @P0 LOP3.LUT R11, R11, 0x400, RZ, 0xfc, !PT ;  /* 0x000004000b0b0812 */ /* 0x000fc600078efcff */
[----:B------:R-:W-:Y:S01]  /*12b0*/  IMAD R16, R5, -0x326172a9, RZ ;  /* 0xcd9e8d5705107824 */ /* 0x000fe200078e02ff */
[----:B------:R-:W-:Y:S01]  /*12c0*/  LOP3.LUT R5, R7, R14, R12, 0x96, !PT ;  /* 0x0000000e07057212 */ /* 0x000fe200078e960c */
[----:B------:R-:W-:Y:S01]  /*12d0*/  IMAD.HI.U32 R15, R10, -0x326172a9, RZ ;  /* 0xcd9e8d570a0f7827 */ /* 0x000fe200078e00ff */
[----:B------:R-:W-:-:S03]  /*12e0*/  LOP3.LUT R7, R8, 0x3, RZ, 0xc0, !PT ;  /* 0x0000000308077812 */ /* 0x000fc600078ec0ff */
[----:B------:R-:W-:Y:S01]  /*12f0*/  IMAD.MOV.U32 R8, RZ, RZ, R9 ;  /* 0x000000ffff087224 */ /* 0x000fe200078e0009 */
[----:B------:R-:W-:Y:S01]  /*1300*/  LOP3.LUT R6, R6, R16, R15, 0x96, !PT ;  /* 0x0000001006067212 */ /* 0x000fe200078e960f */
[----:B------:R-:W-:Y:S02]  /*1310*/  IMAD.MOV.U32 R9, RZ, RZ, RZ ;  /* 0x000000ffff097224 */ /* 0x000fe400078e00ff */
[----:B------:R-:W-:Y:S02]  /*1320*/  IMAD R10, R10, -0x326172a9, RZ ;  /* 0xcd9e8d570a0a7824 */ /* 0x000fe400078e02ff */
[----:B0123--:R-:W-:-:S07]  /*1330*/  IMAD R181, R13, -0x2daee0ad, RZ ;  /* 0xd2511f530db57824 */ /* 0x00ffce00078e02ff */
.L_x_10205:
[----:B------:R-:W-:-:S13]  /*1340*/  LOP3.LUT P1, RZ, R11, 0x400, RZ, 0xc0, !PT ;  /* 0x000004000bff7812 */ /* 0x000fda000782c0ff */
[----:B------:R-:W0:Y:S02]  /*1350*/  @P1 LDC.64 R124, c[0x0][0x3e0] ;  /* 0x0000f800ff7c1b82 */ /* 0x000e240000000a00 */
[----:B0-----:R-:W-:-:S06]  /*1360*/  @P1 IMAD.WIDE R124, R3, 0x2, R124 ;  /* 0x00000002037c1825 */ /* 0x001fcc00078e027c */
[----:B------:R-:W2:Y:S01]  /*1370*/  @P1 LDG.E.U16 R124, desc[UR6][R124.64] ;  /* 0x000000067c7c1981 */ /* 0x000ea2000c1e1500 */
[----:B------:R-:W-:Y:S01]  /*1380*/  IMAD R126, R3, UR12, RZ ;  /* 0x0000000c037e7c24 */ /* 0x000fe2000f8e02ff */
[----:B------:R-:W-:Y:S01]  /*1390*/  ISETP.GE.U32.AND P0, PT, R2, 0x20, PT ;  /* 0x000000200200780c */ /* 0x000fe20003f06070 */
[----:B------:R-:W-:Y:S01]  /*13a0*/  HFMA2 R183, -RZ, RZ, 1.875, 0 ;  /* 0x3f800000ffb77431 */ /* 0x000fe200000001ff */
[----:B------:R-:W0:Y:S01]  /*13b0*/  S2R R182, SR_TID.X ;  /* 0x0000000000b67919 */ /* 0x000e220000002100 */
[----:B------:R-:W-:Y:S01]  /*13c0*/  LOP3.LUT R11, R11, 0xffffff7f, RZ, 0xc0, !PT ;  /* 0xffffff7f0b0b7812 */ /* 0x000fe200078ec0ff */
[----:B------:R-:W-:Y:S01]  /*13d0*/  BSSY.RECONVERGENT B0, `(.L_x_9345) ;  /* 0x0000666000007945 */ /* 0x000fe20003800200 */
[----:B------:R-:W-:-:S04]  /*13e0*/  SHF.R.S32.HI R127, RZ, 0x1f, R126 ;  /* 0x0000001fff7f7819 */ /* 0x000fc8000001147e */
[----:B------:R-:W-:-:S04]  /*13f0*/  LEA.HI R127, R127, R126, RZ, 0x3 ;  /* 0x0000007e7f7f7211 */ /* 0x000fc800078f18ff */
[----:B------:R-:W-:Y:S02]  /*1400*/  @P0 LOP3.LUT R11, R11, 0x80, RZ, 0xfc, !PT ;  /* 0x000000800b0b0812 */ /* 0x000fe400078efcff */
[----:B0-----:R-:W-:-:S04]  /*1410*/  LOP3.LUT R152, R182, 0x1f, RZ, 0xc0, !PT ;  /* 0x0000001fb6987812 */ /* 0x001fc800078ec0ff */
[----:B------:R-:W-:-:S05]  /*1420*/  LEA.HI.SX32 R152, R127, R152, 0x1d ;  /* 0x000000987f987211 */ /* 0x000fca00078feaff */
[----:B------:R-:W-:Y:S02]  /*1430*/  IMAD.MOV.U32 R184, RZ, RZ, R152 ;  /* 0x000000ffffb87224 */ /* 0x000fe400078e0098 */
        /* <DEDUP_REMOVED lines=18> */
[----:B------:R-:W-:-:S04]  /*1560*/  VIADDMNMX.U32 R12, R7, 0xfffffffe, R12, PT ;  /* 0xfffffffe070c7846 */ /* 0x000fc8000380000c */
[----:B------:R-:W-:-:S04]  /*1570*/  SHF.L.U32 R12, R12, 0x2, RZ ;  /* 0x000000020c0c7819 */ /* 0x000fc800000006ff */
[----:B------:R-:W0:Y:S02]  /*1580*/  LDC R22, c[0x2][R12] ;  /* 0x008000000c167b82 */ /* 0x000e240000000800 */
[----:B0-----:R-:W-:-:S04]  /*1590*/  SHF.R.S32.HI R23, RZ, 0x1f, R22 ;  /* 0x0000001fff177819 */ /* 0x001fc80000011416 */
.L_x_88272:
[----:B------:R-:W-:Y:S05]  /*15a0*/  BRX R22 -0x15b0                                        (*"BRANCH_TARGETS .L_x_88273,.L_x_88274,.L_x_88275"*) ;  /* 0xffffffe816947949 */ /* 0x000fea000383ffff */
.L_x_88275:
[----:B------:R-:W-:Y:S01]  /*15b0*/  VIADD R133, R7, 0x1 ;  /* 0x0000000107857836 */ /* 0x000fe20000000000 */
[----:B------:R-:W-:Y:S01]  /*15c0*/  MOV R12, R6 ;  /* 0x00000006000c7202 */ /* 0x000fe20000000f00 */
[----:B------:R-:W-:Y:S01]  /*15d0*/  IMAD.MOV.U32 R188, RZ, RZ, R181 ;  /* 0x000000ffffbc7224 */ /* 0x000fe200078e00b5 */
[----:B------:R-:W-:Y:S06]  /*15e0*/  BRA `(.L_x_9349) ;  /* 0x0000000400387947 */ /* 0x000fec0003800000 */
.L_x_88273:
[----:B------:R-:W-:Y:S01]  /*15f0*/  IMAD.MOV.U32 R188, RZ, RZ, R181 ;  /* 0x000000ffffbc7224 */ /* 0x000fe200078e00b5 */
[----:B------:R-:W-:Y:S01]  /*1600*/  MOV R12, R5 ;  /* 0x00000005000c7202 */ /* 0x000fe20000000f00 */
[----:B------:R-:W-:Y:S01]  /*1610*/  IMAD.MOV.U32 R133, RZ, RZ, 0x3 ;  /* 0x00000003ff857424 */ /* 0x000fe200078e00ff */
[----:B------:R-:W-:Y:S06]  /*1620*/  BRA `(.L_x_9349) ;  /* 0x0000000400287947 */ /* 0x000fec0003800000 */
.L_x_88274:
        /* <DEDUP_REMOVED lines=13> */
.L_x_9351:
[----:B------:R-:W-:Y:S05]  /*1700*/  BSYNC.RECONVERGENT B2 ;  /* 0x0000000000027941 */ /* 0x000fea0003800200 */
.L_x_9350:
[----:B------:R-:W-:Y:S01]  /*1710*/  IMAD.WIDE.U32 R6, R0, -0x326172a9, RZ ;  /* 0xcd9e8d5700067825 */ /* 0x000fe200078e00ff */
[----:B------:R-:W-:Y:S02]  /*1720*/  LOP3.LUT R184, R9, R23, R187, 0x96, !PT ;  /* 0x0000001709b87212 */ /* 0x000fe400078e96bb */
[----:B------:R-:W-:Y:S01]  /*1730*/  IADD3 R5, PT, PT, R187, -0x4498517b, RZ ;  /* 0xbb67ae85bb057810 */ /* 0x000fe20007ffe0ff */
[----:B------:R-:W-:Y:S01]  /*1740*/  VIADD R23, R186, 0x9e3779b9 ;  /* 0x9e3779b9ba177836 */ /* 0x000fe20000000000 */
[----:B------:R-:W-:Y:S01]  /*1750*/  LOP3.LUT R188, R8, R7, R186, 0x96, !PT ;  /* 0x0000000708bc7212 */ /* 0x000fe200078e96ba */
[----:B------:R-:W-:Y:S01]  /*1760*/  IMAD.WIDE.U32 R184, R184, -0x326172a9, RZ ;  /* 0xcd9e8d57b8b87825 */ /* 0x000fe200078e00ff */
[----:B------:R-:W-:-:S03]  /*1770*/  MOV R12, R181 ;  /* 0x000000b5000c7202 */ /* 0x000fc60000000f00 */
[----:B------:R-:W-:Y:S01]  /*1780*/  IMAD.WIDE.U32 R188, R188, -0x2daee0ad, RZ ;  /* 0xd2511f53bcbc7825 */ /* 0x000fe200078e00ff */
[----:B------:R-:W-:-:S03]  /*1790*/  LOP3.LUT R23, R23, R6, R185, 0x96, !PT ;  /* 0x0000000617177212 */ /* 0x000fc600078e96b9 */
[----:B------:R-:W-:Y:S01]  /*17a0*/  VIADD R185, R187, 0x76cf5d0a ;  /* 0x76cf5d0abbb97836 */ /* 0x000fe20000000000 */
[----:B------:R-:W-:Y:S01]  /*17b0*/  LOP3.LUT R6, R5, R22, R189, 0x96, !PT ;  /* 0x0000001605067212 */ /* 0x000fe200078e96bd */
[----:B------:R-:W-:-:S04]  /*17c0*/  IMAD.WIDE.U32 R22, R23, -0x2daee0ad, RZ ;  /* 0xd2511f5317167825 */ /* 0x000fc800078e00ff */
[----:B------:R-:W-:Y:S01]  /*17d0*/  IMAD.WIDE.U32 R6, R6, -0x326172a9, RZ ;  /* 0xcd9e8d5706067825 */ /* 0x000fe200078e00ff */
[----:B------:R-:W-:Y:S02]  /*17e0*/  LOP3.LUT R185, R185, R188, R23, 0x96, !PT ;  /* 0x000000bcb9b97212 */ /* 0x000fe400078e9617 */
[C---:B------:R-:W-:Y:S01]  /*17f0*/  IADD3 R23, PT, PT, R186.reuse, -0x255992d5, RZ ;  /* 0xdaa66d2bba177810 */ /* 0x040fe20007ffe0ff */
[----:B------:R-:W-:Y:S02]  /*1800*/  VIADD R5, R186, 0x3c6ef372 ;  /* 0x3c6ef372ba057836 */ /* 0x000fe40000000000 */
[----:B------:R-:W-:-:S03]  /*1810*/  IMAD.MOV.U32 R133, RZ, RZ, RZ ;  /* 0x000000ffff857224 */ /* 0x000fc600078e00ff */
[----:B------:R-:W-:Y:S01]  /*1820*/  LOP3.LUT R188, R5, R184, R7, 0x96, !PT ;  /* 0x000000b805bc7212 */ /* 0x000fe200078e9607 */
[----:B------:R-:W-:-:S04]  /*1830*/  IMAD.WIDE.U32 R184, R185, -0x326172a9, RZ ;  /* 0xcd9e8d57b9b87825 */ /* 0x000fc800078e00ff */
[----:B------:R-:W-:Y:S01]  /*1840*/  IMAD.WIDE.U32 R188, R188, -0x2daee0ad, RZ ;  /* 0xd2511f53bcbc7825 */ /* 0x000fe200078e00ff */
[----:B------:R-:W-:-:S03]  /*1850*/  LOP3.LUT R23, R23, R6, R185, 0x96, !PT ;  /* 0x0000000617177212 */ /* 0x000fc600078e96b9 */
[C---:B------:R-:W-:Y:S02]  /*1860*/  VIADD R5, R187.reuse, 0x32370b8f ;  /* 0x32370b8fbb057836 */ /* 0x040fe40000000000 */
[----:B------:R-:W-:-:S03]  /*1870*/  VIADD R185, R187, 0xed9eba14 ;  /* 0xed9eba14bbb97836 */ /* 0x000fc60000000000 */
[----:B------:R-:W-:Y:S01]  /*1880*/  LOP3.LUT R6, R5, R22, R189, 0x96, !PT ;  /* 0x0000001605067212 */ /* 0x000fe200078e96bd */
[----:B------:R-:W-:Y:S01]  /*1890*/  IMAD.WIDE.U32 R22, R23, -0x2daee0ad, RZ ;  /* 0xd2511f5317167825 */ /* 0x000fe200078e00ff */
[----:B------:R-:W-:-:S03]  /*18a0*/  IADD3 R5, PT, PT, R186, 0x78dde6e4, RZ ;  /* 0x78dde6e4ba057810 */ /* 0x000fc60007ffe0ff */
[----:B------:R-:W-:Y:S01]  /*18b0*/  IMAD.WIDE.U32 R6, R6, -0x326172a9, RZ ;  /* 0xcd9e8d5706067825 */ /* 0x000fe200078e00ff */
[----:B------:R-:W-:-:S03]  /*18c0*/  LOP3.LUT R185, R185, R188, R23, 0x96, !PT ;  /* 0x000000bcb9b97212 */ /* 0x000fc600078e9617 */
[----:B------:R-:W-:Y:S01]  /*18d0*/  VIADD R23, R186, 0x1715609d ;  /* 0x1715609dba177836 */ /* 0x000fe20000000000 */
[----:B------:R-:W-:Y:S01]  /*18e0*/  LOP3.LUT R188, R5, R184, R7, 0x96, !PT ;  /* 0x000000b805bc7212 */ /* 0x000fe200078e9607 */
[----:B------:R-:W-:-:S04]  /*18f0*/  IMAD.WIDE.U32 R184, R185, -0x326172a9, RZ ;  /* 0xcd9e8d57b9b87825 */ /* 0x000fc800078e00ff */
[----:B------:R-:W-:Y:S01]  /*1900*/  IMAD.WIDE.U32 R188, R188, -0x2daee0ad, RZ ;  /* 0xd2511f53bcbc7825 */ /* 0x000fe200078e00ff */
[----:B------:R-:W-:Y:S02]  /*1910*/  LOP3.LUT R23, R23, R6, R185, 0x96, !PT ;  /* 0x0000000617177212 */ /* 0x000fe400078e96b9 */
[C---:B------:R-:W-:Y:S01]  /*1920*/  IADD3 R185, PT, PT, R187.reuse, 0x646e171e, RZ ;  /* 0x646e171ebbb97810 */ /* 0x040fe20007ffe0ff */
[----:B------:R-:W-:-:S05]  /*1930*/  VIADD R5, R187, 0xa9066899 ;  /* 0xa9066899bb057836 */ /* 0x000fca0000000000 */
        /* <DEDUP_REMOVED lines=15> */
[----:B------:R-:W-:-:S03]  /*1a30*/  LOP3.LUT R185, R185, R188, R23, 0x96, !PT ;  /* 0x000000bcb9b97212 */ /* 0x000fc600078e9617 */
[----:B------:R-:W-:-:S05]  /*1a40*/  VIADD R5, R186, 0xf1bbcdc8 ;  /* 0xf1bbcdc8ba057836 */ /* 0x000fca0000000000 */
[----:B------:R-:W-:Y:S01]  /*1a50*/  LOP3.LUT R188, R5, R184, R7, 0x96, !PT ;  /* 0x000000b805bc7212 */ /* 0x000fe200078e9607 */
[----:B------:R-:W-:Y:S01]  /*1a60*/  IMAD.WIDE.U32 R184, R185, -0x326172a9, RZ ;  /* 0xcd9e8d57b9b87825 */ /* 0x000fe200078e00ff */
[----:B------:R-:W-:-:S03]  /*1a70*/  IADD3 R5, PT, PT, R186, -0x700cb87f, RZ ;  /* 0x8ff34781ba057810 */ /* 0x000fc60007ffe0ff */
[----:B------:R-:W-:Y:S01]  /*1a80*/  IMAD.WIDE.U32 R188, R188, -0x2daee0ad, RZ ;  /* 0xd2511f53bcbc7825 */ /* 0x000fe200078e00ff */
[----:B------:R-:W-:-:S03]  /*1a90*/  LOP3.LUT R6, R5, R6, R185, 0x96, !PT ;  /* 0x0000000605067212 */ /* 0x000fc600078e96b9 */
[----:B------:R-:W-:Y:S02]  /*1aa0*/  VIADD R7, R187, 0x96a522ad ;  /* 0x96a522adbb077836 */ /* 0x000fe40000000000 */
[----:B------:R-:W-:-:S03]  /*1ab0*/  IMAD.MOV.U32 R10, RZ, RZ, R184 ;  /* 0x000000ffff0a7224 */ /* 0x000fc600078e00b8 */
[----:B------:R-:W-:-:S07]  /*1ac0*/  LOP3.LUT R5, R7, R22, R189, 0x96, !PT ;  /* 0x0000001607057212 */ /* 0x000fce00078e96bd */
.L_x_9349:
[----:B------:R-:W-:Y:S05]  /*1ad0*/  BSYNC.RECONVERGENT B1 ;  /* 0x0000000000017941 */ /* 0x000fea0003800200 */
.L_x_9348:
[----:B------:R-:W0:Y:S01]  /*1ae0*/  LDC R172, c[0x0][0x408] ;  /* 0x00010200ffac7b82 */ /* 0x000e220000000800 */
[----:B------:R-:W-:Y:S01]  /*1af0*/  I2FP.F32.U32 R12, R12 ;  /* 0x0000000c000c7245 */ /* 0x000fe20000201000 */
[----:B-----5:R-:W-:Y:S01]  /*1b00*/  HADD2.F32 R22, -RZ, R128.H0_H0 ;  /* 0x20000080ff167230 */ /* 0x020fe20000004100 */
[----:B------:R-:W-:Y:S01]  /*1b10*/  ISETP.NE.AND P1, PT, R133, 0x1, PT ;  /* 0x000000018500780c */ /* 0x000fe20003f25270 */
[----:B------:R-:W-:Y:S01]  /*1b20*/  IMAD.MOV.U32 R189, RZ, RZ, 0x2f800000 ;  /* 0x2f800000ffbd7424 */ /* 0x000fe200078e00ff */
[----:B------:R-:W-:Y:S01]  /*1b30*/  LOP3.LUT R11, R11, 0xfffffffd, RZ, 0xc0, !PT ;  /* 0xfffffffd0b0b7812 */ /* 0x000fe200078ec0ff */
[----:B------:R-:W-:Y:S01]  /*1b40*/  BSSY.RECONVERGENT B1, `(.L_x_9352) ;  /* 0x0000061000017945 */ /* 0x000fe20003800200 */
[----:B------:R-:W-:Y:S01]  /*1b50*/  FMUL.FTZ R7, R22, R183 ;  /* 0x000000b716077220 */ /* 0x000fe20000410000 */
[----:B------:R-:W1:Y:S01]  /*1b60*/  LDC R181, c[0x0][0x404] ;  /* 0x00010100ffb57b82 */ /* 0x000e620000000800 */
[----:B------:R-:W-:Y:S01]  /*1b70*/  FFMA.FTZ R12, R12, R189, 1.1641532182693481445e-10 ;  /* 0x2f0000000c0c7423 */ /* 0x000fe200000100bd */
[----:B------:R-:W-:-:S02]  /*1b80*/  HFMA2 R23, -RZ, RZ, 0, 1.1920928955078125e-07 ;  /* 0x00000002ff177431 */ /* 0x000fc400000001ff */
[----:B0-----:R-:W-:Y:S02]  /*1b90*/  FMUL.FTZ R7, R7, R172 ;  /* 0x000000ac07077220 */ /* 0x001fe40000410000 */
[----:B-1----:R-:W-:Y:S01]  /*1ba0*/  FSETP.GTU.FTZ.AND P0, PT, R12, R181, PT ;  /* 0x000000b50c00720b */ /* 0x002fe20003f1c000 */
[----:B------:R-:W-:-:S03]  /*1bb0*/  HADD2.F32 R12, -RZ, R124.H0_H0 ;  /* 0x2000007cff0c7230 */ /* 0x000fc60000004100 */
[----:B------:R-:W-:Y:S02]  /*1bc0*/  FSEL R7, R7, RZ, !P0 ;  /* 0x000000ff07077208 */ /* 0x000fe40004000000 */
[----:B------:R-:W-:-:S03]  /*1bd0*/  PLOP3.LUT P0, PT, P0, PT, PT, 0x8, 0x80 ;  /* 0x000000000080781c */ /* 0x000fc6000070e170 */
        /* <DEDUP_REMOVED lines=12> */
.L_x_9354:
        /* <DEDUP_REMOVED lines=13> */
.L_x_9356:
[----:B------:R-:W-:Y:S05]  /*1d70*/  BSYNC.RECONVERGENT B2 ;  /* 0x0000000000027941 */ /* 0x000fea0003800200 */
.L_x_9355:
        /* <DEDUP_REMOVED lines=13> */
[----:B------:R-:W-:-:S05]  /*1e50*/  VIADD R5, R186, 0x3c6ef372 ;  /* 0x3c6ef372ba057836 */ /* 0x000fca0000000000 */
[----:B------:R-:W-:Y:S01]  /*1e60*/  LOP3.LUT R5, R5, R22, R7, 0x96, !PT ;  /* 0x0000001605057212 */ /* 0x000fe200078e9607 */
[----:B------:R-:W-:-:S04]  /*1e70*/  IMAD.WIDE.U32 R22, R23, -0x326172a9, RZ ;  /* 0xcd9e8d5717167825 */ /* 0x000fc800078e00ff */
[----:B------:R-:W-:Y:S02]  /*1e80*/  VIADD R7, R186, 0xdaa66d2b ;  /* 0xdaa66d2bba077836 */ /* 0x000fe40000000000 */
[----:B------:R-:W-:Y:S01]  /*1e90*/  IMAD.WIDE.U32 R190, R5, -0x2daee0ad, RZ ;  /* 0xd2511f5305be7825 */ /* 0x000fe200078e00ff */
[----:B------:R-:W-:Y:S02]  /*1ea0*/  IADD3 R5, PT, PT, R187, 0x32370b8f, RZ ;  /* 0x32370b8fbb057810 */ /* 0x000fe40007ffe0ff */
[----:B------:R-:W-:Y:S01]  /*1eb0*/  LOP3.LUT R7, R7, R6, R23, 0x96, !PT ;  /* 0x0000000607077212 */ /* 0x000fe200078e9617 */
[----:B------:R-:W-:Y:S01]  /*1ec0*/  VIADD R23, R187, 0xed9eba14 ;  /* 0xed9eba14bb177836 */ /* 0x000fe20000000000 */
[----:B------:R-:W-:-:S03]  /*1ed0*/  LOP3.LUT R5, R5, R184, R191, 0x96, !PT ;  /* 0x000000b805057212 */ /* 0x000fc600078e96bf */
[----:B------:R-:W-:-:S04]  /*1ee0*/  IMAD.WIDE.U32 R184, R7, -0x2daee0ad, RZ ;  /* 0xd2511f5307b87825 */ /* 0x000fc800078e00ff */
[----:B------:R-:W-:Y:S01]  /*1ef0*/  IMAD.WIDE.U32 R6, R5, -0x326172a9, RZ ;  /* 0xcd9e8d5705067825 */ /* 0x000fe200078e00ff */
[----:B------:R-:W-:-:S03]  /*1f00*/  LOP3.LUT R23, R23, R190, R185, 0x96, !PT ;  /* 0x000000be17177212 */ /* 0x000fc600078e96b9 */
[----:B------:R-:W-:-:S05]  /*1f10*/  VIADD R5, R186, 0x78dde6e4 ;  /* 0x78dde6e4ba057836 */ /* 0x000fca0000000000 */
[----:B------:R-:W-:Y:S01]  /*1f20*/  LOP3.LUT R5, R5, R22, R7, 0x96, !PT ;  /* 0x0000001605057212 */ /* 0x000fe200078e9607 */
[----:B------:R-:W-:Y:S01]  /*1f30*/  IMAD.WIDE.U32 R22, R23, -0x326172a9, RZ ;  /* 0xcd9e8d5717167825 */ /* 0x000fe200078e00ff */
[----:B------:R-:W-:-:S03]  /*1f40*/  IADD3 R7, PT, PT, R186, 0x1715609d, RZ ;  /* 0x1715609dba077810 */ /* 0x000fc60007ffe0ff */
[----:B------:R-:W-:Y:S01]  /*1f50*/  IMAD.WIDE.U32 R190, R5, -0x2daee0ad, RZ ;  /* 0xd2511f5305be7825 */ /* 0x000fe200078e00ff */
[----:B------:R-:W-:-:S03]  /*1f60*/  LOP3.LUT R7, R7, R6, R23, 0x96, !PT ;  /* 0x0000000607077212 */ /* 0x000fc600078e9617 */
[C---:B------:R-:W-:Y:S02]  /*1f70*/  VIADD R5, R187.reuse, 0xa9066899 ;  /* 0xa9066899bb057836 */ /* 0x040fe40000000000 */
[----:B------:R-:W-:-:S03]  /*1f80*/  VIADD R23, R187, 0x646e171e ;  /* 0x646e171ebb177836 */ /* 0x000fc60000000000 */
[----:B------:R-:W-:Y:S01]  /*1f90*/  LOP3.LUT R5, R5, R184, R191, 0x96, !PT ;  /* 0x000000b805057212 */ /* 0x000fe200078e96bf */
[----:B------:R-:W-:-:S04]  /*1fa0*/  IMAD.WIDE.U32 R184, R7, -0x2daee0ad, RZ ;  /* 0xd2511f5307b87825 */ /* 0x000fc800078e00ff */
[----:B------:R-:W-:Y:S01]  /*1fb0*/  IMAD.WIDE.U32 R6, R5, -0x326172a9, RZ ;  /* 0xcd9e8d5705067825 */ /* 0x000fe200078e00ff */
[C---:B------:R-:W-:Y:S02]  /*1fc0*/  IADD3 R5, PT, PT, R186.reuse, -0x4ab325aa, RZ ;  /* 0xb54cda56ba057810 */ /* 0x040fe40007ffe0ff */
[----:B------:R-:W-:Y:S02]  /*1fd0*/  LOP3.LUT R23, R23, R190, R185, 0x96, !PT ;  /* 0x000000be17177212 */ /* 0x000fe400078e96b9 */
[----:B------:R-:W-:Y:S01]  /*1fe0*/  LOP3.LUT R5, R5, R22, R7, 0x96, !PT ;  /* 0x0000001605057212 */ /* 0x000fe200078e9607 */
[----:B------:R-:W-:Y:S02]  /*1ff0*/  VIADD R7, R186, 0x5384540f ;  /* 0x5384540fba077836 */ /* 0x000fe40000000000 */
[----:B------:R-:W-:-:S04]  /*2000*/  IMAD.WIDE.U32 R22, R23, -0x326172a9, RZ ;  /* 0xcd9e8d5717167825 */ /* 0x000fc800078e00ff */
[----:B------:R-:W-:Y:S01]  /*2010*/  IMAD.WIDE.U32 R190, R5, -0x2daee0ad, RZ ;  /* 0xd2511f5305be7825 */ /* 0x000fe200078e00ff */
[----:B------:R-:W-:Y:S02]  /*2020*/  LOP3.LUT R7, R7, R6, R23, 0x96, !PT ;  /* 0x0000000607077212 */ /* 0x000fe400078e9617 */
[C---:B------:R-:W-:Y:S01]  /*2030*/  IADD3 R23, PT, PT, R187.reuse, -0x24c28bd8, RZ ;  /* 0xdb3d7428bb177810 */ /* 0x040fe20007ffe0ff */
[----:B------:R-:W-:-:S05]  /*2040*/  VIADD R5, R187, 0x1fd5c5a3 ;  /* 0x1fd5c5a3bb057836 */ /* 0x000fca0000000000 */
[----:B------:R-:W-:Y:S01]  /*2050*/  LOP3.LUT R5, R5, R184, R191, 0x96, !PT ;  /* 0x000000b805057212 */ /* 0x000fe200078e96bf */
[----:B------:R-:W-:-:S04]  /*2060*/  IMAD.WIDE.U32 R184, R7, -0x2daee0ad, RZ ;  /* 0xd2511f5307b87825 */ /* 0x000fc800078e00ff */
[----:B------:R-:W-:Y:S01]  /*2070*/  IMAD.WIDE.U32 R6, R5, -0x326172a9, RZ ;  /* 0xcd9e8d5705067825 */ /* 0x000fe200078e00ff */
[----:B------:R-:W-:-:S03]  /*2080*/  LOP3.LUT R190, R23, R190, R185, 0x96, !PT ;  /* 0x000000be17be7212 */ /* 0x000fc600078e96b9 */
[----:B------:R-:W-:Y:S02]  /*2090*/  VIADD R5, R186, 0xf1bbcdc8 ;  /* 0xf1bbcdc8ba057836 */ /* 0x000fe40000000000 */
[----:B------:R-:W-:-:S03]  /*20a0*/  IMAD.WIDE.U32 R190, R190, -0x326172a9, RZ ;  /* 0xcd9e8d57bebe7825 */ /* 0x000fc600078e00ff */
[----:B------:R-:W-:Y:S01]  /*20b0*/  LOP3.LUT R22, R5, R22, R7, 0x96, !PT ;  /* 0x0000001605167212 */ /* 0x000fe200078e9607 */
[----:B------:R-:W-:Y:S01]  /*20c0*/  VIADD R5, R186, 0x8ff34781 ;  /* 0x8ff34781ba057836 */ /* 0x000fe20000000000 */
[----:B------:R-:W-:Y:S01]  /*20d0*/  IADD3 R7, PT, PT, R187, -0x695add53, RZ ;  /* 0x96a522adbb077810 */ /* 0x000fe20007ffe0ff */
[----:B------:R-:W-:Y:S02]  /*20e0*/  IMAD.MOV.U32 R10, RZ, RZ, R190 ;  /* 0x000000ffff0a7224 */ /* 0x000fe400078e00be */
[----:B------:R-:W-:Y:S01]  /*20f0*/  IMAD.WIDE.U32 R22, R22, -0x2daee0ad, RZ ;  /* 0xd2511f5316167825 */ /* 0x000fe200078e00ff */
[----:B------:R-:W-:-:S04]  /*2100*/  LOP3.LUT R6, R5, R6, R191, 0x96, !PT ;  /* 0x0000000605067212 */ /* 0x000fc800078e96bf */
[----:B------:R-:W-:Y:S01]  /*2110*/  LOP3.LUT R5, R7, R184, R23, 0x96, !PT ;  /* 0x000000b807057212 */ /* 0x000fe200078e9617 */
[----:B------:R-:W-:Y:S01]  /*2120*/  IMAD.MOV.U32 R7, RZ, RZ, R188 ;  /* 0x000000ffff077224 */ /* 0x000fe200078e00bc */
[----:B------:R-:W-:Y:S01]  /*2130*/  MOV R188, R22 ;  /* 0x0000001600bc7202 */ /* 0x000fe20000000f00 */
[----:B------:R-:W-:-:S07]  /*2140*/  IMAD.MOV.U32 R23, RZ, RZ, RZ ;  /* 0x000000ffff177224 */ /* 0x000fce00078e00ff */
.L_x_9353:
[----:B------:R-:W-:Y:S05]  /*2150*/  BSYNC.RECONVERGENT B1 ;  /* 0x0000000000017941 */ /* 0x000fea0003800200 */
.L_x_9352:
[----:B------:R-:W-:Y:S01]  /*2160*/  I2FP.F32.U32 R22, R7 ;  /* 0x0000000700167245 */ /* 0x000fe20000201000 */
[----:B------:R-:W-:Y:S01]  /*2170*/  HADD2.F32 R128, -RZ, R128.H1_H1 ;  /* 0x30000080ff807230 */ /* 0x000fe20000004100 */
[----:B------:R-:W-:Y:S01]  /*2180*/  ISETP.NE.AND P1, PT, R23, 0x1, PT ;  /* 0x000000011700780c */ /* 0x000fe20003f25270 */
[----:B------:R-:W-:Y:S01]  /*2190*/  BSSY.RECONVERGENT B1, `(.L_x_9357) ;  /* 0x000005f000017945 */ /* 0x000fe20003800200 */
[----:B------:R-:W-:Y:S02]  /*21a0*/  IMAD.MOV.U32 R133, RZ, RZ, 0x2 ;  /* 0x00000002ff857424 */ /* 0x000fe400078e00ff */
[----:B------:R-:W-:Y:S01]  /*21b0*/  FFMA.FTZ R22, R22, R189, 1.1641532182693481445e-10 ;  /* 0x2f00000016167423 */ /* 0x000fe200000100bd */
[----:B------:R-:W-:-:S04]  /*21c0*/  FMUL.FTZ R7, R128, R183 ;  /* 0x000000b780077220 */ /* 0x000fc80000410000 */
[----:B------:R-:W-:Y:S01]  /*21d0*/  FMUL.FTZ R7, R7, R172 ;  /* 0x000000ac07077220 */ /* 0x000fe20000410000 */
[----:B------:R-:W-:Y:S01]  /*21e0*/  FSETP.GTU.FTZ.AND P0, PT, R22, R181, PT ;  /* 0x000000b51600720b */ /* 0x000fe20003f1c000 */
[----:B------:R-:W-:-:S03]  /*21f0*/  HADD2.F32 R22, -RZ, R124.H1_H1 ;  /* 0x3000007cff167230 */ /* 0x000fc60000004100 */
[----:B------:R-:W-:Y:S02]  /*2200*/  FSEL R7, R7, RZ, !P0 ;  /* 0x000000ff07077208 */ /* 0x000fe40004000000 */
[----:B------:R-:W-:-:S03]  /*2210*/  PLOP3.LUT P0, PT, P0, PT, PT, 0x8, 0x80 ;  /* 0x000000000080781c */ /* 0x000fc6000070e170 */
[----:B------:R-:W-:Y:S01]  /*2220*/  FADD.FTZ R22, R7, R22 ;  /* 0x0000001607167221 */ /* 0x000fe20000010000 */
[----:B------:R-:W-:Y:S01]  /*2230*/  MOV R7, R10 ;  /* 0x0000000a00077202 */ /* 0x000fe20000000f00 */
        /* <DEDUP_REMOVED lines=9> */
.L_x_9359:
        /* <DEDUP_REMOVED lines=13> */
.L_x_9361:
[----:B------:R-:W-:Y:S05]  /*23a0*/  BSYNC.RECONVERGENT B2 ;  /* 0x0000000000027941 */ /* 0x000fea0003800200 */
.L_x_9360:
[----:B------:R-:W-:Y:S01]  /*23b0*/  IMAD.WIDE.U32 R6, R0, -0x326172a9, RZ ;  /* 0xcd9e8d5700067825 */ /* 0x000fe200078e00ff */
[----:B------:R-:W-:-:S03]  /*23c0*/  LOP3.LUT R184, R9, R191, R187, 0x96, !PT ;  /* 0x000000bf09b87212 */ /* 0x000fc600078e96bb */
[----:B------:R-:W-:Y:S01]  /*23d0*/  HFMA2 R133, -RZ, RZ, 0, 0 ;  /* 0x00000000ff857431 */ /* 0x000fe200000001ff */
[----:B------:R-:W-:Y:S01]  /*23e0*/  IADD3 R5, PT, PT, R186, -0x61c88647, RZ ;  /* 0x9e3779b9ba057810 */ /* 0x000fe20007ffe0ff */
        /* <DEDUP_REMOVED lines=10> */
[----:B------:R-:W-:-:S04]  /*2490*/  LOP3.LUT R23, R23, R192, R191, 0x96, !PT ;  /* 0x000000c017177212 */ /* 0x000fc800078e96bf */
[----:B------:R-:W-:Y:S01]  /*24a0*/  LOP3.LUT R5, R5, R184, R7, 0x96, !PT ;  /* 0x000000b805057212 */ /* 0x000fe200078e9607 */
[----:B------:R-:W-:Y:S01]  /*24b0*/  IMAD.WIDE.U32 R184, R23, -0x326172a9, RZ ;  /* 0xcd9e8d5717b87825 */ /* 0x000fe200078e00ff */
[----:B------:R-:W-:-:S03]  /*24c0*/  IADD3 R23, PT, PT, R187, -0x126145ec, RZ ;  /* 0xed9eba14bb177810 */ /* 0x000fc60007ffe0ff */
[----:B------:R-:W-:Y:S02]  /*24d0*/  VIADD R7, R186, 0xdaa66d2b ;  /* 0xdaa66d2bba077836 */ /* 0x000fe40000000000 */
[----:B------:R-:W-:-:S03]  /*24e0*/  IMAD.WIDE.U32 R192, R5, -0x2daee0ad, RZ ;  /* 0xd2511f5305c07825 */ /* 0x000fc600078e00ff */
[----:B------:R-:W-:Y:S01]  /*24f0*/  LOP3.LUT R7, R7, R6, R185, 0x96, !PT ;  /* 0x0000000607077212 */ /* 0x000fe200078e96b9 */
        /* <DEDUP_REMOVED lines=10> */
[----:B------:R-:W-:Y:S02]  /*25a0*/  IADD3 R5, PT, PT, R187, -0x56f99767, RZ ;  /* 0xa9066899bb057810 */ /* 0x000fe40007ffe0ff */
        /* <DEDUP_REMOVED lines=24> */
[----:B------:R-:W-:Y:S01]  /*2730*/  MOV R10, R192 ;  /* 0x000000c0000a7202 */ /* 0x000fe20000000f00 */
[----:B------:R-:W-:-:S05]  /*2740*/  VIADD R7, R187, 0x96a522ad ;  /* 0x96a522adbb077836 */ /* 0x000fca0000000000 */
[----:B------:R-:W-:Y:S01]  /*2750*/  LOP3.LUT R5, R7, R190, R185, 0x96, !PT ;  /* 0x000000be07057212 */ /* 0x000fe200078e96b9 */
[----:B------:R-:W-:Y:S02]  /*2760*/  IMAD.MOV.U32 R7, RZ, RZ, R188 ;  /* 0x000000ffff077224 */ /* 0x000fe400078e00bc */
[----:B------:R-:W-:-:S07]  /*2770*/  IMAD.MOV.U32 R188, RZ, RZ, R184 ;  /* 0x000000ffffbc7224 */ /* 0x000fce00078e00b8 */
.L_x_9358:
[----:B------:R-:W-:Y:S05]  /*2780*/  BSYNC.RECONVERGENT B1 ;  /* 0x0000000000017941 */ /* 0x000fea0003800200 */
.L_x_9357:
[----:B------:R-:W-:Y:S01]  /*2790*/  I2FP.F32.U32 R124, R7 ;  /* 0x00000007007c7245 */ /* 0x000fe20000201000 */
[----:B------:R-:W-:Y:S01]  /*27a0*/  HADD2.F32 R128, -RZ, R129.H0_H0 ;  /* 0x20000081ff807230 */ /* 0x000fe20000004100 */
[----:B------:R-:W-:Y:S01]  /*27b0*/  ISETP.NE.AND P2, PT, R133, 0x1, PT ;  /* 0x000000018500780c */ /* 0x000fe20003f45270 */
[----:B------:R-:W-:Y:S01]  /*27c0*/  BSSY.RECONVERGENT B1, `(.L_x_9362) ;  /* 0x000005f000017945 */ /* 0x000fe20003800200 */
[----:B------:R-:W-:Y:S02]  /*27d0*/  IMAD.MOV.U32 R134, RZ, RZ, 0x2 ;  /* 0x00000002ff867424 */ /* 0x000fe400078e00ff */
[----:B------:R-:W-:Y:S01]  /*27e0*/  FFMA.FTZ R124, R124, R189, 1.1641532182693481445e-10 ;  /* 0x2f0000007c7c7423 */ /* 0x000fe200000100bd */
[----:B------:R-:W-:-:S04]  /*27f0*/  FMUL.FTZ R7, R128, R183 ;  /* 0x000000b780077220 */ /* 0x000fc80000410000 */
[----:B------:R-:W-:Y:S01]  /*2800*/  FMUL.FTZ R7, R7, R172 ;  /* 0x000000ac07077220 */ /* 0x000fe20000410000 */
[----:B------:R-:W-:Y:S01]  /*2810*/  FSETP.GTU.FTZ.AND P1, PT, R124, R181, PT ;  /* 0x000000b57c00720b */ /* 0x000fe20003f3c000 */
[----:B------:R-:W-:-:S03]  /*2820*/  HADD2.F32 R124, -RZ, R125.H0_H0 ;  /* 0x2000007dff7c7230 */ /* 0x000fc60000004100 */
        /* <DEDUP_REMOVED lines=13> */
.L_x_9364:
        /* <DEDUP_REMOVED lines=13> */
.L_x_9366:
[----:B------:R-:W-:Y:S05]  /*29d0*/  BSYNC.RECONVERGENT B2 ;  /* 0x0000000000027941 */ /* 0x000fea0003800200 */
.L_x_9365:
[----:B------:R-:W-:Y:S01]  /*29e0*/  IMAD.WIDE.U32 R6, R0, -0x326172a9, RZ ;  /* 0xcd9e8d5700067825 */ /* 0x000fe200078e00ff */
[----:B------:R-:W-:-:S03]  /*29f0*/  LOP3.LUT R184, R9, R191, R187, 0x96, !PT ;  /* 0x000000bf09b87212 */ /* 0x000fc600078e96bb */
[----:B------:R-:W-:Y:S01]  /*2a00*/  VIADD R5, R186, 0x9e3779b9 ;  /* 0x9e3779b9ba057836 */ /* 0x000fe20000000000 */
        /* <DEDUP_REMOVED lines=8> */
[----:B------:R-:W-:Y:S01]  /*2a90*/  IMAD.WIDE.U32 R6, R7, -0x326172a9, RZ ;  /* 0xcd9e8d5707067825 */ /* 0x000fe200078e00ff */
[----:B------:R-:W-:-:S03]  /*2aa0*/  LOP3.LUT R133, R133, R192, R191, 0x96, !PT ;  /* 0x000000c085857212 */ /* 0x000fc600078e96bf */
[----:B------:R-:W-:Y:S02]  /*2ab0*/  VIADD R5, R186, 0x3c6ef372 ;  /* 0x3c6ef372ba057836 */ /* 0x000fe40000000000 */
[----:B------:R-:W-:-:S03]  /*2ac0*/  IMAD.MOV.U32 R134, RZ, RZ, RZ ;  /* 0x000000ffff867224 */ /* 0x000fc600078e00ff */
[----:B------:R-:W-:Y:S01]  /*2ad0*/  LOP3.LUT R5, R5, R184, R7, 0x96, !PT ;  /* 0x000000b805057212 */ /* 0x000fe200078e9607 */
[----:B------:R-:W-:Y:S01]  /*2ae0*/  IMAD.WIDE.U32 R184, R133, -0x326172a9, RZ ;  /* 0xcd9e8d5785b87825 */ /* 0x000fe200078e00ff */
[----:B------:R-:W-:-:S03]  /*2af0*/  IADD3 R7, PT, PT, R186, -0x255992d5, RZ ;  /* 0xdaa66d2bba077810 */ /* 0x000fc60007ffe0ff */
[----:B------:R-:W-:Y:S01]  /*2b00*/  IMAD.WIDE.U32 R192, R5, -0x2daee0ad, RZ ;  /* 0xd2511f5305c07825 */ /* 0x000fe200078e00ff */
[----:B------:R-:W-:-:S03]  /*2b10*/  LOP3.LUT R7, R7, R6, R185, 0x96, !PT ;  /* 0x0000000607077212 */ /* 0x000fc600078e96b9 */
[C---:B------:R-:W-:Y:S02]  /*2b20*/  VIADD R5, R187.reuse, 0x32370b8f ;  /* 0x32370b8fbb057836 */ /* 0x040fe40000000000 */
[----:B------:R-:W-:-:S03]  /*2b30*/  VIADD R133, R187, 0xed9eba14 ;  /* 0xed9eba14bb857836 */ /* 0x000fc60000000000 */
[----:B------:R-:W-:Y:S01]  /*2b40*/  LOP3.LUT R5, R5, R190, R193, 0x96, !PT ;  /* 0x000000be05057212 */ /* 0x000fe200078e96c1 */
[----:B------:R-:W-:-:S04]  /*2b50*/  IMAD.WIDE.U32 R190, R7, -0x2daee0ad, RZ ;  /* 0xd2511f5307be7825 */ /* 0x000fc800078e00ff */
[----:B------:R-:W-:Y:S01]  /*2b60*/  IMAD.WIDE.U32 R6, R5, -0x326172a9, RZ ;  /* 0xcd9e8d5705067825 */ /* 0x000fe200078e00ff */
[C---:B------:R-:W-:Y:S02]  /*2b70*/  IADD3 R5, PT, PT, R186.reuse, 0x78dde6e4, RZ ;  /* 0x78dde6e4ba057810 */ /* 0x040fe40007ffe0ff */
[----:B------:R-:W-:Y:S02]  /*2b80*/  LOP3.LUT R133, R133, R192, R191, 0x96, !PT ;  /* 0x000000c085857212 */ /* 0x000fe400078e96bf */
[----:B------:R-:W-:Y:S01]  /*2b90*/  LOP3.LUT R5, R5, R184, R7, 0x96, !PT ;  /* 0x000000b805057212 */ /* 0x000fe200078e9607 */
[----:B------:R-:W-:Y:S02]  /*2ba0*/  VIADD R7, R186, 0x1715609d ;  /* 0x1715609dba077836 */ /* 0x000fe40000000000 */
[----:B------:R-:W-:Y:S01]  /*2bb0*/  IMAD.WIDE.U32 R184, R133, -0x326172a9, RZ ;  /* 0xcd9e8d5785b87825 */ /* 0x000fe200078e00ff */
[----:B------:R-:W-:-:S03]  /*2bc0*/  IADD3 R133, PT, PT, R187, 0x646e171e, RZ ;  /* 0x646e171ebb857810 */ /* 0x000fc60007ffe0ff */
[----:B------:R-:W-:Y:S01]  /*2bd0*/  IMAD.WIDE.U32 R192, R5, -0x2daee0ad, RZ ;  /* 0xd2511f5305c07825 */ /* 0x000fe200078e00ff */
[----:B------:R-:W-:-:S03]  /*2be0*/  LOP3.LUT R7, R7, R6, R185, 0x96, !PT ;  /* 0x0000000607077212 */ /* 0x000fc600078e96b9 */
        /* <DEDUP_REMOVED lines=25> */
[----:B------:R-:W-:Y:S02]  /*2d80*/  LOP3.LUT R5, R7, R190, R185, 0x96, !PT ;  /* 0x000000be07057212 */ /* 0x000fe400078e96b9 */
[----:B------:R-:W-:Y:S01]  /*2d90*/  MOV R7, R188 ;  /* 0x000000bc00077202 */ /* 0x000fe20000000f00 */
[----:B------:R-:W-:-:S07]  /*2da0*/  IMAD.MOV.U32 R188, RZ, RZ, R184 ;  /* 0x000000ffffbc7224 */ /* 0x000fce00078e00b8 */
.L_x_9363:
[----:B------:R-:W-:Y:S05]  /*2db0*/  BSYNC.RECONVERGENT B1 ;  /* 0x0000000000017941 */ /* 0x000fea0003800200 */
.L_x_9362:
[----:B------:R-:W-:Y:S01]  /*2dc0*/  I2FP.F32.U32 R124, R7 ;  /* 0x00000007007c7245 */ /* 0x000fe20000201000 */
[----:B------:R-:W-:Y:S01]  /*2dd0*/  HADD2.F32 R128, -RZ, R129.H1_H1 ;  /* 0x30000081ff807230 */ /* 0x000fe20000004100 */
[----:B------:R-:W-:Y:S01]  /*2de0*/  ISETP.NE.AND P3, PT, R134, 0x1, PT ;  /* 0x000000018600780c */ /* 0x000fe20003f65270 */
[----:B------:R-:W-:Y:S02]  /*2df0*/  BSSY.RECONVERGENT B1, `(.L_x_9367) ;  /* 0x000005f000017945 */ /* 0x000fe40003800200 */
[----:B------:R-:W-:Y:S01]  /*2e00*/  FFMA.FTZ R124, R124, R189, 1.1641532182693481445e-10 ;  /* 0x2f0000007c7c7423 */ /* 0x000fe200000100bd */
[----:B------:R-:W-:-:S04]  /*2e10*/  FMUL.FTZ R7, R128, R183 ;  /* 0x000000b780077220 */ /* 0x000fc80000410000 */
[----:B------:R-:W-:Y:S01]  /*2e20*/  FMUL.FTZ R7, R7, R172 ;  /* 0x000000ac07077220 */ /* 0x000fe20000410000 */
[----:B------:R-:W-:Y:S01]  /*2e30*/  FSETP.GTU.FTZ.AND P2, PT, R124, R181, PT ;  /* 0x000000b57c00720b */ /* 0x000fe20003f5c000 */
[----:B------:R-:W-:Y:S02]  /*2e40*/  HADD2.F32 R124, -RZ, R125.H1_H1 ;  /* 0x3000007dff7c7230 */ /* 0x000fe40000004100 */
[----:B------:R-:W-:Y:S01]  /*2e50*/  HFMA2 R125, -RZ, RZ, 0, 1.1920928955078125e-07 ;  /* 0x00000002ff7d7431 */ /* 0x000fe200000001ff */
        /* <DEDUP_REMOVED lines=13> */
.L_x_9369:
        /* <DEDUP_REMOVED lines=13> */
.L_x_9371:
[----:B------:R-:W-:Y:S05]  /*3000*/  BSYNC.RECONVERGENT B2 ;  /* 0x0000000000027941 */ /* 0x000fea0003800200 */
.L_x_9370:
        /* <DEDUP_REMOVED lines=61> */
.L_x_9368:
[----:B------:R-:W-:Y:S05]  /*33e0*/  BSYNC.RECONVERGENT B1 ;  /* 0x0000000000017941 */ /* 0x000fea0003800200 */
.L_x_9367:
[----:B------:R-:W-:Y:S01]  /*33f0*/  I2FP.F32.U32 R124, R7 ;  /* 0x00000007007c7245 */ /* 0x000fe20000201000 */
[----:B------:R-:W-:Y:S01]  /*3400*/  HADD2.F32 R128, -RZ, R130.H0_H0 ;  /* 0x20000082ff807230 */ /* 0x000fe20000004100 */
[----:B------:R-:W-:Y:S01]  /*3410*/  ISETP.NE.AND P4, PT, R125, 0x1, PT ;  /* 0x000000017d00780c */ /* 0x000fe20003f85270 */
[----:B------:R-:W-:Y:S01]  /*3420*/  HADD2.F32 R134, -RZ, R126.H0_H0 ;  /* 0x2000007eff867230 */ /* 0x000fe20000004100 */
[----:B------:R-:W-:Y:S01]  /*3430*/  BSSY.RECONVERGENT B1, `(.L_x_9372) ;  /* 0x000005e000017945 */ /* 0x000fe20003800200 */
        /* <DEDUP_REMOVED lines=18> */
.L_x_9374:
        /* <DEDUP_REMOVED lines=13> */
.L_x_9376:
[----:B------:R-:W-:Y:S05]  /*3630*/  BSYNC.RECONVERGENT B2 ;  /* 0x0000000000027941 */ /* 0x000fea0003800200 */
.L_x_9375:
[----:B------:R-:W-:Y:S01]  /*3640*/  IMAD.WIDE.U32 R6, R0, -0x326172a9, RZ ;  /* 0xcd9e8d5700067825 */ /* 0x000fe200078e00ff */
[----:B------:R-:W-:Y:S02]  /*3650*/  LOP3.LUT R124, R9, R129, R187, 0x96, !PT ;  /* 0x00000081097c7212 */ /* 0x000fe400078e96bb */
[----:B------:R-:W-:Y:S02]  /*3660*/  IADD3 R5, PT, PT, R186, -0x61c88647, RZ ;  /* 0x9e3779b9ba057810 */ /* 0x000fe40007ffe0ff */
        /* <DEDUP_REMOVED lines=10> */
[----:B------:R-:W-:-:S04]  /*3710*/  LOP3.LUT R125, R125, R184, R129, 0x96, !PT ;  /* 0x000000b87d7d7212 */ /* 0x000fc800078e9681 */
[----:B------:R-:W-:Y:S01]  /*3720*/  LOP3.LUT R5, R5, R124, R7, 0x96, !PT ;  /* 0x0000007c05057212 */ /* 0x000fe200078e9607 */
[----:B------:R-:W-:-:S04]  /*3730*/  IMAD.WIDE.U32 R124, R125, -0x326172a9, RZ ;  /* 0xcd9e8d577d7c7825 */ /* 0x000fc800078e00ff */
[----:B------:R-:W-:Y:S02]  /*3740*/  VIADD R7, R186, 0xdaa66d2b ;  /* 0xdaa66d2bba077836 */ /* 0x000fe40000000000 */
[----:B------:R-:W-:-:S03]  /*3750*/  IMAD.WIDE.U32 R184, R5, -0x2daee0ad, RZ ;  /* 0xd2511f5305b87825 */ /* 0x000fc600078e00ff */
[----:B------:R-:W-:Y:S01]  /*3760*/  LOP3.LUT R7, R7, R6, R125, 0x96, !PT ;  /* 0x0000000607077212 */ /* 0x000fe200078e967d */
[C---:B------:R-:W-:Y:S01]  /*3770*/  VIADD R5, R187.reuse, 0x32370b8f ;  /* 0x32370b8fbb057836 */ /* 0x040fe20000000000 */
[----:B------:R-:W-:-:S04]  /*3780*/  IADD3 R125, PT, PT, R187, -0x126145ec, RZ ;  /* 0xed9eba14bb7d7810 */ /* 0x000fc80007ffe0ff */
        /* <DEDUP_REMOVED lines=37> */
[----:B------:R-:W-:Y:S02]  /*39e0*/  HFMA2 R128, -RZ, RZ, 0, 0 ;  /* 0x00000000ff807431 */ /* 0x000fe400000001ff */
[----:B------:R-:W-:Y:S02]  /*39f0*/  IMAD.MOV.U32 R7, RZ, RZ, R188 ;  /* 0x000000ffff077224 */ /* 0x000fe400078e00bc */
[----:B------:R-:W-:-:S07]  /*3a00*/  IMAD.MOV.U32 R188, RZ, RZ, R124 ;  /* 0x000000ffffbc7224 */ /* 0x000fce00078e007c */
.L_x_9373:
[----:B------:R-:W-:Y:S05]  /*3a10*/  BSYNC.RECONVERGENT B1 ;  /* 0x0000000000017941 */ /* 0x000fea0003800200 */
.L_x_9372:
[----:B------:R-:W-:Y:S01]  /*3a20*/  I2FP.F32.U32 R124, R7 ;  /* 0x00000007007c7245 */ /* 0x000fe20000201000 */
[----:B------:R-:W-:Y:S01]  /*3a30*/  HADD2.F32 R130, -RZ, R130.H1_H1 ;  /* 0x30000082ff827230 */ /* 0x000fe20000004100 */
[----:B------:R-:W-:Y:S01]  /*3a40*/  ISETP.NE.AND P5, PT, R128, 0x1, PT ;  /* 0x000000018000780c */ /* 0x000fe20003fa5270 */
[----:B------:R-:W-:Y:S01]  /*3a50*/  HADD2.F32 R126, -RZ, R126.H1_H1 ;  /* 0x3000007eff7e7230 */ /* 0x000fe20000004100 */
        /* <DEDUP_REMOVED lines=19> */
.L_x_9379:
        /* <DEDUP_REMOVED lines=13> */
.L_x_9381:
[----:B------:R-:W-:Y:S05]  /*3c60*/  BSYNC.RECONVERGENT B2 ;  /* 0x0000000000027941 */ /* 0x000fea0003800200 */
.L_x_9380:
        /* <DEDUP_REMOVED lines=56> */
[----:B------:R-:W-:-:S03]  /*3ff0*/  LOP3.LUT R6, R5, R6, R185, 0x96, !PT ;  /* 0x0000000605067212 */ /* 0x000fc600078e96b9 */
[----:B------:R-:W-:Y:S01]  /*4000*/  IMAD.MOV.U32 R129, RZ, RZ, RZ ;  /* 0x000000ffff817224 */ /* 0x000fe200078e00ff */
[----:B------:R-:W-:Y:S02]  /*4010*/  LOP3.LUT R5, R7, R128, R125, 0x96, !PT ;  /* 0x0000008007057212 */ /* 0x000fe400078e967d */
[----:B------:R-:W-:Y:S01]  /*4020*/  MOV R7, R188 ;  /* 0x000000bc00077202 */ /* 0x000fe20000000f00 */
[----:B------:R-:W-:-:S07]  /*4030*/  IMAD.MOV.U32 R188, RZ, RZ, R124 ;  /* 0x000000ffffbc7224 */ /* 0x000fce00078e007c */
.L_x_9378:
[----:B------:R-:W-:Y:S05]  /*4040*/  BSYNC.RECONVERGENT B1 ;  /* 0x0000000000017941 */ /* 0x000fea0003800200 */
.L_x_9377:
[----:B------:R-:W-:Y:S01]  /*4050*/  I2FP.F32.U32 R124, R7 ;  /* 0x00000007007c7245 */ /* 0x000fe20000201000 */
[----:B------:R-:W-:Y:S01]  /*4060*/  HADD2.F32 R126, -RZ, R131.H0_H0 ;  /* 0x20000083ff7e7230 */ /* 0x000fe20000004100 */
[----:B------:R-:W-:Y:S01]  /*4070*/  ISETP.NE.AND P6, PT, R129, 0x1, PT ;  /* 0x000000018100780c */ /* 0x000fe20003fc5270 */
[----:B------:R-:W-:Y:S01]  /*4080*/  HADD2.F32 R154, -RZ, R127.H0_H0 ;  /* 0x2000007fff9a7230 */ /* 0x000fe20000004100 */
        /* <DEDUP_REMOVED lines=19> */
.L_x_9384:
        /* <DEDUP_REMOVED lines=15> */
.L_x_9386:
[----:B------:R-:W-:Y:S05]  /*42b0*/  BSYNC.RECONVERGENT B2 ;  /* 0x0000000000027941 */ /* 0x000fea0003800200 */
.L_x_9385:
        /* <DEDUP_REMOVED lines=61> */
.L_x_9383:
[----:B------:R-:W-:Y:S05]  /*4690*/  BSYNC.RECONVERGENT B1 ;  /* 0x0000000000017941 */ /* 0x000fea0003800200 */
.L_x_9382:
[----:B------:R-:W-:Y:S01]  /*46a0*/  I2FP.F32.U32 R124, R125 ;  /* 0x0000007d007c7245 */ /* 0x000fe20000201000 */
[----:B------:R-:W-:-:S04]  /*46b0*/  HADD2.F32 R126, -RZ, R131.H1_H1 ;  /* 0x30000083ff7e7230 */ /* 0x000fc80000004100 */
[----:B------:R-:W-:Y:S01]  /*46c0*/  FFMA.FTZ R124, R124, R189, 1.1641532182693481445e-10 ;  /* 0x2f0000007c7c7423 */ /* 0x000fe200000100bd */
[----:B------:R-:W-:Y:S01]  /*46d0*/  FMUL.FTZ R125, R126, R183 ;  /* 0x000000b77e7d7220 */ /* 0x000fe20000410000 */
[----:B------:R-:W-:-:S03]  /*46e0*/  HADD2.F32 R126, -RZ, R127.H1_H1 ;  /* 0x3000007fff7e7230 */ /* 0x000fc60000004100 */
[----:B------:R-:W-:Y:S01]  /*46f0*/  FMUL.FTZ R125, R125, R172 ;  /* 0x000000ac7d7d7220 */ /* 0x000fe20000410000 */
[----:B------:R-:W-:Y:S02]  /*4700*/  FSETP.GTU.FTZ.AND P6, PT, R124, R181, PT ;  /* 0x000000b57c00720b */ /* 0x000fe40003fdc000 */
[----:B------:R-:W-:Y:S02]  /*4710*/  F2FP.F16.F32.PACK_AB R124, R22, R12 ;  /* 0x0000000c167c723e */ /* 0x000fe400000000ff */
[----:B------:R-:W-:Y:S02]  /*4720*/  FSEL R125, R125, RZ, !P6 ;  /* 0x000000ff7d7d7208 */ /* 0x000fe40007000000 */
[----:B------:R-:W-:-:S03]  /*4730*/  PLOP3.LUT P6, PT, P6, PT, PT, 0x8, 0x80 ;  /* 0x000000000080781c */ /* 0x000fc600037ce170 */
[----:B------:R-:W-:Y:S01]  /*4740*/  FADD.FTZ R172, R125, R126 ;  /* 0x0000007e7dac7221 */ /* 0x000fe20000010000 */
[----:B------:R-:W-:Y:S02]  /*4750*/  F2FP.F16.F32.PACK_AB R126, R153, R134 ;  /* 0x00000086997e723e */ /* 0x000fe400000000ff */
[----:B------:R-:W-:Y:S02]  /*4760*/  F2FP.F16.F32.PACK_AB R125, R133, R23 ;  /* 0x00000017857d723e */ /* 0x000fe400000000ff */
[----:B------:R-:W-:Y:S01]  /*4770*/  F2FP.F16.F32.PACK_AB R127, R172, R154 ;  /* 0x0000009aac7f723e */ /* 0x000fe200000000ff */
[----:B------:R-:W-:Y:S06]  /*4780*/  BRA `(.L_x_9387) ;  /* 0x0000003000547947 */ /* 0x000fec0003800000 */
.L_x_9347:
        /* <DEDUP_REMOVED lines=16> */
.L_x_9390:
        /* <DEDUP_REMOVED lines=13> */
.L_x_9392:
[----:B------:R-:W-:Y:S05]  /*4960*/  BSYNC.RECONVERGENT B2 ;  /* 0x0000000000027941 */ /* 0x000fea0003800200 */
.L_x_9391:
[----:B------:R-:W-:Y:S01]  /*4970*/  IMAD.WIDE.U32 R6, R0, -0x326172a9, RZ ;  /* 0xcd9e8d5700067825 */ /* 0x000fe200078e00ff */
[----:B------:R-:W-:Y:S02]  /*4980*/  LOP3.LUT R124, R9, R23, R187, 0x96, !PT ;  /* 0x00000017097c7212 */ /* 0x000fe400078e96bb */
[----:B------:R-:W-:Y:S01]  /*4990*/  IADD3 R5, PT, PT, R186, -0x61c88647, RZ ;  /* 0x9e3779b9ba057810 */ /* 0x000fe20007ffe0ff */
[----:B------:R-:W-:Y:S01]  /*49a0*/  IMAD.MOV.U32 R12, RZ, RZ, R181 ;  /* 0x000000ffff0c7224 */ /* 0x000fe200078e00b5 */
        /* <DEDUP_REMOVED lines=55> */
[----:B------:R-:W-:-:S07]  /*4d20*/  IMAD.MOV.U32 R22, RZ, RZ, RZ ;  /* 0x000000ffff167224 */ /* 0x000fce00078e00ff */
.L_x_9389:
[----:B------:R-:W-:Y:S05]  /*4d30*/  BSYNC.RECONVERGENT B1 ;  /* 0x0000000000017941 */ /* 0x000fea0003800200 */
.L_x_9388:
[----:B------:R-:W0:Y:S01]  /*4d40*/  LDC R184, c[0x0][0x404] ;  /* 0x00010100ffb87b82 */ /* 0x000e220000000800 */
[----:B------:R-:W-:Y:S01]  /*4d50*/  HFMA2 R172, -RZ, RZ, 0.1171875, 0 ;  /* 0x2f800000ffac7431 */ /* 0x000fe200000001ff */
[----:B------:R-:W-:Y:S01]  /*4d60*/  I2FP.F32.U32 R7, R12 ;  /* 0x0000000c00077245 */ /* 0x000fe20000201000 */
[----:B-----5:R-:W-:Y:S01]  /*4d70*/  HADD2.F32 R12, -RZ, R128.H0_H0 ;  /* 0x20000080ff0c7230 */ /* 0x020fe20000004100 */
[----:B------:R-:W-:Y:S01]  /*4d80*/  ISETP.NE.AND P1, PT, R22, 0x1, PT ;  /* 0x000000011600780c */ /* 0x000fe20003f25270 */
[----:B------:R-:W-:Y:S01]  /*4d90*/  BSSY.RECONVERGENT B1, `(.L_x_9393) ;  /* 0x0000060000017945 */ /* 0x000fe20003800200 */
[----:B------:R-:W-:Y:S01]  /*4da0*/  LOP3.LUT R11, R11, 0xfffffffd, RZ, 0xc0, !PT ;  /* 0xfffffffd0b0b7812 */ /* 0x000fe200078ec0ff */
[----:B------:R-:W-:Y:S01]  /*4db0*/  IMAD.MOV.U32 R23, RZ, RZ, 0x2 ;  /* 0x00000002ff177424 */ /* 0x000fe200078e00ff */
[----:B------:R-:W1:Y:S01]  /*4dc0*/  LDC R181, c[0x0][0x408] ;  /* 0x00010200ffb57b82 */ /* 0x000e620000000800 */
[----:B------:R-:W-:Y:S01]  /*4dd0*/  FMUL.FTZ R12, R12, R183 ;  /* 0x000000b70c0c7220 */ /* 0x000fe20000410000 */
[----:B------:R-:W-:-:S05]  /*4de0*/  FFMA.FTZ R7, R7, R172, 1.1641532182693481445e-10 ;  /* 0x2f00000007077423 */ /* 0x000fca00000100ac */
[----:B0-----:R-:W-:Y:S01]  /*4df0*/  FSETP.GTU.FTZ.AND P0, PT, R7, R184, PT ;  /* 0x000000b80700720b */ /* 0x001fe20003f1c000 */
[----:B------:R-:W-:-:S03]  /*4e00*/  IMAD.MOV.U32 R7, RZ, RZ, R10 ;  /* 0x000000ffff077224 */ /* 0x000fc600078e000a */
[----:B------:R-:W-:Y:S01]  /*4e10*/  PLOP3.LUT P2, PT, P0, PT, PT, 0x8, 0x80 ;  /* 0x000000000080781c */ /* 0x000fe2000074e170 */
[----:B-1----:R-:W-:-:S05]  /*4e20*/  FMUL.FTZ R12, R12, R181 ;  /* 0x000000b50c0c7220 */ /* 0x002fca0000410000 */
[----:B------:R-:W-:-:S07]  /*4e30*/  FSEL R12, R12, RZ, !P0 ;  /* 0x000000ff0c0c7208 */ /* 0x000fce0004000000 */
        /* <DEDUP_REMOVED lines=10> */
.L_x_9395:
        /* <DEDUP_REMOVED lines=13> */
.L_x_9397:
[----:B------:R-:W-:Y:S05]  /*4fb0*/  BSYNC.RECONVERGENT B2 ;  /* 0x0000000000027941 */ /* 0x000fea0003800200 */
.L_x_9396:
        /* <DEDUP_REMOVED lines=58> */
[----:B------:R-:W-:Y:S01]  /*5360*/  IMAD.MOV.U32 R23, RZ, RZ, RZ ;  /* 0x000000ffff177224 */ /* 0x000fe200078e00ff */
[----:B------:R-:W-:Y:S01]  /*5370*/  MOV R7, R188 ;  /* 0x000000bc00077202 */ /* 0x000fe20000000f00 */
[----:B------:R-:W-:-:S07]  /*5380*/  IMAD.MOV.U32 R188, RZ, RZ, R22 ;  /* 0x000000ffffbc7224 */ /* 0x000fce00078e0016 */
.L_x_9394:
[----:B------:R-:W-:Y:S05]  /*5390*/  BSYNC.RECONVERGENT B1 ;  /* 0x0000000000017941 */ /* 0x000fea0003800200 */
.L_x_9393:
[----:B------:R-:W-:Y:S01]  /*53a0*/  ISETP.NE.AND P2, PT, R23, 0x1, PT ;  /* 0x000000011700780c */ /* 0x000fe20003f45270 */
[----:B------:R-:W-:Y:S01]  /*53b0*/  HADD2.F32 R128, -RZ, R128.H1_H1 ;  /* 0x30000080ff807230 */ /* 0x000fe20000004100 */
[----:B------:R-:W-:Y:S01]  /*53c0*/  I2FP.F32.U32 R7, R7 ;  /* 0x0000000700077245 */ /* 0x000fe20000201000 */
[----:B------:R-:W-:Y:S01]  /*53d0*/  BSSY.RECONVERGENT B1, `(.L_x_9398) ;  /* 0x000005d000017945 */ /* 0x000fe20003800200 */
[----:B------:R-:W-:Y:S02]  /*53e0*/  HFMA2 R125, -RZ, RZ, 0, 1.1920928955078125e-07 ;  /* 0x00000002ff7d7431 */ /* 0x000fe400000001ff */
[----:B------:R-:W-:Y:S01]  /*53f0*/  FMUL.FTZ R128, R128, R183 ;  /* 0x000000b780807220 */ /* 0x000fe20000410000 */
[----:B------:R-:W-:-:S03]  /*5400*/  FFMA.FTZ R7, R7, R172, 1.1641532182693481445e-10 ;  /* 0x2f00000007077423 */ /* 0x000fc600000100ac */
[----:B------:R-:W-:Y:S02]  /*5410*/  FMUL.FTZ R22, R128, R181 ;  /* 0x000000b580167220 */ /* 0x000fe40000410000 */
[----:B------:R-:W-:Y:S01]  /*5420*/  FSETP.GTU.FTZ.AND P1, PT, R7, R184, PT ;  /* 0x000000b80700720b */ /* 0x000fe20003f3c000 */
[----:B------:R-:W-:-:S03]  /*5430*/  IMAD.MOV.U32 R7, RZ, RZ, R10 ;  /* 0x000000ffff077224 */ /* 0x000fc600078e000a */
        /* <DEDUP_REMOVED lines=11> */
.L_x_9400:
        /* <DEDUP_REMOVED lines=13> */
.L_x_9402:
[----:B------:R-:W-:Y:S05]  /*55c0*/  BSYNC.RECONVERGENT B2 ;  /* 0x0000000000027941 */ /* 0x000fea0003800200 */
.L_x_9401:
[----:B------:R-:W-:Y:S01]  /*55d0*/  IMAD.WIDE.U32 R6, R0, -0x326172a9, RZ ;  /* 0xcd9e8d5700067825 */ /* 0x000fe200078e00ff */
[----:B------:R-:W-:Y:S02]  /*55e0*/  LOP3.LUT R124, R9, R127, R187, 0x96, !PT ;  /* 0x0000007f097c7212 */ /* 0x000fe400078e96bb */
[----:B------:R-:W-:Y:S01]  /*55f0*/  IADD3 R23, PT, PT, R187, 0x76cf5d0a, RZ ;  /* 0x76cf5d0abb177810 */ /* 0x000fe20007ffe0ff */
[----:B------:R-:W-:Y:S01]  /*5600*/  VIADD R5, R186, 0x9e3779b9 ;  /* 0x9e3779b9ba057836 */ /* 0x000fe20000000000 */
[----:B------:R-:W-:Y:S01]  /*5610*/  LOP3.LUT R190, R8, R7, R186, 0x96, !PT ;  /* 0x0000000708be7212 */ /* 0x000fe200078e96ba */
[----:B------:R-:W-:-:S04]  /*5620*/  IMAD.WIDE.U32 R124, R124, -0x326172a9, RZ ;  /* 0xcd9e8d577c7c7825 */ /* 0x000fc800078e00ff */
        /* <DEDUP_REMOVED lines=34> */
[----:B------:R-:W-:Y:S01]  /*5850*/  IMAD.WIDE.U32 R124, R23, -0x326172a9, RZ ;  /* 0xcd9e8d57177c7825 */ /* 0x000fe200078e00ff */
[----:B------:R-:W-:-:S03]  /*5860*/  IADD3 R23, PT, PT, R187, -0x24c28bd8, RZ ;  /* 0xdb3d7428bb177810 */ /* 0x000fc60007ffe0ff */
[----:B------:R-:W-:Y:S01]  /*5870*/  IMAD.WIDE.U32 R190, R5, -0x2daee0ad, RZ ;  /* 0xd2511f5305be7825 */ /* 0x000fe200078e00ff */
[----:B------:R-:W-:-:S03]  /*5880*/  LOP3.LUT R7, R7, R6, R125, 0x96, !PT ;  /* 0x0000000607077212 */ /* 0x000fc600078e967d */
        /* <DEDUP_REMOVED lines=17> */
.L_x_9399:
[----:B------:R-:W-:Y:S05]  /*59a0*/  BSYNC.RECONVERGENT B1 ;  /* 0x0000000000017941 */ /* 0x000fea0003800200 */
.L_x_9398:
[----:B------:R-:W-:Y:S01]  /*59b0*/  ISETP.NE.AND P3, PT, R125, 0x1, PT ;  /* 0x000000017d00780c */ /* 0x000fe20003f65270 */
[----:B------:R-:W-:Y:S01]  /*59c0*/  HADD2.F32 R124, -RZ, R129.H0_H0 ;  /* 0x20000081ff7c7230 */ /* 0x000fe20000004100 */
[----:B------:R-:W-:Y:S01]  /*59d0*/  I2FP.F32.U32 R7, R7 ;  /* 0x0000000700077245 */ /* 0x000fe20000201000 */
[----:B------:R-:W-:Y:S01]  /*59e0*/  BSSY.RECONVERGENT B1, `(.L_x_9403) ;  /* 0x000005d000017945 */ /* 0x000fe20003800200 */
[----:B------:R-:W-:Y:S02]  /*59f0*/  IMAD.MOV.U32 R126, RZ, RZ, 0x2 ;  /* 0x00000002ff7e7424 */ /* 0x000fe400078e00ff */
[----:B------:R-:W-:Y:S01]  /*5a00*/  FMUL.FTZ R124, R124, R183 ;  /* 0x000000b77c7c7220 */ /* 0x000fe20000410000 */
[----:B------:R-:W-:-:S03]  /*5a10*/  FFMA.FTZ R7, R7, R172, 1.1641532182693481445e-10 ;  /* 0x2f00000007077423 */ /* 0x000fc600000100ac */
[----:B------:R-:W-:Y:S02]  /*5a20*/  FMUL.FTZ R23, R124, R181 ;  /* 0x000000b57c177220 */ /* 0x000fe40000410000 */
[----:B------:R-:W-:Y:S02]  /*5a30*/  FSETP.GTU.FTZ.AND P2, PT, R7, R184, PT ;  /* 0x000000b80700720b */ /* 0x000fe40003f5c000 */
[----:B------:R-:W-:Y:S02]  /*5a40*/  MOV R7, R10 ;  /* 0x0000000a00077202 */ /* 0x000fe40000000f00 */
        /* <DEDUP_REMOVED lines=11> */
.L_x_9405:
        /* <DEDUP_REMOVED lines=13> */
.L_x_9407:
[----:B------:R-:W-:Y:S05]  /*5bd0*/  BSYNC.RECONVERGENT B2 ;  /* 0x0000000000027941 */ /* 0x000fea0003800200 */
.L_x_9406:
        /* <DEDUP_REMOVED lines=61> */
.L_x_9404:
[----:B------:R-:W-:Y:S05]  /*5fb0*/  BSYNC.RECONVERGENT B1 ;  /* 0x0000000000017941 */ /* 0x000fea0003800200 */
.L_x_9403:
        /* <DEDUP_REMOVED lines=21> */
.L_x_9410:
        /* <DEDUP_REMOVED lines=13> */
.L_x_9412:
[----:B------:R-:W-:Y:S05]  /*61e0*/  BSYNC.RECONVERGENT B2 ;  /* 0x0000000000027941 */ /* 0x000fea0003800200 */
.L_x_9411:
        /* <DEDUP_REMOVED lines=61> */
.L_x_9409:
[----:B------:R-:W-:Y:S05]  /*65c0*/  BSYNC.RECONVERGENT B1 ;  /* 0x0000000000017941 */ /* 0x000fea0003800200 */
.L_x_9408:
[----:B------:R-:W-:Y:S01]  /*65d0*/  I2FP.F32.U32 R7, R7 ;  /* 0x0000000700077245 */ /* 0x000fe20000201000 */
[----:B------:R-:W-:Y:S01]  /*65e0*/  HADD2.F32 R124, -RZ, R130.H0_H0 ;  /* 0x20000082ff7c7230 */ /* 0x000fe20000004100 */
        /* <DEDUP_REMOVED lines=8> */
[----:B------:R-:W-:Y:S01]  /*6670*/  HFMA2 R124, -RZ, RZ, 0, 1.1920928955078125e-07 ;  /* 0x00000002ff7c7431 */ /* 0x000fe200000001ff */
        /* <DEDUP_REMOVED lines=10> */
.L_x_9415:
        /* <DEDUP_REMOVED lines=13> */
.L_x_9417:
[----:B------:R-:W-:Y:S05]  /*67f0*/  BSYNC.RECONVERGENT B2 ;  /* 0x0000000000027941 */ /* 0x000fea0003800200 */
.L_x_9416:
        /* <DEDUP_REMOVED lines=61> */
.L_x_9414:
[----:B------:R-:W-:Y:S05]  /*6bd0*/  BSYNC.RECONVERGENT B1 ;  /* 0x0000000000017941 */ /* 0x000fea0003800200 */
.L_x_9413:
        /* <DEDUP_REMOVED lines=21> */
.L_x_9420:
        /* <DEDUP_REMOVED lines=13> */
.L_x_9422:
[----:B------:R-:W-:Y:S05]  /*6e00*/  BSYNC.RECONVERGENT B2 ;  /* 0x0000000000027941 */ /* 0x000fea0003800200 */
.L_x_9421:
        /* <DEDUP_REMOVED lines=61> */
.L_x_9419:
[----:B------:R-:W-:Y:S05]  /*71e0*/  BSYNC.RECONVERGENT B1 ;  /* 0x0000000000017941 */ /* 0x000fea0003800200 */
.L_x_9418:
[----:B------:R-:W-:Y:S01]  /*71f0*/  I2FP.F32.U32 R7, R7 ;  /* 0x0000000700077245 */ /* 0x000fe20000201000 */
[----:B------:R-:W-:Y:S01]  /*7200*/  HADD2.F32 R124, -RZ, R131.H0_H0 ;  /* 0x20000083ff7c7230 */ /* 0x000fe20000004100 */
[----:B------:R-:W-:Y:S01]  /*7210*/  ISETP.NE.AND P6, PT, R126, 0x1, PT ;  /* 0x000000017e00780c */ /* 0x000fe20003fc5270 */
[----:B------:R-:W-:Y:S01]  /*7220*/  BSSY.RECONVERGENT B1, `(.L_x_9423) ;  /* 0x000005f000017945 */ /* 0x000fe20003800200 */
[----:B------:R-:W-:Y:S02]  /*7230*/  IMAD.MOV.U32 R125, RZ, RZ, R10 ;  /* 0x000000ffff7d7224 */ /* 0x000fe400078e000a */
[----:B------:R-:W-:Y:S01]  /*7240*/  FFMA.FTZ R7, R7, R172, 1.1641532182693481445e-10 ;  /* 0x2f00000007077423 */ /* 0x000fe200000100ac */
[----:B------:R-:W-:-:S04]  /*7250*/  FMUL.FTZ R124, R124, R183 ;  /* 0x000000b77c7c7220 */ /* 0x000fc80000410000 */
[----:B------:R-:W-:Y:S01]  /*7260*/  FMUL.FTZ R124, R124, R181 ;  /* 0x000000b57c7c7220 */ /* 0x000fe20000410000 */
[----:B------:R-:W-:Y:S01]  /*7270*/  FSETP.GTU.FTZ.AND P5, PT, R7, R184, PT ;  /* 0x000000b80700720b */ /* 0x000fe20003fbc000 */
[----:B------:R-:W-:-:S03]  /*7280*/  IMAD.MOV.U32 R7, RZ, RZ, 0x2 ;  /* 0x00000002ff077424 */ /* 0x000fc600078e00ff */
        /* <DEDUP_REMOVED lines=11> */
.L_x_9425:
        /* <DEDUP_REMOVED lines=15> */
.L_x_9427:
[----:B------:R-:W-:Y:S05]  /*7430*/  BSYNC.RECONVERGENT B2 ;  /* 0x0000000000027941 */ /* 0x000fea0003800200 */
.L_x_9426:
        /* <DEDUP_REMOVED lines=61> */
.L_x_9424:
[----:B------:R-:W-:Y:S05]  /*7810*/  BSYNC.RECONVERGENT B1 ;  /* 0x0000000000017941 */ /* 0x000fea0003800200 */
.L_x_9423:
[----:B------:R-:W-:Y:S01]  /*7820*/  I2FP.F32.U32 R125, R125 ;  /* 0x0000007d007d7245 */ /* 0x000fe20000201000 */
[----:B------:R-:W-:Y:S01]  /*7830*/  HADD2.F32 R124, -RZ, R131.H1_H1 ;  /* 0x30000083ff7c7230 */ /* 0x000fe20000004100 */
[----:B------:R-:W-:-:S03]  /*7840*/  F2FP.F16.F32.PACK_AB R126, R153, R134 ;  /* 0x00000086997e723e */ /* 0x000fc600000000ff */
[----:B------:R-:W-:Y:S01]  /*7850*/  FFMA.FTZ R125, R125, R172, 1.1641532182693481445e-10 ;  /* 0x2f0000007d7d7423 */ /* 0x000fe200000100ac */
[----:B------:R-:W-:-:S04]  /*7860*/  FMUL.FTZ R124, R124, R183 ;  /* 0x000000b77c7c7220 */ /* 0x000fc80000410000 */
[----:B------:R-:W-:Y:S01]  /*7870*/  FMUL.FTZ R124, R124, R181 ;  /* 0x000000b57c7c7220 */ /* 0x000fe20000410000 */
[----:B------:R-:W-:Y:S02]  /*7880*/  FSETP.GTU.FTZ.AND P6, PT, R125, R184, PT ;  /* 0x000000b87d00720b */ /* 0x000fe40003fdc000 */
[----:B------:R-:W-:Y:S02]  /*7890*/  F2FP.F16.F32.PACK_AB R125, R133, R23 ;  /* 0x00000017857d723e */ /* 0x000fe400000000ff */
[----:B------:R-:W-:Y:S02]  /*78a0*/  FSEL R172, R124, RZ, !P6 ;  /* 0x000000ff7cac7208 */ /* 0x000fe40007000000 */
[----:B------:R-:W-:Y:S02]  /*78b0*/  PLOP3.LUT P6, PT, P6, PT, PT, 0x8, 0x80 ;  /* 0x000000000080781c */ /* 0x000fe400037ce170 */
[----:B------:R-:W-:Y:S02]  /*78c0*/  F2FP.F16.F32.PACK_AB R124, R22, R12 ;  /* 0x0000000c167c723e */ /* 0x000fe400000000ff */
[----:B------:R-:W-:-:S09]  /*78d0*/  F2FP.F16.F32.PACK_AB R127, R172, R154 ;  /* 0x0000009aac7f723e */ /* 0x000fd200000000ff */
.L_x_9387:
[----:B------:R-:W0:Y:S01]  /*78e0*/  LDC.64 R130, c[0x0][0x3a8] ;  /* 0x0000ea00ff827b82 */ /* 0x000e220000000a00 */
[----:B------:R-:W-:Y:S02]  /*78f0*/  SEL R189, RZ, 0x1000000, !P6 ;  /* 0x01000000ffbd7807 */ /* 0x000fe40007000000 */
[----:B------:R-:W-:Y:S02]  /*7900*/  SEL R190, RZ, 0x10000, !P5 ;  /* 0x00010000ffbe7807 */ /* 0x000fe40006800000 */
[----:B------:R-:W-:Y:S02]  /*7910*/  SEL R191, RZ, 0x100, !P4 ;  /* 0x00000100ffbf7807 */ /* 0x000fe40006000000 */
[----:B------:R-:W-:Y:S01]  /*7920*/  SEL R185, RZ, 0x1000000, !P2 ;  /* 0x01000000ffb97807 */ /* 0x000fe20005000000 */
[----:B------:R-:W1:Y:S01]  /*7930*/  LDC.64 R128, c[0x0][0x3b0] ;  /* 0x0000ec00ff807b82 */ /* 0x000e620000000a00 */
[----:B------:R-:W-:Y:S02]  /*7940*/  SEL R184, RZ, 0x10000, !P1 ;  /* 0x00010000ffb87807 */ /* 0x000fe40004800000 */
[----:B------:R-:W-:-:S02]  /*7950*/  SEL R181, RZ, 0x100, !P0 ;  /* 0x00000100ffb57807 */ /* 0x000fc40004000000 */
[----:B------:R-:W-:Y:S02]  /*7960*/  LOP3.LUT P6, RZ, R11, 0x2, RZ, 0xc0, !PT ;  /* 0x000000020bff7812 */ /* 0x000fe400078cc0ff */
[----:B------:R-:W-:Y:S02]  /*7970*/  LOP3.LUT R191, R191, R189, R190, 0xfe, !PT ;  /* 0x000000bdbfbf7212 */ /* 0x000fe400078efebe */
[----:B------:R-:W-:Y:S02]  /*7980*/  SEL R190, RZ, 0x1, !P3 ;  /* 0x00000001ffbe7807 */ /* 0x000fe40005800000 */
[----:B------:R-:W-:Y:S02]  /*7990*/  LOP3.LUT R181, R181, R185, R184, 0xfe, !PT ;  /* 0x000000b9b5b57212 */ /* 0x000fe400078efeb8 */
[----:B------:R-:W-:Y:S02]  /*79a0*/  SEL R184, RZ, 0x1, !P6 ;  /* 0x00000001ffb87807 */ /* 0x000fe40007000000 */
[----:B------:R-:W-:Y:S01]  /*79b0*/  LOP3.LUT R191, R191, R190, RZ, 0xfc, !PT ;  /* 0x000000bebfbf7212 */ /* 0x000fe200078efcff */
[----:B0-----:R-:W-:Y:S01]  /*79c0*/  IMAD.WIDE.U32 R130, R152, 0x10, R130 ;  /* 0x0000001098827825 */ /* 0x001fe200078e0082 */
[----:B------:R-:W-:-:S02]  /*79d0*/  LOP3.LUT R190, R181, R184, RZ, 0xfc, !PT ;  /* 0x000000b8b5be7212 */ /* 0x000fc400078efcff */
[----:B------:R-:W-:Y:S01]  /*79e0*/  MOV R181, R188 ;  /* 0x000000bc00b57202 */ /* 0x000fe20000000f00 */
[C---:B------:R-:W-:Y:S01]  /*79f0*/  VIADD R184, R152.reuse, 0x20 ;  /* 0x0000002098b87836 */ /* 0x040fe20000000000 */
[----:B------:R0:W-:Y:S01]  /*7a00*/  STG.E.128 desc[UR6][R130.64], R124 ;  /* 0x0000007c82007986 */ /* 0x0001e2000c101d06 */
[----:B-1----:R-:W-:-:S05]  /*7a10*/  IMAD.WIDE.U32 R128, R152, 0x8, R128 ;  /* 0x0000000898807825 */ /* 0x002fca00078e0080 */
[----:B------:R0:W-:Y:S02]  /*7a20*/  STG.E.64 desc[UR6][R128.64], R190 ;  /* 0x000000be80007986 */ /* 0x0001e4000c101b06 */
.L_x_9346:
[----:B------:R-:W-:Y:S05]  /*7a30*/  BSYNC.RECONVERGENT B0 ;  /* 0x0000000000007941 */ /* 0x000fea0003800200 */
.L_x_9345:
[----:B------:R-:W-:Y:S01]  /*7a40*/  ISETP.GE.U32.AND P0, PT, R2, 0x40, PT ;  /* 0x000000400200780c */ /* 0x000fe20003f06070 */
[----:B------:R-:W-:Y:S01]  /*7a50*/  BSSY.RECONVERGENT B0, `(.L_x_9428) ;  /* 0x000065d000007945 */ /* 0x000fe20003800200 */
[----:B------:R-:W-:-:S11]  /*7a60*/  LOP3.LUT R11, R11, 0xffffbfff, RZ, 0xc0, !PT ;  /* 0xffffbfff0b0b7812 */ /* 0x000fd600078ec0ff */
[----:B------:R-:W-:Y:S01]  /*7a70*/  @P0 LOP3.LUT R11, R11, 0x4000, RZ, 0xfc, !PT ;  /* 0x000040000b0b0812 */ /* 0x000fe200078efcff */
[----:B------:R-:W-:Y:S06]  /*7a80*/  @!P0 BRA `(.L_x_9429) ;  /* 0x0000006400648947 */ /* 0x000fec0003800000 */
[----:B------:R-:W1:Y:S02]  /*7a90*/  LDC.64 R24, c[0x0][0x390] ;  /* 0x0000e400ff187b82 */ /* 0x000e640000000a00 */
[----:B-1----:R-:W-:-:S05]  /*7aa0*/  IMAD.WIDE.U32 R24, R184, 0x10, R24 ;  /* 0x00000010b8187825 */ /* 0x002fca00078e0018 */
[----:B0-----:R0:W5:Y:S01]  /*7ab0*/  LDG.E.128 R128, desc[UR6][R24.64] ;  /* 0x0000000618807981 */ /* 0x001162000c1e1d00 */
        /* <DEDUP_REMOVED lines=22> */
.L_x_9433:
        /* <DEDUP_REMOVED lines=13> */
.L_x_9435:
[----:B------:R-:W-:Y:S05]  /*7cf0*/  BSYNC.RECONVERGENT B2 ;  /* 0x0000000000027941 */ /* 0x000fea0003800200 */
.L_x_9434:
[----:B------:R-:W-:Y:S01]  /*7d00*/  IMAD.WIDE.U32 R6, R0, -0x326172a9, RZ ;  /* 0xcd9e8d5700067825 */ /* 0x000fe200078e00ff */
[----:B------:R-:W-:Y:S02]  /*7d10*/  LOP3.LUT R188, R9, R25, R187, 0x96, !PT ;  /* 0x0000001909bc7212 */ /* 0x000fe400078e96bb */
[----:B------:R-:W-:Y:S01]  /*7d20*/  IADD3 R5, PT, PT, R186, -0x61c88647, RZ ;  /* 0x9e3779b9ba057810 */ /* 0x000fe20007ffe0ff */
        /* <DEDUP_REMOVED lines=54> */
[----:B------:R-:W-:Y:S02]  /*8090*/  VIADD R5, R187, 0x96a522ad ;  /* 0x96a522adbb057836 */ /* 0x000fe40000000000 */
[----:B------:R-:W-:-:S03]  /*80a0*/  IMAD.MOV.U32 R13, RZ, RZ, R181 ;  /* 0x000000ffff0d7224 */ /* 0x000fc600078e00b5 */
[----:B------:R-:W-:-:S07]  /*80b0*/  LOP3.LUT R5, R5, R24, R191, 0x96, !PT ;  /* 0x0000001805057212 */ /* 0x000fce00078e96bf */
.L_x_9432:
[----:B------:R-:W-:Y:S05]  /*80c0*/  BSYNC.RECONVERGENT B1 ;  /* 0x0000000000017941 */ /* 0x000fea0003800200 */
.L_x_9431:
        /* <DEDUP_REMOVED lines=10> */
[----:B------:R-:W-:-:S02]  /*8170*/  IMAD.MOV.U32 R7, RZ, RZ, R10 ;  /* 0x000000ffff077224 */ /* 0x000fc400078e000a */
[----:B------:R-:W-:Y:S01]  /*8180*/  FFMA.FTZ R24, R24, R173, 1.1641532182693481445e-10 ;  /* 0x2f00000018187423 */ /* 0x000fe200000100ad */
[----:B0-----:R-:W-:-:S04]  /*8190*/  FMUL.FTZ R136, R136, R185 ;  /* 0x000000b988887220 */ /* 0x001fc80000410000 */
[----:B-1----:R-:W-:Y:S01]  /*81a0*/  FSETP.GTU.FTZ.AND P0, PT, R24, R181, PT ;  /* 0x000000b51800720b */ /* 0x002fe20003f1c000 */
[----:B------:R-:W-:-:S03]  /*81b0*/  HADD2.F32 R24, -RZ, R124.H0_H0 ;  /* 0x2000007cff187230 */ /* 0x000fc60000004100 */
        /* <DEDUP_REMOVED lines=13> */
.L_x_9438:
        /* <DEDUP_REMOVED lines=13> */
.L_x_9440:
[----:B------:R-:W-:Y:S05]  /*8360*/  BSYNC.RECONVERGENT B2 ;  /* 0x0000000000027941 */ /* 0x000fea0003800200 */
.L_x_9439:
        /* <DEDUP_REMOVED lines=61> */
.L_x_9437:
[----:B------:R-:W-:Y:S05]  /*8740*/  BSYNC.RECONVERGENT B1 ;  /* 0x0000000000017941 */ /* 0x000fea0003800200 */
.L_x_9436:
[----:B------:R-:W-:Y:S01]  /*8750*/  I2FP.F32.U32 R24, R7 ;  /* 0x0000000700187245 */ /* 0x000fe20000201000 */
[----:B------:R-:W-:Y:S01]  /*8760*/  HADD2.F32 R128, -RZ, R128.H1_H1 ;  /* 0x30000080ff807230 */ /* 0x000fe20000004100 */
[----:B------:R-:W-:Y:S01]  /*8770*/  ISETP.NE.AND P1, PT, R25, 0x1, PT ;  /* 0x000000011900780c */ /* 0x000fe20003f25270 */
[----:B------:R-:W-:Y:S01]  /*8780*/  HADD2.F32 R7, -RZ, R124.H1_H1 ;  /* 0x3000007cff077230 */ /* 0x000fe20000004100 */
        /* <DEDUP_REMOVED lines=19> */
.L_x_9443:
        /* <DEDUP_REMOVED lines=13> */
.L_x_9445:
[----:B------:R-:W-:Y:S05]  /*8990*/  BSYNC.RECONVERGENT B2 ;  /* 0x0000000000027941 */ /* 0x000fea0003800200 */
.L_x_9444:
        /* <DEDUP_REMOVED lines=60> */
[----:B------:R-:W-:-:S07]  /*8d60*/  MOV R190, R188 ;  /* 0x000000bc00be7202 */ /* 0x000fce0000000f00 */
.L_x_9442:
[----:B------:R-:W-:Y:S05]  /*8d70*/  BSYNC.RECONVERGENT B1 ;  /* 0x0000000000017941 */ /* 0x000fea0003800200 */
.L_x_9441:
[----:B------:R-:W-:Y:S01]  /*8d80*/  I2FP.F32.U32 R124, R7 ;  /* 0x00000007007c7245 */ /* 0x000fe20000201000 */
[----:B------:R-:W-:Y:S01]  /*8d90*/  HADD2.F32 R128, -RZ, R129.H0_H0 ;  /* 0x20000081ff807230 */ /* 0x000fe20000004100 */
[----:B------:R-:W-:Y:S01]  /*8da0*/  ISETP.NE.AND P2, PT, R135, 0x1, PT ;  /* 0x000000018700780c */ /* 0x000fe20003f45270 */
[----:B------:R-:W-:Y:S01]  /*8db0*/  BSSY.RECONVERGENT B1, `(.L_x_9446) ;  /* 0x000005f000017945 */ /* 0x000fe20003800200 */
[----:B------:R-:W-:Y:S02]  /*8dc0*/  IMAD.MOV.U32 R136, RZ, RZ, 0x2 ;  /* 0x00000002ff887424 */ /* 0x000fe400078e00ff */
[----:B------:R-:W-:Y:S01]  /*8dd0*/  FFMA.FTZ R124, R124, R173, 1.1641532182693481445e-10 ;  /* 0x2f0000007c7c7423 */ /* 0x000fe200000100ad */
[----:B------:R-:W-:Y:S01]  /*8de0*/  FMUL.FTZ R128, R128, R183 ;  /* 0x000000b780807220 */ /* 0x000fe20000410000 */
[----:B------:R-:W-:-:S03]  /*8df0*/  MOV R7, R10 ;  /* 0x0000000a00077202 */ /* 0x000fc60000000f00 */
[----:B------:R-:W-:Y:S01]  /*8e00*/  FMUL.FTZ R128, R128, R185 ;  /* 0x000000b980807220 */ /* 0x000fe20000410000 */
[----:B------:R-:W-:Y:S01]  /*8e10*/  FSETP.GTU.FTZ.AND P1, PT, R124, R181, PT ;  /* 0x000000b57c00720b */ /* 0x000fe20003f3c000 */
[----:B------:R-:W-:-:S03]  /*8e20*/  HADD2.F32 R124, -RZ, R125.H0_H0 ;  /* 0x2000007dff7c7230 */ /* 0x000fc60000004100 */
        /* <DEDUP_REMOVED lines=12> */
.L_x_9448:
        /* <DEDUP_REMOVED lines=13> */
.L_x_9450:
[----:B------:R-:W-:Y:S05]  /*8fc0*/  BSYNC.RECONVERGENT B2 ;  /* 0x0000000000027941 */ /* 0x000fea0003800200 */
.L_x_9449:
        /* <DEDUP_REMOVED lines=61> */
.L_x_9447:
[----:B------:R-:W-:Y:S05]  /*93a0*/  BSYNC.RECONVERGENT B1 ;  /* 0x0000000000017941 */ /* 0x000fea0003800200 */
.L_x_9446:
[----:B------:R-:W-:Y:S01]  /*93b0*/  I2FP.F32.U32 R124, R7 ;  /* 0x00000007007c7245 */ /* 0x000fe20000201000 */
[----:B------:R-:W-:Y:S01]  /*93c0*/  HADD2.F32 R128, -RZ, R129.H1_H1 ;  /* 0x30000081ff807230 */ /* 0x000fe20000004100 */
[----:B------:R-:W-:Y:S01]  /*93d0*/  ISETP.NE.AND P3, PT, R136, 0x1, PT ;  /* 0x000000018800780c */ /* 0x000fe20003f65270 */
[----:B------:R-:W-:Y:S01]  /*93e0*/  HADD2.F32 R135, -RZ, R125.H1_H1 ;  /* 0x3000007dff877230 */ /* 0x000fe20000004100 */
[----:B------:R-:W-:Y:S01]  /*93f0*/  BSSY.RECONVERGENT B1, `(.L_x_9451) ;  /* 0x000005e000017945 */ /* 0x000fe20003800200 */
        /* <DEDUP_REMOVED lines=18> */
.L_x_9453:
        /* <DEDUP_REMOVED lines=13> */
.L_x_9455:
[----:B------:R-:W-:Y:S05]  /*95f0*/  BSYNC.RECONVERGENT B2 ;  /* 0x0000000000027941 */ /* 0x000fea0003800200 */
.L_x_9454:
        /* <DEDUP_REMOVED lines=61> */
.L_x_9452:
[----:B------:R-:W-:Y:S05]  /*99d0*/  BSYNC.RECONVERGENT B1 ;  /* 0x0000000000017941 */ /* 0x000fea0003800200 */
.L_x_9451:
[----:B------:R-:W-:Y:S01]  /*99e0*/  I2FP.F32.U32 R124, R7 ;  /* 0x00000007007c7245 */ /* 0x000fe20000201000 */
[----:B------:R-:W-:Y:S01]  /*99f0*/  HADD2.F32 R128, -RZ, R130.H0_H0 ;  /* 0x20000082ff807230 */ /* 0x000fe20000004100 */
[----:B------:R-:W-:Y:S01]  /*9a00*/  ISETP.NE.AND P4, PT, R125, 0x1, PT ;  /* 0x000000017d00780c */ /* 0x000fe20003f85270 */
[----:B------:R-:W-:Y:S01]  /*9a10*/  HADD2.F32 R7, -RZ, R126.H0_H0 ;  /* 0x2000007eff077230 */ /* 0x000fe20000004100 */
[----:B------:R-:W-:Y:S01]  /*9a20*/  BSSY.RECONVERGENT B1, `(.L_x_9456) ;  /* 0x000005e000017945 */ /* 0x000fe20003800200 */
[----:B------:R-:W-:Y:S01]  /*9a30*/  FFMA.FTZ R124, R124, R173, 1.1641532182693481445e-10 ;  /* 0x2f0000007c7c7423 */ /* 0x000fe200000100ad */
[----:B------:R-:W-:-:S04]  /*9a40*/  FMUL.FTZ R128, R128, R183 ;  /* 0x000000b780807220 */ /* 0x000fc80000410000 */
[----:B------:R-:W-:Y:S01]  /*9a50*/  FMUL.FTZ R128, R128, R185 ;  /* 0x000000b980807220 */ /* 0x000fe20000410000 */
[----:B------:R-:W-:-:S04]  /*9a60*/  FSETP.GTU.FTZ.AND P3, PT, R124, R181, PT ;  /* 0x000000b57c00720b */ /* 0x000fc80003f7c000 */
[----:B------:R-:W-:Y:S02]  /*9a70*/  FSEL R128, R128, RZ, !P3 ;  /* 0x000000ff80807208 */ /* 0x000fe40005800000 */
[----:B------:R-:W-:-:S03]  /*9a80*/  PLOP3.LUT P3, PT, P3, PT, PT, 0x8, 0x80 ;  /* 0x000000000080781c */ /* 0x000fc60001f6e170 */
[----:B------:R-:W-:Y:S01]  /*9a90*/  FADD.FTZ R136, R128, R7 ;  /* 0x0000000780887221 */ /* 0x000fe20000010000 */
[----:B------:R-:W-:Y:S02]  /*9aa0*/  HFMA2 R128, -RZ, RZ, 0, 1.1920928955078125e-07 ;  /* 0x00000002ff807431 */ /* 0x000fe400000001ff */
        /* <DEDUP_REMOVED lines=10> */
.L_x_9458:
        /* <DEDUP_REMOVED lines=13> */
.L_x_9460:
[----:B------:R-:W-:Y:S05]  /*9c20*/  BSYNC.RECONVERGENT B2 ;  /* 0x0000000000027941 */ /* 0x000fea0003800200 */
.L_x_9459:
        /* <DEDUP_REMOVED lines=61> */
.L_x_9457:
[----:B------:R-:W-:Y:S05]  /*a000*/  BSYNC.RECONVERGENT B1 ;  /* 0x0000000000017941 */ /* 0x000fea0003800200 */
.L_x_9456:
[----:B------:R-:W-:Y:S01]  /*a010*/  I2FP.F32.U32 R124, R7 ;  /* 0x00000007007c7245 */ /* 0x000fe20000201000 */
[----:B------:R-:W-:Y:S01]  /*a020*/  HADD2.F32 R130, -RZ, R130.H1_H1 ;  /* 0x30000082ff827230 */ /* 0x000fe20000004100 */
[----:B------:R-:W-:Y:S01]  /*a030*/  ISETP.NE.AND P5, PT, R128, 0x1, PT ;  /* 0x000000018000780c */ /* 0x000fe20003fa5270 */
[----:B------:R-:W-:Y:S01]  /*a040*/  HADD2.F32 R155, -RZ, R126.H1_H1 ;  /* 0x3000007eff9b7230 */ /* 0x000fe20000004100 */
[----:B------:R-:W-:Y:S01]  /*a050*/  BSSY.RECONVERGENT B1, `(.L_x_9461) ;  /* 0x000005e000017945 */ /* 0x000fe20003800200 */
        /* <DEDUP_REMOVED lines=18> */
.L_x_9463:
        /* <DEDUP_REMOVED lines=13> */
.L_x_9465:
[----:B------:R-:W-:Y:S05]  /*a250*/  BSYNC.RECONVERGENT B2 ;  /* 0x0000000000027941 */ /* 0x000fea0003800200 */
.L_x_9464:
        /* <DEDUP_REMOVED lines=49> */
[----:B------:R-:W-:Y:S01]  /*a570*/  LOP3.LUT R188, R125, R188, R129, 0x96, !PT ;  /* 0x000000bc7dbc7212 */ /* 0x000fe200078e9681 */
[----:B------:R-:W-:Y:S01]  /*a580*/  HFMA2 R129, -RZ, RZ, 0, 0 ;  /* 0x00000000ff817431 */ /* 0x000fe200000001ff */
        /* <DEDUP_REMOVED lines=10> */
.L_x_9462:
[----:B------:R-:W-:Y:S05]  /*a630*/  BSYNC.RECONVERGENT B1 ;  /* 0x0000000000017941 */ /* 0x000fea0003800200 */
.L_x_9461:
        /* <DEDUP_REMOVED lines=23> */
.L_x_9468:
        /* <DEDUP_REMOVED lines=15> */
.L_x_9470:
[----:B------:R-:W-:Y:S05]  /*a8a0*/  BSYNC.RECONVERGENT B2 ;  /* 0x0000000000027941 */ /* 0x000fea0003800200 */
.L_x_9469:
        /* <DEDUP_REMOVED lines=61> */
.L_x_9467:
[----:B------:R-:W-:Y:S05]  /*ac80*/  BSYNC.RECONVERGENT B1 ;  /* 0x0000000000017941 */ /* 0x000fea0003800200 */
.L_x_9466:
[----:B------:R-:W-:Y:S01]  /*ac90*/  I2FP.F32.U32 R124, R125 ;  /* 0x0000007d007c7245 */ /* 0x000fe20000201000 */
[----:B------:R-:W-:Y:S01]  /*aca0*/  HADD2.F32 R126, -RZ, R131.H1_H1 ;  /* 0x30000083ff7e7230 */ /* 0x000fe20000004100 */
[----:B------:R-:W-:Y:S01]  /*acb0*/  F2FP.F16.F32.PACK_AB R125, R135, R25 ;  /* 0x00000019877d723e */ /* 0x000fe200000000ff */
[----:B------:R-:W-:Y:S02]  /*acc0*/  HADD2.F32 R127, -RZ, R127.H1_H1 ;  /* 0x3000007fff7f7230 */ /* 0x000fe40000004100 */
[----:B------:R-:W-:Y:S01]  /*acd0*/  FFMA.FTZ R124, R124, R173, 1.1641532182693481445e-10 ;  /* 0x2f0000007c7c7423 */ /* 0x000fe200000100ad */
[----:B------:R-:W-:-:S04]  /*ace0*/  FMUL.FTZ R126, R126, R183 ;  /* 0x000000b77e7e7220 */ /* 0x000fc80000410000 */
[----:B------:R-:W-:Y:S01]  /*acf0*/  FMUL.FTZ R126, R126, R185 ;  /* 0x000000b97e7e7220 */ /* 0x000fe20000410000 */
[----:B------:R-:W-:Y:S02]  /*ad00*/  FSETP.GTU.FTZ.AND P6, PT, R124, R181, PT ;  /* 0x000000b57c00720b */ /* 0x000fe40003fdc000 */
[----:B------:R-:W-:Y:S02]  /*ad10*/  F2FP.F16.F32.PACK_AB R124, R24, R13 ;  /* 0x0000000d187c723e */ /* 0x000fe400000000ff */
[----:B------:R-:W-:Y:S02]  /*ad20*/  FSEL R126, R126, RZ, !P6 ;  /* 0x000000ff7e7e7208 */ /* 0x000fe40007000000 */
[----:B------:R-:W-:-:S03]  /*ad30*/  PLOP3.LUT P6, PT, P6, PT, PT, 0x8, 0x80 ;  /* 0x000000000080781c */ /* 0x000fc600037ce170 */
[----:B------:R-:W-:Y:S01]  /*ad40*/  FADD.FTZ R173, R126, R127 ;  /* 0x0000007f7ead7221 */ /* 0x000fe20000010000 */
[----:B------:R-:W-:-:S04]  /*ad50*/  F2FP.F16.F32.PACK_AB R126, R155, R136 ;  /* 0x000000889b7e723e */ /* 0x000fc800000000ff */
[----:B------:R-:W-:Y:S01]  /*ad60*/  F2FP.F16.F32.PACK_AB R127, R173, R156 ;  /* 0x0000009cad7f723e */ /* 0x000fe200000000ff */
[----:B------:R-:W-:Y:S06]  /*ad70*/  BRA `(.L_x_9471) ;  /* 0x0000003000547947 */ /* 0x000fec0003800000 */
.L_x_9430:
        /* <DEDUP_REMOVED lines=16> */
.L_x_9474:
        /* <DEDUP_REMOVED lines=13> */
.L_x_9476:
[----:B------:R-:W-:Y:S05]  /*af50*/  BSYNC.RECONVERGENT B2 ;  /* 0x0000000000027941 */ /* 0x000fea0003800200 */
.L_x_9475:
        /* <DEDUP_REMOVED lines=49> */
[----:B------:R-:W-:Y:S02]  /*b270*/  HFMA2 R25, -RZ, RZ, 0, 0 ;  /* 0x00000000ff197431 */ /* 0x000fe400000001ff */
[----:B------:R-:W-:-:S05]  /*b280*/  VIADD R5, R186, 0xf1bbcdc8 ;  /* 0xf1bbcdc8ba057836 */ /* 0x000fca0000000000 */
[----:B------:R-:W-:Y:S01]  /*b290*/  LOP3.LUT R5, R5, R124, R7, 0x96, !PT ;  /* 0x0000007c05057212 */ /* 0x000fe200078e9607 */
[----:B------:R-:W-:-:S04]  /*b2a0*/  IMAD.WIDE.U32 R124, R13, -0x326172a9, RZ ;  /* 0xcd9e8d570d7c7825 */ /* 0x000fc800078e00ff */
[----:B------:R-:W-:Y:S02]  /*b2b0*/  VIADD R7, R186, 0x8ff34781 ;  /* 0x8ff34781ba077836 */ /* 0x000fe40000000000 */
[----:B------:R-:W-:Y:S01]  /*b2c0*/  IMAD.WIDE.U32 R190, R5, -0x2daee0ad, RZ ;  /* 0xd2511f5305be7825 */ /* 0x000fe200078e00ff */
[----:B------:R-:W-:Y:S02]  /*b2d0*/  IADD3 R5, PT, PT, R187, -0x695add53, RZ ;  /* 0x96a522adbb057810 */ /* 0x000fe40007ffe0ff */
[----:B------:R-:W-:Y:S01]  /*b2e0*/  LOP3.LUT R6, R7, R6, R125, 0x96, !PT ;  /* 0x0000000607067212 */ /* 0x000fe200078e967d */
[----:B------:R-:W-:Y:S01]  /*b2f0*/  IMAD.MOV.U32 R10, RZ, RZ, R124 ;  /* 0x000000ffff0a7224 */ /* 0x000fe200078e007c */
[----:B------:R-:W-:Y:S01]  /*b300*/  LOP3.LUT R5, R5, R24, R191, 0x96, !PT ;  /* 0x0000001805057212 */ /* 0x000fe200078e96bf */
[----:B------:R-:W-:-:S07]  /*b310*/  IMAD.MOV.U32 R13, RZ, RZ, R181 ;  /* 0x000000ffff0d7224 */ /* 0x000fce00078e00b5 */
.L_x_9473:
[----:B------:R-:W-:Y:S05]  /*b320*/  BSYNC.RECONVERGENT B1 ;  /* 0x0000000000017941 */ /* 0x000fea0003800200 */
.L_x_9472:
[----:B------:R-:W0:Y:S01]  /*b330*/  LDC R185, c[0x0][0x404] ;  /* 0x00010100ffb97b82 */ /* 0x000e220000000800 */
[----:B------:R-:W-:Y:S01]  /*b340*/  I2FP.F32.U32 R24, R13 ;  /* 0x0000000d00187245 */ /* 0x000fe20000201000 */
[----:B------:R-:W-:Y:S01]  /*b350*/  IMAD.MOV.U32 R173, RZ, RZ, 0x2f800000 ;  /* 0x2f800000ffad7424 */ /* 0x000fe200078e00ff */
[----:B------:R-:W-:Y:S01]  /*b360*/  ISETP.NE.AND P1, PT, R25, 0x1, PT ;  /* 0x000000011900780c */ /* 0x000fe20003f25270 */
[----:B-----5:R-:W-:Y:S01]  /*b370*/  HADD2.F32 R124, -RZ, R128.H0_H0 ;  /* 0x20000080ff7c7230 */ /* 0x020fe20000004100 */
[----:B------:R-:W-:Y:S01]  /*b380*/  LOP3.LUT R11, R11, 0xfffffffd, RZ, 0xc0, !PT ;  /* 0xfffffffd0b0b7812 */ /* 0x000fe200078ec0ff */
[----:B------:R-:W-:Y:S01]  /*b390*/  FFMA.FTZ R24, R24, R173, 1.1641532182693481445e-10 ;  /* 0x2f00000018187423 */ /* 0x000fe200000100ad */
[----:B------:R-:W-:Y:S01]  /*b3a0*/  BSSY.RECONVERGENT B1, `(.L_x_9477) ;  /* 0x000005e000017945 */ /* 0x000fe20003800200 */
[----:B------:R-:W1:Y:S01]  /*b3b0*/  LDC R181, c[0x0][0x408] ;  /* 0x00010200ffb57b82 */ /* 0x000e620000000800 */
[----:B------:R-:W-:Y:S01]  /*b3c0*/  FMUL.FTZ R124, R124, R183 ;  /* 0x000000b77c7c7220 */ /* 0x000fe20000410000 */
[----:B------:R-:W-:-:S02]  /*b3d0*/  MOV R7, R10 ;  /* 0x0000000a00077202 */ /* 0x000fc40000000f00 */
[----:B0-----:R-:W-:-:S04]  /*b3e0*/  FSETP.GTU.FTZ.AND P0, PT, R24, R185, PT ;  /* 0x000000b91800720b */ /* 0x001fc80003f1c000 */
[----:B------:R-:W-:Y:S01]  /*b3f0*/  PLOP3.LUT P2, PT, P0, PT, PT, 0x8, 0x80 ;  /* 0x000000000080781c */ /* 0x000fe2000074e170 */
[----:B-1----:R-:W-:Y:S01]  /*b400*/  FMUL.FTZ R13, R124, R181 ;  /* 0x000000b57c0d7220 */ /* 0x002fe20000410000 */
[----:B------:R-:W-:-:S04]  /*b410*/  IMAD.MOV.U32 R124, RZ, RZ, 0x2 ;  /* 0x00000002ff7c7424 */ /* 0x000fc800078e00ff */
[----:B------:R-:W-:-:S07]  /*b420*/  FSEL R13, R13, RZ, !P0 ;  /* 0x000000ff0d0d7208 */ /* 0x000fce0004000000 */
        /* <DEDUP_REMOVED lines=10> */
.L_x_9479:
        /* <DEDUP_REMOVED lines=13> */
.L_x_9481:
[----:B------:R-:W-:Y:S05]  /*b5a0*/  BSYNC.RECONVERGENT B2 ;  /* 0x0000000000027941 */ /* 0x000fea0003800200 */
.L_x_9480:
        /* <DEDUP_REMOVED lines=61> */
.L_x_9478:
[----:B------:R-:W-:Y:S05]  /*b980*/  BSYNC.RECONVERGENT B1 ;  /* 0x0000000000017941 */ /* 0x000fea0003800200 */
.L_x_9477:
[----:B------:R-:W-:Y:S01]  /*b990*/  I2FP.F32.U32 R24, R7 ;  /* 0x0000000700187245 */ /* 0x000fe20000201000 */
[----:B------:R-:W-:Y:S01]  /*b9a0*/  HADD2.F32 R128, -RZ, R128.H1_H1 ;  /* 0x30000080ff807230 */ /* 0x000fe20000004100 */
[----:B------:R-:W-:Y:S01]  /*b9b0*/  ISETP.NE.AND P2, PT, R124, 0x1, PT ;  /* 0x000000017c00780c */ /* 0x000fe20003f45270 */
[----:B------:R-:W-:Y:S01]  /*b9c0*/  BSSY.RECONVERGENT B1, `(.L_x_9482) ;  /* 0x000005d000017945 */ /* 0x000fe20003800200 */
[----:B------:R-:W-:Y:S02]  /*b9d0*/  IMAD.MOV.U32 R125, RZ, RZ, 0x2 ;  /* 0x00000002ff7d7424 */ /* 0x000fe400078e00ff */
[----:B------:R-:W-:Y:S01]  /*b9e0*/  FFMA.FTZ R24, R24, R173, 1.1641532182693481445e-10 ;  /* 0x2f00000018187423 */ /* 0x000fe200000100ad */
[----:B------:R-:W-:Y:S01]  /*b9f0*/  FMUL.FTZ R128, R128, R183 ;  /* 0x000000b780807220 */ /* 0x000fe20000410000 */
[----:B------:R-:W-:-:S03]  /*ba00*/  IMAD.MOV.U32 R7, RZ, RZ, R10 ;  /* 0x000000ffff077224 */ /* 0x000fc600078e000a */
        /* <DEDUP_REMOVED lines=13> */
.L_x_9484:
        /* <DEDUP_REMOVED lines=13> */
.L_x_9486:
[----:B------:R-:W-:Y:S05]  /*bbb0*/  BSYNC.RECONVERGENT B2 ;  /* 0x0000000000027941 */ /* 0x000fea0003800200 */
.L_x_9485:
[----:B------:R-:W-:Y:S01]  /*bbc0*/  IMAD.WIDE.U32 R6, R0, -0x326172a9, RZ ;  /* 0xcd9e8d5700067825 */ /* 0x000fe200078e00ff */
[----:B------:R-:W-:Y:S02]  /*bbd0*/  LOP3.LUT R124, R9, R127, R187, 0x96, !PT ;  /* 0x0000007f097c7212 */ /* 0x000fe400078e96bb */
[----:B------:R-:W-:Y:S02]  /*bbe0*/  IADD3 R5, PT, PT, R186, -0x61c88647, RZ ;  /* 0x9e3779b9ba057810 */ /* 0x000fe40007ffe0ff */
[----:B------:R-:W-:Y:S01]  /*bbf0*/  LOP3.LUT R188, R8, R7, R186, 0x96, !PT ;  /* 0x0000000708bc7212 */ /* 0x000fe200078e96ba */
        /* <DEDUP_REMOVED lines=11> */
[----:B------:R-:W-:Y:S01]  /*bcb0*/  IMAD.WIDE.U32 R124, R25, -0x326172a9, RZ ;  /* 0xcd9e8d57197c7825 */ /* 0x000fe200078e00ff */
[----:B------:R-:W-:Y:S02]  /*bcc0*/  IADD3 R7, PT, PT, R186, -0x255992d5, RZ ;  /* 0xdaa66d2bba077810 */ /* 0x000fe40007ffe0ff */
[----:B------:R-:W-:Y:S01]  /*bcd0*/  IADD3 R25, PT, PT, R187, -0x126145ec, RZ ;  /* 0xed9eba14bb197810 */ /* 0x000fe20007ffe0ff */
        /* <DEDUP_REMOVED lines=10> */
[----:B------:R-:W-:Y:S02]  /*bd80*/  IADD3 R7, PT, PT, R186, 0x1715609d, RZ ;  /* 0x1715609dba077810 */ /* 0x000fe40007ffe0ff */
[----:B------:R-:W-:Y:S01]  /*bd90*/  IADD3 R25, PT, PT, R187, 0x646e171e, RZ ;  /* 0x646e171ebb197810 */ /* 0x000fe20007ffe0ff */
        /* <DEDUP_REMOVED lines=23> */
[----:B------:R-:W-:Y:S02]  /*bf10*/  IADD3 R5, PT, PT, R186, -0x700cb87f, RZ ;  /* 0x8ff34781ba057810 */ /* 0x000fe40007ffe0ff */
[----:B------:R-:W-:Y:S01]  /*bf20*/  MOV R10, R188 ;  /* 0x000000bc000a7202 */ /* 0x000fe20000000f00 */
[----:B------:R-:W-:Y:S01]  /*bf30*/  IMAD.WIDE.U32 R124, R124, -0x2daee0ad, RZ ;  /* 0xd2511f537c7c7825 */ /* 0x000fe200078e00ff */
[----:B------:R-:W-:-:S04]  /*bf40*/  LOP3.LUT R6, R5, R6, R189, 0x96, !PT ;  /* 0x0000000605067212 */ /* 0x000fc800078e96bd */
[----:B------:R-:W-:Y:S01]  /*bf50*/  LOP3.LUT R5, R7, R126, R125, 0x96, !PT ;  /* 0x0000007e07057212 */ /* 0x000fe200078e967d */
[----:B------:R-:W-:Y:S01]  /*bf60*/  IMAD.MOV.U32 R7, RZ, RZ, R190 ;  /* 0x000000ffff077224 */ /* 0x000fe200078e00be */
[----:B------:R-:W-:Y:S01]  /*bf70*/  MOV R190, R124 ;  /* 0x0000007c00be7202 */ /* 0x000fe20000000f00 */
[----:B------:R-:W-:-:S07]  /*bf80*/  IMAD.MOV.U32 R125, RZ, RZ, RZ ;  /* 0x000000ffff7d7224 */ /* 0x000fce00078e00ff */
.L_x_9483:
[----:B------:R-:W-:Y:S05]  /*bf90*/  BSYNC.RECONVERGENT B1 ;  /* 0x0000000000017941 */ /* 0x000fea0003800200 */
.L_x_9482:
[----:B------:R-:W-:Y:S01]  /*bfa0*/  I2FP.F32.U32 R124, R7 ;  /* 0x00000007007c7245 */ /* 0x000fe20000201000 */
[----:B------:R-:W-:Y:S01]  /*bfb0*/  HADD2.F32 R126, -RZ, R129.H0_H0 ;  /* 0x20000081ff7e7230 */ /* 0x000fe20000004100 */
        /* <DEDUP_REMOVED lines=19> */
.L_x_9489:
        /* <DEDUP_REMOVED lines=13> */
.L_x_9491:
[----:B------:R-:W-:Y:S05]  /*c1c0*/  BSYNC.RECONVERGENT B2 ;  /* 0x0000000000027941 */ /* 0x000fea0003800200 */
.L_x_9490:
        /* <DEDUP_REMOVED lines=30> */
[----:B------:R-:W-:Y:S02]  /*c3b0*/  IADD3 R5, PT, PT, R187, -0x56f99767, RZ ;  /* 0xa9066899bb057810 */ /* 0x000fe40007ffe0ff */
[----:B------:R-:W-:Y:S01]  /*c3c0*/  LOP3.LUT R7, R7, R6, R125, 0x96, !PT ;  /* 0x0000000607077212 */ /* 0x000fe200078e967d */
[----:B------:R-:W-:Y:S01]  /*c3d0*/  VIADD R125, R187, 0x646e171e ;  /* 0x646e171ebb7d7836 */ /* 0x000fe20000000000 */
[----:B------:R-:W-:-:S03]  /*c3e0*/  LOP3.LUT R5, R5, R126, R189, 0x96, !PT ;  /* 0x0000007e05057212 */ /* 0x000fc600078e96bd */
        /* <DEDUP_REMOVED lines=8> */
[----:B------:R-:W-:Y:S02]  /*c470*/  IADD3 R5, PT, PT, R187, 0x1fd5c5a3, RZ ;  /* 0x1fd5c5a3bb057810 */ /* 0x000fe40007ffe0ff */
[----:B------:R-:W-:Y:S01]  /*c480*/  LOP3.LUT R7, R7, R6, R125, 0x96, !PT ;  /* 0x0000000607077212 */ /* 0x000fe200078e967d */
[----:B------:R-:W-:Y:S01]  /*c490*/  VIADD R125, R187, 0xdb3d7428 ;  /* 0xdb3d7428bb7d7836 */ /* 0x000fe20000000000 */
[----:B------:R-:W-:-:S03]  /*c4a0*/  LOP3.LUT R5, R5, R126, R189, 0x96, !PT ;  /* 0x0000007e05057212 */ /* 0x000fc600078e96bd */
[----:B------:R-:W-:-:S04]  /*c4b0*/  IMAD.WIDE.U32 R126, R7, -0x2daee0ad, RZ ;  /* 0xd2511f53077e7825 */ /* 0x000fc800078e00ff */
[----:B------:R-:W-:Y:S01]  /*c4c0*/  IMAD.WIDE.U32 R6, R5, -0x326172a9, RZ ;  /* 0xcd9e8d5705067825 */ /* 0x000fe200078e00ff */
[C---:B------:R-:W-:Y:S02]  /*c4d0*/  IADD3 R5, PT, PT, R186.reuse, -0xe443238, RZ ;  /* 0xf1bbcdc8ba057810 */ /* 0x040fe40007ffe0ff */
[----:B------:R-:W-:Y:S01]  /*c4e0*/  LOP3.LUT R188, R125, R188, R127, 0x96, !PT ;  /* 0x000000bc7dbc7212 */ /* 0x000fe200078e967f */
[----:B------:R-:W-:Y:S01]  /*c4f0*/  HFMA2 R127, -RZ, RZ, 0, 0 ;  /* 0x00000000ff7f7431 */ /* 0x000fe200000001ff */
[----:B------:R-:W-:Y:S01]  /*c500*/  LOP3.LUT R124, R5, R124, R7, 0x96, !PT ;  /* 0x0000007c057c7212 */ /* 0x000fe200078e9607 */
[----:B------:R-:W-:Y:S01]  /*c510*/  VIADD R5, R186, 0x8ff34781 ;  /* 0x8ff34781ba057836 */ /* 0x000fe20000000000 */
[----:B------:R-:W-:Y:S01]  /*c520*/  IADD3 R7, PT, PT, R187, -0x695add53, RZ ;  /* 0x96a522adbb077810 */ /* 0x000fe20007ffe0ff */
[----:B------:R-:W-:-:S04]  /*c530*/  IMAD.WIDE.U32 R188, R188, -0x326172a9, RZ ;  /* 0xcd9e8d57bcbc7825 */ /* 0x000fc800078e00ff */
[----:B------:R-:W-:Y:S01]  /*c540*/  IMAD.WIDE.U32 R124, R124, -0x2daee0ad, RZ ;  /* 0xd2511f537c7c7825 */ /* 0x000fe200078e00ff */
[----:B------:R-:W-:-:S03]  /*c550*/  LOP3.LUT R6, R5, R6, R189, 0x96, !PT ;  /* 0x0000000605067212 */ /* 0x000fc600078e96bd */
[----:B------:R-:W-:Y:S01]  /*c560*/  IMAD.MOV.U32 R10, RZ, RZ, R188 ;  /* 0x000000ffff0a7224 */ /* 0x000fe200078e00bc */
[----:B------:R-:W-:Y:S02]  /*c570*/  LOP3.LUT R5, R7, R126, R125, 0x96, !PT ;  /* 0x0000007e07057212 */ /* 0x000fe400078e967d */
[----:B------:R-:W-:Y:S01]  /*c580*/  MOV R7, R190 ;  /* 0x000000be00077202 */ /* 0x000fe20000000f00 */
[----:B------:R-:W-:-:S07]  /*c590*/  IMAD.MOV.U32 R190, RZ, RZ, R124 ;  /* 0x000000ffffbe7224 */ /* 0x000fce00078e007c */
.L_x_9488:
[----:B------:R-:W-:Y:S05]  /*c5a0*/  BSYNC.RECONVERGENT B1 ;  /* 0x0000000000017941 */ /* 0x000fea0003800200 */
.L_x_9487:
[----:B------:R-:W-:Y:S01]  /*c5b0*/  I2FP.F32.U32 R124, R7 ;  /* 0x00000007007c7245 */ /* 0x000fe20000201000 */
[----:B------:R-:W-:Y:S01]  /*c5c0*/  HADD2.F32 R126, -RZ, R129.H1_H1 ;  /* 0x30000081ff7e7230 */ /* 0x000fe20000004100 */
        /* <DEDUP_REMOVED lines=19> */
.L_x_9494:
        /* <DEDUP_REMOVED lines=13> */
.L_x_9496:
[----:B------:R-:W-:Y:S05]  /*c7d0*/  BSYNC.RECONVERGENT B2 ;  /* 0x0000000000027941 */ /* 0x000fea0003800200 */
.L_x_9495:
[----:B------:R-:W-:Y:S01]  /*c7e0*/  IMAD.WIDE.U32 R6, R0, -0x326172a9, RZ ;  /* 0xcd9e8d5700067825 */ /* 0x000fe200078e00ff */
[----:B------:R-:W-:Y:S02]  /*c7f0*/  LOP3.LUT R124, R9, R127, R187, 0x96, !PT ;  /* 0x0000007f097c7212 */ /* 0x000fe400078e96bb */
[----:B------:R-:W-:Y:S02]  /*c800*/  IADD3 R5, PT, PT, R186, -0x61c88647, RZ ;  /* 0x9e3779b9ba057810 */ /* 0x000fe40007ffe0ff */
        /* <DEDUP_REMOVED lines=58> */
.L_x_9493:
[----:B------:R-:W-:Y:S05]  /*cbb0*/  BSYNC.RECONVERGENT B1 ;  /* 0x0000000000017941 */ /* 0x000fea0003800200 */
.L_x_9492:
        /* <DEDUP_REMOVED lines=8> */
[----:B------:R-:W-:-:S04]  /*cc40*/  FSETP.GTU.FTZ.AND P3, PT, R124, R185, PT ;  /* 0x000000b97c00720b */ /* 0x000fc80003f7c000 */
[----:B------:R-:W-:Y:S01]  /*cc50*/  FSEL R136, R126, RZ, !P3 ;  /* 0x000000ff7e887208 */ /* 0x000fe20005800000 */
[----:B------:R-:W-:Y:S01]  /*cc60*/  HFMA2 R126, -RZ, RZ, 0, 1.1920928955078125e-07 ;  /* 0x00000002ff7e7431 */ /* 0x000fe200000001ff */
        /* <DEDUP_REMOVED lines=10> */
.L_x_9499:
        /* <DEDUP_REMOVED lines=13> */
.L_x_9501:
[----:B------:R-:W-:Y:S05]  /*cde0*/  BSYNC.RECONVERGENT B2 ;  /* 0x0000000000027941 */ /* 0x000fea0003800200 */
.L_x_9500:
        /* <DEDUP_REMOVED lines=51> */
[----:B------:R-:W-:Y:S01]  /*d120*/  VIADD R5, R186, 0x8ff34781 ;  /* 0x8ff34781ba057836 */ /* 0x000fe20000000000 */
[----:B------:R-:W-:Y:S01]  /*d130*/  IADD3 R7, PT, PT, R187, -0x695add53, RZ ;  /* 0x96a522adbb077810 */ /* 0x000fe20007ffe0ff */
[----:B------:R-:W-:-:S04]  /*d140*/  IMAD.WIDE.U32 R128, R128, -0x326172a9, RZ ;  /* 0xcd9e8d5780807825 */ /* 0x000fc800078e00ff */
[----:B------:R-:W-:Y:S01]  /*d150*/  IMAD.WIDE.U32 R124, R124, -0x2daee0ad, RZ ;  /* 0xd2511f537c7c7825 */ /* 0x000fe200078e00ff */
[----:B------:R-:W-:-:S03]  /*d160*/  LOP3.LUT R6, R5, R6, R129, 0x96, !PT ;  /* 0x0000000605067212 */ /* 0x000fc600078e9681 */
[----:B------:R-:W-:Y:S01]  /*d170*/  IMAD.MOV.U32 R10, RZ, RZ, R128 ;  /* 0x000000ffff0a7224 */ /* 0x000fe200078e0080 */
[----:B------:R-:W-:Y:S01]  /*d180*/  LOP3.LUT R5, R7, R126, R125, 0x96, !PT ;  /* 0x0000007e07057212 */ /* 0x000fe200078e967d */
[----:B------:R-:W-:Y:S01]  /*d190*/  HFMA2 R126, -RZ, RZ, 0, 0 ;  /* 0x00000000ff7e7431 */ /* 0x000fe200000001ff */
[----:B------:R-:W-:Y:S01]  /*d1a0*/  MOV R7, R190 ;  /* 0x000000be00077202 */ /* 0x000fe20000000f00 */
[----:B------:R-:W-:-:S07]  /*d1b0*/  IMAD.MOV.U32 R190, RZ, RZ, R124 ;  /* 0x000000ffffbe7224 */ /* 0x000fce00078e007c */
.L_x_9498:
[----:B------:R-:W-:Y:S05]  /*d1c0*/  BSYNC.RECONVERGENT B1 ;  /* 0x0000000000017941 */ /* 0x000fea0003800200 */
.L_x_9497:
        /* <DEDUP_REMOVED lines=21> */
.L_x_9504:
        /* <DEDUP_REMOVED lines=13> */
.L_x_9506:
[----:B------:R-:W-:Y:S05]  /*d3f0*/  BSYNC.RECONVERGENT B2 ;  /* 0x0000000000027941 */ /* 0x000fea0003800200 */
.L_x_9505:
        /* <DEDUP_REMOVED lines=54> */
[----:B------:R-:W-:Y:S01]  /*d760*/  IMAD.MOV.U32 R127, RZ, RZ, RZ ;  /* 0x000000ffff7f7224 */ /* 0x000fe200078e00ff */
[----:B------:R-:W-:Y:S01]  /*d770*/  MOV R10, R128 ;  /* 0x00000080000a7202 */ /* 0x000fe20000000f00 */
[----:B------:R-:W-:Y:S01]  /*d780*/  IMAD.WIDE.U32 R124, R124, -0x2daee0ad, RZ ;  /* 0xd2511f537c7c7825 */ /* 0x000fe200078e00ff */
[----:B------:R-:W-:-:S04]  /*d790*/  LOP3.LUT R6, R5, R6, R129, 0x96, !PT ;  /* 0x0000000605067212 */ /* 0x000fc800078e9681 */
[----:B------:R-:W-:Y:S01]  /*d7a0*/  LOP3.LUT R5, R7, R126, R125, 0x96, !PT ;  /* 0x0000007e07057212 */ /* 0x000fe200078e967d */
[----:B------:R-:W-:Y:S01]  /*d7b0*/  IMAD.MOV.U32 R7, RZ, RZ, R190 ;  /* 0x000000ffff077224 */ /* 0x000fe200078e00be */
[----:B------:R-:W-:-:S07]  /*d7c0*/  MOV R190, R124 ;  /* 0x0000007c00be7202 */ /* 0x000fce0000000f00 */
.L_x_9503:
[----:B------:R-:W-:Y:S05]  /*d7d0*/  BSYNC.RECONVERGENT B1 ;  /* 0x0000000000017941 */ /* 0x000fea0003800200 */
.L_x_9502:
        /* <DEDUP_REMOVED lines=21> */
.L_x_9509:
        /* <DEDUP_REMOVED lines=12> */
[----:B------:R-:W-:Y:S02]  /*d9f0*/  @P0 IADD3 R6, PT, PT, R9, RZ, RZ ;  /* 0x000000ff09060210 */ /* 0x000fe40007ffe0ff */
[----:B------:R-:W-:Y:S02]  /*da00*/  ISETP.NE.AND P0, PT, R5, RZ, PT ;  /* 0x000000ff0500720c */ /* 0x000fe40003f05270 */
[----:B------:R-:W-:-:S11]  /*da10*/  @!P6 MOV R9, R6 ;  /* 0x000000060009e202 */ /* 0x000fd60000000f00 */
.L_x_9511:
[----:B------:R-:W-:Y:S05]  /*da20*/  BSYNC.RECONVERGENT B2 ;  /* 0x0000000000027941 */ /* 0x000fea0003800200 */
.L_x_9510:
        /* <DEDUP_REMOVED lines=61> */
.L_x_9508:
[----:B------:R-:W-:Y:S05]  /*de00*/  BSYNC.RECONVERGENT B1 ;  /* 0x0000000000017941 */ /* 0x000fea0003800200 */
.L_x_9507:
        /* <DEDUP_REMOVED lines=12> */
.L_x_9471:
        /* <DEDUP_REMOVED lines=10> */
[----:B------:R-:W-:Y:S02]  /*df70*/  LOP3.LUT R181, R181, R185, R188, 0xfe, !PT ;  /* 0x000000b9b5b57212 */ /* 0x000fe400078efebc */
[----:B------:R-:W-:Y:S02]  /*df80*/  SEL R189, RZ, 0x1, !P3 ;  /* 0x00000001ffbd7807 */ /* 0x000fe40005800000 */
[----:B------:R-:W-:Y:S02]  /*df90*/  SEL R188, RZ, 0x1, !P6 ;  /* 0x00000001ffbc7807 */ /* 0x000fe40007000000 */
[----:B------:R-:W-:Y:S01]  /*dfa0*/  LOP3.LUT R189, R192, R189, RZ, 0xfc, !PT ;  /* 0x000000bdc0bd7212 */ /* 0x000fe200078efcff */
[----:B0-----:R-:W-:Y:S01]  /*dfb0*/  IMAD.WIDE.U32 R130, R184, 0x10, R130 ;  /* 0x00000010b8827825 */ /* 0x001fe200078e0082 */
[----:B------:R-:W-:-:S03]  /*dfc0*/  LOP3.LUT R188, R181, R188, RZ, 0xfc, !PT ;  /* 0x000000bcb5bc7212 */ /* 0x000fc600078efcff */
[----:B------:R-:W-:Y:S01]  /*dfd0*/  IMAD.MOV.U32 R181, RZ, RZ, R190 ;  /* 0x000000ffffb57224 */ /* 0x000fe200078e00be */
[----:B------:R2:W-:Y:S01]  /*dfe0*/  STG.E.128 desc[UR6][R130.64], R124 ;  /* 0x0000007c82007986 */ /* 0x0005e2000c101d06 */
[C---:B-1----:R-:W-:Y:S01]  /*dff0*/  IMAD.WIDE.U32 R128, R184.reuse, 0x8, R128 ;  /* 0x00000008b8807825 */ /* 0x042fe200078e0080 */
[----:B------:R-:W-:-:S04]  /*e000*/  IADD3 R184, PT, PT, R184, 0x20, RZ ;  /* 0x00000020b8b87810 */ /* 0x000fc80007ffe0ff */
[----:B------:R2:W-:Y:S03]  /*e010*/  STG.E.64 desc[UR6][R128.64], R188 ;  /* 0x000000bc80007986 */ /* 0x0005e6000c101b06 */
.L_x_9429:
[----:B------:R-:W-:Y:S05]  /*e020*/  BSYNC.RECONVERGENT B0 ;  /* 0x0000000000007941 */ /* 0x000fea0003800200 */
.L_x_9428:
[----:B------:R-:W-:Y:S01]  /*e030*/  ISETP.GE.U32.AND P0, PT, R2, 0x60, PT ;  /* 0x000000600200780c */ /* 0x000fe20003f06070 */
[----:B------:R-:W-:Y:S01]  /*e040*/  BSSY.RECONVERGENT B0, `(.L_x_9512) ;  /* 0x000065d000007945 */ /* 0x000fe20003800200 */
[----:B------:R-:W-:-:S11]  /*e050*/  LOP3.LUT R11, R11, 0xffffdfff, RZ, 0xc0, !PT ;  /* 0xffffdfff0b0b7812 */ /* 0x000fd600078ec0ff */
[----:B------:R-:W-:Y:S01]  /*e060*/  @P0 LOP3.LUT R11, R11, 0x2000, RZ, 0xfc, !PT ;  /* 0x000020000b0b0812 */ /* 0x000fe200078efcff */
[----:B------:R-:W-:Y:S06]  /*e070*/  @!P0 BRA `(.L_x_9513) ;  /* 0x0000006400648947 */ /* 0x000fec0003800000 */
[----:B0-2---:R-:W0:Y:S02]  /*e080*/  LDC.64 R128, c[0x0][0x390] ;  /* 0x0000e400ff807b82 */ /* 0x005e240000000a00 */
        /* <DEDUP_REMOVED lines=24> */
.L_x_9517:
        /* <DEDUP_REMOVED lines=13> */
.L_x_9519:
[----:B------:R-:W-:Y:S05]  /*e2e0*/  BSYNC.RECONVERGENT B2 ;  /* 0x0000000000027941 */ /* 0x000fea0003800200 */
.L_x_9518:
[----:B------:R-:W-:Y:S01]  /*e2f0*/  IMAD.WIDE.U32 R6, R0, -0x326172a9, RZ ;  /* 0xcd9e8d5700067825 */ /* 0x000fe200078e00ff */
[----:B------:R-:W-:Y:S02]  /*e300*/  LOP3.LUT R188, R9, R27, R187, 0x96, !PT ;  /* 0x0000001b09bc7212 */ /* 0x000fe400078e96bb */
[----:B------:R-:W-:Y:S01]  /*e310*/  MOV R14, R181 ;  /* 0x000000b5000e7202 */ /* 0x000fe20000000f00 */
        /* <DEDUP_REMOVED lines=52> */
[----:B------:R-:W-:Y:S02]  /*e660*/  IADD3 R5, PT, PT, R187, -0x695add53, RZ ;  /* 0x96a522adbb057810 */ /* 0x000fe40007ffe0ff */
[----:B------:R-:W-:Y:S01]  /*e670*/  LOP3.LUT R6, R7, R6, R189, 0x96, !PT ;  /* 0x0000000607067212 */ /* 0x000fe200078e96bd */
[----:B------:R-:W-:Y:S01]  /*e680*/  IMAD.MOV.U32 R10, RZ, RZ, R188 ;  /* 0x000000ffff0a7224 */ /* 0x000fe200078e00bc */
[----:B------:R-:W-:Y:S01]  /*e690*/  LOP3.LUT R5, R5, R26, R191, 0x96, !PT ;  /* 0x0000001a05057212 */ /* 0x000fe200078e96bf */
[----:B------:R-:W-:-:S07]  /*e6a0*/  IMAD.MOV.U32 R26, RZ, RZ, RZ ;  /* 0x000000ffff1a7224 */ /* 0x000fce00078e00ff */
.L_x_9516:
[----:B------:R-:W-:Y:S05]  /*e6b0*/  BSYNC.RECONVERGENT B1 ;  /* 0x0000000000017941 */ /* 0x000fea0003800200 */
.L_x_9515:
        /* <DEDUP_REMOVED lines=10> */
[----:B------:R-:W-:Y:S01]  /*e760*/  FFMA.FTZ R14, R7, R174, 1.1641532182693481445e-10 ;  /* 0x2f000000070e7423 */ /* 0x000fe200000100ae */
[----:B------:R-:W-:-:S02]  /*e770*/  HADD2.F32 R7, -RZ, R124.H0_H0 ;  /* 0x2000007cff077230 */ /* 0x000fc40000004100 */
[----:B0-----:R-:W-:Y:S02]  /*e780*/  FMUL.FTZ R138, R138, R185 ;  /* 0x000000b98a8a7220 */ /* 0x001fe40000410000 */
[----:B-1----:R-:W-:-:S04]  /*e790*/  FSETP.GTU.FTZ.AND P0, PT, R14, R181, PT ;  /* 0x000000b50e00720b */ /* 0x002fc80003f1c000 */
[----:B------:R-:W-:Y:S02]  /*e7a0*/  FSEL R14, R138, RZ, !P0 ;  /* 0x000000ff8a0e7208 */ /* 0x000fe40004000000 */
[----:B------:R-:W-:-:S03]  /*e7b0*/  PLOP3.LUT P0, PT, P0, PT, PT, 0x8, 0x80 ;  /* 0x000000000080781c */ /* 0x000fc6000070e170 */
[----:B------:R-:W-:Y:S01]  /*e7c0*/  FADD.FTZ R14, R14, R7 ;  /* 0x000000070e0e7221 */ /* 0x000fe20000010000 */
        /* <DEDUP_REMOVED lines=11> */
.L_x_9522:
        /* <DEDUP_REMOVED lines=13> */
.L_x_9524:
[----:B------:R-:W-:Y:S05]  /*e950*/  BSYNC.RECONVERGENT B2 ;  /* 0x0000000000027941 */ /* 0x000fea0003800200 */
.L_x_9523:
        /* <DEDUP_REMOVED lines=61> */
.L_x_9521:
[----:B------:R-:W-:Y:S05]  /*ed30*/  BSYNC.RECONVERGENT B1 ;  /* 0x0000000000017941 */ /* 0x000fea0003800200 */
.L_x_9520:
[----:B------:R-:W-:Y:S01]  /*ed40*/  I2FP.F32.U32 R7, R7 ;  /* 0x0000000700077245 */ /* 0x000fe20000201000 */
[----:B------:R-:W-:Y:S01]  /*ed50*/  HADD2.F32 R128, -RZ, R128.H1_H1 ;  /* 0x30000080ff807230 */ /* 0x000fe20000004100 */
[----:B------:R-:W-:Y:S01]  /*ed60*/  ISETP.NE.AND P1, PT, R27, 0x1, PT ;  /* 0x000000011b00780c */ /* 0x000fe20003f25270 */
[----:B------:R-:W-:Y:S01]  /*ed70*/  BSSY.RECONVERGENT B1, `(.L_x_9525) ;  /* 0x000005f000017945 */ /* 0x000fe20003800200 */
[----:B------:R-:W-:Y:S02]  /*ed80*/  HFMA2 R137, -RZ, RZ, 0, 1.1920928955078125e-07 ;  /* 0x00000002ff897431 */ /* 0x000fe400000001ff */
[----:B------:R-:W-:Y:S01]  /*ed90*/  FFMA.FTZ R26, R7, R174, 1.1641532182693481445e-10 ;  /* 0x2f000000071a7423 */ /* 0x000fe200000100ae */
[----:B------:R-:W-:Y:S01]  /*eda0*/  FMUL.FTZ R128, R128, R183 ;  /* 0x000000b780807220 */ /* 0x000fe20000410000 */
[----:B------:R-:W-:-:S03]  /*edb0*/  HADD2.F32 R7, -RZ, R124.H1_H1 ;  /* 0x3000007cff077230 */ /* 0x000fc60000004100 */
        /* <DEDUP_REMOVED lines=15> */
.L_x_9527:
        /* <DEDUP_REMOVED lines=13> */
.L_x_9529:
[----:B------:R-:W-:Y:S05]  /*ef80*/  BSYNC.RECONVERGENT B2 ;  /* 0x0000000000027941 */ /* 0x000fea0003800200 */
.L_x_9528:
[----:B------:R-:W-:Y:S01]  /*ef90*/  IMAD.WIDE.U32 R6, R0, -0x326172a9, RZ ;  /* 0xcd9e8d5700067825 */ /* 0x000fe200078e00ff */
[----:B------:R-:W-:-:S03]  /*efa0*/  LOP3.LUT R188, R9, R193, R187, 0x96, !PT ;  /* 0x000000c109bc7212 */ /* 0x000fc600078e96bb */
[----:B------:R-:W-:Y:S02]  /*efb0*/  HFMA2 R137, -RZ, RZ, 0, 0 ;  /* 0x00000000ff897431 */ /* 0x000fe400000001ff */
        /* <DEDUP_REMOVED lines=58> */
.L_x_9526:
[----:B------:R-:W-:Y:S05]  /*f360*/  BSYNC.RECONVERGENT B1 ;  /* 0x0000000000017941 */ /* 0x000fea0003800200 */
.L_x_9525:
        /* <DEDUP_REMOVED lines=23> */
.L_x_9532:
        /* <DEDUP_REMOVED lines=13> */
.L_x_9534:
[----:B------:R-:W-:Y:S05]  /*f5b0*/  BSYNC.RECONVERGENT B2 ;  /* 0x0000000000027941 */ /* 0x000fea0003800200 */
.L_x_9533:
[----:B------:R-:W-:Y:S01]  /*f5c0*/  IMAD.WIDE.U32 R6, R0, -0x326172a9, RZ ;  /* 0xcd9e8d5700067825 */ /* 0x000fe200078e00ff */
[----:B------:R-:W-:Y:S02]  /*f5d0*/  LOP3.LUT R188, R9, R193, R187, 0x96, !PT ;  /* 0x000000c109bc7212 */ /* 0x000fe400078e96bb */
[----:B------:R-:W-:Y:S01]  /*f5e0*/  IADD3 R5, PT, PT, R186, -0x61c88647, RZ ;  /* 0x9e3779b9ba057810 */ /* 0x000fe20007ffe0ff */
[----:B------:R-:W-:Y:S01]  /*f5f0*/  IMAD.MOV.U32 R138, RZ, RZ, RZ ;  /* 0x000000ffff8a7224 */ /* 0x000fe200078e00ff */
        /* <DEDUP_REMOVED lines=56> */
[----:B------:R-:W-:-:S07]  /*f980*/  MOV R190, R188 ;  /* 0x000000bc00be7202 */ /* 0x000fce0000000f00 */
.L_x_9531:
[----:B------:R-:W-:Y:S05]  /*f990*/  BSYNC.RECONVERGENT B1 ;  /* 0x0000000000017941 */ /* 0x000fea0003800200 */
.L_x_9530:
[----:B------:R-:W-:Y:S01]  /*f9a0*/  I2FP.F32.U32 R7, R7 ;  /* 0x0000000700077245 */ /* 0x000fe20000201000 */
[----:B------:R-:W-:Y:S01]  /*f9b0*/  HADD2.F32 R128, -RZ, R129.H1_H1 ;  /* 0x30000081ff807230 */ /* 0x000fe20000004100 */
[----:B------:R-:W-:Y:S01]  /*f9c0*/  ISETP.NE.AND P3, PT, R138, 0x1, PT ;  /* 0x000000018a00780c */ /* 0x000fe20003f65270 */
[----:B------:R-:W-:Y:S01]  /*f9d0*/  HADD2.F32 R137, -RZ, R125.H1_H1 ;  /* 0x3000007dff897230 */ /* 0x000fe20000004100 */
        /* <DEDUP_REMOVED lines=19> */
.L_x_9537:
        /* <DEDUP_REMOVED lines=13> */
.L_x_9539:
[----:B------:R-:W-:Y:S05]  /*fbe0*/  BSYNC.RECONVERGENT B2 ;  /* 0x0000000000027941 */ /* 0x000fea0003800200 */
.L_x_9538:
        /* <DEDUP_REMOVED lines=61> */
.L_x_9536:
[----:B------:R-:W-:Y:S05]  /*ffc0*/  BSYNC.RECONVERGENT B1 ;  /* 0x0000000000017941 */ /* 0x000fea0003800200 */
.L_x_9535:
[----:B------:R-:W-:Y:S01]  /*ffd0*/  I2FP.F32.U32 R7, R7 ;  /* 0x0000000700077245 */ /* 0x000fe20000201000 */
[----:B------:R-:W-:Y:S01]  /*ffe0*/  HADD2.F32 R128, -RZ, R130.H0_H0 ;  /* 0x20000082ff807230 */ /* 0x000fe20000004100 */
[----:B------:R-:W-:Y:S01]  /*fff0*/  ISETP.NE.AND P4, PT, R125, 0x1, PT ;  /* 0x000000017d00780c */ /* 0x000fe20003f85270 */
[----:B------:R-:W-:Y:S02]  /*10000*/  BSSY.RECONVERGENT B1, `(.L_x_9540) ;  /* 0x000005f000017945 */ /* 0x000fe40003800200 */
[----:B------:R-:W-:Y:S01]  /*10010*/  FFMA.FTZ R124, R7, R174, 1.1641532182693481445e-10 ;  /* 0x2f000000077c7423 */ /* 0x000fe200000100ae */
[----:B------:R-:W-:Y:S01]  /*10020*/  FMUL.FTZ R128, R128, R183 ;  /* 0x000000b780807220 */ /* 0x000fe20000410000 */
[----:B------:R-:W-:-:S03]  /*10030*/  HADD2.F32 R7, -RZ, R126.H0_H0 ;  /* 0x2000007eff077230 */ /* 0x000fc60000004100 */
[----:B------:R-:W-:Y:S01]  /*10040*/  FMUL.FTZ R128, R128, R185 ;  /* 0x000000b980807220 */ /* 0x000fe20000410000 */
[----:B------:R-:W-:-:S04]  /*10050*/  FSETP.GTU.FTZ.AND P3, PT, R124, R181, PT ;  /* 0x000000b57c00720b */ /* 0x000fc80003f7c000 */
        /* <DEDUP_REMOVED lines=14> */
.L_x_9542:
        /* <DEDUP_REMOVED lines=13> */
.L_x_9544:
[----:B------:R-:W-:Y:S05]  /*10210*/  BSYNC.RECONVERGENT B2 ;  /* 0x0000000000027941 */ /* 0x000fea0003800200 */
.L_x_9543:
        /* <DEDUP_REMOVED lines=61> */
.L_x_9541:
[----:B------:R-:W-:Y:S05]  /*105f0*/  BSYNC.RECONVERGENT B1 ;  /* 0x0000000000017941 */ /* 0x000fea0003800200 */
.L_x_9540:
        /* <DEDUP_REMOVED lines=23> */
.L_x_9547:
        /* <DEDUP_REMOVED lines=13> */
.L_x_9549:
[----:B------:R-:W-:Y:S05]  /*10840*/  BSYNC.RECONVERGENT B2 ;  /* 0x0000000000027941 */ /* 0x000fea0003800200 */
.L_x_9548:
        /* <DEDUP_REMOVED lines=61> */
.L_x_9546:
[----:B------:R-:W-:Y:S05]  /*10c20*/  BSYNC.RECONVERGENT B1 ;  /* 0x0000000000017941 */ /* 0x000fea0003800200 */
.L_x_9545:
[----:B------:R-:W-:Y:S01]  /*10c30*/  I2FP.F32.U32 R7, R7 ;  /* 0x0000000700077245 */ /* 0x000fe20000201000 */
[----:B------:R-:W-:Y:S01]  /*10c40*/  HADD2.F32 R126, -RZ, R131.H0_H0 ;  /* 0x20000083ff7e7230 */ /* 0x000fe20000004100 */
[----:B------:R-:W-:Y:S01]  /*10c50*/  ISETP.NE.AND P6, PT, R129, 0x1, PT ;  /* 0x000000018100780c */ /* 0x000fe20003fc5270 */
[----:B------:R-:W-:Y:S01]  /*10c60*/  BSSY.RECONVERGENT B1, `(.L_x_9550) ;  /* 0x0000061000017945 */ /* 0x000fe20003800200 */
[----:B------:R-:W-:Y:S01]  /*10c70*/  MOV R125, R10 ;  /* 0x0000000a007d7202 */ /* 0x000fe20000000f00 */
        /* <DEDUP_REMOVED lines=18> */
.L_x_9552:
        /* <DEDUP_REMOVED lines=15> */
.L_x_9554:
[----:B------:R-:W-:Y:S05]  /*10e90*/  BSYNC.RECONVERGENT B2 ;  /* 0x0000000000027941 */ /* 0x000fea0003800200 */
.L_x_9553:
        /* <DEDUP_REMOVED lines=61> */
.L_x_9551:
[----:B------:R-:W-:Y:S05]  /*11270*/  BSYNC.RECONVERGENT B1 ;  /* 0x0000000000017941 */ /* 0x000fea0003800200 */
.L_x_9550:
[----:B------:R-:W-:Y:S01]  /*11280*/  I2FP.F32.U32 R125, R125 ;  /* 0x0000007d007d7245 */ /* 0x000fe20000201000 */
[----:B------:R-:W-:Y:S01]  /*11290*/  HADD2.F32 R124, -RZ, R131.H1_H1 ;  /* 0x30000083ff7c7230 */ /* 0x000fe20000004100 */
[----:B------:R-:W-:Y:S01]  /*112a0*/  F2FP.F16.F32.PACK_AB R126, R157, R138 ;  /* 0x0000008a9d7e723e */ /* 0x000fe200000000ff */
[----:B------:R-:W-:Y:S02]  /*112b0*/  HADD2.F32 R127, -RZ, R127.H1_H1 ;  /* 0x3000007fff7f7230 */ /* 0x000fe40000004100 */
[----:B------:R-:W-:Y:S01]  /*112c0*/  FFMA.FTZ R174, R125, R174, 1.1641532182693481445e-10 ;  /* 0x2f0000007dae7423 */ /* 0x000fe200000100ae */
[----:B------:R-:W-:Y:S01]  /*112d0*/  FMUL.FTZ R124, R124, R183 ;  /* 0x000000b77c7c7220 */ /* 0x000fe20000410000 */
[----:B------:R-:W-:-:S03]  /*112e0*/  F2FP.F16.F32.PACK_AB R125, R137, R27 ;  /* 0x0000001b897d723e */ /* 0x000fc600000000ff */
[----:B------:R-:W-:Y:S01]  /*112f0*/  FMUL.FTZ R124, R124, R185 ;  /* 0x000000b97c7c7220 */ /* 0x000fe20000410000 */
[----:B------:R-:W-:-:S04]  /*11300*/  FSETP.GTU.FTZ.AND P6, PT, R174, R181, PT ;  /* 0x000000b5ae00720b */ /* 0x000fc80003fdc000 */
[----:B------:R-:W-:Y:S02]  /*11310*/  FSEL R124, R124, RZ, !P6 ;  /* 0x000000ff7c7c7208 */ /* 0x000fe40007000000 */
[----:B------:R-:W-:-:S03]  /*11320*/  PLOP3.LUT P6, PT, P6, PT, PT, 0x8, 0x80 ;  /* 0x000000000080781c */ /* 0x000fc600037ce170 */
[----:B------:R-:W-:Y:S01]  /*11330*/  FADD.FTZ R174, R124, R127 ;  /* 0x0000007f7cae7221 */ /* 0x000fe20000010000 */
[----:B------:R-:W-:-:S04]  /*11340*/  F2FP.F16.F32.PACK_AB R124, R26, R14 ;  /* 0x0000000e1a7c723e */ /* 0x000fc800000000ff */
[----:B------:R-:W-:Y:S01]  /*11350*/  F2FP.F16.F32.PACK_AB R127, R174, R158 ;  /* 0x0000009eae7f723e */ /* 0x000fe200000000ff */
[----:B------:R-:W-:Y:S06]  /*11360*/  BRA `(.L_x_9555) ;  /* 0x0000003000547947 */ /* 0x000fec0003800000 */
.L_x_9514:
        /* <DEDUP_REMOVED lines=16> */
.L_x_9558:
        /* <DEDUP_REMOVED lines=13> */
.L_x_9560:
[----:B------:R-:W-:Y:S05]  /*11540*/  BSYNC.RECONVERGENT B2 ;  /* 0x0000000000027941 */ /* 0x000fea0003800200 */
.L_x_9559:
[----:B------:R-:W-:Y:S01]  /*11550*/  IMAD.WIDE.U32 R6, R0, -0x326172a9, RZ ;  /* 0xcd9e8d5700067825 */ /* 0x000fe200078e00ff */
[----:B------:R-:W-:Y:S02]  /*11560*/  LOP3.LUT R124, R9, R27, R187, 0x96, !PT ;  /* 0x0000001b097c7212 */ /* 0x000fe400078e96bb */
[----:B------:R-:W-:Y:S01]  /*11570*/  IADD3 R5, PT, PT, R186, -0x61c88647, RZ ;  /* 0x9e3779b9ba057810 */ /* 0x000fe20007ffe0ff */
[----:B------:R-:W-:Y:S01]  /*11580*/  IMAD.MOV.U32 R14, RZ, RZ, R181 ;  /* 0x000000ffff0e7224 */ /* 0x000fe200078e00b5 */
        /* <DEDUP_REMOVED lines=49> */
[----:B------:R-:W-:Y:S01]  /*118a0*/  IMAD.WIDE.U32 R124, R125, -0x326172a9, RZ ;  /* 0xcd9e8d577d7c7825 */ /* 0x000fe200078e00ff */
[----:B------:R-:W-:-:S03]  /*118b0*/  IADD3 R7, PT, PT, R186, -0x700cb87f, RZ ;  /* 0x8ff34781ba077810 */ /* 0x000fc60007ffe0ff */
[----:B------:R-:W-:Y:S01]  /*118c0*/  IMAD.WIDE.U32 R190, R5, -0x2daee0ad, RZ ;  /* 0xd2511f5305be7825 */ /* 0x000fe200078e00ff */
[----:B------:R-:W-:Y:S02]  /*118d0*/  LOP3.LUT R6, R7, R6, R125, 0x96, !PT ;  /* 0x0000000607067212 */ /* 0x000fe400078e967d */
[----:B------:R-:W-:Y:S01]  /*118e0*/  MOV R10, R124 ;  /* 0x0000007c000a7202 */ /* 0x000fe20000000f00 */
[----:B------:R-:W-:-:S05]  /*118f0*/  VIADD R5, R187, 0x96a522ad ;  /* 0x96a522adbb057836 */ /* 0x000fca0000000000 */
[----:B------:R-:W-:-:S07]  /*11900*/  LOP3.LUT R5, R5, R26, R191, 0x96, !PT ;  /* 0x0000001a05057212 */ /* 0x000fce00078e96bf */
.L_x_9557:
[----:B------:R-:W-:Y:S05]  /*11910*/  BSYNC.RECONVERGENT B1 ;  /* 0x0000000000017941 */ /* 0x000fea0003800200 */
.L_x_9556:
        /* <DEDUP_REMOVED lines=10> */
[----:B------:R-:W-:-:S02]  /*119c0*/  HFMA2 R124, -RZ, RZ, 0, 1.1920928955078125e-07 ;  /* 0x00000002ff7c7431 */ /* 0x000fc400000001ff */
[----:B------:R-:W-:Y:S01]  /*119d0*/  IMAD.MOV.U32 R7, RZ, RZ, R10 ;  /* 0x000000ffff077224 */ /* 0x000fe200078e000a */
[----:B0-----:R-:W-:-:S04]  /*119e0*/  FSETP.GTU.FTZ.AND P0, PT, R14, R185, PT ;  /* 0x000000b90e00720b */ /* 0x001fc80003f1c000 */
        /* <DEDUP_REMOVED lines=13> */
.L_x_9563:
        /* <DEDUP_REMOVED lines=13> */
.L_x_9565:
[----:B------:R-:W-:Y:S05]  /*11b90*/  BSYNC.RECONVERGENT B2 ;  /* 0x0000000000027941 */ /* 0x000fea0003800200 */
.L_x_9564:
        /* <DEDUP_REMOVED lines=61> */
.L_x_9562:
[----:B------:R-:W-:Y:S05]  /*11f70*/  BSYNC.RECONVERGENT B1 ;  /* 0x0000000000017941 */ /* 0x000fea0003800200 */
.L_x_9561:
        /* <DEDUP_REMOVED lines=21> */
.L_x_9568:
        /* <DEDUP_REMOVED lines=13> */
.L_x_9570:
[----:B------:R-:W-:Y:S05]  /*121a0*/  BSYNC.RECONVERGENT B2 ;  /* 0x0000000000027941 */ /* 0x000fea0003800200 */
.L_x_9569:
        /* <DEDUP_REMOVED lines=61> */
.L_x_9567:
[----:B------:R-:W-:Y:S05]  /*12580*/  BSYNC.RECONVERGENT B1 ;  /* 0x0000000000017941 */ /* 0x000fea0003800200 */
.L_x_9566:
        /* <DEDUP_REMOVED lines=21> */
.L_x_9573:
        /* <DEDUP_REMOVED lines=13> */
.L_x_9575:
[----:B------:R-:W-:Y:S05]  /*127b0*/  BSYNC.RECONVERGENT B2 ;  /* 0x0000000000027941 */ /* 0x000fea0003800200 */
.L_x_9574:
        /* <DEDUP_REMOVED lines=61> */
.L_x_9572:
[----:B------:R-:W-:Y:S05]  /*12b90*/  BSYNC.RECONVERGENT B1 ;  /* 0x0000000000017941 */ /* 0x000fea0003800200 */
.L_x_9571:
        /* <DEDUP_REMOVED lines=21> */
.L_x_9578:
        /* <DEDUP_REMOVED lines=13> */
.L_x_9580:
[----:B------:R-:W-:Y:S05]  /*12dc0*/  BSYNC.RECONVERGENT B2 ;  /* 0x0000000000027941 */ /* 0x000fea0003800200 */
.L_x_9579:
        /* <DEDUP_REMOVED lines=61> */
.L_x_9577:
[----:B------:R-:W-:Y:S05]  /*131a0*/  BSYNC.RECONVERGENT B1 ;  /* 0x0000000000017941 */ /* 0x000fea0003800200 */
.L_x_9576:
[----:B------:R-:W-:Y:S01]  /*131b0*/  I2FP.F32.U32 R7, R7 ;  /* 0x0000000700077245 */ /* 0x000fe20000201000 */
[----:B------:R-:W-:Y:S01]  /*131c0*/  HADD2.F32 R126, -RZ, R130.H0_H0 ;  /* 0x20000082ff7e7230 */ /* 0x000fe20000004100 */
[----:B------:R-:W-:Y:S01]  /*131d0*/  ISETP.NE.AND P4, PT, R125, 0x1, PT ;  /* 0x000000017d00780c */ /* 0x000fe20003f85270 */
[----:B------:R-:W-:Y:S02]  /*131e0*/  BSSY.RECONVERGENT B1, `(.L_x_9581) ;  /* 0x000005d000017945 */ /* 0x000fe40003800200 */
[----:B------:R-:W-:Y:S01]  /*131f0*/  FFMA.FTZ R124, R7, R174, 1.1641532182693481445e-10 ;  /* 0x2f000000077c7423 */ /* 0x000fe200000100ae */
[----:B------:R-:W-:Y:S01]  /*13200*/  FMUL.FTZ R126, R126, R183 ;  /* 0x000000b77e7e7220 */ /* 0x000fe20000410000 */
[----:B------:R-:W-:-:S03]  /*13210*/  IMAD.MOV.U32 R7, RZ, RZ, R10 ;  /* 0x000000ffff077224 */ /* 0x000fc600078e000a */
        /* <DEDUP_REMOVED lines=14> */
.L_x_9583:
        /* <DEDUP_REMOVED lines=13> */
.L_x_9585:
[----:B------:R-:W-:Y:S05]  /*133d0*/  BSYNC.RECONVERGENT B2 ;  /* 0x0000000000027941 */ /* 0x000fea0003800200 */
.L_x_9584:
        /* <DEDUP_REMOVED lines=61> */
.L_x_9582:
[----:B------:R-:W-:Y:S05]  /*137b0*/  BSYNC.RECONVERGENT B1 ;  /* 0x0000000000017941 */ /* 0x000fea0003800200 */
.L_x_9581:
        /* <DEDUP_REMOVED lines=21> */
.L_x_9588:
        /* <DEDUP_REMOVED lines=13> */
.L_x_9590:
[----:B------:R-:W-:Y:S05]  /*139e0*/  BSYNC.RECONVERGENT B2 ;  /* 0x0000000000027941 */ /* 0x000fea0003800200 */
.L_x_9589:
        /* <DEDUP_REMOVED lines=61> */
.L_x_9587:
[----:B------:R-:W-:Y:S05]  /*13dc0*/  BSYNC.RECONVERGENT B1 ;  /* 0x0000000000017941 */ /* 0x000fea0003800200 */
.L_x_9586:
[----:B------:R-:W-:Y:S01]  /*13dd0*/  I2FP.F32.U32 R7, R7 ;  /* 0x0000000700077245 */ /* 0x000fe20000201000 */
[----:B------:R-:W-:Y:S01]  /*13de0*/  HADD2.F32 R126, -RZ, R131.H0_H0 ;  /* 0x20000083ff7e7230 */ /* 0x000fe20000004100 */
        /* <DEDUP_REMOVED lines=19> */
.L_x_9593:
        /* <DEDUP_REMOVED lines=15> */
.L_x_9595:
[----:B------:R-:W-:Y:S05]  /*14010*/  BSYNC.RECONVERGENT B2 ;  /* 0x0000000000027941 */ /* 0x000fea0003800200 */
.L_x_9594:
        /* <DEDUP_REMOVED lines=61> */
.L_x_9592:
[----:B------:R-:W-:Y:S05]  /*143f0*/  BSYNC.RECONVERGENT B1 ;  /* 0x0000000000017941 */ /* 0x000fea0003800200 */
.L_x_9591:
[----:B------:R-:W-:Y:S01]  /*14400*/  I2FP.F32.U32 R125, R125 ;  /* 0x0000007d007d7245 */ /* 0x000fe20000201000 */
[----:B------:R-:W-:Y:S01]  /*14410*/  HADD2.F32 R124, -RZ, R131.H1_H1 ;  /* 0x30000083ff7c7230 */ /* 0x000fe20000004100 */
[----:B------:R-:W-:-:S03]  /*14420*/  F2FP.F16.F32.PACK_AB R126, R157, R138 ;  /* 0x0000008a9d7e723e */ /* 0x000fc600000000ff */
[----:B------:R-:W-:Y:S01]  /*14430*/  FFMA.FTZ R174, R125, R174, 1.1641532182693481445e-10 ;  /* 0x2f0000007dae7423 */ /* 0x000fe200000100ae */
[----:B------:R-:W-:Y:S01]  /*14440*/  FMUL.FTZ R124, R124, R183 ;  /* 0x000000b77c7c7220 */ /* 0x000fe20000410000 */
[----:B------:R-:W-:-:S03]  /*14450*/  F2FP.F16.F32.PACK_AB R125, R137, R27 ;  /* 0x0000001b897d723e */ /* 0x000fc600000000ff */
[----:B------:R-:W-:Y:S01]  /*14460*/  FMUL.FTZ R124, R124, R181 ;  /* 0x000000b57c7c7220 */ /* 0x000fe20000410000 */
[----:B------:R-:W-:-:S04]  /*14470*/  FSETP.GTU.FTZ.AND P6, PT, R174, R185, PT ;  /* 0x000000b9ae00720b */ /* 0x000fc80003fdc000 */
[----:B------:R-:W-:Y:S02]  /*14480*/  FSEL R174, R124, RZ, !P6 ;  /* 0x000000ff7cae7208 */ /* 0x000fe40007000000 */
[----:B------:R-:W-:Y:S02]  /*14490*/  PLOP3.LUT P6, PT, P6, PT, PT, 0x8, 0x80 ;  /* 0x000000000080781c */ /* 0x000fe400037ce170 */
[----:B------:R-:W-:Y:S02]  /*144a0*/  F2FP.F16.F32.PACK_AB R124, R26, R14 ;  /* 0x0000000e1a7c723e */ /* 0x000fe400000000ff */
[----:B------:R-:W-:-:S09]  /*144b0*/  F2FP.F16.F32.PACK_AB R127, R174, R158 ;  /* 0x0000009eae7f723e */ /* 0x000fd200000000ff */
.L_x_9555:
        /* <DEDUP_REMOVED lines=21> */
.L_x_9513:
[----:B------:R-:W-:Y:S05]  /*14610*/  BSYNC.RECONVERGENT B0 ;  /* 0x0000000000007941 */ /* 0x000fea0003800200 */
.L_x_9512:
[----:B------:R-:W-:Y:S01]  /*14620*/  ISETP.GE.U32.AND P0, PT, R2, 0x80, PT ;  /* 0x000000800200780c */ /* 0x000fe20003f06070 */
[----:B------:R-:W-:Y:S01]  /*14630*/  BSSY.RECONVERGENT B0, `(.L_x_9596) ;  /* 0x000065d000007945 */ /* 0x000fe20003800200 */
[----:B------:R-:W-:-:S11]  /*14640*/  LOP3.LUT R11, R11, 0xffffefff, RZ, 0xc0, !PT ;  /* 0xffffefff0b0b7812 */ /* 0x000fd600078ec0ff */
[----:B------:R-:W-:Y:S01]  /*14650*/  @P0 LOP3.LUT R11, R11, 0x1000, RZ, 0xfc, !PT ;  /* 0x000010000b0b0812 */ /* 0x000fe200078efcff */
[----:B------:R-:W-:Y:S06]  /*14660*/  @!P0 BRA `(.L_x_9597) ;  /* 0x0000006400648947 */ /* 0x000fec0003800000 */
[----:B0-23--:R-:W0:Y:S02]  /*14670*/  LDC.64 R128, c[0x0][0x390] ;  /* 0x0000e400ff807b82 */ /* 0x00de240000000a00 */
        /* <DEDUP_REMOVED lines=24> */
.L_x_9601:
        /* <DEDUP_REMOVED lines=13> */
.L_x_9603:
[----:B------:R-:W-:Y:S05]  /*148d0*/  BSYNC.RECONVERGENT B2 ;  /* 0x0000000000027941 */ /* 0x000fea0003800200 */
.L_x_9602:
        /* <DEDUP_REMOVED lines=52> */
[----:B------:R-:W-:Y:S01]  /*14c20*/  IMAD.WIDE.U32 R188, R15, -0x326172a9, RZ ;  /* 0xcd9e8d570fbc7825 */ /* 0x000fe200078e00ff */
[----:B------:R-:W-:-:S03]  /*14c30*/  MOV R15, R181 ;  /* 0x000000b5000f7202 */ /* 0x000fc60000000f00 */
[----:B------:R-:W-:Y:S01]  /*14c40*/  IMAD.WIDE.U32 R190, R5, -0x2daee0ad, RZ ;  /* 0xd2511f5305be7825 */ /* 0x000fe200078e00ff */
[----:B------:R-:W-:Y:S02]  /*14c50*/  IADD3 R5, PT, PT, R187, -0x695add53, RZ ;  /* 0x96a522adbb057810 */ /* 0x000fe40007ffe0ff */
[----:B------:R-:W-:Y:S01]  /*14c60*/  LOP3.LUT R6, R7, R6, R189, 0x96, !PT ;  /* 0x0000000607067212 */ /* 0x000fe200078e96bd */
[----:B------:R-:W-:Y:S01]  /*14c70*/  IMAD.MOV.U32 R10, RZ, RZ, R188 ;  /* 0x000000ffff0a7224 */ /* 0x000fe200078e00bc */
[----:B------:R-:W-:Y:S01]  /*14c80*/  LOP3.LUT R5, R5, R28, R191, 0x96, !PT ;  /* 0x0000001c05057212 */ /* 0x000fe200078e96bf */
[----:B------:R-:W-:-:S07]  /*14c90*/  IMAD.MOV.U32 R28, RZ, RZ, RZ ;  /* 0x000000ffff1c7224 */ /* 0x000fce00078e00ff */
.L_x_9600:
[----:B------:R-:W-:Y:S05]  /*14ca0*/  BSYNC.RECONVERGENT B1 ;  /* 0x0000000000017941 */ /* 0x000fea0003800200 */
.L_x_9599:
        /* <DEDUP_REMOVED lines=10> */
[----:B------:R-:W-:Y:S01]  /*14d50*/  MOV R7, R10 ;  /* 0x0000000a00077202 */ /* 0x000fe20000000f00 */
[----:B------:R-:W-:-:S02]  /*14d60*/  FFMA.FTZ R140, R140, R175, 1.1641532182693481445e-10 ;  /* 0x2f0000008c8c7423 */ /* 0x000fc400000100af */
[----:B0-----:R-:W-:-:S03]  /*14d70*/  FMUL.FTZ R160, R160, R185 ;  /* 0x000000b9a0a07220 */ /* 0x001fc60000410000 */
        /* <DEDUP_REMOVED lines=15> */
.L_x_9606:
        /* <DEDUP_REMOVED lines=13> */
.L_x_9608:
[----:B------:R-:W-:Y:S05]  /*14f40*/  BSYNC.RECONVERGENT B2 ;  /* 0x0000000000027941 */ /* 0x000fea0003800200 */
.L_x_9607:
        /* <DEDUP_REMOVED lines=61> */
.L_x_9605:
[----:B------:R-:W-:Y:S05]  /*15320*/  BSYNC.RECONVERGENT B1 ;  /* 0x0000000000017941 */ /* 0x000fea0003800200 */
.L_x_9604:
        /* <DEDUP_REMOVED lines=23> */
.L_x_9611:
        /* <DEDUP_REMOVED lines=13> */
.L_x_9613:
[----:B------:R-:W-:Y:S05]  /*15570*/  BSYNC.RECONVERGENT B2 ;  /* 0x0000000000027941 */ /* 0x000fea0003800200 */
.L_x_9612:
        /* <DEDUP_REMOVED lines=61> */
.L_x_9610:
[----:B------:R-:W-:Y:S05]  /*15950*/  BSYNC.RECONVERGENT B1 ;  /* 0x0000000000017941 */ /* 0x000fea0003800200 */
.L_x_9609:
[----:B------:R-:W-:Y:S01]  /*15960*/  I2FP.F32.U32 R124, R7 ;  /* 0x00000007007c7245 */ /* 0x000fe20000201000 */
[----:B------:R-:W-:Y:S01]  /*15970*/  HADD2.F32 R128, -RZ, R129.H0_H0 ;  /* 0x20000081ff807230 */ /* 0x000fe20000004100 */
[----:B------:R-:W-:Y:S01]  /*15980*/  ISETP.NE.AND P2, PT, R139, 0x1, PT ;  /* 0x000000018b00780c */ /* 0x000fe20003f45270 */
[----:B------:R-:W-:Y:S01]  /*15990*/  HADD2.F32 R140, -RZ, R125.H0_H0 ;  /* 0x2000007dff8c7230 */ /* 0x000fe20000004100 */
[----:B------:R-:W-:Y:S01]  /*159a0*/  BSSY.RECONVERGENT B1, `(.L_x_9614) ;  /* 0x000005e000017945 */ /* 0x000fe20003800200 */
[----:B------:R-:W-:Y:S01]  /*159b0*/  FFMA.FTZ R124, R124, R175, 1.1641532182693481445e-10 ;  /* 0x2f0000007c7c7423 */ /* 0x000fe200000100af */
[----:B------:R-:W-:Y:S01]  /*159c0*/  FMUL.FTZ R128, R128, R183 ;  /* 0x000000b780807220 */ /* 0x000fe20000410000 */
[----:B------:R-:W-:-:S03]  /*159d0*/  MOV R7, R10 ;  /* 0x0000000a00077202 */ /* 0x000fc60000000f00 */
        /* <DEDUP_REMOVED lines=15> */
.L_x_9616:
        /* <DEDUP_REMOVED lines=13> */
.L_x_9618:
[----:B------:R-:W-:Y:S05]  /*15ba0*/  BSYNC.RECONVERGENT B2 ;  /* 0x0000000000027941 */ /* 0x000fea0003800200 */
.L_x_9617:
        /* <DEDUP_REMOVED lines=61> */
.L_x_9615:
[----:B------:R-:W-:Y:S05]  /*15f80*/  BSYNC.RECONVERGENT B1 ;  /* 0x0000000000017941 */ /* 0x000fea0003800200 */
.L_x_9614:
        /* <DEDUP_REMOVED lines=23> */
.L_x_9621:
        /* <DEDUP_REMOVED lines=13> */
.L_x_9623:
[----:B------:R-:W-:Y:S05]  /*161d0*/  BSYNC.RECONVERGENT B2 ;  /* 0x0000000000027941 */ /* 0x000fea0003800200 */
.L_x_9622:
        /* <DEDUP_REMOVED lines=61> */
.L_x_9620:
[----:B------:R-:W-:Y:S05]  /*165b0*/  BSYNC.RECONVERGENT B1 ;  /* 0x0000000000017941 */ /* 0x000fea0003800200 */
.L_x_9619:
        /* <DEDUP_REMOVED lines=23> */
.L_x_9626:
        /* <DEDUP_REMOVED lines=13> */
.L_x_9628:
[----:B------:R-:W-:Y:S05]  /*16800*/  BSYNC.RECONVERGENT B2 ;  /* 0x0000000000027941 */ /* 0x000fea0003800200 */
.L_x_9627:
        /* <DEDUP_REMOVED lines=61> */
.L_x_9625:
[----:B------:R-:W-:Y:S05]  /*16be0*/  BSYNC.RECONVERGENT B1 ;  /* 0x0000000000017941 */ /* 0x000fea0003800200 */
.L_x_9624:
        /* <DEDUP_REMOVED lines=23> */
.L_x_9631:
        /* <DEDUP_REMOVED lines=13> */
.L_x_9633:
[----:B------:R-:W-:Y:S05]  /*16e30*/  BSYNC.RECONVERGENT B2 ;  /* 0x0000000000027941 */ /* 0x000fea0003800200 */
.L_x_9632:
        /* <DEDUP_REMOVED lines=61> */
.L_x_9630:
[----:B------:R-:W-:Y:S05]  /*17210*/  BSYNC.RECONVERGENT B1 ;  /* 0x0000000000017941 */ /* 0x000fea0003800200 */
.L_x_9629:
        /* <DEDUP_REMOVED lines=23> */
.L_x_9636:
        /* <DEDUP_REMOVED lines=15> */
.L_x_9638:
[----:B------:R-:W-:Y:S05]  /*17480*/  BSYNC.RECONVERGENT B2 ;  /* 0x0000000000027941 */ /* 0x000fea0003800200 */
.L_x_9637:
        /* <DEDUP_REMOVED lines=61> */
.L_x_9635:
[----:B------:R-:W-:Y:S05]  /*17860*/  BSYNC.RECONVERGENT B1 ;  /* 0x0000000000017941 */ /* 0x000fea0003800200 */
.L_x_9634:
        /* <DEDUP_REMOVED lines=15> */
.L_x_9598:
        /* <DEDUP_REMOVED lines=16> */
.L_x_9642:
        /* <DEDUP_REMOVED lines=13> */
.L_x_9644:
[----:B------:R-:W-:Y:S05]  /*17b30*/  BSYNC.RECONVERGENT B2 ;  /* 0x0000000000027941 */ /* 0x000fea0003800200 */
.L_x_9643:
        /* <DEDUP_REMOVED lines=57> */
[----:B------:R-:W-:Y:S02]  /*17ed0*/  VIADD R5, R187, 0x96a522ad ;  /* 0x96a522adbb057836 */ /* 0x000fe40000000000 */
[----:B------:R-:W-:-:S03]  /*17ee0*/  IMAD.MOV.U32 R15, RZ, RZ, R181 ;  /* 0x000000ffff0f7224 */ /* 0x000fc600078e00b5 */
[----:B------:R-:W-:-:S07]  /*17ef0*/  LOP3.LUT R5, R5, R28, R191, 0x96, !PT ;  /* 0x0000001c05057212 */ /* 0x000fce00078e96bf */
.L_x_9641:
[----:B------:R-:W-:Y:S05]  /*17f00*/  BSYNC.RECONVERGENT B1 ;  /* 0x0000000000017941 */ /* 0x000fea0003800200 */
.L_x_9640:
        /* <DEDUP_REMOVED lines=10> */
[----:B------:R-:W-:-:S02]  /*17fb0*/  IMAD.MOV.U32 R7, RZ, RZ, R10 ;  /* 0x000000ffff077224 */ /* 0x000fc400078e000a */
[----:B0-----:R-:W-:Y:S01]  /*17fc0*/  FMUL.FTZ R15, R124, R185 ;  /* 0x000000b97c0f7220 */ /* 0x001fe20000410000 */
[----:B------:R-:W-:Y:S01]  /*17fd0*/  HFMA2 R124, -RZ, RZ, 0, 1.1920928955078125e-07 ;  /* 0x00000002ff7c7431 */ /* 0x000fe200000001ff */
[----:B-1----:R-:W-:-:S04]  /*17fe0*/  FSETP.GTU.FTZ.AND P1, PT, R28, R181, PT ;  /* 0x000000b51c00720b */ /* 0x002fc80003f3c000 */
[----:B------:R-:W-:Y:S02]  /*17ff0*/  FSEL R15, R15, RZ, !P1 ;  /* 0x000000ff0f0f7208 */ /* 0x000fe40004800000 */
[----:B------:R-:W-:-:S13]  /*18000*/  PLOP3.LUT P1, PT, P1, PT, PT, 0x8, 0x80 ;  /* 0x000000000080781c */ /* 0x000fda0000f2e170 */
        /* <DEDUP_REMOVED lines=10> */
.L_x_9647:
        /* <DEDUP_REMOVED lines=13> */
.L_x_9649:
[----:B------:R-:W-:Y:S05]  /*18180*/  BSYNC.RECONVERGENT B2 ;  /* 0x0000000000027941 */ /* 0x000fea0003800200 */
.L_x_9648:
        /* <DEDUP_REMOVED lines=61> */
.L_x_9646:
[----:B------:R-:W-:Y:S05]  /*18560*/  BSYNC.RECONVERGENT B1 ;  /* 0x0000000000017941 */ /* 0x000fea0003800200 */
.L_x_9645:
        /* <DEDUP_REMOVED lines=21> */
.L_x_9652:
        /* <DEDUP_REMOVED lines=13> */
.L_x_9654:
[----:B------:R-:W-:Y:S05]  /*18790*/  BSYNC.RECONVERGENT B2 ;  /* 0x0000000000027941 */ /* 0x000fea0003800200 */
.L_x_9653:
        /* <DEDUP_REMOVED lines=61> */
.L_x_9651:
[----:B------:R-:W-:Y:S05]  /*18b70*/  BSYNC.RECONVERGENT B1 ;  /* 0x0000000000017941 */ /* 0x000fea0003800200 */
.L_x_9650:
        /* <DEDUP_REMOVED lines=21> */
.L_x_9657:
        /* <DEDUP_REMOVED lines=13> */
.L_x_9659:
[----:B------:R-:W-:Y:S05]  /*18da0*/  BSYNC.RECONVERGENT B2 ;  /* 0x0000000000027941 */ /* 0x000fea0003800200 */
.L_x_9658:
        /* <DEDUP_REMOVED lines=61> */
.L_x_9656:
[----:B------:R-:W-:Y:S05]  /*19180*/  BSYNC.RECONVERGENT B1 ;  /* 0x0000000000017941 */ /* 0x000fea0003800200 */
.L_x_9655:
        /* <DEDUP_REMOVED lines=21> */
.L_x_9662:
        /* <DEDUP_REMOVED lines=13> */
.L_x_9664:
[----:B------:R-:W-:Y:S05]  /*193b0*/  BSYNC.RECONVERGENT B2 ;  /* 0x0000000000027941 */ /* 0x000fea0003800200 */
.L_x_9663:
        /* <DEDUP_REMOVED lines=61> */
.L_x_9661:
[----:B------:R-:W-:Y:S05]  /*19790*/  BSYNC.RECONVERGENT B1 ;  /* 0x0000000000017941 */ /* 0x000fea0003800200 */
.L_x_9660:
        /* <DEDUP_REMOVED lines=21> */
.L_x_9667:
        /* <DEDUP_REMOVED lines=13> */
.L_x_9669:
[----:B------:R-:W-:Y:S05]  /*199c0*/  BSYNC.RECONVERGENT B2 ;  /* 0x0000000000027941 */ /* 0x000fea0003800200 */
.L_x_9668:
        /* <DEDUP_REMOVED lines=61> */
.L_x_9666:
[----:B------:R-:W-:Y:S05]  /*19da0*/  BSYNC.RECONVERGENT B1 ;  /* 0x0000000000017941 */ /* 0x000fea0003800200 */
.L_x_9665:
        /* <DEDUP_REMOVED lines=21> */
.L_x_9672:
        /* <DEDUP_REMOVED lines=13> */
.L_x_9674:
[----:B------:R-:W-:Y:S05]  /*19fd0*/  BSYNC.RECONVERGENT B2 ;  /* 0x0000000000027941 */ /* 0x000fea0003800200 */
.L_x_9673:
        /* <DEDUP_REMOVED lines=61> */
.L_x_9671:
[----:B------:R-:W-:Y:S05]  /*1a3b0*/  BSYNC.RECONVERGENT B1 ;  /* 0x0000000000017941 */ /* 0x000fea0003800200 */
.L_x_9670:
        /* <DEDUP_REMOVED lines=21> */
.L_x_9677:
        /* <DEDUP_REMOVED lines=15> */
.L_x_9679:
[----:B------:R-:W-:Y:S05]  /*1a600*/  BSYNC.RECONVERGENT B2 ;  /* 0x0000000000027941 */ /* 0x000fea0003800200 */
.L_x_9678:
        /* <DEDUP_REMOVED lines=61> */
.L_x_9676:
[----:B------:R-:W-:Y:S05]  /*1a9e0*/  BSYNC.RECONVERGENT B1 ;  /* 0x0000000000017941 */ /* 0x000fea0003800200 */
.L_x_9675:
        /* <DEDUP_REMOVED lines=12> */
.L_x_9639:
[----:B------:R-:W0:Y:S01]  /*1aab0*/  LDC.64 R130, c[0x0][0x3a8] ;  /* 0x0000ea00ff827b82 */ /* 0x000e220000000a00 */
[----:B------:R-:W-:Y:S02]  /*1aac0*/  SEL R193, RZ, 0x1000000, !P6 ;  /* 0x01000000ffc17807 */ /* 0x000fe40007000000 */
[----:B------:R-:W-:Y:S02]  /*1aad0*/  SEL R185, RZ, 0x1000000, !P2 ;  /* 0x01000000ffb97807 */ /* 0x000fe40005000000 */
[----:B------:R-:W-:Y:S02]  /*1aae0*/  SEL R188, RZ, 0x10000, !P1 ;  /* 0x00010000ffbc7807 */ /* 0x000fe40004800000 */
[----:B------:R-:W-:Y:S01]  /*1aaf0*/  SEL R181, RZ, 0x100, !P0 ;  /* 0x00000100ffb57807 */ /* 0x000fe20004000000 */
[----:B------:R-:W1:Y:S01]  /*1ab00*/  LDC.64 R128, c[0x0][0x3b0] ;  /* 0x0000ec00ff807b82 */ /* 0x000e620000000a00 */
[----:B------:R-:W-:Y:S02]  /*1ab10*/  LOP3.LUT P6, RZ, R11, 0x2, RZ, 0xc0, !PT ;  /* 0x000000020bff7812 */ /* 0x000fe400078cc0ff */
[----:B------:R-:W-:-:S02]  /*1ab20*/  SEL R191, RZ, 0x10000, !P5 ;  /* 0x00010000ffbf7807 */ /* 0x000fc40006800000 */
[----:B------:R-:W-:Y:S02]  /*1ab30*/  SEL R192, RZ, 0x100, !P4 ;  /* 0x00000100ffc07807 */ /* 0x000fe40006000000 */
[----:B------:R-:W-:Y:S02]  /*1ab40*/  LOP3.LUT R181, R181, R185, R188, 0xfe, !PT ;  /* 0x000000b9b5b57212 */ /* 0x000fe400078efebc */
[----:B------:R-:W-:Y:S02]  /*1ab50*/  SEL R189, RZ, 0x1, !P3 ;  /* 0x00000001ffbd7807 */ /* 0x000fe40005800000 */
[----:B------:R-:W-:Y:S02]  /*1ab60*/  LOP3.LUT R192, R192, R193, R191, 0xfe, !PT ;  /* 0x000000c1c0c07212 */ /* 0x000fe400078efebf */
        /* <DEDUP_REMOVED lines=9> */
.L_x_9597:
[----:B------:R-:W-:Y:S05]  /*1ac00*/  BSYNC.RECONVERGENT B0 ;  /* 0x0000000000007941 */ /* 0x000fea0003800200 */
.L_x_9596:
[----:B------:R-:W-:Y:S01]  /*1ac10*/  ISETP.GE.U32.AND P0, PT, R2, 0xa0, PT ;  /* 0x000000a00200780c */ /* 0x000fe20003f06070 */
[----:B------:R-:W-:Y:S01]  /*1ac20*/  BSSY.RECONVERGENT B0, `(.L_x_9680) ;  /* 0x000065d000007945 */ /* 0x000fe20003800200 */
[----:B------:R-:W-:-:S11]  /*1ac30*/  LOP3.LUT R11, R11, 0xfffff7ff, RZ, 0xc0, !PT ;  /* 0xfffff7ff0b0b7812 */ /* 0x000fd600078ec0ff */
[----:B------:R-:W-:Y:S01]  /*1ac40*/  @P0 LOP3.LUT R11, R11, 0x800, RZ, 0xfc, !PT ;  /* 0x000008000b0b0812 */ /* 0x000fe200078efcff */
[----:B------:R-:W-:Y:S06]  /*1ac50*/  @!P0 BRA `(.L_x_9681) ;  /* 0x0000006400648947 */ /* 0x000fec0003800000 */
[----:B0-234-:R-:W0:Y:S02]  /*1ac60*/  LDC.64 R128, c[0x0][0x390] ;  /* 0x0000e400ff807b82 */ /* 0x01de240000000a00 */
        /* <DEDUP_REMOVED lines=24> */
.L_x_9685:
        /* <DEDUP_REMOVED lines=13> */
.L_x_9687:
[----:B------:R-:W-:Y:S05]  /*1aec0*/  BSYNC.RECONVERGENT B2 ;  /* 0x0000000000027941 */ /* 0x000fea0003800200 */
.L_x_9686:
        /* <DEDUP_REMOVED lines=60> */
.L_x_9684:
[----:B------:R-:W-:Y:S05]  /*1b290*/  BSYNC.RECONVERGENT B1 ;  /* 0x0000000000017941 */ /* 0x000fea0003800200 */
.L_x_9683:
[----:B------:R-:W0:Y:S01]  /*1b2a0*/  LDC R185, c[0x0][0x408] ;  /* 0x00010200ffb97b82 */ /* 0x000e220000000800 */
[----:B------:R-:W-:Y:S01]  /*1b2b0*/  HFMA2 R176, -RZ, RZ, 0.1171875, 0 ;  /* 0x2f800000ffb07431 */ /* 0x000fe200000001ff */
[----:B------:R-:W-:Y:S01]  /*1b2c0*/  I2FP.F32.U32 R7, R16 ;  /* 0x0000001000077245 */ /* 0x000fe20000201000 */
[----:B-----5:R-:W-:Y:S01]  /*1b2d0*/  HADD2.F32 R142, -RZ, R128.H0_H0 ;  /* 0x20000080ff8e7230 */ /* 0x020fe20000004100 */
[----:B------:R-:W-:Y:S01]  /*1b2e0*/  LOP3.LUT R11, R11, 0xfffffffd, RZ, 0xc0, !PT ;  /* 0xfffffffd0b0b7812 */ /* 0x000fe200078ec0ff */
[----:B------:R-:W-:Y:S01]  /*1b2f0*/  BSSY.RECONVERGENT B1, `(.L_x_9688) ;  /* 0x0000062000017945 */ /* 0x000fe20003800200 */
[----:B------:R-:W-:Y:S02]  /*1b300*/  IMAD.MOV.U32 R31, RZ, RZ, 0x2 ;  /* 0x00000002ff1f7424 */ /* 0x000fe400078e00ff */
[----:B------:R-:W1:Y:S01]  /*1b310*/  LDC R181, c[0x0][0x404] ;  /* 0x00010100ffb57b82 */ /* 0x000e620000000800 */
[----:B------:R-:W-:Y:S01]  /*1b320*/  FMUL.FTZ R142, R142, R183 ;  /* 0x000000b78e8e7220 */ /* 0x000fe20000410000 */
[----:B------:R-:W-:Y:S01]  /*1b330*/  FFMA.FTZ R16, R7, R176, 1.1641532182693481445e-10 ;  /* 0x2f00000007107423 */ /* 0x000fe200000100b0 */
[----:B------:R-:W-:-:S02]  /*1b340*/  HADD2.F32 R7, -RZ, R124.H0_H0 ;  /* 0x2000007cff077230 */ /* 0x000fc40000004100 */
[----:B0-----:R-:W-:Y:S02]  /*1b350*/  FMUL.FTZ R142, R142, R185 ;  /* 0x000000b98e8e7220 */ /* 0x001fe40000410000 */
[----:B-1----:R-:W-:-:S04]  /*1b360*/  FSETP.GTU.FTZ.AND P0, PT, R16, R181, PT ;  /* 0x000000b51000720b */ /* 0x002fc80003f1c000 */
[----:B------:R-:W-:Y:S02]  /*1b370*/  FSEL R16, R142, RZ, !P0 ;  /* 0x000000ff8e107208 */ /* 0x000fe40004000000 */
[----:B------:R-:W-:Y:S02]  /*1b380*/  PLOP3.LUT P1, PT, P0, PT, PT, 0x8, 0x80 ;  /* 0x000000000080781c */ /* 0x000fe4000072e170 */
[----:B------:R-:W-:Y:S01]  /*1b390*/  ISETP.NE.AND P0, PT, R30, 0x1, PT ;  /* 0x000000011e00780c */ /* 0x000fe20003f05270 */
[----:B------:R-:W-:Y:S01]  /*1b3a0*/  FADD.FTZ R16, R16, R7 ;  /* 0x0000000710107221 */ /* 0x000fe20000010000 */
[----:B------:R-:W-:-:S09]  /*1b3b0*/  MOV R7, R10 ;  /* 0x0000000a00077202 */ /* 0x000fd20000000f00 */
[----:B------:R-:W-:Y:S02]  /*1b3c0*/  @P1 LOP3.LUT R11, R11, 0x2, RZ, 0xfc, !PT ;  /* 0x000000020b0b1812 */ /* 0x000fe400078efcff */
        /* <DEDUP_REMOVED lines=9> */
.L_x_9690:
        /* <DEDUP_REMOVED lines=13> */
.L_x_9692:
[----:B------:R-:W-:Y:S05]  /*1b530*/  BSYNC.RECONVERGENT B2 ;  /* 0x0000000000027941 */ /* 0x000fea0003800200 */
.L_x_9691:
        /* <DEDUP_REMOVED lines=61> */
.L_x_9689:
[----:B------:R-:W-:Y:S05]  /*1b910*/  BSYNC.RECONVERGENT B1 ;  /* 0x0000000000017941 */ /* 0x000fea0003800200 */
.L_x_9688:
        /* <DEDUP_REMOVED lines=23> */
.L_x_9695:
        /* <DEDUP_REMOVED lines=13> */
.L_x_9697:
[----:B------:R-:W-:Y:S05]  /*1bb60*/  BSYNC.RECONVERGENT B2 ;  /* 0x0000000000027941 */ /* 0x000fea0003800200 */
.L_x_9696:
        /* <DEDUP_REMOVED lines=61> */
.L_x_9694:
[----:B------:R-:W-:Y:S05]  /*1bf40*/  BSYNC.RECONVERGENT B1 ;  /* 0x0000000000017941 */ /* 0x000fea0003800200 */
.L_x_9693:
        /* <DEDUP_REMOVED lines=23> */
.L_x_9700:
        /* <DEDUP_REMOVED lines=13> */
.L_x_9702:
[----:B------:R-:W-:Y:S05]  /*1c190*/  BSYNC.RECONVERGENT B2 ;  /* 0x0000000000027941 */ /* 0x000fea0003800200 */
.L_x_9701:
        /* <DEDUP_REMOVED lines=61> */
.L_x_9699:
[----:B------:R-:W-:Y:S05]  /*1c570*/  BSYNC.RECONVERGENT B1 ;  /* 0x0000000000017941 */ /* 0x000fea0003800200 */
.L_x_9698:
        /* <DEDUP_REMOVED lines=23> */
.L_x_9705:
        /* <DEDUP_REMOVED lines=13> */
.L_x_9707:
[----:B------:R-:W-:Y:S05]  /*1c7c0*/  BSYNC.RECONVERGENT B2 ;  /* 0x0000000000027941 */ /* 0x000fea0003800200 */
.L_x_9706:
        /* <DEDUP_REMOVED lines=61> */
.L_x_9704:
[----:B------:R-:W-:Y:S05]  /*1cba0*/  BSYNC.RECONVERGENT B1 ;  /* 0x0000000000017941 */ /* 0x000fea0003800200 */
.L_x_9703:
        /* <DEDUP_REMOVED lines=23> */
.L_x_9710:
        /* <DEDUP_REMOVED lines=13> */
.L_x_9712:
[----:B------:R-:W-:Y:S05]  /*1cdf0*/  BSYNC.RECONVERGENT B2 ;  /* 0x0000000000027941 */ /* 0x000fea0003800200 */
.L_x_9711:
        /* <DEDUP_REMOVED lines=61> */
.L_x_9709:
[----:B------:R-:W-:Y:S05]  /*1d1d0*/  BSYNC.RECONVERGENT B1 ;  /* 0x0000000000017941 */ /* 0x000fea0003800200 */
.L_x_9708:
        /* <DEDUP_REMOVED lines=23> */
.L_x_9715:
        /* <DEDUP_REMOVED lines=13> */
.L_x_9717:
[----:B------:R-:W-:Y:S05]  /*1d420*/  BSYNC.RECONVERGENT B2 ;  /* 0x0000000000027941 */ /* 0x000fea0003800200 */
.L_x_9716:
        /* <DEDUP_REMOVED lines=61> */
.L_x_9714:
[----:B------:R-:W-:Y:S05]  /*1d800*/  BSYNC.RECONVERGENT B1 ;  /* 0x0000000000017941 */ /* 0x000fea0003800200 */
.L_x_9713:
        /* <DEDUP_REMOVED lines=23> */
.L_x_9720:
        /* <DEDUP_REMOVED lines=15> */
.L_x_9722:
[----:B------:R-:W-:Y:S05]  /*1da70*/  BSYNC.RECONVERGENT B2 ;  /* 0x0000000000027941 */ /* 0x000fea0003800200 */
.L_x_9721:
        /* <DEDUP_REMOVED lines=61> */
.L_x_9719:
[----:B------:R-:W-:Y:S05]  /*1de50*/  BSYNC.RECONVERGENT B1 ;  /* 0x0000000000017941 */ /* 0x000fea0003800200 */
.L_x_9718:
        /* <DEDUP_REMOVED lines=15> */
.L_x_9682:
        /* <DEDUP_REMOVED lines=16> */
.L_x_9726:
        /* <DEDUP_REMOVED lines=13> */
.L_x_9728:
[----:B------:R-:W-:Y:S05]  /*1e120*/  BSYNC.RECONVERGENT B2 ;  /* 0x0000000000027941 */ /* 0x000fea0003800200 */
.L_x_9727:
        /* <DEDUP_REMOVED lines=60> */
.L_x_9725:
[----:B------:R-:W-:Y:S05]  /*1e4f0*/  BSYNC.RECONVERGENT B1 ;  /* 0x0000000000017941 */ /* 0x000fea0003800200 */
.L_x_9724:
[----:B------:R-:W0:Y:S01]  /*1e500*/  LDC R185, c[0x0][0x408] ;  /* 0x00010200ffb97b82 */ /* 0x000e220000000800 */
[----:B------:R-:W-:Y:S01]  /*1e510*/  I2FP.F32.U32 R7, R16 ;  /* 0x0000001000077245 */ /* 0x000fe20000201000 */
[----:B-----5:R-:W-:Y:S01]  /*1e520*/  HADD2.F32 R30, -RZ, R128.H0_H0 ;  /* 0x20000080ff1e7230 */ /* 0x020fe20000004100 */
[----:B------:R-:W-:Y:S01]  /*1e530*/  LOP3.LUT R11, R11, 0xfffffffd, RZ, 0xc0, !PT ;  /* 0xfffffffd0b0b7812 */ /* 0x000fe200078ec0ff */
[----:B------:R-:W-:Y:S01]  /*1e540*/  IMAD.MOV.U32 R176, RZ, RZ, 0x2f800000 ;  /* 0x2f800000ffb07424 */ /* 0x000fe200078e00ff */
[----:B------:R-:W-:Y:S01]  /*1e550*/  BSSY.RECONVERGENT B1, `(.L_x_9729) ;  /* 0x0000060000017945 */ /* 0x000fe20003800200 */
[----:B------:R-:W-:Y:S01]  /*1e560*/  MOV R124, 0x2 ;  /* 0x00000002007c7802 */ /* 0x000fe20000000f00 */
[----:B------:R-:W-:Y:S01]  /*1e570*/  FMUL.FTZ R30, R30, R183 ;  /* 0x000000b71e1e7220 */ /* 0x000fe20000410000 */
[----:B------:R-:W1:Y:S01]  /*1e580*/  LDC R181, c[0x0][0x404] ;  /* 0x00010100ffb57b82 */ /* 0x000e620000000800 */
[----:B------:R-:W-:Y:S01]  /*1e590*/  FFMA.FTZ R16, R7, R176, 1.1641532182693481445e-10 ;  /* 0x2f00000007107423 */ /* 0x000fe200000100b0 */
[----:B------:R-:W-:-:S02]  /*1e5a0*/  IMAD.MOV.U32 R7, RZ, RZ, R10 ;  /* 0x000000ffff077224 */ /* 0x000fc400078e000a */
[----:B0-----:R-:W-:Y:S02]  /*1e5b0*/  FMUL.FTZ R30, R30, R185 ;  /* 0x000000b91e1e7220 */ /* 0x001fe40000410000 */
[----:B-1----:R-:W-:-:S04]  /*1e5c0*/  FSETP.GTU.FTZ.AND P0, PT, R16, R181, PT ;  /* 0x000000b51000720b */ /* 0x002fc80003f1c000 */
[----:B------:R-:W-:Y:S02]  /*1e5d0*/  FSEL R16, R30, RZ, !P0 ;  /* 0x000000ff1e107208 */ /* 0x000fe40004000000 */
[----:B------:R-:W-:Y:S02]  /*1e5e0*/  PLOP3.LUT P1, PT, P0, PT, PT, 0x8, 0x80 ;  /* 0x000000000080781c */ /* 0x000fe4000072e170 */
[----:B------:R-:W-:-:S11]  /*1e5f0*/  ISETP.NE.AND P0, PT, R31, 0x1, PT ;  /* 0x000000011f00780c */ /* 0x000fd60003f05270 */
[----:B------:R-:W-:Y:S02]  /*1e600*/  @P1 LOP3.LUT R11, R11, 0x2, RZ, 0xfc, !PT ;  /* 0x000000020b0b1812 */ /* 0x000fe400078efcff */
        /* <DEDUP_REMOVED lines=9> */
.L_x_9731:
        /* <DEDUP_REMOVED lines=13> */
.L_x_9733:
[----:B------:R-:W-:Y:S05]  /*1e770*/  BSYNC.RECONVERGENT B2 ;  /* 0x0000000000027941 */ /* 0x000fea0003800200 */
.L_x_9732:
        /* <DEDUP_REMOVED lines=61> */
.L_x_9730:
[----:B------:R-:W-:Y:S05]  /*1eb50*/  BSYNC.RECONVERGENT B1 ;  /* 0x0000000000017941 */ /* 0x000fea0003800200 */
.L_x_9729:
        /* <DEDUP_REMOVED lines=21> */
.L_x_9736:
        /* <DEDUP_REMOVED lines=13> */
.L_x_9738:
[----:B------:R-:W-:Y:S05]  /*1ed80*/  BSYNC.RECONVERGENT B2 ;  /* 0x0000000000027941 */ /* 0x000fea0003800200 */
.L_x_9737:
        /* <DEDUP_REMOVED lines=61> */
.L_x_9735:
[----:B------:R-:W-:Y:S05]  /*1f160*/  BSYNC.RECONVERGENT B1 ;  /* 0x0000000000017941 */ /* 0x000fea0003800200 */
.L_x_9734:
        /* <DEDUP_REMOVED lines=21> */
.L_x_9741:
        /* <DEDUP_REMOVED lines=13> */
.L_x_9743:
[----:B------:R-:W-:Y:S05]  /*1f390*/  BSYNC.RECONVERGENT B2 ;  /* 0x0000000000027941 */ /* 0x000fea0003800200 */
.L_x_9742:
        /* <DEDUP_REMOVED lines=61> */
.L_x_9740:
[----:B------:R-:W-:Y:S05]  /*1f770*/  BSYNC.RECONVERGENT B1 ;  /* 0x0000000000017941 */ /* 0x000fea0003800200 */
.L_x_9739:
        /* <DEDUP_REMOVED lines=21> */
.L_x_9746:
        /* <DEDUP_REMOVED lines=13> */
.L_x_9748:
[----:B------:R-:W-:Y:S05]  /*1f9a0*/  BSYNC.RECONVERGENT B2 ;  /* 0x0000000000027941 */ /* 0x000fea0003800200 */
.L_x_9747:
        /* <DEDUP_REMOVED lines=61> */
.L_x_9745:
[----:B------:R-:W-:Y:S05]  /*1fd80*/  BSYNC.RECONVERGENT B1 ;  /* 0x0000000000017941 */ /* 0x000fea0003800200 */
.L_x_9744:
        /* <DEDUP_REMOVED lines=21> */
.L_x_9751:
        /* <DEDUP_REMOVED lines=13> */
.L_x_9753:
[----:B------:R-:W-:Y:S05]  /*1ffb0*/  BSYNC.RECONVERGENT B2 ;  /* 0x0000000000027941 */ /* 0x000fea0003800200 */
.L_x_9752:
        /* <DEDUP_REMOVED lines=61> */
.L_x_9750:
[----:B------:R-:W-:Y:S05]  /*20390*/  BSYNC.RECONVERGENT B1 ;  /* 0x0000000000017941 */ /* 0x000fea0003800200 */
.L_x_9749:
        /* <DEDUP_REMOVED lines=21> */
.L_x_9756:
        /* <DEDUP_REMOVED lines=13> */
.L_x_9758:
[----:B------:R-:W-:Y:S05]  /*205c0*/  BSYNC.RECONVERGENT B2 ;  /* 0x0000000000027941 */ /* 0x000fea0003800200 */
.L_x_9757:
        /* <DEDUP_REMOVED lines=61> */
.L_x_9755:
[----:B------:R-:W-:Y:S05]  /*209a0*/  BSYNC.RECONVERGENT B1 ;  /* 0x0000000000017941 */ /* 0x000fea0003800200 */
.L_x_9754:
        /* <DEDUP_REMOVED lines=21> */
.L_x_9761:
        /* <DEDUP_REMOVED lines=15> */
.L_x_9763:
[----:B------:R-:W-:Y:S05]  /*20bf0*/  BSYNC.RECONVERGENT B2 ;  /* 0x0000000000027941 */ /* 0x000fea0003800200 */
.L_x_9762:
        /* <DEDUP_REMOVED lines=61> */
.L_x_9760:
[----:B------:R-:W-:Y:S05]  /*20fd0*/  BSYNC.RECONVERGENT B1 ;  /* 0x0000000000017941 */ /* 0x000fea0003800200 */
.L_x_9759:
        /* <DEDUP_REMOVED lines=12> */
.L_x_9723:
        /* <DEDUP_REMOVED lines=21> */
.L_x_9681:
[----:B------:R-:W-:Y:S05]  /*211f0*/  BSYNC.RECONVERGENT B0 ;  /* 0x0000000000007941 */ /* 0x000fea0003800200 */
.L_x_9680:
        /* <DEDUP_REMOVED lines=30> */
.L_x_9769:
        /* <DEDUP_REMOVED lines=13> */
.L_x_9771:
[----:B------:R-:W-:Y:S05]  /*214b0*/  BSYNC.RECONVERGENT B2 ;  /* 0x0000000000027941 */ /* 0x000fea0003800200 */
.L_x_9770:
        /* <DEDUP_REMOVED lines=60> */
.L_x_9768:
[----:B------:R-:W-:Y:S05]  /*21880*/  BSYNC.RECONVERGENT B1 ;  /* 0x0000000000017941 */ /* 0x000fea0003800200 */
.L_x_9767:
[----:B------:R-:W0:Y:S01]  /*21890*/  LDC R185, c[0x0][0x408] ;  /* 0x00010200ffb97b82 */ /* 0x000e220000000800 */
[----:B------:R-:W-:Y:S01]  /*218a0*/  HFMA2 R177, -RZ, RZ, 0.1171875, 0 ;  /* 0x2f800000ffb17431 */ /* 0x000fe200000001ff */
[----:B------:R-:W-:Y:S01]  /*218b0*/  I2FP.F32.U32 R144, R17 ;  /* 0x0000001100907245 */ /* 0x000fe20000201000 */
[----:B-----5:R-:W-:Y:S01]  /*218c0*/  HADD2.F32 R164, -RZ, R128.H0_H0 ;  /* 0x20000080ffa47230 */ /* 0x020fe20000004100 */
[----:B------:R-:W-:Y:S01]  /*218d0*/  LOP3.LUT R11, R11, 0xfffffffd, RZ, 0xc0, !PT ;  /* 0xfffffffd0b0b7812 */ /* 0x000fe200078ec0ff */
[----:B------:R-:W-:Y:S01]  /*218e0*/  HADD2.F32 R188, -RZ, R124.H0_H0 ;  /* 0x2000007cffbc7230 */ /* 0x000fe20000004100 */
[----:B------:R-:W-:Y:S01]  /*218f0*/  BSSY.RECONVERGENT B1, `(.L_x_9772) ;  /* 0x0000061000017945 */ /* 0x000fe20003800200 */
[----:B------:R-:W-:Y:S01]  /*21900*/  IMAD.MOV.U32 R33, RZ, RZ, 0x2 ;  /* 0x00000002ff217424 */ /* 0x000fe200078e00ff */
[----:B------:R-:W1:Y:S01]  /*21910*/  LDC R181, c[0x0][0x404] ;  /* 0x00010100ffb57b82 */ /* 0x000e620000000800 */
[----:B------:R-:W-:Y:S01]  /*21920*/  FMUL.FTZ R164, R164, R183 ;  /* 0x000000b7a4a47220 */ /* 0x000fe20000410000 */
[----:B------:R-:W-:Y:S01]  /*21930*/  MOV R7, R10 ;  /* 0x0000000a00077202 */ /* 0x000fe20000000f00 */
[----:B------:R-:W-:-:S02]  /*21940*/  FFMA.FTZ R144, R144, R177, 1.1641532182693481445e-10 ;  /* 0x2f00000090907423 */ /* 0x000fc400000100b1 */
[----:B0-----:R-:W-:-:S03]  /*21950*/  FMUL.FTZ R164, R164, R185 ;  /* 0x000000b9a4a47220 */ /* 0x001fc60000410000 */
[----:B-1----:R-:W-:-:S04]  /*21960*/  FSETP.GTU.FTZ.AND P0, PT, R144, R181, PT ;  /* 0x000000b59000720b */ /* 0x002fc80003f1c000 */
[----:B------:R-:W-:Y:S02]  /*21970*/  FSEL R17, R164, RZ, !P0 ;  /* 0x000000ffa4117208 */ /* 0x000fe40004000000 */
[----:B------:R-:W-:Y:S02]  /*21980*/  PLOP3.LUT P1, PT, P0, PT, PT, 0x8, 0x80 ;  /* 0x000000000080781c */ /* 0x000fe4000072e170 */
[----:B------:R-:W-:Y:S01]  /*21990*/  ISETP.NE.AND P0, PT, R32, 0x1, PT ;  /* 0x000000012000780c */ /* 0x000fe20003f05270 */
[----:B------:R-:W-:-:S10]  /*219a0*/  FADD.FTZ R17, R17, R188 ;  /* 0x000000bc11117221 */ /* 0x000fd40000010000 */
        /* <DEDUP_REMOVED lines=10> */
.L_x_9774:
        /* <DEDUP_REMOVED lines=13> */
.L_x_9776:
[----:B------:R-:W-:Y:S05]  /*21b20*/  BSYNC.RECONVERGENT B2 ;  /* 0x0000000000027941 */ /* 0x000fea0003800200 */
.L_x_9775:
        /* <DEDUP_REMOVED lines=61> */
.L_x_9773:
[----:B------:R-:W-:Y:S05]  /*21f00*/  BSYNC.RECONVERGENT B1 ;  /* 0x0000000000017941 */ /* 0x000fea0003800200 */
.L_x_9772:
        /* <DEDUP_REMOVED lines=23> */
.L_x_9779:
        /* <DEDUP_REMOVED lines=13> */
.L_x_9781:
[----:B------:R-:W-:Y:S05]  /*22150*/  BSYNC.RECONVERGENT B2 ;  /* 0x0000000000027941 */ /* 0x000fea0003800200 */
.L_x_9780:
        /* <DEDUP_REMOVED lines=61> */
.L_x_9778:
[----:B------:R-:W-:Y:S05]  /*22530*/  BSYNC.RECONVERGENT B1 ;  /* 0x0000000000017941 */ /* 0x000fea0003800200 */
.L_x_9777:
        /* <DEDUP_REMOVED lines=23> */
.L_x_9784:
        /* <DEDUP_REMOVED lines=13> */
.L_x_9786:
[----:B------:R-:W-:Y:S05]  /*22780*/  BSYNC.RECONVERGENT B2 ;  /* 0x0000000000027941 */ /* 0x000fea0003800200 */
.L_x_9785:
        /* <DEDUP_REMOVED lines=61> */
.L_x_9783:
[----:B------:R-:W-:Y:S05]  /*22b60*/  BSYNC.RECONVERGENT B1 ;  /* 0x0000000000017941 */ /* 0x000fea0003800200 */
.L_x_9782:
        /* <DEDUP_REMOVED lines=23> */
.L_x_9789:
        /* <DEDUP_REMOVED lines=13> */
.L_x_9791:
[----:B------:R-:W-:Y:S05]  /*22db0*/  BSYNC.RECONVERGENT B2 ;  /* 0x0000000000027941 */ /* 0x000fea0003800200 */
.L_x_9790:
        /* <DEDUP_REMOVED lines=61> */
.L_x_9788:
[----:B------:R-:W-:Y:S05]  /*23190*/  BSYNC.RECONVERGENT B1 ;  /* 0x0000000000017941 */ /* 0x000fea0003800200 */
.L_x_9787:
        /* <DEDUP_REMOVED lines=23> */
.L_x_9794:
        /* <DEDUP_REMOVED lines=13> */
.L_x_9796:
[----:B------:R-:W-:Y:S05]  /*233e0*/  BSYNC.RECONVERGENT B2 ;  /* 0x0000000000027941 */ /* 0x000fea0003800200 */
.L_x_9795:
        /* <DEDUP_REMOVED lines=61> */
.L_x_9793:
[----:B------:R-:W-:Y:S05]  /*237c0*/  BSYNC.RECONVERGENT B1 ;  /* 0x0000000000017941 */ /* 0x000fea0003800200 */
.L_x_9792:
        /* <DEDUP_REMOVED lines=23> */
.L_x_9799:
        /* <DEDUP_REMOVED lines=13> */
.L_x_9801:
[----:B------:R-:W-:Y:S05]  /*23a10*/  BSYNC.RECONVERGENT B2 ;  /* 0x0000000000027941 */ /* 0x000fea0003800200 */
.L_x_9800:
        /* <DEDUP_REMOVED lines=61> */
.L_x_9798:
[----:B------:R-:W-:Y:S05]  /*23df0*/  BSYNC.RECONVERGENT B1 ;  /* 0x0000000000017941 */ /* 0x000fea0003800200 */
.L_x_9797:
        /* <DEDUP_REMOVED lines=23> */
.L_x_9804:
        /* <DEDUP_REMOVED lines=15> */
.L_x_9806:
[----:B------:R-:W-:Y:S05]  /*24060*/  BSYNC.RECONVERGENT B2 ;  /* 0x0000000000027941 */ /* 0x000fea0003800200 */
.L_x_9805:
        /* <DEDUP_REMOVED lines=61> */
.L_x_9803:
[----:B------:R-:W-:Y:S05]  /*24440*/  BSYNC.RECONVERGENT B1 ;  /* 0x0000000000017941 */ /* 0x000fea0003800200 */
.L_x_9802:
        /* <DEDUP_REMOVED lines=15> */
.L_x_9766:
        /* <DEDUP_REMOVED lines=16> */
.L_x_9810:
        /* <DEDUP_REMOVED lines=13> */
.L_x_9812:
[----:B------:R-:W-:Y:S05]  /*24710*/  BSYNC.RECONVERGENT B2 ;  /* 0x0000000000027941 */ /* 0x000fea0003800200 */
.L_x_9811:
        /* <DEDUP_REMOVED lines=60> */
.L_x_9809:
[----:B------:R-:W-:Y:S05]  /*24ae0*/  BSYNC.RECONVERGENT B1 ;  /* 0x0000000000017941 */ /* 0x000fea0003800200 */
.L_x_9808:
[----:B------:R-:W0:Y:S01]  /*24af0*/  LDC R185, c[0x0][0x408] ;  /* 0x00010200ffb97b82 */ /* 0x000e220000000800 */
[----:B------:R-:W-:Y:S01]  /*24b00*/  I2FP.F32.U32 R32, R17 ;  /* 0x0000001100207245 */ /* 0x000fe20000201000 */
[----:B-----5:R-:W-:Y:S01]  /*24b10*/  HADD2.F32 R124, -RZ, R128.H0_H0 ;  /* 0x20000080ff7c7230 */ /* 0x020fe20000004100 */
[----:B------:R-:W-:Y:S01]  /*24b20*/  LOP3.LUT R11, R11, 0xfffffffd, RZ, 0xc0, !PT ;  /* 0xfffffffd0b0b7812 */ /* 0x000fe200078ec0ff */
[----:B------:R-:W-:Y:S01]  /*24b30*/  IMAD.MOV.U32 R177, RZ, RZ, 0x2f800000 ;  /* 0x2f800000ffb17424 */ /* 0x000fe200078e00ff */
[----:B------:R-:W-:Y:S01]  /*24b40*/  BSSY.RECONVERGENT B1, `(.L_x_9813) ;  /* 0x0000060000017945 */ /* 0x000fe20003800200 */
[----:B------:R-:W-:Y:S02]  /*24b50*/  IMAD.MOV.U32 R7, RZ, RZ, R10 ;  /* 0x000000ffff077224 */ /* 0x000fe400078e000a */
[----:B------:R-:W-:Y:S01]  /*24b60*/  FMUL.FTZ R124, R124, R183 ;  /* 0x000000b77c7c7220 */ /* 0x000fe20000410000 */
[----:B------:R-:W1:Y:S01]  /*24b70*/  LDC R181, c[0x0][0x404] ;  /* 0x00010100ffb57b82 */ /* 0x000e620000000800 */
[----:B------:R-:W-:-:S02]  /*24b80*/  FFMA.FTZ R32, R32, R177, 1.1641532182693481445e-10 ;  /* 0x2f00000020207423 */ /* 0x000fc400000100b1 */
[----:B0-----:R-:W-:Y:S01]  /*24b90*/  FMUL.FTZ R17, R124, R185 ;  /* 0x000000b97c117220 */ /* 0x001fe20000410000 */
[----:B------:R-:W-:Y:S02]  /*24ba0*/  MOV R124, 0x2 ;  /* 0x00000002007c7802 */ /* 0x000fe40000000f00 */
        /* <DEDUP_REMOVED lines=14> */
.L_x_9815:
        /* <DEDUP_REMOVED lines=13> */
.L_x_9817:
[----:B------:R-:W-:Y:S05]  /*24d60*/  BSYNC.RECONVERGENT B2 ;  /* 0x0000000000027941 */ /* 0x000fea0003800200 */
.L_x_9816:
        /* <DEDUP_REMOVED lines=61> */
.L_x_9814:
[----:B------:R-:W-:Y:S05]  /*25140*/  BSYNC.RECONVERGENT B1 ;  /* 0x0000000000017941 */ /* 0x000fea0003800200 */
.L_x_9813:
        /* <DEDUP_REMOVED lines=21> */
.L_x_9820:
        /* <DEDUP_REMOVED lines=13> */
.L_x_9822:
[----:B------:R-:W-:Y:S05]  /*25370*/  BSYNC.RECONVERGENT B2 ;  /* 0x0000000000027941 */ /* 0x000fea0003800200 */
.L_x_9821:
        /* <DEDUP_REMOVED lines=61> */
.L_x_9819:
[----:B------:R-:W-:Y:S05]  /*25750*/  BSYNC.RECONVERGENT B1 ;  /* 0x0000000000017941 */ /* 0x000fea0003800200 */
.L_x_9818:
        /* <DEDUP_REMOVED lines=21> */
.L_x_9825:
        /* <DEDUP_REMOVED lines=13> */
.L_x_9827:
[----:B------:R-:W-:Y:S05]  /*25980*/  BSYNC.RECONVERGENT B2 ;  /* 0x0000000000027941 */ /* 0x000fea0003800200 */
.L_x_9826:
        /* <DEDUP_REMOVED lines=61> */
.L_x_9824:
[----:B------:R-:W-:Y:S05]  /*25d60*/  BSYNC.RECONVERGENT B1 ;  /* 0x0000000000017941 */ /* 0x000fea0003800200 */
.L_x_9823:
        /* <DEDUP_REMOVED lines=21> */
.L_x_9830:
        /* <DEDUP_REMOVED lines=13> */
.L_x_9832:
[----:B------:R-:W-:Y:S05]  /*25f90*/  BSYNC.RECONVERGENT B2 ;  /* 0x0000000000027941 */ /* 0x000fea0003800200 */
.L_x_9831:
        /* <DEDUP_REMOVED lines=61> */
.L_x_9829:
[----:B------:R-:W-:Y:S05]  /*26370*/  BSYNC.RECONVERGENT B1 ;  /* 0x0000000000017941 */ /* 0x000fea0003800200 */
.L_x_9828:
        /* <DEDUP_REMOVED lines=21> */
.L_x_9835:
        /* <DEDUP_REMOVED lines=13> */
.L_x_9837:
[----:B------:R-:W-:Y:S05]  /*265a0*/  BSYNC.RECONVERGENT B2 ;  /* 0x0000000000027941 */ /* 0x000fea0003800200 */
.L_x_9836:
        /* <DEDUP_REMOVED lines=61> */
.L_x_9834:
[----:B------:R-:W-:Y:S05]  /*26980*/  BSYNC.RECONVERGENT B1 ;  /* 0x0000000000017941 */ /* 0x000fea0003800200 */
.L_x_9833:
        /* <DEDUP_REMOVED lines=21> */
.L_x_9840:
        /* <DEDUP_REMOVED lines=13> */
.L_x_9842:
[----:B------:R-:W-:Y:S05]  /*26bb0*/  BSYNC.RECONVERGENT B2 ;  /* 0x0000000000027941 */ /* 0x000fea0003800200 */
.L_x_9841:
        /* <DEDUP_REMOVED lines=61> */
.L_x_9839:
[----:B------:R-:W-:Y:S05]  /*26f90*/  BSYNC.RECONVERGENT B1 ;  /* 0x0000000000017941 */ /* 0x000fea0003800200 */
.L_x_9838:
        /* <DEDUP_REMOVED lines=21> */
.L_x_9845:
        /* <DEDUP_REMOVED lines=15> */
.L_x_9847:
[----:B------:R-:W-:Y:S05]  /*271e0*/  BSYNC.RECONVERGENT B2 ;  /* 0x0000000000027941 */ /* 0x000fea0003800200 */
.L_x_9846:
        /* <DEDUP_REMOVED lines=61> */
.L_x_9844:
[----:B------:R-:W-:Y:S05]  /*275c0*/  BSYNC.RECONVERGENT B1 ;  /* 0x0000000000017941 */ /* 0x000fea0003800200 */
.L_x_9843:
        /* <DEDUP_REMOVED lines=12> */
.L_x_9807:
[----:B------:R-:W0:Y:S01]  /*27690*/  LDC.64 R130, c[0x0][0x3a8] ;  /* 0x0000ea00ff827b82 */ /* 0x000e220000000a00 */
[----:B------:R-:W-:Y:S02]  /*276a0*/  SEL R193, RZ, 0x1000000, !P6 ;  /* 0x01000000ffc17807 */ /* 0x000fe40007000000 */
[----:B------:R-:W-:Y:S02]  /*276b0*/  LOP3.LUT P6, RZ, R11, 0x2, RZ, 0xc0, !PT ;  /* 0x000000020bff7812 */ /* 0x000fe400078cc0ff */
[----:B------:R-:W-:Y:S02]  /*276c0*/  SEL R191, RZ, 0x10000, !P5 ;  /* 0x00010000ffbf7807 */ /* 0x000fe40006800000 */
[----:B------:R-:W-:Y:S01]  /*276d0*/  SEL R194, RZ, 0x100, !P4 ;  /* 0x00000100ffc27807 */ /* 0x000fe20006000000 */
[----:B------:R-:W1:Y:S01]  /*276e0*/  LDC.64 R128, c[0x0][0x3b0] ;  /* 0x0000ec00ff807b82 */ /* 0x000e620000000a00 */
[----:B------:R-:W-:Y:S02]  /*276f0*/  SEL R185, RZ, 0x1000000, !P2 ;  /* 0x01000000ffb97807 */ /* 0x000fe40005000000 */
[----:B------:R-:W-:-:S02]  /*27700*/  SEL R192, RZ, 0x10000, !P1 ;  /* 0x00010000ffc07807 */ /* 0x000fc40004800000 */
[----:B------:R-:W-:Y:S02]  /*27710*/  SEL R181, RZ, 0x100, !P0 ;  /* 0x00000100ffb57807 */ /* 0x000fe40004000000 */
[----:B------:R-:W-:Y:S02]  /*27720*/  SEL R189, RZ, 0x1, !P3 ;  /* 0x00000001ffbd7807 */ /* 0x000fe40005800000 */
[----:B------:R-:W-:Y:S02]  /*27730*/  SEL R188, RZ, 0x1, !P6 ;  /* 0x00000001ffbc7807 */ /* 0x000fe40007000000 */
[----:B------:R-:W-:Y:S02]  /*27740*/  LOP3.LUT R194, R194, R193, R191, 0xfe, !PT ;  /* 0x000000c1c2c27212 */ /* 0x000fe400078efebf */
[----:B------:R-:W-:Y:S02]  /*27750*/  LOP3.LUT R181, R181, R185, R192, 0xfe, !PT ;  /* 0x000000b9b5b57212 */ /* 0x000fe400078efec0 */
        /* <DEDUP_REMOVED lines=8> */
.L_x_9765:
[----:B------:R-:W-:Y:S05]  /*277e0*/  BSYNC.RECONVERGENT B0 ;  /* 0x0000000000007941 */ /* 0x000fea0003800200 */
.L_x_9764:
        /* <DEDUP_REMOVED lines=30> */
.L_x_9853:
        /* <DEDUP_REMOVED lines=13> */
.L_x_9855:
[----:B------:R-:W-:Y:S05]  /*27aa0*/  BSYNC.RECONVERGENT B2 ;  /* 0x0000000000027941 */ /* 0x000fea0003800200 */
.L_x_9854:
        /* <DEDUP_REMOVED lines=60> */
.L_x_9852:
[----:B------:R-:W-:Y:S05]  /*27e70*/  BSYNC.RECONVERGENT B1 ;  /* 0x0000000000017941 */ /* 0x000fea0003800200 */
.L_x_9851:
        /* <DEDUP_REMOVED lines=28> */
.L_x_9858:
        /* <DEDUP_REMOVED lines=13> */
.L_x_9860:
[----:B------:R-:W-:Y:S05]  /*28110*/  BSYNC.RECONVERGENT B2 ;  /* 0x0000000000027941 */ /* 0x000fea0003800200 */
.L_x_9859:
        /* <DEDUP_REMOVED lines=61> */
.L_x_9857:
[----:B------:R-:W-:Y:S05]  /*284f0*/  BSYNC.RECONVERGENT B1 ;  /* 0x0000000000017941 */ /* 0x000fea0003800200 */
.L_x_9856:
        /* <DEDUP_REMOVED lines=23> */
.L_x_9863:
        /* <DEDUP_REMOVED lines=13> */
.L_x_9865:
[----:B------:R-:W-:Y:S05]  /*28740*/  BSYNC.RECONVERGENT B2 ;  /* 0x0000000000027941 */ /* 0x000fea0003800200 */
.L_x_9864:
        /* <DEDUP_REMOVED lines=61> */
.L_x_9862:
[----:B------:R-:W-:Y:S05]  /*28b20*/  BSYNC.RECONVERGENT B1 ;  /* 0x0000000000017941 */ /* 0x000fea0003800200 */
.L_x_9861:
        /* <DEDUP_REMOVED lines=23> */
.L_x_9868:
        /* <DEDUP_REMOVED lines=13> */
.L_x_9870:
[----:B------:R-:W-:Y:S05]  /*28d70*/  BSYNC.RECONVERGENT B2 ;  /* 0x0000000000027941 */ /* 0x000fea0003800200 */
.L_x_9869:
        /* <DEDUP_REMOVED lines=61> */
.L_x_9867:
[----:B------:R-:W-:Y:S05]  /*29150*/  BSYNC.RECONVERGENT B1 ;  /* 0x0000000000017941 */ /* 0x000fea0003800200 */
.L_x_9866:
        /* <DEDUP_REMOVED lines=23> */
.L_x_9873:
        /* <DEDUP_REMOVED lines=13> */
.L_x_9875:
[----:B------:R-:W-:Y:S05]  /*293a0*/  BSYNC.RECONVERGENT B2 ;  /* 0x0000000000027941 */ /* 0x000fea0003800200 */
.L_x_9874:
        /* <DEDUP_REMOVED lines=61> */
.L_x_9872:
[----:B------:R-:W-:Y:S05]  /*29780*/  BSYNC.RECONVERGENT B1 ;  /* 0x0000000000017941 */ /* 0x000fea0003800200 */
.L_x_9871:
        /* <DEDUP_REMOVED lines=23> */
.L_x_9878:
        /* <DEDUP_REMOVED lines=13> */
.L_x_9880:
[----:B------:R-:W-:Y:S05]  /*299d0*/  BSYNC.RECONVERGENT B2 ;  /* 0x0000000000027941 */ /* 0x000fea0003800200 */
.L_x_9879:
        /* <DEDUP_REMOVED lines=61> */
.L_x_9877:
[----:B------:R-:W-:Y:S05]  /*29db0*/  BSYNC.RECONVERGENT B1 ;  /* 0x0000000000017941 */ /* 0x000fea0003800200 */
.L_x_9876:
        /* <DEDUP_REMOVED lines=23> */
.L_x_9883:
        /* <DEDUP_REMOVED lines=13> */
.L_x_9885:
[----:B------:R-:W-:Y:S05]  /*2a000*/  BSYNC.RECONVERGENT B2 ;  /* 0x0000000000027941 */ /* 0x000fea0003800200 */
.L_x_9884:
        /* <DEDUP_REMOVED lines=61> */
.L_x_9882:
[----:B------:R-:W-:Y:S05]  /*2a3e0*/  BSYNC.RECONVERGENT B1 ;  /* 0x0000000000017941 */ /* 0x000fea0003800200 */
.L_x_9881:
        /* <DEDUP_REMOVED lines=23> */
.L_x_9888:
        /* <DEDUP_REMOVED lines=15> */
.L_x_9890:
[----:B------:R-:W-:Y:S05]  /*2a650*/  BSYNC.RECONVERGENT B2 ;  /* 0x0000000000027941 */ /* 0x000fea0003800200 */
.L_x_9889:
        /* <DEDUP_REMOVED lines=61> */
.L_x_9887:
[----:B------:R-:W-:Y:S05]  /*2aa30*/  BSYNC.RECONVERGENT B1 ;  /* 0x0000000000017941 */ /* 0x000fea0003800200 */
.L_x_9886:
        /* <DEDUP_REMOVED lines=15> */
.L_x_9850:
        /* <DEDUP_REMOVED lines=16> */
.L_x_9894:
        /* <DEDUP_REMOVED lines=13> */
.L_x_9896:
[----:B------:R-:W-:Y:S05]  /*2ad00*/  BSYNC.RECONVERGENT B2 ;  /* 0x0000000000027941 */ /* 0x000fea0003800200 */
.L_x_9895:
        /* <DEDUP_REMOVED lines=60> */
.L_x_9893:
[----:B------:R-:W-:Y:S05]  /*2b0d0*/  BSYNC.RECONVERGENT B1 ;  /* 0x0000000000017941 */ /* 0x000fea0003800200 */
.L_x_9892:
        /* <DEDUP_REMOVED lines=26> */
.L_x_9899:
        /* <DEDUP_REMOVED lines=13> */
.L_x_9901:
[----:B------:R-:W-:Y:S05]  /*2b350*/  BSYNC.RECONVERGENT B2 ;  /* 0x0000000000027941 */ /* 0x000fea0003800200 */
.L_x_9900:
        /* <DEDUP_REMOVED lines=61> */
.L_x_9898:
[----:B------:R-:W-:Y:S05]  /*2b730*/  BSYNC.RECONVERGENT B1 ;  /* 0x0000000000017941 */ /* 0x000fea0003800200 */
.L_x_9897:
        /* <DEDUP_REMOVED lines=21> */
.L_x_9904:
        /* <DEDUP_REMOVED lines=13> */
.L_x_9906:
[----:B------:R-:W-:Y:S05]  /*2b960*/  BSYNC.RECONVERGENT B2 ;  /* 0x0000000000027941 */ /* 0x000fea0003800200 */
.L_x_9905:
        /* <DEDUP_REMOVED lines=61> */
.L_x_9903:
[----:B------:R-:W-:Y:S05]  /*2bd40*/  BSYNC.RECONVERGENT B1 ;  /* 0x0000000000017941 */ /* 0x000fea0003800200 */
.L_x_9902:
        /* <DEDUP_REMOVED lines=21> */
.L_x_9909:
        /* <DEDUP_REMOVED lines=13> */
.L_x_9911:
[----:B------:R-:W-:Y:S05]  /*2bf70*/  BSYNC.RECONVERGENT B2 ;  /* 0x0000000000027941 */ /* 0x000fea0003800200 */
.L_x_9910:
        /* <DEDUP_REMOVED lines=61> */
.L_x_9908:
[----:B------:R-:W-:Y:S05]  /*2c350*/  BSYNC.RECONVERGENT B1 ;  /* 0x0000000000017941 */ /* 0x000fea0003800200 */
.L_x_9907:
        /* <DEDUP_REMOVED lines=21> */
.L_x_9914:
        /* <DEDUP_REMOVED lines=13> */
.L_x_9916:
[----:B------:R-:W-:Y:S05]  /*2c580*/  BSYNC.RECONVERGENT B2 ;  /* 0x0000000000027941 */ /* 0x000fea0003800200 */
.L_x_9915:
        /* <DEDUP_REMOVED lines=61> */
.L_x_9913:
[----:B------:R-:W-:Y:S05]  /*2c960*/  BSYNC.RECONVERGENT B1 ;  /* 0x0000000000017941 */ /* 0x000fea0003800200 */
.L_x_9912:
        /* <DEDUP_REMOVED lines=21> */
.L_x_9919:
        /* <DEDUP_REMOVED lines=13> */
.L_x_9921:
[----:B------:R-:W-:Y:S05]  /*2cb90*/  BSYNC.RECONVERGENT B2 ;  /* 0x0000000000027941 */ /* 0x000fea0003800200 */
.L_x_9920:
        /* <DEDUP_REMOVED lines=61> */
.L_x_9918:
[----:B------:R-:W-:Y:S05]  /*2cf70*/  BSYNC.RECONVERGENT B1 ;  /* 0x0000000000017941 */ /* 0x000fea0003800200 */
.L_x_9917:
        /* <DEDUP_REMOVED lines=21> */
.L_x_9924:
        /* <DEDUP_REMOVED lines=13> */
.L_x_9926:
[----:B------:R-:W-:Y:S05]  /*2d1a0*/  BSYNC.RECONVERGENT B2 ;  /* 0x0000000000027941 */ /* 0x000fea0003800200 */
.L_x_9925:
        /* <DEDUP_REMOVED lines=61> */
.L_x_9923:
[----:B------:R-:W-:Y:S05]  /*2d580*/  BSYNC.RECONVERGENT B1 ;  /* 0x0000000000017941 */ /* 0x000fea0003800200 */
.L_x_9922:
        /* <DEDUP_REMOVED lines=21> */
.L_x_9929:
        /* <DEDUP_REMOVED lines=15> */
.L_x_9931:
[----:B------:R-:W-:Y:S05]  /*2d7d0*/  BSYNC.RECONVERGENT B2 ;  /* 0x0000000000027941 */ /* 0x000fea0003800200 */
.L_x_9930:
        /* <DEDUP_REMOVED lines=61> */
.L_x_9928:
[----:B------:R-:W-:Y:S05]  /*2dbb0*/  BSYNC.RECONVERGENT B1 ;  /* 0x0000000000017941 */ /* 0x000fea0003800200 */
.L_x_9927:
        /* <DEDUP_REMOVED lines=12> */
.L_x_9891:
        /* <DEDUP_REMOVED lines=21> */
.L_x_9849:
[----:B------:R-:W-:Y:S05]  /*2ddd0*/  BSYNC.RECONVERGENT B0 ;  /* 0x0000000000007941 */ /* 0x000fea0003800200 */
.L_x_9848:
        /* <DEDUP_REMOVED lines=30> */
.L_x_9937:
        /* <DEDUP_REMOVED lines=13> */
.L_x_9939:
[----:B------:R-:W-:Y:S05]  /*2e090*/  BSYNC.RECONVERGENT B2 ;  /* 0x0000000000027941 */ /* 0x000fea0003800200 */
.L_x_9938:
        /* <DEDUP_REMOVED lines=60> */
.L_x_9936:
[----:B------:R-:W-:Y:S05]  /*2e460*/  BSYNC.RECONVERGENT B1 ;  /* 0x0000000000017941 */ /* 0x000fea0003800200 */
.L_x_9935:
        /* <DEDUP_REMOVED lines=28> */
.L_x_9942:
        /* <DEDUP_REMOVED lines=13> */
.L_x_9944:
[----:B------:R-:W-:Y:S05]  /*2e700*/  BSYNC.RECONVERGENT B2 ;  /* 0x0000000000027941 */ /* 0x000fea0003800200 */
.L_x_9943:
        /* <DEDUP_REMOVED lines=61> */
.L_x_9941:
[----:B------:R-:W-:Y:S05]  /*2eae0*/  BSYNC.RECONVERGENT B1 ;  /* 0x0000000000017941 */ /* 0x000fea0003800200 */
.L_x_9940:
        /* <DEDUP_REMOVED lines=23> */
.L_x_9947:
        /* <DEDUP_REMOVED lines=13> */
.L_x_9949:
[----:B------:R-:W-:Y:S05]  /*2ed30*/  BSYNC.RECONVERGENT B2 ;  /* 0x0000000000027941 */ /* 0x000fea0003800200 */
.L_x_9948:
        /* <DEDUP_REMOVED lines=61> */
.L_x_9946:
[----:B------:R-:W-:Y:S05]  /*2f110*/  BSYNC.RECONVERGENT B1 ;  /* 0x0000000000017941 */ /* 0x000fea0003800200 */
.L_x_9945:
        /* <DEDUP_REMOVED lines=23> */
.L_x_9952:
        /* <DEDUP_REMOVED lines=13> */
.L_x_9954:
[----:B------:R-:W-:Y:S05]  /*2f360*/  BSYNC.RECONVERGENT B2 ;  /* 0x0000000000027941 */ /* 0x000fea0003800200 */
.L_x_9953:
        /* <DEDUP_REMOVED lines=61> */
.L_x_9951:
[----:B------:R-:W-:Y:S05]  /*2f740*/  BSYNC.RECONVERGENT B1 ;  /* 0x0000000000017941 */ /* 0x000fea0003800200 */
.L_x_9950:
        /* <DEDUP_REMOVED lines=23> */
.L_x_9957:
        /* <DEDUP_REMOVED lines=13> */
.L_x_9959:
[----:B------:R-:W-:Y:S05]  /*2f990*/  BSYNC.RECONVERGENT B2 ;  /* 0x0000000000027941 */ /* 0x000fea0003800200 */
.L_x_9958:
        /* <DEDUP_REMOVED lines=61> */
.L_x_9956:
[----:B------:R-:W-:Y:S05]  /*2fd70*/  BSYNC.RECONVERGENT B1 ;  /* 0x0000000000017941 */ /* 0x000fea0003800200 */
.L_x_9955:
        /* <DEDUP_REMOVED lines=23> */
.L_x_9962:
        /* <DEDUP_REMOVED lines=13> */
.L_x_9964:
[----:B------:R-:W-:Y:S05]  /*2ffc0*/  BSYNC.RECONVERGENT B2 ;  /* 0x0000000000027941 */ /* 0x000fea0003800200 */
.L_x_9963:
        /* <DEDUP_REMOVED lines=61> */
.L_x_9961:
[----:B------:R-:W-:Y:S05]  /*303a0*/  BSYNC.RECONVERGENT B1 ;  /* 0x0000000000017941 */ /* 0x000fea0003800200 */
.L_x_9960:
        /* <DEDUP_REMOVED lines=23> */
.L_x_9967:
        /* <DEDUP_REMOVED lines=13> */
.L_x_9969:
[----:B------:R-:W-:Y:S05]  /*305f0*/  BSYNC.RECONVERGENT B2 ;  /* 0x0000000000027941 */ /* 0x000fea0003800200 */
.L_x_9968:
        /* <DEDUP_REMOVED lines=61> */
.L_x_9966:
[----:B------:R-:W-:Y:S05]  /*309d0*/  BSYNC.RECONVERGENT B1 ;  /* 0x0000000000017941 */ /* 0x000fea0003800200 */
.L_x_9965:
        /* <DEDUP_REMOVED lines=23> */
.L_x_9972:
        /* <DEDUP_REMOVED lines=15> */
.L_x_9974:
[----:B------:R-:W-:Y:S05]  /*30c40*/  BSYNC.RECONVERGENT B2 ;  /* 0x0000000000027941 */ /* 0x000fea0003800200 */
.L_x_9973:
        /* <DEDUP_REMOVED lines=61> */
.L_x_9971:
[----:B------:R-:W-:Y:S05]  /*31020*/  BSYNC.RECONVERGENT B1 ;  /* 0x0000000000017941 */ /* 0x000fea0003800200 */
.L_x_9970:
        /* <DEDUP_REMOVED lines=15> */
.L_x_9934:
        /* <DEDUP_REMOVED lines=16> */
.L_x_9978:
        /* <DEDUP_REMOVED lines=13> */
.L_x_9980:
[----:B------:R-:W-:Y:S05]  /*312f0*/  BSYNC.RECONVERGENT B2 ;  /* 0x0000000000027941 */ /* 0x000fea0003800200 */
.L_x_9979:
        /* <DEDUP_REMOVED lines=60> */
.L_x_9977:
[----:B------:R-:W-:Y:S05]  /*316c0*/  BSYNC.RECONVERGENT B1 ;  /* 0x0000000000017941 */ /* 0x000fea0003800200 */
.L_x_9976:
        /* <DEDUP_REMOVED lines=26> */
.L_x_9983:
        /* <DEDUP_REMOVED lines=13> */
.L_x_9985:
[----:B------:R-:W-:Y:S05]  /*31940*/  BSYNC.RECONVERGENT B2 ;  /* 0x0000000000027941 */ /* 0x000fea0003800200 */
.L_x_9984:
        /* <DEDUP_REMOVED lines=61> */
.L_x_9982:
[----:B------:R-:W-:Y:S05]  /*31d20*/  BSYNC.RECONVERGENT B1 ;  /* 0x0000000000017941 */ /* 0x000fea0003800200 */
.L_x_9981:
        /* <DEDUP_REMOVED lines=21> */
.L_x_9988:
        /* <DEDUP_REMOVED lines=13> */
.L_x_9990:
[----:B------:R-:W-:Y:S05]  /*31f50*/  BSYNC.RECONVERGENT B2 ;  /* 0x0000000000027941 */ /* 0x000fea0003800200 */
.L_x_9989:
        /* <DEDUP_REMOVED lines=61> */
.L_x_9987:
[----:B------:R-:W-:Y:S05]  /*32330*/  BSYNC.RECONVERGENT B1 ;  /* 0x0000000000017941 */ /* 0x000fea0003800200 */
.L_x_9986:
        /* <DEDUP_REMOVED lines=21> */
.L_x_9993:
        /* <DEDUP_REMOVED lines=13> */
.L_x_9995:
[----:B------:R-:W-:Y:S05]  /*32560*/  BSYNC.RECONVERGENT B2 ;  /* 0x0000000000027941 */ /* 0x000fea0003800200 */
.L_x_9994:
        /* <DEDUP_REMOVED lines=61> */
.L_x_9992:
[----:B------:R-:W-:Y:S05]  /*32940*/  BSYNC.RECONVERGENT B1 ;  /* 0x0000000000017941 */ /* 0x000fea0003800200 */
.L_x_9991:
        /* <DEDUP_REMOVED lines=21> */
.L_x_9998:
        /* <DEDUP_REMOVED lines=13> */
.L_x_10000:
[----:B------:R-:W-:Y:S05]  /*32b70*/  BSYNC.RECONVERGENT B2 ;  /* 0x0000000000027941 */ /* 0x000fea0003800200 */
.L_x_9999:
        /* <DEDUP_REMOVED lines=61> */
.L_x_9997:
[----:B------:R-:W-:Y:S05]  /*32f50*/  BSYNC.RECONVERGENT B1 ;  /* 0x0000000000017941 */ /* 0x000fea0003800200 */
.L_x_9996:
        /* <DEDUP_REMOVED lines=21> */
.L_x_10003:
        /* <DEDUP_REMOVED lines=13> */
.L_x_10005:
[----:B------:R-:W-:Y:S05]  /*33180*/  BSYNC.RECONVERGENT B2 ;  /* 0x0000000000027941 */ /* 0x000fea0003800200 */
.L_x_10004:
        /* <DEDUP_REMOVED lines=61> */
.L_x_10002:
[----:B------:R-:W-:Y:S05]  /*33560*/  BSYNC.RECONVERGENT B1 ;  /* 0x0000000000017941 */ /* 0x000fea0003800200 */
.L_x_10001:
        /* <DEDUP_REMOVED lines=21> */
.L_x_10008:
        /* <DEDUP_REMOVED lines=13> */
.L_x_10010:
[----:B------:R-:W-:Y:S05]  /*33790*/  BSYNC.RECONVERGENT B2 ;  /* 0x0000000000027941 */ /* 0x000fea0003800200 */
.L_x_10009:
        /* <DEDUP_REMOVED lines=61> */
.L_x_10007:
[----:B------:R-:W-:Y:S05]  /*33b70*/  BSYNC.RECONVERGENT B1 ;  /* 0x0000000000017941 */ /* 0x000fea0003800200 */
.L_x_10006:
        /* <DEDUP_REMOVED lines=21> */
.L_x_10013:
        /* <DEDUP_REMOVED lines=15> */
.L_x_10015:
[----:B------:R-:W-:Y:S05]  /*33dc0*/  BSYNC.RECONVERGENT B2 ;  /* 0x0000000000027941 */ /* 0x000fea0003800200 */
.L_x_10014:
        /* <DEDUP_REMOVED lines=61> */
.L_x_10012:
[----:B------:R-:W-:Y:S05]  /*341a0*/  BSYNC.RECONVERGENT B1 ;  /* 0x0000000000017941 */ /* 0x000fea0003800200 */
.L_x_10011:
        /* <DEDUP_REMOVED lines=12> */
.L_x_9975:
        /* <DEDUP_REMOVED lines=21> */
.L_x_9933:
[----:B------:R-:W-:Y:S05]  /*343c0*/  BSYNC.RECONVERGENT B0 ;  /* 0x0000000000007941 */ /* 0x000fea0003800200 */
.L_x_9932:
        /* <DEDUP_REMOVED lines=30> */
.L_x_10021:
        /* <DEDUP_REMOVED lines=13> */
.L_x_10023:
[----:B------:R-:W-:Y:S05]  /*34680*/  BSYNC.RECONVERGENT B2 ;  /* 0x0000000000027941 */ /* 0x000fea0003800200 */
.L_x_10022:
        /* <DEDUP_REMOVED lines=59> */
[----:B------:R-:W-:-:S07]  /*34a40*/  IMAD.MOV.U32 R38, RZ, RZ, RZ ;  /* 0x000000ffff267224 */ /* 0x000fce00078e00ff */
.L_x_10020:
[----:B------:R-:W-:Y:S05]  /*34a50*/  BSYNC.RECONVERGENT B1 ;  /* 0x0000000000017941 */ /* 0x000fea0003800200 */
.L_x_10019:
        /* <DEDUP_REMOVED lines=9> */
[----:B------:R-:W-:-:S02]  /*34af0*/  HADD2.F32 R150, -RZ, R124.H0_H0 ;  /* 0x2000007cff967230 */ /* 0x000fc40000004100 */
[----:B------:R-:W-:Y:S01]  /*34b00*/  FFMA.FTZ R20, R20, R185, 1.1641532182693481445e-10 ;  /* 0x2f00000014147423 */ /* 0x000fe200000100b9 */
[----:B0-----:R-:W-:-:S04]  /*34b10*/  FMUL.FTZ R7, R7, R190 ;  /* 0x000000be07077220 */ /* 0x001fc80000410000 */
        /* <DEDUP_REMOVED lines=16> */
.L_x_10026:
        /* <DEDUP_REMOVED lines=13> */
.L_x_10028:
[----:B------:R-:W-:Y:S05]  /*34cf0*/  BSYNC.RECONVERGENT B2 ;  /* 0x0000000000027941 */ /* 0x000fea0003800200 */
.L_x_10027:
        /* <DEDUP_REMOVED lines=61> */
.L_x_10025:
[----:B------:R-:W-:Y:S05]  /*350d0*/  BSYNC.RECONVERGENT B1 ;  /* 0x0000000000017941 */ /* 0x000fea0003800200 */
.L_x_10024:
        /* <DEDUP_REMOVED lines=23> */
.L_x_10031:
        /* <DEDUP_REMOVED lines=13> */
.L_x_10033:
[----:B------:R-:W-:Y:S05]  /*35320*/  BSYNC.RECONVERGENT B2 ;  /* 0x0000000000027941 */ /* 0x000fea0003800200 */
.L_x_10032:
        /* <DEDUP_REMOVED lines=61> */
.L_x_10030:
[----:B------:R-:W-:Y:S05]  /*35700*/  BSYNC.RECONVERGENT B1 ;  /* 0x0000000000017941 */ /* 0x000fea0003800200 */
.L_x_10029:
[----:B------:R-:W-:Y:S01]  /*35710*/  I2FP.F32.U32 R124, R7 ;  /* 0x00000007007c7245 */ /* 0x000fe20000201000 */
[----:B------:R-:W-:Y:S01]  /*35720*/  HADD2.F32 R128, -RZ, R129.H0_H0 ;  /* 0x20000081ff807230 */ /* 0x000fe20000004100 */
[----:B------:R-:W-:Y:S01]  /*35730*/  ISETP.NE.AND P2, PT, R149, 0x1, PT ;  /* 0x000000019500780c */ /* 0x000fe20003f45270 */
[----:B------:R-:W-:Y:S01]  /*35740*/  BSSY.RECONVERGENT B1, `(.L_x_10034) ;  /* 0x000005f000017945 */ /* 0x000fe20003800200 */
[----:B------:R-:W-:Y:S02]  /*35750*/  IMAD.MOV.U32 R150, RZ, RZ, 0x2 ;  /* 0x00000002ff967424 */ /* 0x000fe400078e00ff */
        /* <DEDUP_REMOVED lines=18> */
.L_x_10036:
        /* <DEDUP_REMOVED lines=13> */
.L_x_10038:
[----:B------:R-:W-:Y:S05]  /*35950*/  BSYNC.RECONVERGENT B2 ;  /* 0x0000000000027941 */ /* 0x000fea0003800200 */
.L_x_10037:
        /* <DEDUP_REMOVED lines=61> */
.L_x_10035:
[----:B------:R-:W-:Y:S05]  /*35d30*/  BSYNC.RECONVERGENT B1 ;  /* 0x0000000000017941 */ /* 0x000fea0003800200 */
.L_x_10034:
[----:B------:R-:W-:Y:S01]  /*35d40*/  I2FP.F32.U32 R124, R7 ;  /* 0x00000007007c7245 */ /* 0x000fe20000201000 */
[----:B------:R-:W-:Y:S01]  /*35d50*/  HADD2.F32 R128, -RZ, R129.H1_H1 ;  /* 0x30000081ff807230 */ /* 0x000fe20000004100 */
[----:B------:R-:W-:Y:S01]  /*35d60*/  ISETP.NE.AND P3, PT, R150, 0x1, PT ;  /* 0x000000019600780c */ /* 0x000fe20003f65270 */
[----:B------:R-:W-:Y:S02]  /*35d70*/  BSSY.RECONVERGENT B1, `(.L_x_10039) ;  /* 0x000005f000017945 */ /* 0x000fe40003800200 */
[----:B------:R-:W-:Y:S01]  /*35d80*/  FFMA.FTZ R124, R124, R185, 1.1641532182693481445e-10 ;  /* 0x2f0000007c7c7423 */ /* 0x000fe200000100b9 */
[----:B------:R-:W-:Y:S01]  /*35d90*/  FMUL.FTZ R7, R128, R183 ;  /* 0x000000b780077220 */ /* 0x000fe20000410000 */
[----:B------:R-:W-:Y:S02]  /*35da0*/  HADD2.F32 R128, -RZ, R125.H1_H1 ;  /* 0x3000007dff807230 */ /* 0x000fe40000004100 */
[----:B------:R-:W-:Y:S02]  /*35db0*/  HFMA2 R125, -RZ, RZ, 0, 1.1920928955078125e-07 ;  /* 0x00000002ff7d7431 */ /* 0x000fe400000001ff */
        /* <DEDUP_REMOVED lines=15> */
.L_x_10041:
        /* <DEDUP_REMOVED lines=13> */
.L_x_10043:
[----:B------:R-:W-:Y:S05]  /*35f80*/  BSYNC.RECONVERGENT B2 ;  /* 0x0000000000027941 */ /* 0x000fea0003800200 */
.L_x_10042:
        /* <DEDUP_REMOVED lines=61> */
.L_x_10040:
[----:B------:R-:W-:Y:S05]  /*36360*/  BSYNC.RECONVERGENT B1 ;  /* 0x0000000000017941 */ /* 0x000fea0003800200 */
.L_x_10039:
        /* <DEDUP_REMOVED lines=23> */
.L_x_10046:
        /* <DEDUP_REMOVED lines=13> */
.L_x_10048:
[----:B------:R-:W-:Y:S05]  /*365b0*/  BSYNC.RECONVERGENT B2 ;  /* 0x0000000000027941 */ /* 0x000fea0003800200 */
.L_x_10047:
        /* <DEDUP_REMOVED lines=61> */
.L_x_10045:
[----:B------:R-:W-:Y:S05]  /*36990*/  BSYNC.RECONVERGENT B1 ;  /* 0x0000000000017941 */ /* 0x000fea0003800200 */
.L_x_10044:
        /* <DEDUP_REMOVED lines=23> */
.L_x_10051:
        /* <DEDUP_REMOVED lines=13> */
.L_x_10053:
[----:B------:R-:W-:Y:S05]  /*36be0*/  BSYNC.RECONVERGENT B2 ;  /* 0x0000000000027941 */ /* 0x000fea0003800200 */
.L_x_10052:
        /* <DEDUP_REMOVED lines=61> */
.L_x_10050:
[----:B------:R-:W-:Y:S05]  /*36fc0*/  BSYNC.RECONVERGENT B1 ;  /* 0x0000000000017941 */ /* 0x000fea0003800200 */
.L_x_10049:
        /* <DEDUP_REMOVED lines=23> */
.L_x_10056:
        /* <DEDUP_REMOVED lines=15> */
.L_x_10058:
[----:B------:R-:W-:Y:S05]  /*37230*/  BSYNC.RECONVERGENT B2 ;  /* 0x0000000000027941 */ /* 0x000fea0003800200 */
.L_x_10057:
        /* <DEDUP_REMOVED lines=61> */
.L_x_10055:
[----:B------:R-:W-:Y:S05]  /*37610*/  BSYNC.RECONVERGENT B1 ;  /* 0x0000000000017941 */ /* 0x000fea0003800200 */
.L_x_10054:
[----:B------:R-:W-:Y:S01]  /*37620*/  I2FP.F32.U32 R124, R125 ;  /* 0x0000007d007c7245 */ /* 0x000fe20000201000 */
[----:B------:R-:W-:Y:S02]  /*37630*/  HADD2.F32 R126, -RZ, R131.H1_H1 ;  /* 0x30000083ff7e7230 */ /* 0x000fe40000004100 */
[----:B------:R-:W-:Y:S02]  /*37640*/  HADD2.F32 R180, -RZ, R127.H1_H1 ;  /* 0x3000007fffb47230 */ /* 0x000fe40000004100 */
[----:B------:R-:W-:Y:S01]  /*37650*/  FFMA.FTZ R124, R124, R185, 1.1641532182693481445e-10 ;  /* 0x2f0000007c7c7423 */ /* 0x000fe200000100b9 */
[----:B------:R-:W-:Y:S01]  /*37660*/  FMUL.FTZ R125, R126, R183 ;  /* 0x000000b77e7d7220 */ /* 0x000fe20000410000 */
[----:B------:R-:W-:-:S03]  /*37670*/  F2FP.F16.F32.PACK_AB R126, R169, R150 ;  /* 0x00000096a97e723e */ /* 0x000fc600000000ff */
        /* <DEDUP_REMOVED lines=9> */
.L_x_10018:
        /* <DEDUP_REMOVED lines=16> */
.L_x_10062:
        /* <DEDUP_REMOVED lines=13> */
.L_x_10064:
[----:B------:R-:W-:Y:S05]  /*378e0*/  BSYNC.RECONVERGENT B2 ;  /* 0x0000000000027941 */ /* 0x000fea0003800200 */
.L_x_10063:
        /* <DEDUP_REMOVED lines=60> */
.L_x_10061:
[----:B------:R-:W-:Y:S05]  /*37cb0*/  BSYNC.RECONVERGENT B1 ;  /* 0x0000000000017941 */ /* 0x000fea0003800200 */
.L_x_10060:
        /* <DEDUP_REMOVED lines=26> */
.L_x_10067:
        /* <DEDUP_REMOVED lines=13> */
.L_x_10069:
[----:B------:R-:W-:Y:S05]  /*37f30*/  BSYNC.RECONVERGENT B2 ;  /* 0x0000000000027941 */ /* 0x000fea0003800200 */
.L_x_10068:
        /* <DEDUP_REMOVED lines=61> */
.L_x_10066:
[----:B------:R-:W-:Y:S05]  /*38310*/  BSYNC.RECONVERGENT B1 ;  /* 0x0000000000017941 */ /* 0x000fea0003800200 */
.L_x_10065:
        /* <DEDUP_REMOVED lines=21> */
.L_x_10072:
        /* <DEDUP_REMOVED lines=13> */
.L_x_10074:
[----:B------:R-:W-:Y:S05]  /*38540*/  BSYNC.RECONVERGENT B2 ;  /* 0x0000000000027941 */ /* 0x000fea0003800200 */
.L_x_10073:
        /* <DEDUP_REMOVED lines=61> */
.L_x_10071:
[----:B------:R-:W-:Y:S05]  /*38920*/  BSYNC.RECONVERGENT B1 ;  /* 0x0000000000017941 */ /* 0x000fea0003800200 */
.L_x_10070:
        /* <DEDUP_REMOVED lines=21> */
.L_x_10077:
        /* <DEDUP_REMOVED lines=13> */
.L_x_10079:
[----:B------:R-:W-:Y:S05]  /*38b50*/  BSYNC.RECONVERGENT B2 ;  /* 0x0000000000027941 */ /* 0x000fea0003800200 */
.L_x_10078:
        /* <DEDUP_REMOVED lines=61> */
.L_x_10076:
[----:B------:R-:W-:Y:S05]  /*38f30*/  BSYNC.RECONVERGENT B1 ;  /* 0x0000000000017941 */ /* 0x000fea0003800200 */
.L_x_10075:
        /* <DEDUP_REMOVED lines=21> */
.L_x_10082:
        /* <DEDUP_REMOVED lines=13> */
.L_x_10084:
[----:B------:R-:W-:Y:S05]  /*39160*/  BSYNC.RECONVERGENT B2 ;  /* 0x0000000000027941 */ /* 0x000fea0003800200 */
.L_x_10083:
        /* <DEDUP_REMOVED lines=61> */
.L_x_10081:
[----:B------:R-:W-:Y:S05]  /*39540*/  BSYNC.RECONVERGENT B1 ;  /* 0x0000000000017941 */ /* 0x000fea0003800200 */
.L_x_10080:
        /* <DEDUP_REMOVED lines=21> */
.L_x_10087:
        /* <DEDUP_REMOVED lines=13> */
.L_x_10089:
[----:B------:R-:W-:Y:S05]  /*39770*/  BSYNC.RECONVERGENT B2 ;  /* 0x0000000000027941 */ /* 0x000fea0003800200 */
.L_x_10088:
        /* <DEDUP_REMOVED lines=61> */
.L_x_10086:
[----:B------:R-:W-:Y:S05]  /*39b50*/  BSYNC.RECONVERGENT B1 ;  /* 0x0000000000017941 */ /* 0x000fea0003800200 */
.L_x_10085:
        /* <DEDUP_REMOVED lines=21> */
.L_x_10092:
        /* <DEDUP_REMOVED lines=13> */
.L_x_10094:
[----:B------:R-:W-:Y:S05]  /*39d80*/  BSYNC.RECONVERGENT B2 ;  /* 0x0000000000027941 */ /* 0x000fea0003800200 */
.L_x_10093:
        /* <DEDUP_REMOVED lines=61> */
.L_x_10091:
[----:B------:R-:W-:Y:S05]  /*3a160*/  BSYNC.RECONVERGENT B1 ;  /* 0x0000000000017941 */ /* 0x000fea0003800200 */
.L_x_10090:
        /* <DEDUP_REMOVED lines=21> */
.L_x_10097:
        /* <DEDUP_REMOVED lines=15> */
.L_x_10099:
[----:B------:R-:W-:Y:S05]  /*3a3b0*/  BSYNC.RECONVERGENT B2 ;  /* 0x0000000000027941 */ /* 0x000fea0003800200 */
.L_x_10098:
        /* <DEDUP_REMOVED lines=61> */
.L_x_10096:
[----:B------:R-:W-:Y:S05]  /*3a790*/  BSYNC.RECONVERGENT B1 ;  /* 0x0000000000017941 */ /* 0x000fea0003800200 */
.L_x_10095:
        /* <DEDUP_REMOVED lines=12> */
.L_x_10059:
        /* <DEDUP_REMOVED lines=21> */
.L_x_10017:
[----:B------:R-:W-:Y:S05]  /*3a9b0*/  BSYNC.RECONVERGENT B0 ;  /* 0x0000000000007941 */ /* 0x000fea0003800200 */
.L_x_10016:
[----:B------:R-:W-:Y:S01]  /*3a9c0*/  ISETP.GE.U32.AND P0, PT, R2, 0x140, PT ;  /* 0x000001400200780c */ /* 0x000fe20003f06070 */
[----:B------:R-:W-:Y:S01]  /*3a9d0*/  BSSY.RECONVERGENT B0, `(.L_x_10100) ;  /* 0x000065c000007945 */ /* 0x000fe20003800200 */
[----:B------:R-:W-:-:S11]  /*3a9e0*/  LOP3.LUT R11, R11, 0xffffffef, RZ, 0xc0, !PT ;  /* 0xffffffef0b0b7812 */ /* 0x000fd600078ec0ff */
[----:B------:R-:W-:Y:S01]  /*3a9f0*/  @P0 LOP3.LUT R11, R11, 0x10, RZ, 0xfc, !PT ;  /* 0x000000100b0b0812 */ /* 0x000fe200078efcff */
[----:B------:R-:W-:Y:S06]  /*3aa00*/  @!P0 BRA `(.L_x_10101) ;  /* 0x0000006400608947 */ /* 0x000fec0003800000 */
[----:B------:R-:W1:Y:S02]  /*3aa10*/  LDC.64 R40, c[0x0][0x390] ;  /* 0x0000e400ff287b82 */ /* 0x000e640000000a00 */
[----:B-1----:R-:W-:-:S05]  /*3aa20*/  IMAD.WIDE.U32 R40, R184, 0x10, R40 ;  /* 0x00000010b8287825 */ /* 0x002fca00078e0028 */
[----:B0-234-:R0:W5:Y:S01]  /*3aa30*/  LDG.E.128 R124, desc[UR6][R40.64] ;  /* 0x00000006287c7981 */ /* 0x01d162000c1e1d00 */
        /* <DEDUP_REMOVED lines=22> */
.L_x_10105:
        /* <DEDUP_REMOVED lines=13> */
.L_x_10107:
[----:B------:R-:W-:Y:S05]  /*3ac70*/  BSYNC.RECONVERGENT B2 ;  /* 0x0000000000027941 */ /* 0x000fea0003800200 */
.L_x_10106:
        /* <DEDUP_REMOVED lines=60> */
.L_x_10104:
[----:B------:R-:W-:Y:S05]  /*3b040*/  BSYNC.RECONVERGENT B1 ;  /* 0x0000000000017941 */ /* 0x000fea0003800200 */
.L_x_10103:
        /* <DEDUP_REMOVED lines=28> */
.L_x_10110:
        /* <DEDUP_REMOVED lines=13> */
.L_x_10112:
[----:B------:R-:W-:Y:S05]  /*3b2e0*/  BSYNC.RECONVERGENT B2 ;  /* 0x0000000000027941 */ /* 0x000fea0003800200 */
.L_x_10111:
        /* <DEDUP_REMOVED lines=61> */
.L_x_10109:
[----:B------:R-:W-:Y:S05]  /*3b6c0*/  BSYNC.RECONVERGENT B1 ;  /* 0x0000000000017941 */ /* 0x000fea0003800200 */
.L_x_10108:
        /* <DEDUP_REMOVED lines=23> */
.L_x_10115:
        /* <DEDUP_REMOVED lines=13> */
.L_x_10117:
[----:B------:R-:W-:Y:S05]  /*3b910*/  BSYNC.RECONVERGENT B2 ;  /* 0x0000000000027941 */ /* 0x000fea0003800200 */
.L_x_10116:
        /* <DEDUP_REMOVED lines=61> */
.L_x_10114:
[----:B------:R-:W-:Y:S05]  /*3bcf0*/  BSYNC.RECONVERGENT B1 ;  /* 0x0000000000017941 */ /* 0x000fea0003800200 */
.L_x_10113:
        /* <DEDUP_REMOVED lines=23> */
.L_x_10120:
        /* <DEDUP_REMOVED lines=13> */
.L_x_10122:
[----:B------:R-:W-:Y:S05]  /*3bf40*/  BSYNC.RECONVERGENT B2 ;  /* 0x0000000000027941 */ /* 0x000fea0003800200 */
.L_x_10121:
        /* <DEDUP_REMOVED lines=61> */
.L_x_10119:
[----:B------:R-:W-:Y:S05]  /*3c320*/  BSYNC.RECONVERGENT B1 ;  /* 0x0000000000017941 */ /* 0x000fea0003800200 */
.L_x_10118:
        /* <DEDUP_REMOVED lines=23> */
.L_x_10125:
        /* <DEDUP_REMOVED lines=13> */
.L_x_10127:
[----:B------:R-:W-:Y:S05]  /*3c570*/  BSYNC.RECONVERGENT B2 ;  /* 0x0000000000027941 */ /* 0x000fea0003800200 */
.L_x_10126:
        /* <DEDUP_REMOVED lines=61> */
.L_x_10124:
[----:B------:R-:W-:Y:S05]  /*3c950*/  BSYNC.RECONVERGENT B1 ;  /* 0x0000000000017941 */ /* 0x000fea0003800200 */
.L_x_10123:
        /* <DEDUP_REMOVED lines=23> */
.L_x_10130:
        /* <DEDUP_REMOVED lines=13> */
.L_x_10132:
[----:B------:R-:W-:Y:S05]  /*3cba0*/  BSYNC.RECONVERGENT B2 ;  /* 0x0000000000027941 */ /* 0x000fea0003800200 */
.L_x_10131:
        /* <DEDUP_REMOVED lines=61> */
.L_x_10129:
[----:B------:R-:W-:Y:S05]  /*3cf80*/  BSYNC.RECONVERGENT B1 ;  /* 0x0000000000017941 */ /* 0x000fea0003800200 */
.L_x_10128:
        /* <DEDUP_REMOVED lines=23> */
.L_x_10135:
        /* <DEDUP_REMOVED lines=13> */
.L_x_10137:
[----:B------:R-:W-:Y:S05]  /*3d1d0*/  BSYNC.RECONVERGENT B2 ;  /* 0x0000000000027941 */ /* 0x000fea0003800200 */
.L_x_10136:
        /* <DEDUP_REMOVED lines=61> */
.L_x_10134:
[----:B------:R-:W-:Y:S05]  /*3d5b0*/  BSYNC.RECONVERGENT B1 ;  /* 0x0000000000017941 */ /* 0x000fea0003800200 */
.L_x_10133:
[----:B------:R-:W-:Y:S01]  /*3d5c0*/  I2FP.F32.U32 R124, R7 ;  /* 0x00000007007c7245 */ /* 0x000fe20000201000 */
[----:B------:R-:W-:Y:S01]  /*3d5d0*/  HADD2.F32 R126, -RZ, R127.H0_H0 ;  /* 0x2000007fff7e7230 */ /* 0x000fe20000004100 */
[----:B------:R-:W-:Y:S01]  /*3d5e0*/  ISETP.NE.AND P6, PT, R129, 0x1, PT ;  /* 0x000000018100780c */ /* 0x000fe20003fc5270 */
[----:B------:R-:W-:Y:S01]  /*3d5f0*/  HADD2.F32 R171, -RZ, R43.H0_H0 ;  /* 0x2000002bffab7230 */ /* 0x000fe20000004100 */
        /* <DEDUP_REMOVED lines=19> */
.L_x_10140:
        /* <DEDUP_REMOVED lines=15> */
.L_x_10142:
[----:B------:R-:W-:Y:S05]  /*3d820*/  BSYNC.RECONVERGENT B2 ;  /* 0x0000000000027941 */ /* 0x000fea0003800200 */
.L_x_10141:
        /* <DEDUP_REMOVED lines=61> */
.L_x_10139:
[----:B------:R-:W-:Y:S05]  /*3dc00*/  BSYNC.RECONVERGENT B1 ;  /* 0x0000000000017941 */ /* 0x000fea0003800200 */
.L_x_10138:
        /* <DEDUP_REMOVED lines=15> */
.L_x_10102:
        /* <DEDUP_REMOVED lines=16> */
.L_x_10146:
        /* <DEDUP_REMOVED lines=13> */
.L_x_10148:
[----:B------:R-:W-:Y:S05]  /*3ded0*/  BSYNC.RECONVERGENT B2 ;  /* 0x0000000000027941 */ /* 0x000fea0003800200 */
.L_x_10147:
        /* <DEDUP_REMOVED lines=60> */
.L_x_10145:
[----:B------:R-:W-:Y:S05]  /*3e2a0*/  BSYNC.RECONVERGENT B1 ;  /* 0x0000000000017941 */ /* 0x000fea0003800200 */
.L_x_10144:
        /* <DEDUP_REMOVED lines=26> */
.L_x_10151:
        /* <DEDUP_REMOVED lines=13> */
.L_x_10153:
[----:B------:R-:W-:Y:S05]  /*3e520*/  BSYNC.RECONVERGENT B2 ;  /* 0x0000000000027941 */ /* 0x000fea0003800200 */
.L_x_10152:
        /* <DEDUP_REMOVED lines=61> */
.L_x_10150:
[----:B------:R-:W-:Y:S05]  /*3e900*/  BSYNC.RECONVERGENT B1 ;  /* 0x0000000000017941 */ /* 0x000fea0003800200 */
.L_x_10149:
        /* <DEDUP_REMOVED lines=21> */
.L_x_10156:
        /* <DEDUP_REMOVED lines=13> */
.L_x_10158:
[----:B------:R-:W-:Y:S05]  /*3eb30*/  BSYNC.RECONVERGENT B2 ;  /* 0x0000000000027941 */ /* 0x000fea0003800200 */
.L_x_10157:
        /* <DEDUP_REMOVED lines=61> */
.L_x_10155:
[----:B------:R-:W-:Y:S05]  /*3ef10*/  BSYNC.RECONVERGENT B1 ;  /* 0x0000000000017941 */ /* 0x000fea0003800200 */
.L_x_10154:
        /* <DEDUP_REMOVED lines=21> */
.L_x_10161:
        /* <DEDUP_REMOVED lines=13> */
.L_x_10163:
[----:B------:R-:W-:Y:S05]  /*3f140*/  BSYNC.RECONVERGENT B2 ;  /* 0x0000000000027941 */ /* 0x000fea0003800200 */
.L_x_10162:
        /* <DEDUP_REMOVED lines=59> */
[----:B------:R-:W-:Y:S02]  /*3f500*/  IMAD.MOV.U32 R188, RZ, RZ, R128 ;  /* 0x000000ffffbc7224 */ /* 0x000fe400078e0080 */
[----:B------:R-:W-:-:S07]  /*3f510*/  HFMA2 R128, -RZ, RZ, 0, 0 ;  /* 0x00000000ff807431 */ /* 0x000fce00000001ff */
.L_x_10160:
[----:B------:R-:W-:Y:S05]  /*3f520*/  BSYNC.RECONVERGENT B1 ;  /* 0x0000000000017941 */ /* 0x000fea0003800200 */
.L_x_10159:
        /* <DEDUP_REMOVED lines=21> */
.L_x_10166:
        /* <DEDUP_REMOVED lines=13> */
.L_x_10168:
[----:B------:R-:W-:Y:S05]  /*3f750*/  BSYNC.RECONVERGENT B2 ;  /* 0x0000000000027941 */ /* 0x000fea0003800200 */
.L_x_10167:
        /* <DEDUP_REMOVED lines=61> */
.L_x_10165:
[----:B------:R-:W-:Y:S05]  /*3fb30*/  BSYNC.RECONVERGENT B1 ;  /* 0x0000000000017941 */ /* 0x000fea0003800200 */
.L_x_10164:
        /* <DEDUP_REMOVED lines=21> */
.L_x_10171:
        /* <DEDUP_REMOVED lines=13> */
.L_x_10173:
[----:B------:R-:W-:Y:S05]  /*3fd60*/  BSYNC.RECONVERGENT B2 ;  /* 0x0000000000027941 */ /* 0x000fea0003800200 */
.L_x_10172:
        /* <DEDUP_REMOVED lines=61> */
.L_x_10170:
[----:B------:R-:W-:Y:S05]  /*40140*/  BSYNC.RECONVERGENT B1 ;  /* 0x0000000000017941 */ /* 0x000fea0003800200 */
.L_x_10169:
        /* <DEDUP_REMOVED lines=21> */
.L_x_10176:
        /* <DEDUP_REMOVED lines=13> */
.L_x_10178:
[----:B------:R-:W-:Y:S05]  /*40370*/  BSYNC.RECONVERGENT B2 ;  /* 0x0000000000027941 */ /* 0x000fea0003800200 */
.L_x_10177:
        /* <DEDUP_REMOVED lines=61> */
.L_x_10175:
[----:B------:R-:W-:Y:S05]  /*40750*/  BSYNC.RECONVERGENT B1 ;  /* 0x0000000000017941 */ /* 0x000fea0003800200 */
.L_x_10174:
        /* <DEDUP_REMOVED lines=21> */
.L_x_10181:
        /* <DEDUP_REMOVED lines=15> */
.L_x_10183:
[----:B------:R-:W-:Y:S05]  /*409a0*/  BSYNC.RECONVERGENT B2 ;  /* 0x0000000000027941 */ /* 0x000fea0003800200 */
.L_x_10182:
        /* <DEDUP_REMOVED lines=61> */
.L_x_10180:
[----:B------:R-:W-:Y:S05]  /*40d80*/  BSYNC.RECONVERGENT B1 ;  /* 0x0000000000017941 */ /* 0x000fea0003800200 */
.L_x_10179:
        /* <DEDUP_REMOVED lines=12> */
.L_x_10143:
        /* <DEDUP_REMOVED lines=18> */
[----:B-1----:R-:W-:-:S05]  /*40f70*/  IMAD.WIDE.U32 R128, R184, 0x8, R128 ;  /* 0x00000008b8807825 */ /* 0x002fca00078e0080 */
[----:B------:R0:W-:Y:S02]  /*40f80*/  STG.E.64 desc[UR6][R128.64], R190 ;  /* 0x000000be80007986 */ /* 0x0001e4000c101b06 */
.L_x_10101:
[----:B------:R-:W-:Y:S05]  /*40f90*/  BSYNC.RECONVERGENT B0 ;  /* 0x0000000000007941 */ /* 0x000fea0003800200 */
.L_x_10100:
[----:B0-234-:R-:W-:Y:S01]  /*40fa0*/  FADD.FTZ R125, RZ, R12 ;  /* 0x0000000cff7d7221 */ /* 0x01dfe20000010000 */
[----:B------:R-:W-:Y:S01]  /*40fb0*/  LOP3.LUT P0, RZ, R11, 0x80, RZ, 0xc0, !PT ;  /* 0x000000800bff7812 */ /* 0x000fe2000780c0ff */
[----:B------:R-:W-:Y:S01]  /*40fc0*/  UMOV UR4, 0xffffffff ;  /* 0xffffffff00047882 */ /* 0x000fe20000000000 */
[----:B------:R-:W-:Y:S01]  /*40fd0*/  ISETP.GT.U32.AND P5, PT, R2, 0x3f, PT ;  /* 0x0000003f0200780c */ /* 0x000fe20003fa4070 */
[----:B------:R-:W-:Y:S01]  /*40fe0*/  FADD.FTZ R124, R22, R125 ;  /* 0x0000007d167c7221 */ /* 0x000fe20000010000 */
[C---:B------:R-:W-:Y:S02]  /*40ff0*/  ISETP.GT.U32.AND P4, PT, R2.reuse, 0x5f, PT ;  /* 0x0000005f0200780c */ /* 0x040fe40003f84070 */
[C---:B------:R-:W-:Y:S01]  /*41000*/  ISETP.GT.U32.AND P3, PT, R2.reuse, 0x7f, PT ;  /* 0x0000007f0200780c */ /* 0x040fe20003f64070 */
[----:B------:R-:W-:Y:S01]  /*41010*/  FADD.FTZ R124, R23, R124 ;  /* 0x0000007c177c7221 */ /* 0x000fe20000010000 */
[C---:B------:R-:W-:Y:S02]  /*41020*/  ISETP.GT.U32.AND P2, PT, R2.reuse, 0x9f, PT ;  /* 0x0000009f0200780c */ /* 0x040fe40003f44070 */
[C---:B------:R-:W-:Y:S01]  /*41030*/  ISETP.GT.U32.AND P1, PT, R2.reuse, 0xbf, PT ;  /* 0x000000bf0200780c */ /* 0x040fe20003f24070 */
[----:B------:R-:W-:Y:S01]  /*41040*/  FADD.FTZ R125, R133, R124 ;  /* 0x0000007c857d7221 */ /* 0x000fe20000010000 */
[----:B------:R-:W-:-:S02]  /*41050*/  ISETP.GT.U32.AND P6, PT, R2, 0xff, PT ;  /* 0x000000ff0200780c */ /* 0x000fc40003fc4070 */
[----:B------:R-:W-:Y:S01]  /*41060*/  LOP3.LUT R11, R11, 0xfffffffe, RZ, 0xc0, !PT ;  /* 0xfffffffe0b0b7812 */ /* 0x000fe200078ec0ff */
[----:B------:R-:W-:-:S04]  /*41070*/  FADD.FTZ R124, R134, R125 ;  /* 0x0000007d867c7221 */ /* 0x000fc80000010000 */
[----:B------:R-:W-:-:S04]  /*41080*/  FADD.FTZ R125, R153, R124 ;  /* 0x0000007c997d7221 */ /* 0x000fc80000010000 */
[----:B------:R-:W-:Y:S02]  /*41090*/  FADD.FTZ R125, R154, R125 ;  /* 0x0000007d9a7d7221 */ /* 0x000fe40000010000 */
[----:B------:R-:W-:Y:S02]  /*410a0*/  @P6 LOP3.LUT R11, R11, 0x1, RZ, 0xfc, !PT ;  /* 0x000000010b0b6812 */ /* 0x000fe400078efcff */
[----:B------:R-:W-:Y:S02]  /*410b0*/  FADD.FTZ R125, R172, R125 ;  /* 0x0000007dac7d7221 */ /* 0x000fe40000010000 */
[----:B------:R-:W-:-:S03]  /*410c0*/  LOP3.LUT R11, R11, 0xfffffffd, RZ, 0xc0, !PT ;  /* 0xfffffffd0b0b7812 */ /* 0x000fc600078ec0ff */
[----:B------:R-:W-:Y:S02]  /*410d0*/  FSEL R124, R125, RZ, P0 ;  /* 0x000000ff7d7c7208 */ /* 0x000fe40000000000 */
[----:B------:R-:W-:-:S03]  /*410e0*/  ISETP.GT.U32.AND P0, PT, R2, 0xdf, PT ;  /* 0x000000df0200780c */ /* 0x000fc60003f04070 */
        /* <DEDUP_REMOVED lines=113> */
[----:B------:R-:W-:Y:S02]  /*41800*/  FSEL R124, R124, RZ, P6 ;  /* 0x000000ff7c7c7208 */ /* 0x000fe40003000000 */
[----:B------:R-:W-:-:S03]  /*41810*/  LOP3.LUT P6, RZ, R11, 0x1, RZ, 0xc0, !PT ;  /* 0x000000010bff7812 */ /* 0x000fc600078cc0ff */
        /* <DEDUP_REMOVED lines=152> */
.L_x_10217:
[----:B------:R-:W-:Y:S01]  /*421a0*/  LOP3.LUT P2, RZ, R182, 0x1f, RZ, 0xc0, !PT ;  /* 0x0000001fb6ff7812 */ /* 0x000fe2000784c0ff */
[----:B------:R-:W-:Y:S01]  /*421b0*/  FMUL.FTZ R124, R129, R129 ;  /* 0x00000081817c7220 */ /* 0x000fe20000410000 */
[----:B------:R-:W-:Y:S01]  /*421c0*/  ISETP.NE.AND P0, PT, RZ, UR10, PT ;  /* 0x0000000aff007c0c */ /* 0x000fe2000bf05270 */
[----:B-1----:R-:W-:Y:S01]  /*421d0*/  FADD.FTZ R183, R130, R183 ;  /* 0x000000b782b77221 */ /* 0x002fe20000010000 */
[----:B------:R-:W-:Y:S01]  /*421e0*/  LOP3.LUT P1, RZ, R11, 0x80, RZ, 0xc0, !PT ;  /* 0x000000800bff7812 */ /* 0x000fe2000782c0ff */
[----:B------:R-:W-:Y:S01]  /*421f0*/  BSSY.RECONVERGENT B0, `(.L_x_10185) ;  /* 0x000003d000007945 */ /* 0x000fe20003800200 */
[----:B------:R-:W-:Y:S01]  /*42200*/  FSEL R185, R124, RZ, P0 ;  /* 0x000000ff7cb97208 */ /* 0x000fe20000000000 */
[----:B------:R-:W-:Y:S01]  /*42210*/  FFMA.FTZ R128, R183, R128, UR11 ;  /* 0x0000000bb7807e23 */ /* 0x000fe20008010080 */
[----:B------:R-:W-:-:S03]  /*42220*/  FSEL R131, R129, RZ, !P0 ;  /* 0x000000ff81837208 */ /* 0x000fc60004000000 */
[----:B------:R-:W-:Y:S02]  /*42230*/  FADD.FTZ R128, R128, R185 ;  /* 0x000000b980807221 */ /* 0x000fe40000010000 */
[----:B------:R-:W1:Y:S02]  /*42240*/  @!P2 LDC.64 R126, c[0x0][0x3c0] ;  /* 0x0000f000ff7eab82 */ /* 0x000e640000000a00 */
[----:B0-----:R-:W0:Y:S06]  /*42250*/  MUFU.RSQ R130, R128 ;  /* 0x0000008000827308 */ /* 0x001e2c0000001400 */
[----:B------:R-:W2:Y:S01]  /*42260*/  @!P2 LDC.64 R124, c[0x0][0x3c8] ;  /* 0x0000f200ff7cab82 */ /* 0x000ea20000000a00 */
[----:B-1----:R-:W-:-:S05]  /*42270*/  @!P2 IMAD.WIDE R126, R3, 0x4, R126 ;  /* 0x00000004037ea825 */ /* 0x002fca00078e027e */
[----:B------:R1:W-:Y:S01]  /*42280*/  @!P2 STG.E desc[UR6][R126.64], R129 ;  /* 0x000000817e00a986 */ /* 0x0003e2000c101906 */
[----:B--2---:R-:W-:-:S05]  /*42290*/  @!P2 IMAD.WIDE R124, R3, 0x4, R124 ;  /* 0x00000004037ca825 */ /* 0x004fca00078e027c */
[----:B0-----:R1:W-:Y:S01]  /*422a0*/  @!P2 STG.E desc[UR6][R124.64], R130 ;  /* 0x000000827c00a986 */ /* 0x0013e2000c101906 */
[----:B------:R-:W-:Y:S05]  /*422b0*/  @!P1 BRA `(.L_x_10186) ;  /* 0x0000000000c09947 */ /* 0x000fea0003800000 */
[--C-:B-1----:R-:W-:Y:S01]  /*422c0*/  FADD.FTZ R129, R134, -R131.reuse ;  /* 0x8000008386817221 */ /* 0x102fe20000010000 */
        /* <DEDUP_REMOVED lines=8> */
[--C-:B------:R-:W-:Y:S01]  /*42350*/  FADD.FTZ R125, R12, -R131.reuse ;  /* 0x800000830c7d7221 */ /* 0x100fe20000010000 */
[----:B------:R-:W-:Y:S02]  /*42360*/  HADD2.F32 R192, -RZ, R123.H0_H0 ;  /* 0x2000007bffc07230 */ /* 0x000fe40000004100 */
[----:B------:R-:W-:Y:S01]  /*42370*/  FFMA.FTZ R184, R127, R128, R182 ;  /* 0x000000807fb87223 */ /* 0x000fe200000100b6 */
[----:B------:R-:W-:Y:S02]  /*42380*/  HADD2.F32 R194, -RZ, R119.H0_H0 ;  /* 0x20000077ffc27230 */ /* 0x000fe40000004100 */
[----:B------:R-:W-:Y:S01]  /*42390*/  FFMA.FTZ R189, R129, R188, R190 ;  /* 0x000000bc81bd7223 */ /* 0x000fe200000100be */
[----:B------:R-:W-:Y:S01]  /*423a0*/  HADD2.F32 R124, -RZ, R120.H0_H0 ;  /* 0x20000078ff7c7230 */ /* 0x000fe20000004100 */
[----:B------:R-:W0:Y:S01]  /*423b0*/  LDC.64 R128, c[0x0][0x428] ;  /* 0x00010a00ff807b82 */ /* 0x000e220000000a00 */
[----:B------:R-:W-:Y:S02]  /*423c0*/  HADD2.F32 R126, -RZ, R116.H0_H0 ;  /* 0x20000074ff7e7230 */ /* 0x000fe40000004100 */
[C---:B------:R-:W-:Y:S01]  /*423d0*/  FMUL.FTZ R183, R130.reuse, R183 ;  /* 0x000000b782b77220 */ /* 0x040fe20000410000 */
[----:B------:R-:W-:Y:S01]  /*423e0*/  FMUL.FTZ R125, R130, R125 ;  /* 0x0000007d827d7220 */ /* 0x000fe20000410000 */
[--C-:B------:R-:W-:Y:S01]  /*423f0*/  FADD.FTZ R185, R172, -R131.reuse ;  /* 0x80000083acb97221 */ /* 0x100fe20000010000 */
[--C-:B------:R-:W-:Y:S01]  /*42400*/  FADD.FTZ R127, R133, -R131.reuse ;  /* 0x80000083857f7221 */ /* 0x100fe20000010000 */
[----:B------:R-:W-:Y:S01]  /*42410*/  FFMA.FTZ R191, R183, R192, R194 ;  /* 0x000000c0b7bf7223 */ /* 0x000fe200000100c2 */
[----:B------:R-:W-:Y:S01]  /*42420*/  FFMA.FTZ R124, R125, R124, R126 ;  /* 0x0000007c7d7c7223 */ /* 0x000fe2000001007e */
[--C-:B------:R-:W-:Y:S01]  /*42430*/  FADD.FTZ R183, R153, -R131.reuse ;  /* 0x8000008399b77221 */ /* 0x100fe20000010000 */
[----:B------:R-:W-:Y:S01]  /*42440*/  FADD.FTZ R125, R22, -R131 ;  /* 0x80000083167d7221 */ /* 0x000fe20000010000 */
        /* <DEDUP_REMOVED lines=13> */
[----:B------:R-:W-:Y:S02]  /*42520*/  HADD2.F32 R190, -RZ, R117.H1_H1 ;  /* 0x30000075ffbe7230 */ /* 0x000fe40000004100 */
[----:B------:R-:W-:Y:S01]  /*42530*/  FFMA.FTZ R183, R125, R126, R182 ;  /* 0x0000007e7db77223 */ /* 0x000fe200000100b6 */
[----:B------:R-:W-:Y:S01]  /*42540*/  F2FP.F16.F32.PACK_AB R126, R192, R189 ;  /* 0x000000bdc07e723e */ /* 0x000fe200000000ff */
[C---:B0-----:R-:W-:Y:S01]  /*42550*/  IMAD.WIDE.U32 R128, R152.reuse, 0x10, R128 ;  /* 0x0000001098807825 */ /* 0x041fe200078e0080 */
[----:B------:R-:W-:-:S03]  /*42560*/  IADD3 R152, PT, PT, R152, 0x20, RZ ;  /* 0x0000002098987810 */ /* 0x000fc60007ffe0ff */
[----:B------:R-:W-:Y:S01]  /*42570*/  FFMA.FTZ R185, R127, R188, R190 ;  /* 0x000000bc7fb97223 */ /* 0x000fe200000100be */
[----:B------:R-:W-:Y:S02]  /*42580*/  F2FP.F16.F32.PACK_AB R127, R196, R191 ;  /* 0x000000bfc47f723e */ /* 0x000fe400000000ff */
[----:B------:R-:W-:Y:S02]  /*42590*/  F2FP.F16.F32.PACK_AB R124, R183, R124 ;  /* 0x0000007cb77c723e */ /* 0x000fe400000000ff */
[----:B------:R-:W-:-:S05]  /*425a0*/  F2FP.F16.F32.PACK_AB R125, R185, R184 ;  /* 0x000000b8b97d723e */ /* 0x000fca00000000ff */
[----:B------:R0:W-:Y:S02]  /*425b0*/  STG.E.128 desc[UR6][R128.64], R124 ;  /* 0x0000007c80007986 */ /* 0x0001e4000c101d06 */
.L_x_10186:
[----:B------:R-:W-:Y:S05]  /*425c0*/  BSYNC.RECONVERGENT B0 ;  /* 0x0000000000007941 */ /* 0x000fea0003800200 */
.L_x_10185:
[----:B------:R-:W-:Y:S01]  /*425d0*/  LOP3.LUT P0, RZ, R11, 0x4000, RZ, 0xc0, !PT ;  /* 0x000040000bff7812 */ /* 0x000fe2000780c0ff */
[----:B------:R-:W-:-:S12]  /*425e0*/  BSSY.RECONVERGENT B0, `(.L_x_10187) ;  /* 0x0000032000007945 */ /* 0x000fd80003800200 */
[----:B------:R-:W-:Y:S05]  /*425f0*/  @!P0 BRA `(.L_x_10188) ;  /* 0x0000000000c08947 */ /* 0x000fea0003800000 */
[--C-:B01----:R-:W-:Y:S01]  /*42600*/  FADD.FTZ R129, R136, -R131.reuse ;  /* 0x8000008388817221 */ /* 0x103fe20000010000 */
        /* <DEDUP_REMOVED lines=40> */
[----:B0-----:R-:W-:-:S04]  /*42890*/  IMAD.WIDE.U32 R128, R152, 0x10, R128 ;  /* 0x0000001098807825 */ /* 0x001fc800078e0080 */
[----:B------:R-:W-:Y:S01]  /*428a0*/  FFMA.FTZ R185, R127, R188, R190 ;  /* 0x000000bc7fb97223 */ /* 0x000fe200000100be */
[----:B------:R-:W-:Y:S01]  /*428b0*/  F2FP.F16.F32.PACK_AB R127, R196, R191 ;  /* 0x000000bfc47f723e */ /* 0x000fe200000000ff */
[----:B------:R-:W-:Y:S01]  /*428c0*/  VIADD R152, R152, 0x20 ;  /* 0x0000002098987836 */ /* 0x000fe20000000000 */
[----:B------:R-:W-:Y:S02]  /*428d0*/  F2FP.F16.F32.PACK_AB R124, R183, R124 ;  /* 0x0000007cb77c723e */ /* 0x000fe400000000ff */
[----:B------:R-:W-:-:S05]  /*428e0*/  F2FP.F16.F32.PACK_AB R125, R185, R184 ;  /* 0x000000b8b97d723e */ /* 0x000fca00000000ff */
[----:B------:R2:W-:Y:S02]  /*428f0*/  STG.E.128 desc[UR6][R128.64], R124 ;  /* 0x0000007c80007986 */ /* 0x0005e4000c101d06 */
.L_x_10188:
[----:B------:R-:W-:Y:S05]  /*42900*/  BSYNC.RECONVERGENT B0 ;  /* 0x0000000000007941 */ /* 0x000fea0003800200 */
.L_x_10187:
[----:B------:R-:W-:Y:S01]  /*42910*/  LOP3.LUT P0, RZ, R11, 0x2000, RZ, 0xc0, !PT ;  /* 0x000020000bff7812 */ /* 0x000fe2000780c0ff */
[----:B------:R-:W-:-:S12]  /*42920*/  BSSY.RECONVERGENT B0, `(.L_x_10189) ;  /* 0x0000032000007945 */ /* 0x000fd80003800200 */
[----:B------:R-:W-:Y:S05]  /*42930*/  @!P0 BRA `(.L_x_10190) ;  /* 0x0000000000c08947 */ /* 0x000fea0003800000 */
[--C-:B012---:R-:W-:Y:S01]  /*42940*/  FADD.FTZ R129, R138, -R131.reuse ;  /* 0x800000838a817221 */ /* 0x107fe20000010000 */
        /* <DEDUP_REMOVED lines=47> */
.L_x_10190:
[----:B------:R-:W-:Y:S05]  /*42c40*/  BSYNC.RECONVERGENT B0 ;  /* 0x0000000000007941 */ /* 0x000fea0003800200 */
.L_x_10189:
[----:B------:R-:W-:Y:S01]  /*42c50*/  LOP3.LUT P0, RZ, R11, 0x1000, RZ, 0xc0, !PT ;  /* 0x000010000bff7812 */ /* 0x000fe2000780c0ff */
[----:B------:R-:W-:-:S12]  /*42c60*/  BSSY.RECONVERGENT B0, `(.L_x_10191) ;  /* 0x0000032000007945 */ /* 0x000fd80003800200 */
[----:B------:R-:W-:Y:S05]  /*42c70*/  @!P0 BRA `(.L_x_10192) ;  /* 0x0000000000c08947 */ /* 0x000fea0003800000 */
[--C-:B0123--:R-:W-:Y:S01]  /*42c80*/  FADD.FTZ R129, R140, -R131.reuse ;  /* 0x800000838c817221 */ /* 0x10ffe20000010000 */
        /* <DEDUP_REMOVED lines=47> */
.L_x_10192:
[----:B------:R-:W-:Y:S05]  /*42f80*/  BSYNC.RECONVERGENT B0 ;  /* 0x0000000000007941 */ /* 0x000fea0003800200 */
.L_x_10191:
[----:B------:R-:W-:Y:S01]  /*42f90*/  LOP3.LUT P0, RZ, R11, 0x800, RZ, 0xc0, !PT ;  /* 0x000008000bff7812 */ /* 0x000fe2000780c0ff */
        /* <DEDUP_REMOVED lines=50> */
.L_x_10194:
[----:B------:R-:W-:Y:S05]  /*432c0*/  BSYNC.RECONVERGENT B0 ;  /* 0x0000000000007941 */ /* 0x000fea0003800200 */
.L_x_10193:
        /* <DEDUP_REMOVED lines=51> */
.L_x_10196:
[----:B------:R-:W-:Y:S05]  /*43600*/  BSYNC.RECONVERGENT B0 ;  /* 0x0000000000007941 */ /* 0x000fea0003800200 */
.L_x_10195:
        /* <DEDUP_REMOVED lines=51> */
.L_x_10198:
[----:B------:R-:W-:Y:S05]  /*43940*/  BSYNC.RECONVERGENT B0 ;  /* 0x0000000000007941 */ /* 0x000fea0003800200 */
.L_x_10197:
        /* <DEDUP_REMOVED lines=51> */
.L_x_10200:
[----:B------:R-:W-:Y:S05]  /*43c80*/  BSYNC.RECONVERGENT B0 ;  /* 0x0000000000007941 */ /* 0x000fea0003800200 */
.L_x_10199:
        /* <DEDUP_REMOVED lines=51> */
.L_x_10202:
[----:B------:R-:W-:Y:S05]  /*43fc0*/  BSYNC.RECONVERGENT B0 ;  /* 0x0000000000007941 */ /* 0x000fea0003800200 */
.L_x_10201:
[----:B------:R-:W-:Y:S01]  /*43fd0*/  LOP3.LUT P0, RZ, R11, 0x10, RZ, 0xc0, !PT ;  /* 0x000000100bff7812 */ /* 0x000fe2000780c0ff */
        /* <DEDUP_REMOVED lines=11> */
[----:B-----5:R-:W-:Y:S02]  /*44090*/  HADD2.F32 R126, -RZ, R48.H0_H0 ;  /* 0x20000030ff7e7230 */ /* 0x020fe40000004100 */
        /* <DEDUP_REMOVED lines=31> */
[----:B------:R-:W-:Y:S01]  /*44290*/  FFMA.FTZ R131, R129, R126, R128 ;  /* 0x0000007e81837223 */ /* 0x000fe20000010080 */
[----:B0-----:R-:W-:Y:S01]  /*442a0*/  IMAD.WIDE.U32 R128, R152, 0x10, R124 ;  /* 0x0000001098807825 */ /* 0x001fe200078e007c */
[----:B------:R-:W-:Y:S02]  /*442b0*/  F2FP.F16.F32.PACK_AB R126, R190, R189 ;  /* 0x000000bdbe7e723e */ /* 0x000fe400000000ff */
[----:B------:R-:W-:-:S02]  /*442c0*/  F2FP.F16.F32.PACK_AB R125, R185, R182 ;  /* 0x000000b6b97d723e */ /* 0x000fc400000000ff */
[----:B------:R-:W-:-:S05]  /*442d0*/  F2FP.F16.F32.PACK_AB R124, R131, R130 ;  /* 0x00000082837c723e */ /* 0x000fca00000000ff */
[----:B------:R0:W-:Y:S02]  /*442e0*/  STG.E.128 desc[UR6][R128.64], R124 ;  /* 0x0000007c80007986 */ /* 0x0001e4000c101d06 */
.L_x_10204:
[----:B------:R-:W-:Y:S05]  /*442f0*/  BSYNC.RECONVERGENT B0 ;  /* 0x0000000000007941 */ /* 0x000fea0003800200 */
.L_x_10203:
[----:B01234-:R-:W0:Y:S02]  /*44300*/  LDC.64 R124, c[0x0][0x380] ;  /* 0x0000e000ff7c7b82 */ /* 0x01fe240000000a00 */
[----:B0-----:R-:W-:-:S05]  /*44310*/  IMAD R3, R124, 0x4, R3 ;  /* 0x000000047c037824 */ /* 0x001fca00078e0203 */
[----:B------:R-:W-:-:S13]  /*44320*/  ISETP.GE.AND P0, PT, R3, R125, PT ;  /* 0x0000007d0300720c */ /* 0x000fda0003f06270 */
[----:B------:R-:W-:Y:S05]  /*44330*/  @!P0 BRA `(.L_x_10205) ;  /* 0xfffffbd000008947 */ /* 0x000fea000383ffff */
[----:B------:R-:W-:Y:S05]  /*44340*/  EXIT ;  /* 0x000000000000794d */ /* 0x000fea0003800000 */
.L_x_10184:
        /* <DEDUP_REMOVED lines=8> */
.L_x_10207:
[----:B------:R-:W-:Y:S05]  /*443d0*/  BSYNC B0 ;  /* 0x0000000000007941 */ /* 0x000fea0003800000 */
.L_x_10206:
[----:B------:R-:W-:Y:S01]  /*443e0*/  MOV R125, R183 ;  /* 0x000000b7007d7202 */ /* 0x000fe20000000f00 */
[----:B------:R-:W-:Y:S02]  /*443f0*/  HFMA2 R185, -RZ, RZ, 0, 1.1920928955078125e-07 ;  /* 0x00000002ffb97431 */ /* 0x000fe400000001ff */
[----:B------:R-:W-:Y:S01]  /*44400*/  IMAD.MOV.U32 R188, RZ, RZ, 0x1f ;  /* 0x0000001fffbc7424 */ /* 0x000fe200078e00ff */
[----:B------:R-:W-:Y:S01]  /*44410*/  MOV R131, 0xffffffff ;  /* 0xffffffff00837802 */ /* 0x000fe20000000f00 */
[----:B------:R-:W-:-:S04]  /*44420*/  FADD.FTZ R125, R124, R125 ;  /* 0x0000007d7c7d7221 */ /* 0x000fc80000010000 */
[----:B------:R-:W-:-:S07]  /*44430*/  IMAD.MOV.U32 R184, RZ, RZ, R125 ;  /* 0x000000ffffb87224 */ /* 0x000fce00078e007d */
[----:B------:R-:W-:Y:S05]  /*44440*/  WARPSYNC.COLLECTIVE R131, `(.L_x_10208) ;  /* 0x0000000083087348 */ /* 0x000fea0003c00000 */
[----:B------:R0:W1:Y:S02]  /*44450*/  SHFL.BFLY P6, R183, R184, R185, R188 ;  /* 0x0c0000b9b8b77389 */ /* 0x00006400000c00bc */
[----:B01----:R-:W-:Y:S05]  /*44460*/  ENDCOLLECTIVE ;  /* 0x000000000000791b */ /* 0x003fea0003800000 */
.L_x_10208:
[----:B------:R-:W-:Y:S02]  /*44470*/  IMAD.MOV.U32 R185, RZ, RZ, 0x4 ;  /* 0x00000004ffb97424 */ /* 0x000fe400078e00ff */
[----:B------:R-:W-:-:S04]  /*44480*/  IMAD.MOV.U32 R126, RZ, RZ, R183 ;  /* 0x000000ffff7e7224 */ /* 0x000fc800078e00b7 */
[----:B------:R-:W-:-:S05]  /*44490*/  FADD.FTZ R126, R125, R126 ;  /* 0x0000007e7d7e7221 */ /* 0x000fca0000010000 */
[----:B------:R-:W-:-:S07]  /*444a0*/  MOV R184, R126 ;  /* 0x0000007e00b87202 */ /* 0x000fce0000000f00 */
[----:B------:R-:W-:Y:S05]  /*444b0*/  WARPSYNC.COLLECTIVE R131, `(.L_x_10209) ;  /* 0x0000000083087348 */ /* 0x000fea0003c00000 */
[----:B------:R0:W1:Y:S02]  /*444c0*/  SHFL.BFLY P6, R183, R184, R185, R188 ;  /* 0x0c0000b9b8b77389 */ /* 0x00006400000c00bc */
[----:B01----:R-:W-:Y:S05]  /*444d0*/  ENDCOLLECTIVE ;  /* 0x000000000000791b */ /* 0x003fea0003800000 */
.L_x_10209:
[----:B------:R-:W-:Y:S01]  /*444e0*/  HFMA2 R185, -RZ, RZ, 0, 4.76837158203125e-07 ;  /* 0x00000008ffb97431 */ /* 0x000fe200000001ff */
[----:B------:R-:W-:-:S05]  /*444f0*/  MOV R127, R183 ;  /* 0x000000b7007f7202 */ /* 0x000fca0000000f00 */
[----:B------:R-:W-:-:S04]  /*44500*/  FADD.FTZ R127, R126, R127 ;  /* 0x0000007f7e7f7221 */ /* 0x000fc80000010000 */
[----:B------:R-:W-:-:S07]  /*44510*/  IMAD.MOV.U32 R184, RZ, RZ, R127 ;  /* 0x000000ffffb87224 */ /* 0x000fce00078e007f */
[----:B------:R-:W-:Y:S05]  /*44520*/  WARPSYNC.COLLECTIVE R131, `(.L_x_10210) ;  /* 0x0000000083087348 */ /* 0x000fea0003c00000 */
[----:B------:R0:W1:Y:S02]  /*44530*/  SHFL.BFLY P6, R183, R184, R185, R188 ;  /* 0x0c0000b9b8b77389 */ /* 0x00006400000c00bc */
[----:B01----:R-:W-:Y:S05]  /*44540*/  ENDCOLLECTIVE ;  /* 0x000000000000791b */ /* 0x003fea0003800000 */
.L_x_10210:
        /* <DEDUP_REMOVED lines=8> */
.L_x_10211:
        /* <DEDUP_REMOVED lines=168> */
[----:B------:R-:W-:-:S04]  /*45050*/  @P6 FFMA.FTZ R124, R126, R126, R125 ;  /* 0x0000007e7e7c6223 */ /* 0x000fc8000001007d */
[----:B------:R-:W-:-:S07]  /*45060*/  IMAD.MOV.U32 R184, RZ, RZ, R124 ;  /* 0x000000ffffb87224 */ /* 0x000fce00078e007c */
[----:B------:R-:W-:Y:S05]  /*45070*/  WARPSYNC.COLLECTIVE R131, `(.L_x_10212) ;  /* 0x0000000083087348 */ /* 0x000fea0003c00000 */
[----:B------:R0:W1:Y:S02]  /*45080*/  SHFL.BFLY P6, R183, R184, R185, R188 ;  /* 0x0c0000b9b8b77389 */ /* 0x00006400000c00bc */
[----:B01----:R-:W-:Y:S05]  /*45090*/  ENDCOLLECTIVE ;  /* 0x000000000000791b */ /* 0x003fea0003800000 */
.L_x_10212:
[----:B------:R-:W-:Y:S02]  /*450a0*/  IMAD.MOV.U32 R185, RZ, RZ, 0x2 ;  /* 0x00000002ffb97424 */ /* 0x000fe400078e00ff */
[----:B------:R-:W-:-:S04]  /*450b0*/  IMAD.MOV.U32 R125, RZ, RZ, R183 ;  /* 0x000000ffff7d7224 */ /* 0x000fc800078e00b7 */
[----:B------:R-:W-:-:S05]  /*450c0*/  FADD.FTZ R125, R124, R125 ;  /* 0x0000007d7c7d7221 */ /* 0x000fca0000010000 */
[----:B------:R-:W-:-:S07]  /*450d0*/  MOV R184, R125 ;  /* 0x0000007d00b87202 */ /* 0x000fce0000000f00 */
[----:B------:R-:W-:Y:S05]  /*450e0*/  WARPSYNC.COLLECTIVE R131, `(.L_x_10213) ;  /* 0x0000000083087348 */ /* 0x000fea0003c00000 */
[----:B------:R0:W1:Y:S02]  /*450f0*/  SHFL.BFLY P6, R183, R184, R185, R188 ;  /* 0x0c0000b9b8b77389 */ /* 0x00006400000c00bc */
[----:B01----:R-:W-:Y:S05]  /*45100*/  ENDCOLLECTIVE ;  /* 0x000000000000791b */ /* 0x003fea0003800000 */
.L_x_10213:
[----:B------:R-:W-:Y:S01]  /*45110*/  HFMA2 R185, -RZ, RZ, 0, 2.384185791015625e-07 ;  /* 0x00000004ffb97431 */ /* 0x000fe200000001ff */
[----:B------:R-:W-:-:S05]  /*45120*/  MOV R126, R183 ;  /* 0x000000b7007e7202 */ /* 0x000fca0000000f00 */
[----:B------:R-:W-:-:S04]  /*45130*/  FADD.FTZ R126, R125, R126 ;  /* 0x0000007e7d7e7221 */ /* 0x000fc80000010000 */
[----:B------:R-:W-:-:S07]  /*45140*/  IMAD.MOV.U32 R184, RZ, RZ, R126 ;  /* 0x000000ffffb87224 */ /* 0x000fce00078e007e */
[----:B------:R-:W-:Y:S05]  /*45150*/  WARPSYNC.COLLECTIVE R131, `(.L_x_10214) ;  /* 0x0000000083087348 */ /* 0x000fea0003c00000 */
[----:B------:R0:W1:Y:S02]  /*45160*/  SHFL.BFLY P6, R183, R184, R185, R188 ;  /* 0x0c0000b9b8b77389 */ /* 0x00006400000c00bc */
[----:B01----:R-:W-:Y:S05]  /*45170*/  ENDCOLLECTIVE ;  /* 0x000000000000791b */ /* 0x003fea0003800000 */
.L_x_10214:
[----:B------:R-:W-:Y:S02]  /*45180*/  IMAD.MOV.U32 R185, RZ, RZ, 0x8 ;  /* 0x00000008ffb97424 */ /* 0x000fe400078e00ff */
[----:B------:R-:W-:-:S04]  /*45190*/  IMAD.MOV.U32 R127, RZ, RZ, R183 ;  /* 0x000000ffff7f7224 */ /* 0x000fc800078e00b7 */
[----:B------:R-:W-:-:S05]  /*451a0*/  FADD.FTZ R127, R126, R127 ;  /* 0x0000007f7e7f7221 */ /* 0x000fca0000010000 */
[----:B------:R-:W-:-:S07]  /*451b0*/  MOV R184, R127 ;  /* 0x0000007f00b87202 */ /* 0x000fce0000000f00 */
[----:B------:R-:W-:Y:S05]  /*451c0*/  WARPSYNC.COLLECTIVE R131, `(.L_x_10215) ;  /* 0x0000000083087348 */ /* 0x000fea0003c00000 */
[----:B------:R0:W1:Y:S02]  /*451d0*/  SHFL.BFLY P6, R183, R184, R185, R188 ;  /* 0x0c0000b9b8b77389 */ /* 0x00006400000c00bc */
[----:B01----:R-:W-:Y:S05]  /*451e0*/  ENDCOLLECTIVE ;  /* 0x000000000000791b */ /* 0x003fea0003800000 */
.L_x_10215:
[----:B------:R-:W-:Y:S01]  /*451f0*/  HFMA2 R185, -RZ, RZ, 0, 9.5367431640625e-07 ;  /* 0x00000010ffb97431 */ /* 0x000fe200000001ff */
[----:B------:R-:W-:-:S05]  /*45200*/  MOV R130, R183 ;  /* 0x000000b700827202 */ /* 0x000fca0000000f00 */
[----:B------:R-:W-:-:S04]  /*45210*/  FADD.FTZ R130, R127, R130 ;  /* 0x000000827f827221 */ /* 0x000fc80000010000 */
[----:B------:R-:W-:-:S07]  /*45220*/  IMAD.MOV.U32 R184, RZ, RZ, R130 ;  /* 0x000000ffffb87224 */ /* 0x000fce00078e0082 */
[----:B------:R-:W-:Y:S05]  /*45230*/  WARPSYNC.COLLECTIVE R131, `(.L_x_10216) ;  /* 0x0000000083087348 */ /* 0x000fea0003c00000 */
[----:B------:R0:W1:Y:S02]  /*45240*/  SHFL.BFLY P6, R183, R184, R185, R188 ;  /* 0x0c0000b9b8b77389 */ /* 0x00006400000c00bc */
[----:B01----:R-:W-:Y:S05]  /*45250*/  ENDCOLLECTIVE ;  /* 0x000000000000791b */ /* 0x003fea0003800000 */
.L_x_10216:
[----:B------:R-:W-:Y:S05]  /*45260*/  BRA `(.L_x_10217) ;  /* 0xffffffcc00cc7947 */ /* 0x000fea000383ffff */
.L_x_10218:
        /* <DEDUP_REMOVED lines=9> */
.L_x_88440:


//--------------------- .text._ZN10layer_norm13ln_fwd_kernelINS_13Kernel_traitsI6__halfS2_S2_S2_fjLj2560ELj1ELj4ELj1ELj16ENS_18Kernel_traits_baseILj2560ES2_S2_S2_S2_fjLj128EEEEELb1ELb0ELb0ELb1EEEvNS_9FwdParamsE --------------------------
	.section	.text._ZN10layer_norm13ln_fwd_kernelINS_13Kernel_traitsI6__halfS2_S2_S2_fjLj2560ELj1ELj4ELj1ELj16ENS_18Kernel_traits_baseILj2560ES2_S2_S2_S2_fjLj128EEEEELb1ELb0ELb0ELb1EEEvNS_9FwdParamsE,"ax",@progbits
	.align	128
        .global         _ZN10layer_norm13ln_fwd_kernelINS_13Kernel_traitsI6__halfS2_S2_S2_fjLj2560ELj1ELj4ELj1ELj16ENS_18Kernel_traits_baseILj2560ES2_S2_S2_S2_fjLj128EEEEELb1ELb0ELb0ELb1EEEvNS_9FwdParamsE
        .type           _ZN10layer_norm13ln_fwd_kernelINS_13Kernel_traitsI6__halfS2_S2_S2_fjLj2560ELj1ELj4ELj1ELj16ENS_18Kernel_traits_baseILj2560ES2_S2_S2_S2_fjLj128EEEEELb1ELb0ELb0ELb1EEEvNS_9FwdParamsE,@function
        .size           _ZN10layer_norm13ln_fwd_kernelINS_13Kernel_traitsI6__halfS2_S2_S2_fjLj2560ELj1ELj4ELj1ELj16ENS_18Kernel_traits_baseILj2560ES2_S2_S2_S2_fjLj128EEEEELb1ELb0ELb0ELb1EEEvNS_9FwdParamsE,(.L_x_88441 - _ZN10layer_norm13ln_fwd_kernelINS_13Kernel_traitsI6__halfS2_S2_S2_fjLj2560ELj1ELj4ELj1ELj16ENS_18Kernel_traits_baseILj2560ES2_S2_S2_S2_fjLj128EEEEELb1ELb0ELb0ELb1EEEvNS_9FwdParamsE)
        .other          _ZN10layer_norm13ln_fwd_kernelINS_13Kernel_traitsI6__halfS2_S2_S2_fjLj2560ELj1ELj4ELj1ELj16ENS_18Kernel_traits_baseILj2560ES2_S2_S2_S2_fjLj128EEEEELb1ELb0ELb0ELb1EEEvNS_9FwdParamsE,@"STO_CUDA_ENTRY STV_DEFAULT"
_ZN10layer_norm13ln_fwd_kernelINS_13Kernel_traitsI6__halfS2_S2_S2_fjLj2560ELj1ELj4ELj1ELj16ENS_18Kernel_traits_baseILj2560ES2_S2_S2_S2_fjLj128EEEEELb1ELb0ELb0ELb1EEEvNS_9FwdParamsE:
.text._ZN10layer_norm13ln_fwd_kernelINS_13Kernel_traitsI6__halfS2_S2_S2_fjLj2560ELj1ELj4ELj1ELj16ENS_18Kernel_traits_baseILj2560ES2_S2_S2_S2_fjLj128EEEEELb1ELb0ELb0ELb1EEEvNS_9FwdParamsE:
        /* <DEDUP_REMOVED lines=27> */
[C---:B--2---:R-:W-:Y:S01]  /*01b0*/  IADD3 R6, PT, PT, R132.reuse, -0x61c88647, RZ ;  /* 0x9e3779b984067810 */ /* 0x044fe20007ffe0ff */
        /* <DEDUP_REMOVED lines=11> */
[--C-:B------:R-:W-:Y:S01]  /*0270*/  SHF.R.U64 R32, R128, 0x2, R129.reuse ;  /* 0x0000000280207819 */ /* 0x100fe20000001281 */
        /* <DEDUP_REMOVED lines=33> */
.L_x_10219:
        /* <DEDUP_REMOVED lines=32> */
.L_x_10220:
[----:B------:R-:W1:Y:S02]  /*0690*/  LDCU UR4, c[0x0][0x384] ;  /* 0x00007080ff0477ac */ /* 0x000e640008000800 */
[----:B-1----:R-:W-:-:S13]  /*06a0*/  ISETP.GE.AND P0, PT, R33, UR4, PT ;  /* 0x0000000421007c0c */ /* 0x002fda000bf06270 */
[----:B------:R-:W-:Y:S05]  /*06b0*/  @P0 EXIT ;  /* 0x000000000000094d */ /* 0x000fea0003800000 */
[----:B0-----:R-:W-:Y:S01]  /*06c0*/  IMAD.HI.U32 R3, R34, -0x326172a9, RZ ;  /* 0xcd9e8d5722037827 */ /* 0x001fe200078e00ff */
[----:B------:R-:W0:Y:S01]  /*06d0*/  LDCU.64 UR4, c[0x0][0x3e0] ;  /* 0x00007c00ff0477ac */ /* 0x000e220008000a00 */
[----:B------:R-:W-:Y:S02]  /*06e0*/  LOP3.LUT R29, R29, 0xfffffff7, RZ, 0xc0, !PT ;  /* 0xfffffff71d1d7812 */ /* 0x000fe400078ec0ff */
[----:B------:R-:W-:Y:S02]  /*06f0*/  HFMA2 R27, -RZ, RZ, 0, 0 ;  /* 0x00000000ff1b7431 */ /* 0x000fe400000001ff */
[----:B------:R-:W-:Y:S01]  /*0700*/  IMAD.HI.U32 R5, R32, -0x2daee0ad, RZ ;  /* 0xd2511f5320057827 */ /* 0x000fe200078e00ff */
[----:B------:R-:W-:Y:S01]  /*0710*/  LOP3.LUT R3, R28, R3, R132, 0x96, !PT ;  /* 0x000000031c037212 */ /* 0x000fe200078e9684 */
[----:B------:R-:W1:Y:S01]  /*0720*/  LDCU UR13, c[0x0][0x404] ;  /* 0x00008080ff0d77ac */ /* 0x000e620008000800 */
[----:B------:R-:W-:Y:S01]  /*0730*/  LOP3.LUT R128, R128, 0x3, RZ, 0xc0, !PT ;  /* 0x0000000380807812 */ /* 0x000fe200078ec0ff */
[----:B------:R-:W-:Y:S01]  /*0740*/  IMAD R9, R32, -0x2daee0ad, RZ ;  /* 0xd2511f5320097824 */ /* 0x000fe200078e02ff */
[----:B------:R-:W-:Y:S01]  /*0750*/  LOP3.LUT R5, R5, R133, RZ, 0x3c, !PT ;  /* 0x0000008505057212 */ /* 0x000fe200078e3cff */
[----:B------:R-:W-:Y:S01]  /*0760*/  IMAD R7, R34, -0x326172a9, RZ ;  /* 0xcd9e8d5722077824 */ /* 0x000fe200078e02ff */
[----:B------:R-:W2:Y:S01]  /*0770*/  LDCU UR14, c[0x0][0x408] ;  /* 0x00008100ff0e77ac */ /* 0x000ea20008000800 */
[----:B------:R-:W-:Y:S01]  /*0780*/  IMAD.HI.U32 R2, R3, -0x2daee0ad, RZ ;  /* 0xd2511f5303027827 */ /* 0x000fe200078e00ff */
[----:B------:R-:W3:Y:S03]  /*0790*/  LDCU UR10, c[0x0][0x388] ;  /* 0x00007100ff0a77ac */ /* 0x000ee60008000800 */
[----:B------:R-:W-:Y:S01]  /*07a0*/  IMAD.HI.U32 R0, R5, -0x326172a9, RZ ;  /* 0xcd9e8d5705007827 */ /* 0x000fe200078e00ff */
[----:B------:R-:W-:-:S02]  /*07b0*/  LOP3.LUT R2, R8, R9, R2, 0x96, !PT ;  /* 0x0000000908027212 */ /* 0x000fc400078e9602 */
[----:B0-----:R-:W-:Y:S01]  /*07c0*/  ISETP.NE.U32.AND P0, PT, RZ, UR4, PT ;  /* 0x00000004ff007c0c */ /* 0x001fe2000bf05070 */
[----:B------:R-:W-:Y:S01]  /*07d0*/  IMAD R4, R5, -0x326172a9, RZ ;  /* 0xcd9e8d5705047824 */ /* 0x000fe200078e02ff */
[----:B------:R-:W-:Y:S01]  /*07e0*/  LOP3.LUT R0, R6, R7, R0, 0x96, !PT ;  /* 0x0000000706007212 */ /* 0x000fe200078e9600 */
[----:B------:R-:W-:Y:S01]  /*07f0*/  IMAD R6, R3, -0x2daee0ad, RZ ;  /* 0xd2511f5303067824 */ /* 0x000fe200078e02ff */
[----:B------:R-:W-:Y:S01]  /*0800*/  ISETP.NE.AND.EX P0, PT, RZ, UR5, PT, P0 ;  /* 0x00000005ff007c0c */ /* 0x000fe2000bf05300 */
[----:B------:R-:W-:Y:S01]  /*0810*/  IMAD.HI.U32 R3, R2, -0x326172a9, RZ ;  /* 0xcd9e8d5702037827 */ /* 0x000fe200078e00ff */
[----:B------:R-:W0:Y:S03]  /*0820*/  LDCU.U8 UR11, c[0x0][0x410] ;  /* 0x00008200ff0b77ac */ /* 0x000e260008000000 */
[----:B------:R-:W-:Y:S01]  /*0830*/  IMAD.HI.U32 R5, R0, -0x2daee0ad, RZ ;  /* 0xd2511f5300057827 */ /* 0x000fe200078e00ff */
[----:B------:R-:W-:Y:S01]  /*0840*/  LOP3.LUT R3, R10, R4, R3, 0x96, !PT ;  /* 0x000000040a037212 */ /* 0x000fe200078e9603 */
[----:B------:R-:W4:Y:S02]  /*0850*/  LDCU UR12, c[0x0][0x448] ;  /* 0x00008900ff0c77ac */ /* 0x000f240008000800 */
[----:B------:R-:W-:Y:S01]  /*0860*/  IMAD R7, R2, -0x326172a9, RZ ;  /* 0xcd9e8d5702077824 */ /* 0x000fe200078e02ff */
[----:B------:R-:W-:Y:S01]  /*0870*/  LOP3.LUT R5, R11, R6, R5, 0x96, !PT ;  /* 0x000000060b057212 */ /* 0x000fe200078e9605 */
[----:B------:R-:W-:Y:S01]  /*0880*/  IMAD R9, R0, -0x2daee0ad, RZ ;  /* 0xd2511f5300097824 */ /* 0x000fe200078e02ff */
[----:B------:R-:W0:Y:S01]  /*0890*/  LDCU.64 UR8, c[0x0][0x3a0] ;  /* 0x00007400ff0877ac */ /* 0x000e220008000a00 */
[----:B------:R-:W-:Y:S01]  /*08a0*/  IMAD.HI.U32 R2, R3, -0x2daee0ad, RZ ;  /* 0xd2511f5303027827 */ /* 0x000fe200078e00ff */
[----:B------:R-:W-:-:S03]  /*08b0*/  @P0 LOP3.LUT R29, R29, 0x8, RZ, 0xfc, !PT ;  /* 0x000000081d1d0812 */ /* 0x000fc600078efcff */
        /* <DEDUP_REMOVED lines=40> */
[----:B01234-:R-:W-:-:S07]  /*0b40*/  IMAD R208, R3, -0x2daee0ad, RZ ;  /* 0xd2511f5303d07824 */ /* 0x01ffce00078e02ff */
.L_x_11041:
[----:B------:R-:W-:Y:S01]  /*0b50*/  LOP3.LUT P1, RZ, R29, 0x8, RZ, 0xc0, !PT ;  /* 0x000000081dff7812 */ /* 0x000fe2000782c0ff */
[----:B------:R-:W0:Y:S01]  /*0b60*/  S2R R25, SR_TID.X ;  /* 0x0000000000197919 */ /* 0x000e220000002100 */
[----:B--2---:R-:W1:Y:S01]  /*0b70*/  LDC.64 R42, c[0x0][0x390] ;  /* 0x0000e400ff2a7b82 */ /* 0x004e620000000a00 */
[----:B------:R-:W-:-:S10]  /*0b80*/  IMAD R0, R33, UR10, RZ ;  /* 0x0000000a21007c24 */ /* 0x000fd4000f8e02ff */
[----:B------:R-:W2:Y:S01]  /*0b90*/  @P1 LDC.64 R2, c[0x0][0x3e0] ;  /* 0x0000f800ff021b82 */ /* 0x000ea20000000a00 */
[----:B------:R-:W-:-:S04]  /*0ba0*/  SHF.R.S32.HI R5, RZ, 0x1f, R0 ;  /* 0x0000001fff057819 */ /* 0x000fc80000011400 */
[----:B------:R-:W-:Y:S02]  /*0bb0*/  LEA.HI R5, R5, R0, RZ, 0x3 ;  /* 0x0000000005057211 */ /* 0x000fe400078f18ff */
[----:B0-----:R-:W-:-:S04]  /*0bc0*/  LOP3.LUT R24, R25, 0x1f, RZ, 0xc0, !PT ;  /* 0x0000001f19187812 */ /* 0x001fc800078ec0ff */
[----:B------:R-:W-:Y:S01]  /*0bd0*/  LEA.HI.SX32 R24, R5, R24, 0x1d ;  /* 0x0000001805187211 */ /* 0x000fe200078feaff */
[----:B--2---:R-:W-:-:S04]  /*0be0*/  @P1 IMAD.WIDE R2, R33, 0x2, R2 ;  /* 0x0000000221021825 */ /* 0x004fc800078e0202 */
[----:B-1----:R-:W-:Y:S02]  /*0bf0*/  IMAD.WIDE.U32 R124, R24, 0x10, R42 ;  /* 0x00000010187c7825 */ /* 0x002fe400078e002a */
[----:B------:R-:W2:Y:S04]  /*0c00*/  @P1 LDG.E.U16 R2, desc[UR6][R2.64] ;  /* 0x0000000602021981 */ /* 0x000ea8000c1e1500 */
[----:B-----5:R-:W5:Y:S01]  /*0c10*/  LDG.E.128 R124, desc[UR6][R124.64] ;  /* 0x000000067c7c7981 */ /* 0x020f62000c1e1d00 */
[----:B------:R-:W-:Y:S01]  /*0c20*/  ISETP.NE.U32.AND P0, PT, RZ, UR8, PT ;  /* 0x00000008ff007c0c */ /* 0x000fe2000bf05070 */
[----:B------:R-:W-:Y:S01]  /*0c30*/  IMAD.MOV.U32 R23, RZ, RZ, 0x3f800000 ;  /* 0x3f800000ff177424 */ /* 0x000fe200078e00ff */
[----:B------:R-:W-:Y:S01]  /*0c40*/  LOP3.LUT R29, R29, 0xfffffffb, RZ, 0xc0, !PT ;  /* 0xfffffffb1d1d7812 */ /* 0x000fe200078ec0ff */
[C---:B------:R-:W-:Y:S01]  /*0c50*/  VIADD R22, R133.reuse, 0x76cf5d0a ;  /* 0x76cf5d0a85167836 */ /* 0x040fe20000000000 */
[----:B------:R-:W-:Y:S01]  /*0c60*/  ISETP.NE.AND.EX P0, PT, RZ, UR9, PT, P0 ;  /* 0x00000009ff007c0c */ /* 0x000fe2000bf05300 */
[C---:B------:R-:W-:Y:S01]  /*0c70*/  VIADD R20, R132.reuse, 0x8ff34781 ;  /* 0x8ff3478184147836 */ /* 0x040fe20000000000 */
[C---:B------:R-:W-:Y:S01]  /*0c80*/  IADD3 R21, PT, PT, R132.reuse, -0x255992d5, RZ ;  /* 0xdaa66d2b84157810 */ /* 0x040fe20007ffe0ff */
[C---:B------:R-:W-:Y:S01]  /*0c90*/  VIADD R19, R133.reuse, 0x32370b8f ;  /* 0x32370b8f85137836 */ /* 0x040fe20000000000 */
[C---:B------:R-:W-:Y:S01]  /*0ca0*/  IADD3 R18, PT, PT, R133.reuse, -0x695add53, RZ ;  /* 0x96a522ad85127810 */ /* 0x040fe20007ffe0ff */
[C---:B------:R-:W-:Y:S01]  /*0cb0*/  VIADD R17, R132.reuse, 0x1715609d ;  /* 0x1715609d84117836 */ /* 0x040fe20000000000 */
[C---:B------:R-:W-:Y:S01]  /*0cc0*/  IADD3 R15, PT, PT, R133.reuse, 0x646e171e, RZ ;  /* 0x646e171e850f7810 */ /* 0x040fe20007ffe0ff */
[C---:B------:R-:W-:Y:S01]  /*0cd0*/  VIADD R16, R133.reuse, 0xbb67ae85 ;  /* 0xbb67ae8585107836 */ /* 0x040fe20000000000 */
[C---:B------:R-:W-:Y:S01]  /*0ce0*/  IADD3 R12, PT, PT, R132.reuse, 0x78dde6e4, RZ ;  /* 0x78dde6e4840c7810 */ /* 0x040fe20007ffe0ff */
[C---:B------:R-:W-:Y:S01]  /*0cf0*/  VIADD R14, R132.reuse, 0x5384540f ;  /* 0x5384540f840e7836 */ /* 0x040fe20000000000 */
[C---:B------:R-:W-:Y:S01]  /*0d00*/  IADD3 R9, PT, PT, R133.reuse, 0x1fd5c5a3, RZ ;  /* 0x1fd5c5a385097810 */ /* 0x040fe20007ffe0ff */
[C---:B------:R-:W-:Y:S01]  /*0d10*/  VIADD R13, R132.reuse, 0x9e3779b9 ;  /* 0x9e3779b9840d7836 */ /* 0x040fe20000000000 */
[C---:B------:R-:W-:Y:S01]  /*0d20*/  IADD3 R6, PT, PT, R132.reuse, 0x3c6ef372, RZ ;  /* 0x3c6ef37284067810 */ /* 0x040fe20007ffe0ff */
[----:B------:R-:W-:Y:S01]  /*0d30*/  VIADD R11, R133, 0xa9066899 ;  /* 0xa9066899850b7836 */ /* 0x000fe20000000000 */
[----:B------:R-:W-:Y:S01]  /*0d40*/  @P0 LOP3.LUT R29, R29, 0x4, RZ, 0xfc, !PT ;  /* 0x000000041d1d0812 */ /* 0x000fe200078efcff */
[----:B------:R-:W-:-:S02]  /*0d50*/  VIADD R10, R132, 0xb54cda56 ;  /* 0xb54cda56840a7836 */ /* 0x000fc40000000000 */
[C---:B------:R-:W-:Y:S02]  /*0d60*/  VIADD R8, R133.reuse, 0xed9eba14 ;  /* 0xed9eba1485087836 */ /* 0x040fe40000000000 */
[----:B------:R-:W-:Y:S02]  /*0d70*/  VIADD R7, R133, 0xdb3d7428 ;  /* 0xdb3d742885077836 */ /* 0x000fe40000000000 */
[----:B------:R-:W-:Y:S02]  /*0d80*/  VIADD R5, R132, 0xf1bbcdc8 ;  /* 0xf1bbcdc884057836 */ /* 0x000fe40000000000 */
[----:B------:R-:W-:Y:S02]  /*0d90*/  IMAD.MOV.U32 R4, RZ, RZ, 0x2f800000 ;  /* 0x2f800000ff047424 */ /* 0x000fe400078e00ff */
[----:B--2---:R-:W-:Y:S01]  /*0da0*/  @P1 HADD2.F32 R23, -RZ, R2.H0_H0 ;  /* 0x20000002ff171230 */ /* 0x004fe20000004100 */
[----:B------:R-:W-:Y:S06]  /*0db0*/  @!P0 BRA `(.L_x_10221) ;  /* 0x00000028006c8947 */ /* 0x000fec0003800000 */
        /* <DEDUP_REMOVED lines=14> */
.L_x_88276:
[----:B------:R-:W-:Y:S05]  /*0ea0*/  BRX R2 -0xeb0                                          (*"BRANCH_TARGETS .L_x_88277,.L_x_88278,.L_x_88279"*) ;  /* 0xfffffff002547949 */ /* 0x000fea000383ffff */
.L_x_88279:
[----:B------:R-:W-:Y:S01]  /*0eb0*/  VIADD R35, R128, 0x1 ;  /* 0x0000000180237836 */ /* 0x000fe20000000000 */
[----:B------:R-:W-:Y:S01]  /*0ec0*/  MOV R140, R208 ;  /* 0x000000d0008c7202 */ /* 0x000fe20000000f00 */
[----:B------:R-:W-:Y:S01]  /*0ed0*/  IMAD.MOV.U32 R0, RZ, RZ, R30 ;  /* 0x000000ffff007224 */ /* 0x000fe200078e001e */
[----:B------:R-:W-:Y:S06]  /*0ee0*/  BRA `(.L_x_10223) ;  /* 0x0000000000f07947 */ /* 0x000fec0003800000 */
.L_x_88277:
[----:B------:R-:W-:Y:S01]  /*0ef0*/  IMAD.MOV.U32 R140, RZ, RZ, R208 ;  /* 0x000000ffff8c7224 */ /* 0x000fe200078e00d0 */
[----:B------:R-:W-:Y:S01]  /*0f00*/  MOV R35, 0x3 ;  /* 0x0000000300237802 */ /* 0x000fe20000000f00 */
[----:B------:R-:W-:Y:S01]  /*0f10*/  IMAD.MOV.U32 R0, RZ, RZ, R31 ;  /* 0x000000ffff007224 */ /* 0x000fe200078e001f */
[----:B------:R-:W-:Y:S06]  /*0f20*/  BRA `(.L_x_10223) ;  /* 0x0000000000e07947 */ /* 0x000fec0003800000 */
.L_x_88278:
        /* <DEDUP_REMOVED lines=13> */
.L_x_10225:
[----:B------:R-:W-:Y:S05]  /*1000*/  BSYNC.RECONVERGENT B1 ;  /* 0x0000000000017941 */ /* 0x000fea0003800200 */
.L_x_10224:
        /* <DEDUP_REMOVED lines=41> */
[----:B------:R-:W-:-:S07]  /*12a0*/  LOP3.LUT R31, R18, R2, R141, 0x96, !PT ;  /* 0x00000002121f7212 */ /* 0x000fce00078e968d */
.L_x_10223:
[----:B------:R-:W-:Y:S05]  /*12b0*/  BSYNC.RECONVERGENT B0 ;  /* 0x0000000000007941 */ /* 0x000fea0003800200 */
.L_x_10222:
[----:B------:R-:W-:Y:S01]  /*12c0*/  I2FP.F32.U32 R41, R0 ;  /* 0x0000000000297245 */ /* 0x000fe20000201000 */
[----:B-----5:R-:W-:Y:S01]  /*12d0*/  HADD2.F32 R0, -RZ, R124.H0_H0 ;  /* 0x2000007cff007230 */ /* 0x020fe20000004100 */
[----:B------:R-:W-:Y:S01]  /*12e0*/  MOV R3, UR14 ;  /* 0x0000000e00037c02 */ /* 0x000fe20008000f00 */
[----:B------:R-:W-:Y:S01]  /*12f0*/  IMAD.U32 R2, RZ, RZ, UR13 ;  /* 0x0000000dff027e24 */ /* 0x000fe2000f8e00ff */
[----:B------:R-:W-:Y:S01]  /*1300*/  ISETP.NE.AND P1, PT, R35, 0x1, PT ;  /* 0x000000012300780c */ /* 0x000fe20003f25270 */
[----:B------:R-:W-:Y:S01]  /*1310*/  FFMA.FTZ R41, R41, R4, 1.1641532182693481445e-10 ;  /* 0x2f00000029297423 */ /* 0x000fe20000010004 */
[----:B------:R-:W-:Y:S01]  /*1320*/  FMUL.FTZ R0, R0, R23 ;  /* 0x0000001700007220 */ /* 0x000fe20000410000 */
[----:B------:R-:W-:Y:S01]  /*1330*/  BSSY.RECONVERGENT B0, `(.L_x_10226) ;  /* 0x000004c000007945 */ /* 0x000fe20003800200 */
[----:B------:R-:W-:Y:S02]  /*1340*/  MOV R40, R26 ;  /* 0x0000001a00287202 */ /* 0x000fe40000000f00 */
[----:B------:R-:W-:Y:S01]  /*1350*/  FMUL.FTZ R0, R0, R3 ;  /* 0x0000000300007220 */ /* 0x000fe20000410000 */
[----:B------:R-:W-:Y:S01]  /*1360*/  FSETP.GTU.FTZ.AND P0, PT, R41, R2, PT ;  /* 0x000000022900720b */ /* 0x000fe20003f1c000 */
[----:B------:R-:W-:-:S03]  /*1370*/  HADD2.F32 R41, -RZ, R36.H0_H0 ;  /* 0x20000024ff297230 */ /* 0x000fc60000004100 */
[----:B------:R-:W-:Y:S02]  /*1380*/  FSEL R0, R0, RZ, !P0 ;  /* 0x000000ff00007208 */ /* 0x000fe40004000000 */
[----:B------:R-:W-:-:S03]  /*1390*/  PLOP3.LUT P0, PT, P0, PT, PT, 0x8, 0x80 ;  /* 0x000000000080781c */ /* 0x000fc6000070e170 */
[----:B------:R-:W-:Y:S01]  /*13a0*/  FADD.FTZ R0, R0, R41 ;  /* 0x0000002900007221 */ /* 0x000fe20000010000 */
[----:B------:R-:W-:Y:S01]  /*13b0*/  IMAD.MOV.U32 R41, RZ, RZ, 0x2 ;  /* 0x00000002ff297424 */ /* 0x000fe200078e00ff */
[----:B------:R-:W-:Y:S01]  /*13c0*/  P2R R137, PR, RZ, 0x1 ;  /* 0x00000001ff897803 */ /* 0x000fe20000000000 */
        /* <DEDUP_REMOVED lines=9> */
.L_x_10228:
        /* <DEDUP_REMOVED lines=13> */
.L_x_10230:
[----:B------:R-:W-:Y:S05]  /*1530*/  BSYNC.RECONVERGENT B1 ;  /* 0x0000000000017941 */ /* 0x000fea0003800200 */
.L_x_10229:
        /* <DEDUP_REMOVED lines=43> */
.L_x_10227:
[----:B------:R-:W-:Y:S05]  /*17f0*/  BSYNC.RECONVERGENT B0 ;  /* 0x0000000000007941 */ /* 0x000fea0003800200 */
.L_x_10226:
        /* <DEDUP_REMOVED lines=23> */
.L_x_10233:
        /* <DEDUP_REMOVED lines=13> */
.L_x_10235:
[----:B------:R-:W-:Y:S05]  /*1a40*/  BSYNC.RECONVERGENT B1 ;  /* 0x0000000000017941 */ /* 0x000fea0003800200 */
.L_x_10234:
        /* <DEDUP_REMOVED lines=43> */
.L_x_10232:
[----:B------:R-:W-:Y:S05]  /*1d00*/  BSYNC.RECONVERGENT B0 ;  /* 0x0000000000007941 */ /* 0x000fea0003800200 */
.L_x_10231:
        /* <DEDUP_REMOVED lines=23> */
.L_x_10238:
        /* <DEDUP_REMOVED lines=13> */
.L_x_10240:
[----:B------:R-:W-:Y:S05]  /*1f50*/  BSYNC.RECONVERGENT B1 ;  /* 0x0000000000017941 */ /* 0x000fea0003800200 */
.L_x_10239:
        /* <DEDUP_REMOVED lines=43> */
.L_x_10237:
[----:B------:R-:W-:Y:S05]  /*2210*/  BSYNC.RECONVERGENT B0 ;  /* 0x0000000000007941 */ /* 0x000fea0003800200 */
.L_x_10236:
[----:B------:R-:W-:Y:S01]  /*2220*/  I2FP.F32.U32 R41, R40 ;  /* 0x0000002800297245 */ /* 0x000fe20000201000 */
[----:B------:R-:W-:Y:S01]  /*2230*/  HADD2.F32 R40, -RZ, R125.H1_H1 ;  /* 0x3000007dff287230 */ /* 0x000fe20000004100 */
[----:B------:R-:W-:Y:S01]  /*2240*/  ISETP.NE.AND P3, PT, R124, 0x1, PT ;  /* 0x000000017c00780c */ /* 0x000fe20003f65270 */
[----:B------:R-:W-:Y:S01]  /*2250*/  HADD2.F32 R37, -RZ, R37.H1_H1 ;  /* 0x30000025ff257230 */ /* 0x000fe20000004100 */
[----:B------:R-:W-:Y:S01]  /*2260*/  BSSY.RECONVERGENT B0, `(.L_x_10241) ;  /* 0x000004c000007945 */ /* 0x000fe20003800200 */
[----:B------:R-:W-:Y:S01]  /*2270*/  FFMA.FTZ R41, R41, R4, 1.1641532182693481445e-10 ;  /* 0x2f00000029297423 */ /* 0x000fe20000010004 */
[----:B------:R-:W-:-:S04]  /*2280*/  FMUL.FTZ R40, R40, R23 ;  /* 0x0000001728287220 */ /* 0x000fc80000410000 */
[----:B------:R-:W-:Y:S01]  /*2290*/  FMUL.FTZ R40, R40, R3 ;  /* 0x0000000328287220 */ /* 0x000fe20000410000 */
[----:B------:R-:W-:Y:S01]  /*22a0*/  FSETP.GTU.FTZ.AND P2, PT, R41, R2, PT ;  /* 0x000000022900720b */ /* 0x000fe20003f5c000 */
[----:B------:R-:W-:-:S03]  /*22b0*/  IMAD.MOV.U32 R41, RZ, RZ, 0x2 ;  /* 0x00000002ff297424 */ /* 0x000fc600078e00ff */
        /* <DEDUP_REMOVED lines=13> */
.L_x_10243:
        /* <DEDUP_REMOVED lines=13> */
.L_x_10245:
[----:B------:R-:W-:Y:S05]  /*2460*/  BSYNC.RECONVERGENT B1 ;  /* 0x0000000000017941 */ /* 0x000fea0003800200 */
.L_x_10244:
        /* <DEDUP_REMOVED lines=43> */
.L_x_10242:
[----:B------:R-:W-:Y:S05]  /*2720*/  BSYNC.RECONVERGENT B0 ;  /* 0x0000000000007941 */ /* 0x000fea0003800200 */
.L_x_10241:
        /* <DEDUP_REMOVED lines=23> */
.L_x_10248:
        /* <DEDUP_REMOVED lines=13> */
.L_x_10250:
[----:B------:R-:W-:Y:S05]  /*2970*/  BSYNC.RECONVERGENT B1 ;  /* 0x0000000000017941 */ /* 0x000fea0003800200 */
.L_x_10249:
        /* <DEDUP_REMOVED lines=39> */
[----:B------:R-:W-:Y:S02]  /*2bf0*/  LOP3.LUT R31, R18, R40, R125, 0x96, !PT ;  /* 0x00000028121f7212 */ /* 0x000fe400078e967d */
[----:B------:R-:W-:Y:S01]  /*2c00*/  MOV R40, R140 ;  /* 0x0000008c00287202 */ /* 0x000fe20000000f00 */
[----:B------:R-:W-:Y:S02]  /*2c10*/  IMAD.MOV.U32 R140, RZ, RZ, R124 ;  /* 0x000000ffff8c7224 */ /* 0x000fe400078e007c */
[----:B------:R-:W-:-:S07]  /*2c20*/  IMAD.MOV.U32 R124, RZ, RZ, RZ ;  /* 0x000000ffff7c7224 */ /* 0x000fce00078e00ff */
.L_x_10247:
[----:B------:R-:W-:Y:S05]  /*2c30*/  BSYNC.RECONVERGENT B0 ;  /* 0x0000000000007941 */ /* 0x000fea0003800200 */
.L_x_10246:
        /* <DEDUP_REMOVED lines=23> */
.L_x_10253:
        /* <DEDUP_REMOVED lines=13> */
.L_x_10255:
[----:B------:R-:W-:Y:S05]  /*2e80*/  BSYNC.RECONVERGENT B1 ;  /* 0x0000000000017941 */ /* 0x000fea0003800200 */
.L_x_10254:
        /* <DEDUP_REMOVED lines=43> */
.L_x_10252:
[----:B------:R-:W-:Y:S05]  /*3140*/  BSYNC.RECONVERGENT B0 ;  /* 0x0000000000007941 */ /* 0x000fea0003800200 */
.L_x_10251:
        /* <DEDUP_REMOVED lines=23> */
.L_x_10258:
        /* <DEDUP_REMOVED lines=15> */
.L_x_10260:
[----:B------:R-:W-:Y:S05]  /*33b0*/  BSYNC.RECONVERGENT B1 ;  /* 0x0000000000017941 */ /* 0x000fea0003800200 */
.L_x_10259:
        /* <DEDUP_REMOVED lines=43> */
.L_x_10257:
[----:B------:R-:W-:Y:S05]  /*3670*/  BSYNC.RECONVERGENT B0 ;  /* 0x0000000000007941 */ /* 0x000fea0003800200 */
.L_x_10256:
[----:B------:R-:W-:Y:S01]  /*3680*/  I2FP.F32.U32 R41, R38 ;  /* 0x0000002600297245 */ /* 0x000fe20000201000 */
[----:B------:R-:W-:Y:S01]  /*3690*/  HADD2.F32 R38, -RZ, R127.H1_H1 ;  /* 0x3000007fff267230 */ /* 0x000fe20000004100 */
[----:B------:R-:W-:Y:S01]  /*36a0*/  F2FP.F16.F32.PACK_AB R130, R136, R37 ;  /* 0x000000258882723e */ /* 0x000fe200000000ff */
[----:B------:R-:W-:Y:S01]  /*36b0*/  HADD2.F32 R39, -RZ, R39.H1_H1 ;  /* 0x30000027ff277230 */ /* 0x000fe20000004100 */
[----:B------:R-:W-:Y:S01]  /*36c0*/  F2FP.F16.F32.PACK_AB R129, R134, R35 ;  /* 0x000000238681723e */ /* 0x000fe200000000ff */
[----:B------:R-:W-:Y:S01]  /*36d0*/  FFMA.FTZ R41, R41, R4, 1.1641532182693481445e-10 ;  /* 0x2f00000029297423 */ /* 0x000fe20000010004 */
[----:B------:R-:W-:Y:S01]  /*36e0*/  FMUL.FTZ R38, R38, R23 ;  /* 0x0000001726267220 */ /* 0x000fe20000410000 */
[----:B------:R-:W-:-:S03]  /*36f0*/  F2FP.F16.F32.PACK_AB R128, R36, R0 ;  /* 0x000000002480723e */ /* 0x000fc600000000ff */
[----:B------:R-:W-:Y:S01]  /*3700*/  FMUL.FTZ R38, R38, R3 ;  /* 0x0000000326267220 */ /* 0x000fe20000410000 */
[----:B------:R-:W-:-:S04]  /*3710*/  FSETP.GTU.FTZ.AND P6, PT, R41, R2, PT ;  /* 0x000000022900720b */ /* 0x000fc80003fdc000 */
[----:B------:R-:W-:Y:S02]  /*3720*/  FSEL R38, R38, RZ, !P6 ;  /* 0x000000ff26267208 */ /* 0x000fe40007000000 */
[----:B------:R-:W-:-:S03]  /*3730*/  PLOP3.LUT P6, PT, P6, PT, PT, 0x8, 0x80 ;  /* 0x000000000080781c */ /* 0x000fc600037ce170 */
[----:B------:R-:W-:-:S05]  /*3740*/  FADD.FTZ R138, R38, R39 ;  /* 0x00000027268a7221 */ /* 0x000fca0000010000 */
[----:B------:R-:W-:Y:S01]  /*3750*/  F2FP.F16.F32.PACK_AB R131, R138, R135 ;  /* 0x000000878a83723e */ /* 0x000fe200000000ff */
[----:B------:R-:W-:Y:S06]  /*3760*/  BRA `(.L_x_10261) ;  /* 0x00000028000c7947 */ /* 0x000fec0003800000 */
.L_x_10221:
        /* <DEDUP_REMOVED lines=16> */
.L_x_10264:
        /* <DEDUP_REMOVED lines=13> */
.L_x_10266:
[----:B------:R-:W-:Y:S05]  /*3940*/  BSYNC.RECONVERGENT B1 ;  /* 0x0000000000017941 */ /* 0x000fea0003800200 */
.L_x_10265:
        /* <DEDUP_REMOVED lines=42> */
.L_x_10263:
[----:B------:R-:W-:Y:S05]  /*3bf0*/  BSYNC.RECONVERGENT B0 ;  /* 0x0000000000007941 */ /* 0x000fea0003800200 */
.L_x_10262:
[----:B------:R-:W-:Y:S01]  /*3c00*/  I2FP.F32.U32 R3, R0 ;  /* 0x0000000000037245 */ /* 0x000fe20000201000 */
[----:B-----5:R-:W-:Y:S01]  /*3c10*/  HADD2.F32 R0, -RZ, R124.H0_H0 ;  /* 0x2000007cff007230 */ /* 0x020fe20000004100 */
[----:B------:R-:W-:Y:S01]  /*3c20*/  ISETP.NE.AND P1, PT, R36, 0x1, PT ;  /* 0x000000012400780c */ /* 0x000fe20003f25270 */
[----:B------:R-:W-:Y:S01]  /*3c30*/  IMAD.U32 R2, RZ, RZ, UR13 ;  /* 0x0000000dff027e24 */ /* 0x000fe2000f8e00ff */
[----:B------:R-:W-:Y:S01]  /*3c40*/  BSSY.RECONVERGENT B0, `(.L_x_10267) ;  /* 0x000004d000007945 */ /* 0x000fe20003800200 */
[----:B------:R-:W-:Y:S01]  /*3c50*/  FFMA.FTZ R35, R3, R4, 1.1641532182693481445e-10 ;  /* 0x2f00000003237423 */ /* 0x000fe20000010004 */
[----:B------:R-:W-:Y:S01]  /*3c60*/  MOV R3, UR14 ;  /* 0x0000000e00037c02 */ /* 0x000fe20008000f00 */
[----:B------:R-:W-:Y:S01]  /*3c70*/  FMUL.FTZ R0, R0, R23 ;  /* 0x0000001700007220 */ /* 0x000fe20000410000 */
[----:B------:R-:W-:Y:S02]  /*3c80*/  IMAD.MOV.U32 R37, RZ, RZ, 0x2 ;  /* 0x00000002ff257424 */ /* 0x000fe400078e00ff */
[----:B------:R-:W-:Y:S01]  /*3c90*/  FSETP.GTU.FTZ.AND P0, PT, R35, R2, PT ;  /* 0x000000022300720b */ /* 0x000fe20003f1c000 */
[----:B------:R-:W-:Y:S01]  /*3ca0*/  FMUL.FTZ R0, R0, R3 ;  /* 0x0000000300007220 */ /* 0x000fe20000410000 */
[----:B------:R-:W-:-:S02]  /*3cb0*/  IMAD.MOV.U32 R35, RZ, RZ, R26 ;  /* 0x000000ffff237224 */ /* 0x000fc400078e001a */
[----:B------:R-:W-:Y:S02]  /*3cc0*/  PLOP3.LUT P2, PT, P0, PT, PT, 0x8, 0x80 ;  /* 0x000000000080781c */ /* 0x000fe4000074e170 */
[----:B------:R-:W-:Y:S02]  /*3cd0*/  FSEL R0, R0, RZ, !P0 ;  /* 0x000000ff00007208 */ /* 0x000fe40004000000 */
        /* <DEDUP_REMOVED lines=10> */
.L_x_10269:
        /* <DEDUP_REMOVED lines=13> */
.L_x_10271:
[----:B------:R-:W-:Y:S05]  /*3e50*/  BSYNC.RECONVERGENT B1 ;  /* 0x0000000000017941 */ /* 0x000fea0003800200 */
.L_x_10270:
        /* <DEDUP_REMOVED lines=43> */
.L_x_10268:
[----:B------:R-:W-:Y:S05]  /*4110*/  BSYNC.RECONVERGENT B0 ;  /* 0x0000000000007941 */ /* 0x000fea0003800200 */
.L_x_10267:
        /* <DEDUP_REMOVED lines=21> */
.L_x_10274:
        /* <DEDUP_REMOVED lines=13> */
.L_x_10276:
[----:B------:R-:W-:Y:S05]  /*4340*/  BSYNC.RECONVERGENT B1 ;  /* 0x0000000000017941 */ /* 0x000fea0003800200 */
.L_x_10275:
        /* <DEDUP_REMOVED lines=43> */
.L_x_10273:
[----:B------:R-:W-:Y:S05]  /*4600*/  BSYNC.RECONVERGENT B0 ;  /* 0x0000000000007941 */ /* 0x000fea0003800200 */
.L_x_10272:
        /* <DEDUP_REMOVED lines=21> */
.L_x_10279:
        /* <DEDUP_REMOVED lines=13> */
.L_x_10281:
[----:B------:R-:W-:Y:S05]  /*4830*/  BSYNC.RECONVERGENT B1 ;  /* 0x0000000000017941 */ /* 0x000fea0003800200 */
.L_x_10280:
        /* <DEDUP_REMOVED lines=43> */
.L_x_10278:
[----:B------:R-:W-:Y:S05]  /*4af0*/  BSYNC.RECONVERGENT B0 ;  /* 0x0000000000007941 */ /* 0x000fea0003800200 */
.L_x_10277:
        /* <DEDUP_REMOVED lines=21> */
.L_x_10284:
        /* <DEDUP_REMOVED lines=13> */
.L_x_10286:
[----:B------:R-:W-:Y:S05]  /*4d20*/  BSYNC.RECONVERGENT B1 ;  /* 0x0000000000017941 */ /* 0x000fea0003800200 */
.L_x_10285:
        /* <DEDUP_REMOVED lines=43> */
.L_x_10283:
[----:B------:R-:W-:Y:S05]  /*4fe0*/  BSYNC.RECONVERGENT B0 ;  /* 0x0000000000007941 */ /* 0x000fea0003800200 */
.L_x_10282:
[----:B------:R-:W-:Y:S01]  /*4ff0*/  I2FP.F32.U32 R37, R37 ;  /* 0x0000002500257245 */ /* 0x000fe20000201000 */
[----:B------:R-:W-:Y:S01]  /*5000*/  HADD2.F32 R38, -RZ, R126.H0_H0 ;  /* 0x2000007eff267230 */ /* 0x000fe20000004100 */
        /* <DEDUP_REMOVED lines=19> */
.L_x_10289:
        /* <DEDUP_REMOVED lines=13> */
.L_x_10291:
[----:B------:R-:W-:Y:S05]  /*5210*/  BSYNC.RECONVERGENT B1 ;  /* 0x0000000000017941 */ /* 0x000fea0003800200 */
.L_x_10290:
        /* <DEDUP_REMOVED lines=41> */
[----:B------:R-:W-:Y:S01]  /*54b0*/  MOV R140, R40 ;  /* 0x00000028008c7202 */ /* 0x000fe20000000f00 */
[----:B------:R-:W-:-:S07]  /*54c0*/  IMAD.MOV.U32 R40, RZ, RZ, RZ ;  /* 0x000000ffff287224 */ /* 0x000fce00078e00ff */
.L_x_10288:
[----:B------:R-:W-:Y:S05]  /*54d0*/  BSYNC.RECONVERGENT B0 ;  /* 0x0000000000007941 */ /* 0x000fea0003800200 */
.L_x_10287:
        /* <DEDUP_REMOVED lines=21> */
.L_x_10294:
        /* <DEDUP_REMOVED lines=13> */
.L_x_10296:
[----:B------:R-:W-:Y:S05]  /*5700*/  BSYNC.RECONVERGENT B1 ;  /* 0x0000000000017941 */ /* 0x000fea0003800200 */
.L_x_10295:
        /* <DEDUP_REMOVED lines=40> */
[----:B------:R-:W-:Y:S02]  /*5990*/  HFMA2 R41, -RZ, RZ, 0, 0 ;  /* 0x00000000ff297431 */ /* 0x000fe400000001ff */
[----:B------:R-:W-:Y:S02]  /*59a0*/  IMAD.MOV.U32 R38, RZ, RZ, R140 ;  /* 0x000000ffff267224 */ /* 0x000fe400078e008c */
[----:B------:R-:W-:-:S07]  /*59b0*/  IMAD.MOV.U32 R140, RZ, RZ, R40 ;  /* 0x000000ffff8c7224 */ /* 0x000fce00078e0028 */
.L_x_10293:
[----:B------:R-:W-:Y:S05]  /*59c0*/  BSYNC.RECONVERGENT B0 ;  /* 0x0000000000007941 */ /* 0x000fea0003800200 */
.L_x_10292:
        /* <DEDUP_REMOVED lines=21> */
.L_x_10299:
        /* <DEDUP_REMOVED lines=15> */
.L_x_10301:
[----:B------:R-:W-:Y:S05]  /*5c10*/  BSYNC.RECONVERGENT B1 ;  /* 0x0000000000017941 */ /* 0x000fea0003800200 */
.L_x_10300:
        /* <DEDUP_REMOVED lines=43> */
.L_x_10298:
[----:B------:R-:W-:Y:S05]  /*5ed0*/  BSYNC.RECONVERGENT B0 ;  /* 0x0000000000007941 */ /* 0x000fea0003800200 */
.L_x_10297:
[----:B------:R-:W-:Y:S01]  /*5ee0*/  I2FP.F32.U32 R39, R38 ;  /* 0x0000002600277245 */ /* 0x000fe20000201000 */
[----:B------:R-:W-:Y:S01]  /*5ef0*/  HADD2.F32 R38, -RZ, R127.H1_H1 ;  /* 0x3000007fff267230 */ /* 0x000fe20000004100 */
[----:B------:R-:W-:Y:S02]  /*5f00*/  F2FP.F16.F32.PACK_AB R130, R136, R37 ;  /* 0x000000258882723e */ /* 0x000fe400000000ff */
[----:B------:R-:W-:Y:S01]  /*5f10*/  F2FP.F16.F32.PACK_AB R129, R134, R35 ;  /* 0x000000238681723e */ /* 0x000fe200000000ff */
[----:B------:R-:W-:Y:S01]  /*5f20*/  FFMA.FTZ R39, R39, R4, 1.1641532182693481445e-10 ;  /* 0x2f00000027277423 */ /* 0x000fe20000010004 */
[----:B------:R-:W-:Y:S01]  /*5f30*/  FMUL.FTZ R38, R38, R23 ;  /* 0x0000001726267220 */ /* 0x000fe20000410000 */
[----:B------:R-:W-:-:S03]  /*5f40*/  F2FP.F16.F32.PACK_AB R128, R36, R0 ;  /* 0x000000002480723e */ /* 0x000fc600000000ff */
[----:B------:R-:W-:Y:S01]  /*5f50*/  FMUL.FTZ R38, R38, R3 ;  /* 0x0000000326267220 */ /* 0x000fe20000410000 */
[----:B------:R-:W-:-:S04]  /*5f60*/  FSETP.GTU.FTZ.AND P6, PT, R39, R2, PT ;  /* 0x000000022700720b */ /* 0x000fc80003fdc000 */
[----:B------:R-:W-:Y:S02]  /*5f70*/  FSEL R138, R38, RZ, !P6 ;  /* 0x000000ff268a7208 */ /* 0x000fe40007000000 */
[----:B------:R-:W-:Y:S02]  /*5f80*/  PLOP3.LUT P6, PT, P6, PT, PT, 0x8, 0x80 ;  /* 0x000000000080781c */ /* 0x000fe400037ce170 */
[----:B------:R-:W-:-:S11]  /*5f90*/  F2FP.F16.F32.PACK_AB R131, R138, R135 ;  /* 0x000000878a83723e */ /* 0x000fd600000000ff */
.L_x_10261:
        /* <DEDUP_REMOVED lines=8> */
[----:B------:R-:W-:Y:S02]  /*6020*/  ISETP.NE.AND P5, PT, R137, RZ, PT ;  /* 0x000000ff8900720c */ /* 0x000fe40003fa5270 */
[----:B------:R-:W-:Y:S02]  /*6030*/  LOP3.LUT R147, R147, R127, R142, 0xfe, !PT ;  /* 0x0000007f93937212 */ /* 0x000fe400078efe8e */
[----:B------:R-:W-:Y:S02]  /*6040*/  SEL R146, RZ, 0x1, !P3 ;  /* 0x00000001ff927807 */ /* 0x000fe40005800000 */
[----:B------:R-:W-:Y:S02]  /*6050*/  LOP3.LUT R124, R124, R126, R125, 0xfe, !PT ;  /* 0x0000007e7c7c7212 */ /* 0x000fe400078efe7d */
[----:B------:R-:W-:Y:S02]  /*6060*/  SEL R125, RZ, 0x1, !P5 ;  /* 0x00000001ff7d7807 */ /* 0x000fe40006800000 */
[C---:B------:R-:W-:Y:S01]  /*6070*/  IADD3 R137, PT, PT, R24.reuse, 0x20, RZ ;  /* 0x0000002018897810 */ /* 0x040fe20007ffe0ff */
[----:B0-----:R-:W-:Y:S01]  /*6080*/  IMAD.WIDE.U32 R142, R24, 0x10, R40 ;  /* 0x00000010188e7825 */ /* 0x001fe200078e0028 */
[----:B------:R-:W-:-:S02]  /*6090*/  LOP3.LUT R147, R147, R146, RZ, 0xfc, !PT ;  /* 0x0000009293937212 */ /* 0x000fc400078efcff */
[----:B------:R-:W-:Y:S01]  /*60a0*/  LOP3.LUT R146, R124, R125, RZ, 0xfc, !PT ;  /* 0x0000007d7c927212 */ /* 0x000fe200078efcff */
[----:B------:R-:W-:Y:S01]  /*60b0*/  IMAD.WIDE.U32 R124, R137, 0x10, R42 ;  /* 0x00000010897c7825 */ /* 0x000fe200078e002a */
[----:B------:R0:W-:Y:S01]  /*60c0*/  STG.E.128 desc[UR6][R142.64], R128 ;  /* 0x000000808e007986 */ /* 0x0001e2000c101d06 */
[----:B------:R-:W-:Y:S02]  /*60d0*/  LOP3.LUT P6, RZ, R29, 0x4, RZ, 0xc0, !PT ;  /* 0x000000041dff7812 */ /* 0x000fe400078cc0ff */
[----:B-1----:R-:W-:-:S05]  /*60e0*/  IMAD.WIDE.U32 R144, R24, 0x8, R38 ;  /* 0x0000000818907825 */ /* 0x002fca00078e0026 */
[----:B------:R0:W-:Y:S04]  /*60f0*/  STG.E.64 desc[UR6][R144.64], R146 ;  /* 0x0000009290007986 */ /* 0x0001e8000c101b06 */
[----:B------:R-:W5:Y:S02]  /*6100*/  LDG.E.128 R124, desc[UR6][R124.64] ;  /* 0x000000067c7c7981 */ /* 0x000f64000c1e1d00 */
[----:B------:R-:W-:Y:S05]  /*6110*/  @!P6 BRA `(.L_x_10302) ;  /* 0x000000280054e947 */ /* 0x000fea0003800000 */
[----:B0-----:R-:W0:Y:S02]  /*6120*/  LDC.64 R128, c[0x0][0x3a0] ;  /* 0x0000e800ff807b82 */ /* 0x001e240000000a00 */
        /* <DEDUP_REMOVED lines=18> */
.L_x_10305:
        /* <DEDUP_REMOVED lines=13> */
.L_x_10307:
[----:B------:R-:W-:Y:S05]  /*6320*/  BSYNC.RECONVERGENT B1 ;  /* 0x0000000000017941 */ /* 0x000fea0003800200 */
.L_x_10306:
        /* <DEDUP_REMOVED lines=42> */
.L_x_10304:
[----:B------:R-:W-:Y:S05]  /*65d0*/  BSYNC.RECONVERGENT B0 ;  /* 0x0000000000007941 */ /* 0x000fea0003800200 */
.L_x_10303:
[----:B------:R-:W-:Y:S01]  /*65e0*/  I2FP.F32.U32 R139, R139 ;  /* 0x0000008b008b7245 */ /* 0x000fe20000201000 */
[----:B-----5:R-:W-:Y:S01]  /*65f0*/  HADD2.F32 R140, -RZ, R124.H0_H0 ;  /* 0x2000007cff8c7230 */ /* 0x020fe20000004100 */
        /* <DEDUP_REMOVED lines=8> */
[----:B------:R-:W-:Y:S02]  /*6680*/  PLOP3.LUT P0, PT, P0, PT, PT, 0x8, 0x80 ;  /* 0x000000000080781c */ /* 0x000fe4000070e170 */
[----:B------:R-:W-:Y:S01]  /*6690*/  MOV R140, R26 ;  /* 0x0000001a008c7202 */ /* 0x000fe20000000f00 */
        /* <DEDUP_REMOVED lines=12> */
.L_x_10310:
        /* <DEDUP_REMOVED lines=13> */
.L_x_10312:
[----:B------:R-:W-:Y:S05]  /*6830*/  BSYNC.RECONVERGENT B1 ;  /* 0x0000000000017941 */ /* 0x000fea0003800200 */
.L_x_10311:
        /* <DEDUP_REMOVED lines=40> */
[----:B------:R-:W-:Y:S02]  /*6ac0*/  IMAD.MOV.U32 R140, RZ, RZ, R148 ;  /* 0x000000ffff8c7224 */ /* 0x000fe400078e0094 */
[----:B------:R-:W-:Y:S02]  /*6ad0*/  IMAD.MOV.U32 R148, RZ, RZ, R142 ;  /* 0x000000ffff947224 */ /* 0x000fe400078e008e */
[----:B------:R-:W-:-:S07]  /*6ae0*/  HFMA2 R142, -RZ, RZ, 0, 0 ;  /* 0x00000000ff8e7431 */ /* 0x000fce00000001ff */
.L_x_10309:
[----:B------:R-:W-:Y:S05]  /*6af0*/  BSYNC.RECONVERGENT B0 ;  /* 0x0000000000007941 */ /* 0x000fea0003800200 */
.L_x_10308:
        /* <DEDUP_REMOVED lines=9> */
[----:B------:R-:W-:Y:S01]  /*6b90*/  IMAD.MOV.U32 R128, RZ, RZ, 0x2 ;  /* 0x00000002ff807424 */ /* 0x000fe200078e00ff */
        /* <DEDUP_REMOVED lines=13> */
.L_x_10315:
        /* <DEDUP_REMOVED lines=13> */
.L_x_10317:
[----:B------:R-:W-:Y:S05]  /*6d40*/  BSYNC.RECONVERGENT B1 ;  /* 0x0000000000017941 */ /* 0x000fea0003800200 */
.L_x_10316:
        /* <DEDUP_REMOVED lines=43> */
.L_x_10314:
[----:B------:R-:W-:Y:S05]  /*7000*/  BSYNC.RECONVERGENT B0 ;  /* 0x0000000000007941 */ /* 0x000fea0003800200 */
.L_x_10313:
        /* <DEDUP_REMOVED lines=23> */
.L_x_10320:
        /* <DEDUP_REMOVED lines=13> */
.L_x_10322:
[----:B------:R-:W-:Y:S05]  /*7250*/  BSYNC.RECONVERGENT B1 ;  /* 0x0000000000017941 */ /* 0x000fea0003800200 */
.L_x_10321:
        /* <DEDUP_REMOVED lines=43> */
.L_x_10319:
[----:B------:R-:W-:Y:S05]  /*7510*/  BSYNC.RECONVERGENT B0 ;  /* 0x0000000000007941 */ /* 0x000fea0003800200 */
.L_x_10318:
        /* <DEDUP_REMOVED lines=23> */
.L_x_10325:
        /* <DEDUP_REMOVED lines=13> */
.L_x_10327:
[----:B------:R-:W-:Y:S05]  /*7760*/  BSYNC.RECONVERGENT B1 ;  /* 0x0000000000017941 */ /* 0x000fea0003800200 */
.L_x_10326:
        /* <DEDUP_REMOVED lines=43> */
.L_x_10324:
[----:B------:R-:W-:Y:S05]  /*7a20*/  BSYNC.RECONVERGENT B0 ;  /* 0x0000000000007941 */ /* 0x000fea0003800200 */
.L_x_10323:
        /* <DEDUP_REMOVED lines=23> */
.L_x_10330:
        /* <DEDUP_REMOVED lines=13> */
.L_x_10332:
[----:B------:R-:W-:Y:S05]  /*7c70*/  BSYNC.RECONVERGENT B1 ;  /* 0x0000000000017941 */ /* 0x000fea0003800200 */
.L_x_10331:
        /* <DEDUP_REMOVED lines=43> */
.L_x_10329:
[----:B------:R-:W-:Y:S05]  /*7f30*/  BSYNC.RECONVERGENT B0 ;  /* 0x0000000000007941 */ /* 0x000fea0003800200 */
.L_x_10328:
[----:B------:R-:W-:Y:S01]  /*7f40*/  I2FP.F32.U32 R125, R124 ;  /* 0x0000007c007d7245 */ /* 0x000fe20000201000 */
[----:B------:R-:W-:Y:S01]  /*7f50*/  HADD2.F32 R126, -RZ, R126.H1_H1 ;  /* 0x3000007eff7e7230 */ /* 0x000fe20000004100 */
[----:B------:R-:W-:Y:S01]  /*7f60*/  ISETP.NE.AND P5, PT, R129, 0x1, PT ;  /* 0x000000018100780c */ /* 0x000fe20003fa5270 */
[----:B------:R-:W-:Y:S01]  /*7f70*/  HADD2.F32 R145, -RZ, R130.H1_H1 ;  /* 0x30000082ff917230 */ /* 0x000fe20000004100 */
        /* <DEDUP_REMOVED lines=19> */
.L_x_10335:
        /* <DEDUP_REMOVED lines=13> */
.L_x_10337:
[----:B------:R-:W-:Y:S05]  /*8180*/  BSYNC.RECONVERGENT B1 ;  /* 0x0000000000017941 */ /* 0x000fea0003800200 */
.L_x_10336:
        /* <DEDUP_REMOVED lines=43> */
.L_x_10334:
[----:B------:R-:W-:Y:S05]  /*8440*/  BSYNC.RECONVERGENT B0 ;  /* 0x0000000000007941 */ /* 0x000fea0003800200 */
.L_x_10333:
        /* <DEDUP_REMOVED lines=23> */
.L_x_10340:
        /* <DEDUP_REMOVED lines=15> */
.L_x_10342:
[----:B------:R-:W-:Y:S05]  /*86b0*/  BSYNC.RECONVERGENT B1 ;  /* 0x0000000000017941 */ /* 0x000fea0003800200 */
.L_x_10341:
        /* <DEDUP_REMOVED lines=43> */
.L_x_10339:
[----:B------:R-:W-:Y:S05]  /*8970*/  BSYNC.RECONVERGENT B0 ;  /* 0x0000000000007941 */ /* 0x000fea0003800200 */
.L_x_10338:
        /* <DEDUP_REMOVED lines=15> */
.L_x_10302:
        /* <DEDUP_REMOVED lines=16> */
.L_x_10346:
        /* <DEDUP_REMOVED lines=13> */
.L_x_10348:
[----:B------:R-:W-:Y:S05]  /*8c40*/  BSYNC.RECONVERGENT B1 ;  /* 0x0000000000017941 */ /* 0x000fea0003800200 */
.L_x_10347:
        /* <DEDUP_REMOVED lines=42> */
.L_x_10345:
[----:B------:R-:W-:Y:S05]  /*8ef0*/  BSYNC.RECONVERGENT B0 ;  /* 0x0000000000007941 */ /* 0x000fea0003800200 */
.L_x_10344:
[----:B------:R-:W-:Y:S01]  /*8f00*/  I2FP.F32.U32 R129, R128 ;  /* 0x0000008000817245 */ /* 0x000fe20000201000 */
[----:B-----5:R-:W-:Y:S01]  /*8f10*/  HADD2.F32 R128, -RZ, R124.H0_H0 ;  /* 0x2000007cff807230 */ /* 0x020fe20000004100 */
[----:B------:R-:W-:Y:S01]  /*8f20*/  ISETP.NE.AND P1, PT, R130, 0x1, PT ;  /* 0x000000018200780c */ /* 0x000fe20003f25270 */
[----:B------:R-:W-:Y:S01]  /*8f30*/  BSSY.RECONVERGENT B0, `(.L_x_10349) ;  /* 0x000004c000007945 */ /* 0x000fe20003800200 */
[----:B------:R-:W-:Y:S02]  /*8f40*/  IMAD.MOV.U32 R131, RZ, RZ, 0x2 ;  /* 0x00000002ff837424 */ /* 0x000fe400078e00ff */
[----:B------:R-:W-:Y:S01]  /*8f50*/  FFMA.FTZ R129, R129, R4, 1.1641532182693481445e-10 ;  /* 0x2f00000081817423 */ /* 0x000fe20000010004 */
[----:B------:R-:W-:-:S04]  /*8f60*/  FMUL.FTZ R128, R128, R23 ;  /* 0x0000001780807220 */ /* 0x000fc80000410000 */
[----:B------:R-:W-:Y:S01]  /*8f70*/  FSETP.GTU.FTZ.AND P0, PT, R129, R2, PT ;  /* 0x000000028100720b */ /* 0x000fe20003f1c000 */
[----:B------:R-:W-:-:S03]  /*8f80*/  FMUL.FTZ R128, R128, R3 ;  /* 0x0000000380807220 */ /* 0x000fc60000410000 */
        /* <DEDUP_REMOVED lines=13> */
.L_x_10351:
        /* <DEDUP_REMOVED lines=13> */
.L_x_10353:
[----:B------:R-:W-:Y:S05]  /*9130*/  BSYNC.RECONVERGENT B1 ;  /* 0x0000000000017941 */ /* 0x000fea0003800200 */
.L_x_10352:
        /* <DEDUP_REMOVED lines=43> */
.L_x_10350:
[----:B------:R-:W-:Y:S05]  /*93f0*/  BSYNC.RECONVERGENT B0 ;  /* 0x0000000000007941 */ /* 0x000fea0003800200 */
.L_x_10349:
        /* <DEDUP_REMOVED lines=21> */
.L_x_10356:
        /* <DEDUP_REMOVED lines=13> */
.L_x_10358:
[----:B------:R-:W-:Y:S05]  /*9620*/  BSYNC.RECONVERGENT B1 ;  /* 0x0000000000017941 */ /* 0x000fea0003800200 */
.L_x_10357:
        /* <DEDUP_REMOVED lines=43> */
.L_x_10355:
[----:B------:R-:W-:Y:S05]  /*98e0*/  BSYNC.RECONVERGENT B0 ;  /* 0x0000000000007941 */ /* 0x000fea0003800200 */
.L_x_10354:
        /* <DEDUP_REMOVED lines=21> */
.L_x_10361:
        /* <DEDUP_REMOVED lines=13> */
.L_x_10363:
[----:B------:R-:W-:Y:S05]  /*9b10*/  BSYNC.RECONVERGENT B1 ;  /* 0x0000000000017941 */ /* 0x000fea0003800200 */
.L_x_10362:
        /* <DEDUP_REMOVED lines=41> */
[----:B------:R-:W-:Y:S01]  /*9db0*/  IMAD.MOV.U32 R130, RZ, RZ, RZ ;  /* 0x000000ffff827224 */ /* 0x000fe200078e00ff */
[----:B------:R-:W-:-:S07]  /*9dc0*/  LOP3.LUT R31, R18, R128, R131, 0x96, !PT ;  /* 0x00000080121f7212 */ /* 0x000fce00078e9683 */
.L_x_10360:
[----:B------:R-:W-:Y:S05]  /*9dd0*/  BSYNC.RECONVERGENT B0 ;  /* 0x0000000000007941 */ /* 0x000fea0003800200 */
.L_x_10359:
        /* <DEDUP_REMOVED lines=21> */
.L_x_10366:
        /* <DEDUP_REMOVED lines=13> */
.L_x_10368:
[----:B------:R-:W-:Y:S05]  /*a000*/  BSYNC.RECONVERGENT B1 ;  /* 0x0000000000017941 */ /* 0x000fea0003800200 */
.L_x_10367:
        /* <DEDUP_REMOVED lines=43> */
.L_x_10365:
[----:B------:R-:W-:Y:S05]  /*a2c0*/  BSYNC.RECONVERGENT B0 ;  /* 0x0000000000007941 */ /* 0x000fea0003800200 */
.L_x_10364:
        /* <DEDUP_REMOVED lines=21> */
.L_x_10371:
        /* <DEDUP_REMOVED lines=13> */
.L_x_10373:
[----:B------:R-:W-:Y:S05]  /*a4f0*/  BSYNC.RECONVERGENT B1 ;  /* 0x0000000000017941 */ /* 0x000fea0003800200 */
.L_x_10372:
        /* <DEDUP_REMOVED lines=43> */
.L_x_10370:
[----:B------:R-:W-:Y:S05]  /*a7b0*/  BSYNC.RECONVERGENT B0 ;  /* 0x0000000000007941 */ /* 0x000fea0003800200 */
.L_x_10369:
[----:B------:R-:W-:Y:S01]  /*a7c0*/  I2FP.F32.U32 R125, R124 ;  /* 0x0000007c007d7245 */ /* 0x000fe20000201000 */
[----:B------:R-:W-:Y:S01]  /*a7d0*/  HADD2.F32 R126, -RZ, R126.H1_H1 ;  /* 0x3000007eff7e7230 */ /* 0x000fe20000004100 */
        /* <DEDUP_REMOVED lines=19> */
.L_x_10376:
        /* <DEDUP_REMOVED lines=13> */
.L_x_10378:
[----:B------:R-:W-:Y:S05]  /*a9e0*/  BSYNC.RECONVERGENT B1 ;  /* 0x0000000000017941 */ /* 0x000fea0003800200 */
.L_x_10377:
        /* <DEDUP_REMOVED lines=43> */
.L_x_10375:
[----:B------:R-:W-:Y:S05]  /*aca0*/  BSYNC.RECONVERGENT B0 ;  /* 0x0000000000007941 */ /* 0x000fea0003800200 */
.L_x_10374:
        /* <DEDUP_REMOVED lines=21> */
.L_x_10381:
        /* <DEDUP_REMOVED lines=15> */
.L_x_10383:
[----:B------:R-:W-:Y:S05]  /*aef0*/  BSYNC.RECONVERGENT B1 ;  /* 0x0000000000017941 */ /* 0x000fea0003800200 */
.L_x_10382:
        /* <DEDUP_REMOVED lines=43> */
.L_x_10380:
[----:B------:R-:W-:Y:S05]  /*b1b0*/  BSYNC.RECONVERGENT B0 ;  /* 0x0000000000007941 */ /* 0x000fea0003800200 */
.L_x_10379:
        /* <DEDUP_REMOVED lines=12> */
.L_x_10343:
[----:B------:R-:W-:Y:S01]  /*b280*/  SEL R127, RZ, 0x1000000, !P6 ;  /* 0x01000000ff7f7807 */ /* 0x000fe20007000000 */
[----:B------:R-:W-:Y:S01]  /*b290*/  VIADD R147, R24, 0x40 ;  /* 0x0000004018937836 */ /* 0x000fe20000000000 */
[----:B------:R-:W-:Y:S01]  /*b2a0*/  SEL R150, RZ, 0x10000, !P5 ;  /* 0x00010000ff967807 */ /* 0x000fe20006800000 */
[----:B------:R-:W-:Y:S01]  /*b2b0*/  IMAD.WIDE.U32 R152, R137, 0x8, R38 ;  /* 0x0000000889987825 */ /* 0x000fe200078e0026 */
[----:B------:R-:W-:Y:S02]  /*b2c0*/  SEL R155, RZ, 0x100, !P4 ;  /* 0x00000100ff9b7807 */ /* 0x000fe40006000000 */
[----:B------:R-:W-:Y:S02]  /*b2d0*/  SEL R126, RZ, 0x1000000, !P2 ;  /* 0x01000000ff7e7807 */ /* 0x000fe40005000000 */
[----:B------:R-:W-:Y:S02]  /*b2e0*/  SEL R125, RZ, 0x10000, !P1 ;  /* 0x00010000ff7d7807 */ /* 0x000fe40004800000 */
[----:B------:R-:W-:-:S02]  /*b2f0*/  SEL R124, RZ, 0x100, !P0 ;  /* 0x00000100ff7c7807 */ /* 0x000fc40004000000 */
[----:B------:R-:W-:Y:S02]  /*b300*/  ISETP.NE.AND P5, PT, R149, RZ, PT ;  /* 0x000000ff9500720c */ /* 0x000fe40003fa5270 */
[----:B------:R-:W-:Y:S01]  /*b310*/  LOP3.LUT R155, R155, R127, R150, 0xfe, !PT ;  /* 0x0000007f9b9b7212 */ /* 0x000fe200078efe96 */
[----:B------:R-:W-:Y:S01]  /*b320*/  IMAD.WIDE.U32 R150, R137, 0x10, R40 ;  /* 0x0000001089967825 */ /* 0x000fe200078e0028 */
[----:B------:R-:W-:Y:S02]  /*b330*/  SEL R154, RZ, 0x1, !P3 ;  /* 0x00000001ff9a7807 */ /* 0x000fe40005800000 */
[----:B------:R-:W-:Y:S02]  /*b340*/  LOP3.LUT R124, R124, R126, R125, 0xfe, !PT ;  /* 0x0000007e7c7c7212 */ /* 0x000fe400078efe7d */
[----:B------:R-:W-:Y:S01]  /*b350*/  SEL R125, RZ, 0x1, !P5 ;  /* 0x00000001ff7d7807 */ /* 0x000fe20006800000 */
[----:B------:R0:W-:Y:S01]  /*b360*/  STG.E.128 desc[UR6][R150.64], R128 ;  /* 0x0000008096007986 */ /* 0x0001e2000c101d06 */
[----:B------:R-:W-:-:S02]  /*b370*/  LOP3.LUT R155, R155, R154, RZ, 0xfc, !PT ;  /* 0x0000009a9b9b7212 */ /* 0x000fc400078efcff */
[----:B------:R-:W-:Y:S01]  /*b380*/  LOP3.LUT R154, R124, R125, RZ, 0xfc, !PT ;  /* 0x0000007d7c9a7212 */ /* 0x000fe200078efcff */
[----:B------:R-:W-:Y:S01]  /*b390*/  IMAD.WIDE.U32 R124, R147, 0x10, R42 ;  /* 0x00000010937c7825 */ /* 0x000fe200078e002a */
[----:B------:R-:W-:-:S03]  /*b3a0*/  LOP3.LUT P6, RZ, R29, 0x4, RZ, 0xc0, !PT ;  /* 0x000000041dff7812 */ /* 0x000fc600078cc0ff */
[----:B------:R0:W-:Y:S04]  /*b3b0*/  STG.E.64 desc[UR6][R152.64], R154 ;  /* 0x0000009a98007986 */ /* 0x0001e8000c101b06 */
[----:B------:R-:W5:Y:S06]  /*b3c0*/  LDG.E.128 R124, desc[UR6][R124.64] ;  /* 0x000000067c7c7981 */ /* 0x000f6c000c1e1d00 */
        /* <DEDUP_REMOVED lines=20> */
.L_x_10387:
        /* <DEDUP_REMOVED lines=13> */
.L_x_10389:
[----:B------:R-:W-:Y:S05]  /*b5e0*/  BSYNC.RECONVERGENT B1 ;  /* 0x0000000000017941 */ /* 0x000fea0003800200 */
.L_x_10388:
        /* <DEDUP_REMOVED lines=41> */
[----:B------:R-:W-:-:S07]  /*b880*/  IMAD.MOV.U32 R150, RZ, RZ, R148 ;  /* 0x000000ffff967224 */ /* 0x000fce00078e0094 */
.L_x_10386:
[----:B------:R-:W-:Y:S05]  /*b890*/  BSYNC.RECONVERGENT B0 ;  /* 0x0000000000007941 */ /* 0x000fea0003800200 */
.L_x_10385:
[----:B------:R-:W-:Y:S01]  /*b8a0*/  I2FP.F32.U32 R151, R150 ;  /* 0x0000009600977245 */ /* 0x000fe20000201000 */
[----:B-----5:R-:W-:Y:S01]  /*b8b0*/  HADD2.F32 R148, -RZ, R124.H0_H0 ;  /* 0x2000007cff947230 */ /* 0x020fe20000004100 */
[----:B------:R-:W-:Y:S01]  /*b8c0*/  ISETP.NE.AND P1, PT, R149, 0x1, PT ;  /* 0x000000019500780c */ /* 0x000fe20003f25270 */
[----:B------:R-:W-:Y:S01]  /*b8d0*/  BSSY.RECONVERGENT B0, `(.L_x_10390) ;  /* 0x000004e000007945 */ /* 0x000fe20003800200 */
[----:B------:R-:W-:Y:S02]  /*b8e0*/  IMAD.MOV.U32 R150, RZ, RZ, R26 ;  /* 0x000000ffff967224 */ /* 0x000fe400078e001a */
        /* <DEDUP_REMOVED lines=19> */
.L_x_10392:
        /* <DEDUP_REMOVED lines=13> */
.L_x_10394:
[----:B------:R-:W-:Y:S05]  /*baf0*/  BSYNC.RECONVERGENT B1 ;  /* 0x0000000000017941 */ /* 0x000fea0003800200 */
.L_x_10393:
        /* <DEDUP_REMOVED lines=43> */
.L_x_10391:
[----:B------:R-:W-:Y:S05]  /*bdb0*/  BSYNC.RECONVERGENT B0 ;  /* 0x0000000000007941 */ /* 0x000fea0003800200 */
.L_x_10390:
        /* <DEDUP_REMOVED lines=23> */
.L_x_10397:
        /* <DEDUP_REMOVED lines=13> */
.L_x_10399:
[----:B------:R-:W-:Y:S05]  /*c000*/  BSYNC.RECONVERGENT B1 ;  /* 0x0000000000017941 */ /* 0x000fea0003800200 */
.L_x_10398:
        /* <DEDUP_REMOVED lines=43> */
.L_x_10396:
[----:B------:R-:W-:Y:S05]  /*c2c0*/  BSYNC.RECONVERGENT B0 ;  /* 0x0000000000007941 */ /* 0x000fea0003800200 */
.L_x_10395:
        /* <DEDUP_REMOVED lines=23> */
.L_x_10402:
        /* <DEDUP_REMOVED lines=13> */
.L_x_10404:
[----:B------:R-:W-:Y:S05]  /*c510*/  BSYNC.RECONVERGENT B1 ;  /* 0x0000000000017941 */ /* 0x000fea0003800200 */
.L_x_10403:
        /* <DEDUP_REMOVED lines=43> */
.L_x_10401:
[----:B------:R-:W-:Y:S05]  /*c7d0*/  BSYNC.RECONVERGENT B0 ;  /* 0x0000000000007941 */ /* 0x000fea0003800200 */
.L_x_10400:
        /* <DEDUP_REMOVED lines=23> */
.L_x_10407:
        /* <DEDUP_REMOVED lines=13> */
.L_x_10409:
[----:B------:R-:W-:Y:S05]  /*ca20*/  BSYNC.RECONVERGENT B1 ;  /* 0x0000000000017941 */ /* 0x000fea0003800200 */
.L_x_10408:
        /* <DEDUP_REMOVED lines=43> */
.L_x_10406:
[----:B------:R-:W-:Y:S05]  /*cce0*/  BSYNC.RECONVERGENT B0 ;  /* 0x0000000000007941 */ /* 0x000fea0003800200 */
.L_x_10405:
        /* <DEDUP_REMOVED lines=23> */
.L_x_10412:
        /* <DEDUP_REMOVED lines=13> */
.L_x_10414:
[----:B------:R-:W-:Y:S05]  /*cf30*/  BSYNC.RECONVERGENT B1 ;  /* 0x0000000000017941 */ /* 0x000fea0003800200 */
.L_x_10413:
        /* <DEDUP_REMOVED lines=43> */
.L_x_10411:
[----:B------:R-:W-:Y:S05]  /*d1f0*/  BSYNC.RECONVERGENT B0 ;  /* 0x0000000000007941 */ /* 0x000fea0003800200 */
.L_x_10410:
        /* <DEDUP_REMOVED lines=23> */
.L_x_10417:
        /* <DEDUP_REMOVED lines=13> */
.L_x_10419:
[----:B------:R-:W-:Y:S05]  /*d440*/  BSYNC.RECONVERGENT B1 ;  /* 0x0000000000017941 */ /* 0x000fea0003800200 */
.L_x_10418:
        /* <DEDUP_REMOVED lines=43> */
.L_x_10416:
[----:B------:R-:W-:Y:S05]  /*d700*/  BSYNC.RECONVERGENT B0 ;  /* 0x0000000000007941 */ /* 0x000fea0003800200 */
.L_x_10415:
[----:B------:R-:W-:Y:S01]  /*d710*/  I2FP.F32.U32 R125, R124 ;  /* 0x0000007c007d7245 */ /* 0x000fe20000201000 */
[----:B------:R-:W-:Y:S01]  /*d720*/  HADD2.F32 R124, -RZ, R127.H0_H0 ;  /* 0x2000007fff7c7230 */ /* 0x000fe20000004100 */
[----:B------:R-:W-:Y:S01]  /*d730*/  ISETP.NE.AND P6, PT, R126, 0x1, PT ;  /* 0x000000017e00780c */ /* 0x000fe20003fc5270 */
[----:B------:R-:W-:Y:S01]  /*d740*/  HADD2.F32 R129, -RZ, R131.H0_H0 ;  /* 0x20000083ff817230 */ /* 0x000fe20000004100 */
        /* <DEDUP_REMOVED lines=19> */
.L_x_10422:
        /* <DEDUP_REMOVED lines=15> */
.L_x_10424:
[----:B------:R-:W-:Y:S05]  /*d970*/  BSYNC.RECONVERGENT B1 ;  /* 0x0000000000017941 */ /* 0x000fea0003800200 */
.L_x_10423:
        /* <DEDUP_REMOVED lines=43> */
.L_x_10421:
[----:B------:R-:W-:Y:S05]  /*dc30*/  BSYNC.RECONVERGENT B0 ;  /* 0x0000000000007941 */ /* 0x000fea0003800200 */
.L_x_10420:
        /* <DEDUP_REMOVED lines=15> */
.L_x_10384:
        /* <DEDUP_REMOVED lines=16> */
.L_x_10428:
        /* <DEDUP_REMOVED lines=13> */
.L_x_10430:
[----:B------:R-:W-:Y:S05]  /*df00*/  BSYNC.RECONVERGENT B1 ;  /* 0x0000000000017941 */ /* 0x000fea0003800200 */
.L_x_10429:
        /* <DEDUP_REMOVED lines=40> */
[----:B------:R-:W-:Y:S01]  /*e190*/  LOP3.LUT R31, R18, R128, R159, 0x96, !PT ;  /* 0x00000080121f7212 */ /* 0x000fe200078e969f */
[----:B------:R-:W-:-:S07]  /*e1a0*/  IMAD.MOV.U32 R128, RZ, RZ, R148 ;  /* 0x000000ffff807224 */ /* 0x000fce00078e0094 */
.L_x_10427:
[----:B------:R-:W-:Y:S05]  /*e1b0*/  BSYNC.RECONVERGENT B0 ;  /* 0x0000000000007941 */ /* 0x000fea0003800200 */
.L_x_10426:
[----:B------:R-:W-:Y:S01]  /*e1c0*/  I2FP.F32.U32 R129, R128 ;  /* 0x0000008000817245 */ /* 0x000fe20000201000 */
[----:B-----5:R-:W-:Y:S01]  /*e1d0*/  HADD2.F32 R128, -RZ, R124.H0_H0 ;  /* 0x2000007cff807230 */ /* 0x020fe20000004100 */
[----:B------:R-:W-:Y:S01]  /*e1e0*/  ISETP.NE.AND P1, PT, R130, 0x1, PT ;  /* 0x000000018200780c */ /* 0x000fe20003f25270 */
[----:B------:R-:W-:Y:S01]  /*e1f0*/  BSSY.RECONVERGENT B0, `(.L_x_10431) ;  /* 0x000004c000007945 */ /* 0x000fe20003800200 */
[----:B------:R-:W-:Y:S02]  /*e200*/  HFMA2 R131, -RZ, RZ, 0, 1.1920928955078125e-07 ;  /* 0x00000002ff837431 */ /* 0x000fe400000001ff */
[----:B------:R-:W-:Y:S01]  /*e210*/  FFMA.FTZ R129, R129, R4, 1.1641532182693481445e-10 ;  /* 0x2f00000081817423 */ /* 0x000fe20000010004 */
[----:B------:R-:W-:-:S04]  /*e220*/  FMUL.FTZ R128, R128, R23 ;  /* 0x0000001780807220 */ /* 0x000fc80000410000 */
        /* <DEDUP_REMOVED lines=15> */
.L_x_10433:
        /* <DEDUP_REMOVED lines=13> */
.L_x_10435:
[----:B------:R-:W-:Y:S05]  /*e3f0*/  BSYNC.RECONVERGENT B1 ;  /* 0x0000000000017941 */ /* 0x000fea0003800200 */
.L_x_10434:
        /* <DEDUP_REMOVED lines=43> */
.L_x_10432:
[----:B------:R-:W-:Y:S05]  /*e6b0*/  BSYNC.RECONVERGENT B0 ;  /* 0x0000000000007941 */ /* 0x000fea0003800200 */
.L_x_10431:
        /* <DEDUP_REMOVED lines=21> */
.L_x_10438:
        /* <DEDUP_REMOVED lines=13> */
.L_x_10440:
[----:B------:R-:W-:Y:S05]  /*e8e0*/  BSYNC.RECONVERGENT B1 ;  /* 0x0000000000017941 */ /* 0x000fea0003800200 */
.L_x_10439:
        /* <DEDUP_REMOVED lines=43> */
.L_x_10437:
[----:B------:R-:W-:Y:S05]  /*eba0*/  BSYNC.RECONVERGENT B0 ;  /* 0x0000000000007941 */ /* 0x000fea0003800200 */
.L_x_10436:
        /* <DEDUP_REMOVED lines=21> */
.L_x_10443:
        /* <DEDUP_REMOVED lines=13> */
.L_x_10445:
[----:B------:R-:W-:Y:S05]  /*edd0*/  BSYNC.RECONVERGENT B1 ;  /* 0x0000000000017941 */ /* 0x000fea0003800200 */
.L_x_10444:
        /* <DEDUP_REMOVED lines=43> */
.L_x_10442:
[----:B------:R-:W-:Y:S05]  /*f090*/  BSYNC.RECONVERGENT B0 ;  /* 0x0000000000007941 */ /* 0x000fea0003800200 */
.L_x_10441:
[----:B------:R-:W-:Y:S01]  /*f0a0*/  I2FP.F32.U32 R129, R124 ;  /* 0x0000007c00817245 */ /* 0x000fe20000201000 */
[----:B------:R-:W-:Y:S01]  /*f0b0*/  HADD2.F32 R124, -RZ, R125.H1_H1 ;  /* 0x3000007dff7c7230 */ /* 0x000fe20000004100 */
        /* <DEDUP_REMOVED lines=19> */
.L_x_10448:
        /* <DEDUP_REMOVED lines=13> */
.L_x_10450:
[----:B------:R-:W-:Y:S05]  /*f2c0*/  BSYNC.RECONVERGENT B1 ;  /* 0x0000000000017941 */ /* 0x000fea0003800200 */
.L_x_10449:
        /* <DEDUP_REMOVED lines=43> */
.L_x_10447:
[----:B------:R-:W-:Y:S05]  /*f580*/  BSYNC.RECONVERGENT B0 ;  /* 0x0000000000007941 */ /* 0x000fea0003800200 */
.L_x_10446:
        /* <DEDUP_REMOVED lines=21> */
.L_x_10453:
        /* <DEDUP_REMOVED lines=13> */
.L_x_10455:
[----:B------:R-:W-:Y:S05]  /*f7b0*/  BSYNC.RECONVERGENT B1 ;  /* 0x0000000000017941 */ /* 0x000fea0003800200 */
.L_x_10454:
        /* <DEDUP_REMOVED lines=40> */
[----:B------:R-:W-:Y:S01]  /*fa40*/  IMAD.MOV.U32 R124, RZ, RZ, R158 ;  /* 0x000000ffff7c7224 */ /* 0x000fe200078e009e */
[----:B------:R-:W-:Y:S01]  /*fa50*/  MOV R158, R128 ;  /* 0x00000080009e7202 */ /* 0x000fe20000000f00 */
[----:B------:R-:W-:-:S07]  /*fa60*/  IMAD.MOV.U32 R129, RZ, RZ, RZ ;  /* 0x000000ffff817224 */ /* 0x000fce00078e00ff */
.L_x_10452:
[----:B------:R-:W-:Y:S05]  /*fa70*/  BSYNC.RECONVERGENT B0 ;  /* 0x0000000000007941 */ /* 0x000fea0003800200 */
.L_x_10451:
        /* <DEDUP_REMOVED lines=21> */
.L_x_10458:
        /* <DEDUP_REMOVED lines=13> */
.L_x_10460:
[----:B------:R-:W-:Y:S05]  /*fca0*/  BSYNC.RECONVERGENT B1 ;  /* 0x0000000000017941 */ /* 0x000fea0003800200 */
.L_x_10459:
        /* <DEDUP_REMOVED lines=43> */
.L_x_10457:
[----:B------:R-:W-:Y:S05]  /*ff60*/  BSYNC.RECONVERGENT B0 ;  /* 0x0000000000007941 */ /* 0x000fea0003800200 */
.L_x_10456:
        /* <DEDUP_REMOVED lines=21> */
.L_x_10463:
        /* <DEDUP_REMOVED lines=15> */
.L_x_10465:
[----:B------:R-:W-:Y:S05]  /*101b0*/  BSYNC.RECONVERGENT B1 ;  /* 0x0000000000017941 */ /* 0x000fea0003800200 */
.L_x_10464:
        /* <DEDUP_REMOVED lines=42> */
[----:B------:R-:W-:-:S07]  /*10460*/  MOV R158, R128 ;  /* 0x00000080009e7202 */ /* 0x000fce0000000f00 */
.L_x_10462:
[----:B------:R-:W-:Y:S05]  /*10470*/  BSYNC.RECONVERGENT B0 ;  /* 0x0000000000007941 */ /* 0x000fea0003800200 */
.L_x_10461:
        /* <DEDUP_REMOVED lines=12> */
.L_x_10425:
[----:B------:R-:W-:Y:S01]  /*10540*/  SEL R127, RZ, 0x1000000, !P6 ;  /* 0x01000000ff7f7807 */ /* 0x000fe20007000000 */
[----:B------:R-:W-:Y:S01]  /*10550*/  IMAD.WIDE.U32 R162, R147, 0x8, R38 ;  /* 0x0000000893a27825 */ /* 0x000fe200078e0026 */
[----:B------:R-:W-:Y:S02]  /*10560*/  SEL R160, RZ, 0x10000, !P5 ;  /* 0x00010000ffa07807 */ /* 0x000fe40006800000 */
        /* <DEDUP_REMOVED lines=11> */
[----:B------:R-:W-:-:S02]  /*10620*/  IADD3 R155, PT, PT, R24, 0x60, RZ ;  /* 0x00000060189b7810 */ /* 0x000fc40007ffe0ff */
[----:B------:R-:W-:Y:S02]  /*10630*/  LOP3.LUT R165, R165, R164, RZ, 0xfc, !PT ;  /* 0x000000a4a5a57212 */ /* 0x000fe400078efcff */
        /* <DEDUP_REMOVED lines=25> */
.L_x_10469:
        /* <DEDUP_REMOVED lines=13> */
.L_x_10471:
[----:B------:R-:W-:Y:S05]  /*108a0*/  BSYNC.RECONVERGENT B1 ;  /* 0x0000000000017941 */ /* 0x000fea0003800200 */
.L_x_10470:
        /* <DEDUP_REMOVED lines=42> */
.L_x_10468:
[----:B------:R-:W-:Y:S05]  /*10b50*/  BSYNC.RECONVERGENT B0 ;  /* 0x0000000000007941 */ /* 0x000fea0003800200 */
.L_x_10467:
[----:B------:R-:W-:Y:S01]  /*10b60*/  I2FP.F32.U32 R157, R157 ;  /* 0x0000009d009d7245 */ /* 0x000fe20000201000 */
[----:B-----5:R-:W-:Y:S01]  /*10b70*/  HADD2.F32 R158, -RZ, R124.H0_H0 ;  /* 0x2000007cff9e7230 */ /* 0x020fe20000004100 */
        /* <DEDUP_REMOVED lines=22> */
.L_x_10474:
        /* <DEDUP_REMOVED lines=13> */
.L_x_10476:
[----:B------:R-:W-:Y:S05]  /*10db0*/  BSYNC.RECONVERGENT B1 ;  /* 0x0000000000017941 */ /* 0x000fea0003800200 */
.L_x_10475:
        /* <DEDUP_REMOVED lines=40> */
[----:B------:R-:W-:Y:S01]  /*11040*/  MOV R160, R166 ;  /* 0x000000a600a07202 */ /* 0x000fe20000000f00 */
[----:B------:R-:W-:Y:S01]  /*11050*/  IMAD.MOV.U32 R166, RZ, RZ, R158 ;  /* 0x000000ffffa67224 */ /* 0x000fe200078e009e */
[----:B------:R-:W-:-:S07]  /*11060*/  LOP3.LUT R31, R18, R164, R159, 0x96, !PT ;  /* 0x000000a4121f7212 */ /* 0x000fce00078e969f */
.L_x_10473:
[----:B------:R-:W-:Y:S05]  /*11070*/  BSYNC.RECONVERGENT B0 ;  /* 0x0000000000007941 */ /* 0x000fea0003800200 */
.L_x_10472:
        /* <DEDUP_REMOVED lines=23> */
.L_x_10479:
        /* <DEDUP_REMOVED lines=13> */
.L_x_10481:
[----:B------:R-:W-:Y:S05]  /*112c0*/  BSYNC.RECONVERGENT B1 ;  /* 0x0000000000017941 */ /* 0x000fea0003800200 */
.L_x_10480:
        /* <DEDUP_REMOVED lines=41> */
[----:B------:R-:W-:Y:S02]  /*11560*/  LOP3.LUT R31, R18, R160, R163, 0x96, !PT ;  /* 0x000000a0121f7212 */ /* 0x000fe400078e96a3 */
[----:B------:R-:W-:-:S07]  /*11570*/  MOV R166, R162 ;  /* 0x000000a200a67202 */ /* 0x000fce0000000f00 */
.L_x_10478:
[----:B------:R-:W-:Y:S05]  /*11580*/  BSYNC.RECONVERGENT B0 ;  /* 0x0000000000007941 */ /* 0x000fea0003800200 */
.L_x_10477:
        /* <DEDUP_REMOVED lines=23> */
.L_x_10484:
        /* <DEDUP_REMOVED lines=13> */
.L_x_10486:
[----:B------:R-:W-:Y:S05]  /*117d0*/  BSYNC.RECONVERGENT B1 ;  /* 0x0000000000017941 */ /* 0x000fea0003800200 */
.L_x_10485:
        /* <DEDUP_REMOVED lines=43> */
.L_x_10483:
[----:B------:R-:W-:Y:S05]  /*11a90*/  BSYNC.RECONVERGENT B0 ;  /* 0x0000000000007941 */ /* 0x000fea0003800200 */
.L_x_10482:
        /* <DEDUP_REMOVED lines=23> */
.L_x_10489:
        /* <DEDUP_REMOVED lines=13> */
.L_x_10491:
[----:B------:R-:W-:Y:S05]  /*11ce0*/  BSYNC.RECONVERGENT B1 ;  /* 0x0000000000017941 */ /* 0x000fea0003800200 */
.L_x_10490:
        /* <DEDUP_REMOVED lines=43> */
.L_x_10488:
[----:B------:R-:W-:Y:S05]  /*11fa0*/  BSYNC.RECONVERGENT B0 ;  /* 0x0000000000007941 */ /* 0x000fea0003800200 */
.L_x_10487:
        /* <DEDUP_REMOVED lines=23> */
.L_x_10494:
        /* <DEDUP_REMOVED lines=13> */
.L_x_10496:
[----:B------:R-:W-:Y:S05]  /*121f0*/  BSYNC.RECONVERGENT B1 ;  /* 0x0000000000017941 */ /* 0x000fea0003800200 */
.L_x_10495:
        /* <DEDUP_REMOVED lines=38> */
[----:B------:R-:W-:-:S03]  /*12460*/  LOP3.LUT R30, R20, R162, R165, 0x96, !PT ;  /* 0x000000a2141e7212 */ /* 0x000fc600078e96a5 */
[----:B------:R-:W-:Y:S01]  /*12470*/  IMAD.MOV.U32 R26, RZ, RZ, R164 ;  /* 0x000000ffff1a7224 */ /* 0x000fe200078e00a4 */
[----:B------:R-:W-:Y:S02]  /*12480*/  LOP3.LUT R31, R18, R124, R129, 0x96, !PT ;  /* 0x0000007c121f7212 */ /* 0x000fe400078e9681 */
[----:B------:R-:W-:Y:S01]  /*12490*/  MOV R124, R166 ;  /* 0x000000a6007c7202 */ /* 0x000fe20000000f00 */
[----:B------:R-:W-:-:S07]  /*124a0*/  IMAD.MOV.U32 R166, RZ, RZ, R128 ;  /* 0x000000ffffa67224 */ /* 0x000fce00078e0080 */
.L_x_10493:
[----:B------:R-:W-:Y:S05]  /*124b0*/  BSYNC.RECONVERGENT B0 ;  /* 0x0000000000007941 */ /* 0x000fea0003800200 */
.L_x_10492:
[----:B------:R-:W-:Y:S01]  /*124c0*/  I2FP.F32.U32 R125, R124 ;  /* 0x0000007c007d7245 */ /* 0x000fe20000201000 */
[----:B------:R-:W-:Y:S01]  /*124d0*/  HADD2.F32 R126, -RZ, R126.H1_H1 ;  /* 0x3000007eff7e7230 */ /* 0x000fe20000004100 */
[----:B------:R-:W-:Y:S01]  /*124e0*/  ISETP.NE.AND P5, PT, R163, 0x1, PT ;  /* 0x00000001a300780c */ /* 0x000fe20003fa5270 */
[----:B------:R-:W-:Y:S01]  /*124f0*/  HADD2.F32 R129, -RZ, R130.H1_H1 ;  /* 0x30000082ff817230 */ /* 0x000fe20000004100 */
        /* <DEDUP_REMOVED lines=19> */
.L_x_10499:
        /* <DEDUP_REMOVED lines=13> */
.L_x_10501:
[----:B------:R-:W-:Y:S05]  /*12700*/  BSYNC.RECONVERGENT B1 ;  /* 0x0000000000017941 */ /* 0x000fea0003800200 */
.L_x_10500:
        /* <DEDUP_REMOVED lines=43> */
.L_x_10498:
[----:B------:R-:W-:Y:S05]  /*129c0*/  BSYNC.RECONVERGENT B0 ;  /* 0x0000000000007941 */ /* 0x000fea0003800200 */
.L_x_10497:
        /* <DEDUP_REMOVED lines=23> */
.L_x_10504:
        /* <DEDUP_REMOVED lines=15> */
.L_x_10506:
[----:B------:R-:W-:Y:S05]  /*12c30*/  BSYNC.RECONVERGENT B1 ;  /* 0x0000000000017941 */ /* 0x000fea0003800200 */
.L_x_10505:
        /* <DEDUP_REMOVED lines=43> */
.L_x_10503:
[----:B------:R-:W-:Y:S05]  /*12ef0*/  BSYNC.RECONVERGENT B0 ;  /* 0x0000000000007941 */ /* 0x000fea0003800200 */
.L_x_10502:
        /* <DEDUP_REMOVED lines=15> */
.L_x_10466:
        /* <DEDUP_REMOVED lines=16> */
.L_x_10510:
        /* <DEDUP_REMOVED lines=13> */
.L_x_10512:
[----:B------:R-:W-:Y:S05]  /*131c0*/  BSYNC.RECONVERGENT B1 ;  /* 0x0000000000017941 */ /* 0x000fea0003800200 */
.L_x_10511:
        /* <DEDUP_REMOVED lines=42> */
.L_x_10509:
[----:B------:R-:W-:Y:S05]  /*13470*/  BSYNC.RECONVERGENT B0 ;  /* 0x0000000000007941 */ /* 0x000fea0003800200 */
.L_x_10508:
        /* <DEDUP_REMOVED lines=22> */
.L_x_10515:
        /* <DEDUP_REMOVED lines=13> */
.L_x_10517:
[----:B------:R-:W-:Y:S05]  /*136b0*/  BSYNC.RECONVERGENT B1 ;  /* 0x0000000000017941 */ /* 0x000fea0003800200 */
.L_x_10516:
        /* <DEDUP_REMOVED lines=43> */
.L_x_10514:
[----:B------:R-:W-:Y:S05]  /*13970*/  BSYNC.RECONVERGENT B0 ;  /* 0x0000000000007941 */ /* 0x000fea0003800200 */
.L_x_10513:
        /* <DEDUP_REMOVED lines=21> */
.L_x_10520:
        /* <DEDUP_REMOVED lines=13> */
.L_x_10522:
[----:B------:R-:W-:Y:S05]  /*13ba0*/  BSYNC.RECONVERGENT B1 ;  /* 0x0000000000017941 */ /* 0x000fea0003800200 */
.L_x_10521:
        /* <DEDUP_REMOVED lines=43> */
.L_x_10519:
[----:B------:R-:W-:Y:S05]  /*13e60*/  BSYNC.RECONVERGENT B0 ;  /* 0x0000000000007941 */ /* 0x000fea0003800200 */
.L_x_10518:
        /* <DEDUP_REMOVED lines=21> */
.L_x_10525:
        /* <DEDUP_REMOVED lines=13> */
.L_x_10527:
[----:B------:R-:W-:Y:S05]  /*14090*/  BSYNC.RECONVERGENT B1 ;  /* 0x0000000000017941 */ /* 0x000fea0003800200 */
.L_x_10526:
        /* <DEDUP_REMOVED lines=43> */
.L_x_10524:
[----:B------:R-:W-:Y:S05]  /*14350*/  BSYNC.RECONVERGENT B0 ;  /* 0x0000000000007941 */ /* 0x000fea0003800200 */
.L_x_10523:
        /* <DEDUP_REMOVED lines=21> */
.L_x_10530:
        /* <DEDUP_REMOVED lines=13> */
.L_x_10532:
[----:B------:R-:W-:Y:S05]  /*14580*/  BSYNC.RECONVERGENT B1 ;  /* 0x0000000000017941 */ /* 0x000fea0003800200 */
.L_x_10531:
        /* <DEDUP_REMOVED lines=43> */
.L_x_10529:
[----:B------:R-:W-:Y:S05]  /*14840*/  BSYNC.RECONVERGENT B0 ;  /* 0x0000000000007941 */ /* 0x000fea0003800200 */
.L_x_10528:
        /* <DEDUP_REMOVED lines=21> */
.L_x_10535:
        /* <DEDUP_REMOVED lines=13> */
.L_x_10537:
[----:B------:R-:W-:Y:S05]  /*14a70*/  BSYNC.RECONVERGENT B1 ;  /* 0x0000000000017941 */ /* 0x000fea0003800200 */
.L_x_10536:
        /* <DEDUP_REMOVED lines=43> */
.L_x_10534:
[----:B------:R-:W-:Y:S05]  /*14d30*/  BSYNC.RECONVERGENT B0 ;  /* 0x0000000000007941 */ /* 0x000fea0003800200 */
.L_x_10533:
[----:B------:R-:W-:Y:S01]  /*14d40*/  I2FP.F32.U32 R125, R124 ;  /* 0x0000007c007d7245 */ /* 0x000fe20000201000 */
[----:B------:R-:W-:Y:S01]  /*14d50*/  HADD2.F32 R126, -RZ, R126.H1_H1 ;  /* 0x3000007eff7e7230 */ /* 0x000fe20000004100 */
[----:B------:R-:W-:Y:S01]  /*14d60*/  ISETP.NE.AND P5, PT, R129, 0x1, PT ;  /* 0x000000018100780c */ /* 0x000fe20003fa5270 */
[----:B------:R-:W-:Y:S01]  /*14d70*/  BSSY.RECONVERGENT B0, `(.L_x_10538) ;  /* 0x000004b000007945 */ /* 0x000fe20003800200 */
[----:B------:R-:W-:Y:S01]  /*14d80*/  MOV R124, R26 ;  /* 0x0000001a007c7202 */ /* 0x000fe20000000f00 */
[----:B------:R-:W-:Y:S01]  /*14d90*/  FFMA.FTZ R125, R125, R4, 1.1641532182693481445e-10 ;  /* 0x2f0000007d7d7423 */ /* 0x000fe20000010004 */
[----:B------:R-:W-:-:S04]  /*14da0*/  FMUL.FTZ R126, R126, R23 ;  /* 0x000000177e7e7220 */ /* 0x000fc80000410000 */
[----:B------:R-:W-:Y:S01]  /*14db0*/  FMUL.FTZ R126, R126, R3 ;  /* 0x000000037e7e7220 */ /* 0x000fe20000410000 */
[----:B------:R-:W-:-:S04]  /*14dc0*/  FSETP.GTU.FTZ.AND P4, PT, R125, R2, PT ;  /* 0x000000027d00720b */ /* 0x000fc80003f9c000 */
        /* <DEDUP_REMOVED lines=12> */
.L_x_10540:
        /* <DEDUP_REMOVED lines=13> */
.L_x_10542:
[----:B------:R-:W-:Y:S05]  /*14f60*/  BSYNC.RECONVERGENT B1 ;  /* 0x0000000000017941 */ /* 0x000fea0003800200 */
.L_x_10541:
        /* <DEDUP_REMOVED lines=43> */
.L_x_10539:
[----:B------:R-:W-:Y:S05]  /*15220*/  BSYNC.RECONVERGENT B0 ;  /* 0x0000000000007941 */ /* 0x000fea0003800200 */
.L_x_10538:
        /* <DEDUP_REMOVED lines=21> */
.L_x_10545:
        /* <DEDUP_REMOVED lines=15> */
.L_x_10547:
[----:B------:R-:W-:Y:S05]  /*15470*/  BSYNC.RECONVERGENT B1 ;  /* 0x0000000000017941 */ /* 0x000fea0003800200 */
.L_x_10546:
        /* <DEDUP_REMOVED lines=43> */
.L_x_10544:
[----:B------:R-:W-:Y:S05]  /*15730*/  BSYNC.RECONVERGENT B0 ;  /* 0x0000000000007941 */ /* 0x000fea0003800200 */
.L_x_10543:
        /* <DEDUP_REMOVED lines=12> */
.L_x_10507:
        /* <DEDUP_REMOVED lines=41> */
.L_x_10551:
        /* <DEDUP_REMOVED lines=13> */
.L_x_10553:
[----:B------:R-:W-:Y:S05]  /*15b60*/  BSYNC.RECONVERGENT B1 ;  /* 0x0000000000017941 */ /* 0x000fea0003800200 */
.L_x_10552:
        /* <DEDUP_REMOVED lines=42> */
.L_x_10550:
[----:B------:R-:W-:Y:S05]  /*15e10*/  BSYNC.RECONVERGENT B0 ;  /* 0x0000000000007941 */ /* 0x000fea0003800200 */
.L_x_10549:
[----:B------:R-:W-:Y:S01]  /*15e20*/  I2FP.F32.U32 R169, R168 ;  /* 0x000000a800a97245 */ /* 0x000fe20000201000 */
[----:B-----5:R-:W-:Y:S01]  /*15e30*/  HADD2.F32 R166, -RZ, R124.H0_H0 ;  /* 0x2000007cffa67230 */ /* 0x020fe20000004100 */
[----:B------:R-:W-:Y:S01]  /*15e40*/  ISETP.NE.AND P1, PT, R167, 0x1, PT ;  /* 0x00000001a700780c */ /* 0x000fe20003f25270 */
[----:B------:R-:W-:Y:S01]  /*15e50*/  BSSY.RECONVERGENT B0, `(.L_x_10554) ;  /* 0x000004f000007945 */ /* 0x000fe20003800200 */
[----:B------:R-:W-:Y:S01]  /*15e60*/  LOP3.LUT R29, R29, 0xfffffffd, RZ, 0xc0, !PT ;  /* 0xfffffffd1d1d7812 */ /* 0x000fe200078ec0ff */
[----:B------:R-:W-:Y:S01]  /*15e70*/  FFMA.FTZ R169, R169, R4, 1.1641532182693481445e-10 ;  /* 0x2f000000a9a97423 */ /* 0x000fe20000010004 */
[----:B------:R-:W-:Y:S01]  /*15e80*/  FMUL.FTZ R166, R166, R23 ;  /* 0x00000017a6a67220 */ /* 0x000fe20000410000 */
[----:B------:R-:W-:-:S03]  /*15e90*/  IMAD.MOV.U32 R168, RZ, RZ, 0x2 ;  /* 0x00000002ffa87424 */ /* 0x000fc600078e00ff */
[----:B------:R-:W-:Y:S01]  /*15ea0*/  FMUL.FTZ R166, R166, R3 ;  /* 0x00000003a6a67220 */ /* 0x000fe20000410000 */
[----:B------:R-:W-:Y:S01]  /*15eb0*/  FSETP.GTU.FTZ.AND P0, PT, R169, R2, PT ;  /* 0x00000002a900720b */ /* 0x000fe20003f1c000 */
[----:B------:R-:W-:-:S03]  /*15ec0*/  HADD2.F32 R169, -RZ, R128.H0_H0 ;  /* 0x20000080ffa97230 */ /* 0x000fc60000004100 */
        /* <DEDUP_REMOVED lines=14> */
.L_x_10556:
        /* <DEDUP_REMOVED lines=13> */
.L_x_10558:
[----:B------:R-:W-:Y:S05]  /*16080*/  BSYNC.RECONVERGENT B1 ;  /* 0x0000000000017941 */ /* 0x000fea0003800200 */
.L_x_10557:
        /* <DEDUP_REMOVED lines=43> */
.L_x_10555:
[----:B------:R-:W-:Y:S05]  /*16340*/  BSYNC.RECONVERGENT B0 ;  /* 0x0000000000007941 */ /* 0x000fea0003800200 */
.L_x_10554:
        /* <DEDUP_REMOVED lines=23> */
.L_x_10561:
        /* <DEDUP_REMOVED lines=13> */
.L_x_10563:
[----:B------:R-:W-:Y:S05]  /*16590*/  BSYNC.RECONVERGENT B1 ;  /* 0x0000000000017941 */ /* 0x000fea0003800200 */
.L_x_10562:
        /* <DEDUP_REMOVED lines=43> */
.L_x_10560:
[----:B------:R-:W-:Y:S05]  /*16850*/  BSYNC.RECONVERGENT B0 ;  /* 0x0000000000007941 */ /* 0x000fea0003800200 */
.L_x_10559:
        /* <DEDUP_REMOVED lines=23> */
.L_x_10566:
        /* <DEDUP_REMOVED lines=13> */
.L_x_10568:
[----:B------:R-:W-:Y:S05]  /*16aa0*/  BSYNC.RECONVERGENT B1 ;  /* 0x0000000000017941 */ /* 0x000fea0003800200 */
.L_x_10567:
        /* <DEDUP_REMOVED lines=43> */
.L_x_10565:
[----:B------:R-:W-:Y:S05]  /*16d60*/  BSYNC.RECONVERGENT B0 ;  /* 0x0000000000007941 */ /* 0x000fea0003800200 */
.L_x_10564:
        /* <DEDUP_REMOVED lines=23> */
.L_x_10571:
        /* <DEDUP_REMOVED lines=13> */
.L_x_10573:
[----:B------:R-:W-:Y:S05]  /*16fb0*/  BSYNC.RECONVERGENT B1 ;  /* 0x0000000000017941 */ /* 0x000fea0003800200 */
.L_x_10572:
        /* <DEDUP_REMOVED lines=43> */
.L_x_10570:
[----:B------:R-:W-:Y:S05]  /*17270*/  BSYNC.RECONVERGENT B0 ;  /* 0x0000000000007941 */ /* 0x000fea0003800200 */
.L_x_10569:
        /* <DEDUP_REMOVED lines=8> */
[----:B------:R-:W-:Y:S02]  /*17300*/  FSETP.GTU.FTZ.AND P3, PT, R125, R2, PT ;  /* 0x000000027d00720b */ /* 0x000fe40003f7c000 */
[----:B------:R-:W-:Y:S02]  /*17310*/  MOV R125, R26 ;  /* 0x0000001a007d7202 */ /* 0x000fe40000000f00 */
        /* <DEDUP_REMOVED lines=13> */
.L_x_10576:
        /* <DEDUP_REMOVED lines=13> */
.L_x_10578:
[----:B------:R-:W-:Y:S05]  /*174c0*/  BSYNC.RECONVERGENT B1 ;  /* 0x0000000000017941 */ /* 0x000fea0003800200 */
.L_x_10577:
        /* <DEDUP_REMOVED lines=43> */
.L_x_10575:
[----:B------:R-:W-:Y:S05]  /*17780*/  BSYNC.RECONVERGENT B0 ;  /* 0x0000000000007941 */ /* 0x000fea0003800200 */
.L_x_10574:
        /* <DEDUP_REMOVED lines=23> */
.L_x_10581:
        /* <DEDUP_REMOVED lines=13> */
.L_x_10583:
[----:B------:R-:W-:Y:S05]  /*179d0*/  BSYNC.RECONVERGENT B1 ;  /* 0x0000000000017941 */ /* 0x000fea0003800200 */
.L_x_10582:
        /* <DEDUP_REMOVED lines=43> */
.L_x_10580:
[----:B------:R-:W-:Y:S05]  /*17c90*/  BSYNC.RECONVERGENT B0 ;  /* 0x0000000000007941 */ /* 0x000fea0003800200 */
.L_x_10579:
        /* <DEDUP_REMOVED lines=23> */
.L_x_10586:
        /* <DEDUP_REMOVED lines=15> */
.L_x_10588:
[----:B------:R-:W-:Y:S05]  /*17f00*/  BSYNC.RECONVERGENT B1 ;  /* 0x0000000000017941 */ /* 0x000fea0003800200 */
.L_x_10587:
        /* <DEDUP_REMOVED lines=43> */
.L_x_10585:
[----:B------:R-:W-:Y:S05]  /*181c0*/  BSYNC.RECONVERGENT B0 ;  /* 0x0000000000007941 */ /* 0x000fea0003800200 */
.L_x_10584:
        /* <DEDUP_REMOVED lines=15> */
.L_x_10548:
[----:B------:R-:W-:Y:S01]  /*182c0*/  ISETP.NE.AND P0, PT, R175, 0x1, PT ;  /* 0x00000001af00780c */ /* 0x000fe20003f05270 */
[----:B------:R-:W-:Y:S01]  /*182d0*/  BSSY.RECONVERGENT B0, `(.L_x_10590) ;  /* 0x0000047000007945 */ /* 0x000fe20003800200 */
[----:B0-----:R-:W-:Y:S02]  /*182e0*/  HFMA2 R130, -RZ, RZ, 0, 1.1920928955078125e-07 ;  /* 0x00000002ff827431 */ /* 0x001fe400000001ff */
        /* <DEDUP_REMOVED lines=13> */
.L_x_10592:
        /* <DEDUP_REMOVED lines=13> */
.L_x_10594:
[----:B------:R-:W-:Y:S05]  /*18490*/  BSYNC.RECONVERGENT B1 ;  /* 0x0000000000017941 */ /* 0x000fea0003800200 */
.L_x_10593:
        /* <DEDUP_REMOVED lines=39> */
[----:B------:R-:W-:Y:S01]  /*18710*/  IMAD.MOV.U32 R128, RZ, RZ, R166 ;  /* 0x000000ffff807224 */ /* 0x000fe200078e00a6 */
[----:B------:R-:W-:Y:S01]  /*18720*/  LOP3.LUT R31, R18, R130, R175, 0x96, !PT ;  /* 0x00000082121f7212 */ /* 0x000fe200078e96af */
[----:B------:R-:W-:-:S07]  /*18730*/  HFMA2 R130, -RZ, RZ, 0, 0 ;  /* 0x00000000ff827431 */ /* 0x000fce00000001ff */
.L_x_10591:
[----:B------:R-:W-:Y:S05]  /*18740*/  BSYNC.RECONVERGENT B0 ;  /* 0x0000000000007941 */ /* 0x000fea0003800200 */
.L_x_10590:
        /* <DEDUP_REMOVED lines=8> */
[----:B------:R-:W-:Y:S01]  /*187d0*/  FSETP.GTU.FTZ.AND P0, PT, R129, R2, PT ;  /* 0x000000028100720b */ /* 0x000fe20003f1c000 */
[----:B------:R-:W-:-:S03]  /*187e0*/  FMUL.FTZ R128, R128, R3 ;  /* 0x0000000380807220 */ /* 0x000fc60000410000 */
[----:B------:R-:W-:Y:S02]  /*187f0*/  PLOP3.LUT P2, PT, P0, PT, PT, 0x8, 0x80 ;  /* 0x000000000080781c */ /* 0x000fe4000074e170 */
[----:B------:R-:W-:Y:S02]  /*18800*/  FSEL R166, R128, RZ, !P0 ;  /* 0x000000ff80a67208 */ /* 0x000fe40004000000 */
        /* <DEDUP_REMOVED lines=11> */
.L_x_10597:
        /* <DEDUP_REMOVED lines=13> */
.L_x_10599:
[----:B------:R-:W-:Y:S05]  /*18990*/  BSYNC.RECONVERGENT B1 ;  /* 0x0000000000017941 */ /* 0x000fea0003800200 */
.L_x_10598:
        /* <DEDUP_REMOVED lines=43> */
.L_x_10596:
[----:B------:R-:W-:Y:S05]  /*18c50*/  BSYNC.RECONVERGENT B0 ;  /* 0x0000000000007941 */ /* 0x000fea0003800200 */
.L_x_10595:
        /* <DEDUP_REMOVED lines=21> */
.L_x_10602:
        /* <DEDUP_REMOVED lines=13> */
.L_x_10604:
[----:B------:R-:W-:Y:S05]  /*18e80*/  BSYNC.RECONVERGENT B1 ;  /* 0x0000000000017941 */ /* 0x000fea0003800200 */
.L_x_10603:
        /* <DEDUP_REMOVED lines=43> */
.L_x_10601:
[----:B------:R-:W-:Y:S05]  /*19140*/  BSYNC.RECONVERGENT B0 ;  /* 0x0000000000007941 */ /* 0x000fea0003800200 */
.L_x_10600:
        /* <DEDUP_REMOVED lines=21> */
.L_x_10607:
        /* <DEDUP_REMOVED lines=13> */
.L_x_10609:
[----:B------:R-:W-:Y:S05]  /*19370*/  BSYNC.RECONVERGENT B1 ;  /* 0x0000000000017941 */ /* 0x000fea0003800200 */
.L_x_10608:
        /* <DEDUP_REMOVED lines=43> */
.L_x_10606:
[----:B------:R-:W-:Y:S05]  /*19630*/  BSYNC.RECONVERGENT B0 ;  /* 0x0000000000007941 */ /* 0x000fea0003800200 */
.L_x_10605:
        /* <DEDUP_REMOVED lines=21> */
.L_x_10612:
        /* <DEDUP_REMOVED lines=13> */
.L_x_10614:
[----:B------:R-:W-:Y:S05]  /*19860*/  BSYNC.RECONVERGENT B1 ;  /* 0x0000000000017941 */ /* 0x000fea0003800200 */
.L_x_10613:
        /* <DEDUP_REMOVED lines=43> */
.L_x_10611:
[----:B------:R-:W-:Y:S05]  /*19b20*/  BSYNC.RECONVERGENT B0 ;  /* 0x0000000000007941 */ /* 0x000fea0003800200 */
.L_x_10610:
[----:B------:R-:W-:Y:S01]  /*19b30*/  I2FP.F32.U32 R125, R124 ;  /* 0x0000007c007d7245 */ /* 0x000fe20000201000 */
[----:B------:R-:W-:Y:S01]  /*19b40*/  HADD2.F32 R124, -RZ, R126.H0_H0 ;  /* 0x2000007eff7c7230 */ /* 0x000fe20000004100 */
[----:B------:R-:W-:Y:S01]  /*19b50*/  ISETP.NE.AND P4, PT, R128, 0x1, PT ;  /* 0x000000018000780c */ /* 0x000fe20003f85270 */
[----:B------:R-:W-:Y:S02]  /*19b60*/  BSSY.RECONVERGENT B0, `(.L_x_10615) ;  /* 0x000004b000007945 */ /* 0x000fe40003800200 */
[----:B------:R-:W-:Y:S01]  /*19b70*/  FFMA.FTZ R125, R125, R4, 1.1641532182693481445e-10 ;  /* 0x2f0000007d7d7423 */ /* 0x000fe20000010004 */
[----:B------:R-:W-:-:S04]  /*19b80*/  FMUL.FTZ R124, R124, R23 ;  /* 0x000000177c7c7220 */ /* 0x000fc80000410000 */
[----:B------:R-:W-:Y:S01]  /*19b90*/  FMUL.FTZ R124, R124, R3 ;  /* 0x000000037c7c7220 */ /* 0x000fe20000410000 */
[----:B------:R-:W-:Y:S02]  /*19ba0*/  FSETP.GTU.FTZ.AND P3, PT, R125, R2, PT ;  /* 0x000000027d00720b */ /* 0x000fe40003f7c000 */
[----:B------:R-:W-:Y:S02]  /*19bb0*/  MOV R125, R26 ;  /* 0x0000001a007d7202 */ /* 0x000fe40000000f00 */
        /* <DEDUP_REMOVED lines=12> */
.L_x_10617:
        /* <DEDUP_REMOVED lines=13> */
.L_x_10619:
[----:B------:R-:W-:Y:S05]  /*19d50*/  BSYNC.RECONVERGENT B1 ;  /* 0x0000000000017941 */ /* 0x000fea0003800200 */
.L_x_10618:
        /* <DEDUP_REMOVED lines=43> */
.L_x_10616:
[----:B------:R-:W-:Y:S05]  /*1a010*/  BSYNC.RECONVERGENT B0 ;  /* 0x0000000000007941 */ /* 0x000fea0003800200 */
.L_x_10615:
        /* <DEDUP_REMOVED lines=21> */
.L_x_10622:
        /* <DEDUP_REMOVED lines=13> */
.L_x_10624:
[----:B------:R-:W-:Y:S05]  /*1a240*/  BSYNC.RECONVERGENT B1 ;  /* 0x0000000000017941 */ /* 0x000fea0003800200 */
.L_x_10623:
        /* <DEDUP_REMOVED lines=43> */
.L_x_10621:
[----:B------:R-:W-:Y:S05]  /*1a500*/  BSYNC.RECONVERGENT B0 ;  /* 0x0000000000007941 */ /* 0x000fea0003800200 */
.L_x_10620:
        /* <DEDUP_REMOVED lines=21> */
.L_x_10627:
        /* <DEDUP_REMOVED lines=15> */
.L_x_10629:
[----:B------:R-:W-:Y:S05]  /*1a750*/  BSYNC.RECONVERGENT B1 ;  /* 0x0000000000017941 */ /* 0x000fea0003800200 */
.L_x_10628:
        /* <DEDUP_REMOVED lines=43> */
.L_x_10626:
[----:B------:R-:W-:Y:S05]  /*1aa10*/  BSYNC.RECONVERGENT B0 ;  /* 0x0000000000007941 */ /* 0x000fea0003800200 */
.L_x_10625:
        /* <DEDUP_REMOVED lines=12> */
.L_x_10589:
[----:B------:R-:W-:Y:S01]  /*1aae0*/  SEL R127, RZ, 0x1000000, !P6 ;  /* 0x01000000ff7f7807 */ /* 0x000fe20007000000 */
[C---:B------:R-:W-:Y:S01]  /*1aaf0*/  IMAD.WIDE.U32 R180, R165.reuse, 0x10, R40 ;  /* 0x00000010a5b47825 */ /* 0x040fe200078e0028 */
[----:B------:R-:W-:Y:S02]  /*1ab00*/  SEL R176, RZ, 0x10000, !P5 ;  /* 0x00010000ffb07807 */ /* 0x000fe40006800000 */
[----:B------:R-:W-:Y:S01]  /*1ab10*/  SEL R177, RZ, 0x100, !P4 ;  /* 0x00000100ffb17807 */ /* 0x000fe20006000000 */
[----:B------:R-:W-:Y:S01]  /*1ab20*/  IMAD.WIDE.U32 R178, R165, 0x8, R38 ;  /* 0x00000008a5b27825 */ /* 0x000fe200078e0026 */
[----:B------:R-:W-:Y:S01]  /*1ab30*/  SEL R126, RZ, 0x1000000, !P2 ;  /* 0x01000000ff7e7807 */ /* 0x000fe20005000000 */
[----:B------:R0:W-:Y:S01]  /*1ab40*/  STG.E.128 desc[UR6][R180.64], R128 ;  /* 0x00000080b4007986 */ /* 0x0001e2000c101d06 */
[----:B------:R-:W-:Y:S02]  /*1ab50*/  SEL R125, RZ, 0x10000, !P1 ;  /* 0x00010000ff7d7807 */ /* 0x000fe40004800000 */
[----:B------:R-:W-:-:S02]  /*1ab60*/  SEL R124, RZ, 0x100, !P0 ;  /* 0x00000100ff7c7807 */ /* 0x000fc40004000000 */
[----:B------:R-:W-:Y:S02]  /*1ab70*/  LOP3.LUT P5, RZ, R29, 0x2, RZ, 0xc0, !PT ;  /* 0x000000021dff7812 */ /* 0x000fe400078ac0ff */
[----:B------:R-:W-:Y:S02]  /*1ab80*/  LOP3.LUT R177, R177, R127, R176, 0xfe, !PT ;  /* 0x0000007fb1b17212 */ /* 0x000fe400078efeb0 */
[----:B------:R-:W-:Y:S02]  /*1ab90*/  SEL R176, RZ, 0x1, !P3 ;  /* 0x00000001ffb07807 */ /* 0x000fe40005800000 */
[----:B------:R-:W-:Y:S02]  /*1aba0*/  LOP3.LUT R124, R124, R126, R125, 0xfe, !PT ;  /* 0x0000007e7c7c7212 */ /* 0x000fe400078efe7d */
[----:B------:R-:W-:Y:S02]  /*1abb0*/  SEL R125, RZ, 0x1, !P5 ;  /* 0x00000001ff7d7807 */ /* 0x000fe40006800000 */
        /* <DEDUP_REMOVED lines=27> */
.L_x_10633:
        /* <DEDUP_REMOVED lines=13> */
.L_x_10635:
[----:B------:R-:W-:Y:S05]  /*1ae40*/  BSYNC.RECONVERGENT B1 ;  /* 0x0000000000017941 */ /* 0x000fea0003800200 */
.L_x_10634:
        /* <DEDUP_REMOVED lines=42> */
.L_x_10632:
[----:B------:R-:W-:Y:S05]  /*1b0f0*/  BSYNC.RECONVERGENT B0 ;  /* 0x0000000000007941 */ /* 0x000fea0003800200 */
.L_x_10631:
[----:B------:R-:W-:Y:S01]  /*1b100*/  I2FP.F32.U32 R177, R177 ;  /* 0x000000b100b17245 */ /* 0x000fe20000201000 */
[----:B-----5:R-:W-:Y:S01]  /*1b110*/  HADD2.F32 R174, -RZ, R124.H0_H0 ;  /* 0x2000007cffae7230 */ /* 0x020fe20000004100 */
[----:B------:R-:W-:Y:S01]  /*1b120*/  ISETP.NE.AND P1, PT, R176, 0x1, PT ;  /* 0x00000001b000780c */ /* 0x000fe20003f25270 */
[----:B------:R-:W-:Y:S01]  /*1b130*/  BSSY.RECONVERGENT B0, `(.L_x_10636) ;  /* 0x000004f000007945 */ /* 0x000fe20003800200 */
[----:B------:R-:W-:Y:S01]  /*1b140*/  LOP3.LUT R29, R29, 0xfffffffd, RZ, 0xc0, !PT ;  /* 0xfffffffd1d1d7812 */ /* 0x000fe200078ec0ff */
[----:B------:R-:W-:Y:S01]  /*1b150*/  FFMA.FTZ R177, R177, R4, 1.1641532182693481445e-10 ;  /* 0x2f000000b1b17423 */ /* 0x000fe20000010004 */
[----:B------:R-:W-:Y:S01]  /*1b160*/  FMUL.FTZ R174, R174, R23 ;  /* 0x00000017aeae7220 */ /* 0x000fe20000410000 */
[----:B------:R-:W-:-:S03]  /*1b170*/  HFMA2 R178, -RZ, RZ, 0, 1.1920928955078125e-07 ;  /* 0x00000002ffb27431 */ /* 0x000fc600000001ff */
[----:B------:R-:W-:Y:S01]  /*1b180*/  FMUL.FTZ R174, R174, R3 ;  /* 0x00000003aeae7220 */ /* 0x000fe20000410000 */
[----:B------:R-:W-:Y:S01]  /*1b190*/  FSETP.GTU.FTZ.AND P0, PT, R177, R2, PT ;  /* 0x00000002b100720b */ /* 0x000fe20003f1c000 */
        /* <DEDUP_REMOVED lines=15> */
.L_x_10638:
        /* <DEDUP_REMOVED lines=13> */
.L_x_10640:
[----:B------:R-:W-:Y:S05]  /*1b360*/  BSYNC.RECONVERGENT B1 ;  /* 0x0000000000017941 */ /* 0x000fea0003800200 */
.L_x_10639:
        /* <DEDUP_REMOVED lines=43> */
.L_x_10637:
[----:B------:R-:W-:Y:S05]  /*1b620*/  BSYNC.RECONVERGENT B0 ;  /* 0x0000000000007941 */ /* 0x000fea0003800200 */
.L_x_10636:
        /* <DEDUP_REMOVED lines=23> */
.L_x_10643:
        /* <DEDUP_REMOVED lines=13> */
.L_x_10645:
[----:B------:R-:W-:Y:S05]  /*1b870*/  BSYNC.RECONVERGENT B1 ;  /* 0x0000000000017941 */ /* 0x000fea0003800200 */
.L_x_10644:
        /* <DEDUP_REMOVED lines=43> */
.L_x_10642:
[----:B------:R-:W-:Y:S05]  /*1bb30*/  BSYNC.RECONVERGENT B0 ;  /* 0x0000000000007941 */ /* 0x000fea0003800200 */
.L_x_10641:
        /* <DEDUP_REMOVED lines=23> */
.L_x_10648:
        /* <DEDUP_REMOVED lines=13> */
.L_x_10650:
[----:B------:R-:W-:Y:S05]  /*1bd80*/  BSYNC.RECONVERGENT B1 ;  /* 0x0000000000017941 */ /* 0x000fea0003800200 */
.L_x_10649:
        /* <DEDUP_REMOVED lines=43> */
.L_x_10647:
[----:B------:R-:W-:Y:S05]  /*1c040*/  BSYNC.RECONVERGENT B0 ;  /* 0x0000000000007941 */ /* 0x000fea0003800200 */
.L_x_10646:
        /* <DEDUP_REMOVED lines=10> */
[----:B------:R-:W-:-:S03]  /*1c0f0*/  HADD2.F32 R179, -RZ, R129.H1_H1 ;  /* 0x30000081ffb37230 */ /* 0x000fc60000004100 */
        /* <DEDUP_REMOVED lines=12> */
.L_x_10653:
        /* <DEDUP_REMOVED lines=13> */
.L_x_10655:
[----:B------:R-:W-:Y:S05]  /*1c290*/  BSYNC.RECONVERGENT B1 ;  /* 0x0000000000017941 */ /* 0x000fea0003800200 */
.L_x_10654:
        /* <DEDUP_REMOVED lines=43> */
.L_x_10652:
[----:B------:R-:W-:Y:S05]  /*1c550*/  BSYNC.RECONVERGENT B0 ;  /* 0x0000000000007941 */ /* 0x000fea0003800200 */
.L_x_10651:
        /* <DEDUP_REMOVED lines=23> */
.L_x_10658:
        /* <DEDUP_REMOVED lines=13> */
.L_x_10660:
[----:B------:R-:W-:Y:S05]  /*1c7a0*/  BSYNC.RECONVERGENT B1 ;  /* 0x0000000000017941 */ /* 0x000fea0003800200 */
.L_x_10659:
        /* <DEDUP_REMOVED lines=43> */
.L_x_10657:
[----:B------:R-:W-:Y:S05]  /*1ca60*/  BSYNC.RECONVERGENT B0 ;  /* 0x0000000000007941 */ /* 0x000fea0003800200 */
.L_x_10656:
        /* <DEDUP_REMOVED lines=23> */
.L_x_10663:
        /* <DEDUP_REMOVED lines=13> */
.L_x_10665:
[----:B------:R-:W-:Y:S05]  /*1ccb0*/  BSYNC.RECONVERGENT B1 ;  /* 0x0000000000017941 */ /* 0x000fea0003800200 */
.L_x_10664:
        /* <DEDUP_REMOVED lines=43> */
.L_x_10662:
[----:B------:R-:W-:Y:S05]  /*1cf70*/  BSYNC.RECONVERGENT B0 ;  /* 0x0000000000007941 */ /* 0x000fea0003800200 */
.L_x_10661:
        /* <DEDUP_REMOVED lines=23> */
.L_x_10668:
        /* <DEDUP_REMOVED lines=15> */
.L_x_10670:
[----:B------:R-:W-:Y:S05]  /*1d1e0*/  BSYNC.RECONVERGENT B1 ;  /* 0x0000000000017941 */ /* 0x000fea0003800200 */
.L_x_10669:
        /* <DEDUP_REMOVED lines=43> */
.L_x_10667:
[----:B------:R-:W-:Y:S05]  /*1d4a0*/  BSYNC.RECONVERGENT B0 ;  /* 0x0000000000007941 */ /* 0x000fea0003800200 */
.L_x_10666:
        /* <DEDUP_REMOVED lines=15> */
.L_x_10630:
        /* <DEDUP_REMOVED lines=16> */
.L_x_10674:
        /* <DEDUP_REMOVED lines=13> */
.L_x_10676:
[----:B------:R-:W-:Y:S05]  /*1d770*/  BSYNC.RECONVERGENT B1 ;  /* 0x0000000000017941 */ /* 0x000fea0003800200 */
.L_x_10675:
        /* <DEDUP_REMOVED lines=42> */
.L_x_10673:
[----:B------:R-:W-:Y:S05]  /*1da20*/  BSYNC.RECONVERGENT B0 ;  /* 0x0000000000007941 */ /* 0x000fea0003800200 */
.L_x_10672:
[----:B------:R-:W-:Y:S01]  /*1da30*/  I2FP.F32.U32 R129, R128 ;  /* 0x0000008000817245 */ /* 0x000fe20000201000 */
[----:B-----5:R-:W-:Y:S01]  /*1da40*/  HADD2.F32 R128, -RZ, R124.H0_H0 ;  /* 0x2000007cff807230 */ /* 0x020fe20000004100 */
[----:B------:R-:W-:Y:S01]  /*1da50*/  ISETP.NE.AND P1, PT, R130, 0x1, PT ;  /* 0x000000018200780c */ /* 0x000fe20003f25270 */
[----:B------:R-:W-:Y:S01]  /*1da60*/  BSSY.RECONVERGENT B0, `(.L_x_10677) ;  /* 0x000004d000007945 */ /* 0x000fe20003800200 */
[----:B------:R-:W-:Y:S01]  /*1da70*/  LOP3.LUT R29, R29, 0xfffffffd, RZ, 0xc0, !PT ;  /* 0xfffffffd1d1d7812 */ /* 0x000fe200078ec0ff */
[----:B------:R-:W-:Y:S01]  /*1da80*/  FFMA.FTZ R129, R129, R4, 1.1641532182693481445e-10 ;  /* 0x2f00000081817423 */ /* 0x000fe20000010004 */
[----:B------:R-:W-:-:S04]  /*1da90*/  FMUL.FTZ R128, R128, R23 ;  /* 0x0000001780807220 */ /* 0x000fc80000410000 */
[----:B------:R-:W-:Y:S01]  /*1daa0*/  FSETP.GTU.FTZ.AND P0, PT, R129, R2, PT ;  /* 0x000000028100720b */ /* 0x000fe20003f1c000 */
[----:B------:R-:W-:Y:S01]  /*1dab0*/  FMUL.FTZ R128, R128, R3 ;  /* 0x0000000380807220 */ /* 0x000fe20000410000 */
[----:B------:R-:W-:Y:S02]  /*1dac0*/  IMAD.MOV.U32 R129, RZ, RZ, R26 ;  /* 0x000000ffff817224 */ /* 0x000fe400078e001a */
[----:B------:R-:W-:Y:S02]  /*1dad0*/  PLOP3.LUT P2, PT, P0, PT, PT, 0x8, 0x80 ;  /* 0x000000000080781c */ /* 0x000fe4000074e170 */
[----:B------:R-:W-:Y:S01]  /*1dae0*/  FSEL R174, R128, RZ, !P0 ;  /* 0x000000ff80ae7208 */ /* 0x000fe20004000000 */
[----:B------:R-:W-:-:S10]  /*1daf0*/  HFMA2 R128, -RZ, RZ, 0, 1.1920928955078125e-07 ;  /* 0x00000002ff807431 */ /* 0x000fd400000001ff */
        /* <DEDUP_REMOVED lines=10> */
.L_x_10679:
        /* <DEDUP_REMOVED lines=13> */
.L_x_10681:
[----:B------:R-:W-:Y:S05]  /*1dc70*/  BSYNC.RECONVERGENT B1 ;  /* 0x0000000000017941 */ /* 0x000fea0003800200 */
.L_x_10680:
        /* <DEDUP_REMOVED lines=43> */
.L_x_10678:
[----:B------:R-:W-:Y:S05]  /*1df30*/  BSYNC.RECONVERGENT B0 ;  /* 0x0000000000007941 */ /* 0x000fea0003800200 */
.L_x_10677:
        /* <DEDUP_REMOVED lines=21> */
.L_x_10684:
        /* <DEDUP_REMOVED lines=13> */
.L_x_10686:
[----:B------:R-:W-:Y:S05]  /*1e160*/  BSYNC.RECONVERGENT B1 ;  /* 0x0000000000017941 */ /* 0x000fea0003800200 */
.L_x_10685:
        /* <DEDUP_REMOVED lines=43> */
.L_x_10683:
[----:B------:R-:W-:Y:S05]  /*1e420*/  BSYNC.RECONVERGENT B0 ;  /* 0x0000000000007941 */ /* 0x000fea0003800200 */
.L_x_10682:
        /* <DEDUP_REMOVED lines=21> */
.L_x_10689:
        /* <DEDUP_REMOVED lines=13> */
.L_x_10691:
[----:B------:R-:W-:Y:S05]  /*1e650*/  BSYNC.RECONVERGENT B1 ;  /* 0x0000000000017941 */ /* 0x000fea0003800200 */
.L_x_10690:
        /* <DEDUP_REMOVED lines=43> */
.L_x_10688:
[----:B------:R-:W-:Y:S05]  /*1e910*/  BSYNC.RECONVERGENT B0 ;  /* 0x0000000000007941 */ /* 0x000fea0003800200 */
.L_x_10687:
        /* <DEDUP_REMOVED lines=21> */
.L_x_10694:
        /* <DEDUP_REMOVED lines=13> */
.L_x_10696:
[----:B------:R-:W-:Y:S05]  /*1eb40*/  BSYNC.RECONVERGENT B1 ;  /* 0x0000000000017941 */ /* 0x000fea0003800200 */
.L_x_10695:
        /* <DEDUP_REMOVED lines=43> */
.L_x_10693:
[----:B------:R-:W-:Y:S05]  /*1ee00*/  BSYNC.RECONVERGENT B0 ;  /* 0x0000000000007941 */ /* 0x000fea0003800200 */
.L_x_10692:
        /* <DEDUP_REMOVED lines=21> */
.L_x_10699:
        /* <DEDUP_REMOVED lines=13> */
.L_x_10701:
[----:B------:R-:W-:Y:S05]  /*1f030*/  BSYNC.RECONVERGENT B1 ;  /* 0x0000000000017941 */ /* 0x000fea0003800200 */
.L_x_10700:
        /* <DEDUP_REMOVED lines=43> */
.L_x_10698:
[----:B------:R-:W-:Y:S05]  /*1f2f0*/  BSYNC.RECONVERGENT B0 ;  /* 0x0000000000007941 */ /* 0x000fea0003800200 */
.L_x_10697:
[----:B------:R-:W-:Y:S01]  /*1f300*/  I2FP.F32.U32 R125, R125 ;  /* 0x0000007d007d7245 */ /* 0x000fe20000201000 */
[----:B------:R-:W-:Y:S01]  /*1f310*/  HADD2.F32 R126, -RZ, R126.H1_H1 ;  /* 0x3000007eff7e7230 */ /* 0x000fe20000004100 */
        /* <DEDUP_REMOVED lines=19> */
.L_x_10704:
        /* <DEDUP_REMOVED lines=13> */
.L_x_10706:
[----:B------:R-:W-:Y:S05]  /*1f520*/  BSYNC.RECONVERGENT B1 ;  /* 0x0000000000017941 */ /* 0x000fea0003800200 */
.L_x_10705:
        /* <DEDUP_REMOVED lines=43> */
.L_x_10703:
[----:B------:R-:W-:Y:S05]  /*1f7e0*/  BSYNC.RECONVERGENT B0 ;  /* 0x0000000000007941 */ /* 0x000fea0003800200 */
.L_x_10702:
        /* <DEDUP_REMOVED lines=21> */
.L_x_10709:
        /* <DEDUP_REMOVED lines=15> */
.L_x_10711:
[----:B------:R-:W-:Y:S05]  /*1fa30*/  BSYNC.RECONVERGENT B1 ;  /* 0x0000000000017941 */ /* 0x000fea0003800200 */
.L_x_10710:
        /* <DEDUP_REMOVED lines=43> */
.L_x_10708:
[----:B------:R-:W-:Y:S05]  /*1fcf0*/  BSYNC.RECONVERGENT B0 ;  /* 0x0000000000007941 */ /* 0x000fea0003800200 */
.L_x_10707:
        /* <DEDUP_REMOVED lines=12> */
.L_x_10671:
[----:B------:R-:W-:Y:S01]  /*1fdc0*/  SEL R127, RZ, 0x1000000, !P6 ;  /* 0x01000000ff7f7807 */ /* 0x000fe20007000000 */
[----:B------:R-:W-:Y:S01]  /*1fdd0*/  VIADD R183, R24, 0xc0 ;  /* 0x000000c018b77836 */ /* 0x000fe20000000000 */
[----:B------:R-:W-:Y:S01]  /*1fde0*/  SEL R186, RZ, 0x10000, !P5 ;  /* 0x00010000ffba7807 */ /* 0x000fe20006800000 */
[C---:B------:R-:W-:Y:S01]  /*1fdf0*/  IMAD.WIDE.U32 R190, R175.reuse, 0x10, R40 ;  /* 0x00000010afbe7825 */ /* 0x040fe200078e0028 */
[----:B------:R-:W-:Y:S02]  /*1fe00*/  SEL R187, RZ, 0x100, !P4 ;  /* 0x00000100ffbb7807 */ /* 0x000fe40006000000 */
[----:B------:R-:W-:Y:S01]  /*1fe10*/  SEL R126, RZ, 0x1000000, !P2 ;  /* 0x01000000ff7e7807 */ /* 0x000fe20005000000 */
[----:B------:R-:W-:Y:S01]  /*1fe20*/  IMAD.WIDE.U32 R188, R175, 0x8, R38 ;  /* 0x00000008afbc7825 */ /* 0x000fe200078e0026 */
[----:B------:R-:W-:Y:S01]  /*1fe30*/  SEL R125, RZ, 0x10000, !P1 ;  /* 0x00010000ff7d7807 */ /* 0x000fe20004800000 */
[----:B------:R0:W-:Y:S01]  /*1fe40*/  STG.E.128 desc[UR6][R190.64], R128 ;  /* 0x00000080be007986 */ /* 0x0001e2000c101d06 */
[----:B------:R-:W-:-:S02]  /*1fe50*/  SEL R124, RZ, 0x100, !P0 ;  /* 0x00000100ff7c7807 */ /* 0x000fc40004000000 */
[----:B------:R-:W-:Y:S02]  /*1fe60*/  LOP3.LUT P5, RZ, R29, 0x2, RZ, 0xc0, !PT ;  /* 0x000000021dff7812 */ /* 0x000fe400078ac0ff */
[----:B------:R-:W-:Y:S02]  /*1fe70*/  LOP3.LUT R187, R187, R127, R186, 0xfe, !PT ;  /* 0x0000007fbbbb7212 */ /* 0x000fe400078efeba */
[----:B------:R-:W-:Y:S02]  /*1fe80*/  SEL R186, RZ, 0x1, !P3 ;  /* 0x00000001ffba7807 */ /* 0x000fe40005800000 */
[----:B------:R-:W-:Y:S02]  /*1fe90*/  LOP3.LUT R124, R124, R126, R125, 0xfe, !PT ;  /* 0x0000007e7c7c7212 */ /* 0x000fe400078efe7d */
[----:B------:R-:W-:Y:S02]  /*1fea0*/  SEL R125, RZ, 0x1, !P5 ;  /* 0x00000001ff7d7807 */ /* 0x000fe40006800000 */
        /* <DEDUP_REMOVED lines=26> */
.L_x_10715:
        /* <DEDUP_REMOVED lines=13> */
.L_x_10717:
[----:B------:R-:W-:Y:S05]  /*20120*/  BSYNC.RECONVERGENT B1 ;  /* 0x0000000000017941 */ /* 0x000fea0003800200 */
.L_x_10716:
        /* <DEDUP_REMOVED lines=42> */
.L_x_10714:
[----:B------:R-:W-:Y:S05]  /*203d0*/  BSYNC.RECONVERGENT B0 ;  /* 0x0000000000007941 */ /* 0x000fea0003800200 */
.L_x_10713:
        /* <DEDUP_REMOVED lines=25> */
.L_x_10720:
        /* <DEDUP_REMOVED lines=13> */
.L_x_10722:
[----:B------:R-:W-:Y:S05]  /*20640*/  BSYNC.RECONVERGENT B1 ;  /* 0x0000000000017941 */ /* 0x000fea0003800200 */
.L_x_10721:
        /* <DEDUP_REMOVED lines=43> */
.L_x_10719:
[----:B------:R-:W-:Y:S05]  /*20900*/  BSYNC.RECONVERGENT B0 ;  /* 0x0000000000007941 */ /* 0x000fea0003800200 */
.L_x_10718:
        /* <DEDUP_REMOVED lines=23> */
.L_x_10725:
        /* <DEDUP_REMOVED lines=13> */
.L_x_10727:
[----:B------:R-:W-:Y:S05]  /*20b50*/  BSYNC.RECONVERGENT B1 ;  /* 0x0000000000017941 */ /* 0x000fea0003800200 */
.L_x_10726:
        /* <DEDUP_REMOVED lines=43> */
.L_x_10724:
[----:B------:R-:W-:Y:S05]  /*20e10*/  BSYNC.RECONVERGENT B0 ;  /* 0x0000000000007941 */ /* 0x000fea0003800200 */
.L_x_10723:
        /* <DEDUP_REMOVED lines=23> */
.L_x_10730:
        /* <DEDUP_REMOVED lines=13> */
.L_x_10732:
[----:B------:R-:W-:Y:S05]  /*21060*/  BSYNC.RECONVERGENT B1 ;  /* 0x0000000000017941 */ /* 0x000fea0003800200 */
.L_x_10731:
        /* <DEDUP_REMOVED lines=43> */
.L_x_10729:
[----:B------:R-:W-:Y:S05]  /*21320*/  BSYNC.RECONVERGENT B0 ;  /* 0x0000000000007941 */ /* 0x000fea0003800200 */
.L_x_10728:
        /* <DEDUP_REMOVED lines=23> */
.L_x_10735:
        /* <DEDUP_REMOVED lines=13> */
.L_x_10737:
[----:B------:R-:W-:Y:S05]  /*21570*/  BSYNC.RECONVERGENT B1 ;  /* 0x0000000000017941 */ /* 0x000fea0003800200 */
.L_x_10736:
        /* <DEDUP_REMOVED lines=43> */
.L_x_10734:
[----:B------:R-:W-:Y:S05]  /*21830*/  BSYNC.RECONVERGENT B0 ;  /* 0x0000000000007941 */ /* 0x000fea0003800200 */
.L_x_10733:
        /* <DEDUP_REMOVED lines=23> */
.L_x_10740:
        /* <DEDUP_REMOVED lines=13> */
.L_x_10742:
[----:B------:R-:W-:Y:S05]  /*21a80*/  BSYNC.RECONVERGENT B1 ;  /* 0x0000000000017941 */ /* 0x000fea0003800200 */
.L_x_10741:
        /* <DEDUP_REMOVED lines=43> */
.L_x_10739:
[----:B------:R-:W-:Y:S05]  /*21d40*/  BSYNC.RECONVERGENT B0 ;  /* 0x0000000000007941 */ /* 0x000fea0003800200 */
.L_x_10738:
        /* <DEDUP_REMOVED lines=23> */
.L_x_10745:
        /* <DEDUP_REMOVED lines=13> */
.L_x_10747:
[----:B------:R-:W-:Y:S05]  /*21f90*/  BSYNC.RECONVERGENT B1 ;  /* 0x0000000000017941 */ /* 0x000fea0003800200 */
.L_x_10746:
        /* <DEDUP_REMOVED lines=43> */
.L_x_10744:
[----:B------:R-:W-:Y:S05]  /*22250*/  BSYNC.RECONVERGENT B0 ;  /* 0x0000000000007941 */ /* 0x000fea0003800200 */
.L_x_10743:
        /* <DEDUP_REMOVED lines=23> */
.L_x_10750:
        /* <DEDUP_REMOVED lines=15> */
.L_x_10752:
[----:B------:R-:W-:Y:S05]  /*224c0*/  BSYNC.RECONVERGENT B1 ;  /* 0x0000000000017941 */ /* 0x000fea0003800200 */
.L_x_10751:
        /* <DEDUP_REMOVED lines=43> */
.L_x_10749:
[----:B------:R-:W-:Y:S05]  /*22780*/  BSYNC.RECONVERGENT B0 ;  /* 0x0000000000007941 */ /* 0x000fea0003800200 */
.L_x_10748:
        /* <DEDUP_REMOVED lines=15> */
.L_x_10712:
        /* <DEDUP_REMOVED lines=16> */
.L_x_10756:
        /* <DEDUP_REMOVED lines=13> */
.L_x_10758:
[----:B------:R-:W-:Y:S05]  /*22a50*/  BSYNC.RECONVERGENT B1 ;  /* 0x0000000000017941 */ /* 0x000fea0003800200 */
.L_x_10757:
        /* <DEDUP_REMOVED lines=41> */
[----:B------:R-:W-:-:S07]  /*22cf0*/  IMAD.MOV.U32 R128, RZ, RZ, R184 ;  /* 0x000000ffff807224 */ /* 0x000fce00078e00b8 */
.L_x_10755:
[----:B------:R-:W-:Y:S05]  /*22d00*/  BSYNC.RECONVERGENT B0 ;  /* 0x0000000000007941 */ /* 0x000fea0003800200 */
.L_x_10754:
        /* <DEDUP_REMOVED lines=9> */
[----:B------:R-:W-:Y:S02]  /*22da0*/  MOV R129, R26 ;  /* 0x0000001a00817202 */ /* 0x000fe40000000f00 */
[----:B------:R-:W-:Y:S02]  /*22db0*/  PLOP3.LUT P2, PT, P0, PT, PT, 0x8, 0x80 ;  /* 0x000000000080781c */ /* 0x000fe4000074e170 */
[----:B------:R-:W-:Y:S01]  /*22dc0*/  FSEL R184, R128, RZ, !P0 ;  /* 0x000000ff80b87208 */ /* 0x000fe20004000000 */
[----:B------:R-:W-:-:S10]  /*22dd0*/  IMAD.MOV.U32 R128, RZ, RZ, 0x2 ;  /* 0x00000002ff807424 */ /* 0x000fd400078e00ff */
        /* <DEDUP_REMOVED lines=10> */
.L_x_10761:
        /* <DEDUP_REMOVED lines=13> */
.L_x_10763:
[----:B------:R-:W-:Y:S05]  /*22f50*/  BSYNC.RECONVERGENT B1 ;  /* 0x0000000000017941 */ /* 0x000fea0003800200 */
.L_x_10762:
        /* <DEDUP_REMOVED lines=43> */
.L_x_10760:
[----:B------:R-:W-:Y:S05]  /*23210*/  BSYNC.RECONVERGENT B0 ;  /* 0x0000000000007941 */ /* 0x000fea0003800200 */
.L_x_10759:
        /* <DEDUP_REMOVED lines=21> */
.L_x_10766:
        /* <DEDUP_REMOVED lines=13> */
.L_x_10768:
[----:B------:R-:W-:Y:S05]  /*23440*/  BSYNC.RECONVERGENT B1 ;  /* 0x0000000000017941 */ /* 0x000fea0003800200 */
.L_x_10767:
        /* <DEDUP_REMOVED lines=43> */
.L_x_10765:
[----:B------:R-:W-:Y:S05]  /*23700*/  BSYNC.RECONVERGENT B0 ;  /* 0x0000000000007941 */ /* 0x000fea0003800200 */
.L_x_10764:
        /* <DEDUP_REMOVED lines=21> */
.L_x_10771:
        /* <DEDUP_REMOVED lines=13> */
.L_x_10773:
[----:B------:R-:W-:Y:S05]  /*23930*/  BSYNC.RECONVERGENT B1 ;  /* 0x0000000000017941 */ /* 0x000fea0003800200 */
.L_x_10772:
        /* <DEDUP_REMOVED lines=43> */
.L_x_10770:
[----:B------:R-:W-:Y:S05]  /*23bf0*/  BSYNC.RECONVERGENT B0 ;  /* 0x0000000000007941 */ /* 0x000fea0003800200 */
.L_x_10769:
        /* <DEDUP_REMOVED lines=21> */
.L_x_10776:
        /* <DEDUP_REMOVED lines=13> */
.L_x_10778:
[----:B------:R-:W-:Y:S05]  /*23e20*/  BSYNC.RECONVERGENT B1 ;  /* 0x0000000000017941 */ /* 0x000fea0003800200 */
.L_x_10777:
        /* <DEDUP_REMOVED lines=43> */
.L_x_10775:
[----:B------:R-:W-:Y:S05]  /*240e0*/  BSYNC.RECONVERGENT B0 ;  /* 0x0000000000007941 */ /* 0x000fea0003800200 */
.L_x_10774:
        /* <DEDUP_REMOVED lines=21> */
.L_x_10781:
        /* <DEDUP_REMOVED lines=13> */
.L_x_10783:
[----:B------:R-:W-:Y:S05]  /*24310*/  BSYNC.RECONVERGENT B1 ;  /* 0x0000000000017941 */ /* 0x000fea0003800200 */
.L_x_10782:
        /* <DEDUP_REMOVED lines=43> */
.L_x_10780:
[----:B------:R-:W-:Y:S05]  /*245d0*/  BSYNC.RECONVERGENT B0 ;  /* 0x0000000000007941 */ /* 0x000fea0003800200 */
.L_x_10779:
        /* <DEDUP_REMOVED lines=21> */
.L_x_10786:
        /* <DEDUP_REMOVED lines=13> */
.L_x_10788:
[----:B------:R-:W-:Y:S05]  /*24800*/  BSYNC.RECONVERGENT B1 ;  /* 0x0000000000017941 */ /* 0x000fea0003800200 */
.L_x_10787:
        /* <DEDUP_REMOVED lines=43> */
.L_x_10785:
[----:B------:R-:W-:Y:S05]  /*24ac0*/  BSYNC.RECONVERGENT B0 ;  /* 0x0000000000007941 */ /* 0x000fea0003800200 */
.L_x_10784:
        /* <DEDUP_REMOVED lines=21> */
.L_x_10791:
        /* <DEDUP_REMOVED lines=15> */
.L_x_10793:
[----:B------:R-:W-:Y:S05]  /*24d10*/  BSYNC.RECONVERGENT B1 ;  /* 0x0000000000017941 */ /* 0x000fea0003800200 */
.L_x_10792:
        /* <DEDUP_REMOVED lines=43> */
.L_x_10790:
[----:B------:R-:W-:Y:S05]  /*24fd0*/  BSYNC.RECONVERGENT B0 ;  /* 0x0000000000007941 */ /* 0x000fea0003800200 */
.L_x_10789:
        /* <DEDUP_REMOVED lines=12> */
.L_x_10753:
        /* <DEDUP_REMOVED lines=41> */
.L_x_10797:
        /* <DEDUP_REMOVED lines=13> */
.L_x_10799:
[----:B------:R-:W-:Y:S05]  /*25400*/  BSYNC.RECONVERGENT B1 ;  /* 0x0000000000017941 */ /* 0x000fea0003800200 */
.L_x_10798:
        /* <DEDUP_REMOVED lines=42> */
.L_x_10796:
[----:B------:R-:W-:Y:S05]  /*256b0*/  BSYNC.RECONVERGENT B0 ;  /* 0x0000000000007941 */ /* 0x000fea0003800200 */
.L_x_10795:
[----:B------:R-:W-:Y:S01]  /*256c0*/  I2FP.F32.U32 R197, R192 ;  /* 0x000000c000c57245 */ /* 0x000fe20000201000 */
[----:B-----5:R-:W-:Y:S01]  /*256d0*/  HADD2.F32 R192, -RZ, R124.H0_H0 ;  /* 0x2000007cffc07230 */ /* 0x020fe20000004100 */
[----:B------:R-:W-:Y:S01]  /*256e0*/  ISETP.NE.AND P1, PT, R195, 0x1, PT ;  /* 0x00000001c300780c */ /* 0x000fe20003f25270 */
[----:B------:R-:W-:Y:S01]  /*256f0*/  BSSY.RECONVERGENT B0, `(.L_x_10800) ;  /* 0x000004f000007945 */ /* 0x000fe20003800200 */
[----:B------:R-:W-:Y:S01]  /*25700*/  LOP3.LUT R29, R29, 0xfffffffd, RZ, 0xc0, !PT ;  /* 0xfffffffd1d1d7812 */ /* 0x000fe200078ec0ff */
[----:B------:R-:W-:Y:S01]  /*25710*/  FFMA.FTZ R197, R197, R4, 1.1641532182693481445e-10 ;  /* 0x2f000000c5c57423 */ /* 0x000fe20000010004 */
[----:B------:R-:W-:Y:S01]  /*25720*/  FMUL.FTZ R192, R192, R23 ;  /* 0x00000017c0c07220 */ /* 0x000fe20000410000 */
[----:B------:R-:W-:Y:S02]  /*25730*/  HFMA2 R194, -RZ, RZ, 0, 1.1920928955078125e-07 ;  /* 0x00000002ffc27431 */ /* 0x000fe400000001ff */
[----:B------:R-:W-:Y:S02]  /*25740*/  IMAD.MOV.U32 R196, RZ, RZ, R26 ;  /* 0x000000ffffc47224 */ /* 0x000fe400078e001a */
[----:B------:R-:W-:Y:S01]  /*25750*/  FMUL.FTZ R192, R192, R3 ;  /* 0x00000003c0c07220 */ /* 0x000fe20000410000 */
[----:B------:R-:W-:Y:S01]  /*25760*/  FSETP.GTU.FTZ.AND P0, PT, R197, R2, PT ;  /* 0x00000002c500720b */ /* 0x000fe20003f1c000 */
        /* <DEDUP_REMOVED lines=14> */
.L_x_10802:
        /* <DEDUP_REMOVED lines=13> */
.L_x_10804:
[----:B------:R-:W-:Y:S05]  /*25920*/  BSYNC.RECONVERGENT B1 ;  /* 0x0000000000017941 */ /* 0x000fea0003800200 */
.L_x_10803:
        /* <DEDUP_REMOVED lines=43> */
.L_x_10801:
[----:B------:R-:W-:Y:S05]  /*25be0*/  BSYNC.RECONVERGENT B0 ;  /* 0x0000000000007941 */ /* 0x000fea0003800200 */
.L_x_10800:
        /* <DEDUP_REMOVED lines=23> */
.L_x_10807:
        /* <DEDUP_REMOVED lines=13> */
.L_x_10809:
[----:B------:R-:W-:Y:S05]  /*25e30*/  BSYNC.RECONVERGENT B1 ;  /* 0x0000000000017941 */ /* 0x000fea0003800200 */
.L_x_10808:
        /* <DEDUP_REMOVED lines=43> */
.L_x_10806:
[----:B------:R-:W-:Y:S05]  /*260f0*/  BSYNC.RECONVERGENT B0 ;  /* 0x0000000000007941 */ /* 0x000fea0003800200 */
.L_x_10805:
        /* <DEDUP_REMOVED lines=23> */
.L_x_10812:
        /* <DEDUP_REMOVED lines=13> */
.L_x_10814:
[----:B------:R-:W-:Y:S05]  /*26340*/  BSYNC.RECONVERGENT B1 ;  /* 0x0000000000017941 */ /* 0x000fea0003800200 */
.L_x_10813:
        /* <DEDUP_REMOVED lines=43> */
.L_x_10811:
[----:B------:R-:W-:Y:S05]  /*26600*/  BSYNC.RECONVERGENT B0 ;  /* 0x0000000000007941 */ /* 0x000fea0003800200 */
.L_x_10810:
        /* <DEDUP_REMOVED lines=23> */
.L_x_10817:
        /* <DEDUP_REMOVED lines=13> */
.L_x_10819:
[----:B------:R-:W-:Y:S05]  /*26850*/  BSYNC.RECONVERGENT B1 ;  /* 0x0000000000017941 */ /* 0x000fea0003800200 */
.L_x_10818:
        /* <DEDUP_REMOVED lines=43> */
.L_x_10816:
[----:B------:R-:W-:Y:S05]  /*26b10*/  BSYNC.RECONVERGENT B0 ;  /* 0x0000000000007941 */ /* 0x000fea0003800200 */
.L_x_10815:
        /* <DEDUP_REMOVED lines=23> */
.L_x_10822:
        /* <DEDUP_REMOVED lines=13> */
.L_x_10824:
[----:B------:R-:W-:Y:S05]  /*26d60*/  BSYNC.RECONVERGENT B1 ;  /* 0x0000000000017941 */ /* 0x000fea0003800200 */
.L_x_10823:
        /* <DEDUP_REMOVED lines=43> */
.L_x_10821:
[----:B------:R-:W-:Y:S05]  /*27020*/  BSYNC.RECONVERGENT B0 ;  /* 0x0000000000007941 */ /* 0x000fea0003800200 */
.L_x_10820:
        /* <DEDUP_REMOVED lines=23> */
.L_x_10827:
        /* <DEDUP_REMOVED lines=13> */
.L_x_10829:
[----:B------:R-:W-:Y:S05]  /*27270*/  BSYNC.RECONVERGENT B1 ;  /* 0x0000000000017941 */ /* 0x000fea0003800200 */
.L_x_10828:
        /* <DEDUP_REMOVED lines=43> */
.L_x_10826:
[----:B------:R-:W-:Y:S05]  /*27530*/  BSYNC.RECONVERGENT B0 ;  /* 0x0000000000007941 */ /* 0x000fea0003800200 */
.L_x_10825:
        /* <DEDUP_REMOVED lines=23> */
.L_x_10832:
        /* <DEDUP_REMOVED lines=15> */
.L_x_10834:
[----:B------:R-:W-:Y:S05]  /*277a0*/  BSYNC.RECONVERGENT B1 ;  /* 0x0000000000017941 */ /* 0x000fea0003800200 */
.L_x_10833:
        /* <DEDUP_REMOVED lines=43> */
.L_x_10831:
[----:B------:R-:W-:Y:S05]  /*27a60*/  BSYNC.RECONVERGENT B0 ;  /* 0x0000000000007941 */ /* 0x000fea0003800200 */
.L_x_10830:
        /* <DEDUP_REMOVED lines=15> */
.L_x_10794:
        /* <DEDUP_REMOVED lines=16> */
.L_x_10838:
        /* <DEDUP_REMOVED lines=13> */
.L_x_10840:
[----:B------:R-:W-:Y:S05]  /*27d30*/  BSYNC.RECONVERGENT B1 ;  /* 0x0000000000017941 */ /* 0x000fea0003800200 */
.L_x_10839:
        /* <DEDUP_REMOVED lines=42> */
.L_x_10837:
[----:B------:R-:W-:Y:S05]  /*27fe0*/  BSYNC.RECONVERGENT B0 ;  /* 0x0000000000007941 */ /* 0x000fea0003800200 */
.L_x_10836:
        /* <DEDUP_REMOVED lines=23> */
.L_x_10843:
        /* <DEDUP_REMOVED lines=13> */
.L_x_10845:
[----:B------:R-:W-:Y:S05]  /*28230*/  BSYNC.RECONVERGENT B1 ;  /* 0x0000000000017941 */ /* 0x000fea0003800200 */
.L_x_10844:
        /* <DEDUP_REMOVED lines=43> */
.L_x_10842:
[----:B------:R-:W-:Y:S05]  /*284f0*/  BSYNC.RECONVERGENT B0 ;  /* 0x0000000000007941 */ /* 0x000fea0003800200 */
.L_x_10841:
        /* <DEDUP_REMOVED lines=21> */
.L_x_10848:
        /* <DEDUP_REMOVED lines=13> */
.L_x_10850:
[----:B------:R-:W-:Y:S05]  /*28720*/  BSYNC.RECONVERGENT B1 ;  /* 0x0000000000017941 */ /* 0x000fea0003800200 */
.L_x_10849:
        /* <DEDUP_REMOVED lines=43> */
.L_x_10847:
[----:B------:R-:W-:Y:S05]  /*289e0*/  BSYNC.RECONVERGENT B0 ;  /* 0x0000000000007941 */ /* 0x000fea0003800200 */
.L_x_10846:
        /* <DEDUP_REMOVED lines=21> */
.L_x_10853:
        /* <DEDUP_REMOVED lines=13> */
.L_x_10855:
[----:B------:R-:W-:Y:S05]  /*28c10*/  BSYNC.RECONVERGENT B1 ;  /* 0x0000000000017941 */ /* 0x000fea0003800200 */
.L_x_10854:
        /* <DEDUP_REMOVED lines=43> */
.L_x_10852:
[----:B------:R-:W-:Y:S05]  /*28ed0*/  BSYNC.RECONVERGENT B0 ;  /* 0x0000000000007941 */ /* 0x000fea0003800200 */
.L_x_10851:
        /* <DEDUP_REMOVED lines=21> */
.L_x_10858:
        /* <DEDUP_REMOVED lines=13> */
.L_x_10860:
[----:B------:R-:W-:Y:S05]  /*29100*/  BSYNC.RECONVERGENT B1 ;  /* 0x0000000000017941 */ /* 0x000fea0003800200 */
.L_x_10859:
        /* <DEDUP_REMOVED lines=43> */
.L_x_10857:
[----:B------:R-:W-:Y:S05]  /*293c0*/  BSYNC.RECONVERGENT B0 ;  /* 0x0000000000007941 */ /* 0x000fea0003800200 */
.L_x_10856:
        /* <DEDUP_REMOVED lines=21> */
.L_x_10863:
        /* <DEDUP_REMOVED lines=13> */
.L_x_10865:
[----:B------:R-:W-:Y:S05]  /*295f0*/  BSYNC.RECONVERGENT B1 ;  /* 0x0000000000017941 */ /* 0x000fea0003800200 */
.L_x_10864:
        /* <DEDUP_REMOVED lines=43> */
.L_x_10862:
[----:B------:R-:W-:Y:S05]  /*298b0*/  BSYNC.RECONVERGENT B0 ;  /* 0x0000000000007941 */ /* 0x000fea0003800200 */
.L_x_10861:
        /* <DEDUP_REMOVED lines=21> */
.L_x_10868:
        /* <DEDUP_REMOVED lines=13> */
.L_x_10870:
[----:B------:R-:W-:Y:S05]  /*29ae0*/  BSYNC.RECONVERGENT B1 ;  /* 0x0000000000017941 */ /* 0x000fea0003800200 */
.L_x_10869:
        /* <DEDUP_REMOVED lines=43> */
.L_x_10867:
[----:B------:R-:W-:Y:S05]  /*29da0*/  BSYNC.RECONVERGENT B0 ;  /* 0x0000000000007941 */ /* 0x000fea0003800200 */
.L_x_10866:
        /* <DEDUP_REMOVED lines=21> */
.L_x_10873:
        /* <DEDUP_REMOVED lines=15> */
.L_x_10875:
[----:B------:R-:W-:Y:S05]  /*29ff0*/  BSYNC.RECONVERGENT B1 ;  /* 0x0000000000017941 */ /* 0x000fea0003800200 */
.L_x_10874:
        /* <DEDUP_REMOVED lines=43> */
.L_x_10872:
[----:B------:R-:W-:Y:S05]  /*2a2b0*/  BSYNC.RECONVERGENT B0 ;  /* 0x0000000000007941 */ /* 0x000fea0003800200 */
.L_x_10871:
        /* <DEDUP_REMOVED lines=12> */
.L_x_10835:
        /* <DEDUP_REMOVED lines=41> */
.L_x_10879:
        /* <DEDUP_REMOVED lines=13> */
.L_x_10881:
[----:B------:R-:W-:Y:S05]  /*2a6e0*/  BSYNC.RECONVERGENT B1 ;  /* 0x0000000000017941 */ /* 0x000fea0003800200 */
.L_x_10880:
        /* <DEDUP_REMOVED lines=42> */
.L_x_10878:
[----:B------:R-:W-:Y:S05]  /*2a990*/  BSYNC.RECONVERGENT B0 ;  /* 0x0000000000007941 */ /* 0x000fea0003800200 */
.L_x_10877:
        /* <DEDUP_REMOVED lines=25> */
.L_x_10884:
        /* <DEDUP_REMOVED lines=13> */
.L_x_10886:
[----:B------:R-:W-:Y:S05]  /*2ac00*/  BSYNC.RECONVERGENT B1 ;  /* 0x0000000000017941 */ /* 0x000fea0003800200 */
.L_x_10885:
        /* <DEDUP_REMOVED lines=43> */
.L_x_10883:
[----:B------:R-:W-:Y:S05]  /*2aec0*/  BSYNC.RECONVERGENT B0 ;  /* 0x0000000000007941 */ /* 0x000fea0003800200 */
.L_x_10882:
        /* <DEDUP_REMOVED lines=23> */
.L_x_10889:
        /* <DEDUP_REMOVED lines=13> */
.L_x_10891:
[----:B------:R-:W-:Y:S05]  /*2b110*/  BSYNC.RECONVERGENT B1 ;  /* 0x0000000000017941 */ /* 0x000fea0003800200 */
.L_x_10890:
        /* <DEDUP_REMOVED lines=43> */
.L_x_10888:
[----:B------:R-:W-:Y:S05]  /*2b3d0*/  BSYNC.RECONVERGENT B0 ;  /* 0x0000000000007941 */ /* 0x000fea0003800200 */
.L_x_10887:
        /* <DEDUP_REMOVED lines=23> */
.L_x_10894:
        /* <DEDUP_REMOVED lines=13> */
.L_x_10896:
[----:B------:R-:W-:Y:S05]  /*2b620*/  BSYNC.RECONVERGENT B1 ;  /* 0x0000000000017941 */ /* 0x000fea0003800200 */
.L_x_10895:
        /* <DEDUP_REMOVED lines=43> */
.L_x_10893:
[----:B------:R-:W-:Y:S05]  /*2b8e0*/  BSYNC.RECONVERGENT B0 ;  /* 0x0000000000007941 */ /* 0x000fea0003800200 */
.L_x_10892:
        /* <DEDUP_REMOVED lines=23> */
.L_x_10899:
        /* <DEDUP_REMOVED lines=13> */
.L_x_10901:
[----:B------:R-:W-:Y:S05]  /*2bb30*/  BSYNC.RECONVERGENT B1 ;  /* 0x0000000000017941 */ /* 0x000fea0003800200 */
.L_x_10900:
        /* <DEDUP_REMOVED lines=43> */
.L_x_10898:
[----:B------:R-:W-:Y:S05]  /*2bdf0*/  BSYNC.RECONVERGENT B0 ;  /* 0x0000000000007941 */ /* 0x000fea0003800200 */
.L_x_10897:
        /* <DEDUP_REMOVED lines=23> */
.L_x_10904:
        /* <DEDUP_REMOVED lines=13> */
.L_x_10906:
[----:B------:R-:W-:Y:S05]  /*2c040*/  BSYNC.RECONVERGENT B1 ;  /* 0x0000000000017941 */ /* 0x000fea0003800200 */
.L_x_10905:
        /* <DEDUP_REMOVED lines=43> */
.L_x_10903:
[----:B------:R-:W-:Y:S05]  /*2c300*/  BSYNC.RECONVERGENT B0 ;  /* 0x0000000000007941 */ /* 0x000fea0003800200 */
.L_x_10902:
        /* <DEDUP_REMOVED lines=23> */
.L_x_10909:
        /* <DEDUP_REMOVED lines=13> */
.L_x_10911:
[----:B------:R-:W-:Y:S05]  /*2c550*/  BSYNC.RECONVERGENT B1 ;  /* 0x0000000000017941 */ /* 0x000fea0003800200 */
.L_x_10910:
        /* <DEDUP_REMOVED lines=43> */
.L_x_10908:
[----:B------:R-:W-:Y:S05]  /*2c810*/  BSYNC.RECONVERGENT B0 ;  /* 0x0000000000007941 */ /* 0x000fea0003800200 */
.L_x_10907:
        /* <DEDUP_REMOVED lines=23> */
.L_x_10914:
        /* <DEDUP_REMOVED lines=15> */
.L_x_10916:
[----:B------:R-:W-:Y:S05]  /*2ca80*/  BSYNC.RECONVERGENT B1 ;  /* 0x0000000000017941 */ /* 0x000fea0003800200 */
.L_x_10915:
        /* <DEDUP_REMOVED lines=43> */
.L_x_10913:
[----:B------:R-:W-:Y:S05]  /*2cd40*/  BSYNC.RECONVERGENT B0 ;  /* 0x0000000000007941 */ /* 0x000fea0003800200 */
.L_x_10912:
        /* <DEDUP_REMOVED lines=15> */
.L_x_10876:
        /* <DEDUP_REMOVED lines=16> */
.L_x_10920:
        /* <DEDUP_REMOVED lines=13> */
.L_x_10922:
[----:B------:R-:W-:Y:S05]  /*2d010*/  BSYNC.RECONVERGENT B1 ;  /* 0x0000000000017941 */ /* 0x000fea0003800200 */
.L_x_10921:
        /* <DEDUP_REMOVED lines=42> */
.L_x_10919:
[----:B------:R-:W-:Y:S05]  /*2d2c0*/  BSYNC.RECONVERGENT B0 ;  /* 0x0000000000007941 */ /* 0x000fea0003800200 */
.L_x_10918:
        /* <DEDUP_REMOVED lines=23> */
.L_x_10925:
        /* <DEDUP_REMOVED lines=13> */
.L_x_10927:
[----:B------:R-:W-:Y:S05]  /*2d510*/  BSYNC.RECONVERGENT B1 ;  /* 0x0000000000017941 */ /* 0x000fea0003800200 */
.L_x_10926:
        /* <DEDUP_REMOVED lines=43> */
.L_x_10924:
[----:B------:R-:W-:Y:S05]  /*2d7d0*/  BSYNC.RECONVERGENT B0 ;  /* 0x0000000000007941 */ /* 0x000fea0003800200 */
.L_x_10923:
        /* <DEDUP_REMOVED lines=21> */
.L_x_10930:
        /* <DEDUP_REMOVED lines=13> */
.L_x_10932:
[----:B------:R-:W-:Y:S05]  /*2da00*/  BSYNC.RECONVERGENT B1 ;  /* 0x0000000000017941 */ /* 0x000fea0003800200 */
.L_x_10931:
        /* <DEDUP_REMOVED lines=43> */
.L_x_10929:
[----:B------:R-:W-:Y:S05]  /*2dcc0*/  BSYNC.RECONVERGENT B0 ;  /* 0x0000000000007941 */ /* 0x000fea0003800200 */
.L_x_10928:
        /* <DEDUP_REMOVED lines=21> */
.L_x_10935:
        /* <DEDUP_REMOVED lines=13> */
.L_x_10937:
[----:B------:R-:W-:Y:S05]  /*2def0*/  BSYNC.RECONVERGENT B1 ;  /* 0x0000000000017941 */ /* 0x000fea0003800200 */
.L_x_10936:
        /* <DEDUP_REMOVED lines=43> */
.L_x_10934:
[----:B------:R-:W-:Y:S05]  /*2e1b0*/  BSYNC.RECONVERGENT B0 ;  /* 0x0000000000007941 */ /* 0x000fea0003800200 */
.L_x_10933:
        /* <DEDUP_REMOVED lines=21> */
.L_x_10940:
        /* <DEDUP_REMOVED lines=13> */
.L_x_10942:
[----:B------:R-:W-:Y:S05]  /*2e3e0*/  BSYNC.RECONVERGENT B1 ;  /* 0x0000000000017941 */ /* 0x000fea0003800200 */
.L_x_10941:
        /* <DEDUP_REMOVED lines=43> */
.L_x_10939:
[----:B------:R-:W-:Y:S05]  /*2e6a0*/  BSYNC.RECONVERGENT B0 ;  /* 0x0000000000007941 */ /* 0x000fea0003800200 */
.L_x_10938:
        /* <DEDUP_REMOVED lines=21> */
.L_x_10945:
        /* <DEDUP_REMOVED lines=13> */
.L_x_10947:
[----:B------:R-:W-:Y:S05]  /*2e8d0*/  BSYNC.RECONVERGENT B1 ;  /* 0x0000000000017941 */ /* 0x000fea0003800200 */
.L_x_10946:
        /* <DEDUP_REMOVED lines=43> */
.L_x_10944:
[----:B------:R-:W-:Y:S05]  /*2eb90*/  BSYNC.RECONVERGENT B0 ;  /* 0x0000000000007941 */ /* 0x000fea0003800200 */
.L_x_10943:
        /* <DEDUP_REMOVED lines=21> */
.L_x_10950:
        /* <DEDUP_REMOVED lines=13> */
.L_x_10952:
[----:B------:R-:W-:Y:S05]  /*2edc0*/  BSYNC.RECONVERGENT B1 ;  /* 0x0000000000017941 */ /* 0x000fea0003800200 */
.L_x_10951:
        /* <DEDUP_REMOVED lines=43> */
.L_x_10949:
[----:B------:R-:W-:Y:S05]  /*2f080*/  BSYNC.RECONVERGENT B0 ;  /* 0x0000000000007941 */ /* 0x000fea0003800200 */
.L_x_10948:
        /* <DEDUP_REMOVED lines=21> */
.L_x_10955:
        /* <DEDUP_REMOVED lines=15> */
.L_x_10957:
[----:B------:R-:W-:Y:S05]  /*2f2d0*/  BSYNC.RECONVERGENT B1 ;  /* 0x0000000000017941 */ /* 0x000fea0003800200 */
.L_x_10956:
        /* <DEDUP_REMOVED lines=43> */
.L_x_10954:
[----:B------:R-:W-:Y:S05]  /*2f590*/  BSYNC.RECONVERGENT B0 ;  /* 0x0000000000007941 */ /* 0x000fea0003800200 */
.L_x_10953:
        /* <DEDUP_REMOVED lines=12> */
.L_x_10917:
        /* <DEDUP_REMOVED lines=22> */
[----:B------:R-:W1:Y:S02]  /*2f7c0*/  LDC.64 R42, c[0x0][0x3a0] ;  /* 0x0000e800ff2a7b82 */ /* 0x000e640000000a00 */
[----:B-1----:R-:W-:-:S05]  /*2f7d0*/  IMAD.WIDE.U32 R42, R211, 0x10, R42 ;  /* 0x00000010d32a7825 */ /* 0x002fca00078e002a */
[----:B0-----:R0:W5:Y:S01]  /*2f7e0*/  LDG.E.128 R124, desc[UR6][R42.64] ;  /* 0x000000062a7c7981 */ /* 0x001162000c1e1d00 */
        /* <DEDUP_REMOVED lines=16> */
.L_x_10961:
        /* <DEDUP_REMOVED lines=13> */
.L_x_10963:
[----:B------:R-:W-:Y:S05]  /*2f9c0*/  BSYNC.RECONVERGENT B1 ;  /* 0x0000000000017941 */ /* 0x000fea0003800200 */
.L_x_10962:
        /* <DEDUP_REMOVED lines=43> */
.L_x_10960:
[----:B------:R-:W-:Y:S05]  /*2fc80*/  BSYNC.RECONVERGENT B0 ;  /* 0x0000000000007941 */ /* 0x000fea0003800200 */
.L_x_10959:
[----:B------:R-:W-:Y:S01]  /*2fc90*/  I2FP.F32.U32 R43, R215 ;  /* 0x000000d7002b7245 */ /* 0x000fe20000201000 */
[----:B-----5:R-:W-:Y:S01]  /*2fca0*/  HADD2.F32 R42, -RZ, R128.H0_H0 ;  /* 0x20000080ff2a7230 */ /* 0x020fe20000004100 */
[----:B------:R-:W-:Y:S01]  /*2fcb0*/  ISETP.NE.AND P1, PT, R214, 0x1, PT ;  /* 0x00000001d600780c */ /* 0x000fe20003f25270 */
[----:B------:R-:W-:Y:S01]  /*2fcc0*/  BSSY.RECONVERGENT B0, `(.L_x_10964) ;  /* 0x000004f000007945 */ /* 0x000fe20003800200 */
[----:B------:R-:W-:Y:S01]  /*2fcd0*/  LOP3.LUT R29, R29, 0xfffffffd, RZ, 0xc0, !PT ;  /* 0xfffffffd1d1d7812 */ /* 0x000fe200078ec0ff */
        /* <DEDUP_REMOVED lines=8> */
[----:B------:R-:W-:Y:S01]  /*2fd60*/  IMAD.MOV.U32 R42, RZ, RZ, 0x2 ;  /* 0x00000002ff2a7424 */ /* 0x000fe200078e00ff */
[----:B------:R-:W-:-:S08]  /*2fd70*/  MOV R43, R26 ;  /* 0x0000001a002b7202 */ /* 0x000fd00000000f00 */
        /* <DEDUP_REMOVED lines=10> */
.L_x_10966:
        /* <DEDUP_REMOVED lines=13> */
.L_x_10968:
[----:B------:R-:W-:Y:S05]  /*2fef0*/  BSYNC.RECONVERGENT B1 ;  /* 0x0000000000017941 */ /* 0x000fea0003800200 */
.L_x_10967:
        /* <DEDUP_REMOVED lines=43> */
.L_x_10965:
[----:B------:R-:W-:Y:S05]  /*301b0*/  BSYNC.RECONVERGENT B0 ;  /* 0x0000000000007941 */ /* 0x000fea0003800200 */
.L_x_10964:
        /* <DEDUP_REMOVED lines=23> */
.L_x_10971:
        /* <DEDUP_REMOVED lines=13> */
.L_x_10973:
[----:B------:R-:W-:Y:S05]  /*30400*/  BSYNC.RECONVERGENT B1 ;  /* 0x0000000000017941 */ /* 0x000fea0003800200 */
.L_x_10972:
        /* <DEDUP_REMOVED lines=43> */
.L_x_10970:
[----:B------:R-:W-:Y:S05]  /*306c0*/  BSYNC.RECONVERGENT B0 ;  /* 0x0000000000007941 */ /* 0x000fea0003800200 */
.L_x_10969:
        /* <DEDUP_REMOVED lines=23> */
.L_x_10976:
        /* <DEDUP_REMOVED lines=13> */
.L_x_10978:
[----:B------:R-:W-:Y:S05]  /*30910*/  BSYNC.RECONVERGENT B1 ;  /* 0x0000000000017941 */ /* 0x000fea0003800200 */
.L_x_10977:
        /* <DEDUP_REMOVED lines=43> */
.L_x_10975:
[----:B------:R-:W-:Y:S05]  /*30bd0*/  BSYNC.RECONVERGENT B0 ;  /* 0x0000000000007941 */ /* 0x000fea0003800200 */
.L_x_10974:
        /* <DEDUP_REMOVED lines=23> */
.L_x_10981:
        /* <DEDUP_REMOVED lines=13> */
.L_x_10983:
[----:B------:R-:W-:Y:S05]  /*30e20*/  BSYNC.RECONVERGENT B1 ;  /* 0x0000000000017941 */ /* 0x000fea0003800200 */
.L_x_10982:
        /* <DEDUP_REMOVED lines=43> */
.L_x_10980:
[----:B------:R-:W-:Y:S05]  /*310e0*/  BSYNC.RECONVERGENT B0 ;  /* 0x0000000000007941 */ /* 0x000fea0003800200 */
.L_x_10979:
        /* <DEDUP_REMOVED lines=23> */
.L_x_10986:
        /* <DEDUP_REMOVED lines=13> */
.L_x_10988:
[----:B------:R-:W-:Y:S05]  /*31330*/  BSYNC.RECONVERGENT B1 ;  /* 0x0000000000017941 */ /* 0x000fea0003800200 */
.L_x_10987:
        /* <DEDUP_REMOVED lines=43> */
.L_x_10985:
[----:B------:R-:W-:Y:S05]  /*315f0*/  BSYNC.RECONVERGENT B0 ;  /* 0x0000000000007941 */ /* 0x000fea0003800200 */
.L_x_10984:
        /* <DEDUP_REMOVED lines=23> */
.L_x_10991:
        /* <DEDUP_REMOVED lines=13> */
.L_x_10993:
[----:B------:R-:W-:Y:S05]  /*31840*/  BSYNC.RECONVERGENT B1 ;  /* 0x0000000000017941 */ /* 0x000fea0003800200 */
.L_x_10992:
        /* <DEDUP_REMOVED lines=43> */
.L_x_10990:
[----:B------:R-:W-:Y:S05]  /*31b00*/  BSYNC.RECONVERGENT B0 ;  /* 0x0000000000007941 */ /* 0x000fea0003800200 */
.L_x_10989:
        /* <DEDUP_REMOVED lines=23> */
.L_x_10996:
        /* <DEDUP_REMOVED lines=15> */
.L_x_10998:
[----:B------:R-:W-:Y:S05]  /*31d70*/  BSYNC.RECONVERGENT B1 ;  /* 0x0000000000017941 */ /* 0x000fea0003800200 */
.L_x_10997:
        /* <DEDUP_REMOVED lines=43> */
.L_x_10995:
[----:B------:R-:W-:Y:S05]  /*32030*/  BSYNC.RECONVERGENT B0 ;  /* 0x0000000000007941 */ /* 0x000fea0003800200 */
.L_x_10994:
        /* <DEDUP_REMOVED lines=15> */
.L_x_10958:
        /* <DEDUP_REMOVED lines=16> */
.L_x_11002:
        /* <DEDUP_REMOVED lines=13> */
.L_x_11004:
[----:B------:R-:W-:Y:S05]  /*32300*/  BSYNC.RECONVERGENT B1 ;  /* 0x0000000000017941 */ /* 0x000fea0003800200 */
.L_x_11003:
        /* <DEDUP_REMOVED lines=41> */
[----:B------:R-:W-:Y:S01]  /*325a0*/  IMAD.MOV.U32 R124, RZ, RZ, RZ ;  /* 0x000000ffff7c7224 */ /* 0x000fe200078e00ff */
[----:B------:R-:W-:-:S07]  /*325b0*/  MOV R42, R212 ;  /* 0x000000d4002a7202 */ /* 0x000fce0000000f00 */
.L_x_11001:
[----:B------:R-:W-:Y:S05]  /*325c0*/  BSYNC.RECONVERGENT B0 ;  /* 0x0000000000007941 */ /* 0x000fea0003800200 */
.L_x_11000:
        /* <DEDUP_REMOVED lines=23> */
.L_x_11007:
        /* <DEDUP_REMOVED lines=13> */
.L_x_11009:
[----:B------:R-:W-:Y:S05]  /*32810*/  BSYNC.RECONVERGENT B1 ;  /* 0x0000000000017941 */ /* 0x000fea0003800200 */
.L_x_11008:
        /* <DEDUP_REMOVED lines=43> */
.L_x_11006:
[----:B------:R-:W-:Y:S05]  /*32ad0*/  BSYNC.RECONVERGENT B0 ;  /* 0x0000000000007941 */ /* 0x000fea0003800200 */
.L_x_11005:
[----:B------:R-:W-:Y:S01]  /*32ae0*/  ISETP.NE.AND P2, PT, R42, 0x1, PT ;  /* 0x000000012a00780c */ /* 0x000fe20003f45270 */
[----:B------:R-:W-:Y:S01]  /*32af0*/  HADD2.F32 R128, -RZ, R128.H1_H1 ;  /* 0x30000080ff807230 */ /* 0x000fe20000004100 */
        /* <DEDUP_REMOVED lines=19> */
.L_x_11012:
        /* <DEDUP_REMOVED lines=13> */
.L_x_11014:
[----:B------:R-:W-:Y:S05]  /*32d00*/  BSYNC.RECONVERGENT B1 ;  /* 0x0000000000017941 */ /* 0x000fea0003800200 */
.L_x_11013:
        /* <DEDUP_REMOVED lines=43> */
.L_x_11011:
[----:B------:R-:W-:Y:S05]  /*32fc0*/  BSYNC.RECONVERGENT B0 ;  /* 0x0000000000007941 */ /* 0x000fea0003800200 */
.L_x_11010:
[----:B------:R-:W-:Y:S01]  /*32fd0*/  ISETP.NE.AND P3, PT, R124, 0x1, PT ;  /* 0x000000017c00780c */ /* 0x000fe20003f65270 */
[----:B------:R-:W-:Y:S01]  /*32fe0*/  HADD2.F32 R42, -RZ, R129.H0_H0 ;  /* 0x20000081ff2a7230 */ /* 0x000fe20000004100 */
        /* <DEDUP_REMOVED lines=19> */
.L_x_11017:
        /* <DEDUP_REMOVED lines=13> */
.L_x_11019:
[----:B------:R-:W-:Y:S05]  /*331f0*/  BSYNC.RECONVERGENT B1 ;  /* 0x0000000000017941 */ /* 0x000fea0003800200 */
.L_x_11018:
        /* <DEDUP_REMOVED lines=43> */
.L_x_11016:
[----:B------:R-:W-:Y:S05]  /*334b0*/  BSYNC.RECONVERGENT B0 ;  /* 0x0000000000007941 */ /* 0x000fea0003800200 */
.L_x_11015:
        /* <DEDUP_REMOVED lines=21> */
.L_x_11022:
        /* <DEDUP_REMOVED lines=13> */
.L_x_11024:
[----:B------:R-:W-:Y:S05]  /*336e0*/  BSYNC.RECONVERGENT B1 ;  /* 0x0000000000017941 */ /* 0x000fea0003800200 */
.L_x_11023:
        /* <DEDUP_REMOVED lines=43> */
.L_x_11021:
[----:B------:R-:W-:Y:S05]  /*339a0*/  BSYNC.RECONVERGENT B0 ;  /* 0x0000000000007941 */ /* 0x000fea0003800200 */
.L_x_11020:
        /* <DEDUP_REMOVED lines=21> */
.L_x_11027:
        /* <DEDUP_REMOVED lines=13> */
.L_x_11029:
[----:B------:R-:W-:Y:S05]  /*33bd0*/  BSYNC.RECONVERGENT B1 ;  /* 0x0000000000017941 */ /* 0x000fea0003800200 */
.L_x_11028:
        /* <DEDUP_REMOVED lines=43> */
.L_x_11026:
[----:B------:R-:W-:Y:S05]  /*33e90*/  BSYNC.RECONVERGENT B0 ;  /* 0x0000000000007941 */ /* 0x000fea0003800200 */
.L_x_11025:
        /* <DEDUP_REMOVED lines=21> */
.L_x_11032:
        /* <DEDUP_REMOVED lines=13> */
.L_x_11034:
[----:B------:R-:W-:Y:S05]  /*340c0*/  BSYNC.RECONVERGENT B1 ;  /* 0x0000000000017941 */ /* 0x000fea0003800200 */
.L_x_11033:
        /* <DEDUP_REMOVED lines=43> */
.L_x_11031:
[----:B------:R-:W-:Y:S05]  /*34380*/  BSYNC.RECONVERGENT B0 ;  /* 0x0000000000007941 */ /* 0x000fea0003800200 */
.L_x_11030:
        /* <DEDUP_REMOVED lines=21> */
.L_x_11037:
        /* <DEDUP_REMOVED lines=15> */
.L_x_11039:
[----:B------:R-:W-:Y:S05]  /*345d0*/  BSYNC.RECONVERGENT B1 ;  /* 0x0000000000017941 */ /* 0x000fea0003800200 */
.L_x_11038:
        /* <DEDUP_REMOVED lines=30> */
[----:B------:R-:W-:-:S04]  /*347c0*/  LOP3.LUT R8, R14, R16, R11, 0x96, !PT ;  /* 0x000000100e087212 */ /* 0x000fc800078e960b */
        /* <DEDUP_REMOVED lines=12> */
.L_x_11036:
[----:B------:R-:W-:Y:S05]  /*34890*/  BSYNC.RECONVERGENT B0 ;  /* 0x0000000000007941 */ /* 0x000fea0003800200 */
.L_x_11035:
[----:B------:R-:W-:Y:S01]  /*348a0*/  I2FP.F32.U32 R5, R42 ;  /* 0x0000002a00057245 */ /* 0x000fe20000201000 */
[----:B------:R-:W-:-:S04]  /*348b0*/  HADD2.F32 R6, -RZ, R131.H1_H1 ;  /* 0x30000083ff067230 */ /* 0x000fc80000004100 */
[----:B------:R-:W-:Y:S01]  /*348c0*/  FFMA.FTZ R5, R5, R4, 1.1641532182693481445e-10 ;  /* 0x2f00000005057423 */ /* 0x000fe20000010004 */
[----:B------:R-:W-:Y:S01]  /*348d0*/  FMUL.FTZ R6, R6, R23 ;  /* 0x0000001706067220 */ /* 0x000fe20000410000 */
[----:B------:R-:W-:-:S03]  /*348e0*/  F2FP.F16.F32.PACK_AB R4, R214, R212 ;  /* 0x000000d4d604723e */ /* 0x000fc600000000ff */
[----:B------:R-:W-:Y:S01]  /*348f0*/  FMUL.FTZ R6, R6, R3 ;  /* 0x0000000306067220 */ /* 0x000fe20000410000 */
[----:B------:R-:W-:Y:S02]  /*34900*/  FSETP.GTU.FTZ.AND P6, PT, R5, R2, PT ;  /* 0x000000020500720b */ /* 0x000fe40003fdc000 */
[----:B------:R-:W-:Y:S02]  /*34910*/  F2FP.F16.F32.PACK_AB R5, R215, R213 ;  /* 0x000000d5d705723e */ /* 0x000fe400000000ff */
[----:B------:R-:W-:Y:S02]  /*34920*/  FSEL R9, R6, RZ, !P6 ;  /* 0x000000ff06097208 */ /* 0x000fe40007000000 */
[----:B------:R-:W-:Y:S02]  /*34930*/  PLOP3.LUT P6, PT, P6, PT, PT, 0x8, 0x80 ;  /* 0x000000000080781c */ /* 0x000fe400037ce170 */
[----:B------:R-:W-:Y:S02]  /*34940*/  F2FP.F16.F32.PACK_AB R6, R126, R216 ;  /* 0x000000d87e06723e */ /* 0x000fe400000000ff */
[----:B------:R-:W-:-:S09]  /*34950*/  F2FP.F16.F32.PACK_AB R7, R9, R130 ;  /* 0x000000820907723e */ /* 0x000fd200000000ff */
.L_x_10999:
[----:B------:R-:W-:Y:S01]  /*34960*/  FADD.FTZ R11, RZ, R0 ;  /* 0x00000000ff0b7221 */ /* 0x000fe20000010000 */
[----:B------:R-:W-:Y:S01]  /*34970*/  SEL R3, RZ, 0x1000000, !P6 ;  /* 0x01000000ff037807 */ /* 0x000fe20007000000 */
[----:B------:R-:W-:Y:S01]  /*34980*/  IMAD.WIDE.U32 R40, R211, 0x10, R40 ;  /* 0x00000010d3287825 */ /* 0x000fe200078e0028 */
[----:B------:R-:W-:-:S03]  /*34990*/  SEL R2, RZ, 0x10000, !P5 ;  /* 0x00010000ff027807 */ /* 0x000fc60006800000 */
[----:B------:R-:W-:Y:S01]  /*349a0*/  FADD.FTZ R8, R11, R36 ;  /* 0x000000240b087221 */ /* 0x000fe20000010000 */
[----:B------:R-:W-:Y:S01]  /*349b0*/  SEL R12, RZ, 0x100, !P4 ;  /* 0x00000100ff0c7807 */ /* 0x000fe20006000000 */
[----:B------:R-:W-:Y:S01]  /*349c0*/  IMAD.WIDE.U32 R38, R211, 0x8, R38 ;  /* 0x00000008d3267825 */ /* 0x000fe200078e0026 */
[----:B------:R-:W-:-:S03]  /*349d0*/  SEL R10, RZ, 0x1000000, !P2 ;  /* 0x01000000ff0a7807 */ /* 0x000fc60005000000 */
[----:B------:R-:W-:Y:S01]  /*349e0*/  FADD.FTZ R11, R8, R35 ;  /* 0x00000023080b7221 */ /* 0x000fe20000010000 */
[----:B------:R-:W-:Y:S01]  /*349f0*/  SEL R13, RZ, 0x10000, !P1 ;  /* 0x00010000ff0d7807 */ /* 0x000fe20004800000 */
[----:B------:R0:W-:Y:S01]  /*34a00*/  STG.E.128 desc[UR6][R40.64], R4 ;  /* 0x0000000428007986 */ /* 0x0001e2000c101d06 */
[----:B------:R-:W-:Y:S01]  /*34a10*/  LOP3.LUT P6, RZ, R29, 0x2, RZ, 0xc0, !PT ;  /* 0x000000021dff7812 */ /* 0x000fe200078cc0ff */
[----:B------:R-:W-:Y:S01]  /*34a20*/  FADD.FTZ R8, R11, R134 ;  /* 0x000000860b087221 */ /* 0x000fe20000010000 */
[----:B------:R-:W-:Y:S01]  /*34a30*/  LOP3.LUT R12, R12, R3, R2, 0xfe, !PT ;  /* 0x000000030c0c7212 */ /* 0x000fe200078efe02 */
[----:B------:R-:W-:Y:S01]  /*34a40*/  UMOV UR4, 0xffffffff ;  /* 0xffffffff00047882 */ /* 0x000fe20000000000 */
[----:B------:R-:W-:Y:S01]  /*34a50*/  SEL R3, RZ, 0x1, !P3 ;  /* 0x00000001ff037807 */ /* 0x000fe20005800000 */
[----:B------:R-:W-:-:S03]  /*34a60*/  FADD.FTZ R11, R8, R37 ;  /* 0x00000025080b7221 */ /* 0x000fc60000010000 */
[----:B------:R-:W-:Y:S01]  /*34a70*/  LOP3.LUT R3, R12, R3, RZ, 0xfc, !PT ;  /* 0x000000030c037212 */ /* 0x000fe200078efcff */
        /* <DEDUP_REMOVED lines=66> */
[----:B------:R-:W-:Y:S02]  /*34ea0*/  SEL R8, RZ, 0x100, !P0 ;  /* 0x00000100ff087807 */ /* 0x000fe40004000000 */
[----:B------:R-:W-:Y:S01]  /*34eb0*/  LOP3.LUT P0, RZ, R25, 0x1f, RZ, 0xc0, !PT ;  /* 0x0000001f19ff7812 */ /* 0x000fe2000780c0ff */
[----:B------:R-:W-:Y:S01]  /*34ec0*/  FADD.FTZ R11, R11, R210 ;  /* 0x000000d20b0b7221 */ /* 0x000fe20000010000 */
[----:B------:R-:W-:Y:S02]  /*34ed0*/  LOP3.LUT R2, R8, R10, R13, 0xfe, !PT ;  /* 0x0000000a08027212 */ /* 0x000fe400078efe0d */
[----:B------:R-:W-:Y:S01]  /*34ee0*/  SEL R13, RZ, 0x1, !P6 ;  /* 0x00000001ff0d7807 */ /* 0x000fe20007000000 */
[----:B------:R-:W-:-:S03]  /*34ef0*/  FADD.FTZ R11, R11, R212 ;  /* 0x000000d40b0b7221 */ /* 0x000fc60000010000 */
[----:B------:R-:W-:Y:S01]  /*34f00*/  LOP3.LUT R2, R2, R13, RZ, 0xfc, !PT ;  /* 0x0000000d02027212 */ /* 0x000fe200078efcff */
[----:B------:R-:W-:-:S04]  /*34f10*/  FADD.FTZ R8, R11, R214 ;  /* 0x000000d60b087221 */ /* 0x000fc80000010000 */
[----:B------:R-:W-:Y:S01]  /*34f20*/  FADD.FTZ R8, R8, R213 ;  /* 0x000000d508087221 */ /* 0x000fe20000010000 */
[----:B------:R0:W-:Y:S03]  /*34f30*/  STG.E.64 desc[UR6][R38.64], R2 ;  /* 0x0000000226007986 */ /* 0x0001e6000c101b06 */
[----:B------:R-:W-:-:S04]  /*34f40*/  FADD.FTZ R11, R8, R215 ;  /* 0x000000d7080b7221 */ /* 0x000fc80000010000 */
[----:B------:R-:W-:-:S04]  /*34f50*/  FADD.FTZ R11, R11, R216 ;  /* 0x000000d80b0b7221 */ /* 0x000fc80000010000 */
[----:B------:R-:W-:-:S04]  /*34f60*/  FADD.FTZ R11, R11, R126 ;  /* 0x0000007e0b0b7221 */ /* 0x000fc80000010000 */
[----:B------:R-:W-:-:S04]  /*34f70*/  FADD.FTZ R8, R11, R130 ;  /* 0x000000820b087221 */ /* 0x000fc80000010000 */
[----:B------:R-:W-:Y:S01]  /*34f80*/  FADD.FTZ R8, R8, R9 ;  /* 0x0000000908087221 */ /* 0x000fe20000010000 */
[----:B0-----:R-:W-:Y:S06]  /*34f90*/  BRA.DIV UR4, `(.L_x_11040) ;  /* 0x0000002a04547947 */ /* 0x001fec000b800000 */
        /* <DEDUP_REMOVED lines=181> */
.L_x_11053:
[----:B------:R-:W-:Y:S01]  /*35af0*/  FMUL.FTZ R2, R3, R3 ;  /* 0x0000000303027220 */ /* 0x000fe20000410000 */
[----:B------:R-:W-:Y:S01]  /*35b00*/  ISETP.NE.AND P1, PT, RZ, UR11, PT ;  /* 0x0000000bff007c0c */ /* 0x000fe2000bf25270 */
[----:B-1----:R-:W-:Y:S01]  /*35b10*/  FADD.FTZ R5, R8, R11 ;  /* 0x0000000b08057221 */ /* 0x002fe20000010000 */
[----:B0-----:R-:W-:Y:S02]  /*35b20*/  HADD2.F32 R8, -RZ, R80.H1_H1 ;  /* 0x30000050ff087230 */ /* 0x001fe40000004100 */
        /* <DEDUP_REMOVED lines=8> */
[C---:B------:R-:W-:Y:S01]  /*35bb0*/  FADD.FTZ R35, -R7.reuse, R35 ;  /* 0x0000002307237221 */ /* 0x040fe20000010100 */
[C---:B------:R-:W-:Y:S01]  /*35bc0*/  FADD.FTZ R134, -R7.reuse, R134 ;  /* 0x0000008607867221 */ /* 0x040fe20000010100 */
[----:B------:R-:W0:Y:S01]  /*35bd0*/  MUFU.RSQ R11, R11 ;  /* 0x0000000b000b7308 */ /* 0x000e220000001400 */
[C---:B------:R-:W-:Y:S01]  /*35be0*/  FADD.FTZ R37, -R7.reuse, R37 ;  /* 0x0000002507257221 */ /* 0x040fe20000010100 */
[C---:B------:R-:W-:Y:S01]  /*35bf0*/  FADD.FTZ R228, -R7.reuse, R9 ;  /* 0x0000000907e47221 */ /* 0x040fe20000010100 */
[C---:B------:R-:W-:Y:S01]  /*35c00*/  FADD.FTZ R226, -R7.reuse, R212 ;  /* 0x000000d407e27221 */ /* 0x040fe20000010100 */
[----:B------:R-:W-:Y:S02]  /*35c10*/  HADD2.F32 R12, -RZ, R121.H0_H0 ;  /* 0x20000079ff0c7230 */ /* 0x000fe40000004100 */
[----:B------:R-:W-:Y:S01]  /*35c20*/  FADD.FTZ R212, -R7, R130 ;  /* 0x0000008207d47221 */ /* 0x000fe20000010100 */
[----:B------:R-:W-:-:S02]  /*35c30*/  HADD2.F32 R16, -RZ, R81.H0_H0 ;  /* 0x20000051ff107230 */ /* 0x000fc40000004100 */
[C---:B------:R-:W-:Y:S01]  /*35c40*/  FADD.FTZ R136, -R7.reuse, R136 ;  /* 0x0000008807887221 */ /* 0x040fe20000010100 */
[----:B------:R-:W-:Y:S02]  /*35c50*/  HADD2.F32 R20, -RZ, R121.H1_H1 ;  /* 0x30000079ff147230 */ /* 0x000fe40000004100 */
[C---:B------:R-:W-:Y:S01]  /*35c60*/  FADD.FTZ R138, -R7.reuse, R138 ;  /* 0x0000008a078a7221 */ /* 0x040fe20000010100 */
[----:B------:R-:W-:Y:S02]  /*35c70*/  HADD2.F32 R38, -RZ, R81.H1_H1 ;  /* 0x30000051ff267230 */ /* 0x000fe40000004100 */
[C---:B------:R-:W-:Y:S01]  /*35c80*/  FADD.FTZ R135, -R7.reuse, R135 ;  /* 0x0000008707877221 */ /* 0x040fe20000010100 */
[----:B------:R-:W-:Y:S02]  /*35c90*/  HADD2.F32 R124, -RZ, R122.H0_H0 ;  /* 0x2000007aff7c7230 */ /* 0x000fe40000004100 */
[----:B------:R-:W-:Y:S01]  /*35ca0*/  FADD.FTZ R139, -R7, R139 ;  /* 0x0000008b078b7221 */ /* 0x000fe20000010100 */
[----:B------:R-:W-:-:S02]  /*35cb0*/  HADD2.F32 R130, -RZ, R82.H0_H0 ;  /* 0x20000052ff827230 */ /* 0x000fc40000004100 */
[C---:B------:R-:W-:Y:S01]  /*35cc0*/  FADD.FTZ R224, -R7.reuse, R210 ;  /* 0x000000d207e07221 */ /* 0x040fe20000010100 */
[----:B------:R-:W-:Y:S01]  /*35cd0*/  FADD.FTZ R141, -R7, R141 ;  /* 0x0000008d078d7221 */ /* 0x000fe20000010100 */
[C---:B0-----:R-:W-:Y:S01]  /*35ce0*/  FMUL.FTZ R13, R11.reuse, R0 ;  /* 0x000000000b0d7220 */ /* 0x041fe20000410000 */
[----:B------:R-:W-:Y:S02]  /*35cf0*/  HADD2.F32 R0, -RZ, R120.H1_H1 ;  /* 0x30000078ff007230 */ /* 0x000fe40000004100 */
[C---:B------:R-:W-:Y:S01]  /*35d00*/  FMUL.FTZ R9, R11.reuse, R36 ;  /* 0x000000240b097220 */ /* 0x040fe20000410000 */
[----:B------:R-:W-:Y:S01]  /*35d10*/  FMUL.FTZ R35, R11, R35 ;  /* 0x000000230b237220 */ /* 0x000fe20000410000 */
[----:B------:R-:W-:Y:S01]  /*35d20*/  FFMA.FTZ R2, R13, R5, R2 ;  /* 0x000000050d027223 */ /* 0x000fe20000010002 */
[C---:B------:R-:W-:Y:S01]  /*35d30*/  FMUL.FTZ R5, R11.reuse, R134 ;  /* 0x000000860b057220 */ /* 0x040fe20000410000 */
[----:B------:R-:W-:Y:S01]  /*35d40*/  FMUL.FTZ R37, R11, R37 ;  /* 0x000000250b257220 */ /* 0x000fe20000410000 */
[----:B------:R-:W-:Y:S01]  /*35d50*/  FFMA.FTZ R9, R9, R0, R8 ;  /* 0x0000000009097223 */ /* 0x000fe20000010008 */
[----:B------:R-:W-:Y:S01]  /*35d60*/  FFMA.FTZ R0, R35, R12, R16 ;  /* 0x0000000c23007223 */ /* 0x000fe20000010010 */
        /* <DEDUP_REMOVED lines=92> */
[----:B------:R-:W-:Y:S01]  /*36330*/  FMUL.FTZ R19, R11, R142 ;  /* 0x0000008e0b137220 */ /* 0x000fe20000410000 */
[----:B------:R-:W-:Y:S02]  /*36340*/  HADD2.F32 R124, -RZ, R77.H1_H1 ;  /* 0x3000004dff7c7230 */ /* 0x000fe40000004100 */
        /* <DEDUP_REMOVED lines=33> */
[----:B------:R-:W-:Y:S02]  /*36560*/  HADD2.F32 R37, -RZ, R112.H0_H0 ;  /* 0x20000070ff257230 */ /* 0x000fe40000004100 */
[----:B------:R-:W-:Y:S01]  /*36570*/  FFMA.FTZ R125, R125, R134, R138 ;  /* 0x000000867d7d7223 */ /* 0x000fe2000001008a */
        /* <DEDUP_REMOVED lines=97> */
[----:B------:R-:W-:Y:S01]  /*36b90*/  FFMA.FTZ R170, R170, R41, R43 ;  /* 0x00000029aaaa7223 */ /* 0x000fe2000001002b */
[----:B------:R-:W-:Y:S01]  /*36ba0*/  FFMA.FTZ R181, R180, R7, R23 ;  /* 0x00000007b4b57223 */ /* 0x000fe20000010017 */
[----:B------:R-:W-:Y:S01]  /*36bb0*/  FFMA.FTZ R182, R182, R25, R37 ;  /* 0x00000019b6b67223 */ /* 0x000fe20000010025 */
[----:B------:R-:W-:Y:S01]  /*36bc0*/  FMUL.FTZ R151, R11, R174 ;  /* 0x000000ae0b977220 */ /* 0x000fe20000410000 */
        /* <DEDUP_REMOVED lines=84> */
[----:B------:R-:W-:Y:S01]  /*37110*/  HADD2.F32 R199, -RZ, R88.H1_H1 ;  /* 0x30000058ffc77230 */ /* 0x000fe20000004100 */
[----:B------:R-:W0:Y:S01]  /*37120*/  @!P0 LDC.64 R36, c[0x0][0x3c0] ;  /* 0x0000f000ff248b82 */ /* 0x000e220000000a00 */
[----:B------:R-:W-:Y:S02]  /*37130*/  HADD2.F32 R7, -RZ, R48.H1_H1 ;  /* 0x30000030ff077230 */ /* 0x000fe40000004100 */
[----:B------:R-:W-:Y:S01]  /*37140*/  FFMA.FTZ R195, R195, R4, R6 ;  /* 0x00000004c3c37223 */ /* 0x000fe20000010006 */
        /* <DEDUP_REMOVED lines=8> */
[----:B------:R-:W-:Y:S02]  /*371d0*/  HADD2.F32 R4, -RZ, R90.H1_H1 ;  /* 0x3000005aff047230 */ /* 0x000fe40000004100 */
[----:B------:R-:W-:Y:S01]  /*371e0*/  FMUL.FTZ R205, R11, R220 ;  /* 0x000000dc0bcd7220 */ /* 0x000fe20000410000 */
[----:B------:R-:W-:-:S02]  /*371f0*/  HADD2.F32 R6, -RZ, R50.H1_H1 ;  /* 0x30000032ff067230 */ /* 0x000fc40000004100 */
[----:B------:R-:W-:Y:S01]  /*37200*/  FFMA.FTZ R198, R198, R7, R23 ;  /* 0x00000007c6c67223 */ /* 0x000fe20000010017 */
[----:B------:R-:W-:Y:S01]  /*37210*/  HADD2.F32 R10, -RZ, R91.H1_H1 ;  /* 0x3000005bff0a7230 */ /* 0x000fe20000004100 */
[----:B------:R-:W1:Y:S01]  /*37220*/  @!P0 LDC.64 R22, c[0x0][0x3c8] ;  /* 0x0000f200ff168b82 */ /* 0x000e620000000a00 */
[----:B------:R-:W-:Y:S02]  /*37230*/  HADD2.F32 R14, -RZ, R51.H1_H1 ;  /* 0x30000033ff0e7230 */ /* 0x000fe40000004100 */
[----:B------:R-:W-:Y:S01]  /*37240*/  FFMA.FTZ R205, R205, R4, R6 ;  /* 0x00000004cdcd7223 */ /* 0x000fe20000010006 */
[----:B------:R-:W-:Y:S02]  /*37250*/  HADD2.F32 R146, -RZ, R100.H0_H0 ;  /* 0x20000064ff927230 */ /* 0x000fe40000004100 */
[C---:B------:R-:W-:Y:S01]  /*37260*/  FMUL.FTZ R207, R11.reuse, R224 ;  /* 0x000000e00bcf7220 */ /* 0x040fe20000410000 */
[----:B------:R-:W-:Y:S02]  /*37270*/  HADD2.F32 R156, -RZ, R60.H0_H0 ;  /* 0x2000003cff9c7230 */ /* 0x000fe40000004100 */
[----:B------:R-:W-:Y:S01]  /*37280*/  FMUL.FTZ R209, R11, R214 ;  /* 0x000000d60bd17220 */ /* 0x000fe20000410000 */
[----:B------:R-:W-:Y:S01]  /*37290*/  HADD2.F32 R4, -RZ, R84.H1_H1 ;  /* 0x30000054ff047230 */ /* 0x000fe20000004100 */
[----:B------:R-:W2:Y:S01]  /*372a0*/  LDC.64 R6, c[0x0][0x428] ;  /* 0x00010a00ff067b82 */ /* 0x000ea20000000a00 */
[----:B------:R-:W-:Y:S01]  /*372b0*/  FFMA.FTZ R207, R207, R10, R14 ;  /* 0x0000000acfcf7223 */ /* 0x000fe2000001000e */
[----:B------:R-:W-:Y:S01]  /*372c0*/  FFMA.FTZ R151, R151, R146, R156 ;  /* 0x0000009297977223 */ /* 0x000fe2000001009c */
[----:B------:R-:W-:-:S02]  /*372d0*/  HADD2.F32 R10, -RZ, R44.H1_H1 ;  /* 0x3000002cff0a7230 */ /* 0x000fc40000004100 */
[----:B------:R-:W-:Y:S01]  /*372e0*/  FMUL.FTZ R42, R11, R42 ;  /* 0x0000002a0b2a7220 */ /* 0x000fe20000410000 */
[----:B0-----:R-:W-:-:S04]  /*372f0*/  @!P0 IMAD.WIDE R156, R33, 0x4, R36 ;  /* 0x00000004219c8825 */ /* 0x001fc800078e0224 */
[C---:B------:R-:W-:Y:S01]  /*37300*/  FMUL.FTZ R210, R11.reuse, R210 ;  /* 0x000000d20bd27220 */ /* 0x040fe20000410000 */
[----:B------:R-:W-:Y:S01]  /*37310*/  FMUL.FTZ R204, R11, R216 ;  /* 0x000000d80bcc7220 */ /* 0x000fe20000410000 */
[----:B------:R-:W-:Y:S01]  /*37320*/  FFMA.FTZ R209, R209, R4, R10 ;  /* 0x00000004d1d17223 */ /* 0x000fe2000001000a */
[----:B------:R-:W-:Y:S01]  /*37330*/  HADD2.F32 R25, -RZ, R85.H0_H0 ;  /* 0x20000055ff197230 */ /* 0x000fe20000004100 */
[----:B------:R0:W-:Y:S01]  /*37340*/  @!P0 STG.E desc[UR6][R156.64], R3 ;  /* 0x000000039c008986 */ /* 0x0001e2000c101906 */
[----:B------:R-:W-:Y:S01]  /*37350*/  HADD2.F32 R41, -RZ, R45.H0_H0 ;  /* 0x2000002dff297230 */ /* 0x000fe20000004100 */
[----:B------:R-:W-:Y:S01]  /*37360*/  F2FP.F16.F32.PACK_AB R4, R9, R2 ;  /* 0x000000020904723e */ /* 0x000fe200000000ff */
[----:B------:R-:W-:Y:S02]  /*37370*/  HADD2.F32 R213, -RZ, R85.H1_H1 ;  /* 0x30000055ffd57230 */ /* 0x000fe40000004100 */
[----:B------:R-:W-:Y:S01]  /*37380*/  FMUL.FTZ R126, R11, R126 ;  /* 0x0000007e0b7e7220 */ /* 0x000fe20000410000 */
[----:B------:R-:W-:-:S02]  /*37390*/  HADD2.F32 R43, -RZ, R45.H1_H1 ;  /* 0x3000002dff2b7230 */ /* 0x000fc40000004100 */
        /* <DEDUP_REMOVED lines=21> */
[----:B-1----:R-:W-:Y:S01]  /*374f0*/  @!P0 IMAD.WIDE R166, R33, 0x4, R22 ;  /* 0x0000000421a68825 */ /* 0x002fe200078e0216 */
[----:B------:R-:W-:-:S03]  /*37500*/  F2FP.F16.F32.PACK_AB R9, R15, R20 ;  /* 0x000000140f09723e */ /* 0x000fc600000000ff */
[----:B------:R-:W-:Y:S01]  /*37510*/  FFMA.FTZ R217, R228, R127, R135 ;  /* 0x0000007fe4d97223 */ /* 0x000fe20000010087 */
[--C-:B--2---:R-:W-:Y:S01]  /*37520*/  IMAD.WIDE.U32 R36, R147, 0x10, R6.reuse ;  /* 0x0000001093247825 */ /* 0x104fe200078e0006 */
[----:B------:R1:W-:Y:S01]  /*37530*/  @!P0 STG.E desc[UR6][R166.64], R11 ;  /* 0x0000000ba6008986 */ /* 0x0003e2000c101906 */
[----:B------:R-:W-:Y:S02]  /*37540*/  F2FP.F16.F32.PACK_AB R8, R13, R8 ;  /* 0x000000080d08723e */ /* 0x000fe400000000ff */
[--C-:B------:R-:W-:Y:S01]  /*37550*/  IMAD.WIDE.U32 R24, R24, 0x10, R6.reuse ;  /* 0x0000001018187825 */ /* 0x100fe200078e0006 */
[----:B------:R-:W-:Y:S02]  /*37560*/  F2FP.F16.F32.PACK_AB R15, R149, R152 ;  /* 0x00000098950f723e */ /* 0x000fe400000000ff */
[----:B------:R-:W-:Y:S01]  /*37570*/  F2FP.F16.F32.PACK_AB R14, R150, R129 ;  /* 0x00000081960e723e */ /* 0x000fe200000000ff */
[----:B------:R-:W-:Y:S01]  /*37580*/  IMAD.WIDE.U32 R22, R137, 0x10, R6 ;  /* 0x0000001089167825 */ /* 0x000fe200078e0006 */
[----:B------:R-:W-:-:S02]  /*37590*/  F2FP.F16.F32.PACK_AB R13, R124, R125 ;  /* 0x0000007d7c0d723e */ /* 0x000fc400000000ff */
[----:B------:R-:W-:Y:S01]  /*375a0*/  F2FP.F16.F32.PACK_AB R19, R161, R162 ;  /* 0x000000a2a113723e */ /* 0x000fe200000000ff */
[--C-:B------:R-:W-:Y:S01]  /*375b0*/  IMAD.WIDE.U32 R40, R155, 0x10, R6.reuse ;  /* 0x000000109b287825 */ /* 0x100fe200078e0006 */
[----:B-1----:R-:W-:Y:S02]  /*375c0*/  F2FP.F16.F32.PACK_AB R11, R131, R136 ;  /* 0x00000088830b723e */ /* 0x002fe400000000ff */
        /* <DEDUP_REMOVED lines=16> */
[----:B------:R-:W-:Y:S01]  /*376d0*/  IMAD.WIDE.U32 R146, R211, 0x10, R6 ;  /* 0x00000010d3927825 */ /* 0x000fe200078e0006 */
[----:B------:R-:W-:Y:S02]  /*376e0*/  F2FP.F16.F32.PACK_AB R7, R21, R38 ;  /* 0x000000261507723e */ /* 0x000fe400000000ff */
[----:B------:R-:W-:Y:S01]  /*376f0*/  F2FP.F16.F32.PACK_AB R6, R17, R12 ;  /* 0x0000000c1106723e */ /* 0x000fe200000000ff */
[----:B0-----:R-:W-:Y:S01]  /*37700*/  IMAD R33, R2, 0x4, R33 ;  /* 0x0000000402217824 */ /* 0x001fe200078e0221 */
[----:B------:R-:W-:Y:S02]  /*37710*/  F2FP.F16.F32.PACK_AB R12, R35, R16 ;  /* 0x00000010230c723e */ /* 0x000fe400000000ff */
[----:B------:R-:W-:Y:S01]  /*37720*/  F2FP.F16.F32.PACK_AB R17, R139, R148 ;  /* 0x000000948b11723e */ /* 0x000fe200000000ff */
[----:B------:R0:W-:Y:S01]  /*37730*/  STG.E.128 desc[UR6][R24.64], R4 ;  /* 0x0000000418007986 */ /* 0x0001e2000c101d06 */
[----:B------:R-:W-:-:S02]  /*37740*/  F2FP.F16.F32.PACK_AB R16, R138, R39 ;  /* 0x000000278a10723e */ /* 0x000fc400000000ff */
[----:B------:R-:W-:Y:S01]  /*37750*/  F2FP.F16.F32.PACK_AB R139, R172, R173 ;  /* 0x000000adac8b723e */ /* 0x000fe200000000ff */
[----:B------:R1:W-:Y:S01]  /*37760*/  STG.E.128 desc[UR6][R22.64], R8 ;  /* 0x0000000816007986 */ /* 0x0003e2000c101d06 */
[----:B------:R-:W-:Y:S02]  /*37770*/  F2FP.F16.F32.PACK_AB R138, R171, R160 ;  /* 0x000000a0ab8a723e */ /* 0x000fe400000000ff */
[----:B------:R-:W-:Y:S01]  /*37780*/  F2FP.F16.F32.PACK_AB R183, R195, R190 ;  /* 0x000000bec3b7723e */ /* 0x000fe200000000ff */
[----:B------:R2:W-:Y:S01]  /*37790*/  STG.E.128 desc[UR6][R36.64], R12 ;  /* 0x0000000c24007986 */ /* 0x0005e2000c101d06 */
[----:B------:R-:W-:Y:S02]  /*377a0*/  F2FP.F16.F32.PACK_AB R182, R197, R186 ;  /* 0x000000bac5b6723e */ /* 0x000fe400000000ff */
[----:B------:R-:W-:Y:S01]  /*377b0*/  F2FP.F16.F32.PACK_AB R181, R184, R189 ;  /* 0x000000bdb8b5723e */ /* 0x000fe200000000ff */
[----:B------:R2:W-:Y:S01]  /*377c0*/  STG.E.128 desc[UR6][R40.64], R16 ;  /* 0x0000001028007986 */ /* 0x0005e2000c101d06 */
[----:B------:R-:W-:-:S02]  /*377d0*/  F2FP.F16.F32.PACK_AB R180, R187, R180 ;  /* 0x000000b4bbb4723e */ /* 0x000fc400000000ff */
[----:B------:R-:W-:Y:S01]  /*377e0*/  ISETP.GE.AND P0, PT, R33, R3, PT ;  /* 0x000000032100720c */ /* 0x000fe20003f06270 */
[----:B------:R2:W-:Y:S01]  /*377f0*/  STG.E.128 desc[UR6][R42.64], R136 ;  /* 0x000000882a007986 */ /* 0x0005e2000c101d06 */
[----:B0-----:R-:W-:Y:S02]  /*37800*/  F2FP.F16.F32.PACK_AB R7, R207, R198 ;  /* 0x000000c6cf07723e */ /* 0x001fe400000000ff */
[----:B------:R-:W-:Y:S01]  /*37810*/  F2FP.F16.F32.PACK_AB R6, R205, R196 ;  /* 0x000000c4cd06723e */ /* 0x000fe200000000ff */
[----:B------:R2:W-:Y:S01]  /*37820*/  STG.E.128 desc[UR6][R126.64], R164 ;  /* 0x000000a47e007986 */ /* 0x0005e2000c101d06 */
[----:B------:R-:W-:Y:S02]  /*37830*/  F2FP.F16.F32.PACK_AB R5, R194, R203 ;  /* 0x000000cbc205723e */ /* 0x000fe400000000ff */
[----:B------:R-:W-:Y:S01]  /*37840*/  F2FP.F16.F32.PACK_AB R4, R199, R192 ;  /* 0x000000c0c704723e */ /* 0x000fe200000000ff */
[----:B------:R2:W-:Y:S01]  /*37850*/  STG.E.128 desc[UR6][R134.64], R176 ;  /* 0x000000b086007986 */ /* 0x0005e2000c101d06 */
[----:B-1----:R-:W-:-:S02]  /*37860*/  F2FP.F16.F32.PACK_AB R11, R217, R212 ;  /* 0x000000d4d90b723e */ /* 0x002fc400000000ff */
[----:B------:R-:W-:Y:S01]  /*37870*/  F2FP.F16.F32.PACK_AB R10, R215, R204 ;  /* 0x000000ccd70a723e */ /* 0x000fe200000000ff */
[----:B------:R2:W-:Y:S01]  /*37880*/  STG.E.128 desc[UR6][R140.64], R180 ;  /* 0x000000b48c007986 */ /* 0x0005e2000c101d06 */
[----:B------:R-:W-:Y:S02]  /*37890*/  F2FP.F16.F32.PACK_AB R9, R213, R202 ;  /* 0x000000cad509723e */ /* 0x000fe400000000ff */
[----:B------:R-:W-:Y:S01]  /*378a0*/  F2FP.F16.F32.PACK_AB R8, R209, R200 ;  /* 0x000000c8d108723e */ /* 0x000fe200000000ff */
[----:B------:R2:W-:Y:S04]  /*378b0*/  STG.E.128 desc[UR6][R142.64], R4 ;  /* 0x000000048e007986 */ /* 0x0005e8000c101d06 */
[----:B------:R2:W-:Y:S01]  /*378c0*/  STG.E.128 desc[UR6][R146.64], R8 ;  /* 0x0000000892007986 */ /* 0x0005e2000c101d06 */
[----:B------:R-:W-:Y:S05]  /*378d0*/  @!P0 BRA `(.L_x_11041) ;  /* 0xfffffc90009c8947 */ /* 0x000fea000383ffff */
[----:B------:R-:W-:Y:S05]  /*378e0*/  EXIT ;  /* 0x000000000000794d */ /* 0x000fea0003800000 */
.L_x_11040:
        /* <DEDUP_REMOVED lines=8> */
.L_x_11043:
[----:B------:R-:W-:Y:S05]  /*37970*/  BSYNC B0 ;  /* 0x0000000000007941 */ /* 0x000fea0003800000 */
.L_x_11042:
        /* <DEDUP_REMOVED lines=10> */
.L_x_11044:
[----:B------:R-:W-:Y:S02]  /*37a20*/  IMAD.MOV.U32 R14, RZ, RZ, 0x4 ;  /* 0x00000004ff0e7424 */ /* 0x000fe400078e00ff */
[----:B------:R-:W-:-:S04]  /*37a30*/  IMAD.MOV.U32 R2, RZ, RZ, R11 ;  /* 0x000000ffff027224 */ /* 0x000fc800078e000b */
[----:B------:R-:W-:-:S05]  /*37a40*/  FADD.FTZ R6, R5, R2 ;  /* 0x0000000205067221 */ /* 0x000fca0000010000 */
[----:B------:R-:W-:-:S07]  /*37a50*/  MOV R13, R6 ;  /* 0x00000006000d7202 */ /* 0x000fce0000000f00 */
[----:B------:R-:W-:Y:S05]  /*37a60*/  WARPSYNC.COLLECTIVE R12, `(.L_x_11045) ;  /* 0x000000000c087348 */ /* 0x000fea0003c00000 */
[----:B------:R0:W1:Y:S02]  /*37a70*/  SHFL.BFLY P1, R11, R13, R14, R15 ;  /* 0x0c00000e0d0b7389 */ /* 0x000064000002000f */
[----:B01----:R-:W-:Y:S05]  /*37a80*/  ENDCOLLECTIVE ;  /* 0x000000000000791b */ /* 0x003fea0003800000 */
.L_x_11045:
[----:B------:R-:W-:Y:S01]  /*37a90*/  HFMA2 R14, -RZ, RZ, 0, 4.76837158203125e-07 ;  /* 0x00000008ff0e7431 */ /* 0x000fe200000001ff */
[----:B------:R-:W-:-:S05]  /*37aa0*/  MOV R3, R11 ;  /* 0x0000000b00037202 */ /* 0x000fca0000000f00 */
[----:B------:R-:W-:-:S04]  /*37ab0*/  FADD.FTZ R7, R6, R3 ;  /* 0x0000000306077221 */ /* 0x000fc80000010000 */
[----:B------:R-:W-:-:S07]  /*37ac0*/  IMAD.MOV.U32 R13, RZ, RZ, R7 ;  /* 0x000000ffff0d7224 */ /* 0x000fce00078e0007 */
[----:B------:R-:W-:Y:S05]  /*37ad0*/  WARPSYNC.COLLECTIVE R12, `(.L_x_11046) ;  /* 0x000000000c087348 */ /* 0x000fea0003c00000 */
[----:B------:R0:W1:Y:S02]  /*37ae0*/  SHFL.BFLY P1, R11, R13, R14, R15 ;  /* 0x0c00000e0d0b7389 */ /* 0x000064000002000f */
[----:B01----:R-:W-:Y:S05]  /*37af0*/  ENDCOLLECTIVE ;  /* 0x000000000000791b */ /* 0x003fea0003800000 */
.L_x_11046:
[----:B------:R-:W-:Y:S02]  /*37b00*/  IMAD.MOV.U32 R14, RZ, RZ, 0x10 ;  /* 0x00000010ff0e7424 */ /* 0x000fe400078e00ff */
[----:B------:R-:W-:-:S04]  /*37b10*/  IMAD.MOV.U32 R2, RZ, RZ, R11 ;  /* 0x000000ffff027224 */ /* 0x000fc800078e000b */
[----:B------:R-:W-:-:S05]  /*37b20*/  FADD.FTZ R10, R7, R2 ;  /* 0x00000002070a7221 */ /* 0x000fca0000010000 */
[----:B------:R-:W-:-:S07]  /*37b30*/  MOV R13, R10 ;  /* 0x0000000a000d7202 */ /* 0x000fce0000000f00 */
[----:B------:R-:W-:Y:S05]  /*37b40*/  WARPSYNC.COLLECTIVE R12, `(.L_x_11047) ;  /* 0x000000000c087348 */ /* 0x000fea0003c00000 */
[----:B------:R0:W1:Y:S02]  /*37b50*/  SHFL.BFLY P1, R11, R13, R14, R15 ;  /* 0x0c00000e0d0b7389 */ /* 0x000064000002000f */
[----:B01----:R-:W-:Y:S05]  /*37b60*/  ENDCOLLECTIVE ;  /* 0x000000000000791b */ /* 0x003fea0003800000 */
.L_x_11047:
        /* <DEDUP_REMOVED lines=163> */
[----:B------:R-:W-:-:S04]  /*385a0*/  FFMA.FTZ R2, R5, R5, R2 ;  /* 0x0000000505027223 */ /* 0x000fc80000010002 */
[----:B------:R-:W-:-:S07]  /*385b0*/  IMAD.MOV.U32 R13, RZ, RZ, R2 ;  /* 0x000000ffff0d7224 */ /* 0x000fce00078e0002 */
[----:B------:R-:W-:Y:S05]  /*385c0*/  WARPSYNC.COLLECTIVE R12, `(.L_x_11048) ;  /* 0x000000000c087348 */ /* 0x000fea0003c00000 */
[----:B------:R0:W1:Y:S02]  /*385d0*/  SHFL.BFLY P1, R11, R13, R14, R15 ;  /* 0x0c00000e0d0b7389 */ /* 0x000064000002000f */
[----:B01----:R-:W-:Y:S05]  /*385e0*/  ENDCOLLECTIVE ;  /* 0x000000000000791b */ /* 0x003fea0003800000 */
.L_x_11048:
[----:B------:R-:W-:Y:S02]  /*385f0*/  IMAD.MOV.U32 R14, RZ, RZ, 0x2 ;  /* 0x00000002ff0e7424 */ /* 0x000fe400078e00ff */
[----:B------:R-:W-:-:S04]  /*38600*/  IMAD.MOV.U32 R5, RZ, RZ, R11 ;  /* 0x000000ffff057224 */ /* 0x000fc800078e000b */
[----:B------:R-:W-:-:S05]  /*38610*/  FADD.FTZ R5, R2, R5 ;  /* 0x0000000502057221 */ /* 0x000fca0000010000 */
[----:B------:R-:W-:-:S07]  /*38620*/  MOV R13, R5 ;  /* 0x00000005000d7202 */ /* 0x000fce0000000f00 */
[----:B------:R-:W-:Y:S05]  /*38630*/  WARPSYNC.COLLECTIVE R12, `(.L_x_11049) ;  /* 0x000000000c087348 */ /* 0x000fea0003c00000 */
[----:B------:R0:W1:Y:S02]  /*38640*/  SHFL.BFLY P1, R11, R13, R14, R15 ;  /* 0x0c00000e0d0b7389 */ /* 0x000064000002000f */
[----:B01----:R-:W-:Y:S05]  /*38650*/  ENDCOLLECTIVE ;  /* 0x000000000000791b */ /* 0x003fea0003800000 */
.L_x_11049:
[----:B------:R-:W-:Y:S01]  /*38660*/  HFMA2 R14, -RZ, RZ, 0, 2.384185791015625e-07 ;  /* 0x00000004ff0e7431 */ /* 0x000fe200000001ff */
[----:B------:R-:W-:-:S05]  /*38670*/  MOV R6, R11 ;  /* 0x0000000b00067202 */ /* 0x000fca0000000f00 */
[----:B------:R-:W-:-:S04]  /*38680*/  FADD.FTZ R6, R5, R6 ;  /* 0x0000000605067221 */ /* 0x000fc80000010000 */
[----:B------:R-:W-:-:S07]  /*38690*/  IMAD.MOV.U32 R13, RZ, RZ, R6 ;  /* 0x000000ffff0d7224 */ /* 0x000fce00078e0006 */
[----:B------:R-:W-:Y:S05]  /*386a0*/  WARPSYNC.COLLECTIVE R12, `(.L_x_11050) ;  /* 0x000000000c087348 */ /* 0x000fea0003c00000 */
[----:B------:R0:W1:Y:S02]  /*386b0*/  SHFL.BFLY P1, R11, R13, R14, R15 ;  /* 0x0c00000e0d0b7389 */ /* 0x000064000002000f */
[----:B01----:R-:W-:Y:S05]  /*386c0*/  ENDCOLLECTIVE ;  /* 0x000000000000791b */ /* 0x003fea0003800000 */
.L_x_11050:
[----:B------:R-:W-:Y:S02]  /*386d0*/  IMAD.MOV.U32 R14, RZ, RZ, 0x8 ;  /* 0x00000008ff0e7424 */ /* 0x000fe400078e00ff */
[----:B------:R-:W-:-:S04]  /*386e0*/  IMAD.MOV.U32 R7, RZ, RZ, R11 ;  /* 0x000000ffff077224 */ /* 0x000fc800078e000b */
[----:B------:R-:W-:-:S05]  /*386f0*/  FADD.FTZ R7, R6, R7 ;  /* 0x0000000706077221 */ /* 0x000fca0000010000 */
[----:B------:R-:W-:-:S07]  /*38700*/  MOV R13, R7 ;  /* 0x00000007000d7202 */ /* 0x000fce0000000f00 */
[----:B------:R-:W-:Y:S05]  /*38710*/  WARPSYNC.COLLECTIVE R12, `(.L_x_11051) ;  /* 0x000000000c087348 */ /* 0x000fea0003c00000 */
[----:B------:R0:W1:Y:S02]  /*38720*/  SHFL.BFLY P1, R11, R13, R14, R15 ;  /* 0x0c00000e0d0b7389 */ /* 0x000064000002000f */
[----:B01----:R-:W-:Y:S05]  /*38730*/  ENDCOLLECTIVE ;  /* 0x000000000000791b */ /* 0x003fea0003800000 */
.L_x_11051:
[----:B------:R-:W-:Y:S01]  /*38740*/  HFMA2 R14, -RZ, RZ, 0, 9.5367431640625e-07 ;  /* 0x00000010ff0e7431 */ /* 0x000fe200000001ff */
[----:B------:R-:W-:-:S05]  /*38750*/  MOV R8, R11 ;  /* 0x0000000b00087202 */ /* 0x000fca0000000f00 */
[----:B------:R-:W-:-:S04]  /*38760*/  FADD.FTZ R8, R7, R8 ;  /* 0x0000000807087221 */ /* 0x000fc80000010000 */
[----:B------:R-:W-:-:S07]  /*38770*/  IMAD.MOV.U32 R13, RZ, RZ, R8 ;  /* 0x000000ffff0d7224 */ /* 0x000fce00078e0008 */
[----:B------:R-:W-:Y:S05]  /*38780*/  WARPSYNC.COLLECTIVE R12, `(.L_x_11052) ;  /* 0x000000000c087348 */ /* 0x000fea0003c00000 */
[----:B------:R0:W1:Y:S02]  /*38790*/  SHFL.BFLY P1, R11, R13, R14, R15 ;  /* 0x0c00000e0d0b7389 */ /* 0x000064000002000f */
[----:B01----:R-:W-:Y:S05]  /*387a0*/  ENDCOLLECTIVE ;  /* 0x000000000000791b */ /* 0x003fea0003800000 */
.L_x_11052:
[----:B------:R-:W-:Y:S05]  /*387b0*/  BRA `(.L_x_11053) ;  /* 0xffffffd000cc7947 */ /* 0x000fea000383ffff */
.L_x_11054:
        /* <DEDUP_REMOVED lines=12> */
.L_x_88441:


//--------------------- .text._ZN10layer_norm13ln_fwd_kernelINS_13Kernel_traitsI6__halfS2_S2_S2_fjLj2560ELj1ELj4ELj1ELj16ENS_18Kernel_traits_baseILj2560ES2_S2_S2_S2_fjLj128EEEEELb1ELb0ELb1ELb0EEEvNS_9FwdParamsE --------------------------
	.section	.text._ZN10layer_norm13ln_fwd_kernelINS_13Kernel_traitsI6__halfS2_S2_S2_fjLj2560ELj1ELj4ELj1ELj16ENS_18Kernel_traits_baseILj2560ES2_S2_S2_S2_fjLj128EEEEELb1ELb0ELb1ELb0EEEvNS_9FwdParamsE,"ax",@progbits
	.align	128
        .global         _ZN10layer_norm13ln_fwd_kernelINS_13Kernel_traitsI6__halfS2_S2_S2_fjLj2560ELj1ELj4ELj1ELj16ENS_18Kernel_traits_baseILj2560ES2_S2_S2_S2_fjLj128EEEEELb1ELb0ELb1ELb0EEEvNS_9FwdParamsE
        .type           _ZN10layer_norm13ln_fwd_kernelINS_13Kernel_traitsI6__halfS2_S2_S2_fjLj2560ELj1ELj4ELj1ELj16ENS_18Kernel_traits_baseILj2560ES2_S2_S2_S2_fjLj128EEEEELb1ELb0ELb1ELb0EEEvNS_9FwdParamsE,@function
        .size           _ZN10layer_norm13ln_fwd_kernelINS_13Kernel_traitsI6__halfS2_S2_S2_fjLj2560ELj1ELj4ELj1ELj16ENS_18Kernel_traits_baseILj2560ES2_S2_S2_S2_fjLj128EEEEELb1ELb0ELb1ELb0EEEvNS_9FwdParamsE,(.L_x_88442 - _ZN10layer_norm13ln_fwd_kernelINS_13Kernel_traitsI6__halfS2_S2_S2_fjLj2560ELj1ELj4ELj1ELj16ENS_18Kernel_traits_baseILj2560ES2_S2_S2_S2_fjLj128EEEEELb1ELb0ELb1ELb0EEEvNS_9FwdParamsE)
        .other          _ZN10layer_norm13ln_fwd_kernelINS_13Kernel_traitsI6__halfS2_S2_S2_fjLj2560ELj1ELj4ELj1ELj16ENS_18Kernel_traits_baseILj2560ES2_S2_S2_S2_fjLj128EEEEELb1ELb0ELb1ELb0EEEvNS_9FwdParamsE,@"STO_CUDA_ENTRY STV_DEFAULT"
_ZN10layer_norm13ln_fwd_kernelINS_13Kernel_traitsI6__halfS2_S2_S2_fjLj2560ELj1ELj4ELj1ELj16ENS_18Kernel_traits_baseILj2560ES2_S2_S2_S2_fjLj128EEEEELb1ELb0ELb1ELb0EEEvNS_9FwdParamsE:
.text._ZN10layer_norm13ln_fwd_kernelINS_13Kernel_traitsI6__halfS2_S2_S2_fjLj2560ELj1ELj4ELj1ELj16ENS_18Kernel_traits_baseILj2560ES2_S2_S2_S2_fjLj128EEEEELb1ELb0ELb1ELb0EEEvNS_9FwdParamsE:
        /* <DEDUP_REMOVED lines=22> */
[----:B------:R-:W-:Y:S01]  /*0160*/  UISETP.NE.AND.EX UP0, UPT, UR9, URZ, UPT, UP0 ;  /* 0x000000ff0900728c */ /* 0x000fe2000bf05300 */
[----:B------:R-:W-:Y:S02]  /*0170*/  LEA.HI R4, R4, R7, RZ, 0x3 ;  /* 0x0000000704047211 */ /* 0x000fe400078f18ff */
[----:B------:R-:W3:Y:S01]  /*0180*/  LDC R6, c[0x0][0x360] ;  /* 0x0000d800ff067b82 */ /* 0x000ee20000000800 */
[----:B0-----:R-:W-:-:S02]  /*0190*/  USHF.L.U32 UR4, UR5, 0x2, URZ ;  /* 0x0000000205047899 */ /* 0x001fc400080006ff */
[--C-:B---3--:R-:W-:Y:S01]  /*01a0*/  IMAD R7, R6, UR5, R13.reuse ;  /* 0x0000000506077c24 */ /* 0x108fe2000f8e020d */
[----:B------:R-:W-:-:S04]  /*01b0*/  SHF.R.U32.HI R13, RZ, 0x5, R13 ;  /* 0x00000005ff0d7819 */ /* 0x000fc8000001160d */
[----:B------:R-:W-:Y:S02]  /*01c0*/  LOP3.LUT R13, R13, UR4, RZ, 0xfc, !PT ;  /* 0x000000040d0d7c12 */ /* 0x000fe4000f8efcff */
[----:B-1----:R-:W-:Y:S02]  /*01d0*/  @P0 IADD3 R0, P1, PT, R2, R5, RZ ;  /* 0x0000000502000210 */ /* 0x002fe40007f3e0ff */
[----:B------:R-:W-:-:S03]  /*01e0*/  LOP3.LUT R5, R19, 0x1f, RZ, 0x3c, !PT ;  /* 0x0000001f13057812 */ /* 0x000fc600078e3cff */
[----:B------:R-:W-:Y:S01]  /*01f0*/  @P0 IMAD.X R21, RZ, RZ, R3, P1 ;  /* 0x000000ffff150224 */ /* 0x000fe200008e0603 */
[----:B------:R-:W-:Y:S02]  /*0200*/  LEA.HI.SX32 R14, R4, R5, 0x1d ;  /* 0x00000005040e7211 */ /* 0x000fe400078feaff */
        /* <DEDUP_REMOVED lines=102> */
.L_x_11056:
        /* <DEDUP_REMOVED lines=97> */
.L_x_11057:
[----:B------:R-:W-:Y:S05]  /*0e80*/  BSYNC.RECONVERGENT B0 ;  /* 0x0000000000007941 */ /* 0x000fea0003800200 */
.L_x_11055:
[----:B------:R-:W0:Y:S02]  /*0e90*/  LDCU UR4, c[0x0][0x384] ;  /* 0x00007080ff0477ac */ /* 0x000e240008000800 */
[----:B0-----:R-:W-:-:S13]  /*0ea0*/  ISETP.GE.AND P0, PT, R13, UR4, PT ;  /* 0x000000040d007c0c */ /* 0x001fda000bf06270 */
[----:B------:R-:W-:Y:S05]  /*0eb0*/  @P0 EXIT ;  /* 0x000000000000094d */ /* 0x000fea0003800000 */
[----:B------:R-:W-:Y:S01]  /*0ec0*/  IMAD.HI.U32 R19, R7, -0x326172a9, RZ ;  /* 0xcd9e8d5707137827 */ /* 0x000fe200078e00ff */
[----:B------:R-:W0:Y:S03]  /*0ed0*/  LDCU UR8, c[0x0][0x404] ;  /* 0x00008080ff0877ac */ /* 0x000e260008000800 */
[----:B------:R-:W-:Y:S01]  /*0ee0*/  IMAD.HI.U32 R21, R12, -0x2daee0ad, RZ ;  /* 0xd2511f530c157827 */ /* 0x000fe200078e00ff */
[----:B------:R-:W-:Y:S01]  /*0ef0*/  LOP3.LUT R19, R8, R19, R198, 0x96, !PT ;  /* 0x0000001308137212 */ /* 0x000fe200078e96c6 */
[----:B------:R-:W1:Y:S02]  /*0f00*/  LDCU.U8 UR9, c[0x0][0x410] ;  /* 0x00008200ff0977ac */ /* 0x000e640008000000 */
[----:B------:R-:W-:Y:S01]  /*0f10*/  IMAD R25, R12, -0x2daee0ad, RZ ;  /* 0xd2511f530c197824 */ /* 0x000fe200078e02ff */
[----:B------:R-:W-:Y:S01]  /*0f20*/  LOP3.LUT R21, R21, R199, RZ, 0x3c, !PT ;  /* 0x000000c715157212 */ /* 0x000fe200078e3cff */
[----:B------:R-:W-:Y:S01]  /*0f30*/  IMAD R23, R7, -0x326172a9, RZ ;  /* 0xcd9e8d5707177824 */ /* 0x000fe200078e02ff */
[----:B------:R-:W2:Y:S01]  /*0f40*/  LDCU UR12, c[0x0][0x448] ;  /* 0x00008900ff0c77ac */ /* 0x000ea20008000800 */
[----:B------:R-:W-:Y:S01]  /*0f50*/  IMAD.HI.U32 R22, R19, -0x2daee0ad, RZ ;  /* 0xd2511f5313167827 */ /* 0x000fe200078e00ff */
[----:B------:R-:W3:Y:S03]  /*0f60*/  LDCU.64 UR10, c[0x0][0x408] ;  /* 0x00008100ff0a77ac */ /* 0x000ee60008000a00 */
[----:B------:R-:W-:Y:S01]  /*0f70*/  IMAD.HI.U32 R20, R21, -0x326172a9, RZ ;  /* 0xcd9e8d5715147827 */ /* 0x000fe200078e00ff */
[----:B------:R-:W-:Y:S01]  /*0f80*/  LOP3.LUT R22, R129, R25, R22, 0x96, !PT ;  /* 0x0000001981167212 */ /* 0x000fe200078e9616 */
[----:B------:R-:W4:Y:S02]  /*0f90*/  LDCU.64 UR4, c[0x0][0x3a0] ;  /* 0x00007400ff0477ac */ /* 0x000f240008000a00 */
[----:B------:R-:W-:Y:S01]  /*0fa0*/  IMAD R24, R21, -0x326172a9, RZ ;  /* 0xcd9e8d5715187824 */ /* 0x000fe200078e02ff */
[----:B------:R-:W-:Y:S01]  /*0fb0*/  LOP3.LUT R20, R128, R23, R20, 0x96, !PT ;  /* 0x0000001780147212 */ /* 0x000fe200078e9614 */
[----:B------:R-:W-:-:S02]  /*0fc0*/  IMAD R26, R19, -0x2daee0ad, RZ ;  /* 0xd2511f53131a7824 */ /* 0x000fc400078e02ff */
        /* <DEDUP_REMOVED lines=45> */
[----:B------:R-:W-:Y:S01]  /*12a0*/  IMAD.MOV.U32 R5, RZ, RZ, RZ ;  /* 0x000000ffff057224 */ /* 0x000fe200078e00ff */
[----:B------:R-:W-:Y:S01]  /*12b0*/  LOP3.LUT R10, R10, R6, R9, 0x96, !PT ;  /* 0x000000060a0a7212 */ /* 0x000fe200078e9609 */
[----:B------:R-:W-:Y:S01]  /*12c0*/  IMAD R6, R3, -0x326172a9, RZ ;  /* 0xcd9e8d5703067824 */ /* 0x000fe200078e02ff */
[----:B------:R-:W-:Y:S01]  /*12d0*/  LOP3.LUT R9, R0, 0x3, RZ, 0xc0, !PT ;  /* 0x0000000300097812 */ /* 0x000fe200078ec0ff */
[----:B01234-:R-:W-:-:S07]  /*12e0*/  IMAD R190, R4, -0x2daee0ad, RZ ;  /* 0xd2511f5304be7824 */ /* 0x01ffce00078e02ff */
.L_x_12277:
[----:B------:R-:W0:Y:S08]  /*12f0*/  LDC.64 R42, c[0x0][0x3f0] ;  /* 0x0000fc00ff2a7b82 */ /* 0x000e300000000a00 */
[----:B------:R-:W1:Y:S01]  /*1300*/  LDC R194, c[0x0][0x388] ;  /* 0x0000e200ffc27b82 */ /* 0x000e620000000800 */
[----:B0-----:R-:W-:-:S07]  /*1310*/  IMAD.WIDE R128, R13, 0x4, R42 ;  /* 0x000000040d807825 */ /* 0x001fce00078e022a */
[----:B------:R-:W0:Y:S01]  /*1320*/  LDC.64 R42, c[0x0][0x3f8] ;  /* 0x0000fe00ff2a7b82 */ /* 0x000e220000000a00 */
[----:B------:R2:W3:Y:S01]  /*1330*/  LDG.E R197, desc[UR6][R128.64] ;  /* 0x0000000680c57981 */ /* 0x0004e2000c1e1900 */
[----:B0-----:R-:W-:-:S05]  /*1340*/  IMAD.WIDE R42, R13, 0x4, R42 ;  /* 0x000000040d2a7825 */ /* 0x001fca00078e022a */
[----:B-----5:R0:W5:Y:S01]  /*1350*/  LDG.E R193, desc[UR6][R42.64] ;  /* 0x000000062ac17981 */ /* 0x020162000c1e1900 */
[----:B------:R-:W-:Y:S01]  /*1360*/  ISETP.GE.U32.AND P5, PT, R14, 0x20, PT ;  /* 0x000000200e00780c */ /* 0x000fe20003fa6070 */
[----:B-1----:R-:W-:Y:S02]  /*1370*/  IMAD R130, R13, R194, RZ ;  /* 0x000000c20d827224 */ /* 0x002fe400078e02ff */
[----:B------:R-:W-:Y:S01]  /*1380*/  HFMA2 R195, -RZ, RZ, 0, 0 ;  /* 0x00000000ffc37431 */ /* 0x000fe200000001ff */
[----:B------:R-:W1:Y:S01]  /*1390*/  S2R R192, SR_TID.X ;  /* 0x0000000000c07919 */ /* 0x000e620000002100 */
[----:B------:R-:W-:Y:S01]  /*13a0*/  BSSY.RECONVERGENT B0, `(.L_x_11058) ;  /* 0x00006f1000007945 */ /* 0x000fe20003800200 */
[----:B--2---:R-:W-:-:S04]  /*13b0*/  SHF.R.S32.HI R129, RZ, 0x1f, R130 ;  /* 0x0000001fff817819 */ /* 0x004fc80000011482 */
[----:B------:R-:W-:Y:S02]  /*13c0*/  LEA.HI R130, R129, R130, RZ, 0x3 ;  /* 0x0000008281827211 */ /* 0x000fe400078f18ff */
[----:B-1----:R-:W-:Y:S02]  /*13d0*/  LOP3.LUT R191, R192, 0x1f, RZ, 0xc0, !PT ;  /* 0x0000001fc0bf7812 */ /* 0x002fe400078ec0ff */
[----:B---3--:R-:W-:-:S13]  /*13e0*/  ISETP.GE.AND P0, PT, R197, 0x1, PT ;  /* 0x00000001c500780c */ /* 0x008fda0003f06270 */
[----:B------:R-:W-:-:S04]  /*13f0*/  @P0 VIADD R131, R197, 0xffffffff ;  /* 0xffffffffc5830836 */ /* 0x000fc80000000000 */
[----:B------:R-:W-:-:S05]  /*1400*/  @P0 IMAD R131, R131, R194, RZ ;  /* 0x000000c283830224 */ /* 0x000fca00078e02ff */
[----:B------:R-:W-:-:S04]  /*1410*/  @P0 SHF.R.S32.HI R196, RZ, 0x1f, R131 ;  /* 0x0000001fffc40819 */ /* 0x000fc80000011483 */
[----:B------:R-:W-:-:S04]  /*1420*/  @P0 LEA.HI R196, R196, R131, RZ, 0x3 ;  /* 0x00000083c4c40211 */ /* 0x000fc800078f18ff */
[-C--:B------:R-:W-:Y:S02]  /*1430*/  @P0 LEA.HI.SX32 R195, R196, R191.reuse, 0x1d ;  /* 0x000000bfc4c30211 */ /* 0x080fe400078feaff */
[----:B------:R-:W-:Y:S01]  /*1440*/  LEA.HI.SX32 R196, R130, R191, 0x1d ;  /* 0x000000bf82c47211 */ /* 0x000fe200078feaff */
[----:B0-----:R-:W-:Y:S06]  /*1450*/  @!P5 BRA `(.L_x_11059) ;  /* 0x0000006c0094d947 */ /* 0x001fec0003800000 */
[----:B------:R-:W-:Y:S04]  /*1460*/  BSSY.RECONVERGENT B1, `(.L_x_11060) ;  /* 0x0000005000017945 */ /* 0x000fe80003800200 */
[----:B------:R-:W-:Y:S05]  /*1470*/  @!P0 BRA `(.L_x_11061) ;  /* 0x00000000000c8947 */ /* 0x000fea0003800000 */
[----:B------:R-:W0:Y:S02]  /*1480*/  LDC.64 R42, c[0x0][0x390] ;  /* 0x0000e400ff2a7b82 */ /* 0x000e240000000a00 */
[----:B0-----:R-:W-:-:S05]  /*1490*/  IMAD.WIDE.U32 R42, R195, 0x10, R42 ;  /* 0x00000010c32a7825 */ /* 0x001fca00078e002a */
[----:B------:R0:W5:Y:S02]  /*14a0*/  LDG.E.128 R44, desc[UR6][R42.64] ;  /* 0x000000062a2c7981 */ /* 0x000164000c1e1d00 */
.L_x_11061:
[----:B------:R-:W-:Y:S05]  /*14b0*/  BSYNC.RECONVERGENT B1 ;  /* 0x0000000000017941 */ /* 0x000fea0003800200 */
.L_x_11060:
[----:B------:R-:W-:-:S04]  /*14c0*/  UISETP.NE.U32.AND UP0, UPT, UR4, URZ, UPT ;  /* 0x000000ff0400728c */ /* 0x000fc8000bf05070 */
[----:B------:R-:W-:-:S09]  /*14d0*/  UISETP.NE.AND.EX UP0, UPT, UR5, URZ, UPT, UP0 ;  /* 0x000000ff0500728c */ /* 0x000fd2000bf05300 */
[----:B------:R-:W-:Y:S05]  /*14e0*/  BRA.U !UP0, `(.L_x_11062) ;  /* 0x0000003508e07547 */ /* 0x000fea000b800000 */
[----:B0-----:R-:W0:Y:S02]  /*14f0*/  LDC.64 R42, c[0x0][0x3a0] ;  /* 0x0000e800ff2a7b82 */ /* 0x001e240000000a00 */
[----:B0-----:R-:W-:-:S05]  /*1500*/  IMAD.WIDE.U32 R42, R196, 0x10, R42 ;  /* 0x00000010c42a7825 */ /* 0x001fca00078e002a */
[----:B------:R-:W2:Y:S01]  /*1510*/  LDG.E.128 R128, desc[UR6][R42.64] ;  /* 0x000000062a807981 */ /* 0x000ea2000c1e1d00 */
[----:B------:R-:W-:Y:S01]  /*1520*/  ISETP.GT.AND P1, PT, R197, RZ, PT ;  /* 0x000000ffc500720c */ /* 0x000fe20003f24270 */
[----:B------:R-:W-:-:S12]  /*1530*/  BSSY.RECONVERGENT B1, `(.L_x_11063) ;  /* 0x000006c000017945 */ /* 0x000fd80003800200 */
[----:B------:R-:W-:Y:S02]  /*1540*/  @!P1 IMAD.MOV.U32 R139, RZ, RZ, R190 ;  /* 0x000000ffff8b9224 */ /* 0x000fe400078e00be */
[----:B------:R-:W-:Y:S02]  /*1550*/  @!P1 IMAD.MOV.U32 R140, RZ, RZ, R9 ;  /* 0x000000ffff8c9224 */ /* 0x000fe400078e0009 */
[----:B--2---:R-:W-:Y:S01]  /*1560*/  @!P1 HADD2.F32 R4, -RZ, R128.H0_H0 ;  /* 0x20000080ff049230 */ /* 0x004fe20000004100 */
        /* <DEDUP_REMOVED lines=17> */
.L_x_11067:
        /* <DEDUP_REMOVED lines=13> */
.L_x_11069:
[----:B------:R-:W-:Y:S05]  /*1750*/  BSYNC.RECONVERGENT B3 ;  /* 0x0000000000037941 */ /* 0x000fea0003800200 */
.L_x_11068:
        /* <DEDUP_REMOVED lines=57> */
[----:B------:R-:W-:Y:S01]  /*1af0*/  IMAD.MOV.U32 R139, RZ, RZ, R2 ;  /* 0x000000ffff8b7224 */ /* 0x000fe200078e0002 */
[----:B------:R-:W-:Y:S01]  /*1b00*/  LOP3.LUT R11, R11, R42, R3, 0x96, !PT ;  /* 0x0000002a0b0b7212 */ /* 0x000fe200078e9603 */
[----:B------:R-:W-:Y:S01]  /*1b10*/  IMAD.MOV.U32 R6, RZ, RZ, R170 ;  /* 0x000000ffff067224 */ /* 0x000fe200078e00aa */
[----:B------:R-:W-:-:S07]  /*1b20*/  MOV R2, R190 ;  /* 0x000000be00027202 */ /* 0x000fce0000000f00 */
.L_x_11066:
[----:B------:R-:W-:Y:S05]  /*1b30*/  BSYNC.RECONVERGENT B2 ;  /* 0x0000000000027941 */ /* 0x000fea0003800200 */
.L_x_11065:
[----:B------:R-:W-:Y:S01]  /*1b40*/  I2FP.F32.U32 R2, R2 ;  /* 0x0000000200027245 */ /* 0x000fe20000201000 */
[----:B-----5:R-:W-:Y:S02]  /*1b50*/  HADD2.F32 R3, -RZ, R44.H0_H0 ;  /* 0x2000002cff037230 */ /* 0x020fe40000004100 */
[----:B------:R-:W-:-:S03]  /*1b60*/  IMAD.MOV.U32 R9, RZ, RZ, 0x2f800000 ;  /* 0x2f800000ff097424 */ /* 0x000fc600078e00ff */
[----:B------:R-:W-:Y:S01]  /*1b70*/  FMUL.FTZ R3, R3, UR11 ;  /* 0x0000000b03037c20 */ /* 0x000fe20008410000 */
[----:B------:R-:W-:Y:S01]  /*1b80*/  FFMA.FTZ R2, R2, R9, 1.1641532182693481445e-10 ;  /* 0x2f00000002027423 */ /* 0x000fe20000010009 */
[----:B------:R-:W-:Y:S02]  /*1b90*/  HADD2.F32 R9, -RZ, R128.H0_H0 ;  /* 0x20000080ff097230 */ /* 0x000fe40000004100 */
[----:B------:R-:W-:Y:S02]  /*1ba0*/  FMUL.FTZ R3, R3, UR10 ;  /* 0x0000000a03037c20 */ /* 0x000fe40008410000 */
[----:B------:R-:W-:-:S04]  /*1bb0*/  FSETP.GTU.FTZ.AND P2, PT, R2, UR8, PT ;  /* 0x0000000802007c0b */ /* 0x000fc8000bf5c000 */
[----:B------:R-:W-:Y:S02]  /*1bc0*/  FSEL R4, R3, RZ, !P2 ;  /* 0x000000ff03047208 */ /* 0x000fe40005000000 */
[----:B------:R-:W-:-:S03]  /*1bd0*/  SEL R3, RZ, 0x1, P2 ;  /* 0x00000001ff037807 */ /* 0x000fc60001000000 */
[----:B------:R-:W-:-:S07]  /*1be0*/  FADD.FTZ R4, R9, R4 ;  /* 0x0000000409047221 */ /* 0x000fce0000010000 */
.L_x_11064:
[----:B------:R-:W-:Y:S05]  /*1bf0*/  BSYNC.RECONVERGENT B1 ;  /* 0x0000000000017941 */ /* 0x000fea0003800200 */
.L_x_11063:
[----:B------:R-:W-:Y:S01]  /*1c00*/  BSSY.RECONVERGENT B1, `(.L_x_11070) ;  /* 0x000006d000017945 */ /* 0x000fe20003800200 */
[----:B------:R-:W-:Y:S01]  /*1c10*/  F2FP.F16.F32.PACK_AB R190, RZ, R4 ;  /* 0x00000004ffbe723e */ /* 0x000fe200000000ff */
[----:B------:R-:W-:Y:S01]  /*1c20*/  @!P1 HADD2.F32 R2, -RZ, R128.H1_H1 ;  /* 0x30000080ff029230 */ /* 0x000fe20000004100 */
        /* <DEDUP_REMOVED lines=19> */
.L_x_11074:
        /* <DEDUP_REMOVED lines=13> */
.L_x_11076:
[----:B------:R-:W-:Y:S05]  /*1e30*/  BSYNC.RECONVERGENT B3 ;  /* 0x0000000000037941 */ /* 0x000fea0003800200 */
.L_x_11075:
        /* <DEDUP_REMOVED lines=58> */
[----:B------:R-:W-:Y:S02]  /*21e0*/  IMAD.MOV.U32 R9, RZ, RZ, R42 ;  /* 0x000000ffff097224 */ /* 0x000fe400078e002a */
[----:B------:R-:W-:Y:S01]  /*21f0*/  HFMA2 R42, -RZ, RZ, 0, 0 ;  /* 0x00000000ff2a7431 */ /* 0x000fe200000001ff */
[----:B------:R-:W-:-:S07]  /*2200*/  LOP3.LUT R11, R11, R170, R43, 0x96, !PT ;  /* 0x000000aa0b0b7212 */ /* 0x000fce00078e962b */
.L_x_11073:
[----:B------:R-:W-:Y:S05]  /*2210*/  BSYNC.RECONVERGENT B2 ;  /* 0x0000000000027941 */ /* 0x000fea0003800200 */
.L_x_11072:
[----:B------:R-:W-:Y:S01]  /*2220*/  I2FP.F32.U32 R0, R0 ;  /* 0x0000000000007245 */ /* 0x000fe20000201000 */
[----:B-----5:R-:W-:Y:S02]  /*2230*/  HADD2.F32 R2, -RZ, R44.H1_H1 ;  /* 0x3000002cff027230 */ /* 0x020fe40000004100 */
[----:B------:R-:W-:-:S03]  /*2240*/  IMAD.MOV.U32 R43, RZ, RZ, 0x2f800000 ;  /* 0x2f800000ff2b7424 */ /* 0x000fc600078e00ff */
[----:B------:R-:W-:Y:S01]  /*2250*/  FMUL.FTZ R2, R2, UR11 ;  /* 0x0000000b02027c20 */ /* 0x000fe20008410000 */
[----:B------:R-:W-:Y:S01]  /*2260*/  FFMA.FTZ R0, R0, R43, 1.1641532182693481445e-10 ;  /* 0x2f00000000007423 */ /* 0x000fe2000001002b */
[----:B------:R-:W-:Y:S02]  /*2270*/  HADD2.F32 R43, -RZ, R128.H1_H1 ;  /* 0x30000080ff2b7230 */ /* 0x000fe40000004100 */
[----:B------:R-:W-:Y:S02]  /*2280*/  FMUL.FTZ R2, R2, UR10 ;  /* 0x0000000a02027c20 */ /* 0x000fe40008410000 */
[----:B------:R-:W-:-:S04]  /*2290*/  FSETP.GTU.FTZ.AND P2, PT, R0, UR8, PT ;  /* 0x0000000800007c0b */ /* 0x000fc8000bf5c000 */
[----:B------:R-:W-:Y:S02]  /*22a0*/  FSEL R2, R2, RZ, !P2 ;  /* 0x000000ff02027208 */ /* 0x000fe40005000000 */
[----:B------:R-:W-:-:S03]  /*22b0*/  SEL R0, RZ, 0x1, P2 ;  /* 0x00000001ff007807 */ /* 0x000fc60001000000 */
[----:B------:R-:W-:-:S07]  /*22c0*/  FADD.FTZ R2, R43, R2 ;  /* 0x000000022b027221 */ /* 0x000fce0000010000 */
.L_x_11071:
[----:B------:R-:W-:Y:S05]  /*22d0*/  BSYNC.RECONVERGENT B1 ;  /* 0x0000000000017941 */ /* 0x000fea0003800200 */
.L_x_11070:
[----:B------:R-:W-:Y:S01]  /*22e0*/  BSSY.RECONVERGENT B1, `(.L_x_11077) ;  /* 0x000006d000017945 */ /* 0x000fe20003800200 */
[----:B------:R-:W-:Y:S01]  /*22f0*/  F2FP.F16.F32.PACK_AB R202, RZ, R2 ;  /* 0x00000002ffca723e */ /* 0x000fe200000000ff */
[----:B------:R-:W-:Y:S01]  /*2300*/  @!P1 HADD2.F32 R140, -RZ, R129.H0_H0 ;  /* 0x20000081ff8c9230 */ /* 0x000fe20000004100 */
        /* <DEDUP_REMOVED lines=19> */
.L_x_11081:
        /* <DEDUP_REMOVED lines=13> */
.L_x_11083:
[----:B------:R-:W-:Y:S05]  /*2510*/  BSYNC.RECONVERGENT B3 ;  /* 0x0000000000037941 */ /* 0x000fea0003800200 */
.L_x_11082:
[----:B------:R-:W-:Y:S01]  /*2520*/  IMAD.WIDE.U32 R10, R7, -0x326172a9, RZ ;  /* 0xcd9e8d57070a7825 */ /* 0x000fe200078e00ff */
[----:B------:R-:W-:Y:S02]  /*2530*/  LOP3.LUT R42, R5, R171, R199, 0x96, !PT ;  /* 0x000000ab052a7212 */ /* 0x000fe400078e96c7 */
[----:B------:R-:W-:Y:S02]  /*2540*/  IADD3 R15, PT, PT, R199, -0x4498517b, RZ ;  /* 0xbb67ae85c70f7810 */ /* 0x000fe40007ffe0ff */
[----:B------:R-:W-:Y:S01]  /*2550*/  LOP3.LUT R200, R8, R11, R198, 0x96, !PT ;  /* 0x0000000b08c87212 */ /* 0x000fe200078e96c6 */
[----:B------:R-:W-:-:S04]  /*2560*/  IMAD.WIDE.U32 R42, R42, -0x326172a9, RZ ;  /* 0xcd9e8d572a2a7825 */ /* 0x000fc800078e00ff */
[----:B------:R-:W-:Y:S02]  /*2570*/  VIADD R11, R198, 0x9e3779b9 ;  /* 0x9e3779b9c60b7836 */ /* 0x000fe40000000000 */
[----:B------:R-:W-:-:S03]  /*2580*/  IMAD.WIDE.U32 R200, R200, -0x2daee0ad, RZ ;  /* 0xd2511f53c8c87825 */ /* 0x000fc600078e00ff */
[----:B------:R-:W-:Y:S01]  /*2590*/  LOP3.LUT R11, R11, R10, R43, 0x96, !PT ;  /* 0x0000000a0b0b7212 */ /* 0x000fe200078e962b */
[----:B------:R-:W-:Y:S01]  /*25a0*/  VIADD R43, R199, 0x76cf5d0a ;  /* 0x76cf5d0ac72b7836 */ /* 0x000fe20000000000 */
[----:B------:R-:W-:Y:S01]  /*25b0*/  LOP3.LUT R10, R15, R170, R201, 0x96, !PT ;  /* 0x000000aa0f0a7212 */ /* 0x000fe200078e96c9 */
[----:B------:R-:W-:Y:S02]  /*25c0*/  VIADD R15, R198, 0x3c6ef372 ;  /* 0x3c6ef372c60f7836 */ /* 0x000fe40000000000 */
[----:B------:R-:W-:-:S04]  /*25d0*/  IMAD.WIDE.U32 R170, R11, -0x2daee0ad, RZ ;  /* 0xd2511f530baa7825 */ /* 0x000fc800078e00ff */
[----:B------:R-:W-:Y:S01]  /*25e0*/  IMAD.WIDE.U32 R10, R10, -0x326172a9, RZ ;  /* 0xcd9e8d570a0a7825 */ /* 0x000fe200078e00ff */
[----:B------:R-:W-:-:S04]  /*25f0*/  LOP3.LUT R43, R43, R200, R171, 0x96, !PT ;  /* 0x000000c82b2b7212 */ /* 0x000fc800078e96ab */
        /* <DEDUP_REMOVED lines=18> */
[----:B------:R-:W-:-:S04]  /*2720*/  IADD3 R43, PT, PT, R199, 0x646e171e, RZ ;  /* 0x646e171ec72b7810 */ /* 0x000fc80007ffe0ff */
[----:B------:R-:W-:Y:S01]  /*2730*/  LOP3.LUT R10, R15, R170, R201, 0x96, !PT ;  /* 0x000000aa0f0a7212 */ /* 0x000fe200078e96c9 */
[----:B------:R-:W-:-:S04]  /*2740*/  IMAD.WIDE.U32 R170, R11, -0x2daee0ad, RZ ;  /* 0xd2511f530baa7825 */ /* 0x000fc800078e00ff */
[----:B------:R-:W-:Y:S01]  /*2750*/  IMAD.WIDE.U32 R10, R10, -0x326172a9, RZ ;  /* 0xcd9e8d570a0a7825 */ /* 0x000fe200078e00ff */
[----:B------:R-:W-:-:S03]  /*2760*/  LOP3.LUT R43, R43, R200, R171, 0x96, !PT ;  /* 0x000000c82b2b7212 */ /* 0x000fc600078e96ab */
[----:B------:R-:W-:-:S05]  /*2770*/  VIADD R15, R198, 0xb54cda56 ;  /* 0xb54cda56c60f7836 */ /* 0x000fca0000000000 */
[----:B------:R-:W-:Y:S01]  /*2780*/  LOP3.LUT R15, R15, R42, R11, 0x96, !PT ;  /* 0x0000002a0f0f7212 */ /* 0x000fe200078e960b */
[----:B------:R-:W-:-:S04]  /*2790*/  IMAD.WIDE.U32 R42, R43, -0x326172a9, RZ ;  /* 0xcd9e8d572b2a7825 */ /* 0x000fc800078e00ff */
[C---:B------:R-:W-:Y:S02]  /*27a0*/  VIADD R11, R198.reuse, 0x5384540f ;  /* 0x5384540fc60b7836 */ /* 0x040fe40000000000 */
[----:B------:R-:W-:Y:S01]  /*27b0*/  IMAD.WIDE.U32 R200, R15, -0x2daee0ad, RZ ;  /* 0xd2511f530fc87825 */ /* 0x000fe200078e00ff */
[----:B------:R-:W-:Y:S02]  /*27c0*/  IADD3 R15, PT, PT, R199, 0x1fd5c5a3, RZ ;  /* 0x1fd5c5a3c70f7810 */ /* 0x000fe40007ffe0ff */
        /* <DEDUP_REMOVED lines=12> */
[----:B------:R-:W-:Y:S01]  /*2890*/  VIADD R15, R199, 0x96a522ad ;  /* 0x96a522adc70f7836 */ /* 0x000fe20000000000 */
[----:B------:R-:W-:Y:S01]  /*28a0*/  MOV R128, R42 ;  /* 0x0000002a00807202 */ /* 0x000fe20000000f00 */
[----:B------:R-:W-:-:S03]  /*28b0*/  IMAD.MOV.U32 R6, RZ, RZ, R200 ;  /* 0x000000ffff067224 */ /* 0x000fc600078e00c8 */
[----:B------:R-:W-:Y:S01]  /*28c0*/  LOP3.LUT R11, R15, R170, R43, 0x96, !PT ;  /* 0x000000aa0f0b7212 */ /* 0x000fe200078e962b */
[----:B------:R-:W-:Y:S02]  /*28d0*/  IMAD.MOV.U32 R15, RZ, RZ, R9 ;  /* 0x000000ffff0f7224 */ /* 0x000fe400078e0009 */
[----:B------:R-:W-:-:S07]  /*28e0*/  IMAD.MOV.U32 R43, RZ, RZ, RZ ;  /* 0x000000ffff2b7224 */ /* 0x000fce00078e00ff */
.L_x_11080:
[----:B------:R-:W-:Y:S05]  /*28f0*/  BSYNC.RECONVERGENT B2 ;  /* 0x0000000000027941 */ /* 0x000fea0003800200 */
.L_x_11079:
[----:B------:R-:W-:Y:S01]  /*2900*/  HFMA2 R42, -RZ, RZ, 0.1171875, 0 ;  /* 0x2f800000ff2a7431 */ /* 0x000fe200000001ff */
[----:B------:R-:W-:Y:S01]  /*2910*/  I2FP.F32.U32 R9, R15 ;  /* 0x0000000f00097245 */ /* 0x000fe20000201000 */
[----:B-----5:R-:W-:-:S05]  /*2920*/  HADD2.F32 R15, -RZ, R45.H0_H0 ;  /* 0x2000002dff0f7230 */ /* 0x020fca0000004100 */
[----:B------:R-:W-:Y:S01]  /*2930*/  FMUL.FTZ R15, R15, UR11 ;  /* 0x0000000b0f0f7c20 */ /* 0x000fe20008410000 */
[----:B------:R-:W-:-:S03]  /*2940*/  FFMA.FTZ R9, R9, R42, 1.1641532182693481445e-10 ;  /* 0x2f00000009097423 */ /* 0x000fc6000001002a */
[----:B------:R-:W-:Y:S02]  /*2950*/  FMUL.FTZ R15, R15, UR10 ;  /* 0x0000000a0f0f7c20 */ /* 0x000fe40008410000 */
[----:B------:R-:W-:Y:S01]  /*2960*/  FSETP.GTU.FTZ.AND P2, PT, R9, UR8, PT ;  /* 0x0000000809007c0b */ /* 0x000fe2000bf5c000 */
[----:B------:R-:W-:-:S03]  /*2970*/  HADD2.F32 R9, -RZ, R129.H0_H0 ;  /* 0x20000081ff097230 */ /* 0x000fc60000004100 */
[----:B------:R-:W-:Y:S02]  /*2980*/  FSEL R140, R15, RZ, !P2 ;  /* 0x000000ff0f8c7208 */ /* 0x000fe40005000000 */
[----:B------:R-:W-:-:S03]  /*2990*/  SEL R15, RZ, 0x1, P2 ;  /* 0x00000001ff0f7807 */ /* 0x000fc60001000000 */
[----:B------:R-:W-:-:S07]  /*29a0*/  FADD.FTZ R140, R9, R140 ;  /* 0x0000008c098c7221 */ /* 0x000fce0000010000 */
.L_x_11078:
[----:B------:R-:W-:Y:S05]  /*29b0*/  BSYNC.RECONVERGENT B1 ;  /* 0x0000000000017941 */ /* 0x000fea0003800200 */
.L_x_11077:
[----:B------:R-:W-:Y:S01]  /*29c0*/  BSSY.RECONVERGENT B1, `(.L_x_11084) ;  /* 0x000006d000017945 */ /* 0x000fe20003800200 */
[----:B------:R-:W-:Y:S01]  /*29d0*/  F2FP.F16.F32.PACK_AB R203, RZ, R140 ;  /* 0x0000008cffcb723e */ /* 0x000fe200000000ff */
[----:B------:R-:W-:Y:S02]  /*29e0*/  @!P1 HADD2.F32 R139, -RZ, R129.H1_H1 ;  /* 0x30000081ff8b9230 */ /* 0x000fe40000004100 */
        /* <DEDUP_REMOVED lines=19> */
.L_x_11088:
        /* <DEDUP_REMOVED lines=13> */
.L_x_11090:
[----:B------:R-:W-:Y:S05]  /*2bf0*/  BSYNC.RECONVERGENT B3 ;  /* 0x0000000000037941 */ /* 0x000fea0003800200 */
.L_x_11089:
[----:B------:R-:W-:Y:S01]  /*2c00*/  IMAD.WIDE.U32 R10, R7, -0x326172a9, RZ ;  /* 0xcd9e8d57070a7825 */ /* 0x000fe200078e00ff */
[----:B------:R-:W-:Y:S02]  /*2c10*/  LOP3.LUT R42, R5, R171, R199, 0x96, !PT ;  /* 0x000000ab052a7212 */ /* 0x000fe400078e96c7 */
[----:B------:R-:W-:Y:S01]  /*2c20*/  MOV R16, R128 ;  /* 0x0000008000107202 */ /* 0x000fe20000000f00 */
        /* <DEDUP_REMOVED lines=55> */
[----:B------:R-:W-:Y:S01]  /*2fa0*/  IMAD.MOV.U32 R9, RZ, RZ, R42 ;  /* 0x000000ffff097224 */ /* 0x000fe200078e002a */
[----:B------:R-:W-:Y:S01]  /*2fb0*/  LOP3.LUT R11, R11, R170, R43, 0x96, !PT ;  /* 0x000000aa0b0b7212 */ /* 0x000fe200078e962b */
[----:B------:R-:W-:-:S07]  /*2fc0*/  IMAD.MOV.U32 R42, RZ, RZ, RZ ;  /* 0x000000ffff2a7224 */ /* 0x000fce00078e00ff */
.L_x_11087:
[----:B------:R-:W-:Y:S05]  /*2fd0*/  BSYNC.RECONVERGENT B2 ;  /* 0x0000000000027941 */ /* 0x000fea0003800200 */
.L_x_11086:
[----:B------:R-:W-:Y:S01]  /*2fe0*/  I2FP.F32.U32 R16, R16 ;  /* 0x0000001000107245 */ /* 0x000fe20000201000 */
[----:B-----5:R-:W-:Y:S02]  /*2ff0*/  HADD2.F32 R43, -RZ, R45.H1_H1 ;  /* 0x3000002dff2b7230 */ /* 0x020fe40000004100 */
[----:B------:R-:W-:Y:S02]  /*3000*/  IMAD.MOV.U32 R139, RZ, RZ, 0x2f800000 ;  /* 0x2f800000ff8b7424 */ /* 0x000fe400078e00ff */
[----:B------:R-:W-:Y:S02]  /*3010*/  HADD2.F32 R128, -RZ, R129.H1_H1 ;  /* 0x30000081ff807230 */ /* 0x000fe40000004100 */
[----:B------:R-:W-:Y:S01]  /*3020*/  FMUL.FTZ R43, R43, UR11 ;  /* 0x0000000b2b2b7c20 */ /* 0x000fe20008410000 */
[----:B------:R-:W-:-:S03]  /*3030*/  FFMA.FTZ R16, R16, R139, 1.1641532182693481445e-10 ;  /* 0x2f00000010107423 */ /* 0x000fc6000001008b */
[----:B------:R-:W-:Y:S02]  /*3040*/  FMUL.FTZ R43, R43, UR10 ;  /* 0x0000000a2b2b7c20 */ /* 0x000fe40008410000 */
[----:B------:R-:W-:-:S04]  /*3050*/  FSETP.GTU.FTZ.AND P2, PT, R16, UR8, PT ;  /* 0x0000000810007c0b */ /* 0x000fc8000bf5c000 */
[----:B------:R-:W-:Y:S02]  /*3060*/  FSEL R43, R43, RZ, !P2 ;  /* 0x000000ff2b2b7208 */ /* 0x000fe40005000000 */
[----:B------:R-:W-:-:S03]  /*3070*/  SEL R16, RZ, 0x1, P2 ;  /* 0x00000001ff107807 */ /* 0x000fc60001000000 */
[----:B------:R-:W-:-:S07]  /*3080*/  FADD.FTZ R139, R128, R43 ;  /* 0x0000002b808b7221 */ /* 0x000fce0000010000 */
.L_x_11085:
[----:B------:R-:W-:Y:S05]  /*3090*/  BSYNC.RECONVERGENT B1 ;  /* 0x0000000000017941 */ /* 0x000fea0003800200 */
.L_x_11084:
        /* <DEDUP_REMOVED lines=22> */
.L_x_11095:
        /* <DEDUP_REMOVED lines=13> */
.L_x_11097:
[----:B------:R-:W-:Y:S05]  /*32d0*/  BSYNC.RECONVERGENT B3 ;  /* 0x0000000000037941 */ /* 0x000fea0003800200 */
.L_x_11096:
        /* <DEDUP_REMOVED lines=30> */
[----:B------:R-:W-:Y:S02]  /*34c0*/  IADD3 R17, PT, PT, R199, -0x56f99767, RZ ;  /* 0xa9066899c7117810 */ /* 0x000fe40007ffe0ff */
        /* <DEDUP_REMOVED lines=18> */
[----:B------:R-:W-:-:S04]  /*35f0*/  LOP3.LUT R170, R43, R170, R129, 0x96, !PT ;  /* 0x000000aa2baa7212 */ /* 0x000fc800078e9681 */
[----:B------:R-:W-:Y:S01]  /*3600*/  LOP3.LUT R42, R17, R42, R11, 0x96, !PT ;  /* 0x0000002a112a7212 */ /* 0x000fe200078e960b */
[----:B------:R-:W-:-:S04]  /*3610*/  IMAD.WIDE.U32 R170, R170, -0x326172a9, RZ ;  /* 0xcd9e8d57aaaa7825 */ /* 0x000fc800078e00ff */
[----:B------:R-:W-:Y:S01]  /*3620*/  VIADD R11, R198, 0x8ff34781 ;  /* 0x8ff34781c60b7836 */ /* 0x000fe20000000000 */
[----:B------:R-:W-:Y:S01]  /*3630*/  MOV R6, R170 ;  /* 0x000000aa00067202 */ /* 0x000fe20000000f00 */
[----:B------:R-:W-:-:S03]  /*3640*/  IMAD.WIDE.U32 R42, R42, -0x2daee0ad, RZ ;  /* 0xd2511f532a2a7825 */ /* 0x000fc600078e00ff */
[----:B------:R-:W-:Y:S01]  /*3650*/  LOP3.LUT R10, R11, R10, R171, 0x96, !PT ;  /* 0x0000000a0b0a7212 */ /* 0x000fe200078e96ab */
[----:B------:R-:W-:Y:S02]  /*3660*/  VIADD R17, R199, 0x96a522ad ;  /* 0x96a522adc7117836 */ /* 0x000fe40000000000 */
[----:B------:R-:W-:-:S03]  /*3670*/  IMAD.MOV.U32 R200, RZ, RZ, R42 ;  /* 0x000000ffffc87224 */ /* 0x000fc600078e002a */
[----:B------:R-:W-:Y:S01]  /*3680*/  LOP3.LUT R11, R17, R128, R43, 0x96, !PT ;  /* 0x00000080110b7212 */ /* 0x000fe200078e962b */
[----:B------:R-:W-:Y:S02]  /*3690*/  HFMA2 R43, -RZ, RZ, 0, 0 ;  /* 0x00000000ff2b7431 */ /* 0x000fe400000001ff */
[----:B------:R-:W-:-:S07]  /*36a0*/  IMAD.MOV.U32 R17, RZ, RZ, R9 ;  /* 0x000000ffff117224 */ /* 0x000fce00078e0009 */
.L_x_11094:
[----:B------:R-:W-:Y:S05]  /*36b0*/  BSYNC.RECONVERGENT B2 ;  /* 0x0000000000027941 */ /* 0x000fea0003800200 */
.L_x_11093:
        /* <DEDUP_REMOVED lines=11> */
.L_x_11092:
[----:B------:R-:W-:Y:S05]  /*3770*/  BSYNC.RECONVERGENT B1 ;  /* 0x0000000000017941 */ /* 0x000fea0003800200 */
.L_x_11091:
        /* <DEDUP_REMOVED lines=22> */
.L_x_11102:
        /* <DEDUP_REMOVED lines=13> */
.L_x_11104:
[----:B------:R-:W-:Y:S05]  /*39b0*/  BSYNC.RECONVERGENT B3 ;  /* 0x0000000000037941 */ /* 0x000fea0003800200 */
.L_x_11103:
        /* <DEDUP_REMOVED lines=14> */
[----:B------:R-:W-:-:S03]  /*3aa0*/  IMAD.MOV.U32 R18, RZ, RZ, R200 ;  /* 0x000000ffff127224 */ /* 0x000fc600078e00c8 */
        /* <DEDUP_REMOVED lines=42> */
[----:B------:R-:W-:Y:S02]  /*3d50*/  LOP3.LUT R10, R9, R10, R171, 0x96, !PT ;  /* 0x0000000a090a7212 */ /* 0x000fe400078e96ab */
[----:B------:R-:W-:Y:S01]  /*3d60*/  MOV R9, R42 ;  /* 0x0000002a00097202 */ /* 0x000fe20000000f00 */
[----:B------:R-:W-:Y:S01]  /*3d70*/  IMAD.MOV.U32 R42, RZ, RZ, RZ ;  /* 0x000000ffff2a7224 */ /* 0x000fe200078e00ff */
[----:B------:R-:W-:-:S07]  /*3d80*/  LOP3.LUT R11, R11, R128, R43, 0x96, !PT ;  /* 0x000000800b0b7212 */ /* 0x000fce00078e962b */
.L_x_11101:
[----:B------:R-:W-:Y:S05]  /*3d90*/  BSYNC.RECONVERGENT B2 ;  /* 0x0000000000027941 */ /* 0x000fea0003800200 */
.L_x_11100:
[----:B------:R-:W-:Y:S01]  /*3da0*/  HFMA2 R129, -RZ, RZ, 0.1171875, 0 ;  /* 0x2f800000ff817431 */ /* 0x000fe200000001ff */
[----:B------:R-:W-:Y:S01]  /*3db0*/  I2FP.F32.U32 R18, R18 ;  /* 0x0000001200127245 */ /* 0x000fe20000201000 */
[----:B-----5:R-:W-:Y:S02]  /*3dc0*/  HADD2.F32 R43, -RZ, R46.H1_H1 ;  /* 0x3000002eff2b7230 */ /* 0x020fe40000004100 */
[----:B------:R-:W-:-:S03]  /*3dd0*/  HADD2.F32 R130, -RZ, R130.H1_H1 ;  /* 0x30000082ff827230 */ /* 0x000fc60000004100 */
[----:B------:R-:W-:Y:S01]  /*3de0*/  FMUL.FTZ R43, R43, UR11 ;  /* 0x0000000b2b2b7c20 */ /* 0x000fe20008410000 */
[----:B------:R-:W-:-:S03]  /*3df0*/  FFMA.FTZ R18, R18, R129, 1.1641532182693481445e-10 ;  /* 0x2f00000012127423 */ /* 0x000fc60000010081 */
[----:B------:R-:W-:Y:S02]  /*3e00*/  FMUL.FTZ R43, R43, UR10 ;  /* 0x0000000a2b2b7c20 */ /* 0x000fe40008410000 */
[----:B------:R-:W-:-:S04]  /*3e10*/  FSETP.GTU.FTZ.AND P2, PT, R18, UR8, PT ;  /* 0x0000000812007c0b */ /* 0x000fc8000bf5c000 */
[----:B------:R-:W-:Y:S02]  /*3e20*/  FSEL R43, R43, RZ, !P2 ;  /* 0x000000ff2b2b7208 */ /* 0x000fe40005000000 */
[----:B------:R-:W-:-:S03]  /*3e30*/  SEL R18, RZ, 0x1, P2 ;  /* 0x00000001ff127807 */ /* 0x000fc60001000000 */
[----:B------:R-:W-:-:S07]  /*3e40*/  FADD.FTZ R152, R130, R43 ;  /* 0x0000002b82987221 */ /* 0x000fce0000010000 */
.L_x_11099:
[----:B------:R-:W-:Y:S05]  /*3e50*/  BSYNC.RECONVERGENT B1 ;  /* 0x0000000000017941 */ /* 0x000fea0003800200 */
.L_x_11098:
[----:B------:R-:W-:Y:S01]  /*3e60*/  BSSY.RECONVERGENT B1, `(.L_x_11105) ;  /* 0x000006d000017945 */ /* 0x000fe20003800200 */
[----:B------:R-:W-:Y:S01]  /*3e70*/  F2FP.F16.F32.PACK_AB R130, RZ, R152 ;  /* 0x00000098ff82723e */ /* 0x000fe200000000ff */
[----:B------:R-:W-:Y:S02]  /*3e80*/  @!P1 HADD2.F32 R170, -RZ, R131.H0_H0 ;  /* 0x20000083ffaa9230 */ /* 0x000fe40000004100 */
        /* <DEDUP_REMOVED lines=19> */
.L_x_11109:
        /* <DEDUP_REMOVED lines=13> */
.L_x_11111:
[----:B------:R-:W-:Y:S05]  /*4090*/  BSYNC.RECONVERGENT B3 ;  /* 0x0000000000037941 */ /* 0x000fea0003800200 */
.L_x_11110:
[----:B------:R-:W-:Y:S01]  /*40a0*/  IMAD.WIDE.U32 R10, R7, -0x326172a9, RZ ;  /* 0xcd9e8d57070a7825 */ /* 0x000fe200078e00ff */
[----:B------:R-:W-:-:S03]  /*40b0*/  LOP3.LUT R42, R5, R129, R199, 0x96, !PT ;  /* 0x00000081052a7212 */ /* 0x000fc600078e96c7 */
[----:B------:R-:W-:Y:S01]  /*40c0*/  VIADD R19, R199, 0xbb67ae85 ;  /* 0xbb67ae85c7137836 */ /* 0x000fe20000000000 */
[----:B------:R-:W-:Y:S01]  /*40d0*/  LOP3.LUT R170, R8, R11, R198, 0x96, !PT ;  /* 0x0000000b08aa7212 */ /* 0x000fe200078e96c6 */
[----:B------:R-:W-:-:S04]  /*40e0*/  IMAD.WIDE.U32 R42, R42, -0x326172a9, RZ ;  /* 0xcd9e8d572a2a7825 */ /* 0x000fc800078e00ff */
[----:B------:R-:W-:Y:S02]  /*40f0*/  VIADD R11, R198, 0x9e3779b9 ;  /* 0x9e3779b9c60b7836 */ /* 0x000fe40000000000 */
[----:B------:R-:W-:-:S03]  /*4100*/  IMAD.WIDE.U32 R170, R170, -0x2daee0ad, RZ ;  /* 0xd2511f53aaaa7825 */ /* 0x000fc600078e00ff */
[----:B------:R-:W-:Y:S02]  /*4110*/  LOP3.LUT R11, R11, R10, R43, 0x96, !PT ;  /* 0x0000000a0b0b7212 */ /* 0x000fe400078e962b */
[----:B------:R-:W-:Y:S01]  /*4120*/  LOP3.LUT R10, R19, R128, R171, 0x96, !PT ;  /* 0x00000080130a7212 */ /* 0x000fe200078e96ab */
[----:B------:R-:W-:Y:S01]  /*4130*/  VIADD R19, R198, 0x3c6ef372 ;  /* 0x3c6ef372c6137836 */ /* 0x000fe20000000000 */
[----:B------:R-:W-:Y:S01]  /*4140*/  IADD3 R43, PT, PT, R199, 0x76cf5d0a, RZ ;  /* 0x76cf5d0ac72b7810 */ /* 0x000fe20007ffe0ff */
[----:B------:R-:W-:-:S04]  /*4150*/  IMAD.WIDE.U32 R128, R11, -0x2daee0ad, RZ ;  /* 0xd2511f530b807825 */ /* 0x000fc800078e00ff */
[----:B------:R-:W-:Y:S01]  /*4160*/  IMAD.WIDE.U32 R10, R10, -0x326172a9, RZ ;  /* 0xcd9e8d570a0a7825 */ /* 0x000fe200078e00ff */
[----:B------:R-:W-:-:S04]  /*4170*/  LOP3.LUT R43, R43, R170, R129, 0x96, !PT ;  /* 0x000000aa2b2b7212 */ /* 0x000fc800078e9681 */
        /* <DEDUP_REMOVED lines=45> */
[----:B------:R-:W-:Y:S01]  /*4450*/  IMAD.MOV.U32 R43, RZ, RZ, RZ ;  /* 0x000000ffff2b7224 */ /* 0x000fe200078e00ff */
[----:B------:R-:W-:-:S07]  /*4460*/  MOV R19, R9 ;  /* 0x0000000900137202 */ /* 0x000fce0000000f00 */
.L_x_11108:
[----:B------:R-:W-:Y:S05]  /*4470*/  BSYNC.RECONVERGENT B2 ;  /* 0x0000000000027941 */ /* 0x000fea0003800200 */
.L_x_11107:
[----:B------:R-:W-:Y:S01]  /*4480*/  I2FP.F32.U32 R9, R19 ;  /* 0x0000001300097245 */ /* 0x000fe20000201000 */
[----:B-----5:R-:W-:Y:S02]  /*4490*/  HADD2.F32 R19, -RZ, R47.H0_H0 ;  /* 0x2000002fff137230 */ /* 0x020fe40000004100 */
[----:B------:R-:W-:-:S03]  /*44a0*/  IMAD.MOV.U32 R42, RZ, RZ, 0x2f800000 ;  /* 0x2f800000ff2a7424 */ /* 0x000fc600078e00ff */
        /* <DEDUP_REMOVED lines=8> */
.L_x_11106:
[----:B------:R-:W-:Y:S05]  /*4530*/  BSYNC.RECONVERGENT B1 ;  /* 0x0000000000017941 */ /* 0x000fea0003800200 */
.L_x_11105:
        /* <DEDUP_REMOVED lines=22> */
.L_x_11116:
        /* <DEDUP_REMOVED lines=13> */
.L_x_11118:
[----:B------:R-:W-:Y:S05]  /*4770*/  BSYNC.RECONVERGENT B3 ;  /* 0x0000000000037941 */ /* 0x000fea0003800200 */
.L_x_11117:
        /* <DEDUP_REMOVED lines=60> */
.L_x_11115:
[----:B------:R-:W-:Y:S05]  /*4b40*/  BSYNC.RECONVERGENT B2 ;  /* 0x0000000000027941 */ /* 0x000fea0003800200 */
.L_x_11114:
        /* <DEDUP_REMOVED lines=11> */
.L_x_11113:
[----:B------:R-:W-:Y:S05]  /*4c00*/  BSYNC.RECONVERGENT B1 ;  /* 0x0000000000017941 */ /* 0x000fea0003800200 */
.L_x_11112:
[----:B------:R-:W-:Y:S02]  /*4c10*/  F2FP.F16.F32.PACK_AB R131, RZ, R171 ;  /* 0x000000abff83723e */ /* 0x000fe400000000ff */
[----:B------:R-:W-:Y:S02]  /*4c20*/  PRMT R130, R205, 0x5410, R130 ;  /* 0x00005410cd827816 */ /* 0x000fe40000000082 */
[----:B------:R-:W-:Y:S02]  /*4c30*/  PRMT R129, R203, 0x5410, R204 ;  /* 0x00005410cb817816 */ /* 0x000fe400000000cc */
[----:B------:R-:W-:Y:S02]  /*4c40*/  PRMT R128, R190, 0x5410, R202 ;  /* 0x00005410be807816 */ /* 0x000fe400000000ca */
[----:B------:R-:W-:Y:S01]  /*4c50*/  PRMT R131, R207, 0x5410, R131 ;  /* 0x00005410cf837816 */ /* 0x000fe20000000083 */
[----:B------:R-:W-:Y:S06]  /*4c60*/  BRA `(.L_x_11119) ;  /* 0x00000034001c7947 */ /* 0x000fec0003800000 */
.L_x_11062:
[----:B------:R-:W-:Y:S01]  /*4c70*/  BSSY.RECONVERGENT B1, `(.L_x_11120) ;  /* 0x0000069000017945 */ /* 0x000fe20003800200 */
[----:B------:R-:W-:Y:S01]  /*4c80*/  IMAD.MOV.U32 R4, RZ, RZ, RZ ;  /* 0x000000ffff047224 */ /* 0x000fe200078e00ff */
[----:B0-----:R-:W-:Y:S01]  /*4c90*/  MOV R42, R9 ;  /* 0x00000009002a7202 */ /* 0x001fe20000000f00 */
        /* <DEDUP_REMOVED lines=18> */
.L_x_11124:
        /* <DEDUP_REMOVED lines=13> */
.L_x_11126:
[----:B------:R-:W-:Y:S05]  /*4e90*/  BSYNC.RECONVERGENT B3 ;  /* 0x0000000000037941 */ /* 0x000fea0003800200 */
.L_x_11125:
        /* <DEDUP_REMOVED lines=41> */
[----:B------:R-:W-:-:S03]  /*5130*/  IADD3 R9, PT, PT, R199, 0x1fd5c5a3, RZ ;  /* 0x1fd5c5a3c7097810 */ /* 0x000fc60007ffe0ff */
[C---:B------:R-:W-:Y:S01]  /*5140*/  VIADD R3, R198.reuse, 0x5384540f ;  /* 0x5384540fc6037836 */ /* 0x040fe20000000000 */
[----:B------:R-:W-:Y:S01]  /*5150*/  LOP3.LUT R10, R9, R10, R129, 0x96, !PT ;  /* 0x0000000a090a7212 */ /* 0x000fe200078e9681 */
[----:B------:R-:W-:-:S03]  /*5160*/  VIADD R9, R198, 0xf1bbcdc8 ;  /* 0xf1bbcdc8c6097836 */ /* 0x000fc60000000000 */
        /* <DEDUP_REMOVED lines=8> */
[----:B------:R-:W-:-:S03]  /*51f0*/  IADD3 R3, PT, PT, R198, -0x700cb87f, RZ ;  /* 0x8ff34781c6037810 */ /* 0x000fc60007ffe0ff */
[----:B------:R-:W-:Y:S01]  /*5200*/  IMAD.WIDE.U32 R42, R43, -0x326172a9, RZ ;  /* 0xcd9e8d572b2a7825 */ /* 0x000fe200078e00ff */
[----:B------:R-:W-:Y:S02]  /*5210*/  LOP3.LUT R11, R11, R2, R201, 0x96, !PT ;  /* 0x000000020b0b7212 */ /* 0x000fe400078e96c9 */
[----:B------:R-:W-:Y:S01]  /*5220*/  MOV R2, R190 ;  /* 0x000000be00027202 */ /* 0x000fe20000000f00 */
[----:B------:R-:W-:Y:S01]  /*5230*/  IMAD.MOV.U32 R6, RZ, RZ, R42 ;  /* 0x000000ffff067224 */ /* 0x000fe200078e002a */
[----:B------:R-:W-:Y:S01]  /*5240*/  LOP3.LUT R10, R3, R10, R43, 0x96, !PT ;  /* 0x0000000a030a7212 */ /* 0x000fe200078e962b */
[----:B------:R-:W-:-:S07]  /*5250*/  IMAD.MOV.U32 R42, RZ, RZ, RZ ;  /* 0x000000ffff2a7224 */ /* 0x000fce00078e00ff */
.L_x_11123:
[----:B------:R-:W-:Y:S05]  /*5260*/  BSYNC.RECONVERGENT B2 ;  /* 0x0000000000027941 */ /* 0x000fea0003800200 */
.L_x_11122:
[----:B------:R-:W-:Y:S01]  /*5270*/  I2FP.F32.U32 R2, R2 ;  /* 0x0000000200027245 */ /* 0x000fe20000201000 */
[----:B-----5:R-:W-:Y:S02]  /*5280*/  HADD2.F32 R4, -RZ, R44.H0_H0 ;  /* 0x2000002cff047230 */ /* 0x020fe40000004100 */
[----:B------:R-:W-:-:S03]  /*5290*/  IMAD.MOV.U32 R3, RZ, RZ, 0x2f800000 ;  /* 0x2f800000ff037424 */ /* 0x000fc600078e00ff */
[----:B------:R-:W-:Y:S01]  /*52a0*/  FMUL.FTZ R4, R4, UR11 ;  /* 0x0000000b04047c20 */ /* 0x000fe20008410000 */
[----:B------:R-:W-:-:S03]  /*52b0*/  FFMA.FTZ R2, R2, R3, 1.1641532182693481445e-10 ;  /* 0x2f00000002027423 */ /* 0x000fc60000010003 */
[----:B------:R-:W-:Y:S02]  /*52c0*/  FMUL.FTZ R4, R4, UR10 ;  /* 0x0000000a04047c20 */ /* 0x000fe40008410000 */
[----:B------:R-:W-:-:S04]  /*52d0*/  FSETP.GTU.FTZ.AND P1, PT, R2, UR8, PT ;  /* 0x0000000802007c0b */ /* 0x000fc8000bf3c000 */
[----:B------:R-:W-:Y:S02]  /*52e0*/  SEL R3, RZ, 0x1, P1 ;  /* 0x00000001ff037807 */ /* 0x000fe40000800000 */
[----:B------:R-:W-:-:S07]  /*52f0*/  FSEL R4, R4, RZ, !P1 ;  /* 0x000000ff04047208 */ /* 0x000fce0004800000 */
.L_x_11121:
[----:B------:R-:W-:Y:S05]  /*5300*/  BSYNC.RECONVERGENT B1 ;  /* 0x0000000000017941 */ /* 0x000fea0003800200 */
.L_x_11120:
[----:B------:R-:W-:Y:S01]  /*5310*/  BSSY.RECONVERGENT B1, `(.L_x_11127) ;  /* 0x0000067000017945 */ /* 0x000fe20003800200 */
[----:B------:R-:W-:Y:S01]  /*5320*/  HFMA2 R2, -RZ, RZ, 0, 0 ;  /* 0x00000000ff027431 */ /* 0x000fe200000001ff */
[----:B------:R-:W-:Y:S01]  /*5330*/  F2FP.F16.F32.PACK_AB R201, RZ, R4 ;  /* 0x00000004ffc9723e */ /* 0x000fe200000000ff */
[----:B------:R-:W-:Y:S01]  /*5340*/  IMAD.MOV.U32 R9, RZ, RZ, R42 ;  /* 0x000000ffff097224 */ /* 0x000fe200078e002a */
        /* <DEDUP_REMOVED lines=14> */
.L_x_11131:
        /* <DEDUP_REMOVED lines=13> */
.L_x_11133:
[----:B------:R-:W-:Y:S05]  /*5500*/  BSYNC.RECONVERGENT B3 ;  /* 0x0000000000037941 */ /* 0x000fea0003800200 */
.L_x_11132:
        /* <DEDUP_REMOVED lines=55> */
[----:B------:R-:W-:-:S03]  /*5880*/  LOP3.LUT R10, R9, R10, R131, 0x96, !PT ;  /* 0x0000000a090a7212 */ /* 0x000fc600078e9683 */
[----:B------:R-:W-:Y:S01]  /*5890*/  HFMA2 R9, -RZ, RZ, 0, 0 ;  /* 0x00000000ff097431 */ /* 0x000fe200000001ff */
[----:B------:R-:W-:Y:S01]  /*58a0*/  MOV R6, R130 ;  /* 0x0000008200067202 */ /* 0x000fe20000000f00 */
[----:B------:R-:W-:Y:S02]  /*58b0*/  VIADD R11, R199, 0x96a522ad ;  /* 0x96a522adc70b7836 */ /* 0x000fe40000000000 */
[----:B------:R-:W-:-:S03]  /*58c0*/  IMAD.MOV.U32 R200, RZ, RZ, R42 ;  /* 0x000000ffffc87224 */ /* 0x000fc600078e002a */
[----:B------:R-:W-:-:S07]  /*58d0*/  LOP3.LUT R11, R11, R128, R43, 0x96, !PT ;  /* 0x000000800b0b7212 */ /* 0x000fce00078e962b */
.L_x_11130:
[----:B------:R-:W-:Y:S05]  /*58e0*/  BSYNC.RECONVERGENT B2 ;  /* 0x0000000000027941 */ /* 0x000fea0003800200 */
.L_x_11129:
[----:B------:R-:W-:Y:S01]  /*58f0*/  I2FP.F32.U32 R0, R0 ;  /* 0x0000000000007245 */ /* 0x000fe20000201000 */
[----:B-----5:R-:W-:Y:S02]  /*5900*/  HADD2.F32 R2, -RZ, R44.H1_H1 ;  /* 0x3000002cff027230 */ /* 0x020fe40000004100 */
[----:B------:R-:W-:-:S03]  /*5910*/  IMAD.MOV.U32 R43, RZ, RZ, 0x2f800000 ;  /* 0x2f800000ff2b7424 */ /* 0x000fc600078e00ff */
[----:B------:R-:W-:Y:S01]  /*5920*/  FMUL.FTZ R2, R2, UR11 ;  /* 0x0000000b02027c20 */ /* 0x000fe20008410000 */
[----:B------:R-:W-:-:S03]  /*5930*/  FFMA.FTZ R0, R0, R43, 1.1641532182693481445e-10 ;  /* 0x2f00000000007423 */ /* 0x000fc6000001002b */
[----:B------:R-:W-:Y:S02]  /*5940*/  FMUL.FTZ R2, R2, UR10 ;  /* 0x0000000a02027c20 */ /* 0x000fe40008410000 */
[----:B------:R-:W-:-:S04]  /*5950*/  FSETP.GTU.FTZ.AND P1, PT, R0, UR8, PT ;  /* 0x0000000800007c0b */ /* 0x000fc8000bf3c000 */
[----:B------:R-:W-:Y:S02]  /*5960*/  SEL R0, RZ, 0x1, P1 ;  /* 0x00000001ff007807 */ /* 0x000fe40000800000 */
[----:B------:R-:W-:-:S07]  /*5970*/  FSEL R2, R2, RZ, !P1 ;  /* 0x000000ff02027208 */ /* 0x000fce0004800000 */
.L_x_11128:
[----:B------:R-:W-:Y:S05]  /*5980*/  BSYNC.RECONVERGENT B1 ;  /* 0x0000000000017941 */ /* 0x000fea0003800200 */
.L_x_11127:
[----:B------:R-:W-:Y:S01]  /*5990*/  BSSY.RECONVERGENT B1, `(.L_x_11134) ;  /* 0x0000067000017945 */ /* 0x000fe20003800200 */
[----:B------:R-:W-:Y:S01]  /*59a0*/  F2FP.F16.F32.PACK_AB R190, RZ, R2 ;  /* 0x00000002ffbe723e */ /* 0x000fe200000000ff */
        /* <DEDUP_REMOVED lines=16> */
.L_x_11138:
        /* <DEDUP_REMOVED lines=13> */
.L_x_11140:
[----:B------:R-:W-:Y:S05]  /*5b80*/  BSYNC.RECONVERGENT B3 ;  /* 0x0000000000037941 */ /* 0x000fea0003800200 */
.L_x_11139:
        /* <DEDUP_REMOVED lines=48> */
[----:B------:R-:W-:Y:S02]  /*5e90*/  LOP3.LUT R130, R15, R130, R129, 0x96, !PT ;  /* 0x000000820f827212 */ /* 0x000fe400078e9681 */
[----:B------:R-:W-:Y:S01]  /*5ea0*/  MOV R15, R200 ;  /* 0x000000c8000f7202 */ /* 0x000fe20000000f00 */
        /* <DEDUP_REMOVED lines=11> */
.L_x_11137:
[----:B------:R-:W-:Y:S05]  /*5f60*/  BSYNC.RECONVERGENT B2 ;  /* 0x0000000000027941 */ /* 0x000fea0003800200 */
.L_x_11136:
[----:B------:R-:W-:Y:S01]  /*5f70*/  HFMA2 R128, -RZ, RZ, 0.1171875, 0 ;  /* 0x2f800000ff807431 */ /* 0x000fe200000001ff */
[----:B------:R-:W-:Y:S01]  /*5f80*/  I2FP.F32.U32 R9, R15 ;  /* 0x0000000f00097245 */ /* 0x000fe20000201000 */
[----:B-----5:R-:W-:-:S05]  /*5f90*/  HADD2.F32 R15, -RZ, R45.H0_H0 ;  /* 0x2000002dff0f7230 */ /* 0x020fca0000004100 */
[----:B------:R-:W-:Y:S01]  /*5fa0*/  FMUL.FTZ R15, R15, UR11 ;  /* 0x0000000b0f0f7c20 */ /* 0x000fe20008410000 */
[----:B------:R-:W-:-:S03]  /*5fb0*/  FFMA.FTZ R9, R9, R128, 1.1641532182693481445e-10 ;  /* 0x2f00000009097423 */ /* 0x000fc60000010080 */
[----:B------:R-:W-:Y:S02]  /*5fc0*/  FMUL.FTZ R140, R15, UR10 ;  /* 0x0000000a0f8c7c20 */ /* 0x000fe40008410000 */
[----:B------:R-:W-:-:S04]  /*5fd0*/  FSETP.GTU.FTZ.AND P1, PT, R9, UR8, PT ;  /* 0x0000000809007c0b */ /* 0x000fc8000bf3c000 */
[----:B------:R-:W-:Y:S02]  /*5fe0*/  SEL R15, RZ, 0x1, P1 ;  /* 0x00000001ff0f7807 */ /* 0x000fe40000800000 */
[----:B------:R-:W-:-:S07]  /*5ff0*/  FSEL R140, R140, RZ, !P1 ;  /* 0x000000ff8c8c7208 */ /* 0x000fce0004800000 */
.L_x_11135:
[----:B------:R-:W-:Y:S05]  /*6000*/  BSYNC.RECONVERGENT B1 ;  /* 0x0000000000017941 */ /* 0x000fea0003800200 */
.L_x_11134:
[----:B------:R-:W-:Y:S01]  /*6010*/  BSSY.RECONVERGENT B1, `(.L_x_11141) ;  /* 0x0000067000017945 */ /* 0x000fe20003800200 */
[----:B------:R-:W-:Y:S01]  /*6020*/  F2FP.F16.F32.PACK_AB R203, RZ, R140 ;  /* 0x0000008cffcb723e */ /* 0x000fe200000000ff */
        /* <DEDUP_REMOVED lines=16> */
.L_x_11145:
        /* <DEDUP_REMOVED lines=13> */
.L_x_11147:
[----:B------:R-:W-:Y:S05]  /*6200*/  BSYNC.RECONVERGENT B3 ;  /* 0x0000000000037941 */ /* 0x000fea0003800200 */
.L_x_11146:
        /* <DEDUP_REMOVED lines=9> */
[----:B------:R-:W-:-:S03]  /*62a0*/  IMAD.MOV.U32 R16, RZ, RZ, R200 ;  /* 0x000000ffff107224 */ /* 0x000fc600078e00c8 */
        /* <DEDUP_REMOVED lines=50> */
[----:B------:R-:W-:-:S07]  /*65d0*/  MOV R200, R42 ;  /* 0x0000002a00c87202 */ /* 0x000fce0000000f00 */
.L_x_11144:
[----:B------:R-:W-:Y:S05]  /*65e0*/  BSYNC.RECONVERGENT B2 ;  /* 0x0000000000027941 */ /* 0x000fea0003800200 */
.L_x_11143:
        /* <DEDUP_REMOVED lines=9> */
.L_x_11142:
[----:B------:R-:W-:Y:S05]  /*6680*/  BSYNC.RECONVERGENT B1 ;  /* 0x0000000000017941 */ /* 0x000fea0003800200 */
.L_x_11141:
        /* <DEDUP_REMOVED lines=18> */
.L_x_11152:
        /* <DEDUP_REMOVED lines=13> */
.L_x_11154:
[----:B------:R-:W-:Y:S05]  /*6880*/  BSYNC.RECONVERGENT B3 ;  /* 0x0000000000037941 */ /* 0x000fea0003800200 */
.L_x_11153:
        /* <DEDUP_REMOVED lines=50> */
[----:B------:R-:W-:Y:S01]  /*6bb0*/  IMAD.MOV.U32 R17, RZ, RZ, R200 ;  /* 0x000000ffff117224 */ /* 0x000fe200078e00c8 */
        /* <DEDUP_REMOVED lines=10> */
.L_x_11151:
[----:B------:R-:W-:Y:S05]  /*6c60*/  BSYNC.RECONVERGENT B2 ;  /* 0x0000000000027941 */ /* 0x000fea0003800200 */
.L_x_11150:
        /* <DEDUP_REMOVED lines=9> */
.L_x_11149:
[----:B------:R-:W-:Y:S05]  /*6d00*/  BSYNC.RECONVERGENT B1 ;  /* 0x0000000000017941 */ /* 0x000fea0003800200 */
.L_x_11148:
        /* <DEDUP_REMOVED lines=18> */
.L_x_11159:
        /* <DEDUP_REMOVED lines=13> */
.L_x_11161:
[----:B------:R-:W-:Y:S05]  /*6f00*/  BSYNC.RECONVERGENT B3 ;  /* 0x0000000000037941 */ /* 0x000fea0003800200 */
.L_x_11160:
        /* <DEDUP_REMOVED lines=61> */
.L_x_11158:
[----:B------:R-:W-:Y:S05]  /*72e0*/  BSYNC.RECONVERGENT B2 ;  /* 0x0000000000027941 */ /* 0x000fea0003800200 */
.L_x_11157:
[----:B------:R-:W-:Y:S01]  /*72f0*/  HFMA2 R43, -RZ, RZ, 0.1171875, 0 ;  /* 0x2f800000ff2b7431 */ /* 0x000fe200000001ff */
[----:B------:R-:W-:Y:S01]  /*7300*/  I2FP.F32.U32 R18, R18 ;  /* 0x0000001200127245 */ /* 0x000fe20000201000 */
[----:B-----5:R-:W-:-:S05]  /*7310*/  HADD2.F32 R42, -RZ, R46.H1_H1 ;  /* 0x3000002eff2a7230 */ /* 0x020fca0000004100 */
[----:B------:R-:W-:Y:S01]  /*7320*/  FMUL.FTZ R42, R42, UR11 ;  /* 0x0000000b2a2a7c20 */ /* 0x000fe20008410000 */
[----:B------:R-:W-:-:S03]  /*7330*/  FFMA.FTZ R18, R18, R43, 1.1641532182693481445e-10 ;  /* 0x2f00000012127423 */ /* 0x000fc6000001002b */
[----:B------:R-:W-:Y:S02]  /*7340*/  FMUL.FTZ R42, R42, UR10 ;  /* 0x0000000a2a2a7c20 */ /* 0x000fe40008410000 */
[----:B------:R-:W-:-:S04]  /*7350*/  FSETP.GTU.FTZ.AND P1, PT, R18, UR8, PT ;  /* 0x0000000812007c0b */ /* 0x000fc8000bf3c000 */
[----:B------:R-:W-:Y:S02]  /*7360*/  SEL R18, RZ, 0x1, P1 ;  /* 0x00000001ff127807 */ /* 0x000fe40000800000 */
[----:B------:R-:W-:-:S07]  /*7370*/  FSEL R152, R42, RZ, !P1 ;  /* 0x000000ff2a987208 */ /* 0x000fce0004800000 */
.L_x_11156:
[----:B------:R-:W-:Y:S05]  /*7380*/  BSYNC.RECONVERGENT B1 ;  /* 0x0000000000017941 */ /* 0x000fea0003800200 */
.L_x_11155:
        /* <DEDUP_REMOVED lines=18> */
.L_x_11166:
        /* <DEDUP_REMOVED lines=13> */
.L_x_11168:
[----:B------:R-:W-:Y:S05]  /*7580*/  BSYNC.RECONVERGENT B3 ;  /* 0x0000000000037941 */ /* 0x000fea0003800200 */
.L_x_11167:
        /* <DEDUP_REMOVED lines=58> */
[----:B------:R-:W-:Y:S01]  /*7930*/  MOV R200, R42 ;  /* 0x0000002a00c87202 */ /* 0x000fe20000000f00 */
[----:B------:R-:W-:Y:S01]  /*7940*/  IMAD.MOV.U32 R42, RZ, RZ, RZ ;  /* 0x000000ffff2a7224 */ /* 0x000fe200078e00ff */
[----:B------:R-:W-:-:S07]  /*7950*/  LOP3.LUT R11, R11, R128, R43, 0x96, !PT ;  /* 0x000000800b0b7212 */ /* 0x000fce00078e962b */
.L_x_11165:
[----:B------:R-:W-:Y:S05]  /*7960*/  BSYNC.RECONVERGENT B2 ;  /* 0x0000000000027941 */ /* 0x000fea0003800200 */
.L_x_11164:
        /* <DEDUP_REMOVED lines=9> */
.L_x_11163:
[----:B------:R-:W-:Y:S05]  /*7a00*/  BSYNC.RECONVERGENT B1 ;  /* 0x0000000000017941 */ /* 0x000fea0003800200 */
.L_x_11162:
        /* <DEDUP_REMOVED lines=18> */
.L_x_11173:
        /* <DEDUP_REMOVED lines=13> */
.L_x_11175:
[----:B------:R-:W-:Y:S05]  /*7c00*/  BSYNC.RECONVERGENT B3 ;  /* 0x0000000000037941 */ /* 0x000fea0003800200 */
.L_x_11174:
        /* <DEDUP_REMOVED lines=61> */
.L_x_11172:
[----:B------:R-:W-:Y:S05]  /*7fe0*/  BSYNC.RECONVERGENT B2 ;  /* 0x0000000000027941 */ /* 0x000fea0003800200 */
.L_x_11171:
        /* <DEDUP_REMOVED lines=9> */
.L_x_11170:
[----:B------:R-:W-:Y:S05]  /*8080*/  BSYNC.RECONVERGENT B1 ;  /* 0x0000000000017941 */ /* 0x000fea0003800200 */
.L_x_11169:
[----:B------:R-:W-:Y:S02]  /*8090*/  F2FP.F16.F32.PACK_AB R131, RZ, R171 ;  /* 0x000000abff83723e */ /* 0x000fe400000000ff */
[----:B------:R-:W-:Y:S02]  /*80a0*/  PRMT R130, R204, 0x5410, R205 ;  /* 0x00005410cc827816 */ /* 0x000fe400000000cd */
[----:B------:R-:W-:Y:S02]  /*80b0*/  PRMT R129, R203, 0x5410, R202 ;  /* 0x00005410cb817816 */ /* 0x000fe400000000ca */
[----:B------:R-:W-:Y:S02]  /*80c0*/  PRMT R128, R201, 0x5410, R190 ;  /* 0x00005410c9807816 */ /* 0x000fe400000000be */
[----:B------:R-:W-:-:S07]  /*80d0*/  PRMT R131, R206, 0x5410, R131 ;  /* 0x00005410ce837816 */ /* 0x000fce0000000083 */
.L_x_11119:
[----:B------:R-:W0:Y:S01]  /*80e0*/  LDC.64 R42, c[0x0][0x3a8] ;  /* 0x0000ea00ff2a7b82 */ /* 0x000e220000000a00 */
[----:B------:R-:W-:Y:S01]  /*80f0*/  BSSY.RECONVERGENT B1, `(.L_x_11176) ;  /* 0x0000019000017945 */ /* 0x000fe20003800200 */
[----:B------:R-:W-:Y:S02]  /*8100*/  IMAD.MOV.U32 R190, RZ, RZ, R200 ;  /* 0x000000ffffbe7224 */ /* 0x000fe400078e00c8 */
        /* <DEDUP_REMOVED lines=23> */
.L_x_11177:
[----:B------:R-:W-:Y:S05]  /*8280*/  BSYNC.RECONVERGENT B1 ;  /* 0x0000000000017941 */ /* 0x000fea0003800200 */
.L_x_11176:
[----:B------:R-:W-:Y:S02]  /*8290*/  VIADD R196, R196, 0x20 ;  /* 0x00000020c4c47836 */ /* 0x000fe40000000000 */
[----:B------:R-:W-:-:S07]  /*82a0*/  VIADD R195, R195, 0x20 ;  /* 0x00000020c3c37836 */ /* 0x000fce0000000000 */
.L_x_11059:
[----:B------:R-:W-:Y:S05]  /*82b0*/  BSYNC.RECONVERGENT B0 ;  /* 0x0000000000007941 */ /* 0x000fea0003800200 */
.L_x_11058:
        /* <DEDUP_REMOVED lines=10> */
.L_x_11181:
[----:B------:R-:W-:Y:S05]  /*8360*/  BSYNC.RECONVERGENT B1 ;  /* 0x0000000000017941 */ /* 0x000fea0003800200 */
.L_x_11180:
        /* <DEDUP_REMOVED lines=9> */
[----:B------:R-:W-:Y:S02]  /*8400*/  @!P1 IMAD.MOV.U32 R42, RZ, RZ, R9 ;  /* 0x000000ffff2a9224 */ /* 0x000fe400078e0009 */
[----:B--2---:R-:W-:Y:S01]  /*8410*/  @!P1 HADD2.F32 R21, -RZ, R128.H0_H0 ;  /* 0x20000080ff159230 */ /* 0x004fe20000004100 */
        /* <DEDUP_REMOVED lines=17> */
.L_x_11187:
        /* <DEDUP_REMOVED lines=13> */
.L_x_11189:
[----:B------:R-:W-:Y:S05]  /*8600*/  BSYNC.RECONVERGENT B3 ;  /* 0x0000000000037941 */ /* 0x000fea0003800200 */
.L_x_11188:
        /* <DEDUP_REMOVED lines=8> */
[----:B------:R-:W-:Y:S01]  /*8690*/  VIADD R21, R199, 0x76cf5d0a ;  /* 0x76cf5d0ac7157836 */ /* 0x000fe20000000000 */
        /* <DEDUP_REMOVED lines=20> */
[----:B------:R-:W-:-:S03]  /*87e0*/  IADD3 R3, PT, PT, R199, -0x56f99767, RZ ;  /* 0xa9066899c7037810 */ /* 0x000fc60007ffe0ff */
[----:B------:R-:W-:Y:S01]  /*87f0*/  VIADD R9, R198, 0x1715609d ;  /* 0x1715609dc6097836 */ /* 0x000fe20000000000 */
[----:B------:R-:W-:-:S04]  /*8800*/  LOP3.LUT R3, R3, R172, R201, 0x96, !PT ;  /* 0x000000ac03037212 */ /* 0x000fc800078e96c9 */
[----:B------:R-:W-:Y:S01]  /*8810*/  LOP3.LUT R9, R9, R10, R43, 0x96, !PT ;  /* 0x0000000a09097212 */ /* 0x000fe200078e962b */
[----:B------:R-:W-:-:S04]  /*8820*/  IMAD.WIDE.U32 R10, R3, -0x326172a9, RZ ;  /* 0xcd9e8d57030a7825 */ /* 0x000fc800078e00ff */
[----:B------:R-:W-:-:S04]  /*8830*/  IMAD.WIDE.U32 R172, R9, -0x2daee0ad, RZ ;  /* 0xd2511f5309ac7825 */ /* 0x000fc800078e00ff */
[----:B------:R-:W-:Y:S02]  /*8840*/  VIADD R3, R198, 0xb54cda56 ;  /* 0xb54cda56c6037836 */ /* 0x000fe40000000000 */
[----:B------:R-:W-:-:S03]  /*8850*/  VIADD R9, R199, 0x646e171e ;  /* 0x646e171ec7097836 */ /* 0x000fc60000000000 */
[----:B------:R-:W-:Y:S02]  /*8860*/  LOP3.LUT R3, R3, R42, R11, 0x96, !PT ;  /* 0x0000002a03037212 */ /* 0x000fe400078e960b */
[----:B------:R-:W-:-:S03]  /*8870*/  LOP3.LUT R9, R9, R200, R173, 0x96, !PT ;  /* 0x000000c809097212 */ /* 0x000fc600078e96ad */
[----:B------:R-:W-:-:S04]  /*8880*/  IMAD.WIDE.U32 R200, R3, -0x2daee0ad, RZ ;  /* 0xd2511f5303c87825 */ /* 0x000fc800078e00ff */
[----:B------:R-:W-:Y:S01]  /*8890*/  IMAD.WIDE.U32 R42, R9, -0x326172a9, RZ ;  /* 0xcd9e8d57092a7825 */ /* 0x000fe200078e00ff */
[----:B------:R-:W-:-:S03]  /*88a0*/  IADD3 R9, PT, PT, R198, 0x5384540f, RZ ;  /* 0x5384540fc6097810 */ /* 0x000fc60007ffe0ff */
[----:B------:R-:W-:Y:S01]  /*88b0*/  VIADD R3, R199, 0x1fd5c5a3 ;  /* 0x1fd5c5a3c7037836 */ /* 0x000fe20000000000 */
[----:B------:R-:W-:-:S04]  /*88c0*/  LOP3.LUT R9, R9, R10, R43, 0x96, !PT ;  /* 0x0000000a09097212 */ /* 0x000fc800078e962b */
[----:B------:R-:W-:Y:S01]  /*88d0*/  LOP3.LUT R3, R3, R172, R201, 0x96, !PT ;  /* 0x000000ac03037212 */ /* 0x000fe200078e96c9 */
[----:B------:R-:W-:-:S04]  /*88e0*/  IMAD.WIDE.U32 R172, R9, -0x2daee0ad, RZ ;  /* 0xd2511f5309ac7825 */ /* 0x000fc800078e00ff */
[----:B------:R-:W-:Y:S01]  /*88f0*/  IMAD.WIDE.U32 R10, R3, -0x326172a9, RZ ;  /* 0xcd9e8d57030a7825 */ /* 0x000fe200078e00ff */
[----:B------:R-:W-:-:S03]  /*8900*/  IADD3 R3, PT, PT, R198, -0xe443238, RZ ;  /* 0xf1bbcdc8c6037810 */ /* 0x000fc60007ffe0ff */
[----:B------:R-:W-:Y:S01]  /*8910*/  VIADD R9, R199, 0xdb3d7428 ;  /* 0xdb3d7428c7097836 */ /* 0x000fe20000000000 */
[----:B------:R-:W-:Y:S01]  /*8920*/  LOP3.LUT R42, R3, R42, R11, 0x96, !PT ;  /* 0x0000002a032a7212 */ /* 0x000fe200078e960b */
[----:B------:R-:W-:Y:S02]  /*8930*/  VIADD R3, R198, 0x8ff34781 ;  /* 0x8ff34781c6037836 */ /* 0x000fe40000000000 */
[----:B------:R-:W-:Y:S01]  /*8940*/  VIADD R11, R199, 0x96a522ad ;  /* 0x96a522adc70b7836 */ /* 0x000fe20000000000 */
[----:B------:R-:W-:Y:S01]  /*8950*/  LOP3.LUT R200, R9, R200, R173, 0x96, !PT ;  /* 0x000000c809c87212 */ /* 0x000fe200078e96ad */
[----:B------:R-:W-:-:S04]  /*8960*/  IMAD.WIDE.U32 R42, R42, -0x2daee0ad, RZ ;  /* 0xd2511f532a2a7825 */ /* 0x000fc800078e00ff */
[----:B------:R-:W-:Y:S01]  /*8970*/  IMAD.WIDE.U32 R200, R200, -0x326172a9, RZ ;  /* 0xcd9e8d57c8c87825 */ /* 0x000fe200078e00ff */
[----:B------:R-:W-:-:S03]  /*8980*/  LOP3.LUT R11, R11, R172, R43, 0x96, !PT ;  /* 0x000000ac0b0b7212 */ /* 0x000fc600078e962b */
[----:B------:R-:W-:Y:S02]  /*8990*/  IMAD.MOV.U32 R137, RZ, RZ, R42 ;  /* 0x000000ffff897224 */ /* 0x000fe400078e002a */
[----:B------:R-:W-:Y:S01]  /*89a0*/  HFMA2 R42, -RZ, RZ, 0, 0 ;  /* 0x00000000ff2a7431 */ /* 0x000fe200000001ff */
[----:B------:R-:W-:Y:S01]  /*89b0*/  LOP3.LUT R10, R3, R10, R201, 0x96, !PT ;  /* 0x0000000a030a7212 */ /* 0x000fe200078e96c9 */
[----:B------:R-:W-:Y:S01]  /*89c0*/  IMAD.MOV.U32 R3, RZ, RZ, R190 ;  /* 0x000000ffff037224 */ /* 0x000fe200078e00be */
[----:B------:R-:W-:-:S07]  /*89d0*/  MOV R6, R200 ;  /* 0x000000c800067202 */ /* 0x000fce0000000f00 */
.L_x_11186:
[----:B------:R-:W-:Y:S05]  /*89e0*/  BSYNC.RECONVERGENT B2 ;  /* 0x0000000000027941 */ /* 0x000fea0003800200 */
.L_x_11185:
        /* <DEDUP_REMOVED lines=11> */
.L_x_11184:
[----:B------:R-:W-:Y:S05]  /*8aa0*/  BSYNC.RECONVERGENT B1 ;  /* 0x0000000000017941 */ /* 0x000fea0003800200 */
.L_x_11183:
        /* <DEDUP_REMOVED lines=22> */
.L_x_11194:
        /* <DEDUP_REMOVED lines=13> */
.L_x_11196:
[----:B------:R-:W-:Y:S05]  /*8ce0*/  BSYNC.RECONVERGENT B3 ;  /* 0x0000000000037941 */ /* 0x000fea0003800200 */
.L_x_11195:
        /* <DEDUP_REMOVED lines=60> */
[----:B------:R-:W-:-:S07]  /*90b0*/  MOV R9, R42 ;  /* 0x0000002a00097202 */ /* 0x000fce0000000f00 */
.L_x_11193:
[----:B------:R-:W-:Y:S05]  /*90c0*/  BSYNC.RECONVERGENT B2 ;  /* 0x0000000000027941 */ /* 0x000fea0003800200 */
.L_x_11192:
[----:B------:R-:W-:Y:S01]  /*90d0*/  HFMA2 R137, -RZ, RZ, 0.1171875, 0 ;  /* 0x2f800000ff897431 */ /* 0x000fe200000001ff */
[----:B------:R-:W-:Y:S01]  /*90e0*/  I2FP.F32.U32 R0, R0 ;  /* 0x0000000000007245 */ /* 0x000fe20000201000 */
[----:B-----5:R-:W-:-:S05]  /*90f0*/  HADD2.F32 R22, -RZ, R44.H1_H1 ;  /* 0x3000002cff167230 */ /* 0x020fca0000004100 */
[----:B------:R-:W-:Y:S01]  /*9100*/  FMUL.FTZ R22, R22, UR11 ;  /* 0x0000000b16167c20 */ /* 0x000fe20008410000 */
[----:B------:R-:W-:-:S03]  /*9110*/  FFMA.FTZ R0, R0, R137, 1.1641532182693481445e-10 ;  /* 0x2f00000000007423 */ /* 0x000fc60000010089 */
[----:B------:R-:W-:Y:S01]  /*9120*/  FMUL.FTZ R22, R22, UR10 ;  /* 0x0000000a16167c20 */ /* 0x000fe20008410000 */
[----:B------:R-:W-:Y:S01]  /*9130*/  HADD2.F32 R137, -RZ, R128.H1_H1 ;  /* 0x30000080ff897230 */ /* 0x000fe20000004100 */
[----:B------:R-:W-:-:S04]  /*9140*/  FSETP.GTU.FTZ.AND P2, PT, R0, UR8, PT ;  /* 0x0000000800007c0b */ /* 0x000fc8000bf5c000 */
[----:B------:R-:W-:Y:S02]  /*9150*/  FSEL R22, R22, RZ, !P2 ;  /* 0x000000ff16167208 */ /* 0x000fe40005000000 */
[----:B------:R-:W-:-:S03]  /*9160*/  SEL R0, RZ, 0x1, P2 ;  /* 0x00000001ff007807 */ /* 0x000fc60001000000 */
[----:B------:R-:W-:-:S07]  /*9170*/  FADD.FTZ R22, R137, R22 ;  /* 0x0000001689167221 */ /* 0x000fce0000010000 */
.L_x_11191:
[----:B------:R-:W-:Y:S05]  /*9180*/  BSYNC.RECONVERGENT B1 ;  /* 0x0000000000017941 */ /* 0x000fea0003800200 */
.L_x_11190:
        /* <DEDUP_REMOVED lines=22> */
.L_x_11201:
        /* <DEDUP_REMOVED lines=13> */
.L_x_11203:
[----:B------:R-:W-:Y:S05]  /*93c0*/  BSYNC.RECONVERGENT B3 ;  /* 0x0000000000037941 */ /* 0x000fea0003800200 */
.L_x_11202:
        /* <DEDUP_REMOVED lines=61> */
.L_x_11200:
[----:B------:R-:W-:Y:S05]  /*97a0*/  BSYNC.RECONVERGENT B2 ;  /* 0x0000000000027941 */ /* 0x000fea0003800200 */
.L_x_11199:
        /* <DEDUP_REMOVED lines=11> */
.L_x_11198:
[----:B------:R-:W-:Y:S05]  /*9860*/  BSYNC.RECONVERGENT B1 ;  /* 0x0000000000017941 */ /* 0x000fea0003800200 */
.L_x_11197:
        /* <DEDUP_REMOVED lines=22> */
.L_x_11208:
        /* <DEDUP_REMOVED lines=13> */
.L_x_11210:
[----:B------:R-:W-:Y:S05]  /*9aa0*/  BSYNC.RECONVERGENT B3 ;  /* 0x0000000000037941 */ /* 0x000fea0003800200 */
.L_x_11209:
        /* <DEDUP_REMOVED lines=49> */
[----:B------:R-:W-:Y:S02]  /*9dc0*/  IADD3 R9, PT, PT, R198, -0xe443238, RZ ;  /* 0xf1bbcdc8c6097810 */ /* 0x000fe40007ffe0ff */
[----:B------:R-:W-:Y:S02]  /*9dd0*/  LOP3.LUT R200, R43, R200, R173, 0x96, !PT ;  /* 0x000000c82bc87212 */ /* 0x000fe400078e96ad */
[----:B------:R-:W-:Y:S01]  /*9de0*/  LOP3.LUT R42, R9, R42, R11, 0x96, !PT ;  /* 0x0000002a092a7212 */ /* 0x000fe200078e960b */
[----:B------:R-:W-:Y:S02]  /*9df0*/  VIADD R11, R199, 0x96a522ad ;  /* 0x96a522adc70b7836 */ /* 0x000fe40000000000 */
[----:B------:R-:W-:-:S04]  /*9e00*/  IMAD.WIDE.U32 R200, R200, -0x326172a9, RZ ;  /* 0xcd9e8d57c8c87825 */ /* 0x000fc800078e00ff */
[----:B------:R-:W-:Y:S01]  /*9e10*/  IMAD.WIDE.U32 R42, R42, -0x2daee0ad, RZ ;  /* 0xd2511f532a2a7825 */ /* 0x000fe200078e00ff */
[----:B------:R-:W-:-:S03]  /*9e20*/  MOV R6, R200 ;  /* 0x000000c800067202 */ /* 0x000fc60000000f00 */
[----:B------:R-:W-:Y:S01]  /*9e30*/  VIADD R9, R198, 0x8ff34781 ;  /* 0x8ff34781c6097836 */ /* 0x000fe20000000000 */
[----:B------:R-:W-:Y:S01]  /*9e40*/  LOP3.LUT R11, R11, R172, R43, 0x96, !PT ;  /* 0x000000ac0b0b7212 */ /* 0x000fe200078e962b */
[----:B------:R-:W-:-:S03]  /*9e50*/  HFMA2 R43, -RZ, RZ, 0, 0 ;  /* 0x00000000ff2b7431 */ /* 0x000fc600000001ff */
[----:B------:R-:W-:Y:S01]  /*9e60*/  LOP3.LUT R10, R9, R10, R201, 0x96, !PT ;  /* 0x0000000a090a7212 */ /* 0x000fe200078e96c9 */
[----:B------:R-:W-:-:S07]  /*9e70*/  IMAD.MOV.U32 R9, RZ, RZ, R42 ;  /* 0x000000ffff097224 */ /* 0x000fce00078e002a */
.L_x_11207:
[----:B------:R-:W-:Y:S05]  /*9e80*/  BSYNC.RECONVERGENT B2 ;  /* 0x0000000000027941 */ /* 0x000fea0003800200 */
.L_x_11206:
        /* <DEDUP_REMOVED lines=11> */
.L_x_11205:
[----:B------:R-:W-:Y:S05]  /*9f40*/  BSYNC.RECONVERGENT B1 ;  /* 0x0000000000017941 */ /* 0x000fea0003800200 */
.L_x_11204:
        /* <DEDUP_REMOVED lines=22> */
.L_x_11215:
        /* <DEDUP_REMOVED lines=13> */
.L_x_11217:
[----:B------:R-:W-:Y:S05]  /*a180*/  BSYNC.RECONVERGENT B3 ;  /* 0x0000000000037941 */ /* 0x000fea0003800200 */
.L_x_11216:
        /* <DEDUP_REMOVED lines=57> */
[----:B------:R-:W-:Y:S02]  /*a520*/  IMAD.MOV.U32 R6, RZ, RZ, R172 ;  /* 0x000000ffff067224 */ /* 0x000fe400078e00ac */
[----:B------:R-:W-:Y:S01]  /*a530*/  IMAD.MOV.U32 R42, RZ, RZ, RZ ;  /* 0x000000ffff2a7224 */ /* 0x000fe200078e00ff */
[----:B------:R-:W-:Y:S01]  /*a540*/  LOP3.LUT R11, R17, R128, R43, 0x96, !PT ;  /* 0x00000080110b7212 */ /* 0x000fe200078e962b */
[----:B------:R-:W-:-:S07]  /*a550*/  IMAD.MOV.U32 R17, RZ, RZ, R9 ;  /* 0x000000ffff117224 */ /* 0x000fce00078e0009 */
.L_x_11214:
[----:B------:R-:W-:Y:S05]  /*a560*/  BSYNC.RECONVERGENT B2 ;  /* 0x0000000000027941 */ /* 0x000fea0003800200 */
.L_x_11213:
[----:B------:R-:W-:Y:S01]  /*a570*/  HFMA2 R128, -RZ, RZ, 0.1171875, 0 ;  /* 0x2f800000ff807431 */ /* 0x000fe200000001ff */
[----:B------:R-:W-:Y:S01]  /*a580*/  I2FP.F32.U32 R9, R17 ;  /* 0x0000001100097245 */ /* 0x000fe20000201000 */
[----:B-----5:R-:W-:-:S05]  /*a590*/  HADD2.F32 R17, -RZ, R46.H0_H0 ;  /* 0x2000002eff117230 */ /* 0x020fca0000004100 */
[----:B------:R-:W-:Y:S01]  /*a5a0*/  FMUL.FTZ R17, R17, UR11 ;  /* 0x0000000b11117c20 */ /* 0x000fe20008410000 */
[----:B------:R-:W-:-:S03]  /*a5b0*/  FFMA.FTZ R9, R9, R128, 1.1641532182693481445e-10 ;  /* 0x2f00000009097423 */ /* 0x000fc60000010080 */
[----:B------:R-:W-:Y:S01]  /*a5c0*/  FMUL.FTZ R17, R17, UR10 ;  /* 0x0000000a11117c20 */ /* 0x000fe20008410000 */
[----:B------:R-:W-:Y:S01]  /*a5d0*/  HADD2.F32 R128, -RZ, R130.H0_H0 ;  /* 0x20000082ff807230 */ /* 0x000fe20000004100 */
[----:B------:R-:W-:-:S04]  /*a5e0*/  FSETP.GTU.FTZ.AND P2, PT, R9, UR8, PT ;  /* 0x0000000809007c0b */ /* 0x000fc8000bf5c000 */
[----:B------:R-:W-:Y:S02]  /*a5f0*/  FSEL R153, R17, RZ, !P2 ;  /* 0x000000ff11997208 */ /* 0x000fe40005000000 */
[----:B------:R-:W-:-:S03]  /*a600*/  SEL R17, RZ, 0x1, P2 ;  /* 0x00000001ff117807 */ /* 0x000fc60001000000 */
[----:B------:R-:W-:-:S07]  /*a610*/  FADD.FTZ R153, R128, R153 ;  /* 0x0000009980997221 */ /* 0x000fce0000010000 */
.L_x_11212:
[----:B------:R-:W-:Y:S05]  /*a620*/  BSYNC.RECONVERGENT B1 ;  /* 0x0000000000017941 */ /* 0x000fea0003800200 */
.L_x_11211:
        /* <DEDUP_REMOVED lines=22> */
.L_x_11222:
        /* <DEDUP_REMOVED lines=13> */
.L_x_11224:
[----:B------:R-:W-:Y:S05]  /*a860*/  BSYNC.RECONVERGENT B3 ;  /* 0x0000000000037941 */ /* 0x000fea0003800200 */
.L_x_11223:
        /* <DEDUP_REMOVED lines=57> */
[----:B------:R-:W-:-:S03]  /*ac00*/  LOP3.LUT R10, R9, R10, R173, 0x96, !PT ;  /* 0x0000000a090a7212 */ /* 0x000fc600078e96ad */
[----:B------:R-:W-:Y:S01]  /*ac10*/  IMAD.MOV.U32 R9, RZ, RZ, R42 ;  /* 0x000000ffff097224 */ /* 0x000fe200078e002a */
[----:B------:R-:W-:Y:S01]  /*ac20*/  LOP3.LUT R11, R11, R128, R43, 0x96, !PT ;  /* 0x000000800b0b7212 */ /* 0x000fe200078e962b */
[----:B------:R-:W-:-:S07]  /*ac30*/  IMAD.MOV.U32 R43, RZ, RZ, RZ ;  /* 0x000000ffff2b7224 */ /* 0x000fce00078e00ff */
.L_x_11221:
[----:B------:R-:W-:Y:S05]  /*ac40*/  BSYNC.RECONVERGENT B2 ;  /* 0x0000000000027941 */ /* 0x000fea0003800200 */
.L_x_11220:
        /* <DEDUP_REMOVED lines=11> */
.L_x_11219:
[----:B------:R-:W-:Y:S05]  /*ad00*/  BSYNC.RECONVERGENT B1 ;  /* 0x0000000000017941 */ /* 0x000fea0003800200 */
.L_x_11218:
        /* <DEDUP_REMOVED lines=22> */
.L_x_11229:
        /* <DEDUP_REMOVED lines=13> */
.L_x_11231:
[----:B------:R-:W-:Y:S05]  /*af40*/  BSYNC.RECONVERGENT B3 ;  /* 0x0000000000037941 */ /* 0x000fea0003800200 */
.L_x_11230:
        /* <DEDUP_REMOVED lines=9> */
[----:B------:R-:W-:Y:S02]  /*afe0*/  LOP3.LUT R10, R19, R128, R173, 0x96, !PT ;  /* 0x00000080130a7212 */ /* 0x000fe400078e96ad */
        /* <DEDUP_REMOVED lines=20> */
[----:B------:R-:W-:Y:S02]  /*b130*/  IADD3 R19, PT, PT, R199, -0x56f99767, RZ ;  /* 0xa9066899c7137810 */ /* 0x000fe40007ffe0ff */
[----:B------:R-:W-:Y:S01]  /*b140*/  LOP3.LUT R11, R11, R10, R43, 0x96, !PT ;  /* 0x0000000a0b0b7212 */ /* 0x000fe200078e962b */
[----:B------:R-:W-:Y:S01]  /*b150*/  VIADD R43, R199, 0x646e171e ;  /* 0x646e171ec72b7836 */ /* 0x000fe20000000000 */
[----:B------:R-:W-:Y:S02]  /*b160*/  LOP3.LUT R10, R19, R128, R173, 0x96, !PT ;  /* 0x00000080130a7212 */ /* 0x000fe400078e96ad */
[----:B------:R-:W-:Y:S01]  /*b170*/  IADD3 R19, PT, PT, R198, -0x4ab325aa, RZ ;  /* 0xb54cda56c6137810 */ /* 0x000fe20007ffe0ff */
        /* <DEDUP_REMOVED lines=16> */
[----:B------:R-:W-:Y:S01]  /*b280*/  IMAD.WIDE.U32 R172, R172, -0x326172a9, RZ ;  /* 0xcd9e8d57acac7825 */ /* 0x000fe200078e00ff */
[----:B------:R-:W-:-:S03]  /*b290*/  IADD3 R19, PT, PT, R199, -0x695add53, RZ ;  /* 0x96a522adc7137810 */ /* 0x000fc60007ffe0ff */
[----:B------:R-:W-:-:S04]  /*b2a0*/  IMAD.WIDE.U32 R42, R42, -0x2daee0ad, RZ ;  /* 0xd2511f532a2a7825 */ /* 0x000fc800078e00ff */
[----:B------:R-:W-:Y:S01]  /*b2b0*/  VIADD R11, R198, 0x8ff34781 ;  /* 0x8ff34781c60b7836 */ /* 0x000fe20000000000 */
[----:B------:R-:W-:Y:S01]  /*b2c0*/  MOV R207, R42 ;  /* 0x0000002a00cf7202 */ /* 0x000fe20000000f00 */
[----:B------:R-:W-:Y:S02]  /*b2d0*/  HFMA2 R42, -RZ, RZ, 0, 0 ;  /* 0x00000000ff2a7431 */ /* 0x000fe400000001ff */
[----:B------:R-:W-:Y:S01]  /*b2e0*/  IMAD.MOV.U32 R6, RZ, RZ, R172 ;  /* 0x000000ffff067224 */ /* 0x000fe200078e00ac */
[----:B------:R-:W-:Y:S02]  /*b2f0*/  LOP3.LUT R10, R11, R10, R173, 0x96, !PT ;  /* 0x0000000a0b0a7212 */ /* 0x000fe400078e96ad */
[----:B------:R-:W-:Y:S01]  /*b300*/  LOP3.LUT R11, R19, R128, R43, 0x96, !PT ;  /* 0x00000080130b7212 */ /* 0x000fe200078e962b */
[----:B------:R-:W-:-:S07]  /*b310*/  IMAD.MOV.U32 R19, RZ, RZ, R9 ;  /* 0x000000ffff137224 */ /* 0x000fce00078e0009 */
.L_x_11228:
[----:B------:R-:W-:Y:S05]  /*b320*/  BSYNC.RECONVERGENT B2 ;  /* 0x0000000000027941 */ /* 0x000fea0003800200 */
.L_x_11227:
        /* <DEDUP_REMOVED lines=11> */
.L_x_11226:
[----:B------:R-:W-:Y:S05]  /*b3e0*/  BSYNC.RECONVERGENT B1 ;  /* 0x0000000000017941 */ /* 0x000fea0003800200 */
.L_x_11225:
        /* <DEDUP_REMOVED lines=22> */
.L_x_11236:
        /* <DEDUP_REMOVED lines=13> */
.L_x_11238:
[----:B------:R-:W-:Y:S05]  /*b620*/  BSYNC.RECONVERGENT B3 ;  /* 0x0000000000037941 */ /* 0x000fea0003800200 */
.L_x_11237:
        /* <DEDUP_REMOVED lines=58> */
[----:B------:R-:W-:Y:S01]  /*b9d0*/  LOP3.LUT R11, R9, R42, R201, 0x96, !PT ;  /* 0x0000002a090b7212 */ /* 0x000fe200078e96c9 */
[----:B------:R-:W-:-:S07]  /*b9e0*/  HFMA2 R9, -RZ, RZ, 0, 0 ;  /* 0x00000000ff097431 */ /* 0x000fce00000001ff */
.L_x_11235:
[----:B------:R-:W-:Y:S05]  /*b9f0*/  BSYNC.RECONVERGENT B2 ;  /* 0x0000000000027941 */ /* 0x000fea0003800200 */
.L_x_11234:
        /* <DEDUP_REMOVED lines=11> */
.L_x_11233:
[----:B------:R-:W-:Y:S05]  /*bab0*/  BSYNC.RECONVERGENT B1 ;  /* 0x0000000000017941 */ /* 0x000fea0003800200 */
.L_x_11232:
[----:B------:R-:W-:Y:S02]  /*bac0*/  F2FP.F16.F32.PACK_AB R131, RZ, R173 ;  /* 0x000000adff83723e */ /* 0x000fe400000000ff */
[----:B------:R-:W-:Y:S02]  /*bad0*/  PRMT R130, R205, 0x5410, R130 ;  /* 0x00005410cd827816 */ /* 0x000fe40000000082 */
[----:B------:R-:W-:Y:S02]  /*bae0*/  PRMT R129, R203, 0x5410, R204 ;  /* 0x00005410cb817816 */ /* 0x000fe400000000cc */
[----:B------:R-:W-:Y:S02]  /*baf0*/  PRMT R128, R190, 0x5410, R202 ;  /* 0x00005410be807816 */ /* 0x000fe400000000ca */
[----:B------:R-:W-:Y:S01]  /*bb00*/  PRMT R131, R206, 0x5410, R131 ;  /* 0x00005410ce837816 */ /* 0x000fe20000000083 */
[----:B------:R-:W-:Y:S06]  /*bb10*/  BRA `(.L_x_11239) ;  /* 0x00000034001c7947 */ /* 0x000fec0003800000 */
.L_x_11182:
        /* <DEDUP_REMOVED lines=21> */
.L_x_11244:
        /* <DEDUP_REMOVED lines=13> */
.L_x_11246:
[----:B------:R-:W-:Y:S05]  /*bd40*/  BSYNC.RECONVERGENT B3 ;  /* 0x0000000000037941 */ /* 0x000fea0003800200 */
.L_x_11245:
        /* <DEDUP_REMOVED lines=18> */
[----:B------:R-:W-:Y:S02]  /*be70*/  IADD3 R3, PT, PT, R199, 0x32370b8f, RZ ;  /* 0x32370b8fc7037810 */ /* 0x000fe40007ffe0ff */
[----:B------:R-:W-:Y:S02]  /*be80*/  LOP3.LUT R9, R9, R10, R129, 0x96, !PT ;  /* 0x0000000a09097212 */ /* 0x000fe400078e9681 */
[----:B------:R-:W-:-:S03]  /*be90*/  LOP3.LUT R3, R3, R42, R131, 0x96, !PT ;  /* 0x0000002a03037212 */ /* 0x000fc600078e9683 */
[----:B------:R-:W-:-:S04]  /*bea0*/  IMAD.WIDE.U32 R42, R9, -0x2daee0ad, RZ ;  /* 0xd2511f53092a7825 */ /* 0x000fc800078e00ff */
[----:B------:R-:W-:Y:S02]  /*beb0*/  VIADD R9, R199, 0xed9eba14 ;  /* 0xed9eba14c7097836 */ /* 0x000fe40000000000 */
[----:B------:R-:W-:Y:S01]  /*bec0*/  IMAD.WIDE.U32 R10, R3, -0x326172a9, RZ ;  /* 0xcd9e8d57030a7825 */ /* 0x000fe200078e00ff */
[----:B------:R-:W-:Y:S02]  /*bed0*/  IADD3 R3, PT, PT, R198, 0x78dde6e4, RZ ;  /* 0x78dde6e4c6037810 */ /* 0x000fe40007ffe0ff */
[----:B------:R-:W-:Y:S02]  /*bee0*/  LOP3.LUT R9, R9, R130, R43, 0x96, !PT ;  /* 0x0000008209097212 */ /* 0x000fe400078e962b */
[----:B------:R-:W-:-:S03]  /*bef0*/  LOP3.LUT R3, R3, R128, R11, 0x96, !PT ;  /* 0x0000008003037212 */ /* 0x000fc600078e960b */
[----:B------:R-:W-:-:S04]  /*bf00*/  IMAD.WIDE.U32 R128, R9, -0x326172a9, RZ ;  /* 0xcd9e8d5709807825 */ /* 0x000fc800078e00ff */
[----:B------:R-:W-:Y:S02]  /*bf10*/  VIADD R9, R198, 0x1715609d ;  /* 0x1715609dc6097836 */ /* 0x000fe40000000000 */
[----:B------:R-:W-:Y:S01]  /*bf20*/  IMAD.WIDE.U32 R130, R3, -0x2daee0ad, RZ ;  /* 0xd2511f5303827825 */ /* 0x000fe200078e00ff */
[----:B------:R-:W-:Y:S02]  /*bf30*/  IADD3 R3, PT, PT, R199, -0x56f99767, RZ ;  /* 0xa9066899c7037810 */ /* 0x000fe40007ffe0ff */
        /* <DEDUP_REMOVED lines=19> */
[----:B------:R-:W-:Y:S02]  /*c070*/  LOP3.LUT R3, R3, R128, R11, 0x96, !PT ;  /* 0x0000008003037212 */ /* 0x000fe400078e960b */
[----:B------:R-:W-:Y:S01]  /*c080*/  IADD3 R11, PT, PT, R199, -0x695add53, RZ ;  /* 0x96a522adc70b7810 */ /* 0x000fe20007ffe0ff */
[----:B------:R-:W-:-:S04]  /*c090*/  IMAD.WIDE.U32 R128, R9, -0x326172a9, RZ ;  /* 0xcd9e8d5709807825 */ /* 0x000fc800078e00ff */
[----:B------:R-:W-:Y:S01]  /*c0a0*/  IMAD.WIDE.U32 R200, R3, -0x2daee0ad, RZ ;  /* 0xd2511f5303c87825 */ /* 0x000fe200078e00ff */
[----:B------:R-:W-:-:S03]  /*c0b0*/  MOV R3, R190 ;  /* 0x000000be00037202 */ /* 0x000fc60000000f00 */
[----:B------:R-:W-:Y:S01]  /*c0c0*/  VIADD R9, R198, 0x8ff34781 ;  /* 0x8ff34781c6097836 */ /* 0x000fe20000000000 */
[----:B------:R-:W-:Y:S01]  /*c0d0*/  LOP3.LUT R11, R11, R42, R201, 0x96, !PT ;  /* 0x0000002a0b0b7212 */ /* 0x000fe200078e96c9 */
[----:B------:R-:W-:Y:S02]  /*c0e0*/  IMAD.MOV.U32 R6, RZ, RZ, R128 ;  /* 0x000000ffff067224 */ /* 0x000fe400078e0080 */
[----:B------:R-:W-:Y:S01]  /*c0f0*/  IMAD.MOV.U32 R42, RZ, RZ, RZ ;  /* 0x000000ffff2a7224 */ /* 0x000fe200078e00ff */
[----:B------:R-:W-:-:S07]  /*c100*/  LOP3.LUT R10, R9, R10, R129, 0x96, !PT ;  /* 0x0000000a090a7212 */ /* 0x000fce00078e9681 */
.L_x_11243:
[----:B------:R-:W-:Y:S05]  /*c110*/  BSYNC.RECONVERGENT B2 ;  /* 0x0000000000027941 */ /* 0x000fea0003800200 */
.L_x_11242:
        /* <DEDUP_REMOVED lines=9> */
.L_x_11241:
[----:B------:R-:W-:Y:S05]  /*c1b0*/  BSYNC.RECONVERGENT B1 ;  /* 0x0000000000017941 */ /* 0x000fea0003800200 */
.L_x_11240:
[----:B------:R-:W-:Y:S01]  /*c1c0*/  BSSY.RECONVERGENT B1, `(.L_x_11247) ;  /* 0x0000067000017945 */ /* 0x000fe20003800200 */
[----:B------:R-:W-:Y:S01]  /*c1d0*/  F2FP.F16.F32.PACK_AB R201, RZ, R21 ;  /* 0x00000015ffc9723e */ /* 0x000fe200000000ff */
        /* <DEDUP_REMOVED lines=16> */
.L_x_11251:
        /* <DEDUP_REMOVED lines=13> */
.L_x_11253:
[----:B------:R-:W-:Y:S05]  /*c3b0*/  BSYNC.RECONVERGENT B3 ;  /* 0x0000000000037941 */ /* 0x000fea0003800200 */
.L_x_11252:
        /* <DEDUP_REMOVED lines=58> */
[----:B------:R-:W-:Y:S01]  /*c760*/  IMAD.MOV.U32 R9, RZ, RZ, RZ ;  /* 0x000000ffff097224 */ /* 0x000fe200078e00ff */
[----:B------:R-:W-:Y:S02]  /*c770*/  LOP3.LUT R11, R11, R128, R43, 0x96, !PT ;  /* 0x000000800b0b7212 */ /* 0x000fe400078e962b */
[----:B------:R-:W-:-:S07]  /*c780*/  MOV R200, R42 ;  /* 0x0000002a00c87202 */ /* 0x000fce0000000f00 */
.L_x_11250:
[----:B------:R-:W-:Y:S05]  /*c790*/  BSYNC.RECONVERGENT B2 ;  /* 0x0000000000027941 */ /* 0x000fea0003800200 */
.L_x_11249:
        /* <DEDUP_REMOVED lines=9> */
.L_x_11248:
[----:B------:R-:W-:Y:S05]  /*c830*/  BSYNC.RECONVERGENT B1 ;  /* 0x0000000000017941 */ /* 0x000fea0003800200 */
.L_x_11247:
        /* <DEDUP_REMOVED lines=18> */
.L_x_11258:
        /* <DEDUP_REMOVED lines=13> */
.L_x_11260:
[----:B------:R-:W-:Y:S05]  /*ca30*/  BSYNC.RECONVERGENT B3 ;  /* 0x0000000000037941 */ /* 0x000fea0003800200 */
.L_x_11259:
        /* <DEDUP_REMOVED lines=54> */
[----:B------:R-:W-:Y:S01]  /*cda0*/  IMAD.MOV.U32 R15, RZ, RZ, R200 ;  /* 0x000000ffff0f7224 */ /* 0x000fe200078e00c8 */
[----:B------:R-:W-:Y:S01]  /*cdb0*/  MOV R6, R130 ;  /* 0x0000008200067202 */ /* 0x000fe20000000f00 */
[----:B------:R-:W-:Y:S01]  /*cdc0*/  IMAD.WIDE.U32 R42, R42, -0x2daee0ad, RZ ;  /* 0xd2511f532a2a7825 */ /* 0x000fe200078e00ff */
[----:B------:R-:W-:Y:S02]  /*cdd0*/  LOP3.LUT R10, R9, R10, R131, 0x96, !PT ;  /* 0x0000000a090a7212 */ /* 0x000fe400078e9683 */
[----:B------:R-:W-:Y:S01]  /*cde0*/  MOV R200, R42 ;  /* 0x0000002a00c87202 */ /* 0x000fe20000000f00 */
[----:B------:R-:W-:Y:S01]  /*cdf0*/  IMAD.MOV.U32 R42, RZ, RZ, RZ ;  /* 0x000000ffff2a7224 */ /* 0x000fe200078e00ff */
[----:B------:R-:W-:-:S07]  /*ce00*/  LOP3.LUT R11, R11, R128, R43, 0x96, !PT ;  /* 0x000000800b0b7212 */ /* 0x000fce00078e962b */
.L_x_11257:
[----:B------:R-:W-:Y:S05]  /*ce10*/  BSYNC.RECONVERGENT B2 ;  /* 0x0000000000027941 */ /* 0x000fea0003800200 */
.L_x_11256:
        /* <DEDUP_REMOVED lines=9> */
.L_x_11255:
[----:B------:R-:W-:Y:S05]  /*ceb0*/  BSYNC.RECONVERGENT B1 ;  /* 0x0000000000017941 */ /* 0x000fea0003800200 */
.L_x_11254:
        /* <DEDUP_REMOVED lines=18> */
.L_x_11265:
        /* <DEDUP_REMOVED lines=13> */
.L_x_11267:
[----:B------:R-:W-:Y:S05]  /*d0b0*/  BSYNC.RECONVERGENT B3 ;  /* 0x0000000000037941 */ /* 0x000fea0003800200 */
.L_x_11266:
        /* <DEDUP_REMOVED lines=61> */
.L_x_11264:
[----:B------:R-:W-:Y:S05]  /*d490*/  BSYNC.RECONVERGENT B2 ;  /* 0x0000000000027941 */ /* 0x000fea0003800200 */
.L_x_11263:
        /* <DEDUP_REMOVED lines=9> */
.L_x_11262:
[----:B------:R-:W-:Y:S05]  /*d530*/  BSYNC.RECONVERGENT B1 ;  /* 0x0000000000017941 */ /* 0x000fea0003800200 */
.L_x_11261:
        /* <DEDUP_REMOVED lines=18> */
.L_x_11272:
        /* <DEDUP_REMOVED lines=13> */
.L_x_11274:
[----:B------:R-:W-:Y:S05]  /*d730*/  BSYNC.RECONVERGENT B3 ;  /* 0x0000000000037941 */ /* 0x000fea0003800200 */
.L_x_11273:
        /* <DEDUP_REMOVED lines=61> */
.L_x_11271:
[----:B------:R-:W-:Y:S05]  /*db10*/  BSYNC.RECONVERGENT B2 ;  /* 0x0000000000027941 */ /* 0x000fea0003800200 */
.L_x_11270:
        /* <DEDUP_REMOVED lines=9> */
.L_x_11269:
[----:B------:R-:W-:Y:S05]  /*dbb0*/  BSYNC.RECONVERGENT B1 ;  /* 0x0000000000017941 */ /* 0x000fea0003800200 */
.L_x_11268:
        /* <DEDUP_REMOVED lines=18> */
.L_x_11279:
        /* <DEDUP_REMOVED lines=13> */
.L_x_11281:
[----:B------:R-:W-:Y:S05]  /*ddb0*/  BSYNC.RECONVERGENT B3 ;  /* 0x0000000000037941 */ /* 0x000fea0003800200 */
.L_x_11280:
        /* <DEDUP_REMOVED lines=61> */
.L_x_11278:
[----:B------:R-:W-:Y:S05]  /*e190*/  BSYNC.RECONVERGENT B2 ;  /* 0x0000000000027941 */ /* 0x000fea0003800200 */
.L_x_11277:
        /* <DEDUP_REMOVED lines=9> */
.L_x_11276:
[----:B------:R-:W-:Y:S05]  /*e230*/  BSYNC.RECONVERGENT B1 ;  /* 0x0000000000017941 */ /* 0x000fea0003800200 */
.L_x_11275:
        /* <DEDUP_REMOVED lines=18> */
.L_x_11286:
        /* <DEDUP_REMOVED lines=13> */
.L_x_11288:
[----:B------:R-:W-:Y:S05]  /*e430*/  BSYNC.RECONVERGENT B3 ;  /* 0x0000000000037941 */ /* 0x000fea0003800200 */
.L_x_11287:
        /* <DEDUP_REMOVED lines=61> */
.L_x_11285:
[----:B------:R-:W-:Y:S05]  /*e810*/  BSYNC.RECONVERGENT B2 ;  /* 0x0000000000027941 */ /* 0x000fea0003800200 */
.L_x_11284:
        /* <DEDUP_REMOVED lines=9> */
.L_x_11283:
[----:B------:R-:W-:Y:S05]  /*e8b0*/  BSYNC.RECONVERGENT B1 ;  /* 0x0000000000017941 */ /* 0x000fea0003800200 */
.L_x_11282:
        /* <DEDUP_REMOVED lines=18> */
.L_x_11293:
        /* <DEDUP_REMOVED lines=13> */
.L_x_11295:
[----:B------:R-:W-:Y:S05]  /*eab0*/  BSYNC.RECONVERGENT B3 ;  /* 0x0000000000037941 */ /* 0x000fea0003800200 */
.L_x_11294:
        /* <DEDUP_REMOVED lines=61> */
.L_x_11292:
[----:B------:R-:W-:Y:S05]  /*ee90*/  BSYNC.RECONVERGENT B2 ;  /* 0x0000000000027941 */ /* 0x000fea0003800200 */
.L_x_11291:
        /* <DEDUP_REMOVED lines=9> */
.L_x_11290:
[----:B------:R-:W-:Y:S05]  /*ef30*/  BSYNC.RECONVERGENT B1 ;  /* 0x0000000000017941 */ /* 0x000fea0003800200 */
.L_x_11289:
[----:B------:R-:W-:Y:S02]  /*ef40*/  F2FP.F16.F32.PACK_AB R131, RZ, R173 ;  /* 0x000000adff83723e */ /* 0x000fe400000000ff */
[----:B------:R-:W-:Y:S02]  /*ef50*/  PRMT R130, R204, 0x5410, R205 ;  /* 0x00005410cc827816 */ /* 0x000fe400000000cd */
[----:B------:R-:W-:Y:S02]  /*ef60*/  PRMT R129, R203, 0x5410, R202 ;  /* 0x00005410cb817816 */ /* 0x000fe400000000ca */
[----:B------:R-:W-:Y:S02]  /*ef70*/  PRMT R128, R201, 0x5410, R190 ;  /* 0x00005410c9807816 */ /* 0x000fe400000000be */
[----:B------:R-:W-:-:S07]  /*ef80*/  PRMT R131, R206, 0x5410, R131 ;  /* 0x00005410ce837816 */ /* 0x000fce0000000083 */
.L_x_11239:
        /* <DEDUP_REMOVED lines=26> */
.L_x_11297:
[----:B------:R-:W-:Y:S05]  /*f130*/  BSYNC.RECONVERGENT B1 ;  /* 0x0000000000017941 */ /* 0x000fea0003800200 */
.L_x_11296:
[----:B------:R-:W-:Y:S01]  /*f140*/  VIADD R196, R196, 0x20 ;  /* 0x00000020c4c47836 */ /* 0x000fe20000000000 */
[----:B------:R-:W-:-:S07]  /*f150*/  IADD3 R195, PT, PT, R195, 0x20, RZ ;  /* 0x00000020c3c37810 */ /* 0x000fce0007ffe0ff */
.L_x_11179:
[----:B------:R-:W-:Y:S05]  /*f160*/  BSYNC.RECONVERGENT B0 ;  /* 0x0000000000007941 */ /* 0x000fea0003800200 */
.L_x_11178:
        /* <DEDUP_REMOVED lines=10> */
.L_x_11301:
[----:B------:R-:W-:Y:S05]  /*f210*/  BSYNC.RECONVERGENT B1 ;  /* 0x0000000000017941 */ /* 0x000fea0003800200 */
.L_x_11300:
        /* <DEDUP_REMOVED lines=28> */
.L_x_11307:
        /* <DEDUP_REMOVED lines=13> */
.L_x_11309:
[----:B------:R-:W-:Y:S05]  /*f4b0*/  BSYNC.RECONVERGENT B3 ;  /* 0x0000000000037941 */ /* 0x000fea0003800200 */
.L_x_11308:
        /* <DEDUP_REMOVED lines=45> */
[----:B------:R-:W-:Y:S01]  /*f790*/  IMAD.WIDE.U32 R10, R3, -0x326172a9, RZ ;  /* 0xcd9e8d57030a7825 */ /* 0x000fe200078e00ff */
[----:B------:R-:W-:-:S03]  /*f7a0*/  IADD3 R3, PT, PT, R198, -0xe443238, RZ ;  /* 0xf1bbcdc8c6037810 */ /* 0x000fc60007ffe0ff */
[----:B------:R-:W-:Y:S01]  /*f7b0*/  IMAD.WIDE.U32 R42, R9, -0x2daee0ad, RZ ;  /* 0xd2511f53092a7825 */ /* 0x000fe200078e00ff */
[----:B------:R-:W-:Y:S02]  /*f7c0*/  LOP3.LUT R24, R3, R24, R11, 0x96, !PT ;  /* 0x0000001803187212 */ /* 0x000fe400078e960b */
[C---:B------:R-:W-:Y:S01]  /*f7d0*/  IADD3 R11, PT, PT, R199.reuse, -0x695add53, RZ ;  /* 0x96a522adc70b7810 */ /* 0x040fe20007ffe0ff */
[----:B------:R-:W-:Y:S02]  /*f7e0*/  VIADD R9, R199, 0xdb3d7428 ;  /* 0xdb3d7428c7097836 */ /* 0x000fe40000000000 */
[----:B------:R-:W-:-:S03]  /*f7f0*/  IMAD.WIDE.U32 R24, R24, -0x2daee0ad, RZ ;  /* 0xd2511f5318187825 */ /* 0x000fc600078e00ff */
[----:B------:R-:W-:Y:S01]  /*f800*/  LOP3.LUT R174, R9, R174, R43, 0x96, !PT ;  /* 0x000000ae09ae7212 */ /* 0x000fe200078e962b */
[----:B------:R-:W-:Y:S01]  /*f810*/  VIADD R3, R198, 0x8ff34781 ;  /* 0x8ff34781c6037836 */ /* 0x000fe20000000000 */
[----:B------:R-:W-:Y:S01]  /*f820*/  LOP3.LUT R11, R11, R42, R25, 0x96, !PT ;  /* 0x0000002a0b0b7212 */ /* 0x000fe200078e9619 */
[----:B------:R-:W-:Y:S01]  /*f830*/  HFMA2 R42, -RZ, RZ, 0, 0 ;  /* 0x00000000ff2a7431 */ /* 0x000fe200000001ff */
[----:B------:R-:W-:Y:S01]  /*f840*/  MOV R135, R24 ;  /* 0x0000001800877202 */ /* 0x000fe20000000f00 */
[----:B------:R-:W-:-:S04]  /*f850*/  IMAD.WIDE.U32 R174, R174, -0x326172a9, RZ ;  /* 0xcd9e8d57aeae7825 */ /* 0x000fc800078e00ff */
[----:B------:R-:W-:Y:S01]  /*f860*/  IMAD.MOV.U32 R6, RZ, RZ, R174 ;  /* 0x000000ffff067224 */ /* 0x000fe200078e00ae */
[----:B------:R-:W-:Y:S01]  /*f870*/  LOP3.LUT R10, R3, R10, R175, 0x96, !PT ;  /* 0x0000000a030a7212 */ /* 0x000fe200078e96af */
[----:B------:R-:W-:-:S07]  /*f880*/  IMAD.MOV.U32 R3, RZ, RZ, R190 ;  /* 0x000000ffff037224 */ /* 0x000fce00078e00be */
.L_x_11306:
[----:B------:R-:W-:Y:S05]  /*f890*/  BSYNC.RECONVERGENT B2 ;  /* 0x0000000000027941 */ /* 0x000fea0003800200 */
.L_x_11305:
[----:B------:R-:W-:Y:S01]  /*f8a0*/  I2FP.F32.U32 R3, R3 ;  /* 0x0000000300037245 */ /* 0x000fe20000201000 */
[----:B-----5:R-:W-:Y:S02]  /*f8b0*/  HADD2.F32 R9, -RZ, R44.H0_H0 ;  /* 0x2000002cff097230 */ /* 0x020fe40000004100 */
[----:B------:R-:W-:Y:S02]  /*f8c0*/  IMAD.MOV.U32 R24, RZ, RZ, 0x2f800000 ;  /* 0x2f800000ff187424 */ /* 0x000fe400078e00ff */
[----:B------:R-:W-:Y:S02]  /*f8d0*/  HADD2.F32 R25, -RZ, R128.H0_H0 ;  /* 0x20000080ff197230 */ /* 0x000fe40000004100 */
[----:B------:R-:W-:Y:S01]  /*f8e0*/  FMUL.FTZ R9, R9, UR11 ;  /* 0x0000000b09097c20 */ /* 0x000fe20008410000 */
[----:B------:R-:W-:-:S03]  /*f8f0*/  FFMA.FTZ R3, R3, R24, 1.1641532182693481445e-10 ;  /* 0x2f00000003037423 */ /* 0x000fc60000010018 */
[----:B------:R-:W-:Y:S02]  /*f900*/  FMUL.FTZ R9, R9, UR10 ;  /* 0x0000000a09097c20 */ /* 0x000fe40008410000 */
[----:B------:R-:W-:-:S04]  /*f910*/  FSETP.GTU.FTZ.AND P2, PT, R3, UR8, PT ;  /* 0x0000000803007c0b */ /* 0x000fc8000bf5c000 */
[----:B------:R-:W-:Y:S02]  /*f920*/  FSEL R24, R9, RZ, !P2 ;  /* 0x000000ff09187208 */ /* 0x000fe40005000000 */
[----:B------:R-:W-:-:S03]  /*f930*/  SEL R3, RZ, 0x1, P2 ;  /* 0x00000001ff037807 */ /* 0x000fc60001000000 */
[----:B------:R-:W-:-:S07]  /*f940*/  FADD.FTZ R24, R25, R24 ;  /* 0x0000001819187221 */ /* 0x000fce0000010000 */
.L_x_11304:
[----:B------:R-:W-:Y:S05]  /*f950*/  BSYNC.RECONVERGENT B1 ;  /* 0x0000000000017941 */ /* 0x000fea0003800200 */
.L_x_11303:
        /* <DEDUP_REMOVED lines=22> */
.L_x_11314:
        /* <DEDUP_REMOVED lines=13> */
.L_x_11316:
[----:B------:R-:W-:Y:S05]  /*fb90*/  BSYNC.RECONVERGENT B3 ;  /* 0x0000000000037941 */ /* 0x000fea0003800200 */
.L_x_11315:
[----:B------:R-:W-:Y:S01]  /*fba0*/  IMAD.WIDE.U32 R10, R7, -0x326172a9, RZ ;  /* 0xcd9e8d57070a7825 */ /* 0x000fe200078e00ff */
[----:B------:R-:W-:Y:S02]  /*fbb0*/  LOP3.LUT R42, R5, R175, R199, 0x96, !PT ;  /* 0x000000af052a7212 */ /* 0x000fe400078e96c7 */
[----:B------:R-:W-:Y:S02]  /*fbc0*/  IADD3 R9, PT, PT, R198, -0x61c88647, RZ ;  /* 0x9e3779b9c6097810 */ /* 0x000fe40007ffe0ff */
[----:B------:R-:W-:Y:S01]  /*fbd0*/  LOP3.LUT R200, R8, R11, R198, 0x96, !PT ;  /* 0x0000000b08c87212 */ /* 0x000fe200078e96c6 */
[----:B------:R-:W-:Y:S01]  /*fbe0*/  IMAD.WIDE.U32 R42, R42, -0x326172a9, RZ ;  /* 0xcd9e8d572a2a7825 */ /* 0x000fe200078e00ff */
[----:B------:R-:W-:Y:S02]  /*fbf0*/  IADD3 R25, PT, PT, R199, 0x76cf5d0a, RZ ;  /* 0x76cf5d0ac7197810 */ /* 0x000fe40007ffe0ff */
[----:B------:R-:W-:Y:S01]  /*fc00*/  MOV R0, R135 ;  /* 0x0000008700007202 */ /* 0x000fe20000000f00 */
        /* <DEDUP_REMOVED lines=54> */
.L_x_11313:
[----:B------:R-:W-:Y:S05]  /*ff70*/  BSYNC.RECONVERGENT B2 ;  /* 0x0000000000027941 */ /* 0x000fea0003800200 */
.L_x_11312:
        /* <DEDUP_REMOVED lines=11> */
.L_x_11311:
[----:B------:R-:W-:Y:S05]  /*10030*/  BSYNC.RECONVERGENT B1 ;  /* 0x0000000000017941 */ /* 0x000fea0003800200 */
.L_x_11310:
        /* <DEDUP_REMOVED lines=22> */
.L_x_11321:
        /* <DEDUP_REMOVED lines=13> */
.L_x_11323:
[----:B------:R-:W-:Y:S05]  /*10270*/  BSYNC.RECONVERGENT B3 ;  /* 0x0000000000037941 */ /* 0x000fea0003800200 */
.L_x_11322:
        /* <DEDUP_REMOVED lines=61> */
.L_x_11320:
[----:B------:R-:W-:Y:S05]  /*10650*/  BSYNC.RECONVERGENT B2 ;  /* 0x0000000000027941 */ /* 0x000fea0003800200 */
.L_x_11319:
        /* <DEDUP_REMOVED lines=11> */
.L_x_11318:
[----:B------:R-:W-:Y:S05]  /*10710*/  BSYNC.RECONVERGENT B1 ;  /* 0x0000000000017941 */ /* 0x000fea0003800200 */
.L_x_11317:
        /* <DEDUP_REMOVED lines=22> */
.L_x_11328:
        /* <DEDUP_REMOVED lines=13> */
.L_x_11330:
[----:B------:R-:W-:Y:S05]  /*10950*/  BSYNC.RECONVERGENT B3 ;  /* 0x0000000000037941 */ /* 0x000fea0003800200 */
.L_x_11329:
[----:B------:R-:W-:Y:S01]  /*10960*/  IMAD.WIDE.U32 R10, R7, -0x326172a9, RZ ;  /* 0xcd9e8d57070a7825 */ /* 0x000fe200078e00ff */
[----:B------:R-:W-:Y:S02]  /*10970*/  LOP3.LUT R42, R5, R175, R199, 0x96, !PT ;  /* 0x000000af052a7212 */ /* 0x000fe400078e96c7 */
[----:B------:R-:W-:Y:S02]  /*10980*/  IADD3 R9, PT, PT, R198, -0x61c88647, RZ ;  /* 0x9e3779b9c6097810 */ /* 0x000fe40007ffe0ff */
[----:B------:R-:W-:Y:S01]  /*10990*/  LOP3.LUT R200, R8, R11, R198, 0x96, !PT ;  /* 0x0000000b08c87212 */ /* 0x000fe200078e96c6 */
[----:B------:R-:W-:Y:S01]  /*109a0*/  IMAD.WIDE.U32 R42, R42, -0x326172a9, RZ ;  /* 0xcd9e8d572a2a7825 */ /* 0x000fe200078e00ff */
[----:B------:R-:W-:-:S03]  /*109b0*/  MOV R16, R128 ;  /* 0x0000008000107202 */ /* 0x000fc60000000f00 */
        /* <DEDUP_REMOVED lines=55> */
.L_x_11327:
[----:B------:R-:W-:Y:S05]  /*10d30*/  BSYNC.RECONVERGENT B2 ;  /* 0x0000000000027941 */ /* 0x000fea0003800200 */
.L_x_11326:
        /* <DEDUP_REMOVED lines=11> */
.L_x_11325:
[----:B------:R-:W-:Y:S05]  /*10df0*/  BSYNC.RECONVERGENT B1 ;  /* 0x0000000000017941 */ /* 0x000fea0003800200 */
.L_x_11324:
        /* <DEDUP_REMOVED lines=22> */
.L_x_11335:
        /* <DEDUP_REMOVED lines=13> */
.L_x_11337:
[----:B------:R-:W-:Y:S05]  /*11030*/  BSYNC.RECONVERGENT B3 ;  /* 0x0000000000037941 */ /* 0x000fea0003800200 */
.L_x_11336:
        /* <DEDUP_REMOVED lines=61> */
.L_x_11334:
[----:B------:R-:W-:Y:S05]  /*11410*/  BSYNC.RECONVERGENT B2 ;  /* 0x0000000000027941 */ /* 0x000fea0003800200 */
.L_x_11333:
        /* <DEDUP_REMOVED lines=11> */
.L_x_11332:
[----:B------:R-:W-:Y:S05]  /*114d0*/  BSYNC.RECONVERGENT B1 ;  /* 0x0000000000017941 */ /* 0x000fea0003800200 */
.L_x_11331:
        /* <DEDUP_REMOVED lines=22> */
.L_x_11342:
        /* <DEDUP_REMOVED lines=13> */
.L_x_11344:
[----:B------:R-:W-:Y:S05]  /*11710*/  BSYNC.RECONVERGENT B3 ;  /* 0x0000000000037941 */ /* 0x000fea0003800200 */
.L_x_11343:
        /* <DEDUP_REMOVED lines=61> */
.L_x_11341:
[----:B------:R-:W-:Y:S05]  /*11af0*/  BSYNC.RECONVERGENT B2 ;  /* 0x0000000000027941 */ /* 0x000fea0003800200 */
.L_x_11340:
        /* <DEDUP_REMOVED lines=11> */
.L_x_11339:
[----:B------:R-:W-:Y:S05]  /*11bb0*/  BSYNC.RECONVERGENT B1 ;  /* 0x0000000000017941 */ /* 0x000fea0003800200 */
.L_x_11338:
        /* <DEDUP_REMOVED lines=22> */
.L_x_11349:
        /* <DEDUP_REMOVED lines=13> */
.L_x_11351:
[----:B------:R-:W-:Y:S05]  /*11df0*/  BSYNC.RECONVERGENT B3 ;  /* 0x0000000000037941 */ /* 0x000fea0003800200 */
.L_x_11350:
        /* <DEDUP_REMOVED lines=61> */
.L_x_11348:
[----:B------:R-:W-:Y:S05]  /*121d0*/  BSYNC.RECONVERGENT B2 ;  /* 0x0000000000027941 */ /* 0x000fea0003800200 */
.L_x_11347:
        /* <DEDUP_REMOVED lines=11> */
.L_x_11346:
[----:B------:R-:W-:Y:S05]  /*12290*/  BSYNC.RECONVERGENT B1 ;  /* 0x0000000000017941 */ /* 0x000fea0003800200 */
.L_x_11345:
        /* <DEDUP_REMOVED lines=22> */
.L_x_11356:
        /* <DEDUP_REMOVED lines=13> */
.L_x_11358:
[----:B------:R-:W-:Y:S05]  /*124d0*/  BSYNC.RECONVERGENT B3 ;  /* 0x0000000000037941 */ /* 0x000fea0003800200 */
.L_x_11357:
        /* <DEDUP_REMOVED lines=60> */
.L_x_11355:
[----:B------:R-:W-:Y:S05]  /*128a0*/  BSYNC.RECONVERGENT B2 ;  /* 0x0000000000027941 */ /* 0x000fea0003800200 */
.L_x_11354:
        /* <DEDUP_REMOVED lines=11> */
.L_x_11353:
[----:B------:R-:W-:Y:S05]  /*12960*/  BSYNC.RECONVERGENT B1 ;  /* 0x0000000000017941 */ /* 0x000fea0003800200 */
.L_x_11352:
[----:B------:R-:W-:Y:S02]  /*12970*/  F2FP.F16.F32.PACK_AB R131, RZ, R175 ;  /* 0x000000afff83723e */ /* 0x000fe400000000ff */
[----:B------:R-:W-:Y:S02]  /*12980*/  PRMT R130, R205, 0x5410, R130 ;  /* 0x00005410cd827816 */ /* 0x000fe40000000082 */
[----:B------:R-:W-:Y:S02]  /*12990*/  PRMT R129, R203, 0x5410, R204 ;  /* 0x00005410cb817816 */ /* 0x000fe400000000cc */
[----:B------:R-:W-:Y:S02]  /*129a0*/  PRMT R128, R190, 0x5410, R202 ;  /* 0x00005410be807816 */ /* 0x000fe400000000ca */
[----:B------:R-:W-:Y:S01]  /*129b0*/  PRMT R131, R206, 0x5410, R131 ;  /* 0x00005410ce837816 */ /* 0x000fe20000000083 */
[----:B------:R-:W-:Y:S06]  /*129c0*/  BRA `(.L_x_11359) ;  /* 0x00000034001c7947 */ /* 0x000fec0003800000 */
.L_x_11302:
        /* <DEDUP_REMOVED lines=21> */
.L_x_11364:
        /* <DEDUP_REMOVED lines=13> */
.L_x_11366:
[----:B------:R-:W-:Y:S05]  /*12bf0*/  BSYNC.RECONVERGENT B3 ;  /* 0x0000000000037941 */ /* 0x000fea0003800200 */
.L_x_11365:
        /* <DEDUP_REMOVED lines=53> */
[----:B------:R-:W-:Y:S02]  /*12f50*/  VIADD R9, R198, 0x8ff34781 ;  /* 0x8ff34781c6097836 */ /* 0x000fe40000000000 */
[----:B------:R-:W-:Y:S01]  /*12f60*/  IMAD.WIDE.U32 R200, R3, -0x2daee0ad, RZ ;  /* 0xd2511f5303c87825 */ /* 0x000fe200078e00ff */
[----:B------:R-:W-:Y:S02]  /*12f70*/  MOV R3, R190 ;  /* 0x000000be00037202 */ /* 0x000fe40000000f00 */
[----:B------:R-:W-:Y:S01]  /*12f80*/  LOP3.LUT R10, R9, R10, R43, 0x96, !PT ;  /* 0x0000000a090a7212 */ /* 0x000fe200078e962b */
[----:B------:R-:W-:Y:S01]  /*12f90*/  IMAD.MOV.U32 R6, RZ, RZ, R42 ;  /* 0x000000ffff067224 */ /* 0x000fe200078e002a */
[----:B------:R-:W-:Y:S01]  /*12fa0*/  LOP3.LUT R11, R11, R24, R201, 0x96, !PT ;  /* 0x000000180b0b7212 */ /* 0x000fe200078e96c9 */
[----:B------:R-:W-:-:S07]  /*12fb0*/  IMAD.MOV.U32 R42, RZ, RZ, RZ ;  /* 0x000000ffff2a7224 */ /* 0x000fce00078e00ff */
.L_x_11363:
[----:B------:R-:W-:Y:S05]  /*12fc0*/  BSYNC.RECONVERGENT B2 ;  /* 0x0000000000027941 */ /* 0x000fea0003800200 */
.L_x_11362:
        /* <DEDUP_REMOVED lines=9> */
.L_x_11361:
[----:B------:R-:W-:Y:S05]  /*13060*/  BSYNC.RECONVERGENT B1 ;  /* 0x0000000000017941 */ /* 0x000fea0003800200 */
.L_x_11360:
        /* <DEDUP_REMOVED lines=18> */
.L_x_11371:
        /* <DEDUP_REMOVED lines=13> */
.L_x_11373:
[----:B------:R-:W-:Y:S05]  /*13260*/  BSYNC.RECONVERGENT B3 ;  /* 0x0000000000037941 */ /* 0x000fea0003800200 */
.L_x_11372:
[----:B------:R-:W-:Y:S01]  /*13270*/  IMAD.WIDE.U32 R10, R7, -0x326172a9, RZ ;  /* 0xcd9e8d57070a7825 */ /* 0x000fe200078e00ff */
[----:B------:R-:W-:Y:S02]  /*13280*/  LOP3.LUT R42, R5, R129, R199, 0x96, !PT ;  /* 0x00000081052a7212 */ /* 0x000fe400078e96c7 */
[----:B------:R-:W-:Y:S01]  /*13290*/  IADD3 R9, PT, PT, R198, -0x61c88647, RZ ;  /* 0x9e3779b9c6097810 */ /* 0x000fe20007ffe0ff */
[----:B------:R-:W-:Y:S01]  /*132a0*/  IMAD.MOV.U32 R0, RZ, RZ, R200 ;  /* 0x000000ffff007224 */ /* 0x000fe200078e00c8 */
        /* <DEDUP_REMOVED lines=57> */
.L_x_11370:
[----:B------:R-:W-:Y:S05]  /*13640*/  BSYNC.RECONVERGENT B2 ;  /* 0x0000000000027941 */ /* 0x000fea0003800200 */
.L_x_11369:
        /* <DEDUP_REMOVED lines=9> */
.L_x_11368:
[----:B------:R-:W-:Y:S05]  /*136e0*/  BSYNC.RECONVERGENT B1 ;  /* 0x0000000000017941 */ /* 0x000fea0003800200 */
.L_x_11367:
        /* <DEDUP_REMOVED lines=18> */
.L_x_11378:
        /* <DEDUP_REMOVED lines=13> */
.L_x_11380:
[----:B------:R-:W-:Y:S05]  /*138e0*/  BSYNC.RECONVERGENT B3 ;  /* 0x0000000000037941 */ /* 0x000fea0003800200 */
.L_x_11379:
        /* <DEDUP_REMOVED lines=61> */
.L_x_11377:
[----:B------:R-:W-:Y:S05]  /*13cc0*/  BSYNC.RECONVERGENT B2 ;  /* 0x0000000000027941 */ /* 0x000fea0003800200 */
.L_x_11376:
        /* <DEDUP_REMOVED lines=9> */
.L_x_11375:
[----:B------:R-:W-:Y:S05]  /*13d60*/  BSYNC.RECONVERGENT B1 ;  /* 0x0000000000017941 */ /* 0x000fea0003800200 */
.L_x_11374:
        /* <DEDUP_REMOVED lines=18> */
.L_x_11385:
        /* <DEDUP_REMOVED lines=13> */
.L_x_11387:
[----:B------:R-:W-:Y:S05]  /*13f60*/  BSYNC.RECONVERGENT B3 ;  /* 0x0000000000037941 */ /* 0x000fea0003800200 */
.L_x_11386:
        /* <DEDUP_REMOVED lines=61> */
.L_x_11384:
[----:B------:R-:W-:Y:S05]  /*14340*/  BSYNC.RECONVERGENT B2 ;  /* 0x0000000000027941 */ /* 0x000fea0003800200 */
.L_x_11383:
        /* <DEDUP_REMOVED lines=9> */
.L_x_11382:
[----:B------:R-:W-:Y:S05]  /*143e0*/  BSYNC.RECONVERGENT B1 ;  /* 0x0000000000017941 */ /* 0x000fea0003800200 */
.L_x_11381:
        /* <DEDUP_REMOVED lines=18> */
.L_x_11392:
        /* <DEDUP_REMOVED lines=13> */
.L_x_11394:
[----:B------:R-:W-:Y:S05]  /*145e0*/  BSYNC.RECONVERGENT B3 ;  /* 0x0000000000037941 */ /* 0x000fea0003800200 */
.L_x_11393:
        /* <DEDUP_REMOVED lines=61> */
.L_x_11391:
[----:B------:R-:W-:Y:S05]  /*149c0*/  BSYNC.RECONVERGENT B2 ;  /* 0x0000000000027941 */ /* 0x000fea0003800200 */
.L_x_11390:
        /* <DEDUP_REMOVED lines=9> */
.L_x_11389:
[----:B------:R-:W-:Y:S05]  /*14a60*/  BSYNC.RECONVERGENT B1 ;  /* 0x0000000000017941 */ /* 0x000fea0003800200 */
.L_x_11388:
        /* <DEDUP_REMOVED lines=18> */
.L_x_11399:
        /* <DEDUP_REMOVED lines=13> */
.L_x_11401:
[----:B------:R-:W-:Y:S05]  /*14c60*/  BSYNC.RECONVERGENT B3 ;  /* 0x0000000000037941 */ /* 0x000fea0003800200 */
.L_x_11400:
        /* <DEDUP_REMOVED lines=61> */
.L_x_11398:
[----:B------:R-:W-:Y:S05]  /*15040*/  BSYNC.RECONVERGENT B2 ;  /* 0x0000000000027941 */ /* 0x000fea0003800200 */
.L_x_11397:
        /* <DEDUP_REMOVED lines=9> */
.L_x_11396:
[----:B------:R-:W-:Y:S05]  /*150e0*/  BSYNC.RECONVERGENT B1 ;  /* 0x0000000000017941 */ /* 0x000fea0003800200 */
.L_x_11395:
        /* <DEDUP_REMOVED lines=18> */
.L_x_11406:
        /* <DEDUP_REMOVED lines=13> */
.L_x_11408:
[----:B------:R-:W-:Y:S05]  /*152e0*/  BSYNC.RECONVERGENT B3 ;  /* 0x0000000000037941 */ /* 0x000fea0003800200 */
.L_x_11407:
        /* <DEDUP_REMOVED lines=61> */
.L_x_11405:
[----:B------:R-:W-:Y:S05]  /*156c0*/  BSYNC.RECONVERGENT B2 ;  /* 0x0000000000027941 */ /* 0x000fea0003800200 */
.L_x_11404:
        /* <DEDUP_REMOVED lines=9> */
.L_x_11403:
[----:B------:R-:W-:Y:S05]  /*15760*/  BSYNC.RECONVERGENT B1 ;  /* 0x0000000000017941 */ /* 0x000fea0003800200 */
.L_x_11402:
        /* <DEDUP_REMOVED lines=18> */
.L_x_11413:
        /* <DEDUP_REMOVED lines=13> */
.L_x_11415:
[----:B------:R-:W-:Y:S05]  /*15960*/  BSYNC.RECONVERGENT B3 ;  /* 0x0000000000037941 */ /* 0x000fea0003800200 */
.L_x_11414:
        /* <DEDUP_REMOVED lines=61> */
.L_x_11412:
[----:B------:R-:W-:Y:S05]  /*15d40*/  BSYNC.RECONVERGENT B2 ;  /* 0x0000000000027941 */ /* 0x000fea0003800200 */
.L_x_11411:
        /* <DEDUP_REMOVED lines=9> */
.L_x_11410:
[----:B------:R-:W-:Y:S05]  /*15de0*/  BSYNC.RECONVERGENT B1 ;  /* 0x0000000000017941 */ /* 0x000fea0003800200 */
.L_x_11409:
[----:B------:R-:W-:Y:S02]  /*15df0*/  F2FP.F16.F32.PACK_AB R131, RZ, R175 ;  /* 0x000000afff83723e */ /* 0x000fe400000000ff */
[----:B------:R-:W-:Y:S02]  /*15e00*/  PRMT R130, R204, 0x5410, R205 ;  /* 0x00005410cc827816 */ /* 0x000fe400000000cd */
[----:B------:R-:W-:Y:S02]  /*15e10*/  PRMT R129, R203, 0x5410, R202 ;  /* 0x00005410cb817816 */ /* 0x000fe400000000ca */
[----:B------:R-:W-:Y:S02]  /*15e20*/  PRMT R128, R201, 0x5410, R190 ;  /* 0x00005410c9807816 */ /* 0x000fe400000000be */
[----:B------:R-:W-:-:S07]  /*15e30*/  PRMT R131, R206, 0x5410, R131 ;  /* 0x00005410ce837816 */ /* 0x000fce0000000083 */
.L_x_11359:
        /* <DEDUP_REMOVED lines=26> */
.L_x_11417:
[----:B------:R-:W-:Y:S05]  /*15fe0*/  BSYNC.RECONVERGENT B1 ;  /* 0x0000000000017941 */ /* 0x000fea0003800200 */
.L_x_11416:
[----:B------:R-:W-:Y:S01]  /*15ff0*/  VIADD R196, R196, 0x20 ;  /* 0x00000020c4c47836 */ /* 0x000fe20000000000 */
[----:B------:R-:W-:-:S07]  /*16000*/  IADD3 R195, PT, PT, R195, 0x20, RZ ;  /* 0x00000020c3c37810 */ /* 0x000fce0007ffe0ff */
.L_x_11299:
[----:B------:R-:W-:Y:S05]  /*16010*/  BSYNC.RECONVERGENT B0 ;  /* 0x0000000000007941 */ /* 0x000fea0003800200 */
.L_x_11298:
        /* <DEDUP_REMOVED lines=10> */
.L_x_11421:
[----:B------:R-:W-:Y:S05]  /*160c0*/  BSYNC.RECONVERGENT B1 ;  /* 0x0000000000017941 */ /* 0x000fea0003800200 */
.L_x_11420:
        /* <DEDUP_REMOVED lines=28> */
.L_x_11427:
        /* <DEDUP_REMOVED lines=13> */
.L_x_11429:
[----:B------:R-:W-:Y:S05]  /*16360*/  BSYNC.RECONVERGENT B3 ;  /* 0x0000000000037941 */ /* 0x000fea0003800200 */
.L_x_11428:
        /* <DEDUP_REMOVED lines=61> */
.L_x_11426:
[----:B------:R-:W-:Y:S05]  /*16740*/  BSYNC.RECONVERGENT B2 ;  /* 0x0000000000027941 */ /* 0x000fea0003800200 */
.L_x_11425:
        /* <DEDUP_REMOVED lines=11> */
.L_x_11424:
[----:B------:R-:W-:Y:S05]  /*16800*/  BSYNC.RECONVERGENT B1 ;  /* 0x0000000000017941 */ /* 0x000fea0003800200 */
.L_x_11423:
        /* <DEDUP_REMOVED lines=22> */
.L_x_11434:
        /* <DEDUP_REMOVED lines=13> */
.L_x_11436:
[----:B------:R-:W-:Y:S05]  /*16a40*/  BSYNC.RECONVERGENT B3 ;  /* 0x0000000000037941 */ /* 0x000fea0003800200 */
.L_x_11435:
        /* <DEDUP_REMOVED lines=61> */
.L_x_11433:
[----:B------:R-:W-:Y:S05]  /*16e20*/  BSYNC.RECONVERGENT B2 ;  /* 0x0000000000027941 */ /* 0x000fea0003800200 */
.L_x_11432:
        /* <DEDUP_REMOVED lines=11> */
.L_x_11431:
[----:B------:R-:W-:Y:S05]  /*16ee0*/  BSYNC.RECONVERGENT B1 ;  /* 0x0000000000017941 */ /* 0x000fea0003800200 */
.L_x_11430:
        /* <DEDUP_REMOVED lines=22> */
.L_x_11441:
        /* <DEDUP_REMOVED lines=13> */
.L_x_11443:
[----:B------:R-:W-:Y:S05]  /*17120*/  BSYNC.RECONVERGENT B3 ;  /* 0x0000000000037941 */ /* 0x000fea0003800200 */
.L_x_11442:
        /* <DEDUP_REMOVED lines=61> */
.L_x_11440:
[----:B------:R-:W-:Y:S05]  /*17500*/  BSYNC.RECONVERGENT B2 ;  /* 0x0000000000027941 */ /* 0x000fea0003800200 */
.L_x_11439:
        /* <DEDUP_REMOVED lines=11> */
.L_x_11438:
[----:B------:R-:W-:Y:S05]  /*175c0*/  BSYNC.RECONVERGENT B1 ;  /* 0x0000000000017941 */ /* 0x000fea0003800200 */
.L_x_11437:
        /* <DEDUP_REMOVED lines=22> */
.L_x_11448:
        /* <DEDUP_REMOVED lines=13> */
.L_x_11450:
[----:B------:R-:W-:Y:S05]  /*17800*/  BSYNC.RECONVERGENT B3 ;  /* 0x0000000000037941 */ /* 0x000fea0003800200 */
.L_x_11449:
        /* <DEDUP_REMOVED lines=61> */
.L_x_11447:
[----:B------:R-:W-:Y:S05]  /*17be0*/  BSYNC.RECONVERGENT B2 ;  /* 0x0000000000027941 */ /* 0x000fea0003800200 */
.L_x_11446:
        /* <DEDUP_REMOVED lines=11> */
.L_x_11445:
[----:B------:R-:W-:Y:S05]  /*17ca0*/  BSYNC.RECONVERGENT B1 ;  /* 0x0000000000017941 */ /* 0x000fea0003800200 */
.L_x_11444:
        /* <DEDUP_REMOVED lines=22> */
.L_x_11455:
        /* <DEDUP_REMOVED lines=13> */
.L_x_11457:
[----:B------:R-:W-:Y:S05]  /*17ee0*/  BSYNC.RECONVERGENT B3 ;  /* 0x0000000000037941 */ /* 0x000fea0003800200 */
.L_x_11456:
        /* <DEDUP_REMOVED lines=61> */
.L_x_11454:
[----:B------:R-:W-:Y:S05]  /*182c0*/  BSYNC.RECONVERGENT B2 ;  /* 0x0000000000027941 */ /* 0x000fea0003800200 */
.L_x_11453:
        /* <DEDUP_REMOVED lines=11> */
.L_x_11452:
[----:B------:R-:W-:Y:S05]  /*18380*/  BSYNC.RECONVERGENT B1 ;  /* 0x0000000000017941 */ /* 0x000fea0003800200 */
.L_x_11451:
        /* <DEDUP_REMOVED lines=22> */
.L_x_11462:
        /* <DEDUP_REMOVED lines=13> */
.L_x_11464:
[----:B------:R-:W-:Y:S05]  /*185c0*/  BSYNC.RECONVERGENT B3 ;  /* 0x0000000000037941 */ /* 0x000fea0003800200 */
.L_x_11463:
        /* <DEDUP_REMOVED lines=61> */
.L_x_11461:
[----:B------:R-:W-:Y:S05]  /*189a0*/  BSYNC.RECONVERGENT B2 ;  /* 0x0000000000027941 */ /* 0x000fea0003800200 */
.L_x_11460:
        /* <DEDUP_REMOVED lines=11> */
.L_x_11459:
[----:B------:R-:W-:Y:S05]  /*18a60*/  BSYNC.RECONVERGENT B1 ;  /* 0x0000000000017941 */ /* 0x000fea0003800200 */
.L_x_11458:
        /* <DEDUP_REMOVED lines=22> */
.L_x_11469:
        /* <DEDUP_REMOVED lines=13> */
.L_x_11471:
[----:B------:R-:W-:Y:S05]  /*18ca0*/  BSYNC.RECONVERGENT B3 ;  /* 0x0000000000037941 */ /* 0x000fea0003800200 */
.L_x_11470:
        /* <DEDUP_REMOVED lines=61> */
.L_x_11468:
[----:B------:R-:W-:Y:S05]  /*19080*/  BSYNC.RECONVERGENT B2 ;  /* 0x0000000000027941 */ /* 0x000fea0003800200 */
.L_x_11467:
        /* <DEDUP_REMOVED lines=11> */
.L_x_11466:
[----:B------:R-:W-:Y:S05]  /*19140*/  BSYNC.RECONVERGENT B1 ;  /* 0x0000000000017941 */ /* 0x000fea0003800200 */
.L_x_11465:
        /* <DEDUP_REMOVED lines=22> */
.L_x_11476:
        /* <DEDUP_REMOVED lines=13> */
.L_x_11478:
[----:B------:R-:W-:Y:S05]  /*19380*/  BSYNC.RECONVERGENT B3 ;  /* 0x0000000000037941 */ /* 0x000fea0003800200 */
.L_x_11477:
        /* <DEDUP_REMOVED lines=60> */
.L_x_11475:
[----:B------:R-:W-:Y:S05]  /*19750*/  BSYNC.RECONVERGENT B2 ;  /* 0x0000000000027941 */ /* 0x000fea0003800200 */
.L_x_11474:
        /* <DEDUP_REMOVED lines=11> */
.L_x_11473:
[----:B------:R-:W-:Y:S05]  /*19810*/  BSYNC.RECONVERGENT B1 ;  /* 0x0000000000017941 */ /* 0x000fea0003800200 */
.L_x_11472:
[----:B------:R-:W-:Y:S02]  /*19820*/  F2FP.F16.F32.PACK_AB R131, RZ, R177 ;  /* 0x000000b1ff83723e */ /* 0x000fe400000000ff */
[----:B------:R-:W-:Y:S02]  /*19830*/  PRMT R130, R205, 0x5410, R130 ;  /* 0x00005410cd827816 */ /* 0x000fe40000000082 */
[----:B------:R-:W-:Y:S02]  /*19840*/  PRMT R129, R203, 0x5410, R204 ;  /* 0x00005410cb817816 */ /* 0x000fe400000000cc */
[----:B------:R-:W-:Y:S02]  /*19850*/  PRMT R128, R190, 0x5410, R202 ;  /* 0x00005410be807816 */ /* 0x000fe400000000ca */
[----:B------:R-:W-:Y:S01]  /*19860*/  PRMT R131, R206, 0x5410, R131 ;  /* 0x00005410ce837816 */ /* 0x000fe20000000083 */
[----:B------:R-:W-:Y:S06]  /*19870*/  BRA `(.L_x_11479) ;  /* 0x00000034001c7947 */ /* 0x000fec0003800000 */
.L_x_11422:
        /* <DEDUP_REMOVED lines=21> */
.L_x_11484:
        /* <DEDUP_REMOVED lines=13> */
.L_x_11486:
[----:B------:R-:W-:Y:S05]  /*19aa0*/  BSYNC.RECONVERGENT B3 ;  /* 0x0000000000037941 */ /* 0x000fea0003800200 */
.L_x_11485:
        /* <DEDUP_REMOVED lines=60> */
.L_x_11483:
[----:B------:R-:W-:Y:S05]  /*19e70*/  BSYNC.RECONVERGENT B2 ;  /* 0x0000000000027941 */ /* 0x000fea0003800200 */
.L_x_11482:
        /* <DEDUP_REMOVED lines=9> */
.L_x_11481:
[----:B------:R-:W-:Y:S05]  /*19f10*/  BSYNC.RECONVERGENT B1 ;  /* 0x0000000000017941 */ /* 0x000fea0003800200 */
.L_x_11480:
        /* <DEDUP_REMOVED lines=18> */
.L_x_11491:
        /* <DEDUP_REMOVED lines=13> */
.L_x_11493:
[----:B------:R-:W-:Y:S05]  /*1a110*/  BSYNC.RECONVERGENT B3 ;  /* 0x0000000000037941 */ /* 0x000fea0003800200 */
.L_x_11492:
        /* <DEDUP_REMOVED lines=61> */
.L_x_11490:
[----:B------:R-:W-:Y:S05]  /*1a4f0*/  BSYNC.RECONVERGENT B2 ;  /* 0x0000000000027941 */ /* 0x000fea0003800200 */
.L_x_11489:
        /* <DEDUP_REMOVED lines=9> */
.L_x_11488:
[----:B------:R-:W-:Y:S05]  /*1a590*/  BSYNC.RECONVERGENT B1 ;  /* 0x0000000000017941 */ /* 0x000fea0003800200 */
.L_x_11487:
        /* <DEDUP_REMOVED lines=18> */
.L_x_11498:
        /* <DEDUP_REMOVED lines=13> */
.L_x_11500:
[----:B------:R-:W-:Y:S05]  /*1a790*/  BSYNC.RECONVERGENT B3 ;  /* 0x0000000000037941 */ /* 0x000fea0003800200 */
.L_x_11499:
        /* <DEDUP_REMOVED lines=61> */
.L_x_11497:
[----:B------:R-:W-:Y:S05]  /*1ab70*/  BSYNC.RECONVERGENT B2 ;  /* 0x0000000000027941 */ /* 0x000fea0003800200 */
.L_x_11496:
        /* <DEDUP_REMOVED lines=9> */
.L_x_11495:
[----:B------:R-:W-:Y:S05]  /*1ac10*/  BSYNC.RECONVERGENT B1 ;  /* 0x0000000000017941 */ /* 0x000fea0003800200 */
.L_x_11494:
        /* <DEDUP_REMOVED lines=18> */
.L_x_11505:
        /* <DEDUP_REMOVED lines=13> */
.L_x_11507:
[----:B------:R-:W-:Y:S05]  /*1ae10*/  BSYNC.RECONVERGENT B3 ;  /* 0x0000000000037941 */ /* 0x000fea0003800200 */
.L_x_11506:
        /* <DEDUP_REMOVED lines=61> */
.L_x_11504:
[----:B------:R-:W-:Y:S05]  /*1b1f0*/  BSYNC.RECONVERGENT B2 ;  /* 0x0000000000027941 */ /* 0x000fea0003800200 */
.L_x_11503:
        /* <DEDUP_REMOVED lines=9> */
.L_x_11502:
[----:B------:R-:W-:Y:S05]  /*1b290*/  BSYNC.RECONVERGENT B1 ;  /* 0x0000000000017941 */ /* 0x000fea0003800200 */
.L_x_11501:
        /* <DEDUP_REMOVED lines=18> */
.L_x_11512:
        /* <DEDUP_REMOVED lines=13> */
.L_x_11514:
[----:B------:R-:W-:Y:S05]  /*1b490*/  BSYNC.RECONVERGENT B3 ;  /* 0x0000000000037941 */ /* 0x000fea0003800200 */
.L_x_11513:
        /* <DEDUP_REMOVED lines=61> */
.L_x_11511:
[----:B------:R-:W-:Y:S05]  /*1b870*/  BSYNC.RECONVERGENT B2 ;  /* 0x0000000000027941 */ /* 0x000fea0003800200 */
.L_x_11510:
        /* <DEDUP_REMOVED lines=9> */
.L_x_11509:
[----:B------:R-:W-:Y:S05]  /*1b910*/  BSYNC.RECONVERGENT B1 ;  /* 0x0000000000017941 */ /* 0x000fea0003800200 */
.L_x_11508:
        /* <DEDUP_REMOVED lines=18> */
.L_x_11519:
        /* <DEDUP_REMOVED lines=13> */
.L_x_11521:
[----:B------:R-:W-:Y:S05]  /*1bb10*/  BSYNC.RECONVERGENT B3 ;  /* 0x0000000000037941 */ /* 0x000fea0003800200 */
.L_x_11520:
        /* <DEDUP_REMOVED lines=61> */
.L_x_11518:
[----:B------:R-:W-:Y:S05]  /*1bef0*/  BSYNC.RECONVERGENT B2 ;  /* 0x0000000000027941 */ /* 0x000fea0003800200 */
.L_x_11517:
        /* <DEDUP_REMOVED lines=9> */
.L_x_11516:
[----:B------:R-:W-:Y:S05]  /*1bf90*/  BSYNC.RECONVERGENT B1 ;  /* 0x0000000000017941 */ /* 0x000fea0003800200 */
.L_x_11515:
        /* <DEDUP_REMOVED lines=18> */
.L_x_11526:
        /* <DEDUP_REMOVED lines=13> */
.L_x_11528:
[----:B------:R-:W-:Y:S05]  /*1c190*/  BSYNC.RECONVERGENT B3 ;  /* 0x0000000000037941 */ /* 0x000fea0003800200 */
.L_x_11527:
        /* <DEDUP_REMOVED lines=61> */
.L_x_11525:
[----:B------:R-:W-:Y:S05]  /*1c570*/  BSYNC.RECONVERGENT B2 ;  /* 0x0000000000027941 */ /* 0x000fea0003800200 */
.L_x_11524:
        /* <DEDUP_REMOVED lines=9> */
.L_x_11523:
[----:B------:R-:W-:Y:S05]  /*1c610*/  BSYNC.RECONVERGENT B1 ;  /* 0x0000000000017941 */ /* 0x000fea0003800200 */
.L_x_11522:
        /* <DEDUP_REMOVED lines=18> */
.L_x_11533:
        /* <DEDUP_REMOVED lines=13> */
.L_x_11535:
[----:B------:R-:W-:Y:S05]  /*1c810*/  BSYNC.RECONVERGENT B3 ;  /* 0x0000000000037941 */ /* 0x000fea0003800200 */
.L_x_11534:
        /* <DEDUP_REMOVED lines=61> */
.L_x_11532:
[----:B------:R-:W-:Y:S05]  /*1cbf0*/  BSYNC.RECONVERGENT B2 ;  /* 0x0000000000027941 */ /* 0x000fea0003800200 */
.L_x_11531:
        /* <DEDUP_REMOVED lines=9> */
.L_x_11530:
[----:B------:R-:W-:Y:S05]  /*1cc90*/  BSYNC.RECONVERGENT B1 ;  /* 0x0000000000017941 */ /* 0x000fea0003800200 */
.L_x_11529:
[----:B------:R-:W-:Y:S02]  /*1cca0*/  F2FP.F16.F32.PACK_AB R131, RZ, R177 ;  /* 0x000000b1ff83723e */ /* 0x000fe400000000ff */
[----:B------:R-:W-:Y:S02]  /*1ccb0*/  PRMT R130, R204, 0x5410, R205 ;  /* 0x00005410cc827816 */ /* 0x000fe400000000cd */
[----:B------:R-:W-:Y:S02]  /*1ccc0*/  PRMT R129, R203, 0x5410, R202 ;  /* 0x00005410cb817816 */ /* 0x000fe400000000ca */
[----:B------:R-:W-:Y:S02]  /*1ccd0*/  PRMT R128, R201, 0x5410, R190 ;  /* 0x00005410c9807816 */ /* 0x000fe400000000be */
[----:B------:R-:W-:-:S07]  /*1cce0*/  PRMT R131, R206, 0x5410, R131 ;  /* 0x00005410ce837816 */ /* 0x000fce0000000083 */
.L_x_11479:
        /* <DEDUP_REMOVED lines=26> */
.L_x_11537:
[----:B------:R-:W-:Y:S05]  /*1ce90*/  BSYNC.RECONVERGENT B1 ;  /* 0x0000000000017941 */ /* 0x000fea0003800200 */
.L_x_11536:
[----:B------:R-:W-:Y:S01]  /*1cea0*/  VIADD R196, R196, 0x20 ;  /* 0x00000020c4c47836 */ /* 0x000fe20000000000 */
[----:B------:R-:W-:-:S07]  /*1ceb0*/  IADD3 R195, PT, PT, R195, 0x20, RZ ;  /* 0x00000020c3c37810 */ /* 0x000fce0007ffe0ff */
.L_x_11419:
[----:B------:R-:W-:Y:S05]  /*1cec0*/  BSYNC.RECONVERGENT B0 ;  /* 0x0000000000007941 */ /* 0x000fea0003800200 */
.L_x_11418:
        /* <DEDUP_REMOVED lines=10> */
.L_x_11541:
[----:B------:R-:W-:Y:S05]  /*1cf70*/  BSYNC.RECONVERGENT B1 ;  /* 0x0000000000017941 */ /* 0x000fea0003800200 */
.L_x_11540:
[----:B------:R-:W-:-:S04]  /*1cf80*/  UISETP.NE.U32.AND UP0, UPT, UR4, URZ, UPT ;  /* 0x000000ff0400728c */ /* 0x000fc8000bf05070 */
[----:B------:R-:W-:-:S09]  /*1cf90*/  UISETP.NE.AND.EX UP0, UPT, UR5, URZ, UPT, UP0 ;  /* 0x000000ff0500728c */ /* 0x000fd2000bf05300 */
[----:B------:R-:W-:Y:S05]  /*1cfa0*/  BRA.U !UP0, `(.L_x_11542) ;  /* 0x0000003508e07547 */ /* 0x000fea000b800000 */
[----:B------:R-:W2:Y:S02]  /*1cfb0*/  LDC.64 R40, c[0x0][0x3a0] ;  /* 0x0000e800ff287b82 */ /* 0x000ea40000000a00 */
[----:B--2---:R-:W-:-:S06]  /*1cfc0*/  IMAD.WIDE.U32 R40, R196, 0x10, R40 ;  /* 0x00000010c4287825 */ /* 0x004fcc00078e0028 */
[----:B01----:R-:W2:Y:S01]  /*1cfd0*/  LDG.E.128 R40, desc[UR6][R40.64] ;  /* 0x0000000628287981 */ /* 0x003ea2000c1e1d00 */
        /* <DEDUP_REMOVED lines=22> */
.L_x_11547:
        /* <DEDUP_REMOVED lines=13> */
.L_x_11549:
[----:B------:R-:W-:Y:S05]  /*1d210*/  BSYNC.RECONVERGENT B3 ;  /* 0x0000000000037941 */ /* 0x000fea0003800200 */
.L_x_11548:
        /* <DEDUP_REMOVED lines=61> */
.L_x_11546:
[----:B------:R-:W-:Y:S05]  /*1d5f0*/  BSYNC.RECONVERGENT B2 ;  /* 0x0000000000027941 */ /* 0x000fea0003800200 */
.L_x_11545:
[----:B------:R-:W-:Y:S01]  /*1d600*/  I2FP.F32.U32 R3, R3 ;  /* 0x0000000300037245 */ /* 0x000fe20000201000 */
[----:B-----5:R-:W-:Y:S02]  /*1d610*/  HADD2.F32 R9, -RZ, R44.H0_H0 ;  /* 0x2000002cff097230 */ /* 0x020fe40000004100 */
[----:B------:R-:W-:-:S03]  /*1d620*/  IMAD.MOV.U32 R28, RZ, RZ, 0x2f800000 ;  /* 0x2f800000ff1c7424 */ /* 0x000fc600078e00ff */
[----:B------:R-:W-:Y:S01]  /*1d630*/  FMUL.FTZ R9, R9, UR11 ;  /* 0x0000000b09097c20 */ /* 0x000fe20008410000 */
[----:B------:R-:W-:-:S03]  /*1d640*/  FFMA.FTZ R3, R3, R28, 1.1641532182693481445e-10 ;  /* 0x2f00000003037423 */ /* 0x000fc6000001001c */
[----:B------:R-:W-:Y:S02]  /*1d650*/  FMUL.FTZ R9, R9, UR10 ;  /* 0x0000000a09097c20 */ /* 0x000fe40008410000 */
[----:B------:R-:W-:-:S04]  /*1d660*/  FSETP.GTU.FTZ.AND P2, PT, R3, UR8, PT ;  /* 0x0000000803007c0b */ /* 0x000fc8000bf5c000 */
[----:B------:R-:W-:Y:S01]  /*1d670*/  FSEL R28, R9, RZ, !P2 ;  /* 0x000000ff091c7208 */ /* 0x000fe20005000000 */
[----:B------:R-:W-:Y:S01]  /*1d680*/  HADD2.F32 R9, -RZ, R40.H0_H0 ;  /* 0x20000028ff097230 */ /* 0x000fe20000004100 */
[----:B------:R-:W-:-:S04]  /*1d690*/  SEL R3, RZ, 0x1, P2 ;  /* 0x00000001ff037807 */ /* 0x000fc80001000000 */
[----:B------:R-:W-:-:S07]  /*1d6a0*/  FADD.FTZ R28, R9, R28 ;  /* 0x0000001c091c7221 */ /* 0x000fce0000010000 */
.L_x_11544:
[----:B------:R-:W-:Y:S05]  /*1d6b0*/  BSYNC.RECONVERGENT B1 ;  /* 0x0000000000017941 */ /* 0x000fea0003800200 */
.L_x_11543:
        /* <DEDUP_REMOVED lines=22> */
.L_x_11554:
        /* <DEDUP_REMOVED lines=13> */
.L_x_11556:
[----:B------:R-:W-:Y:S05]  /*1d8f0*/  BSYNC.RECONVERGENT B3 ;  /* 0x0000000000037941 */ /* 0x000fea0003800200 */
.L_x_11555:
        /* <DEDUP_REMOVED lines=61> */
.L_x_11553:
[----:B------:R-:W-:Y:S05]  /*1dcd0*/  BSYNC.RECONVERGENT B2 ;  /* 0x0000000000027941 */ /* 0x000fea0003800200 */
.L_x_11552:
        /* <DEDUP_REMOVED lines=11> */
.L_x_11551:
[----:B------:R-:W-:Y:S05]  /*1dd90*/  BSYNC.RECONVERGENT B1 ;  /* 0x0000000000017941 */ /* 0x000fea0003800200 */
.L_x_11550:
        /* <DEDUP_REMOVED lines=22> */
.L_x_11561:
        /* <DEDUP_REMOVED lines=13> */
.L_x_11563:
[----:B------:R-:W-:Y:S05]  /*1dfd0*/  BSYNC.RECONVERGENT B3 ;  /* 0x0000000000037941 */ /* 0x000fea0003800200 */
.L_x_11562:
        /* <DEDUP_REMOVED lines=61> */
.L_x_11560:
[----:B------:R-:W-:Y:S05]  /*1e3b0*/  BSYNC.RECONVERGENT B2 ;  /* 0x0000000000027941 */ /* 0x000fea0003800200 */
.L_x_11559:
        /* <DEDUP_REMOVED lines=11> */
.L_x_11558:
[----:B------:R-:W-:Y:S05]  /*1e470*/  BSYNC.RECONVERGENT B1 ;  /* 0x0000000000017941 */ /* 0x000fea0003800200 */
.L_x_11557:
        /* <DEDUP_REMOVED lines=22> */
.L_x_11568:
        /* <DEDUP_REMOVED lines=13> */
.L_x_11570:
[----:B------:R-:W-:Y:S05]  /*1e6b0*/  BSYNC.RECONVERGENT B3 ;  /* 0x0000000000037941 */ /* 0x000fea0003800200 */
.L_x_11569:
        /* <DEDUP_REMOVED lines=61> */
.L_x_11567:
[----:B------:R-:W-:Y:S05]  /*1ea90*/  BSYNC.RECONVERGENT B2 ;  /* 0x0000000000027941 */ /* 0x000fea0003800200 */
.L_x_11566:
        /* <DEDUP_REMOVED lines=11> */
.L_x_11565:
[----:B------:R-:W-:Y:S05]  /*1eb50*/  BSYNC.RECONVERGENT B1 ;  /* 0x0000000000017941 */ /* 0x000fea0003800200 */
.L_x_11564:
        /* <DEDUP_REMOVED lines=22> */
.L_x_11575:
        /* <DEDUP_REMOVED lines=13> */
.L_x_11577:
[----:B------:R-:W-:Y:S05]  /*1ed90*/  BSYNC.RECONVERGENT B3 ;  /* 0x0000000000037941 */ /* 0x000fea0003800200 */
.L_x_11576:
[----:B------:R-:W-:Y:S01]  /*1eda0*/  IMAD.WIDE.U32 R10, R7, -0x326172a9, RZ ;  /* 0xcd9e8d57070a7825 */ /* 0x000fe200078e00ff */
[----:B------:R-:W-:Y:S02]  /*1edb0*/  LOP3.LUT R128, R5, R131, R199, 0x96, !PT ;  /* 0x0000008305807212 */ /* 0x000fe400078e96c7 */
[C---:B------:R-:W-:Y:S01]  /*1edc0*/  IADD3 R17, PT, PT, R199.reuse, -0x4498517b, RZ ;  /* 0xbb67ae85c7117810 */ /* 0x040fe20007ffe0ff */
[----:B------:R-:W-:Y:S01]  /*1edd0*/  VIADD R41, R199, 0x76cf5d0a ;  /* 0x76cf5d0ac7297836 */ /* 0x000fe20000000000 */
[----:B------:R-:W-:Y:S01]  /*1ede0*/  LOP3.LUT R178, R8, R11, R198, 0x96, !PT ;  /* 0x0000000b08b27212 */ /* 0x000fe200078e96c6 */
[----:B------:R-:W-:-:S04]  /*1edf0*/  IMAD.WIDE.U32 R128, R128, -0x326172a9, RZ ;  /* 0xcd9e8d5780807825 */ /* 0x000fc800078e00ff */
[----:B------:R-:W-:Y:S02]  /*1ee00*/  VIADD R11, R198, 0x9e3779b9 ;  /* 0x9e3779b9c60b7836 */ /* 0x000fe40000000000 */
[----:B------:R-:W-:-:S03]  /*1ee10*/  IMAD.WIDE.U32 R178, R178, -0x2daee0ad, RZ ;  /* 0xd2511f53b2b27825 */ /* 0x000fc600078e00ff */
[----:B------:R-:W-:Y:S02]  /*1ee20*/  LOP3.LUT R11, R11, R10, R129, 0x96, !PT ;  /* 0x0000000a0b0b7212 */ /* 0x000fe400078e9681 */
        /* <DEDUP_REMOVED lines=52> */
.L_x_11574:
[----:B------:R-:W-:Y:S05]  /*1f170*/  BSYNC.RECONVERGENT B2 ;  /* 0x0000000000027941 */ /* 0x000fea0003800200 */
.L_x_11573:
        /* <DEDUP_REMOVED lines=11> */
.L_x_11572:
[----:B------:R-:W-:Y:S05]  /*1f230*/  BSYNC.RECONVERGENT B1 ;  /* 0x0000000000017941 */ /* 0x000fea0003800200 */
.L_x_11571:
        /* <DEDUP_REMOVED lines=22> */
.L_x_11582:
        /* <DEDUP_REMOVED lines=13> */
.L_x_11584:
[----:B------:R-:W-:Y:S05]  /*1f470*/  BSYNC.RECONVERGENT B3 ;  /* 0x0000000000037941 */ /* 0x000fea0003800200 */
.L_x_11583:
        /* <DEDUP_REMOVED lines=61> */
.L_x_11581:
[----:B------:R-:W-:Y:S05]  /*1f850*/  BSYNC.RECONVERGENT B2 ;  /* 0x0000000000027941 */ /* 0x000fea0003800200 */
.L_x_11580:
        /* <DEDUP_REMOVED lines=11> */
.L_x_11579:
[----:B------:R-:W-:Y:S05]  /*1f910*/  BSYNC.RECONVERGENT B1 ;  /* 0x0000000000017941 */ /* 0x000fea0003800200 */
.L_x_11578:
        /* <DEDUP_REMOVED lines=22> */
.L_x_11589:
        /* <DEDUP_REMOVED lines=13> */
.L_x_11591:
[----:B------:R-:W-:Y:S05]  /*1fb50*/  BSYNC.RECONVERGENT B3 ;  /* 0x0000000000037941 */ /* 0x000fea0003800200 */
.L_x_11590:
        /* <DEDUP_REMOVED lines=61> */
.L_x_11588:
[----:B------:R-:W-:Y:S05]  /*1ff30*/  BSYNC.RECONVERGENT B2 ;  /* 0x0000000000027941 */ /* 0x000fea0003800200 */
.L_x_11587:
        /* <DEDUP_REMOVED lines=11> */
.L_x_11586:
[----:B------:R-:W-:Y:S05]  /*1fff0*/  BSYNC.RECONVERGENT B1 ;  /* 0x0000000000017941 */ /* 0x000fea0003800200 */
.L_x_11585:
        /* <DEDUP_REMOVED lines=22> */
.L_x_11596:
        /* <DEDUP_REMOVED lines=13> */
.L_x_11598:
[----:B------:R-:W-:Y:S05]  /*20230*/  BSYNC.RECONVERGENT B3 ;  /* 0x0000000000037941 */ /* 0x000fea0003800200 */
.L_x_11597:
        /* <DEDUP_REMOVED lines=60> */
.L_x_11595:
[----:B------:R-:W-:Y:S05]  /*20600*/  BSYNC.RECONVERGENT B2 ;  /* 0x0000000000027941 */ /* 0x000fea0003800200 */
.L_x_11594:
        /* <DEDUP_REMOVED lines=11> */
.L_x_11593:
[----:B------:R-:W-:Y:S05]  /*206c0*/  BSYNC.RECONVERGENT B1 ;  /* 0x0000000000017941 */ /* 0x000fea0003800200 */
.L_x_11592:
[----:B------:R-:W-:Y:S02]  /*206d0*/  F2FP.F16.F32.PACK_AB R131, RZ, R179 ;  /* 0x000000b3ff83723e */ /* 0x000fe400000000ff */
[----:B------:R-:W-:Y:S02]  /*206e0*/  PRMT R130, R205, 0x5410, R42 ;  /* 0x00005410cd827816 */ /* 0x000fe4000000002a */
[----:B------:R-:W-:Y:S02]  /*206f0*/  PRMT R129, R203, 0x5410, R204 ;  /* 0x00005410cb817816 */ /* 0x000fe400000000cc */
[----:B------:R-:W-:Y:S02]  /*20700*/  PRMT R128, R190, 0x5410, R202 ;  /* 0x00005410be807816 */ /* 0x000fe400000000ca */
[----:B------:R-:W-:Y:S01]  /*20710*/  PRMT R131, R206, 0x5410, R131 ;  /* 0x00005410ce837816 */ /* 0x000fe20000000083 */
[----:B------:R-:W-:Y:S06]  /*20720*/  BRA `(.L_x_11599) ;  /* 0x00000034001c7947 */ /* 0x000fec0003800000 */
.L_x_11542:
[----:B------:R-:W-:Y:S01]  /*20730*/  BSSY.RECONVERGENT B1, `(.L_x_11600) ;  /* 0x0000069000017945 */ /* 0x000fe20003800200 */
[----:B------:R-:W-:Y:S01]  /*20740*/  MOV R28, RZ ;  /* 0x000000ff001c7202 */ /* 0x000fe20000000f00 */
[----:B------:R-:W-:Y:S01]  /*20750*/  IMAD.MOV.U32 R200, RZ, RZ, R190 ;  /* 0x000000ffffc87224 */ /* 0x000fe200078e00be */
[----:B------:R-:W-:Y:S01]  /*20760*/  MOV R40, R9 ;  /* 0x0000000900287202 */ /* 0x000fe20000000f00 */
        /* <DEDUP_REMOVED lines=17> */
.L_x_11604:
        /* <DEDUP_REMOVED lines=13> */
.L_x_11606:
[----:B------:R-:W-:Y:S05]  /*20950*/  BSYNC.RECONVERGENT B3 ;  /* 0x0000000000037941 */ /* 0x000fea0003800200 */
.L_x_11605:
[----:B------:R-:W-:Y:S01]  /*20960*/  IMAD.WIDE.U32 R10, R7, -0x326172a9, RZ ;  /* 0xcd9e8d57070a7825 */ /* 0x000fe200078e00ff */
[----:B------:R-:W-:Y:S02]  /*20970*/  LOP3.LUT R40, R5, R29, R199, 0x96, !PT ;  /* 0x0000001d05287212 */ /* 0x000fe400078e96c7 */
[----:B------:R-:W-:Y:S01]  /*20980*/  IADD3 R9, PT, PT, R199, -0x4498517b, RZ ;  /* 0xbb67ae85c7097810 */ /* 0x000fe20007ffe0ff */
[----:B------:R-:W-:Y:S01]  /*20990*/  VIADD R3, R198, 0x9e3779b9 ;  /* 0x9e3779b9c6037836 */ /* 0x000fe20000000000 */
[----:B01----:R-:W-:Y:S01]  /*209a0*/  LOP3.LUT R42, R8, R11, R198, 0x96, !PT ;  /* 0x0000000b082a7212 */ /* 0x003fe200078e96c6 */
        /* <DEDUP_REMOVED lines=55> */
.L_x_11603:
[----:B------:R-:W-:Y:S05]  /*20d20*/  BSYNC.RECONVERGENT B2 ;  /* 0x0000000000027941 */ /* 0x000fea0003800200 */
.L_x_11602:
[----:B------:R-:W-:Y:S01]  /*20d30*/  HFMA2 R28, -RZ, RZ, 0.1171875, 0 ;  /* 0x2f800000ff1c7431 */ /* 0x000fe200000001ff */
[----:B------:R-:W-:Y:S01]  /*20d40*/  I2FP.F32.U32 R3, R3 ;  /* 0x0000000300037245 */ /* 0x000fe20000201000 */
[----:B-----5:R-:W-:-:S05]  /*20d50*/  HADD2.F32 R9, -RZ, R44.H0_H0 ;  /* 0x2000002cff097230 */ /* 0x020fca0000004100 */
[----:B------:R-:W-:Y:S01]  /*20d60*/  FMUL.FTZ R9, R9, UR11 ;  /* 0x0000000b09097c20 */ /* 0x000fe20008410000 */
[----:B------:R-:W-:-:S03]  /*20d70*/  FFMA.FTZ R3, R3, R28, 1.1641532182693481445e-10 ;  /* 0x2f00000003037423 */ /* 0x000fc6000001001c */
[----:B------:R-:W-:Y:S02]  /*20d80*/  FMUL.FTZ R9, R9, UR10 ;  /* 0x0000000a09097c20 */ /* 0x000fe40008410000 */
[----:B------:R-:W-:-:S04]  /*20d90*/  FSETP.GTU.FTZ.AND P1, PT, R3, UR8, PT ;  /* 0x0000000803007c0b */ /* 0x000fc8000bf3c000 */
[----:B------:R-:W-:Y:S02]  /*20da0*/  FSEL R28, R9, RZ, !P1 ;  /* 0x000000ff091c7208 */ /* 0x000fe40004800000 */
[----:B------:R-:W-:-:S07]  /*20db0*/  SEL R3, RZ, 0x1, P1 ;  /* 0x00000001ff037807 */ /* 0x000fce0000800000 */
.L_x_11601:
[----:B------:R-:W-:Y:S05]  /*20dc0*/  BSYNC.RECONVERGENT B1 ;  /* 0x0000000000017941 */ /* 0x000fea0003800200 */
.L_x_11600:
        /* <DEDUP_REMOVED lines=18> */
.L_x_11611:
        /* <DEDUP_REMOVED lines=13> */
.L_x_11613:
[----:B------:R-:W-:Y:S05]  /*20fc0*/  BSYNC.RECONVERGENT B3 ;  /* 0x0000000000037941 */ /* 0x000fea0003800200 */
.L_x_11612:
        /* <DEDUP_REMOVED lines=61> */
.L_x_11610:
[----:B------:R-:W-:Y:S05]  /*213a0*/  BSYNC.RECONVERGENT B2 ;  /* 0x0000000000027941 */ /* 0x000fea0003800200 */
.L_x_11609:
[----:B------:R-:W-:Y:S01]  /*213b0*/  HFMA2 R29, -RZ, RZ, 0.1171875, 0 ;  /* 0x2f800000ff1d7431 */ /* 0x000fe200000001ff */
[----:B------:R-:W-:Y:S01]  /*213c0*/  I2FP.F32.U32 R0, R0 ;  /* 0x0000000000007245 */ /* 0x000fe20000201000 */
[----:B-----5:R-:W-:-:S05]  /*213d0*/  HADD2.F32 R40, -RZ, R44.H1_H1 ;  /* 0x3000002cff287230 */ /* 0x020fca0000004100 */
[----:B------:R-:W-:Y:S01]  /*213e0*/  FMUL.FTZ R40, R40, UR11 ;  /* 0x0000000b28287c20 */ /* 0x000fe20008410000 */
[----:B------:R-:W-:-:S03]  /*213f0*/  FFMA.FTZ R0, R0, R29, 1.1641532182693481445e-10 ;  /* 0x2f00000000007423 */ /* 0x000fc6000001001d */
[----:B------:R-:W-:Y:S02]  /*21400*/  FMUL.FTZ R40, R40, UR10 ;  /* 0x0000000a28287c20 */ /* 0x000fe40008410000 */
[----:B------:R-:W-:-:S04]  /*21410*/  FSETP.GTU.FTZ.AND P1, PT, R0, UR8, PT ;  /* 0x0000000800007c0b */ /* 0x000fc8000bf3c000 */
[----:B------:R-:W-:Y:S02]  /*21420*/  FSEL R29, R40, RZ, !P1 ;  /* 0x000000ff281d7208 */ /* 0x000fe40004800000 */
[----:B------:R-:W-:-:S07]  /*21430*/  SEL R0, RZ, 0x1, P1 ;  /* 0x00000001ff007807 */ /* 0x000fce0000800000 */
.L_x_11608:
[----:B------:R-:W-:Y:S05]  /*21440*/  BSYNC.RECONVERGENT B1 ;  /* 0x0000000000017941 */ /* 0x000fea0003800200 */
.L_x_11607:
        /* <DEDUP_REMOVED lines=18> */
.L_x_11618:
        /* <DEDUP_REMOVED lines=13> */
.L_x_11620:
[----:B------:R-:W-:Y:S05]  /*21640*/  BSYNC.RECONVERGENT B3 ;  /* 0x0000000000037941 */ /* 0x000fea0003800200 */
.L_x_11619:
        /* <DEDUP_REMOVED lines=57> */
[----:B------:R-:W-:-:S04]  /*219e0*/  LOP3.LUT R10, R9, R10, R129, 0x96, !PT ;  /* 0x0000000a090a7212 */ /* 0x000fc800078e9681 */
[----:B------:R-:W-:Y:S01]  /*219f0*/  LOP3.LUT R11, R11, R42, R41, 0x96, !PT ;  /* 0x0000002a0b0b7212 */ /* 0x000fe200078e9629 */
[----:B------:R-:W-:Y:S01]  /*21a00*/  IMAD.MOV.U32 R41, RZ, RZ, RZ ;  /* 0x000000ffff297224 */ /* 0x000fe200078e00ff */
[----:B------:R-:W-:-:S07]  /*21a10*/  MOV R200, R40 ;  /* 0x0000002800c87202 */ /* 0x000fce0000000f00 */
.L_x_11617:
[----:B------:R-:W-:Y:S05]  /*21a20*/  BSYNC.RECONVERGENT B2 ;  /* 0x0000000000027941 */ /* 0x000fea0003800200 */
.L_x_11616:
        /* <DEDUP_REMOVED lines=9> */
.L_x_11615:
[----:B------:R-:W-:Y:S05]  /*21ac0*/  BSYNC.RECONVERGENT B1 ;  /* 0x0000000000017941 */ /* 0x000fea0003800200 */
.L_x_11614:
        /* <DEDUP_REMOVED lines=18> */
.L_x_11625:
        /* <DEDUP_REMOVED lines=13> */
.L_x_11627:
[----:B------:R-:W-:Y:S05]  /*21cc0*/  BSYNC.RECONVERGENT B3 ;  /* 0x0000000000037941 */ /* 0x000fea0003800200 */
.L_x_11626:
        /* <DEDUP_REMOVED lines=61> */
.L_x_11624:
[----:B------:R-:W-:Y:S05]  /*220a0*/  BSYNC.RECONVERGENT B2 ;  /* 0x0000000000027941 */ /* 0x000fea0003800200 */
.L_x_11623:
        /* <DEDUP_REMOVED lines=9> */
.L_x_11622:
[----:B------:R-:W-:Y:S05]  /*22140*/  BSYNC.RECONVERGENT B1 ;  /* 0x0000000000017941 */ /* 0x000fea0003800200 */
.L_x_11621:
[----:B------:R-:W-:Y:S01]  /*22150*/  BSSY.RECONVERGENT B1, `(.L_x_11628) ;  /* 0x0000067000017945 */ /* 0x000fe20003800200 */
[----:B------:R-:W-:Y:S01]  /*22160*/  F2FP.F16.F32.PACK_AB R202, RZ, R40 ;  /* 0x00000028ffca723e */ /* 0x000fe200000000ff */
[----:B------:R-:W-:Y:S01]  /*22170*/  IMAD.MOV.U32 R41, RZ, RZ, RZ ;  /* 0x000000ffff297224 */ /* 0x000fe200078e00ff */
[----:B01----:R-:W-:Y:S01]  /*22180*/  MOV R42, R9 ;  /* 0x00000009002a7202 */ /* 0x003fe20000000f00 */
        /* <DEDUP_REMOVED lines=14> */
.L_x_11632:
        /* <DEDUP_REMOVED lines=13> */
.L_x_11634:
[----:B------:R-:W-:Y:S05]  /*22340*/  BSYNC.RECONVERGENT B3 ;  /* 0x0000000000037941 */ /* 0x000fea0003800200 */
.L_x_11633:
        /* <DEDUP_REMOVED lines=61> */
.L_x_11631:
[----:B------:R-:W-:Y:S05]  /*22720*/  BSYNC.RECONVERGENT B2 ;  /* 0x0000000000027941 */ /* 0x000fea0003800200 */
.L_x_11630:
        /* <DEDUP_REMOVED lines=9> */
.L_x_11629:
[----:B------:R-:W-:Y:S05]  /*227c0*/  BSYNC.RECONVERGENT B1 ;  /* 0x0000000000017941 */ /* 0x000fea0003800200 */
.L_x_11628:
        /* <DEDUP_REMOVED lines=18> */
.L_x_11639:
        /* <DEDUP_REMOVED lines=13> */
.L_x_11641:
[----:B------:R-:W-:Y:S05]  /*229c0*/  BSYNC.RECONVERGENT B3 ;  /* 0x0000000000037941 */ /* 0x000fea0003800200 */
.L_x_11640:
        /* <DEDUP_REMOVED lines=61> */
.L_x_11638:
[----:B------:R-:W-:Y:S05]  /*22da0*/  BSYNC.RECONVERGENT B2 ;  /* 0x0000000000027941 */ /* 0x000fea0003800200 */
.L_x_11637:
        /* <DEDUP_REMOVED lines=9> */
.L_x_11636:
[----:B------:R-:W-:Y:S05]  /*22e40*/  BSYNC.RECONVERGENT B1 ;  /* 0x0000000000017941 */ /* 0x000fea0003800200 */
.L_x_11635:
        /* <DEDUP_REMOVED lines=18> */
.L_x_11646:
        /* <DEDUP_REMOVED lines=13> */
.L_x_11648:
[----:B------:R-:W-:Y:S05]  /*23040*/  BSYNC.RECONVERGENT B3 ;  /* 0x0000000000037941 */ /* 0x000fea0003800200 */
.L_x_11647:
        /* <DEDUP_REMOVED lines=61> */
.L_x_11645:
[----:B------:R-:W-:Y:S05]  /*23420*/  BSYNC.RECONVERGENT B2 ;  /* 0x0000000000027941 */ /* 0x000fea0003800200 */
.L_x_11644:
        /* <DEDUP_REMOVED lines=9> */
.L_x_11643:
[----:B------:R-:W-:Y:S05]  /*234c0*/  BSYNC.RECONVERGENT B1 ;  /* 0x0000000000017941 */ /* 0x000fea0003800200 */
.L_x_11642:
        /* <DEDUP_REMOVED lines=18> */
.L_x_11653:
        /* <DEDUP_REMOVED lines=13> */
.L_x_11655:
[----:B------:R-:W-:Y:S05]  /*236c0*/  BSYNC.RECONVERGENT B3 ;  /* 0x0000000000037941 */ /* 0x000fea0003800200 */
.L_x_11654:
        /* <DEDUP_REMOVED lines=61> */
.L_x_11652:
[----:B------:R-:W-:Y:S05]  /*23aa0*/  BSYNC.RECONVERGENT B2 ;  /* 0x0000000000027941 */ /* 0x000fea0003800200 */
.L_x_11651:
        /* <DEDUP_REMOVED lines=9> */
.L_x_11650:
[----:B------:R-:W-:Y:S05]  /*23b40*/  BSYNC.RECONVERGENT B1 ;  /* 0x0000000000017941 */ /* 0x000fea0003800200 */
.L_x_11649:
[----:B------:R-:W-:Y:S02]  /*23b50*/  F2FP.F16.F32.PACK_AB R131, RZ, R179 ;  /* 0x000000b3ff83723e */ /* 0x000fe400000000ff */
[----:B------:R-:W-:Y:S02]  /*23b60*/  PRMT R130, R204, 0x5410, R205 ;  /* 0x00005410cc827816 */ /* 0x000fe400000000cd */
[----:B------:R-:W-:Y:S02]  /*23b70*/  PRMT R129, R203, 0x5410, R202 ;  /* 0x00005410cb817816 */ /* 0x000fe400000000ca */
[----:B------:R-:W-:Y:S02]  /*23b80*/  PRMT R128, R201, 0x5410, R190 ;  /* 0x00005410c9807816 */ /* 0x000fe400000000be */
[----:B------:R-:W-:-:S07]  /*23b90*/  PRMT R131, R206, 0x5410, R131 ;  /* 0x00005410ce837816 */ /* 0x000fce0000000083 */
.L_x_11599:
        /* <DEDUP_REMOVED lines=26> */
.L_x_11657:
[----:B------:R-:W-:Y:S05]  /*23d40*/  BSYNC.RECONVERGENT B1 ;  /* 0x0000000000017941 */ /* 0x000fea0003800200 */
.L_x_11656:
[----:B------:R-:W-:Y:S01]  /*23d50*/  VIADD R196, R196, 0x20 ;  /* 0x00000020c4c47836 */ /* 0x000fe20000000000 */
[----:B------:R-:W-:-:S07]  /*23d60*/  IADD3 R195, PT, PT, R195, 0x20, RZ ;  /* 0x00000020c3c37810 */ /* 0x000fce0007ffe0ff */
.L_x_11539:
[----:B------:R-:W-:Y:S05]  /*23d70*/  BSYNC.RECONVERGENT B0 ;  /* 0x0000000000007941 */ /* 0x000fea0003800200 */
.L_x_11538:
        /* <DEDUP_REMOVED lines=10> */
.L_x_11661:
[----:B------:R-:W-:Y:S05]  /*23e20*/  BSYNC.RECONVERGENT B1 ;  /* 0x0000000000017941 */ /* 0x000fea0003800200 */
.L_x_11660:
        /* <DEDUP_REMOVED lines=28> */
.L_x_11667:
        /* <DEDUP_REMOVED lines=13> */
.L_x_11669:
[----:B------:R-:W-:Y:S05]  /*240c0*/  BSYNC.RECONVERGENT B3 ;  /* 0x0000000000037941 */ /* 0x000fea0003800200 */
.L_x_11668:
        /* <DEDUP_REMOVED lines=61> */
.L_x_11666:
[----:B------:R-:W-:Y:S05]  /*244a0*/  BSYNC.RECONVERGENT B2 ;  /* 0x0000000000027941 */ /* 0x000fea0003800200 */
.L_x_11665:
        /* <DEDUP_REMOVED lines=11> */
.L_x_11664:
[----:B------:R-:W-:Y:S05]  /*24560*/  BSYNC.RECONVERGENT B1 ;  /* 0x0000000000017941 */ /* 0x000fea0003800200 */
.L_x_11663:
        /* <DEDUP_REMOVED lines=22> */
.L_x_11674:
        /* <DEDUP_REMOVED lines=13> */
.L_x_11676:
[----:B------:R-:W-:Y:S05]  /*247a0*/  BSYNC.RECONVERGENT B3 ;  /* 0x0000000000037941 */ /* 0x000fea0003800200 */
.L_x_11675:
        /* <DEDUP_REMOVED lines=61> */
.L_x_11673:
[----:B------:R-:W-:Y:S05]  /*24b80*/  BSYNC.RECONVERGENT B2 ;  /* 0x0000000000027941 */ /* 0x000fea0003800200 */
.L_x_11672:
        /* <DEDUP_REMOVED lines=11> */
.L_x_11671:
[----:B------:R-:W-:Y:S05]  /*24c40*/  BSYNC.RECONVERGENT B1 ;  /* 0x0000000000017941 */ /* 0x000fea0003800200 */
.L_x_11670:
        /* <DEDUP_REMOVED lines=22> */
.L_x_11681:
        /* <DEDUP_REMOVED lines=13> */
.L_x_11683:
[----:B------:R-:W-:Y:S05]  /*24e80*/  BSYNC.RECONVERGENT B3 ;  /* 0x0000000000037941 */ /* 0x000fea0003800200 */
.L_x_11682:
        /* <DEDUP_REMOVED lines=61> */
.L_x_11680:
[----:B------:R-:W-:Y:S05]  /*25260*/  BSYNC.RECONVERGENT B2 ;  /* 0x0000000000027941 */ /* 0x000fea0003800200 */
.L_x_11679:
        /* <DEDUP_REMOVED lines=11> */
.L_x_11678:
[----:B------:R-:W-:Y:S05]  /*25320*/  BSYNC.RECONVERGENT B1 ;  /* 0x0000000000017941 */ /* 0x000fea0003800200 */
.L_x_11677:
        /* <DEDUP_REMOVED lines=22> */
.L_x_11688:
        /* <DEDUP_REMOVED lines=13> */
.L_x_11690:
[----:B------:R-:W-:Y:S05]  /*25560*/  BSYNC.RECONVERGENT B3 ;  /* 0x0000000000037941 */ /* 0x000fea0003800200 */
.L_x_11689:
        /* <DEDUP_REMOVED lines=61> */
.L_x_11687:
[----:B------:R-:W-:Y:S05]  /*25940*/  BSYNC.RECONVERGENT B2 ;  /* 0x0000000000027941 */ /* 0x000fea0003800200 */
.L_x_11686:
        /* <DEDUP_REMOVED lines=11> */
.L_x_11685:
[----:B------:R-:W-:Y:S05]  /*25a00*/  BSYNC.RECONVERGENT B1 ;  /* 0x0000000000017941 */ /* 0x000fea0003800200 */
.L_x_11684:
        /* <DEDUP_REMOVED lines=22> */
.L_x_11695:
        /* <DEDUP_REMOVED lines=13> */
.L_x_11697:
[----:B------:R-:W-:Y:S05]  /*25c40*/  BSYNC.RECONVERGENT B3 ;  /* 0x0000000000037941 */ /* 0x000fea0003800200 */
.L_x_11696:
        /* <DEDUP_REMOVED lines=61> */
.L_x_11694:
[----:B------:R-:W-:Y:S05]  /*26020*/  BSYNC.RECONVERGENT B2 ;  /* 0x0000000000027941 */ /* 0x000fea0003800200 */
.L_x_11693:
        /* <DEDUP_REMOVED lines=11> */
.L_x_11692:
[----:B------:R-:W-:Y:S05]  /*260e0*/  BSYNC.RECONVERGENT B1 ;  /* 0x0000000000017941 */ /* 0x000fea0003800200 */
.L_x_11691:
        /* <DEDUP_REMOVED lines=22> */
.L_x_11702:
        /* <DEDUP_REMOVED lines=13> */
.L_x_11704:
[----:B------:R-:W-:Y:S05]  /*26320*/  BSYNC.RECONVERGENT B3 ;  /* 0x0000000000037941 */ /* 0x000fea0003800200 */
.L_x_11703:
        /* <DEDUP_REMOVED lines=61> */
.L_x_11701:
[----:B------:R-:W-:Y:S05]  /*26700*/  BSYNC.RECONVERGENT B2 ;  /* 0x0000000000027941 */ /* 0x000fea0003800200 */
.L_x_11700:
        /* <DEDUP_REMOVED lines=11> */
.L_x_11699:
[----:B------:R-:W-:Y:S05]  /*267c0*/  BSYNC.RECONVERGENT B1 ;  /* 0x0000000000017941 */ /* 0x000fea0003800200 */
.L_x_11698:
        /* <DEDUP_REMOVED lines=22> */
.L_x_11709:
        /* <DEDUP_REMOVED lines=13> */
.L_x_11711:
[----:B------:R-:W-:Y:S05]  /*26a00*/  BSYNC.RECONVERGENT B3 ;  /* 0x0000000000037941 */ /* 0x000fea0003800200 */
.L_x_11710:
        /* <DEDUP_REMOVED lines=61> */
.L_x_11708:
[----:B------:R-:W-:Y:S05]  /*26de0*/  BSYNC.RECONVERGENT B2 ;  /* 0x0000000000027941 */ /* 0x000fea0003800200 */
.L_x_11707:
        /* <DEDUP_REMOVED lines=11> */
.L_x_11706:
[----:B------:R-:W-:Y:S05]  /*26ea0*/  BSYNC.RECONVERGENT B1 ;  /* 0x0000000000017941 */ /* 0x000fea0003800200 */
.L_x_11705:
        /* <DEDUP_REMOVED lines=22> */
.L_x_11716:
        /* <DEDUP_REMOVED lines=13> */
.L_x_11718:
[----:B------:R-:W-:Y:S05]  /*270e0*/  BSYNC.RECONVERGENT B3 ;  /* 0x0000000000037941 */ /* 0x000fea0003800200 */
.L_x_11717:
        /* <DEDUP_REMOVED lines=60> */
.L_x_11715:
[----:B------:R-:W-:Y:S05]  /*274b0*/  BSYNC.RECONVERGENT B2 ;  /* 0x0000000000027941 */ /* 0x000fea0003800200 */
.L_x_11714:
[----:B------:R-:W-:Y:S01]  /*274c0*/  I2FP.F32.U32 R20, R20 ;  /* 0x0000001400147245 */ /* 0x000fe20000201000 */
[----:B-----5:R-:W-:Y:S02]  /*274d0*/  HADD2.F32 R42, -RZ, R47.H1_H1 ;  /* 0x3000002fff2a7230 */ /* 0x020fe40000004100 */
[----:B------:R-:W-:-:S03]  /*274e0*/  IMAD.MOV.U32 R43, RZ, RZ, 0x2f800000 ;  /* 0x2f800000ff2b7424 */ /* 0x000fc600078e00ff */
[----:B------:R-:W-:Y:S01]  /*274f0*/  FMUL.FTZ R42, R42, UR11 ;  /* 0x0000000b2a2a7c20 */ /* 0x000fe20008410000 */
[----:B------:R-:W-:-:S03]  /*27500*/  FFMA.FTZ R20, R20, R43, 1.1641532182693481445e-10 ;  /* 0x2f00000014147423 */ /* 0x000fc6000001002b */
[----:B------:R-:W-:Y:S02]  /*27510*/  FMUL.FTZ R42, R42, UR10 ;  /* 0x0000000a2a2a7c20 */ /* 0x000fe40008410000 */
[----:B------:R-:W-:-:S04]  /*27520*/  FSETP.GTU.FTZ.AND P1, PT, R20, UR8, PT ;  /* 0x0000000814007c0b */ /* 0x000fc8000bf3c000 */
[----:B------:R-:W-:Y:S01]  /*27530*/  FSEL R181, R42, RZ, !P1 ;  /* 0x000000ff2ab57208 */ /* 0x000fe20004800000 */
[----:B------:R-:W-:Y:S01]  /*27540*/  HADD2.F32 R42, -RZ, R131.H1_H1 ;  /* 0x30000083ff2a7230 */ /* 0x000fe20000004100 */
[----:B------:R-:W-:-:S04]  /*27550*/  SEL R20, RZ, 0x1, P1 ;  /* 0x00000001ff147807 */ /* 0x000fc80000800000 */
[----:B------:R-:W-:-:S07]  /*27560*/  FADD.FTZ R181, R42, R181 ;  /* 0x000000b52ab57221 */ /* 0x000fce0000010000 */
.L_x_11713:
[----:B------:R-:W-:Y:S05]  /*27570*/  BSYNC.RECONVERGENT B1 ;  /* 0x0000000000017941 */ /* 0x000fea0003800200 */
.L_x_11712:
[----:B------:R-:W-:Y:S02]  /*27580*/  F2FP.F16.F32.PACK_AB R131, RZ, R181 ;  /* 0x000000b5ff83723e */ /* 0x000fe400000000ff */
[----:B------:R-:W-:Y:S02]  /*27590*/  PRMT R130, R205, 0x5410, R130 ;  /* 0x00005410cd827816 */ /* 0x000fe40000000082 */
[----:B------:R-:W-:Y:S02]  /*275a0*/  PRMT R129, R203, 0x5410, R204 ;  /* 0x00005410cb817816 */ /* 0x000fe400000000cc */
[----:B------:R-:W-:Y:S02]  /*275b0*/  PRMT R128, R190, 0x5410, R202 ;  /* 0x00005410be807816 */ /* 0x000fe400000000ca */
[----:B------:R-:W-:Y:S01]  /*275c0*/  PRMT R131, R206, 0x5410, R131 ;  /* 0x00005410ce837816 */ /* 0x000fe20000000083 */
[----:B------:R-:W-:Y:S06]  /*275d0*/  BRA `(.L_x_11719) ;  /* 0x00000034001c7947 */ /* 0x000fec0003800000 */
.L_x_11662:
        /* <DEDUP_REMOVED lines=21> */
.L_x_11724:
        /* <DEDUP_REMOVED lines=13> */
.L_x_11726:
[----:B------:R-:W-:Y:S05]  /*27800*/  BSYNC.RECONVERGENT B3 ;  /* 0x0000000000037941 */ /* 0x000fea0003800200 */
.L_x_11725:
        /* <DEDUP_REMOVED lines=60> */
.L_x_11723:
[----:B------:R-:W-:Y:S05]  /*27bd0*/  BSYNC.RECONVERGENT B2 ;  /* 0x0000000000027941 */ /* 0x000fea0003800200 */
.L_x_11722:
        /* <DEDUP_REMOVED lines=9> */
.L_x_11721:
[----:B------:R-:W-:Y:S05]  /*27c70*/  BSYNC.RECONVERGENT B1 ;  /* 0x0000000000017941 */ /* 0x000fea0003800200 */
.L_x_11720:
        /* <DEDUP_REMOVED lines=18> */
.L_x_11731:
        /* <DEDUP_REMOVED lines=13> */
.L_x_11733:
[----:B------:R-:W-:Y:S05]  /*27e70*/  BSYNC.RECONVERGENT B3 ;  /* 0x0000000000037941 */ /* 0x000fea0003800200 */
.L_x_11732:
        /* <DEDUP_REMOVED lines=61> */
.L_x_11730:
[----:B------:R-:W-:Y:S05]  /*28250*/  BSYNC.RECONVERGENT B2 ;  /* 0x0000000000027941 */ /* 0x000fea0003800200 */
.L_x_11729:
        /* <DEDUP_REMOVED lines=9> */
.L_x_11728:
[----:B------:R-:W-:Y:S05]  /*282f0*/  BSYNC.RECONVERGENT B1 ;  /* 0x0000000000017941 */ /* 0x000fea0003800200 */
.L_x_11727:
        /* <DEDUP_REMOVED lines=18> */
.L_x_11738:
        /* <DEDUP_REMOVED lines=13> */
.L_x_11740:
[----:B------:R-:W-:Y:S05]  /*284f0*/  BSYNC.RECONVERGENT B3 ;  /* 0x0000000000037941 */ /* 0x000fea0003800200 */
.L_x_11739:
        /* <DEDUP_REMOVED lines=61> */
.L_x_11737:
[----:B------:R-:W-:Y:S05]  /*288d0*/  BSYNC.RECONVERGENT B2 ;  /* 0x0000000000027941 */ /* 0x000fea0003800200 */
.L_x_11736:
        /* <DEDUP_REMOVED lines=9> */
.L_x_11735:
[----:B------:R-:W-:Y:S05]  /*28970*/  BSYNC.RECONVERGENT B1 ;  /* 0x0000000000017941 */ /* 0x000fea0003800200 */
.L_x_11734:
        /* <DEDUP_REMOVED lines=18> */
.L_x_11745:
        /* <DEDUP_REMOVED lines=13> */
.L_x_11747:
[----:B------:R-:W-:Y:S05]  /*28b70*/  BSYNC.RECONVERGENT B3 ;  /* 0x0000000000037941 */ /* 0x000fea0003800200 */
.L_x_11746:
        /* <DEDUP_REMOVED lines=61> */
.L_x_11744:
[----:B------:R-:W-:Y:S05]  /*28f50*/  BSYNC.RECONVERGENT B2 ;  /* 0x0000000000027941 */ /* 0x000fea0003800200 */
.L_x_11743:
        /* <DEDUP_REMOVED lines=9> */
.L_x_11742:
[----:B------:R-:W-:Y:S05]  /*28ff0*/  BSYNC.RECONVERGENT B1 ;  /* 0x0000000000017941 */ /* 0x000fea0003800200 */
.L_x_11741:
        /* <DEDUP_REMOVED lines=18> */
.L_x_11752:
        /* <DEDUP_REMOVED lines=13> */
.L_x_11754:
[----:B------:R-:W-:Y:S05]  /*291f0*/  BSYNC.RECONVERGENT B3 ;  /* 0x0000000000037941 */ /* 0x000fea0003800200 */
.L_x_11753:
        /* <DEDUP_REMOVED lines=61> */
.L_x_11751:
[----:B------:R-:W-:Y:S05]  /*295d0*/  BSYNC.RECONVERGENT B2 ;  /* 0x0000000000027941 */ /* 0x000fea0003800200 */
.L_x_11750:
        /* <DEDUP_REMOVED lines=9> */
.L_x_11749:
[----:B------:R-:W-:Y:S05]  /*29670*/  BSYNC.RECONVERGENT B1 ;  /* 0x0000000000017941 */ /* 0x000fea0003800200 */
.L_x_11748:
        /* <DEDUP_REMOVED lines=18> */
.L_x_11759:
        /* <DEDUP_REMOVED lines=13> */
.L_x_11761:
[----:B------:R-:W-:Y:S05]  /*29870*/  BSYNC.RECONVERGENT B3 ;  /* 0x0000000000037941 */ /* 0x000fea0003800200 */
.L_x_11760:
        /* <DEDUP_REMOVED lines=61> */
.L_x_11758:
[----:B------:R-:W-:Y:S05]  /*29c50*/  BSYNC.RECONVERGENT B2 ;  /* 0x0000000000027941 */ /* 0x000fea0003800200 */
.L_x_11757:
        /* <DEDUP_REMOVED lines=9> */
.L_x_11756:
[----:B------:R-:W-:Y:S05]  /*29cf0*/  BSYNC.RECONVERGENT B1 ;  /* 0x0000000000017941 */ /* 0x000fea0003800200 */
.L_x_11755:
        /* <DEDUP_REMOVED lines=18> */
.L_x_11766:
        /* <DEDUP_REMOVED lines=13> */
.L_x_11768:
[----:B------:R-:W-:Y:S05]  /*29ef0*/  BSYNC.RECONVERGENT B3 ;  /* 0x0000000000037941 */ /* 0x000fea0003800200 */
.L_x_11767:
        /* <DEDUP_REMOVED lines=61> */
.L_x_11765:
[----:B------:R-:W-:Y:S05]  /*2a2d0*/  BSYNC.RECONVERGENT B2 ;  /* 0x0000000000027941 */ /* 0x000fea0003800200 */
.L_x_11764:
        /* <DEDUP_REMOVED lines=9> */
.L_x_11763:
[----:B------:R-:W-:Y:S05]  /*2a370*/  BSYNC.RECONVERGENT B1 ;  /* 0x0000000000017941 */ /* 0x000fea0003800200 */
.L_x_11762:
        /* <DEDUP_REMOVED lines=18> */
.L_x_11773:
        /* <DEDUP_REMOVED lines=13> */
.L_x_11775:
[----:B------:R-:W-:Y:S05]  /*2a570*/  BSYNC.RECONVERGENT B3 ;  /* 0x0000000000037941 */ /* 0x000fea0003800200 */
.L_x_11774:
        /* <DEDUP_REMOVED lines=61> */
.L_x_11772:
[----:B------:R-:W-:Y:S05]  /*2a950*/  BSYNC.RECONVERGENT B2 ;  /* 0x0000000000027941 */ /* 0x000fea0003800200 */
.L_x_11771:
        /* <DEDUP_REMOVED lines=9> */
.L_x_11770:
[----:B------:R-:W-:Y:S05]  /*2a9f0*/  BSYNC.RECONVERGENT B1 ;  /* 0x0000000000017941 */ /* 0x000fea0003800200 */
.L_x_11769:
[----:B------:R-:W-:Y:S02]  /*2aa00*/  F2FP.F16.F32.PACK_AB R131, RZ, R181 ;  /* 0x000000b5ff83723e */ /* 0x000fe400000000ff */
[----:B------:R-:W-:Y:S02]  /*2aa10*/  PRMT R130, R204, 0x5410, R205 ;  /* 0x00005410cc827816 */ /* 0x000fe400000000cd */
[----:B------:R-:W-:Y:S02]  /*2aa20*/  PRMT R129, R203, 0x5410, R202 ;  /* 0x00005410cb817816 */ /* 0x000fe400000000ca */
[----:B------:R-:W-:Y:S02]  /*2aa30*/  PRMT R128, R201, 0x5410, R190 ;  /* 0x00005410c9807816 */ /* 0x000fe400000000be */
[----:B------:R-:W-:-:S07]  /*2aa40*/  PRMT R131, R206, 0x5410, R131 ;  /* 0x00005410ce837816 */ /* 0x000fce0000000083 */
.L_x_11719:
        /* <DEDUP_REMOVED lines=26> */
.L_x_11777:
[----:B------:R-:W-:Y:S05]  /*2abf0*/  BSYNC.RECONVERGENT B1 ;  /* 0x0000000000017941 */ /* 0x000fea0003800200 */
.L_x_11776:
[----:B------:R-:W-:Y:S01]  /*2ac00*/  VIADD R196, R196, 0x20 ;  /* 0x00000020c4c47836 */ /* 0x000fe20000000000 */
[----:B------:R-:W-:-:S07]  /*2ac10*/  IADD3 R195, PT, PT, R195, 0x20, RZ ;  /* 0x00000020c3c37810 */ /* 0x000fce0007ffe0ff */
.L_x_11659:
[----:B------:R-:W-:Y:S05]  /*2ac20*/  BSYNC.RECONVERGENT B0 ;  /* 0x0000000000007941 */ /* 0x000fea0003800200 */
.L_x_11658:
        /* <DEDUP_REMOVED lines=10> */
.L_x_11781:
[----:B------:R-:W-:Y:S05]  /*2acd0*/  BSYNC.RECONVERGENT B1 ;  /* 0x0000000000017941 */ /* 0x000fea0003800200 */
.L_x_11780:
        /* <DEDUP_REMOVED lines=28> */
.L_x_11787:
        /* <DEDUP_REMOVED lines=13> */
.L_x_11789:
[----:B------:R-:W-:Y:S05]  /*2af70*/  BSYNC.RECONVERGENT B3 ;  /* 0x0000000000037941 */ /* 0x000fea0003800200 */
.L_x_11788:
        /* <DEDUP_REMOVED lines=61> */
.L_x_11786:
[----:B------:R-:W-:Y:S05]  /*2b350*/  BSYNC.RECONVERGENT B2 ;  /* 0x0000000000027941 */ /* 0x000fea0003800200 */
.L_x_11785:
        /* <DEDUP_REMOVED lines=11> */
.L_x_11784:
[----:B------:R-:W-:Y:S05]  /*2b410*/  BSYNC.RECONVERGENT B1 ;  /* 0x0000000000017941 */ /* 0x000fea0003800200 */
.L_x_11783:
        /* <DEDUP_REMOVED lines=22> */
.L_x_11794:
        /* <DEDUP_REMOVED lines=13> */
.L_x_11796:
[----:B------:R-:W-:Y:S05]  /*2b650*/  BSYNC.RECONVERGENT B3 ;  /* 0x0000000000037941 */ /* 0x000fea0003800200 */
.L_x_11795:
        /* <DEDUP_REMOVED lines=61> */
.L_x_11793:
[----:B------:R-:W-:Y:S05]  /*2ba30*/  BSYNC.RECONVERGENT B2 ;  /* 0x0000000000027941 */ /* 0x000fea0003800200 */
.L_x_11792:
        /* <DEDUP_REMOVED lines=11> */
.L_x_11791:
[----:B------:R-:W-:Y:S05]  /*2baf0*/  BSYNC.RECONVERGENT B1 ;  /* 0x0000000000017941 */ /* 0x000fea0003800200 */
.L_x_11790:
        /* <DEDUP_REMOVED lines=22> */
.L_x_11801:
        /* <DEDUP_REMOVED lines=13> */
.L_x_11803:
[----:B------:R-:W-:Y:S05]  /*2bd30*/  BSYNC.RECONVERGENT B3 ;  /* 0x0000000000037941 */ /* 0x000fea0003800200 */
.L_x_11802:
        /* <DEDUP_REMOVED lines=61> */
.L_x_11800:
[----:B------:R-:W-:Y:S05]  /*2c110*/  BSYNC.RECONVERGENT B2 ;  /* 0x0000000000027941 */ /* 0x000fea0003800200 */
.L_x_11799:
        /* <DEDUP_REMOVED lines=11> */
.L_x_11798:
[----:B------:R-:W-:Y:S05]  /*2c1d0*/  BSYNC.RECONVERGENT B1 ;  /* 0x0000000000017941 */ /* 0x000fea0003800200 */
.L_x_11797:
        /* <DEDUP_REMOVED lines=22> */
.L_x_11808:
        /* <DEDUP_REMOVED lines=13> */
.L_x_11810:
[----:B------:R-:W-:Y:S05]  /*2c410*/  BSYNC.RECONVERGENT B3 ;  /* 0x0000000000037941 */ /* 0x000fea0003800200 */
.L_x_11809:
        /* <DEDUP_REMOVED lines=61> */
.L_x_11807:
[----:B------:R-:W-:Y:S05]  /*2c7f0*/  BSYNC.RECONVERGENT B2 ;  /* 0x0000000000027941 */ /* 0x000fea0003800200 */
.L_x_11806:
        /* <DEDUP_REMOVED lines=11> */
.L_x_11805:
[----:B------:R-:W-:Y:S05]  /*2c8b0*/  BSYNC.RECONVERGENT B1 ;  /* 0x0000000000017941 */ /* 0x000fea0003800200 */
.L_x_11804:
        /* <DEDUP_REMOVED lines=22> */
.L_x_11815:
        /* <DEDUP_REMOVED lines=13> */
.L_x_11817:
[----:B------:R-:W-:Y:S05]  /*2caf0*/  BSYNC.RECONVERGENT B3 ;  /* 0x0000000000037941 */ /* 0x000fea0003800200 */
.L_x_11816:
        /* <DEDUP_REMOVED lines=61> */
.L_x_11814:
[----:B------:R-:W-:Y:S05]  /*2ced0*/  BSYNC.RECONVERGENT B2 ;  /* 0x0000000000027941 */ /* 0x000fea0003800200 */
.L_x_11813:
        /* <DEDUP_REMOVED lines=11> */
.L_x_11812:
[----:B------:R-:W-:Y:S05]  /*2cf90*/  BSYNC.RECONVERGENT B1 ;  /* 0x0000000000017941 */ /* 0x000fea0003800200 */
.L_x_11811:
        /* <DEDUP_REMOVED lines=22> */
.L_x_11822:
        /* <DEDUP_REMOVED lines=13> */
.L_x_11824:
[----:B------:R-:W-:Y:S05]  /*2d1d0*/  BSYNC.RECONVERGENT B3 ;  /* 0x0000000000037941 */ /* 0x000fea0003800200 */
.L_x_11823:
        /* <DEDUP_REMOVED lines=61> */
.L_x_11821:
[----:B------:R-:W-:Y:S05]  /*2d5b0*/  BSYNC.RECONVERGENT B2 ;  /* 0x0000000000027941 */ /* 0x000fea0003800200 */
.L_x_11820:
        /* <DEDUP_REMOVED lines=11> */
.L_x_11819:
[----:B------:R-:W-:Y:S05]  /*2d670*/  BSYNC.RECONVERGENT B1 ;  /* 0x0000000000017941 */ /* 0x000fea0003800200 */
.L_x_11818:
        /* <DEDUP_REMOVED lines=22> */
.L_x_11829:
        /* <DEDUP_REMOVED lines=13> */
.L_x_11831:
[----:B------:R-:W-:Y:S05]  /*2d8b0*/  BSYNC.RECONVERGENT B3 ;  /* 0x0000000000037941 */ /* 0x000fea0003800200 */
.L_x_11830:
        /* <DEDUP_REMOVED lines=61> */
.L_x_11828:
[----:B------:R-:W-:Y:S05]  /*2dc90*/  BSYNC.RECONVERGENT B2 ;  /* 0x0000000000027941 */ /* 0x000fea0003800200 */
.L_x_11827:
        /* <DEDUP_REMOVED lines=11> */
.L_x_11826:
[----:B------:R-:W-:Y:S05]  /*2dd50*/  BSYNC.RECONVERGENT B1 ;  /* 0x0000000000017941 */ /* 0x000fea0003800200 */
.L_x_11825:
        /* <DEDUP_REMOVED lines=22> */
.L_x_11836:
        /* <DEDUP_REMOVED lines=13> */
.L_x_11838:
[----:B------:R-:W-:Y:S05]  /*2df90*/  BSYNC.RECONVERGENT B3 ;  /* 0x0000000000037941 */ /* 0x000fea0003800200 */
.L_x_11837:
        /* <DEDUP_REMOVED lines=60> */
.L_x_11835:
[----:B------:R-:W-:Y:S05]  /*2e360*/  BSYNC.RECONVERGENT B2 ;  /* 0x0000000000027941 */ /* 0x000fea0003800200 */
.L_x_11834:
        /* <DEDUP_REMOVED lines=11> */
.L_x_11833:
[----:B------:R-:W-:Y:S05]  /*2e420*/  BSYNC.RECONVERGENT B1 ;  /* 0x0000000000017941 */ /* 0x000fea0003800200 */
.L_x_11832:
[----:B------:R-:W-:Y:S02]  /*2e430*/  F2FP.F16.F32.PACK_AB R131, RZ, R183 ;  /* 0x000000b7ff83723e */ /* 0x000fe400000000ff */
[----:B------:R-:W-:Y:S02]  /*2e440*/  PRMT R130, R205, 0x5410, R130 ;  /* 0x00005410cd827816 */ /* 0x000fe40000000082 */
[----:B------:R-:W-:Y:S02]  /*2e450*/  PRMT R129, R203, 0x5410, R204 ;  /* 0x00005410cb817816 */ /* 0x000fe400000000cc */
[----:B------:R-:W-:Y:S02]  /*2e460*/  PRMT R128, R190, 0x5410, R202 ;  /* 0x00005410be807816 */ /* 0x000fe400000000ca */
[----:B------:R-:W-:Y:S01]  /*2e470*/  PRMT R131, R206, 0x5410, R131 ;  /* 0x00005410ce837816 */ /* 0x000fe20000000083 */
[----:B------:R-:W-:Y:S06]  /*2e480*/  BRA `(.L_x_11839) ;  /* 0x00000034001c7947 */ /* 0x000fec0003800000 */
.L_x_11782:
        /* <DEDUP_REMOVED lines=21> */
.L_x_11844:
        /* <DEDUP_REMOVED lines=13> */
.L_x_11846:
[----:B------:R-:W-:Y:S05]  /*2e6b0*/  BSYNC.RECONVERGENT B3 ;  /* 0x0000000000037941 */ /* 0x000fea0003800200 */
.L_x_11845:
        /* <DEDUP_REMOVED lines=60> */
.L_x_11843:
[----:B------:R-:W-:Y:S05]  /*2ea80*/  BSYNC.RECONVERGENT B2 ;  /* 0x0000000000027941 */ /* 0x000fea0003800200 */
.L_x_11842:
        /* <DEDUP_REMOVED lines=9> */
.L_x_11841:
[----:B------:R-:W-:Y:S05]  /*2eb20*/  BSYNC.RECONVERGENT B1 ;  /* 0x0000000000017941 */ /* 0x000fea0003800200 */
.L_x_11840:
        /* <DEDUP_REMOVED lines=18> */
.L_x_11851:
        /* <DEDUP_REMOVED lines=13> */
.L_x_11853:
[----:B------:R-:W-:Y:S05]  /*2ed20*/  BSYNC.RECONVERGENT B3 ;  /* 0x0000000000037941 */ /* 0x000fea0003800200 */
.L_x_11852:
        /* <DEDUP_REMOVED lines=61> */
.L_x_11850:
[----:B------:R-:W-:Y:S05]  /*2f100*/  BSYNC.RECONVERGENT B2 ;  /* 0x0000000000027941 */ /* 0x000fea0003800200 */
.L_x_11849:
        /* <DEDUP_REMOVED lines=9> */
.L_x_11848:
[----:B------:R-:W-:Y:S05]  /*2f1a0*/  BSYNC.RECONVERGENT B1 ;  /* 0x0000000000017941 */ /* 0x000fea0003800200 */
.L_x_11847:
        /* <DEDUP_REMOVED lines=18> */
.L_x_11858:
        /* <DEDUP_REMOVED lines=13> */
.L_x_11860:
[----:B------:R-:W-:Y:S05]  /*2f3a0*/  BSYNC.RECONVERGENT B3 ;  /* 0x0000000000037941 */ /* 0x000fea0003800200 */
.L_x_11859:
        /* <DEDUP_REMOVED lines=61> */
.L_x_11857:
[----:B------:R-:W-:Y:S05]  /*2f780*/  BSYNC.RECONVERGENT B2 ;  /* 0x0000000000027941 */ /* 0x000fea0003800200 */
.L_x_11856:
        /* <DEDUP_REMOVED lines=9> */
.L_x_11855:
[----:B------:R-:W-:Y:S05]  /*2f820*/  BSYNC.RECONVERGENT B1 ;  /* 0x0000000000017941 */ /* 0x000fea0003800200 */
.L_x_11854:
        /* <DEDUP_REMOVED lines=18> */
.L_x_11865:
        /* <DEDUP_REMOVED lines=13> */
.L_x_11867:
[----:B------:R-:W-:Y:S05]  /*2fa20*/  BSYNC.RECONVERGENT B3 ;  /* 0x0000000000037941 */ /* 0x000fea0003800200 */
.L_x_11866:
        /* <DEDUP_REMOVED lines=61> */
.L_x_11864:
[----:B------:R-:W-:Y:S05]  /*2fe00*/  BSYNC.RECONVERGENT B2 ;  /* 0x0000000000027941 */ /* 0x000fea0003800200 */
.L_x_11863:
        /* <DEDUP_REMOVED lines=9> */
.L_x_11862:
[----:B------:R-:W-:Y:S05]  /*2fea0*/  BSYNC.RECONVERGENT B1 ;  /* 0x0000000000017941 */ /* 0x000fea0003800200 */
.L_x_11861:
        /* <DEDUP_REMOVED lines=18> */
.L_x_11872:
        /* <DEDUP_REMOVED lines=13> */
.L_x_11874:
[----:B------:R-:W-:Y:S05]  /*300a0*/  BSYNC.RECONVERGENT B3 ;  /* 0x0000000000037941 */ /* 0x000fea0003800200 */
.L_x_11873:
        /* <DEDUP_REMOVED lines=61> */
.L_x_11871:
[----:B------:R-:W-:Y:S05]  /*30480*/  BSYNC.RECONVERGENT B2 ;  /* 0x0000000000027941 */ /* 0x000fea0003800200 */
.L_x_11870:
        /* <DEDUP_REMOVED lines=9> */
.L_x_11869:
[----:B------:R-:W-:Y:S05]  /*30520*/  BSYNC.RECONVERGENT B1 ;  /* 0x0000000000017941 */ /* 0x000fea0003800200 */
.L_x_11868:
        /* <DEDUP_REMOVED lines=18> */
.L_x_11879:
        /* <DEDUP_REMOVED lines=13> */
.L_x_11881:
[----:B------:R-:W-:Y:S05]  /*30720*/  BSYNC.RECONVERGENT B3 ;  /* 0x0000000000037941 */ /* 0x000fea0003800200 */
.L_x_11880:
        /* <DEDUP_REMOVED lines=61> */
.L_x_11878:
[----:B------:R-:W-:Y:S05]  /*30b00*/  BSYNC.RECONVERGENT B2 ;  /* 0x0000000000027941 */ /* 0x000fea0003800200 */
.L_x_11877:
        /* <DEDUP_REMOVED lines=9> */
.L_x_11876:
[----:B------:R-:W-:Y:S05]  /*30ba0*/  BSYNC.RECONVERGENT B1 ;  /* 0x0000000000017941 */ /* 0x000fea0003800200 */
.L_x_11875:
        /* <DEDUP_REMOVED lines=18> */
.L_x_11886:
        /* <DEDUP_REMOVED lines=13> */
.L_x_11888:
[----:B------:R-:W-:Y:S05]  /*30da0*/  BSYNC.RECONVERGENT B3 ;  /* 0x0000000000037941 */ /* 0x000fea0003800200 */
.L_x_11887:
        /* <DEDUP_REMOVED lines=61> */
.L_x_11885:
[----:B------:R-:W-:Y:S05]  /*31180*/  BSYNC.RECONVERGENT B2 ;  /* 0x0000000000027941 */ /* 0x000fea0003800200 */
.L_x_11884:
        /* <DEDUP_REMOVED lines=9> */
.L_x_11883:
[----:B------:R-:W-:Y:S05]  /*31220*/  BSYNC.RECONVERGENT B1 ;  /* 0x0000000000017941 */ /* 0x000fea0003800200 */
.L_x_11882:
        /* <DEDUP_REMOVED lines=18> */
.L_x_11893:
        /* <DEDUP_REMOVED lines=13> */
.L_x_11895:
[----:B------:R-:W-:Y:S05]  /*31420*/  BSYNC.RECONVERGENT B3 ;  /* 0x0000000000037941 */ /* 0x000fea0003800200 */
.L_x_11894:
        /* <DEDUP_REMOVED lines=61> */
.L_x_11892:
[----:B------:R-:W-:Y:S05]  /*31800*/  BSYNC.RECONVERGENT B2 ;  /* 0x0000000000027941 */ /* 0x000fea0003800200 */
.L_x_11891:
        /* <DEDUP_REMOVED lines=9> */
.L_x_11890:
[----:B------:R-:W-:Y:S05]  /*318a0*/  BSYNC.RECONVERGENT B1 ;  /* 0x0000000000017941 */ /* 0x000fea0003800200 */
.L_x_11889:
[----:B------:R-:W-:Y:S02]  /*318b0*/  F2FP.F16.F32.PACK_AB R131, RZ, R183 ;  /* 0x000000b7ff83723e */ /* 0x000fe400000000ff */
[----:B------:R-:W-:Y:S02]  /*318c0*/  PRMT R130, R204, 0x5410, R205 ;  /* 0x00005410cc827816 */ /* 0x000fe400000000cd */
[----:B------:R-:W-:Y:S02]  /*318d0*/  PRMT R129, R203, 0x5410, R202 ;  /* 0x00005410cb817816 */ /* 0x000fe400000000ca */
[----:B------:R-:W-:Y:S02]  /*318e0*/  PRMT R128, R201, 0x5410, R190 ;  /* 0x00005410c9807816 */ /* 0x000fe400000000be */
[----:B------:R-:W-:-:S07]  /*318f0*/  PRMT R131, R206, 0x5410, R131 ;  /* 0x00005410ce837816 */ /* 0x000fce0000000083 */
.L_x_11839:
        /* <DEDUP_REMOVED lines=26> */
.L_x_11897:
[----:B------:R-:W-:Y:S05]  /*31aa0*/  BSYNC.RECONVERGENT B1 ;  /* 0x0000000000017941 */ /* 0x000fea0003800200 */
.L_x_11896:
[----:B------:R-:W-:Y:S01]  /*31ab0*/  VIADD R196, R196, 0x20 ;  /* 0x00000020c4c47836 */ /* 0x000fe20000000000 */
[----:B------:R-:W-:-:S07]  /*31ac0*/  IADD3 R195, PT, PT, R195, 0x20, RZ ;  /* 0x00000020c3c37810 */ /* 0x000fce0007ffe0ff */
.L_x_11779:
[----:B------:R-:W-:Y:S05]  /*31ad0*/  BSYNC.RECONVERGENT B0 ;  /* 0x0000000000007941 */ /* 0x000fea0003800200 */
.L_x_11778:
        /* <DEDUP_REMOVED lines=10> */
.L_x_11901:
[----:B------:R-:W-:Y:S05]  /*31b80*/  BSYNC.RECONVERGENT B1 ;  /* 0x0000000000017941 */ /* 0x000fea0003800200 */
.L_x_11900:
        /* <DEDUP_REMOVED lines=28> */
.L_x_11907:
        /* <DEDUP_REMOVED lines=13> */
.L_x_11909:
[----:B------:R-:W-:Y:S05]  /*31e20*/  BSYNC.RECONVERGENT B3 ;  /* 0x0000000000037941 */ /* 0x000fea0003800200 */
.L_x_11908:
        /* <DEDUP_REMOVED lines=61> */
.L_x_11906:
[----:B------:R-:W-:Y:S05]  /*32200*/  BSYNC.RECONVERGENT B2 ;  /* 0x0000000000027941 */ /* 0x000fea0003800200 */
.L_x_11905:
        /* <DEDUP_REMOVED lines=11> */
.L_x_11904:
[----:B------:R-:W-:Y:S05]  /*322c0*/  BSYNC.RECONVERGENT B1 ;  /* 0x0000000000017941 */ /* 0x000fea0003800200 */
.L_x_11903:
        /* <DEDUP_REMOVED lines=22> */
.L_x_11914:
        /* <DEDUP_REMOVED lines=13> */
.L_x_11916:
[----:B------:R-:W-:Y:S05]  /*32500*/  BSYNC.RECONVERGENT B3 ;  /* 0x0000000000037941 */ /* 0x000fea0003800200 */
.L_x_11915:
        /* <DEDUP_REMOVED lines=61> */
.L_x_11913:
[----:B------:R-:W-:Y:S05]  /*328e0*/  BSYNC.RECONVERGENT B2 ;  /* 0x0000000000027941 */ /* 0x000fea0003800200 */
.L_x_11912:
        /* <DEDUP_REMOVED lines=11> */
.L_x_11911:
[----:B------:R-:W-:Y:S05]  /*329a0*/  BSYNC.RECONVERGENT B1 ;  /* 0x0000000000017941 */ /* 0x000fea0003800200 */
.L_x_11910:
        /* <DEDUP_REMOVED lines=22> */
.L_x_11921:
        /* <DEDUP_REMOVED lines=13> */
.L_x_11923:
[----:B------:R-:W-:Y:S05]  /*32be0*/  BSYNC.RECONVERGENT B3 ;  /* 0x0000000000037941 */ /* 0x000fea0003800200 */
.L_x_11922:
        /* <DEDUP_REMOVED lines=61> */
.L_x_11920:
[----:B------:R-:W-:Y:S05]  /*32fc0*/  BSYNC.RECONVERGENT B2 ;  /* 0x0000000000027941 */ /* 0x000fea0003800200 */
.L_x_11919:
        /* <DEDUP_REMOVED lines=11> */
.L_x_11918:
[----:B------:R-:W-:Y:S05]  /*33080*/  BSYNC.RECONVERGENT B1 ;  /* 0x0000000000017941 */ /* 0x000fea0003800200 */
.L_x_11917:
        /* <DEDUP_REMOVED lines=22> */
.L_x_11928:
        /* <DEDUP_REMOVED lines=13> */
.L_x_11930:
[----:B------:R-:W-:Y:S05]  /*332c0*/  BSYNC.RECONVERGENT B3 ;  /* 0x0000000000037941 */ /* 0x000fea0003800200 */
.L_x_11929:
        /* <DEDUP_REMOVED lines=61> */
.L_x_11927:
[----:B------:R-:W-:Y:S05]  /*336a0*/  BSYNC.RECONVERGENT B2 ;  /* 0x0000000000027941 */ /* 0x000fea0003800200 */
.L_x_11926:
        /* <DEDUP_REMOVED lines=11> */
.L_x_11925:
[----:B------:R-:W-:Y:S05]  /*33760*/  BSYNC.RECONVERGENT B1 ;  /* 0x0000000000017941 */ /* 0x000fea0003800200 */
.L_x_11924:
        /* <DEDUP_REMOVED lines=22> */
.L_x_11935:
        /* <DEDUP_REMOVED lines=13> */
.L_x_11937:
[----:B------:R-:W-:Y:S05]  /*339a0*/  BSYNC.RECONVERGENT B3 ;  /* 0x0000000000037941 */ /* 0x000fea0003800200 */
.L_x_11936:
        /* <DEDUP_REMOVED lines=61> */
.L_x_11934:
[----:B------:R-:W-:Y:S05]  /*33d80*/  BSYNC.RECONVERGENT B2 ;  /* 0x0000000000027941 */ /* 0x000fea0003800200 */
.L_x_11933:
        /* <DEDUP_REMOVED lines=11> */
.L_x_11932:
[----:B------:R-:W-:Y:S05]  /*33e40*/  BSYNC.RECONVERGENT B1 ;  /* 0x0000000000017941 */ /* 0x000fea0003800200 */
.L_x_11931:
        /* <DEDUP_REMOVED lines=22> */
.L_x_11942:
        /* <DEDUP_REMOVED lines=13> */
.L_x_11944:
[----:B------:R-:W-:Y:S05]  /*34080*/  BSYNC.RECONVERGENT B3 ;  /* 0x0000000000037941 */ /* 0x000fea0003800200 */
.L_x_11943:
        /* <DEDUP_REMOVED lines=61> */
.L_x_11941:
[----:B------:R-:W-:Y:S05]  /*34460*/  BSYNC.RECONVERGENT B2 ;  /* 0x0000000000027941 */ /* 0x000fea0003800200 */
.L_x_11940:
        /* <DEDUP_REMOVED lines=11> */
.L_x_11939:
[----:B------:R-:W-:Y:S05]  /*34520*/  BSYNC.RECONVERGENT B1 ;  /* 0x0000000000017941 */ /* 0x000fea0003800200 */
.L_x_11938:
        /* <DEDUP_REMOVED lines=22> */
.L_x_11949:
        /* <DEDUP_REMOVED lines=13> */
.L_x_11951:
[----:B------:R-:W-:Y:S05]  /*34760*/  BSYNC.RECONVERGENT B3 ;  /* 0x0000000000037941 */ /* 0x000fea0003800200 */
.L_x_11950:
        /* <DEDUP_REMOVED lines=61> */
.L_x_11948:
[----:B------:R-:W-:Y:S05]  /*34b40*/  BSYNC.RECONVERGENT B2 ;  /* 0x0000000000027941 */ /* 0x000fea0003800200 */
.L_x_11947:
        /* <DEDUP_REMOVED lines=11> */
.L_x_11946:
[----:B------:R-:W-:Y:S05]  /*34c00*/  BSYNC.RECONVERGENT B1 ;  /* 0x0000000000017941 */ /* 0x000fea0003800200 */
.L_x_11945:
        /* <DEDUP_REMOVED lines=22> */
.L_x_11956:
        /* <DEDUP_REMOVED lines=13> */
.L_x_11958:
[----:B------:R-:W-:Y:S05]  /*34e40*/  BSYNC.RECONVERGENT B3 ;  /* 0x0000000000037941 */ /* 0x000fea0003800200 */
.L_x_11957:
        /* <DEDUP_REMOVED lines=60> */
.L_x_11955:
[----:B------:R-:W-:Y:S05]  /*35210*/  BSYNC.RECONVERGENT B2 ;  /* 0x0000000000027941 */ /* 0x000fea0003800200 */
.L_x_11954:
        /* <DEDUP_REMOVED lines=11> */
.L_x_11953:
[----:B------:R-:W-:Y:S05]  /*352d0*/  BSYNC.RECONVERGENT B1 ;  /* 0x0000000000017941 */ /* 0x000fea0003800200 */
.L_x_11952:
[----:B------:R-:W-:Y:S02]  /*352e0*/  F2FP.F16.F32.PACK_AB R131, RZ, R185 ;  /* 0x000000b9ff83723e */ /* 0x000fe400000000ff */
[----:B------:R-:W-:Y:S02]  /*352f0*/  PRMT R130, R205, 0x5410, R130 ;  /* 0x00005410cd827816 */ /* 0x000fe40000000082 */
[----:B------:R-:W-:Y:S02]  /*35300*/  PRMT R129, R203, 0x5410, R204 ;  /* 0x00005410cb817816 */ /* 0x000fe400000000cc */
[----:B------:R-:W-:Y:S02]  /*35310*/  PRMT R128, R190, 0x5410, R202 ;  /* 0x00005410be807816 */ /* 0x000fe400000000ca */
[----:B------:R-:W-:Y:S01]  /*35320*/  PRMT R131, R206, 0x5410, R131 ;  /* 0x00005410ce837816 */ /* 0x000fe20000000083 */
[----:B------:R-:W-:Y:S06]  /*35330*/  BRA `(.L_x_11959) ;  /* 0x00000034001c7947 */ /* 0x000fec0003800000 */
.L_x_11902:
        /* <DEDUP_REMOVED lines=21> */
.L_x_11964:
        /* <DEDUP_REMOVED lines=13> */
.L_x_11966:
[----:B------:R-:W-:Y:S05]  /*35560*/  BSYNC.RECONVERGENT B3 ;  /* 0x0000000000037941 */ /* 0x000fea0003800200 */
.L_x_11965:
        /* <DEDUP_REMOVED lines=60> */
.L_x_11963:
[----:B------:R-:W-:Y:S05]  /*35930*/  BSYNC.RECONVERGENT B2 ;  /* 0x0000000000027941 */ /* 0x000fea0003800200 */
.L_x_11962:
        /* <DEDUP_REMOVED lines=9> */
.L_x_11961:
[----:B------:R-:W-:Y:S05]  /*359d0*/  BSYNC.RECONVERGENT B1 ;  /* 0x0000000000017941 */ /* 0x000fea0003800200 */
.L_x_11960:
        /* <DEDUP_REMOVED lines=18> */
.L_x_11971:
        /* <DEDUP_REMOVED lines=13> */
.L_x_11973:
[----:B------:R-:W-:Y:S05]  /*35bd0*/  BSYNC.RECONVERGENT B3 ;  /* 0x0000000000037941 */ /* 0x000fea0003800200 */
.L_x_11972:
        /* <DEDUP_REMOVED lines=61> */
.L_x_11970:
[----:B------:R-:W-:Y:S05]  /*35fb0*/  BSYNC.RECONVERGENT B2 ;  /* 0x0000000000027941 */ /* 0x000fea0003800200 */
.L_x_11969:
        /* <DEDUP_REMOVED lines=9> */
.L_x_11968:
[----:B------:R-:W-:Y:S05]  /*36050*/  BSYNC.RECONVERGENT B1 ;  /* 0x0000000000017941 */ /* 0x000fea0003800200 */
.L_x_11967:
        /* <DEDUP_REMOVED lines=18> */
.L_x_11978:
        /* <DEDUP_REMOVED lines=13> */
.L_x_11980:
[----:B------:R-:W-:Y:S05]  /*36250*/  BSYNC.RECONVERGENT B3 ;  /* 0x0000000000037941 */ /* 0x000fea0003800200 */
.L_x_11979:
        /* <DEDUP_REMOVED lines=61> */
.L_x_11977:
[----:B------:R-:W-:Y:S05]  /*36630*/  BSYNC.RECONVERGENT B2 ;  /* 0x0000000000027941 */ /* 0x000fea0003800200 */
.L_x_11976:
        /* <DEDUP_REMOVED lines=9> */
.L_x_11975:
[----:B------:R-:W-:Y:S05]  /*366d0*/  BSYNC.RECONVERGENT B1 ;  /* 0x0000000000017941 */ /* 0x000fea0003800200 */
.L_x_11974:
        /* <DEDUP_REMOVED lines=18> */
.L_x_11985:
        /* <DEDUP_REMOVED lines=13> */
.L_x_11987:
[----:B------:R-:W-:Y:S05]  /*368d0*/  BSYNC.RECONVERGENT B3 ;  /* 0x0000000000037941 */ /* 0x000fea0003800200 */
.L_x_11986:
        /* <DEDUP_REMOVED lines=61> */
.L_x_11984:
[----:B------:R-:W-:Y:S05]  /*36cb0*/  BSYNC.RECONVERGENT B2 ;  /* 0x0000000000027941 */ /* 0x000fea0003800200 */
.L_x_11983:
        /* <DEDUP_REMOVED lines=9> */
.L_x_11982:
[----:B------:R-:W-:Y:S05]  /*36d50*/  BSYNC.RECONVERGENT B1 ;  /* 0x0000000000017941 */ /* 0x000fea0003800200 */
.L_x_11981:
        /* <DEDUP_REMOVED lines=18> */
.L_x_11992:
        /* <DEDUP_REMOVED lines=13> */
.L_x_11994:
[----:B------:R-:W-:Y:S05]  /*36f50*/  BSYNC.RECONVERGENT B3 ;  /* 0x0000000000037941 */ /* 0x000fea0003800200 */
.L_x_11993:
        /* <DEDUP_REMOVED lines=61> */
.L_x_11991:
[----:B------:R-:W-:Y:S05]  /*37330*/  BSYNC.RECONVERGENT B2 ;  /* 0x0000000000027941 */ /* 0x000fea0003800200 */
.L_x_11990:
        /* <DEDUP_REMOVED lines=9> */
.L_x_11989:
[----:B------:R-:W-:Y:S05]  /*373d0*/  BSYNC.RECONVERGENT B1 ;  /* 0x0000000000017941 */ /* 0x000fea0003800200 */
.L_x_11988:
        /* <DEDUP_REMOVED lines=18> */
.L_x_11999:
        /* <DEDUP_REMOVED lines=13> */
.L_x_12001:
[----:B------:R-:W-:Y:S05]  /*375d0*/  BSYNC.RECONVERGENT B3 ;  /* 0x0000000000037941 */ /* 0x000fea0003800200 */
.L_x_12000:
        /* <DEDUP_REMOVED lines=61> */
.L_x_11998:
[----:B------:R-:W-:Y:S05]  /*379b0*/  BSYNC.RECONVERGENT B2 ;  /* 0x0000000000027941 */ /* 0x000fea0003800200 */
.L_x_11997:
        /* <DEDUP_REMOVED lines=9> */
.L_x_11996:
[----:B------:R-:W-:Y:S05]  /*37a50*/  BSYNC.RECONVERGENT B1 ;  /* 0x0000000000017941 */ /* 0x000fea0003800200 */
.L_x_11995:
        /* <DEDUP_REMOVED lines=18> */
.L_x_12006:
        /* <DEDUP_REMOVED lines=13> */
.L_x_12008:
[----:B------:R-:W-:Y:S05]  /*37c50*/  BSYNC.RECONVERGENT B3 ;  /* 0x0000000000037941 */ /* 0x000fea0003800200 */
.L_x_12007:
        /* <DEDUP_REMOVED lines=61> */
.L_x_12005:
[----:B------:R-:W-:Y:S05]  /*38030*/  BSYNC.RECONVERGENT B2 ;  /* 0x0000000000027941 */ /* 0x000fea0003800200 */
.L_x_12004:
        /* <DEDUP_REMOVED lines=9> */
.L_x_12003:
[----:B------:R-:W-:Y:S05]  /*380d0*/  BSYNC.RECONVERGENT B1 ;  /* 0x0000000000017941 */ /* 0x000fea0003800200 */
.L_x_12002:
        /* <DEDUP_REMOVED lines=18> */
.L_x_12013:
        /* <DEDUP_REMOVED lines=13> */
.L_x_12015:
[----:B------:R-:W-:Y:S05]  /*382d0*/  BSYNC.RECONVERGENT B3 ;  /* 0x0000000000037941 */ /* 0x000fea0003800200 */
.L_x_12014:
        /* <DEDUP_REMOVED lines=61> */
.L_x_12012:
[----:B------:R-:W-:Y:S05]  /*386b0*/  BSYNC.RECONVERGENT B2 ;  /* 0x0000000000027941 */ /* 0x000fea0003800200 */
.L_x_12011:
        /* <DEDUP_REMOVED lines=9> */
.L_x_12010:
[----:B------:R-:W-:Y:S05]  /*38750*/  BSYNC.RECONVERGENT B1 ;  /* 0x0000000000017941 */ /* 0x000fea0003800200 */
.L_x_12009:
[----:B------:R-:W-:Y:S02]  /*38760*/  F2FP.F16.F32.PACK_AB R131, RZ, R185 ;  /* 0x000000b9ff83723e */ /* 0x000fe400000000ff */
[----:B------:R-:W-:Y:S02]  /*38770*/  PRMT R130, R204, 0x5410, R205 ;  /* 0x00005410cc827816 */ /* 0x000fe400000000cd */
[----:B------:R-:W-:Y:S02]  /*38780*/  PRMT R129, R203, 0x5410, R202 ;  /* 0x00005410cb817816 */ /* 0x000fe400000000ca */
[----:B------:R-:W-:Y:S02]  /*38790*/  PRMT R128, R201, 0x5410, R190 ;  /* 0x00005410c9807816 */ /* 0x000fe400000000be */
[----:B------:R-:W-:-:S07]  /*387a0*/  PRMT R131, R206, 0x5410, R131 ;  /* 0x00005410ce837816 */ /* 0x000fce0000000083 */
.L_x_11959:
        /* <DEDUP_REMOVED lines=26> */
.L_x_12017:
[----:B------:R-:W-:Y:S05]  /*38950*/  BSYNC.RECONVERGENT B1 ;  /* 0x0000000000017941 */ /* 0x000fea0003800200 */
.L_x_12016:
[----:B------:R-:W-:Y:S01]  /*38960*/  VIADD R196, R196, 0x20 ;  /* 0x00000020c4c47836 */ /* 0x000fe20000000000 */
[----:B------:R-:W-:-:S07]  /*38970*/  IADD3 R195, PT, PT, R195, 0x20, RZ ;  /* 0x00000020c3c37810 */ /* 0x000fce0007ffe0ff */
.L_x_11899:
[----:B------:R-:W-:Y:S05]  /*38980*/  BSYNC.RECONVERGENT B0 ;  /* 0x0000000000007941 */ /* 0x000fea0003800200 */
.L_x_11898:
        /* <DEDUP_REMOVED lines=10> */
.L_x_12021:
[----:B------:R-:W-:Y:S05]  /*38a30*/  BSYNC.RECONVERGENT B1 ;  /* 0x0000000000017941 */ /* 0x000fea0003800200 */
.L_x_12020:
        /* <DEDUP_REMOVED lines=28> */
.L_x_12027:
        /* <DEDUP_REMOVED lines=13> */
.L_x_12029:
[----:B------:R-:W-:Y:S05]  /*38cd0*/  BSYNC.RECONVERGENT B3 ;  /* 0x0000000000037941 */ /* 0x000fea0003800200 */
.L_x_12028:
        /* <DEDUP_REMOVED lines=61> */
.L_x_12026:
[----:B------:R-:W-:Y:S05]  /*390b0*/  BSYNC.RECONVERGENT B2 ;  /* 0x0000000000027941 */ /* 0x000fea0003800200 */
.L_x_12025:
        /* <DEDUP_REMOVED lines=11> */
.L_x_12024:
[----:B------:R-:W-:Y:S05]  /*39170*/  BSYNC.RECONVERGENT B1 ;  /* 0x0000000000017941 */ /* 0x000fea0003800200 */
.L_x_12023:
        /* <DEDUP_REMOVED lines=22> */
.L_x_12034:
        /* <DEDUP_REMOVED lines=13> */
.L_x_12036:
[----:B------:R-:W-:Y:S05]  /*393b0*/  BSYNC.RECONVERGENT B3 ;  /* 0x0000000000037941 */ /* 0x000fea0003800200 */
.L_x_12035:
        /* <DEDUP_REMOVED lines=61> */
.L_x_12033:
[----:B------:R-:W-:Y:S05]  /*39790*/  BSYNC.RECONVERGENT B2 ;  /* 0x0000000000027941 */ /* 0x000fea0003800200 */
.L_x_12032:
        /* <DEDUP_REMOVED lines=11> */
.L_x_12031:
[----:B------:R-:W-:Y:S05]  /*39850*/  BSYNC.RECONVERGENT B1 ;  /* 0x0000000000017941 */ /* 0x000fea0003800200 */
.L_x_12030:
        /* <DEDUP_REMOVED lines=22> */
.L_x_12041:
        /* <DEDUP_REMOVED lines=13> */
.L_x_12043:
[----:B------:R-:W-:Y:S05]  /*39a90*/  BSYNC.RECONVERGENT B3 ;  /* 0x0000000000037941 */ /* 0x000fea0003800200 */
.L_x_12042:
        /* <DEDUP_REMOVED lines=61> */
.L_x_12040:
[----:B------:R-:W-:Y:S05]  /*39e70*/  BSYNC.RECONVERGENT B2 ;  /* 0x0000000000027941 */ /* 0x000fea0003800200 */
.L_x_12039:
        /* <DEDUP_REMOVED lines=11> */
.L_x_12038:
[----:B------:R-:W-:Y:S05]  /*39f30*/  BSYNC.RECONVERGENT B1 ;  /* 0x0000000000017941 */ /* 0x000fea0003800200 */
.L_x_12037:
        /* <DEDUP_REMOVED lines=22> */
.L_x_12048:
        /* <DEDUP_REMOVED lines=13> */
.L_x_12050:
[----:B------:R-:W-:Y:S05]  /*3a170*/  BSYNC.RECONVERGENT B3 ;  /* 0x0000000000037941 */ /* 0x000fea0003800200 */
.L_x_12049:
        /* <DEDUP_REMOVED lines=61> */
.L_x_12047:
[----:B------:R-:W-:Y:S05]  /*3a550*/  BSYNC.RECONVERGENT B2 ;  /* 0x0000000000027941 */ /* 0x000fea0003800200 */
.L_x_12046:
        /* <DEDUP_REMOVED lines=11> */
.L_x_12045:
[----:B------:R-:W-:Y:S05]  /*3a610*/  BSYNC.RECONVERGENT B1 ;  /* 0x0000000000017941 */ /* 0x000fea0003800200 */
.L_x_12044:
        /* <DEDUP_REMOVED lines=22> */
.L_x_12055:
        /* <DEDUP_REMOVED lines=13> */
.L_x_12057:
[----:B------:R-:W-:Y:S05]  /*3a850*/  BSYNC.RECONVERGENT B3 ;  /* 0x0000000000037941 */ /* 0x000fea0003800200 */
.L_x_12056:
        /* <DEDUP_REMOVED lines=61> */
.L_x_12054:
[----:B------:R-:W-:Y:S05]  /*3ac30*/  BSYNC.RECONVERGENT B2 ;  /* 0x0000000000027941 */ /* 0x000fea0003800200 */
.L_x_12053:
        /* <DEDUP_REMOVED lines=11> */
.L_x_12052:
[----:B------:R-:W-:Y:S05]  /*3acf0*/  BSYNC.RECONVERGENT B1 ;  /* 0x0000000000017941 */ /* 0x000fea0003800200 */
.L_x_12051:
        /* <DEDUP_REMOVED lines=22> */
.L_x_12062:
        /* <DEDUP_REMOVED lines=13> */
.L_x_12064:
[----:B------:R-:W-:Y:S05]  /*3af30*/  BSYNC.RECONVERGENT B3 ;  /* 0x0000000000037941 */ /* 0x000fea0003800200 */
.L_x_12063:
        /* <DEDUP_REMOVED lines=61> */
.L_x_12061:
[----:B------:R-:W-:Y:S05]  /*3b310*/  BSYNC.RECONVERGENT B2 ;  /* 0x0000000000027941 */ /* 0x000fea0003800200 */
.L_x_12060:
        /* <DEDUP_REMOVED lines=11> */
.L_x_12059:
[----:B------:R-:W-:Y:S05]  /*3b3d0*/  BSYNC.RECONVERGENT B1 ;  /* 0x0000000000017941 */ /* 0x000fea0003800200 */
.L_x_12058:
        /* <DEDUP_REMOVED lines=22> */
.L_x_12069:
        /* <DEDUP_REMOVED lines=13> */
.L_x_12071:
[----:B------:R-:W-:Y:S05]  /*3b610*/  BSYNC.RECONVERGENT B3 ;  /* 0x0000000000037941 */ /* 0x000fea0003800200 */
.L_x_12070:
        /* <DEDUP_REMOVED lines=61> */
.L_x_12068:
[----:B------:R-:W-:Y:S05]  /*3b9f0*/  BSYNC.RECONVERGENT B2 ;  /* 0x0000000000027941 */ /* 0x000fea0003800200 */
.L_x_12067:
        /* <DEDUP_REMOVED lines=11> */
.L_x_12066:
[----:B------:R-:W-:Y:S05]  /*3bab0*/  BSYNC.RECONVERGENT B1 ;  /* 0x0000000000017941 */ /* 0x000fea0003800200 */
.L_x_12065:
        /* <DEDUP_REMOVED lines=22> */
.L_x_12076:
        /* <DEDUP_REMOVED lines=13> */
.L_x_12078:
[----:B------:R-:W-:Y:S05]  /*3bcf0*/  BSYNC.RECONVERGENT B3 ;  /* 0x0000000000037941 */ /* 0x000fea0003800200 */
.L_x_12077:
        /* <DEDUP_REMOVED lines=60> */
.L_x_12075:
[----:B------:R-:W-:Y:S05]  /*3c0c0*/  BSYNC.RECONVERGENT B2 ;  /* 0x0000000000027941 */ /* 0x000fea0003800200 */
.L_x_12074:
        /* <DEDUP_REMOVED lines=11> */
.L_x_12073:
[----:B------:R-:W-:Y:S05]  /*3c180*/  BSYNC.RECONVERGENT B1 ;  /* 0x0000000000017941 */ /* 0x000fea0003800200 */
.L_x_12072:
[----:B------:R-:W-:Y:S02]  /*3c190*/  F2FP.F16.F32.PACK_AB R131, RZ, R187 ;  /* 0x000000bbff83723e */ /* 0x000fe400000000ff */
[----:B------:R-:W-:Y:S02]  /*3c1a0*/  PRMT R130, R205, 0x5410, R130 ;  /* 0x00005410cd827816 */ /* 0x000fe40000000082 */
[----:B------:R-:W-:Y:S02]  /*3c1b0*/  PRMT R129, R203, 0x5410, R204 ;  /* 0x00005410cb817816 */ /* 0x000fe400000000cc */
[----:B------:R-:W-:Y:S02]  /*3c1c0*/  PRMT R128, R190, 0x5410, R202 ;  /* 0x00005410be807816 */ /* 0x000fe400000000ca */
[----:B------:R-:W-:Y:S01]  /*3c1d0*/  PRMT R131, R206, 0x5410, R131 ;  /* 0x00005410ce837816 */ /* 0x000fe20000000083 */
[----:B------:R-:W-:Y:S06]  /*3c1e0*/  BRA `(.L_x_12079) ;  /* 0x00000034001c7947 */ /* 0x000fec0003800000 */
.L_x_12022:
        /* <DEDUP_REMOVED lines=21> */
.L_x_12084:
        /* <DEDUP_REMOVED lines=13> */
.L_x_12086:
[----:B------:R-:W-:Y:S05]  /*3c410*/  BSYNC.RECONVERGENT B3 ;  /* 0x0000000000037941 */ /* 0x000fea0003800200 */
.L_x_12085:
        /* <DEDUP_REMOVED lines=60> */
.L_x_12083:
[----:B------:R-:W-:Y:S05]  /*3c7e0*/  BSYNC.RECONVERGENT B2 ;  /* 0x0000000000027941 */ /* 0x000fea0003800200 */
.L_x_12082:
        /* <DEDUP_REMOVED lines=9> */
.L_x_12081:
[----:B------:R-:W-:Y:S05]  /*3c880*/  BSYNC.RECONVERGENT B1 ;  /* 0x0000000000017941 */ /* 0x000fea0003800200 */
.L_x_12080:
        /* <DEDUP_REMOVED lines=18> */
.L_x_12091:
        /* <DEDUP_REMOVED lines=13> */
.L_x_12093:
[----:B------:R-:W-:Y:S05]  /*3ca80*/  BSYNC.RECONVERGENT B3 ;  /* 0x0000000000037941 */ /* 0x000fea0003800200 */
.L_x_12092:
        /* <DEDUP_REMOVED lines=61> */
.L_x_12090:
[----:B------:R-:W-:Y:S05]  /*3ce60*/  BSYNC.RECONVERGENT B2 ;  /* 0x0000000000027941 */ /* 0x000fea0003800200 */
.L_x_12089:
        /* <DEDUP_REMOVED lines=9> */
.L_x_12088:
[----:B------:R-:W-:Y:S05]  /*3cf00*/  BSYNC.RECONVERGENT B1 ;  /* 0x0000000000017941 */ /* 0x000fea0003800200 */
.L_x_12087:
        /* <DEDUP_REMOVED lines=18> */
.L_x_12098:
        /* <DEDUP_REMOVED lines=13> */
.L_x_12100:
[----:B------:R-:W-:Y:S05]  /*3d100*/  BSYNC.RECONVERGENT B3 ;  /* 0x0000000000037941 */ /* 0x000fea0003800200 */
.L_x_12099:
        /* <DEDUP_REMOVED lines=61> */
.L_x_12097:
[----:B------:R-:W-:Y:S05]  /*3d4e0*/  BSYNC.RECONVERGENT B2 ;  /* 0x0000000000027941 */ /* 0x000fea0003800200 */
.L_x_12096:
        /* <DEDUP_REMOVED lines=9> */
.L_x_12095:
[----:B------:R-:W-:Y:S05]  /*3d580*/  BSYNC.RECONVERGENT B1 ;  /* 0x0000000000017941 */ /* 0x000fea0003800200 */
.L_x_12094:
        /* <DEDUP_REMOVED lines=18> */
.L_x_12105:
        /* <DEDUP_REMOVED lines=13> */
.L_x_12107:
[----:B------:R-:W-:Y:S05]  /*3d780*/  BSYNC.RECONVERGENT B3 ;  /* 0x0000000000037941 */ /* 0x000fea0003800200 */
.L_x_12106:
        /* <DEDUP_REMOVED lines=61> */
.L_x_12104:
[----:B------:R-:W-:Y:S05]  /*3db60*/  BSYNC.RECONVERGENT B2 ;  /* 0x0000000000027941 */ /* 0x000fea0003800200 */
.L_x_12103:
        /* <DEDUP_REMOVED lines=9> */
.L_x_12102:
[----:B------:R-:W-:Y:S05]  /*3dc00*/  BSYNC.RECONVERGENT B1 ;  /* 0x0000000000017941 */ /* 0x000fea0003800200 */
.L_x_12101:
        /* <DEDUP_REMOVED lines=18> */
.L_x_12112:
        /* <DEDUP_REMOVED lines=13> */
.L_x_12114:
[----:B------:R-:W-:Y:S05]  /*3de00*/  BSYNC.RECONVERGENT B3 ;  /* 0x0000000000037941 */ /* 0x000fea0003800200 */
.L_x_12113:
        /* <DEDUP_REMOVED lines=61> */
.L_x_12111:
[----:B------:R-:W-:Y:S05]  /*3e1e0*/  BSYNC.RECONVERGENT B2 ;  /* 0x0000000000027941 */ /* 0x000fea0003800200 */
.L_x_12110:
        /* <DEDUP_REMOVED lines=9> */
.L_x_12109:
[----:B------:R-:W-:Y:S05]  /*3e280*/  BSYNC.RECONVERGENT B1 ;  /* 0x0000000000017941 */ /* 0x000fea0003800200 */
.L_x_12108:
        /* <DEDUP_REMOVED lines=18> */
.L_x_12119:
        /* <DEDUP_REMOVED lines=13> */
.L_x_12121:
[----:B------:R-:W-:Y:S05]  /*3e480*/  BSYNC.RECONVERGENT B3 ;  /* 0x0000000000037941 */ /* 0x000fea0003800200 */
.L_x_12120:
        /* <DEDUP_REMOVED lines=61> */
.L_x_12118:
[----:B------:R-:W-:Y:S05]  /*3e860*/  BSYNC.RECONVERGENT B2 ;  /* 0x0000000000027941 */ /* 0x000fea0003800200 */
.L_x_12117:
        /* <DEDUP_REMOVED lines=9> */
.L_x_12116:
[----:B------:R-:W-:Y:S05]  /*3e900*/  BSYNC.RECONVERGENT B1 ;  /* 0x0000000000017941 */ /* 0x000fea0003800200 */
.L_x_12115:
        /* <DEDUP_REMOVED lines=18> */
.L_x_12126:
        /* <DEDUP_REMOVED lines=13> */
.L_x_12128:
[----:B------:R-:W-:Y:S05]  /*3eb00*/  BSYNC.RECONVERGENT B3 ;  /* 0x0000000000037941 */ /* 0x000fea0003800200 */
.L_x_12127:
        /* <DEDUP_REMOVED lines=61> */
.L_x_12125:
[----:B------:R-:W-:Y:S05]  /*3eee0*/  BSYNC.RECONVERGENT B2 ;  /* 0x0000000000027941 */ /* 0x000fea0003800200 */
.L_x_12124:
        /* <DEDUP_REMOVED lines=9> */
.L_x_12123:
[----:B------:R-:W-:Y:S05]  /*3ef80*/  BSYNC.RECONVERGENT B1 ;  /* 0x0000000000017941 */ /* 0x000fea0003800200 */
.L_x_12122:
        /* <DEDUP_REMOVED lines=18> */
.L_x_12133:
        /* <DEDUP_REMOVED lines=13> */
.L_x_12135:
[----:B------:R-:W-:Y:S05]  /*3f180*/  BSYNC.RECONVERGENT B3 ;  /* 0x0000000000037941 */ /* 0x000fea0003800200 */
.L_x_12134:
        /* <DEDUP_REMOVED lines=61> */
.L_x_12132:
[----:B------:R-:W-:Y:S05]  /*3f560*/  BSYNC.RECONVERGENT B2 ;  /* 0x0000000000027941 */ /* 0x000fea0003800200 */
.L_x_12131:
        /* <DEDUP_REMOVED lines=9> */
.L_x_12130:
[----:B------:R-:W-:Y:S05]  /*3f600*/  BSYNC.RECONVERGENT B1 ;  /* 0x0000000000017941 */ /* 0x000fea0003800200 */
.L_x_12129:
[----:B------:R-:W-:Y:S02]  /*3f610*/  F2FP.F16.F32.PACK_AB R131, RZ, R187 ;  /* 0x000000bbff83723e */ /* 0x000fe400000000ff */
[----:B------:R-:W-:Y:S02]  /*3f620*/  PRMT R130, R204, 0x5410, R205 ;  /* 0x00005410cc827816 */ /* 0x000fe400000000cd */
[----:B------:R-:W-:Y:S02]  /*3f630*/  PRMT R129, R203, 0x5410, R202 ;  /* 0x00005410cb817816 */ /* 0x000fe400000000ca */
[----:B------:R-:W-:Y:S02]  /*3f640*/  PRMT R128, R201, 0x5410, R190 ;  /* 0x00005410c9807816 */ /* 0x000fe400000000be */
[----:B------:R-:W-:-:S07]  /*3f650*/  PRMT R131, R206, 0x5410, R131 ;  /* 0x00005410ce837816 */ /* 0x000fce0000000083 */
.L_x_12079:
        /* <DEDUP_REMOVED lines=26> */
.L_x_12137:
[----:B------:R-:W-:Y:S05]  /*3f800*/  BSYNC.RECONVERGENT B1 ;  /* 0x0000000000017941 */ /* 0x000fea0003800200 */
.L_x_12136:
[----:B------:R-:W-:Y:S01]  /*3f810*/  VIADD R196, R196, 0x20 ;  /* 0x00000020c4c47836 */ /* 0x000fe20000000000 */
[----:B------:R-:W-:-:S07]  /*3f820*/  IADD3 R195, PT, PT, R195, 0x20, RZ ;  /* 0x00000020c3c37810 */ /* 0x000fce0007ffe0ff */
.L_x_12019:
[----:B------:R-:W-:Y:S05]  /*3f830*/  BSYNC.RECONVERGENT B0 ;  /* 0x0000000000007941 */ /* 0x000fea0003800200 */
.L_x_12018:
        /* <DEDUP_REMOVED lines=10> */
.L_x_12141:
[----:B------:R-:W-:Y:S05]  /*3f8e0*/  BSYNC.RECONVERGENT B1 ;  /* 0x0000000000017941 */ /* 0x000fea0003800200 */
.L_x_12140:
[----:B------:R-:W-:-:S04]  /*3f8f0*/  UISETP.NE.U32.AND UP0, UPT, UR4, URZ, UPT ;  /* 0x000000ff0400728c */ /* 0x000fc8000bf05070 */
[----:B------:R-:W-:-:S09]  /*3f900*/  UISETP.NE.AND.EX UP0, UPT, UR5, URZ, UPT, UP0 ;  /* 0x000000ff0500728c */ /* 0x000fd2000bf05300 */
[----:B------:R-:W-:Y:S05]  /*3f910*/  BRA.U !UP0, `(.L_x_12142) ;  /* 0x0000003508e47547 */ /* 0x000fea000b800000 */
[----:B--2---:R-:W0:Y:S02]  /*3f920*/  LDC.64 R38, c[0x0][0x3a0] ;  /* 0x0000e800ff267b82 */ /* 0x004e240000000a00 */
[----:B01----:R-:W-:-:S06]  /*3f930*/  IMAD.WIDE.U32 R128, R196, 0x10, R38 ;  /* 0x00000010c4807825 */ /* 0x003fcc00078e0026 */
        /* <DEDUP_REMOVED lines=23> */
.L_x_12147:
        /* <DEDUP_REMOVED lines=13> */
.L_x_12149:
[----:B------:R-:W-:Y:S05]  /*3fb80*/  BSYNC.RECONVERGENT B3 ;  /* 0x0000000000037941 */ /* 0x000fea0003800200 */
.L_x_12148:
        /* <DEDUP_REMOVED lines=61> */
.L_x_12146:
[----:B------:R-:W-:Y:S05]  /*3ff60*/  BSYNC.RECONVERGENT B2 ;  /* 0x0000000000027941 */ /* 0x000fea0003800200 */
.L_x_12145:
        /* <DEDUP_REMOVED lines=11> */
.L_x_12144:
[----:B------:R-:W-:Y:S05]  /*40020*/  BSYNC.RECONVERGENT B1 ;  /* 0x0000000000017941 */ /* 0x000fea0003800200 */
.L_x_12143:
        /* <DEDUP_REMOVED lines=22> */
.L_x_12154:
        /* <DEDUP_REMOVED lines=13> */
.L_x_12156:
[----:B------:R-:W-:Y:S05]  /*40260*/  BSYNC.RECONVERGENT B3 ;  /* 0x0000000000037941 */ /* 0x000fea0003800200 */
.L_x_12155:
        /* <DEDUP_REMOVED lines=61> */
.L_x_12153:
[----:B------:R-:W-:Y:S05]  /*40640*/  BSYNC.RECONVERGENT B2 ;  /* 0x0000000000027941 */ /* 0x000fea0003800200 */
.L_x_12152:
        /* <DEDUP_REMOVED lines=11> */
.L_x_12151:
[----:B------:R-:W-:Y:S05]  /*40700*/  BSYNC.RECONVERGENT B1 ;  /* 0x0000000000017941 */ /* 0x000fea0003800200 */
.L_x_12150:
        /* <DEDUP_REMOVED lines=22> */
.L_x_12161:
        /* <DEDUP_REMOVED lines=13> */
.L_x_12163:
[----:B------:R-:W-:Y:S05]  /*40940*/  BSYNC.RECONVERGENT B3 ;  /* 0x0000000000037941 */ /* 0x000fea0003800200 */
.L_x_12162:
        /* <DEDUP_REMOVED lines=61> */
.L_x_12160:
[----:B------:R-:W-:Y:S05]  /*40d20*/  BSYNC.RECONVERGENT B2 ;  /* 0x0000000000027941 */ /* 0x000fea0003800200 */
.L_x_12159:
        /* <DEDUP_REMOVED lines=11> */
.L_x_12158:
[----:B------:R-:W-:Y:S05]  /*40de0*/  BSYNC.RECONVERGENT B1 ;  /* 0x0000000000017941 */ /* 0x000fea0003800200 */
.L_x_12157:
        /* <DEDUP_REMOVED lines=22> */
.L_x_12168:
        /* <DEDUP_REMOVED lines=13> */
.L_x_12170:
[----:B------:R-:W-:Y:S05]  /*41020*/  BSYNC.RECONVERGENT B3 ;  /* 0x0000000000037941 */ /* 0x000fea0003800200 */
.L_x_12169:
        /* <DEDUP_REMOVED lines=61> */
.L_x_12167:
[----:B------:R-:W-:Y:S05]  /*41400*/  BSYNC.RECONVERGENT B2 ;  /* 0x0000000000027941 */ /* 0x000fea0003800200 */
.L_x_12166:
        /* <DEDUP_REMOVED lines=11> */
.L_x_12165:
[----:B------:R-:W-:Y:S05]  /*414c0*/  BSYNC.RECONVERGENT B1 ;  /* 0x0000000000017941 */ /* 0x000fea0003800200 */
.L_x_12164:
        /* <DEDUP_REMOVED lines=22> */
.L_x_12175:
        /* <DEDUP_REMOVED lines=13> */
.L_x_12177:
[----:B------:R-:W-:Y:S05]  /*41700*/  BSYNC.RECONVERGENT B3 ;  /* 0x0000000000037941 */ /* 0x000fea0003800200 */
.L_x_12176:
        /* <DEDUP_REMOVED lines=61> */
.L_x_12174:
[----:B------:R-:W-:Y:S05]  /*41ae0*/  BSYNC.RECONVERGENT B2 ;  /* 0x0000000000027941 */ /* 0x000fea0003800200 */
.L_x_12173:
        /* <DEDUP_REMOVED lines=11> */
.L_x_12172:
[----:B------:R-:W-:Y:S05]  /*41ba0*/  BSYNC.RECONVERGENT B1 ;  /* 0x0000000000017941 */ /* 0x000fea0003800200 */
.L_x_12171:
        /* <DEDUP_REMOVED lines=22> */
.L_x_12182:
        /* <DEDUP_REMOVED lines=13> */
.L_x_12184:
[----:B------:R-:W-:Y:S05]  /*41de0*/  BSYNC.RECONVERGENT B3 ;  /* 0x0000000000037941 */ /* 0x000fea0003800200 */
.L_x_12183:
        /* <DEDUP_REMOVED lines=61> */
.L_x_12181:
[----:B------:R-:W-:Y:S05]  /*421c0*/  BSYNC.RECONVERGENT B2 ;  /* 0x0000000000027941 */ /* 0x000fea0003800200 */
.L_x_12180:
        /* <DEDUP_REMOVED lines=11> */
.L_x_12179:
[----:B------:R-:W-:Y:S05]  /*42280*/  BSYNC.RECONVERGENT B1 ;  /* 0x0000000000017941 */ /* 0x000fea0003800200 */
.L_x_12178:
        /* <DEDUP_REMOVED lines=22> */
.L_x_12189:
        /* <DEDUP_REMOVED lines=13> */
.L_x_12191:
[----:B------:R-:W-:Y:S05]  /*424c0*/  BSYNC.RECONVERGENT B3 ;  /* 0x0000000000037941 */ /* 0x000fea0003800200 */
.L_x_12190:
        /* <DEDUP_REMOVED lines=61> */
.L_x_12188:
[----:B------:R-:W-:Y:S05]  /*428a0*/  BSYNC.RECONVERGENT B2 ;  /* 0x0000000000027941 */ /* 0x000fea0003800200 */
.L_x_12187:
        /* <DEDUP_REMOVED lines=11> */
.L_x_12186:
[----:B------:R-:W-:Y:S05]  /*42960*/  BSYNC.RECONVERGENT B1 ;  /* 0x0000000000017941 */ /* 0x000fea0003800200 */
.L_x_12185:
        /* <DEDUP_REMOVED lines=22> */
.L_x_12196:
        /* <DEDUP_REMOVED lines=13> */
.L_x_12198:
[----:B------:R-:W-:Y:S05]  /*42ba0*/  BSYNC.RECONVERGENT B3 ;  /* 0x0000000000037941 */ /* 0x000fea0003800200 */
.L_x_12197:
        /* <DEDUP_REMOVED lines=61> */
.L_x_12195:
[----:B------:R-:W-:Y:S05]  /*42f80*/  BSYNC.RECONVERGENT B2 ;  /* 0x0000000000027941 */ /* 0x000fea0003800200 */
.L_x_12194:
[----:B------:R-:W-:Y:S01]  /*42f90*/  HFMA2 R43, -RZ, RZ, 0.1171875, 0 ;  /* 0x2f800000ff2b7431 */ /* 0x000fe200000001ff */
[----:B------:R-:W-:Y:S01]  /*42fa0*/  I2FP.F32.U32 R20, R20 ;  /* 0x0000001400147245 */ /* 0x000fe20000201000 */
[----:B-----5:R-:W-:-:S05]  /*42fb0*/  HADD2.F32 R42, -RZ, R47.H1_H1 ;  /* 0x3000002fff2a7230 */ /* 0x020fca0000004100 */
        /* <DEDUP_REMOVED lines=8> */
.L_x_12193:
[----:B------:R-:W-:Y:S05]  /*43040*/  BSYNC.RECONVERGENT B1 ;  /* 0x0000000000017941 */ /* 0x000fea0003800200 */
.L_x_12192:
[----:B------:R-:W-:Y:S02]  /*43050*/  F2FP.F16.F32.PACK_AB R131, RZ, R189 ;  /* 0x000000bdff83723e */ /* 0x000fe400000000ff */
[----:B------:R-:W-:Y:S02]  /*43060*/  PRMT R130, R205, 0x5410, R130 ;  /* 0x00005410cd827816 */ /* 0x000fe40000000082 */
[----:B------:R-:W-:Y:S02]  /*43070*/  PRMT R129, R203, 0x5410, R204 ;  /* 0x00005410cb817816 */ /* 0x000fe400000000cc */
[----:B------:R-:W-:Y:S02]  /*43080*/  PRMT R128, R197, 0x5410, R202 ;  /* 0x00005410c5807816 */ /* 0x000fe400000000ca */
[----:B------:R-:W-:Y:S01]  /*43090*/  PRMT R131, R207, 0x5410, R131 ;  /* 0x00005410cf837816 */ /* 0x000fe20000000083 */
[----:B------:R-:W-:Y:S06]  /*430a0*/  BRA `(.L_x_12199) ;  /* 0x0000003400207947 */ /* 0x000fec0003800000 */
.L_x_12142:
[----:B------:R-:W-:Y:S01]  /*430b0*/  BSSY.RECONVERGENT B1, `(.L_x_12200) ;  /* 0x0000069000017945 */ /* 0x000fe20003800200 */
[----:B--2---:R-:W-:Y:S01]  /*430c0*/  IMAD.MOV.U32 R38, RZ, RZ, RZ ;  /* 0x000000ffff267224 */ /* 0x004fe200078e00ff */
        /* <DEDUP_REMOVED lines=19> */
.L_x_12204:
        /* <DEDUP_REMOVED lines=13> */
.L_x_12206:
[----:B------:R-:W-:Y:S05]  /*432d0*/  BSYNC.RECONVERGENT B3 ;  /* 0x0000000000037941 */ /* 0x000fea0003800200 */
.L_x_12205:
[----:B------:R-:W-:Y:S01]  /*432e0*/  IMAD.WIDE.U32 R10, R7, -0x326172a9, RZ ;  /* 0xcd9e8d57070a7825 */ /* 0x000fe200078e00ff */
[----:B------:R-:W-:Y:S02]  /*432f0*/  LOP3.LUT R42, R5, R39, R199, 0x96, !PT ;  /* 0x00000027052a7212 */ /* 0x000fe400078e96c7 */
[----:B------:R-:W-:Y:S01]  /*43300*/  IADD3 R3, PT, PT, R198, -0x61c88647, RZ ;  /* 0x9e3779b9c6037810 */ /* 0x000fe20007ffe0ff */
[----:B------:R-:W-:Y:S01]  /*43310*/  VIADD R9, R199, 0xbb67ae85 ;  /* 0xbb67ae85c7097836 */ /* 0x000fe20000000000 */
[----:B------:R-:W-:Y:S01]  /*43320*/  LOP3.LUT R128, R8, R11, R198, 0x96, !PT ;  /* 0x0000000b08807212 */ /* 0x000fe200078e96c6 */
[----:B------:R-:W-:-:S04]  /*43330*/  IMAD.WIDE.U32 R42, R42, -0x326172a9, RZ ;  /* 0xcd9e8d572a2a7825 */ /* 0x000fc800078e00ff */
[----:B------:R-:W-:Y:S01]  /*43340*/  IMAD.WIDE.U32 R128, R128, -0x2daee0ad, RZ ;  /* 0xd2511f5380807825 */ /* 0x000fe200078e00ff */
[----:B------:R-:W-:Y:S02]  /*43350*/  LOP3.LUT R3, R3, R10, R43, 0x96, !PT ;  /* 0x0000000a03037212 */ /* 0x000fe400078e962b */
[----:B------:R-:W-:Y:S02]  /*43360*/  IADD3 R43, PT, PT, R199, 0x76cf5d0a, RZ ;  /* 0x76cf5d0ac72b7810 */ /* 0x000fe40007ffe0ff */
[----:B------:R-:W-:Y:S01]  /*43370*/  LOP3.LUT R9, R9, R38, R129, 0x96, !PT ;  /* 0x0000002609097212 */ /* 0x000fe200078e9681 */
        /* <DEDUP_REMOVED lines=42> */
[----:B------:R-:W-:-:S03]  /*43620*/  IADD3 R9, PT, PT, R198, -0x700cb87f, RZ ;  /* 0x8ff34781c6097810 */ /* 0x000fc60007ffe0ff */
[----:B------:R-:W-:Y:S01]  /*43630*/  IMAD.WIDE.U32 R204, R3, -0x2daee0ad, RZ ;  /* 0xd2511f5303cc7825 */ /* 0x000fe200078e00ff */
[----:B------:R-:W-:-:S03]  /*43640*/  MOV R6, R42 ;  /* 0x0000002a00067202 */ /* 0x000fc60000000f00 */
[----:B------:R-:W-:Y:S01]  /*43650*/  HFMA2 R42, -RZ, RZ, 0, 0 ;  /* 0x00000000ff2a7431 */ /* 0x000fe200000001ff */
[----:B------:R-:W-:Y:S01]  /*43660*/  LOP3.LUT R10, R9, R10, R43, 0x96, !PT ;  /* 0x0000000a090a7212 */ /* 0x000fe200078e962b */
[----:B------:R-:W-:Y:S02]  /*43670*/  VIADD R11, R199, 0x96a522ad ;  /* 0x96a522adc70b7836 */ /* 0x000fe40000000000 */
[----:B------:R-:W-:-:S03]  /*43680*/  IMAD.MOV.U32 R3, RZ, RZ, R190 ;  /* 0x000000ffff037224 */ /* 0x000fc600078e00be */
[----:B------:R-:W-:-:S07]  /*43690*/  LOP3.LUT R11, R11, R38, R205, 0x96, !PT ;  /* 0x000000260b0b7212 */ /* 0x000fce00078e96cd */
.L_x_12203:
[----:B------:R-:W-:Y:S05]  /*436a0*/  BSYNC.RECONVERGENT B2 ;  /* 0x0000000000027941 */ /* 0x000fea0003800200 */
.L_x_12202:
        /* <DEDUP_REMOVED lines=9> */
.L_x_12201:
[----:B------:R-:W-:Y:S05]  /*43740*/  BSYNC.RECONVERGENT B1 ;  /* 0x0000000000017941 */ /* 0x000fea0003800200 */
.L_x_12200:
[----:B------:R-:W-:Y:S01]  /*43750*/  BSSY.RECONVERGENT B1, `(.L_x_12207) ;  /* 0x0000067000017945 */ /* 0x000fe20003800200 */
[----:B------:R-:W-:Y:S01]  /*43760*/  F2FP.F16.F32.PACK_AB R200, RZ, R38 ;  /* 0x00000026ffc8723e */ /* 0x000fe200000000ff */
        /* <DEDUP_REMOVED lines=16> */
.L_x_12211:
        /* <DEDUP_REMOVED lines=13> */
.L_x_12213:
[----:B------:R-:W-:Y:S05]  /*43940*/  BSYNC.RECONVERGENT B3 ;  /* 0x0000000000037941 */ /* 0x000fea0003800200 */
.L_x_12212:
        /* <DEDUP_REMOVED lines=57> */
[----:B------:R-:W-:Y:S02]  /*43ce0*/  HFMA2 R9, -RZ, RZ, 0, 0 ;  /* 0x00000000ff097431 */ /* 0x000fe400000001ff */
[----:B------:R-:W-:Y:S01]  /*43cf0*/  IMAD.MOV.U32 R6, RZ, RZ, R130 ;  /* 0x000000ffff067224 */ /* 0x000fe200078e0082 */
[----:B------:R-:W-:Y:S01]  /*43d00*/  LOP3.LUT R11, R11, R128, R43, 0x96, !PT ;  /* 0x000000800b0b7212 */ /* 0x000fe200078e962b */
[----:B------:R-:W-:-:S07]  /*43d10*/  IMAD.MOV.U32 R204, RZ, RZ, R42 ;  /* 0x000000ffffcc7224 */ /* 0x000fce00078e002a */
.L_x_12210:
[----:B------:R-:W-:Y:S05]  /*43d20*/  BSYNC.RECONVERGENT B2 ;  /* 0x0000000000027941 */ /* 0x000fea0003800200 */
.L_x_12209:
        /* <DEDUP_REMOVED lines=9> */
.L_x_12208:
[----:B------:R-:W-:Y:S05]  /*43dc0*/  BSYNC.RECONVERGENT B1 ;  /* 0x0000000000017941 */ /* 0x000fea0003800200 */
.L_x_12207:
        /* <DEDUP_REMOVED lines=18> */
.L_x_12218:
        /* <DEDUP_REMOVED lines=13> */
.L_x_12220:
[----:B------:R-:W-:Y:S05]  /*43fc0*/  BSYNC.RECONVERGENT B3 ;  /* 0x0000000000037941 */ /* 0x000fea0003800200 */
.L_x_12219:
        /* <DEDUP_REMOVED lines=53> */
[----:B------:R-:W-:Y:S01]  /*44320*/  IMAD.WIDE.U32 R130, R130, -0x326172a9, RZ ;  /* 0xcd9e8d5782827825 */ /* 0x000fe200078e00ff */
[----:B------:R-:W-:-:S03]  /*44330*/  MOV R15, R204 ;  /* 0x000000cc000f7202 */ /* 0x000fc60000000f00 */
[----:B------:R-:W-:Y:S01]  /*44340*/  IMAD.WIDE.U32 R42, R42, -0x2daee0ad, RZ ;  /* 0xd2511f532a2a7825 */ /* 0x000fe200078e00ff */
[----:B------:R-:W-:-:S03]  /*44350*/  LOP3.LUT R10, R9, R10, R131, 0x96, !PT ;  /* 0x0000000a090a7212 */ /* 0x000fc600078e9683 */
[----:B------:R-:W-:Y:S02]  /*44360*/  IMAD.MOV.U32 R204, RZ, RZ, R42 ;  /* 0x000000ffffcc7224 */ /* 0x000fe400078e002a */
[----:B------:R-:W-:Y:S02]  /*44370*/  HFMA2 R42, -RZ, RZ, 0, 0 ;  /* 0x00000000ff2a7431 */ /* 0x000fe400000001ff */
[----:B------:R-:W-:Y:S01]  /*44380*/  IMAD.MOV.U32 R6, RZ, RZ, R130 ;  /* 0x000000ffff067224 */ /* 0x000fe200078e0082 */
[----:B------:R-:W-:-:S07]  /*44390*/  LOP3.LUT R11, R11, R128, R43, 0x96, !PT ;  /* 0x000000800b0b7212 */ /* 0x000fce00078e962b */
.L_x_12217:
[----:B------:R-:W-:Y:S05]  /*443a0*/  BSYNC.RECONVERGENT B2 ;  /* 0x0000000000027941 */ /* 0x000fea0003800200 */
.L_x_12216:
        /* <DEDUP_REMOVED lines=9> */
.L_x_12215:
[----:B------:R-:W-:Y:S05]  /*44440*/  BSYNC.RECONVERGENT B1 ;  /* 0x0000000000017941 */ /* 0x000fea0003800200 */
.L_x_12214:
        /* <DEDUP_REMOVED lines=18> */
.L_x_12225:
        /* <DEDUP_REMOVED lines=13> */
.L_x_12227:
[----:B------:R-:W-:Y:S05]  /*44640*/  BSYNC.RECONVERGENT B3 ;  /* 0x0000000000037941 */ /* 0x000fea0003800200 */
.L_x_12226:
        /* <DEDUP_REMOVED lines=61> */
.L_x_12224:
[----:B------:R-:W-:Y:S05]  /*44a20*/  BSYNC.RECONVERGENT B2 ;  /* 0x0000000000027941 */ /* 0x000fea0003800200 */
.L_x_12223:
        /* <DEDUP_REMOVED lines=9> */
.L_x_12222:
[----:B------:R-:W-:Y:S05]  /*44ac0*/  BSYNC.RECONVERGENT B1 ;  /* 0x0000000000017941 */ /* 0x000fea0003800200 */
.L_x_12221:
        /* <DEDUP_REMOVED lines=18> */
.L_x_12232:
        /* <DEDUP_REMOVED lines=13> */
.L_x_12234:
[----:B------:R-:W-:Y:S05]  /*44cc0*/  BSYNC.RECONVERGENT B3 ;  /* 0x0000000000037941 */ /* 0x000fea0003800200 */
.L_x_12233:
        /* <DEDUP_REMOVED lines=61> */
.L_x_12231:
[----:B------:R-:W-:Y:S05]  /*450a0*/  BSYNC.RECONVERGENT B2 ;  /* 0x0000000000027941 */ /* 0x000fea0003800200 */
.L_x_12230:
        /* <DEDUP_REMOVED lines=9> */
.L_x_12229:
[----:B------:R-:W-:Y:S05]  /*45140*/  BSYNC.RECONVERGENT B1 ;  /* 0x0000000000017941 */ /* 0x000fea0003800200 */
.L_x_12228:
        /* <DEDUP_REMOVED lines=18> */
.L_x_12239:
        /* <DEDUP_REMOVED lines=13> */
.L_x_12241:
[----:B------:R-:W-:Y:S05]  /*45340*/  BSYNC.RECONVERGENT B3 ;  /* 0x0000000000037941 */ /* 0x000fea0003800200 */
.L_x_12240:
        /* <DEDUP_REMOVED lines=61> */
.L_x_12238:
[----:B------:R-:W-:Y:S05]  /*45720*/  BSYNC.RECONVERGENT B2 ;  /* 0x0000000000027941 */ /* 0x000fea0003800200 */
.L_x_12237:
        /* <DEDUP_REMOVED lines=9> */
.L_x_12236:
[----:B------:R-:W-:Y:S05]  /*457c0*/  BSYNC.RECONVERGENT B1 ;  /* 0x0000000000017941 */ /* 0x000fea0003800200 */
.L_x_12235:
        /* <DEDUP_REMOVED lines=18> */
.L_x_12246:
        /* <DEDUP_REMOVED lines=13> */
.L_x_12248:
[----:B------:R-:W-:Y:S05]  /*459c0*/  BSYNC.RECONVERGENT B3 ;  /* 0x0000000000037941 */ /* 0x000fea0003800200 */
.L_x_12247:
        /* <DEDUP_REMOVED lines=61> */
.L_x_12245:
[----:B------:R-:W-:Y:S05]  /*45da0*/  BSYNC.RECONVERGENT B2 ;  /* 0x0000000000027941 */ /* 0x000fea0003800200 */
.L_x_12244:
        /* <DEDUP_REMOVED lines=9> */
.L_x_12243:
[----:B------:R-:W-:Y:S05]  /*45e40*/  BSYNC.RECONVERGENT B1 ;  /* 0x0000000000017941 */ /* 0x000fea0003800200 */
.L_x_12242:
        /* <DEDUP_REMOVED lines=18> */
.L_x_12253:
        /* <DEDUP_REMOVED lines=13> */
.L_x_12255:
[----:B------:R-:W-:Y:S05]  /*46040*/  BSYNC.RECONVERGENT B3 ;  /* 0x0000000000037941 */ /* 0x000fea0003800200 */
.L_x_12254:
        /* <DEDUP_REMOVED lines=61> */
.L_x_12252:
[----:B------:R-:W-:Y:S05]  /*46420*/  BSYNC.RECONVERGENT B2 ;  /* 0x0000000000027941 */ /* 0x000fea0003800200 */
.L_x_12251:
        /* <DEDUP_REMOVED lines=9> */
.L_x_12250:
[----:B------:R-:W-:Y:S05]  /*464c0*/  BSYNC.RECONVERGENT B1 ;  /* 0x0000000000017941 */ /* 0x000fea0003800200 */
.L_x_12249:
[----:B------:R-:W-:Y:S02]  /*464d0*/  F2FP.F16.F32.PACK_AB R131, RZ, R189 ;  /* 0x000000bdff83723e */ /* 0x000fe400000000ff */
[----:B------:R-:W-:Y:S02]  /*464e0*/  MOV R190, R204 ;  /* 0x000000cc00be7202 */ /* 0x000fe40000000f00 */
[----:B------:R-:W-:Y:S02]  /*464f0*/  PRMT R130, R203, 0x5410, R205 ;  /* 0x00005410cb827816 */ /* 0x000fe400000000cd */
[----:B------:R-:W-:Y:S02]  /*46500*/  PRMT R129, R202, 0x5410, R201 ;  /* 0x00005410ca817816 */ /* 0x000fe400000000c9 */
[----:B------:R-:W-:Y:S02]  /*46510*/  PRMT R128, R200, 0x5410, R197 ;  /* 0x00005410c8807816 */ /* 0x000fe400000000c5 */
[----:B------:R-:W-:-:S07]  /*46520*/  PRMT R131, R206, 0x5410, R131 ;  /* 0x00005410ce837816 */ /* 0x000fce0000000083 */
.L_x_12199:
[----:B------:R-:W0:Y:S02]  /*46530*/  LDC.64 R42, c[0x0][0x3a8] ;  /* 0x0000ea00ff2a7b82 */ /* 0x000e240000000a00 */
[----:B0-----:R-:W-:-:S05]  /*46540*/  IMAD.WIDE.U32 R42, R196, 0x10, R42 ;  /* 0x00000010c42a7825 */ /* 0x001fca00078e002a */
[----:B------:R2:W-:Y:S01]  /*46550*/  STG.E.128 desc[UR6][R42.64], R128 ;  /* 0x000000802a007986 */ /* 0x0005e2000c101d06 */
[----:B------:R-:W-:Y:S05]  /*46560*/  @!P0 BRA `(.L_x_12139) ;  /* 0x0000000000508947 */ /* 0x000fea0003800000 */
[----:B--2---:R-:W-:Y:S01]  /*46570*/  IMAD.U32 R129, R19, 0x10000, RZ ;  /* 0x0001000013817824 */ /* 0x004fe200078e00ff */
[----:B------:R-:W0:Y:S01]  /*46580*/  LDC.64 R42, c[0x0][0x3b0] ;  /* 0x0000ec00ff2a7b82 */ /* 0x000e220000000a00 */
[----:B------:R-:W-:Y:S02]  /*46590*/  LOP3.LUT R128, R20, 0xffff, RZ, 0xc0, !PT ;  /* 0x0000ffff14807812 */ /* 0x000fe400078ec0ff */
[----:B------:R-:W-:Y:S02]  /*465a0*/  PRMT R131, R18, 0x7104, RZ ;  /* 0x0000710412837816 */ /* 0x000fe400000000ff */
[----:B------:R-:W-:Y:S02]  /*465b0*/  LOP3.LUT R129, R129, 0xff0000, RZ, 0xc0, !PT ;  /* 0x00ff000081817812 */ /* 0x000fe400078ec0ff */
[----:B------:R-:W-:Y:S02]  /*465c0*/  LOP3.LUT R196, R16, 0xff, RZ, 0xc0, !PT ;  /* 0x000000ff10c47812 */ /* 0x000fe400078ec0ff */
[----:B------:R-:W-:-:S02]  /*465d0*/  PRMT R128, R129, 0x4210, R128 ;  /* 0x0000421081807816 */ /* 0x000fc40000000080 */
[----:B------:R-:W-:Y:S01]  /*465e0*/  LOP3.LUT R130, R15, 0xff, RZ, 0xc0, !PT ;  /* 0x000000ff0f827812 */ /* 0x000fe200078ec0ff */
[----:B------:R-:W-:Y:S01]  /*465f0*/  IMAD.WIDE.U32 R196, R196, 0x1000000, RZ ;  /* 0x01000000c4c47825 */ /* 0x000fe200078e00ff */
[----:B------:R-:W-:Y:S02]  /*46600*/  LOP3.LUT R129, R0, 0xff, RZ, 0xc0, !PT ;  /* 0x000000ff00817812 */ /* 0x000fe400078ec0ff */
[----:B------:R-:W-:Y:S01]  /*46610*/  LOP3.LUT R200, R128, 0xff00, R131, 0xf8, !PT ;  /* 0x0000ff0080c87812 */ /* 0x000fe200078ef883 */
[----:B------:R-:W-:-:S03]  /*46620*/  IMAD.WIDE.U32 R130, R130, 0x10000, RZ ;  /* 0x0001000082827825 */ /* 0x000fc600078e00ff */
[----:B------:R-:W-:Y:S01]  /*46630*/  LOP3.LUT R201, R200, 0xff, R17, 0xf8, !PT ;  /* 0x000000ffc8c97812 */ /* 0x000fe200078ef811 */
[----:B------:R-:W-:-:S03]  /*46640*/  IMAD.WIDE.U32 R128, R129, 0x100, RZ ;  /* 0x0000010081807825 */ /* 0x000fc600078e00ff */
[----:B------:R-:W-:Y:S01]  /*46650*/  LOP3.LUT R201, R131, R201, R197, 0xfe, !PT ;  /* 0x000000c983c97212 */ /* 0x000fe200078efec5 */
[----:B0-----:R-:W-:Y:S01]  /*46660*/  IMAD.WIDE.U32 R42, R195, 0x8, R42 ;  /* 0x00000008c32a7825 */ /* 0x001fe200078e002a */
[----:B------:R-:W-:Y:S02]  /*46670*/  LOP3.LUT R128, R128, R196, R130, 0xfe, !PT ;  /* 0x000000c480807212 */ /* 0x000fe400078efe82 */
[----:B------:R-:W-:Y:S02]  /*46680*/  LOP3.LUT R129, R201, R129, RZ, 0xfc, !PT ;  /* 0x00000081c9817212 */ /* 0x000fe400078efcff */
[----:B------:R-:W-:-:S05]  /*46690*/  LOP3.LUT R128, R128, 0xff, R3, 0xf8, !PT ;  /* 0x000000ff80807812 */ /* 0x000fca00078ef803 */
[----:B------:R3:W-:Y:S02]  /*466a0*/  STG.E.64 desc[UR6][R42.64], R128 ;  /* 0x000000802a007986 */ /* 0x0007e4000c101b06 */
.L_x_12139:
[----:B------:R-:W-:Y:S05]  /*466b0*/  BSYNC.RECONVERGENT B0 ;  /* 0x0000000000007941 */ /* 0x000fea0003800200 */
.L_x_12138:
[----:B0123--:R-:W-:Y:S01]  /*466c0*/  FADD.FTZ R43, RZ, R4 ;  /* 0x00000004ff2b7221 */ /* 0x00ffe20000010000 */
[C---:B------:R-:W-:Y:S01]  /*466d0*/  ISETP.GT.U32.AND P4, PT, R14.reuse, 0x3f, PT ;  /* 0x0000003f0e00780c */ /* 0x040fe20003f84070 */
[----:B------:R-:W-:Y:S01]  /*466e0*/  UMOV UR13, 0xffffffff ;  /* 0xffffffff000d7882 */ /* 0x000fe20000000000 */
[----:B------:R-:W-:Y:S01]  /*466f0*/  ISETP.GT.U32.AND P3, PT, R14, 0x5f, PT ;  /* 0x0000005f0e00780c */ /* 0x000fe20003f64070 */
[----:B------:R-:W-:Y:S01]  /*46700*/  FADD.FTZ R43, R2, R43 ;  /* 0x0000002b022b7221 */ /* 0x000fe20000010000 */
[C---:B------:R-:W-:Y:S02]  /*46710*/  ISETP.GT.U32.AND P2, PT, R14.reuse, 0x7f, PT ;  /* 0x0000007f0e00780c */ /* 0x040fe40003f44070 */
        /* <DEDUP_REMOVED lines=283> */
.L_x_12289:
        /* <DEDUP_REMOVED lines=8> */
[----:B------:R-:W1:Y:S03]  /*47950*/  @!P1 LDC.64 R128, c[0x0][0x3c0] ;  /* 0x0000f000ff809b82 */ /* 0x000e660000000a00 */
[----:B------:R-:W2:Y:S05]  /*47960*/  MUFU.RSQ R192, R130 ;  /* 0x0000008200c07308 */ /* 0x000eaa0000001400 */
        /* <DEDUP_REMOVED lines=9> */
[----:B------:R-:W-:-:S03]  /*47a00*/  FSEL R195, R195, RZ, !P0 ;  /* 0x000000ffc3c37208 */ /* 0x000fc60004000000 */
[----:B------:R-:W-:-:S05]  /*47a10*/  IMAD R193, R193, R194, RZ ;  /* 0x000000c2c1c17224 */ /* 0x000fca00078e02ff */
[----:B------:R-:W-:-:S04]  /*47a20*/  SHF.R.S32.HI R42, RZ, 0x1f, R193 ;  /* 0x0000001fff2a7819 */ /* 0x000fc800000114c1 */
[----:B------:R-:W-:-:S04]  /*47a30*/  LEA.HI R42, R42, R193, RZ, 0x3 ;  /* 0x000000c12a2a7211 */ /* 0x000fc800078f18ff */
[----:B------:R-:W-:Y:S01]  /*47a40*/  LEA.HI.SX32 R191, R42, R191, 0x1d ;  /* 0x000000bf2abf7211 */ /* 0x000fe200078feaff */
[----:B------:R-:W-:Y:S06]  /*47a50*/  @!P5 BRA `(.L_x_12260) ;  /* 0x0000000000c0d947 */ /* 0x000fec0003800000 */
[--C-:B------:R-:W-:Y:S01]  /*47a60*/  FADD.FTZ R43, R4, -R195.reuse ;  /* 0x800000c3042b7221 */ /* 0x100fe20000010000 */
[----:B------:R-:W-:Y:S02]  /*47a70*/  HADD2.F32 R42, -RZ, R124.H0_H0 ;  /* 0x2000007cff2a7230 */ /* 0x000fe40000004100 */
[--C-:B------:R-:W-:Y:S01]  /*47a80*/  FADD.FTZ R193, R170, -R195.reuse ;  /* 0x800000c3aac17221 */ /* 0x100fe20000010000 */
[----:B------:R-:W-:Y:S02]  /*47a90*/  HADD2.F32 R128, -RZ, R120.H0_H0 ;  /* 0x20000078ff807230 */ /* 0x000fe40000004100 */
[----:B------:R-:W-:Y:S01]  /*47aa0*/  FMUL.FTZ R43, R192, R43 ;  /* 0x0000002bc02b7220 */ /* 0x000fe20000410000 */
[--C-:B------:R-:W-:Y:S01]  /*47ab0*/  FADD.FTZ R129, R140, -R195.reuse ;  /* 0x800000c38c817221 */ /* 0x100fe20000010000 */
[----:B------:R-:W-:Y:S01]  /*47ac0*/  FADD.FTZ R131, R151, -R195 ;  /* 0x800000c397837221 */ /* 0x000fe20000010000 */
[----:B------:R-:W-:Y:S02]  /*47ad0*/  HADD2.F32 R204, -RZ, R127.H0_H0 ;  /* 0x2000007fffcc7230 */ /* 0x000fe40000004100 */
[----:B------:R-:W-:Y:S01]  /*47ae0*/  FFMA.FTZ R128, R43, R42, R128 ;  /* 0x0000002a2b807223 */ /* 0x000fe20000010080 */
[----:B------:R-:W-:Y:S01]  /*47af0*/  HADD2.F32 R206, -RZ, R123.H0_H0 ;  /* 0x2000007bffce7230 */ /* 0x000fe20000004100 */
[----:B------:R-:W1:Y:S01]  /*47b00*/  LDC.64 R42, c[0x0][0x428] ;  /* 0x00010a00ff2a7b82 */ /* 0x000e620000000a00 */
        /* <DEDUP_REMOVED lines=8> */
[----:B0-----:R-:W-:Y:S01]  /*47b90*/  FFMA.FTZ R196, R129, R130, R194 ;  /* 0x0000008281c47223 */ /* 0x001fe200000100c2 */
[--C-:B------:R-:W-:Y:S01]  /*47ba0*/  FADD.FTZ R193, R152, -R195.reuse ;  /* 0x800000c398c17221 */ /* 0x100fe20000010000 */
[--C-:B------:R-:W-:Y:S01]  /*47bb0*/  FADD.FTZ R197, R171, -R195.reuse ;  /* 0x800000c3abc57221 */ /* 0x100fe20000010000 */
        /* <DEDUP_REMOVED lines=19> */
[----:B-1----:R-:W-:-:S04]  /*47cf0*/  IMAD.WIDE.U32 R42, R191, 0x10, R42 ;  /* 0x00000010bf2a7825 */ /* 0x002fc800078e002a */
[----:B------:R-:W-:Y:S01]  /*47d00*/  FFMA.FTZ R197, R131, R200, R202 ;  /* 0x000000c883c57223 */ /* 0x000fe200000100ca */
[----:B------:R-:W-:Y:S01]  /*47d10*/  F2FP.F16.F32.PACK_AB R131, R208, R203 ;  /* 0x000000cbd083723e */ /* 0x000fe200000000ff */
[----:B------:R-:W-:Y:S01]  /*47d20*/  VIADD R191, R191, 0x20 ;  /* 0x00000020bfbf7836 */ /* 0x000fe20000000000 */
[----:B------:R-:W-:Y:S02]  /*47d30*/  F2FP.F16.F32.PACK_AB R128, R193, R128 ;  /* 0x00000080c180723e */ /* 0x000fe400000000ff */
[----:B------:R-:W-:-:S05]  /*47d40*/  F2FP.F16.F32.PACK_AB R129, R197, R196 ;  /* 0x000000c4c581723e */ /* 0x000fca00000000ff */
[----:B------:R1:W-:Y:S02]  /*47d50*/  STG.E.128 desc[UR6][R42.64], R128 ;  /* 0x000000802a007986 */ /* 0x0003e4000c101d06 */
.L_x_12260:
[----:B------:R-:W-:Y:S05]  /*47d60*/  BSYNC.RECONVERGENT B1 ;  /* 0x0000000000017941 */ /* 0x000fea0003800200 */
.L_x_12259:
[----:B------:R-:W-:Y:S01]  /*47d70*/  LOP3.LUT P0, RZ, R23, 0x800, RZ, 0xc0, !PT ;  /* 0x0000080017ff7812 */ /* 0x000fe2000780c0ff */
[----:B------:R-:W-:-:S12]  /*47d80*/  BSSY.RECONVERGENT B1, `(.L_x_12261) ;  /* 0x0000032000017945 */ /* 0x000fd80003800200 */
[----:B------:R-:W-:Y:S05]  /*47d90*/  @!P0 BRA `(.L_x_12262) ;  /* 0x0000000000c08947 */ /* 0x000fea0003800000 */
[--C-:B-1----:R-:W-:Y:S01]  /*47da0*/  FADD.FTZ R43, R21, -R195.reuse ;  /* 0x800000c3152b7221 */ /* 0x102fe20000010000 */
        /* <DEDUP_REMOVED lines=40> */
[C---:B-1----:R-:W-:Y:S01]  /*48030*/  IMAD.WIDE.U32 R42, R191.reuse, 0x10, R42 ;  /* 0x00000010bf2a7825 */ /* 0x042fe200078e002a */
[----:B------:R-:W-:-:S03]  /*48040*/  IADD3 R191, PT, PT, R191, 0x20, RZ ;  /* 0x00000020bfbf7810 */ /* 0x000fc60007ffe0ff */
[----:B------:R-:W-:Y:S01]  /*48050*/  FFMA.FTZ R197, R131, R200, R202 ;  /* 0x000000c883c57223 */ /* 0x000fe200000100ca */
[----:B------:R-:W-:Y:S02]  /*48060*/  F2FP.F16.F32.PACK_AB R131, R208, R203 ;  /* 0x000000cbd083723e */ /* 0x000fe400000000ff */
[----:B------:R-:W-:Y:S02]  /*48070*/  F2FP.F16.F32.PACK_AB R128, R193, R128 ;  /* 0x00000080c180723e */ /* 0x000fe400000000ff */
[----:B------:R-:W-:-:S05]  /*48080*/  F2FP.F16.F32.PACK_AB R129, R197, R196 ;  /* 0x000000c4c581723e */ /* 0x000fca00000000ff */
[----:B------:R2:W-:Y:S02]  /*48090*/  STG.E.128 desc[UR6][R42.64], R128 ;  /* 0x000000802a007986 */ /* 0x0005e4000c101d06 */
.L_x_12262:
[----:B------:R-:W-:Y:S05]  /*480a0*/  BSYNC.RECONVERGENT B1 ;  /* 0x0000000000017941 */ /* 0x000fea0003800200 */
.L_x_12261:
[----:B------:R-:W-:Y:S01]  /*480b0*/  LOP3.LUT P0, RZ, R23, 0x1000, RZ, 0xc0, !PT ;  /* 0x0000100017ff7812 */ /* 0x000fe2000780c0ff */
[----:B------:R-:W-:-:S12]  /*480c0*/  BSSY.RECONVERGENT B1, `(.L_x_12263) ;  /* 0x0000032000017945 */ /* 0x000fd80003800200 */
[----:B------:R-:W-:Y:S05]  /*480d0*/  @!P0 BRA `(.L_x_12264) ;  /* 0x0000000000c08947 */ /* 0x000fea0003800000 */
[--C-:B-12---:R-:W-:Y:S01]  /*480e0*/  FADD.FTZ R43, R24, -R195.reuse ;  /* 0x800000c3182b7221 */ /* 0x106fe20000010000 */
        /* <DEDUP_REMOVED lines=47> */
.L_x_12264:
[----:B------:R-:W-:Y:S05]  /*483e0*/  BSYNC.RECONVERGENT B1 ;  /* 0x0000000000017941 */ /* 0x000fea0003800200 */
.L_x_12263:
[----:B------:R-:W-:Y:S01]  /*483f0*/  LOP3.LUT P0, RZ, R23, 0x2000, RZ, 0xc0, !PT ;  /* 0x0000200017ff7812 */ /* 0x000fe2000780c0ff */
[----:B------:R-:W-:-:S12]  /*48400*/  BSSY.RECONVERGENT B1, `(.L_x_12265) ;  /* 0x0000032000017945 */ /* 0x000fd80003800200 */
[----:B------:R-:W-:Y:S05]  /*48410*/  @!P0 BRA `(.L_x_12266) ;  /* 0x0000000000c08947 */ /* 0x000fea0003800000 */
[--C-:B-123--:R-:W-:Y:S01]  /*48420*/  FADD.FTZ R43, R26, -R195.reuse ;  /* 0x800000c31a2b7221 */ /* 0x10efe20000010000 */
        /* <DEDUP_REMOVED lines=47> */
.L_x_12266:
[----:B------:R-:W-:Y:S05]  /*48720*/  BSYNC.RECONVERGENT B1 ;  /* 0x0000000000017941 */ /* 0x000fea0003800200 */
.L_x_12265:
[----:B------:R-:W-:Y:S01]  /*48730*/  LOP3.LUT P0, RZ, R23, 0x400, RZ, 0xc0, !PT ;  /* 0x0000040017ff7812 */ /* 0x000fe2000780c0ff */
[----:B------:R-:W-:-:S12]  /*48740*/  BSSY.RECONVERGENT B1, `(.L_x_12267) ;  /* 0x0000032000017945 */ /* 0x000fd80003800200 */
[----:B------:R-:W-:Y:S05]  /*48750*/  @!P0 BRA `(.L_x_12268) ;  /* 0x0000000000c08947 */ /* 0x000fea0003800000 */
[--C-:B-1234-:R-:W-:Y:S01]  /*48760*/  FADD.FTZ R43, R28, -R195.reuse ;  /* 0x800000c31c2b7221 */ /* 0x11efe20000010000 */
        /* <DEDUP_REMOVED lines=47> */
.L_x_12268:
[----:B------:R-:W-:Y:S05]  /*48a60*/  BSYNC.RECONVERGENT B1 ;  /* 0x0000000000017941 */ /* 0x000fea0003800200 */
.L_x_12267:
[----:B------:R-:W-:Y:S01]  /*48a70*/  LOP3.LUT P0, RZ, R23, 0x200, RZ, 0xc0, !PT ;  /* 0x0000020017ff7812 */ /* 0x000fe2000780c0ff */
[----:B------:R-:W-:-:S12]  /*48a80*/  BSSY.RECONVERGENT B1, `(.L_x_12269) ;  /* 0x0000032000017945 */ /* 0x000fd80003800200 */
[----:B------:R-:W-:Y:S05]  /*48a90*/  @!P0 BRA `(.L_x_12270) ;  /* 0x0000000000c08947 */ /* 0x000fea0003800000 */
[--C-:B01234-:R-:W-:Y:S01]  /*48aa0*/  FADD.FTZ R43, R30, -R195.reuse ;  /* 0x800000c31e2b7221 */ /* 0x11ffe20000010000 */
        /* <DEDUP_REMOVED lines=9> */
[----:B------:R-:W0:Y:S01]  /*48b40*/  LDC.64 R42, c[0x0][0x428] ;  /* 0x00010a00ff2a7b82 */ /* 0x000e220000000a00 */
        /* <DEDUP_REMOVED lines=8> */
[----:B------:R-:W-:Y:S01]  /*48bd0*/  FFMA.FTZ R196, R129, R130, R194 ;  /* 0x0000008281c47223 */ /* 0x000fe200000100c2 */
        /* <DEDUP_REMOVED lines=28> */
.L_x_12270:
[----:B------:R-:W-:Y:S05]  /*48da0*/  BSYNC.RECONVERGENT B1 ;  /* 0x0000000000017941 */ /* 0x000fea0003800200 */
.L_x_12269:
        /* <DEDUP_REMOVED lines=51> */
.L_x_12272:
[----:B------:R-:W-:Y:S05]  /*490e0*/  BSYNC.RECONVERGENT B1 ;  /* 0x0000000000017941 */ /* 0x000fea0003800200 */
.L_x_12271:
        /* <DEDUP_REMOVED lines=51> */
.L_x_12274:
[----:B------:R-:W-:Y:S05]  /*49420*/  BSYNC.RECONVERGENT B1 ;  /* 0x0000000000017941 */ /* 0x000fea0003800200 */
.L_x_12273:
        /* <DEDUP_REMOVED lines=51> */
.L_x_12276:
[----:B------:R-:W-:Y:S05]  /*49760*/  BSYNC.RECONVERGENT B1 ;  /* 0x0000000000017941 */ /* 0x000fea0003800200 */
.L_x_12275:
[----:B------:R-:W-:-:S13]  /*49770*/  LOP3.LUT P0, RZ, R23, 0x10, RZ, 0xc0, !PT ;  /* 0x0000001017ff7812 */ /* 0x000fda000780c0ff */
[----:B------:R-:W-:Y:S05]  /*49780*/  @!P0 BRA `(.L_x_12258) ;  /* 0x0000000000bc8947 */ /* 0x000fea0003800000 */
[----:B01234-:R-:W0:Y:S01]  /*49790*/  LDC.64 R42, c[0x0][0x428] ;  /* 0x00010a00ff2a7b82 */ /* 0x01fe220000000a00 */
[--C-:B------:R-:W-:Y:S01]  /*497a0*/  FADD.FTZ R129, R38, -R195.reuse ;  /* 0x800000c326817221 */ /* 0x100fe20000010000 */
[--C-:B------:R-:W-:Y:S01]  /*497b0*/  FADD.FTZ R193, R149, -R195.reuse ;  /* 0x800000c395c17221 */ /* 0x100fe20000010000 */
[--C-:B------:R-:W-:Y:S01]  /*497c0*/  FADD.FTZ R201, R168, -R195.reuse ;  /* 0x800000c3a8c97221 */ /* 0x100fe20000010000 */
[----:B------:R-:W-:Y:S02]  /*497d0*/  HADD2.F32 R128, -RZ, R52.H0_H0 ;  /* 0x20000034ff807230 */ /* 0x000fe40000004100 */
[--C-:B------:R-:W-:Y:S01]  /*497e0*/  FADD.FTZ R131, R39, -R195.reuse ;  /* 0x800000c327837221 */ /* 0x100fe20000010000 */
[----:B------:R-:W-:Y:S02]  /*497f0*/  HADD2.F32 R130, -RZ, R48.H0_H0 ;  /* 0x20000030ff827230 */ /* 0x000fe40000004100 */
[--C-:B------:R-:W-:Y:S01]  /*49800*/  FADD.FTZ R197, R150, -R195.reuse ;  /* 0x800000c396c57221 */ /* 0x100fe20000010000 */
[--C-:B------:R-:W-:Y:S01]  /*49810*/  FADD.FTZ R203, R169, -R195.reuse ;  /* 0x800000c3a9cb7221 */ /* 0x100fe20000010000 */
[----:B------:R-:W-:Y:S01]  /*49820*/  FADD.FTZ R205, R188, -R195 ;  /* 0x800000c3bccd7221 */ /* 0x000fe20000010000 */
[----:B------:R-:W-:-:S02]  /*49830*/  HADD2.F32 R194, -RZ, R53.H0_H0 ;  /* 0x20000035ffc27230 */ /* 0x000fc40000004100 */
[C---:B------:R-:W-:Y:S01]  /*49840*/  FMUL.FTZ R129, R192.reuse, R129 ;  /* 0x00000081c0817220 */ /* 0x040fe20000410000 */
        /* <DEDUP_REMOVED lines=27> */
[----:B0-----:R-:W-:-:S04]  /*49a00*/  IMAD.WIDE.U32 R42, R191, 0x10, R42 ;  /* 0x00000010bf2a7825 */ /* 0x001fc800078e002a */
[----:B------:R-:W-:Y:S01]  /*49a10*/  FFMA.FTZ R194, R197, R194, R196 ;  /* 0x000000c2c5c27223 */ /* 0x000fe200000100c4 */
[----:B------:R-:W-:Y:S01]  /*49a20*/  FFMA.FTZ R193, R131, R130, R192 ;  /* 0x0000008283c17223 */ /* 0x000fe200000100c0 */
[----:B------:R-:W-:Y:S02]  /*49a30*/  F2FP.F16.F32.PACK_AB R131, R210, R205 ;  /* 0x000000cdd283723e */ /* 0x000fe400000000ff */
[----:B------:R-:W-:Y:S02]  /*49a40*/  F2FP.F16.F32.PACK_AB R130, R203, R200 ;  /* 0x000000c8cb82723e */ /* 0x000fe400000000ff */
[----:B------:R-:W-:Y:S02]  /*49a50*/  F2FP.F16.F32.PACK_AB R129, R194, R129 ;  /* 0x00000081c281723e */ /* 0x000fe400000000ff */
[----:B------:R-:W-:-:S05]  /*49a60*/  F2FP.F16.F32.PACK_AB R128, R193, R128 ;  /* 0x00000080c180723e */ /* 0x000fca00000000ff */
[----:B------:R0:W-:Y:S02]  /*49a70*/  STG.E.128 desc[UR6][R42.64], R128 ;  /* 0x000000802a007986 */ /* 0x0001e4000c101d06 */
.L_x_12258:
[----:B------:R-:W-:Y:S05]  /*49a80*/  BSYNC.RECONVERGENT B0 ;  /* 0x0000000000007941 */ /* 0x000fea0003800200 */
.L_x_12257:
[----:B01234-:R-:W0:Y:S02]  /*49a90*/  LDC.64 R42, c[0x0][0x380] ;  /* 0x0000e000ff2a7b82 */ /* 0x01fe240000000a00 */
[----:B0-----:R-:W-:-:S04]  /*49aa0*/  LEA R13, R42, R13, 0x2 ;  /* 0x0000000d2a0d7211 */ /* 0x001fc800078e10ff */
[----:B------:R-:W-:-:S13]  /*49ab0*/  ISETP.GE.AND P0, PT, R13, R43, PT ;  /* 0x0000002b0d00720c */ /* 0x000fda0003f06270 */
[----:B------:R-:W-:Y:S05]  /*49ac0*/  @!P0 BRA `(.L_x_12277) ;  /* 0xfffffb7800088947 */ /* 0x000fea000383ffff */
[----:B------:R-:W-:Y:S05]  /*49ad0*/  EXIT ;  /* 0x000000000000794d */ /* 0x000fea0003800000 */
.L_x_12256:
        /* <DEDUP_REMOVED lines=8> */
.L_x_12279:
[----:B------:R-:W-:Y:S05]  /*49b60*/  BSYNC B0 ;  /* 0x0000000000007941 */ /* 0x000fea0003800000 */
.L_x_12278:
[----:B------:R-:W-:Y:S02]  /*49b70*/  IMAD.MOV.U32 R42, RZ, RZ, R200 ;  /* 0x000000ffff2a7224 */ /* 0x000fe400078e00c8 */
[----:B------:R-:W-:Y:S02]  /*49b80*/  HFMA2 R204, -RZ, RZ, 0, 1.847743988037109375e-06 ;  /* 0x0000001fffcc7431 */ /* 0x000fe400000001ff */
[----:B------:R-:W-:Y:S01]  /*49b90*/  IMAD.MOV.U32 R201, RZ, RZ, 0x2 ;  /* 0x00000002ffc97424 */ /* 0x000fe200078e00ff */
[----:B------:R-:W0:Y:S01]  /*49ba0*/  LDC R130, c[0x0][0x400] ;  /* 0x00010000ff827b82 */ /* 0x000e220000000800 */
[----:B------:R-:W-:Y:S01]  /*49bb0*/  FADD.FTZ R128, R43, R42 ;  /* 0x0000002a2b807221 */ /* 0x000fe20000010000 */
[----:B------:R-:W-:-:S04]  /*49bc0*/  IMAD.MOV.U32 R197, RZ, RZ, -0x1 ;  /* 0xffffffffffc57424 */ /* 0x000fc800078e00ff */
[----:B------:R-:W-:-:S07]  /*49bd0*/  MOV R202, R128 ;  /* 0x0000008000ca7202 */ /* 0x000fce0000000f00 */
[----:B0-----:R-:W-:Y:S05]  /*49be0*/  WARPSYNC.COLLECTIVE R197, `(.L_x_12280) ;  /* 0x00000000c5087348 */ /* 0x001fea0003c00000 */
[----:B------:R1:W2:Y:S02]  /*49bf0*/  SHFL.BFLY P6, R200, R202, R201, R204 ;  /* 0x0c0000c9cac87389 */ /* 0x0002a400000c00cc */
[----:B012---:R-:W-:Y:S05]  /*49c00*/  ENDCOLLECTIVE ;  /* 0x000000000000791b */ /* 0x007fea0003800000 */
.L_x_12280:
[----:B------:R-:W-:Y:S01]  /*49c10*/  HFMA2 R201, -RZ, RZ, 0, 2.384185791015625e-07 ;  /* 0x00000004ffc97431 */ /* 0x000fe200000001ff */
[----:B------:R-:W-:-:S05]  /*49c20*/  MOV R129, R200 ;  /* 0x000000c800817202 */ /* 0x000fca0000000f00 */
[----:B------:R-:W-:-:S04]  /*49c30*/  FADD.FTZ R129, R128, R129 ;  /* 0x0000008180817221 */ /* 0x000fc80000010000 */
[----:B------:R-:W-:-:S07]  /*49c40*/  IMAD.MOV.U32 R202, RZ, RZ, R129 ;  /* 0x000000ffffca7224 */ /* 0x000fce00078e0081 */
[----:B------:R-:W-:Y:S05]  /*49c50*/  WARPSYNC.COLLECTIVE R197, `(.L_x_12281) ;  /* 0x00000000c5087348 */ /* 0x000fea0003c00000 */
[----:B------:R0:W1:Y:S02]  /*49c60*/  SHFL.BFLY P6, R200, R202, R201, R204 ;  /* 0x0c0000c9cac87389 */ /* 0x00006400000c00cc */
[----:B01----:R-:W-:Y:S05]  /*49c70*/  ENDCOLLECTIVE ;  /* 0x000000000000791b */ /* 0x003fea0003800000 */
.L_x_12281:
[----:B------:R-:W-:Y:S02]  /*49c80*/  IMAD.MOV.U32 R201, RZ, RZ, 0x8 ;  /* 0x00000008ffc97424 */ /* 0x000fe400078e00ff */
[----:B------:R-:W-:-:S04]  /*49c90*/  IMAD.MOV.U32 R42, RZ, RZ, R200 ;  /* 0x000000ffff2a7224 */ /* 0x000fc800078e00c8 */
[----:B------:R-:W-:-:S05]  /*49ca0*/  FADD.FTZ R131, R129, R42 ;  /* 0x0000002a81837221 */ /* 0x000fca0000010000 */
[----:B------:R-:W-:-:S07]  /*49cb0*/  MOV R202, R131 ;  /* 0x0000008300ca7202 */ /* 0x000fce0000000f00 */
[----:B------:R-:W-:Y:S05]  /*49cc0*/  WARPSYNC.COLLECTIVE R197, `(.L_x_12282) ;  /* 0x00000000c5087348 */ /* 0x000fea0003c00000 */
[----:B------:R0:W1:Y:S02]  /*49cd0*/  SHFL.BFLY P6, R200, R202, R201, R204 ;  /* 0x0c0000c9cac87389 */ /* 0x00006400000c00cc */
[----:B01----:R-:W-:Y:S05]  /*49ce0*/  ENDCOLLECTIVE ;  /* 0x000000000000791b */ /* 0x003fea0003800000 */
.L_x_12282:
[----:B------:R-:W-:Y:S01]  /*49cf0*/  HFMA2 R201, -RZ, RZ, 0, 9.5367431640625e-07 ;  /* 0x00000010ffc97431 */ /* 0x000fe200000001ff */
[----:B------:R-:W-:-:S05]  /*49d00*/  MOV R42, R200 ;  /* 0x000000c8002a7202 */ /* 0x000fca0000000f00 */
[----:B------:R-:W-:-:S04]  /*49d10*/  FADD.FTZ R196, R131, R42 ;  /* 0x0000002a83c47221 */ /* 0x000fc80000010000 */
[----:B------:R-:W-:-:S07]  /*49d20*/  IMAD.MOV.U32 R202, RZ, RZ, R196 ;  /* 0x000000ffffca7224 */ /* 0x000fce00078e00c4 */
[----:B------:R-:W-:Y:S05]  /*49d30*/  WARPSYNC.COLLECTIVE R197, `(.L_x_12283) ;  /* 0x00000000c5087348 */ /* 0x000fea0003c00000 */
[----:B------:R0:W1:Y:S02]  /*49d40*/  SHFL.BFLY P6, R200, R202, R201, R204 ;  /* 0x0c0000c9cac87389 */ /* 0x00006400000c00cc */
[----:B01----:R-:W-:Y:S05]  /*49d50*/  ENDCOLLECTIVE ;  /* 0x000000000000791b */ /* 0x003fea0003800000 */
.L_x_12283:
[----:B------:R-:W-:Y:S02]  /*49d60*/  IMAD.MOV.U32 R201, RZ, RZ, 0x1 ;  /* 0x00000001ffc97424 */ /* 0x000fe400078e00ff */
[----:B------:R-:W-:Y:S01]  /*49d70*/  IMAD.MOV.U32 R195, RZ, RZ, R200 ;  /* 0x000000ffffc37224 */ /* 0x000fe200078e00c8 */
        /* <DEDUP_REMOVED lines=171> */
.L_x_12284:
[----:B------:R-:W-:Y:S01]  /*4a830*/  HFMA2 R201, -RZ, RZ, 0, 1.1920928955078125e-07 ;  /* 0x00000002ffc97431 */ /* 0x000fe200000001ff */
[----:B------:R-:W-:-:S05]  /*4a840*/  MOV R43, R200 ;  /* 0x000000c8002b7202 */ /* 0x000fca0000000f00 */
[----:B------:R-:W-:-:S04]  /*4a850*/  FADD.FTZ R43, R42, R43 ;  /* 0x0000002b2a2b7221 */ /* 0x000fc80000010000 */
[----:B------:R-:W-:-:S07]  /*4a860*/  IMAD.MOV.U32 R202, RZ, RZ, R43 ;  /* 0x000000ffffca7224 */ /* 0x000fce00078e002b */
[----:B------:R-:W-:Y:S05]  /*4a870*/  WARPSYNC.COLLECTIVE R197, `(.L_x_12285) ;  /* 0x00000000c5087348 */ /* 0x000fea0003c00000 */
[----:B------:R0:W1:Y:S02]  /*4a880*/  SHFL.BFLY P6, R200, R202, R201, R204 ;  /* 0x0c0000c9cac87389 */ /* 0x00006400000c00cc */
[----:B01----:R-:W-:Y:S05]  /*4a890*/  ENDCOLLECTIVE ;  /* 0x000000000000791b */ /* 0x003fea0003800000 */
.L_x_12285:
[----:B------:R-:W-:Y:S02]  /*4a8a0*/  IMAD.MOV.U32 R201, RZ, RZ, 0x4 ;  /* 0x00000004ffc97424 */ /* 0x000fe400078e00ff */
[----:B------:R-:W-:-:S04]  /*4a8b0*/  IMAD.MOV.U32 R128, RZ, RZ, R200 ;  /* 0x000000ffff807224 */ /* 0x000fc800078e00c8 */
[----:B------:R-:W-:-:S05]  /*4a8c0*/  FADD.FTZ R128, R43, R128 ;  /* 0x000000802b807221 */ /* 0x000fca0000010000 */
[----:B------:R-:W-:-:S07]  /*4a8d0*/  MOV R202, R128 ;  /* 0x0000008000ca7202 */ /* 0x000fce0000000f00 */
[----:B------:R-:W-:Y:S05]  /*4a8e0*/  WARPSYNC.COLLECTIVE R197, `(.L_x_12286) ;  /* 0x00000000c5087348 */ /* 0x000fea0003c00000 */
[----:B------:R0:W1:Y:S02]  /*4a8f0*/  SHFL.BFLY P6, R200, R202, R201, R204 ;  /* 0x0c0000c9cac87389 */ /* 0x00006400000c00cc */
[----:B01----:R-:W-:Y:S05]  /*4a900*/  ENDCOLLECTIVE ;  /* 0x000000000000791b */ /* 0x003fea0003800000 */
.L_x_12286:
[----:B------:R-:W-:Y:S01]  /*4a910*/  HFMA2 R201, -RZ, RZ, 0, 4.76837158203125e-07 ;  /* 0x00000008ffc97431 */ /* 0x000fe200000001ff */
[----:B------:R-:W-:-:S05]  /*4a920*/  MOV R129, R200 ;  /* 0x000000c800817202 */ /* 0x000fca0000000f00 */
[----:B------:R-:W-:-:S04]  /*4a930*/  FADD.FTZ R129, R128, R129 ;  /* 0x0000008180817221 */ /* 0x000fc80000010000 */
[----:B------:R-:W-:-:S07]  /*4a940*/  IMAD.MOV.U32 R202, RZ, RZ, R129 ;  /* 0x000000ffffca7224 */ /* 0x000fce00078e0081 */
[----:B------:R-:W-:Y:S05]  /*4a950*/  WARPSYNC.COLLECTIVE R197, `(.L_x_12287) ;  /* 0x00000000c5087348 */ /* 0x000fea0003c00000 */
[----:B------:R0:W1:Y:S02]  /*4a960*/  SHFL.BFLY P6, R200, R202, R201, R204 ;  /* 0x0c0000c9cac87389 */ /* 0x00006400000c00cc */
[----:B01----:R-:W-:Y:S05]  /*4a970*/  ENDCOLLECTIVE ;  /* 0x000000000000791b */ /* 0x003fea0003800000 */
.L_x_12287:
[----:B------:R-:W-:Y:S02]  /*4a980*/  IMAD.MOV.U32 R201, RZ, RZ, 0x10 ;  /* 0x00000010ffc97424 */ /* 0x000fe400078e00ff */
[----:B------:R-:W-:-:S04]  /*4a990*/  IMAD.MOV.U32 R196, RZ, RZ, R200 ;  /* 0x000000ffffc47224 */ /* 0x000fc800078e00c8 */
[----:B------:R-:W-:-:S05]  /*4a9a0*/  FADD.FTZ R196, R129, R196 ;  /* 0x000000c481c47221 */ /* 0x000fca0000010000 */
[----:B------:R-:W-:-:S07]  /*4a9b0*/  MOV R202, R196 ;  /* 0x000000c400ca7202 */ /* 0x000fce0000000f00 */
[----:B------:R-:W-:Y:S05]  /*4a9c0*/  WARPSYNC.COLLECTIVE R197, `(.L_x_12288) ;  /* 0x00000000c5087348 */ /* 0x000fea0003c00000 */
[----:B------:R0:W1:Y:S02]  /*4a9d0*/  SHFL.BFLY P6, R200, R202, R201, R204 ;  /* 0x0c0000c9cac87389 */ /* 0x00006400000c00cc */
[----:B01----:R-:W-:Y:S05]  /*4a9e0*/  ENDCOLLECTIVE ;  /* 0x000000000000791b */ /* 0x003fea0003800000 */
.L_x_12288:
[----:B------:R-:W-:Y:S01]  /*4a9f0*/  MOV R131, R200 ;  /* 0x000000c800837202 */ /* 0x000fe20000000f00 */
[----:B------:R-:W-:Y:S06]  /*4aa00*/  BRA `(.L_x_12289) ;  /* 0xffffffcc00b07947 */ /* 0x000fec000383ffff */
.L_x_12290:
        /* <DEDUP_REMOVED lines=15> */
.L_x_88442:


//--------------------- .text._ZN10layer_norm13ln_fwd_kernelINS_13Kernel_traitsI6__halfS2_S2_S2_fjLj2560ELj1ELj4ELj1ELj16ENS_18Kernel_traits_baseILj2560ES2_S2_S2_S2_fjLj128EEEEELb1ELb0ELb1ELb1EEEvNS_9FwdParamsE --------------------------
	.section	.text._ZN10layer_norm13ln_fwd_kernelINS_13Kernel_traitsI6__halfS2_S2_S2_fjLj2560ELj1ELj4ELj1ELj16ENS_18Kernel_traits_baseILj2560ES2_S2_S2_S2_fjLj128EEEEELb1ELb0ELb1ELb1EEEvNS_9FwdParamsE,"ax",@progbits
	.align	128
        .global         _ZN10layer_norm13ln_fwd_kernelINS_13Kernel_traitsI6__halfS2_S2_S2_fjLj2560ELj1ELj4ELj1ELj16ENS_18Kernel_traits_baseILj2560ES2_S2_S2_S2_fjLj128EEEEELb1ELb0ELb1ELb1EEEvNS_9FwdParamsE
        .type           _ZN10layer_norm13ln_fwd_kernelINS_13Kernel_traitsI6__halfS2_S2_S2_fjLj2560ELj1ELj4ELj1ELj16ENS_18Kernel_traits_baseILj2560ES2_S2_S2_S2_fjLj128EEEEELb1ELb0ELb1ELb1EEEvNS_9FwdParamsE,@function
        .size           _ZN10layer_norm13ln_fwd_kernelINS_13Kernel_traitsI6__halfS2_S2_S2_fjLj2560ELj1ELj4ELj1ELj16ENS_18Kernel_traits_baseILj2560ES2_S2_S2_S2_fjLj128EEEEELb1ELb0ELb1ELb1EEEvNS_9FwdParamsE,(.L_x_88443 - _ZN10layer_norm13ln_fwd_kernelINS_13Kernel_traitsI6__halfS2_S2_S2_fjLj2560ELj1ELj4ELj1ELj16ENS_18Kernel_traits_baseILj2560ES2_S2_S2_S2_fjLj128EEEEELb1ELb0ELb1ELb1EEEvNS_9FwdParamsE)
        .other          _ZN10layer_norm13ln_fwd_kernelINS_13Kernel_traitsI6__halfS2_S2_S2_fjLj2560ELj1ELj4ELj1ELj16ENS_18Kernel_traits_baseILj2560ES2_S2_S2_S2_fjLj128EEEEELb1ELb0ELb1ELb1EEEvNS_9FwdParamsE,@"STO_CUDA_ENTRY STV_DEFAULT"
_ZN10layer_norm13ln_fwd_kernelINS_13Kernel_traitsI6__halfS2_S2_S2_fjLj2560ELj1ELj4ELj1ELj16ENS_18Kernel_traits_baseILj2560ES2_S2_S2_S2_fjLj128EEEEELb1ELb0ELb1ELb1EEEvNS_9FwdParamsE:
.text._ZN10layer_norm13ln_fwd_kernelINS_13Kernel_traitsI6__halfS2_S2_S2_fjLj2560ELj1ELj4ELj1ELj16ENS_18Kernel_traits_baseILj2560ES2_S2_S2_S2_fjLj128EEEEELb1ELb0ELb1ELb1EEEvNS_9FwdParamsE:
        /* <DEDUP_REMOVED lines=17> */
[----:B-----5:R-:W-:-:S04]  /*0110*/  UISETP.NE.U32.AND UP0, UPT, UR8, URZ, UPT ;  /* 0x000000ff0800728c */ /* 0x020fc8000bf05070 */
[----:B------:R-:W-:-:S03]  /*0120*/  UISETP.NE.AND.EX UP0, UPT, UR9, URZ, UPT, UP0 ;  /* 0x000000ff0900728c */ /* 0x000fc6000bf05300 */
[----:B------:R-:W4:Y:S01]  /*0130*/  LDC R5, c[0x0][0x360] ;  /* 0x0000d800ff057b82 */ /* 0x000f220000000800 */
[----:B0-----:R-:W-:Y:S02]  /*0140*/  USHF.L.U32 UR4, UR5, 0x2, URZ ;  /* 0x0000000205047899 */ /* 0x001fe400080006ff */
[----:B----4-:R-:W-:Y:S01]  /*0150*/  IMAD R10, R5, UR5, R0 ;  /* 0x00000005050a7c24 */ /* 0x010fe2000f8e0200 */
[----:B-1----:R-:W-:Y:S02]  /*0160*/  @P0 IADD3 R223, P1, PT, R2, R7, RZ ;  /* 0x0000000702df0210 */ /* 0x002fe40007f3e0ff */
[----:B------:R-:W-:-:S03]  /*0170*/  LOP3.LUT R2, R0, 0x1f, RZ, 0xc0, !PT ;  /* 0x0000001f00027812 */ /* 0x000fc600078ec0ff */
[----:B------:R-:W-:Y:S01]  /*0180*/  @P0 IMAD.X R6, RZ, RZ, R3, P1 ;  /* 0x000000ffff060224 */ /* 0x000fe200008e0603 */
[----:B------:R-:W-:Y:S02]  /*0190*/  SHF.R.U32.HI R3, RZ, 0x5, R0 ;  /* 0x00000005ff037819 */ /* 0x000fe40000011600 */
[C---:B--2---:R-:W-:Y:S01]  /*01a0*/  IADD3 R12, PT, PT, R134.reuse, -0x61c88647, RZ ;  /* 0x9e3779b9860c7810 */ /* 0x044fe20007ffe0ff */
[----:B------:R-:W-:Y:S01]  /*01b0*/  VIADD R14, R135, 0xbb67ae85 ;  /* 0xbb67ae85870e7836 */ /* 0x000fe20000000000 */
[----:B------:R-:W-:Y:S01]  /*01c0*/  LOP3.LUT R3, R3, UR4, RZ, 0xfc, !PT ;  /* 0x0000000403037c12 */ /* 0x000fe2000f8efcff */
        /* <DEDUP_REMOVED lines=9> */
[----:B------:R-:W-:Y:S01]  /*0260*/  IADD3 R28, PT, PT, R135, -0x24c28bd8, RZ ;  /* 0xdb3d7428871c7810 */ /* 0x000fe20007ffe0ff */
[----:B------:R-:W-:Y:S01]  /*0270*/  VIADD R23, R134, 0xb54cda56 ;  /* 0xb54cda5686177836 */ /* 0x000fe20000000000 */
[--C-:B------:R-:W-:Y:S01]  /*0280*/  SHF.R.U64 R4, R223, 0x2, R6.reuse ;  /* 0x00000002df047819 */ /* 0x100fe20000001206 */
[C---:B------:R-:W-:Y:S01]  /*0290*/  VIADD R24, R135.reuse, 0x646e171e ;  /* 0x646e171e87187836 */ /* 0x040fe20000000000 */
[----:B------:R-:W-:Y:S01]  /*02a0*/  SHF.R.U32.HI R13, RZ, 0x2, R6 ;  /* 0x00000002ff0d7819 */ /* 0x000fe20000011606 */
[----:B------:R-:W-:-:S02]  /*02b0*/  VIADD R26, R135, 0x1fd5c5a3 ;  /* 0x1fd5c5a3871a7836 */ /* 0x000fc40000000000 */
        /* <DEDUP_REMOVED lines=29> */
.L_x_12291:
        /* <DEDUP_REMOVED lines=32> */
.L_x_12292:
[----:B------:R-:W1:Y:S02]  /*0690*/  LDCU UR4, c[0x0][0x384] ;  /* 0x00007080ff0477ac */ /* 0x000e640008000800 */
[----:B-1----:R-:W-:-:S13]  /*06a0*/  ISETP.GE.AND P0, PT, R3, UR4, PT ;  /* 0x0000000403007c0c */ /* 0x002fda000bf06270 */
[----:B------:R-:W-:Y:S05]  /*06b0*/  @P0 EXIT ;  /* 0x000000000000094d */ /* 0x000fea0003800000 */
[----:B------:R-:W-:Y:S01]  /*06c0*/  IMAD.HI.U32 R5, R10, -0x326172a9, RZ ;  /* 0xcd9e8d570a057827 */ /* 0x000fe200078e00ff */
[----:B------:R-:W-:Y:S01]  /*06d0*/  LOP3.LUT R223, R223, 0x3, RZ, 0xc0, !PT ;  /* 0x00000003dfdf7812 */ /* 0x000fe200078ec0ff */
[----:B------:R-:W1:Y:S02]  /*06e0*/  LDCU UR8, c[0x0][0x404] ;  /* 0x00008080ff0877ac */ /* 0x000e640008000800 */
[C---:B0-----:R-:W-:Y:S01]  /*06f0*/  IMAD.HI.U32 R7, R4.reuse, -0x2daee0ad, RZ ;  /* 0xd2511f5304077827 */ /* 0x041fe200078e00ff */
[----:B------:R-:W-:Y:S01]  /*0700*/  LOP3.LUT R5, R13, R5, R134, 0x96, !PT ;  /* 0x000000050d057212 */ /* 0x000fe200078e9686 */
[----:B------:R-:W0:Y:S02]  /*0710*/  LDCU.U8 UR9, c[0x0][0x410] ;  /* 0x00008200ff0977ac */ /* 0x000e240008000000 */
[----:B------:R-:W-:Y:S01]  /*0720*/  IMAD R11, R4, -0x2daee0ad, RZ ;  /* 0xd2511f53040b7824 */ /* 0x000fe200078e02ff */
[----:B------:R-:W-:Y:S01]  /*0730*/  LOP3.LUT R7, R7, R135, RZ, 0x3c, !PT ;  /* 0x0000008707077212 */ /* 0x000fe200078e3cff */
[----:B------:R-:W-:Y:S01]  /*0740*/  IMAD.HI.U32 R6, R5, -0x2daee0ad, RZ ;  /* 0xd2511f5305067827 */ /* 0x000fe200078e00ff */
[----:B------:R-:W2:Y:S03]  /*0750*/  LDCU UR12, c[0x0][0x448] ;  /* 0x00008900ff0c77ac */ /* 0x000ea60008000800 */
[----:B------:R-:W-:Y:S01]  /*0760*/  IMAD R9, R10, -0x326172a9, RZ ;  /* 0xcd9e8d570a097824 */ /* 0x000fe200078e02ff */
[----:B------:R-:W-:Y:S01]  /*0770*/  LOP3.LUT R6, R14, R11, R6, 0x96, !PT ;  /* 0x0000000b0e067212 */ /* 0x000fe200078e9606 */
[C---:B------:R-:W-:Y:S01]  /*0780*/  IMAD.HI.U32 R0, R7.reuse, -0x326172a9, RZ ;  /* 0xcd9e8d5707007827 */ /* 0x040fe200078e00ff */
[----:B------:R-:W3:Y:S03]  /*0790*/  LDCU.64 UR10, c[0x0][0x408] ;  /* 0x00008100ff0a77ac */ /* 0x000ee60008000a00 */
[----:B------:R-:W-:Y:S01]  /*07a0*/  IMAD R8, R7, -0x326172a9, RZ ;  /* 0xcd9e8d5707087824 */ /* 0x000fe200078e02ff */
[----:B------:R-:W-:Y:S01]  /*07b0*/  LOP3.LUT R0, R12, R9, R0, 0x96, !PT ;  /* 0x000000090c007212 */ /* 0x000fe200078e9600 */
[----:B------:R-:W-:Y:S01]  /*07c0*/  IMAD R12, R5, -0x2daee0ad, RZ ;  /* 0xd2511f53050c7824 */ /* 0x000fe200078e02ff */
[----:B------:R-:W4:Y:S01]  /*07d0*/  LDCU.64 UR4, c[0x0][0x3a0] ;  /* 0x00007400ff0477ac */ /* 0x000f220008000a00 */
        /* <DEDUP_REMOVED lines=45> */
[----:B------:R-:W-:Y:S01]  /*0ab0*/  IMAD.MOV.U32 R7, RZ, RZ, RZ ;  /* 0x000000ffff077224 */ /* 0x000fe200078e00ff */
[----:B------:R-:W-:Y:S01]  /*0ac0*/  LOP3.LUT R0, R29, R6, R5, 0x96, !PT ;  /* 0x000000061d007212 */ /* 0x000fe200078e9605 */
[----:B------:R-:W-:Y:S01]  /*0ad0*/  IMAD.MOV.U32 R6, RZ, RZ, R10 ;  /* 0x000000ffff067224 */ /* 0x000fe200078e000a */
[----:B------:R-:W-:Y:S01]  /*0ae0*/  MOV R5, R13 ;  /* 0x0000000d00057202 */ /* 0x000fe20000000f00 */
[----:B------:R-:W-:Y:S02]  /*0af0*/  IMAD R38, R12, -0x326172a9, RZ ;  /* 0xcd9e8d570c267824 */ /* 0x000fe400078e02ff */
[----:B01234-:R-:W-:-:S07]  /*0b00*/  IMAD R220, R8, -0x2daee0ad, RZ ;  /* 0xd2511f5308dc7824 */ /* 0x01ffce00078e02ff */
.L_x_13474:
[----:B0-----:R-:W0:Y:S08]  /*0b10*/  LDC.64 R174, c[0x0][0x3f0] ;  /* 0x0000fc00ffae7b82 */ /* 0x001e300000000a00 */
[----:B------:R-:W1:Y:S08]  /*0b20*/  LDC R8, c[0x0][0x388] ;  /* 0x0000e200ff087b82 */ /* 0x000e700000000800 */
[----:B------:R-:W2:Y:S01]  /*0b30*/  LDC.64 R26, c[0x0][0x3f8] ;  /* 0x0000fe00ff1a7b82 */ /* 0x000ea20000000a00 */
[----:B0-----:R-:W-:-:S06]  /*0b40*/  IMAD.WIDE R174, R3, 0x4, R174 ;  /* 0x0000000403ae7825 */ /* 0x001fcc00078e02ae */
[----:B------:R-:W3:Y:S01]  /*0b50*/  LDG.E R174, desc[UR6][R174.64] ;  /* 0x00000006aeae7981 */ /* 0x000ee2000c1e1900 */
[----:B------:R-:W-:Y:S01]  /*0b60*/  ISETP.NE.U32.AND P0, PT, RZ, UR4, PT ;  /* 0x00000004ff007c0c */ /* 0x000fe2000bf05070 */
[----:B------:R-:W-:-:S03]  /*0b70*/  IMAD.MOV.U32 R176, RZ, RZ, RZ ;  /* 0x000000ffffb07224 */ /* 0x000fc600078e00ff */
[----:B------:R-:W-:Y:S01]  /*0b80*/  ISETP.NE.AND.EX P0, PT, RZ, UR5, PT, P0 ;  /* 0x00000005ff007c0c */ /* 0x000fe2000bf05300 */
[----:B--2---:R-:W-:Y:S01]  /*0b90*/  IMAD.WIDE R26, R3, 0x4, R26 ;  /* 0x00000004031a7825 */ /* 0x004fe200078e021a */
[C---:B------:R-:W-:Y:S02]  /*0ba0*/  IADD3 R24, PT, PT, R134.reuse, 0x3c6ef372, RZ ;  /* 0x3c6ef37286187810 */ /* 0x040fe40007ffe0ff */
[C---:B------:R-:W-:Y:S01]  /*0bb0*/  IADD3 R30, PT, PT, R134.reuse, -0x700cb87f, RZ ;  /* 0x8ff34781861e7810 */ /* 0x040fe20007ffe0ff */
[C---:B------:R-:W-:Y:S01]  /*0bc0*/  VIADD R20, R135.reuse, 0x1fd5c5a3 ;  /* 0x1fd5c5a387147836 */ /* 0x040fe20000000000 */
[C---:B------:R-:W-:Y:S01]  /*0bd0*/  IADD3 R33, PT, PT, R134.reuse, -0x255992d5, RZ ;  /* 0xdaa66d2b86217810 */ /* 0x040fe20007ffe0ff */
[C---:B------:R-:W-:Y:S01]  /*0be0*/  VIADD R22, R134.reuse, 0x78dde6e4 ;  /* 0x78dde6e486167836 */ /* 0x040fe20000000000 */
[C---:B------:R-:W-:Y:S01]  /*0bf0*/  IADD3 R36, PT, PT, R135.reuse, 0x646e171e, RZ ;  /* 0x646e171e87247810 */ /* 0x040fe20007ffe0ff */
[----:B------:R-:W-:Y:S02]  /*0c00*/  VIADD R23, R134, 0x1715609d ;  /* 0x1715609d86177836 */ /* 0x000fe40000000000 */
[----:B------:R-:W-:-:S02]  /*0c10*/  VIADD R25, R135, 0xed9eba14 ;  /* 0xed9eba1487197836 */ /* 0x000fc40000000000 */
[C---:B------:R-:W-:Y:S02]  /*0c20*/  VIADD R31, R134.reuse, 0x9e3779b9 ;  /* 0x9e3779b9861f7836 */ /* 0x040fe40000000000 */
[----:B------:R-:W-:Y:S02]  /*0c30*/  VIADD R32, R135, 0x32370b8f ;  /* 0x32370b8f87207836 */ /* 0x000fe40000000000 */
[C---:B------:R-:W-:Y:S02]  /*0c40*/  VIADD R34, R134.reuse, 0xb54cda56 ;  /* 0xb54cda5686227836 */ /* 0x040fe40000000000 */
[C---:B------:R-:W-:Y:S02]  /*0c50*/  VIADD R35, R134.reuse, 0xf1bbcdc8 ;  /* 0xf1bbcdc886237836 */ /* 0x040fe40000000000 */
[----:B------:R-:W-:Y:S01]  /*0c60*/  VIADD R37, R134, 0x5384540f ;  /* 0x5384540f86257836 */ /* 0x000fe20000000000 */
[----:B---3--:R-:W-:-:S13]  /*0c70*/  ISETP.GE.AND P1, PT, R174, 0x1, PT ;  /* 0x00000001ae00780c */ /* 0x008fda0003f26270 */
[----:B------:R-:W0:Y:S01]  /*0c80*/  @P1 LDC.64 R28, c[0x0][0x390] ;  /* 0x0000e400ff1c1b82 */ /* 0x000e220000000a00 */
[----:B------:R-:W-:-:S05]  /*0c90*/  @P1 IADD3 R9, PT, PT, R174, -0x1, RZ ;  /* 0xffffffffae091810 */ /* 0x000fca0007ffe0ff */
[----:B-1----:R-:W-:-:S05]  /*0ca0*/  @P1 IMAD R9, R9, R8, RZ ;  /* 0x0000000809091224 */ /* 0x002fca00078e02ff */
[----:B------:R-:W-:-:S04]  /*0cb0*/  @P1 SHF.R.S32.HI R10, RZ, 0x1f, R9 ;  /* 0x0000001fff0a1819 */ /* 0x000fc80000011409 */
[----:B------:R-:W-:Y:S01]  /*0cc0*/  @P1 LEA.HI R9, R10, R9, RZ, 0x3 ;  /* 0x000000090a091211 */ /* 0x000fe200078f18ff */
[----:B------:R-:W-:-:S03]  /*0cd0*/  IMAD R10, R3, R8, RZ ;  /* 0x00000008030a7224 */ /* 0x000fc600078e02ff */
[----:B------:R-:W-:Y:S02]  /*0ce0*/  @P1 LEA.HI.SX32 R176, R9, R2, 0x1d ;  /* 0x0000000209b01211 */ /* 0x000fe400078feaff */
[----:B------:R-:W-:Y:S01]  /*0cf0*/  SHF.R.S32.HI R21, RZ, 0x1f, R10 ;  /* 0x0000001fff157819 */ /* 0x000fe2000001140a */
[----:B-----5:R1:W5:Y:S02]  /*0d00*/  LDG.E R9, desc[UR6][R26.64] ;  /* 0x000000061a097981 */ /* 0x020364000c1e1900 */
[----:B0-----:R-:W-:Y:S01]  /*0d10*/  @P1 IMAD.WIDE.U32 R28, R176, 0x10, R28 ;  /* 0x00000010b01c1825 */ /* 0x001fe200078e001c */
[----:B------:R-:W-:Y:S02]  /*0d20*/  LEA.HI R175, R21, R10, RZ, 0x3 ;  /* 0x0000000a15af7211 */ /* 0x000fe400078f18ff */
[----:B------:R-:W-:Y:S02]  /*0d30*/  IADD3 R21, PT, PT, R135, -0x695add53, RZ ;  /* 0x96a522ad87157810 */ /* 0x000fe40007ffe0ff */
[----:B------:R0:W5:Y:S01]  /*0d40*/  @P1 LDG.E.128 R44, desc[UR6][R28.64] ;  /* 0x000000061c2c1981 */ /* 0x000162000c1e1d00 */
[----:B------:R-:W-:Y:S01]  /*0d50*/  LEA.HI.SX32 R175, R175, R2, 0x1d ;  /* 0x00000002afaf7211 */ /* 0x000fe200078feaff */
[C---:B-1----:R-:W-:Y:S01]  /*0d60*/  VIADD R26, R135.reuse, 0xa9066899 ;  /* 0xa9066899871a7836 */ /* 0x042fe20000000000 */
[C---:B------:R-:W-:Y:S01]  /*0d70*/  IADD3 R27, PT, PT, R135.reuse, 0x76cf5d0a, RZ ;  /* 0x76cf5d0a871b7810 */ /* 0x040fe20007ffe0ff */
[----:B0-----:R-:W-:-:S02]  /*0d80*/  VIADD R28, R135, 0xdb3d7428 ;  /* 0xdb3d7428871c7836 */ /* 0x001fc40000000000 */
[----:B------:R-:W-:Y:S01]  /*0d90*/  VIADD R29, R135, 0xbb67ae85 ;  /* 0xbb67ae85871d7836 */ /* 0x000fe20000000000 */
[----:B------:R-:W-:Y:S06]  /*0da0*/  @!P0 BRA `(.L_x_12293) ;  /* 0x0000002c00a48947 */ /* 0x000fec0003800000 */
[----:B------:R-:W0:Y:S02]  /*0db0*/  LDC.64 R128, c[0x0][0x3a0] ;  /* 0x0000e800ff807b82 */ /* 0x000e240000000a00 */
        /* <DEDUP_REMOVED lines=24> */
.L_x_12298:
        /* <DEDUP_REMOVED lines=13> */
.L_x_12300:
[----:B------:R-:W-:Y:S05]  /*1010*/  BSYNC.RECONVERGENT B2 ;  /* 0x0000000000027941 */ /* 0x000fea0003800200 */
.L_x_12299:
        /* <DEDUP_REMOVED lines=43> */
.L_x_12297:
[----:B------:R-:W-:Y:S05]  /*12d0*/  BSYNC.RECONVERGENT B1 ;  /* 0x0000000000017941 */ /* 0x000fea0003800200 */
.L_x_12296:
        /* <DEDUP_REMOVED lines=11> */
.L_x_12295:
[----:B------:R-:W-:Y:S05]  /*1390*/  BSYNC.RECONVERGENT B0 ;  /* 0x0000000000007941 */ /* 0x000fea0003800200 */
.L_x_12294:
        /* <DEDUP_REMOVED lines=22> */
.L_x_12305:
        /* <DEDUP_REMOVED lines=13> */
.L_x_12307:
[----:B------:R-:W-:Y:S05]  /*15d0*/  BSYNC.RECONVERGENT B2 ;  /* 0x0000000000027941 */ /* 0x000fea0003800200 */
.L_x_12306:
        /* <DEDUP_REMOVED lines=43> */
.L_x_12304:
[----:B------:R-:W-:Y:S05]  /*1890*/  BSYNC.RECONVERGENT B1 ;  /* 0x0000000000017941 */ /* 0x000fea0003800200 */
.L_x_12303:
        /* <DEDUP_REMOVED lines=11> */
.L_x_12302:
[----:B------:R-:W-:Y:S05]  /*1950*/  BSYNC.RECONVERGENT B0 ;  /* 0x0000000000007941 */ /* 0x000fea0003800200 */
.L_x_12301:
        /* <DEDUP_REMOVED lines=22> */
.L_x_12312:
        /* <DEDUP_REMOVED lines=13> */
.L_x_12314:
[----:B------:R-:W-:Y:S05]  /*1b90*/  BSYNC.RECONVERGENT B2 ;  /* 0x0000000000027941 */ /* 0x000fea0003800200 */
.L_x_12313:
        /* <DEDUP_REMOVED lines=41> */
[----:B------:R-:W-:Y:S02]  /*1e30*/  HFMA2 R43, -RZ, RZ, 0, 0 ;  /* 0x00000000ff2b7431 */ /* 0x000fe400000001ff */
[----:B------:R-:W-:-:S07]  /*1e40*/  IMAD.MOV.U32 R14, RZ, RZ, R137 ;  /* 0x000000ffff0e7224 */ /* 0x000fce00078e0089 */
.L_x_12311:
[----:B------:R-:W-:Y:S05]  /*1e50*/  BSYNC.RECONVERGENT B1 ;  /* 0x0000000000017941 */ /* 0x000fea0003800200 */
.L_x_12310:
        /* <DEDUP_REMOVED lines=11> */
.L_x_12309:
[----:B------:R-:W-:Y:S05]  /*1f10*/  BSYNC.RECONVERGENT B0 ;  /* 0x0000000000007941 */ /* 0x000fea0003800200 */
.L_x_12308:
        /* <DEDUP_REMOVED lines=22> */
.L_x_12319:
        /* <DEDUP_REMOVED lines=13> */
.L_x_12321:
[----:B------:R-:W-:Y:S05]  /*2150*/  BSYNC.RECONVERGENT B2 ;  /* 0x0000000000027941 */ /* 0x000fea0003800200 */
.L_x_12320:
        /* <DEDUP_REMOVED lines=43> */
.L_x_12318:
[----:B------:R-:W-:Y:S05]  /*2410*/  BSYNC.RECONVERGENT B1 ;  /* 0x0000000000017941 */ /* 0x000fea0003800200 */
.L_x_12317:
        /* <DEDUP_REMOVED lines=11> */
.L_x_12316:
[----:B------:R-:W-:Y:S05]  /*24d0*/  BSYNC.RECONVERGENT B0 ;  /* 0x0000000000007941 */ /* 0x000fea0003800200 */
.L_x_12315:
        /* <DEDUP_REMOVED lines=22> */
.L_x_12326:
        /* <DEDUP_REMOVED lines=13> */
.L_x_12328:
[----:B------:R-:W-:Y:S05]  /*2710*/  BSYNC.RECONVERGENT B2 ;  /* 0x0000000000027941 */ /* 0x000fea0003800200 */
.L_x_12327:
        /* <DEDUP_REMOVED lines=43> */
.L_x_12325:
[----:B------:R-:W-:Y:S05]  /*29d0*/  BSYNC.RECONVERGENT B1 ;  /* 0x0000000000017941 */ /* 0x000fea0003800200 */
.L_x_12324:
        /* <DEDUP_REMOVED lines=11> */
.L_x_12323:
[----:B------:R-:W-:Y:S05]  /*2a90*/  BSYNC.RECONVERGENT B0 ;  /* 0x0000000000007941 */ /* 0x000fea0003800200 */
.L_x_12322:
        /* <DEDUP_REMOVED lines=22> */
.L_x_12333:
        /* <DEDUP_REMOVED lines=13> */
.L_x_12335:
[----:B------:R-:W-:Y:S05]  /*2cd0*/  BSYNC.RECONVERGENT B2 ;  /* 0x0000000000027941 */ /* 0x000fea0003800200 */
.L_x_12334:
        /* <DEDUP_REMOVED lines=43> */
.L_x_12332:
[----:B------:R-:W-:Y:S05]  /*2f90*/  BSYNC.RECONVERGENT B1 ;  /* 0x0000000000017941 */ /* 0x000fea0003800200 */
.L_x_12331:
        /* <DEDUP_REMOVED lines=11> */
.L_x_12330:
[----:B------:R-:W-:Y:S05]  /*3050*/  BSYNC.RECONVERGENT B0 ;  /* 0x0000000000007941 */ /* 0x000fea0003800200 */
.L_x_12329:
        /* <DEDUP_REMOVED lines=22> */
.L_x_12340:
        /* <DEDUP_REMOVED lines=13> */
.L_x_12342:
[----:B------:R-:W-:Y:S05]  /*3290*/  BSYNC.RECONVERGENT B2 ;  /* 0x0000000000027941 */ /* 0x000fea0003800200 */
.L_x_12341:
        /* <DEDUP_REMOVED lines=43> */
.L_x_12339:
[----:B------:R-:W-:Y:S05]  /*3550*/  BSYNC.RECONVERGENT B1 ;  /* 0x0000000000017941 */ /* 0x000fea0003800200 */
.L_x_12338:
        /* <DEDUP_REMOVED lines=11> */
.L_x_12337:
[----:B------:R-:W-:Y:S05]  /*3610*/  BSYNC.RECONVERGENT B0 ;  /* 0x0000000000007941 */ /* 0x000fea0003800200 */
.L_x_12336:
        /* <DEDUP_REMOVED lines=22> */
.L_x_12347:
        /* <DEDUP_REMOVED lines=13> */
.L_x_12349:
[----:B------:R-:W-:Y:S05]  /*3850*/  BSYNC.RECONVERGENT B2 ;  /* 0x0000000000027941 */ /* 0x000fea0003800200 */
.L_x_12348:
        /* <DEDUP_REMOVED lines=43> */
.L_x_12346:
[----:B------:R-:W-:Y:S05]  /*3b10*/  BSYNC.RECONVERGENT B1 ;  /* 0x0000000000017941 */ /* 0x000fea0003800200 */
.L_x_12345:
        /* <DEDUP_REMOVED lines=11> */
.L_x_12344:
[----:B------:R-:W-:Y:S05]  /*3bd0*/  BSYNC.RECONVERGENT B0 ;  /* 0x0000000000007941 */ /* 0x000fea0003800200 */
.L_x_12343:
[----:B------:R-:W-:Y:S02]  /*3be0*/  F2FP.F16.F32.PACK_AB R131, RZ, R133 ;  /* 0x00000085ff83723e */ /* 0x000fe400000000ff */
[----:B------:R-:W-:Y:S02]  /*3bf0*/  PRMT R130, R138, 0x5410, R130 ;  /* 0x000054108a827816 */ /* 0x000fe40000000082 */
[----:B------:R-:W-:Y:S02]  /*3c00*/  PRMT R129, R137, 0x5410, R129 ;  /* 0x0000541089817816 */ /* 0x000fe40000000081 */
[----:B------:R-:W-:Y:S02]  /*3c10*/  PRMT R128, R136, 0x5410, R128 ;  /* 0x0000541088807816 */ /* 0x000fe40000000080 */
[----:B------:R-:W-:Y:S01]  /*3c20*/  PRMT R131, R146, 0x5410, R131 ;  /* 0x0000541092837816 */ /* 0x000fe20000000083 */
[----:B------:R-:W-:Y:S06]  /*3c30*/  BRA `(.L_x_12350) ;  /* 0x0000002800dc7947 */ /* 0x000fec0003800000 */
.L_x_12293:
        /* <DEDUP_REMOVED lines=21> */
.L_x_12355:
        /* <DEDUP_REMOVED lines=13> */
.L_x_12357:
[----:B------:R-:W-:Y:S05]  /*3e60*/  BSYNC.RECONVERGENT B2 ;  /* 0x0000000000027941 */ /* 0x000fea0003800200 */
.L_x_12356:
        /* <DEDUP_REMOVED lines=42> */
.L_x_12354:
[----:B------:R-:W-:Y:S05]  /*4110*/  BSYNC.RECONVERGENT B1 ;  /* 0x0000000000017941 */ /* 0x000fea0003800200 */
.L_x_12353:
        /* <DEDUP_REMOVED lines=9> */
.L_x_12352:
[----:B------:R-:W-:Y:S05]  /*41b0*/  BSYNC.RECONVERGENT B0 ;  /* 0x0000000000007941 */ /* 0x000fea0003800200 */
.L_x_12351:
        /* <DEDUP_REMOVED lines=18> */
.L_x_12362:
        /* <DEDUP_REMOVED lines=13> */
.L_x_12364:
[----:B------:R-:W-:Y:S05]  /*43b0*/  BSYNC.RECONVERGENT B2 ;  /* 0x0000000000027941 */ /* 0x000fea0003800200 */
.L_x_12363:
        /* <DEDUP_REMOVED lines=43> */
.L_x_12361:
[----:B------:R-:W-:Y:S05]  /*4670*/  BSYNC.RECONVERGENT B1 ;  /* 0x0000000000017941 */ /* 0x000fea0003800200 */
.L_x_12360:
        /* <DEDUP_REMOVED lines=9> */
.L_x_12359:
[----:B------:R-:W-:Y:S05]  /*4710*/  BSYNC.RECONVERGENT B0 ;  /* 0x0000000000007941 */ /* 0x000fea0003800200 */
.L_x_12358:
        /* <DEDUP_REMOVED lines=18> */
.L_x_12369:
        /* <DEDUP_REMOVED lines=13> */
.L_x_12371:
[----:B------:R-:W-:Y:S05]  /*4910*/  BSYNC.RECONVERGENT B2 ;  /* 0x0000000000027941 */ /* 0x000fea0003800200 */
.L_x_12370:
        /* <DEDUP_REMOVED lines=43> */
.L_x_12368:
[----:B------:R-:W-:Y:S05]  /*4bd0*/  BSYNC.RECONVERGENT B1 ;  /* 0x0000000000017941 */ /* 0x000fea0003800200 */
.L_x_12367:
        /* <DEDUP_REMOVED lines=9> */
.L_x_12366:
[----:B------:R-:W-:Y:S05]  /*4c70*/  BSYNC.RECONVERGENT B0 ;  /* 0x0000000000007941 */ /* 0x000fea0003800200 */
.L_x_12365:
        /* <DEDUP_REMOVED lines=18> */
.L_x_12376:
        /* <DEDUP_REMOVED lines=13> */
.L_x_12378:
[----:B------:R-:W-:Y:S05]  /*4e70*/  BSYNC.RECONVERGENT B2 ;  /* 0x0000000000027941 */ /* 0x000fea0003800200 */
.L_x_12377:
        /* <DEDUP_REMOVED lines=43> */
.L_x_12375:
[----:B------:R-:W-:Y:S05]  /*5130*/  BSYNC.RECONVERGENT B1 ;  /* 0x0000000000017941 */ /* 0x000fea0003800200 */
.L_x_12374:
        /* <DEDUP_REMOVED lines=9> */
.L_x_12373:
[----:B------:R-:W-:Y:S05]  /*51d0*/  BSYNC.RECONVERGENT B0 ;  /* 0x0000000000007941 */ /* 0x000fea0003800200 */
.L_x_12372:
        /* <DEDUP_REMOVED lines=18> */
.L_x_12383:
        /* <DEDUP_REMOVED lines=13> */
.L_x_12385:
[----:B------:R-:W-:Y:S05]  /*53d0*/  BSYNC.RECONVERGENT B2 ;  /* 0x0000000000027941 */ /* 0x000fea0003800200 */
.L_x_12384:
        /* <DEDUP_REMOVED lines=43> */
.L_x_12382:
[----:B------:R-:W-:Y:S05]  /*5690*/  BSYNC.RECONVERGENT B1 ;  /* 0x0000000000017941 */ /* 0x000fea0003800200 */
.L_x_12381:
        /* <DEDUP_REMOVED lines=9> */
.L_x_12380:
[----:B------:R-:W-:Y:S05]  /*5730*/  BSYNC.RECONVERGENT B0 ;  /* 0x0000000000007941 */ /* 0x000fea0003800200 */
.L_x_12379:
        /* <DEDUP_REMOVED lines=18> */
.L_x_12390:
        /* <DEDUP_REMOVED lines=13> */
.L_x_12392:
[----:B------:R-:W-:Y:S05]  /*5930*/  BSYNC.RECONVERGENT B2 ;  /* 0x0000000000027941 */ /* 0x000fea0003800200 */
.L_x_12391:
        /* <DEDUP_REMOVED lines=43> */
.L_x_12389:
[----:B------:R-:W-:Y:S05]  /*5bf0*/  BSYNC.RECONVERGENT B1 ;  /* 0x0000000000017941 */ /* 0x000fea0003800200 */
.L_x_12388:
        /* <DEDUP_REMOVED lines=9> */
.L_x_12387:
[----:B------:R-:W-:Y:S05]  /*5c90*/  BSYNC.RECONVERGENT B0 ;  /* 0x0000000000007941 */ /* 0x000fea0003800200 */
.L_x_12386:
        /* <DEDUP_REMOVED lines=18> */
.L_x_12397:
        /* <DEDUP_REMOVED lines=13> */
.L_x_12399:
[----:B------:R-:W-:Y:S05]  /*5e90*/  BSYNC.RECONVERGENT B2 ;  /* 0x0000000000027941 */ /* 0x000fea0003800200 */
.L_x_12398:
        /* <DEDUP_REMOVED lines=43> */
.L_x_12396:
[----:B------:R-:W-:Y:S05]  /*6150*/  BSYNC.RECONVERGENT B1 ;  /* 0x0000000000017941 */ /* 0x000fea0003800200 */
.L_x_12395:
        /* <DEDUP_REMOVED lines=9> */
.L_x_12394:
[----:B------:R-:W-:Y:S05]  /*61f0*/  BSYNC.RECONVERGENT B0 ;  /* 0x0000000000007941 */ /* 0x000fea0003800200 */
.L_x_12393:
        /* <DEDUP_REMOVED lines=18> */
.L_x_12404:
        /* <DEDUP_REMOVED lines=13> */
.L_x_12406:
[----:B------:R-:W-:Y:S05]  /*63f0*/  BSYNC.RECONVERGENT B2 ;  /* 0x0000000000027941 */ /* 0x000fea0003800200 */
.L_x_12405:
        /* <DEDUP_REMOVED lines=43> */
.L_x_12403:
[----:B------:R-:W-:Y:S05]  /*66b0*/  BSYNC.RECONVERGENT B1 ;  /* 0x0000000000017941 */ /* 0x000fea0003800200 */
.L_x_12402:
        /* <DEDUP_REMOVED lines=9> */
.L_x_12401:
[----:B------:R-:W-:Y:S05]  /*6750*/  BSYNC.RECONVERGENT B0 ;  /* 0x0000000000007941 */ /* 0x000fea0003800200 */
.L_x_12400:
[----:B------:R-:W-:Y:S02]  /*6760*/  F2FP.F16.F32.PACK_AB R138, RZ, R133 ;  /* 0x00000085ff8a723e */ /* 0x000fe400000000ff */
[----:B------:R-:W-:Y:S02]  /*6770*/  PRMT R128, R128, 0x5410, R131 ;  /* 0x0000541080807816 */ /* 0x000fe40000000083 */
[----:B------:R-:W-:Y:S02]  /*6780*/  PRMT R130, R130, 0x5410, R137 ;  /* 0x0000541082827816 */ /* 0x000fe40000000089 */
[----:B------:R-:W-:Y:S02]  /*6790*/  PRMT R129, R129, 0x5410, R136 ;  /* 0x0000541081817816 */ /* 0x000fe40000000088 */
[----:B------:R-:W-:-:S07]  /*67a0*/  PRMT R131, R146, 0x5410, R138 ;  /* 0x0000541092837816 */ /* 0x000fce000000008a */
.L_x_12350:
[----:B------:R-:W0:Y:S01]  /*67b0*/  LDC.64 R136, c[0x0][0x3a8] ;  /* 0x0000ea00ff887b82 */ /* 0x000e220000000a00 */
[----:B------:R-:W-:Y:S01]  /*67c0*/  BSSY.RECONVERGENT B0, `(.L_x_12407) ;  /* 0x0000019000007945 */ /* 0x000fe20003800200 */
[----:B------:R-:W-:Y:S02]  /*67d0*/  VIADD R146, R176, 0x20 ;  /* 0x00000020b0927836 */ /* 0x000fe40000000000 */
[----:B0-----:R-:W-:-:S05]  /*67e0*/  IMAD.WIDE.U32 R138, R175, 0x10, R136 ;  /* 0x00000010af8a7825 */ /* 0x001fca00078e0088 */
[----:B------:R0:W-:Y:S01]  /*67f0*/  STG.E.128 desc[UR6][R138.64], R128 ;  /* 0x000000808a007986 */ /* 0x0001e2000c101d06 */
[----:B------:R-:W-:Y:S05]  /*6800*/  @!P1 BRA `(.L_x_12408) ;  /* 0x0000000000509947 */ /* 0x000fea0003800000 */
[----:B0-----:R-:W-:Y:S01]  /*6810*/  IMAD.U32 R129, R40, 0x10000, RZ ;  /* 0x0001000028817824 */ /* 0x001fe200078e00ff */
[----:B------:R-:W0:Y:S01]  /*6820*/  LDC.64 R142, c[0x0][0x3b0] ;  /* 0x0000ec00ff8e7b82 */ /* 0x000e220000000a00 */
[----:B------:R-:W-:Y:S02]  /*6830*/  LOP3.LUT R128, R19, 0xffff, RZ, 0xc0, !PT ;  /* 0x0000ffff13807812 */ /* 0x000fe400078ec0ff */
[----:B------:R-:W-:Y:S02]  /*6840*/  LOP3.LUT R130, R15, 0xff, RZ, 0xc0, !PT ;  /* 0x000000ff0f827812 */ /* 0x000fe400078ec0ff */
[----:B------:R-:W-:Y:S02]  /*6850*/  LOP3.LUT R131, R129, 0xff0000, RZ, 0xc0, !PT ;  /* 0x00ff000081837812 */ /* 0x000fe400078ec0ff */
[----:B------:R-:W-:Y:S02]  /*6860*/  PRMT R129, R18, 0x7104, RZ ;  /* 0x0000710412817816 */ /* 0x000fe400000000ff */
[----:B------:R-:W-:Y:S01]  /*6870*/  PRMT R144, R131, 0x4210, R128 ;  /* 0x0000421083907816 */ /* 0x000fe20000000080 */
[----:B------:R-:W-:Y:S01]  /*6880*/  IMAD.WIDE.U32 R130, R130, 0x10000, RZ ;  /* 0x0001000082827825 */ /* 0x000fe200078e00ff */
[----:B------:R-:W-:-:S02]  /*6890*/  LOP3.LUT R128, R16, 0xff, RZ, 0xc0, !PT ;  /* 0x000000ff10807812 */ /* 0x000fc400078ec0ff */
[----:B------:R-:W-:Y:S02]  /*68a0*/  LOP3.LUT R138, R13, 0xff, RZ, 0xc0, !PT ;  /* 0x000000ff0d8a7812 */ /* 0x000fe400078ec0ff */
[----:B------:R-:W-:Y:S01]  /*68b0*/  LOP3.LUT R144, R144, 0xff00, R129, 0xf8, !PT ;  /* 0x0000ff0090907812 */ /* 0x000fe200078ef881 */
[----:B------:R-:W-:-:S03]  /*68c0*/  IMAD.WIDE.U32 R128, R128, 0x1000000, RZ ;  /* 0x0100000080807825 */ /* 0x000fc600078e00ff */
[----:B------:R-:W-:Y:S01]  /*68d0*/  LOP3.LUT R145, R144, 0xff, R17, 0xf8, !PT ;  /* 0x000000ff90917812 */ /* 0x000fe200078ef811 */
[----:B------:R-:W-:-:S03]  /*68e0*/  IMAD.WIDE.U32 R138, R138, 0x100, RZ ;  /* 0x000001008a8a7825 */ /* 0x000fc600078e00ff */
[----:B------:R-:W-:Y:S02]  /*68f0*/  LOP3.LUT R129, R131, R145, R129, 0xfe, !PT ;  /* 0x0000009183817212 */ /* 0x000fe400078efe81 */
[----:B------:R-:W-:Y:S02]  /*6900*/  LOP3.LUT R130, R138, R128, R130, 0xfe, !PT ;  /* 0x000000808a827212 */ /* 0x000fe400078efe82 */
[----:B------:R-:W-:Y:S01]  /*6910*/  LOP3.LUT R131, R129, R139, RZ, 0xfc, !PT ;  /* 0x0000008b81837212 */ /* 0x000fe200078efcff */
[----:B0-----:R-:W-:Y:S01]  /*6920*/  IMAD.WIDE.U32 R128, R176, 0x8, R142 ;  /* 0x00000008b0807825 */ /* 0x001fe200078e008e */
[----:B------:R-:W-:-:S05]  /*6930*/  LOP3.LUT R130, R130, 0xff, R11, 0xf8, !PT ;  /* 0x000000ff82827812 */ /* 0x000fca00078ef80b */
[----:B------:R1:W-:Y:S02]  /*6940*/  STG.E.64 desc[UR6][R128.64], R130 ;  /* 0x0000008280007986 */ /* 0x0003e4000c101b06 */
.L_x_12408:
[----:B------:R-:W-:Y:S05]  /*6950*/  BSYNC.RECONVERGENT B0 ;  /* 0x0000000000007941 */ /* 0x000fea0003800200 */
.L_x_12407:
[----:B------:R-:W-:Y:S04]  /*6960*/  BSSY.RECONVERGENT B0, `(.L_x_12409) ;  /* 0x0000005000007945 */ /* 0x000fe80003800200 */
[----:B------:R-:W-:Y:S05]  /*6970*/  @!P1 BRA `(.L_x_12410) ;  /* 0x00000000000c9947 */ /* 0x000fea0003800000 */
[----:B-----5:R-:W2:Y:S02]  /*6980*/  LDC.64 R44, c[0x0][0x390] ;  /* 0x0000e400ff2c7b82 */ /* 0x020ea40000000a00 */
[----:B--2---:R-:W-:-:S06]  /*6990*/  IMAD.WIDE.U32 R44, R146, 0x10, R44 ;  /* 0x00000010922c7825 */ /* 0x004fcc00078e002c */
[----:B------:R-:W5:Y:S02]  /*69a0*/  LDG.E.128 R44, desc[UR6][R44.64] ;  /* 0x000000062c2c7981 */ /* 0x000f64000c1e1d00 */
.L_x_12410:
[----:B------:R-:W-:Y:S05]  /*69b0*/  BSYNC.RECONVERGENT B0 ;  /* 0x0000000000007941 */ /* 0x000fea0003800200 */
.L_x_12409:
        /* <DEDUP_REMOVED lines=27> */
.L_x_12416:
        /* <DEDUP_REMOVED lines=13> */
.L_x_12418:
[----:B------:R-:W-:Y:S05]  /*6c40*/  BSYNC.RECONVERGENT B2 ;  /* 0x0000000000027941 */ /* 0x000fea0003800200 */
.L_x_12417:
        /* <DEDUP_REMOVED lines=43> */
.L_x_12415:
[----:B------:R-:W-:Y:S05]  /*6f00*/  BSYNC.RECONVERGENT B1 ;  /* 0x0000000000017941 */ /* 0x000fea0003800200 */
.L_x_12414:
[----:B------:R-:W-:Y:S01]  /*6f10*/  I2FP.F32.U32 R11, R11 ;  /* 0x0000000b000b7245 */ /* 0x000fe20000201000 */
[----:B-----5:R-:W-:Y:S02]  /*6f20*/  HADD2.F32 R139, -RZ, R44.H0_H0 ;  /* 0x2000002cff8b7230 */ /* 0x020fe40000004100 */
[----:B------:R-:W-:-:S03]  /*6f30*/  IMAD.MOV.U32 R138, RZ, RZ, 0x2f800000 ;  /* 0x2f800000ff8a7424 */ /* 0x000fc600078e00ff */
        /* <DEDUP_REMOVED lines=8> */
.L_x_12413:
[----:B------:R-:W-:Y:S05]  /*6fc0*/  BSYNC.RECONVERGENT B0 ;  /* 0x0000000000007941 */ /* 0x000fea0003800200 */
.L_x_12412:
        /* <DEDUP_REMOVED lines=22> */
.L_x_12423:
        /* <DEDUP_REMOVED lines=13> */
.L_x_12425:
[----:B------:R-:W-:Y:S05]  /*7200*/  BSYNC.RECONVERGENT B2 ;  /* 0x0000000000027941 */ /* 0x000fea0003800200 */
.L_x_12424:
        /* <DEDUP_REMOVED lines=43> */
.L_x_12422:
[----:B------:R-:W-:Y:S05]  /*74c0*/  BSYNC.RECONVERGENT B1 ;  /* 0x0000000000017941 */ /* 0x000fea0003800200 */
.L_x_12421:
        /* <DEDUP_REMOVED lines=11> */
.L_x_12420:
[----:B------:R-:W-:Y:S05]  /*7580*/  BSYNC.RECONVERGENT B0 ;  /* 0x0000000000007941 */ /* 0x000fea0003800200 */
.L_x_12419:
        /* <DEDUP_REMOVED lines=22> */
.L_x_12430:
        /* <DEDUP_REMOVED lines=13> */
.L_x_12432:
[----:B------:R-:W-:Y:S05]  /*77c0*/  BSYNC.RECONVERGENT B2 ;  /* 0x0000000000027941 */ /* 0x000fea0003800200 */
.L_x_12431:
        /* <DEDUP_REMOVED lines=43> */
.L_x_12429:
[----:B------:R-:W-:Y:S05]  /*7a80*/  BSYNC.RECONVERGENT B1 ;  /* 0x0000000000017941 */ /* 0x000fea0003800200 */
.L_x_12428:
        /* <DEDUP_REMOVED lines=11> */
.L_x_12427:
[----:B------:R-:W-:Y:S05]  /*7b40*/  BSYNC.RECONVERGENT B0 ;  /* 0x0000000000007941 */ /* 0x000fea0003800200 */
.L_x_12426:
        /* <DEDUP_REMOVED lines=22> */
.L_x_12437:
        /* <DEDUP_REMOVED lines=13> */
.L_x_12439:
[----:B------:R-:W-:Y:S05]  /*7d80*/  BSYNC.RECONVERGENT B2 ;  /* 0x0000000000027941 */ /* 0x000fea0003800200 */
.L_x_12438:
        /* <DEDUP_REMOVED lines=43> */
.L_x_12436:
[----:B------:R-:W-:Y:S05]  /*8040*/  BSYNC.RECONVERGENT B1 ;  /* 0x0000000000017941 */ /* 0x000fea0003800200 */
.L_x_12435:
[----:B------:R-:W-:Y:S01]  /*8050*/  I2FP.F32.U32 R16, R16 ;  /* 0x0000001000107245 */ /* 0x000fe20000201000 */
[----:B-----5:R-:W-:Y:S02]  /*8060*/  HADD2.F32 R142, -RZ, R45.H1_H1 ;  /* 0x3000002dff8e7230 */ /* 0x020fe40000004100 */
[----:B------:R-:W-:-:S03]  /*8070*/  IMAD.MOV.U32 R141, RZ, RZ, 0x2f800000 ;  /* 0x2f800000ff8d7424 */ /* 0x000fc600078e00ff */
        /* <DEDUP_REMOVED lines=8> */
.L_x_12434:
[----:B------:R-:W-:Y:S05]  /*8100*/  BSYNC.RECONVERGENT B0 ;  /* 0x0000000000007941 */ /* 0x000fea0003800200 */
.L_x_12433:
        /* <DEDUP_REMOVED lines=22> */
.L_x_12444:
        /* <DEDUP_REMOVED lines=13> */
.L_x_12446:
[----:B------:R-:W-:Y:S05]  /*8340*/  BSYNC.RECONVERGENT B2 ;  /* 0x0000000000027941 */ /* 0x000fea0003800200 */
.L_x_12445:
        /* <DEDUP_REMOVED lines=43> */
.L_x_12443:
[----:B------:R-:W-:Y:S05]  /*8600*/  BSYNC.RECONVERGENT B1 ;  /* 0x0000000000017941 */ /* 0x000fea0003800200 */
.L_x_12442:
        /* <DEDUP_REMOVED lines=11> */
.L_x_12441:
[----:B------:R-:W-:Y:S05]  /*86c0*/  BSYNC.RECONVERGENT B0 ;  /* 0x0000000000007941 */ /* 0x000fea0003800200 */
.L_x_12440:
        /* <DEDUP_REMOVED lines=22> */
.L_x_12451:
        /* <DEDUP_REMOVED lines=13> */
.L_x_12453:
[----:B------:R-:W-:Y:S05]  /*8900*/  BSYNC.RECONVERGENT B2 ;  /* 0x0000000000027941 */ /* 0x000fea0003800200 */
.L_x_12452:
        /* <DEDUP_REMOVED lines=43> */
.L_x_12450:
[----:B------:R-:W-:Y:S05]  /*8bc0*/  BSYNC.RECONVERGENT B1 ;  /* 0x0000000000017941 */ /* 0x000fea0003800200 */
.L_x_12449:
        /* <DEDUP_REMOVED lines=11> */
.L_x_12448:
[----:B------:R-:W-:Y:S05]  /*8c80*/  BSYNC.RECONVERGENT B0 ;  /* 0x0000000000007941 */ /* 0x000fea0003800200 */
.L_x_12447:
        /* <DEDUP_REMOVED lines=22> */
.L_x_12458:
        /* <DEDUP_REMOVED lines=13> */
.L_x_12460:
[----:B------:R-:W-:Y:S05]  /*8ec0*/  BSYNC.RECONVERGENT B2 ;  /* 0x0000000000027941 */ /* 0x000fea0003800200 */
.L_x_12459:
        /* <DEDUP_REMOVED lines=43> */
.L_x_12457:
[----:B------:R-:W-:Y:S05]  /*9180*/  BSYNC.RECONVERGENT B1 ;  /* 0x0000000000017941 */ /* 0x000fea0003800200 */
.L_x_12456:
        /* <DEDUP_REMOVED lines=11> */
.L_x_12455:
[----:B------:R-:W-:Y:S05]  /*9240*/  BSYNC.RECONVERGENT B0 ;  /* 0x0000000000007941 */ /* 0x000fea0003800200 */
.L_x_12454:
        /* <DEDUP_REMOVED lines=22> */
.L_x_12465:
        /* <DEDUP_REMOVED lines=13> */
.L_x_12467:
[----:B------:R-:W-:Y:S05]  /*9480*/  BSYNC.RECONVERGENT B2 ;  /* 0x0000000000027941 */ /* 0x000fea0003800200 */
.L_x_12466:
        /* <DEDUP_REMOVED lines=40> */
[----:B------:R-:W-:Y:S01]  /*9710*/  HFMA2 R154, -RZ, RZ, 0, 0 ;  /* 0x00000000ff9a7431 */ /* 0x000fe200000001ff */
[----:B------:R-:W-:Y:S01]  /*9720*/  LOP3.LUT R39, R21, R150, R153, 0x96, !PT ;  /* 0x0000009615277212 */ /* 0x000fe200078e9699 */
[----:B------:R-:W-:-:S07]  /*9730*/  IMAD.MOV.U32 R150, RZ, RZ, R152 ;  /* 0x000000ffff967224 */ /* 0x000fce00078e0098 */
.L_x_12464:
[----:B------:R-:W-:Y:S05]  /*9740*/  BSYNC.RECONVERGENT B1 ;  /* 0x0000000000017941 */ /* 0x000fea0003800200 */
.L_x_12463:
        /* <DEDUP_REMOVED lines=11> */
.L_x_12462:
[----:B------:R-:W-:Y:S05]  /*9800*/  BSYNC.RECONVERGENT B0 ;  /* 0x0000000000007941 */ /* 0x000fea0003800200 */
.L_x_12461:
[----:B------:R-:W-:Y:S02]  /*9810*/  F2FP.F16.F32.PACK_AB R131, RZ, R145 ;  /* 0x00000091ff83723e */ /* 0x000fe400000000ff */
[----:B------:R-:W-:Y:S02]  /*9820*/  PRMT R130, R149, 0x5410, R130 ;  /* 0x0000541095827816 */ /* 0x000fe40000000082 */
[----:B------:R-:W-:Y:S02]  /*9830*/  PRMT R129, R148, 0x5410, R129 ;  /* 0x0000541094817816 */ /* 0x000fe40000000081 */
[----:B------:R-:W-:Y:S02]  /*9840*/  PRMT R128, R147, 0x5410, R128 ;  /* 0x0000541093807816 */ /* 0x000fe40000000080 */
[----:B------:R-:W-:Y:S01]  /*9850*/  PRMT R131, R157, 0x5410, R131 ;  /* 0x000054109d837816 */ /* 0x000fe20000000083 */
[----:B------:R-:W-:Y:S06]  /*9860*/  BRA `(.L_x_12468) ;  /* 0x0000002800dc7947 */ /* 0x000fec0003800000 */
.L_x_12411:
        /* <DEDUP_REMOVED lines=21> */
.L_x_12473:
        /* <DEDUP_REMOVED lines=13> */
.L_x_12475:
[----:B------:R-:W-:Y:S05]  /*9a90*/  BSYNC.RECONVERGENT B2 ;  /* 0x0000000000027941 */ /* 0x000fea0003800200 */
.L_x_12474:
        /* <DEDUP_REMOVED lines=41> */
[----:B------:R-:W-:-:S07]  /*9d30*/  LOP3.LUT R39, R21, R128, R151, 0x96, !PT ;  /* 0x0000008015277212 */ /* 0x000fce00078e9697 */
.L_x_12472:
[----:B------:R-:W-:Y:S05]  /*9d40*/  BSYNC.RECONVERGENT B1 ;  /* 0x0000000000017941 */ /* 0x000fea0003800200 */
.L_x_12471:
        /* <DEDUP_REMOVED lines=9> */
.L_x_12470:
[----:B------:R-:W-:Y:S05]  /*9de0*/  BSYNC.RECONVERGENT B0 ;  /* 0x0000000000007941 */ /* 0x000fea0003800200 */
.L_x_12469:
        /* <DEDUP_REMOVED lines=18> */
.L_x_12480:
        /* <DEDUP_REMOVED lines=13> */
.L_x_12482:
[----:B------:R-:W-:Y:S05]  /*9fe0*/  BSYNC.RECONVERGENT B2 ;  /* 0x0000000000027941 */ /* 0x000fea0003800200 */
.L_x_12481:
        /* <DEDUP_REMOVED lines=43> */
.L_x_12479:
[----:B------:R-:W-:Y:S05]  /*a2a0*/  BSYNC.RECONVERGENT B1 ;  /* 0x0000000000017941 */ /* 0x000fea0003800200 */
.L_x_12478:
        /* <DEDUP_REMOVED lines=9> */
.L_x_12477:
[----:B------:R-:W-:Y:S05]  /*a340*/  BSYNC.RECONVERGENT B0 ;  /* 0x0000000000007941 */ /* 0x000fea0003800200 */
.L_x_12476:
        /* <DEDUP_REMOVED lines=18> */
.L_x_12487:
        /* <DEDUP_REMOVED lines=13> */
.L_x_12489:
[----:B------:R-:W-:Y:S05]  /*a540*/  BSYNC.RECONVERGENT B2 ;  /* 0x0000000000027941 */ /* 0x000fea0003800200 */
.L_x_12488:
        /* <DEDUP_REMOVED lines=43> */
.L_x_12486:
[----:B------:R-:W-:Y:S05]  /*a800*/  BSYNC.RECONVERGENT B1 ;  /* 0x0000000000017941 */ /* 0x000fea0003800200 */
.L_x_12485:
        /* <DEDUP_REMOVED lines=9> */
.L_x_12484:
[----:B------:R-:W-:Y:S05]  /*a8a0*/  BSYNC.RECONVERGENT B0 ;  /* 0x0000000000007941 */ /* 0x000fea0003800200 */
.L_x_12483:
        /* <DEDUP_REMOVED lines=18> */
.L_x_12494:
        /* <DEDUP_REMOVED lines=13> */
.L_x_12496:
[----:B------:R-:W-:Y:S05]  /*aaa0*/  BSYNC.RECONVERGENT B2 ;  /* 0x0000000000027941 */ /* 0x000fea0003800200 */
.L_x_12495:
        /* <DEDUP_REMOVED lines=43> */
.L_x_12493:
[----:B------:R-:W-:Y:S05]  /*ad60*/  BSYNC.RECONVERGENT B1 ;  /* 0x0000000000017941 */ /* 0x000fea0003800200 */
.L_x_12492:
        /* <DEDUP_REMOVED lines=9> */
.L_x_12491:
[----:B------:R-:W-:Y:S05]  /*ae00*/  BSYNC.RECONVERGENT B0 ;  /* 0x0000000000007941 */ /* 0x000fea0003800200 */
.L_x_12490:
        /* <DEDUP_REMOVED lines=18> */
.L_x_12501:
        /* <DEDUP_REMOVED lines=13> */
.L_x_12503:
[----:B------:R-:W-:Y:S05]  /*b000*/  BSYNC.RECONVERGENT B2 ;  /* 0x0000000000027941 */ /* 0x000fea0003800200 */
.L_x_12502:
        /* <DEDUP_REMOVED lines=43> */
.L_x_12500:
[----:B------:R-:W-:Y:S05]  /*b2c0*/  BSYNC.RECONVERGENT B1 ;  /* 0x0000000000017941 */ /* 0x000fea0003800200 */
.L_x_12499:
        /* <DEDUP_REMOVED lines=9> */
.L_x_12498:
[----:B------:R-:W-:Y:S05]  /*b360*/  BSYNC.RECONVERGENT B0 ;  /* 0x0000000000007941 */ /* 0x000fea0003800200 */
.L_x_12497:
        /* <DEDUP_REMOVED lines=18> */
.L_x_12508:
        /* <DEDUP_REMOVED lines=13> */
.L_x_12510:
[----:B------:R-:W-:Y:S05]  /*b560*/  BSYNC.RECONVERGENT B2 ;  /* 0x0000000000027941 */ /* 0x000fea0003800200 */
.L_x_12509:
        /* <DEDUP_REMOVED lines=43> */
.L_x_12507:
[----:B------:R-:W-:Y:S05]  /*b820*/  BSYNC.RECONVERGENT B1 ;  /* 0x0000000000017941 */ /* 0x000fea0003800200 */
.L_x_12506:
        /* <DEDUP_REMOVED lines=9> */
.L_x_12505:
[----:B------:R-:W-:Y:S05]  /*b8c0*/  BSYNC.RECONVERGENT B0 ;  /* 0x0000000000007941 */ /* 0x000fea0003800200 */
.L_x_12504:
        /* <DEDUP_REMOVED lines=18> */
.L_x_12515:
        /* <DEDUP_REMOVED lines=13> */
.L_x_12517:
[----:B------:R-:W-:Y:S05]  /*bac0*/  BSYNC.RECONVERGENT B2 ;  /* 0x0000000000027941 */ /* 0x000fea0003800200 */
.L_x_12516:
        /* <DEDUP_REMOVED lines=43> */
.L_x_12514:
[----:B------:R-:W-:Y:S05]  /*bd80*/  BSYNC.RECONVERGENT B1 ;  /* 0x0000000000017941 */ /* 0x000fea0003800200 */
.L_x_12513:
        /* <DEDUP_REMOVED lines=9> */
.L_x_12512:
[----:B------:R-:W-:Y:S05]  /*be20*/  BSYNC.RECONVERGENT B0 ;  /* 0x0000000000007941 */ /* 0x000fea0003800200 */
.L_x_12511:
        /* <DEDUP_REMOVED lines=18> */
.L_x_12522:
        /* <DEDUP_REMOVED lines=13> */
.L_x_12524:
[----:B------:R-:W-:Y:S05]  /*c020*/  BSYNC.RECONVERGENT B2 ;  /* 0x0000000000027941 */ /* 0x000fea0003800200 */
.L_x_12523:
        /* <DEDUP_REMOVED lines=43> */
.L_x_12521:
[----:B------:R-:W-:Y:S05]  /*c2e0*/  BSYNC.RECONVERGENT B1 ;  /* 0x0000000000017941 */ /* 0x000fea0003800200 */
.L_x_12520:
        /* <DEDUP_REMOVED lines=9> */
.L_x_12519:
[----:B------:R-:W-:Y:S05]  /*c380*/  BSYNC.RECONVERGENT B0 ;  /* 0x0000000000007941 */ /* 0x000fea0003800200 */
.L_x_12518:
[----:B------:R-:W-:Y:S02]  /*c390*/  F2FP.F16.F32.PACK_AB R149, RZ, R145 ;  /* 0x00000091ff95723e */ /* 0x000fe400000000ff */
[----:B------:R-:W-:Y:S02]  /*c3a0*/  PRMT R128, R128, 0x5410, R131 ;  /* 0x0000541080807816 */ /* 0x000fe40000000083 */
[----:B------:R-:W-:Y:S02]  /*c3b0*/  PRMT R130, R130, 0x5410, R148 ;  /* 0x0000541082827816 */ /* 0x000fe40000000094 */
[----:B------:R-:W-:Y:S02]  /*c3c0*/  PRMT R129, R129, 0x5410, R147 ;  /* 0x0000541081817816 */ /* 0x000fe40000000093 */
[----:B------:R-:W-:-:S07]  /*c3d0*/  PRMT R131, R151, 0x5410, R149 ;  /* 0x0000541097837816 */ /* 0x000fce0000000095 */
.L_x_12468:
        /* <DEDUP_REMOVED lines=20> */
[----:B------:R-:W-:Y:S02]  /*c520*/  LOP3.LUT R128, R148, R128, R130, 0xfe, !PT ;  /* 0x0000008094807212 */ /* 0x000fe400078efe82 */
[----:B------:R-:W-:Y:S01]  /*c530*/  LOP3.LUT R129, R147, R149, RZ, 0xfc, !PT ;  /* 0x0000009593817212 */ /* 0x000fe200078efcff */
[----:B0-----:R-:W-:Y:S01]  /*c540*/  IMAD.WIDE.U32 R146, R146, 0x8, R152 ;  /* 0x0000000892927825 */ /* 0x001fe200078e0098 */
[----:B------:R-:W-:-:S05]  /*c550*/  LOP3.LUT R128, R128, 0xff, R11, 0xf8, !PT ;  /* 0x000000ff80807812 */ /* 0x000fca00078ef80b */
[----:B------:R1:W-:Y:S02]  /*c560*/  STG.E.64 desc[UR6][R146.64], R128 ;  /* 0x0000008092007986 */ /* 0x0003e4000c101b06 */
.L_x_12526:
[----:B------:R-:W-:Y:S05]  /*c570*/  BSYNC.RECONVERGENT B0 ;  /* 0x0000000000007941 */ /* 0x000fea0003800200 */
.L_x_12525:
[----:B------:R-:W-:Y:S04]  /*c580*/  BSSY.RECONVERGENT B0, `(.L_x_12527) ;  /* 0x0000006000007945 */ /* 0x000fe80003800200 */
[----:B------:R-:W-:Y:S05]  /*c590*/  @!P1 BRA `(.L_x_12528) ;  /* 0x0000000000109947 */ /* 0x000fea0003800000 */
[----:B-----5:R-:W2:Y:S01]  /*c5a0*/  LDC.64 R44, c[0x0][0x390] ;  /* 0x0000e400ff2c7b82 */ /* 0x020ea20000000a00 */
[----:B------:R-:W-:-:S04]  /*c5b0*/  VIADD R47, R176, 0x40 ;  /* 0x00000040b02f7836 */ /* 0x000fc80000000000 */
[----:B--2---:R-:W-:-:S06]  /*c5c0*/  IMAD.WIDE.U32 R44, R47, 0x10, R44 ;  /* 0x000000102f2c7825 */ /* 0x004fcc00078e002c */
[----:B------:R-:W5:Y:S02]  /*c5d0*/  LDG.E.128 R44, desc[UR6][R44.64] ;  /* 0x000000062c2c7981 */ /* 0x000f64000c1e1d00 */
.L_x_12528:
[----:B------:R-:W-:Y:S05]  /*c5e0*/  BSYNC.RECONVERGENT B0 ;  /* 0x0000000000007941 */ /* 0x000fea0003800200 */
.L_x_12527:
        /* <DEDUP_REMOVED lines=27> */
.L_x_12534:
        /* <DEDUP_REMOVED lines=13> */
.L_x_12536:
[----:B------:R-:W-:Y:S05]  /*c870*/  BSYNC.RECONVERGENT B2 ;  /* 0x0000000000027941 */ /* 0x000fea0003800200 */
.L_x_12535:
        /* <DEDUP_REMOVED lines=42> */
[----:B------:R-:W-:-:S07]  /*cb20*/  IMAD.MOV.U32 R148, RZ, RZ, RZ ;  /* 0x000000ffff947224 */ /* 0x000fce00078e00ff */
.L_x_12533:
[----:B------:R-:W-:Y:S05]  /*cb30*/  BSYNC.RECONVERGENT B1 ;  /* 0x0000000000017941 */ /* 0x000fea0003800200 */
.L_x_12532:
        /* <DEDUP_REMOVED lines=11> */
.L_x_12531:
[----:B------:R-:W-:Y:S05]  /*cbf0*/  BSYNC.RECONVERGENT B0 ;  /* 0x0000000000007941 */ /* 0x000fea0003800200 */
.L_x_12530:
        /* <DEDUP_REMOVED lines=22> */
.L_x_12541:
        /* <DEDUP_REMOVED lines=13> */
.L_x_12543:
[----:B------:R-:W-:Y:S05]  /*ce30*/  BSYNC.RECONVERGENT B2 ;  /* 0x0000000000027941 */ /* 0x000fea0003800200 */
.L_x_12542:
        /* <DEDUP_REMOVED lines=42> */
[----:B------:R-:W-:-:S07]  /*d0e0*/  MOV R156, R150 ;  /* 0x00000096009c7202 */ /* 0x000fce0000000f00 */
.L_x_12540:
[----:B------:R-:W-:Y:S05]  /*d0f0*/  BSYNC.RECONVERGENT B1 ;  /* 0x0000000000017941 */ /* 0x000fea0003800200 */
.L_x_12539:
        /* <DEDUP_REMOVED lines=11> */
.L_x_12538:
[----:B------:R-:W-:Y:S05]  /*d1b0*/  BSYNC.RECONVERGENT B0 ;  /* 0x0000000000007941 */ /* 0x000fea0003800200 */
.L_x_12537:
        /* <DEDUP_REMOVED lines=22> */
.L_x_12548:
        /* <DEDUP_REMOVED lines=13> */
.L_x_12550:
[----:B------:R-:W-:Y:S05]  /*d3f0*/  BSYNC.RECONVERGENT B2 ;  /* 0x0000000000027941 */ /* 0x000fea0003800200 */
.L_x_12549:
        /* <DEDUP_REMOVED lines=43> */
.L_x_12547:
[----:B------:R-:W-:Y:S05]  /*d6b0*/  BSYNC.RECONVERGENT B1 ;  /* 0x0000000000017941 */ /* 0x000fea0003800200 */
.L_x_12546:
        /* <DEDUP_REMOVED lines=11> */
.L_x_12545:
[----:B------:R-:W-:Y:S05]  /*d770*/  BSYNC.RECONVERGENT B0 ;  /* 0x0000000000007941 */ /* 0x000fea0003800200 */
.L_x_12544:
        /* <DEDUP_REMOVED lines=22> */
.L_x_12555:
        /* <DEDUP_REMOVED lines=13> */
.L_x_12557:
[----:B------:R-:W-:Y:S05]  /*d9b0*/  BSYNC.RECONVERGENT B2 ;  /* 0x0000000000027941 */ /* 0x000fea0003800200 */
.L_x_12556:
        /* <DEDUP_REMOVED lines=43> */
.L_x_12554:
[----:B------:R-:W-:Y:S05]  /*dc70*/  BSYNC.RECONVERGENT B1 ;  /* 0x0000000000017941 */ /* 0x000fea0003800200 */
.L_x_12553:
        /* <DEDUP_REMOVED lines=11> */
.L_x_12552:
[----:B------:R-:W-:Y:S05]  /*dd30*/  BSYNC.RECONVERGENT B0 ;  /* 0x0000000000007941 */ /* 0x000fea0003800200 */
.L_x_12551:
        /* <DEDUP_REMOVED lines=22> */
.L_x_12562:
        /* <DEDUP_REMOVED lines=13> */
.L_x_12564:
[----:B------:R-:W-:Y:S05]  /*df70*/  BSYNC.RECONVERGENT B2 ;  /* 0x0000000000027941 */ /* 0x000fea0003800200 */
.L_x_12563:
        /* <DEDUP_REMOVED lines=43> */
.L_x_12561:
[----:B------:R-:W-:Y:S05]  /*e230*/  BSYNC.RECONVERGENT B1 ;  /* 0x0000000000017941 */ /* 0x000fea0003800200 */
.L_x_12560:
        /* <DEDUP_REMOVED lines=11> */
.L_x_12559:
[----:B------:R-:W-:Y:S05]  /*e2f0*/  BSYNC.RECONVERGENT B0 ;  /* 0x0000000000007941 */ /* 0x000fea0003800200 */
.L_x_12558:
        /* <DEDUP_REMOVED lines=22> */
.L_x_12569:
        /* <DEDUP_REMOVED lines=13> */
.L_x_12571:
[----:B------:R-:W-:Y:S05]  /*e530*/  BSYNC.RECONVERGENT B2 ;  /* 0x0000000000027941 */ /* 0x000fea0003800200 */
.L_x_12570:
        /* <DEDUP_REMOVED lines=43> */
.L_x_12568:
[----:B------:R-:W-:Y:S05]  /*e7f0*/  BSYNC.RECONVERGENT B1 ;  /* 0x0000000000017941 */ /* 0x000fea0003800200 */
.L_x_12567:
        /* <DEDUP_REMOVED lines=11> */
.L_x_12566:
[----:B------:R-:W-:Y:S05]  /*e8b0*/  BSYNC.RECONVERGENT B0 ;  /* 0x0000000000007941 */ /* 0x000fea0003800200 */
.L_x_12565:
        /* <DEDUP_REMOVED lines=22> */
.L_x_12576:
        /* <DEDUP_REMOVED lines=13> */
.L_x_12578:
[----:B------:R-:W-:Y:S05]  /*eaf0*/  BSYNC.RECONVERGENT B2 ;  /* 0x0000000000027941 */ /* 0x000fea0003800200 */
.L_x_12577:
        /* <DEDUP_REMOVED lines=43> */
.L_x_12575:
[----:B------:R-:W-:Y:S05]  /*edb0*/  BSYNC.RECONVERGENT B1 ;  /* 0x0000000000017941 */ /* 0x000fea0003800200 */
.L_x_12574:
        /* <DEDUP_REMOVED lines=11> */
.L_x_12573:
[----:B------:R-:W-:Y:S05]  /*ee70*/  BSYNC.RECONVERGENT B0 ;  /* 0x0000000000007941 */ /* 0x000fea0003800200 */
.L_x_12572:
        /* <DEDUP_REMOVED lines=22> */
.L_x_12583:
        /* <DEDUP_REMOVED lines=13> */
.L_x_12585:
[----:B------:R-:W-:Y:S05]  /*f0b0*/  BSYNC.RECONVERGENT B2 ;  /* 0x0000000000027941 */ /* 0x000fea0003800200 */
.L_x_12584:
        /* <DEDUP_REMOVED lines=42> */
[----:B------:R-:W-:-:S07]  /*f360*/  HFMA2 R160, -RZ, RZ, 0, 0 ;  /* 0x00000000ffa07431 */ /* 0x000fce00000001ff */
.L_x_12582:
[----:B------:R-:W-:Y:S05]  /*f370*/  BSYNC.RECONVERGENT B1 ;  /* 0x0000000000017941 */ /* 0x000fea0003800200 */
.L_x_12581:
        /* <DEDUP_REMOVED lines=11> */
.L_x_12580:
[----:B------:R-:W-:Y:S05]  /*f430*/  BSYNC.RECONVERGENT B0 ;  /* 0x0000000000007941 */ /* 0x000fea0003800200 */
.L_x_12579:
[----:B------:R-:W-:Y:S02]  /*f440*/  F2FP.F16.F32.PACK_AB R131, RZ, R153 ;  /* 0x00000099ff83723e */ /* 0x000fe400000000ff */
[----:B------:R-:W-:Y:S02]  /*f450*/  PRMT R130, R156, 0x5410, R130 ;  /* 0x000054109c827816 */ /* 0x000fe40000000082 */
[----:B------:R-:W-:Y:S02]  /*f460*/  PRMT R129, R155, 0x5410, R129 ;  /* 0x000054109b817816 */ /* 0x000fe40000000081 */
[----:B------:R-:W-:Y:S02]  /*f470*/  PRMT R128, R154, 0x5410, R128 ;  /* 0x000054109a807816 */ /* 0x000fe40000000080 */
[----:B------:R-:W-:Y:S01]  /*f480*/  PRMT R131, R164, 0x5410, R131 ;  /* 0x00005410a4837816 */ /* 0x000fe20000000083 */
[----:B------:R-:W-:Y:S06]  /*f490*/  BRA `(.L_x_12586) ;  /* 0x0000002800dc7947 */ /* 0x000fec0003800000 */
.L_x_12529:
[----:B------:R-:W-:Y:S01]  /*f4a0*/  BSSY.RECONVERGENT B0, `(.L_x_12587) ;  /* 0x0000057000007945 */ /* 0x000fe20003800200 */
[----:B-1----:R-:W-:Y:S01]  /*f4b0*/  MOV R146, RZ ;  /* 0x000000ff00927202 */ /* 0x002fe20000000f00 */
        /* <DEDUP_REMOVED lines=19> */
.L_x_12591:
        /* <DEDUP_REMOVED lines=13> */
.L_x_12593:
[----:B------:R-:W-:Y:S05]  /*f6c0*/  BSYNC.RECONVERGENT B2 ;  /* 0x0000000000027941 */ /* 0x000fea0003800200 */
.L_x_12592:
        /* <DEDUP_REMOVED lines=42> */
.L_x_12590:
[----:B------:R-:W-:Y:S05]  /*f970*/  BSYNC.RECONVERGENT B1 ;  /* 0x0000000000017941 */ /* 0x000fea0003800200 */
.L_x_12589:
        /* <DEDUP_REMOVED lines=9> */
.L_x_12588:
[----:B------:R-:W-:Y:S05]  /*fa10*/  BSYNC.RECONVERGENT B0 ;  /* 0x0000000000007941 */ /* 0x000fea0003800200 */
.L_x_12587:
        /* <DEDUP_REMOVED lines=18> */
.L_x_12598:
        /* <DEDUP_REMOVED lines=13> */
.L_x_12600:
[----:B------:R-:W-:Y:S05]  /*fc10*/  BSYNC.RECONVERGENT B2 ;  /* 0x0000000000027941 */ /* 0x000fea0003800200 */
.L_x_12599:
        /* <DEDUP_REMOVED lines=43> */
.L_x_12597:
[----:B------:R-:W-:Y:S05]  /*fed0*/  BSYNC.RECONVERGENT B1 ;  /* 0x0000000000017941 */ /* 0x000fea0003800200 */
.L_x_12596:
        /* <DEDUP_REMOVED lines=9> */
.L_x_12595:
[----:B------:R-:W-:Y:S05]  /*ff70*/  BSYNC.RECONVERGENT B0 ;  /* 0x0000000000007941 */ /* 0x000fea0003800200 */
.L_x_12594:
        /* <DEDUP_REMOVED lines=18> */
.L_x_12605:
        /* <DEDUP_REMOVED lines=13> */
.L_x_12607:
[----:B------:R-:W-:Y:S05]  /*10170*/  BSYNC.RECONVERGENT B2 ;  /* 0x0000000000027941 */ /* 0x000fea0003800200 */
.L_x_12606:
        /* <DEDUP_REMOVED lines=43> */
.L_x_12604:
[----:B------:R-:W-:Y:S05]  /*10430*/  BSYNC.RECONVERGENT B1 ;  /* 0x0000000000017941 */ /* 0x000fea0003800200 */
.L_x_12603:
        /* <DEDUP_REMOVED lines=9> */
.L_x_12602:
[----:B------:R-:W-:Y:S05]  /*104d0*/  BSYNC.RECONVERGENT B0 ;  /* 0x0000000000007941 */ /* 0x000fea0003800200 */
.L_x_12601:
        /* <DEDUP_REMOVED lines=18> */
.L_x_12612:
        /* <DEDUP_REMOVED lines=13> */
.L_x_12614:
[----:B------:R-:W-:Y:S05]  /*106d0*/  BSYNC.RECONVERGENT B2 ;  /* 0x0000000000027941 */ /* 0x000fea0003800200 */
.L_x_12613:
        /* <DEDUP_REMOVED lines=43> */
.L_x_12611:
[----:B------:R-:W-:Y:S05]  /*10990*/  BSYNC.RECONVERGENT B1 ;  /* 0x0000000000017941 */ /* 0x000fea0003800200 */
.L_x_12610:
        /* <DEDUP_REMOVED lines=9> */
.L_x_12609:
[----:B------:R-:W-:Y:S05]  /*10a30*/  BSYNC.RECONVERGENT B0 ;  /* 0x0000000000007941 */ /* 0x000fea0003800200 */
.L_x_12608:
        /* <DEDUP_REMOVED lines=18> */
.L_x_12619:
        /* <DEDUP_REMOVED lines=13> */
.L_x_12621:
[----:B------:R-:W-:Y:S05]  /*10c30*/  BSYNC.RECONVERGENT B2 ;  /* 0x0000000000027941 */ /* 0x000fea0003800200 */
.L_x_12620:
        /* <DEDUP_REMOVED lines=43> */
.L_x_12618:
[----:B------:R-:W-:Y:S05]  /*10ef0*/  BSYNC.RECONVERGENT B1 ;  /* 0x0000000000017941 */ /* 0x000fea0003800200 */
.L_x_12617:
        /* <DEDUP_REMOVED lines=9> */
.L_x_12616:
[----:B------:R-:W-:Y:S05]  /*10f90*/  BSYNC.RECONVERGENT B0 ;  /* 0x0000000000007941 */ /* 0x000fea0003800200 */
.L_x_12615:
        /* <DEDUP_REMOVED lines=18> */
.L_x_12626:
        /* <DEDUP_REMOVED lines=13> */
.L_x_12628:
[----:B------:R-:W-:Y:S05]  /*11190*/  BSYNC.RECONVERGENT B2 ;  /* 0x0000000000027941 */ /* 0x000fea0003800200 */
.L_x_12627:
        /* <DEDUP_REMOVED lines=41> */
[----:B------:R-:W-:Y:S02]  /*11430*/  LOP3.LUT R39, R21, R152, R157, 0x96, !PT ;  /* 0x0000009815277212 */ /* 0x000fe400078e969d */
[----:B------:R-:W-:-:S07]  /*11440*/  MOV R158, R156 ;  /* 0x0000009c009e7202 */ /* 0x000fce0000000f00 */
.L_x_12625:
[----:B------:R-:W-:Y:S05]  /*11450*/  BSYNC.RECONVERGENT B1 ;  /* 0x0000000000017941 */ /* 0x000fea0003800200 */
.L_x_12624:
        /* <DEDUP_REMOVED lines=9> */
.L_x_12623:
[----:B------:R-:W-:Y:S05]  /*114f0*/  BSYNC.RECONVERGENT B0 ;  /* 0x0000000000007941 */ /* 0x000fea0003800200 */
.L_x_12622:
        /* <DEDUP_REMOVED lines=18> */
.L_x_12633:
        /* <DEDUP_REMOVED lines=13> */
.L_x_12635:
[----:B------:R-:W-:Y:S05]  /*116f0*/  BSYNC.RECONVERGENT B2 ;  /* 0x0000000000027941 */ /* 0x000fea0003800200 */
.L_x_12634:
        /* <DEDUP_REMOVED lines=43> */
.L_x_12632:
[----:B------:R-:W-:Y:S05]  /*119b0*/  BSYNC.RECONVERGENT B1 ;  /* 0x0000000000017941 */ /* 0x000fea0003800200 */
.L_x_12631:
        /* <DEDUP_REMOVED lines=9> */
.L_x_12630:
[----:B------:R-:W-:Y:S05]  /*11a50*/  BSYNC.RECONVERGENT B0 ;  /* 0x0000000000007941 */ /* 0x000fea0003800200 */
.L_x_12629:
        /* <DEDUP_REMOVED lines=18> */
.L_x_12640:
        /* <DEDUP_REMOVED lines=13> */
.L_x_12642:
[----:B------:R-:W-:Y:S05]  /*11c50*/  BSYNC.RECONVERGENT B2 ;  /* 0x0000000000027941 */ /* 0x000fea0003800200 */
.L_x_12641:
        /* <DEDUP_REMOVED lines=43> */
.L_x_12639:
[----:B------:R-:W-:Y:S05]  /*11f10*/  BSYNC.RECONVERGENT B1 ;  /* 0x0000000000017941 */ /* 0x000fea0003800200 */
.L_x_12638:
        /* <DEDUP_REMOVED lines=9> */
.L_x_12637:
[----:B------:R-:W-:Y:S05]  /*11fb0*/  BSYNC.RECONVERGENT B0 ;  /* 0x0000000000007941 */ /* 0x000fea0003800200 */
.L_x_12636:
[----:B------:R-:W-:Y:S02]  /*11fc0*/  F2FP.F16.F32.PACK_AB R156, RZ, R153 ;  /* 0x00000099ff9c723e */ /* 0x000fe400000000ff */
[----:B------:R-:W-:Y:S02]  /*11fd0*/  PRMT R128, R128, 0x5410, R131 ;  /* 0x0000541080807816 */ /* 0x000fe40000000083 */
[----:B------:R-:W-:Y:S02]  /*11fe0*/  PRMT R130, R130, 0x5410, R155 ;  /* 0x0000541082827816 */ /* 0x000fe4000000009b */
[----:B------:R-:W-:Y:S02]  /*11ff0*/  PRMT R129, R129, 0x5410, R154 ;  /* 0x0000541081817816 */ /* 0x000fe4000000009a */
[----:B------:R-:W-:-:S07]  /*12000*/  PRMT R131, R159, 0x5410, R156 ;  /* 0x000054109f837816 */ /* 0x000fce000000009c */
.L_x_12586:
        /* <DEDUP_REMOVED lines=26> */
.L_x_12644:
[----:B------:R-:W-:Y:S05]  /*121b0*/  BSYNC.RECONVERGENT B0 ;  /* 0x0000000000007941 */ /* 0x000fea0003800200 */
.L_x_12643:
[----:B------:R-:W-:Y:S04]  /*121c0*/  BSSY.RECONVERGENT B0, `(.L_x_12645) ;  /* 0x0000006000007945 */ /* 0x000fe80003800200 */
[----:B------:R-:W-:Y:S05]  /*121d0*/  @!P1 BRA `(.L_x_12646) ;  /* 0x0000000000109947 */ /* 0x000fea0003800000 */
[----:B-----5:R-:W2:Y:S01]  /*121e0*/  LDC.64 R44, c[0x0][0x390] ;  /* 0x0000e400ff2c7b82 */ /* 0x020ea20000000a00 */
[----:B------:R-:W-:-:S05]  /*121f0*/  IADD3 R47, PT, PT, R176, 0x60, RZ ;  /* 0x00000060b02f7810 */ /* 0x000fca0007ffe0ff */
[----:B--2---:R-:W-:-:S06]  /*12200*/  IMAD.WIDE.U32 R44, R47, 0x10, R44 ;  /* 0x000000102f2c7825 */ /* 0x004fcc00078e002c */
[----:B------:R-:W5:Y:S02]  /*12210*/  LDG.E.128 R44, desc[UR6][R44.64] ;  /* 0x000000062c2c7981 */ /* 0x000f64000c1e1d00 */
.L_x_12646:
[----:B------:R-:W-:Y:S05]  /*12220*/  BSYNC.RECONVERGENT B0 ;  /* 0x0000000000007941 */ /* 0x000fea0003800200 */
.L_x_12645:
        /* <DEDUP_REMOVED lines=27> */
.L_x_12652:
        /* <DEDUP_REMOVED lines=13> */
.L_x_12654:
[----:B------:R-:W-:Y:S05]  /*124b0*/  BSYNC.RECONVERGENT B2 ;  /* 0x0000000000027941 */ /* 0x000fea0003800200 */
.L_x_12653:
        /* <DEDUP_REMOVED lines=43> */
.L_x_12651:
[----:B------:R-:W-:Y:S05]  /*12770*/  BSYNC.RECONVERGENT B1 ;  /* 0x0000000000017941 */ /* 0x000fea0003800200 */
.L_x_12650:
        /* <DEDUP_REMOVED lines=11> */
.L_x_12649:
[----:B------:R-:W-:Y:S05]  /*12830*/  BSYNC.RECONVERGENT B0 ;  /* 0x0000000000007941 */ /* 0x000fea0003800200 */
.L_x_12648:
        /* <DEDUP_REMOVED lines=22> */
.L_x_12659:
        /* <DEDUP_REMOVED lines=13> */
.L_x_12661:
[----:B------:R-:W-:Y:S05]  /*12a70*/  BSYNC.RECONVERGENT B2 ;  /* 0x0000000000027941 */ /* 0x000fea0003800200 */
.L_x_12660:
        /* <DEDUP_REMOVED lines=43> */
.L_x_12658:
[----:B------:R-:W-:Y:S05]  /*12d30*/  BSYNC.RECONVERGENT B1 ;  /* 0x0000000000017941 */ /* 0x000fea0003800200 */
.L_x_12657:
        /* <DEDUP_REMOVED lines=11> */
.L_x_12656:
[----:B------:R-:W-:Y:S05]  /*12df0*/  BSYNC.RECONVERGENT B0 ;  /* 0x0000000000007941 */ /* 0x000fea0003800200 */
.L_x_12655:
        /* <DEDUP_REMOVED lines=22> */
.L_x_12666:
        /* <DEDUP_REMOVED lines=13> */
.L_x_12668:
[----:B------:R-:W-:Y:S05]  /*13030*/  BSYNC.RECONVERGENT B2 ;  /* 0x0000000000027941 */ /* 0x000fea0003800200 */
.L_x_12667:
        /* <DEDUP_REMOVED lines=43> */
.L_x_12665:
[----:B------:R-:W-:Y:S05]  /*132f0*/  BSYNC.RECONVERGENT B1 ;  /* 0x0000000000017941 */ /* 0x000fea0003800200 */
.L_x_12664:
        /* <DEDUP_REMOVED lines=11> */
.L_x_12663:
[----:B------:R-:W-:Y:S05]  /*133b0*/  BSYNC.RECONVERGENT B0 ;  /* 0x0000000000007941 */ /* 0x000fea0003800200 */
.L_x_12662:
        /* <DEDUP_REMOVED lines=22> */
.L_x_12673:
        /* <DEDUP_REMOVED lines=13> */
.L_x_12675:
[----:B------:R-:W-:Y:S05]  /*135f0*/  BSYNC.RECONVERGENT B2 ;  /* 0x0000000000027941 */ /* 0x000fea0003800200 */
.L_x_12674:
        /* <DEDUP_REMOVED lines=42> */
.L_x_12672:
[----:B------:R-:W-:Y:S05]  /*138a0*/  BSYNC.RECONVERGENT B1 ;  /* 0x0000000000017941 */ /* 0x000fea0003800200 */
.L_x_12671:
        /* <DEDUP_REMOVED lines=11> */
.L_x_12670:
[----:B------:R-:W-:Y:S05]  /*13960*/  BSYNC.RECONVERGENT B0 ;  /* 0x0000000000007941 */ /* 0x000fea0003800200 */
.L_x_12669:
        /* <DEDUP_REMOVED lines=22> */
.L_x_12680:
        /* <DEDUP_REMOVED lines=13> */
.L_x_12682:
[----:B------:R-:W-:Y:S05]  /*13ba0*/  BSYNC.RECONVERGENT B2 ;  /* 0x0000000000027941 */ /* 0x000fea0003800200 */
.L_x_12681:
        /* <DEDUP_REMOVED lines=42> */
.L_x_12679:
[----:B------:R-:W-:Y:S05]  /*13e50*/  BSYNC.RECONVERGENT B1 ;  /* 0x0000000000017941 */ /* 0x000fea0003800200 */
.L_x_12678:
        /* <DEDUP_REMOVED lines=11> */
.L_x_12677:
[----:B------:R-:W-:Y:S05]  /*13f10*/  BSYNC.RECONVERGENT B0 ;  /* 0x0000000000007941 */ /* 0x000fea0003800200 */
.L_x_12676:
        /* <DEDUP_REMOVED lines=22> */
.L_x_12687:
        /* <DEDUP_REMOVED lines=13> */
.L_x_12689:
[----:B------:R-:W-:Y:S05]  /*14150*/  BSYNC.RECONVERGENT B2 ;  /* 0x0000000000027941 */ /* 0x000fea0003800200 */
.L_x_12688:
        /* <DEDUP_REMOVED lines=42> */
.L_x_12686:
[----:B------:R-:W-:Y:S05]  /*14400*/  BSYNC.RECONVERGENT B1 ;  /* 0x0000000000017941 */ /* 0x000fea0003800200 */
.L_x_12685:
        /* <DEDUP_REMOVED lines=11> */
.L_x_12684:
[----:B------:R-:W-:Y:S05]  /*144c0*/  BSYNC.RECONVERGENT B0 ;  /* 0x0000000000007941 */ /* 0x000fea0003800200 */
.L_x_12683:
        /* <DEDUP_REMOVED lines=22> */
.L_x_12694:
        /* <DEDUP_REMOVED lines=13> */
.L_x_12696:
[----:B------:R-:W-:Y:S05]  /*14700*/  BSYNC.RECONVERGENT B2 ;  /* 0x0000000000027941 */ /* 0x000fea0003800200 */
.L_x_12695:
        /* <DEDUP_REMOVED lines=42> */
.L_x_12693:
[----:B------:R-:W-:Y:S05]  /*149b0*/  BSYNC.RECONVERGENT B1 ;  /* 0x0000000000017941 */ /* 0x000fea0003800200 */
.L_x_12692:
        /* <DEDUP_REMOVED lines=11> */
.L_x_12691:
[----:B------:R-:W-:Y:S05]  /*14a70*/  BSYNC.RECONVERGENT B0 ;  /* 0x0000000000007941 */ /* 0x000fea0003800200 */
.L_x_12690:
        /* <DEDUP_REMOVED lines=22> */
.L_x_12701:
        /* <DEDUP_REMOVED lines=13> */
.L_x_12703:
[----:B------:R-:W-:Y:S05]  /*14cb0*/  BSYNC.RECONVERGENT B2 ;  /* 0x0000000000027941 */ /* 0x000fea0003800200 */
.L_x_12702:
        /* <DEDUP_REMOVED lines=41> */
[----:B------:R-:W-:-:S07]  /*14f50*/  IMAD.MOV.U32 R166, RZ, RZ, R168 ;  /* 0x000000ffffa67224 */ /* 0x000fce00078e00a8 */
.L_x_12700:
[----:B------:R-:W-:Y:S05]  /*14f60*/  BSYNC.RECONVERGENT B1 ;  /* 0x0000000000017941 */ /* 0x000fea0003800200 */
.L_x_12699:
        /* <DEDUP_REMOVED lines=11> */
.L_x_12698:
[----:B------:R-:W-:Y:S05]  /*15020*/  BSYNC.RECONVERGENT B0 ;  /* 0x0000000000007941 */ /* 0x000fea0003800200 */
.L_x_12697:
[----:B------:R-:W-:Y:S02]  /*15030*/  F2FP.F16.F32.PACK_AB R131, RZ, R161 ;  /* 0x000000a1ff83723e */ /* 0x000fe400000000ff */
[----:B------:R-:W-:Y:S02]  /*15040*/  PRMT R130, R164, 0x5410, R130 ;  /* 0x00005410a4827816 */ /* 0x000fe40000000082 */
[----:B------:R-:W-:Y:S02]  /*15050*/  PRMT R129, R163, 0x5410, R129 ;  /* 0x00005410a3817816 */ /* 0x000fe40000000081 */
[----:B------:R-:W-:Y:S02]  /*15060*/  PRMT R128, R162, 0x5410, R128 ;  /* 0x00005410a2807816 */ /* 0x000fe40000000080 */
[----:B------:R-:W-:Y:S01]  /*15070*/  PRMT R131, R178, 0x5410, R131 ;  /* 0x00005410b2837816 */ /* 0x000fe20000000083 */
[----:B------:R-:W-:Y:S06]  /*15080*/  BRA `(.L_x_12704) ;  /* 0x0000002800d47947 */ /* 0x000fec0003800000 */
.L_x_12647:
[----:B------:R-:W-:Y:S01]  /*15090*/  BSSY.RECONVERGENT B0, `(.L_x_12705) ;  /* 0x0000057000007945 */ /* 0x000fe20003800200 */
[----:B0-----:R-:W-:Y:S01]  /*150a0*/  IMAD.MOV.U32 R154, RZ, RZ, RZ ;  /* 0x000000ffff9a7224 */ /* 0x001fe200078e00ff */
[----:B------:R-:W-:Y:S01]  /*150b0*/  MOV R166, R158 ;  /* 0x0000009e00a67202 */ /* 0x000fe20000000f00 */
        /* <DEDUP_REMOVED lines=18> */
.L_x_12709:
        /* <DEDUP_REMOVED lines=13> */
.L_x_12711:
[----:B------:R-:W-:Y:S05]  /*152b0*/  BSYNC.RECONVERGENT B2 ;  /* 0x0000000000027941 */ /* 0x000fea0003800200 */
.L_x_12710:
        /* <DEDUP_REMOVED lines=41> */
[----:B------:R-:W-:-:S07]  /*15550*/  LOP3.LUT R39, R21, R128, R167, 0x96, !PT ;  /* 0x0000008015277212 */ /* 0x000fce00078e96a7 */
.L_x_12708:
[----:B------:R-:W-:Y:S05]  /*15560*/  BSYNC.RECONVERGENT B1 ;  /* 0x0000000000017941 */ /* 0x000fea0003800200 */
.L_x_12707:
        /* <DEDUP_REMOVED lines=9> */
.L_x_12706:
[----:B------:R-:W-:Y:S05]  /*15600*/  BSYNC.RECONVERGENT B0 ;  /* 0x0000000000007941 */ /* 0x000fea0003800200 */
.L_x_12705:
        /* <DEDUP_REMOVED lines=18> */
.L_x_12716:
        /* <DEDUP_REMOVED lines=13> */
.L_x_12718:
[----:B------:R-:W-:Y:S05]  /*15800*/  BSYNC.RECONVERGENT B2 ;  /* 0x0000000000027941 */ /* 0x000fea0003800200 */
.L_x_12717:
        /* <DEDUP_REMOVED lines=43> */
.L_x_12715:
[----:B------:R-:W-:Y:S05]  /*15ac0*/  BSYNC.RECONVERGENT B1 ;  /* 0x0000000000017941 */ /* 0x000fea0003800200 */
.L_x_12714:
        /* <DEDUP_REMOVED lines=9> */
.L_x_12713:
[----:B------:R-:W-:Y:S05]  /*15b60*/  BSYNC.RECONVERGENT B0 ;  /* 0x0000000000007941 */ /* 0x000fea0003800200 */
.L_x_12712:
        /* <DEDUP_REMOVED lines=18> */
.L_x_12723:
        /* <DEDUP_REMOVED lines=13> */
.L_x_12725:
[----:B------:R-:W-:Y:S05]  /*15d60*/  BSYNC.RECONVERGENT B2 ;  /* 0x0000000000027941 */ /* 0x000fea0003800200 */
.L_x_12724:
        /* <DEDUP_REMOVED lines=43> */
.L_x_12722:
[----:B------:R-:W-:Y:S05]  /*16020*/  BSYNC.RECONVERGENT B1 ;  /* 0x0000000000017941 */ /* 0x000fea0003800200 */
.L_x_12721:
        /* <DEDUP_REMOVED lines=9> */
.L_x_12720:
[----:B------:R-:W-:Y:S05]  /*160c0*/  BSYNC.RECONVERGENT B0 ;  /* 0x0000000000007941 */ /* 0x000fea0003800200 */
.L_x_12719:
        /* <DEDUP_REMOVED lines=18> */
.L_x_12730:
        /* <DEDUP_REMOVED lines=13> */
.L_x_12732:
[----:B------:R-:W-:Y:S05]  /*162c0*/  BSYNC.RECONVERGENT B2 ;  /* 0x0000000000027941 */ /* 0x000fea0003800200 */
.L_x_12731:
        /* <DEDUP_REMOVED lines=43> */
.L_x_12729:
[----:B------:R-:W-:Y:S05]  /*16580*/  BSYNC.RECONVERGENT B1 ;  /* 0x0000000000017941 */ /* 0x000fea0003800200 */
.L_x_12728:
        /* <DEDUP_REMOVED lines=9> */
.L_x_12727:
[----:B------:R-:W-:Y:S05]  /*16620*/  BSYNC.RECONVERGENT B0 ;  /* 0x0000000000007941 */ /* 0x000fea0003800200 */
.L_x_12726:
        /* <DEDUP_REMOVED lines=18> */
.L_x_12737:
        /* <DEDUP_REMOVED lines=13> */
.L_x_12739:
[----:B------:R-:W-:Y:S05]  /*16820*/  BSYNC.RECONVERGENT B2 ;  /* 0x0000000000027941 */ /* 0x000fea0003800200 */
.L_x_12738:
        /* <DEDUP_REMOVED lines=43> */
.L_x_12736:
[----:B------:R-:W-:Y:S05]  /*16ae0*/  BSYNC.RECONVERGENT B1 ;  /* 0x0000000000017941 */ /* 0x000fea0003800200 */
.L_x_12735:
        /* <DEDUP_REMOVED lines=9> */
.L_x_12734:
[----:B------:R-:W-:Y:S05]  /*16b80*/  BSYNC.RECONVERGENT B0 ;  /* 0x0000000000007941 */ /* 0x000fea0003800200 */
.L_x_12733:
        /* <DEDUP_REMOVED lines=18> */
.L_x_12744:
        /* <DEDUP_REMOVED lines=13> */
.L_x_12746:
[----:B------:R-:W-:Y:S05]  /*16d80*/  BSYNC.RECONVERGENT B2 ;  /* 0x0000000000027941 */ /* 0x000fea0003800200 */
.L_x_12745:
        /* <DEDUP_REMOVED lines=42> */
.L_x_12743:
[----:B------:R-:W-:Y:S05]  /*17030*/  BSYNC.RECONVERGENT B1 ;  /* 0x0000000000017941 */ /* 0x000fea0003800200 */
.L_x_12742:
        /* <DEDUP_REMOVED lines=9> */
.L_x_12741:
[----:B------:R-:W-:Y:S05]  /*170d0*/  BSYNC.RECONVERGENT B0 ;  /* 0x0000000000007941 */ /* 0x000fea0003800200 */
.L_x_12740:
        /* <DEDUP_REMOVED lines=18> */
.L_x_12751:
        /* <DEDUP_REMOVED lines=13> */
.L_x_12753:
[----:B------:R-:W-:Y:S05]  /*172d0*/  BSYNC.RECONVERGENT B2 ;  /* 0x0000000000027941 */ /* 0x000fea0003800200 */
.L_x_12752:
        /* <DEDUP_REMOVED lines=43> */
.L_x_12750:
[----:B------:R-:W-:Y:S05]  /*17590*/  BSYNC.RECONVERGENT B1 ;  /* 0x0000000000017941 */ /* 0x000fea0003800200 */
.L_x_12749:
        /* <DEDUP_REMOVED lines=9> */
.L_x_12748:
[----:B------:R-:W-:Y:S05]  /*17630*/  BSYNC.RECONVERGENT B0 ;  /* 0x0000000000007941 */ /* 0x000fea0003800200 */
.L_x_12747:
        /* <DEDUP_REMOVED lines=18> */
.L_x_12758:
        /* <DEDUP_REMOVED lines=13> */
.L_x_12760:
[----:B------:R-:W-:Y:S05]  /*17830*/  BSYNC.RECONVERGENT B2 ;  /* 0x0000000000027941 */ /* 0x000fea0003800200 */
.L_x_12759:
        /* <DEDUP_REMOVED lines=42> */
.L_x_12757:
[----:B------:R-:W-:Y:S05]  /*17ae0*/  BSYNC.RECONVERGENT B1 ;  /* 0x0000000000017941 */ /* 0x000fea0003800200 */
.L_x_12756:
        /* <DEDUP_REMOVED lines=9> */
.L_x_12755:
[----:B------:R-:W-:Y:S05]  /*17b80*/  BSYNC.RECONVERGENT B0 ;  /* 0x0000000000007941 */ /* 0x000fea0003800200 */
.L_x_12754:
[----:B------:R-:W-:Y:S02]  /*17b90*/  F2FP.F16.F32.PACK_AB R164, RZ, R161 ;  /* 0x000000a1ffa4723e */ /* 0x000fe400000000ff */
[----:B------:R-:W-:Y:S02]  /*17ba0*/  PRMT R128, R128, 0x5410, R131 ;  /* 0x0000541080807816 */ /* 0x000fe40000000083 */
[----:B------:R-:W-:Y:S02]  /*17bb0*/  PRMT R130, R130, 0x5410, R163 ;  /* 0x0000541082827816 */ /* 0x000fe400000000a3 */
[----:B------:R-:W-:Y:S02]  /*17bc0*/  PRMT R129, R129, 0x5410, R162 ;  /* 0x0000541081817816 */ /* 0x000fe400000000a2 */
[----:B------:R-:W-:-:S07]  /*17bd0*/  PRMT R131, R167, 0x5410, R164 ;  /* 0x00005410a7837816 */ /* 0x000fce00000000a4 */
.L_x_12704:
        /* <DEDUP_REMOVED lines=19> */
[----:B------:R-:W-:Y:S02]  /*17d10*/  LOP3.LUT R167, R169, R167, R131, 0xfe, !PT ;  /* 0x000000a7a9a77212 */ /* 0x000fe400078efe83 */
[----:B------:R-:W-:Y:S02]  /*17d20*/  IADD3 R131, PT, PT, R176, 0x60, RZ ;  /* 0x00000060b0837810 */ /* 0x000fe40007ffe0ff */
[----:B------:R-:W-:Y:S02]  /*17d30*/  LOP3.LUT R130, R162, R130, R168, 0xfe, !PT ;  /* 0x00000082a2827212 */ /* 0x000fe400078efea8 */
[----:B------:R-:W-:Y:S01]  /*17d40*/  LOP3.LUT R163, R167, R163, RZ, 0xfc, !PT ;  /* 0x000000a3a7a37212 */ /* 0x000fe200078efcff */
[----:B0-----:R-:W-:Y:S01]  /*17d50*/  IMAD.WIDE.U32 R128, R131, 0x8, R128 ;  /* 0x0000000883807825 */ /* 0x001fe200078e0080 */
[----:B------:R-:W-:-:S05]  /*17d60*/  LOP3.LUT R162, R130, 0xff, R11, 0xf8, !PT ;  /* 0x000000ff82a27812 */ /* 0x000fca00078ef80b */
[----:B------:R1:W-:Y:S02]  /*17d70*/  STG.E.64 desc[UR6][R128.64], R162 ;  /* 0x000000a280007986 */ /* 0x0003e4000c101b06 */
.L_x_12762:
[----:B------:R-:W-:Y:S05]  /*17d80*/  BSYNC.RECONVERGENT B0 ;  /* 0x0000000000007941 */ /* 0x000fea0003800200 */
.L_x_12761:
[----:B------:R-:W-:Y:S04]  /*17d90*/  BSSY.RECONVERGENT B0, `(.L_x_12763) ;  /* 0x0000006000007945 */ /* 0x000fe80003800200 */
[----:B------:R-:W-:Y:S05]  /*17da0*/  @!P1 BRA `(.L_x_12764) ;  /* 0x0000000000109947 */ /* 0x000fea0003800000 */
[----:B-----5:R-:W2:Y:S01]  /*17db0*/  LDC.64 R44, c[0x0][0x390] ;  /* 0x0000e400ff2c7b82 */ /* 0x020ea20000000a00 */
[----:B------:R-:W-:-:S04]  /*17dc0*/  VIADD R47, R176, 0x80 ;  /* 0x00000080b02f7836 */ /* 0x000fc80000000000 */
[----:B--2---:R-:W-:-:S06]  /*17dd0*/  IMAD.WIDE.U32 R44, R47, 0x10, R44 ;  /* 0x000000102f2c7825 */ /* 0x004fcc00078e002c */
[----:B------:R-:W5:Y:S02]  /*17de0*/  LDG.E.128 R44, desc[UR6][R44.64] ;  /* 0x000000062c2c7981 */ /* 0x000f64000c1e1d00 */
.L_x_12764:
[----:B------:R-:W-:Y:S05]  /*17df0*/  BSYNC.RECONVERGENT B0 ;  /* 0x0000000000007941 */ /* 0x000fea0003800200 */
.L_x_12763:
[----:B------:R-:W-:Y:S05]  /*17e00*/  @!P0 BRA `(.L_x_12765) ;  /* 0x0000002c00888947 */ /* 0x000fea0003800000 */
[----:B01----:R-:W0:Y:S01]  /*17e10*/  LDC.64 R128, c[0x0][0x3a0] ;  /* 0x0000e800ff807b82 */ /* 0x003e220000000a00 */
[----:B------:R-:W-:-:S05]  /*17e20*/  IADD3 R131, PT, PT, R175, 0x80, RZ ;  /* 0x00000080af837810 */ /* 0x000fca0007ffe0ff */
        /* <DEDUP_REMOVED lines=24> */
.L_x_12770:
        /* <DEDUP_REMOVED lines=13> */
.L_x_12772:
[----:B------:R-:W-:Y:S05]  /*18080*/  BSYNC.RECONVERGENT B2 ;  /* 0x0000000000027941 */ /* 0x000fea0003800200 */
.L_x_12771:
        /* <DEDUP_REMOVED lines=43> */
.L_x_12769:
[----:B------:R-:W-:Y:S05]  /*18340*/  BSYNC.RECONVERGENT B1 ;  /* 0x0000000000017941 */ /* 0x000fea0003800200 */
.L_x_12768:
        /* <DEDUP_REMOVED lines=11> */
.L_x_12767:
[----:B------:R-:W-:Y:S05]  /*18400*/  BSYNC.RECONVERGENT B0 ;  /* 0x0000000000007941 */ /* 0x000fea0003800200 */
.L_x_12766:
        /* <DEDUP_REMOVED lines=22> */
.L_x_12777:
        /* <DEDUP_REMOVED lines=13> */
.L_x_12779:
[----:B------:R-:W-:Y:S05]  /*18640*/  BSYNC.RECONVERGENT B2 ;  /* 0x0000000000027941 */ /* 0x000fea0003800200 */
.L_x_12778:
        /* <DEDUP_REMOVED lines=40> */
[----:B------:R-:W-:Y:S02]  /*188d0*/  LOP3.LUT R39, R21, R164, R169, 0x96, !PT ;  /* 0x000000a415277212 */ /* 0x000fe400078e96a9 */
[----:B------:R-:W-:-:S07]  /*188e0*/  MOV R177, R168 ;  /* 0x000000a800b17202 */ /* 0x000fce0000000f00 */
.L_x_12776:
[----:B------:R-:W-:Y:S05]  /*188f0*/  BSYNC.RECONVERGENT B1 ;  /* 0x0000000000017941 */ /* 0x000fea0003800200 */
.L_x_12775:
        /* <DEDUP_REMOVED lines=11> */
.L_x_12774:
[----:B------:R-:W-:Y:S05]  /*189b0*/  BSYNC.RECONVERGENT B0 ;  /* 0x0000000000007941 */ /* 0x000fea0003800200 */
.L_x_12773:
        /* <DEDUP_REMOVED lines=22> */
.L_x_12784:
        /* <DEDUP_REMOVED lines=13> */
.L_x_12786:
[----:B------:R-:W-:Y:S05]  /*18bf0*/  BSYNC.RECONVERGENT B2 ;  /* 0x0000000000027941 */ /* 0x000fea0003800200 */
.L_x_12785:
        /* <DEDUP_REMOVED lines=41> */
[----:B------:R-:W-:-:S07]  /*18e90*/  LOP3.LUT R39, R21, R164, R167, 0x96, !PT ;  /* 0x000000a415277212 */ /* 0x000fce00078e96a7 */
.L_x_12783:
[----:B------:R-:W-:Y:S05]  /*18ea0*/  BSYNC.RECONVERGENT B1 ;  /* 0x0000000000017941 */ /* 0x000fea0003800200 */
.L_x_12782:
        /* <DEDUP_REMOVED lines=11> */
.L_x_12781:
[----:B------:R-:W-:Y:S05]  /*18f60*/  BSYNC.RECONVERGENT B0 ;  /* 0x0000000000007941 */ /* 0x000fea0003800200 */
.L_x_12780:
        /* <DEDUP_REMOVED lines=22> */
.L_x_12791:
        /* <DEDUP_REMOVED lines=13> */
.L_x_12793:
[----:B------:R-:W-:Y:S05]  /*191a0*/  BSYNC.RECONVERGENT B2 ;  /* 0x0000000000027941 */ /* 0x000fea0003800200 */
.L_x_12792:
        /* <DEDUP_REMOVED lines=42> */
.L_x_12790:
[----:B------:R-:W-:Y:S05]  /*19450*/  BSYNC.RECONVERGENT B1 ;  /* 0x0000000000017941 */ /* 0x000fea0003800200 */
.L_x_12789:
        /* <DEDUP_REMOVED lines=11> */
.L_x_12788:
[----:B------:R-:W-:Y:S05]  /*19510*/  BSYNC.RECONVERGENT B0 ;  /* 0x0000000000007941 */ /* 0x000fea0003800200 */
.L_x_12787:
        /* <DEDUP_REMOVED lines=22> */
.L_x_12798:
        /* <DEDUP_REMOVED lines=13> */
.L_x_12800:
[----:B------:R-:W-:Y:S05]  /*19750*/  BSYNC.RECONVERGENT B2 ;  /* 0x0000000000027941 */ /* 0x000fea0003800200 */
.L_x_12799:
        /* <DEDUP_REMOVED lines=42> */
.L_x_12797:
[----:B------:R-:W-:Y:S05]  /*19a00*/  BSYNC.RECONVERGENT B1 ;  /* 0x0000000000017941 */ /* 0x000fea0003800200 */
.L_x_12796:
        /* <DEDUP_REMOVED lines=11> */
.L_x_12795:
[----:B------:R-:W-:Y:S05]  /*19ac0*/  BSYNC.RECONVERGENT B0 ;  /* 0x0000000000007941 */ /* 0x000fea0003800200 */
.L_x_12794:
        /* <DEDUP_REMOVED lines=22> */
.L_x_12805:
        /* <DEDUP_REMOVED lines=13> */
.L_x_12807:
[----:B------:R-:W-:Y:S05]  /*19d00*/  BSYNC.RECONVERGENT B2 ;  /* 0x0000000000027941 */ /* 0x000fea0003800200 */
.L_x_12806:
        /* <DEDUP_REMOVED lines=40> */
[----:B------:R-:W-:Y:S01]  /*19f90*/  HFMA2 R129, -RZ, RZ, 0, 0 ;  /* 0x00000000ff817431 */ /* 0x000fe200000001ff */
[----:B------:R-:W-:-:S07]  /*19fa0*/  MOV R179, R128 ;  /* 0x0000008000b37202 */ /* 0x000fce0000000f00 */
.L_x_12804:
[----:B------:R-:W-:Y:S05]  /*19fb0*/  BSYNC.RECONVERGENT B1 ;  /* 0x0000000000017941 */ /* 0x000fea0003800200 */
.L_x_12803:
        /* <DEDUP_REMOVED lines=11> */
.L_x_12802:
[----:B------:R-:W-:Y:S05]  /*1a070*/  BSYNC.RECONVERGENT B0 ;  /* 0x0000000000007941 */ /* 0x000fea0003800200 */
.L_x_12801:
        /* <DEDUP_REMOVED lines=22> */
.L_x_12812:
        /* <DEDUP_REMOVED lines=13> */
.L_x_12814:
[----:B------:R-:W-:Y:S05]  /*1a2b0*/  BSYNC.RECONVERGENT B2 ;  /* 0x0000000000027941 */ /* 0x000fea0003800200 */
.L_x_12813:
        /* <DEDUP_REMOVED lines=42> */
.L_x_12811:
[----:B------:R-:W-:Y:S05]  /*1a560*/  BSYNC.RECONVERGENT B1 ;  /* 0x0000000000017941 */ /* 0x000fea0003800200 */
.L_x_12810:
        /* <DEDUP_REMOVED lines=11> */
.L_x_12809:
[----:B------:R-:W-:Y:S05]  /*1a620*/  BSYNC.RECONVERGENT B0 ;  /* 0x0000000000007941 */ /* 0x000fea0003800200 */
.L_x_12808:
        /* <DEDUP_REMOVED lines=22> */
.L_x_12819:
        /* <DEDUP_REMOVED lines=13> */
.L_x_12821:
[----:B------:R-:W-:Y:S05]  /*1a860*/  BSYNC.RECONVERGENT B2 ;  /* 0x0000000000027941 */ /* 0x000fea0003800200 */
.L_x_12820:
        /* <DEDUP_REMOVED lines=40> */
[----:B------:R-:W-:-:S07]  /*1aaf0*/  LOP3.LUT R39, R21, R128, R179, 0x96, !PT ;  /* 0x0000008015277212 */ /* 0x000fce00078e96b3 */
.L_x_12818:
[----:B------:R-:W-:Y:S05]  /*1ab00*/  BSYNC.RECONVERGENT B1 ;  /* 0x0000000000017941 */ /* 0x000fea0003800200 */
.L_x_12817:
        /* <DEDUP_REMOVED lines=11> */
.L_x_12816:
[----:B------:R-:W-:Y:S05]  /*1abc0*/  BSYNC.RECONVERGENT B0 ;  /* 0x0000000000007941 */ /* 0x000fea0003800200 */
.L_x_12815:
[----:B------:R-:W-:Y:S02]  /*1abd0*/  F2FP.F16.F32.PACK_AB R131, RZ, R168 ;  /* 0x000000a8ff83723e */ /* 0x000fe400000000ff */
[----:B------:R-:W-:Y:S02]  /*1abe0*/  PRMT R130, R181, 0x5410, R130 ;  /* 0x00005410b5827816 */ /* 0x000fe40000000082 */
[----:B------:R-:W-:Y:S02]  /*1abf0*/  PRMT R129, R177, 0x5410, R180 ;  /* 0x00005410b1817816 */ /* 0x000fe400000000b4 */
[----:B------:R-:W-:Y:S02]  /*1ac00*/  PRMT R128, R170, 0x5410, R171 ;  /* 0x00005410aa807816 */ /* 0x000fe400000000ab */
[----:B------:R-:W-:Y:S01]  /*1ac10*/  PRMT R131, R182, 0x5410, R131 ;  /* 0x00005410b6837816 */ /* 0x000fe20000000083 */
[----:B------:R-:W-:Y:S06]  /*1ac20*/  BRA `(.L_x_12822) ;  /* 0x0000002800c47947 */ /* 0x000fec0003800000 */
.L_x_12765:
[----:B------:R-:W-:Y:S01]  /*1ac30*/  BSSY.RECONVERGENT B0, `(.L_x_12823) ;  /* 0x0000057000007945 */ /* 0x000fe20003800200 */
[----:B01----:R-:W-:Y:S01]  /*1ac40*/  IMAD.MOV.U32 R163, RZ, RZ, RZ ;  /* 0x000000ffffa37224 */ /* 0x003fe200078e00ff */
[----:B------:R-:W-:Y:S01]  /*1ac50*/  MOV R178, R166 ;  /* 0x000000a600b27202 */ /* 0x000fe20000000f00 */
[----:B------:R-:W-:Y:S01]  /*1ac60*/  IMAD.MOV.U32 R128, RZ, RZ, R165 ;  /* 0x000000ffff807224 */ /* 0x000fe200078e00a5 */
        /* <DEDUP_REMOVED lines=17> */
.L_x_12827:
        /* <DEDUP_REMOVED lines=13> */
.L_x_12829:
[----:B------:R-:W-:Y:S05]  /*1ae50*/  BSYNC.RECONVERGENT B2 ;  /* 0x0000000000027941 */ /* 0x000fea0003800200 */
.L_x_12828:
        /* <DEDUP_REMOVED lines=41> */
[----:B------:R-:W-:-:S07]  /*1b0f0*/  HFMA2 R128, -RZ, RZ, 0, 0 ;  /* 0x00000000ff807431 */ /* 0x000fce00000001ff */
.L_x_12826:
[----:B------:R-:W-:Y:S05]  /*1b100*/  BSYNC.RECONVERGENT B1 ;  /* 0x0000000000017941 */ /* 0x000fea0003800200 */
.L_x_12825:
        /* <DEDUP_REMOVED lines=9> */
.L_x_12824:
[----:B------:R-:W-:Y:S05]  /*1b1a0*/  BSYNC.RECONVERGENT B0 ;  /* 0x0000000000007941 */ /* 0x000fea0003800200 */
.L_x_12823:
        /* <DEDUP_REMOVED lines=18> */
.L_x_12834:
        /* <DEDUP_REMOVED lines=13> */
.L_x_12836:
[----:B------:R-:W-:Y:S05]  /*1b3a0*/  BSYNC.RECONVERGENT B2 ;  /* 0x0000000000027941 */ /* 0x000fea0003800200 */
.L_x_12835:
        /* <DEDUP_REMOVED lines=43> */
.L_x_12833:
[----:B------:R-:W-:Y:S05]  /*1b660*/  BSYNC.RECONVERGENT B1 ;  /* 0x0000000000017941 */ /* 0x000fea0003800200 */
.L_x_12832:
        /* <DEDUP_REMOVED lines=9> */
.L_x_12831:
[----:B------:R-:W-:Y:S05]  /*1b700*/  BSYNC.RECONVERGENT B0 ;  /* 0x0000000000007941 */ /* 0x000fea0003800200 */
.L_x_12830:
        /* <DEDUP_REMOVED lines=18> */
.L_x_12841:
        /* <DEDUP_REMOVED lines=13> */
.L_x_12843:
[----:B------:R-:W-:Y:S05]  /*1b900*/  BSYNC.RECONVERGENT B2 ;  /* 0x0000000000027941 */ /* 0x000fea0003800200 */
.L_x_12842:
        /* <DEDUP_REMOVED lines=42> */
.L_x_12840:
[----:B------:R-:W-:Y:S05]  /*1bbb0*/  BSYNC.RECONVERGENT B1 ;  /* 0x0000000000017941 */ /* 0x000fea0003800200 */
.L_x_12839:
        /* <DEDUP_REMOVED lines=9> */
.L_x_12838:
[----:B------:R-:W-:Y:S05]  /*1bc50*/  BSYNC.RECONVERGENT B0 ;  /* 0x0000000000007941 */ /* 0x000fea0003800200 */
.L_x_12837:
        /* <DEDUP_REMOVED lines=18> */
.L_x_12848:
        /* <DEDUP_REMOVED lines=13> */
.L_x_12850:
[----:B------:R-:W-:Y:S05]  /*1be50*/  BSYNC.RECONVERGENT B2 ;  /* 0x0000000000027941 */ /* 0x000fea0003800200 */
.L_x_12849:
        /* <DEDUP_REMOVED lines=42> */
.L_x_12847:
[----:B------:R-:W-:Y:S05]  /*1c100*/  BSYNC.RECONVERGENT B1 ;  /* 0x0000000000017941 */ /* 0x000fea0003800200 */
.L_x_12846:
        /* <DEDUP_REMOVED lines=9> */
.L_x_12845:
[----:B------:R-:W-:Y:S05]  /*1c1a0*/  BSYNC.RECONVERGENT B0 ;  /* 0x0000000000007941 */ /* 0x000fea0003800200 */
.L_x_12844:
        /* <DEDUP_REMOVED lines=18> */
.L_x_12855:
        /* <DEDUP_REMOVED lines=13> */
.L_x_12857:
[----:B------:R-:W-:Y:S05]  /*1c3a0*/  BSYNC.RECONVERGENT B2 ;  /* 0x0000000000027941 */ /* 0x000fea0003800200 */
.L_x_12856:
        /* <DEDUP_REMOVED lines=42> */
.L_x_12854:
[----:B------:R-:W-:Y:S05]  /*1c650*/  BSYNC.RECONVERGENT B1 ;  /* 0x0000000000017941 */ /* 0x000fea0003800200 */
.L_x_12853:
        /* <DEDUP_REMOVED lines=9> */
.L_x_12852:
[----:B------:R-:W-:Y:S05]  /*1c6f0*/  BSYNC.RECONVERGENT B0 ;  /* 0x0000000000007941 */ /* 0x000fea0003800200 */
.L_x_12851:
        /* <DEDUP_REMOVED lines=18> */
.L_x_12862:
        /* <DEDUP_REMOVED lines=13> */
.L_x_12864:
[----:B------:R-:W-:Y:S05]  /*1c8f0*/  BSYNC.RECONVERGENT B2 ;  /* 0x0000000000027941 */ /* 0x000fea0003800200 */
.L_x_12863:
        /* <DEDUP_REMOVED lines=42> */
.L_x_12861:
[----:B------:R-:W-:Y:S05]  /*1cba0*/  BSYNC.RECONVERGENT B1 ;  /* 0x0000000000017941 */ /* 0x000fea0003800200 */
.L_x_12860:
        /* <DEDUP_REMOVED lines=9> */
.L_x_12859:
[----:B------:R-:W-:Y:S05]  /*1cc40*/  BSYNC.RECONVERGENT B0 ;  /* 0x0000000000007941 */ /* 0x000fea0003800200 */
.L_x_12858:
        /* <DEDUP_REMOVED lines=18> */
.L_x_12869:
        /* <DEDUP_REMOVED lines=13> */
.L_x_12871:
[----:B------:R-:W-:Y:S05]  /*1ce40*/  BSYNC.RECONVERGENT B2 ;  /* 0x0000000000027941 */ /* 0x000fea0003800200 */
.L_x_12870:
        /* <DEDUP_REMOVED lines=42> */
.L_x_12868:
[----:B------:R-:W-:Y:S05]  /*1d0f0*/  BSYNC.RECONVERGENT B1 ;  /* 0x0000000000017941 */ /* 0x000fea0003800200 */
.L_x_12867:
        /* <DEDUP_REMOVED lines=9> */
.L_x_12866:
[----:B------:R-:W-:Y:S05]  /*1d190*/  BSYNC.RECONVERGENT B0 ;  /* 0x0000000000007941 */ /* 0x000fea0003800200 */
.L_x_12865:
        /* <DEDUP_REMOVED lines=18> */
.L_x_12876:
        /* <DEDUP_REMOVED lines=13> */
.L_x_12878:
[----:B------:R-:W-:Y:S05]  /*1d390*/  BSYNC.RECONVERGENT B2 ;  /* 0x0000000000027941 */ /* 0x000fea0003800200 */
.L_x_12877:
        /* <DEDUP_REMOVED lines=42> */
.L_x_12875:
[----:B------:R-:W-:Y:S05]  /*1d640*/  BSYNC.RECONVERGENT B1 ;  /* 0x0000000000017941 */ /* 0x000fea0003800200 */
.L_x_12874:
        /* <DEDUP_REMOVED lines=9> */
.L_x_12873:
[----:B------:R-:W-:Y:S05]  /*1d6e0*/  BSYNC.RECONVERGENT B0 ;  /* 0x0000000000007941 */ /* 0x000fea0003800200 */
.L_x_12872:
[----:B------:R-:W-:Y:S02]  /*1d6f0*/  F2FP.F16.F32.PACK_AB R131, RZ, R168 ;  /* 0x000000a8ff83723e */ /* 0x000fe400000000ff */
[----:B------:R-:W-:Y:S02]  /*1d700*/  PRMT R130, R181, 0x5410, R180 ;  /* 0x00005410b5827816 */ /* 0x000fe400000000b4 */
[----:B------:R-:W-:Y:S02]  /*1d710*/  PRMT R129, R179, 0x5410, R129 ;  /* 0x00005410b3817816 */ /* 0x000fe40000000081 */
[----:B------:R-:W-:Y:S02]  /*1d720*/  PRMT R128, R177, 0x5410, R128 ;  /* 0x00005410b1807816 */ /* 0x000fe40000000080 */
[----:B------:R-:W-:-:S07]  /*1d730*/  PRMT R131, R182, 0x5410, R131 ;  /* 0x00005410b6837816 */ /* 0x000fce0000000083 */
.L_x_12822:
        /* <DEDUP_REMOVED lines=26> */
.L_x_12880:
[----:B------:R-:W-:Y:S05]  /*1d8e0*/  BSYNC.RECONVERGENT B0 ;  /* 0x0000000000007941 */ /* 0x000fea0003800200 */
.L_x_12879:
[----:B------:R-:W-:Y:S04]  /*1d8f0*/  BSSY.RECONVERGENT B0, `(.L_x_12881) ;  /* 0x0000006000007945 */ /* 0x000fe80003800200 */
[----:B------:R-:W-:Y:S05]  /*1d900*/  @!P1 BRA `(.L_x_12882) ;  /* 0x0000000000109947 */ /* 0x000fea0003800000 */
[----:B-----5:R-:W2:Y:S01]  /*1d910*/  LDC.64 R44, c[0x0][0x390] ;  /* 0x0000e400ff2c7b82 */ /* 0x020ea20000000a00 */
[----:B------:R-:W-:-:S04]  /*1d920*/  VIADD R47, R176, 0xa0 ;  /* 0x000000a0b02f7836 */ /* 0x000fc80000000000 */
[----:B--2---:R-:W-:-:S06]  /*1d930*/  IMAD.WIDE.U32 R44, R47, 0x10, R44 ;  /* 0x000000102f2c7825 */ /* 0x004fcc00078e002c */
[----:B------:R-:W5:Y:S02]  /*1d940*/  LDG.E.128 R44, desc[UR6][R44.64] ;  /* 0x000000062c2c7981 */ /* 0x000f64000c1e1d00 */
.L_x_12882:
[----:B------:R-:W-:Y:S05]  /*1d950*/  BSYNC.RECONVERGENT B0 ;  /* 0x0000000000007941 */ /* 0x000fea0003800200 */
.L_x_12881:
        /* <DEDUP_REMOVED lines=27> */
.L_x_12888:
        /* <DEDUP_REMOVED lines=13> */
.L_x_12890:
[----:B------:R-:W-:Y:S05]  /*1dbe0*/  BSYNC.RECONVERGENT B2 ;  /* 0x0000000000027941 */ /* 0x000fea0003800200 */
.L_x_12889:
        /* <DEDUP_REMOVED lines=42> */
.L_x_12887:
[----:B------:R-:W-:Y:S05]  /*1de90*/  BSYNC.RECONVERGENT B1 ;  /* 0x0000000000017941 */ /* 0x000fea0003800200 */
.L_x_12886:
        /* <DEDUP_REMOVED lines=11> */
.L_x_12885:
[----:B------:R-:W-:Y:S05]  /*1df50*/  BSYNC.RECONVERGENT B0 ;  /* 0x0000000000007941 */ /* 0x000fea0003800200 */
.L_x_12884:
        /* <DEDUP_REMOVED lines=22> */
.L_x_12895:
        /* <DEDUP_REMOVED lines=13> */
.L_x_12897:
[----:B------:R-:W-:Y:S05]  /*1e190*/  BSYNC.RECONVERGENT B2 ;  /* 0x0000000000027941 */ /* 0x000fea0003800200 */
.L_x_12896:
        /* <DEDUP_REMOVED lines=42> */
.L_x_12894:
[----:B------:R-:W-:Y:S05]  /*1e440*/  BSYNC.RECONVERGENT B1 ;  /* 0x0000000000017941 */ /* 0x000fea0003800200 */
.L_x_12893:
        /* <DEDUP_REMOVED lines=11> */
.L_x_12892:
[----:B------:R-:W-:Y:S05]  /*1e500*/  BSYNC.RECONVERGENT B0 ;  /* 0x0000000000007941 */ /* 0x000fea0003800200 */
.L_x_12891:
        /* <DEDUP_REMOVED lines=22> */
.L_x_12902:
        /* <DEDUP_REMOVED lines=13> */
.L_x_12904:
[----:B------:R-:W-:Y:S05]  /*1e740*/  BSYNC.RECONVERGENT B2 ;  /* 0x0000000000027941 */ /* 0x000fea0003800200 */
.L_x_12903:
        /* <DEDUP_REMOVED lines=42> */
.L_x_12901:
[----:B------:R-:W-:Y:S05]  /*1e9f0*/  BSYNC.RECONVERGENT B1 ;  /* 0x0000000000017941 */ /* 0x000fea0003800200 */
.L_x_12900:
        /* <DEDUP_REMOVED lines=11> */
.L_x_12899:
[----:B------:R-:W-:Y:S05]  /*1eab0*/  BSYNC.RECONVERGENT B0 ;  /* 0x0000000000007941 */ /* 0x000fea0003800200 */
.L_x_12898:
        /* <DEDUP_REMOVED lines=22> */
.L_x_12909:
        /* <DEDUP_REMOVED lines=13> */
.L_x_12911:
[----:B------:R-:W-:Y:S05]  /*1ecf0*/  BSYNC.RECONVERGENT B2 ;  /* 0x0000000000027941 */ /* 0x000fea0003800200 */
.L_x_12910:
        /* <DEDUP_REMOVED lines=42> */
.L_x_12908:
[----:B------:R-:W-:Y:S05]  /*1efa0*/  BSYNC.RECONVERGENT B1 ;  /* 0x0000000000017941 */ /* 0x000fea0003800200 */
.L_x_12907:
        /* <DEDUP_REMOVED lines=11> */
.L_x_12906:
[----:B------:R-:W-:Y:S05]  /*1f060*/  BSYNC.RECONVERGENT B0 ;  /* 0x0000000000007941 */ /* 0x000fea0003800200 */
.L_x_12905:
        /* <DEDUP_REMOVED lines=22> */
.L_x_12916:
        /* <DEDUP_REMOVED lines=13> */
.L_x_12918:
[----:B------:R-:W-:Y:S05]  /*1f2a0*/  BSYNC.RECONVERGENT B2 ;  /* 0x0000000000027941 */ /* 0x000fea0003800200 */
.L_x_12917:
        /* <DEDUP_REMOVED lines=42> */
.L_x_12915:
[----:B------:R-:W-:Y:S05]  /*1f550*/  BSYNC.RECONVERGENT B1 ;  /* 0x0000000000017941 */ /* 0x000fea0003800200 */
.L_x_12914:
        /* <DEDUP_REMOVED lines=11> */
.L_x_12913:
[----:B------:R-:W-:Y:S05]  /*1f610*/  BSYNC.RECONVERGENT B0 ;  /* 0x0000000000007941 */ /* 0x000fea0003800200 */
.L_x_12912:
        /* <DEDUP_REMOVED lines=22> */
.L_x_12923:
        /* <DEDUP_REMOVED lines=13> */
.L_x_12925:
[----:B------:R-:W-:Y:S05]  /*1f850*/  BSYNC.RECONVERGENT B2 ;  /* 0x0000000000027941 */ /* 0x000fea0003800200 */
.L_x_12924:
        /* <DEDUP_REMOVED lines=42> */
.L_x_12922:
[----:B------:R-:W-:Y:S05]  /*1fb00*/  BSYNC.RECONVERGENT B1 ;  /* 0x0000000000017941 */ /* 0x000fea0003800200 */
.L_x_12921:
        /* <DEDUP_REMOVED lines=11> */
.L_x_12920:
[----:B------:R-:W-:Y:S05]  /*1fbc0*/  BSYNC.RECONVERGENT B0 ;  /* 0x0000000000007941 */ /* 0x000fea0003800200 */
.L_x_12919:
        /* <DEDUP_REMOVED lines=22> */
.L_x_12930:
        /* <DEDUP_REMOVED lines=13> */
.L_x_12932:
[----:B------:R-:W-:Y:S05]  /*1fe00*/  BSYNC.RECONVERGENT B2 ;  /* 0x0000000000027941 */ /* 0x000fea0003800200 */
.L_x_12931:
        /* <DEDUP_REMOVED lines=42> */
.L_x_12929:
[----:B------:R-:W-:Y:S05]  /*200b0*/  BSYNC.RECONVERGENT B1 ;  /* 0x0000000000017941 */ /* 0x000fea0003800200 */
.L_x_12928:
[----:B------:R-:W-:Y:S01]  /*200c0*/  HFMA2 R129, -RZ, RZ, 0.1171875, 0 ;  /* 0x2f800000ff817431 */ /* 0x000fe200000001ff */
[----:B------:R-:W-:Y:S01]  /*200d0*/  I2FP.F32.U32 R40, R40 ;  /* 0x0000002800287245 */ /* 0x000fe20000201000 */
[----:B-----5:R-:W-:Y:S02]  /*200e0*/  HADD2.F32 R180, -RZ, R47.H0_H0 ;  /* 0x2000002fffb47230 */ /* 0x020fe40000004100 */
[----:B------:R-:W-:-:S03]  /*200f0*/  HADD2.F32 R182, -RZ, R131.H0_H0 ;  /* 0x20000083ffb67230 */ /* 0x000fc60000004100 */
[----:B------:R-:W-:Y:S01]  /*20100*/  FMUL.FTZ R180, R180, UR11 ;  /* 0x0000000bb4b47c20 */ /* 0x000fe20008410000 */
[----:B------:R-:W-:-:S03]  /*20110*/  FFMA.FTZ R40, R40, R129, 1.1641532182693481445e-10 ;  /* 0x2f00000028287423 */ /* 0x000fc60000010081 */
[----:B------:R-:W-:Y:S02]  /*20120*/  FMUL.FTZ R180, R180, UR10 ;  /* 0x0000000ab4b47c20 */ /* 0x000fe40008410000 */
[----:B------:R-:W-:-:S04]  /*20130*/  FSETP.GTU.FTZ.AND P3, PT, R40, UR8, PT ;  /* 0x0000000828007c0b */ /* 0x000fc8000bf7c000 */
[----:B------:R-:W-:Y:S02]  /*20140*/  FSEL R181, R180, RZ, !P3 ;  /* 0x000000ffb4b57208 */ /* 0x000fe40005800000 */
[----:B------:R-:W-:-:S03]  /*20150*/  SEL R40, RZ, 0x1, P3 ;  /* 0x00000001ff287807 */ /* 0x000fc60001800000 */
[----:B------:R-:W-:-:S07]  /*20160*/  FADD.FTZ R181, R182, R181 ;  /* 0x000000b5b6b57221 */ /* 0x000fce0000010000 */
.L_x_12927:
[----:B------:R-:W-:Y:S05]  /*20170*/  BSYNC.RECONVERGENT B0 ;  /* 0x0000000000007941 */ /* 0x000fea0003800200 */
.L_x_12926:
        /* <DEDUP_REMOVED lines=22> */
.L_x_12937:
        /* <DEDUP_REMOVED lines=13> */
.L_x_12939:
[----:B------:R-:W-:Y:S05]  /*203b0*/  BSYNC.RECONVERGENT B2 ;  /* 0x0000000000027941 */ /* 0x000fea0003800200 */
.L_x_12938:
        /* <DEDUP_REMOVED lines=41> */
.L_x_12936:
[----:B------:R-:W-:Y:S05]  /*20650*/  BSYNC.RECONVERGENT B1 ;  /* 0x0000000000017941 */ /* 0x000fea0003800200 */
.L_x_12935:
        /* <DEDUP_REMOVED lines=11> */
.L_x_12934:
[----:B------:R-:W-:Y:S05]  /*20710*/  BSYNC.RECONVERGENT B0 ;  /* 0x0000000000007941 */ /* 0x000fea0003800200 */
.L_x_12933:
[----:B------:R-:W-:Y:S02]  /*20720*/  F2FP.F16.F32.PACK_AB R131, RZ, R180 ;  /* 0x000000b4ff83723e */ /* 0x000fe400000000ff */
[----:B------:R-:W-:Y:S02]  /*20730*/  PRMT R130, R191, 0x5410, R130 ;  /* 0x00005410bf827816 */ /* 0x000fe40000000082 */
[----:B------:R-:W-:Y:S02]  /*20740*/  PRMT R129, R189, 0x5410, R190 ;  /* 0x00005410bd817816 */ /* 0x000fe400000000be */
[----:B------:R-:W-:Y:S02]  /*20750*/  PRMT R128, R177, 0x5410, R188 ;  /* 0x00005410b1807816 */ /* 0x000fe400000000bc */
[----:B------:R-:W-:Y:S01]  /*20760*/  PRMT R131, R193, 0x5410, R131 ;  /* 0x00005410c1837816 */ /* 0x000fe20000000083 */
[----:B------:R-:W-:Y:S06]  /*20770*/  BRA `(.L_x_12940) ;  /* 0x0000002800bc7947 */ /* 0x000fec0003800000 */
.L_x_12883:
[----:B------:R-:W-:Y:S01]  /*20780*/  BSSY.RECONVERGENT B0, `(.L_x_12941) ;  /* 0x0000056000007945 */ /* 0x000fe20003800200 */
[----:B0-----:R-:W-:Y:S01]  /*20790*/  MOV R170, RZ ;  /* 0x000000ff00aa7202 */ /* 0x001fe20000000f00 */
[----:B------:R-:W-:Y:S01]  /*207a0*/  IMAD.MOV.U32 R186, RZ, RZ, R178 ;  /* 0x000000ffffba7224 */ /* 0x000fe200078e00b2 */
[----:B-1----:R-:W-:Y:S01]  /*207b0*/  MOV R128, R183 ;  /* 0x000000b700807202 */ /* 0x002fe20000000f00 */
        /* <DEDUP_REMOVED lines=17> */
.L_x_12945:
        /* <DEDUP_REMOVED lines=13> */
.L_x_12947:
[----:B------:R-:W-:Y:S05]  /*209a0*/  BSYNC.RECONVERGENT B2 ;  /* 0x0000000000027941 */ /* 0x000fea0003800200 */
.L_x_12946:
        /* <DEDUP_REMOVED lines=40> */
[----:B------:R-:W-:-:S07]  /*20c30*/  HFMA2 R128, -RZ, RZ, 0, 0 ;  /* 0x00000000ff807431 */ /* 0x000fce00000001ff */
.L_x_12944:
[----:B------:R-:W-:Y:S05]  /*20c40*/  BSYNC.RECONVERGENT B1 ;  /* 0x0000000000017941 */ /* 0x000fea0003800200 */
.L_x_12943:
        /* <DEDUP_REMOVED lines=9> */
.L_x_12942:
[----:B------:R-:W-:Y:S05]  /*20ce0*/  BSYNC.RECONVERGENT B0 ;  /* 0x0000000000007941 */ /* 0x000fea0003800200 */
.L_x_12941:
        /* <DEDUP_REMOVED lines=18> */
.L_x_12952:
        /* <DEDUP_REMOVED lines=13> */
.L_x_12954:
[----:B------:R-:W-:Y:S05]  /*20ee0*/  BSYNC.RECONVERGENT B2 ;  /* 0x0000000000027941 */ /* 0x000fea0003800200 */
.L_x_12953:
        /* <DEDUP_REMOVED lines=42> */
.L_x_12951:
[----:B------:R-:W-:Y:S05]  /*21190*/  BSYNC.RECONVERGENT B1 ;  /* 0x0000000000017941 */ /* 0x000fea0003800200 */
.L_x_12950:
        /* <DEDUP_REMOVED lines=9> */
.L_x_12949:
[----:B------:R-:W-:Y:S05]  /*21230*/  BSYNC.RECONVERGENT B0 ;  /* 0x0000000000007941 */ /* 0x000fea0003800200 */
.L_x_12948:
        /* <DEDUP_REMOVED lines=18> */
.L_x_12959:
        /* <DEDUP_REMOVED lines=13> */
.L_x_12961:
[----:B------:R-:W-:Y:S05]  /*21430*/  BSYNC.RECONVERGENT B2 ;  /* 0x0000000000027941 */ /* 0x000fea0003800200 */
.L_x_12960:
        /* <DEDUP_REMOVED lines=42> */
.L_x_12958:
[----:B------:R-:W-:Y:S05]  /*216e0*/  BSYNC.RECONVERGENT B1 ;  /* 0x0000000000017941 */ /* 0x000fea0003800200 */
.L_x_12957:
        /* <DEDUP_REMOVED lines=9> */
.L_x_12956:
[----:B------:R-:W-:Y:S05]  /*21780*/  BSYNC.RECONVERGENT B0 ;  /* 0x0000000000007941 */ /* 0x000fea0003800200 */
.L_x_12955:
        /* <DEDUP_REMOVED lines=18> */
.L_x_12966:
        /* <DEDUP_REMOVED lines=13> */
.L_x_12968:
[----:B------:R-:W-:Y:S05]  /*21980*/  BSYNC.RECONVERGENT B2 ;  /* 0x0000000000027941 */ /* 0x000fea0003800200 */
.L_x_12967:
        /* <DEDUP_REMOVED lines=42> */
.L_x_12965:
[----:B------:R-:W-:Y:S05]  /*21c30*/  BSYNC.RECONVERGENT B1 ;  /* 0x0000000000017941 */ /* 0x000fea0003800200 */
.L_x_12964:
        /* <DEDUP_REMOVED lines=9> */
.L_x_12963:
[----:B------:R-:W-:Y:S05]  /*21cd0*/  BSYNC.RECONVERGENT B0 ;  /* 0x0000000000007941 */ /* 0x000fea0003800200 */
.L_x_12962:
        /* <DEDUP_REMOVED lines=18> */
.L_x_12973:
        /* <DEDUP_REMOVED lines=13> */
.L_x_12975:
[----:B------:R-:W-:Y:S05]  /*21ed0*/  BSYNC.RECONVERGENT B2 ;  /* 0x0000000000027941 */ /* 0x000fea0003800200 */
.L_x_12974:
        /* <DEDUP_REMOVED lines=42> */
.L_x_12972:
[----:B------:R-:W-:Y:S05]  /*22180*/  BSYNC.RECONVERGENT B1 ;  /* 0x0000000000017941 */ /* 0x000fea0003800200 */
.L_x_12971:
        /* <DEDUP_REMOVED lines=9> */
.L_x_12970:
[----:B------:R-:W-:Y:S05]  /*22220*/  BSYNC.RECONVERGENT B0 ;  /* 0x0000000000007941 */ /* 0x000fea0003800200 */
.L_x_12969:
        /* <DEDUP_REMOVED lines=18> */
.L_x_12980:
        /* <DEDUP_REMOVED lines=13> */
.L_x_12982:
[----:B------:R-:W-:Y:S05]  /*22420*/  BSYNC.RECONVERGENT B2 ;  /* 0x0000000000027941 */ /* 0x000fea0003800200 */
.L_x_12981:
        /* <DEDUP_REMOVED lines=42> */
.L_x_12979:
[----:B------:R-:W-:Y:S05]  /*226d0*/  BSYNC.RECONVERGENT B1 ;  /* 0x0000000000017941 */ /* 0x000fea0003800200 */
.L_x_12978:
        /* <DEDUP_REMOVED lines=9> */
.L_x_12977:
[----:B------:R-:W-:Y:S05]  /*22770*/  BSYNC.RECONVERGENT B0 ;  /* 0x0000000000007941 */ /* 0x000fea0003800200 */
.L_x_12976:
        /* <DEDUP_REMOVED lines=18> */
.L_x_12987:
        /* <DEDUP_REMOVED lines=13> */
.L_x_12989:
[----:B------:R-:W-:Y:S05]  /*22970*/  BSYNC.RECONVERGENT B2 ;  /* 0x0000000000027941 */ /* 0x000fea0003800200 */
.L_x_12988:
        /* <DEDUP_REMOVED lines=42> */
.L_x_12986:
[----:B------:R-:W-:Y:S05]  /*22c20*/  BSYNC.RECONVERGENT B1 ;  /* 0x0000000000017941 */ /* 0x000fea0003800200 */
.L_x_12985:
        /* <DEDUP_REMOVED lines=9> */
.L_x_12984:
[----:B------:R-:W-:Y:S05]  /*22cc0*/  BSYNC.RECONVERGENT B0 ;  /* 0x0000000000007941 */ /* 0x000fea0003800200 */
.L_x_12983:
        /* <DEDUP_REMOVED lines=18> */
.L_x_12994:
        /* <DEDUP_REMOVED lines=13> */
.L_x_12996:
[----:B------:R-:W-:Y:S05]  /*22ec0*/  BSYNC.RECONVERGENT B2 ;  /* 0x0000000000027941 */ /* 0x000fea0003800200 */
.L_x_12995:
        /* <DEDUP_REMOVED lines=42> */
.L_x_12993:
[----:B------:R-:W-:Y:S05]  /*23170*/  BSYNC.RECONVERGENT B1 ;  /* 0x0000000000017941 */ /* 0x000fea0003800200 */
.L_x_12992:
        /* <DEDUP_REMOVED lines=9> */
.L_x_12991:
[----:B------:R-:W-:Y:S05]  /*23210*/  BSYNC.RECONVERGENT B0 ;  /* 0x0000000000007941 */ /* 0x000fea0003800200 */
.L_x_12990:
[----:B------:R-:W-:Y:S02]  /*23220*/  F2FP.F16.F32.PACK_AB R131, RZ, R180 ;  /* 0x000000b4ff83723e */ /* 0x000fe400000000ff */
[----:B------:R-:W-:Y:S02]  /*23230*/  PRMT R130, R188, 0x5410, R189 ;  /* 0x00005410bc827816 */ /* 0x000fe400000000bd */
[----:B------:R-:W-:Y:S02]  /*23240*/  PRMT R129, R187, 0x5410, R185 ;  /* 0x00005410bb817816 */ /* 0x000fe400000000b9 */
[----:B------:R-:W-:Y:S02]  /*23250*/  PRMT R128, R184, 0x5410, R177 ;  /* 0x00005410b8807816 */ /* 0x000fe400000000b1 */
[----:B------:R-:W-:-:S07]  /*23260*/  PRMT R131, R190, 0x5410, R131 ;  /* 0x00005410be837816 */ /* 0x000fce0000000083 */
.L_x_12940:
        /* <DEDUP_REMOVED lines=18> */
[----:B------:R-:W-:-:S03]  /*23390*/  IMAD.WIDE.U32 R130, R131, 0x100, RZ ;  /* 0x0000010083827825 */ /* 0x000fc600078e00ff */
[----:B------:R-:W-:Y:S02]  /*233a0*/  LOP3.LUT R182, R130, R184, R182, 0xfe, !PT ;  /* 0x000000b882b67212 */ /* 0x000fe400078efeb6 */
[----:B------:R-:W-:Y:S01]  /*233b0*/  LOP3.LUT R130, R183, R177, R185, 0xfe, !PT ;  /* 0x000000b1b7827212 */ /* 0x000fe200078efeb9 */
[----:B------:R-:W-:-:S03]  /*233c0*/  VIADD R177, R176, 0xa0 ;  /* 0x000000a0b0b17836 */ /* 0x000fc60000000000 */
[----:B------:R-:W-:Y:S01]  /*233d0*/  LOP3.LUT R131, R130, R131, RZ, 0xfc, !PT ;  /* 0x0000008382837212 */ /* 0x000fe200078efcff */
[----:B0-----:R-:W-:Y:S01]  /*233e0*/  IMAD.WIDE.U32 R128, R177, 0x8, R128 ;  /* 0x00000008b1807825 */ /* 0x001fe200078e0080 */
[----:B------:R-:W-:-:S05]  /*233f0*/  LOP3.LUT R130, R182, 0xff, R11, 0xf8, !PT ;  /* 0x000000ffb6827812 */ /* 0x000fca00078ef80b */
[----:B------:R1:W-:Y:S02]  /*23400*/  STG.E.64 desc[UR6][R128.64], R130 ;  /* 0x0000008280007986 */ /* 0x0003e4000c101b06 */
.L_x_12998:
[----:B------:R-:W-:Y:S05]  /*23410*/  BSYNC.RECONVERGENT B0 ;  /* 0x0000000000007941 */ /* 0x000fea0003800200 */
.L_x_12997:
[----:B------:R-:W-:Y:S04]  /*23420*/  BSSY.RECONVERGENT B0, `(.L_x_12999) ;  /* 0x0000006000007945 */ /* 0x000fe80003800200 */
[----:B------:R-:W-:Y:S05]  /*23430*/  @!P1 BRA `(.L_x_13000) ;  /* 0x0000000000109947 */ /* 0x000fea0003800000 */
[----:B-----5:R-:W2:Y:S01]  /*23440*/  LDC.64 R44, c[0x0][0x390] ;  /* 0x0000e400ff2c7b82 */ /* 0x020ea20000000a00 */
[----:B------:R-:W-:-:S05]  /*23450*/  IADD3 R47, PT, PT, R176, 0xc0, RZ ;  /* 0x000000c0b02f7810 */ /* 0x000fca0007ffe0ff */
[----:B--2---:R-:W-:-:S06]  /*23460*/  IMAD.WIDE.U32 R44, R47, 0x10, R44 ;  /* 0x000000102f2c7825 */ /* 0x004fcc00078e002c */
[----:B------:R-:W5:Y:S02]  /*23470*/  LDG.E.128 R44, desc[UR6][R44.64] ;  /* 0x000000062c2c7981 */ /* 0x000f64000c1e1d00 */
.L_x_13000:
[----:B------:R-:W-:Y:S05]  /*23480*/  BSYNC.RECONVERGENT B0 ;  /* 0x0000000000007941 */ /* 0x000fea0003800200 */
.L_x_12999:
        /* <DEDUP_REMOVED lines=27> */
.L_x_13006:
        /* <DEDUP_REMOVED lines=13> */
.L_x_13008:
[----:B------:R-:W-:Y:S05]  /*23710*/  BSYNC.RECONVERGENT B2 ;  /* 0x0000000000027941 */ /* 0x000fea0003800200 */
.L_x_13007:
        /* <DEDUP_REMOVED lines=42> */
.L_x_13005:
[----:B------:R-:W-:Y:S05]  /*239c0*/  BSYNC.RECONVERGENT B1 ;  /* 0x0000000000017941 */ /* 0x000fea0003800200 */
.L_x_13004:
        /* <DEDUP_REMOVED lines=11> */
.L_x_13003:
[----:B------:R-:W-:Y:S05]  /*23a80*/  BSYNC.RECONVERGENT B0 ;  /* 0x0000000000007941 */ /* 0x000fea0003800200 */
.L_x_13002:
        /* <DEDUP_REMOVED lines=22> */
.L_x_13013:
        /* <DEDUP_REMOVED lines=13> */
.L_x_13015:
[----:B------:R-:W-:Y:S05]  /*23cc0*/  BSYNC.RECONVERGENT B2 ;  /* 0x0000000000027941 */ /* 0x000fea0003800200 */
.L_x_13014:
        /* <DEDUP_REMOVED lines=42> */
.L_x_13012:
[----:B------:R-:W-:Y:S05]  /*23f70*/  BSYNC.RECONVERGENT B1 ;  /* 0x0000000000017941 */ /* 0x000fea0003800200 */
.L_x_13011:
        /* <DEDUP_REMOVED lines=11> */
.L_x_13010:
[----:B------:R-:W-:Y:S05]  /*24030*/  BSYNC.RECONVERGENT B0 ;  /* 0x0000000000007941 */ /* 0x000fea0003800200 */
.L_x_13009:
        /* <DEDUP_REMOVED lines=22> */
.L_x_13020:
        /* <DEDUP_REMOVED lines=13> */
.L_x_13022:
[----:B------:R-:W-:Y:S05]  /*24270*/  BSYNC.RECONVERGENT B2 ;  /* 0x0000000000027941 */ /* 0x000fea0003800200 */
.L_x_13021:
        /* <DEDUP_REMOVED lines=42> */
.L_x_13019:
[----:B------:R-:W-:Y:S05]  /*24520*/  BSYNC.RECONVERGENT B1 ;  /* 0x0000000000017941 */ /* 0x000fea0003800200 */
.L_x_13018:
        /* <DEDUP_REMOVED lines=11> */
.L_x_13017:
[----:B------:R-:W-:Y:S05]  /*245e0*/  BSYNC.RECONVERGENT B0 ;  /* 0x0000000000007941 */ /* 0x000fea0003800200 */
.L_x_13016:
        /* <DEDUP_REMOVED lines=22> */
.L_x_13027:
        /* <DEDUP_REMOVED lines=13> */
.L_x_13029:
[----:B------:R-:W-:Y:S05]  /*24820*/  BSYNC.RECONVERGENT B2 ;  /* 0x0000000000027941 */ /* 0x000fea0003800200 */
.L_x_13028:
        /* <DEDUP_REMOVED lines=42> */
.L_x_13026:
[----:B------:R-:W-:Y:S05]  /*24ad0*/  BSYNC.RECONVERGENT B1 ;  /* 0x0000000000017941 */ /* 0x000fea0003800200 */
.L_x_13025:
        /* <DEDUP_REMOVED lines=11> */
.L_x_13024:
[----:B------:R-:W-:Y:S05]  /*24b90*/  BSYNC.RECONVERGENT B0 ;  /* 0x0000000000007941 */ /* 0x000fea0003800200 */
.L_x_13023:
        /* <DEDUP_REMOVED lines=22> */
.L_x_13034:
        /* <DEDUP_REMOVED lines=13> */
.L_x_13036:
[----:B------:R-:W-:Y:S05]  /*24dd0*/  BSYNC.RECONVERGENT B2 ;  /* 0x0000000000027941 */ /* 0x000fea0003800200 */
.L_x_13035:
        /* <DEDUP_REMOVED lines=42> */
.L_x_13033:
[----:B------:R-:W-:Y:S05]  /*25080*/  BSYNC.RECONVERGENT B1 ;  /* 0x0000000000017941 */ /* 0x000fea0003800200 */
.L_x_13032:
        /* <DEDUP_REMOVED lines=11> */
.L_x_13031:
[----:B------:R-:W-:Y:S05]  /*25140*/  BSYNC.RECONVERGENT B0 ;  /* 0x0000000000007941 */ /* 0x000fea0003800200 */
.L_x_13030:
        /* <DEDUP_REMOVED lines=22> */
.L_x_13041:
        /* <DEDUP_REMOVED lines=13> */
.L_x_13043:
[----:B------:R-:W-:Y:S05]  /*25380*/  BSYNC.RECONVERGENT B2 ;  /* 0x0000000000027941 */ /* 0x000fea0003800200 */
.L_x_13042:
        /* <DEDUP_REMOVED lines=42> */
.L_x_13040:
[----:B------:R-:W-:Y:S05]  /*25630*/  BSYNC.RECONVERGENT B1 ;  /* 0x0000000000017941 */ /* 0x000fea0003800200 */
.L_x_13039:
        /* <DEDUP_REMOVED lines=11> */
.L_x_13038:
[----:B------:R-:W-:Y:S05]  /*256f0*/  BSYNC.RECONVERGENT B0 ;  /* 0x0000000000007941 */ /* 0x000fea0003800200 */
.L_x_13037:
        /* <DEDUP_REMOVED lines=22> */
.L_x_13048:
        /* <DEDUP_REMOVED lines=13> */
.L_x_13050:
[----:B------:R-:W-:Y:S05]  /*25930*/  BSYNC.RECONVERGENT B2 ;  /* 0x0000000000027941 */ /* 0x000fea0003800200 */
.L_x_13049:
        /* <DEDUP_REMOVED lines=42> */
.L_x_13047:
[----:B------:R-:W-:Y:S05]  /*25be0*/  BSYNC.RECONVERGENT B1 ;  /* 0x0000000000017941 */ /* 0x000fea0003800200 */
.L_x_13046:
        /* <DEDUP_REMOVED lines=11> */
.L_x_13045:
[----:B------:R-:W-:Y:S05]  /*25ca0*/  BSYNC.RECONVERGENT B0 ;  /* 0x0000000000007941 */ /* 0x000fea0003800200 */
.L_x_13044:
        /* <DEDUP_REMOVED lines=22> */
.L_x_13055:
        /* <DEDUP_REMOVED lines=13> */
.L_x_13057:
[----:B------:R-:W-:Y:S05]  /*25ee0*/  BSYNC.RECONVERGENT B2 ;  /* 0x0000000000027941 */ /* 0x000fea0003800200 */
.L_x_13056:
        /* <DEDUP_REMOVED lines=41> */
.L_x_13054:
[----:B------:R-:W-:Y:S05]  /*26180*/  BSYNC.RECONVERGENT B1 ;  /* 0x0000000000017941 */ /* 0x000fea0003800200 */
.L_x_13053:
        /* <DEDUP_REMOVED lines=11> */
.L_x_13052:
[----:B------:R-:W-:Y:S05]  /*26240*/  BSYNC.RECONVERGENT B0 ;  /* 0x0000000000007941 */ /* 0x000fea0003800200 */
.L_x_13051:
[----:B------:R-:W-:Y:S02]  /*26250*/  F2FP.F16.F32.PACK_AB R131, RZ, R188 ;  /* 0x000000bcff83723e */ /* 0x000fe400000000ff */
[----:B------:R-:W-:Y:S02]  /*26260*/  PRMT R130, R199, 0x5410, R130 ;  /* 0x00005410c7827816 */ /* 0x000fe40000000082 */
[----:B------:R-:W-:Y:S02]  /*26270*/  PRMT R129, R197, 0x5410, R198 ;  /* 0x00005410c5817816 */ /* 0x000fe400000000c6 */
[----:B------:R-:W-:Y:S02]  /*26280*/  PRMT R128, R177, 0x5410, R196 ;  /* 0x00005410b1807816 */ /* 0x000fe400000000c4 */
[----:B------:R-:W-:Y:S01]  /*26290*/  PRMT R131, R201, 0x5410, R131 ;  /* 0x00005410c9837816 */ /* 0x000fe20000000083 */
[----:B------:R-:W-:Y:S06]  /*262a0*/  BRA `(.L_x_13058) ;  /* 0x0000002800bc7947 */ /* 0x000fec0003800000 */
.L_x_13001:
        /* <DEDUP_REMOVED lines=21> */
.L_x_13063:
        /* <DEDUP_REMOVED lines=13> */
.L_x_13065:
[----:B------:R-:W-:Y:S05]  /*264d0*/  BSYNC.RECONVERGENT B2 ;  /* 0x0000000000027941 */ /* 0x000fea0003800200 */
.L_x_13064:
        /* <DEDUP_REMOVED lines=40> */
[----:B------:R-:W-:-:S07]  /*26760*/  IMAD.MOV.U32 R128, RZ, RZ, RZ ;  /* 0x000000ffff807224 */ /* 0x000fce00078e00ff */
.L_x_13062:
[----:B------:R-:W-:Y:S05]  /*26770*/  BSYNC.RECONVERGENT B1 ;  /* 0x0000000000017941 */ /* 0x000fea0003800200 */
.L_x_13061:
        /* <DEDUP_REMOVED lines=9> */
.L_x_13060:
[----:B------:R-:W-:Y:S05]  /*26810*/  BSYNC.RECONVERGENT B0 ;  /* 0x0000000000007941 */ /* 0x000fea0003800200 */
.L_x_13059:
        /* <DEDUP_REMOVED lines=18> */
.L_x_13070:
        /* <DEDUP_REMOVED lines=13> */
.L_x_13072:
[----:B------:R-:W-:Y:S05]  /*26a10*/  BSYNC.RECONVERGENT B2 ;  /* 0x0000000000027941 */ /* 0x000fea0003800200 */
.L_x_13071:
        /* <DEDUP_REMOVED lines=42> */
.L_x_13069:
[----:B------:R-:W-:Y:S05]  /*26cc0*/  BSYNC.RECONVERGENT B1 ;  /* 0x0000000000017941 */ /* 0x000fea0003800200 */
.L_x_13068:
        /* <DEDUP_REMOVED lines=9> */
.L_x_13067:
[----:B------:R-:W-:Y:S05]  /*26d60*/  BSYNC.RECONVERGENT B0 ;  /* 0x0000000000007941 */ /* 0x000fea0003800200 */
.L_x_13066:
        /* <DEDUP_REMOVED lines=18> */
.L_x_13077:
        /* <DEDUP_REMOVED lines=13> */
.L_x_13079:
[----:B------:R-:W-:Y:S05]  /*26f60*/  BSYNC.RECONVERGENT B2 ;  /* 0x0000000000027941 */ /* 0x000fea0003800200 */
.L_x_13078:
        /* <DEDUP_REMOVED lines=42> */
.L_x_13076:
[----:B------:R-:W-:Y:S05]  /*27210*/  BSYNC.RECONVERGENT B1 ;  /* 0x0000000000017941 */ /* 0x000fea0003800200 */
.L_x_13075:
        /* <DEDUP_REMOVED lines=9> */
.L_x_13074:
[----:B------:R-:W-:Y:S05]  /*272b0*/  BSYNC.RECONVERGENT B0 ;  /* 0x0000000000007941 */ /* 0x000fea0003800200 */
.L_x_13073:
        /* <DEDUP_REMOVED lines=18> */
.L_x_13084:
        /* <DEDUP_REMOVED lines=13> */
.L_x_13086:
[----:B------:R-:W-:Y:S05]  /*274b0*/  BSYNC.RECONVERGENT B2 ;  /* 0x0000000000027941 */ /* 0x000fea0003800200 */
.L_x_13085:
        /* <DEDUP_REMOVED lines=42> */
.L_x_13083:
[----:B------:R-:W-:Y:S05]  /*27760*/  BSYNC.RECONVERGENT B1 ;  /* 0x0000000000017941 */ /* 0x000fea0003800200 */
.L_x_13082:
        /* <DEDUP_REMOVED lines=9> */
.L_x_13081:
[----:B------:R-:W-:Y:S05]  /*27800*/  BSYNC.RECONVERGENT B0 ;  /* 0x0000000000007941 */ /* 0x000fea0003800200 */
.L_x_13080:
        /* <DEDUP_REMOVED lines=18> */
.L_x_13091:
        /* <DEDUP_REMOVED lines=13> */
.L_x_13093:
[----:B------:R-:W-:Y:S05]  /*27a00*/  BSYNC.RECONVERGENT B2 ;  /* 0x0000000000027941 */ /* 0x000fea0003800200 */
.L_x_13092:
        /* <DEDUP_REMOVED lines=42> */
.L_x_13090:
[----:B------:R-:W-:Y:S05]  /*27cb0*/  BSYNC.RECONVERGENT B1 ;  /* 0x0000000000017941 */ /* 0x000fea0003800200 */
.L_x_13089:
        /* <DEDUP_REMOVED lines=9> */
.L_x_13088:
[----:B------:R-:W-:Y:S05]  /*27d50*/  BSYNC.RECONVERGENT B0 ;  /* 0x0000000000007941 */ /* 0x000fea0003800200 */
.L_x_13087:
        /* <DEDUP_REMOVED lines=18> */
.L_x_13098:
        /* <DEDUP_REMOVED lines=13> */
.L_x_13100:
[----:B------:R-:W-:Y:S05]  /*27f50*/  BSYNC.RECONVERGENT B2 ;  /* 0x0000000000027941 */ /* 0x000fea0003800200 */
.L_x_13099:
        /* <DEDUP_REMOVED lines=42> */
.L_x_13097:
[----:B------:R-:W-:Y:S05]  /*28200*/  BSYNC.RECONVERGENT B1 ;  /* 0x0000000000017941 */ /* 0x000fea0003800200 */
.L_x_13096:
        /* <DEDUP_REMOVED lines=9> */
.L_x_13095:
[----:B------:R-:W-:Y:S05]  /*282a0*/  BSYNC.RECONVERGENT B0 ;  /* 0x0000000000007941 */ /* 0x000fea0003800200 */
.L_x_13094:
        /* <DEDUP_REMOVED lines=18> */
.L_x_13105:
        /* <DEDUP_REMOVED lines=13> */
.L_x_13107:
[----:B------:R-:W-:Y:S05]  /*284a0*/  BSYNC.RECONVERGENT B2 ;  /* 0x0000000000027941 */ /* 0x000fea0003800200 */
.L_x_13106:
        /* <DEDUP_REMOVED lines=42> */
.L_x_13104:
[----:B------:R-:W-:Y:S05]  /*28750*/  BSYNC.RECONVERGENT B1 ;  /* 0x0000000000017941 */ /* 0x000fea0003800200 */
.L_x_13103:
        /* <DEDUP_REMOVED lines=9> */
.L_x_13102:
[----:B------:R-:W-:Y:S05]  /*287f0*/  BSYNC.RECONVERGENT B0 ;  /* 0x0000000000007941 */ /* 0x000fea0003800200 */
.L_x_13101:
        /* <DEDUP_REMOVED lines=18> */
.L_x_13112:
        /* <DEDUP_REMOVED lines=13> */
.L_x_13114:
[----:B------:R-:W-:Y:S05]  /*289f0*/  BSYNC.RECONVERGENT B2 ;  /* 0x0000000000027941 */ /* 0x000fea0003800200 */
.L_x_13113:
        /* <DEDUP_REMOVED lines=42> */
.L_x_13111:
[----:B------:R-:W-:Y:S05]  /*28ca0*/  BSYNC.RECONVERGENT B1 ;  /* 0x0000000000017941 */ /* 0x000fea0003800200 */
.L_x_13110:
        /* <DEDUP_REMOVED lines=9> */
.L_x_13109:
[----:B------:R-:W-:Y:S05]  /*28d40*/  BSYNC.RECONVERGENT B0 ;  /* 0x0000000000007941 */ /* 0x000fea0003800200 */
.L_x_13108:
[----:B------:R-:W-:Y:S02]  /*28d50*/  F2FP.F16.F32.PACK_AB R131, RZ, R188 ;  /* 0x000000bcff83723e */ /* 0x000fe400000000ff */
[----:B------:R-:W-:Y:S02]  /*28d60*/  PRMT R130, R196, 0x5410, R197 ;  /* 0x00005410c4827816 */ /* 0x000fe400000000c5 */
[----:B------:R-:W-:Y:S02]  /*28d70*/  PRMT R129, R195, 0x5410, R193 ;  /* 0x00005410c3817816 */ /* 0x000fe400000000c1 */
[----:B------:R-:W-:Y:S02]  /*28d80*/  PRMT R128, R192, 0x5410, R177 ;  /* 0x00005410c0807816 */ /* 0x000fe400000000b1 */
[----:B------:R-:W-:-:S07]  /*28d90*/  PRMT R131, R198, 0x5410, R131 ;  /* 0x00005410c6837816 */ /* 0x000fce0000000083 */
.L_x_13058:
        /* <DEDUP_REMOVED lines=20> */
[----:B------:R-:W-:Y:S02]  /*28ee0*/  LOP3.LUT R130, R191, R177, R193, 0xfe, !PT ;  /* 0x000000b1bf827212 */ /* 0x000fe400078efec1 */
[----:B------:R-:W-:Y:S02]  /*28ef0*/  IADD3 R177, PT, PT, R176, 0xc0, RZ ;  /* 0x000000c0b0b17810 */ /* 0x000fe40007ffe0ff */
[----:B------:R-:W-:Y:S02]  /*28f00*/  LOP3.LUT R131, R130, R131, RZ, 0xfc, !PT ;  /* 0x0000008382837212 */ /* 0x000fe400078efcff */
[----:B------:R-:W-:Y:S01]  /*28f10*/  LOP3.LUT R130, R190, 0xff, R11, 0xf8, !PT ;  /* 0x000000ffbe827812 */ /* 0x000fe200078ef80b */
[----:B0-----:R-:W-:-:S05]  /*28f20*/  IMAD.WIDE.U32 R128, R177, 0x8, R128 ;  /* 0x00000008b1807825 */ /* 0x001fca00078e0080 */
[----:B------:R1:W-:Y:S02]  /*28f30*/  STG.E.64 desc[UR6][R128.64], R130 ;  /* 0x0000008280007986 */ /* 0x0003e4000c101b06 */
.L_x_13116:
[----:B------:R-:W-:Y:S05]  /*28f40*/  BSYNC.RECONVERGENT B0 ;  /* 0x0000000000007941 */ /* 0x000fea0003800200 */
.L_x_13115:
[----:B------:R-:W-:Y:S04]  /*28f50*/  BSSY.RECONVERGENT B0, `(.L_x_13117) ;  /* 0x0000006000007945 */ /* 0x000fe80003800200 */
[----:B------:R-:W-:Y:S05]  /*28f60*/  @!P1 BRA `(.L_x_13118) ;  /* 0x0000000000109947 */ /* 0x000fea0003800000 */
[----:B-----5:R-:W2:Y:S01]  /*28f70*/  LDC.64 R44, c[0x0][0x390] ;  /* 0x0000e400ff2c7b82 */ /* 0x020ea20000000a00 */
[----:B------:R-:W-:-:S04]  /*28f80*/  VIADD R47, R176, 0xe0 ;  /* 0x000000e0b02f7836 */ /* 0x000fc80000000000 */
[----:B--2---:R-:W-:-:S06]  /*28f90*/  IMAD.WIDE.U32 R44, R47, 0x10, R44 ;  /* 0x000000102f2c7825 */ /* 0x004fcc00078e002c */
[----:B------:R-:W5:Y:S02]  /*28fa0*/  LDG.E.128 R44, desc[UR6][R44.64] ;  /* 0x000000062c2c7981 */ /* 0x000f64000c1e1d00 */
.L_x_13118:
[----:B------:R-:W-:Y:S05]  /*28fb0*/  BSYNC.RECONVERGENT B0 ;  /* 0x0000000000007941 */ /* 0x000fea0003800200 */
.L_x_13117:
        /* <DEDUP_REMOVED lines=27> */
.L_x_13124:
        /* <DEDUP_REMOVED lines=13> */
.L_x_13126:
[----:B------:R-:W-:Y:S05]  /*29240*/  BSYNC.RECONVERGENT B2 ;  /* 0x0000000000027941 */ /* 0x000fea0003800200 */
.L_x_13125:
        /* <DEDUP_REMOVED lines=42> */
.L_x_13123:
[----:B------:R-:W-:Y:S05]  /*294f0*/  BSYNC.RECONVERGENT B1 ;  /* 0x0000000000017941 */ /* 0x000fea0003800200 */
.L_x_13122:
        /* <DEDUP_REMOVED lines=11> */
.L_x_13121:
[----:B------:R-:W-:Y:S05]  /*295b0*/  BSYNC.RECONVERGENT B0 ;  /* 0x0000000000007941 */ /* 0x000fea0003800200 */
.L_x_13120:
        /* <DEDUP_REMOVED lines=22> */
.L_x_13131:
        /* <DEDUP_REMOVED lines=13> */
.L_x_13133:
[----:B------:R-:W-:Y:S05]  /*297f0*/  BSYNC.RECONVERGENT B2 ;  /* 0x0000000000027941 */ /* 0x000fea0003800200 */
.L_x_13132:
        /* <DEDUP_REMOVED lines=42> */
.L_x_13130:
[----:B------:R-:W-:Y:S05]  /*29aa0*/  BSYNC.RECONVERGENT B1 ;  /* 0x0000000000017941 */ /* 0x000fea0003800200 */
.L_x_13129:
        /* <DEDUP_REMOVED lines=11> */
.L_x_13128:
[----:B------:R-:W-:Y:S05]  /*29b60*/  BSYNC.RECONVERGENT B0 ;  /* 0x0000000000007941 */ /* 0x000fea0003800200 */
.L_x_13127:
        /* <DEDUP_REMOVED lines=22> */
.L_x_13138:
        /* <DEDUP_REMOVED lines=13> */
.L_x_13140:
[----:B------:R-:W-:Y:S05]  /*29da0*/  BSYNC.RECONVERGENT B2 ;  /* 0x0000000000027941 */ /* 0x000fea0003800200 */
.L_x_13139:
        /* <DEDUP_REMOVED lines=42> */
.L_x_13137:
[----:B------:R-:W-:Y:S05]  /*2a050*/  BSYNC.RECONVERGENT B1 ;  /* 0x0000000000017941 */ /* 0x000fea0003800200 */
.L_x_13136:
        /* <DEDUP_REMOVED lines=11> */
.L_x_13135:
[----:B------:R-:W-:Y:S05]  /*2a110*/  BSYNC.RECONVERGENT B0 ;  /* 0x0000000000007941 */ /* 0x000fea0003800200 */
.L_x_13134:
        /* <DEDUP_REMOVED lines=22> */
.L_x_13145:
        /* <DEDUP_REMOVED lines=13> */
.L_x_13147:
[----:B------:R-:W-:Y:S05]  /*2a350*/  BSYNC.RECONVERGENT B2 ;  /* 0x0000000000027941 */ /* 0x000fea0003800200 */
.L_x_13146:
        /* <DEDUP_REMOVED lines=42> */
.L_x_13144:
[----:B------:R-:W-:Y:S05]  /*2a600*/  BSYNC.RECONVERGENT B1 ;  /* 0x0000000000017941 */ /* 0x000fea0003800200 */
.L_x_13143:
        /* <DEDUP_REMOVED lines=11> */
.L_x_13142:
[----:B------:R-:W-:Y:S05]  /*2a6c0*/  BSYNC.RECONVERGENT B0 ;  /* 0x0000000000007941 */ /* 0x000fea0003800200 */
.L_x_13141:
        /* <DEDUP_REMOVED lines=22> */
.L_x_13152:
        /* <DEDUP_REMOVED lines=13> */
.L_x_13154:
[----:B------:R-:W-:Y:S05]  /*2a900*/  BSYNC.RECONVERGENT B2 ;  /* 0x0000000000027941 */ /* 0x000fea0003800200 */
.L_x_13153:
        /* <DEDUP_REMOVED lines=42> */
.L_x_13151:
[----:B------:R-:W-:Y:S05]  /*2abb0*/  BSYNC.RECONVERGENT B1 ;  /* 0x0000000000017941 */ /* 0x000fea0003800200 */
.L_x_13150:
        /* <DEDUP_REMOVED lines=11> */
.L_x_13149:
[----:B------:R-:W-:Y:S05]  /*2ac70*/  BSYNC.RECONVERGENT B0 ;  /* 0x0000000000007941 */ /* 0x000fea0003800200 */
.L_x_13148:
        /* <DEDUP_REMOVED lines=22> */
.L_x_13159:
        /* <DEDUP_REMOVED lines=13> */
.L_x_13161:
[----:B------:R-:W-:Y:S05]  /*2aeb0*/  BSYNC.RECONVERGENT B2 ;  /* 0x0000000000027941 */ /* 0x000fea0003800200 */
.L_x_13160:
        /* <DEDUP_REMOVED lines=42> */
.L_x_13158:
[----:B------:R-:W-:Y:S05]  /*2b160*/  BSYNC.RECONVERGENT B1 ;  /* 0x0000000000017941 */ /* 0x000fea0003800200 */
.L_x_13157:
        /* <DEDUP_REMOVED lines=11> */
.L_x_13156:
[----:B------:R-:W-:Y:S05]  /*2b220*/  BSYNC.RECONVERGENT B0 ;  /* 0x0000000000007941 */ /* 0x000fea0003800200 */
.L_x_13155:
        /* <DEDUP_REMOVED lines=22> */
.L_x_13166:
        /* <DEDUP_REMOVED lines=13> */
.L_x_13168:
[----:B------:R-:W-:Y:S05]  /*2b460*/  BSYNC.RECONVERGENT B2 ;  /* 0x0000000000027941 */ /* 0x000fea0003800200 */
.L_x_13167:
        /* <DEDUP_REMOVED lines=42> */
.L_x_13165:
[----:B------:R-:W-:Y:S05]  /*2b710*/  BSYNC.RECONVERGENT B1 ;  /* 0x0000000000017941 */ /* 0x000fea0003800200 */
.L_x_13164:
        /* <DEDUP_REMOVED lines=11> */
.L_x_13163:
[----:B------:R-:W-:Y:S05]  /*2b7d0*/  BSYNC.RECONVERGENT B0 ;  /* 0x0000000000007941 */ /* 0x000fea0003800200 */
.L_x_13162:
        /* <DEDUP_REMOVED lines=22> */
.L_x_13173:
        /* <DEDUP_REMOVED lines=13> */
.L_x_13175:
[----:B------:R-:W-:Y:S05]  /*2ba10*/  BSYNC.RECONVERGENT B2 ;  /* 0x0000000000027941 */ /* 0x000fea0003800200 */
.L_x_13174:
        /* <DEDUP_REMOVED lines=41> */
.L_x_13172:
[----:B------:R-:W-:Y:S05]  /*2bcb0*/  BSYNC.RECONVERGENT B1 ;  /* 0x0000000000017941 */ /* 0x000fea0003800200 */
.L_x_13171:
        /* <DEDUP_REMOVED lines=11> */
.L_x_13170:
[----:B------:R-:W-:Y:S05]  /*2bd70*/  BSYNC.RECONVERGENT B0 ;  /* 0x0000000000007941 */ /* 0x000fea0003800200 */
.L_x_13169:
[----:B------:R-:W-:Y:S02]  /*2bd80*/  F2FP.F16.F32.PACK_AB R131, RZ, R196 ;  /* 0x000000c4ff83723e */ /* 0x000fe400000000ff */
[----:B------:R-:W-:Y:S02]  /*2bd90*/  PRMT R130, R207, 0x5410, R130 ;  /* 0x00005410cf827816 */ /* 0x000fe40000000082 */
[----:B------:R-:W-:Y:S02]  /*2bda0*/  PRMT R129, R205, 0x5410, R206 ;  /* 0x00005410cd817816 */ /* 0x000fe400000000ce */
[----:B------:R-:W-:Y:S02]  /*2bdb0*/  PRMT R128, R177, 0x5410, R204 ;  /* 0x00005410b1807816 */ /* 0x000fe400000000cc */
[----:B------:R-:W-:Y:S01]  /*2bdc0*/  PRMT R131, R208, 0x5410, R131 ;  /* 0x00005410d0837816 */ /* 0x000fe20000000083 */
[----:B------:R-:W-:Y:S06]  /*2bdd0*/  BRA `(.L_x_13176) ;  /* 0x0000002800bc7947 */ /* 0x000fec0003800000 */
.L_x_13119:
        /* <DEDUP_REMOVED lines=21> */
.L_x_13181:
        /* <DEDUP_REMOVED lines=13> */
.L_x_13183:
[----:B------:R-:W-:Y:S05]  /*2c000*/  BSYNC.RECONVERGENT B2 ;  /* 0x0000000000027941 */ /* 0x000fea0003800200 */
.L_x_13182:
        /* <DEDUP_REMOVED lines=41> */
.L_x_13180:
[----:B------:R-:W-:Y:S05]  /*2c2a0*/  BSYNC.RECONVERGENT B1 ;  /* 0x0000000000017941 */ /* 0x000fea0003800200 */
.L_x_13179:
        /* <DEDUP_REMOVED lines=9> */
.L_x_13178:
[----:B------:R-:W-:Y:S05]  /*2c340*/  BSYNC.RECONVERGENT B0 ;  /* 0x0000000000007941 */ /* 0x000fea0003800200 */
.L_x_13177:
        /* <DEDUP_REMOVED lines=18> */
.L_x_13188:
        /* <DEDUP_REMOVED lines=13> */
.L_x_13190:
[----:B------:R-:W-:Y:S05]  /*2c540*/  BSYNC.RECONVERGENT B2 ;  /* 0x0000000000027941 */ /* 0x000fea0003800200 */
.L_x_13189:
        /* <DEDUP_REMOVED lines=42> */
.L_x_13187:
[----:B------:R-:W-:Y:S05]  /*2c7f0*/  BSYNC.RECONVERGENT B1 ;  /* 0x0000000000017941 */ /* 0x000fea0003800200 */
.L_x_13186:
        /* <DEDUP_REMOVED lines=9> */
.L_x_13185:
[----:B------:R-:W-:Y:S05]  /*2c890*/  BSYNC.RECONVERGENT B0 ;  /* 0x0000000000007941 */ /* 0x000fea0003800200 */
.L_x_13184:
        /* <DEDUP_REMOVED lines=18> */
.L_x_13195:
        /* <DEDUP_REMOVED lines=13> */
.L_x_13197:
[----:B------:R-:W-:Y:S05]  /*2ca90*/  BSYNC.RECONVERGENT B2 ;  /* 0x0000000000027941 */ /* 0x000fea0003800200 */
.L_x_13196:
        /* <DEDUP_REMOVED lines=42> */
.L_x_13194:
[----:B------:R-:W-:Y:S05]  /*2cd40*/  BSYNC.RECONVERGENT B1 ;  /* 0x0000000000017941 */ /* 0x000fea0003800200 */
.L_x_13193:
        /* <DEDUP_REMOVED lines=9> */
.L_x_13192:
[----:B------:R-:W-:Y:S05]  /*2cde0*/  BSYNC.RECONVERGENT B0 ;  /* 0x0000000000007941 */ /* 0x000fea0003800200 */
.L_x_13191:
        /* <DEDUP_REMOVED lines=18> */
.L_x_13202:
        /* <DEDUP_REMOVED lines=13> */
.L_x_13204:
[----:B------:R-:W-:Y:S05]  /*2cfe0*/  BSYNC.RECONVERGENT B2 ;  /* 0x0000000000027941 */ /* 0x000fea0003800200 */
.L_x_13203:
        /* <DEDUP_REMOVED lines=42> */
.L_x_13201:
[----:B------:R-:W-:Y:S05]  /*2d290*/  BSYNC.RECONVERGENT B1 ;  /* 0x0000000000017941 */ /* 0x000fea0003800200 */
.L_x_13200:
        /* <DEDUP_REMOVED lines=9> */
.L_x_13199:
[----:B------:R-:W-:Y:S05]  /*2d330*/  BSYNC.RECONVERGENT B0 ;  /* 0x0000000000007941 */ /* 0x000fea0003800200 */
.L_x_13198:
        /* <DEDUP_REMOVED lines=18> */
.L_x_13209:
        /* <DEDUP_REMOVED lines=13> */
.L_x_13211:
[----:B------:R-:W-:Y:S05]  /*2d530*/  BSYNC.RECONVERGENT B2 ;  /* 0x0000000000027941 */ /* 0x000fea0003800200 */
.L_x_13210:
        /* <DEDUP_REMOVED lines=42> */
.L_x_13208:
[----:B------:R-:W-:Y:S05]  /*2d7e0*/  BSYNC.RECONVERGENT B1 ;  /* 0x0000000000017941 */ /* 0x000fea0003800200 */
.L_x_13207:
        /* <DEDUP_REMOVED lines=9> */
.L_x_13206:
[----:B------:R-:W-:Y:S05]  /*2d880*/  BSYNC.RECONVERGENT B0 ;  /* 0x0000000000007941 */ /* 0x000fea0003800200 */
.L_x_13205:
        /* <DEDUP_REMOVED lines=18> */
.L_x_13216:
        /* <DEDUP_REMOVED lines=13> */
.L_x_13218:
[----:B------:R-:W-:Y:S05]  /*2da80*/  BSYNC.RECONVERGENT B2 ;  /* 0x0000000000027941 */ /* 0x000fea0003800200 */
.L_x_13217:
        /* <DEDUP_REMOVED lines=42> */
.L_x_13215:
[----:B------:R-:W-:Y:S05]  /*2dd30*/  BSYNC.RECONVERGENT B1 ;  /* 0x0000000000017941 */ /* 0x000fea0003800200 */
.L_x_13214:
        /* <DEDUP_REMOVED lines=9> */
.L_x_13213:
[----:B------:R-:W-:Y:S05]  /*2ddd0*/  BSYNC.RECONVERGENT B0 ;  /* 0x0000000000007941 */ /* 0x000fea0003800200 */
.L_x_13212:
        /* <DEDUP_REMOVED lines=18> */
.L_x_13223:
        /* <DEDUP_REMOVED lines=13> */
.L_x_13225:
[----:B------:R-:W-:Y:S05]  /*2dfd0*/  BSYNC.RECONVERGENT B2 ;  /* 0x0000000000027941 */ /* 0x000fea0003800200 */
.L_x_13224:
        /* <DEDUP_REMOVED lines=42> */
.L_x_13222:
[----:B------:R-:W-:Y:S05]  /*2e280*/  BSYNC.RECONVERGENT B1 ;  /* 0x0000000000017941 */ /* 0x000fea0003800200 */
.L_x_13221:
        /* <DEDUP_REMOVED lines=9> */
.L_x_13220:
[----:B------:R-:W-:Y:S05]  /*2e320*/  BSYNC.RECONVERGENT B0 ;  /* 0x0000000000007941 */ /* 0x000fea0003800200 */
.L_x_13219:
        /* <DEDUP_REMOVED lines=18> */
.L_x_13230:
        /* <DEDUP_REMOVED lines=13> */
.L_x_13232:
[----:B------:R-:W-:Y:S05]  /*2e520*/  BSYNC.RECONVERGENT B2 ;  /* 0x0000000000027941 */ /* 0x000fea0003800200 */
.L_x_13231:
        /* <DEDUP_REMOVED lines=42> */
.L_x_13229:
[----:B------:R-:W-:Y:S05]  /*2e7d0*/  BSYNC.RECONVERGENT B1 ;  /* 0x0000000000017941 */ /* 0x000fea0003800200 */
.L_x_13228:
        /* <DEDUP_REMOVED lines=9> */
.L_x_13227:
[----:B------:R-:W-:Y:S05]  /*2e870*/  BSYNC.RECONVERGENT B0 ;  /* 0x0000000000007941 */ /* 0x000fea0003800200 */
.L_x_13226:
[----:B------:R-:W-:Y:S02]  /*2e880*/  F2FP.F16.F32.PACK_AB R131, RZ, R196 ;  /* 0x000000c4ff83723e */ /* 0x000fe400000000ff */
[----:B------:R-:W-:Y:S02]  /*2e890*/  PRMT R130, R204, 0x5410, R205 ;  /* 0x00005410cc827816 */ /* 0x000fe400000000cd */
[----:B------:R-:W-:Y:S02]  /*2e8a0*/  PRMT R129, R203, 0x5410, R201 ;  /* 0x00005410cb817816 */ /* 0x000fe400000000c9 */
[----:B------:R-:W-:Y:S02]  /*2e8b0*/  PRMT R128, R200, 0x5410, R177 ;  /* 0x00005410c8807816 */ /* 0x000fe400000000b1 */
[----:B------:R-:W-:-:S07]  /*2e8c0*/  PRMT R131, R206, 0x5410, R131 ;  /* 0x00005410ce837816 */ /* 0x000fce0000000083 */
.L_x_13176:
        /* <DEDUP_REMOVED lines=26> */
.L_x_13234:
[----:B------:R-:W-:Y:S05]  /*2ea70*/  BSYNC.RECONVERGENT B0 ;  /* 0x0000000000007941 */ /* 0x000fea0003800200 */
.L_x_13233:
[----:B------:R-:W-:Y:S04]  /*2ea80*/  BSSY.RECONVERGENT B0, `(.L_x_13235) ;  /* 0x0000006000007945 */ /* 0x000fe80003800200 */
[----:B------:R-:W-:Y:S05]  /*2ea90*/  @!P1 BRA `(.L_x_13236) ;  /* 0x0000000000109947 */ /* 0x000fea0003800000 */
[----:B-----5:R-:W2:Y:S01]  /*2eaa0*/  LDC.64 R44, c[0x0][0x390] ;  /* 0x0000e400ff2c7b82 */ /* 0x020ea20000000a00 */
[----:B------:R-:W-:-:S05]  /*2eab0*/  IADD3 R47, PT, PT, R176, 0x100, RZ ;  /* 0x00000100b02f7810 */ /* 0x000fca0007ffe0ff */
[----:B--2---:R-:W-:-:S06]  /*2eac0*/  IMAD.WIDE.U32 R44, R47, 0x10, R44 ;  /* 0x000000102f2c7825 */ /* 0x004fcc00078e002c */
[----:B------:R-:W5:Y:S02]  /*2ead0*/  LDG.E.128 R44, desc[UR6][R44.64] ;  /* 0x000000062c2c7981 */ /* 0x000f64000c1e1d00 */
.L_x_13236:
[----:B------:R-:W-:Y:S05]  /*2eae0*/  BSYNC.RECONVERGENT B0 ;  /* 0x0000000000007941 */ /* 0x000fea0003800200 */
.L_x_13235:
        /* <DEDUP_REMOVED lines=27> */
.L_x_13242:
        /* <DEDUP_REMOVED lines=13> */
.L_x_13244:
[----:B------:R-:W-:Y:S05]  /*2ed70*/  BSYNC.RECONVERGENT B2 ;  /* 0x0000000000027941 */ /* 0x000fea0003800200 */
.L_x_13243:
        /* <DEDUP_REMOVED lines=42> */
.L_x_13241:
[----:B------:R-:W-:Y:S05]  /*2f020*/  BSYNC.RECONVERGENT B1 ;  /* 0x0000000000017941 */ /* 0x000fea0003800200 */
.L_x_13240:
        /* <DEDUP_REMOVED lines=11> */
.L_x_13239:
[----:B------:R-:W-:Y:S05]  /*2f0e0*/  BSYNC.RECONVERGENT B0 ;  /* 0x0000000000007941 */ /* 0x000fea0003800200 */
.L_x_13238:
        /* <DEDUP_REMOVED lines=22> */
.L_x_13249:
        /* <DEDUP_REMOVED lines=13> */
.L_x_13251:
[----:B------:R-:W-:Y:S05]  /*2f320*/  BSYNC.RECONVERGENT B2 ;  /* 0x0000000000027941 */ /* 0x000fea0003800200 */
.L_x_13250:
        /* <DEDUP_REMOVED lines=42> */
.L_x_13248:
[----:B------:R-:W-:Y:S05]  /*2f5d0*/  BSYNC.RECONVERGENT B1 ;  /* 0x0000000000017941 */ /* 0x000fea0003800200 */
.L_x_13247:
        /* <DEDUP_REMOVED lines=11> */
.L_x_13246:
[----:B------:R-:W-:Y:S05]  /*2f690*/  BSYNC.RECONVERGENT B0 ;  /* 0x0000000000007941 */ /* 0x000fea0003800200 */
.L_x_13245:
        /* <DEDUP_REMOVED lines=22> */
.L_x_13256:
        /* <DEDUP_REMOVED lines=13> */
.L_x_13258:
[----:B------:R-:W-:Y:S05]  /*2f8d0*/  BSYNC.RECONVERGENT B2 ;  /* 0x0000000000027941 */ /* 0x000fea0003800200 */
.L_x_13257:
        /* <DEDUP_REMOVED lines=42> */
.L_x_13255:
[----:B------:R-:W-:Y:S05]  /*2fb80*/  BSYNC.RECONVERGENT B1 ;  /* 0x0000000000017941 */ /* 0x000fea0003800200 */
.L_x_13254:
        /* <DEDUP_REMOVED lines=11> */
.L_x_13253:
[----:B------:R-:W-:Y:S05]  /*2fc40*/  BSYNC.RECONVERGENT B0 ;  /* 0x0000000000007941 */ /* 0x000fea0003800200 */
.L_x_13252:
        /* <DEDUP_REMOVED lines=22> */
.L_x_13263:
        /* <DEDUP_REMOVED lines=13> */
.L_x_13265:
[----:B------:R-:W-:Y:S05]  /*2fe80*/  BSYNC.RECONVERGENT B2 ;  /* 0x0000000000027941 */ /* 0x000fea0003800200 */
.L_x_13264:
        /* <DEDUP_REMOVED lines=42> */
.L_x_13262:
[----:B------:R-:W-:Y:S05]  /*30130*/  BSYNC.RECONVERGENT B1 ;  /* 0x0000000000017941 */ /* 0x000fea0003800200 */
.L_x_13261:
        /* <DEDUP_REMOVED lines=11> */
.L_x_13260:
[----:B------:R-:W-:Y:S05]  /*301f0*/  BSYNC.RECONVERGENT B0 ;  /* 0x0000000000007941 */ /* 0x000fea0003800200 */
.L_x_13259:
        /* <DEDUP_REMOVED lines=22> */
.L_x_13270:
        /* <DEDUP_REMOVED lines=13> */
.L_x_13272:
[----:B------:R-:W-:Y:S05]  /*30430*/  BSYNC.RECONVERGENT B2 ;  /* 0x0000000000027941 */ /* 0x000fea0003800200 */
.L_x_13271:
        /* <DEDUP_REMOVED lines=42> */
.L_x_13269:
[----:B------:R-:W-:Y:S05]  /*306e0*/  BSYNC.RECONVERGENT B1 ;  /* 0x0000000000017941 */ /* 0x000fea0003800200 */
.L_x_13268:
        /* <DEDUP_REMOVED lines=11> */
.L_x_13267:
[----:B------:R-:W-:Y:S05]  /*307a0*/  BSYNC.RECONVERGENT B0 ;  /* 0x0000000000007941 */ /* 0x000fea0003800200 */
.L_x_13266:
        /* <DEDUP_REMOVED lines=22> */
.L_x_13277:
        /* <DEDUP_REMOVED lines=13> */
.L_x_13279:
[----:B------:R-:W-:Y:S05]  /*309e0*/  BSYNC.RECONVERGENT B2 ;  /* 0x0000000000027941 */ /* 0x000fea0003800200 */
.L_x_13278:
        /* <DEDUP_REMOVED lines=42> */
.L_x_13276:
[----:B------:R-:W-:Y:S05]  /*30c90*/  BSYNC.RECONVERGENT B1 ;  /* 0x0000000000017941 */ /* 0x000fea0003800200 */
.L_x_13275:
        /* <DEDUP_REMOVED lines=11> */
.L_x_13274:
[----:B------:R-:W-:Y:S05]  /*30d50*/  BSYNC.RECONVERGENT B0 ;  /* 0x0000000000007941 */ /* 0x000fea0003800200 */
.L_x_13273:
        /* <DEDUP_REMOVED lines=22> */
.L_x_13284:
        /* <DEDUP_REMOVED lines=13> */
.L_x_13286:
[----:B------:R-:W-:Y:S05]  /*30f90*/  BSYNC.RECONVERGENT B2 ;  /* 0x0000000000027941 */ /* 0x000fea0003800200 */
.L_x_13285:
        /* <DEDUP_REMOVED lines=42> */
.L_x_13283:
[----:B------:R-:W-:Y:S05]  /*31240*/  BSYNC.RECONVERGENT B1 ;  /* 0x0000000000017941 */ /* 0x000fea0003800200 */
.L_x_13282:
        /* <DEDUP_REMOVED lines=11> */
.L_x_13281:
[----:B------:R-:W-:Y:S05]  /*31300*/  BSYNC.RECONVERGENT B0 ;  /* 0x0000000000007941 */ /* 0x000fea0003800200 */
.L_x_13280:
        /* <DEDUP_REMOVED lines=22> */
.L_x_13291:
        /* <DEDUP_REMOVED lines=13> */
.L_x_13293:
[----:B------:R-:W-:Y:S05]  /*31540*/  BSYNC.RECONVERGENT B2 ;  /* 0x0000000000027941 */ /* 0x000fea0003800200 */
.L_x_13292:
        /* <DEDUP_REMOVED lines=41> */
.L_x_13290:
[----:B------:R-:W-:Y:S05]  /*317e0*/  BSYNC.RECONVERGENT B1 ;  /* 0x0000000000017941 */ /* 0x000fea0003800200 */
.L_x_13289:
        /* <DEDUP_REMOVED lines=11> */
.L_x_13288:
[----:B------:R-:W-:Y:S05]  /*318a0*/  BSYNC.RECONVERGENT B0 ;  /* 0x0000000000007941 */ /* 0x000fea0003800200 */
.L_x_13287:
[----:B------:R-:W-:Y:S02]  /*318b0*/  F2FP.F16.F32.PACK_AB R131, RZ, R204 ;  /* 0x000000ccff83723e */ /* 0x000fe400000000ff */
[----:B------:R-:W-:Y:S02]  /*318c0*/  PRMT R130, R215, 0x5410, R130 ;  /* 0x00005410d7827816 */ /* 0x000fe40000000082 */
[----:B------:R-:W-:Y:S02]  /*318d0*/  PRMT R129, R211, 0x5410, R214 ;  /* 0x00005410d3817816 */ /* 0x000fe400000000d6 */
[----:B------:R-:W-:Y:S02]  /*318e0*/  PRMT R128, R177, 0x5410, R210 ;  /* 0x00005410b1807816 */ /* 0x000fe400000000d2 */
[----:B------:R-:W-:Y:S01]  /*318f0*/  PRMT R131, R216, 0x5410, R131 ;  /* 0x00005410d8837816 */ /* 0x000fe20000000083 */
[----:B------:R-:W-:Y:S06]  /*31900*/  BRA `(.L_x_13294) ;  /* 0x0000002800bc7947 */ /* 0x000fec0003800000 */
.L_x_13237:
        /* <DEDUP_REMOVED lines=21> */
.L_x_13299:
        /* <DEDUP_REMOVED lines=13> */
.L_x_13301:
[----:B------:R-:W-:Y:S05]  /*31b30*/  BSYNC.RECONVERGENT B2 ;  /* 0x0000000000027941 */ /* 0x000fea0003800200 */
.L_x_13300:
        /* <DEDUP_REMOVED lines=41> */
.L_x_13298:
[----:B------:R-:W-:Y:S05]  /*31dd0*/  BSYNC.RECONVERGENT B1 ;  /* 0x0000000000017941 */ /* 0x000fea0003800200 */
.L_x_13297:
        /* <DEDUP_REMOVED lines=9> */
.L_x_13296:
[----:B------:R-:W-:Y:S05]  /*31e70*/  BSYNC.RECONVERGENT B0 ;  /* 0x0000000000007941 */ /* 0x000fea0003800200 */
.L_x_13295:
        /* <DEDUP_REMOVED lines=18> */
.L_x_13306:
        /* <DEDUP_REMOVED lines=13> */
.L_x_13308:
[----:B------:R-:W-:Y:S05]  /*32070*/  BSYNC.RECONVERGENT B2 ;  /* 0x0000000000027941 */ /* 0x000fea0003800200 */
.L_x_13307:
        /* <DEDUP_REMOVED lines=42> */
.L_x_13305:
[----:B------:R-:W-:Y:S05]  /*32320*/  BSYNC.RECONVERGENT B1 ;  /* 0x0000000000017941 */ /* 0x000fea0003800200 */
.L_x_13304:
        /* <DEDUP_REMOVED lines=9> */
.L_x_13303:
[----:B------:R-:W-:Y:S05]  /*323c0*/  BSYNC.RECONVERGENT B0 ;  /* 0x0000000000007941 */ /* 0x000fea0003800200 */
.L_x_13302:
        /* <DEDUP_REMOVED lines=18> */
.L_x_13313:
        /* <DEDUP_REMOVED lines=13> */
.L_x_13315:
[----:B------:R-:W-:Y:S05]  /*325c0*/  BSYNC.RECONVERGENT B2 ;  /* 0x0000000000027941 */ /* 0x000fea0003800200 */
.L_x_13314:
        /* <DEDUP_REMOVED lines=42> */
.L_x_13312:
[----:B------:R-:W-:Y:S05]  /*32870*/  BSYNC.RECONVERGENT B1 ;  /* 0x0000000000017941 */ /* 0x000fea0003800200 */
.L_x_13311:
        /* <DEDUP_REMOVED lines=9> */
.L_x_13310:
[----:B------:R-:W-:Y:S05]  /*32910*/  BSYNC.RECONVERGENT B0 ;  /* 0x0000000000007941 */ /* 0x000fea0003800200 */
.L_x_13309:
        /* <DEDUP_REMOVED lines=18> */
.L_x_13320:
        /* <DEDUP_REMOVED lines=13> */
.L_x_13322:
[----:B------:R-:W-:Y:S05]  /*32b10*/  BSYNC.RECONVERGENT B2 ;  /* 0x0000000000027941 */ /* 0x000fea0003800200 */
.L_x_13321:
        /* <DEDUP_REMOVED lines=42> */
.L_x_13319:
[----:B------:R-:W-:Y:S05]  /*32dc0*/  BSYNC.RECONVERGENT B1 ;  /* 0x0000000000017941 */ /* 0x000fea0003800200 */
.L_x_13318:
        /* <DEDUP_REMOVED lines=9> */
.L_x_13317:
[----:B------:R-:W-:Y:S05]  /*32e60*/  BSYNC.RECONVERGENT B0 ;  /* 0x0000000000007941 */ /* 0x000fea0003800200 */
.L_x_13316:
        /* <DEDUP_REMOVED lines=18> */
.L_x_13327:
        /* <DEDUP_REMOVED lines=13> */
.L_x_13329:
[----:B------:R-:W-:Y:S05]  /*33060*/  BSYNC.RECONVERGENT B2 ;  /* 0x0000000000027941 */ /* 0x000fea0003800200 */
.L_x_13328:
        /* <DEDUP_REMOVED lines=42> */
.L_x_13326:
[----:B------:R-:W-:Y:S05]  /*33310*/  BSYNC.RECONVERGENT B1 ;  /* 0x0000000000017941 */ /* 0x000fea0003800200 */
.L_x_13325:
        /* <DEDUP_REMOVED lines=9> */
.L_x_13324:
[----:B------:R-:W-:Y:S05]  /*333b0*/  BSYNC.RECONVERGENT B0 ;  /* 0x0000000000007941 */ /* 0x000fea0003800200 */
.L_x_13323:
        /* <DEDUP_REMOVED lines=18> */
.L_x_13334:
        /* <DEDUP_REMOVED lines=13> */
.L_x_13336:
[----:B------:R-:W-:Y:S05]  /*335b0*/  BSYNC.RECONVERGENT B2 ;  /* 0x0000000000027941 */ /* 0x000fea0003800200 */
.L_x_13335:
        /* <DEDUP_REMOVED lines=42> */
.L_x_13333:
[----:B------:R-:W-:Y:S05]  /*33860*/  BSYNC.RECONVERGENT B1 ;  /* 0x0000000000017941 */ /* 0x000fea0003800200 */
.L_x_13332:
        /* <DEDUP_REMOVED lines=9> */
.L_x_13331:
[----:B------:R-:W-:Y:S05]  /*33900*/  BSYNC.RECONVERGENT B0 ;  /* 0x0000000000007941 */ /* 0x000fea0003800200 */
.L_x_13330:
        /* <DEDUP_REMOVED lines=18> */
.L_x_13341:
        /* <DEDUP_REMOVED lines=13> */
.L_x_13343:
[----:B------:R-:W-:Y:S05]  /*33b00*/  BSYNC.RECONVERGENT B2 ;  /* 0x0000000000027941 */ /* 0x000fea0003800200 */
.L_x_13342:
        /* <DEDUP_REMOVED lines=42> */
.L_x_13340:
[----:B------:R-:W-:Y:S05]  /*33db0*/  BSYNC.RECONVERGENT B1 ;  /* 0x0000000000017941 */ /* 0x000fea0003800200 */
.L_x_13339:
        /* <DEDUP_REMOVED lines=9> */
.L_x_13338:
[----:B------:R-:W-:Y:S05]  /*33e50*/  BSYNC.RECONVERGENT B0 ;  /* 0x0000000000007941 */ /* 0x000fea0003800200 */
.L_x_13337:
        /* <DEDUP_REMOVED lines=18> */
.L_x_13348:
        /* <DEDUP_REMOVED lines=13> */
.L_x_13350:
[----:B------:R-:W-:Y:S05]  /*34050*/  BSYNC.RECONVERGENT B2 ;  /* 0x0000000000027941 */ /* 0x000fea0003800200 */
.L_x_13349:
        /* <DEDUP_REMOVED lines=42> */
.L_x_13347:
[----:B------:R-:W-:Y:S05]  /*34300*/  BSYNC.RECONVERGENT B1 ;  /* 0x0000000000017941 */ /* 0x000fea0003800200 */
.L_x_13346:
        /* <DEDUP_REMOVED lines=9> */
.L_x_13345:
[----:B------:R-:W-:Y:S05]  /*343a0*/  BSYNC.RECONVERGENT B0 ;  /* 0x0000000000007941 */ /* 0x000fea0003800200 */
.L_x_13344:
[----:B------:R-:W-:Y:S02]  /*343b0*/  F2FP.F16.F32.PACK_AB R131, RZ, R204 ;  /* 0x000000ccff83723e */ /* 0x000fe400000000ff */
[----:B------:R-:W-:Y:S02]  /*343c0*/  PRMT R130, R211, 0x5410, R213 ;  /* 0x00005410d3827816 */ /* 0x000fe400000000d5 */
[----:B------:R-:W-:Y:S02]  /*343d0*/  PRMT R129, R210, 0x5410, R209 ;  /* 0x00005410d2817816 */ /* 0x000fe400000000d1 */
[----:B------:R-:W-:Y:S02]  /*343e0*/  PRMT R128, R208, 0x5410, R177 ;  /* 0x00005410d0807816 */ /* 0x000fe400000000b1 */
[----:B------:R-:W-:-:S07]  /*343f0*/  PRMT R131, R214, 0x5410, R131 ;  /* 0x00005410d6837816 */ /* 0x000fce0000000083 */
.L_x_13294:
[----:B------:R-:W-:Y:S01]  /*34400*/  IADD3 R209, PT, PT, R175, 0x100, RZ ;  /* 0x00000100afd17810 */ /* 0x000fe20007ffe0ff */
[----:B------:R-:W-:Y:S01]  /*34410*/  BSSY.RECONVERGENT B0, `(.L_x_13351) ;  /* 0x000001a000007945 */ /* 0x000fe20003800200 */
[----:B------:R-:W-:-:S03]  /*34420*/  VIADD R206, R176, 0x120 ;  /* 0x00000120b0ce7836 */ /* 0x000fc60000000000 */
        /* <DEDUP_REMOVED lines=24> */
.L_x_13352:
[----:B------:R-:W-:Y:S05]  /*345b0*/  BSYNC.RECONVERGENT B0 ;  /* 0x0000000000007941 */ /* 0x000fea0003800200 */
.L_x_13351:
[----:B------:R-:W-:Y:S04]  /*345c0*/  BSSY.RECONVERGENT B0, `(.L_x_13353) ;  /* 0x0000005000007945 */ /* 0x000fe80003800200 */
[----:B------:R-:W-:Y:S05]  /*345d0*/  @!P1 BRA `(.L_x_13354) ;  /* 0x00000000000c9947 */ /* 0x000fea0003800000 */
[----:B-----5:R-:W2:Y:S02]  /*345e0*/  LDC.64 R44, c[0x0][0x390] ;  /* 0x0000e400ff2c7b82 */ /* 0x020ea40000000a00 */
[----:B--2---:R-:W-:-:S06]  /*345f0*/  IMAD.WIDE.U32 R44, R206, 0x10, R44 ;  /* 0x00000010ce2c7825 */ /* 0x004fcc00078e002c */
[----:B------:R-:W5:Y:S02]  /*34600*/  LDG.E.128 R44, desc[UR6][R44.64] ;  /* 0x000000062c2c7981 */ /* 0x000f64000c1e1d00 */
.L_x_13354:
[----:B------:R-:W-:Y:S05]  /*34610*/  BSYNC.RECONVERGENT B0 ;  /* 0x0000000000007941 */ /* 0x000fea0003800200 */
.L_x_13353:
        /* <DEDUP_REMOVED lines=27> */
.L_x_13360:
        /* <DEDUP_REMOVED lines=13> */
.L_x_13362:
[----:B------:R-:W-:Y:S05]  /*348a0*/  BSYNC.RECONVERGENT B2 ;  /* 0x0000000000027941 */ /* 0x000fea0003800200 */
.L_x_13361:
        /* <DEDUP_REMOVED lines=42> */
.L_x_13359:
[----:B------:R-:W-:Y:S05]  /*34b50*/  BSYNC.RECONVERGENT B1 ;  /* 0x0000000000017941 */ /* 0x000fea0003800200 */
.L_x_13358:
        /* <DEDUP_REMOVED lines=11> */
.L_x_13357:
[----:B------:R-:W-:Y:S05]  /*34c10*/  BSYNC.RECONVERGENT B0 ;  /* 0x0000000000007941 */ /* 0x000fea0003800200 */
.L_x_13356:
        /* <DEDUP_REMOVED lines=22> */
.L_x_13367:
        /* <DEDUP_REMOVED lines=13> */
.L_x_13369:
[----:B------:R-:W-:Y:S05]  /*34e50*/  BSYNC.RECONVERGENT B2 ;  /* 0x0000000000027941 */ /* 0x000fea0003800200 */
.L_x_13368:
        /* <DEDUP_REMOVED lines=42> */
.L_x_13366:
[----:B------:R-:W-:Y:S05]  /*35100*/  BSYNC.RECONVERGENT B1 ;  /* 0x0000000000017941 */ /* 0x000fea0003800200 */
.L_x_13365:
        /* <DEDUP_REMOVED lines=11> */
.L_x_13364:
[----:B------:R-:W-:Y:S05]  /*351c0*/  BSYNC.RECONVERGENT B0 ;  /* 0x0000000000007941 */ /* 0x000fea0003800200 */
.L_x_13363:
        /* <DEDUP_REMOVED lines=22> */
.L_x_13374:
        /* <DEDUP_REMOVED lines=13> */
.L_x_13376:
[----:B------:R-:W-:Y:S05]  /*35400*/  BSYNC.RECONVERGENT B2 ;  /* 0x0000000000027941 */ /* 0x000fea0003800200 */
.L_x_13375:
        /* <DEDUP_REMOVED lines=42> */
.L_x_13373:
[----:B------:R-:W-:Y:S05]  /*356b0*/  BSYNC.RECONVERGENT B1 ;  /* 0x0000000000017941 */ /* 0x000fea0003800200 */
.L_x_13372:
        /* <DEDUP_REMOVED lines=11> */
.L_x_13371:
[----:B------:R-:W-:Y:S05]  /*35770*/  BSYNC.RECONVERGENT B0 ;  /* 0x0000000000007941 */ /* 0x000fea0003800200 */
.L_x_13370:
        /* <DEDUP_REMOVED lines=22> */
.L_x_13381:
        /* <DEDUP_REMOVED lines=13> */
.L_x_13383:
[----:B------:R-:W-:Y:S05]  /*359b0*/  BSYNC.RECONVERGENT B2 ;  /* 0x0000000000027941 */ /* 0x000fea0003800200 */
.L_x_13382:
        /* <DEDUP_REMOVED lines=42> */
.L_x_13380:
[----:B------:R-:W-:Y:S05]  /*35c60*/  BSYNC.RECONVERGENT B1 ;  /* 0x0000000000017941 */ /* 0x000fea0003800200 */
.L_x_13379:
        /* <DEDUP_REMOVED lines=11> */
.L_x_13378:
[----:B------:R-:W-:Y:S05]  /*35d20*/  BSYNC.RECONVERGENT B0 ;  /* 0x0000000000007941 */ /* 0x000fea0003800200 */
.L_x_13377:
        /* <DEDUP_REMOVED lines=22> */
.L_x_13388:
        /* <DEDUP_REMOVED lines=13> */
.L_x_13390:
[----:B------:R-:W-:Y:S05]  /*35f60*/  BSYNC.RECONVERGENT B2 ;  /* 0x0000000000027941 */ /* 0x000fea0003800200 */
.L_x_13389:
        /* <DEDUP_REMOVED lines=41> */
.L_x_13387:
[----:B------:R-:W-:Y:S05]  /*36200*/  BSYNC.RECONVERGENT B1 ;  /* 0x0000000000017941 */ /* 0x000fea0003800200 */
.L_x_13386:
        /* <DEDUP_REMOVED lines=11> */
.L_x_13385:
[----:B------:R-:W-:Y:S05]  /*362c0*/  BSYNC.RECONVERGENT B0 ;  /* 0x0000000000007941 */ /* 0x000fea0003800200 */
.L_x_13384:
        /* <DEDUP_REMOVED lines=22> */
.L_x_13395:
        /* <DEDUP_REMOVED lines=13> */
.L_x_13397:
[----:B------:R-:W-:Y:S05]  /*36500*/  BSYNC.RECONVERGENT B2 ;  /* 0x0000000000027941 */ /* 0x000fea0003800200 */
.L_x_13396:
        /* <DEDUP_REMOVED lines=41> */
.L_x_13394:
[----:B------:R-:W-:Y:S05]  /*367a0*/  BSYNC.RECONVERGENT B1 ;  /* 0x0000000000017941 */ /* 0x000fea0003800200 */
.L_x_13393:
        /* <DEDUP_REMOVED lines=11> */
.L_x_13392:
[----:B------:R-:W-:Y:S05]  /*36860*/  BSYNC.RECONVERGENT B0 ;  /* 0x0000000000007941 */ /* 0x000fea0003800200 */
.L_x_13391:
        /* <DEDUP_REMOVED lines=22> */
.L_x_13402:
        /* <DEDUP_REMOVED lines=13> */
.L_x_13404:
[----:B------:R-:W-:Y:S05]  /*36aa0*/  BSYNC.RECONVERGENT B2 ;  /* 0x0000000000027941 */ /* 0x000fea0003800200 */
.L_x_13403:
        /* <DEDUP_REMOVED lines=42> */
.L_x_13401:
[----:B------:R-:W-:Y:S05]  /*36d50*/  BSYNC.RECONVERGENT B1 ;  /* 0x0000000000017941 */ /* 0x000fea0003800200 */
.L_x_13400:
        /* <DEDUP_REMOVED lines=11> */
.L_x_13399:
[----:B------:R-:W-:Y:S05]  /*36e10*/  BSYNC.RECONVERGENT B0 ;  /* 0x0000000000007941 */ /* 0x000fea0003800200 */
.L_x_13398:
        /* <DEDUP_REMOVED lines=22> */
.L_x_13409:
        /* <DEDUP_REMOVED lines=13> */
.L_x_13411:
[----:B------:R-:W-:Y:S05]  /*37050*/  BSYNC.RECONVERGENT B2 ;  /* 0x0000000000027941 */ /* 0x000fea0003800200 */
.L_x_13410:
        /* <DEDUP_REMOVED lines=42> */
.L_x_13408:
[----:B------:R-:W-:Y:S05]  /*37300*/  BSYNC.RECONVERGENT B1 ;  /* 0x0000000000017941 */ /* 0x000fea0003800200 */
.L_x_13407:
        /* <DEDUP_REMOVED lines=11> */
.L_x_13406:
[----:B------:R-:W-:Y:S05]  /*373c0*/  BSYNC.RECONVERGENT B0 ;  /* 0x0000000000007941 */ /* 0x000fea0003800200 */
.L_x_13405:
[----:B------:R-:W-:Y:S02]  /*373d0*/  F2FP.F16.F32.PACK_AB R23, RZ, R128 ;  /* 0x00000080ff17723e */ /* 0x000fe400000000ff */
[----:B------:R-:W-:Y:S02]  /*373e0*/  PRMT R22, R218, 0x5410, R130 ;  /* 0x00005410da167816 */ /* 0x000fe40000000082 */
[----:B------:R-:W-:Y:S02]  /*373f0*/  PRMT R21, R216, 0x5410, R217 ;  /* 0x00005410d8157816 */ /* 0x000fe400000000d9 */
[----:B------:R-:W-:Y:S02]  /*37400*/  PRMT R20, R212, 0x5410, R215 ;  /* 0x00005410d4147816 */ /* 0x000fe400000000d7 */
[----:B------:R-:W-:Y:S01]  /*37410*/  PRMT R23, R221, 0x5410, R23 ;  /* 0x00005410dd177816 */ /* 0x000fe20000000017 */
[----:B------:R-:W-:Y:S06]  /*37420*/  BRA `(.L_x_13412) ;  /* 0x0000002800bc7947 */ /* 0x000fec0003800000 */
.L_x_13355:
        /* <DEDUP_REMOVED lines=21> */
.L_x_13417:
        /* <DEDUP_REMOVED lines=13> */
.L_x_13419:
[----:B------:R-:W-:Y:S05]  /*37650*/  BSYNC.RECONVERGENT B2 ;  /* 0x0000000000027941 */ /* 0x000fea0003800200 */
.L_x_13418:
        /* <DEDUP_REMOVED lines=41> */
.L_x_13416:
[----:B------:R-:W-:Y:S05]  /*378f0*/  BSYNC.RECONVERGENT B1 ;  /* 0x0000000000017941 */ /* 0x000fea0003800200 */
.L_x_13415:
        /* <DEDUP_REMOVED lines=9> */
.L_x_13414:
[----:B------:R-:W-:Y:S05]  /*37990*/  BSYNC.RECONVERGENT B0 ;  /* 0x0000000000007941 */ /* 0x000fea0003800200 */
.L_x_13413:
        /* <DEDUP_REMOVED lines=18> */
.L_x_13424:
        /* <DEDUP_REMOVED lines=13> */
.L_x_13426:
[----:B------:R-:W-:Y:S05]  /*37b90*/  BSYNC.RECONVERGENT B2 ;  /* 0x0000000000027941 */ /* 0x000fea0003800200 */
.L_x_13425:
        /* <DEDUP_REMOVED lines=42> */
.L_x_13423:
[----:B------:R-:W-:Y:S05]  /*37e40*/  BSYNC.RECONVERGENT B1 ;  /* 0x0000000000017941 */ /* 0x000fea0003800200 */
.L_x_13422:
        /* <DEDUP_REMOVED lines=9> */
.L_x_13421:
[----:B------:R-:W-:Y:S05]  /*37ee0*/  BSYNC.RECONVERGENT B0 ;  /* 0x0000000000007941 */ /* 0x000fea0003800200 */
.L_x_13420:
        /* <DEDUP_REMOVED lines=18> */
.L_x_13431:
        /* <DEDUP_REMOVED lines=13> */
.L_x_13433:
[----:B------:R-:W-:Y:S05]  /*380e0*/  BSYNC.RECONVERGENT B2 ;  /* 0x0000000000027941 */ /* 0x000fea0003800200 */
.L_x_13432:
        /* <DEDUP_REMOVED lines=42> */
.L_x_13430:
[----:B------:R-:W-:Y:S05]  /*38390*/  BSYNC.RECONVERGENT B1 ;  /* 0x0000000000017941 */ /* 0x000fea0003800200 */
.L_x_13429:
        /* <DEDUP_REMOVED lines=9> */
.L_x_13428:
[----:B------:R-:W-:Y:S05]  /*38430*/  BSYNC.RECONVERGENT B0 ;  /* 0x0000000000007941 */ /* 0x000fea0003800200 */
.L_x_13427:
        /* <DEDUP_REMOVED lines=18> */
.L_x_13438:
        /* <DEDUP_REMOVED lines=13> */
.L_x_13440:
[----:B------:R-:W-:Y:S05]  /*38630*/  BSYNC.RECONVERGENT B2 ;  /* 0x0000000000027941 */ /* 0x000fea0003800200 */
.L_x_13439:
        /* <DEDUP_REMOVED lines=42> */
.L_x_13437:
[----:B------:R-:W-:Y:S05]  /*388e0*/  BSYNC.RECONVERGENT B1 ;  /* 0x0000000000017941 */ /* 0x000fea0003800200 */
.L_x_13436:
        /* <DEDUP_REMOVED lines=9> */
.L_x_13435:
[----:B------:R-:W-:Y:S05]  /*38980*/  BSYNC.RECONVERGENT B0 ;  /* 0x0000000000007941 */ /* 0x000fea0003800200 */
.L_x_13434:
        /* <DEDUP_REMOVED lines=18> */
.L_x_13445:
        /* <DEDUP_REMOVED lines=13> */
.L_x_13447:
[----:B------:R-:W-:Y:S05]  /*38b80*/  BSYNC.RECONVERGENT B2 ;  /* 0x0000000000027941 */ /* 0x000fea0003800200 */
.L_x_13446:
        /* <DEDUP_REMOVED lines=42> */
.L_x_13444:
[----:B------:R-:W-:Y:S05]  /*38e30*/  BSYNC.RECONVERGENT B1 ;  /* 0x0000000000017941 */ /* 0x000fea0003800200 */
.L_x_13443:
        /* <DEDUP_REMOVED lines=9> */
.L_x_13442:
[----:B------:R-:W-:Y:S05]  /*38ed0*/  BSYNC.RECONVERGENT B0 ;  /* 0x0000000000007941 */ /* 0x000fea0003800200 */
.L_x_13441:
        /* <DEDUP_REMOVED lines=18> */
.L_x_13452:
        /* <DEDUP_REMOVED lines=13> */
.L_x_13454:
[----:B------:R-:W-:Y:S05]  /*390d0*/  BSYNC.RECONVERGENT B2 ;  /* 0x0000000000027941 */ /* 0x000fea0003800200 */
.L_x_13453:
        /* <DEDUP_REMOVED lines=42> */
.L_x_13451:
[----:B------:R-:W-:Y:S05]  /*39380*/  BSYNC.RECONVERGENT B1 ;  /* 0x0000000000017941 */ /* 0x000fea0003800200 */
.L_x_13450:
        /* <DEDUP_REMOVED lines=9> */
.L_x_13449:
[----:B------:R-:W-:Y:S05]  /*39420*/  BSYNC.RECONVERGENT B0 ;  /* 0x0000000000007941 */ /* 0x000fea0003800200 */
.L_x_13448:
        /* <DEDUP_REMOVED lines=18> */
.L_x_13459:
        /* <DEDUP_REMOVED lines=13> */
.L_x_13461:
[----:B------:R-:W-:Y:S05]  /*39620*/  BSYNC.RECONVERGENT B2 ;  /* 0x0000000000027941 */ /* 0x000fea0003800200 */
.L_x_13460:
        /* <DEDUP_REMOVED lines=42> */
.L_x_13458:
[----:B------:R-:W-:Y:S05]  /*398d0*/  BSYNC.RECONVERGENT B1 ;  /* 0x0000000000017941 */ /* 0x000fea0003800200 */
.L_x_13457:
        /* <DEDUP_REMOVED lines=9> */
.L_x_13456:
[----:B------:R-:W-:Y:S05]  /*39970*/  BSYNC.RECONVERGENT B0 ;  /* 0x0000000000007941 */ /* 0x000fea0003800200 */
.L_x_13455:
        /* <DEDUP_REMOVED lines=18> */
.L_x_13466:
        /* <DEDUP_REMOVED lines=13> */
.L_x_13468:
[----:B------:R-:W-:Y:S05]  /*39b70*/  BSYNC.RECONVERGENT B2 ;  /* 0x0000000000027941 */ /* 0x000fea0003800200 */
.L_x_13467:
        /* <DEDUP_REMOVED lines=42> */
.L_x_13465:
[----:B------:R-:W-:Y:S05]  /*39e20*/  BSYNC.RECONVERGENT B1 ;  /* 0x0000000000017941 */ /* 0x000fea0003800200 */
.L_x_13464:
        /* <DEDUP_REMOVED lines=9> */
.L_x_13463:
[----:B------:R-:W-:Y:S05]  /*39ec0*/  BSYNC.RECONVERGENT B0 ;  /* 0x0000000000007941 */ /* 0x000fea0003800200 */
.L_x_13462:
[----:B------:R-:W-:Y:S02]  /*39ed0*/  F2FP.F16.F32.PACK_AB R23, RZ, R128 ;  /* 0x00000080ff17723e */ /* 0x000fe400000000ff */
[----:B------:R-:W-:Y:S02]  /*39ee0*/  PRMT R22, R216, 0x5410, R217 ;  /* 0x00005410d8167816 */ /* 0x000fe400000000d9 */
[----:B------:R-:W-:Y:S02]  /*39ef0*/  PRMT R21, R212, 0x5410, R215 ;  /* 0x00005410d4157816 */ /* 0x000fe400000000d7 */
[----:B------:R-:W-:Y:S02]  /*39f00*/  PRMT R20, R177, 0x5410, R176 ;  /* 0x00005410b1147816 */ /* 0x000fe400000000b0 */
[----:B------:R-:W-:-:S07]  /*39f10*/  PRMT R23, R218, 0x5410, R23 ;  /* 0x00005410da177816 */ /* 0x000fce0000000017 */
.L_x_13412:
[----:B------:R-:W-:Y:S01]  /*39f20*/  FADD.FTZ R25, RZ, R10 ;  /* 0x0000000aff197221 */ /* 0x000fe20000010000 */
[----:B------:R-:W0:Y:S01]  /*39f30*/  S2R R28, SR_TID.X ;  /* 0x00000000001c7919 */ /* 0x000e220000002100 */
[----:B------:R-:W-:Y:S01]  /*39f40*/  IMAD.WIDE.U32 R136, R207, 0x10, R136 ;  /* 0x00000010cf887825 */ /* 0x000fe200078e0088 */
[----:B------:R-:W-:Y:S03]  /*39f50*/  BSSY.RECONVERGENT B0, `(.L_x_13469) ;  /* 0x0000066000007945 */ /* 0x000fe60003800200 */
        /* <DEDUP_REMOVED lines=80> */
[----:B-1----:R-:W-:Y:S06]  /*3a460*/  @!P1 BRA `(.L_x_13470) ;  /* 0x0000000000509947 */ /* 0x002fec0003800000 */
[----:B------:R-:W-:Y:S01]  /*3a470*/  SHF.L.U32 R23, R40, 0x10, RZ ;  /* 0x0000001028177819 */ /* 0x000fe200000006ff */
        /* <DEDUP_REMOVED lines=19> */
.L_x_13470:
[----:B------:R-:W-:Y:S05]  /*3a5b0*/  BSYNC.RECONVERGENT B0 ;  /* 0x0000000000007941 */ /* 0x000fea0003800200 */
.L_x_13469:
[----:B------:R-:W-:Y:S01]  /*3a5c0*/  UMOV UR13, 0xffffffff ;  /* 0xffffffff000d7882 */ /* 0x000fe20000000000 */
[----:B------:R-:W-:Y:S02]  /*3a5d0*/  FADD.FTZ R29, R29, R128 ;  /* 0x000000801d1d7221 */ /* 0x000fe40000010000 */
[----:B------:R-:W-:Y:S05]  /*3a5e0*/  BRA.DIV UR13, `(.L_x_13471) ;  /* 0x0000002a0da07947 */ /* 0x000fea000b800000 */
[----:B0-----:R-:W0:Y:S01]  /*3a5f0*/  SHFL.BFLY PT, R20, R29, 0x1, 0x1f ;  /* 0x0c201f001d147f89 */ /* 0x001e2200000e0000 */
        /* <DEDUP_REMOVED lines=180> */
.L_x_13486:
[----:B-1----:R-:W-:Y:S01]  /*3b140*/  FADD.FTZ R29, R26, R25 ;  /* 0x000000191a1d7221 */ /* 0x002fe20000010000 */
[----:B------:R-:W-:Y:S01]  /*3b150*/  FMUL.FTZ R25, R27, R27 ;  /* 0x0000001b1b197220 */ /* 0x000fe20000410000 */
[----:B------:R-:W-:Y:S01]  /*3b160*/  ISETP.NE.AND P1, PT, RZ, UR9, PT ;  /* 0x00000009ff007c0c */ /* 0x000fe2000bf25270 */
[----:B------:R-:W1:Y:S01]  /*3b170*/  @!P0 LDC.64 R22, c[0x0][0x3c0] ;  /* 0x0000f000ff168b82 */ /* 0x000e620000000a00 */
[----:B------:R-:W-:Y:S01]  /*3b180*/  FFMA.FTZ R24, R29, R24, UR12 ;  /* 0x0000000c1d187e23 */ /* 0x000fe20008010018 */
[----:B------:R-:W-:Y:S01]  /*3b190*/  BSSY.RECONVERGENT B0, `(.L_x_13472) ;  /* 0x00001e8000007945 */ /* 0x000fe20003800200 */
[----:B------:R-:W-:-:S05]  /*3b1a0*/  FSEL R25, R25, RZ, P1 ;  /* 0x000000ff19197208 */ /* 0x000fca0000800000 */
[----:B------:R-:W2:Y:S01]  /*3b1b0*/  @!P0 LDC.64 R20, c[0x0][0x3c8] ;  /* 0x0000f200ff148b82 */ /* 0x000ea20000000a00 */
[----:B------:R-:W-:-:S06]  /*3b1c0*/  FADD.FTZ R25, R24, R25 ;  /* 0x0000001918197221 */ /* 0x000fcc0000010000 */
[----:B------:R-:W3:Y:S01]  /*3b1d0*/  MUFU.RSQ R25, R25 ;  /* 0x0000001900197308 */ /* 0x000ee20000001400 */
[----:B-1----:R-:W-:-:S05]  /*3b1e0*/  @!P0 IMAD.WIDE R22, R3, 0x4, R22 ;  /* 0x0000000403168825 */ /* 0x002fca00078e0216 */
[----:B------:R1:W-:Y:S01]  /*3b1f0*/  @!P0 STG.E desc[UR6][R22.64], R27 ;  /* 0x0000001b16008986 */ /* 0x0003e2000c101906 */
[----:B--2---:R-:W-:-:S05]  /*3b200*/  @!P0 IMAD.WIDE R20, R3, 0x4, R20 ;  /* 0x0000000403148825 */ /* 0x004fca00078e0214 */
[----:B---3--:R1:W-:Y:S01]  /*3b210*/  @!P0 STG.E desc[UR6][R20.64], R25 ;  /* 0x0000001914008986 */ /* 0x0083e2000c101906 */
[----:B-----5:R-:W-:-:S13]  /*3b220*/  ISETP.GE.AND P0, PT, R9, 0x1, PT ;  /* 0x000000010900780c */ /* 0x020fda0003f06270 */
[----:B-1----:R-:W-:Y:S05]  /*3b230*/  @!P0 BRA `(.L_x_13473) ;  /* 0x0000001c00748947 */ /* 0x002fea0003800000 */
[----:B------:R-:W-:Y:S01]  /*3b240*/  VIADD R21, R9, 0xffffffff ;  /* 0xffffffff09157836 */ /* 0x000fe20000000000 */
[----:B------:R-:W-:Y:S01]  /*3b250*/  FSEL R9, R27, RZ, !P1 ;  /* 0x000000ff1b097208 */ /* 0x000fe20004800000 */
[----:B------:R-:W-:Y:S02]  /*3b260*/  HADD2.F32 R23, -RZ, R124.H1_H1 ;  /* 0x3000007cff177230 */ /* 0x000fe40000004100 */
[----:B------:R-:W-:Y:S02]  /*3b270*/  IMAD R8, R21, R8, RZ ;  /* 0x0000000815087224 */ /* 0x000fe400078e02ff */
        /* <DEDUP_REMOVED lines=82> */
[----:B------:R-:W-:Y:S02]  /*3b7a0*/  HADD2.F32 R27, -RZ, R124.H0_H0 ;  /* 0x2000007cff1b7230 */ /* 0x000fe40000004100 */
[C---:B------:R-:W-:Y:S01]  /*3b7b0*/  FMUL.FTZ R10, R25.reuse, R10 ;  /* 0x0000000a190a7220 */ /* 0x040fe20000410000 */
[----:B------:R-:W-:Y:S02]  /*3b7c0*/  HADD2.F32 R9, -RZ, R84.H0_H0 ;  /* 0x20000054ff097230 */ /* 0x000fe40000004100 */
        /* <DEDUP_REMOVED lines=220> */
[----:B------:R-:W-:-:S02]  /*3c590*/  HADD2.F32 R137, -RZ, R105.H0_H0 ;  /* 0x20000069ff897230 */ /* 0x000fc40000004100 */
[----:B------:R-:W-:Y:S02]  /*3c5a0*/  HADD2.F32 R37, -RZ, R65.H0_H0 ;  /* 0x20000041ff257230 */ /* 0x000fe40000004100 */
        /* <DEDUP_REMOVED lines=67> */
[----:B------:R-:W0:Y:S01]  /*3c9e0*/  LDC.64 R36, c[0x0][0x428] ;  /* 0x00010a00ff247b82 */ /* 0x000e220000000a00 */
        /* <DEDUP_REMOVED lines=9> */
[----:B------:R-:W-:Y:S01]  /*3ca80*/  SHF.R.S32.HI R177, RZ, 0x1f, R8 ;  /* 0x0000001fffb17819 */ /* 0x000fe20000011408 */
[----:B------:R-:W-:Y:S02]  /*3ca90*/  HADD2.F32 R183, -RZ, R52.H1_H1 ;  /* 0x30000034ffb77230 */ /* 0x000fe40000004100 */
[----:B------:R-:W-:Y:S01]  /*3caa0*/  FFMA.FTZ R209, R209, R2, R20 ;  /* 0x00000002d1d17223 */ /* 0x000fe20000010014 */
[----:B------:R-:W-:Y:S01]  /*3cab0*/  LOP3.LUT R2, R28, 0x1f, RZ, 0xc0, !PT ;  /* 0x0000001f1c027812 */ /* 0x000fe200078ec0ff */
[----:B------:R-:W-:Y:S01]  /*3cac0*/  HADD2.F32 R185, -RZ, R93.H0_H0 ;  /* 0x2000005dffb97230 */ /* 0x000fe20000004100 */
[----:B------:R-:W-:Y:S01]  /*3cad0*/  LEA.HI R177, R177, R8, RZ, 0x3 ;  /* 0x00000008b1b17211 */ /* 0x000fe200078f18ff */
[----:B------:R-:W-:Y:S01]  /*3cae0*/  FFMA.FTZ R198, R198, R181, R183 ;  /* 0x000000b5c6c67223 */ /* 0x000fe200000100b7 */
[----:B------:R-:W-:Y:S01]  /*3caf0*/  HADD2.F32 R181, -RZ, R95.H1_H1 ;  /* 0x3000005fffb57230 */ /* 0x000fe20000004100 */
[----:B------:R-:W-:Y:S01]  /*3cb00*/  F2FP.F16.F32.PACK_AB R20, R12, R9 ;  /* 0x000000090c14723e */ /* 0x000fe200000000ff */
[----:B------:R-:W-:Y:S01]  /*3cb10*/  HADD2.F32 R183, -RZ, R55.H1_H1 ;  /* 0x30000037ffb77230 */ /* 0x000fe20000004100 */
[----:B------:R-:W-:Y:S01]  /*3cb20*/  LEA.HI.SX32 R177, R177, R2, 0x1d ;  /* 0x00000002b1b17211 */ /* 0x000fe200078feaff */
[----:B------:R-:W-:-:S02]  /*3cb30*/  HADD2.F32 R187, -RZ, R53.H0_H0 ;  /* 0x20000035ffbb7230 */ /* 0x000fc40000004100 */
[----:B------:R-:W-:Y:S02]  /*3cb40*/  HADD2.F32 R179, -RZ, R88.H1_H1 ;  /* 0x30000058ffb37230 */ /* 0x000fe40000004100 */
[----:B------:R-:W-:Y:S01]  /*3cb50*/  FFMA.FTZ R204, R204, R181, R183 ;  /* 0x000000b5cccc7223 */ /* 0x000fe200000100b7 */
[----:B------:R-:W-:Y:S02]  /*3cb60*/  HADD2.F32 R181, -RZ, R48.H1_H1 ;  /* 0x30000030ffb57230 */ /* 0x000fe40000004100 */
[----:B------:R-:W-:Y:S01]  /*3cb70*/  FFMA.FTZ R252, R252, R185, R187 ;  /* 0x000000b9fcfc7223 */ /* 0x000fe200000100bb */
[----:B------:R-:W-:Y:S01]  /*3cb80*/  HADD2.F32 R24, -RZ, R89.H1_H1 ;  /* 0x30000059ff187230 */ /* 0x000fe20000004100 */
[C---:B------:R-:W-:Y:S01]  /*3cb90*/  IADD3 R165, PT, PT, R177.reuse, 0x20, RZ ;  /* 0x00000020b1a57810 */ /* 0x040fe20007ffe0ff */
[----:B------:R-:W-:Y:S02]  /*3cba0*/  HADD2.F32 R132, -RZ, R49.H1_H1 ;  /* 0x30000031ff847230 */ /* 0x000fe40000004100 */
[----:B------:R-:W-:Y:S01]  /*3cbb0*/  FFMA.FTZ R208, R208, R179, R181 ;  /* 0x000000b3d0d07223 */ /* 0x000fe200000100b5 */
[----:B0-----:R-:W-:-:S04]  /*3cbc0*/  IMAD.WIDE.U32 R8, R177, 0x10, R36 ;  /* 0x00000010b1087825 */ /* 0x001fc800078e0024 */
[----:B------:R-:W-:Y:S01]  /*3cbd0*/  FFMA.FTZ R211, R211, R24, R132 ;  /* 0x00000018d3d37223 */ /* 0x000fe20000010084 */
[----:B------:R-:W-:Y:S01]  /*3cbe0*/  HADD2.F32 R183, -RZ, R89.H0_H0 ;  /* 0x20000059ffb77230 */ /* 0x000fe20000004100 */
[----:B------:R0:W-:Y:S01]  /*3cbf0*/  STG.E.128 desc[UR6][R8.64], R20 ;  /* 0x0000001408007986 */ /* 0x0001e2000c101d06 */
[----:B------:R-:W-:Y:S01]  /*3cc00*/  HADD2.F32 R185, -RZ, R49.H0_H0 ;  /* 0x20000031ffb97230 */ /* 0x000fe20000004100 */
[----:B------:R-:W-:Y:S01]  /*3cc10*/  F2FP.F16.F32.PACK_AB R212, R208, R209 ;  /* 0x000000d1d0d4723e */ /* 0x000fe200000000ff */
[----:B------:R-:W-:Y:S02]  /*3cc20*/  HADD2.F32 R27, -RZ, R90.H1_H1 ;  /* 0x3000005aff1b7230 */ /* 0x000fe40000004100 */
[----:B------:R-:W-:Y:S02]  /*3cc30*/  HADD2.F32 R179, -RZ, R50.H1_H1 ;  /* 0x30000032ffb37230 */ /* 0x000fe40000004100 */
        /* <DEDUP_REMOVED lines=8> */
[----:B------:R-:W-:Y:S01]  /*3ccc0*/  HADD2.F32 R181, -RZ, R91.H1_H1 ;  /* 0x3000005bffb57230 */ /* 0x000fe20000004100 */
[----:B------:R-:W-:Y:S01]  /*3ccd0*/  F2FP.F16.F32.PACK_AB R24, R29, R138 ;  /* 0x0000008a1d18723e */ /* 0x000fe200000000ff */
[----:B------:R-:W-:Y:S01]  /*3cce0*/  HADD2.F32 R183, -RZ, R51.H1_H1 ;  /* 0x30000033ffb77230 */ /* 0x000fe20000004100 */
[----:B0-----:R-:W-:Y:S01]  /*3ccf0*/  F2FP.F16.F32.PACK_AB R22, R173, R166 ;  /* 0x000000a6ad16723e */ /* 0x001fe200000000ff */
[----:B------:R-:W-:Y:S01]  /*3cd00*/  VIADD R43, R177, 0xc0 ;  /* 0x000000c0b12b7836 */ /* 0x000fe20000000000 */
[----:B------:R-:W-:Y:S01]  /*3cd10*/  F2FP.F16.F32.PACK_AB R21, R169, R164 ;  /* 0x000000a4a915723e */ /* 0x000fe200000000ff */
[C---:B------:R-:W-:Y:S01]  /*3cd20*/  VIADD R169, R177.reuse, 0x40 ;  /* 0x00000040b1a97836 */ /* 0x040fe20000000000 */
[----:B------:R-:W-:Y:S01]  /*3cd30*/  IADD3 R173, PT, PT, R177, 0x60, RZ ;  /* 0x00000060b1ad7810 */ /* 0x000fe20007ffe0ff */
[----:B------:R-:W-:Y:S01]  /*3cd40*/  IMAD.WIDE.U32 R164, R165, 0x10, R36 ;  /* 0x00000010a5a47825 */ /* 0x000fe200078e0024 */
[----:B------:R-:W-:-:S03]  /*3cd50*/  F2FP.F16.F32.PACK_AB R23, R175, R224 ;  /* 0x000000e0af17723e */ /* 0x000fc600000000ff */
[----:B------:R-:W-:Y:S01]  /*3cd60*/  FFMA.FTZ R213, R213, R12, R14 ;  /* 0x0000000cd5d57223 */ /* 0x000fe2000001000e */
[----:B------:R-:W-:Y:S01]  /*3cd70*/  F2FP.F16.F32.PACK_AB R29, R35, R148 ;  /* 0x00000094231d723e */ /* 0x000fe200000000ff */
[----:B------:R-:W-:Y:S01]  /*3cd80*/  VIADD R175, R177, 0x80 ;  /* 0x00000080b1af7836 */ /* 0x000fe20000000000 */
[----:B------:R-:W-:Y:S01]  /*3cd90*/  F2FP.F16.F32.PACK_AB R28, R33, R146 ;  /* 0x00000092211c723e */ /* 0x000fe200000000ff */
[----:B------:R-:W-:Y:S01]  /*3cda0*/  IMAD.WIDE.U32 R168, R169, 0x10, R36 ;  /* 0x00000010a9a87825 */ /* 0x000fe200078e0024 */
[----:B------:R-:W-:-:S03]  /*3cdb0*/  IADD3 R9, PT, PT, R177, 0xa0, RZ ;  /* 0x000000a0b1097810 */ /* 0x000fc60007ffe0ff */
[----:B------:R-:W-:Y:S01]  /*3cdc0*/  FFMA.FTZ R12, R128, R181, R183 ;  /* 0x000000b5800c7223 */ /* 0x000fe200000100b7 */
[----:B------:R-:W-:Y:S01]  /*3cdd0*/  F2FP.F16.F32.PACK_AB R35, R171, R160 ;  /* 0x000000a0ab23723e */ /* 0x000fe200000000ff */
[--C-:B------:R-:W-:Y:S01]  /*3cde0*/  IMAD.WIDE.U32 R172, R173, 0x10, R36.reuse ;  /* 0x00000010adac7825 */ /* 0x100fe200078e0024 */
[----:B------:R-:W-:Y:S01]  /*3cdf0*/  F2FP.F16.F32.PACK_AB R33, R131, R156 ;  /* 0x0000009c8321723e */ /* 0x000fe200000000ff */
[----:B------:R0:W-:Y:S01]  /*3ce00*/  STG.E.128 desc[UR6][R164.64], R24 ;  /* 0x00000018a4007986 */ /* 0x0001e2000c101d06 */
[----:B------:R-:W-:Y:S01]  /*3ce10*/  F2FP.F16.F32.PACK_AB R20, R151, R216 ;  /* 0x000000d89714723e */ /* 0x000fe200000000ff */
[--C-:B------:R-:W-:Y:S01]  /*3ce20*/  IMAD.WIDE.U32 R174, R175, 0x10, R36.reuse ;  /* 0x00000010afae7825 */ /* 0x100fe200078e0024 */
[----:B------:R-:W-:Y:S01]  /*3ce30*/  IADD3 R151, PT, PT, R177, 0xe0, RZ ;  /* 0x000000e0b1977810 */ /* 0x000fe20007ffe0ff */
[----:B------:R-:W-:Y:S01]  /*3ce40*/  STG.E.128 desc[UR6][R168.64], R28 ;  /* 0x0000001ca8007986 */ /* 0x000fe2000c101d06 */
[----:B------:R-:W-:Y:S01]  /*3ce50*/  F2FP.F16.F32.PACK_AB R131, R147, R232 ;  /* 0x000000e89383723e */ /* 0x000fe200000000ff */
[C---:B------:R-:W-:Y:S01]  /*3ce60*/  VIADD R161, R177.reuse, 0x100 ;  /* 0x00000100b1a17836 */ /* 0x040fe20000000000 */
[----:B------:R-:W-:Y:S01]  /*3ce70*/  IADD3 R177, PT, PT, R177, 0x120, RZ ;  /* 0x00000120b1b17810 */ /* 0x000fe20007ffe0ff */
[--C-:B------:R-:W-:Y:S01]  /*3ce80*/  IMAD.WIDE.U32 R8, R9, 0x10, R36.reuse ;  /* 0x0000001009087825 */ /* 0x100fe200078e0024 */
[----:B------:R-:W-:Y:S01]  /*3ce90*/  F2FP.F16.F32.PACK_AB R128, R133, R170 ;  /* 0x000000aa8580723e */ /* 0x000fe200000000ff */
[----:B------:R-:W-:Y:S01]  /*3cea0*/  STG.E.128 desc[UR6][R172.64], R32 ;  /* 0x00000020ac007986 */ /* 0x000fe2000c101d06 */
        /* <DEDUP_REMOVED lines=8> */
[----:B0-----:R-:W-:Y:S01]  /*3cf30*/  F2FP.F16.F32.PACK_AB R27, R167, R248 ;  /* 0x000000f8a71b723e */ /* 0x001fe200000000ff */
[--C-:B------:R-:W-:Y:S01]  /*3cf40*/  IMAD.WIDE.U32 R160, R161, 0x10, R36.reuse ;  /* 0x00000010a1a07825 */ /* 0x100fe200078e0024 */
[----:B------:R-:W-:Y:S01]  /*3cf50*/  F2FP.F16.F32.PACK_AB R26, R194, R159 ;  /* 0x0000009fc21a723e */ /* 0x000fe200000000ff */
[----:B------:R2:W-:Y:S01]  /*3cf60*/  STG.E.128 desc[UR6][R42.64], R136 ;  /* 0x000000882a007986 */ /* 0x0005e2000c101d06 */
[----:B------:R-:W-:Y:S01]  /*3cf70*/  F2FP.F16.F32.PACK_AB R25, R153, R244 ;  /* 0x000000f49919723e */ /* 0x000fe200000000ff */
[----:B------:R-:W-:Y:S01]  /*3cf80*/  IMAD.WIDE.U32 R36, R177, 0x10, R36 ;  /* 0x00000010b1247825 */ /* 0x000fe200078e0024 */
[----:B------:R-:W-:-:S05]  /*3cf90*/  F2FP.F16.F32.PACK_AB R24, R145, R242 ;  /* 0x000000f29118723e */ /* 0x000fca00000000ff */
[----:B------:R2:W-:Y:S01]  /*3cfa0*/  STG.E.128 desc[UR6][R150.64], R24 ;  /* 0x0000001896007986 */ /* 0x0005e2000c101d06 */
[----:B-1----:R-:W-:Y:S02]  /*3cfb0*/  F2FP.F16.F32.PACK_AB R23, R204, R205 ;  /* 0x000000cdcc17723e */ /* 0x002fe400000000ff */
[----:B------:R-:W-:Y:S02]  /*3cfc0*/  F2FP.F16.F32.PACK_AB R22, R202, R203 ;  /* 0x000000cbca16723e */ /* 0x000fe400000000ff */
[----:B------:R-:W-:Y:S02]  /*3cfd0*/  F2FP.F16.F32.PACK_AB R21, R163, R252 ;  /* 0x000000fca315723e */ /* 0x000fe400000000ff */
[----:B------:R-:W-:-:S05]  /*3cfe0*/  F2FP.F16.F32.PACK_AB R20, R198, R155 ;  /* 0x0000009bc614723e */ /* 0x000fca00000000ff */
[----:B------:R2:W-:Y:S04]  /*3cff0*/  STG.E.128 desc[UR6][R160.64], R20 ;  /* 0x00000014a0007986 */ /* 0x0005e8000c101d06 */
[----:B------:R2:W-:Y:S02]  /*3d000*/  STG.E.128 desc[UR6][R36.64], R212 ;  /* 0x000000d424007986 */ /* 0x0005e4000c101d06 */
.L_x_13473:
[----:B------:R-:W-:Y:S05]  /*3d010*/  BSYNC.RECONVERGENT B0 ;  /* 0x0000000000007941 */ /* 0x000fea0003800200 */
.L_x_13472:
[----:B--2---:R-:W1:Y:S02]  /*3d020*/  LDC.64 R8, c[0x0][0x380] ;  /* 0x0000e000ff087b82 */ /* 0x004e640000000a00 */
[----:B-1----:R-:W-:-:S05]  /*3d030*/  IMAD R3, R8, 0x4, R3 ;  /* 0x0000000408037824 */ /* 0x002fca00078e0203 */
[----:B------:R-:W-:-:S13]  /*3d040*/  ISETP.GE.AND P0, PT, R3, R9, PT ;  /* 0x000000090300720c */ /* 0x000fda0003f06270 */
[----:B------:R-:W-:Y:S05]  /*3d050*/  @!P0 BRA `(.L_x_13474) ;  /* 0xfffffc3800ac8947 */ /* 0x000fea000383ffff */
[----:B------:R-:W-:Y:S05]  /*3d060*/  EXIT ;  /* 0x000000000000794d */ /* 0x000fea0003800000 */
.L_x_13471:
[----:B------:R-:W-:Y:S01]  /*3d070*/  HFMA2 R32, -RZ, RZ, 0, 5.9604644775390625e-08 ;  /* 0x00000001ff207431 */ /* 0x000fe200000001ff */
[----:B------:R-:W-:Y:S01]  /*3d080*/  BSSY B0, `(.L_x_13475) ;  /* 0x0000006000007945 */ /* 0x000fe20003800000 */
[----:B------:R-:W-:Y:S01]  /*3d090*/  IMAD.MOV.U32 R33, RZ, RZ, 0x1f ;  /* 0x0000001fff217424 */ /* 0x000fe200078e00ff */
[----:B------:R-:W-:-:S07]  /*3d0a0*/  MOV R30, 0xffffffff ;  /* 0xffffffff001e7802 */ /* 0x000fce0000000f00 */
[----:B0----5:R-:W-:Y:S05]  /*3d0b0*/  WARPSYNC.COLLECTIVE R30, `(.L_x_13476) ;  /* 0x000000001e087348 */ /* 0x021fea0003c00000 */
[----:B------:R1:W2:Y:S02]  /*3d0c0*/  SHFL.BFLY P1, R31, R29, R32, R33 ;  /* 0x0c0000201d1f7389 */ /* 0x0002a40000020021 */
[----:B012--5:R-:W-:Y:S05]  /*3d0d0*/  ENDCOLLECTIVE ;  /* 0x000000000000791b */ /* 0x027fea0003800000 */
.L_x_13476:
[----:B------:R-:W-:Y:S05]  /*3d0e0*/  BSYNC B0 ;  /* 0x0000000000007941 */ /* 0x000fea0003800000 */
.L_x_13475:
        /* <DEDUP_REMOVED lines=10> */
.L_x_13477:
[----:B------:R-:W-:Y:S01]  /*3d190*/  HFMA2 R32, -RZ, RZ, 0, 2.384185791015625e-07 ;  /* 0x00000004ff207431 */ /* 0x000fe200000001ff */
[----:B------:R-:W-:-:S05]  /*3d1a0*/  MOV R20, R31 ;  /* 0x0000001f00147202 */ /* 0x000fca0000000f00 */
[----:B------:R-:W-:-:S04]  /*3d1b0*/  FADD.FTZ R22, R21, R20 ;  /* 0x0000001415167221 */ /* 0x000fc80000010000 */
[----:B------:R-:W-:-:S07]  /*3d1c0*/  IMAD.MOV.U32 R29, RZ, RZ, R22 ;  /* 0x000000ffff1d7224 */ /* 0x000fce00078e0016 */
[----:B------:R-:W-:Y:S05]  /*3d1d0*/  WARPSYNC.COLLECTIVE R30, `(.L_x_13478) ;  /* 0x000000001e087348 */ /* 0x000fea0003c00000 */
[----:B------:R0:W1:Y:S02]  /*3d1e0*/  SHFL.BFLY P1, R31, R29, R32, R33 ;  /* 0x0c0000201d1f7389 */ /* 0x0000640000020021 */
[----:B01----:R-:W-:Y:S05]  /*3d1f0*/  ENDCOLLECTIVE ;  /* 0x000000000000791b */ /* 0x003fea0003800000 */
.L_x_13478:
[----:B------:R-:W-:Y:S02]  /*3d200*/  IMAD.MOV.U32 R32, RZ, RZ, 0x8 ;  /* 0x00000008ff207424 */ /* 0x000fe400078e00ff */
[----:B------:R-:W-:-:S04]  /*3d210*/  IMAD.MOV.U32 R23, RZ, RZ, R31 ;  /* 0x000000ffff177224 */ /* 0x000fc800078e001f */
[----:B------:R-:W-:-:S05]  /*3d220*/  FADD.FTZ R23, R22, R23 ;  /* 0x0000001716177221 */ /* 0x000fca0000010000 */
[----:B------:R-:W-:-:S07]  /*3d230*/  MOV R29, R23 ;  /* 0x00000017001d7202 */ /* 0x000fce0000000f00 */
[----:B------:R-:W-:Y:S05]  /*3d240*/  WARPSYNC.COLLECTIVE R30, `(.L_x_13479) ;  /* 0x000000001e087348 */ /* 0x000fea0003c00000 */
[----:B------:R0:W1:Y:S02]  /*3d250*/  SHFL.BFLY P1, R31, R29, R32, R33 ;  /* 0x0c0000201d1f7389 */ /* 0x0000640000020021 */
[----:B01----:R-:W-:Y:S05]  /*3d260*/  ENDCOLLECTIVE ;  /* 0x000000000000791b */ /* 0x003fea0003800000 */
.L_x_13479:
[----:B------:R-:W-:Y:S01]  /*3d270*/  HFMA2 R32, -RZ, RZ, 0, 9.5367431640625e-07 ;  /* 0x00000010ff207431 */ /* 0x000fe200000001ff */
[----:B------:R-:W-:-:S05]  /*3d280*/  MOV R20, R31 ;  /* 0x0000001f00147202 */ /* 0x000fca0000000f00 */
[----:B------:R-:W-:-:S04]  /*3d290*/  FADD.FTZ R25, R23, R20 ;  /* 0x0000001417197221 */ /* 0x000fc80000010000 */
[----:B------:R-:W-:-:S07]  /*3d2a0*/  IMAD.MOV.U32 R29, RZ, RZ, R25 ;  /* 0x000000ffff1d7224 */ /* 0x000fce00078e0019 */
[----:B------:R-:W-:Y:S05]  /*3d2b0*/  WARPSYNC.COLLECTIVE R30, `(.L_x_13480) ;  /* 0x000000001e087348 */ /* 0x000fea0003c00000 */
[----:B------:R0:W1:Y:S02]  /*3d2c0*/  SHFL.BFLY P1, R31, R29, R32, R33 ;  /* 0x0c0000201d1f7389 */ /* 0x0000640000020021 */
[----:B01----:R-:W-:Y:S05]  /*3d2d0*/  ENDCOLLECTIVE ;  /* 0x000000000000791b */ /* 0x003fea0003800000 */
.L_x_13480:
[----:B------:R-:W-:Y:S02]  /*3d2e0*/  IMAD.MOV.U32 R32, RZ, RZ, 0x1 ;  /* 0x00000001ff207424 */ /* 0x000fe400078e00ff */
[----:B------:R-:W-:-:S04]  /*3d2f0*/  IMAD.MOV.U32 R20, RZ, RZ, R31 ;  /* 0x000000ffff147224 */ /* 0x000fc800078e001f */
        /* <DEDUP_REMOVED lines=166> */
.L_x_13481:
[----:B------:R-:W-:Y:S01]  /*3dd60*/  HFMA2 R32, -RZ, RZ, 0, 1.1920928955078125e-07 ;  /* 0x00000002ff207431 */ /* 0x000fe200000001ff */
[----:B------:R-:W-:-:S05]  /*3dd70*/  MOV R21, R31 ;  /* 0x0000001f00157202 */ /* 0x000fca0000000f00 */
[----:B------:R-:W-:-:S04]  /*3dd80*/  FADD.FTZ R21, R20, R21 ;  /* 0x0000001514157221 */ /* 0x000fc80000010000 */
[----:B------:R-:W-:-:S07]  /*3dd90*/  IMAD.MOV.U32 R29, RZ, RZ, R21 ;  /* 0x000000ffff1d7224 */ /* 0x000fce00078e0015 */
[----:B------:R-:W-:Y:S05]  /*3dda0*/  WARPSYNC.COLLECTIVE R30, `(.L_x_13482) ;  /* 0x000000001e087348 */ /* 0x000fea0003c00000 */
[----:B------:R0:W1:Y:S02]  /*3ddb0*/  SHFL.BFLY P1, R31, R29, R32, R33 ;  /* 0x0c0000201d1f7389 */ /* 0x0000640000020021 */
[----:B01----:R-:W-:Y:S05]  /*3ddc0*/  ENDCOLLECTIVE ;  /* 0x000000000000791b */ /* 0x003fea0003800000 */
.L_x_13482:
[----:B------:R-:W-:Y:S02]  /*3ddd0*/  IMAD.MOV.U32 R32, RZ, RZ, 0x4 ;  /* 0x00000004ff207424 */ /* 0x000fe400078e00ff */
[----:B------:R-:W-:-:S04]  /*3dde0*/  IMAD.MOV.U32 R22, RZ, RZ, R31 ;  /* 0x000000ffff167224 */ /* 0x000fc800078e001f */
[----:B------:R-:W-:-:S05]  /*3ddf0*/  FADD.FTZ R22, R21, R22 ;  /* 0x0000001615167221 */ /* 0x000fca0000010000 */
[----:B------:R-:W-:-:S07]  /*3de00*/  MOV R29, R22 ;  /* 0x00000016001d7202 */ /* 0x000fce0000000f00 */
[----:B------:R-:W-:Y:S05]  /*3de10*/  WARPSYNC.COLLECTIVE R30, `(.L_x_13483) ;  /* 0x000000001e087348 */ /* 0x000fea0003c00000 */
[----:B------:R0:W1:Y:S02]  /*3de20*/  SHFL.BFLY P1, R31, R29, R32, R33 ;  /* 0x0c0000201d1f7389 */ /* 0x0000640000020021 */
[----:B01----:R-:W-:Y:S05]  /*3de30*/  ENDCOLLECTIVE ;  /* 0x000000000000791b */ /* 0x003fea0003800000 */
.L_x_13483:
[----:B------:R-:W-:Y:S01]  /*3de40*/  HFMA2 R32, -RZ, RZ, 0, 4.76837158203125e-07 ;  /* 0x00000008ff207431 */ /* 0x000fe200000001ff */
[----:B------:R-:W-:-:S05]  /*3de50*/  MOV R23, R31 ;  /* 0x0000001f00177202 */ /* 0x000fca0000000f00 */
[----:B------:R-:W-:-:S04]  /*3de60*/  FADD.FTZ R23, R22, R23 ;  /* 0x0000001716177221 */ /* 0x000fc80000010000 */
[----:B------:R-:W-:-:S07]  /*3de70*/  IMAD.MOV.U32 R29, RZ, RZ, R23 ;  /* 0x000000ffff1d7224 */ /* 0x000fce00078e0017 */
[----:B------:R-:W-:Y:S05]  /*3de80*/  WARPSYNC.COLLECTIVE R30, `(.L_x_13484) ;  /* 0x000000001e087348 */ /* 0x000fea0003c00000 */
[----:B------:R0:W1:Y:S02]  /*3de90*/  SHFL.BFLY P1, R31, R29, R32, R33 ;  /* 0x0c0000201d1f7389 */ /* 0x0000640000020021 */
[----:B01----:R-:W-:Y:S05]  /*3dea0*/  ENDCOLLECTIVE ;  /* 0x000000000000791b */ /* 0x003fea0003800000 */
.L_x_13484:
[----:B------:R-:W-:Y:S02]  /*3deb0*/  IMAD.MOV.U32 R32, RZ, RZ, 0x10 ;  /* 0x00000010ff207424 */ /* 0x000fe400078e00ff */
[----:B------:R-:W-:-:S04]  /*3dec0*/  IMAD.MOV.U32 R26, RZ, RZ, R31 ;  /* 0x000000ffff1a7224 */ /* 0x000fc800078e001f */
[----:B------:R-:W-:-:S05]  /*3ded0*/  FADD.FTZ R26, R23, R26 ;  /* 0x0000001a171a7221 */ /* 0x000fca0000010000 */
[----:B------:R-:W-:-:S07]  /*3dee0*/  MOV R29, R26 ;  /* 0x0000001a001d7202 */ /* 0x000fce0000000f00 */
[----:B------:R-:W-:Y:S05]  /*3def0*/  WARPSYNC.COLLECTIVE R30, `(.L_x_13485) ;  /* 0x000000001e087348 */ /* 0x000fea0003c00000 */
[----:B------:R0:W1:Y:S02]  /*3df00*/  SHFL.BFLY P1, R31, R29, R32, R33 ;  /* 0x0c0000201d1f7389 */ /* 0x0000640000020021 */
[----:B01----:R-:W-:Y:S05]  /*3df10*/  ENDCOLLECTIVE ;  /* 0x000000000000791b */ /* 0x003fea0003800000 */
.L_x_13485:
[----:B------:R-:W-:Y:S01]  /*3df20*/  MOV R25, R31 ;  /* 0x0000001f00197202 */ /* 0x000fe20000000f00 */
[----:B------:R-:W-:Y:S06]  /*3df30*/  BRA `(.L_x_13486) ;  /* 0xffffffd000807947 */ /* 0x000fec000383ffff */
.L_x_13487:
        /* <DEDUP_REMOVED lines=12> */
.L_x_88443:


//--------------------- .text._ZN10layer_norm13ln_fwd_kernelINS_13Kernel_traitsI6__halfS2_S2_S2_fjLj2560ELj1ELj4ELj1ELj16ENS_18Kernel_traits_baseILj2560ES2_S2_S2_S2_fjLj128EEEEELb1ELb1ELb0ELb0EEEvNS_9FwdParamsE --------------------------
	.section	.text._ZN10layer_norm13ln_fwd_kernelINS_13Kernel_traitsI6__halfS2_S2_S2_fjLj2560ELj1ELj4ELj1ELj16ENS_18Kernel_traits_baseILj2560ES2_S2_S2_S2_fjLj128EEEEELb1ELb1ELb0ELb0EEEvNS_9FwdParamsE,"ax",@progbits
	.align	128
        .global         _ZN10layer_norm13ln_fwd_kernelINS_13Kernel_traitsI6__halfS2_S2_S2_fjLj2560ELj1ELj4ELj1ELj16ENS_18Kernel_traits_baseILj2560ES2_S2_S2_S2_fjLj128EEEEELb1ELb1ELb0ELb0EEEvNS_9FwdParamsE
        .type           _ZN10layer_norm13ln_fwd_kernelINS_13Kernel_traitsI6__halfS2_S2_S2_fjLj2560ELj1ELj4ELj1ELj16ENS_18Kernel_traits_baseILj2560ES2_S2_S2_S2_fjLj128EEEEELb1ELb1ELb0ELb0EEEvNS_9FwdParamsE,@function
        .size           _ZN10layer_norm13ln_fwd_kernelINS_13Kernel_traitsI6__halfS2_S2_S2_fjLj2560ELj1ELj4ELj1ELj16ENS_18Kernel_traits_baseILj2560ES2_S2_S2_S2_fjLj128EEEEELb1ELb1ELb0ELb0EEEvNS_9FwdParamsE,(.L_x_88444 - _ZN10layer_norm13ln_fwd_kernelINS_13Kernel_traitsI6__halfS2_S2_S2_fjLj2560ELj1ELj4ELj1ELj16ENS_18Kernel_traits_baseILj2560ES2_S2_S2_S2_fjLj128EEEEELb1ELb1ELb0ELb0EEEvNS_9FwdParamsE)
        .other          _ZN10layer_norm13ln_fwd_kernelINS_13Kernel_traitsI6__halfS2_S2_S2_fjLj2560ELj1ELj4ELj1ELj16ENS_18Kernel_traits_baseILj2560ES2_S2_S2_S2_fjLj128EEEEELb1ELb1ELb0ELb0EEEvNS_9FwdParamsE,@"STO_CUDA_ENTRY STV_DEFAULT"
_ZN10layer_norm13ln_fwd_kernelINS_13Kernel_traitsI6__halfS2_S2_S2_fjLj2560ELj1ELj4ELj1ELj16ENS_18Kernel_traits_baseILj2560ES2_S2_S2_S2_fjLj128EEEEELb1ELb1ELb0ELb0EEEvNS_9FwdParamsE:
.text._ZN10layer_norm13ln_fwd_kernelINS_13Kernel_traitsI6__halfS2_S2_S2_fjLj2560ELj1ELj4ELj1ELj16ENS_18Kernel_traits_baseILj2560ES2_S2_S2_S2_fjLj128EEEEELb1ELb1ELb0ELb0EEEvNS_9FwdParamsE:
[----:B------:R-:W-:Y:S01]  /*0000*/  LDC R1, c[0x0][0x37c] ;  /* 0x0000df00ff017b82 */ /* 0x000fe20000000800 */
[----:B------:R-:W0:Y:S07]  /*0010*/  LDCU.U8 UR8, c[0x0][0x464] ;  /* 0x00008c80ff0877ac */ /* 0x000e2e0008000000 */
[----:B------:R-:W1:Y:S01]  /*0020*/  LDC R11, c[0x0][0x45c] ;  /* 0x00011700ff0b7b82 */ /* 0x000e620000000800 */
[----:B------:R-:W2:Y:S01]  /*0030*/  LDCU.64 UR4, c[0x0][0x450] ;  /* 0x00008a00ff0477ac */ /* 0x000ea20008000a00 */
[----:B------:R-:W3:Y:S06]  /*0040*/  LDCU.64 UR6, c[0x0][0x358] ;  /* 0x00006b00ff0677ac */ /* 0x000eec0008000a00 */
[----:B------:R-:W4:Y:S01]  /*0050*/  LDC R6, c[0x0][0x458] ;  /* 0x00011600ff067b82 */ /* 0x000f220000000800 */
[----:B------:R-:W5:Y:S07]  /*0060*/  S2R R3, SR_TID.X ;  /* 0x0000000000037919 */ /* 0x000f6e0000002100 */
[----:B------:R-:W5:Y:S01]  /*0070*/  LDC R15, c[0x0][0x388] ;  /* 0x0000e200ff0f7b82 */ /* 0x000f620000000800 */
[----:B0-----:R-:W-:Y:S01]  /*0080*/  ISETP.NE.AND P0, PT, RZ, UR8, PT ;  /* 0x00000008ff007c0c */ /* 0x001fe2000bf05270 */
[----:B------:R-:W0:Y:S01]  /*0090*/  LDCU.64 UR8, c[0x0][0x438] ;  /* 0x00008700ff0877ac */ /* 0x000e220008000a00 */
[----:B--2---:R-:W-:-:S02]  /*00a0*/  IMAD.U32 R8, RZ, RZ, UR4 ;  /* 0x00000004ff087e24 */ /* 0x004fc4000f8e00ff */
[----:B------:R-:W-:-:S09]  /*00b0*/  IMAD.U32 R9, RZ, RZ, UR5 ;  /* 0x00000005ff097e24 */ /* 0x000fd2000f8e00ff */
[----:B-1----:R-:W-:Y:S01]  /*00c0*/  @P0 MOV R7, R11 ;  /* 0x0000000b00070202 */ /* 0x002fe20000000f00 */
[----:B---3--:R-:W2:Y:S01]  /*00d0*/  @P0 LDG.E.64 R8, desc[UR6][R8.64] ;  /* 0x0000000608080981 */ /* 0x008ea2000c1e1b00 */
[----:B------:R-:W1:Y:S03]  /*00e0*/  @P0 LDC R13, c[0x0][0x460] ;  /* 0x00011800ff0d0b82 */ /* 0x000e660000000800 */
[----:B----4-:R-:W1:Y:S01]  /*00f0*/  @P0 LDG.E.64 R4, desc[UR6][R6.64] ;  /* 0x0000000606040981 */ /* 0x010e62000c1e1b00 */
[----:B0-----:R-:W-:-:S04]  /*0100*/  UISETP.NE.U32.AND UP0, UPT, UR8, URZ, UPT ;  /* 0x000000ff0800728c */ /* 0x001fc8000bf05070 */
[----:B------:R-:W-:Y:S01]  /*0110*/  UISETP.NE.AND.EX UP0, UPT, UR9, URZ, UPT, UP0 ;  /* 0x000000ff0900728c */ /* 0x000fe2000bf05300 */
[----:B-----5:R-:W-:Y:S01]  /*0120*/  SHF.R.S32.HI R0, RZ, 0x1f, R15 ;  /* 0x0000001fff007819 */ /* 0x020fe2000001140f */
[----:B------:R-:W-:Y:S03]  /*0130*/  BSSY.RECONVERGENT B0, `(.L_x_13488) ;  /* 0x00000fa000007945 */ /* 0x000fe60003800200 */
[----:B------:R-:W-:Y:S02]  /*0140*/  LEA.HI R0, R0, R15, RZ, 0x3 ;  /* 0x0000000f00007211 */ /* 0x000fe400078f18ff */
[----:B--2---:R-:W-:Y:S02]  /*0150*/  @P0 R2UR UR5, R9 ;  /* 0x00000000090502ca */ /* 0x004fe400000e0000 */
[----:B-1----:R-:W-:Y:S02]  /*0160*/  @P0 IADD3 R6, P1, PT, R4, R13, RZ ;  /* 0x0000000d04060210 */ /* 0x002fe40007f3e0ff */
[----:B------:R-:W-:-:S03]  /*0170*/  LOP3.LUT R4, R3, 0x1f, RZ, 0xc0, !PT ;  /* 0x0000001f03047812 */ /* 0x000fc600078ec0ff */
[----:B------:R-:W-:Y:S01]  /*0180*/  @P0 IMAD.X R11, RZ, RZ, R5, P1 ;  /* 0x000000ffff0b0224 */ /* 0x000fe200008e0605 */
[----:B------:R-:W-:Y:S02]  /*0190*/  LOP3.LUT R7, R4, 0x1f, RZ, 0x3c, !PT ;  /* 0x0000001f04077812 */ /* 0x000fe400078e3cff */
[----:B------:R-:W-:Y:S02]  /*01a0*/  @P0 R2UR UR4, R8 ;  /* 0x00000000080402ca */ /* 0x000fe400000e0000 */
[----:B------:R-:W-:Y:S02]  /*01b0*/  LEA.HI.SX32 R0, R0, R7, 0x1d ;  /* 0x0000000700007211 */ /* 0x000fe400078feaff */
[--C-:B------:R-:W-:Y:S02]  /*01c0*/  SHF.R.U64 R2, R6, 0x2, R11.reuse ;  /* 0x0000000206027819 */ /* 0x100fe4000000120b */
[----:B------:R-:W-:Y:S01]  /*01d0*/  SHF.R.U32.HI R8, RZ, 0x2, R11 ;  /* 0x00000002ff087819 */ /* 0x000fe2000001160b */
[----:B------:R-:W-:Y:S08]  /*01e0*/  BRA.U !UP0, `(.L_x_13489) ;  /* 0x0000000508bc7547 */ /* 0x000ff0000b800000 */
        /* <DEDUP_REMOVED lines=111> */
.L_x_13489:
        /* <DEDUP_REMOVED lines=127> */
.L_x_13490:
[----:B------:R-:W-:Y:S05]  /*10d0*/  BSYNC.RECONVERGENT B0 ;  /* 0x0000000000007941 */ /* 0x000fea0003800200 */
.L_x_13488:
        /* <DEDUP_REMOVED lines=9> */
[----:B------:R-:W-:Y:S01]  /*1170*/  IMAD R12, R2, -0x2daee0ad, RZ ;  /* 0xd2511f53020c7824 */ /* 0x000fe200078e02ff */
[----:B------:R-:W-:Y:S01]  /*1180*/  UIADD3 UR10, UPT, UPT, UR4, -0x255992d5, URZ ;  /* 0xdaa66d2b040a7890 */ /* 0x000fe2000fffe0ff */
[----:B------:R-:W-:Y:S01]  /*1190*/  LOP3.LUT R6, R6, 0x3, RZ, 0xc0, !PT ;  /* 0x0000000306067812 */ /* 0x000fe200078ec0ff */
[----:B------:R-:W-:Y:S02]  /*11a0*/  UIADD3 UR11, UPT, UPT, UR5, -0x126145ec, URZ ;  /* 0xed9eba14050b7890 */ /* 0x000fe4000fffe0ff */
[----:B------:R-:W-:Y:S02]  /*11b0*/  UIADD3 UR12, UPT, UPT, UR4, -0x4ab325aa, URZ ;  /* 0xb54cda56040c7890 */ /* 0x000fe4000fffe0ff */
[----:B------:R-:W-:Y:S01]  /*11c0*/  UIADD3 UR13, UPT, UPT, UR5, 0x1fd5c5a3, URZ ;  /* 0x1fd5c5a3050d7890 */ /* 0x000fe2000fffe0ff */
[----:B------:R-:W1:Y:S01]  /*11d0*/  LDCU.64 UR18, c[0x0][0x3e0] ;  /* 0x00007c00ff1277ac */ /* 0x000e620008000a00 */
[----:B------:R-:W-:-:S02]  /*11e0*/  UIADD3 UR14, UPT, UPT, UR4, -0xe443238, URZ ;  /* 0xf1bbcdc8040e7890 */ /* 0x000fc4000fffe0ff */
[----:B------:R-:W-:Y:S02]  /*11f0*/  UIADD3 UR16, UPT, UPT, UR4, -0x700cb87f, URZ ;  /* 0x8ff3478104107890 */ /* 0x000fe4000fffe0ff */
[----:B------:R-:W-:Y:S01]  /*1200*/  UIADD3 UR15, UPT, UPT, UR5, -0x695add53, URZ ;  /* 0x96a522ad050f7890 */ /* 0x000fe2000fffe0ff */
[----:B0-----:R-:W-:Y:S01]  /*1210*/  IMAD R3, R4, UR9, R3 ;  /* 0x0000000904037c24 */ /* 0x001fe2000f8e0203 */
[----:B------:R-:W-:Y:S01]  /*1220*/  UIADD3 UR9, UPT, UPT, UR5, -0x4498517b, URZ ;  /* 0xbb67ae8505097890 */ /* 0x000fe2000fffe0ff */
[----:B------:R-:W-:Y:S01]  /*1230*/  IMAD.HI.U32 R4, R2, -0x2daee0ad, RZ ;  /* 0xd2511f5302047827 */ /* 0x000fe200078e00ff */
[----:B-1----:R-:W-:-:S03]  /*1240*/  UISETP.NE.U32.AND UP0, UPT, UR18, URZ, UPT ;  /* 0x000000ff1200728c */ /* 0x002fc6000bf05070 */
[C---:B------:R-:W-:Y:S01]  /*1250*/  IMAD.HI.U32 R5, R3.reuse, -0x326172a9, RZ ;  /* 0xcd9e8d5703057827 */ /* 0x040fe200078e00ff */
[----:B------:R-:W-:Y:S01]  /*1260*/  LOP3.LUT R4, R4, UR5, RZ, 0x3c, !PT ;  /* 0x0000000504047c12 */ /* 0x000fe2000f8e3cff */
[----:B------:R-:W-:Y:S02]  /*1270*/  UISETP.NE.AND.EX UP0, UPT, UR19, URZ, UPT, UP0 ;  /* 0x000000ff1300728c */ /* 0x000fe4000bf05300 */
[----:B------:R-:W-:Y:S01]  /*1280*/  IMAD R10, R3, -0x326172a9, RZ ;  /* 0xcd9e8d57030a7824 */ /* 0x000fe200078e02ff */
[----:B------:R-:W-:Y:S01]  /*1290*/  LOP3.LUT R5, R8, UR4, R5, 0x96, !PT ;  /* 0x0000000408057c12 */ /* 0x000fe2000f8e9605 */
[----:B------:R-:W-:-:S04]  /*12a0*/  IMAD.HI.U32 R9, R4, -0x326172a9, RZ ;  /* 0xcd9e8d5704097827 */ /* 0x000fc800078e00ff */
[C---:B------:R-:W-:Y:S01]  /*12b0*/  IMAD.HI.U32 R11, R5.reuse, -0x2daee0ad, RZ ;  /* 0xd2511f53050b7827 */ /* 0x040fe200078e00ff */
[----:B------:R-:W-:Y:S01]  /*12c0*/  LOP3.LUT R9, R10, UR8, R9, 0x96, !PT ;  /* 0x000000080a097c12 */ /* 0x000fe2000f8e9609 */
[----:B------:R-:W-:Y:S02]  /*12d0*/  UIADD3 UR8, UPT, UPT, UR4, 0x3c6ef372, URZ ;  /* 0x3c6ef37204087890 */ /* 0x000fe4000fffe0ff */
[----:B------:R-:W-:Y:S01]  /*12e0*/  IMAD R13, R5, -0x2daee0ad, RZ ;  /* 0xd2511f53050d7824 */ /* 0x000fe200078e02ff */
[----:B------:R-:W-:Y:S01]  /*12f0*/  LOP3.LUT R11, R12, UR9, R11, 0x96, !PT ;  /* 0x000000090c0b7c12 */ /* 0x000fe2000f8e960b */
[----:B------:R-:W-:Y:S01]  /*1300*/  UIADD3 UR9, UPT, UPT, UR5, 0x76cf5d0a, URZ ;  /* 0x76cf5d0a05097890 */ /* 0x000fe2000fffe0ff */
[----:B------:R-:W-:-:S04]  /*1310*/  IMAD.HI.U32 R10, R9, -0x2daee0ad, RZ ;  /* 0xd2511f53090a7827 */ /* 0x000fc800078e00ff */
[----:B------:R-:W-:Y:S01]  /*1320*/  IMAD R5, R4, -0x326172a9, RZ ;  /* 0xcd9e8d5704057824 */ /* 0x000fe200078e02ff */
[----:B------:R-:W-:Y:S01]  /*1330*/  LOP3.LUT R10, R13, UR9, R10, 0x96, !PT ;  /* 0x000000090d0a7c12 */ /* 0x000fe2000f8e960a */
[----:B------:R-:W-:Y:S01]  /*1340*/  IMAD.HI.U32 R4, R11, -0x326172a9, RZ ;  /* 0xcd9e8d570b047827 */ /* 0x000fe200078e00ff */
[----:B------:R-:W-:-:S03]  /*1350*/  UIADD3 UR9, UPT, UPT, UR5, 0x32370b8f, URZ ;  /* 0x32370b8f05097890 */ /* 0x000fc6000fffe0ff */
        /* <DEDUP_REMOVED lines=11> */
[----:B------:R-:W-:-:S03]  /*1410*/  UIADD3 UR9, UPT, UPT, UR5, -0x56f99767, URZ ;  /* 0xa906689905097890 */ /* 0x000fc6000fffe0ff */
        /* <DEDUP_REMOVED lines=10> */
[C---:B------:R-:W-:Y:S01]  /*14c0*/  IMAD.HI.U32 R5, R4.reuse, -0x2daee0ad, RZ ;  /* 0xd2511f5304057827 */ /* 0x040fe200078e00ff */
[----:B------:R-:W0:Y:S03]  /*14d0*/  LDCU UR10, c[0x0][0x388] ;  /* 0x00007100ff0a77ac */ /* 0x000e260008000800 */
[----:B------:R-:W-:Y:S01]  /*14e0*/  IMAD R13, R4, -0x2daee0ad, RZ ;  /* 0xd2511f53040d7824 */ /* 0x000fe200078e02ff */
[----:B------:R-:W-:Y:S01]  /*14f0*/  LOP3.LUT R5, R14, UR9, R5, 0x96, !PT ;  /* 0x000000090e057c12 */ /* 0x000fe2000f8e9605 */
[----:B------:R-:W-:Y:S01]  /*1500*/  IMAD.HI.U32 R10, R9, -0x2daee0ad, RZ ;  /* 0xd2511f53090a7827 */ /* 0x000fe200078e00ff */
[----:B------:R-:W-:-:S03]  /*1510*/  UIADD3 UR9, UPT, UPT, UR5, -0x24c28bd8, URZ ;  /* 0xdb3d742805097890 */ /* 0x000fc6000fffe0ff */
[----:B------:R-:W-:Y:S01]  /*1520*/  IMAD R11, R12, -0x326172a9, RZ ;  /* 0xcd9e8d570c0b7824 */ /* 0x000fe200078e02ff */
[----:B------:R-:W-:Y:S01]  /*1530*/  LOP3.LUT R10, R13, UR11, R10, 0x96, !PT ;  /* 0x0000000b0d0a7c12 */ /* 0x000fe2000f8e960a */
[C---:B------:R-:W-:Y:S01]  /*1540*/  IMAD.HI.U32 R4, R5.reuse, -0x326172a9, RZ ;  /* 0xcd9e8d5705047827 */ /* 0x040fe200078e00ff */
[----:B------:R-:W1:Y:S03]  /*1550*/  LDCU.U8 UR11, c[0x0][0x410] ;  /* 0x00008200ff0b77ac */ /* 0x000e660008000000 */
[----:B------:R-:W-:Y:S01]  /*1560*/  IMAD R12, R5, -0x326172a9, RZ ;  /* 0xcd9e8d57050c7824 */ /* 0x000fe200078e02ff */
[----:B------:R-:W-:Y:S01]  /*1570*/  LOP3.LUT R4, R11, UR12, R4, 0x96, !PT ;  /* 0x0000000c0b047c12 */ /* 0x000fe2000f8e9604 */
[----:B------:R-:W-:Y:S01]  /*1580*/  IMAD.HI.U32 R5, R10, -0x326172a9, RZ ;  /* 0xcd9e8d570a057827 */ /* 0x000fe200078e00ff */
[----:B------:R-:W2:Y:S03]  /*1590*/  LDCU UR12, c[0x0][0x448] ;  /* 0x00008900ff0c77ac */ /* 0x000ea60008000800 */
[----:B------:R-:W-:Y:S01]  /*15a0*/  IMAD R14, R9, -0x2daee0ad, RZ ;  /* 0xd2511f53090e7824 */ /* 0x000fe200078e02ff */
[----:B------:R-:W-:Y:S01]  /*15b0*/  LOP3.LUT R5, R12, UR8, R5, 0x96, !PT ;  /* 0x000000080c057c12 */ /* 0x000fe2000f8e9605 */
[----:B------:R-:W-:-:S04]  /*15c0*/  IMAD.HI.U32 R9, R4, -0x2daee0ad, RZ ;  /* 0xd2511f5304097827 */ /* 0x000fc800078e00ff */
[----:B------:R-:W-:Y:S01]  /*15d0*/  IMAD R11, R10, -0x326172a9, RZ ;  /* 0xcd9e8d570a0b7824 */ /* 0x000fe200078e02ff */
[----:B------:R-:W-:Y:S01]  /*15e0*/  LOP3.LUT R9, R14, UR13, R9, 0x96, !PT ;  /* 0x0000000d0e097c12 */ /* 0x000fe2000f8e9609 */
[----:B------:R-:W-:Y:S02]  /*15f0*/  IMAD R13, R4, -0x2daee0ad, RZ ;  /* 0xd2511f53040d7824 */ /* 0x000fe400078e02ff */
[----:B------:R-:W-:-:S04]  /*1600*/  IMAD.HI.U32 R10, R5, -0x2daee0ad, RZ ;  /* 0xd2511f53050a7827 */ /* 0x000fc800078e00ff */
[----:B------:R-:W-:Y:S01]  /*1610*/  IMAD.HI.U32 R4, R9, -0x326172a9, RZ ;  /* 0xcd9e8d5709047827 */ /* 0x000fe200078e00ff */
[----:B------:R-:W-:Y:S01]  /*1620*/  LOP3.LUT R10, R13, UR9, R10, 0x96, !PT ;  /* 0x000000090d0a7c12 */ /* 0x000fe2000f8e960a */
[----:B------:R-:W3:Y:S02]  /*1630*/  LDCU.64 UR8, c[0x0][0x3a0] ;  /* 0x00007400ff0877ac */ /* 0x000ee40008000a00 */
[----:B------:R-:W-:Y:S01]  /*1640*/  IMAD R9, R9, -0x326172a9, RZ ;  /* 0xcd9e8d5709097824 */ /* 0x000fe200078e02ff */
[----:B------:R-:W-:Y:S01]  /*1650*/  LOP3.LUT R11, R11, UR14, R4, 0x96, !PT ;  /* 0x0000000e0b0b7c12 */ /* 0x000fe2000f8e9604 */
[----:B------:R-:W-:-:S04]  /*1660*/  IMAD.HI.U32 R4, R10, -0x326172a9, RZ ;  /* 0xcd9e8d570a047827 */ /* 0x000fc800078e00ff */
[----:B------:R-:W-:Y:S01]  /*1670*/  IMAD R12, R5, -0x2daee0ad, RZ ;  /* 0xd2511f53050c7824 */ /* 0x000fe200078e02ff */
[----:B------:R-:W-:Y:S01]  /*1680*/  LOP3.LUT R4, R9, UR16, R4, 0x96, !PT ;  /* 0x0000001009047c12 */ /* 0x000fe2000f8e9604 */
[----:B------:R-:W-:-:S04]  /*1690*/  IMAD.HI.U32 R5, R11, -0x2daee0ad, RZ ;  /* 0xd2511f530b057827 */ /* 0x000fc800078e00ff */
[----:B------:R-:W-:Y:S02]  /*16a0*/  HFMA2 R9, -RZ, RZ, 0, 0 ;  /* 0x00000000ff097431 */ /* 0x000fe400000001ff */
[----:B------:R-:W-:Y:S01]  /*16b0*/  IMAD R10, R10, -0x326172a9, RZ ;  /* 0xcd9e8d570a0a7824 */ /* 0x000fe200078e02ff */
[----:B------:R-:W-:Y:S01]  /*16c0*/  LOP3.LUT R5, R12, UR15, R5, 0x96, !PT ;  /* 0x0000000f0c057c12 */ /* 0x000fe2000f8e9605 */
[----:B0123--:R-:W-:-:S07]  /*16d0*/  IMAD R221, R11, -0x2daee0ad, RZ ;  /* 0xd2511f530bdd7824 */ /* 0x00ffce00078e02ff */
.L_x_14351:
[----:B------:R-:W0:Y:S01]  /*16e0*/  @UP0 LDCU.64 UR14, c[0x0][0x3e0] ;  /* 0x00007c00ff0e07ac */ /* 0x000e220008000a00 */
[----:B------:R-:W-:Y:S01]  /*16f0*/  PLOP3.LUT P0, PT, PT, PT, UP0, 0x80, 0x8 ;  /* 0x000000000008781c */ /* 0x000fe20003f0f008 */
[----:B------:R-:W-:Y:S01]  /*1700*/  IMAD.MOV.U32 R156, RZ, RZ, 0x2 ;  /* 0x00000002ff9c7424 */ /* 0x000fe200078e00ff */
[----:B------:R-:W-:-:S11]  /*1710*/  PLOP3.LUT P1, PT, PT, PT, UP0, 0x80, 0x8 ;  /* 0x000000000008781c */ /* 0x000fd60003f2f008 */
[----:B0-----:R-:W-:-:S06]  /*1720*/  @P0 IMAD.WIDE R156, R7, R156, UR14 ;  /* 0x0000000e079c0e25 */ /* 0x001fcc000f8e029c */
[----:B------:R-:W2:Y:S01]  /*1730*/  @P1 LDG.E.U16 R156, desc[UR6][R156.64] ;  /* 0x000000069c9c1981 */ /* 0x000ea2000c1e1500 */
[----:B------:R-:W-:Y:S01]  /*1740*/  IMAD R158, R7, UR10, RZ ;  /* 0x0000000a079e7c24 */ /* 0x000fe2000f8e02ff */
[----:B------:R-:W-:Y:S01]  /*1750*/  ISETP.GE.U32.AND P2, PT, R0, 0x20, PT ;  /* 0x000000200000780c */ /* 0x000fe20003f46070 */
[----:B------:R-:W-:Y:S01]  /*1760*/  BSSY.RECONVERGENT B0, `(.L_x_13491) ;  /* 0x0000682000007945 */ /* 0x000fe20003800200 */
[----:B------:R-:W0:Y:S01]  /*1770*/  S2R R222, SR_TID.X ;  /* 0x0000000000de7919 */ /* 0x000e220000002100 */
[----:B------:R-:W-:Y:S01]  /*1780*/  PLOP3.LUT P0, PT, PT, PT, UP0, 0x80, 0x8 ;  /* 0x000000000008781c */ /* 0x000fe20003f0f008 */
[----:B------:R-:W-:Y:S01]  /*1790*/  IMAD.MOV.U32 R223, RZ, RZ, 0x3f800000 ;  /* 0x3f800000ffdf7424 */ /* 0x000fe200078e00ff */
[----:B------:R-:W-:Y:S02]  /*17a0*/  SHF.R.S32.HI R159, RZ, 0x1f, R158 ;  /* 0x0000001fff9f7819 */ /* 0x000fe4000001149e */
[----:B------:R-:W-:Y:S02]  /*17b0*/  LOP3.LUT R11, R11, 0xffffff7f, RZ, 0xc0, !PT ;  /* 0xffffff7f0b0b7812 */ /* 0x000fe400078ec0ff */
[----:B------:R-:W-:-:S04]  /*17c0*/  LEA.HI R159, R159, R158, RZ, 0x3 ;  /* 0x0000009e9f9f7211 */ /* 0x000fc800078f18ff */
[----:B------:R-:W-:Y:S02]  /*17d0*/  @P2 LOP3.LUT R11, R11, 0x80, RZ, 0xfc, !PT ;  /* 0x000000800b0b2812 */ /* 0x000fe400078efcff */
        /* <DEDUP_REMOVED lines=25> */
.L_x_88280:
[----:B------:R-:W-:Y:S05]  /*1970*/  BRX R22 -0x1980                                        (*"BRANCH_TARGETS .L_x_88281,.L_x_88282,.L_x_88283"*) ;  /* 0xffffffe416a07949 */ /* 0x000fea000383ffff */
.L_x_88283:
[----:B------:R-:W-:Y:S01]  /*1980*/  IADD3 R170, PT, PT, R6, 0x1, RZ ;  /* 0x0000000106aa7810 */ /* 0x000fe20007ffe0ff */
[----:B------:R-:W-:Y:S02]  /*1990*/  IMAD.MOV.U32 R228, RZ, RZ, R221 ;  /* 0x000000ffffe47224 */ /* 0x000fe400078e00dd */
[----:B------:R-:W-:Y:S01]  /*19a0*/  IMAD.MOV.U32 R12, RZ, RZ, R4 ;  /* 0x000000ffff0c7224 */ /* 0x000fe200078e0004 */
[----:B------:R-:W-:Y:S06]  /*19b0*/  BRA `(.L_x_13495) ;  /* 0x0000000400387947 */ /* 0x000fec0003800000 */
.L_x_88281:
[----:B------:R-:W-:Y:S01]  /*19c0*/  MOV R228, R221 ;  /* 0x000000dd00e47202 */ /* 0x000fe20000000f00 */
[----:B------:R-:W-:Y:S02]  /*19d0*/  IMAD.MOV.U32 R170, RZ, RZ, 0x3 ;  /* 0x00000003ffaa7424 */ /* 0x000fe400078e00ff */
[----:B------:R-:W-:Y:S01]  /*19e0*/  IMAD.MOV.U32 R12, RZ, RZ, R5 ;  /* 0x000000ffff0c7224 */ /* 0x000fe200078e0005 */
[----:B------:R-:W-:Y:S06]  /*19f0*/  BRA `(.L_x_13495) ;  /* 0x0000000400287947 */ /* 0x000fec0003800000 */
.L_x_88282:
        /* <DEDUP_REMOVED lines=13> */
.L_x_13497:
[----:B------:R-:W-:Y:S05]  /*1ad0*/  BSYNC.RECONVERGENT B2 ;  /* 0x0000000000027941 */ /* 0x000fea0003800200 */
.L_x_13496:
        /* <DEDUP_REMOVED lines=53> */
[----:B------:R-:W-:Y:S01]  /*1e30*/  IMAD.WIDE.U32 R170, R171, -0x326172a9, RZ ;  /* 0xcd9e8d57abaa7825 */ /* 0x000fe200078e00ff */
[----:B------:R-:W-:-:S03]  /*1e40*/  UIADD3 UR13, UPT, UPT, UR4, -0x700cb87f, URZ ;  /* 0x8ff34781040d7890 */ /* 0x000fc6000fffe0ff */
[----:B------:R-:W-:-:S03]  /*1e50*/  IMAD.WIDE.U32 R228, R228, -0x2daee0ad, RZ ;  /* 0xd2511f53e4e47825 */ /* 0x000fc600078e00ff */
[----:B------:R-:W-:Y:S01]  /*1e60*/  LOP3.LUT R4, R4, UR13, R171, 0x96, !PT ;  /* 0x0000000d04047c12 */ /* 0x000fe2000f8e96ab */
[----:B------:R-:W-:Y:S02]  /*1e70*/  IMAD.MOV.U32 R10, RZ, RZ, R170 ;  /* 0x000000ffff0a7224 */ /* 0x000fe400078e00aa */
[----:B------:R-:W-:Y:S01]  /*1e80*/  HFMA2 R170, -RZ, RZ, 0, 0 ;  /* 0x00000000ffaa7431 */ /* 0x000fe200000001ff */
[----:B------:R-:W-:-:S07]  /*1e90*/  LOP3.LUT R5, R22, UR14, R229, 0x96, !PT ;  /* 0x0000000e16057c12 */ /* 0x000fce000f8e96e5 */
.L_x_13495:
[----:B------:R-:W-:Y:S05]  /*1ea0*/  BSYNC.RECONVERGENT B1 ;  /* 0x0000000000017941 */ /* 0x000fea0003800200 */
.L_x_13494:
[----:B------:R-:W0:Y:S01]  /*1eb0*/  LDC R229, c[0x0][0x408] ;  /* 0x00010200ffe57b82 */ /* 0x000e220000000800 */
[----:B------:R-:W-:Y:S01]  /*1ec0*/  I2FP.F32.U32 R23, R12 ;  /* 0x0000000c00177245 */ /* 0x000fe20000201000 */
[----:B-----5:R-:W-:Y:S01]  /*1ed0*/  HADD2.F32 R12, -RZ, R156.H0_H0 ;  /* 0x2000009cff0c7230 */ /* 0x020fe20000004100 */
[----:B------:R-:W-:Y:S01]  /*1ee0*/  ISETP.NE.AND P1, PT, R170, 0x1, PT ;  /* 0x00000001aa00780c */ /* 0x000fe20003f25270 */
[----:B------:R-:W-:Y:S01]  /*1ef0*/  IMAD.MOV.U32 R210, RZ, RZ, 0x2f800000 ;  /* 0x2f800000ffd27424 */ /* 0x000fe200078e00ff */
[----:B------:R-:W-:Y:S01]  /*1f00*/  LOP3.LUT R11, R11, 0xfffffffd, RZ, 0xc0, !PT ;  /* 0xfffffffd0b0b7812 */ /* 0x000fe200078ec0ff */
[----:B------:R-:W-:Y:S02]  /*1f10*/  HADD2.F32 R171, -RZ, R32.H0_H0 ;  /* 0x20000020ffab7230 */ /* 0x000fe40000004100 */
[----:B------:R-:W-:Y:S01]  /*1f20*/  FMUL.FTZ R12, R12, R223 ;  /* 0x000000df0c0c7220 */ /* 0x000fe20000410000 */
[----:B------:R-:W1:Y:S01]  /*1f30*/  LDC R221, c[0x0][0x404] ;  /* 0x00010100ffdd7b82 */ /* 0x000e620000000800 */
[----:B------:R-:W-:Y:S01]  /*1f40*/  FFMA.FTZ R6, R23, R210, 1.1641532182693481445e-10 ;  /* 0x2f00000017067423 */ /* 0x000fe200000100d2 */
[----:B------:R-:W-:Y:S01]  /*1f50*/  HADD2.F32 R23, -RZ, R144.H0_H0 ;  /* 0x20000090ff177230 */ /* 0x000fe20000004100 */
[----:B------:R-:W-:Y:S01]  /*1f60*/  BSSY.RECONVERGENT B1, `(.L_x_13498) ;  /* 0x000005d000017945 */ /* 0x000fe20003800200 */
[----:B------:R-:W-:-:S02]  /*1f70*/  IMAD.MOV.U32 R190, RZ, RZ, 0x2 ;  /* 0x00000002ffbe7424 */ /* 0x000fc400078e00ff */
[----:B0-----:R-:W-:Y:S01]  /*1f80*/  FMUL.FTZ R12, R12, R229 ;  /* 0x000000e50c0c7220 */ /* 0x001fe20000410000 */
[----:B-1----:R-:W-:Y:S02]  /*1f90*/  FSETP.GTU.FTZ.AND P0, PT, R6, R221, PT ;  /* 0x000000dd0600720b */ /* 0x002fe40003f1c000 */
[----:B------:R-:W-:Y:S02]  /*1fa0*/  MOV R6, R10 ;  /* 0x0000000a00067202 */ /* 0x000fe40000000f00 */
        /* <DEDUP_REMOVED lines=13> */
.L_x_13500:
        /* <DEDUP_REMOVED lines=13> */
.L_x_13502:
[----:B------:R-:W-:Y:S05]  /*2150*/  BSYNC.RECONVERGENT B2 ;  /* 0x0000000000027941 */ /* 0x000fea0003800200 */
.L_x_13501:
        /* <DEDUP_REMOVED lines=55> */
[----:B------:R-:W-:Y:S01]  /*24d0*/  IMAD.WIDE.U32 R22, R22, -0x2daee0ad, RZ ;  /* 0xd2511f5316167825 */ /* 0x000fe200078e00ff */
[----:B------:R-:W-:-:S03]  /*24e0*/  MOV R10, R190 ;  /* 0x000000be000a7202 */ /* 0x000fc60000000f00 */
[----:B------:R-:W-:Y:S01]  /*24f0*/  HFMA2 R190, -RZ, RZ, 0, 0 ;  /* 0x00000000ffbe7431 */ /* 0x000fe200000001ff */
[----:B------:R-:W-:Y:S01]  /*2500*/  LOP3.LUT R4, R4, UR13, R191, 0x96, !PT ;  /* 0x0000000d04047c12 */ /* 0x000fe2000f8e96bf */
[----:B------:R-:W-:Y:S01]  /*2510*/  IMAD.MOV.U32 R228, RZ, RZ, R22 ;  /* 0x000000ffffe47224 */ /* 0x000fe200078e0016 */
[----:B------:R-:W-:-:S07]  /*2520*/  LOP3.LUT R5, R170, UR14, R23, 0x96, !PT ;  /* 0x0000000eaa057c12 */ /* 0x000fce000f8e9617 */
.L_x_13499:
[----:B------:R-:W-:Y:S05]  /*2530*/  BSYNC.RECONVERGENT B1 ;  /* 0x0000000000017941 */ /* 0x000fea0003800200 */
.L_x_13498:
[----:B------:R-:W-:Y:S01]  /*2540*/  I2FP.F32.U32 R23, R6 ;  /* 0x0000000600177245 */ /* 0x000fe20000201000 */
[----:B------:R-:W-:Y:S01]  /*2550*/  HADD2.F32 R156, -RZ, R156.H1_H1 ;  /* 0x3000009cff9c7230 */ /* 0x000fe20000004100 */
[----:B------:R-:W-:Y:S01]  /*2560*/  ISETP.NE.AND P1, PT, R190, 0x1, PT ;  /* 0x00000001be00780c */ /* 0x000fe20003f25270 */
[----:B------:R-:W-:Y:S01]  /*2570*/  HADD2.F32 R171, -RZ, R32.H1_H1 ;  /* 0x30000020ffab7230 */ /* 0x000fe20000004100 */
[----:B------:R-:W-:Y:S01]  /*2580*/  BSSY.RECONVERGENT B1, `(.L_x_13503) ;  /* 0x000005f000017945 */ /* 0x000fe20003800200 */
[----:B------:R-:W-:Y:S01]  /*2590*/  FFMA.FTZ R6, R23, R210, 1.1641532182693481445e-10 ;  /* 0x2f00000017067423 */ /* 0x000fe200000100d2 */
[----:B------:R-:W-:Y:S01]  /*25a0*/  FMUL.FTZ R156, R156, R223 ;  /* 0x000000df9c9c7220 */ /* 0x000fe20000410000 */
[----:B------:R-:W-:-:S03]  /*25b0*/  HADD2.F32 R23, -RZ, R144.H1_H1 ;  /* 0x30000090ff177230 */ /* 0x000fc60000004100 */
[----:B------:R-:W-:Y:S01]  /*25c0*/  FMUL.FTZ R156, R156, R229 ;  /* 0x000000e59c9c7220 */ /* 0x000fe20000410000 */
[----:B------:R-:W-:Y:S01]  /*25d0*/  FSETP.GTU.FTZ.AND P0, PT, R6, R221, PT ;  /* 0x000000dd0600720b */ /* 0x000fe20003f1c000 */
[----:B------:R-:W-:-:S03]  /*25e0*/  IMAD.MOV.U32 R6, RZ, RZ, R10 ;  /* 0x000000ffff067224 */ /* 0x000fc600078e000a */
        /* <DEDUP_REMOVED lines=13> */
.L_x_13505:
        /* <DEDUP_REMOVED lines=13> */
.L_x_13507:
[----:B------:R-:W-:Y:S05]  /*2790*/  BSYNC.RECONVERGENT B2 ;  /* 0x0000000000027941 */ /* 0x000fea0003800200 */
.L_x_13506:
        /* <DEDUP_REMOVED lines=56> */
[----:B------:R-:W-:-:S03]  /*2b20*/  LOP3.LUT R4, R4, UR13, R225, 0x96, !PT ;  /* 0x0000000d04047c12 */ /* 0x000fc6000f8e96e1 */
[----:B------:R-:W-:Y:S01]  /*2b30*/  IMAD.MOV.U32 R10, RZ, RZ, R224 ;  /* 0x000000ffff0a7224 */ /* 0x000fe200078e00e0 */
[----:B------:R-:W-:Y:S01]  /*2b40*/  LOP3.LUT R5, R190, UR14, R171, 0x96, !PT ;  /* 0x0000000ebe057c12 */ /* 0x000fe2000f8e96ab */
[----:B------:R-:W-:Y:S02]  /*2b50*/  IMAD.MOV.U32 R228, RZ, RZ, R170 ;  /* 0x000000ffffe47224 */ /* 0x000fe400078e00aa */
[----:B------:R-:W-:-:S07]  /*2b60*/  IMAD.MOV.U32 R171, RZ, RZ, RZ ;  /* 0x000000ffffab7224 */ /* 0x000fce00078e00ff */
.L_x_13504:
[----:B------:R-:W-:Y:S05]  /*2b70*/  BSYNC.RECONVERGENT B1 ;  /* 0x0000000000017941 */ /* 0x000fea0003800200 */
.L_x_13503:
        /* <DEDUP_REMOVED lines=24> */
.L_x_13510:
        /* <DEDUP_REMOVED lines=13> */
.L_x_13512:
[----:B------:R-:W-:Y:S05]  /*2dd0*/  BSYNC.RECONVERGENT B2 ;  /* 0x0000000000027941 */ /* 0x000fea0003800200 */
.L_x_13511:
        /* <DEDUP_REMOVED lines=59> */
[----:B------:R-:W-:Y:S01]  /*3190*/  IMAD.MOV.U32 R190, RZ, RZ, RZ ;  /* 0x000000ffffbe7224 */ /* 0x000fe200078e00ff */
[----:B------:R-:W-:-:S07]  /*31a0*/  MOV R228, R170 ;  /* 0x000000aa00e47202 */ /* 0x000fce0000000f00 */
.L_x_13509:
[----:B------:R-:W-:Y:S05]  /*31b0*/  BSYNC.RECONVERGENT B1 ;  /* 0x0000000000017941 */ /* 0x000fea0003800200 */
.L_x_13508:
[----:B------:R-:W-:Y:S01]  /*31c0*/  I2FP.F32.U32 R171, R6 ;  /* 0x0000000600ab7245 */ /* 0x000fe20000201000 */
[----:B------:R-:W-:Y:S01]  /*31d0*/  HADD2.F32 R156, -RZ, R157.H1_H1 ;  /* 0x3000009dff9c7230 */ /* 0x000fe20000004100 */
[----:B------:R-:W-:Y:S01]  /*31e0*/  ISETP.NE.AND P3, PT, R190, 0x1, PT ;  /* 0x00000001be00780c */ /* 0x000fe20003f65270 */
[----:B------:R-:W-:Y:S01]  /*31f0*/  HADD2.F32 R157, -RZ, R145.H1_H1 ;  /* 0x30000091ff9d7230 */ /* 0x000fe20000004100 */
[----:B------:R-:W-:Y:S01]  /*3200*/  BSSY.RECONVERGENT B1, `(.L_x_13513) ;  /* 0x000005f000017945 */ /* 0x000fe20003800200 */
[----:B------:R-:W-:Y:S01]  /*3210*/  FFMA.FTZ R6, R171, R210, 1.1641532182693481445e-10 ;  /* 0x2f000000ab067423 */ /* 0x000fe200000100d2 */
[----:B------:R-:W-:Y:S01]  /*3220*/  FMUL.FTZ R156, R156, R223 ;  /* 0x000000df9c9c7220 */ /* 0x000fe20000410000 */
[----:B------:R-:W-:Y:S02]  /*3230*/  HADD2.F32 R171, -RZ, R33.H1_H1 ;  /* 0x30000021ffab7230 */ /* 0x000fe40000004100 */
[----:B------:R-:W-:Y:S02]  /*3240*/  IMAD.MOV.U32 R191, RZ, RZ, 0x2 ;  /* 0x00000002ffbf7424 */ /* 0x000fe400078e00ff */
[----:B------:R-:W-:Y:S01]  /*3250*/  FMUL.FTZ R156, R156, R229 ;  /* 0x000000e59c9c7220 */ /* 0x000fe20000410000 */
[----:B------:R-:W-:-:S02]  /*3260*/  FSETP.GTU.FTZ.AND P2, PT, R6, R221, PT ;  /* 0x000000dd0600720b */ /* 0x000fc40003f5c000 */
[----:B------:R-:W-:Y:S02]  /*3270*/  MOV R6, R10 ;  /* 0x0000000a00067202 */ /* 0x000fe40000000f00 */
        /* <DEDUP_REMOVED lines=12> */
.L_x_13515:
        /* <DEDUP_REMOVED lines=13> */
.L_x_13517:
[----:B------:R-:W-:Y:S05]  /*3410*/  BSYNC.RECONVERGENT B2 ;  /* 0x0000000000027941 */ /* 0x000fea0003800200 */
.L_x_13516:
        /* <DEDUP_REMOVED lines=52> */
[----:B------:R-:W-:Y:S01]  /*3760*/  HFMA2 R191, -RZ, RZ, 0, 0 ;  /* 0x00000000ffbf7431 */ /* 0x000fe200000001ff */
[----:B------:R-:W-:Y:S01]  /*3770*/  LOP3.LUT R156, R156, UR13, R5, 0x96, !PT ;  /* 0x0000000d9c9c7c12 */ /* 0x000fe2000f8e9605 */
[----:B------:R-:W-:Y:S01]  /*3780*/  UIADD3 UR13, UPT, UPT, UR4, -0x700cb87f, URZ ;  /* 0x8ff34781040d7890 */ /* 0x000fe2000fffe0ff */
[----:B------:R-:W-:-:S04]  /*3790*/  IMAD.WIDE.U32 R224, R224, -0x326172a9, RZ ;  /* 0xcd9e8d57e0e07825 */ /* 0x000fc800078e00ff */
[----:B------:R-:W-:Y:S01]  /*37a0*/  IMAD.WIDE.U32 R156, R156, -0x2daee0ad, RZ ;  /* 0xd2511f539c9c7825 */ /* 0x000fe200078e00ff */
[----:B------:R-:W-:Y:S02]  /*37b0*/  LOP3.LUT R4, R4, UR13, R225, 0x96, !PT ;  /* 0x0000000d04047c12 */ /* 0x000fe4000f8e96e1 */
[----:B------:R-:W-:Y:S01]  /*37c0*/  MOV R10, R224 ;  /* 0x000000e0000a7202 */ /* 0x000fe20000000f00 */
[----:B------:R-:W-:Y:S01]  /*37d0*/  IMAD.MOV.U32 R228, RZ, RZ, R156 ;  /* 0x000000ffffe47224 */ /* 0x000fe200078e009c */
[----:B------:R-:W-:-:S07]  /*37e0*/  LOP3.LUT R5, R190, UR14, R157, 0x96, !PT ;  /* 0x0000000ebe057c12 */ /* 0x000fce000f8e969d */
.L_x_13514:
[----:B------:R-:W-:Y:S05]  /*37f0*/  BSYNC.RECONVERGENT B1 ;  /* 0x0000000000017941 */ /* 0x000fea0003800200 */
.L_x_13513:
[----:B------:R-:W-:Y:S01]  /*3800*/  I2FP.F32.U32 R157, R6 ;  /* 0x00000006009d7245 */ /* 0x000fe20000201000 */
[----:B------:R-:W-:Y:S01]  /*3810*/  HADD2.F32 R156, -RZ, R158.H0_H0 ;  /* 0x2000009eff9c7230 */ /* 0x000fe20000004100 */
[----:B------:R-:W-:Y:S01]  /*3820*/  ISETP.NE.AND P4, PT, R191, 0x1, PT ;  /* 0x00000001bf00780c */ /* 0x000fe20003f85270 */
[----:B------:R-:W-:Y:S01]  /*3830*/  HADD2.F32 R171, -RZ, R146.H0_H0 ;  /* 0x20000092ffab7230 */ /* 0x000fe20000004100 */
[----:B------:R-:W-:Y:S01]  /*3840*/  BSSY.RECONVERGENT B1, `(.L_x_13518) ;  /* 0x000005f000017945 */ /* 0x000fe20003800200 */
[----:B------:R-:W-:Y:S01]  /*3850*/  FFMA.FTZ R6, R157, R210, 1.1641532182693481445e-10 ;  /* 0x2f0000009d067423 */ /* 0x000fe200000100d2 */
[----:B------:R-:W-:Y:S01]  /*3860*/  FMUL.FTZ R156, R156, R223 ;  /* 0x000000df9c9c7220 */ /* 0x000fe20000410000 */
[----:B------:R-:W-:-:S03]  /*3870*/  HADD2.F32 R157, -RZ, R34.H0_H0 ;  /* 0x20000022ff9d7230 */ /* 0x000fc60000004100 */
        /* <DEDUP_REMOVED lines=16> */
.L_x_13520:
        /* <DEDUP_REMOVED lines=13> */
.L_x_13522:
[----:B------:R-:W-:Y:S05]  /*3a50*/  BSYNC.RECONVERGENT B2 ;  /* 0x0000000000027941 */ /* 0x000fea0003800200 */
.L_x_13521:
        /* <DEDUP_REMOVED lines=61> */
.L_x_13519:
[----:B------:R-:W-:Y:S05]  /*3e30*/  BSYNC.RECONVERGENT B1 ;  /* 0x0000000000017941 */ /* 0x000fea0003800200 */
.L_x_13518:
        /* <DEDUP_REMOVED lines=24> */
.L_x_13525:
        /* <DEDUP_REMOVED lines=13> */
.L_x_13527:
[----:B------:R-:W-:Y:S05]  /*4090*/  BSYNC.RECONVERGENT B2 ;  /* 0x0000000000027941 */ /* 0x000fea0003800200 */
.L_x_13526:
        /* <DEDUP_REMOVED lines=15> */
[----:B------:R-:W-:Y:S02]  /*4190*/  UIADD3 UR14, UPT, UPT, UR5, 0x32370b8f, URZ ;  /* 0x32370b8f050e7890 */ /* 0x000fe4000fffe0ff */
[----:B------:R-:W-:Y:S01]  /*41a0*/  IMAD.MOV.U32 R158, RZ, RZ, RZ ;  /* 0x000000ffff9e7224 */ /* 0x000fe200078e00ff */
        /* <DEDUP_REMOVED lines=42> */
[----:B------:R-:W-:Y:S02]  /*4450*/  LOP3.LUT R5, R224, UR14, R157, 0x96, !PT ;  /* 0x0000000ee0057c12 */ /* 0x000fe4000f8e969d */
[----:B------:R-:W-:-:S07]  /*4460*/  MOV R228, R156 ;  /* 0x0000009c00e47202 */ /* 0x000fce0000000f00 */
.L_x_13524:
[----:B------:R-:W-:Y:S05]  /*4470*/  BSYNC.RECONVERGENT B1 ;  /* 0x0000000000017941 */ /* 0x000fea0003800200 */
.L_x_13523:
        /* <DEDUP_REMOVED lines=10> */
[----:B------:R-:W-:-:S03]  /*4520*/  IMAD.MOV.U32 R6, RZ, RZ, 0x2 ;  /* 0x00000002ff067424 */ /* 0x000fc600078e00ff */
        /* <DEDUP_REMOVED lines=13> */
.L_x_13530:
        /* <DEDUP_REMOVED lines=15> */
.L_x_13532:
[----:B------:R-:W-:Y:S05]  /*46f0*/  BSYNC.RECONVERGENT B2 ;  /* 0x0000000000027941 */ /* 0x000fea0003800200 */
.L_x_13531:
[----:B------:R-:W-:Y:S01]  /*4700*/  IMAD.WIDE.U32 R4, R3, -0x326172a9, RZ ;  /* 0xcd9e8d5703047825 */ /* 0x000fe200078e00ff */
[----:B------:R-:W-:Y:S01]  /*4710*/  LOP3.LUT R156, R9, UR5, R225, 0x96, !PT ;  /* 0x00000005099c7c12 */ /* 0x000fe2000f8e96e1 */
[----:B------:R-:W-:Y:S02]  /*4720*/  UIADD3 UR13, UPT, UPT, UR4, -0x61c88647, URZ ;  /* 0x9e3779b9040d7890 */ /* 0x000fe4000fffe0ff */
[----:B------:R-:W-:Y:S01]  /*4730*/  HFMA2 R6, -RZ, RZ, 0, 0 ;  /* 0x00000000ff067431 */ /* 0x000fe200000001ff */
        /* <DEDUP_REMOVED lines=52> */
[----:B------:R-:W-:Y:S02]  /*4a80*/  LOP3.LUT R4, R4, UR13, R227, 0x96, !PT ;  /* 0x0000000d04047c12 */ /* 0x000fe4000f8e96e3 */
[----:B------:R-:W-:Y:S02]  /*4a90*/  MOV R10, R226 ;  /* 0x000000e2000a7202 */ /* 0x000fe40000000f00 */
[----:B------:R-:W-:Y:S01]  /*4aa0*/  LOP3.LUT R5, R224, UR14, R157, 0x96, !PT ;  /* 0x0000000ee0057c12 */ /* 0x000fe2000f8e969d */
[----:B------:R-:W-:Y:S02]  /*4ab0*/  IMAD.MOV.U32 R157, RZ, RZ, R228 ;  /* 0x000000ffff9d7224 */ /* 0x000fe400078e00e4 */
[----:B------:R-:W-:-:S07]  /*4ac0*/  IMAD.MOV.U32 R228, RZ, RZ, R156 ;  /* 0x000000ffffe47224 */ /* 0x000fce00078e009c */
.L_x_13529:
[----:B------:R-:W-:Y:S05]  /*4ad0*/  BSYNC.RECONVERGENT B1 ;  /* 0x0000000000017941 */ /* 0x000fea0003800200 */
.L_x_13528:
[----:B------:R-:W-:Y:S01]  /*4ae0*/  HADD2.F32 R156, -RZ, R159.H1_H1 ;  /* 0x3000009fff9c7230 */ /* 0x000fe20000004100 */
[----:B------:R-:W-:Y:S01]  /*4af0*/  I2FP.F32.U32 R157, R157 ;  /* 0x0000009d009d7245 */ /* 0x000fe20000201000 */
[----:B------:R-:W-:Y:S01]  /*4b00*/  HADD2.F32 R159, -RZ, R35.H1_H1 ;  /* 0x30000023ff9f7230 */ /* 0x000fe20000004100 */
[----:B------:R-:W-:Y:S02]  /*4b10*/  F2FP.F16.F32.PACK_AB R158, R190, R171 ;  /* 0x000000abbe9e723e */ /* 0x000fe400000000ff */
[----:B------:R-:W-:Y:S01]  /*4b20*/  FMUL.FTZ R156, R156, R223 ;  /* 0x000000df9c9c7220 */ /* 0x000fe20000410000 */
[----:B------:R-:W-:Y:S01]  /*4b30*/  FFMA.FTZ R210, R157, R210, 1.1641532182693481445e-10 ;  /* 0x2f0000009dd27423 */ /* 0x000fe200000100d2 */
[----:B------:R-:W-:Y:S02]  /*4b40*/  HADD2.F32 R157, -RZ, R147.H1_H1 ;  /* 0x30000093ff9d7230 */ /* 0x000fe40000004100 */
[----:B------:R-:W-:Y:S02]  /*4b50*/  FMUL.FTZ R156, R156, R229 ;  /* 0x000000e59c9c7220 */ /* 0x000fe40000410000 */
[----:B------:R-:W-:-:S04]  /*4b60*/  FSETP.GTU.FTZ.AND P6, PT, R210, R221, PT ;  /* 0x000000ddd200720b */ /* 0x000fc80003fdc000 */
[----:B------:R-:W-:Y:S02]  /*4b70*/  FSEL R156, R156, RZ, !P6 ;  /* 0x000000ff9c9c7208 */ /* 0x000fe40007000000 */
[----:B------:R-:W-:-:S03]  /*4b80*/  PLOP3.LUT P6, PT, P6, PT, PT, 0x8, 0x80 ;  /* 0x000000000080781c */ /* 0x000fc600037ce170 */
[----:B------:R-:W-:Y:S01]  /*4b90*/  FFMA.FTZ R210, R156, R157, R159 ;  /* 0x0000009d9cd27223 */ /* 0x000fe2000001009f */
[----:B------:R-:W-:Y:S02]  /*4ba0*/  F2FP.F16.F32.PACK_AB R157, R170, R23 ;  /* 0x00000017aa9d723e */ /* 0x000fe400000000ff */
[----:B------:R-:W-:Y:S02]  /*4bb0*/  F2FP.F16.F32.PACK_AB R156, R22, R12 ;  /* 0x0000000c169c723e */ /* 0x000fe400000000ff */
[----:B------:R-:W-:Y:S01]  /*4bc0*/  F2FP.F16.F32.PACK_AB R159, R210, R191 ;  /* 0x000000bfd29f723e */ /* 0x000fe200000000ff */
[----:B------:R-:W-:Y:S06]  /*4bd0*/  BRA `(.L_x_13533) ;  /* 0x0000003000947947 */ /* 0x000fec0003800000 */
.L_x_13493:
        /* <DEDUP_REMOVED lines=16> */
.L_x_13536:
        /* <DEDUP_REMOVED lines=13> */
.L_x_13538:
[----:B------:R-:W-:Y:S05]  /*4db0*/  BSYNC.RECONVERGENT B2 ;  /* 0x0000000000027941 */ /* 0x000fea0003800200 */
.L_x_13537:
        /* <DEDUP_REMOVED lines=59> */
[----:B------:R-:W-:-:S07]  /*5170*/  IMAD.MOV.U32 R22, RZ, RZ, RZ ;  /* 0x000000ffff167224 */ /* 0x000fce00078e00ff */
.L_x_13535:
[----:B------:R-:W-:Y:S05]  /*5180*/  BSYNC.RECONVERGENT B1 ;  /* 0x0000000000017941 */ /* 0x000fea0003800200 */
.L_x_13534:
        /* <DEDUP_REMOVED lines=10> */
[----:B------:R-:W-:-:S02]  /*5230*/  HADD2.F32 R23, -RZ, R144.H0_H0 ;  /* 0x20000090ff177230 */ /* 0x000fc40000004100 */
[----:B------:R-:W-:Y:S02]  /*5240*/  HFMA2 R170, -RZ, RZ, 0, 1.1920928955078125e-07 ;  /* 0x00000002ffaa7431 */ /* 0x000fe400000001ff */
[----:B0-----:R-:W-:Y:S01]  /*5250*/  FMUL.FTZ R12, R12, R229 ;  /* 0x000000e50c0c7220 */ /* 0x001fe20000410000 */
[----:B-1----:R-:W-:Y:S01]  /*5260*/  FSETP.GTU.FTZ.AND P0, PT, R6, R221, PT ;  /* 0x000000dd0600720b */ /* 0x002fe20003f1c000 */
[----:B------:R-:W-:-:S03]  /*5270*/  IMAD.MOV.U32 R6, RZ, RZ, R10 ;  /* 0x000000ffff067224 */ /* 0x000fc600078e000a */
        /* <DEDUP_REMOVED lines=13> */
.L_x_13541:
        /* <DEDUP_REMOVED lines=13> */
.L_x_13543:
[----:B------:R-:W-:Y:S05]  /*5420*/  BSYNC.RECONVERGENT B2 ;  /* 0x0000000000027941 */ /* 0x000fea0003800200 */
.L_x_13542:
        /* <DEDUP_REMOVED lines=61> */
.L_x_13540:
[----:B------:R-:W-:Y:S05]  /*5800*/  BSYNC.RECONVERGENT B1 ;  /* 0x0000000000017941 */ /* 0x000fea0003800200 */
.L_x_13539:
[----:B------:R-:W-:Y:S01]  /*5810*/  I2FP.F32.U32 R23, R6 ;  /* 0x0000000600177245 */ /* 0x000fe20000201000 */
[----:B------:R-:W-:Y:S01]  /*5820*/  HADD2.F32 R156, -RZ, R156.H1_H1 ;  /* 0x3000009cff9c7230 */ /* 0x000fe20000004100 */
[----:B------:R-:W-:Y:S01]  /*5830*/  ISETP.NE.AND P1, PT, R170, 0x1, PT ;  /* 0x00000001aa00780c */ /* 0x000fe20003f25270 */
[----:B------:R-:W-:Y:S01]  /*5840*/  BSSY.RECONVERGENT B1, `(.L_x_13544) ;  /* 0x000005f000017945 */ /* 0x000fe20003800200 */
[----:B------:R-:W-:Y:S02]  /*5850*/  IMAD.MOV.U32 R171, RZ, RZ, 0x2 ;  /* 0x00000002ffab7424 */ /* 0x000fe400078e00ff */
[----:B------:R-:W-:Y:S01]  /*5860*/  FFMA.FTZ R6, R23, R210, 1.1641532182693481445e-10 ;  /* 0x2f00000017067423 */ /* 0x000fe200000100d2 */
[----:B------:R-:W-:Y:S01]  /*5870*/  FMUL.FTZ R156, R156, R223 ;  /* 0x000000df9c9c7220 */ /* 0x000fe20000410000 */
[----:B------:R-:W-:-:S03]  /*5880*/  HADD2.F32 R23, -RZ, R144.H1_H1 ;  /* 0x30000090ff177230 */ /* 0x000fc60000004100 */
[----:B------:R-:W-:Y:S01]  /*5890*/  FMUL.FTZ R22, R156, R229 ;  /* 0x000000e59c167220 */ /* 0x000fe20000410000 */
[----:B------:R-:W-:Y:S02]  /*58a0*/  FSETP.GTU.FTZ.AND P0, PT, R6, R221, PT ;  /* 0x000000dd0600720b */ /* 0x000fe40003f1c000 */
[----:B------:R-:W-:Y:S02]  /*58b0*/  MOV R6, R10 ;  /* 0x0000000a00067202 */ /* 0x000fe40000000f00 */
        /* <DEDUP_REMOVED lines=12> */
.L_x_13546:
        /* <DEDUP_REMOVED lines=13> */
.L_x_13548:
[----:B------:R-:W-:Y:S05]  /*5a50*/  BSYNC.RECONVERGENT B2 ;  /* 0x0000000000027941 */ /* 0x000fea0003800200 */
.L_x_13547:
        /* <DEDUP_REMOVED lines=57> */
[----:B------:R-:W-:Y:S01]  /*5df0*/  MOV R10, R224 ;  /* 0x000000e0000a7202 */ /* 0x000fe20000000f00 */
[----:B------:R-:W-:Y:S01]  /*5e00*/  IMAD.MOV.U32 R228, RZ, RZ, R170 ;  /* 0x000000ffffe47224 */ /* 0x000fe200078e00aa */
[----:B------:R-:W-:Y:S01]  /*5e10*/  LOP3.LUT R5, R190, UR14, R171, 0x96, !PT ;  /* 0x0000000ebe057c12 */ /* 0x000fe2000f8e96ab */
[----:B------:R-:W-:-:S07]  /*5e20*/  HFMA2 R171, -RZ, RZ, 0, 0 ;  /* 0x00000000ffab7431 */ /* 0x000fce00000001ff */
.L_x_13545:
[----:B------:R-:W-:Y:S05]  /*5e30*/  BSYNC.RECONVERGENT B1 ;  /* 0x0000000000017941 */ /* 0x000fea0003800200 */
.L_x_13544:
        /* <DEDUP_REMOVED lines=23> */
.L_x_13551:
        /* <DEDUP_REMOVED lines=13> */
.L_x_13553:
[----:B------:R-:W-:Y:S05]  /*6080*/  BSYNC.RECONVERGENT B2 ;  /* 0x0000000000027941 */ /* 0x000fea0003800200 */
.L_x_13552:
        /* <DEDUP_REMOVED lines=61> */
.L_x_13550:
[----:B------:R-:W-:Y:S05]  /*6460*/  BSYNC.RECONVERGENT B1 ;  /* 0x0000000000017941 */ /* 0x000fea0003800200 */
.L_x_13549:
        /* <DEDUP_REMOVED lines=23> */
.L_x_13556:
        /* <DEDUP_REMOVED lines=13> */
.L_x_13558:
[----:B------:R-:W-:Y:S05]  /*66b0*/  BSYNC.RECONVERGENT B2 ;  /* 0x0000000000027941 */ /* 0x000fea0003800200 */
.L_x_13557:
        /* <DEDUP_REMOVED lines=61> */
.L_x_13555:
[----:B------:R-:W-:Y:S05]  /*6a90*/  BSYNC.RECONVERGENT B1 ;  /* 0x0000000000017941 */ /* 0x000fea0003800200 */
.L_x_13554:
        /* <DEDUP_REMOVED lines=9> */
[----:B------:R-:W-:Y:S01]  /*6b30*/  FSEL R171, R156, RZ, !P3 ;  /* 0x000000ff9cab7208 */ /* 0x000fe20005800000 */
[----:B------:R-:W-:Y:S01]  /*6b40*/  IMAD.MOV.U32 R156, RZ, RZ, 0x2 ;  /* 0x00000002ff9c7424 */ /* 0x000fe200078e00ff */
        /* <DEDUP_REMOVED lines=12> */
.L_x_13561:
        /* <DEDUP_REMOVED lines=13> */
.L_x_13563:
[----:B------:R-:W-:Y:S05]  /*6ce0*/  BSYNC.RECONVERGENT B2 ;  /* 0x0000000000027941 */ /* 0x000fea0003800200 */
.L_x_13562:
        /* <DEDUP_REMOVED lines=57> */
[----:B------:R-:W-:Y:S02]  /*7080*/  IMAD.MOV.U32 R228, RZ, RZ, R156 ;  /* 0x000000ffffe47224 */ /* 0x000fe400078e009c */
[----:B------:R-:W-:Y:S02]  /*7090*/  HFMA2 R156, -RZ, RZ, 0, 0 ;  /* 0x00000000ff9c7431 */ /* 0x000fe400000001ff */
[----:B------:R-:W-:Y:S01]  /*70a0*/  IMAD.MOV.U32 R10, RZ, RZ, R224 ;  /* 0x000000ffff0a7224 */ /* 0x000fe200078e00e0 */
[----:B------:R-:W-:-:S07]  /*70b0*/  LOP3.LUT R5, R190, UR14, R157, 0x96, !PT ;  /* 0x0000000ebe057c12 */ /* 0x000fce000f8e969d */
.L_x_13560:
[----:B------:R-:W-:Y:S05]  /*70c0*/  BSYNC.RECONVERGENT B1 ;  /* 0x0000000000017941 */ /* 0x000fea0003800200 */
.L_x_13559:
        /* <DEDUP_REMOVED lines=23> */
.L_x_13566:
        /* <DEDUP_REMOVED lines=13> */
.L_x_13568:
[----:B------:R-:W-:Y:S05]  /*7310*/  BSYNC.RECONVERGENT B2 ;  /* 0x0000000000027941 */ /* 0x000fea0003800200 */
.L_x_13567:
        /* <DEDUP_REMOVED lines=59> */
[----:B------:R-:W-:Y:S01]  /*76d0*/  IMAD.MOV.U32 R224, RZ, RZ, RZ ;  /* 0x000000ffffe07224 */ /* 0x000fe200078e00ff */
[----:B------:R-:W-:-:S07]  /*76e0*/  MOV R228, R156 ;  /* 0x0000009c00e47202 */ /* 0x000fce0000000f00 */
.L_x_13565:
[----:B------:R-:W-:Y:S05]  /*76f0*/  BSYNC.RECONVERGENT B1 ;  /* 0x0000000000017941 */ /* 0x000fea0003800200 */
.L_x_13564:
        /* <DEDUP_REMOVED lines=9> */
[----:B------:R-:W-:Y:S01]  /*7790*/  FSETP.GTU.FTZ.AND P5, PT, R6, R221, PT ;  /* 0x000000dd0600720b */ /* 0x000fe20003fbc000 */
[----:B------:R-:W-:-:S03]  /*77a0*/  HFMA2 R6, -RZ, RZ, 0, 1.1920928955078125e-07 ;  /* 0x00000002ff067431 */ /* 0x000fc600000001ff */
        /* <DEDUP_REMOVED lines=12> */
.L_x_13571:
        /* <DEDUP_REMOVED lines=15> */
.L_x_13573:
[----:B------:R-:W-:Y:S05]  /*7960*/  BSYNC.RECONVERGENT B2 ;  /* 0x0000000000027941 */ /* 0x000fea0003800200 */
.L_x_13572:
        /* <DEDUP_REMOVED lines=59> */
[----:B------:R-:W-:Y:S01]  /*7d20*/  MOV R157, R228 ;  /* 0x000000e4009d7202 */ /* 0x000fe20000000f00 */
[----:B------:R-:W-:-:S07]  /*7d30*/  IMAD.MOV.U32 R228, RZ, RZ, R156 ;  /* 0x000000ffffe47224 */ /* 0x000fce00078e009c */
.L_x_13570:
[----:B------:R-:W-:Y:S05]  /*7d40*/  BSYNC.RECONVERGENT B1 ;  /* 0x0000000000017941 */ /* 0x000fea0003800200 */
.L_x_13569:
[----:B------:R-:W-:Y:S01]  /*7d50*/  I2FP.F32.U32 R157, R157 ;  /* 0x0000009d009d7245 */ /* 0x000fe20000201000 */
[----:B------:R-:W-:Y:S01]  /*7d60*/  HADD2.F32 R156, -RZ, R159.H1_H1 ;  /* 0x3000009fff9c7230 */ /* 0x000fe20000004100 */
[----:B------:R-:W-:-:S03]  /*7d70*/  F2FP.F16.F32.PACK_AB R158, R190, R171 ;  /* 0x000000abbe9e723e */ /* 0x000fc600000000ff */
[----:B------:R-:W-:Y:S01]  /*7d80*/  FFMA.FTZ R210, R157, R210, 1.1641532182693481445e-10 ;  /* 0x2f0000009dd27423 */ /* 0x000fe200000100d2 */
[----:B------:R-:W-:Y:S01]  /*7d90*/  FMUL.FTZ R156, R156, R223 ;  /* 0x000000df9c9c7220 */ /* 0x000fe20000410000 */
[----:B------:R-:W-:-:S03]  /*7da0*/  HADD2.F32 R157, -RZ, R147.H1_H1 ;  /* 0x30000093ff9d7230 */ /* 0x000fc60000004100 */
[----:B------:R-:W-:Y:S01]  /*7db0*/  FMUL.FTZ R156, R156, R229 ;  /* 0x000000e59c9c7220 */ /* 0x000fe20000410000 */
[----:B------:R-:W-:-:S04]  /*7dc0*/  FSETP.GTU.FTZ.AND P6, PT, R210, R221, PT ;  /* 0x000000ddd200720b */ /* 0x000fc80003fdc000 */
[----:B------:R-:W-:Y:S02]  /*7dd0*/  FSEL R210, R156, RZ, !P6 ;  /* 0x000000ff9cd27208 */ /* 0x000fe40007000000 */
[----:B------:R-:W-:Y:S02]  /*7de0*/  PLOP3.LUT P6, PT, P6, PT, PT, 0x8, 0x80 ;  /* 0x000000000080781c */ /* 0x000fe400037ce170 */
[----:B------:R-:W-:Y:S01]  /*7df0*/  F2FP.F16.F32.PACK_AB R156, R22, R12 ;  /* 0x0000000c169c723e */ /* 0x000fe200000000ff */
[----:B------:R-:W-:Y:S01]  /*7e00*/  FMUL.FTZ R210, R210, R157 ;  /* 0x0000009dd2d27220 */ /* 0x000fe20000410000 */
[----:B------:R-:W-:-:S04]  /*7e10*/  F2FP.F16.F32.PACK_AB R157, R170, R23 ;  /* 0x00000017aa9d723e */ /* 0x000fc800000000ff */
[----:B------:R-:W-:-:S07]  /*7e20*/  F2FP.F16.F32.PACK_AB R159, R210, R191 ;  /* 0x000000bfd29f723e */ /* 0x000fce00000000ff */
.L_x_13533:
        /* <DEDUP_REMOVED lines=21> */
.L_x_13492:
[----:B------:R-:W-:Y:S05]  /*7f80*/  BSYNC.RECONVERGENT B0 ;  /* 0x0000000000007941 */ /* 0x000fea0003800200 */
.L_x_13491:
[----:B------:R-:W-:Y:S01]  /*7f90*/  ISETP.GE.U32.AND P0, PT, R0, 0x40, PT ;  /* 0x000000400000780c */ /* 0x000fe20003f06070 */
[----:B------:R-:W-:Y:S01]  /*7fa0*/  BSSY.RECONVERGENT B0, `(.L_x_13574) ;  /* 0x0000675000007945 */ /* 0x000fe20003800200 */
[----:B------:R-:W-:-:S11]  /*7fb0*/  LOP3.LUT R11, R11, 0xffffdfff, RZ, 0xc0, !PT ;  /* 0xffffdfff0b0b7812 */ /* 0x000fd600078ec0ff */
[----:B------:R-:W-:Y:S01]  /*7fc0*/  @P0 LOP3.LUT R11, R11, 0x2000, RZ, 0xfc, !PT ;  /* 0x000020000b0b0812 */ /* 0x000fe200078efcff */
[----:B------:R-:W-:Y:S06]  /*7fd0*/  @!P0 BRA `(.L_x_13575) ;  /* 0x0000006400c48947 */ /* 0x000fec0003800000 */
[----:B------:R-:W-:Y:S01]  /*7fe0*/  ISETP.NE.U32.AND P0, PT, RZ, UR8, PT ;  /* 0x00000008ff007c0c */ /* 0x000fe2000bf05070 */
[----:B0-----:R-:W0:Y:S03]  /*7ff0*/  LDC.64 R156, c[0x0][0x390] ;  /* 0x0000e400ff9c7b82 */ /* 0x001e260000000a00 */
[----:B------:R-:W-:-:S13]  /*8000*/  ISETP.NE.AND.EX P0, PT, RZ, UR9, PT, P0 ;  /* 0x00000009ff007c0c */ /* 0x000fda000bf05300 */
[----:B------:R-:W1:Y:S01]  /*8010*/  @P0 LDC.64 R24, c[0x0][0x3a0] ;  /* 0x0000e800ff180b82 */ /* 0x000e620000000a00 */
[----:B0-----:R-:W-:-:S06]  /*8020*/  IMAD.WIDE.U32 R156, R224, 0x10, R156 ;  /* 0x00000010e09c7825 */ /* 0x001fcc00078e009c */
[----:B------:R-:W5:Y:S01]  /*8030*/  LDG.E.128 R156, desc[UR6][R156.64] ;  /* 0x000000069c9c7981 */ /* 0x000f62000c1e1d00 */
[----:B-1----:R-:W-:-:S05]  /*8040*/  @P0 IMAD.WIDE.U32 R24, R224, 0x10, R24 ;  /* 0x00000010e0180825 */ /* 0x002fca00078e0018 */
        /* <DEDUP_REMOVED lines=18> */
.L_x_13579:
        /* <DEDUP_REMOVED lines=13> */
.L_x_13581:
[----:B------:R-:W-:Y:S05]  /*8240*/  BSYNC.RECONVERGENT B2 ;  /* 0x0000000000027941 */ /* 0x000fea0003800200 */
.L_x_13580:
        /* <DEDUP_REMOVED lines=59> */
[----:B------:R-:W-:-:S07]  /*8600*/  LOP3.LUT R5, R24, UR14, R231, 0x96, !PT ;  /* 0x0000000e18057c12 */ /* 0x000fce000f8e96e7 */
.L_x_13578:
[----:B------:R-:W-:Y:S05]  /*8610*/  BSYNC.RECONVERGENT B1 ;  /* 0x0000000000017941 */ /* 0x000fea0003800200 */
.L_x_13577:
[----:B------:R-:W0:Y:S01]  /*8620*/  LDC R225, c[0x0][0x408] ;  /* 0x00010200ffe17b82 */ /* 0x000e220000000800 */
[----:B------:R-:W-:Y:S01]  /*8630*/  HFMA2 R211, -RZ, RZ, 0.1171875, 0 ;  /* 0x2f800000ffd37431 */ /* 0x000fe200000001ff */
[----:B------:R-:W-:Y:S01]  /*8640*/  I2FP.F32.U32 R6, R13 ;  /* 0x0000000d00067245 */ /* 0x000fe20000201000 */
[----:B-----5:R-:W-:Y:S01]  /*8650*/  HADD2.F32 R24, -RZ, R156.H0_H0 ;  /* 0x2000009cff187230 */ /* 0x020fe20000004100 */
[----:B------:R-:W-:Y:S01]  /*8660*/  ISETP.NE.AND P1, PT, R25, 0x1, PT ;  /* 0x000000011900780c */ /* 0x000fe20003f25270 */
[----:B------:R-:W-:Y:S01]  /*8670*/  HADD2.F32 R172, -RZ, R32.H0_H0 ;  /* 0x20000020ffac7230 */ /* 0x000fe20000004100 */
[----:B------:R-:W-:Y:S01]  /*8680*/  LOP3.LUT R11, R11, 0xfffffffd, RZ, 0xc0, !PT ;  /* 0xfffffffd0b0b7812 */ /* 0x000fe200078ec0ff */
[----:B------:R-:W-:Y:S01]  /*8690*/  BSSY.RECONVERGENT B1, `(.L_x_13582) ;  /* 0x0000061000017945 */ /* 0x000fe20003800200 */
[----:B------:R-:W1:Y:S01]  /*86a0*/  LDC R221, c[0x0][0x404] ;  /* 0x00010100ffdd7b82 */ /* 0x000e620000000800 */
[----:B------:R-:W-:Y:S01]  /*86b0*/  FMUL.FTZ R24, R24, R223 ;  /* 0x000000df18187220 */ /* 0x000fe20000410000 */
[----:B------:R-:W-:-:S03]  /*86c0*/  FFMA.FTZ R6, R6, R211, 1.1641532182693481445e-10 ;  /* 0x2f00000006067423 */ /* 0x000fc600000100d3 */
[----:B0-----:R-:W-:Y:S02]  /*86d0*/  FMUL.FTZ R24, R24, R225 ;  /* 0x000000e118187220 */ /* 0x001fe40000410000 */
[----:B-1----:R-:W-:Y:S01]  /*86e0*/  FSETP.GTU.FTZ.AND P0, PT, R6, R221, PT ;  /* 0x000000dd0600720b */ /* 0x002fe20003f1c000 */
[----:B------:R-:W-:-:S03]  /*86f0*/  HADD2.F32 R6, -RZ, R132.H0_H0 ;  /* 0x20000084ff067230 */ /* 0x000fc60000004100 */
[----:B------:R-:W-:Y:S02]  /*8700*/  FSEL R13, R24, RZ, !P0 ;  /* 0x000000ff180d7208 */ /* 0x000fe40004000000 */
[----:B------:R-:W-:-:S03]  /*8710*/  PLOP3.LUT P0, PT, P0, PT, PT, 0x8, 0x80 ;  /* 0x000000000080781c */ /* 0x000fc6000070e170 */
[----:B------:R-:W-:Y:S01]  /*8720*/  FFMA.FTZ R13, R13, R6, R172 ;  /* 0x000000060d0d7223 */ /* 0x000fe200000100ac */
        /* <DEDUP_REMOVED lines=12> */
.L_x_13584:
        /* <DEDUP_REMOVED lines=13> */
.L_x_13586:
[----:B------:R-:W-:Y:S05]  /*88c0*/  BSYNC.RECONVERGENT B2 ;  /* 0x0000000000027941 */ /* 0x000fea0003800200 */
.L_x_13585:
        /* <DEDUP_REMOVED lines=61> */
.L_x_13583:
[----:B------:R-:W-:Y:S05]  /*8ca0*/  BSYNC.RECONVERGENT B1 ;  /* 0x0000000000017941 */ /* 0x000fea0003800200 */
.L_x_13582:
        /* <DEDUP_REMOVED lines=24> */
.L_x_13589:
        /* <DEDUP_REMOVED lines=13> */
.L_x_13591:
[----:B------:R-:W-:Y:S05]  /*8f00*/  BSYNC.RECONVERGENT B2 ;  /* 0x0000000000027941 */ /* 0x000fea0003800200 */
.L_x_13590:
        /* <DEDUP_REMOVED lines=59> */
[----:B------:R-:W-:Y:S02]  /*92c0*/  HFMA2 R173, -RZ, RZ, 0, 0 ;  /* 0x00000000ffad7431 */ /* 0x000fe400000001ff */
[----:B------:R-:W-:-:S07]  /*92d0*/  IMAD.MOV.U32 R230, RZ, RZ, R172 ;  /* 0x000000ffffe67224 */ /* 0x000fce00078e00ac */
.L_x_13588:
[----:B------:R-:W-:Y:S05]  /*92e0*/  BSYNC.RECONVERGENT B1 ;  /* 0x0000000000017941 */ /* 0x000fea0003800200 */
.L_x_13587:
        /* <DEDUP_REMOVED lines=24> */
.L_x_13594:
        /* <DEDUP_REMOVED lines=13> */
.L_x_13596:
[----:B------:R-:W-:Y:S05]  /*9540*/  BSYNC.RECONVERGENT B2 ;  /* 0x0000000000027941 */ /* 0x000fea0003800200 */
.L_x_13595:
        /* <DEDUP_REMOVED lines=61> */
.L_x_13593:
[----:B------:R-:W-:Y:S05]  /*9920*/  BSYNC.RECONVERGENT B1 ;  /* 0x0000000000017941 */ /* 0x000fea0003800200 */
.L_x_13592:
        /* <DEDUP_REMOVED lines=8> */
[----:B------:R-:W-:Y:S02]  /*99b0*/  HFMA2 R193, -RZ, RZ, 0, 1.1920928955078125e-07 ;  /* 0x00000002ffc17431 */ /* 0x000fe400000001ff */
[----:B------:R-:W-:Y:S01]  /*99c0*/  FMUL.FTZ R156, R156, R225 ;  /* 0x000000e19c9c7220 */ /* 0x000fe20000410000 */
[----:B------:R-:W-:Y:S01]  /*99d0*/  FSETP.GTU.FTZ.AND P2, PT, R6, R221, PT ;  /* 0x000000dd0600720b */ /* 0x000fe20003f5c000 */
[----:B------:R-:W-:-:S03]  /*99e0*/  IMAD.MOV.U32 R6, RZ, RZ, R10 ;  /* 0x000000ffff067224 */ /* 0x000fc600078e000a */
[----:B------:R-:W-:Y:S02]  /*99f0*/  FSEL R156, R156, RZ, !P2 ;  /* 0x000000ff9c9c7208 */ /* 0x000fe40005000000 */
[----:B------:R-:W-:-:S03]  /*9a00*/  PLOP3.LUT P2, PT, P2, PT, PT, 0x8, 0x80 ;  /* 0x000000000080781c */ /* 0x000fc6000174e170 */
[----:B------:R-:W-:Y:S01]  /*9a10*/  FFMA.FTZ R172, R156, R157, R173 ;  /* 0x0000009d9cac7223 */ /* 0x000fe200000100ad */
        /* <DEDUP_REMOVED lines=9> */
.L_x_13599:
        /* <DEDUP_REMOVED lines=13> */
.L_x_13601:
[----:B------:R-:W-:Y:S05]  /*9b80*/  BSYNC.RECONVERGENT B2 ;  /* 0x0000000000027941 */ /* 0x000fea0003800200 */
.L_x_13600:
        /* <DEDUP_REMOVED lines=57> */
[----:B------:R-:W-:-:S03]  /*9f20*/  LOP3.LUT R4, R4, UR13, R227, 0x96, !PT ;  /* 0x0000000d04047c12 */ /* 0x000fc6000f8e96e3 */
[----:B------:R-:W-:Y:S01]  /*9f30*/  IMAD.MOV.U32 R10, RZ, RZ, R226 ;  /* 0x000000ffff0a7224 */ /* 0x000fe200078e00e2 */
[----:B------:R-:W-:Y:S01]  /*9f40*/  LOP3.LUT R5, R192, UR14, R157, 0x96, !PT ;  /* 0x0000000ec0057c12 */ /* 0x000fe2000f8e969d */
[----:B------:R-:W-:-:S07]  /*9f50*/  IMAD.MOV.U32 R230, RZ, RZ, R156 ;  /* 0x000000ffffe67224 */ /* 0x000fce00078e009c */
.L_x_13598:
[----:B------:R-:W-:Y:S05]  /*9f60*/  BSYNC.RECONVERGENT B1 ;  /* 0x0000000000017941 */ /* 0x000fea0003800200 */
.L_x_13597:
        /* <DEDUP_REMOVED lines=9> */
[----:B------:R-:W-:Y:S02]  /*a000*/  FSETP.GTU.FTZ.AND P3, PT, R6, R221, PT ;  /* 0x000000dd0600720b */ /* 0x000fe40003f7c000 */
[----:B------:R-:W-:Y:S02]  /*a010*/  MOV R6, R10 ;  /* 0x0000000a00067202 */ /* 0x000fe40000000f00 */
        /* <DEDUP_REMOVED lines=13> */
.L_x_13604:
        /* <DEDUP_REMOVED lines=13> */
.L_x_13606:
[----:B------:R-:W-:Y:S05]  /*a1c0*/  BSYNC.RECONVERGENT B2 ;  /* 0x0000000000027941 */ /* 0x000fea0003800200 */
.L_x_13605:
        /* <DEDUP_REMOVED lines=58> */
[----:B------:R-:W-:Y:S01]  /*a570*/  MOV R230, R156 ;  /* 0x0000009c00e67202 */ /* 0x000fe20000000f00 */
[----:B------:R-:W-:Y:S01]  /*a580*/  IMAD.MOV.U32 R156, RZ, RZ, RZ ;  /* 0x000000ffff9c7224 */ /* 0x000fe200078e00ff */
[----:B------:R-:W-:-:S07]  /*a590*/  LOP3.LUT R5, R192, UR14, R157, 0x96, !PT ;  /* 0x0000000ec0057c12 */ /* 0x000fce000f8e969d */
.L_x_13603:
[----:B------:R-:W-:Y:S05]  /*a5a0*/  BSYNC.RECONVERGENT B1 ;  /* 0x0000000000017941 */ /* 0x000fea0003800200 */
.L_x_13602:
        /* <DEDUP_REMOVED lines=24> */
.L_x_13609:
        /* <DEDUP_REMOVED lines=13> */
.L_x_13611:
[----:B------:R-:W-:Y:S05]  /*a800*/  BSYNC.RECONVERGENT B2 ;  /* 0x0000000000027941 */ /* 0x000fea0003800200 */
.L_x_13610:
[----:B------:R-:W-:Y:S01]  /*a810*/  IMAD.WIDE.U32 R4, R3, -0x326172a9, RZ ;  /* 0xcd9e8d5703047825 */ /* 0x000fe200078e00ff */
[----:B------:R-:W-:Y:S01]  /*a820*/  LOP3.LUT R156, R9, UR5, R227, 0x96, !PT ;  /* 0x00000005099c7c12 */ /* 0x000fe2000f8e96e3 */
[----:B------:R-:W-:Y:S02]  /*a830*/  UIADD3 UR13, UPT, UPT, UR4, -0x61c88647, URZ ;  /* 0x9e3779b9040d7890 */ /* 0x000fe4000fffe0ff */
[----:B------:R-:W-:Y:S01]  /*a840*/  HFMA2 R158, -RZ, RZ, 0, 0 ;  /* 0x00000000ff9e7431 */ /* 0x000fe200000001ff */
[----:B------:R-:W-:Y:S01]  /*a850*/  UIADD3 UR14, UPT, UPT, UR5, -0x4498517b, URZ ;  /* 0xbb67ae85050e7890 */ /* 0x000fe2000fffe0ff */
[----:B------:R-:W-:Y:S01]  /*a860*/  LOP3.LUT R228, R8, UR4, R5, 0x96, !PT ;  /* 0x0000000408e47c12 */ /* 0x000fe2000f8e9605 */
[----:B------:R-:W-:Y:S01]  /*a870*/  IMAD.WIDE.U32 R156, R156, -0x326172a9, RZ ;  /* 0xcd9e8d579c9c7825 */ /* 0x000fe200078e00ff */
[----:B------:R-:W-:-:S03]  /*a880*/  MOV R6, R230 ;  /* 0x000000e600067202 */ /* 0x000fc60000000f00 */
        /* <DEDUP_REMOVED lines=53> */
.L_x_13608:
[----:B------:R-:W-:Y:S05]  /*abe0*/  BSYNC.RECONVERGENT B1 ;  /* 0x0000000000017941 */ /* 0x000fea0003800200 */
.L_x_13607:
        /* <DEDUP_REMOVED lines=24> */
.L_x_13614:
        /* <DEDUP_REMOVED lines=15> */
.L_x_13616:
[----:B------:R-:W-:Y:S05]  /*ae60*/  BSYNC.RECONVERGENT B2 ;  /* 0x0000000000027941 */ /* 0x000fea0003800200 */
.L_x_13615:
        /* <DEDUP_REMOVED lines=9> */
[----:B------:R-:W-:Y:S01]  /*af00*/  IMAD.MOV.U32 R6, RZ, RZ, RZ ;  /* 0x000000ffff067224 */ /* 0x000fe200078e00ff */
        /* <DEDUP_REMOVED lines=49> */
[----:B------:R-:W-:Y:S01]  /*b220*/  IMAD.MOV.U32 R157, RZ, RZ, R230 ;  /* 0x000000ffff9d7224 */ /* 0x000fe200078e00e6 */
[----:B------:R-:W-:-:S07]  /*b230*/  MOV R230, R156 ;  /* 0x0000009c00e67202 */ /* 0x000fce0000000f00 */
.L_x_13613:
[----:B------:R-:W-:Y:S05]  /*b240*/  BSYNC.RECONVERGENT B1 ;  /* 0x0000000000017941 */ /* 0x000fea0003800200 */
.L_x_13612:
[----:B------:R-:W-:Y:S01]  /*b250*/  HADD2.F32 R158, -RZ, R159.H1_H1 ;  /* 0x3000009fff9e7230 */ /* 0x000fe20000004100 */
[----:B------:R-:W-:Y:S01]  /*b260*/  I2FP.F32.U32 R156, R157 ;  /* 0x0000009d009c7245 */ /* 0x000fe20000201000 */
[----:B------:R-:W-:-:S03]  /*b270*/  HADD2.F32 R157, -RZ, R35.H1_H1 ;  /* 0x30000023ff9d7230 */ /* 0x000fc60000004100 */
[----:B------:R-:W-:Y:S01]  /*b280*/  FMUL.FTZ R158, R158, R223 ;  /* 0x000000df9e9e7220 */ /* 0x000fe20000410000 */
[----:B------:R-:W-:Y:S01]  /*b290*/  FFMA.FTZ R156, R156, R211, 1.1641532182693481445e-10 ;  /* 0x2f0000009c9c7423 */ /* 0x000fe200000100d3 */
[----:B------:R-:W-:Y:S02]  /*b2a0*/  HADD2.F32 R211, -RZ, R135.H1_H1 ;  /* 0x30000087ffd37230 */ /* 0x000fe40000004100 */
[----:B------:R-:W-:Y:S02]  /*b2b0*/  FMUL.FTZ R158, R158, R225 ;  /* 0x000000e19e9e7220 */ /* 0x000fe40000410000 */
[----:B------:R-:W-:Y:S02]  /*b2c0*/  FSETP.GTU.FTZ.AND P6, PT, R156, R221, PT ;  /* 0x000000dd9c00720b */ /* 0x000fe40003fdc000 */
[----:B------:R-:W-:Y:S02]  /*b2d0*/  F2FP.F16.F32.PACK_AB R156, R24, R13 ;  /* 0x0000000d189c723e */ /* 0x000fe400000000ff */
[----:B------:R-:W-:-:S02]  /*b2e0*/  FSEL R158, R158, RZ, !P6 ;  /* 0x000000ff9e9e7208 */ /* 0x000fc40007000000 */
[----:B------:R-:W-:-:S03]  /*b2f0*/  PLOP3.LUT P6, PT, P6, PT, PT, 0x8, 0x80 ;  /* 0x000000000080781c */ /* 0x000fc600037ce170 */
[----:B------:R-:W-:Y:S01]  /*b300*/  FFMA.FTZ R211, R158, R211, R157 ;  /* 0x000000d39ed37223 */ /* 0x000fe2000001009d */
[----:B------:R-:W-:Y:S02]  /*b310*/  F2FP.F16.F32.PACK_AB R158, R192, R173 ;  /* 0x000000adc09e723e */ /* 0x000fe400000000ff */
[----:B------:R-:W-:Y:S02]  /*b320*/  F2FP.F16.F32.PACK_AB R157, R172, R25 ;  /* 0x00000019ac9d723e */ /* 0x000fe400000000ff */
[----:B------:R-:W-:Y:S01]  /*b330*/  F2FP.F16.F32.PACK_AB R159, R211, R193 ;  /* 0x000000c1d39f723e */ /* 0x000fe200000000ff */
[----:B------:R-:W-:Y:S06]  /*b340*/  BRA `(.L_x_13617) ;  /* 0x0000003000947947 */ /* 0x000fec0003800000 */
.L_x_13576:
        /* <DEDUP_REMOVED lines=16> */
.L_x_13620:
        /* <DEDUP_REMOVED lines=13> */
.L_x_13622:
[----:B------:R-:W-:Y:S05]  /*b520*/  BSYNC.RECONVERGENT B2 ;  /* 0x0000000000027941 */ /* 0x000fea0003800200 */
.L_x_13621:
        /* <DEDUP_REMOVED lines=58> */
[----:B------:R-:W-:Y:S02]  /*b8d0*/  MOV R10, R172 ;  /* 0x000000ac000a7202 */ /* 0x000fe40000000f00 */
[----:B------:R-:W-:-:S07]  /*b8e0*/  LOP3.LUT R5, R24, UR14, R231, 0x96, !PT ;  /* 0x0000000e18057c12 */ /* 0x000fce000f8e96e7 */
.L_x_13619:
[----:B------:R-:W-:Y:S05]  /*b8f0*/  BSYNC.RECONVERGENT B1 ;  /* 0x0000000000017941 */ /* 0x000fea0003800200 */
.L_x_13618:
        /* <DEDUP_REMOVED lines=28> */
.L_x_13625:
        /* <DEDUP_REMOVED lines=13> */
.L_x_13627:
[----:B------:R-:W-:Y:S05]  /*bb90*/  BSYNC.RECONVERGENT B2 ;  /* 0x0000000000027941 */ /* 0x000fea0003800200 */
.L_x_13626:
        /* <DEDUP_REMOVED lines=61> */
.L_x_13624:
[----:B------:R-:W-:Y:S05]  /*bf70*/  BSYNC.RECONVERGENT B1 ;  /* 0x0000000000017941 */ /* 0x000fea0003800200 */
.L_x_13623:
        /* <DEDUP_REMOVED lines=23> */
.L_x_13630:
        /* <DEDUP_REMOVED lines=13> */
.L_x_13632:
[----:B------:R-:W-:Y:S05]  /*c1c0*/  BSYNC.RECONVERGENT B2 ;  /* 0x0000000000027941 */ /* 0x000fea0003800200 */
.L_x_13631:
        /* <DEDUP_REMOVED lines=61> */
.L_x_13629:
[----:B------:R-:W-:Y:S05]  /*c5a0*/  BSYNC.RECONVERGENT B1 ;  /* 0x0000000000017941 */ /* 0x000fea0003800200 */
.L_x_13628:
        /* <DEDUP_REMOVED lines=23> */
.L_x_13635:
        /* <DEDUP_REMOVED lines=13> */
.L_x_13637:
[----:B------:R-:W-:Y:S05]  /*c7f0*/  BSYNC.RECONVERGENT B2 ;  /* 0x0000000000027941 */ /* 0x000fea0003800200 */
.L_x_13636:
        /* <DEDUP_REMOVED lines=61> */
.L_x_13634:
[----:B------:R-:W-:Y:S05]  /*cbd0*/  BSYNC.RECONVERGENT B1 ;  /* 0x0000000000017941 */ /* 0x000fea0003800200 */
.L_x_13633:
        /* <DEDUP_REMOVED lines=23> */
.L_x_13640:
        /* <DEDUP_REMOVED lines=13> */
.L_x_13642:
[----:B------:R-:W-:Y:S05]  /*ce20*/  BSYNC.RECONVERGENT B2 ;  /* 0x0000000000027941 */ /* 0x000fea0003800200 */
.L_x_13641:
        /* <DEDUP_REMOVED lines=61> */
.L_x_13639:
[----:B------:R-:W-:Y:S05]  /*d200*/  BSYNC.RECONVERGENT B1 ;  /* 0x0000000000017941 */ /* 0x000fea0003800200 */
.L_x_13638:
        /* <DEDUP_REMOVED lines=10> */
[----:B------:R-:W-:Y:S01]  /*d2b0*/  HFMA2 R156, -RZ, RZ, 0, 1.1920928955078125e-07 ;  /* 0x00000002ff9c7431 */ /* 0x000fe200000001ff */
        /* <DEDUP_REMOVED lines=12> */
.L_x_13645:
        /* <DEDUP_REMOVED lines=13> */
.L_x_13647:
[----:B------:R-:W-:Y:S05]  /*d450*/  BSYNC.RECONVERGENT B2 ;  /* 0x0000000000027941 */ /* 0x000fea0003800200 */
.L_x_13646:
        /* <DEDUP_REMOVED lines=61> */
.L_x_13644:
[----:B------:R-:W-:Y:S05]  /*d830*/  BSYNC.RECONVERGENT B1 ;  /* 0x0000000000017941 */ /* 0x000fea0003800200 */
.L_x_13643:
        /* <DEDUP_REMOVED lines=23> */
.L_x_13650:
        /* <DEDUP_REMOVED lines=13> */
.L_x_13652:
[----:B------:R-:W-:Y:S05]  /*da80*/  BSYNC.RECONVERGENT B2 ;  /* 0x0000000000027941 */ /* 0x000fea0003800200 */
.L_x_13651:
        /* <DEDUP_REMOVED lines=61> */
.L_x_13649:
[----:B------:R-:W-:Y:S05]  /*de60*/  BSYNC.RECONVERGENT B1 ;  /* 0x0000000000017941 */ /* 0x000fea0003800200 */
.L_x_13648:
        /* <DEDUP_REMOVED lines=23> */
.L_x_13655:
        /* <DEDUP_REMOVED lines=15> */
.L_x_13657:
[----:B------:R-:W-:Y:S05]  /*e0d0*/  BSYNC.RECONVERGENT B2 ;  /* 0x0000000000027941 */ /* 0x000fea0003800200 */
.L_x_13656:
        /* <DEDUP_REMOVED lines=61> */
.L_x_13654:
[----:B------:R-:W-:Y:S05]  /*e4b0*/  BSYNC.RECONVERGENT B1 ;  /* 0x0000000000017941 */ /* 0x000fea0003800200 */
.L_x_13653:
        /* <DEDUP_REMOVED lines=10> */
[----:B------:R-:W-:Y:S02]  /*e560*/  PLOP3.LUT P6, PT, P6, PT, PT, 0x8, 0x80 ;  /* 0x000000000080781c */ /* 0x000fe400037ce170 */
[----:B------:R-:W-:Y:S01]  /*e570*/  F2FP.F16.F32.PACK_AB R158, R192, R173 ;  /* 0x000000adc09e723e */ /* 0x000fe200000000ff */
[----:B------:R-:W-:-:S05]  /*e580*/  FMUL.FTZ R211, R226, R211 ;  /* 0x000000d3e2d37220 */ /* 0x000fca0000410000 */
[----:B------:R-:W-:-:S07]  /*e590*/  F2FP.F16.F32.PACK_AB R159, R211, R193 ;  /* 0x000000c1d39f723e */ /* 0x000fce00000000ff */
.L_x_13617:
        /* <DEDUP_REMOVED lines=21> */
.L_x_13575:
[----:B------:R-:W-:Y:S05]  /*e6f0*/  BSYNC.RECONVERGENT B0 ;  /* 0x0000000000007941 */ /* 0x000fea0003800200 */
.L_x_13574:
[----:B------:R-:W-:Y:S01]  /*e700*/  ISETP.GE.U32.AND P0, PT, R0, 0x60, PT ;  /* 0x000000600000780c */ /* 0x000fe20003f06070 */
[----:B------:R-:W-:Y:S01]  /*e710*/  BSSY.RECONVERGENT B0, `(.L_x_13658) ;  /* 0x0000675000007945 */ /* 0x000fe20003800200 */
[----:B------:R-:W-:-:S11]  /*e720*/  LOP3.LUT R11, R11, 0xffffefff, RZ, 0xc0, !PT ;  /* 0xffffefff0b0b7812 */ /* 0x000fd600078ec0ff */
[----:B------:R-:W-:Y:S01]  /*e730*/  @P0 LOP3.LUT R11, R11, 0x1000, RZ, 0xfc, !PT ;  /* 0x000010000b0b0812 */ /* 0x000fe200078efcff */
[----:B------:R-:W-:Y:S06]  /*e740*/  @!P0 BRA `(.L_x_13659) ;  /* 0x0000006400c48947 */ /* 0x000fec0003800000 */
[----:B------:R-:W-:Y:S01]  /*e750*/  ISETP.NE.U32.AND P0, PT, RZ, UR8, PT ;  /* 0x00000008ff007c0c */ /* 0x000fe2000bf05070 */
[----:B0-2---:R-:W0:Y:S03]  /*e760*/  LDC.64 R156, c[0x0][0x390] ;  /* 0x0000e400ff9c7b82 */ /* 0x005e260000000a00 */
        /* <DEDUP_REMOVED lines=23> */
.L_x_13663:
        /* <DEDUP_REMOVED lines=13> */
.L_x_13665:
[----:B------:R-:W-:Y:S05]  /*e9b0*/  BSYNC.RECONVERGENT B2 ;  /* 0x0000000000027941 */ /* 0x000fea0003800200 */
.L_x_13664:
        /* <DEDUP_REMOVED lines=60> */
.L_x_13662:
[----:B------:R-:W-:Y:S05]  /*ed80*/  BSYNC.RECONVERGENT B1 ;  /* 0x0000000000017941 */ /* 0x000fea0003800200 */
.L_x_13661:
        /* <DEDUP_REMOVED lines=10> */
[----:B------:R-:W-:-:S02]  /*ee30*/  IMAD.MOV.U32 R174, RZ, RZ, 0x2 ;  /* 0x00000002ffae7424 */ /* 0x000fc400078e00ff */
[----:B------:R-:W-:Y:S01]  /*ee40*/  FFMA.FTZ R6, R27, R212, 1.1641532182693481445e-10 ;  /* 0x2f0000001b067423 */ /* 0x000fe200000100d4 */
[----:B------:R-:W-:Y:S02]  /*ee50*/  HADD2.F32 R27, -RZ, R120.H0_H0 ;  /* 0x20000078ff1b7230 */ /* 0x000fe40000004100 */
[----:B0-----:R-:W-:Y:S02]  /*ee60*/  FMUL.FTZ R14, R14, R225 ;  /* 0x000000e10e0e7220 */ /* 0x001fe40000410000 */
        /* <DEDUP_REMOVED lines=15> */
.L_x_13668:
        /* <DEDUP_REMOVED lines=13> */
.L_x_13670:
[----:B------:R-:W-:Y:S05]  /*f030*/  BSYNC.RECONVERGENT B2 ;  /* 0x0000000000027941 */ /* 0x000fea0003800200 */
.L_x_13669:
        /* <DEDUP_REMOVED lines=61> */
.L_x_13667:
[----:B------:R-:W-:Y:S05]  /*f410*/  BSYNC.RECONVERGENT B1 ;  /* 0x0000000000017941 */ /* 0x000fea0003800200 */
.L_x_13666:
        /* <DEDUP_REMOVED lines=24> */
.L_x_13673:
        /* <DEDUP_REMOVED lines=13> */
.L_x_13675:
[----:B------:R-:W-:Y:S05]  /*f670*/  BSYNC.RECONVERGENT B2 ;  /* 0x0000000000027941 */ /* 0x000fea0003800200 */
.L_x_13674:
        /* <DEDUP_REMOVED lines=61> */
.L_x_13672:
[----:B------:R-:W-:Y:S05]  /*fa50*/  BSYNC.RECONVERGENT B1 ;  /* 0x0000000000017941 */ /* 0x000fea0003800200 */
.L_x_13671:
        /* <DEDUP_REMOVED lines=24> */
.L_x_13678:
        /* <DEDUP_REMOVED lines=13> */
.L_x_13680:
[----:B------:R-:W-:Y:S05]  /*fcb0*/  BSYNC.RECONVERGENT B2 ;  /* 0x0000000000027941 */ /* 0x000fea0003800200 */
.L_x_13679:
        /* <DEDUP_REMOVED lines=61> */
.L_x_13677:
[----:B------:R-:W-:Y:S05]  /*10090*/  BSYNC.RECONVERGENT B1 ;  /* 0x0000000000017941 */ /* 0x000fea0003800200 */
.L_x_13676:
        /* <DEDUP_REMOVED lines=24> */
.L_x_13683:
        /* <DEDUP_REMOVED lines=13> */
.L_x_13685:
[----:B------:R-:W-:Y:S05]  /*102f0*/  BSYNC.RECONVERGENT B2 ;  /* 0x0000000000027941 */ /* 0x000fea0003800200 */
.L_x_13684:
        /* <DEDUP_REMOVED lines=61> */
.L_x_13682:
[----:B------:R-:W-:Y:S05]  /*106d0*/  BSYNC.RECONVERGENT B1 ;  /* 0x0000000000017941 */ /* 0x000fea0003800200 */
.L_x_13681:
        /* <DEDUP_REMOVED lines=24> */
.L_x_13688:
        /* <DEDUP_REMOVED lines=13> */
.L_x_13690:
[----:B------:R-:W-:Y:S05]  /*10930*/  BSYNC.RECONVERGENT B2 ;  /* 0x0000000000027941 */ /* 0x000fea0003800200 */
.L_x_13689:
        /* <DEDUP_REMOVED lines=61> */
.L_x_13687:
[----:B------:R-:W-:Y:S05]  /*10d10*/  BSYNC.RECONVERGENT B1 ;  /* 0x0000000000017941 */ /* 0x000fea0003800200 */
.L_x_13686:
        /* <DEDUP_REMOVED lines=24> */
.L_x_13693:
        /* <DEDUP_REMOVED lines=13> */
.L_x_13695:
[----:B------:R-:W-:Y:S05]  /*10f70*/  BSYNC.RECONVERGENT B2 ;  /* 0x0000000000027941 */ /* 0x000fea0003800200 */
.L_x_13694:
        /* <DEDUP_REMOVED lines=61> */
.L_x_13692:
[----:B------:R-:W-:Y:S05]  /*11350*/  BSYNC.RECONVERGENT B1 ;  /* 0x0000000000017941 */ /* 0x000fea0003800200 */
.L_x_13691:
        /* <DEDUP_REMOVED lines=24> */
.L_x_13698:
        /* <DEDUP_REMOVED lines=15> */
.L_x_13700:
[----:B------:R-:W-:Y:S05]  /*115d0*/  BSYNC.RECONVERGENT B2 ;  /* 0x0000000000027941 */ /* 0x000fea0003800200 */
.L_x_13699:
        /* <DEDUP_REMOVED lines=61> */
.L_x_13697:
[----:B------:R-:W-:Y:S05]  /*119b0*/  BSYNC.RECONVERGENT B1 ;  /* 0x0000000000017941 */ /* 0x000fea0003800200 */
.L_x_13696:
        /* <DEDUP_REMOVED lines=16> */
.L_x_13660:
        /* <DEDUP_REMOVED lines=16> */
.L_x_13704:
        /* <DEDUP_REMOVED lines=13> */
.L_x_13706:
[----:B------:R-:W-:Y:S05]  /*11c90*/  BSYNC.RECONVERGENT B2 ;  /* 0x0000000000027941 */ /* 0x000fea0003800200 */
.L_x_13705:
        /* <DEDUP_REMOVED lines=59> */
[----:B------:R-:W-:-:S07]  /*12050*/  HFMA2 R26, -RZ, RZ, 0, 0 ;  /* 0x00000000ff1a7431 */ /* 0x000fce00000001ff */
.L_x_13703:
[----:B------:R-:W-:Y:S05]  /*12060*/  BSYNC.RECONVERGENT B1 ;  /* 0x0000000000017941 */ /* 0x000fea0003800200 */
.L_x_13702:
        /* <DEDUP_REMOVED lines=28> */
.L_x_13709:
        /* <DEDUP_REMOVED lines=13> */
.L_x_13711:
[----:B------:R-:W-:Y:S05]  /*12300*/  BSYNC.RECONVERGENT B2 ;  /* 0x0000000000027941 */ /* 0x000fea0003800200 */
.L_x_13710:
        /* <DEDUP_REMOVED lines=61> */
.L_x_13708:
[----:B------:R-:W-:Y:S05]  /*126e0*/  BSYNC.RECONVERGENT B1 ;  /* 0x0000000000017941 */ /* 0x000fea0003800200 */
.L_x_13707:
        /* <DEDUP_REMOVED lines=23> */
.L_x_13714:
        /* <DEDUP_REMOVED lines=13> */
.L_x_13716:
[----:B------:R-:W-:Y:S05]  /*12930*/  BSYNC.RECONVERGENT B2 ;  /* 0x0000000000027941 */ /* 0x000fea0003800200 */
.L_x_13715:
        /* <DEDUP_REMOVED lines=61> */
.L_x_13713:
[----:B------:R-:W-:Y:S05]  /*12d10*/  BSYNC.RECONVERGENT B1 ;  /* 0x0000000000017941 */ /* 0x000fea0003800200 */
.L_x_13712:
        /* <DEDUP_REMOVED lines=23> */
.L_x_13719:
        /* <DEDUP_REMOVED lines=13> */
.L_x_13721:
[----:B------:R-:W-:Y:S05]  /*12f60*/  BSYNC.RECONVERGENT B2 ;  /* 0x0000000000027941 */ /* 0x000fea0003800200 */
.L_x_13720:
        /* <DEDUP_REMOVED lines=61> */
.L_x_13718:
[----:B------:R-:W-:Y:S05]  /*13340*/  BSYNC.RECONVERGENT B1 ;  /* 0x0000000000017941 */ /* 0x000fea0003800200 */
.L_x_13717:
        /* <DEDUP_REMOVED lines=23> */
.L_x_13724:
        /* <DEDUP_REMOVED lines=13> */
.L_x_13726:
[----:B------:R-:W-:Y:S05]  /*13590*/  BSYNC.RECONVERGENT B2 ;  /* 0x0000000000027941 */ /* 0x000fea0003800200 */
.L_x_13725:
        /* <DEDUP_REMOVED lines=57> */
[----:B------:R-:W-:Y:S02]  /*13930*/  LOP3.LUT R4, R4, UR13, R227, 0x96, !PT ;  /* 0x0000000d04047c12 */ /* 0x000fe4000f8e96e3 */
[----:B------:R-:W-:Y:S02]  /*13940*/  MOV R10, R226 ;  /* 0x000000e2000a7202 */ /* 0x000fe40000000f00 */
[----:B------:R-:W-:Y:S02]  /*13950*/  LOP3.LUT R5, R194, UR14, R157, 0x96, !PT ;  /* 0x0000000ec2057c12 */ /* 0x000fe4000f8e969d */
[----:B------:R-:W-:-:S07]  /*13960*/  MOV R230, R156 ;  /* 0x0000009c00e67202 */ /* 0x000fce0000000f00 */
.L_x_13723:
[----:B------:R-:W-:Y:S05]  /*13970*/  BSYNC.RECONVERGENT B1 ;  /* 0x0000000000017941 */ /* 0x000fea0003800200 */
.L_x_13722:
        /* <DEDUP_REMOVED lines=8> */
[----:B------:R-:W-:Y:S01]  /*13a00*/  FSETP.GTU.FTZ.AND P3, PT, R6, R221, PT ;  /* 0x000000dd0600720b */ /* 0x000fe20003f7c000 */
[----:B------:R-:W-:-:S03]  /*13a10*/  IMAD.MOV.U32 R6, RZ, RZ, R10 ;  /* 0x000000ffff067224 */ /* 0x000fc600078e000a */
[----:B------:R-:W-:Y:S01]  /*13a20*/  FSEL R175, R156, RZ, !P3 ;  /* 0x000000ff9caf7208 */ /* 0x000fe20005800000 */
[----:B------:R-:W-:Y:S01]  /*13a30*/  HFMA2 R156, -RZ, RZ, 0, 1.1920928955078125e-07 ;  /* 0x00000002ff9c7431 */ /* 0x000fe200000001ff */
        /* <DEDUP_REMOVED lines=11> */
.L_x_13729:
        /* <DEDUP_REMOVED lines=13> */
.L_x_13731:
[----:B------:R-:W-:Y:S05]  /*13bc0*/  BSYNC.RECONVERGENT B2 ;  /* 0x0000000000027941 */ /* 0x000fea0003800200 */
.L_x_13730:
        /* <DEDUP_REMOVED lines=61> */
.L_x_13728:
[----:B------:R-:W-:Y:S05]  /*13fa0*/  BSYNC.RECONVERGENT B1 ;  /* 0x0000000000017941 */ /* 0x000fea0003800200 */
.L_x_13727:
        /* <DEDUP_REMOVED lines=23> */
.L_x_13734:
        /* <DEDUP_REMOVED lines=13> */
.L_x_13736:
[----:B------:R-:W-:Y:S05]  /*141f0*/  BSYNC.RECONVERGENT B2 ;  /* 0x0000000000027941 */ /* 0x000fea0003800200 */
.L_x_13735:
        /* <DEDUP_REMOVED lines=61> */
.L_x_13733:
[----:B------:R-:W-:Y:S05]  /*145d0*/  BSYNC.RECONVERGENT B1 ;  /* 0x0000000000017941 */ /* 0x000fea0003800200 */
.L_x_13732:
        /* <DEDUP_REMOVED lines=23> */
.L_x_13739:
        /* <DEDUP_REMOVED lines=15> */
.L_x_13741:
[----:B------:R-:W-:Y:S05]  /*14840*/  BSYNC.RECONVERGENT B2 ;  /* 0x0000000000027941 */ /* 0x000fea0003800200 */
.L_x_13740:
        /* <DEDUP_REMOVED lines=61> */
.L_x_13738:
[----:B------:R-:W-:Y:S05]  /*14c20*/  BSYNC.RECONVERGENT B1 ;  /* 0x0000000000017941 */ /* 0x000fea0003800200 */
.L_x_13737:
        /* <DEDUP_REMOVED lines=14> */
.L_x_13701:
        /* <DEDUP_REMOVED lines=21> */
.L_x_13659:
[----:B------:R-:W-:Y:S05]  /*14e60*/  BSYNC.RECONVERGENT B0 ;  /* 0x0000000000007941 */ /* 0x000fea0003800200 */
.L_x_13658:
[----:B------:R-:W-:Y:S01]  /*14e70*/  ISETP.GE.U32.AND P0, PT, R0, 0x80, PT ;  /* 0x000000800000780c */ /* 0x000fe20003f06070 */
[----:B------:R-:W-:Y:S01]  /*14e80*/  BSSY.RECONVERGENT B0, `(.L_x_13742) ;  /* 0x0000675000007945 */ /* 0x000fe20003800200 */
[----:B------:R-:W-:-:S11]  /*14e90*/  LOP3.LUT R11, R11, 0xfffff7ff, RZ, 0xc0, !PT ;  /* 0xfffff7ff0b0b7812 */ /* 0x000fd600078ec0ff */
[----:B------:R-:W-:Y:S01]  /*14ea0*/  @P0 LOP3.LUT R11, R11, 0x800, RZ, 0xfc, !PT ;  /* 0x000008000b0b0812 */ /* 0x000fe200078efcff */
[----:B------:R-:W-:Y:S06]  /*14eb0*/  @!P0 BRA `(.L_x_13743) ;  /* 0x0000006400c48947 */ /* 0x000fec0003800000 */
[----:B------:R-:W-:Y:S01]  /*14ec0*/  ISETP.NE.U32.AND P0, PT, RZ, UR8, PT ;  /* 0x00000008ff007c0c */ /* 0x000fe2000bf05070 */
[----:B0-23--:R-:W0:Y:S03]  /*14ed0*/  LDC.64 R156, c[0x0][0x390] ;  /* 0x0000e400ff9c7b82 */ /* 0x00de260000000a00 */
        /* <DEDUP_REMOVED lines=23> */
.L_x_13747:
        /* <DEDUP_REMOVED lines=13> */
.L_x_13749:
[----:B------:R-:W-:Y:S05]  /*15120*/  BSYNC.RECONVERGENT B2 ;  /* 0x0000000000027941 */ /* 0x000fea0003800200 */
.L_x_13748:
        /* <DEDUP_REMOVED lines=60> */
.L_x_13746:
[----:B------:R-:W-:Y:S05]  /*154f0*/  BSYNC.RECONVERGENT B1 ;  /* 0x0000000000017941 */ /* 0x000fea0003800200 */
.L_x_13745:
        /* <DEDUP_REMOVED lines=29> */
.L_x_13752:
        /* <DEDUP_REMOVED lines=13> */
.L_x_13754:
[----:B------:R-:W-:Y:S05]  /*157a0*/  BSYNC.RECONVERGENT B2 ;  /* 0x0000000000027941 */ /* 0x000fea0003800200 */
.L_x_13753:
        /* <DEDUP_REMOVED lines=61> */
.L_x_13751:
[----:B------:R-:W-:Y:S05]  /*15b80*/  BSYNC.RECONVERGENT B1 ;  /* 0x0000000000017941 */ /* 0x000fea0003800200 */
.L_x_13750:
        /* <DEDUP_REMOVED lines=24> */
.L_x_13757:
        /* <DEDUP_REMOVED lines=13> */
.L_x_13759:
[----:B------:R-:W-:Y:S05]  /*15de0*/  BSYNC.RECONVERGENT B2 ;  /* 0x0000000000027941 */ /* 0x000fea0003800200 */
.L_x_13758:
        /* <DEDUP_REMOVED lines=61> */
.L_x_13756:
[----:B------:R-:W-:Y:S05]  /*161c0*/  BSYNC.RECONVERGENT B1 ;  /* 0x0000000000017941 */ /* 0x000fea0003800200 */
.L_x_13755:
        /* <DEDUP_REMOVED lines=24> */
.L_x_13762:
        /* <DEDUP_REMOVED lines=13> */
.L_x_13764:
[----:B------:R-:W-:Y:S05]  /*16420*/  BSYNC.RECONVERGENT B2 ;  /* 0x0000000000027941 */ /* 0x000fea0003800200 */
.L_x_13763:
        /* <DEDUP_REMOVED lines=61> */
.L_x_13761:
[----:B------:R-:W-:Y:S05]  /*16800*/  BSYNC.RECONVERGENT B1 ;  /* 0x0000000000017941 */ /* 0x000fea0003800200 */
.L_x_13760:
        /* <DEDUP_REMOVED lines=24> */
.L_x_13767:
        /* <DEDUP_REMOVED lines=13> */
.L_x_13769:
[----:B------:R-:W-:Y:S05]  /*16a60*/  BSYNC.RECONVERGENT B2 ;  /* 0x0000000000027941 */ /* 0x000fea0003800200 */
.L_x_13768:
        /* <DEDUP_REMOVED lines=61> */
.L_x_13766:
[----:B------:R-:W-:Y:S05]  /*16e40*/  BSYNC.RECONVERGENT B1 ;  /* 0x0000000000017941 */ /* 0x000fea0003800200 */
.L_x_13765:
        /* <DEDUP_REMOVED lines=24> */
.L_x_13772:
        /* <DEDUP_REMOVED lines=13> */
.L_x_13774:
[----:B------:R-:W-:Y:S05]  /*170a0*/  BSYNC.RECONVERGENT B2 ;  /* 0x0000000000027941 */ /* 0x000fea0003800200 */
.L_x_13773:
        /* <DEDUP_REMOVED lines=61> */
.L_x_13771:
[----:B------:R-:W-:Y:S05]  /*17480*/  BSYNC.RECONVERGENT B1 ;  /* 0x0000000000017941 */ /* 0x000fea0003800200 */
.L_x_13770:
        /* <DEDUP_REMOVED lines=24> */
.L_x_13777:
        /* <DEDUP_REMOVED lines=13> */
.L_x_13779:
[----:B------:R-:W-:Y:S05]  /*176e0*/  BSYNC.RECONVERGENT B2 ;  /* 0x0000000000027941 */ /* 0x000fea0003800200 */
.L_x_13778:
        /* <DEDUP_REMOVED lines=61> */
.L_x_13776:
[----:B------:R-:W-:Y:S05]  /*17ac0*/  BSYNC.RECONVERGENT B1 ;  /* 0x0000000000017941 */ /* 0x000fea0003800200 */
.L_x_13775:
        /* <DEDUP_REMOVED lines=24> */
.L_x_13782:
        /* <DEDUP_REMOVED lines=15> */
.L_x_13784:
[----:B------:R-:W-:Y:S05]  /*17d40*/  BSYNC.RECONVERGENT B2 ;  /* 0x0000000000027941 */ /* 0x000fea0003800200 */
.L_x_13783:
        /* <DEDUP_REMOVED lines=61> */
.L_x_13781:
[----:B------:R-:W-:Y:S05]  /*18120*/  BSYNC.RECONVERGENT B1 ;  /* 0x0000000000017941 */ /* 0x000fea0003800200 */
.L_x_13780:
        /* <DEDUP_REMOVED lines=16> */
.L_x_13744:
        /* <DEDUP_REMOVED lines=16> */
.L_x_13788:
        /* <DEDUP_REMOVED lines=13> */
.L_x_13790:
[----:B------:R-:W-:Y:S05]  /*18400*/  BSYNC.RECONVERGENT B2 ;  /* 0x0000000000027941 */ /* 0x000fea0003800200 */
.L_x_13789:
        /* <DEDUP_REMOVED lines=60> */
.L_x_13787:
[----:B------:R-:W-:Y:S05]  /*187d0*/  BSYNC.RECONVERGENT B1 ;  /* 0x0000000000017941 */ /* 0x000fea0003800200 */
.L_x_13786:
        /* <DEDUP_REMOVED lines=28> */
.L_x_13793:
        /* <DEDUP_REMOVED lines=13> */
.L_x_13795:
[----:B------:R-:W-:Y:S05]  /*18a70*/  BSYNC.RECONVERGENT B2 ;  /* 0x0000000000027941 */ /* 0x000fea0003800200 */
.L_x_13794:
        /* <DEDUP_REMOVED lines=61> */
.L_x_13792:
[----:B------:R-:W-:Y:S05]  /*18e50*/  BSYNC.RECONVERGENT B1 ;  /* 0x0000000000017941 */ /* 0x000fea0003800200 */
.L_x_13791:
        /* <DEDUP_REMOVED lines=23> */
.L_x_13798:
        /* <DEDUP_REMOVED lines=13> */
.L_x_13800:
[----:B------:R-:W-:Y:S05]  /*190a0*/  BSYNC.RECONVERGENT B2 ;  /* 0x0000000000027941 */ /* 0x000fea0003800200 */
.L_x_13799:
        /* <DEDUP_REMOVED lines=61> */
.L_x_13797:
[----:B------:R-:W-:Y:S05]  /*19480*/  BSYNC.RECONVERGENT B1 ;  /* 0x0000000000017941 */ /* 0x000fea0003800200 */
.L_x_13796:
        /* <DEDUP_REMOVED lines=23> */
.L_x_13803:
        /* <DEDUP_REMOVED lines=13> */
.L_x_13805:
[----:B------:R-:W-:Y:S05]  /*196d0*/  BSYNC.RECONVERGENT B2 ;  /* 0x0000000000027941 */ /* 0x000fea0003800200 */
.L_x_13804:
        /* <DEDUP_REMOVED lines=61> */
.L_x_13802:
[----:B------:R-:W-:Y:S05]  /*19ab0*/  BSYNC.RECONVERGENT B1 ;  /* 0x0000000000017941 */ /* 0x000fea0003800200 */
.L_x_13801:
        /* <DEDUP_REMOVED lines=23> */
.L_x_13808:
        /* <DEDUP_REMOVED lines=13> */
.L_x_13810:
[----:B------:R-:W-:Y:S05]  /*19d00*/  BSYNC.RECONVERGENT B2 ;  /* 0x0000000000027941 */ /* 0x000fea0003800200 */
.L_x_13809:
        /* <DEDUP_REMOVED lines=61> */
.L_x_13807:
[----:B------:R-:W-:Y:S05]  /*1a0e0*/  BSYNC.RECONVERGENT B1 ;  /* 0x0000000000017941 */ /* 0x000fea0003800200 */
.L_x_13806:
        /* <DEDUP_REMOVED lines=23> */
.L_x_13813:
        /* <DEDUP_REMOVED lines=13> */
.L_x_13815:
[----:B------:R-:W-:Y:S05]  /*1a330*/  BSYNC.RECONVERGENT B2 ;  /* 0x0000000000027941 */ /* 0x000fea0003800200 */
.L_x_13814:
        /* <DEDUP_REMOVED lines=61> */
.L_x_13812:
[----:B------:R-:W-:Y:S05]  /*1a710*/  BSYNC.RECONVERGENT B1 ;  /* 0x0000000000017941 */ /* 0x000fea0003800200 */
.L_x_13811:
        /* <DEDUP_REMOVED lines=23> */
.L_x_13818:
        /* <DEDUP_REMOVED lines=13> */
.L_x_13820:
[----:B------:R-:W-:Y:S05]  /*1a960*/  BSYNC.RECONVERGENT B2 ;  /* 0x0000000000027941 */ /* 0x000fea0003800200 */
.L_x_13819:
        /* <DEDUP_REMOVED lines=61> */
.L_x_13817:
[----:B------:R-:W-:Y:S05]  /*1ad40*/  BSYNC.RECONVERGENT B1 ;  /* 0x0000000000017941 */ /* 0x000fea0003800200 */
.L_x_13816:
        /* <DEDUP_REMOVED lines=23> */
.L_x_13823:
        /* <DEDUP_REMOVED lines=15> */
.L_x_13825:
[----:B------:R-:W-:Y:S05]  /*1afb0*/  BSYNC.RECONVERGENT B2 ;  /* 0x0000000000027941 */ /* 0x000fea0003800200 */
.L_x_13824:
        /* <DEDUP_REMOVED lines=61> */
.L_x_13822:
[----:B------:R-:W-:Y:S05]  /*1b390*/  BSYNC.RECONVERGENT B1 ;  /* 0x0000000000017941 */ /* 0x000fea0003800200 */
.L_x_13821:
        /* <DEDUP_REMOVED lines=14> */
.L_x_13785:
        /* <DEDUP_REMOVED lines=21> */
.L_x_13743:
[----:B------:R-:W-:Y:S05]  /*1b5d0*/  BSYNC.RECONVERGENT B0 ;  /* 0x0000000000007941 */ /* 0x000fea0003800200 */
.L_x_13742:
[----:B------:R-:W-:Y:S01]  /*1b5e0*/  ISETP.GE.U32.AND P0, PT, R0, 0xa0, PT ;  /* 0x000000a00000780c */ /* 0x000fe20003f06070 */
[----:B------:R-:W-:Y:S01]  /*1b5f0*/  BSSY.RECONVERGENT B0, `(.L_x_13826) ;  /* 0x0000675000007945 */ /* 0x000fe20003800200 */
[----:B------:R-:W-:-:S11]  /*1b600*/  LOP3.LUT R11, R11, 0xfffffbff, RZ, 0xc0, !PT ;  /* 0xfffffbff0b0b7812 */ /* 0x000fd600078ec0ff */
[----:B------:R-:W-:Y:S01]  /*1b610*/  @P0 LOP3.LUT R11, R11, 0x400, RZ, 0xfc, !PT ;  /* 0x000004000b0b0812 */ /* 0x000fe200078efcff */
[----:B------:R-:W-:Y:S06]  /*1b620*/  @!P0 BRA `(.L_x_13827) ;  /* 0x0000006400c48947 */ /* 0x000fec0003800000 */
[----:B------:R-:W-:Y:S01]  /*1b630*/  ISETP.NE.U32.AND P0, PT, RZ, UR8, PT ;  /* 0x00000008ff007c0c */ /* 0x000fe2000bf05070 */
[----:B0-234-:R-:W0:Y:S03]  /*1b640*/  LDC.64 R156, c[0x0][0x390] ;  /* 0x0000e400ff9c7b82 */ /* 0x01de260000000a00 */
        /* <DEDUP_REMOVED lines=23> */
.L_x_13831:
        /* <DEDUP_REMOVED lines=13> */
.L_x_13833:
[----:B------:R-:W-:Y:S05]  /*1b890*/  BSYNC.RECONVERGENT B2 ;  /* 0x0000000000027941 */ /* 0x000fea0003800200 */
.L_x_13832:
        /* <DEDUP_REMOVED lines=60> */
.L_x_13830:
[----:B------:R-:W-:Y:S05]  /*1bc60*/  BSYNC.RECONVERGENT B1 ;  /* 0x0000000000017941 */ /* 0x000fea0003800200 */
.L_x_13829:
        /* <DEDUP_REMOVED lines=29> */
.L_x_13836:
        /* <DEDUP_REMOVED lines=13> */
.L_x_13838:
[----:B------:R-:W-:Y:S05]  /*1bf10*/  BSYNC.RECONVERGENT B2 ;  /* 0x0000000000027941 */ /* 0x000fea0003800200 */
.L_x_13837:
        /* <DEDUP_REMOVED lines=61> */
.L_x_13835:
[----:B------:R-:W-:Y:S05]  /*1c2f0*/  BSYNC.RECONVERGENT B1 ;  /* 0x0000000000017941 */ /* 0x000fea0003800200 */
.L_x_13834:
        /* <DEDUP_REMOVED lines=24> */
.L_x_13841:
        /* <DEDUP_REMOVED lines=13> */
.L_x_13843:
[----:B------:R-:W-:Y:S05]  /*1c550*/  BSYNC.RECONVERGENT B2 ;  /* 0x0000000000027941 */ /* 0x000fea0003800200 */
.L_x_13842:
        /* <DEDUP_REMOVED lines=61> */
.L_x_13840:
[----:B------:R-:W-:Y:S05]  /*1c930*/  BSYNC.RECONVERGENT B1 ;  /* 0x0000000000017941 */ /* 0x000fea0003800200 */
.L_x_13839:
        /* <DEDUP_REMOVED lines=24> */
.L_x_13846:
        /* <DEDUP_REMOVED lines=13> */
.L_x_13848:
[----:B------:R-:W-:Y:S05]  /*1cb90*/  BSYNC.RECONVERGENT B2 ;  /* 0x0000000000027941 */ /* 0x000fea0003800200 */
.L_x_13847:
        /* <DEDUP_REMOVED lines=61> */
.L_x_13845:
[----:B------:R-:W-:Y:S05]  /*1cf70*/  BSYNC.RECONVERGENT B1 ;  /* 0x0000000000017941 */ /* 0x000fea0003800200 */
.L_x_13844:
        /* <DEDUP_REMOVED lines=24> */
.L_x_13851:
        /* <DEDUP_REMOVED lines=13> */
.L_x_13853:
[----:B------:R-:W-:Y:S05]  /*1d1d0*/  BSYNC.RECONVERGENT B2 ;  /* 0x0000000000027941 */ /* 0x000fea0003800200 */
.L_x_13852:
        /* <DEDUP_REMOVED lines=61> */
.L_x_13850:
[----:B------:R-:W-:Y:S05]  /*1d5b0*/  BSYNC.RECONVERGENT B1 ;  /* 0x0000000000017941 */ /* 0x000fea0003800200 */
.L_x_13849:
        /* <DEDUP_REMOVED lines=24> */
.L_x_13856:
        /* <DEDUP_REMOVED lines=13> */
.L_x_13858:
[----:B------:R-:W-:Y:S05]  /*1d810*/  BSYNC.RECONVERGENT B2 ;  /* 0x0000000000027941 */ /* 0x000fea0003800200 */
.L_x_13857:
        /* <DEDUP_REMOVED lines=61> */
.L_x_13855:
[----:B------:R-:W-:Y:S05]  /*1dbf0*/  BSYNC.RECONVERGENT B1 ;  /* 0x0000000000017941 */ /* 0x000fea0003800200 */
.L_x_13854:
        /* <DEDUP_REMOVED lines=24> */
.L_x_13861:
        /* <DEDUP_REMOVED lines=13> */
.L_x_13863:
[----:B------:R-:W-:Y:S05]  /*1de50*/  BSYNC.RECONVERGENT B2 ;  /* 0x0000000000027941 */ /* 0x000fea0003800200 */
.L_x_13862:
        /* <DEDUP_REMOVED lines=61> */
.L_x_13860:
[----:B------:R-:W-:Y:S05]  /*1e230*/  BSYNC.RECONVERGENT B1 ;  /* 0x0000000000017941 */ /* 0x000fea0003800200 */
.L_x_13859:
        /* <DEDUP_REMOVED lines=24> */
.L_x_13866:
        /* <DEDUP_REMOVED lines=15> */
.L_x_13868:
[----:B------:R-:W-:Y:S05]  /*1e4b0*/  BSYNC.RECONVERGENT B2 ;  /* 0x0000000000027941 */ /* 0x000fea0003800200 */
.L_x_13867:
        /* <DEDUP_REMOVED lines=61> */
.L_x_13865:
[----:B------:R-:W-:Y:S05]  /*1e890*/  BSYNC.RECONVERGENT B1 ;  /* 0x0000000000017941 */ /* 0x000fea0003800200 */
.L_x_13864:
        /* <DEDUP_REMOVED lines=16> */
.L_x_13828:
        /* <DEDUP_REMOVED lines=16> */
.L_x_13872:
        /* <DEDUP_REMOVED lines=13> */
.L_x_13874:
[----:B------:R-:W-:Y:S05]  /*1eb70*/  BSYNC.RECONVERGENT B2 ;  /* 0x0000000000027941 */ /* 0x000fea0003800200 */
.L_x_13873:
        /* <DEDUP_REMOVED lines=60> */
.L_x_13871:
[----:B------:R-:W-:Y:S05]  /*1ef40*/  BSYNC.RECONVERGENT B1 ;  /* 0x0000000000017941 */ /* 0x000fea0003800200 */
.L_x_13870:
        /* <DEDUP_REMOVED lines=28> */
.L_x_13877:
        /* <DEDUP_REMOVED lines=13> */
.L_x_13879:
[----:B------:R-:W-:Y:S05]  /*1f1e0*/  BSYNC.RECONVERGENT B2 ;  /* 0x0000000000027941 */ /* 0x000fea0003800200 */
.L_x_13878:
        /* <DEDUP_REMOVED lines=61> */
.L_x_13876:
[----:B------:R-:W-:Y:S05]  /*1f5c0*/  BSYNC.RECONVERGENT B1 ;  /* 0x0000000000017941 */ /* 0x000fea0003800200 */
.L_x_13875:
        /* <DEDUP_REMOVED lines=23> */
.L_x_13882:
        /* <DEDUP_REMOVED lines=13> */
.L_x_13884:
[----:B------:R-:W-:Y:S05]  /*1f810*/  BSYNC.RECONVERGENT B2 ;  /* 0x0000000000027941 */ /* 0x000fea0003800200 */
.L_x_13883:
        /* <DEDUP_REMOVED lines=61> */
.L_x_13881:
[----:B------:R-:W-:Y:S05]  /*1fbf0*/  BSYNC.RECONVERGENT B1 ;  /* 0x0000000000017941 */ /* 0x000fea0003800200 */
.L_x_13880:
        /* <DEDUP_REMOVED lines=23> */
.L_x_13887:
        /* <DEDUP_REMOVED lines=13> */
.L_x_13889:
[----:B------:R-:W-:Y:S05]  /*1fe40*/  BSYNC.RECONVERGENT B2 ;  /* 0x0000000000027941 */ /* 0x000fea0003800200 */
.L_x_13888:
        /* <DEDUP_REMOVED lines=61> */
.L_x_13886:
[----:B------:R-:W-:Y:S05]  /*20220*/  BSYNC.RECONVERGENT B1 ;  /* 0x0000000000017941 */ /* 0x000fea0003800200 */
.L_x_13885:
        /* <DEDUP_REMOVED lines=23> */
.L_x_13892:
        /* <DEDUP_REMOVED lines=13> */
.L_x_13894:
[----:B------:R-:W-:Y:S05]  /*20470*/  BSYNC.RECONVERGENT B2 ;  /* 0x0000000000027941 */ /* 0x000fea0003800200 */
.L_x_13893:
        /* <DEDUP_REMOVED lines=61> */
.L_x_13891:
[----:B------:R-:W-:Y:S05]  /*20850*/  BSYNC.RECONVERGENT B1 ;  /* 0x0000000000017941 */ /* 0x000fea0003800200 */
.L_x_13890:
        /* <DEDUP_REMOVED lines=23> */
.L_x_13897:
        /* <DEDUP_REMOVED lines=13> */
.L_x_13899:
[----:B------:R-:W-:Y:S05]  /*20aa0*/  BSYNC.RECONVERGENT B2 ;  /* 0x0000000000027941 */ /* 0x000fea0003800200 */
.L_x_13898:
        /* <DEDUP_REMOVED lines=61> */
.L_x_13896:
[----:B------:R-:W-:Y:S05]  /*20e80*/  BSYNC.RECONVERGENT B1 ;  /* 0x0000000000017941 */ /* 0x000fea0003800200 */
.L_x_13895:
        /* <DEDUP_REMOVED lines=23> */
.L_x_13902:
        /* <DEDUP_REMOVED lines=13> */
.L_x_13904:
[----:B------:R-:W-:Y:S05]  /*210d0*/  BSYNC.RECONVERGENT B2 ;  /* 0x0000000000027941 */ /* 0x000fea0003800200 */
.L_x_13903:
        /* <DEDUP_REMOVED lines=61> */
.L_x_13901:
[----:B------:R-:W-:Y:S05]  /*214b0*/  BSYNC.RECONVERGENT B1 ;  /* 0x0000000000017941 */ /* 0x000fea0003800200 */
.L_x_13900:
        /* <DEDUP_REMOVED lines=23> */
.L_x_13907:
        /* <DEDUP_REMOVED lines=15> */
.L_x_13909:
[----:B------:R-:W-:Y:S05]  /*21720*/  BSYNC.RECONVERGENT B2 ;  /* 0x0000000000027941 */ /* 0x000fea0003800200 */
.L_x_13908:
        /* <DEDUP_REMOVED lines=61> */
.L_x_13906:
[----:B------:R-:W-:Y:S05]  /*21b00*/  BSYNC.RECONVERGENT B1 ;  /* 0x0000000000017941 */ /* 0x000fea0003800200 */
.L_x_13905:
        /* <DEDUP_REMOVED lines=14> */
.L_x_13869:
        /* <DEDUP_REMOVED lines=21> */
.L_x_13827:
[----:B------:R-:W-:Y:S05]  /*21d40*/  BSYNC.RECONVERGENT B0 ;  /* 0x0000000000007941 */ /* 0x000fea0003800200 */
.L_x_13826:
        /* <DEDUP_REMOVED lines=30> */
.L_x_13915:
        /* <DEDUP_REMOVED lines=13> */
.L_x_13917:
[----:B------:R-:W-:Y:S05]  /*22000*/  BSYNC.RECONVERGENT B2 ;  /* 0x0000000000027941 */ /* 0x000fea0003800200 */
.L_x_13916:
        /* <DEDUP_REMOVED lines=60> */
.L_x_13914:
[----:B------:R-:W-:Y:S05]  /*223d0*/  BSYNC.RECONVERGENT B1 ;  /* 0x0000000000017941 */ /* 0x000fea0003800200 */
.L_x_13913:
[----:B------:R-:W0:Y:S01]  /*223e0*/  LDC R225, c[0x0][0x408] ;  /* 0x00010200ffe17b82 */ /* 0x000e220000000800 */
[----:B------:R-:W-:Y:S01]  /*223f0*/  HFMA2 R215, -RZ, RZ, 0.1171875, 0 ;  /* 0x2f800000ffd77431 */ /* 0x000fe200000001ff */
[----:B------:R-:W-:Y:S01]  /*22400*/  I2FP.F32.U32 R6, R17 ;  /* 0x0000001100067245 */ /* 0x000fe20000201000 */
[----:B-----5:R-:W-:Y:S01]  /*22410*/  HADD2.F32 R160, -RZ, R156.H0_H0 ;  /* 0x2000009cffa07230 */ /* 0x020fe20000004100 */
[----:B------:R-:W-:Y:S01]  /*22420*/  LOP3.LUT R11, R11, 0xfffffffd, RZ, 0xc0, !PT ;  /* 0xfffffffd0b0b7812 */ /* 0x000fe200078ec0ff */
[----:B------:R-:W-:Y:S01]  /*22430*/  HADD2.F32 R180, -RZ, R32.H0_H0 ;  /* 0x20000020ffb47230 */ /* 0x000fe20000004100 */
[----:B------:R-:W-:Y:S02]  /*22440*/  BSSY.RECONVERGENT B1, `(.L_x_13918) ;  /* 0x0000062000017945 */ /* 0x000fe40003800200 */
[----:B------:R-:W1:Y:S01]  /*22450*/  LDC R221, c[0x0][0x404] ;  /* 0x00010100ffdd7b82 */ /* 0x000e620000000800 */
[----:B------:R-:W-:Y:S01]  /*22460*/  FMUL.FTZ R160, R160, R223 ;  /* 0x000000dfa0a07220 */ /* 0x000fe20000410000 */
[----:B------:R-:W-:-:S03]  /*22470*/  FFMA.FTZ R6, R6, R215, 1.1641532182693481445e-10 ;  /* 0x2f00000006067423 */ /* 0x000fc600000100d7 */
[----:B0-----:R-:W-:Y:S02]  /*22480*/  FMUL.FTZ R160, R160, R225 ;  /* 0x000000e1a0a07220 */ /* 0x001fe40000410000 */
[----:B-1----:R-:W-:Y:S01]  /*22490*/  FSETP.GTU.FTZ.AND P0, PT, R6, R221, PT ;  /* 0x000000dd0600720b */ /* 0x002fe20003f1c000 */
[----:B------:R-:W-:-:S03]  /*224a0*/  HADD2.F32 R6, -RZ, R84.H0_H0 ;  /* 0x20000054ff067230 */ /* 0x000fc60000004100 */
[----:B------:R-:W-:Y:S02]  /*224b0*/  FSEL R17, R160, RZ, !P0 ;  /* 0x000000ffa0117208 */ /* 0x000fe40004000000 */
[----:B------:R-:W-:Y:S02]  /*224c0*/  PLOP3.LUT P1, PT, P0, PT, PT, 0x8, 0x80 ;  /* 0x000000000080781c */ /* 0x000fe4000072e170 */
[----:B------:R-:W-:Y:S01]  /*224d0*/  ISETP.NE.AND P0, PT, R161, 0x1, PT ;  /* 0x00000001a100780c */ /* 0x000fe20003f05270 */
[----:B------:R-:W-:Y:S01]  /*224e0*/  FFMA.FTZ R17, R17, R6, R180 ;  /* 0x0000000611117223 */ /* 0x000fe200000100b4 */
[----:B------:R-:W-:Y:S01]  /*224f0*/  IMAD.MOV.U32 R180, RZ, RZ, 0x2 ;  /* 0x00000002ffb47424 */ /* 0x000fe200078e00ff */
[----:B------:R-:W-:-:S08]  /*22500*/  MOV R6, R10 ;  /* 0x0000000a00067202 */ /* 0x000fd00000000f00 */
        /* <DEDUP_REMOVED lines=10> */
.L_x_13920:
        /* <DEDUP_REMOVED lines=13> */
.L_x_13922:
[----:B------:R-:W-:Y:S05]  /*22680*/  BSYNC.RECONVERGENT B2 ;  /* 0x0000000000027941 */ /* 0x000fea0003800200 */
.L_x_13921:
        /* <DEDUP_REMOVED lines=61> */
.L_x_13919:
[----:B------:R-:W-:Y:S05]  /*22a60*/  BSYNC.RECONVERGENT B1 ;  /* 0x0000000000017941 */ /* 0x000fea0003800200 */
.L_x_13918:
        /* <DEDUP_REMOVED lines=24> */
.L_x_13925:
        /* <DEDUP_REMOVED lines=13> */
.L_x_13927:
[----:B------:R-:W-:Y:S05]  /*22cc0*/  BSYNC.RECONVERGENT B2 ;  /* 0x0000000000027941 */ /* 0x000fea0003800200 */
.L_x_13926:
        /* <DEDUP_REMOVED lines=61> */
.L_x_13924:
[----:B------:R-:W-:Y:S05]  /*230a0*/  BSYNC.RECONVERGENT B1 ;  /* 0x0000000000017941 */ /* 0x000fea0003800200 */
.L_x_13923:
[----:B------:R-:W-:Y:S01]  /*230b0*/  I2FP.F32.U32 R6, R6 ;  /* 0x0000000600067245 */ /* 0x000fe20000201000 */
[----:B------:R-:W-:Y:S01]  /*230c0*/  HADD2.F32 R156, -RZ, R157.H0_H0 ;  /* 0x2000009dff9c7230 */ /* 0x000fe20000004100 */
[----:B------:R-:W-:Y:S01]  /*230d0*/  ISETP.NE.AND P2, PT, R200, 0x1, PT ;  /* 0x00000001c800780c */ /* 0x000fe20003f45270 */
[----:B------:R-:W-:Y:S01]  /*230e0*/  HADD2.F32 R161, -RZ, R85.H0_H0 ;  /* 0x20000055ffa17230 */ /* 0x000fe20000004100 */
[----:B------:R-:W-:Y:S01]  /*230f0*/  BSSY.RECONVERGENT B1, `(.L_x_13928) ;  /* 0x000005f000017945 */ /* 0x000fe20003800200 */
[----:B------:R-:W-:Y:S01]  /*23100*/  FFMA.FTZ R6, R6, R215, 1.1641532182693481445e-10 ;  /* 0x2f00000006067423 */ /* 0x000fe200000100d7 */
[----:B------:R-:W-:Y:S01]  /*23110*/  FMUL.FTZ R156, R156, R223 ;  /* 0x000000df9c9c7220 */ /* 0x000fe20000410000 */
[----:B------:R-:W-:Y:S02]  /*23120*/  HADD2.F32 R181, -RZ, R33.H0_H0 ;  /* 0x20000021ffb57230 */ /* 0x000fe40000004100 */
        /* <DEDUP_REMOVED lines=16> */
.L_x_13930:
        /* <DEDUP_REMOVED lines=13> */
.L_x_13932:
[----:B------:R-:W-:Y:S05]  /*23300*/  BSYNC.RECONVERGENT B2 ;  /* 0x0000000000027941 */ /* 0x000fea0003800200 */
.L_x_13931:
        /* <DEDUP_REMOVED lines=61> */
.L_x_13929:
[----:B------:R-:W-:Y:S05]  /*236e0*/  BSYNC.RECONVERGENT B1 ;  /* 0x0000000000017941 */ /* 0x000fea0003800200 */
.L_x_13928:
        /* <DEDUP_REMOVED lines=24> */
.L_x_13935:
        /* <DEDUP_REMOVED lines=13> */
.L_x_13937:
[----:B------:R-:W-:Y:S05]  /*23940*/  BSYNC.RECONVERGENT B2 ;  /* 0x0000000000027941 */ /* 0x000fea0003800200 */
.L_x_13936:
        /* <DEDUP_REMOVED lines=61> */
.L_x_13934:
[----:B------:R-:W-:Y:S05]  /*23d20*/  BSYNC.RECONVERGENT B1 ;  /* 0x0000000000017941 */ /* 0x000fea0003800200 */
.L_x_13933:
        /* <DEDUP_REMOVED lines=24> */
.L_x_13940:
        /* <DEDUP_REMOVED lines=13> */
.L_x_13942:
[----:B------:R-:W-:Y:S05]  /*23f80*/  BSYNC.RECONVERGENT B2 ;  /* 0x0000000000027941 */ /* 0x000fea0003800200 */
.L_x_13941:
        /* <DEDUP_REMOVED lines=61> */
.L_x_13939:
[----:B------:R-:W-:Y:S05]  /*24360*/  BSYNC.RECONVERGENT B1 ;  /* 0x0000000000017941 */ /* 0x000fea0003800200 */
.L_x_13938:
        /* <DEDUP_REMOVED lines=24> */
.L_x_13945:
        /* <DEDUP_REMOVED lines=13> */
.L_x_13947:
[----:B------:R-:W-:Y:S05]  /*245c0*/  BSYNC.RECONVERGENT B2 ;  /* 0x0000000000027941 */ /* 0x000fea0003800200 */
.L_x_13946:
        /* <DEDUP_REMOVED lines=61> */
.L_x_13944:
[----:B------:R-:W-:Y:S05]  /*249a0*/  BSYNC.RECONVERGENT B1 ;  /* 0x0000000000017941 */ /* 0x000fea0003800200 */
.L_x_13943:
        /* <DEDUP_REMOVED lines=24> */
.L_x_13950:
        /* <DEDUP_REMOVED lines=15> */
.L_x_13952:
[----:B------:R-:W-:Y:S05]  /*24c20*/  BSYNC.RECONVERGENT B2 ;  /* 0x0000000000027941 */ /* 0x000fea0003800200 */
.L_x_13951:
        /* <DEDUP_REMOVED lines=61> */
.L_x_13949:
[----:B------:R-:W-:Y:S05]  /*25000*/  BSYNC.RECONVERGENT B1 ;  /* 0x0000000000017941 */ /* 0x000fea0003800200 */
.L_x_13948:
        /* <DEDUP_REMOVED lines=16> */
.L_x_13912:
        /* <DEDUP_REMOVED lines=16> */
.L_x_13956:
        /* <DEDUP_REMOVED lines=13> */
.L_x_13958:
[----:B------:R-:W-:Y:S05]  /*252e0*/  BSYNC.RECONVERGENT B2 ;  /* 0x0000000000027941 */ /* 0x000fea0003800200 */
.L_x_13957:
        /* <DEDUP_REMOVED lines=60> */
.L_x_13955:
[----:B------:R-:W-:Y:S05]  /*256b0*/  BSYNC.RECONVERGENT B1 ;  /* 0x0000000000017941 */ /* 0x000fea0003800200 */
.L_x_13954:
        /* <DEDUP_REMOVED lines=9> */
[----:B------:R-:W-:Y:S02]  /*25750*/  FFMA.FTZ R6, R6, R215, 1.1641532182693481445e-10 ;  /* 0x2f00000006067423 */ /* 0x000fe400000100d7 */
[----:B0-----:R-:W-:-:S03]  /*25760*/  FMUL.FTZ R17, R160, R225 ;  /* 0x000000e1a0117220 */ /* 0x001fc60000410000 */
[----:B-1----:R-:W-:Y:S01]  /*25770*/  FSETP.GTU.FTZ.AND P0, PT, R6, R221, PT ;  /* 0x000000dd0600720b */ /* 0x002fe20003f1c000 */
[----:B------:R-:W-:-:S03]  /*25780*/  HADD2.F32 R6, -RZ, R84.H0_H0 ;  /* 0x20000054ff067230 */ /* 0x000fc60000004100 */
[----:B------:R-:W-:Y:S02]  /*25790*/  FSEL R17, R17, RZ, !P0 ;  /* 0x000000ff11117208 */ /* 0x000fe40004000000 */
[----:B------:R-:W-:Y:S02]  /*257a0*/  PLOP3.LUT P1, PT, P0, PT, PT, 0x8, 0x80 ;  /* 0x000000000080781c */ /* 0x000fe4000072e170 */
[----:B------:R-:W-:Y:S01]  /*257b0*/  ISETP.NE.AND P0, PT, R161, 0x1, PT ;  /* 0x00000001a100780c */ /* 0x000fe20003f05270 */
[----:B------:R-:W-:Y:S01]  /*257c0*/  FMUL.FTZ R17, R6, R17 ;  /* 0x0000001106117220 */ /* 0x000fe20000410000 */
[----:B------:R-:W-:-:S09]  /*257d0*/  IMAD.MOV.U32 R6, RZ, RZ, R10 ;  /* 0x000000ffff067224 */ /* 0x000fd200078e000a */
        /* <DEDUP_REMOVED lines=10> */
.L_x_13961:
        /* <DEDUP_REMOVED lines=13> */
.L_x_13963:
[----:B------:R-:W-:Y:S05]  /*25950*/  BSYNC.RECONVERGENT B2 ;  /* 0x0000000000027941 */ /* 0x000fea0003800200 */
.L_x_13962:
        /* <DEDUP_REMOVED lines=61> */
.L_x_13960:
[----:B------:R-:W-:Y:S05]  /*25d30*/  BSYNC.RECONVERGENT B1 ;  /* 0x0000000000017941 */ /* 0x000fea0003800200 */
.L_x_13959:
        /* <DEDUP_REMOVED lines=23> */
.L_x_13966:
        /* <DEDUP_REMOVED lines=13> */
.L_x_13968:
[----:B------:R-:W-:Y:S05]  /*25f80*/  BSYNC.RECONVERGENT B2 ;  /* 0x0000000000027941 */ /* 0x000fea0003800200 */
.L_x_13967:
        /* <DEDUP_REMOVED lines=61> */
.L_x_13965:
[----:B------:R-:W-:Y:S05]  /*26360*/  BSYNC.RECONVERGENT B1 ;  /* 0x0000000000017941 */ /* 0x000fea0003800200 */
.L_x_13964:
        /* <DEDUP_REMOVED lines=23> */
.L_x_13971:
        /* <DEDUP_REMOVED lines=13> */
.L_x_13973:
[----:B------:R-:W-:Y:S05]  /*265b0*/  BSYNC.RECONVERGENT B2 ;  /* 0x0000000000027941 */ /* 0x000fea0003800200 */
.L_x_13972:
        /* <DEDUP_REMOVED lines=61> */
.L_x_13970:
[----:B------:R-:W-:Y:S05]  /*26990*/  BSYNC.RECONVERGENT B1 ;  /* 0x0000000000017941 */ /* 0x000fea0003800200 */
.L_x_13969:
        /* <DEDUP_REMOVED lines=23> */
.L_x_13976:
        /* <DEDUP_REMOVED lines=13> */
.L_x_13978:
[----:B------:R-:W-:Y:S05]  /*26be0*/  BSYNC.RECONVERGENT B2 ;  /* 0x0000000000027941 */ /* 0x000fea0003800200 */
.L_x_13977:
        /* <DEDUP_REMOVED lines=61> */
.L_x_13975:
[----:B------:R-:W-:Y:S05]  /*26fc0*/  BSYNC.RECONVERGENT B1 ;  /* 0x0000000000017941 */ /* 0x000fea0003800200 */
.L_x_13974:
        /* <DEDUP_REMOVED lines=23> */
.L_x_13981:
        /* <DEDUP_REMOVED lines=13> */
.L_x_13983:
[----:B------:R-:W-:Y:S05]  /*27210*/  BSYNC.RECONVERGENT B2 ;  /* 0x0000000000027941 */ /* 0x000fea0003800200 */
.L_x_13982:
        /* <DEDUP_REMOVED lines=61> */
.L_x_13980:
[----:B------:R-:W-:Y:S05]  /*275f0*/  BSYNC.RECONVERGENT B1 ;  /* 0x0000000000017941 */ /* 0x000fea0003800200 */
.L_x_13979:
        /* <DEDUP_REMOVED lines=23> */
.L_x_13986:
        /* <DEDUP_REMOVED lines=13> */
.L_x_13988:
[----:B------:R-:W-:Y:S05]  /*27840*/  BSYNC.RECONVERGENT B2 ;  /* 0x0000000000027941 */ /* 0x000fea0003800200 */
.L_x_13987:
        /* <DEDUP_REMOVED lines=61> */
.L_x_13985:
[----:B------:R-:W-:Y:S05]  /*27c20*/  BSYNC.RECONVERGENT B1 ;  /* 0x0000000000017941 */ /* 0x000fea0003800200 */
.L_x_13984:
        /* <DEDUP_REMOVED lines=23> */
.L_x_13991:
        /* <DEDUP_REMOVED lines=15> */
.L_x_13993:
[----:B------:R-:W-:Y:S05]  /*27e90*/  BSYNC.RECONVERGENT B2 ;  /* 0x0000000000027941 */ /* 0x000fea0003800200 */
.L_x_13992:
        /* <DEDUP_REMOVED lines=61> */
.L_x_13990:
[----:B------:R-:W-:Y:S05]  /*28270*/  BSYNC.RECONVERGENT B1 ;  /* 0x0000000000017941 */ /* 0x000fea0003800200 */
.L_x_13989:
        /* <DEDUP_REMOVED lines=14> */
.L_x_13953:
        /* <DEDUP_REMOVED lines=21> */
.L_x_13911:
[----:B------:R-:W-:Y:S05]  /*284b0*/  BSYNC.RECONVERGENT B0 ;  /* 0x0000000000007941 */ /* 0x000fea0003800200 */
.L_x_13910:
        /* <DEDUP_REMOVED lines=30> */
.L_x_13999:
        /* <DEDUP_REMOVED lines=13> */
.L_x_14001:
[----:B------:R-:W-:Y:S05]  /*28770*/  BSYNC.RECONVERGENT B2 ;  /* 0x0000000000027941 */ /* 0x000fea0003800200 */
.L_x_14000:
        /* <DEDUP_REMOVED lines=60> */
.L_x_13998:
[----:B------:R-:W-:Y:S05]  /*28b40*/  BSYNC.RECONVERGENT B1 ;  /* 0x0000000000017941 */ /* 0x000fea0003800200 */
.L_x_13997:
        /* <DEDUP_REMOVED lines=10> */
[----:B------:R-:W-:Y:S01]  /*28bf0*/  FFMA.FTZ R6, R163, R216, 1.1641532182693481445e-10 ;  /* 0x2f000000a3067423 */ /* 0x000fe200000100d8 */
[----:B------:R-:W-:-:S02]  /*28c00*/  HADD2.F32 R163, -RZ, R72.H0_H0 ;  /* 0x20000048ffa37230 */ /* 0x000fc40000004100 */
[----:B0-----:R-:W-:Y:S02]  /*28c10*/  FMUL.FTZ R18, R18, R225 ;  /* 0x000000e112127220 */ /* 0x001fe40000410000 */
[----:B-1----:R-:W-:Y:S02]  /*28c20*/  FSETP.GTU.FTZ.AND P0, PT, R6, R221, PT ;  /* 0x000000dd0600720b */ /* 0x002fe40003f1c000 */
[----:B------:R-:W-:Y:S02]  /*28c30*/  MOV R6, R10 ;  /* 0x0000000a00067202 */ /* 0x000fe40000000f00 */
[----:B------:R-:W-:Y:S02]  /*28c40*/  FSEL R18, R18, RZ, !P0 ;  /* 0x000000ff12127208 */ /* 0x000fe40004000000 */
[----:B------:R-:W-:Y:S02]  /*28c50*/  PLOP3.LUT P1, PT, P0, PT, PT, 0x8, 0x80 ;  /* 0x000000000080781c */ /* 0x000fe4000072e170 */
[----:B------:R-:W-:Y:S01]  /*28c60*/  ISETP.NE.AND P0, PT, R162, 0x1, PT ;  /* 0x00000001a200780c */ /* 0x000fe20003f05270 */
[----:B------:R-:W-:-:S10]  /*28c70*/  FFMA.FTZ R18, R18, R163, R183 ;  /* 0x000000a312127223 */ /* 0x000fd400000100b7 */
        /* <DEDUP_REMOVED lines=10> */
.L_x_14004:
        /* <DEDUP_REMOVED lines=13> */
.L_x_14006:
[----:B------:R-:W-:Y:S05]  /*28df0*/  BSYNC.RECONVERGENT B2 ;  /* 0x0000000000027941 */ /* 0x000fea0003800200 */
.L_x_14005:
        /* <DEDUP_REMOVED lines=61> */
.L_x_14003:
[----:B------:R-:W-:Y:S05]  /*291d0*/  BSYNC.RECONVERGENT B1 ;  /* 0x0000000000017941 */ /* 0x000fea0003800200 */
.L_x_14002:
        /* <DEDUP_REMOVED lines=24> */
.L_x_14009:
        /* <DEDUP_REMOVED lines=13> */
.L_x_14011:
[----:B------:R-:W-:Y:S05]  /*29430*/  BSYNC.RECONVERGENT B2 ;  /* 0x0000000000027941 */ /* 0x000fea0003800200 */
.L_x_14010:
        /* <DEDUP_REMOVED lines=61> */
.L_x_14008:
[----:B------:R-:W-:Y:S05]  /*29810*/  BSYNC.RECONVERGENT B1 ;  /* 0x0000000000017941 */ /* 0x000fea0003800200 */
.L_x_14007:
        /* <DEDUP_REMOVED lines=24> */
.L_x_14014:
        /* <DEDUP_REMOVED lines=13> */
.L_x_14016:
[----:B------:R-:W-:Y:S05]  /*29a70*/  BSYNC.RECONVERGENT B2 ;  /* 0x0000000000027941 */ /* 0x000fea0003800200 */
.L_x_14015:
        /* <DEDUP_REMOVED lines=61> */
.L_x_14013:
[----:B------:R-:W-:Y:S05]  /*29e50*/  BSYNC.RECONVERGENT B1 ;  /* 0x0000000000017941 */ /* 0x000fea0003800200 */
.L_x_14012:
        /* <DEDUP_REMOVED lines=24> */
.L_x_14019:
        /* <DEDUP_REMOVED lines=13> */
.L_x_14021:
[----:B------:R-:W-:Y:S05]  /*2a0b0*/  BSYNC.RECONVERGENT B2 ;  /* 0x0000000000027941 */ /* 0x000fea0003800200 */
.L_x_14020:
        /* <DEDUP_REMOVED lines=61> */
.L_x_14018:
[----:B------:R-:W-:Y:S05]  /*2a490*/  BSYNC.RECONVERGENT B1 ;  /* 0x0000000000017941 */ /* 0x000fea0003800200 */
.L_x_14017:
        /* <DEDUP_REMOVED lines=24> */
.L_x_14024:
        /* <DEDUP_REMOVED lines=13> */
.L_x_14026:
[----:B------:R-:W-:Y:S05]  /*2a6f0*/  BSYNC.RECONVERGENT B2 ;  /* 0x0000000000027941 */ /* 0x000fea0003800200 */
.L_x_14025:
        /* <DEDUP_REMOVED lines=61> */
.L_x_14023:
[----:B------:R-:W-:Y:S05]  /*2aad0*/  BSYNC.RECONVERGENT B1 ;  /* 0x0000000000017941 */ /* 0x000fea0003800200 */
.L_x_14022:
        /* <DEDUP_REMOVED lines=24> */
.L_x_14029:
        /* <DEDUP_REMOVED lines=13> */
.L_x_14031:
[----:B------:R-:W-:Y:S05]  /*2ad30*/  BSYNC.RECONVERGENT B2 ;  /* 0x0000000000027941 */ /* 0x000fea0003800200 */
.L_x_14030:
        /* <DEDUP_REMOVED lines=61> */
.L_x_14028:
[----:B------:R-:W-:Y:S05]  /*2b110*/  BSYNC.RECONVERGENT B1 ;  /* 0x0000000000017941 */ /* 0x000fea0003800200 */
.L_x_14027:
        /* <DEDUP_REMOVED lines=24> */
.L_x_14034:
        /* <DEDUP_REMOVED lines=15> */
.L_x_14036:
[----:B------:R-:W-:Y:S05]  /*2b390*/  BSYNC.RECONVERGENT B2 ;  /* 0x0000000000027941 */ /* 0x000fea0003800200 */
.L_x_14035:
        /* <DEDUP_REMOVED lines=61> */
.L_x_14033:
[----:B------:R-:W-:Y:S05]  /*2b770*/  BSYNC.RECONVERGENT B1 ;  /* 0x0000000000017941 */ /* 0x000fea0003800200 */
.L_x_14032:
        /* <DEDUP_REMOVED lines=16> */
.L_x_13996:
        /* <DEDUP_REMOVED lines=16> */
.L_x_14040:
        /* <DEDUP_REMOVED lines=13> */
.L_x_14042:
[----:B------:R-:W-:Y:S05]  /*2ba50*/  BSYNC.RECONVERGENT B2 ;  /* 0x0000000000027941 */ /* 0x000fea0003800200 */
.L_x_14041:
        /* <DEDUP_REMOVED lines=60> */
.L_x_14039:
[----:B------:R-:W-:Y:S05]  /*2be20*/  BSYNC.RECONVERGENT B1 ;  /* 0x0000000000017941 */ /* 0x000fea0003800200 */
.L_x_14038:
        /* <DEDUP_REMOVED lines=10> */
[----:B------:R-:W-:-:S02]  /*2bed0*/  HADD2.F32 R163, -RZ, R72.H0_H0 ;  /* 0x20000048ffa37230 */ /* 0x000fc40000004100 */
[----:B0-----:R-:W-:Y:S02]  /*2bee0*/  FMUL.FTZ R18, R18, R225 ;  /* 0x000000e112127220 */ /* 0x001fe40000410000 */
[----:B-1----:R-:W-:Y:S01]  /*2bef0*/  FSETP.GTU.FTZ.AND P0, PT, R6, R221, PT ;  /* 0x000000dd0600720b */ /* 0x002fe20003f1c000 */
[----:B------:R-:W-:-:S03]  /*2bf00*/  IMAD.MOV.U32 R6, RZ, RZ, R10 ;  /* 0x000000ffff067224 */ /* 0x000fc600078e000a */
[----:B------:R-:W-:Y:S02]  /*2bf10*/  FSEL R18, R18, RZ, !P0 ;  /* 0x000000ff12127208 */ /* 0x000fe40004000000 */
[----:B------:R-:W-:Y:S02]  /*2bf20*/  PLOP3.LUT P1, PT, P0, PT, PT, 0x8, 0x80 ;  /* 0x000000000080781c */ /* 0x000fe4000072e170 */
[----:B------:R-:W-:Y:S01]  /*2bf30*/  ISETP.NE.AND P0, PT, R162, 0x1, PT ;  /* 0x00000001a200780c */ /* 0x000fe20003f05270 */
[----:B------:R-:W-:-:S10]  /*2bf40*/  FMUL.FTZ R18, R163, R18 ;  /* 0x00000012a3127220 */ /* 0x000fd40000410000 */
        /* <DEDUP_REMOVED lines=10> */
.L_x_14045:
        /* <DEDUP_REMOVED lines=13> */
.L_x_14047:
[----:B------:R-:W-:Y:S05]  /*2c0c0*/  BSYNC.RECONVERGENT B2 ;  /* 0x0000000000027941 */ /* 0x000fea0003800200 */
.L_x_14046:
        /* <DEDUP_REMOVED lines=61> */
.L_x_14044:
[----:B------:R-:W-:Y:S05]  /*2c4a0*/  BSYNC.RECONVERGENT B1 ;  /* 0x0000000000017941 */ /* 0x000fea0003800200 */
.L_x_14043:
        /* <DEDUP_REMOVED lines=23> */
.L_x_14050:
        /* <DEDUP_REMOVED lines=13> */
.L_x_14052:
[----:B------:R-:W-:Y:S05]  /*2c6f0*/  BSYNC.RECONVERGENT B2 ;  /* 0x0000000000027941 */ /* 0x000fea0003800200 */
.L_x_14051:
        /* <DEDUP_REMOVED lines=61> */
.L_x_14049:
[----:B------:R-:W-:Y:S05]  /*2cad0*/  BSYNC.RECONVERGENT B1 ;  /* 0x0000000000017941 */ /* 0x000fea0003800200 */
.L_x_14048:
        /* <DEDUP_REMOVED lines=23> */
.L_x_14055:
        /* <DEDUP_REMOVED lines=13> */
.L_x_14057:
[----:B------:R-:W-:Y:S05]  /*2cd20*/  BSYNC.RECONVERGENT B2 ;  /* 0x0000000000027941 */ /* 0x000fea0003800200 */
.L_x_14056:
        /* <DEDUP_REMOVED lines=61> */
.L_x_14054:
[----:B------:R-:W-:Y:S05]  /*2d100*/  BSYNC.RECONVERGENT B1 ;  /* 0x0000000000017941 */ /* 0x000fea0003800200 */
.L_x_14053:
        /* <DEDUP_REMOVED lines=23> */
.L_x_14060:
        /* <DEDUP_REMOVED lines=13> */
.L_x_14062:
[----:B------:R-:W-:Y:S05]  /*2d350*/  BSYNC.RECONVERGENT B2 ;  /* 0x0000000000027941 */ /* 0x000fea0003800200 */
.L_x_14061:
        /* <DEDUP_REMOVED lines=61> */
.L_x_14059:
[----:B------:R-:W-:Y:S05]  /*2d730*/  BSYNC.RECONVERGENT B1 ;  /* 0x0000000000017941 */ /* 0x000fea0003800200 */
.L_x_14058:
        /* <DEDUP_REMOVED lines=23> */
.L_x_14065:
        /* <DEDUP_REMOVED lines=13> */
.L_x_14067:
[----:B------:R-:W-:Y:S05]  /*2d980*/  BSYNC.RECONVERGENT B2 ;  /* 0x0000000000027941 */ /* 0x000fea0003800200 */
.L_x_14066:
        /* <DEDUP_REMOVED lines=61> */
.L_x_14064:
[----:B------:R-:W-:Y:S05]  /*2dd60*/  BSYNC.RECONVERGENT B1 ;  /* 0x0000000000017941 */ /* 0x000fea0003800200 */
.L_x_14063:
        /* <DEDUP_REMOVED lines=23> */
.L_x_14070:
        /* <DEDUP_REMOVED lines=13> */
.L_x_14072:
[----:B------:R-:W-:Y:S05]  /*2dfb0*/  BSYNC.RECONVERGENT B2 ;  /* 0x0000000000027941 */ /* 0x000fea0003800200 */
.L_x_14071:
        /* <DEDUP_REMOVED lines=61> */
.L_x_14069:
[----:B------:R-:W-:Y:S05]  /*2e390*/  BSYNC.RECONVERGENT B1 ;  /* 0x0000000000017941 */ /* 0x000fea0003800200 */
.L_x_14068:
        /* <DEDUP_REMOVED lines=23> */
.L_x_14075:
        /* <DEDUP_REMOVED lines=15> */
.L_x_14077:
[----:B------:R-:W-:Y:S05]  /*2e600*/  BSYNC.RECONVERGENT B2 ;  /* 0x0000000000027941 */ /* 0x000fea0003800200 */
.L_x_14076:
        /* <DEDUP_REMOVED lines=61> */
.L_x_14074:
[----:B------:R-:W-:Y:S05]  /*2e9e0*/  BSYNC.RECONVERGENT B1 ;  /* 0x0000000000017941 */ /* 0x000fea0003800200 */
.L_x_14073:
        /* <DEDUP_REMOVED lines=14> */
.L_x_14037:
        /* <DEDUP_REMOVED lines=21> */
.L_x_13995:
[----:B------:R-:W-:Y:S05]  /*2ec20*/  BSYNC.RECONVERGENT B0 ;  /* 0x0000000000007941 */ /* 0x000fea0003800200 */
.L_x_13994:
        /* <DEDUP_REMOVED lines=30> */
.L_x_14083:
        /* <DEDUP_REMOVED lines=13> */
.L_x_14085:
[----:B------:R-:W-:Y:S05]  /*2eee0*/  BSYNC.RECONVERGENT B2 ;  /* 0x0000000000027941 */ /* 0x000fea0003800200 */
.L_x_14084:
        /* <DEDUP_REMOVED lines=60> */
.L_x_14082:
[----:B------:R-:W-:Y:S05]  /*2f2b0*/  BSYNC.RECONVERGENT B1 ;  /* 0x0000000000017941 */ /* 0x000fea0003800200 */
.L_x_14081:
[----:B------:R-:W0:Y:S01]  /*2f2c0*/  LDC R225, c[0x0][0x408] ;  /* 0x00010200ffe17b82 */ /* 0x000e220000000800 */
[----:B------:R-:W-:Y:S01]  /*2f2d0*/  HFMA2 R217, -RZ, RZ, 0.1171875, 0 ;  /* 0x2f800000ffd97431 */ /* 0x000fe200000001ff */
[----:B------:R-:W-:Y:S01]  /*2f2e0*/  I2FP.F32.U32 R6, R19 ;  /* 0x0000001300067245 */ /* 0x000fe20000201000 */
[----:B-----5:R-:W-:Y:S01]  /*2f2f0*/  HADD2.F32 R164, -RZ, R156.H0_H0 ;  /* 0x2000009cffa47230 */ /* 0x020fe20000004100 */
[----:B------:R-:W-:Y:S01]  /*2f300*/  LOP3.LUT R11, R11, 0xfffffffd, RZ, 0xc0, !PT ;  /* 0xfffffffd0b0b7812 */ /* 0x000fe200078ec0ff */
[----:B------:R-:W-:Y:S01]  /*2f310*/  HADD2.F32 R184, -RZ, R60.H0_H0 ;  /* 0x2000003cffb87230 */ /* 0x000fe20000004100 */
[----:B------:R-:W-:Y:S01]  /*2f320*/  BSSY.RECONVERGENT B1, `(.L_x_14086) ;  /* 0x0000062000017945 */ /* 0x000fe20003800200 */
[----:B------:R-:W-:Y:S01]  /*2f330*/  HADD2.F32 R204, -RZ, R32.H0_H0 ;  /* 0x20000020ffcc7230 */ /* 0x000fe20000004100 */
[----:B------:R-:W1:Y:S01]  /*2f340*/  LDC R221, c[0x0][0x404] ;  /* 0x00010100ffdd7b82 */ /* 0x000e620000000800 */
[----:B------:R-:W-:Y:S01]  /*2f350*/  FMUL.FTZ R164, R164, R223 ;  /* 0x000000dfa4a47220 */ /* 0x000fe20000410000 */
[----:B------:R-:W-:-:S03]  /*2f360*/  FFMA.FTZ R6, R6, R217, 1.1641532182693481445e-10 ;  /* 0x2f00000006067423 */ /* 0x000fc600000100d9 */
[----:B0-----:R-:W-:Y:S02]  /*2f370*/  FMUL.FTZ R164, R164, R225 ;  /* 0x000000e1a4a47220 */ /* 0x001fe40000410000 */
[----:B-1----:R-:W-:Y:S02]  /*2f380*/  FSETP.GTU.FTZ.AND P0, PT, R6, R221, PT ;  /* 0x000000dd0600720b */ /* 0x002fe40003f1c000 */
[----:B------:R-:W-:Y:S02]  /*2f390*/  MOV R6, R10 ;  /* 0x0000000a00067202 */ /* 0x000fe40000000f00 */
[----:B------:R-:W-:Y:S02]  /*2f3a0*/  FSEL R19, R164, RZ, !P0 ;  /* 0x000000ffa4137208 */ /* 0x000fe40004000000 */
[----:B------:R-:W-:Y:S02]  /*2f3b0*/  PLOP3.LUT P1, PT, P0, PT, PT, 0x8, 0x80 ;  /* 0x000000000080781c */ /* 0x000fe4000072e170 */
[----:B------:R-:W-:Y:S01]  /*2f3c0*/  ISETP.NE.AND P0, PT, R165, 0x1, PT ;  /* 0x00000001a500780c */ /* 0x000fe20003f05270 */
[----:B------:R-:W-:Y:S01]  /*2f3d0*/  FFMA.FTZ R19, R19, R184, R204 ;  /* 0x000000b813137223 */ /* 0x000fe200000100cc */
[----:B------:R-:W-:-:S09]  /*2f3e0*/  IMAD.MOV.U32 R184, RZ, RZ, 0x2 ;  /* 0x00000002ffb87424 */ /* 0x000fd200078e00ff */
        /* <DEDUP_REMOVED lines=10> */
.L_x_14088:
        /* <DEDUP_REMOVED lines=13> */
.L_x_14090:
[----:B------:R-:W-:Y:S05]  /*2f560*/  BSYNC.RECONVERGENT B2 ;  /* 0x0000000000027941 */ /* 0x000fea0003800200 */
.L_x_14089:
        /* <DEDUP_REMOVED lines=61> */
.L_x_14087:
[----:B------:R-:W-:Y:S05]  /*2f940*/  BSYNC.RECONVERGENT B1 ;  /* 0x0000000000017941 */ /* 0x000fea0003800200 */
.L_x_14086:
        /* <DEDUP_REMOVED lines=24> */
.L_x_14093:
        /* <DEDUP_REMOVED lines=13> */
.L_x_14095:
[----:B------:R-:W-:Y:S05]  /*2fba0*/  BSYNC.RECONVERGENT B2 ;  /* 0x0000000000027941 */ /* 0x000fea0003800200 */
.L_x_14094:
        /* <DEDUP_REMOVED lines=61> */
.L_x_14092:
[----:B------:R-:W-:Y:S05]  /*2ff80*/  BSYNC.RECONVERGENT B1 ;  /* 0x0000000000017941 */ /* 0x000fea0003800200 */
.L_x_14091:
        /* <DEDUP_REMOVED lines=24> */
.L_x_14098:
        /* <DEDUP_REMOVED lines=13> */
.L_x_14100:
[----:B------:R-:W-:Y:S05]  /*301e0*/  BSYNC.RECONVERGENT B2 ;  /* 0x0000000000027941 */ /* 0x000fea0003800200 */
.L_x_14099:
        /* <DEDUP_REMOVED lines=61> */
.L_x_14097:
[----:B------:R-:W-:Y:S05]  /*305c0*/  BSYNC.RECONVERGENT B1 ;  /* 0x0000000000017941 */ /* 0x000fea0003800200 */
.L_x_14096:
        /* <DEDUP_REMOVED lines=24> */
.L_x_14103:
        /* <DEDUP_REMOVED lines=13> */
.L_x_14105:
[----:B------:R-:W-:Y:S05]  /*30820*/  BSYNC.RECONVERGENT B2 ;  /* 0x0000000000027941 */ /* 0x000fea0003800200 */
.L_x_14104:
        /* <DEDUP_REMOVED lines=61> */
.L_x_14102:
[----:B------:R-:W-:Y:S05]  /*30c00*/  BSYNC.RECONVERGENT B1 ;  /* 0x0000000000017941 */ /* 0x000fea0003800200 */
.L_x_14101:
        /* <DEDUP_REMOVED lines=24> */
.L_x_14108:
        /* <DEDUP_REMOVED lines=13> */
.L_x_14110:
[----:B------:R-:W-:Y:S05]  /*30e60*/  BSYNC.RECONVERGENT B2 ;  /* 0x0000000000027941 */ /* 0x000fea0003800200 */
.L_x_14109:
        /* <DEDUP_REMOVED lines=61> */
.L_x_14107:
[----:B------:R-:W-:Y:S05]  /*31240*/  BSYNC.RECONVERGENT B1 ;  /* 0x0000000000017941 */ /* 0x000fea0003800200 */
.L_x_14106:
        /* <DEDUP_REMOVED lines=24> */
.L_x_14113:
        /* <DEDUP_REMOVED lines=13> */
.L_x_14115:
[----:B------:R-:W-:Y:S05]  /*314a0*/  BSYNC.RECONVERGENT B2 ;  /* 0x0000000000027941 */ /* 0x000fea0003800200 */
.L_x_14114:
        /* <DEDUP_REMOVED lines=61> */
.L_x_14112:
[----:B------:R-:W-:Y:S05]  /*31880*/  BSYNC.RECONVERGENT B1 ;  /* 0x0000000000017941 */ /* 0x000fea0003800200 */
.L_x_14111:
        /* <DEDUP_REMOVED lines=24> */
.L_x_14118:
        /* <DEDUP_REMOVED lines=15> */
.L_x_14120:
[----:B------:R-:W-:Y:S05]  /*31b00*/  BSYNC.RECONVERGENT B2 ;  /* 0x0000000000027941 */ /* 0x000fea0003800200 */
.L_x_14119:
        /* <DEDUP_REMOVED lines=61> */
.L_x_14117:
[----:B------:R-:W-:Y:S05]  /*31ee0*/  BSYNC.RECONVERGENT B1 ;  /* 0x0000000000017941 */ /* 0x000fea0003800200 */
.L_x_14116:
        /* <DEDUP_REMOVED lines=16> */
.L_x_14080:
        /* <DEDUP_REMOVED lines=16> */
.L_x_14124:
        /* <DEDUP_REMOVED lines=13> */
.L_x_14126:
[----:B------:R-:W-:Y:S05]  /*321c0*/  BSYNC.RECONVERGENT B2 ;  /* 0x0000000000027941 */ /* 0x000fea0003800200 */
.L_x_14125:
        /* <DEDUP_REMOVED lines=60> */
.L_x_14123:
[----:B------:R-:W-:Y:S05]  /*32590*/  BSYNC.RECONVERGENT B1 ;  /* 0x0000000000017941 */ /* 0x000fea0003800200 */
.L_x_14122:
[----:B------:R-:W0:Y:S01]  /*325a0*/  LDC R225, c[0x0][0x408] ;  /* 0x00010200ffe17b82 */ /* 0x000e220000000800 */
[----:B------:R-:W-:Y:S01]  /*325b0*/  I2FP.F32.U32 R6, R19 ;  /* 0x0000001300067245 */ /* 0x000fe20000201000 */
[----:B-----5:R-:W-:Y:S01]  /*325c0*/  HADD2.F32 R164, -RZ, R156.H0_H0 ;  /* 0x2000009cffa47230 */ /* 0x020fe20000004100 */
[----:B------:R-:W-:Y:S01]  /*325d0*/  LOP3.LUT R11, R11, 0xfffffffd, RZ, 0xc0, !PT ;  /* 0xfffffffd0b0b7812 */ /* 0x000fe200078ec0ff */
[----:B------:R-:W-:Y:S01]  /*325e0*/  IMAD.MOV.U32 R217, RZ, RZ, 0x2f800000 ;  /* 0x2f800000ffd97424 */ /* 0x000fe200078e00ff */
[----:B------:R-:W-:Y:S01]  /*325f0*/  BSSY.RECONVERGENT B1, `(.L_x_14127) ;  /* 0x0000062000017945 */ /* 0x000fe20003800200 */
[----:B------:R-:W-:Y:S02]  /*32600*/  HADD2.F32 R184, -RZ, R60.H0_H0 ;  /* 0x2000003cffb87230 */ /* 0x000fe40000004100 */
[----:B------:R-:W-:Y:S01]  /*32610*/  FMUL.FTZ R164, R164, R223 ;  /* 0x000000dfa4a47220 */ /* 0x000fe20000410000 */
[----:B------:R-:W1:Y:S01]  /*32620*/  LDC R221, c[0x0][0x404] ;  /* 0x00010100ffdd7b82 */ /* 0x000e620000000800 */
[----:B------:R-:W-:-:S02]  /*32630*/  FFMA.FTZ R6, R6, R217, 1.1641532182693481445e-10 ;  /* 0x2f00000006067423 */ /* 0x000fc400000100d9 */
[----:B0-----:R-:W-:-:S03]  /*32640*/  FMUL.FTZ R19, R164, R225 ;  /* 0x000000e1a4137220 */ /* 0x001fc60000410000 */
[----:B-1----:R-:W-:Y:S01]  /*32650*/  FSETP.GTU.FTZ.AND P0, PT, R6, R221, PT ;  /* 0x000000dd0600720b */ /* 0x002fe20003f1c000 */
[----:B------:R-:W-:-:S03]  /*32660*/  IMAD.MOV.U32 R6, RZ, RZ, R10 ;  /* 0x000000ffff067224 */ /* 0x000fc600078e000a */
[----:B------:R-:W-:Y:S02]  /*32670*/  FSEL R19, R19, RZ, !P0 ;  /* 0x000000ff13137208 */ /* 0x000fe40004000000 */
[----:B------:R-:W-:Y:S02]  /*32680*/  PLOP3.LUT P1, PT, P0, PT, PT, 0x8, 0x80 ;  /* 0x000000000080781c */ /* 0x000fe4000072e170 */
[----:B------:R-:W-:Y:S01]  /*32690*/  ISETP.NE.AND P0, PT, R165, 0x1, PT ;  /* 0x00000001a500780c */ /* 0x000fe20003f05270 */
[----:B------:R-:W-:Y:S01]  /*326a0*/  FMUL.FTZ R19, R184, R19 ;  /* 0x00000013b8137220 */ /* 0x000fe20000410000 */
[----:B------:R-:W-:-:S09]  /*326b0*/  MOV R184, 0x2 ;  /* 0x0000000200b87802 */ /* 0x000fd20000000f00 */
        /* <DEDUP_REMOVED lines=10> */
.L_x_14129:
        /* <DEDUP_REMOVED lines=13> */
.L_x_14131:
[----:B------:R-:W-:Y:S05]  /*32830*/  BSYNC.RECONVERGENT B2 ;  /* 0x0000000000027941 */ /* 0x000fea0003800200 */
.L_x_14130:
        /* <DEDUP_REMOVED lines=61> */
.L_x_14128:
[----:B------:R-:W-:Y:S05]  /*32c10*/  BSYNC.RECONVERGENT B1 ;  /* 0x0000000000017941 */ /* 0x000fea0003800200 */
.L_x_14127:
        /* <DEDUP_REMOVED lines=23> */
.L_x_14134:
        /* <DEDUP_REMOVED lines=13> */
.L_x_14136:
[----:B------:R-:W-:Y:S05]  /*32e60*/  BSYNC.RECONVERGENT B2 ;  /* 0x0000000000027941 */ /* 0x000fea0003800200 */
.L_x_14135:
        /* <DEDUP_REMOVED lines=61> */
.L_x_14133:
[----:B------:R-:W-:Y:S05]  /*33240*/  BSYNC.RECONVERGENT B1 ;  /* 0x0000000000017941 */ /* 0x000fea0003800200 */
.L_x_14132:
        /* <DEDUP_REMOVED lines=23> */
.L_x_14139:
        /* <DEDUP_REMOVED lines=13> */
.L_x_14141:
[----:B------:R-:W-:Y:S05]  /*33490*/  BSYNC.RECONVERGENT B2 ;  /* 0x0000000000027941 */ /* 0x000fea0003800200 */
.L_x_14140:
        /* <DEDUP_REMOVED lines=61> */
.L_x_14138:
[----:B------:R-:W-:Y:S05]  /*33870*/  BSYNC.RECONVERGENT B1 ;  /* 0x0000000000017941 */ /* 0x000fea0003800200 */
.L_x_14137:
        /* <DEDUP_REMOVED lines=23> */
.L_x_14144:
        /* <DEDUP_REMOVED lines=13> */
.L_x_14146:
[----:B------:R-:W-:Y:S05]  /*33ac0*/  BSYNC.RECONVERGENT B2 ;  /* 0x0000000000027941 */ /* 0x000fea0003800200 */
.L_x_14145:
        /* <DEDUP_REMOVED lines=61> */
.L_x_14143:
[----:B------:R-:W-:Y:S05]  /*33ea0*/  BSYNC.RECONVERGENT B1 ;  /* 0x0000000000017941 */ /* 0x000fea0003800200 */
.L_x_14142:
        /* <DEDUP_REMOVED lines=23> */
.L_x_14149:
        /* <DEDUP_REMOVED lines=13> */
.L_x_14151:
[----:B------:R-:W-:Y:S05]  /*340f0*/  BSYNC.RECONVERGENT B2 ;  /* 0x0000000000027941 */ /* 0x000fea0003800200 */
.L_x_14150:
        /* <DEDUP_REMOVED lines=61> */
.L_x_14148:
[----:B------:R-:W-:Y:S05]  /*344d0*/  BSYNC.RECONVERGENT B1 ;  /* 0x0000000000017941 */ /* 0x000fea0003800200 */
.L_x_14147:
        /* <DEDUP_REMOVED lines=23> */
.L_x_14154:
        /* <DEDUP_REMOVED lines=13> */
.L_x_14156:
[----:B------:R-:W-:Y:S05]  /*34720*/  BSYNC.RECONVERGENT B2 ;  /* 0x0000000000027941 */ /* 0x000fea0003800200 */
.L_x_14155:
        /* <DEDUP_REMOVED lines=61> */
.L_x_14153:
[----:B------:R-:W-:Y:S05]  /*34b00*/  BSYNC.RECONVERGENT B1 ;  /* 0x0000000000017941 */ /* 0x000fea0003800200 */
.L_x_14152:
        /* <DEDUP_REMOVED lines=23> */
.L_x_14159:
        /* <DEDUP_REMOVED lines=15> */
.L_x_14161:
[----:B------:R-:W-:Y:S05]  /*34d70*/  BSYNC.RECONVERGENT B2 ;  /* 0x0000000000027941 */ /* 0x000fea0003800200 */
.L_x_14160:
        /* <DEDUP_REMOVED lines=61> */
.L_x_14158:
[----:B------:R-:W-:Y:S05]  /*35150*/  BSYNC.RECONVERGENT B1 ;  /* 0x0000000000017941 */ /* 0x000fea0003800200 */
.L_x_14157:
        /* <DEDUP_REMOVED lines=14> */
.L_x_14121:
        /* <DEDUP_REMOVED lines=21> */
.L_x_14079:
[----:B------:R-:W-:Y:S05]  /*35390*/  BSYNC.RECONVERGENT B0 ;  /* 0x0000000000007941 */ /* 0x000fea0003800200 */
.L_x_14078:
        /* <DEDUP_REMOVED lines=30> */
.L_x_14167:
        /* <DEDUP_REMOVED lines=13> */
.L_x_14169:
[----:B------:R-:W-:Y:S05]  /*35650*/  BSYNC.RECONVERGENT B2 ;  /* 0x0000000000027941 */ /* 0x000fea0003800200 */
.L_x_14168:
        /* <DEDUP_REMOVED lines=60> */
.L_x_14166:
[----:B------:R-:W-:Y:S05]  /*35a20*/  BSYNC.RECONVERGENT B1 ;  /* 0x0000000000017941 */ /* 0x000fea0003800200 */
.L_x_14165:
        /* <DEDUP_REMOVED lines=29> */
.L_x_14172:
        /* <DEDUP_REMOVED lines=13> */
.L_x_14174:
[----:B------:R-:W-:Y:S05]  /*35cd0*/  BSYNC.RECONVERGENT B2 ;  /* 0x0000000000027941 */ /* 0x000fea0003800200 */
.L_x_14173:
        /* <DEDUP_REMOVED lines=61> */
.L_x_14171:
[----:B------:R-:W-:Y:S05]  /*360b0*/  BSYNC.RECONVERGENT B1 ;  /* 0x0000000000017941 */ /* 0x000fea0003800200 */
.L_x_14170:
        /* <DEDUP_REMOVED lines=24> */
.L_x_14177:
        /* <DEDUP_REMOVED lines=13> */
.L_x_14179:
[----:B------:R-:W-:Y:S05]  /*36310*/  BSYNC.RECONVERGENT B2 ;  /* 0x0000000000027941 */ /* 0x000fea0003800200 */
.L_x_14178:
        /* <DEDUP_REMOVED lines=61> */
.L_x_14176:
[----:B------:R-:W-:Y:S05]  /*366f0*/  BSYNC.RECONVERGENT B1 ;  /* 0x0000000000017941 */ /* 0x000fea0003800200 */
.L_x_14175:
        /* <DEDUP_REMOVED lines=24> */
.L_x_14182:
        /* <DEDUP_REMOVED lines=13> */
.L_x_14184:
[----:B------:R-:W-:Y:S05]  /*36950*/  BSYNC.RECONVERGENT B2 ;  /* 0x0000000000027941 */ /* 0x000fea0003800200 */
.L_x_14183:
        /* <DEDUP_REMOVED lines=61> */
.L_x_14181:
[----:B------:R-:W-:Y:S05]  /*36d30*/  BSYNC.RECONVERGENT B1 ;  /* 0x0000000000017941 */ /* 0x000fea0003800200 */
.L_x_14180:
        /* <DEDUP_REMOVED lines=24> */
.L_x_14187:
        /* <DEDUP_REMOVED lines=13> */
.L_x_14189:
[----:B------:R-:W-:Y:S05]  /*36f90*/  BSYNC.RECONVERGENT B2 ;  /* 0x0000000000027941 */ /* 0x000fea0003800200 */
.L_x_14188:
        /* <DEDUP_REMOVED lines=61> */
.L_x_14186:
[----:B------:R-:W-:Y:S05]  /*37370*/  BSYNC.RECONVERGENT B1 ;  /* 0x0000000000017941 */ /* 0x000fea0003800200 */
.L_x_14185:
        /* <DEDUP_REMOVED lines=24> */
.L_x_14192:
        /* <DEDUP_REMOVED lines=13> */
.L_x_14194:
[----:B------:R-:W-:Y:S05]  /*375d0*/  BSYNC.RECONVERGENT B2 ;  /* 0x0000000000027941 */ /* 0x000fea0003800200 */
.L_x_14193:
        /* <DEDUP_REMOVED lines=61> */
.L_x_14191:
[----:B------:R-:W-:Y:S05]  /*379b0*/  BSYNC.RECONVERGENT B1 ;  /* 0x0000000000017941 */ /* 0x000fea0003800200 */
.L_x_14190:
        /* <DEDUP_REMOVED lines=24> */
.L_x_14197:
        /* <DEDUP_REMOVED lines=13> */
.L_x_14199:
[----:B------:R-:W-:Y:S05]  /*37c10*/  BSYNC.RECONVERGENT B2 ;  /* 0x0000000000027941 */ /* 0x000fea0003800200 */
.L_x_14198:
        /* <DEDUP_REMOVED lines=61> */
.L_x_14196:
[----:B------:R-:W-:Y:S05]  /*37ff0*/  BSYNC.RECONVERGENT B1 ;  /* 0x0000000000017941 */ /* 0x000fea0003800200 */
.L_x_14195:
        /* <DEDUP_REMOVED lines=24> */
.L_x_14202:
        /* <DEDUP_REMOVED lines=15> */
.L_x_14204:
[----:B------:R-:W-:Y:S05]  /*38270*/  BSYNC.RECONVERGENT B2 ;  /* 0x0000000000027941 */ /* 0x000fea0003800200 */
.L_x_14203:
        /* <DEDUP_REMOVED lines=61> */
.L_x_14201:
[----:B------:R-:W-:Y:S05]  /*38650*/  BSYNC.RECONVERGENT B1 ;  /* 0x0000000000017941 */ /* 0x000fea0003800200 */
.L_x_14200:
        /* <DEDUP_REMOVED lines=16> */
.L_x_14164:
        /* <DEDUP_REMOVED lines=16> */
.L_x_14208:
        /* <DEDUP_REMOVED lines=13> */
.L_x_14210:
[----:B------:R-:W-:Y:S05]  /*38930*/  BSYNC.RECONVERGENT B2 ;  /* 0x0000000000027941 */ /* 0x000fea0003800200 */
.L_x_14209:
        /* <DEDUP_REMOVED lines=60> */
.L_x_14207:
[----:B------:R-:W-:Y:S05]  /*38d00*/  BSYNC.RECONVERGENT B1 ;  /* 0x0000000000017941 */ /* 0x000fea0003800200 */
.L_x_14206:
        /* <DEDUP_REMOVED lines=28> */
.L_x_14213:
        /* <DEDUP_REMOVED lines=13> */
.L_x_14215:
[----:B------:R-:W-:Y:S05]  /*38fa0*/  BSYNC.RECONVERGENT B2 ;  /* 0x0000000000027941 */ /* 0x000fea0003800200 */
.L_x_14214:
        /* <DEDUP_REMOVED lines=61> */
.L_x_14212:
[----:B------:R-:W-:Y:S05]  /*39380*/  BSYNC.RECONVERGENT B1 ;  /* 0x0000000000017941 */ /* 0x000fea0003800200 */
.L_x_14211:
        /* <DEDUP_REMOVED lines=23> */
.L_x_14218:
        /* <DEDUP_REMOVED lines=13> */
.L_x_14220:
[----:B------:R-:W-:Y:S05]  /*395d0*/  BSYNC.RECONVERGENT B2 ;  /* 0x0000000000027941 */ /* 0x000fea0003800200 */
.L_x_14219:
        /* <DEDUP_REMOVED lines=61> */
.L_x_14217:
[----:B------:R-:W-:Y:S05]  /*399b0*/  BSYNC.RECONVERGENT B1 ;  /* 0x0000000000017941 */ /* 0x000fea0003800200 */
.L_x_14216:
        /* <DEDUP_REMOVED lines=23> */
.L_x_14223:
        /* <DEDUP_REMOVED lines=13> */
.L_x_14225:
[----:B------:R-:W-:Y:S05]  /*39c00*/  BSYNC.RECONVERGENT B2 ;  /* 0x0000000000027941 */ /* 0x000fea0003800200 */
.L_x_14224:
        /* <DEDUP_REMOVED lines=61> */
.L_x_14222:
[----:B------:R-:W-:Y:S05]  /*39fe0*/  BSYNC.RECONVERGENT B1 ;  /* 0x0000000000017941 */ /* 0x000fea0003800200 */
.L_x_14221:
        /* <DEDUP_REMOVED lines=23> */
.L_x_14228:
        /* <DEDUP_REMOVED lines=13> */
.L_x_14230:
[----:B------:R-:W-:Y:S05]  /*3a230*/  BSYNC.RECONVERGENT B2 ;  /* 0x0000000000027941 */ /* 0x000fea0003800200 */
.L_x_14229:
        /* <DEDUP_REMOVED lines=61> */
.L_x_14227:
[----:B------:R-:W-:Y:S05]  /*3a610*/  BSYNC.RECONVERGENT B1 ;  /* 0x0000000000017941 */ /* 0x000fea0003800200 */
.L_x_14226:
        /* <DEDUP_REMOVED lines=23> */
.L_x_14233:
        /* <DEDUP_REMOVED lines=13> */
.L_x_14235:
[----:B------:R-:W-:Y:S05]  /*3a860*/  BSYNC.RECONVERGENT B2 ;  /* 0x0000000000027941 */ /* 0x000fea0003800200 */
.L_x_14234:
        /* <DEDUP_REMOVED lines=61> */
.L_x_14232:
[----:B------:R-:W-:Y:S05]  /*3ac40*/  BSYNC.RECONVERGENT B1 ;  /* 0x0000000000017941 */ /* 0x000fea0003800200 */
.L_x_14231:
        /* <DEDUP_REMOVED lines=23> */
.L_x_14238:
        /* <DEDUP_REMOVED lines=13> */
.L_x_14240:
[----:B------:R-:W-:Y:S05]  /*3ae90*/  BSYNC.RECONVERGENT B2 ;  /* 0x0000000000027941 */ /* 0x000fea0003800200 */
.L_x_14239:
        /* <DEDUP_REMOVED lines=61> */
.L_x_14237:
[----:B------:R-:W-:Y:S05]  /*3b270*/  BSYNC.RECONVERGENT B1 ;  /* 0x0000000000017941 */ /* 0x000fea0003800200 */
.L_x_14236:
        /* <DEDUP_REMOVED lines=23> */
.L_x_14243:
        /* <DEDUP_REMOVED lines=15> */
.L_x_14245:
[----:B------:R-:W-:Y:S05]  /*3b4e0*/  BSYNC.RECONVERGENT B2 ;  /* 0x0000000000027941 */ /* 0x000fea0003800200 */
.L_x_14244:
        /* <DEDUP_REMOVED lines=61> */
.L_x_14242:
[----:B------:R-:W-:Y:S05]  /*3b8c0*/  BSYNC.RECONVERGENT B1 ;  /* 0x0000000000017941 */ /* 0x000fea0003800200 */
.L_x_14241:
        /* <DEDUP_REMOVED lines=14> */
.L_x_14205:
        /* <DEDUP_REMOVED lines=21> */
.L_x_14163:
[----:B------:R-:W-:Y:S05]  /*3bb00*/  BSYNC.RECONVERGENT B0 ;  /* 0x0000000000007941 */ /* 0x000fea0003800200 */
.L_x_14162:
        /* <DEDUP_REMOVED lines=30> */
.L_x_14251:
[----:B------:R-:W-:Y:S01]  /*3bcf0*/  IADD3 R2, PT, PT, R2, 0x1, RZ ;  /* 0x0000000102027810 */ /* 0x000fe20007ffe0ff */
[----:B------:R-:W-:Y:S03]  /*3bd00*/  BSSY.RECONVERGENT B2, `(.L_x_14252) ;  /* 0x000000c000027945 */ /* 0x000fe60003800200 */
[C---:B------:R-:W-:Y:S01]  /*3bd10*/  ISETP.NE.AND P0, PT, R2.reuse, RZ, PT ;  /* 0x000000ff0200720c */ /* 0x040fe20003f05270 */
[----:B0-----:R-:W-:-:S12]  /*3bd20*/  IMAD.WIDE.U32 R168, R2, -0x2daee0ad, RZ ;  /* 0xd2511f5302a87825 */ /* 0x001fd800078e00ff */
        /* <DEDUP_REMOVED lines=9> */
.L_x_14253:
[----:B------:R-:W-:Y:S05]  /*3bdc0*/  BSYNC.RECONVERGENT B2 ;  /* 0x0000000000027941 */ /* 0x000fea0003800200 */
.L_x_14252:
        /* <DEDUP_REMOVED lines=60> */
.L_x_14250:
[----:B------:R-:W-:Y:S05]  /*3c190*/  BSYNC.RECONVERGENT B1 ;  /* 0x0000000000017941 */ /* 0x000fea0003800200 */
.L_x_14249:
[----:B------:R-:W1:Y:S01]  /*3c1a0*/  LDC R221, c[0x0][0x408] ;  /* 0x00010200ffdd7b82 */ /* 0x000e620000000800 */
[----:B------:R-:W-:Y:S01]  /*3c1b0*/  HFMA2 R6, -RZ, RZ, 0.1171875, 0 ;  /* 0x2f800000ff067431 */ /* 0x000fe200000001ff */
[----:B------:R-:W-:Y:S01]  /*3c1c0*/  I2FP.F32.U32 R21, R21 ;  /* 0x0000001500157245 */ /* 0x000fe20000201000 */
[----:B-----5:R-:W-:Y:S01]  /*3c1d0*/  HADD2.F32 R188, -RZ, R156.H0_H0 ;  /* 0x2000009cffbc7230 */ /* 0x020fe20000004100 */
[----:B------:R-:W-:Y:S01]  /*3c1e0*/  LOP3.LUT R11, R11, 0xfffffffd, RZ, 0xc0, !PT ;  /* 0xfffffffd0b0b7812 */ /* 0x000fe200078ec0ff */
[----:B------:R-:W-:Y:S01]  /*3c1f0*/  HADD2.F32 R208, -RZ, R44.H0_H0 ;  /* 0x2000002cffd07230 */ /* 0x000fe20000004100 */
[----:B------:R-:W-:Y:S01]  /*3c200*/  BSSY.RECONVERGENT B1, `(.L_x_14254) ;  /* 0x0000062000017945 */ /* 0x000fe20003800200 */
[----:B------:R-:W-:Y:S01]  /*3c210*/  HADD2.F32 R226, -RZ, R32.H0_H0 ;  /* 0x20000020ffe27230 */ /* 0x000fe20000004100 */
[----:B------:R-:W2:Y:S01]  /*3c220*/  LDC R219, c[0x0][0x404] ;  /* 0x00010100ffdb7b82 */ /* 0x000ea20000000800 */
[----:B------:R-:W-:Y:S01]  /*3c230*/  FMUL.FTZ R188, R188, R223 ;  /* 0x000000dfbcbc7220 */ /* 0x000fe20000410000 */
[----:B0-----:R-:W-:Y:S01]  /*3c240*/  MOV R169, R10 ;  /* 0x0000000a00a97202 */ /* 0x001fe20000000f00 */
[----:B------:R-:W-:-:S02]  /*3c250*/  FFMA.FTZ R168, R21, R6, 1.1641532182693481445e-10 ;  /* 0x2f00000015a87423 */ /* 0x000fc40000010006 */
[----:B-1----:R-:W-:-:S03]  /*3c260*/  FMUL.FTZ R188, R188, R221 ;  /* 0x000000ddbcbc7220 */ /* 0x002fc60000410000 */
[----:B--2---:R-:W-:-:S04]  /*3c270*/  FSETP.GTU.FTZ.AND P0, PT, R168, R219, PT ;  /* 0x000000dba800720b */ /* 0x004fc80003f1c000 */
[----:B------:R-:W-:Y:S01]  /*3c280*/  FSEL R21, R188, RZ, !P0 ;  /* 0x000000ffbc157208 */ /* 0x000fe20004000000 */
[----:B------:R-:W-:Y:S01]  /*3c290*/  IMAD.MOV.U32 R188, RZ, RZ, 0x2 ;  /* 0x00000002ffbc7424 */ /* 0x000fe200078e00ff */
        /* <DEDUP_REMOVED lines=13> */
.L_x_14256:
        /* <DEDUP_REMOVED lines=13> */
.L_x_14258:
[----:B------:R-:W-:Y:S05]  /*3c440*/  BSYNC.RECONVERGENT B2 ;  /* 0x0000000000027941 */ /* 0x000fea0003800200 */
.L_x_14257:
        /* <DEDUP_REMOVED lines=59> */
[----:B------:R-:W-:Y:S01]  /*3c800*/  MOV R230, R168 ;  /* 0x000000a800e67202 */ /* 0x000fe20000000f00 */
[----:B------:R-:W-:-:S07]  /*3c810*/  IMAD.MOV.U32 R188, RZ, RZ, RZ ;  /* 0x000000ffffbc7224 */ /* 0x000fce00078e00ff */
.L_x_14255:
[----:B------:R-:W-:Y:S05]  /*3c820*/  BSYNC.RECONVERGENT B1 ;  /* 0x0000000000017941 */ /* 0x000fea0003800200 */
.L_x_14254:
        /* <DEDUP_REMOVED lines=24> */
.L_x_14261:
        /* <DEDUP_REMOVED lines=13> */
.L_x_14263:
[----:B------:R-:W-:Y:S05]  /*3ca80*/  BSYNC.RECONVERGENT B2 ;  /* 0x0000000000027941 */ /* 0x000fea0003800200 */
.L_x_14262:
        /* <DEDUP_REMOVED lines=61> */
.L_x_14260:
[----:B------:R-:W-:Y:S05]  /*3ce60*/  BSYNC.RECONVERGENT B1 ;  /* 0x0000000000017941 */ /* 0x000fea0003800200 */
.L_x_14259:
        /* <DEDUP_REMOVED lines=24> */
.L_x_14266:
        /* <DEDUP_REMOVED lines=13> */
.L_x_14268:
[----:B------:R-:W-:Y:S05]  /*3d0c0*/  BSYNC.RECONVERGENT B2 ;  /* 0x0000000000027941 */ /* 0x000fea0003800200 */
.L_x_14267:
        /* <DEDUP_REMOVED lines=61> */
.L_x_14265:
[----:B------:R-:W-:Y:S05]  /*3d4a0*/  BSYNC.RECONVERGENT B1 ;  /* 0x0000000000017941 */ /* 0x000fea0003800200 */
.L_x_14264:
        /* <DEDUP_REMOVED lines=24> */
.L_x_14271:
        /* <DEDUP_REMOVED lines=13> */
.L_x_14273:
[----:B------:R-:W-:Y:S05]  /*3d700*/  BSYNC.RECONVERGENT B2 ;  /* 0x0000000000027941 */ /* 0x000fea0003800200 */
.L_x_14272:
        /* <DEDUP_REMOVED lines=61> */
.L_x_14270:
[----:B------:R-:W-:Y:S05]  /*3dae0*/  BSYNC.RECONVERGENT B1 ;  /* 0x0000000000017941 */ /* 0x000fea0003800200 */
.L_x_14269:
[----:B------:R-:W-:Y:S01]  /*3daf0*/  I2FP.F32.U32 R157, R157 ;  /* 0x0000009d009d7245 */ /* 0x000fe20000201000 */
[----:B------:R-:W-:Y:S01]  /*3db00*/  HADD2.F32 R208, -RZ, R158.H0_H0 ;  /* 0x2000009effd07230 */ /* 0x000fe20000004100 */
[----:B------:R-:W-:Y:S01]  /*3db10*/  ISETP.NE.AND P4, PT, R209, 0x1, PT ;  /* 0x00000001d100780c */ /* 0x000fe20003f85270 */
[----:B------:R-:W-:Y:S01]  /*3db20*/  HADD2.F32 R226, -RZ, R46.H0_H0 ;  /* 0x2000002effe27230 */ /* 0x000fe20000004100 */
[----:B------:R-:W-:Y:S01]  /*3db30*/  BSSY.RECONVERGENT B1, `(.L_x_14274) ;  /* 0x000005f000017945 */ /* 0x000fe20003800200 */
[----:B------:R-:W-:Y:S01]  /*3db40*/  FFMA.FTZ R156, R157, R6, 1.1641532182693481445e-10 ;  /* 0x2f0000009d9c7423 */ /* 0x000fe20000010006 */
[----:B------:R-:W-:Y:S01]  /*3db50*/  FMUL.FTZ R208, R208, R223 ;  /* 0x000000dfd0d07220 */ /* 0x000fe20000410000 */
[----:B------:R-:W-:Y:S01]  /*3db60*/  HADD2.F32 R228, -RZ, R34.H0_H0 ;  /* 0x20000022ffe47230 */ /* 0x000fe20000004100 */
[----:B------:R-:W-:Y:S01]  /*3db70*/  MOV R157, R10 ;  /* 0x0000000a009d7202 */ /* 0x000fe20000000f00 */
[----:B------:R-:W-:Y:S02]  /*3db80*/  IMAD.MOV.U32 R225, RZ, RZ, 0x2 ;  /* 0x00000002ffe17424 */ /* 0x000fe400078e00ff */
[----:B------:R-:W-:Y:S01]  /*3db90*/  FMUL.FTZ R208, R208, R221 ;  /* 0x000000ddd0d07220 */ /* 0x000fe20000410000 */
[----:B------:R-:W-:-:S04]  /*3dba0*/  FSETP.GTU.FTZ.AND P3, PT, R156, R219, PT ;  /* 0x000000db9c00720b */ /* 0x000fc80003f7c000 */
        /* <DEDUP_REMOVED lines=12> */
.L_x_14276:
        /* <DEDUP_REMOVED lines=13> */
.L_x_14278:
[----:B------:R-:W-:Y:S05]  /*3dd40*/  BSYNC.RECONVERGENT B2 ;  /* 0x0000000000027941 */ /* 0x000fea0003800200 */
.L_x_14277:
        /* <DEDUP_REMOVED lines=61> */
.L_x_14275:
[----:B------:R-:W-:Y:S05]  /*3e120*/  BSYNC.RECONVERGENT B1 ;  /* 0x0000000000017941 */ /* 0x000fea0003800200 */
.L_x_14274:
        /* <DEDUP_REMOVED lines=9> */
[----:B------:R-:W-:-:S04]  /*3e1c0*/  FSETP.GTU.FTZ.AND P4, PT, R156, R219, PT ;  /* 0x000000db9c00720b */ /* 0x000fc80003f9c000 */
        /* <DEDUP_REMOVED lines=14> */
.L_x_14281:
        /* <DEDUP_REMOVED lines=13> */
.L_x_14283:
[----:B------:R-:W-:Y:S05]  /*3e380*/  BSYNC.RECONVERGENT B2 ;  /* 0x0000000000027941 */ /* 0x000fea0003800200 */
.L_x_14282:
        /* <DEDUP_REMOVED lines=61> */
.L_x_14280:
[----:B------:R-:W-:Y:S05]  /*3e760*/  BSYNC.RECONVERGENT B1 ;  /* 0x0000000000017941 */ /* 0x000fea0003800200 */
.L_x_14279:
        /* <DEDUP_REMOVED lines=24> */
.L_x_14286:
        /* <DEDUP_REMOVED lines=15> */
.L_x_14288:
[----:B------:R-:W-:Y:S05]  /*3e9e0*/  BSYNC.RECONVERGENT B2 ;  /* 0x0000000000027941 */ /* 0x000fea0003800200 */
.L_x_14287:
        /* <DEDUP_REMOVED lines=61> */
.L_x_14285:
[----:B------:R-:W-:Y:S05]  /*3edc0*/  BSYNC.RECONVERGENT B1 ;  /* 0x0000000000017941 */ /* 0x000fea0003800200 */
.L_x_14284:
[----:B------:R-:W-:Y:S01]  /*3edd0*/  I2FP.F32.U32 R156, R157 ;  /* 0x0000009d009c7245 */ /* 0x000fe20000201000 */
[----:B------:R-:W-:Y:S02]  /*3ede0*/  HFMA2 R157, -RZ, RZ, 0.1171875, 0 ;  /* 0x2f800000ff9d7431 */ /* 0x000fe400000001ff */
[----:B------:R-:W-:Y:S02]  /*3edf0*/  HADD2.F32 R158, -RZ, R159.H1_H1 ;  /* 0x3000009fff9e7230 */ /* 0x000fe40000004100 */
[----:B------:R-:W-:-:S03]  /*3ee00*/  HADD2.F32 R159, -RZ, R35.H1_H1 ;  /* 0x30000023ff9f7230 */ /* 0x000fc60000004100 */
[----:B------:R-:W-:Y:S01]  /*3ee10*/  FMUL.FTZ R158, R158, R223 ;  /* 0x000000df9e9e7220 */ /* 0x000fe20000410000 */
[----:B------:R-:W-:-:S03]  /*3ee20*/  FFMA.FTZ R156, R156, R157, 1.1641532182693481445e-10 ;  /* 0x2f0000009c9c7423 */ /* 0x000fc6000001009d */
[----:B------:R-:W-:Y:S01]  /*3ee30*/  FMUL.FTZ R158, R158, R221 ;  /* 0x000000dd9e9e7220 */ /* 0x000fe20000410000 */
[----:B------:R-:W-:Y:S01]  /*3ee40*/  HADD2.F32 R157, -RZ, R47.H1_H1 ;  /* 0x3000002fff9d7230 */ /* 0x000fe20000004100 */
[----:B------:R-:W-:Y:S02]  /*3ee50*/  FSETP.GTU.FTZ.AND P6, PT, R156, R219, PT ;  /* 0x000000db9c00720b */ /* 0x000fe40003fdc000 */
[----:B------:R-:W-:Y:S02]  /*3ee60*/  F2FP.F16.F32.PACK_AB R156, R168, R21 ;  /* 0x00000015a89c723e */ /* 0x000fe400000000ff */
[----:B------:R-:W-:Y:S02]  /*3ee70*/  FSEL R158, R158, RZ, !P6 ;  /* 0x000000ff9e9e7208 */ /* 0x000fe40007000000 */
[----:B------:R-:W-:-:S03]  /*3ee80*/  PLOP3.LUT P6, PT, P6, PT, PT, 0x8, 0x80 ;  /* 0x000000000080781c */ /* 0x000fc600037ce170 */
[----:B------:R-:W-:Y:S01]  /*3ee90*/  FFMA.FTZ R219, R158, R157, R159 ;  /* 0x0000009d9edb7223 */ /* 0x000fe2000001009f */
[----:B------:R-:W-:Y:S02]  /*3eea0*/  F2FP.F16.F32.PACK_AB R158, R208, R189 ;  /* 0x000000bdd09e723e */ /* 0x000fe400000000ff */
[----:B------:R-:W-:Y:S02]  /*3eeb0*/  F2FP.F16.F32.PACK_AB R157, R188, R169 ;  /* 0x000000a9bc9d723e */ /* 0x000fe400000000ff */
[----:B------:R-:W-:Y:S01]  /*3eec0*/  F2FP.F16.F32.PACK_AB R159, R219, R209 ;  /* 0x000000d1db9f723e */ /* 0x000fe200000000ff */
[----:B------:R-:W-:Y:S06]  /*3eed0*/  BRA `(.L_x_14289) ;  /* 0x0000003000987947 */ /* 0x000fec0003800000 */
.L_x_14248:
        /* <DEDUP_REMOVED lines=16> */
.L_x_14292:
        /* <DEDUP_REMOVED lines=13> */
.L_x_14294:
[----:B------:R-:W-:Y:S05]  /*3f0b0*/  BSYNC.RECONVERGENT B2 ;  /* 0x0000000000027941 */ /* 0x000fea0003800200 */
.L_x_14293:
        /* <DEDUP_REMOVED lines=60> */
.L_x_14291:
[----:B------:R-:W-:Y:S05]  /*3f480*/  BSYNC.RECONVERGENT B1 ;  /* 0x0000000000017941 */ /* 0x000fea0003800200 */
.L_x_14290:
[----:B------:R-:W1:Y:S01]  /*3f490*/  LDC R221, c[0x0][0x408] ;  /* 0x00010200ffdd7b82 */ /* 0x000e620000000800 */
[----:B------:R-:W-:Y:S01]  /*3f4a0*/  HFMA2 R6, -RZ, RZ, 0.1171875, 0 ;  /* 0x2f800000ff067431 */ /* 0x000fe200000001ff */
[----:B------:R-:W-:Y:S01]  /*3f4b0*/  I2FP.F32.U32 R21, R21 ;  /* 0x0000001500157245 */ /* 0x000fe20000201000 */
[----:B-----5:R-:W-:Y:S01]  /*3f4c0*/  HADD2.F32 R188, -RZ, R156.H0_H0 ;  /* 0x2000009cffbc7230 */ /* 0x020fe20000004100 */
[----:B------:R-:W-:Y:S01]  /*3f4d0*/  LOP3.LUT R11, R11, 0xfffffffd, RZ, 0xc0, !PT ;  /* 0xfffffffd0b0b7812 */ /* 0x000fe200078ec0ff */
[----:B------:R-:W-:Y:S01]  /*3f4e0*/  HADD2.F32 R208, -RZ, R44.H0_H0 ;  /* 0x2000002cffd07230 */ /* 0x000fe20000004100 */
[----:B------:R-:W-:Y:S01]  /*3f4f0*/  BSSY.RECONVERGENT B1, `(.L_x_14295) ;  /* 0x0000061000017945 */ /* 0x000fe20003800200 */
[----:B0-----:R-:W-:Y:S01]  /*3f500*/  MOV R169, R10 ;  /* 0x0000000a00a97202 */ /* 0x001fe20000000f00 */
[----:B------:R-:W0:Y:S01]  /*3f510*/  LDC R219, c[0x0][0x404] ;  /* 0x00010100ffdb7b82 */ /* 0x000e220000000800 */
[----:B------:R-:W-:Y:S01]  /*3f520*/  FMUL.FTZ R188, R188, R223 ;  /* 0x000000dfbcbc7220 */ /* 0x000fe20000410000 */
[----:B------:R-:W-:-:S03]  /*3f530*/  FFMA.FTZ R168, R21, R6, 1.1641532182693481445e-10 ;  /* 0x2f00000015a87423 */ /* 0x000fc60000010006 */
[----:B-1----:R-:W-:Y:S01]  /*3f540*/  FMUL.FTZ R21, R188, R221 ;  /* 0x000000ddbc157220 */ /* 0x002fe20000410000 */
[----:B------:R-:W-:Y:S01]  /*3f550*/  IMAD.MOV.U32 R188, RZ, RZ, 0x2 ;  /* 0x00000002ffbc7424 */ /* 0x000fe200078e00ff */
[----:B0-----:R-:W-:-:S04]  /*3f560*/  FSETP.GTU.FTZ.AND P0, PT, R168, R219, PT ;  /* 0x000000dba800720b */ /* 0x001fc80003f1c000 */
        /* <DEDUP_REMOVED lines=14> */
.L_x_14297:
        /* <DEDUP_REMOVED lines=13> */
.L_x_14299:
[----:B------:R-:W-:Y:S05]  /*3f720*/  BSYNC.RECONVERGENT B2 ;  /* 0x0000000000027941 */ /* 0x000fea0003800200 */
.L_x_14298:
        /* <DEDUP_REMOVED lines=61> */
.L_x_14296:
[----:B------:R-:W-:Y:S05]  /*3fb00*/  BSYNC.RECONVERGENT B1 ;  /* 0x0000000000017941 */ /* 0x000fea0003800200 */
.L_x_14295:
        /* <DEDUP_REMOVED lines=23> */
.L_x_14302:
        /* <DEDUP_REMOVED lines=13> */
.L_x_14304:
[----:B------:R-:W-:Y:S05]  /*3fd50*/  BSYNC.RECONVERGENT B2 ;  /* 0x0000000000027941 */ /* 0x000fea0003800200 */
.L_x_14303:
        /* <DEDUP_REMOVED lines=61> */
.L_x_14301:
[----:B------:R-:W-:Y:S05]  /*40130*/  BSYNC.RECONVERGENT B1 ;  /* 0x0000000000017941 */ /* 0x000fea0003800200 */
.L_x_14300:
        /* <DEDUP_REMOVED lines=23> */
.L_x_14307:
        /* <DEDUP_REMOVED lines=13> */
.L_x_14309:
[----:B------:R-:W-:Y:S05]  /*40380*/  BSYNC.RECONVERGENT B2 ;  /* 0x0000000000027941 */ /* 0x000fea0003800200 */
.L_x_14308:
        /* <DEDUP_REMOVED lines=61> */
.L_x_14306:
[----:B------:R-:W-:Y:S05]  /*40760*/  BSYNC.RECONVERGENT B1 ;  /* 0x0000000000017941 */ /* 0x000fea0003800200 */
.L_x_14305:
        /* <DEDUP_REMOVED lines=23> */
.L_x_14312:
        /* <DEDUP_REMOVED lines=13> */
.L_x_14314:
[----:B------:R-:W-:Y:S05]  /*409b0*/  BSYNC.RECONVERGENT B2 ;  /* 0x0000000000027941 */ /* 0x000fea0003800200 */
.L_x_14313:
        /* <DEDUP_REMOVED lines=61> */
.L_x_14311:
[----:B------:R-:W-:Y:S05]  /*40d90*/  BSYNC.RECONVERGENT B1 ;  /* 0x0000000000017941 */ /* 0x000fea0003800200 */
.L_x_14310:
        /* <DEDUP_REMOVED lines=23> */
.L_x_14317:
        /* <DEDUP_REMOVED lines=13> */
.L_x_14319:
[----:B------:R-:W-:Y:S05]  /*40fe0*/  BSYNC.RECONVERGENT B2 ;  /* 0x0000000000027941 */ /* 0x000fea0003800200 */
.L_x_14318:
        /* <DEDUP_REMOVED lines=61> */
.L_x_14316:
[----:B------:R-:W-:Y:S05]  /*413c0*/  BSYNC.RECONVERGENT B1 ;  /* 0x0000000000017941 */ /* 0x000fea0003800200 */
.L_x_14315:
        /* <DEDUP_REMOVED lines=23> */
.L_x_14322:
        /* <DEDUP_REMOVED lines=13> */
.L_x_14324:
[----:B------:R-:W-:Y:S05]  /*41610*/  BSYNC.RECONVERGENT B2 ;  /* 0x0000000000027941 */ /* 0x000fea0003800200 */
.L_x_14323:
        /* <DEDUP_REMOVED lines=58> */
[----:B------:R-:W-:Y:S01]  /*419c0*/  HFMA2 R226, -RZ, RZ, 0, 0 ;  /* 0x00000000ffe27431 */ /* 0x000fe200000001ff */
[----:B------:R-:W-:Y:S01]  /*419d0*/  MOV R157, R230 ;  /* 0x000000e6009d7202 */ /* 0x000fe20000000f00 */
[----:B------:R-:W-:-:S07]  /*419e0*/  IMAD.MOV.U32 R230, RZ, RZ, R156 ;  /* 0x000000ffffe67224 */ /* 0x000fce00078e009c */
.L_x_14321:
[----:B------:R-:W-:Y:S05]  /*419f0*/  BSYNC.RECONVERGENT B1 ;  /* 0x0000000000017941 */ /* 0x000fea0003800200 */
.L_x_14320:
        /* <DEDUP_REMOVED lines=9> */
[----:B------:R-:W-:Y:S01]  /*41a90*/  FSETP.GTU.FTZ.AND P5, PT, R6, R219, PT ;  /* 0x000000db0600720b */ /* 0x000fe20003fbc000 */
[----:B------:R-:W-:-:S03]  /*41aa0*/  IMAD.MOV.U32 R6, RZ, RZ, 0x2 ;  /* 0x00000002ff067424 */ /* 0x000fc600078e00ff */
        /* <DEDUP_REMOVED lines=12> */
.L_x_14327:
        /* <DEDUP_REMOVED lines=15> */
.L_x_14329:
[----:B------:R-:W-:Y:S05]  /*41c60*/  BSYNC.RECONVERGENT B2 ;  /* 0x0000000000027941 */ /* 0x000fea0003800200 */
.L_x_14328:
        /* <DEDUP_REMOVED lines=61> */
.L_x_14326:
[----:B------:R-:W-:Y:S05]  /*42040*/  BSYNC.RECONVERGENT B1 ;  /* 0x0000000000017941 */ /* 0x000fea0003800200 */
.L_x_14325:
[----:B------:R-:W-:Y:S01]  /*42050*/  I2FP.F32.U32 R156, R157 ;  /* 0x0000009d009c7245 */ /* 0x000fe20000201000 */
[----:B------:R-:W-:Y:S02]  /*42060*/  HFMA2 R157, -RZ, RZ, 0.1171875, 0 ;  /* 0x2f800000ff9d7431 */ /* 0x000fe400000001ff */
[----:B------:R-:W-:Y:S02]  /*42070*/  HADD2.F32 R158, -RZ, R159.H1_H1 ;  /* 0x3000009fff9e7230 */ /* 0x000fe40000004100 */
[----:B------:R-:W-:-:S03]  /*42080*/  HADD2.F32 R226, -RZ, R47.H1_H1 ;  /* 0x3000002fffe27230 */ /* 0x000fc60000004100 */
[----:B------:R-:W-:Y:S01]  /*42090*/  FMUL.FTZ R158, R158, R223 ;  /* 0x000000df9e9e7220 */ /* 0x000fe20000410000 */
[----:B------:R-:W-:-:S03]  /*420a0*/  FFMA.FTZ R156, R156, R157, 1.1641532182693481445e-10 ;  /* 0x2f0000009c9c7423 */ /* 0x000fc6000001009d */
[----:B------:R-:W-:Y:S01]  /*420b0*/  FMUL.FTZ R158, R158, R221 ;  /* 0x000000dd9e9e7220 */ /* 0x000fe20000410000 */
[----:B------:R-:W-:Y:S02]  /*420c0*/  F2FP.F16.F32.PACK_AB R157, R188, R169 ;  /* 0x000000a9bc9d723e */ /* 0x000fe400000000ff */
[----:B------:R-:W-:Y:S02]  /*420d0*/  FSETP.GTU.FTZ.AND P6, PT, R156, R219, PT ;  /* 0x000000db9c00720b */ /* 0x000fe40003fdc000 */
[----:B------:R-:W-:Y:S02]  /*420e0*/  F2FP.F16.F32.PACK_AB R156, R168, R21 ;  /* 0x00000015a89c723e */ /* 0x000fe400000000ff */
[----:B------:R-:W-:Y:S02]  /*420f0*/  FSEL R219, R158, RZ, !P6 ;  /* 0x000000ff9edb7208 */ /* 0x000fe40007000000 */
[----:B------:R-:W-:Y:S02]  /*42100*/  PLOP3.LUT P6, PT, P6, PT, PT, 0x8, 0x80 ;  /* 0x000000000080781c */ /* 0x000fe400037ce170 */
[----:B------:R-:W-:Y:S01]  /*42110*/  F2FP.F16.F32.PACK_AB R158, R208, R189 ;  /* 0x000000bdd09e723e */ /* 0x000fe200000000ff */
[----:B------:R-:W-:-:S05]  /*42120*/  FMUL.FTZ R219, R226, R219 ;  /* 0x000000dbe2db7220 */ /* 0x000fca0000410000 */
[----:B------:R-:W-:-:S07]  /*42130*/  F2FP.F16.F32.PACK_AB R159, R219, R209 ;  /* 0x000000d1db9f723e */ /* 0x000fce00000000ff */
.L_x_14289:
        /* <DEDUP_REMOVED lines=20> */
.L_x_14247:
[----:B------:R-:W-:Y:S05]  /*42280*/  BSYNC.RECONVERGENT B0 ;  /* 0x0000000000007941 */ /* 0x000fea0003800200 */
.L_x_14246:
        /* <DEDUP_REMOVED lines=9> */
[----:B------:R-:W-:Y:S01]  /*42320*/  ISETP.GT.U32.AND P1, PT, R0, 0xbf, PT ;  /* 0x000000bf0000780c */ /* 0x000fe20003f24070 */
        /* <DEDUP_REMOVED lines=278> */
.L_x_14363:
[----:B------:R-:W-:Y:S01]  /*43490*/  LOP3.LUT P2, RZ, R222, 0x1f, RZ, 0xc0, !PT ;  /* 0x0000001fdeff7812 */ /* 0x000fe2000784c0ff */
[----:B------:R-:W-:Y:S01]  /*434a0*/  FMUL.FTZ R156, R225, R225 ;  /* 0x000000e1e19c7220 */ /* 0x000fe20000410000 */
[----:B------:R-:W-:Y:S01]  /*434b0*/  ISETP.NE.AND P0, PT, RZ, UR11, PT ;  /* 0x0000000bff007c0c */ /* 0x000fe2000bf05270 */
[----:B01----:R-:W-:Y:S01]  /*434c0*/  FADD.FTZ R224, R224, R227 ;  /* 0x000000e3e0e07221 */ /* 0x003fe20000010000 */
[----:B------:R-:W-:Y:S01]  /*434d0*/  LOP3.LUT P1, RZ, R11, 0x80, RZ, 0xc0, !PT ;  /* 0x000000800bff7812 */ /* 0x000fe2000782c0ff */
[----:B------:R-:W-:Y:S01]  /*434e0*/  BSSY.RECONVERGENT B0, `(.L_x_14331) ;  /* 0x000003d000007945 */ /* 0x000fe20003800200 */
        /* <DEDUP_REMOVED lines=12> */
[--C-:B0-----:R-:W-:Y:S01]  /*435b0*/  FADD.FTZ R156, R12, -R222.reuse ;  /* 0x800000de0c9c7221 */ /* 0x101fe20000010000 */
        /* <DEDUP_REMOVED lines=8> */
[----:B------:R-:W-:Y:S01]  /*43640*/  FFMA.FTZ R156, R156, R157, R159 ;  /* 0x0000009d9c9c7223 */ /* 0x000fe2000001009f */
[----:B------:R-:W-:Y:S02]  /*43650*/  HADD2.F32 R159, -RZ, R154.H0_H0 ;  /* 0x2000009aff9f7230 */ /* 0x000fe40000004100 */
[----:B------:R-:W-:Y:S01]  /*43660*/  FMUL.FTZ R224, R223, R224 ;  /* 0x000000e0dfe07220 */ /* 0x000fe20000410000 */
[--C-:B------:R-:W-:Y:S01]  /*43670*/  FADD.FTZ R226, R210, -R222.reuse ;  /* 0x800000ded2e27221 */ /* 0x100fe20000010000 */
[----:B------:R-:W-:Y:S01]  /*43680*/  FFMA.FTZ R157, R158, R225, R227 ;  /* 0x000000e19e9d7223 */ /* 0x000fe200000100e3 */
[----:B------:R-:W-:Y:S02]  /*43690*/  HADD2.F32 R225, -RZ, R150.H0_H0 ;  /* 0x20000096ffe17230 */ /* 0x000fe40000004100 */
[----:B------:R-:W-:Y:S01]  /*436a0*/  FADD.FTZ R158, R191, -R222 ;  /* 0x800000debf9e7221 */ /* 0x000fe20000010000 */
[----:B------:R-:W-:Y:S02]  /*436b0*/  HADD2.F32 R227, -RZ, R155.H0_H0 ;  /* 0x2000009bffe37230 */ /* 0x000fe40000004100 */
[----:B------:R-:W-:Y:S01]  /*436c0*/  FMUL.FTZ R226, R223, R226 ;  /* 0x000000e2dfe27220 */ /* 0x000fe20000410000 */
[----:B------:R-:W-:-:S02]  /*436d0*/  HADD2.F32 R229, -RZ, R151.H0_H0 ;  /* 0x20000097ffe57230 */ /* 0x000fc40000004100 */
[----:B------:R-:W-:Y:S01]  /*436e0*/  FFMA.FTZ R228, R224, R159, R225 ;  /* 0x0000009fe0e47223 */ /* 0x000fe200000100e1 */
[----:B------:R-:W-:Y:S01]  /*436f0*/  HADD2.F32 R231, -RZ, R155.H1_H1 ;  /* 0x3000009bffe77230 */ /* 0x000fe20000004100 */
[----:B------:R-:W0:Y:S01]  /*43700*/  LDC.64 R224, c[0x0][0x428] ;  /* 0x00010a00ffe07b82 */ /* 0x000e220000000a00 */
[----:B------:R-:W-:Y:S02]  /*43710*/  HADD2.F32 R233, -RZ, R151.H1_H1 ;  /* 0x30000097ffe97230 */ /* 0x000fe40000004100 */
[----:B------:R-:W-:Y:S01]  /*43720*/  FMUL.FTZ R158, R223, R158 ;  /* 0x0000009edf9e7220 */ /* 0x000fe20000410000 */
[--C-:B------:R-:W-:Y:S01]  /*43730*/  FADD.FTZ R230, R190, -R222.reuse ;  /* 0x800000debee67221 */ /* 0x100fe20000010000 */
[----:B------:R-:W-:Y:S02]  /*43740*/  HADD2.F32 R159, -RZ, R152.H1_H1 ;  /* 0x30000098ff9f7230 */ /* 0x000fe40000004100 */
        /* <DEDUP_REMOVED lines=13> */
[----:B------:R-:W-:Y:S02]  /*43820*/  FFMA.FTZ R233, R230, R233, R235 ;  /* 0x000000e9e6e97223 */ /* 0x000fe400000100eb */
[----:B------:R-:W-:Y:S01]  /*43830*/  F2FP.F16.F32.PACK_AB R157, R226, R157 ;  /* 0x0000009de29d723e */ /* 0x000fe200000000ff */
[----:B------:R-:W-:Y:S01]  /*43840*/  FFMA.FTZ R227, R158, R159, R227 ;  /* 0x0000009f9ee37223 */ /* 0x000fe200000100e3 */
[----:B------:R-:W-:Y:S01]  /*43850*/  F2FP.F16.F32.PACK_AB R159, R237, R232 ;  /* 0x000000e8ed9f723e */ /* 0x000fe200000000ff */
[C---:B0-----:R-:W-:Y:S01]  /*43860*/  IMAD.WIDE.U32 R224, R220.reuse, 0x10, R224 ;  /* 0x00000010dce07825 */ /* 0x041fe200078e00e0 */
[----:B------:R-:W-:Y:S02]  /*43870*/  F2FP.F16.F32.PACK_AB R158, R233, R228 ;  /* 0x000000e4e99e723e */ /* 0x000fe400000000ff */
[----:B------:R-:W-:Y:S02]  /*43880*/  F2FP.F16.F32.PACK_AB R156, R227, R156 ;  /* 0x0000009ce39c723e */ /* 0x000fe400000000ff */
[----:B------:R-:W-:-:S03]  /*43890*/  IADD3 R220, PT, PT, R220, 0x20, RZ ;  /* 0x00000020dcdc7810 */ /* 0x000fc60007ffe0ff */
[----:B------:R1:W-:Y:S04]  /*438a0*/  STG.E.128 desc[UR6][R224.64], R156 ;  /* 0x0000009ce0007986 */ /* 0x0003e8000c101d06 */
.L_x_14332:
[----:B------:R-:W-:Y:S05]  /*438b0*/  BSYNC.RECONVERGENT B0 ;  /* 0x0000000000007941 */ /* 0x000fea0003800200 */
.L_x_14331:
        /* <DEDUP_REMOVED lines=48> */
[----:B------:R-:W-:Y:S01]  /*43bc0*/  F2FP.F16.F32.PACK_AB R156, R227, R156 ;  /* 0x0000009ce39c723e */ /* 0x000fe200000000ff */
[----:B------:R-:W-:-:S04]  /*43bd0*/  VIADD R220, R220, 0x20 ;  /* 0x00000020dcdc7836 */ /* 0x000fc80000000000 */
[----:B------:R2:W-:Y:S03]  /*43be0*/  STG.E.128 desc[UR6][R224.64], R156 ;  /* 0x0000009ce0007986 */ /* 0x0005e6000c101d06 */
.L_x_14334:
[----:B------:R-:W-:Y:S05]  /*43bf0*/  BSYNC.RECONVERGENT B0 ;  /* 0x0000000000007941 */ /* 0x000fea0003800200 */
.L_x_14333:
        /* <DEDUP_REMOVED lines=51> */
.L_x_14336:
[----:B------:R-:W-:Y:S05]  /*43f30*/  BSYNC.RECONVERGENT B0 ;  /* 0x0000000000007941 */ /* 0x000fea0003800200 */
.L_x_14335:
        /* <DEDUP_REMOVED lines=51> */
.L_x_14338:
[----:B------:R-:W-:Y:S05]  /*44270*/  BSYNC.RECONVERGENT B0 ;  /* 0x0000000000007941 */ /* 0x000fea0003800200 */
.L_x_14337:
        /* <DEDUP_REMOVED lines=51> */
.L_x_14340:
[----:B------:R-:W-:Y:S05]  /*445b0*/  BSYNC.RECONVERGENT B0 ;  /* 0x0000000000007941 */ /* 0x000fea0003800200 */
.L_x_14339:
        /* <DEDUP_REMOVED lines=51> */
.L_x_14342:
[----:B------:R-:W-:Y:S05]  /*448f0*/  BSYNC.RECONVERGENT B0 ;  /* 0x0000000000007941 */ /* 0x000fea0003800200 */
.L_x_14341:
        /* <DEDUP_REMOVED lines=51> */
.L_x_14344:
[----:B------:R-:W-:Y:S05]  /*44c30*/  BSYNC.RECONVERGENT B0 ;  /* 0x0000000000007941 */ /* 0x000fea0003800200 */
.L_x_14343:
        /* <DEDUP_REMOVED lines=51> */
.L_x_14346:
[----:B------:R-:W-:Y:S05]  /*44f70*/  BSYNC.RECONVERGENT B0 ;  /* 0x0000000000007941 */ /* 0x000fea0003800200 */
.L_x_14345:
        /* <DEDUP_REMOVED lines=51> */
.L_x_14348:
[----:B------:R-:W-:Y:S05]  /*452b0*/  BSYNC.RECONVERGENT B0 ;  /* 0x0000000000007941 */ /* 0x000fea0003800200 */
.L_x_14347:
[----:B------:R-:W-:Y:S01]  /*452c0*/  LOP3.LUT P0, RZ, R11, 0x10, RZ, 0xc0, !PT ;  /* 0x000000100bff7812 */ /* 0x000fe2000780c0ff */
[----:B------:R-:W-:-:S12]  /*452d0*/  BSSY.RECONVERGENT B0, `(.L_x_14349) ;  /* 0x0000031000007945 */ /* 0x000fd80003800200 */
[----:B------:R-:W-:Y:S05]  /*452e0*/  @!P0 BRA `(.L_x_14350) ;  /* 0x0000000000bc8947 */ /* 0x000fea0003800000 */
[--C-:B01234-:R-:W-:Y:S01]  /*452f0*/  FADD.FTZ R156, R21, -R222.reuse ;  /* 0x800000de159c7221 */ /* 0x11ffe20000010000 */
[----:B-----5:R-:W-:Y:S02]  /*45300*/  HADD2.F32 R157, -RZ, R40.H0_H0 ;  /* 0x20000028ff9d7230 */ /* 0x020fe40000004100 */
        /* <DEDUP_REMOVED lines=10> */
[--C-:B------:R-:W-:Y:S01]  /*453b0*/  FADD.FTZ R158, R168, -R222.reuse ;  /* 0x800000dea89e7221 */ /* 0x100fe20000010000 */
[----:B------:R-:W-:Y:S02]  /*453c0*/  HADD2.F32 R229, -RZ, R38.H0_H0 ;  /* 0x20000026ffe57230 */ /* 0x000fe40000004100 */
[--C-:B------:R-:W-:Y:S01]  /*453d0*/  FADD.FTZ R228, R188, -R222.reuse ;  /* 0x800000debce47221 */ /* 0x100fe20000010000 */
[--C-:B------:R-:W-:Y:S01]  /*453e0*/  FADD.FTZ R232, R208, -R222.reuse ;  /* 0x800000ded0e87221 */ /* 0x100fe20000010000 */
[----:B------:R-:W-:Y:S02]  /*453f0*/  HADD2.F32 R231, -RZ, R43.H0_H0 ;  /* 0x2000002bffe77230 */ /* 0x000fe40000004100 */
[C---:B------:R-:W-:Y:S01]  /*45400*/  FMUL.FTZ R226, R223.reuse, R226 ;  /* 0x000000e2dfe27220 */ /* 0x040fe20000410000 */
[----:B------:R-:W-:Y:S02]  /*45410*/  HADD2.F32 R233, -RZ, R39.H0_H0 ;  /* 0x20000027ffe97230 */ /* 0x000fe40000004100 */
[----:B------:R-:W-:Y:S01]  /*45420*/  FMUL.FTZ R230, R223, R230 ;  /* 0x000000e6dfe67220 */ /* 0x000fe20000410000 */
[----:B------:R-:W-:Y:S01]  /*45430*/  FADD.FTZ R222, R219, -R222 ;  /* 0x800000dedbde7221 */ /* 0x000fe20000010000 */
[C---:B------:R-:W-:Y:S01]  /*45440*/  FMUL.FTZ R234, R223.reuse, R234 ;  /* 0x000000eadfea7220 */ /* 0x040fe20000410000 */
[----:B------:R-:W-:Y:S01]  /*45450*/  FFMA.FTZ R226, R226, R159, R225 ;  /* 0x0000009fe2e27223 */ /* 0x000fe200000100e1 */
[----:B------:R-:W-:Y:S01]  /*45460*/  FFMA.FTZ R229, R230, R227, R229 ;  /* 0x000000e3e6e57223 */ /* 0x000fe200000100e5 */
[C---:B------:R-:W-:Y:S01]  /*45470*/  FMUL.FTZ R158, R223.reuse, R158 ;  /* 0x0000009edf9e7220 */ /* 0x040fe20000410000 */
[C---:B------:R-:W-:Y:S01]  /*45480*/  FMUL.FTZ R228, R223.reuse, R228 ;  /* 0x000000e4dfe47220 */ /* 0x040fe20000410000 */
[C---:B------:R-:W-:Y:S01]  /*45490*/  FMUL.FTZ R232, R223.reuse, R232 ;  /* 0x000000e8dfe87220 */ /* 0x040fe20000410000 */
[----:B------:R-:W-:Y:S01]  /*454a0*/  FMUL.FTZ R222, R223, R222 ;  /* 0x000000dedfde7220 */ /* 0x000fe20000410000 */
[----:B------:R-:W-:Y:S01]  /*454b0*/  FFMA.FTZ R234, R234, R231, R233 ;  /* 0x000000e7eaea7223 */ /* 0x000fe200000100e9 */
[----:B------:R-:W-:-:S02]  /*454c0*/  HADD2.F32 R225, -RZ, R41.H1_H1 ;  /* 0x30000029ffe17230 */ /* 0x000fc40000004100 */
[----:B------:R-:W-:Y:S02]  /*454d0*/  HADD2.F32 R227, -RZ, R37.H1_H1 ;  /* 0x30000025ffe37230 */ /* 0x000fe40000004100 */
[----:B------:R-:W-:Y:S02]  /*454e0*/  HADD2.F32 R159, -RZ, R40.H1_H1 ;  /* 0x30000028ff9f7230 */ /* 0x000fe40000004100 */
[----:B------:R-:W-:Y:S02]  /*454f0*/  HADD2.F32 R231, -RZ, R42.H1_H1 ;  /* 0x3000002affe77230 */ /* 0x000fe40000004100 */
[----:B------:R-:W-:Y:S01]  /*45500*/  FFMA.FTZ R227, R228, R225, R227 ;  /* 0x000000e1e4e37223 */ /* 0x000fe200000100e3 */
[----:B------:R-:W-:Y:S02]  /*45510*/  HADD2.F32 R235, -RZ, R43.H1_H1 ;  /* 0x3000002bffeb7230 */ /* 0x000fe40000004100 */
[----:B------:R-:W-:Y:S02]  /*45520*/  HADD2.F32 R237, -RZ, R39.H1_H1 ;  /* 0x30000027ffed7230 */ /* 0x000fe40000004100 */
[----:B------:R-:W-:-:S02]  /*45530*/  HADD2.F32 R233, -RZ, R38.H1_H1 ;  /* 0x30000026ffe97230 */ /* 0x000fc40000004100 */
[----:B------:R-:W-:Y:S02]  /*45540*/  HADD2.F32 R223, -RZ, R36.H1_H1 ;  /* 0x30000024ffdf7230 */ /* 0x000fe40000004100 */
[----:B------:R-:W-:Y:S01]  /*45550*/  FFMA.FTZ R235, R222, R235, R237 ;  /* 0x000000ebdeeb7223 */ /* 0x000fe200000100ed */
[----:B------:R-:W-:Y:S02]  /*45560*/  FFMA.FTZ R232, R232, R231, R233 ;  /* 0x000000e7e8e87223 */ /* 0x000fe400000100e9 */
[----:B------:R-:W-:Y:S01]  /*45570*/  FFMA.FTZ R225, R158, R159, R223 ;  /* 0x0000009f9ee17223 */ /* 0x000fe200000100df */
[----:B0-----:R-:W-:Y:S01]  /*45580*/  IMAD.WIDE.U32 R222, R220, 0x10, R156 ;  /* 0x00000010dcde7825 */ /* 0x001fe200078e009c */
[----:B------:R-:W-:Y:S02]  /*45590*/  F2FP.F16.F32.PACK_AB R159, R235, R234 ;  /* 0x000000eaeb9f723e */ /* 0x000fe400000000ff */
[----:B------:R-:W-:Y:S02]  /*455a0*/  F2FP.F16.F32.PACK_AB R158, R232, R229 ;  /* 0x000000e5e89e723e */ /* 0x000fe400000000ff */
[----:B------:R-:W-:-:S02]  /*455b0*/  F2FP.F16.F32.PACK_AB R157, R227, R226 ;  /* 0x000000e2e39d723e */ /* 0x000fc400000000ff */
[----:B------:R-:W-:-:S05]  /*455c0*/  F2FP.F16.F32.PACK_AB R156, R225, R224 ;  /* 0x000000e0e19c723e */ /* 0x000fca00000000ff */
[----:B------:R0:W-:Y:S02]  /*455d0*/  STG.E.128 desc[UR6][R222.64], R156 ;  /* 0x0000009cde007986 */ /* 0x0001e4000c101d06 */
.L_x_14350:
[----:B------:R-:W-:Y:S05]  /*455e0*/  BSYNC.RECONVERGENT B0 ;  /* 0x0000000000007941 */ /* 0x000fea0003800200 */
.L_x_14349:
[----:B01234-:R-:W0:Y:S02]  /*455f0*/  LDC.64 R156, c[0x0][0x380] ;  /* 0x0000e000ff9c7b82 */ /* 0x01fe240000000a00 */
[----:B0-----:R-:W-:-:S05]  /*45600*/  IMAD R7, R156, 0x4, R7 ;  /* 0x000000049c077824 */ /* 0x001fca00078e0207 */
[----:B------:R-:W-:-:S13]  /*45610*/  ISETP.GE.AND P0, PT, R7, R157, PT ;  /* 0x0000009d0700720c */ /* 0x000fda0003f06270 */
[----:B------:R-:W-:Y:S05]  /*45620*/  @!P0 BRA `(.L_x_14351) ;  /* 0xfffffbc0002c8947 */ /* 0x000fea000383ffff */
[----:B------:R-:W-:Y:S05]  /*45630*/  EXIT ;  /* 0x000000000000794d */ /* 0x000fea0003800000 */
.L_x_14330:
        /* <DEDUP_REMOVED lines=8> */
.L_x_14353:
[----:B------:R-:W-:Y:S05]  /*456c0*/  BSYNC B0 ;  /* 0x0000000000007941 */ /* 0x000fea0003800000 */
.L_x_14352:
        /* <DEDUP_REMOVED lines=10> */
.L_x_14354:
[----:B------:R-:W-:Y:S02]  /*45770*/  IMAD.MOV.U32 R228, RZ, RZ, 0x4 ;  /* 0x00000004ffe47424 */ /* 0x000fe400078e00ff */
[----:B------:R-:W-:-:S04]  /*45780*/  IMAD.MOV.U32 R158, RZ, RZ, R227 ;  /* 0x000000ffff9e7224 */ /* 0x000fc800078e00e3 */
[----:B------:R-:W-:-:S05]  /*45790*/  FADD.FTZ R158, R157, R158 ;  /* 0x0000009e9d9e7221 */ /* 0x000fca0000010000 */
[----:B------:R-:W-:-:S07]  /*457a0*/  MOV R229, R158 ;  /* 0x0000009e00e57202 */ /* 0x000fce0000000f00 */
[----:B------:R-:W-:Y:S05]  /*457b0*/  WARPSYNC.COLLECTIVE R226, `(.L_x_14355) ;  /* 0x00000000e2087348 */ /* 0x000fea0003c00000 */
[----:B------:R0:W1:Y:S02]  /*457c0*/  SHFL.BFLY P6, R227, R229, R228, R231 ;  /* 0x0c0000e4e5e37389 */ /* 0x00006400000c00e7 */
[----:B01----:R-:W-:Y:S05]  /*457d0*/  ENDCOLLECTIVE ;  /* 0x000000000000791b */ /* 0x003fea0003800000 */
.L_x_14355:
[----:B------:R-:W-:Y:S01]  /*457e0*/  HFMA2 R228, -RZ, RZ, 0, 4.76837158203125e-07 ;  /* 0x00000008ffe47431 */ /* 0x000fe200000001ff */
[----:B------:R-:W-:-:S05]  /*457f0*/  MOV R159, R227 ;  /* 0x000000e3009f7202 */ /* 0x000fca0000000f00 */
[----:B------:R-:W-:-:S04]  /*45800*/  FADD.FTZ R159, R158, R159 ;  /* 0x0000009f9e9f7221 */ /* 0x000fc80000010000 */
[----:B------:R-:W-:-:S07]  /*45810*/  IMAD.MOV.U32 R229, RZ, RZ, R159 ;  /* 0x000000ffffe57224 */ /* 0x000fce00078e009f */
[----:B------:R-:W-:Y:S05]  /*45820*/  WARPSYNC.COLLECTIVE R226, `(.L_x_14356) ;  /* 0x00000000e2087348 */ /* 0x000fea0003c00000 */
[----:B------:R0:W1:Y:S02]  /*45830*/  SHFL.BFLY P6, R227, R229, R228, R231 ;  /* 0x0c0000e4e5e37389 */ /* 0x00006400000c00e7 */
[----:B01----:R-:W-:Y:S05]  /*45840*/  ENDCOLLECTIVE ;  /* 0x000000000000791b */ /* 0x003fea0003800000 */
.L_x_14356:
[----:B------:R-:W-:Y:S02]  /*45850*/  IMAD.MOV.U32 R228, RZ, RZ, 0x10 ;  /* 0x00000010ffe47424 */ /* 0x000fe400078e00ff */
[----:B------:R-:W-:-:S04]  /*45860*/  IMAD.MOV.U32 R224, RZ, RZ, R227 ;  /* 0x000000ffffe07224 */ /* 0x000fc800078e00e3 */
[----:B------:R-:W-:-:S05]  /*45870*/  FADD.FTZ R224, R159, R224 ;  /* 0x000000e09fe07221 */ /* 0x000fca0000010000 */
[----:B------:R-:W-:-:S07]  /*45880*/  MOV R229, R224 ;  /* 0x000000e000e57202 */ /* 0x000fce0000000f00 */
[----:B------:R-:W-:Y:S05]  /*45890*/  WARPSYNC.COLLECTIVE R226, `(.L_x_14357) ;  /* 0x00000000e2087348 */ /* 0x000fea0003c00000 */
[----:B------:R0:W1:Y:S02]  /*458a0*/  SHFL.BFLY P6, R227, R229, R228, R231 ;  /* 0x0c0000e4e5e37389 */ /* 0x00006400000c00e7 */
[----:B01----:R-:W-:Y:S05]  /*458b0*/  ENDCOLLECTIVE ;  /* 0x000000000000791b */ /* 0x003fea0003800000 */
.L_x_14357:
        /* <DEDUP_REMOVED lines=23> */
[----:B------:R-:W-:Y:S02]  /*45a30*/  FSEL R156, R156, RZ, P6 ;  /* 0x000000ff9c9c7208 */ /* 0x000fe40003000000 */
        /* <DEDUP_REMOVED lines=144> */
[----:B------:R-:W-:-:S04]  /*46340*/  @P6 FFMA.FTZ R156, R158, R158, R157 ;  /* 0x0000009e9e9c6223 */ /* 0x000fc8000001009d */
[----:B------:R-:W-:-:S07]  /*46350*/  IMAD.MOV.U32 R229, RZ, RZ, R156 ;  /* 0x000000ffffe57224 */ /* 0x000fce00078e009c */
[----:B------:R-:W-:Y:S05]  /*46360*/  WARPSYNC.COLLECTIVE R226, `(.L_x_14358) ;  /* 0x00000000e2087348 */ /* 0x000fea0003c00000 */
[----:B------:R0:W1:Y:S02]  /*46370*/  SHFL.BFLY P6, R227, R229, R228, R231 ;  /* 0x0c0000e4e5e37389 */ /* 0x00006400000c00e7 */
[----:B01----:R-:W-:Y:S05]  /*46380*/  ENDCOLLECTIVE ;  /* 0x000000000000791b */ /* 0x003fea0003800000 */
.L_x_14358:
[----:B------:R-:W-:Y:S02]  /*46390*/  IMAD.MOV.U32 R228, RZ, RZ, 0x2 ;  /* 0x00000002ffe47424 */ /* 0x000fe400078e00ff */
[----:B------:R-:W-:-:S04]  /*463a0*/  IMAD.MOV.U32 R157, RZ, RZ, R227 ;  /* 0x000000ffff9d7224 */ /* 0x000fc800078e00e3 */
[----:B------:R-:W-:-:S05]  /*463b0*/  FADD.FTZ R157, R156, R157 ;  /* 0x0000009d9c9d7221 */ /* 0x000fca0000010000 */
[----:B------:R-:W-:-:S07]  /*463c0*/  MOV R229, R157 ;  /* 0x0000009d00e57202 */ /* 0x000fce0000000f00 */
[----:B------:R-:W-:Y:S05]  /*463d0*/  WARPSYNC.COLLECTIVE R226, `(.L_x_14359) ;  /* 0x00000000e2087348 */ /* 0x000fea0003c00000 */
[----:B------:R0:W1:Y:S02]  /*463e0*/  SHFL.BFLY P6, R227, R229, R228, R231 ;  /* 0x0c0000e4e5e37389 */ /* 0x00006400000c00e7 */
[----:B01----:R-:W-:Y:S05]  /*463f0*/  ENDCOLLECTIVE ;  /* 0x000000000000791b */ /* 0x003fea0003800000 */
.L_x_14359:
[----:B------:R-:W-:Y:S01]  /*46400*/  HFMA2 R228, -RZ, RZ, 0, 2.384185791015625e-07 ;  /* 0x00000004ffe47431 */ /* 0x000fe200000001ff */
[----:B------:R-:W-:-:S05]  /*46410*/  MOV R158, R227 ;  /* 0x000000e3009e7202 */ /* 0x000fca0000000f00 */
[----:B------:R-:W-:-:S04]  /*46420*/  FADD.FTZ R158, R157, R158 ;  /* 0x0000009e9d9e7221 */ /* 0x000fc80000010000 */
[----:B------:R-:W-:-:S07]  /*46430*/  IMAD.MOV.U32 R229, RZ, RZ, R158 ;  /* 0x000000ffffe57224 */ /* 0x000fce00078e009e */
[----:B------:R-:W-:Y:S05]  /*46440*/  WARPSYNC.COLLECTIVE R226, `(.L_x_14360) ;  /* 0x00000000e2087348 */ /* 0x000fea0003c00000 */
[----:B------:R0:W1:Y:S02]  /*46450*/  SHFL.BFLY P6, R227, R229, R228, R231 ;  /* 0x0c0000e4e5e37389 */ /* 0x00006400000c00e7 */
[----:B01----:R-:W-:Y:S05]  /*46460*/  ENDCOLLECTIVE ;  /* 0x000000000000791b */ /* 0x003fea0003800000 */
.L_x_14360:
[----:B------:R-:W-:Y:S02]  /*46470*/  IMAD.MOV.U32 R228, RZ, RZ, 0x8 ;  /* 0x00000008ffe47424 */ /* 0x000fe400078e00ff */
[----:B------:R-:W-:-:S04]  /*46480*/  IMAD.MOV.U32 R159, RZ, RZ, R227 ;  /* 0x000000ffff9f7224 */ /* 0x000fc800078e00e3 */
[----:B------:R-:W-:-:S05]  /*46490*/  FADD.FTZ R159, R158, R159 ;  /* 0x0000009f9e9f7221 */ /* 0x000fca0000010000 */
[----:B------:R-:W-:-:S07]  /*464a0*/  MOV R229, R159 ;  /* 0x0000009f00e57202 */ /* 0x000fce0000000f00 */
[----:B------:R-:W-:Y:S05]  /*464b0*/  WARPSYNC.COLLECTIVE R226, `(.L_x_14361) ;  /* 0x00000000e2087348 */ /* 0x000fea0003c00000 */
[----:B------:R0:W1:Y:S02]  /*464c0*/  SHFL.BFLY P6, R227, R229, R228, R231 ;  /* 0x0c0000e4e5e37389 */ /* 0x00006400000c00e7 */
[----:B01----:R-:W-:Y:S05]  /*464d0*/  ENDCOLLECTIVE ;  /* 0x000000000000791b */ /* 0x003fea0003800000 */
.L_x_14361:
[----:B------:R-:W-:Y:S01]  /*464e0*/  HFMA2 R228, -RZ, RZ, 0, 9.5367431640625e-07 ;  /* 0x00000010ffe47431 */ /* 0x000fe200000001ff */
[----:B------:R-:W-:-:S05]  /*464f0*/  MOV R224, R227 ;  /* 0x000000e300e07202 */ /* 0x000fca0000000f00 */
[----:B------:R-:W-:-:S04]  /*46500*/  FADD.FTZ R224, R159, R224 ;  /* 0x000000e09fe07221 */ /* 0x000fc80000010000 */
[----:B------:R-:W-:-:S07]  /*46510*/  IMAD.MOV.U32 R229, RZ, RZ, R224 ;  /* 0x000000ffffe57224 */ /* 0x000fce00078e00e0 */
[----:B------:R-:W-:Y:S05]  /*46520*/  WARPSYNC.COLLECTIVE R226, `(.L_x_14362) ;  /* 0x00000000e2087348 */ /* 0x000fea0003c00000 */
[----:B------:R0:W1:Y:S02]  /*46530*/  SHFL.BFLY P6, R227, R229, R228, R231 ;  /* 0x0c0000e4e5e37389 */ /* 0x00006400000c00e7 */
[----:B01----:R-:W-:Y:S05]  /*46540*/  ENDCOLLECTIVE ;  /* 0x000000000000791b */ /* 0x003fea0003800000 */
.L_x_14362:
[----:B------:R-:W-:Y:S05]  /*46550*/  BRA `(.L_x_14363) ;  /* 0xffffffcc00cc7947 */ /* 0x000fea000383ffff */
.L_x_14364:
        /* <DEDUP_REMOVED lines=10> */
.L_x_88444:


//--------------------- .text._ZN10layer_norm13ln_fwd_kernelINS_13Kernel_traitsI6__halfS2_S2_S2_fjLj2560ELj1ELj4ELj1ELj16ENS_18Kernel_traits_baseILj2560ES2_S2_S2_S2_fjLj128EEEEELb1ELb1ELb0ELb1EEEvNS_9FwdParamsE --------------------------
	.section	.text._ZN10layer_norm13ln_fwd_kernelINS_13Kernel_traitsI6__halfS2_S2_S2_fjLj2560ELj1ELj4ELj1ELj16ENS_18Kernel_traits_baseILj2560ES2_S2_S2_S2_fjLj128EEEEELb1ELb1ELb0ELb1EEEvNS_9FwdParamsE,"ax",@progbits
	.align	128
        .global         _ZN10layer_norm13ln_fwd_kernelINS_13Kernel_traitsI6__halfS2_S2_S2_fjLj2560ELj1ELj4ELj1ELj16ENS_18Kernel_traits_baseILj2560ES2_S2_S2_S2_fjLj128EEEEELb1ELb1ELb0ELb1EEEvNS_9FwdParamsE
        .type           _ZN10layer_norm13ln_fwd_kernelINS_13Kernel_traitsI6__halfS2_S2_S2_fjLj2560ELj1ELj4ELj1ELj16ENS_18Kernel_traits_baseILj2560ES2_S2_S2_S2_fjLj128EEEEELb1ELb1ELb0ELb1EEEvNS_9FwdParamsE,@function
        .size           _ZN10layer_norm13ln_fwd_kernelINS_13Kernel_traitsI6__halfS2_S2_S2_fjLj2560ELj1ELj4ELj1ELj16ENS_18Kernel_traits_baseILj2560ES2_S2_S2_S2_fjLj128EEEEELb1ELb1ELb0ELb1EEEvNS_9FwdParamsE,(.L_x_88445 - _ZN10layer_norm13ln_fwd_kernelINS_13Kernel_traitsI6__halfS2_S2_S2_fjLj2560ELj1ELj4ELj1ELj16ENS_18Kernel_traits_baseILj2560ES2_S2_S2_S2_fjLj128EEEEELb1ELb1ELb0ELb1EEEvNS_9FwdParamsE)
        .other          _ZN10layer_norm13ln_fwd_kernelINS_13Kernel_traitsI6__halfS2_S2_S2_fjLj2560ELj1ELj4ELj1ELj16ENS_18Kernel_traits_baseILj2560ES2_S2_S2_S2_fjLj128EEEEELb1ELb1ELb0ELb1EEEvNS_9FwdParamsE,@"STO_CUDA_ENTRY STV_DEFAULT"
_ZN10layer_norm13ln_fwd_kernelINS_13Kernel_traitsI6__halfS2_S2_S2_fjLj2560ELj1ELj4ELj1ELj16ENS_18Kernel_traits_baseILj2560ES2_S2_S2_S2_fjLj128EEEEELb1ELb1ELb0ELb1EEEvNS_9FwdParamsE:
.text._ZN10layer_norm13ln_fwd_kernelINS_13Kernel_traitsI6__halfS2_S2_S2_fjLj2560ELj1ELj4ELj1ELj16ENS_18Kernel_traits_baseILj2560ES2_S2_S2_S2_fjLj128EEEEELb1ELb1ELb0ELb1EEEvNS_9FwdParamsE:
[----:B------:R-:W-:Y:S01]  /*0000*/  LDC R1, c[0x0][0x37c] ;  /* 0x0000df00ff017b82 */ /* 0x000fe20000000800 */
[----:B------:R-:W0:Y:S07]  /*0010*/  LDCU.U8 UR8, c[0x0][0x464] ;  /* 0x00008c80ff0877ac */ /* 0x000e2e0008000000 */
[----:B------:R-:W1:Y:S01]  /*0020*/  LDC R231, c[0x0][0x458] ;  /* 0x00011600ffe77b82 */ /* 0x000e620000000800 */
[----:B------:R-:W2:Y:S01]  /*0030*/  LDCU.64 UR4, c[0x0][0x450] ;  /* 0x00008a00ff0477ac */ /* 0x000ea20008000a00 */
[----:B------:R-:W3:Y:S06]  /*0040*/  LDCU.64 UR6, c[0x0][0x358] ;  /* 0x00006b00ff0677ac */ /* 0x000eec0008000a00 */
[----:B------:R-:W4:Y:S01]  /*0050*/  LDC R0, c[0x0][0x45c] ;  /* 0x00011700ff007b82 */ /* 0x000f220000000800 */
[----:B0-----:R-:W-:Y:S01]  /*0060*/  ISETP.NE.AND P0, PT, RZ, UR8, PT ;  /* 0x00000008ff007c0c */ /* 0x001fe2000bf05270 */
[----:B------:R-:W0:Y:S01]  /*0070*/  LDCU.64 UR8, c[0x0][0x438] ;  /* 0x00008700ff0877ac */ /* 0x000e220008000a00 */
[----:B--2---:R-:W-:-:S02]  /*0080*/  IMAD.U32 R2, RZ, RZ, UR4 ;  /* 0x00000004ff027e24 */ /* 0x004fc4000f8e00ff */
[----:B------:R-:W-:-:S09]  /*0090*/  IMAD.U32 R3, RZ, RZ, UR5 ;  /* 0x00000005ff037e24 */ /* 0x000fd2000f8e00ff */
[----:B-1----:R-:W-:Y:S01]  /*00a0*/  @P0 MOV R4, R231 ;  /* 0x000000e700040202 */ /* 0x002fe20000000f00 */
[----:B---3--:R-:W2:Y:S01]  /*00b0*/  @P0 LDG.E.64 R2, desc[UR6][R2.64] ;  /* 0x0000000602020981 */ /* 0x008ea2000c1e1b00 */
[----:B----4-:R-:W-:Y:S01]  /*00c0*/  @P0 IMAD.MOV.U32 R5, RZ, RZ, R0 ;  /* 0x000000ffff050224 */ /* 0x010fe200078e0000 */
[----:B------:R-:W1:Y:S05]  /*00d0*/  @P0 LDC R7, c[0x0][0x460] ;  /* 0x00011800ff070b82 */ /* 0x000e6a0000000800 */
[----:B------:R-:W1:Y:S01]  /*00e0*/  @P0 LDG.E.64 R4, desc[UR6][R4.64] ;  /* 0x0000000604040981 */ /* 0x000e62000c1e1b00 */
[----:B------:R-:W3:Y:S01]  /*00f0*/  S2R R19, SR_TID.X ;  /* 0x0000000000137919 */ /* 0x000ee20000002100 */
[----:B0-----:R-:W-:-:S04]  /*0100*/  UISETP.NE.U32.AND UP0, UPT, UR8, URZ, UPT ;  /* 0x000000ff0800728c */ /* 0x001fc8000bf05070 */
[----:B------:R-:W-:Y:S01]  /*0110*/  UISETP.NE.AND.EX UP0, UPT, UR9, URZ, UPT, UP0 ;  /* 0x000000ff0900728c */ /* 0x000fe2000bf05300 */
[----:B---3--:R-:W-:Y:S02]  /*0120*/  LOP3.LUT R9, R19, 0x1f, RZ, 0xc0, !PT ;  /* 0x0000001f13097812 */ /* 0x008fe400078ec0ff */
[----:B--2---:R-:W-:Y:S02]  /*0130*/  @P0 R2UR UR4, R2 ;  /* 0x00000000020402ca */ /* 0x004fe400000e0000 */
[----:B------:R-:W-:Y:S02]  /*0140*/  @P0 R2UR UR5, R3 ;  /* 0x00000000030502ca */ /* 0x000fe400000e0000 */
[----:B-1----:R-:W-:-:S05]  /*0150*/  @P0 IADD3 R231, P1, PT, R4, R7, RZ ;  /* 0x0000000704e70210 */ /* 0x002fca0007f3e0ff */
[----:B------:R-:W-:-:S05]  /*0160*/  @P0 IMAD.X R0, RZ, RZ, R5, P1 ;  /* 0x000000ffff000224 */ /* 0x000fca00008e0605 */
        /* <DEDUP_REMOVED lines=40> */
.L_x_14365:
        /* <DEDUP_REMOVED lines=44> */
.L_x_14366:
[----:B------:R-:W1:Y:S01]  /*06b0*/  S2UR UR9, SR_CTAID.X ;  /* 0x00000000000979c3 */ /* 0x000e620000002500 */
[----:B------:R-:W2:Y:S01]  /*06c0*/  LDCU UR10, c[0x0][0x384] ;  /* 0x00007080ff0a77ac */ /* 0x000ea20008000800 */
[----:B------:R-:W-:Y:S01]  /*06d0*/  SHF.R.U32.HI R0, RZ, 0x5, R19 ;  /* 0x00000005ff007819 */ /* 0x000fe20000011613 */
[----:B-1----:R-:W-:-:S06]  /*06e0*/  USHF.L.U32 UR8, UR9, 0x2, URZ ;  /* 0x0000000209087899 */ /* 0x002fcc00080006ff */
[----:B------:R-:W-:-:S04]  /*06f0*/  LOP3.LUT R16, R0, UR8, RZ, 0xfc, !PT ;  /* 0x0000000800107c12 */ /* 0x000fc8000f8efcff */
[----:B--2---:R-:W-:-:S13]  /*0700*/  ISETP.GE.AND P0, PT, R16, UR10, PT ;  /* 0x0000000a10007c0c */ /* 0x004fda000bf06270 */
[----:B------:R-:W-:Y:S05]  /*0710*/  @P0 EXIT ;  /* 0x000000000000094d */ /* 0x000fea0003800000 */
[----:B------:R-:W1:Y:S01]  /*0720*/  LDC R0, c[0x0][0x360] ;  /* 0x0000d800ff007b82 */ /* 0x000e620000000800 */
[----:B0-----:R-:W-:Y:S01]  /*0730*/  IMAD.HI.U32 R2, R20, -0x2daee0ad, RZ ;  /* 0xd2511f5314027827 */ /* 0x001fe200078e00ff */
[----:B------:R-:W-:-:S03]  /*0740*/  UIADD3 UR8, UPT, UPT, UR4, -0x61c88647, URZ ;  /* 0x9e3779b904087890 */ /* 0x000fc6000fffe0ff */
[----:B------:R-:W-:Y:S01]  /*0750*/  HFMA2 R13, -RZ, RZ, 0, 0 ;  /* 0x00000000ff0d7431 */ /* 0x000fe200000001ff */
[----:B------:R-:W-:Y:S01]  /*0760*/  UIADD3 UR10, UPT, UPT, UR4, 0x3c6ef372, URZ ;  /* 0x3c6ef372040a7890 */ /* 0x000fe2000fffe0ff */
[----:B------:R-:W-:Y:S01]  /*0770*/  IMAD R6, R20, -0x2daee0ad, RZ ;  /* 0xd2511f5314067824 */ /* 0x000fe200078e02ff */
[----:B------:R-:W-:Y:S01]  /*0780*/  LOP3.LUT R2, R2, UR5, RZ, 0x3c, !PT ;  /* 0x0000000502027c12 */ /* 0x000fe2000f8e3cff */
[----:B------:R-:W-:Y:S01]  /*0790*/  UIADD3 UR11, UPT, UPT, UR5, 0x76cf5d0a, URZ ;  /* 0x76cf5d0a050b7890 */ /* 0x000fe2000fffe0ff */
[----:B------:R-:W-:Y:S01]  /*07a0*/  LOP3.LUT R231, R231, 0x3, RZ, 0xc0, !PT ;  /* 0x00000003e7e77812 */ /* 0x000fe200078ec0ff */
[----:B------:R-:W-:Y:S02]  /*07b0*/  UIADD3 UR12, UPT, UPT, UR4, -0x255992d5, URZ ;  /* 0xdaa66d2b040c7890 */ /* 0x000fe4000fffe0ff */
[C---:B------:R-:W-:Y:S01]  /*07c0*/  IMAD.HI.U32 R3, R2.reuse, -0x326172a9, RZ ;  /* 0xcd9e8d5702037827 */ /* 0x040fe200078e00ff */
[----:B------:R-:W-:Y:S02]  /*07d0*/  UIADD3 UR13, UPT, UPT, UR5, -0x126145ec, URZ ;  /* 0xed9eba14050d7890 */ /* 0x000fe4000fffe0ff */
[----:B------:R-:W-:Y:S01]  /*07e0*/  UIADD3 UR14, UPT, UPT, UR4, -0x4ab325aa, URZ ;  /* 0xb54cda56040e7890 */ /* 0x000fe2000fffe0ff */
[----:B------:R-:W-:Y:S01]  /*07f0*/  IMAD R7, R2, -0x326172a9, RZ ;  /* 0xcd9e8d5702077824 */ /* 0x000fe200078e02ff */
[----:B------:R-:W-:Y:S01]  /*0800*/  UIADD3 UR15, UPT, UPT, UR5, 0x1fd5c5a3, URZ ;  /* 0x1fd5c5a3050f7890 */ /* 0x000fe2000fffe0ff */
[----:B------:R-:W0:Y:S01]  /*0810*/  LDCU.64 UR20, c[0x0][0x3e0] ;  /* 0x00007c00ff1477ac */ /* 0x000e220008000a00 */
[----:B------:R-:W-:Y:S01]  /*0820*/  UIADD3 UR16, UPT, UPT, UR4, -0xe443238, URZ ;  /* 0xf1bbcdc804107890 */ /* 0x000fe2000fffe0ff */
[----:B-1----:R-:W-:Y:S01]  /*0830*/  IMAD R19, R0, UR9, R19 ;  /* 0x0000000900137c24 */ /* 0x002fe2000f8e0213 */
[----:B------:R-:W-:-:S02]  /*0840*/  UIADD3 UR9, UPT, UPT, UR5, -0x4498517b, URZ ;  /* 0xbb67ae8505097890 */ /* 0x000fc4000fffe0ff */
[----:B------:R-:W-:Y:S01]  /*0850*/  UIADD3 UR17, UPT, UPT, UR5, -0x695add53, URZ ;  /* 0x96a522ad05117890 */ /* 0x000fe2000fffe0ff */
[----:B------:R-:W-:Y:S01]  /*0860*/  IMAD.HI.U32 R0, R19, -0x326172a9, RZ ;  /* 0xcd9e8d5713007827 */ /* 0x000fe200078e00ff */
[----:B------:R-:W-:-:S03]  /*0870*/  UIADD3 UR18, UPT, UPT, UR4, -0x700cb87f, URZ ;  /* 0x8ff3478104127890 */ /* 0x000fc6000fffe0ff */
[----:B------:R-:W-:Y:S01]  /*0880*/  IMAD R4, R19, -0x326172a9, RZ ;  /* 0xcd9e8d5713047824 */ /* 0x000fe200078e02ff */
[----:B------:R-:W-:Y:S01]  /*0890*/  LOP3.LUT R0, R15, UR4, R0, 0x96, !PT ;  /* 0x000000040f007c12 */ /* 0x000fe2000f8e9600 */
[----:B0-----:R-:W-:-:S03]  /*08a0*/  UISETP.NE.U32.AND UP0, UPT, UR20, URZ, UPT ;  /* 0x000000ff1400728c */ /* 0x001fc6000bf05070 */
[----:B------:R-:W-:Y:S01]  /*08b0*/  LOP3.LUT R3, R4, UR8, R3, 0x96, !PT ;  /* 0x0000000804037c12 */ /* 0x000fe2000f8e9603 */
[C---:B------:R-:W-:Y:S01]  /*08c0*/  IMAD.HI.U32 R5, R0.reuse, -0x2daee0ad, RZ ;  /* 0xd2511f5300057827 */ /* 0x040fe200078e00ff */
[----:B------:R-:W-:Y:S02]  /*08d0*/  UIADD3 UR8, UPT, UPT, UR5, 0x32370b8f, URZ ;  /* 0x32370b8f05087890 */ /* 0x000fe4000fffe0ff */
[----:B------:R-:W-:Y:S01]  /*08e0*/  UISETP.NE.AND.EX UP0, UPT, UR21, URZ, UPT, UP0 ;  /* 0x000000ff1500728c */ /* 0x000fe2000bf05300 */
[----:B------:R-:W-:Y:S01]  /*08f0*/  IMAD R9, R0, -0x2daee0ad, RZ ;  /* 0xd2511f5300097824 */ /* 0x000fe200078e02ff */
[----:B------:R-:W-:Y:S01]  /*0900*/  LOP3.LUT R5, R6, UR9, R5, 0x96, !PT ;  /* 0x0000000906057c12 */ /* 0x000fe2000f8e9605 */
[----:B------:R-:W-:Y:S01]  /*0910*/  IMAD.HI.U32 R4, R3, -0x2daee0ad, RZ ;  /* 0xd2511f5303047827 */ /* 0x000fe200078e00ff */
[----:B------:R-:W-:-:S03]  /*0920*/  UIADD3 UR9, UPT, UPT, UR4, 0x78dde6e4, URZ ;  /* 0x78dde6e404097890 */ /* 0x000fc6000fffe0ff */
[----:B------:R-:W-:Y:S01]  /*0930*/  IMAD.HI.U32 R0, R5, -0x326172a9, RZ ;  /* 0xcd9e8d5705007827 */ /* 0x000fe200078e00ff */
[----:B------:R-:W-:Y:S01]  /*0940*/  LOP3.LUT R4, R9, UR11, R4, 0x96, !PT ;  /* 0x0000000b09047c12 */ /* 0x000fe2000f8e9604 */
[----:B------:R-:W-:Y:S02]  /*0950*/  UIADD3 UR11, UPT, UPT, UR4, 0x1715609d, URZ ;  /* 0x1715609d040b7890 */ /* 0x000fe4000fffe0ff */
[----:B------:R-:W-:Y:S01]  /*0960*/  IMAD R6, R3, -0x2daee0ad, RZ ;  /* 0xd2511f5303067824 */ /* 0x000fe200078e02ff */
[----:B------:R-:W-:Y:S01]  /*0970*/  LOP3.LUT R0, R7, UR10, R0, 0x96, !PT ;  /* 0x0000000a07007c12 */ /* 0x000fe2000f8e9600 */
[----:B------:R-:W-:Y:S01]  /*0980*/  IMAD R5, R5, -0x326172a9, RZ ;  /* 0xcd9e8d5705057824 */ /* 0x000fe200078e02ff */
[----:B------:R-:W-:Y:S01]  /*0990*/  UIADD3 UR10, UPT, UPT, UR5, -0x56f99767, URZ ;  /* 0xa9066899050a7890 */ /* 0x000fe2000fffe0ff */
[----:B------:R-:W-:-:S04]  /*09a0*/  IMAD.HI.U32 R2, R4, -0x326172a9, RZ ;  /* 0xcd9e8d5704027827 */ /* 0x000fc800078e00ff */
[C---:B------:R-:W-:Y:S01]  /*09b0*/  IMAD.HI.U32 R3, R0.reuse, -0x2daee0ad, RZ ;  /* 0xd2511f5300037827 */ /* 0x040fe200078e00ff */
[----:B------:R-:W-:Y:S01]  /*09c0*/  LOP3.LUT R2, R5, UR12, R2, 0x96, !PT ;  /* 0x0000000c05027c12 */ /* 0x000fe2000f8e9602 */
[----:B------:R-:W-:Y:S02]  /*09d0*/  UIADD3 UR12, UPT, UPT, UR5, 0x646e171e, URZ ;  /* 0x646e171e050c7890 */ /* 0x000fe4000fffe0ff */
[----:B------:R-:W-:Y:S01]  /*09e0*/  IMAD R7, R0, -0x2daee0ad, RZ ;  /* 0xd2511f5300077824 */ /* 0x000fe200078e02ff */
[----:B------:R-:W-:Y:S01]  /*09f0*/  LOP3.LUT R3, R6, UR8, R3, 0x96, !PT ;  /* 0x0000000806037c12 */ /* 0x000fe2000f8e9603 */
[----:B------:R-:W-:Y:S01]  /*0a00*/  IMAD.HI.U32 R6, R2, -0x2daee0ad, RZ ;  /* 0xd2511f5302067827 */ /* 0x000fe200078e00ff */
[----:B------:R-:W-:-:S03]  /*0a10*/  UIADD3 UR8, UPT, UPT, UR4, 0x5384540f, URZ ;  /* 0x5384540f04087890 */ /* 0x000fc6000fffe0ff */
[----:B------:R-:W-:Y:S01]  /*0a20*/  IMAD R5, R4, -0x326172a9, RZ ;  /* 0xcd9e8d5704057824 */ /* 0x000fe200078e02ff */
[----:B------:R-:W-:Y:S01]  /*0a30*/  LOP3.LUT R6, R7, UR13, R6, 0x96, !PT ;  /* 0x0000000d07067c12 */ /* 0x000fe2000f8e9606 */
[C---:B------:R-:W-:Y:S01]  /*0a40*/  IMAD.HI.U32 R0, R3.reuse, -0x326172a9, RZ ;  /* 0xcd9e8d5703007827 */ /* 0x040fe200078e00ff */
[----:B------:R-:W0:Y:S03]  /*0a50*/  LDCU.U8 UR13, c[0x0][0x410] ;  /* 0x00008200ff0d77ac */ /* 0x000e260008000000 */
[----:B------:R-:W-:Y:S01]  /*0a60*/  IMAD R3, R3, -0x326172a9, RZ ;  /* 0xcd9e8d5703037824 */ /* 0x000fe200078e02ff */
[----:B------:R-:W-:Y:S01]  /*0a70*/  LOP3.LUT R0, R5, UR9, R0, 0x96, !PT ;  /* 0x0000000905007c12 */ /* 0x000fe2000f8e9600 */
[----:B------:R-:W-:Y:S01]  /*0a80*/  IMAD R5, R2, -0x2daee0ad, RZ ;  /* 0xd2511f5302057824 */ /* 0x000fe200078e02ff */
[----:B------:R-:W-:Y:S01]  /*0a90*/  UIADD3 UR9, UPT, UPT, UR5, -0x24c28bd8, URZ ;  /* 0xdb3d742805097890 */ /* 0x000fe2000fffe0ff */
[----:B------:R-:W-:-:S04]  /*0aa0*/  IMAD.HI.U32 R2, R6, -0x326172a9, RZ ;  /* 0xcd9e8d5706027827 */ /* 0x000fc800078e00ff */
[----:B------:R-:W-:Y:S01]  /*0ab0*/  IMAD.HI.U32 R4, R0, -0x2daee0ad, RZ ;  /* 0xd2511f5300047827 */ /* 0x000fe200078e00ff */
[----:B------:R-:W-:Y:S01]  /*0ac0*/  LOP3.LUT R2, R3, UR11, R2, 0x96, !PT ;  /* 0x0000000b03027c12 */ /* 0x000fe2000f8e9602 */
[----:B------:R-:W1:Y:S02]  /*0ad0*/  LDCU UR11, c[0x0][0x408] ;  /* 0x00008100ff0b77ac */ /* 0x000e640008000800 */
[----:B------:R-:W-:Y:S01]  /*0ae0*/  IMAD R3, R6, -0x326172a9, RZ ;  /* 0xcd9e8d5706037824 */ /* 0x000fe200078e02ff */
[----:B------:R-:W-:Y:S01]  /*0af0*/  LOP3.LUT R4, R5, UR10, R4, 0x96, !PT ;  /* 0x0000000a05047c12 */ /* 0x000fe2000f8e9604 */
[----:B------:R-:W-:Y:S01]  /*0b00*/  IMAD R6, R0, -0x2daee0ad, RZ ;  /* 0xd2511f5300067824 */ /* 0x000fe200078e02ff */
[----:B------:R-:W2:Y:S01]  /*0b10*/  LDCU UR10, c[0x0][0x404] ;  /* 0x00008080ff0a77ac */ /* 0x000ea20008000800 */
[----:B------:R-:W-:-:S04]  /*0b20*/  IMAD.HI.U32 R5, R2, -0x2daee0ad, RZ ;  /* 0xd2511f5302057827 */ /* 0x000fc800078e00ff */
[----:B------:R-:W-:Y:S01]  /*0b30*/  IMAD.HI.U32 R0, R4, -0x326172a9, RZ ;  /* 0xcd9e8d5704007827 */ /* 0x000fe200078e00ff */
[----:B------:R-:W-:Y:S01]  /*0b40*/  LOP3.LUT R5, R6, UR12, R5, 0x96, !PT ;  /* 0x0000000c06057c12 */ /* 0x000fe2000f8e9605 */
[----:B------:R-:W3:Y:S02]  /*0b50*/  LDCU UR12, c[0x0][0x388] ;  /* 0x00007100ff0c77ac */ /* 0x000ee40008000800 */
[----:B------:R-:W-:Y:S01]  /*0b60*/  IMAD R7, R2, -0x2daee0ad, RZ ;  /* 0xd2511f5302077824 */ /* 0x000fe200078e02ff */
[----:B------:R-:W-:Y:S01]  /*0b70*/  LOP3.LUT R0, R3, UR14, R0, 0x96, !PT ;  /* 0x0000000e03007c12 */ /* 0x000fe2000f8e9600 */
[----:B------:R-:W-:Y:S01]  /*0b80*/  IMAD R3, R4, -0x326172a9, RZ ;  /* 0xcd9e8d5704037824 */ /* 0x000fe200078e02ff */
[----:B------:R-:W4:Y:S01]  /*0b90*/  LDCU UR14, c[0x0][0x448] ;  /* 0x00008900ff0e77ac */ /* 0x000f220008000800 */
[----:B------:R-:W-:-:S04]  /*0ba0*/  IMAD.HI.U32 R2, R5, -0x326172a9, RZ ;  /* 0xcd9e8d5705027827 */ /* 0x000fc800078e00ff */
[----:B------:R-:W-:Y:S01]  /*0bb0*/  IMAD.HI.U32 R4, R0, -0x2daee0ad, RZ ;  /* 0xd2511f5300047827 */ /* 0x000fe200078e00ff */
[----:B------:R-:W-:-:S03]  /*0bc0*/  LOP3.LUT R2, R3, UR8, R2, 0x96, !PT ;  /* 0x0000000803027c12 */ /* 0x000fc6000f8e9602 */
[----:B------:R-:W-:Y:S01]  /*0bd0*/  IMAD R6, R0, -0x2daee0ad, RZ ;  /* 0xd2511f5300067824 */ /* 0x000fe200078e02ff */
[----:B------:R-:W-:Y:S01]  /*0be0*/  LOP3.LUT R4, R7, UR15, R4, 0x96, !PT ;  /* 0x0000000f07047c12 */ /* 0x000fe2000f8e9604 */
[----:B------:R-:W-:Y:S02]  /*0bf0*/  IMAD R5, R5, -0x326172a9, RZ ;  /* 0xcd9e8d5705057824 */ /* 0x000fe400078e02ff */
[----:B------:R-:W-:-:S04]  /*0c00*/  IMAD.HI.U32 R3, R2, -0x2daee0ad, RZ ;  /* 0xd2511f5302037827 */ /* 0x000fc800078e00ff */
[----:B------:R-:W-:Y:S01]  /*0c10*/  IMAD.HI.U32 R0, R4, -0x326172a9, RZ ;  /* 0xcd9e8d5704007827 */ /* 0x000fe200078e00ff */
[----:B------:R-:W-:Y:S01]  /*0c20*/  LOP3.LUT R3, R6, UR9, R3, 0x96, !PT ;  /* 0x0000000906037c12 */ /* 0x000fe2000f8e9603 */
[----:B------:R-:W0:Y:S02]  /*0c30*/  LDCU.64 UR8, c[0x0][0x3a0] ;  /* 0x00007400ff0877ac */ /* 0x000e240008000a00 */
[----:B------:R-:W-:Y:S01]  /*0c40*/  IMAD R2, R2, -0x2daee0ad, RZ ;  /* 0xd2511f5302027824 */ /* 0x000fe200078e02ff */
[----:B------:R-:W-:Y:S01]  /*0c50*/  LOP3.LUT R0, R5, UR16, R0, 0x96, !PT ;  /* 0x0000001005007c12 */ /* 0x000fe2000f8e9600 */
[----:B------:R-:W-:Y:S02]  /*0c60*/  IMAD R5, R4, -0x326172a9, RZ ;  /* 0xcd9e8d5704057824 */ /* 0x000fe400078e02ff */
[----:B------:R-:W-:-:S04]  /*0c70*/  IMAD.HI.U32 R18, R3, -0x326172a9, RZ ;  /* 0xcd9e8d5703127827 */ /* 0x000fc800078e00ff */
[----:B------:R-:W-:Y:S01]  /*0c80*/  IMAD.HI.U32 R17, R0, -0x2daee0ad, RZ ;  /* 0xd2511f5300117827 */ /* 0x000fe200078e00ff */
[----:B------:R-:W-:-:S03]  /*0c90*/  LOP3.LUT R18, R5, UR18, R18, 0x96, !PT ;  /* 0x0000001205127c12 */ /* 0x000fc6000f8e9612 */
[----:B------:R-:W-:Y:S01]  /*0ca0*/  IMAD R14, R3, -0x326172a9, RZ ;  /* 0xcd9e8d57030e7824 */ /* 0x000fe200078e02ff */
[----:B------:R-:W-:Y:S01]  /*0cb0*/  LOP3.LUT R17, R2, UR17, R17, 0x96, !PT ;  /* 0x0000001102117c12 */ /* 0x000fe2000f8e9611 */
[----:B-1234-:R-:W-:-:S07]  /*0cc0*/  IMAD R224, R0, -0x2daee0ad, RZ ;  /* 0xd2511f5300e07824 */ /* 0x01efce00078e02ff */
.L_x_15187:
[----:B------:R-:W1:Y:S01]  /*0cd0*/  S2R R12, SR_TID.X ;  /* 0x00000000000c7919 */ /* 0x000e620000002100 */
[----:B------:R-:W2:Y:S01]  /*0ce0*/  @UP0 LDCU.64 UR16, c[0x0][0x3e0] ;  /* 0x00007c00ff1007ac */ /* 0x000ea20008000a00 */
[----:B------:R-:W3:Y:S01]  /*0cf0*/  LDC.64 R228, c[0x0][0x390] ;  /* 0x0000e400ffe47b82 */ /* 0x000ee20000000a00 */
[----:B------:R-:W-:Y:S01]  /*0d00*/  IMAD R0, R16, UR12, RZ ;  /* 0x0000000c10007c24 */ /* 0x000fe2000f8e02ff */
[----:B------:R-:W-:Y:S02]  /*0d10*/  PLOP3.LUT P0, PT, PT, PT, UP0, 0x80, 0x8 ;  /* 0x000000000008781c */ /* 0x000fe40003f0f008 */
[----:B------:R-:W-:Y:S02]  /*0d20*/  PLOP3.LUT P1, PT, PT, PT, UP0, 0x80, 0x8 ;  /* 0x000000000008781c */ /* 0x000fe40003f2f008 */
[----:B------:R-:W-:-:S04]  /*0d30*/  SHF.R.S32.HI R5, RZ, 0x1f, R0 ;  /* 0x0000001fff057819 */ /* 0x000fc80000011400 */
[----:B------:R-:W-:Y:S01]  /*0d40*/  LEA.HI R5, R5, R0, RZ, 0x3 ;  /* 0x0000000005057211 */ /* 0x000fe200078f18ff */
[----:B--2---:R-:W-:Y:S02]  /*0d50*/  IMAD.U32 R2, RZ, RZ, UR16 ;  /* 0x00000010ff027e24 */ /* 0x004fe4000f8e00ff */
[----:B------:R-:W-:Y:S02]  /*0d60*/  IMAD.U32 R3, RZ, RZ, UR17 ;  /* 0x00000011ff037e24 */ /* 0x000fe4000f8e00ff */
[----:B------:R-:W-:-:S06]  /*0d70*/  @P0 IMAD.WIDE R2, R16, 0x2, R2 ;  /* 0x0000000210020825 */ /* 0x000fcc00078e0202 */
[----:B------:R-:W2:Y:S01]  /*0d80*/  @P1 LDG.E.U16 R2, desc[UR6][R2.64] ;  /* 0x0000000602021981 */ /* 0x000ea2000c1e1500 */
[----:B-1----:R-:W-:-:S04]  /*0d90*/  LOP3.LUT R0, R12, 0x1f, RZ, 0xc0, !PT ;  /* 0x0000001f0c007812 */ /* 0x002fc800078ec0ff */
[----:B------:R-:W-:-:S05]  /*0da0*/  LEA.HI.SX32 R11, R5, R0, 0x1d ;  /* 0x00000000050b7211 */ /* 0x000fca00078feaff */
[----:B---3--:R-:W-:-:S06]  /*0db0*/  IMAD.WIDE.U32 R156, R11, 0x10, R228 ;  /* 0x000000100b9c7825 */ /* 0x008fcc00078e00e4 */
[----:B-----5:R-:W5:Y:S01]  /*0dc0*/  LDG.E.128 R156, desc[UR6][R156.64] ;  /* 0x000000069c9c7981 */ /* 0x020f62000c1e1d00 */
[----:B0-----:R-:W-:Y:S02]  /*0dd0*/  ISETP.NE.U32.AND P0, PT, RZ, UR8, PT ;  /* 0x00000008ff007c0c */ /* 0x001fe4000bf05070 */
[----:B------:R-:W-:Y:S02]  /*0de0*/  PLOP3.LUT P1, PT, PT, PT, UP0, 0x80, 0x8 ;  /* 0x000000000008781c */ /* 0x000fe40003f2f008 */
[----:B------:R-:W-:Y:S01]  /*0df0*/  ISETP.NE.AND.EX P0, PT, RZ, UR9, PT, P0 ;  /* 0x00000009ff007c0c */ /* 0x000fe2000bf05300 */
[----:B------:R-:W-:Y:S01]  /*0e00*/  IMAD.MOV.U32 R29, RZ, RZ, 0x2f800000 ;  /* 0x2f800000ff1d7424 */ /* 0x000fe200078e00ff */
[----:B------:R-:W-:-:S09]  /*0e10*/  MOV R30, 0x3f800000 ;  /* 0x3f800000001e7802 */ /* 0x000fd20000000f00 */
[----:B--2---:R-:W-:Y:S02]  /*0e20*/  @P1 HADD2.F32 R30, -RZ, R2.H0_H0 ;  /* 0x20000002ff1e1230 */ /* 0x004fe40000004100 */
        /* <DEDUP_REMOVED lines=10> */
[----:B------:R-:W-:-:S05]  /*0ed0*/  IMAD.MOV.U32 R0, RZ, RZ, 0x2 ;  /* 0x00000002ff007424 */ /* 0x000fca00078e00ff */
[----:B------:R-:W-:-:S04]  /*0ee0*/  VIADDMNMX.U32 R0, R231, 0xfffffffe, R0, PT ;  /* 0xfffffffee7007846 */ /* 0x000fc80003800000 */
[----:B------:R-:W-:-:S04]  /*0ef0*/  SHF.L.U32 R0, R0, 0x2, RZ ;  /* 0x0000000200007819 */ /* 0x000fc800000006ff */
[----:B------:R-:W0:Y:S02]  /*0f00*/  LDC R2, c[0x2][R0] ;  /* 0x0080000000027b82 */ /* 0x000e240000000800 */
[----:B0-----:R-:W-:-:S04]  /*0f10*/  SHF.R.S32.HI R3, RZ, 0x1f, R2 ;  /* 0x0000001fff037819 */ /* 0x001fc80000011402 */
.L_x_88284:
[----:B------:R-:W-:Y:S05]  /*0f20*/  BRX R2 -0xf30                                          (*"BRANCH_TARGETS .L_x_88285,.L_x_88286,.L_x_88287"*) ;  /* 0xfffffff002347949 */ /* 0x000fea000383ffff */
.L_x_88287:
[----:B------:R-:W-:Y:S01]  /*0f30*/  VIADD R2, R231, 0x1 ;  /* 0x00000001e7027836 */ /* 0x000fe20000000000 */
[----:B------:R-:W-:Y:S01]  /*0f40*/  MOV R3, R18 ;  /* 0x0000001200037202 */ /* 0x000fe20000000f00 */
[----:B------:R-:W-:Y:S01]  /*0f50*/  IMAD.MOV.U32 R0, RZ, RZ, R224 ;  /* 0x000000ffff007224 */ /* 0x000fe200078e00e0 */
[----:B------:R-:W-:Y:S06]  /*0f60*/  BRA `(.L_x_14369) ;  /* 0x00000004003c7947 */ /* 0x000fec0003800000 */
.L_x_88285:
[----:B------:R-:W-:Y:S01]  /*0f70*/  IMAD.MOV.U32 R0, RZ, RZ, R224 ;  /* 0x000000ffff007224 */ /* 0x000fe200078e00e0 */
[----:B------:R-:W-:Y:S01]  /*0f80*/  MOV R3, R17 ;  /* 0x0000001100037202 */ /* 0x000fe20000000f00 */
[----:B------:R-:W-:Y:S01]  /*0f90*/  IMAD.MOV.U32 R2, RZ, RZ, 0x3 ;  /* 0x00000003ff027424 */ /* 0x000fe200078e00ff */
[----:B------:R-:W-:Y:S06]  /*0fa0*/  BRA `(.L_x_14369) ;  /* 0x00000004002c7947 */ /* 0x000fec0003800000 */
.L_x_88286:
        /* <DEDUP_REMOVED lines=13> */
.L_x_14371:
[----:B------:R-:W-:Y:S05]  /*1080*/  BSYNC.RECONVERGENT B1 ;  /* 0x0000000000017941 */ /* 0x000fea0003800200 */
.L_x_14370:
        /* <DEDUP_REMOVED lines=51> */
[----:B------:R-:W-:Y:S01]  /*13c0*/  IMAD.MOV.U32 R3, RZ, RZ, R224 ;  /* 0x000000ffff037224 */ /* 0x000fe200078e00e0 */
        /* <DEDUP_REMOVED lines=9> */
.L_x_14369:
[----:B------:R-:W-:Y:S05]  /*1460*/  BSYNC.RECONVERGENT B0 ;  /* 0x0000000000007941 */ /* 0x000fea0003800200 */
.L_x_14368:
[----:B------:R-:W-:Y:S01]  /*1470*/  I2FP.F32.U32 R4, R3 ;  /* 0x0000000300047245 */ /* 0x000fe20000201000 */
[----:B-----5:R-:W-:Y:S01]  /*1480*/  HADD2.F32 R3, -RZ, R156.H0_H0 ;  /* 0x2000009cff037230 */ /* 0x020fe20000004100 */
[----:B------:R-:W-:Y:S01]  /*1490*/  MOV R28, UR11 ;  /* 0x0000000b001c7c02 */ /* 0x000fe20008000f00 */
[----:B------:R-:W-:Y:S01]  /*14a0*/  IMAD.U32 R27, RZ, RZ, UR10 ;  /* 0x0000000aff1b7e24 */ /* 0x000fe2000f8e00ff */
[----:B------:R-:W-:Y:S01]  /*14b0*/  ISETP.NE.AND P2, PT, R2, 0x1, PT ;  /* 0x000000010200780c */ /* 0x000fe20003f45270 */
[----:B------:R-:W-:Y:S01]  /*14c0*/  FFMA.FTZ R4, R4, R29, 1.1641532182693481445e-10 ;  /* 0x2f00000004047423 */ /* 0x000fe2000001001d */
[----:B------:R-:W-:Y:S01]  /*14d0*/  FMUL.FTZ R3, R3, R30 ;  /* 0x0000001e03037220 */ /* 0x000fe20000410000 */
[----:B------:R-:W-:Y:S01]  /*14e0*/  HADD2.F32 R10, -RZ, R72.H0_H0 ;  /* 0x20000048ff0a7230 */ /* 0x000fe20000004100 */
[----:B------:R-:W-:Y:S01]  /*14f0*/  BSSY.RECONVERGENT B0, `(.L_x_14372) ;  /* 0x000005e000007945 */ /* 0x000fe20003800200 */
[----:B------:R-:W-:Y:S02]  /*1500*/  IMAD.MOV.U32 R5, RZ, RZ, 0x2 ;  /* 0x00000002ff057424 */ /* 0x000fe400078e00ff */
[----:B------:R-:W-:Y:S01]  /*1510*/  FMUL.FTZ R3, R3, R28 ;  /* 0x0000001c03037220 */ /* 0x000fe20000410000 */
[----:B------:R-:W-:Y:S01]  /*1520*/  FSETP.GTU.FTZ.AND P1, PT, R4, R27, PT ;  /* 0x0000001b0400720b */ /* 0x000fe20003f3c000 */
[----:B------:R-:W-:-:S03]  /*1530*/  HADD2.F32 R4, -RZ, R32.H0_H0 ;  /* 0x20000020ff047230 */ /* 0x000fc60000004100 */
[----:B------:R-:W-:Y:S02]  /*1540*/  FSEL R3, R3, RZ, !P1 ;  /* 0x000000ff03037208 */ /* 0x000fe40004800000 */
[----:B------:R-:W-:-:S03]  /*1550*/  PLOP3.LUT P1, PT, P1, PT, PT, 0x8, 0x80 ;  /* 0x000000000080781c */ /* 0x000fc60000f2e170 */
[----:B------:R-:W-:Y:S01]  /*1560*/  FFMA.FTZ R10, R3, R10, R4 ;  /* 0x0000000a030a7223 */ /* 0x000fe20000010004 */
        /* <DEDUP_REMOVED lines=11> */
.L_x_14374:
        /* <DEDUP_REMOVED lines=13> */
.L_x_14376:
[----:B------:R-:W-:Y:S05]  /*16f0*/  BSYNC.RECONVERGENT B1 ;  /* 0x0000000000017941 */ /* 0x000fea0003800200 */
.L_x_14375:
        /* <DEDUP_REMOVED lines=55> */
[----:B------:R-:W-:Y:S02]  /*1a70*/  HFMA2 R5, -RZ, RZ, 0, 0 ;  /* 0x00000000ff057431 */ /* 0x000fe400000001ff */
[----:B------:R-:W-:Y:S01]  /*1a80*/  IMAD.WIDE.U32 R6, R6, -0x2daee0ad, RZ ;  /* 0xd2511f5306067825 */ /* 0x000fe200078e00ff */
[----:B------:R-:W-:Y:S02]  /*1a90*/  LOP3.LUT R18, R4, UR15, R9, 0x96, !PT ;  /* 0x0000000f04127c12 */ /* 0x000fe4000f8e9609 */
[----:B------:R-:W-:Y:S01]  /*1aa0*/  MOV R14, R8 ;  /* 0x00000008000e7202 */ /* 0x000fe20000000f00 */
[----:B------:R-:W-:Y:S01]  /*1ab0*/  IMAD.MOV.U32 R0, RZ, RZ, R6 ;  /* 0x000000ffff007224 */ /* 0x000fe200078e0006 */
[----:B------:R-:W-:-:S07]  /*1ac0*/  LOP3.LUT R17, R2, UR16, R7, 0x96, !PT ;  /* 0x0000001002117c12 */ /* 0x000fce000f8e9607 */
.L_x_14373:
[----:B------:R-:W-:Y:S05]  /*1ad0*/  BSYNC.RECONVERGENT B0 ;  /* 0x0000000000007941 */ /* 0x000fea0003800200 */
.L_x_14372:
        /* <DEDUP_REMOVED lines=9> */
[----:B------:R-:W-:-:S03]  /*1b70*/  HADD2.F32 R2, -RZ, R72.H1_H1 ;  /* 0x30000048ff027230 */ /* 0x000fc60000004100 */
[----:B------:R-:W-:Y:S02]  /*1b80*/  FSEL R3, R3, RZ, !P1 ;  /* 0x000000ff03037208 */ /* 0x000fe40004800000 */
[----:B------:R-:W-:-:S03]  /*1b90*/  PLOP3.LUT P1, PT, P1, PT, PT, 0x8, 0x80 ;  /* 0x000000000080781c */ /* 0x000fc60000f2e170 */
[----:B------:R-:W-:Y:S01]  /*1ba0*/  FFMA.FTZ R9, R3, R2, R4 ;  /* 0x0000000203097223 */ /* 0x000fe20000010004 */
[----:B------:R-:W-:Y:S01]  /*1bb0*/  IMAD.MOV.U32 R4, RZ, RZ, 0x2 ;  /* 0x00000002ff047424 */ /* 0x000fe200078e00ff */
[----:B------:R-:W-:Y:S01]  /*1bc0*/  P2R R25, PR, RZ, 0x2 ;  /* 0x00000002ff197803 */ /* 0x000fe20000000000 */
        /* <DEDUP_REMOVED lines=10> */
.L_x_14379:
        /* <DEDUP_REMOVED lines=13> */
.L_x_14381:
[----:B------:R-:W-:Y:S05]  /*1d40*/  BSYNC.RECONVERGENT B1 ;  /* 0x0000000000017941 */ /* 0x000fea0003800200 */
.L_x_14380:
        /* <DEDUP_REMOVED lines=59> */
[----:B------:R-:W-:Y:S01]  /*2100*/  MOV R2, R0 ;  /* 0x0000000000027202 */ /* 0x000fe20000000f00 */
[----:B------:R-:W-:-:S07]  /*2110*/  IMAD.MOV.U32 R0, RZ, RZ, R6 ;  /* 0x000000ffff007224 */ /* 0x000fce00078e0006 */
.L_x_14378:
[----:B------:R-:W-:Y:S05]  /*2120*/  BSYNC.RECONVERGENT B0 ;  /* 0x0000000000007941 */ /* 0x000fea0003800200 */
.L_x_14377:
        /* <DEDUP_REMOVED lines=9> */
[----:B------:R-:W-:-:S03]  /*21c0*/  HADD2.F32 R2, -RZ, R33.H0_H0 ;  /* 0x20000021ff027230 */ /* 0x000fc60000004100 */
        /* <DEDUP_REMOVED lines=14> */
.L_x_14384:
        /* <DEDUP_REMOVED lines=13> */
.L_x_14386:
[----:B------:R-:W-:Y:S05]  /*2380*/  BSYNC.RECONVERGENT B1 ;  /* 0x0000000000017941 */ /* 0x000fea0003800200 */
.L_x_14385:
        /* <DEDUP_REMOVED lines=58> */
[----:B------:R-:W-:Y:S01]  /*2730*/  LOP3.LUT R17, R2, UR16, R7, 0x96, !PT ;  /* 0x0000001002117c12 */ /* 0x000fe2000f8e9607 */
[----:B------:R-:W-:Y:S01]  /*2740*/  IMAD.MOV.U32 R2, RZ, RZ, R0 ;  /* 0x000000ffff027224 */ /* 0x000fe200078e0000 */
[----:B------:R-:W-:-:S07]  /*2750*/  MOV R0, R6 ;  /* 0x0000000600007202 */ /* 0x000fce0000000f00 */
.L_x_14383:
[----:B------:R-:W-:Y:S05]  /*2760*/  BSYNC.RECONVERGENT B0 ;  /* 0x0000000000007941 */ /* 0x000fea0003800200 */
.L_x_14382:
        /* <DEDUP_REMOVED lines=24> */
.L_x_14389:
        /* <DEDUP_REMOVED lines=13> */
.L_x_14391:
[----:B------:R-:W-:Y:S05]  /*29c0*/  BSYNC.RECONVERGENT B1 ;  /* 0x0000000000017941 */ /* 0x000fea0003800200 */
.L_x_14390:
        /* <DEDUP_REMOVED lines=56> */
[----:B------:R-:W-:Y:S01]  /*2d50*/  HFMA2 R4, -RZ, RZ, 0, 0 ;  /* 0x00000000ff047431 */ /* 0x000fe200000001ff */
[----:B------:R-:W-:Y:S02]  /*2d60*/  MOV R14, R156 ;  /* 0x0000009c000e7202 */ /* 0x000fe40000000f00 */
[----:B------:R-:W-:Y:S01]  /*2d70*/  LOP3.LUT R17, R2, UR16, R23, 0x96, !PT ;  /* 0x0000001002117c12 */ /* 0x000fe2000f8e9617 */
[----:B------:R-:W-:Y:S02]  /*2d80*/  IMAD.MOV.U32 R2, RZ, RZ, R0 ;  /* 0x000000ffff027224 */ /* 0x000fe400078e0000 */
[----:B------:R-:W-:-:S07]  /*2d90*/  IMAD.MOV.U32 R0, RZ, RZ, R22 ;  /* 0x000000ffff007224 */ /* 0x000fce00078e0016 */
.L_x_14388:
[----:B------:R-:W-:Y:S05]  /*2da0*/  BSYNC.RECONVERGENT B0 ;  /* 0x0000000000007941 */ /* 0x000fea0003800200 */
.L_x_14387:
        /* <DEDUP_REMOVED lines=24> */
.L_x_14394:
        /* <DEDUP_REMOVED lines=13> */
.L_x_14396:
[----:B------:R-:W-:Y:S05]  /*3000*/  BSYNC.RECONVERGENT B1 ;  /* 0x0000000000017941 */ /* 0x000fea0003800200 */
.L_x_14395:
        /* <DEDUP_REMOVED lines=59> */
[----:B------:R-:W-:Y:S02]  /*33c0*/  IMAD.MOV.U32 R0, RZ, RZ, R22 ;  /* 0x000000ffff007224 */ /* 0x000fe400078e0016 */
[----:B------:R-:W-:-:S07]  /*33d0*/  IMAD.MOV.U32 R22, RZ, RZ, RZ ;  /* 0x000000ffff167224 */ /* 0x000fce00078e00ff */
.L_x_14393:
[----:B------:R-:W-:Y:S05]  /*33e0*/  BSYNC.RECONVERGENT B0 ;  /* 0x0000000000007941 */ /* 0x000fea0003800200 */
.L_x_14392:
        /* <DEDUP_REMOVED lines=10> */
[----:B------:R-:W-:-:S03]  /*3490*/  HADD2.F32 R2, -RZ, R74.H1_H1 ;  /* 0x3000004aff027230 */ /* 0x000fc60000004100 */
        /* <DEDUP_REMOVED lines=13> */
.L_x_14399:
        /* <DEDUP_REMOVED lines=13> */
.L_x_14401:
[----:B------:R-:W-:Y:S05]  /*3640*/  BSYNC.RECONVERGENT B1 ;  /* 0x0000000000017941 */ /* 0x000fea0003800200 */
.L_x_14400:
        /* <DEDUP_REMOVED lines=59> */
[----:B------:R-:W-:Y:S01]  /*3a00*/  MOV R0, R156 ;  /* 0x0000009c00007202 */ /* 0x000fe20000000f00 */
[----:B------:R-:W-:-:S07]  /*3a10*/  IMAD.MOV.U32 R23, RZ, RZ, RZ ;  /* 0x000000ffff177224 */ /* 0x000fce00078e00ff */
.L_x_14398:
[----:B------:R-:W-:Y:S05]  /*3a20*/  BSYNC.RECONVERGENT B0 ;  /* 0x0000000000007941 */ /* 0x000fea0003800200 */
.L_x_14397:
        /* <DEDUP_REMOVED lines=24> */
.L_x_14404:
        /* <DEDUP_REMOVED lines=15> */
.L_x_14406:
[----:B------:R-:W-:Y:S05]  /*3ca0*/  BSYNC.RECONVERGENT B1 ;  /* 0x0000000000017941 */ /* 0x000fea0003800200 */
.L_x_14405:
        /* <DEDUP_REMOVED lines=61> */
.L_x_14403:
[----:B------:R-:W-:Y:S05]  /*4080*/  BSYNC.RECONVERGENT B0 ;  /* 0x0000000000007941 */ /* 0x000fea0003800200 */
.L_x_14402:
[----:B------:R-:W-:Y:S01]  /*4090*/  I2FP.F32.U32 R2, R2 ;  /* 0x0000000200027245 */ /* 0x000fe20000201000 */
[----:B------:R-:W-:Y:S01]  /*40a0*/  HADD2.F32 R159, -RZ, R159.H1_H1 ;  /* 0x3000009fff9f7230 */ /* 0x000fe20000004100 */
[----:B------:R-:W-:Y:S01]  /*40b0*/  F2FP.F16.F32.PACK_AB R162, R5, R6 ;  /* 0x0000000605a2723e */ /* 0x000fe200000000ff */
[----:B------:R-:W-:Y:S01]  /*40c0*/  HADD2.F32 R22, -RZ, R75.H1_H1 ;  /* 0x3000004bff167230 */ /* 0x000fe20000004100 */
[----:B------:R-:W-:Y:S01]  /*40d0*/  F2FP.F16.F32.PACK_AB R161, R7, R8 ;  /* 0x0000000807a1723e */ /* 0x000fe200000000ff */
[----:B------:R-:W-:Y:S01]  /*40e0*/  FFMA.FTZ R2, R2, R29, 1.1641532182693481445e-10 ;  /* 0x2f00000002027423 */ /* 0x000fe2000001001d */
[----:B------:R-:W-:Y:S01]  /*40f0*/  FMUL.FTZ R159, R159, R30 ;  /* 0x0000001e9f9f7220 */ /* 0x000fe20000410000 */
[----:B------:R-:W-:Y:S01]  /*4100*/  HADD2.F32 R26, -RZ, R35.H1_H1 ;  /* 0x30000023ff1a7230 */ /* 0x000fe20000004100 */
[----:B------:R-:W-:Y:S02]  /*4110*/  F2FP.F16.F32.PACK_AB R160, R9, R10 ;  /* 0x0000000a09a0723e */ /* 0x000fe400000000ff */
[----:B------:R-:W-:Y:S01]  /*4120*/  FMUL.FTZ R159, R159, R28 ;  /* 0x0000001c9f9f7220 */ /* 0x000fe20000410000 */
[----:B------:R-:W-:-:S04]  /*4130*/  FSETP.GTU.FTZ.AND P6, PT, R2, R27, PT ;  /* 0x0000001b0200720b */ /* 0x000fc80003fdc000 */
[----:B------:R-:W-:Y:S02]  /*4140*/  FSEL R159, R159, RZ, !P6 ;  /* 0x000000ff9f9f7208 */ /* 0x000fe40007000000 */
[----:B------:R-:W-:-:S03]  /*4150*/  PLOP3.LUT P6, PT, P6, PT, PT, 0x8, 0x80 ;  /* 0x000000000080781c */ /* 0x000fc600037ce170 */
[----:B------:R-:W-:-:S05]  /*4160*/  FFMA.FTZ R3, R159, R22, R26 ;  /* 0x000000169f037223 */ /* 0x000fca000001001a */
[----:B------:R-:W-:Y:S01]  /*4170*/  F2FP.F16.F32.PACK_AB R163, R3, R4 ;  /* 0x0000000403a3723e */ /* 0x000fe200000000ff */
[----:B------:R-:W-:Y:S06]  /*4180*/  BRA `(.L_x_14407) ;  /* 0x0000003000947947 */ /* 0x000fec0003800000 */
.L_x_14367:
        /* <DEDUP_REMOVED lines=16> */
.L_x_14410:
        /* <DEDUP_REMOVED lines=13> */
.L_x_14412:
[----:B------:R-:W-:Y:S05]  /*4360*/  BSYNC.RECONVERGENT B1 ;  /* 0x0000000000017941 */ /* 0x000fea0003800200 */
.L_x_14411:
        /* <DEDUP_REMOVED lines=56> */
[----:B------:R-:W-:Y:S02]  /*46f0*/  HFMA2 R4, -RZ, RZ, 0, 0 ;  /* 0x00000000ff047431 */ /* 0x000fe400000001ff */
[----:B------:R-:W-:Y:S01]  /*4700*/  IMAD.MOV.U32 R14, RZ, RZ, R8 ;  /* 0x000000ffff0e7224 */ /* 0x000fe200078e0008 */
[----:B------:R-:W-:Y:S01]  /*4710*/  LOP3.LUT R17, R2, UR16, R7, 0x96, !PT ;  /* 0x0000001002117c12 */ /* 0x000fe2000f8e9607 */
[----:B------:R-:W-:Y:S01]  /*4720*/  IMAD.MOV.U32 R2, RZ, RZ, R224 ;  /* 0x000000ffff027224 */ /* 0x000fe200078e00e0 */
[----:B------:R-:W-:-:S07]  /*4730*/  MOV R0, R6 ;  /* 0x0000000600007202 */ /* 0x000fce0000000f00 */
.L_x_14409:
[----:B------:R-:W-:Y:S05]  /*4740*/  BSYNC.RECONVERGENT B0 ;  /* 0x0000000000007941 */ /* 0x000fea0003800200 */
.L_x_14408:
[----:B------:R-:W-:Y:S01]  /*4750*/  I2FP.F32.U32 R2, R2 ;  /* 0x0000000200027245 */ /* 0x000fe20000201000 */
[----:B-----5:R-:W-:Y:S01]  /*4760*/  HADD2.F32 R3, -RZ, R156.H0_H0 ;  /* 0x2000009cff037230 */ /* 0x020fe20000004100 */
[----:B------:R-:W-:Y:S01]  /*4770*/  ISETP.NE.AND P2, PT, R4, 0x1, PT ;  /* 0x000000010400780c */ /* 0x000fe20003f45270 */
[----:B------:R-:W-:Y:S01]  /*4780*/  IMAD.U32 R28, RZ, RZ, UR11 ;  /* 0x0000000bff1c7e24 */ /* 0x000fe2000f8e00ff */
[----:B------:R-:W-:Y:S01]  /*4790*/  MOV R27, UR10 ;  /* 0x0000000a001b7c02 */ /* 0x000fe20008000f00 */
[----:B------:R-:W-:Y:S01]  /*47a0*/  FFMA.FTZ R2, R2, R29, 1.1641532182693481445e-10 ;  /* 0x2f00000002027423 */ /* 0x000fe2000001001d */
[----:B------:R-:W-:Y:S01]  /*47b0*/  FMUL.FTZ R3, R3, R30 ;  /* 0x0000001e03037220 */ /* 0x000fe20000410000 */
[----:B------:R-:W-:Y:S01]  /*47c0*/  HADD2.F32 R5, -RZ, R72.H0_H0 ;  /* 0x20000048ff057230 */ /* 0x000fe20000004100 */
[----:B------:R-:W-:Y:S02]  /*47d0*/  BSSY.RECONVERGENT B0, `(.L_x_14413) ;  /* 0x000005d000007945 */ /* 0x000fe40003800200 */
[----:B------:R-:W-:Y:S01]  /*47e0*/  FMUL.FTZ R3, R3, R28 ;  /* 0x0000001c03037220 */ /* 0x000fe20000410000 */
[----:B------:R-:W-:-:S02]  /*47f0*/  FSETP.GTU.FTZ.AND P1, PT, R2, R27, PT ;  /* 0x0000001b0200720b */ /* 0x000fc40003f3c000 */
[----:B------:R-:W-:Y:S02]  /*4800*/  MOV R2, R14 ;  /* 0x0000000e00027202 */ /* 0x000fe40000000f00 */
[----:B------:R-:W-:Y:S02]  /*4810*/  FSEL R10, R3, RZ, !P1 ;  /* 0x000000ff030a7208 */ /* 0x000fe40004800000 */
[----:B------:R-:W-:-:S03]  /*4820*/  PLOP3.LUT P1, PT, P1, PT, PT, 0x8, 0x80 ;  /* 0x000000000080781c */ /* 0x000fc60000f2e170 */
[----:B------:R-:W-:Y:S01]  /*4830*/  FMUL.FTZ R10, R10, R5 ;  /* 0x000000050a0a7220 */ /* 0x000fe20000410000 */
[----:B------:R-:W-:Y:S01]  /*4840*/  IMAD.MOV.U32 R5, RZ, RZ, 0x2 ;  /* 0x00000002ff057424 */ /* 0x000fe200078e00ff */
[----:B------:R-:W-:Y:S01]  /*4850*/  P2R R24, PR, RZ, 0x2 ;  /* 0x00000002ff187803 */ /* 0x000fe20000000000 */
        /* <DEDUP_REMOVED lines=9> */
.L_x_14415:
        /* <DEDUP_REMOVED lines=13> */
.L_x_14417:
[----:B------:R-:W-:Y:S05]  /*49c0*/  BSYNC.RECONVERGENT B1 ;  /* 0x0000000000017941 */ /* 0x000fea0003800200 */
.L_x_14416:
        /* <DEDUP_REMOVED lines=57> */
[----:B------:R-:W-:Y:S01]  /*4d60*/  IMAD.MOV.U32 R5, RZ, RZ, RZ ;  /* 0x000000ffff057224 */ /* 0x000fe200078e00ff */
[----:B------:R-:W-:Y:S01]  /*4d70*/  LOP3.LUT R17, R2, UR16, R7, 0x96, !PT ;  /* 0x0000001002117c12 */ /* 0x000fe2000f8e9607 */
[----:B------:R-:W-:Y:S01]  /*4d80*/  IMAD.MOV.U32 R2, RZ, RZ, R0 ;  /* 0x000000ffff027224 */ /* 0x000fe200078e0000 */
[----:B------:R-:W-:-:S07]  /*4d90*/  MOV R0, R6 ;  /* 0x0000000600007202 */ /* 0x000fce0000000f00 */
.L_x_14414:
[----:B------:R-:W-:Y:S05]  /*4da0*/  BSYNC.RECONVERGENT B0 ;  /* 0x0000000000007941 */ /* 0x000fea0003800200 */
.L_x_14413:
        /* <DEDUP_REMOVED lines=12> */
[----:B------:R-:W-:Y:S01]  /*4e70*/  FMUL.FTZ R9, R9, R2 ;  /* 0x0000000209097220 */ /* 0x000fe20000410000 */
        /* <DEDUP_REMOVED lines=11> */
.L_x_14420:
        /* <DEDUP_REMOVED lines=13> */
.L_x_14422:
[----:B------:R-:W-:Y:S05]  /*5000*/  BSYNC.RECONVERGENT B1 ;  /* 0x0000000000017941 */ /* 0x000fea0003800200 */
.L_x_14421:
        /* <DEDUP_REMOVED lines=58> */
[----:B------:R-:W-:Y:S02]  /*53b0*/  LOP3.LUT R17, R2, UR16, R7, 0x96, !PT ;  /* 0x0000001002117c12 */ /* 0x000fe4000f8e9607 */
[----:B------:R-:W-:Y:S01]  /*53c0*/  MOV R2, R0 ;  /* 0x0000000000027202 */ /* 0x000fe20000000f00 */
[----:B------:R-:W-:-:S07]  /*53d0*/  IMAD.MOV.U32 R0, RZ, RZ, R6 ;  /* 0x000000ffff007224 */ /* 0x000fce00078e0006 */
.L_x_14419:
[----:B------:R-:W-:Y:S05]  /*53e0*/  BSYNC.RECONVERGENT B0 ;  /* 0x0000000000007941 */ /* 0x000fea0003800200 */
.L_x_14418:
        /* <DEDUP_REMOVED lines=10> */
[----:B------:R-:W-:Y:S01]  /*5490*/  FSEL R8, R3, RZ, !P1 ;  /* 0x000000ff03087208 */ /* 0x000fe20004800000 */
[----:B------:R-:W-:Y:S01]  /*54a0*/  IMAD.MOV.U32 R3, RZ, RZ, 0x2 ;  /* 0x00000002ff037424 */ /* 0x000fe200078e00ff */
        /* <DEDUP_REMOVED lines=11> */
.L_x_14425:
        /* <DEDUP_REMOVED lines=13> */
.L_x_14427:
[----:B------:R-:W-:Y:S05]  /*5630*/  BSYNC.RECONVERGENT B1 ;  /* 0x0000000000017941 */ /* 0x000fea0003800200 */
.L_x_14426:
        /* <DEDUP_REMOVED lines=61> */
.L_x_14424:
[----:B------:R-:W-:Y:S05]  /*5a10*/  BSYNC.RECONVERGENT B0 ;  /* 0x0000000000007941 */ /* 0x000fea0003800200 */
.L_x_14423:
        /* <DEDUP_REMOVED lines=23> */
.L_x_14430:
        /* <DEDUP_REMOVED lines=13> */
.L_x_14432:
[----:B------:R-:W-:Y:S05]  /*5c60*/  BSYNC.RECONVERGENT B1 ;  /* 0x0000000000017941 */ /* 0x000fea0003800200 */
.L_x_14431:
        /* <DEDUP_REMOVED lines=61> */
.L_x_14429:
[----:B------:R-:W-:Y:S05]  /*6040*/  BSYNC.RECONVERGENT B0 ;  /* 0x0000000000007941 */ /* 0x000fea0003800200 */
.L_x_14428:
        /* <DEDUP_REMOVED lines=23> */
.L_x_14435:
        /* <DEDUP_REMOVED lines=13> */
.L_x_14437:
[----:B------:R-:W-:Y:S05]  /*6290*/  BSYNC.RECONVERGENT B1 ;  /* 0x0000000000017941 */ /* 0x000fea0003800200 */
.L_x_14436:
        /* <DEDUP_REMOVED lines=61> */
.L_x_14434:
[----:B------:R-:W-:Y:S05]  /*6670*/  BSYNC.RECONVERGENT B0 ;  /* 0x0000000000007941 */ /* 0x000fea0003800200 */
.L_x_14433:
        /* <DEDUP_REMOVED lines=23> */
.L_x_14440:
        /* <DEDUP_REMOVED lines=13> */
.L_x_14442:
[----:B------:R-:W-:Y:S05]  /*68c0*/  BSYNC.RECONVERGENT B1 ;  /* 0x0000000000017941 */ /* 0x000fea0003800200 */
.L_x_14441:
        /* <DEDUP_REMOVED lines=61> */
.L_x_14439:
[----:B------:R-:W-:Y:S05]  /*6ca0*/  BSYNC.RECONVERGENT B0 ;  /* 0x0000000000007941 */ /* 0x000fea0003800200 */
.L_x_14438:
        /* <DEDUP_REMOVED lines=23> */
.L_x_14445:
        /* <DEDUP_REMOVED lines=15> */
.L_x_14447:
[----:B------:R-:W-:Y:S05]  /*6f10*/  BSYNC.RECONVERGENT B1 ;  /* 0x0000000000017941 */ /* 0x000fea0003800200 */
.L_x_14446:
        /* <DEDUP_REMOVED lines=61> */
.L_x_14444:
[----:B------:R-:W-:Y:S05]  /*72f0*/  BSYNC.RECONVERGENT B0 ;  /* 0x0000000000007941 */ /* 0x000fea0003800200 */
.L_x_14443:
        /* <DEDUP_REMOVED lines=12> */
[----:B------:R-:W-:-:S05]  /*73c0*/  FMUL.FTZ R3, R3, R22 ;  /* 0x0000001603037220 */ /* 0x000fca0000410000 */
[----:B------:R-:W-:-:S07]  /*73d0*/  F2FP.F16.F32.PACK_AB R163, R3, R4 ;  /* 0x0000000403a3723e */ /* 0x000fce00000000ff */
.L_x_14407:
[----:B------:R-:W0:Y:S01]  /*73e0*/  LDC.64 R236, c[0x0][0x3a8] ;  /* 0x0000ea00ffec7b82 */ /* 0x000e220000000a00 */
[----:B------:R-:W-:Y:S02]  /*73f0*/  SEL R22, RZ, 0x10000, !P5 ;  /* 0x00010000ff167807 */ /* 0x000fe40006800000 */
[----:B------:R-:W-:Y:S02]  /*7400*/  ISETP.NE.AND P5, PT, R25, RZ, PT ;  /* 0x000000ff1900720c */ /* 0x000fe40003fa5270 */
[----:B------:R-:W-:Y:S02]  /*7410*/  SEL R26, RZ, 0x1000000, !P6 ;  /* 0x01000000ff1a7807 */ /* 0x000fe40007000000 */
[----:B------:R-:W-:Y:S01]  /*7420*/  ISETP.NE.AND P6, PT, R24, RZ, PT ;  /* 0x000000ff1800720c */ /* 0x000fe20003fc5270 */
[----:B------:R-:W1:Y:S01]  /*7430*/  LDC.64 R234, c[0x0][0x3b0] ;  /* 0x0000ec00ffea7b82 */ /* 0x000e620000000a00 */
[----:B------:R-:W-:Y:S02]  /*7440*/  SEL R167, RZ, 0x100, !P4 ;  /* 0x00000100ffa77807 */ /* 0x000fe40006000000 */
[----:B------:R-:W-:-:S02]  /*7450*/  SEL R2, RZ, 0x1000000, !P2 ;  /* 0x01000000ff027807 */ /* 0x000fc40005000000 */
[----:B------:R-:W-:Y:S02]  /*7460*/  SEL R23, RZ, 0x10000, !P1 ;  /* 0x00010000ff177807 */ /* 0x000fe40004800000 */
[----:B------:R-:W-:Y:S01]  /*7470*/  SEL R24, RZ, 0x100, !P5 ;  /* 0x00000100ff187807 */ /* 0x000fe20006800000 */
[----:B------:R-:W2:Y:S01]  /*7480*/  @P0 LDC.64 R164, c[0x0][0x3a0] ;  /* 0x0000e800ffa40b82 */ /* 0x000ea20000000a00 */
[----:B------:R-:W-:Y:S02]  /*7490*/  LOP3.LUT R167, R167, R26, R22, 0xfe, !PT ;  /* 0x0000001aa7a77212 */ /* 0x000fe400078efe16 */
[----:B------:R-:W-:Y:S02]  /*74a0*/  SEL R166, RZ, 0x1, !P3 ;  /* 0x00000001ffa67807 */ /* 0x000fe40005800000 */
[----:B------:R-:W-:Y:S02]  /*74b0*/  LOP3.LUT R24, R24, R2, R23, 0xfe, !PT ;  /* 0x0000000218187212 */ /* 0x000fe400078efe17 */
[----:B------:R-:W-:Y:S01]  /*74c0*/  SEL R25, RZ, 0x1, !P6 ;  /* 0x00000001ff197807 */ /* 0x000fe20007000000 */
[C---:B0-----:R-:W-:Y:S01]  /*74d0*/  IMAD.WIDE.U32 R22, R11.reuse, 0x10, R236 ;  /* 0x000000100b167825 */ /* 0x041fe200078e00ec */
[----:B------:R-:W-:-:S02]  /*74e0*/  IADD3 R2, PT, PT, R11, 0x20, RZ ;  /* 0x000000200b027810 */ /* 0x000fc40007ffe0ff */
[----:B------:R-:W-:Y:S02]  /*74f0*/  LOP3.LUT R167, R167, R166, RZ, 0xfc, !PT ;  /* 0x000000a6a7a77212 */ /* 0x000fe400078efcff */
[----:B------:R-:W-:Y:S01]  /*7500*/  LOP3.LUT R166, R24, R25, RZ, 0xfc, !PT ;  /* 0x0000001918a67212 */ /* 0x000fe200078efcff */
[----:B------:R-:W-:Y:S01]  /*7510*/  IMAD.WIDE.U32 R156, R2, 0x10, R228 ;  /* 0x00000010029c7825 */ /* 0x000fe200078e00e4 */
[----:B------:R0:W-:Y:S03]  /*7520*/  STG.E.128 desc[UR6][R22.64], R160 ;  /* 0x000000a016007986 */ /* 0x0001e6000c101d06 */
[----:B-1----:R-:W-:-:S05]  /*7530*/  IMAD.WIDE.U32 R24, R11, 0x8, R234 ;  /* 0x000000080b187825 */ /* 0x002fca00078e00ea */
[----:B------:R0:W-:Y:S01]  /*7540*/  STG.E.64 desc[UR6][R24.64], R166 ;  /* 0x000000a618007986 */ /* 0x0001e2000c101b06 */
[----:B--2---:R-:W-:-:S03]  /*7550*/  @P0 IMAD.WIDE.U32 R164, R2, 0x10, R164 ;  /* 0x0000001002a40825 */ /* 0x004fc600078e00a4 */
[----:B------:R-:W5:Y:S04]  /*7560*/  LDG.E.128 R156, desc[UR6][R156.64] ;  /* 0x000000069c9c7981 */ /* 0x000f68000c1e1d00 */
        /* <DEDUP_REMOVED lines=18> */
.L_x_14451:
        /* <DEDUP_REMOVED lines=13> */
.L_x_14453:
[----:B------:R-:W-:Y:S05]  /*7760*/  BSYNC.RECONVERGENT B1 ;  /* 0x0000000000017941 */ /* 0x000fea0003800200 */
.L_x_14452:
        /* <DEDUP_REMOVED lines=60> */
.L_x_14450:
[----:B------:R-:W-:Y:S05]  /*7b30*/  BSYNC.RECONVERGENT B0 ;  /* 0x0000000000007941 */ /* 0x000fea0003800200 */
.L_x_14449:
[----:B------:R-:W-:Y:S01]  /*7b40*/  I2FP.F32.U32 R0, R22 ;  /* 0x0000001600007245 */ /* 0x000fe20000201000 */
[----:B-----5:R-:W-:Y:S01]  /*7b50*/  HADD2.F32 R23, -RZ, R156.H0_H0 ;  /* 0x2000009cff177230 */ /* 0x020fe20000004100 */
[----:B------:R-:W-:Y:S01]  /*7b60*/  ISETP.NE.AND P2, PT, R24, 0x1, PT ;  /* 0x000000011800780c */ /* 0x000fe20003f45270 */
[----:B------:R-:W-:Y:S01]  /*7b70*/  HADD2.F32 R25, -RZ, R68.H0_H0 ;  /* 0x20000044ff197230 */ /* 0x000fe20000004100 */
[----:B------:R-:W-:Y:S01]  /*7b80*/  BSSY.RECONVERGENT B0, `(.L_x_14454) ;  /* 0x0000060000007945 */ /* 0x000fe20003800200 */
[----:B------:R-:W-:Y:S01]  /*7b90*/  FFMA.FTZ R0, R0, R29, 1.1641532182693481445e-10 ;  /* 0x2f00000000007423 */ /* 0x000fe2000001001d */
[----:B------:R-:W-:Y:S01]  /*7ba0*/  FMUL.FTZ R23, R23, R30 ;  /* 0x0000001e17177220 */ /* 0x000fe20000410000 */
[----:B------:R-:W-:Y:S02]  /*7bb0*/  HADD2.F32 R31, -RZ, R32.H0_H0 ;  /* 0x20000020ff1f7230 */ /* 0x000fe40000004100 */
[----:B------:R-:W-:Y:S02]  /*7bc0*/  IMAD.MOV.U32 R22, RZ, RZ, R14 ;  /* 0x000000ffff167224 */ /* 0x000fe400078e000e */
[----:B------:R-:W-:Y:S01]  /*7bd0*/  FMUL.FTZ R23, R23, R28 ;  /* 0x0000001c17177220 */ /* 0x000fe20000410000 */
[----:B------:R-:W-:-:S04]  /*7be0*/  FSETP.GTU.FTZ.AND P1, PT, R0, R27, PT ;  /* 0x0000001b0000720b */ /* 0x000fc80003f3c000 */
[----:B------:R-:W-:Y:S02]  /*7bf0*/  FSEL R0, R23, RZ, !P1 ;  /* 0x000000ff17007208 */ /* 0x000fe40004800000 */
[----:B------:R-:W-:-:S03]  /*7c00*/  PLOP3.LUT P1, PT, P1, PT, PT, 0x8, 0x80 ;  /* 0x000000000080781c */ /* 0x000fc60000f2e170 */
[----:B------:R-:W-:Y:S01]  /*7c10*/  FFMA.FTZ R0, R0, R25, R31 ;  /* 0x0000001900007223 */ /* 0x000fe2000001001f */
[----:B------:R-:W-:Y:S01]  /*7c20*/  HFMA2 R25, -RZ, RZ, 0, 1.1920928955078125e-07 ;  /* 0x00000002ff197431 */ /* 0x000fe200000001ff */
[----:B------:R-:W-:Y:S01]  /*7c30*/  P2R R163, PR, RZ, 0x2 ;  /* 0x00000002ffa37803 */ /* 0x000fe20000000000 */
        /* <DEDUP_REMOVED lines=9> */
.L_x_14456:
        /* <DEDUP_REMOVED lines=13> */
.L_x_14458:
[----:B------:R-:W-:Y:S05]  /*7da0*/  BSYNC.RECONVERGENT B1 ;  /* 0x0000000000017941 */ /* 0x000fea0003800200 */
.L_x_14457:
        /* <DEDUP_REMOVED lines=54> */
[----:B------:R-:W-:Y:S02]  /*8110*/  HFMA2 R25, -RZ, RZ, 0, 0 ;  /* 0x00000000ff197431 */ /* 0x000fe400000001ff */
[----:B------:R-:W-:Y:S01]  /*8120*/  IMAD.WIDE.U32 R160, R160, -0x2daee0ad, RZ ;  /* 0xd2511f53a0a07825 */ /* 0x000fe200078e00ff */
[----:B------:R-:W-:-:S03]  /*8130*/  LOP3.LUT R18, R24, UR15, R165, 0x96, !PT ;  /* 0x0000000f18127c12 */ /* 0x000fc6000f8e96a5 */
[----:B------:R-:W-:Y:S01]  /*8140*/  IMAD.MOV.U32 R14, RZ, RZ, R164 ;  /* 0x000000ffff0e7224 */ /* 0x000fe200078e00a4 */
[----:B------:R-:W-:Y:S02]  /*8150*/  LOP3.LUT R17, R22, UR16, R161, 0x96, !PT ;  /* 0x0000001016117c12 */ /* 0x000fe4000f8e96a1 */
[----:B------:R-:W-:Y:S01]  /*8160*/  MOV R22, R162 ;  /* 0x000000a200167202 */ /* 0x000fe20000000f00 */
[----:B------:R-:W-:-:S07]  /*8170*/  IMAD.MOV.U32 R162, RZ, RZ, R160 ;  /* 0x000000ffffa27224 */ /* 0x000fce00078e00a0 */
.L_x_14455:
[----:B------:R-:W-:Y:S05]  /*8180*/  BSYNC.RECONVERGENT B0 ;  /* 0x0000000000007941 */ /* 0x000fea0003800200 */
.L_x_14454:
        /* <DEDUP_REMOVED lines=9> */
[----:B------:R-:W-:Y:S01]  /*8220*/  FSETP.GTU.FTZ.AND P1, PT, R22, R27, PT ;  /* 0x0000001b1600720b */ /* 0x000fe20003f3c000 */
[----:B------:R-:W-:-:S03]  /*8230*/  HADD2.F32 R22, -RZ, R68.H1_H1 ;  /* 0x30000044ff167230 */ /* 0x000fc60000004100 */
        /* <DEDUP_REMOVED lines=14> */
.L_x_14461:
        /* <DEDUP_REMOVED lines=13> */
.L_x_14463:
[----:B------:R-:W-:Y:S05]  /*83f0*/  BSYNC.RECONVERGENT B1 ;  /* 0x0000000000017941 */ /* 0x000fea0003800200 */
.L_x_14462:
        /* <DEDUP_REMOVED lines=61> */
.L_x_14460:
[----:B------:R-:W-:Y:S05]  /*87d0*/  BSYNC.RECONVERGENT B0 ;  /* 0x0000000000007941 */ /* 0x000fea0003800200 */
.L_x_14459:
        /* <DEDUP_REMOVED lines=24> */
.L_x_14466:
        /* <DEDUP_REMOVED lines=13> */
.L_x_14468:
[----:B------:R-:W-:Y:S05]  /*8a30*/  BSYNC.RECONVERGENT B1 ;  /* 0x0000000000017941 */ /* 0x000fea0003800200 */
.L_x_14467:
        /* <DEDUP_REMOVED lines=61> */
.L_x_14465:
[----:B------:R-:W-:Y:S05]  /*8e10*/  BSYNC.RECONVERGENT B0 ;  /* 0x0000000000007941 */ /* 0x000fea0003800200 */
.L_x_14464:
        /* <DEDUP_REMOVED lines=24> */
.L_x_14471:
        /* <DEDUP_REMOVED lines=13> */
.L_x_14473:
[----:B------:R-:W-:Y:S05]  /*9070*/  BSYNC.RECONVERGENT B1 ;  /* 0x0000000000017941 */ /* 0x000fea0003800200 */
.L_x_14472:
        /* <DEDUP_REMOVED lines=61> */
.L_x_14470:
[----:B------:R-:W-:Y:S05]  /*9450*/  BSYNC.RECONVERGENT B0 ;  /* 0x0000000000007941 */ /* 0x000fea0003800200 */
.L_x_14469:
        /* <DEDUP_REMOVED lines=24> */
.L_x_14476:
        /* <DEDUP_REMOVED lines=13> */
.L_x_14478:
[----:B------:R-:W-:Y:S05]  /*96b0*/  BSYNC.RECONVERGENT B1 ;  /* 0x0000000000017941 */ /* 0x000fea0003800200 */
.L_x_14477:
        /* <DEDUP_REMOVED lines=61> */
.L_x_14475:
[----:B------:R-:W-:Y:S05]  /*9a90*/  BSYNC.RECONVERGENT B0 ;  /* 0x0000000000007941 */ /* 0x000fea0003800200 */
.L_x_14474:
        /* <DEDUP_REMOVED lines=24> */
.L_x_14481:
        /* <DEDUP_REMOVED lines=13> */
.L_x_14483:
[----:B------:R-:W-:Y:S05]  /*9cf0*/  BSYNC.RECONVERGENT B1 ;  /* 0x0000000000017941 */ /* 0x000fea0003800200 */
.L_x_14482:
        /* <DEDUP_REMOVED lines=59> */
[----:B------:R-:W-:Y:S02]  /*a0b0*/  LOP3.LUT R17, R156, UR16, R165, 0x96, !PT ;  /* 0x000000109c117c12 */ /* 0x000fe4000f8e96a5 */
[----:B------:R-:W-:-:S07]  /*a0c0*/  MOV R162, R164 ;  /* 0x000000a400a27202 */ /* 0x000fce0000000f00 */
.L_x_14480:
[----:B------:R-:W-:Y:S05]  /*a0d0*/  BSYNC.RECONVERGENT B0 ;  /* 0x0000000000007941 */ /* 0x000fea0003800200 */
.L_x_14479:
        /* <DEDUP_REMOVED lines=24> */
.L_x_14486:
        /* <DEDUP_REMOVED lines=15> */
.L_x_14488:
[----:B------:R-:W-:Y:S05]  /*a350*/  BSYNC.RECONVERGENT B1 ;  /* 0x0000000000017941 */ /* 0x000fea0003800200 */
.L_x_14487:
        /* <DEDUP_REMOVED lines=61> */
.L_x_14485:
[----:B------:R-:W-:Y:S05]  /*a730*/  BSYNC.RECONVERGENT B0 ;  /* 0x0000000000007941 */ /* 0x000fea0003800200 */
.L_x_14484:
[----:B------:R-:W-:Y:S01]  /*a740*/  I2FP.F32.U32 R156, R156 ;  /* 0x0000009c009c7245 */ /* 0x000fe20000201000 */
[----:B------:R-:W-:Y:S01]  /*a750*/  HADD2.F32 R159, -RZ, R159.H1_H1 ;  /* 0x3000009fff9f7230 */ /* 0x000fe20000004100 */
[----:B------:R-:W-:Y:S01]  /*a760*/  F2FP.F16.F32.PACK_AB R157, R25, R22 ;  /* 0x00000016199d723e */ /* 0x000fe200000000ff */
[----:B------:R-:W-:Y:S02]  /*a770*/  HADD2.F32 R158, -RZ, R71.H1_H1 ;  /* 0x30000047ff9e7230 */ /* 0x000fe40000004100 */
        /* <DEDUP_REMOVED lines=8> */
[----:B------:R-:W-:Y:S01]  /*a800*/  FFMA.FTZ R161, R159, R158, R160 ;  /* 0x0000009e9fa17223 */ /* 0x000fe200000100a0 */
[----:B------:R-:W-:-:S04]  /*a810*/  F2FP.F16.F32.PACK_AB R158, R31, R24 ;  /* 0x000000181f9e723e */ /* 0x000fc800000000ff */
[----:B------:R-:W-:Y:S01]  /*a820*/  F2FP.F16.F32.PACK_AB R159, R161, R26 ;  /* 0x0000001aa19f723e */ /* 0x000fe200000000ff */
[----:B------:R-:W-:Y:S06]  /*a830*/  BRA `(.L_x_14489) ;  /* 0x0000003000887947 */ /* 0x000fec0003800000 */
.L_x_14448:
        /* <DEDUP_REMOVED lines=16> */
.L_x_14492:
        /* <DEDUP_REMOVED lines=13> */
.L_x_14494:
[----:B------:R-:W-:Y:S05]  /*aa10*/  BSYNC.RECONVERGENT B1 ;  /* 0x0000000000017941 */ /* 0x000fea0003800200 */
.L_x_14493:
        /* <DEDUP_REMOVED lines=60> */
.L_x_14491:
[----:B------:R-:W-:Y:S05]  /*ade0*/  BSYNC.RECONVERGENT B0 ;  /* 0x0000000000007941 */ /* 0x000fea0003800200 */
.L_x_14490:
[----:B------:R-:W-:Y:S01]  /*adf0*/  I2FP.F32.U32 R0, R22 ;  /* 0x0000001600007245 */ /* 0x000fe20000201000 */
[----:B-----5:R-:W-:Y:S01]  /*ae00*/  HADD2.F32 R23, -RZ, R156.H0_H0 ;  /* 0x2000009cff177230 */ /* 0x020fe20000004100 */
        /* <DEDUP_REMOVED lines=10> */
[----:B------:R-:W-:Y:S01]  /*aeb0*/  FMUL.FTZ R0, R25, R0 ;  /* 0x0000000019007220 */ /* 0x000fe20000410000 */
        /* <DEDUP_REMOVED lines=11> */
.L_x_14497:
        /* <DEDUP_REMOVED lines=13> */
.L_x_14499:
[----:B------:R-:W-:Y:S05]  /*b040*/  BSYNC.RECONVERGENT B1 ;  /* 0x0000000000017941 */ /* 0x000fea0003800200 */
.L_x_14498:
        /* <DEDUP_REMOVED lines=61> */
.L_x_14496:
[----:B------:R-:W-:Y:S05]  /*b420*/  BSYNC.RECONVERGENT B0 ;  /* 0x0000000000007941 */ /* 0x000fea0003800200 */
.L_x_14495:
        /* <DEDUP_REMOVED lines=24> */
.L_x_14502:
        /* <DEDUP_REMOVED lines=13> */
.L_x_14504:
[----:B------:R-:W-:Y:S05]  /*b680*/  BSYNC.RECONVERGENT B1 ;  /* 0x0000000000017941 */ /* 0x000fea0003800200 */
.L_x_14503:
        /* <DEDUP_REMOVED lines=61> */
.L_x_14501:
[----:B------:R-:W-:Y:S05]  /*ba60*/  BSYNC.RECONVERGENT B0 ;  /* 0x0000000000007941 */ /* 0x000fea0003800200 */
.L_x_14500:
        /* <DEDUP_REMOVED lines=23> */
.L_x_14507:
        /* <DEDUP_REMOVED lines=13> */
.L_x_14509:
[----:B------:R-:W-:Y:S05]  /*bcb0*/  BSYNC.RECONVERGENT B1 ;  /* 0x0000000000017941 */ /* 0x000fea0003800200 */
.L_x_14508:
        /* <DEDUP_REMOVED lines=61> */
.L_x_14506:
[----:B------:R-:W-:Y:S05]  /*c090*/  BSYNC.RECONVERGENT B0 ;  /* 0x0000000000007941 */ /* 0x000fea0003800200 */
.L_x_14505:
        /* <DEDUP_REMOVED lines=23> */
.L_x_14512:
        /* <DEDUP_REMOVED lines=13> */
.L_x_14514:
[----:B------:R-:W-:Y:S05]  /*c2e0*/  BSYNC.RECONVERGENT B1 ;  /* 0x0000000000017941 */ /* 0x000fea0003800200 */
.L_x_14513:
        /* <DEDUP_REMOVED lines=61> */
.L_x_14511:
[----:B------:R-:W-:Y:S05]  /*c6c0*/  BSYNC.RECONVERGENT B0 ;  /* 0x0000000000007941 */ /* 0x000fea0003800200 */
.L_x_14510:
        /* <DEDUP_REMOVED lines=23> */
.L_x_14517:
        /* <DEDUP_REMOVED lines=13> */
.L_x_14519:
[----:B------:R-:W-:Y:S05]  /*c910*/  BSYNC.RECONVERGENT B1 ;  /* 0x0000000000017941 */ /* 0x000fea0003800200 */
.L_x_14518:
        /* <DEDUP_REMOVED lines=61> */
.L_x_14516:
[----:B------:R-:W-:Y:S05]  /*ccf0*/  BSYNC.RECONVERGENT B0 ;  /* 0x0000000000007941 */ /* 0x000fea0003800200 */
.L_x_14515:
        /* <DEDUP_REMOVED lines=23> */
.L_x_14522:
        /* <DEDUP_REMOVED lines=13> */
.L_x_14524:
[----:B------:R-:W-:Y:S05]  /*cf40*/  BSYNC.RECONVERGENT B1 ;  /* 0x0000000000017941 */ /* 0x000fea0003800200 */
.L_x_14523:
        /* <DEDUP_REMOVED lines=61> */
.L_x_14521:
[----:B------:R-:W-:Y:S05]  /*d320*/  BSYNC.RECONVERGENT B0 ;  /* 0x0000000000007941 */ /* 0x000fea0003800200 */
.L_x_14520:
[----:B------:R-:W-:Y:S01]  /*d330*/  I2FP.F32.U32 R26, R26 ;  /* 0x0000001a001a7245 */ /* 0x000fe20000201000 */
[----:B------:R-:W-:Y:S01]  /*d340*/  HADD2.F32 R157, -RZ, R159.H0_H0 ;  /* 0x2000009fff9d7230 */ /* 0x000fe20000004100 */
[----:B------:R-:W-:Y:S01]  /*d350*/  ISETP.NE.AND P6, PT, R158, 0x1, PT ;  /* 0x000000019e00780c */ /* 0x000fe20003fc5270 */
[----:B------:R-:W-:Y:S01]  /*d360*/  HADD2.F32 R161, -RZ, R71.H0_H0 ;  /* 0x20000047ffa17230 */ /* 0x000fe20000004100 */
        /* <DEDUP_REMOVED lines=19> */
.L_x_14527:
        /* <DEDUP_REMOVED lines=15> */
.L_x_14529:
[----:B------:R-:W-:Y:S05]  /*d590*/  BSYNC.RECONVERGENT B1 ;  /* 0x0000000000017941 */ /* 0x000fea0003800200 */
.L_x_14528:
        /* <DEDUP_REMOVED lines=61> */
.L_x_14526:
[----:B------:R-:W-:Y:S05]  /*d970*/  BSYNC.RECONVERGENT B0 ;  /* 0x0000000000007941 */ /* 0x000fea0003800200 */
.L_x_14525:
        /* <DEDUP_REMOVED lines=11> */
[----:B------:R-:W-:Y:S01]  /*da30*/  FMUL.FTZ R161, R158, R161 ;  /* 0x000000a19ea17220 */ /* 0x000fe20000410000 */
[----:B------:R-:W-:-:S04]  /*da40*/  F2FP.F16.F32.PACK_AB R158, R31, R24 ;  /* 0x000000181f9e723e */ /* 0x000fc800000000ff */
[----:B------:R-:W-:-:S07]  /*da50*/  F2FP.F16.F32.PACK_AB R159, R161, R26 ;  /* 0x0000001aa19f723e */ /* 0x000fce00000000ff */
.L_x_14489:
[----:B------:R-:W0:Y:S01]  /*da60*/  @P0 LDC.64 R170, c[0x0][0x3a0] ;  /* 0x0000e800ffaa0b82 */ /* 0x000e220000000a00 */
[----:B------:R-:W-:Y:S02]  /*da70*/  SEL R166, RZ, 0x10000, !P5 ;  /* 0x00010000ffa67807 */ /* 0x000fe40006800000 */
[----:B------:R-:W-:Y:S02]  /*da80*/  ISETP.NE.AND P5, PT, R168, RZ, PT ;  /* 0x000000ffa800720c */ /* 0x000fe40003fa5270 */
[----:B------:R-:W-:Y:S02]  /*da90*/  SEL R165, RZ, 0x1000000, !P6 ;  /* 0x01000000ffa57807 */ /* 0x000fe40007000000 */
[----:B------:R-:W-:Y:S02]  /*daa0*/  ISETP.NE.AND P6, PT, R163, RZ, PT ;  /* 0x000000ffa300720c */ /* 0x000fe40003fc5270 */
[----:B------:R-:W-:Y:S02]  /*dab0*/  SEL R173, RZ, 0x100, !P4 ;  /* 0x00000100ffad7807 */ /* 0x000fe40006000000 */
[----:B------:R-:W-:-:S02]  /*dac0*/  SEL R164, RZ, 0x1000000, !P2 ;  /* 0x01000000ffa47807 */ /* 0x000fc40005000000 */
[----:B------:R-:W-:Y:S02]  /*dad0*/  SEL R160, RZ, 0x10000, !P1 ;  /* 0x00010000ffa07807 */ /* 0x000fe40004800000 */
[----:B------:R-:W-:Y:S02]  /*dae0*/  SEL R163, RZ, 0x100, !P5 ;  /* 0x00000100ffa37807 */ /* 0x000fe40006800000 */
[----:B------:R-:W-:Y:S02]  /*daf0*/  LOP3.LUT R173, R173, R165, R166, 0xfe, !PT ;  /* 0x000000a5adad7212 */ /* 0x000fe400078efea6 */
[----:B------:R-:W-:Y:S02]  /*db00*/  SEL R172, RZ, 0x1, !P3 ;  /* 0x00000001ffac7807 */ /* 0x000fe40005800000 */
[----:B------:R-:W-:Y:S01]  /*db10*/  LOP3.LUT R163, R163, R164, R160, 0xfe, !PT ;  /* 0x000000a4a3a37212 */ /* 0x000fe200078efea0 */
[----:B------:R-:W-:Y:S01]  /*db20*/  VIADD R160, R11, 0x40 ;  /* 0x000000400ba07836 */ /* 0x000fe20000000000 */
[----:B------:R-:W-:Y:S01]  /*db30*/  SEL R166, RZ, 0x1, !P6 ;  /* 0x00000001ffa67807 */ /* 0x000fe20007000000 */
[----:B------:R-:W-:Y:S01]  /*db40*/  IMAD.WIDE.U32 R164, R2, 0x10, R236 ;  /* 0x0000001002a47825 */ /* 0x000fe200078e00ec */
[----:B------:R-:W-:-:S02]  /*db50*/  LOP3.LUT R173, R173, R172, RZ, 0xfc, !PT ;  /* 0x000000acadad7212 */ /* 0x000fc400078efcff */
[----:B------:R-:W-:Y:S01]  /*db60*/  LOP3.LUT R172, R163, R166, RZ, 0xfc, !PT ;  /* 0x000000a6a3ac7212 */ /* 0x000fe200078efcff */
[----:B------:R-:W-:Y:S01]  /*db70*/  IMAD.WIDE.U32 R166, R2, 0x8, R234 ;  /* 0x0000000802a67825 */ /* 0x000fe200078e00ea */
[----:B------:R1:W-:Y:S03]  /*db80*/  STG.E.128 desc[UR6][R164.64], R156 ;  /* 0x0000009ca4007986 */ /* 0x0003e6000c101d06 */
[C---:B0-----:R-:W-:Y:S01]  /*db90*/  @P0 IMAD.WIDE.U32 R170, R160.reuse, 0x10, R170 ;  /* 0x00000010a0aa0825 */ /* 0x041fe200078e00aa */
[----:B------:R0:W-:Y:S03]  /*dba0*/  STG.E.64 desc[UR6][R166.64], R172 ;  /* 0x000000aca6007986 */ /* 0x0001e6000c101b06 */
[----:B------:R-:W-:Y:S01]  /*dbb0*/  IMAD.WIDE.U32 R168, R160, 0x10, R228 ;  /* 0x00000010a0a87825 */ /* 0x000fe200078e00e4 */
[----:B------:R0:W5:Y:S04]  /*dbc0*/  @P0 LDG.E.128 R32, desc[UR6][R170.64] ;  /* 0x00000006aa200981 */ /* 0x000168000c1e1d00 */
[----:B-1----:R0:W5:Y:S01]  /*dbd0*/  LDG.E.128 R156, desc[UR6][R168.64] ;  /* 0x00000006a89c7981 */ /* 0x002162000c1e1d00 */
[----:B------:R-:W-:Y:S05]  /*dbe0*/  @!P0 BRA `(.L_x_14530) ;  /* 0x0000003000ac8947 */ /* 0x000fea0003800000 */
[----:B------:R-:W-:Y:S01]  /*dbf0*/  ISETP.NE.AND P1, PT, R174, 0x1, PT ;  /* 0x00000001ae00780c */ /* 0x000fe20003f25270 */
[----:B------:R-:W-:Y:S01]  /*dc00*/  BSSY.RECONVERGENT B0, `(.L_x_14531) ;  /* 0x0000059000007945 */ /* 0x000fe20003800200 */
[----:B------:R-:W-:Y:S02]  /*dc10*/  HFMA2 R164, -RZ, RZ, 0, 1.1920928955078125e-07 ;  /* 0x00000002ffa47431 */ /* 0x000fe400000001ff */
[----:B------:R-:W-:Y:S01]  /*dc20*/  IMAD.MOV.U32 R163, RZ, RZ, R14 ;  /* 0x000000ffffa37224 */ /* 0x000fe200078e000e */
[----:B0-----:R-:W-:-:S08]  /*dc30*/  MOV R172, R162 ;  /* 0x000000a200ac7202 */ /* 0x001fd00000000f00 */
        /* <DEDUP_REMOVED lines=11> */
.L_x_14533:
        /* <DEDUP_REMOVED lines=13> */
.L_x_14535:
[----:B------:R-:W-:Y:S05]  /*ddc0*/  BSYNC.RECONVERGENT B1 ;  /* 0x0000000000017941 */ /* 0x000fea0003800200 */
.L_x_14534:
        /* <DEDUP_REMOVED lines=60> */
.L_x_14532:
[----:B------:R-:W-:Y:S05]  /*e190*/  BSYNC.RECONVERGENT B0 ;  /* 0x0000000000007941 */ /* 0x000fea0003800200 */
.L_x_14531:
[----:B------:R-:W-:Y:S01]  /*e1a0*/  I2FP.F32.U32 R162, R163 ;  /* 0x000000a300a27245 */ /* 0x000fe20000201000 */
[----:B-----5:R-:W-:Y:S01]  /*e1b0*/  HADD2.F32 R163, -RZ, R156.H0_H0 ;  /* 0x2000009cffa37230 */ /* 0x020fe20000004100 */
[----:B------:R-:W-:Y:S01]  /*e1c0*/  ISETP.NE.AND P2, PT, R164, 0x1, PT ;  /* 0x00000001a400780c */ /* 0x000fe20003f45270 */
[----:B------:R-:W-:Y:S01]  /*e1d0*/  HADD2.F32 R165, -RZ, R64.H0_H0 ;  /* 0x20000040ffa57230 */ /* 0x000fe20000004100 */
[----:B------:R-:W-:Y:S01]  /*e1e0*/  BSSY.RECONVERGENT B0, `(.L_x_14536) ;  /* 0x0000060000007945 */ /* 0x000fe20003800200 */
[----:B------:R-:W-:Y:S01]  /*e1f0*/  FFMA.FTZ R162, R162, R29, 1.1641532182693481445e-10 ;  /* 0x2f000000a2a27423 */ /* 0x000fe2000001001d */
[----:B------:R-:W-:Y:S01]  /*e200*/  FMUL.FTZ R163, R163, R30 ;  /* 0x0000001ea3a37220 */ /* 0x000fe20000410000 */
[----:B------:R-:W-:-:S03]  /*e210*/  HADD2.F32 R167, -RZ, R32.H0_H0 ;  /* 0x20000020ffa77230 */ /* 0x000fc60000004100 */
[----:B------:R-:W-:Y:S01]  /*e220*/  FMUL.FTZ R163, R163, R28 ;  /* 0x0000001ca3a37220 */ /* 0x000fe20000410000 */
[----:B------:R-:W-:-:S04]  /*e230*/  FSETP.GTU.FTZ.AND P1, PT, R162, R27, PT ;  /* 0x0000001ba200720b */ /* 0x000fc80003f3c000 */
[----:B------:R-:W-:Y:S02]  /*e240*/  FSEL R162, R163, RZ, !P1 ;  /* 0x000000ffa3a27208 */ /* 0x000fe40004800000 */
[----:B------:R-:W-:Y:S02]  /*e250*/  PLOP3.LUT P1, PT, P1, PT, PT, 0x8, 0x80 ;  /* 0x000000000080781c */ /* 0x000fe40000f2e170 */
[----:B------:R-:W-:Y:S01]  /*e260*/  MOV R163, R14 ;  /* 0x0000000e00a37202 */ /* 0x000fe20000000f00 */
[----:B------:R-:W-:Y:S01]  /*e270*/  FFMA.FTZ R162, R162, R165, R167 ;  /* 0x000000a5a2a27223 */ /* 0x000fe200000100a7 */
        /* <DEDUP_REMOVED lines=11> */
.L_x_14538:
        /* <DEDUP_REMOVED lines=13> */
.L_x_14540:
[----:B------:R-:W-:Y:S05]  /*e400*/  BSYNC.RECONVERGENT B1 ;  /* 0x0000000000017941 */ /* 0x000fea0003800200 */
.L_x_14539:
        /* <DEDUP_REMOVED lines=61> */
.L_x_14537:
[----:B------:R-:W-:Y:S05]  /*e7e0*/  BSYNC.RECONVERGENT B0 ;  /* 0x0000000000007941 */ /* 0x000fea0003800200 */
.L_x_14536:
        /* <DEDUP_REMOVED lines=25> */
.L_x_14543:
        /* <DEDUP_REMOVED lines=13> */
.L_x_14545:
[----:B------:R-:W-:Y:S05]  /*ea50*/  BSYNC.RECONVERGENT B1 ;  /* 0x0000000000017941 */ /* 0x000fea0003800200 */
.L_x_14544:
        /* <DEDUP_REMOVED lines=61> */
.L_x_14542:
[----:B------:R-:W-:Y:S05]  /*ee30*/  BSYNC.RECONVERGENT B0 ;  /* 0x0000000000007941 */ /* 0x000fea0003800200 */
.L_x_14541:
        /* <DEDUP_REMOVED lines=24> */
.L_x_14548:
        /* <DEDUP_REMOVED lines=13> */
.L_x_14550:
[----:B------:R-:W-:Y:S05]  /*f090*/  BSYNC.RECONVERGENT B1 ;  /* 0x0000000000017941 */ /* 0x000fea0003800200 */
.L_x_14549:
        /* <DEDUP_REMOVED lines=61> */
.L_x_14547:
[----:B------:R-:W-:Y:S05]  /*f470*/  BSYNC.RECONVERGENT B0 ;  /* 0x0000000000007941 */ /* 0x000fea0003800200 */
.L_x_14546:
        /* <DEDUP_REMOVED lines=24> */
.L_x_14553:
        /* <DEDUP_REMOVED lines=13> */
.L_x_14555:
[----:B------:R-:W-:Y:S05]  /*f6d0*/  BSYNC.RECONVERGENT B1 ;  /* 0x0000000000017941 */ /* 0x000fea0003800200 */
.L_x_14554:
        /* <DEDUP_REMOVED lines=61> */
.L_x_14552:
[----:B------:R-:W-:Y:S05]  /*fab0*/  BSYNC.RECONVERGENT B0 ;  /* 0x0000000000007941 */ /* 0x000fea0003800200 */
.L_x_14551:
        /* <DEDUP_REMOVED lines=24> */
.L_x_14558:
        /* <DEDUP_REMOVED lines=13> */
.L_x_14560:
[----:B------:R-:W-:Y:S05]  /*fd10*/  BSYNC.RECONVERGENT B1 ;  /* 0x0000000000017941 */ /* 0x000fea0003800200 */
.L_x_14559:
        /* <DEDUP_REMOVED lines=61> */
.L_x_14557:
[----:B------:R-:W-:Y:S05]  /*100f0*/  BSYNC.RECONVERGENT B0 ;  /* 0x0000000000007941 */ /* 0x000fea0003800200 */
.L_x_14556:
        /* <DEDUP_REMOVED lines=24> */
.L_x_14563:
        /* <DEDUP_REMOVED lines=13> */
.L_x_14565:
[----:B------:R-:W-:Y:S05]  /*10350*/  BSYNC.RECONVERGENT B1 ;  /* 0x0000000000017941 */ /* 0x000fea0003800200 */
.L_x_14564:
        /* <DEDUP_REMOVED lines=61> */
.L_x_14562:
[----:B------:R-:W-:Y:S05]  /*10730*/  BSYNC.RECONVERGENT B0 ;  /* 0x0000000000007941 */ /* 0x000fea0003800200 */
.L_x_14561:
        /* <DEDUP_REMOVED lines=24> */
.L_x_14568:
        /* <DEDUP_REMOVED lines=15> */
.L_x_14570:
[----:B------:R-:W-:Y:S05]  /*109b0*/  BSYNC.RECONVERGENT B1 ;  /* 0x0000000000017941 */ /* 0x000fea0003800200 */
.L_x_14569:
        /* <DEDUP_REMOVED lines=61> */
.L_x_14567:
[----:B------:R-:W-:Y:S05]  /*10d90*/  BSYNC.RECONVERGENT B0 ;  /* 0x0000000000007941 */ /* 0x000fea0003800200 */
.L_x_14566:
        /* <DEDUP_REMOVED lines=16> */
.L_x_14530:
        /* <DEDUP_REMOVED lines=16> */
.L_x_14574:
        /* <DEDUP_REMOVED lines=13> */
.L_x_14576:
[----:B------:R-:W-:Y:S05]  /*11070*/  BSYNC.RECONVERGENT B1 ;  /* 0x0000000000017941 */ /* 0x000fea0003800200 */
.L_x_14575:
        /* <DEDUP_REMOVED lines=60> */
.L_x_14573:
[----:B------:R-:W-:Y:S05]  /*11440*/  BSYNC.RECONVERGENT B0 ;  /* 0x0000000000007941 */ /* 0x000fea0003800200 */
.L_x_14572:
[----:B------:R-:W-:Y:S01]  /*11450*/  I2FP.F32.U32 R162, R163 ;  /* 0x000000a300a27245 */ /* 0x000fe20000201000 */
[----:B-----5:R-:W-:Y:S01]  /*11460*/  HADD2.F32 R163, -RZ, R156.H0_H0 ;  /* 0x2000009cffa37230 */ /* 0x020fe20000004100 */
        /* <DEDUP_REMOVED lines=11> */
[----:B------:R-:W-:Y:S01]  /*11520*/  FMUL.FTZ R162, R165, R162 ;  /* 0x000000a2a5a27220 */ /* 0x000fe20000410000 */
[----:B------:R-:W-:Y:S01]  /*11530*/  P2R R173, PR, RZ, 0x2 ;  /* 0x00000002ffad7803 */ /* 0x000fe20000000000 */
        /* <DEDUP_REMOVED lines=9> */
.L_x_14579:
        /* <DEDUP_REMOVED lines=13> */
.L_x_14581:
[----:B------:R-:W-:Y:S05]  /*116a0*/  BSYNC.RECONVERGENT B1 ;  /* 0x0000000000017941 */ /* 0x000fea0003800200 */
.L_x_14580:
        /* <DEDUP_REMOVED lines=61> */
.L_x_14578:
[----:B------:R-:W-:Y:S05]  /*11a80*/  BSYNC.RECONVERGENT B0 ;  /* 0x0000000000007941 */ /* 0x000fea0003800200 */
.L_x_14577:
        /* <DEDUP_REMOVED lines=24> */
.L_x_14584:
        /* <DEDUP_REMOVED lines=13> */
.L_x_14586:
[----:B------:R-:W-:Y:S05]  /*11ce0*/  BSYNC.RECONVERGENT B1 ;  /* 0x0000000000017941 */ /* 0x000fea0003800200 */
.L_x_14585:
        /* <DEDUP_REMOVED lines=61> */
.L_x_14583:
[----:B------:R-:W-:Y:S05]  /*120c0*/  BSYNC.RECONVERGENT B0 ;  /* 0x0000000000007941 */ /* 0x000fea0003800200 */
.L_x_14582:
        /* <DEDUP_REMOVED lines=23> */
.L_x_14589:
        /* <DEDUP_REMOVED lines=13> */
.L_x_14591:
[----:B------:R-:W-:Y:S05]  /*12310*/  BSYNC.RECONVERGENT B1 ;  /* 0x0000000000017941 */ /* 0x000fea0003800200 */
.L_x_14590:
        /* <DEDUP_REMOVED lines=61> */
.L_x_14588:
[----:B------:R-:W-:Y:S05]  /*126f0*/  BSYNC.RECONVERGENT B0 ;  /* 0x0000000000007941 */ /* 0x000fea0003800200 */
.L_x_14587:
        /* <DEDUP_REMOVED lines=23> */
.L_x_14594:
        /* <DEDUP_REMOVED lines=13> */
.L_x_14596:
[----:B------:R-:W-:Y:S05]  /*12940*/  BSYNC.RECONVERGENT B1 ;  /* 0x0000000000017941 */ /* 0x000fea0003800200 */
.L_x_14595:
        /* <DEDUP_REMOVED lines=61> */
.L_x_14593:
[----:B------:R-:W-:Y:S05]  /*12d20*/  BSYNC.RECONVERGENT B0 ;  /* 0x0000000000007941 */ /* 0x000fea0003800200 */
.L_x_14592:
        /* <DEDUP_REMOVED lines=23> */
.L_x_14599:
        /* <DEDUP_REMOVED lines=13> */
.L_x_14601:
[----:B------:R-:W-:Y:S05]  /*12f70*/  BSYNC.RECONVERGENT B1 ;  /* 0x0000000000017941 */ /* 0x000fea0003800200 */
.L_x_14600:
        /* <DEDUP_REMOVED lines=61> */
.L_x_14598:
[----:B------:R-:W-:Y:S05]  /*13350*/  BSYNC.RECONVERGENT B0 ;  /* 0x0000000000007941 */ /* 0x000fea0003800200 */
.L_x_14597:
        /* <DEDUP_REMOVED lines=23> */
.L_x_14604:
        /* <DEDUP_REMOVED lines=13> */
.L_x_14606:
[----:B------:R-:W-:Y:S05]  /*135a0*/  BSYNC.RECONVERGENT B1 ;  /* 0x0000000000017941 */ /* 0x000fea0003800200 */
.L_x_14605:
        /* <DEDUP_REMOVED lines=61> */
.L_x_14603:
[----:B------:R-:W-:Y:S05]  /*13980*/  BSYNC.RECONVERGENT B0 ;  /* 0x0000000000007941 */ /* 0x000fea0003800200 */
.L_x_14602:
        /* <DEDUP_REMOVED lines=23> */
.L_x_14609:
        /* <DEDUP_REMOVED lines=15> */
.L_x_14611:
[----:B------:R-:W-:Y:S05]  /*13bf0*/  BSYNC.RECONVERGENT B1 ;  /* 0x0000000000017941 */ /* 0x000fea0003800200 */
.L_x_14610:
        /* <DEDUP_REMOVED lines=61> */
.L_x_14608:
[----:B------:R-:W-:Y:S05]  /*13fd0*/  BSYNC.RECONVERGENT B0 ;  /* 0x0000000000007941 */ /* 0x000fea0003800200 */
.L_x_14607:
        /* <DEDUP_REMOVED lines=14> */
.L_x_14571:
[----:B------:R-:W0:Y:S01]  /*140c0*/  @P0 LDC.64 R180, c[0x0][0x3a0] ;  /* 0x0000e800ffb40b82 */ /* 0x000e220000000a00 */
[----:B------:R-:W-:Y:S02]  /*140d0*/  SEL R178, RZ, 0x10000, !P5 ;  /* 0x00010000ffb27807 */ /* 0x000fe40006800000 */
[----:B------:R-:W-:Y:S02]  /*140e0*/  ISETP.NE.AND P5, PT, R176, RZ, PT ;  /* 0x000000ffb000720c */ /* 0x000fe40003fa5270 */
[----:B------:R-:W-:Y:S02]  /*140f0*/  SEL R175, RZ, 0x1000000, !P6 ;  /* 0x01000000ffaf7807 */ /* 0x000fe40007000000 */
[----:B------:R-:W-:Y:S02]  /*14100*/  SEL R183, RZ, 0x100, !P4 ;  /* 0x00000100ffb77807 */ /* 0x000fe40006000000 */
[----:B------:R-:W-:Y:S02]  /*14110*/  ISETP.NE.AND P6, PT, R173, RZ, PT ;  /* 0x000000ffad00720c */ /* 0x000fe40003fc5270 */
[----:B------:R-:W-:-:S02]  /*14120*/  SEL R169, RZ, 0x1000000, !P2 ;  /* 0x01000000ffa97807 */ /* 0x000fc40005000000 */
[----:B------:R-:W-:Y:S02]  /*14130*/  SEL R174, RZ, 0x10000, !P1 ;  /* 0x00010000ffae7807 */ /* 0x000fe40004800000 */
[----:B------:R-:W-:Y:S02]  /*14140*/  SEL R171, RZ, 0x100, !P5 ;  /* 0x00000100ffab7807 */ /* 0x000fe40006800000 */
[----:B------:R-:W-:Y:S02]  /*14150*/  LOP3.LUT R183, R183, R175, R178, 0xfe, !PT ;  /* 0x000000afb7b77212 */ /* 0x000fe400078efeb2 */
[----:B------:R-:W-:Y:S02]  /*14160*/  SEL R182, RZ, 0x1, !P3 ;  /* 0x00000001ffb67807 */ /* 0x000fe40005800000 */
[----:B------:R-:W-:Y:S01]  /*14170*/  LOP3.LUT R171, R171, R169, R174, 0xfe, !PT ;  /* 0x000000a9abab7212 */ /* 0x000fe200078efeae */
[----:B------:R-:W-:Y:S01]  /*14180*/  IMAD.WIDE.U32 R174, R160, 0x10, R236 ;  /* 0x00000010a0ae7825 */ /* 0x000fe200078e00ec */
[----:B------:R-:W-:-:S02]  /*14190*/  SEL R176, RZ, 0x1, !P6 ;  /* 0x00000001ffb07807 */ /* 0x000fc40007000000 */
[----:B------:R-:W-:Y:S02]  /*141a0*/  IADD3 R169, PT, PT, R11, 0x60, RZ ;  /* 0x000000600ba97810 */ /* 0x000fe40007ffe0ff */
[----:B------:R-:W-:Y:S01]  /*141b0*/  LOP3.LUT R183, R183, R182, RZ, 0xfc, !PT ;  /* 0x000000b6b7b77212 */ /* 0x000fe200078efcff */
[----:B------:R1:W-:Y:S01]  /*141c0*/  STG.E.128 desc[UR6][R174.64], R156 ;  /* 0x0000009cae007986 */ /* 0x0003e2000c101d06 */
[----:B------:R-:W-:Y:S01]  /*141d0*/  LOP3.LUT R182, R171, R176, RZ, 0xfc, !PT ;  /* 0x000000b0abb67212 */ /* 0x000fe200078efcff */
[----:B------:R-:W-:-:S04]  /*141e0*/  IMAD.WIDE.U32 R176, R160, 0x8, R234 ;  /* 0x00000008a0b07825 */ /* 0x000fc800078e00ea */
        /* <DEDUP_REMOVED lines=8> */
[----:B------:R-:W-:Y:S01]  /*14270*/  IMAD.MOV.U32 R173, RZ, RZ, 0x2 ;  /* 0x00000002ffad7424 */ /* 0x000fe200078e00ff */
[----:B------:R-:W-:Y:S01]  /*14280*/  MOV R171, R14 ;  /* 0x0000000e00ab7202 */ /* 0x000fe20000000f00 */
[----:B0-----:R-:W-:-:S09]  /*14290*/  IMAD.MOV.U32 R180, RZ, RZ, R172 ;  /* 0x000000ffffb47224 */ /* 0x001fd200078e00ac */
        /* <DEDUP_REMOVED lines=11> */
.L_x_14615:
        /* <DEDUP_REMOVED lines=13> */
.L_x_14617:
[----:B------:R-:W-:Y:S05]  /*14420*/  BSYNC.RECONVERGENT B1 ;  /* 0x0000000000017941 */ /* 0x000fea0003800200 */
.L_x_14616:
        /* <DEDUP_REMOVED lines=59> */
[----:B------:R-:W-:-:S07]  /*147e0*/  LOP3.LUT R17, R174, UR16, R181, 0x96, !PT ;  /* 0x00000010ae117c12 */ /* 0x000fce000f8e96b5 */
.L_x_14614:
[----:B------:R-:W-:Y:S05]  /*147f0*/  BSYNC.RECONVERGENT B0 ;  /* 0x0000000000007941 */ /* 0x000fea0003800200 */
.L_x_14613:
        /* <DEDUP_REMOVED lines=13> */
[----:B------:R-:W-:Y:S01]  /*148d0*/  HFMA2 R174, -RZ, RZ, 0, 1.1920928955078125e-07 ;  /* 0x00000002ffae7431 */ /* 0x000fe200000001ff */
        /* <DEDUP_REMOVED lines=11> */
.L_x_14620:
        /* <DEDUP_REMOVED lines=13> */
.L_x_14622:
[----:B------:R-:W-:Y:S05]  /*14a60*/  BSYNC.RECONVERGENT B1 ;  /* 0x0000000000017941 */ /* 0x000fea0003800200 */
.L_x_14621:
        /* <DEDUP_REMOVED lines=61> */
.L_x_14619:
[----:B------:R-:W-:Y:S05]  /*14e40*/  BSYNC.RECONVERGENT B0 ;  /* 0x0000000000007941 */ /* 0x000fea0003800200 */
.L_x_14618:
        /* <DEDUP_REMOVED lines=25> */
.L_x_14625:
        /* <DEDUP_REMOVED lines=13> */
.L_x_14627:
[----:B------:R-:W-:Y:S05]  /*150b0*/  BSYNC.RECONVERGENT B1 ;  /* 0x0000000000017941 */ /* 0x000fea0003800200 */
.L_x_14626:
        /* <DEDUP_REMOVED lines=61> */
.L_x_14624:
[----:B------:R-:W-:Y:S05]  /*15490*/  BSYNC.RECONVERGENT B0 ;  /* 0x0000000000007941 */ /* 0x000fea0003800200 */
.L_x_14623:
        /* <DEDUP_REMOVED lines=24> */
.L_x_14630:
        /* <DEDUP_REMOVED lines=13> */
.L_x_14632:
[----:B------:R-:W-:Y:S05]  /*156f0*/  BSYNC.RECONVERGENT B1 ;  /* 0x0000000000017941 */ /* 0x000fea0003800200 */
.L_x_14631:
        /* <DEDUP_REMOVED lines=59> */
[----:B------:R-:W-:Y:S01]  /*15ab0*/  LOP3.LUT R17, R174, UR16, R179, 0x96, !PT ;  /* 0x00000010ae117c12 */ /* 0x000fe2000f8e96b3 */
[----:B------:R-:W-:-:S07]  /*15ac0*/  IMAD.MOV.U32 R180, RZ, RZ, R178 ;  /* 0x000000ffffb47224 */ /* 0x000fce00078e00b2 */
.L_x_14629:
[----:B------:R-:W-:Y:S05]  /*15ad0*/  BSYNC.RECONVERGENT B0 ;  /* 0x0000000000007941 */ /* 0x000fea0003800200 */
.L_x_14628:
        /* <DEDUP_REMOVED lines=24> */
.L_x_14635:
        /* <DEDUP_REMOVED lines=13> */
.L_x_14637:
[----:B------:R-:W-:Y:S05]  /*15d30*/  BSYNC.RECONVERGENT B1 ;  /* 0x0000000000017941 */ /* 0x000fea0003800200 */
.L_x_14636:
        /* <DEDUP_REMOVED lines=61> */
.L_x_14634:
[----:B------:R-:W-:Y:S05]  /*16110*/  BSYNC.RECONVERGENT B0 ;  /* 0x0000000000007941 */ /* 0x000fea0003800200 */
.L_x_14633:
        /* <DEDUP_REMOVED lines=24> */
.L_x_14640:
        /* <DEDUP_REMOVED lines=13> */
.L_x_14642:
[----:B------:R-:W-:Y:S05]  /*16370*/  BSYNC.RECONVERGENT B1 ;  /* 0x0000000000017941 */ /* 0x000fea0003800200 */
.L_x_14641:
        /* <DEDUP_REMOVED lines=61> */
.L_x_14639:
[----:B------:R-:W-:Y:S05]  /*16750*/  BSYNC.RECONVERGENT B0 ;  /* 0x0000000000007941 */ /* 0x000fea0003800200 */
.L_x_14638:
        /* <DEDUP_REMOVED lines=24> */
.L_x_14645:
        /* <DEDUP_REMOVED lines=13> */
.L_x_14647:
[----:B------:R-:W-:Y:S05]  /*169b0*/  BSYNC.RECONVERGENT B1 ;  /* 0x0000000000017941 */ /* 0x000fea0003800200 */
.L_x_14646:
        /* <DEDUP_REMOVED lines=61> */
.L_x_14644:
[----:B------:R-:W-:Y:S05]  /*16d90*/  BSYNC.RECONVERGENT B0 ;  /* 0x0000000000007941 */ /* 0x000fea0003800200 */
.L_x_14643:
        /* <DEDUP_REMOVED lines=24> */
.L_x_14650:
        /* <DEDUP_REMOVED lines=15> */
.L_x_14652:
[----:B------:R-:W-:Y:S05]  /*17010*/  BSYNC.RECONVERGENT B1 ;  /* 0x0000000000017941 */ /* 0x000fea0003800200 */
.L_x_14651:
        /* <DEDUP_REMOVED lines=61> */
.L_x_14649:
[----:B------:R-:W-:Y:S05]  /*173f0*/  BSYNC.RECONVERGENT B0 ;  /* 0x0000000000007941 */ /* 0x000fea0003800200 */
.L_x_14648:
        /* <DEDUP_REMOVED lines=16> */
.L_x_14612:
        /* <DEDUP_REMOVED lines=16> */
.L_x_14656:
        /* <DEDUP_REMOVED lines=13> */
.L_x_14658:
[----:B------:R-:W-:Y:S05]  /*176d0*/  BSYNC.RECONVERGENT B1 ;  /* 0x0000000000017941 */ /* 0x000fea0003800200 */
.L_x_14657:
        /* <DEDUP_REMOVED lines=60> */
.L_x_14655:
[----:B------:R-:W-:Y:S05]  /*17aa0*/  BSYNC.RECONVERGENT B0 ;  /* 0x0000000000007941 */ /* 0x000fea0003800200 */
.L_x_14654:
[----:B------:R-:W-:Y:S01]  /*17ab0*/  I2FP.F32.U32 R172, R171 ;  /* 0x000000ab00ac7245 */ /* 0x000fe20000201000 */
[----:B-----5:R-:W-:Y:S01]  /*17ac0*/  HADD2.F32 R171, -RZ, R156.H0_H0 ;  /* 0x2000009cffab7230 */ /* 0x020fe20000004100 */
        /* <DEDUP_REMOVED lines=22> */
.L_x_14661:
        /* <DEDUP_REMOVED lines=13> */
.L_x_14663:
[----:B------:R-:W-:Y:S05]  /*17d00*/  BSYNC.RECONVERGENT B1 ;  /* 0x0000000000017941 */ /* 0x000fea0003800200 */
.L_x_14662:
        /* <DEDUP_REMOVED lines=61> */
.L_x_14660:
[----:B------:R-:W-:Y:S05]  /*180e0*/  BSYNC.RECONVERGENT B0 ;  /* 0x0000000000007941 */ /* 0x000fea0003800200 */
.L_x_14659:
        /* <DEDUP_REMOVED lines=24> */
.L_x_14666:
        /* <DEDUP_REMOVED lines=13> */
.L_x_14668:
[----:B------:R-:W-:Y:S05]  /*18340*/  BSYNC.RECONVERGENT B1 ;  /* 0x0000000000017941 */ /* 0x000fea0003800200 */
.L_x_14667:
        /* <DEDUP_REMOVED lines=61> */
.L_x_14665:
[----:B------:R-:W-:Y:S05]  /*18720*/  BSYNC.RECONVERGENT B0 ;  /* 0x0000000000007941 */ /* 0x000fea0003800200 */
.L_x_14664:
        /* <DEDUP_REMOVED lines=9> */
[----:B------:R-:W-:Y:S02]  /*187c0*/  HADD2.F32 R175, -RZ, R61.H0_H0 ;  /* 0x2000003dffaf7230 */ /* 0x000fe40000004100 */
[----:B------:R-:W-:Y:S01]  /*187d0*/  IMAD.MOV.U32 R156, RZ, RZ, R14 ;  /* 0x000000ffff9c7224 */ /* 0x000fe200078e000e */
        /* <DEDUP_REMOVED lines=12> */
.L_x_14671:
        /* <DEDUP_REMOVED lines=13> */
.L_x_14673:
[----:B------:R-:W-:Y:S05]  /*18970*/  BSYNC.RECONVERGENT B1 ;  /* 0x0000000000017941 */ /* 0x000fea0003800200 */
.L_x_14672:
        /* <DEDUP_REMOVED lines=61> */
.L_x_14670:
[----:B------:R-:W-:Y:S05]  /*18d50*/  BSYNC.RECONVERGENT B0 ;  /* 0x0000000000007941 */ /* 0x000fea0003800200 */
.L_x_14669:
        /* <DEDUP_REMOVED lines=23> */
.L_x_14676:
        /* <DEDUP_REMOVED lines=13> */
.L_x_14678:
[----:B------:R-:W-:Y:S05]  /*18fa0*/  BSYNC.RECONVERGENT B1 ;  /* 0x0000000000017941 */ /* 0x000fea0003800200 */
.L_x_14677:
        /* <DEDUP_REMOVED lines=61> */
.L_x_14675:
[----:B------:R-:W-:Y:S05]  /*19380*/  BSYNC.RECONVERGENT B0 ;  /* 0x0000000000007941 */ /* 0x000fea0003800200 */
.L_x_14674:
        /* <DEDUP_REMOVED lines=23> */
.L_x_14681:
        /* <DEDUP_REMOVED lines=13> */
.L_x_14683:
[----:B------:R-:W-:Y:S05]  /*195d0*/  BSYNC.RECONVERGENT B1 ;  /* 0x0000000000017941 */ /* 0x000fea0003800200 */
.L_x_14682:
        /* <DEDUP_REMOVED lines=61> */
.L_x_14680:
[----:B------:R-:W-:Y:S05]  /*199b0*/  BSYNC.RECONVERGENT B0 ;  /* 0x0000000000007941 */ /* 0x000fea0003800200 */
.L_x_14679:
        /* <DEDUP_REMOVED lines=23> */
.L_x_14686:
        /* <DEDUP_REMOVED lines=13> */
.L_x_14688:
[----:B------:R-:W-:Y:S05]  /*19c00*/  BSYNC.RECONVERGENT B1 ;  /* 0x0000000000017941 */ /* 0x000fea0003800200 */
.L_x_14687:
        /* <DEDUP_REMOVED lines=61> */
.L_x_14685:
[----:B------:R-:W-:Y:S05]  /*19fe0*/  BSYNC.RECONVERGENT B0 ;  /* 0x0000000000007941 */ /* 0x000fea0003800200 */
.L_x_14684:
        /* <DEDUP_REMOVED lines=23> */
.L_x_14691:
        /* <DEDUP_REMOVED lines=15> */
.L_x_14693:
[----:B------:R-:W-:Y:S05]  /*1a250*/  BSYNC.RECONVERGENT B1 ;  /* 0x0000000000017941 */ /* 0x000fea0003800200 */
.L_x_14692:
        /* <DEDUP_REMOVED lines=61> */
.L_x_14690:
[----:B------:R-:W-:Y:S05]  /*1a630*/  BSYNC.RECONVERGENT B0 ;  /* 0x0000000000007941 */ /* 0x000fea0003800200 */
.L_x_14689:
        /* <DEDUP_REMOVED lines=14> */
.L_x_14653:
[----:B------:R-:W0:Y:S01]  /*1a720*/  @P0 LDC.64 R186, c[0x0][0x3a0] ;  /* 0x0000e800ffba0b82 */ /* 0x000e220000000a00 */
[----:B------:R-:W-:Y:S02]  /*1a730*/  SEL R183, RZ, 0x10000, !P5 ;  /* 0x00010000ffb77807 */ /* 0x000fe40006800000 */
[----:B------:R-:W-:Y:S01]  /*1a740*/  ISETP.NE.AND P5, PT, R188, RZ, PT ;  /* 0x000000ffbc00720c */ /* 0x000fe20003fa5270 */
[----:B------:R-:W-:Y:S01]  /*1a750*/  IMAD.WIDE.U32 R188, R169, 0x8, R234 ;  /* 0x00000008a9bc7825 */ /* 0x000fe200078e00ea */
        /* <DEDUP_REMOVED lines=9> */
[----:B------:R-:W-:Y:S01]  /*1a7f0*/  VIADD R178, R11, 0x80 ;  /* 0x000000800bb27836 */ /* 0x000fe20000000000 */
[----:B------:R-:W-:-:S02]  /*1a800*/  SEL R182, RZ, 0x1, !P6 ;  /* 0x00000001ffb67807 */ /* 0x000fc40007000000 */
[----:B------:R-:W-:Y:S01]  /*1a810*/  LOP3.LUT R183, R184, R183, RZ, 0xfc, !PT ;  /* 0x000000b7b8b77212 */ /* 0x000fe200078efcff */
[----:B------:R-:W-:Y:S01]  /*1a820*/  IMAD.WIDE.U32 R184, R169, 0x10, R236 ;  /* 0x00000010a9b87825 */ /* 0x000fe200078e00ec */
[----:B------:R-:W-:-:S03]  /*1a830*/  LOP3.LUT R182, R181, R182, RZ, 0xfc, !PT ;  /* 0x000000b6b5b67212 */ /* 0x000fc600078efcff */
[C---:B0-----:R-:W-:Y:S01]  /*1a840*/  @P0 IMAD.WIDE.U32 R190, R178.reuse, 0x10, R186 ;  /* 0x00000010b2be0825 */ /* 0x041fe200078e00ba */
[----:B------:R0:W-:Y:S03]  /*1a850*/  STG.E.128 desc[UR6][R184.64], R156 ;  /* 0x0000009cb8007986 */ /* 0x0001e6000c101d06 */
[----:B------:R-:W-:Y:S01]  /*1a860*/  IMAD.WIDE.U32 R186, R178, 0x10, R228 ;  /* 0x00000010b2ba7825 */ /* 0x000fe200078e00e4 */
[----:B------:R1:W-:Y:S04]  /*1a870*/  STG.E.64 desc[UR6][R188.64], R182 ;  /* 0x000000b6bc007986 */ /* 0x0003e8000c101b06 */
[----:B------:R1:W5:Y:S04]  /*1a880*/  @P0 LDG.E.128 R32, desc[UR6][R190.64] ;  /* 0x00000006be200981 */ /* 0x000368000c1e1d00 */
[----:B0-----:R1:W5:Y:S01]  /*1a890*/  LDG.E.128 R156, desc[UR6][R186.64] ;  /* 0x00000006ba9c7981 */ /* 0x001362000c1e1d00 */
[----:B------:R-:W-:Y:S05]  /*1a8a0*/  @!P0 BRA `(.L_x_14694) ;  /* 0x0000003000b08947 */ /* 0x000fea0003800000 */
[----:B------:R-:W-:Y:S01]  /*1a8b0*/  ISETP.NE.AND P1, PT, R192, 0x1, PT ;  /* 0x00000001c000780c */ /* 0x000fe20003f25270 */
[----:B------:R-:W-:Y:S01]  /*1a8c0*/  BSSY.RECONVERGENT B0, `(.L_x_14695) ;  /* 0x0000059000007945 */ /* 0x000fe20003800200 */
[----:B-1----:R-:W-:Y:S02]  /*1a8d0*/  HFMA2 R182, -RZ, RZ, 0, 1.1920928955078125e-07 ;  /* 0x00000002ffb67431 */ /* 0x002fe400000001ff */
        /* <DEDUP_REMOVED lines=13> */
.L_x_14697:
        /* <DEDUP_REMOVED lines=13> */
.L_x_14699:
[----:B------:R-:W-:Y:S05]  /*1aa80*/  BSYNC.RECONVERGENT B1 ;  /* 0x0000000000017941 */ /* 0x000fea0003800200 */
.L_x_14698:
        /* <DEDUP_REMOVED lines=60> */
.L_x_14696:
[----:B------:R-:W-:Y:S05]  /*1ae50*/  BSYNC.RECONVERGENT B0 ;  /* 0x0000000000007941 */ /* 0x000fea0003800200 */
.L_x_14695:
        /* <DEDUP_REMOVED lines=25> */
.L_x_14702:
        /* <DEDUP_REMOVED lines=13> */
.L_x_14704:
[----:B------:R-:W-:Y:S05]  /*1b0c0*/  BSYNC.RECONVERGENT B1 ;  /* 0x0000000000017941 */ /* 0x000fea0003800200 */
.L_x_14703:
        /* <DEDUP_REMOVED lines=61> */
.L_x_14701:
[----:B------:R-:W-:Y:S05]  /*1b4a0*/  BSYNC.RECONVERGENT B0 ;  /* 0x0000000000007941 */ /* 0x000fea0003800200 */
.L_x_14700:
        /* <DEDUP_REMOVED lines=25> */
.L_x_14707:
        /* <DEDUP_REMOVED lines=13> */
.L_x_14709:
[----:B------:R-:W-:Y:S05]  /*1b710*/  BSYNC.RECONVERGENT B1 ;  /* 0x0000000000017941 */ /* 0x000fea0003800200 */
.L_x_14708:
        /* <DEDUP_REMOVED lines=61> */
.L_x_14706:
[----:B------:R-:W-:Y:S05]  /*1baf0*/  BSYNC.RECONVERGENT B0 ;  /* 0x0000000000007941 */ /* 0x000fea0003800200 */
.L_x_14705:
        /* <DEDUP_REMOVED lines=24> */
.L_x_14712:
        /* <DEDUP_REMOVED lines=13> */
.L_x_14714:
[----:B------:R-:W-:Y:S05]  /*1bd50*/  BSYNC.RECONVERGENT B1 ;  /* 0x0000000000017941 */ /* 0x000fea0003800200 */
.L_x_14713:
        /* <DEDUP_REMOVED lines=61> */
.L_x_14711:
[----:B------:R-:W-:Y:S05]  /*1c130*/  BSYNC.RECONVERGENT B0 ;  /* 0x0000000000007941 */ /* 0x000fea0003800200 */
.L_x_14710:
        /* <DEDUP_REMOVED lines=24> */
.L_x_14717:
        /* <DEDUP_REMOVED lines=13> */
.L_x_14719:
[----:B------:R-:W-:Y:S05]  /*1c390*/  BSYNC.RECONVERGENT B1 ;  /* 0x0000000000017941 */ /* 0x000fea0003800200 */
.L_x_14718:
        /* <DEDUP_REMOVED lines=61> */
.L_x_14716:
[----:B------:R-:W-:Y:S05]  /*1c770*/  BSYNC.RECONVERGENT B0 ;  /* 0x0000000000007941 */ /* 0x000fea0003800200 */
.L_x_14715:
        /* <DEDUP_REMOVED lines=24> */
.L_x_14722:
        /* <DEDUP_REMOVED lines=13> */
.L_x_14724:
[----:B------:R-:W-:Y:S05]  /*1c9d0*/  BSYNC.RECONVERGENT B1 ;  /* 0x0000000000017941 */ /* 0x000fea0003800200 */
.L_x_14723:
        /* <DEDUP_REMOVED lines=61> */
.L_x_14721:
[----:B------:R-:W-:Y:S05]  /*1cdb0*/  BSYNC.RECONVERGENT B0 ;  /* 0x0000000000007941 */ /* 0x000fea0003800200 */
.L_x_14720:
        /* <DEDUP_REMOVED lines=25> */
.L_x_14727:
        /* <DEDUP_REMOVED lines=13> */
.L_x_14729:
[----:B------:R-:W-:Y:S05]  /*1d020*/  BSYNC.RECONVERGENT B1 ;  /* 0x0000000000017941 */ /* 0x000fea0003800200 */
.L_x_14728:
        /* <DEDUP_REMOVED lines=61> */
.L_x_14726:
[----:B------:R-:W-:Y:S05]  /*1d400*/  BSYNC.RECONVERGENT B0 ;  /* 0x0000000000007941 */ /* 0x000fea0003800200 */
.L_x_14725:
        /* <DEDUP_REMOVED lines=24> */
.L_x_14732:
        /* <DEDUP_REMOVED lines=15> */
.L_x_14734:
[----:B------:R-:W-:Y:S05]  /*1d680*/  BSYNC.RECONVERGENT B1 ;  /* 0x0000000000017941 */ /* 0x000fea0003800200 */
.L_x_14733:
        /* <DEDUP_REMOVED lines=61> */
.L_x_14731:
[----:B------:R-:W-:Y:S05]  /*1da60*/  BSYNC.RECONVERGENT B0 ;  /* 0x0000000000007941 */ /* 0x000fea0003800200 */
.L_x_14730:
[----:B------:R-:W-:Y:S01]  /*1da70*/  I2FP.F32.U32 R156, R157 ;  /* 0x0000009d009c7245 */ /* 0x000fe20000201000 */
[----:B------:R-:W-:Y:S01]  /*1da80*/  HADD2.F32 R159, -RZ, R159.H1_H1 ;  /* 0x3000009fff9f7230 */ /* 0x000fe20000004100 */
[----:B------:R-:W-:Y:S01]  /*1da90*/  F2FP.F16.F32.PACK_AB R158, R158, R183 ;  /* 0x000000b79e9e723e */ /* 0x000fe200000000ff */
[----:B------:R-:W-:Y:S01]  /*1daa0*/  HADD2.F32 R188, -RZ, R59.H1_H1 ;  /* 0x3000003bffbc7230 */ /* 0x000fe20000004100 */
[----:B------:R-:W-:Y:S01]  /*1dab0*/  F2FP.F16.F32.PACK_AB R157, R184, R181 ;  /* 0x000000b5b89d723e */ /* 0x000fe200000000ff */
        /* <DEDUP_REMOVED lines=8> */
[----:B------:R-:W-:-:S05]  /*1db40*/  FFMA.FTZ R188, R159, R188, R190 ;  /* 0x000000bc9fbc7223 */ /* 0x000fca00000100be */
[----:B------:R-:W-:Y:S01]  /*1db50*/  F2FP.F16.F32.PACK_AB R159, R188, R185 ;  /* 0x000000b9bc9f723e */ /* 0x000fe200000000ff */
[----:B------:R-:W-:Y:S06]  /*1db60*/  BRA `(.L_x_14735) ;  /* 0x00000030008c7947 */ /* 0x000fec0003800000 */
.L_x_14694:
[----:B------:R-:W-:Y:S01]  /*1db70*/  ISETP.NE.AND P1, PT, R192, 0x1, PT ;  /* 0x00000001c000780c */ /* 0x000fe20003f25270 */
[----:B------:R-:W-:Y:S01]  /*1db80*/  BSSY.RECONVERGENT B0, `(.L_x_14736) ;  /* 0x0000059000007945 */ /* 0x000fe20003800200 */
[----:B-1----:R-:W-:Y:S01]  /*1db90*/  IMAD.MOV.U32 R182, RZ, RZ, 0x2 ;  /* 0x00000002ffb67424 */ /* 0x002fe200078e00ff */
        /* <DEDUP_REMOVED lines=13> */
.L_x_14738:
        /* <DEDUP_REMOVED lines=13> */
.L_x_14740:
[----:B------:R-:W-:Y:S05]  /*1dd40*/  BSYNC.RECONVERGENT B1 ;  /* 0x0000000000017941 */ /* 0x000fea0003800200 */
.L_x_14739:
        /* <DEDUP_REMOVED lines=60> */
.L_x_14737:
[----:B------:R-:W-:Y:S05]  /*1e110*/  BSYNC.RECONVERGENT B0 ;  /* 0x0000000000007941 */ /* 0x000fea0003800200 */
.L_x_14736:
        /* <DEDUP_REMOVED lines=13> */
[----:B------:R-:W-:Y:S01]  /*1e1f0*/  FMUL.FTZ R180, R183, R180 ;  /* 0x000000b4b7b47220 */ /* 0x000fe20000410000 */
        /* <DEDUP_REMOVED lines=10> */
.L_x_14743:
        /* <DEDUP_REMOVED lines=13> */
.L_x_14745:
[----:B------:R-:W-:Y:S05]  /*1e370*/  BSYNC.RECONVERGENT B1 ;  /* 0x0000000000017941 */ /* 0x000fea0003800200 */
.L_x_14744:
        /* <DEDUP_REMOVED lines=61> */
.L_x_14742:
[----:B------:R-:W-:Y:S05]  /*1e750*/  BSYNC.RECONVERGENT B0 ;  /* 0x0000000000007941 */ /* 0x000fea0003800200 */
.L_x_14741:
        /* <DEDUP_REMOVED lines=24> */
.L_x_14748:
        /* <DEDUP_REMOVED lines=13> */
.L_x_14750:
[----:B------:R-:W-:Y:S05]  /*1e9b0*/  BSYNC.RECONVERGENT B1 ;  /* 0x0000000000017941 */ /* 0x000fea0003800200 */
.L_x_14749:
        /* <DEDUP_REMOVED lines=61> */
.L_x_14747:
[----:B------:R-:W-:Y:S05]  /*1ed90*/  BSYNC.RECONVERGENT B0 ;  /* 0x0000000000007941 */ /* 0x000fea0003800200 */
.L_x_14746:
        /* <DEDUP_REMOVED lines=23> */
.L_x_14753:
        /* <DEDUP_REMOVED lines=13> */
.L_x_14755:
[----:B------:R-:W-:Y:S05]  /*1efe0*/  BSYNC.RECONVERGENT B1 ;  /* 0x0000000000017941 */ /* 0x000fea0003800200 */
.L_x_14754:
        /* <DEDUP_REMOVED lines=61> */
.L_x_14752:
[----:B------:R-:W-:Y:S05]  /*1f3c0*/  BSYNC.RECONVERGENT B0 ;  /* 0x0000000000007941 */ /* 0x000fea0003800200 */
.L_x_14751:
        /* <DEDUP_REMOVED lines=23> */
.L_x_14758:
        /* <DEDUP_REMOVED lines=13> */
.L_x_14760:
[----:B------:R-:W-:Y:S05]  /*1f610*/  BSYNC.RECONVERGENT B1 ;  /* 0x0000000000017941 */ /* 0x000fea0003800200 */
.L_x_14759:
        /* <DEDUP_REMOVED lines=61> */
.L_x_14757:
[----:B------:R-:W-:Y:S05]  /*1f9f0*/  BSYNC.RECONVERGENT B0 ;  /* 0x0000000000007941 */ /* 0x000fea0003800200 */
.L_x_14756:
        /* <DEDUP_REMOVED lines=10> */
[----:B------:R-:W-:Y:S01]  /*1faa0*/  FSEL R183, R157, RZ, !P3 ;  /* 0x000000ff9db77208 */ /* 0x000fe20005800000 */
[----:B------:R-:W-:Y:S01]  /*1fab0*/  IMAD.MOV.U32 R157, RZ, RZ, R14 ;  /* 0x000000ffff9d7224 */ /* 0x000fe200078e000e */
        /* <DEDUP_REMOVED lines=11> */
.L_x_14763:
        /* <DEDUP_REMOVED lines=13> */
.L_x_14765:
[----:B------:R-:W-:Y:S05]  /*1fc40*/  BSYNC.RECONVERGENT B1 ;  /* 0x0000000000017941 */ /* 0x000fea0003800200 */
.L_x_14764:
        /* <DEDUP_REMOVED lines=61> */
.L_x_14762:
[----:B------:R-:W-:Y:S05]  /*20020*/  BSYNC.RECONVERGENT B0 ;  /* 0x0000000000007941 */ /* 0x000fea0003800200 */
.L_x_14761:
        /* <DEDUP_REMOVED lines=13> */
[----:B------:R-:W-:-:S04]  /*20100*/  FMUL.FTZ R158, R185, R158 ;  /* 0x0000009eb99e7220 */ /* 0x000fc80000410000 */
        /* <DEDUP_REMOVED lines=10> */
.L_x_14768:
        /* <DEDUP_REMOVED lines=13> */
.L_x_14770:
[----:B------:R-:W-:Y:S05]  /*20280*/  BSYNC.RECONVERGENT B1 ;  /* 0x0000000000017941 */ /* 0x000fea0003800200 */
.L_x_14769:
        /* <DEDUP_REMOVED lines=61> */
.L_x_14767:
[----:B------:R-:W-:Y:S05]  /*20660*/  BSYNC.RECONVERGENT B0 ;  /* 0x0000000000007941 */ /* 0x000fea0003800200 */
.L_x_14766:
        /* <DEDUP_REMOVED lines=13> */
[----:B------:R-:W-:Y:S01]  /*20740*/  FMUL.FTZ R185, R188, R185 ;  /* 0x000000b9bcb97220 */ /* 0x000fe20000410000 */
[----:B------:R-:W-:Y:S11]  /*20750*/  @!P6 BRA `(.L_x_14772) ;  /* 0x000000040054e947 */ /* 0x000ff60003800000 */
        /* <DEDUP_REMOVED lines=8> */
.L_x_14773:
        /* <DEDUP_REMOVED lines=15> */
.L_x_14775:
[----:B------:R-:W-:Y:S05]  /*208d0*/  BSYNC.RECONVERGENT B1 ;  /* 0x0000000000017941 */ /* 0x000fea0003800200 */
.L_x_14774:
        /* <DEDUP_REMOVED lines=61> */
.L_x_14772:
[----:B------:R-:W-:Y:S05]  /*20cb0*/  BSYNC.RECONVERGENT B0 ;  /* 0x0000000000007941 */ /* 0x000fea0003800200 */
.L_x_14771:
        /* <DEDUP_REMOVED lines=14> */
.L_x_14735:
[----:B------:R-:W0:Y:S01]  /*20da0*/  @P0 LDC.64 R192, c[0x0][0x3a0] ;  /* 0x0000e800ffc00b82 */ /* 0x000e220000000a00 */
[----:B------:R-:W-:Y:S01]  /*20db0*/  SEL R191, RZ, 0x10000, !P5 ;  /* 0x00010000ffbf7807 */ /* 0x000fe20006800000 */
[C---:B------:R-:W-:Y:S01]  /*20dc0*/  IMAD.WIDE.U32 R200, R178.reuse, 0x10, R236 ;  /* 0x00000010b2c87825 */ /* 0x040fe200078e00ec */
[----:B------:R-:W-:Y:S02]  /*20dd0*/  ISETP.NE.AND P5, PT, R195, RZ, PT ;  /* 0x000000ffc300720c */ /* 0x000fe40003fa5270 */
[----:B------:R-:W-:Y:S01]  /*20de0*/  SEL R197, RZ, 0x1000000, !P6 ;  /* 0x01000000ffc57807 */ /* 0x000fe20007000000 */
[----:B------:R-:W-:Y:S01]  /*20df0*/  IMAD.WIDE.U32 R198, R178, 0x8, R234 ;  /* 0x00000008b2c67825 */ /* 0x000fe200078e00ea */
[----:B------:R-:W-:Y:S01]  /*20e00*/  ISETP.NE.AND P6, PT, R187, RZ, PT ;  /* 0x000000ffbb00720c */ /* 0x000fe20003fc5270 */
[----:B------:R1:W-:Y:S01]  /*20e10*/  STG.E.128 desc[UR6][R200.64], R156 ;  /* 0x0000009cc8007986 */ /* 0x0003e2000c101d06 */
[----:B------:R-:W-:Y:S02]  /*20e20*/  SEL R196, RZ, 0x100, !P4 ;  /* 0x00000100ffc47807 */ /* 0x000fe40006000000 */
[----:B------:R-:W-:-:S02]  /*20e30*/  SEL R187, RZ, 0x1000000, !P2 ;  /* 0x01000000ffbb7807 */ /* 0x000fc40005000000 */
[----:B------:R-:W-:Y:S02]  /*20e40*/  SEL R190, RZ, 0x10000, !P1 ;  /* 0x00010000ffbe7807 */ /* 0x000fe40004800000 */
[----:B------:R-:W-:Y:S02]  /*20e50*/  SEL R189, RZ, 0x100, !P5 ;  /* 0x00000100ffbd7807 */ /* 0x000fe40006800000 */
[----:B------:R-:W-:Y:S02]  /*20e60*/  LOP3.LUT R196, R196, R197, R191, 0xfe, !PT ;  /* 0x000000c5c4c47212 */ /* 0x000fe400078efebf */
[----:B------:R-:W-:Y:S02]  /*20e70*/  LOP3.LUT R189, R189, R187, R190, 0xfe, !PT ;  /* 0x000000bbbdbd7212 */ /* 0x000fe400078efebe */
[----:B------:R-:W-:Y:S02]  /*20e80*/  SEL R191, RZ, 0x1, !P3 ;  /* 0x00000001ffbf7807 */ /* 0x000fe40005800000 */
[----:B------:R-:W-:-:S02]  /*20e90*/  SEL R190, RZ, 0x1, !P6 ;  /* 0x00000001ffbe7807 */ /* 0x000fc40007000000 */
[----:B------:R-:W-:Y:S02]  /*20ea0*/  IADD3 R187, PT, PT, R11, 0xa0, RZ ;  /* 0x000000a00bbb7810 */ /* 0x000fe40007ffe0ff */
[----:B------:R-:W-:Y:S02]  /*20eb0*/  LOP3.LUT R191, R196, R191, RZ, 0xfc, !PT ;  /* 0x000000bfc4bf7212 */ /* 0x000fe400078efcff */
[----:B------:R-:W-:Y:S01]  /*20ec0*/  LOP3.LUT R190, R189, R190, RZ, 0xfc, !PT ;  /* 0x000000bebdbe7212 */ /* 0x000fe200078efcff */
[----:B0-----:R-:W-:-:S04]  /*20ed0*/  @P0 IMAD.WIDE.U32 R192, R187, 0x10, R192 ;  /* 0x00000010bbc00825 */ /* 0x001fc800078e00c0 */
[----:B------:R-:W-:Y:S01]  /*20ee0*/  IMAD.WIDE.U32 R196, R187, 0x10, R228 ;  /* 0x00000010bbc47825 */ /* 0x000fe200078e00e4 */
[----:B------:R0:W-:Y:S04]  /*20ef0*/  STG.E.64 desc[UR6][R198.64], R190 ;  /* 0x000000bec6007986 */ /* 0x0001e8000c101b06 */
[----:B------:R0:W5:Y:S04]  /*20f00*/  @P0 LDG.E.128 R32, desc[UR6][R192.64] ;  /* 0x00000006c0200981 */ /* 0x000168000c1e1d00 */
[----:B-1----:R0:W5:Y:S01]  /*20f10*/  LDG.E.128 R156, desc[UR6][R196.64] ;  /* 0x00000006c49c7981 */ /* 0x002162000c1e1d00 */
        /* <DEDUP_REMOVED lines=17> */
.L_x_14779:
        /* <DEDUP_REMOVED lines=13> */
.L_x_14781:
[----:B------:R-:W-:Y:S05]  /*21100*/  BSYNC.RECONVERGENT B1 ;  /* 0x0000000000017941 */ /* 0x000fea0003800200 */
.L_x_14780:
        /* <DEDUP_REMOVED lines=60> */
.L_x_14778:
[----:B------:R-:W-:Y:S05]  /*214d0*/  BSYNC.RECONVERGENT B0 ;  /* 0x0000000000007941 */ /* 0x000fea0003800200 */
.L_x_14777:
        /* <DEDUP_REMOVED lines=25> */
.L_x_14784:
        /* <DEDUP_REMOVED lines=13> */
.L_x_14786:
[----:B------:R-:W-:Y:S05]  /*21740*/  BSYNC.RECONVERGENT B1 ;  /* 0x0000000000017941 */ /* 0x000fea0003800200 */
.L_x_14785:
        /* <DEDUP_REMOVED lines=61> */
.L_x_14783:
[----:B------:R-:W-:Y:S05]  /*21b20*/  BSYNC.RECONVERGENT B0 ;  /* 0x0000000000007941 */ /* 0x000fea0003800200 */
.L_x_14782:
        /* <DEDUP_REMOVED lines=25> */
.L_x_14789:
        /* <DEDUP_REMOVED lines=13> */
.L_x_14791:
[----:B------:R-:W-:Y:S05]  /*21d90*/  BSYNC.RECONVERGENT B1 ;  /* 0x0000000000017941 */ /* 0x000fea0003800200 */
.L_x_14790:
        /* <DEDUP_REMOVED lines=61> */
.L_x_14788:
[----:B------:R-:W-:Y:S05]  /*22170*/  BSYNC.RECONVERGENT B0 ;  /* 0x0000000000007941 */ /* 0x000fea0003800200 */
.L_x_14787:
        /* <DEDUP_REMOVED lines=24> */
.L_x_14794:
        /* <DEDUP_REMOVED lines=13> */
.L_x_14796:
[----:B------:R-:W-:Y:S05]  /*223d0*/  BSYNC.RECONVERGENT B1 ;  /* 0x0000000000017941 */ /* 0x000fea0003800200 */
.L_x_14795:
        /* <DEDUP_REMOVED lines=61> */
.L_x_14793:
[----:B------:R-:W-:Y:S05]  /*227b0*/  BSYNC.RECONVERGENT B0 ;  /* 0x0000000000007941 */ /* 0x000fea0003800200 */
.L_x_14792:
        /* <DEDUP_REMOVED lines=24> */
.L_x_14799:
        /* <DEDUP_REMOVED lines=13> */
.L_x_14801:
[----:B------:R-:W-:Y:S05]  /*22a10*/  BSYNC.RECONVERGENT B1 ;  /* 0x0000000000017941 */ /* 0x000fea0003800200 */
.L_x_14800:
        /* <DEDUP_REMOVED lines=61> */
.L_x_14798:
[----:B------:R-:W-:Y:S05]  /*22df0*/  BSYNC.RECONVERGENT B0 ;  /* 0x0000000000007941 */ /* 0x000fea0003800200 */
.L_x_14797:
        /* <DEDUP_REMOVED lines=24> */
.L_x_14804:
        /* <DEDUP_REMOVED lines=13> */
.L_x_14806:
[----:B------:R-:W-:Y:S05]  /*23050*/  BSYNC.RECONVERGENT B1 ;  /* 0x0000000000017941 */ /* 0x000fea0003800200 */
.L_x_14805:
        /* <DEDUP_REMOVED lines=56> */
[----:B------:R-:W-:Y:S01]  /*233e0*/  IMAD.MOV.U32 R14, RZ, RZ, R196 ;  /* 0x000000ffff0e7224 */ /* 0x000fe200078e00c4 */
[----:B------:R-:W-:Y:S01]  /*233f0*/  LOP3.LUT R17, R194, UR16, R157, 0x96, !PT ;  /* 0x00000010c2117c12 */ /* 0x000fe2000f8e969d */
[----:B------:R-:W-:Y:S01]  /*23400*/  HFMA2 R196, -RZ, RZ, 0, 0 ;  /* 0x00000000ffc47431 */ /* 0x000fe200000001ff */
[----:B------:R-:W-:Y:S01]  /*23410*/  MOV R157, R202 ;  /* 0x000000ca009d7202 */ /* 0x000fe20000000f00 */
[----:B------:R-:W-:-:S07]  /*23420*/  IMAD.MOV.U32 R202, RZ, RZ, R156 ;  /* 0x000000ffffca7224 */ /* 0x000fce00078e009c */
.L_x_14803:
[----:B------:R-:W-:Y:S05]  /*23430*/  BSYNC.RECONVERGENT B0 ;  /* 0x0000000000007941 */ /* 0x000fea0003800200 */
.L_x_14802:
        /* <DEDUP_REMOVED lines=14> */
[----:B------:R-:W-:-:S03]  /*23520*/  MOV R157, R14 ;  /* 0x0000000e009d7202 */ /* 0x000fc60000000f00 */
        /* <DEDUP_REMOVED lines=10> */
.L_x_14809:
        /* <DEDUP_REMOVED lines=13> */
.L_x_14811:
[----:B------:R-:W-:Y:S05]  /*236a0*/  BSYNC.RECONVERGENT B1 ;  /* 0x0000000000017941 */ /* 0x000fea0003800200 */
.L_x_14810:
        /* <DEDUP_REMOVED lines=61> */
.L_x_14808:
[----:B------:R-:W-:Y:S05]  /*23a80*/  BSYNC.RECONVERGENT B0 ;  /* 0x0000000000007941 */ /* 0x000fea0003800200 */
.L_x_14807:
        /* <DEDUP_REMOVED lines=10> */
[----:B------:R-:W-:-:S04]  /*23b30*/  FSETP.GTU.FTZ.AND P5, PT, R156, R27, PT ;  /* 0x0000001b9c00720b */ /* 0x000fc80003fbc000 */
        /* <DEDUP_REMOVED lines=13> */
.L_x_14814:
        /* <DEDUP_REMOVED lines=15> */
.L_x_14816:
[----:B------:R-:W-:Y:S05]  /*23d00*/  BSYNC.RECONVERGENT B1 ;  /* 0x0000000000017941 */ /* 0x000fea0003800200 */
.L_x_14815:
        /* <DEDUP_REMOVED lines=61> */
.L_x_14813:
[----:B------:R-:W-:Y:S05]  /*240e0*/  BSYNC.RECONVERGENT B0 ;  /* 0x0000000000007941 */ /* 0x000fea0003800200 */
.L_x_14812:
        /* <DEDUP_REMOVED lines=16> */
.L_x_14776:
        /* <DEDUP_REMOVED lines=16> */
.L_x_14820:
        /* <DEDUP_REMOVED lines=13> */
.L_x_14822:
[----:B------:R-:W-:Y:S05]  /*243c0*/  BSYNC.RECONVERGENT B1 ;  /* 0x0000000000017941 */ /* 0x000fea0003800200 */
.L_x_14821:
        /* <DEDUP_REMOVED lines=58> */
[----:B------:R-:W-:Y:S02]  /*24770*/  LOP3.LUT R18, R196, UR15, R193, 0x96, !PT ;  /* 0x0000000fc4127c12 */ /* 0x000fe4000f8e96c1 */
[----:B------:R-:W-:-:S07]  /*24780*/  LOP3.LUT R17, R190, UR16, R203, 0x96, !PT ;  /* 0x00000010be117c12 */ /* 0x000fce000f8e96cb */
.L_x_14819:
[----:B------:R-:W-:Y:S05]  /*24790*/  BSYNC.RECONVERGENT B0 ;  /* 0x0000000000007941 */ /* 0x000fea0003800200 */
.L_x_14818:
[----:B------:R-:W-:Y:S01]  /*247a0*/  I2FP.F32.U32 R190, R189 ;  /* 0x000000bd00be7245 */ /* 0x000fe20000201000 */
[----:B-----5:R-:W-:Y:S01]  /*247b0*/  HADD2.F32 R189, -RZ, R156.H0_H0 ;  /* 0x2000009cffbd7230 */ /* 0x020fe20000004100 */
        /* <DEDUP_REMOVED lines=22> */
.L_x_14825:
        /* <DEDUP_REMOVED lines=13> */
.L_x_14827:
[----:B------:R-:W-:Y:S05]  /*249f0*/  BSYNC.RECONVERGENT B1 ;  /* 0x0000000000017941 */ /* 0x000fea0003800200 */
.L_x_14826:
        /* <DEDUP_REMOVED lines=61> */
.L_x_14824:
[----:B------:R-:W-:Y:S05]  /*24dd0*/  BSYNC.RECONVERGENT B0 ;  /* 0x0000000000007941 */ /* 0x000fea0003800200 */
.L_x_14823:
        /* <DEDUP_REMOVED lines=24> */
.L_x_14830:
        /* <DEDUP_REMOVED lines=13> */
.L_x_14832:
[----:B------:R-:W-:Y:S05]  /*25030*/  BSYNC.RECONVERGENT B1 ;  /* 0x0000000000017941 */ /* 0x000fea0003800200 */
.L_x_14831:
        /* <DEDUP_REMOVED lines=61> */
.L_x_14829:
[----:B------:R-:W-:Y:S05]  /*25410*/  BSYNC.RECONVERGENT B0 ;  /* 0x0000000000007941 */ /* 0x000fea0003800200 */
.L_x_14828:
        /* <DEDUP_REMOVED lines=9> */
[----:B------:R-:W-:Y:S01]  /*254b0*/  HADD2.F32 R193, -RZ, R53.H0_H0 ;  /* 0x20000035ffc17230 */ /* 0x000fe20000004100 */
        /* <DEDUP_REMOVED lines=13> */
.L_x_14835:
        /* <DEDUP_REMOVED lines=13> */
.L_x_14837:
[----:B------:R-:W-:Y:S05]  /*25660*/  BSYNC.RECONVERGENT B1 ;  /* 0x0000000000017941 */ /* 0x000fea0003800200 */
.L_x_14836:
        /* <DEDUP_REMOVED lines=61> */
.L_x_14834:
[----:B------:R-:W-:Y:S05]  /*25a40*/  BSYNC.RECONVERGENT B0 ;  /* 0x0000000000007941 */ /* 0x000fea0003800200 */
.L_x_14833:
        /* <DEDUP_REMOVED lines=23> */
.L_x_14840:
        /* <DEDUP_REMOVED lines=13> */
.L_x_14842:
[----:B------:R-:W-:Y:S05]  /*25c90*/  BSYNC.RECONVERGENT B1 ;  /* 0x0000000000017941 */ /* 0x000fea0003800200 */
.L_x_14841:
        /* <DEDUP_REMOVED lines=61> */
.L_x_14839:
[----:B------:R-:W-:Y:S05]  /*26070*/  BSYNC.RECONVERGENT B0 ;  /* 0x0000000000007941 */ /* 0x000fea0003800200 */
.L_x_14838:
        /* <DEDUP_REMOVED lines=23> */
.L_x_14845:
        /* <DEDUP_REMOVED lines=13> */
.L_x_14847:
[----:B------:R-:W-:Y:S05]  /*262c0*/  BSYNC.RECONVERGENT B1 ;  /* 0x0000000000017941 */ /* 0x000fea0003800200 */
.L_x_14846:
        /* <DEDUP_REMOVED lines=61> */
.L_x_14844:
[----:B------:R-:W-:Y:S05]  /*266a0*/  BSYNC.RECONVERGENT B0 ;  /* 0x0000000000007941 */ /* 0x000fea0003800200 */
.L_x_14843:
        /* <DEDUP_REMOVED lines=24> */
.L_x_14850:
        /* <DEDUP_REMOVED lines=13> */
.L_x_14852:
[----:B------:R-:W-:Y:S05]  /*26900*/  BSYNC.RECONVERGENT B1 ;  /* 0x0000000000017941 */ /* 0x000fea0003800200 */
.L_x_14851:
        /* <DEDUP_REMOVED lines=61> */
.L_x_14849:
[----:B------:R-:W-:Y:S05]  /*26ce0*/  BSYNC.RECONVERGENT B0 ;  /* 0x0000000000007941 */ /* 0x000fea0003800200 */
.L_x_14848:
        /* <DEDUP_REMOVED lines=23> */
.L_x_14855:
        /* <DEDUP_REMOVED lines=15> */
.L_x_14857:
[----:B------:R-:W-:Y:S05]  /*26f50*/  BSYNC.RECONVERGENT B1 ;  /* 0x0000000000017941 */ /* 0x000fea0003800200 */
.L_x_14856:
        /* <DEDUP_REMOVED lines=61> */
.L_x_14854:
[----:B------:R-:W-:Y:S05]  /*27330*/  BSYNC.RECONVERGENT B0 ;  /* 0x0000000000007941 */ /* 0x000fea0003800200 */
.L_x_14853:
[----:B------:R-:W-:Y:S01]  /*27340*/  I2FP.F32.U32 R156, R157 ;  /* 0x0000009d009c7245 */ /* 0x000fe20000201000 */
[----:B------:R-:W-:Y:S01]  /*27350*/  HADD2.F32 R159, -RZ, R159.H1_H1 ;  /* 0x3000009fff9f7230 */ /* 0x000fe20000004100 */
[----:B------:R-:W-:Y:S01]  /*27360*/  F2FP.F16.F32.PACK_AB R158, R158, R192 ;  /* 0x000000c09e9e723e */ /* 0x000fe200000000ff */
[----:B------:R-:W-:Y:S01]  /*27370*/  HADD2.F32 R196, -RZ, R55.H1_H1 ;  /* 0x30000037ffc47230 */ /* 0x000fe20000004100 */
[----:B------:R-:W-:Y:S01]  /*27380*/  F2FP.F16.F32.PACK_AB R157, R193, R190 ;  /* 0x000000bec19d723e */ /* 0x000fe200000000ff */
[----:B------:R-:W-:Y:S01]  /*27390*/  FFMA.FTZ R156, R156, R29, 1.1641532182693481445e-10 ;  /* 0x2f0000009c9c7423 */ /* 0x000fe2000001001d */
[----:B------:R-:W-:-:S04]  /*273a0*/  FMUL.FTZ R159, R159, R30 ;  /* 0x0000001e9f9f7220 */ /* 0x000fc80000410000 */
[----:B------:R-:W-:Y:S01]  /*273b0*/  FMUL.FTZ R159, R159, R28 ;  /* 0x0000001c9f9f7220 */ /* 0x000fe20000410000 */
[----:B------:R-:W-:Y:S02]  /*273c0*/  FSETP.GTU.FTZ.AND P6, PT, R156, R27, PT ;  /* 0x0000001b9c00720b */ /* 0x000fe40003fdc000 */
[----:B------:R-:W-:Y:S02]  /*273d0*/  F2FP.F16.F32.PACK_AB R156, R191, R189 ;  /* 0x000000bdbf9c723e */ /* 0x000fe400000000ff */
[----:B------:R-:W-:Y:S02]  /*273e0*/  FSEL R197, R159, RZ, !P6 ;  /* 0x000000ff9fc57208 */ /* 0x000fe40007000000 */
[----:B------:R-:W-:-:S03]  /*273f0*/  PLOP3.LUT P6, PT, P6, PT, PT, 0x8, 0x80 ;  /* 0x000000000080781c */ /* 0x000fc600037ce170 */
[----:B------:R-:W-:-:S05]  /*27400*/  FMUL.FTZ R197, R196, R197 ;  /* 0x000000c5c4c57220 */ /* 0x000fca0000410000 */
[----:B------:R-:W-:-:S07]  /*27410*/  F2FP.F16.F32.PACK_AB R159, R197, R194 ;  /* 0x000000c2c59f723e */ /* 0x000fce00000000ff */
.L_x_14817:
[----:B------:R-:W0:Y:S01]  /*27420*/  @P0 LDC.64 R200, c[0x0][0x3a0] ;  /* 0x0000e800ffc80b82 */ /* 0x000e220000000a00 */
[----:B------:R-:W-:Y:S01]  /*27430*/  SEL R206, RZ, 0x10000, !P5 ;  /* 0x00010000ffce7807 */ /* 0x000fe20006800000 */
[----:B------:R-:W-:Y:S01]  /*27440*/  IMAD.WIDE.U32 R208, R187, 0x10, R236 ;  /* 0x00000010bbd07825 */ /* 0x000fe200078e00ec */
[----:B------:R-:W-:Y:S02]  /*27450*/  ISETP.NE.AND P5, PT, R204, RZ, PT ;  /* 0x000000ffcc00720c */ /* 0x000fe40003fa5270 */
[----:B------:R-:W-:Y:S02]  /*27460*/  SEL R207, RZ, 0x1000000, !P6 ;  /* 0x01000000ffcf7807 */ /* 0x000fe40007000000 */
[----:B------:R-:W-:Y:S01]  /*27470*/  ISETP.NE.AND P6, PT, R203, RZ, PT ;  /* 0x000000ffcb00720c */ /* 0x000fe20003fc5270 */
[----:B------:R1:W-:Y:S01]  /*27480*/  STG.E.128 desc[UR6][R208.64], R156 ;  /* 0x0000009cd0007986 */ /* 0x0003e2000c101d06 */
[----:B------:R-:W-:Y:S02]  /*27490*/  SEL R205, RZ, 0x100, !P4 ;  /* 0x00000100ffcd7807 */ /* 0x000fe40006000000 */
[----:B------:R-:W-:-:S02]  /*274a0*/  SEL R196, RZ, 0x1000000, !P2 ;  /* 0x01000000ffc47807 */ /* 0x000fc40005000000 */
[----:B------:R-:W-:Y:S02]  /*274b0*/  SEL R199, RZ, 0x10000, !P1 ;  /* 0x00010000ffc77807 */ /* 0x000fe40004800000 */
[----:B------:R-:W-:Y:S02]  /*274c0*/  SEL R198, RZ, 0x100, !P5 ;  /* 0x00000100ffc67807 */ /* 0x000fe40006800000 */
[----:B------:R-:W-:Y:S01]  /*274d0*/  LOP3.LUT R205, R205, R207, R206, 0xfe, !PT ;  /* 0x000000cfcdcd7212 */ /* 0x000fe200078efece */
[----:B------:R-:W-:Y:S01]  /*274e0*/  IMAD.WIDE.U32 R206, R187, 0x8, R234 ;  /* 0x00000008bbce7825 */ /* 0x000fe200078e00ea */
[----:B------:R-:W-:Y:S02]  /*274f0*/  SEL R204, RZ, 0x1, !P3 ;  /* 0x00000001ffcc7807 */ /* 0x000fe40005800000 */
[----:B------:R-:W-:Y:S01]  /*27500*/  LOP3.LUT R198, R198, R196, R199, 0xfe, !PT ;  /* 0x000000c4c6c67212 */ /* 0x000fe200078efec7 */
[----:B------:R-:W-:Y:S01]  /*27510*/  VIADD R196, R11, 0xc0 ;  /* 0x000000c00bc47836 */ /* 0x000fe20000000000 */
[----:B------:R-:W-:-:S02]  /*27520*/  SEL R203, RZ, 0x1, !P6 ;  /* 0x00000001ffcb7807 */ /* 0x000fc40007000000 */
[----:B------:R-:W-:Y:S01]  /*27530*/  LOP3.LUT R199, R205, R204, RZ, 0xfc, !PT ;  /* 0x000000cccdc77212 */ /* 0x000fe200078efcff */
[----:B0-----:R-:W-:Y:S01]  /*27540*/  @P0 IMAD.WIDE.U32 R200, R196, 0x10, R200 ;  /* 0x00000010c4c80825 */ /* 0x001fe200078e00c8 */
[----:B------:R-:W-:-:S03]  /*27550*/  LOP3.LUT R198, R198, R203, RZ, 0xfc, !PT ;  /* 0x000000cbc6c67212 */ /* 0x000fc600078efcff */
[----:B------:R-:W-:Y:S02]  /*27560*/  IMAD.WIDE.U32 R204, R196, 0x10, R228 ;  /* 0x00000010c4cc7825 */ /* 0x000fe400078e00e4 */
[----:B------:R0:W-:Y:S04]  /*27570*/  STG.E.64 desc[UR6][R206.64], R198 ;  /* 0x000000c6ce007986 */ /* 0x0001e8000c101b06 */
[----:B------:R0:W5:Y:S04]  /*27580*/  @P0 LDG.E.128 R32, desc[UR6][R200.64] ;  /* 0x00000006c8200981 */ /* 0x000168000c1e1d00 */
[----:B-1----:R0:W5:Y:S01]  /*27590*/  LDG.E.128 R156, desc[UR6][R204.64] ;  /* 0x00000006cc9c7981 */ /* 0x002162000c1e1d00 */
[----:B------:R-:W-:Y:S05]  /*275a0*/  @!P0 BRA `(.L_x_14858) ;  /* 0x0000003000b08947 */ /* 0x000fea0003800000 */
        /* <DEDUP_REMOVED lines=16> */
.L_x_14861:
        /* <DEDUP_REMOVED lines=13> */
.L_x_14863:
[----:B------:R-:W-:Y:S05]  /*27780*/  BSYNC.RECONVERGENT B1 ;  /* 0x0000000000017941 */ /* 0x000fea0003800200 */
.L_x_14862:
        /* <DEDUP_REMOVED lines=58> */
[----:B------:R-:W-:Y:S01]  /*27b30*/  LOP3.LUT R17, R198, UR16, R213, 0x96, !PT ;  /* 0x00000010c6117c12 */ /* 0x000fe2000f8e96d5 */
[----:B------:R-:W-:-:S07]  /*27b40*/  IMAD.MOV.U32 R198, RZ, RZ, R202 ;  /* 0x000000ffffc67224 */ /* 0x000fce00078e00ca */
.L_x_14860:
[----:B------:R-:W-:Y:S05]  /*27b50*/  BSYNC.RECONVERGENT B0 ;  /* 0x0000000000007941 */ /* 0x000fea0003800200 */
.L_x_14859:
        /* <DEDUP_REMOVED lines=25> */
.L_x_14866:
        /* <DEDUP_REMOVED lines=13> */
.L_x_14868:
[----:B------:R-:W-:Y:S05]  /*27dc0*/  BSYNC.RECONVERGENT B1 ;  /* 0x0000000000017941 */ /* 0x000fea0003800200 */
.L_x_14867:
        /* <DEDUP_REMOVED lines=61> */
.L_x_14865:
[----:B------:R-:W-:Y:S05]  /*281a0*/  BSYNC.RECONVERGENT B0 ;  /* 0x0000000000007941 */ /* 0x000fea0003800200 */
.L_x_14864:
        /* <DEDUP_REMOVED lines=25> */
.L_x_14871:
        /* <DEDUP_REMOVED lines=13> */
.L_x_14873:
[----:B------:R-:W-:Y:S05]  /*28410*/  BSYNC.RECONVERGENT B1 ;  /* 0x0000000000017941 */ /* 0x000fea0003800200 */
.L_x_14872:
        /* <DEDUP_REMOVED lines=61> */
.L_x_14870:
[----:B------:R-:W-:Y:S05]  /*287f0*/  BSYNC.RECONVERGENT B0 ;  /* 0x0000000000007941 */ /* 0x000fea0003800200 */
.L_x_14869:
        /* <DEDUP_REMOVED lines=24> */
.L_x_14876:
        /* <DEDUP_REMOVED lines=13> */
.L_x_14878:
[----:B------:R-:W-:Y:S05]  /*28a50*/  BSYNC.RECONVERGENT B1 ;  /* 0x0000000000017941 */ /* 0x000fea0003800200 */
.L_x_14877:
        /* <DEDUP_REMOVED lines=61> */
.L_x_14875:
[----:B------:R-:W-:Y:S05]  /*28e30*/  BSYNC.RECONVERGENT B0 ;  /* 0x0000000000007941 */ /* 0x000fea0003800200 */
.L_x_14874:
        /* <DEDUP_REMOVED lines=24> */
.L_x_14881:
        /* <DEDUP_REMOVED lines=13> */
.L_x_14883:
[----:B------:R-:W-:Y:S05]  /*29090*/  BSYNC.RECONVERGENT B1 ;  /* 0x0000000000017941 */ /* 0x000fea0003800200 */
.L_x_14882:
        /* <DEDUP_REMOVED lines=61> */
.L_x_14880:
[----:B------:R-:W-:Y:S05]  /*29470*/  BSYNC.RECONVERGENT B0 ;  /* 0x0000000000007941 */ /* 0x000fea0003800200 */
.L_x_14879:
        /* <DEDUP_REMOVED lines=24> */
.L_x_14886:
        /* <DEDUP_REMOVED lines=13> */
.L_x_14888:
[----:B------:R-:W-:Y:S05]  /*296d0*/  BSYNC.RECONVERGENT B1 ;  /* 0x0000000000017941 */ /* 0x000fea0003800200 */
.L_x_14887:
        /* <DEDUP_REMOVED lines=61> */
.L_x_14885:
[----:B------:R-:W-:Y:S05]  /*29ab0*/  BSYNC.RECONVERGENT B0 ;  /* 0x0000000000007941 */ /* 0x000fea0003800200 */
.L_x_14884:
        /* <DEDUP_REMOVED lines=25> */
.L_x_14891:
        /* <DEDUP_REMOVED lines=13> */
.L_x_14893:
[----:B------:R-:W-:Y:S05]  /*29d20*/  BSYNC.RECONVERGENT B1 ;  /* 0x0000000000017941 */ /* 0x000fea0003800200 */
.L_x_14892:
        /* <DEDUP_REMOVED lines=61> */
.L_x_14890:
[----:B------:R-:W-:Y:S05]  /*2a100*/  BSYNC.RECONVERGENT B0 ;  /* 0x0000000000007941 */ /* 0x000fea0003800200 */
.L_x_14889:
        /* <DEDUP_REMOVED lines=24> */
.L_x_14896:
        /* <DEDUP_REMOVED lines=15> */
.L_x_14898:
[----:B------:R-:W-:Y:S05]  /*2a380*/  BSYNC.RECONVERGENT B1 ;  /* 0x0000000000017941 */ /* 0x000fea0003800200 */
.L_x_14897:
        /* <DEDUP_REMOVED lines=61> */
.L_x_14895:
[----:B------:R-:W-:Y:S05]  /*2a760*/  BSYNC.RECONVERGENT B0 ;  /* 0x0000000000007941 */ /* 0x000fea0003800200 */
.L_x_14894:
        /* <DEDUP_REMOVED lines=16> */
.L_x_14858:
        /* <DEDUP_REMOVED lines=16> */
.L_x_14902:
        /* <DEDUP_REMOVED lines=13> */
.L_x_14904:
[----:B------:R-:W-:Y:S05]  /*2aa40*/  BSYNC.RECONVERGENT B1 ;  /* 0x0000000000017941 */ /* 0x000fea0003800200 */
.L_x_14903:
        /* <DEDUP_REMOVED lines=60> */
.L_x_14901:
[----:B------:R-:W-:Y:S05]  /*2ae10*/  BSYNC.RECONVERGENT B0 ;  /* 0x0000000000007941 */ /* 0x000fea0003800200 */
.L_x_14900:
        /* <DEDUP_REMOVED lines=24> */
.L_x_14907:
        /* <DEDUP_REMOVED lines=13> */
.L_x_14909:
[----:B------:R-:W-:Y:S05]  /*2b070*/  BSYNC.RECONVERGENT B1 ;  /* 0x0000000000017941 */ /* 0x000fea0003800200 */
.L_x_14908:
        /* <DEDUP_REMOVED lines=61> */
.L_x_14906:
[----:B------:R-:W-:Y:S05]  /*2b450*/  BSYNC.RECONVERGENT B0 ;  /* 0x0000000000007941 */ /* 0x000fea0003800200 */
.L_x_14905:
        /* <DEDUP_REMOVED lines=24> */
.L_x_14912:
        /* <DEDUP_REMOVED lines=13> */
.L_x_14914:
[----:B------:R-:W-:Y:S05]  /*2b6b0*/  BSYNC.RECONVERGENT B1 ;  /* 0x0000000000017941 */ /* 0x000fea0003800200 */
.L_x_14913:
        /* <DEDUP_REMOVED lines=61> */
.L_x_14911:
[----:B------:R-:W-:Y:S05]  /*2ba90*/  BSYNC.RECONVERGENT B0 ;  /* 0x0000000000007941 */ /* 0x000fea0003800200 */
.L_x_14910:
        /* <DEDUP_REMOVED lines=23> */
.L_x_14917:
        /* <DEDUP_REMOVED lines=13> */
.L_x_14919:
[----:B------:R-:W-:Y:S05]  /*2bce0*/  BSYNC.RECONVERGENT B1 ;  /* 0x0000000000017941 */ /* 0x000fea0003800200 */
.L_x_14918:
        /* <DEDUP_REMOVED lines=61> */
.L_x_14916:
[----:B------:R-:W-:Y:S05]  /*2c0c0*/  BSYNC.RECONVERGENT B0 ;  /* 0x0000000000007941 */ /* 0x000fea0003800200 */
.L_x_14915:
        /* <DEDUP_REMOVED lines=23> */
.L_x_14922:
        /* <DEDUP_REMOVED lines=13> */
.L_x_14924:
[----:B------:R-:W-:Y:S05]  /*2c310*/  BSYNC.RECONVERGENT B1 ;  /* 0x0000000000017941 */ /* 0x000fea0003800200 */
.L_x_14923:
        /* <DEDUP_REMOVED lines=61> */
.L_x_14921:
[----:B------:R-:W-:Y:S05]  /*2c6f0*/  BSYNC.RECONVERGENT B0 ;  /* 0x0000000000007941 */ /* 0x000fea0003800200 */
.L_x_14920:
        /* <DEDUP_REMOVED lines=23> */
.L_x_14927:
        /* <DEDUP_REMOVED lines=13> */
.L_x_14929:
[----:B------:R-:W-:Y:S05]  /*2c940*/  BSYNC.RECONVERGENT B1 ;  /* 0x0000000000017941 */ /* 0x000fea0003800200 */
.L_x_14928:
        /* <DEDUP_REMOVED lines=61> */
.L_x_14926:
[----:B------:R-:W-:Y:S05]  /*2cd20*/  BSYNC.RECONVERGENT B0 ;  /* 0x0000000000007941 */ /* 0x000fea0003800200 */
.L_x_14925:
        /* <DEDUP_REMOVED lines=24> */
.L_x_14932:
        /* <DEDUP_REMOVED lines=13> */
.L_x_14934:
[----:B------:R-:W-:Y:S05]  /*2cf80*/  BSYNC.RECONVERGENT B1 ;  /* 0x0000000000017941 */ /* 0x000fea0003800200 */
.L_x_14933:
        /* <DEDUP_REMOVED lines=61> */
.L_x_14931:
[----:B------:R-:W-:Y:S05]  /*2d360*/  BSYNC.RECONVERGENT B0 ;  /* 0x0000000000007941 */ /* 0x000fea0003800200 */
.L_x_14930:
        /* <DEDUP_REMOVED lines=23> */
.L_x_14937:
        /* <DEDUP_REMOVED lines=15> */
.L_x_14939:
[----:B------:R-:W-:Y:S05]  /*2d5d0*/  BSYNC.RECONVERGENT B1 ;  /* 0x0000000000017941 */ /* 0x000fea0003800200 */
.L_x_14938:
        /* <DEDUP_REMOVED lines=61> */
.L_x_14936:
[----:B------:R-:W-:Y:S05]  /*2d9b0*/  BSYNC.RECONVERGENT B0 ;  /* 0x0000000000007941 */ /* 0x000fea0003800200 */
.L_x_14935:
        /* <DEDUP_REMOVED lines=14> */
.L_x_14899:
        /* <DEDUP_REMOVED lines=41> */
.L_x_14943:
        /* <DEDUP_REMOVED lines=13> */
.L_x_14945:
[----:B------:R-:W-:Y:S05]  /*2de00*/  BSYNC.RECONVERGENT B1 ;  /* 0x0000000000017941 */ /* 0x000fea0003800200 */
.L_x_14944:
        /* <DEDUP_REMOVED lines=60> */
.L_x_14942:
[----:B------:R-:W-:Y:S05]  /*2e1d0*/  BSYNC.RECONVERGENT B0 ;  /* 0x0000000000007941 */ /* 0x000fea0003800200 */
.L_x_14941:
[----:B------:R-:W-:Y:S01]  /*2e1e0*/  I2FP.F32.U32 R208, R208 ;  /* 0x000000d000d07245 */ /* 0x000fe20000201000 */
[----:B-----5:R-:W-:Y:S01]  /*2e1f0*/  HADD2.F32 R207, -RZ, R156.H0_H0 ;  /* 0x2000009cffcf7230 */ /* 0x020fe20000004100 */
[----:B------:R-:W-:Y:S01]  /*2e200*/  ISETP.NE.AND P2, PT, R211, 0x1, PT ;  /* 0x00000001d300780c */ /* 0x000fe20003f45270 */
[----:B------:R-:W-:Y:S01]  /*2e210*/  HADD2.F32 R210, -RZ, R32.H0_H0 ;  /* 0x20000020ffd27230 */ /* 0x000fe20000004100 */
[----:B------:R-:W-:Y:S01]  /*2e220*/  LOP3.LUT R21, R21, 0xfffffffb, RZ, 0xc0, !PT ;  /* 0xfffffffb15157812 */ /* 0x000fe200078ec0ff */
[----:B------:R-:W-:Y:S01]  /*2e230*/  FFMA.FTZ R208, R208, R29, 1.1641532182693481445e-10 ;  /* 0x2f000000d0d07423 */ /* 0x000fe2000001001d */
[----:B------:R-:W-:Y:S01]  /*2e240*/  FMUL.FTZ R207, R207, R30 ;  /* 0x0000001ecfcf7220 */ /* 0x000fe20000410000 */
[----:B------:R-:W-:Y:S01]  /*2e250*/  BSSY.RECONVERGENT B0, `(.L_x_14946) ;  /* 0x000005e000007945 */ /* 0x000fe20003800200 */
[----:B------:R-:W-:Y:S02]  /*2e260*/  IMAD.MOV.U32 R209, RZ, RZ, R14 ;  /* 0x000000ffffd17224 */ /* 0x000fe400078e000e */
[----:B------:R-:W-:Y:S01]  /*2e270*/  FMUL.FTZ R207, R207, R28 ;  /* 0x0000001ccfcf7220 */ /* 0x000fe20000410000 */
[----:B------:R-:W-:Y:S01]  /*2e280*/  FSETP.GTU.FTZ.AND P1, PT, R208, R27, PT ;  /* 0x0000001bd000720b */ /* 0x000fe20003f3c000 */
[----:B------:R-:W-:-:S03]  /*2e290*/  HADD2.F32 R208, -RZ, R44.H0_H0 ;  /* 0x2000002cffd07230 */ /* 0x000fc60000004100 */
        /* <DEDUP_REMOVED lines=14> */
.L_x_14948:
        /* <DEDUP_REMOVED lines=13> */
.L_x_14950:
[----:B------:R-:W-:Y:S05]  /*2e450*/  BSYNC.RECONVERGENT B1 ;  /* 0x0000000000017941 */ /* 0x000fea0003800200 */
.L_x_14949:
        /* <DEDUP_REMOVED lines=61> */
.L_x_14947:
[----:B------:R-:W-:Y:S05]  /*2e830*/  BSYNC.RECONVERGENT B0 ;  /* 0x0000000000007941 */ /* 0x000fea0003800200 */
.L_x_14946:
[----:B------:R-:W-:Y:S01]  /*2e840*/  I2FP.F32.U32 R208, R209 ;  /* 0x000000d100d07245 */ /* 0x000fe20000201000 */
[----:B------:R-:W-:Y:S01]  /*2e850*/  HADD2.F32 R209, -RZ, R156.H1_H1 ;  /* 0x3000009cffd17230 */ /* 0x000fe20000004100 */
[----:B------:R-:W-:Y:S01]  /*2e860*/  ISETP.NE.AND P2, PT, R210, 0x1, PT ;  /* 0x00000001d200780c */ /* 0x000fe20003f45270 */
[----:B------:R-:W-:Y:S01]  /*2e870*/  HADD2.F32 R156, -RZ, R44.H1_H1 ;  /* 0x3000002cff9c7230 */ /* 0x000fe20000004100 */
[----:B------:R-:W-:Y:S01]  /*2e880*/  LOP3.LUT R21, R21, 0xfffffffd, RZ, 0xc0, !PT ;  /* 0xfffffffd15157812 */ /* 0x000fe200078ec0ff */
[----:B------:R-:W-:Y:S01]  /*2e890*/  FFMA.FTZ R208, R208, R29, 1.1641532182693481445e-10 ;  /* 0x2f000000d0d07423 */ /* 0x000fe2000001001d */
[----:B------:R-:W-:Y:S01]  /*2e8a0*/  FMUL.FTZ R209, R209, R30 ;  /* 0x0000001ed1d17220 */ /* 0x000fe20000410000 */
[----:B------:R-:W-:Y:S01]  /*2e8b0*/  BSSY.RECONVERGENT B0, `(.L_x_14951) ;  /* 0x000005e000007945 */ /* 0x000fe20003800200 */
[----:B------:R-:W-:Y:S02]  /*2e8c0*/  IMAD.MOV.U32 R212, RZ, RZ, 0x2 ;  /* 0x00000002ffd47424 */ /* 0x000fe400078e00ff */
[----:B------:R-:W-:Y:S01]  /*2e8d0*/  FMUL.FTZ R209, R209, R28 ;  /* 0x0000001cd1d17220 */ /* 0x000fe20000410000 */
[----:B------:R-:W-:Y:S01]  /*2e8e0*/  FSETP.GTU.FTZ.AND P1, PT, R208, R27, PT ;  /* 0x0000001bd000720b */ /* 0x000fe20003f3c000 */
[----:B------:R-:W-:-:S03]  /*2e8f0*/  HADD2.F32 R208, -RZ, R32.H1_H1 ;  /* 0x30000020ffd07230 */ /* 0x000fc60000004100 */
[----:B------:R-:W-:Y:S02]  /*2e900*/  FSEL R209, R209, RZ, !P1 ;  /* 0x000000ffd1d17208 */ /* 0x000fe40004800000 */
[----:B------:R-:W-:-:S03]  /*2e910*/  PLOP3.LUT P1, PT, P1, PT, PT, 0x8, 0x80 ;  /* 0x000000000080781c */ /* 0x000fc60000f2e170 */
[----:B------:R-:W-:Y:S01]  /*2e920*/  FFMA.FTZ R209, R209, R156, R208 ;  /* 0x0000009cd1d17223 */ /* 0x000fe200000100d0 */
        /* <DEDUP_REMOVED lines=11> */
.L_x_14953:
        /* <DEDUP_REMOVED lines=13> */
.L_x_14955:
[----:B------:R-:W-:Y:S05]  /*2eab0*/  BSYNC.RECONVERGENT B1 ;  /* 0x0000000000017941 */ /* 0x000fea0003800200 */
.L_x_14954:
        /* <DEDUP_REMOVED lines=61> */
.L_x_14952:
[----:B------:R-:W-:Y:S05]  /*2ee90*/  BSYNC.RECONVERGENT B0 ;  /* 0x0000000000007941 */ /* 0x000fea0003800200 */
.L_x_14951:
        /* <DEDUP_REMOVED lines=24> */
.L_x_14958:
        /* <DEDUP_REMOVED lines=13> */
.L_x_14960:
[----:B------:R-:W-:Y:S05]  /*2f0f0*/  BSYNC.RECONVERGENT B1 ;  /* 0x0000000000017941 */ /* 0x000fea0003800200 */
.L_x_14959:
        /* <DEDUP_REMOVED lines=61> */
.L_x_14957:
[----:B------:R-:W-:Y:S05]  /*2f4d0*/  BSYNC.RECONVERGENT B0 ;  /* 0x0000000000007941 */ /* 0x000fea0003800200 */
.L_x_14956:
        /* <DEDUP_REMOVED lines=24> */
.L_x_14963:
        /* <DEDUP_REMOVED lines=13> */
.L_x_14965:
[----:B------:R-:W-:Y:S05]  /*2f730*/  BSYNC.RECONVERGENT B1 ;  /* 0x0000000000017941 */ /* 0x000fea0003800200 */
.L_x_14964:
        /* <DEDUP_REMOVED lines=61> */
.L_x_14962:
[----:B------:R-:W-:Y:S05]  /*2fb10*/  BSYNC.RECONVERGENT B0 ;  /* 0x0000000000007941 */ /* 0x000fea0003800200 */
.L_x_14961:
        /* <DEDUP_REMOVED lines=24> */
.L_x_14968:
        /* <DEDUP_REMOVED lines=13> */
.L_x_14970:
[----:B------:R-:W-:Y:S05]  /*2fd70*/  BSYNC.RECONVERGENT B1 ;  /* 0x0000000000017941 */ /* 0x000fea0003800200 */
.L_x_14969:
        /* <DEDUP_REMOVED lines=61> */
.L_x_14967:
[----:B------:R-:W-:Y:S05]  /*30150*/  BSYNC.RECONVERGENT B0 ;  /* 0x0000000000007941 */ /* 0x000fea0003800200 */
.L_x_14966:
        /* <DEDUP_REMOVED lines=25> */
.L_x_14973:
        /* <DEDUP_REMOVED lines=13> */
.L_x_14975:
[----:B------:R-:W-:Y:S05]  /*303c0*/  BSYNC.RECONVERGENT B1 ;  /* 0x0000000000017941 */ /* 0x000fea0003800200 */
.L_x_14974:
        /* <DEDUP_REMOVED lines=61> */
.L_x_14972:
[----:B------:R-:W-:Y:S05]  /*307a0*/  BSYNC.RECONVERGENT B0 ;  /* 0x0000000000007941 */ /* 0x000fea0003800200 */
.L_x_14971:
        /* <DEDUP_REMOVED lines=24> */
.L_x_14978:
        /* <DEDUP_REMOVED lines=15> */
.L_x_14980:
[----:B------:R-:W-:Y:S05]  /*30a20*/  BSYNC.RECONVERGENT B1 ;  /* 0x0000000000017941 */ /* 0x000fea0003800200 */
.L_x_14979:
        /* <DEDUP_REMOVED lines=61> */
.L_x_14977:
[----:B------:R-:W-:Y:S05]  /*30e00*/  BSYNC.RECONVERGENT B0 ;  /* 0x0000000000007941 */ /* 0x000fea0003800200 */
.L_x_14976:
        /* <DEDUP_REMOVED lines=16> */
.L_x_14940:
        /* <DEDUP_REMOVED lines=16> */
.L_x_14984:
        /* <DEDUP_REMOVED lines=13> */
.L_x_14986:
[----:B------:R-:W-:Y:S05]  /*310e0*/  BSYNC.RECONVERGENT B1 ;  /* 0x0000000000017941 */ /* 0x000fea0003800200 */
.L_x_14985:
        /* <DEDUP_REMOVED lines=60> */
.L_x_14983:
[----:B------:R-:W-:Y:S05]  /*314b0*/  BSYNC.RECONVERGENT B0 ;  /* 0x0000000000007941 */ /* 0x000fea0003800200 */
.L_x_14982:
[----:B------:R-:W-:Y:S01]  /*314c0*/  I2FP.F32.U32 R208, R208 ;  /* 0x000000d000d07245 */ /* 0x000fe20000201000 */
[----:B-----5:R-:W-:Y:S01]  /*314d0*/  HADD2.F32 R207, -RZ, R156.H0_H0 ;  /* 0x2000009cffcf7230 */ /* 0x020fe20000004100 */
[----:B------:R-:W-:Y:S01]  /*314e0*/  ISETP.NE.AND P2, PT, R210, 0x1, PT ;  /* 0x00000001d200780c */ /* 0x000fe20003f45270 */
[----:B------:R-:W-:Y:S01]  /*314f0*/  BSSY.RECONVERGENT B0, `(.L_x_14987) ;  /* 0x0000061000007945 */ /* 0x000fe20003800200 */
[----:B------:R-:W-:Y:S01]  /*31500*/  LOP3.LUT R21, R21, 0xfffffffb, RZ, 0xc0, !PT ;  /* 0xfffffffb15157812 */ /* 0x000fe200078ec0ff */
[----:B------:R-:W-:Y:S01]  /*31510*/  FFMA.FTZ R208, R208, R29, 1.1641532182693481445e-10 ;  /* 0x2f000000d0d07423 */ /* 0x000fe2000001001d */
[----:B------:R-:W-:Y:S01]  /*31520*/  FMUL.FTZ R207, R207, R30 ;  /* 0x0000001ecfcf7220 */ /* 0x000fe20000410000 */
[----:B------:R-:W-:Y:S01]  /*31530*/  IMAD.MOV.U32 R211, RZ, RZ, 0x2 ;  /* 0x00000002ffd37424 */ /* 0x000fe200078e00ff */
[----:B------:R-:W-:Y:S02]  /*31540*/  MOV R209, R14 ;  /* 0x0000000e00d17202 */ /* 0x000fe40000000f00 */
[----:B------:R-:W-:Y:S01]  /*31550*/  FMUL.FTZ R207, R207, R28 ;  /* 0x0000001ccfcf7220 */ /* 0x000fe20000410000 */
[----:B------:R-:W-:Y:S01]  /*31560*/  FSETP.GTU.FTZ.AND P1, PT, R208, R27, PT ;  /* 0x0000001bd000720b */ /* 0x000fe20003f3c000 */
[----:B------:R-:W-:-:S03]  /*31570*/  HADD2.F32 R208, -RZ, R44.H0_H0 ;  /* 0x2000002cffd07230 */ /* 0x000fc60000004100 */
        /* <DEDUP_REMOVED lines=13> */
.L_x_14989:
        /* <DEDUP_REMOVED lines=13> */
.L_x_14991:
[----:B------:R-:W-:Y:S05]  /*31720*/  BSYNC.RECONVERGENT B1 ;  /* 0x0000000000017941 */ /* 0x000fea0003800200 */
.L_x_14990:
        /* <DEDUP_REMOVED lines=61> */
.L_x_14988:
[----:B------:R-:W-:Y:S05]  /*31b00*/  BSYNC.RECONVERGENT B0 ;  /* 0x0000000000007941 */ /* 0x000fea0003800200 */
.L_x_14987:
        /* <DEDUP_REMOVED lines=8> */
[----:B------:R-:W-:Y:S02]  /*31b90*/  HFMA2 R210, -RZ, RZ, 0, 1.1920928955078125e-07 ;  /* 0x00000002ffd27431 */ /* 0x000fe400000001ff */
[----:B------:R-:W-:Y:S01]  /*31ba0*/  FMUL.FTZ R209, R209, R28 ;  /* 0x0000001cd1d17220 */ /* 0x000fe20000410000 */
[----:B------:R-:W-:-:S04]  /*31bb0*/  FSETP.GTU.FTZ.AND P1, PT, R208, R27, PT ;  /* 0x0000001bd000720b */ /* 0x000fc80003f3c000 */
        /* <DEDUP_REMOVED lines=14> */
.L_x_14994:
        /* <DEDUP_REMOVED lines=13> */
.L_x_14996:
[----:B------:R-:W-:Y:S05]  /*31d70*/  BSYNC.RECONVERGENT B1 ;  /* 0x0000000000017941 */ /* 0x000fea0003800200 */
.L_x_14995:
        /* <DEDUP_REMOVED lines=61> */
.L_x_14993:
[----:B------:R-:W-:Y:S05]  /*32150*/  BSYNC.RECONVERGENT B0 ;  /* 0x0000000000007941 */ /* 0x000fea0003800200 */
.L_x_14992:
        /* <DEDUP_REMOVED lines=23> */
.L_x_14999:
        /* <DEDUP_REMOVED lines=13> */
.L_x_15001:
[----:B------:R-:W-:Y:S05]  /*323a0*/  BSYNC.RECONVERGENT B1 ;  /* 0x0000000000017941 */ /* 0x000fea0003800200 */
.L_x_15000:
        /* <DEDUP_REMOVED lines=61> */
.L_x_14998:
[----:B------:R-:W-:Y:S05]  /*32780*/  BSYNC.RECONVERGENT B0 ;  /* 0x0000000000007941 */ /* 0x000fea0003800200 */
.L_x_14997:
        /* <DEDUP_REMOVED lines=23> */
.L_x_15004:
        /* <DEDUP_REMOVED lines=13> */
.L_x_15006:
[----:B------:R-:W-:Y:S05]  /*329d0*/  BSYNC.RECONVERGENT B1 ;  /* 0x0000000000017941 */ /* 0x000fea0003800200 */
.L_x_15005:
        /* <DEDUP_REMOVED lines=61> */
.L_x_15003:
[----:B------:R-:W-:Y:S05]  /*32db0*/  BSYNC.RECONVERGENT B0 ;  /* 0x0000000000007941 */ /* 0x000fea0003800200 */
.L_x_15002:
        /* <DEDUP_REMOVED lines=23> */
.L_x_15009:
        /* <DEDUP_REMOVED lines=13> */
.L_x_15011:
[----:B------:R-:W-:Y:S05]  /*33000*/  BSYNC.RECONVERGENT B1 ;  /* 0x0000000000017941 */ /* 0x000fea0003800200 */
.L_x_15010:
        /* <DEDUP_REMOVED lines=61> */
.L_x_15008:
[----:B------:R-:W-:Y:S05]  /*333e0*/  BSYNC.RECONVERGENT B0 ;  /* 0x0000000000007941 */ /* 0x000fea0003800200 */
.L_x_15007:
        /* <DEDUP_REMOVED lines=24> */
.L_x_15014:
        /* <DEDUP_REMOVED lines=13> */
.L_x_15016:
[----:B------:R-:W-:Y:S05]  /*33640*/  BSYNC.RECONVERGENT B1 ;  /* 0x0000000000017941 */ /* 0x000fea0003800200 */
.L_x_15015:
        /* <DEDUP_REMOVED lines=61> */
.L_x_15013:
[----:B------:R-:W-:Y:S05]  /*33a20*/  BSYNC.RECONVERGENT B0 ;  /* 0x0000000000007941 */ /* 0x000fea0003800200 */
.L_x_15012:
        /* <DEDUP_REMOVED lines=23> */
.L_x_15019:
        /* <DEDUP_REMOVED lines=15> */
.L_x_15021:
[----:B------:R-:W-:Y:S05]  /*33c90*/  BSYNC.RECONVERGENT B1 ;  /* 0x0000000000017941 */ /* 0x000fea0003800200 */
.L_x_15020:
        /* <DEDUP_REMOVED lines=61> */
.L_x_15018:
[----:B------:R-:W-:Y:S05]  /*34070*/  BSYNC.RECONVERGENT B0 ;  /* 0x0000000000007941 */ /* 0x000fea0003800200 */
.L_x_15017:
        /* <DEDUP_REMOVED lines=14> */
.L_x_14981:
[----:B------:R-:W0:Y:S01]  /*34160*/  @P0 LDC.64 R218, c[0x0][0x3a0] ;  /* 0x0000e800ffda0b82 */ /* 0x000e220000000a00 */
[----:B------:R-:W-:Y:S01]  /*34170*/  SEL R222, RZ, 0x10000, !P5 ;  /* 0x00010000ffde7807 */ /* 0x000fe20006800000 */
[----:B------:R-:W-:Y:S01]  /*34180*/  IMAD.WIDE.U32 R226, R205, 0x10, R236 ;  /* 0x00000010cde27825 */ /* 0x000fe200078e00ec */
[C---:B------:R-:W-:Y:S02]  /*34190*/  LOP3.LUT P5, RZ, R21.reuse, 0x2, RZ, 0xc0, !PT ;  /* 0x0000000215ff7812 */ /* 0x040fe400078ac0ff */
[----:B------:R-:W-:Y:S02]  /*341a0*/  SEL R223, RZ, 0x1000000, !P6 ;  /* 0x01000000ffdf7807 */ /* 0x000fe40007000000 */
[----:B------:R-:W-:Y:S01]  /*341b0*/  SEL R225, RZ, 0x100, !P4 ;  /* 0x00000100ffe17807 */ /* 0x000fe20006000000 */
[----:B------:R1:W-:Y:S01]  /*341c0*/  STG.E.128 desc[UR6][R226.64], R156 ;  /* 0x0000009ce2007986 */ /* 0x0003e2000c101d06 */
[----:B------:R-:W-:Y:S02]  /*341d0*/  LOP3.LUT P6, RZ, R21, 0x4, RZ, 0xc0, !PT ;  /* 0x0000000415ff7812 */ /* 0x000fe400078cc0ff */
        /* <DEDUP_REMOVED lines=11> */
[C---:B0-----:R-:W-:Y:S02]  /*34290*/  @P0 IMAD.WIDE.U32 R218, R215.reuse, 0x10, R218 ;  /* 0x00000010d7da0825 */ /* 0x041fe400078e00da */
[----:B------:R0:W-:Y:S02]  /*342a0*/  STG.E.64 desc[UR6][R224.64], R216 ;  /* 0x000000d8e0007986 */ /* 0x0001e4000c101b06 */
[----:B------:R-:W-:Y:S02]  /*342b0*/  IMAD.WIDE.U32 R222, R215, 0x10, R228 ;  /* 0x00000010d7de7825 */ /* 0x000fe400078e00e4 */
        /* <DEDUP_REMOVED lines=19> */
.L_x_15025:
        /* <DEDUP_REMOVED lines=13> */
.L_x_15027:
[----:B------:R-:W-:Y:S05]  /*344c0*/  BSYNC.RECONVERGENT B1 ;  /* 0x0000000000017941 */ /* 0x000fea0003800200 */
.L_x_15026:
        /* <DEDUP_REMOVED lines=60> */
.L_x_15024:
[----:B------:R-:W-:Y:S05]  /*34890*/  BSYNC.RECONVERGENT B0 ;  /* 0x0000000000007941 */ /* 0x000fea0003800200 */
.L_x_15023:
[----:B------:R-:W-:Y:S01]  /*348a0*/  I2FP.F32.U32 R216, R216 ;  /* 0x000000d800d87245 */ /* 0x000fe20000201000 */
[----:B-----5:R-:W-:Y:S01]  /*348b0*/  HADD2.F32 R217, -RZ, R156.H0_H0 ;  /* 0x2000009cffd97230 */ /* 0x020fe20000004100 */
[----:B------:R-:W-:Y:S01]  /*348c0*/  ISETP.NE.AND P2, PT, R218, 0x1, PT ;  /* 0x00000001da00780c */ /* 0x000fe20003f45270 */
[----:B------:R-:W-:Y:S01]  /*348d0*/  HADD2.F32 R219, -RZ, R40.H0_H0 ;  /* 0x20000028ffdb7230 */ /* 0x000fe20000004100 */
[----:B------:R-:W-:Y:S01]  /*348e0*/  LOP3.LUT R21, R21, 0xfffffffb, RZ, 0xc0, !PT ;  /* 0xfffffffb15157812 */ /* 0x000fe200078ec0ff */
[----:B------:R-:W-:Y:S01]  /*348f0*/  FFMA.FTZ R216, R216, R29, 1.1641532182693481445e-10 ;  /* 0x2f000000d8d87423 */ /* 0x000fe2000001001d */
[----:B------:R-:W-:Y:S01]  /*34900*/  FMUL.FTZ R217, R217, R30 ;  /* 0x0000001ed9d97220 */ /* 0x000fe20000410000 */
[----:B------:R-:W-:Y:S01]  /*34910*/  HADD2.F32 R221, -RZ, R32.H0_H0 ;  /* 0x20000020ffdd7230 */ /* 0x000fe20000004100 */
[----:B------:R-:W-:Y:S02]  /*34920*/  BSSY.RECONVERGENT B0, `(.L_x_15028) ;  /* 0x000005d000007945 */ /* 0x000fe40003800200 */
[----:B------:R-:W-:Y:S01]  /*34930*/  FMUL.FTZ R217, R217, R28 ;  /* 0x0000001cd9d97220 */ /* 0x000fe20000410000 */
[----:B------:R-:W-:-:S04]  /*34940*/  FSETP.GTU.FTZ.AND P1, PT, R216, R27, PT ;  /* 0x0000001bd800720b */ /* 0x000fc80003f3c000 */
[----:B------:R-:W-:Y:S02]  /*34950*/  FSEL R216, R217, RZ, !P1 ;  /* 0x000000ffd9d87208 */ /* 0x000fe40004800000 */
[----:B------:R-:W-:Y:S02]  /*34960*/  PLOP3.LUT P1, PT, P1, PT, PT, 0x8, 0x80 ;  /* 0x000000000080781c */ /* 0x000fe40000f2e170 */
[----:B------:R-:W-:Y:S01]  /*34970*/  MOV R217, R14 ;  /* 0x0000000e00d97202 */ /* 0x000fe20000000f00 */
        /* <DEDUP_REMOVED lines=12> */
.L_x_15030:
        /* <DEDUP_REMOVED lines=13> */
.L_x_15032:
[----:B------:R-:W-:Y:S05]  /*34b10*/  BSYNC.RECONVERGENT B1 ;  /* 0x0000000000017941 */ /* 0x000fea0003800200 */
.L_x_15031:
        /* <DEDUP_REMOVED lines=61> */
.L_x_15029:
[----:B------:R-:W-:Y:S05]  /*34ef0*/  BSYNC.RECONVERGENT B0 ;  /* 0x0000000000007941 */ /* 0x000fea0003800200 */
.L_x_15028:
        /* <DEDUP_REMOVED lines=10> */
[----:B------:R-:W-:Y:S01]  /*34fa0*/  FSETP.GTU.FTZ.AND P1, PT, R218, R27, PT ;  /* 0x0000001bda00720b */ /* 0x000fe20003f3c000 */
[----:B------:R-:W-:-:S03]  /*34fb0*/  HADD2.F32 R218, -RZ, R32.H1_H1 ;  /* 0x30000020ffda7230 */ /* 0x000fc60000004100 */
[----:B------:R-:W-:Y:S02]  /*34fc0*/  FSEL R217, R217, RZ, !P1 ;  /* 0x000000ffd9d97208 */ /* 0x000fe40004800000 */
[----:B------:R-:W-:-:S03]  /*34fd0*/  PLOP3.LUT P1, PT, P1, PT, PT, 0x8, 0x80 ;  /* 0x000000000080781c */ /* 0x000fc60000f2e170 */
[----:B------:R-:W-:Y:S01]  /*34fe0*/  FFMA.FTZ R217, R217, R156, R218 ;  /* 0x0000009cd9d97223 */ /* 0x000fe200000100da */
        /* <DEDUP_REMOVED lines=11> */
.L_x_15035:
        /* <DEDUP_REMOVED lines=13> */
.L_x_15037:
[----:B------:R-:W-:Y:S05]  /*35170*/  BSYNC.RECONVERGENT B1 ;  /* 0x0000000000017941 */ /* 0x000fea0003800200 */
.L_x_15036:
        /* <DEDUP_REMOVED lines=61> */
.L_x_15034:
[----:B------:R-:W-:Y:S05]  /*35550*/  BSYNC.RECONVERGENT B0 ;  /* 0x0000000000007941 */ /* 0x000fea0003800200 */
.L_x_15033:
        /* <DEDUP_REMOVED lines=24> */
.L_x_15040:
        /* <DEDUP_REMOVED lines=13> */
.L_x_15042:
[----:B------:R-:W-:Y:S05]  /*357b0*/  BSYNC.RECONVERGENT B1 ;  /* 0x0000000000017941 */ /* 0x000fea0003800200 */
.L_x_15041:
        /* <DEDUP_REMOVED lines=61> */
.L_x_15039:
[----:B------:R-:W-:Y:S05]  /*35b90*/  BSYNC.RECONVERGENT B0 ;  /* 0x0000000000007941 */ /* 0x000fea0003800200 */
.L_x_15038:
        /* <DEDUP_REMOVED lines=24> */
.L_x_15045:
        /* <DEDUP_REMOVED lines=13> */
.L_x_15047:
[----:B------:R-:W-:Y:S05]  /*35df0*/  BSYNC.RECONVERGENT B1 ;  /* 0x0000000000017941 */ /* 0x000fea0003800200 */
.L_x_15046:
        /* <DEDUP_REMOVED lines=61> */
.L_x_15044:
[----:B------:R-:W-:Y:S05]  /*361d0*/  BSYNC.RECONVERGENT B0 ;  /* 0x0000000000007941 */ /* 0x000fea0003800200 */
.L_x_15043:
        /* <DEDUP_REMOVED lines=24> */
.L_x_15050:
        /* <DEDUP_REMOVED lines=13> */
.L_x_15052:
[----:B------:R-:W-:Y:S05]  /*36430*/  BSYNC.RECONVERGENT B1 ;  /* 0x0000000000017941 */ /* 0x000fea0003800200 */
.L_x_15051:
        /* <DEDUP_REMOVED lines=61> */
.L_x_15049:
[----:B------:R-:W-:Y:S05]  /*36810*/  BSYNC.RECONVERGENT B0 ;  /* 0x0000000000007941 */ /* 0x000fea0003800200 */
.L_x_15048:
        /* <DEDUP_REMOVED lines=25> */
.L_x_15055:
        /* <DEDUP_REMOVED lines=13> */
.L_x_15057:
[----:B------:R-:W-:Y:S05]  /*36a80*/  BSYNC.RECONVERGENT B1 ;  /* 0x0000000000017941 */ /* 0x000fea0003800200 */
.L_x_15056:
        /* <DEDUP_REMOVED lines=55> */
[----:B------:R-:W-:Y:S02]  /*36e00*/  MOV R14, R224 ;  /* 0x000000e0000e7202 */ /* 0x000fe40000000f00 */
[----:B------:R-:W-:Y:S01]  /*36e10*/  LOP3.LUT R18, R226, UR15, R225, 0x96, !PT ;  /* 0x0000000fe2127c12 */ /* 0x000fe2000f8e96e1 */
[----:B------:R-:W-:Y:S01]  /*36e20*/  IMAD.MOV.U32 R224, RZ, RZ, RZ ;  /* 0x000000ffffe07224 */ /* 0x000fe200078e00ff */
[----:B------:R-:W-:Y:S01]  /*36e30*/  LOP3.LUT R17, R222, UR16, R157, 0x96, !PT ;  /* 0x00000010de117c12 */ /* 0x000fe2000f8e969d */
[----:B------:R-:W-:Y:S01]  /*36e40*/  IMAD.MOV.U32 R157, RZ, RZ, R230 ;  /* 0x000000ffff9d7224 */ /* 0x000fe200078e00e6 */
[----:B------:R-:W-:-:S07]  /*36e50*/  MOV R230, R156 ;  /* 0x0000009c00e67202 */ /* 0x000fce0000000f00 */
.L_x_15054:
[----:B------:R-:W-:Y:S05]  /*36e60*/  BSYNC.RECONVERGENT B0 ;  /* 0x0000000000007941 */ /* 0x000fea0003800200 */
.L_x_15053:
[----:B------:R-:W-:Y:S01]  /*36e70*/  HADD2.F32 R223, -RZ, R159.H0_H0 ;  /* 0x2000009fffdf7230 */ /* 0x000fe20000004100 */
[----:B------:R-:W-:Y:S01]  /*36e80*/  I2FP.F32.U32 R156, R157 ;  /* 0x0000009d009c7245 */ /* 0x000fe20000201000 */
[----:B------:R-:W-:Y:S01]  /*36e90*/  HADD2.F32 R157, -RZ, R43.H0_H0 ;  /* 0x2000002bff9d7230 */ /* 0x000fe20000004100 */
[----:B------:R-:W-:Y:S01]  /*36ea0*/  ISETP.NE.AND P6, PT, R224, 0x1, PT ;  /* 0x00000001e000780c */ /* 0x000fe20003fc5270 */
[----:B------:R-:W-:Y:S01]  /*36eb0*/  BSSY.RECONVERGENT B0, `(.L_x_15058) ;  /* 0x0000061000007945 */ /* 0x000fe20003800200 */
[----:B------:R-:W-:Y:S01]  /*36ec0*/  FMUL.FTZ R223, R223, R30 ;  /* 0x0000001edfdf7220 */ /* 0x000fe20000410000 */
[----:B------:R-:W-:Y:S01]  /*36ed0*/  FFMA.FTZ R156, R156, R29, 1.1641532182693481445e-10 ;  /* 0x2f0000009c9c7423 */ /* 0x000fe2000001001d */
[----:B------:R-:W-:Y:S02]  /*36ee0*/  HFMA2 R225, -RZ, RZ, 0, 1.1920928955078125e-07 ;  /* 0x00000002ffe17431 */ /* 0x000fe400000001ff */
[----:B------:R-:W-:Y:S02]  /*36ef0*/  FMUL.FTZ R223, R223, R28 ;  /* 0x0000001cdfdf7220 */ /* 0x000fe40000410000 */
[----:B------:R-:W-:-:S04]  /*36f00*/  FSETP.GTU.FTZ.AND P5, PT, R156, R27, PT ;  /* 0x0000001b9c00720b */ /* 0x000fc80003fbc000 */
[----:B------:R-:W-:Y:S01]  /*36f10*/  FSEL R222, R223, RZ, !P5 ;  /* 0x000000ffdfde7208 */ /* 0x000fe20006800000 */
[----:B------:R-:W-:Y:S01]  /*36f20*/  HADD2.F32 R223, -RZ, R35.H0_H0 ;  /* 0x20000023ffdf7230 */ /* 0x000fe20000004100 */
[----:B------:R-:W-:-:S04]  /*36f30*/  PLOP3.LUT P5, PT, P5, PT, PT, 0x8, 0x80 ;  /* 0x000000000080781c */ /* 0x000fc80002fae170 */
[----:B------:R-:W-:Y:S01]  /*36f40*/  FFMA.FTZ R222, R222, R157, R223 ;  /* 0x0000009ddede7223 */ /* 0x000fe200000100df */
        /* <DEDUP_REMOVED lines=10> */
.L_x_15060:
        /* <DEDUP_REMOVED lines=15> */
.L_x_15062:
[----:B------:R-:W-:Y:S05]  /*370e0*/  BSYNC.RECONVERGENT B1 ;  /* 0x0000000000017941 */ /* 0x000fea0003800200 */
.L_x_15061:
[----:B------:R-:W-:Y:S01]  /*370f0*/  LOP3.LUT R156, R13, UR5, R225, 0x96, !PT ;  /* 0x000000050d9c7c12 */ /* 0x000fe2000f8e96e1 */
[----:B------:R-:W-:Y:S01]  /*37100*/  IMAD.WIDE.U32 R226, R19, -0x326172a9, RZ ;  /* 0xcd9e8d5713e27825 */ /* 0x000fe200078e00ff */
[----:B------:R-:W-:-:S03]  /*37110*/  UIADD3 UR15, UPT, UPT, UR4, -0x61c88647, URZ ;  /* 0x9e3779b9040f7890 */ /* 0x000fc6000fffe0ff */
        /* <DEDUP_REMOVED lines=47> */
[----:B------:R-:W-:Y:S01]  /*37410*/  HFMA2 R225, -RZ, RZ, 0, 0 ;  /* 0x00000000ffe17431 */ /* 0x000fe200000001ff */
[----:B------:R-:W-:Y:S01]  /*37420*/  LOP3.LUT R17, R156, UR15, R227, 0x96, !PT ;  /* 0x0000000f9c117c12 */ /* 0x000fe2000f8e96e3 */
[----:B------:R-:W-:Y:S01]  /*37430*/  UIADD3 UR15, UPT, UPT, UR4, -0x700cb87f, URZ ;  /* 0x8ff34781040f7890 */ /* 0x000fe2000fffe0ff */
[----:B------:R-:W-:-:S04]  /*37440*/  IMAD.WIDE.U32 R156, R157, -0x326172a9, RZ ;  /* 0xcd9e8d579d9c7825 */ /* 0x000fc800078e00ff */
[----:B------:R-:W-:Y:S01]  /*37450*/  IMAD.MOV.U32 R14, RZ, RZ, R156 ;  /* 0x000000ffff0e7224 */ /* 0x000fe200078e009c */
[----:B------:R-:W-:Y:S01]  /*37460*/  LOP3.LUT R18, R226, UR15, R157, 0x96, !PT ;  /* 0x0000000fe2127c12 */ /* 0x000fe2000f8e969d */
[----:B------:R-:W-:Y:S01]  /*37470*/  UIADD3 UR15, UPT, UPT, UR5, -0x695add53, URZ ;  /* 0x96a522ad050f7890 */ /* 0x000fe2000fffe0ff */
[----:B------:R-:W-:-:S05]  /*37480*/  IMAD.WIDE.U32 R156, R17, -0x2daee0ad, RZ ;  /* 0xd2511f53119c7825 */ /* 0x000fca00078e00ff */
[----:B------:R-:W-:Y:S02]  /*37490*/  LOP3.LUT R17, R224, UR15, R157, 0x96, !PT ;  /* 0x0000000fe0117c12 */ /* 0x000fe4000f8e969d */
[----:B------:R-:W-:Y:S01]  /*374a0*/  MOV R157, R230 ;  /* 0x000000e6009d7202 */ /* 0x000fe20000000f00 */
[----:B------:R-:W-:-:S07]  /*374b0*/  IMAD.MOV.U32 R230, RZ, RZ, R156 ;  /* 0x000000ffffe67224 */ /* 0x000fce00078e009c */
.L_x_15059:
[----:B------:R-:W-:Y:S05]  /*374c0*/  BSYNC.RECONVERGENT B0 ;  /* 0x0000000000007941 */ /* 0x000fea0003800200 */
.L_x_15058:
        /* <DEDUP_REMOVED lines=13> */
[----:B------:R-:W-:-:S04]  /*375a0*/  F2FP.F16.F32.PACK_AB R156, R217, R216 ;  /* 0x000000d8d99c723e */ /* 0x000fc800000000ff */
[----:B------:R-:W-:Y:S01]  /*375b0*/  F2FP.F16.F32.PACK_AB R159, R223, R222 ;  /* 0x000000dedf9f723e */ /* 0x000fe200000000ff */
[----:B------:R-:W-:Y:S06]  /*375c0*/  BRA `(.L_x_15063) ;  /* 0x0000003000947947 */ /* 0x000fec0003800000 */
.L_x_15022:
        /* <DEDUP_REMOVED lines=16> */
.L_x_15066:
        /* <DEDUP_REMOVED lines=13> */
.L_x_15068:
[----:B------:R-:W-:Y:S05]  /*377a0*/  BSYNC.RECONVERGENT B1 ;  /* 0x0000000000017941 */ /* 0x000fea0003800200 */
.L_x_15067:
        /* <DEDUP_REMOVED lines=60> */
.L_x_15065:
[----:B------:R-:W-:Y:S05]  /*37b70*/  BSYNC.RECONVERGENT B0 ;  /* 0x0000000000007941 */ /* 0x000fea0003800200 */
.L_x_15064:
[----:B------:R-:W-:Y:S01]  /*37b80*/  I2FP.F32.U32 R216, R216 ;  /* 0x000000d800d87245 */ /* 0x000fe20000201000 */
[----:B-----5:R-:W-:Y:S01]  /*37b90*/  HADD2.F32 R217, -RZ, R156.H0_H0 ;  /* 0x2000009cffd97230 */ /* 0x020fe20000004100 */
[----:B------:R-:W-:Y:S01]  /*37ba0*/  ISETP.NE.AND P2, PT, R218, 0x1, PT ;  /* 0x00000001da00780c */ /* 0x000fe20003f45270 */
[----:B------:R-:W-:Y:S01]  /*37bb0*/  HADD2.F32 R219, -RZ, R40.H0_H0 ;  /* 0x20000028ffdb7230 */ /* 0x000fe20000004100 */
[----:B------:R-:W-:Y:S01]  /*37bc0*/  LOP3.LUT R21, R21, 0xfffffffb, RZ, 0xc0, !PT ;  /* 0xfffffffb15157812 */ /* 0x000fe200078ec0ff */
[----:B------:R-:W-:Y:S01]  /*37bd0*/  FFMA.FTZ R216, R216, R29, 1.1641532182693481445e-10 ;  /* 0x2f000000d8d87423 */ /* 0x000fe2000001001d */
[----:B------:R-:W-:Y:S01]  /*37be0*/  FMUL.FTZ R217, R217, R30 ;  /* 0x0000001ed9d97220 */ /* 0x000fe20000410000 */
[----:B------:R-:W-:Y:S03]  /*37bf0*/  BSSY.RECONVERGENT B0, `(.L_x_15069) ;  /* 0x000005d000007945 */ /* 0x000fe60003800200 */
[----:B------:R-:W-:Y:S01]  /*37c00*/  FMUL.FTZ R217, R217, R28 ;  /* 0x0000001cd9d97220 */ /* 0x000fe20000410000 */
[----:B------:R-:W-:-:S04]  /*37c10*/  FSETP.GTU.FTZ.AND P1, PT, R216, R27, PT ;  /* 0x0000001bd800720b */ /* 0x000fc80003f3c000 */
[----:B------:R-:W-:Y:S01]  /*37c20*/  FSEL R216, R217, RZ, !P1 ;  /* 0x000000ffd9d87208 */ /* 0x000fe20004800000 */
[----:B------:R-:W-:Y:S01]  /*37c30*/  IMAD.MOV.U32 R217, RZ, RZ, R14 ;  /* 0x000000ffffd97224 */ /* 0x000fe200078e000e */
        /* <DEDUP_REMOVED lines=13> */
.L_x_15071:
        /* <DEDUP_REMOVED lines=13> */
.L_x_15073:
[----:B------:R-:W-:Y:S05]  /*37de0*/  BSYNC.RECONVERGENT B1 ;  /* 0x0000000000017941 */ /* 0x000fea0003800200 */
.L_x_15072:
        /* <DEDUP_REMOVED lines=61> */
.L_x_15070:
[----:B------:R-:W-:Y:S05]  /*381c0*/  BSYNC.RECONVERGENT B0 ;  /* 0x0000000000007941 */ /* 0x000fea0003800200 */
.L_x_15069:
        /* <DEDUP_REMOVED lines=10> */
[----:B------:R-:W-:-:S04]  /*38270*/  FSETP.GTU.FTZ.AND P1, PT, R218, R27, PT ;  /* 0x0000001bda00720b */ /* 0x000fc80003f3c000 */
        /* <DEDUP_REMOVED lines=14> */
.L_x_15076:
        /* <DEDUP_REMOVED lines=13> */
.L_x_15078:
[----:B------:R-:W-:Y:S05]  /*38430*/  BSYNC.RECONVERGENT B1 ;  /* 0x0000000000017941 */ /* 0x000fea0003800200 */
.L_x_15077:
        /* <DEDUP_REMOVED lines=61> */
.L_x_15075:
[----:B------:R-:W-:Y:S05]  /*38810*/  BSYNC.RECONVERGENT B0 ;  /* 0x0000000000007941 */ /* 0x000fea0003800200 */
.L_x_15074:
        /* <DEDUP_REMOVED lines=23> */
.L_x_15081:
        /* <DEDUP_REMOVED lines=13> */
.L_x_15083:
[----:B------:R-:W-:Y:S05]  /*38a60*/  BSYNC.RECONVERGENT B1 ;  /* 0x0000000000017941 */ /* 0x000fea0003800200 */
.L_x_15082:
        /* <DEDUP_REMOVED lines=61> */
.L_x_15080:
[----:B------:R-:W-:Y:S05]  /*38e40*/  BSYNC.RECONVERGENT B0 ;  /* 0x0000000000007941 */ /* 0x000fea0003800200 */
.L_x_15079:
        /* <DEDUP_REMOVED lines=23> */
.L_x_15086:
        /* <DEDUP_REMOVED lines=13> */
.L_x_15088:
[----:B------:R-:W-:Y:S05]  /*39090*/  BSYNC.RECONVERGENT B1 ;  /* 0x0000000000017941 */ /* 0x000fea0003800200 */
.L_x_15087:
        /* <DEDUP_REMOVED lines=61> */
.L_x_15085:
[----:B------:R-:W-:Y:S05]  /*39470*/  BSYNC.RECONVERGENT B0 ;  /* 0x0000000000007941 */ /* 0x000fea0003800200 */
.L_x_15084:
        /* <DEDUP_REMOVED lines=23> */
.L_x_15091:
        /* <DEDUP_REMOVED lines=13> */
.L_x_15093:
[----:B------:R-:W-:Y:S05]  /*396c0*/  BSYNC.RECONVERGENT B1 ;  /* 0x0000000000017941 */ /* 0x000fea0003800200 */
.L_x_15092:
        /* <DEDUP_REMOVED lines=61> */
.L_x_15090:
[----:B------:R-:W-:Y:S05]  /*39aa0*/  BSYNC.RECONVERGENT B0 ;  /* 0x0000000000007941 */ /* 0x000fea0003800200 */
.L_x_15089:
        /* <DEDUP_REMOVED lines=24> */
.L_x_15096:
        /* <DEDUP_REMOVED lines=13> */
.L_x_15098:
[----:B------:R-:W-:Y:S05]  /*39d00*/  BSYNC.RECONVERGENT B1 ;  /* 0x0000000000017941 */ /* 0x000fea0003800200 */
.L_x_15097:
        /* <DEDUP_REMOVED lines=61> */
.L_x_15095:
[----:B------:R-:W-:Y:S05]  /*3a0e0*/  BSYNC.RECONVERGENT B0 ;  /* 0x0000000000007941 */ /* 0x000fea0003800200 */
.L_x_15094:
[----:B------:R-:W-:Y:S01]  /*3a0f0*/  HADD2.F32 R223, -RZ, R159.H0_H0 ;  /* 0x2000009fffdf7230 */ /* 0x000fe20000004100 */
[----:B------:R-:W-:Y:S01]  /*3a100*/  I2FP.F32.U32 R156, R157 ;  /* 0x0000009d009c7245 */ /* 0x000fe20000201000 */
[----:B------:R-:W-:Y:S01]  /*3a110*/  HADD2.F32 R157, -RZ, R43.H0_H0 ;  /* 0x2000002bff9d7230 */ /* 0x000fe20000004100 */
[----:B------:R-:W-:Y:S01]  /*3a120*/  ISETP.NE.AND P6, PT, R224, 0x1, PT ;  /* 0x00000001e000780c */ /* 0x000fe20003fc5270 */
[----:B------:R-:W-:Y:S01]  /*3a130*/  BSSY.RECONVERGENT B0, `(.L_x_15099) ;  /* 0x0000060000007945 */ /* 0x000fe20003800200 */
[----:B------:R-:W-:Y:S01]  /*3a140*/  FMUL.FTZ R223, R223, R30 ;  /* 0x0000001edfdf7220 */ /* 0x000fe20000410000 */
[----:B------:R-:W-:Y:S01]  /*3a150*/  FFMA.FTZ R156, R156, R29, 1.1641532182693481445e-10 ;  /* 0x2f0000009c9c7423 */ /* 0x000fe2000001001d */
[----:B------:R-:W-:Y:S02]  /*3a160*/  IMAD.MOV.U32 R225, RZ, RZ, 0x2 ;  /* 0x00000002ffe17424 */ /* 0x000fe400078e00ff */
[----:B------:R-:W-:Y:S02]  /*3a170*/  FMUL.FTZ R222, R223, R28 ;  /* 0x0000001cdfde7220 */ /* 0x000fe40000410000 */
        /* <DEDUP_REMOVED lines=14> */
.L_x_15101:
        /* <DEDUP_REMOVED lines=15> */
.L_x_15103:
[----:B------:R-:W-:Y:S05]  /*3a350*/  BSYNC.RECONVERGENT B1 ;  /* 0x0000000000017941 */ /* 0x000fea0003800200 */
.L_x_15102:
        /* <DEDUP_REMOVED lines=50> */
[----:B------:R-:W-:Y:S01]  /*3a680*/  IMAD.MOV.U32 R225, RZ, RZ, RZ ;  /* 0x000000ffffe17224 */ /* 0x000fe200078e00ff */
[----:B------:R-:W-:Y:S01]  /*3a690*/  LOP3.LUT R17, R156, UR15, R227, 0x96, !PT ;  /* 0x0000000f9c117c12 */ /* 0x000fe2000f8e96e3 */
[----:B------:R-:W-:Y:S01]  /*3a6a0*/  UIADD3 UR15, UPT, UPT, UR4, -0x700cb87f, URZ ;  /* 0x8ff34781040f7890 */ /* 0x000fe2000fffe0ff */
[----:B------:R-:W-:-:S05]  /*3a6b0*/  IMAD.WIDE.U32 R156, R157, -0x326172a9, RZ ;  /* 0xcd9e8d579d9c7825 */ /* 0x000fca00078e00ff */
[----:B------:R-:W-:Y:S01]  /*3a6c0*/  LOP3.LUT R18, R226, UR15, R157, 0x96, !PT ;  /* 0x0000000fe2127c12 */ /* 0x000fe2000f8e969d */
[----:B------:R-:W-:Y:S01]  /*3a6d0*/  UIADD3 UR15, UPT, UPT, UR5, -0x695add53, URZ ;  /* 0x96a522ad050f7890 */ /* 0x000fe2000fffe0ff */
[----:B------:R-:W-:Y:S01]  /*3a6e0*/  MOV R14, R156 ;  /* 0x0000009c000e7202 */ /* 0x000fe20000000f00 */
[----:B------:R-:W-:-:S05]  /*3a6f0*/  IMAD.WIDE.U32 R156, R17, -0x2daee0ad, RZ ;  /* 0xd2511f53119c7825 */ /* 0x000fca00078e00ff */
[----:B------:R-:W-:Y:S01]  /*3a700*/  LOP3.LUT R17, R224, UR15, R157, 0x96, !PT ;  /* 0x0000000fe0117c12 */ /* 0x000fe2000f8e969d */
[----:B------:R-:W-:Y:S01]  /*3a710*/  IMAD.MOV.U32 R157, RZ, RZ, R230 ;  /* 0x000000ffff9d7224 */ /* 0x000fe200078e00e6 */
[----:B------:R-:W-:-:S07]  /*3a720*/  MOV R230, R156 ;  /* 0x0000009c00e67202 */ /* 0x000fce0000000f00 */
.L_x_15100:
[----:B------:R-:W-:Y:S05]  /*3a730*/  BSYNC.RECONVERGENT B0 ;  /* 0x0000000000007941 */ /* 0x000fea0003800200 */
.L_x_15099:
[----:B------:R-:W-:Y:S01]  /*3a740*/  I2FP.F32.U32 R156, R157 ;  /* 0x0000009d009c7245 */ /* 0x000fe20000201000 */
[----:B------:R-:W-:Y:S01]  /*3a750*/  HADD2.F32 R159, -RZ, R159.H1_H1 ;  /* 0x3000009fff9f7230 */ /* 0x000fe20000004100 */
[----:B------:R-:W-:Y:S02]  /*3a760*/  F2FP.F16.F32.PACK_AB R158, R158, R220 ;  /* 0x000000dc9e9e723e */ /* 0x000fe400000000ff */
        /* <DEDUP_REMOVED lines=9> */
[----:B------:R-:W-:-:S04]  /*3a800*/  F2FP.F16.F32.PACK_AB R156, R217, R216 ;  /* 0x000000d8d99c723e */ /* 0x000fc800000000ff */
[----:B------:R-:W-:-:S07]  /*3a810*/  F2FP.F16.F32.PACK_AB R159, R223, R222 ;  /* 0x000000dedf9f723e */ /* 0x000fce00000000ff */
.L_x_15063:
[----:B------:R-:W0:Y:S01]  /*3a820*/  @P0 LDC.64 R232, c[0x0][0x3a0] ;  /* 0x0000e800ffe80b82 */ /* 0x000e220000000a00 */
[----:B------:R-:W-:Y:S01]  /*3a830*/  SEL R240, RZ, 0x10000, !P5 ;  /* 0x00010000fff07807 */ /* 0x000fe20006800000 */
[----:B------:R-:W-:Y:S01]  /*3a840*/  IMAD.WIDE.U32 R226, R215, 0x10, R236 ;  /* 0x00000010d7e27825 */ /* 0x000fe200078e00ec */
[----:B------:R-:W-:Y:S02]  /*3a850*/  LOP3.LUT P5, RZ, R21, 0x2, RZ, 0xc0, !PT ;  /* 0x0000000215ff7812 */ /* 0x000fe400078ac0ff */
[----:B------:R-:W-:Y:S02]  /*3a860*/  SEL R241, RZ, 0x1000000, !P6 ;  /* 0x01000000fff17807 */ /* 0x000fe40007000000 */
[----:B------:R-:W-:Y:S01]  /*3a870*/  SEL R238, RZ, 0x1000000, !P2 ;  /* 0x01000000ffee7807 */ /* 0x000fe20005000000 */
[----:B------:R1:W-:Y:S01]  /*3a880*/  STG.E.128 desc[UR6][R226.64], R156 ;  /* 0x0000009ce2007986 */ /* 0x0003e2000c101d06 */
[----:B------:R-:W-:Y:S02]  /*3a890*/  SEL R231, RZ, 0x10000, !P1 ;  /* 0x00010000ffe77807 */ /* 0x000fe40004800000 */
[----:B------:R-:W-:-:S02]  /*3a8a0*/  SEL R224, RZ, 0x100, !P5 ;  /* 0x00000100ffe07807 */ /* 0x000fc40006800000 */
[----:B------:R-:W-:Y:S02]  /*3a8b0*/  LOP3.LUT P6, RZ, R21, 0x4, RZ, 0xc0, !PT ;  /* 0x0000000415ff7812 */ /* 0x000fe400078cc0ff */
[----:B------:R-:W-:Y:S02]  /*3a8c0*/  SEL R239, RZ, 0x100, !P4 ;  /* 0x00000100ffef7807 */ /* 0x000fe40006000000 */
[----:B------:R-:W-:Y:S02]  /*3a8d0*/  LOP3.LUT R224, R224, R238, R231, 0xfe, !PT ;  /* 0x000000eee0e07212 */ /* 0x000fe400078efee7 */
[----:B------:R-:W-:Y:S02]  /*3a8e0*/  LOP3.LUT R239, R239, R241, R240, 0xfe, !PT ;  /* 0x000000f1efef7212 */ /* 0x000fe400078efef0 */
[----:B------:R-:W-:Y:S02]  /*3a8f0*/  SEL R238, RZ, 0x1, !P3 ;  /* 0x00000001ffee7807 */ /* 0x000fe40005800000 */
[----:B------:R-:W-:-:S02]  /*3a900*/  SEL R231, RZ, 0x1, !P6 ;  /* 0x00000001ffe77807 */ /* 0x000fc40007000000 */
[----:B-1----:R-:W-:Y:S01]  /*3a910*/  IADD3 R226, PT, PT, R11, 0x120, RZ ;  /* 0x000001200be27810 */ /* 0x002fe20007ffe0ff */
[----:B------:R-:W-:Y:S01]  /*3a920*/  IMAD.WIDE.U32 R158, R215, 0x8, R234 ;  /* 0x00000008d79e7825 */ /* 0x000fe200078e00ea */
[----:B------:R-:W-:Y:S02]  /*3a930*/  LOP3.LUT R157, R239, R238, RZ, 0xfc, !PT ;  /* 0x000000eeef9d7212 */ /* 0x000fe400078efcff */
[----:B------:R-:W-:Y:S01]  /*3a940*/  LOP3.LUT R156, R224, R231, RZ, 0xfc, !PT ;  /* 0x000000e7e09c7212 */ /* 0x000fe200078efcff */
[----:B0-----:R-:W-:-:S04]  /*3a950*/  @P0 IMAD.WIDE.U32 R232, R226, 0x10, R232 ;  /* 0x00000010e2e80825 */ /* 0x001fc800078e00e8 */
[----:B------:R-:W-:Y:S01]  /*3a960*/  IMAD.WIDE.U32 R228, R226, 0x10, R228 ;  /* 0x00000010e2e47825 */ /* 0x000fe200078e00e4 */
[----:B------:R0:W-:Y:S04]  /*3a970*/  STG.E.64 desc[UR6][R158.64], R156 ;  /* 0x0000009c9e007986 */ /* 0x0001e8000c101b06 */
[----:B------:R1:W5:Y:S04]  /*3a980*/  @P0 LDG.E.128 R32, desc[UR6][R232.64] ;  /* 0x00000006e8200981 */ /* 0x000368000c1e1d00 */
[----:B0-----:R1:W5:Y:S01]  /*3a990*/  LDG.E.128 R156, desc[UR6][R228.64] ;  /* 0x00000006e49c7981 */ /* 0x001362000c1e1d00 */
[----:B------:R-:W-:Y:S05]  /*3a9a0*/  @!P0 BRA `(.L_x_15104) ;  /* 0x0000003000b08947 */ /* 0x000fea0003800000 */
        /* <DEDUP_REMOVED lines=16> */
.L_x_15107:
        /* <DEDUP_REMOVED lines=13> */
.L_x_15109:
[----:B------:R-:W-:Y:S05]  /*3ab80*/  BSYNC.RECONVERGENT B1 ;  /* 0x0000000000017941 */ /* 0x000fea0003800200 */
.L_x_15108:
        /* <DEDUP_REMOVED lines=60> */
.L_x_15106:
[----:B------:R-:W-:Y:S05]  /*3af50*/  BSYNC.RECONVERGENT B0 ;  /* 0x0000000000007941 */ /* 0x000fea0003800200 */
.L_x_15105:
        /* <DEDUP_REMOVED lines=26> */
.L_x_15112:
        /* <DEDUP_REMOVED lines=13> */
.L_x_15114:
[----:B------:R-:W-:Y:S05]  /*3b1d0*/  BSYNC.RECONVERGENT B1 ;  /* 0x0000000000017941 */ /* 0x000fea0003800200 */
.L_x_15113:
        /* <DEDUP_REMOVED lines=61> */
.L_x_15111:
[----:B------:R-:W-:Y:S05]  /*3b5b0*/  BSYNC.RECONVERGENT B0 ;  /* 0x0000000000007941 */ /* 0x000fea0003800200 */
.L_x_15110:
        /* <DEDUP_REMOVED lines=24> */
.L_x_15117:
        /* <DEDUP_REMOVED lines=13> */
.L_x_15119:
[----:B------:R-:W-:Y:S05]  /*3b810*/  BSYNC.RECONVERGENT B1 ;  /* 0x0000000000017941 */ /* 0x000fea0003800200 */
.L_x_15118:
        /* <DEDUP_REMOVED lines=8> */
[----:B------:R-:W-:-:S04]  /*3b8a0*/  IMAD.WIDE.U32 R230, R231, -0x2daee0ad, RZ ;  /* 0xd2511f53e7e67825 */ /* 0x000fc800078e00ff */
[----:B------:R-:W-:Y:S01]  /*3b8b0*/  IMAD.MOV.U32 R229, RZ, RZ, RZ ;  /* 0x000000ffffe57224 */ /* 0x000fe200078e00ff */
        /* <DEDUP_REMOVED lines=47> */
[----:B------:R-:W-:Y:S01]  /*3bbb0*/  IMAD.WIDE.U32 R230, R231, -0x2daee0ad, RZ ;  /* 0xd2511f53e7e67825 */ /* 0x000fe200078e00ff */
[----:B------:R-:W-:-:S04]  /*3bbc0*/  MOV R14, R238 ;  /* 0x000000ee000e7202 */ /* 0x000fc80000000f00 */
[----:B------:R-:W-:Y:S02]  /*3bbd0*/  LOP3.LUT R17, R232, UR15, R231, 0x96, !PT ;  /* 0x0000000fe8117c12 */ /* 0x000fe4000f8e96e7 */
[----:B------:R-:W-:-:S07]  /*3bbe0*/  MOV R224, R230 ;  /* 0x000000e600e07202 */ /* 0x000fce0000000f00 */
.L_x_15116:
[----:B------:R-:W-:Y:S05]  /*3bbf0*/  BSYNC.RECONVERGENT B0 ;  /* 0x0000000000007941 */ /* 0x000fea0003800200 */
.L_x_15115:
        /* <DEDUP_REMOVED lines=24> */
.L_x_15122:
        /* <DEDUP_REMOVED lines=13> */
.L_x_15124:
[----:B------:R-:W-:Y:S05]  /*3be50*/  BSYNC.RECONVERGENT B1 ;  /* 0x0000000000017941 */ /* 0x000fea0003800200 */
.L_x_15123:
        /* <DEDUP_REMOVED lines=61> */
.L_x_15121:
[----:B------:R-:W-:Y:S05]  /*3c230*/  BSYNC.RECONVERGENT B0 ;  /* 0x0000000000007941 */ /* 0x000fea0003800200 */
.L_x_15120:
        /* <DEDUP_REMOVED lines=24> */
.L_x_15127:
        /* <DEDUP_REMOVED lines=13> */
.L_x_15129:
[----:B------:R-:W-:Y:S05]  /*3c490*/  BSYNC.RECONVERGENT B1 ;  /* 0x0000000000017941 */ /* 0x000fea0003800200 */
.L_x_15128:
        /* <DEDUP_REMOVED lines=61> */
.L_x_15126:
[----:B------:R-:W-:Y:S05]  /*3c870*/  BSYNC.RECONVERGENT B0 ;  /* 0x0000000000007941 */ /* 0x000fea0003800200 */
.L_x_15125:
        /* <DEDUP_REMOVED lines=24> */
.L_x_15132:
        /* <DEDUP_REMOVED lines=13> */
.L_x_15134:
[----:B------:R-:W-:Y:S05]  /*3cad0*/  BSYNC.RECONVERGENT B1 ;  /* 0x0000000000017941 */ /* 0x000fea0003800200 */
.L_x_15133:
[----:B------:R-:W-:Y:S01]  /*3cae0*/  LOP3.LUT R156, R13, UR5, R233, 0x96, !PT ;  /* 0x000000050d9c7c12 */ /* 0x000fe2000f8e96e9 */
[----:B------:R-:W-:Y:S01]  /*3caf0*/  IMAD.WIDE.U32 R238, R19, -0x326172a9, RZ ;  /* 0xcd9e8d5713ee7825 */ /* 0x000fe200078e00ff */
[----:B------:R-:W-:-:S03]  /*3cb00*/  UIADD3 UR15, UPT, UPT, UR4, -0x61c88647, URZ ;  /* 0x9e3779b9040f7890 */ /* 0x000fc6000fffe0ff */
[----:B------:R-:W-:Y:S02]  /*3cb10*/  HFMA2 R231, -RZ, RZ, 0, 0 ;  /* 0x00000000ffe77431 */ /* 0x000fe400000001ff */
        /* <DEDUP_REMOVED lines=57> */
.L_x_15131:
[----:B------:R-:W-:Y:S05]  /*3ceb0*/  BSYNC.RECONVERGENT B0 ;  /* 0x0000000000007941 */ /* 0x000fea0003800200 */
.L_x_15130:
        /* <DEDUP_REMOVED lines=25> */
.L_x_15137:
        /* <DEDUP_REMOVED lines=12> */
.L_x_15139:
[----:B------:R-:W-:Y:S05]  /*3d110*/  BSYNC.RECONVERGENT B1 ;  /* 0x0000000000017941 */ /* 0x000fea0003800200 */
.L_x_15138:
        /* <DEDUP_REMOVED lines=62> */
.L_x_15136:
[----:B------:R-:W-:Y:S05]  /*3d500*/  BSYNC.RECONVERGENT B0 ;  /* 0x0000000000007941 */ /* 0x000fea0003800200 */
.L_x_15135:
        /* <DEDUP_REMOVED lines=24> */
.L_x_15142:
[----:B------:R-:W-:Y:S01]  /*3d690*/  VIADD R20, R20, 0x1 ;  /* 0x0000000114147836 */ /* 0x000fe20000000000 */
[----:B------:R-:W-:Y:S04]  /*3d6a0*/  BSSY.RECONVERGENT B1, `(.L_x_15143) ;  /* 0x000000d000017945 */ /* 0x000fe80003800200 */
[----:B------:R-:W-:-:S13]  /*3d6b0*/  ISETP.NE.AND P6, PT, R20, RZ, PT ;  /* 0x000000ff1400720c */ /* 0x000fda0003fc5270 */
[----:B------:R-:W-:Y:S05]  /*3d6c0*/  @P6 BRA `(.L_x_15144) ;  /* 0x0000000000286947 */ /* 0x000fea0003800000 */
[----:B------:R-:W-:Y:S02]  /*3d6d0*/  IADD3 R15, PT, PT, R15, 0x1, RZ ;  /* 0x000000010f0f7810 */ /* 0x000fe40007ffe0ff */
[----:B------:R-:W-:Y:S02]  /*3d6e0*/  P2R R14, PR, RZ, 0x1 ;  /* 0x00000001ff0e7803 */ /* 0x000fe40000000000 */
        /* <DEDUP_REMOVED lines=8> */
.L_x_15144:
[----:B------:R-:W-:Y:S05]  /*3d770*/  BSYNC.RECONVERGENT B1 ;  /* 0x0000000000017941 */ /* 0x000fea0003800200 */
.L_x_15143:
        /* <DEDUP_REMOVED lines=62> */
.L_x_15141:
[----:B------:R-:W-:Y:S05]  /*3db60*/  BSYNC.RECONVERGENT B0 ;  /* 0x0000000000007941 */ /* 0x000fea0003800200 */
.L_x_15140:
[----:B------:R-:W-:Y:S01]  /*3db70*/  I2FP.F32.U32 R156, R157 ;  /* 0x0000009d009c7245 */ /* 0x000fe20000201000 */
[----:B------:R-:W-:Y:S01]  /*3db80*/  HADD2.F32 R159, -RZ, R159.H1_H1 ;  /* 0x3000009fff9f7230 */ /* 0x000fe20000004100 */
[----:B------:R-:W-:Y:S02]  /*3db90*/  F2FP.F16.F32.PACK_AB R158, R158, R229 ;  /* 0x000000e59e9e723e */ /* 0x000fe400000000ff */
[----:B------:R-:W-:Y:S01]  /*3dba0*/  F2FP.F16.F32.PACK_AB R157, R230, R227 ;  /* 0x000000e3e69d723e */ /* 0x000fe200000000ff */
[----:B------:R-:W-:Y:S01]  /*3dbb0*/  FFMA.FTZ R156, R156, R29, 1.1641532182693481445e-10 ;  /* 0x2f0000009c9c7423 */ /* 0x000fe2000001001d */
[----:B------:R-:W-:Y:S01]  /*3dbc0*/  FMUL.FTZ R159, R159, R30 ;  /* 0x0000001e9f9f7220 */ /* 0x000fe20000410000 */
[----:B------:R-:W-:-:S03]  /*3dbd0*/  HADD2.F32 R30, -RZ, R35.H1_H1 ;  /* 0x30000023ff1e7230 */ /* 0x000fc60000004100 */
[----:B------:R-:W-:Y:S01]  /*3dbe0*/  FMUL.FTZ R159, R159, R28 ;  /* 0x0000001c9f9f7220 */ /* 0x000fe20000410000 */
[----:B------:R-:W-:Y:S01]  /*3dbf0*/  FSETP.GTU.FTZ.AND P6, PT, R156, R27, PT ;  /* 0x0000001b9c00720b */ /* 0x000fe20003fdc000 */
[----:B------:R-:W-:Y:S01]  /*3dc00*/  HADD2.F32 R28, -RZ, R39.H1_H1 ;  /* 0x30000027ff1c7230 */ /* 0x000fe20000004100 */
[----:B------:R-:W-:Y:S02]  /*3dc10*/  F2FP.F16.F32.PACK_AB R156, R228, R225 ;  /* 0x000000e1e49c723e */ /* 0x000fe400000000ff */
[----:B------:R-:W-:Y:S02]  /*3dc20*/  FSEL R159, R159, RZ, !P6 ;  /* 0x000000ff9f9f7208 */ /* 0x000fe40007000000 */
[----:B------:R-:W-:-:S03]  /*3dc30*/  PLOP3.LUT P6, PT, P6, PT, PT, 0x8, 0x80 ;  /* 0x000000000080781c */ /* 0x000fc600037ce170 */
[----:B------:R-:W-:-:S05]  /*3dc40*/  FFMA.FTZ R27, R159, R28, R30 ;  /* 0x0000001c9f1b7223 */ /* 0x000fca000001001e */
[----:B------:R-:W-:Y:S01]  /*3dc50*/  F2FP.F16.F32.PACK_AB R159, R27, R233 ;  /* 0x000000e91b9f723e */ /* 0x000fe200000000ff */
[----:B------:R-:W-:Y:S06]  /*3dc60*/  BRA `(.L_x_15145) ;  /* 0x00000030008c7947 */ /* 0x000fec0003800000 */
.L_x_15104:
        /* <DEDUP_REMOVED lines=16> */
.L_x_15148:
        /* <DEDUP_REMOVED lines=13> */
.L_x_15150:
[----:B------:R-:W-:Y:S05]  /*3de40*/  BSYNC.RECONVERGENT B1 ;  /* 0x0000000000017941 */ /* 0x000fea0003800200 */
.L_x_15149:
        /* <DEDUP_REMOVED lines=60> */
.L_x_15147:
[----:B------:R-:W-:Y:S05]  /*3e210*/  BSYNC.RECONVERGENT B0 ;  /* 0x0000000000007941 */ /* 0x000fea0003800200 */
.L_x_15146:
        /* <DEDUP_REMOVED lines=25> */
.L_x_15153:
        /* <DEDUP_REMOVED lines=13> */
.L_x_15155:
[----:B------:R-:W-:Y:S05]  /*3e480*/  BSYNC.RECONVERGENT B1 ;  /* 0x0000000000017941 */ /* 0x000fea0003800200 */
.L_x_15154:
        /* <DEDUP_REMOVED lines=61> */
.L_x_15152:
[----:B------:R-:W-:Y:S05]  /*3e860*/  BSYNC.RECONVERGENT B0 ;  /* 0x0000000000007941 */ /* 0x000fea0003800200 */
.L_x_15151:
        /* <DEDUP_REMOVED lines=23> */
.L_x_15158:
        /* <DEDUP_REMOVED lines=13> */
.L_x_15160:
[----:B------:R-:W-:Y:S05]  /*3eab0*/  BSYNC.RECONVERGENT B1 ;  /* 0x0000000000017941 */ /* 0x000fea0003800200 */
.L_x_15159:
[----:B------:R-:W-:Y:S01]  /*3eac0*/  LOP3.LUT R238, R13, UR5, R233, 0x96, !PT ;  /* 0x000000050dee7c12 */ /* 0x000fe2000f8e96e9 */
[----:B------:R-:W-:Y:S01]  /*3ead0*/  IMAD.WIDE.U32 R230, R19, -0x326172a9, RZ ;  /* 0xcd9e8d5713e67825 */ /* 0x000fe200078e00ff */
[----:B------:R-:W-:-:S03]  /*3eae0*/  UIADD3 UR15, UPT, UPT, UR4, -0x61c88647, URZ ;  /* 0x9e3779b9040f7890 */ /* 0x000fc6000fffe0ff */
[----:B------:R-:W-:Y:S01]  /*3eaf0*/  HFMA2 R229, -RZ, RZ, 0, 0 ;  /* 0x00000000ffe57431 */ /* 0x000fe200000001ff */
[----:B------:R-:W-:Y:S01]  /*3eb00*/  MOV R156, R224 ;  /* 0x000000e0009c7202 */ /* 0x000fe20000000f00 */
        /* <DEDUP_REMOVED lines=55> */
[----:B------:R-:W-:-:S07]  /*3ee80*/  LOP3.LUT R17, R232, UR15, R231, 0x96, !PT ;  /* 0x0000000fe8117c12 */ /* 0x000fce000f8e96e7 */
.L_x_15157:
[----:B------:R-:W-:Y:S05]  /*3ee90*/  BSYNC.RECONVERGENT B0 ;  /* 0x0000000000007941 */ /* 0x000fea0003800200 */
.L_x_15156:
        /* <DEDUP_REMOVED lines=23> */
.L_x_15163:
        /* <DEDUP_REMOVED lines=13> */
.L_x_15165:
[----:B------:R-:W-:Y:S05]  /*3f0e0*/  BSYNC.RECONVERGENT B1 ;  /* 0x0000000000017941 */ /* 0x000fea0003800200 */
.L_x_15164:
        /* <DEDUP_REMOVED lines=59> */
[----:B------:R-:W-:Y:S01]  /*3f4a0*/  IMAD.MOV.U32 R231, RZ, RZ, RZ ;  /* 0x000000ffffe77224 */ /* 0x000fe200078e00ff */
[----:B------:R-:W-:-:S07]  /*3f4b0*/  MOV R224, R230 ;  /* 0x000000e600e07202 */ /* 0x000fce0000000f00 */
.L_x_15162:
[----:B------:R-:W-:Y:S05]  /*3f4c0*/  BSYNC.RECONVERGENT B0 ;  /* 0x0000000000007941 */ /* 0x000fea0003800200 */
.L_x_15161:
        /* <DEDUP_REMOVED lines=10> */
[----:B------:R-:W-:Y:S01]  /*3f570*/  HADD2.F32 R157, -RZ, R37.H1_H1 ;  /* 0x30000025ff9d7230 */ /* 0x000fe20000004100 */
[----:B------:R-:W-:-:S04]  /*3f580*/  PLOP3.LUT P2, PT, P2, PT, PT, 0x8, 0x80 ;  /* 0x000000000080781c */ /* 0x000fc8000174e170 */
[----:B------:R-:W-:Y:S01]  /*3f590*/  FMUL.FTZ R230, R157, R230 ;  /* 0x000000e69de67220 */ /* 0x000fe20000410000 */
        /* <DEDUP_REMOVED lines=10> */
.L_x_15168:
        /* <DEDUP_REMOVED lines=13> */
.L_x_15170:
[----:B------:R-:W-:Y:S05]  /*3f710*/  BSYNC.RECONVERGENT B1 ;  /* 0x0000000000017941 */ /* 0x000fea0003800200 */
.L_x_15169:
        /* <DEDUP_REMOVED lines=57> */
[----:B------:R-:W-:Y:S01]  /*3fab0*/  LOP3.LUT R17, R232, UR15, R157, 0x96, !PT ;  /* 0x0000000fe8117c12 */ /* 0x000fe2000f8e969d */
[----:B------:R-:W-:Y:S01]  /*3fac0*/  HFMA2 R232, -RZ, RZ, 0, 0 ;  /* 0x00000000ffe87431 */ /* 0x000fe200000001ff */
[----:B------:R-:W-:Y:S01]  /*3fad0*/  MOV R157, R224 ;  /* 0x000000e0009d7202 */ /* 0x000fe20000000f00 */
[----:B------:R-:W-:-:S07]  /*3fae0*/  IMAD.MOV.U32 R224, RZ, RZ, R156 ;  /* 0x000000ffffe07224 */ /* 0x000fce00078e009c */
.L_x_15167:
[----:B------:R-:W-:Y:S05]  /*3faf0*/  BSYNC.RECONVERGENT B0 ;  /* 0x0000000000007941 */ /* 0x000fea0003800200 */
.L_x_15166:
        /* <DEDUP_REMOVED lines=23> */
.L_x_15173:
        /* <DEDUP_REMOVED lines=13> */
.L_x_15175:
[----:B------:R-:W-:Y:S05]  /*3fd40*/  BSYNC.RECONVERGENT B1 ;  /* 0x0000000000017941 */ /* 0x000fea0003800200 */
.L_x_15174:
[----:B------:R-:W-:Y:S01]  /*3fd50*/  LOP3.LUT R156, R13, UR5, R233, 0x96, !PT ;  /* 0x000000050d9c7c12 */ /* 0x000fe2000f8e96e9 */
[----:B------:R-:W-:Y:S01]  /*3fd60*/  IMAD.WIDE.U32 R238, R19, -0x326172a9, RZ ;  /* 0xcd9e8d5713ee7825 */ /* 0x000fe200078e00ff */
[----:B------:R-:W-:-:S03]  /*3fd70*/  UIADD3 UR15, UPT, UPT, UR4, -0x61c88647, URZ ;  /* 0x9e3779b9040f7890 */ /* 0x000fc6000fffe0ff */
[----:B------:R-:W-:Y:S01]  /*3fd80*/  IMAD.WIDE.U32 R156, R156, -0x326172a9, RZ ;  /* 0xcd9e8d579c9c7825 */ /* 0x000fe200078e00ff */
[----:B------:R-:W-:-:S03]  /*3fd90*/  LOP3.LUT R239, R15, UR4, R239, 0x96, !PT ;  /* 0x000000040fef7c12 */ /* 0x000fc6000f8e96ef */
        /* <DEDUP_REMOVED lines=56> */
.L_x_15172:
[----:B------:R-:W-:Y:S05]  /*40120*/  BSYNC.RECONVERGENT B0 ;  /* 0x0000000000007941 */ /* 0x000fea0003800200 */
.L_x_15171:
        /* <DEDUP_REMOVED lines=24> */
.L_x_15178:
        /* <DEDUP_REMOVED lines=12> */
.L_x_15180:
[----:B------:R-:W-:Y:S05]  /*40370*/  BSYNC.RECONVERGENT B1 ;  /* 0x0000000000017941 */ /* 0x000fea0003800200 */
.L_x_15179:
        /* <DEDUP_REMOVED lines=60> */
[----:B------:R-:W-:Y:S01]  /*40740*/  MOV R224, R156 ;  /* 0x0000009c00e07202 */ /* 0x000fe20000000f00 */
[----:B------:R-:W-:-:S07]  /*40750*/  IMAD.MOV.U32 R238, RZ, RZ, RZ ;  /* 0x000000ffffee7224 */ /* 0x000fce00078e00ff */
.L_x_15177:
[----:B------:R-:W-:Y:S05]  /*40760*/  BSYNC.RECONVERGENT B0 ;  /* 0x0000000000007941 */ /* 0x000fea0003800200 */
.L_x_15176:
        /* <DEDUP_REMOVED lines=23> */
.L_x_15183:
[----:B------:R-:W-:Y:S01]  /*408e0*/  IADD3 R20, PT, PT, R20, 0x1, RZ ;  /* 0x0000000114147810 */ /* 0x000fe20007ffe0ff */
[----:B------:R-:W-:Y:S03]  /*408f0*/  BSSY.RECONVERGENT B1, `(.L_x_15184) ;  /* 0x000000d000017945 */ /* 0x000fe60003800200 */
        /* <DEDUP_REMOVED lines=9> */
[----:B------:R-:W-:Y:S02]  /*40990*/  @P0 IADD3 R17, PT, PT, R13, RZ, RZ ;  /* 0x000000ff0d110210 */ /* 0x000fe40007ffe0ff */
[----:B------:R-:W-:-:S03]  /*409a0*/  ISETP.NE.AND P0, PT, R14, RZ, PT ;  /* 0x000000ff0e00720c */ /* 0x000fc60003f05270 */
[----:B------:R-:W-:-:S10]  /*409b0*/  @!P6 IMAD.MOV.U32 R13, RZ, RZ, R17 ;  /* 0x000000ffff0de224 */ /* 0x000fd400078e0011 */
.L_x_15185:
[----:B------:R-:W-:Y:S05]  /*409c0*/  BSYNC.RECONVERGENT B1 ;  /* 0x0000000000017941 */ /* 0x000fea0003800200 */
.L_x_15184:
        /* <DEDUP_REMOVED lines=62> */
.L_x_15182:
[----:B------:R-:W-:Y:S05]  /*40db0*/  BSYNC.RECONVERGENT B0 ;  /* 0x0000000000007941 */ /* 0x000fea0003800200 */
.L_x_15181:
        /* <DEDUP_REMOVED lines=8> */
[----:B------:R-:W-:Y:S01]  /*40e40*/  HADD2.F32 R28, -RZ, R39.H1_H1 ;  /* 0x30000027ff1c7230 */ /* 0x000fe20000004100 */
[----:B------:R-:W-:Y:S02]  /*40e50*/  F2FP.F16.F32.PACK_AB R156, R228, R225 ;  /* 0x000000e1e49c723e */ /* 0x000fe400000000ff */
[----:B------:R-:W-:Y:S02]  /*40e60*/  FSEL R27, R159, RZ, !P6 ;  /* 0x000000ff9f1b7208 */ /* 0x000fe40007000000 */
[----:B------:R-:W-:-:S03]  /*40e70*/  PLOP3.LUT P6, PT, P6, PT, PT, 0x8, 0x80 ;  /* 0x000000000080781c */ /* 0x000fc600037ce170 */
[----:B------:R-:W-:-:S05]  /*40e80*/  FMUL.FTZ R27, R28, R27 ;  /* 0x0000001b1c1b7220 */ /* 0x000fca0000410000 */
[----:B------:R-:W-:-:S07]  /*40e90*/  F2FP.F16.F32.PACK_AB R159, R27, R233 ;  /* 0x000000e91b9f723e */ /* 0x000fce00000000ff */
.L_x_15145:
[----:B------:R-:W-:Y:S01]  /*40ea0*/  FADD.FTZ R30, RZ, R10 ;  /* 0x0000000aff1e7221 */ /* 0x000fe20000010000 */
[----:B------:R-:W-:Y:S01]  /*40eb0*/  IMAD.WIDE.U32 R236, R226, 0x10, R236 ;  /* 0x00000010e2ec7825 */ /* 0x000fe200078e00ec */
[----:B------:R-:W-:Y:S01]  /*40ec0*/  SEL R28, RZ, 0x1000000, !P6 ;  /* 0x01000000ff1c7807 */ /* 0x000fe20007000000 */
[----:B------:R-:W-:Y:S02]  /*40ed0*/  UMOV UR15, 0xffffffff ;  /* 0xffffffff000f7882 */ /* 0x000fe40000000000 */
[----:B------:R-:W-:Y:S01]  /*40ee0*/  FADD.FTZ R29, R30, R9 ;  /* 0x000000091e1d7221 */ /* 0x000fe20000010000 */
[----:B------:R-:W-:Y:S01]  /*40ef0*/  LOP3.LUT P6, RZ, R21, 0x2, RZ, 0xc0, !PT ;  /* 0x0000000215ff7812 */ /* 0x000fe200078cc0ff */
[----:B------:R0:W-:Y:S01]  /*40f00*/  STG.E.128 desc[UR6][R236.64], R156 ;  /* 0x0000009cec007986 */ /* 0x0001e2000c101d06 */
[----:B------:R-:W-:-:S04]  /*40f10*/  IMAD.WIDE.U32 R234, R226, 0x8, R234 ;  /* 0x00000008e2ea7825 */ /* 0x000fc800078e00ea */
[----:B------:R-:W-:-:S04]  /*40f20*/  FADD.FTZ R30, R29, R8 ;  /* 0x000000081d1e7221 */ /* 0x000fc80000010000 */
[----:B------:R-:W-:-:S04]  /*40f30*/  FADD.FTZ R29, R30, R7 ;  /* 0x000000071e1d7221 */ /* 0x000fc80000010000 */
[----:B------:R-:W-:-:S04]  /*40f40*/  FADD.FTZ R30, R29, R6 ;  /* 0x000000061d1e7221 */ /* 0x000fc80000010000 */
[----:B------:R-:W-:-:S04]  /*40f50*/  FADD.FTZ R29, R30, R5 ;  /* 0x000000051e1d7221 */ /* 0x000fc80000010000 */
[----:B------:R-:W-:Y:S01]  /*40f60*/  FADD.FTZ R30, R29, R4 ;  /* 0x000000041d1e7221 */ /* 0x000fe20000010000 */
[----:B0-----:R-:W-:Y:S02]  /*40f70*/  SEL R158, RZ, 0x10000, !P5 ;  /* 0x00010000ff9e7807 */ /* 0x001fe40006800000 */
[----:B------:R-:W-:Y:S01]  /*40f80*/  SEL R159, RZ, 0x100, !P4 ;  /* 0x00000100ff9f7807 */ /* 0x000fe20006000000 */
[----:B------:R-:W-:Y:S01]  /*40f90*/  FADD.FTZ R29, R30, R3 ;  /* 0x000000031e1d7221 */ /* 0x000fe20000010000 */
[----:B------:R-:W-:Y:S02]  /*40fa0*/  SEL R157, RZ, 0x1000000, !P2 ;  /* 0x01000000ff9d7807 */ /* 0x000fe40005000000 */
[----:B------:R-:W-:Y:S01]  /*40fb0*/  SEL R156, RZ, 0x10000, !P1 ;  /* 0x00010000ff9c7807 */ /* 0x000fe20004800000 */
[----:B------:R-:W-:Y:S01]  /*40fc0*/  FADD.FTZ R30, R29, R0 ;  /* 0x000000001d1e7221 */ /* 0x000fe20000010000 */
[----:B------:R-:W-:Y:S02]  /*40fd0*/  LOP3.LUT R158, R159, R28, R158, 0xfe, !PT ;  /* 0x0000001c9f9e7212 */ /* 0x000fe400078efe9e */
[----:B------:R-:W-:Y:S01]  /*40fe0*/  SEL R159, RZ, 0x1, !P6 ;  /* 0x00000001ff9f7807 */ /* 0x000fe20007000000 */
        /* <DEDUP_REMOVED lines=67> */
[----:B------:R-:W-:Y:S01]  /*41420*/  FADD.FTZ R157, R30, R225 ;  /* 0x000000e11e9d7221 */ /* 0x000fe20000010000 */
[----:B------:R-:W-:Y:S02]  /*41430*/  LOP3.LUT R28, R28, R159, RZ, 0xfc, !PT ;  /* 0x0000009f1c1c7212 */ /* 0x000fe400078efcff */
        /* <DEDUP_REMOVED lines=191> */
.L_x_15199:
[----:B------:R-:W-:Y:S01]  /*42030*/  FMUL.FTZ R12, R28, R28 ;  /* 0x0000001c1c0c7220 */ /* 0x000fe20000410000 */
[----:B------:R-:W-:Y:S01]  /*42040*/  ISETP.NE.AND P1, PT, RZ, UR13, PT ;  /* 0x0000000dff007c0c */ /* 0x000fe2000bf25270 */
[----:B01----:R-:W-:Y:S01]  /*42050*/  FADD.FTZ R156, R156, R235 ;  /* 0x000000eb9c9c7221 */ /* 0x003fe20000010000 */
[----:B------:R-:W-:Y:S01]  /*42060*/  HADD2.F32 R158, -RZ, R112.H1_H1 ;  /* 0x30000070ff9e7230 */ /* 0x000fe20000004100 */
[----:B------:R-:W0:Y:S01]  /*42070*/  LDC.64 R244, c[0x0][0x428] ;  /* 0x00010a00fff47b82 */ /* 0x000e220000000a00 */
[----:B------:R-:W-:Y:S01]  /*42080*/  FSEL R12, R12, RZ, P1 ;  /* 0x000000ff0c0c7208 */ /* 0x000fe20000800000 */
[----:B------:R-:W-:Y:S01]  /*42090*/  FFMA.FTZ R29, R156, R29, UR14 ;  /* 0x0000000e9c1d7e23 */ /* 0x000fe2000801001d */
[--C-:B------:R-:W-:Y:S02]  /*420a0*/  HADD2.F32 R156, -RZ, R152.reuse.H1_H1 ;  /* 0x30000098ff9c7230 */ /* 0x100fe40000004100 */
[----:B------:R-:W-:Y:S02]  /*420b0*/  HADD2.F32 R157, -RZ, R152.H0_H0 ;  /* 0x20000098ff9d7230 */ /* 0x000fe40000004100 */
[----:B------:R-:W-:Y:S01]  /*420c0*/  FADD.FTZ R29, R29, R12 ;  /* 0x0000000c1d1d7221 */ /* 0x000fe20000010000 */
[----:B------:R-:W-:Y:S01]  /*420d0*/  FSEL R12, R28, RZ, !P1 ;  /* 0x000000ff1c0c7208 */ /* 0x000fe20004800000 */
[----:B------:R-:W-:-:S02]  /*420e0*/  HADD2.F32 R159, -RZ, R112.H0_H0 ;  /* 0x20000070ff9f7230 */ /* 0x000fc40000004100 */
[----:B------:R-:W-:Y:S02]  /*420f0*/  HADD2.F32 R235, -RZ, R154.H0_H0 ;  /* 0x2000009affeb7230 */ /* 0x000fe40000004100 */
[----:B------:R-:W1:Y:S01]  /*42100*/  MUFU.RSQ R29, R29 ;  /* 0x0000001d001d7308 */ /* 0x000e620000001400 */
[C---:B------:R-:W-:Y:S01]  /*42110*/  FADD.FTZ R30, -R12.reuse, R9 ;  /* 0x000000090c1e7221 */ /* 0x040fe20000010100 */
[C---:B------:R-:W-:Y:S01]  /*42120*/  FADD.FTZ R10, -R12.reuse, R10 ;  /* 0x0000000a0c0a7221 */ /* 0x040fe20000010100 */
[C---:B------:R-:W-:Y:S01]  /*42130*/  FADD.FTZ R8, -R12.reuse, R8 ;  /* 0x000000080c087221 */ /* 0x040fe20000010100 */
[C---:B------:R-:W-:Y:S01]  /*42140*/  FADD.FTZ R234, -R12.reuse, R6 ;  /* 0x000000060cea7221 */ /* 0x040fe20000010100 */
[----:B------:R-:W-:Y:S02]  /*42150*/  HADD2.F32 R237, -RZ, R114.H0_H0 ;  /* 0x20000072ffed7230 */ /* 0x000fe40000004100 */
        /* <DEDUP_REMOVED lines=8> */
[----:B------:R-:W-:Y:S02]  /*421e0*/  HADD2.F32 R239, -RZ, R147.H0_H0 ;  /* 0x20000093ffef7230 */ /* 0x000fe40000004100 */
[C---:B------:R-:W-:Y:S01]  /*421f0*/  FADD.FTZ R168, -R12.reuse, R168 ;  /* 0x000000a80ca87221 */ /* 0x040fe20000010100 */
[C---:B------:R-:W-:Y:S01]  /*42200*/  FADD.FTZ R170, -R12.reuse, R170 ;  /* 0x000000aa0caa7221 */ /* 0x040fe20000010100 */
[C---:B-1----:R-:W-:Y:S01]  /*42210*/  FMUL.FTZ R9, R29.reuse, R30 ;  /* 0x0000001e1d097220 */ /* 0x042fe20000410000 */
[C---:B------:R-:W-:Y:S01]  /*42220*/  FMUL.FTZ R10, R29.reuse, R10 ;  /* 0x0000000a1d0a7220 */ /* 0x040fe20000410000 */
[----:B------:R-:W-:Y:S02]  /*42230*/  HADD2.F32 R30, -RZ, R153.H0_H0 ;  /* 0x20000099ff1e7230 */ /* 0x000fe40000004100 */
[----:B------:R-:W-:Y:S01]  /*42240*/  FMUL.FTZ R4, R29, R4 ;  /* 0x000000041d047220 */ /* 0x000fe20000410000 */
[----:B------:R-:W-:Y:S01]  /*42250*/  FFMA.FTZ R9, R9, R156, R158 ;  /* 0x0000009c09097223 */ /* 0x000fe2000001009e */
[----:B------:R-:W-:Y:S01]  /*42260*/  FADD.FTZ R158, -R12, R7 ;  /* 0x000000070c9e7221 */ /* 0x000fe20000010100 */
[----:B------:R-:W-:Y:S01]  /*42270*/  FFMA.FTZ R10, R10, R157, R159 ;  /* 0x0000009d0a0a7223 */ /* 0x000fe2000001009f */
[----:B------:R-:W-:-:S02]  /*42280*/  HADD2.F32 R156, -RZ, R113.H0_H0 ;  /* 0x20000071ff9c7230 */ /* 0x000fc40000004100 */
[C---:B------:R-:W-:Y:S01]  /*42290*/  FMUL.FTZ R7, R29.reuse, R8 ;  /* 0x000000081d077220 */ /* 0x040fe20000410000 */
[----:B------:R-:W-:Y:S02]  /*422a0*/  HADD2.F32 R157, -RZ, R153.H1_H1 ;  /* 0x30000099ff9d7230 */ /* 0x000fe40000004100 */
[C---:B------:R-:W-:Y:S01]  /*422b0*/  FMUL.FTZ R6, R29.reuse, R158 ;  /* 0x0000009e1d067220 */ /* 0x040fe20000410000 */
[----:B------:R-:W-:Y:S02]  /*422c0*/  HADD2.F32 R159, -RZ, R113.H1_H1 ;  /* 0x30000071ff9f7230 */ /* 0x000fe40000004100 */
[----:B------:R-:W-:Y:S01]  /*422d0*/  FMUL.FTZ R8, R29, R234 ;  /* 0x000000ea1d087220 */ /* 0x000fe20000410000 */
[----:B------:R-:W-:Y:S01]  /*422e0*/  FFMA.FTZ R7, R7, R30, R156 ;  /* 0x0000001e07077223 */ /* 0x000fe2000001009c */
[C---:B------:R-:W-:Y:S01]  /*422f0*/  FADD.FTZ R234, -R12.reuse, R3 ;  /* 0x000000030cea7221 */ /* 0x040fe20000010100 */
[----:B------:R-:W-:Y:S01]  /*42300*/  FADD.FTZ R30, -R12, R5 ;  /* 0x000000050c1e7221 */ /* 0x000fe20000010100 */
[----:B------:R-:W-:Y:S01]  /*42310*/  FFMA.FTZ R6, R6, R157, R159 ;  /* 0x0000009d06067223 */ /* 0x000fe2000001009f */
[----:B------:R-:W-:Y:S01]  /*42320*/  FFMA.FTZ R8, R8, R235, R237 ;  /* 0x000000eb08087223 */ /* 0x000fe200000100ed */
[----:B------:R-:W-:-:S02]  /*42330*/  HADD2.F32 R157, -RZ, R155.H0_H0 ;  /* 0x2000009bff9d7230 */ /* 0x000fc40000004100 */
[C---:B------:R-:W-:Y:S01]  /*42340*/  FMUL.FTZ R234, R29.reuse, R234 ;  /* 0x000000ea1dea7220 */ /* 0x040fe20000410000 */
[----:B------:R-:W-:Y:S02]  /*42350*/  HADD2.F32 R159, -RZ, R115.H0_H0 ;  /* 0x20000073ff9f7230 */ /* 0x000fe40000004100 */
[----:B------:R-:W-:Y:S01]  /*42360*/  FMUL.FTZ R3, R29, R30 ;  /* 0x0000001e1d037220 */ /* 0x000fe20000410000 */
[----:B------:R-:W-:Y:S02]  /*42370*/  HADD2.F32 R235, -RZ, R155.H1_H1 ;  /* 0x3000009bffeb7230 */ /* 0x000fe40000004100 */
[----:B------:R-:W-:Y:S01]  /*42380*/  FADD.FTZ R30, -R12, R23 ;  /* 0x000000170c1e7221 */ /* 0x000fe20000010100 */
        /* <DEDUP_REMOVED lines=18> */
[----:B------:R-:W-:Y:S01]  /*424b0*/  FADD.FTZ R30, -R12, R25 ;  /* 0x000000190c1e7221 */ /* 0x000fe20000010100 */
[----:B------:R-:W-:-:S02]  /*424c0*/  HADD2.F32 R157, -RZ, R149.H1_H1 ;  /* 0x30000095ff9d7230 */ /* 0x000fc40000004100 */
[----:B------:R-:W-:Y:S01]  /*424d0*/  FMUL.FTZ R162, R29, R162 ;  /* 0x000000a21da27220 */ /* 0x000fe20000410000 */
[----:B------:R-:W-:Y:S01]  /*424e0*/  FFMA.FTZ R23, R23, R156, R158 ;  /* 0x0000009c17177223 */ /* 0x000fe2000001009e */
[C---:B------:R-:W-:Y:S01]  /*424f0*/  FADD.FTZ R156, -R12.reuse, R24 ;  /* 0x000000180c9c7221 */ /* 0x040fe20000010100 */
[----:B------:R-:W-:Y:S02]  /*42500*/  HADD2.F32 R159, -RZ, R109.H1_H1 ;  /* 0x3000006dff9f7230 */ /* 0x000fe40000004100 */
[C---:B------:R-:W-:Y:S01]  /*42510*/  FMUL.FTZ R24, R29.reuse, R30 ;  /* 0x0000001e1d187220 */ /* 0x040fe20000410000 */
[----:B------:R-:W-:Y:S02]  /*42520*/  HADD2.F32 R235, -RZ, R150.H0_H0 ;  /* 0x20000096ffeb7230 */ /* 0x000fe40000004100 */
[----:B------:R-:W-:Y:S01]  /*42530*/  FMUL.FTZ R30, R29, R156 ;  /* 0x0000009c1d1e7220 */ /* 0x000fe20000410000 */
[----:B------:R-:W-:Y:S02]  /*42540*/  HADD2.F32 R237, -RZ, R110.H0_H0 ;  /* 0x2000006effed7230 */ /* 0x000fe40000004100 */
[C---:B------:R-:W-:Y:S01]  /*42550*/  FADD.FTZ R158, -R12.reuse, R31 ;  /* 0x0000001f0c9e7221 */ /* 0x040fe20000010100 */
[----:B------:R-:W-:Y:S01]  /*42560*/  FADD.FTZ R156, -R12, R161 ;  /* 0x000000a10c9c7221 */ /* 0x000fe20000010100 */
[----:B------:R-:W-:Y:S01]  /*42570*/  FFMA.FTZ R24, R24, R157, R159 ;  /* 0x0000009d18187223 */ /* 0x000fe2000001009f */
[----:B------:R-:W-:-:S02]  /*42580*/  HADD2.F32 R234, -RZ, R150.H1_H1 ;  /* 0x30000096ffea7230 */ /* 0x000fc40000004100 */
[----:B------:R-:W-:Y:S01]  /*42590*/  FFMA.FTZ R30, R30, R235, R237 ;  /* 0x000000eb1e1e7223 */ /* 0x000fe200000100ed */
[----:B------:R-:W-:Y:S02]  /*425a0*/  HADD2.F32 R31, -RZ, R151.H0_H0 ;  /* 0x20000097ff1f7230 */ /* 0x000fe40000004100 */
[C---:B------:R-:W-:Y:S01]  /*425b0*/  FMUL.FTZ R25, R29.reuse, R158 ;  /* 0x0000009e1d197220 */ /* 0x040fe20000410000 */
[----:B------:R-:W-:Y:S02]  /*425c0*/  HADD2.F32 R157, -RZ, R111.H0_H0 ;  /* 0x2000006fff9d7230 */ /* 0x000fe40000004100 */
[----:B------:R-:W-:Y:S01]  /*425d0*/  FMUL.FTZ R158, R29, R156 ;  /* 0x0000009c1d9e7220 */ /* 0x000fe20000410000 */
[----:B------:R-:W-:Y:S02]  /*425e0*/  HADD2.F32 R159, -RZ, R151.H1_H1 ;  /* 0x30000097ff9f7230 */ /* 0x000fe40000004100 */
[----:B------:R-:W-:Y:S01]  /*425f0*/  FFMA.FTZ R25, R25, R234, R236 ;  /* 0x000000ea19197223 */ /* 0x000fe200000100ec */
[----:B------:R-:W-:-:S02]  /*42600*/  HADD2.F32 R235, -RZ, R111.H1_H1 ;  /* 0x3000006fffeb7230 */ /* 0x000fc40000004100 */
[----:B------:R-:W-:Y:S01]  /*42610*/  FFMA.FTZ R156, R26, R31, R157 ;  /* 0x0000001f1a9c7223 */ /* 0x000fe2000001009d */
[----:B------:R-:W-:Y:S02]  /*42620*/  HADD2.F32 R237, -RZ, R144.H0_H0 ;  /* 0x20000090ffed7230 */ /* 0x000fe40000004100 */
[----:B------:R-:W-:Y:S01]  /*42630*/  FADD.FTZ R234, -R12, R163 ;  /* 0x000000a30cea7221 */ /* 0x000fe20000010100 */
[----:B------:R-:W-:Y:S02]  /*42640*/  HADD2.F32 R161, -RZ, R104.H0_H0 ;  /* 0x20000068ffa17230 */ /* 0x000fe40000004100 */
[----:B------:R-:W-:Y:S01]  /*42650*/  FFMA.FTZ R31, R158, R159, R235 ;  /* 0x0000009f9e1f7223 */ /* 0x000fe200000100eb */
[----:B------:R-:W-:Y:S02]  /*42660*/  HADD2.F32 R158, -RZ, R144.H1_H1 ;  /* 0x30000090ff9e7230 */ /* 0x000fe40000004100 */
[----:B------:R-:W-:Y:S01]  /*42670*/  FMUL.FTZ R157, R29, R164 ;  /* 0x000000a41d9d7220 */ /* 0x000fe20000410000 */
[----:B------:R-:W-:-:S02]  /*42680*/  HADD2.F32 R159, -RZ, R145.H0_H0 ;  /* 0x20000091ff9f7230 */ /* 0x000fc40000004100 */
[----:B------:R-:W-:Y:S01]  /*42690*/  FFMA.FTZ R26, R162, R237, R161 ;  /* 0x000000eda21a7223 */ /* 0x000fe200000100a1 */
[----:B------:R-:W-:Y:S02]  /*426a0*/  HADD2.F32 R162, -RZ, R104.H1_H1 ;  /* 0x30000068ffa27230 */ /* 0x000fe40000004100 */
[C---:B------:R-:W-:Y:S01]  /*426b0*/  FMUL.FTZ R234, R29.reuse, R234 ;  /* 0x000000ea1dea7220 */ /* 0x040fe20000410000 */
[----:B------:R-:W-:Y:S02]  /*426c0*/  HADD2.F32 R161, -RZ, R105.H0_H0 ;  /* 0x20000069ffa17230 */ /* 0x000fe40000004100 */
[----:B------:R-:W-:Y:S01]  /*426d0*/  FMUL.FTZ R166, R29, R166 ;  /* 0x000000a61da67220 */ /* 0x000fe20000410000 */
[----:B------:R-:W-:Y:S02]  /*426e0*/  HADD2.F32 R235, -RZ, R145.H1_H1 ;  /* 0x30000091ffeb7230 */ /* 0x000fe40000004100 */
[----:B------:R-:W-:Y:S01]  /*426f0*/  FFMA.FTZ R157, R157, R158, R162 ;  /* 0x0000009e9d9d7223 */ /* 0x000fe200000100a2 */
[----:B------:R-:W-:-:S02]  /*42700*/  HADD2.F32 R163, -RZ, R105.H1_H1 ;  /* 0x30000069ffa37230 */ /* 0x000fc40000004100 */
[----:B------:R-:W-:Y:S01]  /*42710*/  FADD.FTZ R162, -R12, R165 ;  /* 0x000000a50ca27221 */ /* 0x000fe20000010100 */
[----:B------:R-:W-:Y:S01]  /*42720*/  FFMA.FTZ R158, R234, R159, R161 ;  /* 0x0000009fea9e7223 */ /* 0x000fe200000100a1 */
[----:B------:R-:W-:Y:S01]  /*42730*/  FADD.FTZ R164, -R12, R167 ;  /* 0x000000a70ca47221 */ /* 0x000fe20000010100 */
[----:B------:R-:W-:Y:S02]  /*42740*/  HADD2.F32 R161, -RZ, R146.H0_H0 ;  /* 0x20000092ffa17230 */ /* 0x000fe40000004100 */
        /* <DEDUP_REMOVED lines=9> */
[----:B------:R-:W-:Y:S01]  /*427e0*/  FFMA.FTZ R163, R164, R239, R165 ;  /* 0x000000efa4a37223 */ /* 0x000fe200000100a5 */
[----:B------:R-:W-:Y:S01]  /*427f0*/  FADD.FTZ R164, -R12, R171 ;  /* 0x000000ab0ca47221 */ /* 0x000fe20000010100 */
[----:B------:R-:W-:Y:S02]  /*42800*/  HADD2.F32 R165, -RZ, R147.H1_H1 ;  /* 0x30000093ffa57230 */ /* 0x000fe40000004100 */
[----:B------:R-:W-:Y:S01]  /*42810*/  FFMA.FTZ R161, R168, R235, R237 ;  /* 0x000000eba8a17223 */ /* 0x000fe200000100ed */
[----:B------:R-:W-:Y:S02]  /*42820*/  HADD2.F32 R167, -RZ, R107.H1_H1 ;  /* 0x3000006bffa77230 */ /* 0x000fe40000004100 */
[----:B------:R-:W-:Y:S01]  /*42830*/  FADD.FTZ R166, -R12, R173 ;  /* 0x000000ad0ca67221 */ /* 0x000fe20000010100 */
        /* <DEDUP_REMOVED lines=8> */
[----:B------:R-:W-:Y:S01]  /*428c0*/  FFMA.FTZ R170, R164, R235, R237 ;  /* 0x000000eba4aa7223 */ /* 0x000fe200000100ed */
[C---:B------:R-:W-:Y:S01]  /*428d0*/  FADD.FTZ R172, -R12.reuse, R172 ;  /* 0x000000ac0cac7221 */ /* 0x040fe20000010100 */
[----:B------:R-:W-:Y:S01]  /*428e0*/  FADD.FTZ R164, -R12, R175 ;  /* 0x000000af0ca47221 */ /* 0x000fe20000010100 */
[----:B------:R-:W-:Y:S01]  /*428f0*/  FFMA.FTZ R168, R166, R239, R173 ;  /* 0x000000efa6a87223 */ /* 0x000fe200000100ad */
[----:B------:R-:W-:-:S02]  /*42900*/  HADD2.F32 R173, -RZ, R141.H0_H0 ;  /* 0x2000008dffad7230 */ /* 0x000fc40000004100 */
[----:B------:R-:W-:Y:S01]  /*42910*/  FADD.FTZ R174, -R12, R174 ;  /* 0x000000ae0cae7221 */ /* 0x000fe20000010100 */
[----:B------:R-:W-:Y:S02]  /*42920*/  HADD2.F32 R165, -RZ, R101.H0_H0 ;  /* 0x20000065ffa57230 */ /* 0x000fe40000004100 */
        /* <DEDUP_REMOVED lines=9> */
[C---:B------:R-:W-:Y:S01]  /*429c0*/  FADD.FTZ R176, -R12.reuse, R176 ;  /* 0x000000b00cb07221 */ /* 0x040fe20000010100 */
[C---:B------:R-:W-:Y:S01]  /*429d0*/  FADD.FTZ R164, -R12.reuse, R177 ;  /* 0x000000b10ca47221 */ /* 0x040fe20000010100 */
[----:B------:R-:W-:Y:S01]  /*429e0*/  FADD.FTZ R166, -R12, R179 ;  /* 0x000000b30ca67221 */ /* 0x000fe20000010100 */
[----:B------:R-:W-:Y:S01]  /*429f0*/  FFMA.FTZ R174, R174, R237, R175 ;  /* 0x000000edaeae7223 */ /* 0x000fe200000100af */
[----:B------:R-:W-:Y:S02]  /*42a00*/  HADD2.F32 R167, -RZ, R143.H0_H0 ;  /* 0x2000008fffa77230 */ /* 0x000fe40000004100 */
[----:B------:R-:W-:Y:S01]  /*42a10*/  FMUL.FTZ R176, R29, R176 ;  /* 0x000000b01db07220 */ /* 0x000fe20000410000 */
[----:B------:R-:W-:-:S02]  /*42a20*/  HADD2.F32 R235, -RZ, R103.H0_H0 ;  /* 0x20000067ffeb7230 */ /* 0x000fc40000004100 */
[C---:B------:R-:W-:Y:S01]  /*42a30*/  FMUL.FTZ R164, R29.reuse, R164 ;  /* 0x000000a41da47220 */ /* 0x040fe20000410000 */
[----:B------:R-:W-:Y:S02]  /*42a40*/  HADD2.F32 R175, -RZ, R142.H1_H1 ;  /* 0x3000008effaf7230 */ /* 0x000fe40000004100 */
[----:B------:R-:W-:Y:S01]  /*42a50*/  FMUL.FTZ R166, R29, R166 ;  /* 0x000000a61da67220 */ /* 0x000fe20000410000 */
[----:B------:R-:W-:Y:S02]  /*42a60*/  HADD2.F32 R165, -RZ, R102.H1_H1 ;  /* 0x30000066ffa57230 */ /* 0x000fe40000004100 */
[----:B------:R-:W-:Y:S01]  /*42a70*/  FADD.FTZ R182, -R12, R182 ;  /* 0x000000b60cb67221 */ /* 0x000fe20000010100 */
[----:B------:R-:W-:Y:S02]  /*42a80*/  HADD2.F32 R237, -RZ, R143.H1_H1 ;  /* 0x3000008fffed7230 */ /* 0x000fe40000004100 */
[----:B------:R-:W-:Y:S01]  /*42a90*/  FFMA.FTZ R177, R176, R167, R235 ;  /* 0x000000a7b0b17223 */ /* 0x000fe200000100eb */
[----:B------:R-:W-:-:S02]  /*42aa0*/  HADD2.F32 R179, -RZ, R103.H1_H1 ;  /* 0x30000067ffb37230 */ /* 0x000fc40000004100 */
[----:B------:R-:W-:Y:S01]  /*42ab0*/  FFMA.FTZ R175, R164, R175, R165 ;  /* 0x000000afa4af7223 */ /* 0x000fe200000100a5 */
[--C-:B------:R-:W-:Y:S02]  /*42ac0*/  HADD2.F32 R164, -RZ, R136.reuse.H1_H1 ;  /* 0x30000088ffa47230 */ /* 0x100fe40000004100 */
[----:B------:R-:W-:Y:S01]  /*42ad0*/  FADD.FTZ R180, -R12, R180 ;  /* 0x000000b40cb47221 */ /* 0x000fe20000010100 */
[----:B------:R-:W-:Y:S02]  /*42ae0*/  HADD2.F32 R165, -RZ, R136.H0_H0 ;  /* 0x20000088ffa57230 */ /* 0x000fe40000004100 */
[----:B------:R-:W-:Y:S01]  /*42af0*/  FFMA.FTZ R176, R166, R237, R179 ;  /* 0x000000eda6b07223 */ /* 0x000fe200000100b3 */
[--C-:B------:R-:W-:Y:S02]  /*42b00*/  HADD2.F32 R166, -RZ, R96.reuse.H1_H1 ;  /* 0x30000060ffa67230 */ /* 0x100fe40000004100 */
[----:B------:R-:W-:Y:S01]  /*42b10*/  FMUL.FTZ R179, R29, R182 ;  /* 0x000000b61db37220 */ /* 0x000fe20000410000 */
[----:B------:R-:W-:-:S02]  /*42b20*/  HADD2.F32 R167, -RZ, R96.H0_H0 ;  /* 0x20000060ffa77230 */ /* 0x000fc40000004100 */
[C---:B------:R-:W-:Y:S01]  /*42b30*/  FADD.FTZ R234, -R12.reuse, R181 ;  /* 0x000000b50cea7221 */ /* 0x040fe20000010100 */
[----:B------:R-:W-:Y:S01]  /*42b40*/  FMUL.FTZ R180, R29, R180 ;  /* 0x000000b41db47220 */ /* 0x000fe20000410000 */
[----:B------:R-:W-:Y:S01]  /*42b50*/  FFMA.FTZ R179, R179, R164, R166 ;  /* 0x000000a4b3b37223 */ /* 0x000fe200000100a6 */
[C---:B------:R-:W-:Y:S01]  /*42b60*/  FADD.FTZ R164, -R12.reuse, R183 ;  /* 0x000000b70ca47221 */ /* 0x040fe20000010100 */
[C---:B------:R-:W-:Y:S01]  /*42b70*/  FADD.FTZ R186, -R12.reuse, R186 ;  /* 0x000000ba0cba7221 */ /* 0x040fe20000010100 */
[----:B------:R-:W-:Y:S02]  /*42b80*/  HADD2.F32 R235, -RZ, R138.H0_H0 ;  /* 0x2000008affeb7230 */ /* 0x000fe40000004100 */
[----:B------:R-:W-:Y:S01]  /*42b90*/  FADD.FTZ R184, -R12, R184 ;  /* 0x000000b80cb87221 */ /* 0x000fe20000010100 */
[----:B------:R-:W-:Y:S02]  /*42ba0*/  HADD2.F32 R237, -RZ, R98.H0_H0 ;  /* 0x20000062ffed7230 */ /* 0x000fe40000004100 */
[C---:B------:R-:W-:Y:S01]  /*42bb0*/  FMUL.FTZ R181, R29.reuse, R234 ;  /* 0x000000ea1db57220 */ /* 0x040fe20000410000 */
[----:B------:R-:W-:Y:S01]  /*42bc0*/  FMUL.FTZ R164, R29, R164 ;  /* 0x000000a41da47220 */ /* 0x000fe20000410000 */
        /* <DEDUP_REMOVED lines=8> */
[C---:B------:R-:W-:Y:S01]  /*42c50*/  FADD.FTZ R164, -R12.reuse, R185 ;  /* 0x000000b90ca47221 */ /* 0x040fe20000010100 */
[----:B------:R-:W-:Y:S01]  /*42c60*/  FFMA.FTZ R183, R183, R166, R234 ;  /* 0x000000a6b7b77223 */ /* 0x000fe200000100ea */
[C---:B------:R-:W-:Y:S01]  /*42c70*/  FADD.FTZ R166, -R12.reuse, R189 ;  /* 0x000000bd0ca67221 */ /* 0x040fe20000010100 */
[----:B------:R-:W-:Y:S01]  /*42c80*/  FADD.FTZ R188, -R12, R188 ;  /* 0x000000bc0cbc7221 */ /* 0x000fe20000010100 */
        /* <DEDUP_REMOVED lines=10> */
[----:B------:R-:W-:Y:S01]  /*42d30*/  FADD.FTZ R164, -R12, R191 ;  /* 0x000000bf0ca47221 */ /* 0x000fe20000010100 */
[----:B------:R-:W-:Y:S02]  /*42d40*/  HADD2.F32 R237, -RZ, R99.H1_H1 ;  /* 0x30000063ffed7230 */ /* 0x000fe40000004100 */
[----:B------:R-:W-:Y:S01]  /*42d50*/  FFMA.FTZ R185, R166, R239, R185 ;  /* 0x000000efa6b97223 */ /* 0x000fe200000100b9 */
[C---:B------:R-:W-:Y:S01]  /*42d60*/  FADD.FTZ R190, -R12.reuse, R190 ;  /* 0x000000be0cbe7221 */ /* 0x040fe20000010100 */
[----:B------:R-:W-:Y:S01]  /*42d70*/  FADD.FTZ R166, -R12, R193 ;  /* 0x000000c10ca67221 */ /* 0x000fe20000010100 */
[----:B------:R-:W-:Y:S02]  /*42d80*/  HADD2.F32 R189, -RZ, R132.H1_H1 ;  /* 0x30000084ffbd7230 */ /* 0x000fe40000004100 */
[----:B------:R-:W-:Y:S01]  /*42d90*/  FFMA.FTZ R186, R186, R235, R237 ;  /* 0x000000ebbaba7223 */ /* 0x000fe200000100ed */
[----:B------:R-:W-:Y:S02]  /*42da0*/  HADD2.F32 R165, -RZ, R92.H1_H1 ;  /* 0x3000005cffa57230 */ /* 0x000fe40000004100 */
[----:B------:R-:W-:Y:S01]  /*42db0*/  FMUL.FTZ R164, R29, R164 ;  /* 0x000000a41da47220 */ /* 0x000fe20000410000 */
[----:B------:R-:W-:-:S02]  /*42dc0*/  HADD2.F32 R167, -RZ, R133.H0_H0 ;  /* 0x20000085ffa77230 */ /* 0x000fc40000004100 */
[C---:B------:R-:W-:Y:S01]  /*42dd0*/  FMUL.FTZ R190, R29.reuse, R190 ;  /* 0x000000be1dbe7220 */ /* 0x040fe20000410000 */
[----:B------:R-:W-:Y:S02]  /*42de0*/  HADD2.F32 R235, -RZ, R93.H0_H0 ;  /* 0x2000005dffeb7230 */ /* 0x000fe40000004100 */
[----:B------:R-:W-:Y:S01]  /*42df0*/  FMUL.FTZ R166, R29, R166 ;  /* 0x000000a61da67220 */ /* 0x000fe20000410000 */
[----:B------:R-:W-:Y:S02]  /*42e00*/  HADD2.F32 R237, -RZ, R133.H1_H1 ;  /* 0x30000085ffed7230 */ /* 0x000fe40000004100 */
[----:B------:R-:W-:Y:S01]  /*42e10*/  FFMA.FTZ R189, R164, R189, R165 ;  /* 0x000000bda4bd7223 */ /* 0x000fe200000100a5 */
[----:B------:R-:W-:Y:S02]  /*42e20*/  HADD2.F32 R193, -RZ, R93.H1_H1 ;  /* 0x3000005dffc17230 */ /* 0x000fe40000004100 */
[----:B------:R-:W-:Y:S01]  /*42e30*/  FADD.FTZ R192, -R12, R192 ;  /* 0x000000c00cc07221 */ /* 0x000fe20000010100 */
[----:B------:R-:W-:Y:S01]  /*42e40*/  FFMA.FTZ R191, R190, R167, R235 ;  /* 0x000000a7bebf7223 */ /* 0x000fe200000100eb */
[----:B------:R-:W-:Y:S01]  /*42e50*/  FADD.FTZ R164, -R12, R195 ;  /* 0x000000c30ca47221 */ /* 0x000fe20000010100 */
[----:B------:R-:W-:-:S02]  /*42e60*/  HADD2.F32 R165, -RZ, R94.H0_H0 ;  /* 0x2000005effa57230 */ /* 0x000fc40000004100 */
[----:B------:R-:W-:Y:S01]  /*42e70*/  FFMA.FTZ R190, R166, R237, R193 ;  /* 0x000000eda6be7223 */ /* 0x000fe200000100c1 */
[--C-:B------:R-:W-:Y:S02]  /*42e80*/  HADD2.F32 R193, -RZ, R134.reuse.H0_H0 ;  /* 0x20000086ffc17230 */ /* 0x100fe40000004100 */
[C---:B------:R-:W-:Y:S01]  /*42e90*/  FMUL.FTZ R192, R29.reuse, R192 ;  /* 0x000000c01dc07220 */ /* 0x040fe20000410000 */
[----:B------:R-:W-:Y:S02]  /*42ea0*/  HADD2.F32 R167, -RZ, R134.H1_H1 ;  /* 0x30000086ffa77230 */ /* 0x000fe40000004100 */
[----:B------:R-:W-:Y:S01]  /*42eb0*/  FMUL.FTZ R164, R29, R164 ;  /* 0x000000a41da47220 */ /* 0x000fe20000410000 */
[----:B------:R-:W-:Y:S02]  /*42ec0*/  HADD2.F32 R235, -RZ, R94.H1_H1 ;  /* 0x3000005effeb7230 */ /* 0x000fe40000004100 */
[----:B------:R-:W-:Y:S01]  /*42ed0*/  FFMA.FTZ R193, R192, R193, R165 ;  /* 0x000000c1c0c17223 */ /* 0x000fe200000100a5 */
[----:B------:R-:W-:Y:S01]  /*42ee0*/  FADD.FTZ R194, -R12, R194 ;  /* 0x000000c20cc27221 */ /* 0x000fe20000010100 */
[----:B------:R-:W-:-:S02]  /*42ef0*/  HADD2.F32 R165, -RZ, R135.H1_H1 ;  /* 0x30000087ffa57230 */ /* 0x000fc40000004100 */
[----:B------:R-:W-:Y:S01]  /*42f00*/  FADD.FTZ R198, -R12, R198 ;  /* 0x000000c60cc67221 */ /* 0x000fe20000010100 */
[----:B------:R-:W-:Y:S01]  /*42f10*/  FFMA.FTZ R192, R164, R167, R235 ;  /* 0x000000a7a4c07223 */ /* 0x000fe200000100eb */
[C---:B------:R-:W-:Y:S01]  /*42f20*/  FADD.FTZ R164, -R12.reuse, R197 ;  /* 0x000000c50ca47221 */ /* 0x040fe20000010100 */
[----:B------:R-:W-:Y:S02]  /*42f30*/  HADD2.F32 R167, -RZ, R95.H1_H1 ;  /* 0x3000005fffa77230 */ /* 0x000fe40000004100 */
[C---:B------:R-:W-:Y:S01]  /*42f40*/  FMUL.FTZ R194, R29.reuse, R194 ;  /* 0x000000c21dc27220 */ /* 0x040fe20000410000 */
[----:B------:R-:W-:Y:S02]  /*42f50*/  HADD2.F32 R237, -RZ, R135.H0_H0 ;  /* 0x20000087ffed7230 */ /* 0x000fe40000004100 */
[C---:B------:R-:W-:Y:S01]  /*42f60*/  FMUL.FTZ R164, R29.reuse, R164 ;  /* 0x000000a41da47220 */ /* 0x040fe20000410000 */
[----:B------:R-:W-:Y:S02]  /*42f70*/  HADD2.F32 R195, -RZ, R95.H0_H0 ;  /* 0x2000005fffc37230 */ /* 0x000fe40000004100 */
[----:B------:R-:W-:Y:S01]  /*42f80*/  FADD.FTZ R200, -R12, R200 ;  /* 0x000000c80cc87221 */ /* 0x000fe20000010100 */
[----:B------:R-:W-:Y:S01]  /*42f90*/  FMUL.FTZ R197, R29, R198 ;  /* 0x000000c61dc57220 */ /* 0x000fe20000410000 */
[----:B------:R-:W-:Y:S01]  /*42fa0*/  FFMA.FTZ R198, R164, R165, R167 ;  /* 0x000000a5a4c67223 */ /* 0x000fe200000100a7 */
[----:B------:R-:W-:-:S02]  /*42fb0*/  HADD2.F32 R166, -RZ, R128.H0_H0 ;  /* 0x20000080ffa67230 */ /* 0x000fc40000004100 */
[----:B------:R-:W-:Y:S01]  /*42fc0*/  FADD.FTZ R164, -R12, R199 ;  /* 0x000000c70ca47221 */ /* 0x000fe20000010100 */
[----:B------:R-:W-:Y:S02]  /*42fd0*/  HADD2.F32 R234, -RZ, R88.H0_H0 ;  /* 0x20000058ffea7230 */ /* 0x000fe40000004100 */
[----:B------:R-:W-:Y:S01]  /*42fe0*/  FFMA.FTZ R194, R194, R237, R195 ;  /* 0x000000edc2c27223 */ /* 0x000fe200000100c3 */
[C---:B------:R-:W-:Y:S01]  /*42ff0*/  FMUL.FTZ R195, R29.reuse, R200 ;  /* 0x000000c81dc37220 */ /* 0x040fe20000410000 */
[----:B------:R-:W-:Y:S02]  /*43000*/  HADD2.F32 R165, -RZ, R129.H0_H0 ;  /* 0x20000081ffa57230 */ /* 0x000fe40000004100 */
[C---:B------:R-:W-:Y:S01]  /*43010*/  FADD.FTZ R202, -R12.reuse, R202 ;  /* 0x000000ca0cca7221 */ /* 0x040fe20000010100 */
[----:B------:R-:W-:Y:S02]  /*43020*/  HADD2.F32 R167, -RZ, R89.H0_H0 ;  /* 0x20000059ffa77230 */ /* 0x000fe40000004100 */
[----:B------:R-:W-:Y:S01]  /*43030*/  FADD.FTZ R200, -R12, R201 ;  /* 0x000000c90cc87221 */ /* 0x000fe20000010100 */
[----:B------:R-:W-:Y:S01]  /*43040*/  FMUL.FTZ R164, R29, R164 ;  /* 0x000000a41da47220 */ /* 0x000fe20000410000 */
[----:B------:R-:W-:Y:S01]  /*43050*/  FFMA.FTZ R197, R197, R166, R234 ;  /* 0x000000a6c5c57223 */ /* 0x000fe200000100ea */
[----:B------:R-:W-:-:S02]  /*43060*/  HADD2.F32 R166, -RZ, R129.H1_H1 ;  /* 0x30000081ffa67230 */ /* 0x000fc40000004100 */
[C---:B------:R-:W-:Y:S01]  /*43070*/  FMUL.FTZ R199, R29.reuse, R202 ;  /* 0x000000ca1dc77220 */ /* 0x040fe20000410000 */
[----:B------:R-:W-:Y:S02]  /*43080*/  HADD2.F32 R234, -RZ, R89.H1_H1 ;  /* 0x30000059ffea7230 */ /* 0x000fe40000004100 */
[----:B------:R-:W-:Y:S01]  /*43090*/  FMUL.FTZ R201, R29, R200 ;  /* 0x000000c81dc97220 */ /* 0x000fe20000410000 */
[----:B------:R-:W-:Y:S01]  /*430a0*/  FFMA.FTZ R200, R164, R165, R167 ;  /* 0x000000a5a4c87223 */ /* 0x000fe200000100a7 */
[C---:B------:R-:W-:Y:S01]  /*430b0*/  FADD.FTZ R164, -R12.reuse, R203 ;  /* 0x000000cb0ca47221 */ /* 0x040fe20000010100 */
[C---:B------:R-:W-:Y:S01]  /*430c0*/  FADD.FTZ R206, -R12.reuse, R206 ;  /* 0x000000ce0cce7221 */ /* 0x040fe20000010100 */
[----:B------:R-:W-:Y:S01]  /*430d0*/  FFMA.FTZ R199, R199, R166, R234 ;  /* 0x000000a6c7c77223 */ /* 0x000fe200000100ea */
[----:B------:R-:W-:Y:S02]  /*430e0*/  HADD2.F32 R235, -RZ, R131.H0_H0 ;  /* 0x20000083ffeb7230 */ /* 0x000fe40000004100 */
[----:B------:R-:W-:Y:S01]  /*430f0*/  FADD.FTZ R204, -R12, R204 ;  /* 0x000000cc0ccc7221 */ /* 0x000fe20000010100 */
[----:B------:R-:W-:-:S02]  /*43100*/  HADD2.F32 R237, -RZ, R91.H0_H0 ;  /* 0x2000005bffed7230 */ /* 0x000fc40000004100 */
        /* <DEDUP_REMOVED lines=9> */
[C---:B------:R-:W-:Y:S01]  /*431a0*/  FADD.FTZ R164, -R12.reuse, R207 ;  /* 0x000000cf0ca47221 */ /* 0x040fe20000010100 */
[----:B------:R-:W-:Y:S01]  /*431b0*/  FADD.FTZ R166, -R12, R209 ;  /* 0x000000d10ca67221 */ /* 0x000fe20000010100 */
[--C-:B------:R-:W-:Y:S02]  /*431c0*/  HADD2.F32 R235, -RZ, R124.reuse.H1_H1 ;  /* 0x3000007cffeb7230 */ /* 0x100fe40000004100 */
[----:B------:R-:W-:Y:S01]  /*431d0*/  FFMA.FTZ R202, R202, R165, R167 ;  /* 0x000000a5caca7223 */ /* 0x000fe200000100a7 */
[----:B------:R-:W-:Y:S02]  /*431e0*/  HADD2.F32 R165, -RZ, R124.H0_H0 ;  /* 0x2000007cffa57230 */ /* 0x000fe40000004100 */
[----:B------:R-:W-:Y:S01]  /*431f0*/  FADD.FTZ R208, -R12, R208 ;  /* 0x000000d00cd07221 */ /* 0x000fe20000010100 */
[--C-:B------:R-:W-:Y:S02]  /*43200*/  HADD2.F32 R167, -RZ, R84.reuse.H0_H0 ;  /* 0x20000054ffa77230 */ /* 0x100fe40000004100 */
[----:B------:R-:W-:Y:S01]  /*43210*/  FMUL.FTZ R164, R29, R164 ;  /* 0x000000a41da47220 */ /* 0x000fe20000410000 */
[----:B------:R-:W-:-:S02]  /*43220*/  HADD2.F32 R237, -RZ, R84.H1_H1 ;  /* 0x30000054ffed7230 */ /* 0x000fc40000004100 */
[C---:B------:R-:W-:Y:S01]  /*43230*/  FMUL.FTZ R166, R29.reuse, R166 ;  /* 0x000000a61da67220 */ /* 0x040fe20000410000 */
[----:B------:R-:W-:Y:S02]  /*43240*/  HADD2.F32 R239, -RZ, R125.H0_H0 ;  /* 0x2000007dffef7230 */ /* 0x000fe40000004100 */
[----:B------:R-:W-:Y:S01]  /*43250*/  FMUL.FTZ R208, R29, R208 ;  /* 0x000000d01dd07220 */ /* 0x000fe20000410000 */
[----:B------:R-:W-:Y:S02]  /*43260*/  HADD2.F32 R209, -RZ, R85.H0_H0 ;  /* 0x20000055ffd17230 */ /* 0x000fe40000004100 */
[----:B------:R-:W-:Y:S01]  /*43270*/  FFMA.FTZ R207, R164, R165, R167 ;  /* 0x000000a5a4cf7223 */ /* 0x000fe200000100a7 */
[----:B------:R-:W-:Y:S01]  /*43280*/  FFMA.FTZ R206, R166, R235, R237 ;  /* 0x000000eba6ce7223 */ /* 0x000fe200000100ed */
[C---:B------:R-:W-:Y:S01]  /*43290*/  FADD.FTZ R210, -R12.reuse, R210 ;  /* 0x000000d20cd27221 */ /* 0x040fe20000010100 */
[C---:B------:R-:W-:Y:S01]  /*432a0*/  FADD.FTZ R164, -R12.reuse, R211 ;  /* 0x000000d30ca47221 */ /* 0x040fe20000010100 */
[----:B------:R-:W-:Y:S01]  /*432b0*/  FADD.FTZ R166, -R12, R213 ;  /* 0x000000d50ca67221 */ /* 0x000fe20000010100 */
        /* <DEDUP_REMOVED lines=8> */
[----:B------:R-:W-:Y:S01]  /*43340*/  FADD.FTZ R214, -R12, R214 ;  /* 0x000000d60cd67221 */ /* 0x000fe20000010100 */
[----:B------:R-:W-:-:S02]  /*43350*/  HADD2.F32 R237, -RZ, R126.H1_H1 ;  /* 0x3000007effed7230 */ /* 0x000fc40000004100 */
[----:B------:R-:W-:Y:S01]  /*43360*/  FFMA.FTZ R211, R210, R167, R235 ;  /* 0x000000a7d2d37223 */ /* 0x000fe200000100eb */
[----:B------:R-:W-:Y:S02]  /*43370*/  HADD2.F32 R213, -RZ, R86.H1_H1 ;  /* 0x30000056ffd57230 */ /* 0x000fe40000004100 */
[----:B------:R-:W-:Y:S01]  /*43380*/  FFMA.FTZ R209, R164, R209, R165 ;  /* 0x000000d1a4d17223 */ /* 0x000fe200000100a5 */
[--C-:B------:R-:W-:Y:S02]  /*43390*/  HADD2.F32 R164, -RZ, R127.reuse.H1_H1 ;  /* 0x3000007fffa47230 */ /* 0x100fe40000004100 */
[----:B------:R-:W-:Y:S01]  /*433a0*/  FADD.FTZ R212, -R12, R212 ;  /* 0x000000d40cd47221 */ /* 0x000fe20000010100 */
[----:B------:R-:W-:Y:S02]  /*433b0*/  HADD2.F32 R165, -RZ, R127.H0_H0 ;  /* 0x2000007fffa57230 */ /* 0x000fe40000004100 */
[----:B------:R-:W-:Y:S01]  /*433c0*/  FFMA.FTZ R210, R166, R237, R213 ;  /* 0x000000eda6d27223 */ /* 0x000fe200000100d5 */
[----:B------:R-:W-:-:S02]  /*433d0*/  HADD2.F32 R166, -RZ, R87.H1_H1 ;  /* 0x30000057ffa67230 */ /* 0x000fc40000004100 */
[C---:B------:R-:W-:Y:S01]  /*433e0*/  FMUL.FTZ R213, R29.reuse, R214 ;  /* 0x000000d61dd57220 */ /* 0x040fe20000410000 */
[----:B------:R-:W-:Y:S02]  /*433f0*/  HADD2.F32 R167, -RZ, R87.H0_H0 ;  /* 0x20000057ffa77230 */ /* 0x000fe40000004100 */
[C---:B------:R-:W-:Y:S01]  /*43400*/  FADD.FTZ R216, -R12.reuse, R216 ;  /* 0x000000d80cd87221 */ /* 0x040fe20000010100 */
[----:B------:R-:W-:Y:S01]  /*43410*/  FMUL.FTZ R212, R29, R212 ;  /* 0x000000d41dd47220 */ /* 0x000fe20000410000 */
[----:B------:R-:W-:Y:S01]  /*43420*/  FFMA.FTZ R213, R213, R164, R166 ;  /* 0x000000a4d5d57223 */ /* 0x000fe200000100a6 */
[----:B------:R-:W-:Y:S02]  /*43430*/  HADD2.F32 R235, -RZ, R120.H0_H0 ;  /* 0x20000078ffeb7230 */ /* 0x000fe40000004100 */
[----:B------:R-:W-:Y:S01]  /*43440*/  FADD.FTZ R164, -R12, R217 ;  /* 0x000000d90ca47221 */ /* 0x000fe20000010100 */
[----:B------:R-:W-:Y:S02]  /*43450*/  HADD2.F32 R237, -RZ, R80.H0_H0 ;  /* 0x20000050ffed7230 */ /* 0x000fe40000004100 */
[----:B------:R-:W-:Y:S01]  /*43460*/  FMUL.FTZ R214, R29, R216 ;  /* 0x000000d81dd67220 */ /* 0x000fe20000410000 */
[----:B------:R-:W-:Y:S01]  /*43470*/  FFMA.FTZ R212, R212, R165, R167 ;  /* 0x000000a5d4d47223 */ /* 0x000fe200000100a7 */
[----:B------:R-:W-:-:S02]  /*43480*/  HADD2.F32 R165, -RZ, R120.H1_H1 ;  /* 0x30000078ffa57230 */ /* 0x000fc40000004100 */
[----:B------:R-:W-:Y:S01]  /*43490*/  FADD.FTZ R218, -R12, R218 ;  /* 0x000000da0cda7221 */ /* 0x000fe20000010100 */
[----:B------:R-:W-:Y:S02]  /*434a0*/  HADD2.F32 R167, -RZ, R80.H1_H1 ;  /* 0x30000050ffa77230 */ /* 0x000fe40000004100 */
[C---:B------:R-:W-:Y:S01]  /*434b0*/  FMUL.FTZ R164, R29.reuse, R164 ;  /* 0x000000a41da47220 */ /* 0x040fe20000410000 */
[----:B------:R-:W-:Y:S01]  /*434c0*/  FFMA.FTZ R214, R214, R235, R237 ;  /* 0x000000ebd6d67223 */ /* 0x000fe200000100ed */
[----:B------:R-:W-:Y:S02]  /*434d0*/  HADD2.F32 R235, -RZ, R121.H0_H0 ;  /* 0x20000079ffeb7230 */ /* 0x000fe40000004100 */
[----:B------:R-:W-:Y:S01]  /*434e0*/  FMUL.FTZ R218, R29, R218 ;  /* 0x000000da1dda7220 */ /* 0x000fe20000410000 */
[----:B------:R-:W-:Y:S02]  /*434f0*/  HADD2.F32 R237, -RZ, R81.H0_H0 ;  /* 0x20000051ffed7230 */ /* 0x000fe40000004100 */
        /* <DEDUP_REMOVED lines=31> */
[----:B------:R-:W-:Y:S01]  /*436f0*/  FADD.FTZ R164, -R12, R227 ;  /* 0x000000e30ca47221 */ /* 0x000fe20000010100 */
[----:B------:R-:W-:-:S02]  /*43700*/  HADD2.F32 R165, -RZ, R117.H0_H0 ;  /* 0x20000075ffa57230 */ /* 0x000fc40000004100 */
[----:B------:R-:W-:Y:S01]  /*43710*/  FADD.FTZ R228, -R12, R228 ;  /* 0x000000e40ce47221 */ /* 0x000fe20000010100 */
[----:B------:R-:W-:Y:S01]  /*43720*/  FFMA.FTZ R223, R166, R235, R237 ;  /* 0x000000eba6df7223 */ /* 0x000fe200000100ed */
[----:B------:R-:W-:Y:S02]  /*43730*/  HADD2.F32 R167, -RZ, R77.H0_H0 ;  /* 0x2000004dffa77230 */ /* 0x000fe40000004100 */
[C---:B------:R-:W-:Y:S01]  /*43740*/  FADD.FTZ R166, -R12.reuse, R229 ;  /* 0x000000e50ca67221 */ /* 0x040fe20000010100 */
[C---:B------:R-:W-:Y:S01]  /*43750*/  FMUL.FTZ R164, R29.reuse, R164 ;  /* 0x000000a41da47220 */ /* 0x040fe20000410000 */
[----:B------:R-:W-:Y:S01]  /*43760*/  FADD.FTZ R230, -R12, R230 ;  /* 0x000000e60ce67221 */ /* 0x000fe20000010100 */
[C---:B------:R-:W-:Y:S01]  /*43770*/  FMUL.FTZ R222, R29.reuse, R228 ;  /* 0x000000e41dde7220 */ /* 0x040fe20000410000 */
[----:B------:R-:W-:Y:S01]  /*43780*/  FMUL.FTZ R227, R29, R166 ;  /* 0x000000a61de37220 */ /* 0x000fe20000410000 */
[----:B------:R-:W-:Y:S01]  /*43790*/  FFMA.FTZ R229, R164, R165, R167 ;  /* 0x000000a5a4e57223 */ /* 0x000fe200000100a7 */
[----:B------:R-:W-:Y:S01]  /*437a0*/  HADD2.F32 R236, -RZ, R137.H0_H0 ;  /* 0x20000089ffec7230 */ /* 0x000fe20000004100 */
[----:B------:R-:W1:Y:S01]  /*437b0*/  @!P0 LDC.64 R166, c[0x0][0x3c0] ;  /* 0x0000f000ffa68b82 */ /* 0x000e620000000a00 */
[----:B------:R-:W-:-:S02]  /*437c0*/  HADD2.F32 R238, -RZ, R97.H0_H0 ;  /* 0x20000061ffee7230 */ /* 0x000fc40000004100 */
[----:B------:R-:W-:Y:S01]  /*437d0*/  FMUL.FTZ R228, R29, R230 ;  /* 0x000000e61de47220 */ /* 0x000fe20000410000 */
[C---:B------:R-:W-:Y:S01]  /*437e0*/  FADD.FTZ R232, -R12.reuse, R232 ;  /* 0x000000e80ce87221 */ /* 0x040fe20000010100 */
[C---:B------:R-:W-:Y:S01]  /*437f0*/  FADD.FTZ R230, -R12.reuse, R233 ;  /* 0x000000e90ce67221 */ /* 0x040fe20000010100 */
[----:B------:R-:W-:Y:S01]  /*43800*/  FADD.FTZ R12, -R12, R27 ;  /* 0x0000001b0c0c7221 */ /* 0x000fe20000010100 */
[----:B0-----:R-:W-:-:S04]  /*43810*/  IMAD.WIDE.U32 R246, R2, 0x10, R244 ;  /* 0x0000001002f67825 */ /* 0x001fc800078e00f4 */
[----:B------:R-:W-:Y:S01]  /*43820*/  FFMA.FTZ R181, R181, R236, R238 ;  /* 0x000000ecb5b57223 */ /* 0x000fe200000100ee */
[----:B------:R-:W0:Y:S01]  /*43830*/  @!P0 LDC.64 R164, c[0x0][0x3c8] ;  /* 0x0000f200ffa48b82 */ /* 0x000e220000000a00 */
[C---:B------:R-:W-:Y:S01]  /*43840*/  FMUL.FTZ R232, R29.reuse, R232 ;  /* 0x000000e81de87220 */ /* 0x040fe20000410000 */
[C---:B------:R-:W-:Y:S01]  /*43850*/  FMUL.FTZ R230, R29.reuse, R230 ;  /* 0x000000e61de67220 */ /* 0x040fe20000410000 */
[----:B------:R-:W-:Y:S01]  /*43860*/  FMUL.FTZ R12, R29, R12 ;  /* 0x0000000c1d0c7220 */ /* 0x000fe20000410000 */
[--C-:B------:R-:W-:Y:S01]  /*43870*/  IMAD.WIDE.U32 R242, R11, 0x10, R244.reuse ;  /* 0x000000100bf27825 */ /* 0x100fe200078e00f4 */
[----:B------:R-:W-:Y:S02]  /*43880*/  F2FP.F16.F32.PACK_AB R31, R31, R156 ;  /* 0x0000009c1f1f723e */ /* 0x000fe400000000ff */
[----:B------:R-:W-:Y:S01]  /*43890*/  F2FP.F16.F32.PACK_AB R30, R25, R30 ;  /* 0x0000001e191e723e */ /* 0x000fe200000000ff */
[----:B------:R-:W-:Y:S01]  /*438a0*/  HADD2.F32 R235, -RZ, R117.H1_H1 ;  /* 0x30000075ffeb7230 */ /* 0x000fe20000004100 */
[----:B------:R-:W-:Y:S01]  /*438b0*/  F2FP.F16.F32.PACK_AB R162, R161, R162 ;  /* 0x000000a2a1a2723e */ /* 0x000fe200000000ff */
[----:B------:R-:W-:Y:S01]  /*438c0*/  HADD2.F32 R237, -RZ, R77.H1_H1 ;  /* 0x3000004dffed7230 */ /* 0x000fe20000004100 */
[----:B------:R-:W-:Y:S01]  /*438d0*/  F2FP.F16.F32.PACK_AB R163, R171, R163 ;  /* 0x000000a3aba3723e */ /* 0x000fe200000000ff */
[----:B------:R-:W-:Y:S01]  /*438e0*/  IMAD.WIDE.U32 R248, R160, 0x10, R244 ;  /* 0x00000010a0f87825 */ /* 0x000fe200078e00f4 */
[----:B------:R-:W-:-:S02]  /*438f0*/  F2FP.F16.F32.PACK_AB R161, R159, R158 ;  /* 0x0000009e9fa1723e */ /* 0x000fc400000000ff */
[----:B------:R-:W-:Y:S01]  /*43900*/  F2FP.F16.F32.PACK_AB R160, R157, R26 ;  /* 0x0000001a9da0723e */ /* 0x000fe200000000ff */
[----:B-1----:R-:W-:Y:S01]  /*43910*/  @!P0 IMAD.WIDE R166, R16, 0x4, R166 ;  /* 0x0000000410a68825 */ /* 0x002fe200078e02a6 */
[----:B------:R-:W-:-:S03]  /*43920*/  F2FP.F16.F32.PACK_AB R11, R186, R188 ;  /* 0x000000bcba0b723e */ /* 0x000fc600000000ff */
[----:B------:R-:W-:Y:S01]  /*43930*/  FFMA.FTZ R228, R228, R235, R237 ;  /* 0x000000ebe4e47223 */ /* 0x000fe200000100ed */
[----:B------:R-:W-:Y:S01]  /*43940*/  F2FP.F16.F32.PACK_AB R26, R192, R193 ;  /* 0x000000c1c01a723e */ /* 0x000fe200000000ff */
[----:B------:R-:W-:Y:S01]  /*43950*/  IMAD.WIDE.U32 R250, R169, 0x10, R244 ;  /* 0x00000010a9fa7825 */ /* 0x000fe200078e00f4 */
[----:B------:R1:W-:Y:S01]  /*43960*/  @!P0 STG.E desc[UR6][R166.64], R28 ;  /* 0x0000001ca6008986 */ /* 0x0003e2000c101906 */
[----:B------:R-:W-:Y:S02]  /*43970*/  F2FP.F16.F32.PACK_AB R25, R190, R191 ;  /* 0x000000bfbe19723e */ /* 0x000fe400000000ff */
[----:B0-----:R-:W-:Y:S01]  /*43980*/  @!P0 IMAD.WIDE R164, R16, 0x4, R164 ;  /* 0x0000000410a48825 */ /* 0x001fe200078e02a4 */
[----:B------:R-:W-:-:S03]  /*43990*/  F2FP.F16.F32.PACK_AB R203, R203, R204 ;  /* 0x000000cccbcb723e */ /* 0x000fc600000000ff */
[----:B------:R-:W-:Y:S01]  /*439a0*/  HADD2.F32 R236, -RZ, R128.H1_H1 ;  /* 0x30000080ffec7230 */ /* 0x000fe20000004100 */
[----:B------:R0:W-:Y:S01]  /*439b0*/  @!P0 STG.E desc[UR6][R164.64], R29 ;  /* 0x0000001da4008986 */ /* 0x0001e2000c101906 */
[----:B------:R-:W-:Y:S02]  /*439c0*/  HADD2.F32 R238, -RZ, R88.H1_H1 ;  /* 0x30000058ffee7230 */ /* 0x000fe40000004100 */
[----:B------:R-:W-:Y:S01]  /*439d0*/  HADD2.F32 R235, -RZ, R118.H1_H1 ;  /* 0x30000076ffeb7230 */ /* 0x000fe20000004100 */
[----:B-1----:R-:W-:Y:S01]  /*439e0*/  F2FP.F16.F32.PACK_AB R166, R3, R8 ;  /* 0x0000000803a6723e */ /* 0x002fe200000000ff */
[----:B------:R-:W-:Y:S01]  /*439f0*/  HADD2.F32 R237, -RZ, R78.H1_H1 ;  /* 0x3000004effed7230 */ /* 0x000fe20000004100 */
[----:B------:R-:W-:Y:S01]  /*43a00*/  F2FP.F16.F32.PACK_AB R167, R4, R5 ;  /* 0x0000000504a7723e */ /* 0x000fe200000000ff */
[----:B------:R-:W-:Y:S01]  /*43a10*/  FFMA.FTZ R195, R195, R236, R238 ;  /* 0x000000ecc3c37223 */ /* 0x000fe200000100ee */
[----:B------:R-:W-:Y:S01]  /*43a20*/  F2FP.F16.F32.PACK_AB R28, R0, R22 ;  /* 0x00000016001c723e */ /* 0x000fe200000000ff */
[----:B------:R-:W-:Y:S01]  /*43a30*/  HADD2.F32 R236, -RZ, R130.H0_H0 ;  /* 0x20000082ffec7230 */ /* 0x000fe20000004100 */
[----:B------:R-:W-:Y:S01]  /*43a40*/  F2FP.F16.F32.PACK_AB R5, R172, R173 ;  /* 0x000000adac05723e */ /* 0x000fe200000000ff */
[----:B------:R-:W-:Y:S01]  /*43a50*/  FFMA.FTZ R232, R232, R235, R237 ;  /* 0x000000ebe8e87223 */ /* 0x000fe200000100ed */
[----:B0-----:R-:W-:Y:S01]  /*43a60*/  IMAD.WIDE.U32 R164, R178, 0x10, R244 ;  /* 0x00000010b2a47825 */ /* 0x001fe200078e00f4 */
[----:B------:R-:W-:-:S02]  /*43a70*/  F2FP.F16.F32.PACK_AB R29, R24, R23 ;  /* 0x00000017181d723e */ /* 0x000fc400000000ff */
[----:B------:R-:W-:Y:S01]  /*43a80*/  F2FP.F16.F32.PACK_AB R4, R168, R170 ;  /* 0x000000aaa804723e */ /* 0x000fe200000000ff */
[----:B------:R-:W-:Y:S01]  /*43a90*/  IMAD.MOV.U32 R2, RZ, RZ, R164 ;  /* 0x000000ffff027224 */ /* 0x000fe200078e00a4 */
[----:B------:R-:W-:Y:S01]  /*43aa0*/  MOV R3, R165 ;  /* 0x000000a500037202 */ /* 0x000fe20000000f00 */
[----:B------:R-:W-:Y:S01]  /*43ab0*/  HADD2.F32 R238, -RZ, R90.H0_H0 ;  /* 0x2000005affee7230 */ /* 0x000fe20000004100 */
[----:B------:R-:W-:Y:S01]  /*43ac0*/  F2FP.F16.F32.PACK_AB R165, R6, R7 ;  /* 0x0000000706a5723e */ /* 0x000fe200000000ff */
[----:B------:R-:W-:Y:S01]  /*43ad0*/  HADD2.F32 R233, -RZ, R119.H0_H0 ;  /* 0x20000077ffe97230 */ /* 0x000fe20000004100 */
[----:B------:R-:W-:Y:S01]  /*43ae0*/  F2FP.F16.F32.PACK_AB R164, R9, R10 ;  /* 0x0000000a09a4723e */ /* 0x000fe200000000ff */
[----:B------:R-:W-:Y:S01]  /*43af0*/  HADD2.F32 R235, -RZ, R79.H0_H0 ;  /* 0x2000004fffeb7230 */ /* 0x000fe20000004100 */
[----:B------:R-:W-:Y:S01]  /*43b00*/  F2FP.F16.F32.PACK_AB R7, R176, R177 ;  /* 0x000000b1b007723e */ /* 0x000fe200000000ff */
[----:B------:R-:W-:Y:S01]  /*43b10*/  FFMA.FTZ R201, R201, R236, R238 ;  /* 0x000000ecc9c97223 */ /* 0x000fe200000100ee */
[----:B------:R-:W-:Y:S01]  /*43b20*/  F2FP.F16.F32.PACK_AB R6, R175, R174 ;  /* 0x000000aeaf06723e */ /* 0x000fe200000000ff */
[----:B------:R-:W-:Y:S01]  /*43b30*/  STG.E.128 desc[UR6][R242.64], R164 ;  /* 0x000000a4f2007986 */ /* 0x000fe2000c101d06 */
[----:B------:R-:W-:Y:S01]  /*43b40*/  F2FP.F16.F32.PACK_AB R10, R183, R184 ;  /* 0x000000b8b70a723e */ /* 0x000fe200000000ff */
[----:B------:R-:W-:Y:S01]  /*43b50*/  FFMA.FTZ R230, R230, R233, R235 ;  /* 0x000000e9e6e67223 */ /* 0x000fe200000100eb */
[----:B------:R-:W-:Y:S01]  /*43b60*/  F2FP.F16.F32.PACK_AB R9, R182, R181 ;  /* 0x000000b5b609723e */ /* 0x000fe200000000ff */
[----:B------:R0:W-:Y:S01]  /*43b70*/  STG.E.128 desc[UR6][R246.64], R28 ;  /* 0x0000001cf6007986 */ /* 0x0001e2000c101d06 */
[----:B------:R-:W-:Y:S01]  /*43b80*/  F2FP.F16.F32.PACK_AB R8, R179, R180 ;  /* 0x000000b4b308723e */ /* 0x000fe200000000ff */
[----:B------:R-:W-:Y:S01]  /*43b90*/  HADD2.F32 R239, -RZ, R116.H1_H1 ;  /* 0x30000074ffef7230 */ /* 0x000fe20000004100 */
[----:B------:R-:W-:Y:S01]  /*43ba0*/  F2FP.F16.F32.PACK_AB R202, R202, R201 ;  /* 0x000000c9caca723e */ /* 0x000fe200000000ff */
[----:B------:R-:W-:Y:S01]  /*43bb0*/  STG.E.128 desc[UR6][R248.64], R160 ;  /* 0x000000a0f8007986 */ /* 0x000fe2000c101d06 */
[----:B------:R-:W-:Y:S01]  /*43bc0*/  HADD2.F32 R241, -RZ, R76.H1_H1 ;  /* 0x3000004cfff17230 */ /* 0x000fe20000004100 */
[----:B------:R-:W-:Y:S01]  /*43bd0*/  F2FP.F16.F32.PACK_AB R24, R189, R185 ;  /* 0x000000b9bd18723e */ /* 0x000fe200000000ff */
[----:B------:R-:W-:Y:S01]  /*43be0*/  HADD2.F32 R234, -RZ, R118.H0_H0 ;  /* 0x20000076ffea7230 */ /* 0x000fe20000004100 */
[----:B------:R1:W-:Y:S01]  /*43bf0*/  STG.E.128 desc[UR6][R250.64], R4 ;  /* 0x00000004fa007986 */ /* 0x0003e2000c101d06 */
[----:B------:R-:W-:-:S02]  /*43c00*/  HADD2.F32 R236, -RZ, R78.H0_H0 ;  /* 0x2000004effec7230 */ /* 0x000fc40000004100 */
[----:B------:R-:W-:Y:S01]  /*43c10*/  FFMA.FTZ R222, R222, R239, R241 ;  /* 0x000000efdede7223 */ /* 0x000fe200000100f1 */
[----:B------:R-:W-:Y:S01]  /*43c20*/  HADD2.F32 R27, -RZ, R119.H1_H1 ;  /* 0x30000077ff1b7230 */ /* 0x000fe20000004100 */
[----:B------:R2:W-:Y:S01]  /*43c30*/  STG.E.128 desc[UR6][R2.64], R8 ;  /* 0x0000000802007986 */ /* 0x0005e2000c101d06 */
[----:B------:R-:W-:Y:S02]  /*43c40*/  HADD2.F32 R233, -RZ, R79.H1_H1 ;  /* 0x3000004fffe97230 */ /* 0x000fe40000004100 */
[----:B------:R-:W-:Y:S01]  /*43c50*/  FFMA.FTZ R227, R227, R234, R236 ;  /* 0x000000eae3e37223 */ /* 0x000fe200000100ec */
[----:B------:R-:W-:Y:S01]  /*43c60*/  IMAD.WIDE.U32 R234, R187, 0x10, R244 ;  /* 0x00000010bbea7825 */ /* 0x000fe200078e00f4 */
[----:B------:R-:W-:-:S03]  /*43c70*/  F2FP.F16.F32.PACK_AB R201, R199, R200 ;  /* 0x000000c8c7c9723e */ /* 0x000fc600000000ff */
[----:B------:R-:W-:Y:S01]  /*43c80*/  FFMA.FTZ R12, R12, R27, R233 ;  /* 0x0000001b0c0c7223 */ /* 0x000fe200000100e9 */
[----:B------:R-:W-:Y:S01]  /*43c90*/  F2FP.F16.F32.PACK_AB R27, R198, R194 ;  /* 0x000000c2c61b723e */ /* 0x000fe200000000ff */
[--C-:B------:R-:W-:Y:S01]  /*43ca0*/  IMAD.WIDE.U32 R236, R196, 0x10, R244.reuse ;  /* 0x00000010c4ec7825 */ /* 0x100fe200078e00f4 */
[----:B------:R-:W-:Y:S02]  /*43cb0*/  F2FP.F16.F32.PACK_AB R200, R195, R197 ;  /* 0x000000c5c3c8723e */ /* 0x000fe400000000ff */
[----:B0-----:R-:W-:Y:S01]  /*43cc0*/  F2FP.F16.F32.PACK_AB R31, R12, R230 ;  /* 0x000000e60c1f723e */ /* 0x001fe200000000ff */
[--C-:B------:R-:W-:Y:S01]  /*43cd0*/  IMAD.WIDE.U32 R238, R205, 0x10, R244.reuse ;  /* 0x00000010cdee7825 */ /* 0x100fe200078e00f4 */
[----:B------:R-:W-:Y:S01]  /*43ce0*/  F2FP.F16.F32.PACK_AB R30, R232, R227 ;  /* 0x000000e3e81e723e */ /* 0x000fe200000000ff */
[----:B------:R3:W-:Y:S01]  /*43cf0*/  STG.E.128 desc[UR6][R234.64], R24 ;  /* 0x00000018ea007986 */ /* 0x0007e2000c101d06 */
[----:B-1----:R-:W-:Y:S01]  /*43d00*/  F2FP.F16.F32.PACK_AB R7, R213, R212 ;  /* 0x000000d4d507723e */ /* 0x002fe200000000ff */
[--C-:B------:R-:W-:Y:S01]  /*43d10*/  IMAD.WIDE.U32 R240, R215, 0x10, R244.reuse ;  /* 0x00000010d7f07825 */ /* 0x100fe200078e00f4 */
[----:B------:R-:W-:Y:S01]  /*43d20*/  F2FP.F16.F32.PACK_AB R6, R210, R211 ;  /* 0x000000d3d206723e */ /* 0x000fe200000000ff */
[----:B--2---:R-:W0:Y:S01]  /*43d30*/  LDC.64 R2, c[0x0][0x380] ;  /* 0x0000e000ff027b82 */ /* 0x004e220000000a00 */
[----:B------:R-:W-:Y:S01]  /*43d40*/  F2FP.F16.F32.PACK_AB R5, R209, R208 ;  /* 0x000000d0d105723e */ /* 0x000fe200000000ff */
[----:B------:R-:W-:Y:S01]  /*43d50*/  IMAD.WIDE.U32 R244, R226, 0x10, R244 ;  /* 0x00000010e2f47825 */ /* 0x000fe200078e00f4 */
[----:B------:R-:W-:Y:S01]  /*43d60*/  F2FP.F16.F32.PACK_AB R4, R206, R207 ;  /* 0x000000cfce04723e */ /* 0x000fe200000000ff */
[----:B------:R3:W-:Y:S01]  /*43d70*/  STG.E.128 desc[UR6][R236.64], R200 ;  /* 0x000000c8ec007986 */ /* 0x0007e2000c101d06 */
[----:B------:R-:W-:-:S02]  /*43d80*/  F2FP.F16.F32.PACK_AB R11, R225, R219 ;  /* 0x000000dbe10b723e */ /* 0x000fc400000000ff */
[----:B------:R-:W-:Y:S01]  /*43d90*/  F2FP.F16.F32.PACK_AB R10, R220, R221 ;  /* 0x000000dddc0a723e */ /* 0x000fe200000000ff */
[----:B------:R3:W-:Y:S01]  /*43da0*/  STG.E.128 desc[UR6][R238.64], R4 ;  /* 0x00000004ee007986 */ /* 0x0007e2000c101d06 */
[----:B------:R-:W-:Y:S02]  /*43db0*/  F2FP.F16.F32.PACK_AB R9, R217, R218 ;  /* 0x000000dad909723e */ /* 0x000fe400000000ff */
[----:B------:R-:W-:Y:S02]  /*43dc0*/  F2FP.F16.F32.PACK_AB R8, R216, R214 ;  /* 0x000000d6d808723e */ /* 0x000fe400000000ff */
[----:B------:R-:W-:Y:S02]  /*43dd0*/  F2FP.F16.F32.PACK_AB R29, R228, R229 ;  /* 0x000000e5e41d723e */ /* 0x000fe400000000ff */
[----:B------:R-:W-:Y:S01]  /*43de0*/  F2FP.F16.F32.PACK_AB R28, R222, R223 ;  /* 0x000000dfde1c723e */ /* 0x000fe200000000ff */
[----:B------:R3:W-:Y:S04]  /*43df0*/  STG.E.128 desc[UR6][R240.64], R8 ;  /* 0x00000008f0007986 */ /* 0x0007e8000c101d06 */
[----:B------:R3:W-:Y:S01]  /*43e00*/  STG.E.128 desc[UR6][R244.64], R28 ;  /* 0x0000001cf4007986 */ /* 0x0007e2000c101d06 */
[----:B0-----:R-:W-:-:S05]  /*43e10*/  IMAD R16, R2, 0x4, R16 ;  /* 0x0000000402107824 */ /* 0x001fca00078e0210 */
[----:B------:R-:W-:-:S13]  /*43e20*/  ISETP.GE.AND P0, PT, R16, R3, PT ;  /* 0x000000031000720c */ /* 0x000fda0003f06270 */
[----:B---3--:R-:W-:Y:S05]  /*43e30*/  @!P0 BRA `(.L_x_15187) ;  /* 0xfffffbcc00a48947 */ /* 0x008fea000383ffff */
[----:B------:R-:W-:Y:S05]  /*43e40*/  EXIT ;  /* 0x000000000000794d */ /* 0x000fea0003800000 */
.L_x_15186:
        /* <DEDUP_REMOVED lines=8> */
.L_x_15189:
[----:B------:R-:W-:Y:S05]  /*43ed0*/  BSYNC B0 ;  /* 0x0000000000007941 */ /* 0x000fea0003800000 */
.L_x_15188:
        /* <DEDUP_REMOVED lines=9> */
.L_x_15190:
[----:B------:R-:W-:Y:S02]  /*43f70*/  IMAD.MOV.U32 R236, RZ, RZ, 0x4 ;  /* 0x00000004ffec7424 */ /* 0x000fe400078e00ff */
[----:B------:R-:W-:-:S04]  /*43f80*/  IMAD.MOV.U32 R29, RZ, RZ, R235 ;  /* 0x000000ffff1d7224 */ /* 0x000fc800078e00eb */
[----:B------:R-:W-:-:S05]  /*43f90*/  FADD.FTZ R157, R156, R29 ;  /* 0x0000001d9c9d7221 */ /* 0x000fca0000010000 */
[----:B------:R-:W-:-:S07]  /*43fa0*/  MOV R237, R157 ;  /* 0x0000009d00ed7202 */ /* 0x000fce0000000f00 */
[----:B------:R-:W-:Y:S05]  /*43fb0*/  WARPSYNC.COLLECTIVE R234, `(.L_x_15191) ;  /* 0x00000000ea087348 */ /* 0x000fea0003c00000 */
[----:B------:R0:W1:Y:S02]  /*43fc0*/  SHFL.BFLY P1, R235, R237, R236, R239 ;  /* 0x0c0000ecedeb7389 */ /* 0x00006400000200ef */
[----:B01----:R-:W-:Y:S05]  /*43fd0*/  ENDCOLLECTIVE ;  /* 0x000000000000791b */ /* 0x003fea0003800000 */
.L_x_15191:
[----:B------:R-:W-:Y:S01]  /*43fe0*/  HFMA2 R236, -RZ, RZ, 0, 4.76837158203125e-07 ;  /* 0x00000008ffec7431 */ /* 0x000fe200000001ff */
[----:B------:R-:W-:-:S05]  /*43ff0*/  MOV R12, R235 ;  /* 0x000000eb000c7202 */ /* 0x000fca0000000f00 */
[----:B------:R-:W-:-:S04]  /*44000*/  FADD.FTZ R158, R157, R12 ;  /* 0x0000000c9d9e7221 */ /* 0x000fc80000010000 */
[----:B------:R-:W-:-:S07]  /*44010*/  IMAD.MOV.U32 R237, RZ, RZ, R158 ;  /* 0x000000ffffed7224 */ /* 0x000fce00078e009e */
[----:B------:R-:W-:Y:S05]  /*44020*/  WARPSYNC.COLLECTIVE R234, `(.L_x_15192) ;  /* 0x00000000ea087348 */ /* 0x000fea0003c00000 */
[----:B------:R0:W1:Y:S02]  /*44030*/  SHFL.BFLY P1, R235, R237, R236, R239 ;  /* 0x0c0000ecedeb7389 */ /* 0x00006400000200ef */
[----:B01----:R-:W-:Y:S05]  /*44040*/  ENDCOLLECTIVE ;  /* 0x000000000000791b */ /* 0x003fea0003800000 */
.L_x_15192:
        /* <DEDUP_REMOVED lines=8> */
.L_x_15193:
        /* <DEDUP_REMOVED lines=168> */
.L_x_15194:
[----:B------:R-:W-:Y:S02]  /*44b50*/  IMAD.MOV.U32 R236, RZ, RZ, 0x2 ;  /* 0x00000002ffec7424 */ /* 0x000fe400078e00ff */
[----:B------:R-:W-:-:S04]  /*44b60*/  IMAD.MOV.U32 R157, RZ, RZ, R235 ;  /* 0x000000ffff9d7224 */ /* 0x000fc800078e00eb */
[----:B------:R-:W-:-:S05]  /*44b70*/  FADD.FTZ R157, R12, R157 ;  /* 0x0000009d0c9d7221 */ /* 0x000fca0000010000 */
[----:B------:R-:W-:-:S07]  /*44b80*/  MOV R237, R157 ;  /* 0x0000009d00ed7202 */ /* 0x000fce0000000f00 */
[----:B------:R-:W-:Y:S05]  /*44b90*/  WARPSYNC.COLLECTIVE R234, `(.L_x_15195) ;  /* 0x00000000ea087348 */ /* 0x000fea0003c00000 */
[----:B------:R0:W1:Y:S02]  /*44ba0*/  SHFL.BFLY P1, R235, R237, R236, R239 ;  /* 0x0c0000ecedeb7389 */ /* 0x00006400000200ef */
[----:B01----:R-:W-:Y:S05]  /*44bb0*/  ENDCOLLECTIVE ;  /* 0x000000000000791b */ /* 0x003fea0003800000 */
.L_x_15195:
[----:B------:R-:W-:Y:S01]  /*44bc0*/  HFMA2 R236, -RZ, RZ, 0, 2.384185791015625e-07 ;  /* 0x00000004ffec7431 */ /* 0x000fe200000001ff */
[----:B------:R-:W-:-:S05]  /*44bd0*/  MOV R30, R235 ;  /* 0x000000eb001e7202 */ /* 0x000fca0000000f00 */
[----:B------:R-:W-:-:S04]  /*44be0*/  FADD.FTZ R30, R157, R30 ;  /* 0x0000001e9d1e7221 */ /* 0x000fc80000010000 */
[----:B------:R-:W-:-:S07]  /*44bf0*/  IMAD.MOV.U32 R237, RZ, RZ, R30 ;  /* 0x000000ffffed7224 */ /* 0x000fce00078e001e */
[----:B------:R-:W-:Y:S05]  /*44c00*/  WARPSYNC.COLLECTIVE R234, `(.L_x_15196) ;  /* 0x00000000ea087348 */ /* 0x000fea0003c00000 */
[----:B------:R0:W1:Y:S02]  /*44c10*/  SHFL.BFLY P1, R235, R237, R236, R239 ;  /* 0x0c0000ecedeb7389 */ /* 0x00006400000200ef */
[----:B01----:R-:W-:Y:S05]  /*44c20*/  ENDCOLLECTIVE ;  /* 0x000000000000791b */ /* 0x003fea0003800000 */
.L_x_15196:
[----:B------:R-:W-:Y:S02]  /*44c30*/  IMAD.MOV.U32 R236, RZ, RZ, 0x8 ;  /* 0x00000008ffec7424 */ /* 0x000fe400078e00ff */
[----:B------:R-:W-:-:S04]  /*44c40*/  IMAD.MOV.U32 R159, RZ, RZ, R235 ;  /* 0x000000ffff9f7224 */ /* 0x000fc800078e00eb */
[----:B------:R-:W-:-:S05]  /*44c50*/  FADD.FTZ R159, R30, R159 ;  /* 0x0000009f1e9f7221 */ /* 0x000fca0000010000 */
[----:B------:R-:W-:-:S07]  /*44c60*/  MOV R237, R159 ;  /* 0x0000009f00ed7202 */ /* 0x000fce0000000f00 */
[----:B------:R-:W-:Y:S05]  /*44c70*/  WARPSYNC.COLLECTIVE R234, `(.L_x_15197) ;  /* 0x00000000ea087348 */ /* 0x000fea0003c00000 */
[----:B------:R0:W1:Y:S02]  /*44c80*/  SHFL.BFLY P1, R235, R237, R236, R239 ;  /* 0x0c0000ecedeb7389 */ /* 0x00006400000200ef */
[----:B01----:R-:W-:Y:S05]  /*44c90*/  ENDCOLLECTIVE ;  /* 0x000000000000791b */ /* 0x003fea0003800000 */
.L_x_15197:
[----:B------:R-:W-:Y:S01]  /*44ca0*/  HFMA2 R236, -RZ, RZ, 0, 9.5367431640625e-07 ;  /* 0x00000010ffec7431 */ /* 0x000fe200000001ff */
[----:B------:R-:W-:-:S05]  /*44cb0*/  MOV R156, R235 ;  /* 0x000000eb009c7202 */ /* 0x000fca0000000f00 */
[----:B------:R-:W-:-:S04]  /*44cc0*/  FADD.FTZ R156, R159, R156 ;  /* 0x0000009c9f9c7221 */ /* 0x000fc80000010000 */
[----:B------:R-:W-:-:S07]  /*44cd0*/  IMAD.MOV.U32 R237, RZ, RZ, R156 ;  /* 0x000000ffffed7224 */ /* 0x000fce00078e009c */
[----:B------:R-:W-:Y:S05]  /*44ce0*/  WARPSYNC.COLLECTIVE R234, `(.L_x_15198) ;  /* 0x00000000ea087348 */ /* 0x000fea0003c00000 */
[----:B------:R0:W1:Y:S02]  /*44cf0*/  SHFL.BFLY P1, R235, R237, R236, R239 ;  /* 0x0c0000ecedeb7389 */ /* 0x00006400000200ef */
[----:B01----:R-:W-:Y:S05]  /*44d00*/  ENDCOLLECTIVE ;  /* 0x000000000000791b */ /* 0x003fea0003800000 */
.L_x_15198:
[----:B------:R-:W-:Y:S05]  /*44d10*/  BRA `(.L_x_15199) ;  /* 0xffffffd000c47947 */ /* 0x000fea000383ffff */
.L_x_15200:
        /* <DEDUP_REMOVED lines=14> */
.L_x_88445:


//--------------------- .text._ZN10layer_norm13ln_fwd_kernelINS_13Kernel_traitsI6__halfS2_S2_S2_fjLj2560ELj1ELj4ELj1ELj16ENS_18Kernel_traits_baseILj2560ES2_S2_S2_S2_fjLj128EEEEELb1ELb1ELb1ELb0EEEvNS_9FwdParamsE --------------------------
	.section	.text._ZN10layer_norm13ln_fwd_kernelINS_13Kernel_traitsI6__halfS2_S2_S2_fjLj2560ELj1ELj4ELj1ELj16ENS_18Kernel_traits_baseILj2560ES2_S2_S2_S2_fjLj128EEEEELb1ELb1ELb1ELb0EEEvNS_9FwdParamsE,"ax",@progbits
	.align	128
        .global         _ZN10layer_norm13ln_fwd_kernelINS_13Kernel_traitsI6__halfS2_S2_S2_fjLj2560ELj1ELj4ELj1ELj16ENS_18Kernel_traits_baseILj2560ES2_S2_S2_S2_fjLj128EEEEELb1ELb1ELb1ELb0EEEvNS_9FwdParamsE
        .type           _ZN10layer_norm13ln_fwd_kernelINS_13Kernel_traitsI6__halfS2_S2_S2_fjLj2560ELj1ELj4ELj1ELj16ENS_18Kernel_traits_baseILj2560ES2_S2_S2_S2_fjLj128EEEEELb1ELb1ELb1ELb0EEEvNS_9FwdParamsE,@function
        .size           _ZN10layer_norm13ln_fwd_kernelINS_13Kernel_traitsI6__halfS2_S2_S2_fjLj2560ELj1ELj4ELj1ELj16ENS_18Kernel_traits_baseILj2560ES2_S2_S2_S2_fjLj128EEEEELb1ELb1ELb1ELb0EEEvNS_9FwdParamsE,(.L_x_88446 - _ZN10layer_norm13ln_fwd_kernelINS_13Kernel_traitsI6__halfS2_S2_S2_fjLj2560ELj1ELj4ELj1ELj16ENS_18Kernel_traits_baseILj2560ES2_S2_S2_S2_fjLj128EEEEELb1ELb1ELb1ELb0EEEvNS_9FwdParamsE)
        .other          _ZN10layer_norm13ln_fwd_kernelINS_13Kernel_traitsI6__halfS2_S2_S2_fjLj2560ELj1ELj4ELj1ELj16ENS_18Kernel_traits_baseILj2560ES2_S2_S2_S2_fjLj128EEEEELb1ELb1ELb1ELb0EEEvNS_9FwdParamsE,@"STO_CUDA_ENTRY STV_DEFAULT"
_ZN10layer_norm13ln_fwd_kernelINS_13Kernel_traitsI6__halfS2_S2_S2_fjLj2560ELj1ELj4ELj1ELj16ENS_18Kernel_traits_baseILj2560ES2_S2_S2_S2_fjLj128EEEEELb1ELb1ELb1ELb0EEEvNS_9FwdParamsE:
.text._ZN10layer_norm13ln_fwd_kernelINS_13Kernel_traitsI6__halfS2_S2_S2_fjLj2560ELj1ELj4ELj1ELj16ENS_18Kernel_traits_baseILj2560ES2_S2_S2_S2_fjLj128EEEEELb1ELb1ELb1ELb0EEEvNS_9FwdParamsE:
        /* <DEDUP_REMOVED lines=142> */
.L_x_15202:
        /* <DEDUP_REMOVED lines=127> */
.L_x_15203:
[----:B------:R-:W-:Y:S05]  /*10d0*/  BSYNC.RECONVERGENT B0 ;  /* 0x0000000000007941 */ /* 0x000fea0003800200 */
.L_x_15201:
        /* <DEDUP_REMOVED lines=11> */
[----:B------:R-:W-:Y:S01]  /*1190*/  HFMA2 R224, -RZ, RZ, 0, 0 ;  /* 0x00000000ffe07431 */ /* 0x000fe200000001ff */
[----:B------:R-:W-:Y:S01]  /*11a0*/  UIADD3 UR11, UPT, UPT, UR5, -0x126145ec, URZ ;  /* 0xed9eba14050b7890 */ /* 0x000fe2000fffe0ff */
[----:B------:R-:W-:Y:S01]  /*11b0*/  LOP3.LUT R227, R0, 0x3, RZ, 0xc0, !PT ;  /* 0x0000000300e37812 */ /* 0x000fe200078ec0ff */
[----:B------:R-:W-:Y:S02]  /*11c0*/  UIADD3 UR12, UPT, UPT, UR4, -0x4ab325aa, URZ ;  /* 0xb54cda56040c7890 */ /* 0x000fe4000fffe0ff */
[----:B------:R-:W-:Y:S02]  /*11d0*/  UIADD3 UR14, UPT, UPT, UR5, 0x1fd5c5a3, URZ ;  /* 0x1fd5c5a3050e7890 */ /* 0x000fe4000fffe0ff */
[----:B------:R-:W-:-:S02]  /*11e0*/  UIADD3 UR15, UPT, UPT, UR5, -0x24c28bd8, URZ ;  /* 0xdb3d7428050f7890 */ /* 0x000fc4000fffe0ff */
[----:B------:R-:W-:Y:S02]  /*11f0*/  UIADD3 UR16, UPT, UPT, UR5, -0x695add53, URZ ;  /* 0x96a522ad05107890 */ /* 0x000fe4000fffe0ff */
[----:B------:R-:W-:Y:S01]  /*1200*/  UIADD3 UR17, UPT, UPT, UR4, -0x700cb87f, URZ ;  /* 0x8ff3478104117890 */ /* 0x000fe2000fffe0ff */
[----:B------:R-:W1:Y:S01]  /*1210*/  LDCU.U8 UR13, c[0x0][0x410] ;  /* 0x00008200ff0d77ac */ /* 0x000e620008000000 */
[----:B0-----:R-:W-:Y:S01]  /*1220*/  IMAD R225, R2, UR9, R225 ;  /* 0x0000000902e17c24 */ /* 0x001fe2000f8e02e1 */
[----:B------:R-:W-:Y:S01]  /*1230*/  UIADD3 UR9, UPT, UPT, UR5, -0x4498517b, URZ ;  /* 0xbb67ae8505097890 */ /* 0x000fe2000fffe0ff */
[----:B------:R-:W-:-:S04]  /*1240*/  IMAD.HI.U32 R2, R230, -0x2daee0ad, RZ ;  /* 0xd2511f53e6027827 */ /* 0x000fc800078e00ff */
[----:B------:R-:W-:Y:S01]  /*1250*/  IMAD.HI.U32 R3, R225, -0x326172a9, RZ ;  /* 0xcd9e8d57e1037827 */ /* 0x000fe200078e00ff */
[----:B------:R-:W-:-:S03]  /*1260*/  LOP3.LUT R2, R2, UR5, RZ, 0x3c, !PT ;  /* 0x0000000502027c12 */ /* 0x000fc6000f8e3cff */
[----:B------:R-:W-:Y:S01]  /*1270*/  IMAD R5, R225, -0x326172a9, RZ ;  /* 0xcd9e8d57e1057824 */ /* 0x000fe200078e02ff */
[----:B------:R-:W-:Y:S01]  /*1280*/  LOP3.LUT R3, R226, UR4, R3, 0x96, !PT ;  /* 0x00000004e2037c12 */ /* 0x000fe2000f8e9603 */
[----:B------:R-:W-:-:S04]  /*1290*/  IMAD.HI.U32 R4, R2, -0x326172a9, RZ ;  /* 0xcd9e8d5702047827 */ /* 0x000fc800078e00ff */
[----:B------:R-:W-:Y:S01]  /*12a0*/  IMAD.HI.U32 R6, R3, -0x2daee0ad, RZ ;  /* 0xd2511f5303067827 */ /* 0x000fe200078e00ff */
[----:B------:R-:W-:Y:S01]  /*12b0*/  LOP3.LUT R4, R5, UR8, R4, 0x96, !PT ;  /* 0x0000000805047c12 */ /* 0x000fe2000f8e9604 */
[----:B------:R-:W-:Y:S02]  /*12c0*/  UIADD3 UR8, UPT, UPT, UR4, 0x3c6ef372, URZ ;  /* 0x3c6ef37204087890 */ /* 0x000fe4000fffe0ff */
[----:B------:R-:W-:Y:S01]  /*12d0*/  IMAD R8, R3, -0x2daee0ad, RZ ;  /* 0xd2511f5303087824 */ /* 0x000fe200078e02ff */
[----:B------:R-:W-:Y:S01]  /*12e0*/  LOP3.LUT R6, R7, UR9, R6, 0x96, !PT ;  /* 0x0000000907067c12 */ /* 0x000fe2000f8e9606 */
[----:B------:R-:W-:Y:S01]  /*12f0*/  UIADD3 UR9, UPT, UPT, UR5, 0x76cf5d0a, URZ ;  /* 0x76cf5d0a05097890 */ /* 0x000fe2000fffe0ff */
[----:B------:R-:W-:Y:S02]  /*1300*/  IMAD R3, R2, -0x326172a9, RZ ;  /* 0xcd9e8d5702037824 */ /* 0x000fe400078e02ff */
[----:B------:R-:W-:-:S04]  /*1310*/  IMAD.HI.U32 R5, R4, -0x2daee0ad, RZ ;  /* 0xd2511f5304057827 */ /* 0x000fc800078e00ff */
[----:B------:R-:W-:Y:S01]  /*1320*/  IMAD.HI.U32 R2, R6, -0x326172a9, RZ ;  /* 0xcd9e8d5706027827 */ /* 0x000fe200078e00ff */
[----:B------:R-:W-:Y:S01]  /*1330*/  LOP3.LUT R5, R8, UR9, R5, 0x96, !PT ;  /* 0x0000000908057c12 */ /* 0x000fe2000f8e9605 */
[----:B------:R-:W-:Y:S02]  /*1340*/  UIADD3 UR9, UPT, UPT, UR5, 0x32370b8f, URZ ;  /* 0x32370b8f05097890 */ /* 0x000fe4000fffe0ff */
[----:B------:R-:W-:Y:S01]  /*1350*/  IMAD R7, R4, -0x2daee0ad, RZ ;  /* 0xd2511f5304077824 */ /* 0x000fe200078e02ff */
[----:B------:R-:W-:Y:S01]  /*1360*/  LOP3.LUT R2, R3, UR8, R2, 0x96, !PT ;  /* 0x0000000803027c12 */ /* 0x000fe2000f8e9602 */
[----:B------:R-:W-:Y:S01]  /*1370*/  IMAD R6, R6, -0x326172a9, RZ ;  /* 0xcd9e8d5706067824 */ /* 0x000fe200078e02ff */
[----:B------:R-:W-:Y:S01]  /*1380*/  UIADD3 UR8, UPT, UPT, UR4, 0x78dde6e4, URZ ;  /* 0x78dde6e404087890 */ /* 0x000fe2000fffe0ff */
[----:B------:R-:W-:-:S04]  /*1390*/  IMAD.HI.U32 R3, R5, -0x326172a9, RZ ;  /* 0xcd9e8d5705037827 */ /* 0x000fc800078e00ff */
        /* <DEDUP_REMOVED lines=18> */
[----:B------:R-:W-:Y:S02]  /*14c0*/  UIADD3 UR10, UPT, UPT, UR4, -0xe443238, URZ ;  /* 0xf1bbcdc8040a7890 */ /* 0x000fe4000fffe0ff */
        /* <DEDUP_REMOVED lines=8> */
[----:B------:R-:W-:Y:S01]  /*1550*/  IMAD R4, R3, -0x326172a9, RZ ;  /* 0xcd9e8d5703047824 */ /* 0x000fe200078e02ff */
[----:B------:R-:W0:Y:S01]  /*1560*/  LDCU UR12, c[0x0][0x404] ;  /* 0x00008080ff0c77ac */ /* 0x000e220008000800 */
[----:B------:R-:W-:-:S04]  /*1570*/  IMAD.HI.U32 R3, R6, -0x326172a9, RZ ;  /* 0xcd9e8d5706037827 */ /* 0x000fc800078e00ff */
[----:B------:R-:W-:Y:S01]  /*1580*/  IMAD.HI.U32 R5, R2, -0x2daee0ad, RZ ;  /* 0xd2511f5302057827 */ /* 0x000fe200078e00ff */
[----:B------:R-:W-:Y:S01]  /*1590*/  LOP3.LUT R3, R4, UR8, R3, 0x96, !PT ;  /* 0x0000000804037c12 */ /* 0x000fe2000f8e9603 */
[----:B------:R-:W2:Y:S02]  /*15a0*/  LDCU.64 UR8, c[0x0][0x408] ;  /* 0x00008100ff0877ac */ /* 0x000ea40008000a00 */
[----:B------:R-:W-:Y:S01]  /*15b0*/  IMAD R9, R2, -0x2daee0ad, RZ ;  /* 0xd2511f5302097824 */ /* 0x000fe200078e02ff */
[----:B------:R-:W-:Y:S01]  /*15c0*/  LOP3.LUT R5, R8, UR14, R5, 0x96, !PT ;  /* 0x0000000e08057c12 */ /* 0x000fe2000f8e9605 */
[----:B------:R-:W-:Y:S01]  /*15d0*/  IMAD R7, R6, -0x326172a9, RZ ;  /* 0xcd9e8d5706077824 */ /* 0x000fe200078e02ff */
[----:B------:R-:W3:Y:S01]  /*15e0*/  LDCU UR14, c[0x0][0x448] ;  /* 0x00008900ff0e77ac */ /* 0x000ee20008000800 */
[----:B------:R-:W-:-:S04]  /*15f0*/  IMAD.HI.U32 R4, R3, -0x2daee0ad, RZ ;  /* 0xd2511f5303047827 */ /* 0x000fc800078e00ff */
[----:B------:R-:W-:Y:S01]  /*1600*/  IMAD.HI.U32 R2, R5, -0x326172a9, RZ ;  /* 0xcd9e8d5705027827 */ /* 0x000fe200078e00ff */
[----:B------:R-:W-:-:S03]  /*1610*/  LOP3.LUT R4, R9, UR15, R4, 0x96, !PT ;  /* 0x0000000f09047c12 */ /* 0x000fc6000f8e9604 */
[----:B------:R-:W-:Y:S01]  /*1620*/  IMAD R3, R3, -0x2daee0ad, RZ ;  /* 0xd2511f5303037824 */ /* 0x000fe200078e02ff */
[----:B------:R-:W-:Y:S01]  /*1630*/  LOP3.LUT R2, R7, UR10, R2, 0x96, !PT ;  /* 0x0000000a07027c12 */ /* 0x000fe2000f8e9602 */
[----:B------:R-:W-:Y:S01]  /*1640*/  IMAD R6, R5, -0x326172a9, RZ ;  /* 0xcd9e8d5705067824 */ /* 0x000fe200078e02ff */
[----:B------:R-:W4:Y:S01]  /*1650*/  LDCU.64 UR10, c[0x0][0x3a0] ;  /* 0x00007400ff0a77ac */ /* 0x000f220008000a00 */
[----:B------:R-:W-:-:S04]  /*1660*/  IMAD.HI.U32 R223, R4, -0x326172a9, RZ ;  /* 0xcd9e8d5704df7827 */ /* 0x000fc800078e00ff */
[----:B------:R-:W-:Y:S01]  /*1670*/  IMAD.HI.U32 R222, R2, -0x2daee0ad, RZ ;  /* 0xd2511f5302de7827 */ /* 0x000fe200078e00ff */
[----:B------:R-:W-:-:S03]  /*1680*/  LOP3.LUT R223, R6, UR17, R223, 0x96, !PT ;  /* 0x0000001106df7c12 */ /* 0x000fc6000f8e96df */
[----:B------:R-:W-:Y:S01]  /*1690*/  IMAD R228, R4, -0x326172a9, RZ ;  /* 0xcd9e8d5704e47824 */ /* 0x000fe200078e02ff */
[----:B------:R-:W-:Y:S01]  /*16a0*/  LOP3.LUT R222, R3, UR16, R222, 0x96, !PT ;  /* 0x0000001003de7c12 */ /* 0x000fe2000f8e96de */
[----:B0123--:R-:W-:-:S07]  /*16b0*/  IMAD R232, R2, -0x2daee0ad, RZ ;  /* 0xd2511f5302e87824 */ /* 0x00ffce00078e02ff */
.L_x_16405:
[----:B------:R-:W0:Y:S08]  /*16c0*/  LDC.64 R160, c[0x0][0x3f0] ;  /* 0x0000fc00ffa07b82 */ /* 0x000e300000000a00 */
[----:B------:R-:W1:Y:S01]  /*16d0*/  LDC R234, c[0x0][0x388] ;  /* 0x0000e200ffea7b82 */ /* 0x000e620000000800 */
[C---:B0-----:R-:W-:Y:S01]  /*16e0*/  IMAD.WIDE R162, R229.reuse, 0x4, R160 ;  /* 0x00000004e5a27825 */ /* 0x041fe200078e02a0 */
[----:B------:R-:W0:Y:S06]  /*16f0*/  S2R R238, SR_TID.X ;  /* 0x0000000000ee7919 */ /* 0x000e2c0000002100 */
[----:B------:R-:W2:Y:S01]  /*1700*/  LDC.64 R160, c[0x0][0x3f8] ;  /* 0x0000fe00ffa07b82 */ /* 0x000ea20000000a00 */
[----:B------:R-:W3:Y:S01]  /*1710*/  LDG.E R237, desc[UR6][R162.64] ;  /* 0x00000006a2ed7981 */ /* 0x000ee2000c1e1900 */
[----:B------:R-:W-:Y:S01]  /*1720*/  ISETP.GE.U32.AND P5, PT, R176, 0x20, PT ;  /* 0x00000020b000780c */ /* 0x000fe20003fa6070 */
[----:B-1----:R-:W-:-:S05]  /*1730*/  IMAD R235, R229, R234, RZ ;  /* 0x000000eae5eb7224 */ /* 0x002fca00078e02ff */
[----:B------:R-:W-:Y:S01]  /*1740*/  SHF.R.S32.HI R236, RZ, 0x1f, R235 ;  /* 0x0000001fffec7819 */ /* 0x000fe200000114eb */
[----:B------:R-:W-:Y:S03]  /*1750*/  BSSY.RECONVERGENT B0, `(.L_x_15204) ;  /* 0x0000706000007945 */ /* 0x000fe60003800200 */
[----:B------:R-:W-:Y:S01]  /*1760*/  LEA.HI R236, R236, R235, RZ, 0x3 ;  /* 0x000000ebecec7211 */ /* 0x000fe200078f18ff */
[----:B--2---:R-:W-:-:S05]  /*1770*/  IMAD.WIDE R160, R229, 0x4, R160 ;  /* 0x00000004e5a07825 */ /* 0x004fca00078e02a0 */
[----:B-----5:R0:W5:Y:S01]  /*1780*/  LDG.E R233, desc[UR6][R160.64] ;  /* 0x00000006a0e97981 */ /* 0x020162000c1e1900 */
[----:B------:R-:W-:Y:S01]  /*1790*/  IMAD.MOV.U32 R235, RZ, RZ, RZ ;  /* 0x000000ffffeb7224 */ /* 0x000fe200078e00ff */
[----:B0-----:R-:W-:-:S04]  /*17a0*/  LOP3.LUT R161, R238, 0x1f, RZ, 0xc0, !PT ;  /* 0x0000001feea17812 */ /* 0x001fc800078ec0ff */
[----:B------:R-:W-:Y:S02]  /*17b0*/  LEA.HI.SX32 R236, R236, R161, 0x1d ;  /* 0x000000a1ecec7211 */ /* 0x000fe400078feaff */
[----:B---3--:R-:W-:-:S13]  /*17c0*/  ISETP.GE.AND P0, PT, R237, 0x1, PT ;  /* 0x00000001ed00780c */ /* 0x008fda0003f06270 */
        /* <DEDUP_REMOVED lines=11> */
.L_x_15207:
[----:B----4-:R-:W-:Y:S05]  /*1880*/  BSYNC.RECONVERGENT B1 ;  /* 0x0000000000017941 */ /* 0x010fea0003800200 */
.L_x_15206:
        /* <DEDUP_REMOVED lines=28> */
.L_x_15213:
        /* <DEDUP_REMOVED lines=13> */
.L_x_15215:
[----:B------:R-:W-:Y:S05]  /*1b20*/  BSYNC.RECONVERGENT B3 ;  /* 0x0000000000037941 */ /* 0x000fea0003800200 */
.L_x_15214:
        /* <DEDUP_REMOVED lines=59> */
[----:B------:R-:W-:-:S07]  /*1ee0*/  IMAD.MOV.U32 R160, RZ, RZ, RZ ;  /* 0x000000ffffa07224 */ /* 0x000fce00078e00ff */
.L_x_15212:
[----:B------:R-:W-:Y:S05]  /*1ef0*/  BSYNC.RECONVERGENT B2 ;  /* 0x0000000000027941 */ /* 0x000fea0003800200 */
.L_x_15211:
[----:B------:R-:W-:Y:S01]  /*1f00*/  HFMA2 R168, -RZ, RZ, 0.1171875, 0 ;  /* 0x2f800000ffa87431 */ /* 0x000fe200000001ff */
[----:B------:R-:W-:Y:S01]  /*1f10*/  I2FP.F32.U32 R161, R161 ;  /* 0x000000a100a17245 */ /* 0x000fe20000201000 */
[----:B-----5:R-:W-:Y:S02]  /*1f20*/  HADD2.F32 R162, -RZ, R36.H0_H0 ;  /* 0x20000024ffa27230 */ /* 0x020fe40000004100 */
[----:B------:R-:W-:-:S03]  /*1f30*/  HADD2.F32 R175, -RZ, R148.H0_H0 ;  /* 0x20000094ffaf7230 */ /* 0x000fc60000004100 */
[----:B------:R-:W-:Y:S01]  /*1f40*/  FMUL.FTZ R162, R162, UR9 ;  /* 0x00000009a2a27c20 */ /* 0x000fe20008410000 */
[----:B------:R-:W-:-:S03]  /*1f50*/  FFMA.FTZ R161, R161, R168, 1.1641532182693481445e-10 ;  /* 0x2f000000a1a17423 */ /* 0x000fc600000100a8 */
[----:B------:R-:W-:Y:S02]  /*1f60*/  FMUL.FTZ R162, R162, UR8 ;  /* 0x00000008a2a27c20 */ /* 0x000fe40008410000 */
[----:B------:R-:W-:Y:S01]  /*1f70*/  FSETP.GTU.FTZ.AND P2, PT, R161, UR12, PT ;  /* 0x0000000ca1007c0b */ /* 0x000fe2000bf5c000 */
[----:B------:R-:W-:-:S03]  /*1f80*/  HADD2.F32 R161, -RZ, R32.H0_H0 ;  /* 0x20000020ffa17230 */ /* 0x000fc60000004100 */
[----:B------:R-:W-:Y:S02]  /*1f90*/  FSEL R162, R162, RZ, !P2 ;  /* 0x000000ffa2a27208 */ /* 0x000fe40005000000 */
[----:B------:R-:W-:-:S03]  /*1fa0*/  SEL R221, RZ, 0x1, P2 ;  /* 0x00000001ffdd7807 */ /* 0x000fc60001000000 */
[----:B------:R-:W-:-:S07]  /*1fb0*/  FFMA.FTZ R175, R162, R175, R161 ;  /* 0x000000afa2af7223 */ /* 0x000fce00000100a1 */
.L_x_15210:
[----:B------:R-:W-:Y:S05]  /*1fc0*/  BSYNC.RECONVERGENT B1 ;  /* 0x0000000000017941 */ /* 0x000fea0003800200 */
.L_x_15209:
        /* <DEDUP_REMOVED lines=22> */
.L_x_15220:
        /* <DEDUP_REMOVED lines=13> */
.L_x_15222:
[----:B------:R-:W-:Y:S05]  /*2200*/  BSYNC.RECONVERGENT B3 ;  /* 0x0000000000037941 */ /* 0x000fea0003800200 */
.L_x_15221:
        /* <DEDUP_REMOVED lines=59> */
[----:B------:R-:W-:-:S07]  /*25c0*/  IMAD.MOV.U32 R162, RZ, RZ, R238 ;  /* 0x000000ffffa27224 */ /* 0x000fce00078e00ee */
.L_x_15219:
[----:B------:R-:W-:Y:S05]  /*25d0*/  BSYNC.RECONVERGENT B2 ;  /* 0x0000000000027941 */ /* 0x000fea0003800200 */
.L_x_15218:
[----:B------:R-:W-:Y:S01]  /*25e0*/  I2FP.F32.U32 R160, R162 ;  /* 0x000000a200a07245 */ /* 0x000fe20000201000 */
[----:B-----5:R-:W-:Y:S02]  /*25f0*/  HADD2.F32 R162, -RZ, R36.H1_H1 ;  /* 0x30000024ffa27230 */ /* 0x020fe40000004100 */
[----:B------:R-:W-:Y:S02]  /*2600*/  IMAD.MOV.U32 R163, RZ, RZ, 0x2f800000 ;  /* 0x2f800000ffa37424 */ /* 0x000fe400078e00ff */
[----:B------:R-:W-:Y:S02]  /*2610*/  HADD2.F32 R169, -RZ, R32.H1_H1 ;  /* 0x30000020ffa97230 */ /* 0x000fe40000004100 */
[----:B------:R-:W-:Y:S01]  /*2620*/  FMUL.FTZ R162, R162, UR9 ;  /* 0x00000009a2a27c20 */ /* 0x000fe20008410000 */
[----:B------:R-:W-:Y:S01]  /*2630*/  FFMA.FTZ R160, R160, R163, 1.1641532182693481445e-10 ;  /* 0x2f000000a0a07423 */ /* 0x000fe200000100a3 */
[----:B------:R-:W-:Y:S02]  /*2640*/  HADD2.F32 R163, -RZ, R148.H1_H1 ;  /* 0x30000094ffa37230 */ /* 0x000fe40000004100 */
[----:B------:R-:W-:-:S02]  /*2650*/  FMUL.FTZ R162, R162, UR8 ;  /* 0x00000008a2a27c20 */ /* 0x000fc40008410000 */
[----:B------:R-:W-:-:S04]  /*2660*/  FSETP.GTU.FTZ.AND P2, PT, R160, UR12, PT ;  /* 0x0000000ca0007c0b */ /* 0x000fc8000bf5c000 */
[----:B------:R-:W-:Y:S02]  /*2670*/  FSEL R162, R162, RZ, !P2 ;  /* 0x000000ffa2a27208 */ /* 0x000fe40005000000 */
[----:B------:R-:W-:-:S03]  /*2680*/  SEL R220, RZ, 0x1, P2 ;  /* 0x00000001ffdc7807 */ /* 0x000fc60001000000 */
[----:B------:R-:W-:-:S07]  /*2690*/  FFMA.FTZ R174, R162, R163, R169 ;  /* 0x000000a3a2ae7223 */ /* 0x000fce00000100a9 */
.L_x_15217:
[----:B------:R-:W-:Y:S05]  /*26a0*/  BSYNC.RECONVERGENT B1 ;  /* 0x0000000000017941 */ /* 0x000fea0003800200 */
.L_x_15216:
        /* <DEDUP_REMOVED lines=22> */
.L_x_15227:
        /* <DEDUP_REMOVED lines=13> */
.L_x_15229:
[----:B------:R-:W-:Y:S05]  /*28e0*/  BSYNC.RECONVERGENT B3 ;  /* 0x0000000000037941 */ /* 0x000fea0003800200 */
.L_x_15228:
        /* <DEDUP_REMOVED lines=60> */
.L_x_15226:
[----:B------:R-:W-:Y:S05]  /*2cb0*/  BSYNC.RECONVERGENT B2 ;  /* 0x0000000000027941 */ /* 0x000fea0003800200 */
.L_x_15225:
[----:B------:R-:W-:Y:S01]  /*2cc0*/  I2FP.F32.U32 R161, R162 ;  /* 0x000000a200a17245 */ /* 0x000fe20000201000 */
[----:B-----5:R-:W-:Y:S02]  /*2cd0*/  HADD2.F32 R162, -RZ, R37.H0_H0 ;  /* 0x20000025ffa27230 */ /* 0x020fe40000004100 */
[----:B------:R-:W-:Y:S02]  /*2ce0*/  IMAD.MOV.U32 R168, RZ, RZ, 0x2f800000 ;  /* 0x2f800000ffa87424 */ /* 0x000fe400078e00ff */
[----:B------:R-:W-:Y:S02]  /*2cf0*/  HADD2.F32 R173, -RZ, R149.H0_H0 ;  /* 0x20000095ffad7230 */ /* 0x000fe40000004100 */
        /* <DEDUP_REMOVED lines=8> */
.L_x_15224:
[----:B------:R-:W-:Y:S05]  /*2d80*/  BSYNC.RECONVERGENT B1 ;  /* 0x0000000000017941 */ /* 0x000fea0003800200 */
.L_x_15223:
        /* <DEDUP_REMOVED lines=22> */
.L_x_15234:
        /* <DEDUP_REMOVED lines=13> */
.L_x_15236:
[----:B------:R-:W-:Y:S05]  /*2fc0*/  BSYNC.RECONVERGENT B3 ;  /* 0x0000000000037941 */ /* 0x000fea0003800200 */
.L_x_15235:
        /* <DEDUP_REMOVED lines=57> */
[----:B------:R-:W-:Y:S01]  /*3360*/  IMAD.MOV.U32 R232, RZ, RZ, R160 ;  /* 0x000000ffffe87224 */ /* 0x000fe200078e00a0 */
[----:B------:R-:W-:Y:S01]  /*3370*/  LOP3.LUT R222, R222, UR16, R161, 0x96, !PT ;  /* 0x00000010dede7c12 */ /* 0x000fe2000f8e96a1 */
[----:B------:R-:W-:Y:S02]  /*3380*/  HFMA2 R161, -RZ, RZ, 0, 0 ;  /* 0x00000000ffa17431 */ /* 0x000fe400000001ff */
[----:B------:R-:W-:-:S07]  /*3390*/  IMAD.MOV.U32 R162, RZ, RZ, R238 ;  /* 0x000000ffffa27224 */ /* 0x000fce00078e00ee */
.L_x_15233:
[----:B------:R-:W-:Y:S05]  /*33a0*/  BSYNC.RECONVERGENT B2 ;  /* 0x0000000000027941 */ /* 0x000fea0003800200 */
.L_x_15232:
        /* <DEDUP_REMOVED lines=12> */
.L_x_15231:
[----:B------:R-:W-:Y:S05]  /*3470*/  BSYNC.RECONVERGENT B1 ;  /* 0x0000000000017941 */ /* 0x000fea0003800200 */
.L_x_15230:
        /* <DEDUP_REMOVED lines=22> */
.L_x_15241:
        /* <DEDUP_REMOVED lines=13> */
.L_x_15243:
[----:B------:R-:W-:Y:S05]  /*36b0*/  BSYNC.RECONVERGENT B3 ;  /* 0x0000000000037941 */ /* 0x000fea0003800200 */
.L_x_15242:
        /* <DEDUP_REMOVED lines=60> */
.L_x_15240:
[----:B------:R-:W-:Y:S05]  /*3a80*/  BSYNC.RECONVERGENT B2 ;  /* 0x0000000000027941 */ /* 0x000fea0003800200 */
.L_x_15239:
        /* <DEDUP_REMOVED lines=12> */
.L_x_15238:
[----:B------:R-:W-:Y:S05]  /*3b50*/  BSYNC.RECONVERGENT B1 ;  /* 0x0000000000017941 */ /* 0x000fea0003800200 */
.L_x_15237:
        /* <DEDUP_REMOVED lines=22> */
.L_x_15248:
        /* <DEDUP_REMOVED lines=13> */
.L_x_15250:
[----:B------:R-:W-:Y:S05]  /*3d90*/  BSYNC.RECONVERGENT B3 ;  /* 0x0000000000037941 */ /* 0x000fea0003800200 */
.L_x_15249:
        /* <DEDUP_REMOVED lines=61> */
.L_x_15247:
[----:B------:R-:W-:Y:S05]  /*4170*/  BSYNC.RECONVERGENT B2 ;  /* 0x0000000000027941 */ /* 0x000fea0003800200 */
.L_x_15246:
        /* <DEDUP_REMOVED lines=12> */
.L_x_15245:
[----:B------:R-:W-:Y:S05]  /*4240*/  BSYNC.RECONVERGENT B1 ;  /* 0x0000000000017941 */ /* 0x000fea0003800200 */
.L_x_15244:
        /* <DEDUP_REMOVED lines=22> */
.L_x_15255:
        /* <DEDUP_REMOVED lines=13> */
.L_x_15257:
[----:B------:R-:W-:Y:S05]  /*4480*/  BSYNC.RECONVERGENT B3 ;  /* 0x0000000000037941 */ /* 0x000fea0003800200 */
.L_x_15256:
        /* <DEDUP_REMOVED lines=55> */
[----:B------:R-:W-:Y:S01]  /*4800*/  UIADD3 UR15, UPT, UPT, UR5, -0x695add53, URZ ;  /* 0x96a522ad050f7890 */ /* 0x000fe2000fffe0ff */
[----:B------:R-:W-:Y:S01]  /*4810*/  MOV R162, R232 ;  /* 0x000000e800a27202 */ /* 0x000fe20000000f00 */
[----:B------:R-:W-:Y:S02]  /*4820*/  IMAD.MOV.U32 R228, RZ, RZ, R160 ;  /* 0x000000ffffe47224 */ /* 0x000fe400078e00a0 */
[----:B------:R-:W-:Y:S02]  /*4830*/  IMAD.MOV.U32 R160, RZ, RZ, RZ ;  /* 0x000000ffffa07224 */ /* 0x000fe400078e00ff */
[----:B------:R-:W-:-:S07]  /*4840*/  LOP3.LUT R222, R222, UR15, R247, 0x96, !PT ;  /* 0x0000000fdede7c12 */ /* 0x000fce000f8e96f7 */
.L_x_15254:
[----:B------:R-:W-:Y:S05]  /*4850*/  BSYNC.RECONVERGENT B2 ;  /* 0x0000000000027941 */ /* 0x000fea0003800200 */
.L_x_15253:
        /* <DEDUP_REMOVED lines=12> */
.L_x_15252:
[----:B------:R-:W-:Y:S05]  /*4920*/  BSYNC.RECONVERGENT B1 ;  /* 0x0000000000017941 */ /* 0x000fea0003800200 */
.L_x_15251:
        /* <DEDUP_REMOVED lines=22> */
.L_x_15262:
        /* <DEDUP_REMOVED lines=13> */
.L_x_15264:
[----:B------:R-:W-:Y:S05]  /*4b60*/  BSYNC.RECONVERGENT B3 ;  /* 0x0000000000037941 */ /* 0x000fea0003800200 */
.L_x_15263:
        /* <DEDUP_REMOVED lines=58> */
[----:B------:R-:W-:-:S04]  /*4f10*/  IMAD.MOV.U32 R161, RZ, RZ, R246 ;  /* 0x000000ffffa17224 */ /* 0x000fc800078e00f6 */
[----:B------:R-:W-:-:S07]  /*4f20*/  LOP3.LUT R222, R222, UR15, R239, 0x96, !PT ;  /* 0x0000000fdede7c12 */ /* 0x000fce000f8e96ef */
.L_x_15261:
[----:B------:R-:W-:Y:S05]  /*4f30*/  BSYNC.RECONVERGENT B2 ;  /* 0x0000000000027941 */ /* 0x000fea0003800200 */
.L_x_15260:
[----:B------:R-:W-:Y:S01]  /*4f40*/  I2FP.F32.U32 R160, R161 ;  /* 0x000000a100a07245 */ /* 0x000fe20000201000 */
[----:B------:R-:W-:Y:S02]  /*4f50*/  HFMA2 R161, -RZ, RZ, 0.1171875, 0 ;  /* 0x2f800000ffa17431 */ /* 0x000fe400000001ff */
[----:B------:R-:W-:-:S03]  /*4f60*/  HADD2.F32 R168, -RZ, R151.H1_H1 ;  /* 0x30000097ffa87230 */ /* 0x000fc60000004100 */
[----:B------:R-:W-:Y:S01]  /*4f70*/  FFMA.FTZ R160, R160, R161, 1.1641532182693481445e-10 ;  /* 0x2f000000a0a07423 */ /* 0x000fe200000100a1 */
[----:B-----5:R-:W-:-:S04]  /*4f80*/  HADD2.F32 R161, -RZ, R39.H1_H1 ;  /* 0x30000027ffa17230 */ /* 0x020fc80000004100 */
[----:B------:R-:W-:Y:S01]  /*4f90*/  FSETP.GTU.FTZ.AND P1, PT, R160, UR12, PT ;  /* 0x0000000ca0007c0b */ /* 0x000fe2000bf3c000 */
[----:B------:R-:W-:Y:S01]  /*4fa0*/  FMUL.FTZ R161, R161, UR9 ;  /* 0x00000009a1a17c20 */ /* 0x000fe20008410000 */
[----:B------:R-:W-:Y:S02]  /*4fb0*/  HADD2.F32 R160, -RZ, R35.H1_H1 ;  /* 0x30000023ffa07230 */ /* 0x000fe40000004100 */
[----:B------:R-:W-:Y:S01]  /*4fc0*/  SEL R214, RZ, 0x1, P1 ;  /* 0x00000001ffd67807 */ /* 0x000fe20000800000 */
[----:B------:R-:W-:-:S05]  /*4fd0*/  FMUL.FTZ R161, R161, UR8 ;  /* 0x00000008a1a17c20 */ /* 0x000fca0008410000 */
[----:B------:R-:W-:-:S05]  /*4fe0*/  FSEL R161, R161, RZ, !P1 ;  /* 0x000000ffa1a17208 */ /* 0x000fca0004800000 */
[----:B------:R-:W-:-:S07]  /*4ff0*/  FFMA.FTZ R168, R161, R168, R160 ;  /* 0x000000a8a1a87223 */ /* 0x000fce00000100a0 */
.L_x_15259:
[----:B------:R-:W-:Y:S05]  /*5000*/  BSYNC.RECONVERGENT B1 ;  /* 0x0000000000017941 */ /* 0x000fea0003800200 */
.L_x_15258:
[----:B------:R-:W-:Y:S02]  /*5010*/  F2FP.F16.F32.PACK_AB R163, RZ, R168 ;  /* 0x000000a8ffa3723e */ /* 0x000fe400000000ff */
[----:B------:R-:W-:Y:S02]  /*5020*/  PRMT R162, R244, 0x5410, R245 ;  /* 0x00005410f4a27816 */ /* 0x000fe400000000f5 */
[----:B------:R-:W-:Y:S02]  /*5030*/  PRMT R161, R243, 0x5410, R242 ;  /* 0x00005410f3a17816 */ /* 0x000fe400000000f2 */
[----:B------:R-:W-:Y:S02]  /*5040*/  PRMT R160, R241, 0x5410, R240 ;  /* 0x00005410f1a07816 */ /* 0x000fe400000000f0 */
[----:B------:R-:W-:Y:S01]  /*5050*/  PRMT R163, R232, 0x5410, R163 ;  /* 0x00005410e8a37816 */ /* 0x000fe200000000a3 */
[----:B------:R-:W-:Y:S06]  /*5060*/  BRA `(.L_x_15265) ;  /* 0x00000034005c7947 */ /* 0x000fec0003800000 */
.L_x_15208:
        /* <DEDUP_REMOVED lines=21> */
.L_x_15270:
        /* <DEDUP_REMOVED lines=13> */
.L_x_15272:
[----:B------:R-:W-:Y:S05]  /*5290*/  BSYNC.RECONVERGENT B3 ;  /* 0x0000000000037941 */ /* 0x000fea0003800200 */
.L_x_15271:
        /* <DEDUP_REMOVED lines=60> */
.L_x_15269:
[----:B------:R-:W-:Y:S05]  /*5660*/  BSYNC.RECONVERGENT B2 ;  /* 0x0000000000027941 */ /* 0x000fea0003800200 */
.L_x_15268:
        /* <DEDUP_REMOVED lines=10> */
[----:B------:R-:W-:-:S07]  /*5710*/  FMUL.FTZ R175, R175, R162 ;  /* 0x000000a2afaf7220 */ /* 0x000fce0000410000 */
.L_x_15267:
[----:B------:R-:W-:Y:S05]  /*5720*/  BSYNC.RECONVERGENT B1 ;  /* 0x0000000000017941 */ /* 0x000fea0003800200 */
.L_x_15266:
        /* <DEDUP_REMOVED lines=18> */
.L_x_15277:
        /* <DEDUP_REMOVED lines=13> */
.L_x_15279:
[----:B------:R-:W-:Y:S05]  /*5920*/  BSYNC.RECONVERGENT B3 ;  /* 0x0000000000037941 */ /* 0x000fea0003800200 */
.L_x_15278:
        /* <DEDUP_REMOVED lines=55> */
[----:B------:R-:W-:Y:S02]  /*5ca0*/  MOV R228, R162 ;  /* 0x000000a200e47202 */ /* 0x000fe40000000f00 */
[----:B------:R-:W-:Y:S01]  /*5cb0*/  LOP3.LUT R223, R168, UR15, R163, 0x96, !PT ;  /* 0x0000000fa8df7c12 */ /* 0x000fe2000f8e96a3 */
[----:B------:R-:W-:Y:S01]  /*5cc0*/  IMAD.MOV.U32 R162, RZ, RZ, R238 ;  /* 0x000000ffffa27224 */ /* 0x000fe200078e00ee */
[----:B------:R-:W-:Y:S01]  /*5cd0*/  LOP3.LUT R222, R222, UR16, R161, 0x96, !PT ;  /* 0x00000010dede7c12 */ /* 0x000fe2000f8e96a1 */
[----:B------:R-:W-:Y:S01]  /*5ce0*/  IMAD.MOV.U32 R161, RZ, RZ, RZ ;  /* 0x000000ffffa17224 */ /* 0x000fe200078e00ff */
[----:B------:R-:W-:-:S07]  /*5cf0*/  MOV R238, R160 ;  /* 0x000000a000ee7202 */ /* 0x000fce0000000f00 */
.L_x_15276:
[----:B------:R-:W-:Y:S05]  /*5d00*/  BSYNC.RECONVERGENT B2 ;  /* 0x0000000000027941 */ /* 0x000fea0003800200 */
.L_x_15275:
        /* <DEDUP_REMOVED lines=10> */
[----:B------:R-:W-:-:S07]  /*5db0*/  FMUL.FTZ R174, R174, R163 ;  /* 0x000000a3aeae7220 */ /* 0x000fce0000410000 */
.L_x_15274:
[----:B------:R-:W-:Y:S05]  /*5dc0*/  BSYNC.RECONVERGENT B1 ;  /* 0x0000000000017941 */ /* 0x000fea0003800200 */
.L_x_15273:
        /* <DEDUP_REMOVED lines=18> */
.L_x_15284:
        /* <DEDUP_REMOVED lines=13> */
.L_x_15286:
[----:B------:R-:W-:Y:S05]  /*5fc0*/  BSYNC.RECONVERGENT B3 ;  /* 0x0000000000037941 */ /* 0x000fea0003800200 */
.L_x_15285:
        /* <DEDUP_REMOVED lines=58> */
[----:B------:R-:W-:Y:S01]  /*6370*/  MOV R238, R160 ;  /* 0x000000a000ee7202 */ /* 0x000fe20000000f00 */
[----:B------:R-:W-:Y:S01]  /*6380*/  IMAD.MOV.U32 R160, RZ, RZ, RZ ;  /* 0x000000ffffa07224 */ /* 0x000fe200078e00ff */
[----:B------:R-:W-:-:S07]  /*6390*/  LOP3.LUT R222, R222, UR16, R161, 0x96, !PT ;  /* 0x00000010dede7c12 */ /* 0x000fce000f8e96a1 */
.L_x_15283:
[----:B------:R-:W-:Y:S05]  /*63a0*/  BSYNC.RECONVERGENT B2 ;  /* 0x0000000000027941 */ /* 0x000fea0003800200 */
.L_x_15282:
[----:B------:R-:W-:Y:S01]  /*63b0*/  I2FP.F32.U32 R161, R162 ;  /* 0x000000a200a17245 */ /* 0x000fe20000201000 */
[----:B------:R-:W-:Y:S02]  /*63c0*/  HFMA2 R162, -RZ, RZ, 0.1171875, 0 ;  /* 0x2f800000ffa27431 */ /* 0x000fe400000001ff */
        /* <DEDUP_REMOVED lines=9> */
.L_x_15281:
[----:B------:R-:W-:Y:S05]  /*6460*/  BSYNC.RECONVERGENT B1 ;  /* 0x0000000000017941 */ /* 0x000fea0003800200 */
.L_x_15280:
        /* <DEDUP_REMOVED lines=18> */
.L_x_15291:
        /* <DEDUP_REMOVED lines=13> */
.L_x_15293:
[----:B------:R-:W-:Y:S05]  /*6660*/  BSYNC.RECONVERGENT B3 ;  /* 0x0000000000037941 */ /* 0x000fea0003800200 */
.L_x_15292:
        /* <DEDUP_REMOVED lines=61> */
.L_x_15290:
[----:B------:R-:W-:Y:S05]  /*6a40*/  BSYNC.RECONVERGENT B2 ;  /* 0x0000000000027941 */ /* 0x000fea0003800200 */
.L_x_15289:
        /* <DEDUP_REMOVED lines=11> */
.L_x_15288:
[----:B------:R-:W-:Y:S05]  /*6b00*/  BSYNC.RECONVERGENT B1 ;  /* 0x0000000000017941 */ /* 0x000fea0003800200 */
.L_x_15287:
        /* <DEDUP_REMOVED lines=18> */
.L_x_15298:
        /* <DEDUP_REMOVED lines=13> */
.L_x_15300:
[----:B------:R-:W-:Y:S05]  /*6d00*/  BSYNC.RECONVERGENT B3 ;  /* 0x0000000000037941 */ /* 0x000fea0003800200 */
.L_x_15299:
        /* <DEDUP_REMOVED lines=61> */
.L_x_15297:
[----:B------:R-:W-:Y:S05]  /*70e0*/  BSYNC.RECONVERGENT B2 ;  /* 0x0000000000027941 */ /* 0x000fea0003800200 */
.L_x_15296:
        /* <DEDUP_REMOVED lines=11> */
.L_x_15295:
[----:B------:R-:W-:Y:S05]  /*71a0*/  BSYNC.RECONVERGENT B1 ;  /* 0x0000000000017941 */ /* 0x000fea0003800200 */
.L_x_15294:
        /* <DEDUP_REMOVED lines=18> */
.L_x_15305:
        /* <DEDUP_REMOVED lines=13> */
.L_x_15307:
[----:B------:R-:W-:Y:S05]  /*73a0*/  BSYNC.RECONVERGENT B3 ;  /* 0x0000000000037941 */ /* 0x000fea0003800200 */
.L_x_15306:
        /* <DEDUP_REMOVED lines=61> */
.L_x_15304:
[----:B------:R-:W-:Y:S05]  /*7780*/  BSYNC.RECONVERGENT B2 ;  /* 0x0000000000027941 */ /* 0x000fea0003800200 */
.L_x_15303:
        /* <DEDUP_REMOVED lines=11> */
.L_x_15302:
[----:B------:R-:W-:Y:S05]  /*7840*/  BSYNC.RECONVERGENT B1 ;  /* 0x0000000000017941 */ /* 0x000fea0003800200 */
.L_x_15301:
        /* <DEDUP_REMOVED lines=18> */
.L_x_15312:
        /* <DEDUP_REMOVED lines=13> */
.L_x_15314:
[----:B------:R-:W-:Y:S05]  /*7a40*/  BSYNC.RECONVERGENT B3 ;  /* 0x0000000000037941 */ /* 0x000fea0003800200 */
.L_x_15313:
        /* <DEDUP_REMOVED lines=56> */
[----:B------:R-:W-:-:S03]  /*7dd0*/  MOV R228, R162 ;  /* 0x000000a200e47202 */ /* 0x000fc60000000f00 */
[----:B------:R-:W-:Y:S01]  /*7de0*/  IMAD.MOV.U32 R162, RZ, RZ, R238 ;  /* 0x000000ffffa27224 */ /* 0x000fe200078e00ee */
[----:B------:R-:W-:Y:S01]  /*7df0*/  MOV R238, R160 ;  /* 0x000000a000ee7202 */ /* 0x000fe20000000f00 */
[----:B------:R-:W-:Y:S01]  /*7e00*/  IMAD.MOV.U32 R160, RZ, RZ, RZ ;  /* 0x000000ffffa07224 */ /* 0x000fe200078e00ff */
[----:B------:R-:W-:-:S07]  /*7e10*/  LOP3.LUT R222, R222, UR15, R161, 0x96, !PT ;  /* 0x0000000fdede7c12 */ /* 0x000fce000f8e96a1 */
.L_x_15311:
[----:B------:R-:W-:Y:S05]  /*7e20*/  BSYNC.RECONVERGENT B2 ;  /* 0x0000000000027941 */ /* 0x000fea0003800200 */
.L_x_15310:
        /* <DEDUP_REMOVED lines=11> */
.L_x_15309:
[----:B------:R-:W-:Y:S05]  /*7ee0*/  BSYNC.RECONVERGENT B1 ;  /* 0x0000000000017941 */ /* 0x000fea0003800200 */
.L_x_15308:
        /* <DEDUP_REMOVED lines=18> */
.L_x_15319:
        /* <DEDUP_REMOVED lines=13> */
.L_x_15321:
[----:B------:R-:W-:Y:S05]  /*80e0*/  BSYNC.RECONVERGENT B3 ;  /* 0x0000000000037941 */ /* 0x000fea0003800200 */
.L_x_15320:
        /* <DEDUP_REMOVED lines=61> */
.L_x_15318:
[----:B------:R-:W-:Y:S05]  /*84c0*/  BSYNC.RECONVERGENT B2 ;  /* 0x0000000000027941 */ /* 0x000fea0003800200 */
.L_x_15317:
[----:B------:R-:W-:Y:S01]  /*84d0*/  I2FP.F32.U32 R160, R161 ;  /* 0x000000a100a07245 */ /* 0x000fe20000201000 */
[----:B------:R-:W-:-:S05]  /*84e0*/  HFMA2 R161, -RZ, RZ, 0.1171875, 0 ;  /* 0x2f800000ffa17431 */ /* 0x000fca00000001ff */
[----:B------:R-:W-:Y:S01]  /*84f0*/  FFMA.FTZ R160, R160, R161, 1.1641532182693481445e-10 ;  /* 0x2f000000a0a07423 */ /* 0x000fe200000100a1 */
[----:B-----5:R-:W-:-:S04]  /*8500*/  HADD2.F32 R161, -RZ, R39.H1_H1 ;  /* 0x30000027ffa17230 */ /* 0x020fc80000004100 */
[----:B------:R-:W-:Y:S01]  /*8510*/  FSETP.GTU.FTZ.AND P1, PT, R160, UR12, PT ;  /* 0x0000000ca0007c0b */ /* 0x000fe2000bf3c000 */
[----:B------:R-:W-:-:S03]  /*8520*/  FMUL.FTZ R161, R161, UR9 ;  /* 0x00000009a1a17c20 */ /* 0x000fc60008410000 */
[----:B------:R-:W-:Y:S01]  /*8530*/  SEL R214, RZ, 0x1, P1 ;  /* 0x00000001ffd67807 */ /* 0x000fe20000800000 */
[----:B------:R-:W-:-:S05]  /*8540*/  FMUL.FTZ R161, R161, UR8 ;  /* 0x00000008a1a17c20 */ /* 0x000fca0008410000 */
[----:B------:R-:W-:Y:S01]  /*8550*/  FSEL R168, R161, RZ, !P1 ;  /* 0x000000ffa1a87208 */ /* 0x000fe20004800000 */
[----:B------:R-:W-:-:S05]  /*8560*/  HADD2.F32 R161, -RZ, R151.H1_H1 ;  /* 0x30000097ffa17230 */ /* 0x000fca0000004100 */
[----:B------:R-:W-:-:S07]  /*8570*/  FMUL.FTZ R168, R168, R161 ;  /* 0x000000a1a8a87220 */ /* 0x000fce0000410000 */
.L_x_15316:
[----:B------:R-:W-:Y:S05]  /*8580*/  BSYNC.RECONVERGENT B1 ;  /* 0x0000000000017941 */ /* 0x000fea0003800200 */
.L_x_15315:
[----:B------:R-:W-:Y:S02]  /*8590*/  F2FP.F16.F32.PACK_AB R163, RZ, R168 ;  /* 0x000000a8ffa3723e */ /* 0x000fe400000000ff */
[----:B------:R-:W-:Y:S02]  /*85a0*/  PRMT R162, R243, 0x5410, R244 ;  /* 0x00005410f3a27816 */ /* 0x000fe400000000f4 */
[----:B------:R-:W-:Y:S02]  /*85b0*/  PRMT R161, R241, 0x5410, R242 ;  /* 0x00005410f1a17816 */ /* 0x000fe400000000f2 */
[----:B------:R-:W-:Y:S02]  /*85c0*/  PRMT R160, R240, 0x5410, R239 ;  /* 0x00005410f0a07816 */ /* 0x000fe400000000ef */
[----:B------:R-:W-:-:S07]  /*85d0*/  PRMT R163, R232, 0x5410, R163 ;  /* 0x00005410e8a37816 */ /* 0x000fce00000000a3 */
.L_x_15265:
[----:B------:R-:W0:Y:S01]  /*85e0*/  LDC.64 R240, c[0x0][0x3a8] ;  /* 0x0000ea00fff07b82 */ /* 0x000e220000000a00 */
[----:B------:R-:W-:Y:S01]  /*85f0*/  BSSY.RECONVERGENT B1, `(.L_x_15322) ;  /* 0x0000019000017945 */ /* 0x000fe20003800200 */
[----:B------:R-:W-:Y:S02]  /*8600*/  IMAD.MOV.U32 R232, RZ, RZ, R238 ;  /* 0x000000ffffe87224 */ /* 0x000fe400078e00ee */
[----:B0-----:R-:W-:-:S05]  /*8610*/  IMAD.WIDE.U32 R240, R236, 0x10, R240 ;  /* 0x00000010ecf07825 */ /* 0x001fca00078e00f0 */
[----:B------:R0:W-:Y:S01]  /*8620*/  STG.E.128 desc[UR6][R240.64], R160 ;  /* 0x000000a0f0007986 */ /* 0x0001e2000c101d06 */
[----:B------:R-:W-:Y:S05]  /*8630*/  @!P0 BRA `(.L_x_15323) ;  /* 0x0000000000508947 */ /* 0x000fea0003800000 */
[----:B0-----:R-:W-:Y:S02]  /*8640*/  SHF.L.U32 R160, R215, 0x10, RZ ;  /* 0x00000010d7a07819 */ /* 0x001fe400000006ff */
[----:B------:R-:W-:Y:S02]  /*8650*/  PRMT R162, R216, 0x7104, RZ ;  /* 0x00007104d8a27816 */ /* 0x000fe400000000ff */
[----:B------:R-:W-:Y:S02]  /*8660*/  LOP3.LUT R163, R160, 0xff0000, RZ, 0xc0, !PT ;  /* 0x00ff0000a0a37812 */ /* 0x000fe400078ec0ff */
[----:B------:R-:W-:Y:S02]  /*8670*/  LOP3.LUT R160, R214, 0xffff, RZ, 0xc0, !PT ;  /* 0x0000ffffd6a07812 */ /* 0x000fe400078ec0ff */
[----:B------:R-:W-:Y:S02]  /*8680*/  LOP3.LUT R240, R218, 0xff, RZ, 0xc0, !PT ;  /* 0x000000ffdaf07812 */ /* 0x000fe400078ec0ff */
[----:B------:R-:W-:-:S02]  /*8690*/  PRMT R163, R163, 0x4210, R160 ;  /* 0x00004210a3a37816 */ /* 0x000fc400000000a0 */
[----:B------:R-:W0:Y:S01]  /*86a0*/  LDC.64 R160, c[0x0][0x3b0] ;  /* 0x0000ec00ffa07b82 */ /* 0x000e220000000a00 */
[----:B------:R-:W-:Y:S01]  /*86b0*/  LOP3.LUT R238, R219, 0xff, RZ, 0xc0, !PT ;  /* 0x000000ffdbee7812 */ /* 0x000fe200078ec0ff */
[----:B------:R-:W-:Y:S01]  /*86c0*/  IMAD.WIDE.U32 R240, R240, 0x1000000, RZ ;  /* 0x01000000f0f07825 */ /* 0x000fe200078e00ff */
[----:B------:R-:W-:Y:S02]  /*86d0*/  LOP3.LUT R242, R163, 0xff00, R162, 0xf8, !PT ;  /* 0x0000ff00a3f27812 */ /* 0x000fe400078ef8a2 */
[----:B------:R-:W-:Y:S01]  /*86e0*/  LOP3.LUT R162, R220, 0xff, RZ, 0xc0, !PT ;  /* 0x000000ffdca27812 */ /* 0x000fe200078ec0ff */
[----:B------:R-:W-:Y:S01]  /*86f0*/  IMAD.WIDE.U32 R238, R238, 0x10000, RZ ;  /* 0x00010000eeee7825 */ /* 0x000fe200078e00ff */
[----:B------:R-:W-:-:S03]  /*8700*/  LOP3.LUT R243, R242, 0xff, R217, 0xf8, !PT ;  /* 0x000000fff2f37812 */ /* 0x000fc600078ef8d9 */
[----:B------:R-:W-:Y:S01]  /*8710*/  IMAD.WIDE.U32 R162, R162, 0x100, RZ ;  /* 0x00000100a2a27825 */ /* 0x000fe200078e00ff */
[----:B------:R-:W-:Y:S02]  /*8720*/  LOP3.LUT R239, R239, R243, R241, 0xfe, !PT ;  /* 0x000000f3efef7212 */ /* 0x000fe400078efef1 */
[----:B------:R-:W-:Y:S02]  /*8730*/  LOP3.LUT R238, R162, R240, R238, 0xfe, !PT ;  /* 0x000000f0a2ee7212 */ /* 0x000fe400078efeee */
[----:B------:R-:W-:Y:S02]  /*8740*/  LOP3.LUT R163, R239, R163, RZ, 0xfc, !PT ;  /* 0x000000a3efa37212 */ /* 0x000fe400078efcff */
[----:B------:R-:W-:Y:S01]  /*8750*/  LOP3.LUT R162, R238, 0xff, R221, 0xf8, !PT ;  /* 0x000000ffeea27812 */ /* 0x000fe200078ef8dd */
[----:B0-----:R-:W-:-:S05]  /*8760*/  IMAD.WIDE.U32 R160, R235, 0x8, R160 ;  /* 0x00000008eba07825 */ /* 0x001fca00078e00a0 */
[----:B------:R1:W-:Y:S02]  /*8770*/  STG.E.64 desc[UR6][R160.64], R162 ;  /* 0x000000a2a0007986 */ /* 0x0003e4000c101b06 */
.L_x_15323:
[----:B------:R-:W-:Y:S05]  /*8780*/  BSYNC.RECONVERGENT B1 ;  /* 0x0000000000017941 */ /* 0x000fea0003800200 */
.L_x_15322:
[----:B------:R-:W-:Y:S01]  /*8790*/  VIADD R236, R236, 0x20 ;  /* 0x00000020ecec7836 */ /* 0x000fe20000000000 */
[----:B------:R-:W-:-:S07]  /*87a0*/  IADD3 R235, PT, PT, R235, 0x20, RZ ;  /* 0x00000020ebeb7810 */ /* 0x000fce0007ffe0ff */
.L_x_15205:
[----:B----4-:R-:W-:Y:S05]  /*87b0*/  BSYNC.RECONVERGENT B0 ;  /* 0x0000000000007941 */ /* 0x010fea0003800200 */
.L_x_15204:
        /* <DEDUP_REMOVED lines=10> */
[----:B-----5:R2:W5:Y:S01]  /*8860*/  @P0 LDG.E.128 R36, desc[UR6][R30.64] ;  /* 0x000000061e240981 */ /* 0x020562000c1e1d00 */
[----:B---3--:R-:W-:-:S05]  /*8870*/  @P1 IMAD.WIDE.U32 R28, R236, 0x10, R28 ;  /* 0x00000010ec1c1825 */ /* 0x008fca00078e001c */
[----:B------:R2:W5:Y:S01]  /*8880*/  @P1 LDG.E.128 R32, desc[UR6][R28.64] ;  /* 0x000000061c201981 */ /* 0x000562000c1e1d00 */
[----:B------:R-:W-:Y:S05]  /*8890*/  @!P1 BRA `(.L_x_15326) ;  /* 0x0000003400e09947 */ /* 0x000fea0003800000 */
[----:B------:R-:W-:Y:S01]  /*88a0*/  ISETP.GT.AND P1, PT, R237, RZ, PT ;  /* 0x000000ffed00720c */ /* 0x000fe20003f24270 */
[----:B------:R-:W-:-:S12]  /*88b0*/  BSSY.RECONVERGENT B1, `(.L_x_15327) ;  /* 0x000006c000017945 */ /* 0x000fd80003800200 */
[----:B-----5:R-:W-:Y:S01]  /*88c0*/  @!P1 HADD2.F32 R167, -RZ, R32.H0_H0 ;  /* 0x20000020ffa79230 */ /* 0x020fe20000004100 */
[----:B--2---:R-:W-:Y:S01]  /*88d0*/  @!P1 MOV R28, R227 ;  /* 0x000000e3001c9202 */ /* 0x004fe20000000f00 */
        /* <DEDUP_REMOVED lines=18> */
.L_x_15331:
        /* <DEDUP_REMOVED lines=13> */
.L_x_15333:
[----:B------:R-:W-:Y:S05]  /*8ad0*/  BSYNC.RECONVERGENT B3 ;  /* 0x0000000000037941 */ /* 0x000fea0003800200 */
.L_x_15332:
        /* <DEDUP_REMOVED lines=60> */
.L_x_15330:
[----:B------:R-:W-:Y:S05]  /*8ea0*/  BSYNC.RECONVERGENT B2 ;  /* 0x0000000000027941 */ /* 0x000fea0003800200 */
.L_x_15329:
[----:B------:R-:W-:Y:S01]  /*8eb0*/  HFMA2 R30, -RZ, RZ, 0.1171875, 0 ;  /* 0x2f800000ff1e7431 */ /* 0x000fe200000001ff */
[----:B------:R-:W-:Y:S01]  /*8ec0*/  I2FP.F32.U32 R29, R29 ;  /* 0x0000001d001d7245 */ /* 0x000fe20000201000 */
[----:B------:R-:W-:Y:S02]  /*8ed0*/  HADD2.F32 R31, -RZ, R36.H0_H0 ;  /* 0x20000024ff1f7230 */ /* 0x000fe40000004100 */
[----:B01----:R-:W-:-:S03]  /*8ee0*/  HADD2.F32 R160, -RZ, R32.H0_H0 ;  /* 0x20000020ffa07230 */ /* 0x003fc60000004100 */
[----:B------:R-:W-:Y:S01]  /*8ef0*/  FMUL.FTZ R31, R31, UR9 ;  /* 0x000000091f1f7c20 */ /* 0x000fe20008410000 */
[----:B------:R-:W-:-:S03]  /*8f00*/  FFMA.FTZ R29, R29, R30, 1.1641532182693481445e-10 ;  /* 0x2f0000001d1d7423 */ /* 0x000fc6000001001e */
[----:B------:R-:W-:Y:S01]  /*8f10*/  FMUL.FTZ R31, R31, UR8 ;  /* 0x000000081f1f7c20 */ /* 0x000fe20008410000 */
[----:B------:R-:W-:Y:S01]  /*8f20*/  HADD2.F32 R30, -RZ, R136.H0_H0 ;  /* 0x20000088ff1e7230 */ /* 0x000fe20000004100 */
[----:B------:R-:W-:-:S04]  /*8f30*/  FSETP.GTU.FTZ.AND P2, PT, R29, UR12, PT ;  /* 0x0000000c1d007c0b */ /* 0x000fc8000bf5c000 */
[----:B------:R-:W-:Y:S02]  /*8f40*/  FSEL R167, R31, RZ, !P2 ;  /* 0x000000ff1fa77208 */ /* 0x000fe40005000000 */
[----:B------:R-:W-:-:S03]  /*8f50*/  SEL R221, RZ, 0x1, P2 ;  /* 0x00000001ffdd7807 */ /* 0x000fc60001000000 */
[----:B------:R-:W-:-:S07]  /*8f60*/  FFMA.FTZ R167, R167, R30, R160 ;  /* 0x0000001ea7a77223 */ /* 0x000fce00000100a0 */
.L_x_15328:
[----:B------:R-:W-:Y:S05]  /*8f70*/  BSYNC.RECONVERGENT B1 ;  /* 0x0000000000017941 */ /* 0x000fea0003800200 */
.L_x_15327:
[----:B------:R-:W-:Y:S01]  /*8f80*/  BSSY.RECONVERGENT B1, `(.L_x_15334) ;  /* 0x000006d000017945 */ /* 0x000fe20003800200 */
[----:B0-----:R-:W-:Y:S01]  /*8f90*/  F2FP.F16.F32.PACK_AB R241, RZ, R167 ;  /* 0x000000a7fff1723e */ /* 0x001fe200000000ff */
        /* <DEDUP_REMOVED lines=20> */
.L_x_15338:
[----:B------:R-:W-:Y:S01]  /*90e0*/  IADD3 R230, PT, PT, R230, 0x1, RZ ;  /* 0x00000001e6e67810 */ /* 0x000fe20007ffe0ff */
[----:B------:R-:W-:Y:S03]  /*90f0*/  BSSY.RECONVERGENT B3, `(.L_x_15339) ;  /* 0x000000c000037945 */ /* 0x000fe60003800200 */
[C---:B------:R-:W-:Y:S01]  /*9100*/  ISETP.NE.AND P2, PT, R230.reuse, RZ, PT ;  /* 0x000000ffe600720c */ /* 0x040fe20003f45270 */
[----:B-1----:R-:W-:-:S12]  /*9110*/  IMAD.WIDE.U32 R162, R230, -0x2daee0ad, RZ ;  /* 0xd2511f53e6a27825 */ /* 0x002fd800078e00ff */
        /* <DEDUP_REMOVED lines=9> */
.L_x_15340:
[----:B------:R-:W-:Y:S05]  /*91b0*/  BSYNC.RECONVERGENT B3 ;  /* 0x0000000000037941 */ /* 0x000fea0003800200 */
.L_x_15339:
        /* <DEDUP_REMOVED lines=60> */
.L_x_15337:
[----:B------:R-:W-:Y:S05]  /*9580*/  BSYNC.RECONVERGENT B2 ;  /* 0x0000000000027941 */ /* 0x000fea0003800200 */
.L_x_15336:
[----:B------:R-:W-:Y:S01]  /*9590*/  HFMA2 R31, -RZ, RZ, 0.1171875, 0 ;  /* 0x2f800000ff1f7431 */ /* 0x000fe200000001ff */
[----:B------:R-:W-:Y:S01]  /*95a0*/  I2FP.F32.U32 R28, R30 ;  /* 0x0000001e001c7245 */ /* 0x000fe20000201000 */
[----:B------:R-:W-:Y:S02]  /*95b0*/  HADD2.F32 R30, -RZ, R36.H1_H1 ;  /* 0x30000024ff1e7230 */ /* 0x000fe40000004100 */
[----:B-1----:R-:W-:-:S03]  /*95c0*/  HADD2.F32 R161, -RZ, R32.H1_H1 ;  /* 0x30000020ffa17230 */ /* 0x002fc60000004100 */
[----:B------:R-:W-:Y:S01]  /*95d0*/  FMUL.FTZ R30, R30, UR9 ;  /* 0x000000091e1e7c20 */ /* 0x000fe20008410000 */
[----:B------:R-:W-:-:S03]  /*95e0*/  FFMA.FTZ R28, R28, R31, 1.1641532182693481445e-10 ;  /* 0x2f0000001c1c7423 */ /* 0x000fc6000001001f */
[----:B------:R-:W-:Y:S01]  /*95f0*/  FMUL.FTZ R30, R30, UR8 ;  /* 0x000000081e1e7c20 */ /* 0x000fe20008410000 */
[----:B------:R-:W-:Y:S01]  /*9600*/  HADD2.F32 R31, -RZ, R136.H1_H1 ;  /* 0x30000088ff1f7230 */ /* 0x000fe20000004100 */
[----:B------:R-:W-:-:S04]  /*9610*/  FSETP.GTU.FTZ.AND P2, PT, R28, UR12, PT ;  /* 0x0000000c1c007c0b */ /* 0x000fc8000bf5c000 */
[----:B------:R-:W-:Y:S02]  /*9620*/  FSEL R166, R30, RZ, !P2 ;  /* 0x000000ff1ea67208 */ /* 0x000fe40005000000 */
[----:B------:R-:W-:-:S03]  /*9630*/  SEL R220, RZ, 0x1, P2 ;  /* 0x00000001ffdc7807 */ /* 0x000fc60001000000 */
[----:B------:R-:W-:-:S07]  /*9640*/  FFMA.FTZ R166, R166, R31, R161 ;  /* 0x0000001fa6a67223 */ /* 0x000fce00000100a1 */
.L_x_15335:
[----:B------:R-:W-:Y:S05]  /*9650*/  BSYNC.RECONVERGENT B1 ;  /* 0x0000000000017941 */ /* 0x000fea0003800200 */
.L_x_15334:
        /* <DEDUP_REMOVED lines=22> */
.L_x_15345:
        /* <DEDUP_REMOVED lines=13> */
.L_x_15347:
[----:B------:R-:W-:Y:S05]  /*9890*/  BSYNC.RECONVERGENT B3 ;  /* 0x0000000000037941 */ /* 0x000fea0003800200 */
.L_x_15346:
        /* <DEDUP_REMOVED lines=60> */
.L_x_15344:
[----:B------:R-:W-:Y:S05]  /*9c60*/  BSYNC.RECONVERGENT B2 ;  /* 0x0000000000027941 */ /* 0x000fea0003800200 */
.L_x_15343:
[----:B------:R-:W-:Y:S01]  /*9c70*/  I2FP.F32.U32 R29, R30 ;  /* 0x0000001e001d7245 */ /* 0x000fe20000201000 */
[----:B------:R-:W-:Y:S02]  /*9c80*/  HFMA2 R30, -RZ, RZ, 0.1171875, 0 ;  /* 0x2f800000ff1e7431 */ /* 0x000fe400000001ff */
[----:B------:R-:W-:Y:S02]  /*9c90*/  HADD2.F32 R31, -RZ, R37.H0_H0 ;  /* 0x20000025ff1f7230 */ /* 0x000fe40000004100 */
[----:B-1----:R-:W-:-:S03]  /*9ca0*/  HADD2.F32 R160, -RZ, R33.H0_H0 ;  /* 0x20000021ffa07230 */ /* 0x002fc60000004100 */
        /* <DEDUP_REMOVED lines=8> */
.L_x_15342:
[----:B------:R-:W-:Y:S05]  /*9d30*/  BSYNC.RECONVERGENT B1 ;  /* 0x0000000000017941 */ /* 0x000fea0003800200 */
.L_x_15341:
        /* <DEDUP_REMOVED lines=22> */
.L_x_15352:
        /* <DEDUP_REMOVED lines=13> */
.L_x_15354:
[----:B------:R-:W-:Y:S05]  /*9f70*/  BSYNC.RECONVERGENT B3 ;  /* 0x0000000000037941 */ /* 0x000fea0003800200 */
.L_x_15353:
        /* <DEDUP_REMOVED lines=61> */
.L_x_15351:
[----:B------:R-:W-:Y:S05]  /*a350*/  BSYNC.RECONVERGENT B2 ;  /* 0x0000000000027941 */ /* 0x000fea0003800200 */
.L_x_15350:
[----:B------:R-:W-:Y:S01]  /*a360*/  I2FP.F32.U32 R28, R30 ;  /* 0x0000001e001c7245 */ /* 0x000fe20000201000 */
[----:B------:R-:W-:Y:S02]  /*a370*/  HADD2.F32 R30, -RZ, R37.H1_H1 ;  /* 0x30000025ff1e7230 */ /* 0x000fe40000004100 */
[----:B------:R-:W-:Y:S02]  /*a380*/  IMAD.MOV.U32 R31, RZ, RZ, 0x2f800000 ;  /* 0x2f800000ff1f7424 */ /* 0x000fe400078e00ff */
[----:B-1----:R-:W-:Y:S02]  /*a390*/  HADD2.F32 R161, -RZ, R33.H1_H1 ;  /* 0x30000021ffa17230 */ /* 0x002fe40000004100 */
        /* <DEDUP_REMOVED lines=8> */
.L_x_15349:
[----:B------:R-:W-:Y:S05]  /*a420*/  BSYNC.RECONVERGENT B1 ;  /* 0x0000000000017941 */ /* 0x000fea0003800200 */
.L_x_15348:
[----:B------:R-:W-:Y:S01]  /*a430*/  BSSY.RECONVERGENT B1, `(.L_x_15355) ;  /* 0x000006d000017945 */ /* 0x000fe20003800200 */
[----:B------:R-:W-:Y:S01]  /*a440*/  F2FP.F16.F32.PACK_AB R242, RZ, R164 ;  /* 0x000000a4fff2723e */ /* 0x000fe200000000ff */
[----:B------:R-:W-:Y:S01]  /*a450*/  @!P1 HADD2.F32 R31, -RZ, R34.H0_H0 ;  /* 0x20000022ff1f9230 */ /* 0x000fe20000004100 */
[----:B------:R-:W-:Y:S01]  /*a460*/  @!P1 MOV R238, R232 ;  /* 0x000000e800ee9202 */ /* 0x000fe20000000f00 */
[----:B-1----:R-:W-:Y:S01]  /*a470*/  @!P1 IMAD.MOV.U32 R160, RZ, RZ, R29 ;  /* 0x000000ffffa09224 */ /* 0x002fe200078e001d */
        /* <DEDUP_REMOVED lines=17> */
.L_x_15359:
        /* <DEDUP_REMOVED lines=13> */
.L_x_15361:
[----:B------:R-:W-:Y:S05]  /*a660*/  BSYNC.RECONVERGENT B3 ;  /* 0x0000000000037941 */ /* 0x000fea0003800200 */
.L_x_15360:
        /* <DEDUP_REMOVED lines=56> */
[----:B------:R-:W-:Y:S02]  /*a9f0*/  MOV R228, R28 ;  /* 0x0000001c00e47202 */ /* 0x000fe40000000f00 */
[----:B------:R-:W-:Y:S01]  /*aa00*/  LOP3.LUT R223, R30, UR15, R29, 0x96, !PT ;  /* 0x0000000f1edf7c12 */ /* 0x000fe2000f8e961d */
[----:B------:R-:W-:Y:S01]  /*aa10*/  IMAD.MOV.U32 R28, RZ, RZ, R232 ;  /* 0x000000ffff1c7224 */ /* 0x000fe200078e00e8 */
[----:B------:R-:W-:-:S07]  /*aa20*/  LOP3.LUT R222, R222, UR16, R239, 0x96, !PT ;  /* 0x00000010dede7c12 */ /* 0x000fce000f8e96ef */
.L_x_15358:
[----:B------:R-:W-:Y:S05]  /*aa30*/  BSYNC.RECONVERGENT B2 ;  /* 0x0000000000027941 */ /* 0x000fea0003800200 */
.L_x_15357:
[----:B------:R-:W-:Y:S01]  /*aa40*/  I2FP.F32.U32 R28, R28 ;  /* 0x0000001c001c7245 */ /* 0x000fe20000201000 */
[----:B------:R-:W-:Y:S02]  /*aa50*/  HADD2.F32 R30, -RZ, R38.H0_H0 ;  /* 0x20000026ff1e7230 */ /* 0x000fe40000004100 */
        /* <DEDUP_REMOVED lines=10> */
.L_x_15356:
[----:B------:R-:W-:Y:S05]  /*ab00*/  BSYNC.RECONVERGENT B1 ;  /* 0x0000000000017941 */ /* 0x000fea0003800200 */
.L_x_15355:
        /* <DEDUP_REMOVED lines=22> */
.L_x_15366:
        /* <DEDUP_REMOVED lines=13> */
.L_x_15368:
[----:B------:R-:W-:Y:S05]  /*ad40*/  BSYNC.RECONVERGENT B3 ;  /* 0x0000000000037941 */ /* 0x000fea0003800200 */
.L_x_15367:
        /* <DEDUP_REMOVED lines=59> */
[----:B------:R-:W-:Y:S01]  /*b100*/  IMAD.MOV.U32 R28, RZ, RZ, RZ ;  /* 0x000000ffff1c7224 */ /* 0x000fe200078e00ff */
[----:B------:R-:W-:-:S07]  /*b110*/  MOV R29, R238 ;  /* 0x000000ee001d7202 */ /* 0x000fce0000000f00 */
.L_x_15365:
[----:B------:R-:W-:Y:S05]  /*b120*/  BSYNC.RECONVERGENT B2 ;  /* 0x0000000000027941 */ /* 0x000fea0003800200 */
.L_x_15364:
[----:B------:R-:W-:Y:S01]  /*b130*/  HFMA2 R30, -RZ, RZ, 0.1171875, 0 ;  /* 0x2f800000ff1e7431 */ /* 0x000fe200000001ff */
[----:B------:R-:W-:Y:S01]  /*b140*/  I2FP.F32.U32 R29, R29 ;  /* 0x0000001d001d7245 */ /* 0x000fe20000201000 */
[----:B------:R-:W-:Y:S02]  /*b150*/  HADD2.F32 R160, -RZ, R38.H1_H1 ;  /* 0x30000026ffa07230 */ /* 0x000fe40000004100 */
[----:B------:R-:W-:-:S03]  /*b160*/  HADD2.F32 R161, -RZ, R34.H1_H1 ;  /* 0x30000022ffa17230 */ /* 0x000fc60000004100 */
[----:B------:R-:W-:Y:S01]  /*b170*/  FMUL.FTZ R160, R160, UR9 ;  /* 0x00000009a0a07c20 */ /* 0x000fe20008410000 */
[----:B------:R-:W-:-:S03]  /*b180*/  FFMA.FTZ R29, R29, R30, 1.1641532182693481445e-10 ;  /* 0x2f0000001d1d7423 */ /* 0x000fc6000001001e */
[----:B------:R-:W-:Y:S02]  /*b190*/  FMUL.FTZ R30, R160, UR8 ;  /* 0x00000008a01e7c20 */ /* 0x000fe40008410000 */
[----:B------:R-:W-:Y:S01]  /*b1a0*/  FSETP.GTU.FTZ.AND P2, PT, R29, UR12, PT ;  /* 0x0000000c1d007c0b */ /* 0x000fe2000bf5c000 */
[----:B------:R-:W-:-:S03]  /*b1b0*/  HADD2.F32 R29, -RZ, R138.H1_H1 ;  /* 0x3000008aff1d7230 */ /* 0x000fc60000004100 */
[----:B------:R-:W-:Y:S02]  /*b1c0*/  FSEL R30, R30, RZ, !P2 ;  /* 0x000000ff1e1e7208 */ /* 0x000fe40005000000 */
[----:B------:R-:W-:-:S03]  /*b1d0*/  SEL R216, RZ, 0x1, P2 ;  /* 0x00000001ffd87807 */ /* 0x000fc60001000000 */
[----:B------:R-:W-:-:S07]  /*b1e0*/  FFMA.FTZ R30, R30, R29, R161 ;  /* 0x0000001d1e1e7223 */ /* 0x000fce00000100a1 */
.L_x_15363:
[----:B------:R-:W-:Y:S05]  /*b1f0*/  BSYNC.RECONVERGENT B1 ;  /* 0x0000000000017941 */ /* 0x000fea0003800200 */
.L_x_15362:
        /* <DEDUP_REMOVED lines=17> */
[-C--:B------:R-:W-:Y:S01]  /*b310*/  @!P2 MOV R246, R232.reuse ;  /* 0x000000e800f6a202 */ /* 0x080fe20000000f00 */
[----:B------:R-:W-:Y:S01]  /*b320*/  @P2 VIADD R160, R28, 0x1 ;  /* 0x000000011ca02836 */ /* 0x000fe20000000000 */
[----:B------:R-:W-:Y:S01]  /*b330*/  @P2 MOV R246, R232 ;  /* 0x000000e800f62202 */ /* 0x000fe20000000f00 */
[----:B------:R-:W-:Y:S01]  /*b340*/  @P2 IMAD.MOV.U32 R29, RZ, RZ, R223 ;  /* 0x000000ffff1d2224 */ /* 0x000fe200078e00df */
[----:B------:R-:W-:Y:S06]  /*b350*/  BRA `(.L_x_15372) ;  /* 0x0000000400287947 */ /* 0x000fec0003800000 */
.L_x_15373:
        /* <DEDUP_REMOVED lines=13> */
.L_x_15375:
[----:B------:R-:W-:Y:S05]  /*b430*/  BSYNC.RECONVERGENT B3 ;  /* 0x0000000000037941 */ /* 0x000fea0003800200 */
.L_x_15374:
        /* <DEDUP_REMOVED lines=60> */
.L_x_15372:
[----:B------:R-:W-:Y:S05]  /*b800*/  BSYNC.RECONVERGENT B2 ;  /* 0x0000000000027941 */ /* 0x000fea0003800200 */
.L_x_15371:
[----:B------:R-:W-:Y:S01]  /*b810*/  I2FP.F32.U32 R28, R29 ;  /* 0x0000001d001c7245 */ /* 0x000fe20000201000 */
[----:B------:R-:W-:Y:S02]  /*b820*/  HFMA2 R29, -RZ, RZ, 0.1171875, 0 ;  /* 0x2f800000ff1d7431 */ /* 0x000fe400000001ff */
[----:B------:R-:W-:Y:S02]  /*b830*/  HADD2.F32 R161, -RZ, R39.H0_H0 ;  /* 0x20000027ffa17230 */ /* 0x000fe40000004100 */
        /* <DEDUP_REMOVED lines=9> */
.L_x_15370:
[----:B------:R-:W-:Y:S05]  /*b8d0*/  BSYNC.RECONVERGENT B1 ;  /* 0x0000000000017941 */ /* 0x000fea0003800200 */
.L_x_15369:
        /* <DEDUP_REMOVED lines=22> */
.L_x_15380:
        /* <DEDUP_REMOVED lines=13> */
.L_x_15382:
[----:B------:R-:W-:Y:S05]  /*bb10*/  BSYNC.RECONVERGENT B3 ;  /* 0x0000000000037941 */ /* 0x000fea0003800200 */
.L_x_15381:
[----:B------:R-:W-:Y:S01]  /*bb20*/  LOP3.LUT R160, R224, UR5, R223, 0x96, !PT ;  /* 0x00000005e0a07c12 */ /* 0x000fe2000f8e96df */
[----:B------:R-:W-:Y:S01]  /*bb30*/  IMAD.WIDE.U32 R162, R225, -0x326172a9, RZ ;  /* 0xcd9e8d57e1a27825 */ /* 0x000fe200078e00ff */
[----:B------:R-:W-:Y:S01]  /*bb40*/  UIADD3 UR15, UPT, UPT, UR4, -0x61c88647, URZ ;  /* 0x9e3779b9040f7890 */ /* 0x000fe2000fffe0ff */
[----:B------:R-:W-:Y:S02]  /*bb50*/  MOV R28, R246 ;  /* 0x000000f6001c7202 */ /* 0x000fe40000000f00 */
        /* <DEDUP_REMOVED lines=54> */
[----:B------:R-:W-:-:S04]  /*bec0*/  IMAD.MOV.U32 R228, RZ, RZ, R160 ;  /* 0x000000ffffe47224 */ /* 0x000fc800078e00a0 */
[----:B------:R-:W-:-:S07]  /*bed0*/  LOP3.LUT R222, R222, UR15, R239, 0x96, !PT ;  /* 0x0000000fdede7c12 */ /* 0x000fce000f8e96ef */
.L_x_15379:
[----:B------:R-:W-:Y:S05]  /*bee0*/  BSYNC.RECONVERGENT B2 ;  /* 0x0000000000027941 */ /* 0x000fea0003800200 */
.L_x_15378:
[----:B------:R-:W-:Y:S01]  /*bef0*/  HFMA2 R161, -RZ, RZ, 0.1171875, 0 ;  /* 0x2f800000ffa17431 */ /* 0x000fe200000001ff */
[----:B------:R-:W-:Y:S01]  /*bf00*/  I2FP.F32.U32 R28, R28 ;  /* 0x0000001c001c7245 */ /* 0x000fe20000201000 */
[----:B------:R-:W-:Y:S02]  /*bf10*/  HADD2.F32 R160, -RZ, R39.H1_H1 ;  /* 0x30000027ffa07230 */ /* 0x000fe40000004100 */
[----:B------:R-:W-:-:S03]  /*bf20*/  HADD2.F32 R163, -RZ, R35.H1_H1 ;  /* 0x30000023ffa37230 */ /* 0x000fc60000004100 */
[----:B------:R-:W-:Y:S01]  /*bf30*/  FMUL.FTZ R160, R160, UR9 ;  /* 0x00000009a0a07c20 */ /* 0x000fe20008410000 */
[----:B------:R-:W-:Y:S01]  /*bf40*/  FFMA.FTZ R28, R28, R161, 1.1641532182693481445e-10 ;  /* 0x2f0000001c1c7423 */ /* 0x000fe200000100a1 */
[----:B------:R-:W-:-:S04]  /*bf50*/  HADD2.F32 R161, -RZ, R139.H1_H1 ;  /* 0x3000008bffa17230 */ /* 0x000fc80000004100 */
[----:B------:R-:W-:Y:S01]  /*bf60*/  FSETP.GTU.FTZ.AND P1, PT, R28, UR12, PT ;  /* 0x0000000c1c007c0b */ /* 0x000fe2000bf3c000 */
[----:B------:R-:W-:-:S03]  /*bf70*/  FMUL.FTZ R28, R160, UR8 ;  /* 0x00000008a01c7c20 */ /* 0x000fc60008410000 */
[----:B------:R-:W-:Y:S02]  /*bf80*/  SEL R214, RZ, 0x1, P1 ;  /* 0x00000001ffd67807 */ /* 0x000fe40000800000 */
[----:B------:R-:W-:-:S05]  /*bf90*/  FSEL R28, R28, RZ, !P1 ;  /* 0x000000ff1c1c7208 */ /* 0x000fca0004800000 */
[----:B------:R-:W-:-:S07]  /*bfa0*/  FFMA.FTZ R28, R28, R161, R163 ;  /* 0x000000a11c1c7223 */ /* 0x000fce00000100a3 */
.L_x_15377:
[----:B------:R-:W-:Y:S05]  /*bfb0*/  BSYNC.RECONVERGENT B1 ;  /* 0x0000000000017941 */ /* 0x000fea0003800200 */
.L_x_15376:
[----:B------:R-:W-:Y:S02]  /*bfc0*/  F2FP.F16.F32.PACK_AB R163, RZ, R28 ;  /* 0x0000001cffa3723e */ /* 0x000fe400000000ff */
[----:B------:R-:W-:Y:S02]  /*bfd0*/  PRMT R162, R244, 0x5410, R245 ;  /* 0x00005410f4a27816 */ /* 0x000fe400000000f5 */
[----:B------:R-:W-:Y:S02]  /*bfe0*/  PRMT R161, R243, 0x5410, R242 ;  /* 0x00005410f3a17816 */ /* 0x000fe400000000f2 */
[----:B------:R-:W-:Y:S02]  /*bff0*/  PRMT R160, R241, 0x5410, R240 ;  /* 0x00005410f1a07816 */ /* 0x000fe400000000f0 */
[----:B------:R-:W-:Y:S01]  /*c000*/  PRMT R163, R232, 0x5410, R163 ;  /* 0x00005410e8a37816 */ /* 0x000fe200000000a3 */
[----:B------:R-:W-:Y:S06]  /*c010*/  BRA `(.L_x_15383) ;  /* 0x00000034005c7947 */ /* 0x000fec0003800000 */
.L_x_15326:
        /* <DEDUP_REMOVED lines=21> */
.L_x_15388:
        /* <DEDUP_REMOVED lines=13> */
.L_x_15390:
[----:B------:R-:W-:Y:S05]  /*c240*/  BSYNC.RECONVERGENT B3 ;  /* 0x0000000000037941 */ /* 0x000fea0003800200 */
.L_x_15389:
        /* <DEDUP_REMOVED lines=60> */
.L_x_15387:
[----:B------:R-:W-:Y:S05]  /*c610*/  BSYNC.RECONVERGENT B2 ;  /* 0x0000000000027941 */ /* 0x000fea0003800200 */
.L_x_15386:
        /* <DEDUP_REMOVED lines=10> */
[----:B------:R-:W-:-:S07]  /*c6c0*/  FMUL.FTZ R167, R30, R167 ;  /* 0x000000a71ea77220 */ /* 0x000fce0000410000 */
.L_x_15385:
[----:B------:R-:W-:Y:S05]  /*c6d0*/  BSYNC.RECONVERGENT B1 ;  /* 0x0000000000017941 */ /* 0x000fea0003800200 */
.L_x_15384:
[----:B------:R-:W-:Y:S01]  /*c6e0*/  BSSY.RECONVERGENT B1, `(.L_x_15391) ;  /* 0x0000069000017945 */ /* 0x000fe20003800200 */
[----:B0-----:R-:W-:Y:S01]  /*c6f0*/  F2FP.F16.F32.PACK_AB R240, RZ, R167 ;  /* 0x000000a7fff0723e */ /* 0x001fe200000000ff */
        /* <DEDUP_REMOVED lines=16> */
.L_x_15395:
        /* <DEDUP_REMOVED lines=13> */
.L_x_15397:
[----:B------:R-:W-:Y:S05]  /*c8d0*/  BSYNC.RECONVERGENT B3 ;  /* 0x0000000000037941 */ /* 0x000fea0003800200 */
.L_x_15396:
        /* <DEDUP_REMOVED lines=61> */
.L_x_15394:
[----:B------:R-:W-:Y:S05]  /*ccb0*/  BSYNC.RECONVERGENT B2 ;  /* 0x0000000000027941 */ /* 0x000fea0003800200 */
.L_x_15393:
        /* <DEDUP_REMOVED lines=10> */
[----:B------:R-:W-:-:S07]  /*cd60*/  FMUL.FTZ R166, R31, R166 ;  /* 0x000000a61fa67220 */ /* 0x000fce0000410000 */
.L_x_15392:
[----:B------:R-:W-:Y:S05]  /*cd70*/  BSYNC.RECONVERGENT B1 ;  /* 0x0000000000017941 */ /* 0x000fea0003800200 */
.L_x_15391:
        /* <DEDUP_REMOVED lines=18> */
.L_x_15402:
        /* <DEDUP_REMOVED lines=13> */
.L_x_15404:
[----:B------:R-:W-:Y:S05]  /*cf70*/  BSYNC.RECONVERGENT B3 ;  /* 0x0000000000037941 */ /* 0x000fea0003800200 */
.L_x_15403:
        /* <DEDUP_REMOVED lines=57> */
[----:B------:R-:W-:Y:S01]  /*d310*/  MOV R30, R238 ;  /* 0x000000ee001e7202 */ /* 0x000fe20000000f00 */
[----:B------:R-:W-:Y:S02]  /*d320*/  IMAD.MOV.U32 R238, RZ, RZ, R28 ;  /* 0x000000ffffee7224 */ /* 0x000fe400078e001c */
[----:B------:R-:W-:Y:S01]  /*d330*/  HFMA2 R28, -RZ, RZ, 0, 0 ;  /* 0x00000000ff1c7431 */ /* 0x000fe200000001ff */
[----:B------:R-:W-:-:S07]  /*d340*/  LOP3.LUT R222, R222, UR16, R29, 0x96, !PT ;  /* 0x00000010dede7c12 */ /* 0x000fce000f8e961d */
.L_x_15401:
[----:B------:R-:W-:Y:S05]  /*d350*/  BSYNC.RECONVERGENT B2 ;  /* 0x0000000000027941 */ /* 0x000fea0003800200 */
.L_x_15400:
        /* <DEDUP_REMOVED lines=11> */
.L_x_15399:
[----:B------:R-:W-:Y:S05]  /*d410*/  BSYNC.RECONVERGENT B1 ;  /* 0x0000000000017941 */ /* 0x000fea0003800200 */
.L_x_15398:
        /* <DEDUP_REMOVED lines=18> */
.L_x_15409:
        /* <DEDUP_REMOVED lines=13> */
.L_x_15411:
[----:B------:R-:W-:Y:S05]  /*d610*/  BSYNC.RECONVERGENT B3 ;  /* 0x0000000000037941 */ /* 0x000fea0003800200 */
.L_x_15410:
        /* <DEDUP_REMOVED lines=61> */
.L_x_15408:
[----:B------:R-:W-:Y:S05]  /*d9f0*/  BSYNC.RECONVERGENT B2 ;  /* 0x0000000000027941 */ /* 0x000fea0003800200 */
.L_x_15407:
        /* <DEDUP_REMOVED lines=11> */
.L_x_15406:
[----:B------:R-:W-:Y:S05]  /*dab0*/  BSYNC.RECONVERGENT B1 ;  /* 0x0000000000017941 */ /* 0x000fea0003800200 */
.L_x_15405:
        /* <DEDUP_REMOVED lines=18> */
.L_x_15416:
        /* <DEDUP_REMOVED lines=13> */
.L_x_15418:
[----:B------:R-:W-:Y:S05]  /*dcb0*/  BSYNC.RECONVERGENT B3 ;  /* 0x0000000000037941 */ /* 0x000fea0003800200 */
.L_x_15417:
        /* <DEDUP_REMOVED lines=61> */
.L_x_15415:
[----:B------:R-:W-:Y:S05]  /*e090*/  BSYNC.RECONVERGENT B2 ;  /* 0x0000000000027941 */ /* 0x000fea0003800200 */
.L_x_15414:
        /* <DEDUP_REMOVED lines=11> */
.L_x_15413:
[----:B------:R-:W-:Y:S05]  /*e150*/  BSYNC.RECONVERGENT B1 ;  /* 0x0000000000017941 */ /* 0x000fea0003800200 */
.L_x_15412:
[----:B------:R-:W-:Y:S01]  /*e160*/  BSSY.RECONVERGENT B1, `(.L_x_15419) ;  /* 0x0000069000017945 */ /* 0x000fe20003800200 */
[----:B------:R-:W-:Y:S01]  /*e170*/  F2FP.F16.F32.PACK_AB R243, RZ, R31 ;  /* 0x0000001ffff3723e */ /* 0x000fe200000000ff */
[----:B-1----:R-:W-:Y:S01]  /*e180*/  IMAD.MOV.U32 R161, RZ, RZ, R28 ;  /* 0x000000ffffa17224 */ /* 0x002fe200078e001c */
        /* <DEDUP_REMOVED lines=15> */
.L_x_15423:
        /* <DEDUP_REMOVED lines=13> */
.L_x_15425:
[----:B------:R-:W-:Y:S05]  /*e350*/  BSYNC.RECONVERGENT B3 ;  /* 0x0000000000037941 */ /* 0x000fea0003800200 */
.L_x_15424:
        /* <DEDUP_REMOVED lines=61> */
.L_x_15422:
[----:B------:R-:W-:Y:S05]  /*e730*/  BSYNC.RECONVERGENT B2 ;  /* 0x0000000000027941 */ /* 0x000fea0003800200 */
.L_x_15421:
        /* <DEDUP_REMOVED lines=11> */
.L_x_15420:
[----:B------:R-:W-:Y:S05]  /*e7f0*/  BSYNC.RECONVERGENT B1 ;  /* 0x0000000000017941 */ /* 0x000fea0003800200 */
.L_x_15419:
        /* <DEDUP_REMOVED lines=18> */
.L_x_15430:
        /* <DEDUP_REMOVED lines=13> */
.L_x_15432:
[----:B------:R-:W-:Y:S05]  /*e9f0*/  BSYNC.RECONVERGENT B3 ;  /* 0x0000000000037941 */ /* 0x000fea0003800200 */
.L_x_15431:
        /* <DEDUP_REMOVED lines=57> */
[----:B------:R-:W-:Y:S01]  /*ed90*/  HFMA2 R160, -RZ, RZ, 0, 0 ;  /* 0x00000000ffa07431 */ /* 0x000fe200000001ff */
[----:B------:R-:W-:Y:S02]  /*eda0*/  LOP3.LUT R222, R222, UR15, R29, 0x96, !PT ;  /* 0x0000000fdede7c12 */ /* 0x000fe4000f8e961d */
[----:B------:R-:W-:Y:S01]  /*edb0*/  MOV R29, R238 ;  /* 0x000000ee001d7202 */ /* 0x000fe20000000f00 */
[----:B------:R-:W-:-:S07]  /*edc0*/  IMAD.MOV.U32 R238, RZ, RZ, R28 ;  /* 0x000000ffffee7224 */ /* 0x000fce00078e001c */
.L_x_15429:
[----:B------:R-:W-:Y:S05]  /*edd0*/  BSYNC.RECONVERGENT B2 ;  /* 0x0000000000027941 */ /* 0x000fea0003800200 */
.L_x_15428:
        /* <DEDUP_REMOVED lines=10> */
[----:B------:R-:W-:-:S07]  /*ee80*/  FMUL.FTZ R29, R28, R29 ;  /* 0x0000001d1c1d7220 */ /* 0x000fce0000410000 */
.L_x_15427:
[----:B------:R-:W-:Y:S05]  /*ee90*/  BSYNC.RECONVERGENT B1 ;  /* 0x0000000000017941 */ /* 0x000fea0003800200 */
.L_x_15426:
        /* <DEDUP_REMOVED lines=18> */
.L_x_15437:
        /* <DEDUP_REMOVED lines=13> */
.L_x_15439:
[----:B------:R-:W-:Y:S05]  /*f090*/  BSYNC.RECONVERGENT B3 ;  /* 0x0000000000037941 */ /* 0x000fea0003800200 */
.L_x_15438:
        /* <DEDUP_REMOVED lines=61> */
.L_x_15436:
[----:B------:R-:W-:Y:S05]  /*f470*/  BSYNC.RECONVERGENT B2 ;  /* 0x0000000000027941 */ /* 0x000fea0003800200 */
.L_x_15435:
[----:B------:R-:W-:Y:S01]  /*f480*/  I2FP.F32.U32 R28, R28 ;  /* 0x0000001c001c7245 */ /* 0x000fe20000201000 */
[----:B------:R-:W-:Y:S02]  /*f490*/  IMAD.MOV.U32 R161, RZ, RZ, 0x2f800000 ;  /* 0x2f800000ffa17424 */ /* 0x000fe400078e00ff */
[----:B-----5:R-:W-:Y:S02]  /*f4a0*/  HADD2.F32 R160, -RZ, R39.H1_H1 ;  /* 0x30000027ffa07230 */ /* 0x020fe40000004100 */
[----:B------:R-:W-:Y:S01]  /*f4b0*/  FFMA.FTZ R28, R28, R161, 1.1641532182693481445e-10 ;  /* 0x2f0000001c1c7423 */ /* 0x000fe200000100a1 */
[----:B------:R-:W-:Y:S02]  /*f4c0*/  HADD2.F32 R161, -RZ, R139.H1_H1 ;  /* 0x3000008bffa17230 */ /* 0x000fe40000004100 */
[----:B------:R-:W-:Y:S02]  /*f4d0*/  FMUL.FTZ R160, R160, UR9 ;  /* 0x00000009a0a07c20 */ /* 0x000fe40008410000 */
[----:B------:R-:W-:-:S02]  /*f4e0*/  FSETP.GTU.FTZ.AND P1, PT, R28, UR12, PT ;  /* 0x0000000c1c007c0b */ /* 0x000fc4000bf3c000 */
[----:B------:R-:W-:Y:S02]  /*f4f0*/  FMUL.FTZ R28, R160, UR8 ;  /* 0x00000008a01c7c20 */ /* 0x000fe40008410000 */
[----:B------:R-:W-:-:S03]  /*f500*/  SEL R214, RZ, 0x1, P1 ;  /* 0x00000001ffd67807 */ /* 0x000fc60000800000 */
[----:B------:R-:W-:-:S05]  /*f510*/  FSEL R28, R28, RZ, !P1 ;  /* 0x000000ff1c1c7208 */ /* 0x000fca0004800000 */
[----:B------:R-:W-:-:S07]  /*f520*/  FMUL.FTZ R28, R161, R28 ;  /* 0x0000001ca11c7220 */ /* 0x000fce0000410000 */
.L_x_15434:
[----:B------:R-:W-:Y:S05]  /*f530*/  BSYNC.RECONVERGENT B1 ;  /* 0x0000000000017941 */ /* 0x000fea0003800200 */
.L_x_15433:
[----:B------:R-:W-:Y:S02]  /*f540*/  F2FP.F16.F32.PACK_AB R163, RZ, R28 ;  /* 0x0000001cffa3723e */ /* 0x000fe400000000ff */
[----:B------:R-:W-:Y:S02]  /*f550*/  PRMT R162, R243, 0x5410, R244 ;  /* 0x00005410f3a27816 */ /* 0x000fe400000000f4 */
[----:B------:R-:W-:Y:S02]  /*f560*/  PRMT R161, R241, 0x5410, R242 ;  /* 0x00005410f1a17816 */ /* 0x000fe400000000f2 */
[----:B------:R-:W-:Y:S02]  /*f570*/  PRMT R160, R240, 0x5410, R239 ;  /* 0x00005410f0a07816 */ /* 0x000fe400000000ef */
[----:B------:R-:W-:-:S07]  /*f580*/  PRMT R163, R232, 0x5410, R163 ;  /* 0x00005410e8a37816 */ /* 0x000fce00000000a3 */
.L_x_15383:
[----:B------:R-:W0:Y:S01]  /*f590*/  LDC.64 R240, c[0x0][0x3a8] ;  /* 0x0000ea00fff07b82 */ /* 0x000e220000000a00 */
[----:B------:R-:W-:Y:S01]  /*f5a0*/  BSSY.RECONVERGENT B1, `(.L_x_15440) ;  /* 0x0000019000017945 */ /* 0x000fe20003800200 */
[----:B------:R-:W-:Y:S01]  /*f5b0*/  MOV R232, R238 ;  /* 0x000000ee00e87202 */ /* 0x000fe20000000f00 */
[----:B0-----:R-:W-:-:S05]  /*f5c0*/  IMAD.WIDE.U32 R240, R236, 0x10, R240 ;  /* 0x00000010ecf07825 */ /* 0x001fca00078e00f0 */
[----:B------:R0:W-:Y:S01]  /*f5d0*/  STG.E.128 desc[UR6][R240.64], R160 ;  /* 0x000000a0f0007986 */ /* 0x0001e2000c101d06 */
[----:B------:R-:W-:Y:S05]  /*f5e0*/  @!P0 BRA `(.L_x_15441) ;  /* 0x0000000000508947 */ /* 0x000fea0003800000 */
[----:B0-----:R-:W-:Y:S01]  /*f5f0*/  IMAD.U32 R160, R215, 0x10000, RZ ;  /* 0x00010000d7a07824 */ /* 0x001fe200078e00ff */
[----:B------:R-:W-:Y:S02]  /*f600*/  PRMT R163, R216, 0x7104, RZ ;  /* 0x00007104d8a37816 */ /* 0x000fe400000000ff */
[----:B------:R-:W-:Y:S02]  /*f610*/  LOP3.LUT R240, R218, 0xff, RZ, 0xc0, !PT ;  /* 0x000000ffdaf07812 */ /* 0x000fe400078ec0ff */
[----:B------:R-:W-:Y:S02]  /*f620*/  LOP3.LUT R161, R160, 0xff0000, RZ, 0xc0, !PT ;  /* 0x00ff0000a0a17812 */ /* 0x000fe400078ec0ff */
[----:B------:R-:W-:Y:S01]  /*f630*/  LOP3.LUT R160, R214, 0xffff, RZ, 0xc0, !PT ;  /* 0x0000ffffd6a07812 */ /* 0x000fe200078ec0ff */
[----:B------:R-:W-:Y:S01]  /*f640*/  IMAD.WIDE.U32 R240, R240, 0x1000000, RZ ;  /* 0x01000000f0f07825 */ /* 0x000fe200078e00ff */
[----:B------:R-:W-:Y:S02]  /*f650*/  LOP3.LUT R238, R219, 0xff, RZ, 0xc0, !PT ;  /* 0x000000ffdbee7812 */ /* 0x000fe400078ec0ff */
[----:B------:R-:W-:-:S02]  /*f660*/  PRMT R162, R161, 0x4210, R160 ;  /* 0x00004210a1a27816 */ /* 0x000fc400000000a0 */
[----:B------:R-:W0:Y:S01]  /*f670*/  LDC.64 R160, c[0x0][0x3b0] ;  /* 0x0000ec00ffa07b82 */ /* 0x000e220000000a00 */
[----:B------:R-:W-:Y:S01]  /*f680*/  IMAD.WIDE.U32 R238, R238, 0x10000, RZ ;  /* 0x00010000eeee7825 */ /* 0x000fe200078e00ff */
[----:B------:R-:W-:Y:S02]  /*f690*/  LOP3.LUT R162, R162, 0xff00, R163, 0xf8, !PT ;  /* 0x0000ff00a2a27812 */ /* 0x000fe400078ef8a3 */
[----:B------:R-:W-:Y:S02]  /*f6a0*/  LOP3.LUT R163, R220, 0xff, RZ, 0xc0, !PT ;  /* 0x000000ffdca37812 */ /* 0x000fe400078ec0ff */
        /* <DEDUP_REMOVED lines=8> */
.L_x_15441:
[----:B------:R-:W-:Y:S05]  /*f730*/  BSYNC.RECONVERGENT B1 ;  /* 0x0000000000017941 */ /* 0x000fea0003800200 */
.L_x_15440:
[----:B------:R-:W-:Y:S01]  /*f740*/  IADD3 R236, PT, PT, R236, 0x20, RZ ;  /* 0x00000020ecec7810 */ /* 0x000fe20007ffe0ff */
[----:B------:R-:W-:-:S07]  /*f750*/  VIADD R235, R235, 0x20 ;  /* 0x00000020ebeb7836 */ /* 0x000fce0000000000 */
.L_x_15325:
[----:B------:R-:W-:Y:S05]  /*f760*/  BSYNC.RECONVERGENT B0 ;  /* 0x0000000000007941 */ /* 0x000fea0003800200 */
.L_x_15324:
        /* <DEDUP_REMOVED lines=17> */
[----:B------:R-:W-:Y:S01]  /*f880*/  @!P1 MOV R238, R232 ;  /* 0x000000e800ee9202 */ /* 0x000fe20000000f00 */
[----:B--2---:R-:W-:Y:S01]  /*f890*/  @!P1 IMAD.MOV.U32 R20, RZ, RZ, R227 ;  /* 0x000000ffff149224 */ /* 0x004fe200078e00e3 */
        /* <DEDUP_REMOVED lines=17> */
.L_x_15449:
        /* <DEDUP_REMOVED lines=13> */
.L_x_15451:
[----:B------:R-:W-:Y:S05]  /*fa80*/  BSYNC.RECONVERGENT B3 ;  /* 0x0000000000037941 */ /* 0x000fea0003800200 */
.L_x_15450:
        /* <DEDUP_REMOVED lines=60> */
.L_x_15448:
[----:B------:R-:W-:Y:S05]  /*fe50*/  BSYNC.RECONVERGENT B2 ;  /* 0x0000000000027941 */ /* 0x000fea0003800200 */
.L_x_15447:
[----:B------:R-:W-:Y:S01]  /*fe60*/  I2FP.F32.U32 R21, R21 ;  /* 0x0000001500157245 */ /* 0x000fe20000201000 */
[----:B------:R-:W-:Y:S02]  /*fe70*/  HADD2.F32 R23, -RZ, R36.H0_H0 ;  /* 0x20000024ff177230 */ /* 0x000fe40000004100 */
[----:B------:R-:W-:Y:S02]  /*fe80*/  IMAD.MOV.U32 R22, RZ, RZ, 0x2f800000 ;  /* 0x2f800000ff167424 */ /* 0x000fe400078e00ff */
[----:B------:R-:W-:Y:S02]  /*fe90*/  HADD2.F32 R24, -RZ, R32.H0_H0 ;  /* 0x20000020ff187230 */ /* 0x000fe40000004100 */
[----:B------:R-:W-:Y:S01]  /*fea0*/  FMUL.FTZ R23, R23, UR9 ;  /* 0x0000000917177c20 */ /* 0x000fe20008410000 */
[----:B------:R-:W-:Y:S01]  /*feb0*/  FFMA.FTZ R21, R21, R22, 1.1641532182693481445e-10 ;  /* 0x2f00000015157423 */ /* 0x000fe20000010016 */
[----:B------:R-:W-:Y:S02]  /*fec0*/  HADD2.F32 R22, -RZ, R124.H0_H0 ;  /* 0x2000007cff167230 */ /* 0x000fe40000004100 */
[----:B------:R-:W-:-:S02]  /*fed0*/  FMUL.FTZ R23, R23, UR8 ;  /* 0x0000000817177c20 */ /* 0x000fc40008410000 */
[----:B------:R-:W-:-:S04]  /*fee0*/  FSETP.GTU.FTZ.AND P2, PT, R21, UR12, PT ;  /* 0x0000000c15007c0b */ /* 0x000fc8000bf5c000 */
[----:B------:R-:W-:Y:S02]  /*fef0*/  FSEL R27, R23, RZ, !P2 ;  /* 0x000000ff171b7208 */ /* 0x000fe40005000000 */
[----:B------:R-:W-:-:S03]  /*ff00*/  SEL R221, RZ, 0x1, P2 ;  /* 0x00000001ffdd7807 */ /* 0x000fc60001000000 */
[----:B------:R-:W-:-:S07]  /*ff10*/  FFMA.FTZ R27, R27, R22, R24 ;  /* 0x000000161b1b7223 */ /* 0x000fce0000010018 */
.L_x_15446:
[----:B------:R-:W-:Y:S05]  /*ff20*/  BSYNC.RECONVERGENT B1 ;  /* 0x0000000000017941 */ /* 0x000fea0003800200 */
.L_x_15445:
[----:B------:R-:W-:Y:S01]  /*ff30*/  BSSY.RECONVERGENT B1, `(.L_x_15452) ;  /* 0x000006d000017945 */ /* 0x000fe20003800200 */
[----:B0-----:R-:W-:Y:S01]  /*ff40*/  F2FP.F16.F32.PACK_AB R241, RZ, R27 ;  /* 0x0000001bfff1723e */ /* 0x001fe200000000ff */
[----:B------:R-:W-:Y:S01]  /*ff50*/  @!P1 HADD2.F32 R26, -RZ, R32.H1_H1 ;  /* 0x30000020ff1a9230 */ /* 0x000fe20000004100 */
[----:B-1----:R-:W-:Y:S01]  /*ff60*/  @!P1 MOV R162, R238 ;  /* 0x000000ee00a29202 */ /* 0x002fe20000000f00 */
        /* <DEDUP_REMOVED lines=18> */
.L_x_15456:
        /* <DEDUP_REMOVED lines=13> */
.L_x_15458:
[----:B------:R-:W-:Y:S05]  /*10160*/  BSYNC.RECONVERGENT B3 ;  /* 0x0000000000037941 */ /* 0x000fea0003800200 */
.L_x_15457:
        /* <DEDUP_REMOVED lines=57> */
[----:B------:R-:W-:Y:S01]  /*10500*/  MOV R228, R20 ;  /* 0x0000001400e47202 */ /* 0x000fe20000000f00 */
[----:B------:R-:W-:Y:S01]  /*10510*/  IMAD.MOV.U32 R22, RZ, RZ, R238 ;  /* 0x000000ffff167224 */ /* 0x000fe200078e00ee */
[----:B------:R-:W-:-:S07]  /*10520*/  LOP3.LUT R222, R222, UR16, R163, 0x96, !PT ;  /* 0x00000010dede7c12 */ /* 0x000fce000f8e96a3 */
.L_x_15455:
[----:B------:R-:W-:Y:S05]  /*10530*/  BSYNC.RECONVERGENT B2 ;  /* 0x0000000000027941 */ /* 0x000fea0003800200 */
.L_x_15454:
[----:B------:R-:W-:Y:S01]  /*10540*/  I2FP.F32.U32 R20, R22 ;  /* 0x0000001600147245 */ /* 0x000fe20000201000 */
[----:B------:R-:W-:Y:S02]  /*10550*/  HADD2.F32 R22, -RZ, R36.H1_H1 ;  /* 0x30000024ff167230 */ /* 0x000fe40000004100 */
        /* <DEDUP_REMOVED lines=10> */
.L_x_15453:
[----:B------:R-:W-:Y:S05]  /*10600*/  BSYNC.RECONVERGENT B1 ;  /* 0x0000000000017941 */ /* 0x000fea0003800200 */
.L_x_15452:
        /* <DEDUP_REMOVED lines=22> */
.L_x_15463:
        /* <DEDUP_REMOVED lines=13> */
.L_x_15465:
[----:B------:R-:W-:Y:S05]  /*10840*/  BSYNC.RECONVERGENT B3 ;  /* 0x0000000000037941 */ /* 0x000fea0003800200 */
.L_x_15464:
        /* <DEDUP_REMOVED lines=60> */
.L_x_15462:
[----:B------:R-:W-:Y:S05]  /*10c10*/  BSYNC.RECONVERGENT B2 ;  /* 0x0000000000027941 */ /* 0x000fea0003800200 */
.L_x_15461:
        /* <DEDUP_REMOVED lines=12> */
.L_x_15460:
[----:B------:R-:W-:Y:S05]  /*10ce0*/  BSYNC.RECONVERGENT B1 ;  /* 0x0000000000017941 */ /* 0x000fea0003800200 */
.L_x_15459:
        /* <DEDUP_REMOVED lines=22> */
.L_x_15470:
        /* <DEDUP_REMOVED lines=13> */
.L_x_15472:
[----:B------:R-:W-:Y:S05]  /*10f20*/  BSYNC.RECONVERGENT B3 ;  /* 0x0000000000037941 */ /* 0x000fea0003800200 */
.L_x_15471:
        /* <DEDUP_REMOVED lines=59> */
[----:B------:R-:W-:Y:S01]  /*112e0*/  IMAD.MOV.U32 R21, RZ, RZ, RZ ;  /* 0x000000ffff157224 */ /* 0x000fe200078e00ff */
[----:B------:R-:W-:-:S07]  /*112f0*/  MOV R22, R238 ;  /* 0x000000ee00167202 */ /* 0x000fce0000000f00 */
.L_x_15469:
[----:B------:R-:W-:Y:S05]  /*11300*/  BSYNC.RECONVERGENT B2 ;  /* 0x0000000000027941 */ /* 0x000fea0003800200 */
.L_x_15468:
[----:B------:R-:W-:Y:S01]  /*11310*/  HFMA2 R23, -RZ, RZ, 0.1171875, 0 ;  /* 0x2f800000ff177431 */ /* 0x000fe200000001ff */
[----:B------:R-:W-:Y:S01]  /*11320*/  I2FP.F32.U32 R20, R22 ;  /* 0x0000001600147245 */ /* 0x000fe20000201000 */
[----:B------:R-:W-:Y:S02]  /*11330*/  HADD2.F32 R22, -RZ, R37.H1_H1 ;  /* 0x30000025ff167230 */ /* 0x000fe40000004100 */
[----:B------:R-:W-:-:S03]  /*11340*/  HADD2.F32 R161, -RZ, R33.H1_H1 ;  /* 0x30000021ffa17230 */ /* 0x000fc60000004100 */
        /* <DEDUP_REMOVED lines=8> */
.L_x_15467:
[----:B------:R-:W-:Y:S05]  /*113d0*/  BSYNC.RECONVERGENT B1 ;  /* 0x0000000000017941 */ /* 0x000fea0003800200 */
.L_x_15466:
        /* <DEDUP_REMOVED lines=22> */
.L_x_15477:
        /* <DEDUP_REMOVED lines=13> */
.L_x_15479:
[----:B------:R-:W-:Y:S05]  /*11610*/  BSYNC.RECONVERGENT B3 ;  /* 0x0000000000037941 */ /* 0x000fea0003800200 */
.L_x_15478:
        /* <DEDUP_REMOVED lines=60> */
.L_x_15476:
[----:B------:R-:W-:Y:S05]  /*119e0*/  BSYNC.RECONVERGENT B2 ;  /* 0x0000000000027941 */ /* 0x000fea0003800200 */
.L_x_15475:
[----:B------:R-:W-:Y:S01]  /*119f0*/  HFMA2 R21, -RZ, RZ, 0.1171875, 0 ;  /* 0x2f800000ff157431 */ /* 0x000fe200000001ff */
[----:B------:R-:W-:Y:S01]  /*11a00*/  I2FP.F32.U32 R20, R20 ;  /* 0x0000001400147245 */ /* 0x000fe20000201000 */
        /* <DEDUP_REMOVED lines=10> */
.L_x_15474:
[----:B------:R-:W-:Y:S05]  /*11ab0*/  BSYNC.RECONVERGENT B1 ;  /* 0x0000000000017941 */ /* 0x000fea0003800200 */
.L_x_15473:
        /* <DEDUP_REMOVED lines=22> */
.L_x_15484:
        /* <DEDUP_REMOVED lines=13> */
.L_x_15486:
[----:B------:R-:W-:Y:S05]  /*11cf0*/  BSYNC.RECONVERGENT B3 ;  /* 0x0000000000037941 */ /* 0x000fea0003800200 */
.L_x_15485:
        /* <DEDUP_REMOVED lines=57> */
[----:B------:R-:W-:Y:S01]  /*12090*/  MOV R232, R20 ;  /* 0x0000001400e87202 */ /* 0x000fe20000000f00 */
[----:B------:R-:W-:Y:S01]  /*120a0*/  HFMA2 R20, -RZ, RZ, 0, 0 ;  /* 0x00000000ff147431 */ /* 0x000fe200000001ff */
[----:B------:R-:W-:Y:S01]  /*120b0*/  LOP3.LUT R222, R222, UR16, R21, 0x96, !PT ;  /* 0x00000010dede7c12 */ /* 0x000fe2000f8e9615 */
[----:B------:R-:W-:-:S07]  /*120c0*/  IMAD.MOV.U32 R21, RZ, RZ, R238 ;  /* 0x000000ffff157224 */ /* 0x000fce00078e00ee */
.L_x_15483:
[----:B------:R-:W-:Y:S05]  /*120d0*/  BSYNC.RECONVERGENT B2 ;  /* 0x0000000000027941 */ /* 0x000fea0003800200 */
.L_x_15482:
[----:B------:R-:W-:Y:S01]  /*120e0*/  I2FP.F32.U32 R21, R21 ;  /* 0x0000001500157245 */ /* 0x000fe20000201000 */
[----:B------:R-:W-:Y:S02]  /*120f0*/  HADD2.F32 R160, -RZ, R38.H1_H1 ;  /* 0x30000026ffa07230 */ /* 0x000fe40000004100 */
[----:B------:R-:W-:Y:S02]  /*12100*/  IMAD.MOV.U32 R22, RZ, RZ, 0x2f800000 ;  /* 0x2f800000ff167424 */ /* 0x000fe400078e00ff */
[----:B------:R-:W-:Y:S02]  /*12110*/  HADD2.F32 R161, -RZ, R34.H1_H1 ;  /* 0x30000022ffa17230 */ /* 0x000fe40000004100 */
        /* <DEDUP_REMOVED lines=8> */
.L_x_15481:
[----:B------:R-:W-:Y:S05]  /*121a0*/  BSYNC.RECONVERGENT B1 ;  /* 0x0000000000017941 */ /* 0x000fea0003800200 */
.L_x_15480:
        /* <DEDUP_REMOVED lines=22> */
.L_x_15491:
        /* <DEDUP_REMOVED lines=13> */
.L_x_15493:
[----:B------:R-:W-:Y:S05]  /*123e0*/  BSYNC.RECONVERGENT B3 ;  /* 0x0000000000037941 */ /* 0x000fea0003800200 */
.L_x_15492:
        /* <DEDUP_REMOVED lines=56> */
[----:B------:R-:W-:Y:S01]  /*12770*/  HFMA2 R160, -RZ, RZ, 0, 0 ;  /* 0x00000000ffa07431 */ /* 0x000fe200000001ff */
[----:B------:R-:W-:Y:S01]  /*12780*/  MOV R228, R20 ;  /* 0x0000001400e47202 */ /* 0x000fe20000000f00 */
[----:B------:R-:W-:Y:S02]  /*12790*/  IMAD.MOV.U32 R21, RZ, RZ, R232 ;  /* 0x000000ffff157224 */ /* 0x000fe400078e00e8 */
[----:B------:R-:W-:-:S07]  /*127a0*/  LOP3.LUT R222, R222, UR15, R247, 0x96, !PT ;  /* 0x0000000fdede7c12 */ /* 0x000fce000f8e96f7 */
.L_x_15490:
[----:B------:R-:W-:Y:S05]  /*127b0*/  BSYNC.RECONVERGENT B2 ;  /* 0x0000000000027941 */ /* 0x000fea0003800200 */
.L_x_15489:
        /* <DEDUP_REMOVED lines=12> */
.L_x_15488:
[----:B------:R-:W-:Y:S05]  /*12880*/  BSYNC.RECONVERGENT B1 ;  /* 0x0000000000017941 */ /* 0x000fea0003800200 */
.L_x_15487:
        /* <DEDUP_REMOVED lines=22> */
.L_x_15498:
        /* <DEDUP_REMOVED lines=13> */
.L_x_15500:
[----:B------:R-:W-:Y:S05]  /*12ac0*/  BSYNC.RECONVERGENT B3 ;  /* 0x0000000000037941 */ /* 0x000fea0003800200 */
.L_x_15499:
[----:B------:R-:W-:Y:S01]  /*12ad0*/  LOP3.LUT R160, R224, UR5, R223, 0x96, !PT ;  /* 0x00000005e0a07c12 */ /* 0x000fe2000f8e96df */
[----:B------:R-:W-:Y:S01]  /*12ae0*/  IMAD.WIDE.U32 R162, R225, -0x326172a9, RZ ;  /* 0xcd9e8d57e1a27825 */ /* 0x000fe200078e00ff */
[----:B------:R-:W-:-:S03]  /*12af0*/  UIADD3 UR15, UPT, UPT, UR4, -0x61c88647, URZ ;  /* 0x9e3779b9040f7890 */ /* 0x000fc6000fffe0ff */
[----:B------:R-:W-:Y:S02]  /*12b00*/  HFMA2 R227, -RZ, RZ, 0, 0 ;  /* 0x00000000ffe37431 */ /* 0x000fe400000001ff */
        /* <DEDUP_REMOVED lines=54> */
[----:B------:R-:W-:-:S05]  /*12e70*/  MOV R228, R160 ;  /* 0x000000a000e47202 */ /* 0x000fca0000000f00 */
[----:B------:R-:W-:-:S07]  /*12e80*/  LOP3.LUT R222, R222, UR15, R239, 0x96, !PT ;  /* 0x0000000fdede7c12 */ /* 0x000fce000f8e96ef */
.L_x_15497:
[----:B------:R-:W-:Y:S05]  /*12e90*/  BSYNC.RECONVERGENT B2 ;  /* 0x0000000000027941 */ /* 0x000fea0003800200 */
.L_x_15496:
[----:B------:R-:W-:Y:S01]  /*12ea0*/  I2FP.F32.U32 R20, R20 ;  /* 0x0000001400147245 */ /* 0x000fe20000201000 */
[----:B------:R-:W-:Y:S02]  /*12eb0*/  IMAD.MOV.U32 R161, RZ, RZ, 0x2f800000 ;  /* 0x2f800000ffa17424 */ /* 0x000fe400078e00ff */
[----:B------:R-:W-:Y:S02]  /*12ec0*/  HADD2.F32 R160, -RZ, R39.H1_H1 ;  /* 0x30000027ffa07230 */ /* 0x000fe40000004100 */
[----:B------:R-:W-:Y:S01]  /*12ed0*/  FFMA.FTZ R20, R20, R161, 1.1641532182693481445e-10 ;  /* 0x2f00000014147423 */ /* 0x000fe200000100a1 */
[----:B------:R-:W-:Y:S02]  /*12ee0*/  HADD2.F32 R161, -RZ, R127.H1_H1 ;  /* 0x3000007fffa17230 */ /* 0x000fe40000004100 */
[----:B------:R-:W-:Y:S01]  /*12ef0*/  FMUL.FTZ R160, R160, UR9 ;  /* 0x00000009a0a07c20 */ /* 0x000fe20008410000 */
[----:B------:R-:W-:Y:S01]  /*12f00*/  HADD2.F32 R163, -RZ, R35.H1_H1 ;  /* 0x30000023ffa37230 */ /* 0x000fe20000004100 */
[----:B------:R-:W-:-:S02]  /*12f10*/  FSETP.GTU.FTZ.AND P1, PT, R20, UR12, PT ;  /* 0x0000000c14007c0b */ /* 0x000fc4000bf3c000 */
[----:B------:R-:W-:Y:S02]  /*12f20*/  FMUL.FTZ R20, R160, UR8 ;  /* 0x00000008a0147c20 */ /* 0x000fe40008410000 */
[----:B------:R-:W-:-:S03]  /*12f30*/  SEL R214, RZ, 0x1, P1 ;  /* 0x00000001ffd67807 */ /* 0x000fc60000800000 */
[----:B------:R-:W-:-:S05]  /*12f40*/  FSEL R20, R20, RZ, !P1 ;  /* 0x000000ff14147208 */ /* 0x000fca0004800000 */
[----:B------:R-:W-:-:S07]  /*12f50*/  FFMA.FTZ R20, R20, R161, R163 ;  /* 0x000000a114147223 */ /* 0x000fce00000100a3 */
.L_x_15495:
[----:B------:R-:W-:Y:S05]  /*12f60*/  BSYNC.RECONVERGENT B1 ;  /* 0x0000000000017941 */ /* 0x000fea0003800200 */
.L_x_15494:
[----:B------:R-:W-:Y:S02]  /*12f70*/  F2FP.F16.F32.PACK_AB R163, RZ, R20 ;  /* 0x00000014ffa3723e */ /* 0x000fe400000000ff */
[----:B------:R-:W-:Y:S02]  /*12f80*/  PRMT R162, R244, 0x5410, R245 ;  /* 0x00005410f4a27816 */ /* 0x000fe400000000f5 */
[----:B------:R-:W-:Y:S02]  /*12f90*/  PRMT R161, R243, 0x5410, R242 ;  /* 0x00005410f3a17816 */ /* 0x000fe400000000f2 */
[----:B------:R-:W-:Y:S02]  /*12fa0*/  PRMT R160, R241, 0x5410, R240 ;  /* 0x00005410f1a07816 */ /* 0x000fe400000000f0 */
[----:B------:R-:W-:Y:S01]  /*12fb0*/  PRMT R163, R232, 0x5410, R163 ;  /* 0x00005410e8a37816 */ /* 0x000fe200000000a3 */
[----:B------:R-:W-:Y:S06]  /*12fc0*/  BRA `(.L_x_15501) ;  /* 0x00000034005c7947 */ /* 0x000fec0003800000 */
.L_x_15444:
        /* <DEDUP_REMOVED lines=21> */
.L_x_15506:
        /* <DEDUP_REMOVED lines=13> */
.L_x_15508:
[----:B------:R-:W-:Y:S05]  /*131f0*/  BSYNC.RECONVERGENT B3 ;  /* 0x0000000000037941 */ /* 0x000fea0003800200 */
.L_x_15507:
        /* <DEDUP_REMOVED lines=60> */
.L_x_15505:
[----:B------:R-:W-:Y:S05]  /*135c0*/  BSYNC.RECONVERGENT B2 ;  /* 0x0000000000027941 */ /* 0x000fea0003800200 */
.L_x_15504:
        /* <DEDUP_REMOVED lines=11> */
.L_x_15503:
[----:B------:R-:W-:Y:S05]  /*13680*/  BSYNC.RECONVERGENT B1 ;  /* 0x0000000000017941 */ /* 0x000fea0003800200 */
.L_x_15502:
[----:B------:R-:W-:Y:S01]  /*13690*/  BSSY.RECONVERGENT B1, `(.L_x_15509) ;  /* 0x0000069000017945 */ /* 0x000fe20003800200 */
[----:B0-----:R-:W-:Y:S01]  /*136a0*/  F2FP.F16.F32.PACK_AB R240, RZ, R27 ;  /* 0x0000001bfff0723e */ /* 0x001fe200000000ff */
        /* <DEDUP_REMOVED lines=16> */
.L_x_15513:
[----:B------:R-:W-:Y:S01]  /*137b0*/  VIADD R230, R230, 0x1 ;  /* 0x00000001e6e67836 */ /* 0x000fe20000000000 */
[----:B------:R-:W-:Y:S03]  /*137c0*/  BSSY.RECONVERGENT B3, `(.L_x_15514) ;  /* 0x000000c000037945 */ /* 0x000fe60003800200 */
[C---:B-1----:R-:W-:Y:S01]  /*137d0*/  IMAD.WIDE.U32 R160, R230.reuse, -0x2daee0ad, RZ ;  /* 0xd2511f53e6a07825 */ /* 0x042fe200078e00ff */
        /* <DEDUP_REMOVED lines=10> */
.L_x_15515:
[----:B------:R-:W-:Y:S05]  /*13880*/  BSYNC.RECONVERGENT B3 ;  /* 0x0000000000037941 */ /* 0x000fea0003800200 */
.L_x_15514:
        /* <DEDUP_REMOVED lines=61> */
.L_x_15512:
[----:B------:R-:W-:Y:S05]  /*13c60*/  BSYNC.RECONVERGENT B2 ;  /* 0x0000000000027941 */ /* 0x000fea0003800200 */
.L_x_15511:
        /* <DEDUP_REMOVED lines=11> */
.L_x_15510:
[----:B------:R-:W-:Y:S05]  /*13d20*/  BSYNC.RECONVERGENT B1 ;  /* 0x0000000000017941 */ /* 0x000fea0003800200 */
.L_x_15509:
        /* <DEDUP_REMOVED lines=18> */
.L_x_15520:
        /* <DEDUP_REMOVED lines=13> */
.L_x_15522:
[----:B------:R-:W-:Y:S05]  /*13f20*/  BSYNC.RECONVERGENT B3 ;  /* 0x0000000000037941 */ /* 0x000fea0003800200 */
.L_x_15521:
        /* <DEDUP_REMOVED lines=61> */
.L_x_15519:
[----:B------:R-:W-:Y:S05]  /*14300*/  BSYNC.RECONVERGENT B2 ;  /* 0x0000000000027941 */ /* 0x000fea0003800200 */
.L_x_15518:
        /* <DEDUP_REMOVED lines=11> */
.L_x_15517:
[----:B------:R-:W-:Y:S05]  /*143c0*/  BSYNC.RECONVERGENT B1 ;  /* 0x0000000000017941 */ /* 0x000fea0003800200 */
.L_x_15516:
        /* <DEDUP_REMOVED lines=18> */
.L_x_15527:
        /* <DEDUP_REMOVED lines=13> */
.L_x_15529:
[----:B------:R-:W-:Y:S05]  /*145c0*/  BSYNC.RECONVERGENT B3 ;  /* 0x0000000000037941 */ /* 0x000fea0003800200 */
.L_x_15528:
        /* <DEDUP_REMOVED lines=61> */
.L_x_15526:
[----:B------:R-:W-:Y:S05]  /*149a0*/  BSYNC.RECONVERGENT B2 ;  /* 0x0000000000027941 */ /* 0x000fea0003800200 */
.L_x_15525:
        /* <DEDUP_REMOVED lines=11> */
.L_x_15524:
[----:B------:R-:W-:Y:S05]  /*14a60*/  BSYNC.RECONVERGENT B1 ;  /* 0x0000000000017941 */ /* 0x000fea0003800200 */
.L_x_15523:
        /* <DEDUP_REMOVED lines=18> */
.L_x_15534:
        /* <DEDUP_REMOVED lines=13> */
.L_x_15536:
[----:B------:R-:W-:Y:S05]  /*14c60*/  BSYNC.RECONVERGENT B3 ;  /* 0x0000000000037941 */ /* 0x000fea0003800200 */
.L_x_15535:
        /* <DEDUP_REMOVED lines=61> */
.L_x_15533:
[----:B------:R-:W-:Y:S05]  /*15040*/  BSYNC.RECONVERGENT B2 ;  /* 0x0000000000027941 */ /* 0x000fea0003800200 */
.L_x_15532:
        /* <DEDUP_REMOVED lines=11> */
.L_x_15531:
[----:B------:R-:W-:Y:S05]  /*15100*/  BSYNC.RECONVERGENT B1 ;  /* 0x0000000000017941 */ /* 0x000fea0003800200 */
.L_x_15530:
[----:B------:R-:W-:Y:S01]  /*15110*/  BSSY.RECONVERGENT B1, `(.L_x_15537) ;  /* 0x0000069000017945 */ /* 0x000fe20003800200 */
[----:B------:R-:W-:Y:S01]  /*15120*/  F2FP.F16.F32.PACK_AB R243, RZ, R23 ;  /* 0x00000017fff3723e */ /* 0x000fe200000000ff */
[----:B------:R-:W-:Y:S01]  /*15130*/  IMAD.MOV.U32 R22, RZ, RZ, RZ ;  /* 0x000000ffff167224 */ /* 0x000fe200078e00ff */
[----:B-1----:R-:W-:Y:S01]  /*15140*/  MOV R161, R20 ;  /* 0x0000001400a17202 */ /* 0x002fe20000000f00 */
        /* <DEDUP_REMOVED lines=14> */
.L_x_15541:
        /* <DEDUP_REMOVED lines=13> */
.L_x_15543:
[----:B------:R-:W-:Y:S05]  /*15300*/  BSYNC.RECONVERGENT B3 ;  /* 0x0000000000037941 */ /* 0x000fea0003800200 */
.L_x_15542:
        /* <DEDUP_REMOVED lines=61> */
.L_x_15540:
[----:B------:R-:W-:Y:S05]  /*156e0*/  BSYNC.RECONVERGENT B2 ;  /* 0x0000000000027941 */ /* 0x000fea0003800200 */
.L_x_15539:
[----:B------:R-:W-:Y:S01]  /*156f0*/  I2FP.F32.U32 R20, R21 ;  /* 0x0000001500147245 */ /* 0x000fe20000201000 */
[----:B------:R-:W-:Y:S02]  /*15700*/  HFMA2 R21, -RZ, RZ, 0.1171875, 0 ;  /* 0x2f800000ff157431 */ /* 0x000fe400000001ff */
        /* <DEDUP_REMOVED lines=9> */
.L_x_15538:
[----:B------:R-:W-:Y:S05]  /*157a0*/  BSYNC.RECONVERGENT B1 ;  /* 0x0000000000017941 */ /* 0x000fea0003800200 */
.L_x_15537:
        /* <DEDUP_REMOVED lines=18> */
.L_x_15548:
        /* <DEDUP_REMOVED lines=13> */
.L_x_15550:
[----:B------:R-:W-:Y:S05]  /*159a0*/  BSYNC.RECONVERGENT B3 ;  /* 0x0000000000037941 */ /* 0x000fea0003800200 */
.L_x_15549:
        /* <DEDUP_REMOVED lines=57> */
[----:B------:R-:W-:Y:S01]  /*15d40*/  IMAD.MOV.U32 R160, RZ, RZ, RZ ;  /* 0x000000ffffa07224 */ /* 0x000fe200078e00ff */
[----:B------:R-:W-:Y:S01]  /*15d50*/  LOP3.LUT R222, R222, UR15, R21, 0x96, !PT ;  /* 0x0000000fdede7c12 */ /* 0x000fe2000f8e9615 */
[----:B------:R-:W-:Y:S01]  /*15d60*/  IMAD.MOV.U32 R21, RZ, RZ, R238 ;  /* 0x000000ffff157224 */ /* 0x000fe200078e00ee */
[----:B------:R-:W-:-:S07]  /*15d70*/  MOV R238, R20 ;  /* 0x0000001400ee7202 */ /* 0x000fce0000000f00 */
.L_x_15547:
[----:B------:R-:W-:Y:S05]  /*15d80*/  BSYNC.RECONVERGENT B2 ;  /* 0x0000000000027941 */ /* 0x000fea0003800200 */
.L_x_15546:
[----:B------:R-:W-:Y:S01]  /*15d90*/  I2FP.F32.U32 R20, R21 ;  /* 0x0000001500147245 */ /* 0x000fe20000201000 */
[----:B------:R-:W-:Y:S02]  /*15da0*/  HFMA2 R21, -RZ, RZ, 0.1171875, 0 ;  /* 0x2f800000ff157431 */ /* 0x000fe400000001ff */
        /* <DEDUP_REMOVED lines=9> */
.L_x_15545:
[----:B------:R-:W-:Y:S05]  /*15e40*/  BSYNC.RECONVERGENT B1 ;  /* 0x0000000000017941 */ /* 0x000fea0003800200 */
.L_x_15544:
        /* <DEDUP_REMOVED lines=18> */
.L_x_15555:
        /* <DEDUP_REMOVED lines=13> */
.L_x_15557:
[----:B------:R-:W-:Y:S05]  /*16040*/  BSYNC.RECONVERGENT B3 ;  /* 0x0000000000037941 */ /* 0x000fea0003800200 */
.L_x_15556:
        /* <DEDUP_REMOVED lines=61> */
.L_x_15554:
[----:B------:R-:W-:Y:S05]  /*16420*/  BSYNC.RECONVERGENT B2 ;  /* 0x0000000000027941 */ /* 0x000fea0003800200 */
.L_x_15553:
[----:B------:R-:W-:Y:S01]  /*16430*/  HFMA2 R161, -RZ, RZ, 0.1171875, 0 ;  /* 0x2f800000ffa17431 */ /* 0x000fe200000001ff */
[----:B------:R-:W-:Y:S01]  /*16440*/  I2FP.F32.U32 R20, R20 ;  /* 0x0000001400147245 */ /* 0x000fe20000201000 */
[----:B-----5:R-:W-:-:S05]  /*16450*/  HADD2.F32 R160, -RZ, R39.H1_H1 ;  /* 0x30000027ffa07230 */ /* 0x020fca0000004100 */
[----:B------:R-:W-:Y:S01]  /*16460*/  FMUL.FTZ R160, R160, UR9 ;  /* 0x00000009a0a07c20 */ /* 0x000fe20008410000 */
[----:B------:R-:W-:Y:S01]  /*16470*/  FFMA.FTZ R20, R20, R161, 1.1641532182693481445e-10 ;  /* 0x2f00000014147423 */ /* 0x000fe200000100a1 */
[----:B------:R-:W-:-:S04]  /*16480*/  HADD2.F32 R161, -RZ, R127.H1_H1 ;  /* 0x3000007fffa17230 */ /* 0x000fc80000004100 */
[----:B------:R-:W-:Y:S01]  /*16490*/  FSETP.GTU.FTZ.AND P1, PT, R20, UR12, PT ;  /* 0x0000000c14007c0b */ /* 0x000fe2000bf3c000 */
[----:B------:R-:W-:-:S03]  /*164a0*/  FMUL.FTZ R20, R160, UR8 ;  /* 0x00000008a0147c20 */ /* 0x000fc60008410000 */
[----:B------:R-:W-:Y:S02]  /*164b0*/  SEL R214, RZ, 0x1, P1 ;  /* 0x00000001ffd67807 */ /* 0x000fe40000800000 */
[----:B------:R-:W-:-:S05]  /*164c0*/  FSEL R20, R20, RZ, !P1 ;  /* 0x000000ff14147208 */ /* 0x000fca0004800000 */
[----:B------:R-:W-:-:S07]  /*164d0*/  FMUL.FTZ R20, R161, R20 ;  /* 0x00000014a1147220 */ /* 0x000fce0000410000 */
.L_x_15552:
[----:B------:R-:W-:Y:S05]  /*164e0*/  BSYNC.RECONVERGENT B1 ;  /* 0x0000000000017941 */ /* 0x000fea0003800200 */
.L_x_15551:
[----:B------:R-:W-:Y:S02]  /*164f0*/  F2FP.F16.F32.PACK_AB R163, RZ, R20 ;  /* 0x00000014ffa3723e */ /* 0x000fe400000000ff */
[----:B------:R-:W-:Y:S02]  /*16500*/  PRMT R162, R243, 0x5410, R244 ;  /* 0x00005410f3a27816 */ /* 0x000fe400000000f4 */
[----:B------:R-:W-:Y:S02]  /*16510*/  PRMT R161, R241, 0x5410, R242 ;  /* 0x00005410f1a17816 */ /* 0x000fe400000000f2 */
[----:B------:R-:W-:Y:S02]  /*16520*/  PRMT R160, R240, 0x5410, R239 ;  /* 0x00005410f0a07816 */ /* 0x000fe400000000ef */
[----:B------:R-:W-:-:S07]  /*16530*/  PRMT R163, R232, 0x5410, R163 ;  /* 0x00005410e8a37816 */ /* 0x000fce00000000a3 */
.L_x_15501:
        /* <DEDUP_REMOVED lines=26> */
.L_x_15559:
[----:B------:R-:W-:Y:S05]  /*166e0*/  BSYNC.RECONVERGENT B1 ;  /* 0x0000000000017941 */ /* 0x000fea0003800200 */
.L_x_15558:
[----:B------:R-:W-:Y:S01]  /*166f0*/  VIADD R236, R236, 0x20 ;  /* 0x00000020ecec7836 */ /* 0x000fe20000000000 */
[----:B------:R-:W-:-:S07]  /*16700*/  IADD3 R235, PT, PT, R235, 0x20, RZ ;  /* 0x00000020ebeb7810 */ /* 0x000fce0007ffe0ff */
.L_x_15443:
[----:B------:R-:W-:Y:S05]  /*16710*/  BSYNC.RECONVERGENT B0 ;  /* 0x0000000000007941 */ /* 0x000fea0003800200 */
.L_x_15442:
        /* <DEDUP_REMOVED lines=36> */
.L_x_15567:
        /* <DEDUP_REMOVED lines=13> */
.L_x_15569:
[----:B------:R-:W-:Y:S05]  /*16a30*/  BSYNC.RECONVERGENT B3 ;  /* 0x0000000000037941 */ /* 0x000fea0003800200 */
.L_x_15568:
        /* <DEDUP_REMOVED lines=60> */
.L_x_15566:
[----:B------:R-:W-:Y:S05]  /*16e00*/  BSYNC.RECONVERGENT B2 ;  /* 0x0000000000027941 */ /* 0x000fea0003800200 */
.L_x_15565:
[----:B------:R-:W-:Y:S01]  /*16e10*/  HFMA2 R14, -RZ, RZ, 0.1171875, 0 ;  /* 0x2f800000ff0e7431 */ /* 0x000fe200000001ff */
[----:B------:R-:W-:Y:S01]  /*16e20*/  I2FP.F32.U32 R13, R13 ;  /* 0x0000000d000d7245 */ /* 0x000fe20000201000 */
[----:B------:R-:W-:Y:S02]  /*16e30*/  HADD2.F32 R15, -RZ, R36.H0_H0 ;  /* 0x20000024ff0f7230 */ /* 0x000fe40000004100 */
[----:B------:R-:W-:-:S03]  /*16e40*/  HADD2.F32 R16, -RZ, R32.H0_H0 ;  /* 0x20000020ff107230 */ /* 0x000fc60000004100 */
        /* <DEDUP_REMOVED lines=8> */
.L_x_15564:
[----:B------:R-:W-:Y:S05]  /*16ed0*/  BSYNC.RECONVERGENT B1 ;  /* 0x0000000000017941 */ /* 0x000fea0003800200 */
.L_x_15563:
[----:B------:R-:W-:Y:S01]  /*16ee0*/  BSSY.RECONVERGENT B1, `(.L_x_15570) ;  /* 0x000006d000017945 */ /* 0x000fe20003800200 */
[----:B0-----:R-:W-:Y:S01]  /*16ef0*/  F2FP.F16.F32.PACK_AB R241, RZ, R19 ;  /* 0x00000013fff1723e */ /* 0x001fe200000000ff */
[----:B------:R-:W-:Y:S01]  /*16f00*/  @!P1 HADD2.F32 R18, -RZ, R32.H1_H1 ;  /* 0x30000020ff129230 */ /* 0x000fe20000004100 */
[----:B------:R-:W-:Y:S01]  /*16f10*/  @!P1 MOV R13, R12 ;  /* 0x0000000c000d9202 */ /* 0x000fe20000000f00 */
[----:B-1----:R-:W-:Y:S01]  /*16f20*/  @!P1 IMAD.MOV.U32 R162, RZ, RZ, R238 ;  /* 0x000000ffffa29224 */ /* 0x002fe200078e00ee */
        /* <DEDUP_REMOVED lines=17> */
.L_x_15574:
        /* <DEDUP_REMOVED lines=13> */
.L_x_15576:
[----:B------:R-:W-:Y:S05]  /*17110*/  BSYNC.RECONVERGENT B3 ;  /* 0x0000000000037941 */ /* 0x000fea0003800200 */
.L_x_15575:
        /* <DEDUP_REMOVED lines=60> */
.L_x_15573:
[----:B------:R-:W-:Y:S05]  /*174e0*/  BSYNC.RECONVERGENT B2 ;  /* 0x0000000000027941 */ /* 0x000fea0003800200 */
.L_x_15572:
        /* <DEDUP_REMOVED lines=12> */
.L_x_15571:
[----:B------:R-:W-:Y:S05]  /*175b0*/  BSYNC.RECONVERGENT B1 ;  /* 0x0000000000017941 */ /* 0x000fea0003800200 */
.L_x_15570:
        /* <DEDUP_REMOVED lines=22> */
.L_x_15581:
        /* <DEDUP_REMOVED lines=13> */
.L_x_15583:
[----:B------:R-:W-:Y:S05]  /*177f0*/  BSYNC.RECONVERGENT B3 ;  /* 0x0000000000037941 */ /* 0x000fea0003800200 */
.L_x_15582:
        /* <DEDUP_REMOVED lines=60> */
.L_x_15580:
[----:B------:R-:W-:Y:S05]  /*17bc0*/  BSYNC.RECONVERGENT B2 ;  /* 0x0000000000027941 */ /* 0x000fea0003800200 */
.L_x_15579:
[----:B------:R-:W-:Y:S01]  /*17bd0*/  I2FP.F32.U32 R13, R14 ;  /* 0x0000000e000d7245 */ /* 0x000fe20000201000 */
[----:B------:R-:W-:Y:S02]  /*17be0*/  HFMA2 R14, -RZ, RZ, 0.1171875, 0 ;  /* 0x2f800000ff0e7431 */ /* 0x000fe400000001ff */
        /* <DEDUP_REMOVED lines=10> */
.L_x_15578:
[----:B------:R-:W-:Y:S05]  /*17c90*/  BSYNC.RECONVERGENT B1 ;  /* 0x0000000000017941 */ /* 0x000fea0003800200 */
.L_x_15577:
        /* <DEDUP_REMOVED lines=22> */
.L_x_15588:
        /* <DEDUP_REMOVED lines=13> */
.L_x_15590:
[----:B------:R-:W-:Y:S05]  /*17ed0*/  BSYNC.RECONVERGENT B3 ;  /* 0x0000000000037941 */ /* 0x000fea0003800200 */
.L_x_15589:
        /* <DEDUP_REMOVED lines=61> */
.L_x_15587:
[----:B------:R-:W-:Y:S05]  /*182b0*/  BSYNC.RECONVERGENT B2 ;  /* 0x0000000000027941 */ /* 0x000fea0003800200 */
.L_x_15586:
        /* <DEDUP_REMOVED lines=12> */
.L_x_15585:
[----:B------:R-:W-:Y:S05]  /*18380*/  BSYNC.RECONVERGENT B1 ;  /* 0x0000000000017941 */ /* 0x000fea0003800200 */
.L_x_15584:
        /* <DEDUP_REMOVED lines=22> */
.L_x_15595:
        /* <DEDUP_REMOVED lines=13> */
.L_x_15597:
[----:B------:R-:W-:Y:S05]  /*185c0*/  BSYNC.RECONVERGENT B3 ;  /* 0x0000000000037941 */ /* 0x000fea0003800200 */
.L_x_15596:
        /* <DEDUP_REMOVED lines=60> */
.L_x_15594:
[----:B------:R-:W-:Y:S05]  /*18990*/  BSYNC.RECONVERGENT B2 ;  /* 0x0000000000027941 */ /* 0x000fea0003800200 */
.L_x_15593:
        /* <DEDUP_REMOVED lines=12> */
.L_x_15592:
[----:B------:R-:W-:Y:S05]  /*18a60*/  BSYNC.RECONVERGENT B1 ;  /* 0x0000000000017941 */ /* 0x000fea0003800200 */
.L_x_15591:
        /* <DEDUP_REMOVED lines=22> */
.L_x_15602:
        /* <DEDUP_REMOVED lines=13> */
.L_x_15604:
[----:B------:R-:W-:Y:S05]  /*18ca0*/  BSYNC.RECONVERGENT B3 ;  /* 0x0000000000037941 */ /* 0x000fea0003800200 */
.L_x_15603:
        /* <DEDUP_REMOVED lines=61> */
.L_x_15601:
[----:B------:R-:W-:Y:S05]  /*19080*/  BSYNC.RECONVERGENT B2 ;  /* 0x0000000000027941 */ /* 0x000fea0003800200 */
.L_x_15600:
        /* <DEDUP_REMOVED lines=12> */
.L_x_15599:
[----:B------:R-:W-:Y:S05]  /*19150*/  BSYNC.RECONVERGENT B1 ;  /* 0x0000000000017941 */ /* 0x000fea0003800200 */
.L_x_15598:
        /* <DEDUP_REMOVED lines=22> */
.L_x_15609:
        /* <DEDUP_REMOVED lines=13> */
.L_x_15611:
[----:B------:R-:W-:Y:S05]  /*19390*/  BSYNC.RECONVERGENT B3 ;  /* 0x0000000000037941 */ /* 0x000fea0003800200 */
.L_x_15610:
        /* <DEDUP_REMOVED lines=60> */
.L_x_15608:
[----:B------:R-:W-:Y:S05]  /*19760*/  BSYNC.RECONVERGENT B2 ;  /* 0x0000000000027941 */ /* 0x000fea0003800200 */
.L_x_15607:
        /* <DEDUP_REMOVED lines=12> */
.L_x_15606:
[----:B------:R-:W-:Y:S05]  /*19830*/  BSYNC.RECONVERGENT B1 ;  /* 0x0000000000017941 */ /* 0x000fea0003800200 */
.L_x_15605:
        /* <DEDUP_REMOVED lines=22> */
.L_x_15616:
        /* <DEDUP_REMOVED lines=13> */
.L_x_15618:
[----:B------:R-:W-:Y:S05]  /*19a70*/  BSYNC.RECONVERGENT B3 ;  /* 0x0000000000037941 */ /* 0x000fea0003800200 */
.L_x_15617:
        /* <DEDUP_REMOVED lines=60> */
.L_x_15615:
[----:B------:R-:W-:Y:S05]  /*19e40*/  BSYNC.RECONVERGENT B2 ;  /* 0x0000000000027941 */ /* 0x000fea0003800200 */
.L_x_15614:
        /* <DEDUP_REMOVED lines=12> */
.L_x_15613:
[----:B------:R-:W-:Y:S05]  /*19f10*/  BSYNC.RECONVERGENT B1 ;  /* 0x0000000000017941 */ /* 0x000fea0003800200 */
.L_x_15612:
[----:B------:R-:W-:Y:S02]  /*19f20*/  F2FP.F16.F32.PACK_AB R163, RZ, R12 ;  /* 0x0000000cffa3723e */ /* 0x000fe400000000ff */
[----:B------:R-:W-:Y:S02]  /*19f30*/  PRMT R162, R244, 0x5410, R245 ;  /* 0x00005410f4a27816 */ /* 0x000fe400000000f5 */
[----:B------:R-:W-:Y:S02]  /*19f40*/  PRMT R161, R243, 0x5410, R242 ;  /* 0x00005410f3a17816 */ /* 0x000fe400000000f2 */
[----:B------:R-:W-:Y:S02]  /*19f50*/  PRMT R160, R241, 0x5410, R240 ;  /* 0x00005410f1a07816 */ /* 0x000fe400000000f0 */
[----:B------:R-:W-:Y:S01]  /*19f60*/  PRMT R163, R232, 0x5410, R163 ;  /* 0x00005410e8a37816 */ /* 0x000fe200000000a3 */
[----:B------:R-:W-:Y:S06]  /*19f70*/  BRA `(.L_x_15619) ;  /* 0x00000034005c7947 */ /* 0x000fec0003800000 */
.L_x_15562:
        /* <DEDUP_REMOVED lines=21> */
.L_x_15624:
        /* <DEDUP_REMOVED lines=13> */
.L_x_15626:
[----:B------:R-:W-:Y:S05]  /*1a1a0*/  BSYNC.RECONVERGENT B3 ;  /* 0x0000000000037941 */ /* 0x000fea0003800200 */
.L_x_15625:
        /* <DEDUP_REMOVED lines=60> */
.L_x_15623:
[----:B------:R-:W-:Y:S05]  /*1a570*/  BSYNC.RECONVERGENT B2 ;  /* 0x0000000000027941 */ /* 0x000fea0003800200 */
.L_x_15622:
        /* <DEDUP_REMOVED lines=11> */
.L_x_15621:
[----:B------:R-:W-:Y:S05]  /*1a630*/  BSYNC.RECONVERGENT B1 ;  /* 0x0000000000017941 */ /* 0x000fea0003800200 */
.L_x_15620:
        /* <DEDUP_REMOVED lines=18> */
.L_x_15631:
        /* <DEDUP_REMOVED lines=13> */
.L_x_15633:
[----:B------:R-:W-:Y:S05]  /*1a830*/  BSYNC.RECONVERGENT B3 ;  /* 0x0000000000037941 */ /* 0x000fea0003800200 */
.L_x_15632:
        /* <DEDUP_REMOVED lines=61> */
.L_x_15630:
[----:B------:R-:W-:Y:S05]  /*1ac10*/  BSYNC.RECONVERGENT B2 ;  /* 0x0000000000027941 */ /* 0x000fea0003800200 */
.L_x_15629:
        /* <DEDUP_REMOVED lines=11> */
.L_x_15628:
[----:B------:R-:W-:Y:S05]  /*1acd0*/  BSYNC.RECONVERGENT B1 ;  /* 0x0000000000017941 */ /* 0x000fea0003800200 */
.L_x_15627:
        /* <DEDUP_REMOVED lines=18> */
.L_x_15638:
        /* <DEDUP_REMOVED lines=13> */
.L_x_15640:
[----:B------:R-:W-:Y:S05]  /*1aed0*/  BSYNC.RECONVERGENT B3 ;  /* 0x0000000000037941 */ /* 0x000fea0003800200 */
.L_x_15639:
        /* <DEDUP_REMOVED lines=61> */
.L_x_15637:
[----:B------:R-:W-:Y:S05]  /*1b2b0*/  BSYNC.RECONVERGENT B2 ;  /* 0x0000000000027941 */ /* 0x000fea0003800200 */
.L_x_15636:
        /* <DEDUP_REMOVED lines=11> */
.L_x_15635:
[----:B------:R-:W-:Y:S05]  /*1b370*/  BSYNC.RECONVERGENT B1 ;  /* 0x0000000000017941 */ /* 0x000fea0003800200 */
.L_x_15634:
        /* <DEDUP_REMOVED lines=18> */
.L_x_15645:
        /* <DEDUP_REMOVED lines=13> */
.L_x_15647:
[----:B------:R-:W-:Y:S05]  /*1b570*/  BSYNC.RECONVERGENT B3 ;  /* 0x0000000000037941 */ /* 0x000fea0003800200 */
.L_x_15646:
        /* <DEDUP_REMOVED lines=61> */
.L_x_15644:
[----:B------:R-:W-:Y:S05]  /*1b950*/  BSYNC.RECONVERGENT B2 ;  /* 0x0000000000027941 */ /* 0x000fea0003800200 */
.L_x_15643:
        /* <DEDUP_REMOVED lines=11> */
.L_x_15642:
[----:B------:R-:W-:Y:S05]  /*1ba10*/  BSYNC.RECONVERGENT B1 ;  /* 0x0000000000017941 */ /* 0x000fea0003800200 */
.L_x_15641:
        /* <DEDUP_REMOVED lines=18> */
.L_x_15652:
        /* <DEDUP_REMOVED lines=13> */
.L_x_15654:
[----:B------:R-:W-:Y:S05]  /*1bc10*/  BSYNC.RECONVERGENT B3 ;  /* 0x0000000000037941 */ /* 0x000fea0003800200 */
.L_x_15653:
        /* <DEDUP_REMOVED lines=61> */
.L_x_15651:
[----:B------:R-:W-:Y:S05]  /*1bff0*/  BSYNC.RECONVERGENT B2 ;  /* 0x0000000000027941 */ /* 0x000fea0003800200 */
.L_x_15650:
        /* <DEDUP_REMOVED lines=11> */
.L_x_15649:
[----:B------:R-:W-:Y:S05]  /*1c0b0*/  BSYNC.RECONVERGENT B1 ;  /* 0x0000000000017941 */ /* 0x000fea0003800200 */
.L_x_15648:
        /* <DEDUP_REMOVED lines=18> */
.L_x_15659:
        /* <DEDUP_REMOVED lines=13> */
.L_x_15661:
[----:B------:R-:W-:Y:S05]  /*1c2b0*/  BSYNC.RECONVERGENT B3 ;  /* 0x0000000000037941 */ /* 0x000fea0003800200 */
.L_x_15660:
        /* <DEDUP_REMOVED lines=61> */
.L_x_15658:
[----:B------:R-:W-:Y:S05]  /*1c690*/  BSYNC.RECONVERGENT B2 ;  /* 0x0000000000027941 */ /* 0x000fea0003800200 */
.L_x_15657:
        /* <DEDUP_REMOVED lines=11> */
.L_x_15656:
[----:B------:R-:W-:Y:S05]  /*1c750*/  BSYNC.RECONVERGENT B1 ;  /* 0x0000000000017941 */ /* 0x000fea0003800200 */
.L_x_15655:
        /* <DEDUP_REMOVED lines=18> */
.L_x_15666:
        /* <DEDUP_REMOVED lines=13> */
.L_x_15668:
[----:B------:R-:W-:Y:S05]  /*1c950*/  BSYNC.RECONVERGENT B3 ;  /* 0x0000000000037941 */ /* 0x000fea0003800200 */
.L_x_15667:
        /* <DEDUP_REMOVED lines=61> */
.L_x_15665:
[----:B------:R-:W-:Y:S05]  /*1cd30*/  BSYNC.RECONVERGENT B2 ;  /* 0x0000000000027941 */ /* 0x000fea0003800200 */
.L_x_15664:
        /* <DEDUP_REMOVED lines=11> */
.L_x_15663:
[----:B------:R-:W-:Y:S05]  /*1cdf0*/  BSYNC.RECONVERGENT B1 ;  /* 0x0000000000017941 */ /* 0x000fea0003800200 */
.L_x_15662:
        /* <DEDUP_REMOVED lines=18> */
.L_x_15673:
        /* <DEDUP_REMOVED lines=13> */
.L_x_15675:
[----:B------:R-:W-:Y:S05]  /*1cff0*/  BSYNC.RECONVERGENT B3 ;  /* 0x0000000000037941 */ /* 0x000fea0003800200 */
.L_x_15674:
        /* <DEDUP_REMOVED lines=61> */
.L_x_15672:
[----:B------:R-:W-:Y:S05]  /*1d3d0*/  BSYNC.RECONVERGENT B2 ;  /* 0x0000000000027941 */ /* 0x000fea0003800200 */
.L_x_15671:
        /* <DEDUP_REMOVED lines=11> */
.L_x_15670:
[----:B------:R-:W-:Y:S05]  /*1d490*/  BSYNC.RECONVERGENT B1 ;  /* 0x0000000000017941 */ /* 0x000fea0003800200 */
.L_x_15669:
[----:B------:R-:W-:Y:S02]  /*1d4a0*/  F2FP.F16.F32.PACK_AB R163, RZ, R12 ;  /* 0x0000000cffa3723e */ /* 0x000fe400000000ff */
[----:B------:R-:W-:Y:S02]  /*1d4b0*/  PRMT R162, R243, 0x5410, R244 ;  /* 0x00005410f3a27816 */ /* 0x000fe400000000f4 */
[----:B------:R-:W-:Y:S02]  /*1d4c0*/  PRMT R161, R241, 0x5410, R242 ;  /* 0x00005410f1a17816 */ /* 0x000fe400000000f2 */
[----:B------:R-:W-:Y:S02]  /*1d4d0*/  PRMT R160, R240, 0x5410, R239 ;  /* 0x00005410f0a07816 */ /* 0x000fe400000000ef */
[----:B------:R-:W-:-:S07]  /*1d4e0*/  PRMT R163, R232, 0x5410, R163 ;  /* 0x00005410e8a37816 */ /* 0x000fce00000000a3 */
.L_x_15619:
        /* <DEDUP_REMOVED lines=26> */
.L_x_15677:
[----:B------:R-:W-:Y:S05]  /*1d690*/  BSYNC.RECONVERGENT B1 ;  /* 0x0000000000017941 */ /* 0x000fea0003800200 */
.L_x_15676:
[----:B------:R-:W-:Y:S01]  /*1d6a0*/  IADD3 R236, PT, PT, R236, 0x20, RZ ;  /* 0x00000020ecec7810 */ /* 0x000fe20007ffe0ff */
[----:B------:R-:W-:-:S07]  /*1d6b0*/  VIADD R235, R235, 0x20 ;  /* 0x00000020ebeb7836 */ /* 0x000fce0000000000 */
.L_x_15561:
[----:B------:R-:W-:Y:S05]  /*1d6c0*/  BSYNC.RECONVERGENT B0 ;  /* 0x0000000000007941 */ /* 0x000fea0003800200 */
.L_x_15560:
        /* <DEDUP_REMOVED lines=36> */
.L_x_15685:
        /* <DEDUP_REMOVED lines=13> */
.L_x_15687:
[----:B------:R-:W-:Y:S05]  /*1d9e0*/  BSYNC.RECONVERGENT B3 ;  /* 0x0000000000037941 */ /* 0x000fea0003800200 */
.L_x_15686:
        /* <DEDUP_REMOVED lines=60> */
.L_x_15684:
[----:B------:R-:W-:Y:S05]  /*1ddb0*/  BSYNC.RECONVERGENT B2 ;  /* 0x0000000000027941 */ /* 0x000fea0003800200 */
.L_x_15683:
        /* <DEDUP_REMOVED lines=12> */
.L_x_15682:
[----:B------:R-:W-:Y:S05]  /*1de80*/  BSYNC.RECONVERGENT B1 ;  /* 0x0000000000017941 */ /* 0x000fea0003800200 */
.L_x_15681:
        /* <DEDUP_REMOVED lines=22> */
.L_x_15692:
        /* <DEDUP_REMOVED lines=13> */
.L_x_15694:
[----:B------:R-:W-:Y:S05]  /*1e0c0*/  BSYNC.RECONVERGENT B3 ;  /* 0x0000000000037941 */ /* 0x000fea0003800200 */
.L_x_15693:
        /* <DEDUP_REMOVED lines=60> */
.L_x_15691:
[----:B------:R-:W-:Y:S05]  /*1e490*/  BSYNC.RECONVERGENT B2 ;  /* 0x0000000000027941 */ /* 0x000fea0003800200 */
.L_x_15690:
        /* <DEDUP_REMOVED lines=12> */
.L_x_15689:
[----:B------:R-:W-:Y:S05]  /*1e560*/  BSYNC.RECONVERGENT B1 ;  /* 0x0000000000017941 */ /* 0x000fea0003800200 */
.L_x_15688:
        /* <DEDUP_REMOVED lines=22> */
.L_x_15699:
        /* <DEDUP_REMOVED lines=13> */
.L_x_15701:
[----:B------:R-:W-:Y:S05]  /*1e7a0*/  BSYNC.RECONVERGENT B3 ;  /* 0x0000000000037941 */ /* 0x000fea0003800200 */
.L_x_15700:
        /* <DEDUP_REMOVED lines=60> */
.L_x_15698:
[----:B------:R-:W-:Y:S05]  /*1eb70*/  BSYNC.RECONVERGENT B2 ;  /* 0x0000000000027941 */ /* 0x000fea0003800200 */
.L_x_15697:
        /* <DEDUP_REMOVED lines=12> */
.L_x_15696:
[----:B------:R-:W-:Y:S05]  /*1ec40*/  BSYNC.RECONVERGENT B1 ;  /* 0x0000000000017941 */ /* 0x000fea0003800200 */
.L_x_15695:
        /* <DEDUP_REMOVED lines=22> */
.L_x_15706:
        /* <DEDUP_REMOVED lines=13> */
.L_x_15708:
[----:B------:R-:W-:Y:S05]  /*1ee80*/  BSYNC.RECONVERGENT B3 ;  /* 0x0000000000037941 */ /* 0x000fea0003800200 */
.L_x_15707:
        /* <DEDUP_REMOVED lines=61> */
.L_x_15705:
[----:B------:R-:W-:Y:S05]  /*1f260*/  BSYNC.RECONVERGENT B2 ;  /* 0x0000000000027941 */ /* 0x000fea0003800200 */
.L_x_15704:
        /* <DEDUP_REMOVED lines=12> */
.L_x_15703:
[----:B------:R-:W-:Y:S05]  /*1f330*/  BSYNC.RECONVERGENT B1 ;  /* 0x0000000000017941 */ /* 0x000fea0003800200 */
.L_x_15702:
        /* <DEDUP_REMOVED lines=22> */
.L_x_15713:
        /* <DEDUP_REMOVED lines=13> */
.L_x_15715:
[----:B------:R-:W-:Y:S05]  /*1f570*/  BSYNC.RECONVERGENT B3 ;  /* 0x0000000000037941 */ /* 0x000fea0003800200 */
.L_x_15714:
        /* <DEDUP_REMOVED lines=60> */
.L_x_15712:
[----:B------:R-:W-:Y:S05]  /*1f940*/  BSYNC.RECONVERGENT B2 ;  /* 0x0000000000027941 */ /* 0x000fea0003800200 */
.L_x_15711:
[----:B------:R-:W-:Y:S01]  /*1f950*/  HFMA2 R5, -RZ, RZ, 0.1171875, 0 ;  /* 0x2f800000ff057431 */ /* 0x000fe200000001ff */
[----:B------:R-:W-:Y:S01]  /*1f960*/  I2FP.F32.U32 R4, R4 ;  /* 0x0000000400047245 */ /* 0x000fe20000201000 */
[----:B------:R-:W-:-:S05]  /*1f970*/  HADD2.F32 R6, -RZ, R38.H0_H0 ;  /* 0x20000026ff067230 */ /* 0x000fca0000004100 */
[----:B------:R-:W-:Y:S01]  /*1f980*/  FMUL.FTZ R6, R6, UR9 ;  /* 0x0000000906067c20 */ /* 0x000fe20008410000 */
[----:B------:R-:W-:-:S03]  /*1f990*/  FFMA.FTZ R4, R4, R5, 1.1641532182693481445e-10 ;  /* 0x2f00000004047423 */ /* 0x000fc60000010005 */
[----:B------:R-:W-:Y:S02]  /*1f9a0*/  FMUL.FTZ R6, R6, UR8 ;  /* 0x0000000806067c20 */ /* 0x000fe40008410000 */
[----:B------:R-:W-:Y:S01]  /*1f9b0*/  FSETP.GTU.FTZ.AND P2, PT, R4, UR12, PT ;  /* 0x0000000c04007c0b */ /* 0x000fe2000bf5c000 */
[----:B------:R-:W-:-:S03]  /*1f9c0*/  HADD2.F32 R4, -RZ, R102.H0_H0 ;  /* 0x20000066ff047230 */ /* 0x000fc60000004100 */
[----:B------:R-:W-:Y:S01]  /*1f9d0*/  FSEL R7, R6, RZ, !P2 ;  /* 0x000000ff06077208 */ /* 0x000fe20005000000 */
[----:B------:R-:W-:Y:S01]  /*1f9e0*/  HADD2.F32 R6, -RZ, R34.H0_H0 ;  /* 0x20000022ff067230 */ /* 0x000fe20000004100 */
[----:B------:R-:W-:-:S04]  /*1f9f0*/  SEL R217, RZ, 0x1, P2 ;  /* 0x00000001ffd97807 */ /* 0x000fc80001000000 */
[----:B------:R-:W-:-:S07]  /*1fa00*/  FFMA.FTZ R7, R7, R4, R6 ;  /* 0x0000000407077223 */ /* 0x000fce0000010006 */
.L_x_15710:
[----:B------:R-:W-:Y:S05]  /*1fa10*/  BSYNC.RECONVERGENT B1 ;  /* 0x0000000000017941 */ /* 0x000fea0003800200 */
.L_x_15709:
        /* <DEDUP_REMOVED lines=22> */
.L_x_15720:
        /* <DEDUP_REMOVED lines=13> */
.L_x_15722:
[----:B------:R-:W-:Y:S05]  /*1fc50*/  BSYNC.RECONVERGENT B3 ;  /* 0x0000000000037941 */ /* 0x000fea0003800200 */
.L_x_15721:
        /* <DEDUP_REMOVED lines=61> */
.L_x_15719:
[----:B------:R-:W-:Y:S05]  /*20030*/  BSYNC.RECONVERGENT B2 ;  /* 0x0000000000027941 */ /* 0x000fea0003800200 */
.L_x_15718:
        /* <DEDUP_REMOVED lines=12> */
.L_x_15717:
[----:B------:R-:W-:Y:S05]  /*20100*/  BSYNC.RECONVERGENT B1 ;  /* 0x0000000000017941 */ /* 0x000fea0003800200 */
.L_x_15716:
        /* <DEDUP_REMOVED lines=22> */
.L_x_15727:
        /* <DEDUP_REMOVED lines=13> */
.L_x_15729:
[----:B------:R-:W-:Y:S05]  /*20340*/  BSYNC.RECONVERGENT B3 ;  /* 0x0000000000037941 */ /* 0x000fea0003800200 */
.L_x_15728:
        /* <DEDUP_REMOVED lines=60> */
.L_x_15726:
[----:B------:R-:W-:Y:S05]  /*20710*/  BSYNC.RECONVERGENT B2 ;  /* 0x0000000000027941 */ /* 0x000fea0003800200 */
.L_x_15725:
        /* <DEDUP_REMOVED lines=12> */
.L_x_15724:
[----:B------:R-:W-:Y:S05]  /*207e0*/  BSYNC.RECONVERGENT B1 ;  /* 0x0000000000017941 */ /* 0x000fea0003800200 */
.L_x_15723:
        /* <DEDUP_REMOVED lines=22> */
.L_x_15734:
        /* <DEDUP_REMOVED lines=13> */
.L_x_15736:
[----:B------:R-:W-:Y:S05]  /*20a20*/  BSYNC.RECONVERGENT B3 ;  /* 0x0000000000037941 */ /* 0x000fea0003800200 */
.L_x_15735:
        /* <DEDUP_REMOVED lines=60> */
.L_x_15733:
[----:B------:R-:W-:Y:S05]  /*20df0*/  BSYNC.RECONVERGENT B2 ;  /* 0x0000000000027941 */ /* 0x000fea0003800200 */
.L_x_15732:
        /* <DEDUP_REMOVED lines=12> */
.L_x_15731:
[----:B------:R-:W-:Y:S05]  /*20ec0*/  BSYNC.RECONVERGENT B1 ;  /* 0x0000000000017941 */ /* 0x000fea0003800200 */
.L_x_15730:
[----:B------:R-:W-:Y:S02]  /*20ed0*/  F2FP.F16.F32.PACK_AB R163, RZ, R4 ;  /* 0x00000004ffa3723e */ /* 0x000fe400000000ff */
[----:B------:R-:W-:Y:S02]  /*20ee0*/  PRMT R162, R244, 0x5410, R245 ;  /* 0x00005410f4a27816 */ /* 0x000fe400000000f5 */
[----:B------:R-:W-:Y:S02]  /*20ef0*/  PRMT R161, R243, 0x5410, R242 ;  /* 0x00005410f3a17816 */ /* 0x000fe400000000f2 */
[----:B------:R-:W-:Y:S02]  /*20f00*/  PRMT R160, R241, 0x5410, R240 ;  /* 0x00005410f1a07816 */ /* 0x000fe400000000f0 */
[----:B------:R-:W-:Y:S01]  /*20f10*/  PRMT R163, R232, 0x5410, R163 ;  /* 0x00005410e8a37816 */ /* 0x000fe200000000a3 */
[----:B------:R-:W-:Y:S06]  /*20f20*/  BRA `(.L_x_15737) ;  /* 0x00000034005c7947 */ /* 0x000fec0003800000 */
.L_x_15680:
        /* <DEDUP_REMOVED lines=21> */
.L_x_15742:
        /* <DEDUP_REMOVED lines=13> */
.L_x_15744:
[----:B------:R-:W-:Y:S05]  /*21150*/  BSYNC.RECONVERGENT B3 ;  /* 0x0000000000037941 */ /* 0x000fea0003800200 */
.L_x_15743:
        /* <DEDUP_REMOVED lines=60> */
.L_x_15741:
[----:B------:R-:W-:Y:S05]  /*21520*/  BSYNC.RECONVERGENT B2 ;  /* 0x0000000000027941 */ /* 0x000fea0003800200 */
.L_x_15740:
        /* <DEDUP_REMOVED lines=11> */
.L_x_15739:
[----:B------:R-:W-:Y:S05]  /*215e0*/  BSYNC.RECONVERGENT B1 ;  /* 0x0000000000017941 */ /* 0x000fea0003800200 */
.L_x_15738:
        /* <DEDUP_REMOVED lines=18> */
.L_x_15749:
        /* <DEDUP_REMOVED lines=13> */
.L_x_15751:
[----:B------:R-:W-:Y:S05]  /*217e0*/  BSYNC.RECONVERGENT B3 ;  /* 0x0000000000037941 */ /* 0x000fea0003800200 */
.L_x_15750:
        /* <DEDUP_REMOVED lines=61> */
.L_x_15748:
[----:B------:R-:W-:Y:S05]  /*21bc0*/  BSYNC.RECONVERGENT B2 ;  /* 0x0000000000027941 */ /* 0x000fea0003800200 */
.L_x_15747:
        /* <DEDUP_REMOVED lines=11> */
.L_x_15746:
[----:B------:R-:W-:Y:S05]  /*21c80*/  BSYNC.RECONVERGENT B1 ;  /* 0x0000000000017941 */ /* 0x000fea0003800200 */
.L_x_15745:
        /* <DEDUP_REMOVED lines=18> */
.L_x_15756:
        /* <DEDUP_REMOVED lines=13> */
.L_x_15758:
[----:B------:R-:W-:Y:S05]  /*21e80*/  BSYNC.RECONVERGENT B3 ;  /* 0x0000000000037941 */ /* 0x000fea0003800200 */
.L_x_15757:
        /* <DEDUP_REMOVED lines=61> */
.L_x_15755:
[----:B------:R-:W-:Y:S05]  /*22260*/  BSYNC.RECONVERGENT B2 ;  /* 0x0000000000027941 */ /* 0x000fea0003800200 */
.L_x_15754:
        /* <DEDUP_REMOVED lines=11> */
.L_x_15753:
[----:B------:R-:W-:Y:S05]  /*22320*/  BSYNC.RECONVERGENT B1 ;  /* 0x0000000000017941 */ /* 0x000fea0003800200 */
.L_x_15752:
        /* <DEDUP_REMOVED lines=18> */
.L_x_15763:
        /* <DEDUP_REMOVED lines=13> */
.L_x_15765:
[----:B------:R-:W-:Y:S05]  /*22520*/  BSYNC.RECONVERGENT B3 ;  /* 0x0000000000037941 */ /* 0x000fea0003800200 */
.L_x_15764:
        /* <DEDUP_REMOVED lines=61> */
.L_x_15762:
[----:B------:R-:W-:Y:S05]  /*22900*/  BSYNC.RECONVERGENT B2 ;  /* 0x0000000000027941 */ /* 0x000fea0003800200 */
.L_x_15761:
        /* <DEDUP_REMOVED lines=11> */
.L_x_15760:
[----:B------:R-:W-:Y:S05]  /*229c0*/  BSYNC.RECONVERGENT B1 ;  /* 0x0000000000017941 */ /* 0x000fea0003800200 */
.L_x_15759:
        /* <DEDUP_REMOVED lines=18> */
.L_x_15770:
        /* <DEDUP_REMOVED lines=13> */
.L_x_15772:
[----:B------:R-:W-:Y:S05]  /*22bc0*/  BSYNC.RECONVERGENT B3 ;  /* 0x0000000000037941 */ /* 0x000fea0003800200 */
.L_x_15771:
        /* <DEDUP_REMOVED lines=61> */
.L_x_15769:
[----:B------:R-:W-:Y:S05]  /*22fa0*/  BSYNC.RECONVERGENT B2 ;  /* 0x0000000000027941 */ /* 0x000fea0003800200 */
.L_x_15768:
        /* <DEDUP_REMOVED lines=11> */
.L_x_15767:
[----:B------:R-:W-:Y:S05]  /*23060*/  BSYNC.RECONVERGENT B1 ;  /* 0x0000000000017941 */ /* 0x000fea0003800200 */
.L_x_15766:
        /* <DEDUP_REMOVED lines=18> */
.L_x_15777:
        /* <DEDUP_REMOVED lines=13> */
.L_x_15779:
[----:B------:R-:W-:Y:S05]  /*23260*/  BSYNC.RECONVERGENT B3 ;  /* 0x0000000000037941 */ /* 0x000fea0003800200 */
.L_x_15778:
        /* <DEDUP_REMOVED lines=61> */
.L_x_15776:
[----:B------:R-:W-:Y:S05]  /*23640*/  BSYNC.RECONVERGENT B2 ;  /* 0x0000000000027941 */ /* 0x000fea0003800200 */
.L_x_15775:
        /* <DEDUP_REMOVED lines=11> */
.L_x_15774:
[----:B------:R-:W-:Y:S05]  /*23700*/  BSYNC.RECONVERGENT B1 ;  /* 0x0000000000017941 */ /* 0x000fea0003800200 */
.L_x_15773:
        /* <DEDUP_REMOVED lines=18> */
.L_x_15784:
        /* <DEDUP_REMOVED lines=13> */
.L_x_15786:
[----:B------:R-:W-:Y:S05]  /*23900*/  BSYNC.RECONVERGENT B3 ;  /* 0x0000000000037941 */ /* 0x000fea0003800200 */
.L_x_15785:
        /* <DEDUP_REMOVED lines=61> */
.L_x_15783:
[----:B------:R-:W-:Y:S05]  /*23ce0*/  BSYNC.RECONVERGENT B2 ;  /* 0x0000000000027941 */ /* 0x000fea0003800200 */
.L_x_15782:
        /* <DEDUP_REMOVED lines=11> */
.L_x_15781:
[----:B------:R-:W-:Y:S05]  /*23da0*/  BSYNC.RECONVERGENT B1 ;  /* 0x0000000000017941 */ /* 0x000fea0003800200 */
.L_x_15780:
        /* <DEDUP_REMOVED lines=18> */
.L_x_15791:
        /* <DEDUP_REMOVED lines=13> */
.L_x_15793:
[----:B------:R-:W-:Y:S05]  /*23fa0*/  BSYNC.RECONVERGENT B3 ;  /* 0x0000000000037941 */ /* 0x000fea0003800200 */
.L_x_15792:
        /* <DEDUP_REMOVED lines=61> */
.L_x_15790:
[----:B------:R-:W-:Y:S05]  /*24380*/  BSYNC.RECONVERGENT B2 ;  /* 0x0000000000027941 */ /* 0x000fea0003800200 */
.L_x_15789:
        /* <DEDUP_REMOVED lines=11> */
.L_x_15788:
[----:B------:R-:W-:Y:S05]  /*24440*/  BSYNC.RECONVERGENT B1 ;  /* 0x0000000000017941 */ /* 0x000fea0003800200 */
.L_x_15787:
[----:B------:R-:W-:Y:S02]  /*24450*/  F2FP.F16.F32.PACK_AB R163, RZ, R4 ;  /* 0x00000004ffa3723e */ /* 0x000fe400000000ff */
[----:B------:R-:W-:Y:S02]  /*24460*/  PRMT R162, R243, 0x5410, R244 ;  /* 0x00005410f3a27816 */ /* 0x000fe400000000f4 */
[----:B------:R-:W-:Y:S02]  /*24470*/  PRMT R161, R241, 0x5410, R242 ;  /* 0x00005410f1a17816 */ /* 0x000fe400000000f2 */
[----:B------:R-:W-:Y:S02]  /*24480*/  PRMT R160, R240, 0x5410, R239 ;  /* 0x00005410f0a07816 */ /* 0x000fe400000000ef */
[----:B------:R-:W-:-:S07]  /*24490*/  PRMT R163, R232, 0x5410, R163 ;  /* 0x00005410e8a37816 */ /* 0x000fce00000000a3 */
.L_x_15737:
        /* <DEDUP_REMOVED lines=26> */
.L_x_15795:
[----:B------:R-:W-:Y:S05]  /*24640*/  BSYNC.RECONVERGENT B1 ;  /* 0x0000000000017941 */ /* 0x000fea0003800200 */
.L_x_15794:
[----:B------:R-:W-:Y:S01]  /*24650*/  VIADD R236, R236, 0x20 ;  /* 0x00000020ecec7836 */ /* 0x000fe20000000000 */
[----:B------:R-:W-:-:S07]  /*24660*/  IADD3 R235, PT, PT, R235, 0x20, RZ ;  /* 0x00000020ebeb7810 */ /* 0x000fce0007ffe0ff */
.L_x_15679:
[----:B------:R-:W-:Y:S05]  /*24670*/  BSYNC.RECONVERGENT B0 ;  /* 0x0000000000007941 */ /* 0x000fea0003800200 */
.L_x_15678:
[----:B------:R-:W-:Y:S01]  /*24680*/  ISETP.GE.U32.AND P1, PT, R176, 0xc0, PT ;  /* 0x000000c0b000780c */ /* 0x000fe20003f26070 */
[----:B------:R-:W-:Y:S01]  /*24690*/  BSSY.RECONVERGENT B0, `(.L_x_15796) ;  /* 0x00006fb000007945 */ /* 0x000fe20003800200 */
[----:B------:R-:W-:-:S11]  /*246a0*/  LOP3.LUT R231, R231, 0xfffffdff, RZ, 0xc0, !PT ;  /* 0xfffffdffe7e77812 */ /* 0x000fd600078ec0ff */
[----:B------:R-:W-:Y:S01]  /*246b0*/  @P1 LOP3.LUT R231, R231, 0x200, RZ, 0xfc, !PT ;  /* 0x00000200e7e71812 */ /* 0x000fe200078efcff */
[----:B------:R-:W-:Y:S06]  /*246c0*/  @!P1 BRA `(.L_x_15797) ;  /* 0x0000006c00dc9947 */ /* 0x000fec0003800000 */
[----:B------:R-:W-:Y:S01]  /*246d0*/  ISETP.NE.U32.AND P1, PT, RZ, UR10, PT ;  /* 0x0000000aff007c0c */ /* 0x000fe2000bf25070 */
[----:B01----:R-:W0:Y:S03]  /*246e0*/  @P0 LDC.64 R160, c[0x0][0x390] ;  /* 0x0000e400ffa00b82 */ /* 0x003e260000000a00 */
[----:B------:R-:W-:-:S13]  /*246f0*/  ISETP.NE.AND.EX P1, PT, RZ, UR11, PT, P1 ;  /* 0x0000000bff007c0c */ /* 0x000fda000bf25310 */
[----:B------:R-:W1:Y:S01]  /*24700*/  @P1 LDC.64 R2, c[0x0][0x3a0] ;  /* 0x0000e800ff021b82 */ /* 0x000e620000000a00 */
[----:B0-----:R-:W-:-:S05]  /*24710*/  @P0 IMAD.WIDE.U32 R160, R235, 0x10, R160 ;  /* 0x00000010eba00825 */ /* 0x001fca00078e00a0 */
[----:B-----5:R0:W5:Y:S01]  /*24720*/  @P0 LDG.E.128 R36, desc[UR6][R160.64] ;  /* 0x00000006a0240981 */ /* 0x020162000c1e1d00 */
[----:B-1----:R-:W-:-:S05]  /*24730*/  @P1 IMAD.WIDE.U32 R2, R236, 0x10, R2 ;  /* 0x00000010ec021825 */ /* 0x002fca00078e0002 */
[----:B------:R0:W5:Y:S01]  /*24740*/  @P1 LDG.E.128 R32, desc[UR6][R2.64] ;  /* 0x0000000602201981 */ /* 0x000162000c1e1d00 */
[----:B------:R-:W-:Y:S05]  /*24750*/  @!P1 BRA `(.L_x_15798) ;  /* 0x0000003400e89947 */ /* 0x000fea0003800000 */
[----:B------:R-:W-:Y:S01]  /*24760*/  ISETP.GT.AND P1, PT, R237, RZ, PT ;  /* 0x000000ffed00720c */ /* 0x000fe20003f24270 */
[----:B------:R-:W-:-:S12]  /*24770*/  BSSY.RECONVERGENT B1, `(.L_x_15799) ;  /* 0x000006d000017945 */ /* 0x000fd80003800200 */
[----:B0----5:R-:W-:Y:S01]  /*24780*/  @!P1 HADD2.F32 R3, -RZ, R32.H0_H0 ;  /* 0x20000020ff039230 */ /* 0x021fe20000004100 */
        /* <DEDUP_REMOVED lines=19> */
.L_x_15803:
        /* <DEDUP_REMOVED lines=13> */
.L_x_15805:
[----:B------:R-:W-:Y:S05]  /*24990*/  BSYNC.RECONVERGENT B3 ;  /* 0x0000000000037941 */ /* 0x000fea0003800200 */
.L_x_15804:
        /* <DEDUP_REMOVED lines=58> */
[----:B------:R-:W-:Y:S01]  /*24d40*/  MOV R0, R2 ;  /* 0x0000000200007202 */ /* 0x000fe20000000f00 */
[----:B------:R-:W-:Y:S01]  /*24d50*/  IMAD.MOV.U32 R2, RZ, RZ, R232 ;  /* 0x000000ffff027224 */ /* 0x000fe200078e00e8 */
[----:B------:R-:W-:-:S07]  /*24d60*/  LOP3.LUT R222, R222, UR16, R3, 0x96, !PT ;  /* 0x00000010dede7c12 */ /* 0x000fce000f8e9603 */
.L_x_15802:
[----:B------:R-:W-:Y:S05]  /*24d70*/  BSYNC.RECONVERGENT B2 ;  /* 0x0000000000027941 */ /* 0x000fea0003800200 */
.L_x_15801:
        /* <DEDUP_REMOVED lines=12> */
.L_x_15800:
[----:B------:R-:W-:Y:S05]  /*24e40*/  BSYNC.RECONVERGENT B1 ;  /* 0x0000000000017941 */ /* 0x000fea0003800200 */
.L_x_15799:
        /* <DEDUP_REMOVED lines=22> */
.L_x_15810:
        /* <DEDUP_REMOVED lines=13> */
.L_x_15812:
[----:B------:R-:W-:Y:S05]  /*25080*/  BSYNC.RECONVERGENT B3 ;  /* 0x0000000000037941 */ /* 0x000fea0003800200 */
.L_x_15811:
        /* <DEDUP_REMOVED lines=61> */
.L_x_15809:
[----:B------:R-:W-:Y:S05]  /*25460*/  BSYNC.RECONVERGENT B2 ;  /* 0x0000000000027941 */ /* 0x000fea0003800200 */
.L_x_15808:
        /* <DEDUP_REMOVED lines=12> */
.L_x_15807:
[----:B------:R-:W-:Y:S05]  /*25530*/  BSYNC.RECONVERGENT B1 ;  /* 0x0000000000017941 */ /* 0x000fea0003800200 */
.L_x_15806:
        /* <DEDUP_REMOVED lines=22> */
.L_x_15817:
        /* <DEDUP_REMOVED lines=13> */
.L_x_15819:
[----:B------:R-:W-:Y:S05]  /*25770*/  BSYNC.RECONVERGENT B3 ;  /* 0x0000000000037941 */ /* 0x000fea0003800200 */
.L_x_15818:
        /* <DEDUP_REMOVED lines=60> */
.L_x_15816:
[----:B------:R-:W-:Y:S05]  /*25b40*/  BSYNC.RECONVERGENT B2 ;  /* 0x0000000000027941 */ /* 0x000fea0003800200 */
.L_x_15815:
        /* <DEDUP_REMOVED lines=12> */
.L_x_15814:
[----:B------:R-:W-:Y:S05]  /*25c10*/  BSYNC.RECONVERGENT B1 ;  /* 0x0000000000017941 */ /* 0x000fea0003800200 */
.L_x_15813:
        /* <DEDUP_REMOVED lines=22> */
.L_x_15824:
        /* <DEDUP_REMOVED lines=13> */
.L_x_15826:
[----:B------:R-:W-:Y:S05]  /*25e50*/  BSYNC.RECONVERGENT B3 ;  /* 0x0000000000037941 */ /* 0x000fea0003800200 */
.L_x_15825:
        /* <DEDUP_REMOVED lines=61> */
.L_x_15823:
[----:B------:R-:W-:Y:S05]  /*26230*/  BSYNC.RECONVERGENT B2 ;  /* 0x0000000000027941 */ /* 0x000fea0003800200 */
.L_x_15822:
[----:B------:R-:W-:Y:S01]  /*26240*/  I2FP.F32.U32 R160, R162 ;  /* 0x000000a200a07245 */ /* 0x000fe20000201000 */
[----:B------:R-:W-:Y:S02]  /*26250*/  HADD2.F32 R162, -RZ, R37.H1_H1 ;  /* 0x30000025ffa27230 */ /* 0x000fe40000004100 */
[----:B------:R-:W-:-:S03]  /*26260*/  IMAD.MOV.U32 R163, RZ, RZ, 0x2f800000 ;  /* 0x2f800000ffa37424 */ /* 0x000fc600078e00ff */
[----:B------:R-:W-:Y:S01]  /*26270*/  FMUL.FTZ R162, R162, UR9 ;  /* 0x00000009a2a27c20 */ /* 0x000fe20008410000 */
[----:B------:R-:W-:-:S03]  /*26280*/  FFMA.FTZ R160, R160, R163, 1.1641532182693481445e-10 ;  /* 0x2f000000a0a07423 */ /* 0x000fc600000100a3 */
[----:B------:R-:W-:Y:S02]  /*26290*/  FMUL.FTZ R162, R162, UR8 ;  /* 0x00000008a2a27c20 */ /* 0x000fe40008410000 */
[----:B------:R-:W-:Y:S01]  /*262a0*/  FSETP.GTU.FTZ.AND P2, PT, R160, UR12, PT ;  /* 0x0000000ca0007c0b */ /* 0x000fe2000bf5c000 */
[----:B------:R-:W-:-:S03]  /*262b0*/  HADD2.F32 R160, -RZ, R89.H1_H1 ;  /* 0x30000059ffa07230 */ /* 0x000fc60000004100 */
[----:B------:R-:W-:Y:S01]  /*262c0*/  FSEL R177, R162, RZ, !P2 ;  /* 0x000000ffa2b17208 */ /* 0x000fe20005000000 */
[----:B------:R-:W-:Y:S01]  /*262d0*/  HADD2.F32 R162, -RZ, R33.H1_H1 ;  /* 0x30000021ffa27230 */ /* 0x000fe20000004100 */
[----:B------:R-:W-:-:S04]  /*262e0*/  SEL R218, RZ, 0x1, P2 ;  /* 0x00000001ffda7807 */ /* 0x000fc80001000000 */
[----:B------:R-:W-:-:S07]  /*262f0*/  FFMA.FTZ R177, R177, R160, R162 ;  /* 0x000000a0b1b17223 */ /* 0x000fce00000100a2 */
.L_x_15821:
[----:B------:R-:W-:Y:S05]  /*26300*/  BSYNC.RECONVERGENT B1 ;  /* 0x0000000000017941 */ /* 0x000fea0003800200 */
.L_x_15820:
        /* <DEDUP_REMOVED lines=22> */
.L_x_15831:
        /* <DEDUP_REMOVED lines=13> */
.L_x_15833:
[----:B------:R-:W-:Y:S05]  /*26540*/  BSYNC.RECONVERGENT B3 ;  /* 0x0000000000037941 */ /* 0x000fea0003800200 */
.L_x_15832:
        /* <DEDUP_REMOVED lines=60> */
.L_x_15830:
[----:B------:R-:W-:Y:S05]  /*26910*/  BSYNC.RECONVERGENT B2 ;  /* 0x0000000000027941 */ /* 0x000fea0003800200 */
.L_x_15829:
[----:B------:R-:W-:Y:S01]  /*26920*/  I2FP.F32.U32 R160, R160 ;  /* 0x000000a000a07245 */ /* 0x000fe20000201000 */
[----:B------:R-:W-:Y:S02]  /*26930*/  HADD2.F32 R163, -RZ, R38.H0_H0 ;  /* 0x20000026ffa37230 */ /* 0x000fe40000004100 */
[----:B------:R-:W-:-:S03]  /*26940*/  IMAD.MOV.U32 R161, RZ, RZ, 0x2f800000 ;  /* 0x2f800000ffa17424 */ /* 0x000fc600078e00ff */
[----:B------:R-:W-:Y:S01]  /*26950*/  FMUL.FTZ R163, R163, UR9 ;  /* 0x00000009a3a37c20 */ /* 0x000fe20008410000 */
[----:B------:R-:W-:Y:S01]  /*26960*/  FFMA.FTZ R160, R160, R161, 1.1641532182693481445e-10 ;  /* 0x2f000000a0a07423 */ /* 0x000fe200000100a1 */
[----:B------:R-:W-:Y:S02]  /*26970*/  HADD2.F32 R161, -RZ, R90.H0_H0 ;  /* 0x2000005affa17230 */ /* 0x000fe40000004100 */
[----:B------:R-:W-:Y:S02]  /*26980*/  FMUL.FTZ R163, R163, UR8 ;  /* 0x00000008a3a37c20 */ /* 0x000fe40008410000 */
[----:B------:R-:W-:-:S04]  /*26990*/  FSETP.GTU.FTZ.AND P2, PT, R160, UR12, PT ;  /* 0x0000000ca0007c0b */ /* 0x000fc8000bf5c000 */
[----:B------:R-:W-:Y:S01]  /*269a0*/  FSEL R178, R163, RZ, !P2 ;  /* 0x000000ffa3b27208 */ /* 0x000fe20005000000 */
[----:B------:R-:W-:Y:S01]  /*269b0*/  HADD2.F32 R163, -RZ, R34.H0_H0 ;  /* 0x20000022ffa37230 */ /* 0x000fe20000004100 */
[----:B------:R-:W-:-:S04]  /*269c0*/  SEL R217, RZ, 0x1, P2 ;  /* 0x00000001ffd97807 */ /* 0x000fc80001000000 */
[----:B------:R-:W-:-:S07]  /*269d0*/  FFMA.FTZ R178, R178, R161, R163 ;  /* 0x000000a1b2b27223 */ /* 0x000fce00000100a3 */
.L_x_15828:
[----:B------:R-:W-:Y:S05]  /*269e0*/  BSYNC.RECONVERGENT B1 ;  /* 0x0000000000017941 */ /* 0x000fea0003800200 */
.L_x_15827:
        /* <DEDUP_REMOVED lines=22> */
.L_x_15838:
        /* <DEDUP_REMOVED lines=13> */
.L_x_15840:
[----:B------:R-:W-:Y:S05]  /*26c20*/  BSYNC.RECONVERGENT B3 ;  /* 0x0000000000037941 */ /* 0x000fea0003800200 */
.L_x_15839:
        /* <DEDUP_REMOVED lines=61> */
.L_x_15837:
[----:B------:R-:W-:Y:S05]  /*27000*/  BSYNC.RECONVERGENT B2 ;  /* 0x0000000000027941 */ /* 0x000fea0003800200 */
.L_x_15836:
        /* <DEDUP_REMOVED lines=12> */
.L_x_15835:
[----:B------:R-:W-:Y:S05]  /*270d0*/  BSYNC.RECONVERGENT B1 ;  /* 0x0000000000017941 */ /* 0x000fea0003800200 */
.L_x_15834:
        /* <DEDUP_REMOVED lines=22> */
.L_x_15845:
        /* <DEDUP_REMOVED lines=13> */
.L_x_15847:
[----:B------:R-:W-:Y:S05]  /*27310*/  BSYNC.RECONVERGENT B3 ;  /* 0x0000000000037941 */ /* 0x000fea0003800200 */
.L_x_15846:
        /* <DEDUP_REMOVED lines=60> */
.L_x_15844:
[----:B------:R-:W-:Y:S05]  /*276e0*/  BSYNC.RECONVERGENT B2 ;  /* 0x0000000000027941 */ /* 0x000fea0003800200 */
.L_x_15843:
        /* <DEDUP_REMOVED lines=12> */
.L_x_15842:
[----:B------:R-:W-:Y:S05]  /*277b0*/  BSYNC.RECONVERGENT B1 ;  /* 0x0000000000017941 */ /* 0x000fea0003800200 */
.L_x_15841:
        /* <DEDUP_REMOVED lines=22> */
.L_x_15852:
        /* <DEDUP_REMOVED lines=13> */
.L_x_15854:
[----:B------:R-:W-:Y:S05]  /*279f0*/  BSYNC.RECONVERGENT B3 ;  /* 0x0000000000037941 */ /* 0x000fea0003800200 */
.L_x_15853:
        /* <DEDUP_REMOVED lines=57> */
[----:B------:R-:W-:Y:S01]  /*27d90*/  IMAD.MOV.U32 R228, RZ, RZ, R160 ;  /* 0x000000ffffe47224 */ /* 0x000fe200078e00a0 */
[----:B------:R-:W-:-:S03]  /*27da0*/  MOV R160, R246 ;  /* 0x000000f600a07202 */ /* 0x000fc60000000f00 */
[----:B------:R-:W-:-:S07]  /*27db0*/  LOP3.LUT R222, R222, UR15, R239, 0x96, !PT ;  /* 0x0000000fdede7c12 */ /* 0x000fce000f8e96ef */
.L_x_15851:
[----:B------:R-:W-:Y:S05]  /*27dc0*/  BSYNC.RECONVERGENT B2 ;  /* 0x0000000000027941 */ /* 0x000fea0003800200 */
.L_x_15850:
[----:B------:R-:W-:Y:S01]  /*27dd0*/  HFMA2 R161, -RZ, RZ, 0.1171875, 0 ;  /* 0x2f800000ffa17431 */ /* 0x000fe200000001ff */
[----:B------:R-:W-:Y:S01]  /*27de0*/  I2FP.F32.U32 R160, R160 ;  /* 0x000000a000a07245 */ /* 0x000fe20000201000 */
[----:B------:R-:W-:-:S05]  /*27df0*/  HADD2.F32 R162, -RZ, R39.H1_H1 ;  /* 0x30000027ffa27230 */ /* 0x000fca0000004100 */
        /* <DEDUP_REMOVED lines=9> */
.L_x_15849:
[----:B------:R-:W-:Y:S05]  /*27e90*/  BSYNC.RECONVERGENT B1 ;  /* 0x0000000000017941 */ /* 0x000fea0003800200 */
.L_x_15848:
[----:B------:R-:W-:Y:S02]  /*27ea0*/  F2FP.F16.F32.PACK_AB R163, RZ, R181 ;  /* 0x000000b5ffa3723e */ /* 0x000fe400000000ff */
[----:B------:R-:W-:Y:S02]  /*27eb0*/  PRMT R162, R244, 0x5410, R245 ;  /* 0x00005410f4a27816 */ /* 0x000fe400000000f5 */
[----:B------:R-:W-:Y:S02]  /*27ec0*/  PRMT R161, R243, 0x5410, R242 ;  /* 0x00005410f3a17816 */ /* 0x000fe400000000f2 */
[----:B------:R-:W-:Y:S02]  /*27ed0*/  PRMT R160, R241, 0x5410, R240 ;  /* 0x00005410f1a07816 */ /* 0x000fe400000000f0 */
[----:B------:R-:W-:Y:S01]  /*27ee0*/  PRMT R163, R232, 0x5410, R163 ;  /* 0x00005410e8a37816 */ /* 0x000fe200000000a3 */
[----:B------:R-:W-:Y:S06]  /*27ef0*/  BRA `(.L_x_15855) ;  /* 0x00000034005c7947 */ /* 0x000fec0003800000 */
.L_x_15798:
[----:B------:R-:W-:Y:S01]  /*27f00*/  BSSY.RECONVERGENT B1, `(.L_x_15856) ;  /* 0x000006b000017945 */ /* 0x000fe20003800200 */
[----:B0-----:R-:W-:Y:S01]  /*27f10*/  IMAD.MOV.U32 R3, RZ, RZ, RZ ;  /* 0x000000ffff037224 */ /* 0x001fe200078e00ff */
        /* <DEDUP_REMOVED lines=19> */
.L_x_15860:
        /* <DEDUP_REMOVED lines=13> */
.L_x_15862:
[----:B------:R-:W-:Y:S05]  /*28120*/  BSYNC.RECONVERGENT B3 ;  /* 0x0000000000037941 */ /* 0x000fea0003800200 */
.L_x_15861:
        /* <DEDUP_REMOVED lines=60> */
.L_x_15859:
[----:B------:R-:W-:Y:S05]  /*284f0*/  BSYNC.RECONVERGENT B2 ;  /* 0x0000000000027941 */ /* 0x000fea0003800200 */
.L_x_15858:
        /* <DEDUP_REMOVED lines=11> */
.L_x_15857:
[----:B------:R-:W-:Y:S05]  /*285b0*/  BSYNC.RECONVERGENT B1 ;  /* 0x0000000000017941 */ /* 0x000fea0003800200 */
.L_x_15856:
        /* <DEDUP_REMOVED lines=18> */
.L_x_15867:
        /* <DEDUP_REMOVED lines=13> */
.L_x_15869:
[----:B------:R-:W-:Y:S05]  /*287b0*/  BSYNC.RECONVERGENT B3 ;  /* 0x0000000000037941 */ /* 0x000fea0003800200 */
.L_x_15868:
        /* <DEDUP_REMOVED lines=61> */
.L_x_15866:
[----:B------:R-:W-:Y:S05]  /*28b90*/  BSYNC.RECONVERGENT B2 ;  /* 0x0000000000027941 */ /* 0x000fea0003800200 */
.L_x_15865:
        /* <DEDUP_REMOVED lines=11> */
.L_x_15864:
[----:B------:R-:W-:Y:S05]  /*28c50*/  BSYNC.RECONVERGENT B1 ;  /* 0x0000000000017941 */ /* 0x000fea0003800200 */
.L_x_15863:
        /* <DEDUP_REMOVED lines=18> */
.L_x_15874:
        /* <DEDUP_REMOVED lines=13> */
.L_x_15876:
[----:B------:R-:W-:Y:S05]  /*28e50*/  BSYNC.RECONVERGENT B3 ;  /* 0x0000000000037941 */ /* 0x000fea0003800200 */
.L_x_15875:
        /* <DEDUP_REMOVED lines=61> */
.L_x_15873:
[----:B------:R-:W-:Y:S05]  /*29230*/  BSYNC.RECONVERGENT B2 ;  /* 0x0000000000027941 */ /* 0x000fea0003800200 */
.L_x_15872:
        /* <DEDUP_REMOVED lines=11> */
.L_x_15871:
[----:B------:R-:W-:Y:S05]  /*292f0*/  BSYNC.RECONVERGENT B1 ;  /* 0x0000000000017941 */ /* 0x000fea0003800200 */
.L_x_15870:
        /* <DEDUP_REMOVED lines=18> */
.L_x_15881:
        /* <DEDUP_REMOVED lines=13> */
.L_x_15883:
[----:B------:R-:W-:Y:S05]  /*294f0*/  BSYNC.RECONVERGENT B3 ;  /* 0x0000000000037941 */ /* 0x000fea0003800200 */
.L_x_15882:
        /* <DEDUP_REMOVED lines=61> */
.L_x_15880:
[----:B------:R-:W-:Y:S05]  /*298d0*/  BSYNC.RECONVERGENT B2 ;  /* 0x0000000000027941 */ /* 0x000fea0003800200 */
.L_x_15879:
        /* <DEDUP_REMOVED lines=11> */
.L_x_15878:
[----:B------:R-:W-:Y:S05]  /*29990*/  BSYNC.RECONVERGENT B1 ;  /* 0x0000000000017941 */ /* 0x000fea0003800200 */
.L_x_15877:
        /* <DEDUP_REMOVED lines=18> */
.L_x_15888:
        /* <DEDUP_REMOVED lines=13> */
.L_x_15890:
[----:B------:R-:W-:Y:S05]  /*29b90*/  BSYNC.RECONVERGENT B3 ;  /* 0x0000000000037941 */ /* 0x000fea0003800200 */
.L_x_15889:
        /* <DEDUP_REMOVED lines=61> */
.L_x_15887:
[----:B------:R-:W-:Y:S05]  /*29f70*/  BSYNC.RECONVERGENT B2 ;  /* 0x0000000000027941 */ /* 0x000fea0003800200 */
.L_x_15886:
        /* <DEDUP_REMOVED lines=11> */
.L_x_15885:
[----:B------:R-:W-:Y:S05]  /*2a030*/  BSYNC.RECONVERGENT B1 ;  /* 0x0000000000017941 */ /* 0x000fea0003800200 */
.L_x_15884:
        /* <DEDUP_REMOVED lines=18> */
.L_x_15895:
        /* <DEDUP_REMOVED lines=13> */
.L_x_15897:
[----:B------:R-:W-:Y:S05]  /*2a230*/  BSYNC.RECONVERGENT B3 ;  /* 0x0000000000037941 */ /* 0x000fea0003800200 */
.L_x_15896:
        /* <DEDUP_REMOVED lines=57> */
[----:B------:R-:W-:Y:S02]  /*2a5d0*/  IMAD.MOV.U32 R228, RZ, RZ, R162 ;  /* 0x000000ffffe47224 */ /* 0x000fe400078e00a2 */
[----:B------:R-:W-:Y:S01]  /*2a5e0*/  HFMA2 R162, -RZ, RZ, 0, 0 ;  /* 0x00000000ffa27431 */ /* 0x000fe200000001ff */
[----:B------:R-:W-:Y:S01]  /*2a5f0*/  LOP3.LUT R222, R222, UR16, R161, 0x96, !PT ;  /* 0x00000010dede7c12 */ /* 0x000fe2000f8e96a1 */
[----:B------:R-:W-:-:S07]  /*2a600*/  IMAD.MOV.U32 R238, RZ, RZ, R160 ;  /* 0x000000ffffee7224 */ /* 0x000fce00078e00a0 */
.L_x_15894:
[----:B------:R-:W-:Y:S05]  /*2a610*/  BSYNC.RECONVERGENT B2 ;  /* 0x0000000000027941 */ /* 0x000fea0003800200 */
.L_x_15893:
[----:B------:R-:W-:Y:S01]  /*2a620*/  I2FP.F32.U32 R160, R163 ;  /* 0x000000a300a07245 */ /* 0x000fe20000201000 */
[----:B-----5:R-:W-:Y:S02]  /*2a630*/  HADD2.F32 R163, -RZ, R38.H1_H1 ;  /* 0x30000026ffa37230 */ /* 0x020fe40000004100 */
[----:B------:R-:W-:-:S03]  /*2a640*/  IMAD.MOV.U32 R161, RZ, RZ, 0x2f800000 ;  /* 0x2f800000ffa17424 */ /* 0x000fc600078e00ff */
[----:B------:R-:W-:Y:S01]  /*2a650*/  FMUL.FTZ R163, R163, UR9 ;  /* 0x00000009a3a37c20 */ /* 0x000fe20008410000 */
[----:B------:R-:W-:-:S03]  /*2a660*/  FFMA.FTZ R160, R160, R161, 1.1641532182693481445e-10 ;  /* 0x2f000000a0a07423 */ /* 0x000fc600000100a1 */
[----:B------:R-:W-:Y:S02]  /*2a670*/  FMUL.FTZ R163, R163, UR8 ;  /* 0x00000008a3a37c20 */ /* 0x000fe40008410000 */
[----:B------:R-:W-:Y:S01]  /*2a680*/  FSETP.GTU.FTZ.AND P1, PT, R160, UR12, PT ;  /* 0x0000000ca0007c0b */ /* 0x000fe2000bf3c000 */
[----:B------:R-:W-:-:S03]  /*2a690*/  HADD2.F32 R160, -RZ, R90.H1_H1 ;  /* 0x3000005affa07230 */ /* 0x000fc60000004100 */
[----:B------:R-:W-:Y:S02]  /*2a6a0*/  FSEL R179, R163, RZ, !P1 ;  /* 0x000000ffa3b37208 */ /* 0x000fe40004800000 */
[----:B------:R-:W-:-:S03]  /*2a6b0*/  SEL R216, RZ, 0x1, P1 ;  /* 0x00000001ffd87807 */ /* 0x000fc60000800000 */
[----:B------:R-:W-:-:S07]  /*2a6c0*/  FMUL.FTZ R179, R160, R179 ;  /* 0x000000b3a0b37220 */ /* 0x000fce0000410000 */
.L_x_15892:
[----:B------:R-:W-:Y:S05]  /*2a6d0*/  BSYNC.RECONVERGENT B1 ;  /* 0x0000000000017941 */ /* 0x000fea0003800200 */
.L_x_15891:
        /* <DEDUP_REMOVED lines=18> */
.L_x_15902:
        /* <DEDUP_REMOVED lines=13> */
.L_x_15904:
[----:B------:R-:W-:Y:S05]  /*2a8d0*/  BSYNC.RECONVERGENT B3 ;  /* 0x0000000000037941 */ /* 0x000fea0003800200 */
.L_x_15903:
        /* <DEDUP_REMOVED lines=59> */
[----:B------:R-:W-:Y:S02]  /*2ac90*/  IMAD.MOV.U32 R238, RZ, RZ, R160 ;  /* 0x000000ffffee7224 */ /* 0x000fe400078e00a0 */
[----:B------:R-:W-:-:S07]  /*2aca0*/  HFMA2 R160, -RZ, RZ, 0, 0 ;  /* 0x00000000ffa07431 */ /* 0x000fce00000001ff */
.L_x_15901:
[----:B------:R-:W-:Y:S05]  /*2acb0*/  BSYNC.RECONVERGENT B2 ;  /* 0x0000000000027941 */ /* 0x000fea0003800200 */
.L_x_15900:
        /* <DEDUP_REMOVED lines=11> */
.L_x_15899:
[----:B------:R-:W-:Y:S05]  /*2ad70*/  BSYNC.RECONVERGENT B1 ;  /* 0x0000000000017941 */ /* 0x000fea0003800200 */
.L_x_15898:
        /* <DEDUP_REMOVED lines=18> */
.L_x_15909:
        /* <DEDUP_REMOVED lines=13> */
.L_x_15911:
[----:B------:R-:W-:Y:S05]  /*2af70*/  BSYNC.RECONVERGENT B3 ;  /* 0x0000000000037941 */ /* 0x000fea0003800200 */
.L_x_15910:
        /* <DEDUP_REMOVED lines=61> */
.L_x_15908:
[----:B------:R-:W-:Y:S05]  /*2b350*/  BSYNC.RECONVERGENT B2 ;  /* 0x0000000000027941 */ /* 0x000fea0003800200 */
.L_x_15907:
        /* <DEDUP_REMOVED lines=11> */
.L_x_15906:
[----:B------:R-:W-:Y:S05]  /*2b410*/  BSYNC.RECONVERGENT B1 ;  /* 0x0000000000017941 */ /* 0x000fea0003800200 */
.L_x_15905:
[----:B------:R-:W-:Y:S02]  /*2b420*/  F2FP.F16.F32.PACK_AB R163, RZ, R181 ;  /* 0x000000b5ffa3723e */ /* 0x000fe400000000ff */
[----:B------:R-:W-:Y:S02]  /*2b430*/  PRMT R162, R243, 0x5410, R244 ;  /* 0x00005410f3a27816 */ /* 0x000fe400000000f4 */
[----:B------:R-:W-:Y:S02]  /*2b440*/  PRMT R161, R241, 0x5410, R242 ;  /* 0x00005410f1a17816 */ /* 0x000fe400000000f2 */
[----:B------:R-:W-:Y:S02]  /*2b450*/  PRMT R160, R240, 0x5410, R239 ;  /* 0x00005410f0a07816 */ /* 0x000fe400000000ef */
[----:B------:R-:W-:-:S07]  /*2b460*/  PRMT R163, R232, 0x5410, R163 ;  /* 0x00005410e8a37816 */ /* 0x000fce00000000a3 */
.L_x_15855:
        /* <DEDUP_REMOVED lines=26> */
.L_x_15913:
[----:B------:R-:W-:Y:S05]  /*2b610*/  BSYNC.RECONVERGENT B1 ;  /* 0x0000000000017941 */ /* 0x000fea0003800200 */
.L_x_15912:
[----:B------:R-:W-:Y:S01]  /*2b620*/  IADD3 R236, PT, PT, R236, 0x20, RZ ;  /* 0x00000020ecec7810 */ /* 0x000fe20007ffe0ff */
[----:B------:R-:W-:-:S07]  /*2b630*/  VIADD R235, R235, 0x20 ;  /* 0x00000020ebeb7836 */ /* 0x000fce0000000000 */
.L_x_15797:
[----:B------:R-:W-:Y:S05]  /*2b640*/  BSYNC.RECONVERGENT B0 ;  /* 0x0000000000007941 */ /* 0x000fea0003800200 */
.L_x_15796:
        /* <DEDUP_REMOVED lines=16> */
[----:B-----5:R-:W-:Y:S01]  /*2b750*/  @!P1 HADD2.F32 R182, -RZ, R32.H0_H0 ;  /* 0x20000020ffb69230 */ /* 0x020fe20000004100 */
        /* <DEDUP_REMOVED lines=19> */
.L_x_15921:
        /* <DEDUP_REMOVED lines=13> */
.L_x_15923:
[----:B------:R-:W-:Y:S05]  /*2b960*/  BSYNC.RECONVERGENT B3 ;  /* 0x0000000000037941 */ /* 0x000fea0003800200 */
.L_x_15922:
        /* <DEDUP_REMOVED lines=60> */
.L_x_15920:
[----:B------:R-:W-:Y:S05]  /*2bd30*/  BSYNC.RECONVERGENT B2 ;  /* 0x0000000000027941 */ /* 0x000fea0003800200 */
.L_x_15919:
[----:B------:R-:W-:Y:S01]  /*2bd40*/  I2FP.F32.U32 R161, R161 ;  /* 0x000000a100a17245 */ /* 0x000fe20000201000 */
[----:B------:R-:W-:Y:S02]  /*2bd50*/  HADD2.F32 R163, -RZ, R36.H0_H0 ;  /* 0x20000024ffa37230 */ /* 0x000fe40000004100 */
[----:B------:R-:W-:-:S03]  /*2bd60*/  IMAD.MOV.U32 R162, RZ, RZ, 0x2f800000 ;  /* 0x2f800000ffa27424 */ /* 0x000fc600078e00ff */
        /* <DEDUP_REMOVED lines=9> */
.L_x_15918:
[----:B------:R-:W-:Y:S05]  /*2be00*/  BSYNC.RECONVERGENT B1 ;  /* 0x0000000000017941 */ /* 0x000fea0003800200 */
.L_x_15917:
        /* <DEDUP_REMOVED lines=22> */
.L_x_15928:
        /* <DEDUP_REMOVED lines=13> */
.L_x_15930:
[----:B------:R-:W-:Y:S05]  /*2c040*/  BSYNC.RECONVERGENT B3 ;  /* 0x0000000000037941 */ /* 0x000fea0003800200 */
.L_x_15929:
        /* <DEDUP_REMOVED lines=60> */
.L_x_15927:
[----:B------:R-:W-:Y:S05]  /*2c410*/  BSYNC.RECONVERGENT B2 ;  /* 0x0000000000027941 */ /* 0x000fea0003800200 */
.L_x_15926:
        /* <DEDUP_REMOVED lines=12> */
.L_x_15925:
[----:B------:R-:W-:Y:S05]  /*2c4e0*/  BSYNC.RECONVERGENT B1 ;  /* 0x0000000000017941 */ /* 0x000fea0003800200 */
.L_x_15924:
        /* <DEDUP_REMOVED lines=22> */
.L_x_15935:
        /* <DEDUP_REMOVED lines=13> */
.L_x_15937:
[----:B------:R-:W-:Y:S05]  /*2c720*/  BSYNC.RECONVERGENT B3 ;  /* 0x0000000000037941 */ /* 0x000fea0003800200 */
.L_x_15936:
        /* <DEDUP_REMOVED lines=60> */
.L_x_15934:
[----:B------:R-:W-:Y:S05]  /*2caf0*/  BSYNC.RECONVERGENT B2 ;  /* 0x0000000000027941 */ /* 0x000fea0003800200 */
.L_x_15933:
        /* <DEDUP_REMOVED lines=12> */
.L_x_15932:
[----:B------:R-:W-:Y:S05]  /*2cbc0*/  BSYNC.RECONVERGENT B1 ;  /* 0x0000000000017941 */ /* 0x000fea0003800200 */
.L_x_15931:
        /* <DEDUP_REMOVED lines=22> */
.L_x_15942:
        /* <DEDUP_REMOVED lines=13> */
.L_x_15944:
[----:B------:R-:W-:Y:S05]  /*2ce00*/  BSYNC.RECONVERGENT B3 ;  /* 0x0000000000037941 */ /* 0x000fea0003800200 */
.L_x_15943:
        /* <DEDUP_REMOVED lines=61> */
.L_x_15941:
[----:B------:R-:W-:Y:S05]  /*2d1e0*/  BSYNC.RECONVERGENT B2 ;  /* 0x0000000000027941 */ /* 0x000fea0003800200 */
.L_x_15940:
        /* <DEDUP_REMOVED lines=12> */
.L_x_15939:
[----:B------:R-:W-:Y:S05]  /*2d2b0*/  BSYNC.RECONVERGENT B1 ;  /* 0x0000000000017941 */ /* 0x000fea0003800200 */
.L_x_15938:
        /* <DEDUP_REMOVED lines=22> */
.L_x_15949:
        /* <DEDUP_REMOVED lines=13> */
.L_x_15951:
[----:B------:R-:W-:Y:S05]  /*2d4f0*/  BSYNC.RECONVERGENT B3 ;  /* 0x0000000000037941 */ /* 0x000fea0003800200 */
.L_x_15950:
        /* <DEDUP_REMOVED lines=60> */
.L_x_15948:
[----:B------:R-:W-:Y:S05]  /*2d8c0*/  BSYNC.RECONVERGENT B2 ;  /* 0x0000000000027941 */ /* 0x000fea0003800200 */
.L_x_15947:
[----:B------:R-:W-:Y:S01]  /*2d8d0*/  HFMA2 R161, -RZ, RZ, 0.1171875, 0 ;  /* 0x2f800000ffa17431 */ /* 0x000fe200000001ff */
[----:B------:R-:W-:Y:S01]  /*2d8e0*/  I2FP.F32.U32 R160, R160 ;  /* 0x000000a000a07245 */ /* 0x000fe20000201000 */
[----:B------:R-:W-:-:S05]  /*2d8f0*/  HADD2.F32 R163, -RZ, R38.H0_H0 ;  /* 0x20000026ffa37230 */ /* 0x000fca0000004100 */
[----:B------:R-:W-:Y:S01]  /*2d900*/  FMUL.FTZ R163, R163, UR9 ;  /* 0x00000009a3a37c20 */ /* 0x000fe20008410000 */
[----:B------:R-:W-:-:S03]  /*2d910*/  FFMA.FTZ R160, R160, R161, 1.1641532182693481445e-10 ;  /* 0x2f000000a0a07423 */ /* 0x000fc600000100a1 */
[----:B------:R-:W-:Y:S01]  /*2d920*/  FMUL.FTZ R163, R163, UR8 ;  /* 0x00000008a3a37c20 */ /* 0x000fe20008410000 */
[----:B------:R-:W-:Y:S01]  /*2d930*/  HADD2.F32 R161, -RZ, R78.H0_H0 ;  /* 0x2000004effa17230 */ /* 0x000fe20000004100 */
[----:B------:R-:W-:-:S04]  /*2d940*/  FSETP.GTU.FTZ.AND P2, PT, R160, UR12, PT ;  /* 0x0000000ca0007c0b */ /* 0x000fc8000bf5c000 */
[----:B------:R-:W-:Y:S01]  /*2d950*/  FSEL R186, R163, RZ, !P2 ;  /* 0x000000ffa3ba7208 */ /* 0x000fe20005000000 */
[----:B------:R-:W-:Y:S01]  /*2d960*/  HADD2.F32 R163, -RZ, R34.H0_H0 ;  /* 0x20000022ffa37230 */ /* 0x000fe20000004100 */
[----:B------:R-:W-:-:S04]  /*2d970*/  SEL R217, RZ, 0x1, P2 ;  /* 0x00000001ffd97807 */ /* 0x000fc80001000000 */
[----:B------:R-:W-:-:S07]  /*2d980*/  FFMA.FTZ R186, R186, R161, R163 ;  /* 0x000000a1baba7223 */ /* 0x000fce00000100a3 */
.L_x_15946:
[----:B------:R-:W-:Y:S05]  /*2d990*/  BSYNC.RECONVERGENT B1 ;  /* 0x0000000000017941 */ /* 0x000fea0003800200 */
.L_x_15945:
        /* <DEDUP_REMOVED lines=22> */
.L_x_15956:
        /* <DEDUP_REMOVED lines=13> */
.L_x_15958:
[----:B------:R-:W-:Y:S05]  /*2dbd0*/  BSYNC.RECONVERGENT B3 ;  /* 0x0000000000037941 */ /* 0x000fea0003800200 */
.L_x_15957:
        /* <DEDUP_REMOVED lines=61> */
.L_x_15955:
[----:B------:R-:W-:Y:S05]  /*2dfb0*/  BSYNC.RECONVERGENT B2 ;  /* 0x0000000000027941 */ /* 0x000fea0003800200 */
.L_x_15954:
        /* <DEDUP_REMOVED lines=12> */
.L_x_15953:
[----:B------:R-:W-:Y:S05]  /*2e080*/  BSYNC.RECONVERGENT B1 ;  /* 0x0000000000017941 */ /* 0x000fea0003800200 */
.L_x_15952:
        /* <DEDUP_REMOVED lines=22> */
.L_x_15963:
        /* <DEDUP_REMOVED lines=13> */
.L_x_15965:
[----:B------:R-:W-:Y:S05]  /*2e2c0*/  BSYNC.RECONVERGENT B3 ;  /* 0x0000000000037941 */ /* 0x000fea0003800200 */
.L_x_15964:
        /* <DEDUP_REMOVED lines=60> */
.L_x_15962:
[----:B------:R-:W-:Y:S05]  /*2e690*/  BSYNC.RECONVERGENT B2 ;  /* 0x0000000000027941 */ /* 0x000fea0003800200 */
.L_x_15961:
        /* <DEDUP_REMOVED lines=12> */
.L_x_15960:
[----:B------:R-:W-:Y:S05]  /*2e760*/  BSYNC.RECONVERGENT B1 ;  /* 0x0000000000017941 */ /* 0x000fea0003800200 */
.L_x_15959:
        /* <DEDUP_REMOVED lines=22> */
.L_x_15970:
        /* <DEDUP_REMOVED lines=13> */
.L_x_15972:
[----:B------:R-:W-:Y:S05]  /*2e9a0*/  BSYNC.RECONVERGENT B3 ;  /* 0x0000000000037941 */ /* 0x000fea0003800200 */
.L_x_15971:
        /* <DEDUP_REMOVED lines=60> */
.L_x_15969:
[----:B------:R-:W-:Y:S05]  /*2ed70*/  BSYNC.RECONVERGENT B2 ;  /* 0x0000000000027941 */ /* 0x000fea0003800200 */
.L_x_15968:
        /* <DEDUP_REMOVED lines=12> */
.L_x_15967:
[----:B------:R-:W-:Y:S05]  /*2ee40*/  BSYNC.RECONVERGENT B1 ;  /* 0x0000000000017941 */ /* 0x000fea0003800200 */
.L_x_15966:
[----:B------:R-:W-:Y:S02]  /*2ee50*/  F2FP.F16.F32.PACK_AB R163, RZ, R189 ;  /* 0x000000bdffa3723e */ /* 0x000fe400000000ff */
[----:B------:R-:W-:Y:S02]  /*2ee60*/  PRMT R162, R244, 0x5410, R245 ;  /* 0x00005410f4a27816 */ /* 0x000fe400000000f5 */
[----:B------:R-:W-:Y:S02]  /*2ee70*/  PRMT R161, R243, 0x5410, R242 ;  /* 0x00005410f3a17816 */ /* 0x000fe400000000f2 */
[----:B------:R-:W-:Y:S02]  /*2ee80*/  PRMT R160, R241, 0x5410, R240 ;  /* 0x00005410f1a07816 */ /* 0x000fe400000000f0 */
[----:B------:R-:W-:Y:S01]  /*2ee90*/  PRMT R163, R232, 0x5410, R163 ;  /* 0x00005410e8a37816 */ /* 0x000fe200000000a3 */
[----:B------:R-:W-:Y:S06]  /*2eea0*/  BRA `(.L_x_15973) ;  /* 0x00000034005c7947 */ /* 0x000fec0003800000 */
.L_x_15916:
        /* <DEDUP_REMOVED lines=21> */
.L_x_15978:
        /* <DEDUP_REMOVED lines=13> */
.L_x_15980:
[----:B------:R-:W-:Y:S05]  /*2f0d0*/  BSYNC.RECONVERGENT B3 ;  /* 0x0000000000037941 */ /* 0x000fea0003800200 */
.L_x_15979:
        /* <DEDUP_REMOVED lines=60> */
.L_x_15977:
[----:B------:R-:W-:Y:S05]  /*2f4a0*/  BSYNC.RECONVERGENT B2 ;  /* 0x0000000000027941 */ /* 0x000fea0003800200 */
.L_x_15976:
        /* <DEDUP_REMOVED lines=11> */
.L_x_15975:
[----:B------:R-:W-:Y:S05]  /*2f560*/  BSYNC.RECONVERGENT B1 ;  /* 0x0000000000017941 */ /* 0x000fea0003800200 */
.L_x_15974:
        /* <DEDUP_REMOVED lines=18> */
.L_x_15985:
        /* <DEDUP_REMOVED lines=13> */
.L_x_15987:
[----:B------:R-:W-:Y:S05]  /*2f760*/  BSYNC.RECONVERGENT B3 ;  /* 0x0000000000037941 */ /* 0x000fea0003800200 */
.L_x_15986:
        /* <DEDUP_REMOVED lines=61> */
.L_x_15984:
[----:B------:R-:W-:Y:S05]  /*2fb40*/  BSYNC.RECONVERGENT B2 ;  /* 0x0000000000027941 */ /* 0x000fea0003800200 */
.L_x_15983:
[----:B------:R-:W-:Y:S01]  /*2fb50*/  HFMA2 R163, -RZ, RZ, 0.1171875, 0 ;  /* 0x2f800000ffa37431 */ /* 0x000fe200000001ff */
[----:B------:R-:W-:Y:S01]  /*2fb60*/  I2FP.F32.U32 R160, R162 ;  /* 0x000000a200a07245 */ /* 0x000fe20000201000 */
[----:B-----5:R-:W-:-:S05]  /*2fb70*/  HADD2.F32 R162, -RZ, R36.H1_H1 ;  /* 0x30000024ffa27230 */ /* 0x020fca0000004100 */
        /* <DEDUP_REMOVED lines=8> */
.L_x_15982:
[----:B------:R-:W-:Y:S05]  /*2fc00*/  BSYNC.RECONVERGENT B1 ;  /* 0x0000000000017941 */ /* 0x000fea0003800200 */
.L_x_15981:
        /* <DEDUP_REMOVED lines=18> */
.L_x_15992:
        /* <DEDUP_REMOVED lines=13> */
.L_x_15994:
[----:B------:R-:W-:Y:S05]  /*2fe00*/  BSYNC.RECONVERGENT B3 ;  /* 0x0000000000037941 */ /* 0x000fea0003800200 */
.L_x_15993:
        /* <DEDUP_REMOVED lines=61> */
.L_x_15991:
[----:B------:R-:W-:Y:S05]  /*301e0*/  BSYNC.RECONVERGENT B2 ;  /* 0x0000000000027941 */ /* 0x000fea0003800200 */
.L_x_15990:
        /* <DEDUP_REMOVED lines=11> */
.L_x_15989:
[----:B------:R-:W-:Y:S05]  /*302a0*/  BSYNC.RECONVERGENT B1 ;  /* 0x0000000000017941 */ /* 0x000fea0003800200 */
.L_x_15988:
        /* <DEDUP_REMOVED lines=18> */
.L_x_15999:
        /* <DEDUP_REMOVED lines=13> */
.L_x_16001:
[----:B------:R-:W-:Y:S05]  /*304a0*/  BSYNC.RECONVERGENT B3 ;  /* 0x0000000000037941 */ /* 0x000fea0003800200 */
.L_x_16000:
        /* <DEDUP_REMOVED lines=61> */
.L_x_15998:
[----:B------:R-:W-:Y:S05]  /*30880*/  BSYNC.RECONVERGENT B2 ;  /* 0x0000000000027941 */ /* 0x000fea0003800200 */
.L_x_15997:
        /* <DEDUP_REMOVED lines=11> */
.L_x_15996:
[----:B------:R-:W-:Y:S05]  /*30940*/  BSYNC.RECONVERGENT B1 ;  /* 0x0000000000017941 */ /* 0x000fea0003800200 */
.L_x_15995:
        /* <DEDUP_REMOVED lines=18> */
.L_x_16006:
        /* <DEDUP_REMOVED lines=13> */
.L_x_16008:
[----:B------:R-:W-:Y:S05]  /*30b40*/  BSYNC.RECONVERGENT B3 ;  /* 0x0000000000037941 */ /* 0x000fea0003800200 */
.L_x_16007:
        /* <DEDUP_REMOVED lines=61> */
.L_x_16005:
[----:B------:R-:W-:Y:S05]  /*30f20*/  BSYNC.RECONVERGENT B2 ;  /* 0x0000000000027941 */ /* 0x000fea0003800200 */
.L_x_16004:
        /* <DEDUP_REMOVED lines=11> */
.L_x_16003:
[----:B------:R-:W-:Y:S05]  /*30fe0*/  BSYNC.RECONVERGENT B1 ;  /* 0x0000000000017941 */ /* 0x000fea0003800200 */
.L_x_16002:
        /* <DEDUP_REMOVED lines=18> */
.L_x_16013:
        /* <DEDUP_REMOVED lines=13> */
.L_x_16015:
[----:B------:R-:W-:Y:S05]  /*311e0*/  BSYNC.RECONVERGENT B3 ;  /* 0x0000000000037941 */ /* 0x000fea0003800200 */
.L_x_16014:
        /* <DEDUP_REMOVED lines=61> */
.L_x_16012:
[----:B------:R-:W-:Y:S05]  /*315c0*/  BSYNC.RECONVERGENT B2 ;  /* 0x0000000000027941 */ /* 0x000fea0003800200 */
.L_x_16011:
        /* <DEDUP_REMOVED lines=11> */
.L_x_16010:
[----:B------:R-:W-:Y:S05]  /*31680*/  BSYNC.RECONVERGENT B1 ;  /* 0x0000000000017941 */ /* 0x000fea0003800200 */
.L_x_16009:
        /* <DEDUP_REMOVED lines=18> */
.L_x_16020:
        /* <DEDUP_REMOVED lines=13> */
.L_x_16022:
[----:B------:R-:W-:Y:S05]  /*31880*/  BSYNC.RECONVERGENT B3 ;  /* 0x0000000000037941 */ /* 0x000fea0003800200 */
.L_x_16021:
        /* <DEDUP_REMOVED lines=61> */
.L_x_16019:
[----:B------:R-:W-:Y:S05]  /*31c60*/  BSYNC.RECONVERGENT B2 ;  /* 0x0000000000027941 */ /* 0x000fea0003800200 */
.L_x_16018:
        /* <DEDUP_REMOVED lines=11> */
.L_x_16017:
[----:B------:R-:W-:Y:S05]  /*31d20*/  BSYNC.RECONVERGENT B1 ;  /* 0x0000000000017941 */ /* 0x000fea0003800200 */
.L_x_16016:
        /* <DEDUP_REMOVED lines=18> */
.L_x_16027:
        /* <DEDUP_REMOVED lines=13> */
.L_x_16029:
[----:B------:R-:W-:Y:S05]  /*31f20*/  BSYNC.RECONVERGENT B3 ;  /* 0x0000000000037941 */ /* 0x000fea0003800200 */
.L_x_16028:
        /* <DEDUP_REMOVED lines=61> */
.L_x_16026:
[----:B------:R-:W-:Y:S05]  /*32300*/  BSYNC.RECONVERGENT B2 ;  /* 0x0000000000027941 */ /* 0x000fea0003800200 */
.L_x_16025:
[----:B------:R-:W-:Y:S01]  /*32310*/  I2FP.F32.U32 R160, R161 ;  /* 0x000000a100a07245 */ /* 0x000fe20000201000 */
[----:B------:R-:W-:Y:S02]  /*32320*/  HFMA2 R161, -RZ, RZ, 0.1171875, 0 ;  /* 0x2f800000ffa17431 */ /* 0x000fe400000001ff */
        /* <DEDUP_REMOVED lines=9> */
.L_x_16024:
[----:B------:R-:W-:Y:S05]  /*323c0*/  BSYNC.RECONVERGENT B1 ;  /* 0x0000000000017941 */ /* 0x000fea0003800200 */
.L_x_16023:
[----:B------:R-:W-:Y:S02]  /*323d0*/  F2FP.F16.F32.PACK_AB R163, RZ, R189 ;  /* 0x000000bdffa3723e */ /* 0x000fe400000000ff */
[----:B------:R-:W-:Y:S02]  /*323e0*/  PRMT R162, R243, 0x5410, R244 ;  /* 0x00005410f3a27816 */ /* 0x000fe400000000f4 */
[----:B------:R-:W-:Y:S02]  /*323f0*/  PRMT R161, R241, 0x5410, R242 ;  /* 0x00005410f1a17816 */ /* 0x000fe400000000f2 */
[----:B------:R-:W-:Y:S02]  /*32400*/  PRMT R160, R240, 0x5410, R239 ;  /* 0x00005410f0a07816 */ /* 0x000fe400000000ef */
[----:B------:R-:W-:-:S07]  /*32410*/  PRMT R163, R232, 0x5410, R163 ;  /* 0x00005410e8a37816 */ /* 0x000fce00000000a3 */
.L_x_15973:
        /* <DEDUP_REMOVED lines=26> */
.L_x_16031:
[----:B------:R-:W-:Y:S05]  /*325c0*/  BSYNC.RECONVERGENT B1 ;  /* 0x0000000000017941 */ /* 0x000fea0003800200 */
.L_x_16030:
[----:B------:R-:W-:Y:S01]  /*325d0*/  VIADD R236, R236, 0x20 ;  /* 0x00000020ecec7836 */ /* 0x000fe20000000000 */
[----:B------:R-:W-:-:S07]  /*325e0*/  IADD3 R235, PT, PT, R235, 0x20, RZ ;  /* 0x00000020ebeb7810 */ /* 0x000fce0007ffe0ff */
.L_x_15915:
[----:B------:R-:W-:Y:S05]  /*325f0*/  BSYNC.RECONVERGENT B0 ;  /* 0x0000000000007941 */ /* 0x000fea0003800200 */
.L_x_15914:
        /* <DEDUP_REMOVED lines=36> */
.L_x_16039:
        /* <DEDUP_REMOVED lines=13> */
.L_x_16041:
[----:B------:R-:W-:Y:S05]  /*32910*/  BSYNC.RECONVERGENT B3 ;  /* 0x0000000000037941 */ /* 0x000fea0003800200 */
.L_x_16040:
        /* <DEDUP_REMOVED lines=60> */
.L_x_16038:
[----:B------:R-:W-:Y:S05]  /*32ce0*/  BSYNC.RECONVERGENT B2 ;  /* 0x0000000000027941 */ /* 0x000fea0003800200 */
.L_x_16037:
        /* <DEDUP_REMOVED lines=12> */
.L_x_16036:
[----:B------:R-:W-:Y:S05]  /*32db0*/  BSYNC.RECONVERGENT B1 ;  /* 0x0000000000017941 */ /* 0x000fea0003800200 */
.L_x_16035:
        /* <DEDUP_REMOVED lines=22> */
.L_x_16046:
        /* <DEDUP_REMOVED lines=13> */
.L_x_16048:
[----:B------:R-:W-:Y:S05]  /*32ff0*/  BSYNC.RECONVERGENT B3 ;  /* 0x0000000000037941 */ /* 0x000fea0003800200 */
.L_x_16047:
        /* <DEDUP_REMOVED lines=60> */
.L_x_16045:
[----:B------:R-:W-:Y:S05]  /*333c0*/  BSYNC.RECONVERGENT B2 ;  /* 0x0000000000027941 */ /* 0x000fea0003800200 */
.L_x_16044:
        /* <DEDUP_REMOVED lines=12> */
.L_x_16043:
[----:B------:R-:W-:Y:S05]  /*33490*/  BSYNC.RECONVERGENT B1 ;  /* 0x0000000000017941 */ /* 0x000fea0003800200 */
.L_x_16042:
        /* <DEDUP_REMOVED lines=22> */
.L_x_16053:
        /* <DEDUP_REMOVED lines=13> */
.L_x_16055:
[----:B------:R-:W-:Y:S05]  /*336d0*/  BSYNC.RECONVERGENT B3 ;  /* 0x0000000000037941 */ /* 0x000fea0003800200 */
.L_x_16054:
        /* <DEDUP_REMOVED lines=60> */
.L_x_16052:
[----:B------:R-:W-:Y:S05]  /*33aa0*/  BSYNC.RECONVERGENT B2 ;  /* 0x0000000000027941 */ /* 0x000fea0003800200 */
.L_x_16051:
[----:B------:R-:W-:Y:S01]  /*33ab0*/  I2FP.F32.U32 R161, R162 ;  /* 0x000000a200a17245 */ /* 0x000fe20000201000 */
[----:B------:R-:W-:Y:S02]  /*33ac0*/  HFMA2 R162, -RZ, RZ, 0.1171875, 0 ;  /* 0x2f800000ffa27431 */ /* 0x000fe400000001ff */
        /* <DEDUP_REMOVED lines=10> */
.L_x_16050:
[----:B------:R-:W-:Y:S05]  /*33b70*/  BSYNC.RECONVERGENT B1 ;  /* 0x0000000000017941 */ /* 0x000fea0003800200 */
.L_x_16049:
        /* <DEDUP_REMOVED lines=22> */
.L_x_16060:
        /* <DEDUP_REMOVED lines=13> */
.L_x_16062:
[----:B------:R-:W-:Y:S05]  /*33db0*/  BSYNC.RECONVERGENT B3 ;  /* 0x0000000000037941 */ /* 0x000fea0003800200 */
.L_x_16061:
        /* <DEDUP_REMOVED lines=61> */
.L_x_16059:
[----:B------:R-:W-:Y:S05]  /*34190*/  BSYNC.RECONVERGENT B2 ;  /* 0x0000000000027941 */ /* 0x000fea0003800200 */
.L_x_16058:
        /* <DEDUP_REMOVED lines=12> */
.L_x_16057:
[----:B------:R-:W-:Y:S05]  /*34260*/  BSYNC.RECONVERGENT B1 ;  /* 0x0000000000017941 */ /* 0x000fea0003800200 */
.L_x_16056:
        /* <DEDUP_REMOVED lines=22> */
.L_x_16067:
        /* <DEDUP_REMOVED lines=13> */
.L_x_16069:
[----:B------:R-:W-:Y:S05]  /*344a0*/  BSYNC.RECONVERGENT B3 ;  /* 0x0000000000037941 */ /* 0x000fea0003800200 */
.L_x_16068:
        /* <DEDUP_REMOVED lines=60> */
.L_x_16066:
[----:B------:R-:W-:Y:S05]  /*34870*/  BSYNC.RECONVERGENT B2 ;  /* 0x0000000000027941 */ /* 0x000fea0003800200 */
.L_x_16065:
        /* <DEDUP_REMOVED lines=12> */
.L_x_16064:
[----:B------:R-:W-:Y:S05]  /*34940*/  BSYNC.RECONVERGENT B1 ;  /* 0x0000000000017941 */ /* 0x000fea0003800200 */
.L_x_16063:
        /* <DEDUP_REMOVED lines=22> */
.L_x_16074:
        /* <DEDUP_REMOVED lines=13> */
.L_x_16076:
[----:B------:R-:W-:Y:S05]  /*34b80*/  BSYNC.RECONVERGENT B3 ;  /* 0x0000000000037941 */ /* 0x000fea0003800200 */
.L_x_16075:
        /* <DEDUP_REMOVED lines=61> */
.L_x_16073:
[----:B------:R-:W-:Y:S05]  /*34f60*/  BSYNC.RECONVERGENT B2 ;  /* 0x0000000000027941 */ /* 0x000fea0003800200 */
.L_x_16072:
        /* <DEDUP_REMOVED lines=12> */
.L_x_16071:
[----:B------:R-:W-:Y:S05]  /*35030*/  BSYNC.RECONVERGENT B1 ;  /* 0x0000000000017941 */ /* 0x000fea0003800200 */
.L_x_16070:
        /* <DEDUP_REMOVED lines=22> */
.L_x_16081:
        /* <DEDUP_REMOVED lines=13> */
.L_x_16083:
[----:B------:R-:W-:Y:S05]  /*35270*/  BSYNC.RECONVERGENT B3 ;  /* 0x0000000000037941 */ /* 0x000fea0003800200 */
.L_x_16082:
        /* <DEDUP_REMOVED lines=60> */
.L_x_16080:
[----:B------:R-:W-:Y:S05]  /*35640*/  BSYNC.RECONVERGENT B2 ;  /* 0x0000000000027941 */ /* 0x000fea0003800200 */
.L_x_16079:
        /* <DEDUP_REMOVED lines=12> */
.L_x_16078:
[----:B------:R-:W-:Y:S05]  /*35710*/  BSYNC.RECONVERGENT B1 ;  /* 0x0000000000017941 */ /* 0x000fea0003800200 */
.L_x_16077:
        /* <DEDUP_REMOVED lines=22> */
.L_x_16088:
        /* <DEDUP_REMOVED lines=13> */
.L_x_16090:
[----:B------:R-:W-:Y:S05]  /*35950*/  BSYNC.RECONVERGENT B3 ;  /* 0x0000000000037941 */ /* 0x000fea0003800200 */
.L_x_16089:
        /* <DEDUP_REMOVED lines=60> */
.L_x_16087:
[----:B------:R-:W-:Y:S05]  /*35d20*/  BSYNC.RECONVERGENT B2 ;  /* 0x0000000000027941 */ /* 0x000fea0003800200 */
.L_x_16086:
        /* <DEDUP_REMOVED lines=12> */
.L_x_16085:
[----:B------:R-:W-:Y:S05]  /*35df0*/  BSYNC.RECONVERGENT B1 ;  /* 0x0000000000017941 */ /* 0x000fea0003800200 */
.L_x_16084:
[----:B------:R-:W-:Y:S02]  /*35e00*/  F2FP.F16.F32.PACK_AB R163, RZ, R197 ;  /* 0x000000c5ffa3723e */ /* 0x000fe400000000ff */
[----:B------:R-:W-:Y:S02]  /*35e10*/  PRMT R162, R244, 0x5410, R245 ;  /* 0x00005410f4a27816 */ /* 0x000fe400000000f5 */
[----:B------:R-:W-:Y:S02]  /*35e20*/  PRMT R161, R243, 0x5410, R242 ;  /* 0x00005410f3a17816 */ /* 0x000fe400000000f2 */
[----:B------:R-:W-:Y:S02]  /*35e30*/  PRMT R160, R241, 0x5410, R240 ;  /* 0x00005410f1a07816 */ /* 0x000fe400000000f0 */
[----:B------:R-:W-:Y:S01]  /*35e40*/  PRMT R163, R232, 0x5410, R163 ;  /* 0x00005410e8a37816 */ /* 0x000fe200000000a3 */
[----:B------:R-:W-:Y:S06]  /*35e50*/  BRA `(.L_x_16091) ;  /* 0x00000034005c7947 */ /* 0x000fec0003800000 */
.L_x_16034:
        /* <DEDUP_REMOVED lines=21> */
.L_x_16096:
        /* <DEDUP_REMOVED lines=13> */
.L_x_16098:
[----:B------:R-:W-:Y:S05]  /*36080*/  BSYNC.RECONVERGENT B3 ;  /* 0x0000000000037941 */ /* 0x000fea0003800200 */
.L_x_16097:
        /* <DEDUP_REMOVED lines=60> */
.L_x_16095:
[----:B------:R-:W-:Y:S05]  /*36450*/  BSYNC.RECONVERGENT B2 ;  /* 0x0000000000027941 */ /* 0x000fea0003800200 */
.L_x_16094:
        /* <DEDUP_REMOVED lines=11> */
.L_x_16093:
[----:B------:R-:W-:Y:S05]  /*36510*/  BSYNC.RECONVERGENT B1 ;  /* 0x0000000000017941 */ /* 0x000fea0003800200 */
.L_x_16092:
        /* <DEDUP_REMOVED lines=18> */
.L_x_16103:
        /* <DEDUP_REMOVED lines=13> */
.L_x_16105:
[----:B------:R-:W-:Y:S05]  /*36710*/  BSYNC.RECONVERGENT B3 ;  /* 0x0000000000037941 */ /* 0x000fea0003800200 */
.L_x_16104:
        /* <DEDUP_REMOVED lines=61> */
.L_x_16102:
[----:B------:R-:W-:Y:S05]  /*36af0*/  BSYNC.RECONVERGENT B2 ;  /* 0x0000000000027941 */ /* 0x000fea0003800200 */
.L_x_16101:
        /* <DEDUP_REMOVED lines=11> */
.L_x_16100:
[----:B------:R-:W-:Y:S05]  /*36bb0*/  BSYNC.RECONVERGENT B1 ;  /* 0x0000000000017941 */ /* 0x000fea0003800200 */
.L_x_16099:
        /* <DEDUP_REMOVED lines=18> */
.L_x_16110:
        /* <DEDUP_REMOVED lines=13> */
.L_x_16112:
[----:B------:R-:W-:Y:S05]  /*36db0*/  BSYNC.RECONVERGENT B3 ;  /* 0x0000000000037941 */ /* 0x000fea0003800200 */
.L_x_16111:
        /* <DEDUP_REMOVED lines=61> */
.L_x_16109:
[----:B------:R-:W-:Y:S05]  /*37190*/  BSYNC.RECONVERGENT B2 ;  /* 0x0000000000027941 */ /* 0x000fea0003800200 */
.L_x_16108:
        /* <DEDUP_REMOVED lines=11> */
.L_x_16107:
[----:B------:R-:W-:Y:S05]  /*37250*/  BSYNC.RECONVERGENT B1 ;  /* 0x0000000000017941 */ /* 0x000fea0003800200 */
.L_x_16106:
        /* <DEDUP_REMOVED lines=18> */
.L_x_16117:
        /* <DEDUP_REMOVED lines=13> */
.L_x_16119:
[----:B------:R-:W-:Y:S05]  /*37450*/  BSYNC.RECONVERGENT B3 ;  /* 0x0000000000037941 */ /* 0x000fea0003800200 */
.L_x_16118:
        /* <DEDUP_REMOVED lines=61> */
.L_x_16116:
[----:B------:R-:W-:Y:S05]  /*37830*/  BSYNC.RECONVERGENT B2 ;  /* 0x0000000000027941 */ /* 0x000fea0003800200 */
.L_x_16115:
        /* <DEDUP_REMOVED lines=11> */
.L_x_16114:
[----:B------:R-:W-:Y:S05]  /*378f0*/  BSYNC.RECONVERGENT B1 ;  /* 0x0000000000017941 */ /* 0x000fea0003800200 */
.L_x_16113:
        /* <DEDUP_REMOVED lines=18> */
.L_x_16124:
        /* <DEDUP_REMOVED lines=13> */
.L_x_16126:
[----:B------:R-:W-:Y:S05]  /*37af0*/  BSYNC.RECONVERGENT B3 ;  /* 0x0000000000037941 */ /* 0x000fea0003800200 */
.L_x_16125:
        /* <DEDUP_REMOVED lines=61> */
.L_x_16123:
[----:B------:R-:W-:Y:S05]  /*37ed0*/  BSYNC.RECONVERGENT B2 ;  /* 0x0000000000027941 */ /* 0x000fea0003800200 */
.L_x_16122:
        /* <DEDUP_REMOVED lines=11> */
.L_x_16121:
[----:B------:R-:W-:Y:S05]  /*37f90*/  BSYNC.RECONVERGENT B1 ;  /* 0x0000000000017941 */ /* 0x000fea0003800200 */
.L_x_16120:
        /* <DEDUP_REMOVED lines=18> */
.L_x_16131:
        /* <DEDUP_REMOVED lines=13> */
.L_x_16133:
[----:B------:R-:W-:Y:S05]  /*38190*/  BSYNC.RECONVERGENT B3 ;  /* 0x0000000000037941 */ /* 0x000fea0003800200 */
.L_x_16132:
        /* <DEDUP_REMOVED lines=61> */
.L_x_16130:
[----:B------:R-:W-:Y:S05]  /*38570*/  BSYNC.RECONVERGENT B2 ;  /* 0x0000000000027941 */ /* 0x000fea0003800200 */
.L_x_16129:
        /* <DEDUP_REMOVED lines=11> */
.L_x_16128:
[----:B------:R-:W-:Y:S05]  /*38630*/  BSYNC.RECONVERGENT B1 ;  /* 0x0000000000017941 */ /* 0x000fea0003800200 */
.L_x_16127:
        /* <DEDUP_REMOVED lines=18> */
.L_x_16138:
        /* <DEDUP_REMOVED lines=13> */
.L_x_16140:
[----:B------:R-:W-:Y:S05]  /*38830*/  BSYNC.RECONVERGENT B3 ;  /* 0x0000000000037941 */ /* 0x000fea0003800200 */
.L_x_16139:
        /* <DEDUP_REMOVED lines=55> */
[----:B------:R-:W-:Y:S01]  /*38bb0*/  IMAD.WIDE.U32 R160, R161, -0x2daee0ad, RZ ;  /* 0xd2511f53a1a07825 */ /* 0x000fe200078e00ff */
[----:B------:R-:W-:Y:S01]  /*38bc0*/  UIADD3 UR15, UPT, UPT, UR5, -0x695add53, URZ ;  /* 0x96a522ad050f7890 */ /* 0x000fe2000fffe0ff */
[----:B------:R-:W-:Y:S02]  /*38bd0*/  MOV R162, R238 ;  /* 0x000000ee00a27202 */ /* 0x000fe40000000f00 */
[----:B------:R-:W-:Y:S02]  /*38be0*/  IMAD.MOV.U32 R238, RZ, RZ, R160 ;  /* 0x000000ffffee7224 */ /* 0x000fe400078e00a0 */
[----:B------:R-:W-:Y:S01]  /*38bf0*/  HFMA2 R160, -RZ, RZ, 0, 0 ;  /* 0x00000000ffa07431 */ /* 0x000fe200000001ff */
[----:B------:R-:W-:-:S07]  /*38c00*/  LOP3.LUT R222, R222, UR15, R161, 0x96, !PT ;  /* 0x0000000fdede7c12 */ /* 0x000fce000f8e96a1 */
.L_x_16137:
[----:B------:R-:W-:Y:S05]  /*38c10*/  BSYNC.RECONVERGENT B2 ;  /* 0x0000000000027941 */ /* 0x000fea0003800200 */
.L_x_16136:
        /* <DEDUP_REMOVED lines=11> */
.L_x_16135:
[----:B------:R-:W-:Y:S05]  /*38cd0*/  BSYNC.RECONVERGENT B1 ;  /* 0x0000000000017941 */ /* 0x000fea0003800200 */
.L_x_16134:
        /* <DEDUP_REMOVED lines=18> */
.L_x_16145:
        /* <DEDUP_REMOVED lines=13> */
.L_x_16147:
[----:B------:R-:W-:Y:S05]  /*38ed0*/  BSYNC.RECONVERGENT B3 ;  /* 0x0000000000037941 */ /* 0x000fea0003800200 */
.L_x_16146:
        /* <DEDUP_REMOVED lines=61> */
.L_x_16144:
[----:B------:R-:W-:Y:S05]  /*392b0*/  BSYNC.RECONVERGENT B2 ;  /* 0x0000000000027941 */ /* 0x000fea0003800200 */
.L_x_16143:
        /* <DEDUP_REMOVED lines=11> */
.L_x_16142:
[----:B------:R-:W-:Y:S05]  /*39370*/  BSYNC.RECONVERGENT B1 ;  /* 0x0000000000017941 */ /* 0x000fea0003800200 */
.L_x_16141:
[----:B------:R-:W-:Y:S02]  /*39380*/  F2FP.F16.F32.PACK_AB R163, RZ, R197 ;  /* 0x000000c5ffa3723e */ /* 0x000fe400000000ff */
[----:B------:R-:W-:Y:S02]  /*39390*/  PRMT R162, R243, 0x5410, R244 ;  /* 0x00005410f3a27816 */ /* 0x000fe400000000f4 */
[----:B------:R-:W-:Y:S02]  /*393a0*/  PRMT R161, R241, 0x5410, R242 ;  /* 0x00005410f1a17816 */ /* 0x000fe400000000f2 */
[----:B------:R-:W-:Y:S02]  /*393b0*/  PRMT R160, R240, 0x5410, R239 ;  /* 0x00005410f0a07816 */ /* 0x000fe400000000ef */
[----:B------:R-:W-:-:S07]  /*393c0*/  PRMT R163, R232, 0x5410, R163 ;  /* 0x00005410e8a37816 */ /* 0x000fce00000000a3 */
.L_x_16091:
        /* <DEDUP_REMOVED lines=26> */
.L_x_16149:
[----:B------:R-:W-:Y:S05]  /*39570*/  BSYNC.RECONVERGENT B1 ;  /* 0x0000000000017941 */ /* 0x000fea0003800200 */
.L_x_16148:
[----:B------:R-:W-:Y:S01]  /*39580*/  IADD3 R236, PT, PT, R236, 0x20, RZ ;  /* 0x00000020ecec7810 */ /* 0x000fe20007ffe0ff */
[----:B------:R-:W-:-:S07]  /*39590*/  VIADD R235, R235, 0x20 ;  /* 0x00000020ebeb7836 */ /* 0x000fce0000000000 */
.L_x_16033:
[----:B------:R-:W-:Y:S05]  /*395a0*/  BSYNC.RECONVERGENT B0 ;  /* 0x0000000000007941 */ /* 0x000fea0003800200 */
.L_x_16032:
        /* <DEDUP_REMOVED lines=36> */
.L_x_16157:
        /* <DEDUP_REMOVED lines=13> */
.L_x_16159:
[----:B------:R-:W-:Y:S05]  /*398c0*/  BSYNC.RECONVERGENT B3 ;  /* 0x0000000000037941 */ /* 0x000fea0003800200 */
.L_x_16158:
        /* <DEDUP_REMOVED lines=60> */
.L_x_16156:
[----:B------:R-:W-:Y:S05]  /*39c90*/  BSYNC.RECONVERGENT B2 ;  /* 0x0000000000027941 */ /* 0x000fea0003800200 */
.L_x_16155:
        /* <DEDUP_REMOVED lines=12> */
.L_x_16154:
[----:B------:R-:W-:Y:S05]  /*39d60*/  BSYNC.RECONVERGENT B1 ;  /* 0x0000000000017941 */ /* 0x000fea0003800200 */
.L_x_16153:
        /* <DEDUP_REMOVED lines=22> */
.L_x_16164:
        /* <DEDUP_REMOVED lines=13> */
.L_x_16166:
[----:B------:R-:W-:Y:S05]  /*39fa0*/  BSYNC.RECONVERGENT B3 ;  /* 0x0000000000037941 */ /* 0x000fea0003800200 */
.L_x_16165:
        /* <DEDUP_REMOVED lines=60> */
.L_x_16163:
[----:B------:R-:W-:Y:S05]  /*3a370*/  BSYNC.RECONVERGENT B2 ;  /* 0x0000000000027941 */ /* 0x000fea0003800200 */
.L_x_16162:
        /* <DEDUP_REMOVED lines=12> */
.L_x_16161:
[----:B------:R-:W-:Y:S05]  /*3a440*/  BSYNC.RECONVERGENT B1 ;  /* 0x0000000000017941 */ /* 0x000fea0003800200 */
.L_x_16160:
        /* <DEDUP_REMOVED lines=22> */
.L_x_16171:
        /* <DEDUP_REMOVED lines=13> */
.L_x_16173:
[----:B------:R-:W-:Y:S05]  /*3a680*/  BSYNC.RECONVERGENT B3 ;  /* 0x0000000000037941 */ /* 0x000fea0003800200 */
.L_x_16172:
        /* <DEDUP_REMOVED lines=60> */
.L_x_16170:
[----:B------:R-:W-:Y:S05]  /*3aa50*/  BSYNC.RECONVERGENT B2 ;  /* 0x0000000000027941 */ /* 0x000fea0003800200 */
.L_x_16169:
        /* <DEDUP_REMOVED lines=12> */
.L_x_16168:
[----:B------:R-:W-:Y:S05]  /*3ab20*/  BSYNC.RECONVERGENT B1 ;  /* 0x0000000000017941 */ /* 0x000fea0003800200 */
.L_x_16167:
        /* <DEDUP_REMOVED lines=22> */
.L_x_16178:
        /* <DEDUP_REMOVED lines=13> */
.L_x_16180:
[----:B------:R-:W-:Y:S05]  /*3ad60*/  BSYNC.RECONVERGENT B3 ;  /* 0x0000000000037941 */ /* 0x000fea0003800200 */
.L_x_16179:
        /* <DEDUP_REMOVED lines=61> */
.L_x_16177:
[----:B------:R-:W-:Y:S05]  /*3b140*/  BSYNC.RECONVERGENT B2 ;  /* 0x0000000000027941 */ /* 0x000fea0003800200 */
.L_x_16176:
        /* <DEDUP_REMOVED lines=12> */
.L_x_16175:
[----:B------:R-:W-:Y:S05]  /*3b210*/  BSYNC.RECONVERGENT B1 ;  /* 0x0000000000017941 */ /* 0x000fea0003800200 */
.L_x_16174:
        /* <DEDUP_REMOVED lines=22> */
.L_x_16185:
        /* <DEDUP_REMOVED lines=13> */
.L_x_16187:
[----:B------:R-:W-:Y:S05]  /*3b450*/  BSYNC.RECONVERGENT B3 ;  /* 0x0000000000037941 */ /* 0x000fea0003800200 */
.L_x_16186:
        /* <DEDUP_REMOVED lines=60> */
.L_x_16184:
[----:B------:R-:W-:Y:S05]  /*3b820*/  BSYNC.RECONVERGENT B2 ;  /* 0x0000000000027941 */ /* 0x000fea0003800200 */
.L_x_16183:
        /* <DEDUP_REMOVED lines=12> */
.L_x_16182:
[----:B------:R-:W-:Y:S05]  /*3b8f0*/  BSYNC.RECONVERGENT B1 ;  /* 0x0000000000017941 */ /* 0x000fea0003800200 */
.L_x_16181:
        /* <DEDUP_REMOVED lines=22> */
.L_x_16192:
        /* <DEDUP_REMOVED lines=13> */
.L_x_16194:
[----:B------:R-:W-:Y:S05]  /*3bb30*/  BSYNC.RECONVERGENT B3 ;  /* 0x0000000000037941 */ /* 0x000fea0003800200 */
.L_x_16193:
        /* <DEDUP_REMOVED lines=61> */
.L_x_16191:
[----:B------:R-:W-:Y:S05]  /*3bf10*/  BSYNC.RECONVERGENT B2 ;  /* 0x0000000000027941 */ /* 0x000fea0003800200 */
.L_x_16190:
        /* <DEDUP_REMOVED lines=12> */
.L_x_16189:
[----:B------:R-:W-:Y:S05]  /*3bfe0*/  BSYNC.RECONVERGENT B1 ;  /* 0x0000000000017941 */ /* 0x000fea0003800200 */
.L_x_16188:
        /* <DEDUP_REMOVED lines=22> */
.L_x_16199:
        /* <DEDUP_REMOVED lines=13> */
.L_x_16201:
[----:B------:R-:W-:Y:S05]  /*3c220*/  BSYNC.RECONVERGENT B3 ;  /* 0x0000000000037941 */ /* 0x000fea0003800200 */
.L_x_16200:
        /* <DEDUP_REMOVED lines=60> */
.L_x_16198:
[----:B------:R-:W-:Y:S05]  /*3c5f0*/  BSYNC.RECONVERGENT B2 ;  /* 0x0000000000027941 */ /* 0x000fea0003800200 */
.L_x_16197:
        /* <DEDUP_REMOVED lines=12> */
.L_x_16196:
[----:B------:R-:W-:Y:S05]  /*3c6c0*/  BSYNC.RECONVERGENT B1 ;  /* 0x0000000000017941 */ /* 0x000fea0003800200 */
.L_x_16195:
        /* <DEDUP_REMOVED lines=22> */
.L_x_16206:
        /* <DEDUP_REMOVED lines=13> */
.L_x_16208:
[----:B------:R-:W-:Y:S05]  /*3c900*/  BSYNC.RECONVERGENT B3 ;  /* 0x0000000000037941 */ /* 0x000fea0003800200 */
.L_x_16207:
        /* <DEDUP_REMOVED lines=60> */
.L_x_16205:
[----:B------:R-:W-:Y:S05]  /*3ccd0*/  BSYNC.RECONVERGENT B2 ;  /* 0x0000000000027941 */ /* 0x000fea0003800200 */
.L_x_16204:
        /* <DEDUP_REMOVED lines=12> */
.L_x_16203:
[----:B------:R-:W-:Y:S05]  /*3cda0*/  BSYNC.RECONVERGENT B1 ;  /* 0x0000000000017941 */ /* 0x000fea0003800200 */
.L_x_16202:
[----:B------:R-:W-:Y:S02]  /*3cdb0*/  F2FP.F16.F32.PACK_AB R163, RZ, R205 ;  /* 0x000000cdffa3723e */ /* 0x000fe400000000ff */
[----:B------:R-:W-:Y:S02]  /*3cdc0*/  PRMT R162, R244, 0x5410, R245 ;  /* 0x00005410f4a27816 */ /* 0x000fe400000000f5 */
[----:B------:R-:W-:Y:S02]  /*3cdd0*/  PRMT R161, R243, 0x5410, R242 ;  /* 0x00005410f3a17816 */ /* 0x000fe400000000f2 */
[----:B------:R-:W-:Y:S02]  /*3cde0*/  PRMT R160, R241, 0x5410, R240 ;  /* 0x00005410f1a07816 */ /* 0x000fe400000000f0 */
[----:B------:R-:W-:Y:S01]  /*3cdf0*/  PRMT R163, R232, 0x5410, R163 ;  /* 0x00005410e8a37816 */ /* 0x000fe200000000a3 */
[----:B------:R-:W-:Y:S06]  /*3ce00*/  BRA `(.L_x_16209) ;  /* 0x00000034005c7947 */ /* 0x000fec0003800000 */
.L_x_16152:
        /* <DEDUP_REMOVED lines=21> */
.L_x_16214:
        /* <DEDUP_REMOVED lines=13> */
.L_x_16216:
[----:B------:R-:W-:Y:S05]  /*3d030*/  BSYNC.RECONVERGENT B3 ;  /* 0x0000000000037941 */ /* 0x000fea0003800200 */
.L_x_16215:
        /* <DEDUP_REMOVED lines=60> */
.L_x_16213:
[----:B------:R-:W-:Y:S05]  /*3d400*/  BSYNC.RECONVERGENT B2 ;  /* 0x0000000000027941 */ /* 0x000fea0003800200 */
.L_x_16212:
        /* <DEDUP_REMOVED lines=11> */
.L_x_16211:
[----:B------:R-:W-:Y:S05]  /*3d4c0*/  BSYNC.RECONVERGENT B1 ;  /* 0x0000000000017941 */ /* 0x000fea0003800200 */
.L_x_16210:
        /* <DEDUP_REMOVED lines=18> */
.L_x_16221:
        /* <DEDUP_REMOVED lines=13> */
.L_x_16223:
[----:B------:R-:W-:Y:S05]  /*3d6c0*/  BSYNC.RECONVERGENT B3 ;  /* 0x0000000000037941 */ /* 0x000fea0003800200 */
.L_x_16222:
        /* <DEDUP_REMOVED lines=61> */
.L_x_16220:
[----:B------:R-:W-:Y:S05]  /*3daa0*/  BSYNC.RECONVERGENT B2 ;  /* 0x0000000000027941 */ /* 0x000fea0003800200 */
.L_x_16219:
        /* <DEDUP_REMOVED lines=11> */
.L_x_16218:
[----:B------:R-:W-:Y:S05]  /*3db60*/  BSYNC.RECONVERGENT B1 ;  /* 0x0000000000017941 */ /* 0x000fea0003800200 */
.L_x_16217:
        /* <DEDUP_REMOVED lines=18> */
.L_x_16228:
        /* <DEDUP_REMOVED lines=13> */
.L_x_16230:
[----:B------:R-:W-:Y:S05]  /*3dd60*/  BSYNC.RECONVERGENT B3 ;  /* 0x0000000000037941 */ /* 0x000fea0003800200 */
.L_x_16229:
        /* <DEDUP_REMOVED lines=61> */
.L_x_16227:
[----:B------:R-:W-:Y:S05]  /*3e140*/  BSYNC.RECONVERGENT B2 ;  /* 0x0000000000027941 */ /* 0x000fea0003800200 */
.L_x_16226:
        /* <DEDUP_REMOVED lines=11> */
.L_x_16225:
[----:B------:R-:W-:Y:S05]  /*3e200*/  BSYNC.RECONVERGENT B1 ;  /* 0x0000000000017941 */ /* 0x000fea0003800200 */
.L_x_16224:
        /* <DEDUP_REMOVED lines=18> */
.L_x_16235:
        /* <DEDUP_REMOVED lines=13> */
.L_x_16237:
[----:B------:R-:W-:Y:S05]  /*3e400*/  BSYNC.RECONVERGENT B3 ;  /* 0x0000000000037941 */ /* 0x000fea0003800200 */
.L_x_16236:
        /* <DEDUP_REMOVED lines=61> */
.L_x_16234:
[----:B------:R-:W-:Y:S05]  /*3e7e0*/  BSYNC.RECONVERGENT B2 ;  /* 0x0000000000027941 */ /* 0x000fea0003800200 */
.L_x_16233:
        /* <DEDUP_REMOVED lines=11> */
.L_x_16232:
[----:B------:R-:W-:Y:S05]  /*3e8a0*/  BSYNC.RECONVERGENT B1 ;  /* 0x0000000000017941 */ /* 0x000fea0003800200 */
.L_x_16231:
        /* <DEDUP_REMOVED lines=18> */
.L_x_16242:
        /* <DEDUP_REMOVED lines=13> */
.L_x_16244:
[----:B------:R-:W-:Y:S05]  /*3eaa0*/  BSYNC.RECONVERGENT B3 ;  /* 0x0000000000037941 */ /* 0x000fea0003800200 */
.L_x_16243:
        /* <DEDUP_REMOVED lines=61> */
.L_x_16241:
[----:B------:R-:W-:Y:S05]  /*3ee80*/  BSYNC.RECONVERGENT B2 ;  /* 0x0000000000027941 */ /* 0x000fea0003800200 */
.L_x_16240:
        /* <DEDUP_REMOVED lines=11> */
.L_x_16239:
[----:B------:R-:W-:Y:S05]  /*3ef40*/  BSYNC.RECONVERGENT B1 ;  /* 0x0000000000017941 */ /* 0x000fea0003800200 */
.L_x_16238:
        /* <DEDUP_REMOVED lines=18> */
.L_x_16249:
        /* <DEDUP_REMOVED lines=13> */
.L_x_16251:
[----:B------:R-:W-:Y:S05]  /*3f140*/  BSYNC.RECONVERGENT B3 ;  /* 0x0000000000037941 */ /* 0x000fea0003800200 */
.L_x_16250:
        /* <DEDUP_REMOVED lines=61> */
.L_x_16248:
[----:B------:R-:W-:Y:S05]  /*3f520*/  BSYNC.RECONVERGENT B2 ;  /* 0x0000000000027941 */ /* 0x000fea0003800200 */
.L_x_16247:
        /* <DEDUP_REMOVED lines=11> */
.L_x_16246:
[----:B------:R-:W-:Y:S05]  /*3f5e0*/  BSYNC.RECONVERGENT B1 ;  /* 0x0000000000017941 */ /* 0x000fea0003800200 */
.L_x_16245:
        /* <DEDUP_REMOVED lines=18> */
.L_x_16256:
        /* <DEDUP_REMOVED lines=13> */
.L_x_16258:
[----:B------:R-:W-:Y:S05]  /*3f7e0*/  BSYNC.RECONVERGENT B3 ;  /* 0x0000000000037941 */ /* 0x000fea0003800200 */
.L_x_16257:
        /* <DEDUP_REMOVED lines=61> */
.L_x_16255:
[----:B------:R-:W-:Y:S05]  /*3fbc0*/  BSYNC.RECONVERGENT B2 ;  /* 0x0000000000027941 */ /* 0x000fea0003800200 */
.L_x_16254:
        /* <DEDUP_REMOVED lines=11> */
.L_x_16253:
[----:B------:R-:W-:Y:S05]  /*3fc80*/  BSYNC.RECONVERGENT B1 ;  /* 0x0000000000017941 */ /* 0x000fea0003800200 */
.L_x_16252:
        /* <DEDUP_REMOVED lines=18> */
.L_x_16263:
        /* <DEDUP_REMOVED lines=13> */
.L_x_16265:
[----:B------:R-:W-:Y:S05]  /*3fe80*/  BSYNC.RECONVERGENT B3 ;  /* 0x0000000000037941 */ /* 0x000fea0003800200 */
.L_x_16264:
        /* <DEDUP_REMOVED lines=61> */
.L_x_16262:
[----:B------:R-:W-:Y:S05]  /*40260*/  BSYNC.RECONVERGENT B2 ;  /* 0x0000000000027941 */ /* 0x000fea0003800200 */
.L_x_16261:
        /* <DEDUP_REMOVED lines=11> */
.L_x_16260:
[----:B------:R-:W-:Y:S05]  /*40320*/  BSYNC.RECONVERGENT B1 ;  /* 0x0000000000017941 */ /* 0x000fea0003800200 */
.L_x_16259:
[----:B------:R-:W-:Y:S02]  /*40330*/  F2FP.F16.F32.PACK_AB R163, RZ, R205 ;  /* 0x000000cdffa3723e */ /* 0x000fe400000000ff */
[----:B------:R-:W-:Y:S02]  /*40340*/  PRMT R162, R243, 0x5410, R244 ;  /* 0x00005410f3a27816 */ /* 0x000fe400000000f4 */
[----:B------:R-:W-:Y:S02]  /*40350*/  PRMT R161, R241, 0x5410, R242 ;  /* 0x00005410f1a17816 */ /* 0x000fe400000000f2 */
[----:B------:R-:W-:Y:S02]  /*40360*/  PRMT R160, R240, 0x5410, R239 ;  /* 0x00005410f0a07816 */ /* 0x000fe400000000ef */
[----:B------:R-:W-:-:S07]  /*40370*/  PRMT R163, R232, 0x5410, R163 ;  /* 0x00005410e8a37816 */ /* 0x000fce00000000a3 */
.L_x_16209:
        /* <DEDUP_REMOVED lines=26> */
.L_x_16267:
[----:B------:R-:W-:Y:S05]  /*40520*/  BSYNC.RECONVERGENT B1 ;  /* 0x0000000000017941 */ /* 0x000fea0003800200 */
.L_x_16266:
[----:B------:R-:W-:Y:S01]  /*40530*/  VIADD R236, R236, 0x20 ;  /* 0x00000020ecec7836 */ /* 0x000fe20000000000 */
[----:B------:R-:W-:-:S07]  /*40540*/  IADD3 R235, PT, PT, R235, 0x20, RZ ;  /* 0x00000020ebeb7810 */ /* 0x000fce0007ffe0ff */
.L_x_16151:
[----:B------:R-:W-:Y:S05]  /*40550*/  BSYNC.RECONVERGENT B0 ;  /* 0x0000000000007941 */ /* 0x000fea0003800200 */
.L_x_16150:
        /* <DEDUP_REMOVED lines=36> */
.L_x_16275:
        /* <DEDUP_REMOVED lines=13> */
.L_x_16277:
[----:B------:R-:W-:Y:S05]  /*40870*/  BSYNC.RECONVERGENT B3 ;  /* 0x0000000000037941 */ /* 0x000fea0003800200 */
.L_x_16276:
        /* <DEDUP_REMOVED lines=60> */
.L_x_16274:
[----:B------:R-:W-:Y:S05]  /*40c40*/  BSYNC.RECONVERGENT B2 ;  /* 0x0000000000027941 */ /* 0x000fea0003800200 */
.L_x_16273:
        /* <DEDUP_REMOVED lines=12> */
.L_x_16272:
[----:B------:R-:W-:Y:S05]  /*40d10*/  BSYNC.RECONVERGENT B1 ;  /* 0x0000000000017941 */ /* 0x000fea0003800200 */
.L_x_16271:
        /* <DEDUP_REMOVED lines=22> */
.L_x_16282:
        /* <DEDUP_REMOVED lines=13> */
.L_x_16284:
[----:B------:R-:W-:Y:S05]  /*40f50*/  BSYNC.RECONVERGENT B3 ;  /* 0x0000000000037941 */ /* 0x000fea0003800200 */
.L_x_16283:
        /* <DEDUP_REMOVED lines=60> */
.L_x_16281:
[----:B------:R-:W-:Y:S05]  /*41320*/  BSYNC.RECONVERGENT B2 ;  /* 0x0000000000027941 */ /* 0x000fea0003800200 */
.L_x_16280:
        /* <DEDUP_REMOVED lines=12> */
.L_x_16279:
[----:B------:R-:W-:Y:S05]  /*413f0*/  BSYNC.RECONVERGENT B1 ;  /* 0x0000000000017941 */ /* 0x000fea0003800200 */
.L_x_16278:
        /* <DEDUP_REMOVED lines=22> */
.L_x_16289:
        /* <DEDUP_REMOVED lines=13> */
.L_x_16291:
[----:B------:R-:W-:Y:S05]  /*41630*/  BSYNC.RECONVERGENT B3 ;  /* 0x0000000000037941 */ /* 0x000fea0003800200 */
.L_x_16290:
        /* <DEDUP_REMOVED lines=60> */
.L_x_16288:
[----:B------:R-:W-:Y:S05]  /*41a00*/  BSYNC.RECONVERGENT B2 ;  /* 0x0000000000027941 */ /* 0x000fea0003800200 */
.L_x_16287:
        /* <DEDUP_REMOVED lines=12> */
.L_x_16286:
[----:B------:R-:W-:Y:S05]  /*41ad0*/  BSYNC.RECONVERGENT B1 ;  /* 0x0000000000017941 */ /* 0x000fea0003800200 */
.L_x_16285:
        /* <DEDUP_REMOVED lines=22> */
.L_x_16296:
        /* <DEDUP_REMOVED lines=13> */
.L_x_16298:
[----:B------:R-:W-:Y:S05]  /*41d10*/  BSYNC.RECONVERGENT B3 ;  /* 0x0000000000037941 */ /* 0x000fea0003800200 */
.L_x_16297:
        /* <DEDUP_REMOVED lines=61> */
.L_x_16295:
[----:B------:R-:W-:Y:S05]  /*420f0*/  BSYNC.RECONVERGENT B2 ;  /* 0x0000000000027941 */ /* 0x000fea0003800200 */
.L_x_16294:
        /* <DEDUP_REMOVED lines=12> */
.L_x_16293:
[----:B------:R-:W-:Y:S05]  /*421c0*/  BSYNC.RECONVERGENT B1 ;  /* 0x0000000000017941 */ /* 0x000fea0003800200 */
.L_x_16292:
        /* <DEDUP_REMOVED lines=22> */
.L_x_16303:
        /* <DEDUP_REMOVED lines=13> */
.L_x_16305:
[----:B------:R-:W-:Y:S05]  /*42400*/  BSYNC.RECONVERGENT B3 ;  /* 0x0000000000037941 */ /* 0x000fea0003800200 */
.L_x_16304:
        /* <DEDUP_REMOVED lines=60> */
.L_x_16302:
[----:B------:R-:W-:Y:S05]  /*427d0*/  BSYNC.RECONVERGENT B2 ;  /* 0x0000000000027941 */ /* 0x000fea0003800200 */
.L_x_16301:
        /* <DEDUP_REMOVED lines=12> */
.L_x_16300:
[----:B------:R-:W-:Y:S05]  /*428a0*/  BSYNC.RECONVERGENT B1 ;  /* 0x0000000000017941 */ /* 0x000fea0003800200 */
.L_x_16299:
        /* <DEDUP_REMOVED lines=22> */
.L_x_16310:
        /* <DEDUP_REMOVED lines=13> */
.L_x_16312:
[----:B------:R-:W-:Y:S05]  /*42ae0*/  BSYNC.RECONVERGENT B3 ;  /* 0x0000000000037941 */ /* 0x000fea0003800200 */
.L_x_16311:
        /* <DEDUP_REMOVED lines=61> */
.L_x_16309:
[----:B------:R-:W-:Y:S05]  /*42ec0*/  BSYNC.RECONVERGENT B2 ;  /* 0x0000000000027941 */ /* 0x000fea0003800200 */
.L_x_16308:
        /* <DEDUP_REMOVED lines=12> */
.L_x_16307:
[----:B------:R-:W-:Y:S05]  /*42f90*/  BSYNC.RECONVERGENT B1 ;  /* 0x0000000000017941 */ /* 0x000fea0003800200 */
.L_x_16306:
        /* <DEDUP_REMOVED lines=22> */
.L_x_16317:
        /* <DEDUP_REMOVED lines=13> */
.L_x_16319:
[----:B------:R-:W-:Y:S05]  /*431d0*/  BSYNC.RECONVERGENT B3 ;  /* 0x0000000000037941 */ /* 0x000fea0003800200 */
.L_x_16318:
        /* <DEDUP_REMOVED lines=60> */
.L_x_16316:
[----:B------:R-:W-:Y:S05]  /*435a0*/  BSYNC.RECONVERGENT B2 ;  /* 0x0000000000027941 */ /* 0x000fea0003800200 */
.L_x_16315:
        /* <DEDUP_REMOVED lines=12> */
.L_x_16314:
[----:B------:R-:W-:Y:S05]  /*43670*/  BSYNC.RECONVERGENT B1 ;  /* 0x0000000000017941 */ /* 0x000fea0003800200 */
.L_x_16313:
        /* <DEDUP_REMOVED lines=22> */
.L_x_16324:
        /* <DEDUP_REMOVED lines=13> */
.L_x_16326:
[----:B------:R-:W-:Y:S05]  /*438b0*/  BSYNC.RECONVERGENT B3 ;  /* 0x0000000000037941 */ /* 0x000fea0003800200 */
.L_x_16325:
        /* <DEDUP_REMOVED lines=57> */
[----:B------:R-:W-:-:S03]  /*43c50*/  IMAD.WIDE.U32 R160, R163, -0x2daee0ad, RZ ;  /* 0xd2511f53a3a07825 */ /* 0x000fc600078e00ff */
[----:B------:R-:W-:Y:S01]  /*43c60*/  MOV R232, R160 ;  /* 0x000000a000e87202 */ /* 0x000fe20000000f00 */
[----:B------:R-:W-:Y:S01]  /*43c70*/  IMAD.MOV.U32 R160, RZ, RZ, R244 ;  /* 0x000000ffffa07224 */ /* 0x000fe200078e00f4 */
[----:B------:R-:W-:-:S07]  /*43c80*/  LOP3.LUT R222, R222, UR15, R161, 0x96, !PT ;  /* 0x0000000fdede7c12 */ /* 0x000fce000f8e96a1 */
.L_x_16323:
[----:B------:R-:W-:Y:S05]  /*43c90*/  BSYNC.RECONVERGENT B2 ;  /* 0x0000000000027941 */ /* 0x000fea0003800200 */
.L_x_16322:
        /* <DEDUP_REMOVED lines=12> */
.L_x_16321:
[----:B------:R-:W-:Y:S05]  /*43d60*/  BSYNC.RECONVERGENT B1 ;  /* 0x0000000000017941 */ /* 0x000fea0003800200 */
.L_x_16320:
[----:B------:R-:W-:Y:S02]  /*43d70*/  F2FP.F16.F32.PACK_AB R163, RZ, R213 ;  /* 0x000000d5ffa3723e */ /* 0x000fe400000000ff */
[----:B------:R-:W-:Y:S02]  /*43d80*/  PRMT R162, R243, 0x5410, R242 ;  /* 0x00005410f3a27816 */ /* 0x000fe400000000f2 */
[----:B------:R-:W-:Y:S02]  /*43d90*/  PRMT R161, R241, 0x5410, R240 ;  /* 0x00005410f1a17816 */ /* 0x000fe400000000f0 */
[----:B------:R-:W-:Y:S02]  /*43da0*/  PRMT R160, R239, 0x5410, R238 ;  /* 0x00005410efa07816 */ /* 0x000fe400000000ee */
[----:B------:R-:W-:Y:S01]  /*43db0*/  PRMT R163, R237, 0x5410, R163 ;  /* 0x00005410eda37816 */ /* 0x000fe200000000a3 */
[----:B------:R-:W-:Y:S06]  /*43dc0*/  BRA `(.L_x_16327) ;  /* 0x0000003400607947 */ /* 0x000fec0003800000 */
.L_x_16270:
        /* <DEDUP_REMOVED lines=21> */
.L_x_16332:
        /* <DEDUP_REMOVED lines=13> */
.L_x_16334:
[----:B------:R-:W-:Y:S05]  /*43ff0*/  BSYNC.RECONVERGENT B3 ;  /* 0x0000000000037941 */ /* 0x000fea0003800200 */
.L_x_16333:
        /* <DEDUP_REMOVED lines=60> */
.L_x_16331:
[----:B------:R-:W-:Y:S05]  /*443c0*/  BSYNC.RECONVERGENT B2 ;  /* 0x0000000000027941 */ /* 0x000fea0003800200 */
.L_x_16330:
        /* <DEDUP_REMOVED lines=11> */
.L_x_16329:
[----:B------:R-:W-:Y:S05]  /*44480*/  BSYNC.RECONVERGENT B1 ;  /* 0x0000000000017941 */ /* 0x000fea0003800200 */
.L_x_16328:
        /* <DEDUP_REMOVED lines=18> */
.L_x_16339:
        /* <DEDUP_REMOVED lines=13> */
.L_x_16341:
[----:B------:R-:W-:Y:S05]  /*44680*/  BSYNC.RECONVERGENT B3 ;  /* 0x0000000000037941 */ /* 0x000fea0003800200 */
.L_x_16340:
        /* <DEDUP_REMOVED lines=61> */
.L_x_16338:
[----:B------:R-:W-:Y:S05]  /*44a60*/  BSYNC.RECONVERGENT B2 ;  /* 0x0000000000027941 */ /* 0x000fea0003800200 */
.L_x_16337:
        /* <DEDUP_REMOVED lines=11> */
.L_x_16336:
[----:B------:R-:W-:Y:S05]  /*44b20*/  BSYNC.RECONVERGENT B1 ;  /* 0x0000000000017941 */ /* 0x000fea0003800200 */
.L_x_16335:
        /* <DEDUP_REMOVED lines=18> */
.L_x_16346:
        /* <DEDUP_REMOVED lines=13> */
.L_x_16348:
[----:B------:R-:W-:Y:S05]  /*44d20*/  BSYNC.RECONVERGENT B3 ;  /* 0x0000000000037941 */ /* 0x000fea0003800200 */
.L_x_16347:
        /* <DEDUP_REMOVED lines=61> */
.L_x_16345:
[----:B------:R-:W-:Y:S05]  /*45100*/  BSYNC.RECONVERGENT B2 ;  /* 0x0000000000027941 */ /* 0x000fea0003800200 */
.L_x_16344:
        /* <DEDUP_REMOVED lines=11> */
.L_x_16343:
[----:B------:R-:W-:Y:S05]  /*451c0*/  BSYNC.RECONVERGENT B1 ;  /* 0x0000000000017941 */ /* 0x000fea0003800200 */
.L_x_16342:
        /* <DEDUP_REMOVED lines=18> */
.L_x_16353:
        /* <DEDUP_REMOVED lines=13> */
.L_x_16355:
[----:B------:R-:W-:Y:S05]  /*453c0*/  BSYNC.RECONVERGENT B3 ;  /* 0x0000000000037941 */ /* 0x000fea0003800200 */
.L_x_16354:
        /* <DEDUP_REMOVED lines=61> */
.L_x_16352:
[----:B------:R-:W-:Y:S05]  /*457a0*/  BSYNC.RECONVERGENT B2 ;  /* 0x0000000000027941 */ /* 0x000fea0003800200 */
.L_x_16351:
        /* <DEDUP_REMOVED lines=11> */
.L_x_16350:
[----:B------:R-:W-:Y:S05]  /*45860*/  BSYNC.RECONVERGENT B1 ;  /* 0x0000000000017941 */ /* 0x000fea0003800200 */
.L_x_16349:
        /* <DEDUP_REMOVED lines=18> */
.L_x_16360:
        /* <DEDUP_REMOVED lines=13> */
.L_x_16362:
[----:B------:R-:W-:Y:S05]  /*45a60*/  BSYNC.RECONVERGENT B3 ;  /* 0x0000000000037941 */ /* 0x000fea0003800200 */
.L_x_16361:
        /* <DEDUP_REMOVED lines=61> */
.L_x_16359:
[----:B------:R-:W-:Y:S05]  /*45e40*/  BSYNC.RECONVERGENT B2 ;  /* 0x0000000000027941 */ /* 0x000fea0003800200 */
.L_x_16358:
        /* <DEDUP_REMOVED lines=11> */
.L_x_16357:
[----:B------:R-:W-:Y:S05]  /*45f00*/  BSYNC.RECONVERGENT B1 ;  /* 0x0000000000017941 */ /* 0x000fea0003800200 */
.L_x_16356:
        /* <DEDUP_REMOVED lines=18> */
.L_x_16367:
        /* <DEDUP_REMOVED lines=13> */
.L_x_16369:
[----:B------:R-:W-:Y:S05]  /*46100*/  BSYNC.RECONVERGENT B3 ;  /* 0x0000000000037941 */ /* 0x000fea0003800200 */
.L_x_16368:
        /* <DEDUP_REMOVED lines=61> */
.L_x_16366:
[----:B------:R-:W-:Y:S05]  /*464e0*/  BSYNC.RECONVERGENT B2 ;  /* 0x0000000000027941 */ /* 0x000fea0003800200 */
.L_x_16365:
        /* <DEDUP_REMOVED lines=11> */
.L_x_16364:
[----:B------:R-:W-:Y:S05]  /*465a0*/  BSYNC.RECONVERGENT B1 ;  /* 0x0000000000017941 */ /* 0x000fea0003800200 */
.L_x_16363:
        /* <DEDUP_REMOVED lines=18> */
.L_x_16374:
        /* <DEDUP_REMOVED lines=13> */
.L_x_16376:
[----:B------:R-:W-:Y:S05]  /*467a0*/  BSYNC.RECONVERGENT B3 ;  /* 0x0000000000037941 */ /* 0x000fea0003800200 */
.L_x_16375:
        /* <DEDUP_REMOVED lines=61> */
.L_x_16373:
[----:B------:R-:W-:Y:S05]  /*46b80*/  BSYNC.RECONVERGENT B2 ;  /* 0x0000000000027941 */ /* 0x000fea0003800200 */
.L_x_16372:
        /* <DEDUP_REMOVED lines=11> */
.L_x_16371:
[----:B------:R-:W-:Y:S05]  /*46c40*/  BSYNC.RECONVERGENT B1 ;  /* 0x0000000000017941 */ /* 0x000fea0003800200 */
.L_x_16370:
        /* <DEDUP_REMOVED lines=18> */
.L_x_16381:
        /* <DEDUP_REMOVED lines=13> */
.L_x_16383:
[----:B------:R-:W-:Y:S05]  /*46e40*/  BSYNC.RECONVERGENT B3 ;  /* 0x0000000000037941 */ /* 0x000fea0003800200 */
.L_x_16382:
        /* <DEDUP_REMOVED lines=61> */
.L_x_16380:
[----:B------:R-:W-:Y:S05]  /*47220*/  BSYNC.RECONVERGENT B2 ;  /* 0x0000000000027941 */ /* 0x000fea0003800200 */
.L_x_16379:
        /* <DEDUP_REMOVED lines=11> */
.L_x_16378:
[----:B------:R-:W-:Y:S05]  /*472e0*/  BSYNC.RECONVERGENT B1 ;  /* 0x0000000000017941 */ /* 0x000fea0003800200 */
.L_x_16377:
[----:B------:R-:W-:Y:S01]  /*472f0*/  F2FP.F16.F32.PACK_AB R163, RZ, R213 ;  /* 0x000000d5ffa3723e */ /* 0x000fe200000000ff */
[----:B------:R-:W-:Y:S01]  /*47300*/  IMAD.MOV.U32 R232, RZ, RZ, R244 ;  /* 0x000000ffffe87224 */ /* 0x000fe200078e00f4 */
[----:B------:R-:W-:Y:S02]  /*47310*/  PRMT R162, R242, 0x5410, R243 ;  /* 0x00005410f2a27816 */ /* 0x000fe400000000f3 */
[----:B------:R-:W-:Y:S02]  /*47320*/  PRMT R161, R241, 0x5410, R240 ;  /* 0x00005410f1a17816 */ /* 0x000fe400000000f0 */
[----:B------:R-:W-:Y:S02]  /*47330*/  PRMT R160, R239, 0x5410, R238 ;  /* 0x00005410efa07816 */ /* 0x000fe400000000ee */
[----:B------:R-:W-:-:S07]  /*47340*/  PRMT R163, R237, 0x5410, R163 ;  /* 0x00005410eda37816 */ /* 0x000fce00000000a3 */
.L_x_16327:
[----:B------:R-:W0:Y:S02]  /*47350*/  LDC.64 R238, c[0x0][0x3a8] ;  /* 0x0000ea00ffee7b82 */ /* 0x000e240000000a00 */
[----:B0-----:R-:W-:-:S05]  /*47360*/  IMAD.WIDE.U32 R238, R236, 0x10, R238 ;  /* 0x00000010ecee7825 */ /* 0x001fca00078e00ee */
[----:B------:R2:W-:Y:S01]  /*47370*/  STG.E.128 desc[UR6][R238.64], R160 ;  /* 0x000000a0ee007986 */ /* 0x0005e2000c101d06 */
[----:B------:R-:W-:Y:S05]  /*47380*/  @!P0 BRA `(.L_x_16269) ;  /* 0x0000000000508947 */ /* 0x000fea0003800000 */
[----:B--2---:R-:W-:Y:S02]  /*47390*/  SHF.L.U32 R160, R215, 0x10, RZ ;  /* 0x00000010d7a07819 */ /* 0x004fe400000006ff */
[----:B------:R-:W-:Y:S02]  /*473a0*/  LOP3.LUT R162, R214, 0xffff, RZ, 0xc0, !PT ;  /* 0x0000ffffd6a27812 */ /* 0x000fe400078ec0ff */
[----:B------:R-:W-:Y:S02]  /*473b0*/  LOP3.LUT R163, R160, 0xff0000, RZ, 0xc0, !PT ;  /* 0x00ff0000a0a37812 */ /* 0x000fe400078ec0ff */
[----:B------:R-:W0:Y:S01]  /*473c0*/  LDC.64 R160, c[0x0][0x3b0] ;  /* 0x0000ec00ffa07b82 */ /* 0x000e220000000a00 */
[----:B------:R-:W-:Y:S02]  /*473d0*/  LOP3.LUT R238, R218, 0xff, RZ, 0xc0, !PT ;  /* 0x000000ffdaee7812 */ /* 0x000fe400078ec0ff */
[----:B------:R-:W-:Y:S02]  /*473e0*/  PRMT R162, R163, 0x4210, R162 ;  /* 0x00004210a3a27816 */ /* 0x000fe400000000a2 */
[----:B------:R-:W-:Y:S01]  /*473f0*/  PRMT R163, R216, 0x7104, RZ ;  /* 0x00007104d8a37816 */ /* 0x000fe200000000ff */
[----:B------:R-:W-:Y:S01]  /*47400*/  IMAD.WIDE.U32 R238, R238, 0x1000000, RZ ;  /* 0x01000000eeee7825 */ /* 0x000fe200078e00ff */
[----:B------:R-:W-:-:S02]  /*47410*/  LOP3.LUT R236, R219, 0xff, RZ, 0xc0, !PT ;  /* 0x000000ffdbec7812 */ /* 0x000fc400078ec0ff */
[----:B------:R-:W-:Y:S02]  /*47420*/  LOP3.LUT R162, R162, 0xff00, R163, 0xf8, !PT ;  /* 0x0000ff00a2a27812 */ /* 0x000fe400078ef8a3 */
[----:B------:R-:W-:Y:S01]  /*47430*/  LOP3.LUT R163, R220, 0xff, RZ, 0xc0, !PT ;  /* 0x000000ffdca37812 */ /* 0x000fe200078ec0ff */
[----:B------:R-:W-:Y:S01]  /*47440*/  IMAD.WIDE.U32 R236, R236, 0x10000, RZ ;  /* 0x00010000ecec7825 */ /* 0x000fe200078e00ff */
[----:B------:R-:W-:-:S03]  /*47450*/  LOP3.LUT R241, R162, 0xff, R217, 0xf8, !PT ;  /* 0x000000ffa2f17812 */ /* 0x000fc600078ef8d9 */
[----:B------:R-:W-:Y:S01]  /*47460*/  IMAD.WIDE.U32 R162, R163, 0x100, RZ ;  /* 0x00000100a3a27825 */ /* 0x000fe200078e00ff */
[----:B------:R-:W-:Y:S02]  /*47470*/  LOP3.LUT R241, R237, R241, R239, 0xfe, !PT ;  /* 0x000000f1edf17212 */ /* 0x000fe400078efeef */
[----:B------:R-:W-:Y:S02]  /*47480*/  LOP3.LUT R236, R162, R238, R236, 0xfe, !PT ;  /* 0x000000eea2ec7212 */ /* 0x000fe400078efeec */
[----:B------:R-:W-:Y:S01]  /*47490*/  LOP3.LUT R163, R241, R163, RZ, 0xfc, !PT ;  /* 0x000000a3f1a37212 */ /* 0x000fe200078efcff */
[----:B0-----:R-:W-:Y:S01]  /*474a0*/  IMAD.WIDE.U32 R160, R235, 0x8, R160 ;  /* 0x00000008eba07825 */ /* 0x001fe200078e00a0 */
[----:B------:R-:W-:-:S05]  /*474b0*/  LOP3.LUT R162, R236, 0xff, R221, 0xf8, !PT ;  /* 0x000000ffeca27812 */ /* 0x000fca00078ef8dd */
[----:B------:R3:W-:Y:S02]  /*474c0*/  STG.E.64 desc[UR6][R160.64], R162 ;  /* 0x000000a2a0007986 */ /* 0x0007e4000c101b06 */
.L_x_16269:
[----:B------:R-:W-:Y:S05]  /*474d0*/  BSYNC.RECONVERGENT B0 ;  /* 0x0000000000007941 */ /* 0x000fea0003800200 */
.L_x_16268:
[----:B0123--:R-:W-:Y:S01]  /*474e0*/  FADD.FTZ R161, RZ, R175 ;  /* 0x000000afffa17221 */ /* 0x00ffe20000010000 */
        /* <DEDUP_REMOVED lines=119> */
[----:B------:R-:W-:Y:S01]  /*47c60*/  FADD.FTZ R162, R166, -R235 ;  /* 0x800000eba6a27221 */ /* 0x000fe20000010000 */
[----:B------:R-:W-:-:S04]  /*47c70*/  FFMA.FTZ R160, R160, R160, RZ ;  /* 0x000000a0a0a07223 */ /* 0x000fc800000100ff */
        /* <DEDUP_REMOVED lines=168> */
.L_x_16417:
[----:B------:R-:W-:Y:S01]  /*48700*/  LOP3.LUT P1, RZ, R239, 0x1f, RZ, 0xc0, !PT ;  /* 0x0000001fefff7812 */ /* 0x000fe2000782c0ff */
[----:B------:R-:W-:Y:S01]  /*48710*/  FMUL.FTZ R160, R235, R235 ;  /* 0x000000ebeba07220 */ /* 0x000fe20000410000 */
[----:B01----:R-:W-:Y:S01]  /*48720*/  FADD.FTZ R236, R236, R241 ;  /* 0x000000f1ecec7221 */ /* 0x003fe20000010000 */
[----:B------:R-:W-:Y:S01]  /*48730*/  ISETP.NE.AND P0, PT, RZ, UR13, PT ;  /* 0x0000000dff007c0c */ /* 0x000fe2000bf05270 */
[----:B------:R-:W-:Y:S02]  /*48740*/  BSSY.RECONVERGENT B0, `(.L_x_16385) ;  /* 0x0000219000007945 */ /* 0x000fe40003800200 */
[----:B------:R-:W-:Y:S01]  /*48750*/  FFMA.FTZ R236, R236, R161, UR14 ;  /* 0x0000000eecec7e23 */ /* 0x000fe200080100a1 */
        /* <DEDUP_REMOVED lines=11> */
[----:B------:R-:W0:Y:S01]  /*48810*/  S2R R161, SR_TID.X ;  /* 0x0000000000a17919 */ /* 0x000e220000002100 */
[----:B------:R-:W-:Y:S01]  /*48820*/  VIADD R233, R233, 0xffffffff ;  /* 0xffffffffe9e97836 */ /* 0x000fe20000000000 */
[----:B------:R-:W-:Y:S01]  /*48830*/  BSSY.RECONVERGENT B1, `(.L_x_16387) ;  /* 0x0000038000017945 */ /* 0x000fe20003800200 */
[----:B------:R-:W-:Y:S02]  /*48840*/  FSEL R235, R235, RZ, !P0 ;  /* 0x000000ffebeb7208 */ /* 0x000fe40004000000 */
[----:B------:R-:W-:-:S05]  /*48850*/  IMAD R233, R233, R234, RZ ;  /* 0x000000eae9e97224 */ /* 0x000fca00078e02ff */
[----:B------:R-:W-:-:S04]  /*48860*/  SHF.R.S32.HI R160, RZ, 0x1f, R233 ;  /* 0x0000001fffa07819 */ /* 0x000fc800000114e9 */
[----:B------:R-:W-:Y:S02]  /*48870*/  LEA.HI R160, R160, R233, RZ, 0x3 ;  /* 0x000000e9a0a07211 */ /* 0x000fe400078f18ff */
[----:B0-----:R-:W-:-:S04]  /*48880*/  LOP3.LUT R161, R161, 0x1f, RZ, 0xc0, !PT ;  /* 0x0000001fa1a17812 */ /* 0x001fc800078ec0ff */
[----:B------:R-:W-:Y:S01]  /*48890*/  LEA.HI.SX32 R233, R160, R161, 0x1d ;  /* 0x000000a1a0e97211 */ /* 0x000fe200078feaff */
[----:B------:R-:W-:Y:S06]  /*488a0*/  @!P5 BRA `(.L_x_16388) ;  /* 0x0000000000c0d947 */ /* 0x000fec0003800000 */
[--C-:B------:R-:W-:Y:S01]  /*488b0*/  FADD.FTZ R161, R175, -R235.reuse ;  /* 0x800000ebafa17221 */ /* 0x100fe20000010000 */
[----:B------:R-:W-:Y:S02]  /*488c0*/  HADD2.F32 R163, -RZ, R156.H0_H0 ;  /* 0x2000009cffa37230 */ /* 0x000fe40000004100 */
[----:B------:R-:W-:Y:S02]  /*488d0*/  HADD2.F32 R237, -RZ, R152.H0_H0 ;  /* 0x20000098ffed7230 */ /* 0x000fe40000004100 */
[C---:B------:R-:W-:Y:S01]  /*488e0*/  FMUL.FTZ R160, R236.reuse, R161 ;  /* 0x000000a1eca07220 */ /* 0x040fe20000410000 */
[----:B------:R-:W-:Y:S01]  /*488f0*/  FADD.FTZ R161, R173, -R235 ;  /* 0x800000ebada17221 */ /* 0x000fe20000010000 */
[----:B------:R-:W-:Y:S02]  /*48900*/  HADD2.F32 R162, -RZ, R157.H0_H0 ;  /* 0x2000009dffa27230 */ /* 0x000fe40000004100 */
[----:B------:R-:W-:Y:S02]  /*48910*/  HADD2.F32 R234, -RZ, R153.H0_H0 ;  /* 0x20000099ffea7230 */ /* 0x000fe40000004100 */
[----:B------:R-:W-:Y:S01]  /*48920*/  FMUL.FTZ R161, R236, R161 ;  /* 0x000000a1eca17220 */ /* 0x000fe20000410000 */
[----:B------:R-:W-:Y:S01]  /*48930*/  FFMA.FTZ R160, R160, R163, R237 ;  /* 0x000000a3a0a07223 */ /* 0x000fe200000100ed */
[----:B------:R-:W-:Y:S01]  /*48940*/  FADD.FTZ R163, R172, -R235 ;  /* 0x800000ebaca37221 */ /* 0x000fe20000010000 */
[----:B------:R-:W-:-:S02]  /*48950*/  HADD2.F32 R237, -RZ, R154.H0_H0 ;  /* 0x2000009affed7230 */ /* 0x000fc40000004100 */
[----:B------:R-:W-:Y:S01]  /*48960*/  FFMA.FTZ R161, R161, R162, R234 ;  /* 0x000000a2a1a17223 */ /* 0x000fe200000100ea */
[----:B------:R-:W-:Y:S02]  /*48970*/  HADD2.F32 R234, -RZ, R157.H1_H1 ;  /* 0x3000009dffea7230 */ /* 0x000fe40000004100 */
[----:B------:R-:W-:Y:S01]  /*48980*/  FMUL.FTZ R163, R236, R163 ;  /* 0x000000a3eca37220 */ /* 0x000fe20000410000 */
[----:B------:R-:W-:Y:S02]  /*48990*/  HADD2.F32 R162, -RZ, R153.H1_H1 ;  /* 0x30000099ffa27230 */ /* 0x000fe40000004100 */
[----:B------:R-:W-:Y:S02]  /*489a0*/  HADD2.F32 R238, -RZ, R158.H1_H1 ;  /* 0x3000009effee7230 */ /* 0x000fe40000004100 */
[----:B------:R-:W-:Y:S02]  /*489b0*/  HADD2.F32 R240, -RZ, R154.H1_H1 ;  /* 0x3000009afff07230 */ /* 0x000fe40000004100 */
[----:B------:R-:W-:Y:S01]  /*489c0*/  FFMA.FTZ R234, R163, R234, R162 ;  /* 0x000000eaa3ea7223 */ /* 0x000fe200000100a2 */
[----:B------:R-:W-:Y:S01]  /*489d0*/  FADD.FTZ R163, R171, -R235 ;  /* 0x800000ebaba37221 */ /* 0x000fe20000010000 */
[----:B------:R-:W-:-:S03]  /*489e0*/  HADD2.F32 R242, -RZ, R152.H1_H1 ;  /* 0x30000098fff27230 */ /* 0x000fc60000004100 */
[----:B------:R-:W-:Y:S01]  /*489f0*/  FMUL.FTZ R162, R236, R163 ;  /* 0x000000a3eca27220 */ /* 0x000fe20000410000 */
[----:B------:R-:W-:Y:S01]  /*48a00*/  HADD2.F32 R163, -RZ, R158.H0_H0 ;  /* 0x2000009effa37230 */ /* 0x000fe20000004100 */
[----:B------:R-:W-:-:S04]  /*48a10*/  F2FP.F16.F32.PACK_AB R161, R234, R161 ;  /* 0x000000a1eaa1723e */ /* 0x000fc800000000ff */
[----:B------:R-:W-:Y:S01]  /*48a20*/  FFMA.FTZ R162, R162, R163, R237 ;  /* 0x000000a3a2a27223 */ /* 0x000fe200000100ed */
[----:B------:R-:W-:-:S04]  /*48a30*/  FADD.FTZ R163, R170, -R235 ;  /* 0x800000ebaaa37221 */ /* 0x000fc80000010000 */
[----:B------:R-:W-:-:S04]  /*48a40*/  FMUL.FTZ R163, R236, R163 ;  /* 0x000000a3eca37220 */ /* 0x000fc80000410000 */
[----:B------:R-:W-:Y:S01]  /*48a50*/  FFMA.FTZ R237, R163, R238, R240 ;  /* 0x000000eea3ed7223 */ /* 0x000fe200000100f0 */
[----:B------:R-:W-:Y:S01]  /*48a60*/  FADD.FTZ R163, R169, -R235 ;  /* 0x800000eba9a37221 */ /* 0x000fe20000010000 */
[----:B------:R-:W-:Y:S02]  /*48a70*/  HADD2.F32 R238, -RZ, R159.H0_H0 ;  /* 0x2000009fffee7230 */ /* 0x000fe40000004100 */
[----:B------:R-:W-:Y:S02]  /*48a80*/  HADD2.F32 R240, -RZ, R155.H0_H0 ;  /* 0x2000009bfff07230 */ /* 0x000fe40000004100 */
[----:B------:R-:W-:Y:S01]  /*48a90*/  FMUL.FTZ R163, R236, R163 ;  /* 0x000000a3eca37220 */ /* 0x000fe20000410000 */
[----:B------:R-:W-:-:S03]  /*48aa0*/  F2FP.F16.F32.PACK_AB R162, R237, R162 ;  /* 0x000000a2eda2723e */ /* 0x000fc600000000ff */
[----:B------:R-:W-:Y:S01]  /*48ab0*/  FFMA.FTZ R243, R163, R238, R240 ;  /* 0x000000eea3f37223 */ /* 0x000fe200000100f0 */
[----:B------:R-:W-:Y:S01]  /*48ac0*/  FADD.FTZ R163, R168, -R235 ;  /* 0x800000eba8a37221 */ /* 0x000fe20000010000 */
[----:B------:R-:W-:Y:S02]  /*48ad0*/  HADD2.F32 R238, -RZ, R159.H1_H1 ;  /* 0x3000009fffee7230 */ /* 0x000fe40000004100 */
[----:B------:R-:W-:Y:S02]  /*48ae0*/  HADD2.F32 R240, -RZ, R155.H1_H1 ;  /* 0x3000009bfff07230 */ /* 0x000fe40000004100 */
[----:B------:R-:W-:-:S04]  /*48af0*/  FMUL.FTZ R163, R236, R163 ;  /* 0x000000a3eca37220 */ /* 0x000fc80000410000 */
[----:B------:R-:W-:Y:S01]  /*48b00*/  FFMA.FTZ R244, R163, R238, R240 ;  /* 0x000000eea3f47223 */ /* 0x000fe200000100f0 */
[----:B------:R-:W-:Y:S01]  /*48b10*/  FADD.FTZ R163, R174, -R235 ;  /* 0x800000ebaea37221 */ /* 0x000fe20000010000 */
[----:B------:R-:W0:Y:S01]  /*48b20*/  LDC.64 R238, c[0x0][0x428] ;  /* 0x00010a00ffee7b82 */ /* 0x000e220000000a00 */
[----:B------:R-:W-:Y:S02]  /*48b30*/  HADD2.F32 R240, -RZ, R156.H1_H1 ;  /* 0x3000009cfff07230 */ /* 0x000fe40000004100 */
[----:B------:R-:W-:-:S04]  /*48b40*/  FMUL.FTZ R163, R236, R163 ;  /* 0x000000a3eca37220 */ /* 0x000fc80000410000 */
[----:B------:R-:W-:Y:S01]  /*48b50*/  FFMA.FTZ R241, R163, R240, R242 ;  /* 0x000000f0a3f17223 */ /* 0x000fe200000100f2 */
[----:B------:R-:W-:-:S04]  /*48b60*/  F2FP.F16.F32.PACK_AB R163, R244, R243 ;  /* 0x000000f3f4a3723e */ /* 0x000fc800000000ff */
[----:B------:R-:W-:Y:S01]  /*48b70*/  F2FP.F16.F32.PACK_AB R160, R241, R160 ;  /* 0x000000a0f1a0723e */ /* 0x000fe200000000ff */
[C---:B0-----:R-:W-:Y:S01]  /*48b80*/  IMAD.WIDE.U32 R238, R233.reuse, 0x10, R238 ;  /* 0x00000010e9ee7825 */ /* 0x041fe200078e00ee */
[----:B------:R-:W-:-:S04]  /*48b90*/  IADD3 R233, PT, PT, R233, 0x20, RZ ;  /* 0x00000020e9e97810 */ /* 0x000fc80007ffe0ff */
[----:B------:R0:W-:Y:S03]  /*48ba0*/  STG.E.128 desc[UR6][R238.64], R160 ;  /* 0x000000a0ee007986 */ /* 0x0001e6000c101d06 */
.L_x_16388:
[----:B------:R-:W-:Y:S05]  /*48bb0*/  BSYNC.RECONVERGENT B1 ;  /* 0x0000000000017941 */ /* 0x000fea0003800200 */
.L_x_16387:
[----:B------:R-:W-:Y:S01]  /*48bc0*/  LOP3.LUT P0, RZ, R231, 0x800, RZ, 0xc0, !PT ;  /* 0x00000800e7ff7812 */ /* 0x000fe2000780c0ff */
[----:B------:R-:W-:-:S12]  /*48bd0*/  BSSY.RECONVERGENT B1, `(.L_x_16389) ;  /* 0x0000032000017945 */ /* 0x000fd80003800200 */
[----:B------:R-:W-:Y:S05]  /*48be0*/  @!P0 BRA `(.L_x_16390) ;  /* 0x0000000000c08947 */ /* 0x000fea0003800000 */
[--C-:B0-----:R-:W-:Y:S01]  /*48bf0*/  FADD.FTZ R161, R167, -R235.reuse ;  /* 0x800000eba7a17221 */ /* 0x101fe20000010000 */
        /* <DEDUP_REMOVED lines=44> */
[----:B0-----:R-:W-:-:S04]  /*48ec0*/  IMAD.WIDE.U32 R238, R233, 0x10, R238 ;  /* 0x00000010e9ee7825 */ /* 0x001fc800078e00ee */
[----:B------:R-:W-:Y:S01]  /*48ed0*/  VIADD R233, R233, 0x20 ;  /* 0x00000020e9e97836 */ /* 0x000fe20000000000 */
[----:B------:R1:W-:Y:S06]  /*48ee0*/  STG.E.128 desc[UR6][R238.64], R160 ;  /* 0x000000a0ee007986 */ /* 0x0003ec000c101d06 */
.L_x_16390:
[----:B------:R-:W-:Y:S05]  /*48ef0*/  BSYNC.RECONVERGENT B1 ;  /* 0x0000000000017941 */ /* 0x000fea0003800200 */
.L_x_16389:
[----:B------:R-:W-:Y:S01]  /*48f00*/  LOP3.LUT P0, RZ, R231, 0x1000, RZ, 0xc0, !PT ;  /* 0x00001000e7ff7812 */ /* 0x000fe2000780c0ff */
[----:B------:R-:W-:-:S12]  /*48f10*/  BSSY.RECONVERGENT B1, `(.L_x_16391) ;  /* 0x0000032000017945 */ /* 0x000fd80003800200 */
[----:B------:R-:W-:Y:S05]  /*48f20*/  @!P0 BRA `(.L_x_16392) ;  /* 0x0000000000c08947 */ /* 0x000fea0003800000 */
[--C-:B01----:R-:W-:Y:S01]  /*48f30*/  FADD.FTZ R161, R27, -R235.reuse ;  /* 0x800000eb1ba17221 */ /* 0x103fe20000010000 */
        /* <DEDUP_REMOVED lines=47> */
.L_x_16392:
[----:B------:R-:W-:Y:S05]  /*49230*/  BSYNC.RECONVERGENT B1 ;  /* 0x0000000000017941 */ /* 0x000fea0003800200 */
.L_x_16391:
[----:B------:R-:W-:Y:S01]  /*49240*/  LOP3.LUT P0, RZ, R231, 0x2000, RZ, 0xc0, !PT ;  /* 0x00002000e7ff7812 */ /* 0x000fe2000780c0ff */
[----:B------:R-:W-:-:S12]  /*49250*/  BSSY.RECONVERGENT B1, `(.L_x_16393) ;  /* 0x0000032000017945 */ /* 0x000fd80003800200 */
[----:B------:R-:W-:Y:S05]  /*49260*/  @!P0 BRA `(.L_x_16394) ;  /* 0x0000000000c08947 */ /* 0x000fea0003800000 */
[--C-:B012---:R-:W-:Y:S01]  /*49270*/  FADD.FTZ R161, R19, -R235.reuse ;  /* 0x800000eb13a17221 */ /* 0x107fe20000010000 */
        /* <DEDUP_REMOVED lines=47> */
.L_x_16394:
[----:B------:R-:W-:Y:S05]  /*49570*/  BSYNC.RECONVERGENT B1 ;  /* 0x0000000000017941 */ /* 0x000fea0003800200 */
.L_x_16393:
[----:B------:R-:W-:Y:S01]  /*49580*/  LOP3.LUT P0, RZ, R231, 0x400, RZ, 0xc0, !PT ;  /* 0x00000400e7ff7812 */ /* 0x000fe2000780c0ff */
[----:B------:R-:W-:-:S12]  /*49590*/  BSSY.RECONVERGENT B1, `(.L_x_16395) ;  /* 0x0000032000017945 */ /* 0x000fd80003800200 */
[----:B------:R-:W-:Y:S05]  /*495a0*/  @!P0 BRA `(.L_x_16396) ;  /* 0x0000000000c08947 */ /* 0x000fea0003800000 */
[--C-:B0123--:R-:W-:Y:S01]  /*495b0*/  FADD.FTZ R161, R11, -R235.reuse ;  /* 0x800000eb0ba17221 */ /* 0x10ffe20000010000 */
        /* <DEDUP_REMOVED lines=47> */
.L_x_16396:
[----:B------:R-:W-:Y:S05]  /*498b0*/  BSYNC.RECONVERGENT B1 ;  /* 0x0000000000017941 */ /* 0x000fea0003800200 */
.L_x_16395:
[----:B------:R-:W-:Y:S01]  /*498c0*/  LOP3.LUT P0, RZ, R231, 0x200, RZ, 0xc0, !PT ;  /* 0x00000200e7ff7812 */ /* 0x000fe2000780c0ff */
[----:B------:R-:W-:-:S12]  /*498d0*/  BSSY.RECONVERGENT B1, `(.L_x_16397) ;  /* 0x0000032000017945 */ /* 0x000fd80003800200 */
[----:B------:R-:W-:Y:S05]  /*498e0*/  @!P0 BRA `(.L_x_16398) ;  /* 0x0000000000c08947 */ /* 0x000fea0003800000 */
[--C-:B01234-:R-:W-:Y:S01]  /*498f0*/  FADD.FTZ R161, R3, -R235.reuse ;  /* 0x800000eb03a17221 */ /* 0x11ffe20000010000 */
[----:B------:R-:W-:Y:S02]  /*49900*/  HADD2.F32 R163, -RZ, R96.H0_H0 ;  /* 0x20000060ffa37230 */ /* 0x000fe40000004100 */
[----:B------:R-:W-:Y:S02]  /*49910*/  HADD2.F32 R237, -RZ, R92.H0_H0 ;  /* 0x2000005cffed7230 */ /* 0x000fe40000004100 */
[----:B------:R-:W-:Y:S01]  /*49920*/  FMUL.FTZ R160, R236, R161 ;  /* 0x000000a1eca07220 */ /* 0x000fe20000410000 */
        /* <DEDUP_REMOVED lines=44> */
.L_x_16398:
[----:B------:R-:W-:Y:S05]  /*49bf0*/  BSYNC.RECONVERGENT B1 ;  /* 0x0000000000017941 */ /* 0x000fea0003800200 */
.L_x_16397:
        /* <DEDUP_REMOVED lines=51> */
.L_x_16400:
[----:B------:R-:W-:Y:S05]  /*49f30*/  BSYNC.RECONVERGENT B1 ;  /* 0x0000000000017941 */ /* 0x000fea0003800200 */
.L_x_16399:
        /* <DEDUP_REMOVED lines=51> */
.L_x_16402:
[----:B------:R-:W-:Y:S05]  /*4a270*/  BSYNC.RECONVERGENT B1 ;  /* 0x0000000000017941 */ /* 0x000fea0003800200 */
.L_x_16401:
        /* <DEDUP_REMOVED lines=51> */
.L_x_16404:
[----:B------:R-:W-:Y:S05]  /*4a5b0*/  BSYNC.RECONVERGENT B1 ;  /* 0x0000000000017941 */ /* 0x000fea0003800200 */
.L_x_16403:
[----:B------:R-:W-:-:S13]  /*4a5c0*/  LOP3.LUT P0, RZ, R231, 0x10, RZ, 0xc0, !PT ;  /* 0x00000010e7ff7812 */ /* 0x000fda000780c0ff */
[----:B------:R-:W-:Y:S05]  /*4a5d0*/  @!P0 BRA `(.L_x_16386) ;  /* 0x0000000000bc8947 */ /* 0x000fea0003800000 */
[--C-:B01234-:R-:W-:Y:S01]  /*4a5e0*/  FADD.FTZ R161, R206, -R235.reuse ;  /* 0x800000ebcea17221 */ /* 0x11ffe20000010000 */
[----:B------:R-:W-:Y:S02]  /*4a5f0*/  HADD2.F32 R163, -RZ, R44.H0_H0 ;  /* 0x2000002cffa37230 */ /* 0x000fe40000004100 */
[--C-:B------:R-:W-:Y:S01]  /*4a600*/  FADD.FTZ R239, R213, -R235.reuse ;  /* 0x800000ebd5ef7221 */ /* 0x100fe20000010000 */
[----:B------:R-:W-:Y:S02]  /*4a610*/  HADD2.F32 R237, -RZ, R40.H0_H0 ;  /* 0x20000028ffed7230 */ /* 0x000fe40000004100 */
[----:B------:R-:W-:Y:S01]  /*4a620*/  FMUL.FTZ R160, R236, R161 ;  /* 0x000000a1eca07220 */ /* 0x000fe20000410000 */
[----:B------:R-:W-:Y:S01]  /*4a630*/  FADD.FTZ R161, R208, -R235 ;  /* 0x800000ebd0a17221 */ /* 0x000fe20000010000 */
[----:B------:R-:W-:Y:S02]  /*4a640*/  HADD2.F32 R162, -RZ, R45.H0_H0 ;  /* 0x2000002dffa27230 */ /* 0x000fe40000004100 */
[----:B------:R-:W-:Y:S01]  /*4a650*/  FMUL.FTZ R239, R236, R239 ;  /* 0x000000efecef7220 */ /* 0x000fe20000410000 */
[----:B------:R-:W-:-:S02]  /*4a660*/  HADD2.F32 R234, -RZ, R41.H0_H0 ;  /* 0x20000029ffea7230 */ /* 0x000fc40000004100 */
[----:B------:R-:W-:Y:S01]  /*4a670*/  FMUL.FTZ R161, R236, R161 ;  /* 0x000000a1eca17220 */ /* 0x000fe20000410000 */
[----:B------:R-:W-:Y:S01]  /*4a680*/  FFMA.FTZ R160, R160, R163, R237 ;  /* 0x000000a3a0a07223 */ /* 0x000fe200000100ed */
[----:B------:R-:W-:Y:S01]  /*4a690*/  FADD.FTZ R163, R209, -R235 ;  /* 0x800000ebd1a37221 */ /* 0x000fe20000010000 */
[----:B------:R-:W-:Y:S02]  /*4a6a0*/  HADD2.F32 R237, -RZ, R42.H0_H0 ;  /* 0x2000002affed7230 */ /* 0x000fe40000004100 */
[----:B------:R-:W-:Y:S01]  /*4a6b0*/  FFMA.FTZ R161, R161, R162, R234 ;  /* 0x000000a2a1a17223 */ /* 0x000fe200000100ea */
[----:B------:R-:W-:Y:S02]  /*4a6c0*/  HADD2.F32 R234, -RZ, R45.H1_H1 ;  /* 0x3000002dffea7230 */ /* 0x000fe40000004100 */
[----:B------:R-:W-:Y:S01]  /*4a6d0*/  FMUL.FTZ R163, R236, R163 ;  /* 0x000000a3eca37220 */ /* 0x000fe20000410000 */
[----:B------:R-:W-:Y:S02]  /*4a6e0*/  HADD2.F32 R162, -RZ, R41.H1_H1 ;  /* 0x30000029ffa27230 */ /* 0x000fe40000004100 */
[----:B------:R-:W-:-:S02]  /*4a6f0*/  HADD2.F32 R238, -RZ, R46.H1_H1 ;  /* 0x3000002effee7230 */ /* 0x000fc40000004100 */
[----:B------:R-:W-:Y:S02]  /*4a700*/  HADD2.F32 R240, -RZ, R42.H1_H1 ;  /* 0x3000002afff07230 */ /* 0x000fe40000004100 */
[----:B------:R-:W-:Y:S01]  /*4a710*/  FFMA.FTZ R234, R163, R234, R162 ;  /* 0x000000eaa3ea7223 */ /* 0x000fe200000100a2 */
[----:B------:R-:W-:-:S04]  /*4a720*/  FADD.FTZ R163, R210, -R235 ;  /* 0x800000ebd2a37221 */ /* 0x000fc80000010000 */
[----:B------:R-:W-:Y:S01]  /*4a730*/  FMUL.FTZ R162, R236, R163 ;  /* 0x000000a3eca27220 */ /* 0x000fe20000410000 */
[----:B------:R-:W-:Y:S01]  /*4a740*/  HADD2.F32 R163, -RZ, R46.H0_H0 ;  /* 0x2000002effa37230 */ /* 0x000fe20000004100 */
[----:B------:R-:W-:-:S04]  /*4a750*/  F2FP.F16.F32.PACK_AB R161, R234, R161 ;  /* 0x000000a1eaa1723e */ /* 0x000fc800000000ff */
[----:B------:R-:W-:Y:S01]  /*4a760*/  FFMA.FTZ R162, R162, R163, R237 ;  /* 0x000000a3a2a27223 */ /* 0x000fe200000100ed */
[----:B------:R-:W-:-:S04]  /*4a770*/  FADD.FTZ R163, R211, -R235 ;  /* 0x800000ebd3a37221 */ /* 0x000fc80000010000 */
[----:B------:R-:W-:-:S04]  /*4a780*/  FMUL.FTZ R163, R236, R163 ;  /* 0x000000a3eca37220 */ /* 0x000fc80000410000 */
[----:B------:R-:W-:Y:S01]  /*4a790*/  FFMA.FTZ R237, R163, R238, R240 ;  /* 0x000000eea3ed7223 */ /* 0x000fe200000100f0 */
[--C-:B------:R-:W-:Y:S01]  /*4a7a0*/  FADD.FTZ R163, R212, -R235.reuse ;  /* 0x800000ebd4a37221 */ /* 0x100fe20000010000 */
[----:B------:R-:W-:Y:S02]  /*4a7b0*/  HADD2.F32 R238, -RZ, R47.H0_H0 ;  /* 0x2000002fffee7230 */ /* 0x000fe40000004100 */
[----:B------:R-:W-:Y:S01]  /*4a7c0*/  FADD.FTZ R235, R207, -R235 ;  /* 0x800000ebcfeb7221 */ /* 0x000fe20000010000 */
[----:B------:R-:W-:Y:S02]  /*4a7d0*/  HADD2.F32 R240, -RZ, R43.H0_H0 ;  /* 0x2000002bfff07230 */ /* 0x000fe40000004100 */
[C---:B------:R-:W-:Y:S01]  /*4a7e0*/  FMUL.FTZ R163, R236.reuse, R163 ;  /* 0x000000a3eca37220 */ /* 0x040fe20000410000 */
[----:B------:R-:W-:Y:S01]  /*4a7f0*/  F2FP.F16.F32.PACK_AB R162, R237, R162 ;  /* 0x000000a2eda2723e */ /* 0x000fe200000000ff */
[----:B------:R-:W-:Y:S01]  /*4a800*/  FMUL.FTZ R235, R236, R235 ;  /* 0x000000ebeceb7220 */ /* 0x000fe20000410000 */
[----:B------:R-:W-:-:S02]  /*4a810*/  HADD2.F32 R236, -RZ, R44.H1_H1 ;  /* 0x3000002cffec7230 */ /* 0x000fc40000004100 */
[----:B------:R-:W-:Y:S01]  /*4a820*/  FFMA.FTZ R163, R163, R238, R240 ;  /* 0x000000eea3a37223 */ /* 0x000fe200000100f0 */
[----:B------:R-:W-:Y:S02]  /*4a830*/  HADD2.F32 R238, -RZ, R47.H1_H1 ;  /* 0x3000002fffee7230 */ /* 0x000fe40000004100 */
[----:B------:R-:W-:-:S05]  /*4a840*/  HADD2.F32 R240, -RZ, R43.H1_H1 ;  /* 0x3000002bfff07230 */ /* 0x000fca0000004100 */
[----:B------:R-:W-:Y:S01]  /*4a850*/  FFMA.FTZ R242, R239, R238, R240 ;  /* 0x000000eeeff27223 */ /* 0x000fe200000100f0 */
[----:B------:R-:W-:Y:S01]  /*4a860*/  HADD2.F32 R240, -RZ, R40.H1_H1 ;  /* 0x30000028fff07230 */ /* 0x000fe20000004100 */
[----:B------:R-:W0:Y:S03]  /*4a870*/  LDC.64 R238, c[0x0][0x428] ;  /* 0x00010a00ffee7b82 */ /* 0x000e260000000a00 */
[----:B------:R-:W-:Y:S01]  /*4a880*/  F2FP.F16.F32.PACK_AB R163, R242, R163 ;  /* 0x000000a3f2a3723e */ /* 0x000fe200000000ff */
[----:B------:R-:W-:-:S05]  /*4a890*/  FFMA.FTZ R235, R235, R236, R240 ;  /* 0x000000ecebeb7223 */ /* 0x000fca00000100f0 */
[----:B------:R-:W-:Y:S01]  /*4a8a0*/  F2FP.F16.F32.PACK_AB R160, R235, R160 ;  /* 0x000000a0eba0723e */ /* 0x000fe200000000ff */
[----:B0-----:R-:W-:-:S05]  /*4a8b0*/  IMAD.WIDE.U32 R238, R233, 0x10, R238 ;  /* 0x00000010e9ee7825 */ /* 0x001fca00078e00ee */
[----:B------:R0:W-:Y:S02]  /*4a8c0*/  STG.E.128 desc[UR6][R238.64], R160 ;  /* 0x000000a0ee007986 */ /* 0x0001e4000c101d06 */
.L_x_16386:
[----:B------:R-:W-:Y:S05]  /*4a8d0*/  BSYNC.RECONVERGENT B0 ;  /* 0x0000000000007941 */ /* 0x000fea0003800200 */
.L_x_16385:
[----:B01234-:R-:W0:Y:S02]  /*4a8e0*/  LDC.64 R160, c[0x0][0x380] ;  /* 0x0000e000ffa07b82 */ /* 0x01fe240000000a00 */
[----:B0-----:R-:W-:-:S05]  /*4a8f0*/  IMAD R229, R160, 0x4, R229 ;  /* 0x00000004a0e57824 */ /* 0x001fca00078e02e5 */
[----:B------:R-:W-:-:S13]  /*4a900*/  ISETP.GE.AND P0, PT, R229, R161, PT ;  /* 0x000000a1e500720c */ /* 0x000fda0003f06270 */
[----:B------:R-:W-:Y:S05]  /*4a910*/  @!P0 BRA `(.L_x_16405) ;  /* 0xfffffb6c00688947 */ /* 0x000fea000383ffff */
[----:B------:R-:W-:Y:S05]  /*4a920*/  EXIT ;  /* 0x000000000000794d */ /* 0x000fea0003800000 */
.L_x_16384:
        /* <DEDUP_REMOVED lines=8> */
.L_x_16407:
[----:B------:R-:W-:Y:S05]  /*4a9b0*/  BSYNC B0 ;  /* 0x0000000000007941 */ /* 0x000fea0003800000 */
.L_x_16406:
        /* <DEDUP_REMOVED lines=9> */
.L_x_16408:
[----:B------:R-:W-:Y:S02]  /*4aa50*/  IMAD.MOV.U32 R242, RZ, RZ, 0x4 ;  /* 0x00000004fff27424 */ /* 0x000fe400078e00ff */
[----:B------:R-:W-:-:S04]  /*4aa60*/  IMAD.MOV.U32 R161, RZ, RZ, R238 ;  /* 0x000000ffffa17224 */ /* 0x000fc800078e00ee */
[----:B------:R-:W-:-:S05]  /*4aa70*/  FADD.FTZ R163, R162, R161 ;  /* 0x000000a1a2a37221 */ /* 0x000fca0000010000 */
[----:B------:R-:W-:-:S07]  /*4aa80*/  MOV R243, R163 ;  /* 0x000000a300f37202 */ /* 0x000fce0000000f00 */
[----:B------:R-:W-:Y:S05]  /*4aa90*/  WARPSYNC.COLLECTIVE R240, `(.L_x_16409) ;  /* 0x00000000f0087348 */ /* 0x000fea0003c00000 */
[----:B------:R0:W1:Y:S02]  /*4aaa0*/  SHFL.BFLY P6, R238, R243, R242, R245 ;  /* 0x0c0000f2f3ee7389 */ /* 0x00006400000c00f5 */
[----:B01----:R-:W-:Y:S05]  /*4aab0*/  ENDCOLLECTIVE ;  /* 0x000000000000791b */ /* 0x003fea0003800000 */
.L_x_16409:
[----:B------:R-:W-:Y:S01]  /*4aac0*/  HFMA2 R242, -RZ, RZ, 0, 4.76837158203125e-07 ;  /* 0x00000008fff27431 */ /* 0x000fe200000001ff */
[----:B------:R-:W-:-:S05]  /*4aad0*/  MOV R236, R238 ;  /* 0x000000ee00ec7202 */ /* 0x000fca0000000f00 */
[----:B------:R-:W-:-:S04]  /*4aae0*/  FADD.FTZ R236, R163, R236 ;  /* 0x000000eca3ec7221 */ /* 0x000fc80000010000 */
[----:B------:R-:W-:-:S07]  /*4aaf0*/  IMAD.MOV.U32 R243, RZ, RZ, R236 ;  /* 0x000000fffff37224 */ /* 0x000fce00078e00ec */
[----:B------:R-:W-:Y:S05]  /*4ab00*/  WARPSYNC.COLLECTIVE R240, `(.L_x_16410) ;  /* 0x00000000f0087348 */ /* 0x000fea0003c00000 */
[----:B------:R0:W1:Y:S02]  /*4ab10*/  SHFL.BFLY P6, R238, R243, R242, R245 ;  /* 0x0c0000f2f3ee7389 */ /* 0x00006400000c00f5 */
[----:B01----:R-:W-:Y:S05]  /*4ab20*/  ENDCOLLECTIVE ;  /* 0x000000000000791b */ /* 0x003fea0003800000 */
.L_x_16410:
        /* <DEDUP_REMOVED lines=8> */
.L_x_16411:
[----:B------:R-:W-:Y:S02]  /*4abb0*/  IMAD.MOV.U32 R242, RZ, RZ, 0x1 ;  /* 0x00000001fff27424 */ /* 0x000fe400078e00ff */
[----:B------:R-:W-:Y:S01]  /*4abc0*/  FADD.FTZ R238, R237, R238 ;  /* 0x000000eeedee7221 */ /* 0x000fe20000010000 */
[----:B------:R-:W-:-:S03]  /*4abd0*/  LOP3.LUT P6, RZ, R231, 0x2, RZ, 0xc0, !PT ;  /* 0x00000002e7ff7812 */ /* 0x000fc600078cc0ff */
        /* <DEDUP_REMOVED lines=169> */
.L_x_16412:
[----:B------:R-:W-:Y:S01]  /*4b670*/  HFMA2 R242, -RZ, RZ, 0, 1.1920928955078125e-07 ;  /* 0x00000002fff27431 */ /* 0x000fe200000001ff */
[----:B------:R-:W-:-:S05]  /*4b680*/  MOV R163, R238 ;  /* 0x000000ee00a37202 */ /* 0x000fca0000000f00 */
[----:B------:R-:W-:-:S04]  /*4b690*/  FADD.FTZ R163, R160, R163 ;  /* 0x000000a3a0a37221 */ /* 0x000fc80000010000 */
[----:B------:R-:W-:-:S07]  /*4b6a0*/  IMAD.MOV.U32 R243, RZ, RZ, R163 ;  /* 0x000000fffff37224 */ /* 0x000fce00078e00a3 */
[----:B------:R-:W-:Y:S05]  /*4b6b0*/  WARPSYNC.COLLECTIVE R240, `(.L_x_16413) ;  /* 0x00000000f0087348 */ /* 0x000fea0003c00000 */
[----:B------:R0:W1:Y:S02]  /*4b6c0*/  SHFL.BFLY P6, R238, R243, R242, R245 ;  /* 0x0c0000f2f3ee7389 */ /* 0x00006400000c00f5 */
[----:B01----:R-:W-:Y:S05]  /*4b6d0*/  ENDCOLLECTIVE ;  /* 0x000000000000791b */ /* 0x003fea0003800000 */
.L_x_16413:
[----:B------:R-:W-:Y:S02]  /*4b6e0*/  IMAD.MOV.U32 R242, RZ, RZ, 0x4 ;  /* 0x00000004fff27424 */ /* 0x000fe400078e00ff */
[----:B------:R-:W-:-:S04]  /*4b6f0*/  IMAD.MOV.U32 R162, RZ, RZ, R238 ;  /* 0x000000ffffa27224 */ /* 0x000fc800078e00ee */
[----:B------:R-:W-:-:S05]  /*4b700*/  FADD.FTZ R162, R163, R162 ;  /* 0x000000a2a3a27221 */ /* 0x000fca0000010000 */
[----:B------:R-:W-:-:S07]  /*4b710*/  MOV R243, R162 ;  /* 0x000000a200f37202 */ /* 0x000fce0000000f00 */
[----:B------:R-:W-:Y:S05]  /*4b720*/  WARPSYNC.COLLECTIVE R240, `(.L_x_16414) ;  /* 0x00000000f0087348 */ /* 0x000fea0003c00000 */
[----:B------:R0:W1:Y:S02]  /*4b730*/  SHFL.BFLY P6, R238, R243, R242, R245 ;  /* 0x0c0000f2f3ee7389 */ /* 0x00006400000c00f5 */
[----:B01----:R-:W-:Y:S05]  /*4b740*/  ENDCOLLECTIVE ;  /* 0x000000000000791b */ /* 0x003fea0003800000 */
.L_x_16414:
[----:B------:R-:W-:Y:S01]  /*4b750*/  HFMA2 R242, -RZ, RZ, 0, 4.76837158203125e-07 ;  /* 0x00000008fff27431 */ /* 0x000fe200000001ff */
[----:B------:R-:W-:-:S05]  /*4b760*/  MOV R237, R238 ;  /* 0x000000ee00ed7202 */ /* 0x000fca0000000f00 */
[----:B------:R-:W-:-:S04]  /*4b770*/  FADD.FTZ R237, R162, R237 ;  /* 0x000000eda2ed7221 */ /* 0x000fc80000010000 */
[----:B------:R-:W-:-:S07]  /*4b780*/  IMAD.MOV.U32 R243, RZ, RZ, R237 ;  /* 0x000000fffff37224 */ /* 0x000fce00078e00ed */
[----:B------:R-:W-:Y:S05]  /*4b790*/  WARPSYNC.COLLECTIVE R240, `(.L_x_16415) ;  /* 0x00000000f0087348 */ /* 0x000fea0003c00000 */
[----:B------:R0:W1:Y:S02]  /*4b7a0*/  SHFL.BFLY P6, R238, R243, R242, R245 ;  /* 0x0c0000f2f3ee7389 */ /* 0x00006400000c00f5 */
[----:B01----:R-:W-:Y:S05]  /*4b7b0*/  ENDCOLLECTIVE ;  /* 0x000000000000791b */ /* 0x003fea0003800000 */
.L_x_16415:
[----:B------:R-:W-:Y:S02]  /*4b7c0*/  IMAD.MOV.U32 R242, RZ, RZ, 0x10 ;  /* 0x00000010fff27424 */ /* 0x000fe400078e00ff */
[----:B------:R-:W-:-:S04]  /*4b7d0*/  IMAD.MOV.U32 R236, RZ, RZ, R238 ;  /* 0x000000ffffec7224 */ /* 0x000fc800078e00ee */
[----:B------:R-:W-:-:S05]  /*4b7e0*/  FADD.FTZ R236, R237, R236 ;  /* 0x000000ecedec7221 */ /* 0x000fca0000010000 */
[----:B------:R-:W-:-:S07]  /*4b7f0*/  MOV R243, R236 ;  /* 0x000000ec00f37202 */ /* 0x000fce0000000f00 */
[----:B------:R-:W-:Y:S05]  /*4b800*/  WARPSYNC.COLLECTIVE R240, `(.L_x_16416) ;  /* 0x00000000f0087348 */ /* 0x000fea0003c00000 */
[----:B------:R0:W1:Y:S02]  /*4b810*/  SHFL.BFLY P6, R238, R243, R242, R245 ;  /* 0x0c0000f2f3ee7389 */ /* 0x00006400000c00f5 */
[----:B01----:R-:W-:Y:S05]  /*4b820*/  ENDCOLLECTIVE ;  /* 0x000000000000791b */ /* 0x003fea0003800000 */
.L_x_16416:
[----:B------:R-:W-:Y:S01]  /*4b830*/  MOV R241, R238 ;  /* 0x000000ee00f17202 */ /* 0x000fe20000000f00 */
[----:B------:R-:W-:Y:S06]  /*4b840*/  BRA `(.L_x_16417) ;  /* 0xffffffcc00ac7947 */ /* 0x000fec000383ffff */
.L_x_16418:
        /* <DEDUP_REMOVED lines=11> */
.L_x_88446:


//--------------------- .text._ZN10layer_norm13ln_fwd_kernelINS_13Kernel_traitsI6__halfS2_S2_S2_fjLj2560ELj1ELj4ELj1ELj16ENS_18Kernel_traits_baseILj2560ES2_S2_S2_S2_fjLj128EEEEELb1ELb1ELb1ELb1EEEvNS_9FwdParamsE --------------------------
	.section	.text._ZN10layer_norm13ln_fwd_kernelINS_13Kernel_traitsI6__halfS2_S2_S2_fjLj2560ELj1ELj4ELj1ELj16ENS_18Kernel_traits_baseILj2560ES2_S2_S2_S2_fjLj128EEEEELb1ELb1ELb1ELb1EEEvNS_9FwdParamsE,"ax",@progbits
	.align	128
        .global         _ZN10layer_norm13ln_fwd_kernelINS_13Kernel_traitsI6__halfS2_S2_S2_fjLj2560ELj1ELj4ELj1ELj16ENS_18Kernel_traits_baseILj2560ES2_S2_S2_S2_fjLj128EEEEELb1ELb1ELb1ELb1EEEvNS_9FwdParamsE
        .type           _ZN10layer_norm13ln_fwd_kernelINS_13Kernel_traitsI6__halfS2_S2_S2_fjLj2560ELj1ELj4ELj1ELj16ENS_18Kernel_traits_baseILj2560ES2_S2_S2_S2_fjLj128EEEEELb1ELb1ELb1ELb1EEEvNS_9FwdParamsE,@function
        .size           _ZN10layer_norm13ln_fwd_kernelINS_13Kernel_traitsI6__halfS2_S2_S2_fjLj2560ELj1ELj4ELj1ELj16ENS_18Kernel_traits_baseILj2560ES2_S2_S2_S2_fjLj128EEEEELb1ELb1ELb1ELb1EEEvNS_9FwdParamsE,(.L_x_88447 - _ZN10layer_norm13ln_fwd_kernelINS_13Kernel_traitsI6__halfS2_S2_S2_fjLj2560ELj1ELj4ELj1ELj16ENS_18Kernel_traits_baseILj2560ES2_S2_S2_S2_fjLj128EEEEELb1ELb1ELb1ELb1EEEvNS_9FwdParamsE)
        .other          _ZN10layer_norm13ln_fwd_kernelINS_13Kernel_traitsI6__halfS2_S2_S2_fjLj2560ELj1ELj4ELj1ELj16ENS_18Kernel_traits_baseILj2560ES2_S2_S2_S2_fjLj128EEEEELb1ELb1ELb1ELb1EEEvNS_9FwdParamsE,@"STO_CUDA_ENTRY STV_DEFAULT"
_ZN10layer_norm13ln_fwd_kernelINS_13Kernel_traitsI6__halfS2_S2_S2_fjLj2560ELj1ELj4ELj1ELj16ENS_18Kernel_traits_baseILj2560ES2_S2_S2_S2_fjLj128EEEEELb1ELb1ELb1ELb1EEEvNS_9FwdParamsE:
.text._ZN10layer_norm13ln_fwd_kernelINS_13Kernel_traitsI6__halfS2_S2_S2_fjLj2560ELj1ELj4ELj1ELj16ENS_18Kernel_traits_baseILj2560ES2_S2_S2_S2_fjLj128EEEEELb1ELb1ELb1ELb1EEEvNS_9FwdParamsE:
        /* <DEDUP_REMOVED lines=63> */
.L_x_16419:
        /* <DEDUP_REMOVED lines=44> */
.L_x_16420:
        /* <DEDUP_REMOVED lines=11> */
[----:B------:R-:W-:Y:S01]  /*0760*/  UIADD3 UR10, UPT, UPT, UR4, -0x255992d5, URZ ;  /* 0xdaa66d2b040a7890 */ /* 0x000fe2000fffe0ff */
[----:B------:R-:W-:Y:S01]  /*0770*/  IMAD R6, R168, -0x2daee0ad, RZ ;  /* 0xd2511f53a8067824 */ /* 0x000fe200078e02ff */
[----:B------:R-:W-:Y:S01]  /*0780*/  LOP3.LUT R2, R2, UR5, RZ, 0x3c, !PT ;  /* 0x0000000502027c12 */ /* 0x000fe2000f8e3cff */
[----:B------:R-:W-:Y:S01]  /*0790*/  UIADD3 UR11, UPT, UPT, UR5, -0x126145ec, URZ ;  /* 0xed9eba14050b7890 */ /* 0x000fe2000fffe0ff */
[----:B------:R-:W-:Y:S01]  /*07a0*/  LOP3.LUT R225, R225, 0x3, RZ, 0xc0, !PT ;  /* 0x00000003e1e17812 */ /* 0x000fe200078ec0ff */
[----:B------:R-:W-:Y:S02]  /*07b0*/  UIADD3 UR12, UPT, UPT, UR4, -0x4ab325aa, URZ ;  /* 0xb54cda56040c7890 */ /* 0x000fe4000fffe0ff */
[C---:B------:R-:W-:Y:S01]  /*07c0*/  IMAD.HI.U32 R3, R2.reuse, -0x326172a9, RZ ;  /* 0xcd9e8d5702037827 */ /* 0x040fe200078e00ff */
[----:B------:R-:W-:Y:S02]  /*07d0*/  UIADD3 UR14, UPT, UPT, UR5, 0x1fd5c5a3, URZ ;  /* 0x1fd5c5a3050e7890 */ /* 0x000fe4000fffe0ff */
[----:B------:R-:W-:Y:S01]  /*07e0*/  UIADD3 UR15, UPT, UPT, UR5, -0x24c28bd8, URZ ;  /* 0xdb3d7428050f7890 */ /* 0x000fe2000fffe0ff */
[----:B------:R-:W-:Y:S01]  /*07f0*/  IMAD R7, R2, -0x326172a9, RZ ;  /* 0xcd9e8d5702077824 */ /* 0x000fe200078e02ff */
[----:B------:R-:W-:-:S02]  /*0800*/  UIADD3 UR16, UPT, UPT, UR5, -0x695add53, URZ ;  /* 0x96a522ad05107890 */ /* 0x000fc4000fffe0ff */
[----:B------:R-:W-:Y:S01]  /*0810*/  UIADD3 UR17, UPT, UPT, UR4, -0x700cb87f, URZ ;  /* 0x8ff3478104117890 */ /* 0x000fe2000fffe0ff */
[----:B------:R-:W0:Y:S01]  /*0820*/  LDCU.U8 UR13, c[0x0][0x410] ;  /* 0x00008200ff0d77ac */ /* 0x000e220008000000 */
[----:B-1----:R-:W-:Y:S01]  /*0830*/  IMAD R167, R0, UR9, R167 ;  /* 0x0000000900a77c24 */ /* 0x002fe2000f8e02a7 */
[----:B------:R-:W-:-:S03]  /*0840*/  UIADD3 UR9, UPT, UPT, UR5, -0x4498517b, URZ ;  /* 0xbb67ae8505097890 */ /* 0x000fc6000fffe0ff */
[----:B------:R-:W-:-:S04]  /*0850*/  IMAD.HI.U32 R0, R167, -0x326172a9, RZ ;  /* 0xcd9e8d57a7007827 */ /* 0x000fc800078e00ff */
[----:B------:R-:W-:Y:S01]  /*0860*/  IMAD R4, R167, -0x326172a9, RZ ;  /* 0xcd9e8d57a7047824 */ /* 0x000fe200078e02ff */
[----:B------:R-:W-:-:S04]  /*0870*/  LOP3.LUT R0, R31, UR4, R0, 0x96, !PT ;  /* 0x000000041f007c12 */ /* 0x000fc8000f8e9600 */
[----:B------:R-:W-:Y:S01]  /*0880*/  LOP3.LUT R3, R4, UR8, R3, 0x96, !PT ;  /* 0x0000000804037c12 */ /* 0x000fe2000f8e9603 */
[----:B------:R-:W-:Y:S01]  /*0890*/  IMAD.HI.U32 R5, R0, -0x2daee0ad, RZ ;  /* 0xd2511f5300057827 */ /* 0x000fe200078e00ff */
[----:B------:R-:W-:-:S03]  /*08a0*/  UIADD3 UR8, UPT, UPT, UR4, 0x3c6ef372, URZ ;  /* 0x3c6ef37204087890 */ /* 0x000fc6000fffe0ff */
[----:B------:R-:W-:Y:S01]  /*08b0*/  IMAD R9, R0, -0x2daee0ad, RZ ;  /* 0xd2511f5300097824 */ /* 0x000fe200078e02ff */
[----:B------:R-:W-:Y:S01]  /*08c0*/  LOP3.LUT R5, R6, UR9, R5, 0x96, !PT ;  /* 0x0000000906057c12 */ /* 0x000fe2000f8e9605 */
        /* <DEDUP_REMOVED lines=10> */
[C---:B------:R-:W-:Y:S01]  /*0970*/  IMAD.HI.U32 R3, R0.reuse, -0x2daee0ad, RZ ;  /* 0xd2511f5300037827 */ /* 0x040fe200078e00ff */
[----:B------:R-:W-:Y:S01]  /*0980*/  LOP3.LUT R2, R5, UR10, R2, 0x96, !PT ;  /* 0x0000000a05027c12 */ /* 0x000fe2000f8e9602 */
[----:B------:R-:W-:Y:S02]  /*0990*/  UIADD3 UR10, UPT, UPT, UR4, 0x1715609d, URZ ;  /* 0x1715609d040a7890 */ /* 0x000fe4000fffe0ff */
        /* <DEDUP_REMOVED lines=25> */
[----:B------:R-:W1:Y:S01]  /*0b30*/  LDCU UR12, c[0x0][0x404] ;  /* 0x00008080ff0c77ac */ /* 0x000e620008000800 */
        /* <DEDUP_REMOVED lines=21> */
.L_x_17584:
[----:B------:R-:W0:Y:S01]  /*0c90*/  LDC.64 R2, c[0x0][0x3f0] ;  /* 0x0000fc00ff027b82 */ /* 0x000e220000000a00 */
[----:B------:R-:W1:Y:S07]  /*0ca0*/  S2R R27, SR_TID.X ;  /* 0x00000000001b7919 */ /* 0x000e6e0000002100 */
[----:B------:R-:W2:Y:S08]  /*0cb0*/  LDC R28, c[0x0][0x388] ;  /* 0x0000e200ff1c7b82 */ /* 0x000eb00000000800 */
[----:B------:R-:W3:Y:S01]  /*0cc0*/  LDC.64 R4, c[0x0][0x3f8] ;  /* 0x0000fe00ff047b82 */ /* 0x000ee20000000a00 */
[----:B0-----:R-:W-:-:S05]  /*0cd0*/  IMAD.WIDE R2, R165, 0x4, R2 ;  /* 0x00000004a5027825 */ /* 0x001fca00078e0202 */
[----:B------:R3:W4:Y:S01]  /*0ce0*/  LDG.E R228, desc[UR6][R2.64] ;  /* 0x0000000602e47981 */ /* 0x000722000c1e1900 */
[----:B------:R-:W-:Y:S01]  /*0cf0*/  IMAD.MOV.U32 R229, RZ, RZ, RZ ;  /* 0x000000ffffe57224 */ /* 0x000fe200078e00ff */
[----:B-1----:R-:W-:Y:S01]  /*0d00*/  LOP3.LUT R26, R27, 0x1f, RZ, 0xc0, !PT ;  /* 0x0000001f1b1a7812 */ /* 0x002fe200078ec0ff */
[----:B---3--:R-:W-:Y:S01]  /*0d10*/  IMAD.WIDE R2, R165, 0x4, R4 ;  /* 0x00000004a5027825 */ /* 0x008fe200078e0204 */
[----:B----4-:R-:W-:-:S13]  /*0d20*/  ISETP.GE.AND P1, PT, R228, 0x1, PT ;  /* 0x00000001e400780c */ /* 0x010fda0003f26270 */
[----:B------:R-:W0:Y:S01]  /*0d30*/  @P1 LDC.64 R6, c[0x0][0x390] ;  /* 0x0000e400ff061b82 */ /* 0x000e220000000a00 */
[----:B------:R-:W-:-:S04]  /*0d40*/  @P1 VIADD R25, R228, 0xffffffff ;  /* 0xffffffffe4191836 */ /* 0x000fc80000000000 */
[----:B--2---:R-:W-:-:S05]  /*0d50*/  @P1 IMAD R25, R25, R28, RZ ;  /* 0x0000001c19191224 */ /* 0x004fca00078e02ff */
[----:B------:R-:W-:-:S04]  /*0d60*/  @P1 SHF.R.S32.HI R0, RZ, 0x1f, R25 ;  /* 0x0000001fff001819 */ /* 0x000fc80000011419 */
[----:B------:R-:W-:-:S04]  /*0d70*/  @P1 LEA.HI R25, R0, R25, RZ, 0x3 ;  /* 0x0000001900191211 */ /* 0x000fc800078f18ff */
[----:B------:R-:W-:Y:S02]  /*0d80*/  @P1 LEA.HI.SX32 R229, R25, R26, 0x1d ;  /* 0x0000001a19e51211 */ /* 0x000fe400078feaff */
[----:B-----5:R1:W5:Y:S03]  /*0d90*/  LDG.E R25, desc[UR6][R2.64] ;  /* 0x0000000602197981 */ /* 0x020366000c1e1900 */
[----:B0-----:R-:W-:-:S05]  /*0da0*/  @P1 IMAD.WIDE.U32 R4, R229, 0x10, R6 ;  /* 0x00000010e5041825 */ /* 0x001fca00078e0006 */
[----:B------:R1:W5:Y:S01]  /*0db0*/  @P1 LDG.E.128 R36, desc[UR6][R4.64] ;  /* 0x0000000604241981 */ /* 0x000362000c1e1d00 */
[----:B------:R-:W-:Y:S01]  /*0dc0*/  ISETP.NE.U32.AND P0, PT, RZ, UR10, PT ;  /* 0x0000000aff007c0c */ /* 0x000fe2000bf05070 */
[----:B------:R-:W-:-:S03]  /*0dd0*/  IMAD R0, R165, R28, RZ ;  /* 0x0000001ca5007224 */ /* 0x000fc600078e02ff */
[----:B------:R-:W-:Y:S02]  /*0de0*/  ISETP.NE.AND.EX P0, PT, RZ, UR11, PT, P0 ;  /* 0x0000000bff007c0c */ /* 0x000fe4000bf05300 */
[----:B------:R-:W-:-:S04]  /*0df0*/  SHF.R.S32.HI R7, RZ, 0x1f, R0 ;  /* 0x0000001fff077819 */ /* 0x000fc80000011400 */
[----:B------:R-:W-:-:S04]  /*0e00*/  LEA.HI R7, R7, R0, RZ, 0x3 ;  /* 0x0000000007077211 */ /* 0x000fc800078f18ff */
[----:B------:R-:W-:-:S03]  /*0e10*/  LEA.HI.SX32 R227, R7, R26, 0x1d ;  /* 0x0000001a07e37211 */ /* 0x000fc600078feaff */
[----:B-1----:R-:W-:Y:S05]  /*0e20*/  @!P0 BRA `(.L_x_16421) ;  /* 0x0000003800048947 */ /* 0x002fea0003800000 */
        /* <DEDUP_REMOVED lines=25> */
.L_x_16426:
        /* <DEDUP_REMOVED lines=13> */
.L_x_16428:
[----:B------:R-:W-:Y:S05]  /*1090*/  BSYNC.RECONVERGENT B2 ;  /* 0x0000000000027941 */ /* 0x000fea0003800200 */
.L_x_16427:
        /* <DEDUP_REMOVED lines=61> */
.L_x_16425:
[----:B------:R-:W-:Y:S05]  /*1470*/  BSYNC.RECONVERGENT B1 ;  /* 0x0000000000017941 */ /* 0x000fea0003800200 */
.L_x_16424:
        /* <DEDUP_REMOVED lines=12> */
.L_x_16423:
[----:B------:R-:W-:Y:S05]  /*1540*/  BSYNC.RECONVERGENT B0 ;  /* 0x0000000000007941 */ /* 0x000fea0003800200 */
.L_x_16422:
        /* <DEDUP_REMOVED lines=22> */
.L_x_16433:
        /* <DEDUP_REMOVED lines=13> */
.L_x_16435:
[----:B------:R-:W-:Y:S05]  /*1780*/  BSYNC.RECONVERGENT B2 ;  /* 0x0000000000027941 */ /* 0x000fea0003800200 */
.L_x_16434:
        /* <DEDUP_REMOVED lines=61> */
.L_x_16432:
[----:B------:R-:W-:Y:S05]  /*1b60*/  BSYNC.RECONVERGENT B1 ;  /* 0x0000000000017941 */ /* 0x000fea0003800200 */
.L_x_16431:
        /* <DEDUP_REMOVED lines=12> */
.L_x_16430:
[----:B------:R-:W-:Y:S05]  /*1c30*/  BSYNC.RECONVERGENT B0 ;  /* 0x0000000000007941 */ /* 0x000fea0003800200 */
.L_x_16429:
        /* <DEDUP_REMOVED lines=22> */
.L_x_16440:
        /* <DEDUP_REMOVED lines=13> */
.L_x_16442:
[----:B------:R-:W-:Y:S05]  /*1e70*/  BSYNC.RECONVERGENT B2 ;  /* 0x0000000000027941 */ /* 0x000fea0003800200 */
.L_x_16441:
        /* <DEDUP_REMOVED lines=50> */
[----:B------:R-:W-:Y:S01]  /*21a0*/  UIADD3 UR16, UPT, UPT, UR5, -0x695add53, URZ ;  /* 0x96a522ad05107890 */ /* 0x000fe2000fffe0ff */
[----:B------:R-:W-:Y:S02]  /*21b0*/  MOV R7, R3 ;  /* 0x0000000300077202 */ /* 0x000fe40000000f00 */
        /* <DEDUP_REMOVED lines=9> */
.L_x_16439:
[----:B------:R-:W-:Y:S05]  /*2250*/  BSYNC.RECONVERGENT B1 ;  /* 0x0000000000017941 */ /* 0x000fea0003800200 */
.L_x_16438:
[----:B------:R-:W-:Y:S01]  /*2260*/  HFMA2 R8, -RZ, RZ, 0.1171875, 0 ;  /* 0x2f800000ff087431 */ /* 0x000fe200000001ff */
[----:B------:R-:W-:Y:S01]  /*2270*/  I2FP.F32.U32 R3, R7 ;  /* 0x0000000700037245 */ /* 0x000fe20000201000 */
[----:B-----5:R-:W-:Y:S02]  /*2280*/  HADD2.F32 R5, -RZ, R37.H0_H0 ;  /* 0x20000025ff057230 */ /* 0x020fe40000004100 */
        /* <DEDUP_REMOVED lines=9> */
.L_x_16437:
[----:B------:R-:W-:Y:S05]  /*2320*/  BSYNC.RECONVERGENT B0 ;  /* 0x0000000000007941 */ /* 0x000fea0003800200 */
.L_x_16436:
        /* <DEDUP_REMOVED lines=22> */
.L_x_16447:
        /* <DEDUP_REMOVED lines=13> */
.L_x_16449:
[----:B------:R-:W-:Y:S05]  /*2560*/  BSYNC.RECONVERGENT B2 ;  /* 0x0000000000027941 */ /* 0x000fea0003800200 */
.L_x_16448:
        /* <DEDUP_REMOVED lines=61> */
.L_x_16446:
[----:B------:R-:W-:Y:S05]  /*2940*/  BSYNC.RECONVERGENT B1 ;  /* 0x0000000000017941 */ /* 0x000fea0003800200 */
.L_x_16445:
        /* <DEDUP_REMOVED lines=12> */
.L_x_16444:
[----:B------:R-:W-:Y:S05]  /*2a10*/  BSYNC.RECONVERGENT B0 ;  /* 0x0000000000007941 */ /* 0x000fea0003800200 */
.L_x_16443:
        /* <DEDUP_REMOVED lines=22> */
.L_x_16454:
        /* <DEDUP_REMOVED lines=13> */
.L_x_16456:
[----:B------:R-:W-:Y:S05]  /*2c50*/  BSYNC.RECONVERGENT B2 ;  /* 0x0000000000027941 */ /* 0x000fea0003800200 */
.L_x_16455:
        /* <DEDUP_REMOVED lines=59> */
[----:B------:R-:W-:Y:S02]  /*3010*/  LOP3.LUT R164, R6, UR16, R161, 0x96, !PT ;  /* 0x0000001006a47c12 */ /* 0x000fe4000f8e96a1 */
[----:B------:R-:W-:-:S07]  /*3020*/  MOV R6, R3 ;  /* 0x0000000300067202 */ /* 0x000fce0000000f00 */
.L_x_16453:
[----:B------:R-:W-:Y:S05]  /*3030*/  BSYNC.RECONVERGENT B1 ;  /* 0x0000000000017941 */ /* 0x000fea0003800200 */
.L_x_16452:
        /* <DEDUP_REMOVED lines=12> */
.L_x_16451:
[----:B------:R-:W-:Y:S05]  /*3100*/  BSYNC.RECONVERGENT B0 ;  /* 0x0000000000007941 */ /* 0x000fea0003800200 */
.L_x_16450:
        /* <DEDUP_REMOVED lines=22> */
.L_x_16461:
        /* <DEDUP_REMOVED lines=13> */
.L_x_16463:
[----:B------:R-:W-:Y:S05]  /*3340*/  BSYNC.RECONVERGENT B2 ;  /* 0x0000000000027941 */ /* 0x000fea0003800200 */
.L_x_16462:
        /* <DEDUP_REMOVED lines=60> */
[----:B------:R-:W-:-:S07]  /*3710*/  MOV R7, R162 ;  /* 0x000000a200077202 */ /* 0x000fce0000000f00 */
.L_x_16460:
[----:B------:R-:W-:Y:S05]  /*3720*/  BSYNC.RECONVERGENT B1 ;  /* 0x0000000000017941 */ /* 0x000fea0003800200 */
.L_x_16459:
[----:B------:R-:W-:Y:S01]  /*3730*/  I2FP.F32.U32 R3, R3 ;  /* 0x0000000300037245 */ /* 0x000fe20000201000 */
[----:B-----5:R-:W-:Y:S02]  /*3740*/  HADD2.F32 R8, -RZ, R38.H1_H1 ;  /* 0x30000026ff087230 */ /* 0x020fe40000004100 */
        /* <DEDUP_REMOVED lines=10> */
.L_x_16458:
[----:B------:R-:W-:Y:S05]  /*37f0*/  BSYNC.RECONVERGENT B0 ;  /* 0x0000000000007941 */ /* 0x000fea0003800200 */
.L_x_16457:
        /* <DEDUP_REMOVED lines=22> */
.L_x_16468:
        /* <DEDUP_REMOVED lines=13> */
.L_x_16470:
[----:B------:R-:W-:Y:S05]  /*3a30*/  BSYNC.RECONVERGENT B2 ;  /* 0x0000000000027941 */ /* 0x000fea0003800200 */
.L_x_16469:
        /* <DEDUP_REMOVED lines=61> */
.L_x_16467:
[----:B------:R-:W-:Y:S05]  /*3e10*/  BSYNC.RECONVERGENT B1 ;  /* 0x0000000000017941 */ /* 0x000fea0003800200 */
.L_x_16466:
        /* <DEDUP_REMOVED lines=12> */
.L_x_16465:
[----:B------:R-:W-:Y:S05]  /*3ee0*/  BSYNC.RECONVERGENT B0 ;  /* 0x0000000000007941 */ /* 0x000fea0003800200 */
.L_x_16464:
        /* <DEDUP_REMOVED lines=22> */
.L_x_16475:
        /* <DEDUP_REMOVED lines=13> */
.L_x_16477:
[----:B------:R-:W-:Y:S05]  /*4120*/  BSYNC.RECONVERGENT B2 ;  /* 0x0000000000027941 */ /* 0x000fea0003800200 */
.L_x_16476:
        /* <DEDUP_REMOVED lines=60> */
[----:B------:R-:W-:-:S07]  /*44f0*/  MOV R160, R162 ;  /* 0x000000a200a07202 */ /* 0x000fce0000000f00 */
.L_x_16474:
[----:B------:R-:W-:Y:S05]  /*4500*/  BSYNC.RECONVERGENT B1 ;  /* 0x0000000000017941 */ /* 0x000fea0003800200 */
.L_x_16473:
        /* <DEDUP_REMOVED lines=12> */
.L_x_16472:
[----:B------:R-:W-:Y:S05]  /*45d0*/  BSYNC.RECONVERGENT B0 ;  /* 0x0000000000007941 */ /* 0x000fea0003800200 */
.L_x_16471:
[----:B------:R-:W-:Y:S02]  /*45e0*/  F2FP.F16.F32.PACK_AB R7, RZ, R10 ;  /* 0x0000000aff07723e */ /* 0x000fe400000000ff */
[----:B------:R-:W-:Y:S02]  /*45f0*/  PRMT R6, R6, 0x5410, R3 ;  /* 0x0000541006067816 */ /* 0x000fe40000000003 */
[----:B------:R-:W-:Y:S02]  /*4600*/  PRMT R5, R5, 0x5410, R0 ;  /* 0x0000541005057816 */ /* 0x000fe40000000000 */
[----:B------:R-:W-:Y:S02]  /*4610*/  PRMT R4, R4, 0x5410, R2 ;  /* 0x0000541004047816 */ /* 0x000fe40000000002 */
[----:B------:R-:W-:Y:S01]  /*4620*/  PRMT R7, R172, 0x5410, R7 ;  /* 0x00005410ac077816 */ /* 0x000fe20000000007 */
[----:B------:R-:W-:Y:S06]  /*4630*/  BRA `(.L_x_16478) ;  /* 0x00000034005c7947 */ /* 0x000fec0003800000 */
.L_x_16421:
        /* <DEDUP_REMOVED lines=21> */
.L_x_16483:
        /* <DEDUP_REMOVED lines=13> */
.L_x_16485:
[----:B------:R-:W-:Y:S05]  /*4860*/  BSYNC.RECONVERGENT B2 ;  /* 0x0000000000027941 */ /* 0x000fea0003800200 */
.L_x_16484:
        /* <DEDUP_REMOVED lines=60> */
.L_x_16482:
[----:B------:R-:W-:Y:S05]  /*4c30*/  BSYNC.RECONVERGENT B1 ;  /* 0x0000000000017941 */ /* 0x000fea0003800200 */
.L_x_16481:
        /* <DEDUP_REMOVED lines=11> */
.L_x_16480:
[----:B------:R-:W-:Y:S05]  /*4cf0*/  BSYNC.RECONVERGENT B0 ;  /* 0x0000000000007941 */ /* 0x000fea0003800200 */
.L_x_16479:
        /* <DEDUP_REMOVED lines=18> */
.L_x_16490:
        /* <DEDUP_REMOVED lines=13> */
.L_x_16492:
[----:B------:R-:W-:Y:S05]  /*4ef0*/  BSYNC.RECONVERGENT B2 ;  /* 0x0000000000027941 */ /* 0x000fea0003800200 */
.L_x_16491:
        /* <DEDUP_REMOVED lines=61> */
.L_x_16489:
[----:B------:R-:W-:Y:S05]  /*52d0*/  BSYNC.RECONVERGENT B1 ;  /* 0x0000000000017941 */ /* 0x000fea0003800200 */
.L_x_16488:
        /* <DEDUP_REMOVED lines=11> */
.L_x_16487:
[----:B------:R-:W-:Y:S05]  /*5390*/  BSYNC.RECONVERGENT B0 ;  /* 0x0000000000007941 */ /* 0x000fea0003800200 */
.L_x_16486:
        /* <DEDUP_REMOVED lines=18> */
.L_x_16497:
        /* <DEDUP_REMOVED lines=13> */
.L_x_16499:
[----:B------:R-:W-:Y:S05]  /*5590*/  BSYNC.RECONVERGENT B2 ;  /* 0x0000000000027941 */ /* 0x000fea0003800200 */
.L_x_16498:
        /* <DEDUP_REMOVED lines=61> */
.L_x_16496:
[----:B------:R-:W-:Y:S05]  /*5970*/  BSYNC.RECONVERGENT B1 ;  /* 0x0000000000017941 */ /* 0x000fea0003800200 */
.L_x_16495:
        /* <DEDUP_REMOVED lines=11> */
.L_x_16494:
[----:B------:R-:W-:Y:S05]  /*5a30*/  BSYNC.RECONVERGENT B0 ;  /* 0x0000000000007941 */ /* 0x000fea0003800200 */
.L_x_16493:
        /* <DEDUP_REMOVED lines=18> */
.L_x_16504:
        /* <DEDUP_REMOVED lines=13> */
.L_x_16506:
[----:B------:R-:W-:Y:S05]  /*5c30*/  BSYNC.RECONVERGENT B2 ;  /* 0x0000000000027941 */ /* 0x000fea0003800200 */
.L_x_16505:
        /* <DEDUP_REMOVED lines=61> */
.L_x_16503:
[----:B------:R-:W-:Y:S05]  /*6010*/  BSYNC.RECONVERGENT B1 ;  /* 0x0000000000017941 */ /* 0x000fea0003800200 */
.L_x_16502:
        /* <DEDUP_REMOVED lines=11> */
.L_x_16501:
[----:B------:R-:W-:Y:S05]  /*60d0*/  BSYNC.RECONVERGENT B0 ;  /* 0x0000000000007941 */ /* 0x000fea0003800200 */
.L_x_16500:
        /* <DEDUP_REMOVED lines=18> */
.L_x_16511:
        /* <DEDUP_REMOVED lines=13> */
.L_x_16513:
[----:B------:R-:W-:Y:S05]  /*62d0*/  BSYNC.RECONVERGENT B2 ;  /* 0x0000000000027941 */ /* 0x000fea0003800200 */
.L_x_16512:
        /* <DEDUP_REMOVED lines=61> */
.L_x_16510:
[----:B------:R-:W-:Y:S05]  /*66b0*/  BSYNC.RECONVERGENT B1 ;  /* 0x0000000000017941 */ /* 0x000fea0003800200 */
.L_x_16509:
        /* <DEDUP_REMOVED lines=11> */
.L_x_16508:
[----:B------:R-:W-:Y:S05]  /*6770*/  BSYNC.RECONVERGENT B0 ;  /* 0x0000000000007941 */ /* 0x000fea0003800200 */
.L_x_16507:
        /* <DEDUP_REMOVED lines=18> */
.L_x_16518:
        /* <DEDUP_REMOVED lines=13> */
.L_x_16520:
[----:B------:R-:W-:Y:S05]  /*6970*/  BSYNC.RECONVERGENT B2 ;  /* 0x0000000000027941 */ /* 0x000fea0003800200 */
.L_x_16519:
        /* <DEDUP_REMOVED lines=61> */
.L_x_16517:
[----:B------:R-:W-:Y:S05]  /*6d50*/  BSYNC.RECONVERGENT B1 ;  /* 0x0000000000017941 */ /* 0x000fea0003800200 */
.L_x_16516:
        /* <DEDUP_REMOVED lines=11> */
.L_x_16515:
[----:B------:R-:W-:Y:S05]  /*6e10*/  BSYNC.RECONVERGENT B0 ;  /* 0x0000000000007941 */ /* 0x000fea0003800200 */
.L_x_16514:
        /* <DEDUP_REMOVED lines=18> */
.L_x_16525:
        /* <DEDUP_REMOVED lines=13> */
.L_x_16527:
[----:B------:R-:W-:Y:S05]  /*7010*/  BSYNC.RECONVERGENT B2 ;  /* 0x0000000000027941 */ /* 0x000fea0003800200 */
.L_x_16526:
        /* <DEDUP_REMOVED lines=61> */
.L_x_16524:
[----:B------:R-:W-:Y:S05]  /*73f0*/  BSYNC.RECONVERGENT B1 ;  /* 0x0000000000017941 */ /* 0x000fea0003800200 */
.L_x_16523:
        /* <DEDUP_REMOVED lines=10> */
[----:B------:R-:W-:-:S07]  /*74a0*/  FMUL.FTZ R12, R12, R161 ;  /* 0x000000a10c0c7220 */ /* 0x000fce0000410000 */
.L_x_16522:
[----:B------:R-:W-:Y:S05]  /*74b0*/  BSYNC.RECONVERGENT B0 ;  /* 0x0000000000007941 */ /* 0x000fea0003800200 */
.L_x_16521:
        /* <DEDUP_REMOVED lines=18> */
.L_x_16532:
        /* <DEDUP_REMOVED lines=13> */
.L_x_16534:
[----:B------:R-:W-:Y:S05]  /*76b0*/  BSYNC.RECONVERGENT B2 ;  /* 0x0000000000027941 */ /* 0x000fea0003800200 */
.L_x_16533:
        /* <DEDUP_REMOVED lines=61> */
.L_x_16531:
[----:B------:R-:W-:Y:S05]  /*7a90*/  BSYNC.RECONVERGENT B1 ;  /* 0x0000000000017941 */ /* 0x000fea0003800200 */
.L_x_16530:
        /* <DEDUP_REMOVED lines=11> */
.L_x_16529:
[----:B------:R-:W-:Y:S05]  /*7b50*/  BSYNC.RECONVERGENT B0 ;  /* 0x0000000000007941 */ /* 0x000fea0003800200 */
.L_x_16528:
[----:B------:R-:W-:Y:S02]  /*7b60*/  F2FP.F16.F32.PACK_AB R7, RZ, R10 ;  /* 0x0000000aff07723e */ /* 0x000fe400000000ff */
[----:B------:R-:W-:Y:S02]  /*7b70*/  PRMT R6, R6, 0x5410, R3 ;  /* 0x0000541006067816 */ /* 0x000fe40000000003 */
[----:B------:R-:W-:Y:S02]  /*7b80*/  PRMT R5, R5, 0x5410, R0 ;  /* 0x0000541005057816 */ /* 0x000fe40000000000 */
[----:B------:R-:W-:Y:S02]  /*7b90*/  PRMT R4, R4, 0x5410, R2 ;  /* 0x0000541004047816 */ /* 0x000fe40000000002 */
[----:B------:R-:W-:-:S07]  /*7ba0*/  PRMT R7, R169, 0x5410, R7 ;  /* 0x00005410a9077816 */ /* 0x000fce0000000007 */
.L_x_16478:
[----:B------:R-:W0:Y:S01]  /*7bb0*/  LDC.64 R236, c[0x0][0x3a8] ;  /* 0x0000ea00ffec7b82 */ /* 0x000e220000000a00 */
[----:B------:R-:W-:Y:S01]  /*7bc0*/  @P0 IADD3 R173, PT, PT, R227, 0x20, RZ ;  /* 0x00000020e3ad0810 */ /* 0x000fe20007ffe0ff */
[----:B------:R-:W-:Y:S01]  /*7bd0*/  @P1 VIADD R169, R229, 0x20 ;  /* 0x00000020e5a91836 */ /* 0x000fe20000000000 */
[----:B------:R-:W-:Y:S05]  /*7be0*/  BSSY.RECONVERGENT B0, `(.L_x_16535) ;  /* 0x000001c000007945 */ /* 0x000fea0003800200 */
[----:B------:R-:W1:Y:S08]  /*7bf0*/  @P1 LDC.64 R162, c[0x0][0x390] ;  /* 0x0000e400ffa21b82 */ /* 0x000e700000000a00 */
[----:B------:R-:W2:Y:S01]  /*7c00*/  @P0 LDC.64 R170, c[0x0][0x3a0] ;  /* 0x0000e800ffaa0b82 */ /* 0x000ea20000000a00 */
[----:B0-----:R-:W-:-:S05]  /*7c10*/  IMAD.WIDE.U32 R2, R227, 0x10, R236 ;  /* 0x00000010e3027825 */ /* 0x001fca00078e00ec */
[----:B------:R0:W-:Y:S01]  /*7c20*/  STG.E.128 desc[UR6][R2.64], R4 ;  /* 0x0000000402007986 */ /* 0x0001e2000c101d06 */
[----:B-1----:R-:W-:-:S04]  /*7c30*/  @P1 IMAD.WIDE.U32 R162, R169, 0x10, R162 ;  /* 0x00000010a9a21825 */ /* 0x002fc800078e00a2 */
[----:B--2---:R-:W-:Y:S01]  /*7c40*/  @P0 IMAD.WIDE.U32 R170, R173, 0x10, R170 ;  /* 0x00000010adaa0825 */ /* 0x004fe200078e00aa */
        /* <DEDUP_REMOVED lines=21> */
.L_x_16536:
[----:B------:R-:W-:Y:S05]  /*7da0*/  BSYNC.RECONVERGENT B0 ;  /* 0x0000000000007941 */ /* 0x000fea0003800200 */
.L_x_16535:
[----:B-----5:R2:W5:Y:S04]  /*7db0*/  @P1 LDG.E.128 R36, desc[UR6][R162.64] ;  /* 0x00000006a2241981 */ /* 0x020568000c1e1d00 */
[----:B------:R2:W5:Y:S01]  /*7dc0*/  @P0 LDG.E.128 R32, desc[UR6][R170.64] ;  /* 0x00000006aa200981 */ /* 0x000562000c1e1d00 */
[----:B------:R-:W-:Y:S05]  /*7dd0*/  @!P0 BRA `(.L_x_16537) ;  /* 0x0000003400f88947 */ /* 0x000fea0003800000 */
[----:B------:R-:W-:Y:S01]  /*7de0*/  ISETP.GT.AND P2, PT, R228, RZ, PT ;  /* 0x000000ffe400720c */ /* 0x000fe20003f44270 */
[----:B------:R-:W-:-:S12]  /*7df0*/  BSSY.RECONVERGENT B0, `(.L_x_16538) ;  /* 0x000006d000007945 */ /* 0x000fd80003800200 */
[----:B-----5:R-:W-:Y:S01]  /*7e00*/  @!P2 HADD2.F32 R8, -RZ, R32.H0_H0 ;  /* 0x20000020ff08a230 */ /* 0x020fe20000004100 */
[----:B------:R-:W-:Y:S01]  /*7e10*/  @!P2 MOV R0, R160 ;  /* 0x000000a00000a202 */ /* 0x000fe20000000f00 */
[----:B01----:R-:W-:Y:S01]  /*7e20*/  @!P2 IMAD.MOV.U32 R2, RZ, RZ, R161 ;  /* 0x000000ffff02a224 */ /* 0x003fe200078e00a1 */
        /* <DEDUP_REMOVED lines=17> */
.L_x_16542:
        /* <DEDUP_REMOVED lines=13> */
.L_x_16544:
[----:B------:R-:W-:Y:S05]  /*8010*/  BSYNC.RECONVERGENT B2 ;  /* 0x0000000000027941 */ /* 0x000fea0003800200 */
.L_x_16543:
[----:B------:R-:W-:Y:S01]  /*8020*/  IMAD.WIDE.U32 R4, R167, -0x326172a9, RZ ;  /* 0xcd9e8d57a7047825 */ /* 0x000fe200078e00ff */
[----:B--2---:R-:W-:Y:S01]  /*8030*/  LOP3.LUT R162, R29, UR5, R3, 0x96, !PT ;  /* 0x000000051da27c12 */ /* 0x004fe2000f8e9603 */
        /* <DEDUP_REMOVED lines=59> */
.L_x_16541:
[----:B------:R-:W-:Y:S05]  /*83f0*/  BSYNC.RECONVERGENT B1 ;  /* 0x0000000000017941 */ /* 0x000fea0003800200 */
.L_x_16540:
        /* <DEDUP_REMOVED lines=12> */
.L_x_16539:
[----:B------:R-:W-:Y:S05]  /*84c0*/  BSYNC.RECONVERGENT B0 ;  /* 0x0000000000007941 */ /* 0x000fea0003800200 */
.L_x_16538:
        /* <DEDUP_REMOVED lines=22> */
.L_x_16549:
        /* <DEDUP_REMOVED lines=13> */
.L_x_16551:
[----:B------:R-:W-:Y:S05]  /*8700*/  BSYNC.RECONVERGENT B2 ;  /* 0x0000000000027941 */ /* 0x000fea0003800200 */
.L_x_16550:
        /* <DEDUP_REMOVED lines=61> */
.L_x_16548:
[----:B------:R-:W-:Y:S05]  /*8ae0*/  BSYNC.RECONVERGENT B1 ;  /* 0x0000000000017941 */ /* 0x000fea0003800200 */
.L_x_16547:
        /* <DEDUP_REMOVED lines=12> */
.L_x_16546:
[----:B------:R-:W-:Y:S05]  /*8bb0*/  BSYNC.RECONVERGENT B0 ;  /* 0x0000000000007941 */ /* 0x000fea0003800200 */
.L_x_16545:
[----:B------:R-:W-:Y:S01]  /*8bc0*/  BSSY.RECONVERGENT B0, `(.L_x_16552) ;  /* 0x000006e000007945 */ /* 0x000fe20003800200 */
[----:B--2---:R-:W-:Y:S01]  /*8bd0*/  F2FP.F16.F32.PACK_AB R163, RZ, R7 ;  /* 0x00000007ffa3723e */ /* 0x004fe200000000ff */
        /* <DEDUP_REMOVED lines=20> */
.L_x_16556:
        /* <DEDUP_REMOVED lines=13> */
.L_x_16558:
[----:B------:R-:W-:Y:S05]  /*8df0*/  BSYNC.RECONVERGENT B2 ;  /* 0x0000000000027941 */ /* 0x000fea0003800200 */
.L_x_16557:
        /* <DEDUP_REMOVED lines=61> */
.L_x_16555:
[----:B------:R-:W-:Y:S05]  /*91d0*/  BSYNC.RECONVERGENT B1 ;  /* 0x0000000000017941 */ /* 0x000fea0003800200 */
.L_x_16554:
        /* <DEDUP_REMOVED lines=12> */
.L_x_16553:
[----:B------:R-:W-:Y:S05]  /*92a0*/  BSYNC.RECONVERGENT B0 ;  /* 0x0000000000007941 */ /* 0x000fea0003800200 */
.L_x_16552:
        /* <DEDUP_REMOVED lines=22> */
.L_x_16563:
        /* <DEDUP_REMOVED lines=13> */
.L_x_16565:
[----:B------:R-:W-:Y:S05]  /*94e0*/  BSYNC.RECONVERGENT B2 ;  /* 0x0000000000027941 */ /* 0x000fea0003800200 */
.L_x_16564:
        /* <DEDUP_REMOVED lines=61> */
.L_x_16562:
[----:B------:R-:W-:Y:S05]  /*98c0*/  BSYNC.RECONVERGENT B1 ;  /* 0x0000000000017941 */ /* 0x000fea0003800200 */
.L_x_16561:
        /* <DEDUP_REMOVED lines=12> */
.L_x_16560:
[----:B------:R-:W-:Y:S05]  /*9990*/  BSYNC.RECONVERGENT B0 ;  /* 0x0000000000007941 */ /* 0x000fea0003800200 */
.L_x_16559:
        /* <DEDUP_REMOVED lines=22> */
.L_x_16570:
        /* <DEDUP_REMOVED lines=13> */
.L_x_16572:
[----:B------:R-:W-:Y:S05]  /*9bd0*/  BSYNC.RECONVERGENT B2 ;  /* 0x0000000000027941 */ /* 0x000fea0003800200 */
.L_x_16571:
        /* <DEDUP_REMOVED lines=61> */
.L_x_16569:
[----:B------:R-:W-:Y:S05]  /*9fb0*/  BSYNC.RECONVERGENT B1 ;  /* 0x0000000000017941 */ /* 0x000fea0003800200 */
.L_x_16568:
        /* <DEDUP_REMOVED lines=12> */
.L_x_16567:
[----:B------:R-:W-:Y:S05]  /*a080*/  BSYNC.RECONVERGENT B0 ;  /* 0x0000000000007941 */ /* 0x000fea0003800200 */
.L_x_16566:
        /* <DEDUP_REMOVED lines=22> */
.L_x_16577:
        /* <DEDUP_REMOVED lines=13> */
.L_x_16579:
[----:B------:R-:W-:Y:S05]  /*a2c0*/  BSYNC.RECONVERGENT B2 ;  /* 0x0000000000027941 */ /* 0x000fea0003800200 */
.L_x_16578:
        /* <DEDUP_REMOVED lines=60> */
[----:B------:R-:W-:-:S07]  /*a690*/  LOP3.LUT R164, R2, UR16, R173, 0x96, !PT ;  /* 0x0000001002a47c12 */ /* 0x000fce000f8e96ad */
.L_x_16576:
[----:B------:R-:W-:Y:S05]  /*a6a0*/  BSYNC.RECONVERGENT B1 ;  /* 0x0000000000017941 */ /* 0x000fea0003800200 */
.L_x_16575:
        /* <DEDUP_REMOVED lines=12> */
.L_x_16574:
[----:B------:R-:W-:Y:S05]  /*a770*/  BSYNC.RECONVERGENT B0 ;  /* 0x0000000000007941 */ /* 0x000fea0003800200 */
.L_x_16573:
        /* <DEDUP_REMOVED lines=22> */
.L_x_16584:
        /* <DEDUP_REMOVED lines=13> */
.L_x_16586:
[----:B------:R-:W-:Y:S05]  /*a9b0*/  BSYNC.RECONVERGENT B2 ;  /* 0x0000000000027941 */ /* 0x000fea0003800200 */
.L_x_16585:
        /* <DEDUP_REMOVED lines=61> */
.L_x_16583:
[----:B------:R-:W-:Y:S05]  /*ad90*/  BSYNC.RECONVERGENT B1 ;  /* 0x0000000000017941 */ /* 0x000fea0003800200 */
.L_x_16582:
[----:B------:R-:W-:Y:S01]  /*ada0*/  HFMA2 R11, -RZ, RZ, 0.1171875, 0 ;  /* 0x2f800000ff0b7431 */ /* 0x000fe200000001ff */
[----:B------:R-:W-:Y:S01]  /*adb0*/  I2FP.F32.U32 R0, R0 ;  /* 0x0000000000007245 */ /* 0x000fe20000201000 */
[----:B------:R-:W-:Y:S02]  /*adc0*/  HADD2.F32 R2, -RZ, R39.H0_H0 ;  /* 0x20000027ff027230 */ /* 0x000fe40000004100 */
[----:B------:R-:W-:Y:S02]  /*add0*/  HADD2.F32 R171, -RZ, R75.H0_H0 ;  /* 0x2000004bffab7230 */ /* 0x000fe40000004100 */
[----:B------:R-:W-:Y:S02]  /*ade0*/  HADD2.F32 R173, -RZ, R35.H0_H0 ;  /* 0x20000023ffad7230 */ /* 0x000fe40000004100 */
[----:B------:R-:W-:Y:S01]  /*adf0*/  FMUL.FTZ R2, R2, UR9 ;  /* 0x0000000902027c20 */ /* 0x000fe20008410000 */
[----:B------:R-:W-:-:S03]  /*ae00*/  FFMA.FTZ R0, R0, R11, 1.1641532182693481445e-10 ;  /* 0x2f00000000007423 */ /* 0x000fc6000001000b */
[----:B------:R-:W-:Y:S02]  /*ae10*/  FMUL.FTZ R2, R2, UR8 ;  /* 0x0000000802027c20 */ /* 0x000fe40008410000 */
[----:B------:R-:W-:-:S04]  /*ae20*/  FSETP.GTU.FTZ.AND P3, PT, R0, UR12, PT ;  /* 0x0000000c00007c0b */ /* 0x000fc8000bf7c000 */
[----:B------:R-:W-:Y:S02]  /*ae30*/  FSEL R2, R2, RZ, !P3 ;  /* 0x000000ff02027208 */ /* 0x000fe40005800000 */
[----:B------:R-:W-:-:S03]  /*ae40*/  SEL R11, RZ, 0x1, P3 ;  /* 0x00000001ff0b7807 */ /* 0x000fc60001800000 */
[----:B------:R-:W-:-:S07]  /*ae50*/  FFMA.FTZ R2, R2, R171, R173 ;  /* 0x000000ab02027223 */ /* 0x000fce00000100ad */
.L_x_16581:
[----:B------:R-:W-:Y:S05]  /*ae60*/  BSYNC.RECONVERGENT B0 ;  /* 0x0000000000007941 */ /* 0x000fea0003800200 */
.L_x_16580:
        /* <DEDUP_REMOVED lines=22> */
.L_x_16591:
        /* <DEDUP_REMOVED lines=13> */
.L_x_16593:
[----:B------:R-:W-:Y:S05]  /*b0a0*/  BSYNC.RECONVERGENT B2 ;  /* 0x0000000000027941 */ /* 0x000fea0003800200 */
.L_x_16592:
        /* <DEDUP_REMOVED lines=61> */
.L_x_16590:
[----:B------:R-:W-:Y:S05]  /*b480*/  BSYNC.RECONVERGENT B1 ;  /* 0x0000000000017941 */ /* 0x000fea0003800200 */
.L_x_16589:
        /* <DEDUP_REMOVED lines=12> */
.L_x_16588:
[----:B------:R-:W-:Y:S05]  /*b550*/  BSYNC.RECONVERGENT B0 ;  /* 0x0000000000007941 */ /* 0x000fea0003800200 */
.L_x_16587:
[----:B------:R-:W-:Y:S02]  /*b560*/  F2FP.F16.F32.PACK_AB R174, RZ, R0 ;  /* 0x00000000ffae723e */ /* 0x000fe400000000ff */
[----:B------:R-:W-:Y:S02]  /*b570*/  PRMT R160, R160, 0x5410, R163 ;  /* 0x00005410a0a07816 */ /* 0x000fe400000000a3 */
[----:B------:R-:W-:Y:S02]  /*b580*/  PRMT R162, R162, 0x5410, R170 ;  /* 0x00005410a2a27816 */ /* 0x000fe400000000aa */
[----:B------:R-:W-:Y:S02]  /*b590*/  PRMT R161, R161, 0x5410, R169 ;  /* 0x00005410a1a17816 */ /* 0x000fe400000000a9 */
[----:B------:R-:W-:Y:S01]  /*b5a0*/  PRMT R163, R171, 0x5410, R174 ;  /* 0x00005410aba37816 */ /* 0x000fe200000000ae */
[----:B------:R-:W-:Y:S06]  /*b5b0*/  BRA `(.L_x_16594) ;  /* 0x00000034005c7947 */ /* 0x000fec0003800000 */
.L_x_16537:
        /* <DEDUP_REMOVED lines=8> */
[----:B01----:R-:W-:Y:S01]  /*b640*/  MOV R2, R30 ;  /* 0x0000001e00027202 */ /* 0x003fe20000000f00 */
        /* <DEDUP_REMOVED lines=12> */
.L_x_16599:
        /* <DEDUP_REMOVED lines=13> */
.L_x_16601:
[----:B------:R-:W-:Y:S05]  /*b7e0*/  BSYNC.RECONVERGENT B2 ;  /* 0x0000000000027941 */ /* 0x000fea0003800200 */
.L_x_16600:
        /* <DEDUP_REMOVED lines=60> */
.L_x_16598:
[----:B------:R-:W-:Y:S05]  /*bbb0*/  BSYNC.RECONVERGENT B1 ;  /* 0x0000000000017941 */ /* 0x000fea0003800200 */
.L_x_16597:
        /* <DEDUP_REMOVED lines=11> */
.L_x_16596:
[----:B------:R-:W-:Y:S05]  /*bc70*/  BSYNC.RECONVERGENT B0 ;  /* 0x0000000000007941 */ /* 0x000fea0003800200 */
.L_x_16595:
[----:B------:R-:W-:Y:S01]  /*bc80*/  BSSY.RECONVERGENT B0, `(.L_x_16602) ;  /* 0x0000069000007945 */ /* 0x000fe20003800200 */
[----:B------:R-:W-:Y:S01]  /*bc90*/  F2FP.F16.F32.PACK_AB R160, RZ, R8 ;  /* 0x00000008ffa0723e */ /* 0x000fe200000000ff */
[----:B0-----:R-:W-:Y:S01]  /*bca0*/  IMAD.MOV.U32 R7, RZ, RZ, RZ ;  /* 0x000000ffff077224 */ /* 0x001fe200078e00ff */
        /* <DEDUP_REMOVED lines=15> */
.L_x_16606:
        /* <DEDUP_REMOVED lines=13> */
.L_x_16608:
[----:B------:R-:W-:Y:S05]  /*be70*/  BSYNC.RECONVERGENT B2 ;  /* 0x0000000000027941 */ /* 0x000fea0003800200 */
.L_x_16607:
        /* <DEDUP_REMOVED lines=61> */
.L_x_16605:
[----:B------:R-:W-:Y:S05]  /*c250*/  BSYNC.RECONVERGENT B1 ;  /* 0x0000000000017941 */ /* 0x000fea0003800200 */
.L_x_16604:
        /* <DEDUP_REMOVED lines=11> */
.L_x_16603:
[----:B------:R-:W-:Y:S05]  /*c310*/  BSYNC.RECONVERGENT B0 ;  /* 0x0000000000007941 */ /* 0x000fea0003800200 */
.L_x_16602:
[----:B------:R-:W-:Y:S01]  /*c320*/  BSSY.RECONVERGENT B0, `(.L_x_16609) ;  /* 0x0000069000007945 */ /* 0x000fe20003800200 */
[----:B--2---:R-:W-:Y:S01]  /*c330*/  F2FP.F16.F32.PACK_AB R163, RZ, R7 ;  /* 0x00000007ffa3723e */ /* 0x004fe200000000ff */
        /* <DEDUP_REMOVED lines=16> */
.L_x_16613:
        /* <DEDUP_REMOVED lines=13> */
.L_x_16615:
[----:B------:R-:W-:Y:S05]  /*c510*/  BSYNC.RECONVERGENT B2 ;  /* 0x0000000000027941 */ /* 0x000fea0003800200 */
.L_x_16614:
        /* <DEDUP_REMOVED lines=61> */
.L_x_16612:
[----:B------:R-:W-:Y:S05]  /*c8f0*/  BSYNC.RECONVERGENT B1 ;  /* 0x0000000000017941 */ /* 0x000fea0003800200 */
.L_x_16611:
        /* <DEDUP_REMOVED lines=11> */
.L_x_16610:
[----:B------:R-:W-:Y:S05]  /*c9b0*/  BSYNC.RECONVERGENT B0 ;  /* 0x0000000000007941 */ /* 0x000fea0003800200 */
.L_x_16609:
        /* <DEDUP_REMOVED lines=18> */
.L_x_16620:
        /* <DEDUP_REMOVED lines=13> */
.L_x_16622:
[----:B------:R-:W-:Y:S05]  /*cbb0*/  BSYNC.RECONVERGENT B2 ;  /* 0x0000000000027941 */ /* 0x000fea0003800200 */
.L_x_16621:
        /* <DEDUP_REMOVED lines=61> */
.L_x_16619:
[----:B------:R-:W-:Y:S05]  /*cf90*/  BSYNC.RECONVERGENT B1 ;  /* 0x0000000000017941 */ /* 0x000fea0003800200 */
.L_x_16618:
        /* <DEDUP_REMOVED lines=11> */
.L_x_16617:
[----:B------:R-:W-:Y:S05]  /*d050*/  BSYNC.RECONVERGENT B0 ;  /* 0x0000000000007941 */ /* 0x000fea0003800200 */
.L_x_16616:
        /* <DEDUP_REMOVED lines=18> */
.L_x_16627:
        /* <DEDUP_REMOVED lines=13> */
.L_x_16629:
[----:B------:R-:W-:Y:S05]  /*d250*/  BSYNC.RECONVERGENT B2 ;  /* 0x0000000000027941 */ /* 0x000fea0003800200 */
.L_x_16628:
        /* <DEDUP_REMOVED lines=61> */
.L_x_16626:
[----:B------:R-:W-:Y:S05]  /*d630*/  BSYNC.RECONVERGENT B1 ;  /* 0x0000000000017941 */ /* 0x000fea0003800200 */
.L_x_16625:
        /* <DEDUP_REMOVED lines=11> */
.L_x_16624:
[----:B------:R-:W-:Y:S05]  /*d6f0*/  BSYNC.RECONVERGENT B0 ;  /* 0x0000000000007941 */ /* 0x000fea0003800200 */
.L_x_16623:
        /* <DEDUP_REMOVED lines=18> */
.L_x_16634:
        /* <DEDUP_REMOVED lines=13> */
.L_x_16636:
[----:B------:R-:W-:Y:S05]  /*d8f0*/  BSYNC.RECONVERGENT B2 ;  /* 0x0000000000027941 */ /* 0x000fea0003800200 */
.L_x_16635:
        /* <DEDUP_REMOVED lines=61> */
.L_x_16633:
[----:B------:R-:W-:Y:S05]  /*dcd0*/  BSYNC.RECONVERGENT B1 ;  /* 0x0000000000017941 */ /* 0x000fea0003800200 */
.L_x_16632:
        /* <DEDUP_REMOVED lines=11> */
.L_x_16631:
[----:B------:R-:W-:Y:S05]  /*dd90*/  BSYNC.RECONVERGENT B0 ;  /* 0x0000000000007941 */ /* 0x000fea0003800200 */
.L_x_16630:
        /* <DEDUP_REMOVED lines=18> */
.L_x_16641:
        /* <DEDUP_REMOVED lines=13> */
.L_x_16643:
[----:B------:R-:W-:Y:S05]  /*df90*/  BSYNC.RECONVERGENT B2 ;  /* 0x0000000000027941 */ /* 0x000fea0003800200 */
.L_x_16642:
        /* <DEDUP_REMOVED lines=61> */
.L_x_16640:
[----:B------:R-:W-:Y:S05]  /*e370*/  BSYNC.RECONVERGENT B1 ;  /* 0x0000000000017941 */ /* 0x000fea0003800200 */
.L_x_16639:
        /* <DEDUP_REMOVED lines=11> */
.L_x_16638:
[----:B------:R-:W-:Y:S05]  /*e430*/  BSYNC.RECONVERGENT B0 ;  /* 0x0000000000007941 */ /* 0x000fea0003800200 */
.L_x_16637:
        /* <DEDUP_REMOVED lines=18> */
.L_x_16648:
        /* <DEDUP_REMOVED lines=13> */
.L_x_16650:
[----:B------:R-:W-:Y:S05]  /*e630*/  BSYNC.RECONVERGENT B2 ;  /* 0x0000000000027941 */ /* 0x000fea0003800200 */
.L_x_16649:
        /* <DEDUP_REMOVED lines=61> */
.L_x_16647:
[----:B------:R-:W-:Y:S05]  /*ea10*/  BSYNC.RECONVERGENT B1 ;  /* 0x0000000000017941 */ /* 0x000fea0003800200 */
.L_x_16646:
        /* <DEDUP_REMOVED lines=10> */
[----:B------:R-:W-:-:S07]  /*eac0*/  FMUL.FTZ R0, R175, R0 ;  /* 0x00000000af007220 */ /* 0x000fce0000410000 */
.L_x_16645:
[----:B------:R-:W-:Y:S05]  /*ead0*/  BSYNC.RECONVERGENT B0 ;  /* 0x0000000000007941 */ /* 0x000fea0003800200 */
.L_x_16644:
[----:B------:R-:W-:Y:S02]  /*eae0*/  F2FP.F16.F32.PACK_AB R174, RZ, R0 ;  /* 0x00000000ffae723e */ /* 0x000fe400000000ff */
[----:B------:R-:W-:Y:S02]  /*eaf0*/  PRMT R160, R160, 0x5410, R163 ;  /* 0x00005410a0a07816 */ /* 0x000fe400000000a3 */
[----:B------:R-:W-:Y:S02]  /*eb00*/  PRMT R162, R162, 0x5410, R170 ;  /* 0x00005410a2a27816 */ /* 0x000fe400000000aa */
[----:B------:R-:W-:Y:S02]  /*eb10*/  PRMT R161, R161, 0x5410, R169 ;  /* 0x00005410a1a17816 */ /* 0x000fe400000000a9 */
[----:B------:R-:W-:-:S07]  /*eb20*/  PRMT R163, R171, 0x5410, R174 ;  /* 0x00005410aba37816 */ /* 0x000fce00000000ae */
.L_x_16594:
[----:B------:R-:W-:Y:S01]  /*eb30*/  VIADD R177, R227, 0x20 ;  /* 0x00000020e3b17836 */ /* 0x000fe20000000000 */
[----:B------:R-:W0:Y:S01]  /*eb40*/  @P1 LDC.64 R170, c[0x0][0x390] ;  /* 0x0000e400ffaa1b82 */ /* 0x000e220000000a00 */
[----:B------:R-:W-:Y:S01]  /*eb50*/  @P1 IADD3 R169, PT, PT, R229, 0x40, RZ ;  /* 0x00000040e5a91810 */ /* 0x000fe20007ffe0ff */
[----:B------:R-:W-:Y:S01]  /*eb60*/  @P0 VIADD R179, R227, 0x40 ;  /* 0x00000040e3b30836 */ /* 0x000fe20000000000 */
[----:B------:R-:W-:Y:S01]  /*eb70*/  BSSY.RECONVERGENT B0, `(.L_x_16651) ;  /* 0x000001c000007945 */ /* 0x000fe20003800200 */
[----:B------:R-:W-:-:S04]  /*eb80*/  IMAD.WIDE.U32 R176, R177, 0x10, R236 ;  /* 0x00000010b1b07825 */ /* 0x000fc800078e00ec */
[----:B------:R-:W1:Y:S01]  /*eb90*/  @P0 LDC.64 R174, c[0x0][0x3a0] ;  /* 0x0000e800ffae0b82 */ /* 0x000e620000000a00 */
[----:B------:R2:W-:Y:S01]  /*eba0*/  STG.E.128 desc[UR6][R176.64], R160 ;  /* 0x000000a0b0007986 */ /* 0x0005e2000c101d06 */
[----:B0-----:R-:W-:-:S04]  /*ebb0*/  @P1 IMAD.WIDE.U32 R170, R169, 0x10, R170 ;  /* 0x00000010a9aa1825 */ /* 0x001fc800078e00aa */
[----:B-1----:R-:W-:Y:S01]  /*ebc0*/  @P0 IMAD.WIDE.U32 R174, R179, 0x10, R174 ;  /* 0x00000010b3ae0825 */ /* 0x002fe200078e00ae */
[----:B--2---:R-:W-:Y:S06]  /*ebd0*/  @!P1 BRA `(.L_x_16652) ;  /* 0x0000000000549947 */ /* 0x004fec0003800000 */
        /* <DEDUP_REMOVED lines=21> */
.L_x_16652:
[----:B------:R-:W-:Y:S05]  /*ed30*/  BSYNC.RECONVERGENT B0 ;  /* 0x0000000000007941 */ /* 0x000fea0003800200 */
.L_x_16651:
[----:B-----5:R1:W5:Y:S04]  /*ed40*/  @P1 LDG.E.128 R36, desc[UR6][R170.64] ;  /* 0x00000006aa241981 */ /* 0x020368000c1e1d00 */
        /* <DEDUP_REMOVED lines=24> */
.L_x_16658:
        /* <DEDUP_REMOVED lines=13> */
.L_x_16660:
[----:B------:R-:W-:Y:S05]  /*efa0*/  BSYNC.RECONVERGENT B2 ;  /* 0x0000000000027941 */ /* 0x000fea0003800200 */
.L_x_16659:
[----:B------:R-:W-:Y:S01]  /*efb0*/  IMAD.WIDE.U32 R162, R167, -0x326172a9, RZ ;  /* 0xcd9e8d57a7a27825 */ /* 0x000fe200078e00ff */
[----:B-1----:R-:W-:Y:S01]  /*efc0*/  LOP3.LUT R174, R29, UR5, R161, 0x96, !PT ;  /* 0x000000051dae7c12 */ /* 0x002fe2000f8e96a1 */
        /* <DEDUP_REMOVED lines=59> */
.L_x_16657:
[----:B------:R-:W-:Y:S05]  /*f380*/  BSYNC.RECONVERGENT B1 ;  /* 0x0000000000017941 */ /* 0x000fea0003800200 */
.L_x_16656:
[----:B------:R-:W-:Y:S01]  /*f390*/  HFMA2 R160, -RZ, RZ, 0.1171875, 0 ;  /* 0x2f800000ffa07431 */ /* 0x000fe200000001ff */
[----:B------:R-:W-:Y:S01]  /*f3a0*/  I2FP.F32.U32 R23, R23 ;  /* 0x0000001700177245 */ /* 0x000fe20000201000 */
        /* <DEDUP_REMOVED lines=10> */
.L_x_16655:
[----:B------:R-:W-:Y:S05]  /*f450*/  BSYNC.RECONVERGENT B0 ;  /* 0x0000000000007941 */ /* 0x000fea0003800200 */
.L_x_16654:
[----:B------:R-:W-:Y:S01]  /*f460*/  BSSY.RECONVERGENT B0, `(.L_x_16661) ;  /* 0x000006e000007945 */ /* 0x000fe20003800200 */
[----:B------:R-:W-:Y:S01]  /*f470*/  F2FP.F16.F32.PACK_AB R160, RZ, R169 ;  /* 0x000000a9ffa0723e */ /* 0x000fe200000000ff */
[----:B-1----:R-:W-:Y:S01]  /*f480*/  @!P2 HADD2.F32 R170, -RZ, R32.H1_H1 ;  /* 0x30000020ffaaa230 */ /* 0x002fe20000004100 */
        /* <DEDUP_REMOVED lines=19> */
.L_x_16665:
        /* <DEDUP_REMOVED lines=13> */
.L_x_16667:
[----:B------:R-:W-:Y:S05]  /*f690*/  BSYNC.RECONVERGENT B2 ;  /* 0x0000000000027941 */ /* 0x000fea0003800200 */
.L_x_16666:
        /* <DEDUP_REMOVED lines=61> */
.L_x_16664:
[----:B------:R-:W-:Y:S05]  /*fa70*/  BSYNC.RECONVERGENT B1 ;  /* 0x0000000000017941 */ /* 0x000fea0003800200 */
.L_x_16663:
[----:B------:R-:W-:Y:S01]  /*fa80*/  I2FP.F32.U32 R21, R21 ;  /* 0x0000001500157245 */ /* 0x000fe20000201000 */
[----:B------:R-:W-:Y:S02]  /*fa90*/  HADD2.F32 R161, -RZ, R36.H1_H1 ;  /* 0x30000024ffa17230 */ /* 0x000fe40000004100 */
[----:B------:R-:W-:Y:S02]  /*faa0*/  IMAD.MOV.U32 R162, RZ, RZ, 0x2f800000 ;  /* 0x2f800000ffa27424 */ /* 0x000fe400078e00ff */
[----:B------:R-:W-:Y:S02]  /*fab0*/  HADD2.F32 R163, -RZ, R32.H1_H1 ;  /* 0x30000020ffa37230 */ /* 0x000fe40000004100 */
        /* <DEDUP_REMOVED lines=8> */
.L_x_16662:
[----:B------:R-:W-:Y:S05]  /*fb40*/  BSYNC.RECONVERGENT B0 ;  /* 0x0000000000007941 */ /* 0x000fea0003800200 */
.L_x_16661:
        /* <DEDUP_REMOVED lines=22> */
.L_x_16672:
        /* <DEDUP_REMOVED lines=13> */
.L_x_16674:
[----:B------:R-:W-:Y:S05]  /*fd80*/  BSYNC.RECONVERGENT B2 ;  /* 0x0000000000027941 */ /* 0x000fea0003800200 */
.L_x_16673:
        /* <DEDUP_REMOVED lines=61> */
.L_x_16671:
[----:B------:R-:W-:Y:S05]  /*10160*/  BSYNC.RECONVERGENT B1 ;  /* 0x0000000000017941 */ /* 0x000fea0003800200 */
.L_x_16670:
        /* <DEDUP_REMOVED lines=12> */
.L_x_16669:
[----:B------:R-:W-:Y:S05]  /*10230*/  BSYNC.RECONVERGENT B0 ;  /* 0x0000000000007941 */ /* 0x000fea0003800200 */
.L_x_16668:
        /* <DEDUP_REMOVED lines=22> */
.L_x_16679:
        /* <DEDUP_REMOVED lines=13> */
.L_x_16681:
[----:B------:R-:W-:Y:S05]  /*10470*/  BSYNC.RECONVERGENT B2 ;  /* 0x0000000000027941 */ /* 0x000fea0003800200 */
.L_x_16680:
        /* <DEDUP_REMOVED lines=61> */
.L_x_16678:
[----:B------:R-:W-:Y:S05]  /*10850*/  BSYNC.RECONVERGENT B1 ;  /* 0x0000000000017941 */ /* 0x000fea0003800200 */
.L_x_16677:
        /* <DEDUP_REMOVED lines=12> */
.L_x_16676:
[----:B------:R-:W-:Y:S05]  /*10920*/  BSYNC.RECONVERGENT B0 ;  /* 0x0000000000007941 */ /* 0x000fea0003800200 */
.L_x_16675:
        /* <DEDUP_REMOVED lines=22> */
.L_x_16686:
        /* <DEDUP_REMOVED lines=13> */
.L_x_16688:
[----:B------:R-:W-:Y:S05]  /*10b60*/  BSYNC.RECONVERGENT B2 ;  /* 0x0000000000027941 */ /* 0x000fea0003800200 */
.L_x_16687:
        /* <DEDUP_REMOVED lines=61> */
.L_x_16685:
[----:B------:R-:W-:Y:S05]  /*10f40*/  BSYNC.RECONVERGENT B1 ;  /* 0x0000000000017941 */ /* 0x000fea0003800200 */
.L_x_16684:
        /* <DEDUP_REMOVED lines=12> */
.L_x_16683:
[----:B------:R-:W-:Y:S05]  /*11010*/  BSYNC.RECONVERGENT B0 ;  /* 0x0000000000007941 */ /* 0x000fea0003800200 */
.L_x_16682:
        /* <DEDUP_REMOVED lines=22> */
.L_x_16693:
        /* <DEDUP_REMOVED lines=13> */
.L_x_16695:
[----:B------:R-:W-:Y:S05]  /*11250*/  BSYNC.RECONVERGENT B2 ;  /* 0x0000000000027941 */ /* 0x000fea0003800200 */
.L_x_16694:
        /* <DEDUP_REMOVED lines=60> */
.L_x_16692:
[----:B------:R-:W-:Y:S05]  /*11620*/  BSYNC.RECONVERGENT B1 ;  /* 0x0000000000017941 */ /* 0x000fea0003800200 */
.L_x_16691:
        /* <DEDUP_REMOVED lines=12> */
.L_x_16690:
[----:B------:R-:W-:Y:S05]  /*116f0*/  BSYNC.RECONVERGENT B0 ;  /* 0x0000000000007941 */ /* 0x000fea0003800200 */
.L_x_16689:
        /* <DEDUP_REMOVED lines=22> */
.L_x_16700:
        /* <DEDUP_REMOVED lines=13> */
.L_x_16702:
[----:B------:R-:W-:Y:S05]  /*11930*/  BSYNC.RECONVERGENT B2 ;  /* 0x0000000000027941 */ /* 0x000fea0003800200 */
.L_x_16701:
        /* <DEDUP_REMOVED lines=61> */
.L_x_16699:
[----:B------:R-:W-:Y:S05]  /*11d10*/  BSYNC.RECONVERGENT B1 ;  /* 0x0000000000017941 */ /* 0x000fea0003800200 */
.L_x_16698:
        /* <DEDUP_REMOVED lines=12> */
.L_x_16697:
[----:B------:R-:W-:Y:S05]  /*11de0*/  BSYNC.RECONVERGENT B0 ;  /* 0x0000000000007941 */ /* 0x000fea0003800200 */
.L_x_16696:
        /* <DEDUP_REMOVED lines=22> */
.L_x_16707:
        /* <DEDUP_REMOVED lines=13> */
.L_x_16709:
[----:B------:R-:W-:Y:S05]  /*12020*/  BSYNC.RECONVERGENT B2 ;  /* 0x0000000000027941 */ /* 0x000fea0003800200 */
.L_x_16708:
        /* <DEDUP_REMOVED lines=60> */
[----:B------:R-:W-:-:S07]  /*123f0*/  IMAD.MOV.U32 R180, RZ, RZ, R186 ;  /* 0x000000ffffb47224 */ /* 0x000fce00078e00ba */
.L_x_16706:
[----:B------:R-:W-:Y:S05]  /*12400*/  BSYNC.RECONVERGENT B1 ;  /* 0x0000000000017941 */ /* 0x000fea0003800200 */
.L_x_16705:
[----:B------:R-:W-:Y:S01]  /*12410*/  HFMA2 R176, -RZ, RZ, 0.1171875, 0 ;  /* 0x2f800000ffb07431 */ /* 0x000fe200000001ff */
[----:B------:R-:W-:Y:S01]  /*12420*/  I2FP.F32.U32 R9, R9 ;  /* 0x0000000900097245 */ /* 0x000fe20000201000 */
[----:B------:R-:W-:Y:S02]  /*12430*/  HADD2.F32 R182, -RZ, R39.H1_H1 ;  /* 0x30000027ffb67230 */ /* 0x000fe40000004100 */
[----:B------:R-:W-:Y:S02]  /*12440*/  HADD2.F32 R183, -RZ, R71.H1_H1 ;  /* 0x30000047ffb77230 */ /* 0x000fe40000004100 */
[----:B------:R-:W-:Y:S02]  /*12450*/  HADD2.F32 R185, -RZ, R35.H1_H1 ;  /* 0x30000023ffb97230 */ /* 0x000fe40000004100 */
[----:B------:R-:W-:Y:S01]  /*12460*/  FMUL.FTZ R182, R182, UR9 ;  /* 0x00000009b6b67c20 */ /* 0x000fe20008410000 */
[----:B------:R-:W-:-:S03]  /*12470*/  FFMA.FTZ R9, R9, R176, 1.1641532182693481445e-10 ;  /* 0x2f00000009097423 */ /* 0x000fc600000100b0 */
[----:B------:R-:W-:Y:S02]  /*12480*/  FMUL.FTZ R176, R182, UR8 ;  /* 0x00000008b6b07c20 */ /* 0x000fe40008410000 */
[----:B------:R-:W-:-:S04]  /*12490*/  FSETP.GTU.FTZ.AND P2, PT, R9, UR12, PT ;  /* 0x0000000c09007c0b */ /* 0x000fc8000bf5c000 */
[----:B------:R-:W-:Y:S02]  /*124a0*/  FSEL R176, R176, RZ, !P2 ;  /* 0x000000ffb0b07208 */ /* 0x000fe40005000000 */
[----:B------:R-:W-:-:S03]  /*124b0*/  SEL R9, RZ, 0x1, P2 ;  /* 0x00000001ff097807 */ /* 0x000fc60001000000 */
[----:B------:R-:W-:-:S07]  /*124c0*/  FFMA.FTZ R176, R176, R183, R185 ;  /* 0x000000b7b0b07223 */ /* 0x000fce00000100b9 */
.L_x_16704:
[----:B------:R-:W-:Y:S05]  /*124d0*/  BSYNC.RECONVERGENT B0 ;  /* 0x0000000000007941 */ /* 0x000fea0003800200 */
.L_x_16703:
[----:B------:R-:W-:Y:S02]  /*124e0*/  F2FP.F16.F32.PACK_AB R182, RZ, R176 ;  /* 0x000000b0ffb6723e */ /* 0x000fe400000000ff */
[----:B------:R-:W-:Y:S02]  /*124f0*/  PRMT R160, R160, 0x5410, R163 ;  /* 0x00005410a0a07816 */ /* 0x000fe400000000a3 */
[----:B------:R-:W-:Y:S02]  /*12500*/  PRMT R162, R162, 0x5410, R178 ;  /* 0x00005410a2a27816 */ /* 0x000fe400000000b2 */
[----:B------:R-:W-:Y:S02]  /*12510*/  PRMT R161, R161, 0x5410, R177 ;  /* 0x00005410a1a17816 */ /* 0x000fe400000000b1 */
[----:B------:R-:W-:Y:S01]  /*12520*/  PRMT R163, R179, 0x5410, R182 ;  /* 0x00005410b3a37816 */ /* 0x000fe200000000b6 */
[----:B------:R-:W-:Y:S06]  /*12530*/  BRA `(.L_x_16710) ;  /* 0x00000034005c7947 */ /* 0x000fec0003800000 */
.L_x_16653:
        /* <DEDUP_REMOVED lines=21> */
.L_x_16715:
        /* <DEDUP_REMOVED lines=13> */
.L_x_16717:
[----:B------:R-:W-:Y:S05]  /*12760*/  BSYNC.RECONVERGENT B2 ;  /* 0x0000000000027941 */ /* 0x000fea0003800200 */
.L_x_16716:
[----:B------:R-:W-:Y:S01]  /*12770*/  IMAD.WIDE.U32 R162, R167, -0x326172a9, RZ ;  /* 0xcd9e8d57a7a27825 */ /* 0x000fe200078e00ff */
[----:B-1----:R-:W-:Y:S01]  /*12780*/  LOP3.LUT R174, R29, UR5, R161, 0x96, !PT ;  /* 0x000000051dae7c12 */ /* 0x002fe2000f8e96a1 */
        /* <DEDUP_REMOVED lines=58> */
.L_x_16714:
[----:B------:R-:W-:Y:S05]  /*12b30*/  BSYNC.RECONVERGENT B1 ;  /* 0x0000000000017941 */ /* 0x000fea0003800200 */
.L_x_16713:
        /* <DEDUP_REMOVED lines=11> */
.L_x_16712:
[----:B------:R-:W-:Y:S05]  /*12bf0*/  BSYNC.RECONVERGENT B0 ;  /* 0x0000000000007941 */ /* 0x000fea0003800200 */
.L_x_16711:
[----:B------:R-:W-:Y:S01]  /*12c00*/  BSSY.RECONVERGENT B0, `(.L_x_16718) ;  /* 0x0000069000007945 */ /* 0x000fe20003800200 */
[----:B------:R-:W-:Y:S01]  /*12c10*/  F2FP.F16.F32.PACK_AB R160, RZ, R169 ;  /* 0x000000a9ffa0723e */ /* 0x000fe200000000ff */
[----:B------:R-:W-:Y:S01]  /*12c20*/  IMAD.MOV.U32 R162, RZ, RZ, R161 ;  /* 0x000000ffffa27224 */ /* 0x000fe200078e00a1 */
[----:B-1----:R-:W-:Y:S01]  /*12c30*/  MOV R170, RZ ;  /* 0x000000ff00aa7202 */ /* 0x002fe20000000f00 */
        /* <DEDUP_REMOVED lines=14> */
.L_x_16722:
        /* <DEDUP_REMOVED lines=13> */
.L_x_16724:
[----:B------:R-:W-:Y:S05]  /*12df0*/  BSYNC.RECONVERGENT B2 ;  /* 0x0000000000027941 */ /* 0x000fea0003800200 */
.L_x_16723:
        /* <DEDUP_REMOVED lines=61> */
.L_x_16721:
[----:B------:R-:W-:Y:S05]  /*131d0*/  BSYNC.RECONVERGENT B1 ;  /* 0x0000000000017941 */ /* 0x000fea0003800200 */
.L_x_16720:
        /* <DEDUP_REMOVED lines=10> */
[----:B------:R-:W-:-:S07]  /*13280*/  FMUL.FTZ R170, R163, R170 ;  /* 0x000000aaa3aa7220 */ /* 0x000fce0000410000 */
.L_x_16719:
[----:B------:R-:W-:Y:S05]  /*13290*/  BSYNC.RECONVERGENT B0 ;  /* 0x0000000000007941 */ /* 0x000fea0003800200 */
.L_x_16718:
        /* <DEDUP_REMOVED lines=18> */
.L_x_16729:
        /* <DEDUP_REMOVED lines=13> */
.L_x_16731:
[----:B------:R-:W-:Y:S05]  /*13490*/  BSYNC.RECONVERGENT B2 ;  /* 0x0000000000027941 */ /* 0x000fea0003800200 */
.L_x_16730:
        /* <DEDUP_REMOVED lines=61> */
.L_x_16728:
[----:B------:R-:W-:Y:S05]  /*13870*/  BSYNC.RECONVERGENT B1 ;  /* 0x0000000000017941 */ /* 0x000fea0003800200 */
.L_x_16727:
        /* <DEDUP_REMOVED lines=11> */
.L_x_16726:
[----:B------:R-:W-:Y:S05]  /*13930*/  BSYNC.RECONVERGENT B0 ;  /* 0x0000000000007941 */ /* 0x000fea0003800200 */
.L_x_16725:
        /* <DEDUP_REMOVED lines=18> */
.L_x_16736:
        /* <DEDUP_REMOVED lines=13> */
.L_x_16738:
[----:B------:R-:W-:Y:S05]  /*13b30*/  BSYNC.RECONVERGENT B2 ;  /* 0x0000000000027941 */ /* 0x000fea0003800200 */
.L_x_16737:
        /* <DEDUP_REMOVED lines=61> */
.L_x_16735:
[----:B------:R-:W-:Y:S05]  /*13f10*/  BSYNC.RECONVERGENT B1 ;  /* 0x0000000000017941 */ /* 0x000fea0003800200 */
.L_x_16734:
        /* <DEDUP_REMOVED lines=11> */
.L_x_16733:
[----:B------:R-:W-:Y:S05]  /*13fd0*/  BSYNC.RECONVERGENT B0 ;  /* 0x0000000000007941 */ /* 0x000fea0003800200 */
.L_x_16732:
        /* <DEDUP_REMOVED lines=18> */
.L_x_16743:
        /* <DEDUP_REMOVED lines=13> */
.L_x_16745:
[----:B------:R-:W-:Y:S05]  /*141d0*/  BSYNC.RECONVERGENT B2 ;  /* 0x0000000000027941 */ /* 0x000fea0003800200 */
.L_x_16744:
        /* <DEDUP_REMOVED lines=61> */
.L_x_16742:
[----:B------:R-:W-:Y:S05]  /*145b0*/  BSYNC.RECONVERGENT B1 ;  /* 0x0000000000017941 */ /* 0x000fea0003800200 */
.L_x_16741:
        /* <DEDUP_REMOVED lines=11> */
.L_x_16740:
[----:B------:R-:W-:Y:S05]  /*14670*/  BSYNC.RECONVERGENT B0 ;  /* 0x0000000000007941 */ /* 0x000fea0003800200 */
.L_x_16739:
        /* <DEDUP_REMOVED lines=18> */
.L_x_16750:
        /* <DEDUP_REMOVED lines=13> */
.L_x_16752:
[----:B------:R-:W-:Y:S05]  /*14870*/  BSYNC.RECONVERGENT B2 ;  /* 0x0000000000027941 */ /* 0x000fea0003800200 */
.L_x_16751:
        /* <DEDUP_REMOVED lines=61> */
.L_x_16749:
[----:B------:R-:W-:Y:S05]  /*14c50*/  BSYNC.RECONVERGENT B1 ;  /* 0x0000000000017941 */ /* 0x000fea0003800200 */
.L_x_16748:
        /* <DEDUP_REMOVED lines=11> */
.L_x_16747:
[----:B------:R-:W-:Y:S05]  /*14d10*/  BSYNC.RECONVERGENT B0 ;  /* 0x0000000000007941 */ /* 0x000fea0003800200 */
.L_x_16746:
        /* <DEDUP_REMOVED lines=18> */
.L_x_16757:
        /* <DEDUP_REMOVED lines=13> */
.L_x_16759:
[----:B------:R-:W-:Y:S05]  /*14f10*/  BSYNC.RECONVERGENT B2 ;  /* 0x0000000000027941 */ /* 0x000fea0003800200 */
.L_x_16758:
        /* <DEDUP_REMOVED lines=61> */
.L_x_16756:
[----:B------:R-:W-:Y:S05]  /*152f0*/  BSYNC.RECONVERGENT B1 ;  /* 0x0000000000017941 */ /* 0x000fea0003800200 */
.L_x_16755:
        /* <DEDUP_REMOVED lines=11> */
.L_x_16754:
[----:B------:R-:W-:Y:S05]  /*153b0*/  BSYNC.RECONVERGENT B0 ;  /* 0x0000000000007941 */ /* 0x000fea0003800200 */
.L_x_16753:
        /* <DEDUP_REMOVED lines=18> */
.L_x_16764:
        /* <DEDUP_REMOVED lines=13> */
.L_x_16766:
[----:B------:R-:W-:Y:S05]  /*155b0*/  BSYNC.RECONVERGENT B2 ;  /* 0x0000000000027941 */ /* 0x000fea0003800200 */
.L_x_16765:
        /* <DEDUP_REMOVED lines=61> */
.L_x_16763:
[----:B------:R-:W-:Y:S05]  /*15990*/  BSYNC.RECONVERGENT B1 ;  /* 0x0000000000017941 */ /* 0x000fea0003800200 */
.L_x_16762:
        /* <DEDUP_REMOVED lines=11> */
.L_x_16761:
[----:B------:R-:W-:Y:S05]  /*15a50*/  BSYNC.RECONVERGENT B0 ;  /* 0x0000000000007941 */ /* 0x000fea0003800200 */
.L_x_16760:
[----:B------:R-:W-:Y:S02]  /*15a60*/  F2FP.F16.F32.PACK_AB R182, RZ, R176 ;  /* 0x000000b0ffb6723e */ /* 0x000fe400000000ff */
[----:B------:R-:W-:Y:S02]  /*15a70*/  PRMT R160, R160, 0x5410, R163 ;  /* 0x00005410a0a07816 */ /* 0x000fe400000000a3 */
[----:B------:R-:W-:Y:S02]  /*15a80*/  PRMT R162, R162, 0x5410, R178 ;  /* 0x00005410a2a27816 */ /* 0x000fe400000000b2 */
[----:B------:R-:W-:Y:S02]  /*15a90*/  PRMT R161, R161, 0x5410, R177 ;  /* 0x00005410a1a17816 */ /* 0x000fe400000000b1 */
[----:B------:R-:W-:-:S07]  /*15aa0*/  PRMT R163, R179, 0x5410, R182 ;  /* 0x00005410b3a37816 */ /* 0x000fce00000000b6 */
.L_x_16710:
[C---:B------:R-:W-:Y:S01]  /*15ab0*/  IADD3 R185, PT, PT, R227.reuse, 0x40, RZ ;  /* 0x00000040e3b97810 */ /* 0x040fe20007ffe0ff */
        /* <DEDUP_REMOVED lines=10> */
[----:B------:R-:W-:Y:S01]  /*15b60*/  IMAD.U32 R163, R11, 0x10000, RZ ;  /* 0x000100000ba37824 */ /* 0x000fe200078e00ff */
        /* <DEDUP_REMOVED lines=20> */
.L_x_16768:
[----:B------:R-:W-:Y:S05]  /*15cb0*/  BSYNC.RECONVERGENT B0 ;  /* 0x0000000000007941 */ /* 0x000fea0003800200 */
.L_x_16767:
        /* <DEDUP_REMOVED lines=25> */
.L_x_16774:
        /* <DEDUP_REMOVED lines=13> */
.L_x_16776:
[----:B------:R-:W-:Y:S05]  /*15f20*/  BSYNC.RECONVERGENT B2 ;  /* 0x0000000000027941 */ /* 0x000fea0003800200 */
.L_x_16775:
        /* <DEDUP_REMOVED lines=61> */
.L_x_16773:
[----:B------:R-:W-:Y:S05]  /*16300*/  BSYNC.RECONVERGENT B1 ;  /* 0x0000000000017941 */ /* 0x000fea0003800200 */
.L_x_16772:
[----:B------:R-:W-:Y:S01]  /*16310*/  I2FP.F32.U32 R23, R23 ;  /* 0x0000001700177245 */ /* 0x000fe20000201000 */
[----:B------:R-:W-:Y:S02]  /*16320*/  HADD2.F32 R163, -RZ, R36.H0_H0 ;  /* 0x20000024ffa37230 */ /* 0x000fe40000004100 */
[----:B------:R-:W-:Y:S02]  /*16330*/  IMAD.MOV.U32 R162, RZ, RZ, 0x2f800000 ;  /* 0x2f800000ffa27424 */ /* 0x000fe400078e00ff */
[----:B------:R-:W-:Y:S02]  /*16340*/  HADD2.F32 R177, -RZ, R32.H0_H0 ;  /* 0x20000020ffb17230 */ /* 0x000fe40000004100 */
        /* <DEDUP_REMOVED lines=8> */
.L_x_16771:
[----:B------:R-:W-:Y:S05]  /*163d0*/  BSYNC.RECONVERGENT B0 ;  /* 0x0000000000007941 */ /* 0x000fea0003800200 */
.L_x_16770:
        /* <DEDUP_REMOVED lines=22> */
.L_x_16781:
        /* <DEDUP_REMOVED lines=13> */
.L_x_16783:
[----:B------:R-:W-:Y:S05]  /*16610*/  BSYNC.RECONVERGENT B2 ;  /* 0x0000000000027941 */ /* 0x000fea0003800200 */
.L_x_16782:
        /* <DEDUP_REMOVED lines=61> */
.L_x_16780:
[----:B------:R-:W-:Y:S05]  /*169f0*/  BSYNC.RECONVERGENT B1 ;  /* 0x0000000000017941 */ /* 0x000fea0003800200 */
.L_x_16779:
        /* <DEDUP_REMOVED lines=12> */
.L_x_16778:
[----:B------:R-:W-:Y:S05]  /*16ac0*/  BSYNC.RECONVERGENT B0 ;  /* 0x0000000000007941 */ /* 0x000fea0003800200 */
.L_x_16777:
        /* <DEDUP_REMOVED lines=22> */
.L_x_16788:
        /* <DEDUP_REMOVED lines=13> */
.L_x_16790:
[----:B------:R-:W-:Y:S05]  /*16d00*/  BSYNC.RECONVERGENT B2 ;  /* 0x0000000000027941 */ /* 0x000fea0003800200 */
.L_x_16789:
        /* <DEDUP_REMOVED lines=61> */
.L_x_16787:
[----:B------:R-:W-:Y:S05]  /*170e0*/  BSYNC.RECONVERGENT B1 ;  /* 0x0000000000017941 */ /* 0x000fea0003800200 */
.L_x_16786:
        /* <DEDUP_REMOVED lines=12> */
.L_x_16785:
[----:B------:R-:W-:Y:S05]  /*171b0*/  BSYNC.RECONVERGENT B0 ;  /* 0x0000000000007941 */ /* 0x000fea0003800200 */
.L_x_16784:
        /* <DEDUP_REMOVED lines=22> */
.L_x_16795:
        /* <DEDUP_REMOVED lines=13> */
.L_x_16797:
[----:B------:R-:W-:Y:S05]  /*173f0*/  BSYNC.RECONVERGENT B2 ;  /* 0x0000000000027941 */ /* 0x000fea0003800200 */
.L_x_16796:
        /* <DEDUP_REMOVED lines=61> */
.L_x_16794:
[----:B------:R-:W-:Y:S05]  /*177d0*/  BSYNC.RECONVERGENT B1 ;  /* 0x0000000000017941 */ /* 0x000fea0003800200 */
.L_x_16793:
        /* <DEDUP_REMOVED lines=12> */
.L_x_16792:
[----:B------:R-:W-:Y:S05]  /*178a0*/  BSYNC.RECONVERGENT B0 ;  /* 0x0000000000007941 */ /* 0x000fea0003800200 */
.L_x_16791:
        /* <DEDUP_REMOVED lines=22> */
.L_x_16802:
        /* <DEDUP_REMOVED lines=13> */
.L_x_16804:
[----:B------:R-:W-:Y:S05]  /*17ae0*/  BSYNC.RECONVERGENT B2 ;  /* 0x0000000000027941 */ /* 0x000fea0003800200 */
.L_x_16803:
        /* <DEDUP_REMOVED lines=60> */
.L_x_16801:
[----:B------:R-:W-:Y:S05]  /*17eb0*/  BSYNC.RECONVERGENT B1 ;  /* 0x0000000000017941 */ /* 0x000fea0003800200 */
.L_x_16800:
        /* <DEDUP_REMOVED lines=12> */
.L_x_16799:
[----:B------:R-:W-:Y:S05]  /*17f80*/  BSYNC.RECONVERGENT B0 ;  /* 0x0000000000007941 */ /* 0x000fea0003800200 */
.L_x_16798:
        /* <DEDUP_REMOVED lines=22> */
.L_x_16809:
        /* <DEDUP_REMOVED lines=13> */
.L_x_16811:
[----:B------:R-:W-:Y:S05]  /*181c0*/  BSYNC.RECONVERGENT B2 ;  /* 0x0000000000027941 */ /* 0x000fea0003800200 */
.L_x_16810:
        /* <DEDUP_REMOVED lines=61> */
.L_x_16808:
[----:B------:R-:W-:Y:S05]  /*185a0*/  BSYNC.RECONVERGENT B1 ;  /* 0x0000000000017941 */ /* 0x000fea0003800200 */
.L_x_16807:
        /* <DEDUP_REMOVED lines=12> */
.L_x_16806:
[----:B------:R-:W-:Y:S05]  /*18670*/  BSYNC.RECONVERGENT B0 ;  /* 0x0000000000007941 */ /* 0x000fea0003800200 */
.L_x_16805:
        /* <DEDUP_REMOVED lines=22> */
.L_x_16816:
        /* <DEDUP_REMOVED lines=13> */
.L_x_16818:
[----:B------:R-:W-:Y:S05]  /*188b0*/  BSYNC.RECONVERGENT B2 ;  /* 0x0000000000027941 */ /* 0x000fea0003800200 */
.L_x_16817:
        /* <DEDUP_REMOVED lines=61> */
.L_x_16815:
[----:B------:R-:W-:Y:S05]  /*18c90*/  BSYNC.RECONVERGENT B1 ;  /* 0x0000000000017941 */ /* 0x000fea0003800200 */
.L_x_16814:
        /* <DEDUP_REMOVED lines=12> */
.L_x_16813:
[----:B------:R-:W-:Y:S05]  /*18d60*/  BSYNC.RECONVERGENT B0 ;  /* 0x0000000000007941 */ /* 0x000fea0003800200 */
.L_x_16812:
        /* <DEDUP_REMOVED lines=22> */
.L_x_16823:
        /* <DEDUP_REMOVED lines=13> */
.L_x_16825:
[----:B------:R-:W-:Y:S05]  /*18fa0*/  BSYNC.RECONVERGENT B2 ;  /* 0x0000000000027941 */ /* 0x000fea0003800200 */
.L_x_16824:
        /* <DEDUP_REMOVED lines=60> */
.L_x_16822:
[----:B------:R-:W-:Y:S05]  /*19370*/  BSYNC.RECONVERGENT B1 ;  /* 0x0000000000017941 */ /* 0x000fea0003800200 */
.L_x_16821:
        /* <DEDUP_REMOVED lines=12> */
.L_x_16820:
[----:B------:R-:W-:Y:S05]  /*19440*/  BSYNC.RECONVERGENT B0 ;  /* 0x0000000000007941 */ /* 0x000fea0003800200 */
.L_x_16819:
[----:B------:R-:W-:Y:S02]  /*19450*/  F2FP.F16.F32.PACK_AB R163, RZ, R177 ;  /* 0x000000b1ffa3723e */ /* 0x000fe400000000ff */
[----:B------:R-:W-:Y:S02]  /*19460*/  PRMT R162, R193, 0x5410, R196 ;  /* 0x00005410c1a27816 */ /* 0x000fe400000000c4 */
[----:B------:R-:W-:Y:S02]  /*19470*/  PRMT R161, R191, 0x5410, R192 ;  /* 0x00005410bfa17816 */ /* 0x000fe400000000c0 */
[----:B------:R-:W-:Y:S02]  /*19480*/  PRMT R160, R185, 0x5410, R190 ;  /* 0x00005410b9a07816 */ /* 0x000fe400000000be */
[----:B------:R-:W-:Y:S01]  /*19490*/  PRMT R163, R198, 0x5410, R163 ;  /* 0x00005410c6a37816 */ /* 0x000fe200000000a3 */
[----:B------:R-:W-:Y:S06]  /*194a0*/  BRA `(.L_x_16826) ;  /* 0x00000034005c7947 */ /* 0x000fec0003800000 */
.L_x_16769:
        /* <DEDUP_REMOVED lines=21> */
.L_x_16831:
        /* <DEDUP_REMOVED lines=13> */
.L_x_16833:
[----:B------:R-:W-:Y:S05]  /*196d0*/  BSYNC.RECONVERGENT B2 ;  /* 0x0000000000027941 */ /* 0x000fea0003800200 */
.L_x_16832:
        /* <DEDUP_REMOVED lines=60> */
.L_x_16830:
[----:B------:R-:W-:Y:S05]  /*19aa0*/  BSYNC.RECONVERGENT B1 ;  /* 0x0000000000017941 */ /* 0x000fea0003800200 */
.L_x_16829:
        /* <DEDUP_REMOVED lines=10> */
[----:B------:R-:W-:-:S07]  /*19b50*/  FMUL.FTZ R184, R163, R184 ;  /* 0x000000b8a3b87220 */ /* 0x000fce0000410000 */
.L_x_16828:
[----:B------:R-:W-:Y:S05]  /*19b60*/  BSYNC.RECONVERGENT B0 ;  /* 0x0000000000007941 */ /* 0x000fea0003800200 */
.L_x_16827:
        /* <DEDUP_REMOVED lines=18> */
.L_x_16838:
        /* <DEDUP_REMOVED lines=13> */
.L_x_16840:
[----:B------:R-:W-:Y:S05]  /*19d60*/  BSYNC.RECONVERGENT B2 ;  /* 0x0000000000027941 */ /* 0x000fea0003800200 */
.L_x_16839:
        /* <DEDUP_REMOVED lines=61> */
.L_x_16837:
[----:B------:R-:W-:Y:S05]  /*1a140*/  BSYNC.RECONVERGENT B1 ;  /* 0x0000000000017941 */ /* 0x000fea0003800200 */
.L_x_16836:
        /* <DEDUP_REMOVED lines=11> */
.L_x_16835:
[----:B------:R-:W-:Y:S05]  /*1a200*/  BSYNC.RECONVERGENT B0 ;  /* 0x0000000000007941 */ /* 0x000fea0003800200 */
.L_x_16834:
        /* <DEDUP_REMOVED lines=18> */
.L_x_16845:
        /* <DEDUP_REMOVED lines=13> */
.L_x_16847:
[----:B------:R-:W-:Y:S05]  /*1a400*/  BSYNC.RECONVERGENT B2 ;  /* 0x0000000000027941 */ /* 0x000fea0003800200 */
.L_x_16846:
        /* <DEDUP_REMOVED lines=61> */
.L_x_16844:
[----:B------:R-:W-:Y:S05]  /*1a7e0*/  BSYNC.RECONVERGENT B1 ;  /* 0x0000000000017941 */ /* 0x000fea0003800200 */
.L_x_16843:
        /* <DEDUP_REMOVED lines=11> */
.L_x_16842:
[----:B------:R-:W-:Y:S05]  /*1a8a0*/  BSYNC.RECONVERGENT B0 ;  /* 0x0000000000007941 */ /* 0x000fea0003800200 */
.L_x_16841:
        /* <DEDUP_REMOVED lines=18> */
.L_x_16852:
        /* <DEDUP_REMOVED lines=13> */
.L_x_16854:
[----:B------:R-:W-:Y:S05]  /*1aaa0*/  BSYNC.RECONVERGENT B2 ;  /* 0x0000000000027941 */ /* 0x000fea0003800200 */
.L_x_16853:
        /* <DEDUP_REMOVED lines=61> */
.L_x_16851:
[----:B------:R-:W-:Y:S05]  /*1ae80*/  BSYNC.RECONVERGENT B1 ;  /* 0x0000000000017941 */ /* 0x000fea0003800200 */
.L_x_16850:
        /* <DEDUP_REMOVED lines=11> */
.L_x_16849:
[----:B------:R-:W-:Y:S05]  /*1af40*/  BSYNC.RECONVERGENT B0 ;  /* 0x0000000000007941 */ /* 0x000fea0003800200 */
.L_x_16848:
        /* <DEDUP_REMOVED lines=18> */
.L_x_16859:
        /* <DEDUP_REMOVED lines=13> */
.L_x_16861:
[----:B------:R-:W-:Y:S05]  /*1b140*/  BSYNC.RECONVERGENT B2 ;  /* 0x0000000000027941 */ /* 0x000fea0003800200 */
.L_x_16860:
        /* <DEDUP_REMOVED lines=61> */
.L_x_16858:
[----:B------:R-:W-:Y:S05]  /*1b520*/  BSYNC.RECONVERGENT B1 ;  /* 0x0000000000017941 */ /* 0x000fea0003800200 */
.L_x_16857:
        /* <DEDUP_REMOVED lines=11> */
.L_x_16856:
[----:B------:R-:W-:Y:S05]  /*1b5e0*/  BSYNC.RECONVERGENT B0 ;  /* 0x0000000000007941 */ /* 0x000fea0003800200 */
.L_x_16855:
        /* <DEDUP_REMOVED lines=18> */
.L_x_16866:
        /* <DEDUP_REMOVED lines=13> */
.L_x_16868:
[----:B------:R-:W-:Y:S05]  /*1b7e0*/  BSYNC.RECONVERGENT B2 ;  /* 0x0000000000027941 */ /* 0x000fea0003800200 */
.L_x_16867:
        /* <DEDUP_REMOVED lines=61> */
.L_x_16865:
[----:B------:R-:W-:Y:S05]  /*1bbc0*/  BSYNC.RECONVERGENT B1 ;  /* 0x0000000000017941 */ /* 0x000fea0003800200 */
.L_x_16864:
        /* <DEDUP_REMOVED lines=11> */
.L_x_16863:
[----:B------:R-:W-:Y:S05]  /*1bc80*/  BSYNC.RECONVERGENT B0 ;  /* 0x0000000000007941 */ /* 0x000fea0003800200 */
.L_x_16862:
        /* <DEDUP_REMOVED lines=18> */
.L_x_16873:
        /* <DEDUP_REMOVED lines=13> */
.L_x_16875:
[----:B------:R-:W-:Y:S05]  /*1be80*/  BSYNC.RECONVERGENT B2 ;  /* 0x0000000000027941 */ /* 0x000fea0003800200 */
.L_x_16874:
        /* <DEDUP_REMOVED lines=61> */
.L_x_16872:
[----:B------:R-:W-:Y:S05]  /*1c260*/  BSYNC.RECONVERGENT B1 ;  /* 0x0000000000017941 */ /* 0x000fea0003800200 */
.L_x_16871:
        /* <DEDUP_REMOVED lines=11> */
.L_x_16870:
[----:B------:R-:W-:Y:S05]  /*1c320*/  BSYNC.RECONVERGENT B0 ;  /* 0x0000000000007941 */ /* 0x000fea0003800200 */
.L_x_16869:
        /* <DEDUP_REMOVED lines=18> */
.L_x_16880:
        /* <DEDUP_REMOVED lines=13> */
.L_x_16882:
[----:B------:R-:W-:Y:S05]  /*1c520*/  BSYNC.RECONVERGENT B2 ;  /* 0x0000000000027941 */ /* 0x000fea0003800200 */
.L_x_16881:
        /* <DEDUP_REMOVED lines=61> */
.L_x_16879:
[----:B------:R-:W-:Y:S05]  /*1c900*/  BSYNC.RECONVERGENT B1 ;  /* 0x0000000000017941 */ /* 0x000fea0003800200 */
.L_x_16878:
        /* <DEDUP_REMOVED lines=11> */
.L_x_16877:
[----:B------:R-:W-:Y:S05]  /*1c9c0*/  BSYNC.RECONVERGENT B0 ;  /* 0x0000000000007941 */ /* 0x000fea0003800200 */
.L_x_16876:
[----:B------:R-:W-:Y:S02]  /*1c9d0*/  F2FP.F16.F32.PACK_AB R163, RZ, R177 ;  /* 0x000000b1ffa3723e */ /* 0x000fe400000000ff */
[----:B------:R-:W-:Y:S02]  /*1c9e0*/  PRMT R162, R196, 0x5410, R197 ;  /* 0x00005410c4a27816 */ /* 0x000fe400000000c5 */
[----:B------:R-:W-:Y:S02]  /*1c9f0*/  PRMT R161, R193, 0x5410, R195 ;  /* 0x00005410c1a17816 */ /* 0x000fe400000000c3 */
[----:B------:R-:W-:Y:S02]  /*1ca00*/  PRMT R160, R185, 0x5410, R192 ;  /* 0x00005410b9a07816 */ /* 0x000fe400000000c0 */
[----:B------:R-:W-:-:S07]  /*1ca10*/  PRMT R163, R198, 0x5410, R163 ;  /* 0x00005410c6a37816 */ /* 0x000fce00000000a3 */
.L_x_16826:
        /* <DEDUP_REMOVED lines=32> */
.L_x_16884:
[----:B------:R-:W-:Y:S05]  /*1cc20*/  BSYNC.RECONVERGENT B0 ;  /* 0x0000000000007941 */ /* 0x000fea0003800200 */
.L_x_16883:
        /* <DEDUP_REMOVED lines=25> */
.L_x_16890:
        /* <DEDUP_REMOVED lines=13> */
.L_x_16892:
[----:B------:R-:W-:Y:S05]  /*1ce90*/  BSYNC.RECONVERGENT B2 ;  /* 0x0000000000027941 */ /* 0x000fea0003800200 */
.L_x_16891:
[----:B-1----:R-:W-:Y:S01]  /*1cea0*/  IMAD.WIDE.U32 R186, R167, -0x326172a9, RZ ;  /* 0xcd9e8d57a7ba7825 */ /* 0x002fe200078e00ff */
        /* <DEDUP_REMOVED lines=59> */
.L_x_16889:
[----:B------:R-:W-:Y:S05]  /*1d260*/  BSYNC.RECONVERGENT B1 ;  /* 0x0000000000017941 */ /* 0x000fea0003800200 */
.L_x_16888:
        /* <DEDUP_REMOVED lines=12> */
.L_x_16887:
[----:B------:R-:W-:Y:S05]  /*1d330*/  BSYNC.RECONVERGENT B0 ;  /* 0x0000000000007941 */ /* 0x000fea0003800200 */
.L_x_16886:
        /* <DEDUP_REMOVED lines=22> */
.L_x_16897:
        /* <DEDUP_REMOVED lines=13> */
.L_x_16899:
[----:B------:R-:W-:Y:S05]  /*1d570*/  BSYNC.RECONVERGENT B2 ;  /* 0x0000000000027941 */ /* 0x000fea0003800200 */
.L_x_16898:
        /* <DEDUP_REMOVED lines=61> */
.L_x_16896:
[----:B------:R-:W-:Y:S05]  /*1d950*/  BSYNC.RECONVERGENT B1 ;  /* 0x0000000000017941 */ /* 0x000fea0003800200 */
.L_x_16895:
        /* <DEDUP_REMOVED lines=12> */
.L_x_16894:
[----:B------:R-:W-:Y:S05]  /*1da20*/  BSYNC.RECONVERGENT B0 ;  /* 0x0000000000007941 */ /* 0x000fea0003800200 */
.L_x_16893:
        /* <DEDUP_REMOVED lines=22> */
.L_x_16904:
        /* <DEDUP_REMOVED lines=13> */
.L_x_16906:
[----:B------:R-:W-:Y:S05]  /*1dc60*/  BSYNC.RECONVERGENT B2 ;  /* 0x0000000000027941 */ /* 0x000fea0003800200 */
.L_x_16905:
        /* <DEDUP_REMOVED lines=61> */
.L_x_16903:
[----:B------:R-:W-:Y:S05]  /*1e040*/  BSYNC.RECONVERGENT B1 ;  /* 0x0000000000017941 */ /* 0x000fea0003800200 */
.L_x_16902:
        /* <DEDUP_REMOVED lines=12> */
.L_x_16901:
[----:B------:R-:W-:Y:S05]  /*1e110*/  BSYNC.RECONVERGENT B0 ;  /* 0x0000000000007941 */ /* 0x000fea0003800200 */
.L_x_16900:
        /* <DEDUP_REMOVED lines=22> */
.L_x_16911:
        /* <DEDUP_REMOVED lines=13> */
.L_x_16913:
[----:B------:R-:W-:Y:S05]  /*1e350*/  BSYNC.RECONVERGENT B2 ;  /* 0x0000000000027941 */ /* 0x000fea0003800200 */
.L_x_16912:
        /* <DEDUP_REMOVED lines=60> */
[----:B------:R-:W-:-:S07]  /*1e720*/  MOV R185, R160 ;  /* 0x000000a000b97202 */ /* 0x000fce0000000f00 */
.L_x_16910:
[----:B------:R-:W-:Y:S05]  /*1e730*/  BSYNC.RECONVERGENT B1 ;  /* 0x0000000000017941 */ /* 0x000fea0003800200 */
.L_x_16909:
        /* <DEDUP_REMOVED lines=12> */
.L_x_16908:
[----:B------:R-:W-:Y:S05]  /*1e800*/  BSYNC.RECONVERGENT B0 ;  /* 0x0000000000007941 */ /* 0x000fea0003800200 */
.L_x_16907:
        /* <DEDUP_REMOVED lines=22> */
.L_x_16918:
        /* <DEDUP_REMOVED lines=13> */
.L_x_16920:
[----:B------:R-:W-:Y:S05]  /*1ea40*/  BSYNC.RECONVERGENT B2 ;  /* 0x0000000000027941 */ /* 0x000fea0003800200 */
.L_x_16919:
        /* <DEDUP_REMOVED lines=61> */
.L_x_16917:
[----:B------:R-:W-:Y:S05]  /*1ee20*/  BSYNC.RECONVERGENT B1 ;  /* 0x0000000000017941 */ /* 0x000fea0003800200 */
.L_x_16916:
        /* <DEDUP_REMOVED lines=12> */
.L_x_16915:
[----:B------:R-:W-:Y:S05]  /*1eef0*/  BSYNC.RECONVERGENT B0 ;  /* 0x0000000000007941 */ /* 0x000fea0003800200 */
.L_x_16914:
        /* <DEDUP_REMOVED lines=22> */
.L_x_16925:
        /* <DEDUP_REMOVED lines=13> */
.L_x_16927:
[----:B------:R-:W-:Y:S05]  /*1f130*/  BSYNC.RECONVERGENT B2 ;  /* 0x0000000000027941 */ /* 0x000fea0003800200 */
.L_x_16926:
        /* <DEDUP_REMOVED lines=61> */
.L_x_16924:
[----:B------:R-:W-:Y:S05]  /*1f510*/  BSYNC.RECONVERGENT B1 ;  /* 0x0000000000017941 */ /* 0x000fea0003800200 */
.L_x_16923:
        /* <DEDUP_REMOVED lines=12> */
.L_x_16922:
[----:B------:R-:W-:Y:S05]  /*1f5e0*/  BSYNC.RECONVERGENT B0 ;  /* 0x0000000000007941 */ /* 0x000fea0003800200 */
.L_x_16921:
        /* <DEDUP_REMOVED lines=22> */
.L_x_16932:
        /* <DEDUP_REMOVED lines=13> */
.L_x_16934:
[----:B------:R-:W-:Y:S05]  /*1f820*/  BSYNC.RECONVERGENT B2 ;  /* 0x0000000000027941 */ /* 0x000fea0003800200 */
.L_x_16933:
        /* <DEDUP_REMOVED lines=61> */
.L_x_16931:
[----:B------:R-:W-:Y:S05]  /*1fc00*/  BSYNC.RECONVERGENT B1 ;  /* 0x0000000000017941 */ /* 0x000fea0003800200 */
.L_x_16930:
        /* <DEDUP_REMOVED lines=12> */
.L_x_16929:
[----:B------:R-:W-:Y:S05]  /*1fcd0*/  BSYNC.RECONVERGENT B0 ;  /* 0x0000000000007941 */ /* 0x000fea0003800200 */
.L_x_16928:
        /* <DEDUP_REMOVED lines=22> */
.L_x_16939:
        /* <DEDUP_REMOVED lines=13> */
.L_x_16941:
[----:B------:R-:W-:Y:S05]  /*1ff10*/  BSYNC.RECONVERGENT B2 ;  /* 0x0000000000027941 */ /* 0x000fea0003800200 */
.L_x_16940:
        /* <DEDUP_REMOVED lines=60> */
.L_x_16938:
[----:B------:R-:W-:Y:S05]  /*202e0*/  BSYNC.RECONVERGENT B1 ;  /* 0x0000000000017941 */ /* 0x000fea0003800200 */
.L_x_16937:
        /* <DEDUP_REMOVED lines=12> */
.L_x_16936:
[----:B------:R-:W-:Y:S05]  /*203b0*/  BSYNC.RECONVERGENT B0 ;  /* 0x0000000000007941 */ /* 0x000fea0003800200 */
.L_x_16935:
[----:B------:R-:W-:Y:S02]  /*203c0*/  F2FP.F16.F32.PACK_AB R163, RZ, R185 ;  /* 0x000000b9ffa3723e */ /* 0x000fe400000000ff */
[----:B------:R-:W-:Y:S02]  /*203d0*/  PRMT R162, R201, 0x5410, R204 ;  /* 0x00005410c9a27816 */ /* 0x000fe400000000cc */
[----:B------:R-:W-:Y:S02]  /*203e0*/  PRMT R161, R199, 0x5410, R200 ;  /* 0x00005410c7a17816 */ /* 0x000fe400000000c8 */
[----:B------:R-:W-:Y:S02]  /*203f0*/  PRMT R160, R198, 0x5410, R193 ;  /* 0x00005410c6a07816 */ /* 0x000fe400000000c1 */
[----:B------:R-:W-:Y:S01]  /*20400*/  PRMT R163, R206, 0x5410, R163 ;  /* 0x00005410cea37816 */ /* 0x000fe200000000a3 */
[----:B------:R-:W-:Y:S06]  /*20410*/  BRA `(.L_x_16942) ;  /* 0x00000034005c7947 */ /* 0x000fec0003800000 */
.L_x_16885:
        /* <DEDUP_REMOVED lines=21> */
.L_x_16947:
        /* <DEDUP_REMOVED lines=13> */
.L_x_16949:
[----:B------:R-:W-:Y:S05]  /*20640*/  BSYNC.RECONVERGENT B2 ;  /* 0x0000000000027941 */ /* 0x000fea0003800200 */
.L_x_16948:
[----:B-1----:R-:W-:Y:S01]  /*20650*/  IMAD.WIDE.U32 R186, R167, -0x326172a9, RZ ;  /* 0xcd9e8d57a7ba7825 */ /* 0x002fe200078e00ff */
        /* <DEDUP_REMOVED lines=59> */
.L_x_16946:
[----:B------:R-:W-:Y:S05]  /*20a10*/  BSYNC.RECONVERGENT B1 ;  /* 0x0000000000017941 */ /* 0x000fea0003800200 */
.L_x_16945:
        /* <DEDUP_REMOVED lines=11> */
.L_x_16944:
[----:B------:R-:W-:Y:S05]  /*20ad0*/  BSYNC.RECONVERGENT B0 ;  /* 0x0000000000007941 */ /* 0x000fea0003800200 */
.L_x_16943:
        /* <DEDUP_REMOVED lines=18> */
.L_x_16954:
        /* <DEDUP_REMOVED lines=13> */
.L_x_16956:
[----:B------:R-:W-:Y:S05]  /*20cd0*/  BSYNC.RECONVERGENT B2 ;  /* 0x0000000000027941 */ /* 0x000fea0003800200 */
.L_x_16955:
        /* <DEDUP_REMOVED lines=61> */
.L_x_16953:
[----:B------:R-:W-:Y:S05]  /*210b0*/  BSYNC.RECONVERGENT B1 ;  /* 0x0000000000017941 */ /* 0x000fea0003800200 */
.L_x_16952:
        /* <DEDUP_REMOVED lines=11> */
.L_x_16951:
[----:B------:R-:W-:Y:S05]  /*21170*/  BSYNC.RECONVERGENT B0 ;  /* 0x0000000000007941 */ /* 0x000fea0003800200 */
.L_x_16950:
        /* <DEDUP_REMOVED lines=18> */
.L_x_16961:
        /* <DEDUP_REMOVED lines=13> */
.L_x_16963:
[----:B------:R-:W-:Y:S05]  /*21370*/  BSYNC.RECONVERGENT B2 ;  /* 0x0000000000027941 */ /* 0x000fea0003800200 */
.L_x_16962:
        /* <DEDUP_REMOVED lines=61> */
.L_x_16960:
[----:B------:R-:W-:Y:S05]  /*21750*/  BSYNC.RECONVERGENT B1 ;  /* 0x0000000000017941 */ /* 0x000fea0003800200 */
.L_x_16959:
        /* <DEDUP_REMOVED lines=11> */
.L_x_16958:
[----:B------:R-:W-:Y:S05]  /*21810*/  BSYNC.RECONVERGENT B0 ;  /* 0x0000000000007941 */ /* 0x000fea0003800200 */
.L_x_16957:
        /* <DEDUP_REMOVED lines=18> */
.L_x_16968:
        /* <DEDUP_REMOVED lines=13> */
.L_x_16970:
[----:B------:R-:W-:Y:S05]  /*21a10*/  BSYNC.RECONVERGENT B2 ;  /* 0x0000000000027941 */ /* 0x000fea0003800200 */
.L_x_16969:
        /* <DEDUP_REMOVED lines=61> */
.L_x_16967:
[----:B------:R-:W-:Y:S05]  /*21df0*/  BSYNC.RECONVERGENT B1 ;  /* 0x0000000000017941 */ /* 0x000fea0003800200 */
.L_x_16966:
        /* <DEDUP_REMOVED lines=11> */
.L_x_16965:
[----:B------:R-:W-:Y:S05]  /*21eb0*/  BSYNC.RECONVERGENT B0 ;  /* 0x0000000000007941 */ /* 0x000fea0003800200 */
.L_x_16964:
        /* <DEDUP_REMOVED lines=18> */
.L_x_16975:
        /* <DEDUP_REMOVED lines=13> */
.L_x_16977:
[----:B------:R-:W-:Y:S05]  /*220b0*/  BSYNC.RECONVERGENT B2 ;  /* 0x0000000000027941 */ /* 0x000fea0003800200 */
.L_x_16976:
        /* <DEDUP_REMOVED lines=61> */
.L_x_16974:
[----:B------:R-:W-:Y:S05]  /*22490*/  BSYNC.RECONVERGENT B1 ;  /* 0x0000000000017941 */ /* 0x000fea0003800200 */
.L_x_16973:
        /* <DEDUP_REMOVED lines=11> */
.L_x_16972:
[----:B------:R-:W-:Y:S05]  /*22550*/  BSYNC.RECONVERGENT B0 ;  /* 0x0000000000007941 */ /* 0x000fea0003800200 */
.L_x_16971:
        /* <DEDUP_REMOVED lines=18> */
.L_x_16982:
        /* <DEDUP_REMOVED lines=13> */
.L_x_16984:
[----:B------:R-:W-:Y:S05]  /*22750*/  BSYNC.RECONVERGENT B2 ;  /* 0x0000000000027941 */ /* 0x000fea0003800200 */
.L_x_16983:
        /* <DEDUP_REMOVED lines=61> */
.L_x_16981:
[----:B------:R-:W-:Y:S05]  /*22b30*/  BSYNC.RECONVERGENT B1 ;  /* 0x0000000000017941 */ /* 0x000fea0003800200 */
.L_x_16980:
        /* <DEDUP_REMOVED lines=11> */
.L_x_16979:
[----:B------:R-:W-:Y:S05]  /*22bf0*/  BSYNC.RECONVERGENT B0 ;  /* 0x0000000000007941 */ /* 0x000fea0003800200 */
.L_x_16978:
        /* <DEDUP_REMOVED lines=18> */
.L_x_16989:
        /* <DEDUP_REMOVED lines=13> */
.L_x_16991:
[----:B------:R-:W-:Y:S05]  /*22df0*/  BSYNC.RECONVERGENT B2 ;  /* 0x0000000000027941 */ /* 0x000fea0003800200 */
.L_x_16990:
        /* <DEDUP_REMOVED lines=61> */
.L_x_16988:
[----:B------:R-:W-:Y:S05]  /*231d0*/  BSYNC.RECONVERGENT B1 ;  /* 0x0000000000017941 */ /* 0x000fea0003800200 */
.L_x_16987:
        /* <DEDUP_REMOVED lines=11> */
.L_x_16986:
[----:B------:R-:W-:Y:S05]  /*23290*/  BSYNC.RECONVERGENT B0 ;  /* 0x0000000000007941 */ /* 0x000fea0003800200 */
.L_x_16985:
        /* <DEDUP_REMOVED lines=18> */
.L_x_16996:
        /* <DEDUP_REMOVED lines=13> */
.L_x_16998:
[----:B------:R-:W-:Y:S05]  /*23490*/  BSYNC.RECONVERGENT B2 ;  /* 0x0000000000027941 */ /* 0x000fea0003800200 */
.L_x_16997:
        /* <DEDUP_REMOVED lines=61> */
.L_x_16995:
[----:B------:R-:W-:Y:S05]  /*23870*/  BSYNC.RECONVERGENT B1 ;  /* 0x0000000000017941 */ /* 0x000fea0003800200 */
.L_x_16994:
        /* <DEDUP_REMOVED lines=11> */
.L_x_16993:
[----:B------:R-:W-:Y:S05]  /*23930*/  BSYNC.RECONVERGENT B0 ;  /* 0x0000000000007941 */ /* 0x000fea0003800200 */
.L_x_16992:
[----:B------:R-:W-:Y:S02]  /*23940*/  F2FP.F16.F32.PACK_AB R163, RZ, R185 ;  /* 0x000000b9ffa3723e */ /* 0x000fe400000000ff */
[----:B------:R-:W-:Y:S02]  /*23950*/  PRMT R162, R201, 0x5410, R203 ;  /* 0x00005410c9a27816 */ /* 0x000fe400000000cb */
[----:B------:R-:W-:Y:S02]  /*23960*/  PRMT R161, R199, 0x5410, R200 ;  /* 0x00005410c7a17816 */ /* 0x000fe400000000c8 */
[----:B------:R-:W-:Y:S02]  /*23970*/  PRMT R160, R198, 0x5410, R193 ;  /* 0x00005410c6a07816 */ /* 0x000fe400000000c1 */
[----:B------:R-:W-:-:S07]  /*23980*/  PRMT R163, R204, 0x5410, R163 ;  /* 0x00005410cca37816 */ /* 0x000fce00000000a3 */
.L_x_16942:
        /* <DEDUP_REMOVED lines=32> */
.L_x_17000:
[----:B------:R-:W-:Y:S05]  /*23b90*/  BSYNC.RECONVERGENT B0 ;  /* 0x0000000000007941 */ /* 0x000fea0003800200 */
.L_x_16999:
        /* <DEDUP_REMOVED lines=25> */
.L_x_17006:
        /* <DEDUP_REMOVED lines=13> */
.L_x_17008:
[----:B------:R-:W-:Y:S05]  /*23e00*/  BSYNC.RECONVERGENT B2 ;  /* 0x0000000000027941 */ /* 0x000fea0003800200 */
.L_x_17007:
        /* <DEDUP_REMOVED lines=61> */
.L_x_17005:
[----:B------:R-:W-:Y:S05]  /*241e0*/  BSYNC.RECONVERGENT B1 ;  /* 0x0000000000017941 */ /* 0x000fea0003800200 */
.L_x_17004:
        /* <DEDUP_REMOVED lines=12> */
.L_x_17003:
[----:B------:R-:W-:Y:S05]  /*242b0*/  BSYNC.RECONVERGENT B0 ;  /* 0x0000000000007941 */ /* 0x000fea0003800200 */
.L_x_17002:
        /* <DEDUP_REMOVED lines=22> */
.L_x_17013:
        /* <DEDUP_REMOVED lines=13> */
.L_x_17015:
[----:B------:R-:W-:Y:S05]  /*244f0*/  BSYNC.RECONVERGENT B2 ;  /* 0x0000000000027941 */ /* 0x000fea0003800200 */
.L_x_17014:
        /* <DEDUP_REMOVED lines=61> */
.L_x_17012:
[----:B------:R-:W-:Y:S05]  /*248d0*/  BSYNC.RECONVERGENT B1 ;  /* 0x0000000000017941 */ /* 0x000fea0003800200 */
.L_x_17011:
        /* <DEDUP_REMOVED lines=12> */
.L_x_17010:
[----:B------:R-:W-:Y:S05]  /*249a0*/  BSYNC.RECONVERGENT B0 ;  /* 0x0000000000007941 */ /* 0x000fea0003800200 */
.L_x_17009:
        /* <DEDUP_REMOVED lines=22> */
.L_x_17020:
        /* <DEDUP_REMOVED lines=13> */
.L_x_17022:
[----:B------:R-:W-:Y:S05]  /*24be0*/  BSYNC.RECONVERGENT B2 ;  /* 0x0000000000027941 */ /* 0x000fea0003800200 */
.L_x_17021:
        /* <DEDUP_REMOVED lines=61> */
.L_x_17019:
[----:B------:R-:W-:Y:S05]  /*24fc0*/  BSYNC.RECONVERGENT B1 ;  /* 0x0000000000017941 */ /* 0x000fea0003800200 */
.L_x_17018:
        /* <DEDUP_REMOVED lines=12> */
.L_x_17017:
[----:B------:R-:W-:Y:S05]  /*25090*/  BSYNC.RECONVERGENT B0 ;  /* 0x0000000000007941 */ /* 0x000fea0003800200 */
.L_x_17016:
        /* <DEDUP_REMOVED lines=22> */
.L_x_17027:
        /* <DEDUP_REMOVED lines=13> */
.L_x_17029:
[----:B------:R-:W-:Y:S05]  /*252d0*/  BSYNC.RECONVERGENT B2 ;  /* 0x0000000000027941 */ /* 0x000fea0003800200 */
.L_x_17028:
        /* <DEDUP_REMOVED lines=61> */
.L_x_17026:
[----:B------:R-:W-:Y:S05]  /*256b0*/  BSYNC.RECONVERGENT B1 ;  /* 0x0000000000017941 */ /* 0x000fea0003800200 */
.L_x_17025:
        /* <DEDUP_REMOVED lines=12> */
.L_x_17024:
[----:B------:R-:W-:Y:S05]  /*25780*/  BSYNC.RECONVERGENT B0 ;  /* 0x0000000000007941 */ /* 0x000fea0003800200 */
.L_x_17023:
        /* <DEDUP_REMOVED lines=22> */
.L_x_17034:
        /* <DEDUP_REMOVED lines=13> */
.L_x_17036:
[----:B------:R-:W-:Y:S05]  /*259c0*/  BSYNC.RECONVERGENT B2 ;  /* 0x0000000000027941 */ /* 0x000fea0003800200 */
.L_x_17035:
        /* <DEDUP_REMOVED lines=61> */
.L_x_17033:
[----:B------:R-:W-:Y:S05]  /*25da0*/  BSYNC.RECONVERGENT B1 ;  /* 0x0000000000017941 */ /* 0x000fea0003800200 */
.L_x_17032:
        /* <DEDUP_REMOVED lines=12> */
.L_x_17031:
[----:B------:R-:W-:Y:S05]  /*25e70*/  BSYNC.RECONVERGENT B0 ;  /* 0x0000000000007941 */ /* 0x000fea0003800200 */
.L_x_17030:
        /* <DEDUP_REMOVED lines=22> */
.L_x_17041:
        /* <DEDUP_REMOVED lines=13> */
.L_x_17043:
[----:B------:R-:W-:Y:S05]  /*260b0*/  BSYNC.RECONVERGENT B2 ;  /* 0x0000000000027941 */ /* 0x000fea0003800200 */
.L_x_17042:
        /* <DEDUP_REMOVED lines=61> */
.L_x_17040:
[----:B------:R-:W-:Y:S05]  /*26490*/  BSYNC.RECONVERGENT B1 ;  /* 0x0000000000017941 */ /* 0x000fea0003800200 */
.L_x_17039:
        /* <DEDUP_REMOVED lines=12> */
.L_x_17038:
[----:B------:R-:W-:Y:S05]  /*26560*/  BSYNC.RECONVERGENT B0 ;  /* 0x0000000000007941 */ /* 0x000fea0003800200 */
.L_x_17037:
        /* <DEDUP_REMOVED lines=22> */
.L_x_17048:
        /* <DEDUP_REMOVED lines=13> */
.L_x_17050:
[----:B------:R-:W-:Y:S05]  /*267a0*/  BSYNC.RECONVERGENT B2 ;  /* 0x0000000000027941 */ /* 0x000fea0003800200 */
.L_x_17049:
        /* <DEDUP_REMOVED lines=61> */
.L_x_17047:
[----:B------:R-:W-:Y:S05]  /*26b80*/  BSYNC.RECONVERGENT B1 ;  /* 0x0000000000017941 */ /* 0x000fea0003800200 */
.L_x_17046:
        /* <DEDUP_REMOVED lines=12> */
.L_x_17045:
[----:B------:R-:W-:Y:S05]  /*26c50*/  BSYNC.RECONVERGENT B0 ;  /* 0x0000000000007941 */ /* 0x000fea0003800200 */
.L_x_17044:
        /* <DEDUP_REMOVED lines=22> */
.L_x_17055:
        /* <DEDUP_REMOVED lines=13> */
.L_x_17057:
[----:B------:R-:W-:Y:S05]  /*26e90*/  BSYNC.RECONVERGENT B2 ;  /* 0x0000000000027941 */ /* 0x000fea0003800200 */
.L_x_17056:
        /* <DEDUP_REMOVED lines=59> */
[----:B------:R-:W-:-:S07]  /*27250*/  LOP3.LUT R164, R160, UR16, R211, 0x96, !PT ;  /* 0x00000010a0a47c12 */ /* 0x000fce000f8e96d3 */
.L_x_17054:
[----:B------:R-:W-:Y:S05]  /*27260*/  BSYNC.RECONVERGENT B1 ;  /* 0x0000000000017941 */ /* 0x000fea0003800200 */
.L_x_17053:
        /* <DEDUP_REMOVED lines=12> */
.L_x_17052:
[----:B------:R-:W-:Y:S05]  /*27330*/  BSYNC.RECONVERGENT B0 ;  /* 0x0000000000007941 */ /* 0x000fea0003800200 */
.L_x_17051:
[----:B------:R-:W-:Y:S02]  /*27340*/  F2FP.F16.F32.PACK_AB R163, RZ, R199 ;  /* 0x000000c7ffa3723e */ /* 0x000fe400000000ff */
[----:B------:R-:W-:Y:S02]  /*27350*/  PRMT R162, R212, 0x5410, R213 ;  /* 0x00005410d4a27816 */ /* 0x000fe400000000d5 */
[----:B------:R-:W-:Y:S02]  /*27360*/  PRMT R161, R208, 0x5410, R207 ;  /* 0x00005410d0a17816 */ /* 0x000fe400000000cf */
[----:B------:R-:W-:Y:S02]  /*27370*/  PRMT R160, R206, 0x5410, R201 ;  /* 0x00005410cea07816 */ /* 0x000fe400000000c9 */
[----:B------:R-:W-:Y:S01]  /*27380*/  PRMT R163, R209, 0x5410, R163 ;  /* 0x00005410d1a37816 */ /* 0x000fe200000000a3 */
[----:B------:R-:W-:Y:S06]  /*27390*/  BRA `(.L_x_17058) ;  /* 0x00000034005c7947 */ /* 0x000fec0003800000 */
.L_x_17001:
        /* <DEDUP_REMOVED lines=21> */
.L_x_17063:
        /* <DEDUP_REMOVED lines=13> */
.L_x_17065:
[----:B------:R-:W-:Y:S05]  /*275c0*/  BSYNC.RECONVERGENT B2 ;  /* 0x0000000000027941 */ /* 0x000fea0003800200 */
.L_x_17064:
        /* <DEDUP_REMOVED lines=60> */
.L_x_17062:
[----:B------:R-:W-:Y:S05]  /*27990*/  BSYNC.RECONVERGENT B1 ;  /* 0x0000000000017941 */ /* 0x000fea0003800200 */
.L_x_17061:
        /* <DEDUP_REMOVED lines=11> */
.L_x_17060:
[----:B------:R-:W-:Y:S05]  /*27a50*/  BSYNC.RECONVERGENT B0 ;  /* 0x0000000000007941 */ /* 0x000fea0003800200 */
.L_x_17059:
[----:B------:R-:W-:Y:S01]  /*27a60*/  BSSY.RECONVERGENT B0, `(.L_x_17066) ;  /* 0x0000069000007945 */ /* 0x000fe20003800200 */
[----:B------:R-:W-:Y:S01]  /*27a70*/  F2FP.F16.F32.PACK_AB R206, RZ, R200 ;  /* 0x000000c8ffce723e */ /* 0x000fe200000000ff */
[----:B-1----:R-:W-:Y:S01]  /*27a80*/  IMAD.MOV.U32 R196, RZ, RZ, RZ ;  /* 0x000000ffffc47224 */ /* 0x002fe200078e00ff */
        /* <DEDUP_REMOVED lines=15> */
.L_x_17070:
        /* <DEDUP_REMOVED lines=13> */
.L_x_17072:
[----:B------:R-:W-:Y:S05]  /*27c50*/  BSYNC.RECONVERGENT B2 ;  /* 0x0000000000027941 */ /* 0x000fea0003800200 */
.L_x_17071:
        /* <DEDUP_REMOVED lines=61> */
.L_x_17069:
[----:B------:R-:W-:Y:S05]  /*28030*/  BSYNC.RECONVERGENT B1 ;  /* 0x0000000000017941 */ /* 0x000fea0003800200 */
.L_x_17068:
        /* <DEDUP_REMOVED lines=11> */
.L_x_17067:
[----:B------:R-:W-:Y:S05]  /*280f0*/  BSYNC.RECONVERGENT B0 ;  /* 0x0000000000007941 */ /* 0x000fea0003800200 */
.L_x_17066:
        /* <DEDUP_REMOVED lines=18> */
.L_x_17077:
        /* <DEDUP_REMOVED lines=13> */
.L_x_17079:
[----:B------:R-:W-:Y:S05]  /*282f0*/  BSYNC.RECONVERGENT B2 ;  /* 0x0000000000027941 */ /* 0x000fea0003800200 */
.L_x_17078:
        /* <DEDUP_REMOVED lines=61> */
.L_x_17076:
[----:B------:R-:W-:Y:S05]  /*286d0*/  BSYNC.RECONVERGENT B1 ;  /* 0x0000000000017941 */ /* 0x000fea0003800200 */
.L_x_17075:
        /* <DEDUP_REMOVED lines=11> */
.L_x_17074:
[----:B------:R-:W-:Y:S05]  /*28790*/  BSYNC.RECONVERGENT B0 ;  /* 0x0000000000007941 */ /* 0x000fea0003800200 */
.L_x_17073:
        /* <DEDUP_REMOVED lines=18> */
.L_x_17084:
        /* <DEDUP_REMOVED lines=13> */
.L_x_17086:
[----:B------:R-:W-:Y:S05]  /*28990*/  BSYNC.RECONVERGENT B2 ;  /* 0x0000000000027941 */ /* 0x000fea0003800200 */
.L_x_17085:
        /* <DEDUP_REMOVED lines=61> */
.L_x_17083:
[----:B------:R-:W-:Y:S05]  /*28d70*/  BSYNC.RECONVERGENT B1 ;  /* 0x0000000000017941 */ /* 0x000fea0003800200 */
.L_x_17082:
        /* <DEDUP_REMOVED lines=11> */
.L_x_17081:
[----:B------:R-:W-:Y:S05]  /*28e30*/  BSYNC.RECONVERGENT B0 ;  /* 0x0000000000007941 */ /* 0x000fea0003800200 */
.L_x_17080:
        /* <DEDUP_REMOVED lines=18> */
.L_x_17091:
        /* <DEDUP_REMOVED lines=13> */
.L_x_17093:
[----:B------:R-:W-:Y:S05]  /*29030*/  BSYNC.RECONVERGENT B2 ;  /* 0x0000000000027941 */ /* 0x000fea0003800200 */
.L_x_17092:
        /* <DEDUP_REMOVED lines=61> */
.L_x_17090:
[----:B------:R-:W-:Y:S05]  /*29410*/  BSYNC.RECONVERGENT B1 ;  /* 0x0000000000017941 */ /* 0x000fea0003800200 */
.L_x_17089:
        /* <DEDUP_REMOVED lines=11> */
.L_x_17088:
[----:B------:R-:W-:Y:S05]  /*294d0*/  BSYNC.RECONVERGENT B0 ;  /* 0x0000000000007941 */ /* 0x000fea0003800200 */
.L_x_17087:
        /* <DEDUP_REMOVED lines=18> */
.L_x_17098:
        /* <DEDUP_REMOVED lines=13> */
.L_x_17100:
[----:B------:R-:W-:Y:S05]  /*296d0*/  BSYNC.RECONVERGENT B2 ;  /* 0x0000000000027941 */ /* 0x000fea0003800200 */
.L_x_17099:
        /* <DEDUP_REMOVED lines=61> */
.L_x_17097:
[----:B------:R-:W-:Y:S05]  /*29ab0*/  BSYNC.RECONVERGENT B1 ;  /* 0x0000000000017941 */ /* 0x000fea0003800200 */
.L_x_17096:
        /* <DEDUP_REMOVED lines=11> */
.L_x_17095:
[----:B------:R-:W-:Y:S05]  /*29b70*/  BSYNC.RECONVERGENT B0 ;  /* 0x0000000000007941 */ /* 0x000fea0003800200 */
.L_x_17094:
        /* <DEDUP_REMOVED lines=18> */
.L_x_17105:
        /* <DEDUP_REMOVED lines=13> */
.L_x_17107:
[----:B------:R-:W-:Y:S05]  /*29d70*/  BSYNC.RECONVERGENT B2 ;  /* 0x0000000000027941 */ /* 0x000fea0003800200 */
.L_x_17106:
        /* <DEDUP_REMOVED lines=61> */
.L_x_17104:
[----:B------:R-:W-:Y:S05]  /*2a150*/  BSYNC.RECONVERGENT B1 ;  /* 0x0000000000017941 */ /* 0x000fea0003800200 */
.L_x_17103:
        /* <DEDUP_REMOVED lines=11> */
.L_x_17102:
[----:B------:R-:W-:Y:S05]  /*2a210*/  BSYNC.RECONVERGENT B0 ;  /* 0x0000000000007941 */ /* 0x000fea0003800200 */
.L_x_17101:
        /* <DEDUP_REMOVED lines=18> */
.L_x_17112:
        /* <DEDUP_REMOVED lines=13> */
.L_x_17114:
[----:B------:R-:W-:Y:S05]  /*2a410*/  BSYNC.RECONVERGENT B2 ;  /* 0x0000000000027941 */ /* 0x000fea0003800200 */
.L_x_17113:
        /* <DEDUP_REMOVED lines=61> */
.L_x_17111:
[----:B------:R-:W-:Y:S05]  /*2a7f0*/  BSYNC.RECONVERGENT B1 ;  /* 0x0000000000017941 */ /* 0x000fea0003800200 */
.L_x_17110:
        /* <DEDUP_REMOVED lines=11> */
.L_x_17109:
[----:B------:R-:W-:Y:S05]  /*2a8b0*/  BSYNC.RECONVERGENT B0 ;  /* 0x0000000000007941 */ /* 0x000fea0003800200 */
.L_x_17108:
[----:B------:R-:W-:Y:S02]  /*2a8c0*/  F2FP.F16.F32.PACK_AB R163, RZ, R199 ;  /* 0x000000c7ffa3723e */ /* 0x000fe400000000ff */
[----:B------:R-:W-:Y:S02]  /*2a8d0*/  PRMT R162, R211, 0x5410, R212 ;  /* 0x00005410d3a27816 */ /* 0x000fe400000000d4 */
[----:B------:R-:W-:Y:S02]  /*2a8e0*/  PRMT R161, R208, 0x5410, R207 ;  /* 0x00005410d0a17816 */ /* 0x000fe400000000cf */
[----:B------:R-:W-:Y:S02]  /*2a8f0*/  PRMT R160, R206, 0x5410, R201 ;  /* 0x00005410cea07816 */ /* 0x000fe400000000c9 */
[----:B------:R-:W-:-:S07]  /*2a900*/  PRMT R163, R209, 0x5410, R163 ;  /* 0x00005410d1a37816 */ /* 0x000fce00000000a3 */
.L_x_17058:
        /* <DEDUP_REMOVED lines=32> */
.L_x_17116:
[----:B------:R-:W-:Y:S05]  /*2ab10*/  BSYNC.RECONVERGENT B0 ;  /* 0x0000000000007941 */ /* 0x000fea0003800200 */
.L_x_17115:
[----:B-----5:R1:W5:Y:S04]  /*2ab20*/  @P1 LDG.E.128 R36, desc[UR6][R204.64] ;  /* 0x00000006cc241981 */ /* 0x020368000c1e1d00 */
        /* <DEDUP_REMOVED lines=24> */
.L_x_17122:
        /* <DEDUP_REMOVED lines=13> */
.L_x_17124:
[----:B------:R-:W-:Y:S05]  /*2ad80*/  BSYNC.RECONVERGENT B2 ;  /* 0x0000000000027941 */ /* 0x000fea0003800200 */
.L_x_17123:
        /* <DEDUP_REMOVED lines=61> */
.L_x_17121:
[----:B------:R-:W-:Y:S05]  /*2b160*/  BSYNC.RECONVERGENT B1 ;  /* 0x0000000000017941 */ /* 0x000fea0003800200 */
.L_x_17120:
        /* <DEDUP_REMOVED lines=12> */
.L_x_17119:
[----:B------:R-:W-:Y:S05]  /*2b230*/  BSYNC.RECONVERGENT B0 ;  /* 0x0000000000007941 */ /* 0x000fea0003800200 */
.L_x_17118:
        /* <DEDUP_REMOVED lines=22> */
.L_x_17129:
        /* <DEDUP_REMOVED lines=13> */
.L_x_17131:
[----:B------:R-:W-:Y:S05]  /*2b470*/  BSYNC.RECONVERGENT B2 ;  /* 0x0000000000027941 */ /* 0x000fea0003800200 */
.L_x_17130:
        /* <DEDUP_REMOVED lines=61> */
.L_x_17128:
[----:B------:R-:W-:Y:S05]  /*2b850*/  BSYNC.RECONVERGENT B1 ;  /* 0x0000000000017941 */ /* 0x000fea0003800200 */
.L_x_17127:
        /* <DEDUP_REMOVED lines=12> */
.L_x_17126:
[----:B------:R-:W-:Y:S05]  /*2b920*/  BSYNC.RECONVERGENT B0 ;  /* 0x0000000000007941 */ /* 0x000fea0003800200 */
.L_x_17125:
        /* <DEDUP_REMOVED lines=22> */
.L_x_17136:
        /* <DEDUP_REMOVED lines=13> */
.L_x_17138:
[----:B------:R-:W-:Y:S05]  /*2bb60*/  BSYNC.RECONVERGENT B2 ;  /* 0x0000000000027941 */ /* 0x000fea0003800200 */
.L_x_17137:
        /* <DEDUP_REMOVED lines=61> */
.L_x_17135:
[----:B------:R-:W-:Y:S05]  /*2bf40*/  BSYNC.RECONVERGENT B1 ;  /* 0x0000000000017941 */ /* 0x000fea0003800200 */
.L_x_17134:
        /* <DEDUP_REMOVED lines=12> */
.L_x_17133:
[----:B------:R-:W-:Y:S05]  /*2c010*/  BSYNC.RECONVERGENT B0 ;  /* 0x0000000000007941 */ /* 0x000fea0003800200 */
.L_x_17132:
        /* <DEDUP_REMOVED lines=22> */
.L_x_17143:
        /* <DEDUP_REMOVED lines=13> */
.L_x_17145:
[----:B------:R-:W-:Y:S05]  /*2c250*/  BSYNC.RECONVERGENT B2 ;  /* 0x0000000000027941 */ /* 0x000fea0003800200 */
.L_x_17144:
        /* <DEDUP_REMOVED lines=61> */
.L_x_17142:
[----:B------:R-:W-:Y:S05]  /*2c630*/  BSYNC.RECONVERGENT B1 ;  /* 0x0000000000017941 */ /* 0x000fea0003800200 */
.L_x_17141:
        /* <DEDUP_REMOVED lines=12> */
.L_x_17140:
[----:B------:R-:W-:Y:S05]  /*2c700*/  BSYNC.RECONVERGENT B0 ;  /* 0x0000000000007941 */ /* 0x000fea0003800200 */
.L_x_17139:
        /* <DEDUP_REMOVED lines=22> */
.L_x_17150:
        /* <DEDUP_REMOVED lines=13> */
.L_x_17152:
[----:B------:R-:W-:Y:S05]  /*2c940*/  BSYNC.RECONVERGENT B2 ;  /* 0x0000000000027941 */ /* 0x000fea0003800200 */
.L_x_17151:
        /* <DEDUP_REMOVED lines=60> */
.L_x_17149:
[----:B------:R-:W-:Y:S05]  /*2cd10*/  BSYNC.RECONVERGENT B1 ;  /* 0x0000000000017941 */ /* 0x000fea0003800200 */
.L_x_17148:
        /* <DEDUP_REMOVED lines=12> */
.L_x_17147:
[----:B------:R-:W-:Y:S05]  /*2cde0*/  BSYNC.RECONVERGENT B0 ;  /* 0x0000000000007941 */ /* 0x000fea0003800200 */
.L_x_17146:
        /* <DEDUP_REMOVED lines=22> */
.L_x_17157:
        /* <DEDUP_REMOVED lines=13> */
.L_x_17159:
[----:B------:R-:W-:Y:S05]  /*2d020*/  BSYNC.RECONVERGENT B2 ;  /* 0x0000000000027941 */ /* 0x000fea0003800200 */
.L_x_17158:
        /* <DEDUP_REMOVED lines=60> */
.L_x_17156:
[----:B------:R-:W-:Y:S05]  /*2d3f0*/  BSYNC.RECONVERGENT B1 ;  /* 0x0000000000017941 */ /* 0x000fea0003800200 */
.L_x_17155:
        /* <DEDUP_REMOVED lines=12> */
.L_x_17154:
[----:B------:R-:W-:Y:S05]  /*2d4c0*/  BSYNC.RECONVERGENT B0 ;  /* 0x0000000000007941 */ /* 0x000fea0003800200 */
.L_x_17153:
        /* <DEDUP_REMOVED lines=22> */
.L_x_17164:
        /* <DEDUP_REMOVED lines=13> */
.L_x_17166:
[----:B------:R-:W-:Y:S05]  /*2d700*/  BSYNC.RECONVERGENT B2 ;  /* 0x0000000000027941 */ /* 0x000fea0003800200 */
.L_x_17165:
        /* <DEDUP_REMOVED lines=60> */
.L_x_17163:
[----:B------:R-:W-:Y:S05]  /*2dad0*/  BSYNC.RECONVERGENT B1 ;  /* 0x0000000000017941 */ /* 0x000fea0003800200 */
.L_x_17162:
        /* <DEDUP_REMOVED lines=12> */
.L_x_17161:
[----:B------:R-:W-:Y:S05]  /*2dba0*/  BSYNC.RECONVERGENT B0 ;  /* 0x0000000000007941 */ /* 0x000fea0003800200 */
.L_x_17160:
        /* <DEDUP_REMOVED lines=22> */
.L_x_17171:
        /* <DEDUP_REMOVED lines=13> */
.L_x_17173:
[----:B------:R-:W-:Y:S05]  /*2dde0*/  BSYNC.RECONVERGENT B2 ;  /* 0x0000000000027941 */ /* 0x000fea0003800200 */
.L_x_17172:
        /* <DEDUP_REMOVED lines=60> */
.L_x_17170:
[----:B------:R-:W-:Y:S05]  /*2e1b0*/  BSYNC.RECONVERGENT B1 ;  /* 0x0000000000017941 */ /* 0x000fea0003800200 */
.L_x_17169:
        /* <DEDUP_REMOVED lines=12> */
.L_x_17168:
[----:B------:R-:W-:Y:S05]  /*2e280*/  BSYNC.RECONVERGENT B0 ;  /* 0x0000000000007941 */ /* 0x000fea0003800200 */
.L_x_17167:
[----:B------:R-:W-:Y:S02]  /*2e290*/  F2FP.F16.F32.PACK_AB R163, RZ, R207 ;  /* 0x000000cfffa3723e */ /* 0x000fe400000000ff */
[----:B------:R-:W-:Y:S02]  /*2e2a0*/  PRMT R162, R221, 0x5410, R220 ;  /* 0x00005410dda27816 */ /* 0x000fe400000000dc */
[----:B------:R-:W-:Y:S02]  /*2e2b0*/  PRMT R161, R217, 0x5410, R216 ;  /* 0x00005410d9a17816 */ /* 0x000fe400000000d8 */
[----:B------:R-:W-:Y:S02]  /*2e2c0*/  PRMT R160, R215, 0x5410, R214 ;  /* 0x00005410d7a07816 */ /* 0x000fe400000000d6 */
[----:B------:R-:W-:Y:S01]  /*2e2d0*/  PRMT R163, R209, 0x5410, R163 ;  /* 0x00005410d1a37816 */ /* 0x000fe200000000a3 */
[----:B------:R-:W-:Y:S06]  /*2e2e0*/  BRA `(.L_x_17174) ;  /* 0x00000034005c7947 */ /* 0x000fec0003800000 */
.L_x_17117:
        /* <DEDUP_REMOVED lines=21> */
.L_x_17179:
        /* <DEDUP_REMOVED lines=13> */
.L_x_17181:
[----:B------:R-:W-:Y:S05]  /*2e510*/  BSYNC.RECONVERGENT B2 ;  /* 0x0000000000027941 */ /* 0x000fea0003800200 */
.L_x_17180:
        /* <DEDUP_REMOVED lines=60> */
.L_x_17178:
[----:B------:R-:W-:Y:S05]  /*2e8e0*/  BSYNC.RECONVERGENT B1 ;  /* 0x0000000000017941 */ /* 0x000fea0003800200 */
.L_x_17177:
        /* <DEDUP_REMOVED lines=11> */
.L_x_17176:
[----:B------:R-:W-:Y:S05]  /*2e9a0*/  BSYNC.RECONVERGENT B0 ;  /* 0x0000000000007941 */ /* 0x000fea0003800200 */
.L_x_17175:
        /* <DEDUP_REMOVED lines=18> */
.L_x_17186:
        /* <DEDUP_REMOVED lines=13> */
.L_x_17188:
[----:B------:R-:W-:Y:S05]  /*2eba0*/  BSYNC.RECONVERGENT B2 ;  /* 0x0000000000027941 */ /* 0x000fea0003800200 */
.L_x_17187:
        /* <DEDUP_REMOVED lines=61> */
.L_x_17185:
[----:B------:R-:W-:Y:S05]  /*2ef80*/  BSYNC.RECONVERGENT B1 ;  /* 0x0000000000017941 */ /* 0x000fea0003800200 */
.L_x_17184:
        /* <DEDUP_REMOVED lines=11> */
.L_x_17183:
[----:B------:R-:W-:Y:S05]  /*2f040*/  BSYNC.RECONVERGENT B0 ;  /* 0x0000000000007941 */ /* 0x000fea0003800200 */
.L_x_17182:
        /* <DEDUP_REMOVED lines=18> */
.L_x_17193:
        /* <DEDUP_REMOVED lines=13> */
.L_x_17195:
[----:B------:R-:W-:Y:S05]  /*2f240*/  BSYNC.RECONVERGENT B2 ;  /* 0x0000000000027941 */ /* 0x000fea0003800200 */
.L_x_17194:
        /* <DEDUP_REMOVED lines=61> */
.L_x_17192:
[----:B------:R-:W-:Y:S05]  /*2f620*/  BSYNC.RECONVERGENT B1 ;  /* 0x0000000000017941 */ /* 0x000fea0003800200 */
.L_x_17191:
        /* <DEDUP_REMOVED lines=11> */
.L_x_17190:
[----:B------:R-:W-:Y:S05]  /*2f6e0*/  BSYNC.RECONVERGENT B0 ;  /* 0x0000000000007941 */ /* 0x000fea0003800200 */
.L_x_17189:
        /* <DEDUP_REMOVED lines=18> */
.L_x_17200:
        /* <DEDUP_REMOVED lines=13> */
.L_x_17202:
[----:B------:R-:W-:Y:S05]  /*2f8e0*/  BSYNC.RECONVERGENT B2 ;  /* 0x0000000000027941 */ /* 0x000fea0003800200 */
.L_x_17201:
        /* <DEDUP_REMOVED lines=61> */
.L_x_17199:
[----:B------:R-:W-:Y:S05]  /*2fcc0*/  BSYNC.RECONVERGENT B1 ;  /* 0x0000000000017941 */ /* 0x000fea0003800200 */
.L_x_17198:
        /* <DEDUP_REMOVED lines=11> */
.L_x_17197:
[----:B------:R-:W-:Y:S05]  /*2fd80*/  BSYNC.RECONVERGENT B0 ;  /* 0x0000000000007941 */ /* 0x000fea0003800200 */
.L_x_17196:
        /* <DEDUP_REMOVED lines=18> */
.L_x_17207:
        /* <DEDUP_REMOVED lines=13> */
.L_x_17209:
[----:B------:R-:W-:Y:S05]  /*2ff80*/  BSYNC.RECONVERGENT B2 ;  /* 0x0000000000027941 */ /* 0x000fea0003800200 */
.L_x_17208:
        /* <DEDUP_REMOVED lines=61> */
.L_x_17206:
[----:B------:R-:W-:Y:S05]  /*30360*/  BSYNC.RECONVERGENT B1 ;  /* 0x0000000000017941 */ /* 0x000fea0003800200 */
.L_x_17205:
        /* <DEDUP_REMOVED lines=11> */
.L_x_17204:
[----:B------:R-:W-:Y:S05]  /*30420*/  BSYNC.RECONVERGENT B0 ;  /* 0x0000000000007941 */ /* 0x000fea0003800200 */
.L_x_17203:
        /* <DEDUP_REMOVED lines=18> */
.L_x_17214:
        /* <DEDUP_REMOVED lines=13> */
.L_x_17216:
[----:B------:R-:W-:Y:S05]  /*30620*/  BSYNC.RECONVERGENT B2 ;  /* 0x0000000000027941 */ /* 0x000fea0003800200 */
.L_x_17215:
        /* <DEDUP_REMOVED lines=61> */
.L_x_17213:
[----:B------:R-:W-:Y:S05]  /*30a00*/  BSYNC.RECONVERGENT B1 ;  /* 0x0000000000017941 */ /* 0x000fea0003800200 */
.L_x_17212:
        /* <DEDUP_REMOVED lines=11> */
.L_x_17211:
[----:B------:R-:W-:Y:S05]  /*30ac0*/  BSYNC.RECONVERGENT B0 ;  /* 0x0000000000007941 */ /* 0x000fea0003800200 */
.L_x_17210:
        /* <DEDUP_REMOVED lines=18> */
.L_x_17221:
        /* <DEDUP_REMOVED lines=13> */
.L_x_17223:
[----:B------:R-:W-:Y:S05]  /*30cc0*/  BSYNC.RECONVERGENT B2 ;  /* 0x0000000000027941 */ /* 0x000fea0003800200 */
.L_x_17222:
        /* <DEDUP_REMOVED lines=61> */
.L_x_17220:
[----:B------:R-:W-:Y:S05]  /*310a0*/  BSYNC.RECONVERGENT B1 ;  /* 0x0000000000017941 */ /* 0x000fea0003800200 */
.L_x_17219:
        /* <DEDUP_REMOVED lines=11> */
.L_x_17218:
[----:B------:R-:W-:Y:S05]  /*31160*/  BSYNC.RECONVERGENT B0 ;  /* 0x0000000000007941 */ /* 0x000fea0003800200 */
.L_x_17217:
        /* <DEDUP_REMOVED lines=18> */
.L_x_17228:
        /* <DEDUP_REMOVED lines=13> */
.L_x_17230:
[----:B------:R-:W-:Y:S05]  /*31360*/  BSYNC.RECONVERGENT B2 ;  /* 0x0000000000027941 */ /* 0x000fea0003800200 */
.L_x_17229:
        /* <DEDUP_REMOVED lines=61> */
.L_x_17227:
[----:B------:R-:W-:Y:S05]  /*31740*/  BSYNC.RECONVERGENT B1 ;  /* 0x0000000000017941 */ /* 0x000fea0003800200 */
.L_x_17226:
        /* <DEDUP_REMOVED lines=11> */
.L_x_17225:
[----:B------:R-:W-:Y:S05]  /*31800*/  BSYNC.RECONVERGENT B0 ;  /* 0x0000000000007941 */ /* 0x000fea0003800200 */
.L_x_17224:
[----:B------:R-:W-:Y:S02]  /*31810*/  F2FP.F16.F32.PACK_AB R163, RZ, R207 ;  /* 0x000000cfffa3723e */ /* 0x000fe400000000ff */
[----:B------:R-:W-:Y:S02]  /*31820*/  PRMT R162, R219, 0x5410, R220 ;  /* 0x00005410dba27816 */ /* 0x000fe400000000dc */
[----:B------:R-:W-:Y:S02]  /*31830*/  PRMT R161, R217, 0x5410, R216 ;  /* 0x00005410d9a17816 */ /* 0x000fe400000000d8 */
[----:B------:R-:W-:Y:S02]  /*31840*/  PRMT R160, R215, 0x5410, R214 ;  /* 0x00005410d7a07816 */ /* 0x000fe400000000d6 */
[----:B------:R-:W-:-:S07]  /*31850*/  PRMT R163, R209, 0x5410, R163 ;  /* 0x00005410d1a37816 */ /* 0x000fce00000000a3 */
.L_x_17174:
        /* <DEDUP_REMOVED lines=32> */
.L_x_17232:
[----:B------:R-:W-:Y:S05]  /*31a60*/  BSYNC.RECONVERGENT B0 ;  /* 0x0000000000007941 */ /* 0x000fea0003800200 */
.L_x_17231:
[----:B-----5:R1:W5:Y:S04]  /*31a70*/  @P1 LDG.E.128 R36, desc[UR6][R212.64] ;  /* 0x00000006d4241981 */ /* 0x020368000c1e1d00 */
[----:B------:R1:W5:Y:S01]  /*31a80*/  @P0 LDG.E.128 R32, desc[UR6][R210.64] ;  /* 0x00000006d2200981 */ /* 0x000362000c1e1d00 */
[----:B------:R-:W-:Y:S05]  /*31a90*/  @!P0 BRA `(.L_x_17233) ;  /* 0x0000003400e48947 */ /* 0x000fea0003800000 */
[----:B------:R-:W-:Y:S01]  /*31aa0*/  ISETP.GT.AND P2, PT, R228, RZ, PT ;  /* 0x000000ffe400720c */ /* 0x000fe20003f44270 */
[----:B------:R-:W-:-:S12]  /*31ab0*/  BSSY.RECONVERGENT B0, `(.L_x_17234) ;  /* 0x000006c000007945 */ /* 0x000fd80003800200 */
[----:B-1---5:R-:W-:Y:S01]  /*31ac0*/  @!P2 HADD2.F32 R212, -RZ, R32.H0_H0 ;  /* 0x20000020ffd4a230 */ /* 0x022fe20000004100 */
        /* <DEDUP_REMOVED lines=19> */
.L_x_17238:
        /* <DEDUP_REMOVED lines=13> */
.L_x_17240:
[----:B------:R-:W-:Y:S05]  /*31cd0*/  BSYNC.RECONVERGENT B2 ;  /* 0x0000000000027941 */ /* 0x000fea0003800200 */
.L_x_17239:
        /* <DEDUP_REMOVED lines=60> */
.L_x_17237:
[----:B------:R-:W-:Y:S05]  /*320a0*/  BSYNC.RECONVERGENT B1 ;  /* 0x0000000000017941 */ /* 0x000fea0003800200 */
.L_x_17236:
        /* <DEDUP_REMOVED lines=12> */
.L_x_17235:
[----:B------:R-:W-:Y:S05]  /*32170*/  BSYNC.RECONVERGENT B0 ;  /* 0x0000000000007941 */ /* 0x000fea0003800200 */
.L_x_17234:
        /* <DEDUP_REMOVED lines=22> */
.L_x_17245:
        /* <DEDUP_REMOVED lines=13> */
.L_x_17247:
[----:B------:R-:W-:Y:S05]  /*323b0*/  BSYNC.RECONVERGENT B2 ;  /* 0x0000000000027941 */ /* 0x000fea0003800200 */
.L_x_17246:
        /* <DEDUP_REMOVED lines=60> */
.L_x_17244:
[----:B------:R-:W-:Y:S05]  /*32780*/  BSYNC.RECONVERGENT B1 ;  /* 0x0000000000017941 */ /* 0x000fea0003800200 */
.L_x_17243:
        /* <DEDUP_REMOVED lines=12> */
.L_x_17242:
[----:B------:R-:W-:Y:S05]  /*32850*/  BSYNC.RECONVERGENT B0 ;  /* 0x0000000000007941 */ /* 0x000fea0003800200 */
.L_x_17241:
        /* <DEDUP_REMOVED lines=22> */
.L_x_17252:
        /* <DEDUP_REMOVED lines=13> */
.L_x_17254:
[----:B------:R-:W-:Y:S05]  /*32a90*/  BSYNC.RECONVERGENT B2 ;  /* 0x0000000000027941 */ /* 0x000fea0003800200 */
.L_x_17253:
        /* <DEDUP_REMOVED lines=60> */
.L_x_17251:
[----:B------:R-:W-:Y:S05]  /*32e60*/  BSYNC.RECONVERGENT B1 ;  /* 0x0000000000017941 */ /* 0x000fea0003800200 */
.L_x_17250:
        /* <DEDUP_REMOVED lines=12> */
.L_x_17249:
[----:B------:R-:W-:Y:S05]  /*32f30*/  BSYNC.RECONVERGENT B0 ;  /* 0x0000000000007941 */ /* 0x000fea0003800200 */
.L_x_17248:
        /* <DEDUP_REMOVED lines=22> */
.L_x_17259:
        /* <DEDUP_REMOVED lines=13> */
.L_x_17261:
[----:B------:R-:W-:Y:S05]  /*33170*/  BSYNC.RECONVERGENT B2 ;  /* 0x0000000000027941 */ /* 0x000fea0003800200 */
.L_x_17260:
        /* <DEDUP_REMOVED lines=60> */
.L_x_17258:
[----:B------:R-:W-:Y:S05]  /*33540*/  BSYNC.RECONVERGENT B1 ;  /* 0x0000000000017941 */ /* 0x000fea0003800200 */
.L_x_17257:
        /* <DEDUP_REMOVED lines=12> */
.L_x_17256:
[----:B------:R-:W-:Y:S05]  /*33610*/  BSYNC.RECONVERGENT B0 ;  /* 0x0000000000007941 */ /* 0x000fea0003800200 */
.L_x_17255:
        /* <DEDUP_REMOVED lines=22> */
.L_x_17266:
        /* <DEDUP_REMOVED lines=13> */
.L_x_17268:
[----:B------:R-:W-:Y:S05]  /*33850*/  BSYNC.RECONVERGENT B2 ;  /* 0x0000000000027941 */ /* 0x000fea0003800200 */
.L_x_17267:
        /* <DEDUP_REMOVED lines=61> */
.L_x_17265:
[----:B------:R-:W-:Y:S05]  /*33c30*/  BSYNC.RECONVERGENT B1 ;  /* 0x0000000000017941 */ /* 0x000fea0003800200 */
.L_x_17264:
        /* <DEDUP_REMOVED lines=12> */
.L_x_17263:
[----:B------:R-:W-:Y:S05]  /*33d00*/  BSYNC.RECONVERGENT B0 ;  /* 0x0000000000007941 */ /* 0x000fea0003800200 */
.L_x_17262:
        /* <DEDUP_REMOVED lines=22> */
.L_x_17273:
        /* <DEDUP_REMOVED lines=13> */
.L_x_17275:
[----:B------:R-:W-:Y:S05]  /*33f40*/  BSYNC.RECONVERGENT B2 ;  /* 0x0000000000027941 */ /* 0x000fea0003800200 */
.L_x_17274:
        /* <DEDUP_REMOVED lines=61> */
.L_x_17272:
[----:B------:R-:W-:Y:S05]  /*34320*/  BSYNC.RECONVERGENT B1 ;  /* 0x0000000000017941 */ /* 0x000fea0003800200 */
.L_x_17271:
        /* <DEDUP_REMOVED lines=12> */
.L_x_17270:
[----:B------:R-:W-:Y:S05]  /*343f0*/  BSYNC.RECONVERGENT B0 ;  /* 0x0000000000007941 */ /* 0x000fea0003800200 */
.L_x_17269:
        /* <DEDUP_REMOVED lines=22> */
.L_x_17280:
        /* <DEDUP_REMOVED lines=13> */
.L_x_17282:
[----:B------:R-:W-:Y:S05]  /*34630*/  BSYNC.RECONVERGENT B2 ;  /* 0x0000000000027941 */ /* 0x000fea0003800200 */
.L_x_17281:
        /* <DEDUP_REMOVED lines=60> */
.L_x_17279:
[----:B------:R-:W-:Y:S05]  /*34a00*/  BSYNC.RECONVERGENT B1 ;  /* 0x0000000000017941 */ /* 0x000fea0003800200 */
.L_x_17278:
        /* <DEDUP_REMOVED lines=12> */
.L_x_17277:
[----:B------:R-:W-:Y:S05]  /*34ad0*/  BSYNC.RECONVERGENT B0 ;  /* 0x0000000000007941 */ /* 0x000fea0003800200 */
.L_x_17276:
        /* <DEDUP_REMOVED lines=22> */
.L_x_17287:
        /* <DEDUP_REMOVED lines=13> */
.L_x_17289:
[----:B------:R-:W-:Y:S05]  /*34d10*/  BSYNC.RECONVERGENT B2 ;  /* 0x0000000000027941 */ /* 0x000fea0003800200 */
.L_x_17288:
        /* <DEDUP_REMOVED lines=61> */
.L_x_17286:
[----:B------:R-:W-:Y:S05]  /*350f0*/  BSYNC.RECONVERGENT B1 ;  /* 0x0000000000017941 */ /* 0x000fea0003800200 */
.L_x_17285:
        /* <DEDUP_REMOVED lines=12> */
.L_x_17284:
[----:B------:R-:W-:Y:S05]  /*351c0*/  BSYNC.RECONVERGENT B0 ;  /* 0x0000000000007941 */ /* 0x000fea0003800200 */
.L_x_17283:
[----:B------:R-:W-:Y:S02]  /*351d0*/  F2FP.F16.F32.PACK_AB R163, RZ, R216 ;  /* 0x000000d8ffa3723e */ /* 0x000fe400000000ff */
[----:B------:R-:W-:Y:S02]  /*351e0*/  PRMT R162, R225, 0x5410, R230 ;  /* 0x00005410e1a27816 */ /* 0x000fe400000000e6 */
[----:B------:R-:W-:Y:S02]  /*351f0*/  PRMT R161, R224, 0x5410, R223 ;  /* 0x00005410e0a17816 */ /* 0x000fe400000000df */
[----:B------:R-:W-:Y:S02]  /*35200*/  PRMT R160, R222, 0x5410, R221 ;  /* 0x00005410dea07816 */ /* 0x000fe400000000dd */
[----:B------:R-:W-:Y:S01]  /*35210*/  PRMT R163, R220, 0x5410, R163 ;  /* 0x00005410dca37816 */ /* 0x000fe200000000a3 */
[----:B------:R-:W-:Y:S06]  /*35220*/  BRA `(.L_x_17290) ;  /* 0x0000003400607947 */ /* 0x000fec0003800000 */
.L_x_17233:
[----:B------:R-:W-:Y:S01]  /*35230*/  BSSY.RECONVERGENT B0, `(.L_x_17291) ;  /* 0x000006c000007945 */ /* 0x000fe20003800200 */
[----:B-1----:R-:W-:Y:S01]  /*35240*/  IMAD.MOV.U32 R212, RZ, RZ, RZ ;  /* 0x000000ffffd47224 */ /* 0x002fe200078e00ff */
        /* <DEDUP_REMOVED lines=19> */
.L_x_17295:
        /* <DEDUP_REMOVED lines=13> */
.L_x_17297:
[----:B------:R-:W-:Y:S05]  /*35450*/  BSYNC.RECONVERGENT B2 ;  /* 0x0000000000027941 */ /* 0x000fea0003800200 */
.L_x_17296:
        /* <DEDUP_REMOVED lines=61> */
.L_x_17294:
[----:B------:R-:W-:Y:S05]  /*35830*/  BSYNC.RECONVERGENT B1 ;  /* 0x0000000000017941 */ /* 0x000fea0003800200 */
.L_x_17293:
        /* <DEDUP_REMOVED lines=11> */
.L_x_17292:
[----:B------:R-:W-:Y:S05]  /*358f0*/  BSYNC.RECONVERGENT B0 ;  /* 0x0000000000007941 */ /* 0x000fea0003800200 */
.L_x_17291:
        /* <DEDUP_REMOVED lines=18> */
.L_x_17302:
        /* <DEDUP_REMOVED lines=13> */
.L_x_17304:
[----:B------:R-:W-:Y:S05]  /*35af0*/  BSYNC.RECONVERGENT B2 ;  /* 0x0000000000027941 */ /* 0x000fea0003800200 */
.L_x_17303:
        /* <DEDUP_REMOVED lines=61> */
.L_x_17301:
[----:B------:R-:W-:Y:S05]  /*35ed0*/  BSYNC.RECONVERGENT B1 ;  /* 0x0000000000017941 */ /* 0x000fea0003800200 */
.L_x_17300:
        /* <DEDUP_REMOVED lines=11> */
.L_x_17299:
[----:B------:R-:W-:Y:S05]  /*35f90*/  BSYNC.RECONVERGENT B0 ;  /* 0x0000000000007941 */ /* 0x000fea0003800200 */
.L_x_17298:
        /* <DEDUP_REMOVED lines=18> */
.L_x_17309:
        /* <DEDUP_REMOVED lines=13> */
.L_x_17311:
[----:B------:R-:W-:Y:S05]  /*36190*/  BSYNC.RECONVERGENT B2 ;  /* 0x0000000000027941 */ /* 0x000fea0003800200 */
.L_x_17310:
        /* <DEDUP_REMOVED lines=61> */
.L_x_17308:
[----:B------:R-:W-:Y:S05]  /*36570*/  BSYNC.RECONVERGENT B1 ;  /* 0x0000000000017941 */ /* 0x000fea0003800200 */
.L_x_17307:
        /* <DEDUP_REMOVED lines=11> */
.L_x_17306:
[----:B------:R-:W-:Y:S05]  /*36630*/  BSYNC.RECONVERGENT B0 ;  /* 0x0000000000007941 */ /* 0x000fea0003800200 */
.L_x_17305:
        /* <DEDUP_REMOVED lines=18> */
.L_x_17316:
        /* <DEDUP_REMOVED lines=13> */
.L_x_17318:
[----:B------:R-:W-:Y:S05]  /*36830*/  BSYNC.RECONVERGENT B2 ;  /* 0x0000000000027941 */ /* 0x000fea0003800200 */
.L_x_17317:
        /* <DEDUP_REMOVED lines=61> */
.L_x_17315:
[----:B------:R-:W-:Y:S05]  /*36c10*/  BSYNC.RECONVERGENT B1 ;  /* 0x0000000000017941 */ /* 0x000fea0003800200 */
.L_x_17314:
        /* <DEDUP_REMOVED lines=11> */
.L_x_17313:
[----:B------:R-:W-:Y:S05]  /*36cd0*/  BSYNC.RECONVERGENT B0 ;  /* 0x0000000000007941 */ /* 0x000fea0003800200 */
.L_x_17312:
        /* <DEDUP_REMOVED lines=18> */
.L_x_17323:
        /* <DEDUP_REMOVED lines=13> */
.L_x_17325:
[----:B------:R-:W-:Y:S05]  /*36ed0*/  BSYNC.RECONVERGENT B2 ;  /* 0x0000000000027941 */ /* 0x000fea0003800200 */
.L_x_17324:
        /* <DEDUP_REMOVED lines=61> */
.L_x_17322:
[----:B------:R-:W-:Y:S05]  /*372b0*/  BSYNC.RECONVERGENT B1 ;  /* 0x0000000000017941 */ /* 0x000fea0003800200 */
.L_x_17321:
        /* <DEDUP_REMOVED lines=11> */
.L_x_17320:
[----:B------:R-:W-:Y:S05]  /*37370*/  BSYNC.RECONVERGENT B0 ;  /* 0x0000000000007941 */ /* 0x000fea0003800200 */
.L_x_17319:
        /* <DEDUP_REMOVED lines=18> */
.L_x_17330:
        /* <DEDUP_REMOVED lines=13> */
.L_x_17332:
[----:B------:R-:W-:Y:S05]  /*37570*/  BSYNC.RECONVERGENT B2 ;  /* 0x0000000000027941 */ /* 0x000fea0003800200 */
.L_x_17331:
        /* <DEDUP_REMOVED lines=61> */
.L_x_17329:
[----:B------:R-:W-:Y:S05]  /*37950*/  BSYNC.RECONVERGENT B1 ;  /* 0x0000000000017941 */ /* 0x000fea0003800200 */
.L_x_17328:
        /* <DEDUP_REMOVED lines=11> */
.L_x_17327:
[----:B------:R-:W-:Y:S05]  /*37a10*/  BSYNC.RECONVERGENT B0 ;  /* 0x0000000000007941 */ /* 0x000fea0003800200 */
.L_x_17326:
        /* <DEDUP_REMOVED lines=18> */
.L_x_17337:
        /* <DEDUP_REMOVED lines=13> */
.L_x_17339:
[----:B------:R-:W-:Y:S05]  /*37c10*/  BSYNC.RECONVERGENT B2 ;  /* 0x0000000000027941 */ /* 0x000fea0003800200 */
.L_x_17338:
        /* <DEDUP_REMOVED lines=61> */
.L_x_17336:
[----:B------:R-:W-:Y:S05]  /*37ff0*/  BSYNC.RECONVERGENT B1 ;  /* 0x0000000000017941 */ /* 0x000fea0003800200 */
.L_x_17335:
        /* <DEDUP_REMOVED lines=11> */
.L_x_17334:
[----:B------:R-:W-:Y:S05]  /*380b0*/  BSYNC.RECONVERGENT B0 ;  /* 0x0000000000007941 */ /* 0x000fea0003800200 */
.L_x_17333:
        /* <DEDUP_REMOVED lines=18> */
.L_x_17344:
        /* <DEDUP_REMOVED lines=13> */
.L_x_17346:
[----:B------:R-:W-:Y:S05]  /*382b0*/  BSYNC.RECONVERGENT B2 ;  /* 0x0000000000027941 */ /* 0x000fea0003800200 */
.L_x_17345:
        /* <DEDUP_REMOVED lines=61> */
.L_x_17343:
[----:B------:R-:W-:Y:S05]  /*38690*/  BSYNC.RECONVERGENT B1 ;  /* 0x0000000000017941 */ /* 0x000fea0003800200 */
.L_x_17342:
        /* <DEDUP_REMOVED lines=11> */
.L_x_17341:
[----:B------:R-:W-:Y:S05]  /*38750*/  BSYNC.RECONVERGENT B0 ;  /* 0x0000000000007941 */ /* 0x000fea0003800200 */
.L_x_17340:
[----:B------:R-:W-:Y:S02]  /*38760*/  F2FP.F16.F32.PACK_AB R163, RZ, R216 ;  /* 0x000000d8ffa3723e */ /* 0x000fe400000000ff */
[----:B------:R-:W-:Y:S02]  /*38770*/  PRMT R162, R225, 0x5410, R230 ;  /* 0x00005410e1a27816 */ /* 0x000fe400000000e6 */
[----:B------:R-:W-:Y:S02]  /*38780*/  PRMT R161, R224, 0x5410, R223 ;  /* 0x00005410e0a17816 */ /* 0x000fe400000000df */
[----:B------:R-:W-:Y:S02]  /*38790*/  PRMT R160, R222, 0x5410, R221 ;  /* 0x00005410dea07816 */ /* 0x000fe400000000dd */
[----:B------:R-:W-:-:S07]  /*387a0*/  PRMT R163, R220, 0x5410, R163 ;  /* 0x00005410dca37816 */ /* 0x000fce00000000a3 */
.L_x_17290:
        /* <DEDUP_REMOVED lines=32> */
.L_x_17348:
[----:B------:R-:W-:Y:S05]  /*389b0*/  BSYNC.RECONVERGENT B0 ;  /* 0x0000000000007941 */ /* 0x000fea0003800200 */
.L_x_17347:
        /* <DEDUP_REMOVED lines=25> */
.L_x_17354:
        /* <DEDUP_REMOVED lines=13> */
.L_x_17356:
[----:B------:R-:W-:Y:S05]  /*38c20*/  BSYNC.RECONVERGENT B2 ;  /* 0x0000000000027941 */ /* 0x000fea0003800200 */
.L_x_17355:
        /* <DEDUP_REMOVED lines=60> */
.L_x_17353:
[----:B------:R-:W-:Y:S05]  /*38ff0*/  BSYNC.RECONVERGENT B1 ;  /* 0x0000000000017941 */ /* 0x000fea0003800200 */
.L_x_17352:
        /* <DEDUP_REMOVED lines=12> */
.L_x_17351:
[----:B------:R-:W-:Y:S05]  /*390c0*/  BSYNC.RECONVERGENT B0 ;  /* 0x0000000000007941 */ /* 0x000fea0003800200 */
.L_x_17350:
        /* <DEDUP_REMOVED lines=22> */
.L_x_17361:
        /* <DEDUP_REMOVED lines=13> */
.L_x_17363:
[----:B------:R-:W-:Y:S05]  /*39300*/  BSYNC.RECONVERGENT B2 ;  /* 0x0000000000027941 */ /* 0x000fea0003800200 */
.L_x_17362:
        /* <DEDUP_REMOVED lines=61> */
.L_x_17360:
[----:B------:R-:W-:Y:S05]  /*396e0*/  BSYNC.RECONVERGENT B1 ;  /* 0x0000000000017941 */ /* 0x000fea0003800200 */
.L_x_17359:
        /* <DEDUP_REMOVED lines=12> */
.L_x_17358:
[----:B------:R-:W-:Y:S05]  /*397b0*/  BSYNC.RECONVERGENT B0 ;  /* 0x0000000000007941 */ /* 0x000fea0003800200 */
.L_x_17357:
        /* <DEDUP_REMOVED lines=22> */
.L_x_17368:
        /* <DEDUP_REMOVED lines=13> */
.L_x_17370:
[----:B------:R-:W-:Y:S05]  /*399f0*/  BSYNC.RECONVERGENT B2 ;  /* 0x0000000000027941 */ /* 0x000fea0003800200 */
.L_x_17369:
        /* <DEDUP_REMOVED lines=60> */
.L_x_17367:
[----:B------:R-:W-:Y:S05]  /*39dc0*/  BSYNC.RECONVERGENT B1 ;  /* 0x0000000000017941 */ /* 0x000fea0003800200 */
.L_x_17366:
        /* <DEDUP_REMOVED lines=12> */
.L_x_17365:
[----:B------:R-:W-:Y:S05]  /*39e90*/  BSYNC.RECONVERGENT B0 ;  /* 0x0000000000007941 */ /* 0x000fea0003800200 */
.L_x_17364:
        /* <DEDUP_REMOVED lines=22> */
.L_x_17375:
        /* <DEDUP_REMOVED lines=13> */
.L_x_17377:
[----:B------:R-:W-:Y:S05]  /*3a0d0*/  BSYNC.RECONVERGENT B2 ;  /* 0x0000000000027941 */ /* 0x000fea0003800200 */
.L_x_17376:
        /* <DEDUP_REMOVED lines=61> */
.L_x_17374:
[----:B------:R-:W-:Y:S05]  /*3a4b0*/  BSYNC.RECONVERGENT B1 ;  /* 0x0000000000017941 */ /* 0x000fea0003800200 */
.L_x_17373:
        /* <DEDUP_REMOVED lines=12> */
.L_x_17372:
[----:B------:R-:W-:Y:S05]  /*3a580*/  BSYNC.RECONVERGENT B0 ;  /* 0x0000000000007941 */ /* 0x000fea0003800200 */
.L_x_17371:
        /* <DEDUP_REMOVED lines=22> */
.L_x_17382:
        /* <DEDUP_REMOVED lines=13> */
.L_x_17384:
[----:B------:R-:W-:Y:S05]  /*3a7c0*/  BSYNC.RECONVERGENT B2 ;  /* 0x0000000000027941 */ /* 0x000fea0003800200 */
.L_x_17383:
        /* <DEDUP_REMOVED lines=60> */
.L_x_17381:
[----:B------:R-:W-:Y:S05]  /*3ab90*/  BSYNC.RECONVERGENT B1 ;  /* 0x0000000000017941 */ /* 0x000fea0003800200 */
.L_x_17380:
        /* <DEDUP_REMOVED lines=12> */
.L_x_17379:
[----:B------:R-:W-:Y:S05]  /*3ac60*/  BSYNC.RECONVERGENT B0 ;  /* 0x0000000000007941 */ /* 0x000fea0003800200 */
.L_x_17378:
        /* <DEDUP_REMOVED lines=22> */
.L_x_17389:
        /* <DEDUP_REMOVED lines=13> */
.L_x_17391:
[----:B------:R-:W-:Y:S05]  /*3aea0*/  BSYNC.RECONVERGENT B2 ;  /* 0x0000000000027941 */ /* 0x000fea0003800200 */
.L_x_17390:
        /* <DEDUP_REMOVED lines=61> */
.L_x_17388:
[----:B------:R-:W-:Y:S05]  /*3b280*/  BSYNC.RECONVERGENT B1 ;  /* 0x0000000000017941 */ /* 0x000fea0003800200 */
.L_x_17387:
        /* <DEDUP_REMOVED lines=12> */
.L_x_17386:
[----:B------:R-:W-:Y:S05]  /*3b350*/  BSYNC.RECONVERGENT B0 ;  /* 0x0000000000007941 */ /* 0x000fea0003800200 */
.L_x_17385:
        /* <DEDUP_REMOVED lines=22> */
.L_x_17396:
        /* <DEDUP_REMOVED lines=13> */
.L_x_17398:
[----:B------:R-:W-:Y:S05]  /*3b590*/  BSYNC.RECONVERGENT B2 ;  /* 0x0000000000027941 */ /* 0x000fea0003800200 */
.L_x_17397:
        /* <DEDUP_REMOVED lines=60> */
.L_x_17395:
[----:B------:R-:W-:Y:S05]  /*3b960*/  BSYNC.RECONVERGENT B1 ;  /* 0x0000000000017941 */ /* 0x000fea0003800200 */
.L_x_17394:
        /* <DEDUP_REMOVED lines=12> */
.L_x_17393:
[----:B------:R-:W-:Y:S05]  /*3ba30*/  BSYNC.RECONVERGENT B0 ;  /* 0x0000000000007941 */ /* 0x000fea0003800200 */
.L_x_17392:
        /* <DEDUP_REMOVED lines=22> */
.L_x_17403:
        /* <DEDUP_REMOVED lines=13> */
.L_x_17405:
[----:B------:R-:W-:Y:S05]  /*3bc70*/  BSYNC.RECONVERGENT B2 ;  /* 0x0000000000027941 */ /* 0x000fea0003800200 */
.L_x_17404:
        /* <DEDUP_REMOVED lines=60> */
.L_x_17402:
[----:B------:R-:W-:Y:S05]  /*3c040*/  BSYNC.RECONVERGENT B1 ;  /* 0x0000000000017941 */ /* 0x000fea0003800200 */
.L_x_17401:
        /* <DEDUP_REMOVED lines=12> */
.L_x_17400:
[----:B------:R-:W-:Y:S05]  /*3c110*/  BSYNC.RECONVERGENT B0 ;  /* 0x0000000000007941 */ /* 0x000fea0003800200 */
.L_x_17399:
[----:B------:R-:W-:Y:S02]  /*3c120*/  F2FP.F16.F32.PACK_AB R163, RZ, R224 ;  /* 0x000000e0ffa3723e */ /* 0x000fe400000000ff */
[----:B------:R-:W-:Y:S02]  /*3c130*/  PRMT R162, R240, 0x5410, R241 ;  /* 0x00005410f0a27816 */ /* 0x000fe400000000f1 */
[----:B------:R-:W-:Y:S02]  /*3c140*/  PRMT R161, R239, 0x5410, R238 ;  /* 0x00005410efa17816 */ /* 0x000fe400000000ee */
[----:B------:R-:W-:Y:S02]  /*3c150*/  PRMT R160, R233, 0x5410, R232 ;  /* 0x00005410e9a07816 */ /* 0x000fe400000000e8 */
[----:B------:R-:W-:Y:S01]  /*3c160*/  PRMT R163, R226, 0x5410, R163 ;  /* 0x00005410e2a37816 */ /* 0x000fe200000000a3 */
[----:B------:R-:W-:Y:S06]  /*3c170*/  BRA `(.L_x_17406) ;  /* 0x00000034005c7947 */ /* 0x000fec0003800000 */
.L_x_17349:
        /* <DEDUP_REMOVED lines=21> */
.L_x_17411:
        /* <DEDUP_REMOVED lines=13> */
.L_x_17413:
[----:B------:R-:W-:Y:S05]  /*3c3a0*/  BSYNC.RECONVERGENT B2 ;  /* 0x0000000000027941 */ /* 0x000fea0003800200 */
.L_x_17412:
        /* <DEDUP_REMOVED lines=60> */
.L_x_17410:
[----:B------:R-:W-:Y:S05]  /*3c770*/  BSYNC.RECONVERGENT B1 ;  /* 0x0000000000017941 */ /* 0x000fea0003800200 */
.L_x_17409:
        /* <DEDUP_REMOVED lines=11> */
.L_x_17408:
[----:B------:R-:W-:Y:S05]  /*3c830*/  BSYNC.RECONVERGENT B0 ;  /* 0x0000000000007941 */ /* 0x000fea0003800200 */
.L_x_17407:
        /* <DEDUP_REMOVED lines=18> */
.L_x_17418:
        /* <DEDUP_REMOVED lines=13> */
.L_x_17420:
[----:B------:R-:W-:Y:S05]  /*3ca30*/  BSYNC.RECONVERGENT B2 ;  /* 0x0000000000027941 */ /* 0x000fea0003800200 */
.L_x_17419:
        /* <DEDUP_REMOVED lines=61> */
.L_x_17417:
[----:B------:R-:W-:Y:S05]  /*3ce10*/  BSYNC.RECONVERGENT B1 ;  /* 0x0000000000017941 */ /* 0x000fea0003800200 */
.L_x_17416:
        /* <DEDUP_REMOVED lines=11> */
.L_x_17415:
[----:B------:R-:W-:Y:S05]  /*3ced0*/  BSYNC.RECONVERGENT B0 ;  /* 0x0000000000007941 */ /* 0x000fea0003800200 */
.L_x_17414:
        /* <DEDUP_REMOVED lines=18> */
.L_x_17425:
        /* <DEDUP_REMOVED lines=13> */
.L_x_17427:
[----:B------:R-:W-:Y:S05]  /*3d0d0*/  BSYNC.RECONVERGENT B2 ;  /* 0x0000000000027941 */ /* 0x000fea0003800200 */
.L_x_17426:
        /* <DEDUP_REMOVED lines=61> */
.L_x_17424:
[----:B------:R-:W-:Y:S05]  /*3d4b0*/  BSYNC.RECONVERGENT B1 ;  /* 0x0000000000017941 */ /* 0x000fea0003800200 */
.L_x_17423:
        /* <DEDUP_REMOVED lines=11> */
.L_x_17422:
[----:B------:R-:W-:Y:S05]  /*3d570*/  BSYNC.RECONVERGENT B0 ;  /* 0x0000000000007941 */ /* 0x000fea0003800200 */
.L_x_17421:
        /* <DEDUP_REMOVED lines=18> */
.L_x_17432:
        /* <DEDUP_REMOVED lines=13> */
.L_x_17434:
[----:B------:R-:W-:Y:S05]  /*3d770*/  BSYNC.RECONVERGENT B2 ;  /* 0x0000000000027941 */ /* 0x000fea0003800200 */
.L_x_17433:
        /* <DEDUP_REMOVED lines=61> */
.L_x_17431:
[----:B------:R-:W-:Y:S05]  /*3db50*/  BSYNC.RECONVERGENT B1 ;  /* 0x0000000000017941 */ /* 0x000fea0003800200 */
.L_x_17430:
        /* <DEDUP_REMOVED lines=11> */
.L_x_17429:
[----:B------:R-:W-:Y:S05]  /*3dc10*/  BSYNC.RECONVERGENT B0 ;  /* 0x0000000000007941 */ /* 0x000fea0003800200 */
.L_x_17428:
        /* <DEDUP_REMOVED lines=18> */
.L_x_17439:
        /* <DEDUP_REMOVED lines=13> */
.L_x_17441:
[----:B------:R-:W-:Y:S05]  /*3de10*/  BSYNC.RECONVERGENT B2 ;  /* 0x0000000000027941 */ /* 0x000fea0003800200 */
.L_x_17440:
        /* <DEDUP_REMOVED lines=61> */
.L_x_17438:
[----:B------:R-:W-:Y:S05]  /*3e1f0*/  BSYNC.RECONVERGENT B1 ;  /* 0x0000000000017941 */ /* 0x000fea0003800200 */
.L_x_17437:
        /* <DEDUP_REMOVED lines=11> */
.L_x_17436:
[----:B------:R-:W-:Y:S05]  /*3e2b0*/  BSYNC.RECONVERGENT B0 ;  /* 0x0000000000007941 */ /* 0x000fea0003800200 */
.L_x_17435:
        /* <DEDUP_REMOVED lines=18> */
.L_x_17446:
        /* <DEDUP_REMOVED lines=13> */
.L_x_17448:
[----:B------:R-:W-:Y:S05]  /*3e4b0*/  BSYNC.RECONVERGENT B2 ;  /* 0x0000000000027941 */ /* 0x000fea0003800200 */
.L_x_17447:
        /* <DEDUP_REMOVED lines=61> */
.L_x_17445:
[----:B------:R-:W-:Y:S05]  /*3e890*/  BSYNC.RECONVERGENT B1 ;  /* 0x0000000000017941 */ /* 0x000fea0003800200 */
.L_x_17444:
        /* <DEDUP_REMOVED lines=11> */
.L_x_17443:
[----:B------:R-:W-:Y:S05]  /*3e950*/  BSYNC.RECONVERGENT B0 ;  /* 0x0000000000007941 */ /* 0x000fea0003800200 */
.L_x_17442:
        /* <DEDUP_REMOVED lines=18> */
.L_x_17453:
        /* <DEDUP_REMOVED lines=13> */
.L_x_17455:
[----:B------:R-:W-:Y:S05]  /*3eb50*/  BSYNC.RECONVERGENT B2 ;  /* 0x0000000000027941 */ /* 0x000fea0003800200 */
.L_x_17454:
        /* <DEDUP_REMOVED lines=61> */
.L_x_17452:
[----:B------:R-:W-:Y:S05]  /*3ef30*/  BSYNC.RECONVERGENT B1 ;  /* 0x0000000000017941 */ /* 0x000fea0003800200 */
.L_x_17451:
        /* <DEDUP_REMOVED lines=11> */
.L_x_17450:
[----:B------:R-:W-:Y:S05]  /*3eff0*/  BSYNC.RECONVERGENT B0 ;  /* 0x0000000000007941 */ /* 0x000fea0003800200 */
.L_x_17449:
        /* <DEDUP_REMOVED lines=18> */
.L_x_17460:
        /* <DEDUP_REMOVED lines=13> */
.L_x_17462:
[----:B------:R-:W-:Y:S05]  /*3f1f0*/  BSYNC.RECONVERGENT B2 ;  /* 0x0000000000027941 */ /* 0x000fea0003800200 */
.L_x_17461:
        /* <DEDUP_REMOVED lines=61> */
.L_x_17459:
[----:B------:R-:W-:Y:S05]  /*3f5d0*/  BSYNC.RECONVERGENT B1 ;  /* 0x0000000000017941 */ /* 0x000fea0003800200 */
.L_x_17458:
        /* <DEDUP_REMOVED lines=11> */
.L_x_17457:
[----:B------:R-:W-:Y:S05]  /*3f690*/  BSYNC.RECONVERGENT B0 ;  /* 0x0000000000007941 */ /* 0x000fea0003800200 */
.L_x_17456:
[----:B------:R-:W-:Y:S02]  /*3f6a0*/  F2FP.F16.F32.PACK_AB R163, RZ, R224 ;  /* 0x000000e0ffa3723e */ /* 0x000fe400000000ff */
[----:B------:R-:W-:Y:S02]  /*3f6b0*/  PRMT R162, R239, 0x5410, R240 ;  /* 0x00005410efa27816 */ /* 0x000fe400000000f0 */
[----:B------:R-:W-:Y:S02]  /*3f6c0*/  PRMT R161, R235, 0x5410, R238 ;  /* 0x00005410eba17816 */ /* 0x000fe400000000ee */
[----:B------:R-:W-:Y:S02]  /*3f6d0*/  PRMT R160, R233, 0x5410, R232 ;  /* 0x00005410e9a07816 */ /* 0x000fe400000000e8 */
[----:B------:R-:W-:-:S07]  /*3f6e0*/  PRMT R163, R226, 0x5410, R163 ;  /* 0x00005410e2a37816 */ /* 0x000fce00000000a3 */
.L_x_17406:
[C---:B------:R-:W-:Y:S01]  /*3f6f0*/  IADD3 R231, PT, PT, R227.reuse, 0x100, RZ ;  /* 0x00000100e3e77810 */ /* 0x040fe20007ffe0ff */
[----:B------:R-:W0:Y:S01]  /*3f700*/  @P1 LDC.64 R238, c[0x0][0x390] ;  /* 0x0000e400ffee1b82 */ /* 0x000e220000000a00 */
[----:B------:R-:W-:Y:S01]  /*3f710*/  IADD3 R241, PT, PT, R227, 0x120, RZ ;  /* 0x00000120e3f17810 */ /* 0x000fe20007ffe0ff */
[----:B------:R-:W-:Y:S01]  /*3f720*/  VIADD R235, R229, 0x120 ;  /* 0x00000120e5eb7836 */ /* 0x000fe20000000000 */
        /* <DEDUP_REMOVED lines=8> */
[----:B------:R-:W-:Y:S02]  /*3f7b0*/  LOP3.LUT R230, R17, 0xff, RZ, 0xc0, !PT ;  /* 0x000000ff11e67812 */ /* 0x000fe400078ec0ff */
[----:B------:R-:W-:Y:S02]  /*3f7c0*/  LOP3.LUT R226, R19, 0xff, RZ, 0xc0, !PT ;  /* 0x000000ff13e27812 */ /* 0x000fe400078ec0ff */
[----:B------:R-:W-:Y:S01]  /*3f7d0*/  LOP3.LUT R161, R160, 0xff0000, RZ, 0xc0, !PT ;  /* 0x00ff0000a0a17812 */ /* 0x000fe200078ec0ff */
[----:B------:R-:W-:Y:S01]  /*3f7e0*/  IMAD.WIDE.U32 R230, R230, 0x1000000, RZ ;  /* 0x01000000e6e67825 */ /* 0x000fe200078e00ff */
[----:B------:R-:W-:Y:S02]  /*3f7f0*/  LOP3.LUT R160, R9, 0xffff, RZ, 0xc0, !PT ;  /* 0x0000ffff09a07812 */ /* 0x000fe400078ec0ff */
[----:B------:R-:W-:Y:S01]  /*3f800*/  IADD3 R229, PT, PT, R229, 0x100, RZ ;  /* 0x00000100e5e57810 */ /* 0x000fe20007ffe0ff */
[----:B------:R-:W-:Y:S01]  /*3f810*/  IMAD.WIDE.U32 R226, R226, 0x10000, RZ ;  /* 0x00010000e2e27825 */ /* 0x000fe200078e00ff */
[----:B------:R-:W-:-:S02]  /*3f820*/  PRMT R160, R161, 0x4210, R160 ;  /* 0x00004210a1a07816 */ /* 0x000fc400000000a0 */
[----:B------:R-:W-:-:S04]  /*3f830*/  PRMT R161, R13, 0x7104, RZ ;  /* 0x000071040da17816 */ /* 0x000fc800000000ff */
[----:B------:R-:W-:Y:S02]  /*3f840*/  LOP3.LUT R162, R160, 0xff00, R161, 0xf8, !PT ;  /* 0x0000ff00a0a27812 */ /* 0x000fe400078ef8a1 */
[----:B------:R-:W0:Y:S02]  /*3f850*/  LDC.64 R160, c[0x0][0x3b0] ;  /* 0x0000ec00ffa07b82 */ /* 0x000e240000000a00 */
[----:B------:R-:W-:Y:S02]  /*3f860*/  LOP3.LUT R243, R162, 0xff, R15, 0xf8, !PT ;  /* 0x000000ffa2f37812 */ /* 0x000fe400078ef80f */
[----:B------:R-:W-:Y:S02]  /*3f870*/  LOP3.LUT R162, R21, 0xff, RZ, 0xc0, !PT ;  /* 0x000000ff15a27812 */ /* 0x000fe400078ec0ff */
[----:B------:R-:W-:-:S03]  /*3f880*/  LOP3.LUT R243, R227, R243, R231, 0xfe, !PT ;  /* 0x000000f3e3f37212 */ /* 0x000fc600078efee7 */
[----:B------:R-:W-:-:S03]  /*3f890*/  IMAD.WIDE.U32 R162, R162, 0x100, RZ ;  /* 0x00000100a2a27825 */ /* 0x000fc600078e00ff */
[----:B------:R-:W-:Y:S02]  /*3f8a0*/  LOP3.LUT R226, R162, R230, R226, 0xfe, !PT ;  /* 0x000000e6a2e27212 */ /* 0x000fe400078efee2 */
[----:B------:R-:W-:Y:S02]  /*3f8b0*/  LOP3.LUT R163, R243, R163, RZ, 0xfc, !PT ;  /* 0x000000a3f3a37212 */ /* 0x000fe400078efcff */
[----:B------:R-:W-:Y:S01]  /*3f8c0*/  LOP3.LUT R162, R226, 0xff, R23, 0xf8, !PT ;  /* 0x000000ffe2a27812 */ /* 0x000fe200078ef817 */
[----:B0-----:R-:W-:-:S05]  /*3f8d0*/  IMAD.WIDE.U32 R160, R229, 0x8, R160 ;  /* 0x00000008e5a07825 */ /* 0x001fca00078e00a0 */
[----:B------:R0:W-:Y:S02]  /*3f8e0*/  STG.E.64 desc[UR6][R160.64], R162 ;  /* 0x000000a2a0007986 */ /* 0x0001e4000c101b06 */
.L_x_17464:
[----:B------:R-:W-:Y:S05]  /*3f8f0*/  BSYNC.RECONVERGENT B0 ;  /* 0x0000000000007941 */ /* 0x000fea0003800200 */
.L_x_17463:
        /* <DEDUP_REMOVED lines=25> */
.L_x_17470:
        /* <DEDUP_REMOVED lines=13> */
.L_x_17472:
[----:B------:R-:W-:Y:S05]  /*3fb60*/  BSYNC.RECONVERGENT B2 ;  /* 0x0000000000027941 */ /* 0x000fea0003800200 */
.L_x_17471:
        /* <DEDUP_REMOVED lines=60> */
.L_x_17469:
[----:B------:R-:W-:Y:S05]  /*3ff30*/  BSYNC.RECONVERGENT B1 ;  /* 0x0000000000017941 */ /* 0x000fea0003800200 */
.L_x_17468:
        /* <DEDUP_REMOVED lines=12> */
.L_x_17467:
[----:B------:R-:W-:Y:S05]  /*40000*/  BSYNC.RECONVERGENT B0 ;  /* 0x0000000000007941 */ /* 0x000fea0003800200 */
.L_x_17466:
        /* <DEDUP_REMOVED lines=22> */
.L_x_17477:
        /* <DEDUP_REMOVED lines=13> */
.L_x_17479:
[----:B------:R-:W-:Y:S05]  /*40240*/  BSYNC.RECONVERGENT B2 ;  /* 0x0000000000027941 */ /* 0x000fea0003800200 */
.L_x_17478:
        /* <DEDUP_REMOVED lines=61> */
.L_x_17476:
[----:B------:R-:W-:Y:S05]  /*40620*/  BSYNC.RECONVERGENT B1 ;  /* 0x0000000000017941 */ /* 0x000fea0003800200 */
.L_x_17475:
        /* <DEDUP_REMOVED lines=12> */
.L_x_17474:
[----:B------:R-:W-:Y:S05]  /*406f0*/  BSYNC.RECONVERGENT B0 ;  /* 0x0000000000007941 */ /* 0x000fea0003800200 */
.L_x_17473:
        /* <DEDUP_REMOVED lines=22> */
.L_x_17484:
        /* <DEDUP_REMOVED lines=13> */
.L_x_17486:
[----:B------:R-:W-:Y:S05]  /*40930*/  BSYNC.RECONVERGENT B2 ;  /* 0x0000000000027941 */ /* 0x000fea0003800200 */
.L_x_17485:
        /* <DEDUP_REMOVED lines=61> */
.L_x_17483:
[----:B------:R-:W-:Y:S05]  /*40d10*/  BSYNC.RECONVERGENT B1 ;  /* 0x0000000000017941 */ /* 0x000fea0003800200 */
.L_x_17482:
        /* <DEDUP_REMOVED lines=12> */
.L_x_17481:
[----:B------:R-:W-:Y:S05]  /*40de0*/  BSYNC.RECONVERGENT B0 ;  /* 0x0000000000007941 */ /* 0x000fea0003800200 */
.L_x_17480:
        /* <DEDUP_REMOVED lines=22> */
.L_x_17491:
        /* <DEDUP_REMOVED lines=13> */
.L_x_17493:
[----:B------:R-:W-:Y:S05]  /*41020*/  BSYNC.RECONVERGENT B2 ;  /* 0x0000000000027941 */ /* 0x000fea0003800200 */
.L_x_17492:
        /* <DEDUP_REMOVED lines=60> */
.L_x_17490:
[----:B------:R-:W-:Y:S05]  /*413f0*/  BSYNC.RECONVERGENT B1 ;  /* 0x0000000000017941 */ /* 0x000fea0003800200 */
.L_x_17489:
        /* <DEDUP_REMOVED lines=12> */
.L_x_17488:
[----:B------:R-:W-:Y:S05]  /*414c0*/  BSYNC.RECONVERGENT B0 ;  /* 0x0000000000007941 */ /* 0x000fea0003800200 */
.L_x_17487:
        /* <DEDUP_REMOVED lines=22> */
.L_x_17498:
        /* <DEDUP_REMOVED lines=13> */
.L_x_17500:
[----:B------:R-:W-:Y:S05]  /*41700*/  BSYNC.RECONVERGENT B2 ;  /* 0x0000000000027941 */ /* 0x000fea0003800200 */
.L_x_17499:
        /* <DEDUP_REMOVED lines=61> */
.L_x_17497:
[----:B------:R-:W-:Y:S05]  /*41ae0*/  BSYNC.RECONVERGENT B1 ;  /* 0x0000000000017941 */ /* 0x000fea0003800200 */
.L_x_17496:
        /* <DEDUP_REMOVED lines=12> */
.L_x_17495:
[----:B------:R-:W-:Y:S05]  /*41bb0*/  BSYNC.RECONVERGENT B0 ;  /* 0x0000000000007941 */ /* 0x000fea0003800200 */
.L_x_17494:
        /* <DEDUP_REMOVED lines=22> */
.L_x_17505:
        /* <DEDUP_REMOVED lines=13> */
.L_x_17507:
[----:B------:R-:W-:Y:S05]  /*41df0*/  BSYNC.RECONVERGENT B2 ;  /* 0x0000000000027941 */ /* 0x000fea0003800200 */
.L_x_17506:
        /* <DEDUP_REMOVED lines=61> */
.L_x_17504:
[----:B------:R-:W-:Y:S05]  /*421d0*/  BSYNC.RECONVERGENT B1 ;  /* 0x0000000000017941 */ /* 0x000fea0003800200 */
.L_x_17503:
[----:B------:R-:W-:Y:S01]  /*421e0*/  HFMA2 R160, -RZ, RZ, 0.1171875, 0 ;  /* 0x2f800000ffa07431 */ /* 0x000fe200000001ff */
[----:B------:R-:W-:Y:S01]  /*421f0*/  I2FP.F32.U32 R13, R13 ;  /* 0x0000000d000d7245 */ /* 0x000fe20000201000 */
[----:B------:R-:W-:-:S04]  /*42200*/  HADD2.F32 R163, -RZ, R34.H1_H1 ;  /* 0x30000022ffa37230 */ /* 0x000fc80000004100 */
[----:B------:R-:W-:Y:S01]  /*42210*/  FFMA.FTZ R13, R13, R160, 1.1641532182693481445e-10 ;  /* 0x2f0000000d0d7423 */ /* 0x000fe200000100a0 */
[----:B------:R-:W-:-:S04]  /*42220*/  HADD2.F32 R160, -RZ, R38.H1_H1 ;  /* 0x30000026ffa07230 */ /* 0x000fc80000004100 */
[----:B------:R-:W-:Y:S01]  /*42230*/  FSETP.GTU.FTZ.AND P2, PT, R13, UR12, PT ;  /* 0x0000000c0d007c0b */ /* 0x000fe2000bf5c000 */
[----:B------:R-:W-:Y:S01]  /*42240*/  FMUL.FTZ R160, R160, UR9 ;  /* 0x00000009a0a07c20 */ /* 0x000fe20008410000 */
[----:B------:R-:W-:-:S03]  /*42250*/  HADD2.F32 R13, -RZ, R42.H1_H1 ;  /* 0x3000002aff0d7230 */ /* 0x000fc60000004100 */
[----:B------:R-:W-:-:S05]  /*42260*/  FMUL.FTZ R160, R160, UR8 ;  /* 0x00000008a0a07c20 */ /* 0x000fca0008410000 */
[----:B------:R-:W-:-:S05]  /*42270*/  FSEL R228, R160, RZ, !P2 ;  /* 0x000000ffa0e47208 */ /* 0x000fca0005000000 */
[----:B------:R-:W-:Y:S01]  /*42280*/  FFMA.FTZ R228, R228, R13, R163 ;  /* 0x0000000de4e47223 */ /* 0x000fe200000100a3 */
[----:B------:R-:W-:-:S07]  /*42290*/  SEL R13, RZ, 0x1, P2 ;  /* 0x00000001ff0d7807 */ /* 0x000fce0001000000 */
.L_x_17502:
[----:B------:R-:W-:Y:S05]  /*422a0*/  BSYNC.RECONVERGENT B0 ;  /* 0x0000000000007941 */ /* 0x000fea0003800200 */
.L_x_17501:
        /* <DEDUP_REMOVED lines=22> */
.L_x_17512:
        /* <DEDUP_REMOVED lines=13> */
.L_x_17514:
[----:B------:R-:W-:Y:S05]  /*424e0*/  BSYNC.RECONVERGENT B2 ;  /* 0x0000000000027941 */ /* 0x000fea0003800200 */
.L_x_17513:
        /* <DEDUP_REMOVED lines=58> */
[----:B------:R-:W-:Y:S01]  /*42890*/  LOP3.LUT R164, R160, UR15, R249, 0x96, !PT ;  /* 0x0000000fa0a47c12 */ /* 0x000fe2000f8e96f9 */
[----:B------:R-:W-:-:S07]  /*428a0*/  IMAD.MOV.U32 R160, RZ, RZ, RZ ;  /* 0x000000ffffa07224 */ /* 0x000fce00078e00ff */
.L_x_17511:
[----:B------:R-:W-:Y:S05]  /*428b0*/  BSYNC.RECONVERGENT B1 ;  /* 0x0000000000017941 */ /* 0x000fea0003800200 */
.L_x_17510:
        /* <DEDUP_REMOVED lines=9> */
[----:B------:R-:W-:-:S05]  /*42950*/  HADD2.F32 R161, -RZ, R35.H0_H0 ;  /* 0x20000023ffa17230 */ /* 0x000fca0000004100 */
[----:B------:R-:W-:Y:S01]  /*42960*/  FFMA.FTZ R234, R234, R11, R161 ;  /* 0x0000000beaea7223 */ /* 0x000fe200000100a1 */
[----:B------:R-:W-:-:S07]  /*42970*/  SEL R11, RZ, 0x1, P2 ;  /* 0x00000001ff0b7807 */ /* 0x000fce0001000000 */
.L_x_17509:
[----:B------:R-:W-:Y:S05]  /*42980*/  BSYNC.RECONVERGENT B0 ;  /* 0x0000000000007941 */ /* 0x000fea0003800200 */
.L_x_17508:
        /* <DEDUP_REMOVED lines=22> */
.L_x_17519:
        /* <DEDUP_REMOVED lines=13> */
.L_x_17521:
[----:B------:R-:W-:Y:S05]  /*42bc0*/  BSYNC.RECONVERGENT B2 ;  /* 0x0000000000027941 */ /* 0x000fea0003800200 */
.L_x_17520:
        /* <DEDUP_REMOVED lines=61> */
.L_x_17518:
[----:B------:R-:W-:Y:S05]  /*42fa0*/  BSYNC.RECONVERGENT B1 ;  /* 0x0000000000017941 */ /* 0x000fea0003800200 */
.L_x_17517:
[----:B------:R-:W-:Y:S01]  /*42fb0*/  I2FP.F32.U32 R9, R9 ;  /* 0x0000000900097245 */ /* 0x000fe20000201000 */
[----:B------:R-:W-:Y:S02]  /*42fc0*/  IMAD.MOV.U32 R160, RZ, RZ, 0x2f800000 ;  /* 0x2f800000ffa07424 */ /* 0x000fe400078e00ff */
[----:B------:R-:W-:Y:S02]  /*42fd0*/  HADD2.F32 R162, -RZ, R35.H1_H1 ;  /* 0x30000023ffa27230 */ /* 0x000fe40000004100 */
[----:B------:R-:W-:Y:S01]  /*42fe0*/  FFMA.FTZ R9, R9, R160, 1.1641532182693481445e-10 ;  /* 0x2f00000009097423 */ /* 0x000fe200000100a0 */
[----:B------:R-:W-:-:S04]  /*42ff0*/  HADD2.F32 R160, -RZ, R39.H1_H1 ;  /* 0x30000027ffa07230 */ /* 0x000fc80000004100 */
[----:B------:R-:W-:Y:S01]  /*43000*/  FSETP.GTU.FTZ.AND P0, PT, R9, UR12, PT ;  /* 0x0000000c09007c0b */ /* 0x000fe2000bf1c000 */
[----:B------:R-:W-:-:S03]  /*43010*/  FMUL.FTZ R160, R160, UR9 ;  /* 0x00000009a0a07c20 */ /* 0x000fc60008410000 */
[----:B------:R-:W-:Y:S01]  /*43020*/  SEL R9, RZ, 0x1, P0 ;  /* 0x00000001ff097807 */ /* 0x000fe20000000000 */
[----:B------:R-:W-:-:S05]  /*43030*/  FMUL.FTZ R160, R160, UR8 ;  /* 0x00000008a0a07c20 */ /* 0x000fca0008410000 */
[----:B------:R-:W-:Y:S01]  /*43040*/  FSEL R229, R160, RZ, !P0 ;  /* 0x000000ffa0e57208 */ /* 0x000fe20004000000 */
[----:B------:R-:W-:-:S05]  /*43050*/  HADD2.F32 R160, -RZ, R43.H1_H1 ;  /* 0x3000002bffa07230 */ /* 0x000fca0000004100 */
[----:B------:R-:W-:-:S07]  /*43060*/  FFMA.FTZ R229, R229, R160, R162 ;  /* 0x000000a0e5e57223 */ /* 0x000fce00000100a2 */
.L_x_17516:
[----:B------:R-:W-:Y:S05]  /*43070*/  BSYNC.RECONVERGENT B0 ;  /* 0x0000000000007941 */ /* 0x000fea0003800200 */
.L_x_17515:
[----:B------:R-:W-:Y:S02]  /*43080*/  F2FP.F16.F32.PACK_AB R163, RZ, R229 ;  /* 0x000000e5ffa3723e */ /* 0x000fe400000000ff */
[----:B------:R-:W-:Y:S02]  /*43090*/  PRMT R162, R247, 0x5410, R246 ;  /* 0x00005410f7a27816 */ /* 0x000fe400000000f6 */
[----:B------:R-:W-:Y:S02]  /*430a0*/  PRMT R161, R245, 0x5410, R244 ;  /* 0x00005410f5a17816 */ /* 0x000fe400000000f4 */
[----:B------:R-:W-:Y:S02]  /*430b0*/  PRMT R160, R243, 0x5410, R242 ;  /* 0x00005410f3a07816 */ /* 0x000fe400000000f2 */
[----:B------:R-:W-:Y:S01]  /*430c0*/  PRMT R163, R240, 0x5410, R163 ;  /* 0x00005410f0a37816 */ /* 0x000fe200000000a3 */
[----:B------:R-:W-:Y:S06]  /*430d0*/  BRA `(.L_x_17522) ;  /* 0x00000034005c7947 */ /* 0x000fec0003800000 */
.L_x_17465:
        /* <DEDUP_REMOVED lines=21> */
.L_x_17527:
        /* <DEDUP_REMOVED lines=13> */
.L_x_17529:
[----:B------:R-:W-:Y:S05]  /*43300*/  BSYNC.RECONVERGENT B2 ;  /* 0x0000000000027941 */ /* 0x000fea0003800200 */
.L_x_17528:
        /* <DEDUP_REMOVED lines=60> */
.L_x_17526:
[----:B------:R-:W-:Y:S05]  /*436d0*/  BSYNC.RECONVERGENT B1 ;  /* 0x0000000000017941 */ /* 0x000fea0003800200 */
.L_x_17525:
        /* <DEDUP_REMOVED lines=11> */
.L_x_17524:
[----:B------:R-:W-:Y:S05]  /*43790*/  BSYNC.RECONVERGENT B0 ;  /* 0x0000000000007941 */ /* 0x000fea0003800200 */
.L_x_17523:
        /* <DEDUP_REMOVED lines=18> */
.L_x_17534:
        /* <DEDUP_REMOVED lines=13> */
.L_x_17536:
[----:B------:R-:W-:Y:S05]  /*43990*/  BSYNC.RECONVERGENT B2 ;  /* 0x0000000000027941 */ /* 0x000fea0003800200 */
.L_x_17535:
        /* <DEDUP_REMOVED lines=61> */
.L_x_17533:
[----:B------:R-:W-:Y:S05]  /*43d70*/  BSYNC.RECONVERGENT B1 ;  /* 0x0000000000017941 */ /* 0x000fea0003800200 */
.L_x_17532:
        /* <DEDUP_REMOVED lines=11> */
.L_x_17531:
[----:B------:R-:W-:Y:S05]  /*43e30*/  BSYNC.RECONVERGENT B0 ;  /* 0x0000000000007941 */ /* 0x000fea0003800200 */
.L_x_17530:
        /* <DEDUP_REMOVED lines=18> */
.L_x_17541:
        /* <DEDUP_REMOVED lines=13> */
.L_x_17543:
[----:B------:R-:W-:Y:S05]  /*44030*/  BSYNC.RECONVERGENT B2 ;  /* 0x0000000000027941 */ /* 0x000fea0003800200 */
.L_x_17542:
        /* <DEDUP_REMOVED lines=61> */
.L_x_17540:
[----:B------:R-:W-:Y:S05]  /*44410*/  BSYNC.RECONVERGENT B1 ;  /* 0x0000000000017941 */ /* 0x000fea0003800200 */
.L_x_17539:
        /* <DEDUP_REMOVED lines=11> */
.L_x_17538:
[----:B------:R-:W-:Y:S05]  /*444d0*/  BSYNC.RECONVERGENT B0 ;  /* 0x0000000000007941 */ /* 0x000fea0003800200 */
.L_x_17537:
        /* <DEDUP_REMOVED lines=18> */
.L_x_17548:
        /* <DEDUP_REMOVED lines=13> */
.L_x_17550:
[----:B------:R-:W-:Y:S05]  /*446d0*/  BSYNC.RECONVERGENT B2 ;  /* 0x0000000000027941 */ /* 0x000fea0003800200 */
.L_x_17549:
        /* <DEDUP_REMOVED lines=61> */
.L_x_17547:
[----:B------:R-:W-:Y:S05]  /*44ab0*/  BSYNC.RECONVERGENT B1 ;  /* 0x0000000000017941 */ /* 0x000fea0003800200 */
.L_x_17546:
        /* <DEDUP_REMOVED lines=11> */
.L_x_17545:
[----:B------:R-:W-:Y:S05]  /*44b70*/  BSYNC.RECONVERGENT B0 ;  /* 0x0000000000007941 */ /* 0x000fea0003800200 */
.L_x_17544:
        /* <DEDUP_REMOVED lines=18> */
.L_x_17555:
        /* <DEDUP_REMOVED lines=13> */
.L_x_17557:
[----:B------:R-:W-:Y:S05]  /*44d70*/  BSYNC.RECONVERGENT B2 ;  /* 0x0000000000027941 */ /* 0x000fea0003800200 */
.L_x_17556:
        /* <DEDUP_REMOVED lines=61> */
.L_x_17554:
[----:B------:R-:W-:Y:S05]  /*45150*/  BSYNC.RECONVERGENT B1 ;  /* 0x0000000000017941 */ /* 0x000fea0003800200 */
.L_x_17553:
        /* <DEDUP_REMOVED lines=11> */
.L_x_17552:
[----:B------:R-:W-:Y:S05]  /*45210*/  BSYNC.RECONVERGENT B0 ;  /* 0x0000000000007941 */ /* 0x000fea0003800200 */
.L_x_17551:
        /* <DEDUP_REMOVED lines=18> */
.L_x_17562:
        /* <DEDUP_REMOVED lines=13> */
.L_x_17564:
[----:B------:R-:W-:Y:S05]  /*45410*/  BSYNC.RECONVERGENT B2 ;  /* 0x0000000000027941 */ /* 0x000fea0003800200 */
.L_x_17563:
        /* <DEDUP_REMOVED lines=61> */
.L_x_17561:
[----:B------:R-:W-:Y:S05]  /*457f0*/  BSYNC.RECONVERGENT B1 ;  /* 0x0000000000017941 */ /* 0x000fea0003800200 */
.L_x_17560:
[----:B------:R-:W-:Y:S01]  /*45800*/  HFMA2 R160, -RZ, RZ, 0.1171875, 0 ;  /* 0x2f800000ffa07431 */ /* 0x000fe200000001ff */
[----:B------:R-:W-:-:S05]  /*45810*/  I2FP.F32.U32 R13, R13 ;  /* 0x0000000d000d7245 */ /* 0x000fca0000201000 */
[----:B------:R-:W-:Y:S01]  /*45820*/  FFMA.FTZ R13, R13, R160, 1.1641532182693481445e-10 ;  /* 0x2f0000000d0d7423 */ /* 0x000fe200000100a0 */
[----:B-----5:R-:W-:-:S04]  /*45830*/  HADD2.F32 R160, -RZ, R38.H1_H1 ;  /* 0x30000026ffa07230 */ /* 0x020fc80000004100 */
[----:B------:R-:W-:Y:S01]  /*45840*/  FSETP.GTU.FTZ.AND P0, PT, R13, UR12, PT ;  /* 0x0000000c0d007c0b */ /* 0x000fe2000bf1c000 */
[----:B------:R-:W-:Y:S01]  /*45850*/  FMUL.FTZ R160, R160, UR9 ;  /* 0x00000009a0a07c20 */ /* 0x000fe20008410000 */
[----:B------:R-:W-:-:S03]  /*45860*/  HADD2.F32 R13, -RZ, R42.H1_H1 ;  /* 0x3000002aff0d7230 */ /* 0x000fc60000004100 */
[----:B------:R-:W-:-:S05]  /*45870*/  FMUL.FTZ R160, R160, UR8 ;  /* 0x00000008a0a07c20 */ /* 0x000fca0008410000 */
[----:B------:R-:W-:-:S05]  /*45880*/  FSEL R228, R160, RZ, !P0 ;  /* 0x000000ffa0e47208 */ /* 0x000fca0004000000 */
[----:B------:R-:W-:Y:S01]  /*45890*/  FMUL.FTZ R228, R13, R228 ;  /* 0x000000e40de47220 */ /* 0x000fe20000410000 */
[----:B------:R-:W-:-:S07]  /*458a0*/  SEL R13, RZ, 0x1, P0 ;  /* 0x00000001ff0d7807 */ /* 0x000fce0000000000 */
.L_x_17559:
[----:B------:R-:W-:Y:S05]  /*458b0*/  BSYNC.RECONVERGENT B0 ;  /* 0x0000000000007941 */ /* 0x000fea0003800200 */
.L_x_17558:
        /* <DEDUP_REMOVED lines=18> */
.L_x_17569:
        /* <DEDUP_REMOVED lines=13> */
.L_x_17571:
[----:B------:R-:W-:Y:S05]  /*45ab0*/  BSYNC.RECONVERGENT B2 ;  /* 0x0000000000027941 */ /* 0x000fea0003800200 */
.L_x_17570:
        /* <DEDUP_REMOVED lines=58> */
[----:B------:R-:W-:Y:S01]  /*45e60*/  MOV R226, R160 ;  /* 0x000000a000e27202 */ /* 0x000fe20000000f00 */
[----:B------:R-:W-:Y:S01]  /*45e70*/  IMAD.MOV.U32 R160, RZ, RZ, RZ ;  /* 0x000000ffffa07224 */ /* 0x000fe200078e00ff */
[----:B------:R-:W-:-:S07]  /*45e80*/  LOP3.LUT R164, R162, UR15, R161, 0x96, !PT ;  /* 0x0000000fa2a47c12 */ /* 0x000fce000f8e96a1 */
.L_x_17568:
[----:B------:R-:W-:Y:S05]  /*45e90*/  BSYNC.RECONVERGENT B1 ;  /* 0x0000000000017941 */ /* 0x000fea0003800200 */
.L_x_17567:
        /* <DEDUP_REMOVED lines=8> */
[----:B------:R-:W-:-:S05]  /*45f20*/  FSEL R234, R161, RZ, !P0 ;  /* 0x000000ffa1ea7208 */ /* 0x000fca0004000000 */
[----:B------:R-:W-:Y:S01]  /*45f30*/  FMUL.FTZ R234, R11, R234 ;  /* 0x000000ea0bea7220 */ /* 0x000fe20000410000 */
[----:B------:R-:W-:-:S07]  /*45f40*/  SEL R11, RZ, 0x1, P0 ;  /* 0x00000001ff0b7807 */ /* 0x000fce0000000000 */
.L_x_17566:
[----:B------:R-:W-:Y:S05]  /*45f50*/  BSYNC.RECONVERGENT B0 ;  /* 0x0000000000007941 */ /* 0x000fea0003800200 */
.L_x_17565:
        /* <DEDUP_REMOVED lines=18> */
.L_x_17576:
        /* <DEDUP_REMOVED lines=13> */
.L_x_17578:
[----:B------:R-:W-:Y:S05]  /*46150*/  BSYNC.RECONVERGENT B2 ;  /* 0x0000000000027941 */ /* 0x000fea0003800200 */
.L_x_17577:
        /* <DEDUP_REMOVED lines=61> */
.L_x_17575:
[----:B------:R-:W-:Y:S05]  /*46530*/  BSYNC.RECONVERGENT B1 ;  /* 0x0000000000017941 */ /* 0x000fea0003800200 */
.L_x_17574:
[----:B------:R-:W-:Y:S01]  /*46540*/  HFMA2 R160, -RZ, RZ, 0.1171875, 0 ;  /* 0x2f800000ffa07431 */ /* 0x000fe200000001ff */
[----:B------:R-:W-:-:S05]  /*46550*/  I2FP.F32.U32 R9, R9 ;  /* 0x0000000900097245 */ /* 0x000fca0000201000 */
        /* <DEDUP_REMOVED lines=9> */
.L_x_17573:
[----:B------:R-:W-:Y:S05]  /*465f0*/  BSYNC.RECONVERGENT B0 ;  /* 0x0000000000007941 */ /* 0x000fea0003800200 */
.L_x_17572:
[----:B------:R-:W-:Y:S02]  /*46600*/  F2FP.F16.F32.PACK_AB R163, RZ, R229 ;  /* 0x000000e5ffa3723e */ /* 0x000fe400000000ff */
[----:B------:R-:W-:Y:S02]  /*46610*/  PRMT R162, R246, 0x5410, R247 ;  /* 0x00005410f6a27816 */ /* 0x000fe400000000f7 */
[----:B------:R-:W-:Y:S02]  /*46620*/  PRMT R161, R245, 0x5410, R244 ;  /* 0x00005410f5a17816 */ /* 0x000fe400000000f4 */
[----:B------:R-:W-:Y:S02]  /*46630*/  PRMT R160, R243, 0x5410, R242 ;  /* 0x00005410f3a07816 */ /* 0x000fe400000000f2 */
[----:B------:R-:W-:-:S07]  /*46640*/  PRMT R163, R240, 0x5410, R163 ;  /* 0x00005410f0a37816 */ /* 0x000fce00000000a3 */
.L_x_17522:
[----:B------:R-:W-:Y:S01]  /*46650*/  FADD.FTZ R239, RZ, R24 ;  /* 0x00000018ffef7221 */ /* 0x000fe20000010000 */
[----:B------:R-:W-:Y:S01]  /*46660*/  IMAD.WIDE.U32 R236, R241, 0x10, R236 ;  /* 0x00000010f1ec7825 */ /* 0x000fe200078e00ec */
[----:B------:R-:W-:Y:S01]  /*46670*/  BSSY.RECONVERGENT B0, `(.L_x_17579) ;  /* 0x0000066000007945 */ /* 0x000fe20003800200 */
[----:B------:R-:W-:Y:S02]  /*46680*/  LOP3.LUT P0, RZ, R27, 0x1f, RZ, 0xc0, !PT ;  /* 0x0000001f1bff7812 */ /* 0x000fe4000780c0ff */
        /* <DEDUP_REMOVED lines=80> */
[----:B------:R-:W-:Y:S01]  /*46b90*/  IMAD.U32 R160, R11, 0x10000, RZ ;  /* 0x000100000ba07824 */ /* 0x000fe200078e00ff */
[----:B------:R-:W-:Y:S02]  /*46ba0*/  LOP3.LUT R27, R9, 0xffff, RZ, 0xc0, !PT ;  /* 0x0000ffff091b7812 */ /* 0x000fe400078ec0ff */
[----:B------:R-:W-:Y:S02]  /*46bb0*/  PRMT R162, R13, 0x7104, RZ ;  /* 0x000071040da27816 */ /* 0x000fe400000000ff */
[----:B------:R-:W-:Y:S02]  /*46bc0*/  LOP3.LUT R160, R160, 0xff0000, RZ, 0xc0, !PT ;  /* 0x00ff0000a0a07812 */ /* 0x000fe400078ec0ff */
[----:B------:R-:W-:Y:S02]  /*46bd0*/  LOP3.LUT R238, R17, 0xff, RZ, 0xc0, !PT ;  /* 0x000000ff11ee7812 */ /* 0x000fe400078ec0ff */
[----:B------:R-:W-:Y:S02]  /*46be0*/  PRMT R27, R160, 0x4210, R27 ;  /* 0x00004210a01b7816 */ /* 0x000fe4000000001b */
[----:B------:R-:W0:Y:S01]  /*46bf0*/  LDC.64 R160, c[0x0][0x3b0] ;  /* 0x0000ec00ffa07b82 */ /* 0x000e220000000a00 */
[----:B------:R-:W-:Y:S01]  /*46c00*/  LOP3.LUT R236, R19, 0xff, RZ, 0xc0, !PT ;  /* 0x000000ff13ec7812 */ /* 0x000fe200078ec0ff */
[----:B------:R-:W-:Y:S01]  /*46c10*/  IMAD.WIDE.U32 R238, R238, 0x1000000, RZ ;  /* 0x01000000eeee7825 */ /* 0x000fe200078e00ff */
[----:B------:R-:W-:-:S03]  /*46c20*/  LOP3.LUT R162, R27, 0xff00, R162, 0xf8, !PT ;  /* 0x0000ff001ba27812 */ /* 0x000fc600078ef8a2 */
[----:B------:R-:W-:Y:S01]  /*46c30*/  IMAD.WIDE.U32 R236, R236, 0x10000, RZ ;  /* 0x00010000ecec7825 */ /* 0x000fe200078e00ff */
        /* <DEDUP_REMOVED lines=9> */
.L_x_17580:
[----:B------:R-:W-:Y:S05]  /*46cd0*/  BSYNC.RECONVERGENT B0 ;  /* 0x0000000000007941 */ /* 0x000fea0003800200 */
.L_x_17579:
[----:B------:R-:W-:Y:S01]  /*46ce0*/  UMOV UR15, 0xffffffff ;  /* 0xffffffff000f7882 */ /* 0x000fe20000000000 */
[----:B------:R-:W-:Y:S02]  /*46cf0*/  FADD.FTZ R240, R240, R229 ;  /* 0x000000e5f0f07221 */ /* 0x000fe40000010000 */
[----:B------:R-:W-:Y:S05]  /*46d00*/  BRA.DIV UR15, `(.L_x_17581) ;  /* 0x0000002a0f9c7947 */ /* 0x000fea000b800000 */
        /* <DEDUP_REMOVED lines=181> */
.L_x_17596:
[----:B------:R-:W-:Y:S01]  /*47860*/  FMUL.FTZ R27, R161, R161 ;  /* 0x000000a1a11b7220 */ /* 0x000fe20000410000 */
[----:B------:R-:W-:Y:S01]  /*47870*/  ISETP.NE.AND P1, PT, RZ, UR13, PT ;  /* 0x0000000dff007c0c */ /* 0x000fe2000bf25270 */
[----:B01----:R-:W-:Y:S01]  /*47880*/  FADD.FTZ R235, R235, R238 ;  /* 0x000000eeebeb7221 */ /* 0x003fe20000010000 */
[----:B------:R-:W0:Y:S01]  /*47890*/  @!P0 LDC.64 R236, c[0x0][0x3c0] ;  /* 0x0000f000ffec8b82 */ /* 0x000e220000000a00 */
[----:B------:R-:W-:Y:S01]  /*478a0*/  BSSY.RECONVERGENT B0, `(.L_x_17582) ;  /* 0x00001e8000007945 */ /* 0x000fe20003800200 */
[----:B------:R-:W-:Y:S01]  /*478b0*/  FSEL R27, R27, RZ, P1 ;  /* 0x000000ff1b1b7208 */ /* 0x000fe20000800000 */
[----:B------:R-:W-:-:S04]  /*478c0*/  FFMA.FTZ R160, R235, R160, UR14 ;  /* 0x0000000eeba07e23 */ /* 0x000fc800080100a0 */
[----:B------:R-:W-:Y:S01]  /*478d0*/  FADD.FTZ R160, R160, R27 ;  /* 0x0000001ba0a07221 */ /* 0x000fe20000010000 */
[----:B------:R-:W1:Y:S05]  /*478e0*/  @!P0 LDC.64 R162, c[0x0][0x3c8] ;  /* 0x0000f200ffa28b82 */ /* 0x000e6a0000000a00 */
[----:B------:R-:W2:Y:S01]  /*478f0*/  MUFU.RSQ R160, R160 ;  /* 0x000000a000a07308 */ /* 0x000ea20000001400 */
[----:B0-----:R-:W-:-:S05]  /*47900*/  @!P0 IMAD.WIDE R236, R165, 0x4, R236 ;  /* 0x00000004a5ec8825 */ /* 0x001fca00078e02ec */
[----:B------:R0:W-:Y:S01]  /*47910*/  @!P0 STG.E desc[UR6][R236.64], R161 ;  /* 0x000000a1ec008986 */ /* 0x0001e2000c101906 */
[----:B-1----:R-:W-:-:S05]  /*47920*/  @!P0 IMAD.WIDE R162, R165, 0x4, R162 ;  /* 0x00000004a5a28825 */ /* 0x002fca00078e02a2 */
[----:B--2---:R0:W-:Y:S01]  /*47930*/  @!P0 STG.E desc[UR6][R162.64], R160 ;  /* 0x000000a0a2008986 */ /* 0x0041e2000c101906 */
[----:B------:R-:W-:-:S13]  /*47940*/  ISETP.GE.AND P0, PT, R25, 0x1, PT ;  /* 0x000000011900780c */ /* 0x000fda0003f06270 */
[----:B0-----:R-:W-:Y:S05]  /*47950*/  @!P0 BRA `(.L_x_17583) ;  /* 0x0000001c00708947 */ /* 0x001fea0003800000 */
[----:B------:R-:W-:Y:S01]  /*47960*/  FSEL R27, R161, RZ, !P1 ;  /* 0x000000ffa11b7208 */ /* 0x000fe20004800000 */
[----:B------:R-:W-:Y:S01]  /*47970*/  HADD2.F32 R235, -RZ, R156.H1_H1 ;  /* 0x3000009cffeb7230 */ /* 0x000fe20000004100 */
[----:B------:R-:W-:Y:S01]  /*47980*/  IADD3 R25, PT, PT, R25, -0x1, RZ ;  /* 0xffffffff19197810 */ /* 0x000fe20007ffe0ff */
[----:B------:R-:W-:Y:S02]  /*47990*/  HADD2.F32 R237, -RZ, R116.H1_H1 ;  /* 0x30000074ffed7230 */ /* 0x000fe40000004100 */
[C---:B------:R-:W-:Y:S01]  /*479a0*/  FADD.FTZ R163, -R27.reuse, R22 ;  /* 0x000000161ba37221 */ /* 0x040fe20000010100 */
[C---:B------:R-:W-:Y:S01]  /*479b0*/  FADD.FTZ R239, -R27.reuse, R20 ;  /* 0x000000141bef7221 */ /* 0x040fe20000010100 */
[----:B------:R-:W-:Y:S01]  /*479c0*/  FADD.FTZ R161, -R27, R24 ;  /* 0x000000181ba17221 */ /* 0x000fe20000010100 */
[----:B------:R-:W-:Y:S02]  /*479d0*/  HADD2.F32 R24, -RZ, R156.H0_H0 ;  /* 0x2000009cff187230 */ /* 0x000fe40000004100 */
[C---:B------:R-:W-:Y:S01]  /*479e0*/  FMUL.FTZ R20, R160.reuse, R163 ;  /* 0x000000a3a0147220 */ /* 0x040fe20000410000 */
[----:B------:R-:W-:Y:S01]  /*479f0*/  FMUL.FTZ R22, R160, R239 ;  /* 0x000000efa0167220 */ /* 0x000fe20000410000 */
[----:B------:R-:W-:-:S02]  /*47a00*/  HADD2.F32 R163, -RZ, R157.H0_H0 ;  /* 0x2000009dffa37230 */ /* 0x000fc40000004100 */
[----:B------:R-:W-:Y:S01]  /*47a10*/  FMUL.FTZ R161, R160, R161 ;  /* 0x000000a1a0a17220 */ /* 0x000fe20000410000 */
[----:B------:R-:W-:Y:S02]  /*47a20*/  HADD2.F32 R239, -RZ, R117.H0_H0 ;  /* 0x20000075ffef7230 */ /* 0x000fe40000004100 */
[----:B------:R-:W-:Y:S01]  /*47a30*/  FFMA.FTZ R20, R20, R235, R237 ;  /* 0x000000eb14147223 */ /* 0x000fe200000100ed */
[----:B------:R-:W-:Y:S02]  /*47a40*/  HADD2.F32 R162, -RZ, R116.H0_H0 ;  /* 0x20000074ffa27230 */ /* 0x000fe40000004100 */
[C---:B------:R-:W-:Y:S01]  /*47a50*/  FADD.FTZ R235, -R27.reuse, R16 ;  /* 0x000000101beb7221 */ /* 0x040fe20000010100 */
[----:B------:R-:W-:Y:S02]  /*47a60*/  HADD2.F32 R16, -RZ, R157.H1_H1 ;  /* 0x3000009dff107230 */ /* 0x000fe40000004100 */
[----:B------:R-:W-:Y:S01]  /*47a70*/  FFMA.FTZ R22, R22, R163, R239 ;  /* 0x000000a316167223 */ /* 0x000fe200000100ef */
[----:B------:R-:W-:Y:S01]  /*47a80*/  FADD.FTZ R163, -R27, R18 ;  /* 0x000000121ba37221 */ /* 0x000fe20000010100 */
[----:B------:R-:W-:Y:S01]  /*47a90*/  FFMA.FTZ R161, R161, R24, R162 ;  /* 0x00000018a1a17223 */ /* 0x000fe200000100a2 */
[----:B------:R-:W-:-:S02]  /*47aa0*/  HADD2.F32 R18, -RZ, R117.H1_H1 ;  /* 0x30000075ff127230 */ /* 0x000fc40000004100 */
[C---:B------:R-:W-:Y:S01]  /*47ab0*/  FMUL.FTZ R235, R160.reuse, R235 ;  /* 0x000000eba0eb7220 */ /* 0x040fe20000410000 */
[C---:B------:R-:W-:Y:S01]  /*47ac0*/  FMUL.FTZ R163, R160.reuse, R163 ;  /* 0x000000a3a0a37220 */ /* 0x040fe20000410000 */
        /* <DEDUP_REMOVED lines=8> */
[C---:B------:R-:W-:Y:S01]  /*47b50*/  FADD.FTZ R235, -R27.reuse, R14 ;  /* 0x0000000e1beb7221 */ /* 0x040fe20000010100 */
[----:B------:R-:W-:Y:S02]  /*47b60*/  HADD2.F32 R14, -RZ, R118.H1_H1 ;  /* 0x30000076ff0e7230 */ /* 0x000fe40000004100 */
[C---:B------:R-:W-:Y:S01]  /*47b70*/  FADD.FTZ R239, -R27.reuse, R8 ;  /* 0x000000081bef7221 */ /* 0x040fe20000010100 */
[----:B------:R-:W-:Y:S02]  /*47b80*/  HADD2.F32 R24, -RZ, R119.H0_H0 ;  /* 0x20000077ff187230 */ /* 0x000fe40000004100 */
[C---:B------:R-:W-:Y:S01]  /*47b90*/  FMUL.FTZ R235, R160.reuse, R235 ;  /* 0x000000eba0eb7220 */ /* 0x040fe20000410000 */
[----:B------:R-:W-:Y:S02]  /*47ba0*/  HADD2.F32 R8, -RZ, R159.H1_H1 ;  /* 0x3000009fff087230 */ /* 0x000fe40000004100 */
[----:B------:R-:W-:Y:S01]  /*47bb0*/  FMUL.FTZ R239, R160, R239 ;  /* 0x000000efa0ef7220 */ /* 0x000fe20000410000 */
[----:B------:R-:W-:Y:S01]  /*47bc0*/  FADD.FTZ R7, -R27, R7 ;  /* 0x000000071b077221 */ /* 0x000fe20000010100 */
[----:B------:R-:W-:Y:S01]  /*47bd0*/  FFMA.FTZ R235, R235, R12, R14 ;  /* 0x0000000cebeb7223 */ /* 0x000fe2000001000e */
[----:B------:R-:W-:Y:S01]  /*47be0*/  FFMA.FTZ R12, R237, R18, R24 ;  /* 0x00000012ed0c7223 */ /* 0x000fe20000010018 */
[----:B------:R-:W-:Y:S01]  /*47bf0*/  FADD.FTZ R237, -R27, R10 ;  /* 0x0000000a1bed7221 */ /* 0x000fe20000010100 */
[----:B------:R-:W-:-:S02]  /*47c00*/  HADD2.F32 R10, -RZ, R119.H1_H1 ;  /* 0x30000077ff0a7230 */ /* 0x000fc40000004100 */
[C---:B------:R-:W-:Y:S01]  /*47c10*/  FMUL.FTZ R7, R160.reuse, R7 ;  /* 0x00000007a0077220 */ /* 0x040fe20000410000 */
[----:B------:R-:W-:Y:S02]  /*47c20*/  HADD2.F32 R14, -RZ, R152.H0_H0 ;  /* 0x20000098ff0e7230 */ /* 0x000fe40000004100 */
[----:B------:R-:W-:Y:S01]  /*47c30*/  FMUL.FTZ R237, R160, R237 ;  /* 0x000000eda0ed7220 */ /* 0x000fe20000410000 */
[--C-:B------:R-:W-:Y:S02]  /*47c40*/  HADD2.F32 R18, -RZ, R112.reuse.H0_H0 ;  /* 0x20000070ff127230 */ /* 0x100fe40000004100 */
[C---:B------:R-:W-:Y:S01]  /*47c50*/  FADD.FTZ R5, -R27.reuse, R5 ;  /* 0x000000051b057221 */ /* 0x040fe20000010100 */
[----:B------:R-:W-:Y:S01]  /*47c60*/  FADD.FTZ R3, -R27, R3 ;  /* 0x000000031b037221 */ /* 0x000fe20000010100 */
[----:B------:R-:W-:Y:S01]  /*47c70*/  FFMA.FTZ R237, R237, R8, R10 ;  /* 0x00000008eded7223 */ /* 0x000fe2000001000a */
[----:B------:R-:W-:Y:S02]  /*47c80*/  HADD2.F32 R10, -RZ, R112.H1_H1 ;  /* 0x30000070ff0a7230 */ /* 0x000fe40000004100 */
[----:B------:R-:W-:Y:S01]  /*47c90*/  FFMA.FTZ R8, R239, R14, R18 ;  /* 0x0000000eef087223 */ /* 0x000fe20000010012 */
[----:B------:R-:W-:Y:S01]  /*47ca0*/  FADD.FTZ R239, -R27, R6 ;  /* 0x000000061bef7221 */ /* 0x000fe20000010100 */
[----:B------:R-:W-:-:S02]  /*47cb0*/  HADD2.F32 R6, -RZ, R152.H1_H1 ;  /* 0x30000098ff067230 */ /* 0x000fc40000004100 */
[C---:B------:R-:W-:Y:S01]  /*47cc0*/  FMUL.FTZ R5, R160.reuse, R5 ;  /* 0x00000005a0057220 */ /* 0x040fe20000410000 */
[----:B------:R-:W-:Y:S02]  /*47cd0*/  HADD2.F32 R14, -RZ, R153.H0_H0 ;  /* 0x20000099ff0e7230 */ /* 0x000fe40000004100 */
[C---:B------:R-:W-:Y:S01]  /*47ce0*/  FMUL.FTZ R239, R160.reuse, R239 ;  /* 0x000000efa0ef7220 */ /* 0x040fe20000410000 */
[--C-:B------:R-:W-:Y:S02]  /*47cf0*/  HADD2.F32 R18, -RZ, R113.reuse.H0_H0 ;  /* 0x20000071ff127230 */ /* 0x100fe40000004100 */
[----:B------:R-:W-:Y:S01]  /*47d00*/  FFMA.FTZ R7, R7, R6, R10 ;  /* 0x0000000607077223 */ /* 0x000fe2000001000a */
[----:B------:R-:W-:Y:S02]  /*47d10*/  HADD2.F32 R10, -RZ, R113.H1_H1 ;  /* 0x30000071ff0a7230 */ /* 0x000fe40000004100 */
[----:B------:R-:W-:Y:S01]  /*47d20*/  FMUL.FTZ R3, R160, R3 ;  /* 0x00000003a0037220 */ /* 0x000fe20000410000 */
[----:B------:R-:W-:Y:S01]  /*47d30*/  FADD.FTZ R241, -R27, R169 ;  /* 0x000000a91bf17221 */ /* 0x000fe20000010100 */
[----:B------:R-:W-:Y:S01]  /*47d40*/  FFMA.FTZ R6, R239, R14, R18 ;  /* 0x0000000eef067223 */ /* 0x000fe20000010012 */
[----:B------:R-:W-:Y:S01]  /*47d50*/  FADD.FTZ R239, -R27, R4 ;  /* 0x000000041bef7221 */ /* 0x000fe20000010100 */
[----:B------:R-:W-:-:S02]  /*47d60*/  HADD2.F32 R4, -RZ, R153.H1_H1 ;  /* 0x30000099ff047230 */ /* 0x000fc40000004100 */
[C---:B------:R-:W-:Y:S01]  /*47d70*/  FMUL.FTZ R241, R160.reuse, R241 ;  /* 0x000000f1a0f17220 */ /* 0x040fe20000410000 */
[----:B------:R-:W-:Y:S02]  /*47d80*/  HADD2.F32 R14, -RZ, R154.H0_H0 ;  /* 0x2000009aff0e7230 */ /* 0x000fe40000004100 */
[----:B------:R-:W-:Y:S01]  /*47d90*/  FMUL.FTZ R239, R160, R239 ;  /* 0x000000efa0ef7220 */ /* 0x000fe20000410000 */
[--C-:B------:R-:W-:Y:S02]  /*47da0*/  HADD2.F32 R18, -RZ, R114.reuse.H0_H0 ;  /* 0x20000072ff127230 */ /* 0x100fe40000004100 */
[----:B------:R-:W-:Y:S01]  /*47db0*/  FFMA.FTZ R5, R5, R4, R10 ;  /* 0x0000000405057223 */ /* 0x000fe2000001000a */
[----:B------:R-:W-:Y:S02]  /*47dc0*/  HADD2.F32 R10, -RZ, R114.H1_H1 ;  /* 0x30000072ff0a7230 */ /* 0x000fe40000004100 */
[----:B------:R-:W-:Y:S01]  /*47dd0*/  FADD.FTZ R183, -R27, R183 ;  /* 0x000000b71bb77221 */ /* 0x000fe20000010100 */
[----:B------:R-:W-:-:S02]  /*47de0*/  HADD2.F32 R24, -RZ, R109.H0_H0 ;  /* 0x2000006dff187230 */ /* 0x000fc40000004100 */
[----:B------:R-:W-:Y:S01]  /*47df0*/  FFMA.FTZ R4, R239, R14, R18 ;  /* 0x0000000eef047223 */ /* 0x000fe20000010012 */
[----:B------:R-:W-:Y:S01]  /*47e00*/  FADD.FTZ R239, -R27, R2 ;  /* 0x000000021bef7221 */ /* 0x000fe20000010100 */
[----:B------:R-:W-:Y:S02]  /*47e10*/  HADD2.F32 R2, -RZ, R154.H1_H1 ;  /* 0x3000009aff027230 */ /* 0x000fe40000004100 */
[C---:B------:R-:W-:Y:S01]  /*47e20*/  FMUL.FTZ R183, R160.reuse, R183 ;  /* 0x000000b7a0b77220 */ /* 0x040fe20000410000 */
[----:B------:R-:W-:Y:S02]  /*47e30*/  HADD2.F32 R14, -RZ, R155.H0_H0 ;  /* 0x2000009bff0e7230 */ /* 0x000fe40000004100 */
[----:B------:R-:W-:Y:S01]  /*47e40*/  FMUL.FTZ R239, R160, R239 ;  /* 0x000000efa0ef7220 */ /* 0x000fe20000410000 */
[--C-:B------:R-:W-:Y:S02]  /*47e50*/  HADD2.F32 R18, -RZ, R115.reuse.H0_H0 ;  /* 0x20000073ff127230 */ /* 0x100fe40000004100 */
[----:B------:R-:W-:Y:S01]  /*47e60*/  FFMA.FTZ R3, R3, R2, R10 ;  /* 0x0000000203037223 */ /* 0x000fe2000001000a */
[----:B------:R-:W-:-:S02]  /*47e70*/  HADD2.F32 R10, -RZ, R115.H1_H1 ;  /* 0x30000073ff0a7230 */ /* 0x000fc40000004100 */
[----:B------:R-:W-:Y:S01]  /*47e80*/  FADD.FTZ R181, -R27, R181 ;  /* 0x000000b51bb57221 */ /* 0x000fe20000010100 */
[----:B------:R-:W-:Y:S02]  /*47e90*/  HADD2.F32 R162, -RZ, R110.H0_H0 ;  /* 0x2000006effa27230 */ /* 0x000fe40000004100 */
[----:B------:R-:W-:Y:S01]  /*47ea0*/  FFMA.FTZ R2, R239, R14, R18 ;  /* 0x0000000eef027223 */ /* 0x000fe20000010012 */
[----:B------:R-:W-:Y:S01]  /*47eb0*/  FADD.FTZ R239, -R27, R0 ;  /* 0x000000001bef7221 */ /* 0x000fe20000010100 */
[----:B------:R-:W-:Y:S02]  /*47ec0*/  HADD2.F32 R0, -RZ, R155.H1_H1 ;  /* 0x3000009bff007230 */ /* 0x000fe40000004100 */
[C---:B------:R-:W-:Y:S01]  /*47ed0*/  FMUL.FTZ R181, R160.reuse, R181 ;  /* 0x000000b5a0b57220 */ /* 0x040fe20000410000 */
[----:B------:R-:W-:Y:S02]  /*47ee0*/  HADD2.F32 R14, -RZ, R148.H0_H0 ;  /* 0x20000094ff0e7230 */ /* 0x000fe40000004100 */
[----:B------:R-:W-:Y:S01]  /*47ef0*/  FMUL.FTZ R169, R160, R239 ;  /* 0x000000efa0a97220 */ /* 0x000fe20000410000 */
[----:B------:R-:W-:-:S02]  /*47f00*/  HADD2.F32 R18, -RZ, R108.H0_H0 ;  /* 0x2000006cff127230 */ /* 0x000fc40000004100 */
[----:B------:R-:W-:Y:S01]  /*47f10*/  FADD.FTZ R239, -R27, R170 ;  /* 0x000000aa1bef7221 */ /* 0x000fe20000010100 */
[----:B------:R-:W-:Y:S02]  /*47f20*/  HADD2.F32 R170, -RZ, R111.H0_H0 ;  /* 0x2000006fffaa7230 */ /* 0x000fe40000004100 */
[----:B------:R-:W-:Y:S01]  /*47f30*/  FFMA.FTZ R169, R169, R0, R10 ;  /* 0x00000000a9a97223 */ /* 0x000fe2000001000a */
[----:B------:R-:W-:Y:S02]  /*47f40*/  HADD2.F32 R10, -RZ, R148.H1_H1 ;  /* 0x30000094ff0a7230 */ /* 0x000fe40000004100 */
[----:B------:R-:W-:Y:S01]  /*47f50*/  FFMA.FTZ R0, R241, R14, R18 ;  /* 0x0000000ef1007223 */ /* 0x000fe20000010012 */
[----:B------:R-:W-:Y:S01]  /*47f60*/  FADD.FTZ R241, -R27, R171 ;  /* 0x000000ab1bf17221 */ /* 0x000fe20000010100 */
[----:B------:R-:W-:Y:S02]  /*47f70*/  HADD2.F32 R14, -RZ, R108.H1_H1 ;  /* 0x3000006cff0e7230 */ /* 0x000fe40000004100 */
[----:B------:R-:W-:Y:S01]  /*47f80*/  FMUL.FTZ R171, R160, R239 ;  /* 0x000000efa0ab7220 */ /* 0x000fe20000410000 */
[----:B------:R-:W-:-:S02]  /*47f90*/  HADD2.F32 R18, -RZ, R149.H0_H0 ;  /* 0x20000095ff127230 */ /* 0x000fc40000004100 */
[C---:B------:R-:W-:Y:S01]  /*47fa0*/  FMUL.FTZ R241, R160.reuse, R241 ;  /* 0x000000f1a0f17220 */ /* 0x040fe20000410000 */
[----:B------:R-:W-:Y:S01]  /*47fb0*/  FADD.FTZ R239, -R27, R172 ;  /* 0x000000ac1bef7221 */ /* 0x000fe20000010100 */
        /* <DEDUP_REMOVED lines=17> */
[----:B------:R-:W-:Y:S02]  /*480d0*/  HADD2.F32 R243, -RZ, R104.H0_H0 ;  /* 0x20000068fff37230 */ /* 0x000fe40000004100 */
[----:B------:R-:W-:Y:S01]  /*480e0*/  FFMA.FTZ R175, R175, R18, R24 ;  /* 0x00000012afaf7223 */ /* 0x000fe20000010018 */
[----:B------:R-:W-:Y:S01]  /*480f0*/  FADD.FTZ R239, -R27, R176 ;  /* 0x000000b01bef7221 */ /* 0x000fe20000010100 */
[----:B------:R-:W-:Y:S01]  /*48100*/  FFMA.FTZ R18, R241, R162, R170 ;  /* 0x000000a2f1127223 */ /* 0x000fe200000100aa */
[----:B------:R-:W-:Y:S01]  /*48110*/  FADD.FTZ R241, -R27, R184 ;  /* 0x000000b81bf17221 */ /* 0x000fe20000010100 */
[----:B------:R-:W-:Y:S02]  /*48120*/  HADD2.F32 R24, -RZ, R151.H1_H1 ;  /* 0x30000097ff187230 */ /* 0x000fe40000004100 */
[----:B------:R-:W-:Y:S01]  /*48130*/  FMUL.FTZ R239, R160, R239 ;  /* 0x000000efa0ef7220 */ /* 0x000fe20000410000 */
[----:B------:R-:W-:-:S02]  /*48140*/  HADD2.F32 R162, -RZ, R111.H1_H1 ;  /* 0x3000006fffa27230 */ /* 0x000fc40000004100 */
        /* <DEDUP_REMOVED lines=8> */
[----:B------:R-:W-:-:S02]  /*481d0*/  HADD2.F32 R243, -RZ, R105.H0_H0 ;  /* 0x20000069fff37230 */ /* 0x000fc40000004100 */
[C---:B------:R-:W-:Y:S01]  /*481e0*/  FMUL.FTZ R179, R160.reuse, R179 ;  /* 0x000000b3a0b37220 */ /* 0x040fe20000410000 */
[----:B------:R-:W-:Y:S02]  /*481f0*/  HADD2.F32 R162, -RZ, R104.H1_H1 ;  /* 0x30000068ffa27230 */ /* 0x000fe40000004100 */
[C---:B------:R-:W-:Y:S01]  /*48200*/  FMUL.FTZ R172, R160.reuse, R241 ;  /* 0x000000f1a0ac7220 */ /* 0x040fe20000410000 */
[--C-:B------:R-:W-:Y:S02]  /*48210*/  HADD2.F32 R241, -RZ, R145.reuse.H0_H0 ;  /* 0x20000091fff17230 */ /* 0x100fe40000004100 */
[----:B------:R-:W-:Y:S01]  /*48220*/  FMUL.FTZ R177, R160, R177 ;  /* 0x000000b1a0b17220 */ /* 0x000fe20000410000 */
[----:B------:R-:W-:Y:S02]  /*48230*/  HADD2.F32 R245, -RZ, R100.H0_H0 ;  /* 0x20000064fff57230 */ /* 0x000fe40000004100 */
[----:B------:R-:W-:Y:S01]  /*48240*/  FFMA.FTZ R183, R183, R24, R162 ;  /* 0x00000018b7b77223 */ /* 0x000fe200000100a2 */
[----:B------:R-:W-:-:S02]  /*48250*/  HADD2.F32 R24, -RZ, R145.H1_H1 ;  /* 0x30000091ff187230 */ /* 0x000fc40000004100 */
[----:B------:R-:W-:Y:S01]  /*48260*/  FFMA.FTZ R172, R172, R241, R243 ;  /* 0x000000f1acac7223 */ /* 0x000fe200000100f3 */
[C---:B------:R-:W-:Y:S01]  /*48270*/  FADD.FTZ R241, -R27.reuse, R180 ;  /* 0x000000b41bf17221 */ /* 0x040fe20000010100 */
[----:B------:R-:W-:Y:S02]  /*48280*/  HADD2.F32 R243, -RZ, R106.H0_H0 ;  /* 0x2000006afff37230 */ /* 0x000fe40000004100 */
[C---:B------:R-:W-:Y:S01]  /*48290*/  FADD.FTZ R191, -R27.reuse, R191 ;  /* 0x000000bf1bbf7221 */ /* 0x040fe20000010100 */
[----:B------:R-:W-:Y:S02]  /*482a0*/  HADD2.F32 R162, -RZ, R105.H1_H1 ;  /* 0x30000069ffa27230 */ /* 0x000fe40000004100 */
[----:B------:R-:W-:Y:S01]  /*482b0*/  FMUL.FTZ R174, R160, R241 ;  /* 0x000000f1a0ae7220 */ /* 0x000fe20000410000 */
[--C-:B------:R-:W-:Y:S02]  /*482c0*/  HADD2.F32 R241, -RZ, R146.reuse.H0_H0 ;  /* 0x20000092fff17230 */ /* 0x100fe40000004100 */
[C---:B------:R-:W-:Y:S01]  /*482d0*/  FADD.FTZ R247, -R27.reuse, R190 ;  /* 0x000000be1bf77221 */ /* 0x040fe20000010100 */
[----:B------:R-:W-:Y:S01]  /*482e0*/  FADD.FTZ R189, -R27, R189 ;  /* 0x000000bd1bbd7221 */ /* 0x000fe20000010100 */
[----:B------:R-:W-:Y:S01]  /*482f0*/  FFMA.FTZ R181, R181, R24, R162 ;  /* 0x00000018b5b57223 */ /* 0x000fe200000100a2 */
[----:B------:R-:W-:-:S02]  /*48300*/  HADD2.F32 R24, -RZ, R146.H1_H1 ;  /* 0x30000092ff187230 */ /* 0x000fc40000004100 */
[----:B------:R-:W-:Y:S01]  /*48310*/  FFMA.FTZ R174, R174, R241, R243 ;  /* 0x000000f1aeae7223 */ /* 0x000fe200000100f3 */
[----:B------:R-:W-:Y:S01]  /*48320*/  FADD.FTZ R241, -R27, R178 ;  /* 0x000000b21bf17221 */ /* 0x000fe20000010100 */
[----:B------:R-:W-:Y:S02]  /*48330*/  HADD2.F32 R243, -RZ, R107.H0_H0 ;  /* 0x2000006bfff37230 */ /* 0x000fe40000004100 */
[C---:B------:R-:W-:Y:S01]  /*48340*/  FMUL.FTZ R180, R160.reuse, R247 ;  /* 0x000000f7a0b47220 */ /* 0x040fe20000410000 */
[----:B------:R-:W-:Y:S02]  /*48350*/  HADD2.F32 R162, -RZ, R106.H1_H1 ;  /* 0x3000006affa27230 */ /* 0x000fe40000004100 */
[C---:B------:R-:W-:Y:S01]  /*48360*/  FMUL.FTZ R176, R160.reuse, R241 ;  /* 0x000000f1a0b07220 */ /* 0x040fe20000410000 */
[----:B------:R-:W-:Y:S02]  /*48370*/  HADD2.F32 R241, -RZ, R147.H0_H0 ;  /* 0x20000093fff17230 */ /* 0x000fe40000004100 */
[----:B------:R-:W-:Y:S01]  /*48380*/  FMUL.FTZ R189, R160, R189 ;  /* 0x000000bda0bd7220 */ /* 0x000fe20000410000 */
[----:B------:R-:W-:-:S02]  /*48390*/  HADD2.F32 R247, -RZ, R101.H0_H0 ;  /* 0x20000065fff77230 */ /* 0x000fc40000004100 */
[----:B------:R-:W-:Y:S01]  /*483a0*/  FFMA.FTZ R179, R179, R24, R162 ;  /* 0x00000018b3b37223 */ /* 0x000fe200000100a2 */
[----:B------:R-:W-:Y:S02]  /*483b0*/  HADD2.F32 R24, -RZ, R147.H1_H1 ;  /* 0x30000093ff187230 */ /* 0x000fe40000004100 */
[----:B------:R-:W-:Y:S01]  /*483c0*/  FFMA.FTZ R176, R176, R241, R243 ;  /* 0x000000f1b0b07223 */ /* 0x000fe200000100f3 */
[C---:B------:R-:W-:Y:S01]  /*483d0*/  FADD.FTZ R241, -R27.reuse, R192 ;  /* 0x000000c01bf17221 */ /* 0x040fe20000010100 */
[----:B------:R-:W-:Y:S02]  /*483e0*/  HADD2.F32 R162, -RZ, R107.H1_H1 ;  /* 0x3000006bffa27230 */ /* 0x000fe40000004100 */
[C---:B------:R-:W-:Y:S01]  /*483f0*/  FADD.FTZ R187, -R27.reuse, R187 ;  /* 0x000000bb1bbb7221 */ /* 0x040fe20000010100 */
[----:B------:R-:W-:Y:S02]  /*48400*/  HADD2.F32 R243, -RZ, R140.H0_H0 ;  /* 0x2000008cfff37230 */ /* 0x000fe40000004100 */
[----:B------:R-:W-:Y:S01]  /*48410*/  FMUL.FTZ R178, R160, R241 ;  /* 0x000000f1a0b27220 */ /* 0x000fe20000410000 */
[----:B------:R-:W-:Y:S01]  /*48420*/  FADD.FTZ R185, -R27, R185 ;  /* 0x000000b91bb97221 */ /* 0x000fe20000010100 */
[----:B------:R-:W-:Y:S01]  /*48430*/  FFMA.FTZ R241, R177, R24, R162 ;  /* 0x00000018b1f17223 */ /* 0x000fe200000100a2 */
[----:B------:R-:W-:-:S02]  /*48440*/  HADD2.F32 R24, -RZ, R141.H1_H1 ;  /* 0x3000008dff187230 */ /* 0x000fc40000004100 */
[----:B------:R-:W-:Y:S01]  /*48450*/  FFMA.FTZ R177, R178, R243, R245 ;  /* 0x000000f3b2b17223 */ /* 0x000fe200000100f5 */
[C---:B------:R-:W-:Y:S01]  /*48460*/  FMUL.FTZ R178, R160.reuse, R191 ;  /* 0x000000bfa0b27220 */ /* 0x040fe20000410000 */
[----:B------:R-:W-:Y:S02]  /*48470*/  HADD2.F32 R191, -RZ, R141.H0_H0 ;  /* 0x2000008dffbf7230 */ /* 0x000fe40000004100 */
        /* <DEDUP_REMOVED lines=9> */
[----:B------:R-:W-:Y:S01]  /*48510*/  FMUL.FTZ R182, R160, R191 ;  /* 0x000000bfa0b67220 */ /* 0x000fe20000410000 */
[----:B------:R-:W-:Y:S02]  /*48520*/  HADD2.F32 R191, -RZ, R142.H0_H0 ;  /* 0x2000008effbf7230 */ /* 0x000fe40000004100 */
[----:B------:R-:W-:Y:S01]  /*48530*/  FFMA.FTZ R189, R189, R24, R162 ;  /* 0x00000018bdbd7223 */ /* 0x000fe200000100a2 */
[----:B------:R-:W-:Y:S02]  /*48540*/  HADD2.F32 R243, -RZ, R102.H0_H0 ;  /* 0x20000066fff37230 */ /* 0x000fe40000004100 */
[C---:B------:R-:W-:Y:S01]  /*48550*/  FADD.FTZ R197, -R27.reuse, R197 ;  /* 0x000000c51bc57221 */ /* 0x040fe20000010100 */
[----:B------:R-:W-:Y:S02]  /*48560*/  HADD2.F32 R24, -RZ, R142.H1_H1 ;  /* 0x3000008eff187230 */ /* 0x000fe40000004100 */
[----:B------:R-:W-:Y:S01]  /*48570*/  FADD.FTZ R195, -R27, R195 ;  /* 0x000000c31bc37221 */ /* 0x000fe20000010100 */
[----:B------:R-:W-:-:S02]  /*48580*/  HADD2.F32 R162, -RZ, R102.H1_H1 ;  /* 0x30000066ffa27230 */ /* 0x000fc40000004100 */
[----:B------:R-:W-:Y:S01]  /*48590*/  FFMA.FTZ R182, R182, R191, R243 ;  /* 0x000000bfb6b67223 */ /* 0x000fe200000100f3 */
[----:B------:R-:W-:Y:S01]  /*485a0*/  FADD.FTZ R191, -R27, R186 ;  /* 0x000000ba1bbf7221 */ /* 0x000fe20000010100 */
[----:B------:R-:W-:Y:S02]  /*485b0*/  HADD2.F32 R243, -RZ, R103.H0_H0 ;  /* 0x20000067fff37230 */ /* 0x000fe40000004100 */
[C---:B------:R-:W-:Y:S01]  /*485c0*/  FMUL.FTZ R192, R160.reuse, R195 ;  /* 0x000000c3a0c07220 */ /* 0x040fe20000410000 */
[----:B------:R-:W-:Y:S01]  /*485d0*/  FFMA.FTZ R187, R187, R24, R162 ;  /* 0x00000018bbbb7223 */ /* 0x000fe200000100a2 */
[----:B------:R-:W-:Y:S01]  /*485e0*/  FMUL.FTZ R184, R160, R191 ;  /* 0x000000bfa0b87220 */ /* 0x000fe20000410000 */
[--C-:B------:R-:W-:Y:S02]  /*485f0*/  HADD2.F32 R191, -RZ, R143.reuse.H0_H0 ;  /* 0x2000008fffbf7230 */ /* 0x100fe40000004100 */
[----:B------:R-:W-:Y:S01]  /*48600*/  FADD.FTZ R199, -R27, R199 ;  /* 0x000000c71bc77221 */ /* 0x000fe20000010100 */
[----:B------:R-:W-:-:S02]  /*48610*/  HADD2.F32 R24, -RZ, R143.H1_H1 ;  /* 0x3000008fff187230 */ /* 0x000fc40000004100 */
[C---:B------:R-:W-:Y:S01]  /*48620*/  FADD.FTZ R201, -R27.reuse, R201 ;  /* 0x000000c91bc97221 */ /* 0x040fe20000010100 */
[----:B------:R-:W-:Y:S02]  /*48630*/  HADD2.F32 R162, -RZ, R103.H1_H1 ;  /* 0x30000067ffa27230 */ /* 0x000fe40000004100 */
[----:B------:R-:W-:Y:S01]  /*48640*/  FFMA.FTZ R184, R184, R191, R243 ;  /* 0x000000bfb8b87223 */ /* 0x000fe200000100f3 */
[C---:B------:R-:W-:Y:S01]  /*48650*/  FADD.FTZ R191, -R27.reuse, R200 ;  /* 0x000000c81bbf7221 */ /* 0x040fe20000010100 */
[----:B------:R-:W-:Y:S02]  /*48660*/  HADD2.F32 R186, -RZ, R136.H0_H0 ;  /* 0x20000088ffba7230 */ /* 0x000fe40000004100 */
[----:B------:R-:W-:Y:S01]  /*48670*/  FADD.FTZ R205, -R27, R205 ;  /* 0x000000cd1bcd7221 */ /* 0x000fe20000010100 */
[----:B------:R-:W-:Y:S02]  /*48680*/  HADD2.F32 R188, -RZ, R96.H0_H0 ;  /* 0x20000060ffbc7230 */ /* 0x000fe40000004100 */
[----:B------:R-:W-:Y:S01]  /*48690*/  FMUL.FTZ R191, R160, R191 ;  /* 0x000000bfa0bf7220 */ /* 0x000fe20000410000 */
[----:B------:R-:W-:Y:S01]  /*486a0*/  FFMA.FTZ R243, R185, R24, R162 ;  /* 0x00000018b9f37223 */ /* 0x000fe200000100a2 */
[----:B------:R-:W-:-:S02]  /*486b0*/  HADD2.F32 R193, -RZ, R136.H1_H1 ;  /* 0x30000088ffc17230 */ /* 0x000fc40000004100 */
[----:B------:R-:W-:Y:S01]  /*486c0*/  FADD.FTZ R203, -R27, R203 ;  /* 0x000000cb1bcb7221 */ /* 0x000fe20000010100 */
[----:B------:R-:W-:Y:S01]  /*486d0*/  FFMA.FTZ R185, R191, R186, R188 ;  /* 0x000000babfb97223 */ /* 0x000fe200000100bc */
[----:B------:R-:W-:Y:S01]  /*486e0*/  FADD.FTZ R191, -R27, R196 ;  /* 0x000000c41bbf7221 */ /* 0x000fe20000010100 */
        /* <DEDUP_REMOVED lines=8> */
[----:B------:R-:W-:Y:S01]  /*48770*/  FADD.FTZ R193, -R27, R194 ;  /* 0x000000c21bc17221 */ /* 0x000fe20000010100 */
[----:B------:R-:W-:Y:S01]  /*48780*/  FFMA.FTZ R188, R188, R191, R247 ;  /* 0x000000bfbcbc7223 */ /* 0x000fe200000100f7 */
[C---:B------:R-:W-:Y:S01]  /*48790*/  FMUL.FTZ R191, R160.reuse, R197 ;  /* 0x000000c5a0bf7220 */ /* 0x040fe20000410000 */
[----:B------:R-:W-:Y:S02]  /*487a0*/  HADD2.F32 R197, -RZ, R98.H0_H0 ;  /* 0x20000062ffc57230 */ /* 0x000fe40000004100 */
[C---:B------:R-:W-:Y:S01]  /*487b0*/  FMUL.FTZ R190, R160.reuse, R193 ;  /* 0x000000c1a0be7220 */ /* 0x040fe20000410000 */
[----:B------:R-:W-:Y:S02]  /*487c0*/  HADD2.F32 R193, -RZ, R138.H0_H0 ;  /* 0x2000008affc17230 */ /* 0x000fe40000004100 */
[----:B------:R-:W-:Y:S01]  /*487d0*/  FMUL.FTZ R200, R160, R203 ;  /* 0x000000cba0c87220 */ /* 0x000fe20000410000 */
[----:B------:R-:W-:-:S02]  /*487e0*/  HADD2.F32 R24, -RZ, R137.H1_H1 ;  /* 0x30000089ff187230 */ /* 0x000fc40000004100 */
[C---:B------:R-:W-:Y:S01]  /*487f0*/  FADD.FTZ R209, -R27.reuse, R209 ;  /* 0x000000d11bd17221 */ /* 0x040fe20000010100 */
[----:B------:R-:W-:Y:S02]  /*48800*/  HADD2.F32 R162, -RZ, R97.H1_H1 ;  /* 0x30000061ffa27230 */ /* 0x000fe40000004100 */
[----:B------:R-:W-:Y:S01]  /*48810*/  FFMA.FTZ R190, R190, R193, R197 ;  /* 0x000000c1bebe7223 */ /* 0x000fe200000100c5 */
[----:B------:R-:W-:Y:S02]  /*48820*/  HADD2.F32 R197, -RZ, R99.H0_H0 ;  /* 0x20000063ffc57230 */ /* 0x000fe40000004100 */
[----:B------:R-:W-:Y:S01]  /*48830*/  FADD.FTZ R193, -R27, R198 ;  /* 0x000000c61bc17221 */ /* 0x000fe20000010100 */
[----:B------:R-:W-:Y:S02]  /*48840*/  HADD2.F32 R201, -RZ, R93.H0_H0 ;  /* 0x2000005dffc97230 */ /* 0x000fe40000004100 */
[----:B------:R-:W-:Y:S01]  /*48850*/  FFMA.FTZ R191, R191, R24, R162 ;  /* 0x00000018bfbf7223 */ /* 0x000fe200000100a2 */
[----:B------:R-:W-:-:S02]  /*48860*/  HADD2.F32 R24, -RZ, R138.H1_H1 ;  /* 0x3000008aff187230 */ /* 0x000fc40000004100 */
[----:B------:R-:W-:Y:S01]  /*48870*/  FFMA.FTZ R192, R192, R195, R197 ;  /* 0x000000c3c0c07223 */ /* 0x000fe200000100c5 */
[C---:B------:R-:W-:Y:S01]  /*48880*/  FADD.FTZ R197, -R27.reuse, R208 ;  /* 0x000000d01bc57221 */ /* 0x040fe20000010100 */
[C---:B------:R-:W-:Y:S01]  /*48890*/  FMUL.FTZ R195, R160.reuse, R199 ;  /* 0x000000c7a0c37220 */ /* 0x040fe20000410000 */
[----:B------:R-:W-:Y:S02]  /*488a0*/  HADD2.F32 R199, -RZ, R92.H0_H0 ;  /* 0x2000005cffc77230 */ /* 0x000fe40000004100 */
[C---:B------:R-:W-:Y:S01]  /*488b0*/  FMUL.FTZ R193, R160.reuse, R193 ;  /* 0x000000c1a0c17220 */ /* 0x040fe20000410000 */
[----:B------:R-:W-:Y:S01]  /*488c0*/  FMUL.FTZ R194, R160, R197 ;  /* 0x000000c5a0c27220 */ /* 0x000fe20000410000 */
[----:B------:R-:W-:Y:S02]  /*488d0*/  HADD2.F32 R197, -RZ, R132.H0_H0 ;  /* 0x20000084ffc57230 */ /* 0x000fe40000004100 */
[----:B------:R-:W-:Y:S01]  /*488e0*/  FADD.FTZ R207, -R27, R207 ;  /* 0x000000cf1bcf7221 */ /* 0x000fe20000010100 */
[----:B------:R-:W-:-:S02]  /*488f0*/  HADD2.F32 R162, -RZ, R98.H1_H1 ;  /* 0x30000062ffa27230 */ /* 0x000fc40000004100 */
[----:B------:R-:W-:Y:S01]  /*48900*/  FADD.FTZ R213, -R27, R213 ;  /* 0x000000d51bd57221 */ /* 0x000fe20000010100 */
[----:B------:R-:W-:Y:S02]  /*48910*/  HADD2.F32 R203, -RZ, R135.H0_H0 ;  /* 0x20000087ffcb7230 */ /* 0x000fe40000004100 */
[----:B------:R-:W-:Y:S01]  /*48920*/  FFMA.FTZ R194, R194, R197, R199 ;  /* 0x000000c5c2c27223 */ /* 0x000fe200000100c7 */
[----:B------:R-:W-:Y:S02]  /*48930*/  HADD2.F32 R199, -RZ, R133.H0_H0 ;  /* 0x20000085ffc77230 */ /* 0x000fe40000004100 */
[----:B------:R-:W-:Y:S01]  /*48940*/  FFMA.FTZ R193, R193, R24, R162 ;  /* 0x00000018c1c17223 */ /* 0x000fe200000100a2 */
[----:B------:R-:W-:Y:S02]  /*48950*/  HADD2.F32 R24, -RZ, R139.H1_H1 ;  /* 0x3000008bff187230 */ /* 0x000fe40000004100 */
[----:B------:R-:W-:Y:S01]  /*48960*/  FADD.FTZ R197, -R27, R204 ;  /* 0x000000cc1bc57221 */ /* 0x000fe20000010100 */
[----:B------:R-:W-:-:S02]  /*48970*/  HADD2.F32 R162, -RZ, R99.H1_H1 ;  /* 0x30000063ffa27230 */ /* 0x000fc40000004100 */
[----:B------:R-:W-:Y:S01]  /*48980*/  FFMA.FTZ R196, R196, R199, R201 ;  /* 0x000000c7c4c47223 */ /* 0x000fe200000100c9 */
[----:B------:R-:W-:Y:S01]  /*48990*/  FADD.FTZ R201, -R27, R202 ;  /* 0x000000ca1bc97221 */ /* 0x000fe20000010100 */
[C---:B------:R-:W-:Y:S01]  /*489a0*/  FMUL.FTZ R199, R160.reuse, R205 ;  /* 0x000000cda0c77220 */ /* 0x040fe20000410000 */
[----:B------:R-:W-:Y:S02]  /*489b0*/  HADD2.F32 R205, -RZ, R94.H0_H0 ;  /* 0x2000005effcd7230 */ /* 0x000fe40000004100 */
[----:B------:R-:W-:Y:S01]  /*489c0*/  FFMA.FTZ R195, R195, R24, R162 ;  /* 0x00000018c3c37223 */ /* 0x000fe200000100a2 */
        /* <DEDUP_REMOVED lines=13> */
[----:B------:R-:W-:Y:S02]  /*48aa0*/  HADD2.F32 R162, -RZ, R93.H1_H1 ;  /* 0x3000005dffa27230 */ /* 0x000fe40000004100 */
[----:B------:R-:W-:Y:S01]  /*48ab0*/  FADD.FTZ R203, -R27, R212 ;  /* 0x000000d41bcb7221 */ /* 0x000fe20000010100 */
[----:B------:R-:W-:Y:S02]  /*48ac0*/  HADD2.F32 R205, -RZ, R88.H0_H0 ;  /* 0x20000058ffcd7230 */ /* 0x000fe40000004100 */
[C---:B------:R-:W-:Y:S01]  /*48ad0*/  FMUL.FTZ R201, R160.reuse, R201 ;  /* 0x000000c9a0c97220 */ /* 0x040fe20000410000 */
[----:B------:R-:W-:Y:S02]  /*48ae0*/  HADD2.F32 R206, -RZ, R89.H0_H0 ;  /* 0x20000059ffce7230 */ /* 0x000fe40000004100 */
[----:B------:R-:W-:Y:S01]  /*48af0*/  FMUL.FTZ R202, R160, R203 ;  /* 0x000000cba0ca7220 */ /* 0x000fe20000410000 */
[----:B------:R-:W-:Y:S01]  /*48b00*/  FFMA.FTZ R199, R199, R24, R162 ;  /* 0x00000018c7c77223 */ /* 0x000fe200000100a2 */
[----:B------:R-:W-:-:S02]  /*48b10*/  HADD2.F32 R203, -RZ, R128.H0_H0 ;  /* 0x20000080ffcb7230 */ /* 0x000fc40000004100 */
[C---:B------:R-:W-:Y:S01]  /*48b20*/  FADD.FTZ R247, -R27.reuse, R210 ;  /* 0x000000d21bf77221 */ /* 0x040fe20000010100 */
[----:B------:R-:W-:Y:S02]  /*48b30*/  HADD2.F32 R24, -RZ, R134.H1_H1 ;  /* 0x30000086ff187230 */ /* 0x000fe40000004100 */
[C---:B------:R-:W-:Y:S01]  /*48b40*/  FADD.FTZ R211, -R27.reuse, R211 ;  /* 0x000000d31bd37221 */ /* 0x040fe20000010100 */
[----:B------:R-:W-:Y:S02]  /*48b50*/  HADD2.F32 R162, -RZ, R94.H1_H1 ;  /* 0x3000005effa27230 */ /* 0x000fe40000004100 */
[----:B------:R-:W-:Y:S01]  /*48b60*/  FFMA.FTZ R202, R202, R203, R205 ;  /* 0x000000cbcaca7223 */ /* 0x000fe200000100cd */
[C---:B------:R-:W-:Y:S01]  /*48b70*/  FMUL.FTZ R203, R160.reuse, R209 ;  /* 0x000000d1a0cb7220 */ /* 0x040fe20000410000 */
[----:B------:R-:W-:Y:S01]  /*48b80*/  FADD.FTZ R209, -R27, R214 ;  /* 0x000000d61bd17221 */ /* 0x000fe20000010100 */
[----:B------:R-:W-:Y:S01]  /*48b90*/  FMUL.FTZ R205, R160, R213 ;  /* 0x000000d5a0cd7220 */ /* 0x000fe20000410000 */
[----:B------:R-:W-:Y:S01]  /*48ba0*/  FFMA.FTZ R201, R201, R24, R162 ;  /* 0x00000018c9c97223 */ /* 0x000fe200000100a2 */
[----:B------:R-:W-:-:S02]  /*48bb0*/  HADD2.F32 R24, -RZ, R135.H1_H1 ;  /* 0x30000087ff187230 */ /* 0x000fc40000004100 */
[----:B------:R-:W-:Y:S01]  /*48bc0*/  FFMA.FTZ R203, R203, R204, R206 ;  /* 0x000000cccbcb7223 */ /* 0x000fe200000100ce */
[----:B------:R-:W-:Y:S02]  /*48bd0*/  HADD2.F32 R162, -RZ, R95.H1_H1 ;  /* 0x3000005fffa27230 */ /* 0x000fe40000004100 */
[C---:B------:R-:W-:Y:S01]  /*48be0*/  FMUL.FTZ R206, R160.reuse, R209 ;  /* 0x000000d1a0ce7220 */ /* 0x040fe20000410000 */
        /* <DEDUP_REMOVED lines=12> */
[----:B------:R-:W-:-:S02]  /*48cb0*/  HADD2.F32 R211, -RZ, R131.H0_H0 ;  /* 0x20000083ffd37230 */ /* 0x000fc40000004100 */
[C---:B------:R-:W-:Y:S01]  /*48cc0*/  FADD.FTZ R217, -R27.reuse, R217 ;  /* 0x000000d91bd97221 */ /* 0x040fe20000010100 */
[----:B------:R-:W-:Y:S02]  /*48cd0*/  HADD2.F32 R213, -RZ, R91.H0_H0 ;  /* 0x2000005bffd57230 */ /* 0x000fe40000004100 */
[----:B------:R-:W-:Y:S01]  /*48ce0*/  FFMA.FTZ R204, R204, R209, R247 ;  /* 0x000000d1cccc7223 */ /* 0x000fe200000100f7 */
[----:B------:R-:W-:Y:S02]  /*48cf0*/  HADD2.F32 R24, -RZ, R130.H1_H1 ;  /* 0x30000082ff187230 */ /* 0x000fe40000004100 */
[----:B------:R-:W-:Y:S01]  /*48d00*/  FMUL.FTZ R209, R160, R215 ;  /* 0x000000d7a0d17220 */ /* 0x000fe20000410000 */
[----:B------:R-:W-:Y:S02]  /*48d10*/  HADD2.F32 R162, -RZ, R90.H1_H1 ;  /* 0x3000005affa27230 */ /* 0x000fe40000004100 */
[----:B------:R-:W-:Y:S01]  /*48d20*/  FFMA.FTZ R208, R208, R211, R213 ;  /* 0x000000d3d0d07223 */ /* 0x000fe200000100d5 */
[C---:B------:R-:W-:Y:S01]  /*48d30*/  FADD.FTZ R211, -R27.reuse, R216 ;  /* 0x000000d81bd37221 */ /* 0x040fe20000010100 */
[----:B------:R-:W-:Y:S01]  /*48d40*/  FADD.FTZ R213, -R27, R220 ;  /* 0x000000dc1bd57221 */ /* 0x000fe20000010100 */
[----:B------:R-:W-:-:S02]  /*48d50*/  HADD2.F32 R245, -RZ, R84.H0_H0 ;  /* 0x20000054fff57230 */ /* 0x000fc40000004100 */
[----:B------:R-:W-:Y:S01]  /*48d60*/  FFMA.FTZ R209, R209, R24, R162 ;  /* 0x00000018d1d17223 */ /* 0x000fe200000100a2 */
[----:B------:R-:W-:Y:S02]  /*48d70*/  HADD2.F32 R24, -RZ, R131.H1_H1 ;  /* 0x30000083ff187230 */ /* 0x000fe40000004100 */
[C---:B------:R-:W-:Y:S01]  /*48d80*/  FMUL.FTZ R211, R160.reuse, R211 ;  /* 0x000000d3a0d37220 */ /* 0x040fe20000410000 */
[----:B------:R-:W-:Y:S02]  /*48d90*/  HADD2.F32 R162, -RZ, R91.H1_H1 ;  /* 0x3000005bffa27230 */ /* 0x000fe40000004100 */
[----:B------:R-:W-:Y:S01]  /*48da0*/  FMUL.FTZ R210, R160, R213 ;  /* 0x000000d5a0d27220 */ /* 0x000fe20000410000 */
[----:B------:R-:W-:Y:S02]  /*48db0*/  HADD2.F32 R213, -RZ, R124.H0_H0 ;  /* 0x2000007cffd57230 */ /* 0x000fe40000004100 */
[----:B------:R-:W-:Y:S01]  /*48dc0*/  FADD.FTZ R221, -R27, R221 ;  /* 0x000000dd1bdd7221 */ /* 0x000fe20000010100 */
[----:B------:R-:W-:-:S02]  /*48dd0*/  HADD2.F32 R212, -RZ, R125.H0_H0 ;  /* 0x2000007dffd47230 */ /* 0x000fc40000004100 */
[----:B------:R-:W-:Y:S01]  /*48de0*/  FFMA.FTZ R215, R211, R24, R162 ;  /* 0x00000018d3d77223 */ /* 0x000fe200000100a2 */
[----:B------:R-:W-:Y:S02]  /*48df0*/  HADD2.F32 R214, -RZ, R85.H0_H0 ;  /* 0x20000055ffd67230 */ /* 0x000fe40000004100 */
[----:B------:R-:W-:Y:S01]  /*48e00*/  FMUL.FTZ R211, R160, R217 ;  /* 0x000000d9a0d37220 */ /* 0x000fe20000410000 */
[C---:B------:R-:W-:Y:S01]  /*48e10*/  FADD.FTZ R217, -R27.reuse, R222 ;  /* 0x000000de1bd97221 */ /* 0x040fe20000010100 */
[----:B------:R-:W-:Y:S01]  /*48e20*/  FFMA.FTZ R210, R210, R213, R245 ;  /* 0x000000d5d2d27223 */ /* 0x000fe200000100f5 */
[C---:B------:R-:W-:Y:S01]  /*48e30*/  FMUL.FTZ R213, R160.reuse, R221 ;  /* 0x000000dda0d57220 */ /* 0x040fe20000410000 */
[----:B------:R-:W-:Y:S01]  /*48e40*/  FADD.FTZ R247, -R27, R218 ;  /* 0x000000da1bf77221 */ /* 0x000fe20000010100 */
[----:B------:R-:W-:Y:S01]  /*48e50*/  FFMA.FTZ R211, R211, R212, R214 ;  /* 0x000000d4d3d37223 */ /* 0x000fe200000100d6 */
[----:B------:R-:W-:Y:S02]  /*48e60*/  HADD2.F32 R221, -RZ, R125.H1_H1 ;  /* 0x3000007dffdd7230 */ /* 0x000fe40000004100 */
[----:B------:R-:W-:Y:S01]  /*48e70*/  FMUL.FTZ R214, R160, R217 ;  /* 0x000000d9a0d67220 */ /* 0x000fe20000410000 */
[----:B------:R-:W-:-:S02]  /*48e80*/  HADD2.F32 R245, -RZ, R85.H1_H1 ;  /* 0x30000055fff57230 */ /* 0x000fc40000004100 */
[----:B------:R-:W-:Y:S01]  /*48e90*/  FADD.FTZ R219, -R27, R219 ;  /* 0x000000db1bdb7221 */ /* 0x000fe20000010100 */
[----:B------:R-:W-:Y:S02]  /*48ea0*/  HADD2.F32 R24, -RZ, R124.H1_H1 ;  /* 0x3000007cff187230 */ /* 0x000fe40000004100 */
[----:B------:R-:W-:Y:S01]  /*48eb0*/  FMUL.FTZ R212, R160, R247 ;  /* 0x000000f7a0d47220 */ /* 0x000fe20000410000 */
[----:B------:R-:W-:Y:S02]  /*48ec0*/  HADD2.F32 R162, -RZ, R84.H1_H1 ;  /* 0x30000054ffa27230 */ /* 0x000fe40000004100 */
[----:B------:R-:W-:Y:S01]  /*48ed0*/  FFMA.FTZ R214, R214, R221, R245 ;  /* 0x000000ddd6d67223 */ /* 0x000fe200000100f5 */
[----:B------:R-:W-:Y:S02]  /*48ee0*/  HADD2.F32 R217, -RZ, R126.H0_H0 ;  /* 0x2000007effd97230 */ /* 0x000fe40000004100 */
[----:B------:R-:W-:Y:S01]  /*48ef0*/  FMUL.FTZ R216, R160, R219 ;  /* 0x000000dba0d87220 */ /* 0x000fe20000410000 */
[----:B------:R-:W-:-:S02]  /*48f00*/  HADD2.F32 R247, -RZ, R86.H0_H0 ;  /* 0x20000056fff77230 */ /* 0x000fc40000004100 */
        /* <DEDUP_REMOVED lines=8> */
[----:B------:R-:W-:Y:S01]  /*48f90*/  FMUL.FTZ R217, R160, R223 ;  /* 0x000000dfa0d97220 */ /* 0x000fe20000410000 */
[----:B------:R-:W-:Y:S01]  /*48fa0*/  FFMA.FTZ R216, R216, R219, R221 ;  /* 0x000000dbd8d87223 */ /* 0x000fe200000100dd */
[----:B------:R-:W-:Y:S01]  /*48fb0*/  FADD.FTZ R219, -R27, R224 ;  /* 0x000000e01bdb7221 */ /* 0x000fe20000010100 */
[----:B------:R-:W-:Y:S02]  /*48fc0*/  HADD2.F32 R221, -RZ, R120.H0_H0 ;  /* 0x20000078ffdd7230 */ /* 0x000fe40000004100 */
[C---:B------:R-:W-:Y:S01]  /*48fd0*/  FMUL.FTZ R218, R160.reuse, R231 ;  /* 0x000000e7a0da7220 */ /* 0x040fe20000410000 */
[----:B------:R-:W-:Y:S02]  /*48fe0*/  HADD2.F32 R223, -RZ, R80.H0_H0 ;  /* 0x20000050ffdf7230 */ /* 0x000fe40000004100 */
[----:B------:R-:W-:Y:S01]  /*48ff0*/  FFMA.FTZ R217, R217, R24, R162 ;  /* 0x00000018d9d97223 */ /* 0x000fe200000100a2 */
[----:B------:R-:W-:Y:S02]  /*49000*/  HADD2.F32 R24, -RZ, R127.H1_H1 ;  /* 0x3000007fff187230 */ /* 0x000fe40000004100 */
[----:B------:R-:W-:Y:S01]  /*49010*/  FMUL.FTZ R219, R160, R219 ;  /* 0x000000dba0db7220 */ /* 0x000fe20000410000 */
[----:B------:R-:W-:-:S02]  /*49020*/  HADD2.F32 R162, -RZ, R87.H1_H1 ;  /* 0x30000057ffa27230 */ /* 0x000fc40000004100 */
[----:B------:R-:W-:Y:S01]  /*49030*/  FFMA.FTZ R218, R218, R221, R223 ;  /* 0x000000dddada7223 */ /* 0x000fe200000100df */
[C---:B------:R-:W-:Y:S01]  /*49040*/  FADD.FTZ R221, -R27.reuse, R232 ;  /* 0x000000e81bdd7221 */ /* 0x040fe20000010100 */
[----:B------:R-:W-:Y:S01]  /*49050*/  FADD.FTZ R233, -R27, R233 ;  /* 0x000000e91be97221 */ /* 0x000fe20000010100 */
[----:B------:R-:W-:Y:S02]  /*49060*/  IMAD R25, R25, R28, RZ ;  /* 0x0000001c19197224 */ /* 0x000fe400078e02ff */
[----:B------:R-:W-:Y:S01]  /*49070*/  FFMA.FTZ R219, R219, R24, R162 ;  /* 0x00000018dbdb7223 */ /* 0x000fe200000100a2 */
[----:B------:R-:W-:Y:S02]  /*49080*/  HADD2.F32 R24, -RZ, R120.H1_H1 ;  /* 0x30000078ff187230 */ /* 0x000fe40000004100 */
[C---:B------:R-:W-:Y:S01]  /*49090*/  FMUL.FTZ R221, R160.reuse, R221 ;  /* 0x000000dda0dd7220 */ /* 0x040fe20000410000 */
[----:B------:R-:W-:Y:S02]  /*490a0*/  HADD2.F32 R162, -RZ, R80.H1_H1 ;  /* 0x30000050ffa27230 */ /* 0x000fe40000004100 */
[----:B------:R-:W-:Y:S01]  /*490b0*/  FMUL.FTZ R223, R160, R233 ;  /* 0x000000e9a0df7220 */ /* 0x000fe20000410000 */
[----:B------:R-:W-:Y:S01]  /*490c0*/  FADD.FTZ R227, -R27, R227 ;  /* 0x000000e31be37221 */ /* 0x000fe20000010100 */
[----:B------:R-:W0:Y:S01]  /*490d0*/  LDC.64 R232, c[0x0][0x428] ;  /* 0x00010a00ffe87b82 */ /* 0x000e220000000a00 */
[----:B------:R-:W-:-:S02]  /*490e0*/  HADD2.F32 R28, -RZ, R81.H0_H0 ;  /* 0x20000051ff1c7230 */ /* 0x000fc40000004100 */
[----:B------:R-:W-:Y:S01]  /*490f0*/  FFMA.FTZ R221, R221, R24, R162 ;  /* 0x00000018dddd7223 */ /* 0x000fe200000100a2 */
[--C-:B------:R-:W-:Y:S02]  /*49100*/  HADD2.F32 R24, -RZ, R121.reuse.H0_H0 ;  /* 0x20000079ff187230 */ /* 0x100fe40000004100 */
[----:B------:R-:W-:Y:S01]  /*49110*/  FMUL.FTZ R227, R160, R227 ;  /* 0x000000e3a0e37220 */ /* 0x000fe20000410000 */
[----:B------:R-:W-:Y:S02]  /*49120*/  HADD2.F32 R162, -RZ, R121.H1_H1 ;  /* 0x30000079ffa27230 */ /* 0x000fe40000004100 */
[----:B------:R-:W-:Y:S01]  /*49130*/  FADD.FTZ R231, -R27, R228 ;  /* 0x000000e41be77221 */ /* 0x000fe20000010100 */
[----:B------:R-:W-:Y:S02]  /*49140*/  HADD2.F32 R220, -RZ, R81.H1_H1 ;  /* 0x30000051ffdc7230 */ /* 0x000fe40000004100 */
[----:B------:R-:W-:Y:S01]  /*49150*/  FFMA.FTZ R223, R223, R24, R28 ;  /* 0x00000018dfdf7223 */ /* 0x000fe2000001001c */
[----:B------:R-:W-:Y:S01]  /*49160*/  SHF.R.S32.HI R24, RZ, 0x1f, R25 ;  /* 0x0000001fff187819 */ /* 0x000fe20000011419 */
[C---:B------:R-:W-:Y:S01]  /*49170*/  FADD.FTZ R247, -R27.reuse, R234 ;  /* 0x000000ea1bf77221 */ /* 0x040fe20000010100 */
[----:B------:R-:W-:Y:S01]  /*49180*/  FADD.FTZ R249, -R27, R229 ;  /* 0x000000e51bf97221 */ /* 0x000fe20000010100 */
[----:B------:R-:W-:Y:S01]  /*49190*/  FFMA.FTZ R28, R227, R162, R220 ;  /* 0x000000a2e31c7223 */ /* 0x000fe200000100dc */
[----:B------:R-:W-:Y:S01]  /*491a0*/  FADD.FTZ R227, -R27, R230 ;  /* 0x000000e61be37221 */ /* 0x000fe20000010100 */
[----:B------:R-:W-:Y:S01]  /*491b0*/  LEA.HI R245, R24, R25, RZ, 0x3 ;  /* 0x0000001918f57211 */ /* 0x000fe200078f18ff */
[----:B------:R-:W-:-:S02]  /*491c0*/  HADD2.F32 R25, -RZ, R122.H0_H0 ;  /* 0x2000007aff197230 */ /* 0x000fc40000004100 */
[C---:B------:R-:W-:Y:S01]  /*491d0*/  FMUL.FTZ R229, R160.reuse, R231 ;  /* 0x000000e7a0e57220 */ /* 0x040fe20000410000 */
[----:B------:R-:W-:Y:S02]  /*491e0*/  HADD2.F32 R27, -RZ, R82.H0_H0 ;  /* 0x20000052ff1b7230 */ /* 0x000fe40000004100 */
[C---:B------:R-:W-:Y:S01]  /*491f0*/  FMUL.FTZ R220, R160.reuse, R227 ;  /* 0x000000e3a0dc7220 */ /* 0x040fe20000410000 */
[----:B------:R-:W-:Y:S01]  /*49200*/  LEA.HI.SX32 R245, R245, R26, 0x1d ;  /* 0x0000001af5f57211 */ /* 0x000fe200078feaff */
[----:B------:R-:W-:Y:S01]  /*49210*/  FMUL.FTZ R227, R160, R247 ;  /* 0x000000f7a0e37220 */ /* 0x000fe20000410000 */
[----:B------:R-:W-:Y:S01]  /*49220*/  F2FP.F16.F32.PACK_AB R26, R235, R16 ;  /* 0x00000010eb1a723e */ /* 0x000fe200000000ff */
[----:B------:R-:W-:Y:S01]  /*49230*/  FFMA.FTZ R220, R220, R25, R27 ;  /* 0x00000019dcdc7223 */ /* 0x000fe2000001001b */
[----:B------:R-:W-:Y:S01]  /*49240*/  F2FP.F16.F32.PACK_AB R27, R237, R12 ;  /* 0x0000000ced1b723e */ /* 0x000fe200000000ff */
[----:B------:R-:W-:Y:S01]  /*49250*/  FMUL.FTZ R249, R160, R249 ;  /* 0x000000f9a0f97220 */ /* 0x000fe20000410000 */
[----:B------:R-:W-:Y:S01]  /*49260*/  F2FP.F16.F32.PACK_AB R24, R20, R161 ;  /* 0x000000a11418723e */ /* 0x000fe200000000ff */
[----:B------:R-:W-:Y:S01]  /*49270*/  HADD2.F32 R12, -RZ, R122.H1_H1 ;  /* 0x3000007aff0c7230 */ /* 0x000fe20000004100 */
[----:B------:R-:W-:Y:S01]  /*49280*/  F2FP.F16.F32.PACK_AB R161, R5, R6 ;  /* 0x0000000605a1723e */ /* 0x000fe200000000ff */
[----:B------:R-:W-:Y:S01]  /*49290*/  HADD2.F32 R16, -RZ, R82.H1_H1 ;  /* 0x30000052ff107230 */ /* 0x000fe20000004100 */
[----:B------:R-:W-:Y:S01]  /*492a0*/  F2FP.F16.F32.PACK_AB R5, R173, R10 ;  /* 0x0000000aad05723e */ /* 0x000fe200000000ff */
[----:B------:R-:W-:Y:S01]  /*492b0*/  HADD2.F32 R160, -RZ, R123.H1_H1 ;  /* 0x3000007bffa07230 */ /* 0x000fe20000004100 */
[----:B------:R-:W-:Y:S01]  /*492c0*/  F2FP.F16.F32.PACK_AB R173, R181, R172 ;  /* 0x000000acb5ad723e */ /* 0x000fe200000000ff */
[----:B------:R-:W-:Y:S01]  /*492d0*/  HADD2.F32 R162, -RZ, R83.H1_H1 ;  /* 0x30000053ffa27230 */ /* 0x000fe20000004100 */
[----:B------:R-:W-:Y:S01]  /*492e0*/  F2FP.F16.F32.PACK_AB R6, R175, R14 ;  /* 0x0000000eaf06723e */ /* 0x000fe200000000ff */
[----:B0-----:R-:W-:Y:S01]  /*492f0*/  IMAD.WIDE.U32 R230, R245, 0x10, R232 ;  /* 0x00000010f5e67825 */ /* 0x001fe200078e00e8 */
[----:B------:R-:W-:-:S03]  /*49300*/  F2FP.F16.F32.PACK_AB R172, R183, R170 ;  /* 0x000000aab7ac723e */ /* 0x000fc600000000ff */
[----:B------:R-:W-:Y:S01]  /*49310*/  FFMA.FTZ R229, R229, R12, R16 ;  /* 0x0000000ce5e57223 */ /* 0x000fe20000010010 */
[----:B------:R-:W-:Y:S01]  /*49320*/  F2FP.F16.F32.PACK_AB R25, R163, R22 ;  /* 0x00000016a319723e */ /* 0x000fe200000000ff */
[----:B------:R-:W-:Y:S01]  /*49330*/  FFMA.FTZ R12, R249, R160, R162 ;  /* 0x000000a0f90c7223 */ /* 0x000fe200000100a2 */
[----:B------:R-:W-:Y:S01]  /*49340*/  F2FP.F16.F32.PACK_AB R175, R241, R176 ;  /* 0x000000b0f1af723e */ /* 0x000fe200000000ff */
[----:B------:R-:W-:Y:S01]  /*49350*/  HADD2.F32 R20, -RZ, R123.H0_H0 ;  /* 0x2000007bff147230 */ /* 0x000fe20000004100 */
[----:B------:R-:W-:Y:S01]  /*49360*/  F2FP.F16.F32.PACK_AB R183, R243, R184 ;  /* 0x000000b8f3b7723e */ /* 0x000fe200000000ff */
[C---:B------:R-:W-:Y:S01]  /*49370*/  VIADD R243, R245.reuse, 0x20 ;  /* 0x00000020f5f37836 */ /* 0x040fe20000000000 */
[----:B------:R-:W-:Y:S01]  /*49380*/  IADD3 R241, PT, PT, R245, 0x40, RZ ;  /* 0x00000040f5f17810 */ /* 0x000fe20007ffe0ff */
[----:B------:R-:W-:Y:S01]  /*49390*/  HADD2.F32 R22, -RZ, R83.H0_H0 ;  /* 0x20000053ff167230 */ /* 0x000fe20000004100 */
[----:B------:R-:W-:Y:S01]  /*493a0*/  F2FP.F16.F32.PACK_AB R160, R7, R8 ;  /* 0x0000000807a0723e */ /* 0x000fe200000000ff */
[----:B------:R0:W-:Y:S01]  /*493b0*/  STG.E.128 desc[UR6][R230.64], R24 ;  /* 0x00000018e6007986 */ /* 0x0001e2000c101d06 */
        /* <DEDUP_REMOVED lines=9> */
[--C-:B------:R-:W-:Y:S01]  /*49450*/  IMAD.WIDE.U32 R240, R241, 0x10, R232.reuse ;  /* 0x00000010f1f07825 */ /* 0x100fe200078e00e8 */
[----:B------:R-:W-:Y:S01]  /*49460*/  F2FP.F16.F32.PACK_AB R174, R179, R174 ;  /* 0x000000aeb3ae723e */ /* 0x000fe200000000ff */
[----:B------:R-:W-:Y:S01]  /*49470*/  STG.E.128 desc[UR6][R242.64], R160 ;  /* 0x000000a0f2007986 */ /* 0x000fe2000c101d06 */
[----:B------:R-:W-:Y:S01]  /*49480*/  F2FP.F16.F32.PACK_AB R181, R189, R180 ;  /* 0x000000b4bdb5723e */ /* 0x000fe200000000ff */
[C---:B------:R-:W-:Y:S01]  /*49490*/  VIADD R171, R245.reuse, 0xe0 ;  /* 0x000000e0f5ab7836 */ /* 0x040fe20000000000 */
[----:B------:R-:W-:Y:S01]  /*494a0*/  IADD3 R3, PT, PT, R245, 0x100, RZ ;  /* 0x00000100f5037810 */ /* 0x000fe20007ffe0ff */
[--C-:B------:R-:W-:Y:S01]  /*494b0*/  IMAD.WIDE.U32 R238, R239, 0x10, R232.reuse ;  /* 0x00000010efee7825 */ /* 0x100fe200078e00e8 */
[----:B------:R-:W-:Y:S01]  /*494c0*/  F2FP.F16.F32.PACK_AB R182, R187, R182 ;  /* 0x000000b6bbb6723e */ /* 0x000fe200000000ff */
[----:B------:R1:W-:Y:S01]  /*494d0*/  STG.E.128 desc[UR6][R240.64], R4 ;  /* 0x00000004f0007986 */ /* 0x0003e2000c101d06 */
[----:B0-----:R-:W-:Y:S01]  /*494e0*/  IADD3 R231, PT, PT, R245, 0xc0, RZ ;  /* 0x000000c0f5e77810 */ /* 0x001fe20007ffe0ff */
[--C-:B------:R-:W-:Y:S01]  /*494f0*/  IMAD.WIDE.U32 R236, R237, 0x10, R232.reuse ;  /* 0x00000010edec7825 */ /* 0x100fe200078e00e8 */
[----:B------:R-:W-:Y:S01]  /*49500*/  F2FP.F16.F32.PACK_AB R180, R178, R177 ;  /* 0x000000b1b2b4723e */ /* 0x000fe200000000ff */
[----:B------:R0:W-:Y:S01]  /*49510*/  STG.E.128 desc[UR6][R238.64], R172 ;  /* 0x000000acee007986 */ /* 0x0001e2000c101d06 */
[----:B------:R-:W-:Y:S01]  /*49520*/  F2FP.F16.F32.PACK_AB R27, R195, R192 ;  /* 0x000000c0c31b723e */ /* 0x000fe200000000ff */
[----:B------:R-:W-:Y:S01]  /*49530*/  VIADD R245, R245, 0x120 ;  /* 0x00000120f5f57836 */ /* 0x000fe20000000000 */
        /* <DEDUP_REMOVED lines=13> */
[----:B-1----:R-:W-:Y:S02]  /*49610*/  F2FP.F16.F32.PACK_AB R7, R215, R208 ;  /* 0x000000d0d707723e */ /* 0x002fe400000000ff */
[----:B------:R-:W-:Y:S01]  /*49620*/  F2FP.F16.F32.PACK_AB R6, R209, R204 ;  /* 0x000000ccd106723e */ /* 0x000fe200000000ff */
[----:B------:R-:W-:Y:S01]  /*49630*/  IMAD.WIDE.U32 R232, R245, 0x10, R232 ;  /* 0x00000010f5e87825 */ /* 0x000fe200078e00e8 */
[----:B------:R-:W-:Y:S01]  /*49640*/  F2FP.F16.F32.PACK_AB R5, R206, R203 ;  /* 0x000000cbce05723e */ /* 0x000fe200000000ff */
[----:B------:R2:W-:Y:S01]  /*49650*/  STG.E.128 desc[UR6][R230.64], R176 ;  /* 0x000000b0e6007986 */ /* 0x0005e2000c101d06 */
[----:B------:R-:W-:-:S02]  /*49660*/  F2FP.F16.F32.PACK_AB R4, R205, R202 ;  /* 0x000000cacd04723e */ /* 0x000fc400000000ff */
[----:B------:R-:W-:Y:S02]  /*49670*/  F2FP.F16.F32.PACK_AB R163, R219, R216 ;  /* 0x000000d8dba3723e */ /* 0x000fe400000000ff */
[----:B------:R-:W-:Y:S01]  /*49680*/  F2FP.F16.F32.PACK_AB R162, R217, R212 ;  /* 0x000000d4d9a2723e */ /* 0x000fe200000000ff */
[----:B------:R2:W-:Y:S01]  /*49690*/  STG.E.128 desc[UR6][R170.64], R4 ;  /* 0x00000004aa007986 */ /* 0x0005e2000c101d06 */
[----:B------:R-:W-:Y:S02]  /*496a0*/  F2FP.F16.F32.PACK_AB R161, R214, R211 ;  /* 0x000000d3d6a1723e */ /* 0x000fe400000000ff */
[----:B------:R-:W-:Y:S02]  /*496b0*/  F2FP.F16.F32.PACK_AB R160, R213, R210 ;  /* 0x000000d2d5a0723e */ /* 0x000fe400000000ff */
[----:B0-----:R-:W-:Y:S02]  /*496c0*/  F2FP.F16.F32.PACK_AB R175, R12, R227 ;  /* 0x000000e30caf723e */ /* 0x001fe400000000ff */
[----:B------:R-:W-:Y:S01]  /*496d0*/  F2FP.F16.F32.PACK_AB R174, R229, R220 ;  /* 0x000000dce5ae723e */ /* 0x000fe200000000ff */
[----:B------:R2:W-:Y:S01]  /*496e0*/  STG.E.128 desc[UR6][R2.64], R160 ;  /* 0x000000a002007986 */ /* 0x0005e2000c101d06 */
[----:B------:R-:W-:-:S02]  /*496f0*/  F2FP.F16.F32.PACK_AB R173, R28, R223 ;  /* 0x000000df1cad723e */ /* 0x000fc400000000ff */
[----:B------:R-:W-:-:S05]  /*49700*/  F2FP.F16.F32.PACK_AB R172, R221, R218 ;  /* 0x000000daddac723e */ /* 0x000fca00000000ff */
[----:B------:R2:W-:Y:S02]  /*49710*/  STG.E.128 desc[UR6][R232.64], R172 ;  /* 0x000000ace8007986 */ /* 0x0005e4000c101d06 */
.L_x_17583:
[----:B------:R-:W-:Y:S05]  /*49720*/  BSYNC.RECONVERGENT B0 ;  /* 0x0000000000007941 */ /* 0x000fea0003800200 */
.L_x_17582:
[----:B--2---:R-:W0:Y:S02]  /*49730*/  LDC.64 R2, c[0x0][0x380] ;  /* 0x0000e000ff027b82 */ /* 0x004e240000000a00 */
[----:B0-----:R-:W-:-:S04]  /*49740*/  LEA R165, R2, R165, 0x2 ;  /* 0x000000a502a57211 */ /* 0x001fc800078e10ff */
[----:B------:R-:W-:-:S13]  /*49750*/  ISETP.GE.AND P0, PT, R165, R3, PT ;  /* 0x00000003a500720c */ /* 0x000fda0003f06270 */
[----:B------:R-:W-:Y:S05]  /*49760*/  @!P0 BRA `(.L_x_17584) ;  /* 0xfffffb7400488947 */ /* 0x000fea000383ffff */
[----:B------:R-:W-:Y:S05]  /*49770*/  EXIT ;  /* 0x000000000000794d */ /* 0x000fea0003800000 */
.L_x_17581:
[----:B------:R-:W-:Y:S01]  /*49780*/  HFMA2 R242, -RZ, RZ, 0, 1.847743988037109375e-06 ;  /* 0x0000001ffff27431 */ /* 0x000fe200000001ff */
[----:B------:R-:W-:Y:S01]  /*49790*/  BSSY B0, `(.L_x_17585) ;  /* 0x0000006000007945 */ /* 0x000fe20003800000 */
[----:B------:R-:W-:Y:S02]  /*497a0*/  IMAD.MOV.U32 R239, RZ, RZ, 0x1 ;  /* 0x00000001ffef7424 */ /* 0x000fe400078e00ff */
[----:B------:R-:W-:-:S07]  /*497b0*/  IMAD.MOV.U32 R237, RZ, RZ, -0x1 ;  /* 0xffffffffffed7424 */ /* 0x000fce00078e00ff */
[----:B0----5:R-:W-:Y:S05]  /*497c0*/  WARPSYNC.COLLECTIVE R237, `(.L_x_17586) ;  /* 0x00000000ed087348 */ /* 0x021fea0003c00000 */
[----:B------:R1:W2:Y:S02]  /*497d0*/  SHFL.BFLY P1, R238, R240, R239, R242 ;  /* 0x0c0000eff0ee7389 */ /* 0x0002a400000200f2 */
[----:B012--5:R-:W-:Y:S05]  /*497e0*/  ENDCOLLECTIVE ;  /* 0x000000000000791b */ /* 0x027fea0003800000 */
.L_x_17586:
[----:B------:R-:W-:Y:S05]  /*497f0*/  BSYNC B0 ;  /* 0x0000000000007941 */ /* 0x000fea0003800000 */
.L_x_17585:
        /* <DEDUP_REMOVED lines=9> */
.L_x_17587:
[----:B------:R-:W-:Y:S02]  /*49890*/  IMAD.MOV.U32 R239, RZ, RZ, 0x4 ;  /* 0x00000004ffef7424 */ /* 0x000fe400078e00ff */
[----:B------:R-:W-:-:S04]  /*498a0*/  IMAD.MOV.U32 R27, RZ, RZ, R238 ;  /* 0x000000ffff1b7224 */ /* 0x000fc800078e00ee */
[----:B------:R-:W-:-:S05]  /*498b0*/  FADD.FTZ R163, R162, R27 ;  /* 0x0000001ba2a37221 */ /* 0x000fca0000010000 */
[----:B------:R-:W-:-:S07]  /*498c0*/  MOV R240, R163 ;  /* 0x000000a300f07202 */ /* 0x000fce0000000f00 */
[----:B------:R-:W-:Y:S05]  /*498d0*/  WARPSYNC.COLLECTIVE R237, `(.L_x_17588) ;  /* 0x00000000ed087348 */ /* 0x000fea0003c00000 */
[----:B------:R0:W1:Y:S02]  /*498e0*/  SHFL.BFLY P1, R238, R240, R239, R242 ;  /* 0x0c0000eff0ee7389 */ /* 0x00006400000200f2 */
[----:B01----:R-:W-:Y:S05]  /*498f0*/  ENDCOLLECTIVE ;  /* 0x000000000000791b */ /* 0x003fea0003800000 */
.L_x_17588:
[----:B------:R-:W-:Y:S01]  /*49900*/  HFMA2 R239, -RZ, RZ, 0, 4.76837158203125e-07 ;  /* 0x00000008ffef7431 */ /* 0x000fe200000001ff */
[----:B------:R-:W-:-:S05]  /*49910*/  MOV R160, R238 ;  /* 0x000000ee00a07202 */ /* 0x000fca0000000f00 */
[----:B------:R-:W-:-:S04]  /*49920*/  FADD.FTZ R235, R163, R160 ;  /* 0x000000a0a3eb7221 */ /* 0x000fc80000010000 */
[----:B------:R-:W-:-:S07]  /*49930*/  IMAD.MOV.U32 R240, RZ, RZ, R235 ;  /* 0x000000fffff07224 */ /* 0x000fce00078e00eb */
[----:B------:R-:W-:Y:S05]  /*49940*/  WARPSYNC.COLLECTIVE R237, `(.L_x_17589) ;  /* 0x00000000ed087348 */ /* 0x000fea0003c00000 */
[----:B------:R0:W1:Y:S02]  /*49950*/  SHFL.BFLY P1, R238, R240, R239, R242 ;  /* 0x0c0000eff0ee7389 */ /* 0x00006400000200f2 */
[----:B01----:R-:W-:Y:S05]  /*49960*/  ENDCOLLECTIVE ;  /* 0x000000000000791b */ /* 0x003fea0003800000 */
.L_x_17589:
        /* <DEDUP_REMOVED lines=8> */
.L_x_17590:
        /* <DEDUP_REMOVED lines=168> */
.L_x_17591:
[----:B------:R-:W-:Y:S02]  /*4a470*/  IMAD.MOV.U32 R239, RZ, RZ, 0x2 ;  /* 0x00000002ffef7424 */ /* 0x000fe400078e00ff */
[----:B------:R-:W-:-:S04]  /*4a480*/  IMAD.MOV.U32 R162, RZ, RZ, R238 ;  /* 0x000000ffffa27224 */ /* 0x000fc800078e00ee */
[----:B------:R-:W-:-:S05]  /*4a490*/  FADD.FTZ R162, R27, R162 ;  /* 0x000000a21ba27221 */ /* 0x000fca0000010000 */
[----:B------:R-:W-:-:S07]  /*4a4a0*/  MOV R240, R162 ;  /* 0x000000a200f07202 */ /* 0x000fce0000000f00 */
[----:B------:R-:W-:Y:S05]  /*4a4b0*/  WARPSYNC.COLLECTIVE R237, `(.L_x_17592) ;  /* 0x00000000ed087348 */ /* 0x000fea0003c00000 */
[----:B------:R0:W1:Y:S02]  /*4a4c0*/  SHFL.BFLY P1, R238, R240, R239, R242 ;  /* 0x0c0000eff0ee7389 */ /* 0x00006400000200f2 */
[----:B01----:R-:W-:Y:S05]  /*4a4d0*/  ENDCOLLECTIVE ;  /* 0x000000000000791b */ /* 0x003fea0003800000 */
.L_x_17592:
[----:B------:R-:W-:Y:S01]  /*4a4e0*/  HFMA2 R239, -RZ, RZ, 0, 2.384185791015625e-07 ;  /* 0x00000004ffef7431 */ /* 0x000fe200000001ff */
[----:B------:R-:W-:-:S05]  /*4a4f0*/  MOV R163, R238 ;  /* 0x000000ee00a37202 */ /* 0x000fca0000000f00 */
[----:B------:R-:W-:-:S04]  /*4a500*/  FADD.FTZ R163, R162, R163 ;  /* 0x000000a3a2a37221 */ /* 0x000fc80000010000 */
[----:B------:R-:W-:-:S07]  /*4a510*/  IMAD.MOV.U32 R240, RZ, RZ, R163 ;  /* 0x000000fffff07224 */ /* 0x000fce00078e00a3 */
[----:B------:R-:W-:Y:S05]  /*4a520*/  WARPSYNC.COLLECTIVE R237, `(.L_x_17593) ;  /* 0x00000000ed087348 */ /* 0x000fea0003c00000 */
[----:B------:R0:W1:Y:S02]  /*4a530*/  SHFL.BFLY P1, R238, R240, R239, R242 ;  /* 0x0c0000eff0ee7389 */ /* 0x00006400000200f2 */
[----:B01----:R-:W-:Y:S05]  /*4a540*/  ENDCOLLECTIVE ;  /* 0x000000000000791b */ /* 0x003fea0003800000 */
.L_x_17593:
[----:B------:R-:W-:Y:S02]  /*4a550*/  IMAD.MOV.U32 R239, RZ, RZ, 0x8 ;  /* 0x00000008ffef7424 */ /* 0x000fe400078e00ff */
[----:B------:R-:W-:-:S04]  /*4a560*/  IMAD.MOV.U32 R236, RZ, RZ, R238 ;  /* 0x000000ffffec7224 */ /* 0x000fc800078e00ee */
[----:B------:R-:W-:-:S05]  /*4a570*/  FADD.FTZ R236, R163, R236 ;  /* 0x000000eca3ec7221 */ /* 0x000fca0000010000 */
[----:B------:R-:W-:-:S07]  /*4a580*/  MOV R240, R236 ;  /* 0x000000ec00f07202 */ /* 0x000fce0000000f00 */
[----:B------:R-:W-:Y:S05]  /*4a590*/  WARPSYNC.COLLECTIVE R237, `(.L_x_17594) ;  /* 0x00000000ed087348 */ /* 0x000fea0003c00000 */
[----:B------:R0:W1:Y:S02]  /*4a5a0*/  SHFL.BFLY P1, R238, R240, R239, R242 ;  /* 0x0c0000eff0ee7389 */ /* 0x00006400000200f2 */
[----:B01----:R-:W-:Y:S05]  /*4a5b0*/  ENDCOLLECTIVE ;  /* 0x000000000000791b */ /* 0x003fea0003800000 */
.L_x_17594:
[----:B------:R-:W-:Y:S01]  /*4a5c0*/  HFMA2 R239, -RZ, RZ, 0, 9.5367431640625e-07 ;  /* 0x00000010ffef7431 */ /* 0x000fe200000001ff */
[----:B------:R-:W-:-:S05]  /*4a5d0*/  MOV R235, R238 ;  /* 0x000000ee00eb7202 */ /* 0x000fca0000000f00 */
[----:B------:R-:W-:-:S04]  /*4a5e0*/  FADD.FTZ R235, R236, R235 ;  /* 0x000000ebeceb7221 */ /* 0x000fc80000010000 */
[----:B------:R-:W-:-:S07]  /*4a5f0*/  IMAD.MOV.U32 R240, RZ, RZ, R235 ;  /* 0x000000fffff07224 */ /* 0x000fce00078e00eb */
[----:B------:R-:W-:Y:S05]  /*4a600*/  WARPSYNC.COLLECTIVE R237, `(.L_x_17595) ;  /* 0x00000000ed087348 */ /* 0x000fea0003c00000 */
[----:B------:R0:W1:Y:S02]  /*4a610*/  SHFL.BFLY P1, R238, R240, R239, R242 ;  /* 0x0c0000eff0ee7389 */ /* 0x00006400000200f2 */
[----:B01----:R-:W-:Y:S05]  /*4a620*/  ENDCOLLECTIVE ;  /* 0x000000000000791b */ /* 0x003fea0003800000 */
.L_x_17595:
[----:B------:R-:W-:Y:S05]  /*4a630*/  BRA `(.L_x_17596) ;  /* 0xffffffd000887947 */ /* 0x000fea000383ffff */
.L_x_17597:
        /* <DEDUP_REMOVED lines=12> */
.L_x_88447:


//--------------------- .text._ZN10layer_norm13ln_fwd_kernelINS_13Kernel_traitsIf13__nv_bfloat16S2_S2_fjLj2560ELj1ELj4ELj1ELj16ENS_18Kernel_traits_baseILj2560EfS2_S2_S2_fjLj128EEEEELb0ELb0ELb0ELb0EEEvNS_9FwdParamsE --------------------------
	.section	.text._ZN10layer_norm13ln_fwd_kernelINS_13Kernel_traitsIf13__nv_bfloat16S2_S2_fjLj2560ELj1ELj4ELj1ELj16ENS_18Kernel_traits_baseILj2560EfS2_S2_S2_fjLj128EEEEELb0ELb0ELb0ELb0EEEvNS_9FwdParamsE,"ax",@progbits
	.align	128
        .global         _ZN10layer_norm13ln_fwd_kernelINS_13Kernel_traitsIf13__nv_bfloat16S2_S2_fjLj2560ELj1ELj4ELj1ELj16ENS_18Kernel_traits_baseILj2560EfS2_S2_S2_fjLj128EEEEELb0ELb0ELb0ELb0EEEvNS_9FwdParamsE
        .type           _ZN10layer_norm13ln_fwd_kernelINS_13Kernel_traitsIf13__nv_bfloat16S2_S2_fjLj2560ELj1ELj4ELj1ELj16ENS_18Kernel_traits_baseILj2560EfS2_S2_S2_fjLj128EEEEELb0ELb0ELb0ELb0EEEvNS_9FwdParamsE,@function
        .size           _ZN10layer_norm13ln_fwd_kernelINS_13Kernel_traitsIf13__nv_bfloat16S2_S2_fjLj2560ELj1ELj4ELj1ELj16ENS_18Kernel_traits_baseILj2560EfS2_S2_S2_fjLj128EEEEELb0ELb0ELb0ELb0EEEvNS_9FwdParamsE,(.L_x_88448 - _ZN10layer_norm13ln_fwd_kernelINS_13Kernel_traitsIf13__nv_bfloat16S2_S2_fjLj2560ELj1ELj4ELj1ELj16ENS_18Kernel_traits_baseILj2560EfS2_S2_S2_fjLj128EEEEELb0ELb0ELb0ELb0EEEvNS_9FwdParamsE)
        .other          _ZN10layer_norm13ln_fwd_kernelINS_13Kernel_traitsIf13__nv_bfloat16S2_S2_fjLj2560ELj1ELj4ELj1ELj16ENS_18Kernel_traits_baseILj2560EfS2_S2_S2_fjLj128EEEEELb0ELb0ELb0ELb0EEEvNS_9FwdParamsE,@"STO_CUDA_ENTRY STV_DEFAULT"
_ZN10layer_norm13ln_fwd_kernelINS_13Kernel_traitsIf13__nv_bfloat16S2_S2_fjLj2560ELj1ELj4ELj1ELj16ENS_18Kernel_traits_baseILj2560EfS2_S2_S2_fjLj128EEEEELb0ELb0ELb0ELb0EEEvNS_9FwdParamsE:
.text._ZN10layer_norm13ln_fwd_kernelINS_13Kernel_traitsIf13__nv_bfloat16S2_S2_fjLj2560ELj1ELj4ELj1ELj16ENS_18Kernel_traits_baseILj2560EfS2_S2_S2_fjLj128EEEEELb0ELb0ELb0ELb0EEEvNS_9FwdParamsE:
[----:B------:R-:W0:Y:S01]  /*0000*/  LDC R1, c[0x0][0x37c] ;  /* 0x0000df00ff017b82 */ /* 0x000e220000000800 */
[----:B------:R-:W1:Y:S07]  /*0010*/  S2R R2, SR_TID.X ;  /* 0x0000000000027919 */ /* 0x000e6e0000002100 */
[----:B------:R-:W2:Y:S01]  /*0020*/  LDC R3, c[0x0][0x388] ;  /* 0x0000e200ff037b82 */ /* 0x000ea20000000800 */
[----:B------:R-:W3:Y:S01]  /*0030*/  LDCU.64 UR8, c[0x0][0x438] ;  /* 0x00008700ff0877ac */ /* 0x000ee20008000a00 */
[----:B------:R-:W-:Y:S01]  /*0040*/  BSSY.RECONVERGENT B0, `(.L_x_17598) ;  /* 0x00000eb000007945 */ /* 0x000fe20003800200 */
[----:B0-----:R-:W-:Y:S01]  /*0050*/  IADD3 R1, PT, PT, R1, -0x20, RZ ;  /* 0xffffffe001017810 */ /* 0x001fe20007ffe0ff */
[----:B------:R-:W0:Y:S04]  /*0060*/  LDCU.64 UR6, c[0x0][0x358] ;  /* 0x00006b00ff0677ac */ /* 0x000e280008000a00 */
[----:B------:R-:W4:Y:S01]  /*0070*/  S2UR UR4, SR_CTAID.X ;  /* 0x00000000000479c3 */ /* 0x000f220000002500 */
[----:B---3--:R-:W-:-:S04]  /*0080*/  UISETP.NE.U32.AND UP0, UPT, UR8, URZ, UPT ;  /* 0x000000ff0800728c */ /* 0x008fc8000bf05070 */
[----:B------:R-:W-:Y:S01]  /*0090*/  UISETP.NE.AND.EX UP0, UPT, UR9, URZ, UPT, UP0 ;  /* 0x000000ff0900728c */ /* 0x000fe2000bf05300 */
[----:B--2---:R-:W-:-:S04]  /*00a0*/  SHF.R.S32.HI R0, RZ, 0x1f, R3 ;  /* 0x0000001fff007819 */ /* 0x004fc80000011403 */
[----:B------:R-:W-:Y:S02]  /*00b0*/  LEA.HI R0, R0, R3, RZ, 0x3 ;  /* 0x0000000300007211 */ /* 0x000fe400078f18ff */
[----:B-1----:R-:W-:Y:S01]  /*00c0*/  LOP3.LUT R3, R2, 0x1f, RZ, 0xc, !PT ;  /* 0x0000001f02037812 */ /* 0x002fe200078e0cff */
[----:B----4-:R-:W-:Y:S01]  /*00d0*/  USHF.L.U32 UR4, UR4, 0x2, URZ ;  /* 0x0000000204047899 */ /* 0x010fe200080006ff */
[----:B------:R-:W-:Y:S02]  /*00e0*/  SHF.R.U32.HI R7, RZ, 0x5, R2 ;  /* 0x00000005ff077819 */ /* 0x000fe40000011602 */
[----:B------:R-:W-:Y:S02]  /*00f0*/  LEA.HI.SX32 R8, R0, R3, 0x1d ;  /* 0x0000000300087211 */ /* 0x000fe400078feaff */
[----:B------:R-:W-:Y:S02]  /*0100*/  LOP3.LUT R0, R2, 0x1f, RZ, 0xc0, !PT ;  /* 0x0000001f02007812 */ /* 0x000fe400078ec0ff */
[----:B------:R-:W-:Y:S01]  /*0110*/  LOP3.LUT R7, R7, UR4, RZ, 0xfc, !PT ;  /* 0x0000000407077c12 */ /* 0x000fe2000f8efcff */
[----:B0-----:R-:W-:Y:S06]  /*0120*/  BRA.U !UP0, `(.L_x_17599) ;  /* 0x0000000508b47547 */ /* 0x001fec000b800000 */
[----:B------:R-:W2:Y:S04]  /*0130*/  LDL.64 R20, [R1] ;  /* 0x0000000001147983 */ /* 0x000ea80000100a00 */
[----:B------:R-:W2:Y:S04]  /*0140*/  LDL.64 R22, [R1+0x8] ;  /* 0x0000080001167983 */ /* 0x000ea80000100a00 */
[----:B------:R-:W3:Y:S04]  /*0150*/  LDL.64 R24, [R1+0x10] ;  /* 0x0000100001187983 */ /* 0x000ee80000100a00 */
[----:B------:R-:W3:Y:S01]  /*0160*/  LDL.64 R26, [R1+0x18] ;  /* 0x00001800011a7983 */ /* 0x000ee20000100a00 */
[----:B------:R-:W-:-:S13]  /*0170*/  ISETP.GE.U32.AND P3, PT, R8, 0x20, PT ;  /* 0x000000200800780c */ /* 0x000fda0003f66070 */
[----:B------:R-:W0:Y:S01]  /*0180*/  @P3 LDC.64 R2, c[0x0][0x3d0] ;  /* 0x0000f400ff023b82 */ /* 0x000e220000000a00 */
[----:B------:R-:W-:-:S07]  /*0190*/  ISETP.GE.U32.AND P5, PT, R8, 0x40, PT ;  /* 0x000000400800780c */ /* 0x000fce0003fa6070 */
[----:B------:R-:W1:Y:S01]  /*01a0*/  @P3 LDC.64 R4, c[0x0][0x438] ;  /* 0x00010e00ff043b82 */ /* 0x000e620000000a00 */
[C---:B------:R-:W-:Y:S02]  /*01b0*/  ISETP.GE.U32.AND P0, PT, R8.reuse, 0x60, PT ;  /* 0x000000600800780c */ /* 0x040fe40003f06070 */
[----:B------:R-:W-:-:S05]  /*01c0*/  ISETP.GE.U32.AND P1, PT, R8, 0x80, PT ;  /* 0x000000800800780c */ /* 0x000fca0003f26070 */
[----:B------:R-:W4:Y:S01]  /*01d0*/  @P5 LDC.64 R10, c[0x0][0x3d0] ;  /* 0x0000f400ff0a5b82 */ /* 0x000f220000000a00 */
[----:B0-----:R-:W-:-:S07]  /*01e0*/  @P3 IMAD.WIDE.U32 R2, R0, 0x20, R2 ;  /* 0x0000002000023825 */ /* 0x001fce00078e0002 */
[----:B------:R-:W0:Y:S01]  /*01f0*/  @P5 LDC.64 R12, c[0x0][0x438] ;  /* 0x00010e00ff0c5b82 */ /* 0x000e220000000a00 */
[C---:B------:R-:W-:Y:S02]  /*0200*/  ISETP.GE.U32.AND P2, PT, R8.reuse, 0xa0, PT ;  /* 0x000000a00800780c */ /* 0x040fe40003f46070 */
[----:B------:R-:W-:-:S05]  /*0210*/  ISETP.GE.U32.AND P4, PT, R8, 0xc0, PT ;  /* 0x000000c00800780c */ /* 0x000fca0003f86070 */
[----:B------:R-:W0:Y:S01]  /*0220*/  @P0 LDC.64 R14, c[0x0][0x3d0] ;  /* 0x0000f400ff0e0b82 */ /* 0x000e220000000a00 */
[----:B-1----:R-:W-:-:S07]  /*0230*/  @P3 IMAD.WIDE.U32 R4, R0, 0x20, R4 ;  /* 0x0000002000043825 */ /* 0x002fce00078e0004 */
[----:B------:R-:W1:Y:S08]  /*0240*/  @P0 LDC.64 R16, c[0x0][0x438] ;  /* 0x00010e00ff100b82 */ /* 0x000e700000000a00 */
[----:B------:R-:W1:Y:S01]  /*0250*/  @P1 LDC.64 R18, c[0x0][0x3d0] ;  /* 0x0000f400ff121b82 */ /* 0x000e620000000a00 */
[----:B--2---:R-:W2:Y:S04]  /*0260*/  @P3 LDG.E.128 R20, desc[UR6][R2.64+0x10] ;  /* 0x0000100602143981 */ /* 0x004ea8000c1e1d00 */
[----:B---3--:R3:W2:Y:S01]  /*0270*/  @P3 LDG.E.128 R24, desc[UR6][R2.64] ;  /* 0x0000000602183981 */ /* 0x0086a2000c1e1d00 */
[----:B------:R-:W-:-:S03]  /*0280*/  @P3 LOP3.LUT R0, R0, 0x20, RZ, 0xfc, !PT ;  /* 0x0000002000003812 */ /* 0x000fc600078efcff */
[----:B------:R-:W5:Y:S02]  /*0290*/  @P3 LD.E.128 R100, desc[UR6][R4.64] ;  /* 0x0000000604643980 */ /* 0x000f64000c101d00 */
[C---:B----4-:R-:W-:Y:S02]  /*02a0*/  @P5 IMAD.WIDE.U32 R10, R0.reuse, 0x20, R10 ;  /* 0x00000020000a5825 */ /* 0x050fe400078e000a */
[----:B------:R4:W5:Y:S01]  /*02b0*/  @P3 LD.E.128 R96, desc[UR6][R4.64+0x10] ;  /* 0x0000100604603980 */ /* 0x000962000c101d00 */
[----:B---3--:R-:W3:Y:S01]  /*02c0*/  @P2 LDC.64 R2, c[0x0][0x3d0] ;  /* 0x0000f400ff022b82 */ /* 0x008ee20000000a00 */
[----:B0-----:R-:W-:Y:S02]  /*02d0*/  @P5 IMAD.WIDE.U32 R12, R0, 0x20, R12 ;  /* 0x00000020000c5825 */ /* 0x001fe400078e000c */
[----:B------:R-:W5:Y:S01]  /*02e0*/  @P5 LDG.E.128 R248, desc[UR6][R10.64] ;  /* 0x000000060af85981 */ /* 0x000f62000c1e1d00 */
[----:B------:R-:W-:-:S03]  /*02f0*/  ISETP.GE.U32.AND P6, PT, R8, 0x100, PT ;  /* 0x000001000800780c */ /* 0x000fc60003fc6070 */
[----:B------:R0:W5:Y:S01]  /*0300*/  @P5 LDG.E.128 R244, desc[UR6][R10.64+0x10] ;  /* 0x000010060af45981 */ /* 0x000162000c1e1d00 */
[----:B------:R-:W-:Y:S01]  /*0310*/  @P5 IADD3 R0, PT, PT, R0, 0x20, RZ ;  /* 0x0000002000005810 */ /* 0x000fe20007ffe0ff */
[----:B----4-:R-:W4:Y:S02]  /*0320*/  @P4 LDC.64 R4, c[0x0][0x3d0] ;  /* 0x0000f400ff044b82 */ /* 0x010f240000000a00 */
[----:B------:R-:W5:Y:S04]  /*0330*/  @P5 LD.E.128 R92, desc[UR6][R12.64] ;  /* 0x000000060c5c5980 */ /* 0x000f68000c101d00 */
[----:B------:R-:W5:Y:S02]  /*0340*/  @P5 LD.E.128 R88, desc[UR6][R12.64+0x10] ;  /* 0x000010060c585980 */ /* 0x000f64000c101d00 */
[----:B0-----:R-:W0:Y:S01]  /*0350*/  @P4 LDC.64 R10, c[0x0][0x438] ;  /* 0x00010e00ff0a4b82 */ /* 0x001e220000000a00 */
[----:B------:R-:W-:Y:S01]  /*0360*/  ISETP.GE.U32.AND P5, PT, R8, 0x120, PT ;  /* 0x000001200800780c */ /* 0x000fe20003fa6070 */
[----:B------:R-:W-:-:S04]  /*0370*/  @P0 IMAD.WIDE.U32 R14, R0, 0x20, R14 ;  /* 0x00000020000e0825 */ /* 0x000fc800078e000e */
[C---:B-1----:R-:W-:Y:S01]  /*0380*/  @P0 IMAD.WIDE.U32 R16, R0.reuse, 0x20, R16 ;  /* 0x0000002000100825 */ /* 0x042fe200078e0010 */
[----:B------:R-:W-:Y:S01]  /*0390*/  @P0 IADD3 R0, PT, PT, R0, 0x20, RZ ;  /* 0x0000002000000810 */ /* 0x000fe20007ffe0ff */
[----:B------:R-:W5:Y:S04]  /*03a0*/  @P0 LDG.E.128 R240, desc[UR6][R14.64] ;  /* 0x000000060ef00981 */ /* 0x000f68000c1e1d00 */
[----:B------:R1:W5:Y:S01]  /*03b0*/  @P0 LDG.E.128 R236, desc[UR6][R14.64+0x10] ;  /* 0x000010060eec0981 */ /* 0x000362000c1e1d00 */
[----:B------:R-:W-:Y:S01]  /*03c0*/  @P1 IMAD.WIDE.U32 R18, R0, 0x20, R18 ;  /* 0x0000002000121825 */ /* 0x000fe200078e0012 */
[----:B------:R-:W0:Y:S02]  /*03d0*/  @P5 LDC.64 R28, c[0x0][0x438] ;  /* 0x00010e00ff1c5b82 */ /* 0x000e240000000a00 */
[----:B------:R-:W5:Y:S04]  /*03e0*/  @P0 LD.E.128 R84, desc[UR6][R16.64] ;  /* 0x0000000610540980 */ /* 0x000f68000c101d00 */
[----:B------:R3:W5:Y:S02]  /*03f0*/  @P0 LD.E.128 R80, desc[UR6][R16.64+0x10] ;  /* 0x0000100610500980 */ /* 0x000764000c101d00 */
[----:B-1----:R-:W1:Y:S02]  /*0400*/  @P6 LDC.64 R14, c[0x0][0x3d0] ;  /* 0x0000f400ff0e6b82 */ /* 0x002e640000000a00 */
[----:B------:R0:W5:Y:S04]  /*0410*/  @P1 LDG.E.128 R232, desc[UR6][R18.64] ;  /* 0x0000000612e81981 */ /* 0x000168000c1e1d00 */
[----:B------:R0:W5:Y:S02]  /*0420*/  @P1 LDG.E.128 R228, desc[UR6][R18.64+0x10] ;  /* 0x0000100612e41981 */ /* 0x000164000c1e1d00 */
[----:B---3--:R-:W3:Y:S02]  /*0430*/  @P5 LDC.64 R16, c[0x0][0x3d0] ;  /* 0x0000f400ff105b82 */ /* 0x008ee40000000a00 */
[----:B--2---:R2:W-:Y:S04]  /*0440*/  @P3 STL.64 [R1], R20 ;  /* 0x0000001401003387 */ /* 0x0045e80000100a00 */
[----:B------:R4:W-:Y:S04]  /*0450*/  @P3 STL.64 [R1+0x8], R22 ;  /* 0x0000081601003387 */ /* 0x0009e80000100a00 */
[----:B------:R0:W-:Y:S01]  /*0460*/  @P3 STL.64 [R1+0x10], R24 ;  /* 0x0000101801003387 */ /* 0x0001e20000100a00 */
[----:B--2---:R-:W2:Y:S03]  /*0470*/  @P1 LDC.64 R20, c[0x0][0x438] ;  /* 0x00010e00ff141b82 */ /* 0x004ea60000000a00 */
[----:B------:R1:W-:Y:S01]  /*0480*/  @P3 STL.64 [R1+0x18], R26 ;  /* 0x0000181a01003387 */ /* 0x0003e20000100a00 */
[----:B------:R-:W-:-:S04]  /*0490*/  ISETP.GE.U32.AND P3, PT, R8, 0xe0, PT ;  /* 0x000000e00800780c */ /* 0x000fc80003f66070 */
[----:B----4-:R-:W4:Y:S09]  /*04a0*/  @P2 LDC.64 R22, c[0x0][0x438] ;  /* 0x00010e00ff162b82 */ /* 0x010f320000000a00 */
[----:B0-----:R-:W0:Y:S08]  /*04b0*/  @P3 LDC.64 R24, c[0x0][0x3d0] ;  /* 0x0000f400ff183b82 */ /* 0x001e300000000a00 */
[----:B------:R-:W3:Y:S01]  /*04c0*/  @P3 LDC.64 R12, c[0x0][0x438] ;  /* 0x00010e00ff0c3b82 */ /* 0x000ee20000000a00 */
[C---:B--2---:R-:W-:Y:S01]  /*04d0*/  @P1 IMAD.WIDE.U32 R20, R0.reuse, 0x20, R20 ;  /* 0x0000002000141825 */ /* 0x044fe200078e0014 */
[----:B------:R-:W-:-:S04]  /*04e0*/  @P1 IADD3 R0, PT, PT, R0, 0x20, RZ ;  /* 0x0000002000001810 */ /* 0x000fc80007ffe0ff */
[----:B------:R2:W5:Y:S02]  /*04f0*/  @P1 LD.E.128 R76, desc[UR6][R20.64] ;  /* 0x00000006144c1980 */ /* 0x000564000c101d00 */
[----:B-1----:R-:W1:Y:S01]  /*0500*/  @P6 LDC.64 R26, c[0x0][0x438] ;  /* 0x00010e00ff1a6b82 */ /* 0x002e620000000a00 */
[C---:B------:R-:W-:Y:S01]  /*0510*/  @P2 IMAD.WIDE.U32 R2, R0.reuse, 0x20, R2 ;  /* 0x0000002000022825 */ /* 0x040fe200078e0002 */
[----:B------:R2:W5:Y:S03]  /*0520*/  @P1 LD.E.128 R72, desc[UR6][R20.64+0x10] ;  /* 0x0000100614481980 */ /* 0x000566000c101d00 */
[C---:B----4-:R-:W-:Y:S01]  /*0530*/  @P2 IMAD.WIDE.U32 R22, R0.reuse, 0x20, R22 ;  /* 0x0000002000162825 */ /* 0x050fe200078e0016 */
[----:B------:R-:W-:Y:S01]  /*0540*/  @P2 IADD3 R0, PT, PT, R0, 0x20, RZ ;  /* 0x0000002000002810 */ /* 0x000fe20007ffe0ff */
[----:B------:R2:W5:Y:S04]  /*0550*/  @P2 LDG.E.128 R224, desc[UR6][R2.64] ;  /* 0x0000000602e02981 */ /* 0x000568000c1e1d00 */
[C---:B------:R-:W-:Y:S01]  /*0560*/  @P4 IMAD.WIDE.U32 R4, R0.reuse, 0x20, R4 ;  /* 0x0000002000044825 */ /* 0x040fe200078e0004 */
[----:B------:R2:W5:Y:S03]  /*0570*/  @P2 LDG.E.128 R220, desc[UR6][R2.64+0x10] ;  /* 0x0000100602dc2981 */ /* 0x000566000c1e1d00 */
[C---:B------:R-:W-:Y:S01]  /*0580*/  @P4 IMAD.WIDE.U32 R10, R0.reuse, 0x20, R10 ;  /* 0x00000020000a4825 */ /* 0x040fe200078e000a */
[----:B------:R-:W-:Y:S01]  /*0590*/  @P4 IADD3 R0, PT, PT, R0, 0x20, RZ ;  /* 0x0000002000004810 */ /* 0x000fe20007ffe0ff */
[----:B------:R2:W5:Y:S04]  /*05a0*/  @P2 LD.E.128 R148, desc[UR6][R22.64] ;  /* 0x0000000616942980 */ /* 0x000568000c101d00 */
[C---:B0-----:R-:W-:Y:S01]  /*05b0*/  @P3 IMAD.WIDE.U32 R24, R0.reuse, 0x20, R24 ;  /* 0x0000002000183825 */ /* 0x041fe200078e0018 */
[----:B------:R2:W5:Y:S03]  /*05c0*/  @P2 LD.E.128 R152, desc[UR6][R22.64+0x10] ;  /* 0x0000100616982980 */ /* 0x000566000c101d00 */
[C---:B---3--:R-:W-:Y:S01]  /*05d0*/  @P3 IMAD.WIDE.U32 R12, R0.reuse, 0x20, R12 ;  /* 0x00000020000c3825 */ /* 0x048fe200078e000c */
[----:B------:R-:W-:Y:S01]  /*05e0*/  @P3 IADD3 R0, PT, PT, R0, 0x20, RZ ;  /* 0x0000002000003810 */ /* 0x000fe20007ffe0ff */
[----:B------:R2:W5:Y:S04]  /*05f0*/  @P4 LDG.E.128 R216, desc[UR6][R4.64] ;  /* 0x0000000604d84981 */ /* 0x000568000c1e1d00 */
[C---:B------:R-:W-:Y:S01]  /*0600*/  @P6 IMAD.WIDE.U32 R14, R0.reuse, 0x20, R14 ;  /* 0x00000020000e6825 */ /* 0x040fe200078e000e */
[----:B------:R2:W5:Y:S03]  /*0610*/  @P4 LDG.E.128 R212, desc[UR6][R4.64+0x10] ;  /* 0x0000100604d44981 */ /* 0x000566000c1e1d00 */
[C---:B-1----:R-:W-:Y:S01]  /*0620*/  @P6 IMAD.WIDE.U32 R26, R0.reuse, 0x20, R26 ;  /* 0x00000020001a6825 */ /* 0x042fe200078e001a */
[----:B------:R-:W-:Y:S01]  /*0630*/  @P6 IADD3 R0, PT, PT, R0, 0x20, RZ ;  /* 0x0000002000006810 */ /* 0x000fe20007ffe0ff */
[----:B------:R2:W5:Y:S04]  /*0640*/  @P4 LD.E.128 R156, desc[UR6][R10.64] ;  /* 0x000000060a9c4980 */ /* 0x000568000c101d00 */
[C---:B------:R-:W-:Y:S01]  /*0650*/  @P5 IMAD.WIDE.U32 R16, R0.reuse, 0x20, R16 ;  /* 0x0000002000105825 */ /* 0x040fe200078e0010 */
[----:B------:R2:W5:Y:S03]  /*0660*/  @P4 LD.E.128 R160, desc[UR6][R10.64+0x10] ;  /* 0x000010060aa04980 */ /* 0x000566000c101d00 */
[----:B------:R-:W-:Y:S01]  /*0670*/  @P5 IMAD.WIDE.U32 R28, R0, 0x20, R28 ;  /* 0x00000020001c5825 */ /* 0x000fe200078e001c */
[----:B------:R2:W5:Y:S04]  /*0680*/  @P3 LDG.E.128 R208, desc[UR6][R24.64] ;  /* 0x0000000618d03981 */ /* 0x000568000c1e1d00 */
[----:B------:R2:W5:Y:S04]  /*0690*/  @P3 LDG.E.128 R204, desc[UR6][R24.64+0x10] ;  /* 0x0000100618cc3981 */ /* 0x000568000c1e1d00 */
[----:B------:R2:W5:Y:S04]  /*06a0*/  @P3 LD.E.128 R164, desc[UR6][R12.64] ;  /* 0x000000060ca43980 */ /* 0x000568000c101d00 */
[----:B------:R2:W5:Y:S04]  /*06b0*/  @P3 LD.E.128 R168, desc[UR6][R12.64+0x10] ;  /* 0x000010060ca83980 */ /* 0x000568000c101d00 */
[----:B------:R2:W5:Y:S04]  /*06c0*/  @P6 LDG.E.128 R200, desc[UR6][R14.64] ;  /* 0x000000060ec86981 */ /* 0x000568000c1e1d00 */
[----:B------:R2:W5:Y:S04]  /*06d0*/  @P6 LDG.E.128 R196, desc[UR6][R14.64+0x10] ;  /* 0x000010060ec46981 */ /* 0x000568000c1e1d00 */
[----:B------:R2:W5:Y:S04]  /*06e0*/  @P6 LD.E.128 R172, desc[UR6][R26.64] ;  /* 0x000000061aac6980 */ /* 0x000568000c101d00 */
[----:B------:R2:W5:Y:S04]  /*06f0*/  @P6 LD.E.128 R176, desc[UR6][R26.64+0x10] ;  /* 0x000010061ab06980 */ /* 0x000568000c101d00 */
[----:B------:R2:W5:Y:S04]  /*0700*/  @P5 LDG.E.128 R192, desc[UR6][R16.64] ;  /* 0x0000000610c05981 */ /* 0x000568000c1e1d00 */
[----:B------:R2:W5:Y:S04]  /*0710*/  @P5 LDG.E.128 R188, desc[UR6][R16.64+0x10] ;  /* 0x0000100610bc5981 */ /* 0x000568000c1e1d00 */
[----:B------:R2:W5:Y:S04]  /*0720*/  @P5 LD.E.128 R180, desc[UR6][R28.64] ;  /* 0x000000061cb45980 */ /* 0x000568000c101d00 */
[----:B------:R2:W5:Y:S01]  /*0730*/  @P5 LD.E.128 R184, desc[UR6][R28.64+0x10] ;  /* 0x000010061cb85980 */ /* 0x000562000c101d00 */
[----:B------:R-:W-:-:S02]  /*0740*/  ISETP.GE.U32.AND P0, PT, R8, 0x140, PT ;  /* 0x000001400800780c */ /* 0x000fc40003f06070 */
[----:B------:R-:W-:-:S11]  /*0750*/  @P5 IADD3 R0, PT, PT, R0, 0x20, RZ ;  /* 0x0000002000005810 */ /* 0x000fd60007ffe0ff */
[----:B--2---:R-:W-:Y:S05]  /*0760*/  @!P0 BRA `(.L_x_17600) ;  /* 0x0000000400e08947 */ /* 0x004fea0003800000 */
[----:B------:R-:W0:Y:S08]  /*0770*/  LDC.64 R2, c[0x0][0x3d0] ;  /* 0x0000f400ff027b82 */ /* 0x000e300000000a00 */
[----:B------:R-:W1:Y:S01]  /*0780*/  LDC.64 R4, c[0x0][0x438] ;  /* 0x00010e00ff047b82 */ /* 0x000e620000000a00 */
[----:B0-----:R-:W-:-:S05]  /*0790*/  IMAD.WIDE.U32 R2, R0, 0x20, R2 ;  /* 0x0000002000027825 */ /* 0x001fca00078e0002 */
[----:B------:R0:W5:Y:S01]  /*07a0*/  LDG.E.128 R68, desc[UR6][R2.64] ;  /* 0x0000000602447981 */ /* 0x000162000c1e1d00 */
[----:B-1----:R-:W-:-:S03]  /*07b0*/  IMAD.WIDE.U32 R4, R0, 0x20, R4 ;  /* 0x0000002000047825 */ /* 0x002fc600078e0004 */
[----:B------:R0:W5:Y:S04]  /*07c0*/  LDG.E.128 R64, desc[UR6][R2.64+0x10] ;  /* 0x0000100602407981 */ /* 0x000168000c1e1d00 */
[----:B------:R0:W5:Y:S04]  /*07d0*/  LD.E.128 R60, desc[UR6][R4.64] ;  /* 0x00000006043c7980 */ /* 0x000168000c101d00 */
[----:B------:R0:W5:Y:S01]  /*07e0*/  LD.E.128 R56, desc[UR6][R4.64+0x10] ;  /* 0x0000100604387980 */ /* 0x000162000c101d00 */
[----:B------:R-:W-:Y:S05]  /*07f0*/  BRA `(.L_x_17600) ;  /* 0x0000000400bc7947 */ /* 0x000fea0003800000 */
.L_x_17599:
[----:B------:R-:W2:Y:S04]  /*0800*/  LDL R16, [R1] ;  /* 0x0000000001107983 */ /* 0x000ea80000100800 */
[----:B------:R-:W2:Y:S04]  /*0810*/  LDL R17, [R1+0x4] ;  /* 0x0000040001117983 */ /* 0x000ea80000100800 */
[----:B------:R-:W2:Y:S04]  /*0820*/  LDL R18, [R1+0x8] ;  /* 0x0000080001127983 */ /* 0x000ea80000100800 */
[----:B------:R-:W2:Y:S04]  /*0830*/  LDL R19, [R1+0xc] ;  /* 0x00000c0001137983 */ /* 0x000ea80000100800 */
[----:B------:R-:W3:Y:S04]  /*0840*/  LDL R20, [R1+0x10] ;  /* 0x0000100001147983 */ /* 0x000ee80000100800 */
[----:B------:R-:W3:Y:S04]  /*0850*/  LDL R21, [R1+0x14] ;  /* 0x0000140001157983 */ /* 0x000ee80000100800 */
[----:B------:R-:W3:Y:S04]  /*0860*/  LDL R22, [R1+0x18] ;  /* 0x0000180001167983 */ /* 0x000ee80000100800 */
[----:B------:R-:W3:Y:S01]  /*0870*/  LDL R23, [R1+0x1c] ;  /* 0x00001c0001177983 */ /* 0x000ee20000100800 */
[----:B------:R-:W-:-:S13]  /*0880*/  ISETP.GE.U32.AND P1, PT, R8, 0x20, PT ;  /* 0x000000200800780c */ /* 0x000fda0003f26070 */
[----:B------:R-:W0:Y:S02]  /*0890*/  @P1 LDC.64 R2, c[0x0][0x3d0] ;  /* 0x0000f400ff021b82 */ /* 0x000e240000000a00 */
[----:B0-----:R-:W-:-:S05]  /*08a0*/  @P1 IMAD.WIDE.U32 R2, R0, 0x20, R2 ;  /* 0x0000002000021825 */ /* 0x001fca00078e0002 */
[----:B--2---:R-:W2:Y:S04]  /*08b0*/  @P1 LDG.E.128 R16, desc[UR6][R2.64+0x10] ;  /* 0x0000100602101981 */ /* 0x004ea8000c1e1d00 */
[----:B---3--:R-:W3:Y:S01]  /*08c0*/  @P1 LDG.E.128 R20, desc[UR6][R2.64] ;  /* 0x0000000602141981 */ /* 0x008ee2000c1e1d00 */
[C---:B------:R-:W-:Y:S02]  /*08d0*/  ISETP.GE.U32.AND P6, PT, R8.reuse, 0x40, PT ;  /* 0x000000400800780c */ /* 0x040fe40003fc6070 */
[C---:B------:R-:W-:Y:S02]  /*08e0*/  ISETP.GE.U32.AND P5, PT, R8.reuse, 0x60, PT ;  /* 0x000000600800780c */ /* 0x040fe40003fa6070 */
[C---:B------:R-:W-:Y:S02]  /*08f0*/  ISETP.GE.U32.AND P0, PT, R8.reuse, 0x80, PT ;  /* 0x000000800800780c */ /* 0x040fe40003f06070 */
[----:B------:R-:W-:-:S07]  /*0900*/  ISETP.GE.U32.AND P4, PT, R8, 0xa0, PT ;  /* 0x000000a00800780c */ /* 0x000fce0003f86070 */
[----:B------:R-:W0:Y:S01]  /*0910*/  @P6 LDC.64 R4, c[0x0][0x3d0] ;  /* 0x0000f400ff046b82 */ /* 0x000e220000000a00 */
[----:B------:R-:W-:-:S07]  /*0920*/  ISETP.GE.U32.AND P3, PT, R8, 0xc0, PT ;  /* 0x000000c00800780c */ /* 0x000fce0003f66070 */
[----:B------:R-:W1:Y:S01]  /*0930*/  @P5 LDC.64 R10, c[0x0][0x3d0] ;  /* 0x0000f400ff0a5b82 */ /* 0x000e620000000a00 */
[----:B------:R-:W-:-:S07]  /*0940*/  ISETP.GE.U32.AND P2, PT, R8, 0xe0, PT ;  /* 0x000000e00800780c */ /* 0x000fce0003f46070 */
[----:B------:R-:W4:Y:S01]  /*0950*/  @P0 LDC.64 R12, c[0x0][0x3d0] ;  /* 0x0000f400ff0c0b82 */ /* 0x000f220000000a00 */
[----:B------:R-:W-:-:S07]  /*0960*/  @P1 LOP3.LUT R0, R0, 0x20, RZ, 0xfc, !PT ;  /* 0x0000002000001812 */ /* 0x000fce00078efcff */
[----:B------:R-:W4:Y:S01]  /*0970*/  @P4 LDC.64 R14, c[0x0][0x3d0] ;  /* 0x0000f400ff0e4b82 */ /* 0x000f220000000a00 */
[C---:B0-----:R-:W-:Y:S01]  /*0980*/  @P6 IMAD.WIDE.U32 R4, R0.reuse, 0x20, R4 ;  /* 0x0000002000046825 */ /* 0x041fe200078e0004 */
[----:B------:R-:W-:-:S04]  /*0990*/  @P6 IADD3 R0, PT, PT, R0, 0x20, RZ ;  /* 0x0000002000006810 */ /* 0x000fc80007ffe0ff */
[----:B------:R-:W5:Y:S01]  /*09a0*/  @P6 LDG.E.128 R248, desc[UR6][R4.64] ;  /* 0x0000000604f86981 */ /* 0x000f62000c1e1d00 */
[----:B-1----:R-:W-:-:S03]  /*09b0*/  @P5 IMAD.WIDE.U32 R10, R0, 0x20, R10 ;  /* 0x00000020000a5825 */ /* 0x002fc600078e000a */
[----:B------:R0:W5:Y:S01]  /*09c0*/  @P6 LDG.E.128 R244, desc[UR6][R4.64+0x10] ;  /* 0x0000100604f46981 */ /* 0x000162000c1e1d00 */
[----:B------:R-:W-:Y:S02]  /*09d0*/  ISETP.GE.U32.AND P6, PT, R8, 0x120, PT ;  /* 0x000001200800780c */ /* 0x000fe40003fc6070 */
[----:B------:R-:W-:Y:S01]  /*09e0*/  @P5 IADD3 R0, PT, PT, R0, 0x20, RZ ;  /* 0x0000002000005810 */ /* 0x000fe20007ffe0ff */
[----:B------:R1:W5:Y:S04]  /*09f0*/  @P5 LDG.E.128 R240, desc[UR6][R10.64] ;  /* 0x000000060af05981 */ /* 0x000368000c1e1d00 */
[----:B------:R1:W5:Y:S01]  /*0a00*/  @P5 LDG.E.128 R236, desc[UR6][R10.64+0x10] ;  /* 0x000010060aec5981 */ /* 0x000362000c1e1d00 */
[----:B------:R-:W-:Y:S01]  /*0a10*/  ISETP.GE.U32.AND P5, PT, R8, 0x140, PT ;  /* 0x000001400800780c */ /* 0x000fe20003fa6070 */
[C---:B----4-:R-:W-:Y:S01]  /*0a20*/  @P0 IMAD.WIDE.U32 R12, R0.reuse, 0x20, R12 ;  /* 0x00000020000c0825 */ /* 0x050fe200078e000c */
[----:B------:R-:W-:-:S04]  /*0a30*/  @P0 IADD3 R0, PT, PT, R0, 0x20, RZ ;  /* 0x0000002000000810 */ /* 0x000fc80007ffe0ff */
[----:B------:R1:W5:Y:S01]  /*0a40*/  @P0 LDG.E.128 R232, desc[UR6][R12.64] ;  /* 0x000000060ce80981 */ /* 0x000362000c1e1d00 */
[C---:B------:R-:W-:Y:S01]  /*0a50*/  @P4 IMAD.WIDE.U32 R14, R0.reuse, 0x20, R14 ;  /* 0x00000020000e4825 */ /* 0x040fe200078e000e */
[----:B------:R-:W-:Y:S02]  /*0a60*/  @P4 IADD3 R0, PT, PT, R0, 0x20, RZ ;  /* 0x0000002000004810 */ /* 0x000fe40007ffe0ff */
[----:B------:R1:W5:Y:S04]  /*0a70*/  @P0 LDG.E.128 R228, desc[UR6][R12.64+0x10] ;  /* 0x000010060ce40981 */ /* 0x000368000c1e1d00 */
[----:B------:R1:W5:Y:S04]  /*0a80*/  @P4 LDG.E.128 R224, desc[UR6][R14.64] ;  /* 0x000000060ee04981 */ /* 0x000368000c1e1d00 */
[----:B------:R1:W5:Y:S04]  /*0a90*/  @P4 LDG.E.128 R220, desc[UR6][R14.64+0x10] ;  /* 0x000010060edc4981 */ /* 0x000368000c1e1d00 */
[----:B--2---:R2:W-:Y:S04]  /*0aa0*/  @P1 STL.64 [R1], R16 ;  /* 0x0000001001001387 */ /* 0x0045e80000100a00 */
[----:B------:R4:W-:Y:S01]  /*0ab0*/  @P1 STL.64 [R1+0x8], R18 ;  /* 0x0000081201001387 */ /* 0x0009e20000100a00 */
[----:B--2---:R-:W2:Y:S03]  /*0ac0*/  @P3 LDC.64 R16, c[0x0][0x3d0] ;  /* 0x0000f400ff103b82 */ /* 0x004ea60000000a00 */
[----:B---3--:R3:W-:Y:S04]  /*0ad0*/  @P1 STL.64 [R1+0x10], R20 ;  /* 0x0000101401001387 */ /* 0x0087e80000100a00 */
[----:B------:R0:W-:Y:S01]  /*0ae0*/  @P1 STL.64 [R1+0x18], R22 ;  /* 0x0000181601001387 */ /* 0x0001e20000100a00 */
[----:B------:R-:W-:Y:S01]  /*0af0*/  ISETP.GE.U32.AND P1, PT, R8, 0x100, PT ;  /* 0x000001000800780c */ /* 0x000fe20003f26070 */
[----:B----4-:R-:W4:Y:S08]  /*0b00*/  @P2 LDC.64 R18, c[0x0][0x3d0] ;  /* 0x0000f400ff122b82 */ /* 0x010f300000000a00 */
[----:B---3--:R-:W3:Y:S08]  /*0b10*/  @P6 LDC.64 R20, c[0x0][0x3d0] ;  /* 0x0000f400ff146b82 */ /* 0x008ef00000000a00 */
[----:B------:R-:W1:Y:S01]  /*0b20*/  @P1 LDC.64 R2, c[0x0][0x3d0] ;  /* 0x0000f400ff021b82 */ /* 0x000e620000000a00 */
[C---:B--2---:R-:W-:Y:S01]  /*0b30*/  @P3 IMAD.WIDE.U32 R16, R0.reuse, 0x20, R16 ;  /* 0x0000002000103825 */ /* 0x044fe200078e0010 */
[----:B------:R-:W-:-:S04]  /*0b40*/  @P3 IADD3 R0, PT, PT, R0, 0x20, RZ ;  /* 0x0000002000003810 */ /* 0x000fc80007ffe0ff */
[----:B------:R2:W5:Y:S02]  /*0b50*/  @P3 LDG.E.128 R216, desc[UR6][R16.64] ;  /* 0x0000000610d83981 */ /* 0x000564000c1e1d00 */
[----:B0-----:R-:W0:Y:S01]  /*0b60*/  @P5 LDC.64 R22, c[0x0][0x3d0] ;  /* 0x0000f400ff165b82 */ /* 0x001e220000000a00 */
[C---:B----4-:R-:W-:Y:S01]  /*0b70*/  @P2 IMAD.WIDE.U32 R18, R0.reuse, 0x20, R18 ;  /* 0x0000002000122825 */ /* 0x050fe200078e0012 */
[----:B------:R-:W-:Y:S01]  /*0b80*/  @P2 IADD3 R0, PT, PT, R0, 0x20, RZ ;  /* 0x0000002000002810 */ /* 0x000fe20007ffe0ff */
[----:B------:R2:W5:Y:S04]  /*0b90*/  @P3 LDG.E.128 R212, desc[UR6][R16.64+0x10] ;  /* 0x0000100610d43981 */ /* 0x000568000c1e1d00 */
[----:B------:R2:W5:Y:S04]  /*0ba0*/  @P2 LDG.E.128 R208, desc[UR6][R18.64] ;  /* 0x0000000612d02981 */ /* 0x000568000c1e1d00 */
[----:B------:R2:W5:Y:S01]  /*0bb0*/  @P2 LDG.E.128 R204, desc[UR6][R18.64+0x10] ;  /* 0x0000100612cc2981 */ /* 0x000562000c1e1d00 */
[C---:B-1----:R-:W-:Y:S01]  /*0bc0*/  @P1 IMAD.WIDE.U32 R4, R0.reuse, 0x20, R2 ;  /* 0x0000002000041825 */ /* 0x042fe200078e0002 */
[----:B------:R-:W-:-:S04]  /*0bd0*/  @P1 IADD3 R0, PT, PT, R0, 0x20, RZ ;  /* 0x0000002000001810 */ /* 0x000fc80007ffe0ff */
[----:B------:R2:W5:Y:S01]  /*0be0*/  @P1 LDG.E.128 R200, desc[UR6][R4.64] ;  /* 0x0000000604c81981 */ /* 0x000562000c1e1d00 */
[C---:B---3--:R-:W-:Y:S01]  /*0bf0*/  @P6 IMAD.WIDE.U32 R20, R0.reuse, 0x20, R20 ;  /* 0x0000002000146825 */ /* 0x048fe200078e0014 */
[----:B------:R-:W-:Y:S02]  /*0c00*/  @P6 IADD3 R0, PT, PT, R0, 0x20, RZ ;  /* 0x0000002000006810 */ /* 0x000fe40007ffe0ff */
[----:B------:R2:W5:Y:S03]  /*0c10*/  @P1 LDG.E.128 R196, desc[UR6][R4.64+0x10] ;  /* 0x0000100604c41981 */ /* 0x000566000c1e1d00 */
[----:B0-----:R-:W-:Y:S01]  /*0c20*/  @P5 IMAD.WIDE.U32 R2, R0, 0x20, R22 ;  /* 0x0000002000025825 */ /* 0x001fe200078e0016 */
[----:B------:R2:W5:Y:S04]  /*0c30*/  @P6 LDG.E.128 R192, desc[UR6][R20.64] ;  /* 0x0000000614c06981 */ /* 0x000568000c1e1d00 */
[----:B------:R2:W5:Y:S04]  /*0c40*/  @P6 LDG.E.128 R188, desc[UR6][R20.64+0x10] ;  /* 0x0000100614bc6981 */ /* 0x000568000c1e1d00 */
[----:B------:R2:W5:Y:S04]  /*0c50*/  @P5 LDG.E.128 R68, desc[UR6][R2.64] ;  /* 0x0000000602445981 */ /* 0x000568000c1e1d00 */
[----:B------:R2:W5:Y:S01]  /*0c60*/  @P5 LDG.E.128 R64, desc[UR6][R2.64+0x10] ;  /* 0x0000100602405981 */ /* 0x000562000c1e1d00 */
        /* <DEDUP_REMOVED lines=36> */
[----:B------:R-:W-:-:S02]  /*0eb0*/  @P5 CS2R R58, SRZ ;  /* 0x00000000003a5805 */ /* 0x000fc4000001ff00 */
[----:B------:R-:W-:Y:S02]  /*0ec0*/  @P5 CS2R R56, SRZ ;  /* 0x0000000000385805 */ /* 0x000fe4000001ff00 */
[----:B------:R-:W-:Y:S02]  /*0ed0*/  @P5 CS2R R62, SRZ ;  /* 0x00000000003e5805 */ /* 0x000fe4000001ff00 */
[----:B--2---:R-:W-:-:S07]  /*0ee0*/  @P5 CS2R R60, SRZ ;  /* 0x00000000003c5805 */ /* 0x004fce000001ff00 */
.L_x_17600:
[----:B------:R-:W-:Y:S05]  /*0ef0*/  BSYNC.RECONVERGENT B0 ;  /* 0x0000000000007941 */ /* 0x000fea0003800200 */
.L_x_17598:
[----:B------:R-:W1:Y:S02]  /*0f00*/  LDCU UR4, c[0x0][0x384] ;  /* 0x00007080ff0477ac */ /* 0x000e640008000800 */
[----:B-1----:R-:W-:-:S13]  /*0f10*/  ISETP.GE.AND P0, PT, R7, UR4, PT ;  /* 0x0000000407007c0c */ /* 0x002fda000bf06270 */
[----:B------:R-:W-:Y:S05]  /*0f20*/  @P0 EXIT ;  /* 0x000000000000094d */ /* 0x000fea0003800000 */
[----:B------:R-:W1:Y:S01]  /*0f30*/  LDCU.64 UR4, c[0x0][0x3e0] ;  /* 0x00007c00ff0477ac */ /* 0x000e620008000a00 */
[----:B------:R-:W2:Y:S01]  /*0f40*/  LDCU UR8, c[0x0][0x388] ;  /* 0x00007100ff0877ac */ /* 0x000ea20008000800 */
[----:B-1----:R-:W-:Y:S01]  /*0f50*/  UISETP.NE.U32.AND UP0, UPT, UR4, URZ, UPT ;  /* 0x000000ff0400728c */ /* 0x002fe2000bf05070 */
[----:B------:R-:W1:Y:S03]  /*0f60*/  LDCU.U8 UR4, c[0x0][0x410] ;  /* 0x00008200ff0477ac */ /* 0x000e660008000000 */
[----:B------:R-:W-:Y:S01]  /*0f70*/  UISETP.NE.AND.EX UP0, UPT, UR5, URZ, UPT, UP0 ;  /* 0x000000ff0500728c */ /* 0x000fe2000bf05300 */
[----:B------:R-:W3:Y:S05]  /*0f80*/  LDCU UR5, c[0x0][0x448] ;  /* 0x00008900ff0577ac */ /* 0x000eea0008000800 */
[----:B--2---:R-:W-:-:S13]  /*0f90*/  PLOP3.LUT P5, PT, PT, PT, UP0, 0x80, 0x8 ;  /* 0x000000000008781c */ /* 0x004fda0003faf008 */
.L_x_17672:
[----:B------:R-:W2:Y:S01]  /*0fa0*/  @P5 LDC.64 R104, c[0x0][0x3e0] ;  /* 0x0000f800ff685b82 */ /* 0x000ea20000000a00 */
[----:B------:R-:W4:Y:S07]  /*0fb0*/  S2R R147, SR_TID.X ;  /* 0x0000000000937919 */ /* 0x000f2e0000002100 */
[----:B------:R-:W0:Y:S08]  /*0fc0*/  LDC.64 R118, c[0x0][0x3a0] ;  /* 0x0000e800ff767b82 */ /* 0x000e300000000a00 */
[----:B------:R-:W0:Y:S01]  /*0fd0*/  LDC.64 R116, c[0x0][0x3e0] ;  /* 0x0000f800ff747b82 */ /* 0x000e220000000a00 */
[----:B--2---:R-:W-:-:S06]  /*0fe0*/  @P5 IMAD.WIDE R104, R7, 0x2, R104 ;  /* 0x0000000207685825 */ /* 0x004fcc00078e0268 */
[----:B------:R-:W2:Y:S01]  /*0ff0*/  @P5 LDG.E.U16 R104, desc[UR6][R104.64] ;  /* 0x0000000668685981 */ /* 0x000ea2000c1e1500 */
[----:B------:R-:W-:Y:S01]  /*1000*/  IMAD R6, R7, UR8, RZ ;  /* 0x0000000807067c24 */ /* 0x000fe2000f8e02ff */
[----:B------:R-:W-:Y:S01]  /*1010*/  ISETP.GE.U32.AND P4, PT, R8, 0x20, PT ;  /* 0x000000200800780c */ /* 0x000fe20003f86070 */
[----:B------:R-:W-:Y:S01]  /*1020*/  HFMA2 R145, -RZ, RZ, 1.875, 0 ;  /* 0x3f800000ff917431 */ /* 0x000fe200000001ff */
[----:B------:R-:W-:Y:S02]  /*1030*/  BSSY.RECONVERGENT B0, `(.L_x_17601) ;  /* 0x000006c000007945 */ /* 0x000fe40003800200 */
[----:B------:R-:W-:-:S04]  /*1040*/  SHF.R.S32.HI R107, RZ, 0x1f, R6 ;  /* 0x0000001fff6b7819 */ /* 0x000fc80000011406 */
[----:B------:R-:W-:Y:S02]  /*1050*/  LEA.HI R6, R107, R6, RZ, 0x3 ;  /* 0x000000066b067211 */ /* 0x000fe400078f18ff */
[----:B----4-:R-:W-:Y:S02]  /*1060*/  LOP3.LUT R107, R147, 0x1f, RZ, 0xc0, !PT ;  /* 0x0000001f936b7812 */ /* 0x010fe400078ec0ff */
[----:B0-----:R-:W-:Y:S02]  /*1070*/  LOP3.LUT P0, RZ, R118, R116, RZ, 0xfc, !PT ;  /* 0x0000007476ff7212 */ /* 0x001fe4000780fcff */
[----:B------:R-:W-:Y:S02]  /*1080*/  LEA.HI.SX32 R6, R6, R107, 0x1d ;  /* 0x0000006b06067211 */ /* 0x000fe400078feaff */
[----:B------:R-:W-:Y:S02]  /*1090*/  LOP3.LUT P0, RZ, R119, R117, RZ, 0xfc, P0 ;  /* 0x0000007577ff7212 */ /* 0x000fe4000000fcff */
[----:B------:R-:W-:-:S02]  /*10a0*/  MOV R146, R6 ;  /* 0x0000000600927202 */ /* 0x000fc40000000f00 */
[----:B--2---:R-:W-:Y:S01]  /*10b0*/  @P5 SHF.L.U32 R145, R104, 0x10, RZ ;  /* 0x0000001068915819 */ /* 0x004fe200000006ff */
[----:B------:R-:W-:Y:S08]  /*10c0*/  @!P4 BRA `(.L_x_17602) ;  /* 0x000000040088c947 */ /* 0x000ff00003800000 */
[----:B------:R-:W0:Y:S02]  /*10d0*/  LDC.64 R24, c[0x0][0x390] ;  /* 0x0000e400ff187b82 */ /* 0x000e240000000a00 */
[----:B0-----:R-:W-:-:S05]  /*10e0*/  IMAD.WIDE.U32 R24, R6, 0x10, R24 ;  /* 0x0000001006187825 */ /* 0x001fca00078e0018 */
[----:B------:R0:W5:Y:S01]  /*10f0*/  LDG.E.128 R104, desc[UR6][R24.64] ;  /* 0x0000000618687981 */ /* 0x000162000c1e1d00 */
[----:B------:R-:W-:-:S04]  /*1100*/  ISETP.NE.U32.AND P1, PT, R118, RZ, PT ;  /* 0x000000ff7600720c */ /* 0x000fc80003f25070 */
[----:B------:R-:W-:-:S13]  /*1110*/  ISETP.NE.AND.EX P1, PT, R119, RZ, PT, P1 ;  /* 0x000000ff7700720c */ /* 0x000fda0003f25310 */
[----:B0-----:R-:W-:Y:S05]  /*1120*/  @!P1 BRA `(.L_x_17603) ;  /* 0x0000000000a09947 */ /* 0x001fea0003800000 */
[----:B------:R-:W0:Y:S02]  /*1130*/  LDC.64 R24, c[0x0][0x3a0] ;  /* 0x0000e800ff187b82 */ /* 0x000e240000000a00 */
[----:B0-----:R-:W-:-:S05]  /*1140*/  IMAD.WIDE.U32 R24, R6, 0x10, R24 ;  /* 0x0000001006187825 */ /* 0x001fca00078e0018 */
[----:B------:R0:W2:Y:S01]  /*1150*/  LDG.E.128 R52, desc[UR6][R24.64] ;  /* 0x0000000618347981 */ /* 0x0000a2000c1e1d00 */
[C---:B-----5:R-:W-:Y:S02]  /*1160*/  SHF.L.U32 R50, R104.reuse, 0x10, RZ ;  /* 0x0000001068327819 */ /* 0x060fe400000006ff */
[C---:B------:R-:W-:Y:S02]  /*1170*/  PRMT R132, R107.reuse, 0x7632, R132 ;  /* 0x000076326b847816 */ /* 0x040fe40000000084 */
[----:B------:R-:W-:Y:S02]  /*1180*/  PRMT R104, R104, 0x7632, R104 ;  /* 0x0000763268687816 */ /* 0x000fe40000000068 */
[----:B------:R-:W-:Y:S02]  /*1190*/  SHF.L.U32 R132, R132, 0x10, RZ ;  /* 0x0000001084847819 */ /* 0x000fe400000006ff */
[----:B------:R-:W-:Y:S02]  /*11a0*/  SHF.L.U32 R107, R107, 0x10, RZ ;  /* 0x000000106b6b7819 */ /* 0x000fe400000006ff */
[----:B0-----:R-:W-:-:S02]  /*11b0*/  SHF.L.U32 R25, R105, 0x10, RZ ;  /* 0x0000001069197819 */ /* 0x001fc400000006ff */
[----:B------:R-:W-:Y:S02]  /*11c0*/  SHF.L.U32 R104, R104, 0x10, RZ ;  /* 0x0000001068687819 */ /* 0x000fe400000006ff */
[----:B--2---:R-:W-:Y:S02]  /*11d0*/  SHF.L.U32 R5, R52, 0x10, RZ ;  /* 0x0000001034057819 */ /* 0x004fe400000006ff */
[C---:B------:R-:W-:Y:S02]  /*11e0*/  PRMT R49, R53.reuse, 0x7632, R49 ;  /* 0x0000763235317816 */ /* 0x040fe40000000031 */
[----:B------:R-:W-:Y:S01]  /*11f0*/  SHF.L.U32 R53, R53, 0x10, RZ ;  /* 0x0000001035357819 */ /* 0x000fe200000006ff */
[-C--:B------:R-:W-:Y:S01]  /*1200*/  FFMA.FTZ R5, R50, R145.reuse, R5 ;  /* 0x0000009132057223 */ /* 0x080fe20000010005 */
[----:B------:R-:W-:Y:S02]  /*1210*/  PRMT R50, R105, 0x7632, R50 ;  /* 0x0000763269327816 */ /* 0x000fe40000000032 */
[----:B------:R-:W-:Y:S01]  /*1220*/  SHF.L.U32 R49, R49, 0x10, RZ ;  /* 0x0000001031317819 */ /* 0x000fe200000006ff */
[----:B------:R-:W-:Y:S01]  /*1230*/  FFMA.FTZ R25, R25, R145, R53 ;  /* 0x0000009119197223 */ /* 0x000fe20000010035 */
[----:B------:R-:W-:-:S02]  /*1240*/  SHF.L.U32 R24, R50, 0x10, RZ ;  /* 0x0000001032187819 */ /* 0x000fc400000006ff */
[----:B------:R-:W-:Y:S02]  /*1250*/  PRMT R53, R54, 0x7632, R53 ;  /* 0x0000763236357816 */ /* 0x000fe40000000035 */
[----:B------:R-:W-:Y:S01]  /*1260*/  PRMT R52, R52, 0x7632, R52 ;  /* 0x0000763234347816 */ /* 0x000fe20000000034 */
[--C-:B------:R-:W-:Y:S01]  /*1270*/  FFMA.FTZ R24, R24, R145, R49.reuse ;  /* 0x0000009118187223 */ /* 0x100fe20000010031 */
[C---:B------:R-:W-:Y:S02]  /*1280*/  PRMT R49, R106.reuse, 0x7632, R49 ;  /* 0x000076326a317816 */ /* 0x040fe40000000031 */
[----:B------:R-:W-:Y:S02]  /*1290*/  SHF.L.U32 R53, R53, 0x10, RZ ;  /* 0x0000001035357819 */ /* 0x000fe400000006ff */
[----:B------:R-:W-:Y:S02]  /*12a0*/  SHF.L.U32 R49, R49, 0x10, RZ ;  /* 0x0000001031317819 */ /* 0x000fe400000006ff */
[----:B------:R-:W-:-:S02]  /*12b0*/  SHF.L.U32 R50, R106, 0x10, RZ ;  /* 0x000000106a327819 */ /* 0x000fc400000006ff */
[----:B------:R-:W-:Y:S01]  /*12c0*/  SHF.L.U32 R54, R54, 0x10, RZ ;  /* 0x0000001036367819 */ /* 0x000fe200000006ff */
[-CC-:B------:R-:W-:Y:S01]  /*12d0*/  FFMA.FTZ R49, R49, R145.reuse, R53.reuse ;  /* 0x0000009131317223 */ /* 0x180fe20000010035 */
[C---:B------:R-:W-:Y:S02]  /*12e0*/  PRMT R53, R55.reuse, 0x7632, R53 ;  /* 0x0000763237357816 */ /* 0x040fe40000000035 */
[----:B------:R-:W-:Y:S01]  /*12f0*/  SHF.L.U32 R55, R55, 0x10, RZ ;  /* 0x0000001037377819 */ /* 0x000fe200000006ff */
[----:B------:R-:W-:Y:S01]  /*1300*/  FFMA.FTZ R50, R50, R145, R54 ;  /* 0x0000009132327223 */ /* 0x000fe20000010036 */
[----:B------:R-:W-:-:S03]  /*1310*/  SHF.L.U32 R53, R53, 0x10, RZ ;  /* 0x0000001035357819 */ /* 0x000fc600000006ff */
[-C--:B------:R-:W-:Y:S01]  /*1320*/  FFMA.FTZ R133, R107, R145.reuse, R55 ;  /* 0x000000916b857223 */ /* 0x080fe20000010037 */
[----:B------:R-:W-:Y:S01]  /*1330*/  F2FP.BF16.F32.PACK_AB R54, R49, R50 ;  /* 0x000000323136723e */ /* 0x000fe200000010ff */
[----:B------:R-:W-:Y:S01]  /*1340*/  FFMA.FTZ R132, R132, R145, R53 ;  /* 0x0000009184847223 */ /* 0x000fe20000010035 */
[----:B------:R-:W-:-:S04]  /*1350*/  SHF.L.U32 R53, R52, 0x10, RZ ;  /* 0x0000001034357819 */ /* 0x000fc800000006ff */
[----:B------:R-:W-:Y:S01]  /*1360*/  F2FP.BF16.F32.PACK_AB R55, R132, R133 ;  /* 0x000000858437723e */ /* 0x000fe200000010ff */
[----:B------:R-:W-:Y:S01]  /*1370*/  FFMA.FTZ R134, R104, R145, R53 ;  /* 0x0000009168867223 */ /* 0x000fe20000010035 */
[----:B------:R-:W-:-:S04]  /*1380*/  F2FP.BF16.F32.PACK_AB R53, R24, R25 ;  /* 0x000000191835723e */ /* 0x000fc800000010ff */
[----:B------:R-:W-:Y:S01]  /*1390*/  F2FP.BF16.F32.PACK_AB R52, R134, R5 ;  /* 0x000000058634723e */ /* 0x000fe200000010ff */
[----:B------:R-:W-:Y:S06]  /*13a0*/  BRA `(.L_x_17604) ;  /* 0x0000000000c07947 */ /* 0x000fec0003800000 */
.L_x_17603:
[----:B------:R-:W-:-:S04]  /*13b0*/  ISETP.NE.U32.AND P5, PT, R116, RZ, PT ;  /* 0x000000ff7400720c */ /* 0x000fc80003fa5070 */
[----:B------:R-:W-:-:S13]  /*13c0*/  ISETP.NE.AND.EX P5, PT, R117, RZ, PT, P5 ;  /* 0x000000ff7500720c */ /* 0x000fda0003fa5350 */
[----:B------:R-:W-:Y:S05]  /*13d0*/  @!P5 BRA `(.L_x_17605) ;  /* 0x000000000064d947 */ /* 0x000fea0003800000 */
        /* <DEDUP_REMOVED lines=23> */
[----:B------:R-:W-:Y:S01]  /*1550*/  F2FP.BF16.F32.PACK_AB R53, R24, R25 ;  /* 0x000000191835723e */ /* 0x000fe200000010ff */
[----:B------:R-:W-:Y:S06]  /*1560*/  BRA `(.L_x_17604) ;  /* 0x0000000000507947 */ /* 0x000fec0003800000 */
.L_x_17605:
        /* <DEDUP_REMOVED lines=19> */
[----:B------:R-:W-:-:S07]  /*16a0*/  FMUL.FTZ R132, R104, R145 ;  /* 0x0000009168847220 */ /* 0x000fce0000410000 */
.L_x_17604:
[----:B------:R-:W0:Y:S01]  /*16b0*/  @P0 LDC.64 R104, c[0x0][0x3a8] ;  /* 0x0000ea00ff680b82 */ /* 0x000e220000000a00 */
[C---:B------:R-:W-:Y:S01]  /*16c0*/  IADD3 R146, PT, PT, R6.reuse, 0x20, RZ ;  /* 0x0000002006927810 */ /* 0x040fe20007ffe0ff */
[----:B0-----:R-:W-:-:S05]  /*16d0*/  @P0 IMAD.WIDE.U32 R104, R6, 0x10, R104 ;  /* 0x0000001006680825 */ /* 0x001fca00078e0068 */
[----:B------:R0:W-:Y:S02]  /*16e0*/  @P0 STG.E.128 desc[UR6][R104.64], R52 ;  /* 0x0000003468000986 */ /* 0x0001e4000c101d06 */
.L_x_17602:
[----:B-1-3--:R-:W-:Y:S05]  /*16f0*/  BSYNC.RECONVERGENT B0 ;  /* 0x0000000000007941 */ /* 0x00afea0003800200 */
.L_x_17601:
        /* <DEDUP_REMOVED lines=8> */
[----:B------:R-:W-:-:S04]  /*1780*/  ISETP.NE.U32.AND P1, PT, R118, RZ, PT ;  /* 0x000000ff7600720c */ /* 0x000fc80003f25070 */
[----:B------:R-:W-:-:S13]  /*1790*/  ISETP.NE.AND.EX P1, PT, R119, RZ, PT, P1 ;  /* 0x000000ff7700720c */ /* 0x000fda0003f25310 */
[----:B0-----:R-:W-:Y:S05]  /*17a0*/  @!P1 BRA `(.L_x_17608) ;  /* 0x0000000000a09947 */ /* 0x001fea0003800000 */
[----:B------:R-:W0:Y:S02]  /*17b0*/  LDC.64 R22, c[0x0][0x3a0] ;  /* 0x0000e800ff167b82 */ /* 0x000e240000000a00 */
[----:B0-----:R-:W-:-:S05]  /*17c0*/  IMAD.WIDE.U32 R22, R146, 0x10, R22 ;  /* 0x0000001092167825 */ /* 0x001fca00078e0016 */
[----:B------:R0:W2:Y:S01]  /*17d0*/  LDG.E.128 R52, desc[UR6][R22.64] ;  /* 0x0000000616347981 */ /* 0x0000a2000c1e1d00 */
[----:B-----5:R-:W-:Y:S02]  /*17e0*/  SHF.L.U32 R4, R104, 0x10, RZ ;  /* 0x0000001068047819 */ /* 0x020fe400000006ff */
[----:B0-----:R-:W-:Y:S02]  /*17f0*/  SHF.L.U32 R23, R105, 0x10, RZ ;  /* 0x0000001069177819 */ /* 0x001fe400000006ff */
[----:B--2---:R-:W-:Y:S02]  /*1800*/  SHF.L.U32 R22, R52, 0x10, RZ ;  /* 0x0000001034167819 */ /* 0x004fe400000006ff */
[C---:B------:R-:W-:Y:S02]  /*1810*/  PRMT R47, R53.reuse, 0x7632, R47 ;  /* 0x00007632352f7816 */ /* 0x040fe4000000002f */
[----:B------:R-:W-:Y:S01]  /*1820*/  SHF.L.U32 R48, R53, 0x10, RZ ;  /* 0x0000001035307819 */ /* 0x000fe200000006ff */
[--C-:B------:R-:W-:Y:S01]  /*1830*/  FFMA.FTZ R4, R4, R145, R22.reuse ;  /* 0x0000009104047223 */ /* 0x100fe20000010016 */
[----:B------:R-:W-:-:S02]  /*1840*/  PRMT R22, R105, 0x7632, R22 ;  /* 0x0000763269167816 */ /* 0x000fc40000000016 */
[----:B------:R-:W-:Y:S01]  /*1850*/  SHF.L.U32 R47, R47, 0x10, RZ ;  /* 0x000000102f2f7819 */ /* 0x000fe200000006ff */
[-C--:B------:R-:W-:Y:S01]  /*1860*/  FFMA.FTZ R23, R23, R145.reuse, R48 ;  /* 0x0000009117177223 */ /* 0x080fe20000010030 */
[----:B------:R-:W-:Y:S02]  /*1870*/  SHF.L.U32 R22, R22, 0x10, RZ ;  /* 0x0000001016167819 */ /* 0x000fe400000006ff */
[----:B------:R-:W-:Y:S02]  /*1880*/  PRMT R53, R54, 0x7632, R53 ;  /* 0x0000763236357816 */ /* 0x000fe40000000035 */
[----:B------:R-:W-:Y:S01]  /*1890*/  SHF.L.U32 R48, R106, 0x10, RZ ;  /* 0x000000106a307819 */ /* 0x000fe200000006ff */
[--C-:B------:R-:W-:Y:S01]  /*18a0*/  FFMA.FTZ R22, R22, R145, R47.reuse ;  /* 0x0000009116167223 */ /* 0x100fe2000001002f */
[----:B------:R-:W-:Y:S02]  /*18b0*/  SHF.L.U32 R54, R54, 0x10, RZ ;  /* 0x0000001036367819 */ /* 0x000fe400000006ff */
[----:B------:R-:W-:-:S02]  /*18c0*/  PRMT R47, R106, 0x7632, R47 ;  /* 0x000076326a2f7816 */ /* 0x000fc4000000002f */
[----:B------:R-:W-:Y:S01]  /*18d0*/  SHF.L.U32 R53, R53, 0x10, RZ ;  /* 0x0000001035357819 */ /* 0x000fe200000006ff */
[-C--:B------:R-:W-:Y:S01]  /*18e0*/  FFMA.FTZ R48, R48, R145.reuse, R54 ;  /* 0x0000009130307223 */ /* 0x080fe20000010036 */
[----:B------:R-:W-:Y:S02]  /*18f0*/  SHF.L.U32 R47, R47, 0x10, RZ ;  /* 0x000000102f2f7819 */ /* 0x000fe400000006ff */
[----:B------:R-:W-:Y:S02]  /*1900*/  SHF.L.U32 R54, R107, 0x10, RZ ;  /* 0x000000106b367819 */ /* 0x000fe400000006ff */
[----:B------:R-:W-:Y:S01]  /*1910*/  SHF.L.U32 R105, R55, 0x10, RZ ;  /* 0x0000001037697819 */ /* 0x000fe200000006ff */
[-CC-:B------:R-:W-:Y:S01]  /*1920*/  FFMA.FTZ R47, R47, R145.reuse, R53.reuse ;  /* 0x000000912f2f7223 */ /* 0x180fe20000010035 */
[----:B------:R-:W-:Y:S02]  /*1930*/  PRMT R52, R55, 0x7632, R52 ;  /* 0x0000763237347816 */ /* 0x000fe40000000034 */
[----:B------:R-:W-:Y:S01]  /*1940*/  PRMT R53, R107, 0x7632, R53 ;  /* 0x000076326b357816 */ /* 0x000fe20000000035 */
[----:B------:R-:W-:Y:S01]  /*1950*/  FFMA.FTZ R131, R54, R145, R105 ;  /* 0x0000009136837223 */ /* 0x000fe20000010069 */
[----:B------:R-:W-:-:S02]  /*1960*/  SHF.L.U32 R55, R52, 0x10, RZ ;  /* 0x0000001034377819 */ /* 0x000fc400000006ff */
[----:B------:R-:W-:Y:S02]  /*1970*/  PRMT R54, R104, 0x7632, R54 ;  /* 0x0000763268367816 */ /* 0x000fe40000000036 */
[----:B------:R-:W-:Y:S02]  /*1980*/  PRMT R52, R52, 0x7632, R52 ;  /* 0x0000763234347816 */ /* 0x000fe40000000034 */
[----:B------:R-:W-:Y:S02]  /*1990*/  SHF.L.U32 R53, R53, 0x10, RZ ;  /* 0x0000001035357819 */ /* 0x000fe400000006ff */
[----:B------:R-:W-:Y:S02]  /*19a0*/  SHF.L.U32 R54, R54, 0x10, RZ ;  /* 0x0000001036367819 */ /* 0x000fe400000006ff */
[----:B------:R-:W-:Y:S01]  /*19b0*/  SHF.L.U32 R135, R52, 0x10, RZ ;  /* 0x0000001034877819 */ /* 0x000fe200000006ff */
[----:B------:R-:W-:Y:S01]  /*19c0*/  FFMA.FTZ R130, R53, R145, R55 ;  /* 0x0000009135827223 */ /* 0x000fe20000010037 */
[----:B------:R-:W-:-:S03]  /*19d0*/  F2FP.BF16.F32.PACK_AB R53, R22, R23 ;  /* 0x000000171635723e */ /* 0x000fc600000010ff */
[----:B------:R-:W-:Y:S01]  /*19e0*/  FFMA.FTZ R135, R54, R145, R135 ;  /* 0x0000009136877223 */ /* 0x000fe20000010087 */
[----:B------:R-:W-:Y:S02]  /*19f0*/  F2FP.BF16.F32.PACK_AB R55, R130, R131 ;  /* 0x000000838237723e */ /* 0x000fe400000010ff */
[----:B------:R-:W-:Y:S02]  /*1a00*/  F2FP.BF16.F32.PACK_AB R54, R47, R48 ;  /* 0x000000302f36723e */ /* 0x000fe400000010ff */
[----:B------:R-:W-:Y:S01]  /*1a10*/  F2FP.BF16.F32.PACK_AB R52, R135, R4 ;  /* 0x000000048734723e */ /* 0x000fe200000010ff */
[----:B------:R-:W-:Y:S06]  /*1a20*/  BRA `(.L_x_17609) ;  /* 0x0000000000c07947 */ /* 0x000fec0003800000 */
.L_x_17608:
[----:B------:R-:W-:-:S04]  /*1a30*/  ISETP.NE.U32.AND P1, PT, R116, RZ, PT ;  /* 0x000000ff7400720c */ /* 0x000fc80003f25070 */
[----:B------:R-:W-:-:S13]  /*1a40*/  ISETP.NE.AND.EX P1, PT, R117, RZ, PT, P1 ;  /* 0x000000ff7500720c */ /* 0x000fda0003f25310 */
[----:B------:R-:W-:Y:S05]  /*1a50*/  @P1 BRA `(.L_x_17610) ;  /* 0x0000000000541947 */ /* 0x000fea0003800000 */
        /* <DEDUP_REMOVED lines=21> */
.L_x_17610:
[----:B-----5:R-:W-:Y:S02]  /*1bb0*/  PRMT R23, R104, 0x7632, R23 ;  /* 0x0000763268177816 */ /* 0x020fe40000000017 */
[C---:B------:R-:W-:Y:S02]  /*1bc0*/  SHF.L.U32 R53, R105.reuse, 0x10, RZ ;  /* 0x0000001069357819 */ /* 0x040fe400000006ff */
[----:B------:R-:W-:Y:S02]  /*1bd0*/  PRMT R22, R105, 0x7632, R22 ;  /* 0x0000763269167816 */ /* 0x000fe40000000016 */
[----:B------:R-:W-:Y:S02]  /*1be0*/  PRMT R47, R106, 0x7632, R47 ;  /* 0x000076326a2f7816 */ /* 0x000fe4000000002f */
[----:B------:R-:W-:Y:S02]  /*1bf0*/  PRMT R55, R107, 0x7632, R55 ;  /* 0x000076326b377816 */ /* 0x000fe40000000037 */
        /* <DEDUP_REMOVED lines=19> */
.L_x_17609:
[----:B------:R-:W0:Y:S02]  /*1d30*/  @P0 LDC.64 R104, c[0x0][0x3a8] ;  /* 0x0000ea00ff680b82 */ /* 0x000e240000000a00 */
[C---:B0-----:R-:W-:Y:S01]  /*1d40*/  @P0 IMAD.WIDE.U32 R104, R146.reuse, 0x10, R104 ;  /* 0x0000001092680825 */ /* 0x041fe200078e0068 */
[----:B------:R-:W-:-:S04]  /*1d50*/  IADD3 R146, PT, PT, R146, 0x20, RZ ;  /* 0x0000002092927810 */ /* 0x000fc80007ffe0ff */
[----:B------:R1:W-:Y:S03]  /*1d60*/  @P0 STG.E.128 desc[UR6][R104.64], R52 ;  /* 0x0000003468000986 */ /* 0x0003e6000c101d06 */
.L_x_17607:
[----:B------:R-:W-:Y:S05]  /*1d70*/  BSYNC.RECONVERGENT B0 ;  /* 0x0000000000007941 */ /* 0x000fea0003800200 */
.L_x_17606:
[----:B------:R-:W-:Y:S01]  /*1d80*/  ISETP.GE.U32.AND P1, PT, R8, 0x60, PT ;  /* 0x000000600800780c */ /* 0x000fe20003f26070 */
[----:B------:R-:W-:Y:S01]  /*1d90*/  BSSY.RECONVERGENT B0, `(.L_x_17611) ;  /* 0x0000066000007945 */ /* 0x000fe20003800200 */
[----:B------:R-:W-:-:S11]  /*1da0*/  LOP3.LUT R3, R3, 0xffffefff, RZ, 0xc0, !PT ;  /* 0xffffefff03037812 */ /* 0x000fd600078ec0ff */
[----:B------:R-:W-:Y:S01]  /*1db0*/  @P1 LOP3.LUT R3, R3, 0x1000, RZ, 0xfc, !PT ;  /* 0x0000100003031812 */ /* 0x000fe200078efcff */
[----:B------:R-:W-:Y:S06]  /*1dc0*/  @!P1 BRA `(.L_x_17612) ;  /* 0x0000000400889947 */ /* 0x000fec0003800000 */
[----:B------:R-:W2:Y:S02]  /*1dd0*/  LDC.64 R20, c[0x0][0x390] ;  /* 0x0000e400ff147b82 */ /* 0x000ea40000000a00 */
[----:B--2---:R-:W-:-:S05]  /*1de0*/  IMAD.WIDE.U32 R20, R146, 0x10, R20 ;  /* 0x0000001092147825 */ /* 0x004fca00078e0014 */
[----:B01----:R0:W5:Y:S01]  /*1df0*/  LDG.E.128 R104, desc[UR6][R20.64] ;  /* 0x0000000614687981 */ /* 0x003162000c1e1d00 */
[----:B------:R-:W-:-:S04]  /*1e00*/  ISETP.NE.U32.AND P1, PT, R118, RZ, PT ;  /* 0x000000ff7600720c */ /* 0x000fc80003f25070 */
[----:B------:R-:W-:-:S13]  /*1e10*/  ISETP.NE.AND.EX P1, PT, R119, RZ, PT, P1 ;  /* 0x000000ff7700720c */ /* 0x000fda0003f25310 */
[----:B0-----:R-:W-:Y:S05]  /*1e20*/  @!P1 BRA `(.L_x_17613) ;  /* 0x0000000000a09947 */ /* 0x001fea0003800000 */
[----:B------:R-:W0:Y:S02]  /*1e30*/  LDC.64 R20, c[0x0][0x3a0] ;  /* 0x0000e800ff147b82 */ /* 0x000e240000000a00 */
[----:B0-----:R-:W-:-:S05]  /*1e40*/  IMAD.WIDE.U32 R20, R146, 0x10, R20 ;  /* 0x0000001092147825 */ /* 0x001fca00078e0014 */
[----:B------:R0:W2:Y:S01]  /*1e50*/  LDG.E.128 R52, desc[UR6][R20.64] ;  /* 0x0000000614347981 */ /* 0x0000a2000c1e1d00 */
[C---:B-----5:R-:W-:Y:S02]  /*1e60*/  SHF.L.U32 R2, R104.reuse, 0x10, RZ ;  /* 0x0000001068027819 */ /* 0x060fe400000006ff */
[----:B------:R-:W-:-:S04]  /*1e70*/  PRMT R136, R104, 0x7632, R136 ;  /* 0x0000763268887816 */ /* 0x000fc80000000088 */
[----:B------:R-:W-:Y:S02]  /*1e80*/  SHF.L.U32 R136, R136, 0x10, RZ ;  /* 0x0000001088887819 */ /* 0x000fe400000006ff */
        /* <DEDUP_REMOVED lines=10> */
[----:B------:R-:W-:Y:S01]  /*1f30*/  PRMT R52, R55, 0x7632, R52 ;  /* 0x0000763237347816 */ /* 0x000fe20000000034 */
[--C-:B------:R-:W-:Y:S01]  /*1f40*/  FFMA.FTZ R20, R20, R145, R45.reuse ;  /* 0x0000009114147223 */ /* 0x100fe2000001002d */
[----:B------:R-:W-:Y:S02]  /*1f50*/  PRMT R45, R106, 0x7632, R45 ;  /* 0x000076326a2d7816 */ /* 0x000fe4000000002d */
[----:B------:R-:W-:-:S02]  /*1f60*/  SHF.L.U32 R53, R53, 0x10, RZ ;  /* 0x0000001035357819 */ /* 0x000fc400000006ff */
[----:B------:R-:W-:Y:S02]  /*1f70*/  SHF.L.U32 R45, R45, 0x10, RZ ;  /* 0x000000102d2d7819 */ /* 0x000fe400000006ff */
[----:B------:R-:W-:Y:S02]  /*1f80*/  SHF.L.U32 R105, R55, 0x10, RZ ;  /* 0x0000001037697819 */ /* 0x000fe400000006ff */
[----:B------:R-:W-:Y:S01]  /*1f90*/  SHF.L.U32 R46, R106, 0x10, RZ ;  /* 0x000000106a2e7819 */ /* 0x000fe200000006ff */
[--C-:B------:R-:W-:Y:S01]  /*1fa0*/  FFMA.FTZ R45, R45, R145, R53.reuse ;  /* 0x000000912d2d7223 */ /* 0x100fe20000010035 */
[----:B------:R-:W-:Y:S02]  /*1fb0*/  PRMT R53, R107, 0x7632, R53 ;  /* 0x000076326b357816 */ /* 0x000fe40000000035 */
[----:B------:R-:W-:Y:S02]  /*1fc0*/  SHF.L.U32 R54, R54, 0x10, RZ ;  /* 0x0000001036367819 */ /* 0x000fe400000006ff */
[----:B------:R-:W-:-:S02]  /*1fd0*/  SHF.L.U32 R53, R53, 0x10, RZ ;  /* 0x0000001035357819 */ /* 0x000fc400000006ff */
[----:B------:R-:W-:Y:S01]  /*1fe0*/  SHF.L.U32 R55, R52, 0x10, RZ ;  /* 0x0000001034377819 */ /* 0x000fe200000006ff */
[-C--:B------:R-:W-:Y:S01]  /*1ff0*/  FFMA.FTZ R46, R46, R145.reuse, R54 ;  /* 0x000000912e2e7223 */ /* 0x080fe20000010036 */
[----:B------:R-:W-:Y:S02]  /*2000*/  PRMT R52, R52, 0x7632, R52 ;  /* 0x0000763234347816 */ /* 0x000fe40000000034 */
[----:B------:R-:W-:Y:S01]  /*2010*/  SHF.L.U32 R54, R107, 0x10, RZ ;  /* 0x000000106b367819 */ /* 0x000fe200000006ff */
[----:B------:R-:W-:Y:S01]  /*2020*/  FFMA.FTZ R128, R53, R145, R55 ;  /* 0x0000009135807223 */ /* 0x000fe20000010037 */
[----:B------:R-:W-:-:S03]  /*2030*/  SHF.L.U32 R53, R52, 0x10, RZ ;  /* 0x0000001034357819 */ /* 0x000fc600000006ff */
[-C--:B------:R-:W-:Y:S01]  /*2040*/  FFMA.FTZ R129, R54, R145.reuse, R105 ;  /* 0x0000009136817223 */ /* 0x080fe20000010069 */
[----:B------:R-:W-:Y:S01]  /*2050*/  F2FP.BF16.F32.PACK_AB R54, R45, R46 ;  /* 0x0000002e2d36723e */ /* 0x000fe200000010ff */
[----:B------:R-:W-:Y:S01]  /*2060*/  FFMA.FTZ R136, R136, R145, R53 ;  /* 0x0000009188887223 */ /* 0x000fe20000010035 */
[----:B------:R-:W-:Y:S02]  /*2070*/  F2FP.BF16.F32.PACK_AB R53, R20, R21 ;  /* 0x000000151435723e */ /* 0x000fe400000010ff */
[----:B------:R-:W-:Y:S02]  /*2080*/  F2FP.BF16.F32.PACK_AB R55, R128, R129 ;  /* 0x000000818037723e */ /* 0x000fe400000010ff */
[----:B------:R-:W-:Y:S01]  /*2090*/  F2FP.BF16.F32.PACK_AB R52, R136, R2 ;  /* 0x000000028834723e */ /* 0x000fe200000010ff */
[----:B------:R-:W-:Y:S06]  /*20a0*/  BRA `(.L_x_17614) ;  /* 0x0000000000c07947 */ /* 0x000fec0003800000 */
.L_x_17613:
        /* <DEDUP_REMOVED lines=24> */
.L_x_17615:
        /* <DEDUP_REMOVED lines=24> */
.L_x_17614:
[----:B------:R-:W0:Y:S02]  /*23b0*/  @P0 LDC.64 R104, c[0x0][0x3a8] ;  /* 0x0000ea00ff680b82 */ /* 0x000e240000000a00 */
[C---:B0-----:R-:W-:Y:S01]  /*23c0*/  @P0 IMAD.WIDE.U32 R104, R146.reuse, 0x10, R104 ;  /* 0x0000001092680825 */ /* 0x041fe200078e0068 */
[----:B------:R-:W-:-:S04]  /*23d0*/  IADD3 R146, PT, PT, R146, 0x20, RZ ;  /* 0x0000002092927810 */ /* 0x000fc80007ffe0ff */
[----:B------:R2:W-:Y:S03]  /*23e0*/  @P0 STG.E.128 desc[UR6][R104.64], R52 ;  /* 0x0000003468000986 */ /* 0x0005e6000c101d06 */
.L_x_17612:
[----:B------:R-:W-:Y:S05]  /*23f0*/  BSYNC.RECONVERGENT B0 ;  /* 0x0000000000007941 */ /* 0x000fea0003800200 */
.L_x_17611:
[----:B------:R-:W-:Y:S01]  /*2400*/  ISETP.GE.U32.AND P1, PT, R8, 0x80, PT ;  /* 0x000000800800780c */ /* 0x000fe20003f26070 */
[----:B------:R-:W-:Y:S01]  /*2410*/  BSSY.RECONVERGENT B0, `(.L_x_17616) ;  /* 0x0000066000007945 */ /* 0x000fe20003800200 */
[----:B------:R-:W-:-:S11]  /*2420*/  LOP3.LUT R3, R3, 0xffffdfff, RZ, 0xc0, !PT ;  /* 0xffffdfff03037812 */ /* 0x000fd600078ec0ff */
[----:B------:R-:W-:Y:S01]  /*2430*/  @P1 LOP3.LUT R3, R3, 0x2000, RZ, 0xfc, !PT ;  /* 0x0000200003031812 */ /* 0x000fe200078efcff */
[----:B------:R-:W-:Y:S06]  /*2440*/  @!P1 BRA `(.L_x_17617) ;  /* 0x0000000400889947 */ /* 0x000fec0003800000 */
[----:B------:R-:W3:Y:S02]  /*2450*/  LDC.64 R18, c[0x0][0x390] ;  /* 0x0000e400ff127b82 */ /* 0x000ee40000000a00 */
[----:B---3--:R-:W-:-:S05]  /*2460*/  IMAD.WIDE.U32 R18, R146, 0x10, R18 ;  /* 0x0000001092127825 */ /* 0x008fca00078e0012 */
[----:B012---:R0:W5:Y:S01]  /*2470*/  LDG.E.128 R104, desc[UR6][R18.64] ;  /* 0x0000000612687981 */ /* 0x007162000c1e1d00 */
        /* <DEDUP_REMOVED lines=43> */
.L_x_17618:
        /* <DEDUP_REMOVED lines=24> */
.L_x_17620:
        /* <DEDUP_REMOVED lines=24> */
.L_x_17619:
[----:B------:R-:W0:Y:S02]  /*2a30*/  @P0 LDC.64 R104, c[0x0][0x3a8] ;  /* 0x0000ea00ff680b82 */ /* 0x000e240000000a00 */
[C---:B0-----:R-:W-:Y:S01]  /*2a40*/  @P0 IMAD.WIDE.U32 R104, R146.reuse, 0x10, R104 ;  /* 0x0000001092680825 */ /* 0x041fe200078e0068 */
[----:B------:R-:W-:-:S04]  /*2a50*/  IADD3 R146, PT, PT, R146, 0x20, RZ ;  /* 0x0000002092927810 */ /* 0x000fc80007ffe0ff */
[----:B------:R3:W-:Y:S03]  /*2a60*/  @P0 STG.E.128 desc[UR6][R104.64], R52 ;  /* 0x0000003468000986 */ /* 0x0007e6000c101d06 */
.L_x_17617:
[----:B------:R-:W-:Y:S05]  /*2a70*/  BSYNC.RECONVERGENT B0 ;  /* 0x0000000000007941 */ /* 0x000fea0003800200 */
.L_x_17616:
[----:B------:R-:W-:Y:S01]  /*2a80*/  ISETP.GE.U32.AND P1, PT, R8, 0xa0, PT ;  /* 0x000000a00800780c */ /* 0x000fe20003f26070 */
[----:B------:R-:W-:Y:S01]  /*2a90*/  BSSY.RECONVERGENT B0, `(.L_x_17621) ;  /* 0x0000066000007945 */ /* 0x000fe20003800200 */
[----:B------:R-:W-:-:S11]  /*2aa0*/  LOP3.LUT R3, R3, 0xffffbfff, RZ, 0xc0, !PT ;  /* 0xffffbfff03037812 */ /* 0x000fd600078ec0ff */
[----:B------:R-:W-:Y:S01]  /*2ab0*/  @P1 LOP3.LUT R3, R3, 0x4000, RZ, 0xfc, !PT ;  /* 0x0000400003031812 */ /* 0x000fe200078efcff */
[----:B------:R-:W-:Y:S06]  /*2ac0*/  @!P1 BRA `(.L_x_17622) ;  /* 0x0000000400889947 */ /* 0x000fec0003800000 */
[----:B------:R-:W4:Y:S02]  /*2ad0*/  LDC.64 R16, c[0x0][0x390] ;  /* 0x0000e400ff107b82 */ /* 0x000f240000000a00 */
[----:B----4-:R-:W-:-:S05]  /*2ae0*/  IMAD.WIDE.U32 R16, R146, 0x10, R16 ;  /* 0x0000001092107825 */ /* 0x010fca00078e0010 */
[----:B0123--:R0:W5:Y:S01]  /*2af0*/  LDG.E.128 R104, desc[UR6][R16.64] ;  /* 0x0000000610687981 */ /* 0x00f162000c1e1d00 */
        /* <DEDUP_REMOVED lines=43> */
.L_x_17623:
        /* <DEDUP_REMOVED lines=24> */
.L_x_17625:
        /* <DEDUP_REMOVED lines=24> */
.L_x_17624:
[----:B------:R-:W0:Y:S02]  /*30b0*/  @P0 LDC.64 R104, c[0x0][0x3a8] ;  /* 0x0000ea00ff680b82 */ /* 0x000e240000000a00 */
[C---:B0-----:R-:W-:Y:S01]  /*30c0*/  @P0 IMAD.WIDE.U32 R104, R146.reuse, 0x10, R104 ;  /* 0x0000001092680825 */ /* 0x041fe200078e0068 */
[----:B------:R-:W-:-:S04]  /*30d0*/  IADD3 R146, PT, PT, R146, 0x20, RZ ;  /* 0x0000002092927810 */ /* 0x000fc80007ffe0ff */
[----:B------:R4:W-:Y:S03]  /*30e0*/  @P0 STG.E.128 desc[UR6][R104.64], R52 ;  /* 0x0000003468000986 */ /* 0x0009e6000c101d06 */
.L_x_17622:
[----:B------:R-:W-:Y:S05]  /*30f0*/  BSYNC.RECONVERGENT B0 ;  /* 0x0000000000007941 */ /* 0x000fea0003800200 */
.L_x_17621:
        /* <DEDUP_REMOVED lines=51> */
.L_x_17628:
        /* <DEDUP_REMOVED lines=24> */
.L_x_17630:
        /* <DEDUP_REMOVED lines=24> */
.L_x_17629:
[----:B------:R-:W0:Y:S02]  /*3730*/  @P0 LDC.64 R104, c[0x0][0x3a8] ;  /* 0x0000ea00ff680b82 */ /* 0x000e240000000a00 */
[C---:B0-----:R-:W-:Y:S01]  /*3740*/  @P0 IMAD.WIDE.U32 R104, R146.reuse, 0x10, R104 ;  /* 0x0000001092680825 */ /* 0x041fe200078e0068 */
[----:B------:R-:W-:-:S04]  /*3750*/  IADD3 R146, PT, PT, R146, 0x20, RZ ;  /* 0x0000002092927810 */ /* 0x000fc80007ffe0ff */
[----:B------:R0:W-:Y:S03]  /*3760*/  @P0 STG.E.128 desc[UR6][R104.64], R52 ;  /* 0x0000003468000986 */ /* 0x0001e6000c101d06 */
.L_x_17627:
[----:B------:R-:W-:Y:S05]  /*3770*/  BSYNC.RECONVERGENT B0 ;  /* 0x0000000000007941 */ /* 0x000fea0003800200 */
.L_x_17626:
        /* <DEDUP_REMOVED lines=17> */
[----:B0-----:R-:W-:-:S04]  /*3890*/  PRMT R27, R105, 0x7632, R27 ;  /* 0x00007632691b7816 */ /* 0x001fc8000000001b */
[----:B------:R-:W-:Y:S02]  /*38a0*/  SHF.L.U32 R27, R27, 0x10, RZ ;  /* 0x000000101b1b7819 */ /* 0x000fe400000006ff */
[C---:B--2---:R-:W-:Y:S02]  /*38b0*/  PRMT R37, R53.reuse, 0x7632, R37 ;  /* 0x0000763235257816 */ /* 0x044fe40000000025 */
[----:B------:R-:W-:Y:S02]  /*38c0*/  SHF.L.U32 R38, R53, 0x10, RZ ;  /* 0x0000001035267819 */ /* 0x000fe400000006ff */
[----:B------:R-:W-:Y:S02]  /*38d0*/  SHF.L.U32 R37, R37, 0x10, RZ ;  /* 0x0000001025257819 */ /* 0x000fe400000006ff */
[----:B------:R-:W-:Y:S02]  /*38e0*/  PRMT R53, R54, 0x7632, R53 ;  /* 0x0000763236357816 */ /* 0x000fe40000000035 */
[----:B------:R-:W-:Y:S01]  /*38f0*/  SHF.L.U32 R26, R52, 0x10, RZ ;  /* 0x00000010341a7819 */ /* 0x000fe200000006ff */
[--C-:B------:R-:W-:Y:S01]  /*3900*/  FFMA.FTZ R27, R27, R145, R37.reuse ;  /* 0x000000911b1b7223 */ /* 0x100fe20000010025 */
[----:B------:R-:W-:-:S02]  /*3910*/  PRMT R37, R106, 0x7632, R37 ;  /* 0x000076326a257816 */ /* 0x000fc40000000025 */
[----:B------:R-:W-:Y:S01]  /*3920*/  SHF.L.U32 R53, R53, 0x10, RZ ;  /* 0x0000001035357819 */ /* 0x000fe200000006ff */
[-C--:B------:R-:W-:Y:S01]  /*3930*/  FFMA.FTZ R11, R11, R145.reuse, R26 ;  /* 0x000000910b0b7223 */ /* 0x080fe2000001001a */
[----:B------:R-:W-:Y:S02]  /*3940*/  SHF.L.U32 R37, R37, 0x10, RZ ;  /* 0x0000001025257819 */ /* 0x000fe400000006ff */
[----:B------:R-:W-:Y:S02]  /*3950*/  SHF.L.U32 R26, R105, 0x10, RZ ;  /* 0x00000010691a7819 */ /* 0x000fe400000006ff */
[----:B------:R-:W-:Y:S01]  /*3960*/  PRMT R52, R55, 0x7632, R52 ;  /* 0x0000763237347816 */ /* 0x000fe20000000034 */
[-CC-:B------:R-:W-:Y:S01]  /*3970*/  FFMA.FTZ R37, R37, R145.reuse, R53.reuse ;  /* 0x0000009125257223 */ /* 0x180fe20000010035 */
[----:B------:R-:W-:Y:S01]  /*3980*/  PRMT R53, R107, 0x7632, R53 ;  /* 0x000076326b357816 */ /* 0x000fe20000000035 */
[----:B------:R-:W-:Y:S01]  /*3990*/  FFMA.FTZ R26, R26, R145, R38 ;  /* 0x000000911a1a7223 */ /* 0x000fe20000010026 */
[----:B------:R-:W-:-:S02]  /*39a0*/  SHF.L.U32 R105, R55, 0x10, RZ ;  /* 0x0000001037697819 */ /* 0x000fc400000006ff */
[----:B------:R-:W-:Y:S02]  /*39b0*/  SHF.L.U32 R38, R106, 0x10, RZ ;  /* 0x000000106a267819 */ /* 0x000fe400000006ff */
[----:B------:R-:W-:Y:S02]  /*39c0*/  SHF.L.U32 R54, R54, 0x10, RZ ;  /* 0x0000001036367819 */ /* 0x000fe400000006ff */
[----:B------:R-:W-:Y:S02]  /*39d0*/  SHF.L.U32 R53, R53, 0x10, RZ ;  /* 0x0000001035357819 */ /* 0x000fe400000006ff */
        /* <DEDUP_REMOVED lines=13> */
.L_x_17633:
        /* <DEDUP_REMOVED lines=24> */
.L_x_17635:
        /* <DEDUP_REMOVED lines=24> */
.L_x_17634:
[----:B------:R-:W0:Y:S02]  /*3db0*/  @P0 LDC.64 R104, c[0x0][0x3a8] ;  /* 0x0000ea00ff680b82 */ /* 0x000e240000000a00 */
[C---:B0-----:R-:W-:Y:S01]  /*3dc0*/  @P0 IMAD.WIDE.U32 R104, R146.reuse, 0x10, R104 ;  /* 0x0000001092680825 */ /* 0x041fe200078e0068 */
[----:B------:R-:W-:-:S04]  /*3dd0*/  IADD3 R146, PT, PT, R146, 0x20, RZ ;  /* 0x0000002092927810 */ /* 0x000fc80007ffe0ff */
[----:B------:R0:W-:Y:S03]  /*3de0*/  @P0 STG.E.128 desc[UR6][R104.64], R52 ;  /* 0x0000003468000986 */ /* 0x0001e6000c101d06 */
.L_x_17632:
[----:B------:R-:W-:Y:S05]  /*3df0*/  BSYNC.RECONVERGENT B0 ;  /* 0x0000000000007941 */ /* 0x000fea0003800200 */
.L_x_17631:
        /* <DEDUP_REMOVED lines=15> */
[----:B0-----:R-:W-:-:S04]  /*3ef0*/  PRMT R29, R105, 0x7632, R29 ;  /* 0x00007632691d7816 */ /* 0x001fc8000000001d */
[----:B------:R-:W-:Y:S02]  /*3f00*/  SHF.L.U32 R29, R29, 0x10, RZ ;  /* 0x000000101d1d7819 */ /* 0x000fe400000006ff */
[----:B--2---:R-:W-:Y:S02]  /*3f10*/  SHF.L.U32 R28, R52, 0x10, RZ ;  /* 0x00000010341c7819 */ /* 0x004fe400000006ff */
[C---:B------:R-:W-:Y:S02]  /*3f20*/  PRMT R35, R53.reuse, 0x7632, R35 ;  /* 0x0000763235237816 */ /* 0x040fe40000000023 */
[----:B------:R-:W-:Y:S01]  /*3f30*/  SHF.L.U32 R36, R53, 0x10, RZ ;  /* 0x0000001035247819 */ /* 0x000fe200000006ff */
[----:B------:R-:W-:Y:S01]  /*3f40*/  FFMA.FTZ R12, R12, R145, R28 ;  /* 0x000000910c0c7223 */ /* 0x000fe2000001001c */
[----:B------:R-:W-:Y:S02]  /*3f50*/  SHF.L.U32 R28, R105, 0x10, RZ ;  /* 0x00000010691c7819 */ /* 0x000fe400000006ff */
[----:B------:R-:W-:-:S02]  /*3f60*/  SHF.L.U32 R35, R35, 0x10, RZ ;  /* 0x0000001023237819 */ /* 0x000fc400000006ff */
[----:B------:R-:W-:Y:S01]  /*3f70*/  PRMT R53, R54, 0x7632, R53 ;  /* 0x0000763236357816 */ /* 0x000fe20000000035 */
[-C--:B------:R-:W-:Y:S01]  /*3f80*/  FFMA.FTZ R28, R28, R145.reuse, R36 ;  /* 0x000000911c1c7223 */ /* 0x080fe20000010024 */
[----:B------:R-:W-:Y:S01]  /*3f90*/  SHF.L.U32 R36, R106, 0x10, RZ ;  /* 0x000000106a247819 */ /* 0x000fe200000006ff */
[-CC-:B------:R-:W-:Y:S01]  /*3fa0*/  FFMA.FTZ R29, R29, R145.reuse, R35.reuse ;  /* 0x000000911d1d7223 */ /* 0x180fe20000010023 */
[----:B------:R-:W-:Y:S02]  /*3fb0*/  SHF.L.U32 R54, R54, 0x10, RZ ;  /* 0x0000001036367819 */ /* 0x000fe400000006ff */
[----:B------:R-:W-:Y:S02]  /*3fc0*/  PRMT R35, R106, 0x7632, R35 ;  /* 0x000076326a237816 */ /* 0x000fe40000000023 */
[----:B------:R-:W-:Y:S01]  /*3fd0*/  SHF.L.U32 R53, R53, 0x10, RZ ;  /* 0x0000001035357819 */ /* 0x000fe200000006ff */
[----:B------:R-:W-:Y:S01]  /*3fe0*/  FFMA.FTZ R36, R36, R145, R54 ;  /* 0x0000009124247223 */ /* 0x000fe20000010036 */
[----:B------:R-:W-:-:S02]  /*3ff0*/  SHF.L.U32 R35, R35, 0x10, RZ ;  /* 0x0000001023237819 */ /* 0x000fc400000006ff */
[----:B------:R-:W-:Y:S02]  /*4000*/  SHF.L.U32 R54, R107, 0x10, RZ ;  /* 0x000000106b367819 */ /* 0x000fe400000006ff */
[----:B------:R-:W-:Y:S01]  /*4010*/  SHF.L.U32 R105, R55, 0x10, RZ ;  /* 0x0000001037697819 */ /* 0x000fe200000006ff */
[-CC-:B------:R-:W-:Y:S01]  /*4020*/  FFMA.FTZ R35, R35, R145.reuse, R53.reuse ;  /* 0x0000009123237223 */ /* 0x180fe20000010035 */
[----:B------:R-:W-:Y:S02]  /*4030*/  PRMT R52, R55, 0x7632, R52 ;  /* 0x0000763237347816 */ /* 0x000fe40000000034 */
[----:B------:R-:W-:Y:S01]  /*4040*/  PRMT R53, R107, 0x7632, R53 ;  /* 0x000076326b357816 */ /* 0x000fe20000000035 */
[----:B------:R-:W-:Y:S01]  /*4050*/  FFMA.FTZ R115, R54, R145, R105 ;  /* 0x0000009136737223 */ /* 0x000fe20000010069 */
[----:B------:R-:W-:Y:S02]  /*4060*/  SHF.L.U32 R55, R52, 0x10, RZ ;  /* 0x0000001034377819 */ /* 0x000fe400000006ff */
[----:B------:R-:W-:-:S02]  /*4070*/  PRMT R54, R104, 0x7632, R54 ;  /* 0x0000763268367816 */ /* 0x000fc40000000036 */
        /* <DEDUP_REMOVED lines=11> */
.L_x_17638:
        /* <DEDUP_REMOVED lines=24> */
.L_x_17640:
        /* <DEDUP_REMOVED lines=24> */
.L_x_17639:
[----:B------:R-:W0:Y:S02]  /*4430*/  @P0 LDC.64 R104, c[0x0][0x3a8] ;  /* 0x0000ea00ff680b82 */ /* 0x000e240000000a00 */
[C---:B0-----:R-:W-:Y:S01]  /*4440*/  @P0 IMAD.WIDE.U32 R104, R146.reuse, 0x10, R104 ;  /* 0x0000001092680825 */ /* 0x041fe200078e0068 */
[----:B------:R-:W-:-:S04]  /*4450*/  IADD3 R146, PT, PT, R146, 0x20, RZ ;  /* 0x0000002092927810 */ /* 0x000fc80007ffe0ff */
[----:B------:R0:W-:Y:S03]  /*4460*/  @P0 STG.E.128 desc[UR6][R104.64], R52 ;  /* 0x0000003468000986 */ /* 0x0001e6000c101d06 */
.L_x_17637:
[----:B------:R-:W-:Y:S05]  /*4470*/  BSYNC.RECONVERGENT B0 ;  /* 0x0000000000007941 */ /* 0x000fea0003800200 */
.L_x_17636:
        /* <DEDUP_REMOVED lines=19> */
[----:B--2---:R-:W-:Y:S02]  /*45b0*/  SHF.L.U32 R30, R52, 0x10, RZ ;  /* 0x00000010341e7819 */ /* 0x004fe400000006ff */
[C---:B------:R-:W-:Y:S02]  /*45c0*/  PRMT R51, R53.reuse, 0x7632, R51 ;  /* 0x0000763235337816 */ /* 0x040fe40000000033 */
[----:B------:R-:W-:Y:S01]  /*45d0*/  SHF.L.U32 R53, R53, 0x10, RZ ;  /* 0x0000001035357819 */ /* 0x000fe200000006ff */
[----:B------:R-:W-:Y:S01]  /*45e0*/  FFMA.FTZ R13, R13, R145, R30 ;  /* 0x000000910d0d7223 */ /* 0x000fe2000001001e */
[----:B------:R-:W-:Y:S02]  /*45f0*/  SHF.L.U32 R30, R105, 0x10, RZ ;  /* 0x00000010691e7819 */ /* 0x000fe400000006ff */
[----:B------:R-:W-:-:S02]  /*4600*/  PRMT R52, R54, 0x7632, R52 ;  /* 0x0000763236347816 */ /* 0x000fc40000000034 */
[----:B------:R-:W-:Y:S01]  /*4610*/  SHF.L.U32 R51, R51, 0x10, RZ ;  /* 0x0000001033337819 */ /* 0x000fe200000006ff */
[-CC-:B------:R-:W-:Y:S01]  /*4620*/  FFMA.FTZ R30, R30, R145.reuse, R53.reuse ;  /* 0x000000911e1e7223 */ /* 0x180fe20000010035 */
[----:B------:R-:W-:Y:S02]  /*4630*/  PRMT R53, R106, 0x7632, R53 ;  /* 0x000076326a357816 */ /* 0x000fe40000000035 */
[----:B------:R-:W-:Y:S01]  /*4640*/  SHF.L.U32 R105, R54, 0x10, RZ ;  /* 0x0000001036697819 */ /* 0x000fe200000006ff */
[----:B------:R-:W-:Y:S01]  /*4650*/  FFMA.FTZ R31, R31, R145, R51 ;  /* 0x000000911f1f7223 */ /* 0x000fe20000010033 */
[----:B------:R-:W-:Y:S02]  /*4660*/  SHF.L.U32 R53, R53, 0x10, RZ ;  /* 0x0000001035357819 */ /* 0x000fe400000006ff */
[----:B------:R-:W-:Y:S02]  /*4670*/  SHF.L.U32 R54, R52, 0x10, RZ ;  /* 0x0000001034367819 */ /* 0x000fe400000006ff */
[----:B------:R-:W-:-:S02]  /*4680*/  SHF.L.U32 R51, R106, 0x10, RZ ;  /* 0x000000106a337819 */ /* 0x000fc400000006ff */
[----:B------:R-:W-:Y:S01]  /*4690*/  PRMT R52, R55, 0x7632, R52 ;  /* 0x0000763237347816 */ /* 0x000fe20000000034 */
[-C--:B------:R-:W-:Y:S01]  /*46a0*/  FFMA.FTZ R108, R53, R145.reuse, R54 ;  /* 0x00000091356c7223 */ /* 0x080fe20000010036 */
[----:B------:R-:W-:Y:S01]  /*46b0*/  PRMT R53, R107, 0x7632, R53 ;  /* 0x000076326b357816 */ /* 0x000fe20000000035 */
[----:B------:R-:W-:Y:S01]  /*46c0*/  FFMA.FTZ R51, R51, R145, R105 ;  /* 0x0000009133337223 */ /* 0x000fe20000010069 */
[----:B------:R-:W-:Y:S02]  /*46d0*/  SHF.L.U32 R105, R55, 0x10, RZ ;  /* 0x0000001037697819 */ /* 0x000fe400000006ff */
[----:B------:R-:W-:Y:S02]  /*46e0*/  SHF.L.U32 R53, R53, 0x10, RZ ;  /* 0x0000001035357819 */ /* 0x000fe400000006ff */
[C---:B------:R-:W-:Y:S02]  /*46f0*/  SHF.L.U32 R55, R52.reuse, 0x10, RZ ;  /* 0x0000001034377819 */ /* 0x040fe400000006ff */
[----:B------:R-:W-:-:S02]  /*4700*/  PRMT R52, R52, 0x7632, R52 ;  /* 0x0000763234347816 */ /* 0x000fc40000000034 */
[----:B------:R-:W-:Y:S01]  /*4710*/  SHF.L.U32 R54, R107, 0x10, RZ ;  /* 0x000000106b367819 */ /* 0x000fe200000006ff */
[----:B------:R-:W-:Y:S01]  /*4720*/  FFMA.FTZ R112, R53, R145, R55 ;  /* 0x0000009135707223 */ /* 0x000fe20000010037 */
[----:B------:R-:W-:-:S03]  /*4730*/  SHF.L.U32 R53, R52, 0x10, RZ ;  /* 0x0000001034357819 */ /* 0x000fc600000006ff */
[----:B------:R-:W-:Y:S01]  /*4740*/  FFMA.FTZ R113, R54, R145, R105 ;  /* 0x0000009136717223 */ /* 0x000fe20000010069 */
[----:B------:R-:W-:Y:S01]  /*4750*/  F2FP.BF16.F32.PACK_AB R54, R108, R51 ;  /* 0x000000336c36723e */ /* 0x000fe200000010ff */
[----:B------:R-:W-:Y:S01]  /*4760*/  FFMA.FTZ R142, R142, R145, R53 ;  /* 0x000000918e8e7223 */ /* 0x000fe20000010035 */
[----:B------:R-:W-:Y:S02]  /*4770*/  F2FP.BF16.F32.PACK_AB R53, R31, R30 ;  /* 0x0000001e1f35723e */ /* 0x000fe400000010ff */
[----:B------:R-:W-:Y:S02]  /*4780*/  F2FP.BF16.F32.PACK_AB R55, R112, R113 ;  /* 0x000000717037723e */ /* 0x000fe400000010ff */
[----:B------:R-:W-:Y:S01]  /*4790*/  F2FP.BF16.F32.PACK_AB R52, R142, R13 ;  /* 0x0000000d8e34723e */ /* 0x000fe200000010ff */
[----:B------:R-:W-:Y:S06]  /*47a0*/  BRA `(.L_x_17644) ;  /* 0x0000000000c07947 */ /* 0x000fec0003800000 */
.L_x_17643:
[----:B------:R-:W-:-:S04]  /*47b0*/  ISETP.NE.U32.AND P1, PT, R116, RZ, PT ;  /* 0x000000ff7400720c */ /* 0x000fc80003f25070 */
[----:B------:R-:W-:-:S13]  /*47c0*/  ISETP.NE.AND.EX P1, PT, R117, RZ, PT, P1 ;  /* 0x000000ff7500720c */ /* 0x000fda0003f25310 */
[----:B------:R-:W-:Y:S05]  /*47d0*/  @P1 BRA `(.L_x_17645) ;  /* 0x0000000000541947 */ /* 0x000fea0003800000 */
[C---:B-----5:R-:W-:Y:S02]  /*47e0*/  PRMT R108, R104.reuse, 0x7632, R108 ;  /* 0x00007632686c7816 */ /* 0x060fe4000000006c */
[----:B------:R-:W-:Y:S02]  /*47f0*/  SHF.L.U32 R13, R104, 0x10, RZ ;  /* 0x00000010680d7819 */ /* 0x000fe400000006ff */
[C---:B------:R-:W-:Y:S02]  /*4800*/  PRMT R31, R105.reuse, 0x7632, R31 ;  /* 0x00007632691f7816 */ /* 0x040fe4000000001f */
[----:B------:R-:W-:Y:S01]  /*4810*/  SHF.L.U32 R30, R105, 0x10, RZ ;  /* 0x00000010691e7819 */ /* 0x000fe200000006ff */
[-C--:B------:R-:W-:Y:S01]  /*4820*/  FMUL.FTZ R13, R13, R145.reuse ;  /* 0x000000910d0d7220 */ /* 0x080fe20000410000 */
[----:B------:R-:W-:Y:S02]  /*4830*/  PRMT R104, R106, 0x7632, R104 ;  /* 0x000076326a687816 */ /* 0x000fe40000000068 */
        /* <DEDUP_REMOVED lines=15> */
.L_x_17645:
[C---:B-----5:R-:W-:Y:S02]  /*4930*/  PRMT R30, R104.reuse, 0x7632, R30 ;  /* 0x00007632681e7816 */ /* 0x060fe4000000001e */
[C---:B------:R-:W-:Y:S02]  /*4940*/  SHF.L.U32 R54, R105.reuse, 0x10, RZ ;  /* 0x0000001069367819 */ /* 0x040fe400000006ff */
[----:B------:R-:W-:Y:S02]  /*4950*/  SHF.L.U32 R13, R104, 0x10, RZ ;  /* 0x00000010680d7819 */ /* 0x000fe400000006ff */
[----:B------:R-:W-:Y:S02]  /*4960*/  PRMT R31, R105, 0x7632, R31 ;  /* 0x00007632691f7816 */ /* 0x000fe4000000001f */
[----:B------:R-:W-:Y:S01]  /*4970*/  PRMT R53, R106, 0x7632, R53 ;  /* 0x000076326a357816 */ /* 0x000fe20000000035 */
        /* <DEDUP_REMOVED lines=19> */
.L_x_17644:
[----:B------:R-:W0:Y:S02]  /*4ab0*/  @P0 LDC.64 R104, c[0x0][0x3a8] ;  /* 0x0000ea00ff680b82 */ /* 0x000e240000000a00 */
[C---:B0-----:R-:W-:Y:S01]  /*4ac0*/  @P0 IMAD.WIDE.U32 R104, R146.reuse, 0x10, R104 ;  /* 0x0000001092680825 */ /* 0x041fe200078e0068 */
[----:B------:R-:W-:-:S04]  /*4ad0*/  IADD3 R146, PT, PT, R146, 0x20, RZ ;  /* 0x0000002092927810 */ /* 0x000fc80007ffe0ff */
[----:B------:R0:W-:Y:S03]  /*4ae0*/  @P0 STG.E.128 desc[UR6][R104.64], R52 ;  /* 0x0000003468000986 */ /* 0x0001e6000c101d06 */
.L_x_17642:
[----:B------:R-:W-:Y:S05]  /*4af0*/  BSYNC.RECONVERGENT B0 ;  /* 0x0000000000007941 */ /* 0x000fea0003800200 */
.L_x_17641:
[----:B------:R-:W-:Y:S01]  /*4b00*/  ISETP.GE.U32.AND P1, PT, R8, 0x140, PT ;  /* 0x000001400800780c */ /* 0x000fe20003f26070 */
[----:B------:R-:W-:Y:S01]  /*4b10*/  BSSY.RECONVERGENT B0, `(.L_x_17646) ;  /* 0x0000065000007945 */ /* 0x000fe20003800200 */
[----:B------:R-:W-:-:S11]  /*4b20*/  LOP3.LUT R3, R3, 0xffffffdf, RZ, 0xc0, !PT ;  /* 0xffffffdf03037812 */ /* 0x000fd600078ec0ff */
[----:B------:R-:W-:Y:S01]  /*4b30*/  @P1 LOP3.LUT R3, R3, 0x20, RZ, 0xfc, !PT ;  /* 0x0000002003031812 */ /* 0x000fe200078efcff */
[----:B------:R-:W-:Y:S06]  /*4b40*/  @!P1 BRA `(.L_x_17647) ;  /* 0x0000000400849947 */ /* 0x000fec0003800000 */
[----:B------:R-:W0:Y:S01]  /*4b50*/  LDC.64 R32, c[0x0][0x390] ;  /* 0x0000e400ff207b82 */ /* 0x000e220000000a00 */
[----:B------:R-:W-:Y:S01]  /*4b60*/  ISETP.NE.U32.AND P1, PT, R118, RZ, PT ;  /* 0x000000ff7600720c */ /* 0x000fe20003f25070 */
[----:B0-----:R-:W-:-:S05]  /*4b70*/  IMAD.WIDE.U32 R32, R146, 0x10, R32 ;  /* 0x0000001092207825 */ /* 0x001fca00078e0020 */
[----:B-1234-:R0:W5:Y:S01]  /*4b80*/  LDG.E.128 R104, desc[UR6][R32.64] ;  /* 0x0000000620687981 */ /* 0x01e162000c1e1d00 */
[----:B------:R-:W-:-:S13]  /*4b90*/  ISETP.NE.AND.EX P1, PT, R119, RZ, PT, P1 ;  /* 0x000000ff7700720c */ /* 0x000fda0003f25310 */
[----:B0-----:R-:W-:Y:S05]  /*4ba0*/  @!P1 BRA `(.L_x_17648) ;  /* 0x0000000000a09947 */ /* 0x001fea0003800000 */
[----:B------:R-:W0:Y:S02]  /*4bb0*/  LDC.64 R32, c[0x0][0x3a0] ;  /* 0x0000e800ff207b82 */ /* 0x000e240000000a00 */
[----:B0-----:R-:W-:-:S05]  /*4bc0*/  IMAD.WIDE.U32 R32, R146, 0x10, R32 ;  /* 0x0000001092207825 */ /* 0x001fca00078e0020 */
[----:B------:R-:W2:Y:S01]  /*4bd0*/  LDG.E.128 R52, desc[UR6][R32.64] ;  /* 0x0000000620347981 */ /* 0x000ea2000c1e1d00 */
[C---:B-----5:R-:W-:Y:S02]  /*4be0*/  PRMT R34, R107.reuse, 0x7632, R34 ;  /* 0x000076326b227816 */ /* 0x060fe40000000022 */
[----:B------:R-:W-:Y:S02]  /*4bf0*/  SHF.L.U32 R110, R107, 0x10, RZ ;  /* 0x000000106b6e7819 */ /* 0x000fe400000006ff */
[----:B------:R-:W-:Y:S02]  /*4c00*/  SHF.L.U32 R34, R34, 0x10, RZ ;  /* 0x0000001022227819 */ /* 0x000fe400000006ff */
[----:B------:R-:W-:Y:S02]  /*4c10*/  SHF.L.U32 R116, R105, 0x10, RZ ;  /* 0x0000001069747819 */ /* 0x000fe400000006ff */
[C---:B--2---:R-:W-:Y:S02]  /*4c20*/  PRMT R107, R55.reuse, 0x7632, R107 ;  /* 0x00007632376b7816 */ /* 0x044fe4000000006b */
[----:B------:R-:W-:-:S02]  /*4c30*/  SHF.L.U32 R55, R55, 0x10, RZ ;  /* 0x0000001037377819 */ /* 0x000fc400000006ff */
[----:B------:R-:W-:Y:S02]  /*4c40*/  SHF.L.U32 R107, R107, 0x10, RZ ;  /* 0x000000106b6b7819 */ /* 0x000fe400000006ff */
[----:B------:R-:W-:Y:S01]  /*4c50*/  SHF.L.U32 R111, R54, 0x10, RZ ;  /* 0x00000010366f7819 */ /* 0x000fe200000006ff */
[-C--:B------:R-:W-:Y:S01]  /*4c60*/  FFMA.FTZ R32, R110, R145.reuse, R55 ;  /* 0x000000916e207223 */ /* 0x080fe20000010037 */
[----:B------:R-:W-:Y:S01]  /*4c70*/  SHF.L.U32 R55, R52, 0x10, RZ ;  /* 0x0000001034377819 */ /* 0x000fe200000006ff */
[----:B------:R-:W-:Y:S01]  /*4c80*/  FFMA.FTZ R33, R34, R145, R107 ;  /* 0x0000009122217223 */ /* 0x000fe2000001006b */
[C---:B------:R-:W-:Y:S02]  /*4c90*/  PRMT R52, R53.reuse, 0x7632, R52 ;  /* 0x0000763235347816 */ /* 0x040fe40000000034 */
[----:B------:R-:W-:Y:S02]  /*4ca0*/  SHF.L.U32 R34, R104, 0x10, RZ ;  /* 0x0000001068227819 */ /* 0x000fe400000006ff */
[----:B------:R-:W-:-:S02]  /*4cb0*/  SHF.L.U32 R53, R53, 0x10, RZ ;  /* 0x0000001035357819 */ /* 0x000fc400000006ff */
[----:B------:R-:W-:Y:S01]  /*4cc0*/  PRMT R110, R105, 0x7632, R110 ;  /* 0x00007632696e7816 */ /* 0x000fe2000000006e */
[-C--:B------:R-:W-:Y:S01]  /*4cd0*/  FFMA.FTZ R34, R34, R145.reuse, R55 ;  /* 0x0000009122227223 */ /* 0x080fe20000010037 */
[----:B------:R-:W-:Y:S01]  /*4ce0*/  SHF.L.U32 R55, R52, 0x10, RZ ;  /* 0x0000001034377819 */ /* 0x000fe200000006ff */
[-C--:B------:R-:W-:Y:S01]  /*4cf0*/  FFMA.FTZ R109, R116, R145.reuse, R53 ;  /* 0x00000091746d7223 */ /* 0x080fe20000010035 */
[C---:B------:R-:W-:Y:S02]  /*4d00*/  SHF.L.U32 R116, R106.reuse, 0x10, RZ ;  /* 0x000000106a747819 */ /* 0x040fe400000006ff */
[----:B------:R-:W-:Y:S02]  /*4d10*/  PRMT R106, R106, 0x7632, R106 ;  /* 0x000076326a6a7816 */ /* 0x000fe4000000006a */
[----:B------:R-:W-:Y:S01]  /*4d20*/  PRMT R54, R54, 0x7632, R54 ;  /* 0x0000763236367816 */ /* 0x000fe20000000036 */
[----:B------:R-:W-:Y:S01]  /*4d30*/  FFMA.FTZ R111, R116, R145, R111 ;  /* 0x00000091746f7223 */ /* 0x000fe2000001006f */
[----:B------:R-:W-:-:S02]  /*4d40*/  PRMT R104, R104, 0x7632, R104 ;  /* 0x0000763268687816 */ /* 0x000fc40000000068 */
[----:B------:R-:W-:Y:S02]  /*4d50*/  PRMT R52, R52, 0x7632, R52 ;  /* 0x0000763234347816 */ /* 0x000fe40000000034 */
[----:B------:R-:W-:Y:S02]  /*4d60*/  SHF.L.U32 R110, R110, 0x10, RZ ;  /* 0x000000106e6e7819 */ /* 0x000fe400000006ff */
[----:B------:R-:W-:Y:S02]  /*4d70*/  SHF.L.U32 R106, R106, 0x10, RZ ;  /* 0x000000106a6a7819 */ /* 0x000fe400000006ff */
[----:B------:R-:W-:Y:S01]  /*4d80*/  SHF.L.U32 R143, R54, 0x10, RZ ;  /* 0x00000010368f7819 */ /* 0x000fe200000006ff */
[-C--:B------:R-:W-:Y:S01]  /*4d90*/  FFMA.FTZ R110, R110, R145.reuse, R55 ;  /* 0x000000916e6e7223 */ /* 0x080fe20000010037 */
        /* <DEDUP_REMOVED lines=9> */
.L_x_17648:
        /* <DEDUP_REMOVED lines=8> */
[C---:B------:R-:W-:Y:S02]  /*4eb0*/  PRMT R33, R107.reuse, 0x7632, R33 ;  /* 0x000076326b217816 */ /* 0x040fe40000000021 */
[----:B------:R-:W-:-:S02]  /*4ec0*/  SHF.L.U32 R32, R107, 0x10, RZ ;  /* 0x000000106b207819 */ /* 0x000fc400000006ff */
[C---:B------:R-:W-:Y:S02]  /*4ed0*/  PRMT R107, R106.reuse, 0x7632, R107 ;  /* 0x000076326a6b7816 */ /* 0x040fe4000000006b */
        /* <DEDUP_REMOVED lines=13> */
.L_x_17650:
        /* <DEDUP_REMOVED lines=20> */
[----:B------:R-:W-:Y:S02]  /*50f0*/  F2FP.BF16.F32.PACK_AB R55, R33, R32 ;  /* 0x000000202137723e */ /* 0x000fe400000010ff */
[----:B------:R-:W-:Y:S02]  /*5100*/  F2FP.BF16.F32.PACK_AB R54, R143, R111 ;  /* 0x0000006f8f36723e */ /* 0x000fe400000010ff */
[----:B------:R-:W-:Y:S02]  /*5110*/  F2FP.BF16.F32.PACK_AB R53, R110, R109 ;  /* 0x0000006d6e35723e */ /* 0x000fe400000010ff */
[----:B------:R-:W-:-:S07]  /*5120*/  F2FP.BF16.F32.PACK_AB R52, R144, R34 ;  /* 0x000000229034723e */ /* 0x000fce00000010ff */
.L_x_17649:
[----:B------:R-:W0:Y:S02]  /*5130*/  @P0 LDC.64 R104, c[0x0][0x3a8] ;  /* 0x0000ea00ff680b82 */ /* 0x000e240000000a00 */
[----:B0-----:R-:W-:-:S05]  /*5140*/  @P0 IMAD.WIDE.U32 R104, R146, 0x10, R104 ;  /* 0x0000001092680825 */ /* 0x001fca00078e0068 */
[----:B------:R0:W-:Y:S02]  /*5150*/  @P0 STG.E.128 desc[UR6][R104.64], R52 ;  /* 0x0000003468000986 */ /* 0x0001e4000c101d06 */
.L_x_17647:
[----:B------:R-:W-:Y:S05]  /*5160*/  BSYNC.RECONVERGENT B0 ;  /* 0x0000000000007941 */ /* 0x000fea0003800200 */
.L_x_17646:
[----:B01234-:R-:W-:Y:S01]  /*5170*/  FADD.FTZ R105, RZ, R5 ;  /* 0x00000005ff697221 */ /* 0x01ffe20000010000 */
[C---:B------:R-:W-:Y:S01]  /*5180*/  ISETP.GT.U32.AND P3, PT, R8.reuse, 0x3f, PT ;  /* 0x0000003f0800780c */ /* 0x040fe20003f64070 */
[----:B------:R-:W-:Y:S01]  /*5190*/  UMOV UR9, 0xffffffff ;  /* 0xffffffff00097882 */ /* 0x000fe20000000000 */
[----:B------:R-:W-:Y:S01]  /*51a0*/  ISETP.GT.U32.AND P2, PT, R8, 0x5f, PT ;  /* 0x0000005f0800780c */ /* 0x000fe20003f44070 */
        /* <DEDUP_REMOVED lines=288> */
.L_x_17684:
[----:B------:R-:W-:Y:S01]  /*63b0*/  LOP3.LUT P1, RZ, R147, 0x1f, RZ, 0xc0, !PT ;  /* 0x0000001f93ff7812 */ /* 0x000fe2000782c0ff */
[----:B-1----:R-:W-:Y:S01]  /*63c0*/  FADD.FTZ R105, R116, R104 ;  /* 0x0000006874697221 */ /* 0x002fe20000010000 */
[----:B0-----:R-:W-:Y:S01]  /*63d0*/  FMUL.FTZ R116, R107, R107 ;  /* 0x0000006b6b747220 */ /* 0x001fe20000410000 */
[----:B------:R-:W-:Y:S01]  /*63e0*/  ISETP.NE.AND P0, PT, RZ, UR4, PT ;  /* 0x00000004ff007c0c */ /* 0x000fe2000bf05270 */
[----:B------:R-:W-:Y:S01]  /*63f0*/  BSSY.RECONVERGENT B0, `(.L_x_17652) ;  /* 0x0000035000007945 */ /* 0x000fe20003800200 */
[----:B------:R-:W-:Y:S02]  /*6400*/  FFMA.FTZ R106, R105, R118, UR5 ;  /* 0x00000005696a7e23 */ /* 0x000fe40008010076 */
[----:B------:R-:W-:Y:S02]  /*6410*/  FSEL R117, R116, RZ, P0 ;  /* 0x000000ff74757208 */ /* 0x000fe40000000000 */
[----:B------:R-:W-:-:S03]  /*6420*/  FSEL R119, R107, RZ, !P0 ;  /* 0x000000ff6b777208 */ /* 0x000fc60004000000 */
[----:B------:R-:W-:Y:S01]  /*6430*/  FADD.FTZ R106, R106, R117 ;  /* 0x000000756a6a7221 */ /* 0x000fe20000010000 */
[----:B------:R-:W0:Y:S03]  /*6440*/  @!P1 LDC.64 R104, c[0x0][0x3c0] ;  /* 0x0000f000ff689b82 */ /* 0x000e260000000a00 */
[----:B------:R-:W1:Y:S01]  /*6450*/  MUFU.RSQ R118, R106 ;  /* 0x0000006a00767308 */ /* 0x000e620000001400 */
[----:B0-----:R-:W-:-:S05]  /*6460*/  @!P1 IMAD.WIDE R104, R7, 0x4, R104 ;  /* 0x0000000407689825 */ /* 0x001fca00078e0268 */
[----:B------:R0:W-:Y:S02]  /*6470*/  @!P1 STG.E desc[UR6][R104.64], R107 ;  /* 0x0000006b68009986 */ /* 0x0001e4000c101906 */
[----:B0-----:R-:W0:Y:S02]  /*6480*/  @!P1 LDC.64 R104, c[0x0][0x3c8] ;  /* 0x0000f200ff689b82 */ /* 0x001e240000000a00 */
[----:B0-----:R-:W-:-:S05]  /*6490*/  @!P1 IMAD.WIDE R104, R7, 0x4, R104 ;  /* 0x0000000407689825 */ /* 0x001fca00078e0268 */
[----:B-1----:R0:W-:Y:S01]  /*64a0*/  @!P1 STG.E desc[UR6][R104.64], R118 ;  /* 0x0000007668009986 */ /* 0x0021e2000c101906 */
[----:B------:R-:W-:Y:S05]  /*64b0*/  @!P4 BRA `(.L_x_17653) ;  /* 0x0000000000a0c947 */ /* 0x000fea0003800000 */
[--C-:B------:R-:W-:Y:S01]  /*64c0*/  FADD.FTZ R107, R134, -R119.reuse ;  /* 0x80000077866b7221 */ /* 0x100fe20000010000 */
[----:B------:R-:W2:Y:S03]  /*64d0*/  LDL R106, [R1+0x14] ;  /* 0x00001400016a7983 */ /* 0x000ea60000100800 */
[----:B0-----:R-:W-:Y:S01]  /*64e0*/  FMUL.FTZ R104, R118, R107 ;  /* 0x0000006b76687220 */ /* 0x001fe20000410000 */
[----:B------:R-:W3:Y:S04]  /*64f0*/  LDL R117, [R1+0x18] ;  /* 0x0000180001757983 */ /* 0x000ee80000100800 */
[----:B------:R-:W4:Y:S04]  /*6500*/  LDL R107, [R1+0x10] ;  /* 0x00001000016b7983 */ /* 0x000f280000100800 */
[----:B------:R-:W3:Y:S04]  /*6510*/  LDL R116, [R1+0x1c] ;  /* 0x00001c0001747983 */ /* 0x000ee80000100800 */
[----:B------:R-:W3:Y:S04]  /*6520*/  LDL R147, [R1] ;  /* 0x0000000001937983 */ /* 0x000ee80000100800 */
[----:B------:R-:W3:Y:S04]  /*6530*/  LDL R252, [R1+0x4] ;  /* 0x0000040001fc7983 */ /* 0x000ee80000100800 */
[----:B------:R-:W3:Y:S04]  /*6540*/  LDL R146, [R1+0x8] ;  /* 0x0000080001927983 */ /* 0x000ee80000100800 */
[----:B------:R-:W3:Y:S01]  /*6550*/  LDL R145, [R1+0xc] ;  /* 0x00000c0001917983 */ /* 0x000ee20000100800 */
[----:B------:R-:W-:-:S04]  /*6560*/  FADD.FTZ R105, R5, -R119 ;  /* 0x8000007705697221 */ /* 0x000fc80000010000 */
[----:B------:R-:W-:Y:S01]  /*6570*/  FMUL.FTZ R105, R118, R105 ;  /* 0x0000006976697220 */ /* 0x000fe20000410000 */
[----:B--2--5:R-:W-:Y:S01]  /*6580*/  FFMA.FTZ R104, R104, R106, R101 ;  /* 0x0000006a68687223 */ /* 0x024fe20000010065 */
[----:B------:R-:W-:Y:S02]  /*6590*/  FADD.FTZ R106, R25, -R119 ;  /* 0x80000077196a7221 */ /* 0x000fe40000010000 */
[----:B----4-:R-:W-:-:S05]  /*65a0*/  FFMA.FTZ R105, R105, R107, R100 ;  /* 0x0000006b69697223 */ /* 0x010fca0000010064 */
[----:B------:R-:W-:Y:S01]  /*65b0*/  F2FP.BF16.F32.PACK_AB R104, R104, R105 ;  /* 0x000000696868723e */ /* 0x000fe200000010ff */
[----:B------:R-:W-:Y:S01]  /*65c0*/  FADD.FTZ R105, R24, -R119 ;  /* 0x8000007718697221 */ /* 0x000fe20000010000 */
[----:B------:R-:W-:-:S03]  /*65d0*/  FMUL.FTZ R106, R118, R106 ;  /* 0x0000006a766a7220 */ /* 0x000fc60000410000 */
[----:B------:R-:W-:Y:S01]  /*65e0*/  FMUL.FTZ R105, R118, R105 ;  /* 0x0000006976697220 */ /* 0x000fe20000410000 */
[----:B---3--:R-:W-:-:S03]  /*65f0*/  FFMA.FTZ R106, R106, R117, R102 ;  /* 0x000000756a6a7223 */ /* 0x008fc60000010066 */
[----:B------:R-:W-:Y:S01]  /*6600*/  FFMA.FTZ R105, R105, R116, R103 ;  /* 0x0000007469697223 */ /* 0x000fe20000010067 */
[----:B------:R-:W-:-:S04]  /*6610*/  FADD.FTZ R107, R50, -R119 ;  /* 0x80000077326b7221 */ /* 0x000fc80000010000 */
[----:B------:R-:W-:Y:S01]  /*6620*/  F2FP.BF16.F32.PACK_AB R105, R105, R106 ;  /* 0x0000006a6969723e */ /* 0x000fe200000010ff */
[----:B------:R-:W-:Y:S01]  /*6630*/  FADD.FTZ R106, R49, -R119 ;  /* 0x80000077316a7221 */ /* 0x000fe20000010000 */
[----:B------:R-:W-:-:S03]  /*6640*/  FMUL.FTZ R107, R118, R107 ;  /* 0x0000006b766b7220 */ /* 0x000fc60000410000 */
[----:B------:R-:W-:Y:S01]  /*6650*/  FMUL.FTZ R106, R118, R106 ;  /* 0x0000006a766a7220 */ /* 0x000fe20000410000 */
[----:B------:R-:W-:-:S03]  /*6660*/  FFMA.FTZ R107, R107, R147, R96 ;  /* 0x000000936b6b7223 */ /* 0x000fc60000010060 */
[----:B------:R-:W-:Y:S01]  /*6670*/  FFMA.FTZ R106, R106, R252, R97 ;  /* 0x000000fc6a6a7223 */ /* 0x000fe20000010061 */
[----:B------:R-:W-:-:S04]  /*6680*/  FADD.FTZ R116, R133, -R119 ;  /* 0x8000007785747221 */ /* 0x000fc80000010000 */
[----:B------:R-:W-:Y:S01]  /*6690*/  F2FP.BF16.F32.PACK_AB R106, R106, R107 ;  /* 0x0000006b6a6a723e */ /* 0x000fe200000010ff */
[----:B------:R-:W-:Y:S01]  /*66a0*/  FADD.FTZ R107, R132, -R119 ;  /* 0x80000077846b7221 */ /* 0x000fe20000010000 */
[----:B------:R-:W-:-:S03]  /*66b0*/  FMUL.FTZ R116, R118, R116 ;  /* 0x0000007476747220 */ /* 0x000fc60000410000 */
[----:B------:R-:W-:Y:S01]  /*66c0*/  FMUL.FTZ R107, R118, R107 ;  /* 0x0000006b766b7220 */ /* 0x000fe20000410000 */
[----:B------:R-:W-:-:S03]  /*66d0*/  FFMA.FTZ R116, R116, R146, R98 ;  /* 0x0000009274747223 */ /* 0x000fc60000010062 */
[----:B------:R-:W-:-:S05]  /*66e0*/  FFMA.FTZ R107, R107, R145, R99 ;  /* 0x000000916b6b7223 */ /* 0x000fca0000010063 */
[----:B------:R-:W-:Y:S02]  /*66f0*/  F2FP.BF16.F32.PACK_AB R107, R107, R116 ;  /* 0x000000746b6b723e */ /* 0x000fe400000010ff */
[----:B------:R-:W0:Y:S02]  /*6700*/  LDC.64 R116, c[0x0][0x428] ;  /* 0x00010a00ff747b82 */ /* 0x000e240000000a00 */
[----:B0-----:R-:W-:-:S05]  /*6710*/  IMAD.WIDE.U32 R116, R6, 0x10, R116 ;  /* 0x0000001006747825 */ /* 0x001fca00078e0074 */
[----:B------:R1:W-:Y:S01]  /*6720*/  STG.E.128 desc[UR6][R116.64], R104 ;  /* 0x0000006874007986 */ /* 0x0003e2000c101d06 */
[----:B------:R-:W-:-:S07]  /*6730*/  IADD3 R6, PT, PT, R6, 0x20, RZ ;  /* 0x0000002006067810 */ /* 0x000fce0007ffe0ff */
.L_x_17653:
[----:B------:R-:W-:Y:S05]  /*6740*/  BSYNC.RECONVERGENT B0 ;  /* 0x0000000000007941 */ /* 0x000fea0003800200 */
.L_x_17652:
[----:B------:R-:W-:Y:S01]  /*6750*/  ISETP.GE.U32.AND P0, PT, R8, 0x40, PT ;  /* 0x000000400800780c */ /* 0x000fe20003f06070 */
[----:B------:R-:W-:-:S12]  /*6760*/  BSSY.RECONVERGENT B0, `(.L_x_17654) ;  /* 0x0000022000007945 */ /* 0x000fd80003800200 */
[----:B------:R-:W-:Y:S05]  /*6770*/  @!P0 BRA `(.L_x_17655) ;  /* 0x0000000000808947 */ /* 0x000fea0003800000 */
[--C-:B01----:R-:W-:Y:S01]  /*6780*/  FADD.FTZ R105, R4, -R119.reuse ;  /* 0x8000007704697221 */ /* 0x103fe20000010000 */
[--C-:B------:R-:W-:Y:S01]  /*6790*/  FADD.FTZ R107, R135, -R119.reuse ;  /* 0x80000077876b7221 */ /* 0x100fe20000010000 */
[--C-:B------:R-:W-:Y:S01]  /*67a0*/  FADD.FTZ R106, R23, -R119.reuse ;  /* 0x80000077176a7221 */ /* 0x100fe20000010000 */
[--C-:B------:R-:W-:Y:S01]  /*67b0*/  FADD.FTZ R116, R131, -R119.reuse ;  /* 0x8000007783747221 */ /* 0x100fe20000010000 */
[C---:B------:R-:W-:Y:S01]  /*67c0*/  FMUL.FTZ R105, R118.reuse, R105 ;  /* 0x0000006976697220 */ /* 0x040fe20000410000 */
[C---:B------:R-:W-:Y:S01]  /*67d0*/  FMUL.FTZ R104, R118.reuse, R107 ;  /* 0x0000006b76687220 */ /* 0x040fe20000410000 */
[----:B------:R-:W-:Y:S01]  /*67e0*/  FMUL.FTZ R106, R118, R106 ;  /* 0x0000006a766a7220 */ /* 0x000fe20000410000 */
[----:B------:R-:W-:Y:S01]  /*67f0*/  FADD.FTZ R107, R48, -R119 ;  /* 0x80000077306b7221 */ /* 0x000fe20000010000 */
[----:B-----5:R-:W-:Y:S01]  /*6800*/  FFMA.FTZ R105, R105, R248, R92 ;  /* 0x000000f869697223 */ /* 0x020fe2000001005c */
[----:B------:R-:W-:Y:S01]  /*6810*/  FFMA.FTZ R104, R104, R249, R93 ;  /* 0x000000f968687223 */ /* 0x000fe2000001005d */
[----:B------:R-:W-:Y:S01]  /*6820*/  FFMA.FTZ R106, R106, R250, R94 ;  /* 0x000000fa6a6a7223 */ /* 0x000fe2000001005e */
[C---:B------:R-:W-:Y:S01]  /*6830*/  FMUL.FTZ R107, R118.reuse, R107 ;  /* 0x0000006b766b7220 */ /* 0x040fe20000410000 */
[----:B------:R-:W-:-:S02]  /*6840*/  FMUL.FTZ R116, R118, R116 ;  /* 0x0000007476747220 */ /* 0x000fc40000410000 */
[----:B------:R-:W-:Y:S01]  /*6850*/  F2FP.BF16.F32.PACK_AB R104, R104, R105 ;  /* 0x000000696868723e */ /* 0x000fe200000010ff */
[----:B------:R-:W-:Y:S01]  /*6860*/  FADD.FTZ R105, R22, -R119 ;  /* 0x8000007716697221 */ /* 0x000fe20000010000 */
[----:B------:R-:W-:Y:S01]  /*6870*/  FFMA.FTZ R107, R107, R244, R88 ;  /* 0x000000f46b6b7223 */ /* 0x000fe20000010058 */
[----:B------:R-:W-:Y:S02]  /*6880*/  FFMA.FTZ R116, R116, R246, R90 ;  /* 0x000000f674747223 */ /* 0x000fe4000001005a */
[----:B------:R-:W-:-:S04]  /*6890*/  FMUL.FTZ R105, R118, R105 ;  /* 0x0000006976697220 */ /* 0x000fc80000410000 */
[----:B------:R-:W-:-:S05]  /*68a0*/  FFMA.FTZ R105, R105, R251, R95 ;  /* 0x000000fb69697223 */ /* 0x000fca000001005f */
[----:B------:R-:W-:Y:S01]  /*68b0*/  F2FP.BF16.F32.PACK_AB R105, R105, R106 ;  /* 0x0000006a6969723e */ /* 0x000fe200000010ff */
[----:B------:R-:W-:-:S04]  /*68c0*/  FADD.FTZ R106, R47, -R119 ;  /* 0x800000772f6a7221 */ /* 0x000fc80000010000 */
[----:B------:R-:W-:-:S04]  /*68d0*/  FMUL.FTZ R106, R118, R106 ;  /* 0x0000006a766a7220 */ /* 0x000fc80000410000 */
[----:B------:R-:W-:-:S05]  /*68e0*/  FFMA.FTZ R106, R106, R245, R89 ;  /* 0x000000f56a6a7223 */ /* 0x000fca0000010059 */
[----:B------:R-:W-:Y:S01]  /*68f0*/  F2FP.BF16.F32.PACK_AB R106, R106, R107 ;  /* 0x0000006b6a6a723e */ /* 0x000fe200000010ff */
[----:B------:R-:W-:-:S04]  /*6900*/  FADD.FTZ R107, R130, -R119 ;  /* 0x80000077826b7221 */ /* 0x000fc80000010000 */
[----:B------:R-:W-:-:S04]  /*6910*/  FMUL.FTZ R107, R118, R107 ;  /* 0x0000006b766b7220 */ /* 0x000fc80000410000 */
[----:B------:R-:W-:-:S05]  /*6920*/  FFMA.FTZ R107, R107, R247, R91 ;  /* 0x000000f76b6b7223 */ /* 0x000fca000001005b */
[----:B------:R-:W-:Y:S02]  /*6930*/  F2FP.BF16.F32.PACK_AB R107, R107, R116 ;  /* 0x000000746b6b723e */ /* 0x000fe400000010ff */
[----:B------:R-:W0:Y:S02]  /*6940*/  LDC.64 R116, c[0x0][0x428] ;  /* 0x00010a00ff747b82 */ /* 0x000e240000000a00 */
[C---:B0-----:R-:W-:Y:S01]  /*6950*/  IMAD.WIDE.U32 R116, R6.reuse, 0x10, R116 ;  /* 0x0000001006747825 */ /* 0x041fe200078e0074 */
[----:B------:R-:W-:-:S04]  /*6960*/  IADD3 R6, PT, PT, R6, 0x20, RZ ;  /* 0x0000002006067810 */ /* 0x000fc80007ffe0ff */
[----:B------:R2:W-:Y:S03]  /*6970*/  STG.E.128 desc[UR6][R116.64], R104 ;  /* 0x0000006874007986 */ /* 0x0005e6000c101d06 */
.L_x_17655:
[----:B------:R-:W-:Y:S05]  /*6980*/  BSYNC.RECONVERGENT B0 ;  /* 0x0000000000007941 */ /* 0x000fea0003800200 */
.L_x_17654:
[----:B------:R-:W-:Y:S01]  /*6990*/  ISETP.GE.U32.AND P0, PT, R8, 0x60, PT ;  /* 0x000000600800780c */ /* 0x000fe20003f06070 */
[----:B------:R-:W-:-:S12]  /*69a0*/  BSSY.RECONVERGENT B0, `(.L_x_17656) ;  /* 0x0000022000007945 */ /* 0x000fd80003800200 */
[----:B------:R-:W-:Y:S05]  /*69b0*/  @!P0 BRA `(.L_x_17657) ;  /* 0x0000000000808947 */ /* 0x000fea0003800000 */
[--C-:B012---:R-:W-:Y:S01]  /*69c0*/  FADD.FTZ R105, R2, -R119.reuse ;  /* 0x8000007702697221 */ /* 0x107fe20000010000 */
        /* <DEDUP_REMOVED lines=31> */
.L_x_17657:
[----:B------:R-:W-:Y:S05]  /*6bc0*/  BSYNC.RECONVERGENT B0 ;  /* 0x0000000000007941 */ /* 0x000fea0003800200 */
.L_x_17656:
[----:B------:R-:W-:Y:S01]  /*6bd0*/  ISETP.GE.U32.AND P0, PT, R8, 0x80, PT ;  /* 0x000000800800780c */ /* 0x000fe20003f06070 */
[----:B------:R-:W-:-:S12]  /*6be0*/  BSSY.RECONVERGENT B0, `(.L_x_17658) ;  /* 0x0000022000007945 */ /* 0x000fd80003800200 */
[----:B------:R-:W-:Y:S05]  /*6bf0*/  @!P0 BRA `(.L_x_17659) ;  /* 0x0000000000808947 */ /* 0x000fea0003800000 */
[--C-:B0123--:R-:W-:Y:S01]  /*6c00*/  FADD.FTZ R105, R0, -R119.reuse ;  /* 0x8000007700697221 */ /* 0x10ffe20000010000 */
        /* <DEDUP_REMOVED lines=31> */
.L_x_17659:
[----:B------:R-:W-:Y:S05]  /*6e00*/  BSYNC.RECONVERGENT B0 ;  /* 0x0000000000007941 */ /* 0x000fea0003800200 */
.L_x_17658:
[----:B------:R-:W-:Y:S01]  /*6e10*/  ISETP.GE.U32.AND P0, PT, R8, 0xa0, PT ;  /* 0x000000a00800780c */ /* 0x000fe20003f06070 */
[----:B------:R-:W-:-:S12]  /*6e20*/  BSSY.RECONVERGENT B0, `(.L_x_17660) ;  /* 0x0000022000007945 */ /* 0x000fd80003800200 */
[----:B------:R-:W-:Y:S05]  /*6e30*/  @!P0 BRA `(.L_x_17661) ;  /* 0x0000000000808947 */ /* 0x000fea0003800000 */
[--C-:B01234-:R-:W-:Y:S01]  /*6e40*/  FADD.FTZ R105, R9, -R119.reuse ;  /* 0x8000007709697221 */ /* 0x11ffe20000010000 */
        /* <DEDUP_REMOVED lines=31> */
.L_x_17661:
[----:B------:R-:W-:Y:S05]  /*7040*/  BSYNC.RECONVERGENT B0 ;  /* 0x0000000000007941 */ /* 0x000fea0003800200 */
.L_x_17660:
        /* <DEDUP_REMOVED lines=35> */
.L_x_17663:
[----:B------:R-:W-:Y:S05]  /*7280*/  BSYNC.RECONVERGENT B0 ;  /* 0x0000000000007941 */ /* 0x000fea0003800200 */
.L_x_17662:
        /* <DEDUP_REMOVED lines=35> */
.L_x_17665:
[----:B------:R-:W-:Y:S05]  /*74c0*/  BSYNC.RECONVERGENT B0 ;  /* 0x0000000000007941 */ /* 0x000fea0003800200 */
.L_x_17664:
        /* <DEDUP_REMOVED lines=35> */
.L_x_17667:
[----:B------:R-:W-:Y:S05]  /*7700*/  BSYNC.RECONVERGENT B0 ;  /* 0x0000000000007941 */ /* 0x000fea0003800200 */
.L_x_17666:
        /* <DEDUP_REMOVED lines=35> */
.L_x_17669:
[----:B------:R-:W-:Y:S05]  /*7940*/  BSYNC.RECONVERGENT B0 ;  /* 0x0000000000007941 */ /* 0x000fea0003800200 */
.L_x_17668:
[----:B------:R-:W-:Y:S01]  /*7950*/  ISETP.GE.U32.AND P0, PT, R8, 0x140, PT ;  /* 0x000001400800780c */ /* 0x000fe20003f06070 */
[----:B------:R-:W-:-:S12]  /*7960*/  BSSY.RECONVERGENT B0, `(.L_x_17670) ;  /* 0x0000021000007945 */ /* 0x000fd80003800200 */
[----:B------:R-:W-:Y:S05]  /*7970*/  @!P0 BRA `(.L_x_17671) ;  /* 0x00000000007c8947 */ /* 0x000fea0003800000 */
[--C-:B01234-:R-:W-:Y:S01]  /*7980*/  FADD.FTZ R105, R34, -R119.reuse ;  /* 0x8000007722697221 */ /* 0x11ffe20000010000 */
[--C-:B------:R-:W-:Y:S01]  /*7990*/  FADD.FTZ R107, R144, -R119.reuse ;  /* 0x80000077906b7221 */ /* 0x100fe20000010000 */
[--C-:B------:R-:W-:Y:S01]  /*79a0*/  FADD.FTZ R106, R109, -R119.reuse ;  /* 0x800000776d6a7221 */ /* 0x100fe20000010000 */
[----:B------:R-:W0:Y:S01]  /*79b0*/  LDC.64 R116, c[0x0][0x428] ;  /* 0x00010a00ff747b82 */ /* 0x000e220000000a00 */
[C---:B------:R-:W-:Y:S01]  /*79c0*/  FMUL.FTZ R105, R118.reuse, R105 ;  /* 0x0000006976697220 */ /* 0x040fe20000410000 */
[C---:B------:R-:W-:Y:S01]  /*79d0*/  FMUL.FTZ R104, R118.reuse, R107 ;  /* 0x0000006b76687220 */ /* 0x040fe20000410000 */
[----:B------:R-:W-:Y:S01]  /*79e0*/  FMUL.FTZ R106, R118, R106 ;  /* 0x0000006a766a7220 */ /* 0x000fe20000410000 */
[----:B------:R-:W-:Y:S01]  /*79f0*/  FADD.FTZ R107, R111, -R119 ;  /* 0x800000776f6b7221 */ /* 0x000fe20000010000 */
[----:B-----5:R-:W-:Y:S01]  /*7a00*/  FFMA.FTZ R105, R105, R68, R60 ;  /* 0x0000004469697223 */ /* 0x020fe2000001003c */
[----:B------:R-:W-:Y:S01]  /*7a10*/  FFMA.FTZ R104, R104, R69, R61 ;  /* 0x0000004568687223 */ /* 0x000fe2000001003d */
[----:B------:R-:W-:Y:S01]  /*7a20*/  FFMA.FTZ R106, R106, R70, R62 ;  /* 0x000000466a6a7223 */ /* 0x000fe2000001003e */
[----:B------:R-:W-:-:S03]  /*7a30*/  FMUL.FTZ R107, R118, R107 ;  /* 0x0000006b766b7220 */ /* 0x000fc60000410000 */
[----:B------:R-:W-:Y:S01]  /*7a40*/  F2FP.BF16.F32.PACK_AB R104, R104, R105 ;  /* 0x000000696868723e */ /* 0x000fe200000010ff */
[----:B------:R-:W-:Y:S01]  /*7a50*/  FADD.FTZ R105, R110, -R119 ;  /* 0x800000776e697221 */ /* 0x000fe20000010000 */
[----:B------:R-:W-:-:S03]  /*7a60*/  FFMA.FTZ R107, R107, R64, R56 ;  /* 0x000000406b6b7223 */ /* 0x000fc60000010038 */
[----:B------:R-:W-:-:S04]  /*7a70*/  FMUL.FTZ R105, R118, R105 ;  /* 0x0000006976697220 */ /* 0x000fc80000410000 */
[----:B------:R-:W-:Y:S01]  /*7a80*/  FFMA.FTZ R105, R105, R71, R63 ;  /* 0x0000004769697223 */ /* 0x000fe2000001003f */
[----:B0-----:R-:W-:-:S04]  /*7a90*/  IMAD.WIDE.U32 R116, R6, 0x10, R116 ;  /* 0x0000001006747825 */ /* 0x001fc800078e0074 */
[----:B------:R-:W-:Y:S01]  /*7aa0*/  F2FP.BF16.F32.PACK_AB R105, R105, R106 ;  /* 0x0000006a6969723e */ /* 0x000fe200000010ff */
[----:B------:R-:W-:-:S04]  /*7ab0*/  FADD.FTZ R106, R143, -R119 ;  /* 0x800000778f6a7221 */ /* 0x000fc80000010000 */
[----:B------:R-:W-:-:S04]  /*7ac0*/  FMUL.FTZ R106, R118, R106 ;  /* 0x0000006a766a7220 */ /* 0x000fc80000410000 */
[----:B------:R-:W-:-:S05]  /*7ad0*/  FFMA.FTZ R106, R106, R65, R57 ;  /* 0x000000416a6a7223 */ /* 0x000fca0000010039 */
[----:B------:R-:W-:Y:S01]  /*7ae0*/  F2FP.BF16.F32.PACK_AB R106, R106, R107 ;  /* 0x0000006b6a6a723e */ /* 0x000fe200000010ff */
[--C-:B------:R-:W-:Y:S01]  /*7af0*/  FADD.FTZ R107, R33, -R119.reuse ;  /* 0x80000077216b7221 */ /* 0x100fe20000010000 */
[----:B------:R-:W-:-:S03]  /*7b00*/  FADD.FTZ R119, R32, -R119 ;  /* 0x8000007720777221 */ /* 0x000fc60000010000 */
[C---:B------:R-:W-:Y:S01]  /*7b10*/  FMUL.FTZ R107, R118.reuse, R107 ;  /* 0x0000006b766b7220 */ /* 0x040fe20000410000 */
[----:B------:R-:W-:-:S03]  /*7b20*/  FMUL.FTZ R119, R118, R119 ;  /* 0x0000007776777220 */ /* 0x000fc60000410000 */
[----:B------:R-:W-:Y:S01]  /*7b30*/  FFMA.FTZ R107, R107, R67, R59 ;  /* 0x000000436b6b7223 */ /* 0x000fe2000001003b */
[----:B------:R-:W-:-:S05]  /*7b40*/  FFMA.FTZ R119, R119, R66, R58 ;  /* 0x0000004277777223 */ /* 0x000fca000001003a */
[----:B------:R-:W-:-:S05]  /*7b50*/  F2FP.BF16.F32.PACK_AB R107, R107, R119 ;  /* 0x000000776b6b723e */ /* 0x000fca00000010ff */
[----:B------:R0:W-:Y:S02]  /*7b60*/  STG.E.128 desc[UR6][R116.64], R104 ;  /* 0x0000006874007986 */ /* 0x0001e4000c101d06 */
.L_x_17671:
[----:B------:R-:W-:Y:S05]  /*7b70*/  BSYNC.RECONVERGENT B0 ;  /* 0x0000000000007941 */ /* 0x000fea0003800200 */
.L_x_17670:
[----:B01234-:R-:W0:Y:S02]  /*7b80*/  LDC.64 R104, c[0x0][0x380] ;  /* 0x0000e000ff687b82 */ /* 0x01fe240000000a00 */
[----:B0-----:R-:W-:-:S04]  /*7b90*/  LEA R7, R104, R7, 0x2 ;  /* 0x0000000768077211 */ /* 0x001fc800078e10ff */
[----:B------:R-:W-:-:S13]  /*7ba0*/  ISETP.GE.AND P0, PT, R7, R105, PT ;  /* 0x000000690700720c */ /* 0x000fda0003f06270 */
[----:B------:R-:W-:Y:S05]  /*7bb0*/  @!P0 BRA `(.L_x_17672) ;  /* 0xffffff9000f88947 */ /* 0x000fea000383ffff */
[----:B------:R-:W-:Y:S05]  /*7bc0*/  EXIT ;  /* 0x000000000000794d */ /* 0x000fea0003800000 */
.L_x_17651:
        /* <DEDUP_REMOVED lines=8> */
.L_x_17674:
[----:B------:R-:W-:Y:S05]  /*7c50*/  BSYNC B0 ;  /* 0x0000000000007941 */ /* 0x000fea0003800000 */
.L_x_17673:
        /* <DEDUP_REMOVED lines=9> */
.L_x_17675:
[----:B------:R-:W-:Y:S01]  /*7cf0*/  HFMA2 R106, -RZ, RZ, 0, 2.384185791015625e-07 ;  /* 0x00000004ff6a7431 */ /* 0x000fe200000001ff */
[----:B------:R-:W-:Y:S02]  /*7d00*/  MOV R116, R104 ;  /* 0x0000006800747202 */ /* 0x000fe40000000f00 */
[----:B------:R-:W-:-:S03]  /*7d10*/  MOV R104, 0xffffffff ;  /* 0xffffffff00687802 */ /* 0x000fc60000000f00 */
[----:B------:R-:W-:-:S05]  /*7d20*/  FADD.FTZ R107, R107, R116 ;  /* 0x000000746b6b7221 */ /* 0x000fca0000010000 */
[----:B------:R-:W-:-:S07]  /*7d30*/  MOV R117, R107 ;  /* 0x0000006b00757202 */ /* 0x000fce0000000f00 */
[----:B------:R-:W-:Y:S05]  /*7d40*/  WARPSYNC.COLLECTIVE R104, `(.L_x_17676) ;  /* 0x0000000068087348 */ /* 0x000fea0003c00000 */
[----:B------:R0:W1:Y:S02]  /*7d50*/  SHFL.BFLY P6, R104, R117, R106, R105 ;  /* 0x0c00006a75687389 */ /* 0x00006400000c0069 */
[----:B01----:R-:W-:Y:S05]  /*7d60*/  ENDCOLLECTIVE ;  /* 0x000000000000791b */ /* 0x003fea0003800000 */
.L_x_17676:
[----:B------:R-:W-:Y:S01]  /*7d70*/  HFMA2 R106, -RZ, RZ, 0, 4.76837158203125e-07 ;  /* 0x00000008ff6a7431 */ /* 0x000fe200000001ff */
[----:B------:R-:W-:Y:S02]  /*7d80*/  MOV R116, R104 ;  /* 0x0000006800747202 */ /* 0x000fe40000000f00 */
[----:B------:R-:W-:-:S03]  /*7d90*/  MOV R104, 0xffffffff ;  /* 0xffffffff00687802 */ /* 0x000fc60000000f00 */
[----:B------:R-:W-:-:S05]  /*7da0*/  FADD.FTZ R107, R107, R116 ;  /* 0x000000746b6b7221 */ /* 0x000fca0000010000 */
[----:B------:R-:W-:-:S07]  /*7db0*/  MOV R117, R107 ;  /* 0x0000006b00757202 */ /* 0x000fce0000000f00 */
[----:B------:R-:W-:Y:S05]  /*7dc0*/  WARPSYNC.COLLECTIVE R104, `(.L_x_17677) ;  /* 0x0000000068087348 */ /* 0x000fea0003c00000 */
[----:B------:R0:W1:Y:S02]  /*7dd0*/  SHFL.BFLY P6, R104, R117, R106, R105 ;  /* 0x0c00006a75687389 */ /* 0x00006400000c0069 */
[----:B01----:R-:W-:Y:S05]  /*7de0*/  ENDCOLLECTIVE ;  /* 0x000000000000791b */ /* 0x003fea0003800000 */
.L_x_17677:
[----:B------:R-:W-:Y:S01]  /*7df0*/  HFMA2 R106, -RZ, RZ, 0, 9.5367431640625e-07 ;  /* 0x00000010ff6a7431 */ /* 0x000fe200000001ff */
[----:B------:R-:W-:Y:S02]  /*7e00*/  MOV R116, R104 ;  /* 0x0000006800747202 */ /* 0x000fe40000000f00 */
[----:B------:R-:W-:-:S03]  /*7e10*/  MOV R104, 0xffffffff ;  /* 0xffffffff00687802 */ /* 0x000fc60000000f00 */
[----:B------:R-:W-:-:S05]  /*7e20*/  FADD.FTZ R107, R107, R116 ;  /* 0x000000746b6b7221 */ /* 0x000fca0000010000 */
[----:B------:R-:W-:-:S07]  /*7e30*/  MOV R117, R107 ;  /* 0x0000006b00757202 */ /* 0x000fce0000000f00 */
[----:B------:R-:W-:Y:S05]  /*7e40*/  WARPSYNC.COLLECTIVE R104, `(.L_x_17678) ;  /* 0x0000000068087348 */ /* 0x000fea0003c00000 */
[----:B------:R0:W1:Y:S02]  /*7e50*/  SHFL.BFLY P6, R104, R117, R106, R105 ;  /* 0x0c00006a75687389 */ /* 0x00006400000c0069 */
[----:B01----:R-:W-:Y:S05]  /*7e60*/  ENDCOLLECTIVE ;  /* 0x000000000000791b */ /* 0x003fea0003800000 */
.L_x_17678:
[----:B------:R-:W-:Y:S01]  /*7e70*/  HFMA2 R106, -RZ, RZ, 0, 5.9604644775390625e-08 ;  /* 0x00000001ff6a7431 */ /* 0x000fe200000001ff */
[----:B------:R-:W-:Y:S02]  /*7e80*/  MOV R116, R104 ;  /* 0x0000006800747202 */ /* 0x000fe40000000f00 */
[----:B------:R-:W-:-:S03]  /*7e90*/  ISETP.GT.U32.AND P6, PT, R8, 0xbf, PT ;  /* 0x000000bf0800780c */ /* 0x000fc60003fc4070 */
[----:B------:R-:W-:-:S04]  /*7ea0*/  FADD.FTZ R107, R107, R116 ;  /* 0x000000746b6b7221 */ /* 0x000fc80000010000 */
        /* <DEDUP_REMOVED lines=167> */
[----:B------:R-:W-:Y:S02]  /*8920*/  MOV R105, 0x1f ;  /* 0x0000001f00697802 */ /* 0x000fe40000000f00 */
[----:B------:R-:W-:-:S07]  /*8930*/  MOV R117, R116 ;  /* 0x0000007400757202 */ /* 0x000fce0000000f00 */
[----:B------:R-:W-:Y:S05]  /*8940*/  WARPSYNC.COLLECTIVE R104, `(.L_x_17679) ;  /* 0x0000000068087348 */ /* 0x000fea0003c00000 */
[----:B------:R0:W1:Y:S02]  /*8950*/  SHFL.BFLY P6, R104, R117, R106, R105 ;  /* 0x0c00006a75687389 */ /* 0x00006400000c0069 */
[----:B01----:R-:W-:Y:S05]  /*8960*/  ENDCOLLECTIVE ;  /* 0x000000000000791b */ /* 0x003fea0003800000 */
.L_x_17679:
[----:B------:R-:W-:Y:S02]  /*8970*/  HFMA2 R106, -RZ, RZ, 0, 1.1920928955078125e-07 ;  /* 0x00000002ff6a7431 */ /* 0x000fe400000001ff */
[----:B------:R-:W-:Y:S01]  /*8980*/  FADD.FTZ R116, R116, R104 ;  /* 0x0000006874747221 */ /* 0x000fe20000010000 */
[----:B------:R-:W-:-:S04]  /*8990*/  MOV R104, 0xffffffff ;  /* 0xffffffff00687802 */ /* 0x000fc80000000f00 */
[----:B------:R-:W-:-:S07]  /*89a0*/  MOV R117, R116 ;  /* 0x0000007400757202 */ /* 0x000fce0000000f00 */
[----:B------:R-:W-:Y:S05]  /*89b0*/  WARPSYNC.COLLECTIVE R104, `(.L_x_17680) ;  /* 0x0000000068087348 */ /* 0x000fea0003c00000 */
[----:B------:R0:W1:Y:S02]  /*89c0*/  SHFL.BFLY P6, R104, R117, R106, R105 ;  /* 0x0c00006a75687389 */ /* 0x00006400000c0069 */
[----:B01----:R-:W-:Y:S05]  /*89d0*/  ENDCOLLECTIVE ;  /* 0x000000000000791b */ /* 0x003fea0003800000 */
.L_x_17680:
[----:B------:R-:W-:Y:S02]  /*89e0*/  HFMA2 R106, -RZ, RZ, 0, 2.384185791015625e-07 ;  /* 0x00000004ff6a7431 */ /* 0x000fe400000001ff */
[----:B------:R-:W-:Y:S01]  /*89f0*/  FADD.FTZ R116, R116, R104 ;  /* 0x0000006874747221 */ /* 0x000fe20000010000 */
[----:B------:R-:W-:-:S04]  /*8a00*/  MOV R104, 0xffffffff ;  /* 0xffffffff00687802 */ /* 0x000fc80000000f00 */
[----:B------:R-:W-:-:S07]  /*8a10*/  MOV R117, R116 ;  /* 0x0000007400757202 */ /* 0x000fce0000000f00 */
[----:B------:R-:W-:Y:S05]  /*8a20*/  WARPSYNC.COLLECTIVE R104, `(.L_x_17681) ;  /* 0x0000000068087348 */ /* 0x000fea0003c00000 */
[----:B------:R0:W1:Y:S02]  /*8a30*/  SHFL.BFLY P6, R104, R117, R106, R105 ;  /* 0x0c00006a75687389 */ /* 0x00006400000c0069 */
[----:B01----:R-:W-:Y:S05]  /*8a40*/  ENDCOLLECTIVE ;  /* 0x000000000000791b */ /* 0x003fea0003800000 */
.L_x_17681:
[----:B------:R-:W-:Y:S02]  /*8a50*/  HFMA2 R106, -RZ, RZ, 0, 4.76837158203125e-07 ;  /* 0x00000008ff6a7431 */ /* 0x000fe400000001ff */
[----:B------:R-:W-:Y:S01]  /*8a60*/  FADD.FTZ R116, R116, R104 ;  /* 0x0000006874747221 */ /* 0x000fe20000010000 */
[----:B------:R-:W-:-:S04]  /*8a70*/  MOV R104, 0xffffffff ;  /* 0xffffffff00687802 */ /* 0x000fc80000000f00 */
[----:B------:R-:W-:-:S07]  /*8a80*/  MOV R117, R116 ;  /* 0x0000007400757202 */ /* 0x000fce0000000f00 */
[----:B------:R-:W-:Y:S05]  /*8a90*/  WARPSYNC.COLLECTIVE R104, `(.L_x_17682) ;  /* 0x0000000068087348 */ /* 0x000fea0003c00000 */
[----:B------:R0:W1:Y:S02]  /*8aa0*/  SHFL.BFLY P6, R104, R117, R106, R105 ;  /* 0x0c00006a75687389 */ /* 0x00006400000c0069 */
[----:B01----:R-:W-:Y:S05]  /*8ab0*/  ENDCOLLECTIVE ;  /* 0x000000000000791b */ /* 0x003fea0003800000 */
.L_x_17682:
[----:B------:R-:W-:Y:S02]  /*8ac0*/  HFMA2 R106, -RZ, RZ, 0, 9.5367431640625e-07 ;  /* 0x00000010ff6a7431 */ /* 0x000fe400000001ff */
[----:B------:R-:W-:Y:S01]  /*8ad0*/  FADD.FTZ R116, R116, R104 ;  /* 0x0000006874747221 */ /* 0x000fe20000010000 */
[----:B------:R-:W-:-:S04]  /*8ae0*/  MOV R104, 0xffffffff ;  /* 0xffffffff00687802 */ /* 0x000fc80000000f00 */
[----:B------:R-:W-:-:S07]  /*8af0*/  MOV R117, R116 ;  /* 0x0000007400757202 */ /* 0x000fce0000000f00 */
[----:B------:R-:W-:Y:S05]  /*8b00*/  WARPSYNC.COLLECTIVE R104, `(.L_x_17683) ;  /* 0x0000000068087348 */ /* 0x000fea0003c00000 */
[----:B------:R0:W1:Y:S02]  /*8b10*/  SHFL.BFLY P6, R104, R117, R106, R105 ;  /* 0x0c00006a75687389 */ /* 0x00006400000c0069 */
[----:B01----:R-:W-:Y:S05]  /*8b20*/  ENDCOLLECTIVE ;  /* 0x000000000000791b */ /* 0x003fea0003800000 */
.L_x_17683:
[----:B------:R-:W-:Y:S05]  /*8b30*/  BRA `(.L_x_17684) ;  /* 0xffffffd8001c7947 */ /* 0x000fea000383ffff */
.L_x_17685:
        /* <DEDUP_REMOVED lines=12> */
.L_x_88448:


//--------------------- .text._ZN10layer_norm13ln_fwd_kernelINS_13Kernel_traitsIf13__nv_bfloat16S2_S2_fjLj2560ELj1ELj4ELj1ELj16ENS_18Kernel_traits_baseILj2560EfS2_S2_S2_fjLj128EEEEELb0ELb0ELb0ELb1EEEvNS_9FwdParamsE --------------------------
	.section	.text._ZN10layer_norm13ln_fwd_kernelINS_13Kernel_traitsIf13__nv_bfloat16S2_S2_fjLj2560ELj1ELj4ELj1ELj16ENS_18Kernel_traits_baseILj2560EfS2_S2_S2_fjLj128EEEEELb0ELb0ELb0ELb1EEEvNS_9FwdParamsE,"ax",@progbits
	.align	128
        .global         _ZN10layer_norm13ln_fwd_kernelINS_13Kernel_traitsIf13__nv_bfloat16S2_S2_fjLj2560ELj1ELj4ELj1ELj16ENS_18Kernel_traits_baseILj2560EfS2_S2_S2_fjLj128EEEEELb0ELb0ELb0ELb1EEEvNS_9FwdParamsE
        .type           _ZN10layer_norm13ln_fwd_kernelINS_13Kernel_traitsIf13__nv_bfloat16S2_S2_fjLj2560ELj1ELj4ELj1ELj16ENS_18Kernel_traits_baseILj2560EfS2_S2_S2_fjLj128EEEEELb0ELb0ELb0ELb1EEEvNS_9FwdParamsE,@function
        .size           _ZN10layer_norm13ln_fwd_kernelINS_13Kernel_traitsIf13__nv_bfloat16S2_S2_fjLj2560ELj1ELj4ELj1ELj16ENS_18Kernel_traits_baseILj2560EfS2_S2_S2_fjLj128EEEEELb0ELb0ELb0ELb1EEEvNS_9FwdParamsE,(.L_x_88449 - _ZN10layer_norm13ln_fwd_kernelINS_13Kernel_traitsIf13__nv_bfloat16S2_S2_fjLj2560ELj1ELj4ELj1ELj16ENS_18Kernel_traits_baseILj2560EfS2_S2_S2_fjLj128EEEEELb0ELb0ELb0ELb1EEEvNS_9FwdParamsE)
        .other          _ZN10layer_norm13ln_fwd_kernelINS_13Kernel_traitsIf13__nv_bfloat16S2_S2_fjLj2560ELj1ELj4ELj1ELj16ENS_18Kernel_traits_baseILj2560EfS2_S2_S2_fjLj128EEEEELb0ELb0ELb0ELb1EEEvNS_9FwdParamsE,@"STO_CUDA_ENTRY STV_DEFAULT"
_ZN10layer_norm13ln_fwd_kernelINS_13Kernel_traitsIf13__nv_bfloat16S2_S2_fjLj2560ELj1ELj4ELj1ELj16ENS_18Kernel_traits_baseILj2560EfS2_S2_S2_fjLj128EEEEELb0ELb0ELb0ELb1EEEvNS_9FwdParamsE:
.text._ZN10layer_norm13ln_fwd_kernelINS_13Kernel_traitsIf13__nv_bfloat16S2_S2_fjLj2560ELj1ELj4ELj1ELj16ENS_18Kernel_traits_baseILj2560EfS2_S2_S2_fjLj128EEEEELb0ELb0ELb0ELb1EEEvNS_9FwdParamsE:
[----:B------:R-:W0:Y:S01]  /*0000*/  LDC R1, c[0x0][0x37c] ;  /* 0x0000df00ff017b82 */ /* 0x000e220000000800 */
[----:B------:R-:W1:Y:S01]  /*0010*/  S2R R7, SR_TID.X ;  /* 0x0000000000077919 */ /* 0x000e620000002100 */
[----:B------:R-:W2:Y:S06]  /*0020*/  LDCU.64 UR10, c[0x0][0x438] ;  /* 0x00008700ff0a77ac */ /* 0x000eac0008000a00 */
[----:B------:R-:W3:Y:S01]  /*0030*/  S2UR UR4, SR_CTAID.X ;  /* 0x00000000000479c3 */ /* 0x000ee20000002500 */
[----:B0-----:R-:W-:Y:S01]  /*0040*/  IADD3 R1, PT, PT, R1, -0x38, RZ ;  /* 0xffffffc801017810 */ /* 0x001fe20007ffe0ff */
[----:B------:R-:W0:Y:S01]  /*0050*/  LDCU.64 UR8, c[0x0][0x3a0] ;  /* 0x00007400ff0877ac */ /* 0x000e220008000a00 */
[----:B------:R-:W4:Y:S05]  /*0060*/  LDCU.64 UR6, c[0x0][0x358] ;  /* 0x00006b00ff0677ac */ /* 0x000f2a0008000a00 */
[----:B------:R-:W0:Y:S01]  /*0070*/  LDC.64 R8, c[0x0][0x3e0] ;  /* 0x0000f800ff087b82 */ /* 0x000e220000000a00 */
[----:B--2---:R-:W-:-:S04]  /*0080*/  UISETP.NE.U32.AND UP0, UPT, UR10, URZ, UPT ;  /* 0x000000ff0a00728c */ /* 0x004fc8000bf05070 */
[----:B------:R-:W-:Y:S02]  /*0090*/  UISETP.NE.AND.EX UP0, UPT, UR11, URZ, UPT, UP0 ;  /* 0x000000ff0b00728c */ /* 0x000fe4000bf05300 */
[----:B---3--:R-:W-:Y:S01]  /*00a0*/  USHF.L.U32 UR4, UR4, 0x2, URZ ;  /* 0x0000000204047899 */ /* 0x008fe200080006ff */
[----:B-1----:R-:W-:Y:S02]  /*00b0*/  SHF.R.U32.HI R12, RZ, 0x5, R7 ;  /* 0x00000005ff0c7819 */ /* 0x002fe40000011607 */
[----:B0-----:R-:W-:Y:S02]  /*00c0*/  LOP3.LUT P0, RZ, R8, UR8, RZ, 0xfc, !PT ;  /* 0x0000000808ff7c12 */ /* 0x001fe4000f80fcff */
[----:B------:R-:W-:Y:S02]  /*00d0*/  LOP3.LUT R7, R7, 0x1f, RZ, 0xc0, !PT ;  /* 0x0000001f07077812 */ /* 0x000fe400078ec0ff */
[----:B------:R-:W-:Y:S02]  /*00e0*/  LOP3.LUT P0, RZ, R9, UR9, RZ, 0xfc, P0 ;  /* 0x0000000909ff7c12 */ /* 0x000fe4000800fcff */
[----:B------:R-:W-:Y:S01]  /*00f0*/  LOP3.LUT R12, R12, UR4, RZ, 0xfc, !PT ;  /* 0x000000040c0c7c12 */ /* 0x000fe2000f8efcff */
[----:B----4-:R-:W-:Y:S10]  /*0100*/  BRA.U !UP0, `(.L_x_17686) ;  /* 0x0000000108cc7547 */ /* 0x010ff4000b800000 */
[----:B------:R-:W0:Y:S08]  /*0110*/  LDC.64 R2, c[0x0][0x3d0] ;  /* 0x0000f400ff027b82 */ /* 0x000e300000000a00 */
[----:B------:R-:W1:Y:S01]  /*0120*/  LDC.64 R4, c[0x0][0x438] ;  /* 0x00010e00ff047b82 */ /* 0x000e620000000a00 */
[----:B0-----:R-:W-:-:S05]  /*0130*/  IMAD.WIDE.U32 R2, R7, 0x20, R2 ;  /* 0x0000002007027825 */ /* 0x001fca00078e0002 */
[----:B------:R-:W2:Y:S01]  /*0140*/  LDG.E.128 R24, desc[UR6][R2.64] ;  /* 0x0000000602187981 */ /* 0x000ea2000c1e1d00 */
[----:B-1----:R-:W-:-:S03]  /*0150*/  IMAD.WIDE.U32 R4, R7, 0x20, R4 ;  /* 0x0000002007047825 */ /* 0x002fc600078e0004 */
[----:B------:R-:W3:Y:S04]  /*0160*/  LDG.E.128 R20, desc[UR6][R2.64+0x10] ;  /* 0x0000100602147981 */ /* 0x000ee8000c1e1d00 */
[----:B------:R-:W4:Y:S04]  /*0170*/  LDG.E.128 R16, desc[UR6][R2.64+0x400] ;  /* 0x0004000602107981 */ /* 0x000f28000c1e1d00 */
        /* <DEDUP_REMOVED lines=37> */
[----:B--2---:R1:W-:Y:S04]  /*03d0*/  STL.64 [R1+0x20], R24 ;  /* 0x0000201801007387 */ /* 0x0043e80000100a00 */
[----:B------:R1:W-:Y:S04]  /*03e0*/  STL.64 [R1+0x28], R26 ;  /* 0x0000281a01007387 */ /* 0x0003e80000100a00 */
[----:B---3--:R1:W-:Y:S04]  /*03f0*/  STL.64 [R1+0x10], R20 ;  /* 0x0000101401007387 */ /* 0x0083e80000100a00 */
[----:B------:R1:W-:Y:S04]  /*0400*/  STL.64 [R1+0x18], R22 ;  /* 0x0000181601007387 */ /* 0x0003e80000100a00 */
[----:B----4-:R1:W-:Y:S04]  /*0410*/  STL.64 [R1], R16 ;  /* 0x0000001001007387 */ /* 0x0103e80000100a00 */
[----:B------:R1:W-:Y:S01]  /*0420*/  STL.64 [R1+0x8], R18 ;  /* 0x0000081201007387 */ /* 0x0003e20000100a00 */
[----:B------:R-:W-:Y:S05]  /*0430*/  BRA `(.L_x_17687) ;  /* 0x0000000400107947 */ /* 0x000fea0003800000 */
.L_x_17686:
[----:B------:R-:W0:Y:S02]  /*0440*/  LDC.64 R2, c[0x0][0x3d0] ;  /* 0x0000f400ff027b82 */ /* 0x000e240000000a00 */
[----:B0-----:R-:W-:-:S05]  /*0450*/  IMAD.WIDE.U32 R2, R7, 0x20, R2 ;  /* 0x0000002007027825 */ /* 0x001fca00078e0002 */
[----:B------:R-:W2:Y:S04]  /*0460*/  LDG.E.128 R20, desc[UR6][R2.64] ;  /* 0x0000000602147981 */ /* 0x000ea8000c1e1d00 */
        /* <DEDUP_REMOVED lines=58> */
[----:B------:R-:W-:Y:S01]  /*0810*/  CS2R R108, SRZ ;  /* 0x00000000006c7805 */ /* 0x000fe2000001ff00 */
[----:B--2---:R0:W-:Y:S04]  /*0820*/  STL.64 [R1+0x20], R20 ;  /* 0x0000201401007387 */ /* 0x0041e80000100a00 */
[----:B------:R0:W-:Y:S04]  /*0830*/  STL.64 [R1+0x28], R22 ;  /* 0x0000281601007387 */ /* 0x0001e80000100a00 */
[----:B---3--:R0:W-:Y:S04]  /*0840*/  STL.64 [R1+0x10], R16 ;  /* 0x0000101001007387 */ /* 0x0081e80000100a00 */
[----:B------:R0:W-:Y:S04]  /*0850*/  STL.64 [R1+0x18], R18 ;  /* 0x0000181201007387 */ /* 0x0001e80000100a00 */
[----:B----4-:R0:W-:Y:S04]  /*0860*/  STL.64 [R1], R4 ;  /* 0x0000000401007387 */ /* 0x0101e80000100a00 */
[----:B------:R0:W-:Y:S02]  /*0870*/  STL.64 [R1+0x8], R6 ;  /* 0x0000080601007387 */ /* 0x0001e40000100a00 */
.L_x_17687:
[----:B------:R-:W2:Y:S02]  /*0880*/  LDCU UR4, c[0x0][0x384] ;  /* 0x00007080ff0477ac */ /* 0x000ea40008000800 */
[----:B--2---:R-:W-:-:S13]  /*0890*/  ISETP.GE.AND P1, PT, R12, UR4, PT ;  /* 0x000000040c007c0c */ /* 0x004fda000bf26270 */
[----:B------:R-:W-:Y:S05]  /*08a0*/  @P1 EXIT ;  /* 0x000000000000194d */ /* 0x000fea0003800000 */
[----:B------:R-:W-:Y:S01]  /*08b0*/  ISETP.NE.U32.AND P1, PT, R8, RZ, PT ;  /* 0x000000ff0800720c */ /* 0x000fe20003f25070 */
[----:B------:R-:W2:Y:S03]  /*08c0*/  LDCU UR4, c[0x0][0x388] ;  /* 0x00007100ff0477ac */ /* 0x000ea60008000800 */
[----:B------:R-:W-:Y:S01]  /*08d0*/  ISETP.NE.AND.EX P1, PT, R9, RZ, PT, P1 ;  /* 0x000000ff0900720c */ /* 0x000fe20003f25310 */
[----:B------:R-:W3:Y:S01]  /*08e0*/  LDCU.U8 UR12, c[0x0][0x410] ;  /* 0x00008200ff0c77ac */ /* 0x000ee20008000000 */
[----:B------:R-:W4:Y:S01]  /*08f0*/  LDCU UR5, c[0x0][0x448] ;  /* 0x00008900ff0577ac */ /* 0x000f220008000800 */
[----:B------:R-:W0:Y:S01]  /*0900*/  LDCU.64 UR10, c[0x0][0x3e0] ;  /* 0x00007c00ff0a77ac */ /* 0x000e220008000a00 */
[----:B------:R-:W0:Y:S09]  /*0910*/  LDCU.64 UR8, c[0x0][0x3a0] ;  /* 0x00007400ff0877ac */ /* 0x000e320008000a00 */
.L_x_17719:
[----:B------:R-:W3:Y:S01]  /*0920*/  S2R R242, SR_TID.X ;  /* 0x0000000000f27919 */ /* 0x000ee20000002100 */
[----:B01----:R-:W0:Y:S01]  /*0930*/  @P1 LDC.64 R2, c[0x0][0x3e0] ;  /* 0x0000f800ff021b82 */ /* 0x003e220000000a00 */
[----:B--2---:R-:W-:-:S05]  /*0940*/  IMAD R0, R12, UR4, RZ ;  /* 0x000000040c007c24 */ /* 0x004fca000f8e02ff */
[----:B------:R-:W-:Y:S02]  /*0950*/  SHF.R.S32.HI R5, RZ, 0x1f, R0 ;  /* 0x0000001fff057819 */ /* 0x000fe40000011400 */
[----:B------:R-:W1:Y:S02]  /*0960*/  LDC.64 R238, c[0x0][0x390] ;  /* 0x0000e400ffee7b82 */ /* 0x000e640000000a00 */
[----:B------:R-:W-:Y:S01]  /*0970*/  LEA.HI R5, R5, R0, RZ, 0x3 ;  /* 0x0000000005057211 */ /* 0x000fe200078f18ff */
[----:B0-----:R-:W-:-:S06]  /*0980*/  @P1 IMAD.WIDE R2, R12, 0x2, R2 ;  /* 0x000000020c021825 */ /* 0x001fcc00078e0202 */
[----:B------:R-:W2:Y:S01]  /*0990*/  @P1 LDG.E.U16 R2, desc[UR6][R2.64] ;  /* 0x0000000602021981 */ /* 0x000ea2000c1e1500 */
[----:B---3--:R-:W-:-:S04]  /*09a0*/  LOP3.LUT R0, R242, 0x1f, RZ, 0xc0, !PT ;  /* 0x0000001ff2007812 */ /* 0x008fc800078ec0ff */
[----:B------:R-:W-:-:S05]  /*09b0*/  LEA.HI.SX32 R21, R5, R0, 0x1d ;  /* 0x0000000005157211 */ /* 0x000fca00078feaff */
[----:B-1----:R-:W-:-:S06]  /*09c0*/  IMAD.WIDE.U32 R4, R21, 0x10, R238 ;  /* 0x0000001015047825 */ /* 0x002fcc00078e00ee */
[----:B-----5:R-:W5:Y:S01]  /*09d0*/  LDG.E.128 R4, desc[UR6][R4.64] ;  /* 0x0000000604047981 */ /* 0x020f62000c1e1d00 */
[----:B------:R-:W-:-:S04]  /*09e0*/  UISETP.NE.U32.AND UP0, UPT, UR8, URZ, UPT ;  /* 0x000000ff0800728c */ /* 0x000fc8000bf05070 */
[----:B------:R-:W-:Y:S01]  /*09f0*/  UISETP.NE.AND.EX UP0, UPT, UR9, URZ, UPT, UP0 ;  /* 0x000000ff0900728c */ /* 0x000fe2000bf05300 */
[----:B------:R-:W-:Y:S01]  /*0a00*/  HFMA2 R191, -RZ, RZ, 1.875, 0 ;  /* 0x3f800000ffbf7431 */ /* 0x000fe200000001ff */
[----:B--2---:R-:W-:-:S07]  /*0a10*/  @P1 SHF.L.U32 R191, R2, 0x10, RZ ;  /* 0x0000001002bf1819 */ /* 0x004fce00000006ff */
[----:B------:R-:W-:Y:S05]  /*0a20*/  BRA.U !UP0, `(.L_x_17688) ;  /* 0x0000000108a07547 */ /* 0x000fea000b800000 */
[----:B------:R-:W0:Y:S02]  /*0a30*/  LDC.64 R2, c[0x0][0x3a0] ;  /* 0x0000e800ff027b82 */ /* 0x000e240000000a00 */
[----:B0-----:R-:W-:-:S05]  /*0a40*/  IMAD.WIDE.U32 R2, R21, 0x10, R2 ;  /* 0x0000001015027825 */ /* 0x001fca00078e0002 */
[----:B------:R-:W2:Y:S01]  /*0a50*/  LDG.E.128 R8, desc[UR6][R2.64] ;  /* 0x0000000602087981 */ /* 0x000ea2000c1e1d00 */
[----:B-----5:R-:W-:Y:S02]  /*0a60*/  PRMT R0, R4, 0x7632, R0 ;  /* 0x0000763204007816 */ /* 0x020fe40000000000 */
[----:B------:R-:W-:Y:S02]  /*0a70*/  PRMT R14, R6, 0x7632, R14 ;  /* 0x00007632060e7816 */ /* 0x000fe4000000000e */
[C---:B------:R-:W-:Y:S02]  /*0a80*/  PRMT R15, R7.reuse, 0x7632, R15 ;  /* 0x00007632070f7816 */ /* 0x040fe4000000000f */
[----:B------:R-:W-:Y:S02]  /*0a90*/  SHF.L.U32 R190, R7, 0x10, RZ ;  /* 0x0000001007be7819 */ /* 0x000fe400000006ff */
[----:B------:R-:W-:Y:S02]  /*0aa0*/  SHF.L.U32 R4, R4, 0x10, RZ ;  /* 0x0000001004047819 */ /* 0x000fe400000006ff */
[----:B------:R-:W-:-:S02]  /*0ab0*/  PRMT R13, R5, 0x7632, R13 ;  /* 0x00007632050d7816 */ /* 0x000fc4000000000d */
[----:B------:R-:W-:Y:S02]  /*0ac0*/  SHF.L.U32 R26, R5, 0x10, RZ ;  /* 0x00000010051a7819 */ /* 0x000fe400000006ff */
        /* <DEDUP_REMOVED lines=30> */
.L_x_17688:
[----:B------:R-:W-:-:S04]  /*0cb0*/  UISETP.NE.U32.AND UP1, UPT, UR10, URZ, UPT ;  /* 0x000000ff0a00728c */ /* 0x000fc8000bf25070 */
[----:B------:R-:W-:-:S06]  /*0cc0*/  UISETP.NE.AND.EX UP1, UPT, UR11, URZ, UPT, UP1 ;  /* 0x000000ff0b00728c */ /* 0x000fcc000bf25310 */
[----:B------:R-:W-:-:S13]  /*0cd0*/  PLOP3.LUT P1, PT, PT, PT, UP1, 0x80, 0x8 ;  /* 0x000000000008781c */ /* 0x000fda0003f2f018 */
[----:B------:R-:W-:Y:S05]  /*0ce0*/  @!P1 BRA `(.L_x_17690) ;  /* 0x0000000000649947 */ /* 0x000fea0003800000 */
        /* <DEDUP_REMOVED lines=23> */
[----:B------:R-:W-:Y:S01]  /*0e60*/  F2FP.BF16.F32.PACK_AB R29, R23, R26 ;  /* 0x0000001a171d723e */ /* 0x000fe200000010ff */
[----:B------:R-:W-:Y:S06]  /*0e70*/  BRA `(.L_x_17689) ;  /* 0x0000000000507947 */ /* 0x000fec0003800000 */
.L_x_17690:
        /* <DEDUP_REMOVED lines=19> */
[----:B------:R-:W-:-:S07]  /*0fb0*/  FMUL.FTZ R27, R4, R191 ;  /* 0x000000bf041b7220 */ /* 0x000fce0000410000 */
.L_x_17689:
        /* <DEDUP_REMOVED lines=8> */
[----:B-1----:R-:W-:-:S06]  /*1040*/  IMAD.WIDE.U32 R16, R11, 0x10, R16 ;  /* 0x000000100b107825 */ /* 0x002fcc00078e0010 */
[----:B------:R-:W0:Y:S01]  /*1050*/  LDG.E.128 R16, desc[UR6][R16.64] ;  /* 0x0000000610107981 */ /* 0x000e22000c1e1d00 */
[----:B-----5:R-:W-:Y:S02]  /*1060*/  PRMT R0, R4, 0x7632, R0 ;  /* 0x0000763204007816 */ /* 0x020fe40000000000 */
[----:B------:R-:W-:Y:S02]  /*1070*/  PRMT R9, R6, 0x7632, R9 ;  /* 0x0000763206097816 */ /* 0x000fe40000000009 */
        /* <DEDUP_REMOVED lines=8> */
[----:B------:R-:W-:Y:S02]  /*1100*/  SHF.L.U32 R8, R8, 0x10, RZ ;  /* 0x0000001008087819 */ /* 0x000fe400000006ff */
[----:B0-----:R-:W-:-:S02]  /*1110*/  SHF.L.U32 R3, R16, 0x10, RZ ;  /* 0x0000001010037819 */ /* 0x001fc400000006ff */
[----:B------:R-:W-:Y:S02]  /*1120*/  SHF.L.U32 R13, R18, 0x10, RZ ;  /* 0x00000010120d7819 */ /* 0x000fe400000006ff */
[----:B------:R-:W-:Y:S02]  /*1130*/  PRMT R15, R19, 0x7632, R15 ;  /* 0x00007632130f7816 */ /* 0x000fe4000000000f */
[----:B------:R-:W-:Y:S01]  /*1140*/  PRMT R2, R16, 0x7632, R2 ;  /* 0x0000763210027816 */ /* 0x000fe20000000002 */
        /* <DEDUP_REMOVED lines=22> */
.L_x_17691:
[----:B------:R-:W-:-:S04]  /*12b0*/  UISETP.NE.U32.AND UP1, UPT, UR10, URZ, UPT ;  /* 0x000000ff0a00728c */ /* 0x000fc8000bf25070 */
[----:B------:R-:W-:-:S09]  /*12c0*/  UISETP.NE.AND.EX UP1, UPT, UR11, URZ, UPT, UP1 ;  /* 0x000000ff0b00728c */ /* 0x000fd2000bf25310 */
[----:B------:R-:W-:Y:S05]  /*12d0*/  BRA.U UP1, `(.L_x_17693) ;  /* 0x0000000101547547 */ /* 0x000fea000b800000 */
[----:B-----5:R-:W-:Y:S02]  /*12e0*/  PRMT R0, R4, 0x7632, R0 ;  /* 0x0000763204007816 */ /* 0x020fe40000000000 */
[----:B0-----:R-:W-:Y:S02]  /*12f0*/  PRMT R3, R6, 0x7632, R3 ;  /* 0x0000763206037816 */ /* 0x001fe40000000003 */
[----:B------:R-:W-:Y:S02]  /*1300*/  SHF.L.U32 R4, R4, 0x10, RZ ;  /* 0x0000001004047819 */ /* 0x000fe400000006ff */
[----:B------:R-:W-:Y:S02]  /*1310*/  SHF.L.U32 R6, R6, 0x10, RZ ;  /* 0x0000001006067819 */ /* 0x000fe400000006ff */
[C---:B------:R-:W-:Y:S01]  /*1320*/  PRMT R2, R5.reuse, 0x7632, R2 ;  /* 0x0000763205027816 */ /* 0x040fe20000000002 */
        /* <DEDUP_REMOVED lines=16> */
.L_x_17693:
[C---:B-----5:R-:W-:Y:S02]  /*1430*/  PRMT R0, R4.reuse, 0x7632, R0 ;  /* 0x0000763204007816 */ /* 0x060fe40000000000 */
[----:B------:R-:W-:Y:S02]  /*1440*/  SHF.L.U32 R4, R4, 0x10, RZ ;  /* 0x0000001004047819 */ /* 0x000fe400000006ff */
[C---:B------:R-:W-:Y:S02]  /*1450*/  SHF.L.U32 R8, R5.reuse, 0x10, RZ ;  /* 0x0000001005087819 */ /* 0x040fe400000006ff */
[----:B0-----:R-:W-:Y:S01]  /*1460*/  PRMT R2, R5, 0x7632, R2 ;  /* 0x0000763205027816 */ /* 0x001fe20000000002 */
        /* <DEDUP_REMOVED lines=20> */
.L_x_17692:
        /* <DEDUP_REMOVED lines=33> */
[----:B------:R-:W-:Y:S02]  /*17c0*/  SHF.L.U32 R179, R30, 0x10, RZ ;  /* 0x000000101eb37819 */ /* 0x000fe400000006ff */
[----:B------:R-:W-:Y:S01]  /*17d0*/  SHF.L.U32 R177, R177, 0x10, RZ ;  /* 0x00000010b1b17819 */ /* 0x000fe200000006ff */
[-C--:B------:R-:W-:Y:S01]  /*17e0*/  FFMA.FTZ R6, R182, R191.reuse, R31 ;  /* 0x000000bfb6067223 */ /* 0x080fe2000001001f */
        /* <DEDUP_REMOVED lines=11> */
.L_x_17694:
[----:B------:R-:W-:-:S04]  /*18a0*/  UISETP.NE.U32.AND UP1, UPT, UR10, URZ, UPT ;  /* 0x000000ff0a00728c */ /* 0x000fc8000bf25070 */
[----:B------:R-:W-:-:S09]  /*18b0*/  UISETP.NE.AND.EX UP1, UPT, UR11, URZ, UPT, UP1 ;  /* 0x000000ff0b00728c */ /* 0x000fd2000bf25310 */
[----:B------:R-:W-:Y:S05]  /*18c0*/  BRA.U UP1, `(.L_x_17696) ;  /* 0x0000000101547547 */ /* 0x000fea000b800000 */
[C---:B-----5:R-:W-:Y:S02]  /*18d0*/  PRMT R0, R4.reuse, 0x7632, R0 ;  /* 0x0000763204007816 */ /* 0x060fe40000000000 */
[----:B------:R-:W-:Y:S02]  /*18e0*/  SHF.L.U32 R4, R4, 0x10, RZ ;  /* 0x0000001004047819 */ /* 0x000fe400000006ff */
[C---:B0-----:R-:W-:Y:S02]  /*18f0*/  PRMT R2, R5.reuse, 0x7632, R2 ;  /* 0x0000763205027816 */ /* 0x041fe40000000002 */
        /* <DEDUP_REMOVED lines=18> */
.L_x_17696:
        /* <DEDUP_REMOVED lines=24> */
.L_x_17695:
        /* <DEDUP_REMOVED lines=47> */
.L_x_17697:
        /* <DEDUP_REMOVED lines=24> */
.L_x_17699:
        /* <DEDUP_REMOVED lines=24> */
.L_x_17698:
        /* <DEDUP_REMOVED lines=47> */
.L_x_17700:
        /* <DEDUP_REMOVED lines=24> */
.L_x_17702:
        /* <DEDUP_REMOVED lines=24> */
.L_x_17701:
[----:B------:R-:W0:Y:S01]  /*2780*/  @P0 LDC.64 R176, c[0x0][0x3a8] ;  /* 0x0000ea00ffb00b82 */ /* 0x000e220000000a00 */
[----:B------:R-:W-:-:S05]  /*2790*/  IADD3 R192, PT, PT, R21, 0xa0, RZ ;  /* 0x000000a015c07810 */ /* 0x000fca0007ffe0ff */
[----:B------:R-:W-:-:S04]  /*27a0*/  IMAD.WIDE.U32 R178, R192, 0x10, R238 ;  /* 0x00000010c0b27825 */ /* 0x000fc800078e00ee */
[----:B0-----:R-:W-:-:S05]  /*27b0*/  @P0 IMAD.WIDE.U32 R176, R181, 0x10, R176 ;  /* 0x00000010b5b00825 */ /* 0x001fca00078e00b0 */
[----:B------:R0:W-:Y:S04]  /*27c0*/  @P0 STG.E.128 desc[UR6][R176.64], R28 ;  /* 0x0000001cb0000986 */ /* 0x0001e8000c101d06 */
[----:B0-----:R-:W5:Y:S01]  /*27d0*/  LDG.E.128 R176, desc[UR6][R178.64] ;  /* 0x00000006b2b07981 */ /* 0x001f62000c1e1d00 */
        /* <DEDUP_REMOVED lines=41> */
.L_x_17703:
        /* <DEDUP_REMOVED lines=24> */
.L_x_17705:
        /* <DEDUP_REMOVED lines=24> */
.L_x_17704:
        /* <DEDUP_REMOVED lines=10> */
[C---:B-----5:R-:W-:Y:S02]  /*2e10*/  SHF.L.U32 R210, R176.reuse, 0x10, RZ ;  /* 0x00000010b0d27819 */ /* 0x060fe400000006ff */
[----:B------:R-:W-:Y:S02]  /*2e20*/  SHF.L.U32 R212, R177, 0x10, RZ ;  /* 0x00000010b1d47819 */ /* 0x000fe400000006ff */
[C---:B------:R-:W-:Y:S02]  /*2e30*/  PRMT R214, R179.reuse, 0x7632, R214 ;  /* 0x00007632b3d67816 */ /* 0x040fe400000000d6 */
[----:B------:R-:W-:Y:S02]  /*2e40*/  SHF.L.U32 R218, R179, 0x10, RZ ;  /* 0x00000010b3da7819 */ /* 0x000fe400000006ff */
[----:B------:R-:W-:Y:S02]  /*2e50*/  PRMT R176, R176, 0x7632, R176 ;  /* 0x00007632b0b07816 */ /* 0x000fe400000000b0 */
[----:B------:R-:W-:-:S02]  /*2e60*/  PRMT R177, R177, 0x7632, R177 ;  /* 0x00007632b1b17816 */ /* 0x000fc400000000b1 */
[----:B------:R-:W-:Y:S02]  /*2e70*/  SHF.L.U32 R214, R214, 0x10, RZ ;  /* 0x00000010d6d67819 */ /* 0x000fe400000006ff */
[----:B------:R-:W-:Y:S02]  /*2e80*/  SHF.L.U32 R176, R176, 0x10, RZ ;  /* 0x00000010b0b07819 */ /* 0x000fe400000006ff */
[----:B--2---:R-:W-:Y:S02]  /*2e90*/  SHF.L.U32 R211, R28, 0x10, RZ ;  /* 0x000000101cd37819 */ /* 0x004fe400000006ff */
[C---:B------:R-:W-:Y:S02]  /*2ea0*/  SHF.L.U32 R213, R29.reuse, 0x10, RZ ;  /* 0x000000101dd57819 */ /* 0x040fe400000006ff */
[----:B------:R-:W-:Y:S01]  /*2eb0*/  PRMT R29, R29, 0x7632, R29 ;  /* 0x000076321d1d7816 */ /* 0x000fe2000000001d */
[-C--:B------:R-:W-:Y:S01]  /*2ec0*/  FFMA.FTZ R210, R210, R191.reuse, R211 ;  /* 0x000000bfd2d27223 */ /* 0x080fe200000100d3 */
[----:B------:R-:W-:Y:S01]  /*2ed0*/  PRMT R28, R28, 0x7632, R28 ;  /* 0x000076321c1c7816 */ /* 0x000fe2000000001c */
[----:B------:R-:W-:Y:S01]  /*2ee0*/  FFMA.FTZ R211, R212, R191, R213 ;  /* 0x000000bfd4d37223 */ /* 0x000fe200000100d5 */
[----:B------:R-:W-:-:S02]  /*2ef0*/  SHF.L.U32 R212, R178, 0x10, RZ ;  /* 0x00000010b2d47819 */ /* 0x000fc400000006ff */
[----:B------:R-:W-:Y:S02]  /*2f00*/  SHF.L.U32 R213, R30, 0x10, RZ ;  /* 0x000000101ed57819 */ /* 0x000fe400000006ff */
[----:B------:R-:W-:Y:S02]  /*2f10*/  PRMT R178, R178, 0x7632, R178 ;  /* 0x00007632b2b27816 */ /* 0x000fe400000000b2 */
[----:B------:R-:W-:Y:S01]  /*2f20*/  PRMT R179, R30, 0x7632, R179 ;  /* 0x000076321eb37816 */ /* 0x000fe200000000b3 */
[--C-:B------:R-:W-:Y:S01]  /*2f30*/  FFMA.FTZ R212, R212, R191, R213.reuse ;  /* 0x000000bfd4d47223 */ /* 0x100fe200000100d5 */
[----:B------:R-:W-:Y:S02]  /*2f40*/  PRMT R213, R31, 0x7632, R213 ;  /* 0x000076321fd57816 */ /* 0x000fe400000000d5 */
[----:B------:R-:W-:Y:S02]  /*2f50*/  SHF.L.U32 R215, R29, 0x10, RZ ;  /* 0x000000101dd77819 */ /* 0x000fe400000006ff */
        /* <DEDUP_REMOVED lines=9> */
[----:B------:R-:W-:Y:S01]  /*2ff0*/  F2FP.BF16.F32.PACK_AB R31, R217, R218 ;  /* 0x000000dad91f723e */ /* 0x000fe200000010ff */
[----:B------:R-:W-:-:S02]  /*3000*/  FFMA.FTZ R216, R178, R191, R179 ;  /* 0x000000bfb2d87223 */ /* 0x000fc400000100b3 */
[----:B------:R-:W-:Y:S01]  /*3010*/  FFMA.FTZ R214, R176, R191, R29 ;  /* 0x000000bfb0d67223 */ /* 0x000fe2000001001d */
[----:B------:R-:W-:Y:S02]  /*3020*/  F2FP.BF16.F32.PACK_AB R29, R215, R211 ;  /* 0x000000d3d71d723e */ /* 0x000fe400000010ff */
[----:B------:R-:W-:Y:S02]  /*3030*/  F2FP.BF16.F32.PACK_AB R30, R216, R212 ;  /* 0x000000d4d81e723e */ /* 0x000fe400000010ff */
[----:B------:R-:W-:Y:S01]  /*3040*/  F2FP.BF16.F32.PACK_AB R28, R214, R210 ;  /* 0x000000d2d61c723e */ /* 0x000fe200000010ff */
[----:B------:R-:W-:Y:S06]  /*3050*/  BRA `(.L_x_17707) ;  /* 0x0000000000c07947 */ /* 0x000fec0003800000 */
.L_x_17706:
[----:B------:R-:W-:-:S04]  /*3060*/  UISETP.NE.U32.AND UP1, UPT, UR10, URZ, UPT ;  /* 0x000000ff0a00728c */ /* 0x000fc8000bf25070 */
[----:B------:R-:W-:-:S09]  /*3070*/  UISETP.NE.AND.EX UP1, UPT, UR11, URZ, UPT, UP1 ;  /* 0x000000ff0b00728c */ /* 0x000fd2000bf25310 */
[----:B------:R-:W-:Y:S05]  /*3080*/  BRA.U UP1, `(.L_x_17708) ;  /* 0x0000000101547547 */ /* 0x000fea000b800000 */
[C---:B-----5:R-:W-:Y:S02]  /*3090*/  PRMT R211, R176.reuse, 0x7632, R211 ;  /* 0x00007632b0d37816 */ /* 0x060fe400000000d3 */
[----:B------:R-:W-:Y:S02]  /*30a0*/  SHF.L.U32 R176, R176, 0x10, RZ ;  /* 0x00000010b0b07819 */ /* 0x000fe400000006ff */
[C---:B------:R-:W-:Y:S02]  /*30b0*/  PRMT R212, R177.reuse, 0x7632, R212 ;  /* 0x00007632b1d47816 */ /* 0x040fe400000000d4 */
[----:B------:R-:W-:Y:S01]  /*30c0*/  SHF.L.U32 R216, R177, 0x10, RZ ;  /* 0x00000010b1d87819 */ /* 0x000fe200000006ff */
[----:B------:R-:W-:Y:S01]  /*30d0*/  FMUL.FTZ R210, R176, R191 ;  /* 0x000000bfb0d27220 */ /* 0x000fe20000410000 */
[C---:B------:R-:W-:Y:S02]  /*30e0*/  PRMT R177, R178.reuse, 0x7632, R177 ;  /* 0x00007632b2b17816 */ /* 0x040fe400000000b1 */
[----:B------:R-:W-:-:S02]  /*30f0*/  SHF.L.U32 R178, R178, 0x10, RZ ;  /* 0x00000010b2b27819 */ /* 0x000fc400000006ff */
[----:B------:R-:W-:Y:S02]  /*3100*/  PRMT R213, R179, 0x7632, R213 ;  /* 0x00007632b3d57816 */ /* 0x000fe400000000d5 */
        /* <DEDUP_REMOVED lines=13> */
.L_x_17708:
[C---:B-----5:R-:W-:Y:S02]  /*31e0*/  PRMT R28, R176.reuse, 0x7632, R28 ;  /* 0x00007632b01c7816 */ /* 0x060fe4000000001c */
        /* <DEDUP_REMOVED lines=23> */
.L_x_17707:
[----:B------:R-:W0:Y:S01]  /*3360*/  @P0 LDC.64 R176, c[0x0][0x3a8] ;  /* 0x0000ea00ffb00b82 */ /* 0x000e220000000a00 */
[----:B------:R-:W-:Y:S01]  /*3370*/  IADD3 R213, PT, PT, R21, 0xe0, RZ ;  /* 0x000000e015d57810 */ /* 0x000fe20007ffe0ff */
[----:B0-----:R-:W-:-:S05]  /*3380*/  @P0 IMAD.WIDE.U32 R176, R201, 0x10, R176 ;  /* 0x00000010c9b00825 */ /* 0x001fca00078e00b0 */
[----:B------:R0:W-:Y:S02]  /*3390*/  @P0 STG.E.128 desc[UR6][R176.64], R28 ;  /* 0x0000001cb0000986 */ /* 0x0001e4000c101d06 */
[----:B0-----:R-:W-:-:S06]  /*33a0*/  IMAD.WIDE.U32 R176, R213, 0x10, R238 ;  /* 0x00000010d5b07825 */ /* 0x001fcc00078e00ee */
[----:B------:R-:W5:Y:S01]  /*33b0*/  LDG.E.128 R176, desc[UR6][R176.64] ;  /* 0x00000006b0b07981 */ /* 0x000f62000c1e1d00 */
[----:B------:R-:W-:Y:S05]  /*33c0*/  BRA.U !UP0, `(.L_x_17709) ;  /* 0x0000000108a07547 */ /* 0x000fea000b800000 */
[----:B------:R-:W0:Y:S02]  /*33d0*/  LDC.64 R28, c[0x0][0x3a0] ;  /* 0x0000e800ff1c7b82 */ /* 0x000e240000000a00 */
[----:B0-----:R-:W-:-:S06]  /*33e0*/  IMAD.WIDE.U32 R28, R213, 0x10, R28 ;  /* 0x00000010d51c7825 */ /* 0x001fcc00078e001c */
[----:B------:R-:W2:Y:S01]  /*33f0*/  LDG.E.128 R28, desc[UR6][R28.64] ;  /* 0x000000061c1c7981 */ /* 0x000ea2000c1e1d00 */
[C---:B-----5:R-:W-:Y:S02]  /*3400*/  PRMT R219, R179.reuse, 0x7632, R219 ;  /* 0x00007632b3db7816 */ /* 0x060fe400000000db */
[----:B------:R-:W-:Y:S02]  /*3410*/  SHF.L.U32 R220, R179, 0x10, RZ ;  /* 0x00000010b3dc7819 */ /* 0x000fe400000006ff */
[C---:B------:R-:W-:Y:S02]  /*3420*/  SHF.L.U32 R224, R178.reuse, 0x10, RZ ;  /* 0x00000010b2e07819 */ /* 0x040fe400000006ff */
[----:B------:R-:W-:Y:S02]  /*3430*/  PRMT R178, R178, 0x7632, R178 ;  /* 0x00007632b2b27816 */ /* 0x000fe400000000b2 */
[----:B------:R-:W-:Y:S02]  /*3440*/  SHF.L.U32 R222, R219, 0x10, RZ ;  /* 0x00000010dbde7819 */ /* 0x000fe400000006ff */
[----:B------:R-:W-:-:S02]  /*3450*/  SHF.L.U32 R178, R178, 0x10, RZ ;  /* 0x00000010b2b27819 */ /* 0x000fc400000006ff */
[C---:B--2---:R-:W-:Y:S02]  /*3460*/  PRMT R179, R31.reuse, 0x7632, R179 ;  /* 0x000076321fb37816 */ /* 0x044fe400000000b3 */
[----:B------:R-:W-:Y:S02]  /*3470*/  SHF.L.U32 R31, R31, 0x10, RZ ;  /* 0x000000101f1f7819 */ /* 0x000fe400000006ff */
[C---:B------:R-:W-:Y:S02]  /*3480*/  SHF.L.U32 R221, R28.reuse, 0x10, RZ ;  /* 0x000000101cdd7819 */ /* 0x040fe400000006ff */
[----:B------:R-:W-:Y:S01]  /*3490*/  PRMT R28, R28, 0x7632, R28 ;  /* 0x000076321c1c7816 */ /* 0x000fe2000000001c */
[----:B------:R-:W-:Y:S01]  /*34a0*/  FFMA.FTZ R223, R220, R191, R31 ;  /* 0x000000bfdcdf7223 */ /* 0x000fe2000001001f */
[----:B------:R-:W-:Y:S02]  /*34b0*/  SHF.L.U32 R220, R176, 0x10, RZ ;  /* 0x00000010b0dc7819 */ /* 0x000fe400000006ff */
[----:B------:R-:W-:-:S02]  /*34c0*/  SHF.L.U32 R31, R29, 0x10, RZ ;  /* 0x000000101d1f7819 */ /* 0x000fc400000006ff */
[----:B------:R-:W-:Y:S01]  /*34d0*/  PRMT R29, R29, 0x7632, R29 ;  /* 0x000076321d1d7816 */ /* 0x000fe2000000001d */
[-C--:B------:R-:W-:Y:S01]  /*34e0*/  FFMA.FTZ R221, R220, R191.reuse, R221 ;  /* 0x000000bfdcdd7223 */ /* 0x080fe200000100dd */
[C---:B------:R-:W-:Y:S02]  /*34f0*/  SHF.L.U32 R220, R177.reuse, 0x10, RZ ;  /* 0x00000010b1dc7819 */ /* 0x040fe400000006ff */
[----:B------:R-:W-:Y:S02]  /*3500*/  PRMT R176, R176, 0x7632, R176 ;  /* 0x00007632b0b07816 */ /* 0x000fe400000000b0 */
[----:B------:R-:W-:Y:S01]  /*3510*/  PRMT R177, R177, 0x7632, R177 ;  /* 0x00007632b1b17816 */ /* 0x000fe200000000b1 */
[--C-:B------:R-:W-:Y:S01]  /*3520*/  FFMA.FTZ R220, R220, R191, R31.reuse ;  /* 0x000000bfdcdc7223 */ /* 0x100fe2000001001f */
[C---:B------:R-:W-:Y:S02]  /*3530*/  PRMT R31, R30.reuse, 0x7632, R31 ;  /* 0x000076321e1f7816 */ /* 0x040fe4000000001f */
[----:B------:R-:W-:-:S02]  /*3540*/  SHF.L.U32 R219, R30, 0x10, RZ ;  /* 0x000000101edb7819 */ /* 0x000fc400000006ff */
[----:B------:R-:W-:Y:S02]  /*3550*/  SHF.L.U32 R227, R29, 0x10, RZ ;  /* 0x000000101de37819 */ /* 0x000fe400000006ff */
[----:B------:R-:W-:Y:S01]  /*3560*/  SHF.L.U32 R179, R179, 0x10, RZ ;  /* 0x00000010b3b37819 */ /* 0x000fe200000006ff */
[-C--:B------:R-:W-:Y:S01]  /*3570*/  FFMA.FTZ R219, R224, R191.reuse, R219 ;  /* 0x000000bfe0db7223 */ /* 0x080fe200000100db */
[----:B------:R-:W-:Y:S02]  /*3580*/  SHF.L.U32 R176, R176, 0x10, RZ ;  /* 0x00000010b0b07819 */ /* 0x000fe400000006ff */
[----:B------:R-:W-:Y:S01]  /*3590*/  SHF.L.U32 R30, R177, 0x10, RZ ;  /* 0x00000010b11e7819 */ /* 0x000fe200000006ff */
[-C--:B------:R-:W-:Y:S01]  /*35a0*/  FFMA.FTZ R222, R222, R191.reuse, R179 ;  /* 0x000000bfdede7223 */ /* 0x080fe200000100b3 */
[----:B------:R-:W-:Y:S02]  /*35b0*/  SHF.L.U32 R31, R31, 0x10, RZ ;  /* 0x000000101f1f7819 */ /* 0x000fe400000006ff */
        /* <DEDUP_REMOVED lines=9> */
.L_x_17709:
[----:B------:R-:W-:-:S04]  /*3650*/  UISETP.NE.U32.AND UP1, UPT, UR10, URZ, UPT ;  /* 0x000000ff0a00728c */ /* 0x000fc8000bf25070 */
[----:B------:R-:W-:-:S09]  /*3660*/  UISETP.NE.AND.EX UP1, UPT, UR11, URZ, UPT, UP1 ;  /* 0x000000ff0b00728c */ /* 0x000fd2000bf25310 */
[----:B------:R-:W-:Y:S05]  /*3670*/  BRA.U UP1, `(.L_x_17711) ;  /* 0x0000000101547547 */ /* 0x000fea000b800000 */
        /* <DEDUP_REMOVED lines=21> */
.L_x_17711:
[C---:B-----5:R-:W-:Y:S02]  /*37d0*/  PRMT R28, R176.reuse, 0x7632, R28 ;  /* 0x00007632b01c7816 */ /* 0x060fe4000000001c */
[----:B------:R-:W-:Y:S02]  /*37e0*/  SHF.L.U32 R176, R176, 0x10, RZ ;  /* 0x00000010b0b07819 */ /* 0x000fe400000006ff */
[----:B------:R-:W-:Y:S02]  /*37f0*/  PRMT R30, R178, 0x7632, R30 ;  /* 0x00007632b21e7816 */ /* 0x000fe4000000001e */
[----:B------:R-:W-:Y:S01]  /*3800*/  PRMT R29, R177, 0x7632, R29 ;  /* 0x00007632b11d7816 */ /* 0x000fe2000000001d */
[----:B------:R-:W-:Y:S01]  /*3810*/  FMUL.FTZ R221, R176, R191 ;  /* 0x000000bfb0dd7220 */ /* 0x000fe20000410000 */
[C---:B------:R-:W-:Y:S02]  /*3820*/  PRMT R31, R179.reuse, 0x7632, R31 ;  /* 0x00007632b31f7816 */ /* 0x040fe4000000001f */
        /* <DEDUP_REMOVED lines=18> */
.L_x_17710:
        /* <DEDUP_REMOVED lines=10> */
[----:B-----5:R-:W-:Y:S02]  /*39f0*/  SHF.L.U32 R224, R176, 0x10, RZ ;  /* 0x00000010b0e07819 */ /* 0x020fe400000006ff */
[C---:B------:R-:W-:Y:S02]  /*3a00*/  PRMT R176, R177.reuse, 0x7632, R176 ;  /* 0x00007632b1b07816 */ /* 0x040fe400000000b0 */
[----:B------:R-:W-:Y:S02]  /*3a10*/  SHF.L.U32 R230, R177, 0x10, RZ ;  /* 0x00000010b1e67819 */ /* 0x000fe400000006ff */
[C---:B------:R-:W-:Y:S02]  /*3a20*/  SHF.L.U32 R232, R176.reuse, 0x10, RZ ;  /* 0x00000010b0e87819 */ /* 0x040fe400000006ff */
[----:B------:R-:W-:-:S04]  /*3a30*/  PRMT R176, R176, 0x7632, R176 ;  /* 0x00007632b0b07816 */ /* 0x000fc800000000b0 */
[----:B------:R-:W-:Y:S02]  /*3a40*/  SHF.L.U32 R176, R176, 0x10, RZ ;  /* 0x00000010b0b07819 */ /* 0x000fe400000006ff */
[----:B--2---:R-:W-:Y:S02]  /*3a50*/  SHF.L.U32 R229, R28, 0x10, RZ ;  /* 0x000000101ce57819 */ /* 0x004fe400000006ff */
[C---:B------:R-:W-:Y:S02]  /*3a60*/  PRMT R177, R29.reuse, 0x7632, R177 ;  /* 0x000076321db17816 */ /* 0x040fe400000000b1 */
[----:B------:R-:W-:Y:S01]  /*3a70*/  PRMT R28, R178, 0x7632, R28 ;  /* 0x00007632b21c7816 */ /* 0x000fe2000000001c */
[----:B------:R-:W-:Y:S01]  /*3a80*/  FFMA.FTZ R224, R224, R191, R229 ;  /* 0x000000bfe0e07223 */ /* 0x000fe200000100e5 */
[----:B------:R-:W-:Y:S02]  /*3a90*/  SHF.L.U32 R229, R29, 0x10, RZ ;  /* 0x000000101de57819 */ /* 0x000fe400000006ff */
        /* <DEDUP_REMOVED lines=10> */
[C---:B------:R-:W-:Y:S02]  /*3b40*/  SHF.L.U32 R30, R28.reuse, 0x10, RZ ;  /* 0x000000101c1e7819 */ /* 0x040fe400000006ff */
[----:B------:R-:W-:Y:S02]  /*3b50*/  SHF.L.U32 R29, R29, 0x10, RZ ;  /* 0x000000101d1d7819 */ /* 0x000fe400000006ff */
[----:B------:R-:W-:Y:S02]  /*3b60*/  PRMT R28, R28, 0x7632, R28 ;  /* 0x000076321c1c7816 */ /* 0x000fe4000000001c */
[----:B------:R-:W-:Y:S01]  /*3b70*/  SHF.L.U32 R178, R178, 0x10, RZ ;  /* 0x00000010b2b27819 */ /* 0x000fe200000006ff */
[-C--:B------:R-:W-:Y:S01]  /*3b80*/  FFMA.FTZ R233, R30, R191.reuse, R29 ;  /* 0x000000bf1ee97223 */ /* 0x080fe2000001001d */
[----:B------:R-:W-:Y:S02]  /*3b90*/  SHF.L.U32 R234, R179, 0x10, RZ ;  /* 0x00000010b3ea7819 */ /* 0x000fe400000006ff */
        /* <DEDUP_REMOVED lines=10> */
.L_x_17712:
[----:B------:R-:W-:-:S04]  /*3c40*/  UISETP.NE.U32.AND UP1, UPT, UR10, URZ, UPT ;  /* 0x000000ff0a00728c */ /* 0x000fc8000bf25070 */
[----:B------:R-:W-:-:S09]  /*3c50*/  UISETP.NE.AND.EX UP1, UPT, UR11, URZ, UPT, UP1 ;  /* 0x000000ff0b00728c */ /* 0x000fd2000bf25310 */
[----:B------:R-:W-:Y:S05]  /*3c60*/  BRA.U UP1, `(.L_x_17714) ;  /* 0x0000000101547547 */ /* 0x000fea000b800000 */
        /* <DEDUP_REMOVED lines=21> */
.L_x_17714:
        /* <DEDUP_REMOVED lines=24> */
.L_x_17713:
        /* <DEDUP_REMOVED lines=12> */
[----:B------:R-:W-:Y:S02]  /*4000*/  SHF.L.U32 R179, R239, 0x10, RZ ;  /* 0x00000010efb37819 */ /* 0x000fe400000006ff */
[C---:B--2---:R-:W-:Y:S02]  /*4010*/  PRMT R238, R31.reuse, 0x7632, R238 ;  /* 0x000076321fee7816 */ /* 0x044fe400000000ee */
[----:B------:R-:W-:Y:S02]  /*4020*/  SHF.L.U32 R31, R31, 0x10, RZ ;  /* 0x000000101f1f7819 */ /* 0x000fe400000006ff */
[----:B------:R-:W-:-:S03]  /*4030*/  SHF.L.U32 R238, R238, 0x10, RZ ;  /* 0x00000010eeee7819 */ /* 0x000fc600000006ff */
[-CC-:B------:R-:W-:Y:S01]  /*4040*/  FFMA.FTZ R237, R237, R191.reuse, R31.reuse ;  /* 0x000000bfeded7223 */ /* 0x180fe2000001001f */
[----:B------:R-:W-:Y:S01]  /*4050*/  PRMT R31, R176, 0x7632, R31 ;  /* 0x00007632b01f7816 */ /* 0x000fe2000000001f */
[--C-:B------:R-:W-:Y:S01]  /*4060*/  FFMA.FTZ R179, R179, R191, R238.reuse ;  /* 0x000000bfb3b37223 */ /* 0x100fe200000100ee */
[----:B------:R-:W-:Y:S02]  /*4070*/  PRMT R238, R28, 0x7632, R238 ;  /* 0x000076321cee7816 */ /* 0x000fe400000000ee */
[----:B------:R-:W-:Y:S02]  /*4080*/  SHF.L.U32 R176, R176, 0x10, RZ ;  /* 0x00000010b0b07819 */ /* 0x000fe400000006ff */
[----:B------:R-:W-:Y:S02]  /*4090*/  SHF.L.U32 R31, R31, 0x10, RZ ;  /* 0x000000101f1f7819 */ /* 0x000fe400000006ff */
[----:B------:R-:W-:Y:S02]  /*40a0*/  SHF.L.U32 R28, R28, 0x10, RZ ;  /* 0x000000101c1c7819 */ /* 0x000fe400000006ff */
[----:B------:R-:W-:-:S03]  /*40b0*/  SHF.L.U32 R238, R238, 0x10, RZ ;  /* 0x00000010eeee7819 */ /* 0x000fc600000006ff */
[-CC-:B------:R-:W-:Y:S01]  /*40c0*/  FFMA.FTZ R176, R176, R191.reuse, R28.reuse ;  /* 0x000000bfb0b07223 */ /* 0x180fe2000001001c */
[----:B------:R-:W-:Y:S01]  /*40d0*/  PRMT R28, R177, 0x7632, R28 ;  /* 0x00007632b11c7816 */ /* 0x000fe2000000001c */
[----:B------:R-:W-:Y:S01]  /*40e0*/  FFMA.FTZ R238, R31, R191, R238 ;  /* 0x000000bf1fee7223 */ /* 0x000fe200000100ee */
[----:B------:R-:W-:Y:S02]  /*40f0*/  SHF.L.U32 R31, R177, 0x10, RZ ;  /* 0x00000010b11f7819 */ /* 0x000fe400000006ff */
[C---:B------:R-:W-:Y:S02]  /*4100*/  PRMT R177, R29.reuse, 0x7632, R177 ;  /* 0x000076321db17816 */ /* 0x040fe400000000b1 */
[----:B------:R-:W-:Y:S02]  /*4110*/  SHF.L.U32 R28, R28, 0x10, RZ ;  /* 0x000000101c1c7819 */ /* 0x000fe400000006ff */
[----:B------:R-:W-:Y:S02]  /*4120*/  SHF.L.U32 R29, R29, 0x10, RZ ;  /* 0x000000101d1d7819 */ /* 0x000fe400000006ff */
[----:B------:R-:W-:-:S03]  /*4130*/  SHF.L.U32 R239, R177, 0x10, RZ ;  /* 0x00000010b1ef7819 */ /* 0x000fc600000006ff */
[-C--:B------:R-:W-:Y:S01]  /*4140*/  FFMA.FTZ R177, R31, R191.reuse, R29 ;  /* 0x000000bf1fb17223 */ /* 0x080fe2000001001d */
[----:B------:R-:W-:Y:S01]  /*4150*/  PRMT R31, R30, 0x7632, R31 ;  /* 0x000076321e1f7816 */ /* 0x000fe2000000001f */
[-C--:B------:R-:W-:Y:S01]  /*4160*/  FFMA.FTZ R239, R28, R191.reuse, R239 ;  /* 0x000000bf1cef7223 */ /* 0x080fe200000100ef */
[C---:B------:R-:W-:Y:S02]  /*4170*/  PRMT R28, R178.reuse, 0x7632, R28 ;  /* 0x00007632b21c7816 */ /* 0x040fe4000000001c */
[----:B------:R-:W-:Y:S02]  /*4180*/  SHF.L.U32 R29, R178, 0x10, RZ ;  /* 0x00000010b21d7819 */ /* 0x000fe400000006ff */
        /* <DEDUP_REMOVED lines=10> */
.L_x_17715:
        /* <DEDUP_REMOVED lines=24> */
.L_x_17717:
        /* <DEDUP_REMOVED lines=24> */
.L_x_17716:
[----:B------:R-:W-:Y:S01]  /*4530*/  FADD.FTZ R191, RZ, R180 ;  /* 0x000000b4ffbf7221 */ /* 0x000fe20000010000 */
[----:B------:R-:W-:Y:S01]  /*4540*/  LOP3.LUT P2, RZ, R242, 0x1f, RZ, 0xc0, !PT ;  /* 0x0000001ff2ff7812 */ /* 0x000fe2000784c0ff */
[----:B------:R-:W-:Y:S01]  /*4550*/  UMOV UR13, 0xffffffff ;  /* 0xffffffff000d7882 */ /* 0x000fe20000000000 */
[----:B------:R-:W0:Y:S01]  /*4560*/  @P0 LDC.64 R242, c[0x0][0x3a8] ;  /* 0x0000ea00fff20b82 */ /* 0x000e220000000a00 */
[----:B------:R-:W-:-:S04]  /*4570*/  FADD.FTZ R191, R191, R22 ;  /* 0x00000016bfbf7221 */ /* 0x000fc80000010000 */
[----:B------:R-:W-:-:S04]  /*4580*/  FADD.FTZ R191, R191, R26 ;  /* 0x0000001abfbf7221 */ /* 0x000fc80000010000 */
[----:B------:R-:W-:-:S04]  /*4590*/  FADD.FTZ R191, R191, R23 ;  /* 0x00000017bfbf7221 */ /* 0x000fc80000010000 */
[----:B------:R-:W-:-:S04]  /*45a0*/  FADD.FTZ R191, R191, R25 ;  /* 0x00000019bfbf7221 */ /* 0x000fc80000010000 */
[----:B------:R-:W-:-:S04]  /*45b0*/  FADD.FTZ R191, R191, R24 ;  /* 0x00000018bfbf7221 */ /* 0x000fc80000010000 */
[----:B------:R-:W-:Y:S01]  /*45c0*/  FADD.FTZ R191, R191, R190 ;  /* 0x000000bebfbf7221 */ /* 0x000fe20000010000 */
[----:B0-----:R-:W-:-:S04]  /*45d0*/  @P0 IMAD.WIDE.U32 R242, R235, 0x10, R242 ;  /* 0x00000010ebf20825 */ /* 0x001fc800078e00f2 */
[----:B------:R-:W-:-:S04]  /*45e0*/  FADD.FTZ R191, R191, R27 ;  /* 0x0000001bbfbf7221 */ /* 0x000fc80000010000 */
[----:B------:R-:W-:Y:S01]  /*45f0*/  FADD.FTZ R191, R191, R18 ;  /* 0x00000012bfbf7221 */ /* 0x000fe20000010000 */
[----:B------:R0:W-:Y:S03]  /*4600*/  @P0 STG.E.128 desc[UR6][R242.64], R28 ;  /* 0x0000001cf2000986 */ /* 0x0001e6000c101d06 */
        /* <DEDUP_REMOVED lines=70> */
[----:B0-----:R-:W-:Y:S01]  /*4a70*/  FADD.FTZ R243, R191, R179 ;  /* 0x000000b3bff37221 */ /* 0x001fe20000010000 */
        /* <DEDUP_REMOVED lines=182> */
.L_x_17731:
[----:B------:R2:W-:Y:S01]  /*55e0*/  STL [R1+0x34], R29 ;  /* 0x0000341d01007387 */ /* 0x0005e20000100800 */
[----:B-1----:R-:W-:-:S03]  /*55f0*/  FADD.FTZ R191, R248, R191 ;  /* 0x000000bff8bf7221 */ /* 0x002fc60000010000 */
[----:B--2---:R-:W2:Y:S04]  /*5600*/  LDL R29, [R1+0x18] ;  /* 0x00001800011d7983 */ /* 0x004ea80000100800 */
[----:B------:R1:W-:Y:S01]  /*5610*/  STL [R1+0x30], R28 ;  /* 0x0000301c01007387 */ /* 0x0003e20000100800 */
[----:B----4-:R-:W-:-:S03]  /*5620*/  FFMA.FTZ R191, R191, R249, UR5 ;  /* 0x00000005bfbf7e23 */ /* 0x010fc600080100f9 */
[----:B------:R-:W3:Y:S04]  /*5630*/  LDL R249, [R1+0x20] ;  /* 0x0000200001f97983 */ /* 0x000ee80000100800 */
[----:B------:R-:W4:Y:S04]  /*5640*/  LDL R250, [R1+0x2c] ;  /* 0x00002c0001fa7983 */ /* 0x000f280000100800 */
[----:B-1----:R-:W3:Y:S04]  /*5650*/  LDL R28, [R1+0x1c] ;  /* 0x00001c00011c7983 */ /* 0x002ee80000100800 */
[----:B------:R-:W4:Y:S04]  /*5660*/  LDL R242, [R1+0x24] ;  /* 0x0000240001f27983 */ /* 0x000f280000100800 */
[----:B0-----:R-:W4:Y:S04]  /*5670*/  LDL R248, [R1+0x28] ;  /* 0x0000280001f87983 */ /* 0x001f280000100800 */
[----:B------:R-:W4:Y:S04]  /*5680*/  LDL R251, [R1+0x14] ;  /* 0x0000140001fb7983 */ /* 0x000f280000100800 */
[----:B------:R-:W4:Y:S01]  /*5690*/  LDL R252, [R1+0x10] ;  /* 0x0000100001fc7983 */ /* 0x000f220000100800 */
[----:B------:R-:W-:Y:S01]  /*56a0*/  FMUL.FTZ R241, R243, R243 ;  /* 0x000000f3f3f17220 */ /* 0x000fe20000410000 */
[----:B------:R-:W-:-:S04]  /*56b0*/  ISETP.NE.AND P3, PT, RZ, UR12, PT ;  /* 0x0000000cff007c0c */ /* 0x000fc8000bf65270 */
[----:B------:R-:W-:-:S05]  /*56c0*/  FSEL R241, R241, RZ, P3 ;  /* 0x000000fff1f17208 */ /* 0x000fca0001800000 */
[----:B------:R-:W-:-:S06]  /*56d0*/  FADD.FTZ R191, R191, R241 ;  /* 0x000000f1bfbf7221 */ /* 0x000fcc0000010000 */
[----:B------:R-:W0:Y:S01]  /*56e0*/  MUFU.RSQ R191, R191 ;  /* 0x000000bf00bf7308 */ /* 0x000e220000001400 */
[----:B------:R-:W-:-:S05]  /*56f0*/  FSEL R241, R243, RZ, !P3 ;  /* 0x000000fff3f17208 */ /* 0x000fca0005800000 */
[C---:B------:R-:W-:Y:S01]  /*5700*/  FADD.FTZ R190, -R241.reuse, R190 ;  /* 0x000000bef1be7221 */ /* 0x040fe20000010100 */
[C---:B------:R-:W-:Y:S01]  /*5710*/  FADD.FTZ R27, -R241.reuse, R27 ;  /* 0x0000001bf11b7221 */ /* 0x040fe20000010100 */
[C---:B------:R-:W-:Y:S01]  /*5720*/  FADD.FTZ R180, -R241.reuse, R180 ;  /* 0x000000b4f1b47221 */ /* 0x040fe20000010100 */
[C---:B------:R-:W-:Y:S01]  /*5730*/  FADD.FTZ R22, -R241.reuse, R22 ;  /* 0x00000016f1167221 */ /* 0x040fe20000010100 */
[C---:B------:R-:W-:Y:S01]  /*5740*/  FADD.FTZ R26, -R241.reuse, R26 ;  /* 0x0000001af11a7221 */ /* 0x040fe20000010100 */
[----:B------:R-:W-:Y:S01]  /*5750*/  FADD.FTZ R23, -R241, R23 ;  /* 0x00000017f1177221 */ /* 0x000fe20000010100 */
[C---:B0-----:R-:W-:Y:S01]  /*5760*/  FMUL.FTZ R190, R191.reuse, R190 ;  /* 0x000000bebfbe7220 */ /* 0x041fe20000410000 */
[----:B------:R-:W-:Y:S01]  /*5770*/  FMUL.FTZ R27, R191, R27 ;  /* 0x0000001bbf1b7220 */ /* 0x000fe20000410000 */
[----:B------:R-:W-:Y:S01]  /*5780*/  FADD.FTZ R24, -R241, R24 ;  /* 0x00000018f1187221 */ /* 0x000fe20000010100 */
[C---:B------:R-:W-:Y:S01]  /*5790*/  FMUL.FTZ R180, R191.reuse, R180 ;  /* 0x000000b4bfb47220 */ /* 0x040fe20000410000 */
[C---:B------:R-:W-:Y:S01]  /*57a0*/  FMUL.FTZ R22, R191.reuse, R22 ;  /* 0x00000016bf167220 */ /* 0x040fe20000410000 */
[C---:B------:R-:W-:Y:S01]  /*57b0*/  FMUL.FTZ R26, R191.reuse, R26 ;  /* 0x0000001abf1a7220 */ /* 0x040fe20000410000 */
[----:B------:R-:W-:Y:S01]  /*57c0*/  FMUL.FTZ R23, R191, R23 ;  /* 0x00000017bf177220 */ /* 0x000fe20000410000 */
[----:B------:R-:W-:Y:S01]  /*57d0*/  FADD.FTZ R25, -R241, R25 ;  /* 0x00000019f1197221 */ /* 0x000fe20000010100 */
[----:B--2---:R-:W-:-:S02]  /*57e0*/  FFMA.FTZ R190, R190, R29, R106 ;  /* 0x0000001dbebe7223 */ /* 0x004fc4000001006a */
[----:B------:R0:W5:Y:S01]  /*57f0*/  LDL.LU R29, [R1+0x34] ;  /* 0x00003400011d7983 */ /* 0x0001620000300800 */
[----:B---3--:R-:W-:Y:S01]  /*5800*/  FFMA.FTZ R27, R27, R28, R107 ;  /* 0x0000001c1b1b7223 */ /* 0x008fe2000001006b */
[----:B----4-:R-:W-:Y:S02]  /*5810*/  FFMA.FTZ R23, R23, R250, R111 ;  /* 0x000000fa17177223 */ /* 0x010fe4000001006f */
[----:B------:R0:W5:Y:S02]  /*5820*/  LDL.LU R28, [R1+0x30] ;  /* 0x00003000011c7983 */ /* 0x0001640000300800 */
[----:B------:R-:W-:Y:S01]  /*5830*/  F2FP.BF16.F32.PACK_AB R27, R27, R190 ;  /* 0x000000be1b1b723e */ /* 0x000fe200000010ff */
[C---:B------:R-:W-:Y:S01]  /*5840*/  FMUL.FTZ R190, R191.reuse, R24 ;  /* 0x00000018bfbe7220 */ /* 0x040fe20000410000 */
[----:B------:R-:W-:Y:S01]  /*5850*/  FFMA.FTZ R24, R180, R249, R108 ;  /* 0x000000f9b4187223 */ /* 0x000fe2000001006c */
[----:B------:R-:W-:Y:S01]  /*5860*/  FFMA.FTZ R180, R26, R248, R110 ;  /* 0x000000f81ab47223 */ /* 0x000fe2000001006e */
[----:B------:R-:W-:Y:S01]  /*5870*/  FFMA.FTZ R22, R22, R242, R109 ;  /* 0x000000f216167223 */ /* 0x000fe2000001006d */
[----:B------:R-:W2:Y:S01]  /*5880*/  LDL R250, [R1+0x8] ;  /* 0x0000080001fa7983 */ /* 0x000ea20000100800 */
[----:B------:R-:W-:Y:S01]  /*5890*/  FMUL.FTZ R25, R191, R25 ;  /* 0x00000019bf197220 */ /* 0x000fe20000410000 */
[----:B------:R-:W-:Y:S01]  /*58a0*/  FFMA.FTZ R26, R190, R251, R105 ;  /* 0x000000fbbe1a7223 */ /* 0x000fe20000010069 */
[----:B------:R-:W1:Y:S01]  /*58b0*/  LDC.64 R248, c[0x0][0x428] ;  /* 0x00010a00fff87b82 */ /* 0x000e620000000a00 */
[----:B------:R-:W3:Y:S04]  /*58c0*/  LDL R242, [R1+0xc] ;  /* 0x00000c0001f27983 */ /* 0x000ee80000100800 */
[----:B------:R-:W4:Y:S04]  /*58d0*/  LDL R251, [R1] ;  /* 0x0000000001fb7983 */ /* 0x000f280000100800 */
[----:B------:R-:W4:Y:S01]  /*58e0*/  LDL R190, [R1+0x4] ;  /* 0x0000040001be7983 */ /* 0x000f220000100800 */
[----:B------:R-:W-:Y:S01]  /*58f0*/  FFMA.FTZ R25, R25, R252, R104 ;  /* 0x000000fc19197223 */ /* 0x000fe20000010068 */
[----:B------:R-:W-:-:S04]  /*5900*/  F2FP.BF16.F32.PACK_AB R24, R22, R24 ;  /* 0x000000181618723e */ /* 0x000fc800000010ff */
[----:B------:R-:W-:Y:S02]  /*5910*/  F2FP.BF16.F32.PACK_AB R26, R26, R25 ;  /* 0x000000191a1a723e */ /* 0x000fe400000010ff */
[----:B------:R-:W-:Y:S02]  /*5920*/  F2FP.BF16.F32.PACK_AB R25, R23, R180 ;  /* 0x000000b41719723e */ /* 0x000fe400000010ff */
[----:B------:R-:W0:Y:S02]  /*5930*/  @!P2 LDC.64 R22, c[0x0][0x3c0] ;  /* 0x0000f000ff16ab82 */ /* 0x000e240000000a00 */
[----:B0-----:R-:W-:-:S05]  /*5940*/  @!P2 IMAD.WIDE R22, R12, 0x4, R22 ;  /* 0x000000040c16a825 */ /* 0x001fca00078e0216 */
[----:B------:R0:W-:Y:S02]  /*5950*/  @!P2 STG.E desc[UR6][R22.64], R243 ;  /* 0x000000f31600a986 */ /* 0x0001e4000c101906 */
[----:B0-----:R-:W0:Y:S01]  /*5960*/  @!P2 LDC.64 R22, c[0x0][0x3c8] ;  /* 0x0000f200ff16ab82 */ /* 0x001e220000000a00 */
[C---:B------:R-:W-:Y:S01]  /*5970*/  FADD.FTZ R20, -R241.reuse, R20 ;  /* 0x00000014f1147221 */ /* 0x040fe20000010100 */
[----:B------:R-:W-:-:S03]  /*5980*/  FADD.FTZ R180, -R241, R19 ;  /* 0x00000013f1b47221 */ /* 0x000fc60000010100 */
[C---:B------:R-:W-:Y:S01]  /*5990*/  FMUL.FTZ R19, R191.reuse, R20 ;  /* 0x00000014bf137220 */ /* 0x040fe20000410000 */
[----:B------:R-:W-:-:S03]  /*59a0*/  FMUL.FTZ R180, R191, R180 ;  /* 0x000000b4bfb47220 */ /* 0x000fc60000410000 */
[----:B------:R-:W-:Y:S01]  /*59b0*/  FFMA.FTZ R19, R19, R246, R98 ;  /* 0x000000f613137223 */ /* 0x000fe20000010062 */
[----:B------:R-:W-:Y:S01]  /*59c0*/  FFMA.FTZ R180, R180, R247, R99 ;  /* 0x000000f7b4b47223 */ /* 0x000fe20000010063 */
[----:B------:R-:W-:Y:S01]  /*59d0*/  FADD.FTZ R16, -R241, R16 ;  /* 0x00000010f1107221 */ /* 0x000fe20000010100 */
[----:B0-----:R-:W-:-:S05]  /*59e0*/  @!P2 IMAD.WIDE R22, R12, 0x4, R22 ;  /* 0x000000040c16a825 */ /* 0x001fca00078e0216 */
[----:B------:R1:W-:Y:S01]  /*59f0*/  @!P2 STG.E desc[UR6][R22.64], R191 ;  /* 0x000000bf1600a986 */ /* 0x0003e2000c101906 */
[----:B------:R-:W-:Y:S01]  /*5a00*/  F2FP.BF16.F32.PACK_AB R19, R180, R19 ;  /* 0x00000013b413723e */ /* 0x000fe200000010ff */
[C---:B------:R-:W-:Y:S01]  /*5a10*/  FADD.FTZ R180, -R241.reuse, R17 ;  /* 0x00000011f1b47221 */ /* 0x040fe20000010100 */
[C---:B------:R-:W-:Y:S01]  /*5a20*/  FADD.FTZ R14, -R241.reuse, R14 ;  /* 0x0000000ef10e7221 */ /* 0x040fe20000010100 */
[----:B------:R-:W-:Y:S01]  /*5a30*/  FADD.FTZ R18, -R241, R18 ;  /* 0x00000012f1127221 */ /* 0x000fe20000010100 */
[----:B-1----:R-:W-:-:S04]  /*5a40*/  IMAD.WIDE.U32 R22, R21, 0x10, R248 ;  /* 0x0000001015167825 */ /* 0x002fc800078e00f8 */
[----:B------:R-:W-:Y:S01]  /*5a50*/  FADD.FTZ R20, -R241, R13 ;  /* 0x0000000df1147221 */ /* 0x000fe20000010100 */
[----:B------:R0:W-:Y:S01]  /*5a60*/  STG.E.128 desc[UR6][R22.64], R24 ;  /* 0x0000001816007986 */ /* 0x0001e2000c101d06 */
[C---:B------:R-:W-:Y:S01]  /*5a70*/  FMUL.FTZ R17, R191.reuse, R16 ;  /* 0x00000010bf117220 */ /* 0x040fe20000410000 */
[C---:B------:R-:W-:Y:S01]  /*5a80*/  FMUL.FTZ R14, R191.reuse, R14 ;  /* 0x0000000ebf0e7220 */ /* 0x040fe20000410000 */
[C---:B------:R-:W-:Y:S01]  /*5a90*/  FMUL.FTZ R13, R191.reuse, R18 ;  /* 0x00000012bf0d7220 */ /* 0x040fe20000410000 */
[----:B------:R-:W-:Y:S01]  /*5aa0*/  FMUL.FTZ R20, R191, R20 ;  /* 0x00000014bf147220 */ /* 0x000fe20000410000 */
[----:B------:R-:W-:Y:S01]  /*5ab0*/  FFMA.FTZ R17, R17, R244, R96 ;  /* 0x000000f411117223 */ /* 0x000fe20000010060 */
[----:B0-----:R-:W-:Y:S01]  /*5ac0*/  FADD.FTZ R22, -R241, R15 ;  /* 0x0000000ff1167221 */ /* 0x001fe20000010100 */
[----:B------:R-:W-:-:S03]  /*5ad0*/  FMUL.FTZ R15, R191, R180 ;  /* 0x000000b4bf0f7220 */ /* 0x000fc60000410000 */
[----:B------:R-:W-:-:S04]  /*5ae0*/  FMUL.FTZ R22, R191, R22 ;  /* 0x00000016bf167220 */ /* 0x000fc80000410000 */
[----:B------:R-:W-:Y:S01]  /*5af0*/  FFMA.FTZ R18, R22, R245, R97 ;  /* 0x000000f516127223 */ /* 0x000fe20000010061 */
[----:B------:R-:W-:-:S04]  /*5b00*/  FADD.FTZ R21, -R241, R8 ;  /* 0x00000008f1157221 */ /* 0x000fc80000010100 */
[----:B------:R-:W-:Y:S01]  /*5b10*/  F2FP.BF16.F32.PACK_AB R18, R18, R17 ;  /* 0x000000111212723e */ /* 0x000fe200000010ff */
        /* <DEDUP_REMOVED lines=8> */
[C---:B------:R-:W-:Y:S02]  /*5ba0*/  FADD.FTZ R200, -R241.reuse, R239 ;  /* 0x000000eff1c87221 */ /* 0x040fe40000010100 */
[----:B------:R-:W0:Y:S01]  /*5bb0*/  LDC.64 R238, c[0x0][0x428] ;  /* 0x00010a00ffee7b82 */ /* 0x000e220000000a00 */
[C---:B------:R-:W-:Y:S01]  /*5bc0*/  FADD.FTZ R9, -R241.reuse, R196 ;  /* 0x000000c4f1097221 */ /* 0x040fe20000010100 */
[C---:B------:R-:W-:Y:S01]  /*5bd0*/  FADD.FTZ R180, -R241.reuse, R221 ;  /* 0x000000ddf1b47221 */ /* 0x040fe20000010100 */
[C---:B------:R-:W-:Y:S01]  /*5be0*/  FADD.FTZ R196, -R241.reuse, R231 ;  /* 0x000000e7f1c47221 */ /* 0x040fe20000010100 */
[C---:B------:R-:W-:Y:S01]  /*5bf0*/  FADD.FTZ R24, -R241.reuse, R3 ;  /* 0x00000003f1187221 */ /* 0x040fe20000010100 */
[C---:B------:R-:W-:Y:S01]  /*5c00*/  FADD.FTZ R6, -R241.reuse, R198 ;  /* 0x000000c6f1067221 */ /* 0x040fe20000010100 */
[----:B------:R-:W-:Y:S01]  /*5c10*/  FADD.FTZ R8, -R241, R197 ;  /* 0x000000c5f1087221 */ /* 0x000fe20000010100 */
[----:B------:R-:W-:-:S02]  /*5c20*/  FMUL.FTZ R9, R191, R9 ;  /* 0x00000009bf097220 */ /* 0x000fc40000410000 */
[C---:B------:R-:W-:Y:S01]  /*5c30*/  FMUL.FTZ R6, R191.reuse, R6 ;  /* 0x00000006bf067220 */ /* 0x040fe20000410000 */
[----:B------:R-:W-:Y:S01]  /*5c40*/  FMUL.FTZ R8, R191, R8 ;  /* 0x00000008bf087220 */ /* 0x000fe20000410000 */
[C---:B------:R-:W-:Y:S02]  /*5c50*/  FADD.FTZ R198, -R241.reuse, R233 ;  /* 0x000000e9f1c67221 */ /* 0x040fe40000010100 */
        /* <DEDUP_REMOVED lines=8> */
[----:B------:R-:W-:Y:S01]  /*5ce0*/  FADD.FTZ R3, -R241, R193 ;  /* 0x000000c1f1037221 */ /* 0x000fe20000010100 */
[C---:B------:R-:W-:Y:S01]  /*5cf0*/  FMUL.FTZ R4, R191.reuse, R4 ;  /* 0x00000004bf047220 */ /* 0x040fe20000410000 */
[C---:B------:R-:W-:Y:S01]  /*5d00*/  FMUL.FTZ R5, R191.reuse, R5 ;  /* 0x00000005bf057220 */ /* 0x040fe20000410000 */
[C---:B------:R-:W-:Y:S01]  /*5d10*/  FMUL.FTZ R2, R191.reuse, R2 ;  /* 0x00000002bf027220 */ /* 0x040fe20000410000 */
[----:B------:R-:W-:Y:S01]  /*5d20*/  FMUL.FTZ R3, R191, R3 ;  /* 0x00000003bf037220 */ /* 0x000fe20000410000 */
[----:B------:R-:W-:Y:S01]  /*5d30*/  FFMA.FTZ R4, R4, R158, R78 ;  /* 0x0000009e04047223 */ /* 0x000fe2000001004e */
[----:B------:R-:W-:Y:S01]  /*5d40*/  FFMA.FTZ R5, R5, R159, R79 ;  /* 0x0000009f05057223 */ /* 0x000fe2000001004f */
[----:B------:R-:W-:Y:S01]  /*5d50*/  FFMA.FTZ R2, R2, R156, R76 ;  /* 0x0000009c02027223 */ /* 0x000fe2000001004c */
[----:B------:R-:W-:Y:S01]  /*5d60*/  FFMA.FTZ R3, R3, R157, R77 ;  /* 0x0000009d03037223 */ /* 0x000fe2000001004d */
[----:B------:R-:W-:-:S02]  /*5d70*/  FADD.FTZ R193, -R241, R230 ;  /* 0x000000e6f1c17221 */ /* 0x000fc40000010100 */
[----:B------:R-:W-:Y:S02]  /*5d80*/  F2FP.BF16.F32.PACK_AB R5, R5, R4 ;  /* 0x000000040505723e */ /* 0x000fe400000010ff */
[----:B------:R-:W-:Y:S01]  /*5d90*/  F2FP.BF16.F32.PACK_AB R4, R3, R2 ;  /* 0x000000020304723e */ /* 0x000fe200000010ff */
[C---:B------:R-:W-:Y:S01]  /*5da0*/  FADD.FTZ R197, -R241.reuse, R234 ;  /* 0x000000eaf1c57221 */ /* 0x040fe20000010100 */
[C---:B------:R-:W-:Y:S01]  /*5db0*/  FADD.FTZ R176, -R241.reuse, R176 ;  /* 0x000000b0f1b07221 */ /* 0x040fe20000010100 */
[C---:B------:R-:W-:Y:S01]  /*5dc0*/  FADD.FTZ R177, -R241.reuse, R177 ;  /* 0x000000b1f1b17221 */ /* 0x040fe20000010100 */
[----:B------:R-:W-:Y:S02]  /*5dd0*/  FADD.FTZ R178, -R241, R178 ;  /* 0x000000b2f1b27221 */ /* 0x000fe40000010100 */
[C---:B------:R-:W-:Y:S01]  /*5de0*/  FMUL.FTZ R176, R191.reuse, R176 ;  /* 0x000000b0bfb07220 */ /* 0x040fe20000410000 */
[C---:B------:R-:W-:Y:S01]  /*5df0*/  FMUL.FTZ R177, R191.reuse, R177 ;  /* 0x000000b1bfb17220 */ /* 0x040fe20000410000 */
[----:B------:R-:W-:Y:S01]  /*5e00*/  FMUL.FTZ R178, R191, R178 ;  /* 0x000000b2bfb27220 */ /* 0x000fe20000410000 */
[----:B0-----:R-:W-:-:S04]  /*5e10*/  IMAD.WIDE.U32 R2, R192, 0x10, R238 ;  /* 0x00000010c0027825 */ /* 0x001fc800078e00ee */
[----:B------:R-:W-:Y:S01]  /*5e20*/  FFMA.FTZ R176, R176, R116, R36 ;  /* 0x00000074b0b07223 */ /* 0x000fe20000010024 */
[----:B------:R-:W-:Y:S01]  /*5e30*/  FFMA.FTZ R177, R177, R118, R38 ;  /* 0x00000076b1b17223 */ /* 0x000fe20000010026 */
[----:B------:R-:W-:Y:S01]  /*5e40*/  FFMA.FTZ R178, R178, R112, R32 ;  /* 0x00000070b2b27223 */ /* 0x000fe20000010020 */
[----:B--2---:R-:W-:Y:S01]  /*5e50*/  FFMA.FTZ R15, R15, R250, R102 ;  /* 0x000000fa0f0f7223 */ /* 0x004fe20000010066 */
[----:B---3--:R-:W-:Y:S01]  /*5e60*/  FFMA.FTZ R14, R14, R242, R103 ;  /* 0x000000f20e0e7223 */ /* 0x008fe20000010067 */
[----:B----4-:R-:W-:Y:S01]  /*5e70*/  FFMA.FTZ R13, R13, R251, R100 ;  /* 0x000000fb0d0d7223 */ /* 0x010fe20000010064 */
[----:B------:R-:W-:-:S03]  /*5e80*/  FFMA.FTZ R16, R20, R190, R101 ;  /* 0x000000be14107223 */ /* 0x000fc60000010065 */
[----:B------:R-:W-:Y:S01]  /*5e90*/  F2FP.BF16.F32.PACK_AB R17, R14, R15 ;  /* 0x0000000f0e11723e */ /* 0x000fe200000010ff */
[----:B------:R-:W-:Y:S01]  /*5ea0*/  IMAD.WIDE.U32 R14, R11, 0x10, R248 ;  /* 0x000000100b0e7825 */ /* 0x000fe200078e00f8 */
[----:B------:R-:W-:-:S05]  /*5eb0*/  F2FP.BF16.F32.PACK_AB R16, R16, R13 ;  /* 0x0000000d1010723e */ /* 0x000fca00000010ff */
        /* <DEDUP_REMOVED lines=10> */
[----:B------:R-:W-:Y:S01]  /*5f60*/  MOV R207, R21 ;  /* 0x0000001500cf7202 */ /* 0x000fe20000000f00 */
[C---:B------:R-:W-:Y:S01]  /*5f70*/  FADD.FTZ R21, -R241.reuse, R214 ;  /* 0x000000d6f1157221 */ /* 0x040fe20000010100 */
[----:B------:R-:W-:Y:S01]  /*5f80*/  MOV R214, R22 ;  /* 0x0000001600d67202 */ /* 0x000fe20000000f00 */
[C---:B------:R-:W-:Y:S01]  /*5f90*/  FADD.FTZ R22, -R241.reuse, R211 ;  /* 0x000000d3f1167221 */ /* 0x040fe20000010100 */
[----:B------:R-:W-:Y:S01]  /*5fa0*/  MOV R211, R23 ;  /* 0x0000001700d37202 */ /* 0x000fe20000000f00 */
[C---:B------:R-:W-:Y:S01]  /*5fb0*/  FADD.FTZ R14, -R241.reuse, R208 ;  /* 0x000000d0f10e7221 */ /* 0x040fe20000010100 */
[----:B------:R-:W-:Y:S01]  /*5fc0*/  FADD.FTZ R18, -R241, R206 ;  /* 0x000000cef1127221 */ /* 0x000fe20000010100 */
[----:B------:R-:W-:-:S02]  /*5fd0*/  MOV R208, R27 ;  /* 0x0000001b00d07202 */ /* 0x000fc40000000f00 */
[----:B------:R-:W-:Y:S01]  /*5fe0*/  MOV R206, R25 ;  /* 0x0000001900ce7202 */ /* 0x000fe20000000f00 */
[C---:B------:R-:W-:Y:S01]  /*5ff0*/  FADD.FTZ R17, -R241.reuse, R204 ;  /* 0x000000ccf1117221 */ /* 0x040fe20000010100 */
[----:B------:R-:W-:Y:S01]  /*6000*/  FADD.FTZ R19, -R241, R205 ;  /* 0x000000cdf1137221 */ /* 0x000fe20000010100 */
[----:B------:R-:W-:Y:S01]  /*6010*/  MOV R204, R26 ;  /* 0x0000001a00cc7202 */ /* 0x000fe20000000f00 */
[----:B------:R-:W-:Y:S01]  /*6020*/  FMUL.FTZ R231, R191, R211 ;  /* 0x000000d3bfe77220 */ /* 0x000fe20000410000 */
[----:B------:R-:W-:Y:S01]  /*6030*/  MOV R205, R20 ;  /* 0x0000001400cd7202 */ /* 0x000fe20000000f00 */
[C---:B------:R-:W-:Y:S01]  /*6040*/  FADD.FTZ R26, -R241.reuse, R218 ;  /* 0x000000daf11a7221 */ /* 0x040fe20000010100 */
[----:B------:R-:W-:Y:S01]  /*6050*/  FADD.FTZ R195, -R241, R232 ;  /* 0x000000e8f1c37221 */ /* 0x000fe20000010100 */
[C---:B------:R-:W-:Y:S01]  /*6060*/  FMUL.FTZ R211, R191.reuse, R214 ;  /* 0x000000d6bfd37220 */ /* 0x040fe20000410000 */
[C---:B------:R-:W-:Y:S01]  /*6070*/  FMUL.FTZ R214, R191.reuse, R206 ;  /* 0x000000cebfd67220 */ /* 0x040fe20000410000 */
[C---:B------:R-:W-:Y:S01]  /*6080*/  FMUL.FTZ R218, R191.reuse, R208 ;  /* 0x000000d0bfda7220 */ /* 0x040fe20000410000 */
[C---:B------:R-:W-:Y:S01]  /*6090*/  FMUL.FTZ R219, R191.reuse, R180 ;  /* 0x000000b4bfdb7220 */ /* 0x040fe20000410000 */
[C---:B------:R-:W-:Y:S01]  /*60a0*/  FMUL.FTZ R208, R191.reuse, R249 ;  /* 0x000000f9bfd07220 */ /* 0x040fe20000410000 */
[C---:B------:R-:W-:Y:S01]  /*60b0*/  FMUL.FTZ R206, R191.reuse, R248 ;  /* 0x000000f8bfce7220 */ /* 0x040fe20000410000 */
[----:B------:R-:W-:Y:S01]  /*60c0*/  FMUL.FTZ R180, R191, R185 ;  /* 0x000000b9bfb47220 */ /* 0x000fe20000410000 */
[C---:B------:R-:W-:Y:S01]  /*60d0*/  FADD.FTZ R251, -R241.reuse, R188 ;  /* 0x000000bcf1fb7221 */ /* 0x040fe20000010100 */
[----:B------:R-:W-:Y:S01]  /*60e0*/  FADD.FTZ R23, -R241, R215 ;  /* 0x000000d7f1177221 */ /* 0x000fe20000010100 */
[----:B------:R-:W-:Y:S01]  /*60f0*/  FMUL.FTZ R185, R191, R189 ;  /* 0x000000bdbfb97220 */ /* 0x000fe20000410000 */
[C---:B------:R-:W-:Y:S01]  /*6100*/  FADD.FTZ R20, -R241.reuse, R210 ;  /* 0x000000d2f1147221 */ /* 0x040fe20000010100 */
[----:B------:R-:W-:Y:S01]  /*6110*/  FADD.FTZ R188, -R241, R222 ;  /* 0x000000def1bc7221 */ /* 0x000fe20000010100 */
[C---:B------:R-:W-:Y:S01]  /*6120*/  FMUL.FTZ R215, R191.reuse, R205 ;  /* 0x000000cdbfd77220 */ /* 0x040fe20000410000 */
[C---:B------:R-:W-:Y:S01]  /*6130*/  FMUL.FTZ R189, R191.reuse, R195 ;  /* 0x000000c3bfbd7220 */ /* 0x040fe20000410000 */
[----:B------:R-:W-:Y:S01]  /*6140*/  MOV R210, R24 ;  /* 0x0000001800d27202 */ /* 0x000fe20000000f00 */
[C---:B------:R-:W-:Y:S01]  /*6150*/  FMUL.FTZ R222, R191.reuse, R22 ;  /* 0x00000016bfde7220 */ /* 0x040fe20000410000 */
[----:B------:R-:W-:Y:S01]  /*6160*/  FMUL.FTZ R195, R191, R199 ;  /* 0x000000c7bfc37220 */ /* 0x000fe20000410000 */
[----:B------:R-:W-:Y:S01]  /*6170*/  FADD.FTZ R187, -R241, R223 ;  /* 0x000000dff1bb7221 */ /* 0x000fe20000010100 */
[----:B------:R-:W-:Y:S01]  /*6180*/  FFMA.FTZ R22, R208, R160, R80 ;  /* 0x000000a0d0167223 */ /* 0x000fe20000010050 */
[----:B------:R-:W-:Y:S01]  /*6190*/  FFMA.FTZ R199, R206, R161, R81 ;  /* 0x000000a1cec77223 */ /* 0x000fe20000010051 */
[C---:B------:R-:W-:Y:S01]  /*61a0*/  FMUL.FTZ R223, R191.reuse, R17 ;  /* 0x00000011bfdf7220 */ /* 0x040fe20000410000 */
[----:B------:R-:W-:Y:S01]  /*61b0*/  FMUL.FTZ R221, R191, R18 ;  /* 0x00000012bfdd7220 */ /* 0x000fe20000410000 */
[----:B------:R-:W-:Y:S01]  /*61c0*/  FADD.FTZ R11, -R241, R209 ;  /* 0x000000d1f10b7221 */ /* 0x000fe20000010100 */
[----:B------:R-:W-:Y:S01]  /*61d0*/  FFMA.FTZ R18, R215, R168, R88 ;  /* 0x000000a8d7127223 */ /* 0x000fe20000010058 */
[----:B------:R-:W-:Y:S01]  /*61e0*/  FFMA.FTZ R17, R214, R169, R89 ;  /* 0x000000a9d6117223 */ /* 0x000fe20000010059 */
[C---:B------:R-:W-:Y:S01]  /*61f0*/  FADD.FTZ R24, -R241.reuse, R212 ;  /* 0x000000d4f1187221 */ /* 0x040fe20000010100 */
[----:B------:R-:W-:Y:S01]  /*6200*/  FADD.FTZ R27, -R241, R217 ;  /* 0x000000d9f11b7221 */ /* 0x000fe20000010100 */
[C---:B------:R-:W-:Y:S01]  /*6210*/  FMUL.FTZ R7, R191.reuse, R7 ;  /* 0x00000007bf077220 */ /* 0x040fe20000410000 */
[C---:B------:R-:W-:Y:S01]  /*6220*/  FMUL.FTZ R207, R191.reuse, R207 ;  /* 0x000000cfbfcf7220 */ /* 0x040fe20000410000 */
[C---:B------:R-:W-:Y:S01]  /*6230*/  FMUL.FTZ R212, R191.reuse, R210 ;  /* 0x000000d2bfd47220 */ /* 0x040fe20000410000 */
[----:B------:R-:W-:Y:S01]  /*6240*/  FMUL.FTZ R217, R191, R204 ;  /* 0x000000ccbfd97220 */ /* 0x000fe20000410000 */
[----:B------:R-:W-:Y:S01]  /*6250*/  F2FP.BF16.F32.PACK_AB R22, R199, R22 ;  /* 0x00000016c716723e */ /* 0x000fe200000010ff */
[C---:B------:R-:W-:Y:S01]  /*6260*/  FADD.FTZ R250, -R241.reuse, R183 ;  /* 0x000000b7f1fa7221 */ /* 0x040fe20000010100 */
[----:B------:R-:W-:Y:S01]  /*6270*/  FADD.FTZ R184, -R241, R227 ;  /* 0x000000e3f1b87221 */ /* 0x000fe20000010100 */
[----:B------:R-:W-:Y:S01]  /*6280*/  FMUL.FTZ R233, R191, R11 ;  /* 0x0000000bbfe97220 */ /* 0x000fe20000410000 */
[----:B------:R-:W-:Y:S01]  /*6290*/  FFMA.FTZ R199, R9, R155, R75 ;  /* 0x0000009b09c77223 */ /* 0x000fe2000001004b */
[C---:B------:R-:W-:Y:S01]  /*62a0*/  FMUL.FTZ R227, R191.reuse, R16 ;  /* 0x00000010bfe37220 */ /* 0x040fe20000410000 */
[----:B------:R-:W-:Y:S01]  /*62b0*/  FMUL.FTZ R11, R191, R19 ;  /* 0x00000013bf0b7220 */ /* 0x000fe20000410000 */
[----:B------:R-:W-:Y:S01]  /*62c0*/  F2FP.BF16.F32.PACK_AB R18, R17, R18 ;  /* 0x000000121112723e */ /* 0x000fe200000010ff */
[----:B------:R-:W-:Y:S01]  /*62d0*/  FFMA.FTZ R9, R7, R153, R73 ;  /* 0x0000009907097223 */ /* 0x000fe20000010049 */
[----:B------:R-:W-:Y:S01]  /*62e0*/  FFMA.FTZ R19, R217, R170, R90 ;  /* 0x000000aad9137223 */ /* 0x000fe2000001005a */
[----:B------:R-:W-:Y:S01]  /*62f0*/  FFMA.FTZ R218, R218, R171, R91 ;  /* 0x000000abdada7223 */ /* 0x000fe2000001005b */
[----:B------:R-:W-:Y:S01]  /*6300*/  FFMA.FTZ R16, R231, R172, R92 ;  /* 0x000000ace7107223 */ /* 0x000fe2000001005c */
[----:B------:R-:W-:Y:S01]  /*6310*/  FFMA.FTZ R211, R211, R173, R93 ;  /* 0x000000add3d37223 */ /* 0x000fe2000001005d */
[----:B------:R-:W-:Y:S01]  /*6320*/  FFMA.FTZ R17, R207, R174, R94 ;  /* 0x000000aecf117223 */ /* 0x000fe2000001005e */
[----:B------:R-:W-:Y:S01]  /*6330*/  FFMA.FTZ R212, R212, R175, R95 ;  /* 0x000000afd4d47223 */ /* 0x000fe2000001005f */
[----:B------:R-:W-:Y:S01]  /*6340*/  MOV R209, R13 ;  /* 0x0000000d00d17202 */ /* 0x000fe20000000f00 */
[----:B------:R-:W-:Y:S01]  /*6350*/  FADD.FTZ R15, -R241, R203 ;  /* 0x000000cbf10f7221 */ /* 0x000fe20000010100 */
[C---:B------:R-:W-:Y:S01]  /*6360*/  FMUL.FTZ R204, R191.reuse, R251 ;  /* 0x000000fbbfcc7220 */ /* 0x040fe20000410000 */
[----:B------:R-:W-:Y:S01]  /*6370*/  FMUL.FTZ R205, R191, R250 ;  /* 0x000000fabfcd7220 */ /* 0x000fe20000410000 */
[----:B------:R-:W-:Y:S01]  /*6380*/  F2FP.BF16.F32.PACK_AB R7, R199, R8 ;  /* 0x00000008c707723e */ /* 0x000fe200000010ff */
[----:B------:R-:W-:Y:S01]  /*6390*/  FMUL.FTZ R228, R191, R20 ;  /* 0x00000014bfe47220 */ /* 0x000fe20000410000 */
[----:B------:R-:W-:Y:S01]  /*63a0*/  F2FP.BF16.F32.PACK_AB R6, R9, R6 ;  /* 0x000000060906723e */ /* 0x000fe200000010ff */
[----:B------:R-:W-:Y:S01]  /*63b0*/  FMUL.FTZ R226, R191, R21 ;  /* 0x00000015bfe27220 */ /* 0x000fe20000410000 */
[----:B------:R-:W-:Y:S01]  /*63c0*/  F2FP.BF16.F32.PACK_AB R19, R218, R19 ;  /* 0x00000013da13723e */ /* 0x000fe200000010ff */
[----:B------:R-:W-:Y:S01]  /*63d0*/  IMAD.WIDE.U32 R8, R10, 0x10, R238 ;  /* 0x000000100a087825 */ /* 0x000fe200078e00ee */
[----:B------:R-:W-:-:S03]  /*63e0*/  F2FP.BF16.F32.PACK_AB R17, R212, R17 ;  /* 0x00000011d411723e */ /* 0x000fc600000010ff */
[----:B------:R-:W-:Y:S01]  /*63f0*/  FADD.FTZ R25, -R241, R216 ;  /* 0x000000d8f1197221 */ /* 0x000fe20000010100 */
[----:B------:R-:W-:Y:S01]  /*6400*/  F2FP.BF16.F32.PACK_AB R16, R211, R16 ;  /* 0x00000010d310723e */ /* 0x000fe200000010ff */
[----:B------:R-:W-:Y:S01]  /*6410*/  FMUL.FTZ R229, R191, R15 ;  /* 0x0000000fbfe57220 */ /* 0x000fe20000410000 */
[----:B------:R-:W-:Y:S01]  /*6420*/  FFMA.FTZ R21, R204, R166, R86 ;  /* 0x000000a6cc157223 */ /* 0x000fe20000010056 */
[----:B------:R-:W-:Y:S01]  /*6430*/  FFMA.FTZ R20, R205, R167, R87 ;  /* 0x000000a7cd147223 */ /* 0x000fe20000010057 */
[----:B------:R-:W-:Y:S01]  /*6440*/  FADD.FTZ R216, -R241, R179 ;  /* 0x000000b3f1d87221 */ /* 0x000fe20000010100 */
        /* <DEDUP_REMOVED lines=8> */
[----:B------:R0:W-:Y:S01]  /*64d0*/  STG.E.128 desc[UR6][R8.64], R16 ;  /* 0x0000001008007986 */ /* 0x0001e2000c101d06 */
[----:B------:R-:W-:Y:S01]  /*64e0*/  FFMA.FTZ R10, R11, R147, R67 ;  /* 0x000000930b0a7223 */ /* 0x000fe20000010043 */
[----:B------:R-:W-:Y:S01]  /*64f0*/  FMUL.FTZ R220, R191, R23 ;  /* 0x00000017bfdc7220 */ /* 0x000fe20000410000 */
[----:B------:R-:W-:Y:S01]  /*6500*/  F2FP.BF16.F32.PACK_AB R21, R20, R21 ;  /* 0x000000151415723e */ /* 0x000fe200000010ff */
[----:B------:R-:W-:Y:S01]  /*6510*/  FFMA.FTZ R11, R15, R138, R58 ;  /* 0x0000008a0f0b7223 */ /* 0x000fe2000001003a */
[----:B------:R-:W-:Y:S01]  /*6520*/  FFMA.FTZ R23, R209, R162, R82 ;  /* 0x000000a2d1177223 */ /* 0x000fe20000010052 */
[----:B------:R-:W-:Y:S01]  /*6530*/  FFMA.FTZ R210, R210, R163, R83 ;  /* 0x000000a3d2d27223 */ /* 0x000fe20000010053 */
[----:B------:R-:W-:Y:S01]  /*6540*/  FFMA.FTZ R20, R224, R164, R84 ;  /* 0x000000a4e0147223 */ /* 0x000fe20000010054 */
[----:B------:R-:W-:Y:S01]  /*6550*/  FFMA.FTZ R179, R179, R165, R85 ;  /* 0x000000a5b3b37223 */ /* 0x000fe20000010055 */
[----:B------:R-:W-:Y:S01]  /*6560*/  FADD.FTZ R190, -R241, R236 ;  /* 0x000000ecf1be7221 */ /* 0x000fe20000010100 */
[C---:B------:R-:W-:Y:S01]  /*6570*/  FMUL.FTZ R232, R191.reuse, R13 ;  /* 0x0000000dbfe87220 */ /* 0x040fe20000410000 */
[C---:B------:R-:W-:Y:S01]  /*6580*/  FMUL.FTZ R13, R191.reuse, R24 ;  /* 0x00000018bf0d7220 */ /* 0x040fe20000410000 */
[----:B------:R-:W-:Y:S01]  /*6590*/  FMUL.FTZ R24, R191, R182 ;  /* 0x000000b6bf187220 */ /* 0x000fe20000410000 */
[----:B0-----:R-:W-:Y:S01]  /*65a0*/  FFMA.FTZ R8, R27, R139, R59 ;  /* 0x0000008b1b087223 */ /* 0x001fe2000001003b */
[----:B------:R-:W-:Y:S01]  /*65b0*/  FMUL.FTZ R182, R191, R186 ;  /* 0x000000babfb67220 */ /* 0x000fe20000410000 */
[----:B------:R-:W-:Y:S01]  /*65c0*/  F2FP.BF16.F32.PACK_AB R23, R210, R23 ;  /* 0x00000017d217723e */ /* 0x000fe200000010ff */
[----:B------:R-:W-:Y:S01]  /*65d0*/  IMAD.WIDE.U32 R206, R0, 0x10, R238 ;  /* 0x0000001000ce7825 */ /* 0x000fe200078e00ee */
[----:B------:R-:W-:-:S03]  /*65e0*/  F2FP.BF16.F32.PACK_AB R20, R179, R20 ;  /* 0x00000014b314723e */ /* 0x000fc600000010ff */
[----:B------:R-:W-:Y:S01]  /*65f0*/  FFMA.FTZ R15, R226, R141, R61 ;  /* 0x0000008de20f7223 */ /* 0x000fe2000001003d */
[----:B------:R-:W-:Y:S01]  /*6600*/  F2FP.BF16.F32.PACK_AB R11, R8, R11 ;  /* 0x0000000b080b723e */ /* 0x000fe200000010ff */
[----:B------:R-:W-:Y:S01]  /*6610*/  FFMA.FTZ R8, R228, R140, R60 ;  /* 0x0000008ce4087223 */ /* 0x000fe2000001003c */
[C---:B------:R-:W-:Y:S01]  /*6620*/  FMUL.FTZ R186, R191.reuse, R190 ;  /* 0x000000bebfba7220 */ /* 0x040fe20000410000 */
[----:B------:R-:W-:Y:S01]  /*6630*/  FMUL.FTZ R190, R191, R196 ;  /* 0x000000c4bfbe7220 */ /* 0x000fe20000410000 */
[----:B------:R-:W-:-:S04]  /*6640*/  IMAD.WIDE.U32 R210, R181, 0x10, R238 ;  /* 0x00000010b5d27825 */ /* 0x000fc800078e00ee */
[----:B------:R-:W-:Y:S01]  /*6650*/  FFMA.FTZ R221, R221, R146, R66 ;  /* 0x00000092dddd7223 */ /* 0x000fe20000010042 */
[----:B------:R-:W-:Y:S01]  /*6660*/  FMUL.FTZ R230, R191, R14 ;  /* 0x0000000ebfe67220 */ /* 0x000fe20000410000 */
[----:B------:R0:W-:Y:S01]  /*6670*/  STG.E.128 desc[UR6][R206.64], R20 ;  /* 0x00000014ce007986 */ /* 0x0001e2000c101d06 */
[----:B------:R-:W-:Y:S01]  /*6680*/  F2FP.BF16.F32.PACK_AB R8, R15, R8 ;  /* 0x000000080f08723e */ /* 0x000fe200000010ff */
[----:B------:R-:W-:Y:S01]  /*6690*/  FMUL.FTZ R14, R191, R25 ;  /* 0x00000019bf0e7220 */ /* 0x000fe20000410000 */
[----:B------:R-:W-:Y:S01]  /*66a0*/  FFMA.FTZ R15, R190, R121, R41 ;  /* 0x00000079be0f7223 */ /* 0x000fe20000010029 */
[----:B------:R1:W-:Y:S01]  /*66b0*/  STG.E.128 desc[UR6][R210.64], R4 ;  /* 0x00000004d2007986 */ /* 0x0003e2000c101d06 */
[C---:B------:R-:W-:Y:S01]  /*66c0*/  FADD.FTZ R202, -R241.reuse, R240 ;  /* 0x000000f0f1ca7221 */ /* 0x040fe20000010100 */
[----:B------:R-:W-:Y:S01]  /*66d0*/  FADD.FTZ R203, -R241, R237 ;  /* 0x000000edf1cb7221 */ /* 0x000fe20000010100 */
[C---:B------:R-:W-:Y:S01]  /*66e0*/  FMUL.FTZ R25, R191.reuse, R183 ;  /* 0x000000b7bf197220 */ /* 0x040fe20000410000 */
[----:B------:R-:W-:Y:S01]  /*66f0*/  FMUL.FTZ R26, R191, R184 ;  /* 0x000000b8bf1a7220 */ /* 0x000fe20000410000 */
[----:B0-----:R-:W-:Y:S01]  /*6700*/  FFMA.FTZ R22, R189, R120, R40 ;  /* 0x00000078bd167223 */ /* 0x001fe20000010028 */
[----:B-1----:R-:W-:Y:S01]  /*6710*/  F2FP.BF16.F32.PACK_AB R7, R10, R221 ;  /* 0x000000dd0a07723e */ /* 0x002fe200000010ff */
[----:B------:R-:W-:Y:S01]  /*6720*/  FFMA.FTZ R10, R13, R136, R56 ;  /* 0x000000880d0a7223 */ /* 0x000fe20000010038 */
[----:B------:R-:W-:-:S02]  /*6730*/  FFMA.FTZ R13, R14, R137, R57 ;  /* 0x000000890e0d7223 */ /* 0x000fc40000010039 */
[----:B------:R-:W-:Y:S02]  /*6740*/  F2FP.BF16.F32.PACK_AB R22, R15, R22 ;  /* 0x000000160f16723e */ /* 0x000fe400000010ff */
[----:B------:R-:W0:Y:S01]  /*6750*/  LDC.64 R14, c[0x0][0x380] ;  /* 0x0000e000ff0e7b82 */ /* 0x000e220000000a00 */
[C---:B------:R-:W-:Y:S01]  /*6760*/  FMUL.FTZ R183, R191.reuse, R187 ;  /* 0x000000bbbfb77220 */ /* 0x040fe20000410000 */
[----:B------:R-:W-:Y:S01]  /*6770*/  FMUL.FTZ R184, R191, R188 ;  /* 0x000000bcbfb87220 */ /* 0x000fe20000410000 */
[----:B------:R-:W-:Y:S01]  /*6780*/  FFMA.FTZ R18, R180, R128, R48 ;  /* 0x00000080b4127223 */ /* 0x000fe20000010030 */
[----:B------:R-:W-:Y:S01]  /*6790*/  FFMA.FTZ R17, R182, R129, R49 ;  /* 0x00000081b6117223 */ /* 0x000fe20000010031 */
[----:B------:R-:W-:Y:S01]  /*67a0*/  F2FP.BF16.F32.PACK_AB R10, R13, R10 ;  /* 0x0000000a0d0a723e */ /* 0x000fe200000010ff */
[C---:B------:R-:W-:Y:S01]  /*67b0*/  FMUL.FTZ R187, R191.reuse, R193 ;  /* 0x000000c1bfbb7220 */ /* 0x040fe20000410000 */
[----:B------:R-:W-:Y:S01]  /*67c0*/  FMUL.FTZ R188, R191, R194 ;  /* 0x000000c2bfbc7220 */ /* 0x000fe20000410000 */
[----:B------:R-:W-:Y:S01]  /*67d0*/  FFMA.FTZ R16, R219, R132, R52 ;  /* 0x00000084db107223 */ /* 0x000fe20000010034 */
[----:B------:R-:W-:Y:S01]  /*67e0*/  FFMA.FTZ R13, R24, R133, R53 ;  /* 0x00000085180d7223 */ /* 0x000fe20000010035 */
        /* <DEDUP_REMOVED lines=10> */
[----:B------:R-:W-:Y:S01]  /*6890*/  FFMA.FTZ R0, R223, R145, R65 ;  /* 0x00000091df007223 */ /* 0x000fe20000010041 */
[----:B------:R-:W-:Y:S01]  /*68a0*/  FFMA.FTZ R229, R229, R151, R71 ;  /* 0x00000097e5e57223 */ /* 0x000fe20000010047 */
[----:B------:R-:W-:Y:S01]  /*68b0*/  FFMA.FTZ R9, R222, R142, R62 ;  /* 0x0000008ede097223 */ /* 0x000fe2000001003e */
[----:B------:R-:W-:Y:S01]  /*68c0*/  FFMA.FTZ R220, R220, R143, R63 ;  /* 0x0000008fdcdc7223 */ /* 0x000fe2000001003f */
[----:B------:R-:W-:Y:S01]  /*68d0*/  F2FP.BF16.F32.PACK_AB R18, R17, R18 ;  /* 0x000000121112723e */ /* 0x000fe200000010ff */
        /* <DEDUP_REMOVED lines=17> */
[----:B------:R-:W-:Y:S01]  /*69f0*/  IMAD.WIDE.U32 R200, R201, 0x10, R238 ;  /* 0x00000010c9c87825 */ /* 0x000fe200078e00ee */
[----:B------:R-:W-:-:S02]  /*6a00*/  F2FP.BF16.F32.PACK_AB R5, R229, R230 ;  /* 0x000000e6e505723e */ /* 0x000fc400000010ff */
[----:B------:R-:W-:Y:S01]  /*6a10*/  F2FP.BF16.F32.PACK_AB R4, R232, R233 ;  /* 0x000000e9e804723e */ /* 0x000fe200000010ff */
[--C-:B------:R-:W-:Y:S01]  /*6a20*/  IMAD.WIDE.U32 R202, R213, 0x10, R238.reuse ;  /* 0x00000010d5ca7825 */ /* 0x100fe200078e00ee */
        /* <DEDUP_REMOVED lines=21> */
.L_x_17718:
        /* <DEDUP_REMOVED lines=8> */
.L_x_17721:
[----:B------:R-:W-:Y:S05]  /*6c00*/  BSYNC B0 ;  /* 0x0000000000007941 */ /* 0x000fea0003800000 */
.L_x_17720:
        /* <DEDUP_REMOVED lines=9> */
.L_x_17722:
[----:B------:R-:W-:Y:S01]  /*6ca0*/  FADD.FTZ R243, R243, R191 ;  /* 0x000000bff3f37221 */ /* 0x000fe20000010000 */
[----:B------:R-:W-:-:S04]  /*6cb0*/  HFMA2 R191, -RZ, RZ, 0, 2.384185791015625e-07 ;  /* 0x00000004ffbf7431 */ /* 0x000fc800000001ff */
[----:B------:R-:W-:-:S07]  /*6cc0*/  MOV R250, R243 ;  /* 0x000000f300fa7202 */ /* 0x000fce0000000f00 */
[----:B------:R-:W-:Y:S05]  /*6cd0*/  WARPSYNC.COLLECTIVE R242, `(.L_x_17723) ;  /* 0x00000000f2087348 */ /* 0x000fea0003c00000 */
[----:B------:R0:W1:Y:S02]  /*6ce0*/  SHFL.BFLY P3, R191, R250, R191, R241 ;  /* 0x0c0000bffabf7389 */ /* 0x00006400000600f1 */
[----:B01----:R-:W-:Y:S05]  /*6cf0*/  ENDCOLLECTIVE ;  /* 0x000000000000791b */ /* 0x003fea0003800000 */
.L_x_17723:
[----:B------:R-:W-:Y:S01]  /*6d00*/  FADD.FTZ R243, R243, R191 ;  /* 0x000000bff3f37221 */ /* 0x000fe20000010000 */
[----:B------:R-:W-:-:S04]  /*6d10*/  HFMA2 R191, -RZ, RZ, 0, 4.76837158203125e-07 ;  /* 0x00000008ffbf7431 */ /* 0x000fc800000001ff */
[----:B------:R-:W-:-:S07]  /*6d20*/  MOV R250, R243 ;  /* 0x000000f300fa7202 */ /* 0x000fce0000000f00 */
[----:B------:R-:W-:Y:S05]  /*6d30*/  WARPSYNC.COLLECTIVE R242, `(.L_x_17724) ;  /* 0x00000000f2087348 */ /* 0x000fea0003c00000 */
[----:B------:R0:W1:Y:S02]  /*6d40*/  SHFL.BFLY P3, R191, R250, R191, R241 ;  /* 0x0c0000bffabf7389 */ /* 0x00006400000600f1 */
[----:B01----:R-:W-:Y:S05]  /*6d50*/  ENDCOLLECTIVE ;  /* 0x000000000000791b */ /* 0x003fea0003800000 */
.L_x_17724:
[----:B------:R-:W-:Y:S01]  /*6d60*/  FADD.FTZ R243, R243, R191 ;  /* 0x000000bff3f37221 */ /* 0x000fe20000010000 */
[----:B------:R-:W-:-:S04]  /*6d70*/  HFMA2 R191, -RZ, RZ, 0, 9.5367431640625e-07 ;  /* 0x00000010ffbf7431 */ /* 0x000fc800000001ff */
[----:B------:R-:W-:-:S07]  /*6d80*/  MOV R250, R243 ;  /* 0x000000f300fa7202 */ /* 0x000fce0000000f00 */
[----:B------:R-:W-:Y:S05]  /*6d90*/  WARPSYNC.COLLECTIVE R242, `(.L_x_17725) ;  /* 0x00000000f2087348 */ /* 0x000fea0003c00000 */
[----:B------:R0:W1:Y:S02]  /*6da0*/  SHFL.BFLY P3, R191, R250, R191, R241 ;  /* 0x0c0000bffabf7389 */ /* 0x00006400000600f1 */
[----:B01----:R-:W-:Y:S05]  /*6db0*/  ENDCOLLECTIVE ;  /* 0x000000000000791b */ /* 0x003fea0003800000 */
.L_x_17725:
        /* <DEDUP_REMOVED lines=162> */
[----:B------:R-:W-:Y:S01]  /*77e0*/  HFMA2 R191, -RZ, RZ, 0, 5.9604644775390625e-08 ;  /* 0x00000001ffbf7431 */ /* 0x000fe200000001ff */
[----:B------:R-:W-:-:S03]  /*77f0*/  MOV R241, 0x1f ;  /* 0x0000001f00f17802 */ /* 0x000fc60000000f00 */
[----:B------:R-:W-:-:S07]  /*7800*/  MOV R250, R248 ;  /* 0x000000f800fa7202 */ /* 0x000fce0000000f00 */
[----:B------:R-:W-:Y:S05]  /*7810*/  WARPSYNC.COLLECTIVE R242, `(.L_x_17726) ;  /* 0x00000000f2087348 */ /* 0x000fea0003c00000 */
[----:B------:R0:W1:Y:S02]  /*7820*/  SHFL.BFLY P3, R191, R250, R191, R241 ;  /* 0x0c0000bffabf7389 */ /* 0x00006400000600f1 */
[----:B01----:R-:W-:Y:S05]  /*7830*/  ENDCOLLECTIVE ;  /* 0x000000000000791b */ /* 0x003fea0003800000 */
.L_x_17726:
[----:B------:R-:W-:Y:S01]  /*7840*/  FADD.FTZ R248, R248, R191 ;  /* 0x000000bff8f87221 */ /* 0x000fe20000010000 */
[----:B------:R-:W-:-:S04]  /*7850*/  HFMA2 R191, -RZ, RZ, 0, 1.1920928955078125e-07 ;  /* 0x00000002ffbf7431 */ /* 0x000fc800000001ff */
[----:B------:R-:W-:-:S07]  /*7860*/  MOV R250, R248 ;  /* 0x000000f800fa7202 */ /* 0x000fce0000000f00 */
[----:B------:R-:W-:Y:S05]  /*7870*/  WARPSYNC.COLLECTIVE R242, `(.L_x_17727) ;  /* 0x00000000f2087348 */ /* 0x000fea0003c00000 */
[----:B------:R0:W1:Y:S02]  /*7880*/  SHFL.BFLY P3, R191, R250, R191, R241 ;  /* 0x0c0000bffabf7389 */ /* 0x00006400000600f1 */
[----:B01----:R-:W-:Y:S05]  /*7890*/  ENDCOLLECTIVE ;  /* 0x000000000000791b */ /* 0x003fea0003800000 */
.L_x_17727:
[----:B------:R-:W-:Y:S01]  /*78a0*/  FADD.FTZ R248, R248, R191 ;  /* 0x000000bff8f87221 */ /* 0x000fe20000010000 */
[----:B------:R-:W-:-:S04]  /*78b0*/  HFMA2 R191, -RZ, RZ, 0, 2.384185791015625e-07 ;  /* 0x00000004ffbf7431 */ /* 0x000fc800000001ff */
[----:B------:R-:W-:-:S07]  /*78c0*/  MOV R250, R248 ;  /* 0x000000f800fa7202 */ /* 0x000fce0000000f00 */
[----:B------:R-:W-:Y:S05]  /*78d0*/  WARPSYNC.COLLECTIVE R242, `(.L_x_17728) ;  /* 0x00000000f2087348 */ /* 0x000fea0003c00000 */
[----:B------:R0:W1:Y:S02]  /*78e0*/  SHFL.BFLY P3, R191, R250, R191, R241 ;  /* 0x0c0000bffabf7389 */ /* 0x00006400000600f1 */
[----:B01----:R-:W-:Y:S05]  /*78f0*/  ENDCOLLECTIVE ;  /* 0x000000000000791b */ /* 0x003fea0003800000 */
.L_x_17728:
[----:B------:R-:W-:Y:S01]  /*7900*/  FADD.FTZ R248, R248, R191 ;  /* 0x000000bff8f87221 */ /* 0x000fe20000010000 */
[----:B------:R-:W-:-:S04]  /*7910*/  HFMA2 R191, -RZ, RZ, 0, 4.76837158203125e-07 ;  /* 0x00000008ffbf7431 */ /* 0x000fc800000001ff */
[----:B------:R-:W-:-:S07]  /*7920*/  MOV R250, R248 ;  /* 0x000000f800fa7202 */ /* 0x000fce0000000f00 */
[----:B------:R-:W-:Y:S05]  /*7930*/  WARPSYNC.COLLECTIVE R242, `(.L_x_17729) ;  /* 0x00000000f2087348 */ /* 0x000fea0003c00000 */
[----:B------:R0:W1:Y:S02]  /*7940*/  SHFL.BFLY P3, R191, R250, R191, R241 ;  /* 0x0c0000bffabf7389 */ /* 0x00006400000600f1 */
[----:B01----:R-:W-:Y:S05]  /*7950*/  ENDCOLLECTIVE ;  /* 0x000000000000791b */ /* 0x003fea0003800000 */
.L_x_17729:
[----:B------:R-:W-:Y:S01]  /*7960*/  FADD.FTZ R248, R248, R191 ;  /* 0x000000bff8f87221 */ /* 0x000fe20000010000 */
[----:B------:R-:W-:-:S04]  /*7970*/  HFMA2 R191, -RZ, RZ, 0, 9.5367431640625e-07 ;  /* 0x00000010ffbf7431 */ /* 0x000fc800000001ff */
[----:B------:R-:W-:-:S07]  /*7980*/  MOV R250, R248 ;  /* 0x000000f800fa7202 */ /* 0x000fce0000000f00 */
[----:B------:R-:W-:Y:S05]  /*7990*/  WARPSYNC.COLLECTIVE R242, `(.L_x_17730) ;  /* 0x00000000f2087348 */ /* 0x000fea0003c00000 */
[----:B------:R0:W1:Y:S02]  /*79a0*/  SHFL.BFLY P3, R191, R250, R191, R241 ;  /* 0x0c0000bffabf7389 */ /* 0x00006400000600f1 */
[----:B01----:R-:W-:Y:S05]  /*79b0*/  ENDCOLLECTIVE ;  /* 0x000000000000791b */ /* 0x003fea0003800000 */
.L_x_17730:
[----:B------:R-:W-:Y:S05]  /*79c0*/  BRA `(.L_x_17731) ;  /* 0xffffffdc00047947 */ /* 0x000fea000383ffff */
.L_x_17732:
        /* <DEDUP_REMOVED lines=11> */
.L_x_88449:


//--------------------- .text._ZN10layer_norm13ln_fwd_kernelINS_13Kernel_traitsIf13__nv_bfloat16S2_S2_fjLj2560ELj1ELj4ELj1ELj16ENS_18Kernel_traits_baseILj2560EfS2_S2_S2_fjLj128EEEEELb0ELb0ELb1ELb0EEEvNS_9FwdParamsE --------------------------
	.section	.text._ZN10layer_norm13ln_fwd_kernelINS_13Kernel_traitsIf13__nv_bfloat16S2_S2_fjLj2560ELj1ELj4ELj1ELj16ENS_18Kernel_traits_baseILj2560EfS2_S2_S2_fjLj128EEEEELb0ELb0ELb1ELb0EEEvNS_9FwdParamsE,"ax",@progbits
	.align	128
        .global         _ZN10layer_norm13ln_fwd_kernelINS_13Kernel_traitsIf13__nv_bfloat16S2_S2_fjLj2560ELj1ELj4ELj1ELj16ENS_18Kernel_traits_baseILj2560EfS2_S2_S2_fjLj128EEEEELb0ELb0ELb1ELb0EEEvNS_9FwdParamsE
        .type           _ZN10layer_norm13ln_fwd_kernelINS_13Kernel_traitsIf13__nv_bfloat16S2_S2_fjLj2560ELj1ELj4ELj1ELj16ENS_18Kernel_traits_baseILj2560EfS2_S2_S2_fjLj128EEEEELb0ELb0ELb1ELb0EEEvNS_9FwdParamsE,@function
        .size           _ZN10layer_norm13ln_fwd_kernelINS_13Kernel_traitsIf13__nv_bfloat16S2_S2_fjLj2560ELj1ELj4ELj1ELj16ENS_18Kernel_traits_baseILj2560EfS2_S2_S2_fjLj128EEEEELb0ELb0ELb1ELb0EEEvNS_9FwdParamsE,(.L_x_88450 - _ZN10layer_norm13ln_fwd_kernelINS_13Kernel_traitsIf13__nv_bfloat16S2_S2_fjLj2560ELj1ELj4ELj1ELj16ENS_18Kernel_traits_baseILj2560EfS2_S2_S2_fjLj128EEEEELb0ELb0ELb1ELb0EEEvNS_9FwdParamsE)
        .other          _ZN10layer_norm13ln_fwd_kernelINS_13Kernel_traitsIf13__nv_bfloat16S2_S2_fjLj2560ELj1ELj4ELj1ELj16ENS_18Kernel_traits_baseILj2560EfS2_S2_S2_fjLj128EEEEELb0ELb0ELb1ELb0EEEvNS_9FwdParamsE,@"STO_CUDA_ENTRY STV_DEFAULT"
_ZN10layer_norm13ln_fwd_kernelINS_13Kernel_traitsIf13__nv_bfloat16S2_S2_fjLj2560ELj1ELj4ELj1ELj16ENS_18Kernel_traits_baseILj2560EfS2_S2_S2_fjLj128EEEEELb0ELb0ELb1ELb0EEEvNS_9FwdParamsE:
.text._ZN10layer_norm13ln_fwd_kernelINS_13Kernel_traitsIf13__nv_bfloat16S2_S2_fjLj2560ELj1ELj4ELj1ELj16ENS_18Kernel_traits_baseILj2560EfS2_S2_S2_fjLj128EEEEELb0ELb0ELb1ELb0EEEvNS_9FwdParamsE:
        /* <DEDUP_REMOVED lines=15> */
[----:B------:R-:W-:-:S03]  /*00f0*/  LOP3.LUT R17, R18, 0x1f, RZ, 0x3c, !PT ;  /* 0x0000001f12117812 */ /* 0x000fc600078e3cff */
[----:B------:R-:W-:Y:S02]  /*0100*/  LOP3.LUT R16, R16, UR4, RZ, 0xfc, !PT ;  /* 0x0000000410107c12 */ /* 0x000fe4000f8efcff */
[----:B------:R-:W-:Y:S02]  /*0110*/  LEA.HI.SX32 R17, R0, R17, 0x1d ;  /* 0x0000001100117211 */ /* 0x000fe400078feaff */
[----:B------:R-:W-:Y:S01]  /*0120*/  MOV R0, R18 ;  /* 0x0000001200007202 */ /* 0x000fe20000000f00 */
        /* <DEDUP_REMOVED lines=85> */
[C---:B------:R-:W-:Y:S01]  /*0680*/  @P5 IMAD.WIDE.U32 R28, R0.reuse, 0x20, R28 ;  /* 0x00000020001c5825 */ /* 0x040fe200078e001c */
        /* <DEDUP_REMOVED lines=12> */
[----:B------:R-:W-:Y:S01]  /*0750*/  ISETP.GE.U32.AND P0, PT, R17, 0x140, PT ;  /* 0x000001401100780c */ /* 0x000fe20003f06070 */
[----:B------:R-:W-:-:S12]  /*0760*/  @P5 VIADD R0, R0, 0x20 ;  /* 0x0000002000005836 */ /* 0x000fd80000000000 */
        /* <DEDUP_REMOVED lines=10> */
.L_x_17734:
        /* <DEDUP_REMOVED lines=29> */
[C---:B------:R-:W-:Y:S02]  /*09e0*/  ISETP.GE.U32.AND P6, PT, R17.reuse, 0x120, PT ;  /* 0x000001201100780c */ /* 0x040fe40003fc6070 */
        /* <DEDUP_REMOVED lines=81> */
.L_x_17735:
[----:B------:R-:W-:Y:S05]  /*0f00*/  BSYNC.RECONVERGENT B0 ;  /* 0x0000000000007941 */ /* 0x000fea0003800200 */
.L_x_17733:
[----:B------:R-:W1:Y:S01]  /*0f10*/  LDCU UR4, c[0x0][0x384] ;  /* 0x00007080ff0477ac */ /* 0x000e620008000800 */
[----:B------:R-:W2:Y:S01]  /*0f20*/  LDCU.U8 UR5, c[0x0][0x410] ;  /* 0x00008200ff0577ac */ /* 0x000ea20008000000 */
[----:B------:R-:W3:Y:S01]  /*0f30*/  LDCU UR10, c[0x0][0x448] ;  /* 0x00008900ff0a77ac */ /* 0x000ee20008000800 */
[----:B------:R-:W4:Y:S01]  /*0f40*/  LDCU.64 UR8, c[0x0][0x3a0] ;  /* 0x00007400ff0877ac */ /* 0x000f220008000a00 */
[----:B-1----:R-:W-:-:S13]  /*0f50*/  ISETP.GE.AND P0, PT, R16, UR4, PT ;  /* 0x0000000410007c0c */ /* 0x002fda000bf06270 */
[----:B--234-:R-:W-:Y:S05]  /*0f60*/  @P0 EXIT ;  /* 0x000000000000094d */ /* 0x01cfea0003800000 */
.L_x_17817:
[----:B------:R-:W1:Y:S08]  /*0f70*/  LDC.64 R104, c[0x0][0x3f0] ;  /* 0x0000fc00ff687b82 */ /* 0x000e700000000a00 */
[----:B------:R-:W2:Y:S01]  /*0f80*/  LDC R107, c[0x0][0x388] ;  /* 0x0000e200ff6b7b82 */ /* 0x000ea20000000800 */
[----:B-1----:R-:W-:-:S05]  /*0f90*/  IMAD.WIDE R104, R16, 0x4, R104 ;  /* 0x0000000410687825 */ /* 0x002fca00078e0268 */
[----:B------:R1:W3:Y:S02]  /*0fa0*/  LDG.E R142, desc[UR6][R104.64] ;  /* 0x00000006688e7981 */ /* 0x0002e4000c1e1900 */
[----:B-1----:R-:W1:Y:S01]  /*0fb0*/  LDC.64 R104, c[0x0][0x3f8] ;  /* 0x0000fe00ff687b82 */ /* 0x002e620000000a00 */
[C---:B--2---:R-:W-:Y:S02]  /*0fc0*/  IMAD R106, R16.reuse, R107, RZ ;  /* 0x0000006b106a7224 */ /* 0x044fe400078e02ff */
[----:B-1----:R-:W-:-:S05]  /*0fd0*/  IMAD.WIDE R104, R16, 0x4, R104 ;  /* 0x0000000410687825 */ /* 0x002fca00078e0268 */
[----:B-----5:R1:W5:Y:S01]  /*0fe0*/  LDG.E R252, desc[UR6][R104.64] ;  /* 0x0000000668fc7981 */ /* 0x020362000c1e1900 */
[----:B------:R-:W-:Y:S01]  /*0ff0*/  ISETP.GE.U32.AND P5, PT, R17, 0x20, PT ;  /* 0x000000201100780c */ /* 0x000fe20003fa6070 */
[----:B------:R-:W-:Y:S01]  /*1000*/  HFMA2 R143, -RZ, RZ, 0, 0 ;  /* 0x00000000ff8f7431 */ /* 0x000fe200000001ff */
[----:B------:R-:W-:Y:S01]  /*1010*/  BSSY.RECONVERGENT B0, `(.L_x_17736) ;  /* 0x0000084000007945 */ /* 0x000fe20003800200 */
[----:B-1----:R-:W-:-:S04]  /*1020*/  SHF.R.S32.HI R104, RZ, 0x1f, R106 ;  /* 0x0000001fff687819 */ /* 0x002fc8000001146a */
[----:B------:R-:W-:-:S04]  /*1030*/  LEA.HI R106, R104, R106, RZ, 0x3 ;  /* 0x0000006a686a7211 */ /* 0x000fc800078f18ff */
[----:B------:R-:W-:Y:S02]  /*1040*/  LEA.HI.SX32 R141, R106, R18, 0x1d ;  /* 0x000000126a8d7211 */ /* 0x000fe400078feaff */
[----:B---3--:R-:W-:-:S13]  /*1050*/  ISETP.GE.AND P0, PT, R142, 0x1, PT ;  /* 0x000000018e00780c */ /* 0x008fda0003f06270 */
[----:B------:R-:W-:-:S04]  /*1060*/  @P0 VIADD R104, R142, 0xffffffff ;  /* 0xffffffff8e680836 */ /* 0x000fc80000000000 */
[----:B------:R-:W-:-:S05]  /*1070*/  @P0 IMAD R104, R104, R107, RZ ;  /* 0x0000006b68680224 */ /* 0x000fca00078e02ff */
[----:B------:R-:W-:-:S04]  /*1080*/  @P0 SHF.R.S32.HI R105, RZ, 0x1f, R104 ;  /* 0x0000001fff690819 */ /* 0x000fc80000011468 */
[----:B------:R-:W-:Y:S02]  /*1090*/  @P0 LEA.HI R104, R105, R104, RZ, 0x3 ;  /* 0x0000006869680211 */ /* 0x000fe400078f18ff */
[----:B------:R-:W1:Y:S02]  /*10a0*/  @P0 S2R R105, SR_TID.X ;  /* 0x0000000000690919 */ /* 0x000e640000002100 */
[----:B-1----:R-:W-:-:S04]  /*10b0*/  @P0 LOP3.LUT R18, R105, 0x1f, RZ, 0xc0, !PT ;  /* 0x0000001f69120812 */ /* 0x002fc800078ec0ff */
[----:B------:R-:W-:Y:S01]  /*10c0*/  @P0 LEA.HI.SX32 R143, R104, R18, 0x1d ;  /* 0x00000012688f0211 */ /* 0x000fe200078feaff */
[----:B------:R-:W-:Y:S06]  /*10d0*/  @!P5 BRA `(.L_x_17737) ;  /* 0x0000000400dcd947 */ /* 0x000fec0003800000 */
[----:B------:R-:W-:Y:S04]  /*10e0*/  BSSY.RECONVERGENT B1, `(.L_x_17738) ;  /* 0x0000005000017945 */ /* 0x000fe80003800200 */
[----:B------:R-:W-:Y:S05]  /*10f0*/  @!P0 BRA `(.L_x_17739) ;  /* 0x00000000000c8947 */ /* 0x000fea0003800000 */
[----:B------:R-:W1:Y:S02]  /*1100*/  LDC.64 R14, c[0x0][0x390] ;  /* 0x0000e400ff0e7b82 */ /* 0x000e640000000a00 */
[----:B-1----:R-:W-:-:S05]  /*1110*/  IMAD.WIDE.U32 R14, R143, 0x10, R14 ;  /* 0x000000108f0e7825 */ /* 0x002fca00078e000e */
[----:B------:R1:W5:Y:S02]  /*1120*/  LDG.E.128 R52, desc[UR6][R14.64] ;  /* 0x000000060e347981 */ /* 0x000364000c1e1d00 */
.L_x_17739:
[----:B------:R-:W-:Y:S05]  /*1130*/  BSYNC.RECONVERGENT B1 ;  /* 0x0000000000017941 */ /* 0x000fea0003800200 */
.L_x_17738:
[----:B------:R-:W-:-:S04]  /*1140*/  UISETP.NE.U32.AND UP0, UPT, UR8, URZ, UPT ;  /* 0x000000ff0800728c */ /* 0x000fc8000bf05070 */
[----:B------:R-:W-:-:S09]  /*1150*/  UISETP.NE.AND.EX UP0, UPT, UR9, URZ, UPT, UP0 ;  /* 0x000000ff0900728c */ /* 0x000fd2000bf05300 */
[----:B------:R-:W-:Y:S05]  /*1160*/  BRA.U !UP0, `(.L_x_17740) ;  /* 0x0000000108ec7547 */ /* 0x000fea000b800000 */
[----:B-1----:R-:W1:Y:S02]  /*1170*/  LDC.64 R14, c[0x0][0x3a0] ;  /* 0x0000e800ff0e7b82 */ /* 0x002e640000000a00 */
[----:B-1----:R-:W-:-:S05]  /*1180*/  IMAD.WIDE.U32 R14, R141, 0x10, R14 ;  /* 0x000000108d0e7825 */ /* 0x002fca00078e000e */
[----:B------:R1:W2:Y:S01]  /*1190*/  LDG.E.128 R104, desc[UR6][R14.64] ;  /* 0x000000060e687981 */ /* 0x0002a2000c1e1d00 */
[----:B------:R-:W-:-:S13]  /*11a0*/  ISETP.GT.AND P1, PT, R142, RZ, PT ;  /* 0x000000ff8e00720c */ /* 0x000fda0003f24270 */
[----:B-1----:R-:W1:Y:S01]  /*11b0*/  @P1 LDC R14, c[0x0][0x40c] ;  /* 0x00010300ff0e1b82 */ /* 0x002e620000000800 */
[----:B-----5:R-:W-:-:S04]  /*11c0*/  @P1 PRMT R116, R53, 0x7632, R116 ;  /* 0x0000763235741816 */ /* 0x020fc80000000074 */
[----:B------:R-:W-:-:S03]  /*11d0*/  @P1 SHF.L.U32 R116, R116, 0x10, RZ ;  /* 0x0000001074741819 */ /* 0x000fc600000006ff */
[----:B------:R-:W3:Y:S01]  /*11e0*/  @P1 LDC R38, c[0x0][0x40c] ;  /* 0x00010300ff261b82 */ /* 0x000ee20000000800 */
[----:B--2---:R-:W-:-:S04]  /*11f0*/  PRMT R39, R104, 0x7632, R39 ;  /* 0x0000763268277816 */ /* 0x004fc80000000027 */
[----:B------:R-:W-:Y:S02]  /*1200*/  SHF.L.U32 R15, R39, 0x10, RZ ;  /* 0x00000010270f7819 */ /* 0x000fe400000006ff */
[----:B------:R-:W-:-:S04]  /*1210*/  @P1 PRMT R39, R52, 0x7632, R39 ;  /* 0x0000763234271816 */ /* 0x000fc80000000027 */
[----:B------:R-:W-:-:S05]  /*1220*/  @P1 SHF.L.U32 R39, R39, 0x10, RZ ;  /* 0x0000001027271819 */ /* 0x000fca00000006ff */
[----:B-1----:R-:W-:Y:S01]  /*1230*/  @P1 FFMA.FTZ R15, R39, R14, R15 ;  /* 0x0000000e270f1223 */ /* 0x002fe2000001000f */
[----:B------:R-:W-:Y:S02]  /*1240*/  SHF.L.U32 R14, R105, 0x10, RZ ;  /* 0x00000010690e7819 */ /* 0x000fe400000006ff */
[----:B------:R-:W-:-:S05]  /*1250*/  @P1 SHF.L.U32 R39, R53, 0x10, RZ ;  /* 0x0000001035271819 */ /* 0x000fca00000006ff */
[----:B---3--:R-:W-:Y:S01]  /*1260*/  @P1 FFMA.FTZ R14, R39, R38, R14 ;  /* 0x00000026270e1223 */ /* 0x008fe2000001000e */
[----:B------:R-:W-:Y:S01]  /*1270*/  PRMT R39, R105, 0x7632, R39 ;  /* 0x0000763269277816 */ /* 0x000fe20000000027 */
[----:B------:R-:W1:Y:S03]  /*1280*/  @P1 LDC R38, c[0x0][0x40c] ;  /* 0x00010300ff261b82 */ /* 0x000e660000000800 */
[----:B------:R-:W-:-:S05]  /*1290*/  SHF.L.U32 R39, R39, 0x10, RZ ;  /* 0x0000001027277819 */ /* 0x000fca00000006ff */
[----:B------:R-:W2:Y:S01]  /*12a0*/  @P1 LDC R105, c[0x0][0x40c] ;  /* 0x00010300ff691b82 */ /* 0x000ea20000000800 */
[----:B-1----:R-:W-:Y:S01]  /*12b0*/  @P1 FFMA.FTZ R39, R116, R38, R39 ;  /* 0x0000002674271223 */ /* 0x002fe20000010027 */
[----:B------:R-:W-:Y:S01]  /*12c0*/  SHF.L.U32 R38, R106, 0x10, RZ ;  /* 0x000000106a267819 */ /* 0x000fe200000006ff */
[----:B------:R-:W-:Y:S01]  /*12d0*/  @P1 IMAD.U32 R116, R54, 0x10000, RZ ;  /* 0x0001000036741824 */ /* 0x000fe200078e00ff */
[----:B------:R-:W-:Y:S02]  /*12e0*/  PRMT R106, R106, 0x7632, R106 ;  /* 0x000076326a6a7816 */ /* 0x000fe4000000006a */
[----:B------:R-:W-:Y:S02]  /*12f0*/  F2FP.BF16.F32.PACK_AB R167, RZ, R39 ;  /* 0x00000027ffa7723e */ /* 0x000fe400000010ff */
[----:B------:R-:W-:Y:S01]  /*1300*/  SHF.L.U32 R117, R106, 0x10, RZ ;  /* 0x000000106a757819 */ /* 0x000fe200000006ff */
[----:B--2---:R-:W-:Y:S01]  /*1310*/  @P1 FFMA.FTZ R38, R116, R105, R38 ;  /* 0x0000006974261223 */ /* 0x004fe20000010026 */
[----:B------:R-:W-:Y:S01]  /*1320*/  @P1 PRMT R106, R54, 0x7632, R106 ;  /* 0x00007632366a1816 */ /* 0x000fe2000000006a */
[----:B------:R-:W1:Y:S03]  /*1330*/  @P1 LDC R116, c[0x0][0x40c] ;  /* 0x00010300ff741b82 */ /* 0x000e660000000800 */
[----:B------:R-:W-:-:S05]  /*1340*/  @P1 SHF.L.U32 R106, R106, 0x10, RZ ;  /* 0x000000106a6a1819 */ /* 0x000fca00000006ff */
[----:B------:R-:W2:Y:S01]  /*1350*/  @P1 LDC R105, c[0x0][0x40c] ;  /* 0x00010300ff691b82 */ /* 0x000ea20000000800 */
[----:B-1----:R-:W-:Y:S01]  /*1360*/  @P1 FFMA.FTZ R117, R106, R116, R117 ;  /* 0x000000746a751223 */ /* 0x002fe20000010075 */
[----:B------:R-:W-:Y:S02]  /*1370*/  SHF.L.U32 R116, R107, 0x10, RZ ;  /* 0x000000106b747819 */ /* 0x000fe400000006ff */
[----:B------:R-:W-:Y:S02]  /*1380*/  @P1 SHF.L.U32 R106, R55, 0x10, RZ ;  /* 0x00000010376a1819 */ /* 0x000fe400000006ff */
[----:B------:R-:W-:-:S03]  /*1390*/  F2FP.BF16.F32.PACK_AB R166, RZ, R117 ;  /* 0x00000075ffa6723e */ /* 0x000fc600000010ff */
[----:B--2---:R-:W-:Y:S01]  /*13a0*/  @P1 FFMA.FTZ R116, R106, R105, R116 ;  /* 0x000000696a741223 */ /* 0x004fe20000010074 */
[----:B------:R-:W-:Y:S01]  /*13b0*/  SHF.L.U32 R106, R104, 0x10, RZ ;  /* 0x00000010686a7819 */ /* 0x000fe200000006ff */
[----:B------:R-:W1:Y:S01]  /*13c0*/  @P1 LDC R105, c[0x0][0x40c] ;  /* 0x00010300ff691b82 */ /* 0x000e620000000800 */
[----:B------:R-:W-:Y:S02]  /*13d0*/  @P1 SHF.L.U32 R104, R52, 0x10, RZ ;  /* 0x0000001034681819 */ /* 0x000fe400000006ff */
[----:B------:R-:W-:Y:S02]  /*13e0*/  @!P1 MOV R130, R106 ;  /* 0x0000006a00829202 */ /* 0x000fe40000000f00 */
[----:B------:R-:W-:Y:S01]  /*13f0*/  F2FP.BF16.F32.PACK_AB R164, RZ, R116 ;  /* 0x00000074ffa4723e */ /* 0x000fe200000010ff */
[--C-:B-1----:R-:W-:Y:S01]  /*1400*/  @P1 FFMA.FTZ R130, R104, R105, R106.reuse ;  /* 0x0000006968821223 */ /* 0x102fe2000001006a */
[----:B------:R-:W-:Y:S01]  /*1410*/  PRMT R106, R107, 0x7632, R106 ;  /* 0x000076326b6a7816 */ /* 0x000fe2000000006a */
[----:B------:R-:W1:Y:S01]  /*1420*/  @P1 LDC R104, c[0x0][0x40c] ;  /* 0x00010300ff681b82 */ /* 0x000e620000000800 */
[----:B------:R-:W-:-:S02]  /*1430*/  @P1 PRMT R105, R55, 0x7632, R105 ;  /* 0x0000763237691816 */ /* 0x000fc40000000069 */
[----:B------:R-:W-:Y:S02]  /*1440*/  SHF.L.U32 R106, R106, 0x10, RZ ;  /* 0x000000106a6a7819 */ /* 0x000fe400000006ff */
[----:B------:R-:W-:Y:S02]  /*1450*/  @P1 SHF.L.U32 R105, R105, 0x10, RZ ;  /* 0x0000001069691819 */ /* 0x000fe400000006ff */
[----:B------:R-:W-:Y:S01]  /*1460*/  F2FP.BF16.F32.PACK_AB R165, RZ, R130 ;  /* 0x00000082ffa5723e */ /* 0x000fe200000010ff */
[--C-:B------:R-:W-:Y:S02]  /*1470*/  @!P1 IMAD.MOV.U32 R131, RZ, RZ, R106.reuse ;  /* 0x000000ffff839224 */ /* 0x100fe400078e006a */
[----:B-1----:R-:W-:Y:S01]  /*1480*/  @P1 FFMA.FTZ R131, R105, R104, R106 ;  /* 0x0000006869831223 */ /* 0x002fe2000001006a */
        /* <DEDUP_REMOVED lines=9> */
.L_x_17740:
[----:B------:R-:W2:Y:S01]  /*1520*/  @P0 LDC R39, c[0x0][0x40c] ;  /* 0x00010300ff270b82 */ /* 0x000ea20000000800 */
[----:B-1---5:R-:W-:Y:S02]  /*1530*/  @P0 PRMT R15, R52, 0x7632, R15 ;  /* 0x00007632340f0816 */ /* 0x022fe4000000000f */
[----:B------:R-:W-:Y:S02]  /*1540*/  CS2R R116, SRZ ;  /* 0x0000000000747805 */ /* 0x000fe4000001ff00 */
[----:B------:R-:W-:Y:S02]  /*1550*/  CS2R R130, SRZ ;  /* 0x0000000000827805 */ /* 0x000fe4000001ff00 */
[----:B------:R-:W-:Y:S02]  /*1560*/  @P0 SHF.L.U32 R106, R53, 0x10, RZ ;  /* 0x00000010356a0819 */ /* 0x000fe400000006ff */
[----:B------:R-:W-:Y:S01]  /*1570*/  @P0 SHF.L.U32 R38, R15, 0x10, RZ ;  /* 0x000000100f260819 */ /* 0x000fe200000006ff */
[----:B------:R-:W-:Y:S01]  /*1580*/  HFMA2 R15, -RZ, RZ, 0, 0 ;  /* 0x00000000ff0f7431 */ /* 0x000fe200000001ff */
[----:B------:R-:W1:Y:S08]  /*1590*/  @P0 LDC R14, c[0x0][0x40c] ;  /* 0x00010300ff0e0b82 */ /* 0x000e700000000800 */
[----:B------:R-:W3:Y:S01]  /*15a0*/  @P0 LDC R104, c[0x0][0x40c] ;  /* 0x00010300ff680b82 */ /* 0x000ee20000000800 */
[----:B--2---:R-:W-:Y:S01]  /*15b0*/  @P0 FMUL.FTZ R15, R38, R39 ;  /* 0x00000027260f0220 */ /* 0x004fe20000410000 */
[----:B------:R-:W-:-:S06]  /*15c0*/  @P0 PRMT R39, R53, 0x7632, R39 ;  /* 0x0000763235270816 */ /* 0x000fcc0000000027 */
[----:B------:R-:W2:Y:S01]  /*15d0*/  @P0 LDC R38, c[0x0][0x40c] ;  /* 0x00010300ff260b82 */ /* 0x000ea20000000800 */
[----:B------:R-:W-:Y:S02]  /*15e0*/  @P0 SHF.L.U32 R105, R39, 0x10, RZ ;  /* 0x0000001027690819 */ /* 0x000fe400000006ff */
[----:B------:R-:W-:Y:S02]  /*15f0*/  MOV R39, RZ ;  /* 0x000000ff00277202 */ /* 0x000fe40000000f00 */
[----:B------:R-:W-:Y:S01]  /*1600*/  F2FP.BF16.F32.PACK_AB R167, RZ, R15 ;  /* 0x0000000fffa7723e */ /* 0x000fe200000010ff */
[----:B-1----:R-:W-:Y:S01]  /*1610*/  @P0 FMUL.FTZ R39, R105, R14 ;  /* 0x0000000e69270220 */ /* 0x002fe20000410000 */
[----:B------:R-:W-:-:S04]  /*1620*/  @P0 PRMT R14, R54, 0x7632, R14 ;  /* 0x00007632360e0816 */ /* 0x000fc8000000000e */
[----:B------:R-:W-:Y:S02]  /*1630*/  @P0 SHF.L.U32 R105, R14, 0x10, RZ ;  /* 0x000000100e690819 */ /* 0x000fe400000006ff */
[----:B------:R-:W1:Y:S01]  /*1640*/  @P0 LDC R14, c[0x0][0x40c] ;  /* 0x00010300ff0e0b82 */ /* 0x000e620000000800 */
[----:B------:R-:W-:Y:S02]  /*1650*/  F2FP.BF16.F32.PACK_AB R166, RZ, R39 ;  /* 0x00000027ffa6723e */ /* 0x000fe400000010ff */
[----:B--2---:R-:W-:Y:S01]  /*1660*/  @P0 FMUL.FTZ R117, R105, R38 ;  /* 0x0000002669750220 */ /* 0x004fe20000410000 */
[----:B------:R-:W-:-:S04]  /*1670*/  @P0 PRMT R38, R55, 0x7632, R38 ;  /* 0x0000763237260816 */ /* 0x000fc80000000026 */
[----:B------:R-:W-:Y:S02]  /*1680*/  @P0 SHF.L.U32 R105, R38, 0x10, RZ ;  /* 0x0000001026690819 */ /* 0x000fe400000006ff */
[----:B------:R-:W2:Y:S01]  /*1690*/  @P0 LDC R38, c[0x0][0x40c] ;  /* 0x00010300ff260b82 */ /* 0x000ea20000000800 */
[----:B------:R-:W-:Y:S02]  /*16a0*/  F2FP.BF16.F32.PACK_AB R165, RZ, R117 ;  /* 0x00000075ffa5723e */ /* 0x000fe400000010ff */
[----:B---3--:R-:W-:Y:S01]  /*16b0*/  @P0 FMUL.FTZ R131, R105, R104 ;  /* 0x0000006869830220 */ /* 0x008fe20000410000 */
[----:B------:R-:W-:-:S04]  /*16c0*/  @P0 SHF.L.U32 R104, R52, 0x10, RZ ;  /* 0x0000001034680819 */ /* 0x000fc800000006ff */
[----:B------:R-:W3:Y:S01]  /*16d0*/  @P0 LDC R105, c[0x0][0x40c] ;  /* 0x00010300ff690b82 */ /* 0x000ee20000000800 */
[----:B-1----:R-:W-:Y:S01]  /*16e0*/  @P0 FMUL.FTZ R130, R104, R14 ;  /* 0x0000000e68820220 */ /* 0x002fe20000410000 */
[----:B------:R-:W-:Y:S01]  /*16f0*/  HFMA2 R14, -RZ, RZ, 0, 0 ;  /* 0x00000000ff0e7431 */ /* 0x000fe200000001ff */
[----:B------:R-:W-:-:S05]  /*1700*/  F2FP.BF16.F32.PACK_AB R107, RZ, R131 ;  /* 0x00000083ff6b723e */ /* 0x000fca00000010ff */
[----:B------:R-:W1:Y:S01]  /*1710*/  @P0 LDC R104, c[0x0][0x40c] ;  /* 0x00010300ff680b82 */ /* 0x000e620000000800 */
[----:B--2---:R-:W-:Y:S01]  /*1720*/  @P0 FMUL.FTZ R14, R106, R38 ;  /* 0x000000266a0e0220 */ /* 0x004fe20000410000 */
[----:B------:R-:W-:Y:S01]  /*1730*/  @P0 SHF.L.U32 R106, R54, 0x10, RZ ;  /* 0x00000010366a0819 */ /* 0x000fe200000006ff */
[----:B------:R-:W-:-:S04]  /*1740*/  IMAD.MOV.U32 R38, RZ, RZ, RZ ;  /* 0x000000ffff267224 */ /* 0x000fc800078e00ff */
[----:B---3--:R-:W-:Y:S01]  /*1750*/  @P0 FMUL.FTZ R38, R106, R105 ;  /* 0x000000696a260220 */ /* 0x008fe20000410000 */
        /* <DEDUP_REMOVED lines=10> */
.L_x_17741:
[----:B------:R-:W1:Y:S01]  /*1800*/  LDC.64 R164, c[0x0][0x3a8] ;  /* 0x0000ea00ffa47b82 */ /* 0x000e620000000a00 */
[----:B------:R-:W-:Y:S01]  /*1810*/  IADD3 R143, PT, PT, R143, 0x20, RZ ;  /* 0x000000208f8f7810 */ /* 0x000fe20007ffe0ff */
[C---:B-1----:R-:W-:Y:S01]  /*1820*/  IMAD.WIDE.U32 R164, R141.reuse, 0x10, R164 ;  /* 0x000000108da47825 */ /* 0x042fe200078e00a4 */
[----:B------:R-:W-:-:S04]  /*1830*/  IADD3 R141, PT, PT, R141, 0x20, RZ ;  /* 0x000000208d8d7810 */ /* 0x000fc80007ffe0ff */
[----:B------:R1:W-:Y:S03]  /*1840*/  STG.E.128 desc[UR6][R164.64], R104 ;  /* 0x00000068a4007986 */ /* 0x0003e6000c101d06 */
.L_x_17737:
[----:B------:R-:W-:Y:S05]  /*1850*/  BSYNC.RECONVERGENT B0 ;  /* 0x0000000000007941 */ /* 0x000fea0003800200 */
.L_x_17736:
        /* <DEDUP_REMOVED lines=10> */
.L_x_17745:
[----:B------:R-:W-:Y:S05]  /*1900*/  BSYNC.RECONVERGENT B1 ;  /* 0x0000000000017941 */ /* 0x000fea0003800200 */
.L_x_17744:
[----:B------:R-:W-:-:S04]  /*1910*/  UISETP.NE.U32.AND UP0, UPT, UR8, URZ, UPT ;  /* 0x000000ff0800728c */ /* 0x000fc8000bf05070 */
[----:B------:R-:W-:-:S09]  /*1920*/  UISETP.NE.AND.EX UP0, UPT, UR9, URZ, UPT, UP0 ;  /* 0x000000ff0900728c */ /* 0x000fd2000bf05300 */
[----:B------:R-:W-:Y:S05]  /*1930*/  BRA.U !UP0, `(.L_x_17746) ;  /* 0x0000000108ec7547 */ /* 0x000fea000b800000 */
[----:B--2---:R-:W2:Y:S02]  /*1940*/  LDC.64 R12, c[0x0][0x3a0] ;  /* 0x0000e800ff0c7b82 */ /* 0x004ea40000000a00 */
[----:B--2---:R-:W-:-:S05]  /*1950*/  IMAD.WIDE.U32 R12, R141, 0x10, R12 ;  /* 0x000000108d0c7825 */ /* 0x004fca00078e000c */
[----:B-1----:R1:W2:Y:S01]  /*1960*/  LDG.E.128 R104, desc[UR6][R12.64] ;  /* 0x000000060c687981 */ /* 0x0022a2000c1e1d00 */
[----:B------:R-:W-:-:S13]  /*1970*/  ISETP.GT.AND P1, PT, R142, RZ, PT ;  /* 0x000000ff8e00720c */ /* 0x000fda0003f24270 */
[----:B-1----:R-:W1:Y:S01]  /*1980*/  @P1 LDC R12, c[0x0][0x40c] ;  /* 0x00010300ff0c1b82 */ /* 0x002e620000000800 */
[----:B-----5:R-:W-:-:S05]  /*1990*/  @P1 PRMT R114, R53, 0x7632, R114 ;  /* 0x0000763235721816 */ /* 0x020fca0000000072 */
[----:B------:R-:W-:Y:S02]  /*19a0*/  @P1 IMAD.U32 R114, R114, 0x10000, RZ ;  /* 0x0001000072721824 */ /* 0x000fe400078e00ff */
        /* <DEDUP_REMOVED lines=14> */
[----:B------:R-:W-:Y:S02]  /*1a90*/  SHF.L.U32 R36, R106, 0x10, RZ ;  /* 0x000000106a247819 */ /* 0x000fe400000006ff */
[----:B------:R-:W-:Y:S02]  /*1aa0*/  @P1 SHF.L.U32 R114, R54, 0x10, RZ ;  /* 0x0000001036721819 */ /* 0x000fe400000006ff */
[----:B------:R-:W-:Y:S02]  /*1ab0*/  PRMT R106, R106, 0x7632, R106 ;  /* 0x000076326a6a7816 */ /* 0x000fe4000000006a */
[----:B------:R-:W-:Y:S01]  /*1ac0*/  F2FP.BF16.F32.PACK_AB R167, RZ, R37 ;  /* 0x00000025ffa7723e */ /* 0x000fe200000010ff */
[----:B--2---:R-:W-:Y:S01]  /*1ad0*/  @P1 FFMA.FTZ R36, R114, R105, R36 ;  /* 0x0000006972241223 */ /* 0x004fe20000010024 */
[----:B------:R-:W-:Y:S01]  /*1ae0*/  SHF.L.U32 R115, R106, 0x10, RZ ;  /* 0x000000106a737819 */ /* 0x000fe200000006ff */
[----:B------:R-:W1:Y:S01]  /*1af0*/  @P1 LDC R114, c[0x0][0x40c] ;  /* 0x00010300ff721b82 */ /* 0x000e620000000800 */
[----:B------:R-:W-:-:S04]  /*1b00*/  @P1 PRMT R106, R54, 0x7632, R106 ;  /* 0x00007632366a1816 */ /* 0x000fc8000000006a */
[----:B------:R-:W-:-:S03]  /*1b10*/  @P1 SHF.L.U32 R106, R106, 0x10, RZ ;  /* 0x000000106a6a1819 */ /* 0x000fc600000006ff */
[----:B------:R-:W2:Y:S02]  /*1b20*/  @P1 LDC R105, c[0x0][0x40c] ;  /* 0x00010300ff691b82 */ /* 0x000ea40000000800 */
        /* <DEDUP_REMOVED lines=14> */
[----:B------:R-:W-:Y:S01]  /*1c10*/  F2FP.BF16.F32.PACK_AB R165, RZ, R129 ;  /* 0x00000081ffa5723e */ /* 0x000fe200000010ff */
[----:B------:R-:W-:Y:S01]  /*1c20*/  IMAD.U32 R106, R106, 0x10000, RZ ;  /* 0x000100006a6a7824 */ /* 0x000fe200078e00ff */
[----:B------:R-:W-:-:S04]  /*1c30*/  @P1 SHF.L.U32 R105, R105, 0x10, RZ ;  /* 0x0000001069691819 */ /* 0x000fc800000006ff */
[----:B------:R-:W-:Y:S01]  /*1c40*/  @!P1 MOV R132, R106 ;  /* 0x0000006a00849202 */ /* 0x000fe20000000f00 */
[----:B-1----:R-:W-:Y:S01]  /*1c50*/  @P1 FFMA.FTZ R132, R105, R104, R106 ;  /* 0x0000006869841223 */ /* 0x002fe2000001006a */
        /* <DEDUP_REMOVED lines=9> */
.L_x_17746:
[----:B------:R-:W3:Y:S01]  /*1cf0*/  @P0 LDC R37, c[0x0][0x40c] ;  /* 0x00010300ff250b82 */ /* 0x000ee20000000800 */
[----:B--2--5:R-:W-:Y:S02]  /*1d00*/  @P0 PRMT R13, R52, 0x7632, R13 ;  /* 0x00007632340d0816 */ /* 0x024fe4000000000d */
[----:B------:R-:W-:Y:S01]  /*1d10*/  CS2R R114, SRZ ;  /* 0x0000000000727805 */ /* 0x000fe2000001ff00 */
[----:B------:R-:W-:Y:S02]  /*1d20*/  HFMA2 R132, -RZ, RZ, 0, 0 ;  /* 0x00000000ff847431 */ /* 0x000fe400000001ff */
[----:B------:R-:W-:Y:S01]  /*1d30*/  IMAD.MOV.U32 R129, RZ, RZ, RZ ;  /* 0x000000ffff817224 */ /* 0x000fe200078e00ff */
[----:B------:R-:W-:Y:S01]  /*1d40*/  @P0 SHF.L.U32 R36, R13, 0x10, RZ ;  /* 0x000000100d240819 */ /* 0x000fe200000006ff */
[----:B------:R-:W-:Y:S01]  /*1d50*/  HFMA2 R13, -RZ, RZ, 0, 0 ;  /* 0x00000000ff0d7431 */ /* 0x000fe200000001ff */
[C---:B-1----:R-:W-:Y:S01]  /*1d60*/  @P0 SHF.L.U32 R106, R53.reuse, 0x10, RZ ;  /* 0x00000010356a0819 */ /* 0x042fe200000006ff */
[----:B------:R-:W1:Y:S08]  /*1d70*/  @P0 LDC R12, c[0x0][0x40c] ;  /* 0x00010300ff0c0b82 */ /* 0x000e700000000800 */
[----:B------:R-:W2:Y:S01]  /*1d80*/  @P0 LDC R104, c[0x0][0x40c] ;  /* 0x00010300ff680b82 */ /* 0x000ea20000000800 */
[----:B---3--:R-:W-:Y:S01]  /*1d90*/  @P0 FMUL.FTZ R13, R36, R37 ;  /* 0x00000025240d0220 */ /* 0x008fe20000410000 */
[----:B------:R-:W-:-:S06]  /*1da0*/  @P0 PRMT R37, R53, 0x7632, R37 ;  /* 0x0000763235250816 */ /* 0x000fcc0000000025 */
[----:B------:R-:W3:Y:S01]  /*1db0*/  @P0 LDC R36, c[0x0][0x40c] ;  /* 0x00010300ff240b82 */ /* 0x000ee20000000800 */
        /* <DEDUP_REMOVED lines=8> */
[----:B---3--:R-:W-:Y:S01]  /*1e40*/  @P0 FMUL.FTZ R115, R105, R36 ;  /* 0x0000002469730220 */ /* 0x008fe20000410000 */
[----:B------:R-:W-:-:S04]  /*1e50*/  @P0 PRMT R36, R55, 0x7632, R36 ;  /* 0x0000763237240816 */ /* 0x000fc80000000024 */
[----:B------:R-:W-:Y:S02]  /*1e60*/  @P0 SHF.L.U32 R105, R36, 0x10, RZ ;  /* 0x0000001024690819 */ /* 0x000fe400000006ff */
[----:B------:R-:W3:Y:S01]  /*1e70*/  @P0 LDC R36, c[0x0][0x40c] ;  /* 0x00010300ff240b82 */ /* 0x000ee20000000800 */
[----:B------:R-:W-:Y:S02]  /*1e80*/  F2FP.BF16.F32.PACK_AB R165, RZ, R115 ;  /* 0x00000073ffa5723e */ /* 0x000fe400000010ff */
[----:B--2---:R-:W-:Y:S01]  /*1e90*/  @P0 FMUL.FTZ R132, R105, R104 ;  /* 0x0000006869840220 */ /* 0x004fe20000410000 */
[----:B------:R-:W-:-:S04]  /*1ea0*/  @P0 SHF.L.U32 R104, R52, 0x10, RZ ;  /* 0x0000001034680819 */ /* 0x000fc800000006ff */
[----:B------:R-:W2:Y:S01]  /*1eb0*/  @P0 LDC R105, c[0x0][0x40c] ;  /* 0x00010300ff690b82 */ /* 0x000ea20000000800 */
[----:B-1----:R-:W-:Y:S01]  /*1ec0*/  @P0 FMUL.FTZ R129, R104, R12 ;  /* 0x0000000c68810220 */ /* 0x002fe20000410000 */
[----:B------:R-:W-:Y:S02]  /*1ed0*/  MOV R12, RZ ;  /* 0x000000ff000c7202 */ /* 0x000fe40000000f00 */
[----:B------:R-:W-:-:S04]  /*1ee0*/  F2FP.BF16.F32.PACK_AB R107, RZ, R132 ;  /* 0x00000084ff6b723e */ /* 0x000fc800000010ff */
[----:B------:R-:W1:Y:S01]  /*1ef0*/  @P0 LDC R104, c[0x0][0x40c] ;  /* 0x00010300ff680b82 */ /* 0x000e620000000800 */
[----:B---3--:R-:W-:Y:S01]  /*1f00*/  @P0 FMUL.FTZ R12, R106, R36 ;  /* 0x000000246a0c0220 */ /* 0x008fe20000410000 */
[----:B------:R-:W-:Y:S01]  /*1f10*/  HFMA2 R36, -RZ, RZ, 0, 0 ;  /* 0x00000000ff247431 */ /* 0x000fe200000001ff */
[----:B------:R-:W-:-:S05]  /*1f20*/  @P0 SHF.L.U32 R106, R54, 0x10, RZ ;  /* 0x00000010366a0819 */ /* 0x000fca00000006ff */
        /* <DEDUP_REMOVED lines=11> */
.L_x_17747:
[----:B------:R-:W1:Y:S01]  /*1fe0*/  LDC.64 R164, c[0x0][0x3a8] ;  /* 0x0000ea00ffa47b82 */ /* 0x000e620000000a00 */
[----:B------:R-:W-:Y:S01]  /*1ff0*/  IADD3 R143, PT, PT, R143, 0x20, RZ ;  /* 0x000000208f8f7810 */ /* 0x000fe20007ffe0ff */
[C---:B-1----:R-:W-:Y:S01]  /*2000*/  IMAD.WIDE.U32 R164, R141.reuse, 0x10, R164 ;  /* 0x000000108da47825 */ /* 0x042fe200078e00a4 */
[----:B------:R-:W-:-:S04]  /*2010*/  IADD3 R141, PT, PT, R141, 0x20, RZ ;  /* 0x000000208d8d7810 */ /* 0x000fc80007ffe0ff */
[----:B------:R2:W-:Y:S03]  /*2020*/  STG.E.128 desc[UR6][R164.64], R104 ;  /* 0x00000068a4007986 */ /* 0x0005e6000c101d06 */
.L_x_17743:
[----:B------:R-:W-:Y:S05]  /*2030*/  BSYNC.RECONVERGENT B0 ;  /* 0x0000000000007941 */ /* 0x000fea0003800200 */
.L_x_17742:
        /* <DEDUP_REMOVED lines=10> */
.L_x_17751:
[----:B------:R-:W-:Y:S05]  /*20e0*/  BSYNC.RECONVERGENT B1 ;  /* 0x0000000000017941 */ /* 0x000fea0003800200 */
.L_x_17750:
[----:B------:R-:W-:-:S04]  /*20f0*/  UISETP.NE.U32.AND UP0, UPT, UR8, URZ, UPT ;  /* 0x000000ff0800728c */ /* 0x000fc8000bf05070 */
[----:B------:R-:W-:-:S09]  /*2100*/  UISETP.NE.AND.EX UP0, UPT, UR9, URZ, UPT, UP0 ;  /* 0x000000ff0900728c */ /* 0x000fd2000bf05300 */
[----:B------:R-:W-:Y:S05]  /*2110*/  BRA.U !UP0, `(.L_x_17752) ;  /* 0x0000000108ec7547 */ /* 0x000fea000b800000 */
[----:B---3--:R-:W3:Y:S02]  /*2120*/  LDC.64 R34, c[0x0][0x3a0] ;  /* 0x0000e800ff227b82 */ /* 0x008ee40000000a00 */
[----:B---3--:R-:W-:-:S05]  /*2130*/  IMAD.WIDE.U32 R34, R141, 0x10, R34 ;  /* 0x000000108d227825 */ /* 0x008fca00078e0022 */
[----:B-12---:R1:W2:Y:S01]  /*2140*/  LDG.E.128 R104, desc[UR6][R34.64] ;  /* 0x0000000622687981 */ /* 0x0062a2000c1e1d00 */
[----:B------:R-:W-:-:S13]  /*2150*/  ISETP.GT.AND P1, PT, R142, RZ, PT ;  /* 0x000000ff8e00720c */ /* 0x000fda0003f24270 */
[----:B------:R-:W3:Y:S01]  /*2160*/  @P1 LDC R9, c[0x0][0x40c] ;  /* 0x00010300ff091b82 */ /* 0x000ee20000000800 */
[----:B-1---5:R-:W-:Y:S02]  /*2170*/  @P1 PRMT R35, R52, 0x7632, R35 ;  /* 0x0000763234231816 */ /* 0x022fe40000000023 */
[----:B------:R-:W-:-:S03]  /*2180*/  @P1 PRMT R112, R53, 0x7632, R112 ;  /* 0x0000763235701816 */ /* 0x000fc60000000070 */
[----:B------:R-:W-:Y:S01]  /*2190*/  @P1 IMAD.U32 R35, R35, 0x10000, RZ ;  /* 0x0001000023231824 */ /* 0x000fe200078e00ff */
[----:B------:R-:W-:Y:S01]  /*21a0*/  @P1 SHF.L.U32 R112, R112, 0x10, RZ ;  /* 0x0000001070701819 */ /* 0x000fe200000006ff */
[----:B------:R-:W1:Y:S01]  /*21b0*/  @P1 LDC R34, c[0x0][0x40c] ;  /* 0x00010300ff221b82 */ /* 0x000e620000000800 */
[----:B--2---:R-:W-:-:S04]  /*21c0*/  PRMT R10, R104, 0x7632, R10 ;  /* 0x00007632680a7816 */ /* 0x004fc8000000000a */
[----:B------:R-:W-:-:S05]  /*21d0*/  SHF.L.U32 R10, R10, 0x10, RZ ;  /* 0x000000100a0a7819 */ /* 0x000fca00000006ff */
[----:B---3--:R-:W-:Y:S01]  /*21e0*/  @P1 FFMA.FTZ R10, R35, R9, R10 ;  /* 0x00000009230a1223 */ /* 0x008fe2000001000a */
[----:B------:R-:W-:Y:S02]  /*21f0*/  SHF.L.U32 R9, R105, 0x10, RZ ;  /* 0x0000001069097819 */ /* 0x000fe400000006ff */
[----:B------:R-:W-:-:S05]  /*2200*/  @P1 SHF.L.U32 R35, R53, 0x10, RZ ;  /* 0x0000001035231819 */ /* 0x000fca00000006ff */
[----:B-1----:R-:W-:Y:S01]  /*2210*/  @P1 FFMA.FTZ R9, R35, R34, R9 ;  /* 0x0000002223091223 */ /* 0x002fe20000010009 */
        /* <DEDUP_REMOVED lines=16> */
[----:B------:R-:W-:Y:S01]  /*2320*/  SHF.L.U32 R112, R107, 0x10, RZ ;  /* 0x000000106b707819 */ /* 0x000fe200000006ff */
[----:B------:R-:W-:-:S03]  /*2330*/  @P1 IMAD.U32 R106, R55, 0x10000, RZ ;  /* 0x00010000376a1824 */ /* 0x000fc600078e00ff */
[----:B------:R-:W-:Y:S01]  /*2340*/  F2FP.BF16.F32.PACK_AB R166, RZ, R113 ;  /* 0x00000071ffa6723e */ /* 0x000fe200000010ff */
        /* <DEDUP_REMOVED lines=12> */
[----:B------:R-:W-:Y:S02]  /*2410*/  @!P1 MOV R133, R106 ;  /* 0x0000006a00859202 */ /* 0x000fe40000000f00 */
[----:B------:R-:W-:Y:S01]  /*2420*/  F2FP.BF16.F32.PACK_AB R165, RZ, R128 ;  /* 0x00000080ffa5723e */ /* 0x000fe200000010ff */
        /* <DEDUP_REMOVED lines=10> */
.L_x_17752:
[----:B---3--:R-:W3:Y:S01]  /*24d0*/  @P0 LDC R35, c[0x0][0x40c] ;  /* 0x00010300ff230b82 */ /* 0x008ee20000000800 */
[----:B-----5:R-:W-:Y:S02]  /*24e0*/  @P0 PRMT R10, R52, 0x7632, R10 ;  /* 0x00007632340a0816 */ /* 0x020fe4000000000a */
[----:B------:R-:W-:Y:S02]  /*24f0*/  CS2R R112, SRZ ;  /* 0x0000000000707805 */ /* 0x000fe4000001ff00 */
[----:B------:R-:W-:Y:S01]  /*2500*/  MOV R133, RZ ;  /* 0x000000ff00857202 */ /* 0x000fe20000000f00 */
[----:B------:R-:W-:Y:S01]  /*2510*/  HFMA2 R128, -RZ, RZ, 0, 0 ;  /* 0x00000000ff807431 */ /* 0x000fe200000001ff */
[----:B------:R-:W-:Y:S01]  /*2520*/  @P0 SHF.L.U32 R34, R10, 0x10, RZ ;  /* 0x000000100a220819 */ /* 0x000fe200000006ff */
[----:B------:R-:W-:Y:S01]  /*2530*/  HFMA2 R10, -RZ, RZ, 0, 0 ;  /* 0x00000000ff0a7431 */ /* 0x000fe200000001ff */
[C---:B-12---:R-:W-:Y:S01]  /*2540*/  @P0 SHF.L.U32 R106, R53.reuse, 0x10, RZ ;  /* 0x00000010356a0819 */ /* 0x046fe200000006ff */
[----:B------:R-:W1:Y:S02]  /*2550*/  @P0 LDC R9, c[0x0][0x40c] ;  /* 0x00010300ff090b82 */ /* 0x000e640000000800 */
[----:B---3--:R-:W-:Y:S01]  /*2560*/  @P0 FMUL.FTZ R10, R34, R35 ;  /* 0x00000023220a0220 */ /* 0x008fe20000410000 */
[----:B------:R-:W-:-:S05]  /*2570*/  @P0 PRMT R35, R53, 0x7632, R35 ;  /* 0x0000763235230816 */ /* 0x000fca0000000023 */
[----:B------:R-:W2:Y:S01]  /*2580*/  @P0 LDC R34, c[0x0][0x40c] ;  /* 0x00010300ff220b82 */ /* 0x000ea20000000800 */
[----:B------:R-:W-:Y:S01]  /*2590*/  @P0 SHF.L.U32 R104, R35, 0x10, RZ ;  /* 0x0000001023680819 */ /* 0x000fe200000006ff */
[----:B------:R-:W-:Y:S01]  /*25a0*/  IMAD.MOV.U32 R35, RZ, RZ, RZ ;  /* 0x000000ffff237224 */ /* 0x000fe200078e00ff */
[----:B------:R-:W-:-:S03]  /*25b0*/  F2FP.BF16.F32.PACK_AB R167, RZ, R10 ;  /* 0x0000000affa7723e */ /* 0x000fc600000010ff */
[----:B-1----:R-:W-:Y:S01]  /*25c0*/  @P0 FMUL.FTZ R35, R104, R9 ;  /* 0x0000000968230220 */ /* 0x002fe20000410000 */
[----:B------:R-:W-:Y:S01]  /*25d0*/  @P0 PRMT R9, R54, 0x7632, R9 ;  /* 0x0000763236090816 */ /* 0x000fe20000000009 */
[----:B------:R-:W1:Y:S03]  /*25e0*/  @P0 LDC R104, c[0x0][0x40c] ;  /* 0x00010300ff680b82 */ /* 0x000e660000000800 */
[----:B------:R-:W-:Y:S02]  /*25f0*/  @P0 SHF.L.U32 R9, R9, 0x10, RZ ;  /* 0x0000001009090819 */ /* 0x000fe400000006ff */
[----:B------:R-:W-:-:S03]  /*2600*/  F2FP.BF16.F32.PACK_AB R166, RZ, R35 ;  /* 0x00000023ffa6723e */ /* 0x000fc600000010ff */
[----:B--2---:R-:W-:Y:S01]  /*2610*/  @P0 FMUL.FTZ R113, R9, R34 ;  /* 0x0000002209710220 */ /* 0x004fe20000410000 */
[----:B------:R-:W-:Y:S01]  /*2620*/  @P0 PRMT R34, R55, 0x7632, R34 ;  /* 0x0000763237220816 */ /* 0x000fe20000000022 */
[----:B------:R-:W2:Y:S03]  /*2630*/  @P0 LDC R9, c[0x0][0x40c] ;  /* 0x00010300ff090b82 */ /* 0x000ea60000000800 */
[----:B------:R-:W-:Y:S02]  /*2640*/  @P0 SHF.L.U32 R105, R34, 0x10, RZ ;  /* 0x0000001022690819 */ /* 0x000fe400000006ff */
[----:B------:R-:W-:-:S03]  /*2650*/  F2FP.BF16.F32.PACK_AB R165, RZ, R113 ;  /* 0x00000071ffa5723e */ /* 0x000fc600000010ff */
[----:B------:R-:W3:Y:S01]  /*2660*/  @P0 LDC R34, c[0x0][0x40c] ;  /* 0x00010300ff220b82 */ /* 0x000ee20000000800 */
[----:B-1----:R-:W-:Y:S01]  /*2670*/  @P0 FMUL.FTZ R133, R105, R104 ;  /* 0x0000006869850220 */ /* 0x002fe20000410000 */
[----:B------:R-:W-:-:S04]  /*2680*/  @P0 SHF.L.U32 R104, R52, 0x10, RZ ;  /* 0x0000001034680819 */ /* 0x000fc800000006ff */
[----:B------:R-:W-:Y:S02]  /*2690*/  F2FP.BF16.F32.PACK_AB R107, RZ, R133 ;  /* 0x00000085ff6b723e */ /* 0x000fe400000010ff */
[----:B------:R-:W1:Y:S01]  /*26a0*/  @P0 LDC R105, c[0x0][0x40c] ;  /* 0x00010300ff690b82 */ /* 0x000e620000000800 */
[----:B--2---:R-:W-:Y:S01]  /*26b0*/  @P0 FMUL.FTZ R128, R104, R9 ;  /* 0x0000000968800220 */ /* 0x004fe20000410000 */
[----:B------:R-:W-:-:S06]  /*26c0*/  MOV R9, RZ ;  /* 0x000000ff00097202 */ /* 0x000fcc0000000f00 */
[----:B------:R-:W2:Y:S01]  /*26d0*/  @P0 LDC R104, c[0x0][0x40c] ;  /* 0x00010300ff680b82 */ /* 0x000ea20000000800 */
[----:B---3--:R-:W-:Y:S01]  /*26e0*/  @P0 FMUL.FTZ R9, R106, R34 ;  /* 0x000000226a090220 */ /* 0x008fe20000410000 */
[----:B------:R-:W-:Y:S01]  /*26f0*/  HFMA2 R34, -RZ, RZ, 0, 0 ;  /* 0x00000000ff227431 */ /* 0x000fe200000001ff */
[----:B------:R-:W-:-:S05]  /*2700*/  @P0 SHF.L.U32 R106, R54, 0x10, RZ ;  /* 0x00000010366a0819 */ /* 0x000fca00000006ff */
[----:B-1----:R-:W-:Y:S01]  /*2710*/  @P0 FMUL.FTZ R34, R106, R105 ;  /* 0x000000696a220220 */ /* 0x002fe20000410000 */
[----:B------:R-:W-:-:S04]  /*2720*/  @P0 IMAD.U32 R105, R55, 0x10000, RZ ;  /* 0x0001000037690824 */ /* 0x000fc800078e00ff */
[----:B------:R-:W-:-:S04]  /*2730*/  F2FP.BF16.F32.PACK_AB R106, RZ, R34 ;  /* 0x00000022ff6a723e */ /* 0x000fc800000010ff */
[----:B------:R-:W-:Y:S01]  /*2740*/  PRMT R106, R106, 0x5410, R165 ;  /* 0x000054106a6a7816 */ /* 0x000fe200000000a5 */
[----:B--2---:R-:W-:Y:S01]  /*2750*/  @P0 FMUL.FTZ R112, R105, R104 ;  /* 0x0000006869700220 */ /* 0x004fe20000410000 */
[----:B------:R-:W-:Y:S02]  /*2760*/  F2FP.BF16.F32.PACK_AB R104, RZ, R128 ;  /* 0x00000080ff68723e */ /* 0x000fe400000010ff */
[----:B------:R-:W-:Y:S02]  /*2770*/  F2FP.BF16.F32.PACK_AB R105, RZ, R9 ;  /* 0x00000009ff69723e */ /* 0x000fe400000010ff */
[----:B------:R-:W-:Y:S02]  /*2780*/  F2FP.BF16.F32.PACK_AB R164, RZ, R112 ;  /* 0x00000070ffa4723e */ /* 0x000fe400000010ff */
[----:B------:R-:W-:Y:S02]  /*2790*/  PRMT R104, R104, 0x5410, R167 ;  /* 0x0000541068687816 */ /* 0x000fe400000000a7 */
[----:B------:R-:W-:-:S02]  /*27a0*/  PRMT R105, R105, 0x5410, R166 ;  /* 0x0000541069697816 */ /* 0x000fc400000000a6 */
[----:B------:R-:W-:-:S07]  /*27b0*/  PRMT R107, R164, 0x5410, R107 ;  /* 0x00005410a46b7816 */ /* 0x000fce000000006b */
.L_x_17753:
[----:B------:R-:W1:Y:S01]  /*27c0*/  LDC.64 R164, c[0x0][0x3a8] ;  /* 0x0000ea00ffa47b82 */ /* 0x000e620000000a00 */
[----:B------:R-:W-:Y:S01]  /*27d0*/  IADD3 R143, PT, PT, R143, 0x20, RZ ;  /* 0x000000208f8f7810 */ /* 0x000fe20007ffe0ff */
[C---:B-1----:R-:W-:Y:S01]  /*27e0*/  IMAD.WIDE.U32 R164, R141.reuse, 0x10, R164 ;  /* 0x000000108da47825 */ /* 0x042fe200078e00a4 */
[----:B------:R-:W-:-:S04]  /*27f0*/  IADD3 R141, PT, PT, R141, 0x20, RZ ;  /* 0x000000208d8d7810 */ /* 0x000fc80007ffe0ff */
[----:B------:R3:W-:Y:S03]  /*2800*/  STG.E.128 desc[UR6][R164.64], R104 ;  /* 0x00000068a4007986 */ /* 0x0007e6000c101d06 */
.L_x_17749:
[----:B------:R-:W-:Y:S05]  /*2810*/  BSYNC.RECONVERGENT B0 ;  /* 0x0000000000007941 */ /* 0x000fea0003800200 */
.L_x_17748:
        /* <DEDUP_REMOVED lines=10> */
.L_x_17757:
[----:B------:R-:W-:Y:S05]  /*28c0*/  BSYNC.RECONVERGENT B1 ;  /* 0x0000000000017941 */ /* 0x000fea0003800200 */
.L_x_17756:
[----:B------:R-:W-:-:S04]  /*28d0*/  UISETP.NE.U32.AND UP0, UPT, UR8, URZ, UPT ;  /* 0x000000ff0800728c */ /* 0x000fc8000bf05070 */
[----:B------:R-:W-:-:S09]  /*28e0*/  UISETP.NE.AND.EX UP0, UPT, UR9, URZ, UPT, UP0 ;  /* 0x000000ff0900728c */ /* 0x000fd2000bf05300 */
[----:B------:R-:W-:Y:S05]  /*28f0*/  BRA.U !UP0, `(.L_x_17758) ;  /* 0x0000000108ec7547 */ /* 0x000fea000b800000 */
[----:B----4-:R-:W4:Y:S02]  /*2900*/  LDC.64 R32, c[0x0][0x3a0] ;  /* 0x0000e800ff207b82 */ /* 0x010f240000000a00 */
[----:B----4-:R-:W-:-:S05]  /*2910*/  IMAD.WIDE.U32 R32, R141, 0x10, R32 ;  /* 0x000000108d207825 */ /* 0x010fca00078e0020 */
[----:B-123--:R1:W2:Y:S01]  /*2920*/  LDG.E.128 R104, desc[UR6][R32.64] ;  /* 0x0000000620687981 */ /* 0x00e2a2000c1e1d00 */
[----:B------:R-:W-:-:S13]  /*2930*/  ISETP.GT.AND P1, PT, R142, RZ, PT ;  /* 0x000000ff8e00720c */ /* 0x000fda0003f24270 */
[----:B------:R-:W3:Y:S01]  /*2940*/  @P1 LDC R7, c[0x0][0x40c] ;  /* 0x00010300ff071b82 */ /* 0x000ee20000000800 */
[----:B-1---5:R-:W-:Y:S02]  /*2950*/  @P1 PRMT R33, R52, 0x7632, R33 ;  /* 0x0000763234211816 */ /* 0x022fe40000000021 */
[----:B------:R-:W-:Y:S02]  /*2960*/  @P1 PRMT R110, R53, 0x7632, R110 ;  /* 0x00007632356e1816 */ /* 0x000fe4000000006e */
[----:B------:R-:W-:Y:S02]  /*2970*/  @P1 SHF.L.U32 R33, R33, 0x10, RZ ;  /* 0x0000001021211819 */ /* 0x000fe400000006ff */
        /* <DEDUP_REMOVED lines=51> */
.L_x_17758:
[----:B----4-:R-:W4:Y:S01]  /*2cb0*/  @P0 LDC R33, c[0x0][0x40c] ;  /* 0x00010300ff210b82 */ /* 0x010f220000000800 */
[----:B-----5:R-:W-:Y:S02]  /*2cc0*/  @P0 PRMT R8, R52, 0x7632, R8 ;  /* 0x0000763234080816 */ /* 0x020fe40000000008 */
[----:B------:R-:W-:Y:S01]  /*2cd0*/  CS2R R110, SRZ ;  /* 0x00000000006e7805 */ /* 0x000fe2000001ff00 */
[----:B------:R-:W-:Y:S01]  /*2ce0*/  HFMA2 R134, -RZ, RZ, 0, 0 ;  /* 0x00000000ff867431 */ /* 0x000fe200000001ff */
[----:B------:R-:W-:Y:S02]  /*2cf0*/  MOV R127, RZ ;  /* 0x000000ff007f7202 */ /* 0x000fe40000000f00 */
[----:B------:R-:W-:Y:S01]  /*2d00*/  @P0 SHF.L.U32 R32, R8, 0x10, RZ ;  /* 0x0000001008200819 */ /* 0x000fe200000006ff */
[----:B------:R-:W-:Y:S01]  /*2d10*/  HFMA2 R8, -RZ, RZ, 0, 0 ;  /* 0x00000000ff087431 */ /* 0x000fe200000001ff */
[----:B------:R-:W0:Y:S01]  /*2d20*/  @P0 LDC R7, c[0x0][0x40c] ;  /* 0x00010300ff070b82 */ /* 0x000e220000000800 */
[----:B-123--:R-:W-:-:S02]  /*2d30*/  @P0 SHF.L.U32 R106, R53, 0x10, RZ ;  /* 0x00000010356a0819 */ /* 0x00efc400000006ff */
[----:B----4-:R-:W-:Y:S01]  /*2d40*/  @P0 FMUL.FTZ R8, R32, R33 ;  /* 0x0000002120080220 */ /* 0x010fe20000410000 */
[----:B------:R-:W-:-:S04]  /*2d50*/  @P0 PRMT R33, R53, 0x7632, R33 ;  /* 0x0000763235210816 */ /* 0x000fc80000000021 */
[----:B------:R-:W1:Y:S01]  /*2d60*/  @P0 LDC R32, c[0x0][0x40c] ;  /* 0x00010300ff200b82 */ /* 0x000e620000000800 */
[----:B------:R-:W-:Y:S02]  /*2d70*/  @P0 SHF.L.U32 R104, R33, 0x10, RZ ;  /* 0x0000001021680819 */ /* 0x000fe400000006ff */
[----:B------:R-:W-:Y:S02]  /*2d80*/  MOV R33, RZ ;  /* 0x000000ff00217202 */ /* 0x000fe40000000f00 */
[----:B------:R-:W-:Y:S01]  /*2d90*/  F2FP.BF16.F32.PACK_AB R167, RZ, R8 ;  /* 0x00000008ffa7723e */ /* 0x000fe200000010ff */
[----:B0-----:R-:W-:Y:S01]  /*2da0*/  @P0 FMUL.FTZ R33, R104, R7 ;  /* 0x0000000768210220 */ /* 0x001fe20000410000 */
[----:B------:R-:W-:Y:S01]  /*2db0*/  @P0 PRMT R7, R54, 0x7632, R7 ;  /* 0x0000763236070816 */ /* 0x000fe20000000007 */
[----:B------:R-:W0:Y:S03]  /*2dc0*/  @P0 LDC R104, c[0x0][0x40c] ;  /* 0x00010300ff680b82 */ /* 0x000e260000000800 */
[----:B------:R-:W-:-:S02]  /*2dd0*/  @P0 SHF.L.U32 R7, R7, 0x10, RZ ;  /* 0x0000001007070819 */ /* 0x000fc400000006ff */
[----:B------:R-:W-:-:S03]  /*2de0*/  F2FP.BF16.F32.PACK_AB R166, RZ, R33 ;  /* 0x00000021ffa6723e */ /* 0x000fc600000010ff */
[----:B-1----:R-:W-:Y:S01]  /*2df0*/  @P0 FMUL.FTZ R111, R7, R32 ;  /* 0x00000020076f0220 */ /* 0x002fe20000410000 */
[----:B------:R-:W-:Y:S01]  /*2e00*/  @P0 PRMT R32, R55, 0x7632, R32 ;  /* 0x0000763237200816 */ /* 0x000fe20000000020 */
[----:B------:R-:W1:Y:S03]  /*2e10*/  @P0 LDC R7, c[0x0][0x40c] ;  /* 0x00010300ff070b82 */ /* 0x000e660000000800 */
[----:B------:R-:W-:Y:S02]  /*2e20*/  @P0 SHF.L.U32 R105, R32, 0x10, RZ ;  /* 0x0000001020690819 */ /* 0x000fe400000006ff */
[----:B------:R-:W-:-:S03]  /*2e30*/  F2FP.BF16.F32.PACK_AB R165, RZ, R111 ;  /* 0x0000006fffa5723e */ /* 0x000fc600000010ff */
[----:B------:R-:W2:Y:S01]  /*2e40*/  @P0 LDC R32, c[0x0][0x40c] ;  /* 0x00010300ff200b82 */ /* 0x000ea20000000800 */
[----:B0-----:R-:W-:Y:S01]  /*2e50*/  @P0 FMUL.FTZ R134, R105, R104 ;  /* 0x0000006869860220 */ /* 0x001fe20000410000 */
[----:B------:R-:W-:-:S04]  /*2e60*/  @P0 SHF.L.U32 R104, R52, 0x10, RZ ;  /* 0x0000001034680819 */ /* 0x000fc800000006ff */
[----:B------:R-:W-:Y:S02]  /*2e70*/  F2FP.BF16.F32.PACK_AB R107, RZ, R134 ;  /* 0x00000086ff6b723e */ /* 0x000fe400000010ff */
[----:B------:R-:W0:Y:S01]  /*2e80*/  @P0 LDC R105, c[0x0][0x40c] ;  /* 0x00010300ff690b82 */ /* 0x000e220000000800 */
[----:B-1----:R-:W-:Y:S01]  /*2e90*/  @P0 FMUL.FTZ R127, R104, R7 ;  /* 0x00000007687f0220 */ /* 0x002fe20000410000 */
[----:B------:R-:W-:-:S06]  /*2ea0*/  IMAD.MOV.U32 R7, RZ, RZ, RZ ;  /* 0x000000ffff077224 */ /* 0x000fcc00078e00ff */
[----:B------:R-:W1:Y:S01]  /*2eb0*/  @P0 LDC R104, c[0x0][0x40c] ;  /* 0x00010300ff680b82 */ /* 0x000e620000000800 */
[----:B--2---:R-:W-:Y:S01]  /*2ec0*/  @P0 FMUL.FTZ R7, R106, R32 ;  /* 0x000000206a070220 */ /* 0x004fe20000410000 */
[----:B------:R-:W-:Y:S01]  /*2ed0*/  HFMA2 R32, -RZ, RZ, 0, 0 ;  /* 0x00000000ff207431 */ /* 0x000fe200000001ff */
[----:B------:R-:W-:-:S05]  /*2ee0*/  @P0 SHF.L.U32 R106, R54, 0x10, RZ ;  /* 0x00000010366a0819 */ /* 0x000fca00000006ff */
[----:B0-----:R-:W-:Y:S01]  /*2ef0*/  @P0 FMUL.FTZ R32, R106, R105 ;  /* 0x000000696a200220 */ /* 0x001fe20000410000 */
[----:B------:R-:W-:-:S04]  /*2f00*/  @P0 SHF.L.U32 R105, R55, 0x10, RZ ;  /* 0x0000001037690819 */ /* 0x000fc800000006ff */
[----:B------:R-:W-:-:S04]  /*2f10*/  F2FP.BF16.F32.PACK_AB R106, RZ, R32 ;  /* 0x00000020ff6a723e */ /* 0x000fc800000010ff */
[----:B------:R-:W-:Y:S01]  /*2f20*/  PRMT R106, R106, 0x5410, R165 ;  /* 0x000054106a6a7816 */ /* 0x000fe200000000a5 */
[----:B-1----:R-:W-:Y:S01]  /*2f30*/  @P0 FMUL.FTZ R110, R105, R104 ;  /* 0x00000068696e0220 */ /* 0x002fe20000410000 */
[----:B------:R-:W-:Y:S02]  /*2f40*/  F2FP.BF16.F32.PACK_AB R104, RZ, R127 ;  /* 0x0000007fff68723e */ /* 0x000fe400000010ff */
[----:B------:R-:W-:Y:S02]  /*2f50*/  F2FP.BF16.F32.PACK_AB R105, RZ, R7 ;  /* 0x00000007ff69723e */ /* 0x000fe400000010ff */
[----:B------:R-:W-:Y:S02]  /*2f60*/  F2FP.BF16.F32.PACK_AB R164, RZ, R110 ;  /* 0x0000006effa4723e */ /* 0x000fe400000010ff */
[----:B------:R-:W-:Y:S02]  /*2f70*/  PRMT R104, R104, 0x5410, R167 ;  /* 0x0000541068687816 */ /* 0x000fe400000000a7 */
[----:B------:R-:W-:-:S02]  /*2f80*/  PRMT R105, R105, 0x5410, R166 ;  /* 0x0000541069697816 */ /* 0x000fc400000000a6 */
[----:B------:R-:W-:-:S07]  /*2f90*/  PRMT R107, R164, 0x5410, R107 ;  /* 0x00005410a46b7816 */ /* 0x000fce000000006b */
.L_x_17759:
[----:B------:R-:W1:Y:S01]  /*2fa0*/  LDC.64 R164, c[0x0][0x3a8] ;  /* 0x0000ea00ffa47b82 */ /* 0x000e620000000a00 */
[----:B------:R-:W-:Y:S01]  /*2fb0*/  IADD3 R143, PT, PT, R143, 0x20, RZ ;  /* 0x000000208f8f7810 */ /* 0x000fe20007ffe0ff */
[C---:B-1----:R-:W-:Y:S01]  /*2fc0*/  IMAD.WIDE.U32 R164, R141.reuse, 0x10, R164 ;  /* 0x000000108da47825 */ /* 0x042fe200078e00a4 */
[----:B------:R-:W-:-:S04]  /*2fd0*/  IADD3 R141, PT, PT, R141, 0x20, RZ ;  /* 0x000000208d8d7810 */ /* 0x000fc80007ffe0ff */
[----:B------:R4:W-:Y:S03]  /*2fe0*/  STG.E.128 desc[UR6][R164.64], R104 ;  /* 0x00000068a4007986 */ /* 0x0009e6000c101d06 */
.L_x_17755:
[----:B------:R-:W-:Y:S05]  /*2ff0*/  BSYNC.RECONVERGENT B0 ;  /* 0x0000000000007941 */ /* 0x000fea0003800200 */
.L_x_17754:
        /* <DEDUP_REMOVED lines=10> */
.L_x_17763:
[----:B------:R-:W-:Y:S05]  /*30a0*/  BSYNC.RECONVERGENT B1 ;  /* 0x0000000000017941 */ /* 0x000fea0003800200 */
.L_x_17762:
[----:B------:R-:W-:-:S04]  /*30b0*/  UISETP.NE.U32.AND UP0, UPT, UR8, URZ, UPT ;  /* 0x000000ff0800728c */ /* 0x000fc8000bf05070 */
[----:B------:R-:W-:-:S09]  /*30c0*/  UISETP.NE.AND.EX UP0, UPT, UR9, URZ, UPT, UP0 ;  /* 0x000000ff0900728c */ /* 0x000fd2000bf05300 */
[----:B------:R-:W-:Y:S05]  /*30d0*/  BRA.U !UP0, `(.L_x_17764) ;  /* 0x0000000108ec7547 */ /* 0x000fea000b800000 */
[----:B0-----:R-:W0:Y:S02]  /*30e0*/  LDC.64 R30, c[0x0][0x3a0] ;  /* 0x0000e800ff1e7b82 */ /* 0x001e240000000a00 */
[----:B0-----:R-:W-:-:S05]  /*30f0*/  IMAD.WIDE.U32 R30, R141, 0x10, R30 ;  /* 0x000000108d1e7825 */ /* 0x001fca00078e001e */
[----:B-1234-:R0:W2:Y:S01]  /*3100*/  LDG.E.128 R104, desc[UR6][R30.64] ;  /* 0x000000061e687981 */ /* 0x01e0a2000c1e1d00 */
[----:B------:R-:W-:-:S13]  /*3110*/  ISETP.GT.AND P1, PT, R142, RZ, PT ;  /* 0x000000ff8e00720c */ /* 0x000fda0003f24270 */
[----:B------:R-:W1:Y:S01]  /*3120*/  @P1 LDC R5, c[0x0][0x40c] ;  /* 0x00010300ff051b82 */ /* 0x000e620000000800 */
[----:B0----5:R-:W-:Y:S02]  /*3130*/  @P1 PRMT R31, R52, 0x7632, R31 ;  /* 0x00007632341f1816 */ /* 0x021fe4000000001f */
[----:B------:R-:W-:Y:S02]  /*3140*/  @P1 PRMT R108, R53, 0x7632, R108 ;  /* 0x00007632356c1816 */ /* 0x000fe4000000006c */
[----:B------:R-:W-:Y:S02]  /*3150*/  @P1 SHF.L.U32 R31, R31, 0x10, RZ ;  /* 0x000000101f1f1819 */ /* 0x000fe400000006ff */
[----:B------:R-:W-:Y:S01]  /*3160*/  @P1 SHF.L.U32 R108, R108, 0x10, RZ ;  /* 0x000000106c6c1819 */ /* 0x000fe200000006ff */
[----:B------:R-:W0:Y:S01]  /*3170*/  @P1 LDC R30, c[0x0][0x40c] ;  /* 0x00010300ff1e1b82 */ /* 0x000e220000000800 */
[----:B--2---:R-:W-:-:S04]  /*3180*/  PRMT R6, R104, 0x7632, R6 ;  /* 0x0000763268067816 */ /* 0x004fc80000000006 */
[----:B------:R-:W-:-:S05]  /*3190*/  SHF.L.U32 R6, R6, 0x10, RZ ;  /* 0x0000001006067819 */ /* 0x000fca00000006ff */
[----:B-1----:R-:W-:Y:S01]  /*31a0*/  @P1 FFMA.FTZ R6, R31, R5, R6 ;  /* 0x000000051f061223 */ /* 0x002fe20000010006 */
[----:B------:R-:W-:Y:S01]  /*31b0*/  SHF.L.U32 R5, R105, 0x10, RZ ;  /* 0x0000001069057819 */ /* 0x000fe200000006ff */
[----:B------:R-:W-:-:S04]  /*31c0*/  @P1 IMAD.U32 R31, R53, 0x10000, RZ ;  /* 0x00010000351f1824 */ /* 0x000fc800078e00ff */
[----:B0-----:R-:W-:Y:S01]  /*31d0*/  @P1 FFMA.FTZ R5, R31, R30, R5 ;  /* 0x0000001e1f051223 */ /* 0x001fe20000010005 */
[----:B------:R-:W-:Y:S01]  /*31e0*/  PRMT R31, R105, 0x7632, R31 ;  /* 0x00007632691f7816 */ /* 0x000fe2000000001f */
[----:B------:R-:W0:Y:S03]  /*31f0*/  @P1 LDC R30, c[0x0][0x40c] ;  /* 0x00010300ff1e1b82 */ /* 0x000e260000000800 */
[----:B------:R-:W-:-:S05]  /*3200*/  SHF.L.U32 R31, R31, 0x10, RZ ;  /* 0x000000101f1f7819 */ /* 0x000fca00000006ff */
[----:B------:R-:W1:Y:S01]  /*3210*/  @P1 LDC R105, c[0x0][0x40c] ;  /* 0x00010300ff691b82 */ /* 0x000e620000000800 */
[----:B0-----:R-:W-:Y:S01]  /*3220*/  @P1 FFMA.FTZ R31, R108, R30, R31 ;  /* 0x0000001e6c1f1223 */ /* 0x001fe2000001001f */
[----:B------:R-:W-:Y:S02]  /*3230*/  SHF.L.U32 R30, R106, 0x10, RZ ;  /* 0x000000106a1e7819 */ /* 0x000fe400000006ff */
[----:B------:R-:W-:Y:S02]  /*3240*/  @P1 SHF.L.U32 R108, R54, 0x10, RZ ;  /* 0x00000010366c1819 */ /* 0x000fe400000006ff */
[----:B------:R-:W-:Y:S02]  /*3250*/  PRMT R106, R106, 0x7632, R106 ;  /* 0x000076326a6a7816 */ /* 0x000fe4000000006a */
[----:B------:R-:W-:Y:S01]  /*3260*/  F2FP.BF16.F32.PACK_AB R167, RZ, R31 ;  /* 0x0000001fffa7723e */ /* 0x000fe200000010ff */
[----:B-1----:R-:W-:Y:S01]  /*3270*/  @P1 FFMA.FTZ R30, R108, R105, R30 ;  /* 0x000000696c1e1223 */ /* 0x002fe2000001001e */
[----:B------:R-:W-:Y:S01]  /*3280*/  SHF.L.U32 R109, R106, 0x10, RZ ;  /* 0x000000106a6d7819 */ /* 0x000fe200000006ff */
[----:B------:R-:W0:Y:S01]  /*3290*/  @P1 LDC R108, c[0x0][0x40c] ;  /* 0x00010300ff6c1b82 */ /* 0x000e220000000800 */
[----:B------:R-:W-:-:S04]  /*32a0*/  @P1 PRMT R106, R54, 0x7632, R106 ;  /* 0x00007632366a1816 */ /* 0x000fc8000000006a */
[----:B------:R-:W-:-:S03]  /*32b0*/  @P1 SHF.L.U32 R106, R106, 0x10, RZ ;  /* 0x000000106a6a1819 */ /* 0x000fc600000006ff */
[----:B------:R-:W1:Y:S02]  /*32c0*/  @P1 LDC R105, c[0x0][0x40c] ;  /* 0x00010300ff691b82 */ /* 0x000e640000000800 */
[----:B0-----:R-:W-:Y:S01]  /*32d0*/  @P1 FFMA.FTZ R109, R106, R108, R109 ;  /* 0x0000006c6a6d1223 */ /* 0x001fe2000001006d */
[----:B------:R-:W-:Y:S02]  /*32e0*/  SHF.L.U32 R108, R107, 0x10, RZ ;  /* 0x000000106b6c7819 */ /* 0x000fe400000006ff */
[----:B------:R-:W-:Y:S02]  /*32f0*/  @P1 SHF.L.U32 R106, R55, 0x10, RZ ;  /* 0x00000010376a1819 */ /* 0x000fe400000006ff */
[----:B------:R-:W-:-:S03]  /*3300*/  F2FP.BF16.F32.PACK_AB R166, RZ, R109 ;  /* 0x0000006dffa6723e */ /* 0x000fc600000010ff */
[----:B-1----:R-:W-:Y:S01]  /*3310*/  @P1 FFMA.FTZ R108, R106, R105, R108 ;  /* 0x000000696a6c1223 */ /* 0x002fe2000001006c */
[----:B------:R-:W-:Y:S01]  /*3320*/  SHF.L.U32 R106, R104, 0x10, RZ ;  /* 0x00000010686a7819 */ /* 0x000fe200000006ff */
[----:B------:R-:W0:Y:S01]  /*3330*/  @P1 LDC R105, c[0x0][0x40c] ;  /* 0x00010300ff691b82 */ /* 0x000e220000000800 */
[----:B------:R-:W-:Y:S02]  /*3340*/  @P1 IMAD.U32 R104, R52, 0x10000, RZ ;  /* 0x0001000034681824 */ /* 0x000fe400078e00ff */
[----:B------:R-:W-:Y:S02]  /*3350*/  @!P1 MOV R126, R106 ;  /* 0x0000006a007e9202 */ /* 0x000fe40000000f00 */
[----:B------:R-:W-:Y:S01]  /*3360*/  F2FP.BF16.F32.PACK_AB R164, RZ, R108 ;  /* 0x0000006cffa4723e */ /* 0x000fe200000010ff */
[--C-:B0-----:R-:W-:Y:S01]  /*3370*/  @P1 FFMA.FTZ R126, R104, R105, R106.reuse ;  /* 0x00000069687e1223 */ /* 0x101fe2000001006a */
[----:B------:R-:W-:Y:S01]  /*3380*/  PRMT R106, R107, 0x7632, R106 ;  /* 0x000076326b6a7816 */ /* 0x000fe2000000006a */
[----:B------:R-:W0:Y:S01]  /*3390*/  @P1 LDC R104, c[0x0][0x40c] ;  /* 0x00010300ff681b82 */ /* 0x000e220000000800 */
[----:B------:R-:W-:-:S02]  /*33a0*/  @P1 PRMT R105, R55, 0x7632, R105 ;  /* 0x0000763237691816 */ /* 0x000fc40000000069 */
[----:B------:R-:W-:Y:S02]  /*33b0*/  SHF.L.U32 R106, R106, 0x10, RZ ;  /* 0x000000106a6a7819 */ /* 0x000fe400000006ff */
[----:B------:R-:W-:Y:S02]  /*33c0*/  @P1 SHF.L.U32 R105, R105, 0x10, RZ ;  /* 0x0000001069691819 */ /* 0x000fe400000006ff */
[----:B------:R-:W-:Y:S02]  /*33d0*/  @!P1 MOV R135, R106 ;  /* 0x0000006a00879202 */ /* 0x000fe40000000f00 */
[----:B------:R-:W-:Y:S01]  /*33e0*/  F2FP.BF16.F32.PACK_AB R165, RZ, R126 ;  /* 0x0000007effa5723e */ /* 0x000fe200000010ff */
[----:B0-----:R-:W-:Y:S01]  /*33f0*/  @P1 FFMA.FTZ R135, R105, R104, R106 ;  /* 0x0000006869871223 */ /* 0x001fe2000001006a */
        /* <DEDUP_REMOVED lines=9> */
.L_x_17764:
[----:B0-----:R-:W0:Y:S01]  /*3490*/  @P0 LDC R31, c[0x0][0x40c] ;  /* 0x00010300ff1f0b82 */ /* 0x001e220000000800 */
[----:B-----5:R-:W-:Y:S02]  /*34a0*/  @P0 PRMT R6, R52, 0x7632, R6 ;  /* 0x0000763234060816 */ /* 0x020fe40000000006 */
[----:B------:R-:W-:Y:S01]  /*34b0*/  CS2R R108, SRZ ;  /* 0x00000000006c7805 */ /* 0x000fe2000001ff00 */
[----:B------:R-:W-:Y:S01]  /*34c0*/  HFMA2 R135, -RZ, RZ, 0, 0 ;  /* 0x00000000ff877431 */ /* 0x000fe200000001ff */
[----:B------:R-:W-:Y:S02]  /*34d0*/  MOV R126, RZ ;  /* 0x000000ff007e7202 */ /* 0x000fe40000000f00 */
[----:B------:R-:W-:Y:S01]  /*34e0*/  @P0 SHF.L.U32 R30, R6, 0x10, RZ ;  /* 0x00000010061e0819 */ /* 0x000fe200000006ff */
[----:B------:R-:W-:Y:S01]  /*34f0*/  HFMA2 R6, -RZ, RZ, 0, 0 ;  /* 0x00000000ff067431 */ /* 0x000fe200000001ff */
[----:B------:R-:W0:Y:S01]  /*3500*/  @P0 LDC R5, c[0x0][0x40c] ;  /* 0x00010300ff050b82 */ /* 0x000e220000000800 */
[----:B-1234-:R-:W-:-:S02]  /*3510*/  @P0 SHF.L.U32 R106, R53, 0x10, RZ ;  /* 0x00000010356a0819 */ /* 0x01efc400000006ff */
[----:B0-----:R-:W-:Y:S01]  /*3520*/  @P0 FMUL.FTZ R6, R30, R31 ;  /* 0x0000001f1e060220 */ /* 0x001fe20000410000 */
[----:B------:R-:W-:-:S04]  /*3530*/  @P0 PRMT R31, R53, 0x7632, R31 ;  /* 0x00007632351f0816 */ /* 0x000fc8000000001f */
[----:B------:R-:W0:Y:S01]  /*3540*/  @P0 LDC R30, c[0x0][0x40c] ;  /* 0x00010300ff1e0b82 */ /* 0x000e220000000800 */
[----:B------:R-:W-:Y:S02]  /*3550*/  @P0 SHF.L.U32 R104, R31, 0x10, RZ ;  /* 0x000000101f680819 */ /* 0x000fe400000006ff */
[----:B------:R-:W-:Y:S02]  /*3560*/  MOV R31, RZ ;  /* 0x000000ff001f7202 */ /* 0x000fe40000000f00 */
[----:B------:R-:W-:Y:S01]  /*3570*/  F2FP.BF16.F32.PACK_AB R167, RZ, R6 ;  /* 0x00000006ffa7723e */ /* 0x000fe200000010ff */
[----:B------:R-:W-:Y:S01]  /*3580*/  @P0 FMUL.FTZ R31, R104, R5 ;  /* 0x00000005681f0220 */ /* 0x000fe20000410000 */
[----:B------:R-:W-:Y:S01]  /*3590*/  @P0 PRMT R5, R54, 0x7632, R5 ;  /* 0x0000763236050816 */ /* 0x000fe20000000005 */
[----:B------:R-:W1:Y:S03]  /*35a0*/  @P0 LDC R104, c[0x0][0x40c] ;  /* 0x00010300ff680b82 */ /* 0x000e660000000800 */
[----:B------:R-:W-:-:S02]  /*35b0*/  @P0 SHF.L.U32 R5, R5, 0x10, RZ ;  /* 0x0000001005050819 */ /* 0x000fc400000006ff */
[----:B------:R-:W-:-:S03]  /*35c0*/  F2FP.BF16.F32.PACK_AB R166, RZ, R31 ;  /* 0x0000001fffa6723e */ /* 0x000fc600000010ff */
[----:B0-----:R-:W-:Y:S01]  /*35d0*/  @P0 FMUL.FTZ R109, R5, R30 ;  /* 0x0000001e056d0220 */ /* 0x001fe20000410000 */
[----:B------:R-:W-:Y:S01]  /*35e0*/  @P0 PRMT R30, R55, 0x7632, R30 ;  /* 0x00007632371e0816 */ /* 0x000fe2000000001e */
[----:B------:R-:W0:Y:S03]  /*35f0*/  @P0 LDC R5, c[0x0][0x40c] ;  /* 0x00010300ff050b82 */ /* 0x000e260000000800 */
[----:B------:R-:W-:Y:S01]  /*3600*/  F2FP.BF16.F32.PACK_AB R165, RZ, R109 ;  /* 0x0000006dffa5723e */ /* 0x000fe200000010ff */
[----:B------:R-:W-:-:S04]  /*3610*/  @P0 IMAD.U32 R105, R30, 0x10000, RZ ;  /* 0x000100001e690824 */ /* 0x000fc800078e00ff */
[----:B------:R-:W2:Y:S01]  /*3620*/  @P0 LDC R30, c[0x0][0x40c] ;  /* 0x00010300ff1e0b82 */ /* 0x000ea20000000800 */
[----:B-1----:R-:W-:Y:S01]  /*3630*/  @P0 FMUL.FTZ R135, R105, R104 ;  /* 0x0000006869870220 */ /* 0x002fe20000410000 */
[----:B------:R-:W-:-:S04]  /*3640*/  @P0 SHF.L.U32 R104, R52, 0x10, RZ ;  /* 0x0000001034680819 */ /* 0x000fc800000006ff */
[----:B------:R-:W-:Y:S02]  /*3650*/  F2FP.BF16.F32.PACK_AB R107, RZ, R135 ;  /* 0x00000087ff6b723e */ /* 0x000fe400000010ff */
[----:B------:R-:W1:Y:S01]  /*3660*/  @P0 LDC R105, c[0x0][0x40c] ;  /* 0x00010300ff690b82 */ /* 0x000e620000000800 */
[----:B0-----:R-:W-:Y:S01]  /*3670*/  @P0 FMUL.FTZ R126, R104, R5 ;  /* 0x00000005687e0220 */ /* 0x001fe20000410000 */
[----:B------:R-:W-:-:S06]  /*3680*/  HFMA2 R5, -RZ, RZ, 0, 0 ;  /* 0x00000000ff057431 */ /* 0x000fcc00000001ff */
[----:B------:R-:W0:Y:S01]  /*3690*/  @P0 LDC R104, c[0x0][0x40c] ;  /* 0x00010300ff680b82 */ /* 0x000e220000000800 */
[----:B--2---:R-:W-:Y:S01]  /*36a0*/  @P0 FMUL.FTZ R5, R106, R30 ;  /* 0x0000001e6a050220 */ /* 0x004fe20000410000 */
[----:B------:R-:W-:Y:S02]  /*36b0*/  @P0 SHF.L.U32 R106, R54, 0x10, RZ ;  /* 0x00000010366a0819 */ /* 0x000fe400000006ff */
[----:B------:R-:W-:-:S03]  /*36c0*/  MOV R30, RZ ;  /* 0x000000ff001e7202 */ /* 0x000fc60000000f00 */
[----:B-1----:R-:W-:Y:S01]  /*36d0*/  @P0 FMUL.FTZ R30, R106, R105 ;  /* 0x000000696a1e0220 */ /* 0x002fe20000410000 */
[----:B------:R-:W-:-:S04]  /*36e0*/  @P0 SHF.L.U32 R105, R55, 0x10, RZ ;  /* 0x0000001037690819 */ /* 0x000fc800000006ff */
        /* <DEDUP_REMOVED lines=9> */
.L_x_17765:
[----:B------:R-:W0:Y:S01]  /*3780*/  LDC.64 R164, c[0x0][0x3a8] ;  /* 0x0000ea00ffa47b82 */ /* 0x000e220000000a00 */
[----:B------:R-:W-:Y:S01]  /*3790*/  IADD3 R143, PT, PT, R143, 0x20, RZ ;  /* 0x000000208f8f7810 */ /* 0x000fe20007ffe0ff */
[----:B0-----:R-:W-:-:S04]  /*37a0*/  IMAD.WIDE.U32 R164, R141, 0x10, R164 ;  /* 0x000000108da47825 */ /* 0x001fc800078e00a4 */
[----:B------:R-:W-:Y:S01]  /*37b0*/  VIADD R141, R141, 0x20 ;  /* 0x000000208d8d7836 */ /* 0x000fe20000000000 */
[----:B------:R0:W-:Y:S06]  /*37c0*/  STG.E.128 desc[UR6][R164.64], R104 ;  /* 0x00000068a4007986 */ /* 0x0001ec000c101d06 */
.L_x_17761:
[----:B------:R-:W-:Y:S05]  /*37d0*/  BSYNC.RECONVERGENT B0 ;  /* 0x0000000000007941 */ /* 0x000fea0003800200 */
.L_x_17760:
        /* <DEDUP_REMOVED lines=10> */
.L_x_17769:
[----:B------:R-:W-:Y:S05]  /*3880*/  BSYNC.RECONVERGENT B1 ;  /* 0x0000000000017941 */ /* 0x000fea0003800200 */
.L_x_17768:
        /* <DEDUP_REMOVED lines=12> */
[----:B------:R-:W0:Y:S08]  /*3950*/  @P1 LDC R28, c[0x0][0x40c] ;  /* 0x00010300ff1c1b82 */ /* 0x000e300000000800 */
[----:B------:R-:W3:Y:S01]  /*3960*/  @P1 LDC R50, c[0x0][0x40c] ;  /* 0x00010300ff321b82 */ /* 0x000ee20000000800 */
[----:B--2---:R-:W-:-:S04]  /*3970*/  PRMT R4, R104, 0x7632, R4 ;  /* 0x0000763268047816 */ /* 0x004fc80000000004 */
[----:B------:R-:W-:-:S05]  /*3980*/  SHF.L.U32 R4, R4, 0x10, RZ ;  /* 0x0000001004047819 */ /* 0x000fca00000006ff */
[----:B-1----:R-:W-:Y:S01]  /*3990*/  @P1 FFMA.FTZ R4, R29, R3, R4 ;  /* 0x000000031d041223 */ /* 0x002fe20000010004 */
[----:B------:R-:W-:Y:S02]  /*39a0*/  SHF.L.U32 R3, R105, 0x10, RZ ;  /* 0x0000001069037819 */ /* 0x000fe400000006ff */
[----:B------:R-:W-:-:S05]  /*39b0*/  @P1 SHF.L.U32 R29, R53, 0x10, RZ ;  /* 0x00000010351d1819 */ /* 0x000fca00000006ff */
        /* <DEDUP_REMOVED lines=8> */
[----:B------:R-:W-:-:S03]  /*3a40*/  F2FP.BF16.F32.PACK_AB R167, RZ, R29 ;  /* 0x0000001dffa7723e */ /* 0x000fc600000010ff */
[----:B---3--:R-:W-:Y:S01]  /*3a50*/  @P1 FFMA.FTZ R28, R51, R50, R28 ;  /* 0x00000032331c1223 */ /* 0x008fe2000001001c */
[----:B------:R-:W-:Y:S01]  /*3a60*/  PRMT R51, R106, 0x7632, R51 ;  /* 0x000076326a337816 */ /* 0x000fe20000000033 */
[----:B------:R-:W0:Y:S01]  /*3a70*/  @P1 LDC R50, c[0x0][0x40c] ;  /* 0x00010300ff321b82 */ /* 0x000e220000000800 */
[----:B------:R-:W-:Y:S02]  /*3a80*/  @P1 PRMT R106, R54, 0x7632, R106 ;  /* 0x00007632366a1816 */ /* 0x000fe4000000006a */
[----:B------:R-:W-:-:S03]  /*3a90*/  SHF.L.U32 R51, R51, 0x10, RZ ;  /* 0x0000001033337819 */ /* 0x000fc600000006ff */
[----:B------:R-:W-:-:S04]  /*3aa0*/  @P1 IMAD.U32 R106, R106, 0x10000, RZ ;  /* 0x000100006a6a1824 */ /* 0x000fc800078e00ff */
[----:B0-----:R-:W-:Y:S01]  /*3ab0*/  @P1 FFMA.FTZ R51, R106, R50, R51 ;  /* 0x000000326a331223 */ /* 0x001fe20000010033 */
[----:B------:R-:W-:Y:S02]  /*3ac0*/  SHF.L.U32 R50, R107, 0x10, RZ ;  /* 0x000000106b327819 */ /* 0x000fe400000006ff */
[----:B------:R-:W-:Y:S02]  /*3ad0*/  @P1 SHF.L.U32 R106, R55, 0x10, RZ ;  /* 0x00000010376a1819 */ /* 0x000fe400000006ff */
[----:B------:R-:W-:-:S03]  /*3ae0*/  F2FP.BF16.F32.PACK_AB R166, RZ, R51 ;  /* 0x00000033ffa6723e */ /* 0x000fc600000010ff */
[----:B-1----:R-:W-:Y:S01]  /*3af0*/  @P1 FFMA.FTZ R50, R106, R105, R50 ;  /* 0x000000696a321223 */ /* 0x002fe20000010032 */
[----:B------:R-:W-:Y:S01]  /*3b00*/  SHF.L.U32 R106, R104, 0x10, RZ ;  /* 0x00000010686a7819 */ /* 0x000fe200000006ff */
[----:B------:R-:W0:Y:S01]  /*3b10*/  @P1 LDC R105, c[0x0][0x40c] ;  /* 0x00010300ff691b82 */ /* 0x000e220000000800 */
[----:B------:R-:W-:Y:S02]  /*3b20*/  @P1 SHF.L.U32 R104, R52, 0x10, RZ ;  /* 0x0000001034681819 */ /* 0x000fe400000006ff */
        /* <DEDUP_REMOVED lines=20> */
.L_x_17770:
[----:B0-----:R-:W0:Y:S01]  /*3c70*/  @P0 LDC R29, c[0x0][0x40c] ;  /* 0x00010300ff1d0b82 */ /* 0x001e220000000800 */
[----:B-----5:R-:W-:Y:S01]  /*3c80*/  @P0 PRMT R4, R52, 0x7632, R4 ;  /* 0x0000763234040816 */ /* 0x020fe20000000004 */
[----:B------:R-:W-:Y:S01]  /*3c90*/  HFMA2 R136, -RZ, RZ, 0, 0 ;  /* 0x00000000ff887431 */ /* 0x000fe200000001ff */
[----:B------:R-:W-:Y:S02]  /*3ca0*/  MOV R51, RZ ;  /* 0x000000ff00337202 */ /* 0x000fe40000000f00 */
[----:B------:R-:W-:Y:S01]  /*3cb0*/  @P0 SHF.L.U32 R28, R4, 0x10, RZ ;  /* 0x00000010041c0819 */ /* 0x000fe200000006ff */
[----:B------:R-:W-:Y:S01]  /*3cc0*/  IMAD.MOV.U32 R4, RZ, RZ, RZ ;  /* 0x000000ffff047224 */ /* 0x000fe200078e00ff */
[----:B-1234-:R-:W-:Y:S01]  /*3cd0*/  @P0 SHF.L.U32 R104, R52, 0x10, RZ ;  /* 0x0000001034680819 */ /* 0x01efe200000006ff */
[----:B------:R-:W1:Y:S01]  /*3ce0*/  @P0 LDC R3, c[0x0][0x40c] ;  /* 0x00010300ff030b82 */ /* 0x000e620000000800 */
[----:B------:R-:W-:Y:S01]  /*3cf0*/  MOV R125, RZ ;  /* 0x000000ff007d7202 */ /* 0x000fe20000000f00 */
[----:B0-----:R-:W-:Y:S01]  /*3d00*/  @P0 FMUL.FTZ R4, R28, R29 ;  /* 0x0000001d1c040220 */ /* 0x001fe20000410000 */
[----:B------:R-:W-:-:S05]  /*3d10*/  @P0 PRMT R29, R53, 0x7632, R29 ;  /* 0x00007632351d0816 */ /* 0x000fca000000001d */
[----:B------:R-:W0:Y:S01]  /*3d20*/  @P0 LDC R28, c[0x0][0x40c] ;  /* 0x00010300ff1c0b82 */ /* 0x000e220000000800 */
[----:B------:R-:W-:Y:S01]  /*3d30*/  @P0 SHF.L.U32 R50, R29, 0x10, RZ ;  /* 0x000000101d320819 */ /* 0x000fe200000006ff */
[----:B------:R-:W-:Y:S01]  /*3d40*/  HFMA2 R29, -RZ, RZ, 0, 0 ;  /* 0x00000000ff1d7431 */ /* 0x000fe200000001ff */
[----:B------:R-:W-:-:S03]  /*3d50*/  F2FP.BF16.F32.PACK_AB R167, RZ, R4 ;  /* 0x00000004ffa7723e */ /* 0x000fc600000010ff */
        /* <DEDUP_REMOVED lines=8> */
[----:B------:R-:W-:Y:S02]  /*3de0*/  @P0 SHF.L.U32 R105, R28, 0x10, RZ ;  /* 0x000000101c690819 */ /* 0x000fe400000006ff */
[----:B------:R-:W-:-:S03]  /*3df0*/  F2FP.BF16.F32.PACK_AB R165, RZ, R51 ;  /* 0x00000033ffa5723e */ /* 0x000fc600000010ff */
[----:B------:R-:W2:Y:S01]  /*3e00*/  @P0 LDC R28, c[0x0][0x40c] ;  /* 0x00010300ff1c0b82 */ /* 0x000ea20000000800 */
[----:B-1----:R-:W-:Y:S01]  /*3e10*/  @P0 FMUL.FTZ R136, R105, R50 ;  /* 0x0000003269880220 */ /* 0x002fe20000410000 */
[----:B------:R-:W-:-:S04]  /*3e20*/  @P0 IMAD.U32 R105, R53, 0x10000, RZ ;  /* 0x0001000035690824 */ /* 0x000fc800078e00ff */
        /* <DEDUP_REMOVED lines=9> */
[----:B------:R-:W-:Y:S01]  /*3ec0*/  HFMA2 R50, -RZ, RZ, 0, 0 ;  /* 0x00000000ff327431 */ /* 0x000fe200000001ff */
[----:B------:R-:W-:-:S03]  /*3ed0*/  @P0 SHF.L.U32 R105, R55, 0x10, RZ ;  /* 0x0000001037690819 */ /* 0x000fc600000006ff */
        /* <DEDUP_REMOVED lines=9> */
.L_x_17771:
[----:B------:R-:W0:Y:S01]  /*3f70*/  LDC.64 R164, c[0x0][0x3a8] ;  /* 0x0000ea00ffa47b82 */ /* 0x000e220000000a00 */
[----:B------:R-:W-:Y:S01]  /*3f80*/  IADD3 R143, PT, PT, R143, 0x20, RZ ;  /* 0x000000208f8f7810 */ /* 0x000fe20007ffe0ff */
[C---:B0-----:R-:W-:Y:S01]  /*3f90*/  IMAD.WIDE.U32 R164, R141.reuse, 0x10, R164 ;  /* 0x000000108da47825 */ /* 0x041fe200078e00a4 */
[----:B------:R-:W-:-:S04]  /*3fa0*/  IADD3 R141, PT, PT, R141, 0x20, RZ ;  /* 0x000000208d8d7810 */ /* 0x000fc80007ffe0ff */
[----:B------:R0:W-:Y:S03]  /*3fb0*/  STG.E.128 desc[UR6][R164.64], R104 ;  /* 0x00000068a4007986 */ /* 0x0001e6000c101d06 */
.L_x_17767:
[----:B------:R-:W-:Y:S05]  /*3fc0*/  BSYNC.RECONVERGENT B0 ;  /* 0x0000000000007941 */ /* 0x000fea0003800200 */
.L_x_17766:
        /* <DEDUP_REMOVED lines=10> */
.L_x_17775:
[----:B------:R-:W-:Y:S05]  /*4070*/  BSYNC.RECONVERGENT B1 ;  /* 0x0000000000017941 */ /* 0x000fea0003800200 */
.L_x_17774:
        /* <DEDUP_REMOVED lines=32> */
[----:B------:R-:W-:Y:S02]  /*4280*/  SHF.L.U32 R49, R49, 0x10, RZ ;  /* 0x0000001031317819 */ /* 0x000fe400000006ff */
[----:B------:R-:W-:-:S05]  /*4290*/  @P1 SHF.L.U32 R106, R106, 0x10, RZ ;  /* 0x000000106a6a1819 */ /* 0x000fca00000006ff */
        /* <DEDUP_REMOVED lines=28> */
.L_x_17776:
[----:B0-----:R-:W0:Y:S01]  /*4460*/  @P0 LDC R27, c[0x0][0x40c] ;  /* 0x00010300ff1b0b82 */ /* 0x001e220000000800 */
[C---:B-----5:R-:W-:Y:S01]  /*4470*/  @P0 PRMT R2, R52.reuse, 0x7632, R2 ;  /* 0x0000763234020816 */ /* 0x060fe20000000002 */
[----:B------:R-:W-:Y:S01]  /*4480*/  HFMA2 R137, -RZ, RZ, 0, 0 ;  /* 0x00000000ff897431 */ /* 0x000fe200000001ff */
[----:B-1234-:R-:W-:Y:S02]  /*4490*/  @P0 SHF.L.U32 R104, R52, 0x10, RZ ;  /* 0x0000001034680819 */ /* 0x01efe400000006ff */
[----:B------:R-:W-:Y:S01]  /*44a0*/  @P0 SHF.L.U32 R26, R2, 0x10, RZ ;  /* 0x00000010021a0819 */ /* 0x000fe200000006ff */
[----:B------:R-:W-:Y:S01]  /*44b0*/  HFMA2 R2, -RZ, RZ, 0, 0 ;  /* 0x00000000ff027431 */ /* 0x000fe200000001ff */
[----:B------:R-:W-:Y:S01]  /*44c0*/  MOV R124, RZ ;  /* 0x000000ff007c7202 */ /* 0x000fe20000000f00 */
[----:B------:R-:W1:Y:S08]  /*44d0*/  @P0 LDC R0, c[0x0][0x40c] ;  /* 0x00010300ff000b82 */ /* 0x000e700000000800 */
[----:B------:R-:W2:Y:S01]  /*44e0*/  @P0 LDC R48, c[0x0][0x40c] ;  /* 0x00010300ff300b82 */ /* 0x000ea20000000800 */
[----:B0-----:R-:W-:Y:S01]  /*44f0*/  @P0 FMUL.FTZ R2, R26, R27 ;  /* 0x0000001b1a020220 */ /* 0x001fe20000410000 */
[----:B------:R-:W-:-:S06]  /*4500*/  @P0 PRMT R27, R53, 0x7632, R27 ;  /* 0x00007632351b0816 */ /* 0x000fcc000000001b */
[----:B------:R-:W0:Y:S01]  /*4510*/  @P0 LDC R26, c[0x0][0x40c] ;  /* 0x00010300ff1a0b82 */ /* 0x000e220000000800 */
[----:B------:R-:W-:Y:S02]  /*4520*/  @P0 SHF.L.U32 R49, R27, 0x10, RZ ;  /* 0x000000101b310819 */ /* 0x000fe400000006ff */
[----:B------:R-:W-:Y:S02]  /*4530*/  MOV R27, RZ ;  /* 0x000000ff001b7202 */ /* 0x000fe40000000f00 */
[----:B------:R-:W-:Y:S01]  /*4540*/  F2FP.BF16.F32.PACK_AB R167, RZ, R2 ;  /* 0x00000002ffa7723e */ /* 0x000fe200000010ff */
[----:B-1----:R-:W-:Y:S01]  /*4550*/  @P0 FMUL.FTZ R27, R49, R0 ;  /* 0x00000000311b0220 */ /* 0x002fe20000410000 */
[----:B------:R-:W-:Y:S01]  /*4560*/  @P0 PRMT R0, R54, 0x7632, R0 ;  /* 0x0000763236000816 */ /* 0x000fe20000000000 */
[----:B------:R-:W-:-:S03]  /*4570*/  IMAD.MOV.U32 R49, RZ, RZ, RZ ;  /* 0x000000ffff317224 */ /* 0x000fc600078e00ff */
[----:B------:R-:W-:Y:S02]  /*4580*/  @P0 SHF.L.U32 R105, R0, 0x10, RZ ;  /* 0x0000001000690819 */ /* 0x000fe400000006ff */
[----:B------:R-:W1:Y:S01]  /*4590*/  @P0 LDC R0, c[0x0][0x40c] ;  /* 0x00010300ff000b82 */ /* 0x000e620000000800 */
[----:B------:R-:W-:Y:S02]  /*45a0*/  F2FP.BF16.F32.PACK_AB R166, RZ, R27 ;  /* 0x0000001bffa6723e */ /* 0x000fe400000010ff */
[----:B0-----:R-:W-:Y:S01]  /*45b0*/  @P0 FMUL.FTZ R49, R105, R26 ;  /* 0x0000001a69310220 */ /* 0x001fe20000410000 */
[----:B------:R-:W-:-:S04]  /*45c0*/  @P0 PRMT R26, R55, 0x7632, R26 ;  /* 0x00007632371a0816 */ /* 0x000fc8000000001a */
[----:B------:R-:W-:Y:S02]  /*45d0*/  @P0 SHF.L.U32 R105, R26, 0x10, RZ ;  /* 0x000000101a690819 */ /* 0x000fe400000006ff */
[----:B------:R-:W0:Y:S01]  /*45e0*/  @P0 LDC R26, c[0x0][0x40c] ;  /* 0x00010300ff1a0b82 */ /* 0x000e220000000800 */
[----:B------:R-:W-:Y:S02]  /*45f0*/  F2FP.BF16.F32.PACK_AB R165, RZ, R49 ;  /* 0x00000031ffa5723e */ /* 0x000fe400000010ff */
[----:B--2---:R-:W-:Y:S01]  /*4600*/  @P0 FMUL.FTZ R137, R105, R48 ;  /* 0x0000003069890220 */ /* 0x004fe20000410000 */
[----:B------:R-:W-:-:S04]  /*4610*/  @P0 SHF.L.U32 R105, R53, 0x10, RZ ;  /* 0x0000001035690819 */ /* 0x000fc800000006ff */
[----:B------:R-:W2:Y:S01]  /*4620*/  @P0 LDC R48, c[0x0][0x40c] ;  /* 0x00010300ff300b82 */ /* 0x000ea20000000800 */
[----:B-1----:R-:W-:Y:S01]  /*4630*/  @P0 FMUL.FTZ R124, R104, R0 ;  /* 0x00000000687c0220 */ /* 0x002fe20000410000 */
[----:B------:R-:W-:Y:S01]  /*4640*/  HFMA2 R0, -RZ, RZ, 0, 0 ;  /* 0x00000000ff007431 */ /* 0x000fe200000001ff */
[----:B------:R-:W-:-:S05]  /*4650*/  F2FP.BF16.F32.PACK_AB R107, RZ, R137 ;  /* 0x00000089ff6b723e */ /* 0x000fca00000010ff */
[----:B------:R-:W1:Y:S01]  /*4660*/  @P0 LDC R104, c[0x0][0x40c] ;  /* 0x00010300ff680b82 */ /* 0x000e620000000800 */
[----:B0-----:R-:W-:Y:S01]  /*4670*/  @P0 FMUL.FTZ R0, R105, R26 ;  /* 0x0000001a69000220 */ /* 0x001fe20000410000 */
[----:B------:R-:W-:Y:S02]  /*4680*/  @P0 SHF.L.U32 R105, R54, 0x10, RZ ;  /* 0x0000001036690819 */ /* 0x000fe400000006ff */
[----:B------:R-:W-:-:S03]  /*4690*/  MOV R26, RZ ;  /* 0x000000ff001a7202 */ /* 0x000fc60000000f00 */
[----:B--2---:R-:W-:Y:S01]  /*46a0*/  @P0 FMUL.FTZ R26, R105, R48 ;  /* 0x00000030691a0220 */ /* 0x004fe20000410000 */
[----:B------:R-:W-:Y:S02]  /*46b0*/  HFMA2 R48, -RZ, RZ, 0, 0 ;  /* 0x00000000ff307431 */ /* 0x000fe400000001ff */
[----:B------:R-:W-:Y:S02]  /*46c0*/  @P0 IMAD.U32 R105, R55, 0x10000, RZ ;  /* 0x0001000037690824 */ /* 0x000fe400078e00ff */
[----:B------:R-:W-:Y:S02]  /*46d0*/  F2FP.BF16.F32.PACK_AB R106, RZ, R26 ;  /* 0x0000001aff6a723e */ /* 0x000fe400000010ff */
[----:B-1----:R-:W-:Y:S01]  /*46e0*/  @P0 FMUL.FTZ R48, R105, R104 ;  /* 0x0000006869300220 */ /* 0x002fe20000410000 */
[----:B------:R-:W-:Y:S02]  /*46f0*/  F2FP.BF16.F32.PACK_AB R104, RZ, R124 ;  /* 0x0000007cff68723e */ /* 0x000fe400000010ff */
[----:B------:R-:W-:-:S02]  /*4700*/  F2FP.BF16.F32.PACK_AB R105, RZ, R0 ;  /* 0x00000000ff69723e */ /* 0x000fc400000010ff */
[----:B------:R-:W-:Y:S02]  /*4710*/  F2FP.BF16.F32.PACK_AB R164, RZ, R48 ;  /* 0x00000030ffa4723e */ /* 0x000fe400000010ff */
[----:B------:R-:W-:Y:S02]  /*4720*/  PRMT R104, R104, 0x5410, R167 ;  /* 0x0000541068687816 */ /* 0x000fe400000000a7 */
[----:B------:R-:W-:Y:S02]  /*4730*/  PRMT R105, R105, 0x5410, R166 ;  /* 0x0000541069697816 */ /* 0x000fe400000000a6 */
[----:B------:R-:W-:Y:S02]  /*4740*/  PRMT R106, R106, 0x5410, R165 ;  /* 0x000054106a6a7816 */ /* 0x000fe400000000a5 */
[----:B------:R-:W-:-:S07]  /*4750*/  PRMT R107, R164, 0x5410, R107 ;  /* 0x00005410a46b7816 */ /* 0x000fce000000006b */
.L_x_17777:
[----:B------:R-:W0:Y:S01]  /*4760*/  LDC.64 R164, c[0x0][0x3a8] ;  /* 0x0000ea00ffa47b82 */ /* 0x000e220000000a00 */
[----:B------:R-:W-:Y:S01]  /*4770*/  IADD3 R143, PT, PT, R143, 0x20, RZ ;  /* 0x000000208f8f7810 */ /* 0x000fe20007ffe0ff */
[C---:B0-----:R-:W-:Y:S01]  /*4780*/  IMAD.WIDE.U32 R164, R141.reuse, 0x10, R164 ;  /* 0x000000108da47825 */ /* 0x041fe200078e00a4 */
[----:B------:R-:W-:-:S04]  /*4790*/  IADD3 R141, PT, PT, R141, 0x20, RZ ;  /* 0x000000208d8d7810 */ /* 0x000fc80007ffe0ff */
[----:B------:R0:W-:Y:S03]  /*47a0*/  STG.E.128 desc[UR6][R164.64], R104 ;  /* 0x00000068a4007986 */ /* 0x0001e6000c101d06 */
.L_x_17773:
[----:B------:R-:W-:Y:S05]  /*47b0*/  BSYNC.RECONVERGENT B0 ;  /* 0x0000000000007941 */ /* 0x000fea0003800200 */
.L_x_17772:
        /* <DEDUP_REMOVED lines=10> */
.L_x_17781:
[----:B------:R-:W-:Y:S05]  /*4860*/  BSYNC.RECONVERGENT B1 ;  /* 0x0000000000017941 */ /* 0x000fea0003800200 */
.L_x_17780:
        /* <DEDUP_REMOVED lines=25> */
[----:B------:R-:W-:Y:S01]  /*4a00*/  SHF.L.U32 R24, R106, 0x10, RZ ;  /* 0x000000106a187819 */ /* 0x000fe200000006ff */
[----:B------:R-:W-:-:S03]  /*4a10*/  @P1 IMAD.U32 R47, R54, 0x10000, RZ ;  /* 0x00010000362f1824 */ /* 0x000fc600078e00ff */
[----:B------:R-:W-:Y:S01]  /*4a20*/  F2FP.BF16.F32.PACK_AB R167, RZ, R25 ;  /* 0x00000019ffa7723e */ /* 0x000fe200000010ff */
        /* <DEDUP_REMOVED lines=22> */
[----:B------:R-:W-:Y:S01]  /*4b90*/  F2FP.BF16.F32.PACK_AB R165, RZ, R123 ;  /* 0x0000007bffa5723e */ /* 0x000fe200000010ff */
[--C-:B------:R-:W-:Y:S02]  /*4ba0*/  @!P1 IMAD.MOV.U32 R138, RZ, RZ, R106.reuse ;  /* 0x000000ffff8a9224 */ /* 0x100fe400078e006a */
        /* <DEDUP_REMOVED lines=10> */
.L_x_17782:
[----:B0-----:R-:W0:Y:S01]  /*4c50*/  @P0 LDC R25, c[0x0][0x40c] ;  /* 0x00010300ff190b82 */ /* 0x001e220000000800 */
[C---:B-----5:R-:W-:Y:S01]  /*4c60*/  @P0 PRMT R19, R52.reuse, 0x7632, R19 ;  /* 0x0000763234130816 */ /* 0x060fe20000000013 */
[----:B------:R-:W-:Y:S01]  /*4c70*/  HFMA2 R123, -RZ, RZ, 0, 0 ;  /* 0x00000000ff7b7431 */ /* 0x000fe200000001ff */
[----:B------:R-:W-:Y:S01]  /*4c80*/  MOV R138, RZ ;  /* 0x000000ff008a7202 */ /* 0x000fe20000000f00 */
[----:B-1234-:R-:W-:Y:S01]  /*4c90*/  @P0 IMAD.U32 R104, R52, 0x10000, RZ ;  /* 0x0001000034680824 */ /* 0x01efe200078e00ff */
[----:B------:R-:W-:Y:S01]  /*4ca0*/  @P0 SHF.L.U32 R24, R19, 0x10, RZ ;  /* 0x0000001013180819 */ /* 0x000fe200000006ff */
[----:B------:R-:W-:Y:S02]  /*4cb0*/  HFMA2 R19, -RZ, RZ, 0, 0 ;  /* 0x00000000ff137431 */ /* 0x000fe400000001ff */
        /* <DEDUP_REMOVED lines=10> */
[----:B------:R-:W-:-:S03]  /*4d60*/  HFMA2 R47, -RZ, RZ, 0, 0 ;  /* 0x00000000ff2f7431 */ /* 0x000fc600000001ff */
        /* <DEDUP_REMOVED lines=15> */
[----:B0-----:R-:W-:Y:S01]  /*4e60*/  @P0 FMUL.FTZ R20, R105, R24 ;  /* 0x0000001869140220 */ /* 0x001fe20000410000 */
[----:B------:R-:W-:Y:S01]  /*4e70*/  HFMA2 R24, -RZ, RZ, 0, 0 ;  /* 0x00000000ff187431 */ /* 0x000fe200000001ff */
[----:B------:R-:W-:-:S05]  /*4e80*/  @P0 SHF.L.U32 R105, R54, 0x10, RZ ;  /* 0x0000001036690819 */ /* 0x000fca00000006ff */
[----:B--2---:R-:W-:Y:S01]  /*4e90*/  @P0 FMUL.FTZ R24, R105, R46 ;  /* 0x0000002e69180220 */ /* 0x004fe20000410000 */
[----:B------:R-:W-:Y:S02]  /*4ea0*/  @P0 SHF.L.U32 R105, R55, 0x10, RZ ;  /* 0x0000001037690819 */ /* 0x000fe400000006ff */
[----:B------:R-:W-:Y:S02]  /*4eb0*/  MOV R46, RZ ;  /* 0x000000ff002e7202 */ /* 0x000fe40000000f00 */
[----:B------:R-:W-:Y:S01]  /*4ec0*/  F2FP.BF16.F32.PACK_AB R106, RZ, R24 ;  /* 0x00000018ff6a723e */ /* 0x000fe200000010ff */
[----:B-1----:R-:W-:Y:S01]  /*4ed0*/  @P0 FMUL.FTZ R46, R105, R104 ;  /* 0x00000068692e0220 */ /* 0x002fe20000410000 */
[----:B------:R-:W-:Y:S02]  /*4ee0*/  F2FP.BF16.F32.PACK_AB R104, RZ, R123 ;  /* 0x0000007bff68723e */ /* 0x000fe400000010ff */
[----:B------:R-:W-:Y:S02]  /*4ef0*/  F2FP.BF16.F32.PACK_AB R105, RZ, R20 ;  /* 0x00000014ff69723e */ /* 0x000fe400000010ff */
[----:B------:R-:W-:-:S02]  /*4f00*/  F2FP.BF16.F32.PACK_AB R164, RZ, R46 ;  /* 0x0000002effa4723e */ /* 0x000fc400000010ff */
[----:B------:R-:W-:Y:S02]  /*4f10*/  PRMT R104, R104, 0x5410, R167 ;  /* 0x0000541068687816 */ /* 0x000fe400000000a7 */
[----:B------:R-:W-:Y:S02]  /*4f20*/  PRMT R105, R105, 0x5410, R166 ;  /* 0x0000541069697816 */ /* 0x000fe400000000a6 */
[----:B------:R-:W-:Y:S02]  /*4f30*/  PRMT R106, R106, 0x5410, R165 ;  /* 0x000054106a6a7816 */ /* 0x000fe400000000a5 */
[----:B------:R-:W-:-:S07]  /*4f40*/  PRMT R107, R164, 0x5410, R107 ;  /* 0x00005410a46b7816 */ /* 0x000fce000000006b */
.L_x_17783:
[----:B------:R-:W0:Y:S01]  /*4f50*/  LDC.64 R164, c[0x0][0x3a8] ;  /* 0x0000ea00ffa47b82 */ /* 0x000e220000000a00 */
[----:B------:R-:W-:Y:S01]  /*4f60*/  IADD3 R143, PT, PT, R143, 0x20, RZ ;  /* 0x000000208f8f7810 */ /* 0x000fe20007ffe0ff */
[C---:B0-----:R-:W-:Y:S01]  /*4f70*/  IMAD.WIDE.U32 R164, R141.reuse, 0x10, R164 ;  /* 0x000000108da47825 */ /* 0x041fe200078e00a4 */
[----:B------:R-:W-:-:S04]  /*4f80*/  IADD3 R141, PT, PT, R141, 0x20, RZ ;  /* 0x000000208d8d7810 */ /* 0x000fc80007ffe0ff */
[----:B------:R0:W-:Y:S03]  /*4f90*/  STG.E.128 desc[UR6][R164.64], R104 ;  /* 0x00000068a4007986 */ /* 0x0001e6000c101d06 */
.L_x_17779:
[----:B------:R-:W-:Y:S05]  /*4fa0*/  BSYNC.RECONVERGENT B0 ;  /* 0x0000000000007941 */ /* 0x000fea0003800200 */
.L_x_17778:
        /* <DEDUP_REMOVED lines=10> */
.L_x_17787:
[----:B------:R-:W-:Y:S05]  /*5050*/  BSYNC.RECONVERGENT B1 ;  /* 0x0000000000017941 */ /* 0x000fea0003800200 */
.L_x_17786:
        /* <DEDUP_REMOVED lines=9> */
[----:B------:R-:W-:-:S03]  /*50f0*/  @P1 PRMT R45, R53, 0x7632, R45 ;  /* 0x00007632352d1816 */ /* 0x000fc6000000002d */
[----:B------:R-:W-:Y:S01]  /*5100*/  @P1 IMAD.U32 R41, R41, 0x10000, RZ ;  /* 0x0001000029291824 */ /* 0x000fe200078e00ff */
        /* <DEDUP_REMOVED lines=24> */
[----:B------:R-:W-:Y:S01]  /*5290*/  SHF.L.U32 R44, R107, 0x10, RZ ;  /* 0x000000106b2c7819 */ /* 0x000fe200000006ff */
[----:B------:R-:W-:-:S03]  /*52a0*/  @P1 IMAD.U32 R106, R55, 0x10000, RZ ;  /* 0x00010000376a1824 */ /* 0x000fc600078e00ff */
[----:B------:R-:W-:Y:S01]  /*52b0*/  F2FP.BF16.F32.PACK_AB R166, RZ, R45 ;  /* 0x0000002dffa6723e */ /* 0x000fe200000010ff */
        /* <DEDUP_REMOVED lines=24> */
.L_x_17788:
[----:B0-----:R-:W0:Y:S01]  /*5440*/  @P0 LDC R41, c[0x0][0x40c] ;  /* 0x00010300ff290b82 */ /* 0x001e220000000800 */
[C---:B-----5:R-:W-:Y:S01]  /*5450*/  @P0 PRMT R21, R52.reuse, 0x7632, R21 ;  /* 0x0000763234150816 */ /* 0x060fe20000000015 */
[----:B------:R-:W-:Y:S01]  /*5460*/  HFMA2 R139, -RZ, RZ, 0, 0 ;  /* 0x00000000ff8b7431 */ /* 0x000fe200000001ff */
[----:B-1234-:R-:W-:Y:S02]  /*5470*/  @P0 SHF.L.U32 R104, R52, 0x10, RZ ;  /* 0x0000001034680819 */ /* 0x01efe400000006ff */
[----:B------:R-:W-:Y:S01]  /*5480*/  @P0 SHF.L.U32 R40, R21, 0x10, RZ ;  /* 0x0000001015280819 */ /* 0x000fe200000006ff */
[----:B------:R-:W-:Y:S01]  /*5490*/  HFMA2 R21, -RZ, RZ, 0, 0 ;  /* 0x00000000ff157431 */ /* 0x000fe200000001ff */
[----:B------:R-:W-:Y:S01]  /*54a0*/  MOV R122, RZ ;  /* 0x000000ff007a7202 */ /* 0x000fe20000000f00 */
[----:B------:R-:W1:Y:S01]  /*54b0*/  @P0 LDC R22, c[0x0][0x40c] ;  /* 0x00010300ff160b82 */ /* 0x000e620000000800 */
[----:B------:R-:W-:-:S07]  /*54c0*/  @P0 SHF.L.U32 R105, R53, 0x10, RZ ;  /* 0x0000001035690819 */ /* 0x000fce00000006ff */
[----:B------:R-:W2:Y:S01]  /*54d0*/  @P0 LDC R44, c[0x0][0x40c] ;  /* 0x00010300ff2c0b82 */ /* 0x000ea20000000800 */
[----:B0-----:R-:W-:Y:S01]  /*54e0*/  @P0 FMUL.FTZ R21, R40, R41 ;  /* 0x0000002928150220 */ /* 0x001fe20000410000 */
[----:B------:R-:W-:-:S06]  /*54f0*/  @P0 PRMT R40, R53, 0x7632, R40 ;  /* 0x0000763235280816 */ /* 0x000fcc0000000028 */
[----:B------:R-:W0:Y:S01]  /*5500*/  @P0 LDC R41, c[0x0][0x40c] ;  /* 0x00010300ff290b82 */ /* 0x000e220000000800 */
[----:B------:R-:W-:Y:S01]  /*5510*/  @P0 SHF.L.U32 R45, R40, 0x10, RZ ;  /* 0x00000010282d0819 */ /* 0x000fe200000006ff */
[----:B------:R-:W-:Y:S01]  /*5520*/  IMAD.MOV.U32 R40, RZ, RZ, RZ ;  /* 0x000000ffff287224 */ /* 0x000fe200078e00ff */
[----:B------:R-:W-:-:S03]  /*5530*/  F2FP.BF16.F32.PACK_AB R167, RZ, R21 ;  /* 0x00000015ffa7723e */ /* 0x000fc600000010ff */
[----:B-1----:R-:W-:Y:S01]  /*5540*/  @P0 FMUL.FTZ R40, R45, R22 ;  /* 0x000000162d280220 */ /* 0x002fe20000410000 */
[----:B------:R-:W-:Y:S02]  /*5550*/  @P0 PRMT R22, R54, 0x7632, R22 ;  /* 0x0000763236160816 */ /* 0x000fe40000000016 */
[----:B------:R-:W-:Y:S02]  /*5560*/  MOV R45, RZ ;  /* 0x000000ff002d7202 */ /* 0x000fe40000000f00 */
[----:B------:R-:W-:Y:S02]  /*5570*/  @P0 SHF.L.U32 R22, R22, 0x10, RZ ;  /* 0x0000001016160819 */ /* 0x000fe400000006ff */
[----:B------:R-:W-:-:S03]  /*5580*/  F2FP.BF16.F32.PACK_AB R166, RZ, R40 ;  /* 0x00000028ffa6723e */ /* 0x000fc600000010ff */
[----:B0-----:R-:W-:Y:S01]  /*5590*/  @P0 FMUL.FTZ R45, R22, R41 ;  /* 0x00000029162d0220 */ /* 0x001fe20000410000 */
[----:B------:R-:W-:Y:S01]  /*55a0*/  @P0 PRMT R41, R55, 0x7632, R41 ;  /* 0x0000763237290816 */ /* 0x000fe20000000029 */
[----:B------:R-:W0:Y:S03]  /*55b0*/  @P0 LDC R22, c[0x0][0x40c] ;  /* 0x00010300ff160b82 */ /* 0x000e260000000800 */
[----:B------:R-:W-:Y:S02]  /*55c0*/  @P0 SHF.L.U32 R41, R41, 0x10, RZ ;  /* 0x0000001029290819 */ /* 0x000fe400000006ff */
[----:B------:R-:W-:-:S03]  /*55d0*/  F2FP.BF16.F32.PACK_AB R165, RZ, R45 ;  /* 0x0000002dffa5723e */ /* 0x000fc600000010ff */
[----:B--2---:R-:W-:Y:S02]  /*55e0*/  @P0 FMUL.FTZ R139, R41, R44 ;  /* 0x0000002c298b0220 */ /* 0x004fe40000410000 */
[----:B------:R-:W1:Y:S03]  /*55f0*/  @P0 LDC R41, c[0x0][0x40c] ;  /* 0x00010300ff290b82 */ /* 0x000e660000000800 */
[----:B------:R-:W-:-:S05]  /*5600*/  F2FP.BF16.F32.PACK_AB R107, RZ, R139 ;  /* 0x0000008bff6b723e */ /* 0x000fca00000010ff */
[----:B------:R-:W2:Y:S01]  /*5610*/  @P0 LDC R44, c[0x0][0x40c] ;  /* 0x00010300ff2c0b82 */ /* 0x000ea20000000800 */
[----:B0-----:R-:W-:Y:S01]  /*5620*/  @P0 FMUL.FTZ R122, R104, R22 ;  /* 0x00000016687a0220 */ /* 0x001fe20000410000 */
[----:B------:R-:W-:-:S06]  /*5630*/  HFMA2 R22, -RZ, RZ, 0, 0 ;  /* 0x00000000ff167431 */ /* 0x000fcc00000001ff */
[----:B------:R-:W0:Y:S01]  /*5640*/  @P0 LDC R104, c[0x0][0x40c] ;  /* 0x00010300ff680b82 */ /* 0x000e220000000800 */
[----:B-1----:R-:W-:Y:S01]  /*5650*/  @P0 FMUL.FTZ R22, R105, R41 ;  /* 0x0000002969160220 */ /* 0x002fe20000410000 */
[----:B------:R-:W-:Y:S01]  /*5660*/  @P0 IMAD.U32 R105, R54, 0x10000, RZ ;  /* 0x0001000036690824 */ /* 0x000fe200078e00ff */
[----:B------:R-:W-:-:S03]  /*5670*/  MOV R41, RZ ;  /* 0x000000ff00297202 */ /* 0x000fc60000000f00 */
[----:B--2---:R-:W-:Y:S01]  /*5680*/  @P0 FMUL.FTZ R41, R105, R44 ;  /* 0x0000002c69290220 */ /* 0x004fe20000410000 */
[----:B------:R-:W-:Y:S01]  /*5690*/  HFMA2 R44, -RZ, RZ, 0, 0 ;  /* 0x00000000ff2c7431 */ /* 0x000fe200000001ff */
[----:B------:R-:W-:-:S03]  /*56a0*/  @P0 SHF.L.U32 R105, R55, 0x10, RZ ;  /* 0x0000001037690819 */ /* 0x000fc600000006ff */
[----:B------:R-:W-:Y:S02]  /*56b0*/  F2FP.BF16.F32.PACK_AB R106, RZ, R41 ;  /* 0x00000029ff6a723e */ /* 0x000fe400000010ff */
[----:B0-----:R-:W-:Y:S01]  /*56c0*/  @P0 FMUL.FTZ R44, R105, R104 ;  /* 0x00000068692c0220 */ /* 0x001fe20000410000 */
[----:B------:R-:W-:Y:S02]  /*56d0*/  F2FP.BF16.F32.PACK_AB R104, RZ, R122 ;  /* 0x0000007aff68723e */ /* 0x000fe400000010ff */
[----:B------:R-:W-:Y:S02]  /*56e0*/  F2FP.BF16.F32.PACK_AB R105, RZ, R22 ;  /* 0x00000016ff69723e */ /* 0x000fe400000010ff */
[----:B------:R-:W-:Y:S02]  /*56f0*/  F2FP.BF16.F32.PACK_AB R164, RZ, R44 ;  /* 0x0000002cffa4723e */ /* 0x000fe400000010ff */
[----:B------:R-:W-:Y:S02]  /*5700*/  PRMT R104, R104, 0x5410, R167 ;  /* 0x0000541068687816 */ /* 0x000fe400000000a7 */
[----:B------:R-:W-:-:S02]  /*5710*/  PRMT R105, R105, 0x5410, R166 ;  /* 0x0000541069697816 */ /* 0x000fc400000000a6 */
[----:B------:R-:W-:Y:S02]  /*5720*/  PRMT R106, R106, 0x5410, R165 ;  /* 0x000054106a6a7816 */ /* 0x000fe400000000a5 */
[----:B------:R-:W-:-:S07]  /*5730*/  PRMT R107, R164, 0x5410, R107 ;  /* 0x00005410a46b7816 */ /* 0x000fce000000006b */
.L_x_17789:
[----:B------:R-:W0:Y:S01]  /*5740*/  LDC.64 R164, c[0x0][0x3a8] ;  /* 0x0000ea00ffa47b82 */ /* 0x000e220000000a00 */
[----:B------:R-:W-:Y:S01]  /*5750*/  IADD3 R143, PT, PT, R143, 0x20, RZ ;  /* 0x000000208f8f7810 */ /* 0x000fe20007ffe0ff */
[C---:B0-----:R-:W-:Y:S01]  /*5760*/  IMAD.WIDE.U32 R164, R141.reuse, 0x10, R164 ;  /* 0x000000108da47825 */ /* 0x041fe200078e00a4 */
[----:B------:R-:W-:-:S04]  /*5770*/  IADD3 R141, PT, PT, R141, 0x20, RZ ;  /* 0x000000208d8d7810 */ /* 0x000fc80007ffe0ff */
[----:B------:R0:W-:Y:S03]  /*5780*/  STG.E.128 desc[UR6][R164.64], R104 ;  /* 0x00000068a4007986 */ /* 0x0001e6000c101d06 */
.L_x_17785:
[----:B------:R-:W-:Y:S05]  /*5790*/  BSYNC.RECONVERGENT B0 ;  /* 0x0000000000007941 */ /* 0x000fea0003800200 */
.L_x_17784:
        /* <DEDUP_REMOVED lines=10> */
.L_x_17793:
[----:B------:R-:W-:Y:S05]  /*5840*/  BSYNC.RECONVERGENT B1 ;  /* 0x0000000000017941 */ /* 0x000fea0003800200 */
.L_x_17792:
        /* <DEDUP_REMOVED lines=8> */
[C---:B-----5:R-:W-:Y:S02]  /*58d0*/  @P0 SHF.L.U32 R118, R53.reuse, 0x10, RZ ;  /* 0x0000001035760819 */ /* 0x060fe400000006ff */
[----:B0-----:R-:W-:-:S04]  /*58e0*/  @P0 PRMT R42, R53, 0x7632, R42 ;  /* 0x00007632352a0816 */ /* 0x001fc8000000002a */
[----:B------:R-:W-:Y:S02]  /*58f0*/  @P0 SHF.L.U32 R120, R42, 0x10, RZ ;  /* 0x000000102a780819 */ /* 0x000fe400000006ff */
[----:B--2---:R-:W-:Y:S01]  /*5900*/  SHF.L.U32 R23, R105, 0x10, RZ ;  /* 0x0000001069177819 */ /* 0x004fe200000006ff */
[----:B------:R-:W-:-:S04]  /*5910*/  IMAD.U32 R43, R106, 0x10000, RZ ;  /* 0x000100006a2b7824 */ /* 0x000fc800078e00ff */
[----:B-1----:R-:W-:Y:S01]  /*5920*/  @P0 FFMA.FTZ R23, R118, R119, R23 ;  /* 0x0000007776170223 */ /* 0x002fe20000010017 */
[----:B------:R-:W-:Y:S01]  /*5930*/  PRMT R119, R105, 0x7632, R119 ;  /* 0x0000763269777816 */ /* 0x000fe20000000077 */
[----:B------:R-:W0:Y:S03]  /*5940*/  @P0 LDC R118, c[0x0][0x40c] ;  /* 0x00010300ff760b82 */ /* 0x000e260000000800 */
[----:B------:R-:W-:-:S04]  /*5950*/  SHF.L.U32 R119, R119, 0x10, RZ ;  /* 0x0000001077777819 */ /* 0x000fc800000006ff */
[----:B------:R-:W-:Y:S01]  /*5960*/  @!P0 MOV R42, R119 ;  /* 0x00000077002a8202 */ /* 0x000fe20000000f00 */
[----:B------:R-:W1:Y:S01]  /*5970*/  @P0 LDC R105, c[0x0][0x40c] ;  /* 0x00010300ff690b82 */ /* 0x000e620000000800 */
[----:B0-----:R-:W-:Y:S01]  /*5980*/  @P0 FFMA.FTZ R42, R120, R118, R119 ;  /* 0x00000076782a0223 */ /* 0x001fe20000010077 */
[----:B------:R-:W-:-:S06]  /*5990*/  @P0 SHF.L.U32 R118, R54, 0x10, RZ ;  /* 0x0000001036760819 */ /* 0x000fcc00000006ff */
[----:B------:R-:W0:Y:S01]  /*59a0*/  @P0 LDC R119, c[0x0][0x40c] ;  /* 0x00010300ff770b82 */ /* 0x000e220000000800 */
[----:B------:R-:W-:Y:S02]  /*59b0*/  PRMT R120, R104, 0x7632, R120 ;  /* 0x0000763268787816 */ /* 0x000fe40000000078 */
[----:B------:R-:W-:Y:S02]  /*59c0*/  F2FP.BF16.F32.PACK_AB R165, RZ, R42 ;  /* 0x0000002affa5723e */ /* 0x000fe400000010ff */
[----:B------:R-:W-:Y:S01]  /*59d0*/  SHF.L.U32 R120, R120, 0x10, RZ ;  /* 0x0000001078787819 */ /* 0x000fe200000006ff */
[----:B-1----:R-:W-:Y:S01]  /*59e0*/  @P0 FFMA.FTZ R43, R118, R105, R43 ;  /* 0x00000069762b0223 */ /* 0x002fe2000001002b */
[----:B------:R-:W-:Y:S01]  /*59f0*/  PRMT R118, R106, 0x7632, R118 ;  /* 0x000076326a767816 */ /* 0x000fe20000000076 */
[----:B------:R-:W1:Y:S01]  /*5a00*/  @P0 LDC R105, c[0x0][0x40c] ;  /* 0x00010300ff690b82 */ /* 0x000e620000000800 */
[----:B------:R-:W-:Y:S02]  /*5a10*/  @P0 PRMT R106, R54, 0x7632, R106 ;  /* 0x00007632366a0816 */ /* 0x000fe4000000006a */
[----:B------:R-:W-:-:S02]  /*5a20*/  SHF.L.U32 R118, R118, 0x10, RZ ;  /* 0x0000001076767819 */ /* 0x000fc400000006ff */
[----:B------:R-:W-:-:S05]  /*5a30*/  @P0 SHF.L.U32 R106, R106, 0x10, RZ ;  /* 0x000000106a6a0819 */ /* 0x000fca00000006ff */
[----:B0-----:R-:W-:Y:S01]  /*5a40*/  @P0 FFMA.FTZ R118, R106, R119, R118 ;  /* 0x000000776a760223 */ /* 0x001fe20000010076 */
[----:B------:R-:W-:Y:S02]  /*5a50*/  SHF.L.U32 R119, R107, 0x10, RZ ;  /* 0x000000106b777819 */ /* 0x000fe400000006ff */
[----:B------:R-:W-:Y:S02]  /*5a60*/  @P0 SHF.L.U32 R106, R55, 0x10, RZ ;  /* 0x00000010376a0819 */ /* 0x000fe400000006ff */
[----:B------:R-:W-:-:S03]  /*5a70*/  F2FP.BF16.F32.PACK_AB R164, RZ, R118 ;  /* 0x00000076ffa4723e */ /* 0x000fc600000010ff */
[----:B-1----:R-:W-:Y:S01]  /*5a80*/  @P0 FFMA.FTZ R119, R106, R105, R119 ;  /* 0x000000696a770223 */ /* 0x002fe20000010077 */
[----:B------:R-:W-:Y:S01]  /*5a90*/  @P0 PRMT R106, R52, 0x7632, R106 ;  /* 0x00007632346a0816 */ /* 0x000fe2000000006a */
[----:B------:R-:W0:Y:S03]  /*5aa0*/  @P0 LDC R105, c[0x0][0x40c] ;  /* 0x00010300ff690b82 */ /* 0x000e260000000800 */
[----:B------:R-:W-:Y:S02]  /*5ab0*/  @P0 SHF.L.U32 R106, R106, 0x10, RZ ;  /* 0x000000106a6a0819 */ /* 0x000fe400000006ff */
[----:B------:R-:W-:-:S03]  /*5ac0*/  F2FP.BF16.F32.PACK_AB R142, RZ, R119 ;  /* 0x00000077ff8e723e */ /* 0x000fc600000010ff */
[----:B0-----:R-:W-:Y:S01]  /*5ad0*/  @P0 FFMA.FTZ R120, R106, R105, R120 ;  /* 0x000000696a780223 */ /* 0x001fe20000010078 */
[----:B------:R-:W-:Y:S01]  /*5ae0*/  SHF.L.U32 R106, R104, 0x10, RZ ;  /* 0x00000010686a7819 */ /* 0x000fe200000006ff */
[----:B------:R-:W0:Y:S01]  /*5af0*/  @P0 LDC R105, c[0x0][0x40c] ;  /* 0x00010300ff690b82 */ /* 0x000e220000000800 */
[----:B------:R-:W-:-:S03]  /*5b00*/  @P0 SHF.L.U32 R104, R52, 0x10, RZ ;  /* 0x0000001034680819 */ /* 0x000fc600000006ff */
[--C-:B------:R-:W-:Y:S02]  /*5b10*/  @!P0 IMAD.MOV.U32 R121, RZ, RZ, R106.reuse ;  /* 0x000000ffff798224 */ /* 0x100fe400078e006a */
[--C-:B0-----:R-:W-:Y:S01]  /*5b20*/  @P0 FFMA.FTZ R121, R104, R105, R106.reuse ;  /* 0x0000006968790223 */ /* 0x101fe2000001006a */
[----:B------:R-:W-:Y:S01]  /*5b30*/  PRMT R106, R107, 0x7632, R106 ;  /* 0x000076326b6a7816 */ /* 0x000fe2000000006a */
[----:B------:R-:W0:Y:S01]  /*5b40*/  @P0 LDC R104, c[0x0][0x40c] ;  /* 0x00010300ff680b82 */ /* 0x000e220000000800 */
[----:B------:R-:W-:Y:S02]  /*5b50*/  @P0 PRMT R105, R55, 0x7632, R105 ;  /* 0x0000763237690816 */ /* 0x000fe40000000069 */
[----:B------:R-:W-:Y:S02]  /*5b60*/  SHF.L.U32 R106, R106, 0x10, RZ ;  /* 0x000000106a6a7819 */ /* 0x000fe400000006ff */
[----:B------:R-:W-:Y:S02]  /*5b70*/  @P0 SHF.L.U32 R105, R105, 0x10, RZ ;  /* 0x0000001069690819 */ /* 0x000fe400000006ff */
[----:B------:R-:W-:-:S02]  /*5b80*/  @!P0 MOV R140, R106 ;  /* 0x0000006a008c8202 */ /* 0x000fc40000000f00 */
[----:B------:R-:W-:Y:S01]  /*5b90*/  F2FP.BF16.F32.PACK_AB R143, RZ, R121 ;  /* 0x00000079ff8f723e */ /* 0x000fe200000010ff */
[----:B0-----:R-:W-:Y:S01]  /*5ba0*/  @P0 FFMA.FTZ R140, R105, R104, R106 ;  /* 0x00000068698c0223 */ /* 0x001fe2000001006a */
        /* <DEDUP_REMOVED lines=9> */
.L_x_17794:
[----:B0-----:R-:W0:Y:S01]  /*5c40*/  @P0 LDC R42, c[0x0][0x40c] ;  /* 0x00010300ff2a0b82 */ /* 0x001e220000000800 */
[----:B-----5:R-:W-:Y:S02]  /*5c50*/  @P0 PRMT R23, R52, 0x7632, R23 ;  /* 0x0000763234170816 */ /* 0x020fe40000000017 */
[----:B------:R-:W-:Y:S02]  /*5c60*/  CS2R R120, SRZ ;  /* 0x0000000000787805 */ /* 0x000fe4000001ff00 */
[----:B------:R-:W-:Y:S02]  /*5c70*/  CS2R R118, SRZ ;  /* 0x0000000000767805 */ /* 0x000fe4000001ff00 */
[----:B------:R-:W-:Y:S02]  /*5c80*/  MOV R140, RZ ;  /* 0x000000ff008c7202 */ /* 0x000fe40000000f00 */
[----:B------:R-:W-:Y:S01]  /*5c90*/  @P0 SHF.L.U32 R23, R23, 0x10, RZ ;  /* 0x0000001017170819 */ /* 0x000fe200000006ff */
[----:B-1234-:R-:W1:Y:S08]  /*5ca0*/  @P0 LDC R104, c[0x0][0x40c] ;  /* 0x00010300ff680b82 */ /* 0x01ee700000000800 */
[----:B------:R-:W2:Y:S01]  /*5cb0*/  @P0 LDC R43, c[0x0][0x40c] ;  /* 0x00010300ff2b0b82 */ /* 0x000ea20000000800 */
[----:B0-----:R-:W-:Y:S01]  /*5cc0*/  @P0 FMUL.FTZ R120, R23, R42 ;  /* 0x0000002a17780220 */ /* 0x001fe20000410000 */
[----:B------:R-:W-:Y:S01]  /*5cd0*/  @P0 PRMT R23, R53, 0x7632, R23 ;  /* 0x0000763235170816 */ /* 0x000fe20000000017 */
[----:B------:R-:W-:-:S05]  /*5ce0*/  HFMA2 R42, -RZ, RZ, 0, 0 ;  /* 0x00000000ff2a7431 */ /* 0x000fca00000001ff */
[----:B------:R-:W0:Y:S01]  /*5cf0*/  @P0 LDC R105, c[0x0][0x40c] ;  /* 0x00010300ff690b82 */ /* 0x000e220000000800 */
[----:B------:R-:W-:Y:S02]  /*5d00*/  @P0 SHF.L.U32 R23, R23, 0x10, RZ ;  /* 0x0000001017170819 */ /* 0x000fe400000006ff */
        /* <DEDUP_REMOVED lines=13> */
[----:B------:R-:W-:Y:S01]  /*5de0*/  @P0 IMAD.U32 R23, R52, 0x10000, RZ ;  /* 0x0001000034170824 */ /* 0x000fe200078e00ff */
[----:B------:R-:W-:-:S03]  /*5df0*/  @P0 SHF.L.U32 R106, R53, 0x10, RZ ;  /* 0x00000010356a0819 */ /* 0x000fc600000006ff */
[----:B------:R-:W-:Y:S01]  /*5e00*/  F2FP.BF16.F32.PACK_AB R107, RZ, R140 ;  /* 0x0000008cff6b723e */ /* 0x000fe200000010ff */
[----:B--2---:R-:W-:Y:S01]  /*5e10*/  @P0 FMUL.FTZ R121, R23, R104 ;  /* 0x0000006817790220 */ /* 0x004fe20000410000 */
[----:B------:R-:W-:Y:S01]  /*5e20*/  HFMA2 R23, -RZ, RZ, 0, 0 ;  /* 0x00000000ff177431 */ /* 0x000fe200000001ff */
[----:B------:R-:W1:Y:S01]  /*5e30*/  @P0 LDC R104, c[0x0][0x40c] ;  /* 0x00010300ff680b82 */ /* 0x000e620000000800 */
[----:B---3--:R-:W-:Y:S01]  /*5e40*/  @P0 FMUL.FTZ R23, R106, R43 ;  /* 0x0000002b6a170220 */ /* 0x008fe20000410000 */
[----:B------:R-:W-:Y:S02]  /*5e50*/  @P0 SHF.L.U32 R106, R54, 0x10, RZ ;  /* 0x00000010366a0819 */ /* 0x000fe400000006ff */
[----:B------:R-:W-:-:S03]  /*5e60*/  MOV R43, RZ ;  /* 0x000000ff002b7202 */ /* 0x000fc60000000f00 */
        /* <DEDUP_REMOVED lines=11> */
.L_x_17795:
[----:B------:R-:W0:Y:S02]  /*5f20*/  LDC.64 R142, c[0x0][0x3a8] ;  /* 0x0000ea00ff8e7b82 */ /* 0x000e240000000a00 */
[----:B0-----:R-:W-:-:S05]  /*5f30*/  IMAD.WIDE.U32 R142, R141, 0x10, R142 ;  /* 0x000000108d8e7825 */ /* 0x001fca00078e008e */
[----:B------:R0:W-:Y:S02]  /*5f40*/  STG.E.128 desc[UR6][R142.64], R104 ;  /* 0x000000688e007986 */ /* 0x0001e4000c101d06 */
.L_x_17791:
[----:B------:R-:W-:Y:S05]  /*5f50*/  BSYNC.RECONVERGENT B0 ;  /* 0x0000000000007941 */ /* 0x000fea0003800200 */
.L_x_17790:
        /* <DEDUP_REMOVED lines=290> */
.L_x_17829:
        /* <DEDUP_REMOVED lines=15> */
[----:B-----5:R-:W-:-:S13]  /*7270*/  ISETP.GE.AND P1, PT, R252, 0x1, PT ;  /* 0x00000001fc00780c */ /* 0x020fda0003f26270 */
[----:B0-----:R-:W-:Y:S05]  /*7280*/  @!P1 BRA `(.L_x_17798) ;  /* 0x0000001400d89947 */ /* 0x001fea0003800000 */
[----:B------:R-:W0:Y:S01]  /*7290*/  LDC R143, c[0x0][0x388] ;  /* 0x0000e200ff8f7b82 */ /* 0x000e220000000800 */
[----:B------:R-:W-:Y:S01]  /*72a0*/  IADD3 R18, PT, PT, R252, -0x1, RZ ;  /* 0xfffffffffc127810 */ /* 0x000fe20007ffe0ff */
[----:B------:R-:W-:Y:S01]  /*72b0*/  BSSY.RECONVERGENT B1, `(.L_x_17799) ;  /* 0x0000032000017945 */ /* 0x000fe20003800200 */
[----:B------:R-:W-:-:S03]  /*72c0*/  FSEL R165, R107, RZ, !P0 ;  /* 0x000000ff6ba57208 */ /* 0x000fc60004000000 */
[----:B0-----:R-:W-:-:S05]  /*72d0*/  IMAD R18, R18, R143, RZ ;  /* 0x0000008f12127224 */ /* 0x001fca00078e02ff */
[----:B------:R-:W-:-:S04]  /*72e0*/  SHF.R.S32.HI R105, RZ, 0x1f, R18 ;  /* 0x0000001fff697819 */ /* 0x000fc80000011412 */
[----:B------:R-:W-:Y:S02]  /*72f0*/  LEA.HI R105, R105, R18, RZ, 0x3 ;  /* 0x0000001269697211 */ /* 0x000fe400078f18ff */
[----:B------:R-:W-:-:S04]  /*7300*/  LOP3.LUT R18, R164, 0x1f, RZ, 0xc0, !PT ;  /* 0x0000001fa4127812 */ /* 0x000fc800078ec0ff */
[----:B------:R-:W-:Y:S01]  /*7310*/  LEA.HI.SX32 R164, R105, R18, 0x1d ;  /* 0x0000001269a47211 */ /* 0x000fe200078feaff */
[----:B------:R-:W-:Y:S06]  /*7320*/  @!P5 BRA `(.L_x_17800) ;  /* 0x0000000000a8d947 */ /* 0x000fec0003800000 */
[----:B------:R0:W-:Y:S04]  /*7330*/  STL [R1+0x20], R0 ;  /* 0x0000200001007387 */ /* 0x0001e80000100800 */
[----:B------:R-:W2:Y:S04]  /*7340*/  LDL R106, [R1+0x14] ;  /* 0x00001400016a7983 */ /* 0x000ea80000100800 */
[----:B------:R-:W3:Y:S04]  /*7350*/  LDL R107, [R1+0x18] ;  /* 0x00001800016b7983 */ /* 0x000ee80000100800 */
[----:B0-----:R-:W4:Y:S04]  /*7360*/  LDL R0, [R1+0x10] ;  /* 0x0000100001007983 */ /* 0x001f280000100800 */
[----:B------:R-:W3:Y:S04]  /*7370*/  LDL R252, [R1+0x1c] ;  /* 0x00001c0001fc7983 */ /* 0x000ee80000100800 */
[----:B------:R-:W3:Y:S04]  /*7380*/  LDL R167, [R1] ;  /* 0x0000000001a77983 */ /* 0x000ee80000100800 */
[----:B------:R-:W3:Y:S04]  /*7390*/  LDL R142, [R1+0x4] ;  /* 0x00000400018e7983 */ /* 0x000ee80000100800 */
[----:B------:R-:W3:Y:S04]  /*73a0*/  LDL R166, [R1+0x8] ;  /* 0x0000080001a67983 */ /* 0x000ee80000100800 */
[----:B------:R-:W3:Y:S01]  /*73b0*/  LDL R143, [R1+0xc] ;  /* 0x00000c00018f7983 */ /* 0x000ee20000100800 */
[----:B------:R-:W-:-:S04]  /*73c0*/  FADD.FTZ R105, R130, -R165 ;  /* 0x800000a582697221 */ /* 0x000fc80000010000 */
[----:B------:R-:W-:Y:S01]  /*73d0*/  FMUL.FTZ R105, R141, R105 ;  /* 0x000000698d697220 */ /* 0x000fe20000410000 */
[----:B------:R-:W-:-:S04]  /*73e0*/  FADD.FTZ R104, R15, -R165 ;  /* 0x800000a50f687221 */ /* 0x000fc80000010000 */
[----:B------:R-:W-:Y:S01]  /*73f0*/  FMUL.FTZ R104, R141, R104 ;  /* 0x000000688d687220 */ /* 0x000fe20000410000 */
[----:B----4-:R-:W-:Y:S02]  /*7400*/  FFMA.FTZ R105, R105, R0, R100 ;  /* 0x0000000069697223 */ /* 0x010fe40000010064 */
[----:B------:R0:W5:Y:S01]  /*7410*/  LDL.LU R0, [R1+0x20] ;  /* 0x0000200001007983 */ /* 0x0001620000300800 */
[----:B--2---:R-:W-:Y:S01]  /*7420*/  FFMA.FTZ R104, R104, R106, R101 ;  /* 0x0000006a68687223 */ /* 0x004fe20000010065 */
[----:B------:R-:W-:-:S04]  /*7430*/  FADD.FTZ R106, R14, -R165 ;  /* 0x800000a50e6a7221 */ /* 0x000fc80000010000 */
        /* <DEDUP_REMOVED lines=21> */
[----:B------:R-:W1:Y:S02]  /*7590*/  LDC.64 R142, c[0x0][0x428] ;  /* 0x00010a00ff8e7b82 */ /* 0x000e640000000a00 */
[----:B-1----:R-:W-:-:S05]  /*75a0*/  IMAD.WIDE.U32 R142, R164, 0x10, R142 ;  /* 0x00000010a48e7825 */ /* 0x002fca00078e008e */
[----:B------:R0:W-:Y:S01]  /*75b0*/  STG.E.128 desc[UR6][R142.64], R104 ;  /* 0x000000688e007986 */ /* 0x0001e2000c101d06 */
[----:B------:R-:W-:-:S07]  /*75c0*/  IADD3 R164, PT, PT, R164, 0x20, RZ ;  /* 0x00000020a4a47810 */ /* 0x000fce0007ffe0ff */
.L_x_17800:
[----:B------:R-:W-:Y:S05]  /*75d0*/  BSYNC.RECONVERGENT B1 ;  /* 0x0000000000017941 */ /* 0x000fea0003800200 */
.L_x_17799:
[----:B------:R-:W-:Y:S01]  /*75e0*/  LOP3.LUT P0, RZ, R11, 0x800, RZ, 0xc0, !PT ;  /* 0x000008000bff7812 */ /* 0x000fe2000780c0ff */
[----:B------:R-:W-:-:S12]  /*75f0*/  BSSY.RECONVERGENT B1, `(.L_x_17801) ;  /* 0x0000022000017945 */ /* 0x000fd80003800200 */
[----:B------:R-:W-:Y:S05]  /*7600*/  @!P0 BRA `(.L_x_17802) ;  /* 0x0000000000808947 */ /* 0x000fea0003800000 */
[--C-:B0-----:R-:W-:Y:S01]  /*7610*/  FADD.FTZ R105, R129, -R165.reuse ;  /* 0x800000a581697221 */ /* 0x101fe20000010000 */
[--C-:B------:R-:W-:Y:S01]  /*7620*/  FADD.FTZ R104, R13, -R165.reuse ;  /* 0x800000a50d687221 */ /* 0x100fe20000010000 */
[--C-:B------:R-:W-:Y:S01]  /*7630*/  FADD.FTZ R106, R12, -R165.reuse ;  /* 0x800000a50c6a7221 */ /* 0x100fe20000010000 */
[----:B------:R-:W-:Y:S01]  /*7640*/  FADD.FTZ R107, R36, -R165 ;  /* 0x800000a5246b7221 */ /* 0x000fe20000010000 */
        /* <DEDUP_REMOVED lines=8> */
[----:B------:R-:W-:-:S02]  /*76d0*/  FADD.FTZ R142, R132, -R165 ;  /* 0x800000a5848e7221 */ /* 0x000fc40000010000 */
[----:B------:R-:W-:Y:S01]  /*76e0*/  F2FP.BF16.F32.PACK_AB R104, R104, R105 ;  /* 0x000000696868723e */ /* 0x000fe200000010ff */
[----:B------:R-:W-:Y:S01]  /*76f0*/  FADD.FTZ R105, R37, -R165 ;  /* 0x800000a525697221 */ /* 0x000fe20000010000 */
[----:B------:R-:W-:-:S03]  /*7700*/  FMUL.FTZ R142, R141, R142 ;  /* 0x0000008e8d8e7220 */ /* 0x000fc60000410000 */
[----:B------:R-:W-:Y:S01]  /*7710*/  FMUL.FTZ R105, R141, R105 ;  /* 0x000000698d697220 */ /* 0x000fe20000410000 */
[----:B------:R-:W-:-:S03]  /*7720*/  FFMA.FTZ R142, R142, R247, R91 ;  /* 0x000000f78e8e7223 */ /* 0x000fc6000001005b */
        /* <DEDUP_REMOVED lines=14> */
.L_x_17802:
[----:B------:R-:W-:Y:S05]  /*7810*/  BSYNC.RECONVERGENT B1 ;  /* 0x0000000000017941 */ /* 0x000fea0003800200 */
.L_x_17801:
[----:B------:R-:W-:Y:S01]  /*7820*/  LOP3.LUT P0, RZ, R11, 0x1000, RZ, 0xc0, !PT ;  /* 0x000010000bff7812 */ /* 0x000fe2000780c0ff */
[----:B------:R-:W-:-:S12]  /*7830*/  BSSY.RECONVERGENT B1, `(.L_x_17803) ;  /* 0x0000022000017945 */ /* 0x000fd80003800200 */
[----:B------:R-:W-:Y:S05]  /*7840*/  @!P0 BRA `(.L_x_17804) ;  /* 0x0000000000808947 */ /* 0x000fea0003800000 */
[--C-:B01----:R-:W-:Y:S01]  /*7850*/  FADD.FTZ R105, R128, -R165.reuse ;  /* 0x800000a580697221 */ /* 0x103fe20000010000 */
        /* <DEDUP_REMOVED lines=31> */
.L_x_17804:
[----:B------:R-:W-:Y:S05]  /*7a50*/  BSYNC.RECONVERGENT B1 ;  /* 0x0000000000017941 */ /* 0x000fea0003800200 */
.L_x_17803:
[----:B------:R-:W-:Y:S01]  /*7a60*/  LOP3.LUT P0, RZ, R11, 0x2000, RZ, 0xc0, !PT ;  /* 0x000020000bff7812 */ /* 0x000fe2000780c0ff */
[----:B------:R-:W-:-:S12]  /*7a70*/  BSSY.RECONVERGENT B1, `(.L_x_17805) ;  /* 0x0000022000017945 */ /* 0x000fd80003800200 */
[----:B------:R-:W-:Y:S05]  /*7a80*/  @!P0 BRA `(.L_x_17806) ;  /* 0x0000000000808947 */ /* 0x000fea0003800000 */
[--C-:B012---:R-:W-:Y:S01]  /*7a90*/  FADD.FTZ R105, R127, -R165.reuse ;  /* 0x800000a57f697221 */ /* 0x107fe20000010000 */
        /* <DEDUP_REMOVED lines=28> */
[----:B0-----:R-:W-:-:S04]  /*7c60*/  IMAD.WIDE.U32 R142, R164, 0x10, R142 ;  /* 0x00000010a48e7825 */ /* 0x001fc800078e008e */
[----:B------:R-:W-:Y:S01]  /*7c70*/  VIADD R164, R164, 0x20 ;  /* 0x00000020a4a47836 */ /* 0x000fe20000000000 */
[----:B------:R3:W-:Y:S06]  /*7c80*/  STG.E.128 desc[UR6][R142.64], R104 ;  /* 0x000000688e007986 */ /* 0x0007ec000c101d06 */
.L_x_17806:
[----:B------:R-:W-:Y:S05]  /*7c90*/  BSYNC.RECONVERGENT B1 ;  /* 0x0000000000017941 */ /* 0x000fea0003800200 */
.L_x_17805:
[----:B------:R-:W-:Y:S01]  /*7ca0*/  LOP3.LUT P0, RZ, R11, 0x200, RZ, 0xc0, !PT ;  /* 0x000002000bff7812 */ /* 0x000fe2000780c0ff */
[----:B------:R-:W-:-:S12]  /*7cb0*/  BSSY.RECONVERGENT B1, `(.L_x_17807) ;  /* 0x0000022000017945 */ /* 0x000fd80003800200 */
[----:B------:R-:W-:Y:S05]  /*7cc0*/  @!P0 BRA `(.L_x_17808) ;  /* 0x0000000000808947 */ /* 0x000fea0003800000 */
[--C-:B0123--:R-:W-:Y:S01]  /*7cd0*/  FADD.FTZ R105, R126, -R165.reuse ;  /* 0x800000a57e697221 */ /* 0x10ffe20000010000 */
        /* <DEDUP_REMOVED lines=31> */
.L_x_17808:
[----:B------:R-:W-:Y:S05]  /*7ed0*/  BSYNC.RECONVERGENT B1 ;  /* 0x0000000000017941 */ /* 0x000fea0003800200 */
.L_x_17807:
[----:B------:R-:W-:Y:S01]  /*7ee0*/  LOP3.LUT P0, RZ, R11, 0x100, RZ, 0xc0, !PT ;  /* 0x000001000bff7812 */ /* 0x000fe2000780c0ff */
[----:B------:R-:W-:-:S12]  /*7ef0*/  BSSY.RECONVERGENT B1, `(.L_x_17809) ;  /* 0x0000022000017945 */ /* 0x000fd80003800200 */
[----:B------:R-:W-:Y:S05]  /*7f00*/  @!P0 BRA `(.L_x_17810) ;  /* 0x0000000000808947 */ /* 0x000fea0003800000 */
[--C-:B01234-:R-:W-:Y:S01]  /*7f10*/  FADD.FTZ R105, R125, -R165.reuse ;  /* 0x800000a57d697221 */ /* 0x11ffe20000010000 */
        /* <DEDUP_REMOVED lines=31> */
.L_x_17810:
[----:B------:R-:W-:Y:S05]  /*8110*/  BSYNC.RECONVERGENT B1 ;  /* 0x0000000000017941 */ /* 0x000fea0003800200 */
.L_x_17809:
[----:B------:R-:W-:Y:S01]  /*8120*/  LOP3.LUT P0, RZ, R11, 0x80, RZ, 0xc0, !PT ;  /* 0x000000800bff7812 */ /* 0x000fe2000780c0ff */
[----:B------:R-:W-:-:S12]  /*8130*/  BSSY.RECONVERGENT B1, `(.L_x_17811) ;  /* 0x0000022000017945 */ /* 0x000fd80003800200 */
[----:B------:R-:W-:Y:S05]  /*8140*/  @!P0 BRA `(.L_x_17812) ;  /* 0x0000000000808947 */ /* 0x000fea0003800000 */
[--C-:B01234-:R-:W-:Y:S01]  /*8150*/  FADD.FTZ R105, R124, -R165.reuse ;  /* 0x800000a57c697221 */ /* 0x11ffe20000010000 */
[--C-:B------:R-:W-:Y:S01]  /*8160*/  FADD.FTZ R104, R2, -R165.reuse ;  /* 0x800000a502687221 */ /* 0x100fe20000010000 */
[--C-:B-----5:R-:W-:Y:S01]  /*8170*/  FADD.FTZ R106, R0, -R165.reuse ;  /* 0x800000a5006a7221 */ /* 0x120fe20000010000 */
        /* <DEDUP_REMOVED lines=29> */
.L_x_17812:
[----:B------:R-:W-:Y:S05]  /*8350*/  BSYNC.RECONVERGENT B1 ;  /* 0x0000000000017941 */ /* 0x000fea0003800200 */
.L_x_17811:
        /* <DEDUP_REMOVED lines=35> */
.L_x_17814:
[----:B------:R-:W-:Y:S05]  /*8590*/  BSYNC.RECONVERGENT B1 ;  /* 0x0000000000017941 */ /* 0x000fea0003800200 */
.L_x_17813:
        /* <DEDUP_REMOVED lines=35> */
.L_x_17816:
[----:B------:R-:W-:Y:S05]  /*87d0*/  BSYNC.RECONVERGENT B1 ;  /* 0x0000000000017941 */ /* 0x000fea0003800200 */
.L_x_17815:
[----:B------:R-:W-:-:S13]  /*87e0*/  LOP3.LUT P0, RZ, R11, 0x10, RZ, 0xc0, !PT ;  /* 0x000000100bff7812 */ /* 0x000fda000780c0ff */
        /* <DEDUP_REMOVED lines=30> */
[----:B0-----:R-:W-:-:S05]  /*89d0*/  IMAD.WIDE.U32 R142, R164, 0x10, R142 ;  /* 0x00000010a48e7825 */ /* 0x001fca00078e008e */
[----:B------:R0:W-:Y:S02]  /*89e0*/  STG.E.128 desc[UR6][R142.64], R104 ;  /* 0x000000688e007986 */ /* 0x0001e4000c101d06 */
.L_x_17798:
[----:B------:R-:W-:Y:S05]  /*89f0*/  BSYNC.RECONVERGENT B0 ;  /* 0x0000000000007941 */ /* 0x000fea0003800200 */
.L_x_17797:
[----:B01234-:R-:W0:Y:S02]  /*8a00*/  LDC.64 R104, c[0x0][0x380] ;  /* 0x0000e000ff687b82 */ /* 0x01fe240000000a00 */
[----:B0-----:R-:W-:-:S04]  /*8a10*/  LEA R16, R104, R16, 0x2 ;  /* 0x0000001068107211 */ /* 0x001fc800078e10ff */
[----:B------:R-:W-:-:S13]  /*8a20*/  ISETP.GE.AND P0, PT, R16, R105, PT ;  /* 0x000000691000720c */ /* 0x000fda0003f06270 */
[----:B------:R-:W-:Y:S05]  /*8a30*/  @!P0 BRA `(.L_x_17817) ;  /* 0xffffff84004c8947 */ /* 0x000fea000383ffff */
[----:B------:R-:W-:Y:S05]  /*8a40*/  EXIT ;  /* 0x000000000000794d */ /* 0x000fea0003800000 */
.L_x_17796:
[----:B------:R-:W-:Y:S01]  /*8a50*/  HFMA2 R106, -RZ, RZ, 0, 5.9604644775390625e-08 ;  /* 0x00000001ff6a7431 */ /* 0x000fe200000001ff */
[----:B------:R-:W-:Y:S01]  /*8a60*/  BSSY B0, `(.L_x_17818) ;  /* 0x0000007000007945 */ /* 0x000fe20003800000 */
[----:B------:R-:W-:Y:S01]  /*8a70*/  MOV R143, R107 ;  /* 0x0000006b008f7202 */ /* 0x000fe20000000f00 */
[----:B------:R-:W-:Y:S01]  /*8a80*/  IMAD.MOV.U32 R104, RZ, RZ, -0x1 ;  /* 0xffffffffff687424 */ /* 0x000fe200078e00ff */
[----:B------:R-:W-:-:S07]  /*8a90*/  MOV R105, 0x1f ;  /* 0x0000001f00697802 */ /* 0x000fce0000000f00 */
[----:B-----5:R-:W-:Y:S05]  /*8aa0*/  WARPSYNC.COLLECTIVE R104, `(.L_x_17819) ;  /* 0x0000000068087348 */ /* 0x020fea0003c00000 */
[----:B------:R0:W1:Y:S02]  /*8ab0*/  SHFL.BFLY P6, R104, R143, R106, R105 ;  /* 0x0c00006a8f687389 */ /* 0x00006400000c0069 */
[----:B01---5:R-:W-:Y:S05]  /*8ac0*/  ENDCOLLECTIVE ;  /* 0x000000000000791b */ /* 0x023fea0003800000 */
.L_x_17819:
[----:B------:R-:W-:Y:S05]  /*8ad0*/  BSYNC B0 ;  /* 0x0000000000007941 */ /* 0x000fea0003800000 */
.L_x_17818:
        /* <DEDUP_REMOVED lines=9> */
.L_x_17820:
[----:B------:R-:W-:Y:S02]  /*8b70*/  HFMA2 R106, -RZ, RZ, 0, 2.384185791015625e-07 ;  /* 0x00000004ff6a7431 */ /* 0x000fe400000001ff */
[----:B------:R-:W-:Y:S01]  /*8b80*/  FADD.FTZ R107, R107, R104 ;  /* 0x000000686b6b7221 */ /* 0x000fe20000010000 */
[----:B------:R-:W-:-:S04]  /*8b90*/  MOV R104, 0xffffffff ;  /* 0xffffffff00687802 */ /* 0x000fc80000000f00 */
[----:B------:R-:W-:-:S07]  /*8ba0*/  MOV R143, R107 ;  /* 0x0000006b008f7202 */ /* 0x000fce0000000f00 */
[----:B------:R-:W-:Y:S05]  /*8bb0*/  WARPSYNC.COLLECTIVE R104, `(.L_x_17821) ;  /* 0x0000000068087348 */ /* 0x000fea0003c00000 */
[----:B------:R0:W1:Y:S02]  /*8bc0*/  SHFL.BFLY P6, R104, R143, R106, R105 ;  /* 0x0c00006a8f687389 */ /* 0x00006400000c0069 */
[----:B01----:R-:W-:Y:S05]  /*8bd0*/  ENDCOLLECTIVE ;  /* 0x000000000000791b */ /* 0x003fea0003800000 */
.L_x_17821:
[----:B------:R-:W-:Y:S02]  /*8be0*/  HFMA2 R106, -RZ, RZ, 0, 4.76837158203125e-07 ;  /* 0x00000008ff6a7431 */ /* 0x000fe400000001ff */
[----:B------:R-:W-:Y:S01]  /*8bf0*/  FADD.FTZ R107, R107, R104 ;  /* 0x000000686b6b7221 */ /* 0x000fe20000010000 */
[----:B------:R-:W-:-:S04]  /*8c00*/  IMAD.MOV.U32 R104, RZ, RZ, -0x1 ;  /* 0xffffffffff687424 */ /* 0x000fc800078e00ff */
[----:B------:R-:W-:-:S07]  /*8c10*/  MOV R143, R107 ;  /* 0x0000006b008f7202 */ /* 0x000fce0000000f00 */
[----:B------:R-:W-:Y:S05]  /*8c20*/  WARPSYNC.COLLECTIVE R104, `(.L_x_17822) ;  /* 0x0000000068087348 */ /* 0x000fea0003c00000 */
[----:B------:R0:W1:Y:S02]  /*8c30*/  SHFL.BFLY P6, R104, R143, R106, R105 ;  /* 0x0c00006a8f687389 */ /* 0x00006400000c0069 */
[----:B01----:R-:W-:Y:S05]  /*8c40*/  ENDCOLLECTIVE ;  /* 0x000000000000791b */ /* 0x003fea0003800000 */
.L_x_17822:
[----:B------:R-:W-:Y:S02]  /*8c50*/  HFMA2 R106, -RZ, RZ, 0, 9.5367431640625e-07 ;  /* 0x00000010ff6a7431 */ /* 0x000fe400000001ff */
[----:B------:R-:W-:Y:S01]  /*8c60*/  FADD.FTZ R107, R107, R104 ;  /* 0x000000686b6b7221 */ /* 0x000fe20000010000 */
[----:B------:R-:W-:-:S04]  /*8c70*/  MOV R104, 0xffffffff ;  /* 0xffffffff00687802 */ /* 0x000fc80000000f00 */
[----:B------:R-:W-:-:S07]  /*8c80*/  MOV R143, R107 ;  /* 0x0000006b008f7202 */ /* 0x000fce0000000f00 */
[----:B------:R-:W-:Y:S05]  /*8c90*/  WARPSYNC.COLLECTIVE R104, `(.L_x_17823) ;  /* 0x0000000068087348 */ /* 0x000fea0003c00000 */
[----:B------:R0:W1:Y:S02]  /*8ca0*/  SHFL.BFLY P6, R104, R143, R106, R105 ;  /* 0x0c00006a8f687389 */ /* 0x00006400000c0069 */
[----:B01----:R-:W-:Y:S05]  /*8cb0*/  ENDCOLLECTIVE ;  /* 0x000000000000791b */ /* 0x003fea0003800000 */
.L_x_17823:
        /* <DEDUP_REMOVED lines=174> */
.L_x_17824:
[----:B------:R-:W-:Y:S02]  /*97a0*/  HFMA2 R106, -RZ, RZ, 0, 1.1920928955078125e-07 ;  /* 0x00000002ff6a7431 */ /* 0x000fe400000001ff */
[----:B------:R-:W-:Y:S01]  /*97b0*/  FADD.FTZ R141, R141, R104 ;  /* 0x000000688d8d7221 */ /* 0x000fe20000010000 */
[----:B------:R-:W-:-:S04]  /*97c0*/  IMAD.MOV.U32 R104, RZ, RZ, -0x1 ;  /* 0xffffffffff687424 */ /* 0x000fc800078e00ff */
[----:B------:R-:W-:-:S07]  /*97d0*/  MOV R143, R141 ;  /* 0x0000008d008f7202 */ /* 0x000fce0000000f00 */
[----:B------:R-:W-:Y:S05]  /*97e0*/  WARPSYNC.COLLECTIVE R104, `(.L_x_17825) ;  /* 0x0000000068087348 */ /* 0x000fea0003c00000 */
[----:B------:R0:W1:Y:S02]  /*97f0*/  SHFL.BFLY P6, R104, R143, R106, R105 ;  /* 0x0c00006a8f687389 */ /* 0x00006400000c0069 */
[----:B01----:R-:W-:Y:S05]  /*9800*/  ENDCOLLECTIVE ;  /* 0x000000000000791b */ /* 0x003fea0003800000 */
.L_x_17825:
[----:B------:R-:W-:Y:S02]  /*9810*/  HFMA2 R106, -RZ, RZ, 0, 2.384185791015625e-07 ;  /* 0x00000004ff6a7431 */ /* 0x000fe400000001ff */
[----:B------:R-:W-:Y:S01]  /*9820*/  FADD.FTZ R141, R141, R104 ;  /* 0x000000688d8d7221 */ /* 0x000fe20000010000 */
[----:B------:R-:W-:-:S04]  /*9830*/  MOV R104, 0xffffffff ;  /* 0xffffffff00687802 */ /* 0x000fc80000000f00 */
[----:B------:R-:W-:-:S07]  /*9840*/  MOV R143, R141 ;  /* 0x0000008d008f7202 */ /* 0x000fce0000000f00 */
[----:B------:R-:W-:Y:S05]  /*9850*/  WARPSYNC.COLLECTIVE R104, `(.L_x_17826) ;  /* 0x0000000068087348 */ /* 0x000fea0003c00000 */
[----:B------:R0:W1:Y:S02]  /*9860*/  SHFL.BFLY P6, R104, R143, R106, R105 ;  /* 0x0c00006a8f687389 */ /* 0x00006400000c0069 */
[----:B01----:R-:W-:Y:S05]  /*9870*/  ENDCOLLECTIVE ;  /* 0x000000000000791b */ /* 0x003fea0003800000 */
.L_x_17826:
[----:B------:R-:W-:Y:S02]  /*9880*/  HFMA2 R106, -RZ, RZ, 0, 4.76837158203125e-07 ;  /* 0x00000008ff6a7431 */ /* 0x000fe400000001ff */
[----:B------:R-:W-:Y:S01]  /*9890*/  FADD.FTZ R141, R141, R104 ;  /* 0x000000688d8d7221 */ /* 0x000fe20000010000 */
[----:B------:R-:W-:-:S04]  /*98a0*/  MOV R104, 0xffffffff ;  /* 0xffffffff00687802 */ /* 0x000fc80000000f00 */
[----:B------:R-:W-:-:S07]  /*98b0*/  MOV R143, R141 ;  /* 0x0000008d008f7202 */ /* 0x000fce0000000f00 */
[----:B------:R-:W-:Y:S05]  /*98c0*/  WARPSYNC.COLLECTIVE R104, `(.L_x_17827) ;  /* 0x0000000068087348 */ /* 0x000fea0003c00000 */
[----:B------:R0:W1:Y:S02]  /*98d0*/  SHFL.BFLY P6, R104, R143, R106, R105 ;  /* 0x0c00006a8f687389 */ /* 0x00006400000c0069 */
[----:B01----:R-:W-:Y:S05]  /*98e0*/  ENDCOLLECTIVE ;  /* 0x000000000000791b */ /* 0x003fea0003800000 */
.L_x_17827:
[----:B------:R-:W-:Y:S02]  /*98f0*/  HFMA2 R106, -RZ, RZ, 0, 9.5367431640625e-07 ;  /* 0x00000010ff6a7431 */ /* 0x000fe400000001ff */
[----:B------:R-:W-:Y:S01]  /*9900*/  FADD.FTZ R141, R141, R104 ;  /* 0x000000688d8d7221 */ /* 0x000fe20000010000 */
[----:B------:R-:W-:-:S04]  /*9910*/  MOV R104, 0xffffffff ;  /* 0xffffffff00687802 */ /* 0x000fc80000000f00 */
[----:B------:R-:W-:-:S07]  /*9920*/  MOV R143, R141 ;  /* 0x0000008d008f7202 */ /* 0x000fce0000000f00 */
[----:B------:R-:W-:Y:S05]  /*9930*/  WARPSYNC.COLLECTIVE R104, `(.L_x_17828) ;  /* 0x0000000068087348 */ /* 0x000fea0003c00000 */
[----:B------:R0:W1:Y:S02]  /*9940*/  SHFL.BFLY P6, R104, R143, R106, R105 ;  /* 0x0c00006a8f687389 */ /* 0x00006400000c0069 */
[----:B01----:R-:W-:Y:S05]  /*9950*/  ENDCOLLECTIVE ;  /* 0x000000000000791b */ /* 0x003fea0003800000 */
.L_x_17828:
[----:B------:R-:W-:Y:S05]  /*9960*/  BRA `(.L_x_17829) ;  /* 0xffffffd800047947 */ /* 0x000fea000383ffff */
.L_x_17830:
        /* <DEDUP_REMOVED lines=9> */
.L_x_88450:


//--------------------- .text._ZN10layer_norm13ln_fwd_kernelINS_13Kernel_traitsIf13__nv_bfloat16S2_S2_fjLj2560ELj1ELj4ELj1ELj16ENS_18Kernel_traits_baseILj2560EfS2_S2_S2_fjLj128EEEEELb0ELb0ELb1ELb1EEEvNS_9FwdParamsE --------------------------
	.section	.text._ZN10layer_norm13ln_fwd_kernelINS_13Kernel_traitsIf13__nv_bfloat16S2_S2_fjLj2560ELj1ELj4ELj1ELj16ENS_18Kernel_traits_baseILj2560EfS2_S2_S2_fjLj128EEEEELb0ELb0ELb1ELb1EEEvNS_9FwdParamsE,"ax",@progbits
	.align	128
        .global         _ZN10layer_norm13ln_fwd_kernelINS_13Kernel_traitsIf13__nv_bfloat16S2_S2_fjLj2560ELj1ELj4ELj1ELj16ENS_18Kernel_traits_baseILj2560EfS2_S2_S2_fjLj128EEEEELb0ELb0ELb1ELb1EEEvNS_9FwdParamsE
        .type           _ZN10layer_norm13ln_fwd_kernelINS_13Kernel_traitsIf13__nv_bfloat16S2_S2_fjLj2560ELj1ELj4ELj1ELj16ENS_18Kernel_traits_baseILj2560EfS2_S2_S2_fjLj128EEEEELb0ELb0ELb1ELb1EEEvNS_9FwdParamsE,@function
        .size           _ZN10layer_norm13ln_fwd_kernelINS_13Kernel_traitsIf13__nv_bfloat16S2_S2_fjLj2560ELj1ELj4ELj1ELj16ENS_18Kernel_traits_baseILj2560EfS2_S2_S2_fjLj128EEEEELb0ELb0ELb1ELb1EEEvNS_9FwdParamsE,(.L_x_88451 - _ZN10layer_norm13ln_fwd_kernelINS_13Kernel_traitsIf13__nv_bfloat16S2_S2_fjLj2560ELj1ELj4ELj1ELj16ENS_18Kernel_traits_baseILj2560EfS2_S2_S2_fjLj128EEEEELb0ELb0ELb1ELb1EEEvNS_9FwdParamsE)
        .other          _ZN10layer_norm13ln_fwd_kernelINS_13Kernel_traitsIf13__nv_bfloat16S2_S2_fjLj2560ELj1ELj4ELj1ELj16ENS_18Kernel_traits_baseILj2560EfS2_S2_S2_fjLj128EEEEELb0ELb0ELb1ELb1EEEvNS_9FwdParamsE,@"STO_CUDA_ENTRY STV_DEFAULT"
_ZN10layer_norm13ln_fwd_kernelINS_13Kernel_traitsIf13__nv_bfloat16S2_S2_fjLj2560ELj1ELj4ELj1ELj16ENS_18Kernel_traits_baseILj2560EfS2_S2_S2_fjLj128EEEEELb0ELb0ELb1ELb1EEEvNS_9FwdParamsE:
.text._ZN10layer_norm13ln_fwd_kernelINS_13Kernel_traitsIf13__nv_bfloat16S2_S2_fjLj2560ELj1ELj4ELj1ELj16ENS_18Kernel_traits_baseILj2560EfS2_S2_S2_fjLj128EEEEELb0ELb0ELb1ELb1EEEvNS_9FwdParamsE:
[----:B------:R-:W0:Y:S01]  /*0000*/  LDC R1, c[0x0][0x37c] ;  /* 0x0000df00ff017b82 */ /* 0x000e220000000800 */
[----:B------:R-:W1:Y:S01]  /*0010*/  S2R R248, SR_TID.X ;  /* 0x0000000000f87919 */ /* 0x000e620000002100 */
[----:B------:R-:W2:Y:S06]  /*0020*/  LDCU.64 UR8, c[0x0][0x438] ;  /* 0x00008700ff0877ac */ /* 0x000eac0008000a00 */
[----:B------:R-:W3:Y:S01]  /*0030*/  S2UR UR4, SR_CTAID.X ;  /* 0x00000000000479c3 */ /* 0x000ee20000002500 */
[----:B0-----:R-:W-:Y:S01]  /*0040*/  IADD3 R1, PT, PT, R1, -0x10, RZ ;  /* 0xfffffff001017810 */ /* 0x001fe20007ffe0ff */
[----:B------:R-:W0:Y:S01]  /*0050*/  LDCU.64 UR6, c[0x0][0x358] ;  /* 0x00006b00ff0677ac */ /* 0x000e220008000a00 */
[----:B--2---:R-:W-:-:S04]  /*0060*/  UISETP.NE.U32.AND UP0, UPT, UR8, URZ, UPT ;  /* 0x000000ff0800728c */ /* 0x004fc8000bf05070 */
[----:B------:R-:W-:Y:S02]  /*0070*/  UISETP.NE.AND.EX UP0, UPT, UR9, URZ, UPT, UP0 ;  /* 0x000000ff0900728c */ /* 0x000fe4000bf05300 */
[----:B---3--:R-:W-:Y:S01]  /*0080*/  USHF.L.U32 UR4, UR4, 0x2, URZ ;  /* 0x0000000204047899 */ /* 0x008fe200080006ff */
[----:B-1----:R-:W-:Y:S02]  /*0090*/  SHF.R.U32.HI R0, RZ, 0x5, R248 ;  /* 0x00000005ff007819 */ /* 0x002fe400000116f8 */
[----:B------:R-:W-:-:S03]  /*00a0*/  LOP3.LUT R248, R248, 0x1f, RZ, 0xc0, !PT ;  /* 0x0000001ff8f87812 */ /* 0x000fc600078ec0ff */
[----:B------:R-:W-:Y:S01]  /*00b0*/  LOP3.LUT R0, R0, UR4, RZ, 0xfc, !PT ;  /* 0x0000000400007c12 */ /* 0x000fe2000f8efcff */
[----:B------:R-:W-:Y:S06]  /*00c0*/  BRA.U !UP0, `(.L_x_17831) ;  /* 0x0000000108bc7547 */ /* 0x000fec000b800000 */
[----:B------:R-:W1:Y:S08]  /*00d0*/  LDC.64 R2, c[0x0][0x3d0] ;  /* 0x0000f400ff027b82 */ /* 0x000e700000000a00 */
[----:B------:R-:W2:Y:S01]  /*00e0*/  LDC.64 R4, c[0x0][0x438] ;  /* 0x00010e00ff047b82 */ /* 0x000ea20000000a00 */
[----:B-1----:R-:W-:-:S05]  /*00f0*/  IMAD.WIDE.U32 R2, R248, 0x20, R2 ;  /* 0x00000020f8027825 */ /* 0x002fca00078e0002 */
[----:B0-----:R-:W3:Y:S01]  /*0100*/  LDG.E.128 R8, desc[UR6][R2.64] ;  /* 0x0000000602087981 */ /* 0x001ee2000c1e1d00 */
        /* <DEDUP_REMOVED lines=40> */
[----:B---3--:R1:W-:Y:S04]  /*0390*/  STL.64 [R1], R8 ;  /* 0x0000000801007387 */ /* 0x0083e80000100a00 */
[----:B------:R1:W-:Y:S01]  /*03a0*/  STL.64 [R1+0x8], R10 ;  /* 0x0000080a01007387 */ /* 0x0003e20000100a00 */
[----:B------:R-:W-:Y:S05]  /*03b0*/  BRA `(.L_x_17832) ;  /* 0x0000000400007947 */ /* 0x000fea0003800000 */
.L_x_17831:
[----:B------:R-:W1:Y:S02]  /*03c0*/  LDC.64 R2, c[0x0][0x3d0] ;  /* 0x0000f400ff027b82 */ /* 0x000e640000000a00 */
[----:B-1----:R-:W-:-:S05]  /*03d0*/  IMAD.WIDE.U32 R2, R248, 0x20, R2 ;  /* 0x00000020f8027825 */ /* 0x002fca00078e0002 */
[----:B0-----:R-:W2:Y:S04]  /*03e0*/  LDG.E.128 R4, desc[UR6][R2.64] ;  /* 0x0000000602047981 */ /* 0x001ea8000c1e1d00 */
        /* <DEDUP_REMOVED lines=59> */
[----:B--2---:R0:W-:Y:S04]  /*07a0*/  STL.64 [R1], R4 ;  /* 0x0000000401007387 */ /* 0x0041e80000100a00 */
[----:B------:R0:W-:Y:S02]  /*07b0*/  STL.64 [R1+0x8], R6 ;  /* 0x0000080601007387 */ /* 0x0001e40000100a00 */
.L_x_17832:
[----:B------:R-:W2:Y:S01]  /*07c0*/  LDCU UR4, c[0x0][0x384] ;  /* 0x00007080ff0477ac */ /* 0x000ea20008000800 */
[----:B------:R-:W3:Y:S01]  /*07d0*/  LDCU.U8 UR5, c[0x0][0x410] ;  /* 0x00008200ff0577ac */ /* 0x000ee20008000000 */
[----:B------:R-:W4:Y:S01]  /*07e0*/  LDCU UR10, c[0x0][0x448] ;  /* 0x00008900ff0a77ac */ /* 0x000f220008000800 */
[----:B------:R-:W0:Y:S01]  /*07f0*/  LDCU.64 UR8, c[0x0][0x3a0] ;  /* 0x00007400ff0877ac */ /* 0x000e220008000a00 */
[----:B--2---:R-:W-:-:S13]  /*0800*/  ISETP.GE.AND P0, PT, R0, UR4, PT ;  /* 0x0000000400007c0c */ /* 0x004fda000bf06270 */
[----:B0--34-:R-:W-:Y:S05]  /*0810*/  @P0 EXIT ;  /* 0x000000000000094d */ /* 0x019fea0003800000 */
.L_x_17856:
[----:B------:R-:W0:Y:S08]  /*0820*/  LDC.64 R194, c[0x0][0x3f0] ;  /* 0x0000fc00ffc27b82 */ /* 0x000e300000000a00 */
[----:B------:R-:W2:Y:S01]  /*0830*/  LDC R12, c[0x0][0x388] ;  /* 0x0000e200ff0c7b82 */ /* 0x000ea20000000800 */
[----:B0-----:R-:W-:-:S06]  /*0840*/  IMAD.WIDE R194, R0, 0x4, R194 ;  /* 0x0000000400c27825 */ /* 0x001fcc00078e02c2 */
[----:B------:R-:W3:Y:S01]  /*0850*/  LDG.E R194, desc[UR6][R194.64] ;  /* 0x00000006c2c27981 */ /* 0x000ee2000c1e1900 */
[----:B------:R-:W-:Y:S01]  /*0860*/  HFMA2 R196, -RZ, RZ, 0, 0 ;  /* 0x00000000ffc47431 */ /* 0x000fe200000001ff */
[----:B---3--:R-:W-:-:S13]  /*0870*/  ISETP.GE.AND P0, PT, R194, 0x1, PT ;  /* 0x00000001c200780c */ /* 0x008fda0003f06270 */
[----:B-1----:R-:W-:Y:S01]  /*0880*/  @P0 IADD3 R2, PT, PT, R194, -0x1, RZ ;  /* 0xffffffffc2020810 */ /* 0x002fe20007ffe0ff */
[----:B------:R-:W0:Y:S04]  /*0890*/  @P0 LDC.64 R4, c[0x0][0x390] ;  /* 0x0000e400ff040b82 */ /* 0x000e280000000a00 */
[----:B--2---:R-:W-:-:S04]  /*08a0*/  @P0 IMAD R6, R2, R12, RZ ;  /* 0x0000000c02060224 */ /* 0x004fc800078e02ff */
[----:B------:R-:W1:Y:S01]  /*08b0*/  LDC.64 R2, c[0x0][0x3f8] ;  /* 0x0000fe00ff027b82 */ /* 0x000e620000000a00 */
[----:B------:R-:W-:-:S04]  /*08c0*/  @P0 SHF.R.S32.HI R7, RZ, 0x1f, R6 ;  /* 0x0000001fff070819 */ /* 0x000fc80000011406 */
[----:B------:R-:W-:-:S04]  /*08d0*/  @P0 LEA.HI R7, R7, R6, RZ, 0x3 ;  /* 0x0000000607070211 */ /* 0x000fc800078f18ff */
[----:B------:R-:W-:-:S05]  /*08e0*/  @P0 LEA.HI.SX32 R196, R7, R248, 0x1d ;  /* 0x000000f807c40211 */ /* 0x000fca00078feaff */
[----:B0-----:R-:W-:-:S05]  /*08f0*/  @P0 IMAD.WIDE.U32 R4, R196, 0x10, R4 ;  /* 0x00000010c4040825 */ /* 0x001fca00078e0004 */
[----:B------:R-:W2:Y:S01]  /*0900*/  @P0 LDG.E.128 R24, desc[UR6][R4.64] ;  /* 0x0000000604180981 */ /* 0x000ea2000c1e1d00 */
[----:B-1----:R-:W-:-:S05]  /*0910*/  IMAD.WIDE R2, R0, 0x4, R2 ;  /* 0x0000000400027825 */ /* 0x002fca00078e0202 */
[----:B-----5:R0:W5:Y:S01]  /*0920*/  LDG.E R252, desc[UR6][R2.64] ;  /* 0x0000000602fc7981 */ /* 0x020162000c1e1900 */
        /* <DEDUP_REMOVED lines=18> */
[----:B------:R-:W-:Y:S02]  /*0a50*/  @P1 SHF.L.U32 R10, R25, 0x10, RZ ;  /* 0x00000010190a1819 */ /* 0x000fe400000006ff */
[----:B------:R-:W-:Y:S01]  /*0a60*/  @P1 SHF.L.U32 R8, R8, 0x10, RZ ;  /* 0x0000001008081819 */ /* 0x000fe200000006ff */
        /* <DEDUP_REMOVED lines=8> */
[----:B------:R-:W-:Y:S02]  /*0af0*/  PRMT R5, R5, 0x7632, R5 ;  /* 0x0000763205057816 */ /* 0x000fe40000000005 */
[----:B------:R-:W-:Y:S01]  /*0b00*/  PRMT R2, R4, 0x7632, R2 ;  /* 0x0000763204027816 */ /* 0x000fe20000000002 */
[----:B---3--:R-:W-:Y:S01]  /*0b10*/  @P1 FFMA.FTZ R19, R10, R14, R19 ;  /* 0x0000000e0a131223 */ /* 0x008fe20000010013 */
[----:B------:R-:W-:Y:S02]  /*0b20*/  SHF.L.U32 R20, R5, 0x10, RZ ;  /* 0x0000001005147819 */ /* 0x000fe400000006ff */
[C---:B------:R-:W-:Y:S02]  /*0b30*/  SHF.L.U32 R22, R6.reuse, 0x10, RZ ;  /* 0x0000001006167819 */ /* 0x040fe400000006ff */
[----:B------:R-:W-:Y:S01]  /*0b40*/  SHF.L.U32 R184, R7, 0x10, RZ ;  /* 0x0000001007b87819 */ /* 0x000fe200000006ff */
[----:B0-----:R-:W-:Y:S01]  /*0b50*/  @P1 FFMA.FTZ R20, R3, R15, R20 ;  /* 0x0000000f03141223 */ /* 0x001fe20000010014 */
[----:B------:R-:W-:-:S02]  /*0b60*/  PRMT R6, R6, 0x7632, R6 ;  /* 0x0000763206067816 */ /* 0x000fc40000000006 */
[----:B------:R-:W-:Y:S02]  /*0b70*/  PRMT R7, R7, 0x7632, R7 ;  /* 0x0000763207077816 */ /* 0x000fe40000000007 */
[----:B------:R-:W-:Y:S02]  /*0b80*/  SHF.L.U32 R21, R4, 0x10, RZ ;  /* 0x0000001004157819 */ /* 0x000fe400000006ff */
[----:B------:R-:W-:Y:S02]  /*0b90*/  SHF.L.U32 R18, R2, 0x10, RZ ;  /* 0x0000001002127819 */ /* 0x000fe400000006ff */
[----:B------:R-:W-:Y:S02]  /*0ba0*/  @P1 SHF.L.U32 R4, R9, 0x10, RZ ;  /* 0x0000001009041819 */ /* 0x000fe400000006ff */
[----:B------:R-:W-:Y:S01]  /*0bb0*/  @P1 SHF.L.U32 R3, R26, 0x10, RZ ;  /* 0x000000101a031819 */ /* 0x000fe200000006ff */
[----:B-1----:R-:W-:Y:S01]  /*0bc0*/  @P1 FFMA.FTZ R18, R11, R13, R18 ;  /* 0x0000000d0b121223 */ /* 0x002fe20000010012 */
[----:B------:R-:W-:-:S02]  /*0bd0*/  @P1 SHF.L.U32 R5, R27, 0x10, RZ ;  /* 0x000000101b051819 */ /* 0x000fc400000006ff */
[----:B------:R-:W-:Y:S01]  /*0be0*/  SHF.L.U32 R23, R6, 0x10, RZ ;  /* 0x0000001006177819 */ /* 0x000fe200000006ff */
[----:B----4-:R-:W-:Y:S01]  /*0bf0*/  @P1 FFMA.FTZ R22, R3, R16, R22 ;  /* 0x0000001003161223 */ /* 0x010fe20000010016 */
[----:B------:R-:W-:Y:S01]  /*0c00*/  @P1 SHF.L.U32 R2, R24, 0x10, RZ ;  /* 0x0000001018021819 */ /* 0x000fe200000006ff */
        /* <DEDUP_REMOVED lines=18> */
.L_x_17833:
[----:B------:R-:W0:Y:S01]  /*0d30*/  @P0 LDC R2, c[0x0][0x40c] ;  /* 0x00010300ff020b82 */ /* 0x000e220000000800 */
[----:B------:R-:W-:Y:S02]  /*0d40*/  @P0 SHF.L.U32 R11, R11, 0x10, RZ ;  /* 0x000000100b0b0819 */ /* 0x000fe400000006ff */
[----:B------:R-:W-:Y:S02]  /*0d50*/  CS2R R18, SRZ ;  /* 0x0000000000127805 */ /* 0x000fe4000001ff00 */
[----:B------:R-:W-:Y:S02]  /*0d60*/  @P0 SHF.L.U32 R10, R10, 0x10, RZ ;  /* 0x000000100a0a0819 */ /* 0x000fe400000006ff */
[----:B------:R-:W-:Y:S02]  /*0d70*/  CS2R R20, SRZ ;  /* 0x0000000000147805 */ /* 0x000fe4000001ff00 */
[----:B------:R-:W-:Y:S02]  /*0d80*/  @P0 SHF.L.U32 R9, R9, 0x10, RZ ;  /* 0x0000001009090819 */ /* 0x000fe400000006ff */
[----:B------:R-:W-:-:S02]  /*0d90*/  CS2R R22, SRZ ;  /* 0x0000000000167805 */ /* 0x000fc4000001ff00 */
[----:B------:R-:W-:Y:S01]  /*0da0*/  @P0 SHF.L.U32 R6, R26, 0x10, RZ ;  /* 0x000000101a060819 */ /* 0x000fe200000006ff */
[----:B------:R-:W1:Y:S01]  /*0db0*/  @P0 LDC R7, c[0x0][0x40c] ;  /* 0x00010300ff070b82 */ /* 0x000e620000000800 */
[----:B------:R-:W-:Y:S02]  /*0dc0*/  @P0 SHF.L.U32 R8, R8, 0x10, RZ ;  /* 0x0000001008080819 */ /* 0x000fe400000006ff */
[----:B------:R-:W-:-:S05]  /*0dd0*/  CS2R R184, SRZ ;  /* 0x0000000000b87805 */ /* 0x000fca000001ff00 */
[----:B------:R-:W2:Y:S08]  /*0de0*/  @P0 LDC R4, c[0x0][0x40c] ;  /* 0x00010300ff040b82 */ /* 0x000eb00000000800 */
[----:B------:R-:W3:Y:S01]  /*0df0*/  @P0 LDC R13, c[0x0][0x40c] ;  /* 0x00010300ff0d0b82 */ /* 0x000ee20000000800 */
[----:B0-----:R-:W-:Y:S01]  /*0e00*/  @P0 FMUL.FTZ R18, R11, R2 ;  /* 0x000000020b120220 */ /* 0x001fe20000410000 */
[----:B------:R-:W-:-:S06]  /*0e10*/  @P0 SHF.L.U32 R2, R24, 0x10, RZ ;  /* 0x0000001018020819 */ /* 0x000fcc00000006ff */
[----:B------:R-:W0:Y:S01]  /*0e20*/  @P0 LDC R15, c[0x0][0x40c] ;  /* 0x00010300ff0f0b82 */ /* 0x000e220000000800 */
[----:B-1----:R-:W-:Y:S01]  /*0e30*/  @P0 FMUL.FTZ R20, R10, R7 ;  /* 0x000000070a140220 */ /* 0x002fe20000410000 */
[----:B------:R-:W-:-:S06]  /*0e40*/  @P0 SHF.L.U32 R7, R27, 0x10, RZ ;  /* 0x000000101b070819 */ /* 0x000fcc00000006ff */
[----:B------:R-:W1:Y:S01]  /*0e50*/  @P0 LDC R3, c[0x0][0x40c] ;  /* 0x00010300ff030b82 */ /* 0x000e620000000800 */
[----:B--2---:R-:W-:Y:S01]  /*0e60*/  @P0 FMUL.FTZ R23, R9, R4 ;  /* 0x0000000409170220 */ /* 0x004fe20000410000 */
[----:B------:R-:W-:-:S06]  /*0e70*/  @P0 SHF.L.U32 R4, R25, 0x10, RZ ;  /* 0x0000001019040819 */ /* 0x000fcc00000006ff */
[----:B------:R-:W2:Y:S01]  /*0e80*/  @P0 LDC R5, c[0x0][0x40c] ;  /* 0x00010300ff050b82 */ /* 0x000ea20000000800 */
[----:B---3--:R-:W-:-:S05]  /*0e90*/  @P0 FMUL.FTZ R22, R6, R13 ;  /* 0x0000000d06160220 */ /* 0x008fca0000410000 */
[----:B------:R-:W-:Y:S02]  /*0ea0*/  F2FP.BF16.F32.PACK_AB R6, RZ, R22 ;  /* 0x00000016ff06723e */ /* 0x000fe400000010ff */
[----:B------:R-:W3:Y:S01]  /*0eb0*/  @P0 LDC R12, c[0x0][0x40c] ;  /* 0x00010300ff0c0b82 */ /* 0x000ee20000000800 */
[----:B0-----:R-:W-:-:S05]  /*0ec0*/  @P0 FMUL.FTZ R185, R8, R15 ;  /* 0x0000000f08b90220 */ /* 0x001fca0000410000 */
[----:B------:R-:W-:Y:S01]  /*0ed0*/  F2FP.BF16.F32.PACK_AB R9, RZ, R185 ;  /* 0x000000b9ff09723e */ /* 0x000fe200000010ff */
[----:B-1----:R-:W-:Y:S01]  /*0ee0*/  @P0 FMUL.FTZ R21, R2, R3 ;  /* 0x0000000302150220 */ /* 0x002fe20000410000 */
[----:B------:R-:W-:Y:S02]  /*0ef0*/  F2FP.BF16.F32.PACK_AB R2, RZ, R18 ;  /* 0x00000012ff02723e */ /* 0x000fe400000010ff */
[----:B------:R-:W-:Y:S01]  /*0f00*/  F2FP.BF16.F32.PACK_AB R3, RZ, R20 ;  /* 0x00000014ff03723e */ /* 0x000fe200000010ff */
[----:B--2---:R-:W-:Y:S01]  /*0f10*/  @P0 FMUL.FTZ R19, R4, R5 ;  /* 0x0000000504130220 */ /* 0x004fe20000410000 */
[----:B------:R-:W-:-:S04]  /*0f20*/  F2FP.BF16.F32.PACK_AB R4, RZ, R21 ;  /* 0x00000015ff04723e */ /* 0x000fc800000010ff */
[----:B------:R-:W-:Y:S02]  /*0f30*/  F2FP.BF16.F32.PACK_AB R5, RZ, R19 ;  /* 0x00000013ff05723e */ /* 0x000fe400000010ff */
[----:B------:R-:W-:Y:S01]  /*0f40*/  PRMT R4, R4, 0x5410, R2 ;  /* 0x0000541004047816 */ /* 0x000fe20000000002 */
[----:B---3--:R-:W-:Y:S01]  /*0f50*/  @P0 FMUL.FTZ R184, R7, R12 ;  /* 0x0000000c07b80220 */ /* 0x008fe20000410000 */
[----:B------:R-:W-:Y:S02]  /*0f60*/  F2FP.BF16.F32.PACK_AB R7, RZ, R23 ;  /* 0x00000017ff07723e */ /* 0x000fe400000010ff */
[----:B------:R-:W-:Y:S02]  /*0f70*/  PRMT R5, R5, 0x5410, R3 ;  /* 0x0000541005057816 */ /* 0x000fe40000000003 */
[----:B------:R-:W-:Y:S02]  /*0f80*/  F2FP.BF16.F32.PACK_AB R8, RZ, R184 ;  /* 0x000000b8ff08723e */ /* 0x000fe400000010ff */
[----:B------:R-:W-:-:S02]  /*0f90*/  PRMT R6, R6, 0x5410, R7 ;  /* 0x0000541006067816 */ /* 0x000fc40000000007 */
[----:B------:R-:W-:-:S07]  /*0fa0*/  PRMT R7, R8, 0x5410, R9 ;  /* 0x0000541008077816 */ /* 0x000fce0000000009 */
.L_x_17834:
[----:B------:R-:W0:Y:S01]  /*0fb0*/  LDC.64 R234, c[0x0][0x3a8] ;  /* 0x0000ea00ffea7b82 */ /* 0x000e220000000a00 */
[----:B------:R-:W-:-:S07]  /*0fc0*/  @P0 IADD3 R3, PT, PT, R196, 0x20, RZ ;  /* 0x00000020c4030810 */ /* 0x000fce0007ffe0ff */
[----:B------:R-:W1:Y:S01]  /*0fd0*/  @P0 LDC.64 R10, c[0x0][0x390] ;  /* 0x0000e400ff0a0b82 */ /* 0x000e620000000a00 */
[----:B0-----:R-:W-:-:S05]  /*0fe0*/  IMAD.WIDE.U32 R8, R195, 0x10, R234 ;  /* 0x00000010c3087825 */ /* 0x001fca00078e00ea */
[----:B------:R0:W-:Y:S01]  /*0ff0*/  STG.E.128 desc[UR6][R8.64], R4 ;  /* 0x0000000408007986 */ /* 0x0001e2000c101d06 */
[----:B-1----:R-:W-:-:S05]  /*1000*/  @P0 IMAD.WIDE.U32 R10, R3, 0x10, R10 ;  /* 0x00000010030a0825 */ /* 0x002fca00078e000a */
[----:B------:R-:W2:Y:S01]  /*1010*/  @P0 LDG.E.128 R24, desc[UR6][R10.64] ;  /* 0x000000060a180981 */ /* 0x000ea2000c1e1d00 */
[----:B------:R-:W-:Y:S02]  /*1020*/  IADD3 R2, PT, PT, R195, 0x20, RZ ;  /* 0x00000020c3027810 */ /* 0x000fe40007ffe0ff */
        /* <DEDUP_REMOVED lines=23> */
[----:B------:R-:W-:Y:S02]  /*11a0*/  PRMT R5, R5, 0x7632, R5 ;  /* 0x0000763205057816 */ /* 0x000fe40000000005 */
[----:B------:R-:W-:Y:S01]  /*11b0*/  SHF.L.U32 R15, R4, 0x10, RZ ;  /* 0x00000010040f7819 */ /* 0x000fe200000006ff */
[----:B-1----:R-:W-:Y:S01]  /*11c0*/  @P1 FFMA.FTZ R14, R181, R182, R14 ;  /* 0x000000b6b50e1223 */ /* 0x002fe2000001000e */
[----:B------:R-:W-:Y:S02]  /*11d0*/  SHF.L.U32 R13, R8, 0x10, RZ ;  /* 0x00000010080d7819 */ /* 0x000fe400000006ff */
[----:B------:R-:W-:Y:S02]  /*11e0*/  SHF.L.U32 R4, R6, 0x10, RZ ;  /* 0x0000001006047819 */ /* 0x000fe400000006ff */
[----:B------:R-:W-:Y:S01]  /*11f0*/  SHF.L.U32 R11, R5, 0x10, RZ ;  /* 0x00000010050b7819 */ /* 0x000fe200000006ff */
[----:B0-----:R-:W-:Y:S01]  /*1200*/  @P1 FFMA.FTZ R13, R10, R180, R13 ;  /* 0x000000b40a0d1223 */ /* 0x001fe2000001000d */
[----:B------:R-:W-:-:S02]  /*1210*/  PRMT R6, R6, 0x7632, R6 ;  /* 0x0000763206067816 */ /* 0x000fc40000000006 */
[C---:B------:R-:W-:Y:S01]  /*1220*/  SHF.L.U32 R17, R7.reuse, 0x10, RZ ;  /* 0x0000001007117819 */ /* 0x040fe200000006ff */
[----:B---3--:R-:W-:Y:S01]  /*1230*/  @P1 FFMA.FTZ R11, R16, R183, R11 ;  /* 0x000000b7100b1223 */ /* 0x008fe2000001000b */
[----:B------:R-:W-:Y:S02]  /*1240*/  PRMT R7, R7, 0x7632, R7 ;  /* 0x0000763207077816 */ /* 0x000fe40000000007 */
[----:B------:R-:W-:Y:S02]  /*1250*/  SHF.L.U32 R10, R6, 0x10, RZ ;  /* 0x00000010060a7819 */ /* 0x000fe400000006ff */
[----:B------:R-:W-:Y:S02]  /*1260*/  @P1 SHF.L.U32 R5, R12, 0x10, RZ ;  /* 0x000000100c051819 */ /* 0x000fe400000006ff */
[----:B------:R-:W-:Y:S02]  /*1270*/  @P1 SHF.L.U32 R181, R26, 0x10, RZ ;  /* 0x000000101ab51819 */ /* 0x000fe400000006ff */
        /* <DEDUP_REMOVED lines=22> */
.L_x_17835:
[----:B------:R-:W0:Y:S01]  /*13e0*/  @P0 LDC R5, c[0x0][0x40c] ;  /* 0x00010300ff050b82 */ /* 0x000e220000000800 */
[----:B------:R-:W-:Y:S01]  /*13f0*/  @P0 SHF.L.U32 R7, R13, 0x10, RZ ;  /* 0x000000100d070819 */ /* 0x000fe200000006ff */
[----:B------:R-:W-:Y:S01]  /*1400*/  HFMA2 R13, -RZ, RZ, 0, 0 ;  /* 0x00000000ff0d7431 */ /* 0x000fe200000001ff */
[----:B------:R-:W-:Y:S02]  /*1410*/  @P0 SHF.L.U32 R14, R14, 0x10, RZ ;  /* 0x000000100e0e0819 */ /* 0x000fe400000006ff */
[----:B------:R-:W-:Y:S02]  /*1420*/  CS2R R10, SRZ ;  /* 0x00000000000a7805 */ /* 0x000fe4000001ff00 */
[----:B------:R-:W-:Y:S02]  /*1430*/  @P0 SHF.L.U32 R12, R12, 0x10, RZ ;  /* 0x000000100c0c0819 */ /* 0x000fe400000006ff */
[----:B------:R-:W-:Y:S01]  /*1440*/  CS2R R16, SRZ ;  /* 0x0000000000107805 */ /* 0x000fe2000001ff00 */
[----:B------:R-:W1:Y:S08]  /*1450*/  @P0 LDC R8, c[0x0][0x40c] ;  /* 0x00010300ff080b82 */ /* 0x000e700000000800 */
        /* <DEDUP_REMOVED lines=11> */
[----:B------:R-:W-:Y:S02]  /*1510*/  @P0 SHF.L.U32 R9, R3, 0x10, RZ ;  /* 0x0000001003090819 */ /* 0x000fe400000006ff */
[----:B------:R-:W-:Y:S02]  /*1520*/  @P0 SHF.L.U32 R3, R24, 0x10, RZ ;  /* 0x0000001018030819 */ /* 0x000fe400000006ff */
[----:B------:R-:W-:Y:S02]  /*1530*/  MOV R12, RZ ;  /* 0x000000ff000c7202 */ /* 0x000fe40000000f00 */
        /* <DEDUP_REMOVED lines=8> */
[----:B-1----:R-:W-:-:S05]  /*15c0*/  @P0 FMUL.FTZ R16, R9, R182 ;  /* 0x000000b609100220 */ /* 0x002fca0000410000 */
[----:B------:R-:W-:Y:S01]  /*15d0*/  F2FP.BF16.F32.PACK_AB R180, RZ, R16 ;  /* 0x00000010ffb4723e */ /* 0x000fe200000010ff */
[----:B--2---:R-:W-:Y:S01]  /*15e0*/  @P0 FMUL.FTZ R15, R3, R4 ;  /* 0x00000004030f0220 */ /* 0x004fe20000410000 */
[----:B------:R-:W-:-:S04]  /*15f0*/  F2FP.BF16.F32.PACK_AB R3, RZ, R13 ;  /* 0x0000000dff03723e */ /* 0x000fc800000010ff */
[----:B------:R-:W-:Y:S01]  /*1600*/  F2FP.BF16.F32.PACK_AB R4, RZ, R15 ;  /* 0x0000000fff04723e */ /* 0x000fe200000010ff */
[----:B---3--:R-:W-:Y:S01]  /*1610*/  @P0 FMUL.FTZ R17, R8, R181 ;  /* 0x000000b508110220 */ /* 0x008fe20000410000 */
[----:B------:R-:W-:Y:S02]  /*1620*/  F2FP.BF16.F32.PACK_AB R8, RZ, R10 ;  /* 0x0000000aff08723e */ /* 0x000fe400000010ff */
[----:B------:R-:W-:Y:S02]  /*1630*/  PRMT R4, R4, 0x5410, R3 ;  /* 0x0000541004047816 */ /* 0x000fe40000000003 */
[----:B------:R-:W-:Y:S02]  /*1640*/  F2FP.BF16.F32.PACK_AB R9, RZ, R17 ;  /* 0x00000011ff09723e */ /* 0x000fe400000010ff */
[----:B------:R-:W-:Y:S02]  /*1650*/  PRMT R6, R7, 0x5410, R8 ;  /* 0x0000541007067816 */ /* 0x000fe40000000008 */
[----:B------:R-:W-:-:S07]  /*1660*/  PRMT R7, R9, 0x5410, R180 ;  /* 0x0000541009077816 */ /* 0x000fce00000000b4 */
.L_x_17836:
        /* <DEDUP_REMOVED lines=35> */
[C---:B------:R-:W-:Y:S01]  /*18a0*/  SHF.L.U32 R182, R6.reuse, 0x10, RZ ;  /* 0x0000001006b67819 */ /* 0x040fe200000006ff */
[----:B0-----:R-:W-:Y:S01]  /*18b0*/  @P1 FFMA.FTZ R2, R183, R188, R2 ;  /* 0x000000bcb7021223 */ /* 0x001fe20000010002 */
[----:B------:R-:W-:Y:S01]  /*18c0*/  SHF.L.U32 R187, R7, 0x10, RZ ;  /* 0x0000001007bb7819 */ /* 0x000fe200000006ff */
[----:B---3--:R-:W-:Y:S01]  /*18d0*/  @P1 FFMA.FTZ R4, R3, R192, R4 ;  /* 0x000000c003041223 */ /* 0x008fe20000010004 */
[----:B------:R-:W-:-:S02]  /*18e0*/  PRMT R6, R6, 0x7632, R6 ;  /* 0x0000763206067816 */ /* 0x000fc40000000006 */
[----:B------:R-:W-:Y:S02]  /*18f0*/  PRMT R7, R7, 0x7632, R7 ;  /* 0x0000763207077816 */ /* 0x000fe40000000007 */
[----:B------:R-:W-:Y:S02]  /*1900*/  @P1 SHF.L.U32 R188, R181, 0x10, RZ ;  /* 0x00000010b5bc1819 */ /* 0x000fe400000006ff */
[----:B------:R-:W-:Y:S02]  /*1910*/  @P1 SHF.L.U32 R181, R26, 0x10, RZ ;  /* 0x000000101ab51819 */ /* 0x000fe400000006ff */
[----:B------:R-:W-:Y:S02]  /*1920*/  @P1 SHF.L.U32 R192, R27, 0x10, RZ ;  /* 0x000000101bc01819 */ /* 0x000fe400000006ff */
[----:B------:R-:W-:Y:S02]  /*1930*/  SHF.L.U32 R5, R6, 0x10, RZ ;  /* 0x0000001006057819 */ /* 0x000fe400000006ff */
[----:B------:R-:W-:-:S02]  /*1940*/  @P1 SHF.L.U32 R190, R24, 0x10, RZ ;  /* 0x0000001018be1819 */ /* 0x000fc400000006ff */
[----:B------:R-:W-:Y:S01]  /*1950*/  SHF.L.U32 R3, R7, 0x10, RZ ;  /* 0x0000001007037819 */ /* 0x000fe200000006ff */
[----:B----4-:R-:W-:Y:S01]  /*1960*/  @P1 FFMA.FTZ R5, R188, R197, R5 ;  /* 0x000000c5bc051223 */ /* 0x010fe20000010005 */
[----:B------:R-:W-:Y:S01]  /*1970*/  @!P1 MOV R6, R182 ;  /* 0x000000b600069202 */ /* 0x000fe20000000f00 */
[----:B------:R-:W-:Y:S01]  /*1980*/  @P1 FFMA.FTZ R6, R181, R193, R182 ;  /* 0x000000c1b5061223 */ /* 0x000fe200000100b6 */
[----:B------:R-:W-:Y:S01]  /*1990*/  @!P1 MOV R7, R187 ;  /* 0x000000bb00079202 */ /* 0x000fe20000000f00 */
[----:B------:R-:W-:Y:S01]  /*19a0*/  @P1 FFMA.FTZ R7, R192, R198, R187 ;  /* 0x000000c6c0071223 */ /* 0x000fe200000100bb */
[----:B------:R-:W-:Y:S01]  /*19b0*/  @P1 FFMA.FTZ R9, R190, R189, R9 ;  /* 0x000000bdbe091223 */ /* 0x000fe20000010009 */
[----:B------:R-:W-:Y:S01]  /*19c0*/  @P1 FFMA.FTZ R3, R180, R199, R3 ;  /* 0x000000c7b4031223 */ /* 0x000fe20000010003 */
[----:B------:R-:W-:Y:S02]  /*19d0*/  F2FP.BF16.F32.PACK_AB R181, RZ, R8 ;  /* 0x00000008ffb5723e */ /* 0x000fe400000010ff */
[----:B------:R-:W-:-:S02]  /*19e0*/  F2FP.BF16.F32.PACK_AB R182, RZ, R4 ;  /* 0x00000004ffb6723e */ /* 0x000fc400000010ff */
[----:B------:R-:W-:Y:S02]  /*19f0*/  F2FP.BF16.F32.PACK_AB R187, RZ, R2 ;  /* 0x00000002ffbb723e */ /* 0x000fe400000010ff */
[----:B------:R-:W-:Y:S02]  /*1a00*/  F2FP.BF16.F32.PACK_AB R188, RZ, R6 ;  /* 0x00000006ffbc723e */ /* 0x000fe400000010ff */
[----:B------:R-:W-:Y:S02]  /*1a10*/  F2FP.BF16.F32.PACK_AB R189, RZ, R5 ;  /* 0x00000005ffbd723e */ /* 0x000fe400000010ff */
[----:B------:R-:W-:Y:S02]  /*1a20*/  F2FP.BF16.F32.PACK_AB R190, RZ, R7 ;  /* 0x00000007ffbe723e */ /* 0x000fe400000010ff */
[----:B------:R-:W-:Y:S02]  /*1a30*/  F2FP.BF16.F32.PACK_AB R180, RZ, R9 ;  /* 0x00000009ffb4723e */ /* 0x000fe400000010ff */
[----:B------:R-:W-:-:S02]  /*1a40*/  F2FP.BF16.F32.PACK_AB R183, RZ, R3 ;  /* 0x00000003ffb7723e */ /* 0x000fc400000010ff */
[----:B------:R-:W-:Y:S02]  /*1a50*/  PRMT R181, R181, 0x5410, R182 ;  /* 0x00005410b5b57816 */ /* 0x000fe400000000b6 */
[----:B------:R-:W-:Y:S02]  /*1a60*/  PRMT R182, R188, 0x5410, R189 ;  /* 0x00005410bcb67816 */ /* 0x000fe400000000bd */
[----:B------:R-:W-:Y:S02]  /*1a70*/  PRMT R180, R180, 0x5410, R187 ;  /* 0x00005410b4b47816 */ /* 0x000fe400000000bb */
[----:B------:R-:W-:Y:S01]  /*1a80*/  PRMT R183, R190, 0x5410, R183 ;  /* 0x00005410beb77816 */ /* 0x000fe200000000b7 */
[----:B------:R-:W-:Y:S06]  /*1a90*/  BRA `(.L_x_17838) ;  /* 0x0000000000a47947 */ /* 0x000fec0003800000 */
.L_x_17837:
[----:B------:R-:W0:Y:S01]  /*1aa0*/  @P0 LDC R190, c[0x0][0x40c] ;  /* 0x00010300ffbe0b82 */ /* 0x000e220000000800 */
[----:B------:R-:W-:Y:S02]  /*1ab0*/  @P0 SHF.L.U32 R3, R183, 0x10, RZ ;  /* 0x00000010b7030819 */ /* 0x000fe400000006ff */
[----:B------:R-:W-:Y:S02]  /*1ac0*/  CS2R R4, SRZ ;  /* 0x0000000000047805 */ /* 0x000fe4000001ff00 */
[----:B------:R-:W-:Y:S01]  /*1ad0*/  @P0 SHF.L.U32 R7, R182, 0x10, RZ ;  /* 0x00000010b6070819 */ /* 0x000fe200000006ff */
[----:B------:R-:W-:Y:S01]  /*1ae0*/  HFMA2 R2, -RZ, RZ, 0, 0 ;  /* 0x00000000ff027431 */ /* 0x000fe200000001ff */
[----:B------:R-:W-:Y:S02]  /*1af0*/  @P0 SHF.L.U32 R181, R181, 0x10, RZ ;  /* 0x00000010b5b50819 */ /* 0x000fe400000006ff */
[----:B------:R-:W-:Y:S01]  /*1b00*/  @P0 SHF.L.U32 R187, R26, 0x10, RZ ;  /* 0x000000101abb0819 */ /* 0x000fe200000006ff */
[----:B------:R-:W1:Y:S01]  /*1b10*/  @P0 LDC R8, c[0x0][0x40c] ;  /* 0x00010300ff080b82 */ /* 0x000e620000000800 */
[----:B------:R-:W-:-:S07]  /*1b20*/  @P0 SHF.L.U32 R189, R27, 0x10, RZ ;  /* 0x000000101bbd0819 */ /* 0x000fce00000006ff */
[----:B------:R-:W2:Y:S08]  /*1b30*/  @P0 LDC R6, c[0x0][0x40c] ;  /* 0x00010300ff060b82 */ /* 0x000eb00000000800 */
[----:B------:R-:W3:Y:S01]  /*1b40*/  @P0 LDC R183, c[0x0][0x40c] ;  /* 0x00010300ffb70b82 */ /* 0x000ee20000000800 */
[----:B0-----:R-:W-:Y:S01]  /*1b50*/  @P0 FMUL.FTZ R5, R181, R190 ;  /* 0x000000beb5050220 */ /* 0x001fe20000410000 */
[----:B------:R-:W-:-:S02]  /*1b60*/  @P0 SHF.L.U32 R190, R180, 0x10, RZ ;  /* 0x00000010b4be0819 */ /* 0x000fc400000006ff */
[----:B------:R-:W-:Y:S02]  /*1b70*/  @P0 SHF.L.U32 R180, R24, 0x10, RZ ;  /* 0x0000001018b40819 */ /* 0x000fe400000006ff */
[----:B------:R-:W-:Y:S02]  /*1b80*/  @P0 SHF.L.U32 R181, R25, 0x10, RZ ;  /* 0x0000001019b50819 */ /* 0x000fe400000006ff */
[----:B------:R-:W0:Y:S01]  /*1b90*/  @P0 LDC R182, c[0x0][0x40c] ;  /* 0x00010300ffb60b82 */ /* 0x000e220000000800 */
[----:B-1----:R-:W-:Y:S01]  /*1ba0*/  @P0 FMUL.FTZ R4, R7, R8 ;  /* 0x0000000807040220 */ /* 0x002fe20000410000 */
[----:B------:R-:W-:-:S06]  /*1bb0*/  CS2R R8, SRZ ;  /* 0x0000000000087805 */ /* 0x000fcc000001ff00 */
[----:B------:R-:W1:Y:S01]  /*1bc0*/  @P0 LDC R191, c[0x0][0x40c] ;  /* 0x00010300ffbf0b82 */ /* 0x000e620000000800 */
[----:B--2---:R-:W-:Y:S01]  /*1bd0*/  @P0 FMUL.FTZ R2, R3, R6 ;  /* 0x0000000603020220 */ /* 0x004fe20000410000 */
[----:B------:R-:W-:Y:S02]  /*1be0*/  CS2R R6, SRZ ;  /* 0x0000000000067805 */ /* 0x000fe4000001ff00 */
[----:B------:R-:W-:-:S04]  /*1bf0*/  MOV R3, RZ ;  /* 0x000000ff00037202 */ /* 0x000fc80000000f00 */
[----:B------:R-:W2:Y:S01]  /*1c00*/  @P0 LDC R188, c[0x0][0x40c] ;  /* 0x00010300ffbc0b82 */ /* 0x000ea20000000800 */
[----:B---3--:R-:W-:Y:S01]  /*1c10*/  @P0 FMUL.FTZ R9, R180, R183 ;  /* 0x000000b7b4090220 */ /* 0x008fe20000410000 */
[----:B------:R-:W-:-:S04]  /*1c20*/  F2FP.BF16.F32.PACK_AB R183, RZ, R4 ;  /* 0x00000004ffb7723e */ /* 0x000fc800000010ff */
[----:B------:R-:W-:Y:S02]  /*1c30*/  F2FP.BF16.F32.PACK_AB R180, RZ, R9 ;  /* 0x00000009ffb4723e */ /* 0x000fe400000010ff */
[----:B------:R-:W3:Y:S01]  /*1c40*/  @P0 LDC R192, c[0x0][0x40c] ;  /* 0x00010300ffc00b82 */ /* 0x000ee20000000800 */
[----:B0-----:R-:W-:Y:S01]  /*1c50*/  @P0 FMUL.FTZ R8, R181, R182 ;  /* 0x000000b6b5080220 */ /* 0x001fe20000410000 */
[----:B------:R-:W-:-:S04]  /*1c60*/  F2FP.BF16.F32.PACK_AB R181, RZ, R2 ;  /* 0x00000002ffb5723e */ /* 0x000fc800000010ff */
[----:B------:R-:W-:Y:S01]  /*1c70*/  F2FP.BF16.F32.PACK_AB R182, RZ, R8 ;  /* 0x00000008ffb6723e */ /* 0x000fe200000010ff */
[----:B-1----:R-:W-:Y:S01]  /*1c80*/  @P0 FMUL.FTZ R3, R190, R191 ;  /* 0x000000bfbe030220 */ /* 0x002fe20000410000 */
[----:B------:R-:W-:Y:S02]  /*1c90*/  PRMT R180, R180, 0x5410, R181 ;  /* 0x00005410b4b47816 */ /* 0x000fe400000000b5 */
[----:B------:R-:W-:Y:S02]  /*1ca0*/  PRMT R181, R182, 0x5410, R183 ;  /* 0x00005410b6b57816 */ /* 0x000fe400000000b7 */
[----:B------:R-:W-:Y:S01]  /*1cb0*/  F2FP.BF16.F32.PACK_AB R190, RZ, R3 ;  /* 0x00000003ffbe723e */ /* 0x000fe200000010ff */
[----:B--2---:R-:W-:Y:S01]  /*1cc0*/  @P0 FMUL.FTZ R6, R187, R188 ;  /* 0x000000bcbb060220 */ /* 0x004fe20000410000 */
[----:B------:R-:W-:-:S04]  /*1cd0*/  F2FP.BF16.F32.PACK_AB R188, RZ, R5 ;  /* 0x00000005ffbc723e */ /* 0x000fc800000010ff */
[----:B------:R-:W-:Y:S01]  /*1ce0*/  F2FP.BF16.F32.PACK_AB R187, RZ, R6 ;  /* 0x00000006ffbb723e */ /* 0x000fe200000010ff */
[----:B---3--:R-:W-:-:S03]  /*1cf0*/  @P0 FMUL.FTZ R7, R189, R192 ;  /* 0x000000c0bd070220 */ /* 0x008fc60000410000 */
[----:B------:R-:W-:Y:S02]  /*1d00*/  PRMT R182, R187, 0x5410, R188 ;  /* 0x00005410bbb67816 */ /* 0x000fe400000000bc */
[----:B------:R-:W-:-:S04]  /*1d10*/  F2FP.BF16.F32.PACK_AB R189, RZ, R7 ;  /* 0x00000007ffbd723e */ /* 0x000fc800000010ff */
[----:B------:R-:W-:-:S07]  /*1d20*/  PRMT R183, R189, 0x5410, R190 ;  /* 0x00005410bdb77816 */ /* 0x000fce00000000be */
.L_x_17838:
        /* <DEDUP_REMOVED lines=21> */
[----:B------:R-:W1:Y:S01]  /*1e80*/  @P1 LDC R201, c[0x0][0x40c] ;  /* 0x00010300ffc91b82 */ /* 0x000e620000000800 */
[----:B------:R-:W-:-:S07]  /*1e90*/  @P1 SHF.L.U32 R208, R27, 0x10, RZ ;  /* 0x000000101bd01819 */ /* 0x000fce00000006ff */
        /* <DEDUP_REMOVED lines=18> */
[----:B------:R-:W-:Y:S02]  /*1fc0*/  SHF.L.U32 R180, R180, 0x10, RZ ;  /* 0x00000010b4b47819 */ /* 0x000fe400000006ff */
        /* <DEDUP_REMOVED lines=10> */
[----:B------:R-:W-:Y:S01]  /*2070*/  @!P1 MOV R190, R180 ;  /* 0x000000b400be9202 */ /* 0x000fe20000000f00 */
        /* <DEDUP_REMOVED lines=15> */
.L_x_17839:
[----:B------:R-:W0:Y:S01]  /*2170*/  @P0 LDC R180, c[0x0][0x40c] ;  /* 0x00010300ffb40b82 */ /* 0x000e220000000800 */
[----:B------:R-:W-:Y:S01]  /*2180*/  HFMA2 R186, -RZ, RZ, 0, 0 ;  /* 0x00000000ffba7431 */ /* 0x000fe200000001ff */
[----:B------:R-:W-:Y:S02]  /*2190*/  @P0 SHF.L.U32 R193, R193, 0x10, RZ ;  /* 0x00000010c1c10819 */ /* 0x000fe400000006ff */
[----:B------:R-:W-:Y:S02]  /*21a0*/  CS2R R188, SRZ ;  /* 0x0000000000bc7805 */ /* 0x000fe4000001ff00 */
[----:B------:R-:W-:Y:S02]  /*21b0*/  @P0 SHF.L.U32 R182, R192, 0x10, RZ ;  /* 0x00000010c0b60819 */ /* 0x000fe400000006ff */
[----:B------:R-:W-:Y:S01]  /*21c0*/  @P0 SHF.L.U32 R191, R191, 0x10, RZ ;  /* 0x00000010bfbf0819 */ /* 0x000fe200000006ff */
[----:B------:R-:W1:Y:S01]  /*21d0*/  @P0 LDC R187, c[0x0][0x40c] ;  /* 0x00010300ffbb0b82 */ /* 0x000e620000000800 */
[----:B------:R-:W-:-:S02]  /*21e0*/  MOV R192, RZ ;  /* 0x000000ff00c07202 */ /* 0x000fc40000000f00 */
[----:B------:R-:W-:Y:S02]  /*21f0*/  @P0 SHF.L.U32 R201, R190, 0x10, RZ ;  /* 0x00000010bec90819 */ /* 0x000fe400000006ff */
[----:B------:R-:W-:Y:S02]  /*2200*/  @P0 SHF.L.U32 R197, R26, 0x10, RZ ;  /* 0x000000101ac50819 */ /* 0x000fe400000006ff */
[----:B------:R-:W-:Y:S01]  /*2210*/  @P0 SHF.L.U32 R199, R27, 0x10, RZ ;  /* 0x000000101bc70819 */ /* 0x000fe200000006ff */
[----:B------:R-:W2:Y:S08]  /*2220*/  @P0 LDC R202, c[0x0][0x40c] ;  /* 0x00010300ffca0b82 */ /* 0x000eb00000000800 */
[----:B------:R-:W3:Y:S01]  /*2230*/  @P0 LDC R181, c[0x0][0x40c] ;  /* 0x00010300ffb50b82 */ /* 0x000ee20000000800 */
[----:B0-----:R-:W-:Y:S01]  /*2240*/  @P0 FMUL.FTZ R186, R193, R180 ;  /* 0x000000b4c1ba0220 */ /* 0x001fe20000410000 */
[----:B------:R-:W-:-:S02]  /*2250*/  @P0 SHF.L.U32 R180, R24, 0x10, RZ ;  /* 0x0000001018b40819 */ /* 0x000fc400000006ff */
[----:B------:R-:W-:-:S04]  /*2260*/  MOV R193, RZ ;  /* 0x000000ff00c17202 */ /* 0x000fc80000000f00 */
[----:B------:R-:W0:Y:S01]  /*2270*/  @P0 LDC R183, c[0x0][0x40c] ;  /* 0x00010300ffb70b82 */ /* 0x000e220000000800 */
[----:B-1----:R-:W-:Y:S01]  /*2280*/  @P0 FMUL.FTZ R188, R182, R187 ;  /* 0x000000bbb6bc0220 */ /* 0x002fe20000410000 */
[----:B------:R-:W-:Y:S01]  /*2290*/  HFMA2 R187, -RZ, RZ, 0, 0 ;  /* 0x00000000ffbb7431 */ /* 0x000fe200000001ff */
[----:B------:R-:W-:-:S05]  /*22a0*/  @P0 SHF.L.U32 R182, R25, 0x10, RZ ;  /* 0x0000001019b60819 */ /* 0x000fca00000006ff */
[----:B------:R-:W1:Y:S01]  /*22b0*/  @P0 LDC R206, c[0x0][0x40c] ;  /* 0x00010300ffce0b82 */ /* 0x000e620000000800 */
[----:B--2---:R-:W-:Y:S01]  /*22c0*/  @P0 FMUL.FTZ R192, R191, R202 ;  /* 0x000000cabfc00220 */ /* 0x004fe20000410000 */
[----:B------:R-:W-:-:S06]  /*22d0*/  CS2R R190, SRZ ;  /* 0x0000000000be7805 */ /* 0x000fcc000001ff00 */
        /* <DEDUP_REMOVED lines=10> */
[----:B------:R-:W-:Y:S02]  /*2380*/  PRMT R181, R182, 0x5410, R183 ;  /* 0x00005410b6b57816 */ /* 0x000fe400000000b7 */
[----:B------:R-:W-:Y:S01]  /*2390*/  F2FP.BF16.F32.PACK_AB R201, RZ, R189 ;  /* 0x000000bdffc9723e */ /* 0x000fe200000010ff */
[----:B--2---:R-:W-:-:S05]  /*23a0*/  @P0 FMUL.FTZ R193, R197, R200 ;  /* 0x000000c8c5c10220 */ /* 0x004fca0000410000 */
[----:B------:R-:W-:Y:S01]  /*23b0*/  F2FP.BF16.F32.PACK_AB R197, RZ, R193 ;  /* 0x000000c1ffc5723e */ /* 0x000fe200000010ff */
[----:B---3--:R-:W-:Y:S01]  /*23c0*/  @P0 FMUL.FTZ R191, R199, R204 ;  /* 0x000000ccc7bf0220 */ /* 0x008fe20000410000 */
[----:B------:R-:W-:-:S04]  /*23d0*/  F2FP.BF16.F32.PACK_AB R199, RZ, R192 ;  /* 0x000000c0ffc7723e */ /* 0x000fc800000010ff */
[----:B------:R-:W-:Y:S02]  /*23e0*/  F2FP.BF16.F32.PACK_AB R200, RZ, R191 ;  /* 0x000000bfffc8723e */ /* 0x000fe400000010ff */
[----:B------:R-:W-:Y:S02]  /*23f0*/  PRMT R182, R197, 0x5410, R199 ;  /* 0x00005410c5b67816 */ /* 0x000fe400000000c7 */
[----:B------:R-:W-:-:S07]  /*2400*/  PRMT R183, R200, 0x5410, R201 ;  /* 0x00005410c8b77816 */ /* 0x000fce00000000c9 */
.L_x_17840:
        /* <DEDUP_REMOVED lines=31> */
[----:B0-----:R-:W-:Y:S01]  /*2600*/  @P1 FFMA.FTZ R198, R211, R206, R198 ;  /* 0x000000ced3c61223 */ /* 0x001fe200000100c6 */
[----:B------:R-:W-:Y:S02]  /*2610*/  SHF.L.U32 R199, R197, 0x10, RZ ;  /* 0x00000010c5c77819 */ /* 0x000fe400000006ff */
[----:B------:R-:W-:Y:S02]  /*2620*/  SHF.L.U32 R180, R182, 0x10, RZ ;  /* 0x00000010b6b47819 */ /* 0x000fe400000006ff */
[----:B------:R-:W-:Y:S01]  /*2630*/  SHF.L.U32 R197, R181, 0x10, RZ ;  /* 0x00000010b5c57819 */ /* 0x000fe200000006ff */
[----:B-1----:R-:W-:Y:S01]  /*2640*/  @P1 FFMA.FTZ R199, R204, R205, R199 ;  /* 0x000000cdccc71223 */ /* 0x002fe200000100c7 */
[----:B------:R-:W-:-:S02]  /*2650*/  PRMT R182, R182, 0x7632, R182 ;  /* 0x00007632b6b67816 */ /* 0x000fc400000000b6 */
[C---:B------:R-:W-:Y:S01]  /*2660*/  SHF.L.U32 R181, R183.reuse, 0x10, RZ ;  /* 0x00000010b7b57819 */ /* 0x040fe200000006ff */
[----:B---3--:R-:W-:Y:S01]  /*2670*/  @P1 FFMA.FTZ R197, R200, R208, R197 ;  /* 0x000000d0c8c51223 */ /* 0x008fe200000100c5 */
[----:B------:R-:W-:Y:S02]  /*2680*/  PRMT R183, R183, 0x7632, R183 ;  /* 0x00007632b7b77816 */ /* 0x000fe400000000b7 */
[----:B------:R-:W-:Y:S02]  /*2690*/  @P1 SHF.L.U32 R206, R203, 0x10, RZ ;  /* 0x00000010cbce1819 */ /* 0x000fe400000006ff */
[----:B------:R-:W-:Y:S02]  /*26a0*/  SHF.L.U32 R203, R182, 0x10, RZ ;  /* 0x00000010b6cb7819 */ /* 0x000fe400000006ff */
[----:B------:R-:W-:Y:S02]  /*26b0*/  @P1 SHF.L.U32 R205, R202, 0x10, RZ ;  /* 0x00000010cacd1819 */ /* 0x000fe400000006ff */
[----:B------:R-:W-:Y:S01]  /*26c0*/  @P1 SHF.L.U32 R211, R26, 0x10, RZ ;  /* 0x000000101ad31819 */ /* 0x000fe200000006ff */
[----:B----4-:R-:W-:Y:S01]  /*26d0*/  @P1 FFMA.FTZ R203, R206, R212, R203 ;  /* 0x000000d4cecb1223 */ /* 0x010fe200000100cb */
[----:B------:R-:W-:-:S02]  /*26e0*/  @P1 SHF.L.U32 R208, R27, 0x10, RZ ;  /* 0x000000101bd01819 */ /* 0x000fc400000006ff */
[----:B------:R-:W-:Y:S02]  /*26f0*/  @P1 SHF.L.U32 R182, R24, 0x10, RZ ;  /* 0x0000001018b61819 */ /* 0x000fe400000006ff */
[----:B------:R-:W-:Y:S02]  /*2700*/  SHF.L.U32 R200, R183, 0x10, RZ ;  /* 0x00000010b7c87819 */ /* 0x000fe400000006ff */
[----:B------:R-:W-:Y:S01]  /*2710*/  @!P1 MOV R204, R180 ;  /* 0x000000b400cc9202 */ /* 0x000fe20000000f00 */
[----:B------:R-:W-:Y:S01]  /*2720*/  @P1 FFMA.FTZ R204, R211, R210, R180 ;  /* 0x000000d2d3cc1223 */ /* 0x000fe200000100b4 */
[----:B------:R-:W-:Y:S01]  /*2730*/  @!P1 MOV R202, R181 ;  /* 0x000000b500ca9202 */ /* 0x000fe20000000f00 */
[----:B------:R-:W-:Y:S01]  /*2740*/  @P1 FFMA.FTZ R202, R208, R213, R181 ;  /* 0x000000d5d0ca1223 */ /* 0x000fe200000100b5 */
        /* <DEDUP_REMOVED lines=15> */
.L_x_17841:
[----:B------:R-:W0:Y:S01]  /*2840*/  @P0 LDC R201, c[0x0][0x40c] ;  /* 0x00010300ffc90b82 */ /* 0x000e220000000800 */
[----:B------:R-:W-:Y:S01]  /*2850*/  @P0 SHF.L.U32 R180, R197, 0x10, RZ ;  /* 0x00000010c5b40819 */ /* 0x000fe200000006ff */
        /* <DEDUP_REMOVED lines=19> */
[----:B------:R-:W-:Y:S02]  /*2990*/  @P0 SHF.L.U32 R182, R25, 0x10, RZ ;  /* 0x0000001019b60819 */ /* 0x000fe400000006ff */
[----:B------:R-:W-:-:S04]  /*29a0*/  @P0 SHF.L.U32 R207, R27, 0x10, RZ ;  /* 0x000000101bcf0819 */ /* 0x000fc800000006ff */
        /* <DEDUP_REMOVED lines=19> */
.L_x_17842:
        /* <DEDUP_REMOVED lines=18> */
[----:B------:R-:W-:-:S05]  /*2c00*/  @P1 SHF.L.U32 R214, R25, 0x10, RZ ;  /* 0x0000001019d61819 */ /* 0x000fca00000006ff */
[----:B------:R-:W1:Y:S08]  /*2c10*/  @P1 LDC R213, c[0x0][0x40c] ;  /* 0x00010300ffd51b82 */ /* 0x000e700000000800 */
[----:B------:R-:W3:Y:S08]  /*2c20*/  @P1 LDC R215, c[0x0][0x40c] ;  /* 0x00010300ffd71b82 */ /* 0x000ef00000000800 */
[----:B------:R-:W4:Y:S08]  /*2c30*/  @P1 LDC R209, c[0x0][0x40c] ;  /* 0x00010300ffd11b82 */ /* 0x000f300000000800 */
[----:B------:R-:W3:Y:S08]  /*2c40*/  @P1 LDC R218, c[0x0][0x40c] ;  /* 0x00010300ffda1b82 */ /* 0x000ef00000000800 */
[----:B------:R-:W3:Y:S08]  /*2c50*/  @P1 LDC R219, c[0x0][0x40c] ;  /* 0x00010300ffdb1b82 */ /* 0x000ef00000000800 */
[----:B------:R-:W3:Y:S08]  /*2c60*/  @P1 LDC R216, c[0x0][0x40c] ;  /* 0x00010300ffd81b82 */ /* 0x000ef00000000800 */
[----:B------:R-:W3:Y:S01]  /*2c70*/  @P1 LDC R220, c[0x0][0x40c] ;  /* 0x00010300ffdc1b82 */ /* 0x000ee20000000800 */
[----:B--2---:R-:W-:-:S02]  /*2c80*/  PRMT R206, R180, 0x7632, R206 ;  /* 0x00007632b4ce7816 */ /* 0x004fc400000000ce */
[C---:B------:R-:W-:Y:S02]  /*2c90*/  SHF.L.U32 R205, R181.reuse, 0x10, RZ ;  /* 0x00000010b5cd7819 */ /* 0x040fe400000006ff */
[----:B------:R-:W-:Y:S02]  /*2ca0*/  SHF.L.U32 R206, R206, 0x10, RZ ;  /* 0x00000010cece7819 */ /* 0x000fe400000006ff */
[----:B------:R-:W-:Y:S01]  /*2cb0*/  PRMT R181, R181, 0x7632, R181 ;  /* 0x00007632b5b57816 */ /* 0x000fe200000000b5 */
[----:B----4-:R-:W-:Y:S01]  /*2cc0*/  @P1 FFMA.FTZ R205, R214, R209, R205 ;  /* 0x000000d1d6cd1223 */ /* 0x010fe200000100cd */
[----:B------:R-:W-:Y:S01]  /*2cd0*/  SHF.L.U32 R180, R180, 0x10, RZ ;  /* 0x00000010b4b47819 */ /* 0x000fe200000006ff */
[----:B0-----:R-:W-:Y:S01]  /*2ce0*/  @P1 FFMA.FTZ R206, R207, R208, R206 ;  /* 0x000000d0cfce1223 */ /* 0x001fe200000100ce */
[----:B------:R-:W-:Y:S02]  /*2cf0*/  SHF.L.U32 R208, R181, 0x10, RZ ;  /* 0x00000010b5d07819 */ /* 0x000fe400000006ff */
[----:B------:R-:W-:-:S02]  /*2d00*/  @P1 SHF.L.U32 R181, R212, 0x10, RZ ;  /* 0x00000010d4b51819 */ /* 0x000fc400000006ff */
[----:B------:R-:W-:Y:S02]  /*2d10*/  SHF.L.U32 R207, R182, 0x10, RZ ;  /* 0x00000010b6cf7819 */ /* 0x000fe400000006ff */
[----:B------:R-:W-:Y:S01]  /*2d20*/  @P1 SHF.L.U32 R212, R26, 0x10, RZ ;  /* 0x000000101ad41819 */ /* 0x000fe200000006ff */
[----:B-1----:R-:W-:Y:S01]  /*2d30*/  @P1 FFMA.FTZ R208, R181, R213, R208 ;  /* 0x000000d5b5d01223 */ /* 0x002fe200000100d0 */
[----:B------:R-:W-:Y:S02]  /*2d40*/  PRMT R182, R182, 0x7632, R182 ;  /* 0x00007632b6b67816 */ /* 0x000fe400000000b6 */
[C---:B------:R-:W-:Y:S01]  /*2d50*/  SHF.L.U32 R213, R183.reuse, 0x10, RZ ;  /* 0x00000010b7d57819 */ /* 0x040fe200000006ff */
[----:B---3--:R-:W-:Y:S01]  /*2d60*/  @P1 FFMA.FTZ R207, R212, R215, R207 ;  /* 0x000000d7d4cf1223 */ /* 0x008fe200000100cf */
[----:B------:R-:W-:Y:S02]  /*2d70*/  PRMT R183, R183, 0x7632, R183 ;  /* 0x00007632b7b77816 */ /* 0x000fe400000000b7 */
[----:B------:R-:W-:-:S02]  /*2d80*/  SHF.L.U32 R212, R182, 0x10, RZ ;  /* 0x00000010b6d47819 */ /* 0x000fc400000006ff */
[----:B------:R-:W-:Y:S02]  /*2d90*/  @P1 SHF.L.U32 R181, R211, 0x10, RZ ;  /* 0x00000010d3b51819 */ /* 0x000fe400000006ff */
[----:B------:R-:W-:Y:S02]  /*2da0*/  @P1 SHF.L.U32 R214, R210, 0x10, RZ ;  /* 0x00000010d2d61819 */ /* 0x000fe400000006ff */
[----:B------:R-:W-:Y:S01]  /*2db0*/  @P1 SHF.L.U32 R182, R27, 0x10, RZ ;  /* 0x000000101bb61819 */ /* 0x000fe200000006ff */
[----:B------:R-:W-:Y:S01]  /*2dc0*/  @P1 FFMA.FTZ R212, R181, R218, R212 ;  /* 0x000000dab5d41223 */ /* 0x000fe200000100d4 */
[----:B------:R-:W-:Y:S02]  /*2dd0*/  @P1 SHF.L.U32 R215, R24, 0x10, RZ ;  /* 0x0000001018d71819 */ /* 0x000fe400000006ff */
[----:B------:R-:W-:Y:S02]  /*2de0*/  SHF.L.U32 R209, R183, 0x10, RZ ;  /* 0x00000010b7d17819 */ /* 0x000fe400000006ff */
        /* <DEDUP_REMOVED lines=18> */
.L_x_17843:
        /* <DEDUP_REMOVED lines=9> */
[----:B------:R-:W-:-:S03]  /*2fa0*/  @P0 SHF.L.U32 R215, R27, 0x10, RZ ;  /* 0x000000101bd70819 */ /* 0x000fc600000006ff */
[----:B------:R-:W2:Y:S08]  /*2fb0*/  @P0 LDC R216, c[0x0][0x40c] ;  /* 0x00010300ffd80b82 */ /* 0x000eb00000000800 */
[----:B------:R-:W3:Y:S01]  /*2fc0*/  @P0 LDC R181, c[0x0][0x40c] ;  /* 0x00010300ffb50b82 */ /* 0x000ee20000000800 */
[----:B0-----:R-:W-:Y:S01]  /*2fd0*/  @P0 FMUL.FTZ R206, R205, R180 ;  /* 0x000000b4cdce0220 */ /* 0x001fe20000410000 */
[----:B------:R-:W-:Y:S01]  /*2fe0*/  @P0 SHF.L.U32 R180, R24, 0x10, RZ ;  /* 0x0000001018b40819 */ /* 0x000fe200000006ff */
[----:B------:R-:W-:-:S05]  /*2ff0*/  HFMA2 R205, -RZ, RZ, 0, 0 ;  /* 0x00000000ffcd7431 */ /* 0x000fca00000001ff */
[----:B------:R-:W0:Y:S01]  /*3000*/  @P0 LDC R183, c[0x0][0x40c] ;  /* 0x00010300ffb70b82 */ /* 0x000e220000000800 */
[----:B-1----:R-:W-:Y:S01]  /*3010*/  @P0 FMUL.FTZ R208, R182, R207 ;  /* 0x000000cfb6d00220 */ /* 0x002fe20000410000 */
[----:B------:R-:W-:Y:S02]  /*3020*/  @P0 SHF.L.U32 R182, R25, 0x10, RZ ;  /* 0x0000001019b60819 */ /* 0x000fe400000006ff */
[----:B------:R-:W-:-:S04]  /*3030*/  MOV R207, RZ ;  /* 0x000000ff00cf7202 */ /* 0x000fc80000000f00 */
        /* <DEDUP_REMOVED lines=23> */
.L_x_17844:
        /* <DEDUP_REMOVED lines=16> */
[C---:B------:R-:W-:Y:S02]  /*32b0*/  @P1 PRMT R216, R25.reuse, 0x7632, R216 ;  /* 0x0000763219d81816 */ /* 0x040fe400000000d8 */
[----:B------:R-:W-:Y:S02]  /*32c0*/  @P1 SHF.L.U32 R214, R214, 0x10, RZ ;  /* 0x00000010d6d61819 */ /* 0x000fe400000006ff */
[----:B------:R-:W-:Y:S01]  /*32d0*/  @P1 SHF.L.U32 R218, R25, 0x10, RZ ;  /* 0x0000001019da1819 */ /* 0x000fe200000006ff */
[----:B------:R-:W1:Y:S08]  /*32e0*/  @P1 LDC R219, c[0x0][0x40c] ;  /* 0x00010300ffdb1b82 */ /* 0x000e700000000800 */
[----:B------:R-:W3:Y:S08]  /*32f0*/  @P1 LDC R217, c[0x0][0x40c] ;  /* 0x00010300ffd91b82 */ /* 0x000ef00000000800 */
        /* <DEDUP_REMOVED lines=8> */
[----:B------:R-:W-:Y:S01]  /*3380*/  @P1 SHF.L.U32 R181, R216, 0x10, RZ ;  /* 0x00000010d8b51819 */ /* 0x000fe200000006ff */
[----:B---3--:R-:W-:Y:S01]  /*3390*/  @P1 FFMA.FTZ R215, R218, R217, R215 ;  /* 0x000000d9dad71223 */ /* 0x008fe200000100d7 */
[----:B------:R-:W-:Y:S02]  /*33a0*/  @P1 PRMT R216, R26, 0x7632, R216 ;  /* 0x000076321ad81816 */ /* 0x000fe400000000d8 */
[C---:B------:R-:W-:Y:S01]  /*33b0*/  SHF.L.U32 R218, R182.reuse, 0x10, RZ ;  /* 0x00000010b6da7819 */ /* 0x040fe200000006ff */
[----:B-1----:R-:W-:Y:S01]  /*33c0*/  @P1 FFMA.FTZ R214, R181, R219, R214 ;  /* 0x000000dbb5d61223 */ /* 0x002fe200000100d6 */
[----:B------:R-:W-:Y:S01]  /*33d0*/  PRMT R181, R182, 0x7632, R181 ;  /* 0x00007632b6b57816 */ /* 0x000fe200000000b5 */
[----:B------:R-:W0:Y:S01]  /*33e0*/  @P1 LDC R219, c[0x0][0x40c] ;  /* 0x00010300ffdb1b82 */ /* 0x000e220000000800 */
[----:B------:R-:W-:-:S02]  /*33f0*/  @P1 SHF.L.U32 R216, R216, 0x10, RZ ;  /* 0x00000010d8d81819 */ /* 0x000fc400000006ff */
        /* <DEDUP_REMOVED lines=9> */
[----:B------:R-:W-:-:S02]  /*3490*/  SHF.L.U32 R220, R180, 0x10, RZ ;  /* 0x00000010b4dc7819 */ /* 0x000fc400000006ff */
[----:B------:R-:W-:Y:S02]  /*34a0*/  F2FP.BF16.F32.PACK_AB R222, RZ, R218 ;  /* 0x000000daffde723e */ /* 0x000fe400000010ff */
[----:B------:R-:W-:Y:S01]  /*34b0*/  F2FP.BF16.F32.PACK_AB R223, RZ, R217 ;  /* 0x000000d9ffdf723e */ /* 0x000fe200000010ff */
[----:B0-----:R-:W-:Y:S01]  /*34c0*/  @P1 FFMA.FTZ R216, R181, R219, R216 ;  /* 0x000000dbb5d81223 */ /* 0x001fe200000100d8 */
[----:B------:R-:W-:Y:S02]  /*34d0*/  @P1 PRMT R181, R27, 0x7632, R181 ;  /* 0x000076321bb51816 */ /* 0x000fe400000000b5 */
[----:B------:R-:W-:Y:S02]  /*34e0*/  SHF.L.U32 R219, R183, 0x10, RZ ;  /* 0x00000010b7db7819 */ /* 0x000fe400000006ff */
[----:B------:R-:W-:Y:S02]  /*34f0*/  @P1 SHF.L.U32 R183, R24, 0x10, RZ ;  /* 0x0000001018b71819 */ /* 0x000fe400000006ff */
[----:B------:R-:W-:-:S02]  /*3500*/  @P1 SHF.L.U32 R180, R181, 0x10, RZ ;  /* 0x00000010b5b41819 */ /* 0x000fc400000006ff */
[----:B------:R-:W-:Y:S01]  /*3510*/  F2FP.BF16.F32.PACK_AB R181, RZ, R215 ;  /* 0x000000d7ffb5723e */ /* 0x000fe200000010ff */
[----:B-1----:R-:W-:Y:S01]  /*3520*/  @P1 FFMA.FTZ R220, R183, R182, R220 ;  /* 0x000000b6b7dc1223 */ /* 0x002fe200000100dc */
[----:B------:R-:W-:Y:S02]  /*3530*/  F2FP.BF16.F32.PACK_AB R182, RZ, R214 ;  /* 0x000000d6ffb6723e */ /* 0x000fe400000010ff */
[----:B------:R-:W-:Y:S02]  /*3540*/  F2FP.BF16.F32.PACK_AB R224, RZ, R216 ;  /* 0x000000d8ffe0723e */ /* 0x000fe400000010ff */
[----:B------:R-:W-:Y:S01]  /*3550*/  PRMT R181, R181, 0x5410, R182 ;  /* 0x00005410b5b57816 */ /* 0x000fe200000000b6 */
[----:B--2---:R-:W-:Y:S01]  /*3560*/  @P1 FFMA.FTZ R219, R180, R221, R219 ;  /* 0x000000ddb4db1223 */ /* 0x004fe200000100db */
[----:B------:R-:W-:Y:S02]  /*3570*/  F2FP.BF16.F32.PACK_AB R221, RZ, R213 ;  /* 0x000000d5ffdd723e */ /* 0x000fe400000010ff */
[----:B------:R-:W-:-:S02]  /*3580*/  F2FP.BF16.F32.PACK_AB R180, RZ, R220 ;  /* 0x000000dcffb4723e */ /* 0x000fc400000010ff */
[----:B------:R-:W-:Y:S02]  /*3590*/  F2FP.BF16.F32.PACK_AB R183, RZ, R219 ;  /* 0x000000dbffb7723e */ /* 0x000fe400000010ff */
[----:B------:R-:W-:Y:S02]  /*35a0*/  PRMT R182, R222, 0x5410, R223 ;  /* 0x00005410deb67816 */ /* 0x000fe400000000df */
[----:B------:R-:W-:Y:S02]  /*35b0*/  PRMT R180, R180, 0x5410, R221 ;  /* 0x00005410b4b47816 */ /* 0x000fe400000000dd */
[----:B------:R-:W-:Y:S01]  /*35c0*/  PRMT R183, R224, 0x5410, R183 ;  /* 0x00005410e0b77816 */ /* 0x000fe200000000b7 */
[----:B------:R-:W-:Y:S06]  /*35d0*/  BRA `(.L_x_17846) ;  /* 0x0000000000b47947 */ /* 0x000fec0003800000 */
.L_x_17845:
[----:B------:R-:W0:Y:S01]  /*35e0*/  @P0 LDC R181, c[0x0][0x40c] ;  /* 0x00010300ffb50b82 */ /* 0x000e220000000800 */
[----:B------:R-:W-:Y:S01]  /*35f0*/  @P0 SHF.L.U32 R180, R213, 0x10, RZ ;  /* 0x00000010d5b40819 */ /* 0x000fe200000006ff */
[----:B------:R-:W-:Y:S01]  /*3600*/  HFMA2 R213, -RZ, RZ, 0, 0 ;  /* 0x00000000ffd57431 */ /* 0x000fe200000001ff */
[----:B------:R-:W-:Y:S01]  /*3610*/  @P0 SHF.L.U32 R218, R218, 0x10, RZ ;  /* 0x00000010dada0819 */ /* 0x000fe200000006ff */
[----:B------:R-:W-:Y:S01]  /*3620*/  HFMA2 R217, -RZ, RZ, 0, 0 ;  /* 0x00000000ffd97431 */ /* 0x000fe200000001ff */
[----:B------:R-:W-:Y:S02]  /*3630*/  MOV R214, RZ ;  /* 0x000000ff00d67202 */ /* 0x000fe40000000f00 */
        /* <DEDUP_REMOVED lines=11> */
[----:B------:R-:W-:-:S04]  /*36f0*/  @P0 SHF.L.U32 R180, R24, 0x10, RZ ;  /* 0x0000001018b40819 */ /* 0x000fc800000006ff */
[----:B------:R-:W1:Y:S01]  /*3700*/  @P0 LDC R221, c[0x0][0x40c] ;  /* 0x00010300ffdd0b82 */ /* 0x000e620000000800 */
[----:B--2---:R-:W-:Y:S01]  /*3710*/  @P0 FMUL.FTZ R214, R218, R215 ;  /* 0x000000d7dad60220 */ /* 0x004fe20000410000 */
[----:B------:R-:W-:Y:S01]  /*3720*/  CS2R R218, SRZ ;  /* 0x0000000000da7805 */ /* 0x000fe2000001ff00 */
[----:B------:R-:W-:-:S05]  /*3730*/  HFMA2 R215, -RZ, RZ, 0, 0 ;  /* 0x00000000ffd77431 */ /* 0x000fca00000001ff */
[----:B------:R-:W2:Y:S01]  /*3740*/  @P0 LDC R182, c[0x0][0x40c] ;  /* 0x00010300ffb60b82 */ /* 0x000ea20000000800 */
[----:B---3--:R-:W-:Y:S01]  /*3750*/  @P0 FMUL.FTZ R220, R180, R183 ;  /* 0x000000b7b4dc0220 */ /* 0x008fe20000410000 */
[----:B------:R-:W-:Y:S02]  /*3760*/  @P0 SHF.L.U32 R180, R25, 0x10, RZ ;  /* 0x0000001019b40819 */ /* 0x000fe400000006ff */
[----:B------:R-:W-:-:S04]  /*3770*/  @P0 SHF.L.U32 R183, R27, 0x10, RZ ;  /* 0x000000101bb70819 */ /* 0x000fc800000006ff */
[----:B------:R-:W3:Y:S01]  /*3780*/  @P0 LDC R222, c[0x0][0x40c] ;  /* 0x00010300ffde0b82 */ /* 0x000ee20000000800 */
[----:B0-----:R-:W-:Y:S01]  /*3790*/  @P0 FMUL.FTZ R219, R181, R216 ;  /* 0x000000d8b5db0220 */ /* 0x001fe20000410000 */
[----:B------:R-:W-:Y:S02]  /*37a0*/  @P0 SHF.L.U32 R181, R26, 0x10, RZ ;  /* 0x000000101ab50819 */ /* 0x000fe400000006ff */
[----:B------:R-:W-:Y:S02]  /*37b0*/  MOV R216, RZ ;  /* 0x000000ff00d87202 */ /* 0x000fe40000000f00 */
        /* <DEDUP_REMOVED lines=9> */
[----:B------:R-:W-:Y:S02]  /*3850*/  F2FP.BF16.F32.PACK_AB R183, RZ, R214 ;  /* 0x000000d6ffb7723e */ /* 0x000fe400000010ff */
[----:B------:R-:W-:Y:S02]  /*3860*/  F2FP.BF16.F32.PACK_AB R222, RZ, R217 ;  /* 0x000000d9ffde723e */ /* 0x000fe400000010ff */
[----:B------:R-:W-:-:S02]  /*3870*/  F2FP.BF16.F32.PACK_AB R223, RZ, R216 ;  /* 0x000000d8ffdf723e */ /* 0x000fc400000010ff */
[----:B------:R-:W-:Y:S02]  /*3880*/  PRMT R181, R182, 0x5410, R183 ;  /* 0x00005410b6b57816 */ /* 0x000fe400000000b7 */
[----:B------:R-:W-:Y:S02]  /*3890*/  PRMT R182, R221, 0x5410, R222 ;  /* 0x00005410ddb67816 */ /* 0x000fe400000000de */
[----:B------:R-:W-:-:S07]  /*38a0*/  PRMT R183, R223, 0x5410, R224 ;  /* 0x00005410dfb77816 */ /* 0x000fce00000000e0 */
.L_x_17846:
[----:B------:R-:W0:Y:S01]  /*38b0*/  @P0 LDC.64 R222, c[0x0][0x390] ;  /* 0x0000e400ffde0b82 */ /* 0x000e220000000a00 */
[----:B------:R-:W-:Y:S02]  /*38c0*/  IADD3 R224, PT, PT, R195, 0xc0, RZ ;  /* 0x000000c0c3e07810 */ /* 0x000fe40007ffe0ff */
[----:B------:R-:W-:-:S03]  /*38d0*/  @P0 IADD3 R221, PT, PT, R196, 0xe0, RZ ;  /* 0x000000e0c4dd0810 */ /* 0x000fc60007ffe0ff */
[----:B------:R-:W-:-:S05]  /*38e0*/  IMAD.WIDE.U32 R224, R224, 0x10, R234 ;  /* 0x00000010e0e07825 */ /* 0x000fca00078e00ea */
[----:B------:R0:W-:Y:S02]  /*38f0*/  STG.E.128 desc[UR6][R224.64], R180 ;  /* 0x000000b4e0007986 */ /* 0x0001e4000c101d06 */
[----:B0-----:R-:W-:-:S05]  /*3900*/  @P0 IMAD.WIDE.U32 R180, R221, 0x10, R222 ;  /* 0x00000010ddb40825 */ /* 0x001fca00078e00de */
[----:B------:R0:W5:Y:S01]  /*3910*/  @P0 LDG.E.128 R24, desc[UR6][R180.64] ;  /* 0x00000006b4180981 */ /* 0x000162000c1e1d00 */
[----:B------:R-:W-:Y:S05]  /*3920*/  BRA.U !UP0, `(.L_x_17847) ;  /* 0x0000000108e87547 */ /* 0x000fea000b800000 */
[----:B0-----:R-:W0:Y:S01]  /*3930*/  LDC.64 R180, c[0x0][0x3a0] ;  /* 0x0000e800ffb47b82 */ /* 0x001e220000000a00 */
[----:B------:R-:W-:-:S05]  /*3940*/  IADD3 R183, PT, PT, R195, 0xe0, RZ ;  /* 0x000000e0c3b77810 */ /* 0x000fca0007ffe0ff */
[----:B0-----:R-:W-:-:S06]  /*3950*/  IMAD.WIDE.U32 R180, R183, 0x10, R180 ;  /* 0x00000010b7b47825 */ /* 0x001fcc00078e00b4 */
[----:B------:R-:W2:Y:S01]  /*3960*/  LDG.E.128 R180, desc[UR6][R180.64] ;  /* 0x00000006b4b47981 */ /* 0x000ea2000c1e1d00 */
[----:B------:R-:W-:-:S13]  /*3970*/  ISETP.GT.AND P1, PT, R194, RZ, PT ;  /* 0x000000ffc200720c */ /* 0x000fda0003f24270 */
[----:B------:R-:W0:Y:S01]  /*3980*/  @P1 LDC R223, c[0x0][0x40c] ;  /* 0x00010300ffdf1b82 */ /* 0x000e220000000800 */
[----:B-----5:R-:W-:Y:S02]  /*3990*/  @P1 SHF.L.U32 R221, R25, 0x10, RZ ;  /* 0x0000001019dd1819 */ /* 0x020fe400000006ff */
[----:B------:R-:W-:-:S05]  /*39a0*/  @P1 SHF.L.U32 R226, R26, 0x10, RZ ;  /* 0x000000101ae21819 */ /* 0x000fca00000006ff */
[----:B------:R-:W1:Y:S08]  /*39b0*/  @P1 LDC R225, c[0x0][0x40c] ;  /* 0x00010300ffe11b82 */ /* 0x000e700000000800 */
[----:B------:R-:W3:Y:S01]  /*39c0*/  @P1 LDC R227, c[0x0][0x40c] ;  /* 0x00010300ffe31b82 */ /* 0x000ee20000000800 */
[C---:B--2---:R-:W-:Y:S02]  /*39d0*/  SHF.L.U32 R222, R181.reuse, 0x10, RZ ;  /* 0x00000010b5de7819 */ /* 0x044fe400000006ff */
[----:B------:R-:W-:-:S03]  /*39e0*/  PRMT R181, R181, 0x7632, R181 ;  /* 0x00007632b5b57816 */ /* 0x000fc600000000b5 */
[----:B0-----:R-:W-:Y:S01]  /*39f0*/  @P1 FFMA.FTZ R222, R221, R223, R222 ;  /* 0x000000dfddde1223 */ /* 0x001fe200000100de */
[----:B------:R-:W-:Y:S02]  /*3a00*/  @P1 PRMT R223, R24, 0x7632, R223 ;  /* 0x0000763218df1816 */ /* 0x000fe400000000df */
[----:B------:R-:W-:Y:S02]  /*3a10*/  PRMT R221, R180, 0x7632, R221 ;  /* 0x00007632b4dd7816 */ /* 0x000fe400000000dd */
[----:B------:R-:W-:Y:S02]  /*3a20*/  @P1 SHF.L.U32 R224, R223, 0x10, RZ ;  /* 0x00000010dfe01819 */ /* 0x000fe400000006ff */
[----:B------:R-:W-:Y:S01]  /*3a30*/  SHF.L.U32 R221, R221, 0x10, RZ ;  /* 0x00000010dddd7819 */ /* 0x000fe200000006ff */
[----:B------:R-:W0:Y:S04]  /*3a40*/  @P1 LDC R223, c[0x0][0x40c] ;  /* 0x00010300ffdf1b82 */ /* 0x000e280000000800 */
[----:B-1----:R-:W-:Y:S01]  /*3a50*/  @P1 FFMA.FTZ R221, R224, R225, R221 ;  /* 0x000000e1e0dd1223 */ /* 0x002fe200000100dd */
[----:B------:R-:W-:-:S02]  /*3a60*/  SHF.L.U32 R224, R181, 0x10, RZ ;  /* 0x00000010b5e07819 */ /* 0x000fc400000006ff */
[----:B------:R-:W-:Y:S01]  /*3a70*/  @P1 PRMT R181, R25, 0x7632, R181 ;  /* 0x0000763219b51816 */ /* 0x000fe200000000b5 */
[----:B------:R-:W1:Y:S01]  /*3a80*/  @P1 LDC R225, c[0x0][0x40c] ;  /* 0x00010300ffe11b82 */ /* 0x000e620000000800 */
[----:B------:R-:W-:Y:S02]  /*3a90*/  F2FP.BF16.F32.PACK_AB R229, RZ, R221 ;  /* 0x000000ddffe5723e */ /* 0x000fe400000010ff */
[----:B------:R-:W-:-:S05]  /*3aa0*/  @P1 SHF.L.U32 R181, R181, 0x10, RZ ;  /* 0x00000010b5b51819 */ /* 0x000fca00000006ff */
[----:B0-----:R-:W-:Y:S01]  /*3ab0*/  @P1 FFMA.FTZ R224, R181, R223, R224 ;  /* 0x000000dfb5e01223 */ /* 0x001fe200000100e0 */
[C---:B------:R-:W-:Y:S02]  /*3ac0*/  SHF.L.U32 R223, R182.reuse, 0x10, RZ ;  /* 0x00000010b6df7819 */ /* 0x040fe400000006ff */
[----:B------:R-:W-:Y:S02]  /*3ad0*/  PRMT R182, R182, 0x7632, R182 ;  /* 0x00007632b6b67816 */ /* 0x000fe400000000b6 */
[----:B------:R-:W-:Y:S01]  /*3ae0*/  @P1 PRMT R181, R26, 0x7632, R181 ;  /* 0x000076321ab51816 */ /* 0x000fe200000000b5 */
[----:B-1----:R-:W-:Y:S01]  /*3af0*/  @P1 FFMA.FTZ R223, R226, R225, R223 ;  /* 0x000000e1e2df1223 */ /* 0x002fe200000100df */
[----:B------:R-:W-:Y:S01]  /*3b00*/  SHF.L.U32 R226, R182, 0x10, RZ ;  /* 0x00000010b6e27819 */ /* 0x000fe200000006ff */
[----:B------:R-:W0:Y:S01]  /*3b10*/  @P1 LDC R225, c[0x0][0x40c] ;  /* 0x00010300ffe11b82 */ /* 0x000e220000000800 */
[----:B------:R-:W-:Y:S02]  /*3b20*/  @P1 SHF.L.U32 R181, R181, 0x10, RZ ;  /* 0x00000010b5b51819 */ /* 0x000fe400000006ff */
[----:B------:R-:W-:-:S02]  /*3b30*/  @P1 SHF.L.U32 R182, R27, 0x10, RZ ;  /* 0x000000101bb61819 */ /* 0x000fc400000006ff */
[----:B------:R-:W-:Y:S01]  /*3b40*/  F2FP.BF16.F32.PACK_AB R230, RZ, R223 ;  /* 0x000000dfffe6723e */ /* 0x000fe200000010ff */
[----:B0-----:R-:W-:Y:S01]  /*3b50*/  @P1 FFMA.FTZ R226, R181, R225, R226 ;  /* 0x000000e1b5e21223 */ /* 0x001fe200000100e2 */
[C---:B------:R-:W-:Y:S01]  /*3b60*/  SHF.L.U32 R225, R183.reuse, 0x10, RZ ;  /* 0x00000010b7e17819 */ /* 0x040fe200000006ff */
[----:B------:R-:W0:Y:S01]  /*3b70*/  @P1 LDC R181, c[0x0][0x40c] ;  /* 0x00010300ffb51b82 */ /* 0x000e220000000800 */
[----:B------:R-:W-:Y:S02]  /*3b80*/  PRMT R183, R183, 0x7632, R183 ;  /* 0x00007632b7b77816 */ /* 0x000fe400000000b7 */
[----:B------:R-:W-:Y:S01]  /*3b90*/  F2FP.BF16.F32.PACK_AB R231, RZ, R226 ;  /* 0x000000e2ffe7723e */ /* 0x000fe200000010ff */
[----:B---3--:R-:W-:Y:S01]  /*3ba0*/  @P1 FFMA.FTZ R225, R182, R227, R225 ;  /* 0x000000e3b6e11223 */ /* 0x008fe200000100e1 */
[----:B------:R-:W-:Y:S02]  /*3bb0*/  SHF.L.U32 R227, R180, 0x10, RZ ;  /* 0x00000010b4e37819 */ /* 0x000fe400000006ff */
[----:B------:R-:W-:Y:S01]  /*3bc0*/  @P1 SHF.L.U32 R180, R24, 0x10, RZ ;  /* 0x0000001018b41819 */ /* 0x000fe200000006ff */
[----:B------:R-:W1:Y:S01]  /*3bd0*/  @P1 LDC R182, c[0x0][0x40c] ;  /* 0x00010300ffb61b82 */ /* 0x000e620000000800 */
[----:B------:R-:W-:-:S02]  /*3be0*/  SHF.L.U32 R228, R183, 0x10, RZ ;  /* 0x00000010b7e47819 */ /* 0x000fc400000006ff */
[----:B------:R-:W-:Y:S01]  /*3bf0*/  F2FP.BF16.F32.PACK_AB R232, RZ, R225 ;  /* 0x000000e1ffe8723e */ /* 0x000fe200000010ff */
[----:B0-----:R-:W-:Y:S01]  /*3c00*/  @P1 FFMA.FTZ R227, R180, R181, R227 ;  /* 0x000000b5b4e31223 */ /* 0x001fe200000100e3 */
[----:B------:R-:W-:-:S04]  /*3c10*/  @P1 PRMT R180, R27, 0x7632, R180 ;  /* 0x000076321bb41816 */ /* 0x000fc800000000b4 */
[----:B------:R-:W-:Y:S02]  /*3c20*/  @P1 SHF.L.U32 R181, R180, 0x10, RZ ;  /* 0x00000010b4b51819 */ /* 0x000fe400000006ff */
[----:B------:R-:W-:-:S03]  /*3c30*/  F2FP.BF16.F32.PACK_AB R180, RZ, R227 ;  /* 0x000000e3ffb4723e */ /* 0x000fc600000010ff */
[----:B-1----:R-:W-:Y:S01]  /*3c40*/  @P1 FFMA.FTZ R228, R181, R182, R228 ;  /* 0x000000b6b5e41223 */ /* 0x002fe200000100e4 */
        /* <DEDUP_REMOVED lines=8> */
.L_x_17847:
[----:B0-----:R-:W0:Y:S01]  /*3cd0*/  @P0 LDC R181, c[0x0][0x40c] ;  /* 0x00010300ffb50b82 */ /* 0x001e220000000800 */
[----:B-----5:R-:W-:Y:S01]  /*3ce0*/  @P0 PRMT R180, R24, 0x7632, R180 ;  /* 0x0000763218b40816 */ /* 0x020fe200000000b4 */
[----:B------:R-:W-:Y:S01]  /*3cf0*/  HFMA2 R221, -RZ, RZ, 0, 0 ;  /* 0x00000000ffdd7431 */ /* 0x000fe200000001ff */
[----:B------:R-:W-:Y:S02]  /*3d00*/  MOV R224, RZ ;  /* 0x000000ff00e07202 */ /* 0x000fe40000000f00 */
[----:B------:R-:W-:Y:S02]  /*3d10*/  CS2R R226, SRZ ;  /* 0x0000000000e27805 */ /* 0x000fe4000001ff00 */
[----:B------:R-:W-:Y:S01]  /*3d20*/  @P0 SHF.L.U32 R180, R180, 0x10, RZ ;  /* 0x00000010b4b40819 */ /* 0x000fe200000006ff */
[----:B------:R-:W-:Y:S01]  /*3d30*/  HFMA2 R228, -RZ, RZ, 0, 0 ;  /* 0x00000000ffe47431 */ /* 0x000fe200000001ff */
[----:B------:R-:W-:Y:S01]  /*3d40*/  CS2R R222, SRZ ;  /* 0x0000000000de7805 */ /* 0x000fe2000001ff00 */
[----:B------:R-:W1:Y:S08]  /*3d50*/  @P0 LDC R183, c[0x0][0x40c] ;  /* 0x00010300ffb70b82 */ /* 0x000e700000000800 */
        /* <DEDUP_REMOVED lines=8> */
[----:B------:R-:W-:-:S05]  /*3de0*/  @P0 SHF.L.U32 R180, R180, 0x10, RZ ;  /* 0x00000010b4b40819 */ /* 0x000fca00000006ff */
[----:B0-----:R-:W-:Y:S01]  /*3df0*/  @P0 FMUL.FTZ R226, R180, R181 ;  /* 0x000000b5b4e20220 */ /* 0x001fe20000410000 */
[----:B------:R-:W-:Y:S01]  /*3e00*/  @P0 PRMT R180, R27, 0x7632, R180 ;  /* 0x000076321bb40816 */ /* 0x000fe200000000b4 */
[----:B------:R-:W0:Y:S03]  /*3e10*/  @P0 LDC R181, c[0x0][0x40c] ;  /* 0x00010300ffb50b82 */ /* 0x000e260000000800 */
[----:B------:R-:W-:Y:S02]  /*3e20*/  @P0 SHF.L.U32 R180, R180, 0x10, RZ ;  /* 0x00000010b4b40819 */ /* 0x000fe400000006ff */
[----:B------:R-:W-:-:S03]  /*3e30*/  F2FP.BF16.F32.PACK_AB R230, RZ, R226 ;  /* 0x000000e2ffe6723e */ /* 0x000fc600000010ff */
[----:B-1----:R-:W-:Y:S01]  /*3e40*/  @P0 FMUL.FTZ R228, R180, R183 ;  /* 0x000000b7b4e40220 */ /* 0x002fe20000410000 */
[----:B------:R-:W-:Y:S01]  /*3e50*/  @P0 SHF.L.U32 R180, R24, 0x10, RZ ;  /* 0x0000001018b40819 */ /* 0x000fe200000006ff */
[----:B------:R-:W1:Y:S03]  /*3e60*/  @P0 LDC R183, c[0x0][0x40c] ;  /* 0x00010300ffb70b82 */ /* 0x000e660000000800 */
[----:B------:R-:W-:Y:S01]  /*3e70*/  F2FP.BF16.F32.PACK_AB R232, RZ, R228 ;  /* 0x000000e4ffe8723e */ /* 0x000fe200000010ff */
        /* <DEDUP_REMOVED lines=9> */
[----:B------:R-:W-:-:S02]  /*3f10*/  MOV R225, RZ ;  /* 0x000000ff00e17202 */ /* 0x000fc40000000f00 */
[----:B------:R-:W-:Y:S01]  /*3f20*/  F2FP.BF16.F32.PACK_AB R229, RZ, R223 ;  /* 0x000000dfffe5723e */ /* 0x000fe200000010ff */
        /* <DEDUP_REMOVED lines=8> */
.L_x_17848:
        /* <DEDUP_REMOVED lines=15> */
[----:B------:R-:W-:Y:S02]  /*40a0*/  @P1 SHF.L.U32 R234, R26, 0x10, RZ ;  /* 0x000000101aea1819 */ /* 0x000fe400000006ff */
[----:B------:R-:W-:-:S03]  /*40b0*/  @P1 SHF.L.U32 R236, R27, 0x10, RZ ;  /* 0x000000101bec1819 */ /* 0x000fc600000006ff */
        /* <DEDUP_REMOVED lines=13> */
[----:B------:R-:W1:Y:S03]  /*4190*/  @P1 LDC R233, c[0x0][0x40c] ;  /* 0x00010300ffe91b82 */ /* 0x000e660000000800 */
[----:B------:R-:W-:-:S05]  /*41a0*/  @P1 SHF.L.U32 R181, R181, 0x10, RZ ;  /* 0x00000010b5b51819 */ /* 0x000fca00000006ff */
[----:B0-----:R-:W-:Y:S01]  /*41b0*/  @P1 FFMA.FTZ R232, R181, R231, R232 ;  /* 0x000000e7b5e81223 */ /* 0x001fe200000100e8 */
[C---:B------:R-:W-:Y:S01]  /*41c0*/  SHF.L.U32 R231, R182.reuse, 0x10, RZ ;  /* 0x00000010b6e77819 */ /* 0x040fe200000006ff */
[----:B------:R-:W0:Y:S01]  /*41d0*/  @P1 LDC R181, c[0x0][0x40c] ;  /* 0x00010300ffb51b82 */ /* 0x000e220000000800 */
[----:B------:R-:W-:Y:S02]  /*41e0*/  PRMT R182, R182, 0x7632, R182 ;  /* 0x00007632b6b67816 */ /* 0x000fe400000000b6 */
[----:B------:R-:W-:Y:S01]  /*41f0*/  F2FP.BF16.F32.PACK_AB R240, RZ, R232 ;  /* 0x000000e8fff0723e */ /* 0x000fe200000010ff */
[----:B-1----:R-:W-:Y:S01]  /*4200*/  @P1 FFMA.FTZ R231, R234, R233, R231 ;  /* 0x000000e9eae71223 */ /* 0x002fe200000100e7 */
[----:B------:R-:W-:Y:S02]  /*4210*/  SHF.L.U32 R234, R182, 0x10, RZ ;  /* 0x00000010b6ea7819 */ /* 0x000fe400000006ff */
[----:B------:R-:W-:-:S04]  /*4220*/  @P1 PRMT R182, R26, 0x7632, R182 ;  /* 0x000076321ab61816 */ /* 0x000fc800000000b6 */
[----:B------:R-:W-:Y:S02]  /*4230*/  @P1 SHF.L.U32 R233, R182, 0x10, RZ ;  /* 0x00000010b6e91819 */ /* 0x000fe400000006ff */
[----:B------:R-:W1:Y:S03]  /*4240*/  @P1 LDC R182, c[0x0][0x40c] ;  /* 0x00010300ffb61b82 */ /* 0x000e660000000800 */
[----:B---3--:R-:W-:Y:S01]  /*4250*/  @P1 FFMA.FTZ R234, R233, R235, R234 ;  /* 0x000000ebe9ea1223 */ /* 0x008fe200000100ea */
[----:B------:R-:W-:Y:S02]  /*4260*/  SHF.L.U32 R235, R180, 0x10, RZ ;  /* 0x00000010b4eb7819 */ /* 0x000fe400000006ff */
[----:B------:R-:W-:Y:S02]  /*4270*/  @P1 SHF.L.U32 R180, R24, 0x10, RZ ;  /* 0x0000001018b41819 */ /* 0x000fe400000006ff */
[----:B------:R-:W-:-:S02]  /*4280*/  SHF.L.U32 R233, R183, 0x10, RZ ;  /* 0x00000010b7e97819 */ /* 0x000fc400000006ff */
[----:B------:R-:W-:Y:S02]  /*4290*/  PRMT R183, R183, 0x7632, R183 ;  /* 0x00007632b7b77816 */ /* 0x000fe400000000b7 */
[----:B------:R-:W-:Y:S01]  /*42a0*/  F2FP.BF16.F32.PACK_AB R239, RZ, R234 ;  /* 0x000000eaffef723e */ /* 0x000fe200000010ff */
[----:B0-----:R-:W-:Y:S01]  /*42b0*/  @P1 FFMA.FTZ R233, R236, R181, R233 ;  /* 0x000000b5ece91223 */ /* 0x001fe200000100e9 */
[----:B------:R-:W-:-:S04]  /*42c0*/  SHF.L.U32 R236, R183, 0x10, RZ ;  /* 0x00000010b7ec7819 */ /* 0x000fc800000006ff */
[----:B------:R-:W-:Y:S01]  /*42d0*/  F2FP.BF16.F32.PACK_AB R183, RZ, R233 ;  /* 0x000000e9ffb7723e */ /* 0x000fe200000010ff */
[----:B-1----:R-:W-:Y:S01]  /*42e0*/  @P1 FFMA.FTZ R235, R180, R182, R235 ;  /* 0x000000b6b4eb1223 */ /* 0x002fe200000100eb */
[----:B------:R-:W-:Y:S01]  /*42f0*/  @P1 PRMT R180, R27, 0x7632, R180 ;  /* 0x000076321bb41816 */ /* 0x000fe200000000b4 */
[----:B------:R-:W0:Y:S03]  /*4300*/  @P1 LDC R182, c[0x0][0x40c] ;  /* 0x00010300ffb61b82 */ /* 0x000e260000000800 */
[----:B------:R-:W-:Y:S02]  /*4310*/  @P1 SHF.L.U32 R181, R180, 0x10, RZ ;  /* 0x00000010b4b51819 */ /* 0x000fe400000006ff */
[----:B------:R-:W-:Y:S02]  /*4320*/  F2FP.BF16.F32.PACK_AB R180, RZ, R229 ;  /* 0x000000e5ffb4723e */ /* 0x000fe400000010ff */
[----:B------:R-:W-:-:S04]  /*4330*/  F2FP.BF16.F32.PACK_AB R238, RZ, R235 ;  /* 0x000000ebffee723e */ /* 0x000fc800000010ff */
[----:B------:R-:W-:Y:S01]  /*4340*/  PRMT R180, R238, 0x5410, R180 ;  /* 0x00005410eeb47816 */ /* 0x000fe200000000b4 */
[----:B0-----:R-:W-:Y:S01]  /*4350*/  @P1 FFMA.FTZ R236, R181, R182, R236 ;  /* 0x000000b6b5ec1223 */ /* 0x001fe200000100ec */
[----:B------:R-:W-:Y:S02]  /*4360*/  F2FP.BF16.F32.PACK_AB R181, RZ, R230 ;  /* 0x000000e6ffb5723e */ /* 0x000fe400000010ff */
[----:B------:R-:W-:Y:S02]  /*4370*/  F2FP.BF16.F32.PACK_AB R182, RZ, R231 ;  /* 0x000000e7ffb6723e */ /* 0x000fe400000010ff */
[----:B------:R-:W-:Y:S02]  /*4380*/  F2FP.BF16.F32.PACK_AB R237, RZ, R236 ;  /* 0x000000ecffed723e */ /* 0x000fe400000010ff */
[----:B------:R-:W-:Y:S02]  /*4390*/  PRMT R181, R181, 0x5410, R240 ;  /* 0x00005410b5b57816 */ /* 0x000fe400000000f0 */
[----:B------:R-:W-:-:S02]  /*43a0*/  PRMT R182, R182, 0x5410, R239 ;  /* 0x00005410b6b67816 */ /* 0x000fc400000000ef */
[----:B------:R-:W-:Y:S01]  /*43b0*/  PRMT R183, R183, 0x5410, R237 ;  /* 0x00005410b7b77816 */ /* 0x000fe200000000ed */
[----:B------:R-:W-:Y:S06]  /*43c0*/  BRA `(.L_x_17850) ;  /* 0x0000000000b87947 */ /* 0x000fec0003800000 */
.L_x_17849:
        /* <DEDUP_REMOVED lines=25> */
[----:B------:R-:W1:Y:S04]  /*4560*/  @P0 LDC R183, c[0x0][0x40c] ;  /* 0x00010300ffb70b82 */ /* 0x000e680000000800 */
[----:B0-----:R-:W-:Y:S01]  /*4570*/  @P0 FMUL.FTZ R235, R180, R181 ;  /* 0x000000b5b4eb0220 */ /* 0x001fe20000410000 */
[----:B------:R-:W-:-:S03]  /*4580*/  @P0 SHF.L.U32 R180, R25, 0x10, RZ ;  /* 0x0000001019b40819 */ /* 0x000fc600000006ff */
[----:B------:R-:W0:Y:S01]  /*4590*/  @P0 LDC R181, c[0x0][0x40c] ;  /* 0x00010300ffb50b82 */ /* 0x000e220000000800 */
[----:B------:R-:W-:Y:S01]  /*45a0*/  F2FP.BF16.F32.PACK_AB R240, RZ, R235 ;  /* 0x000000ebfff0723e */ /* 0x000fe200000010ff */
[----:B-1----:R-:W-:Y:S01]  /*45b0*/  @P0 FMUL.FTZ R230, R180, R183 ;  /* 0x000000b7b4e60220 */ /* 0x002fe20000410000 */
[----:B------:R-:W-:Y:S02]  /*45c0*/  @P0 SHF.L.U32 R180, R26, 0x10, RZ ;  /* 0x000000101ab40819 */ /* 0x000fe400000006ff */
[----:B------:R-:W-:Y:S02]  /*45d0*/  F2FP.BF16.F32.PACK_AB R183, RZ, R236 ;  /* 0x000000ecffb7723e */ /* 0x000fe400000010ff */
[----:B------:R-:W-:Y:S01]  /*45e0*/  F2FP.BF16.F32.PACK_AB R239, RZ, R230 ;  /* 0x000000e6ffef723e */ /* 0x000fe200000010ff */
[----:B--2---:R-:W-:Y:S01]  /*45f0*/  @P0 FMUL.FTZ R231, R180, R233 ;  /* 0x000000e9b4e70220 */ /* 0x004fe20000410000 */
[----:B------:R-:W-:Y:S02]  /*4600*/  @P0 SHF.L.U32 R180, R27, 0x10, RZ ;  /* 0x000000101bb40819 */ /* 0x000fe400000006ff */
[----:B------:R-:W-:-:S02]  /*4610*/  MOV R233, RZ ;  /* 0x000000ff00e97202 */ /* 0x000fc40000000f00 */
        /* <DEDUP_REMOVED lines=9> */
.L_x_17850:
[----:B------:R-:W0:Y:S01]  /*46b0*/  LDC.64 R240, c[0x0][0x3a8] ;  /* 0x0000ea00fff07b82 */ /* 0x000e220000000a00 */
[----:B------:R-:W-:Y:S02]  /*46c0*/  IADD3 R238, PT, PT, R195, 0x100, RZ ;  /* 0x00000100c3ee7810 */ /* 0x000fe40007ffe0ff */
[----:B------:R-:W-:-:S03]  /*46d0*/  @P0 IADD3 R237, PT, PT, R196, 0x120, RZ ;  /* 0x00000120c4ed0810 */ /* 0x000fc60007ffe0ff */
[----:B0-----:R-:W-:-:S05]  /*46e0*/  IMAD.WIDE.U32 R238, R238, 0x10, R240 ;  /* 0x00000010eeee7825 */ /* 0x001fca00078e00f0 */
[----:B------:R0:W-:Y:S02]  /*46f0*/  STG.E.128 desc[UR6][R238.64], R180 ;  /* 0x000000b4ee007986 */ /* 0x0001e4000c101d06 */
[----:B0-----:R-:W0:Y:S02]  /*4700*/  @P0 LDC.64 R180, c[0x0][0x390] ;  /* 0x0000e400ffb40b82 */ /* 0x001e240000000a00 */
[----:B0-----:R-:W-:-:S05]  /*4710*/  @P0 IMAD.WIDE.U32 R180, R237, 0x10, R180 ;  /* 0x00000010edb40825 */ /* 0x001fca00078e00b4 */
        /* <DEDUP_REMOVED lines=8> */
[----:B-----5:R-:W-:Y:S02]  /*47a0*/  @P0 SHF.L.U32 R195, R25, 0x10, RZ ;  /* 0x0000001019c30819 */ /* 0x020fe400000006ff */
[----:B------:R-:W-:-:S04]  /*47b0*/  @P0 PRMT R239, R26, 0x7632, R239 ;  /* 0x000076321aef0816 */ /* 0x000fc800000000ef */
[----:B------:R-:W-:Y:S01]  /*47c0*/  @P0 SHF.L.U32 R239, R239, 0x10, RZ ;  /* 0x00000010efef0819 */ /* 0x000fe200000006ff */
[----:B------:R-:W1:Y:S01]  /*47d0*/  @P0 LDC R237, c[0x0][0x40c] ;  /* 0x00010300ffed0b82 */ /* 0x000e620000000800 */
[----:B--2---:R-:W-:-:S05]  /*47e0*/  SHF.L.U32 R194, R181, 0x10, RZ ;  /* 0x00000010b5c27819 */ /* 0x004fca00000006ff */
[----:B0-----:R-:W-:Y:S01]  /*47f0*/  @P0 FFMA.FTZ R194, R195, R196, R194 ;  /* 0x000000c4c3c20223 */ /* 0x001fe200000100c2 */
[----:B------:R-:W-:Y:S01]  /*4800*/  PRMT R195, R181, 0x7632, R195 ;  /* 0x00007632b5c37816 */ /* 0x000fe200000000c3 */
[----:B------:R-:W0:Y:S01]  /*4810*/  @P0 LDC R196, c[0x0][0x40c] ;  /* 0x00010300ffc40b82 */ /* 0x000e220000000800 */
[----:B------:R-:W-:Y:S02]  /*4820*/  @P0 PRMT R181, R25, 0x7632, R181 ;  /* 0x0000763219b50816 */ /* 0x000fe400000000b5 */
[----:B------:R-:W-:Y:S02]  /*4830*/  SHF.L.U32 R195, R195, 0x10, RZ ;  /* 0x00000010c3c37819 */ /* 0x000fe400000006ff */
[----:B------:R-:W-:Y:S02]  /*4840*/  @P0 SHF.L.U32 R238, R181, 0x10, RZ ;  /* 0x00000010b5ee0819 */ /* 0x000fe400000006ff */
[----:B------:R-:W-:-:S03]  /*4850*/  @P0 SHF.L.U32 R181, R26, 0x10, RZ ;  /* 0x000000101ab50819 */ /* 0x000fc600000006ff */
[----:B0-----:R-:W-:Y:S01]  /*4860*/  @P0 FFMA.FTZ R195, R238, R196, R195 ;  /* 0x000000c4eec30223 */ /* 0x001fe200000100c3 */
[C---:B------:R-:W-:Y:S01]  /*4870*/  SHF.L.U32 R196, R182.reuse, 0x10, RZ ;  /* 0x00000010b6c47819 */ /* 0x040fe200000006ff */
[----:B------:R-:W0:Y:S03]  /*4880*/  @P0 LDC R238, c[0x0][0x40c] ;  /* 0x00010300ffee0b82 */ /* 0x000e260000000800 */
[----:B------:R-:W-:Y:S01]  /*4890*/  F2FP.BF16.F32.PACK_AB R251, RZ, R195 ;  /* 0x000000c3fffb723e */ /* 0x000fe200000010ff */
[----:B-1----:R-:W-:Y:S01]  /*48a0*/  @P0 FFMA.FTZ R196, R181, R237, R196 ;  /* 0x000000edb5c40223 */ /* 0x002fe200000100c4 */
[----:B------:R-:W-:Y:S02]  /*48b0*/  PRMT R237, R182, 0x7632, R237 ;  /* 0x00007632b6ed7816 */ /* 0x000fe400000000ed */
[----:B------:R-:W-:Y:S01]  /*48c0*/  @P0 SHF.L.U32 R182, R27, 0x10, RZ ;  /* 0x000000101bb60819 */ /* 0x000fe200000006ff */
[----:B------:R-:W1:Y:S01]  /*48d0*/  @P0 LDC R181, c[0x0][0x40c] ;  /* 0x00010300ffb50b82 */ /* 0x000e620000000800 */
[----:B------:R-:W-:-:S05]  /*48e0*/  SHF.L.U32 R237, R237, 0x10, RZ ;  /* 0x00000010eded7819 */ /* 0x000fca00000006ff */
[----:B0-----:R-:W-:Y:S01]  /*48f0*/  @P0 FFMA.FTZ R237, R239, R238, R237 ;  /* 0x000000eeefed0223 */ /* 0x001fe200000100ed */
[----:B------:R-:W-:Y:S02]  /*4900*/  SHF.L.U32 R238, R183, 0x10, RZ ;  /* 0x00000010b7ee7819 */ /* 0x000fe400000006ff */
[----:B------:R-:W-:Y:S02]  /*4910*/  PRMT R239, R180, 0x7632, R239 ;  /* 0x00007632b4ef7816 */ /* 0x000fe400000000ef */
[----:B------:R-:W-:Y:S02]  /*4920*/  F2FP.BF16.F32.PACK_AB R250, RZ, R237 ;  /* 0x000000edfffa723e */ /* 0x000fe400000010ff */
[----:B------:R-:W-:Y:S01]  /*4930*/  SHF.L.U32 R239, R239, 0x10, RZ ;  /* 0x00000010efef7819 */ /* 0x000fe200000006ff */
[----:B-1----:R-:W-:Y:S01]  /*4940*/  @P0 FFMA.FTZ R238, R182, R181, R238 ;  /* 0x000000b5b6ee0223 */ /* 0x002fe200000100ee */
[----:B------:R-:W-:Y:S01]  /*4950*/  @P0 PRMT R182, R24, 0x7632, R182 ;  /* 0x0000763218b60816 */ /* 0x000fe200000000b6 */
[----:B------:R-:W0:Y:S03]  /*4960*/  @P0 LDC R181, c[0x0][0x40c] ;  /* 0x00010300ffb50b82 */ /* 0x000e260000000800 */
[----:B------:R-:W-:-:S02]  /*4970*/  @P0 SHF.L.U32 R182, R182, 0x10, RZ ;  /* 0x00000010b6b60819 */ /* 0x000fc400000006ff */
[----:B------:R-:W-:-:S03]  /*4980*/  F2FP.BF16.F32.PACK_AB R243, RZ, R238 ;  /* 0x000000eefff3723e */ /* 0x000fc600000010ff */
[----:B0-----:R-:W-:Y:S01]  /*4990*/  @P0 FFMA.FTZ R239, R182, R181, R239 ;  /* 0x000000b5b6ef0223 */ /* 0x001fe200000100ef */
[----:B------:R-:W-:Y:S01]  /*49a0*/  SHF.L.U32 R182, R180, 0x10, RZ ;  /* 0x00000010b4b67819 */ /* 0x000fe200000006ff */
[----:B------:R-:W0:Y:S01]  /*49b0*/  @P0 LDC R181, c[0x0][0x40c] ;  /* 0x00010300ffb50b82 */ /* 0x000e220000000800 */
[----:B------:R-:W-:Y:S02]  /*49c0*/  @P0 SHF.L.U32 R180, R24, 0x10, RZ ;  /* 0x0000001018b40819 */ /* 0x000fe400000006ff */
[----:B------:R-:W-:-:S03]  /*49d0*/  @!P0 MOV R240, R182 ;  /* 0x000000b600f08202 */ /* 0x000fc60000000f00 */
[--C-:B0-----:R-:W-:Y:S01]  /*49e0*/  @P0 FFMA.FTZ R240, R180, R181, R182.reuse ;  /* 0x000000b5b4f00223 */ /* 0x101fe200000100b6 */
[----:B------:R-:W-:Y:S01]  /*49f0*/  PRMT R182, R183, 0x7632, R182 ;  /* 0x00007632b7b67816 */ /* 0x000fe200000000b6 */
[----:B------:R-:W0:Y:S01]  /*4a00*/  @P0 LDC R180, c[0x0][0x40c] ;  /* 0x00010300ffb40b82 */ /* 0x000e220000000800 */
[----:B------:R-:W-:Y:S02]  /*4a10*/  @P0 PRMT R181, R27, 0x7632, R181 ;  /* 0x000076321bb50816 */ /* 0x000fe400000000b5 */
[----:B------:R-:W-:Y:S02]  /*4a20*/  SHF.L.U32 R182, R182, 0x10, RZ ;  /* 0x00000010b6b67819 */ /* 0x000fe400000006ff */
[----:B------:R-:W-:Y:S02]  /*4a30*/  @P0 SHF.L.U32 R181, R181, 0x10, RZ ;  /* 0x00000010b5b50819 */ /* 0x000fe400000006ff */
[----:B------:R-:W-:Y:S02]  /*4a40*/  @!P0 MOV R241, R182 ;  /* 0x000000b600f18202 */ /* 0x000fe40000000f00 */
[----:B------:R-:W-:Y:S01]  /*4a50*/  F2FP.BF16.F32.PACK_AB R249, RZ, R240 ;  /* 0x000000f0fff9723e */ /* 0x000fe200000010ff */
[----:B0-----:R-:W-:Y:S01]  /*4a60*/  @P0 FFMA.FTZ R241, R181, R180, R182 ;  /* 0x000000b4b5f10223 */ /* 0x001fe200000100b6 */
[----:B------:R-:W-:-:S02]  /*4a70*/  F2FP.BF16.F32.PACK_AB R181, RZ, R194 ;  /* 0x000000c2ffb5723e */ /* 0x000fc400000010ff */
        /* <DEDUP_REMOVED lines=8> */
.L_x_17851:
[----:B0-----:R-:W0:Y:S01]  /*4b00*/  @P0 LDC R181, c[0x0][0x40c] ;  /* 0x00010300ffb50b82 */ /* 0x001e220000000800 */
[----:B-----5:R-:W-:Y:S02]  /*4b10*/  @P0 PRMT R180, R24, 0x7632, R180 ;  /* 0x0000763218b40816 */ /* 0x020fe400000000b4 */
[----:B------:R-:W-:Y:S02]  /*4b20*/  CS2R R238, SRZ ;  /* 0x0000000000ee7805 */ /* 0x000fe4000001ff00 */
[----:B------:R-:W-:Y:S02]  /*4b30*/  CS2R R194, SRZ ;  /* 0x0000000000c27805 */ /* 0x000fe4000001ff00 */
[----:B------:R-:W-:Y:S01]  /*4b40*/  @P0 PRMT R182, R26, 0x7632, R182 ;  /* 0x000076321ab60816 */ /* 0x000fe200000000b6 */
[----:B------:R-:W-:Y:S01]  /*4b50*/  HFMA2 R237, -RZ, RZ, 0, 0 ;  /* 0x00000000ffed7431 */ /* 0x000fe200000001ff */
[----:B------:R-:W-:Y:S02]  /*4b60*/  @P0 SHF.L.U32 R180, R180, 0x10, RZ ;  /* 0x00000010b4b40819 */ /* 0x000fe400000006ff */
[----:B------:R-:W-:Y:S01]  /*4b70*/  CS2R R240, SRZ ;  /* 0x0000000000f07805 */ /* 0x000fe2000001ff00 */
[----:B------:R-:W1:Y:S01]  /*4b80*/  @P0 LDC R183, c[0x0][0x40c] ;  /* 0x00010300ffb70b82 */ /* 0x000e620000000800 */
[----:B------:R-:W-:-:S02]  /*4b90*/  @P0 SHF.L.U32 R182, R182, 0x10, RZ ;  /* 0x00000010b6b60819 */ /* 0x000fc400000006ff */
[----:B------:R-:W-:Y:S01]  /*4ba0*/  MOV R196, RZ ;  /* 0x000000ff00c47202 */ /* 0x000fe20000000f00 */
[----:B0-----:R-:W-:Y:S01]  /*4bb0*/  @P0 FMUL.FTZ R239, R180, R181 ;  /* 0x000000b5b4ef0220 */ /* 0x001fe20000410000 */
[----:B------:R-:W-:-:S03]  /*4bc0*/  @P0 PRMT R180, R25, 0x7632, R180 ;  /* 0x0000763219b40816 */ /* 0x000fc600000000b4 */
[----:B------:R-:W0:Y:S01]  /*4bd0*/  @P0 LDC R181, c[0x0][0x40c] ;  /* 0x00010300ffb50b82 */ /* 0x000e220000000800 */
[----:B------:R-:W-:Y:S02]  /*4be0*/  @P0 SHF.L.U32 R180, R180, 0x10, RZ ;  /* 0x00000010b4b40819 */ /* 0x000fe400000006ff */
[----:B------:R-:W-:-:S03]  /*4bf0*/  F2FP.BF16.F32.PACK_AB R251, RZ, R239 ;  /* 0x000000effffb723e */ /* 0x000fc600000010ff */
[----:B-1----:R-:W-:Y:S02]  /*4c00*/  @P0 FMUL.FTZ R195, R180, R183 ;  /* 0x000000b7b4c30220 */ /* 0x002fe40000410000 */
[----:B------:R-:W1:Y:S03]  /*4c10*/  @P0 LDC R180, c[0x0][0x40c] ;  /* 0x00010300ffb40b82 */ /* 0x000e660000000800 */
[----:B------:R-:W-:-:S05]  /*4c20*/  F2FP.BF16.F32.PACK_AB R250, RZ, R195 ;  /* 0x000000c3fffa723e */ /* 0x000fca00000010ff */
[----:B------:R-:W2:Y:S01]  /*4c30*/  @P0 LDC R183, c[0x0][0x40c] ;  /* 0x00010300ffb70b82 */ /* 0x000ea20000000800 */
[----:B0-----:R-:W-:Y:S01]  /*4c40*/  @P0 FMUL.FTZ R237, R182, R181 ;  /* 0x000000b5b6ed0220 */ /* 0x001fe20000410000 */
[----:B------:R-:W-:-:S06]  /*4c50*/  @P0 PRMT R181, R27, 0x7632, R181 ;  /* 0x000076321bb50816 */ /* 0x000fcc00000000b5 */
[----:B------:R-:W0:Y:S01]  /*4c60*/  @P0 LDC R182, c[0x0][0x40c] ;  /* 0x00010300ffb60b82 */ /* 0x000e220000000800 */
[----:B------:R-:W-:Y:S02]  /*4c70*/  @P0 SHF.L.U32 R181, R181, 0x10, RZ ;  /* 0x00000010b5b50819 */ /* 0x000fe400000006ff */
[----:B------:R-:W-:-:S03]  /*4c80*/  F2FP.BF16.F32.PACK_AB R249, RZ, R237 ;  /* 0x000000edfff9723e */ /* 0x000fc600000010ff */
[----:B-1----:R-:W-:Y:S01]  /*4c90*/  @P0 FMUL.FTZ R241, R181, R180 ;  /* 0x000000b4b5f10220 */ /* 0x002fe20000410000 */
[----:B------:R-:W-:Y:S01]  /*4ca0*/  @P0 SHF.L.U32 R180, R24, 0x10, RZ ;  /* 0x0000001018b40819 */ /* 0x000fe200000006ff */
[----:B------:R-:W1:Y:S04]  /*4cb0*/  @P0 LDC R181, c[0x0][0x40c] ;  /* 0x00010300ffb50b82 */ /* 0x000e680000000800 */
[----:B--2---:R-:W-:Y:S01]  /*4cc0*/  @P0 FMUL.FTZ R240, R180, R183 ;  /* 0x000000b7b4f00220 */ /* 0x004fe20000410000 */
[----:B------:R-:W-:-:S03]  /*4cd0*/  @P0 SHF.L.U32 R183, R25, 0x10, RZ ;  /* 0x0000001019b70819 */ /* 0x000fc600000006ff */
[----:B------:R-:W2:Y:S02]  /*4ce0*/  @P0 LDC R180, c[0x0][0x40c] ;  /* 0x00010300ffb40b82 */ /* 0x000ea40000000800 */
[----:B0-----:R-:W-:Y:S01]  /*4cf0*/  @P0 FMUL.FTZ R194, R183, R182 ;  /* 0x000000b6b7c20220 */ /* 0x001fe20000410000 */
[----:B------:R-:W-:Y:S02]  /*4d00*/  @P0 SHF.L.U32 R182, R26, 0x10, RZ ;  /* 0x000000101ab60819 */ /* 0x000fe400000006ff */
[----:B------:R-:W-:-:S03]  /*4d10*/  F2FP.BF16.F32.PACK_AB R183, RZ, R241 ;  /* 0x000000f1ffb7723e */ /* 0x000fc600000010ff */
[----:B-1----:R-:W-:Y:S01]  /*4d20*/  @P0 FMUL.FTZ R196, R182, R181 ;  /* 0x000000b5b6c40220 */ /* 0x002fe20000410000 */
[----:B------:R-:W-:-:S04]  /*4d30*/  @P0 SHF.L.U32 R181, R27, 0x10, RZ ;  /* 0x000000101bb50819 */ /* 0x000fc800000006ff */
[----:B------:R-:W-:Y:S01]  /*4d40*/  F2FP.BF16.F32.PACK_AB R182, RZ, R196 ;  /* 0x000000c4ffb6723e */ /* 0x000fe200000010ff */
[----:B--2---:R-:W-:Y:S01]  /*4d50*/  @P0 FMUL.FTZ R238, R181, R180 ;  /* 0x000000b4b5ee0220 */ /* 0x004fe20000410000 */
[----:B------:R-:W-:Y:S02]  /*4d60*/  F2FP.BF16.F32.PACK_AB R180, RZ, R240 ;  /* 0x000000f0ffb4723e */ /* 0x000fe400000010ff */
[----:B------:R-:W-:Y:S02]  /*4d70*/  F2FP.BF16.F32.PACK_AB R181, RZ, R194 ;  /* 0x000000c2ffb5723e */ /* 0x000fe400000010ff */
[----:B------:R-:W-:Y:S02]  /*4d80*/  F2FP.BF16.F32.PACK_AB R243, RZ, R238 ;  /* 0x000000eefff3723e */ /* 0x000fe400000010ff */
[----:B------:R-:W-:Y:S02]  /*4d90*/  PRMT R180, R180, 0x5410, R251 ;  /* 0x00005410b4b47816 */ /* 0x000fe400000000fb */
[----:B------:R-:W-:-:S02]  /*4da0*/  PRMT R181, R181, 0x5410, R250 ;  /* 0x00005410b5b57816 */ /* 0x000fc400000000fa */
[----:B------:R-:W-:Y:S02]  /*4db0*/  PRMT R182, R182, 0x5410, R249 ;  /* 0x00005410b6b67816 */ /* 0x000fe400000000f9 */
[----:B------:R-:W-:-:S07]  /*4dc0*/  PRMT R183, R243, 0x5410, R183 ;  /* 0x00005410f3b77816 */ /* 0x000fce00000000b7 */
.L_x_17852:
[----:B------:R-:W0:Y:S01]  /*4dd0*/  LDC.64 R250, c[0x0][0x3a8] ;  /* 0x0000ea00fffa7b82 */ /* 0x000e220000000a00 */
[----:B------:R-:W-:Y:S01]  /*4de0*/  FADD.FTZ R249, RZ, R21 ;  /* 0x00000015fff97221 */ /* 0x000fe20000010000 */
[----:B------:R-:W-:Y:S01]  /*4df0*/  UMOV UR4, 0xffffffff ;  /* 0xffffffff00047882 */ /* 0x000fe20000000000 */
[----:B0-----:R-:W-:-:S04]  /*4e00*/  IMAD.WIDE.U32 R242, R242, 0x10, R250 ;  /* 0x00000010f2f27825 */ /* 0x001fc800078e00fa */
[----:B------:R-:W-:-:S04]  /*4e10*/  FADD.FTZ R250, R249, R18 ;  /* 0x00000012f9fa7221 */ /* 0x000fc80000010000 */
        /* <DEDUP_REMOVED lines=263> */
.L_x_17868:
[----:B01----:R-:W-:Y:S01]  /*5e90*/  FADD.FTZ R183, R183, R180 ;  /* 0x000000b4b7b77221 */ /* 0x003fe20000010000 */
[----:B------:R-:W-:Y:S01]  /*5ea0*/  ISETP.NE.AND P0, PT, RZ, UR5, PT ;  /* 0x00000005ff007c0c */ /* 0x000fe2000bf05270 */
[----:B------:R-:W0:Y:S01]  /*5eb0*/  @!P1 LDC.64 R180, c[0x0][0x3c0] ;  /* 0x0000f000ffb49b82 */ /* 0x000e220000000a00 */
[----:B------:R-:W-:Y:S01]  /*5ec0*/  BSSY.RECONVERGENT B0, `(.L_x_17854) ;  /* 0x0000158000007945 */ /* 0x000fe20003800200 */
[----:B------:R-:W-:Y:S01]  /*5ed0*/  FFMA.FTZ R182, R183, R242, UR10 ;  /* 0x0000000ab7b67e23 */ /* 0x000fe200080100f2 */
[----:B------:R-:W-:-:S05]  /*5ee0*/  FMUL.FTZ R183, R243, R243 ;  /* 0x000000f3f3b77220 */ /* 0x000fca0000410000 */
[----:B------:R-:W-:Y:S01]  /*5ef0*/  FSEL R183, R183, RZ, P0 ;  /* 0x000000ffb7b77208 */ /* 0x000fe20000000000 */
[----:B0-----:R-:W-:-:S05]  /*5f00*/  @!P1 IMAD.WIDE R180, R0, 0x4, R180 ;  /* 0x0000000400b49825 */ /* 0x001fca00078e02b4 */
[----:B------:R0:W-:Y:S02]  /*5f10*/  @!P1 STG.E desc[UR6][R180.64], R243 ;  /* 0x000000f3b4009986 */ /* 0x0001e4000c101906 */
[----:B0-----:R-:W-:Y:S02]  /*5f20*/  FADD.FTZ R180, R182, R183 ;  /* 0x000000b7b6b47221 */ /* 0x001fe40000010000 */
[----:B------:R-:W0:Y:S04]  /*5f30*/  @!P1 LDC.64 R182, c[0x0][0x3c8] ;  /* 0x0000f200ffb69b82 */ /* 0x000e280000000a00 */
[----:B------:R-:W1:Y:S01]  /*5f40*/  MUFU.RSQ R180, R180 ;  /* 0x000000b400b47308 */ /* 0x000e620000001400 */
[----:B0-----:R-:W-:-:S05]  /*5f50*/  @!P1 IMAD.WIDE R182, R0, 0x4, R182 ;  /* 0x0000000400b69825 */ /* 0x001fca00078e02b6 */
[----:B-1----:R0:W-:Y:S01]  /*5f60*/  @!P1 STG.E desc[UR6][R182.64], R180 ;  /* 0x000000b4b6009986 */ /* 0x0021e2000c101906 */
[----:B------:R-:W-:-:S13]  /*5f70*/  ISETP.GE.AND P1, PT, R252, 0x1, PT ;  /* 0x00000001fc00780c */ /* 0x000fda0003f26270 */
[----:B0-----:R-:W-:Y:S05]  /*5f80*/  @!P1 BRA `(.L_x_17855) ;  /* 0x00000014002c9947 */ /* 0x001fea0003800000 */
[----:B------:R-:W-:Y:S01]  /*5f90*/  FSEL R181, R243, RZ, !P0 ;  /* 0x000000fff3b57208 */ /* 0x000fe20004000000 */
[----:B------:R-:W0:Y:S01]  /*5fa0*/  LDC R249, c[0x0][0x388] ;  /* 0x0000e200fff97b82 */ /* 0x000e220000000800 */
[----:B------:R-:W2:Y:S01]  /*5fb0*/  LDL R251, [R1+0xc] ;  /* 0x00000c0001fb7983 */ /* 0x000ea20000100800 */
[----:B------:R-:W-:Y:S02]  /*5fc0*/  IADD3 R182, PT, PT, R252, -0x1, RZ ;  /* 0xfffffffffcb67810 */ /* 0x000fe40007ffe0ff */
[C---:B------:R-:W-:Y:S01]  /*5fd0*/  FADD.FTZ R183, -R181.reuse, R22 ;  /* 0x00000016b5b77221 */ /* 0x040fe20000010100 */
[C---:B------:R-:W-:Y:S01]  /*5fe0*/  FADD.FTZ R23, -R181.reuse, R23 ;  /* 0x00000017b5177221 */ /* 0x040fe20000010100 */
[----:B------:R-:W-:Y:S01]  /*5ff0*/  FADD.FTZ R243, -R181, R184 ;  /* 0x000000b8b5f37221 */ /* 0x000fe20000010100 */
[----:B------:R-:W3:Y:S01]  /*6000*/  LDL R252, [R1+0x8] ;  /* 0x0000080001fc7983 */ /* 0x000ee20000100800 */
[C---:B------:R-:W-:Y:S01]  /*6010*/  FMUL.FTZ R183, R180.reuse, R183 ;  /* 0x000000b7b4b77220 */ /* 0x040fe20000410000 */
[----:B------:R-:W-:-:S03]  /*6020*/  FMUL.FTZ R184, R180, R23 ;  /* 0x00000017b4b87220 */ /* 0x000fc60000410000 */
[----:B------:R-:W-:Y:S01]  /*6030*/  FFMA.FTZ R22, R183, R244, R100 ;  /* 0x000000f4b7167223 */ /* 0x000fe20000010064 */
[----:B------:R-:W-:Y:S02]  /*6040*/  FFMA.FTZ R183, R184, R245, R101 ;  /* 0x000000f5b8b77223 */ /* 0x000fe40000010065 */
[----:B------:R-:W4:Y:S01]  /*6050*/  LDL R184, [R1] ;  /* 0x0000000001b87983 */ /* 0x000f220000100800 */
[----:B0-----:R-:W-:-:S03]  /*6060*/  IMAD R182, R182, R249, RZ ;  /* 0x000000f9b6b67224 */ /* 0x001fc600078e02ff */
[----:B------:R-:W5:Y:S01]  /*6070*/  LDL R249, [R1+0x4] ;  /* 0x0000040001f97983 */ /* 0x000f620000100800 */
[C---:B------:R-:W-:Y:S01]  /*6080*/  FMUL.FTZ R243, R180.reuse, R243 ;  /* 0x000000f3b4f37220 */ /* 0x040fe20000410000 */
[----:B------:R-:W-:Y:S01]  /*6090*/  F2FP.BF16.F32.PACK_AB R22, R183, R22 ;  /* 0x00000016b716723e */ /* 0x000fe200000010ff */
[----:B------:R-:W-:Y:S01]  /*60a0*/  FADD.FTZ R21, -R181, R21 ;  /* 0x00000015b5157221 */ /* 0x000fe20000010100 */
[----:B------:R-:W-:Y:S01]  /*60b0*/  SHF.R.S32.HI R183, RZ, 0x1f, R182 ;  /* 0x0000001fffb77819 */ /* 0x000fe200000114b6 */
[----:B------:R-:W-:Y:S01]  /*60c0*/  FFMA.FTZ R23, R243, R246, R102 ;  /* 0x000000f6f3177223 */ /* 0x000fe20000010066 */
[----:B------:R-:W-:Y:S01]  /*60d0*/  FADD.FTZ R243, -R181, R20 ;  /* 0x00000014b5f37221 */ /* 0x000fe20000010100 */
[C---:B------:R-:W-:Y:S01]  /*60e0*/  FMUL.FTZ R21, R180.reuse, R21 ;  /* 0x00000015b4157220 */ /* 0x040fe20000410000 */
[----:B------:R-:W-:Y:S02]  /*60f0*/  LEA.HI R183, R183, R182, RZ, 0x3 ;  /* 0x000000b6b7b77211 */ /* 0x000fe400078f18ff */
[----:B------:R-:W-:Y:S01]  /*6100*/  FMUL.FTZ R182, R180, R243 ;  /* 0x000000f3b4b67220 */ /* 0x000fe20000410000 */
[----:B------:R-:W-:Y:S01]  /*6110*/  LOP3.LUT R248, R250, 0x1f, RZ, 0xc0, !PT ;  /* 0x0000001ffaf87812 */ /* 0x000fe200078ec0ff */
[----:B------:R-:W-:-:S04]  /*6120*/  FADD.FTZ R185, -R181, R185 ;  /* 0x000000b9b5b97221 */ /* 0x000fc80000010100 */
[----:B------:R-:W-:Y:S01]  /*6130*/  FMUL.FTZ R242, R180, R185 ;  /* 0x000000b9b4f27220 */ /* 0x000fe20000410000 */
[C---:B------:R-:W-:Y:S01]  /*6140*/  FADD.FTZ R185, -R181.reuse, R19 ;  /* 0x00000013b5b97221 */ /* 0x040fe20000010100 */
[----:B------:R-:W-:-:S03]  /*6150*/  FADD.FTZ R19, -R181, R18 ;  /* 0x00000012b5137221 */ /* 0x000fc60000010100 */
[C---:B------:R-:W-:Y:S01]  /*6160*/  FMUL.FTZ R185, R180.reuse, R185 ;  /* 0x000000b9b4b97220 */ /* 0x040fe20000410000 */
[----:B------:R-:W-:Y:S01]  /*6170*/  FMUL.FTZ R18, R180, R19 ;  /* 0x00000013b4127220 */ /* 0x000fe20000410000 */
[----:B------:R-:W-:Y:S01]  /*6180*/  FFMA.FTZ R242, R242, R247, R103 ;  /* 0x000000f7f2f27223 */ /* 0x000fe20000010067 */
[----:B------:R-:W-:-:S04]  /*6190*/  FADD.FTZ R17, -R181, R17 ;  /* 0x00000011b5117221 */ /* 0x000fc80000010100 */
[----:B------:R-:W-:Y:S01]  /*61a0*/  FMUL.FTZ R17, R180, R17 ;  /* 0x00000011b4117220 */ /* 0x000fe20000410000 */
[----:B------:R-:W-:Y:S01]  /*61b0*/  F2FP.BF16.F32.PACK_AB R23, R242, R23 ;  /* 0x00000017f217723e */ /* 0x000fe200000010ff */
[C---:B------:R-:W-:Y:S01]  /*61c0*/  FADD.FTZ R15, -R181.reuse, R15 ;  /* 0x0000000fb50f7221 */ /* 0x040fe20000010100 */
[----:B------:R-:W-:Y:S01]  /*61d0*/  FADD.FTZ R13, -R181, R13 ;  /* 0x0000000db50d7221 */ /* 0x000fe20000010100 */
[----:B------:R-:W-:Y:S02]  /*61e0*/  FFMA.FTZ R17, R17, R174, R94 ;  /* 0x000000ae11117223 */ /* 0x000fe4000001005e */
[----:B------:R-:W-:Y:S01]  /*61f0*/  FMUL.FTZ R15, R180, R15 ;  /* 0x0000000fb40f7220 */ /* 0x000fe20000410000 */
[----:B------:R-:W-:-:S03]  /*6200*/  FADD.FTZ R11, -R181, R11 ;  /* 0x0000000bb50b7221 */ /* 0x000fc60000010100 */
[----:B------:R-:W-:Y:S01]  /*6210*/  FFMA.FTZ R15, R15, R176, R96 ;  /* 0x000000b00f0f7223 */ /* 0x000fe20000010060 */
[C---:B------:R-:W-:Y:S01]  /*6220*/  FADD.FTZ R8, -R181.reuse, R8 ;  /* 0x00000008b5087221 */ /* 0x040fe20000010100 */
[C---:B------:R-:W-:Y:S01]  /*6230*/  FADD.FTZ R7, -R181.reuse, R7 ;  /* 0x00000007b5077221 */ /* 0x040fe20000010100 */
[C---:B------:R-:W-:Y:S01]  /*6240*/  FADD.FTZ R3, -R181.reuse, R3 ;  /* 0x00000003b5037221 */ /* 0x040fe20000010100 */
[C---:B------:R-:W-:Y:S01]  /*6250*/  FADD.FTZ R242, -R181.reuse, R189 ;  /* 0x000000bdb5f27221 */ /* 0x040fe20000010100 */
[C---:B------:R-:W-:Y:S01]  /*6260*/  FADD.FTZ R189, -R181.reuse, R217 ;  /* 0x000000d9b5bd7221 */ /* 0x040fe20000010100 */
[----:B------:R-:W-:Y:S01]  /*6270*/  FMUL.FTZ R7, R180, R7 ;  /* 0x00000007b4077220 */ /* 0x000fe20000410000 */
[C---:B------:R-:W-:Y:S01]  /*6280*/  FADD.FTZ R243, -R181.reuse, R191 ;  /* 0x000000bfb5f37221 */ /* 0x040fe20000010100 */
[----:B------:R-:W-:Y:S02]  /*6290*/  FADD.FTZ R191, -R181, R219 ;  /* 0x000000dbb5bf7221 */ /* 0x000fe40000010100 */
[----:B------:R-:W-:Y:S01]  /*62a0*/  FFMA.FTZ R7, R7, R166, R86 ;  /* 0x000000a607077223 */ /* 0x000fe20000010056 */
[C---:B------:R-:W-:Y:S01]  /*62b0*/  FADD.FTZ R194, -R181.reuse, R194 ;  /* 0x000000c2b5c27221 */ /* 0x040fe20000010100 */
[C---:B------:R-:W-:Y:S01]  /*62c0*/  FADD.FTZ R195, -R181.reuse, R195 ;  /* 0x000000c3b5c37221 */ /* 0x040fe20000010100 */
[----:B------:R-:W-:-:S04]  /*62d0*/  FADD.FTZ R196, -R181, R196 ;  /* 0x000000c4b5c47221 */ /* 0x000fc80000010100 */
[----:B------:R-:W-:-:S04]  /*62e0*/  FMUL.FTZ R196, R180, R196 ;  /* 0x000000c4b4c47220 */ /* 0x000fc80000410000 */
[----:B------:R-:W-:Y:S01]  /*62f0*/  FFMA.FTZ R196, R196, R108, R28 ;  /* 0x0000006cc4c47223 */ /* 0x000fe2000001001c */
[----:B----4-:R-:W-:Y:S01]  /*6300*/  FFMA.FTZ R20, R21, R184, R104 ;  /* 0x000000b815147223 */ /* 0x010fe20000010068 */
[----:B--2---:R-:W-:Y:S02]  /*6310*/  FFMA.FTZ R184, R182, R251, R107 ;  /* 0x000000fbb6b87223 */ /* 0x004fe4000001006b */
[----:B------:R-:W0:Y:S01]  /*6320*/  LDC.64 R250, c[0x0][0x428] ;  /* 0x00010a00fffa7b82 */ /* 0x000e220000000a00 */
[----:B------:R-:W-:Y:S01]  /*6330*/  LEA.HI.SX32 R182, R183, R248, 0x1d ;  /* 0x000000f8b7b67211 */ /* 0x000fe200078feaff */
[----:B---3--:R-:W-:Y:S01]  /*6340*/  FFMA.FTZ R21, R185, R252, R106 ;  /* 0x000000fcb9157223 */ /* 0x008fe2000001006a */
[----:B------:R-:W-:Y:S01]  /*6350*/  FADD.FTZ R183, -R181, R16 ;  /* 0x00000010b5b77221 */ /* 0x000fe20000010100 */
[----:B-----5:R-:W-:-:S03]  /*6360*/  FFMA.FTZ R19, R18, R249, R105 ;  /* 0x000000f912137223 */ /* 0x020fc60000010069 */
[----:B------:R-:W-:Y:S01]  /*6370*/  FMUL.FTZ R16, R180, R183 ;  /* 0x000000b7b4107220 */ /* 0x000fe20000410000 */
[----:B------:R-:W-:Y:S02]  /*6380*/  F2FP.BF16.F32.PACK_AB R21, R184, R21 ;  /* 0x00000015b815723e */ /* 0x000fe400000010ff */
[----:B------:R-:W-:Y:S01]  /*6390*/  F2FP.BF16.F32.PACK_AB R20, R19, R20 ;  /* 0x000000141314723e */ /* 0x000fe200000010ff */
[----:B------:R-:W-:Y:S01]  /*63a0*/  FFMA.FTZ R16, R16, R175, R95 ;  /* 0x000000af10107223 */ /* 0x000fe2000001005f */
[----:B0-----:R-:W-:-:S05]  /*63b0*/  IMAD.WIDE.U32 R18, R182, 0x10, R250 ;  /* 0x00000010b6127825 */ /* 0x001fca00078e00fa */
[----:B------:R0:W-:Y:S02]  /*63c0*/  STG.E.128 desc[UR6][R18.64], R20 ;  /* 0x0000001412007986 */ /* 0x0001e4000c101d06 */
[C---:B0-----:R-:W-:Y:S01]  /*63d0*/  FADD.FTZ R23, -R181.reuse, R10 ;  /* 0x0000000ab5177221 */ /* 0x041fe20000010100 */
[----:B------:R-:W-:Y:S01]  /*63e0*/  FMUL.FTZ R10, R180, R13 ;  /* 0x0000000db40a7220 */ /* 0x000fe20000410000 */
[----:B------:R-:W-:Y:S01]  /*63f0*/  F2FP.BF16.F32.PACK_AB R19, R16, R17 ;  /* 0x000000111013723e */ /* 0x000fe200000010ff */
[C---:B------:R-:W-:Y:S01]  /*6400*/  FADD.FTZ R21, -R181.reuse, R12 ;  /* 0x0000000cb5157221 */ /* 0x040fe20000010100 */
[----:B------:R-:W-:Y:S01]  /*6410*/  FADD.FTZ R17, -R181, R14 ;  /* 0x0000000eb5117221 */ /* 0x000fe20000010100 */
[----:B------:R-:W-:Y:S01]  /*6420*/  FFMA.FTZ R10, R10, R177, R97 ;  /* 0x000000b10a0a7223 */ /* 0x000fe20000010061 */
[C---:B------:R-:W-:Y:S01]  /*6430*/  FMUL.FTZ R14, R180.reuse, R23 ;  /* 0x00000017b40e7220 */ /* 0x040fe20000410000 */
[C---:B------:R-:W-:Y:S01]  /*6440*/  FMUL.FTZ R21, R180.reuse, R21 ;  /* 0x00000015b4157220 */ /* 0x040fe20000410000 */
[C---:B------:R-:W-:Y:S01]  /*6450*/  FMUL.FTZ R17, R180.reuse, R17 ;  /* 0x00000011b4117220 */ /* 0x040fe20000410000 */
[----:B------:R-:W-:Y:S01]  /*6460*/  FMUL.FTZ R12, R180, R11 ;  /* 0x0000000bb40c7220 */ /* 0x000fe20000410000 */
[----:B------:R-:W-:Y:S01]  /*6470*/  FFMA.FTZ R11, R14, R173, R93 ;  /* 0x000000ad0e0b7223 */ /* 0x000fe2000001005d */
[----:B------:R-:W-:Y:S01]  /*6480*/  FFMA.FTZ R18, R21, R172, R92 ;  /* 0x000000ac15127223 */ /* 0x000fe2000001005c */
[----:B------:R-:W-:Y:S01]  /*6490*/  F2FP.BF16.F32.PACK_AB R16, R10, R15 ;  /* 0x0000000f0a10723e */ /* 0x000fe200000010ff */
[----:B------:R-:W-:Y:S01]  /*64a0*/  FFMA.FTZ R17, R17, R178, R98 ;  /* 0x000000b211117223 */ /* 0x000fe20000010062 */
[----:B------:R-:W-:Y:S01]  /*64b0*/  FFMA.FTZ R12, R12, R179, R99 ;  /* 0x000000b30c0c7223 */ /* 0x000fe20000010063 */
[----:B------:R-:W-:-:S02]  /*64c0*/  IADD3 R10, PT, PT, R182, 0x20, RZ ;  /* 0x00000020b60a7810 */ /* 0x000fc40007ffe0ff */
[----:B------:R-:W-:Y:S01]  /*64d0*/  F2FP.BF16.F32.PACK_AB R18, R11, R18 ;  /* 0x000000120b12723e */ /* 0x000fe200000010ff */
[----:B------:R-:W-:Y:S01]  /*64e0*/  FADD.FTZ R13, -R181, R2 ;  /* 0x00000002b50d7221 */ /* 0x000fe20000010100 */
[----:B------:R-:W-:Y:S01]  /*64f0*/  F2FP.BF16.F32.PACK_AB R17, R12, R17 ;  /* 0x000000110c11723e */ /* 0x000fe200000010ff */
[----:B------:R-:W-:-:S04]  /*6500*/  IMAD.WIDE.U32 R10, R10, 0x10, R250 ;  /* 0x000000100a0a7825 */ /* 0x000fc800078e00fa */
[C---:B------:R-:W-:Y:S01]  /*6510*/  FADD.FTZ R22, -R181.reuse, R186 ;  /* 0x000000bab5167221 */ /* 0x040fe20000010100 */
[C---:B------:R-:W-:Y:S01]  /*6520*/  FADD.FTZ R183, -R181.reuse, R9 ;  /* 0x00000009b5b77221 */ /* 0x040fe20000010100 */
[C---:B------:R-:W-:Y:S01]  /*6530*/  FADD.FTZ R12, -R181.reuse, R190 ;  /* 0x000000beb50c7221 */ /* 0x040fe20000010100 */
[----:B------:R-:W-:Y:S01]  /*6540*/  MOV R186, R8 ;  /* 0x0000000800ba7202 */ /* 0x000fe20000000f00 */
[----:B------:R0:W-:Y:S01]  /*6550*/  STG.E.128 desc[UR6][R10.64], R16 ;  /* 0x000000100a007986 */ /* 0x0001e2000c101d06 */
[----:B------:R-:W-:Y:S01]  /*6560*/  MOV R190, R13 ;  /* 0x0000000d00be7202 */ /* 0x000fe20000000f00 */
[C---:B------:R-:W-:Y:S01]  /*6570*/  FADD.FTZ R9, -R181.reuse, R204 ;  /* 0x000000ccb5097221 */ /* 0x040fe20000010100 */
[C---:B------:R-:W-:Y:S01]  /*6580*/  FADD.FTZ R204, -R181.reuse, R229 ;  /* 0x000000e5b5cc7221 */ /* 0x040fe20000010100 */
[C---:B------:R-:W-:Y:S01]  /*6590*/  FADD.FTZ R23, -R181.reuse, R215 ;  /* 0x000000d7b5177221 */ /* 0x040fe20000010100 */
[----:B------:R-:W-:Y:S01]  /*65a0*/  FADD.FTZ R252, -R181, R187 ;  /* 0x000000bbb5fc7221 */ /* 0x000fe20000010100 */
[----:B------:R-:W-:-:S02]  /*65b0*/  MOV R215, R186 ;  /* 0x000000ba00d77202 */ /* 0x000fc40000000f00 */
[----:B------:R-:W-:Y:S02]  /*65c0*/  MOV R186, R190 ;  /* 0x000000be00ba7202 */ /* 0x000fe40000000f00 */
[----:B------:R-:W-:Y:S01]  /*65d0*/  MOV R187, R183 ;  /* 0x000000b700bb7202 */ /* 0x000fe20000000f00 */
[C---:B0-----:R-:W-:Y:S01]  /*65e0*/  FADD.FTZ R11, -R181.reuse, R202 ;  /* 0x000000cab50b7221 */ /* 0x041fe20000010100 */
[C---:B------:R-:W-:Y:S02]  /*65f0*/  FADD.FTZ R202, -R181.reuse, R228 ;  /* 0x000000e4b5ca7221 */ /* 0x040fe40000010100 */
[----:B------:R-:W0:Y:S01]  /*6600*/  LDC.64 R228, c[0x0][0x428] ;  /* 0x00010a00ffe47b82 */ /* 0x000e220000000a00 */
[C---:B------:R-:W-:Y:S01]  /*6610*/  FADD.FTZ R184, -R181.reuse, R6 ;  /* 0x00000006b5b87221 */ /* 0x040fe20000010100 */
[C---:B------:R-:W-:Y:S01]  /*6620*/  FADD.FTZ R2, -R181.reuse, R5 ;  /* 0x00000005b5027221 */ /* 0x040fe20000010100 */
[C---:B------:R-:W-:Y:S01]  /*6630*/  FADD.FTZ R251, -R181.reuse, R188 ;  /* 0x000000bcb5fb7221 */ /* 0x040fe20000010100 */
[C---:B------:R-:W-:Y:S01]  /*6640*/  FADD.FTZ R185, -R181.reuse, R4 ;  /* 0x00000004b5b97221 */ /* 0x040fe20000010100 */
[C---:B------:R-:W-:Y:S01]  /*6650*/  FADD.FTZ R188, -R181.reuse, R218 ;  /* 0x000000dab5bc7221 */ /* 0x040fe20000010100 */
[C---:B------:R-:W-:Y:S01]  /*6660*/  FMUL.FTZ R187, R180.reuse, R187 ;  /* 0x000000bbb4bb7220 */ /* 0x040fe20000410000 */
[C---:B------:R-:W-:Y:S01]  /*6670*/  FMUL.FTZ R186, R180.reuse, R186 ;  /* 0x000000bab4ba7220 */ /* 0x040fe20000410000 */
[C---:B------:R-:W-:Y:S01]  /*6680*/  FMUL.FTZ R218, R180.reuse, R3 ;  /* 0x00000003b4da7220 */ /* 0x040fe20000410000 */
[C---:B------:R-:W-:Y:S01]  /*6690*/  FADD.FTZ R250, -R181.reuse, R193 ;  /* 0x000000c1b5fa7221 */ /* 0x040fe20000010100 */
[C---:B------:R-:W-:Y:S01]  /*66a0*/  FADD.FTZ R14, -R181.reuse, R206 ;  /* 0x000000ceb50e7221 */ /* 0x040fe20000010100 */
[----:B------:R-:W-:Y:S01]  /*66b0*/  MOV R193, R12 ;  /* 0x0000000c00c17202 */ /* 0x000fe20000000f00 */
[C---:B------:R-:W-:Y:S01]  /*66c0*/  FADD.FTZ R19, -R181.reuse, R211 ;  /* 0x000000d3b5137221 */ /* 0x040fe20000010100 */
[C---:B------:R-:W-:Y:S01]  /*66d0*/  FADD.FTZ R190, -R181.reuse, R216 ;  /* 0x000000d8b5be7221 */ /* 0x040fe20000010100 */
[C---:B------:R-:W-:Y:S01]  /*66e0*/  FMUL.FTZ R217, R180.reuse, R184 ;  /* 0x000000b8b4d97220 */ /* 0x040fe20000410000 */
[C---:B------:R-:W-:Y:S01]  /*66f0*/  FMUL.FTZ R2, R180.reuse, R2 ;  /* 0x00000002b4027220 */ /* 0x040fe20000410000 */
[C---:B------:R-:W-:Y:S01]  /*6700*/  FADD.FTZ R4, -R181.reuse, R201 ;  /* 0x000000c9b5047221 */ /* 0x040fe20000010100 */
[C---:B------:R-:W-:Y:S01]  /*6710*/  FADD.FTZ R5, -R181.reuse, R199 ;  /* 0x000000c7b5057221 */ /* 0x040fe20000010100 */
[C---:B------:R-:W-:Y:S01]  /*6720*/  FADD.FTZ R13, -R181.reuse, R210 ;  /* 0x000000d2b50d7221 */ /* 0x040fe20000010100 */
[----:B------:R-:W-:Y:S01]  /*6730*/  FADD.FTZ R21, -R181, R220 ;  /* 0x000000dcb5157221 */ /* 0x000fe20000010100 */
[C---:B------:R-:W-:Y:S01]  /*6740*/  FMUL.FTZ R215, R180.reuse, R215 ;  /* 0x000000d7b4d77220 */ /* 0x040fe20000410000 */
[----:B------:R-:W-:Y:S01]  /*6750*/  FMUL.FTZ R216, R180, R185 ;  /* 0x000000b9b4d87220 */ /* 0x000fe20000410000 */
[----:B------:R-:W-:Y:S01]  /*6760*/  FFMA.FTZ R184, R187, R168, R88 ;  /* 0x000000a8bbb87223 */ /* 0x000fe20000010058 */
[----:B------:R-:W-:Y:S01]  /*6770*/  FFMA.FTZ R3, R186, R169, R89 ;  /* 0x000000a9ba037223 */ /* 0x000fe20000010059 */
[C---:B------:R-:W-:Y:S01]  /*6780*/  FADD.FTZ R15, -R181.reuse, R205 ;  /* 0x000000cdb50f7221 */ /* 0x040fe20000010100 */
[C---:B------:R-:W-:Y:S01]  /*6790*/  FADD.FTZ R18, -R181.reuse, R212 ;  /* 0x000000d4b5127221 */ /* 0x040fe20000010100 */
[----:B------:R-:W-:Y:S01]  /*67a0*/  MOV R220, R22 ;  /* 0x0000001600dc7202 */ /* 0x000fe20000000f00 */
[C---:B------:R-:W-:Y:S01]  /*67b0*/  FADD.FTZ R199, -R181.reuse, R223 ;  /* 0x000000dfb5c77221 */ /* 0x040fe20000010100 */
[C---:B------:R-:W-:Y:S01]  /*67c0*/  FADD.FTZ R201, -R181.reuse, R225 ;  /* 0x000000e1b5c97221 */ /* 0x040fe20000010100 */
[----:B------:R-:W-:Y:S01]  /*67d0*/  FFMA.FTZ R218, R218, R167, R87 ;  /* 0x000000a7dada7223 */ /* 0x000fe20000010057 */
[C---:B------:R-:W-:Y:S01]  /*67e0*/  FADD.FTZ R6, -R181.reuse, R198 ;  /* 0x000000c6b5067221 */ /* 0x040fe20000010100 */
[C---:B------:R-:W-:Y:S01]  /*67f0*/  FADD.FTZ R12, -R181.reuse, R200 ;  /* 0x000000c8b50c7221 */ /* 0x040fe20000010100 */
[C---:B------:R-:W-:Y:S01]  /*6800*/  FADD.FTZ R16, -R181.reuse, R208 ;  /* 0x000000d0b5107221 */ /* 0x040fe20000010100 */
[C---:B------:R-:W-:Y:S01]  /*6810*/  FADD.FTZ R17, -R181.reuse, R207 ;  /* 0x000000cfb5117221 */ /* 0x040fe20000010100 */
[C---:B------:R-:W-:Y:S01]  /*6820*/  FADD.FTZ R20, -R181.reuse, R209 ;  /* 0x000000d1b5147221 */ /* 0x040fe20000010100 */
[C---:B------:R-:W-:Y:S01]  /*6830*/  FADD.FTZ R206, -R181.reuse, R232 ;  /* 0x000000e8b5ce7221 */ /* 0x040fe20000010100 */
[----:B------:R-:W-:Y:S01]  /*6840*/  FMUL.FTZ R225, R180, R14 ;  /* 0x0000000eb4e17220 */ /* 0x000fe20000410000 */
[C---:B------:R-:W-:Y:S01]  /*6850*/  FADD.FTZ R249, -R181.reuse, R192 ;  /* 0x000000c0b5f97221 */ /* 0x040fe20000010100 */
[C---:B------:R-:W-:Y:S01]  /*6860*/  FADD.FTZ R8, -R181.reuse, R197 ;  /* 0x000000c5b5087221 */ /* 0x040fe20000010100 */
[C---:B------:R-:W-:Y:S01]  /*6870*/  FADD.FTZ R22, -R181.reuse, R213 ;  /* 0x000000d5b5167221 */ /* 0x040fe20000010100 */
[C---:B------:R-:W-:Y:S01]  /*6880*/  FADD.FTZ R183, -R181.reuse, R214 ;  /* 0x000000d6b5b77221 */ /* 0x040fe20000010100 */
[----:B------:R-:W-:Y:S01]  /*6890*/  MOV R219, R193 ;  /* 0x000000c100db7202 */ /* 0x000fe20000000f00 */
[C---:B------:R-:W-:Y:S01]  /*68a0*/  FADD.FTZ R198, -R181.reuse, R224 ;  /* 0x000000e0b5c67221 */ /* 0x040fe20000010100 */
[----:B------:R-:W-:Y:S01]  /*68b0*/  FADD.FTZ R200, -R181, R226 ;  /* 0x000000e2b5c87221 */ /* 0x000fe20000010100 */
[----:B------:R-:W-:Y:S01]  /*68c0*/  FFMA.FTZ R217, R217, R164, R84 ;  /* 0x000000a4d9d97223 */ /* 0x000fe20000010054 */
[----:B------:R-:W-:Y:S01]  /*68d0*/  FFMA.FTZ R2, R2, R165, R85 ;  /* 0x000000a502027223 */ /* 0x000fe20000010055 */
[----:B------:R-:W-:Y:S01]  /*68e0*/  FMUL.FTZ R14, R180, R19 ;  /* 0x00000013b40e7220 */ /* 0x000fe20000410000 */
[C---:B------:R-:W-:Y:S01]  /*68f0*/  FADD.FTZ R10, -R181.reuse, R203 ;  /* 0x000000cbb50a7221 */ /* 0x040fe20000010100 */
[C---:B------:R-:W-:Y:S01]  /*6900*/  FADD.FTZ R192, -R181.reuse, R227 ;  /* 0x000000e3b5c07221 */ /* 0x040fe20000010100 */
[C---:B------:R-:W-:Y:S01]  /*6910*/  FADD.FTZ R193, -R181.reuse, R221 ;  /* 0x000000ddb5c17221 */ /* 0x040fe20000010100 */
[C---:B------:R-:W-:Y:S01]  /*6920*/  FADD.FTZ R197, -R181.reuse, R222 ;  /* 0x000000deb5c57221 */ /* 0x040fe20000010100 */
[----:B------:R-:W-:Y:S01]  /*6930*/  FADD.FTZ R205, -R181, R230 ;  /* 0x000000e6b5cd7221 */ /* 0x000fe20000010100 */
[----:B------:R-:W-:Y:S01]  /*6940*/  FFMA.FTZ R185, R215, R170, R90 ;  /* 0x000000aad7b97223 */ /* 0x000fe2000001005a */
[----:B------:R-:W-:Y:S01]  /*6950*/  FFMA.FTZ R216, R216, R171, R91 ;  /* 0x000000abd8d87223 */ /* 0x000fe2000001005b */
        /* <DEDUP_REMOVED lines=11> */
[----:B------:R-:W-:Y:S01]  /*6a10*/  F2FP.BF16.F32.PACK_AB R184, R3, R184 ;  /* 0x000000b803b8723e */ /* 0x000fe200000010ff */
[C---:B------:R-:W-:Y:S01]  /*6a20*/  FMUL.FTZ R224, R180.reuse, R15 ;  /* 0x0000000fb4e07220 */ /* 0x040fe20000410000 */
[C---:B------:R-:W-:Y:S01]  /*6a30*/  FMUL.FTZ R13, R180.reuse, R18 ;  /* 0x00000012b40d7220 */ /* 0x040fe20000410000 */
[----:B------:R-:W-:Y:S01]  /*6a40*/  FMUL.FTZ R189, R180, R199 ;  /* 0x000000c7b4bd7220 */ /* 0x000fe20000410000 */
[----:B------:R-:W-:Y:S01]  /*6a50*/  FADD.FTZ R181, -R181, R241 ;  /* 0x000000f1b5b57221 */ /* 0x000fe20000010100 */
[----:B------:R-:W-:Y:S01]  /*6a60*/  F2FP.BF16.F32.PACK_AB R187, R218, R7 ;  /* 0x00000007dabb723e */ /* 0x000fe200000010ff */
        /* <DEDUP_REMOVED lines=24> */
[----:B------:R-:W-:Y:S01]  /*6bf0*/  IADD3 R194, PT, PT, R182, 0x40, RZ ;  /* 0x00000040b6c27810 */ /* 0x000fe20007ffe0ff */
        /* <DEDUP_REMOVED lines=30> */
[----:B0-----:R-:W-:-:S04]  /*6de0*/  IMAD.WIDE.U32 R194, R194, 0x10, R228 ;  /* 0x00000010c2c27825 */ /* 0x001fc800078e00e4 */
        /* <DEDUP_REMOVED lines=11> */
[----:B------:R-:W-:Y:S01]  /*6ea0*/  IADD3 R8, PT, PT, R182, 0x60, RZ ;  /* 0x00000060b6087810 */ /* 0x000fe20007ffe0ff */
[----:B------:R-:W-:Y:S01]  /*6eb0*/  FFMA.FTZ R12, R12, R151, R71 ;  /* 0x000000970c0c7223 */ /* 0x000fe20000010047 */
[----:B------:R-:W-:Y:S01]  /*6ec0*/  IADD3 R10, PT, PT, R182, 0x80, RZ ;  /* 0x00000080b60a7810 */ /* 0x000fe20007ffe0ff */
[----:B------:R0:W-:Y:S01]  /*6ed0*/  STG.E.128 desc[UR6][R194.64], R184 ;  /* 0x000000b8c2007986 */ /* 0x0001e2000c101d06 */
[----:B------:R-:W-:Y:S01]  /*6ee0*/  F2FP.BF16.F32.PACK_AB R4, R9, R4 ;  /* 0x000000040904723e */ /* 0x000fe200000010ff */
[----:B------:R-:W-:Y:S01]  /*6ef0*/  IMAD.WIDE.U32 R8, R8, 0x10, R228 ;  /* 0x0000001008087825 */ /* 0x000fe200078e00e4 */
[----:B------:R-:W-:-:S03]  /*6f00*/  F2FP.BF16.F32.PACK_AB R5, R11, R180 ;  /* 0x000000b40b05723e */ /* 0x000fc600000010ff */
[----:B------:R-:W-:Y:S01]  /*6f10*/  FFMA.FTZ R221, R221, R140, R60 ;  /* 0x0000008cdddd7223 */ /* 0x000fe2000001003c */
[----:B------:R-:W-:Y:S01]  /*6f20*/  F2FP.BF16.F32.PACK_AB R7, R12, R7 ;  /* 0x000000070c07723e */ /* 0x000fe200000010ff */
[----:B------:R-:W-:Y:S01]  /*6f30*/  IMAD.WIDE.U32 R10, R10, 0x10, R228 ;  /* 0x000000100a0a7825 */ /* 0x000fe200078e00e4 */
[----:B------:R-:W-:-:S03]  /*6f40*/  F2FP.BF16.F32.PACK_AB R6, R181, R6 ;  /* 0x00000006b506723e */ /* 0x000fc600000010ff */
[----:B------:R-:W-:Y:S01]  /*6f50*/  FFMA.FTZ R12, R13, R141, R61 ;  /* 0x0000008d0d0c7223 */ /* 0x000fe2000001003d */
[----:B------:R-:W-:Y:S01]  /*6f60*/  FFMA.FTZ R14, R14, R142, R62 ;  /* 0x0000008e0e0e7223 */ /* 0x000fe2000001003e */
[----:B------:R-:W-:Y:S01]  /*6f70*/  FFMA.FTZ R15, R15, R143, R63 ;  /* 0x0000008f0f0f7223 */ /* 0x000fe2000001003f */
[----:B0-----:R-:W-:Y:S02]  /*6f80*/  F2FP.BF16.F32.PACK_AB R187, R209, R218 ;  /* 0x000000dad1bb723e */ /* 0x001fe400000010ff */
[----:B------:R-:W-:Y:S02]  /*6f90*/  F2FP.BF16.F32.PACK_AB R186, R210, R217 ;  /* 0x000000d9d2ba723e */ /* 0x000fe400000010ff */
[----:B------:R-:W-:Y:S02]  /*6fa0*/  F2FP.BF16.F32.PACK_AB R185, R208, R215 ;  /* 0x000000d7d0b9723e */ /* 0x000fe400000010ff */
[----:B------:R-:W-:-:S05]  /*6fb0*/  F2FP.BF16.F32.PACK_AB R184, R3, R2 ;  /* 0x0000000203b8723e */ /* 0x000fca00000010ff */
[----:B------:R-:W-:Y:S04]  /*6fc0*/  STG.E.128 desc[UR6][R8.64], R184 ;  /* 0x000000b808007986 */ /* 0x000fe8000c101d06 */
[----:B------:R0:W-:Y:S01]  /*6fd0*/  STG.E.128 desc[UR6][R10.64], R4 ;  /* 0x000000040a007986 */ /* 0x0001e2000c101d06 */
[----:B------:R-:W-:Y:S01]  /*6fe0*/  FFMA.FTZ R13, R220, R137, R57 ;  /* 0x00000089dc0d7223 */ /* 0x000fe20000010039 */
[----:B------:R-:W-:Y:S01]  /*6ff0*/  FFMA.FTZ R20, R20, R134, R54 ;  /* 0x0000008614147223 */ /* 0x000fe20000010036 */
[----:B------:R-:W-:Y:S01]  /*7000*/  FFMA.FTZ R21, R21, R135, R55 ;  /* 0x0000008715157223 */ /* 0x000fe20000010037 */
[----:B------:R-:W-:Y:S01]  /*7010*/  FFMA.FTZ R19, R19, R133, R53 ;  /* 0x0000008513137223 */ /* 0x000fe20000010035 */
[----:B------:R-:W-:Y:S01]  /*7020*/  IADD3 R2, PT, PT, R182, 0xa0, RZ ;  /* 0x000000a0b6027810 */ /* 0x000fe20007ffe0ff */
[----:B------:R-:W-:Y:S01]  /*7030*/  FFMA.FTZ R226, R226, R144, R64 ;  /* 0x00000090e2e27223 */ /* 0x000fe20000010040 */
[----:B------:R-:W-:Y:S01]  /*7040*/  FFMA.FTZ R225, R225, R145, R65 ;  /* 0x00000091e1e17223 */ /* 0x000fe20000010041 */
[----:B0-----:R-:W-:Y:S01]  /*7050*/  F2FP.BF16.F32.PACK_AB R6, R12, R221 ;  /* 0x000000dd0c06723e */ /* 0x001fe200000010ff */
        /* <DEDUP_REMOVED lines=12> */
[----:B------:R-:W-:Y:S01]  /*7120*/  IADD3 R180, PT, PT, R182, 0xc0, RZ ;  /* 0x000000c0b6b47810 */ /* 0x000fe20007ffe0ff */
[----:B------:R-:W-:Y:S01]  /*7130*/  FFMA.FTZ R15, R191, R126, R46 ;  /* 0x0000007ebf0f7223 */ /* 0x000fe2000001002e */
[----:B------:R-:W-:Y:S01]  /*7140*/  F2FP.BF16.F32.PACK_AB R9, R12, R9 ;  /* 0x000000090c09723e */ /* 0x000fe200000010ff */
[----:B------:R-:W-:Y:S01]  /*7150*/  FFMA.FTZ R192, R192, R127, R47 ;  /* 0x0000007fc0c07223 */ /* 0x000fe2000001002f */
[----:B------:R-:W-:Y:S01]  /*7160*/  F2FP.BF16.F32.PACK_AB R8, R13, R8 ;  /* 0x000000080d08723e */ /* 0x000fe200000010ff */
[----:B------:R-:W-:Y:S01]  /*7170*/  FFMA.FTZ R12, R22, R128, R48 ;  /* 0x00000080160c7223 */ /* 0x000fe20000010030 */
[----:B------:R-:W-:Y:S01]  /*7180*/  IADD3 R194, PT, PT, R182, 0xe0, RZ ;  /* 0x000000e0b6c27810 */ /* 0x000fe20007ffe0ff */
[----:B------:R-:W-:Y:S01]  /*7190*/  FFMA.FTZ R23, R23, R129, R49 ;  /* 0x0000008117177223 */ /* 0x000fe20000010031 */
[----:B------:R-:W-:Y:S01]  /*71a0*/  F2FP.BF16.F32.PACK_AB R11, R21, R20 ;  /* 0x00000014150b723e */ /* 0x000fe200000010ff */
[----:B------:R-:W-:Y:S01]  /*71b0*/  FFMA.FTZ R13, R183, R130, R50 ;  /* 0x00000082b70d7223 */ /* 0x000fe20000010032 */
[----:B------:R-:W-:Y:S01]  /*71c0*/  F2FP.BF16.F32.PACK_AB R10, R19, R10 ;  /* 0x0000000a130a723e */ /* 0x000fe200000010ff */
[----:B------:R-:W-:Y:S01]  /*71d0*/  FFMA.FTZ R188, R188, R131, R51 ;  /* 0x00000083bcbc7223 */ /* 0x000fe20000010033 */
[----:B------:R-:W-:Y:S01]  /*71e0*/  F2FP.BF16.F32.PACK_AB R17, R16, R17 ;  /* 0x000000111011723e */ /* 0x000fe200000010ff */
[----:B------:R-:W-:Y:S01]  /*71f0*/  FFMA.FTZ R18, R200, R116, R36 ;  /* 0x00000074c8127223 */ /* 0x000fe20000010024 */
[----:B------:R-:W-:Y:S01]  /*7200*/  IADD3 R208, PT, PT, R182, 0x100, RZ ;  /* 0x00000100b6d07810 */ /* 0x000fe20007ffe0ff */
        /* <DEDUP_REMOVED lines=9> */
[----:B------:R-:W-:Y:S01]  /*72a0*/  FFMA.FTZ R206, R206, R114, R34 ;  /* 0x00000072cece7223 */ /* 0x000fe20000010022 */
[----:B------:R-:W-:Y:S01]  /*72b0*/  FFMA.FTZ R213, R213, R109, R29 ;  /* 0x0000006dd5d57223 */ /* 0x000fe2000001001d */
[----:B------:R-:W-:Y:S01]  /*72c0*/  FFMA.FTZ R207, R207, R115, R35 ;  /* 0x00000073cfcf7223 */ /* 0x000fe20000010023 */
[----:B------:R-:W-:Y:S01]  /*72d0*/  FFMA.FTZ R205, R205, R113, R33 ;  /* 0x00000071cdcd7223 */ /* 0x000fe20000010021 */
        /* <DEDUP_REMOVED lines=18> */
[----:B------:R0:W-:Y:S04]  /*7400*/  STG.E.128 desc[UR6][R180.64], R8 ;  /* 0x00000008b4007986 */ /* 0x0001e8000c101d06 */
[----:B------:R0:W-:Y:S04]  /*7410*/  STG.E.128 desc[UR6][R194.64], R12 ;  /* 0x0000000cc2007986 */ /* 0x0001e8000c101d06 */
[----:B------:R0:W-:Y:S04]  /*7420*/  STG.E.128 desc[UR6][R208.64], R16 ;  /* 0x00000010d0007986 */ /* 0x0001e8000c101d06 */
[----:B------:R0:W-:Y:S02]  /*7430*/  STG.E.128 desc[UR6][R210.64], R20 ;  /* 0x00000014d2007986 */ /* 0x0001e4000c101d06 */
.L_x_17855:
[----:B------:R-:W-:Y:S05]  /*7440*/  BSYNC.RECONVERGENT B0 ;  /* 0x0000000000007941 */ /* 0x000fea0003800200 */
.L_x_17854:
[----:B0-----:R-:W0:Y:S02]  /*7450*/  LDC.64 R2, c[0x0][0x380] ;  /* 0x0000e000ff027b82 */ /* 0x001e240000000a00 */
[----:B0-----:R-:W-:-:S04]  /*7460*/  LEA R0, R2, R0, 0x2 ;  /* 0x0000000002007211 */ /* 0x001fc800078e10ff */
[----:B------:R-:W-:-:S13]  /*7470*/  ISETP.GE.AND P0, PT, R0, R3, PT ;  /* 0x000000030000720c */ /* 0x000fda0003f06270 */
[----:B------:R-:W-:Y:S05]  /*7480*/  @!P0 BRA `(.L_x_17856) ;  /* 0xffffff9000e48947 */ /* 0x000fea000383ffff */
[----:B------:R-:W-:Y:S05]  /*7490*/  EXIT ;  /* 0x000000000000794d */ /* 0x000fea0003800000 */
.L_x_17853:
        /* <DEDUP_REMOVED lines=8> */
.L_x_17858:
[----:B------:R-:W-:Y:S05]  /*7520*/  BSYNC B0 ;  /* 0x0000000000007941 */ /* 0x000fea0003800000 */
.L_x_17857:
[----:B------:R-:W-:Y:S01]  /*7530*/  FADD.FTZ R183, R183, R180 ;  /* 0x000000b4b7b77221 */ /* 0x000fe20000010000 */
[----:B------:R-:W-:Y:S01]  /*7540*/  HFMA2 R180, -RZ, RZ, 0, 1.1920928955078125e-07 ;  /* 0x00000002ffb47431 */ /* 0x000fe200000001ff */
[----:B------:R-:W-:Y:S02]  /*7550*/  MOV R181, 0x1f ;  /* 0x0000001f00b57802 */ /* 0x000fe40000000f00 */
[----:B------:R-:W-:Y:S02]  /*7560*/  MOV R182, 0xffffffff ;  /* 0xffffffff00b67802 */ /* 0x000fe40000000f00 */
[----:B------:R-:W-:-:S07]  /*7570*/  MOV R249, R183 ;  /* 0x000000b700f97202 */ /* 0x000fce0000000f00 */
[----:B------:R-:W-:Y:S05]  /*7580*/  WARPSYNC.COLLECTIVE R182, `(.L_x_17859) ;  /* 0x00000000b6087348 */ /* 0x000fea0003c00000 */
[----:B------:R0:W1:Y:S02]  /*7590*/  SHFL.BFLY P0, R180, R249, R180, R181 ;  /* 0x0c0000b4f9b47389 */ /* 0x00006400000000b5 */
[----:B01----:R-:W-:Y:S05]  /*75a0*/  ENDCOLLECTIVE ;  /* 0x000000000000791b */ /* 0x003fea0003800000 */
.L_x_17859:
[----:B------:R-:W-:Y:S01]  /*75b0*/  MOV R242, R180 ;  /* 0x000000b400f27202 */ /* 0x000fe20000000f00 */
[----:B------:R-:W-:-:S04]  /*75c0*/  HFMA2 R180, -RZ, RZ, 0, 2.384185791015625e-07 ;  /* 0x00000004ffb47431 */ /* 0x000fc800000001ff */
[----:B------:R-:W-:-:S05]  /*75d0*/  FADD.FTZ R183, R183, R242 ;  /* 0x000000f2b7b77221 */ /* 0x000fca0000010000 */
[----:B------:R-:W-:-:S07]  /*75e0*/  MOV R249, R183 ;  /* 0x000000b700f97202 */ /* 0x000fce0000000f00 */
[----:B------:R-:W-:Y:S05]  /*75f0*/  WARPSYNC.COLLECTIVE R182, `(.L_x_17860) ;  /* 0x00000000b6087348 */ /* 0x000fea0003c00000 */
[----:B------:R0:W1:Y:S02]  /*7600*/  SHFL.BFLY P0, R180, R249, R180, R181 ;  /* 0x0c0000b4f9b47389 */ /* 0x00006400000000b5 */
[----:B01----:R-:W-:Y:S05]  /*7610*/  ENDCOLLECTIVE ;  /* 0x000000000000791b */ /* 0x003fea0003800000 */
.L_x_17860:
[----:B------:R-:W-:Y:S01]  /*7620*/  MOV R242, R180 ;  /* 0x000000b400f27202 */ /* 0x000fe20000000f00 */
[----:B------:R-:W-:-:S04]  /*7630*/  HFMA2 R180, -RZ, RZ, 0, 4.76837158203125e-07 ;  /* 0x00000008ffb47431 */ /* 0x000fc800000001ff */
[----:B------:R-:W-:-:S05]  /*7640*/  FADD.FTZ R183, R183, R242 ;  /* 0x000000f2b7b77221 */ /* 0x000fca0000010000 */
[----:B------:R-:W-:-:S07]  /*7650*/  MOV R249, R183 ;  /* 0x000000b700f97202 */ /* 0x000fce0000000f00 */
[----:B------:R-:W-:Y:S05]  /*7660*/  WARPSYNC.COLLECTIVE R182, `(.L_x_17861) ;  /* 0x00000000b6087348 */ /* 0x000fea0003c00000 */
[----:B------:R0:W1:Y:S02]  /*7670*/  SHFL.BFLY P0, R180, R249, R180, R181 ;  /* 0x0c0000b4f9b47389 */ /* 0x00006400000000b5 */
[----:B01----:R-:W-:Y:S05]  /*7680*/  ENDCOLLECTIVE ;  /* 0x000000000000791b */ /* 0x003fea0003800000 */
.L_x_17861:
[----:B------:R-:W-:Y:S01]  /*7690*/  MOV R242, R180 ;  /* 0x000000b400f27202 */ /* 0x000fe20000000f00 */
[----:B------:R-:W-:-:S04]  /*76a0*/  HFMA2 R180, -RZ, RZ, 0, 9.5367431640625e-07 ;  /* 0x00000010ffb47431 */ /* 0x000fc800000001ff */
[----:B------:R-:W-:-:S05]  /*76b0*/  FADD.FTZ R183, R183, R242 ;  /* 0x000000f2b7b77221 */ /* 0x000fca0000010000 */
[----:B------:R-:W-:-:S07]  /*76c0*/  MOV R249, R183 ;  /* 0x000000b700f97202 */ /* 0x000fce0000000f00 */
[----:B------:R-:W-:Y:S05]  /*76d0*/  WARPSYNC.COLLECTIVE R182, `(.L_x_17862) ;  /* 0x00000000b6087348 */ /* 0x000fea0003c00000 */
[----:B------:R0:W1:Y:S02]  /*76e0*/  SHFL.BFLY P0, R180, R249, R180, R181 ;  /* 0x0c0000b4f9b47389 */ /* 0x00006400000000b5 */
[----:B01----:R-:W-:Y:S05]  /*76f0*/  ENDCOLLECTIVE ;  /* 0x000000000000791b */ /* 0x003fea0003800000 */
.L_x_17862:
[----:B------:R-:W-:-:S05]  /*7700*/  MOV R242, R180 ;  /* 0x000000b400f27202 */ /* 0x000fca0000000f00 */
[----:B------:R-:W-:Y:S02]  /*7710*/  FADD.FTZ R183, R183, R242 ;  /* 0x000000f2b7b77221 */ /* 0x000fe40000010000 */
[----:B------:R-:W0:Y:S02]  /*7720*/  LDC R242, c[0x0][0x400] ;  /* 0x00010000fff27b82 */ /* 0x000e240000000800 */
[----:B0-----:R-:W-:-:S04]  /*7730*/  FMUL.FTZ R243, R183, R242 ;  /* 0x000000f2b7f37220 */ /* 0x001fc80000410000 */
[C---:B------:R-:W-:Y:S01]  /*7740*/  FADD.FTZ R183, -R243.reuse, R21 ;  /* 0x00000015f3b77221 */ /* 0x040fe20000010100 */
[----:B------:R-:W-:-:S03]  /*7750*/  FADD.FTZ R181, -R243, R18 ;  /* 0x00000012f3b57221 */ /* 0x000fc60000010100 */
[----:B------:R-:W-:Y:S01]  /*7760*/  FFMA.FTZ R180, R183, R183, RZ ;  /* 0x000000b7b7b47223 */ /* 0x000fe200000100ff */
        /* <DEDUP_REMOVED lines=156> */
[----:B------:R-:W-:-:S03]  /*8130*/  MOV R181, 0x1f ;  /* 0x0000001f00b57802 */ /* 0x000fc60000000f00 */
[----:B------:R-:W-:Y:S01]  /*8140*/  FFMA.FTZ R183, R183, R183, R180 ;  /* 0x000000b7b7b77223 */ /* 0x000fe200000100b4 */
[----:B------:R-:W-:-:S04]  /*8150*/  HFMA2 R180, -RZ, RZ, 0, 5.9604644775390625e-08 ;  /* 0x00000001ffb47431 */ /* 0x000fc800000001ff */
[----:B------:R-:W-:-:S07]  /*8160*/  MOV R249, R183 ;  /* 0x000000b700f97202 */ /* 0x000fce0000000f00 */
[----:B------:R-:W-:Y:S05]  /*8170*/  WARPSYNC.COLLECTIVE R182, `(.L_x_17863) ;  /* 0x00000000b6087348 */ /* 0x000fea0003c00000 */
[----:B------:R0:W1:Y:S02]  /*8180*/  SHFL.BFLY P0, R180, R249, R180, R181 ;  /* 0x0c0000b4f9b47389 */ /* 0x00006400000000b5 */
[----:B01----:R-:W-:Y:S05]  /*8190*/  ENDCOLLECTIVE ;  /* 0x000000000000791b */ /* 0x003fea0003800000 */
.L_x_17863:
[----:B------:R-:W-:Y:S01]  /*81a0*/  FADD.FTZ R183, R183, R180 ;  /* 0x000000b4b7b77221 */ /* 0x000fe20000010000 */
[----:B------:R-:W-:-:S04]  /*81b0*/  HFMA2 R180, -RZ, RZ, 0, 1.1920928955078125e-07 ;  /* 0x00000002ffb47431 */ /* 0x000fc800000001ff */
[----:B------:R-:W-:-:S07]  /*81c0*/  MOV R249, R183 ;  /* 0x000000b700f97202 */ /* 0x000fce0000000f00 */
[----:B------:R-:W-:Y:S05]  /*81d0*/  WARPSYNC.COLLECTIVE R182, `(.L_x_17864) ;  /* 0x00000000b6087348 */ /* 0x000fea0003c00000 */
[----:B------:R0:W1:Y:S02]  /*81e0*/  SHFL.BFLY P0, R180, R249, R180, R181 ;  /* 0x0c0000b4f9b47389 */ /* 0x00006400000000b5 */
[----:B01----:R-:W-:Y:S05]  /*81f0*/  ENDCOLLECTIVE ;  /* 0x000000000000791b */ /* 0x003fea0003800000 */
.L_x_17864:
[----:B------:R-:W-:Y:S01]  /*8200*/  FADD.FTZ R183, R183, R180 ;  /* 0x000000b4b7b77221 */ /* 0x000fe20000010000 */
[----:B------:R-:W-:-:S04]  /*8210*/  HFMA2 R180, -RZ, RZ, 0, 2.384185791015625e-07 ;  /* 0x00000004ffb47431 */ /* 0x000fc800000001ff */
[----:B------:R-:W-:-:S07]  /*8220*/  MOV R249, R183 ;  /* 0x000000b700f97202 */ /* 0x000fce0000000f00 */
[----:B------:R-:W-:Y:S05]  /*8230*/  WARPSYNC.COLLECTIVE R182, `(.L_x_17865) ;  /* 0x00000000b6087348 */ /* 0x000fea0003c00000 */
[----:B------:R0:W1:Y:S02]  /*8240*/  SHFL.BFLY P0, R180, R249, R180, R181 ;  /* 0x0c0000b4f9b47389 */ /* 0x00006400000000b5 */
[----:B01----:R-:W-:Y:S05]  /*8250*/  ENDCOLLECTIVE ;  /* 0x000000000000791b */ /* 0x003fea0003800000 */
.L_x_17865:
[----:B------:R-:W-:Y:S01]  /*8260*/  FADD.FTZ R183, R183, R180 ;  /* 0x000000b4b7b77221 */ /* 0x000fe20000010000 */
[----:B------:R-:W-:-:S04]  /*8270*/  HFMA2 R180, -RZ, RZ, 0, 4.76837158203125e-07 ;  /* 0x00000008ffb47431 */ /* 0x000fc800000001ff */
[----:B------:R-:W-:-:S07]  /*8280*/  MOV R249, R183 ;  /* 0x000000b700f97202 */ /* 0x000fce0000000f00 */
[----:B------:R-:W-:Y:S05]  /*8290*/  WARPSYNC.COLLECTIVE R182, `(.L_x_17866) ;  /* 0x00000000b6087348 */ /* 0x000fea0003c00000 */
[----:B------:R0:W1:Y:S02]  /*82a0*/  SHFL.BFLY P0, R180, R249, R180, R181 ;  /* 0x0c0000b4f9b47389 */ /* 0x00006400000000b5 */
[----:B01----:R-:W-:Y:S05]  /*82b0*/  ENDCOLLECTIVE ;  /* 0x000000000000791b */ /* 0x003fea0003800000 */
.L_x_17866:
[----:B------:R-:W-:Y:S01]  /*82c0*/  FADD.FTZ R183, R183, R180 ;  /* 0x000000b4b7b77221 */ /* 0x000fe20000010000 */
[----:B------:R-:W-:-:S04]  /*82d0*/  HFMA2 R180, -RZ, RZ, 0, 9.5367431640625e-07 ;  /* 0x00000010ffb47431 */ /* 0x000fc800000001ff */
[----:B------:R-:W-:-:S07]  /*82e0*/  MOV R249, R183 ;  /* 0x000000b700f97202 */ /* 0x000fce0000000f00 */
[----:B------:R-:W-:Y:S05]  /*82f0*/  WARPSYNC.COLLECTIVE R182, `(.L_x_17867) ;  /* 0x00000000b6087348 */ /* 0x000fea0003c00000 */
[----:B------:R0:W1:Y:S02]  /*8300*/  SHFL.BFLY P0, R180, R249, R180, R181 ;  /* 0x0c0000b4f9b47389 */ /* 0x00006400000000b5 */
[----:B01----:R-:W-:Y:S05]  /*8310*/  ENDCOLLECTIVE ;  /* 0x000000000000791b */ /* 0x003fea0003800000 */
.L_x_17867:
[----:B------:R-:W-:Y:S05]  /*8320*/  BRA `(.L_x_17868) ;  /* 0xffffffd800d87947 */ /* 0x000fea000383ffff */
.L_x_17869:
        /* <DEDUP_REMOVED lines=13> */
.L_x_88451:


//--------------------- .text._ZN10layer_norm13ln_fwd_kernelINS_13Kernel_traitsIf13__nv_bfloat16S2_S2_fjLj2560ELj1ELj4ELj1ELj16ENS_18Kernel_traits_baseILj2560EfS2_S2_S2_fjLj128EEEEELb0ELb1ELb0ELb0EEEvNS_9FwdParamsE --------------------------
	.section	.text._ZN10layer_norm13ln_fwd_kernelINS_13Kernel_traitsIf13__nv_bfloat16S2_S2_fjLj2560ELj1ELj4ELj1ELj16ENS_18Kernel_traits_baseILj2560EfS2_S2_S2_fjLj128EEEEELb0ELb1ELb0ELb0EEEvNS_9FwdParamsE,"ax",@progbits
	.align	128
        .global         _ZN10layer_norm13ln_fwd_kernelINS_13Kernel_traitsIf13__nv_bfloat16S2_S2_fjLj2560ELj1ELj4ELj1ELj16ENS_18Kernel_traits_baseILj2560EfS2_S2_S2_fjLj128EEEEELb0ELb1ELb0ELb0EEEvNS_9FwdParamsE
        .type           _ZN10layer_norm13ln_fwd_kernelINS_13Kernel_traitsIf13__nv_bfloat16S2_S2_fjLj2560ELj1ELj4ELj1ELj16ENS_18Kernel_traits_baseILj2560EfS2_S2_S2_fjLj128EEEEELb0ELb1ELb0ELb0EEEvNS_9FwdParamsE,@function
        .size           _ZN10layer_norm13ln_fwd_kernelINS_13Kernel_traitsIf13__nv_bfloat16S2_S2_fjLj2560ELj1ELj4ELj1ELj16ENS_18Kernel_traits_baseILj2560EfS2_S2_S2_fjLj128EEEEELb0ELb1ELb0ELb0EEEvNS_9FwdParamsE,(.L_x_88452 - _ZN10layer_norm13ln_fwd_kernelINS_13Kernel_traitsIf13__nv_bfloat16S2_S2_fjLj2560ELj1ELj4ELj1ELj16ENS_18Kernel_traits_baseILj2560EfS2_S2_S2_fjLj128EEEEELb0ELb1ELb0ELb0EEEvNS_9FwdParamsE)
        .other          _ZN10layer_norm13ln_fwd_kernelINS_13Kernel_traitsIf13__nv_bfloat16S2_S2_fjLj2560ELj1ELj4ELj1ELj16ENS_18Kernel_traits_baseILj2560EfS2_S2_S2_fjLj128EEEEELb0ELb1ELb0ELb0EEEvNS_9FwdParamsE,@"STO_CUDA_ENTRY STV_DEFAULT"
_ZN10layer_norm13ln_fwd_kernelINS_13Kernel_traitsIf13__nv_bfloat16S2_S2_fjLj2560ELj1ELj4ELj1ELj16ENS_18Kernel_traits_baseILj2560EfS2_S2_S2_fjLj128EEEEELb0ELb1ELb0ELb0EEEvNS_9FwdParamsE:
.text._ZN10layer_norm13ln_fwd_kernelINS_13Kernel_traitsIf13__nv_bfloat16S2_S2_fjLj2560ELj1ELj4ELj1ELj16ENS_18Kernel_traits_baseILj2560EfS2_S2_S2_fjLj128EEEEELb0ELb1ELb0ELb0EEEvNS_9FwdParamsE:
        /* <DEDUP_REMOVED lines=15> */
[----:B------:R-:W2:Y:S04]  /*00f0*/  LDL.64 R32, [R1+0x150] ;  /* 0x0001500001207983 */ /* 0x000ea80000100a00 */
[----:B------:R-:W2:Y:S04]  /*0100*/  LDL.64 R34, [R1+0x158] ;  /* 0x0001580001227983 */ /* 0x000ea80000100a00 */
[----:B------:R-:W3:Y:S04]  /*0110*/  LDL.64 R28, [R1+0x140] ;  /* 0x00014000011c7983 */ /* 0x000ee80000100a00 */
[----:B------:R-:W3:Y:S01]  /*0120*/  LDL.64 R30, [R1+0x148] ;  /* 0x00014800011e7983 */ /* 0x000ee20000100a00 */
[----:B------:R-:W-:-:S03]  /*0130*/  ISETP.GE.U32.AND P0, PT, R3, 0x20, PT ;  /* 0x000000200300780c */ /* 0x000fc60003f06070 */
[----:B------:R-:W4:Y:S04]  /*0140*/  LDL.64 R24, [R1+0x120] ;  /* 0x0001200001187983 */ /* 0x000f280000100a00 */
[----:B------:R-:W4:Y:S04]  /*0150*/  LDL.64 R26, [R1+0x128] ;  /* 0x00012800011a7983 */ /* 0x000f280000100a00 */
[----:B------:R-:W4:Y:S02]  /*0160*/  LDL.64 R36, [R1+0x130] ;  /* 0x0001300001247983 */ /* 0x000f240000100a00 */
[----:B------:R-:W0:Y:S02]  /*0170*/  @P0 LDC.64 R10, c[0x0][0x3d0] ;  /* 0x0000f400ff0a0b82 */ /* 0x000e240000000a00 */
[----:B------:R-:W4:Y:S01]  /*0180*/  LDL.64 R38, [R1+0x138] ;  /* 0x0001380001267983 */ /* 0x000f220000100a00 */
[----:B------:R-:W-:-:S05]  /*0190*/  ISETP.GE.U32.AND P1, PT, R3, 0x40, PT ;  /* 0x000000400300780c */ /* 0x000fca0003f26070 */
[----:B------:R-:W1:Y:S08]  /*01a0*/  @P0 LDC.64 R16, c[0x0][0x438] ;  /* 0x00010e00ff100b82 */ /* 0x000e700000000a00 */
[----:B------:R-:W1:Y:S01]  /*01b0*/  @P0 LDC.64 R18, c[0x0][0x3e8] ;  /* 0x0000fa00ff120b82 */ /* 0x000e620000000a00 */
[----:B0-----:R-:W-:-:S07]  /*01c0*/  @P0 IMAD.WIDE.U32 R10, R0, 0x20, R10 ;  /* 0x00000020000a0825 */ /* 0x001fce00078e000a */
[----:B------:R-:W0:Y:S01]  /*01d0*/  @P1 LDC.64 R12, c[0x0][0x3d0] ;  /* 0x0000f400ff0c1b82 */ /* 0x000e220000000a00 */
[----:B------:R-:W-:Y:S01]  /*01e0*/  ISETP.GE.U32.AND P2, PT, R3, 0x60, PT ;  /* 0x000000600300780c */ /* 0x000fe20003f46070 */
[----:B-1----:R-:W-:-:S06]  /*01f0*/  @P0 IMAD.WIDE.U32 R16, R0, 0x20, R16 ;  /* 0x0000002000100825 */ /* 0x002fcc00078e0010 */
[----:B------:R-:W1:Y:S01]  /*0200*/  @P1 LDC.64 R22, c[0x0][0x438] ;  /* 0x00010e00ff161b82 */ /* 0x000e620000000a00 */
[----:B------:R-:W5:Y:S01]  /*0210*/  @P0 LD.E.128 R196, desc[UR6][R16.64] ;  /* 0x0000000610c40980 */ /* 0x000f62000c101d00 */
[----:B------:R-:W-:-:S06]  /*0220*/  @P0 IMAD.WIDE.U32 R18, R0, 0x20, R18 ;  /* 0x0000002000120825 */ /* 0x000fcc00078e0012 */
[----:B------:R-:W1:Y:S01]  /*0230*/  @P1 LDC.64 R4, c[0x0][0x3e8] ;  /* 0x0000fa00ff041b82 */ /* 0x000e620000000a00 */
[----:B--2---:R-:W2:Y:S04]  /*0240*/  @P0 LDG.E.128 R32, desc[UR6][R10.64] ;  /* 0x000000060a200981 */ /* 0x004ea8000c1e1d00 */
[----:B---3--:R3:W3:Y:S01]  /*0250*/  @P0 LDG.E.128 R28, desc[UR6][R10.64+0x10] ;  /* 0x000010060a1c0981 */ /* 0x0086e2000c1e1d00 */
[----:B------:R-:W-:Y:S02]  /*0260*/  @P0 LOP3.LUT R0, R0, 0x20, RZ, 0xfc, !PT ;  /* 0x0000002000000812 */ /* 0x000fe400078efcff */
[----:B------:R-:W3:Y:S01]  /*0270*/  @P2 LDC.64 R8, c[0x0][0x3d0] ;  /* 0x0000f400ff082b82 */ /* 0x000ee20000000a00 */
[----:B------:R3:W5:Y:S02]  /*0280*/  @P0 LD.E.128 R200, desc[UR6][R16.64+0x10] ;  /* 0x0000100610c80980 */ /* 0x000764000c101d00 */
[C---:B0-----:R-:W-:Y:S01]  /*0290*/  @P1 IMAD.WIDE.U32 R20, R0.reuse, 0x20, R12 ;  /* 0x0000002000141825 */ /* 0x041fe200078e000c */
[----:B------:R-:W-:Y:S01]  /*02a0*/  ISETP.GE.U32.AND P3, PT, R3, 0x80, PT ;  /* 0x000000800300780c */ /* 0x000fe20003f66070 */
[----:B------:R-:W5:Y:S03]  /*02b0*/  @P0 LDG.E.128 R124, desc[UR6][R18.64] ;  /* 0x00000006127c0981 */ /* 0x000f66000c1e1d00 */
[----:B------:R-:W0:Y:S01]  /*02c0*/  @P2 LDC.64 R6, c[0x0][0x438] ;  /* 0x00010e00ff062b82 */ /* 0x000e220000000a00 */
[----:B----4-:R-:W4:Y:S04]  /*02d0*/  @P1 LDG.E.128 R24, desc[UR6][R20.64+0x10] ;  /* 0x0000100614181981 */ /* 0x010f28000c1e1d00 */
[----:B------:R-:W4:Y:S03]  /*02e0*/  @P1 LDG.E.128 R36, desc[UR6][R20.64] ;  /* 0x0000000614241981 */ /* 0x000f26000c1e1d00 */
[----:B------:R-:W0:Y:S01]  /*02f0*/  @P2 LDC.64 R14, c[0x0][0x3e8] ;  /* 0x0000fa00ff0e2b82 */ /* 0x000e220000000a00 */
[----:B------:R0:W5:Y:S04]  /*0300*/  @P0 LDG.E.128 R120, desc[UR6][R18.64+0x10] ;  /* 0x0000100612780981 */ /* 0x000168000c1e1d00 */
[----:B--2---:R2:W-:Y:S01]  /*0310*/  @P0 STL.64 [R1+0x150], R32 ;  /* 0x0001502001000387 */ /* 0x0045e20000100a00 */
[----:B-1----:R-:W-:-:S02]  /*0320*/  @P1 IMAD.WIDE.U32 R22, R0, 0x20, R22 ;  /* 0x0000002000161825 */ /* 0x002fc400078e0016 */
[----:B------:R-:W1:Y:S01]  /*0330*/  @P3 LDC.64 R12, c[0x0][0x3d0] ;  /* 0x0000f400ff0c3b82 */ /* 0x000e620000000a00 */
[----:B------:R0:W-:Y:S01]  /*0340*/  @P0 STL.64 [R1+0x158], R34 ;  /* 0x0001582201000387 */ /* 0x0001e20000100a00 */
[----:B------:R-:W-:-:S03]  /*0350*/  @P1 IMAD.WIDE.U32 R4, R0, 0x20, R4 ;  /* 0x0000002000041825 */ /* 0x000fc600078e0004 */
[----:B------:R-:W5:Y:S03]  /*0360*/  @P1 LD.E.128 R204, desc[UR6][R22.64] ;  /* 0x0000000616cc1980 */ /* 0x000f66000c101d00 */
[----:B---3--:R-:W3:Y:S01]  /*0370*/  @P3 LDC.64 R10, c[0x0][0x438] ;  /* 0x00010e00ff0a3b82 */ /* 0x008ee20000000a00 */
[----:B--2---:R-:W2:Y:S04]  /*0380*/  LDL.64 R32, [R1+0x110] ;  /* 0x0001100001207983 */ /* 0x004ea80000100a00 */
[----:B0-----:R-:W2:Y:S04]  /*0390*/  LDL.64 R34, [R1+0x118] ;  /* 0x0001180001227983 */ /* 0x001ea80000100a00 */
[----:B------:R0:W-:Y:S04]  /*03a0*/  @P0 STL.64 [R1+0x140], R28 ;  /* 0x0001401c01000387 */ /* 0x0001e80000100a00 */
[----:B------:R4:W-:Y:S04]  /*03b0*/  @P0 STL.64 [R1+0x148], R30 ;  /* 0x0001481e01000387 */ /* 0x0009e80000100a00 */
[----:B------:R-:W3:Y:S04]  /*03c0*/  LDL.64 R44, [R1+0xe0] ;  /* 0x0000e000012c7983 */ /* 0x000ee80000100a00 */
[----:B0-----:R-:W3:Y:S04]  /*03d0*/  LDL.64 R28, [R1+0x100] ;  /* 0x00010000011c7983 */ /* 0x001ee80000100a00 */
[----:B----4-:R-:W3:Y:S04]  /*03e0*/  LDL.64 R30, [R1+0x108] ;  /* 0x00010800011e7983 */ /* 0x010ee80000100a00 */
[----:B------:R-:W4:Y:S04]  /*03f0*/  LDL.64 R46, [R1+0xe8] ;  /* 0x0000e800012e7983 */ /* 0x000f280000100a00 */
[----:B------:R-:W4:Y:S04]  /*0400*/  LDL.64 R48, [R1+0xf0] ;  /* 0x0000f00001307983 */ /* 0x000f280000100a00 */
[----:B------:R-:W4:Y:S01]  /*0410*/  LDL.64 R50, [R1+0xf8] ;  /* 0x0000f80001327983 */ /* 0x000f220000100a00 */
[----:B------:R-:W-:-:S03]  /*0420*/  @P1 IADD3 R0, PT, PT, R0, 0x20, RZ ;  /* 0x0000002000001810 */ /* 0x000fc60007ffe0ff */
[----:B------:R0:W5:Y:S02]  /*0430*/  @P1 LD.E.128 R208, desc[UR6][R22.64+0x10] ;  /* 0x0000100616d01980 */ /* 0x000164000c101d00 */
[C---:B------:R-:W-:Y:S02]  /*0440*/  @P2 IMAD.WIDE.U32 R16, R0.reuse, 0x20, R8 ;  /* 0x0000002000102825 */ /* 0x040fe400078e0008 */
[----:B------:R-:W5:Y:S04]  /*0450*/  @P1 LDG.E.128 R116, desc[UR6][R4.64] ;  /* 0x0000000604741981 */ /* 0x000f68000c1e1d00 */
[----:B------:R-:W5:Y:S04]  /*0460*/  @P1 LDG.E.128 R112, desc[UR6][R4.64+0x10] ;  /* 0x0000100604701981 */ /* 0x000f68000c1e1d00 */
[----:B--2---:R-:W2:Y:S04]  /*0470*/  @P2 LDG.E.128 R32, desc[UR6][R16.64] ;  /* 0x0000000610202981 */ /* 0x004ea8000c1e1d00 */
[----:B---3--:R3:W2:Y:S01]  /*0480*/  @P2 LDG.E.128 R28, desc[UR6][R16.64+0x10] ;  /* 0x00001006101c2981 */ /* 0x0086a2000c1e1d00 */
[----:B------:R-:W-:-:S04]  /*0490*/  @P2 IMAD.WIDE.U32 R18, R0, 0x20, R6 ;  /* 0x0000002000122825 */ /* 0x000fc800078e0006 */
[C---:B------:R-:W-:Y:S01]  /*04a0*/  @P2 IMAD.WIDE.U32 R14, R0.reuse, 0x20, R14 ;  /* 0x00000020000e2825 */ /* 0x040fe200078e000e */
[----:B------:R-:W-:Y:S01]  /*04b0*/  @P2 IADD3 R0, PT, PT, R0, 0x20, RZ ;  /* 0x0000002000002810 */ /* 0x000fe20007ffe0ff */
[----:B------:R0:W-:Y:S04]  /*04c0*/  @P1 STL.64 [R1+0x120], R24 ;  /* 0x0001201801001387 */ /* 0x0001e80000100a00 */
[C---:B-1----:R-:W-:Y:S01]  /*04d0*/  @P3 IMAD.WIDE.U32 R20, R0.reuse, 0x20, R12 ;  /* 0x0000002000143825 */ /* 0x042fe200078e000c */
[----:B------:R-:W-:Y:S04]  /*04e0*/  @P1 STL.64 [R1+0x128], R26 ;  /* 0x0001281a01001387 */ /* 0x000fe80000100a00 */
[----:B----4-:R-:W4:Y:S01]  /*04f0*/  @P3 LDG.E.128 R44, desc[UR6][R20.64+0x10] ;  /* 0x00001006142c3981 */ /* 0x010f22000c1e1d00 */
[C---:B------:R-:W-:Y:S01]  /*0500*/  ISETP.GE.U32.AND P0, PT, R3.reuse, 0xa0, PT ;  /* 0x000000a00300780c */ /* 0x040fe20003f06070 */
[----:B0-----:R-:W0:Y:S02]  /*0510*/  @P3 LDC.64 R24, c[0x0][0x3e8] ;  /* 0x0000fa00ff183b82 */ /* 0x001e240000000a00 */
[----:B------:R1:W-:Y:S04]  /*0520*/  @P1 STL.64 [R1+0x130], R36 ;  /* 0x0001302401001387 */ /* 0x0003e80000100a00 */
[----:B------:R1:W-:Y:S04]  /*0530*/  @P1 STL.64 [R1+0x138], R38 ;  /* 0x0001382601001387 */ /* 0x0003e80000100a00 */
[----:B------:R-:W4:Y:S02]  /*0540*/  @P3 LDG.E.128 R48, desc[UR6][R20.64] ;  /* 0x0000000614303981 */ /* 0x000f24000c1e1d00 */
[----:B------:R-:W2:Y:S02]  /*0550*/  @P0 LDC.64 R22, c[0x0][0x3d0] ;  /* 0x0000f400ff160b82 */ /* 0x000ea40000000a00 */
[----:B------:R-:W4:Y:S04]  /*0560*/  LDL.64 R40, [R1+0xd0] ;  /* 0x0000d00001287983 */ /* 0x000f280000100a00 */
[----:B------:R-:W4:Y:S01]  /*0570*/  LDL.64 R42, [R1+0xd8] ;  /* 0x0000d800012a7983 */ /* 0x000f220000100a00 */
[C---:B---3--:R-:W-:Y:S01]  /*0580*/  @P3 IMAD.WIDE.U32 R16, R0.reuse, 0x20, R10 ;  /* 0x0000002000103825 */ /* 0x048fe200078e000a */
[----:B------:R-:W3:Y:S02]  /*0590*/  @P0 LDC.64 R8, c[0x0][0x438] ;  /* 0x00010e00ff080b82 */ /* 0x000ee40000000a00 */
[----:B-1----:R-:W3:Y:S04]  /*05a0*/  LDL.64 R36, [R1+0xc0] ;  /* 0x0000c00001247983 */ /* 0x002ee80000100a00 */
[----:B------:R-:W3:Y:S01]  /*05b0*/  LDL.64 R38, [R1+0xc8] ;  /* 0x0000c80001267983 */ /* 0x000ee20000100a00 */
[----:B------:R-:W-:Y:S01]  /*05c0*/  ISETP.GE.U32.AND P1, PT, R3, 0xc0, PT ;  /* 0x000000c00300780c */ /* 0x000fe20003f26070 */
[C---:B0-----:R-:W-:Y:S01]  /*05d0*/  @P3 IMAD.WIDE.U32 R24, R0.reuse, 0x20, R24 ;  /* 0x0000002000183825 */ /* 0x041fe200078e0018 */
[----:B------:R-:W0:Y:S01]  /*05e0*/  @P0 LDC.64 R4, c[0x0][0x3e8] ;  /* 0x0000fa00ff040b82 */ /* 0x000e220000000a00 */
[----:B------:R-:W5:Y:S04]  /*05f0*/  @P2 LDG.E.128 R108, desc[UR6][R14.64] ;  /* 0x000000060e6c2981 */ /* 0x000f68000c1e1d00 */
[----:B------:R-:W5:Y:S04]  /*0600*/  @P2 LDG.E.128 R104, desc[UR6][R14.64+0x10] ;  /* 0x000010060e682981 */ /* 0x000f68000c1e1d00 */
[----:B------:R-:W5:Y:S04]  /*0610*/  @P2 LD.E.128 R212, desc[UR6][R18.64] ;  /* 0x0000000612d42980 */ /* 0x000f68000c101d00 */
[----:B------:R1:W5:Y:S04]  /*0620*/  @P2 LD.E.128 R216, desc[UR6][R18.64+0x10] ;  /* 0x0000100612d82980 */ /* 0x000368000c101d00 */
[----:B------:R-:W5:Y:S04]  /*0630*/  @P3 LD.E.128 R220, desc[UR6][R16.64] ;  /* 0x0000000610dc3980 */ /* 0x000f68000c101d00 */
[----:B------:R0:W5:Y:S04]  /*0640*/  @P3 LD.E.128 R224, desc[UR6][R16.64+0x10] ;  /* 0x0000100610e03980 */ /* 0x000168000c101d00 */
[----:B--2---:R2:W-:Y:S01]  /*0650*/  @P2 STL.64 [R1+0x110], R32 ;  /* 0x0001102001002387 */ /* 0x0045e20000100a00 */
[----:B------:R-:W-:Y:S01]  /*0660*/  @P3 IADD3 R0, PT, PT, R0, 0x20, RZ ;  /* 0x0000002000003810 */ /* 0x000fe20007ffe0ff */
[----:B------:R-:W0:Y:S02]  /*0670*/  @P1 LDC.64 R6, c[0x0][0x3d0] ;  /* 0x0000f400ff061b82 */ /* 0x000e240000000a00 */
[----:B------:R2:W-:Y:S04]  /*0680*/  @P2 STL.64 [R1+0x118], R34 ;  /* 0x0001182201002387 */ /* 0x0005e80000100a00 */
[----:B------:R-:W5:Y:S02]  /*0690*/  @P3 LDG.E.128 R100, desc[UR6][R24.64] ;  /* 0x0000000618643981 */ /* 0x000f64000c1e1d00 */
[----:B-1----:R-:W1:Y:S02]  /*06a0*/  @P1 LDC.64 R18, c[0x0][0x438] ;  /* 0x00010e00ff121b82 */ /* 0x002e640000000a00 */
[----:B--2---:R-:W2:Y:S04]  /*06b0*/  LDL.64 R32, [R1+0xb0] ;  /* 0x0000b00001207983 */ /* 0x004ea80000100a00 */
[----:B------:R-:W2:Y:S02]  /*06c0*/  LDL.64 R34, [R1+0xb8] ;  /* 0x0000b80001227983 */ /* 0x000ea40000100a00 */
[----:B------:R-:W1:Y:S02]  /*06d0*/  @P1 LDC.64 R10, c[0x0][0x3e8] ;  /* 0x0000fa00ff0a1b82 */ /* 0x000e640000000a00 */
[----:B------:R4:W-:Y:S04]  /*06e0*/  @P2 STL.64 [R1+0x100], R28 ;  /* 0x0001001c01002387 */ /* 0x0009e80000100a00 */
[----:B------:R4:W-:Y:S04]  /*06f0*/  @P2 STL.64 [R1+0x108], R30 ;  /* 0x0001081e01002387 */ /* 0x0009e80000100a00 */
[----:B------:R-:W5:Y:S04]  /*0700*/  @P3 LDG.E.128 R96, desc[UR6][R24.64+0x10] ;  /* 0x0000100618603981 */ /* 0x000f68000c1e1d00 */
[----:B----4-:R-:W4:Y:S04]  /*0710*/  LDL.64 R28, [R1+0xa0] ;  /* 0x0000a000011c7983 */ /* 0x010f280000100a00 */
[----:B------:R-:W4:Y:S01]  /*0720*/  LDL.64 R30, [R1+0xa8] ;  /* 0x0000a800011e7983 */ /* 0x000f220000100a00 */
[----:B------:R-:W-:-:S03]  /*0730*/  @P0 IMAD.WIDE.U32 R22, R0, 0x20, R22 ;  /* 0x0000002000160825 */ /* 0x000fc600078e0016 */
[----:B------:R-:W-:Y:S04]  /*0740*/  @P3 STL.64 [R1+0xe0], R44 ;  /* 0x0000e02c01003387 */ /* 0x000fe80000100a00 */
[----:B------:R-:W-:Y:S04]  /*0750*/  @P3 STL.64 [R1+0xe8], R46 ;  /* 0x0000e82e01003387 */ /* 0x000fe80000100a00 */
[----:B------:R1:W-:Y:S04]  /*0760*/  @P3 STL.64 [R1+0xf0], R48 ;  /* 0x0000f03001003387 */ /* 0x0003e80000100a00 */
[----:B------:R1:W-:Y:S04]  /*0770*/  @P3 STL.64 [R1+0xf8], R50 ;  /* 0x0000f83201003387 */ /* 0x0003e80000100a00 */
[----:B------:R-:W4:Y:S04]  /*0780*/  @P0 LDG.E.128 R40, desc[UR6][R22.64] ;  /* 0x0000000616280981 */ /* 0x000f28000c1e1d00 */
[----:B------:R-:W4:Y:S04]  /*0790*/  LDL.64 R20, [R1+0x80] ;  /* 0x0000800001147983 */ /* 0x000f280000100a00 */
[----:B---3--:R-:W3:Y:S01]  /*07a0*/  @P0 LDG.E.128 R36, desc[UR6][R22.64+0x10] ;  /* 0x0000100616240981 */ /* 0x008ee2000c1e1d00 */
[----:B------:R-:W-:-:S04]  /*07b0*/  @P0 IMAD.WIDE.U32 R8, R0, 0x20, R8 ;  /* 0x0000002000080825 */ /* 0x000fc800078e0008 */
[C---:B0-----:R-:W-:Y:S01]  /*07c0*/  @P0 IMAD.WIDE.U32 R14, R0.reuse, 0x20, R4 ;  /* 0x00000020000e0825 */ /* 0x041fe200078e0004 */
[----:B------:R-:W-:Y:S01]  /*07d0*/  ISETP.GE.U32.AND P2, PT, R3, 0xe0, PT ;  /* 0x000000e00300780c */ /* 0x000fe20003f46070 */
[----:B------:R-:W3:Y:S04]  /*07e0*/  LDL.64 R128, [R1+0x90] ;  /* 0x0000900001807983 */ /* 0x000ee80000100a00 */
[----:B------:R-:W3:Y:S01]  /*07f0*/  LDL.64 R22, [R1+0x88] ;  /* 0x0000880001167983 */ /* 0x000ee20000100a00 */
[----:B------:R-:W-:-:S03]  /*0800*/  @P0 IADD3 R0, PT, PT, R0, 0x20, RZ ;  /* 0x0000002000000810 */ /* 0x000fc60007ffe0ff */
[----:B------:R-:W3:Y:S02]  /*0810*/  LDL.64 R130, [R1+0x98] ;  /* 0x0000980001827983 */ /* 0x000ee40000100a00 */
[----:B------:R-:W-:Y:S02]  /*0820*/  @P1 IMAD.WIDE.U32 R6, R0, 0x20, R6 ;  /* 0x0000002000061825 */ /* 0x000fe400078e0006 */
[----:B------:R-:W0:Y:S01]  /*0830*/  @P2 LDC.64 R12, c[0x0][0x3d0] ;  /* 0x0000f400ff0c2b82 */ /* 0x000e220000000a00 */
[----:B------:R-:W3:Y:S04]  /*0840*/  LDL.64 R52, [R1+0x70] ;  /* 0x0000700001347983 */ /* 0x000ee80000100a00 */
[----:B------:R-:W3:Y:S01]  /*0850*/  LDL.64 R54, [R1+0x78] ;  /* 0x0000780001367983 */ /* 0x000ee20000100a00 */
[----:B------:R-:W-:-:S02]  /*0860*/  ISETP.GE.U32.AND P3, PT, R3, 0x100, PT ;  /* 0x000001000300780c */ /* 0x000fc40003f66070 */
[----:B------:R-:W3:Y:S01]  /*0870*/  @P2 LDC.64 R4, c[0x0][0x438] ;  /* 0x00010e00ff042b82 */ /* 0x000ee20000000a00 */
[----:B-1----:R-:W3:Y:S04]  /*0880*/  LDL.64 R48, [R1+0x60] ;  /* 0x0000600001307983 */ /* 0x002ee80000100a00 */
[----:B------:R-:W3:Y:S03]  /*0890*/  LDL.64 R50, [R1+0x68] ;  /* 0x0000680001327983 */ /* 0x000ee60000100a00 */
[----:B------:R-:W1:Y:S01]  /*08a0*/  @P2 LDC.64 R16, c[0x0][0x3e8] ;  /* 0x0000fa00ff102b82 */ /* 0x000e620000000a00 */
[----:B------:R-:W3:Y:S04]  /*08b0*/  LDL.64 R44, [R1] ;  /* 0x00000000012c7983 */ /* 0x000ee80000100a00 */
[----:B------:R-:W3:Y:S04]  /*08c0*/  LDL.64 R46, [R1+0x8] ;  /* 0x00000800012e7983 */ /* 0x000ee80000100a00 */
[----:B------:R-:W5:Y:S04]  /*08d0*/  @P0 LD.E.128 R228, desc[UR6][R8.64] ;  /* 0x0000000608e40980 */ /* 0x000f68000c101d00 */
[----:B------:R4:W5:Y:S01]  /*08e0*/  @P0 LD.E.128 R232, desc[UR6][R8.64+0x10] ;  /* 0x0000100608e80980 */ /* 0x000962000c101d00 */
[----:B------:R-:W-:-:S03]  /*08f0*/  @P1 IMAD.WIDE.U32 R18, R0, 0x20, R18 ;  /* 0x0000002000121825 */ /* 0x000fc600078e0012 */
[----:B------:R-:W5:Y:S01]  /*0900*/  @P0 LDG.E.128 R92, desc[UR6][R14.64] ;  /* 0x000000060e5c0981 */ /* 0x000f62000c1e1d00 */
[----:B------:R-:W-:-:S03]  /*0910*/  @P1 IMAD.WIDE.U32 R10, R0, 0x20, R10 ;  /* 0x00000020000a1825 */ /* 0x000fc600078e000a */
[----:B------:R0:W5:Y:S04]  /*0920*/  @P0 LDG.E.128 R88, desc[UR6][R14.64+0x10] ;  /* 0x000010060e580981 */ /* 0x000168000c1e1d00 */
[----:B--2---:R-:W2:Y:S04]  /*0930*/  @P1 LDG.E.128 R32, desc[UR6][R6.64] ;  /* 0x0000000606201981 */ /* 0x004ea8000c1e1d00 */
[----:B----4-:R4:W2:Y:S01]  /*0940*/  @P1 LDG.E.128 R28, desc[UR6][R6.64+0x10] ;  /* 0x00001006061c1981 */ /* 0x0108a2000c1e1d00 */
[----:B------:R-:W-:Y:S01]  /*0950*/  @P1 IADD3 R0, PT, PT, R0, 0x20, RZ ;  /* 0x0000002000001810 */ /* 0x000fe20007ffe0ff */
[----:B------:R-:W2:Y:S02]  /*0960*/  @P3 LDC.64 R8, c[0x0][0x3d0] ;  /* 0x0000f400ff083b82 */ /* 0x000ea40000000a00 */
[----:B------:R-:W5:Y:S02]  /*0970*/  @P1 LD.E.128 R236, desc[UR6][R18.64] ;  /* 0x0000000612ec1980 */ /* 0x000f64000c101d00 */
[----:B0-----:R-:W-:-:S02]  /*0980*/  @P2 IMAD.WIDE.U32 R12, R0, 0x20, R12 ;  /* 0x00000020000c2825 */ /* 0x001fc400078e000c */
[----:B------:R0:W5:Y:S02]  /*0990*/  @P1 LD.E.128 R240, desc[UR6][R18.64+0x10] ;  /* 0x0000100612f01980 */ /* 0x000164000c101d00 */
[----:B------:R-:W0:Y:S02]  /*09a0*/  @P3 LDC.64 R14, c[0x0][0x438] ;  /* 0x00010e00ff0e3b82 */ /* 0x000e240000000a00 */
[----:B------:R0:W5:Y:S04]  /*09b0*/  @P1 LDG.E.128 R84, desc[UR6][R10.64] ;  /* 0x000000060a541981 */ /* 0x000168000c1e1d00 */
[----:B------:R0:W5:Y:S02]  /*09c0*/  @P1 LDG.E.128 R80, desc[UR6][R10.64+0x10] ;  /* 0x000010060a501981 */ /* 0x000164000c1e1d00 */
[----:B----4-:R-:W4:Y:S02]  /*09d0*/  @P3 LDC.64 R6, c[0x0][0x3e8] ;  /* 0x0000fa00ff063b82 */ /* 0x010f240000000a00 */
[----:B---3--:R-:W3:Y:S04]  /*09e0*/  @P2 LDG.E.128 R20, desc[UR6][R12.64+0x10] ;  /* 0x000010060c142981 */ /* 0x008ee8000c1e1d00 */
[----:B------:R1:W-:Y:S04]  /*09f0*/  @P0 STL.64 [R1+0xd0], R40 ;  /* 0x0000d02801000387 */ /* 0x0003e80000100a00 */
[----:B------:R0:W-:Y:S01]  /*0a00*/  @P0 STL.64 [R1+0xd8], R42 ;  /* 0x0000d82a01000387 */ /* 0x0001e20000100a00 */
[----:B------:R-:W-:-:S03]  /*0a10*/  @P2 IMAD.WIDE.U32 R4, R0, 0x20, R4 ;  /* 0x0000002000042825 */ /* 0x000fc600078e0004 */
[----:B------:R-:W4:Y:S04]  /*0a20*/  @P2 LDG.E.128 R128, desc[UR6][R12.64] ;  /* 0x000000060c802981 */ /* 0x000f28000c1e1d00 */
[----:B-1----:R1:W4:Y:S04]  /*0a30*/  LDL.64 R40, [R1+0x10] ;  /* 0x0000100001287983 */ /* 0x0023280000100a00 */
[----:B0-----:R1:W4:Y:S04]  /*0a40*/  LDL.64 R42, [R1+0x18] ;  /* 0x00001800012a7983 */ /* 0x0013280000100a00 */
[----:B------:R0:W-:Y:S04]  /*0a50*/  @P0 STL.64 [R1+0xc0], R36 ;  /* 0x0000c02401000387 */ /* 0x0001e80000100a00 */
[----:B------:R1:W-:Y:S01]  /*0a60*/  @P0 STL.64 [R1+0xc8], R38 ;  /* 0x0000c82601000387 */ /* 0x0003e20000100a00 */
[----:B------:R-:W-:-:S03]  /*0a70*/  @P2 IMAD.WIDE.U32 R16, R0, 0x20, R16 ;  /* 0x0000002000102825 */ /* 0x000fc600078e0010 */
[----:B------:R2:W5:Y:S04]  /*0a80*/  @P2 LD.E.128 R244, desc[UR6][R4.64] ;  /* 0x0000000604f42980 */ /* 0x000568000c101d00 */
[----:B0-----:R0:W4:Y:S04]  /*0a90*/  LDL.64 R36, [R1+0x50] ;  /* 0x0000500001247983 */ /* 0x0011280000100a00 */
[----:B-1----:R0:W4:Y:S01]  /*0aa0*/  LDL.64 R38, [R1+0x58] ;  /* 0x0000580001267983 */ /* 0x0021220000100a00 */
[----:B------:R-:W-:Y:S02]  /*0ab0*/  ISETP.GE.U32.AND P0, PT, R3, 0x120, PT ;  /* 0x000001200300780c */ /* 0x000fe40003f06070 */
[----:B------:R-:W-:Y:S01]  /*0ac0*/  @P2 IADD3 R0, PT, PT, R0, 0x20, RZ ;  /* 0x0000002000002810 */ /* 0x000fe20007ffe0ff */
[----:B------:R0:W5:Y:S04]  /*0ad0*/  @P2 LD.E.128 R248, desc[UR6][R4.64+0x10] ;  /* 0x0000100604f82980 */ /* 0x000168000c101d00 */
[----:B------:R0:W5:Y:S04]  /*0ae0*/  @P2 LDG.E.128 R76, desc[UR6][R16.64] ;  /* 0x00000006104c2981 */ /* 0x000168000c1e1d00 */
[----:B------:R0:W5:Y:S04]  /*0af0*/  @P2 LDG.E.128 R72, desc[UR6][R16.64+0x10] ;  /* 0x0000100610482981 */ /* 0x000168000c1e1d00 */
[----:B--2---:R1:W-:Y:S01]  /*0b00*/  @P1 STL.64 [R1+0xb0], R32 ;  /* 0x0000b02001001387 */ /* 0x0043e20000100a00 */
[----:B------:R-:W2:Y:S03]  /*0b10*/  @P0 LDC.64 R18, c[0x0][0x3e8] ;  /* 0x0000fa00ff120b82 */ /* 0x000ea60000000a00 */
[----:B------:R0:W-:Y:S04]  /*0b20*/  @P1 STL.64 [R1+0xb8], R34 ;  /* 0x0000b82201001387 */ /* 0x0001e80000100a00 */
[----:B-1----:R1:W2:Y:S04]  /*0b30*/  LDL.64 R32, [R1+0x40] ;  /* 0x0000400001207983 */ /* 0x0022a80000100a00 */
[----:B0-----:R1:W2:Y:S04]  /*0b40*/  LDL.64 R34, [R1+0x48] ;  /* 0x0000480001227983 */ /* 0x0012a80000100a00 */
[----:B------:R0:W-:Y:S04]  /*0b50*/  @P1 STL.64 [R1+0xa0], R28 ;  /* 0x0000a01c01001387 */ /* 0x0001e80000100a00 */
[----:B------:R1:W-:Y:S04]  /*0b60*/  @P1 STL.64 [R1+0xa8], R30 ;  /* 0x0000a81e01001387 */ /* 0x0003e80000100a00 */
[----:B------:R0:W2:Y:S04]  /*0b70*/  LDL.64 R24, [R1+0x30] ;  /* 0x0000300001187983 */ /* 0x0000a80000100a00 */
[----:B------:R1:W2:Y:S04]  /*0b80*/  LDL.64 R26, [R1+0x38] ;  /* 0x00003800011a7983 */ /* 0x0002a80000100a00 */
[----:B0-----:R0:W2:Y:S04]  /*0b90*/  LDL.64 R28, [R1+0x20] ;  /* 0x00002000011c7983 */ /* 0x0010a80000100a00 */
[----:B-1----:R0:W2:Y:S04]  /*0ba0*/  LDL.64 R30, [R1+0x28] ;  /* 0x00002800011e7983 */ /* 0x0020a80000100a00 */
[----:B---3--:R1:W-:Y:S04]  /*0bb0*/  @P2 STL.64 [R1+0x80], R20 ;  /* 0x0000801401002387 */ /* 0x0083e80000100a00 */
[----:B------:R3:W-:Y:S01]  /*0bc0*/  @P2 STL.64 [R1+0x88], R22 ;  /* 0x0000881601002387 */ /* 0x0007e20000100a00 */
[----:B-1----:R-:W1:Y:S08]  /*0bd0*/  @P0 LDC.64 R20, c[0x0][0x3d0] ;  /* 0x0000f400ff140b82 */ /* 0x002e700000000a00 */
[----:B---3--:R-:W3:Y:S01]  /*0be0*/  @P0 LDC.64 R22, c[0x0][0x438] ;  /* 0x00010e00ff160b82 */ /* 0x008ee20000000a00 */
[----:B------:R-:W-:-:S04]  /*0bf0*/  @P3 IMAD.WIDE.U32 R8, R0, 0x20, R8 ;  /* 0x0000002000083825 */ /* 0x000fc800078e0008 */
[C---:B------:R-:W-:Y:S01]  /*0c00*/  @P3 IMAD.WIDE.U32 R14, R0.reuse, 0x20, R14 ;  /* 0x00000020000e3825 */ /* 0x040fe200078e000e */
[----:B------:R-:W2:Y:S03]  /*0c10*/  @P3 LDG.E.128 R48, desc[UR6][R8.64+0x10] ;  /* 0x0000100608303981 */ /* 0x000ea6000c1e1d00 */
[C---:B----4-:R-:W-:Y:S01]  /*0c20*/  @P3 IMAD.WIDE.U32 R6, R0.reuse, 0x20, R6 ;  /* 0x0000002000063825 */ /* 0x050fe200078e0006 */
[----:B------:R-:W-:Y:S01]  /*0c30*/  @P3 IADD3 R0, PT, PT, R0, 0x20, RZ ;  /* 0x0000002000003810 */ /* 0x000fe20007ffe0ff */
[----:B------:R-:W4:Y:S04]  /*0c40*/  @P3 LD.E.128 R40, desc[UR6][R14.64+0x10] ;  /* 0x000010060e283980 */ /* 0x000f28000c101d00 */
[----:B------:R-:W4:Y:S01]  /*0c50*/  @P3 LD.E.128 R44, desc[UR6][R14.64] ;  /* 0x000000060e2c3980 */ /* 0x000f22000c101d00 */
[----:B-1----:R-:W-:-:S03]  /*0c60*/  @P0 IMAD.WIDE.U32 R20, R0, 0x20, R20 ;  /* 0x0000002000140825 */ /* 0x002fc600078e0014 */
[----:B------:R-:W4:Y:S04]  /*0c70*/  @P3 LDG.E.128 R52, desc[UR6][R8.64] ;  /* 0x0000000608343981 */ /* 0x000f28000c1e1d00 */
[----:B------:R-:W4:Y:S01]  /*0c80*/  @P0 LDG.E.128 R36, desc[UR6][R20.64] ;  /* 0x0000000614240981 */ /* 0x000f22000c1e1d00 */
[----:B---3--:R-:W-:-:S03]  /*0c90*/  @P0 IMAD.WIDE.U32 R22, R0, 0x20, R22 ;  /* 0x0000002000160825 */ /* 0x008fc600078e0016 */
[----:B------:R0:W5:Y:S01]  /*0ca0*/  @P3 LDG.E.128 R68, desc[UR6][R6.64] ;  /* 0x0000000606443981 */ /* 0x000162000c1e1d00 */
[----:B--2---:R-:W-:-:S03]  /*0cb0*/  @P0 IMAD.WIDE.U32 R18, R0, 0x20, R18 ;  /* 0x0000002000120825 */ /* 0x004fc600078e0012 */
[----:B------:R0:W5:Y:S04]  /*0cc0*/  @P3 LDG.E.128 R64, desc[UR6][R6.64+0x10] ;  /* 0x0000100606403981 */ /* 0x000168000c1e1d00 */
[----:B------:R0:W5:Y:S04]  /*0cd0*/  @P0 LDG.E.128 R60, desc[UR6][R18.64] ;  /* 0x00000006123c0981 */ /* 0x000168000c1e1d00 */
[----:B------:R0:W5:Y:S04]  /*0ce0*/  @P0 LDG.E.128 R56, desc[UR6][R18.64+0x10] ;  /* 0x0000100612380981 */ /* 0x000168000c1e1d00 */
[----:B------:R-:W2:Y:S04]  /*0cf0*/  @P0 LDG.E.128 R32, desc[UR6][R20.64+0x10] ;  /* 0x0000100614200981 */ /* 0x000ea8000c1e1d00 */
[----:B------:R-:W3:Y:S04]  /*0d00*/  @P0 LD.E.128 R24, desc[UR6][R22.64+0x10] ;  /* 0x0000100616180980 */ /* 0x000ee8000c101d00 */
[----:B------:R-:W4:Y:S04]  /*0d10*/  @P0 LD.E.128 R28, desc[UR6][R22.64] ;  /* 0x00000006161c0980 */ /* 0x000f28000c101d00 */
[----:B------:R0:W-:Y:S04]  /*0d20*/  @P2 STL.64 [R1+0x90], R128 ;  /* 0x0000908001002387 */ /* 0x0001e80000100a00 */
[----:B------:R0:W-:Y:S01]  /*0d30*/  @P2 STL.64 [R1+0x98], R130 ;  /* 0x0000988201002387 */ /* 0x0001e20000100a00 */
[----:B------:R-:W-:-:S02]  /*0d40*/  ISETP.GE.U32.AND P1, PT, R3, 0x140, PT ;  /* 0x000001400300780c */ /* 0x000fc40003f26070 */
[----:B------:R-:W-:Y:S01]  /*0d50*/  @P0 IADD3 R0, PT, PT, R0, 0x20, RZ ;  /* 0x0000002000000810 */ /* 0x000fe20007ffe0ff */
[----:B---3--:R0:W-:Y:S04]  /*0d60*/  @P0 STL.64 [R1+0x30], R24 ;  /* 0x0000301801000387 */ /* 0x0081e80000100a00 */
[----:B------:R0:W-:Y:S04]  /*0d70*/  @P0 STL.64 [R1+0x38], R26 ;  /* 0x0000381a01000387 */ /* 0x0001e80000100a00 */
[----:B----4-:R0:W-:Y:S04]  /*0d80*/  @P0 STL.64 [R1+0x20], R28 ;  /* 0x0000201c01000387 */ /* 0x0101e80000100a00 */
[----:B------:R0:W-:Y:S04]  /*0d90*/  @P0 STL.64 [R1+0x28], R30 ;  /* 0x0000281e01000387 */ /* 0x0001e80000100a00 */
[----:B--2---:R0:W-:Y:S04]  /*0da0*/  @P0 STL.64 [R1+0x40], R32 ;  /* 0x0000402001000387 */ /* 0x0041e80000100a00 */
[----:B------:R0:W-:Y:S04]  /*0db0*/  @P0 STL.64 [R1+0x48], R34 ;  /* 0x0000482201000387 */ /* 0x0001e80000100a00 */
[----:B------:R0:W-:Y:S04]  /*0dc0*/  @P0 STL.64 [R1+0x50], R36 ;  /* 0x0000502401000387 */ /* 0x0001e80000100a00 */
[----:B------:R0:W-:Y:S04]  /*0dd0*/  @P0 STL.64 [R1+0x58], R38 ;  /* 0x0000582601000387 */ /* 0x0001e80000100a00 */
[----:B------:R0:W-:Y:S04]  /*0de0*/  @P3 STL.64 [R1+0x10], R40 ;  /* 0x0000102801003387 */ /* 0x0001e80000100a00 */
[----:B------:R0:W-:Y:S04]  /*0df0*/  @P3 STL.64 [R1+0x18], R42 ;  /* 0x0000182a01003387 */ /* 0x0001e80000100a00 */
[----:B------:R0:W-:Y:S04]  /*0e00*/  @P3 STL.64 [R1], R44 ;  /* 0x0000002c01003387 */ /* 0x0001e80000100a00 */
[----:B------:R0:W-:Y:S04]  /*0e10*/  @P3 STL.64 [R1+0x8], R46 ;  /* 0x0000082e01003387 */ /* 0x0001e80000100a00 */
[----:B------:R0:W-:Y:S04]  /*0e20*/  @P3 STL.64 [R1+0x60], R48 ;  /* 0x0000603001003387 */ /* 0x0001e80000100a00 */
[----:B------:R0:W-:Y:S04]  /*0e30*/  @P3 STL.64 [R1+0x68], R50 ;  /* 0x0000683201003387 */ /* 0x0001e80000100a00 */
[----:B------:R0:W-:Y:S04]  /*0e40*/  @P3 STL.64 [R1+0x70], R52 ;  /* 0x0000703401003387 */ /* 0x0001e80000100a00 */
[----:B------:R0:W-:Y:S01]  /*0e50*/  @P3 STL.64 [R1+0x78], R54 ;  /* 0x0000783601003387 */ /* 0x0001e20000100a00 */
[----:B------:R-:W-:Y:S05]  /*0e60*/  @!P1 BRA `(.L_x_17872) ;  /* 0x0000001400a09947 */ /* 0x000fea0003800000 */
[----:B------:R-:W1:Y:S08]  /*0e70*/  LDC.64 R8, c[0x0][0x3e8] ;  /* 0x0000fa00ff087b82 */ /* 0x000e700000000a00 */
[----:B------:R-:W2:Y:S08]  /*0e80*/  LDC.64 R4, c[0x0][0x3d0] ;  /* 0x0000f400ff047b82 */ /* 0x000eb00000000a00 */
[----:B0-----:R-:W0:Y:S01]  /*0e90*/  LDC.64 R6, c[0x0][0x438] ;  /* 0x00010e00ff067b82 */ /* 0x001e220000000a00 */
[----:B-1----:R-:W-:-:S05]  /*0ea0*/  IMAD.WIDE.U32 R8, R0, 0x20, R8 ;  /* 0x0000002000087825 */ /* 0x002fca00078e0008 */
[----:B------:R1:W5:Y:S01]  /*0eb0*/  LDG.E.128 R52, desc[UR6][R8.64] ;  /* 0x0000000608347981 */ /* 0x000362000c1e1d00 */
[----:B--2---:R-:W-:-:S03]  /*0ec0*/  IMAD.WIDE.U32 R4, R0, 0x20, R4 ;  /* 0x0000002000047825 */ /* 0x004fc600078e0004 */
[----:B------:R1:W5:Y:S04]  /*0ed0*/  LDG.E.128 R48, desc[UR6][R8.64+0x10] ;  /* 0x0000100608307981 */ /* 0x000368000c1e1d00 */
[----:B------:R1:W5:Y:S01]  /*0ee0*/  LDG.E.128 R192, desc[UR6][R4.64] ;  /* 0x0000000604c07981 */ /* 0x000362000c1e1d00 */
[----:B0-----:R-:W-:-:S03]  /*0ef0*/  IMAD.WIDE.U32 R6, R0, 0x20, R6 ;  /* 0x0000002000067825 */ /* 0x001fc600078e0006 */
[----:B------:R1:W5:Y:S04]  /*0f00*/  LDG.E.128 R188, desc[UR6][R4.64+0x10] ;  /* 0x0000100604bc7981 */ /* 0x000368000c1e1d00 */
[----:B------:R1:W5:Y:S04]  /*0f10*/  LD.E.128 R180, desc[UR6][R6.64] ;  /* 0x0000000606b47980 */ /* 0x000368000c101d00 */
[----:B------:R1:W5:Y:S01]  /*0f20*/  LD.E.128 R184, desc[UR6][R6.64+0x10] ;  /* 0x0000100606b87980 */ /* 0x000362000c101d00 */
[----:B------:R-:W-:Y:S05]  /*0f30*/  BRA `(.L_x_17872) ;  /* 0x00000014006c7947 */ /* 0x000fea0003800000 */
.L_x_17871:
[----:B------:R-:W2:Y:S04]  /*0f40*/  LDL R128, [R1+0x150] ;  /* 0x0001500001807983 */ /* 0x000ea80000100800 */
[----:B------:R-:W2:Y:S04]  /*0f50*/  LDL R129, [R1+0x154] ;  /* 0x0001540001817983 */ /* 0x000ea80000100800 */
[----:B------:R-:W2:Y:S04]  /*0f60*/  LDL R130, [R1+0x158] ;  /* 0x0001580001827983 */ /* 0x000ea80000100800 */
[----:B------:R-:W2:Y:S01]  /*0f70*/  LDL R131, [R1+0x15c] ;  /* 0x00015c0001837983 */ /* 0x000ea20000100800 */
[----:B------:R-:W-:-:S03]  /*0f80*/  ISETP.GE.U32.AND P3, PT, R3, 0x20, PT ;  /* 0x000000200300780c */ /* 0x000fc60003f66070 */
[----:B------:R-:W3:Y:S04]  /*0f90*/  LDL R45, [R1+0x140] ;  /* 0x00014000012d7983 */ /* 0x000ee80000100800 */
[----:B------:R-:W4:Y:S04]  /*0fa0*/  LDL R44, [R1+0x144] ;  /* 0x00014400012c7983 */ /* 0x000f280000100800 */
[----:B------:R-:W4:Y:S02]  /*0fb0*/  LDL R43, [R1+0x148] ;  /* 0x00014800012b7983 */ /* 0x000f240000100800 */
[----:B------:R-:W0:Y:S02]  /*0fc0*/  @P3 LDC.64 R4, c[0x0][0x3d0] ;  /* 0x0000f400ff043b82 */ /* 0x000e240000000a00 */
[----:B------:R-:W4:Y:S04]  /*0fd0*/  LDL R42, [R1+0x14c] ;  /* 0x00014c00012a7983 */ /* 0x000f280000100800 */
[----:B------:R-:W4:Y:S04]  /*0fe0*/  LDL R41, [R1+0x130] ;  /* 0x0001300001297983 */ /* 0x000f280000100800 */
[----:B------:R-:W4:Y:S04]  /*0ff0*/  LDL R40, [R1+0x134] ;  /* 0x0001340001287983 */ /* 0x000f280000100800 */
[----:B------:R-:W4:Y:S04]  /*1000*/  LDL R39, [R1+0x138] ;  /* 0x0001380001277983 */ /* 0x000f280000100800 */
[----:B------:R-:W4:Y:S01]  /*1010*/  LDL R38, [R1+0x13c] ;  /* 0x00013c0001267983 */ /* 0x000f220000100800 */
[----:B------:R-:W-:Y:S01]  /*1020*/  ISETP.GE.U32.AND P5, PT, R3, 0x40, PT ;  /* 0x000000400300780c */ /* 0x000fe20003fa6070 */
[----:B------:R-:W1:Y:S02]  /*1030*/  @P3 LDC.64 R6, c[0x0][0x3e8] ;  /* 0x0000fa00ff063b82 */ /* 0x000e640000000a00 */
[----:B------:R-:W4:Y:S01]  /*1040*/  LDL R18, [R1+0x114] ;  /* 0x0001140001127983 */ /* 0x000f220000100800 */
[----:B0-----:R-:W-:-:S03]  /*1050*/  @P3 IMAD.WIDE.U32 R4, R0, 0x20, R4 ;  /* 0x0000002000043825 */ /* 0x001fc600078e0004 */
[----:B------:R-:W4:Y:S04]  /*1060*/  LDL R17, [R1+0x118] ;  /* 0x0001180001117983 */ /* 0x000f280000100800 */
[----:B------:R-:W4:Y:S02]  /*1070*/  LDL R16, [R1+0x11c] ;  /* 0x00011c0001107983 */ /* 0x000f240000100800 */
[----:B------:R-:W0:Y:S02]  /*1080*/  @P5 LDC.64 R8, c[0x0][0x3d0] ;  /* 0x0000f400ff085b82 */ /* 0x000e240000000a00 */
[----:B------:R-:W4:Y:S04]  /*1090*/  LDL R19, [R1+0x110] ;  /* 0x0001100001137983 */ /* 0x000f280000100800 */
        /* <DEDUP_REMOVED lines=17> */
[----:B------:R-:W4:Y:S01]  /*11b0*/  LDL R34, [R1+0x12c] ;  /* 0x00012c0001227983 */ /* 0x000f220000100800 */
[----:B------:R-:W-:Y:S01]  /*11c0*/  ISETP.GE.U32.AND P0, PT, R3, 0x60, PT ;  /* 0x000000600300780c */ /* 0x000fe20003f06070 */
[C---:B-1----:R-:W-:Y:S01]  /*11d0*/  @P3 IMAD.WIDE.U32 R6, R0.reuse, 0x20, R6 ;  /* 0x0000002000063825 */ /* 0x042fe200078e0006 */
[----:B------:R-:W1:Y:S01]  /*11e0*/  @P5 LDC.64 R10, c[0x0][0x3e8] ;  /* 0x0000fa00ff0a5b82 */ /* 0x000e620000000a00 */
[----:B--2---:R-:W2:Y:S01]  /*11f0*/  @P3 LDG.E.128 R128, desc[UR6][R4.64] ;  /* 0x0000000604803981 */ /* 0x004ea2000c1e1d00 */
[----:B------:R-:W-:-:S09]  /*1200*/  @P3 LOP3.LUT R0, R0, 0x20, RZ, 0xfc, !PT ;  /* 0x0000002000003812 */ /* 0x000fd200078efcff */
[----:B------:R-:W1:Y:S01]  /*1210*/  @P0 LDC.64 R12, c[0x0][0x3d0] ;  /* 0x0000f400ff0c0b82 */ /* 0x000e620000000a00 */
[C---:B------:R-:W-:Y:S01]  /*1220*/  ISETP.GE.U32.AND P1, PT, R3.reuse, 0x80, PT ;  /* 0x000000800300780c */ /* 0x040fe20003f26070 */
[----:B------:R-:W5:Y:S01]  /*1230*/  @P3 LDG.E.128 R124, desc[UR6][R6.64] ;  /* 0x00000006067c3981 */ /* 0x000f62000c1e1d00 */
[----:B0-----:R-:W-:Y:S01]  /*1240*/  @P5 IMAD.WIDE.U32 R8, R0, 0x20, R8 ;  /* 0x0000002000085825 */ /* 0x001fe200078e0008 */
[----:B------:R-:W-:Y:S02]  /*1250*/  ISETP.GE.U32.AND P2, PT, R3, 0xa0, PT ;  /* 0x000000a00300780c */ /* 0x000fe40003f46070 */
[----:B------:R-:W5:Y:S02]  /*1260*/  @P3 LDG.E.128 R120, desc[UR6][R6.64+0x10] ;  /* 0x0000100606783981 */ /* 0x000f64000c1e1d00 */
[----:B------:R-:W0:Y:S02]  /*1270*/  @P0 LDC.64 R14, c[0x0][0x3e8] ;  /* 0x0000fa00ff0e0b82 */ /* 0x000e240000000a00 */
[----:B--2---:R3:W-:Y:S04]  /*1280*/  @P3 STL.64 [R1+0x150], R128 ;  /* 0x0001508001003387 */ /* 0x0047e80000100a00 */
[----:B------:R2:W-:Y:S01]  /*1290*/  @P3 STL.64 [R1+0x158], R130 ;  /* 0x0001588201003387 */ /* 0x0005e20000100a00 */
[----:B---3--:R-:W-:-:S02]  /*12a0*/  MOV R128, R45 ;  /* 0x0000002d00807202 */ /* 0x008fc40000000f00 */
[----:B----4-:R-:W-:Y:S02]  /*12b0*/  MOV R129, R44 ;  /* 0x0000002c00817202 */ /* 0x010fe40000000f00 */
[----:B--2---:R-:W-:Y:S02]  /*12c0*/  MOV R130, R43 ;  /* 0x0000002b00827202 */ /* 0x004fe40000000f00 */
[----:B------:R-:W-:Y:S02]  /*12d0*/  MOV R131, R42 ;  /* 0x0000002a00837202 */ /* 0x000fe40000000f00 */
[----:B------:R-:W-:Y:S02]  /*12e0*/  MOV R45, R41 ;  /* 0x00000029002d7202 */ /* 0x000fe40000000f00 */
[----:B------:R-:W-:Y:S02]  /*12f0*/  MOV R44, R40 ;  /* 0x00000028002c7202 */ /* 0x000fe40000000f00 */
[----:B------:R-:W-:Y:S01]  /*1300*/  MOV R43, R39 ;  /* 0x00000027002b7202 */ /* 0x000fe20000000f00 */
[----:B------:R2:W3:Y:S01]  /*1310*/  @P3 LDG.E.128 R128, desc[UR6][R4.64+0x10] ;  /* 0x0000100604803981 */ /* 0x0004e2000c1e1d00 */
[----:B------:R-:W-:-:S02]  /*1320*/  MOV R42, R38 ;  /* 0x00000026002a7202 */ /* 0x000fc40000000f00 */
[----:B------:R-:W-:Y:S02]  /*1330*/  MOV R132, R45 ;  /* 0x0000002d00847202 */ /* 0x000fe40000000f00 */
[----:B------:R-:W-:Y:S02]  /*1340*/  MOV R133, R44 ;  /* 0x0000002c00857202 */ /* 0x000fe40000000f00 */
[----:B------:R-:W-:Y:S02]  /*1350*/  MOV R134, R43 ;  /* 0x0000002b00867202 */ /* 0x000fe40000000f00 */
[----:B------:R-:W-:Y:S01]  /*1360*/  MOV R135, R42 ;  /* 0x0000002a00877202 */ /* 0x000fe20000000f00 */
[----:B-1----:R-:W-:Y:S01]  /*1370*/  @P5 IMAD.WIDE.U32 R10, R0, 0x20, R10 ;  /* 0x00000020000a5825 */ /* 0x002fe200078e000a */
[----:B------:R-:W-:Y:S01]  /*1380*/  MOV R41, R37 ;  /* 0x0000002500297202 */ /* 0x000fe20000000f00 */
[----:B--2---:R-:W1:Y:S03]  /*1390*/  @P2 LDC.64 R4, c[0x0][0x3d0] ;  /* 0x0000f400ff042b82 */ /* 0x004e660000000a00 */
[----:B------:R-:W2:Y:S01]  /*13a0*/  @P5 LDG.E.128 R132, desc[UR6][R8.64] ;  /* 0x0000000608845981 */ /* 0x000ea2000c1e1d00 */
[----:B------:R-:W-:-:S02]  /*13b0*/  MOV R40, R36 ;  /* 0x0000002400287202 */ /* 0x000fc40000000f00 */
[----:B------:R-:W-:Y:S01]  /*13c0*/  MOV R39, R35 ;  /* 0x0000002300277202 */ /* 0x000fe20000000f00 */
[----:B------:R-:W5:Y:S01]  /*13d0*/  @P5 LDG.E.128 R116, desc[UR6][R10.64] ;  /* 0x000000060a745981 */ /* 0x000f62000c1e1d00 */
[----:B------:R-:W-:Y:S02]  /*13e0*/  MOV R38, R34 ;  /* 0x0000002200267202 */ /* 0x000fe40000000f00 */
[----:B------:R-:W-:Y:S01]  /*13f0*/  MOV R37, R19 ;  /* 0x0000001300257202 */ /* 0x000fe20000000f00 */
[----:B------:R4:W5:Y:S01]  /*1400*/  @P5 LDG.E.128 R112, desc[UR6][R10.64+0x10] ;  /* 0x000010060a705981 */ /* 0x000962000c1e1d00 */
[----:B------:R-:W-:Y:S02]  /*1410*/  MOV R36, R18 ;  /* 0x0000001200247202 */ /* 0x000fe40000000f00 */
[----:B------:R-:W-:Y:S01]  /*1420*/  MOV R35, R17 ;  /* 0x0000001100237202 */ /* 0x000fe20000000f00 */
[----:B------:R-:W4:Y:S01]  /*1430*/  LDL R19, [R1+0x100] ;  /* 0x0001000001137983 */ /* 0x000f220000100800 */
[----:B------:R-:W-:-:S03]  /*1440*/  MOV R34, R16 ;  /* 0x0000001000227202 */ /* 0x000fc60000000f00 */
[----:B------:R-:W4:Y:S01]  /*1450*/  LDL R18, [R1+0x104] ;  /* 0x0001040001127983 */ /* 0x000f220000100800 */
[----:B------:R-:W-:-:S03]  /*1460*/  MOV R47, R39 ;  /* 0x00000027002f7202 */ /* 0x000fc60000000f00 */
[----:B------:R-:W4:Y:S01]  /*1470*/  LDL R17, [R1+0x108] ;  /* 0x0001080001117983 */ /* 0x000f220000100800 */
[----:B------:R-:W-:-:S03]  /*1480*/  MOV R46, R38 ;  /* 0x00000026002e7202 */ /* 0x000fc60000000f00 */
[----:B------:R-:W4:Y:S01]  /*1490*/  LDL R16, [R1+0x10c] ;  /* 0x00010c0001107983 */ /* 0x000f220000100800 */
[----:B------:R-:W-:Y:S02]  /*14a0*/  MOV R45, R37 ;  /* 0x00000025002d7202 */ /* 0x000fe40000000f00 */
[----:B------:R-:W-:Y:S02]  /*14b0*/  MOV R44, R36 ;  /* 0x00000024002c7202 */ /* 0x000fe40000000f00 */
[----:B------:R-:W-:Y:S02]  /*14c0*/  MOV R43, R35 ;  /* 0x00000023002b7202 */ /* 0x000fe40000000f00 */
[----:B------:R-:W-:Y:S02]  /*14d0*/  MOV R42, R34 ;  /* 0x00000022002a7202 */ /* 0x000fe40000000f00 */
[----:B------:R-:W-:-:S05]  /*14e0*/  @P5 IADD3 R0, PT, PT, R0, 0x20, RZ ;  /* 0x0000002000005810 */ /* 0x000fca0007ffe0ff */
[----:B------:R-:W-:Y:S01]  /*14f0*/  @P0 IMAD.WIDE.U32 R12, R0, 0x20, R12 ;  /* 0x00000020000c0825 */ /* 0x000fe200078e000c */
[----:B---3--:R3:W-:Y:S04]  /*1500*/  @P3 STL.64 [R1+0x140], R128 ;  /* 0x0001408001003387 */ /* 0x0087e80000100a00 */
[----:B------:R-:W-:Y:S04]  /*1510*/  @P3 STL.64 [R1+0x148], R130 ;  /* 0x0001488201003387 */ /* 0x000fe80000100a00 */
[----:B------:R-:W4:Y:S01]  /*1520*/  LDL R36, [R1+0x40] ;  /* 0x0000400001247983 */ /* 0x000f220000100800 */
[----:B---3--:R-:W-:-:S03]  /*1530*/  MOV R129, R41 ;  /* 0x0000002900817202 */ /* 0x008fc60000000f00 */
[----:B------:R-:W3:Y:S01]  /*1540*/  LDL R37, [R1+0x44] ;  /* 0x0000440001257983 */ /* 0x000ee20000100800 */
[----:B------:R-:W-:-:S03]  /*1550*/  MOV R128, R40 ;  /* 0x0000002800807202 */ /* 0x000fc60000000f00 */
[----:B------:R-:W3:Y:S04]  /*1560*/  LDL R35, [R1+0x48] ;  /* 0x0000480001237983 */ /* 0x000ee80000100800 */
[----:B------:R-:W3:Y:S04]  /*1570*/  LDL R34, [R1+0x4c] ;  /* 0x00004c0001227983 */ /* 0x000ee80000100800 */
[----:B--2---:R2:W-:Y:S04]  /*1580*/  @P5 STL.64 [R1+0x130], R132 ;  /* 0x0001308401005387 */ /* 0x0045e80000100a00 */
[----:B------:R0:W-:Y:S01]  /*1590*/  @P5 STL.64 [R1+0x138], R134 ;  /* 0x0001388601005387 */ /* 0x0001e20000100a00 */
[----:B--2---:R-:W-:-:S02]  /*15a0*/  MOV R132, R129 ;  /* 0x0000008100847202 */ /* 0x004fc40000000f00 */
[----:B------:R-:W-:Y:S02]  /*15b0*/  MOV R133, R128 ;  /* 0x0000008000857202 */ /* 0x000fe40000000f00 */
[----:B0-----:R-:W-:Y:S02]  /*15c0*/  MOV R134, R47 ;  /* 0x0000002f00867202 */ /* 0x001fe40000000f00 */
[----:B------:R-:W-:Y:S02]  /*15d0*/  MOV R135, R46 ;  /* 0x0000002e00877202 */ /* 0x000fe40000000f00 */
[----:B------:R-:W-:Y:S02]  /*15e0*/  MOV R129, R45 ;  /* 0x0000002d00817202 */ /* 0x000fe40000000f00 */
[----:B------:R-:W-:Y:S02]  /*15f0*/  MOV R128, R44 ;  /* 0x0000002c00807202 */ /* 0x000fe40000000f00 */
[----:B------:R-:W-:Y:S01]  /*1600*/  MOV R47, R43 ;  /* 0x0000002b002f7202 */ /* 0x000fe20000000f00 */
[----:B------:R-:W2:Y:S01]  /*1610*/  @P5 LDG.E.128 R132, desc[UR6][R8.64+0x10] ;  /* 0x0000100608845981 */ /* 0x000ea2000c1e1d00 */
[----:B------:R-:W-:-:S02]  /*1620*/  MOV R46, R42 ;  /* 0x0000002a002e7202 */ /* 0x000fc40000000f00 */
[----:B------:R-:W-:Y:S02]  /*1630*/  MOV R136, R129 ;  /* 0x0000008100887202 */ /* 0x000fe40000000f00 */
[----:B------:R-:W-:Y:S02]  /*1640*/  MOV R137, R128 ;  /* 0x0000008000897202 */ /* 0x000fe40000000f00 */
[----:B------:R-:W-:Y:S02]  /*1650*/  MOV R138, R47 ;  /* 0x0000002f008a7202 */ /* 0x000fe40000000f00 */
[----:B------:R-:W-:-:S06]  /*1660*/  MOV R139, R46 ;  /* 0x0000002e008b7202 */ /* 0x000fcc0000000f00 */
[----:B------:R-:W2:Y:S01]  /*1670*/  @P0 LDG.E.128 R136, desc[UR6][R12.64] ;  /* 0x000000060c880981 */ /* 0x000ea2000c1e1d00 */
[----:B----4-:R-:W-:Y:S02]  /*1680*/  MOV R39, R17 ;  /* 0x0000001100277202 */ /* 0x010fe40000000f00 */
[----:B------:R-:W-:Y:S02]  /*1690*/  MOV R38, R16 ;  /* 0x0000001000267202 */ /* 0x000fe40000000f00 */
[----:B------:R-:W-:Y:S01]  /*16a0*/  MOV R41, R19 ;  /* 0x0000001300297202 */ /* 0x000fe20000000f00 */
[----:B------:R-:W0:Y:S01]  /*16b0*/  @P1 LDC.64 R16, c[0x0][0x3d0] ;  /* 0x0000f400ff101b82 */ /* 0x000e220000000a00 */
[----:B------:R-:W-:Y:S02]  /*16c0*/  MOV R40, R18 ;  /* 0x0000001200287202 */ /* 0x000fe40000000f00 */
[----:B------:R-:W-:Y:S02]  /*16d0*/  MOV R43, R39 ;  /* 0x00000027002b7202 */ /* 0x000fe40000000f00 */
[----:B------:R-:W-:-:S02]  /*16e0*/  MOV R42, R38 ;  /* 0x00000026002a7202 */ /* 0x000fc40000000f00 */
[----:B------:R-:W-:Y:S01]  /*16f0*/  MOV R45, R41 ;  /* 0x00000029002d7202 */ /* 0x000fe20000000f00 */
[----:B------:R-:W4:Y:S01]  /*1700*/  @P1 LDC.64 R18, c[0x0][0x3e8] ;  /* 0x0000fa00ff121b82 */ /* 0x000f220000000a00 */
[----:B------:R-:W-:Y:S02]  /*1710*/  MOV R44, R40 ;  /* 0x00000028002c7202 */ /* 0x000fe40000000f00 */
[----:B------:R-:W-:Y:S02]  /*1720*/  MOV R40, R23 ;  /* 0x0000001700287202 */ /* 0x000fe40000000f00 */
[----:B------:R-:W-:Y:S01]  /*1730*/  MOV R41, R22 ;  /* 0x0000001600297202 */ /* 0x000fe20000000f00 */
[----:B------:R-:W4:Y:S01]  /*1740*/  LDL R23, [R1+0x60] ;  /* 0x0000600001177983 */ /* 0x000f220000100800 */
[----:B------:R-:W-:Y:S02]  /*1750*/  MOV R131, R43 ;  /* 0x0000002b00837202 */ /* 0x000fe40000000f00 */
[----:B------:R-:W-:Y:S01]  /*1760*/  MOV R130, R42 ;  /* 0x0000002a00827202 */ /* 0x000fe20000000f00 */
[----:B------:R-:W4:Y:S01]  /*1770*/  LDL R22, [R1+0x64] ;  /* 0x0000640001167983 */ /* 0x000f220000100800 */
[----:B---3--:R-:W-:-:S02]  /*1780*/  MOV R38, R35 ;  /* 0x0000002300267202 */ /* 0x008fc40000000f00 */
[----:B------:R-:W-:Y:S02]  /*1790*/  MOV R35, R21 ;  /* 0x0000001500237202 */ /* 0x000fe40000000f00 */
[----:B------:R-:W-:Y:S01]  /*17a0*/  MOV R39, R34 ;  /* 0x0000002200277202 */ /* 0x000fe20000000f00 */
[----:B------:R-:W3:Y:S01]  /*17b0*/  LDL R21, [R1+0x68] ;  /* 0x0000680001157983 */ /* 0x000ee20000100800 */
[----:B------:R-:W-:-:S03]  /*17c0*/  MOV R34, R20 ;  /* 0x0000001400227202 */ /* 0x000fc60000000f00 */
[----:B------:R-:W4:Y:S01]  /*17d0*/  LDL R20, [R1+0x6c] ;  /* 0x00006c0001147983 */ /* 0x000f220000100800 */
[----:B------:R-:W-:Y:S02]  /*17e0*/  MOV R42, R35 ;  /* 0x00000023002a7202 */ /* 0x000fe40000000f00 */
[----:B------:R-:W-:Y:S01]  /*17f0*/  MOV R43, R34 ;  /* 0x00000022002b7202 */ /* 0x000fe20000000f00 */
[----:B--2---:R2:W-:Y:S04]  /*1800*/  @P5 STL.64 [R1+0x120], R132 ;  /* 0x0001208401005387 */ /* 0x0045e80000100a00 */
[----:B------:R-:W-:Y:S04]  /*1810*/  @P5 STL.64 [R1+0x128], R134 ;  /* 0x0001288601005387 */ /* 0x000fe80000100a00 */
[----:B------:R-:W3:Y:S04]  /*1820*/  LDL R35, [R1+0x78] ;  /* 0x0000780001237983 */ /* 0x000ee80000100800 */
[----:B------:R-:W4:Y:S01]  /*1830*/  LDL R34, [R1+0x7c] ;  /* 0x00007c0001227983 */ /* 0x000f220000100800 */
[----:B--2---:R-:W-:-:S02]  /*1840*/  MOV R133, R45 ;  /* 0x0000002d00857202 */ /* 0x004fc40000000f00 */
[----:B------:R-:W-:Y:S01]  /*1850*/  MOV R132, R44 ;  /* 0x0000002c00847202 */ /* 0x000fe20000000f00 */
[----:B------:R-:W2:Y:S04]  /*1860*/  LDL R128, [R1+0x70] ;  /* 0x0000700001807983 */ /* 0x000ea80000100800 */
[----:B------:R-:W2:Y:S04]  /*1870*/  LDL R129, [R1+0x74] ;  /* 0x0000740001817983 */ /* 0x000ea80000100800 */
[----:B------:R1:W-:Y:S04]  /*1880*/  @P0 STL.64 [R1+0x110], R136 ;  /* 0x0001108801000387 */ /* 0x0003e80000100a00 */
[----:B------:R0:W-:Y:S01]  /*1890*/  @P0 STL.64 [R1+0x118], R138 ;  /* 0x0001188a01000387 */ /* 0x0001e20000100a00 */
[----:B-1----:R-:W-:-:S02]  /*18a0*/  MOV R136, R133 ;  /* 0x0000008500887202 */ /* 0x002fc40000000f00 */
[----:B------:R-:W-:Y:S02]  /*18b0*/  MOV R137, R132 ;  /* 0x0000008400897202 */ /* 0x000fe40000000f00 */
[----:B0-----:R-:W-:Y:S02]  /*18c0*/  MOV R138, R131 ;  /* 0x00000083008a7202 */ /* 0x001fe40000000f00 */
[----:B------:R-:W-:-:S06]  /*18d0*/  MOV R139, R130 ;  /* 0x00000082008b7202 */ /* 0x000fcc0000000f00 */
[----:B------:R-:W2:Y:S01]  /*18e0*/  @P0 LDG.E.128 R136, desc[UR6][R12.64+0x10] ;  /* 0x000010060c880981 */ /* 0x000ea2000c1e1d00 */
[----:B------:R-:W-:Y:S02]  /*18f0*/  MOV R132, R33 ;  /* 0x0000002100847202 */ /* 0x000fe40000000f00 */
[----:B------:R-:W-:Y:S02]  /*1900*/  MOV R133, R32 ;  /* 0x0000002000857202 */ /* 0x000fe40000000f00 */
[----:B------:R-:W-:Y:S02]  /*1910*/  MOV R33, R29 ;  /* 0x0000001d00217202 */ /* 0x000fe40000000f00 */
[----:B------:R-:W-:Y:S02]  /*1920*/  MOV R32, R28 ;  /* 0x0000001c00207202 */ /* 0x000fe40000000f00 */
[----:B------:R-:W-:Y:S02]  /*1930*/  MOV R29, R25 ;  /* 0x00000019001d7202 */ /* 0x000fe40000000f00 */
[----:B------:R-:W-:Y:S01]  /*1940*/  MOV R28, R24 ;  /* 0x00000018001c7202 */ /* 0x000fe20000000f00 */
[----:B------:R-:W2:Y:S04]  /*1950*/  LDL R25, [R1+0xb0] ;  /* 0x0000b00001197983 */ /* 0x000ea80000100800 */
[----:B------:R-:W2:Y:S01]  /*1960*/  LDL R24, [R1+0xb4] ;  /* 0x0000b40001187983 */ /* 0x000ea20000100800 */
[----:B---3--:R-:W-:-:S02]  /*1970*/  MOV R130, R35 ;  /* 0x0000002300827202 */ /* 0x008fc40000000f00 */
[----:B------:R-:W-:Y:S02]  /*1980*/  MOV R35, R31 ;  /* 0x0000001f00237202 */ /* 0x000fe40000000f00 */
[----:B----4-:R-:W-:Y:S02]  /*1990*/  MOV R131, R34 ;  /* 0x0000002200837202 */ /* 0x010fe40000000f00 */
[----:B------:R-:W-:Y:S02]  /*19a0*/  MOV R34, R30 ;  /* 0x0000001e00227202 */ /* 0x000fe40000000f00 */
[----:B------:R-:W-:Y:S02]  /*19b0*/  MOV R31, R27 ;  /* 0x0000001b001f7202 */ /* 0x000fe40000000f00 */
[----:B------:R-:W-:Y:S01]  /*19c0*/  MOV R30, R26 ;  /* 0x0000001a001e7202 */ /* 0x000fe20000000f00 */
[----:B------:R-:W3:Y:S04]  /*19d0*/  LDL R27, [R1+0xa8] ;  /* 0x0000a800011b7983 */ /* 0x000ee80000100800 */
[----:B------:R-:W4:Y:S04]  /*19e0*/  LDL R26, [R1+0xac] ;  /* 0x0000ac00011a7983 */ /* 0x000f280000100800 */
[----:B--2---:R0:W-:Y:S04]  /*19f0*/  @P0 STL.64 [R1+0x100], R136 ;  /* 0x0001008801000387 */ /* 0x0041e80000100a00 */
[----:B------:R1:W-:Y:S04]  /*1a00*/  @P0 STL.64 [R1+0x108], R138 ;  /* 0x0001088a01000387 */ /* 0x0003e80000100a00 */
[----:B------:R-:W2:Y:S04]  /*1a10*/  LDL R160, [R1+0xf0] ;  /* 0x0000f00001a07983 */ /* 0x000ea80000100800 */
        /* <DEDUP_REMOVED lines=16> */
[----:B------:R-:W2:Y:S01]  /*1b20*/  LDL R147, [R1+0xbc] ;  /* 0x0000bc0001937983 */ /* 0x000ea20000100800 */
[----:B------:R-:W-:-:S02]  /*1b30*/  ISETP.GE.U32.AND P4, PT, R3, 0xc0, PT ;  /* 0x000000c00300780c */ /* 0x000fc40003f86070 */
[----:B------:R-:W-:Y:S02]  /*1b40*/  MOV R46, R21 ;  /* 0x00000015002e7202 */ /* 0x000fe40000000f00 */
[----:B------:R-:W-:Y:S02]  /*1b50*/  MOV R47, R20 ;  /* 0x00000014002f7202 */ /* 0x000fe40000000f00 */
[C---:B------:R-:W-:Y:S01]  /*1b60*/  ISETP.GE.U32.AND P3, PT, R3.reuse, 0xe0, PT ;  /* 0x000000e00300780c */ /* 0x040fe20003f66070 */
[----:B------:R-:W1:Y:S01]  /*1b70*/  @P2 LDC.64 R20, c[0x0][0x3e8] ;  /* 0x0000fa00ff142b82 */ /* 0x000e620000000a00 */
[----:B------:R-:W-:Y:S01]  /*1b80*/  MOV R44, R23 ;  /* 0x00000017002c7202 */ /* 0x000fe20000000f00 */
[----:B------:R-:W-:Y:S01]  /*1b90*/  @P0 IMAD.WIDE.U32 R14, R0, 0x20, R14 ;  /* 0x00000020000e0825 */ /* 0x000fe200078e000e */
[----:B------:R-:W-:Y:S02]  /*1ba0*/  MOV R45, R22 ;  /* 0x00000016002d7202 */ /* 0x000fe40000000f00 */
[----:B------:R-:W-:-:S02]  /*1bb0*/  ISETP.GE.U32.AND P5, PT, R3, 0x100, PT ;  /* 0x000001000300780c */ /* 0x000fc40003fa6070 */
[----:B------:R-:W5:Y:S01]  /*1bc0*/  @P0 LDG.E.128 R108, desc[UR6][R14.64] ;  /* 0x000000060e6c0981 */ /* 0x000f62000c1e1d00 */
[----:B------:R-:W1:Y:S01]  /*1bd0*/  @P4 LDC.64 R6, c[0x0][0x3d0] ;  /* 0x0000f400ff064b82 */ /* 0x000e620000000a00 */
[----:B------:R-:W-:Y:S02]  /*1be0*/  @P0 IADD3 R0, PT, PT, R0, 0x20, RZ ;  /* 0x0000002000000810 */ /* 0x000fe40007ffe0ff */
[----:B------:R2:W5:Y:S05]  /*1bf0*/  @P0 LDG.E.128 R104, desc[UR6][R14.64+0x10] ;  /* 0x000010060e680981 */ /* 0x00056a000c1e1d00 */
[----:B------:R-:W1:Y:S01]  /*1c00*/  @P4 LDC.64 R22, c[0x0][0x3e8] ;  /* 0x0000fa00ff164b82 */ /* 0x000e620000000a00 */
[----:B------:R-:W-:-:S02]  /*1c10*/  MOV R144, R25 ;  /* 0x0000001900907202 */ /* 0x000fc40000000f00 */
[----:B------:R-:W-:Y:S02]  /*1c20*/  MOV R145, R24 ;  /* 0x0000001800917202 */ /* 0x000fe40000000f00 */
[----:B------:R-:W-:-:S03]  /*1c30*/  ISETP.GE.U32.AND P0, PT, R3, 0x120, PT ;  /* 0x000001200300780c */ /* 0x000fc60003f06070 */
[----:B------:R-:W1:Y:S01]  /*1c40*/  @P3 LDC.64 R24, c[0x0][0x3d0] ;  /* 0x0000f400ff183b82 */ /* 0x000e620000000a00 */
[----:B------:R-:W-:Y:S01]  /*1c50*/  MOV R140, R29 ;  /* 0x0000001d008c7202 */ /* 0x000fe20000000f00 */
[----:B------:R-:W-:Y:S01]  /*1c60*/  @P1 IMAD.WIDE.U32 R16, R0, 0x20, R16 ;  /* 0x0000002000101825 */ /* 0x000fe200078e0010 */
[----:B------:R-:W-:-:S03]  /*1c70*/  MOV R141, R28 ;  /* 0x0000001c008d7202 */ /* 0x000fc60000000f00 */
[C---:B------:R-:W-:Y:S01]  /*1c80*/  @P1 IMAD.WIDE.U32 R18, R0.reuse, 0x20, R18 ;  /* 0x0000002000121825 */ /* 0x040fe200078e0012 */
[----:B------:R-:W-:Y:S01]  /*1c90*/  @P1 IADD3 R0, PT, PT, R0, 0x20, RZ ;  /* 0x0000002000001810 */ /* 0x000fe20007ffe0ff */
[----:B------:R-:W2:Y:S01]  /*1ca0*/  @P5 LDC.64 R12, c[0x0][0x3d0] ;  /* 0x0000f400ff0c5b82 */ /* 0x000ea20000000a00 */
[----:B0-----:R-:W-:Y:S02]  /*1cb0*/  MOV R136, R33 ;  /* 0x0000002100887202 */ /* 0x001fe40000000f00 */
[----:B------:R-:W-:-:S05]  /*1cc0*/  MOV R137, R32 ;  /* 0x0000002000897202 */ /* 0x000fca0000000f00 */
[----:B------:R-:W0:Y:S01]  /*1cd0*/  @P5 LDC.64 R28, c[0x0][0x3e8] ;  /* 0x0000fa00ff1c5b82 */ /* 0x000e220000000a00 */
[C---:B------:R-:W-:Y:S01]  /*1ce0*/  @P2 IMAD.WIDE.U32 R8, R0.reuse, 0x20, R4 ;  /* 0x0000002000082825 */ /* 0x040fe200078e0004 */
[----:B-1----:R-:W-:Y:S01]  /*1cf0*/  MOV R138, R31 ;  /* 0x0000001f008a7202 */ /* 0x002fe20000000f00 */
[----:B------:R1:W5:Y:S02]  /*1d00*/  @P1 LDG.E.128 R100, desc[UR6][R18.64] ;  /* 0x0000000612641981 */ /* 0x000364000c1e1d00 */
[C---:B------:R-:W-:Y:S01]  /*1d10*/  @P2 IMAD.WIDE.U32 R20, R0.reuse, 0x20, R20 ;  /* 0x0000002000142825 */ /* 0x040fe200078e0014 */
[----:B------:R-:W-:Y:S01]  /*1d20*/  @P2 IADD3 R0, PT, PT, R0, 0x20, RZ ;  /* 0x0000002000002810 */ /* 0x000fe20007ffe0ff */
[----:B------:R1:W5:Y:S01]  /*1d30*/  @P1 LDG.E.128 R96, desc[UR6][R18.64+0x10] ;  /* 0x0000100612601981 */ /* 0x000362000c1e1d00 */
[----:B------:R-:W1:Y:S03]  /*1d40*/  @P0 LDC.64 R4, c[0x0][0x3d0] ;  /* 0x0000f400ff040b82 */ /* 0x000e660000000a00 */
[C---:B------:R-:W-:Y:S01]  /*1d50*/  @P4 IMAD.WIDE.U32 R10, R0.reuse, 0x20, R6 ;  /* 0x00000020000a4825 */ /* 0x040fe200078e0006 */
[----:B------:R-:W-:Y:S01]  /*1d60*/  MOV R139, R30 ;  /* 0x0000001e008b7202 */ /* 0x000fe20000000f00 */
[----:B------:R0:W5:Y:S02]  /*1d70*/  @P2 LDG.E.128 R92, desc[UR6][R20.64] ;  /* 0x00000006145c2981 */ /* 0x000164000c1e1d00 */
[C---:B------:R-:W-:Y:S01]  /*1d80*/  @P4 IMAD.WIDE.U32 R22, R0.reuse, 0x20, R22 ;  /* 0x0000002000164825 */ /* 0x040fe200078e0016 */
[----:B------:R-:W-:Y:S01]  /*1d90*/  @P4 IADD3 R0, PT, PT, R0, 0x20, RZ ;  /* 0x0000002000004810 */ /* 0x000fe20007ffe0ff */
[----:B------:R-:W1:Y:S01]  /*1da0*/  @P0 LDC.64 R30, c[0x0][0x3e8] ;  /* 0x0000fa00ff1e0b82 */ /* 0x000e620000000a00 */
[----:B------:R-:W-:Y:S01]  /*1db0*/  MOV R134, R35 ;  /* 0x0000002300867202 */ /* 0x000fe20000000f00 */
[----:B------:R0:W5:Y:S01]  /*1dc0*/  @P2 LDG.E.128 R88, desc[UR6][R20.64+0x10] ;  /* 0x0000100614582981 */ /* 0x000162000c1e1d00 */
[----:B------:R-:W-:Y:S01]  /*1dd0*/  MOV R135, R34 ;  /* 0x0000002200877202 */ /* 0x000fe20000000f00 */
[----:B------:R-:W-:Y:S01]  /*1de0*/  @P3 IMAD.WIDE.U32 R24, R0, 0x20, R24 ;  /* 0x0000002000183825 */ /* 0x000fe200078e0018 */
[----:B------:R-:W-:Y:S01]  /*1df0*/  ISETP.GE.U32.AND P6, PT, R3, 0x140, PT ;  /* 0x000001400300780c */ /* 0x000fe20003fc6070 */
[----:B------:R0:W5:Y:S04]  /*1e00*/  @P4 LDG.E.128 R84, desc[UR6][R22.64] ;  /* 0x0000000616544981 */ /* 0x000168000c1e1d00 */
[----:B------:R-:W2:Y:S04]  /*1e10*/  @P3 LDG.E.128 R136, desc[UR6][R24.64] ;  /* 0x0000000618883981 */ /* 0x000ea8000c1e1d00 */
[----:B------:R-:W2:Y:S04]  /*1e20*/  @P3 LDG.E.128 R132, desc[UR6][R24.64+0x10] ;  /* 0x0000100618843981 */ /* 0x000ea8000c1e1d00 */
[----:B------:R-:W1:Y:S01]  /*1e30*/  @P6 LDC.64 R6, c[0x0][0x3e8] ;  /* 0x0000fa00ff066b82 */ /* 0x000e620000000a00 */
[----:B------:R0:W5:Y:S07]  /*1e40*/  @P4 LDG.E.128 R80, desc[UR6][R22.64+0x10] ;  /* 0x0000100616504981 */ /* 0x00016e000c1e1d00 */
[----:B------:R-:W1:Y:S01]  /*1e50*/  @P6 LDC.64 R32, c[0x0][0x3d0] ;  /* 0x0000f400ff206b82 */ /* 0x000e620000000a00 */
[----:B---3--:R-:W-:-:S02]  /*1e60*/  MOV R142, R27 ;  /* 0x0000001b008e7202 */ /* 0x008fc40000000f00 */
[----:B----4-:R-:W-:-:S05]  /*1e70*/  MOV R143, R26 ;  /* 0x0000001a008f7202 */ /* 0x010fca0000000f00 */
[----:B------:R-:W3:Y:S01]  /*1e80*/  @P3 LDC.64 R26, c[0x0][0x3e8] ;  /* 0x0000fa00ff1a3b82 */ /* 0x000ee20000000a00 */
[----:B------:R-:W4:Y:S01]  /*1e90*/  @P4 LDG.E.128 R140, desc[UR6][R10.64+0x10] ;  /* 0x000010060a8c4981 */ /* 0x000f22000c1e1d00 */
[C---:B---3--:R-:W-:Y:S01]  /*1ea0*/  @P3 IMAD.WIDE.U32 R26, R0.reuse, 0x20, R26 ;  /* 0x00000020001a3825 */ /* 0x048fe200078e001a */
[----:B------:R-:W-:-:S04]  /*1eb0*/  @P3 IADD3 R0, PT, PT, R0, 0x20, RZ ;  /* 0x0000002000003810 */ /* 0x000fc80007ffe0ff */
[----:B------:R3:W5:Y:S04]  /*1ec0*/  @P3 LDG.E.128 R76, desc[UR6][R26.64] ;  /* 0x000000061a4c3981 */ /* 0x000768000c1e1d00 */
[----:B--2---:R-:W2:Y:S04]  /*1ed0*/  @P1 LDG.E.128 R160, desc[UR6][R16.64] ;  /* 0x0000000610a01981 */ /* 0x004ea8000c1e1d00 */
[----:B------:R-:W3:Y:S01]  /*1ee0*/  @P1 LDG.E.128 R156, desc[UR6][R16.64+0x10] ;  /* 0x00001006109c1981 */ /* 0x000ee2000c1e1d00 */
[----:B------:R-:W-:-:S03]  /*1ef0*/  @P5 IMAD.WIDE.U32 R12, R0, 0x20, R12 ;  /* 0x00000020000c5825 */ /* 0x000fc600078e000c */
[----:B------:R1:W5:Y:S04]  /*1f00*/  @P3 LDG.E.128 R72, desc[UR6][R26.64+0x10] ;  /* 0x000010061a483981 */ /* 0x000368000c1e1d00 */
[----:B------:R-:W4:Y:S01]  /*1f10*/  @P2 LDG.E.128 R152, desc[UR6][R8.64] ;  /* 0x0000000608982981 */ /* 0x000f22000c1e1d00 */
[C---:B0-----:R-:W-:Y:S01]  /*1f20*/  @P5 IMAD.WIDE.U32 R28, R0.reuse, 0x20, R28 ;  /* 0x00000020001c5825 */ /* 0x041fe200078e001c */
[----:B------:R-:W-:Y:S02]  /*1f30*/  @P5 IADD3 R0, PT, PT, R0, 0x20, RZ ;  /* 0x0000002000005810 */ /* 0x000fe40007ffe0ff */
[----:B------:R-:W4:Y:S04]  /*1f40*/  @P5 LDG.E.128 R128, desc[UR6][R12.64] ;  /* 0x000000060c805981 */ /* 0x000f28000c1e1d00 */
[----:B------:R-:W4:Y:S04]  /*1f50*/  @P2 LDG.E.128 R148, desc[UR6][R8.64+0x10] ;  /* 0x0000100608942981 */ /* 0x000f28000c1e1d00 */
[----:B------:R-:W4:Y:S01]  /*1f60*/  @P4 LDG.E.128 R144, desc[UR6][R10.64] ;  /* 0x000000060a904981 */ /* 0x000f22000c1e1d00 */
[----:B-1----:R-:W-:-:S03]  /*1f70*/  @P0 IMAD.WIDE.U32 R14, R0, 0x20, R4 ;  /* 0x00000020000e0825 */ /* 0x002fc600078e0004 */
[----:B------:R-:W4:Y:S04]  /*1f80*/  @P5 LDG.E.128 R44, desc[UR6][R12.64+0x10] ;  /* 0x000010060c2c5981 */ /* 0x000f28000c1e1d00 */
[----:B------:R-:W4:Y:S04]  /*1f90*/  @P0 LDG.E.128 R40, desc[UR6][R14.64] ;  /* 0x000000060e280981 */ /* 0x000f28000c1e1d00 */
[----:B------:R-:W4:Y:S01]  /*1fa0*/  @P0 LDG.E.128 R36, desc[UR6][R14.64+0x10] ;  /* 0x000010060e240981 */ /* 0x000f22000c1e1d00 */
[C---:B------:R-:W-:Y:S01]  /*1fb0*/  @P0 IMAD.WIDE.U32 R30, R0.reuse, 0x20, R30 ;  /* 0x00000020001e0825 */ /* 0x040fe200078e001e */
[----:B------:R-:W-:-:S02]  /*1fc0*/  @P0 IADD3 R0, PT, PT, R0, 0x20, RZ ;  /* 0x0000002000000810 */ /* 0x000fc40007ffe0ff */
[----:B------:R0:W5:Y:S03]  /*1fd0*/  @P5 LDG.E.128 R68, desc[UR6][R28.64] ;  /* 0x000000061c445981 */ /* 0x000166000c1e1d00 */
[C---:B------:R-:W-:Y:S01]  /*1fe0*/  @P6 IMAD.WIDE.U32 R6, R0.reuse, 0x20, R6 ;  /* 0x0000002000066825 */ /* 0x040fe200078e0006 */
[----:B------:R0:W5:Y:S03]  /*1ff0*/  @P5 LDG.E.128 R64, desc[UR6][R28.64+0x10] ;  /* 0x000010061c405981 */ /* 0x000166000c1e1d00 */
[----:B------:R-:W-:Y:S01]  /*2000*/  @P6 IMAD.WIDE.U32 R4, R0, 0x20, R32 ;  /* 0x0000002000046825 */ /* 0x000fe200078e0020 */
[----:B------:R0:W5:Y:S04]  /*2010*/  @P0 LDG.E.128 R60, desc[UR6][R30.64] ;  /* 0x000000061e3c0981 */ /* 0x000168000c1e1d00 */
[----:B------:R0:W5:Y:S04]  /*2020*/  @P0 LDG.E.128 R56, desc[UR6][R30.64+0x10] ;  /* 0x000010061e380981 */ /* 0x000168000c1e1d00 */
[----:B------:R0:W5:Y:S04]  /*2030*/  @P6 LDG.E.128 R52, desc[UR6][R6.64] ;  /* 0x0000000606346981 */ /* 0x000168000c1e1d00 */
[----:B------:R0:W5:Y:S04]  /*2040*/  @P6 LDG.E.128 R48, desc[UR6][R6.64+0x10] ;  /* 0x0000100606306981 */ /* 0x000168000c1e1d00 */
[----:B------:R0:W5:Y:S04]  /*2050*/  @P6 LDG.E.128 R192, desc[UR6][R4.64] ;  /* 0x0000000604c06981 */ /* 0x000168000c1e1d00 */
[----:B------:R0:W5:Y:S04]  /*2060*/  @P6 LDG.E.128 R188, desc[UR6][R4.64+0x10] ;  /* 0x0000100604bc6981 */ /* 0x000168000c1e1d00 */
[----:B------:R0:W-:Y:S04]  /*2070*/  STL [R1+0x3c], RZ ;  /* 0x00003cff01007387 */ /* 0x0001e80000100800 */
[----:B------:R0:W-:Y:S01]  /*2080*/  STL [R1+0x38], RZ ;  /* 0x000038ff01007387 */ /* 0x0001e20000100800 */
        /* <DEDUP_REMOVED lines=27> */
[----:B------:R-:W-:Y:S02]  /*2240*/  @P6 CS2R R180, SRZ ;  /* 0x0000000000b46805 */ /* 0x000fe4000001ff00 */
[----:B------:R-:W-:Y:S02]  /*2250*/  CS2R R202, SRZ ;  /* 0x0000000000ca7805 */ /* 0x000fe4000001ff00 */
[----:B------:R-:W-:Y:S02]  /*2260*/  CS2R R200, SRZ ;  /* 0x0000000000c87805 */ /* 0x000fe4000001ff00 */
[----:B------:R-:W-:-:S02]  /*2270*/  CS2R R198, SRZ ;  /* 0x0000000000c67805 */ /* 0x000fc4000001ff00 */
[----:B------:R-:W-:Y:S01]  /*2280*/  CS2R R196, SRZ ;  /* 0x0000000000c47805 */ /* 0x000fe2000001ff00 */
[----:B--2---:R0:W-:Y:S04]  /*2290*/  @P1 STL.64 [R1+0xf0], R160 ;  /* 0x0000f0a001001387 */ /* 0x0041e80000100a00 */
[----:B------:R0:W-:Y:S04]  /*22a0*/  @P1 STL.64 [R1+0xf8], R162 ;  /* 0x0000f8a201001387 */ /* 0x0001e80000100a00 */
[----:B---3--:R0:W-:Y:S04]  /*22b0*/  @P1 STL.64 [R1+0xe0], R156 ;  /* 0x0000e09c01001387 */ /* 0x0081e80000100a00 */
[----:B------:R0:W-:Y:S04]  /*22c0*/  @P1 STL.64 [R1+0xe8], R158 ;  /* 0x0000e89e01001387 */ /* 0x0001e80000100a00 */
[----:B------:R0:W-:Y:S04]  /*22d0*/  STL [R1+0x34], RZ ;  /* 0x000034ff01007387 */ /* 0x0001e80000100800 */
[----:B------:R0:W-:Y:S04]  /*22e0*/  STL [R1+0x30], RZ ;  /* 0x000030ff01007387 */ /* 0x0001e80000100800 */
[----:B----4-:R0:W-:Y:S04]  /*22f0*/  @P2 STL.64 [R1+0xd0], R152 ;  /* 0x0000d09801002387 */ /* 0x0101e80000100a00 */
[----:B------:R0:W-:Y:S04]  /*2300*/  @P2 STL.64 [R1+0xd8], R154 ;  /* 0x0000d89a01002387 */ /* 0x0001e80000100a00 */
[----:B------:R0:W-:Y:S04]  /*2310*/  @P2 STL.64 [R1+0xc0], R148 ;  /* 0x0000c09401002387 */ /* 0x0001e80000100a00 */
[----:B------:R0:W-:Y:S04]  /*2320*/  @P2 STL.64 [R1+0xc8], R150 ;  /* 0x0000c89601002387 */ /* 0x0001e80000100a00 */
[----:B------:R0:W-:Y:S04]  /*2330*/  STL [R1+0x2c], RZ ;  /* 0x00002cff01007387 */ /* 0x0001e80000100800 */
[----:B------:R0:W-:Y:S04]  /*2340*/  STL [R1+0x28], RZ ;  /* 0x000028ff01007387 */ /* 0x0001e80000100800 */
[----:B------:R0:W-:Y:S04]  /*2350*/  @P4 STL.64 [R1+0xb0], R144 ;  /* 0x0000b09001004387 */ /* 0x0001e80000100a00 */
        /* <DEDUP_REMOVED lines=23> */
[----:B------:R0:W-:Y:S04]  /*24d0*/  STL [R1+0x4], RZ ;  /* 0x000004ff01007387 */ /* 0x0001e80000100800 */
[----:B------:R0:W-:Y:S02]  /*24e0*/  STL [R1], RZ ;  /* 0x000000ff01007387 */ /* 0x0001e40000100800 */
.L_x_17872:
[----:B------:R-:W-:Y:S05]  /*24f0*/  BSYNC.RECONVERGENT B0 ;  /* 0x0000000000007941 */ /* 0x000fea0003800200 */
.L_x_17870:
[----:B------:R-:W2:Y:S01]  /*2500*/  S2UR UR4, SR_CTAID.X ;  /* 0x00000000000479c3 */ /* 0x000ea20000002500 */
[----:B------:R-:W3:Y:S01]  /*2510*/  LDCU UR5, c[0x0][0x384] ;  /* 0x00007080ff0577ac */ /* 0x000ee20008000800 */
[----:B------:R-:W-:Y:S01]  /*2520*/  SHF.R.U32.HI R2, RZ, 0x5, R2 ;  /* 0x00000005ff027819 */ /* 0x000fe20000011602 */
[----:B--2---:R-:W-:-:S06]  /*2530*/  USHF.L.U32 UR4, UR4, 0x2, URZ ;  /* 0x0000000204047899 */ /* 0x004fcc00080006ff */
[----:B------:R-:W-:-:S04]  /*2540*/  LOP3.LUT R172, R2, UR4, RZ, 0xfc, !PT ;  /* 0x0000000402ac7c12 */ /* 0x000fc8000f8efcff */
[----:B---3--:R-:W-:-:S13]  /*2550*/  ISETP.GE.AND P0, PT, R172, UR5, PT ;  /* 0x00000005ac007c0c */ /* 0x008fda000bf06270 */
[----:B------:R-:W-:Y:S05]  /*2560*/  @P0 EXIT ;  /* 0x000000000000094d */ /* 0x000fea0003800000 */
[----:B------:R-:W2:Y:S01]  /*2570*/  LDCU.64 UR4, c[0x0][0x3e0] ;  /* 0x00007c00ff0477ac */ /* 0x000ea20008000a00 */
[----:B------:R-:W3:Y:S01]  /*2580*/  LDCU UR12, c[0x0][0x388] ;  /* 0x00007100ff0c77ac */ /* 0x000ee20008000800 */
[----:B------:R-:W4:Y:S01]  /*2590*/  LDCU.U8 UR10, c[0x0][0x410] ;  /* 0x00008200ff0a77ac */ /* 0x000f220008000000 */
[----:B------:R-:W0:Y:S01]  /*25a0*/  LDCU UR11, c[0x0][0x448] ;  /* 0x00008900ff0b77ac */ /* 0x000e220008000800 */
[----:B------:R-:W0:Y:S01]  /*25b0*/  LDCU.64 UR8, c[0x0][0x3a0] ;  /* 0x00007400ff0877ac */ /* 0x000e220008000a00 */
[----:B--2---:R-:W-:-:S04]  /*25c0*/  UISETP.NE.U32.AND UP0, UPT, UR4, URZ, UPT ;  /* 0x000000ff0400728c */ /* 0x004fc8000bf05070 */
[----:B0--34-:R-:W-:-:S11]  /*25d0*/  UISETP.NE.AND.EX UP0, UPT, UR5, URZ, UPT, UP0 ;  /* 0x000000ff0500728c */ /* 0x019fd6000bf05300 */
.L_x_17934:
[----:B------:R-:W0:Y:S01]  /*25e0*/  @UP0 LDCU.64 UR4, c[0x0][0x3e0] ;  /* 0x00007c00ff0407ac */ /* 0x000e220008000a00 */
[----:B------:R-:W-:Y:S01]  /*25f0*/  PLOP3.LUT P0, PT, PT, PT, UP0, 0x80, 0x8 ;  /* 0x000000000008781c */ /* 0x000fe20003f0f008 */
[----:B------:R-:W-:Y:S01]  /*2600*/  HFMA2 R128, -RZ, RZ, 0, 1.1920928955078125e-07 ;  /* 0x00000002ff807431 */ /* 0x000fe200000001ff */
[----:B------:R-:W-:-:S11]  /*2610*/  PLOP3.LUT P1, PT, PT, PT, UP0, 0x80, 0x8 ;  /* 0x000000000008781c */ /* 0x000fd60003f2f008 */
[----:B0-----:R-:W-:-:S05]  /*2620*/  @P0 IMAD.WIDE R128, R172, R128, UR4 ;  /* 0x00000004ac800e25 */ /* 0x001fca000f8e0280 */
[----:B------:R-:W2:Y:S01]  /*2630*/  @P1 LDG.E.U16 R2, desc[UR6][R128.64] ;  /* 0x0000000680021981 */ /* 0x000ea2000c1e1500 */
[----:B------:R-:W-:Y:S01]  /*2640*/  PLOP3.LUT P0, PT, PT, PT, UP0, 0x80, 0x8 ;  /* 0x000000000008781c */ /* 0x000fe20003f0f008 */
[----:B------:R-:W-:Y:S01]  /*2650*/  BSSY.RECONVERGENT B0, `(.L_x_17873) ;  /* 0x0000066000007945 */ /* 0x000fe20003800200 */
[----:B------:R-:W-:Y:S01]  /*2660*/  MOV R173, 0x3f800000 ;  /* 0x3f80000000ad7802 */ /* 0x000fe20000000f00 */
[----:B------:R-:W0:Y:S01]  /*2670*/  S2R R177, SR_TID.X ;  /* 0x0000000000b17919 */ /* 0x000e220000002100 */
[----:B------:R-:W-:-:S09]  /*2680*/  ISETP.GE.U32.AND P5, PT, R3, 0x20, PT ;  /* 0x000000200300780c */ /* 0x000fd20003fa6070 */
[----:B--2---:R-:W-:Y:S01]  /*2690*/  @P0 SHF.L.U32 R173, R2, 0x10, RZ ;  /* 0x0000001002ad0819 */ /* 0x004fe200000006ff */
[----:B------:R-:W-:-:S05]  /*26a0*/  IMAD R2, R172, UR12, RZ ;  /* 0x0000000cac027c24 */ /* 0x000fca000f8e02ff */
        /* <DEDUP_REMOVED lines=14> */
[----:B------:R0:W2:Y:S02]  /*2790*/  LDG.E.128 R44, desc[UR6][R38.64] ;  /* 0x00000006262c7981 */ /* 0x0000a4000c1e1d00 */
[----:B0----5:R-:W-:Y:S02]  /*27a0*/  PRMT R38, R129, 0x7632, R38 ;  /* 0x0000763281267816 */ /* 0x021fe40000000026 */
[----:B------:R-:W-:Y:S02]  /*27b0*/  PRMT R39, R128, 0x7632, R39 ;  /* 0x0000763280277816 */ /* 0x000fe40000000027 */
[----:B------:R-:W-:Y:S02]  /*27c0*/  SHF.L.U32 R38, R38, 0x10, RZ ;  /* 0x0000001026267819 */ /* 0x000fe400000006ff */
[----:B------:R-:W-:Y:S02]  /*27d0*/  SHF.L.U32 R39, R39, 0x10, RZ ;  /* 0x0000001027277819 */ /* 0x000fe400000006ff */
[----:B------:R-:W-:Y:S01]  /*27e0*/  SHF.L.U32 R129, R129, 0x10, RZ ;  /* 0x0000001081817819 */ /* 0x000fe200000006ff */
[----:B------:R-:W-:-:S02]  /*27f0*/  FMUL.FTZ R38, R38, R173 ;  /* 0x000000ad26267220 */ /* 0x000fc40000410000 */
[----:B------:R-:W-:Y:S01]  /*2800*/  FMUL.FTZ R39, R39, R173 ;  /* 0x000000ad27277220 */ /* 0x000fe20000410000 */
[----:B--2---:R-:W-:Y:S02]  /*2810*/  PRMT R37, R45, 0x7632, R37 ;  /* 0x000076322d257816 */ /* 0x004fe40000000025 */
[----:B------:R-:W-:Y:S02]  /*2820*/  PRMT R40, R44, 0x7632, R40 ;  /* 0x000076322c287816 */ /* 0x000fe40000000028 */
[----:B------:R-:W-:Y:S02]  /*2830*/  SHF.L.U32 R37, R37, 0x10, RZ ;  /* 0x0000001025257819 */ /* 0x000fe400000006ff */
[----:B------:R-:W-:-:S03]  /*2840*/  SHF.L.U32 R40, R40, 0x10, RZ ;  /* 0x0000001028287819 */ /* 0x000fc600000006ff */
[----:B------:R-:W-:Y:S01]  /*2850*/  FFMA.FTZ R144, R38, R127, R37 ;  /* 0x0000007f26907223 */ /* 0x000fe20000010025 */
[----:B------:R-:W-:Y:S01]  /*2860*/  PRMT R38, R131, 0x7632, R38 ;  /* 0x0000763283267816 */ /* 0x000fe20000000026 */
[--C-:B------:R-:W-:Y:S01]  /*2870*/  FFMA.FTZ R143, R39, R125, R40.reuse ;  /* 0x0000007d278f7223 */ /* 0x100fe20000010028 */
[----:B------:R-:W-:Y:S02]  /*2880*/  PRMT R39, R130, 0x7632, R39 ;  /* 0x0000763282277816 */ /* 0x000fe40000000027 */
[----:B------:R-:W-:Y:S02]  /*2890*/  SHF.L.U32 R38, R38, 0x10, RZ ;  /* 0x0000001026267819 */ /* 0x000fe400000006ff */
[----:B------:R-:W-:Y:S02]  /*28a0*/  PRMT R37, R47, 0x7632, R37 ;  /* 0x000076322f257816 */ /* 0x000fe40000000025 */
[----:B------:R-:W-:Y:S01]  /*28b0*/  SHF.L.U32 R39, R39, 0x10, RZ ;  /* 0x0000001027277819 */ /* 0x000fe200000006ff */
[----:B------:R-:W-:Y:S01]  /*28c0*/  FMUL.FTZ R38, R38, R173 ;  /* 0x000000ad26267220 */ /* 0x000fe20000410000 */
[----:B------:R-:W-:-:S02]  /*28d0*/  PRMT R40, R46, 0x7632, R40 ;  /* 0x000076322e287816 */ /* 0x000fc40000000028 */
[----:B------:R-:W-:Y:S01]  /*28e0*/  SHF.L.U32 R37, R37, 0x10, RZ ;  /* 0x0000001025257819 */ /* 0x000fe200000006ff */
[----:B------:R-:W-:Y:S01]  /*28f0*/  FMUL.FTZ R39, R39, R173 ;  /* 0x000000ad27277220 */ /* 0x000fe20000410000 */
[----:B------:R-:W-:-:S03]  /*2900*/  SHF.L.U32 R40, R40, 0x10, RZ ;  /* 0x0000001028287819 */ /* 0x000fc600000006ff */
[----:B------:R-:W-:Y:S01]  /*2910*/  FFMA.FTZ R146, R38, R123, R37 ;  /* 0x0000007b26927223 */ /* 0x000fe20000010025 */
[----:B------:R-:W-:Y:S01]  /*2920*/  SHF.L.U32 R38, R130, 0x10, RZ ;  /* 0x0000001082267819 */ /* 0x000fe200000006ff */
[----:B------:R-:W-:Y:S01]  /*2930*/  FFMA.FTZ R145, R39, R121, R40 ;  /* 0x0000007927917223 */ /* 0x000fe20000010028 */
[----:B------:R-:W-:Y:S02]  /*2940*/  SHF.L.U32 R39, R131, 0x10, RZ ;  /* 0x0000001083277819 */ /* 0x000fe400000006ff */
[----:B------:R-:W-:Y:S01]  /*2950*/  SHF.L.U32 R37, R128, 0x10, RZ ;  /* 0x0000001080257819 */ /* 0x000fe200000006ff */
[-C--:B------:R-:W-:Y:S01]  /*2960*/  FMUL.FTZ R40, R38, R173.reuse ;  /* 0x000000ad26287220 */ /* 0x080fe20000410000 */
[----:B------:R-:W-:Y:S01]  /*2970*/  SHF.L.U32 R38, R47, 0x10, RZ ;  /* 0x000000102f267819 */ /* 0x000fe200000006ff */
[-C--:B------:R-:W-:Y:S01]  /*2980*/  FMUL.FTZ R39, R39, R173.reuse ;  /* 0x000000ad27277220 */ /* 0x080fe20000410000 */
[----:B------:R-:W-:Y:S01]  /*2990*/  SHF.L.U32 R128, R46, 0x10, RZ ;  /* 0x000000102e807819 */ /* 0x000fe200000006ff */
[----:B------:R-:W-:-:S02]  /*29a0*/  FMUL.FTZ R37, R37, R173 ;  /* 0x000000ad25257220 */ /* 0x000fc40000410000 */
[----:B------:R-:W-:Y:S01]  /*29b0*/  FFMA.FTZ R39, R39, R122, R38 ;  /* 0x0000007a27277223 */ /* 0x000fe20000010026 */
[----:B------:R-:W-:Y:S01]  /*29c0*/  FMUL.FTZ R38, R129, R173 ;  /* 0x000000ad81267220 */ /* 0x000fe20000410000 */
[----:B------:R-:W-:Y:S01]  /*29d0*/  FFMA.FTZ R40, R40, R120, R128 ;  /* 0x0000007828287223 */ /* 0x000fe20000010080 */
[----:B------:R-:W-:Y:S02]  /*29e0*/  SHF.L.U32 R129, R45, 0x10, RZ ;  /* 0x000000102d817819 */ /* 0x000fe400000006ff */
        /* <DEDUP_REMOVED lines=8> */
.L_x_17875:
        /* <DEDUP_REMOVED lines=18> */
[-C--:B------:R-:W-:Y:S01]  /*2b90*/  FMUL.FTZ R130, R130, R173.reuse ;  /* 0x000000ad82827220 */ /* 0x080fe20000410000 */
[----:B------:R-:W-:Y:S01]  /*2ba0*/  FMUL.FTZ R37, R143, R124 ;  /* 0x0000007c8f257220 */ /* 0x000fe20000410000 */
[----:B------:R-:W-:Y:S01]  /*2bb0*/  FMUL.FTZ R131, R131, R173 ;  /* 0x000000ad83837220 */ /* 0x000fe20000410000 */
[----:B------:R-:W-:Y:S01]  /*2bc0*/  FMUL.FTZ R38, R38, R126 ;  /* 0x0000007e26267220 */ /* 0x000fe20000410000 */
[----:B------:R-:W-:Y:S01]  /*2bd0*/  FMUL.FTZ R40, R40, R120 ;  /* 0x0000007828287220 */ /* 0x000fe20000410000 */
[----:B------:R-:W-:Y:S01]  /*2be0*/  FMUL.FTZ R39, R39, R122 ;  /* 0x0000007a27277220 */ /* 0x000fe20000410000 */
[----:B------:R-:W-:Y:S01]  /*2bf0*/  FMUL.FTZ R146, R131, R123 ;  /* 0x0000007b83927220 */ /* 0x000fe20000410000 */
[----:B------:R-:W-:Y:S01]  /*2c00*/  FMUL.FTZ R145, R130, R121 ;  /* 0x0000007982917220 */ /* 0x000fe20000410000 */
[----:B------:R-:W-:Y:S01]  /*2c10*/  FMUL.FTZ R144, R129, R127 ;  /* 0x0000007f81907220 */ /* 0x000fe20000410000 */
[----:B------:R-:W-:-:S02]  /*2c20*/  FMUL.FTZ R143, R128, R125 ;  /* 0x0000007d808f7220 */ /* 0x000fc40000410000 */
[----:B------:R-:W-:Y:S02]  /*2c30*/  F2FP.BF16.F32.PACK_AB R131, R146, R39 ;  /* 0x000000279283723e */ /* 0x000fe400000010ff */
[----:B------:R-:W-:Y:S02]  /*2c40*/  F2FP.BF16.F32.PACK_AB R130, R145, R40 ;  /* 0x000000289182723e */ /* 0x000fe400000010ff */
[----:B------:R-:W-:Y:S02]  /*2c50*/  F2FP.BF16.F32.PACK_AB R129, R144, R38 ;  /* 0x000000269081723e */ /* 0x000fe400000010ff */
[----:B------:R-:W-:-:S07]  /*2c60*/  F2FP.BF16.F32.PACK_AB R128, R143, R37 ;  /* 0x000000258f80723e */ /* 0x000fce00000010ff */
.L_x_17876:
[----:B------:R-:W0:Y:S01]  /*2c70*/  LDC.64 R174, c[0x0][0x3a8] ;  /* 0x0000ea00ffae7b82 */ /* 0x000e220000000a00 */
[C---:B------:R-:W-:Y:S01]  /*2c80*/  IADD3 R176, PT, PT, R2.reuse, 0x20, RZ ;  /* 0x0000002002b07810 */ /* 0x040fe20007ffe0ff */
[----:B0-----:R-:W-:-:S05]  /*2c90*/  IMAD.WIDE.U32 R174, R2, 0x10, R174 ;  /* 0x0000001002ae7825 */ /* 0x001fca00078e00ae */
[----:B------:R0:W-:Y:S02]  /*2ca0*/  STG.E.128 desc[UR6][R174.64], R128 ;  /* 0x00000080ae007986 */ /* 0x0001e4000c101d06 */
.L_x_17874:
[----:B------:R-:W-:Y:S05]  /*2cb0*/  BSYNC.RECONVERGENT B0 ;  /* 0x0000000000007941 */ /* 0x000fea0003800200 */
.L_x_17873:
        /* <DEDUP_REMOVED lines=14> */
[----:B-1---5:R-:W-:Y:S02]  /*2da0*/  PRMT R9, R128, 0x7632, R9 ;  /* 0x0000763280097816 */ /* 0x022fe40000000009 */
[----:B------:R-:W-:Y:S02]  /*2db0*/  PRMT R17, R44, 0x7632, R17 ;  /* 0x000076322c117816 */ /* 0x000fe40000000011 */
[----:B------:R-:W-:Y:S02]  /*2dc0*/  SHF.L.U32 R9, R9, 0x10, RZ ;  /* 0x0000001009097819 */ /* 0x000fe400000006ff */
[----:B------:R-:W-:Y:S02]  /*2dd0*/  SHF.L.U32 R17, R17, 0x10, RZ ;  /* 0x0000001011117819 */ /* 0x000fe400000006ff */
[----:B------:R-:W-:Y:S01]  /*2de0*/  PRMT R24, R45, 0x7632, R24 ;  /* 0x000076322d187816 */ /* 0x000fe20000000018 */
[----:B------:R-:W-:Y:S01]  /*2df0*/  FMUL.FTZ R9, R9, R173 ;  /* 0x000000ad09097220 */ /* 0x000fe20000410000 */
[----:B------:R-:W-:-:S02]  /*2e00*/  SHF.L.U32 R36, R46, 0x10, RZ ;  /* 0x000000102e247819 */ /* 0x000fc400000006ff */
[----:B------:R-:W-:Y:S01]  /*2e10*/  SHF.L.U32 R24, R24, 0x10, RZ ;  /* 0x0000001018187819 */ /* 0x000fe200000006ff */
[--C-:B------:R-:W-:Y:S01]  /*2e20*/  FFMA.FTZ R147, R9, R117, R17.reuse ;  /* 0x0000007509937223 */ /* 0x100fe20000010011 */
[----:B------:R-:W-:Y:S02]  /*2e30*/  PRMT R17, R129, 0x7632, R17 ;  /* 0x0000763281117816 */ /* 0x000fe40000000011 */
[----:B------:R-:W-:Y:S02]  /*2e40*/  PRMT R9, R130, 0x7632, R9 ;  /* 0x0000763282097816 */ /* 0x000fe40000000009 */
[----:B------:R-:W-:Y:S02]  /*2e50*/  SHF.L.U32 R35, R17, 0x10, RZ ;  /* 0x0000001011237819 */ /* 0x000fe400000006ff */
[----:B------:R-:W-:Y:S02]  /*2e60*/  SHF.L.U32 R17, R9, 0x10, RZ ;  /* 0x0000001009117819 */ /* 0x000fe400000006ff */
[----:B------:R-:W-:Y:S01]  /*2e70*/  PRMT R9, R46, 0x7632, R9 ;  /* 0x000076322e097816 */ /* 0x000fe20000000009 */
[-C--:B------:R-:W-:Y:S01]  /*2e80*/  FMUL.FTZ R35, R35, R173.reuse ;  /* 0x000000ad23237220 */ /* 0x080fe20000410000 */
[----:B------:R-:W-:Y:S01]  /*2e90*/  SHF.L.U32 R128, R128, 0x10, RZ ;  /* 0x0000001080807819 */ /* 0x000fe200000006ff */
[----:B------:R-:W-:Y:S01]  /*2ea0*/  FMUL.FTZ R17, R17, R173 ;  /* 0x000000ad11117220 */ /* 0x000fe20000410000 */
[----:B------:R-:W-:Y:S01]  /*2eb0*/  SHF.L.U32 R9, R9, 0x10, RZ ;  /* 0x0000001009097819 */ /* 0x000fe200000006ff */
[----:B------:R-:W-:Y:S01]  /*2ec0*/  FFMA.FTZ R148, R35, R119, R24 ;  /* 0x0000007723947223 */ /* 0x000fe20000010018 */
[----:B------:R-:W-:-:S03]  /*2ed0*/  SHF.L.U32 R35, R45, 0x10, RZ ;  /* 0x000000102d237819 */ /* 0x000fc600000006ff */
[--C-:B------:R-:W-:Y:S01]  /*2ee0*/  FFMA.FTZ R149, R17, R113, R9.reuse ;  /* 0x0000007111957223 */ /* 0x100fe20000010009 */
[----:B------:R-:W-:-:S04]  /*2ef0*/  PRMT R9, R131, 0x7632, R9 ;  /* 0x0000763283097816 */ /* 0x000fc80000000009 */
[----:B------:R-:W-:Y:S02]  /*2f00*/  SHF.L.U32 R17, R9, 0x10, RZ ;  /* 0x0000001009117819 */ /* 0x000fe400000006ff */
[----:B------:R-:W-:-:S03]  /*2f10*/  PRMT R9, R47, 0x7632, R9 ;  /* 0x000076322f097816 */ /* 0x000fc60000000009 */
[----:B------:R-:W-:Y:S01]  /*2f20*/  FMUL.FTZ R24, R17, R173 ;  /* 0x000000ad11187220 */ /* 0x000fe20000410000 */
[----:B------:R-:W-:Y:S02]  /*2f30*/  SHF.L.U32 R9, R9, 0x10, RZ ;  /* 0x0000001009097819 */ /* 0x000fe400000006ff */
[----:B------:R-:W-:-:S03]  /*2f40*/  SHF.L.U32 R17, R129, 0x10, RZ ;  /* 0x0000001081117819 */ /* 0x000fc600000006ff */
[----:B------:R-:W-:Y:S01]  /*2f50*/  FFMA.FTZ R9, R24, R115, R9 ;  /* 0x0000007318097223 */ /* 0x000fe20000010009 */
[----:B------:R-:W-:Y:S01]  /*2f60*/  SHF.L.U32 R24, R130, 0x10, RZ ;  /* 0x0000001082187819 */ /* 0x000fe200000006ff */
[----:B------:R-:W-:-:S04]  /*2f70*/  FMUL.FTZ R17, R17, R173 ;  /* 0x000000ad11117220 */ /* 0x000fc80000410000 */
[----:B------:R-:W-:Y:S01]  /*2f80*/  FFMA.FTZ R17, R17, R118, R35 ;  /* 0x0000007611117223 */ /* 0x000fe20000010023 */
[----:B------:R-:W-:Y:S01]  /*2f90*/  FMUL.FTZ R24, R24, R173 ;  /* 0x000000ad18187220 */ /* 0x000fe20000410000 */
[----:B------:R-:W-:-:S03]  /*2fa0*/  SHF.L.U32 R35, R131, 0x10, RZ ;  /* 0x0000001083237819 */ /* 0x000fc600000006ff */
[----:B------:R-:W-:Y:S01]  /*2fb0*/  FFMA.FTZ R24, R24, R112, R36 ;  /* 0x0000007018187223 */ /* 0x000fe20000010024 */
[----:B------:R-:W-:Y:S01]  /*2fc0*/  SHF.L.U32 R36, R47, 0x10, RZ ;  /* 0x000000102f247819 */ /* 0x000fe200000006ff */
[----:B------:R-:W-:Y:S01]  /*2fd0*/  FMUL.FTZ R35, R35, R173 ;  /* 0x000000ad23237220 */ /* 0x000fe20000410000 */
[----:B------:R-:W-:Y:S02]  /*2fe0*/  F2FP.BF16.F32.PACK_AB R129, R148, R17 ;  /* 0x000000119481723e */ /* 0x000fe400000010ff */
[----:B------:R-:W-:Y:S01]  /*2ff0*/  F2FP.BF16.F32.PACK_AB R130, R149, R24 ;  /* 0x000000189582723e */ /* 0x000fe200000010ff */
[----:B------:R-:W-:Y:S01]  /*3000*/  FFMA.FTZ R36, R35, R114, R36 ;  /* 0x0000007223247223 */ /* 0x000fe20000010024 */
[----:B------:R-:W-:Y:S01]  /*3010*/  FMUL.FTZ R35, R128, R173 ;  /* 0x000000ad80237220 */ /* 0x000fe20000410000 */
[----:B------:R-:W-:-:S03]  /*3020*/  SHF.L.U32 R128, R44, 0x10, RZ ;  /* 0x000000102c807819 */ /* 0x000fc600000006ff */
[----:B------:R-:W-:Y:S02]  /*3030*/  F2FP.BF16.F32.PACK_AB R131, R9, R36 ;  /* 0x000000240983723e */ /* 0x000fe400000010ff */
[----:B------:R-:W-:-:S05]  /*3040*/  FFMA.FTZ R35, R35, R116, R128 ;  /* 0x0000007423237223 */ /* 0x000fca0000010080 */
[----:B------:R-:W-:Y:S01]  /*3050*/  F2FP.BF16.F32.PACK_AB R128, R147, R35 ;  /* 0x000000239380723e */ /* 0x000fe200000010ff */
[----:B------:R-:W-:Y:S06]  /*3060*/  BRA `(.L_x_17880) ;  /* 0x0000000000807947 */ /* 0x000fec0003800000 */
.L_x_17879:
[C---:B-----5:R-:W-:Y:S02]  /*3070*/  PRMT R17, R128.reuse, 0x7632, R17 ;  /* 0x0000763280117816 */ /* 0x060fe40000000011 */
[----:B------:R-:W-:Y:S02]  /*3080*/  SHF.L.U32 R128, R128, 0x10, RZ ;  /* 0x0000001080807819 */ /* 0x000fe400000006ff */
[C---:B------:R-:W-:Y:S02]  /*3090*/  PRMT R24, R129.reuse, 0x7632, R24 ;  /* 0x0000763281187816 */ /* 0x040fe40000000018 */
[----:B------:R-:W-:Y:S02]  /*30a0*/  SHF.L.U32 R129, R129, 0x10, RZ ;  /* 0x0000001081817819 */ /* 0x000fe400000006ff */
[C---:B-1----:R-:W-:Y:S02]  /*30b0*/  PRMT R9, R130.reuse, 0x7632, R9 ;  /* 0x0000763282097816 */ /* 0x042fe40000000009 */
        /* <DEDUP_REMOVED lines=27> */
.L_x_17880:
[----:B------:R-:W0:Y:S02]  /*3270*/  LDC.64 R174, c[0x0][0x3a8] ;  /* 0x0000ea00ffae7b82 */ /* 0x000e240000000a00 */
[C---:B0-----:R-:W-:Y:S01]  /*3280*/  IMAD.WIDE.U32 R174, R176.reuse, 0x10, R174 ;  /* 0x00000010b0ae7825 */ /* 0x041fe200078e00ae */
[----:B------:R-:W-:-:S04]  /*3290*/  IADD3 R176, PT, PT, R176, 0x20, RZ ;  /* 0x00000020b0b07810 */ /* 0x000fc80007ffe0ff */
[----:B------:R2:W-:Y:S03]  /*32a0*/  STG.E.128 desc[UR6][R174.64], R128 ;  /* 0x00000080ae007986 */ /* 0x0005e6000c101d06 */
.L_x_17878:
[----:B------:R-:W-:Y:S05]  /*32b0*/  BSYNC.RECONVERGENT B0 ;  /* 0x0000000000007941 */ /* 0x000fea0003800200 */
.L_x_17877:
[----:B------:R-:W-:Y:S01]  /*32c0*/  ISETP.GE.U32.AND P0, PT, R3, 0x60, PT ;  /* 0x000000600300780c */ /* 0x000fe20003f06070 */
[----:B------:R-:W-:Y:S01]  /*32d0*/  BSSY.RECONVERGENT B0, `(.L_x_17881) ;  /* 0x000005e000007945 */ /* 0x000fe20003800200 */
[----:B------:R-:W-:-:S11]  /*32e0*/  LOP3.LUT R0, R0, 0xffffefff, RZ, 0xc0, !PT ;  /* 0xffffefff00007812 */ /* 0x000fd600078ec0ff */
[----:B------:R-:W-:Y:S01]  /*32f0*/  @P0 LOP3.LUT R0, R0, 0x1000, RZ, 0xfc, !PT ;  /* 0x0000100000000812 */ /* 0x000fe200078efcff */
[----:B------:R-:W-:Y:S06]  /*3300*/  @!P0 BRA `(.L_x_17882) ;  /* 0x0000000400688947 */ /* 0x000fec0003800000 */
[----:B------:R-:W-:-:S04]  /*3310*/  ISETP.NE.U32.AND P0, PT, RZ, UR8, PT ;  /* 0x00000008ff007c0c */ /* 0x000fc8000bf05070 */
[----:B------:R-:W-:-:S13]  /*3320*/  ISETP.NE.AND.EX P0, PT, RZ, UR9, PT, P0 ;  /* 0x00000009ff007c0c */ /* 0x000fda000bf05300 */
[----:B0-2---:R-:W0:Y:S02]  /*3330*/  @P0 LDC.64 R128, c[0x0][0x3a0] ;  /* 0x0000e800ff800b82 */ /* 0x005e240000000a00 */
        /* <DEDUP_REMOVED lines=51> */
.L_x_17883:
        /* <DEDUP_REMOVED lines=32> */
.L_x_17884:
[----:B------:R-:W0:Y:S02]  /*3870*/  LDC.64 R174, c[0x0][0x3a8] ;  /* 0x0000ea00ffae7b82 */ /* 0x000e240000000a00 */
[C---:B0-----:R-:W-:Y:S01]  /*3880*/  IMAD.WIDE.U32 R174, R176.reuse, 0x10, R174 ;  /* 0x00000010b0ae7825 */ /* 0x041fe200078e00ae */
[----:B------:R-:W-:-:S04]  /*3890*/  IADD3 R176, PT, PT, R176, 0x20, RZ ;  /* 0x00000020b0b07810 */ /* 0x000fc80007ffe0ff */
[----:B------:R3:W-:Y:S03]  /*38a0*/  STG.E.128 desc[UR6][R174.64], R128 ;  /* 0x00000080ae007986 */ /* 0x0007e6000c101d06 */
.L_x_17882:
[----:B------:R-:W-:Y:S05]  /*38b0*/  BSYNC.RECONVERGENT B0 ;  /* 0x0000000000007941 */ /* 0x000fea0003800200 */
.L_x_17881:
[----:B------:R-:W-:Y:S01]  /*38c0*/  ISETP.GE.U32.AND P0, PT, R3, 0x80, PT ;  /* 0x000000800300780c */ /* 0x000fe20003f06070 */
[----:B------:R-:W-:Y:S01]  /*38d0*/  BSSY.RECONVERGENT B0, `(.L_x_17885) ;  /* 0x000005e000007945 */ /* 0x000fe20003800200 */
[----:B------:R-:W-:-:S11]  /*38e0*/  LOP3.LUT R0, R0, 0xffffdfff, RZ, 0xc0, !PT ;  /* 0xffffdfff00007812 */ /* 0x000fd600078ec0ff */
[----:B------:R-:W-:Y:S01]  /*38f0*/  @P0 LOP3.LUT R0, R0, 0x2000, RZ, 0xfc, !PT ;  /* 0x0000200000000812 */ /* 0x000fe200078efcff */
[----:B------:R-:W-:Y:S06]  /*3900*/  @!P0 BRA `(.L_x_17886) ;  /* 0x0000000400688947 */ /* 0x000fec0003800000 */
[----:B------:R-:W-:-:S04]  /*3910*/  ISETP.NE.U32.AND P0, PT, RZ, UR8, PT ;  /* 0x00000008ff007c0c */ /* 0x000fc8000bf05070 */
[----:B------:R-:W-:-:S13]  /*3920*/  ISETP.NE.AND.EX P0, PT, RZ, UR9, PT, P0 ;  /* 0x00000009ff007c0c */ /* 0x000fda000bf05300 */
[----:B0-23--:R-:W0:Y:S02]  /*3930*/  @P0 LDC.64 R128, c[0x0][0x3a0] ;  /* 0x0000e800ff800b82 */ /* 0x00de240000000a00 */
        /* <DEDUP_REMOVED lines=51> */
.L_x_17887:
        /* <DEDUP_REMOVED lines=32> */
.L_x_17888:
[----:B------:R-:W0:Y:S02]  /*3e70*/  LDC.64 R174, c[0x0][0x3a8] ;  /* 0x0000ea00ffae7b82 */ /* 0x000e240000000a00 */
[C---:B0-----:R-:W-:Y:S01]  /*3e80*/  IMAD.WIDE.U32 R174, R176.reuse, 0x10, R174 ;  /* 0x00000010b0ae7825 */ /* 0x041fe200078e00ae */
[----:B------:R-:W-:-:S04]  /*3e90*/  IADD3 R176, PT, PT, R176, 0x20, RZ ;  /* 0x00000020b0b07810 */ /* 0x000fc80007ffe0ff */
[----:B------:R4:W-:Y:S03]  /*3ea0*/  STG.E.128 desc[UR6][R174.64], R128 ;  /* 0x00000080ae007986 */ /* 0x0009e6000c101d06 */
.L_x_17886:
[----:B------:R-:W-:Y:S05]  /*3eb0*/  BSYNC.RECONVERGENT B0 ;  /* 0x0000000000007941 */ /* 0x000fea0003800200 */
.L_x_17885:
[----:B------:R-:W-:Y:S01]  /*3ec0*/  ISETP.GE.U32.AND P0, PT, R3, 0xa0, PT ;  /* 0x000000a00300780c */ /* 0x000fe20003f06070 */
[----:B------:R-:W-:Y:S01]  /*3ed0*/  BSSY.RECONVERGENT B0, `(.L_x_17889) ;  /* 0x000005e000007945 */ /* 0x000fe20003800200 */
[----:B------:R-:W-:-:S11]  /*3ee0*/  LOP3.LUT R0, R0, 0xfffffbff, RZ, 0xc0, !PT ;  /* 0xfffffbff00007812 */ /* 0x000fd600078ec0ff */
[----:B------:R-:W-:Y:S01]  /*3ef0*/  @P0 LOP3.LUT R0, R0, 0x400, RZ, 0xfc, !PT ;  /* 0x0000040000000812 */ /* 0x000fe200078efcff */
[----:B------:R-:W-:Y:S06]  /*3f00*/  @!P0 BRA `(.L_x_17890) ;  /* 0x0000000400688947 */ /* 0x000fec0003800000 */
[----:B------:R-:W-:-:S04]  /*3f10*/  ISETP.NE.U32.AND P0, PT, RZ, UR8, PT ;  /* 0x00000008ff007c0c */ /* 0x000fc8000bf05070 */
[----:B------:R-:W-:-:S13]  /*3f20*/  ISETP.NE.AND.EX P0, PT, RZ, UR9, PT, P0 ;  /* 0x00000009ff007c0c */ /* 0x000fda000bf05300 */
[----:B0-234-:R-:W0:Y:S02]  /*3f30*/  @P0 LDC.64 R128, c[0x0][0x3a0] ;  /* 0x0000e800ff800b82 */ /* 0x01de240000000a00 */
        /* <DEDUP_REMOVED lines=51> */
.L_x_17891:
        /* <DEDUP_REMOVED lines=32> */
.L_x_17892:
[----:B------:R-:W0:Y:S02]  /*4470*/  LDC.64 R174, c[0x0][0x3a8] ;  /* 0x0000ea00ffae7b82 */ /* 0x000e240000000a00 */
[C---:B0-----:R-:W-:Y:S01]  /*4480*/  IMAD.WIDE.U32 R174, R176.reuse, 0x10, R174 ;  /* 0x00000010b0ae7825 */ /* 0x041fe200078e00ae */
[----:B------:R-:W-:-:S04]  /*4490*/  IADD3 R176, PT, PT, R176, 0x20, RZ ;  /* 0x00000020b0b07810 */ /* 0x000fc80007ffe0ff */
[----:B------:R0:W-:Y:S03]  /*44a0*/  STG.E.128 desc[UR6][R174.64], R128 ;  /* 0x00000080ae007986 */ /* 0x0001e6000c101d06 */
.L_x_17890:
[----:B------:R-:W-:Y:S05]  /*44b0*/  BSYNC.RECONVERGENT B0 ;  /* 0x0000000000007941 */ /* 0x000fea0003800200 */
.L_x_17889:
        /* <DEDUP_REMOVED lines=59> */
.L_x_17895:
        /* <DEDUP_REMOVED lines=32> */
.L_x_17896:
[----:B------:R-:W0:Y:S02]  /*4a70*/  LDC.64 R174, c[0x0][0x3a8] ;  /* 0x0000ea00ffae7b82 */ /* 0x000e240000000a00 */
[C---:B0-----:R-:W-:Y:S01]  /*4a80*/  IMAD.WIDE.U32 R174, R176.reuse, 0x10, R174 ;  /* 0x00000010b0ae7825 */ /* 0x041fe200078e00ae */
[----:B------:R-:W-:-:S04]  /*4a90*/  IADD3 R176, PT, PT, R176, 0x20, RZ ;  /* 0x00000020b0b07810 */ /* 0x000fc80007ffe0ff */
[----:B------:R0:W-:Y:S03]  /*4aa0*/  STG.E.128 desc[UR6][R174.64], R128 ;  /* 0x00000080ae007986 */ /* 0x0001e6000c101d06 */
.L_x_17894:
[----:B------:R-:W-:Y:S05]  /*4ab0*/  BSYNC.RECONVERGENT B0 ;  /* 0x0000000000007941 */ /* 0x000fea0003800200 */
.L_x_17893:
        /* <DEDUP_REMOVED lines=59> */
.L_x_17899:
        /* <DEDUP_REMOVED lines=32> */
.L_x_17900:
[----:B------:R-:W0:Y:S02]  /*5070*/  LDC.64 R174, c[0x0][0x3a8] ;  /* 0x0000ea00ffae7b82 */ /* 0x000e240000000a00 */
[C---:B0-----:R-:W-:Y:S01]  /*5080*/  IMAD.WIDE.U32 R174, R176.reuse, 0x10, R174 ;  /* 0x00000010b0ae7825 */ /* 0x041fe200078e00ae */
[----:B------:R-:W-:-:S04]  /*5090*/  IADD3 R176, PT, PT, R176, 0x20, RZ ;  /* 0x00000020b0b07810 */ /* 0x000fc80007ffe0ff */
[----:B------:R0:W-:Y:S03]  /*50a0*/  STG.E.128 desc[UR6][R174.64], R128 ;  /* 0x00000080ae007986 */ /* 0x0001e6000c101d06 */
.L_x_17898:
[----:B------:R-:W-:Y:S05]  /*50b0*/  BSYNC.RECONVERGENT B0 ;  /* 0x0000000000007941 */ /* 0x000fea0003800200 */
.L_x_17897:
        /* <DEDUP_REMOVED lines=12> */
[----:B--234-:R0:W5:Y:S01]  /*5180*/  LDG.E.128 R128, desc[UR6][R42.64] ;  /* 0x000000062a807981 */ /* 0x01c162000c1e1d00 */
[----:B------:R-:W-:Y:S05]  /*5190*/  @!P0 BRA `(.L_x_17903) ;  /* 0x0000000000b48947 */ /* 0x000fea0003800000 */
[----:B-----5:R-:W-:Y:S02]  /*51a0*/  PRMT R11, R128, 0x7632, R11 ;  /* 0x00007632800b7816 */ /* 0x020fe4000000000b */
[----:B------:R-:W-:Y:S02]  /*51b0*/  PRMT R41, R44, 0x7632, R41 ;  /* 0x000076322c297816 */ /* 0x000fe40000000029 */
[----:B------:R-:W-:Y:S02]  /*51c0*/  SHF.L.U32 R11, R11, 0x10, RZ ;  /* 0x000000100b0b7819 */ /* 0x000fe400000006ff */
[----:B------:R-:W-:Y:S02]  /*51d0*/  SHF.L.U32 R41, R41, 0x10, RZ ;  /* 0x0000001029297819 */ /* 0x000fe400000006ff */
[----:B0-----:R-:W-:Y:S01]  /*51e0*/  PRMT R43, R129, 0x7632, R43 ;  /* 0x00007632812b7816 */ /* 0x001fe2000000002b */
        /* <DEDUP_REMOVED lines=8> */
[C---:B------:R-:W-:Y:S01]  /*5270*/  PRMT R11, R46.reuse, 0x7632, R11 ;  /* 0x000076322e0b7816 */ /* 0x040fe2000000000b */
[----:B------:R-:W-:Y:S01]  /*5280*/  FFMA.FTZ R166, R43, R71, R42 ;  /* 0x000000472ba67223 */ /* 0x000fe2000001002a */
[----:B------:R-:W-:Y:S01]  /*5290*/  SHF.L.U32 R43, R46, 0x10, RZ ;  /* 0x000000102e2b7819 */ /* 0x000fe200000006ff */
[----:B------:R-:W-:Y:S01]  /*52a0*/  FMUL.FTZ R41, R41, R173 ;  /* 0x000000ad29297220 */ /* 0x000fe20000410000 */
[----:B------:R-:W-:-:S05]  /*52b0*/  SHF.L.U32 R11, R11, 0x10, RZ ;  /* 0x000000100b0b7819 */ /* 0x000fca00000006ff */
[--C-:B------:R-:W-:Y:S01]  /*52c0*/  FFMA.FTZ R167, R41, R65, R11.reuse ;  /* 0x0000004129a77223 */ /* 0x100fe2000001000b */
[----:B------:R-:W-:Y:S02]  /*52d0*/  PRMT R11, R131, 0x7632, R11 ;  /* 0x00007632830b7816 */ /* 0x000fe4000000000b */
[----:B------:R-:W-:Y:S02]  /*52e0*/  PRMT R41, R47, 0x7632, R41 ;  /* 0x000076322f297816 */ /* 0x000fe40000000029 */
[----:B------:R-:W-:Y:S02]  /*52f0*/  SHF.L.U32 R11, R11, 0x10, RZ ;  /* 0x000000100b0b7819 */ /* 0x000fe400000006ff */
[----:B------:R-:W-:-:S03]  /*5300*/  SHF.L.U32 R41, R41, 0x10, RZ ;  /* 0x0000001029297819 */ /* 0x000fc600000006ff */
[----:B------:R-:W-:Y:S01]  /*5310*/  FMUL.FTZ R42, R11, R173 ;  /* 0x000000ad0b2a7220 */ /* 0x000fe20000410000 */
[----:B------:R-:W-:-:S03]  /*5320*/  SHF.L.U32 R11, R129, 0x10, RZ ;  /* 0x00000010810b7819 */ /* 0x000fc600000006ff */
[----:B------:R-:W-:Y:S01]  /*5330*/  FFMA.FTZ R141, R42, R67, R41 ;  /* 0x000000432a8d7223 */ /* 0x000fe20000010029 */
[----:B------:R-:W-:Y:S01]  /*5340*/  SHF.L.U32 R41, R130, 0x10, RZ ;  /* 0x0000001082297819 */ /* 0x000fe200000006ff */
[----:B------:R-:W-:Y:S01]  /*5350*/  FMUL.FTZ R11, R11, R173 ;  /* 0x000000ad0b0b7220 */ /* 0x000fe20000410000 */
[----:B------:R-:W-:-:S03]  /*5360*/  SHF.L.U32 R42, R45, 0x10, RZ ;  /* 0x000000102d2a7819 */ /* 0x000fc600000006ff */
[-C--:B------:R-:W-:Y:S02]  /*5370*/  FMUL.FTZ R41, R41, R173.reuse ;  /* 0x000000ad29297220 */ /* 0x080fe40000410000 */
[----:B------:R-:W-:Y:S01]  /*5380*/  FFMA.FTZ R11, R11, R70, R42 ;  /* 0x000000460b0b7223 */ /* 0x000fe2000001002a */
[----:B------:R-:W-:Y:S01]  /*5390*/  SHF.L.U32 R42, R131, 0x10, RZ ;  /* 0x00000010832a7819 */ /* 0x000fe200000006ff */
[----:B------:R-:W-:Y:S01]  /*53a0*/  FFMA.FTZ R41, R41, R64, R43 ;  /* 0x0000004029297223 */ /* 0x000fe2000001002b */
[----:B------:R-:W-:Y:S02]  /*53b0*/  SHF.L.U32 R43, R128, 0x10, RZ ;  /* 0x00000010802b7819 */ /* 0x000fe400000006ff */
[----:B------:R-:W-:Y:S01]  /*53c0*/  SHF.L.U32 R128, R47, 0x10, RZ ;  /* 0x000000102f807819 */ /* 0x000fe200000006ff */
[----:B------:R-:W-:Y:S01]  /*53d0*/  FMUL.FTZ R42, R42, R173 ;  /* 0x000000ad2a2a7220 */ /* 0x000fe20000410000 */
[----:B------:R-:W-:Y:S01]  /*53e0*/  F2FP.BF16.F32.PACK_AB R130, R167, R41 ;  /* 0x00000029a782723e */ /* 0x000fe200000010ff */
[----:B------:R-:W-:Y:S01]  /*53f0*/  FMUL.FTZ R43, R43, R173 ;  /* 0x000000ad2b2b7220 */ /* 0x000fe20000410000 */
[----:B------:R-:W-:Y:S01]  /*5400*/  F2FP.BF16.F32.PACK_AB R129, R166, R11 ;  /* 0x0000000ba681723e */ /* 0x000fe200000010ff */
[----:B------:R-:W-:Y:S01]  /*5410*/  FFMA.FTZ R42, R42, R66, R128 ;  /* 0x000000422a2a7223 */ /* 0x000fe20000010080 */
[----:B------:R-:W-:-:S04]  /*5420*/  SHF.L.U32 R128, R44, 0x10, RZ ;  /* 0x000000102c807819 */ /* 0x000fc800000006ff */
[----:B------:R-:W-:Y:S01]  /*5430*/  F2FP.BF16.F32.PACK_AB R131, R141, R42 ;  /* 0x0000002a8d83723e */ /* 0x000fe200000010ff */
[----:B------:R-:W-:-:S05]  /*5440*/  FFMA.FTZ R43, R43, R68, R128 ;  /* 0x000000442b2b7223 */ /* 0x000fca0000010080 */
[----:B------:R-:W-:Y:S01]  /*5450*/  F2FP.BF16.F32.PACK_AB R128, R165, R43 ;  /* 0x0000002ba580723e */ /* 0x000fe200000010ff */
[----:B------:R-:W-:Y:S06]  /*5460*/  BRA `(.L_x_17904) ;  /* 0x0000000000807947 */ /* 0x000fec0003800000 */
.L_x_17903:
[C---:B-----5:R-:W-:Y:S02]  /*5470*/  PRMT R11, R128.reuse, 0x7632, R11 ;  /* 0x00007632800b7816 */ /* 0x060fe4000000000b */
[----:B------:R-:W-:Y:S02]  /*5480*/  SHF.L.U32 R128, R128, 0x10, RZ ;  /* 0x0000001080807819 */ /* 0x000fe400000006ff */
[C---:B------:R-:W-:Y:S02]  /*5490*/  PRMT R41, R129.reuse, 0x7632, R41 ;  /* 0x0000763281297816 */ /* 0x040fe40000000029 */
[----:B------:R-:W-:Y:S01]  /*54a0*/  SHF.L.U32 R129, R129, 0x10, RZ ;  /* 0x0000001081817819 */ /* 0x000fe200000006ff */
[----:B------:R-:W-:Y:S01]  /*54b0*/  FMUL.FTZ R141, R128, R173 ;  /* 0x000000ad808d7220 */ /* 0x000fe20000410000 */
[C---:B0-----:R-:W-:Y:S02]  /*54c0*/  PRMT R42, R130.reuse, 0x7632, R42 ;  /* 0x00007632822a7816 */ /* 0x041fe4000000002a */
        /* <DEDUP_REMOVED lines=26> */
.L_x_17904:
[----:B------:R-:W0:Y:S02]  /*5670*/  LDC.64 R174, c[0x0][0x3a8] ;  /* 0x0000ea00ffae7b82 */ /* 0x000e240000000a00 */
[C---:B0-----:R-:W-:Y:S01]  /*5680*/  IMAD.WIDE.U32 R174, R176.reuse, 0x10, R174 ;  /* 0x00000010b0ae7825 */ /* 0x041fe200078e00ae */
[----:B------:R-:W-:-:S04]  /*5690*/  IADD3 R176, PT, PT, R176, 0x20, RZ ;  /* 0x00000020b0b07810 */ /* 0x000fc80007ffe0ff */
[----:B------:R0:W-:Y:S03]  /*56a0*/  STG.E.128 desc[UR6][R174.64], R128 ;  /* 0x00000080ae007986 */ /* 0x0001e6000c101d06 */
.L_x_17902:
[----:B------:R-:W-:Y:S05]  /*56b0*/  BSYNC.RECONVERGENT B0 ;  /* 0x0000000000007941 */ /* 0x000fea0003800200 */
.L_x_17901:
        /* <DEDUP_REMOVED lines=14> */
[----:B-----5:R-:W-:Y:S02]  /*57a0*/  PRMT R10, R128, 0x7632, R10 ;  /* 0x00007632800a7816 */ /* 0x020fe4000000000a */
        /* <DEDUP_REMOVED lines=8> */
[----:B------:R-:W-:Y:S01]  /*5830*/  PRMT R18, R129, 0x7632, R18 ;  /* 0x0000763281127816 */ /* 0x000fe20000000012 */
[-C--:B------:R-:W-:Y:S01]  /*5840*/  FMUL.FTZ R128, R128, R173.reuse ;  /* 0x000000ad80807220 */ /* 0x080fe20000410000 */
[----:B------:R-:W-:Y:S02]  /*5850*/  PRMT R10, R130, 0x7632, R10 ;  /* 0x00007632820a7816 */ /* 0x000fe4000000000a */
[----:B------:R-:W-:Y:S02]  /*5860*/  SHF.L.U32 R133, R18, 0x10, RZ ;  /* 0x0000001012857819 */ /* 0x000fe400000006ff */
[----:B------:R-:W-:Y:S02]  /*5870*/  SHF.L.U32 R18, R10, 0x10, RZ ;  /* 0x000000100a127819 */ /* 0x000fe400000006ff */
[----:B------:R-:W-:Y:S01]  /*5880*/  PRMT R10, R46, 0x7632, R10 ;  /* 0x000076322e0a7816 */ /* 0x000fe2000000000a */
[----:B------:R-:W-:-:S02]  /*5890*/  FMUL.FTZ R133, R133, R173 ;  /* 0x000000ad85857220 */ /* 0x000fc40000410000 */
[----:B------:R-:W-:Y:S01]  /*58a0*/  FMUL.FTZ R18, R18, R173 ;  /* 0x000000ad12127220 */ /* 0x000fe20000410000 */
[----:B------:R-:W-:Y:S01]  /*58b0*/  SHF.L.U32 R10, R10, 0x10, RZ ;  /* 0x000000100a0a7819 */ /* 0x000fe200000006ff */
[----:B------:R-:W-:-:S04]  /*58c0*/  FFMA.FTZ R169, R133, R63, R132 ;  /* 0x0000003f85a97223 */ /* 0x000fc80000010084 */
[--C-:B------:R-:W-:Y:S01]  /*58d0*/  FFMA.FTZ R170, R18, R57, R10.reuse ;  /* 0x0000003912aa7223 */ /* 0x100fe2000001000a */
[----:B------:R-:W-:Y:S02]  /*58e0*/  PRMT R10, R131, 0x7632, R10 ;  /* 0x00007632830a7816 */ /* 0x000fe4000000000a */
        /* <DEDUP_REMOVED lines=10> */
[----:B------:R-:W-:-:S03]  /*5990*/  FMUL.FTZ R131, R131, R173 ;  /* 0x000000ad83837220 */ /* 0x000fc60000410000 */
[----:B------:R-:W-:Y:S01]  /*59a0*/  FFMA.FTZ R10, R10, R62, R129 ;  /* 0x0000003e0a0a7223 */ /* 0x000fe20000010081 */
[----:B------:R-:W-:Y:S01]  /*59b0*/  SHF.L.U32 R129, R46, 0x10, RZ ;  /* 0x000000102e817819 */ /* 0x000fe200000006ff */
[----:B------:R-:W-:-:S04]  /*59c0*/  FMUL.FTZ R18, R18, R173 ;  /* 0x000000ad12127220 */ /* 0x000fc80000410000 */
[----:B------:R-:W-:Y:S01]  /*59d0*/  FFMA.FTZ R18, R18, R56, R129 ;  /* 0x0000003812127223 */ /* 0x000fe20000010081 */
[----:B------:R-:W-:-:S04]  /*59e0*/  SHF.L.U32 R129, R47, 0x10, RZ ;  /* 0x000000102f817819 */ /* 0x000fc800000006ff */
        /* <DEDUP_REMOVED lines=8> */
.L_x_17907:
[C---:B-----5:R-:W-:Y:S02]  /*5a70*/  PRMT R10, R128.reuse, 0x7632, R10 ;  /* 0x00007632800a7816 */ /* 0x060fe4000000000a */
[----:B------:R-:W-:Y:S02]  /*5a80*/  SHF.L.U32 R128, R128, 0x10, RZ ;  /* 0x0000001080807819 */ /* 0x000fe400000006ff */
[C---:B------:R-:W-:Y:S02]  /*5a90*/  PRMT R18, R129.reuse, 0x7632, R18 ;  /* 0x0000763281127816 */ /* 0x040fe40000000012 */
[----:B------:R-:W-:Y:S01]  /*5aa0*/  SHF.L.U32 R129, R129, 0x10, RZ ;  /* 0x0000001081817819 */ /* 0x000fe200000006ff */
[----:B------:R-:W-:Y:S01]  /*5ab0*/  FMUL.FTZ R133, R128, R173 ;  /* 0x000000ad80857220 */ /* 0x000fe20000410000 */
[C---:B------:R-:W-:Y:S02]  /*5ac0*/  PRMT R142, R130.reuse, 0x7632, R142 ;  /* 0x00007632828e7816 */ /* 0x040fe4000000008e */
[----:B------:R-:W-:Y:S01]  /*5ad0*/  PRMT R132, R131, 0x7632, R132 ;  /* 0x0000763283847816 */ /* 0x000fe20000000084 */
[----:B------:R-:W-:Y:S01]  /*5ae0*/  FMUL.FTZ R133, R133, R60 ;  /* 0x0000003c85857220 */ /* 0x000fe20000410000 */
[----:B------:R-:W-:-:S02]  /*5af0*/  SHF.L.U32 R168, R130, 0x10, RZ ;  /* 0x0000001082a87819 */ /* 0x000fc400000006ff */
        /* <DEDUP_REMOVED lines=23> */
.L_x_17908:
[----:B------:R-:W0:Y:S02]  /*5c70*/  LDC.64 R174, c[0x0][0x3a8] ;  /* 0x0000ea00ffae7b82 */ /* 0x000e240000000a00 */
[C---:B0-----:R-:W-:Y:S01]  /*5c80*/  IMAD.WIDE.U32 R174, R176.reuse, 0x10, R174 ;  /* 0x00000010b0ae7825 */ /* 0x041fe200078e00ae */
[----:B------:R-:W-:-:S04]  /*5c90*/  IADD3 R176, PT, PT, R176, 0x20, RZ ;  /* 0x00000020b0b07810 */ /* 0x000fc80007ffe0ff */
[----:B------:R0:W-:Y:S03]  /*5ca0*/  STG.E.128 desc[UR6][R174.64], R128 ;  /* 0x00000080ae007986 */ /* 0x0001e6000c101d06 */
.L_x_17906:
[----:B------:R-:W-:Y:S05]  /*5cb0*/  BSYNC.RECONVERGENT B0 ;  /* 0x0000000000007941 */ /* 0x000fea0003800200 */
.L_x_17905:
        /* <DEDUP_REMOVED lines=21> */
[----:B------:R-:W-:Y:S01]  /*5e10*/  PRMT R138, R45, 0x7632, R138 ;  /* 0x000076322d8a7816 */ /* 0x000fe2000000008a */
[----:B------:R-:W-:Y:S01]  /*5e20*/  FFMA.FTZ R171, R134, R53, R135 ;  /* 0x0000003586ab7223 */ /* 0x000fe20000010087 */
[----:B------:R-:W-:Y:S02]  /*5e30*/  PRMT R134, R129, 0x7632, R134 ;  /* 0x0000763281867816 */ /* 0x000fe40000000086 */
[----:B------:R-:W-:Y:S02]  /*5e40*/  PRMT R129, R130, 0x7632, R129 ;  /* 0x0000763282817816 */ /* 0x000fe40000000081 */
[C---:B------:R-:W-:Y:S02]  /*5e50*/  PRMT R130, R131.reuse, 0x7632, R130 ;  /* 0x0000763283827816 */ /* 0x040fe40000000082 */
[----:B------:R-:W-:Y:S01]  /*5e60*/  SHF.L.U32 R135, R131, 0x10, RZ ;  /* 0x0000001083877819 */ /* 0x000fe200000006ff */
[----:B------:R-:W-:Y:S01]  /*5e70*/  FMUL.FTZ R131, R137, R173 ;  /* 0x000000ad89837220 */ /* 0x000fe20000410000 */
[----:B------:R-:W-:-:S02]  /*5e80*/  SHF.L.U32 R137, R134, 0x10, RZ ;  /* 0x0000001086897819 */ /* 0x000fc400000006ff */
[----:B------:R-:W-:Y:S02]  /*5e90*/  SHF.L.U32 R134, R138, 0x10, RZ ;  /* 0x000000108a867819 */ /* 0x000fe400000006ff */
[----:B------:R-:W-:Y:S01]  /*5ea0*/  SHF.L.U32 R138, R129, 0x10, RZ ;  /* 0x00000010818a7819 */ /* 0x000fe200000006ff */
[-C--:B------:R-:W-:Y:S01]  /*5eb0*/  FMUL.FTZ R137, R137, R173.reuse ;  /* 0x000000ad89897220 */ /* 0x080fe20000410000 */
[-C--:B------:R-:W-:Y:S01]  /*5ec0*/  FMUL.FTZ R129, R135, R173.reuse ;  /* 0x000000ad87817220 */ /* 0x080fe20000410000 */
[----:B------:R-:W-:Y:S01]  /*5ed0*/  SHF.L.U32 R139, R130, 0x10, RZ ;  /* 0x00000010828b7819 */ /* 0x000fe200000006ff */
[----:B------:R-:W-:Y:S01]  /*5ee0*/  FMUL.FTZ R130, R136, R173 ;  /* 0x000000ad88827220 */ /* 0x000fe20000410000 */
[----:B------:R-:W-:Y:S01]  /*5ef0*/  FFMA.FTZ R134, R137, R55, R134 ;  /* 0x0000003789867223 */ /* 0x000fe20000010086 */
[----:B------:R-:W-:Y:S01]  /*5f00*/  PRMT R137, R46, 0x7632, R137 ;  /* 0x000076322e897816 */ /* 0x000fe20000000089 */
[-C--:B------:R-:W-:Y:S01]  /*5f10*/  FMUL.FTZ R135, R138, R173.reuse ;  /* 0x000000ad8a877220 */ /* 0x080fe20000410000 */
[----:B------:R-:W-:Y:S01]  /*5f20*/  PRMT R136, R47, 0x7632, R136 ;  /* 0x000076322f887816 */ /* 0x000fe20000000088 */
[----:B------:R-:W-:Y:S01]  /*5f30*/  FMUL.FTZ R139, R139, R173 ;  /* 0x000000ad8b8b7220 */ /* 0x000fe20000410000 */
[----:B------:R-:W-:-:S02]  /*5f40*/  SHF.L.U32 R137, R137, 0x10, RZ ;  /* 0x0000001089897819 */ /* 0x000fc400000006ff */
[----:B------:R-:W-:Y:S02]  /*5f50*/  SHF.L.U32 R136, R136, 0x10, RZ ;  /* 0x0000001088887819 */ /* 0x000fe400000006ff */
[----:B------:R-:W-:Y:S01]  /*5f60*/  SHF.L.U32 R128, R128, 0x10, RZ ;  /* 0x0000001080807819 */ /* 0x000fe200000006ff */
[----:B------:R-:W-:Y:S01]  /*5f70*/  FFMA.FTZ R135, R135, R49, R137 ;  /* 0x0000003187877223 */ /* 0x000fe20000010089 */
[----:B------:R-:W-:Y:S01]  /*5f80*/  SHF.L.U32 R137, R45, 0x10, RZ ;  /* 0x000000102d897819 */ /* 0x000fe200000006ff */
[----:B------:R-:W-:Y:S02]  /*5f90*/  FFMA.FTZ R136, R139, R51, R136 ;  /* 0x000000338b887223 */ /* 0x000fe40000010088 */
[----:B------:R-:W-:Y:S02]  /*5fa0*/  FMUL.FTZ R128, R128, R173 ;  /* 0x000000ad80807220 */ /* 0x000fe40000410000 */
[----:B------:R-:W-:Y:S01]  /*5fb0*/  FFMA.FTZ R137, R131, R54, R137 ;  /* 0x0000003683897223 */ /* 0x000fe20000010089 */
[----:B------:R-:W-:-:S05]  /*5fc0*/  SHF.L.U32 R131, R46, 0x10, RZ ;  /* 0x000000102e837819 */ /* 0x000fca00000006ff */
[----:B------:R-:W-:Y:S01]  /*5fd0*/  FFMA.FTZ R138, R130, R48, R131 ;  /* 0x00000030828a7223 */ /* 0x000fe20000010083 */
[----:B------:R-:W-:-:S05]  /*5fe0*/  SHF.L.U32 R130, R47, 0x10, RZ ;  /* 0x000000102f827819 */ /* 0x000fca00000006ff */
[----:B------:R-:W-:Y:S01]  /*5ff0*/  FFMA.FTZ R139, R129, R50, R130 ;  /* 0x00000032818b7223 */ /* 0x000fe20000010082 */
[----:B------:R-:W-:Y:S02]  /*6000*/  SHF.L.U32 R129, R44, 0x10, RZ ;  /* 0x000000102c817819 */ /* 0x000fe400000006ff */
[----:B------:R-:W-:Y:S02]  /*6010*/  F2FP.BF16.F32.PACK_AB R130, R135, R138 ;  /* 0x0000008a8782723e */ /* 0x000fe400000010ff */
[----:B------:R-:W-:Y:S01]  /*6020*/  F2FP.BF16.F32.PACK_AB R131, R136, R139 ;  /* 0x0000008b8883723e */ /* 0x000fe200000010ff */
[----:B------:R-:W-:Y:S01]  /*6030*/  FFMA.FTZ R140, R128, R52, R129 ;  /* 0x00000034808c7223 */ /* 0x000fe20000010081 */
[----:B------:R-:W-:-:S04]  /*6040*/  F2FP.BF16.F32.PACK_AB R129, R134, R137 ;  /* 0x000000898681723e */ /* 0x000fc800000010ff */
[----:B------:R-:W-:Y:S01]  /*6050*/  F2FP.BF16.F32.PACK_AB R128, R171, R140 ;  /* 0x0000008cab80723e */ /* 0x000fe200000010ff */
[----:B------:R-:W-:Y:S06]  /*6060*/  BRA `(.L_x_17912) ;  /* 0x0000000000807947 */ /* 0x000fec0003800000 */
.L_x_17911:
[C---:B-----5:R-:W-:Y:S02]  /*6070*/  PRMT R135, R128.reuse, 0x7632, R135 ;  /* 0x0000763280877816 */ /* 0x060fe40000000087 */
[C---:B------:R-:W-:Y:S02]  /*6080*/  PRMT R136, R131.reuse, 0x7632, R136 ;  /* 0x0000763283887816 */ /* 0x040fe40000000088 */
[----:B------:R-:W-:Y:S02]  /*6090*/  SHF.L.U32 R139, R131, 0x10, RZ ;  /* 0x00000010838b7819 */ /* 0x000fe400000006ff */
[----:B------:R-:W-:Y:S02]  /*60a0*/  SHF.L.U32 R128, R128, 0x10, RZ ;  /* 0x0000001080807819 */ /* 0x000fe400000006ff */
[----:B------:R-:W-:Y:S01]  /*60b0*/  PRMT R131, R129, 0x7632, R131 ;  /* 0x0000763281837816 */ /* 0x000fe20000000083 */
[----:B------:R-:W-:Y:S01]  /*60c0*/  FMUL.FTZ R139, R139, R173 ;  /* 0x000000ad8b8b7220 */ /* 0x000fe20000410000 */
[----:B------:R-:W-:-:S02]  /*60d0*/  SHF.L.U32 R129, R129, 0x10, RZ ;  /* 0x0000001081817819 */ /* 0x000fc400000006ff */
[C---:B------:R-:W-:Y:S01]  /*60e0*/  PRMT R134, R130.reuse, 0x7632, R134 ;  /* 0x0000763282867816 */ /* 0x040fe20000000086 */
[----:B------:R-:W-:Y:S01]  /*60f0*/  FMUL.FTZ R139, R139, R50 ;  /* 0x000000328b8b7220 */ /* 0x000fe20000410000 */
        /* <DEDUP_REMOVED lines=23> */
.L_x_17912:
[----:B------:R-:W0:Y:S02]  /*6270*/  LDC.64 R174, c[0x0][0x3a8] ;  /* 0x0000ea00ffae7b82 */ /* 0x000e240000000a00 */
[----:B0-----:R-:W-:-:S05]  /*6280*/  IMAD.WIDE.U32 R174, R176, 0x10, R174 ;  /* 0x00000010b0ae7825 */ /* 0x001fca00078e00ae */
[----:B------:R0:W-:Y:S02]  /*6290*/  STG.E.128 desc[UR6][R174.64], R128 ;  /* 0x00000080ae007986 */ /* 0x0001e4000c101d06 */
.L_x_17910:
[----:B------:R-:W-:Y:S05]  /*62a0*/  BSYNC.RECONVERGENT B0 ;  /* 0x0000000000007941 */ /* 0x000fea0003800200 */
.L_x_17909:
[----:B0-234-:R-:W-:Y:S01]  /*62b0*/  FADD.FTZ R128, RZ, R37 ;  /* 0x00000025ff807221 */ /* 0x01dfe20000010000 */
[C---:B------:R-:W-:Y:S01]  /*62c0*/  ISETP.GT.U32.AND P4, PT, R3.reuse, 0x3f, PT ;  /* 0x0000003f0300780c */ /* 0x040fe20003f84070 */
[----:B------:R-:W-:Y:S01]  /*62d0*/  UMOV UR4, 0xffffffff ;  /* 0xffffffff00047882 */ /* 0x000fe20000000000 */
[----:B------:R-:W-:Y:S01]  /*62e0*/  ISETP.GT.U32.AND P3, PT, R3, 0x5f, PT ;  /* 0x0000005f0300780c */ /* 0x000fe20003f64070 */
        /* <DEDUP_REMOVED lines=100> */
[----:B------:R-:W2:Y:S01]  /*6930*/  LDC R174, c[0x0][0x400] ;  /* 0x00010000ffae7b82 */ /* 0x000ea20000000800 */
        /* <DEDUP_REMOVED lines=10> */
[----:B--2---:R-:W-:-:S04]  /*69e0*/  FMUL.FTZ R131, R131, R174 ;  /* 0x000000ae83837220 */ /* 0x004fc80000410000 */
        /* <DEDUP_REMOVED lines=172> */
[----:B------:R0:W2:Y:S02]  /*74b0*/  SHFL.BFLY PT, R128, R173, 0x10, 0x1f ;  /* 0x0e001f00ad807f89 */ /* 0x0000a400000e0000 */
.L_x_17946:
[----:B------:R-:W-:Y:S01]  /*74c0*/  LOP3.LUT P1, RZ, R177, 0x1f, RZ, 0xc0, !PT ;  /* 0x0000001fb1ff7812 */ /* 0x000fe2000782c0ff */
[----:B--2---:R-:W-:Y:S01]  /*74d0*/  FADD.FTZ R128, R173, R128 ;  /* 0x00000080ad807221 */ /* 0x004fe20000010000 */
[----:B------:R-:W-:Y:S01]  /*74e0*/  ISETP.NE.AND P0, PT, RZ, UR10, PT ;  /* 0x0000000aff007c0c */ /* 0x000fe2000bf05270 */
[----:B------:R-:W-:Y:S02]  /*74f0*/  BSSY.RECONVERGENT B0, `(.L_x_17914) ;  /* 0x000003a000007945 */ /* 0x000fe40003800200 */
[----:B------:R-:W-:Y:S01]  /*7500*/  FFMA.FTZ R130, R128, R174, UR11 ;  /* 0x0000000b80827e23 */ /* 0x000fe200080100ae */
[----:B------:R-:W-:-:S07]  /*7510*/  FSEL R176, R131, RZ, !P0 ;  /* 0x000000ff83b07208 */ /* 0x000fce0004000000 */
[----:B------:R-:W2:Y:S02]  /*7520*/  @!P1 LDC.64 R128, c[0x0][0x3c0] ;  /* 0x0000f000ff809b82 */ /* 0x000ea40000000a00 */
[----:B--2---:R-:W-:-:S05]  /*7530*/  @!P1 IMAD.WIDE R128, R172, 0x4, R128 ;  /* 0x00000004ac809825 */ /* 0x004fca00078e0280 */
[----:B------:R2:W-:Y:S02]  /*7540*/  @!P1 STG.E desc[UR6][R128.64], R131 ;  /* 0x0000008380009986 */ /* 0x0005e4000c101906 */
[----:B--2---:R-:W-:-:S05]  /*7550*/  FMUL.FTZ R128, R131, R131 ;  /* 0x0000008383807220 */ /* 0x004fca0000410000 */
[----:B------:R-:W-:-:S05]  /*7560*/  FSEL R128, R128, RZ, P0 ;  /* 0x000000ff80807208 */ /* 0x000fca0000000000 */
[----:B------:R-:W-:Y:S02]  /*7570*/  FADD.FTZ R130, R130, R128 ;  /* 0x0000008082827221 */ /* 0x000fe40000010000 */
[----:B------:R-:W2:Y:S02]  /*7580*/  @!P1 LDC.64 R128, c[0x0][0x3c8] ;  /* 0x0000f200ff809b82 */ /* 0x000ea40000000a00 */
[----:B0-----:R-:W0:Y:S01]  /*7590*/  MUFU.RSQ R173, R130 ;  /* 0x0000008200ad7308 */ /* 0x001e220000001400 */
[----:B--2---:R-:W-:-:S05]  /*75a0*/  @!P1 IMAD.WIDE R128, R172, 0x4, R128 ;  /* 0x00000004ac809825 */ /* 0x004fca00078e0280 */
[----:B0-----:R0:W-:Y:S01]  /*75b0*/  @!P1 STG.E desc[UR6][R128.64], R173 ;  /* 0x000000ad80009986 */ /* 0x0011e2000c101906 */
[----:B------:R-:W-:Y:S05]  /*75c0*/  @!P5 BRA `(.L_x_17915) ;  /* 0x0000000000b0d947 */ /* 0x000fea0003800000 */
[----:B------:R2:W-:Y:S04]  /*75d0*/  STL [R1+0x164], R3 ;  /* 0x0001640301007387 */ /* 0x0005e80000100800 */
[----:B--2---:R-:W2:Y:S04]  /*75e0*/  LDL R3, [R1+0x150] ;  /* 0x0001500001037983 */ /* 0x004ea80000100800 */
[----:B------:R3:W-:Y:S04]  /*75f0*/  STL [R1+0x160], R0 ;  /* 0x0001600001007387 */ /* 0x0007e80000100800 */
[----:B------:R-:W4:Y:S04]  /*7600*/  LDL R174, [R1+0x158] ;  /* 0x0001580001ae7983 */ /* 0x000f280000100800 */
[----:B------:R-:W4:Y:S04]  /*7610*/  LDL R177, [R1+0x15c] ;  /* 0x00015c0001b17983 */ /* 0x000f280000100800 */
[----:B---3--:R-:W3:Y:S04]  /*7620*/  LDL R0, [R1+0x154] ;  /* 0x0001540001007983 */ /* 0x008ee80000100800 */
[----:B------:R-:W4:Y:S04]  /*7630*/  LDL R252, [R1+0x140] ;  /* 0x0001400001fc7983 */ /* 0x000f280000100800 */
[----:B------:R-:W4:Y:S04]  /*7640*/  LDL R179, [R1+0x144] ;  /* 0x0001440001b37983 */ /* 0x000f280000100800 */
[----:B------:R-:W4:Y:S04]  /*7650*/  LDL R178, [R1+0x148] ;  /* 0x0001480001b27983 */ /* 0x000f280000100800 */
[----:B------:R-:W4:Y:S01]  /*7660*/  LDL R175, [R1+0x14c] ;  /* 0x00014c0001af7983 */ /* 0x000f220000100800 */
[--C-:B0-----:R-:W-:Y:S01]  /*7670*/  FADD.FTZ R128, R37, -R176.reuse ;  /* 0x800000b025807221 */ /* 0x101fe20000010000 */
[----:B------:R-:W-:-:S03]  /*7680*/  FADD.FTZ R131, R143, -R176 ;  /* 0x800000b08f837221 */ /* 0x000fc60000010000 */
[C---:B------:R-:W-:Y:S01]  /*7690*/  FMUL.FTZ R128, R173.reuse, R128 ;  /* 0x00000080ad807220 */ /* 0x040fe20000410000 */
[----:B------:R-:W-:Y:S01]  /*76a0*/  FMUL.FTZ R131, R173, R131 ;  /* 0x00000083ad837220 */ /* 0x000fe20000410000 */
[--C-:B------:R-:W-:Y:S01]  /*76b0*/  FADD.FTZ R129, R38, -R176.reuse ;  /* 0x800000b026817221 */ /* 0x100fe20000010000 */
[----:B------:R-:W-:-:S03]  /*76c0*/  FADD.FTZ R130, R144, -R176 ;  /* 0x800000b090827221 */ /* 0x000fc60000010000 */
[C---:B------:R-:W-:Y:S01]  /*76d0*/  FMUL.FTZ R129, R173.reuse, R129 ;  /* 0x00000081ad817220 */ /* 0x040fe20000410000 */
[----:B------:R-:W-:Y:S01]  /*76e0*/  FMUL.FTZ R130, R173, R130 ;  /* 0x00000082ad827220 */ /* 0x000fe20000410000 */
[----:B--2--5:R-:W-:Y:S02]  /*76f0*/  FFMA.FTZ R128, R128, R3, R196 ;  /* 0x0000000380807223 */ /* 0x024fe400000100c4 */
[----:B------:R2:W5:Y:S01]  /*7700*/  LDL.LU R3, [R1+0x164] ;  /* 0x0001640001037983 */ /* 0x0005620000300800 */
[----:B---3--:R-:W-:-:S03]  /*7710*/  FFMA.FTZ R131, R131, R0, R197 ;  /* 0x0000000083837223 */ /* 0x008fc600000100c5 */
[----:B------:R2:W5:Y:S01]  /*7720*/  LDL.LU R0, [R1+0x160] ;  /* 0x0001600001007983 */ /* 0x0005620000300800 */
[----:B----4-:R-:W-:Y:S01]  /*7730*/  FFMA.FTZ R129, R129, R174, R198 ;  /* 0x000000ae81817223 */ /* 0x010fe200000100c6 */
[----:B------:R-:W-:Y:S01]  /*7740*/  FFMA.FTZ R130, R130, R177, R199 ;  /* 0x000000b182827223 */ /* 0x000fe200000100c7 */
[----:B------:R-:W-:Y:S01]  /*7750*/  F2FP.BF16.F32.PACK_AB R128, R131, R128 ;  /* 0x000000808380723e */ /* 0x000fe200000010ff */
[----:B------:R-:W-:-:S03]  /*7760*/  FADD.FTZ R131, R40, -R176 ;  /* 0x800000b028837221 */ /* 0x000fc60000010000 */
        /* <DEDUP_REMOVED lines=18> */
.L_x_17915:
[----:B------:R-:W-:Y:S05]  /*7890*/  BSYNC.RECONVERGENT B0 ;  /* 0x0000000000007941 */ /* 0x000fea0003800200 */
.L_x_17914:
[----:B-----5:R-:W-:Y:S01]  /*78a0*/  ISETP.GE.U32.AND P0, PT, R3, 0x40, PT ;  /* 0x000000400300780c */ /* 0x020fe20003f06070 */
[----:B------:R-:W-:-:S12]  /*78b0*/  BSSY.RECONVERGENT B0, `(.L_x_17916) ;  /* 0x000002e000007945 */ /* 0x000fd80003800200 */
[----:B------:R-:W-:Y:S05]  /*78c0*/  @!P0 BRA `(.L_x_17917) ;  /* 0x0000000000b08947 */ /* 0x000fea0003800000 */
[----:B------:R3:W-:Y:S04]  /*78d0*/  STL [R1+0x164], R3 ;  /* 0x0001640301007387 */ /* 0x0007e80000100800 */
[----:B---3--:R-:W3:Y:S04]  /*78e0*/  LDL R3, [R1+0x130] ;  /* 0x0001300001037983 */ /* 0x008ee80000100800 */
[----:B------:R4:W-:Y:S04]  /*78f0*/  STL [R1+0x160], R0 ;  /* 0x0001600001007387 */ /* 0x0009e80000100800 */
[----:B------:R-:W3:Y:S04]  /*7900*/  LDL R252, [R1+0x138] ;  /* 0x0001380001fc7983 */ /* 0x000ee80000100800 */
[----:B------:R-:W3:Y:S04]  /*7910*/  LDL R179, [R1+0x13c] ;  /* 0x00013c0001b37983 */ /* 0x000ee80000100800 */
[----:B----4-:R-:W4:Y:S04]  /*7920*/  LDL R0, [R1+0x134] ;  /* 0x0001340001007983 */ /* 0x010f280000100800 */
[----:B------:R-:W4:Y:S04]  /*7930*/  LDL R178, [R1+0x120] ;  /* 0x0001200001b27983 */ /* 0x000f280000100800 */
[----:B--2---:R-:W2:Y:S04]  /*7940*/  LDL R174, [R1+0x124] ;  /* 0x0001240001ae7983 */ /* 0x004ea80000100800 */
[----:B------:R-:W2:Y:S04]  /*7950*/  LDL R177, [R1+0x128] ;  /* 0x0001280001b17983 */ /* 0x000ea80000100800 */
[----:B------:R-:W2:Y:S01]  /*7960*/  LDL R175, [R1+0x12c] ;  /* 0x00012c0001af7983 */ /* 0x000ea20000100800 */
        /* <DEDUP_REMOVED lines=8> */
[----:B---3--:R-:W-:Y:S02]  /*79f0*/  FFMA.FTZ R128, R128, R3, R204 ;  /* 0x0000000380807223 */ /* 0x008fe400000100cc */
[----:B------:R3:W5:Y:S01]  /*7a00*/  LDL.LU R3, [R1+0x164] ;  /* 0x0001640001037983 */ /* 0x0007620000300800 */
[----:B----4-:R-:W-:-:S03]  /*7a10*/  FFMA.FTZ R131, R131, R0, R205 ;  /* 0x0000000083837223 */ /* 0x010fc600000100cd */
[----:B------:R3:W5:Y:S01]  /*7a20*/  LDL.LU R0, [R1+0x160] ;  /* 0x0001600001007983 */ /* 0x0007620000300800 */
[----:B------:R-:W-:Y:S01]  /*7a30*/  FFMA.FTZ R129, R129, R252, R206 ;  /* 0x000000fc81817223 */ /* 0x000fe200000100ce */
        /* <DEDUP_REMOVED lines=8> */
[----:B--2---:R-:W-:Y:S01]  /*7ac0*/  FFMA.FTZ R130, R130, R174, R209 ;  /* 0x000000ae82827223 */ /* 0x004fe200000100d1 */
        /* <DEDUP_REMOVED lines=12> */
.L_x_17917:
[----:B------:R-:W-:Y:S05]  /*7b90*/  BSYNC.RECONVERGENT B0 ;  /* 0x0000000000007941 */ /* 0x000fea0003800200 */
.L_x_17916:
[----:B-----5:R-:W-:Y:S01]  /*7ba0*/  ISETP.GE.U32.AND P0, PT, R3, 0x60, PT ;  /* 0x000000600300780c */ /* 0x020fe20003f06070 */
[----:B------:R-:W-:-:S12]  /*7bb0*/  BSSY.RECONVERGENT B0, `(.L_x_17918) ;  /* 0x000002e000007945 */ /* 0x000fd80003800200 */
[----:B------:R-:W-:Y:S05]  /*7bc0*/  @!P0 BRA `(.L_x_17919) ;  /* 0x0000000000b08947 */ /* 0x000fea0003800000 */
[----:B------:R4:W-:Y:S04]  /*7bd0*/  STL [R1+0x164], R3 ;  /* 0x0001640301007387 */ /* 0x0009e80000100800 */
[----:B----4-:R-:W4:Y:S04]  /*7be0*/  LDL R3, [R1+0x110] ;  /* 0x0001100001037983 */ /* 0x010f280000100800 */
[----:B------:R0:W-:Y:S04]  /*7bf0*/  STL [R1+0x160], R0 ;  /* 0x0001600001007387 */ /* 0x0001e80000100800 */
[----:B------:R-:W4:Y:S04]  /*7c00*/  LDL R252, [R1+0x118] ;  /* 0x0001180001fc7983 */ /* 0x000f280000100800 */
[----:B------:R-:W4:Y:S04]  /*7c10*/  LDL R179, [R1+0x11c] ;  /* 0x00011c0001b37983 */ /* 0x000f280000100800 */
[----:B0-----:R-:W4:Y:S04]  /*7c20*/  LDL R0, [R1+0x114] ;  /* 0x0001140001007983 */ /* 0x001f280000100800 */
[----:B------:R-:W4:Y:S04]  /*7c30*/  LDL R178, [R1+0x100] ;  /* 0x0001000001b27983 */ /* 0x000f280000100800 */
[----:B--23--:R-:W2:Y:S04]  /*7c40*/  LDL R174, [R1+0x104] ;  /* 0x0001040001ae7983 */ /* 0x00cea80000100800 */
[----:B------:R-:W3:Y:S04]  /*7c50*/  LDL R177, [R1+0x108] ;  /* 0x0001080001b17983 */ /* 0x000ee80000100800 */
[----:B------:R-:W3:Y:S01]  /*7c60*/  LDL R175, [R1+0x10c] ;  /* 0x00010c0001af7983 */ /* 0x000ee20000100800 */
[--C-:B------:R-:W-:Y:S01]  /*7c70*/  FADD.FTZ R128, R33, -R176.reuse ;  /* 0x800000b021807221 */ /* 0x100fe20000010000 */
[----:B------:R-:W-:-:S03]  /*7c80*/  FADD.FTZ R131, R150, -R176 ;  /* 0x800000b096837221 */ /* 0x000fc60000010000 */
[C---:B------:R-:W-:Y:S01]  /*7c90*/  FMUL.FTZ R128, R173.reuse, R128 ;  /* 0x00000080ad807220 */ /* 0x040fe20000410000 */
[----:B------:R-:W-:Y:S01]  /*7ca0*/  FMUL.FTZ R131, R173, R131 ;  /* 0x00000083ad837220 */ /* 0x000fe20000410000 */
[--C-:B------:R-:W-:Y:S01]  /*7cb0*/  FADD.FTZ R129, R16, -R176.reuse ;  /* 0x800000b010817221 */ /* 0x100fe20000010000 */
[----:B------:R-:W-:-:S03]  /*7cc0*/  FADD.FTZ R130, R151, -R176 ;  /* 0x800000b097827221 */ /* 0x000fc60000010000 */
[C---:B------:R-:W-:Y:S01]  /*7cd0*/  FMUL.FTZ R129, R173.reuse, R129 ;  /* 0x00000081ad817220 */ /* 0x040fe20000410000 */
[----:B------:R-:W-:Y:S01]  /*7ce0*/  FMUL.FTZ R130, R173, R130 ;  /* 0x00000082ad827220 */ /* 0x000fe20000410000 */
[----:B----4-:R-:W-:Y:S02]  /*7cf0*/  FFMA.FTZ R128, R128, R3, R212 ;  /* 0x0000000380807223 */ /* 0x010fe400000100d4 */
[----:B------:R4:W5:Y:S01]  /*7d00*/  LDL.LU R3, [R1+0x164] ;  /* 0x0001640001037983 */ /* 0x0009620000300800 */
[----:B------:R-:W-:-:S03]  /*7d10*/  FFMA.FTZ R131, R131, R0, R213 ;  /* 0x0000000083837223 */ /* 0x000fc600000100d5 */
        /* <DEDUP_REMOVED lines=16> */
[----:B---3--:R-:W-:-:S03]  /*7e20*/  FFMA.FTZ R174, R174, R177, R218 ;  /* 0x000000b1aeae7223 */ /* 0x008fc600000100da */
[----:B------:R-:W-:-:S05]  /*7e30*/  FFMA.FTZ R131, R131, R175, R219 ;  /* 0x000000af83837223 */ /* 0x000fca00000100db */
[----:B------:R-:W-:Y:S02]  /*7e40*/  F2FP.BF16.F32.PACK_AB R131, R131, R174 ;  /* 0x000000ae8383723e */ /* 0x000fe400000010ff */
[----:B------:R-:W0:Y:S02]  /*7e50*/  LDC.64 R174, c[0x0][0x428] ;  /* 0x00010a00ffae7b82 */ /* 0x000e240000000a00 */
[----:B0-----:R-:W-:-:S05]  /*7e60*/  IMAD.WIDE.U32 R174, R2, 0x10, R174 ;  /* 0x0000001002ae7825 */ /* 0x001fca00078e00ae */
[----:B------:R4:W-:Y:S01]  /*7e70*/  STG.E.128 desc[UR6][R174.64], R128 ;  /* 0x00000080ae007986 */ /* 0x0009e2000c101d06 */
[----:B------:R-:W-:-:S07]  /*7e80*/  IADD3 R2, PT, PT, R2, 0x20, RZ ;  /* 0x0000002002027810 */ /* 0x000fce0007ffe0ff */
.L_x_17919:
[----:B------:R-:W-:Y:S05]  /*7e90*/  BSYNC.RECONVERGENT B0 ;  /* 0x0000000000007941 */ /* 0x000fea0003800200 */
.L_x_17918:
[----:B-----5:R-:W-:Y:S01]  /*7ea0*/  ISETP.GE.U32.AND P0, PT, R3, 0x80, PT ;  /* 0x000000800300780c */ /* 0x020fe20003f06070 */
[----:B------:R-:W-:-:S12]  /*7eb0*/  BSSY.RECONVERGENT B0, `(.L_x_17920) ;  /* 0x000002e000007945 */ /* 0x000fd80003800200 */
[----:B------:R-:W-:Y:S05]  /*7ec0*/  @!P0 BRA `(.L_x_17921) ;  /* 0x0000000000b08947 */ /* 0x000fea0003800000 */
[----:B------:R0:W-:Y:S04]  /*7ed0*/  STL [R1+0x164], R3 ;  /* 0x0001640301007387 */ /* 0x0001e80000100800 */
[----:B0-----:R-:W2:Y:S04]  /*7ee0*/  LDL R3, [R1+0xf0] ;  /* 0x0000f00001037983 */ /* 0x001ea80000100800 */
[----:B------:R0:W-:Y:S04]  /*7ef0*/  STL [R1+0x160], R0 ;  /* 0x0001600001007387 */ /* 0x0001e80000100800 */
[----:B------:R-:W2:Y:S04]  /*7f00*/  LDL R252, [R1+0xf8] ;  /* 0x0000f80001fc7983 */ /* 0x000ea80000100800 */
[----:B------:R-:W2:Y:S04]  /*7f10*/  LDL R179, [R1+0xfc] ;  /* 0x0000fc0001b37983 */ /* 0x000ea80000100800 */
[----:B0-----:R-:W2:Y:S04]  /*7f20*/  LDL R0, [R1+0xf4] ;  /* 0x0000f40001007983 */ /* 0x001ea80000100800 */
[----:B------:R-:W2:Y:S04]  /*7f30*/  LDL R178, [R1+0xe0] ;  /* 0x0000e00001b27983 */ /* 0x000ea80000100800 */
[----:B--234-:R-:W2:Y:S04]  /*7f40*/  LDL R174, [R1+0xe4] ;  /* 0x0000e40001ae7983 */ /* 0x01cea80000100800 */
[----:B------:R-:W3:Y:S04]  /*7f50*/  LDL R177, [R1+0xe8] ;  /* 0x0000e80001b17983 */ /* 0x000ee80000100800 */
[----:B------:R-:W4:Y:S01]  /*7f60*/  LDL R175, [R1+0xec] ;  /* 0x0000ec0001af7983 */ /* 0x000f220000100800 */
        /* <DEDUP_REMOVED lines=8> */
[----:B------:R-:W-:Y:S02]  /*7ff0*/  FFMA.FTZ R128, R128, R3, R220 ;  /* 0x0000000380807223 */ /* 0x000fe400000100dc */
        /* <DEDUP_REMOVED lines=19> */
[----:B----4-:R-:W-:-:S05]  /*8130*/  FFMA.FTZ R131, R131, R175, R227 ;  /* 0x000000af83837223 */ /* 0x010fca00000100e3 */
[----:B------:R-:W-:Y:S02]  /*8140*/  F2FP.BF16.F32.PACK_AB R131, R131, R174 ;  /* 0x000000ae8383723e */ /* 0x000fe400000010ff */
[----:B------:R-:W2:Y:S02]  /*8150*/  LDC.64 R174, c[0x0][0x428] ;  /* 0x00010a00ffae7b82 */ /* 0x000ea40000000a00 */
[----:B--2---:R-:W-:-:S05]  /*8160*/  IMAD.WIDE.U32 R174, R2, 0x10, R174 ;  /* 0x0000001002ae7825 */ /* 0x004fca00078e00ae */
[----:B------:R0:W-:Y:S01]  /*8170*/  STG.E.128 desc[UR6][R174.64], R128 ;  /* 0x00000080ae007986 */ /* 0x0001e2000c101d06 */
[----:B------:R-:W-:-:S07]  /*8180*/  IADD3 R2, PT, PT, R2, 0x20, RZ ;  /* 0x0000002002027810 */ /* 0x000fce0007ffe0ff */
.L_x_17921:
[----:B------:R-:W-:Y:S05]  /*8190*/  BSYNC.RECONVERGENT B0 ;  /* 0x0000000000007941 */ /* 0x000fea0003800200 */
.L_x_17920:
        /* <DEDUP_REMOVED lines=47> */
.L_x_17923:
[----:B------:R-:W-:Y:S05]  /*8490*/  BSYNC.RECONVERGENT B0 ;  /* 0x0000000000007941 */ /* 0x000fea0003800200 */
.L_x_17922:
        /* <DEDUP_REMOVED lines=47> */
.L_x_17925:
[----:B------:R-:W-:Y:S05]  /*8790*/  BSYNC.RECONVERGENT B0 ;  /* 0x0000000000007941 */ /* 0x000fea0003800200 */
.L_x_17924:
        /* <DEDUP_REMOVED lines=47> */
.L_x_17927:
[----:B------:R-:W-:Y:S05]  /*8a90*/  BSYNC.RECONVERGENT B0 ;  /* 0x0000000000007941 */ /* 0x000fea0003800200 */
.L_x_17926:
[----:B-----5:R-:W-:Y:S01]  /*8aa0*/  ISETP.GE.U32.AND P0, PT, R3, 0x100, PT ;  /* 0x000001000300780c */ /* 0x020fe20003f06070 */
[----:B------:R-:W-:-:S12]  /*8ab0*/  BSSY.RECONVERGENT B0, `(.L_x_17928) ;  /* 0x0000046000007945 */ /* 0x000fd80003800200 */
[----:B------:R-:W-:Y:S05]  /*8ac0*/  @!P0 BRA `(.L_x_17929) ;  /* 0x0000000400108947 */ /* 0x000fea0003800000 */
[----:B------:R0:W-:Y:S04]  /*8ad0*/  STL [R1+0x184], R12 ;  /* 0x0001840c01007387 */ /* 0x0001e80000100800 */
[----:B0-----:R-:W2:Y:S04]  /*8ae0*/  LDL R12, [R1] ;  /* 0x00000000010c7983 */ /* 0x001ea80000100800 */
[----:B------:R0:W-:Y:S04]  /*8af0*/  STL [R1+0x180], R10 ;  /* 0x0001800a01007387 */ /* 0x0001e80000100800 */
[----:B0-----:R-:W2:Y:S04]  /*8b00*/  LDL R10, [R1+0x70] ;  /* 0x00007000010a7983 */ /* 0x001ea80000100800 */
[----:B------:R1:W-:Y:S04]  /*8b10*/  STL [R1+0x17c], R9 ;  /* 0x00017c0901007387 */ /* 0x0003e80000100800 */
[----:B-1----:R-:W2:Y:S04]  /*8b20*/  LDL R9, [R1+0x4] ;  /* 0x0000040001097983 */ /* 0x002ea80000100800 */
[----:B------:R0:W-:Y:S04]  /*8b30*/  STL [R1+0x178], R8 ;  /* 0x0001780801007387 */ /* 0x0001e80000100800 */
[----:B0-----:R-:W2:Y:S04]  /*8b40*/  LDL R8, [R1+0x74] ;  /* 0x0000740001087983 */ /* 0x001ea80000100800 */
        /* <DEDUP_REMOVED lines=11> */
[----:B------:R-:W2:Y:S04]  /*8c00*/  LDL R252, [R1+0x14] ;  /* 0x0000140001fc7983 */ /* 0x000ea80000100800 */
[----:B--234-:R-:W2:Y:S04]  /*8c10*/  LDL R174, [R1+0x64] ;  /* 0x0000640001ae7983 */ /* 0x01cea80000100800 */
[----:B0-----:R-:W3:Y:S04]  /*8c20*/  LDL R0, [R1+0x60] ;  /* 0x0000600001007983 */ /* 0x001ee80000100800 */
[----:B------:R-:W4:Y:S04]  /*8c30*/  LDL R179, [R1+0x18] ;  /* 0x0000180001b37983 */ /* 0x000f280000100800 */
[----:B------:R-:W4:Y:S04]  /*8c40*/  LDL R178, [R1+0x68] ;  /* 0x0000680001b27983 */ /* 0x000f280000100800 */
[----:B------:R-:W4:Y:S04]  /*8c50*/  LDL R177, [R1+0x1c] ;  /* 0x00001c0001b17983 */ /* 0x000f280000100800 */
        /* <DEDUP_REMOVED lines=10> */
[----:B------:R0:W5:Y:S04]  /*8d00*/  LDL.LU R12, [R1+0x184] ;  /* 0x00018400010c7983 */ /* 0x0001680000300800 */
[----:B------:R0:W5:Y:S01]  /*8d10*/  LDL.LU R10, [R1+0x180] ;  /* 0x00018000010a7983 */ /* 0x0001620000300800 */
[----:B------:R-:W-:-:S03]  /*8d20*/  FFMA.FTZ R131, R131, R8, R9 ;  /* 0x0000000883837223 */ /* 0x000fc60000010009 */
[----:B------:R0:W5:Y:S02]  /*8d30*/  LDL.LU R9, [R1+0x17c] ;  /* 0x00017c0001097983 */ /* 0x0001640000300800 */
[----:B------:R-:W-:Y:S01]  /*8d40*/  F2FP.BF16.F32.PACK_AB R128, R131, R128 ;  /* 0x000000808380723e */ /* 0x000fe200000010ff */
[----:B------:R-:W-:Y:S01]  /*8d50*/  FADD.FTZ R131, R41, -R176 ;  /* 0x800000b029837221 */ /* 0x000fe20000010000 */
[----:B------:R0:W5:Y:S03]  /*8d60*/  LDL.LU R8, [R1+0x178] ;  /* 0x0001780001087983 */ /* 0x0001660000300800 */
[----:B------:R-:W-:Y:S01]  /*8d70*/  FMUL.FTZ R131, R173, R131 ;  /* 0x00000083ad837220 */ /* 0x000fe20000410000 */
[----:B------:R-:W-:Y:S02]  /*8d80*/  FFMA.FTZ R129, R129, R6, R7 ;  /* 0x0000000681817223 */ /* 0x000fe40000010007 */
[----:B------:R0:W5:Y:S04]  /*8d90*/  LDL.LU R7, [R1+0x174] ;  /* 0x0001740001077983 */ /* 0x0001680000300800 */
[----:B------:R0:W5:Y:S01]  /*8da0*/  LDL.LU R6, [R1+0x170] ;  /* 0x0001700001067983 */ /* 0x0001620000300800 */
[----:B------:R-:W-:-:S03]  /*8db0*/  FFMA.FTZ R130, R130, R4, R5 ;  /* 0x0000000482827223 */ /* 0x000fc60000010005 */
[----:B------:R0:W5:Y:S04]  /*8dc0*/  LDL.LU R5, [R1+0x16c] ;  /* 0x00016c0001057983 */ /* 0x0001680000300800 */
[----:B------:R0:W5:Y:S01]  /*8dd0*/  LDL.LU R4, [R1+0x168] ;  /* 0x0001680001047983 */ /* 0x0001620000300800 */
[----:B---3--:R-:W-:-:S03]  /*8de0*/  FFMA.FTZ R131, R131, R0, R3 ;  /* 0x0000000083837223 */ /* 0x008fc60000010003 */
[----:B------:R0:W5:Y:S04]  /*8df0*/  LDL.LU R3, [R1+0x164] ;  /* 0x0001640001037983 */ /* 0x0001680000300800 */
[----:B------:R0:W5:Y:S01]  /*8e00*/  LDL.LU R0, [R1+0x160] ;  /* 0x0001600001007983 */ /* 0x0001620000300800 */
[----:B------:R-:W-:Y:S01]  /*8e10*/  F2FP.BF16.F32.PACK_AB R129, R130, R129 ;  /* 0x000000818281723e */ /* 0x000fe200000010ff */
[----:B------:R-:W-:-:S04]  /*8e20*/  FADD.FTZ R130, R167, -R176 ;  /* 0x800000b0a7827221 */ /* 0x000fc80000010000 */
[----:B------:R-:W-:-:S04]  /*8e30*/  FMUL.FTZ R130, R173, R130 ;  /* 0x00000082ad827220 */ /* 0x000fc80000410000 */
[----:B--2---:R-:W-:Y:S01]  /*8e40*/  FFMA.FTZ R130, R130, R174, R252 ;  /* 0x000000ae82827223 */ /* 0x004fe200000100fc */
[----:B------:R-:W-:-:S04]  /*8e50*/  FADD.FTZ R174, R42, -R176 ;  /* 0x800000b02aae7221 */ /* 0x000fc80000010000 */
[----:B------:R-:W-:Y:S01]  /*8e60*/  F2FP.BF16.F32.PACK_AB R130, R130, R131 ;  /* 0x000000838282723e */ /* 0x000fe200000010ff */
[----:B------:R-:W-:Y:S01]  /*8e70*/  FADD.FTZ R131, R141, -R176 ;  /* 0x800000b08d837221 */ /* 0x000fe20000010000 */
[----:B------:R-:W-:-:S03]  /*8e80*/  FMUL.FTZ R174, R173, R174 ;  /* 0x000000aeadae7220 */ /* 0x000fc60000410000 */
[----:B------:R-:W-:Y:S01]  /*8e90*/  FMUL.FTZ R131, R173, R131 ;  /* 0x00000083ad837220 */ /* 0x000fe20000410000 */
[----:B----4-:R-:W-:-:S03]  /*8ea0*/  FFMA.FTZ R174, R174, R178, R179 ;  /* 0x000000b2aeae7223 */ /* 0x010fc600000100b3 */
[----:B------:R-:W-:-:S05]  /*8eb0*/  FFMA.FTZ R131, R131, R175, R177 ;  /* 0x000000af83837223 */ /* 0x000fca00000100b1 */
[----:B------:R-:W-:Y:S02]  /*8ec0*/  F2FP.BF16.F32.PACK_AB R131, R131, R174 ;  /* 0x000000ae8383723e */ /* 0x000fe400000010ff */
[----:B------:R-:W1:Y:S02]  /*8ed0*/  LDC.64 R174, c[0x0][0x428] ;  /* 0x00010a00ffae7b82 */ /* 0x000e640000000a00 */
[----:B-1----:R-:W-:-:S05]  /*8ee0*/  IMAD.WIDE.U32 R174, R2, 0x10, R174 ;  /* 0x0000001002ae7825 */ /* 0x002fca00078e00ae */
[----:B------:R0:W-:Y:S01]  /*8ef0*/  STG.E.128 desc[UR6][R174.64], R128 ;  /* 0x00000080ae007986 */ /* 0x0001e2000c101d06 */
[----:B------:R-:W-:-:S07]  /*8f00*/  IADD3 R2, PT, PT, R2, 0x20, RZ ;  /* 0x0000002002027810 */ /* 0x000fce0007ffe0ff */
.L_x_17929:
[----:B------:R-:W-:Y:S05]  /*8f10*/  BSYNC.RECONVERGENT B0 ;  /* 0x0000000000007941 */ /* 0x000fea0003800200 */
.L_x_17928:
[----:B-----5:R-:W-:Y:S01]  /*8f20*/  ISETP.GE.U32.AND P0, PT, R3, 0x120, PT ;  /* 0x000001200300780c */ /* 0x020fe20003f06070 */
[----:B------:R-:W-:-:S12]  /*8f30*/  BSSY.RECONVERGENT B0, `(.L_x_17930) ;  /* 0x0000046000007945 */ /* 0x000fd80003800200 */
[----:B------:R-:W-:Y:S05]  /*8f40*/  @!P0 BRA `(.L_x_17931) ;  /* 0x0000000400108947 */ /* 0x000fea0003800000 */
[----:B------:R0:W-:Y:S04]  /*8f50*/  STL [R1+0x184], R12 ;  /* 0x0001840c01007387 */ /* 0x0001e80000100800 */
[----:B0-----:R-:W2:Y:S04]  /*8f60*/  LDL R12, [R1+0x20] ;  /* 0x00002000010c7983 */ /* 0x001ea80000100800 */
        /* <DEDUP_REMOVED lines=66> */
.L_x_17931:
[----:B------:R-:W-:Y:S05]  /*9390*/  BSYNC.RECONVERGENT B0 ;  /* 0x0000000000007941 */ /* 0x000fea0003800200 */
.L_x_17930:
[----:B-----5:R-:W-:Y:S01]  /*93a0*/  ISETP.GE.U32.AND P0, PT, R3, 0x140, PT ;  /* 0x000001400300780c */ /* 0x020fe20003f06070 */
[----:B------:R-:W-:-:S12]  /*93b0*/  BSSY.RECONVERGENT B0, `(.L_x_17932) ;  /* 0x0000021000007945 */ /* 0x000fd80003800200 */
[----:B------:R-:W-:Y:S05]  /*93c0*/  @!P0 BRA `(.L_x_17933) ;  /* 0x00000000007c8947 */ /* 0x000fea0003800000 */
[--C-:B0-234-:R-:W-:Y:S01]  /*93d0*/  FADD.FTZ R128, R140, -R176.reuse ;  /* 0x800000b08c807221 */ /* 0x11dfe20000010000 */
        /* <DEDUP_REMOVED lines=30> */
.L_x_17933:
[----:B------:R-:W-:Y:S05]  /*95c0*/  BSYNC.RECONVERGENT B0 ;  /* 0x0000000000007941 */ /* 0x000fea0003800200 */
.L_x_17932:
[----:B0-234-:R-:W0:Y:S02]  /*95d0*/  LDC.64 R128, c[0x0][0x380] ;  /* 0x0000e000ff807b82 */ /* 0x01de240000000a00 */
[----:B0-----:R-:W-:-:S04]  /*95e0*/  LEA R172, R128, R172, 0x2 ;  /* 0x000000ac80ac7211 */ /* 0x001fc800078e10ff */
[----:B------:R-:W-:-:S13]  /*95f0*/  ISETP.GE.AND P0, PT, R172, R129, PT ;  /* 0x00000081ac00720c */ /* 0x000fda0003f06270 */
[----:B------:R-:W-:Y:S05]  /*9600*/  @!P0 BRA `(.L_x_17934) ;  /* 0xffffff8c00f48947 */ /* 0x000fea000383ffff */
[----:B------:R-:W-:Y:S05]  /*9610*/  EXIT ;  /* 0x000000000000794d */ /* 0x000fea0003800000 */
.L_x_17913:
[----:B------:R-:W-:Y:S01]  /*9620*/  HFMA2 R130, -RZ, RZ, 0, 5.9604644775390625e-08 ;  /* 0x00000001ff827431 */ /* 0x000fe200000001ff */
[----:B------:R-:W-:Y:S01]  /*9630*/  BSSY B0, `(.L_x_17935) ;  /* 0x0000007000007945 */ /* 0x000fe20003800000 */
[----:B------:R-:W-:Y:S02]  /*9640*/  MOV R175, R131 ;  /* 0x0000008300af7202 */ /* 0x000fe40000000f00 */
[----:B------:R-:W-:Y:S02]  /*9650*/  MOV R129, 0x1f ;  /* 0x0000001f00817802 */ /* 0x000fe40000000f00 */
[----:B------:R-:W-:-:S07]  /*9660*/  MOV R128, 0xffffffff ;  /* 0xffffffff00807802 */ /* 0x000fce0000000f00 */
[----:B-1---5:R-:W-:Y:S05]  /*9670*/  WARPSYNC.COLLECTIVE R128, `(.L_x_17936) ;  /* 0x0000000080087348 */ /* 0x022fea0003c00000 */
[----:B------:R0:W2:Y:S02]  /*9680*/  SHFL.BFLY P6, R128, R175, R130, R129 ;  /* 0x0c000082af807389 */ /* 0x0000a400000c0081 */
[----:B012--5:R-:W-:Y:S05]  /*9690*/  ENDCOLLECTIVE ;  /* 0x000000000000791b */ /* 0x027fea0003800000 */
.L_x_17936:
[----:B------:R-:W-:Y:S05]  /*96a0*/  BSYNC B0 ;  /* 0x0000000000007941 */ /* 0x000fea0003800000 */
.L_x_17935:
        /* <DEDUP_REMOVED lines=9> */
.L_x_17937:
[----:B------:R-:W-:Y:S02]  /*9740*/  HFMA2 R130, -RZ, RZ, 0, 2.384185791015625e-07 ;  /* 0x00000004ff827431 */ /* 0x000fe400000001ff */
[----:B------:R-:W-:Y:S01]  /*9750*/  FADD.FTZ R131, R131, R128 ;  /* 0x0000008083837221 */ /* 0x000fe20000010000 */
[----:B------:R-:W-:-:S04]  /*9760*/  MOV R128, 0xffffffff ;  /* 0xffffffff00807802 */ /* 0x000fc80000000f00 */
[----:B------:R-:W-:-:S07]  /*9770*/  MOV R175, R131 ;  /* 0x0000008300af7202 */ /* 0x000fce0000000f00 */
[----:B------:R-:W-:Y:S05]  /*9780*/  WARPSYNC.COLLECTIVE R128, `(.L_x_17938) ;  /* 0x0000000080087348 */ /* 0x000fea0003c00000 */
[----:B------:R0:W1:Y:S02]  /*9790*/  SHFL.BFLY P6, R128, R175, R130, R129 ;  /* 0x0c000082af807389 */ /* 0x00006400000c0081 */
[----:B01----:R-:W-:Y:S05]  /*97a0*/  ENDCOLLECTIVE ;  /* 0x000000000000791b */ /* 0x003fea0003800000 */
.L_x_17938:
[----:B------:R-:W-:Y:S02]  /*97b0*/  HFMA2 R130, -RZ, RZ, 0, 4.76837158203125e-07 ;  /* 0x00000008ff827431 */ /* 0x000fe400000001ff */
[----:B------:R-:W-:Y:S01]  /*97c0*/  FADD.FTZ R131, R131, R128 ;  /* 0x0000008083837221 */ /* 0x000fe20000010000 */
[----:B------:R-:W-:-:S04]  /*97d0*/  MOV R128, 0xffffffff ;  /* 0xffffffff00807802 */ /* 0x000fc80000000f00 */
[----:B------:R-:W-:-:S07]  /*97e0*/  MOV R175, R131 ;  /* 0x0000008300af7202 */ /* 0x000fce0000000f00 */
[----:B------:R-:W-:Y:S05]  /*97f0*/  WARPSYNC.COLLECTIVE R128, `(.L_x_17939) ;  /* 0x0000000080087348 */ /* 0x000fea0003c00000 */
[----:B------:R0:W1:Y:S02]  /*9800*/  SHFL.BFLY P6, R128, R175, R130, R129 ;  /* 0x0c000082af807389 */ /* 0x00006400000c0081 */
[----:B01----:R-:W-:Y:S05]  /*9810*/  ENDCOLLECTIVE ;  /* 0x000000000000791b */ /* 0x003fea0003800000 */
.L_x_17939:
[----:B------:R-:W-:Y:S02]  /*9820*/  HFMA2 R130, -RZ, RZ, 0, 9.5367431640625e-07 ;  /* 0x00000010ff827431 */ /* 0x000fe400000001ff */
[----:B------:R-:W-:Y:S01]  /*9830*/  FADD.FTZ R131, R131, R128 ;  /* 0x0000008083837221 */ /* 0x000fe20000010000 */
[----:B------:R-:W-:-:S04]  /*9840*/  MOV R128, 0xffffffff ;  /* 0xffffffff00807802 */ /* 0x000fc80000000f00 */
[----:B------:R-:W-:-:S07]  /*9850*/  MOV R175, R131 ;  /* 0x0000008300af7202 */ /* 0x000fce0000000f00 */
[----:B------:R-:W-:Y:S05]  /*9860*/  WARPSYNC.COLLECTIVE R128, `(.L_x_17940) ;  /* 0x0000000080087348 */ /* 0x000fea0003c00000 */
[----:B------:R0:W1:Y:S02]  /*9870*/  SHFL.BFLY P6, R128, R175, R130, R129 ;  /* 0x0c000082af807389 */ /* 0x00006400000c0081 */
[----:B01----:R-:W-:Y:S05]  /*9880*/  ENDCOLLECTIVE ;  /* 0x000000000000791b */ /* 0x003fea0003800000 */
.L_x_17940:
[----:B------:R-:W-:Y:S02]  /*9890*/  HFMA2 R130, -RZ, RZ, 0, 5.9604644775390625e-08 ;  /* 0x00000001ff827431 */ /* 0x000fe400000001ff */
        /* <DEDUP_REMOVED lines=173> */
.L_x_17941:
[----:B------:R-:W-:Y:S02]  /*a370*/  HFMA2 R130, -RZ, RZ, 0, 1.1920928955078125e-07 ;  /* 0x00000002ff827431 */ /* 0x000fe400000001ff */
[----:B------:R-:W-:Y:S01]  /*a380*/  FADD.FTZ R173, R173, R128 ;  /* 0x00000080adad7221 */ /* 0x000fe20000010000 */
[----:B------:R-:W-:-:S04]  /*a390*/  MOV R128, 0xffffffff ;  /* 0xffffffff00807802 */ /* 0x000fc80000000f00 */
[----:B------:R-:W-:-:S07]  /*a3a0*/  MOV R175, R173 ;  /* 0x000000ad00af7202 */ /* 0x000fce0000000f00 */
[----:B------:R-:W-:Y:S05]  /*a3b0*/  WARPSYNC.COLLECTIVE R128, `(.L_x_17942) ;  /* 0x0000000080087348 */ /* 0x000fea0003c00000 */
[----:B------:R0:W1:Y:S02]  /*a3c0*/  SHFL.BFLY P6, R128, R175, R130, R129 ;  /* 0x0c000082af807389 */ /* 0x00006400000c0081 */
[----:B01----:R-:W-:Y:S05]  /*a3d0*/  ENDCOLLECTIVE ;  /* 0x000000000000791b */ /* 0x003fea0003800000 */
.L_x_17942:
[----:B------:R-:W-:Y:S02]  /*a3e0*/  HFMA2 R130, -RZ, RZ, 0, 2.384185791015625e-07 ;  /* 0x00000004ff827431 */ /* 0x000fe400000001ff */
[----:B------:R-:W-:Y:S01]  /*a3f0*/  FADD.FTZ R173, R173, R128 ;  /* 0x00000080adad7221 */ /* 0x000fe20000010000 */
[----:B------:R-:W-:-:S04]  /*a400*/  MOV R128, 0xffffffff ;  /* 0xffffffff00807802 */ /* 0x000fc80000000f00 */
[----:B------:R-:W-:-:S07]  /*a410*/  MOV R175, R173 ;  /* 0x000000ad00af7202 */ /* 0x000fce0000000f00 */
[----:B------:R-:W-:Y:S05]  /*a420*/  WARPSYNC.COLLECTIVE R128, `(.L_x_17943) ;  /* 0x0000000080087348 */ /* 0x000fea0003c00000 */
[----:B------:R0:W1:Y:S02]  /*a430*/  SHFL.BFLY P6, R128, R175, R130, R129 ;  /* 0x0c000082af807389 */ /* 0x00006400000c0081 */
[----:B01----:R-:W-:Y:S05]  /*a440*/  ENDCOLLECTIVE ;  /* 0x000000000000791b */ /* 0x003fea0003800000 */
.L_x_17943:
[----:B------:R-:W-:Y:S02]  /*a450*/  HFMA2 R130, -RZ, RZ, 0, 4.76837158203125e-07 ;  /* 0x00000008ff827431 */ /* 0x000fe400000001ff */
[----:B------:R-:W-:Y:S01]  /*a460*/  FADD.FTZ R173, R173, R128 ;  /* 0x00000080adad7221 */ /* 0x000fe20000010000 */
[----:B------:R-:W-:-:S04]  /*a470*/  MOV R128, 0xffffffff ;  /* 0xffffffff00807802 */ /* 0x000fc80000000f00 */
[----:B------:R-:W-:-:S07]  /*a480*/  MOV R175, R173 ;  /* 0x000000ad00af7202 */ /* 0x000fce0000000f00 */
[----:B------:R-:W-:Y:S05]  /*a490*/  WARPSYNC.COLLECTIVE R128, `(.L_x_17944) ;  /* 0x0000000080087348 */ /* 0x000fea0003c00000 */
[----:B------:R0:W1:Y:S02]  /*a4a0*/  SHFL.BFLY P6, R128, R175, R130, R129 ;  /* 0x0c000082af807389 */ /* 0x00006400000c0081 */
[----:B01----:R-:W-:Y:S05]  /*a4b0*/  ENDCOLLECTIVE ;  /* 0x000000000000791b */ /* 0x003fea0003800000 */
.L_x_17944:
[----:B------:R-:W-:Y:S02]  /*a4c0*/  HFMA2 R130, -RZ, RZ, 0, 9.5367431640625e-07 ;  /* 0x00000010ff827431 */ /* 0x000fe400000001ff */
[----:B------:R-:W-:Y:S01]  /*a4d0*/  FADD.FTZ R173, R173, R128 ;  /* 0x00000080adad7221 */ /* 0x000fe20000010000 */
[----:B------:R-:W-:-:S04]  /*a4e0*/  MOV R128, 0xffffffff ;  /* 0xffffffff00807802 */ /* 0x000fc80000000f00 */
[----:B------:R-:W-:-:S07]  /*a4f0*/  MOV R175, R173 ;  /* 0x000000ad00af7202 */ /* 0x000fce0000000f00 */
[----:B------:R-:W-:Y:S05]  /*a500*/  WARPSYNC.COLLECTIVE R128, `(.L_x_17945) ;  /* 0x0000000080087348 */ /* 0x000fea0003c00000 */
[----:B------:R0:W1:Y:S02]  /*a510*/  SHFL.BFLY P6, R128, R175, R130, R129 ;  /* 0x0c000082af807389 */ /* 0x00006400000c0081 */
[----:B01----:R-:W-:Y:S05]  /*a520*/  ENDCOLLECTIVE ;  /* 0x000000000000791b */ /* 0x003fea0003800000 */
.L_x_17945:
[----:B------:R-:W-:Y:S05]  /*a530*/  BRA `(.L_x_17946) ;  /* 0xffffffcc00e07947 */ /* 0x000fea000383ffff */
.L_x_17947:
        /* <DEDUP_REMOVED lines=12> */
.L_x_88452:


//--------------------- .text._ZN10layer_norm13ln_fwd_kernelINS_13Kernel_traitsIf13__nv_bfloat16S2_S2_fjLj2560ELj1ELj4ELj1ELj16ENS_18Kernel_traits_baseILj2560EfS2_S2_S2_fjLj128EEEEELb0ELb1ELb0ELb1EEEvNS_9FwdParamsE --------------------------
	.section	.text._ZN10layer_norm13ln_fwd_kernelINS_13Kernel_traitsIf13__nv_bfloat16S2_S2_fjLj2560ELj1ELj4ELj1ELj16ENS_18Kernel_traits_baseILj2560EfS2_S2_S2_fjLj128EEEEELb0ELb1ELb0ELb1EEEvNS_9FwdParamsE,"ax",@progbits
	.align	128
        .global         _ZN10layer_norm13ln_fwd_kernelINS_13Kernel_traitsIf13__nv_bfloat16S2_S2_fjLj2560ELj1ELj4ELj1ELj16ENS_18Kernel_traits_baseILj2560EfS2_S2_S2_fjLj128EEEEELb0ELb1ELb0ELb1EEEvNS_9FwdParamsE
        .type           _ZN10layer_norm13ln_fwd_kernelINS_13Kernel_traitsIf13__nv_bfloat16S2_S2_fjLj2560ELj1ELj4ELj1ELj16ENS_18Kernel_traits_baseILj2560EfS2_S2_S2_fjLj128EEEEELb0ELb1ELb0ELb1EEEvNS_9FwdParamsE,@function
        .size           _ZN10layer_norm13ln_fwd_kernelINS_13Kernel_traitsIf13__nv_bfloat16S2_S2_fjLj2560ELj1ELj4ELj1ELj16ENS_18Kernel_traits_baseILj2560EfS2_S2_S2_fjLj128EEEEELb0ELb1ELb0ELb1EEEvNS_9FwdParamsE,(.L_x_88453 - _ZN10layer_norm13ln_fwd_kernelINS_13Kernel_traitsIf13__nv_bfloat16S2_S2_fjLj2560ELj1ELj4ELj1ELj16ENS_18Kernel_traits_baseILj2560EfS2_S2_S2_fjLj128EEEEELb0ELb1ELb0ELb1EEEvNS_9FwdParamsE)
        .other          _ZN10layer_norm13ln_fwd_kernelINS_13Kernel_traitsIf13__nv_bfloat16S2_S2_fjLj2560ELj1ELj4ELj1ELj16ENS_18Kernel_traits_baseILj2560EfS2_S2_S2_fjLj128EEEEELb0ELb1ELb0ELb1EEEvNS_9FwdParamsE,@"STO_CUDA_ENTRY STV_DEFAULT"
_ZN10layer_norm13ln_fwd_kernelINS_13Kernel_traitsIf13__nv_bfloat16S2_S2_fjLj2560ELj1ELj4ELj1ELj16ENS_18Kernel_traits_baseILj2560EfS2_S2_S2_fjLj128EEEEELb0ELb1ELb0ELb1EEEvNS_9FwdParamsE:
.text._ZN10layer_norm13ln_fwd_kernelINS_13Kernel_traitsIf13__nv_bfloat16S2_S2_fjLj2560ELj1ELj4ELj1ELj16ENS_18Kernel_traits_baseILj2560EfS2_S2_S2_fjLj128EEEEELb0ELb1ELb0ELb1EEEvNS_9FwdParamsE:
        /* <DEDUP_REMOVED lines=9> */
[----:B------:R-:W1:Y:S01]  /*0090*/  LDCU.64 UR8, c[0x0][0x3d0] ;  /* 0x00007a00ff0877ac */ /* 0x000e620008000a00 */
[----:B------:R-:W-:Y:S01]  /*00a0*/  SHF.L.U32 R2, R0, 0x5, RZ ;  /* 0x0000000500027819 */ /* 0x000fe200000006ff */
[----:B------:R-:W2:Y:S03]  /*00b0*/  LDCU.64 UR10, c[0x0][0x3e8] ;  /* 0x00007d00ff0a77ac */ /* 0x000ea60008000a00 */
[----:B------:R-:W-:-:S04]  /*00c0*/  LOP3.LUT R6, R2, 0x3e0, RZ, 0xc0, !PT ;  /* 0x000003e002067812 */ /* 0x000fc800078ec0ff */
[----:B------:R-:W-:-:S04]  /*00d0*/  IADD3 R4, P1, PT, R6, UR4, RZ ;  /* 0x0000000406047c10 */ /* 0x000fc8000ff3e0ff */
[----:B------:R-:W-:Y:S02]  /*00e0*/  IADD3.X R5, PT, PT, RZ, UR5, RZ, P1, !PT ;  /* 0x00000005ff057c10 */ /* 0x000fe40008ffe4ff */
[----:B-1----:R-:W-:-:S03]  /*00f0*/  IADD3 R2, P0, PT, R6, UR8, RZ ;  /* 0x0000000806027c10 */ /* 0x002fc6000ff1e0ff */
[----:B0-----:R0:W5:Y:S01]  /*0100*/  LDG.E.128 R168, desc[UR6][R4.64] ;  /* 0x0000000604a87981 */ /* 0x001162000c1e1d00 */
[----:B------:R-:W-:-:S03]  /*0110*/  IADD3.X R3, PT, PT, RZ, UR9, RZ, P0, !PT ;  /* 0x00000009ff037c10 */ /* 0x000fc600087fe4ff */
[----:B------:R0:W5:Y:S01]  /*0120*/  LDG.E.128 R164, desc[UR6][R4.64+0x10] ;  /* 0x0000100604a47981 */ /* 0x000162000c1e1d00 */
[----:B--2---:R-:W-:-:S03]  /*0130*/  IADD3 R6, P2, PT, R6, UR10, RZ ;  /* 0x0000000a06067c10 */ /* 0x004fc6000ff5e0ff */
[----:B------:R-:W2:Y:S01]  /*0140*/  LDG.E.128 R84, desc[UR6][R2.64] ;  /* 0x0000000602547981 */ /* 0x000ea2000c1e1d00 */
[----:B------:R-:W-:-:S03]  /*0150*/  IADD3.X R7, PT, PT, RZ, UR11, RZ, P2, !PT ;  /* 0x0000000bff077c10 */ /* 0x000fc600097fe4ff */
[----:B------:R-:W3:Y:S04]  /*0160*/  LDG.E.128 R80, desc[UR6][R2.64+0x10] ;  /* 0x0000100602507981 */ /* 0x000ee8000c1e1d00 */
[----:B------:R-:W4:Y:S04]  /*0170*/  LDG.E.128 R76, desc[UR6][R2.64+0x400] ;  /* 0x00040006024c7981 */ /* 0x000f28000c1e1d00 */
        /* <DEDUP_REMOVED lines=38> */
[----:B--2---:R-:W-:Y:S04]  /*03e0*/  STL.64 [R1+0x160], R84 ;  /* 0x0001605401007387 */ /* 0x004fe80000100a00 */
[----:B------:R-:W-:Y:S04]  /*03f0*/  STL.64 [R1+0x168], R86 ;  /* 0x0001685601007387 */ /* 0x000fe80000100a00 */
[----:B---3--:R-:W-:Y:S04]  /*0400*/  STL.64 [R1+0x150], R80 ;  /* 0x0001505001007387 */ /* 0x008fe80000100a00 */
[----:B------:R-:W-:Y:S04]  /*0410*/  STL.64 [R1+0x158], R82 ;  /* 0x0001585201007387 */ /* 0x000fe80000100a00 */
[----:B----4-:R-:W-:Y:S04]  /*0420*/  STL.64 [R1+0x140], R76 ;  /* 0x0001404c01007387 */ /* 0x010fe80000100a00 */
[----:B------:R-:W-:Y:S04]  /*0430*/  STL.64 [R1+0x148], R78 ;  /* 0x0001484e01007387 */ /* 0x000fe80000100a00 */
        /* <DEDUP_REMOVED lines=9> */
[----:B------:R1:W-:Y:S04]  /*04d0*/  STL.64 [R1+0xf8], R14 ;  /* 0x0000f80e01007387 */ /* 0x0003e80000100a00 */
[----:B------:R-:W-:Y:S04]  /*04e0*/  STL.64 [R1+0xe0], R8 ;  /* 0x0000e00801007387 */ /* 0x000fe80000100a00 */
[----:B------:R2:W-:Y:S04]  /*04f0*/  STL.64 [R1+0xe8], R10 ;  /* 0x0000e80a01007387 */ /* 0x0005e80000100a00 */
[----:B-1----:R-:W3:Y:S04]  /*0500*/  LDG.E.128 R12, desc[UR6][R4.64+0x2400] ;  /* 0x00240006040c7981 */ /* 0x002ee8000c1e1d00 */
[----:B------:R-:W4:Y:S04]  /*0510*/  LDG.E.128 R16, desc[UR6][R4.64+0x2010] ;  /* 0x0020100604107981 */ /* 0x000f28000c1e1d00 */
[----:B--2---:R-:W2:Y:S04]  /*0520*/  LDG.E.128 R8, desc[UR6][R4.64+0x2410] ;  /* 0x0024100604087981 */ /* 0x004ea8000c1e1d00 */
[----:B------:R-:W-:Y:S04]  /*0530*/  STL.64 [R1+0xd0], R60 ;  /* 0x0000d03c01007387 */ /* 0x000fe80000100a00 */
[----:B------:R1:W-:Y:S04]  /*0540*/  STL.64 [R1+0xd8], R62 ;  /* 0x0000d83e01007387 */ /* 0x0003e80000100a00 */
        /* <DEDUP_REMOVED lines=14> */
[----:B------:R0:W5:Y:S04]  /*0630*/  LDG.E.128 R84, desc[UR6][R6.64+0xc00] ;  /* 0x000c000606547981 */ /* 0x000168000c1e1d00 */
[----:B------:R0:W5:Y:S04]  /*0640*/  LDG.E.128 R80, desc[UR6][R6.64+0xc10] ;  /* 0x000c100606507981 */ /* 0x000168000c1e1d00 */
[----:B------:R0:W5:Y:S04]  /*0650*/  LDG.E.128 R76, desc[UR6][R6.64+0x1000] ;  /* 0x00100006064c7981 */ /* 0x000168000c1e1d00 */
[----:B------:R0:W5:Y:S04]  /*0660*/  LDG.E.128 R72, desc[UR6][R6.64+0x1010] ;  /* 0x0010100606487981 */ /* 0x000168000c1e1d00 */
[----:B------:R0:W5:Y:S04]  /*0670*/  LDG.E.128 R68, desc[UR6][R6.64+0x1400] ;  /* 0x0014000606447981 */ /* 0x000168000c1e1d00 */
[----:B------:R2:W5:Y:S04]  /*0680*/  LDG.E.128 R64, desc[UR6][R6.64+0x1410] ;  /* 0x0014100606407981 */ /* 0x000568000c1e1d00 */
[----:B-1----:R1:W5:Y:S04]  /*0690*/  LDG.E.128 R60, desc[UR6][R6.64+0x1800] ;  /* 0x00180006063c7981 */ /* 0x002368000c1e1d00 */
[----:B0-----:R1:W5:Y:S04]  /*06a0*/  LDG.E.128 R56, desc[UR6][R6.64+0x1810] ;  /* 0x0018100606387981 */ /* 0x001368000c1e1d00 */
[----:B------:R1:W5:Y:S04]  /*06b0*/  LDG.E.128 R52, desc[UR6][R6.64+0x1c00] ;  /* 0x001c000606347981 */ /* 0x000368000c1e1d00 */
[----:B------:R1:W5:Y:S04]  /*06c0*/  LDG.E.128 R48, desc[UR6][R6.64+0x1c10] ;  /* 0x001c100606307981 */ /* 0x000368000c1e1d00 */
[----:B------:R1:W5:Y:S04]  /*06d0*/  LDG.E.128 R44, desc[UR6][R6.64+0x2000] ;  /* 0x00200006062c7981 */ /* 0x000368000c1e1d00 */
[----:B------:R1:W5:Y:S04]  /*06e0*/  LDG.E.128 R40, desc[UR6][R6.64+0x2010] ;  /* 0x0020100606287981 */ /* 0x000368000c1e1d00 */
[----:B------:R1:W5:Y:S04]  /*06f0*/  LDG.E.128 R36, desc[UR6][R6.64+0x2400] ;  /* 0x0024000606247981 */ /* 0x000368000c1e1d00 */
[----:B------:R1:W5:Y:S04]  /*0700*/  LDG.E.128 R32, desc[UR6][R6.64+0x2410] ;  /* 0x0024100606207981 */ /* 0x000368000c1e1d00 */
[----:B------:R1:W-:Y:S04]  /*0710*/  STL.64 [R1+0x50], R28 ;  /* 0x0000501c01007387 */ /* 0x0003e80000100a00 */
[----:B------:R1:W-:Y:S04]  /*0720*/  STL.64 [R1+0x58], R30 ;  /* 0x0000581e01007387 */ /* 0x0003e80000100a00 */
[----:B------:R1:W-:Y:S04]  /*0730*/  STL.64 [R1+0x40], R24 ;  /* 0x0000401801007387 */ /* 0x0003e80000100a00 */
[----:B------:R1:W-:Y:S04]  /*0740*/  STL.64 [R1+0x48], R26 ;  /* 0x0000481a01007387 */ /* 0x0003e80000100a00 */
[----:B------:R1:W-:Y:S04]  /*0750*/  STL.64 [R1+0x30], R20 ;  /* 0x0000301401007387 */ /* 0x0003e80000100a00 */
[----:B------:R1:W-:Y:S04]  /*0760*/  STL.64 [R1+0x38], R22 ;  /* 0x0000381601007387 */ /* 0x0003e80000100a00 */
[----:B--2---:R1:W-:Y:S04]  /*0770*/  STL.64 [R1+0x20], R8 ;  /* 0x0000200801007387 */ /* 0x0043e80000100a00 */
[----:B------:R1:W-:Y:S04]  /*0780*/  STL.64 [R1+0x28], R10 ;  /* 0x0000280a01007387 */ /* 0x0003e80000100a00 */
[----:B---3--:R1:W-:Y:S04]  /*0790*/  STL.64 [R1+0x10], R12 ;  /* 0x0000100c01007387 */ /* 0x0083e80000100a00 */
[----:B------:R1:W-:Y:S04]  /*07a0*/  STL.64 [R1+0x18], R14 ;  /* 0x0000180e01007387 */ /* 0x0003e80000100a00 */
[----:B----4-:R1:W-:Y:S04]  /*07b0*/  STL.64 [R1], R16 ;  /* 0x0000001001007387 */ /* 0x0103e80000100a00 */
[----:B------:R1:W-:Y:S01]  /*07c0*/  STL.64 [R1+0x8], R18 ;  /* 0x0000081201007387 */ /* 0x0003e20000100a00 */
[----:B------:R-:W-:Y:S05]  /*07d0*/  BRA `(.L_x_17949) ;  /* 0x0000000800087947 */ /* 0x000fea0003800000 */
.L_x_17948:
[----:B------:R-:W1:Y:S08]  /*07e0*/  LDC.64 R2, c[0x0][0x3d0] ;  /* 0x0000f400ff027b82 */ /* 0x000e700000000a00 */
[----:B------:R-:W2:Y:S01]  /*07f0*/  LDC.64 R4, c[0x0][0x3e8] ;  /* 0x0000fa00ff047b82 */ /* 0x000ea20000000a00 */
[----:B-1----:R-:W-:-:S05]  /*0800*/  IMAD.WIDE.U32 R2, R8, 0x20, R2 ;  /* 0x0000002008027825 */ /* 0x002fca00078e0002 */
[----:B0-----:R-:W3:Y:S01]  /*0810*/  LDG.E.128 R64, desc[UR6][R2.64] ;  /* 0x0000000602407981 */ /* 0x001ee2000c1e1d00 */
[----:B--2---:R-:W-:-:S03]  /*0820*/  IMAD.WIDE.U32 R4, R8, 0x20, R4 ;  /* 0x0000002008047825 */ /* 0x004fc600078e0004 */
[----:B------:R-:W2:Y:S04]  /*0830*/  LDG.E.128 R60, desc[UR6][R2.64+0x10] ;  /* 0x00001006023c7981 */ /* 0x000ea8000c1e1d00 */
        /* <DEDUP_REMOVED lines=29> */
[----:B---3--:R-:W-:Y:S04]  /*0a10*/  STL.64 [R1+0x160], R64 ;  /* 0x0001604001007387 */ /* 0x008fe80000100a00 */
[----:B------:R1:W-:Y:S04]  /*0a20*/  STL.64 [R1+0x168], R66 ;  /* 0x0001684201007387 */ /* 0x0003e80000100a00 */
[----:B--2---:R-:W-:Y:S04]  /*0a30*/  STL.64 [R1+0x150], R60 ;  /* 0x0001503c01007387 */ /* 0x004fe80000100a00 */
[----:B------:R2:W-:Y:S04]  /*0a40*/  STL.64 [R1+0x158], R62 ;  /* 0x0001583e01007387 */ /* 0x0005e80000100a00 */
[----:B----4-:R-:W-:Y:S04]  /*0a50*/  STL.64 [R1+0x140], R56 ;  /* 0x0001403801007387 */ /* 0x010fe80000100a00 */
        /* <DEDUP_REMOVED lines=13> */
[----:B-1----:R1:W5:Y:S04]  /*0b30*/  LDG.E.128 R64, desc[UR6][R4.64+0x1410] ;  /* 0x0014100604407981 */ /* 0x002368000c1e1d00 */
[----:B--2---:R1:W5:Y:S04]  /*0b40*/  LDG.E.128 R60, desc[UR6][R4.64+0x1800] ;  /* 0x00180006043c7981 */ /* 0x004368000c1e1d00 */
[----:B---3--:R1:W5:Y:S04]  /*0b50*/  LDG.E.128 R56, desc[UR6][R4.64+0x1810] ;  /* 0x0018100604387981 */ /* 0x008368000c1e1d00 */
[----:B----4-:R1:W5:Y:S04]  /*0b60*/  LDG.E.128 R52, desc[UR6][R4.64+0x1c00] ;  /* 0x001c000604347981 */ /* 0x010368000c1e1d00 */
[----:B0-----:R1:W5:Y:S04]  /*0b70*/  LDG.E.128 R48, desc[UR6][R4.64+0x1c10] ;  /* 0x001c100604307981 */ /* 0x001368000c1e1d00 */
[----:B------:R1:W5:Y:S04]  /*0b80*/  LDG.E.128 R44, desc[UR6][R4.64+0x2000] ;  /* 0x00200006042c7981 */ /* 0x000368000c1e1d00 */
[----:B------:R1:W5:Y:S04]  /*0b90*/  LDG.E.128 R40, desc[UR6][R4.64+0x2010] ;  /* 0x0020100604287981 */ /* 0x000368000c1e1d00 */
[----:B------:R1:W5:Y:S04]  /*0ba0*/  LDG.E.128 R36, desc[UR6][R4.64+0x2400] ;  /* 0x0024000604247981 */ /* 0x000368000c1e1d00 */
[----:B------:R1:W5:Y:S04]  /*0bb0*/  LDG.E.128 R32, desc[UR6][R4.64+0x2410] ;  /* 0x0024100604207981 */ /* 0x000368000c1e1d00 */
[----:B------:R-:W-:Y:S04]  /*0bc0*/  STL.64 [R1+0xd0], R128 ;  /* 0x0000d08001007387 */ /* 0x000fe80000100a00 */
[----:B------:R-:W-:Y:S04]  /*0bd0*/  STL.64 [R1+0xd8], R130 ;  /* 0x0000d88201007387 */ /* 0x000fe80000100a00 */
[----:B------:R-:W-:Y:S04]  /*0be0*/  STL.64 [R1+0xc0], R124 ;  /* 0x0000c07c01007387 */ /* 0x000fe80000100a00 */
[----:B------:R-:W-:Y:S04]  /*0bf0*/  STL.64 [R1+0xc8], R126 ;  /* 0x0000c87e01007387 */ /* 0x000fe80000100a00 */
[----:B------:R-:W-:Y:S04]  /*0c00*/  STL [R1+0x2c], RZ ;  /* 0x00002cff01007387 */ /* 0x000fe80000100800 */
[----:B------:R-:W-:Y:S04]  /*0c10*/  STL.64 [R1+0xb0], R120 ;  /* 0x0000b07801007387 */ /* 0x000fe80000100a00 */
[----:B------:R-:W-:Y:S04]  /*0c20*/  STL.64 [R1+0xb8], R122 ;  /* 0x0000b87a01007387 */ /* 0x000fe80000100a00 */
[----:B------:R-:W-:Y:S04]  /*0c30*/  STL.64 [R1+0xa0], R116 ;  /* 0x0000a07401007387 */ /* 0x000fe80000100a00 */
[----:B------:R-:W-:Y:S04]  /*0c40*/  STL.64 [R1+0xa8], R118 ;  /* 0x0000a87601007387 */ /* 0x000fe80000100a00 */
[----:B------:R-:W-:Y:S04]  /*0c50*/  STL [R1+0x28], RZ ;  /* 0x000028ff01007387 */ /* 0x000fe80000100800 */
[----:B------:R-:W-:Y:S04]  /*0c60*/  STL.64 [R1+0x90], R112 ;  /* 0x0000907001007387 */ /* 0x000fe80000100a00 */
[----:B------:R0:W-:Y:S04]  /*0c70*/  STL.64 [R1+0x98], R114 ;  /* 0x0000987201007387 */ /* 0x0001e80000100a00 */
[----:B------:R1:W-:Y:S04]  /*0c80*/  STL.64 [R1+0x80], R28 ;  /* 0x0000801c01007387 */ /* 0x0003e80000100a00 */
[----:B------:R1:W-:Y:S04]  /*0c90*/  STL.64 [R1+0x88], R30 ;  /* 0x0000881e01007387 */ /* 0x0003e80000100a00 */
[----:B------:R1:W-:Y:S04]  /*0ca0*/  STL [R1+0x24], RZ ;  /* 0x000024ff01007387 */ /* 0x0003e80000100800 */
[----:B------:R1:W-:Y:S04]  /*0cb0*/  STL.64 [R1+0x70], R24 ;  /* 0x0000701801007387 */ /* 0x0003e80000100a00 */
        /* <DEDUP_REMOVED lines=11> */
[----:B------:R1:W-:Y:S04]  /*0d70*/  STL [R1+0x18], RZ ;  /* 0x000018ff01007387 */ /* 0x0003e80000100800 */
[----:B------:R1:W-:Y:S04]  /*0d80*/  STL [R1+0x14], RZ ;  /* 0x000014ff01007387 */ /* 0x0003e80000100800 */
[----:B------:R1:W-:Y:S04]  /*0d90*/  STL [R1+0x10], RZ ;  /* 0x000010ff01007387 */ /* 0x0003e80000100800 */
[----:B------:R1:W-:Y:S04]  /*0da0*/  STL [R1+0xc], RZ ;  /* 0x00000cff01007387 */ /* 0x0003e80000100800 */
[----:B------:R1:W-:Y:S04]  /*0db0*/  STL [R1+0x8], RZ ;  /* 0x000008ff01007387 */ /* 0x0003e80000100800 */
[----:B------:R1:W-:Y:S04]  /*0dc0*/  STL [R1+0x4], RZ ;  /* 0x000004ff01007387 */ /* 0x0003e80000100800 */
[----:B------:R1:W-:Y:S01]  /*0dd0*/  STL [R1], RZ ;  /* 0x000000ff01007387 */ /* 0x0003e20000100800 */
[----:B------:R-:W-:-:S02]  /*0de0*/  CS2R R246, SRZ ;  /* 0x0000000000f67805 */ /* 0x000fc4000001ff00 */
[----:B------:R-:W-:Y:S02]  /*0df0*/  CS2R R244, SRZ ;  /* 0x0000000000f47805 */ /* 0x000fe4000001ff00 */
[----:B------:R-:W-:Y:S02]  /*0e00*/  CS2R R242, SRZ ;  /* 0x0000000000f27805 */ /* 0x000fe4000001ff00 */
[----:B------:R-:W-:Y:S02]  /*0e10*/  CS2R R240, SRZ ;  /* 0x0000000000f07805 */ /* 0x000fe4000001ff00 */
[----:B0-----:R-:W-:Y:S02]  /*0e20*/  CS2R R114, SRZ ;  /* 0x0000000000727805 */ /* 0x001fe4000001ff00 */
        /* <DEDUP_REMOVED lines=28> */
[----:B-1----:R-:W-:-:S07]  /*0ff0*/  CS2R R168, SRZ ;  /* 0x0000000000a87805 */ /* 0x002fce000001ff00 */
.L_x_17949:
[----:B------:R-:W0:Y:S01]  /*1000*/  S2UR UR4, SR_CTAID.X ;  /* 0x00000000000479c3 */ /* 0x000e220000002500 */
[----:B------:R-:W2:Y:S01]  /*1010*/  LDCU UR5, c[0x0][0x384] ;  /* 0x00007080ff0577ac */ /* 0x000ea20008000800 */
[----:B------:R-:W-:Y:S01]  /*1020*/  SHF.R.U32.HI R0, RZ, 0x5, R0 ;  /* 0x00000005ff007819 */ /* 0x000fe20000011600 */
[----:B0-----:R-:W-:-:S06]  /*1030*/  USHF.L.U32 UR4, UR4, 0x2, URZ ;  /* 0x0000000204047899 */ /* 0x001fcc00080006ff */
[----:B------:R-:W-:-:S04]  /*1040*/  LOP3.LUT R0, R0, UR4, RZ, 0xfc, !PT ;  /* 0x0000000400007c12 */ /* 0x000fc8000f8efcff */
[----:B--2---:R-:W-:-:S13]  /*1050*/  ISETP.GE.AND P0, PT, R0, UR5, PT ;  /* 0x0000000500007c0c */ /* 0x004fda000bf06270 */
[----:B------:R-:W-:Y:S05]  /*1060*/  @P0 EXIT ;  /* 0x000000000000094d */ /* 0x000fea0003800000 */
[----:B------:R-:W0:Y:S02]  /*1070*/  LDCU.64 UR4, c[0x0][0x3e0] ;  /* 0x00007c00ff0477ac */ /* 0x000e240008000a00 */
[----:B0-----:R-:W-:-:S04]  /*1080*/  UISETP.NE.U32.AND UP0, UPT, UR4, URZ, UPT ;  /* 0x000000ff0400728c */ /* 0x001fc8000bf05070 */
[----:B------:R-:W-:-:S09]  /*1090*/  UISETP.NE.AND.EX UP0, UPT, UR5, URZ, UPT, UP0 ;  /* 0x000000ff0500728c */ /* 0x000fd2000bf05300 */
[----:B------:R-:W-:Y:S05]  /*10a0*/  BRA.U !UP0, `(.L_x_17950) ;  /* 0x0000006108947547 */ /* 0x000fea000b800000 */
[----:B------:R-:W0:Y:S01]  /*10b0*/  LDCU.64 UR4, c[0x0][0x3a0] ;  /* 0x00007400ff0477ac */ /* 0x000e220008000a00 */
[----:B------:R-:W2:Y:S01]  /*10c0*/  LDCU UR8, c[0x0][0x388] ;  /* 0x00007100ff0877ac */ /* 0x000ea20008000800 */
[----:B------:R-:W3:Y:S01]  /*10d0*/  LDCU.U8 UR9, c[0x0][0x410] ;  /* 0x00008200ff0977ac */ /* 0x000ee20008000000 */
[----:B------:R-:W4:Y:S01]  /*10e0*/  LDCU.64 UR10, c[0x0][0x3a0] ;  /* 0x00007400ff0a77ac */ /* 0x000f220008000a00 */
[----:B0-----:R-:W-:Y:S01]  /*10f0*/  UISETP.NE.U32.AND UP0, UPT, UR4, URZ, UPT ;  /* 0x000000ff0400728c */ /* 0x001fe2000bf05070 */
[----:B------:R-:W0:Y:S03]  /*1100*/  LDCU UR4, c[0x0][0x448] ;  /* 0x00008900ff0477ac */ /* 0x000e260008000800 */
[----:B------:R-:W-:-:S06]  /*1110*/  UISETP.NE.AND.EX UP0, UPT, UR5, URZ, UPT, UP0 ;  /* 0x000000ff0500728c */ /* 0x000fcc000bf05300 */
[----:B--234-:R-:W-:-:S13]  /*1120*/  PLOP3.LUT P1, PT, PT, PT, UP0, 0x80, 0x8 ;  /* 0x000000000008781c */ /* 0x01cfda0003f2f008 */
.L_x_17973:
[----:B0-----:R-:W2:Y:S01]  /*1130*/  S2R R4, SR_TID.X ;  /* 0x0000000000047919 */ /* 0x001ea20000002100 */
[----:B------:R-:W3:Y:S01]  /*1140*/  LDC.64 R2, c[0x0][0x3e0] ;  /* 0x0000f800ff027b82 */ /* 0x000ee20000000a00 */
[----:B-1----:R-:W-:-:S05]  /*1150*/  IMAD R20, R0, UR8, RZ ;  /* 0x0000000800147c24 */ /* 0x002fca000f8e02ff */
[----:B------:R-:W-:Y:S02]  /*1160*/  SHF.R.S32.HI R5, RZ, 0x1f, R20 ;  /* 0x0000001fff057819 */ /* 0x000fe40000011414 */
[----:B------:R-:W1:Y:S02]  /*1170*/  LDC.64 R232, c[0x0][0x390] ;  /* 0x0000e400ffe87b82 */ /* 0x000e640000000a00 */
[----:B------:R-:W-:Y:S01]  /*1180*/  LEA.HI R20, R5, R20, RZ, 0x3 ;  /* 0x0000001405147211 */ /* 0x000fe200078f18ff */
[----:B---3--:R-:W-:-:S06]  /*1190*/  IMAD.WIDE R2, R0, 0x2, R2 ;  /* 0x0000000200027825 */ /* 0x008fcc00078e0202 */
[----:B------:R-:W3:Y:S01]  /*11a0*/  LDG.E.U16 R2, desc[UR6][R2.64] ;  /* 0x0000000602027981 */ /* 0x000ee2000c1e1500 */
[----:B--2---:R-:W-:-:S04]  /*11b0*/  LOP3.LUT R4, R4, 0x1f, RZ, 0xc0, !PT ;  /* 0x0000001f04047812 */ /* 0x004fc800078ec0ff */
[----:B------:R-:W-:-:S05]  /*11c0*/  LEA.HI.SX32 R20, R20, R4, 0x1d ;  /* 0x0000000414147211 */ /* 0x000fca00078feaff */
[----:B-1----:R-:W-:-:S06]  /*11d0*/  IMAD.WIDE.U32 R4, R20, 0x10, R232 ;  /* 0x0000001014047825 */ /* 0x002fcc00078e00e8 */
[----:B-----5:R-:W5:Y:S01]  /*11e0*/  LDG.E.128 R4, desc[UR6][R4.64] ;  /* 0x0000000604047981 */ /* 0x020f62000c1e1d00 */
[----:B------:R-:W-:Y:S01]  /*11f0*/  BSSY.RECONVERGENT B0, `(.L_x_17951) ;  /* 0x0000053000007945 */ /* 0x000fe20003800200 */
[----:B---3--:R-:W-:-:S03]  /*1200*/  SHF.L.U32 R193, R2, 0x10, RZ ;  /* 0x0000001002c17819 */ /* 0x008fc600000006ff */
[----:B------:R-:W-:Y:S05]  /*1210*/  @!P1 BRA `(.L_x_17952) ;  /* 0x0000000000c09947 */ /* 0x000fea0003800000 */
[----:B------:R-:W1:Y:S02]  /*1220*/  LDC.64 R2, c[0x0][0x3a0] ;  /* 0x0000e800ff027b82 */ /* 0x000e640000000a00 */
[----:B-1----:R-:W-:-:S05]  /*1230*/  IMAD.WIDE.U32 R2, R20, 0x10, R2 ;  /* 0x0000001014027825 */ /* 0x002fca00078e0002 */
[----:B------:R1:W2:Y:S02]  /*1240*/  LDG.E.128 R24, desc[UR6][R2.64] ;  /* 0x0000000602187981 */ /* 0x0002a4000c1e1d00 */
[----:B-1---5:R-:W-:Y:S02]  /*1250*/  PRMT R2, R4, 0x7632, R2 ;  /* 0x0000763204027816 */ /* 0x022fe40000000002 */
[----:B------:R-:W-:Y:S02]  /*1260*/  PRMT R3, R5, 0x7632, R3 ;  /* 0x0000763205037816 */ /* 0x000fe40000000003 */
[----:B------:R-:W-:Y:S02]  /*1270*/  SHF.L.U32 R8, R2, 0x10, RZ ;  /* 0x0000001002087819 */ /* 0x000fe400000006ff */
[----:B------:R-:W-:-:S03]  /*1280*/  SHF.L.U32 R3, R3, 0x10, RZ ;  /* 0x0000001003037819 */ /* 0x000fc600000006ff */
[C---:B------:R-:W-:Y:S02]  /*1290*/  FMUL.FTZ R8, R193.reuse, R8 ;  /* 0x00000008c1087220 */ /* 0x040fe40000410000 */
[----:B------:R-:W-:Y:S01]  /*12a0*/  FMUL.FTZ R3, R193, R3 ;  /* 0x00000003c1037220 */ /* 0x000fe20000410000 */
[----:B--2---:R-:W-:Y:S02]  /*12b0*/  PRMT R2, R25, 0x7632, R2 ;  /* 0x0000763219027816 */ /* 0x004fe40000000002 */
[----:B------:R-:W-:Y:S02]  /*12c0*/  PRMT R9, R24, 0x7632, R9 ;  /* 0x0000763218097816 */ /* 0x000fe40000000009 */
[----:B------:R-:W-:Y:S02]  /*12d0*/  SHF.L.U32 R2, R2, 0x10, RZ ;  /* 0x0000001002027819 */ /* 0x000fe400000006ff */
[----:B------:R-:W-:-:S03]  /*12e0*/  SHF.L.U32 R9, R9, 0x10, RZ ;  /* 0x0000001009097819 */ /* 0x000fc600000006ff */
[--C-:B------:R-:W-:Y:S01]  /*12f0*/  FFMA.FTZ R30, R3, R111, R2.reuse ;  /* 0x0000006f031e7223 */ /* 0x100fe20000010002 */
[----:B------:R-:W-:Y:S01]  /*1300*/  PRMT R2, R6, 0x7632, R2 ;  /* 0x0000763206027816 */ /* 0x000fe20000000002 */
[----:B------:R-:W-:Y:S01]  /*1310*/  FFMA.FTZ R22, R8, R109, R9 ;  /* 0x0000006d08167223 */ /* 0x000fe20000010009 */
[----:B------:R-:W-:Y:S02]  /*1320*/  PRMT R3, R7, 0x7632, R3 ;  /* 0x0000763207037816 */ /* 0x000fe40000000003 */
[----:B------:R-:W-:Y:S02]  /*1330*/  SHF.L.U32 R8, R2, 0x10, RZ ;  /* 0x0000001002087819 */ /* 0x000fe400000006ff */
[----:B------:R-:W-:Y:S02]  /*1340*/  SHF.L.U32 R3, R3, 0x10, RZ ;  /* 0x0000001003037819 */ /* 0x000fe400000006ff */
[----:B------:R-:W-:Y:S01]  /*1350*/  PRMT R2, R27, 0x7632, R2 ;  /* 0x000076321b027816 */ /* 0x000fe20000000002 */
[C---:B------:R-:W-:Y:S01]  /*1360*/  FMUL.FTZ R8, R193.reuse, R8 ;  /* 0x00000008c1087220 */ /* 0x040fe20000410000 */
[----:B------:R-:W-:Y:S01]  /*1370*/  PRMT R9, R26, 0x7632, R9 ;  /* 0x000076321a097816 */ /* 0x000fe20000000009 */
[----:B------:R-:W-:Y:S01]  /*1380*/  FMUL.FTZ R3, R193, R3 ;  /* 0x00000003c1037220 */ /* 0x000fe20000410000 */
[----:B------:R-:W-:-:S02]  /*1390*/  SHF.L.U32 R2, R2, 0x10, RZ ;  /* 0x0000001002027819 */ /* 0x000fc400000006ff */
[----:B------:R-:W-:-:S03]  /*13a0*/  SHF.L.U32 R9, R9, 0x10, RZ ;  /* 0x0000001009097819 */ /* 0x000fc600000006ff */
[----:B------:R-:W-:Y:S01]  /*13b0*/  FFMA.FTZ R176, R3, R107, R2 ;  /* 0x0000006b03b07223 */ /* 0x000fe20000010002 */
[----:B------:R-:W-:Y:S01]  /*13c0*/  SHF.L.U32 R3, R6, 0x10, RZ ;  /* 0x0000001006037819 */ /* 0x000fe200000006ff */
[----:B------:R-:W-:Y:S01]  /*13d0*/  FFMA.FTZ R29, R8, R105, R9 ;  /* 0x00000069081d7223 */ /* 0x000fe20000010009 */
[----:B------:R-:W-:Y:S02]  /*13e0*/  SHF.L.U32 R6, R7, 0x10, RZ ;  /* 0x0000001007067819 */ /* 0x000fe400000006ff */
[----:B------:R-:W-:Y:S01]  /*13f0*/  SHF.L.U32 R2, R4, 0x10, RZ ;  /* 0x0000001004027819 */ /* 0x000fe200000006ff */
[----:B------:R-:W-:Y:S01]  /*1400*/  FMUL.FTZ R7, R193, R3 ;  /* 0x00000003c1077220 */ /* 0x000fe20000410000 */
[----:B------:R-:W-:Y:S01]  /*1410*/  SHF.L.U32 R3, R5, 0x10, RZ ;  /* 0x0000001005037819 */ /* 0x000fe200000006ff */
[----:B------:R-:W-:Y:S01]  /*1420*/  FMUL.FTZ R4, R193, R6 ;  /* 0x00000006c1047220 */ /* 0x000fe20000410000 */
[----:B------:R-:W-:Y:S01]  /*1430*/  SHF.L.U32 R6, R27, 0x10, RZ ;  /* 0x000000101b067819 */ /* 0x000fe200000006ff */
[----:B------:R-:W-:Y:S01]  /*1440*/  FMUL.FTZ R2, R193, R2 ;  /* 0x00000002c1027220 */ /* 0x000fe20000410000 */
[----:B------:R-:W-:-:S02]  /*1450*/  SHF.L.U32 R8, R26, 0x10, RZ ;  /* 0x000000101a087819 */ /* 0x000fc400000006ff */
[----:B------:R-:W-:Y:S01]  /*1460*/  SHF.L.U32 R5, R25, 0x10, RZ ;  /* 0x0000001019057819 */ /* 0x000fe200000006ff */
[----:B------:R-:W-:Y:S01]  /*1470*/  FFMA.FTZ R31, R4, R106, R6 ;  /* 0x0000006a041f7223 */ /* 0x000fe20000010006 */
[----:B------:R-:W-:Y:S01]  /*1480*/  FMUL.FTZ R4, R193, R3 ;  /* 0x00000003c1047220 */ /* 0x000fe20000410000 */
[----:B------:R-:W-:Y:S01]  /*1490*/  SHF.L.U32 R3, R24, 0x10, RZ ;  /* 0x0000001018037819 */ /* 0x000fe200000006ff */
[----:B------:R-:W-:Y:S02]  /*14a0*/  FFMA.FTZ R28, R7, R104, R8 ;  /* 0x00000068071c7223 */ /* 0x000fe40000010008 */
[----:B------:R-:W-:Y:S01]  /*14b0*/  FFMA.FTZ R23, R4, R110, R5 ;  /* 0x0000006e04177223 */ /* 0x000fe20000010005 */
[----:B------:R-:W-:Y:S01]  /*14c0*/  F2FP.BF16.F32.PACK_AB R7, R176, R31 ;  /* 0x0000001fb007723e */ /* 0x000fe200000010ff */
[----:B------:R-:W-:Y:S01]  /*14d0*/  FFMA.FTZ R21, R2, R108, R3 ;  /* 0x0000006c02157223 */ /* 0x000fe20000010003 */
[----:B------:R-:W-:Y:S02]  /*14e0*/  F2FP.BF16.F32.PACK_AB R6, R29, R28 ;  /* 0x0000001c1d06723e */ /* 0x000fe400000010ff */
[----:B------:R-:W-:-:S02]  /*14f0*/  F2FP.BF16.F32.PACK_AB R5, R30, R23 ;  /* 0x000000171e05723e */ /* 0x000fc400000010ff */
[----:B------:R-:W-:Y:S01]  /*1500*/  F2FP.BF16.F32.PACK_AB R4, R22, R21 ;  /* 0x000000151604723e */ /* 0x000fe200000010ff */
[----:B------:R-:W-:Y:S06]  /*1510*/  BRA `(.L_x_17953) ;  /* 0x0000000000807947 */ /* 0x000fec0003800000 */
.L_x_17952:
[C---:B-----5:R-:W-:Y:S02]  /*1520*/  PRMT R2, R4.reuse, 0x7632, R2 ;  /* 0x0000763204027816 */ /* 0x060fe40000000002 */
[----:B------:R-:W-:Y:S02]  /*1530*/  SHF.L.U32 R10, R4, 0x10, RZ ;  /* 0x00000010040a7819 */ /* 0x000fe400000006ff */
[----:B------:R-:W-:Y:S02]  /*1540*/  PRMT R9, R7, 0x7632, R9 ;  /* 0x0000763207097816 */ /* 0x000fe40000000009 */
[----:B------:R-:W-:Y:S01]  /*1550*/  PRMT R4, R6, 0x7632, R4 ;  /* 0x0000763206047816 */ /* 0x000fe20000000004 */
[----:B------:R-:W-:Y:S01]  /*1560*/  FMUL.FTZ R10, R193, R10 ;  /* 0x0000000ac10a7220 */ /* 0x000fe20000410000 */
[----:B------:R-:W-:Y:S02]  /*1570*/  SHF.L.U32 R7, R7, 0x10, RZ ;  /* 0x0000001007077819 */ /* 0x000fe400000006ff */
[C---:B------:R-:W-:Y:S01]  /*1580*/  PRMT R3, R5.reuse, 0x7632, R3 ;  /* 0x0000763205037816 */ /* 0x040fe20000000003 */
[----:B------:R-:W-:Y:S01]  /*1590*/  FMUL.FTZ R21, R10, R108 ;  /* 0x0000006c0a157220 */ /* 0x000fe20000410000 */
[----:B------:R-:W-:-:S02]  /*15a0*/  SHF.L.U32 R8, R5, 0x10, RZ ;  /* 0x0000001005087819 */ /* 0x000fc400000006ff */
        /* <DEDUP_REMOVED lines=9> */
[C---:B------:R-:W-:Y:S01]  /*1640*/  FMUL.FTZ R6, R193.reuse, R6 ;  /* 0x00000006c1067220 */ /* 0x040fe20000410000 */
[C---:B------:R-:W-:Y:S01]  /*1650*/  FMUL.FTZ R3, R193.reuse, R3 ;  /* 0x00000003c1037220 */ /* 0x040fe20000410000 */
        /* <DEDUP_REMOVED lines=12> */
.L_x_17953:
[----:B0-----:R-:W-:Y:S05]  /*1720*/  BSYNC.RECONVERGENT B0 ;  /* 0x0000000000007941 */ /* 0x001fea0003800200 */
.L_x_17951:
[----:B------:R-:W0:Y:S01]  /*1730*/  LDC.64 R250, c[0x0][0x3a8] ;  /* 0x0000ea00fffa7b82 */ /* 0x000e220000000a00 */
[----:B------:R-:W-:Y:S01]  /*1740*/  UISETP.NE.U32.AND UP0, UPT, UR10, URZ, UPT ;  /* 0x000000ff0a00728c */ /* 0x000fe2000bf05070 */
[----:B------:R-:W-:-:S03]  /*1750*/  IADD3 R248, PT, PT, R20, 0x20, RZ ;  /* 0x0000002014f87810 */ /* 0x000fc60007ffe0ff */
[----:B------:R-:W-:-:S06]  /*1760*/  UISETP.NE.AND.EX UP0, UPT, UR11, URZ, UPT, UP0 ;  /* 0x000000ff0b00728c */ /* 0x000fcc000bf05300 */
[----:B------:R-:W-:Y:S01]  /*1770*/  PLOP3.LUT P1, PT, PT, PT, UP0, 0x80, 0x8 ;  /* 0x000000000008781c */ /* 0x000fe20003f2f008 */
[----:B0-----:R-:W-:-:S05]  /*1780*/  IMAD.WIDE.U32 R2, R20, 0x10, R250 ;  /* 0x0000001014027825 */ /* 0x001fca00078e00fa */
[----:B------:R0:W-:Y:S07]  /*1790*/  STG.E.128 desc[UR6][R2.64], R4 ;  /* 0x0000000402007986 */ /* 0x0001ee000c101d06 */
[----:B0-----:R-:W0:Y:S02]  /*17a0*/  @P1 LDC.64 R2, c[0x0][0x3a0] ;  /* 0x0000e800ff021b82 */ /* 0x001e240000000a00 */
[----:B0-----:R-:W-:-:S05]  /*17b0*/  @P1 IMAD.WIDE.U32 R2, R248, 0x10, R2 ;  /* 0x00000010f8021825 */ /* 0x001fca00078e0002 */
[----:B------:R0:W5:Y:S02]  /*17c0*/  @P1 LDG.E.128 R24, desc[UR6][R2.64] ;  /* 0x0000000602181981 */ /* 0x000164000c1e1d00 */
[----:B0-----:R-:W-:-:S05]  /*17d0*/  IMAD.WIDE.U32 R2, R248, 0x10, R232 ;  /* 0x00000010f8027825 */ /* 0x001fca00078e00e8 */
[----:B------:R0:W5:Y:S01]  /*17e0*/  LDG.E.128 R4, desc[UR6][R2.64] ;  /* 0x0000000602047981 */ /* 0x000162000c1e1d00 */
[----:B------:R-:W-:Y:S05]  /*17f0*/  @!P1 BRA `(.L_x_17954) ;  /* 0x0000000000b49947 */ /* 0x000fea0003800000 */
[----:B0----5:R-:W-:Y:S02]  /*1800*/  PRMT R2, R4, 0x7632, R2 ;  /* 0x0000763204027816 */ /* 0x021fe40000000002 */
[----:B------:R-:W-:Y:S02]  /*1810*/  PRMT R3, R24, 0x7632, R3 ;  /* 0x0000763218037816 */ /* 0x000fe40000000003 */
[----:B------:R-:W-:Y:S02]  /*1820*/  SHF.L.U32 R2, R2, 0x10, RZ ;  /* 0x0000001002027819 */ /* 0x000fe400000006ff */
[----:B------:R-:W-:Y:S02]  /*1830*/  SHF.L.U32 R3, R3, 0x10, RZ ;  /* 0x0000001003037819 */ /* 0x000fe400000006ff */
[----:B------:R-:W-:Y:S01]  /*1840*/  PRMT R10, R26, 0x7632, R10 ;  /* 0x000076321a0a7816 */ /* 0x000fe2000000000a */
        /* <DEDUP_REMOVED lines=14> */
[----:B------:R-:W-:Y:S01]  /*1930*/  FFMA.FTZ R13, R3, R97, R4 ;  /* 0x00000061030d7223 */ /* 0x000fe20000010004 */
[----:B------:R-:W-:-:S02]  /*1940*/  SHF.L.U32 R3, R24, 0x10, RZ ;  /* 0x0000001018037819 */ /* 0x000fc400000006ff */
[----:B------:R-:W-:Y:S01]  /*1950*/  SHF.L.U32 R4, R25, 0x10, RZ ;  /* 0x0000001019047819 */ /* 0x000fe200000006ff */
[----:B------:R-:W-:Y:S02]  /*1960*/  FFMA.FTZ R14, R8, R103, R9 ;  /* 0x00000067080e7223 */ /* 0x000fe40000010009 */
[----:B------:R-:W-:Y:S01]  /*1970*/  FFMA.FTZ R12, R2, R100, R3 ;  /* 0x00000064020c7223 */ /* 0x000fe20000010003 */
[----:B------:R-:W-:Y:S01]  /*1980*/  FMUL.FTZ R2, R193, R5 ;  /* 0x00000005c1027220 */ /* 0x000fe20000410000 */
[----:B------:R-:W-:-:S03]  /*1990*/  SHF.L.U32 R3, R6, 0x10, RZ ;  /* 0x0000001006037819 */ /* 0x000fc600000006ff */
[----:B------:R-:W-:Y:S01]  /*19a0*/  FFMA.FTZ R11, R2, R102, R4 ;  /* 0x00000066020b7223 */ /* 0x000fe20000010004 */
[----:B------:R-:W-:Y:S01]  /*19b0*/  SHF.L.U32 R4, R26, 0x10, RZ ;  /* 0x000000101a047819 */ /* 0x000fe200000006ff */
[----:B------:R-:W-:Y:S01]  /*19c0*/  FMUL.FTZ R3, R193, R3 ;  /* 0x00000003c1037220 */ /* 0x000fe20000410000 */
[C---:B------:R-:W-:Y:S02]  /*19d0*/  SHF.L.U32 R2, R7.reuse, 0x10, RZ ;  /* 0x0000001007027819 */ /* 0x040fe400000006ff */
[----:B------:R-:W-:Y:S01]  /*19e0*/  PRMT R7, R7, 0x7632, R7 ;  /* 0x0000763207077816 */ /* 0x000fe20000000007 */
[----:B------:R-:W-:Y:S01]  /*19f0*/  FFMA.FTZ R10, R3, R96, R4 ;  /* 0x00000060030a7223 */ /* 0x000fe20000010004 */
[----:B------:R-:W-:Y:S01]  /*1a00*/  SHF.L.U32 R3, R27, 0x10, RZ ;  /* 0x000000101b037819 */ /* 0x000fe200000006ff */
[----:B------:R-:W-:Y:S01]  /*1a10*/  FMUL.FTZ R2, R193, R2 ;  /* 0x00000002c1027220 */ /* 0x000fe20000410000 */
[----:B------:R-:W-:Y:S02]  /*1a20*/  F2FP.BF16.F32.PACK_AB R5, R14, R11 ;  /* 0x0000000b0e05723e */ /* 0x000fe400000010ff */
[----:B------:R-:W-:Y:S01]  /*1a30*/  F2FP.BF16.F32.PACK_AB R6, R13, R10 ;  /* 0x0000000a0d06723e */ /* 0x000fe200000010ff */
[----:B------:R-:W-:Y:S01]  /*1a40*/  FFMA.FTZ R19, R2, R98, R3 ;  /* 0x0000006202137223 */ /* 0x000fe20000010003 */
[----:B------:R-:W-:-:S02]  /*1a50*/  SHF.L.U32 R2, R7, 0x10, RZ ;  /* 0x0000001007027819 */ /* 0x000fc400000006ff */
[----:B------:R-:W-:Y:S02]  /*1a60*/  PRMT R3, R27, 0x7632, R3 ;  /* 0x000076321b037816 */ /* 0x000fe40000000003 */
[----:B------:R-:W-:Y:S01]  /*1a70*/  F2FP.BF16.F32.PACK_AB R4, R15, R12 ;  /* 0x0000000c0f04723e */ /* 0x000fe200000010ff */
[----:B------:R-:W-:Y:S01]  /*1a80*/  FMUL.FTZ R2, R193, R2 ;  /* 0x00000002c1027220 */ /* 0x000fe20000410000 */
[----:B------:R-:W-:-:S05]  /*1a90*/  SHF.L.U32 R3, R3, 0x10, RZ ;  /* 0x0000001003037819 */ /* 0x000fca00000006ff */
[----:B------:R-:W-:-:S05]  /*1aa0*/  FFMA.FTZ R18, R2, R99, R3 ;  /* 0x0000006302127223 */ /* 0x000fca0000010003 */
[----:B------:R-:W-:Y:S01]  /*1ab0*/  F2FP.BF16.F32.PACK_AB R7, R18, R19 ;  /* 0x000000131207723e */ /* 0x000fe200000010ff */
[----:B------:R-:W-:Y:S06]  /*1ac0*/  BRA `(.L_x_17955) ;  /* 0x0000000000807947 */ /* 0x000fec0003800000 */
.L_x_17954:
[C---:B0----5:R-:W-:Y:S02]  /*1ad0*/  PRMT R2, R4.reuse, 0x7632, R2 ;  /* 0x0000763204027816 */ /* 0x061fe40000000002 */
[----:B------:R-:W-:Y:S02]  /*1ae0*/  SHF.L.U32 R9, R4, 0x10, RZ ;  /* 0x0000001004097819 */ /* 0x000fe400000006ff */
[----:B------:R-:W-:Y:S02]  /*1af0*/  PRMT R8, R7, 0x7632, R8 ;  /* 0x0000763207087816 */ /* 0x000fe40000000008 */
[----:B------:R-:W-:Y:S01]  /*1b00*/  PRMT R4, R6, 0x7632, R4 ;  /* 0x0000763206047816 */ /* 0x000fe20000000004 */
[----:B------:R-:W-:Y:S01]  /*1b10*/  FMUL.FTZ R9, R193, R9 ;  /* 0x00000009c1097220 */ /* 0x000fe20000410000 */
[----:B------:R-:W-:Y:S02]  /*1b20*/  SHF.L.U32 R7, R7, 0x10, RZ ;  /* 0x0000001007077819 */ /* 0x000fe400000006ff */
[----:B------:R-:W-:Y:S01]  /*1b30*/  PRMT R3, R5, 0x7632, R3 ;  /* 0x0000763205037816 */ /* 0x000fe20000000003 */
        /* <DEDUP_REMOVED lines=8> */
[C---:B------:R-:W-:Y:S01]  /*1bc0*/  FMUL.FTZ R5, R193.reuse, R5 ;  /* 0x00000005c1057220 */ /* 0x040fe20000410000 */
[----:B------:R-:W-:Y:S01]  /*1bd0*/  SHF.L.U32 R7, R8, 0x10, RZ ;  /* 0x0000001008077819 */ /* 0x000fe200000006ff */
        /* <DEDUP_REMOVED lines=15> */
.L_x_17955:
[----:B------:R-:W-:Y:S01]  /*1cd0*/  IMAD.WIDE.U32 R2, R248, 0x10, R250 ;  /* 0x00000010f8027825 */ /* 0x000fe200078e00fa */
[----:B------:R-:W-:-:S04]  /*1ce0*/  IADD3 R239, PT, PT, R20, 0x40, RZ ;  /* 0x0000004014ef7810 */ /* 0x000fc80007ffe0ff */
[----:B------:R0:W-:Y:S02]  /*1cf0*/  STG.E.128 desc[UR6][R2.64], R4 ;  /* 0x0000000402007986 */ /* 0x0001e4000c101d06 */
        /* <DEDUP_REMOVED lines=12> */
[----:B------:R-:W-:-:S02]  /*1dc0*/  PRMT R17, R25, 0x7632, R17 ;  /* 0x0000763219117816 */ /* 0x000fc40000000011 */
[----:B------:R-:W-:Y:S01]  /*1dd0*/  SHF.L.U32 R9, R9, 0x10, RZ ;  /* 0x0000001009097819 */ /* 0x000fe200000006ff */
[--C-:B------:R-:W-:Y:S01]  /*1de0*/  FFMA.FTZ R2, R2, R93, R3.reuse ;  /* 0x0000005d02027223 */ /* 0x100fe20000010003 */
[----:B------:R-:W-:Y:S02]  /*1df0*/  PRMT R3, R5, 0x7632, R3 ;  /* 0x0000763205037816 */ /* 0x000fe40000000003 */
[----:B------:R-:W-:Y:S01]  /*1e00*/  PRMT R16, R26, 0x7632, R16 ;  /* 0x000076321a107816 */ /* 0x000fe20000000010 */
[----:B------:R-:W-:Y:S01]  /*1e10*/  FMUL.FTZ R9, R193, R9 ;  /* 0x00000009c1097220 */ /* 0x000fe20000410000 */
[----:B------:R-:W-:Y:S02]  /*1e20*/  SHF.L.U32 R3, R3, 0x10, RZ ;  /* 0x0000001003037819 */ /* 0x000fe400000006ff */
[----:B------:R-:W-:Y:S02]  /*1e30*/  SHF.L.U32 R8, R4, 0x10, RZ ;  /* 0x0000001004087819 */ /* 0x000fe400000006ff */
[----:B------:R-:W-:Y:S01]  /*1e40*/  SHF.L.U32 R4, R17, 0x10, RZ ;  /* 0x0000001011047819 */ /* 0x000fe200000006ff */
[C---:B------:R-:W-:Y:S01]  /*1e50*/  FMUL.FTZ R3, R193.reuse, R3 ;  /* 0x00000003c1037220 */ /* 0x040fe20000410000 */
[----:B------:R-:W-:Y:S01]  /*1e60*/  SHF.L.U32 R16, R16, 0x10, RZ ;  /* 0x0000001010107819 */ /* 0x000fe200000006ff */
[----:B------:R-:W-:Y:S01]  /*1e70*/  FMUL.FTZ R8, R193, R8 ;  /* 0x00000008c1087220 */ /* 0x000fe20000410000 */
[----:B------:R-:W-:Y:S01]  /*1e80*/  SHF.L.U32 R5, R5, 0x10, RZ ;  /* 0x0000001005057819 */ /* 0x000fe200000006ff */
[----:B------:R-:W-:Y:S01]  /*1e90*/  FFMA.FTZ R4, R3, R95, R4 ;  /* 0x0000005f03047223 */ /* 0x000fe20000010004 */
[----:B------:R-:W-:Y:S01]  /*1ea0*/  SHF.L.U32 R6, R6, 0x10, RZ ;  /* 0x0000001006067819 */ /* 0x000fe200000006ff */
[----:B------:R-:W-:Y:S01]  /*1eb0*/  FFMA.FTZ R3, R9, R89, R16 ;  /* 0x0000005909037223 */ /* 0x000fe20000010010 */
[----:B------:R-:W-:Y:S01]  /*1ec0*/  SHF.L.U32 R9, R24, 0x10, RZ ;  /* 0x0000001018097819 */ /* 0x000fe200000006ff */
[C---:B------:R-:W-:Y:S01]  /*1ed0*/  FMUL.FTZ R5, R193.reuse, R5 ;  /* 0x00000005c1057220 */ /* 0x040fe20000410000 */
[----:B------:R-:W-:Y:S01]  /*1ee0*/  SHF.L.U32 R16, R26, 0x10, RZ ;  /* 0x000000101a107819 */ /* 0x000fe200000006ff */
[----:B------:R-:W-:Y:S01]  /*1ef0*/  FMUL.FTZ R6, R193, R6 ;  /* 0x00000006c1067220 */ /* 0x000fe20000410000 */
[----:B------:R-:W-:Y:S01]  /*1f00*/  PRMT R17, R7, 0x7632, R17 ;  /* 0x0000763207117816 */ /* 0x000fe20000000011 */
[----:B------:R-:W-:Y:S01]  /*1f10*/  FFMA.FTZ R9, R8, R92, R9 ;  /* 0x0000005c08097223 */ /* 0x000fe20000010009 */
[----:B------:R-:W-:Y:S01]  /*1f20*/  SHF.L.U32 R8, R25, 0x10, RZ ;  /* 0x0000001019087819 */ /* 0x000fe200000006ff */
[----:B------:R-:W-:Y:S01]  /*1f30*/  FFMA.FTZ R6, R6, R88, R16 ;  /* 0x0000005806067223 */ /* 0x000fe20000010010 */
[----:B------:R-:W-:-:S02]  /*1f40*/  SHF.L.U32 R16, R27, 0x10, RZ ;  /* 0x000000101b107819 */ /* 0x000fc400000006ff */
[----:B------:R-:W-:Y:S01]  /*1f50*/  F2FP.BF16.F32.PACK_AB R172, R2, R9 ;  /* 0x0000000902ac723e */ /* 0x000fe200000010ff */
[----:B------:R-:W-:Y:S01]  /*1f60*/  FFMA.FTZ R5, R5, R94, R8 ;  /* 0x0000005e05057223 */ /* 0x000fe20000010008 */
[----:B------:R-:W-:Y:S02]  /*1f70*/  SHF.L.U32 R8, R7, 0x10, RZ ;  /* 0x0000001007087819 */ /* 0x000fe400000006ff */
[----:B------:R-:W-:Y:S02]  /*1f80*/  F2FP.BF16.F32.PACK_AB R174, R3, R6 ;  /* 0x0000000603ae723e */ /* 0x000fe400000010ff */
[----:B------:R-:W-:Y:S01]  /*1f90*/  F2FP.BF16.F32.PACK_AB R173, R4, R5 ;  /* 0x0000000504ad723e */ /* 0x000fe200000010ff */
[----:B------:R-:W-:-:S04]  /*1fa0*/  FMUL.FTZ R8, R193, R8 ;  /* 0x00000008c1087220 */ /* 0x000fc80000410000 */
[--C-:B------:R-:W-:Y:S01]  /*1fb0*/  FFMA.FTZ R7, R8, R90, R16.reuse ;  /* 0x0000005a08077223 */ /* 0x100fe20000010010 */
[----:B------:R-:W-:Y:S02]  /*1fc0*/  SHF.L.U32 R8, R17, 0x10, RZ ;  /* 0x0000001011087819 */ /* 0x000fe400000006ff */
[----:B------:R-:W-:-:S03]  /*1fd0*/  PRMT R16, R27, 0x7632, R16 ;  /* 0x000076321b107816 */ /* 0x000fc60000000010 */
[----:B------:R-:W-:Y:S01]  /*1fe0*/  FMUL.FTZ R8, R193, R8 ;  /* 0x00000008c1087220 */ /* 0x000fe20000410000 */
[----:B------:R-:W-:-:S05]  /*1ff0*/  SHF.L.U32 R16, R16, 0x10, RZ ;  /* 0x0000001010107819 */ /* 0x000fca00000006ff */
[----:B------:R-:W-:-:S05]  /*2000*/  FFMA.FTZ R8, R8, R91, R16 ;  /* 0x0000005b08087223 */ /* 0x000fca0000010010 */
[----:B------:R-:W-:Y:S01]  /*2010*/  F2FP.BF16.F32.PACK_AB R175, R8, R7 ;  /* 0x0000000708af723e */ /* 0x000fe200000010ff */
[----:B------:R-:W-:Y:S06]  /*2020*/  BRA `(.L_x_17957) ;  /* 0x0000000000807947 */ /* 0x000fec0003800000 */
.L_x_17956:
[C---:B0----5:R-:W-:Y:S02]  /*2030*/  PRMT R2, R4.reuse, 0x7632, R2 ;  /* 0x0000763204027816 */ /* 0x061fe40000000002 */
[----:B------:R-:W-:Y:S02]  /*2040*/  SHF.L.U32 R9, R4, 0x10, RZ ;  /* 0x0000001004097819 */ /* 0x000fe400000006ff */
[----:B------:R-:W-:Y:S02]  /*2050*/  PRMT R4, R5, 0x7632, R4 ;  /* 0x0000763205047816 */ /* 0x000fe40000000004 */
[----:B------:R-:W-:Y:S01]  /*2060*/  PRMT R3, R6, 0x7632, R3 ;  /* 0x0000763206037816 */ /* 0x000fe20000000003 */
[----:B------:R-:W-:Y:S01]  /*2070*/  FMUL.FTZ R9, R193, R9 ;  /* 0x00000009c1097220 */ /* 0x000fe20000410000 */
[C---:B------:R-:W-:Y:S02]  /*2080*/  PRMT R8, R7.reuse, 0x7632, R8 ;  /* 0x0000763207087816 */ /* 0x040fe40000000008 */
[----:B------:R-:W-:Y:S01]  /*2090*/  SHF.L.U32 R16, R7, 0x10, RZ ;  /* 0x0000001007107819 */ /* 0x000fe200000006ff */
        /* <DEDUP_REMOVED lines=25> */
.L_x_17957:
        /* <DEDUP_REMOVED lines=28> */
[----:B------:R-:W-:Y:S01]  /*23f0*/  FFMA.FTZ R177, R181, R81, R179 ;  /* 0x00000051b5b17223 */ /* 0x000fe200000100b3 */
[----:B------:R-:W-:Y:S01]  /*2400*/  SHF.L.U32 R179, R24, 0x10, RZ ;  /* 0x0000001018b37819 */ /* 0x000fe200000006ff */
[C---:B------:R-:W-:Y:S01]  /*2410*/  FMUL.FTZ R172, R193.reuse, R172 ;  /* 0x000000acc1ac7220 */ /* 0x040fe20000410000 */
[----:B------:R-:W-:Y:S01]  /*2420*/  SHF.L.U32 R174, R174, 0x10, RZ ;  /* 0x00000010aeae7819 */ /* 0x000fe200000006ff */
[----:B------:R-:W-:Y:S02]  /*2430*/  FMUL.FTZ R173, R193, R173 ;  /* 0x000000adc1ad7220 */ /* 0x000fe40000410000 */
[----:B------:R-:W-:Y:S01]  /*2440*/  FFMA.FTZ R179, R172, R84, R179 ;  /* 0x00000054acb37223 */ /* 0x000fe200000100b3 */
[----:B------:R-:W-:-:S05]  /*2450*/  SHF.L.U32 R172, R25, 0x10, RZ ;  /* 0x0000001019ac7819 */ /* 0x000fca00000006ff */
[----:B------:R-:W-:Y:S01]  /*2460*/  FFMA.FTZ R181, R173, R86, R172 ;  /* 0x00000056adb57223 */ /* 0x000fe200000100ac */
[----:B------:R-:W-:Y:S01]  /*2470*/  FMUL.FTZ R173, R193, R174 ;  /* 0x000000aec1ad7220 */ /* 0x000fe20000410000 */
[----:B------:R-:W-:Y:S02]  /*2480*/  SHF.L.U32 R174, R26, 0x10, RZ ;  /* 0x000000101aae7819 */ /* 0x000fe400000006ff */
[C---:B------:R-:W-:Y:S02]  /*2490*/  SHF.L.U32 R172, R175.reuse, 0x10, RZ ;  /* 0x00000010afac7819 */ /* 0x040fe400000006ff */
[----:B------:R-:W-:Y:S01]  /*24a0*/  PRMT R175, R175, 0x7632, R175 ;  /* 0x00007632afaf7816 */ /* 0x000fe200000000af */
[----:B------:R-:W-:Y:S01]  /*24b0*/  FFMA.FTZ R180, R173, R80, R174 ;  /* 0x00000050adb47223 */ /* 0x000fe200000100ae */
[----:B------:R-:W-:Y:S01]  /*24c0*/  SHF.L.U32 R173, R27, 0x10, RZ ;  /* 0x000000101bad7819 */ /* 0x000fe200000006ff */
[----:B------:R-:W-:Y:S01]  /*24d0*/  FMUL.FTZ R172, R193, R172 ;  /* 0x000000acc1ac7220 */ /* 0x000fe20000410000 */
[----:B------:R-:W-:-:S02]  /*24e0*/  SHF.L.U32 R175, R175, 0x10, RZ ;  /* 0x00000010afaf7819 */ /* 0x000fc400000006ff */
[----:B------:R-:W-:Y:S01]  /*24f0*/  F2FP.BF16.F32.PACK_AB R174, R177, R180 ;  /* 0x000000b4b1ae723e */ /* 0x000fe200000010ff */
[----:B------:R-:W-:Y:S01]  /*2500*/  FFMA.FTZ R183, R172, R82, R173 ;  /* 0x00000052acb77223 */ /* 0x000fe200000100ad */
[----:B------:R-:W-:Y:S01]  /*2510*/  PRMT R172, R27, 0x7632, R172 ;  /* 0x000076321bac7816 */ /* 0x000fe200000000ac */
[----:B------:R-:W-:Y:S01]  /*2520*/  FMUL.FTZ R175, R193, R175 ;  /* 0x000000afc1af7220 */ /* 0x000fe20000410000 */
[----:B------:R-:W-:Y:S02]  /*2530*/  F2FP.BF16.F32.PACK_AB R173, R178, R181 ;  /* 0x000000b5b2ad723e */ /* 0x000fe400000010ff */
[----:B------:R-:W-:-:S05]  /*2540*/  SHF.L.U32 R172, R172, 0x10, RZ ;  /* 0x00000010acac7819 */ /* 0x000fca00000006ff */
[----:B------:R-:W-:Y:S01]  /*2550*/  FFMA.FTZ R182, R175, R83, R172 ;  /* 0x00000053afb67223 */ /* 0x000fe200000100ac */
[----:B------:R-:W-:-:S04]  /*2560*/  F2FP.BF16.F32.PACK_AB R172, R16, R179 ;  /* 0x000000b310ac723e */ /* 0x000fc800000010ff */
[----:B------:R-:W-:Y:S01]  /*2570*/  F2FP.BF16.F32.PACK_AB R175, R182, R183 ;  /* 0x000000b7b6af723e */ /* 0x000fe200000010ff */
[----:B------:R-:W-:Y:S06]  /*2580*/  BRA `(.L_x_17959) ;  /* 0x0000000000807947 */ /* 0x000fec0003800000 */
.L_x_17958:
[C---:B-----5:R-:W-:Y:S02]  /*2590*/  PRMT R16, R172.reuse, 0x7632, R16 ;  /* 0x00007632ac107816 */ /* 0x060fe40000000010 */
[----:B------:R-:W-:Y:S02]  /*25a0*/  SHF.L.U32 R179, R172, 0x10, RZ ;  /* 0x00000010acb37819 */ /* 0x000fe400000006ff */
[C---:B------:R-:W-:Y:S02]  /*25b0*/  PRMT R172, R173.reuse, 0x7632, R172 ;  /* 0x00007632adac7816 */ /* 0x040fe400000000ac */
[----:B------:R-:W-:Y:S01]  /*25c0*/  SHF.L.U32 R178, R173, 0x10, RZ ;  /* 0x00000010adb27819 */ /* 0x000fe200000006ff */
[----:B------:R-:W-:Y:S01]  /*25d0*/  FMUL.FTZ R179, R193, R179 ;  /* 0x000000b3c1b37220 */ /* 0x000fe20000410000 */
[----:B------:R-:W-:Y:S02]  /*25e0*/  PRMT R177, R175, 0x7632, R177 ;  /* 0x00007632afb17816 */ /* 0x000fe400000000b1 */
[----:B------:R-:W-:Y:S01]  /*25f0*/  PRMT R173, R174, 0x7632, R173 ;  /* 0x00007632aead7816 */ /* 0x000fe200000000ad */
[----:B------:R-:W-:Y:S01]  /*2600*/  FMUL.FTZ R178, R193, R178 ;  /* 0x000000b2c1b27220 */ /* 0x000fe20000410000 */
[----:B------:R-:W-:Y:S01]  /*2610*/  SHF.L.U32 R180, R175, 0x10, RZ ;  /* 0x00000010afb47819 */ /* 0x000fe200000006ff */
[----:B------:R-:W-:Y:S01]  /*2620*/  FMUL.FTZ R179, R179, R84 ;  /* 0x00000054b3b37220 */ /* 0x000fe20000410000 */
        /* <DEDUP_REMOVED lines=22> */
.L_x_17959:
        /* <DEDUP_REMOVED lines=19> */
[----:B------:R-:W-:Y:S01]  /*28c0*/  FMUL.FTZ R172, R193, R172 ;  /* 0x000000acc1ac7220 */ /* 0x000fe20000410000 */
[C---:B------:R-:W-:Y:S02]  /*28d0*/  PRMT R187, R173.reuse, 0x7632, R187 ;  /* 0x00007632adbb7816 */ /* 0x040fe400000000bb */
[----:B------:R-:W-:Y:S02]  /*28e0*/  SHF.L.U32 R186, R186, 0x10, RZ ;  /* 0x00000010baba7819 */ /* 0x000fe400000006ff */
[----:B------:R-:W-:Y:S02]  /*28f0*/  SHF.L.U32 R173, R173, 0x10, RZ ;  /* 0x00000010adad7819 */ /* 0x000fe400000006ff */
[----:B------:R-:W-:Y:S01]  /*2900*/  SHF.L.U32 R174, R174, 0x10, RZ ;  /* 0x00000010aeae7819 */ /* 0x000fe200000006ff */
[----:B------:R-:W-:Y:S01]  /*2910*/  FMUL.FTZ R186, R193, R186 ;  /* 0x000000bac1ba7220 */ /* 0x000fe20000410000 */
[----:B------:R-:W-:Y:S01]  /*2920*/  SHF.L.U32 R187, R187, 0x10, RZ ;  /* 0x00000010bbbb7819 */ /* 0x000fe200000006ff */
[----:B------:R-:W-:Y:S01]  /*2930*/  FMUL.FTZ R173, R193, R173 ;  /* 0x000000adc1ad7220 */ /* 0x000fe20000410000 */
[----:B------:R-:W-:Y:S01]  /*2940*/  PRMT R189, R25, 0x7632, R189 ;  /* 0x0000763219bd7816 */ /* 0x000fe200000000bd */
[----:B------:R-:W-:Y:S01]  /*2950*/  FFMA.FTZ R186, R186, R73, R188 ;  /* 0x00000049baba7223 */ /* 0x000fe200000100bc */
[----:B------:R-:W-:Y:S01]  /*2960*/  SHF.L.U32 R188, R24, 0x10, RZ ;  /* 0x0000001018bc7819 */ /* 0x000fe200000006ff */
[----:B------:R-:W-:Y:S01]  /*2970*/  FMUL.FTZ R187, R193, R187 ;  /* 0x000000bbc1bb7220 */ /* 0x000fe20000410000 */
[----:B------:R-:W-:-:S03]  /*2980*/  SHF.L.U32 R189, R189, 0x10, RZ ;  /* 0x00000010bdbd7819 */ /* 0x000fc600000006ff */
[----:B------:R-:W-:Y:S01]  /*2990*/  FFMA.FTZ R188, R172, R76, R188 ;  /* 0x0000004cacbc7223 */ /* 0x000fe200000100bc */
[----:B------:R-:W-:Y:S01]  /*29a0*/  SHF.L.U32 R172, R25, 0x10, RZ ;  /* 0x0000001019ac7819 */ /* 0x000fe200000006ff */
[----:B------:R-:W-:-:S04]  /*29b0*/  FFMA.FTZ R187, R187, R79, R189 ;  /* 0x0000004fbbbb7223 */ /* 0x000fc800000100bd */
        /* <DEDUP_REMOVED lines=19> */
.L_x_17960:
        /* <DEDUP_REMOVED lines=32> */
.L_x_17961:
        /* <DEDUP_REMOVED lines=54> */
.L_x_17962:
        /* <DEDUP_REMOVED lines=32> */
.L_x_17963:
        /* <DEDUP_REMOVED lines=17> */
[----:B------:R-:W-:Y:S01]  /*3360*/  FFMA.FTZ R205, R203, R61, R205 ;  /* 0x0000003dcbcd7223 */ /* 0x000fe200000100cd */
[----:B------:R-:W-:Y:S01]  /*3370*/  PRMT R203, R174, 0x7632, R203 ;  /* 0x00007632aecb7816 */ /* 0x000fe200000000cb */
[----:B------:R-:W-:Y:S01]  /*3380*/  FMUL.FTZ R173, R193, R173 ;  /* 0x000000adc1ad7220 */ /* 0x000fe20000410000 */
[----:B------:R-:W-:Y:S01]  /*3390*/  PRMT R204, R25, 0x7632, R204 ;  /* 0x0000763219cc7816 */ /* 0x000fe200000000cc */
[----:B------:R-:W-:Y:S01]  /*33a0*/  FMUL.FTZ R208, R193, R208 ;  /* 0x000000d0c1d07220 */ /* 0x000fe20000410000 */
[----:B------:R-:W-:Y:S02]  /*33b0*/  SHF.L.U32 R207, R203, 0x10, RZ ;  /* 0x00000010cbcf7819 */ /* 0x000fe400000006ff */
[----:B------:R-:W-:Y:S02]  /*33c0*/  PRMT R203, R26, 0x7632, R203 ;  /* 0x000076321acb7816 */ /* 0x000fe400000000cb */
[----:B------:R-:W-:Y:S01]  /*33d0*/  SHF.L.U32 R204, R204, 0x10, RZ ;  /* 0x00000010cccc7819 */ /* 0x000fe200000006ff */
[----:B------:R-:W-:Y:S01]  /*33e0*/  FMUL.FTZ R207, R193, R207 ;  /* 0x000000cfc1cf7220 */ /* 0x000fe20000410000 */
[----:B------:R-:W-:-:S02]  /*33f0*/  SHF.L.U32 R203, R203, 0x10, RZ ;  /* 0x00000010cbcb7819 */ /* 0x000fc400000006ff */
[----:B------:R-:W-:Y:S01]  /*3400*/  SHF.L.U32 R174, R174, 0x10, RZ ;  /* 0x00000010aeae7819 */ /* 0x000fe200000006ff */
[----:B------:R-:W-:Y:S01]  /*3410*/  FFMA.FTZ R204, R208, R63, R204 ;  /* 0x0000003fd0cc7223 */ /* 0x000fe200000100cc */
[----:B------:R-:W-:Y:S01]  /*3420*/  SHF.L.U32 R172, R172, 0x10, RZ ;  /* 0x00000010acac7819 */ /* 0x000fe200000006ff */
[----:B------:R-:W-:Y:S01]  /*3430*/  FFMA.FTZ R203, R207, R57, R203 ;  /* 0x00000039cfcb7223 */ /* 0x000fe200000100cb */
[C---:B------:R-:W-:Y:S02]  /*3440*/  PRMT R207, R175.reuse, 0x7632, R207 ;  /* 0x00007632afcf7816 */ /* 0x040fe400000000cf */
[----:B------:R-:W-:Y:S01]  /*3450*/  SHF.L.U32 R175, R175, 0x10, RZ ;  /* 0x00000010afaf7819 */ /* 0x000fe200000006ff */
[----:B------:R-:W-:Y:S01]  /*3460*/  FMUL.FTZ R172, R193, R172 ;  /* 0x000000acc1ac7220 */ /* 0x000fe20000410000 */
[----:B------:R-:W-:Y:S02]  /*3470*/  SHF.L.U32 R208, R207, 0x10, RZ ;  /* 0x00000010cfd07819 */ /* 0x000fe400000006ff */
[----:B------:R-:W-:Y:S01]  /*3480*/  PRMT R207, R27, 0x7632, R207 ;  /* 0x000076321bcf7816 */ /* 0x000fe200000000cf */
[----:B------:R-:W-:-:S02]  /*3490*/  FMUL.FTZ R175, R193, R175 ;  /* 0x000000afc1af7220 */ /* 0x000fc40000410000 */
[----:B------:R-:W-:Y:S01]  /*34a0*/  FMUL.FTZ R208, R193, R208 ;  /* 0x000000d0c1d07220 */ /* 0x000fe20000410000 */
[----:B------:R-:W-:-:S05]  /*34b0*/  SHF.L.U32 R207, R207, 0x10, RZ ;  /* 0x00000010cfcf7819 */ /* 0x000fca00000006ff */
[----:B------:R-:W-:Y:S01]  /*34c0*/  FFMA.FTZ R207, R208, R59, R207 ;  /* 0x0000003bd0cf7223 */ /* 0x000fe200000100cf */
[----:B------:R-:W-:-:S05]  /*34d0*/  SHF.L.U32 R208, R25, 0x10, RZ ;  /* 0x0000001019d07819 */ /* 0x000fca00000006ff */
[----:B------:R-:W-:Y:S01]  /*34e0*/  FFMA.FTZ R208, R173, R62, R208 ;  /* 0x0000003eadd07223 */ /* 0x000fe200000100d0 */
[----:B------:R-:W-:Y:S01]  /*34f0*/  FMUL.FTZ R173, R193, R174 ;  /* 0x000000aec1ad7220 */ /* 0x000fe20000410000 */
[----:B------:R-:W-:-:S05]  /*3500*/  SHF.L.U32 R174, R26, 0x10, RZ ;  /* 0x000000101aae7819 */ /* 0x000fca00000006ff */
        /* <DEDUP_REMOVED lines=10> */
.L_x_17964:
[C---:B-----5:R-:W-:Y:S02]  /*35b0*/  PRMT R205, R172.reuse, 0x7632, R205 ;  /* 0x00007632accd7816 */ /* 0x060fe400000000cd */
[----:B------:R-:W-:Y:S02]  /*35c0*/  SHF.L.U32 R172, R172, 0x10, RZ ;  /* 0x00000010acac7819 */ /* 0x000fe400000006ff */
[C---:B------:R-:W-:Y:S02]  /*35d0*/  PRMT R208, R173.reuse, 0x7632, R208 ;  /* 0x00007632add07816 */ /* 0x040fe400000000d0 */
[----:B------:R-:W-:Y:S01]  /*35e0*/  SHF.L.U32 R173, R173, 0x10, RZ ;  /* 0x00000010adad7819 */ /* 0x000fe200000006ff */
[----:B------:R-:W-:Y:S01]  /*35f0*/  FMUL.FTZ R207, R193, R172 ;  /* 0x000000acc1cf7220 */ /* 0x000fe20000410000 */
[----:B------:R-:W-:Y:S02]  /*3600*/  PRMT R204, R175, 0x7632, R204 ;  /* 0x00007632afcc7816 */ /* 0x000fe400000000cc */
[C---:B------:R-:W-:Y:S01]  /*3610*/  PRMT R203, R174.reuse, 0x7632, R203 ;  /* 0x00007632aecb7816 */ /* 0x040fe200000000cb */
[----:B------:R-:W-:Y:S01]  /*3620*/  FMUL.FTZ R210, R207, R60 ;  /* 0x0000003ccfd27220 */ /* 0x000fe20000410000 */
        /* <DEDUP_REMOVED lines=11> */
[----:B------:R-:W-:Y:S01]  /*36e0*/  FMUL.FTZ R208, R205, R62 ;  /* 0x0000003ecdd07220 */ /* 0x000fe20000410000 */
[C---:B------:R-:W-:Y:S01]  /*36f0*/  FMUL.FTZ R173, R193.reuse, R173 ;  /* 0x000000adc1ad7220 */ /* 0x040fe20000410000 */
        /* <DEDUP_REMOVED lines=11> */
.L_x_17965:
        /* <DEDUP_REMOVED lines=29> */
[----:B------:R-:W-:Y:S01]  /*3980*/  PRMT R217, R175, 0x7632, R217 ;  /* 0x00007632afd97816 */ /* 0x000fe200000000d9 */
[----:B------:R-:W-:Y:S01]  /*3990*/  FFMA.FTZ R212, R216, R49, R212 ;  /* 0x00000031d8d47223 */ /* 0x000fe200000100d4 */
        /* <DEDUP_REMOVED lines=8> */
[C---:B------:R-:W-:Y:S01]  /*3a20*/  FMUL.FTZ R175, R193.reuse, R175 ;  /* 0x000000afc1af7220 */ /* 0x040fe20000410000 */
[----:B------:R-:W-:-:S03]  /*3a30*/  FMUL.FTZ R172, R193, R172 ;  /* 0x000000acc1ac7220 */ /* 0x000fc60000410000 */
        /* <DEDUP_REMOVED lines=13> */
.L_x_17966:
        /* <DEDUP_REMOVED lines=16> */
[C---:B------:R-:W-:Y:S01]  /*3c10*/  FMUL.FTZ R213, R193.reuse, R213 ;  /* 0x000000d5c1d57220 */ /* 0x040fe20000410000 */
        /* <DEDUP_REMOVED lines=15> */
.L_x_17967:
        /* <DEDUP_REMOVED lines=54> */
.L_x_17968:
        /* <DEDUP_REMOVED lines=32> */
.L_x_17969:
        /* <DEDUP_REMOVED lines=17> */
[--C-:B------:R-:W-:Y:S01]  /*4380*/  FFMA.FTZ R230, R230, R37, R232.reuse ;  /* 0x00000025e6e67223 */ /* 0x100fe200000100e8 */
[----:B------:R-:W-:Y:S01]  /*4390*/  PRMT R232, R173, 0x7632, R232 ;  /* 0x00007632ade87816 */ /* 0x000fe200000000e8 */
[----:B------:R-:W-:Y:S01]  /*43a0*/  FMUL.FTZ R175, R193, R235 ;  /* 0x000000ebc1af7220 */ /* 0x000fe20000410000 */
[----:B------:R-:W-:Y:S02]  /*43b0*/  PRMT R236, R25, 0x7632, R236 ;  /* 0x0000763219ec7816 */ /* 0x000fe400000000ec */
[----:B------:R-:W-:Y:S02]  /*43c0*/  PRMT R173, R174, 0x7632, R173 ;  /* 0x00007632aead7816 */ /* 0x000fe400000000ad */
[----:B------:R-:W-:Y:S02]  /*43d0*/  SHF.L.U32 R235, R232, 0x10, RZ ;  /* 0x00000010e8eb7819 */ /* 0x000fe400000006ff */
[----:B------:R-:W-:-:S02]  /*43e0*/  SHF.L.U32 R232, R236, 0x10, RZ ;  /* 0x00000010ece87819 */ /* 0x000fc400000006ff */
[----:B------:R-:W-:Y:S01]  /*43f0*/  SHF.L.U32 R172, R172, 0x10, RZ ;  /* 0x00000010acac7819 */ /* 0x000fe200000006ff */
[----:B------:R-:W-:Y:S01]  /*4400*/  FMUL.FTZ R235, R193, R235 ;  /* 0x000000ebc1eb7220 */ /* 0x000fe20000410000 */
[----:B------:R-:W-:Y:S02]  /*4410*/  SHF.L.U32 R174, R174, 0x10, RZ ;  /* 0x00000010aeae7819 */ /* 0x000fe400000006ff */
[----:B------:R-:W-:Y:S01]  /*4420*/  SHF.L.U32 R236, R173, 0x10, RZ ;  /* 0x00000010adec7819 */ /* 0x000fe200000006ff */
[C---:B------:R-:W-:Y:S01]  /*4430*/  FMUL.FTZ R173, R193.reuse, R233 ;  /* 0x000000e9c1ad7220 */ /* 0x040fe20000410000 */
[----:B------:R-:W-:Y:S01]  /*4440*/  SHF.L.U32 R234, R234, 0x10, RZ ;  /* 0x00000010eaea7819 */ /* 0x000fe200000006ff */
[C---:B------:R-:W-:Y:S01]  /*4450*/  FMUL.FTZ R172, R193.reuse, R172 ;  /* 0x000000acc1ac7220 */ /* 0x040fe20000410000 */
[C---:B------:R-:W-:Y:S01]  /*4460*/  FMUL.FTZ R174, R193.reuse, R174 ;  /* 0x000000aec1ae7220 */ /* 0x040fe20000410000 */
[C---:B------:R-:W-:Y:S02]  /*4470*/  FMUL.FTZ R233, R193.reuse, R236 ;  /* 0x000000ecc1e97220 */ /* 0x040fe40000410000 */
[----:B------:R-:W-:Y:S01]  /*4480*/  FMUL.FTZ R234, R193, R234 ;  /* 0x000000eac1ea7220 */ /* 0x000fe20000410000 */
[--C-:B------:R-:W-:Y:S01]  /*4490*/  FFMA.FTZ R193, R235, R39, R232.reuse ;  /* 0x00000027ebc17223 */ /* 0x100fe200000100e8 */
[----:B------:R-:W-:-:S02]  /*44a0*/  PRMT R232, R26, 0x7632, R232 ;  /* 0x000076321ae87816 */ /* 0x000fc400000000e8 */
[----:B------:R-:W-:Y:S02]  /*44b0*/  PRMT R235, R27, 0x7632, R235 ;  /* 0x000076321beb7816 */ /* 0x000fe400000000eb */
[----:B------:R-:W-:Y:S02]  /*44c0*/  SHF.L.U32 R232, R232, 0x10, RZ ;  /* 0x00000010e8e87819 */ /* 0x000fe400000006ff */
[----:B------:R-:W-:-:S03]  /*44d0*/  SHF.L.U32 R235, R235, 0x10, RZ ;  /* 0x00000010ebeb7819 */ /* 0x000fc600000006ff */
[----:B------:R-:W-:Y:S02]  /*44e0*/  FFMA.FTZ R232, R233, R33, R232 ;  /* 0x00000021e9e87223 */ /* 0x000fe400000100e8 */
[----:B------:R-:W-:Y:S01]  /*44f0*/  FFMA.FTZ R233, R234, R35, R235 ;  /* 0x00000023eae97223 */ /* 0x000fe200000100eb */
[----:B------:R-:W-:-:S05]  /*4500*/  SHF.L.U32 R235, R25, 0x10, RZ ;  /* 0x0000001019eb7819 */ /* 0x000fca00000006ff */
        /* <DEDUP_REMOVED lines=12> */
.L_x_17970:
        /* <DEDUP_REMOVED lines=32> */
.L_x_17971:
[----:B------:R-:W-:Y:S01]  /*47d0*/  IMAD.WIDE.U32 R250, R231, 0x10, R250 ;  /* 0x00000010e7fa7825 */ /* 0x000fe200078e00fa */
[----:B------:R-:W-:-:S04]  /*47e0*/  UMOV UR5, 0xffffffff ;  /* 0xffffffff00057882 */ /* 0x000fc80000000000 */
        /* <DEDUP_REMOVED lines=265> */
.L_x_18008:
[----:B01----:R-:W-:Y:S01]  /*5880*/  FADD.FTZ R172, R172, R173 ;  /* 0x000000adacac7221 */ /* 0x003fe20000010000 */
[----:B------:R-:W2:Y:S03]  /*5890*/  LDL R175, [R1+0x15c] ;  /* 0x00015c0001af7983 */ /* 0x000ea60000100800 */
[----:B------:R-:W-:Y:S01]  /*58a0*/  FFMA.FTZ R172, R172, R250, UR4 ;  /* 0x00000004acac7e23 */ /* 0x000fe200080100fa */
[----:B------:R-:W3:Y:S04]  /*58b0*/  LDL R234, [R1+0x154] ;  /* 0x0001540001ea7983 */ /* 0x000ee80000100800 */
[----:B------:R-:W4:Y:S01]  /*58c0*/  LDL R250, [R1+0x158] ;  /* 0x0001580001fa7983 */ /* 0x000f220000100800 */
[----:B------:R-:W-:Y:S01]  /*58d0*/  FMUL.FTZ R173, R249, R249 ;  /* 0x000000f9f9ad7220 */ /* 0x000fe20000410000 */
[----:B------:R-:W-:-:S02]  /*58e0*/  ISETP.NE.AND P0, PT, RZ, UR9, PT ;  /* 0x00000009ff007c0c */ /* 0x000fc4000bf05270 */
[----:B------:R-:W5:Y:S02]  /*58f0*/  LDL R251, [R1+0x16c] ;  /* 0x00016c0001fb7983 */ /* 0x000f640000100800 */
[----:B------:R-:W-:Y:S02]  /*5900*/  FSEL R173, R173, RZ, P0 ;  /* 0x000000ffadad7208 */ /* 0x000fe40000000000 */
[----:B------:R-:W5:Y:S03]  /*5910*/  LDL R252, [R1+0x164] ;  /* 0x0001640001fc7983 */ /* 0x000f660000100800 */
[----:B------:R-:W-:-:S06]  /*5920*/  FADD.FTZ R172, R172, R173 ;  /* 0x000000adacac7221 */ /* 0x000fcc0000010000 */
[----:B------:R-:W0:Y:S01]  /*5930*/  MUFU.RSQ R172, R172 ;  /* 0x000000ac00ac7308 */ /* 0x000e220000001400 */
[----:B------:R-:W-:-:S05]  /*5940*/  FSEL R173, R249, RZ, !P0 ;  /* 0x000000fff9ad7208 */ /* 0x000fca0004000000 */
[C---:B------:R-:W-:Y:S01]  /*5950*/  FADD.FTZ R31, -R173.reuse, R31 ;  /* 0x0000001fad1f7221 */ /* 0x040fe20000010100 */
[----:B------:R-:W-:Y:S02]  /*5960*/  FADD.FTZ R174, -R173, R176 ;  /* 0x000000b0adae7221 */ /* 0x000fe40000010100 */
[----:B------:R-:W3:Y:S01]  /*5970*/  LDL R176, [R1+0x150] ;  /* 0x0001500001b07983 */ /* 0x000ee20000100800 */
[C---:B0-----:R-:W-:Y:S01]  /*5980*/  FMUL.FTZ R31, R172.reuse, R31 ;  /* 0x0000001fac1f7220 */ /* 0x041fe20000410000 */
[----:B------:R-:W-:-:S04]  /*5990*/  FMUL.FTZ R174, R172, R174 ;  /* 0x000000aeacae7220 */ /* 0x000fc80000410000 */
[----:B--2---:R-:W-:Y:S01]  /*59a0*/  FFMA.FTZ R174, R174, R175, R167 ;  /* 0x000000afaeae7223 */ /* 0x004fe200000100a7 */
[----:B----4-:R-:W-:Y:S02]  /*59b0*/  FFMA.FTZ R31, R31, R250, R166 ;  /* 0x000000fa1f1f7223 */ /* 0x010fe400000100a6 */
[----:B------:R-:W2:Y:S03]  /*59c0*/  LDL R250, [R1+0x168] ;  /* 0x0001680001fa7983 */ /* 0x000ea60000100800 */
[----:B------:R-:W-:Y:S02]  /*59d0*/  F2FP.BF16.F32.PACK_AB R31, R174, R31 ;  /* 0x0000001fae1f723e */ /* 0x000fe400000010ff */
[----:B------:R-:W0:Y:S02]  /*59e0*/  @!P2 LDC.64 R174, c[0x0][0x3c0] ;  /* 0x0000f000ffaeab82 */ /* 0x000e240000000a00 */
[----:B0-----:R-:W-:-:S05]  /*59f0*/  @!P2 IMAD.WIDE R174, R0, 0x4, R174 ;  /* 0x0000000400aea825 */ /* 0x001fca00078e02ae */
[----:B------:R0:W-:Y:S04]  /*5a00*/  @!P2 STG.E desc[UR6][R174.64], R249 ;  /* 0x000000f9ae00a986 */ /* 0x0001e8000c101906 */
[----:B0-----:R-:W4:Y:S01]  /*5a10*/  LDL R249, [R1+0x160] ;  /* 0x0001600001f97983 */ /* 0x001f220000100800 */
[----:B------:R-:W0:Y:S01]  /*5a20*/  @!P2 LDC.64 R174, c[0x0][0x3c8] ;  /* 0x0000f200ffaeab82 */ /* 0x000e220000000a00 */
        /* <DEDUP_REMOVED lines=9> */
[C---:B------:R-:W-:Y:S01]  /*5ac0*/  FMUL.FTZ R30, R172.reuse, R30 ;  /* 0x0000001eac1e7220 */ /* 0x040fe20000410000 */
[C---:B------:R-:W-:Y:S01]  /*5ad0*/  FMUL.FTZ R21, R172.reuse, R21 ;  /* 0x00000015ac157220 */ /* 0x040fe20000410000 */
[----:B------:R-:W-:Y:S01]  /*5ae0*/  FMUL.FTZ R22, R172, R22 ;  /* 0x00000016ac167220 */ /* 0x000fe20000410000 */
[----:B---3--:R-:W-:Y:S01]  /*5af0*/  FFMA.FTZ R28, R28, R176, R164 ;  /* 0x000000b01c1c7223 */ /* 0x008fe200000100a4 */
[----:B------:R-:W-:Y:S01]  /*5b00*/  FFMA.FTZ R29, R29, R234, R165 ;  /* 0x000000ea1d1d7223 */ /* 0x000fe200000100a5 */
[----:B------:R-:W3:Y:S01]  /*5b10*/  LDL R176, [R1+0x14c] ;  /* 0x00014c0001b07983 */ /* 0x000ee20000100800 */
[----:B-----5:R-:W-:-:S03]  /*5b20*/  FFMA.FTZ R22, R22, R252, R169 ;  /* 0x000000fc16167223 */ /* 0x020fc600000100a9 */
[----:B------:R-:W5:Y:S04]  /*5b30*/  LDL R252, [R1+0x140] ;  /* 0x0001400001fc7983 */ /* 0x000f680000100800 */
[----:B------:R-:W5:Y:S01]  /*5b40*/  LDL R234, [R1+0x134] ;  /* 0x0001340001ea7983 */ /* 0x000f620000100800 */
[----:B0-----:R-:W-:-:S05]  /*5b50*/  @!P2 IMAD.WIDE R174, R0, 0x4, R174 ;  /* 0x0000000400aea825 */ /* 0x001fca00078e02ae */
[----:B------:R0:W-:Y:S02]  /*5b60*/  @!P2 STG.E desc[UR6][R174.64], R172 ;  /* 0x000000acae00a986 */ /* 0x0001e4000c101906 */
[----:B0-----:R-:W-:Y:S01]  /*5b70*/  FFMA.FTZ R174, R30, R251, R171 ;  /* 0x000000fb1eae7223 */ /* 0x001fe200000100ab */
[----:B------:R-:W-:Y:S01]  /*5b80*/  F2FP.BF16.F32.PACK_AB R30, R29, R28 ;  /* 0x0000001c1d1e723e */ /* 0x000fe200000010ff */
[----:B------:R-:W5:Y:S01]  /*5b90*/  LDL R175, [R1+0x144] ;  /* 0x0001440001af7983 */ /* 0x000f620000100800 */
[----:B--2---:R-:W-:Y:S02]  /*5ba0*/  FFMA.FTZ R23, R23, R250, R170 ;  /* 0x000000fa17177223 */ /* 0x004fe400000100aa */
[----:B------:R-:W0:Y:S03]  /*5bb0*/  LDC.64 R250, c[0x0][0x428] ;  /* 0x00010a00fffa7b82 */ /* 0x000e260000000a00 */
[----:B------:R-:W-:-:S02]  /*5bc0*/  F2FP.BF16.F32.PACK_AB R29, R174, R23 ;  /* 0x00000017ae1d723e */ /* 0x000fc400000010ff */
[----:B------:R-:W2:Y:S04]  /*5bd0*/  LDL R23, [R1+0x13c] ;  /* 0x00013c0001177983 */ /* 0x000ea80000100800 */
[----:B------:R-:W2:Y:S01]  /*5be0*/  LDL R174, [R1+0x130] ;  /* 0x0001300001ae7983 */ /* 0x000ea20000100800 */
[----:B----4-:R-:W-:-:S03]  /*5bf0*/  FFMA.FTZ R21, R21, R249, R168 ;  /* 0x000000f915157223 */ /* 0x010fc600000100a8 */
[----:B------:R-:W4:Y:S02]  /*5c00*/  LDL R249, [R1+0x148] ;  /* 0x0001480001f97983 */ /* 0x000f240000100800 */
[----:B------:R-:W-:Y:S02]  /*5c10*/  F2FP.BF16.F32.PACK_AB R28, R22, R21 ;  /* 0x00000015161c723e */ /* 0x000fe400000010ff */
[----:B------:R-:W4:Y:S01]  /*5c20*/  LDL R22, [R1+0x138] ;  /* 0x0001380001167983 */ /* 0x000f220000100800 */
[C---:B------:R-:W-:Y:S01]  /*5c30*/  FADD.FTZ R19, -R173.reuse, R19 ;  /* 0x00000013ad137221 */ /* 0x040fe20000010100 */
[----:B------:R-:W-:-:S03]  /*5c40*/  FADD.FTZ R18, -R173, R18 ;  /* 0x00000012ad127221 */ /* 0x000fc60000010100 */
[C---:B------:R-:W-:Y:S01]  /*5c50*/  FMUL.FTZ R19, R172.reuse, R19 ;  /* 0x00000013ac137220 */ /* 0x040fe20000410000 */
[C---:B------:R-:W-:Y:S01]  /*5c60*/  FMUL.FTZ R18, R172.reuse, R18 ;  /* 0x00000012ac127220 */ /* 0x040fe20000410000 */
        /* <DEDUP_REMOVED lines=10> */
[----:B------:R-:W-:Y:S01]  /*5d10*/  FMUL.FTZ R13, R172, R13 ;  /* 0x0000000dac0d7220 */ /* 0x000fe20000410000 */
[----:B0-----:R-:W-:-:S04]  /*5d20*/  IMAD.WIDE.U32 R20, R20, 0x10, R250 ;  /* 0x0000001014147825 */ /* 0x001fc800078e00fa */
[----:B---3--:R-:W-:Y:S01]  /*5d30*/  FFMA.FTZ R14, R14, R176, R163 ;  /* 0x000000b00e0e7223 */ /* 0x008fe200000100a3 */
[----:B-----5:R-:W-:Y:S01]  /*5d40*/  FFMA.FTZ R13, R13, R234, R157 ;  /* 0x000000ea0d0d7223 */ /* 0x020fe2000001009d */
[----:B------:R0:W-:Y:S01]  /*5d50*/  STG.E.128 desc[UR6][R20.64], R28 ;  /* 0x0000001c14007986 */ /* 0x0001e2000c101d06 */
[----:B------:R-:W-:Y:S01]  /*5d60*/  FFMA.FTZ R15, R15, R175, R161 ;  /* 0x000000af0f0f7223 */ /* 0x000fe200000100a1 */
[----:B--2---:R-:W-:Y:S01]  /*5d70*/  FFMA.FTZ R18, R18, R23, R159 ;  /* 0x0000001712127223 */ /* 0x004fe2000001009f */
[----:B----4-:R-:W-:Y:S01]  /*5d80*/  FFMA.FTZ R19, R19, R22, R158 ;  /* 0x0000001613137223 */ /* 0x010fe2000001009e */
[----:B------:R-:W-:-:S04]  /*5d90*/  FFMA.FTZ R11, R11, R249, R162 ;  /* 0x000000f90b0b7223 */ /* 0x000fc800000100a2 */
[----:B------:R-:W-:Y:S01]  /*5da0*/  F2FP.BF16.F32.PACK_AB R23, R18, R19 ;  /* 0x000000131217723e */ /* 0x000fe200000010ff */
[----:B------:R-:W-:Y:S01]  /*5db0*/  FMUL.FTZ R18, R172, R10 ;  /* 0x0000000aac127220 */ /* 0x000fe20000410000 */
[----:B------:R-:W-:-:S03]  /*5dc0*/  FFMA.FTZ R10, R12, R252, R160 ;  /* 0x000000fc0c0a7223 */ /* 0x000fc600000100a0 */
[----:B------:R-:W-:Y:S01]  /*5dd0*/  FFMA.FTZ R12, R18, R174, R156 ;  /* 0x000000ae120c7223 */ /* 0x000fe2000001009c */
[----:B0-----:R-:W-:Y:S02]  /*5de0*/  F2FP.BF16.F32.PACK_AB R21, R14, R11 ;  /* 0x0000000b0e15723e */ /* 0x001fe400000010ff */
[----:B------:R-:W-:Y:S01]  /*5df0*/  F2FP.BF16.F32.PACK_AB R20, R15, R10 ;  /* 0x0000000a0f14723e */ /* 0x000fe200000010ff */
[----:B------:R-:W-:Y:S01]  /*5e00*/  IMAD.WIDE.U32 R10, R248, 0x10, R250 ;  /* 0x00000010f80a7825 */ /* 0x000fe200078e00fa */
[----:B------:R-:W-:-:S03]  /*5e10*/  F2FP.BF16.F32.PACK_AB R22, R13, R12 ;  /* 0x0000000c0d16723e */ /* 0x000fc600000010ff */
[C---:B------:R-:W-:Y:S02]  /*5e20*/  FADD.FTZ R251, -R173.reuse, R180 ;  /* 0x000000b4adfb7221 */ /* 0x040fe40000010100 */
[----:B------:R0:W-:Y:S01]  /*5e30*/  STG.E.128 desc[UR6][R10.64], R20 ;  /* 0x000000140a007986 */ /* 0x0001e2000c101d06 */
[C---:B------:R-:W-:Y:S01]  /*5e40*/  FADD.FTZ R180, -R173.reuse, R228 ;  /* 0x000000e4adb47221 */ /* 0x040fe20000010100 */
[----:B0-----:R-:W-:-:S04]  /*5e50*/  FADD.FTZ R11, -R173, R200 ;  /* 0x000000c8ad0b7221 */ /* 0x001fc80000010100 */
[C---:B------:R-:W-:Y:S02]  /*5e60*/  FMUL.FTZ R228, R172.reuse, R11 ;  /* 0x0000000bace47220 */ /* 0x040fe40000410000 */
[----:B------:R-:W2:Y:S01]  /*5e70*/  LDL R11, [R1+0x118] ;  /* 0x00011800010b7983 */ /* 0x000ea20000100800 */
[C---:B------:R-:W-:Y:S01]  /*5e80*/  FADD.FTZ R15, -R173.reuse, R181 ;  /* 0x000000b5ad0f7221 */ /* 0x040fe20000010100 */
[C---:B------:R-:W-:Y:S01]  /*5e90*/  FADD.FTZ R174, -R173.reuse, R7 ;  /* 0x00000007adae7221 */ /* 0x040fe20000010100 */
[C---:B------:R-:W-:Y:S01]  /*5ea0*/  FADD.FTZ R28, -R173.reuse, R9 ;  /* 0x00000009ad1c7221 */ /* 0x040fe20000010100 */
[C---:B------:R-:W-:Y:S01]  /*5eb0*/  FADD.FTZ R31, -R173.reuse, R4 ;  /* 0x00000004ad1f7221 */ /* 0x040fe20000010100 */
[C---:B------:R-:W-:Y:S01]  /*5ec0*/  FADD.FTZ R9, -R173.reuse, R198 ;  /* 0x000000c6ad097221 */ /* 0x040fe20000010100 */
[C---:B------:R-:W-:Y:S01]  /*5ed0*/  FADD.FTZ R14, -R173.reuse, R8 ;  /* 0x00000008ad0e7221 */ /* 0x040fe20000010100 */
[----:B------:R-:W-:Y:S01]  /*5ee0*/  MOV R198, R15 ;  /* 0x0000000f00c67202 */ /* 0x000fe20000000f00 */
[C---:B------:R-:W-:Y:S01]  /*5ef0*/  FADD.FTZ R18, -R173.reuse, R3 ;  /* 0x00000003ad127221 */ /* 0x040fe20000010100 */
[C---:B------:R-:W-:Y:S01]  /*5f00*/  FADD.FTZ R12, -R173.reuse, R16 ;  /* 0x00000010ad0c7221 */ /* 0x040fe20000010100 */
[C---:B------:R-:W-:Y:S01]  /*5f10*/  FADD.FTZ R8, -R173.reuse, R191 ;  /* 0x000000bfad087221 */ /* 0x040fe20000010100 */
[C---:B------:R-:W-:Y:S01]  /*5f20*/  FADD.FTZ R15, -R173.reuse, R202 ;  /* 0x000000caad0f7221 */ /* 0x040fe20000010100 */
[----:B------:R-:W-:Y:S01]  /*5f30*/  MOV R202, R174 ;  /* 0x000000ae00ca7202 */ /* 0x000fe20000000f00 */
[C---:B------:R-:W-:Y:S01]  /*5f40*/  FADD.FTZ R19, -R173.reuse, R6 ;  /* 0x00000006ad137221 */ /* 0x040fe20000010100 */
[C---:B------:R-:W-:Y:S01]  /*5f50*/  FADD.FTZ R21, -R173.reuse, R204 ;  /* 0x000000ccad157221 */ /* 0x040fe20000010100 */
[----:B------:R-:W-:Y:S01]  /*5f60*/  MOV R204, R31 ;  /* 0x0000001f00cc7202 */ /* 0x000fe20000000f00 */
[C---:B------:R-:W-:Y:S01]  /*5f70*/  FADD.FTZ R22, -R173.reuse, R209 ;  /* 0x000000d1ad167221 */ /* 0x040fe20000010100 */
[C---:B------:R-:W-:Y:S01]  /*5f80*/  FADD.FTZ R30, -R173.reuse, R2 ;  /* 0x00000002ad1e7221 */ /* 0x040fe20000010100 */
[C---:B------:R-:W-:Y:S01]  /*5f90*/  FADD.FTZ R16, -R173.reuse, R201 ;  /* 0x000000c9ad107221 */ /* 0x040fe20000010100 */
[----:B------:R-:W-:Y:S01]  /*5fa0*/  MOV R209, R28 ;  /* 0x0000001c00d17202 */ /* 0x000fe20000000f00 */
[C---:B------:R-:W-:Y:S01]  /*5fb0*/  FADD.FTZ R31, -R173.reuse, R214 ;  /* 0x000000d6ad1f7221 */ /* 0x040fe20000010100 */
[----:B------:R-:W-:Y:S01]  /*5fc0*/  MOV R200, R12 ;  /* 0x0000000c00c87202 */ /* 0x000fe20000000f00 */
[C---:B------:R-:W-:Y:S01]  /*5fd0*/  FADD.FTZ R28, -R173.reuse, R211 ;  /* 0x000000d3ad1c7221 */ /* 0x040fe20000010100 */
[----:B------:R-:W-:Y:S01]  /*5fe0*/  MOV R201, R18 ;  /* 0x0000001200c97202 */ /* 0x000fe20000000f00 */
[C---:B------:R-:W-:Y:S01]  /*5ff0*/  FMUL.FTZ R214, R172.reuse, R8 ;  /* 0x00000008acd67220 */ /* 0x040fe20000410000 */
[C---:B------:R-:W-:Y:S01]  /*6000*/  FADD.FTZ R29, -R173.reuse, R5 ;  /* 0x00000005ad1d7221 */ /* 0x040fe20000010100 */
[C---:B------:R-:W-:Y:S01]  /*6010*/  FADD.FTZ R12, -R173.reuse, R197 ;  /* 0x000000c5ad0c7221 */ /* 0x040fe20000010100 */
[C---:B------:R-:W-:Y:S01]  /*6020*/  FADD.FTZ R18, -R173.reuse, R210 ;  /* 0x000000d2ad127221 */ /* 0x040fe20000010100 */
[C---:B------:R-:W-:Y:S01]  /*6030*/  FMUL.FTZ R211, R172.reuse, R202 ;  /* 0x000000caacd37220 */ /* 0x040fe20000410000 */
[----:B------:R-:W3:Y:S01]  /*6040*/  LDL R8, [R1+0x11c] ;  /* 0x00011c0001087983 */ /* 0x000ee20000100800 */
[----:B------:R-:W-:Y:S01]  /*6050*/  MOV R210, R19 ;  /* 0x0000001300d27202 */ /* 0x000fe20000000f00 */
        /* <DEDUP_REMOVED lines=10> */
[C---:B------:R-:W-:Y:S01]  /*6100*/  FMUL.FTZ R227, R172.reuse, R12 ;  /* 0x0000000cace37220 */ /* 0x040fe20000410000 */
[C---:B------:R-:W-:Y:S01]  /*6110*/  FADD.FTZ R4, -R173.reuse, R187 ;  /* 0x000000bbad047221 */ /* 0x040fe20000010100 */
[----:B------:R-:W-:Y:S01]  /*6120*/  MOV R208, R29 ;  /* 0x0000001d00d07202 */ /* 0x000fe20000000f00 */
[C---:B------:R-:W-:Y:S01]  /*6130*/  FADD.FTZ R176, -R173.reuse, R218 ;  /* 0x000000daadb07221 */ /* 0x040fe20000010100 */
[C---:B------:R-:W-:Y:S01]  /*6140*/  FADD.FTZ R178, -R173.reuse, R220 ;  /* 0x000000dcadb27221 */ /* 0x040fe20000010100 */
[C---:B------:R-:W-:Y:S01]  /*6150*/  FADD.FTZ R190, -R173.reuse, R230 ;  /* 0x000000e6adbe7221 */ /* 0x040fe20000010100 */
[C---:B------:R-:W-:Y:S01]  /*6160*/  FMUL.FTZ R12, R172.reuse, R22 ;  /* 0x00000016ac0c7220 */ /* 0x040fe20000410000 */
        /* <DEDUP_REMOVED lines=8> */
[----:B------:R-:W4:Y:S01]  /*61f0*/  LDL R22, [R1+0x124] ;  /* 0x0001240001167983 */ /* 0x000f220000100800 */
[C---:B------:R-:W-:Y:S01]  /*6200*/  FADD.FTZ R249, -R173.reuse, R183 ;  /* 0x000000b7adf97221 */ /* 0x040fe20000010100 */
[C---:B------:R-:W-:Y:S01]  /*6210*/  FADD.FTZ R248, -R173.reuse, R182 ;  /* 0x000000b6adf87221 */ /* 0x040fe20000010100 */
[----:B------:R-:W-:Y:S01]  /*6220*/  MOV R197, R13 ;  /* 0x0000000d00c57202 */ /* 0x000fe20000000f00 */
[C---:B------:R-:W-:Y:S01]  /*6230*/  FADD.FTZ R174, -R173.reuse, R217 ;  /* 0x000000d9adae7221 */ /* 0x040fe20000010100 */
[C---:B------:R-:W-:Y:S01]  /*6240*/  FADD.FTZ R177, -R173.reuse, R212 ;  /* 0x000000d4adb17221 */ /* 0x040fe20000010100 */
[C---:B------:R-:W-:Y:S01]  /*6250*/  FADD.FTZ R186, -R173.reuse, R221 ;  /* 0x000000ddadba7221 */ /* 0x040fe20000010100 */
[C---:B------:R-:W-:Y:S01]  /*6260*/  FADD.FTZ R193, -R173.reuse, R193 ;  /* 0x000000c1adc17221 */ /* 0x040fe20000010100 */
[----:B------:R-:W5:Y:S01]  /*6270*/  LDL R9, [R1+0x128] ;  /* 0x0001280001097983 */ /* 0x000f620000100800 */
[C---:B------:R-:W-:Y:S01]  /*6280*/  FMUL.FTZ R229, R172.reuse, R10 ;  /* 0x0000000aace57220 */ /* 0x040fe20000410000 */
[C---:B------:R-:W-:Y:S01]  /*6290*/  FMUL.FTZ R220, R172.reuse, R20 ;  /* 0x00000014acdc7220 */ /* 0x040fe20000410000 */
[C---:B------:R-:W-:Y:S01]  /*62a0*/  FADD.FTZ R13, -R173.reuse, R199 ;  /* 0x000000c7ad0d7221 */ /* 0x040fe20000010100 */
[----:B------:R-:W5:Y:S01]  /*62b0*/  LDL R21, [R1+0x12c] ;  /* 0x00012c0001157983 */ /* 0x000f620000100800 */
[C---:B------:R-:W-:Y:S01]  /*62c0*/  FADD.FTZ R23, -R173.reuse, R203 ;  /* 0x000000cbad177221 */ /* 0x040fe20000010100 */
[C---:B------:R-:W-:Y:S01]  /*62d0*/  FADD.FTZ R183, -R173.reuse, R222 ;  /* 0x000000deadb77221 */ /* 0x040fe20000010100 */
[C---:B------:R-:W-:Y:S01]  /*62e0*/  FMUL.FTZ R216, R172.reuse, R16 ;  /* 0x00000010acd87220 */ /* 0x040fe20000410000 */
[----:B------:R-:W5:Y:S01]  /*62f0*/  LDL R10, [R1+0x110] ;  /* 0x00011000010a7983 */ /* 0x000f620000100800 */
[C---:B------:R-:W-:Y:S01]  /*6300*/  FMUL.FTZ R217, R172.reuse, R30 ;  /* 0x0000001eacd97220 */ /* 0x040fe20000410000 */
[C---:B------:R-:W-:Y:S01]  /*6310*/  FMUL.FTZ R219, R172.reuse, R15 ;  /* 0x0000000facdb7220 */ /* 0x040fe20000410000 */
[C---:B------:R-:W-:Y:S01]  /*6320*/  FMUL.FTZ R16, R172.reuse, R31 ;  /* 0x0000001fac107220 */ /* 0x040fe20000410000 */
[----:B------:R-:W5:Y:S01]  /*6330*/  LDL R20, [R1+0x114] ;  /* 0x0001140001147983 */ /* 0x000f620000100800 */
[C---:B------:R-:W-:Y:S01]  /*6340*/  FMUL.FTZ R30, R172.reuse, R178 ;  /* 0x000000b2ac1e7220 */ /* 0x040fe20000410000 */
[C---:B------:R-:W-:Y:S01]  /*6350*/  FADD.FTZ R234, -R173.reuse, R188 ;  /* 0x000000bcadea7221 */ /* 0x040fe20000010100 */
[C---:B------:R-:W-:Y:S01]  /*6360*/  FMUL.FTZ R15, R172.reuse, R29 ;  /* 0x0000001dac0f7220 */ /* 0x040fe20000410000 */
[C---:B------:R-:W-:Y:S01]  /*6370*/  FMUL.FTZ R31, R172.reuse, R179 ;  /* 0x000000b3ac1f7220 */ /* 0x040fe20000410000 */
[C---:B------:R-:W-:Y:S01]  /*6380*/  FMUL.FTZ R178, R172.reuse, R184 ;  /* 0x000000b8acb27220 */ /* 0x040fe20000410000 */
[C---:B------:R-:W-:Y:S01]  /*6390*/  FADD.FTZ R188, -R173.reuse, R225 ;  /* 0x000000e1adbc7221 */ /* 0x040fe20000010100 */
[C---:B------:R-:W-:Y:S01]  /*63a0*/  FMUL.FTZ R29, R172.reuse, R177 ;  /* 0x000000b1ac1d7220 */ /* 0x040fe20000410000 */
[C---:B------:R-:W-:Y:S01]  /*63b0*/  FMUL.FTZ R179, R172.reuse, R186 ;  /* 0x000000baacb37220 */ /* 0x040fe20000410000 */
[C---:B------:R-:W-:Y:S01]  /*63c0*/  FMUL.FTZ R184, R172.reuse, R191 ;  /* 0x000000bfacb87220 */ /* 0x040fe20000410000 */
[C---:B------:R-:W-:Y:S01]  /*63d0*/  FMUL.FTZ R203, R172.reuse, R248 ;  /* 0x000000f8accb7220 */ /* 0x040fe20000410000 */
[C---:B------:R-:W-:Y:S01]  /*63e0*/  FMUL.FTZ R225, R172.reuse, R13 ;  /* 0x0000000dace17220 */ /* 0x040fe20000410000 */
[C---:B------:R-:W-:Y:S01]  /*63f0*/  FMUL.FTZ R177, R172.reuse, R183 ;  /* 0x000000b7acb17220 */ /* 0x040fe20000410000 */
[----:B------:R-:W5:Y:S01]  /*6400*/  LDL R191, [R1+0xf0] ;  /* 0x0000f00001bf7983 */ /* 0x000f620000100800 */
[C---:B------:R-:W-:Y:S01]  /*6410*/  FMUL.FTZ R186, R172.reuse, R193 ;  /* 0x000000c1acba7220 */ /* 0x040fe20000410000 */
[C---:B------:R-:W-:Y:S01]  /*6420*/  FMUL.FTZ R13, R172.reuse, R23 ;  /* 0x00000017ac0d7220 */ /* 0x040fe20000410000 */
[----:B------:R-:W-:Y:S01]  /*6430*/  FMUL.FTZ R183, R172, R190 ;  /* 0x000000beacb77220 */ /* 0x000fe20000410000 */
[----:B------:R-:W5:Y:S04]  /*6440*/  LDL R248, [R1+0x10c] ;  /* 0x00010c0001f87983 */ /* 0x000f680000100800 */
[----:B------:R-:W5:Y:S01]  /*6450*/  LDL R193, [R1+0x108] ;  /* 0x0001080001c17983 */ /* 0x000f620000100800 */
[----:B------:R-:W-:-:S03]  /*6460*/  FADD.FTZ R7, -R173, R192 ;  /* 0x000000c0ad077221 */ /* 0x000fc60000010100 */
[----:B------:R-:W5:Y:S04]  /*6470*/  LDL R23, [R1+0xf8] ;  /* 0x0000f80001177983 */ /* 0x000f680000100800 */
[----:B------:R-:W5:Y:S01]  /*6480*/  LDL R190, [R1+0xfc] ;  /* 0x0000fc0001be7983 */ /* 0x000f620000100800 */
[----:B------:R-:W-:Y:S01]  /*6490*/  FADD.FTZ R192, -R173, R236 ;  /* 0x000000ecadc07221 */ /* 0x000fe20000010100 */
[----:B------:R-:W-:Y:S02]  /*64a0*/  FMUL.FTZ R202, R172, R249 ;  /* 0x000000f9acca7220 */ /* 0x000fe40000410000 */
[----:B------:R-:W5:Y:S01]  /*64b0*/  LDL R236, [R1+0xdc] ;  /* 0x0000dc0001ec7983 */ /* 0x000f620000100800 */
[----:B------:R-:W-:-:S03]  /*64c0*/  MOV R199, R14 ;  /* 0x0000000e00c77202 */ /* 0x000fc60000000f00 */
[----:B------:R-:W5:Y:S01]  /*64d0*/  LDL R235, [R1+0xd4] ;  /* 0x0000d40001eb7983 */ /* 0x000f620000100800 */
[C---:B------:R-:W-:Y:S01]  /*64e0*/  FADD.FTZ R5, -R173.reuse, R189 ;  /* 0x000000bdad057221 */ /* 0x040fe20000010100 */
[C---:B------:R-:W-:Y:S02]  /*64f0*/  FADD.FTZ R14, -R173.reuse, R196 ;  /* 0x000000c4ad0e7221 */ /* 0x040fe40000010100 */
[----:B------:R-:W5:Y:S01]  /*6500*/  LDL R249, [R1+0x100] ;  /* 0x0001000001f97983 */ /* 0x000f620000100800 */
        /* <DEDUP_REMOVED lines=8> */
[----:B------:R-:W5:Y:S04]  /*6590*/  LDL R232, [R1+0xe4] ;  /* 0x0000e40001e87983 */ /* 0x000f680000100800 */
[----:B------:R-:W5:Y:S04]  /*65a0*/  LDL R234, [R1+0xf4] ;  /* 0x0000f40001ea7983 */ /* 0x000f680000100800 */
[----:B------:R-:W5:Y:S04]  /*65b0*/  LDL R237, [R1+0xd8] ;  /* 0x0000d80001ed7983 */ /* 0x000f680000100800 */
[----:B------:R-:W5:Y:S04]  /*65c0*/  LDL R238, [R1+0xd0] ;  /* 0x0000d00001ee7983 */ /* 0x000f680000100800 */
[----:B------:R-:W5:Y:S01]  /*65d0*/  LDL R233, [R1+0xec] ;  /* 0x0000ec0001e97983 */ /* 0x000f620000100800 */
[----:B--2---:R-:W-:-:S03]  /*65e0*/  FFMA.FTZ R11, R211, R11, R150 ;  /* 0x0000000bd30b7223 */ /* 0x004fc60000010096 */
[----:B------:R-:W2:Y:S01]  /*65f0*/  LDL R211, [R1+0x120] ;  /* 0x0001200001d37983 */ /* 0x000ea20000100800 */
        /* <DEDUP_REMOVED lines=8> */
[----:B------:R-:W2:Y:S04]  /*6680*/  LDL R251, [R1+0xe0] ;  /* 0x0000e00001fb7983 */ /* 0x000ea80000100800 */
[----:B------:R-:W2:Y:S01]  /*6690*/  LDL R250, [R1+0x104] ;  /* 0x0001040001fa7983 */ /* 0x000ea20000100800 */
[C---:B------:R-:W-:Y:S01]  /*66a0*/  FMUL.FTZ R213, R172.reuse, R199 ;  /* 0x000000c7acd57220 */ /* 0x040fe20000410000 */
[C---:B------:R-:W-:Y:S01]  /*66b0*/  FMUL.FTZ R205, R172.reuse, R205 ;  /* 0x000000cdaccd7220 */ /* 0x040fe20000410000 */
[C---:B------:R-:W-:Y:S01]  /*66c0*/  FMUL.FTZ R208, R172.reuse, R208 ;  /* 0x000000d0acd07220 */ /* 0x040fe20000410000 */
[C---:B------:R-:W-:Y:S01]  /*66d0*/  FMUL.FTZ R204, R172.reuse, R204 ;  /* 0x000000ccaccc7220 */ /* 0x040fe20000410000 */
[----:B------:R-:W-:-:S02]  /*66e0*/  FMUL.FTZ R199, R172, R252 ;  /* 0x000000fcacc77220 */ /* 0x000fc40000410000 */
[----:B------:R-:W2:Y:S01]  /*66f0*/  LDL R252, [R1+0xe8] ;  /* 0x0000e80001fc7983 */ /* 0x000ea20000100800 */
[----:B---3--:R-:W-:Y:S01]  /*6700*/  FFMA.FTZ R8, R213, R8, R151 ;  /* 0x00000008d5087223 */ /* 0x008fe20000010097 */
        /* <DEDUP_REMOVED lines=10> */
[----:B------:R-:W-:Y:S01]  /*67b0*/  FMUL.FTZ R174, R172, R180 ;  /* 0x000000b4acae7220 */ /* 0x000fe20000410000 */
[----:B----4-:R-:W-:Y:S01]  /*67c0*/  FFMA.FTZ R22, R205, R22, R153 ;  /* 0x00000016cd167223 */ /* 0x010fe20000010099 */
[----:B-----5:R-:W-:Y:S01]  /*67d0*/  FFMA.FTZ R9, R208, R9, R154 ;  /* 0x00000009d0097223 */ /* 0x020fe2000001009a */
[----:B------:R-:W-:Y:S01]  /*67e0*/  FFMA.FTZ R21, R204, R21, R155 ;  /* 0x00000015cc157223 */ /* 0x000fe2000001009b */
[----:B------:R-:W-:Y:S01]  /*67f0*/  FFMA.FTZ R10, R209, R10, R148 ;  /* 0x0000000ad10a7223 */ /* 0x000fe20000010094 */
[----:B------:R-:W-:-:S03]  /*6800*/  FFMA.FTZ R20, R210, R20, R149 ;  /* 0x00000014d2147223 */ /* 0x000fc60000010095 */
[----:B------:R-:W-:Y:S01]  /*6810*/  F2FP.BF16.F32.PACK_AB R9, R21, R9 ;  /* 0x000000091509723e */ /* 0x000fe200000010ff */
        /* <DEDUP_REMOVED lines=10> */
[----:B------:R-:W3:Y:S04]  /*68c0*/  LDL R213, [R1+0xa4] ;  /* 0x0000a40001d57983 */ /* 0x000ee80000100800 */
[----:B------:R-:W4:Y:S04]  /*68d0*/  LDL R210, [R1+0x90] ;  /* 0x0000900001d27983 */ /* 0x000f280000100800 */
[----:B------:R-:W5:Y:S01]  /*68e0*/  LDL R209, [R1+0x94] ;  /* 0x0000940001d17983 */ /* 0x000f620000100800 */
[----:B------:R-:W-:-:S03]  /*68f0*/  FFMA.FTZ R21, R200, R193, R146 ;  /* 0x000000c1c8157223 */ /* 0x000fc60000010092 */
[----:B------:R-:W5:Y:S01]  /*6900*/  LDL R208, [R1+0x70] ;  /* 0x0000700001d07983 */ /* 0x000f620000100800 */
[----:B------:R-:W-:-:S03]  /*6910*/  FFMA.FTZ R23, R202, R23, R142 ;  /* 0x00000017ca177223 */ /* 0x000fc6000001008e */
[----:B------:R-:W5:Y:S01]  /*6920*/  LDL R205, [R1+0x7c] ;  /* 0x00007c0001cd7983 */ /* 0x000f620000100800 */
[----:B------:R-:W-:-:S03]  /*6930*/  FFMA.FTZ R20, R203, R190, R143 ;  /* 0x000000becb147223 */ /* 0x000fc6000001008f */
[----:B------:R-:W5:Y:S02]  /*6940*/  LDL R204, [R1+0x74] ;  /* 0x0000740001cc7983 */ /* 0x000f640000100800 */
[----:B------:R-:W-:Y:S01]  /*6950*/  F2FP.BF16.F32.PACK_AB R23, R20, R23 ;  /* 0x000000171417723e */ /* 0x000fe200000010ff */
[----:B------:R-:W-:Y:S02]  /*6960*/  FFMA.FTZ R6, R6, R235, R133 ;  /* 0x000000eb06067223 */ /* 0x000fe40000010085 */
[----:B------:R-:W3:Y:S01]  /*6970*/  LDL R235, [R1+0xbc] ;  /* 0x0000bc0001eb7983 */ /* 0x000ee20000100800 */
[----:B------:R-:W-:-:S03]  /*6980*/  FFMA.FTZ R20, R222, R249, R144 ;  /* 0x000000f9de147223 */ /* 0x000fc60000010090 */
[----:B------:R-:W4:Y:S01]  /*6990*/  LDL R249, [R1+0xc0] ;  /* 0x0000c00001f97983 */ /* 0x000f220000100800 */
[C---:B------:R-:W-:Y:S01]  /*69a0*/  FMUL.FTZ R187, R172.reuse, R192 ;  /* 0x000000c0acbb7220 */ /* 0x040fe20000410000 */
[C---:B------:R-:W-:Y:S01]  /*69b0*/  FMUL.FTZ R188, R172.reuse, R194 ;  /* 0x000000c2acbc7220 */ /* 0x040fe20000410000 */
[C---:B------:R-:W-:Y:S01]  /*69c0*/  FMUL.FTZ R189, R172.reuse, R196 ;  /* 0x000000c4acbd7220 */ /* 0x040fe20000410000 */
[----:B------:R-:W-:Y:S01]  /*69d0*/  FMUL.FTZ R172, R172, R212 ;  /* 0x000000d4acac7220 */ /* 0x000fe20000410000 */
[----:B------:R-:W5:Y:S01]  /*69e0*/  LDL R222, [R1+0x9c] ;  /* 0x00009c0001de7983 */ /* 0x000f620000100800 */
[----:B------:R-:W-:-:S03]  /*69f0*/  FFMA.FTZ R2, R2, R232, R137 ;  /* 0x000000e802027223 */ /* 0x000fc60000010089 */
[----:B------:R-:W5:Y:S01]  /*6a00*/  LDL R232, [R1+0x98] ;  /* 0x0000980001e87983 */ /* 0x000f620000100800 */
[----:B------:R-:W-:-:S03]  /*6a10*/  FFMA.FTZ R190, R198, R234, R141 ;  /* 0x000000eac6be7223 */ /* 0x000fc6000001008d */
[----:B------:R-:W5:Y:S04]  /*6a20*/  LDL R234, [R1+0xb4] ;  /* 0x0000b40001ea7983 */ /* 0x000f680000100800 */
[----:B------:R-:W5:Y:S01]  /*6a30*/  LDL R212, [R1+0xa8] ;  /* 0x0000a80001d47983 */ /* 0x000f620000100800 */
[----:B------:R-:W-:Y:S01]  /*6a40*/  FFMA.FTZ R7, R7, R237, R134 ;  /* 0x000000ed07077223 */ /* 0x000fe20000010086 */
[----:B------:R-:W-:Y:S02]  /*6a50*/  FFMA.FTZ R5, R5, R238, R132 ;  /* 0x000000ee05057223 */ /* 0x000fe40000010084 */
[----:B------:R-:W5:Y:S01]  /*6a60*/  LDL R237, [R1+0xb0] ;  /* 0x0000b00001ed7983 */ /* 0x000f620000100800 */
[----:B------:R-:W-:-:S03]  /*6a70*/  FFMA.FTZ R4, R4, R233, R139 ;  /* 0x000000e904047223 */ /* 0x000fc6000001008b */
[----:B------:R-:W5:Y:S04]  /*6a80*/  LDL R238, [R1+0xc8] ;  /* 0x0000c80001ee7983 */ /* 0x000f680000100800 */
[----:B------:R-:W5:Y:S01]  /*6a90*/  LDL R233, [R1+0xcc] ;  /* 0x0000cc0001e97983 */ /* 0x000f620000100800 */
[----:B--2---:R-:W-:-:S03]  /*6aa0*/  FFMA.FTZ R8, R207, R211, R152 ;  /* 0x000000d3cf087223 */ /* 0x004fc60000010098 */
[----:B------:R-:W2:Y:S02]  /*6ab0*/  LDL R211, [R1+0xac] ;  /* 0x0000ac0001d37983 */ /* 0x000ea40000100800 */
[----:B------:R-:W-:Y:S01]  /*6ac0*/  F2FP.BF16.F32.PACK_AB R8, R22, R8 ;  /* 0x000000081608723e */ /* 0x000fe200000010ff */
[----:B------:R-:W-:Y:S01]  /*6ad0*/  FFMA.FTZ R22, R201, R191, R140 ;  /* 0x000000bfc9167223 */ /* 0x000fe2000001008c */
[----:B------:R-:W-:Y:S01]  /*6ae0*/  FFMA.FTZ R191, R199, R248, R147 ;  /* 0x000000f8c7bf7223 */ /* 0x000fe20000010093 */
[----:B------:R-:W2:Y:S04]  /*6af0*/  LDL R207, [R1+0x78] ;  /* 0x0000780001cf7983 */ /* 0x000ea80000100800 */
[----:B------:R-:W-:Y:S01]  /*6b00*/  F2FP.BF16.F32.PACK_AB R21, R191, R21 ;  /* 0x00000015bf15723e */ /* 0x000fe200000010ff */
[----:B------:R-:W-:Y:S01]  /*6b10*/  FFMA.FTZ R191, R214, R236, R135 ;  /* 0x000000ecd6bf7223 */ /* 0x000fe20000010087 */
[----:B------:R-:W2:Y:S04]  /*6b20*/  LDL R248, [R1+0xc4] ;  /* 0x0000c40001f87983 */ /* 0x000ea80000100800 */
[----:B------:R-:W2:Y:S04]  /*6b30*/  LDL R236, [R1+0xb8] ;  /* 0x0000b80001ec7983 */ /* 0x000ea80000100800 */
[----:B------:R-:W2:Y:S01]  /*6b40*/  LDL R214, [R1+0xa0] ;  /* 0x0000a00001d67983 */ /* 0x000ea20000100800 */
[----:B------:R-:W-:Y:S01]  /*6b50*/  F2FP.BF16.F32.PACK_AB R22, R190, R22 ;  /* 0x00000016be16723e */ /* 0x000fe200000010ff */
[----:B------:R-:W-:Y:S01]  /*6b60*/  FFMA.FTZ R190, R197, R250, R145 ;  /* 0x000000fac5be7223 */ /* 0x000fe20000010091 */
[----:B------:R-:W-:-:S02]  /*6b70*/  FFMA.FTZ R173, R173, R251, R136 ;  /* 0x000000fbadad7223 */ /* 0x000fc40000010088 */
[----:B------:R-:W0:Y:S01]  /*6b80*/  LDC.64 R250, c[0x0][0x428] ;  /* 0x00010a00fffa7b82 */ /* 0x000e220000000a00 */
[----:B------:R-:W-:Y:S01]  /*6b90*/  FFMA.FTZ R3, R3, R252, R138 ;  /* 0x000000fc03037223 */ /* 0x000fe2000001008a */
[----:B------:R-:W-:Y:S02]  /*6ba0*/  F2FP.BF16.F32.PACK_AB R6, R6, R5 ;  /* 0x000000050606723e */ /* 0x000fe400000010ff */
[----:B------:R-:W-:Y:S02]  /*6bb0*/  F2FP.BF16.F32.PACK_AB R20, R190, R20 ;  /* 0x00000014be14723e */ /* 0x000fe400000010ff */
[----:B------:R-:W-:Y:S02]  /*6bc0*/  F2FP.BF16.F32.PACK_AB R5, R4, R3 ;  /* 0x000000030405723e */ /* 0x000fe400000010ff */
[----:B------:R-:W-:Y:S02]  /*6bd0*/  F2FP.BF16.F32.PACK_AB R7, R191, R7 ;  /* 0x00000007bf07723e */ /* 0x000fe400000010ff */
[----:B------:R-:W-:-:S02]  /*6be0*/  F2FP.BF16.F32.PACK_AB R4, R2, R173 ;  /* 0x000000ad0204723e */ /* 0x000fc400000010ff */
[----:B------:R-:W2:Y:S01]  /*6bf0*/  LDL R173, [R1+0x4c] ;  /* 0x00004c0001ad7983 */ /* 0x000ea20000100800 */
[----:B0-----:R-:W-:-:S04]  /*6c00*/  IMAD.WIDE.U32 R196, R239, 0x10, R250 ;  /* 0x00000010efc47825 */ /* 0x001fc800078e00fa */
[--C-:B------:R-:W-:Y:S01]  /*6c10*/  IMAD.WIDE.U32 R198, R17, 0x10, R250.reuse ;  /* 0x0000001011c67825 */ /* 0x100fe200078e00fa */
[----:B------:R0:W-:Y:S03]  /*6c20*/  STG.E.128 desc[UR6][R196.64], R8 ;  /* 0x00000008c4007986 */ /* 0x0001e6000c101d06 */
[--C-:B------:R-:W-:Y:S01]  /*6c30*/  IMAD.WIDE.U32 R202, R185, 0x10, R250.reuse ;  /* 0x00000010b9ca7825 */ /* 0x100fe200078e00fa */
[----:B------:R1:W-:Y:S04]  /*6c40*/  STG.E.128 desc[UR6][R198.64], R20 ;  /* 0x00000014c6007986 */ /* 0x0003e8000c101d06 */
[----:B------:R3:W-:Y:S01]  /*6c50*/  STG.E.128 desc[UR6][R202.64], R4 ;  /* 0x00000004ca007986 */ /* 0x0007e2000c101d06 */
[----:B------:R-:W-:-:S03]  /*6c60*/  IMAD.WIDE.U32 R192, R215, 0x10, R250 ;  /* 0x00000010d7c07825 */ /* 0x000fc600078e00fa */
[----:B------:R-:W2:Y:S01]  /*6c70*/  LDL R215, [R1+0x8] ;  /* 0x0000080001d77983 */ /* 0x000ea20000100800 */
[----:B------:R-:W-:-:S03]  /*6c80*/  IMAD.WIDE.U32 R190, R206, 0x10, R250 ;  /* 0x00000010cebe7825 */ /* 0x000fc600078e00fa */
[----:B------:R-:W2:Y:S04]  /*6c90*/  LDL R206, [R1+0x48] ;  /* 0x0000480001ce7983 */ /* 0x000ea80000100800 */
[----:B0-----:R-:W2:Y:S04]  /*6ca0*/  LDL R197, [R1+0x1c] ;  /* 0x00001c0001c57983 */ /* 0x001ea80000100800 */
[----:B-1----:R-:W2:Y:S04]  /*6cb0*/  LDL R22, [R1+0x54] ;  /* 0x0000540001167983 */ /* 0x002ea80000100800 */
[----:B------:R-:W2:Y:S04]  /*6cc0*/  LDL R23, [R1+0x6c] ;  /* 0x00006c0001177983 */ /* 0x000ea80000100800 */
[----:B---3--:R-:W3:Y:S04]  /*6cd0*/  LDL R203, [R1+0x2c] ;  /* 0x00002c0001cb7983 */ /* 0x008ee80000100800 */
[----:B------:R-:W3:Y:S04]  /*6ce0*/  LDL R202, [R1+0x3c] ;  /* 0x00003c0001ca7983 */ /* 0x000ee80000100800 */
[----:B------:R-:W3:Y:S04]  /*6cf0*/  LDL R199, [R1+0x24] ;  /* 0x0000240001c77983 */ /* 0x000ee80000100800 */
[----:B------:R-:W3:Y:S04]  /*6d00*/  LDL R198, [R1+0x34] ;  /* 0x0000340001c67983 */ /* 0x000ee80000100800 */
[----:B------:R-:W3:Y:S04]  /*6d10*/  LDL R196, [R1+0x14] ;  /* 0x0000140001c47983 */ /* 0x000ee80000100800 */
[----:B------:R-:W3:Y:S01]  /*6d20*/  LDL R185, [R1+0x44] ;  /* 0x0000440001b97983 */ /* 0x000ee20000100800 */
[----:B------:R-:W-:-:S03]  /*6d30*/  FFMA.FTZ R9, R216, R235, R127 ;  /* 0x000000ebd8097223 */ /* 0x000fc6000001007f */
[----:B------:R-:W3:Y:S01]  /*6d40*/  LDL R216, [R1+0x50] ;  /* 0x0000500001d87983 */ /* 0x000ee20000100800 */
[----:B----4-:R-:W-:Y:S01]  /*6d50*/  FFMA.FTZ R4, R230, R249, R128 ;  /* 0x000000f9e6047223 */ /* 0x010fe20000010080 */
[----:B-----5:R-:W-:Y:S01]  /*6d60*/  FFMA.FTZ R11, R14, R232, R118 ;  /* 0x000000e80e0b7223 */ /* 0x020fe20000010076 */
[----:B------:R-:W-:Y:S02]  /*6d70*/  FFMA.FTZ R14, R223, R213, R121 ;  /* 0x000000d5df0e7223 */ /* 0x000fe40000010079 */
[----:B------:R-:W4:Y:S01]  /*6d80*/  LDL R213, [R1+0xc] ;  /* 0x00000c0001d57983 */ /* 0x000f220000100800 */
[----:B------:R-:W-:-:S03]  /*6d90*/  FFMA.FTZ R10, R221, R234, R125 ;  /* 0x000000eadd0a7223 */ /* 0x000fc6000001007d */
[----:B------:R-:W5:Y:S01]  /*6da0*/  LDL R221, [R1+0x88] ;  /* 0x0000880001dd7983 */ /* 0x000f620000100800 */
[----:B------:R-:W-:-:S03]  /*6db0*/  FFMA.FTZ R15, R15, R222, R119 ;  /* 0x000000de0f0f7223 */ /* 0x000fc60000010077 */
[----:B------:R-:W4:Y:S01]  /*6dc0*/  LDL R223, [R1+0x80] ;  /* 0x0000800001df7983 */ /* 0x000f220000100800 */
[----:B------:R-:W-:Y:S01]  /*6dd0*/  FFMA.FTZ R6, R225, R237, R124 ;  /* 0x000000ede1067223 */ /* 0x000fe2000001007c */
[----:B------:R-:W-:Y:S02]  /*6de0*/  F2FP.BF16.F32.PACK_AB R11, R15, R11 ;  /* 0x0000000b0f0b723e */ /* 0x000fe400000010ff */
[----:B------:R-:W4:Y:S01]  /*6df0*/  LDL R222, [R1+0x84] ;  /* 0x0000840001de7983 */ /* 0x000f220000100800 */
[----:B------:R-:W-:Y:S01]  /*6e00*/  FFMA.FTZ R5, R228, R238, R130 ;  /* 0x000000eee4057223 */ /* 0x000fe20000010082 */
[----:B------:R-:W-:Y:S01]  /*6e10*/  FFMA.FTZ R17, R227, R233, R131 ;  /* 0x000000e9e3117223 */ /* 0x000fe20000010083 */
[----:B------:R-:W-:Y:S01]  /*6e20*/  F2FP.BF16.F32.PACK_AB R6, R10, R6 ;  /* 0x000000060a06723e */ /* 0x000fe200000010ff */
[----:B------:R-:W-:Y:S01]  /*6e30*/  FFMA.FTZ R10, R12, R210, R116 ;  /* 0x000000d20c0a7223 */ /* 0x000fe20000010074 */
[----:B------:R-:W-:Y:S01]  /*6e40*/  FFMA.FTZ R12, R28, R208, R240 ;  /* 0x000000d01c0c7223 */ /* 0x000fe200000100f0 */
[----:B------:R-:W-:Y:S01]  /*6e50*/  FFMA.FTZ R20, R31, R205, R243 ;  /* 0x000000cd1f147223 */ /* 0x000fe200000100f3 */
[----:B------:R-:W-:Y:S01]  /*6e60*/  F2FP.BF16.F32.PACK_AB R5, R17, R5 ;  /* 0x000000051105723e */ /* 0x000fe200000010ff */
[----:B------:R-:W-:Y:S01]  /*6e70*/  FFMA.FTZ R17, R13, R209, R117 ;  /* 0x000000d10d117223 */ /* 0x000fe20000010075 */
[----:B------:R-:W-:Y:S01]  /*6e80*/  FFMA.FTZ R21, R29, R204, R241 ;  /* 0x000000cc1d157223 */ /* 0x000fe200000100f1 */
[----:B------:R-:W4:Y:S04]  /*6e90*/  LDL R210, [R1+0x60] ;  /* 0x0000600001d27983 */ /* 0x000f280000100800 */
[----:B------:R-:W4:Y:S04]  /*6ea0*/  LDL R28, [R1+0x64] ;  /* 0x00006400011c7983 */ /* 0x000f280000100800 */
[----:B------:R-:W4:Y:S04]  /*6eb0*/  LDL R204, [R1+0x28] ;  /* 0x0000280001cc7983 */ /* 0x000f280000100800 */
[----:B------:R-:W4:Y:S04]  /*6ec0*/  LDL R31, [R1+0x38] ;  /* 0x00003800011f7983 */ /* 0x000f280000100800 */
[----:B------:R-:W4:Y:S04]  /*6ed0*/  LDL R209, [R1+0x10] ;  /* 0x0000100001d17983 */ /* 0x000f280000100800 */
[----:B------:R-:W4:Y:S04]  /*6ee0*/  LDL R208, [R1+0x40] ;  /* 0x0000400001d07983 */ /* 0x000f280000100800 */
[----:B------:R-:W4:Y:S01]  /*6ef0*/  LDL R205, [R1+0x20] ;  /* 0x0000200001cd7983 */ /* 0x000f220000100800 */
[----:B--2---:R-:W-:Y:S01]  /*6f00*/  FFMA.FTZ R8, R229, R248, R129 ;  /* 0x000000f8e5087223 */ /* 0x004fe20000010081 */
[----:B------:R-:W-:-:S04]  /*6f10*/  FFMA.FTZ R7, R219, R236, R126 ;  /* 0x000000ecdb077223 */ /* 0x000fc8000001007e */
[----:B------:R-:W-:Y:S01]  /*6f20*/  F2FP.BF16.F32.PACK_AB R4, R8, R4 ;  /* 0x000000040804723e */ /* 0x000fe200000010ff */
[----:B------:R-:W-:Y:S01]  /*6f30*/  FFMA.FTZ R15, R218, R211, R123 ;  /* 0x000000d3da0f7223 */ /* 0x000fe2000001007b */
[----:B------:R-:W2:Y:S01]  /*6f40*/  LDL R219, [R1+0x68] ;  /* 0x0000680001db7983 */ /* 0x000ea20000100800 */
[----:B------:R-:W-:Y:S01]  /*6f50*/  F2FP.BF16.F32.PACK_AB R7, R9, R7 ;  /* 0x000000070907723e */ /* 0x000fe200000010ff */
[----:B------:R-:W-:Y:S01]  /*6f60*/  FFMA.FTZ R9, R220, R212, R122 ;  /* 0x000000d4dc097223 */ /* 0x000fe2000001007a */
[----:B------:R-:W-:Y:S01]  /*6f70*/  FFMA.FTZ R8, R226, R214, R120 ;  /* 0x000000d6e2087223 */ /* 0x000fe20000010078 */
[----:B------:R-:W2:Y:S04]  /*6f80*/  LDL R220, [R1+0x8c] ;  /* 0x00008c0001dc7983 */ /* 0x000ea80000100800 */
[----:B------:R-:W2:Y:S04]  /*6f90*/  LDL R214, [R1+0x58] ;  /* 0x0000580001d67983 */ /* 0x000ea80000100800 */
[----:B------:R-:W2:Y:S04]  /*6fa0*/  LDL R212, [R1+0x5c] ;  /* 0x00005c0001d47983 */ /* 0x000ea80000100800 */
[----:B------:R-:W2:Y:S04]  /*6fb0*/  LDL R218, [R1] ;  /* 0x0000000001da7983 */ /* 0x000ea80000100800 */
[----:B------:R-:W2:Y:S01]  /*6fc0*/  LDL R211, [R1+0x4] ;  /* 0x0000040001d37983 */ /* 0x000ea20000100800 */
[----:B------:R-:W-:-:S03]  /*6fd0*/  FFMA.FTZ R13, R30, R207, R242 ;  /* 0x000000cf1e0d7223 */ /* 0x000fc600000100f2 */
[----:B------:R-:W2:Y:S04]  /*6fe0*/  LDL R207, [R1+0x18] ;  /* 0x0000180001cf7983 */ /* 0x000ea80000100800 */
[----:B------:R-:W2:Y:S01]  /*6ff0*/  LDL R30, [R1+0x30] ;  /* 0x00003000011e7983 */ /* 0x000ea20000100800 */
[----:B------:R-:W-:Y:S02]  /*7000*/  F2FP.BF16.F32.PACK_AB R9, R15, R9 ;  /* 0x000000090f09723e */ /* 0x000fe400000010ff */
[----:B------:R-:W-:Y:S02]  /*7010*/  F2FP.BF16.F32.PACK_AB R8, R14, R8 ;  /* 0x000000080e08723e */ /* 0x000fe400000010ff */
[----:B------:R-:W-:Y:S02]  /*7020*/  F2FP.BF16.F32.PACK_AB R15, R20, R13 ;  /* 0x0000000d140f723e */ /* 0x000fe400000010ff */
[----:B------:R-:W-:-:S02]  /*7030*/  F2FP.BF16.F32.PACK_AB R14, R21, R12 ;  /* 0x0000000c150e723e */ /* 0x000fc400000010ff */
[----:B------:R-:W-:Y:S01]  /*7040*/  F2FP.BF16.F32.PACK_AB R10, R17, R10 ;  /* 0x0000000a110a723e */ /* 0x000fe200000010ff */
[----:B------:R-:W-:-:S04]  /*7050*/  IMAD.WIDE.U32 R2, R195, 0x10, R250 ;  /* 0x00000010c3027825 */ /* 0x000fc800078e00fa */
[--C-:B------:R-:W-:Y:S01]  /*7060*/  IMAD.WIDE.U32 R194, R224, 0x10, R250.reuse ;  /* 0x00000010e0c27825 */ /* 0x100fe200078e00fa */
[----:B------:R0:W-:Y:S03]  /*7070*/  STG.E.128 desc[UR6][R2.64], R4 ;  /* 0x0000000402007986 */ /* 0x0001e6000c101d06 */
[----:B------:R-:W-:Y:S01]  /*7080*/  IMAD.WIDE.U32 R200, R231, 0x10, R250 ;  /* 0x00000010e7c87825 */ /* 0x000fe200078e00fa */
[----:B------:R0:W-:Y:S03]  /*7090*/  STG.E.128 desc[UR6][R190.64], R8 ;  /* 0x00000008be007986 */ /* 0x0001e6000c101d06 */
[----:B------:R-:W-:Y:S01]  /*70a0*/  FFMA.FTZ R173, R186, R173, R197 ;  /* 0x000000adbaad7223 */ /* 0x000fe200000100c5 */
[----:B------:R-:W-:Y:S01]  /*70b0*/  FFMA.FTZ R23, R177, R23, R247 ;  /* 0x00000017b1177223 */ /* 0x000fe200000100f7 */
[----:B---3--:R-:W-:Y:S01]  /*70c0*/  FFMA.FTZ R29, R172, R202, R203 ;  /* 0x000000caac1d7223 */ /* 0x008fe200000100cb */
[----:B------:R-:W-:Y:S01]  /*70d0*/  FFMA.FTZ R172, R188, R198, R199 ;  /* 0x000000c6bcac7223 */ /* 0x000fe200000100c7 */
[----:B-----5:R-:W-:Y:S01]  /*70e0*/  FFMA.FTZ R13, R18, R221, R114 ;  /* 0x000000dd120d7223 */ /* 0x020fe20000010072 */
[----:B----4-:R-:W-:Y:S01]  /*70f0*/  FFMA.FTZ R12, R217, R223, R112 ;  /* 0x000000dfd90c7223 */ /* 0x010fe20000010070 */
[----:B------:R-:W-:-:S05]  /*7100*/  FFMA.FTZ R16, R16, R222, R113 ;  /* 0x000000de10107223 */ /* 0x000fca0000010071 */
[----:B------:R-:W-:Y:S01]  /*7110*/  F2FP.BF16.F32.PACK_AB R12, R16, R12 ;  /* 0x0000000c100c723e */ /* 0x000fe200000010ff */
[----:B------:R-:W-:Y:S01]  /*7120*/  FFMA.FTZ R16, R174, R210, R244 ;  /* 0x000000d2ae107223 */ /* 0x000fe200000100f4 */
[----:B------:R-:W-:Y:S01]  /*7130*/  FFMA.FTZ R174, R183, R185, R196 ;  /* 0x000000b9b7ae7223 */ /* 0x000fe200000100c4 */
[----:B------:R-:W-:Y:S01]  /*7140*/  FFMA.FTZ R28, R175, R28, R245 ;  /* 0x0000001caf1c7223 */ /* 0x000fe200000100f5 */
[----:B------:R-:W-:-:S04]  /*7150*/  FFMA.FTZ R31, R189, R31, R204 ;  /* 0x0000001fbd1f7223 */ /* 0x000fc800000100cc */
[----:B------:R-:W-:Y:S02]  /*7160*/  F2FP.BF16.F32.PACK_AB R16, R28, R16 ;  /* 0x000000101c10723e */ /* 0x000fe400000010ff */
[----:B------:R-:W-:Y:S01]  /*7170*/  F2FP.BF16.F32.PACK_AB R31, R29, R31 ;  /* 0x0000001f1d1f723e */ /* 0x000fe200000010ff */
[----:B--2---:R-:W-:Y:S01]  /*7180*/  FFMA.FTZ R19, R19, R220, R115 ;  /* 0x000000dc13137223 */ /* 0x004fe20000010073 */
[----:B------:R-:W-:Y:S01]  /*7190*/  FFMA.FTZ R20, R180, R214, R215 ;  /* 0x000000d6b4147223 */ /* 0x000fe200000100d7 */
[----:B------:R-:W-:-:S03]  /*71a0*/  FFMA.FTZ R21, R181, R212, R213 ;  /* 0x000000d4b5157223 */ /* 0x000fc600000100d5 */
[----:B------:R-:W-:Y:S02]  /*71b0*/  F2FP.BF16.F32.PACK_AB R13, R19, R13 ;  /* 0x0000000d130d723e */ /* 0x000fe400000010ff */
[----:B------:R-:W-:Y:S02]  /*71c0*/  F2FP.BF16.F32.PACK_AB R19, R21, R20 ;  /* 0x000000141513723e */ /* 0x000fe400000010ff */
[----:B------:R-:W1:Y:S01]  /*71d0*/  LDC.64 R20, c[0x0][0x380] ;  /* 0x0000e000ff147b82 */ /* 0x000e620000000a00 */
[----:B------:R-:W-:Y:S01]  /*71e0*/  FFMA.FTZ R17, R176, R219, R246 ;  /* 0x000000dbb0117223 */ /* 0x000fe200000100f6 */
[----:B------:R-:W-:Y:S01]  /*71f0*/  FFMA.FTZ R18, R178, R216, R218 ;  /* 0x000000d8b2127223 */ /* 0x000fe200000100da */
[----:B------:R-:W-:-:S03]  /*7200*/  FFMA.FTZ R22, R179, R22, R211 ;  /* 0x00000016b3167223 */ /* 0x000fc600000100d3 */
[----:B------:R-:W-:Y:S01]  /*7210*/  F2FP.BF16.F32.PACK_AB R17, R23, R17 ;  /* 0x000000111711723e */ /* 0x000fe200000010ff */
[----:B------:R-:W-:Y:S01]  /*7220*/  FFMA.FTZ R23, R184, R206, R207 ;  /* 0x000000ceb8177223 */ /* 0x000fe200000100cf */
[----:B------:R-:W-:Y:S01]  /*7230*/  F2FP.BF16.F32.PACK_AB R18, R22, R18 ;  /* 0x000000121612723e */ /* 0x000fe200000010ff */
[----:B------:R-:W-:Y:S01]  /*7240*/  FFMA.FTZ R22, R182, R208, R209 ;  /* 0x000000d0b6167223 */ /* 0x000fe200000100d1 */
[----:B------:R-:W-:Y:S02]  /*7250*/  FFMA.FTZ R30, R187, R30, R205 ;  /* 0x0000001ebb1e7223 */ /* 0x000fe400000100cd */
[----:B------:R-:W-:Y:S02]  /*7260*/  F2FP.BF16.F32.PACK_AB R29, R173, R23 ;  /* 0x00000017ad1d723e */ /* 0x000fe400000010ff */
[----:B------:R-:W-:Y:S02]  /*7270*/  F2FP.BF16.F32.PACK_AB R28, R174, R22 ;  /* 0x00000016ae1c723e */ /* 0x000fe400000010ff */
[----:B------:R-:W-:Y:S01]  /*7280*/  F2FP.BF16.F32.PACK_AB R30, R172, R30 ;  /* 0x0000001eac1e723e */ /* 0x000fe200000010ff */
[----:B------:R0:W-:Y:S04]  /*7290*/  STG.E.128 desc[UR6][R192.64], R12 ;  /* 0x0000000cc0007986 */ /* 0x0001e8000c101d06 */
[----:B------:R0:W-:Y:S01]  /*72a0*/  STG.E.128 desc[UR6][R194.64], R16 ;  /* 0x00000010c2007986 */ /* 0x0001e2000c101d06 */
[----:B-1----:R-:W-:-:S03]  /*72b0*/  LEA R0, R20, R0, 0x2 ;  /* 0x0000000014007211 */ /* 0x002fc600078e10ff */
[----:B------:R0:W-:Y:S01]  /*72c0*/  STG.E.128 desc[UR6][R200.64], R28 ;  /* 0x0000001cc8007986 */ /* 0x0001e2000c101d06 */
[----:B------:R-:W-:-:S13]  /*72d0*/  ISETP.GE.AND P0, PT, R0, R21, PT ;  /* 0x000000150000720c */ /* 0x000fda0003f06270 */
[----:B------:R-:W-:Y:S05]  /*72e0*/  @!P0 BRA `(.L_x_17973) ;  /* 0xffffff9c00908947 */ /* 0x000fea000383ffff */
[----:B------:R-:W-:Y:S05]  /*72f0*/  EXIT ;  /* 0x000000000000794d */ /* 0x000fea0003800000 */
.L_x_17950:
[----:B------:R-:W0:Y:S01]  /*7300*/  LDCU.64 UR4, c[0x0][0x3a0] ;  /* 0x00007400ff0477ac */ /* 0x000e220008000a00 */
[----:B-1----:R-:W-:Y:S01]  /*7310*/  MOV R9, R0 ;  /* 0x0000000000097202 */ /* 0x002fe20000000f00 */
[----:B------:R-:W1:Y:S01]  /*7320*/  LDCU UR8, c[0x0][0x388] ;  /* 0x00007100ff0877ac */ /* 0x000e620008000800 */
[----:B------:R-:W2:Y:S01]  /*7330*/  LDCU.U8 UR9, c[0x0][0x410] ;  /* 0x00008200ff0977ac */ /* 0x000ea20008000000 */
[----:B------:R-:W3:Y:S01]  /*7340*/  LDCU UR10, c[0x0][0x448] ;  /* 0x00008900ff0a77ac */ /* 0x000ee20008000800 */
[----:B0-----:R-:W-:-:S04]  /*7350*/  UISETP.NE.U32.AND UP0, UPT, UR4, URZ, UPT ;  /* 0x000000ff0400728c */ /* 0x001fc8000bf05070 */
[----:B------:R-:W-:Y:S01]  /*7360*/  UISETP.NE.AND.EX UP0, UPT, UR5, URZ, UPT, UP0 ;  /* 0x000000ff0500728c */ /* 0x000fe2000bf05300 */
[----:B------:R-:W0:Y:S05]  /*7370*/  LDCU.64 UR4, c[0x0][0x3a0] ;  /* 0x00007400ff0477ac */ /* 0x000e2a0008000a00 */
[----:B-123--:R-:W-:-:S13]  /*7380*/  PLOP3.LUT P1, PT, PT, PT, UP0, 0x80, 0x8 ;  /* 0x000000000008781c */ /* 0x00efda0003f2f008 */
.L_x_17996:
        /* <DEDUP_REMOVED lines=8> */
[----:B-----5:R-:W5:Y:S01]  /*7410*/  LDG.E.128 R4, desc[UR6][R4.64] ;  /* 0x0000000604047981 */ /* 0x020f62000c1e1d00 */
[----:B------:R-:W-:Y:S04]  /*7420*/  BSSY.RECONVERGENT B0, `(.L_x_17974) ;  /* 0x0000042000007945 */ /* 0x000fe80003800200 */
[----:B------:R-:W-:Y:S05]  /*7430*/  @!P1 BRA `(.L_x_17975) ;  /* 0x0000000000a09947 */ /* 0x000fea0003800000 */
[----:B------:R-:W1:Y:S02]  /*7440*/  LDC.64 R28, c[0x0][0x3a0] ;  /* 0x0000e800ff1c7b82 */ /* 0x000e640000000a00 */
[----:B-1----:R-:W-:-:S06]  /*7450*/  IMAD.WIDE.U32 R28, R22, 0x10, R28 ;  /* 0x00000010161c7825 */ /* 0x002fcc00078e001c */
[----:B------:R-:W2:Y:S01]  /*7460*/  LDG.E.128 R28, desc[UR6][R28.64] ;  /* 0x000000061c1c7981 */ /* 0x000ea2000c1e1d00 */
[----:B-----5:R-:W-:Y:S02]  /*7470*/  PRMT R24, R4, 0x7632, R24 ;  /* 0x0000763204187816 */ /* 0x020fe40000000018 */
[----:B------:R-:W-:Y:S02]  /*7480*/  PRMT R2, R5, 0x7632, R2 ;  /* 0x0000763205027816 */ /* 0x000fe40000000002 */
[----:B------:R-:W-:Y:S02]  /*7490*/  SHF.L.U32 R24, R24, 0x10, RZ ;  /* 0x0000001018187819 */ /* 0x000fe400000006ff */
[----:B------:R-:W-:Y:S02]  /*74a0*/  SHF.L.U32 R10, R2, 0x10, RZ ;  /* 0x00000010020a7819 */ /* 0x000fe400000006ff */
[----:B------:R-:W-:-:S04]  /*74b0*/  PRMT R3, R6, 0x7632, R3 ;  /* 0x0000763206037816 */ /* 0x000fc80000000003 */
[----:B------:R-:W-:Y:S02]  /*74c0*/  SHF.L.U32 R3, R3, 0x10, RZ ;  /* 0x0000001003037819 */ /* 0x000fe400000006ff */
[----:B--2---:R-:W-:Y:S02]  /*74d0*/  PRMT R0, R28, 0x7632, R0 ;  /* 0x000076321c007816 */ /* 0x004fe40000000000 */
[----:B------:R-:W-:Y:S02]  /*74e0*/  PRMT R8, R30, 0x7632, R8 ;  /* 0x000076321e087816 */ /* 0x000fe40000000008 */
[----:B------:R-:W-:Y:S02]  /*74f0*/  SHF.L.U32 R0, R0, 0x10, RZ ;  /* 0x0000001000007819 */ /* 0x000fe400000006ff */
[----:B------:R-:W-:Y:S02]  /*7500*/  PRMT R2, R31, 0x7632, R2 ;  /* 0x000076321f027816 */ /* 0x000fe40000000002 */
[----:B------:R-:W-:Y:S01]  /*7510*/  SHF.L.U32 R8, R8, 0x10, RZ ;  /* 0x0000001008087819 */ /* 0x000fe200000006ff */
[--C-:B------:R-:W-:Y:S01]  /*7520*/  FFMA.FTZ R24, R24, R109, R0.reuse ;  /* 0x0000006d18187223 */ /* 0x100fe20000010000 */
[----:B------:R-:W-:-:S02]  /*7530*/  PRMT R0, R7, 0x7632, R0 ;  /* 0x0000763207007816 */ /* 0x000fc40000000000 */
[----:B------:R-:W-:Y:S01]  /*7540*/  SHF.L.U32 R2, R2, 0x10, RZ ;  /* 0x0000001002027819 */ /* 0x000fe200000006ff */
[----:B------:R-:W-:Y:S01]  /*7550*/  FFMA.FTZ R176, R3, R105, R8 ;  /* 0x0000006903b07223 */ /* 0x000fe20000010008 */
[----:B------:R-:W-:Y:S02]  /*7560*/  SHF.L.U32 R0, R0, 0x10, RZ ;  /* 0x0000001000007819 */ /* 0x000fe400000006ff */
[----:B------:R-:W-:Y:S02]  /*7570*/  SHF.L.U32 R3, R31, 0x10, RZ ;  /* 0x000000101f037819 */ /* 0x000fe400000006ff */
[----:B------:R-:W-:Y:S01]  /*7580*/  PRMT R11, R29, 0x7632, R11 ;  /* 0x000076321d0b7816 */ /* 0x000fe2000000000b */
[----:B------:R-:W-:Y:S01]  /*7590*/  FFMA.FTZ R178, R0, R107, R2 ;  /* 0x0000006b00b27223 */ /* 0x000fe20000010002 */
[----:B------:R-:W-:Y:S02]  /*75a0*/  SHF.L.U32 R2, R6, 0x10, RZ ;  /* 0x0000001006027819 */ /* 0x000fe400000006ff */
[----:B------:R-:W-:-:S02]  /*75b0*/  SHF.L.U32 R0, R7, 0x10, RZ ;  /* 0x0000001007007819 */ /* 0x000fc400000006ff */
[----:B------:R-:W-:Y:S02]  /*75c0*/  SHF.L.U32 R6, R30, 0x10, RZ ;  /* 0x000000101e067819 */ /* 0x000fe400000006ff */
[----:B------:R-:W-:Y:S01]  /*75d0*/  SHF.L.U32 R11, R11, 0x10, RZ ;  /* 0x000000100b0b7819 */ /* 0x000fe200000006ff */
[----:B------:R-:W-:Y:S01]  /*75e0*/  FFMA.FTZ R27, R0, R106, R3 ;  /* 0x0000006a001b7223 */ /* 0x000fe20000010003 */
[----:B------:R-:W-:Y:S01]  /*75f0*/  SHF.L.U32 R0, R4, 0x10, RZ ;  /* 0x0000001004007819 */ /* 0x000fe200000006ff */
[----:B------:R-:W-:Y:S01]  /*7600*/  FFMA.FTZ R26, R2, R104, R6 ;  /* 0x00000068021a7223 */ /* 0x000fe20000010006 */
[----:B------:R-:W-:Y:S01]  /*7610*/  SHF.L.U32 R3, R5, 0x10, RZ ;  /* 0x0000001005037819 */ /* 0x000fe200000006ff */
[----:B------:R-:W-:Y:S01]  /*7620*/  FFMA.FTZ R177, R10, R111, R11 ;  /* 0x0000006f0ab17223 */ /* 0x000fe2000001000b */
[----:B------:R-:W-:Y:S02]  /*7630*/  SHF.L.U32 R4, R29, 0x10, RZ ;  /* 0x000000101d047819 */ /* 0x000fe400000006ff */
[----:B------:R-:W-:-:S02]  /*7640*/  SHF.L.U32 R2, R28, 0x10, RZ ;  /* 0x000000101c027819 */ /* 0x000fc400000006ff */
[----:B------:R-:W-:Y:S01]  /*7650*/  F2FP.BF16.F32.PACK_AB R7, R178, R27 ;  /* 0x0000001bb207723e */ /* 0x000fe200000010ff */
[----:B------:R-:W-:Y:S01]  /*7660*/  FFMA.FTZ R25, R3, R110, R4 ;  /* 0x0000006e03197223 */ /* 0x000fe20000010004 */
[----:B------:R-:W-:Y:S01]  /*7670*/  F2FP.BF16.F32.PACK_AB R6, R176, R26 ;  /* 0x0000001ab006723e */ /* 0x000fe200000010ff */
[----:B------:R-:W-:-:S03]  /*7680*/  FFMA.FTZ R23, R0, R108, R2 ;  /* 0x0000006c00177223 */ /* 0x000fc60000010002 */
[----:B------:R-:W-:Y:S02]  /*7690*/  F2FP.BF16.F32.PACK_AB R5, R177, R25 ;  /* 0x00000019b105723e */ /* 0x000fe400000010ff */
[----:B------:R-:W-:Y:S01]  /*76a0*/  F2FP.BF16.F32.PACK_AB R4, R24, R23 ;  /* 0x000000171804723e */ /* 0x000fe200000010ff */
[----:B------:R-:W-:Y:S06]  /*76b0*/  BRA `(.L_x_17976) ;  /* 0x0000000000607947 */ /* 0x000fec0003800000 */
.L_x_17975:
        /* <DEDUP_REMOVED lines=24> */
.L_x_17976:
[----:B0-----:R-:W-:Y:S05]  /*7840*/  BSYNC.RECONVERGENT B0 ;  /* 0x0000000000007941 */ /* 0x001fea0003800200 */
.L_x_17974:
        /* <DEDUP_REMOVED lines=17> */
[----:B------:R-:W-:Y:S02]  /*7960*/  PRMT R3, R5, 0x7632, R3 ;  /* 0x0000763205037816 */ /* 0x000fe40000000003 */
[----:B------:R-:W-:Y:S01]  /*7970*/  PRMT R8, R29, 0x7632, R8 ;  /* 0x000076321d087816 */ /* 0x000fe20000000008 */
[--C-:B------:R-:W-:Y:S01]  /*7980*/  FFMA.FTZ R15, R2, R101, R0.reuse ;  /* 0x00000065020f7223 */ /* 0x100fe20000010000 */
[----:B------:R-:W-:-:S02]  /*7990*/  PRMT R0, R6, 0x7632, R0 ;  /* 0x0000763206007816 */ /* 0x000fc40000000000 */
[----:B------:R-:W-:Y:S02]  /*79a0*/  PRMT R2, R30, 0x7632, R2 ;  /* 0x000076321e027816 */ /* 0x000fe40000000002 */
[----:B------:R-:W-:Y:S02]  /*79b0*/  SHF.L.U32 R0, R0, 0x10, RZ ;  /* 0x0000001000007819 */ /* 0x000fe400000006ff */
[----:B------:R-:W-:Y:S02]  /*79c0*/  SHF.L.U32 R2, R2, 0x10, RZ ;  /* 0x0000001002027819 */ /* 0x000fe400000006ff */
[----:B------:R-:W-:Y:S02]  /*79d0*/  SHF.L.U32 R3, R3, 0x10, RZ ;  /* 0x0000001003037819 */ /* 0x000fe400000006ff */
[----:B------:R-:W-:Y:S01]  /*79e0*/  SHF.L.U32 R8, R8, 0x10, RZ ;  /* 0x0000001008087819 */ /* 0x000fe200000006ff */
[----:B------:R-:W-:Y:S01]  /*79f0*/  FFMA.FTZ R13, R0, R97, R2 ;  /* 0x00000061000d7223 */ /* 0x000fe20000010002 */
[----:B------:R-:W-:-:S02]  /*7a00*/  SHF.L.U32 R0, R4, 0x10, RZ ;  /* 0x0000001004007819 */ /* 0x000fc400000006ff */
[----:B------:R-:W-:Y:S01]  /*7a10*/  SHF.L.U32 R2, R28, 0x10, RZ ;  /* 0x000000101c027819 */ /* 0x000fe200000006ff */
[----:B------:R-:W-:-:S04]  /*7a20*/  FFMA.FTZ R14, R3, R103, R8 ;  /* 0x00000067030e7223 */ /* 0x000fc80000010008 */
[----:B------:R-:W-:Y:S01]  /*7a30*/  FFMA.FTZ R12, R0, R100, R2 ;  /* 0x00000064000c7223 */ /* 0x000fe20000010002 */
[----:B------:R-:W-:Y:S02]  /*7a40*/  SHF.L.U32 R0, R5, 0x10, RZ ;  /* 0x0000001005007819 */ /* 0x000fe400000006ff */
[----:B------:R-:W-:Y:S02]  /*7a50*/  SHF.L.U32 R2, R29, 0x10, RZ ;  /* 0x000000101d027819 */ /* 0x000fe400000006ff */
[----:B------:R-:W-:-:S03]  /*7a60*/  F2FP.BF16.F32.PACK_AB R4, R15, R12 ;  /* 0x0000000c0f04723e */ /* 0x000fc600000010ff */
        /* <DEDUP_REMOVED lines=8> */
[--C-:B------:R-:W-:Y:S01]  /*7af0*/  FFMA.FTZ R21, R0, R98, R2.reuse ;  /* 0x0000006200157223 */ /* 0x100fe20000010002 */
[----:B------:R-:W-:Y:S02]  /*7b00*/  PRMT R2, R7, 0x7632, R2 ;  /* 0x0000763207027816 */ /* 0x000fe40000000002 */
[----:B------:R-:W-:Y:S02]  /*7b10*/  PRMT R0, R31, 0x7632, R0 ;  /* 0x000076321f007816 */ /* 0x000fe40000000000 */
[----:B------:R-:W-:Y:S02]  /*7b20*/  SHF.L.U32 R2, R2, 0x10, RZ ;  /* 0x0000001002027819 */ /* 0x000fe400000006ff */
[----:B------:R-:W-:-:S05]  /*7b30*/  SHF.L.U32 R0, R0, 0x10, RZ ;  /* 0x0000001000007819 */ /* 0x000fca00000006ff */
[----:B------:R-:W-:-:S05]  /*7b40*/  FFMA.FTZ R20, R2, R99, R0 ;  /* 0x0000006302147223 */ /* 0x000fca0000010000 */
[----:B------:R-:W-:Y:S01]  /*7b50*/  F2FP.BF16.F32.PACK_AB R7, R20, R21 ;  /* 0x000000151407723e */ /* 0x000fe200000010ff */
[----:B------:R-:W-:Y:S06]  /*7b60*/  BRA `(.L_x_17978) ;  /* 0x0000000000607947 */ /* 0x000fec0003800000 */
.L_x_17977:
[C---:B-----5:R-:W-:Y:S02]  /*7b70*/  PRMT R0, R4.reuse, 0x7632, R0 ;  /* 0x0000763204007816 */ /* 0x060fe40000000000 */
[----:B------:R-:W-:Y:S02]  /*7b80*/  SHF.L.U32 R8, R4, 0x10, RZ ;  /* 0x0000001004087819 */ /* 0x000fe400000006ff */
[----:B0-----:R-:W-:Y:S02]  /*7b90*/  PRMT R2, R5, 0x7632, R2 ;  /* 0x0000763205027816 */ /* 0x001fe40000000002 */
        /* <DEDUP_REMOVED lines=21> */
.L_x_17978:
        /* <DEDUP_REMOVED lines=25> */
[----:B------:R-:W-:Y:S01]  /*7e80*/  FFMA.FTZ R7, R3, R95, R7 ;  /* 0x0000005f03077223 */ /* 0x000fe20000010007 */
[----:B------:R-:W-:Y:S02]  /*7e90*/  SHF.L.U32 R3, R18, 0x10, RZ ;  /* 0x0000001012037819 */ /* 0x000fe400000006ff */
[----:B------:R-:W-:Y:S01]  /*7ea0*/  PRMT R16, R19, 0x7632, R16 ;  /* 0x0000763213107816 */ /* 0x000fe20000000010 */
[----:B------:R-:W-:Y:S01]  /*7eb0*/  FFMA.FTZ R5, R0, R92, R2 ;  /* 0x0000005c00057223 */ /* 0x000fe20000010002 */
[----:B------:R-:W-:Y:S02]  /*7ec0*/  SHF.L.U32 R0, R17, 0x10, RZ ;  /* 0x0000001011007819 */ /* 0x000fe400000006ff */
[----:B------:R-:W-:Y:S02]  /*7ed0*/  SHF.L.U32 R2, R29, 0x10, RZ ;  /* 0x000000101d027819 */ /* 0x000fe400000006ff */
[----:B------:R-:W-:-:S03]  /*7ee0*/  SHF.L.U32 R16, R16, 0x10, RZ ;  /* 0x0000001010107819 */ /* 0x000fc600000006ff */
[----:B------:R-:W-:Y:S01]  /*7ef0*/  FFMA.FTZ R4, R0, R94, R2 ;  /* 0x0000005e00047223 */ /* 0x000fe20000010002 */
[----:B------:R-:W-:Y:S02]  /*7f00*/  SHF.L.U32 R0, R30, 0x10, RZ ;  /* 0x000000101e007819 */ /* 0x000fe400000006ff */
[----:B------:R-:W-:Y:S02]  /*7f10*/  SHF.L.U32 R2, R19, 0x10, RZ ;  /* 0x0000001013027819 */ /* 0x000fe400000006ff */
[----:B------:R-:W-:Y:S01]  /*7f20*/  F2FP.BF16.F32.PACK_AB R17, R7, R4 ;  /* 0x000000040711723e */ /* 0x000fe200000010ff */
[----:B------:R-:W-:Y:S01]  /*7f30*/  FFMA.FTZ R3, R3, R88, R0 ;  /* 0x0000005803037223 */ /* 0x000fe20000010000 */
[----:B------:R-:W-:-:S04]  /*7f40*/  SHF.L.U32 R0, R31, 0x10, RZ ;  /* 0x000000101f007819 */ /* 0x000fc800000006ff */
[----:B------:R-:W-:Y:S01]  /*7f50*/  F2FP.BF16.F32.PACK_AB R18, R6, R3 ;  /* 0x000000030612723e */ /* 0x000fe200000010ff */
[--C-:B------:R-:W-:Y:S01]  /*7f60*/  FFMA.FTZ R2, R2, R90, R0.reuse ;  /* 0x0000005a02027223 */ /* 0x100fe20000010000 */
[----:B------:R-:W-:-:S04]  /*7f70*/  PRMT R0, R31, 0x7632, R0 ;  /* 0x000076321f007816 */ /* 0x000fc80000000000 */
[----:B------:R-:W-:-:S05]  /*7f80*/  SHF.L.U32 R0, R0, 0x10, RZ ;  /* 0x0000001000007819 */ /* 0x000fca00000006ff */
[----:B------:R-:W-:Y:S01]  /*7f90*/  FFMA.FTZ R0, R16, R91, R0 ;  /* 0x0000005b10007223 */ /* 0x000fe20000010000 */
[----:B------:R-:W-:-:S04]  /*7fa0*/  F2FP.BF16.F32.PACK_AB R16, R8, R5 ;  /* 0x000000050810723e */ /* 0x000fc800000010ff */
[----:B------:R-:W-:Y:S01]  /*7fb0*/  F2FP.BF16.F32.PACK_AB R19, R0, R2 ;  /* 0x000000020013723e */ /* 0x000fe200000010ff */
[----:B------:R-:W-:Y:S06]  /*7fc0*/  BRA `(.L_x_17980) ;  /* 0x0000000000607947 */ /* 0x000fec0003800000 */
.L_x_17979:
        /* <DEDUP_REMOVED lines=8> */
[----:B------:R-:W-:Y:S01]  /*8050*/  FMUL.FTZ R4, R7, R94 ;  /* 0x0000005e07047220 */ /* 0x000fe20000410000 */
[----:B0-----:R-:W-:Y:S02]  /*8060*/  SHF.L.U32 R3, R18, 0x10, RZ ;  /* 0x0000001012037819 */ /* 0x001fe400000006ff */
        /* <DEDUP_REMOVED lines=14> */
.L_x_17980:
[----:B------:R-:W-:-:S05]  /*8150*/  IMAD.WIDE.U32 R172, R239, 0x10, R250 ;  /* 0x00000010efac7825 */ /* 0x000fca00078e00fa */
[----:B------:R0:W-:Y:S02]  /*8160*/  STG.E.128 desc[UR6][R172.64], R16 ;  /* 0x00000010ac007986 */ /* 0x0001e4000c101d06 */
[----:B0-----:R-:W0:Y:S01]  /*8170*/  @P1 LDC.64 R16, c[0x0][0x3a0] ;  /* 0x0000e800ff101b82 */ /* 0x001e220000000a00 */
[----:B------:R-:W-:-:S05]  /*8180*/  IADD3 R19, PT, PT, R22, 0x60, RZ ;  /* 0x0000006016137810 */ /* 0x000fca0007ffe0ff */
[----:B0-----:R-:W-:-:S05]  /*8190*/  @P1 IMAD.WIDE.U32 R16, R19, 0x10, R16 ;  /* 0x0000001013101825 */ /* 0x001fca00078e0010 */
[----:B------:R0:W5:Y:S02]  /*81a0*/  @P1 LDG.E.128 R28, desc[UR6][R16.64] ;  /* 0x00000006101c1981 */ /* 0x000164000c1e1d00 */
[----:B0-----:R-:W-:-:S05]  /*81b0*/  IMAD.WIDE.U32 R16, R19, 0x10, R234 ;  /* 0x0000001013107825 */ /* 0x001fca00078e00ea */
[----:B------:R0:W5:Y:S01]  /*81c0*/  LDG.E.128 R172, desc[UR6][R16.64] ;  /* 0x0000000610ac7981 */ /* 0x000162000c1e1d00 */
[----:B------:R-:W-:Y:S05]  /*81d0*/  @!P1 BRA `(.L_x_17981) ;  /* 0x0000000000949947 */ /* 0x000fea0003800000 */
[----:B-----5:R-:W-:Y:S02]  /*81e0*/  PRMT R18, R172, 0x7632, R18 ;  /* 0x00007632ac127816 */ /* 0x020fe40000000012 */
[----:B0-----:R-:W-:Y:S02]  /*81f0*/  PRMT R16, R28, 0x7632, R16 ;  /* 0x000076321c107816 */ /* 0x001fe40000000010 */
[----:B------:R-:W-:Y:S02]  /*8200*/  SHF.L.U32 R18, R18, 0x10, RZ ;  /* 0x0000001012127819 */ /* 0x000fe400000006ff */
[----:B------:R-:W-:Y:S02]  /*8210*/  SHF.L.U32 R16, R16, 0x10, RZ ;  /* 0x0000001010107819 */ /* 0x000fe400000006ff */
[----:B------:R-:W-:Y:S02]  /*8220*/  PRMT R179, R30, 0x7632, R179 ;  /* 0x000076321eb37816 */ /* 0x000fe400000000b3 */
[----:B------:R-:W-:Y:S01]  /*8230*/  SHF.L.U32 R172, R172, 0x10, RZ ;  /* 0x00000010acac7819 */ /* 0x000fe200000006ff */
[--C-:B------:R-:W-:Y:S01]  /*8240*/  FFMA.FTZ R18, R18, R85, R16.reuse ;  /* 0x0000005512127223 */ /* 0x100fe20000010010 */
[----:B------:R-:W-:-:S02]  /*8250*/  PRMT R16, R174, 0x7632, R16 ;  /* 0x00007632ae107816 */ /* 0x000fc40000000010 */
[----:B------:R-:W-:Y:S02]  /*8260*/  SHF.L.U32 R179, R179, 0x10, RZ ;  /* 0x00000010b3b37819 */ /* 0x000fe400000006ff */
[----:B------:R-:W-:Y:S02]  /*8270*/  SHF.L.U32 R16, R16, 0x10, RZ ;  /* 0x0000001010107819 */ /* 0x000fe400000006ff */
[----:B------:R-:W-:Y:S02]  /*8280*/  PRMT R17, R173, 0x7632, R17 ;  /* 0x00007632ad117816 */ /* 0x000fe40000000011 */
[----:B------:R-:W-:Y:S01]  /*8290*/  PRMT R180, R29, 0x7632, R180 ;  /* 0x000076321db47816 */ /* 0x000fe200000000b4 */
[----:B------:R-:W-:Y:S01]  /*82a0*/  FFMA.FTZ R16, R16, R81, R179 ;  /* 0x0000005110107223 */ /* 0x000fe200000100b3 */
[----:B------:R-:W-:Y:S02]  /*82b0*/  SHF.L.U32 R179, R28, 0x10, RZ ;  /* 0x000000101cb37819 */ /* 0x000fe400000006ff */
[----:B------:R-:W-:-:S02]  /*82c0*/  SHF.L.U32 R17, R17, 0x10, RZ ;  /* 0x0000001011117819 */ /* 0x000fc400000006ff */
[----:B------:R-:W-:Y:S01]  /*82d0*/  SHF.L.U32 R180, R180, 0x10, RZ ;  /* 0x00000010b4b47819 */ /* 0x000fe200000006ff */
[----:B------:R-:W-:Y:S01]  /*82e0*/  FFMA.FTZ R179, R172, R84, R179 ;  /* 0x00000054acb37223 */ /* 0x000fe200000100b3 */
[----:B------:R-:W-:Y:S02]  /*82f0*/  SHF.L.U32 R173, R173, 0x10, RZ ;  /* 0x00000010adad7819 */ /* 0x000fe400000006ff */
[----:B------:R-:W-:Y:S01]  /*8300*/  SHF.L.U32 R172, R29, 0x10, RZ ;  /* 0x000000101dac7819 */ /* 0x000fe200000006ff */
[----:B------:R-:W-:Y:S01]  /*8310*/  FFMA.FTZ R17, R17, R87, R180 ;  /* 0x0000005711117223 */ /* 0x000fe200000100b4 */
[----:B------:R-:W-:-:S03]  /*8320*/  SHF.L.U32 R174, R174, 0x10, RZ ;  /* 0x00000010aeae7819 */ /* 0x000fc600000006ff */
[----:B------:R-:W-:Y:S01]  /*8330*/  FFMA.FTZ R180, R173, R86, R172 ;  /* 0x00000056adb47223 */ /* 0x000fe200000100ac */
[----:B------:R-:W-:Y:S02]  /*8340*/  SHF.L.U32 R172, R30, 0x10, RZ ;  /* 0x000000101eac7819 */ /* 0x000fe400000006ff */
[----:B------:R-:W-:-:S03]  /*8350*/  SHF.L.U32 R173, R31, 0x10, RZ ;  /* 0x000000101fad7819 */ /* 0x000fc600000006ff */
[----:B------:R-:W-:Y:S01]  /*8360*/  FFMA.FTZ R182, R174, R80, R172 ;  /* 0x00000050aeb67223 */ /* 0x000fe200000100ac */
[----:B------:R-:W-:-:S04]  /*8370*/  SHF.L.U32 R172, R175, 0x10, RZ ;  /* 0x00000010afac7819 */ /* 0x000fc800000006ff */
[----:B------:R-:W-:Y:S01]  /*8380*/  F2FP.BF16.F32.PACK_AB R174, R16, R182 ;  /* 0x000000b610ae723e */ /* 0x000fe200000010ff */
[--C-:B------:R-:W-:Y:S01]  /*8390*/  FFMA.FTZ R181, R172, R82, R173.reuse ;  /* 0x00000052acb57223 */ /* 0x100fe200000100ad */
[----:B------:R-:W-:Y:S02]  /*83a0*/  PRMT R173, R175, 0x7632, R173 ;  /* 0x00007632afad7816 */ /* 0x000fe400000000ad */
        /* <DEDUP_REMOVED lines=8> */
.L_x_17981:
        /* <DEDUP_REMOVED lines=24> */
.L_x_17982:
        /* <DEDUP_REMOVED lines=46> */
.L_x_17983:
[C---:B-----5:R-:W-:Y:S02]  /*8890*/  PRMT R184, R173.reuse, 0x7632, R184 ;  /* 0x00007632adb87816 */ /* 0x060fe400000000b8 */
[----:B------:R-:W-:Y:S02]  /*88a0*/  SHF.L.U32 R190, R173, 0x10, RZ ;  /* 0x00000010adbe7819 */ /* 0x000fe400000006ff */
[----:B------:R-:W-:Y:S02]  /*88b0*/  PRMT R189, R172, 0x7632, R189 ;  /* 0x00007632acbd7816 */ /* 0x000fe400000000bd */
[C---:B------:R-:W-:Y:S02]  /*88c0*/  PRMT R173, R174.reuse, 0x7632, R173 ;  /* 0x00007632aead7816 */ /* 0x040fe400000000ad */
[----:B------:R-:W-:Y:S02]  /*88d0*/  SHF.L.U32 R185, R174, 0x10, RZ ;  /* 0x00000010aeb97819 */ /* 0x000fe400000006ff */
[----:B------:R-:W-:-:S02]  /*88e0*/  SHF.L.U32 R172, R172, 0x10, RZ ;  /* 0x00000010acac7819 */ /* 0x000fc400000006ff */
[----:B------:R-:W-:Y:S01]  /*88f0*/  PRMT R174, R175, 0x7632, R174 ;  /* 0x00007632afae7816 */ /* 0x000fe200000000ae */
[----:B------:R-:W-:Y:S01]  /*8900*/  FMUL.FTZ R191, R185, R72 ;  /* 0x00000048b9bf7220 */ /* 0x000fe20000410000 */
        /* <DEDUP_REMOVED lines=16> */
.L_x_17984:
        /* <DEDUP_REMOVED lines=46> */
.L_x_17985:
[C---:B-----5:R-:W-:Y:S02]  /*8cf0*/  PRMT R193, R173.reuse, 0x7632, R193 ;  /* 0x00007632adc17816 */ /* 0x060fe400000000c1 */
[----:B------:R-:W-:Y:S02]  /*8d00*/  SHF.L.U32 R199, R173, 0x10, RZ ;  /* 0x00000010adc77819 */ /* 0x000fe400000006ff */
[----:B------:R-:W-:Y:S02]  /*8d10*/  PRMT R198, R172, 0x7632, R198 ;  /* 0x00007632acc67816 */ /* 0x000fe400000000c6 */
[C---:B------:R-:W-:Y:S02]  /*8d20*/  PRMT R173, R174.reuse, 0x7632, R173 ;  /* 0x00007632aead7816 */ /* 0x040fe400000000ad */
[----:B------:R-:W-:Y:S02]  /*8d30*/  SHF.L.U32 R194, R174, 0x10, RZ ;  /* 0x00000010aec27819 */ /* 0x000fe400000006ff */
[----:B------:R-:W-:-:S02]  /*8d40*/  SHF.L.U32 R172, R172, 0x10, RZ ;  /* 0x00000010acac7819 */ /* 0x000fc400000006ff */
[C---:B------:R-:W-:Y:S01]  /*8d50*/  PRMT R174, R175.reuse, 0x7632, R174 ;  /* 0x00007632afae7816 */ /* 0x040fe200000000ae */
        /* <DEDUP_REMOVED lines=17> */
.L_x_17986:
        /* <DEDUP_REMOVED lines=12> */
[----:B------:R-:W-:Y:S02]  /*8f30*/  PRMT R202, R173, 0x7632, R202 ;  /* 0x00007632adca7816 */ /* 0x000fe400000000ca */
[----:B------:R-:W-:Y:S02]  /*8f40*/  PRMT R203, R29, 0x7632, R203 ;  /* 0x000076321dcb7816 */ /* 0x000fe400000000cb */
[----:B------:R-:W-:-:S02]  /*8f50*/  SHF.L.U32 R204, R204, 0x10, RZ ;  /* 0x00000010cccc7819 */ /* 0x000fc400000006ff */
[----:B------:R-:W-:Y:S02]  /*8f60*/  SHF.L.U32 R202, R202, 0x10, RZ ;  /* 0x00000010caca7819 */ /* 0x000fe400000006ff */
[----:B------:R-:W-:Y:S01]  /*8f70*/  SHF.L.U32 R203, R203, 0x10, RZ ;  /* 0x00000010cbcb7819 */ /* 0x000fe200000006ff */
[----:B------:R-:W-:Y:S01]  /*8f80*/  FFMA.FTZ R205, R205, R61, R204 ;  /* 0x0000003dcdcd7223 */ /* 0x000fe200000100cc */
[----:B------:R-:W-:Y:S02]  /*8f90*/  PRMT R207, R31, 0x7632, R207 ;  /* 0x000076321fcf7816 */ /* 0x000fe400000000cf */
[----:B------:R-:W-:Y:S01]  /*8fa0*/  SHF.L.U32 R173, R173, 0x10, RZ ;  /* 0x00000010adad7819 */ /* 0x000fe200000006ff */
[----:B------:R-:W-:Y:S01]  /*8fb0*/  FFMA.FTZ R204, R202, R63, R203 ;  /* 0x0000003fcacc7223 */ /* 0x000fe200000100cb */
[----:B------:R-:W-:Y:S02]  /*8fc0*/  PRMT R202, R175, 0x7632, R202 ;  /* 0x00007632afca7816 */ /* 0x000fe400000000ca */
[----:B------:R-:W-:-:S02]  /*8fd0*/  SHF.L.U32 R207, R207, 0x10, RZ ;  /* 0x00000010cfcf7819 */ /* 0x000fc400000006ff */
[----:B------:R-:W-:Y:S02]  /*8fe0*/  SHF.L.U32 R202, R202, 0x10, RZ ;  /* 0x00000010caca7819 */ /* 0x000fe400000006ff */
[----:B------:R-:W-:Y:S02]  /*8ff0*/  PRMT R203, R174, 0x7632, R203 ;  /* 0x00007632aecb7816 */ /* 0x000fe400000000cb */
[----:B------:R-:W-:Y:S01]  /*9000*/  PRMT R208, R30, 0x7632, R208 ;  /* 0x000076321ed07816 */ /* 0x000fe200000000d0 */
[----:B------:R-:W-:Y:S01]  /*9010*/  FFMA.FTZ R202, R202, R59, R207 ;  /* 0x0000003bcaca7223 */ /* 0x000fe200000100cf */
        /* <DEDUP_REMOVED lines=8> */
[----:B------:R-:W-:Y:S01]  /*90a0*/  SHF.L.U32 R172, R172, 0x10, RZ ;  /* 0x00000010acac7819 */ /* 0x000fe200000006ff */
        /* <DEDUP_REMOVED lines=10> */
.L_x_17987:
[C---:B-----5:R-:W-:Y:S02]  /*9150*/  PRMT R202, R173.reuse, 0x7632, R202 ;  /* 0x00007632adca7816 */ /* 0x060fe400000000ca */
[----:B------:R-:W-:Y:S02]  /*9160*/  SHF.L.U32 R207, R173, 0x10, RZ ;  /* 0x00000010adcf7819 */ /* 0x000fe400000006ff */
[----:B------:R-:W-:Y:S02]  /*9170*/  PRMT R205, R172, 0x7632, R205 ;  /* 0x00007632accd7816 */ /* 0x000fe400000000cd */
[C---:B------:R-:W-:Y:S01]  /*9180*/  PRMT R173, R174.reuse, 0x7632, R173 ;  /* 0x00007632aead7816 */ /* 0x040fe200000000ad */
        /* <DEDUP_REMOVED lines=10> */
[----:B------:R-:W-:Y:S02]  /*9230*/  SHF.L.U32 R172, R205, 0x10, RZ ;  /* 0x00000010cdac7819 */ /* 0x000fe400000006ff */
[----:B------:R-:W-:Y:S01]  /*9240*/  SHF.L.U32 R173, R202, 0x10, RZ ;  /* 0x00000010caad7819 */ /* 0x000fe200000006ff */
[----:B------:R-:W-:Y:S01]  /*9250*/  FMUL.FTZ R202, R175, R59 ;  /* 0x0000003bafca7220 */ /* 0x000fe20000410000 */
[----:B------:R-:W-:Y:S01]  /*9260*/  FMUL.FTZ R203, R174, R57 ;  /* 0x00000039aecb7220 */ /* 0x000fe20000410000 */
[----:B------:R-:W-:-:S02]  /*9270*/  FMUL.FTZ R205, R172, R61 ;  /* 0x0000003daccd7220 */ /* 0x000fc40000410000 */
[----:B------:R-:W-:Y:S01]  /*9280*/  FMUL.FTZ R204, R173, R63 ;  /* 0x0000003fadcc7220 */ /* 0x000fe20000410000 */
[----:B------:R-:W-:Y:S02]  /*9290*/  F2FP.BF16.F32.PACK_AB R175, R202, R209 ;  /* 0x000000d1caaf723e */ /* 0x000fe400000010ff */
[----:B------:R-:W-:Y:S02]  /*92a0*/  F2FP.BF16.F32.PACK_AB R174, R203, R208 ;  /* 0x000000d0cbae723e */ /* 0x000fe400000010ff */
[----:B------:R-:W-:Y:S02]  /*92b0*/  F2FP.BF16.F32.PACK_AB R173, R204, R207 ;  /* 0x000000cfccad723e */ /* 0x000fe400000010ff */
[----:B------:R-:W-:-:S07]  /*92c0*/  F2FP.BF16.F32.PACK_AB R172, R205, R210 ;  /* 0x000000d2cdac723e */ /* 0x000fce00000010ff */
.L_x_17988:
        /* <DEDUP_REMOVED lines=16> */
[----:B------:R-:W-:Y:S02]  /*93d0*/  SHF.L.U32 R212, R212, 0x10, RZ ;  /* 0x00000010d4d47819 */ /* 0x000fe400000006ff */
[----:B------:R-:W-:Y:S01]  /*93e0*/  PRMT R216, R31, 0x7632, R216 ;  /* 0x000076321fd87816 */ /* 0x000fe200000000d8 */
[----:B------:R-:W-:Y:S01]  /*93f0*/  FFMA.FTZ R213, R211, R55, R213 ;  /* 0x00000037d3d57223 */ /* 0x000fe200000100d5 */
[----:B------:R-:W-:Y:S01]  /*9400*/  PRMT R211, R174, 0x7632, R211 ;  /* 0x00007632aed37816 */ /* 0x000fe200000000d3 */
[----:B------:R-:W-:Y:S01]  /*9410*/  FFMA.FTZ R214, R214, R53, R212 ;  /* 0x00000035d6d67223 */ /* 0x000fe200000100d4 */
[----:B------:R-:W-:Y:S02]  /*9420*/  SHF.L.U32 R216, R216, 0x10, RZ ;  /* 0x00000010d8d87819 */ /* 0x000fe400000006ff */
[----:B------:R-:W-:-:S02]  /*9430*/  SHF.L.U32 R212, R211, 0x10, RZ ;  /* 0x00000010d3d47819 */ /* 0x000fc400000006ff */
[----:B------:R-:W-:Y:S02]  /*9440*/  PRMT R211, R175, 0x7632, R211 ;  /* 0x00007632afd37816 */ /* 0x000fe400000000d3 */
[----:B------:R-:W-:Y:S02]  /*9450*/  SHF.L.U32 R173, R173, 0x10, RZ ;  /* 0x00000010adad7819 */ /* 0x000fe400000006ff */
[----:B------:R-:W-:Y:S02]  /*9460*/  SHF.L.U32 R211, R211, 0x10, RZ ;  /* 0x00000010d3d37819 */ /* 0x000fe400000006ff */
[----:B------:R-:W-:Y:S02]  /*9470*/  PRMT R217, R30, 0x7632, R217 ;  /* 0x000076321ed97816 */ /* 0x000fe400000000d9 */
[----:B------:R-:W-:Y:S01]  /*9480*/  SHF.L.U32 R174, R174, 0x10, RZ ;  /* 0x00000010aeae7819 */ /* 0x000fe200000006ff */
[----:B------:R-:W-:Y:S01]  /*9490*/  FFMA.FTZ R211, R211, R51, R216 ;  /* 0x00000033d3d37223 */ /* 0x000fe200000100d8 */
[----:B------:R-:W-:-:S02]  /*94a0*/  SHF.L.U32 R216, R29, 0x10, RZ ;  /* 0x000000101dd87819 */ /* 0x000fc400000006ff */
[----:B------:R-:W-:Y:S02]  /*94b0*/  SHF.L.U32 R217, R217, 0x10, RZ ;  /* 0x00000010d9d97819 */ /* 0x000fe400000006ff */
[----:B------:R-:W-:Y:S01]  /*94c0*/  SHF.L.U32 R175, R175, 0x10, RZ ;  /* 0x00000010afaf7819 */ /* 0x000fe200000006ff */
[----:B------:R-:W-:Y:S01]  /*94d0*/  FFMA.FTZ R216, R173, R54, R216 ;  /* 0x00000036add87223 */ /* 0x000fe200000100d8 */
[----:B------:R-:W-:Y:S01]  /*94e0*/  SHF.L.U32 R173, R30, 0x10, RZ ;  /* 0x000000101ead7819 */ /* 0x000fe200000006ff */
[----:B------:R-:W-:Y:S01]  /*94f0*/  FFMA.FTZ R212, R212, R49, R217 ;  /* 0x00000031d4d47223 */ /* 0x000fe200000100d9 */
        /* <DEDUP_REMOVED lines=11> */
.L_x_17989:
        /* <DEDUP_REMOVED lines=24> */
.L_x_17990:
        /* <DEDUP_REMOVED lines=25> */
[--C-:B------:R-:W-:Y:S01]  /*98c0*/  FFMA.FTZ R223, R223, R45, R221.reuse ;  /* 0x0000002ddfdf7223 */ /* 0x100fe200000100dd */
[----:B------:R-:W-:Y:S02]  /*98d0*/  PRMT R221, R174, 0x7632, R221 ;  /* 0x00007632aedd7816 */ /* 0x000fe400000000dd */
[----:B------:R-:W-:Y:S01]  /*98e0*/  PRMT R226, R30, 0x7632, R226 ;  /* 0x000076321ee27816 */ /* 0x000fe200000000e2 */
[----:B------:R-:W-:Y:S01]  /*98f0*/  FFMA.FTZ R225, R173, R46, R225 ;  /* 0x0000002eade17223 */ /* 0x000fe200000100e1 */
[----:B------:R-:W-:Y:S02]  /*9900*/  SHF.L.U32 R221, R221, 0x10, RZ ;  /* 0x00000010dddd7819 */ /* 0x000fe400000006ff */
[----:B------:R-:W-:Y:S02]  /*9910*/  SHF.L.U32 R226, R226, 0x10, RZ ;  /* 0x00000010e2e27819 */ /* 0x000fe400000006ff */
        /* <DEDUP_REMOVED lines=15> */
.L_x_17991:
        /* <DEDUP_REMOVED lines=24> */
.L_x_17992:
        /* <DEDUP_REMOVED lines=15> */
[----:B------:R-:W-:Y:S01]  /*9c80*/  FFMA.FTZ R232, R230, R37, R232 ;  /* 0x00000025e6e87223 */ /* 0x000fe200000100e8 */
[----:B------:R-:W-:-:S02]  /*9c90*/  PRMT R230, R174, 0x7632, R230 ;  /* 0x00007632aee67816 */ /* 0x000fc400000000e6 */
[----:B------:R-:W-:Y:S02]  /*9ca0*/  SHF.L.U32 R235, R235, 0x10, RZ ;  /* 0x00000010ebeb7819 */ /* 0x000fe400000006ff */
[----:B------:R-:W-:Y:S02]  /*9cb0*/  SHF.L.U32 R230, R230, 0x10, RZ ;  /* 0x00000010e6e67819 */ /* 0x000fe400000006ff */
[----:B------:R-:W-:Y:S02]  /*9cc0*/  SHF.L.U32 R173, R173, 0x10, RZ ;  /* 0x00000010adad7819 */ /* 0x000fe400000006ff */
[C---:B------:R-:W-:Y:S01]  /*9cd0*/  PRMT R229, R29.reuse, 0x7632, R229 ;  /* 0x000076321de57816 */ /* 0x040fe200000000e5 */
[----:B------:R-:W-:Y:S01]  /*9ce0*/  FFMA.FTZ R230, R230, R33, R235 ;  /* 0x00000021e6e67223 */ /* 0x000fe200000100eb */
[----:B------:R-:W-:Y:S02]  /*9cf0*/  SHF.L.U32 R235, R29, 0x10, RZ ;  /* 0x000000101deb7819 */ /* 0x000fe400000006ff */
[----:B------:R-:W-:-:S02]  /*9d00*/  SHF.L.U32 R231, R231, 0x10, RZ ;  /* 0x00000010e7e77819 */ /* 0x000fc400000006ff */
[----:B------:R-:W-:Y:S01]  /*9d10*/  SHF.L.U32 R229, R229, 0x10, RZ ;  /* 0x00000010e5e57819 */ /* 0x000fe200000006ff */
[----:B------:R-:W-:Y:S01]  /*9d20*/  FFMA.FTZ R235, R173, R38, R235 ;  /* 0x00000026adeb7223 */ /* 0x000fe200000100eb */
[----:B------:R-:W-:Y:S02]  /*9d30*/  SHF.L.U32 R174, R174, 0x10, RZ ;  /* 0x00000010aeae7819 */ /* 0x000fe400000006ff */
[----:B------:R-:W-:Y:S01]  /*9d40*/  SHF.L.U32 R173, R30, 0x10, RZ ;  /* 0x000000101ead7819 */ /* 0x000fe200000006ff */
[--C-:B------:R-:W-:Y:S01]  /*9d50*/  FFMA.FTZ R231, R231, R39, R229.reuse ;  /* 0x00000027e7e77223 */ /* 0x100fe200000100e5 */
[C---:B------:R-:W-:Y:S02]  /*9d60*/  PRMT R229, R175.reuse, 0x7632, R229 ;  /* 0x00007632afe57816 */ /* 0x040fe400000000e5 */
[----:B------:R-:W-:Y:S01]  /*9d70*/  SHF.L.U32 R175, R175, 0x10, RZ ;  /* 0x00000010afaf7819 */ /* 0x000fe200000006ff */
[----:B------:R-:W-:Y:S01]  /*9d80*/  FFMA.FTZ R236, R174, R32, R173 ;  /* 0x00000020aeec7223 */ /* 0x000fe200000100ad */
[----:B------:R-:W-:-:S02]  /*9d90*/  SHF.L.U32 R173, R31, 0x10, RZ ;  /* 0x000000101fad7819 */ /* 0x000fc400000006ff */
[----:B------:R-:W-:Y:S02]  /*9da0*/  PRMT R234, R31, 0x7632, R234 ;  /* 0x000076321fea7816 */ /* 0x000fe400000000ea */
[----:B------:R-:W-:Y:S01]  /*9db0*/  SHF.L.U32 R229, R229, 0x10, RZ ;  /* 0x00000010e5e57819 */ /* 0x000fe200000006ff */
[----:B------:R-:W-:Y:S01]  /*9dc0*/  FFMA.FTZ R237, R175, R34, R173 ;  /* 0x00000022afed7223 */ /* 0x000fe200000100ad */
        /* <DEDUP_REMOVED lines=10> */
.L_x_17993:
[C---:B-----5:R-:W-:Y:S02]  /*9e70*/  PRMT R229, R173.reuse, 0x7632, R229 ;  /* 0x00007632ade57816 */ /* 0x060fe400000000e5 */
[----:B------:R-:W-:Y:S02]  /*9e80*/  SHF.L.U32 R235, R173, 0x10, RZ ;  /* 0x00000010adeb7819 */ /* 0x000fe400000006ff */
[----:B------:R-:W-:Y:S02]  /*9e90*/  PRMT R232, R172, 0x7632, R232 ;  /* 0x00007632ace87816 */ /* 0x000fe400000000e8 */
[C---:B------:R-:W-:Y:S01]  /*9ea0*/  PRMT R173, R174.reuse, 0x7632, R173 ;  /* 0x00007632aead7816 */ /* 0x040fe200000000ad */
        /* <DEDUP_REMOVED lines=20> */
.L_x_17994:
        /* <DEDUP_REMOVED lines=267> */
.L_x_18020:
[----:B------:R-:W2:Y:S04]  /*b0a0*/  LDL R175, [R1+0x15c] ;  /* 0x00015c0001af7983 */ /* 0x000ea80000100800 */
[----:B------:R-:W3:Y:S04]  /*b0b0*/  LDL R252, [R1+0x168] ;  /* 0x0001680001fc7983 */ /* 0x000ee80000100800 */
[----:B------:R-:W4:Y:S04]  /*b0c0*/  LDL R251, [R1+0x150] ;  /* 0x0001500001fb7983 */ /* 0x000f280000100800 */
[----:B------:R-:W4:Y:S04]  /*b0d0*/  LDL R234, [R1+0x154] ;  /* 0x0001540001ea7983 */ /* 0x000f280000100800 */
[----:B------:R0:W-:Y:S04]  /*b0e0*/  STL [R1+0x174], R29 ;  /* 0x0001741d01007387 */ /* 0x0001e80000100800 */
[----:B0-----:R-:W3:Y:S01]  /*b0f0*/  LDL R29, [R1+0x158] ;  /* 0x00015800011d7983 */ /* 0x001ee20000100800 */
[----:B-1----:R-:W-:Y:S01]  /*b100*/  FADD.FTZ R172, R172, R173 ;  /* 0x000000adacac7221 */ /* 0x002fe20000010000 */
[----:B------:R-:W-:Y:S01]  /*b110*/  FMUL.FTZ R173, R249, R249 ;  /* 0x000000f9f9ad7220 */ /* 0x000fe20000410000 */
[----:B------:R-:W-:Y:S01]  /*b120*/  ISETP.NE.AND P0, PT, RZ, UR9, PT ;  /* 0x00000009ff007c0c */ /* 0x000fe2000bf05270 */
[----:B------:R0:W-:Y:S01]  /*b130*/  STL [R1+0x170], R28 ;  /* 0x0001701c01007387 */ /* 0x0001e20000100800 */
[----:B------:R-:W-:-:S02]  /*b140*/  FFMA.FTZ R172, R172, R250, UR10 ;  /* 0x0000000aacac7e23 */ /* 0x000fc400080100fa */
[----:B------:R-:W-:Y:S01]  /*b150*/  FSEL R173, R173, RZ, P0 ;  /* 0x000000ffadad7208 */ /* 0x000fe20000000000 */
[----:B------:R-:W4:Y:S04]  /*b160*/  LDL R250, [R1+0x130] ;  /* 0x0001300001fa7983 */ /* 0x000f280000100800 */
[----:B------:R-:W-:Y:S01]  /*b170*/  FADD.FTZ R172, R172, R173 ;  /* 0x000000adacac7221 */ /* 0x000fe20000010000 */
[----:B------:R-:W-:Y:S01]  /*b180*/  FSEL R173, R249, RZ, !P0 ;  /* 0x000000fff9ad7208 */ /* 0x000fe20004000000 */
[----:B0-----:R-:W4:Y:S04]  /*b190*/  LDL R28, [R1+0x164] ;  /* 0x00016400011c7983 */ /* 0x001f280000100800 */
[----:B------:R-:W0:Y:S01]  /*b1a0*/  MUFU.RSQ R172, R172 ;  /* 0x000000ac00ac7308 */ /* 0x000e220000001400 */
[C---:B------:R-:W-:Y:S01]  /*b1b0*/  FADD.FTZ R27, -R173.reuse, R27 ;  /* 0x0000001bad1b7221 */ /* 0x040fe20000010100 */
[C---:B------:R-:W-:Y:S01]  /*b1c0*/  FADD.FTZ R174, -R173.reuse, R178 ;  /* 0x000000b2adae7221 */ /* 0x040fe20000010100 */
[C---:B------:R-:W-:Y:S01]  /*b1d0*/  FADD.FTZ R25, -R173.reuse, R25 ;  /* 0x00000019ad197221 */ /* 0x040fe20000010100 */
[----:B------:R-:W-:Y:S01]  /*b1e0*/  FADD.FTZ R26, -R173, R26 ;  /* 0x0000001aad1a7221 */ /* 0x000fe20000010100 */
[----:B------:R-:W4:Y:S01]  /*b1f0*/  LDL R178, [R1+0x144] ;  /* 0x0001440001b27983 */ /* 0x000f220000100800 */
[C---:B0-----:R-:W-:Y:S01]  /*b200*/  FMUL.FTZ R27, R172.reuse, R27 ;  /* 0x0000001bac1b7220 */ /* 0x041fe20000410000 */
[----:B------:R-:W-:-:S04]  /*b210*/  FMUL.FTZ R174, R172, R174 ;  /* 0x000000aeacae7220 */ /* 0x000fc80000410000 */
[----:B--2---:R-:W-:Y:S01]  /*b220*/  FFMA.FTZ R174, R174, R175, R167 ;  /* 0x000000afaeae7223 */ /* 0x004fe200000100a7 */
[----:B---3--:R-:W-:Y:S01]  /*b230*/  FFMA.FTZ R27, R27, R29, R166 ;  /* 0x0000001d1b1b7223 */ /* 0x008fe200000100a6 */
[C---:B------:R-:W-:Y:S01]  /*b240*/  FMUL.FTZ R25, R172.reuse, R25 ;  /* 0x00000019ac197220 */ /* 0x040fe20000410000 */
[----:B------:R-:W-:Y:S01]  /*b250*/  FMUL.FTZ R26, R172, R26 ;  /* 0x0000001aac1a7220 */ /* 0x000fe20000410000 */
[----:B------:R-:W2:Y:S02]  /*b260*/  LDL R29, [R1+0x160] ;  /* 0x00016000011d7983 */ /* 0x000ea40000100800 */
[----:B------:R-:W-:Y:S02]  /*b270*/  F2FP.BF16.F32.PACK_AB R27, R174, R27 ;  /* 0x0000001bae1b723e */ /* 0x000fe400000010ff */
[----:B------:R-:W0:Y:S02]  /*b280*/  @!P2 LDC.64 R174, c[0x0][0x3c0] ;  /* 0x0000f000ffaeab82 */ /* 0x000e240000000a00 */
[----:B0-----:R-:W-:-:S05]  /*b290*/  @!P2 IMAD.WIDE R174, R9, 0x4, R174 ;  /* 0x0000000409aea825 */ /* 0x001fca00078e02ae */
[----:B------:R0:W-:Y:S02]  /*b2a0*/  @!P2 STG.E desc[UR6][R174.64], R249 ;  /* 0x000000f9ae00a986 */ /* 0x0001e4000c101906 */
[----:B0-----:R-:W0:Y:S01]  /*b2b0*/  @!P2 LDC.64 R174, c[0x0][0x3c8] ;  /* 0x0000f200ffaeab82 */ /* 0x001e220000000a00 */
[----:B------:R-:W-:Y:S01]  /*b2c0*/  FFMA.FTZ R25, R25, R252, R170 ;  /* 0x000000fc19197223 */ /* 0x000fe200000100aa */
[----:B----4-:R-:W-:Y:S01]  /*b2d0*/  FFMA.FTZ R26, R26, R251, R164 ;  /* 0x000000fb1a1a7223 */ /* 0x010fe200000100a4 */
[C---:B------:R-:W-:Y:S01]  /*b2e0*/  FADD.FTZ R23, -R173.reuse, R23 ;  /* 0x00000017ad177221 */ /* 0x040fe20000010100 */
[----:B------:R-:W3:Y:S01]  /*b2f0*/  LDL R251, [R1+0x148] ;  /* 0x0001480001fb7983 */ /* 0x000ee20000100800 */
[C---:B------:R-:W-:Y:S01]  /*b300*/  FADD.FTZ R24, -R173.reuse, R24 ;  /* 0x00000018ad187221 */ /* 0x040fe20000010100 */
[----:B------:R-:W-:Y:S02]  /*b310*/  FADD.FTZ R21, -R173, R21 ;  /* 0x00000015ad157221 */ /* 0x000fe40000010100 */
[----:B------:R-:W4:Y:S01]  /*b320*/  LDL R249, [R1+0x134] ;  /* 0x0001340001f97983 */ /* 0x000f220000100800 */
[----:B0-----:R-:W-:-:S03]  /*b330*/  @!P2 IMAD.WIDE R174, R9, 0x4, R174 ;  /* 0x0000000409aea825 */ /* 0x001fc600078e02ae */
[----:B------:R-:W4:Y:S04]  /*b340*/  LDL R252, [R1+0x140] ;  /* 0x0001400001fc7983 */ /* 0x000f280000100800 */
[----:B------:R0:W-:Y:S02]  /*b350*/  @!P2 STG.E desc[UR6][R174.64], R172 ;  /* 0x000000acae00a986 */ /* 0x0001e4000c101906 */
[C---:B0-----:R-:W-:Y:S02]  /*b360*/  FADD.FTZ R174, -R173.reuse, R176 ;  /* 0x000000b0adae7221 */ /* 0x041fe40000010100 */
[----:B------:R-:W2:Y:S01]  /*b370*/  LDL R176, [R1+0x16c] ;  /* 0x00016c0001b07983 */ /* 0x000ea20000100800 */
[----:B------:R-:W-:Y:S01]  /*b380*/  FADD.FTZ R175, -R173, R177 ;  /* 0x000000b1adaf7221 */ /* 0x000fe20000010100 */
[----:B------:R-:W-:-:S03]  /*b390*/  FMUL.FTZ R174, R172, R174 ;  /* 0x000000aeacae7220 */ /* 0x000fc60000410000 */
[----:B------:R-:W-:Y:S01]  /*b3a0*/  FMUL.FTZ R175, R172, R175 ;  /* 0x000000afacaf7220 */ /* 0x000fe20000410000 */
[----:B------:R-:W-:Y:S02]  /*b3b0*/  FFMA.FTZ R174, R174, R234, R165 ;  /* 0x000000eaaeae7223 */ /* 0x000fe400000100a5 */
[----:B------:R-:W4:Y:S03]  /*b3c0*/  LDL R234, [R1+0x14c] ;  /* 0x00014c0001ea7983 */ /* 0x000f260000100800 */
[----:B------:R-:W-:Y:S02]  /*b3d0*/  F2FP.BF16.F32.PACK_AB R26, R174, R26 ;  /* 0x0000001aae1a723e */ /* 0x000fe400000010ff */
[----:B------:R-:W3:Y:S01]  /*b3e0*/  LDL R174, [R1+0x13c] ;  /* 0x00013c0001ae7983 */ /* 0x000ee20000100800 */
[----:B--2---:R-:W-:Y:S02]  /*b3f0*/  FFMA.FTZ R175, R175, R176, R171 ;  /* 0x000000b0afaf7223 */ /* 0x004fe400000100ab */
[----:B------:R-:W0:Y:S03]  /*b400*/  LDC.64 R176, c[0x0][0x428] ;  /* 0x00010a00ffb07b82 */ /* 0x000e260000000a00 */
[----:B------:R-:W-:-:S02]  /*b410*/  F2FP.BF16.F32.PACK_AB R25, R175, R25 ;  /* 0x00000019af19723e */ /* 0x000fc400000010ff */
[----:B------:R-:W2:Y:S01]  /*b420*/  LDL R175, [R1+0x138] ;  /* 0x0001380001af7983 */ /* 0x000ea20000100800 */
[C---:B------:R-:W-:Y:S01]  /*b430*/  FMUL.FTZ R23, R172.reuse, R23 ;  /* 0x00000017ac177220 */ /* 0x040fe20000410000 */
[----:B------:R-:W-:Y:S01]  /*b440*/  FMUL.FTZ R24, R172, R24 ;  /* 0x00000018ac187220 */ /* 0x000fe20000410000 */
[----:B------:R-:W-:Y:S02]  /*b450*/  FADD.FTZ R20, -R173, R20 ;  /* 0x00000014ad147221 */ /* 0x000fe40000010100 */
[----:B------:R-:W-:Y:S01]  /*b460*/  FFMA.FTZ R23, R23, R29, R168 ;  /* 0x0000001d17177223 */ /* 0x000fe200000100a8 */
[----:B------:R-:W-:Y:S01]  /*b470*/  FFMA.FTZ R24, R24, R28, R169 ;  /* 0x0000001c18187223 */ /* 0x000fe200000100a9 */
[C---:B------:R-:W-:Y:S01]  /*b480*/  FADD.FTZ R11, -R173.reuse, R11 ;  /* 0x0000000bad0b7221 */ /* 0x040fe20000010100 */
[C---:B------:R-:W-:Y:S01]  /*b490*/  FADD.FTZ R14, -R173.reuse, R14 ;  /* 0x0000000ead0e7221 */ /* 0x040fe20000010100 */
[C---:B------:R-:W-:Y:S01]  /*b4a0*/  FMUL.FTZ R21, R172.reuse, R21 ;  /* 0x00000015ac157220 */ /* 0x040fe20000410000 */
[----:B------:R-:W-:Y:S01]  /*b4b0*/  FMUL.FTZ R20, R172, R20 ;  /* 0x00000014ac147220 */ /* 0x000fe20000410000 */
[----:B------:R-:W-:Y:S01]  /*b4c0*/  F2FP.BF16.F32.PACK_AB R24, R24, R23 ;  /* 0x000000171818723e */ /* 0x000fe200000010ff */
[C---:B------:R-:W-:Y:S01]  /*b4d0*/  FMUL.FTZ R11, R172.reuse, R11 ;  /* 0x0000000bac0b7220 */ /* 0x040fe20000410000 */
[----:B------:R-:W-:Y:S01]  /*b4e0*/  FMUL.FTZ R14, R172, R14 ;  /* 0x0000000eac0e7220 */ /* 0x000fe20000410000 */
[----:B---3--:R-:W-:Y:S01]  /*b4f0*/  FFMA.FTZ R20, R20, R174, R159 ;  /* 0x000000ae14147223 */ /* 0x008fe2000001009f */
[----:B------:R-:W-:Y:S01]  /*b500*/  FADD.FTZ R15, -R173, R15 ;  /* 0x0000000fad0f7221 */ /* 0x000fe20000010100 */
[----:B------:R1:W5:Y:S01]  /*b510*/  LDL.LU R29, [R1+0x174] ;  /* 0x00017400011d7983 */ /* 0x0003620000300800 */
[----:B0-----:R-:W-:-:S04]  /*b520*/  IMAD.WIDE.U32 R22, R22, 0x10, R176 ;  /* 0x0000001016167825 */ /* 0x001fc800078e00b0 */
[----:B------:R-:W-:Y:S01]  /*b530*/  FFMA.FTZ R11, R11, R251, R162 ;  /* 0x000000fb0b0b7223 */ /* 0x000fe200000100a2 */
[----:B----4-:R-:W-:Y:S01]  /*b540*/  FFMA.FTZ R14, R14, R234, R163 ;  /* 0x000000ea0e0e7223 */ /* 0x010fe200000100a3 */
[----:B------:R1:W5:Y:S04]  /*b550*/  LDL.LU R28, [R1+0x170] ;  /* 0x00017000011c7983 */ /* 0x0003680000300800 */
[----:B------:R0:W-:Y:S01]  /*b560*/  STG.E.128 desc[UR6][R22.64], R24 ;  /* 0x0000001816007986 */ /* 0x0001e2000c101d06 */
[C---:B------:R-:W-:Y:S01]  /*b570*/  FMUL.FTZ R15, R172.reuse, R15 ;  /* 0x0000000fac0f7220 */ /* 0x040fe20000410000 */
[C---:B------:R-:W-:Y:S01]  /*b580*/  FADD.FTZ R174, -R173.reuse, R7 ;  /* 0x00000007adae7221 */ /* 0x040fe20000010100 */
[----:B------:R-:W-:Y:S02]  /*b590*/  FADD.FTZ R7, -R173, R192 ;  /* 0x000000c0ad077221 */ /* 0x000fe40000010100 */
[----:B------:R-:W-:Y:S01]  /*b5a0*/  FFMA.FTZ R15, R15, R178, R161 ;  /* 0x000000b20f0f7223 */ /* 0x000fe200000100a1 */
[C---:B------:R-:W-:Y:S01]  /*b5b0*/  FADD.FTZ R178, -R173.reuse, R218 ;  /* 0x000000daadb27221 */ /* 0x040fe20000010100 */
[C---:B0-----:R-:W-:Y:S01]  /*b5c0*/  FADD.FTZ R25, -R173.reuse, R4 ;  /* 0x00000004ad197221 */ /* 0x041fe20000010100 */
[----:B------:R-:W-:Y:S01]  /*b5d0*/  FADD.FTZ R4, -R173, R191 ;  /* 0x000000bfad047221 */ /* 0x000fe20000010100 */
[----:B------:R-:W-:-:S02]  /*b5e0*/  FMUL.FTZ R218, R172, R7 ;  /* 0x00000007acda7220 */ /* 0x000fc40000410000 */
[----:B------:R-:W3:Y:S01]  /*b5f0*/  LDL R7, [R1+0x118] ;  /* 0x0001180001077983 */ /* 0x000ee20000100800 */
[----:B--2---:R-:W-:-:S05]  /*b600*/  FFMA.FTZ R21, R21, R175, R158 ;  /* 0x000000af15157223 */ /* 0x004fca000001009e */
[----:B------:R-:W-:Y:S02]  /*b610*/  F2FP.BF16.F32.PACK_AB R23, R20, R21 ;  /* 0x000000151417723e */ /* 0x000fe400000010ff */
[----:B------:R-:W-:Y:S01]  /*b620*/  F2FP.BF16.F32.PACK_AB R21, R14, R11 ;  /* 0x0000000b0e15723e */ /* 0x000fe200000010ff */
[C---:B------:R-:W-:Y:S01]  /*b630*/  FADD.FTZ R14, -R173.reuse, R179 ;  /* 0x000000b3ad0e7221 */ /* 0x040fe20000010100 */
[C---:B------:R-:W-:Y:S01]  /*b640*/  FADD.FTZ R179, -R173.reuse, R211 ;  /* 0x000000d3adb37221 */ /* 0x040fe20000010100 */
[----:B------:R-:W-:Y:S02]  /*b650*/  FMUL.FTZ R211, R172, R4 ;  /* 0x00000004acd37220 */ /* 0x000fe40000410000 */
[----:B------:R-:W2:Y:S01]  /*b660*/  LDL R4, [R1+0x11c] ;  /* 0x00011c0001047983 */ /* 0x000ea20000100800 */
[C---:B------:R-:W-:Y:S01]  /*b670*/  FADD.FTZ R12, -R173.reuse, R12 ;  /* 0x0000000cad0c7221 */ /* 0x040fe20000010100 */
[C---:B------:R-:W-:Y:S01]  /*b680*/  FADD.FTZ R10, -R173.reuse, R10 ;  /* 0x0000000aad0a7221 */ /* 0x040fe20000010100 */
[----:B------:R-:W-:-:S02]  /*b690*/  FADD.FTZ R13, -R173, R13 ;  /* 0x0000000dad0d7221 */ /* 0x000fc40000010100 */
[C---:B------:R-:W-:Y:S01]  /*b6a0*/  FMUL.FTZ R12, R172.reuse, R12 ;  /* 0x0000000cac0c7220 */ /* 0x040fe20000410000 */
[C---:B------:R-:W-:Y:S01]  /*b6b0*/  FMUL.FTZ R20, R172.reuse, R10 ;  /* 0x0000000aac147220 */ /* 0x040fe20000410000 */
[----:B------:R-:W-:Y:S02]  /*b6c0*/  FMUL.FTZ R13, R172, R13 ;  /* 0x0000000dac0d7220 */ /* 0x000fe40000410000 */
[----:B------:R-:W-:Y:S01]  /*b6d0*/  FFMA.FTZ R10, R12, R252, R160 ;  /* 0x000000fc0c0a7223 */ /* 0x000fe200000100a0 */
[----:B------:R-:W-:Y:S01]  /*b6e0*/  FFMA.FTZ R12, R20, R250, R156 ;  /* 0x000000fa140c7223 */ /* 0x000fe2000001009c */
[----:B------:R-:W-:-:S03]  /*b6f0*/  FFMA.FTZ R13, R13, R249, R157 ;  /* 0x000000f90d0d7223 */ /* 0x000fc6000001009d */
[----:B------:R-:W-:Y:S01]  /*b700*/  F2FP.BF16.F32.PACK_AB R20, R15, R10 ;  /* 0x0000000a0f14723e */ /* 0x000fe200000010ff */
[----:B------:R-:W-:Y:S01]  /*b710*/  IMAD.WIDE.U32 R10, R248, 0x10, R176 ;  /* 0x00000010f80a7825 */ /* 0x000fe200078e00b0 */
[----:B------:R-:W-:-:S03]  /*b720*/  F2FP.BF16.F32.PACK_AB R22, R13, R12 ;  /* 0x0000000c0d16723e */ /* 0x000fc600000010ff */
[C---:B------:R-:W-:Y:S01]  /*b730*/  FADD.FTZ R177, -R173.reuse, R0 ;  /* 0x00000000adb17221 */ /* 0x040fe20000010100 */
[C---:B------:R-:W-:Y:S01]  /*b740*/  FADD.FTZ R13, -R173.reuse, R180 ;  /* 0x000000b4ad0d7221 */ /* 0x040fe20000010100 */
[C---:B------:R-:W-:Y:S01]  /*b750*/  FADD.FTZ R27, -R173.reuse, R8 ;  /* 0x00000008ad1b7221 */ /* 0x040fe20000010100 */
[C---:B------:R-:W-:Y:S01]  /*b760*/  FADD.FTZ R12, -R173.reuse, R18 ;  /* 0x00000012ad0c7221 */ /* 0x040fe20000010100 */
[C---:B------:R-:W-:Y:S01]  /*b770*/  FADD.FTZ R15, -R173.reuse, R199 ;  /* 0x000000c7ad0f7221 */ /* 0x040fe20000010100 */
[----:B------:R0:W-:Y:S01]  /*b780*/  STG.E.128 desc[UR6][R10.64], R20 ;  /* 0x000000140a007986 */ /* 0x0001e2000c101d06 */
[----:B------:R-:W-:Y:S01]  /*b790*/  MOV R199, R177 ;  /* 0x000000b100c77202 */ /* 0x000fe20000000f00 */
[C---:B------:R-:W-:Y:S01]  /*b7a0*/  FADD.FTZ R176, -R173.reuse, R2 ;  /* 0x00000002adb07221 */ /* 0x040fe20000010100 */
[C---:B------:R-:W-:Y:S01]  /*b7b0*/  FADD.FTZ R8, -R173.reuse, R197 ;  /* 0x000000c5ad087221 */ /* 0x040fe20000010100 */
[C---:B------:R-:W-:Y:S01]  /*b7c0*/  FADD.FTZ R18, -R173.reuse, R205 ;  /* 0x000000cdad127221 */ /* 0x040fe20000010100 */
[C---:B------:R-:W-:Y:S01]  /*b7d0*/  FADD.FTZ R175, -R173.reuse, R6 ;  /* 0x00000006adaf7221 */ /* 0x040fe20000010100 */
[----:B------:R-:W-:Y:S01]  /*b7e0*/  MOV R197, R12 ;  /* 0x0000000c00c57202 */ /* 0x000fe20000000f00 */
[C---:B------:R-:W-:Y:S01]  /*b7f0*/  FADD.FTZ R26, -R173.reuse, R5 ;  /* 0x00000005ad1a7221 */ /* 0x040fe20000010100 */
[----:B------:R-:W-:Y:S01]  /*b800*/  MOV R205, R27 ;  /* 0x0000001b00cd7202 */ /* 0x000fe20000000f00 */
        /* <DEDUP_REMOVED lines=59> */
[----:B------:R-:W4:Y:S01]  /*bbc0*/  LDL R6, [R1+0x110] ;  /* 0x0001100001067983 */ /* 0x000f220000100800 */
[C---:B------:R-:W-:Y:S01]  /*bbd0*/  FMUL.FTZ R228, R172.reuse, R13 ;  /* 0x0000000dace47220 */ /* 0x040fe20000410000 */
[C---:B------:R-:W-:Y:S01]  /*bbe0*/  FMUL.FTZ R225, R172.reuse, R14 ;  /* 0x0000000eace17220 */ /* 0x040fe20000410000 */
[C---:B------:R-:W-:Y:S01]  /*bbf0*/  FMUL.FTZ R212, R172.reuse, R201 ;  /* 0x000000c9acd47220 */ /* 0x040fe20000410000 */
[----:B------:R-:W4:Y:S01]  /*bc00*/  LDL R12, [R1+0x114] ;  /* 0x00011400010c7983 */ /* 0x000f220000100800 */
[C---:B------:R-:W-:Y:S01]  /*bc10*/  FMUL.FTZ R173, R172.reuse, R234 ;  /* 0x000000eaacad7220 */ /* 0x040fe20000410000 */
[C---:B------:R-:W-:Y:S01]  /*bc20*/  FMUL.FTZ R234, R172.reuse, R8 ;  /* 0x00000008acea7220 */ /* 0x040fe20000410000 */
[C---:B------:R-:W-:Y:S01]  /*bc30*/  FMUL.FTZ R221, R172.reuse, R21 ;  /* 0x00000015acdd7220 */ /* 0x040fe20000410000 */
[----:B------:R-:W4:Y:S01]  /*bc40*/  LDL R5, [R1+0x128] ;  /* 0x0001280001057983 */ /* 0x000f220000100800 */
[C---:B------:R-:W-:Y:S01]  /*bc50*/  FMUL.FTZ R229, R172.reuse, R17 ;  /* 0x00000011ace57220 */ /* 0x040fe20000410000 */
[----:B------:R-:W-:-:S02]  /*bc60*/  FMUL.FTZ R8, R172, R22 ;  /* 0x00000016ac087220 */ /* 0x000fc40000410000 */
[----:B------:R-:W4:Y:S01]  /*bc70*/  LDL R13, [R1+0x12c] ;  /* 0x00012c00010d7983 */ /* 0x000f220000100800 */
[----:B------:R-:W-:-:S03]  /*bc80*/  FMUL.FTZ R21, R172, R176 ;  /* 0x000000b0ac157220 */ /* 0x000fc60000410000 */
[----:B------:R-:W4:Y:S01]  /*bc90*/  LDL R14, [R1+0x124] ;  /* 0x00012400010e7983 */ /* 0x000f220000100800 */
        /* <DEDUP_REMOVED lines=8> */
[----:B------:R-:W4:Y:S01]  /*bd20*/  LDL R15, [R1+0xf8] ;  /* 0x0000f800010f7983 */ /* 0x000f220000100800 */
[C---:B------:R-:W-:Y:S01]  /*bd30*/  FMUL.FTZ R18, R172.reuse, R174 ;  /* 0x000000aeac127220 */ /* 0x040fe20000410000 */
[C---:B------:R-:W-:Y:S01]  /*bd40*/  FMUL.FTZ R182, R172.reuse, R190 ;  /* 0x000000beacb67220 */ /* 0x040fe20000410000 */
[----:B------:R-:W-:Y:S01]  /*bd50*/  FMUL.FTZ R184, R172, R192 ;  /* 0x000000c0acb87220 */ /* 0x000fe20000410000 */
[----:B------:R-:W4:Y:S01]  /*bd60*/  LDL R191, [R1+0xfc] ;  /* 0x0000fc0001bf7983 */ /* 0x000f220000100800 */
[----:B---3--:R-:W-:-:S03]  /*bd70*/  FFMA.FTZ R7, R212, R7, R150 ;  /* 0x00000007d4077223 */ /* 0x008fc60000010096 */
[----:B------:R-:W3:Y:S01]  /*bd80*/  LDL R174, [R1+0x10c] ;  /* 0x00010c0001ae7983 */ /* 0x000ee20000100800 */
[----:B------:R-:W-:-:S03]  /*bd90*/  FMUL.FTZ R223, R172, R20 ;  /* 0x00000014acdf7220 */ /* 0x000fc60000410000 */
[----:B------:R-:W3:Y:S04]  /*bda0*/  LDL R190, [R1+0xf4] ;  /* 0x0000f40001be7983 */ /* 0x000ee80000100800 */
[----:B------:R-:W3:Y:S04]  /*bdb0*/  LDL R192, [R1+0xf0] ;  /* 0x0000f00001c07983 */ /* 0x000ee80000100800 */
[----:B------:R-:W3:Y:S01]  /*bdc0*/  LDL R212, [R1+0x108] ;  /* 0x0001080001d47983 */ /* 0x000ee20000100800 */
[C---:B------:R-:W-:Y:S01]  /*bdd0*/  FMUL.FTZ R209, R172.reuse, R203 ;  /* 0x000000cbacd17220 */ /* 0x040fe20000410000 */
[C---:B------:R-:W-:Y:S01]  /*bde0*/  FMUL.FTZ R20, R172.reuse, R175 ;  /* 0x000000afac147220 */ /* 0x040fe20000410000 */
[C---:B------:R-:W-:Y:S01]  /*bdf0*/  FMUL.FTZ R199, R172.reuse, R252 ;  /* 0x000000fcacc77220 */ /* 0x040fe20000410000 */
[C---:B------:R-:W-:Y:S01]  /*be00*/  FMUL.FTZ R202, R172.reuse, R249 ;  /* 0x000000f9acca7220 */ /* 0x040fe20000410000 */
[C---:B------:R-:W-:Y:S01]  /*be10*/  FMUL.FTZ R203, R172.reuse, R248 ;  /* 0x000000f8accb7220 */ /* 0x040fe20000410000 */
[----:B------:R-:W3:Y:S04]  /*be20*/  LDL R175, [R1+0x100] ;  /* 0x0001000001af7983 */ /* 0x000ee80000100800 */
[----:B------:R-:W3:Y:S04]  /*be30*/  LDL R238, [R1+0xdc] ;  /* 0x0000dc0001ee7983 */ /* 0x000ee80000100800 */
[----:B------:R-:W3:Y:S04]  /*be40*/  LDL R237, [R1+0xd4] ;  /* 0x0000d40001ed7983 */ /* 0x000ee80000100800 */
[----:B------:R-:W3:Y:S04]  /*be50*/  LDL R252, [R1+0xd8] ;  /* 0x0000d80001fc7983 */ /* 0x000ee80000100800 */
[----:B------:R-:W3:Y:S04]  /*be60*/  LDL R249, [R1+0xe0] ;  /* 0x0000e00001f97983 */ /* 0x000ee80000100800 */
[----:B------:R-:W3:Y:S04]  /*be70*/  LDL R248, [R1+0x104] ;  /* 0x0001040001f87983 */ /* 0x000ee80000100800 */
[----:B------:R-:W3:Y:S04]  /*be80*/  LDL R236, [R1+0xec] ;  /* 0x0000ec0001ec7983 */ /* 0x000ee80000100800 */
[----:B------:R-:W3:Y:S01]  /*be90*/  LDL R235, [R1+0xe4] ;  /* 0x0000e40001eb7983 */ /* 0x000ee20000100800 */
[----:B------:R-:W-:-:S03]  /*bea0*/  FMUL.FTZ R201, R172, R251 ;  /* 0x000000fbacc97220 */ /* 0x000fc60000410000 */
[----:B------:R-:W3:Y:S01]  /*beb0*/  LDL R251, [R1+0xd0] ;  /* 0x0000d00001fb7983 */ /* 0x000ee20000100800 */
[----:B--2---:R-:W-:-:S03]  /*bec0*/  FFMA.FTZ R4, R214, R4, R151 ;  /* 0x00000004d6047223 */ /* 0x004fc60000010097 */
[----:B------:R-:W2:Y:S01]  /*bed0*/  LDL R214, [R1+0x120] ;  /* 0x0001200001d67983 */ /* 0x000ea20000100800 */
[C---:B------:R-:W-:Y:S01]  /*bee0*/  FMUL.FTZ R226, R172.reuse, R200 ;  /* 0x000000c8ace27220 */ /* 0x040fe20000410000 */
[C---:B------:R-:W-:Y:S01]  /*bef0*/  FMUL.FTZ R200, R172.reuse, R198 ;  /* 0x000000c6acc87220 */ /* 0x040fe20000410000 */
[C---:B------:R-:W-:Y:S02]  /*bf00*/  FMUL.FTZ R198, R172.reuse, R250 ;  /* 0x000000faacc67220 */ /* 0x040fe40000410000 */
[----:B------:R-:W2:Y:S01]  /*bf10*/  LDL R250, [R1+0xe8] ;  /* 0x0000e80001fa7983 */ /* 0x000ea20000100800 */
        /* <DEDUP_REMOVED lines=28> */
[----:B------:R-:W-:-:S02]  /*c0e0*/  FMUL.FTZ R189, R172, R213 ;  /* 0x000000d5acbd7220 */ /* 0x000fc40000410000 */
[----:B------:R-:W2:Y:S01]  /*c0f0*/  LDL R213, [R1+0xa4] ;  /* 0x0000a40001d57983 */ /* 0x000ea20000100800 */
[----:B----4-:R-:W-:-:S03]  /*c100*/  FFMA.FTZ R6, R209, R6, R148 ;  /* 0x00000006d1067223 */ /* 0x010fc60000010094 */
[----:B------:R-:W4:Y:S01]  /*c110*/  LDL R209, [R1+0x94] ;  /* 0x0000940001d17983 */ /* 0x000f220000100800 */
[----:B------:R-:W-:-:S03]  /*c120*/  FFMA.FTZ R12, R210, R12, R149 ;  /* 0x0000000cd20c7223 */ /* 0x000fc60000010095 */
[----:B------:R-:W4:Y:S01]  /*c130*/  LDL R210, [R1+0x90] ;  /* 0x0000900001d27983 */ /* 0x000f220000100800 */
[----:B------:R-:W-:Y:S01]  /*c140*/  FFMA.FTZ R5, R208, R5, R154 ;  /* 0x00000005d0057223 */ /* 0x000fe2000001009a */
[----:B------:R-:W-:Y:S01]  /*c150*/  FFMA.FTZ R13, R204, R13, R155 ;  /* 0x0000000dcc0d7223 */ /* 0x000fe2000001009b */
[----:B------:R-:W-:Y:S01]  /*c160*/  FFMA.FTZ R14, R205, R14, R153 ;  /* 0x0000000ecd0e7223 */ /* 0x000fe20000010099 */
[----:B------:R-:W-:Y:S01]  /*c170*/  F2FP.BF16.F32.PACK_AB R6, R12, R6 ;  /* 0x000000060c06723e */ /* 0x000fe200000010ff */
[----:B------:R-:W4:Y:S02]  /*c180*/  LDL R208, [R1+0x70] ;  /* 0x0000700001d07983 */ /* 0x000f240000100800 */
[----:B------:R-:W-:Y:S02]  /*c190*/  F2FP.BF16.F32.PACK_AB R5, R13, R5 ;  /* 0x000000050d05723e */ /* 0x000fe400000010ff */
[----:B------:R-:W4:Y:S01]  /*c1a0*/  LDL R205, [R1+0x7c] ;  /* 0x00007c0001cd7983 */ /* 0x000f220000100800 */
[----:B------:R-:W-:-:S03]  /*c1b0*/  FFMA.FTZ R15, R202, R15, R142 ;  /* 0x0000000fca0f7223 */ /* 0x000fc6000001008e */
[----:B------:R-:W4:Y:S01]  /*c1c0*/  LDL R204, [R1+0x74] ;  /* 0x0000740001cc7983 */ /* 0x000f220000100800 */
[----:B------:R-:W-:Y:S01]  /*c1d0*/  FFMA.FTZ R12, R203, R191, R143 ;  /* 0x000000bfcb0c7223 */ /* 0x000fe2000001008f */
[----:B---3--:R-:W-:Y:S01]  /*c1e0*/  FFMA.FTZ R174, R199, R174, R147 ;  /* 0x000000aec7ae7223 */ /* 0x008fe20000010093 */
[----:B------:R-:W-:-:S03]  /*c1f0*/  FFMA.FTZ R172, R198, R190, R141 ;  /* 0x000000bec6ac7223 */ /* 0x000fc6000001008d */
[----:B------:R-:W-:Y:S01]  /*c200*/  F2FP.BF16.F32.PACK_AB R15, R12, R15 ;  /* 0x0000000f0c0f723e */ /* 0x000fe200000010ff */
[----:B------:R-:W-:Y:S02]  /*c210*/  FFMA.FTZ R13, R200, R212, R146 ;  /* 0x000000d4c80d7223 */ /* 0x000fe40000010092 */
[----:B------:R-:W3:Y:S03]  /*c220*/  LDL R212, [R1+0xa8] ;  /* 0x0000a80001d47983 */ /* 0x000ee60000100800 */
[----:B------:R-:W-:Y:S01]  /*c230*/  F2FP.BF16.F32.PACK_AB R13, R174, R13 ;  /* 0x0000000dae0d723e */ /* 0x000fe200000010ff */
[----:B------:R-:W-:Y:S02]  /*c240*/  FFMA.FTZ R12, R226, R175, R144 ;  /* 0x000000afe20c7223 */ /* 0x000fe40000010090 */
[----:B------:R-:W3:Y:S01]  /*c250*/  LDL R226, [R1+0xb4] ;  /* 0x0000b40001e27983 */ /* 0x000ee20000100800 */
[----:B------:R-:W-:-:S03]  /*c260*/  FFMA.FTZ R190, R218, R238, R135 ;  /* 0x000000eedabe7223 */ /* 0x000fc60000010087 */
[----:B------:R-:W3:Y:S01]  /*c270*/  LDL R238, [R1+0xc8] ;  /* 0x0000c80001ee7983 */ /* 0x000ee20000100800 */
[----:B------:R-:W-:-:S03]  /*c280*/  FFMA.FTZ R191, R216, R237, R133 ;  /* 0x000000edd8bf7223 */ /* 0x000fc60000010085 */
[----:B------:R-:W3:Y:S01]  /*c290*/  LDL R237, [R1+0xb0] ;  /* 0x0000b00001ed7983 */ /* 0x000ee20000100800 */
[----:B------:R-:W-:-:S03]  /*c2a0*/  FFMA.FTZ R175, R217, R252, R134 ;  /* 0x000000fcd9af7223 */ /* 0x000fc60000010086 */
[----:B------:R-:W3:Y:S04]  /*c2b0*/  LDL R218, [R1+0xcc] ;  /* 0x0000cc0001da7983 */ /* 0x000ee80000100800 */
        /* <DEDUP_REMOVED lines=8> */
[----:B--2---:R-:W-:-:S03]  /*c340*/  FFMA.FTZ R4, R207, R214, R152 ;  /* 0x000000d6cf047223 */ /* 0x004fc60000010098 */
[----:B------:R-:W2:Y:S02]  /*c350*/  LDL R214, [R1+0xa0] ;  /* 0x0000a00001d67983 */ /* 0x000ea40000100800 */
[----:B------:R-:W-:Y:S01]  /*c360*/  F2FP.BF16.F32.PACK_AB R4, R14, R4 ;  /* 0x000000040e04723e */ /* 0x000fe200000010ff */
[----:B------:R-:W-:Y:S01]  /*c370*/  FFMA.FTZ R14, R201, R192, R140 ;  /* 0x000000c0c90e7223 */ /* 0x000fe2000001008c */
[----:B------:R-:W2:Y:S04]  /*c380*/  LDL R207, [R1+0x78] ;  /* 0x0000780001cf7983 */ /* 0x000ea80000100800 */
[----:B------:R-:W-:Y:S01]  /*c390*/  F2FP.BF16.F32.PACK_AB R14, R172, R14 ;  /* 0x0000000eac0e723e */ /* 0x000fe200000010ff */
[----:B------:R-:W-:Y:S02]  /*c3a0*/  FFMA.FTZ R172, R173, R249, R136 ;  /* 0x000000f9adac7223 */ /* 0x000fe40000010088 */
[----:B------:R-:W2:Y:S01]  /*c3b0*/  LDL R249, [R1+0xc0] ;  /* 0x0000c00001f97983 */ /* 0x000ea20000100800 */
[----:B------:R-:W-:-:S03]  /*c3c0*/  FFMA.FTZ R173, R211, R251, R132 ;  /* 0x000000fbd3ad7223 */ /* 0x000fc60000010084 */
[----:B------:R-:W2:Y:S01]  /*c3d0*/  LDL R211, [R1+0xac] ;  /* 0x0000ac0001d37983 */ /* 0x000ea20000100800 */
[----:B------:R-:W-:Y:S02]  /*c3e0*/  FFMA.FTZ R2, R2, R250, R138 ;  /* 0x000000fa02027223 */ /* 0x000fe4000001008a */
[----:B------:R-:W0:Y:S01]  /*c3f0*/  LDC.64 R250, c[0x0][0x428] ;  /* 0x00010a00fffa7b82 */ /* 0x000e220000000a00 */
[----:B------:R-:W-:Y:S02]  /*c400*/  F2FP.BF16.F32.PACK_AB R12, R174, R12 ;  /* 0x0000000cae0c723e */ /* 0x000fe400000010ff */
[----:B------:R-:W-:Y:S01]  /*c410*/  F2FP.BF16.F32.PACK_AB R172, R0, R172 ;  /* 0x000000ac00ac723e */ /* 0x000fe200000010ff */
[----:B0-----:R-:W-:-:S04]  /*c420*/  IMAD.WIDE.U32 R198, R239, 0x10, R250 ;  /* 0x00000010efc67825 */ /* 0x001fc800078e00fa */
[--C-:B------:R-:W-:Y:S01]  /*c430*/  IMAD.WIDE.U32 R200, R19, 0x10, R250.reuse ;  /* 0x0000001013c87825 */ /* 0x100fe200078e00fa */
[----:B------:R-:W-:Y:S04]  /*c440*/  STG.E.128 desc[UR6][R198.64], R4 ;  /* 0x00000004c6007986 */ /* 0x000fe8000c101d06 */
[----:B------:R0:W-:Y:S01]  /*c450*/  STG.E.128 desc[UR6][R200.64], R12 ;  /* 0x0000000cc8007986 */ /* 0x0001e2000c101d06 */
[----:B------:R-:W-:-:S03]  /*c460*/  IMAD.WIDE.U32 R192, R215, 0x10, R250 ;  /* 0x00000010d7c07825 */ /* 0x000fc600078e00fa */
[----:B------:R-:W2:Y:S01]  /*c470*/  LDL R215, [R1+0x8] ;  /* 0x0000080001d77983 */ /* 0x000ea20000100800 */
[----:B------:R-:W-:Y:S01]  /*c480*/  F2FP.BF16.F32.PACK_AB R174, R191, R173 ;  /* 0x000000adbfae723e */ /* 0x000fe200000010ff */
[--C-:B------:R-:W-:Y:S01]  /*c490*/  IMAD.WIDE.U32 R202, R187, 0x10, R250.reuse ;  /* 0x00000010bbca7825 */ /* 0x100fe200078e00fa */
[----:B------:R-:W-:Y:S01]  /*c4a0*/  F2FP.BF16.F32.PACK_AB R175, R190, R175 ;  /* 0x000000afbeaf723e */ /* 0x000fe200000010ff */
[----:B------:R-:W2:Y:S01]  /*c4b0*/  LDL R187, [R1+0x1c] ;  /* 0x00001c0001bb7983 */ /* 0x000ea20000100800 */
[----:B------:R-:W-:Y:S01]  /*c4c0*/  F2FP.BF16.F32.PACK_AB R173, R3, R2 ;  /* 0x0000000203ad723e */ /* 0x000fe200000010ff */
[----:B------:R-:W-:Y:S02]  /*c4d0*/  IMAD.WIDE.U32 R190, R206, 0x10, R250 ;  /* 0x00000010cebe7825 */ /* 0x000fe400078e00fa */
[----:B------:R-:W2:Y:S04]  /*c4e0*/  LDL R206, [R1+0x18] ;  /* 0x0000180001ce7983 */ /* 0x000ea80000100800 */
[----:B------:R1:W-:Y:S04]  /*c4f0*/  STG.E.128 desc[UR6][R202.64], R172 ;  /* 0x000000acca007986 */ /* 0x0003e8000c101d06 */
[----:B0-----:R-:W2:Y:S04]  /*c500*/  LDL R201, [R1+0x38] ;  /* 0x0000380001c97983 */ /* 0x001ea80000100800 */
[----:B------:R-:W2:Y:S04]  /*c510*/  LDL R200, [R1+0x2c] ;  /* 0x00002c0001c87983 */ /* 0x000ea80000100800 */
[----:B------:R-:W2:Y:S04]  /*c520*/  LDL R199, [R1+0x3c] ;  /* 0x00003c0001c77983 */ /* 0x000ea80000100800 */
[----:B------:R-:W2:Y:S04]  /*c530*/  LDL R198, [R1+0x24] ;  /* 0x0000240001c67983 */ /* 0x000ea80000100800 */
[----:B-1----:R-:W2:Y:S04]  /*c540*/  LDL R203, [R1+0x30] ;  /* 0x0000300001cb7983 */ /* 0x002ea80000100800 */
[----:B------:R-:W2:Y:S04]  /*c550*/  LDL R202, [R1+0x28] ;  /* 0x0000280001ca7983 */ /* 0x000ea80000100800 */
[----:B------:R-:W2:Y:S04]  /*c560*/  LDL R172, [R1+0x34] ;  /* 0x0000340001ac7983 */ /* 0x000ea80000100800 */
[----:B------:R-:W2:Y:S04]  /*c570*/  LDL R173, [R1+0x4c] ;  /* 0x00004c0001ad7983 */ /* 0x000ea80000100800 */
[----:B------:R-:W2:Y:S04]  /*c580*/  LDL R175, [R1+0x14] ;  /* 0x0000140001af7983 */ /* 0x000ea80000100800 */
[----:B------:R-:W2:Y:S01]  /*c590*/  LDL R174, [R1+0x44] ;  /* 0x0000440001ae7983 */ /* 0x000ea20000100800 */
[----:B----4-:R-:W-:-:S03]  /*c5a0*/  FFMA.FTZ R19, R24, R205, R243 ;  /* 0x000000cd18137223 */ /* 0x010fc600000100f3 */
[----:B------:R-:W4:Y:S01]  /*c5b0*/  LDL R24, [R1+0x54] ;  /* 0x0000540001187983 */ /* 0x000f220000100800 */
[----:B------:R-:W-:-:S03]  /*c5c0*/  FFMA.FTZ R22, R22, R204, R241 ;  /* 0x000000cc16167223 */ /* 0x000fc600000100f1 */
[----:B------:R-:W4:Y:S04]  /*c5d0*/  LDL R204, [R1+0x20] ;  /* 0x0000200001cc7983 */ /* 0x000f280000100800 */
[----:B------:R-:W4:Y:S01]  /*c5e0*/  LDL R205, [R1+0x48] ;  /* 0x0000480001cd7983 */ /* 0x000f220000100800 */
[----:B---3--:R-:W-:Y:S01]  /*c5f0*/  FFMA.FTZ R13, R225, R226, R125 ;  /* 0x000000e2e10d7223 */ /* 0x008fe2000001007d */
        /* <DEDUP_REMOVED lines=10> */
[----:B------:R-:W-:Y:S01]  /*c6a0*/  F2FP.BF16.F32.PACK_AB R5, R14, R5 ;  /* 0x000000050e05723e */ /* 0x000fe200000010ff */
[----:B------:R-:W-:Y:S01]  /*c6b0*/  FFMA.FTZ R14, R8, R210, R116 ;  /* 0x000000d2080e7223 */ /* 0x000fe20000010074 */
[----:B------:R-:W-:Y:S01]  /*c6c0*/  F2FP.BF16.F32.PACK_AB R15, R15, R11 ;  /* 0x0000000b0f0f723e */ /* 0x000fe200000010ff */
[----:B------:R-:W-:Y:S01]  /*c6d0*/  FFMA.FTZ R11, R227, R213, R121 ;  /* 0x000000d5e30b7223 */ /* 0x000fe20000010079 */
[----:B------:R-:W-:Y:S01]  /*c6e0*/  F2FP.BF16.F32.PACK_AB R7, R12, R7 ;  /* 0x000000070c07723e */ /* 0x000fe200000010ff */
[----:B------:R-:W3:Y:S01]  /*c6f0*/  LDL R222, [R1+0x84] ;  /* 0x0000840001de7983 */ /* 0x000ee20000100800 */
[----:B------:R-:W-:-:S03]  /*c700*/  FFMA.FTZ R8, R21, R208, R240 ;  /* 0x000000d015087223 */ /* 0x000fc600000100f0 */
[----:B------:R-:W4:Y:S04]  /*c710*/  LDL R218, [R1+0x68] ;  /* 0x0000680001da7983 */ /* 0x000f280000100800 */
[----:B------:R-:W4:Y:S04]  /*c720*/  LDL R213, [R1+0xc] ;  /* 0x00000c0001d57983 */ /* 0x000f280000100800 */
[----:B------:R-:W4:Y:S04]  /*c730*/  LDL R212, [R1+0x5c] ;  /* 0x00005c0001d47983 */ /* 0x000f280000100800 */
[----:B------:R-:W4:Y:S04]  /*c740*/  LDL R219, [R1+0x8c] ;  /* 0x00008c0001db7983 */ /* 0x000f280000100800 */
[----:B------:R-:W4:Y:S04]  /*c750*/  LDL R21, [R1+0x6c] ;  /* 0x00006c0001157983 */ /* 0x000f280000100800 */
[----:B------:R-:W4:Y:S04]  /*c760*/  LDL R217, [R1] ;  /* 0x0000000001d97983 */ /* 0x000f280000100800 */
[----:B------:R-:W4:Y:S01]  /*c770*/  LDL R216, [R1+0x50] ;  /* 0x0000500001d87983 */ /* 0x000f220000100800 */
[----:B------:R-:W-:-:S03]  /*c780*/  FFMA.FTZ R16, R10, R209, R117 ;  /* 0x000000d10a107223 */ /* 0x000fc60000010075 */
[----:B------:R-:W4:Y:S04]  /*c790*/  LDL R223, [R1+0x80] ;  /* 0x0000800001df7983 */ /* 0x000f280000100800 */
[----:B------:R-:W4:Y:S04]  /*c7a0*/  LDL R210, [R1+0x60] ;  /* 0x0000600001d27983 */ /* 0x000f280000100800 */
[----:B------:R-:W4:Y:S04]  /*c7b0*/  LDL R209, [R1+0x64] ;  /* 0x0000640001d17983 */ /* 0x000f280000100800 */
[----:B------:R-:W4:Y:S01]  /*c7c0*/  LDL R208, [R1+0x10] ;  /* 0x0000100001d07983 */ /* 0x000f220000100800 */
[----:B--2---:R-:W-:-:S05]  /*c7d0*/  FFMA.FTZ R0, R234, R249, R128 ;  /* 0x000000f9ea007223 */ /* 0x004fca0000010080 */
[----:B------:R-:W-:Y:S01]  /*c7e0*/  F2FP.BF16.F32.PACK_AB R4, R4, R0 ;  /* 0x000000000404723e */ /* 0x000fe200000010ff */
[----:B------:R-:W-:Y:S01]  /*c7f0*/  FFMA.FTZ R0, R229, R214, R120 ;  /* 0x000000d6e5007223 */ /* 0x000fe20000010078 */
[----:B------:R-:W-:Y:S01]  /*c800*/  FFMA.FTZ R12, R221, R211, R123 ;  /* 0x000000d3dd0c7223 */ /* 0x000fe2000001007b */
[----:B------:R-:W2:Y:S04]  /*c810*/  LDL R214, [R1+0x58] ;  /* 0x0000580001d67983 */ /* 0x000ea80000100800 */
[----:B------:R-:W2:Y:S04]  /*c820*/  LDL R221, [R1+0x88] ;  /* 0x0000880001dd7983 */ /* 0x000ea80000100800 */
[----:B------:R-:W2:Y:S01]  /*c830*/  LDL R211, [R1+0x4] ;  /* 0x0000040001d37983 */ /* 0x000ea20000100800 */
[----:B------:R-:W-:-:S03]  /*c840*/  FFMA.FTZ R10, R23, R207, R242 ;  /* 0x000000cf170a7223 */ /* 0x000fc600000100f2 */
[----:B------:R-:W2:Y:S01]  /*c850*/  LDL R207, [R1+0x40] ;  /* 0x0000400001cf7983 */ /* 0x000ea20000100800 */
[----:B------:R-:W-:Y:S02]  /*c860*/  F2FP.BF16.F32.PACK_AB R22, R22, R8 ;  /* 0x000000081616723e */ /* 0x000fe400000010ff */
[----:B------:R-:W-:Y:S02]  /*c870*/  F2FP.BF16.F32.PACK_AB R13, R12, R13 ;  /* 0x0000000d0c0d723e */ /* 0x000fe400000010ff */
[----:B------:R-:W-:Y:S02]  /*c880*/  F2FP.BF16.F32.PACK_AB R23, R19, R10 ;  /* 0x0000000a1317723e */ /* 0x000fe400000010ff */
[----:B------:R-:W-:Y:S02]  /*c890*/  F2FP.BF16.F32.PACK_AB R14, R16, R14 ;  /* 0x0000000e100e723e */ /* 0x000fe400000010ff */
        /* <DEDUP_REMOVED lines=8> */
[----:B------:R-:W-:Y:S01]  /*c920*/  FFMA.FTZ R174, R182, R174, R175 ;  /* 0x000000aeb6ae7223 */ /* 0x000fe200000100af */
[----:B---3--:R-:W-:Y:S01]  /*c930*/  FFMA.FTZ R8, R17, R222, R113 ;  /* 0x000000de11087223 */ /* 0x008fe20000010071 */
[----:B----4-:R-:W-:Y:S01]  /*c940*/  FFMA.FTZ R10, R27, R218, R246 ;  /* 0x000000da1b0a7223 */ /* 0x010fe200000100f6 */
[----:B------:R-:W-:Y:S01]  /*c950*/  FFMA.FTZ R17, R180, R212, R213 ;  /* 0x000000d4b4117223 */ /* 0x000fe200000100d5 */
[----:B------:R-:W-:Y:S01]  /*c960*/  FFMA.FTZ R16, R20, R219, R115 ;  /* 0x000000db14107223 */ /* 0x000fe20000010073 */
[----:B------:R-:W-:Y:S01]  /*c970*/  FFMA.FTZ R27, R176, R21, R247 ;  /* 0x00000015b01b7223 */ /* 0x000fe200000100f7 */
[----:B------:R-:W-:-:S05]  /*c980*/  FFMA.FTZ R0, R220, R223, R112 ;  /* 0x000000dfdc007223 */ /* 0x000fca0000010070 */
[----:B------:R-:W-:Y:S01]  /*c990*/  F2FP.BF16.F32.PACK_AB R20, R8, R0 ;  /* 0x000000000814723e */ /* 0x000fe200000010ff */
[----:B------:R-:W-:Y:S01]  /*c9a0*/  FFMA.FTZ R8, R183, R205, R206 ;  /* 0x000000cdb7087223 */ /* 0x000fe200000100ce */
[----:B------:R-:W-:Y:S01]  /*c9b0*/  FFMA.FTZ R26, R26, R209, R245 ;  /* 0x000000d11a1a7223 */ /* 0x000fe200000100f5 */
[----:B--2---:R-:W-:Y:S01]  /*c9c0*/  FFMA.FTZ R19, R179, R214, R215 ;  /* 0x000000d6b3137223 */ /* 0x004fe200000100d7 */
[----:B------:R-:W-:-:S04]  /*c9d0*/  FFMA.FTZ R11, R18, R221, R114 ;  /* 0x000000dd120b7223 */ /* 0x000fc80000010072 */
[----:B------:R-:W-:Y:S02]  /*c9e0*/  F2FP.BF16.F32.PACK_AB R19, R17, R19 ;  /* 0x000000131113723e */ /* 0x000fe400000010ff */
[----:B------:R-:W-:Y:S02]  /*c9f0*/  F2FP.BF16.F32.PACK_AB R17, R27, R10 ;  /* 0x0000000a1b11723e */ /* 0x000fe400000010ff */
[----:B------:R-:W-:Y:S02]  /*ca00*/  F2FP.BF16.F32.PACK_AB R21, R16, R11 ;  /* 0x0000000b1015723e */ /* 0x000fe400000010ff */
[----:B------:R-:W0:Y:S01]  /*ca10*/  LDC.64 R10, c[0x0][0x380] ;  /* 0x0000e000ff0a7b82 */ /* 0x000e220000000a00 */
[----:B------:R-:W-:Y:S01]  /*ca20*/  FFMA.FTZ R18, R177, R216, R217 ;  /* 0x000000d8b1127223 */ /* 0x000fe200000100d9 */
[----:B------:R-:W-:Y:S01]  /*ca30*/  FFMA.FTZ R24, R178, R24, R211 ;  /* 0x00000018b2187223 */ /* 0x000fe200000100d3 */
[----:B------:R-:W-:Y:S01]  /*ca40*/  FFMA.FTZ R16, R25, R210, R244 ;  /* 0x000000d219107223 */ /* 0x000fe200000100f4 */
[----:B------:R-:W-:Y:S01]  /*ca50*/  FFMA.FTZ R27, R188, R201, R202 ;  /* 0x000000c9bc1b7223 */ /* 0x000fe200000100ca */
[----:B------:R-:W-:-:S02]  /*ca60*/  FFMA.FTZ R25, R189, R199, R200 ;  /* 0x000000c7bd197223 */ /* 0x000fc400000100c8 */
[----:B------:R-:W-:Y:S01]  /*ca70*/  F2FP.BF16.F32.PACK_AB R18, R24, R18 ;  /* 0x000000121812723e */ /* 0x000fe200000010ff */
[----:B------:R-:W-:Y:S01]  /*ca80*/  FFMA.FTZ R24, R185, R203, R204 ;  /* 0x000000cbb9187223 */ /* 0x000fe200000100cc */
[----:B------:R-:W-:Y:S01]  /*ca90*/  FFMA.FTZ R0, R181, R207, R208 ;  /* 0x000000cfb5007223 */ /* 0x000fe200000100d0 */
[----:B------:R-:W-:Y:S02]  /*caa0*/  F2FP.BF16.F32.PACK_AB R16, R26, R16 ;  /* 0x000000101a10723e */ /* 0x000fe400000010ff */
[----:B------:R-:W-:Y:S02]  /*cab0*/  F2FP.BF16.F32.PACK_AB R27, R25, R27 ;  /* 0x0000001b191b723e */ /* 0x000fe400000010ff */
[----:B------:R-:W-:Y:S02]  /*cac0*/  F2FP.BF16.F32.PACK_AB R26, R172, R24 ;  /* 0x00000018ac1a723e */ /* 0x000fe400000010ff */
[----:B------:R-:W-:Y:S02]  /*cad0*/  F2FP.BF16.F32.PACK_AB R25, R173, R8 ;  /* 0x00000008ad19723e */ /* 0x000fe400000010ff */
[----:B------:R-:W-:Y:S01]  /*cae0*/  F2FP.BF16.F32.PACK_AB R24, R174, R0 ;  /* 0x00000000ae18723e */ /* 0x000fe200000010ff */
[----:B------:R1:W-:Y:S04]  /*caf0*/  STG.E.128 desc[UR6][R192.64], R20 ;  /* 0x00000014c0007986 */ /* 0x0003e8000c101d06 */
[----:B------:R1:W-:Y:S01]  /*cb00*/  STG.E.128 desc[UR6][R194.64], R16 ;  /* 0x00000010c2007986 */ /* 0x0003e2000c101d06 */
[----:B0-----:R-:W-:-:S03]  /*cb10*/  LEA R9, R10, R9, 0x2 ;  /* 0x000000090a097211 */ /* 0x001fc600078e10ff */
[----:B------:R1:W-:Y:S01]  /*cb20*/  STG.E.128 desc[UR6][R196.64], R24 ;  /* 0x00000018c4007986 */ /* 0x0003e2000c101d06 */
[----:B------:R-:W-:-:S13]  /*cb30*/  ISETP.GE.AND P0, PT, R9, R11, PT ;  /* 0x0000000b0900720c */ /* 0x000fda0003f06270 */
[----:B------:R-:W-:Y:S05]  /*cb40*/  @!P0 BRA `(.L_x_17996) ;  /* 0xffffffa800108947 */ /* 0x000fea000383ffff */
[----:B------:R-:W-:Y:S05]  /*cb50*/  EXIT ;  /* 0x000000000000794d */ /* 0x000fea0003800000 */
.L_x_17972:
[----:B------:R-:W-:Y:S01]  /*cb60*/  HFMA2 R173, -RZ, RZ, 0, 5.9604644775390625e-08 ;  /* 0x00000001ffad7431 */ /* 0x000fe200000001ff */
[----:B------:R-:W-:Y:S01]  /*cb70*/  BSSY B0, `(.L_x_17997) ;  /* 0x0000006000007945 */ /* 0x000fe20003800000 */
[----:B------:R-:W-:Y:S02]  /*cb80*/  MOV R174, 0x1f ;  /* 0x0000001f00ae7802 */ /* 0x000fe40000000f00 */
[----:B------:R-:W-:-:S07]  /*cb90*/  MOV R175, 0xffffffff ;  /* 0xffffffff00af7802 */ /* 0x000fce0000000f00 */
[----:B------:R-:W-:Y:S05]  /*cba0*/  WARPSYNC.COLLECTIVE R175, `(.L_x_17998) ;  /* 0x00000000af087348 */ /* 0x000fea0003c00000 */
[----:B------:R0:W1:Y:S02]  /*cbb0*/  SHFL.BFLY P0, R234, R172, R173, R174 ;  /* 0x0c0000adacea7389 */ /* 0x00006400000000ae */
[----:B01----:R-:W-:Y:S05]  /*cbc0*/  ENDCOLLECTIVE ;  /* 0x000000000000791b */ /* 0x003fea0003800000 */
.L_x_17998:
[----:B------:R-:W-:Y:S05]  /*cbd0*/  BSYNC B0 ;  /* 0x0000000000007941 */ /* 0x000fea0003800000 */
.L_x_17997:
[----:B------:R-:W-:Y:S01]  /*cbe0*/  MOV R173, R234 ;  /* 0x000000ea00ad7202 */ /* 0x000fe20000000f00 */
[----:B------:R-:W0:Y:S01]  /*cbf0*/  LDC R250, c[0x0][0x400] ;  /* 0x00010000fffa7b82 */ /* 0x000e220000000800 */
[----:B------:R-:W-:Y:S02]  /*cc00*/  MOV R174, 0x1f ;  /* 0x0000001f00ae7802 */ /* 0x000fe40000000f00 */
[----:B------:R-:W-:Y:S01]  /*cc10*/  MOV R175, 0xffffffff ;  /* 0xffffffff00af7802 */ /* 0x000fe20000000f00 */
[----:B------:R-:W-:Y:S01]  /*cc20*/  FADD.FTZ R172, R172, R173 ;  /* 0x000000adacac7221 */ /* 0x000fe20000010000 */
[----:B------:R-:W-:-:S07]  /*cc30*/  HFMA2 R173, -RZ, RZ, 0, 1.1920928955078125e-07 ;  /* 0x00000002ffad7431 */ /* 0x000fce00000001ff */
[----:B0-----:R-:W-:Y:S05]  /*cc40*/  WARPSYNC.COLLECTIVE R175, `(.L_x_17999) ;  /* 0x00000000af087348 */ /* 0x001fea0003c00000 */
[----:B------:R1:W2:Y:S02]  /*cc50*/  SHFL.BFLY P0, R234, R172, R173, R174 ;  /* 0x0c0000adacea7389 */ /* 0x0002a400000000ae */
[----:B012---:R-:W-:Y:S05]  /*cc60*/  ENDCOLLECTIVE ;  /* 0x000000000000791b */ /* 0x007fea0003800000 */
.L_x_17999:
[----:B------:R-:W-:-:S05]  /*cc70*/  MOV R173, R234 ;  /* 0x000000ea00ad7202 */ /* 0x000fca0000000f00 */
[----:B------:R-:W-:Y:S01]  /*cc80*/  FADD.FTZ R172, R172, R173 ;  /* 0x000000adacac7221 */ /* 0x000fe20000010000 */
[----:B------:R-:W-:-:S07]  /*cc90*/  HFMA2 R173, -RZ, RZ, 0, 2.384185791015625e-07 ;  /* 0x00000004ffad7431 */ /* 0x000fce00000001ff */
[----:B------:R-:W-:Y:S05]  /*cca0*/  WARPSYNC.COLLECTIVE R175, `(.L_x_18000) ;  /* 0x00000000af087348 */ /* 0x000fea0003c00000 */
[----:B------:R0:W1:Y:S02]  /*ccb0*/  SHFL.BFLY P0, R234, R172, R173, R174 ;  /* 0x0c0000adacea7389 */ /* 0x00006400000000ae */
[----:B01----:R-:W-:Y:S05]  /*ccc0*/  ENDCOLLECTIVE ;  /* 0x000000000000791b */ /* 0x003fea0003800000 */
.L_x_18000:
[----:B------:R-:W-:-:S05]  /*ccd0*/  MOV R173, R234 ;  /* 0x000000ea00ad7202 */ /* 0x000fca0000000f00 */
[----:B------:R-:W-:Y:S01]  /*cce0*/  FADD.FTZ R172, R172, R173 ;  /* 0x000000adacac7221 */ /* 0x000fe20000010000 */
[----:B------:R-:W-:-:S07]  /*ccf0*/  HFMA2 R173, -RZ, RZ, 0, 4.76837158203125e-07 ;  /* 0x00000008ffad7431 */ /* 0x000fce00000001ff */
[----:B------:R-:W-:Y:S05]  /*cd00*/  WARPSYNC.COLLECTIVE R175, `(.L_x_18001) ;  /* 0x00000000af087348 */ /* 0x000fea0003c00000 */
[----:B------:R0:W1:Y:S02]  /*cd10*/  SHFL.BFLY P0, R234, R172, R173, R174 ;  /* 0x0c0000adacea7389 */ /* 0x00006400000000ae */
[----:B01----:R-:W-:Y:S05]  /*cd20*/  ENDCOLLECTIVE ;  /* 0x000000000000791b */ /* 0x003fea0003800000 */
.L_x_18001:
[----:B------:R-:W-:-:S05]  /*cd30*/  MOV R173, R234 ;  /* 0x000000ea00ad7202 */ /* 0x000fca0000000f00 */
[----:B------:R-:W-:Y:S01]  /*cd40*/  FADD.FTZ R172, R172, R173 ;  /* 0x000000adacac7221 */ /* 0x000fe20000010000 */
[----:B------:R-:W-:-:S07]  /*cd50*/  HFMA2 R173, -RZ, RZ, 0, 9.5367431640625e-07 ;  /* 0x00000010ffad7431 */ /* 0x000fce00000001ff */
[----:B------:R-:W-:Y:S05]  /*cd60*/  WARPSYNC.COLLECTIVE R175, `(.L_x_18002) ;  /* 0x00000000af087348 */ /* 0x000fea0003c00000 */
[----:B------:R0:W1:Y:S02]  /*cd70*/  SHFL.BFLY P0, R234, R172, R173, R174 ;  /* 0x0c0000adacea7389 */ /* 0x00006400000000ae */
[----:B01----:R-:W-:Y:S05]  /*cd80*/  ENDCOLLECTIVE ;  /* 0x000000000000791b */ /* 0x003fea0003800000 */
.L_x_18002:
        /* <DEDUP_REMOVED lines=163> */
[----:B------:R-:W-:-:S07]  /*d7c0*/  HFMA2 R173, -RZ, RZ, 0, 5.9604644775390625e-08 ;  /* 0x00000001ffad7431 */ /* 0x000fce00000001ff */
[----:B------:R-:W-:Y:S05]  /*d7d0*/  WARPSYNC.COLLECTIVE R175, `(.L_x_18003) ;  /* 0x00000000af087348 */ /* 0x000fea0003c00000 */
[----:B------:R0:W1:Y:S02]  /*d7e0*/  SHFL.BFLY P0, R234, R172, R173, R174 ;  /* 0x0c0000adacea7389 */ /* 0x00006400000000ae */
[----:B01----:R-:W-:Y:S05]  /*d7f0*/  ENDCOLLECTIVE ;  /* 0x000000000000791b */ /* 0x003fea0003800000 */
.L_x_18003:
[----:B------:R-:W-:-:S05]  /*d800*/  MOV R173, R234 ;  /* 0x000000ea00ad7202 */ /* 0x000fca0000000f00 */
[----:B------:R-:W-:Y:S01]  /*d810*/  FADD.FTZ R172, R172, R173 ;  /* 0x000000adacac7221 */ /* 0x000fe20000010000 */
[----:B------:R-:W-:-:S07]  /*d820*/  HFMA2 R173, -RZ, RZ, 0, 1.1920928955078125e-07 ;  /* 0x00000002ffad7431 */ /* 0x000fce00000001ff */
[----:B------:R-:W-:Y:S05]  /*d830*/  WARPSYNC.COLLECTIVE R175, `(.L_x_18004) ;  /* 0x00000000af087348 */ /* 0x000fea0003c00000 */
[----:B------:R0:W1:Y:S02]  /*d840*/  SHFL.BFLY P0, R234, R172, R173, R174 ;  /* 0x0c0000adacea7389 */ /* 0x00006400000000ae */
[----:B01----:R-:W-:Y:S05]  /*d850*/  ENDCOLLECTIVE ;  /* 0x000000000000791b */ /* 0x003fea0003800000 */
.L_x_18004:
[----:B------:R-:W-:-:S05]  /*d860*/  MOV R173, R234 ;  /* 0x000000ea00ad7202 */ /* 0x000fca0000000f00 */
[----:B------:R-:W-:Y:S01]  /*d870*/  FADD.FTZ R172, R172, R173 ;  /* 0x000000adacac7221 */ /* 0x000fe20000010000 */
[----:B------:R-:W-:-:S07]  /*d880*/  HFMA2 R173, -RZ, RZ, 0, 2.384185791015625e-07 ;  /* 0x00000004ffad7431 */ /* 0x000fce00000001ff */
[----:B------:R-:W-:Y:S05]  /*d890*/  WARPSYNC.COLLECTIVE R175, `(.L_x_18005) ;  /* 0x00000000af087348 */ /* 0x000fea0003c00000 */
[----:B------:R0:W1:Y:S02]  /*d8a0*/  SHFL.BFLY P0, R234, R172, R173, R174 ;  /* 0x0c0000adacea7389 */ /* 0x00006400000000ae */
[----:B01----:R-:W-:Y:S05]  /*d8b0*/  ENDCOLLECTIVE ;  /* 0x000000000000791b */ /* 0x003fea0003800000 */
.L_x_18005:
[----:B------:R-:W-:-:S05]  /*d8c0*/  MOV R173, R234 ;  /* 0x000000ea00ad7202 */ /* 0x000fca0000000f00 */
[----:B------:R-:W-:Y:S01]  /*d8d0*/  FADD.FTZ R172, R172, R173 ;  /* 0x000000adacac7221 */ /* 0x000fe20000010000 */
[----:B------:R-:W-:-:S07]  /*d8e0*/  HFMA2 R173, -RZ, RZ, 0, 4.76837158203125e-07 ;  /* 0x00000008ffad7431 */ /* 0x000fce00000001ff */
[----:B------:R-:W-:Y:S05]  /*d8f0*/  WARPSYNC.COLLECTIVE R175, `(.L_x_18006) ;  /* 0x00000000af087348 */ /* 0x000fea0003c00000 */
[----:B------:R0:W1:Y:S02]  /*d900*/  SHFL.BFLY P0, R234, R172, R173, R174 ;  /* 0x0c0000adacea7389 */ /* 0x00006400000000ae */
[----:B01----:R-:W-:Y:S05]  /*d910*/  ENDCOLLECTIVE ;  /* 0x000000000000791b */ /* 0x003fea0003800000 */
.L_x_18006:
[----:B------:R-:W-:-:S05]  /*d920*/  MOV R173, R234 ;  /* 0x000000ea00ad7202 */ /* 0x000fca0000000f00 */
[----:B------:R-:W-:Y:S01]  /*d930*/  FADD.FTZ R172, R172, R173 ;  /* 0x000000adacac7221 */ /* 0x000fe20000010000 */
[----:B------:R-:W-:-:S07]  /*d940*/  HFMA2 R173, -RZ, RZ, 0, 9.5367431640625e-07 ;  /* 0x00000010ffad7431 */ /* 0x000fce00000001ff */
[----:B------:R-:W-:Y:S05]  /*d950*/  WARPSYNC.COLLECTIVE R175, `(.L_x_18007) ;  /* 0x00000000af087348 */ /* 0x000fea0003c00000 */
[----:B------:R0:W1:Y:S02]  /*d960*/  SHFL.BFLY P0, R234, R172, R173, R174 ;  /* 0x0c0000adacea7389 */ /* 0x00006400000000ae */
[----:B01----:R-:W-:Y:S05]  /*d970*/  ENDCOLLECTIVE ;  /* 0x000000000000791b */ /* 0x003fea0003800000 */
.L_x_18007:
[----:B------:R-:W-:Y:S01]  /*d980*/  MOV R173, R234 ;  /* 0x000000ea00ad7202 */ /* 0x000fe20000000f00 */
[----:B------:R-:W-:Y:S06]  /*d990*/  BRA `(.L_x_18008) ;  /* 0xffffff7c00b87947 */ /* 0x000fec000383ffff */
.L_x_17995:
[----:B------:R-:W-:Y:S01]  /*d9a0*/  HFMA2 R173, -RZ, RZ, 0, 5.9604644775390625e-08 ;  /* 0x00000001ffad7431 */ /* 0x000fe200000001ff */
[----:B------:R-:W-:Y:S01]  /*d9b0*/  BSSY B0, `(.L_x_18009) ;  /* 0x0000006000007945 */ /* 0x000fe20003800000 */
[----:B------:R-:W-:Y:S02]  /*d9c0*/  MOV R174, 0x1f ;  /* 0x0000001f00ae7802 */ /* 0x000fe40000000f00 */
[----:B------:R-:W-:-:S07]  /*d9d0*/  MOV R175, 0xffffffff ;  /* 0xffffffff00af7802 */ /* 0x000fce0000000f00 */
[----:B------:R-:W-:Y:S05]  /*d9e0*/  WARPSYNC.COLLECTIVE R175, `(.L_x_18010) ;  /* 0x00000000af087348 */ /* 0x000fea0003c00000 */
[----:B------:R0:W1:Y:S02]  /*d9f0*/  SHFL.BFLY P0, R234, R172, R173, R174 ;  /* 0x0c0000adacea7389 */ /* 0x00006400000000ae */
[----:B01----:R-:W-:Y:S05]  /*da00*/  ENDCOLLECTIVE ;  /* 0x000000000000791b */ /* 0x003fea0003800000 */
.L_x_18010:
[----:B------:R-:W-:Y:S05]  /*da10*/  BSYNC B0 ;  /* 0x0000000000007941 */ /* 0x000fea0003800000 */
.L_x_18009:
        /* <DEDUP_REMOVED lines=9> */
.L_x_18011:
[----:B------:R-:W-:-:S05]  /*dab0*/  MOV R173, R234 ;  /* 0x000000ea00ad7202 */ /* 0x000fca0000000f00 */
[----:B------:R-:W-:Y:S01]  /*dac0*/  FADD.FTZ R172, R172, R173 ;  /* 0x000000adacac7221 */ /* 0x000fe20000010000 */
[----:B------:R-:W-:-:S07]  /*dad0*/  HFMA2 R173, -RZ, RZ, 0, 2.384185791015625e-07 ;  /* 0x00000004ffad7431 */ /* 0x000fce00000001ff */
[----:B------:R-:W-:Y:S05]  /*dae0*/  WARPSYNC.COLLECTIVE R175, `(.L_x_18012) ;  /* 0x00000000af087348 */ /* 0x000fea0003c00000 */
[----:B------:R0:W1:Y:S02]  /*daf0*/  SHFL.BFLY P0, R234, R172, R173, R174 ;  /* 0x0c0000adacea7389 */ /* 0x00006400000000ae */
[----:B01----:R-:W-:Y:S05]  /*db00*/  ENDCOLLECTIVE ;  /* 0x000000000000791b */ /* 0x003fea0003800000 */
.L_x_18012:
[----:B------:R-:W-:-:S05]  /*db10*/  MOV R173, R234 ;  /* 0x000000ea00ad7202 */ /* 0x000fca0000000f00 */
[----:B------:R-:W-:Y:S01]  /*db20*/  FADD.FTZ R172, R172, R173 ;  /* 0x000000adacac7221 */ /* 0x000fe20000010000 */
[----:B------:R-:W-:-:S07]  /*db30*/  HFMA2 R173, -RZ, RZ, 0, 4.76837158203125e-07 ;  /* 0x00000008ffad7431 */ /* 0x000fce00000001ff */
[----:B------:R-:W-:Y:S05]  /*db40*/  WARPSYNC.COLLECTIVE R175, `(.L_x_18013) ;  /* 0x00000000af087348 */ /* 0x000fea0003c00000 */
[----:B------:R0:W1:Y:S02]  /*db50*/  SHFL.BFLY P0, R234, R172, R173, R174 ;  /* 0x0c0000adacea7389 */ /* 0x00006400000000ae */
[----:B01----:R-:W-:Y:S05]  /*db60*/  ENDCOLLECTIVE ;  /* 0x000000000000791b */ /* 0x003fea0003800000 */
.L_x_18013:
[----:B------:R-:W-:-:S05]  /*db70*/  MOV R173, R234 ;  /* 0x000000ea00ad7202 */ /* 0x000fca0000000f00 */
[----:B------:R-:W-:Y:S01]  /*db80*/  FADD.FTZ R172, R172, R173 ;  /* 0x000000adacac7221 */ /* 0x000fe20000010000 */
[----:B------:R-:W-:-:S07]  /*db90*/  HFMA2 R173, -RZ, RZ, 0, 9.5367431640625e-07 ;  /* 0x00000010ffad7431 */ /* 0x000fce00000001ff */
[----:B------:R-:W-:Y:S05]  /*dba0*/  WARPSYNC.COLLECTIVE R175, `(.L_x_18014) ;  /* 0x00000000af087348 */ /* 0x000fea0003c00000 */
[----:B------:R0:W1:Y:S02]  /*dbb0*/  SHFL.BFLY P0, R234, R172, R173, R174 ;  /* 0x0c0000adacea7389 */ /* 0x00006400000000ae */
[----:B01----:R-:W-:Y:S05]  /*dbc0*/  ENDCOLLECTIVE ;  /* 0x000000000000791b */ /* 0x003fea0003800000 */
.L_x_18014:
        /* <DEDUP_REMOVED lines=167> */
.L_x_18015:
[----:B------:R-:W-:-:S05]  /*e640*/  MOV R173, R234 ;  /* 0x000000ea00ad7202 */ /* 0x000fca0000000f00 */
[----:B------:R-:W-:Y:S01]  /*e650*/  FADD.FTZ R172, R172, R173 ;  /* 0x000000adacac7221 */ /* 0x000fe20000010000 */
[----:B------:R-:W-:-:S07]  /*e660*/  HFMA2 R173, -RZ, RZ, 0, 1.1920928955078125e-07 ;  /* 0x00000002ffad7431 */ /* 0x000fce00000001ff */
[----:B------:R-:W-:Y:S05]  /*e670*/  WARPSYNC.COLLECTIVE R175, `(.L_x_18016) ;  /* 0x00000000af087348 */ /* 0x000fea0003c00000 */
[----:B------:R0:W1:Y:S02]  /*e680*/  SHFL.BFLY P0, R234, R172, R173, R174 ;  /* 0x0c0000adacea7389 */ /* 0x00006400000000ae */
[----:B01----:R-:W-:Y:S05]  /*e690*/  ENDCOLLECTIVE ;  /* 0x000000000000791b */ /* 0x003fea0003800000 */
.L_x_18016:
[----:B------:R-:W-:-:S05]  /*e6a0*/  MOV R173, R234 ;  /* 0x000000ea00ad7202 */ /* 0x000fca0000000f00 */
[----:B------:R-:W-:Y:S01]  /*e6b0*/  FADD.FTZ R172, R172, R173 ;  /* 0x000000adacac7221 */ /* 0x000fe20000010000 */
[----:B------:R-:W-:-:S07]  /*e6c0*/  HFMA2 R173, -RZ, RZ, 0, 2.384185791015625e-07 ;  /* 0x00000004ffad7431 */ /* 0x000fce00000001ff */
[----:B------:R-:W-:Y:S05]  /*e6d0*/  WARPSYNC.COLLECTIVE R175, `(.L_x_18017) ;  /* 0x00000000af087348 */ /* 0x000fea0003c00000 */
[----:B------:R0:W1:Y:S02]  /*e6e0*/  SHFL.BFLY P0, R234, R172, R173, R174 ;  /* 0x0c0000adacea7389 */ /* 0x00006400000000ae */
[----:B01----:R-:W-:Y:S05]  /*e6f0*/  ENDCOLLECTIVE ;  /* 0x000000000000791b */ /* 0x003fea0003800000 */
.L_x_18017:
[----:B------:R-:W-:-:S05]  /*e700*/  MOV R173, R234 ;  /* 0x000000ea00ad7202 */ /* 0x000fca0000000f00 */
[----:B------:R-:W-:Y:S01]  /*e710*/  FADD.FTZ R172, R172, R173 ;  /* 0x000000adacac7221 */ /* 0x000fe20000010000 */
[----:B------:R-:W-:-:S07]  /*e720*/  HFMA2 R173, -RZ, RZ, 0, 4.76837158203125e-07 ;  /* 0x00000008ffad7431 */ /* 0x000fce00000001ff */
[----:B------:R-:W-:Y:S05]  /*e730*/  WARPSYNC.COLLECTIVE R175, `(.L_x_18018) ;  /* 0x00000000af087348 */ /* 0x000fea0003c00000 */
[----:B------:R0:W1:Y:S02]  /*e740*/  SHFL.BFLY P0, R234, R172, R173, R174 ;  /* 0x0c0000adacea7389 */ /* 0x00006400000000ae */
[----:B01----:R-:W-:Y:S05]  /*e750*/  ENDCOLLECTIVE ;  /* 0x000000000000791b */ /* 0x003fea0003800000 */
.L_x_18018:
[----:B------:R-:W-:-:S05]  /*e760*/  MOV R173, R234 ;  /* 0x000000ea00ad7202 */ /* 0x000fca0000000f00 */
[----:B------:R-:W-:Y:S01]  /*e770*/  FADD.FTZ R172, R172, R173 ;  /* 0x000000adacac7221 */ /* 0x000fe20000010000 */
[----:B------:R-:W-:-:S07]  /*e780*/  HFMA2 R173, -RZ, RZ, 0, 9.5367431640625e-07 ;  /* 0x00000010ffad7431 */ /* 0x000fce00000001ff */
[----:B------:R-:W-:Y:S05]  /*e790*/  WARPSYNC.COLLECTIVE R175, `(.L_x_18019) ;  /* 0x00000000af087348 */ /* 0x000fea0003c00000 */
[----:B------:R0:W1:Y:S02]  /*e7a0*/  SHFL.BFLY P0, R234, R172, R173, R174 ;  /* 0x0c0000adacea7389 */ /* 0x00006400000000ae */
[----:B01----:R-:W-:Y:S05]  /*e7b0*/  ENDCOLLECTIVE ;  /* 0x000000000000791b */ /* 0x003fea0003800000 */
.L_x_18019:
[----:B------:R-:W-:Y:S01]  /*e7c0*/  MOV R173, R234 ;  /* 0x000000ea00ad7202 */ /* 0x000fe20000000f00 */
[----:B------:R-:W-:Y:S06]  /*e7d0*/  BRA `(.L_x_18020) ;  /* 0xffffffc800307947 */ /* 0x000fec000383ffff */
.L_x_18021:
        /* <DEDUP_REMOVED lines=10> */
.L_x_88453:


//--------------------- .text._ZN10layer_norm13ln_fwd_kernelINS_13Kernel_traitsIf13__nv_bfloat16S2_S2_fjLj2560ELj1ELj4ELj1ELj16ENS_18Kernel_traits_baseILj2560EfS2_S2_S2_fjLj128EEEEELb0ELb1ELb1ELb0EEEvNS_9FwdParamsE --------------------------
	.section	.text._ZN10layer_norm13ln_fwd_kernelINS_13Kernel_traitsIf13__nv_bfloat16S2_S2_fjLj2560ELj1ELj4ELj1ELj16ENS_18Kernel_traits_baseILj2560EfS2_S2_S2_fjLj128EEEEELb0ELb1ELb1ELb0EEEvNS_9FwdParamsE,"ax",@progbits
	.align	128
        .global         _ZN10layer_norm13ln_fwd_kernelINS_13Kernel_traitsIf13__nv_bfloat16S2_S2_fjLj2560ELj1ELj4ELj1ELj16ENS_18Kernel_traits_baseILj2560EfS2_S2_S2_fjLj128EEEEELb0ELb1ELb1ELb0EEEvNS_9FwdParamsE
        .type           _ZN10layer_norm13ln_fwd_kernelINS_13Kernel_traitsIf13__nv_bfloat16S2_S2_fjLj2560ELj1ELj4ELj1ELj16ENS_18Kernel_traits_baseILj2560EfS2_S2_S2_fjLj128EEEEELb0ELb1ELb1ELb0EEEvNS_9FwdParamsE,@function
        .size           _ZN10layer_norm13ln_fwd_kernelINS_13Kernel_traitsIf13__nv_bfloat16S2_S2_fjLj2560ELj1ELj4ELj1ELj16ENS_18Kernel_traits_baseILj2560EfS2_S2_S2_fjLj128EEEEELb0ELb1ELb1ELb0EEEvNS_9FwdParamsE,(.L_x_88454 - _ZN10layer_norm13ln_fwd_kernelINS_13Kernel_traitsIf13__nv_bfloat16S2_S2_fjLj2560ELj1ELj4ELj1ELj16ENS_18Kernel_traits_baseILj2560EfS2_S2_S2_fjLj128EEEEELb0ELb1ELb1ELb0EEEvNS_9FwdParamsE)
        .other          _ZN10layer_norm13ln_fwd_kernelINS_13Kernel_traitsIf13__nv_bfloat16S2_S2_fjLj2560ELj1ELj4ELj1ELj16ENS_18Kernel_traits_baseILj2560EfS2_S2_S2_fjLj128EEEEELb0ELb1ELb1ELb0EEEvNS_9FwdParamsE,@"STO_CUDA_ENTRY STV_DEFAULT"
_ZN10layer_norm13ln_fwd_kernelINS_13Kernel_traitsIf13__nv_bfloat16S2_S2_fjLj2560ELj1ELj4ELj1ELj16ENS_18Kernel_traits_baseILj2560EfS2_S2_S2_fjLj128EEEEELb0ELb1ELb1ELb0EEEvNS_9FwdParamsE:
.text._ZN10layer_norm13ln_fwd_kernelINS_13Kernel_traitsIf13__nv_bfloat16S2_S2_fjLj2560ELj1ELj4ELj1ELj16ENS_18Kernel_traits_baseILj2560EfS2_S2_S2_fjLj128EEEEELb0ELb1ELb1ELb0EEEvNS_9FwdParamsE:
        /* <DEDUP_REMOVED lines=12> */
[----:B------:R-:W-:Y:S02]  /*00c0*/  LOP3.LUT R5, R176, 0x1f, RZ, 0x3c, !PT ;  /* 0x0000001fb0057812 */ /* 0x000fe400078e3cff */
[----:B------:R-:W-:Y:S02]  /*00d0*/  MOV R2, R176 ;  /* 0x000000b000027202 */ /* 0x000fe40000000f00 */
[----:B------:R-:W-:Y:S01]  /*00e0*/  LEA.HI.SX32 R0, R0, R5, 0x1d ;  /* 0x0000000500007211 */ /* 0x000fe200078feaff */
[----:B0-----:R-:W-:Y:S06]  /*00f0*/  BRA.U !UP0, `(.L_x_18023) ;  /* 0x0000000d08a47547 */ /* 0x001fec000b800000 */
[----:B------:R-:W2:Y:S04]  /*0100*/  LDL.64 R28, [R1+0x160] ;  /* 0x00016000011c7983 */ /* 0x000ea80000100a00 */
[----:B------:R-:W2:Y:S01]  /*0110*/  LDL.64 R30, [R1+0x168] ;  /* 0x00016800011e7983 */ /* 0x000ea20000100a00 */
[----:B------:R-:W-:-:S03]  /*0120*/  ISETP.GE.U32.AND P0, PT, R0, 0x20, PT ;  /* 0x000000200000780c */ /* 0x000fc60003f06070 */
[----:B------:R-:W3:Y:S04]  /*0130*/  LDL.64 R8, [R1+0x150] ;  /* 0x0001500001087983 */ /* 0x000ee80000100a00 */
[----:B------:R-:W3:Y:S04]  /*0140*/  LDL.64 R10, [R1+0x158] ;  /* 0x00015800010a7983 */ /* 0x000ee80000100a00 */
[----:B------:R-:W4:Y:S02]  /*0150*/  LDL.64 R24, [R1+0x130] ;  /* 0x0001300001187983 */ /* 0x000f240000100a00 */
[----:B------:R-:W0:Y:S02]  /*0160*/  @P0 LDC.64 R12, c[0x0][0x3d0] ;  /* 0x0000f400ff0c0b82 */ /* 0x000e240000000a00 */
[----:B------:R-:W4:Y:S01]  /*0170*/  LDL.64 R26, [R1+0x138] ;  /* 0x00013800011a7983 */ /* 0x000f220000100a00 */
[----:B------:R-:W-:-:S03]  /*0180*/  ISETP.GE.U32.AND P1, PT, R0, 0x40, PT ;  /* 0x000000400000780c */ /* 0x000fc60003f26070 */
[----:B------:R-:W4:Y:S02]  /*0190*/  LDL.64 R36, [R1+0x140] ;  /* 0x0001400001247983 */ /* 0x000f240000100a00 */
[----:B------:R-:W1:Y:S02]  /*01a0*/  @P0 LDC.64 R16, c[0x0][0x438] ;  /* 0x00010e00ff100b82 */ /* 0x000e640000000a00 */
[----:B------:R-:W4:Y:S04]  /*01b0*/  LDL.64 R38, [R1+0x148] ;  /* 0x0001480001267983 */ /* 0x000f280000100a00 */
[----:B------:R-:W4:Y:S02]  /*01c0*/  LDL.64 R32, [R1+0x120] ;  /* 0x0001200001207983 */ /* 0x000f240000100a00 */
[----:B------:R-:W1:Y:S02]  /*01d0*/  @P0 LDC.64 R18, c[0x0][0x3e8] ;  /* 0x0000fa00ff120b82 */ /* 0x000e640000000a00 */
[----:B------:R-:W4:Y:S01]  /*01e0*/  LDL.64 R34, [R1+0x128] ;  /* 0x0001280001227983 */ /* 0x000f220000100a00 */
[----:B0-----:R-:W-:-:S05]  /*01f0*/  @P0 IMAD.WIDE.U32 R12, R2, 0x20, R12 ;  /* 0x00000020020c0825 */ /* 0x001fca00078e000c */
[----:B------:R-:W0:Y:S01]  /*0200*/  @P1 LDC.64 R14, c[0x0][0x3d0] ;  /* 0x0000f400ff0e1b82 */ /* 0x000e220000000a00 */
[----:B------:R-:W-:Y:S01]  /*0210*/  ISETP.GE.U32.AND P2, PT, R0, 0x60, PT ;  /* 0x000000600000780c */ /* 0x000fe20003f46070 */
[----:B-1----:R-:W-:-:S06]  /*0220*/  @P0 IMAD.WIDE.U32 R16, R2, 0x20, R16 ;  /* 0x0000002002100825 */ /* 0x002fcc00078e0010 */
[----:B------:R-:W1:Y:S01]  /*0230*/  @P1 LDC.64 R22, c[0x0][0x438] ;  /* 0x00010e00ff161b82 */ /* 0x000e620000000a00 */
[----:B------:R-:W5:Y:S01]  /*0240*/  @P0 LD.E.128 R200, desc[UR6][R16.64] ;  /* 0x0000000610c80980 */ /* 0x000f62000c101d00 */
[----:B------:R-:W-:-:S06]  /*0250*/  @P0 IMAD.WIDE.U32 R18, R2, 0x20, R18 ;  /* 0x0000002002120825 */ /* 0x000fcc00078e0012 */
[----:B------:R-:W1:Y:S01]  /*0260*/  @P1 LDC.64 R6, c[0x0][0x3e8] ;  /* 0x0000fa00ff061b82 */ /* 0x000e620000000a00 */
[----:B--2---:R-:W2:Y:S01]  /*0270*/  @P0 LDG.E.128 R28, desc[UR6][R12.64] ;  /* 0x000000060c1c0981 */ /* 0x004ea2000c1e1d00 */
[----:B------:R-:W-:-:S06]  /*0280*/  @P0 LOP3.LUT R2, R2, 0x20, RZ, 0xfc, !PT ;  /* 0x0000002002020812 */ /* 0x000fcc00078efcff */
[----:B------:R-:W1:Y:S01]  /*0290*/  @P2 LDC.64 R4, c[0x0][0x3d0] ;  /* 0x0000f400ff042b82 */ /* 0x000e620000000a00 */
[----:B------:R1:W5:Y:S01]  /*02a0*/  @P0 LD.E.128 R204, desc[UR6][R16.64+0x10] ;  /* 0x0000100610cc0980 */ /* 0x000362000c101d00 */
[----:B0-----:R-:W-:-:S03]  /*02b0*/  @P1 IMAD.WIDE.U32 R20, R2, 0x20, R14 ;  /* 0x0000002002141825 */ /* 0x001fc600078e000e */
[----:B---3--:R-:W3:Y:S04]  /*02c0*/  @P0 LDG.E.128 R8, desc[UR6][R12.64+0x10] ;  /* 0x000010060c080981 */ /* 0x008ee8000c1e1d00 */
[----:B------:R-:W5:Y:S04]  /*02d0*/  @P0 LDG.E.128 R124, desc[UR6][R18.64] ;  /* 0x00000006127c0981 */ /* 0x000f68000c1e1d00 */
[----:B----4-:R-:W4:Y:S04]  /*02e0*/  @P1 LDG.E.128 R24, desc[UR6][R20.64+0x10] ;  /* 0x0000100614181981 */ /* 0x010f28000c1e1d00 */
[----:B------:R0:W5:Y:S04]  /*02f0*/  @P0 LDG.E.128 R120, desc[UR6][R18.64+0x10] ;  /* 0x0000100612780981 */ /* 0x000168000c1e1d00 */
[----:B--2---:R2:W-:Y:S04]  /*0300*/  @P0 STL.64 [R1+0x160], R28 ;  /* 0x0001601c01000387 */ /* 0x0045e80000100a00 */
[----:B------:R0:W-:Y:S01]  /*0310*/  @P0 STL.64 [R1+0x168], R30 ;  /* 0x0001681e01000387 */ /* 0x0001e20000100a00 */
[----:B-1----:R-:W-:-:S03]  /*0320*/  @P1 IMAD.WIDE.U32 R22, R2, 0x20, R22 ;  /* 0x0000002002161825 */ /* 0x002fc600078e0016 */
[----:B------:R-:W4:Y:S04]  /*0330*/  @P1 LDG.E.128 R36, desc[UR6][R20.64] ;  /* 0x0000000614241981 */ /* 0x000f28000c1e1d00 */
[----:B--2---:R-:W2:Y:S04]  /*0340*/  LDL.64 R28, [R1+0x110] ;  /* 0x00011000011c7983 */ /* 0x004ea80000100a00 */
[----:B0-----:R-:W2:Y:S01]  /*0350*/  LDL.64 R30, [R1+0x118] ;  /* 0x00011800011e7983 */ /* 0x001ea20000100a00 */
[C---:B------:R-:W-:Y:S01]  /*0360*/  @P1 IMAD.WIDE.U32 R16, R2.reuse, 0x20, R6 ;  /* 0x0000002002101825 */ /* 0x040fe200078e0006 */
[----:B------:R-:W-:-:S02]  /*0370*/  @P1 IADD3 R2, PT, PT, R2, 0x20, RZ ;  /* 0x0000002002021810 */ /* 0x000fc40007ffe0ff */
[----:B---3--:R0:W-:Y:S03]  /*0380*/  @P0 STL.64 [R1+0x150], R8 ;  /* 0x0001500801000387 */ /* 0x0081e60000100a00 */
[----:B------:R-:W-:Y:S01]  /*0390*/  @P2 IMAD.WIDE.U32 R18, R2, 0x20, R4 ;  /* 0x0000002002122825 */ /* 0x000fe200078e0004 */
[----:B------:R-:W-:Y:S01]  /*03a0*/  ISETP.GE.U32.AND P3, PT, R0, 0x80, PT ;  /* 0x000000800000780c */ /* 0x000fe20003f66070 */
[----:B------:R-:W5:Y:S04]  /*03b0*/  @P1 LD.E.128 R208, desc[UR6][R22.64] ;  /* 0x0000000616d01980 */ /* 0x000f68000c101d00 */
[----:B------:R-:W3:Y:S01]  /*03c0*/  @P2 LDG.E.128 R32, desc[UR6][R18.64] ;  /* 0x0000000612202981 */ /* 0x000ee2000c1e1d00 */
[----:B0-----:R-:W0:Y:S03]  /*03d0*/  @P2 LDC.64 R8, c[0x0][0x3e8] ;  /* 0x0000fa00ff082b82 */ /* 0x001e260000000a00 */
[----:B------:R1:W-:Y:S04]  /*03e0*/  @P0 STL.64 [R1+0x158], R10 ;  /* 0x0001580a01000387 */ /* 0x0003e80000100a00 */
[----:B------:R-:W3:Y:S01]  /*03f0*/  LDL.64 R44, [R1+0x100] ;  /* 0x00010000012c7983 */ /* 0x000ee20000100a00 */
[----:B------:R-:W3:Y:S03]  /*0400*/  @P3 LDC.64 R14, c[0x0][0x3d0] ;  /* 0x0000f400ff0e3b82 */ /* 0x000ee60000000a00 */
[----:B------:R-:W3:Y:S04]  /*0410*/  LDL.64 R46, [R1+0x108] ;  /* 0x00010800012e7983 */ /* 0x000ee80000100a00 */
[----:B----4-:R4:W-:Y:S01]  /*0420*/  @P1 STL.64 [R1+0x130], R24 ;  /* 0x0001301801001387 */ /* 0x0109e20000100a00 */
[----:B-1----:R-:W1:Y:S03]  /*0430*/  @P2 LDC.64 R10, c[0x0][0x438] ;  /* 0x00010e00ff0a2b82 */ /* 0x002e660000000a00 */
[----:B------:R4:W-:Y:S04]  /*0440*/  @P1 STL.64 [R1+0x138], R26 ;  /* 0x0001381a01001387 */ /* 0x0009e80000100a00 */
[----:B------:R-:W3:Y:S01]  /*0450*/  LDL.64 R40, [R1+0xe0] ;  /* 0x0000e00001287983 */ /* 0x000ee20000100a00 */
[----:B------:R-:W3:Y:S03]  /*0460*/  @P3 LDC.64 R6, c[0x0][0x438] ;  /* 0x00010e00ff063b82 */ /* 0x000ee60000000a00 */
[----:B----4-:R-:W4:Y:S04]  /*0470*/  LDL.64 R24, [R1+0xf0] ;  /* 0x0000f00001187983 */ /* 0x010f280000100a00 */
[----:B------:R-:W4:Y:S01]  /*0480*/  LDL.64 R26, [R1+0xf8] ;  /* 0x0000f800011a7983 */ /* 0x000f220000100a00 */
[----:B------:R-:W4:Y:S03]  /*0490*/  @P3 LDC.64 R12, c[0x0][0x3e8] ;  /* 0x0000fa00ff0c3b82 */ /* 0x000f260000000a00 */
[----:B------:R-:W4:Y:S04]  /*04a0*/  LDL.64 R42, [R1+0xe8] ;  /* 0x0000e800012a7983 */ /* 0x000f280000100a00 */
[----:B------:R0:W5:Y:S04]  /*04b0*/  @P1 LD.E.128 R212, desc[UR6][R22.64+0x10] ;  /* 0x0000100616d41980 */ /* 0x000168000c101d00 */
[----:B------:R-:W5:Y:S04]  /*04c0*/  @P1 LDG.E.128 R116, desc[UR6][R16.64] ;  /* 0x0000000610741981 */ /* 0x000f68000c1e1d00 */
[----:B------:R3:W5:Y:S04]  /*04d0*/  @P1 LDG.E.128 R112, desc[UR6][R16.64+0x10] ;  /* 0x0000100610701981 */ /* 0x000768000c1e1d00 */
[----:B--2---:R-:W2:Y:S04]  /*04e0*/  @P2 LDG.E.128 R28, desc[UR6][R18.64+0x10] ;  /* 0x00001006121c2981 */ /* 0x004ea8000c1e1d00 */
[----:B------:R0:W-:Y:S01]  /*04f0*/  @P1 STL.64 [R1+0x140], R36 ;  /* 0x0001402401001387 */ /* 0x0001e20000100a00 */
[----:B-1----:R-:W-:-:S03]  /*0500*/  @P2 IMAD.WIDE.U32 R20, R2, 0x20, R10 ;  /* 0x0000002002142825 */ /* 0x002fc600078e000a */
[----:B------:R1:W-:Y:S01]  /*0510*/  @P1 STL.64 [R1+0x148], R38 ;  /* 0x0001482601001387 */ /* 0x0003e20000100a00 */
[C---:B0-----:R-:W-:Y:S01]  /*0520*/  @P2 IMAD.WIDE.U32 R22, R2.reuse, 0x20, R8 ;  /* 0x0000002002162825 */ /* 0x041fe200078e0008 */
[----:B------:R-:W-:Y:S02]  /*0530*/  @P2 IADD3 R2, PT, PT, R2, 0x20, RZ ;  /* 0x0000002002022810 */ /* 0x000fe40007ffe0ff */
[----:B------:R-:W-:Y:S01]  /*0540*/  ISETP.GE.U32.AND P0, PT, R0, 0xa0, PT ;  /* 0x000000a00000780c */ /* 0x000fe20003f06070 */
[----:B------:R-:W5:Y:S04]  /*0550*/  @P2 LD.E.128 R216, desc[UR6][R20.64] ;  /* 0x0000000614d82980 */ /* 0x000f68000c101d00 */
[----:B------:R-:W2:Y:S04]  /*0560*/  LDL.64 R36, [R1+0xd0] ;  /* 0x0000d00001247983 */ /* 0x000ea80000100a00 */
[----:B-1----:R-:W2:Y:S04]  /*0570*/  LDL.64 R38, [R1+0xd8] ;  /* 0x0000d80001267983 */ /* 0x002ea80000100a00 */
[----:B---3--:R0:W-:Y:S01]  /*0580*/  @P2 STL.64 [R1+0x120], R32 ;  /* 0x0001202001002387 */ /* 0x0081e20000100a00 */
[----:B------:R-:W-:Y:S01]  /*0590*/  @P3 IMAD.WIDE.U32 R16, R2, 0x20, R14 ;  /* 0x0000002002103825 */ /* 0x000fe200078e000e */
[----:B------:R-:W-:Y:S01]  /*05a0*/  ISETP.GE.U32.AND P1, PT, R0, 0xc0, PT ;  /* 0x000000c00000780c */ /* 0x000fe20003f26070 */
[----:B------:R-:W1:Y:S01]  /*05b0*/  @P0 LDC.64 R4, c[0x0][0x3d0] ;  /* 0x0000f400ff040b82 */ /* 0x000e620000000a00 */
[----:B------:R3:W-:Y:S04]  /*05c0*/  @P2 STL.64 [R1+0x128], R34 ;  /* 0x0001282201002387 */ /* 0x0007e80000100a00 */
[----:B------:R-:W2:Y:S03]  /*05d0*/  @P3 LDG.E.128 R44, desc[UR6][R16.64] ;  /* 0x00000006102c3981 */ /* 0x000ea6000c1e1d00 */
[----:B------:R-:W1:Y:S01]  /*05e0*/  @P0 LDC.64 R14, c[0x0][0x438] ;  /* 0x00010e00ff0e0b82 */ /* 0x000e620000000a00 */
[----:B0-----:R-:W2:Y:S04]  /*05f0*/  LDL.64 R32, [R1+0xc0] ;  /* 0x0000c00001207983 */ /* 0x001ea80000100a00 */
[----:B---3--:R-:W3:Y:S03]  /*0600*/  LDL.64 R34, [R1+0xc8] ;  /* 0x0000c80001227983 */ /* 0x008ee60000100a00 */
[----:B------:R-:W0:Y:S01]  /*0610*/  @P0 LDC.64 R8, c[0x0][0x3e8] ;  /* 0x0000fa00ff080b82 */ /* 0x000e220000000a00 */
[----:B----4-:R-:W4:Y:S04]  /*0620*/  @P3 LDG.E.128 R24, desc[UR6][R16.64+0x10] ;  /* 0x0000100610183981 */ /* 0x010f28000c1e1d00 */
[----:B------:R1:W5:Y:S03]  /*0630*/  @P2 LD.E.128 R220, desc[UR6][R20.64+0x10] ;  /* 0x0000100614dc2980 */ /* 0x000366000c101d00 */
[----:B------:R-:W0:Y:S01]  /*0640*/  @P1 LDC.64 R10, c[0x0][0x3d0] ;  /* 0x0000f400ff0a1b82 */ /* 0x000e220000000a00 */
[----:B------:R-:W5:Y:S04]  /*0650*/  @P2 LDG.E.128 R108, desc[UR6][R22.64] ;  /* 0x00000006166c2981 */ /* 0x000f68000c1e1d00 */
[----:B------:R-:W5:Y:S04]  /*0660*/  @P2 LDG.E.128 R104, desc[UR6][R22.64+0x10] ;  /* 0x0000100616682981 */ /* 0x000f68000c1e1d00 */
[----:B--2---:R2:W-:Y:S04]  /*0670*/  @P2 STL.64 [R1+0x110], R28 ;  /* 0x0001101c01002387 */ /* 0x0045e80000100a00 */
[----:B------:R1:W-:Y:S04]  /*0680*/  @P2 STL.64 [R1+0x118], R30 ;  /* 0x0001181e01002387 */ /* 0x0003e80000100a00 */
[----:B--2---:R-:W2:Y:S04]  /*0690*/  LDL.64 R28, [R1+0xb0] ;  /* 0x0000b000011c7983 */ /* 0x004ea80000100a00 */
[----:B-1----:R-:W2:Y:S01]  /*06a0*/  LDL.64 R30, [R1+0xb8] ;  /* 0x0000b800011e7983 */ /* 0x002ea20000100a00 */
[----:B------:R-:W-:-:S04]  /*06b0*/  @P3 IMAD.WIDE.U32 R18, R2, 0x20, R6 ;  /* 0x0000002002123825 */ /* 0x000fc800078e0006 */
[C---:B------:R-:W-:Y:S01]  /*06c0*/  @P3 IMAD.WIDE.U32 R12, R2.reuse, 0x20, R12 ;  /* 0x00000020020c3825 */ /* 0x040fe200078e000c */
[----:B------:R-:W-:Y:S01]  /*06d0*/  @P3 IADD3 R2, PT, PT, R2, 0x20, RZ ;  /* 0x0000002002023810 */ /* 0x000fe20007ffe0ff */
[----:B------:R-:W5:Y:S04]  /*06e0*/  @P3 LD.E.128 R224, desc[UR6][R18.64] ;  /* 0x0000000612e03980 */ /* 0x000f68000c101d00 */
[----:B------:R-:W-:Y:S01]  /*06f0*/  @P0 IMAD.WIDE.U32 R20, R2, 0x20, R4 ;  /* 0x0000002002140825 */ /* 0x000fe200078e0004 */
[----:B------:R1:W5:Y:S01]  /*0700*/  @P3 LD.E.128 R228, desc[UR6][R18.64+0x10] ;  /* 0x0000100612e43980 */ /* 0x000362000c101d00 */
[----:B------:R-:W-:Y:S01]  /*0710*/  ISETP.GE.U32.AND P2, PT, R0, 0xe0, PT ;  /* 0x000000e00000780c */ /* 0x000fe20003f46070 */
[----:B------:R-:W4:Y:S01]  /*0720*/  @P1 LDC.64 R4, c[0x0][0x3e8] ;  /* 0x0000fa00ff041b82 */ /* 0x000f220000000a00 */
[C---:B------:R-:W-:Y:S01]  /*0730*/  @P0 IMAD.WIDE.U32 R14, R2.reuse, 0x20, R14 ;  /* 0x00000020020e0825 */ /* 0x040fe200078e000e */
[----:B------:R-:W2:Y:S03]  /*0740*/  @P0 LDG.E.128 R40, desc[UR6][R20.64] ;  /* 0x0000000614280981 */ /* 0x000ea6000c1e1d00 */
[C---:B0-----:R-:W-:Y:S01]  /*0750*/  @P0 IMAD.WIDE.U32 R16, R2.reuse, 0x20, R8 ;  /* 0x0000002002100825 */ /* 0x041fe200078e0008 */
[----:B------:R-:W-:Y:S01]  /*0760*/  @P0 IADD3 R2, PT, PT, R2, 0x20, RZ ;  /* 0x0000002002020810 */ /* 0x000fe20007ffe0ff */
[----:B------:R-:W2:Y:S04]  /*0770*/  @P0 LDG.E.128 R36, desc[UR6][R20.64+0x10] ;  /* 0x0000100614240981 */ /* 0x000ea8000c1e1d00 */
[C---:B-1----:R-:W-:Y:S01]  /*0780*/  @P1 IMAD.WIDE.U32 R18, R2.reuse, 0x20, R10 ;  /* 0x0000002002121825 */ /* 0x042fe200078e000a */
[----:B------:R-:W0:Y:S01]  /*0790*/  @P2 LDC.64 R8, c[0x0][0x438] ;  /* 0x00010e00ff082b82 */ /* 0x000e220000000a00 */
[----:B------:R-:W5:Y:S04]  /*07a0*/  @P3 LDG.E.128 R100, desc[UR6][R12.64] ;  /* 0x000000060c643981 */ /* 0x000f68000c1e1d00 */
[----:B---3--:R-:W3:Y:S03]  /*07b0*/  @P1 LDG.E.128 R32, desc[UR6][R18.64] ;  /* 0x0000000612201981 */ /* 0x008ee6000c1e1d00 */
[----:B------:R-:W1:Y:S01]  /*07c0*/  @P2 LDC.64 R6, c[0x0][0x3d0] ;  /* 0x0000f400ff062b82 */ /* 0x000e620000000a00 */
[----:B----4-:R4:W-:Y:S04]  /*07d0*/  @P3 STL.64 [R1+0xf0], R24 ;  /* 0x0000f01801003387 */ /* 0x0109e80000100a00 */
[----:B------:R-:W-:Y:S01]  /*07e0*/  @P3 STL.64 [R1+0xf8], R26 ;  /* 0x0000f81a01003387 */ /* 0x000fe20000100a00 */
[----:B------:R-:W-:-:S02]  /*07f0*/  @P1 IMAD.WIDE.U32 R4, R2, 0x20, R4 ;  /* 0x0000002002041825 */ /* 0x000fc400078e0004 */
[----:B------:R-:W3:Y:S01]  /*0800*/  @P2 LDC.64 R10, c[0x0][0x3e8] ;  /* 0x0000fa00ff0a2b82 */ /* 0x000ee20000000a00 */
[----:B------:R0:W-:Y:S04]  /*0810*/  @P3 STL.64 [R1+0x100], R44 ;  /* 0x0001002c01003387 */ /* 0x0001e80000100a00 */
[----:B------:R1:W-:Y:S03]  /*0820*/  @P3 STL.64 [R1+0x108], R46 ;  /* 0x0001082e01003387 */ /* 0x0003e60000100a00 */
[----:B----4-:R-:W4:Y:S01]  /*0830*/  @P1 LDC.64 R24, c[0x0][0x438] ;  /* 0x00010e00ff181b82 */ /* 0x010f220000000a00 */
[----:B------:R-:W3:Y:S04]  /*0840*/  LDL.64 R20, [R1] ;  /* 0x0000000001147983 */ /* 0x000ee80000100a00 */
[----:B------:R-:W3:Y:S04]  /*0850*/  LDL.64 R22, [R1+0x8] ;  /* 0x0000080001167983 */ /* 0x000ee80000100a00 */
        /* <DEDUP_REMOVED lines=10> */
[----:B0-----:R-:W3:Y:S04]  /*0900*/  LDL.64 R44, [R1+0x20] ;  /* 0x00002000012c7983 */ /* 0x001ee80000100a00 */
[----:B-1----:R-:W3:Y:S04]  /*0910*/  LDL.64 R46, [R1+0x28] ;  /* 0x00002800012e7983 */ /* 0x002ee80000100a00 */
[----:B------:R0:W5:Y:S04]  /*0920*/  @P3 LDG.E.128 R96, desc[UR6][R12.64+0x10] ;  /* 0x000010060c603981 */ /* 0x000168000c1e1d00 */
[----:B------:R-:W5:Y:S04]  /*0930*/  @P0 LD.E.128 R232, desc[UR6][R14.64] ;  /* 0x000000060ee80980 */ /* 0x000f68000c101d00 */
[----:B------:R1:W5:Y:S04]  /*0940*/  @P0 LD.E.128 R236, desc[UR6][R14.64+0x10] ;  /* 0x000010060eec0980 */ /* 0x000368000c101d00 */
[----:B------:R-:W5:Y:S04]  /*0950*/  @P0 LDG.E.128 R92, desc[UR6][R16.64] ;  /* 0x00000006105c0981 */ /* 0x000f68000c1e1d00 */
[----:B------:R1:W5:Y:S04]  /*0960*/  @P0 LDG.E.128 R88, desc[UR6][R16.64+0x10] ;  /* 0x0000100610580981 */ /* 0x000368000c1e1d00 */
[----:B--2---:R-:W2:Y:S01]  /*0970*/  @P1 LDG.E.128 R28, desc[UR6][R18.64+0x10] ;  /* 0x00001006121c1981 */ /* 0x004ea2000c1e1d00 */
[C---:B----4-:R-:W-:Y:S01]  /*0980*/  @P1 IMAD.WIDE.U32 R24, R2.reuse, 0x20, R24 ;  /* 0x0000002002181825 */ /* 0x050fe200078e0018 */
[----:B------:R-:W-:-:S02]  /*0990*/  @P1 IADD3 R2, PT, PT, R2, 0x20, RZ ;  /* 0x0000002002021810 */ /* 0x000fc40007ffe0ff */
[----:B------:R-:W5:Y:S04]  /*09a0*/  @P1 LDG.E.128 R84, desc[UR6][R4.64] ;  /* 0x0000000604541981 */ /* 0x000f68000c1e1d00 */
[----:B------:R4:W5:Y:S04]  /*09b0*/  @P1 LDG.E.128 R80, desc[UR6][R4.64+0x10] ;  /* 0x0000100604501981 */ /* 0x000968000c1e1d00 */
[----:B------:R0:W-:Y:S04]  /*09c0*/  @P0 STL.64 [R1+0xe0], R40 ;  /* 0x0000e02801000387 */ /* 0x0001e80000100a00 */
[----:B------:R1:W-:Y:S01]  /*09d0*/  @P0 STL.64 [R1+0xe8], R42 ;  /* 0x0000e82a01000387 */ /* 0x0003e20000100a00 */
[----:B------:R-:W-:-:S03]  /*09e0*/  ISETP.GE.U32.AND P3, PT, R0, 0x100, PT ;  /* 0x000001000000780c */ /* 0x000fc60003f66070 */
[----:B------:R2:W5:Y:S04]  /*09f0*/  @P1 LD.E.128 R240, desc[UR6][R24.64] ;  /* 0x0000000618f01980 */ /* 0x000568000c101d00 */
[----:B0-----:R0:W2:Y:S04]  /*0a00*/  LDL.64 R40, [R1+0x60] ;  /* 0x0000600001287983 */ /* 0x0010a80000100a00 */
[----:B-1----:R0:W2:Y:S01]  /*0a10*/  LDL.64 R42, [R1+0x68] ;  /* 0x00006800012a7983 */ /* 0x0020a20000100a00 */
[C---:B------:R-:W-:Y:S01]  /*0a20*/  @P2 IMAD.WIDE.U32 R8, R2.reuse, 0x20, R8 ;  /* 0x0000002002082825 */ /* 0x040fe200078e0008 */
[----:B------:R-:W1:Y:S02]  /*0a30*/  @P3 LDC.64 R12, c[0x0][0x3d0] ;  /* 0x0000f400ff0c3b82 */ /* 0x000e640000000a00 */
[----:B------:R4:W-:Y:S04]  /*0a40*/  @P0 STL.64 [R1+0xd0], R36 ;  /* 0x0000d02401000387 */ /* 0x0009e80000100a00 */
[----:B------:R0:W-:Y:S02]  /*0a50*/  @P0 STL.64 [R1+0xd8], R38 ;  /* 0x0000d82601000387 */ /* 0x0001e40000100a00 */
[----:B------:R-:W1:Y:S01]  /*0a60*/  @P3 LDC.64 R14, c[0x0][0x438] ;  /* 0x00010e00ff0e3b82 */ /* 0x000e620000000a00 */
[----:B------:R-:W-:Y:S01]  /*0a70*/  @P2 IMAD.WIDE.U32 R6, R2, 0x20, R6 ;  /* 0x0000002002062825 */ /* 0x000fe200078e0006 */
[----:B------:R1:W5:Y:S04]  /*0a80*/  @P2 LD.E.128 R248, desc[UR6][R8.64] ;  /* 0x0000000608f82980 */ /* 0x000368000c101d00 */
[----:B----4-:R4:W4:Y:S02]  /*0a90*/  LDL.64 R36, [R1+0x50] ;  /* 0x0000500001247983 */ /* 0x0109240000100a00 */
[----:B------:R-:W1:Y:S02]  /*0aa0*/  @P3 LDC.64 R16, c[0x0][0x3e8] ;  /* 0x0000fa00ff103b82 */ /* 0x000e640000000a00 */
[----:B0-----:R0:W4:Y:S04]  /*0ab0*/  LDL.64 R38, [R1+0x58] ;  /* 0x0000580001267983 */ /* 0x0011280000100a00 */
[----:B---3--:R3:W-:Y:S04]  /*0ac0*/  @P1 STL.64 [R1+0xc0], R32 ;  /* 0x0000c02001001387 */ /* 0x0087e80000100a00 */
[----:B------:R0:W-:Y:S04]  /*0ad0*/  @P1 STL.64 [R1+0xc8], R34 ;  /* 0x0000c82201001387 */ /* 0x0001e80000100a00 */
[----:B------:R-:W4:Y:S04]  /*0ae0*/  @P2 LD.E.128 R20, desc[UR6][R8.64+0x10] ;  /* 0x0000100608142980 */ /* 0x000f28000c101d00 */
[----:B---3--:R3:W3:Y:S04]  /*0af0*/  LDL.64 R32, [R1+0x30] ;  /* 0x0000300001207983 */ /* 0x0086e80000100a00 */
[----:B0-----:R0:W3:Y:S01]  /*0b00*/  LDL.64 R34, [R1+0x38] ;  /* 0x0000380001227983 */ /* 0x0010e20000100a00 */
[----:B------:R-:W-:Y:S01]  /*0b10*/  ISETP.GE.U32.AND P0, PT, R0, 0x120, PT ;  /* 0x000001200000780c */ /* 0x000fe20003f06070 */
[----:B------:R-:W-:-:S02]  /*0b20*/  @P2 IMAD.WIDE.U32 R10, R2, 0x20, R10 ;  /* 0x00000020020a2825 */ /* 0x000fc400078e000a */
[----:B------:R-:W3:Y:S04]  /*0b30*/  @P2 LDG.E.128 R136, desc[UR6][R6.64] ;  /* 0x0000000606882981 */ /* 0x000ee8000c1e1d00 */
[----:B------:R-:W3:Y:S04]  /*0b40*/  @P2 LDG.E.128 R132, desc[UR6][R6.64+0x10] ;  /* 0x0000100606842981 */ /* 0x000ee8000c1e1d00 */
[----:B------:R0:W5:Y:S02]  /*0b50*/  @P1 LD.E.128 R244, desc[UR6][R24.64+0x10] ;  /* 0x0000100618f41980 */ /* 0x000164000c101d00 */
[----:B------:R-:W0:Y:S08]  /*0b60*/  @P0 LDC.64 R4, c[0x0][0x438] ;  /* 0x00010e00ff040b82 */ /* 0x000e300000000a00 */
[----:B------:R-:W0:Y:S01]  /*0b70*/  @P0 LDC.64 R18, c[0x0][0x3d0] ;  /* 0x0000f400ff120b82 */ /* 0x000e220000000a00 */
[----:B--2---:R2:W-:Y:S04]  /*0b80*/  @P1 STL.64 [R1+0xb0], R28 ;  /* 0x0000b01c01001387 */ /* 0x0045e80000100a00 */
[----:B------:R1:W-:Y:S01]  /*0b90*/  @P1 STL.64 [R1+0xb8], R30 ;  /* 0x0000b81e01001387 */ /* 0x0003e20000100a00 */
[----:B------:R-:W-:-:S03]  /*0ba0*/  @P2 IADD3 R2, PT, PT, R2, 0x20, RZ ;  /* 0x0000002002022810 */ /* 0x000fc60007ffe0ff */
[----:B------:R0:W5:Y:S04]  /*0bb0*/  @P2 LDG.E.128 R76, desc[UR6][R10.64] ;  /* 0x000000060a4c2981 */ /* 0x000168000c1e1d00 */
[----:B--2---:R2:W2:Y:S04]  /*0bc0*/  LDL.64 R28, [R1+0x40] ;  /* 0x00004000011c7983 */ /* 0x0044a80000100a00 */
[----:B-1----:R1:W2:Y:S01]  /*0bd0*/  LDL.64 R30, [R1+0x48] ;  /* 0x00004800011e7983 */ /* 0x0022a20000100a00 */
[----:B------:R-:W-:-:S03]  /*0be0*/  @P3 IMAD.WIDE.U32 R12, R2, 0x20, R12 ;  /* 0x00000020020c3825 */ /* 0x000fc600078e000c */
[----:B------:R1:W5:Y:S01]  /*0bf0*/  @P2 LDG.E.128 R72, desc[UR6][R10.64+0x10] ;  /* 0x000010060a482981 */ /* 0x000362000c1e1d00 */
[----:B------:R-:W-:-:S03]  /*0c00*/  @P3 IMAD.WIDE.U32 R14, R2, 0x20, R14 ;  /* 0x00000020020e3825 */ /* 0x000fc600078e000e */
[----:B------:R-:W2:Y:S01]  /*0c10*/  @P3 LDG.E.128 R52, desc[UR6][R12.64+0x10] ;  /* 0x000010060c343981 */ /* 0x000ea2000c1e1d00 */
[C---:B------:R-:W-:Y:S01]  /*0c20*/  @P3 IMAD.WIDE.U32 R16, R2.reuse, 0x20, R16 ;  /* 0x0000002002103825 */ /* 0x040fe200078e0010 */
[----:B------:R-:W-:Y:S02]  /*0c30*/  @P3 IADD3 R2, PT, PT, R2, 0x20, RZ ;  /* 0x0000002002023810 */ /* 0x000fe40007ffe0ff */
[----:B------:R-:W2:Y:S03]  /*0c40*/  @P3 LD.E.128 R44, desc[UR6][R14.64+0x10] ;  /* 0x000010060e2c3980 */ /* 0x000ea6000c101d00 */
[C---:B0-----:R-:W-:Y:S01]  /*0c50*/  @P0 IMAD.WIDE.U32 R4, R2.reuse, 0x20, R4 ;  /* 0x0000002002040825 */ /* 0x041fe200078e0004 */
[----:B------:R-:W2:Y:S03]  /*0c60*/  @P3 LD.E.128 R48, desc[UR6][R14.64] ;  /* 0x000000060e303980 */ /* 0x000ea6000c101d00 */
[C---:B------:R-:W-:Y:S01]  /*0c70*/  @P0 IMAD.WIDE.U32 R18, R2.reuse, 0x20, R18 ;  /* 0x0000002002120825 */ /* 0x040fe200078e0012 */
[----:B------:R-:W2:Y:S04]  /*0c80*/  @P3 LDG.E.128 R128, desc[UR6][R12.64] ;  /* 0x000000060c803981 */ /* 0x000ea8000c1e1d00 */
[----:B------:R-:W2:Y:S04]  /*0c90*/  @P0 LDG.E.128 R40, desc[UR6][R18.64] ;  /* 0x0000000612280981 */ /* 0x000ea8000c1e1d00 */
[----:B------:R1:W5:Y:S04]  /*0ca0*/  @P3 LDG.E.128 R68, desc[UR6][R16.64] ;  /* 0x0000000610443981 */ /* 0x000368000c1e1d00 */
[----:B------:R1:W5:Y:S04]  /*0cb0*/  @P3 LDG.E.128 R64, desc[UR6][R16.64+0x10] ;  /* 0x0000100610403981 */ /* 0x000368000c1e1d00 */
[----:B----4-:R-:W4:Y:S04]  /*0cc0*/  @P0 LDG.E.128 R36, desc[UR6][R18.64+0x10] ;  /* 0x0000100612240981 */ /* 0x010f28000c1e1d00 */
[----:B------:R0:W-:Y:S04]  /*0cd0*/  @P2 STL.64 [R1], R20 ;  /* 0x0000001401002387 */ /* 0x0001e80000100a00 */
[----:B---3--:R-:W3:Y:S01]  /*0ce0*/  @P0 LD.E.128 R32, desc[UR6][R4.64] ;  /* 0x0000000604200980 */ /* 0x008ee2000c101d00 */
[----:B0-----:R-:W0:Y:S02]  /*0cf0*/  @P0 LDC.64 R20, c[0x0][0x3e8] ;  /* 0x0000fa00ff140b82 */ /* 0x001e240000000a00 */
[----:B0-----:R-:W-:-:S05]  /*0d00*/  @P0 IMAD.WIDE.U32 R20, R2, 0x20, R20 ;  /* 0x0000002002140825 */ /* 0x001fca00078e0014 */
[----:B------:R1:W5:Y:S04]  /*0d10*/  @P0 LDG.E.128 R60, desc[UR6][R20.64] ;  /* 0x00000006143c0981 */ /* 0x000368000c1e1d00 */
[----:B------:R1:W5:Y:S04]  /*0d20*/  @P0 LDG.E.128 R56, desc[UR6][R20.64+0x10] ;  /* 0x0000100614380981 */ /* 0x000368000c1e1d00 */
[----:B--2---:R-:W2:Y:S04]  /*0d30*/  @P0 LD.E.128 R28, desc[UR6][R4.64+0x10] ;  /* 0x00001006041c0980 */ /* 0x004ea8000c101d00 */
[----:B------:R1:W-:Y:S04]  /*0d40*/  @P2 STL.64 [R1+0x8], R22 ;  /* 0x0000081601002387 */ /* 0x0003e80000100a00 */
[----:B------:R1:W-:Y:S04]  /*0d50*/  @P2 STL.64 [R1+0xa0], R136 ;  /* 0x0000a08801002387 */ /* 0x0003e80000100a00 */
[----:B------:R1:W-:Y:S04]  /*0d60*/  @P2 STL.64 [R1+0xa8], R138 ;  /* 0x0000a88a01002387 */ /* 0x0003e80000100a00 */
[----:B------:R1:W-:Y:S04]  /*0d70*/  @P2 STL.64 [R1+0x90], R132 ;  /* 0x0000908401002387 */ /* 0x0003e80000100a00 */
[----:B------:R1:W-:Y:S01]  /*0d80*/  @P2 STL.64 [R1+0x98], R134 ;  /* 0x0000988601002387 */ /* 0x0003e20000100a00 */
[----:B------:R-:W-:-:S02]  /*0d90*/  ISETP.GE.U32.AND P1, PT, R0, 0x140, PT ;  /* 0x000001400000780c */ /* 0x000fc40003f26070 */
[----:B------:R-:W-:Y:S01]  /*0da0*/  @P0 IADD3 R2, PT, PT, R2, 0x20, RZ ;  /* 0x0000002002020810 */ /* 0x000fe20007ffe0ff */
[----:B--2---:R1:W-:Y:S04]  /*0db0*/  @P0 STL.64 [R1+0x40], R28 ;  /* 0x0000401c01000387 */ /* 0x0043e80000100a00 */
[----:B------:R1:W-:Y:S04]  /*0dc0*/  @P0 STL.64 [R1+0x48], R30 ;  /* 0x0000481e01000387 */ /* 0x0003e80000100a00 */
[----:B---3--:R1:W-:Y:S04]  /*0dd0*/  @P0 STL.64 [R1+0x30], R32 ;  /* 0x0000302001000387 */ /* 0x0083e80000100a00 */
[----:B------:R1:W-:Y:S04]  /*0de0*/  @P0 STL.64 [R1+0x38], R34 ;  /* 0x0000382201000387 */ /* 0x0003e80000100a00 */
[----:B----4-:R1:W-:Y:S04]  /*0df0*/  @P0 STL.64 [R1+0x50], R36 ;  /* 0x0000502401000387 */ /* 0x0103e80000100a00 */
[----:B------:R1:W-:Y:S04]  /*0e00*/  @P0 STL.64 [R1+0x58], R38 ;  /* 0x0000582601000387 */ /* 0x0003e80000100a00 */
        /* <DEDUP_REMOVED lines=9> */
[----:B------:R1:W-:Y:S01]  /*0ea0*/  @P3 STL.64 [R1+0x88], R130 ;  /* 0x0000888201003387 */ /* 0x0003e20000100a00 */
[----:B------:R-:W-:Y:S05]  /*0eb0*/  @!P1 BRA `(.L_x_18024) ;  /* 0x0000001400a89947 */ /* 0x000fea0003800000 */
[----:B------:R-:W0:Y:S08]  /*0ec0*/  LDC.64 R8, c[0x0][0x3e8] ;  /* 0x0000fa00ff087b82 */ /* 0x000e300000000a00 */
[----:B------:R-:W2:Y:S08]  /*0ed0*/  LDC.64 R4, c[0x0][0x3d0] ;  /* 0x0000f400ff047b82 */ /* 0x000eb00000000a00 */
[----:B------:R-:W3:Y:S01]  /*0ee0*/  LDC.64 R6, c[0x0][0x438] ;  /* 0x00010e00ff067b82 */ /* 0x000ee20000000a00 */
[----:B0-----:R-:W-:-:S05]  /*0ef0*/  IMAD.WIDE.U32 R8, R2, 0x20, R8 ;  /* 0x0000002002087825 */ /* 0x001fca00078e0008 */
[----:B-1----:R4:W5:Y:S01]  /*0f00*/  LDG.E.128 R52, desc[UR6][R8.64] ;  /* 0x0000000608347981 */ /* 0x002962000c1e1d00 */
[----:B--2---:R-:W-:-:S03]  /*0f10*/  IMAD.WIDE.U32 R4, R2, 0x20, R4 ;  /* 0x0000002002047825 */ /* 0x004fc600078e0004 */
[----:B------:R4:W5:Y:S04]  /*0f20*/  LDG.E.128 R48, desc[UR6][R8.64+0x10] ;  /* 0x0000100608307981 */ /* 0x000968000c1e1d00 */
[----:B------:R4:W5:Y:S01]  /*0f30*/  LDG.E.128 R196, desc[UR6][R4.64] ;  /* 0x0000000604c47981 */ /* 0x000962000c1e1d00 */
[----:B---3--:R-:W-:-:S03]  /*0f40*/  IMAD.WIDE.U32 R6, R2, 0x20, R6 ;  /* 0x0000002002067825 */ /* 0x008fc600078e0006 */
[----:B------:R4:W5:Y:S04]  /*0f50*/  LDG.E.128 R192, desc[UR6][R4.64+0x10] ;  /* 0x0000100604c07981 */ /* 0x000968000c1e1d00 */
[----:B------:R4:W5:Y:S04]  /*0f60*/  LD.E.128 R184, desc[UR6][R6.64] ;  /* 0x0000000606b87980 */ /* 0x000968000c101d00 */
[----:B------:R4:W5:Y:S01]  /*0f70*/  LD.E.128 R188, desc[UR6][R6.64+0x10] ;  /* 0x0000100606bc7980 */ /* 0x000962000c101d00 */
[----:B------:R-:W-:Y:S05]  /*0f80*/  BRA `(.L_x_18024) ;  /* 0x0000001400747947 */ /* 0x000fea0003800000 */
.L_x_18023:
        /* <DEDUP_REMOVED lines=46> */
[----:B------:R-:W-:Y:S01]  /*1270*/  ISETP.GE.U32.AND P1, PT, R0, 0x80, PT ;  /* 0x000000800000780c */ /* 0x000fe20003f26070 */
        /* <DEDUP_REMOVED lines=27> */
[----:B------:R-:W-:Y:S01]  /*1430*/  MOV R38, R34 ;  /* 0x0000002200267202 */ /* 0x000fe20000000f00 */
[----:B------:R-:W-:Y:S01]  /*1440*/  IMAD.MOV.U32 R34, RZ, RZ, R16 ;  /* 0x000000ffff227224 */ /* 0x000fe200078e0010 */
[----:B------:R-:W-:Y:S01]  /*1450*/  MOV R37, R19 ;  /* 0x0000001300257202 */ /* 0x000fe20000000f00 */
[----:B------:R-:W4:Y:S01]  /*1460*/  LDL R16, [R1+0x11c] ;  /* 0x00011c0001107983 */ /* 0x000f220000100800 */
[----:B------:R-:W-:Y:S02]  /*1470*/  MOV R36, R18 ;  /* 0x0000001200247202 */ /* 0x000fe40000000f00 */
[----:B------:R-:W-:Y:S01]  /*1480*/  MOV R35, R17 ;  /* 0x0000001100237202 */ /* 0x000fe20000000f00 */
[----:B------:R-:W4:Y:S01]  /*1490*/  LDL R19, [R1+0x110] ;  /* 0x0001100001137983 */ /* 0x000f220000100800 */
[----:B------:R-:W-:-:S03]  /*14a0*/  MOV R47, R39 ;  /* 0x00000027002f7202 */ /* 0x000fc60000000f00 */
[----:B------:R-:W4:Y:S01]  /*14b0*/  LDL R18, [R1+0x114] ;  /* 0x0001140001127983 */ /* 0x000f220000100800 */
[----:B------:R-:W-:-:S03]  /*14c0*/  MOV R46, R38 ;  /* 0x00000026002e7202 */ /* 0x000fc60000000f00 */
[----:B------:R-:W4:Y:S01]  /*14d0*/  LDL R17, [R1+0x118] ;  /* 0x0001180001117983 */ /* 0x000f220000100800 */
[----:B------:R-:W-:Y:S02]  /*14e0*/  MOV R45, R37 ;  /* 0x00000025002d7202 */ /* 0x000fe40000000f00 */
[----:B------:R-:W-:Y:S01]  /*14f0*/  MOV R44, R36 ;  /* 0x00000024002c7202 */ /* 0x000fe20000000f00 */
[----:B------:R1:W5:Y:S01]  /*1500*/  @P5 LDG.E.128 R112, desc[UR6][R10.64+0x10] ;  /* 0x000010060a705981 */ /* 0x000362000c1e1d00 */
        /* <DEDUP_REMOVED lines=34> */
[----:B------:R-:W-:Y:S01]  /*1730*/  MOV R42, R38 ;  /* 0x00000026002a7202 */ /* 0x000fe20000000f00 */
[----:B------:R-:W-:Y:S01]  /*1740*/  IMAD.MOV.U32 R45, RZ, RZ, R41 ;  /* 0x000000ffff2d7224 */ /* 0x000fe200078e0029 */
[----:B------:R-:W-:Y:S01]  /*1750*/  MOV R44, R40 ;  /* 0x00000028002c7202 */ /* 0x000fe20000000f00 */
[----:B------:R-:W4:Y:S01]  /*1760*/  @P1 LDC.64 R18, c[0x0][0x3e8] ;  /* 0x0000fa00ff121b82 */ /* 0x000f220000000a00 */
[----:B------:R-:W-:-:S02]  /*1770*/  MOV R40, R23 ;  /* 0x0000001700287202 */ /* 0x000fc40000000f00 */
[----:B------:R-:W-:Y:S01]  /*1780*/  MOV R41, R22 ;  /* 0x0000001600297202 */ /* 0x000fe20000000f00 */
[----:B------:R-:W4:Y:S01]  /*1790*/  LDL R23, [R1+0x70] ;  /* 0x0000700001177983 */ /* 0x000f220000100800 */
[----:B------:R-:W-:Y:S02]  /*17a0*/  MOV R131, R43 ;  /* 0x0000002b00837202 */ /* 0x000fe40000000f00 */
[----:B------:R-:W-:Y:S01]  /*17b0*/  MOV R130, R42 ;  /* 0x0000002a00827202 */ /* 0x000fe20000000f00 */
[----:B------:R-:W4:Y:S01]  /*17c0*/  LDL R22, [R1+0x74] ;  /* 0x0000740001167983 */ /* 0x000f220000100800 */
[----:B---3--:R-:W-:Y:S02]  /*17d0*/  MOV R38, R35 ;  /* 0x0000002300267202 */ /* 0x008fe40000000f00 */
        /* <DEDUP_REMOVED lines=17> */
[----:B-1----:R-:W-:Y:S01]  /*18f0*/  IMAD.MOV.U32 R136, RZ, RZ, R133 ;  /* 0x000000ffff887224 */ /* 0x002fe200078e0085 */
[----:B------:R-:W-:-:S02]  /*1900*/  MOV R137, R132 ;  /* 0x0000008400897202 */ /* 0x000fc40000000f00 */
        /* <DEDUP_REMOVED lines=42> */
[----:B------:R-:W-:Y:S01]  /*1bb0*/  ISETP.GE.U32.AND P3, PT, R0, 0xe0, PT ;  /* 0x000000e00000780c */ /* 0x000fe20003f66070 */
        /* <DEDUP_REMOVED lines=47> */
[----:B---3--:R-:W-:Y:S01]  /*1eb0*/  MOV R142, R27 ;  /* 0x0000001b008e7202 */ /* 0x008fe20000000f00 */
[----:B----4-:R-:W-:-:S06]  /*1ec0*/  IMAD.MOV.U32 R143, RZ, RZ, R26 ;  /* 0x000000ffff8f7224 */ /* 0x010fcc00078e001a */
        /* <DEDUP_REMOVED lines=54> */
[----:B------:R-:W-:Y:S02]  /*2230*/  @P6 CS2R R190, SRZ ;  /* 0x0000000000be6805 */ /* 0x000fe4000001ff00 */
[----:B------:R-:W-:Y:S02]  /*2240*/  @P6 CS2R R188, SRZ ;  /* 0x0000000000bc6805 */ /* 0x000fe4000001ff00 */
[----:B------:R-:W-:Y:S02]  /*2250*/  @P6 CS2R R186, SRZ ;  /* 0x0000000000ba6805 */ /* 0x000fe4000001ff00 */
[----:B------:R-:W-:-:S02]  /*2260*/  @P6 CS2R R184, SRZ ;  /* 0x0000000000b86805 */ /* 0x000fc4000001ff00 */
[----:B------:R-:W-:Y:S02]  /*2270*/  CS2R R208, SRZ ;  /* 0x0000000000d07805 */ /* 0x000fe4000001ff00 */
[----:B------:R-:W-:Y:S02]  /*2280*/  CS2R R206, SRZ ;  /* 0x0000000000ce7805 */ /* 0x000fe4000001ff00 */
[----:B------:R-:W-:Y:S02]  /*2290*/  CS2R R204, SRZ ;  /* 0x0000000000cc7805 */ /* 0x000fe4000001ff00 */
[----:B------:R-:W-:Y:S02]  /*22a0*/  CS2R R202, SRZ ;  /* 0x0000000000ca7805 */ /* 0x000fe4000001ff00 */
        /* <DEDUP_REMOVED lines=38> */
[----:B------:R0:W-:Y:S04]  /*2510*/  STL [R1+0x10], RZ ;  /* 0x000010ff01007387 */ /* 0x0001e80000100800 */
[----:B------:R0:W-:Y:S04]  /*2520*/  STL [R1+0xc], RZ ;  /* 0x00000cff01007387 */ /* 0x0001e80000100800 */
[----:B------:R0:W-:Y:S04]  /*2530*/  STL [R1+0x8], RZ ;  /* 0x000008ff01007387 */ /* 0x0001e80000100800 */
[----:B------:R0:W-:Y:S04]  /*2540*/  STL [R1+0x4], RZ ;  /* 0x000004ff01007387 */ /* 0x0001e80000100800 */
[----:B------:R0:W-:Y:S02]  /*2550*/  STL [R1], RZ ;  /* 0x000000ff01007387 */ /* 0x0001e40000100800 */
.L_x_18024:
[----:B------:R-:W-:Y:S05]  /*2560*/  BSYNC.RECONVERGENT B0 ;  /* 0x0000000000007941 */ /* 0x000fea0003800200 */
.L_x_18022:
[----:B------:R-:W2:Y:S01]  /*2570*/  S2UR UR4, SR_CTAID.X ;  /* 0x00000000000479c3 */ /* 0x000ea20000002500 */
[----:B------:R-:W3:Y:S01]  /*2580*/  LDCU UR5, c[0x0][0x384] ;  /* 0x00007080ff0577ac */ /* 0x000ee20008000800 */
[----:B------:R-:W-:Y:S01]  /*2590*/  SHF.R.U32.HI R3, RZ, 0x5, R3 ;  /* 0x00000005ff037819 */ /* 0x000fe20000011603 */
[----:B--2---:R-:W-:-:S06]  /*25a0*/  USHF.L.U32 UR4, UR4, 0x2, URZ ;  /* 0x0000000204047899 */ /* 0x004fcc00080006ff */
[----:B------:R-:W-:-:S04]  /*25b0*/  LOP3.LUT R175, R3, UR4, RZ, 0xfc, !PT ;  /* 0x0000000403af7c12 */ /* 0x000fc8000f8efcff */
[----:B---3--:R-:W-:-:S13]  /*25c0*/  ISETP.GE.AND P0, PT, R175, UR5, PT ;  /* 0x00000005af007c0c */ /* 0x008fda000bf06270 */
[----:B------:R-:W-:Y:S05]  /*25d0*/  @P0 EXIT ;  /* 0x000000000000094d */ /* 0x000fea0003800000 */
[----:B------:R-:W2:Y:S01]  /*25e0*/  LDCU.U8 UR8, c[0x0][0x410] ;  /* 0x00008200ff0877ac */ /* 0x000ea20008000000 */
[----:B------:R-:W3:Y:S01]  /*25f0*/  LDCU UR9, c[0x0][0x448] ;  /* 0x00008900ff0977ac */ /* 0x000ee20008000800 */
[----:B------:R-:W0:Y:S02]  /*2600*/  LDCU.64 UR4, c[0x0][0x3a0] ;  /* 0x00007400ff0477ac */ /* 0x000e240008000a00 */
.L_x_18088:
[----:B01----:R-:W0:Y:S08]  /*2610*/  LDC.64 R128, c[0x0][0x3f0] ;  /* 0x0000fc00ff807b82 */ /* 0x003e300000000a00 */
[----:B------:R-:W1:Y:S01]  /*2620*/  LDC R131, c[0x0][0x388] ;  /* 0x0000e200ff837b82 */ /* 0x000e620000000800 */
[----:B0-----:R-:W-:-:S05]  /*2630*/  IMAD.WIDE R128, R175, 0x4, R128 ;  /* 0x00000004af807825 */ /* 0x001fca00078e0280 */
[----:B------:R0:W4:Y:S02]  /*2640*/  LDG.E R180, desc[UR6][R128.64] ;  /* 0x0000000680b47981 */ /* 0x000124000c1e1900 */
[----:B0-----:R-:W0:Y:S01]  /*2650*/  LDC.64 R128, c[0x0][0x3f8] ;  /* 0x0000fe00ff807b82 */ /* 0x001e220000000a00 */
[C---:B-1----:R-:W-:Y:S02]  /*2660*/  IMAD R130, R175.reuse, R131, RZ ;  /* 0x00000083af827224 */ /* 0x042fe400078e02ff */
[----:B0-----:R-:W-:-:S05]  /*2670*/  IMAD.WIDE R128, R175, 0x4, R128 ;  /* 0x00000004af807825 */ /* 0x001fca00078e0280 */
[----:B-----5:R0:W5:Y:S01]  /*2680*/  LDG.E R252, desc[UR6][R128.64] ;  /* 0x0000000680fc7981 */ /* 0x020162000c1e1900 */
[----:B------:R-:W-:Y:S01]  /*2690*/  ISETP.GE.U32.AND P5, PT, R0, 0x20, PT ;  /* 0x000000200000780c */ /* 0x000fe20003fa6070 */
[----:B------:R-:W-:Y:S01]  /*26a0*/  HFMA2 R181, -RZ, RZ, 0, 0 ;  /* 0x00000000ffb57431 */ /* 0x000fe200000001ff */
[----:B------:R-:W-:Y:S01]  /*26b0*/  BSSY.RECONVERGENT B0, `(.L_x_18025) ;  /* 0x00000a0000007945 */ /* 0x000fe20003800200 */
[----:B0-----:R-:W-:-:S04]  /*26c0*/  SHF.R.S32.HI R128, RZ, 0x1f, R130 ;  /* 0x0000001fff807819 */ /* 0x001fc80000011482 */
[----:B------:R-:W-:-:S04]  /*26d0*/  LEA.HI R130, R128, R130, RZ, 0x3 ;  /* 0x0000008280827211 */ /* 0x000fc800078f18ff */
[----:B------:R-:W-:Y:S02]  /*26e0*/  LEA.HI.SX32 R177, R130, R176, 0x1d ;  /* 0x000000b082b17211 */ /* 0x000fe400078feaff */
[----:B----4-:R-:W-:-:S13]  /*26f0*/  ISETP.GE.AND P0, PT, R180, 0x1, PT ;  /* 0x00000001b400780c */ /* 0x010fda0003f06270 */
[----:B------:R-:W-:-:S05]  /*2700*/  @P0 IADD3 R128, PT, PT, R180, -0x1, RZ ;  /* 0xffffffffb4800810 */ /* 0x000fca0007ffe0ff */
        /* <DEDUP_REMOVED lines=12> */
.L_x_18028:
[----:B--23--:R-:W-:Y:S05]  /*27d0*/  BSYNC.RECONVERGENT B1 ;  /* 0x0000000000017941 */ /* 0x00cfea0003800200 */
.L_x_18027:
        /* <DEDUP_REMOVED lines=8> */
[----:B-----5:R-:W-:-:S07]  /*2860*/  @P1 SHF.L.U32 R4, R44, 0x10, RZ ;  /* 0x000000102c041819 */ /* 0x020fce00000006ff */
[----:B------:R-:W1:Y:S08]  /*2870*/  @P1 LDC R3, c[0x0][0x40c] ;  /* 0x00010300ff031b82 */ /* 0x000e700000000800 */
[----:B------:R-:W3:Y:S01]  /*2880*/  @P1 LDC R7, c[0x0][0x40c] ;  /* 0x00010300ff071b82 */ /* 0x000ee20000000800 */
[----:B0-----:R-:W-:Y:S01]  /*2890*/  @P1 FMUL.FTZ R4, R4, R2 ;  /* 0x0000000204041220 */ /* 0x001fe20000410000 */
[----:B--2---:R-:W-:-:S02]  /*28a0*/  @P1 SHF.L.U32 R5, R40, 0x10, RZ ;  /* 0x0000001028051819 */ /* 0x004fc400000006ff */
[C---:B------:R-:W-:Y:S02]  /*28b0*/  @!P1 SHF.L.U32 R2, R40.reuse, 0x10, RZ ;  /* 0x0000001028029819 */ /* 0x040fe400000006ff */
[----:B------:R-:W-:Y:S01]  /*28c0*/  @P1 PRMT R6, R40, 0x7632, R6 ;  /* 0x0000763228061816 */ /* 0x000fe20000000006 */
[----:B------:R-:W-:Y:S01]  /*28d0*/  @P1 FFMA.FTZ R2, R4, R124, R5 ;  /* 0x0000007c04021223 */ /* 0x000fe20000010005 */
[----:B------:R-:W-:Y:S01]  /*28e0*/  @P1 PRMT R4, R44, 0x7632, R4 ;  /* 0x000076322c041816 */ /* 0x000fe20000000004 */
[----:B------:R-:W0:Y:S01]  /*28f0*/  @P1 LDC R5, c[0x0][0x40c] ;  /* 0x00010300ff051b82 */ /* 0x000e220000000800 */
[----:B------:R-:W-:Y:S02]  /*2900*/  @P1 SHF.L.U32 R6, R6, 0x10, RZ ;  /* 0x0000001006061819 */ /* 0x000fe400000006ff */
[----:B------:R-:W-:Y:S02]  /*2910*/  @P1 SHF.L.U32 R4, R4, 0x10, RZ ;  /* 0x0000001004041819 */ /* 0x000fe400000006ff */
[----:B------:R-:W-:-:S02]  /*2920*/  @P1 PRMT R8, R41, 0x7632, R8 ;  /* 0x0000763229081816 */ /* 0x000fc40000000008 */
[----:B------:R-:W-:Y:S01]  /*2930*/  @P1 SHF.L.U32 R9, R42, 0x10, RZ ;  /* 0x000000102a091819 */ /* 0x000fe200000006ff */
[----:B-1----:R-:W-:Y:S01]  /*2940*/  @P1 FMUL.FTZ R4, R4, R3 ;  /* 0x0000000304041220 */ /* 0x002fe20000410000 */
[----:B------:R-:W-:Y:S02]  /*2950*/  @!P1 PRMT R3, R40, 0x7632, R3 ;  /* 0x0000763228039816 */ /* 0x000fe40000000003 */
[----:B------:R-:W-:Y:S02]  /*2960*/  @P1 SHF.L.U32 R8, R8, 0x10, RZ ;  /* 0x0000001008081819 */ /* 0x000fe400000006ff */
[----:B------:R-:W-:Y:S01]  /*2970*/  @!P1 SHF.L.U32 R3, R3, 0x10, RZ ;  /* 0x0000001003039819 */ /* 0x000fe200000006ff */
[----:B------:R-:W-:Y:S01]  /*2980*/  @P1 FFMA.FTZ R3, R4, R125, R6 ;  /* 0x0000007d04031223 */ /* 0x000fe20000010006 */
[----:B------:R-:W-:Y:S02]  /*2990*/  @P1 SHF.L.U32 R4, R45, 0x10, RZ ;  /* 0x000000102d041819 */ /* 0x000fe400000006ff */
[----:B------:R-:W-:-:S02]  /*29a0*/  @P1 SHF.L.U32 R6, R41, 0x10, RZ ;  /* 0x0000001029061819 */ /* 0x000fc400000006ff */
[----:B------:R-:W-:Y:S02]  /*29b0*/  @P1 PRMT R128, R42, 0x7632, R128 ;  /* 0x000076322a801816 */ /* 0x000fe40000000080 */
[----:B------:R-:W-:Y:S02]  /*29c0*/  @P1 SHF.L.U32 R129, R43, 0x10, RZ ;  /* 0x000000102b811819 */ /* 0x000fe400000006ff */
[----:B------:R-:W-:Y:S01]  /*29d0*/  @P1 SHF.L.U32 R128, R128, 0x10, RZ ;  /* 0x0000001080801819 */ /* 0x000fe200000006ff */
[----:B0-----:R-:W-:Y:S01]  /*29e0*/  @P1 FMUL.FTZ R5, R4, R5 ;  /* 0x0000000504051220 */ /* 0x001fe20000410000 */
[----:B------:R-:W-:Y:S02]  /*29f0*/  @!P1 SHF.L.U32 R4, R41, 0x10, RZ ;  /* 0x0000001029049819 */ /* 0x000fe400000006ff */
[----:B------:R-:W-:Y:S01]  /*2a00*/  F2FP.BF16.F32.PACK_AB R183, RZ, R3 ;  /* 0x00000003ffb7723e */ /* 0x000fe200000010ff */
[----:B------:R-:W-:Y:S01]  /*2a10*/  @P1 FFMA.FTZ R4, R5, R126, R6 ;  /* 0x0000007e05041223 */ /* 0x000fe20000010006 */
[----:B------:R-:W-:Y:S01]  /*2a20*/  @P1 PRMT R5, R45, 0x7632, R5 ;  /* 0x000076322d051816 */ /* 0x000fe20000000005 */
[----:B------:R-:W0:Y:S03]  /*2a30*/  @P1 LDC R6, c[0x0][0x40c] ;  /* 0x00010300ff061b82 */ /* 0x000e260000000800 */
[----:B------:R-:W-:-:S05]  /*2a40*/  @P1 SHF.L.U32 R5, R5, 0x10, RZ ;  /* 0x0000001005051819 */ /* 0x000fca00000006ff */
[----:B---3--:R-:W-:Y:S01]  /*2a50*/  @P1 FMUL.FTZ R7, R5, R7 ;  /* 0x0000000705071220 */ /* 0x008fe20000410000 */
[----:B------:R-:W-:-:S04]  /*2a60*/  @!P1 PRMT R5, R41, 0x7632, R5 ;  /* 0x0000763229059816 */ /* 0x000fc80000000005 */
[----:B------:R-:W-:Y:S01]  /*2a70*/  @!P1 SHF.L.U32 R5, R5, 0x10, RZ ;  /* 0x0000001005059819 */ /* 0x000fe200000006ff */
[----:B------:R-:W-:Y:S01]  /*2a80*/  @P1 FFMA.FTZ R5, R7, R127, R8 ;  /* 0x0000007f07051223 */ /* 0x000fe20000010008 */
[----:B------:R-:W-:Y:S01]  /*2a90*/  @P1 SHF.L.U32 R8, R46, 0x10, RZ ;  /* 0x000000102e081819 */ /* 0x000fe200000006ff */
[----:B------:R-:W1:Y:S03]  /*2aa0*/  @P1 LDC R7, c[0x0][0x40c] ;  /* 0x00010300ff071b82 */ /* 0x000e660000000800 */
[----:B------:R-:W-:Y:S01]  /*2ab0*/  F2FP.BF16.F32.PACK_AB R182, RZ, R5 ;  /* 0x00000005ffb6723e */ /* 0x000fe200000010ff */
[----:B0-----:R-:W-:Y:S01]  /*2ac0*/  @P1 FMUL.FTZ R8, R8, R6 ;  /* 0x0000000608081220 */ /* 0x001fe20000410000 */
[----:B------:R-:W-:-:S03]  /*2ad0*/  @!P1 IMAD.U32 R6, R42, 0x10000, RZ ;  /* 0x000100002a069824 */ /* 0x000fc600078e00ff */
[--C-:B------:R-:W-:Y:S01]  /*2ae0*/  @P1 FFMA.FTZ R6, R8, R120, R9.reuse ;  /* 0x0000007808061223 */ /* 0x100fe20000010009 */
[----:B------:R-:W-:Y:S01]  /*2af0*/  @P1 PRMT R9, R46, 0x7632, R9 ;  /* 0x000076322e091816 */ /* 0x000fe20000000009 */
[----:B------:R-:W0:Y:S03]  /*2b00*/  @P1 LDC R8, c[0x0][0x40c] ;  /* 0x00010300ff081b82 */ /* 0x000e260000000800 */
[----:B------:R-:W-:Y:S02]  /*2b10*/  @P1 SHF.L.U32 R9, R9, 0x10, RZ ;  /* 0x0000001009091819 */ /* 0x000fe400000006ff */
[----:B------:R-:W-:-:S03]  /*2b20*/  F2FP.BF16.F32.PACK_AB R130, RZ, R6 ;  /* 0x00000006ff82723e */ /* 0x000fc600000010ff */
[----:B-1----:R-:W-:Y:S01]  /*2b30*/  @P1 FMUL.FTZ R9, R9, R7 ;  /* 0x0000000709091220 */ /* 0x002fe20000410000 */
[----:B------:R-:W-:-:S04]  /*2b40*/  @!P1 PRMT R7, R42, 0x7632, R7 ;  /* 0x000076322a079816 */ /* 0x000fc80000000007 */
[----:B------:R-:W-:Y:S01]  /*2b50*/  @!P1 SHF.L.U32 R7, R7, 0x10, RZ ;  /* 0x0000001007079819 */ /* 0x000fe200000006ff */
[----:B------:R-:W-:Y:S01]  /*2b60*/  @P1 FFMA.FTZ R7, R9, R121, R128 ;  /* 0x0000007909071223 */ /* 0x000fe20000010080 */
[----:B------:R-:W-:Y:S01]  /*2b70*/  @P1 SHF.L.U32 R128, R47, 0x10, RZ ;  /* 0x000000102f801819 */ /* 0x000fe200000006ff */
[----:B------:R-:W1:Y:S03]  /*2b80*/  @P1 LDC R9, c[0x0][0x40c] ;  /* 0x00010300ff091b82 */ /* 0x000e660000000800 */
[----:B------:R-:W-:Y:S01]  /*2b90*/  F2FP.BF16.F32.PACK_AB R179, RZ, R7 ;  /* 0x00000007ffb3723e */ /* 0x000fe200000010ff */
[----:B0-----:R-:W-:Y:S01]  /*2ba0*/  @P1 FMUL.FTZ R128, R128, R8 ;  /* 0x0000000880801220 */ /* 0x001fe20000410000 */
[----:B------:R-:W-:Y:S02]  /*2bb0*/  @!P1 SHF.L.U32 R8, R43, 0x10, RZ ;  /* 0x000000102b089819 */ /* 0x000fe400000006ff */
[----:B------:R-:W-:Y:S01]  /*2bc0*/  PRMT R130, R130, 0x5410, R179 ;  /* 0x0000541082827816 */ /* 0x000fe200000000b3 */
[----:B------:R-:W-:Y:S01]  /*2bd0*/  @P1 FFMA.FTZ R8, R128, R122, R129 ;  /* 0x0000007a80081223 */ /* 0x000fe20000010081 */
[----:B------:R-:W-:-:S02]  /*2be0*/  @P1 PRMT R128, R47, 0x7632, R128 ;  /* 0x000076322f801816 */ /* 0x000fc40000000080 */
[----:B------:R-:W-:Y:S02]  /*2bf0*/  @P1 PRMT R129, R43, 0x7632, R129 ;  /* 0x000076322b811816 */ /* 0x000fe40000000081 */
[----:B------:R-:W-:Y:S02]  /*2c00*/  @P1 SHF.L.U32 R128, R128, 0x10, RZ ;  /* 0x0000001080801819 */ /* 0x000fe400000006ff */
[----:B------:R-:W-:Y:S02]  /*2c10*/  @P1 SHF.L.U32 R129, R129, 0x10, RZ ;  /* 0x0000001081811819 */ /* 0x000fe400000006ff */
        /* <DEDUP_REMOVED lines=8> */
[----:B------:R-:W-:Y:S02]  /*2ca0*/  PRMT R128, R128, 0x5410, R183 ;  /* 0x0000541080807816 */ /* 0x000fe400000000b7 */
[----:B------:R-:W-:-:S02]  /*2cb0*/  PRMT R129, R129, 0x5410, R182 ;  /* 0x0000541081817816 */ /* 0x000fc400000000b6 */
[----:B------:R-:W-:Y:S01]  /*2cc0*/  PRMT R131, R178, 0x5410, R131 ;  /* 0x00005410b2837816 */ /* 0x000fe20000000083 */
[----:B------:R-:W-:Y:S06]  /*2cd0*/  BRA `(.L_x_18030) ;  /* 0x0000000000e07947 */ /* 0x000fec0003800000 */
.L_x_18029:
[----:B0-----:R-:W0:Y:S01]  /*2ce0*/  @P0 LDC R3, c[0x0][0x40c] ;  /* 0x00010300ff030b82 */ /* 0x001e220000000800 */
[----:B-----5:R-:W-:Y:S01]  /*2cf0*/  @P0 PRMT R4, R44, 0x7632, R4 ;  /* 0x000076322c040816 */ /* 0x020fe20000000004 */
[----:B------:R-:W-:Y:S01]  /*2d00*/  HFMA2 R9, -RZ, RZ, 0, 0 ;  /* 0x00000000ff097431 */ /* 0x000fe200000001ff */
[----:B------:R-:W-:Y:S02]  /*2d10*/  @P0 PRMT R7, R46, 0x7632, R7 ;  /* 0x000076322e070816 */ /* 0x000fe40000000007 */
[----:B------:R-:W-:Y:S02]  /*2d20*/  @P0 SHF.L.U32 R4, R4, 0x10, RZ ;  /* 0x0000001004040819 */ /* 0x000fe400000006ff */
[----:B------:R-:W-:Y:S01]  /*2d30*/  @P0 SHF.L.U32 R7, R7, 0x10, RZ ;  /* 0x0000001007070819 */ /* 0x000fe200000006ff */
[----:B------:R-:W1:Y:S02]  /*2d40*/  @P0 LDC R2, c[0x0][0x40c] ;  /* 0x00010300ff020b82 */ /* 0x000e640000000800 */
[----:B0-----:R-:W-:Y:S01]  /*2d50*/  @P0 FMUL.FTZ R5, R4, R3 ;  /* 0x0000000304050220 */ /* 0x001fe20000410000 */
[----:B------:R-:W-:-:S05]  /*2d60*/  @P0 PRMT R3, R45, 0x7632, R3 ;  /* 0x000076322d030816 */ /* 0x000fca0000000003 */
[----:B------:R-:W0:Y:S01]  /*2d70*/  @P0 LDC R4, c[0x0][0x40c] ;  /* 0x00010300ff040b82 */ /* 0x000e220000000800 */
[----:B------:R-:W-:Y:S02]  /*2d80*/  @P0 SHF.L.U32 R6, R3, 0x10, RZ ;  /* 0x0000001003060819 */ /* 0x000fe400000006ff */
[----:B------:R-:W-:Y:S01]  /*2d90*/  MOV R3, RZ ;  /* 0x000000ff00037202 */ /* 0x000fe20000000f00 */
[----:B------:R-:W-:Y:S01]  /*2da0*/  @P0 FMUL.FTZ R3, R5, R125 ;  /* 0x0000007d05030220 */ /* 0x000fe20000410000 */
[----:B------:R-:W-:Y:S02]  /*2db0*/  HFMA2 R5, -RZ, RZ, 0, 0 ;  /* 0x00000000ff057431 */ /* 0x000fe400000001ff */
[----:B-1----:R-:W-:Y:S02]  /*2dc0*/  @P0 FMUL.FTZ R6, R6, R2 ;  /* 0x0000000206060220 */ /* 0x002fe40000410000 */
[----:B------:R-:W1:Y:S02]  /*2dd0*/  @P0 LDC R2, c[0x0][0x40c] ;  /* 0x00010300ff020b82 */ /* 0x000e640000000800 */
[----:B------:R-:W-:-:S06]  /*2de0*/  @P0 FMUL.FTZ R5, R6, R127 ;  /* 0x0000007f06050220 */ /* 0x000fcc0000410000 */
[----:B------:R-:W2:Y:S01]  /*2df0*/  @P0 LDC R6, c[0x0][0x40c] ;  /* 0x00010300ff060b82 */ /* 0x000ea20000000800 */
[----:B------:R-:W-:Y:S01]  /*2e00*/  F2FP.BF16.F32.PACK_AB R183, RZ, R5 ;  /* 0x00000005ffb7723e */ /* 0x000fe200000010ff */
[----:B0-----:R-:W-:Y:S01]  /*2e10*/  @P0 FMUL.FTZ R4, R7, R4 ;  /* 0x0000000407040220 */ /* 0x001fe20000410000 */
[----:B------:R-:W-:-:S04]  /*2e20*/  @P0 PRMT R7, R47, 0x7632, R7 ;  /* 0x000076322f070816 */ /* 0x000fc80000000007 */
[----:B------:R-:W-:Y:S02]  /*2e30*/  @P0 SHF.L.U32 R8, R7, 0x10, RZ ;  /* 0x0000001007080819 */ /* 0x000fe400000006ff */
[----:B------:R-:W-:Y:S01]  /*2e40*/  MOV R7, RZ ;  /* 0x000000ff00077202 */ /* 0x000fe20000000f00 */
[----:B------:R-:W-:Y:S02]  /*2e50*/  @P0 FMUL.FTZ R7, R4, R121 ;  /* 0x0000007904070220 */ /* 0x000fe40000410000 */
[----:B-1----:R-:W-:Y:S02]  /*2e60*/  @P0 FMUL.FTZ R4, R8, R2 ;  /* 0x0000000208040220 */ /* 0x002fe40000410000 */
[----:B------:R-:W0:Y:S01]  /*2e70*/  @P0 LDC R2, c[0x0][0x40c] ;  /* 0x00010300ff020b82 */ /* 0x000e220000000800 */
[----:B------:R-:W-:Y:S01]  /*2e80*/  F2FP.BF16.F32.PACK_AB R182, RZ, R7 ;  /* 0x00000007ffb6723e */ /* 0x000fe200000010ff */
[----:B------:R-:W-:Y:S01]  /*2e90*/  @P0 FMUL.FTZ R9, R4, R123 ;  /* 0x0000007b04090220 */ /* 0x000fe20000410000 */
[----:B------:R-:W-:-:S04]  /*2ea0*/  @P0 SHF.L.U32 R4, R45, 0x10, RZ ;  /* 0x000000102d040819 */ /* 0x000fc800000006ff */
[----:B------:R-:W-:Y:S01]  /*2eb0*/  F2FP.BF16.F32.PACK_AB R131, RZ, R9 ;  /* 0x00000009ff83723e */ /* 0x000fe200000010ff */
[----:B--2---:R-:W-:Y:S01]  /*2ec0*/  @P0 FMUL.FTZ R6, R4, R6 ;  /* 0x0000000604060220 */ /* 0x004fe20000410000 */
[----:B------:R-:W1:Y:S01]  /*2ed0*/  @P0 LDC R8, c[0x0][0x40c] ;  /* 0x00010300ff080b82 */ /* 0x000e620000000800 */
[----:B------:R-:W-:Y:S02]  /*2ee0*/  MOV R4, RZ ;  /* 0x000000ff00047202 */ /* 0x000fe40000000f00 */
[----:B------:R-:W-:Y:S01]  /*2ef0*/  @P0 FMUL.FTZ R4, R6, R126 ;  /* 0x0000007e06040220 */ /* 0x000fe20000410000 */
[----:B------:R-:W-:-:S04]  /*2f00*/  @P0 SHF.L.U32 R6, R46, 0x10, RZ ;  /* 0x000000102e060819 */ /* 0x000fc800000006ff */
[----:B------:R-:W-:-:S04]  /*2f10*/  F2FP.BF16.F32.PACK_AB R129, RZ, R4 ;  /* 0x00000004ff81723e */ /* 0x000fc800000010ff */
[----:B------:R-:W-:Y:S01]  /*2f20*/  PRMT R129, R129, 0x5410, R183 ;  /* 0x0000541081817816 */ /* 0x000fe200000000b7 */
[----:B0-----:R-:W-:Y:S01]  /*2f30*/  @P0 FMUL.FTZ R128, R6, R2 ;  /* 0x0000000206800220 */ /* 0x001fe20000410000 */
[----:B------:R-:W-:Y:S01]  /*2f40*/  HFMA2 R6, -RZ, RZ, 0, 0 ;  /* 0x00000000ff067431 */ /* 0x000fe200000001ff */
[----:B------:R-:W0:Y:S02]  /*2f50*/  @P0 LDC R2, c[0x0][0x40c] ;  /* 0x00010300ff020b82 */ /* 0x000e240000000800 */
[----:B------:R-:W-:Y:S01]  /*2f60*/  @P0 FMUL.FTZ R6, R128, R120 ;  /* 0x0000007880060220 */ /* 0x000fe20000410000 */
[----:B------:R-:W-:-:S04]  /*2f70*/  @P0 SHF.L.U32 R128, R47, 0x10, RZ ;  /* 0x000000102f800819 */ /* 0x000fc800000006ff */
[----:B------:R-:W-:Y:S01]  /*2f80*/  F2FP.BF16.F32.PACK_AB R130, RZ, R6 ;  /* 0x00000006ff82723e */ /* 0x000fe200000010ff */
[----:B-1----:R-:W-:Y:S01]  /*2f90*/  @P0 FMUL.FTZ R128, R128, R8 ;  /* 0x0000000880800220 */ /* 0x002fe20000410000 */
[----:B------:R-:W-:Y:S02]  /*2fa0*/  MOV R8, RZ ;  /* 0x000000ff00087202 */ /* 0x000fe40000000f00 */
[----:B------:R-:W-:Y:S01]  /*2fb0*/  PRMT R130, R130, 0x5410, R182 ;  /* 0x0000541082827816 */ /* 0x000fe200000000b6 */
[----:B------:R-:W-:Y:S01]  /*2fc0*/  @P0 FMUL.FTZ R8, R128, R122 ;  /* 0x0000007a80080220 */ /* 0x000fe20000410000 */
[----:B------:R-:W-:-:S04]  /*2fd0*/  @P0 IMAD.U32 R128, R44, 0x10000, RZ ;  /* 0x000100002c800824 */ /* 0x000fc800078e00ff */
[----:B------:R-:W-:Y:S01]  /*2fe0*/  F2FP.BF16.F32.PACK_AB R179, RZ, R8 ;  /* 0x00000008ffb3723e */ /* 0x000fe200000010ff */
[----:B0-----:R-:W-:Y:S01]  /*2ff0*/  @P0 FMUL.FTZ R128, R128, R2 ;  /* 0x0000000280800220 */ /* 0x001fe20000410000 */
[----:B------:R-:W-:Y:S02]  /*3000*/  HFMA2 R2, -RZ, RZ, 0, 0 ;  /* 0x00000000ff027431 */ /* 0x000fe400000001ff */
[----:B------:R-:W-:Y:S01]  /*3010*/  PRMT R131, R179, 0x5410, R131 ;  /* 0x00005410b3837816 */ /* 0x000fe20000000083 */
[----:B------:R-:W-:Y:S01]  /*3020*/  @P0 FMUL.FTZ R2, R128, R124 ;  /* 0x0000007c80020220 */ /* 0x000fe20000410000 */
[----:B------:R-:W-:-:S04]  /*3030*/  F2FP.BF16.F32.PACK_AB R128, RZ, R3 ;  /* 0x00000003ff80723e */ /* 0x000fc800000010ff */
[----:B------:R-:W-:-:S04]  /*3040*/  F2FP.BF16.F32.PACK_AB R178, RZ, R2 ;  /* 0x00000002ffb2723e */ /* 0x000fc800000010ff */
[----:B------:R-:W-:-:S07]  /*3050*/  PRMT R128, R178, 0x5410, R128 ;  /* 0x00005410b2807816 */ /* 0x000fce0000000080 */
.L_x_18030:
[----:B------:R-:W0:Y:S01]  /*3060*/  LDC.64 R178, c[0x0][0x3a8] ;  /* 0x0000ea00ffb27b82 */ /* 0x000e220000000a00 */
[----:B------:R-:W-:Y:S01]  /*3070*/  IADD3 R181, PT, PT, R181, 0x20, RZ ;  /* 0x00000020b5b57810 */ /* 0x000fe20007ffe0ff */
[C---:B0-----:R-:W-:Y:S01]  /*3080*/  IMAD.WIDE.U32 R178, R177.reuse, 0x10, R178 ;  /* 0x00000010b1b27825 */ /* 0x041fe200078e00b2 */
[----:B------:R-:W-:-:S04]  /*3090*/  IADD3 R177, PT, PT, R177, 0x20, RZ ;  /* 0x00000020b1b17810 */ /* 0x000fc80007ffe0ff */
[----:B------:R0:W-:Y:S03]  /*30a0*/  STG.E.128 desc[UR6][R178.64], R128 ;  /* 0x00000080b2007986 */ /* 0x0001e6000c101d06 */
.L_x_18026:
[----:B--23--:R-:W-:Y:S05]  /*30b0*/  BSYNC.RECONVERGENT B0 ;  /* 0x0000000000007941 */ /* 0x00cfea0003800200 */
.L_x_18025:
        /* <DEDUP_REMOVED lines=14> */
[----:B------:R-:W-:Y:S02]  /*31a0*/  ISETP.GT.AND P1, PT, R180, RZ, PT ;  /* 0x000000ffb400720c */ /* 0x000fe40003f24270 */
[----:B-----5:R-:W-:Y:S02]  /*31b0*/  PRMT R14, R40, 0x7632, R14 ;  /* 0x00007632280e7816 */ /* 0x020fe4000000000e */
[----:B------:R-:W-:Y:S02]  /*31c0*/  PRMT R17, R42, 0x7632, R17 ;  /* 0x000076322a117816 */ /* 0x000fe40000000011 */
[----:B------:R-:W-:Y:S02]  /*31d0*/  SHF.L.U32 R14, R14, 0x10, RZ ;  /* 0x000000100e0e7819 */ /* 0x000fe400000006ff */
[----:B------:R-:W-:-:S05]  /*31e0*/  SHF.L.U32 R17, R17, 0x10, RZ ;  /* 0x0000001011117819 */ /* 0x000fca00000006ff */
[----:B-1----:R-:W1:Y:S01]  /*31f0*/  @P1 LDC R10, c[0x0][0x40c] ;  /* 0x00010300ff0a1b82 */ /* 0x002e620000000800 */
[C---:B------:R-:W-:Y:S02]  /*3200*/  @P1 SHF.L.U32 R11, R45.reuse, 0x10, RZ ;  /* 0x000000102d0b1819 */ /* 0x040fe400000006ff */
[C---:B------:R-:W-:Y:S02]  /*3210*/  @P1 PRMT R13, R44.reuse, 0x7632, R13 ;  /* 0x000076322c0d1816 */ /* 0x040fe4000000000d */
[----:B------:R-:W-:Y:S02]  /*3220*/  @P1 PRMT R15, R45, 0x7632, R15 ;  /* 0x000076322d0f1816 */ /* 0x000fe4000000000f */
[----:B------:R-:W-:Y:S01]  /*3230*/  @P1 SHF.L.U32 R13, R13, 0x10, RZ ;  /* 0x000000100d0d1819 */ /* 0x000fe200000006ff */
[----:B------:R-:W2:Y:S01]  /*3240*/  @P1 LDC R16, c[0x0][0x40c] ;  /* 0x00010300ff101b82 */ /* 0x000ea20000000800 */
[----:B------:R-:W-:Y:S02]  /*3250*/  @P1 SHF.L.U32 R15, R15, 0x10, RZ ;  /* 0x000000100f0f1819 */ /* 0x000fe400000006ff */
[----:B0-----:R-:W-:-:S02]  /*3260*/  @P1 SHF.L.U32 R128, R44, 0x10, RZ ;  /* 0x000000102c801819 */ /* 0x001fc400000006ff */
[----:B------:R-:W-:-:S04]  /*3270*/  @P1 PRMT R129, R47, 0x7632, R129 ;  /* 0x000076322f811816 */ /* 0x000fc80000000081 */
[----:B------:R-:W-:Y:S01]  /*3280*/  @P1 SHF.L.U32 R129, R129, 0x10, RZ ;  /* 0x0000001081811819 */ /* 0x000fe200000006ff */
[----:B-1----:R-:W-:Y:S01]  /*3290*/  @P1 FMUL.FTZ R12, R11, R10 ;  /* 0x0000000a0b0c1220 */ /* 0x002fe20000410000 */
[----:B------:R-:W-:Y:S01]  /*32a0*/  SHF.L.U32 R10, R41, 0x10, RZ ;  /* 0x00000010290a7819 */ /* 0x000fe200000006ff */
[----:B------:R-:W0:Y:S04]  /*32b0*/  @P1 LDC R11, c[0x0][0x40c] ;  /* 0x00010300ff0b1b82 */ /* 0x000e280000000800 */
[----:B------:R-:W-:-:S04]  /*32c0*/  @P1 FFMA.FTZ R10, R12, R118, R10 ;  /* 0x000000760c0a1223 */ /* 0x000fc8000001000a */
[----:B------:R-:W1:Y:S01]  /*32d0*/  @P1 LDC R12, c[0x0][0x40c] ;  /* 0x00010300ff0c1b82 */ /* 0x000e620000000800 */
[----:B0-----:R-:W-:Y:S01]  /*32e0*/  @P1 FMUL.FTZ R13, R13, R11 ;  /* 0x0000000b0d0d1220 */ /* 0x001fe20000410000 */
[----:B------:R-:W-:-:S03]  /*32f0*/  @!P1 MOV R11, R14 ;  /* 0x0000000e000b9202 */ /* 0x000fc60000000f00 */
[--C-:B------:R-:W-:Y:S01]  /*3300*/  @P1 FFMA.FTZ R11, R13, R117, R14.reuse ;  /* 0x000000750d0b1223 */ /* 0x100fe2000001000e */
[----:B------:R-:W-:Y:S02]  /*3310*/  PRMT R14, R41, 0x7632, R14 ;  /* 0x00007632290e7816 */ /* 0x000fe4000000000e */
[----:B------:R-:W0:Y:S01]  /*3320*/  @P1 LDC R13, c[0x0][0x40c] ;  /* 0x00010300ff0d1b82 */ /* 0x000e220000000800 */
[----:B-1----:R-:W-:Y:S01]  /*3330*/  @P1 FMUL.FTZ R15, R15, R12 ;  /* 0x0000000c0f0f1220 */ /* 0x002fe20000410000 */
[----:B------:R-:W-:-:S04]  /*3340*/  SHF.L.U32 R14, R14, 0x10, RZ ;  /* 0x000000100e0e7819 */ /* 0x000fc800000006ff */
[----:B------:R-:W-:Y:S01]  /*3350*/  @!P1 MOV R12, R14 ;  /* 0x0000000e000c9202 */ /* 0x000fe20000000f00 */
[----:B------:R-:W-:Y:S01]  /*3360*/  @P1 FFMA.FTZ R12, R15, R119, R14 ;  /* 0x000000770f0c1223 */ /* 0x000fe2000001000e */
[----:B------:R-:W-:Y:S01]  /*3370*/  @P1 SHF.L.U32 R14, R46, 0x10, RZ ;  /* 0x000000102e0e1819 */ /* 0x000fe200000006ff */
[----:B------:R-:W1:Y:S03]  /*3380*/  @P1 LDC R15, c[0x0][0x40c] ;  /* 0x00010300ff0f1b82 */ /* 0x000e660000000800 */
[----:B------:R-:W-:Y:S01]  /*3390*/  F2FP.BF16.F32.PACK_AB R183, RZ, R12 ;  /* 0x0000000cffb7723e */ /* 0x000fe200000010ff */
[----:B0-----:R-:W-:Y:S01]  /*33a0*/  @P1 FMUL.FTZ R14, R14, R13 ;  /* 0x0000000d0e0e1220 */ /* 0x001fe20000410000 */
[----:B------:R-:W-:-:S05]  /*33b0*/  SHF.L.U32 R13, R42, 0x10, RZ ;  /* 0x000000102a0d7819 */ /* 0x000fca00000006ff */
[----:B------:R-:W-:Y:S01]  /*33c0*/  @P1 FFMA.FTZ R13, R14, R112, R13 ;  /* 0x000000700e0d1223 */ /* 0x000fe2000001000d */
[----:B------:R-:W-:-:S04]  /*33d0*/  @P1 PRMT R14, R46, 0x7632, R14 ;  /* 0x000076322e0e1816 */ /* 0x000fc8000000000e */
[----:B------:R-:W-:Y:S02]  /*33e0*/  @P1 SHF.L.U32 R14, R14, 0x10, RZ ;  /* 0x000000100e0e1819 */ /* 0x000fe400000006ff */
[----:B------:R-:W-:-:S03]  /*33f0*/  F2FP.BF16.F32.PACK_AB R130, RZ, R13 ;  /* 0x0000000dff82723e */ /* 0x000fc600000010ff */
[----:B--2---:R-:W-:Y:S01]  /*3400*/  @P1 FMUL.FTZ R16, R14, R16 ;  /* 0x000000100e101220 */ /* 0x004fe20000410000 */
[----:B------:R-:W-:-:S03]  /*3410*/  @!P1 MOV R14, R17 ;  /* 0x00000011000e9202 */ /* 0x000fc60000000f00 */
[----:B------:R-:W-:Y:S01]  /*3420*/  @P1 FFMA.FTZ R14, R16, R113, R17 ;  /* 0x00000071100e1223 */ /* 0x000fe20000010011 */
[----:B------:R-:W-:Y:S01]  /*3430*/  @P1 SHF.L.U32 R17, R47, 0x10, RZ ;  /* 0x000000102f111819 */ /* 0x000fe200000006ff */
[----:B------:R-:W0:Y:S03]  /*3440*/  @P1 LDC R16, c[0x0][0x40c] ;  /* 0x00010300ff101b82 */ /* 0x000e260000000800 */
[----:B------:R-:W-:Y:S01]  /*3450*/  F2FP.BF16.F32.PACK_AB R182, RZ, R14 ;  /* 0x0000000effb6723e */ /* 0x000fe200000010ff */
[----:B-1----:R-:W-:Y:S01]  /*3460*/  @P1 FMUL.FTZ R17, R17, R15 ;  /* 0x0000000f11111220 */ /* 0x002fe20000410000 */
[----:B------:R-:W-:Y:S02]  /*3470*/  SHF.L.U32 R15, R43, 0x10, RZ ;  /* 0x000000102b0f7819 */ /* 0x000fe400000006ff */
[----:B------:R-:W-:-:S03]  /*3480*/  PRMT R130, R130, 0x5410, R182 ;  /* 0x0000541082827816 */ /* 0x000fc600000000b6 */
[----:B------:R-:W-:Y:S02]  /*3490*/  @P1 FFMA.FTZ R15, R17, R114, R15 ;  /* 0x00000072110f1223 */ /* 0x000fe4000001000f */
[----:B------:R-:W1:Y:S03]  /*34a0*/  @P1 LDC R17, c[0x0][0x40c] ;  /* 0x00010300ff111b82 */ /* 0x000e660000000800 */
[----:B------:R-:W-:Y:S01]  /*34b0*/  F2FP.BF16.F32.PACK_AB R178, RZ, R15 ;  /* 0x0000000fffb2723e */ /* 0x000fe200000010ff */
[----:B0-----:R-:W-:Y:S01]  /*34c0*/  @P1 FMUL.FTZ R128, R128, R16 ;  /* 0x0000001080801220 */ /* 0x001fe20000410000 */
[----:B------:R-:W-:-:S05]  /*34d0*/  SHF.L.U32 R16, R40, 0x10, RZ ;  /* 0x0000001028107819 */ /* 0x000fca00000006ff */
[----:B------:R-:W-:Y:S01]  /*34e0*/  @P1 FFMA.FTZ R16, R128, R116, R16 ;  /* 0x0000007480101223 */ /* 0x000fe20000010010 */
[----:B------:R-:W-:-:S04]  /*34f0*/  PRMT R128, R43, 0x7632, R128 ;  /* 0x000076322b807816 */ /* 0x000fc80000000080 */
[----:B------:R-:W-:Y:S01]  /*3500*/  SHF.L.U32 R128, R128, 0x10, RZ ;  /* 0x0000001080807819 */ /* 0x000fe200000006ff */
[----:B-1----:R-:W-:Y:S01]  /*3510*/  @P1 FMUL.FTZ R129, R129, R17 ;  /* 0x0000001181811220 */ /* 0x002fe20000410000 */
[----:B------:R-:W-:Y:S02]  /*3520*/  F2FP.BF16.F32.PACK_AB R179, RZ, R16 ;  /* 0x00000010ffb3723e */ /* 0x000fe400000010ff */
[----:B------:R-:W-:Y:S01]  /*3530*/  @!P1 MOV R17, R128 ;  /* 0x0000008000119202 */ /* 0x000fe20000000f00 */
[----:B------:R-:W-:Y:S01]  /*3540*/  @P1 FFMA.FTZ R17, R129, R115, R128 ;  /* 0x0000007381111223 */ /* 0x000fe20000010080 */
[----:B------:R-:W-:Y:S02]  /*3550*/  F2FP.BF16.F32.PACK_AB R128, RZ, R11 ;  /* 0x0000000bff80723e */ /* 0x000fe400000010ff */
[----:B------:R-:W-:Y:S02]  /*3560*/  F2FP.BF16.F32.PACK_AB R129, RZ, R10 ;  /* 0x0000000aff81723e */ /* 0x000fe400000010ff */
[----:B------:R-:W-:-:S02]  /*3570*/  F2FP.BF16.F32.PACK_AB R131, RZ, R17 ;  /* 0x00000011ff83723e */ /* 0x000fc400000010ff */
[----:B------:R-:W-:Y:S02]  /*3580*/  PRMT R129, R129, 0x5410, R183 ;  /* 0x0000541081817816 */ /* 0x000fe400000000b7 */
[----:B------:R-:W-:Y:S02]  /*3590*/  PRMT R128, R179, 0x5410, R128 ;  /* 0x00005410b3807816 */ /* 0x000fe40000000080 */
[----:B------:R-:W-:Y:S01]  /*35a0*/  PRMT R131, R178, 0x5410, R131 ;  /* 0x00005410b2837816 */ /* 0x000fe20000000083 */
[----:B------:R-:W-:Y:S06]  /*35b0*/  BRA `(.L_x_18034) ;  /* 0x0000000000e07947 */ /* 0x000fec0003800000 */
.L_x_18033:
[----:B-1----:R-:W1:Y:S01]  /*35c0*/  @P0 LDC R10, c[0x0][0x40c] ;  /* 0x00010300ff0a0b82 */ /* 0x002e620000000800 */
[----:B-----5:R-:W-:Y:S02]  /*35d0*/  @P0 PRMT R11, R44, 0x7632, R11 ;  /* 0x000076322c0b0816 */ /* 0x020fe4000000000b */
[----:B------:R-:W-:Y:S02]  /*35e0*/  @P0 PRMT R15, R46, 0x7632, R15 ;  /* 0x000076322e0f0816 */ /* 0x000fe4000000000f */
[----:B------:R-:W-:Y:S02]  /*35f0*/  @P0 SHF.L.U32 R11, R11, 0x10, RZ ;  /* 0x000000100b0b0819 */ /* 0x000fe400000006ff */
[----:B------:R-:W-:Y:S01]  /*3600*/  @P0 SHF.L.U32 R15, R15, 0x10, RZ ;  /* 0x000000100f0f0819 */ /* 0x000fe200000006ff */
[----:B------:R-:W2:Y:S01]  /*3610*/  @P0 LDC R14, c[0x0][0x40c] ;  /* 0x00010300ff0e0b82 */ /* 0x000ea20000000800 */
[----:B------:R-:W-:Y:S01]  /*3620*/  MOV R17, RZ ;  /* 0x000000ff00117202 */ /* 0x000fe20000000f00 */
[----:B-1----:R-:W-:Y:S01]  /*3630*/  @P0 FMUL.FTZ R12, R11, R10 ;  /* 0x0000000a0b0c0220 */ /* 0x002fe20000410000 */
[----:B------:R-:W-:-:S05]  /*3640*/  @P0 PRMT R11, R45, 0x7632, R11 ;  /* 0x000076322d0b0816 */ /* 0x000fca000000000b */
[----:B------:R-:W1:Y:S01]  /*3650*/  @P0 LDC R10, c[0x0][0x40c] ;  /* 0x00010300ff0a0b82 */ /* 0x000e620000000800 */
[----:B------:R-:W-:Y:S02]  /*3660*/  @P0 IMAD.U32 R13, R11, 0x10000, RZ ;  /* 0x000100000b0d0824 */ /* 0x000fe400078e00ff */
[----:B------:R-:W-:Y:S02]  /*3670*/  HFMA2 R11, -RZ, RZ, 0, 0 ;  /* 0x00000000ff0b7431 */ /* 0x000fe400000001ff */
[----:B--2---:R-:W-:-:S03]  /*3680*/  @P0 FMUL.FTZ R14, R13, R14 ;  /* 0x0000000e0d0e0220 */ /* 0x004fc60000410000 */
[----:B------:R-:W2:Y:S01]  /*3690*/  @P0 LDC R13, c[0x0][0x40c] ;  /* 0x00010300ff0d0b82 */ /* 0x000ea20000000800 */
[----:B------:R-:W-:Y:S01]  /*36a0*/  @P0 FMUL.FTZ R11, R12, R117 ;  /* 0x000000750c0b0220 */ /* 0x000fe20000410000 */
[----:B------:R-:W-:Y:S01]  /*36b0*/  MOV R12, RZ ;  /* 0x000000ff000c7202 */ /* 0x000fe20000000f00 */
[----:B------:R-:W-:Y:S01]  /*36c0*/  @P0 FMUL.FTZ R12, R14, R119 ;  /* 0x000000770e0c0220 */ /* 0x000fe20000410000 */
[----:B------:R-:W-:-:S04]  /*36d0*/  @P0 PRMT R14, R47, 0x7632, R14 ;  /* 0x000076322f0e0816 */ /* 0x000fc8000000000e */
[----:B------:R-:W-:Y:S01]  /*36e0*/  @P0 SHF.L.U32 R16, R14, 0x10, RZ ;  /* 0x000000100e100819 */ /* 0x000fe200000006ff */
[----:B------:R-:W-:Y:S01]  /*36f0*/  HFMA2 R14, -RZ, RZ, 0, 0 ;  /* 0x00000000ff0e7431 */ /* 0x000fe200000001ff */
[----:B------:R-:W-:Y:S01]  /*3700*/  F2FP.BF16.F32.PACK_AB R183, RZ, R12 ;  /* 0x0000000cffb7723e */ /* 0x000fe200000010ff */
[----:B-1----:R-:W-:Y:S02]  /*3710*/  @P0 FMUL.FTZ R15, R15, R10 ;  /* 0x0000000a0f0f0220 */ /* 0x002fe40000410000 */
[----:B------:R-:W1:Y:S02]  /*3720*/  @P0 LDC R10, c[0x0][0x40c] ;  /* 0x00010300ff0a0b82 */ /* 0x000e640000000800 */
[----:B------:R-:W-:-:S05]  /*3730*/  @P0 FMUL.FTZ R14, R15, R113 ;  /* 0x000000710f0e0220 */ /* 0x000fca0000410000 */
[----:B------:R-:W-:Y:S01]  /*3740*/  F2FP.BF16.F32.PACK_AB R182, RZ, R14 ;  /* 0x0000000effb6723e */ /* 0x000fe200000010ff */
[----:B--2---:R-:W-:Y:S02]  /*3750*/  @P0 FMUL.FTZ R15, R16, R13 ;  /* 0x0000000d100f0220 */ /* 0x004fe40000410000 */
[----:B------:R-:W2:Y:S02]  /*3760*/  @P0 LDC R13, c[0x0][0x40c] ;  /* 0x00010300ff0d0b82 */ /* 0x000ea40000000800 */
[----:B------:R-:W-:Y:S01]  /*3770*/  @P0 FMUL.FTZ R17, R15, R115 ;  /* 0x000000730f110220 */ /* 0x000fe20000410000 */
[----:B------:R-:W-:-:S04]  /*3780*/  @P0 SHF.L.U32 R15, R45, 0x10, RZ ;  /* 0x000000102d0f0819 */ /* 0x000fc800000006ff */
[----:B0-----:R-:W-:Y:S01]  /*3790*/  F2FP.BF16.F32.PACK_AB R131, RZ, R17 ;  /* 0x00000011ff83723e */ /* 0x001fe200000010ff */
[----:B-1----:R-:W-:Y:S01]  /*37a0*/  @P0 FMUL.FTZ R16, R15, R10 ;  /* 0x0000000a0f100220 */ /* 0x002fe20000410000 */
[----:B------:R-:W-:Y:S01]  /*37b0*/  HFMA2 R10, -RZ, RZ, 0, 0 ;  /* 0x00000000ff0a7431 */ /* 0x000fe200000001ff */
[----:B------:R-:W0:Y:S02]  /*37c0*/  @P0 LDC R15, c[0x0][0x40c] ;  /* 0x00010300ff0f0b82 */ /* 0x000e240000000800 */
[----:B------:R-:W-:Y:S01]  /*37d0*/  @P0 FMUL.FTZ R10, R16, R118 ;  /* 0x00000076100a0220 */ /* 0x000fe20000410000 */
[----:B------:R-:W-:-:S04]  /*37e0*/  @P0 SHF.L.U32 R16, R46, 0x10, RZ ;  /* 0x000000102e100819 */ /* 0x000fc800000006ff */
[----:B------:R-:W-:Y:S01]  /*37f0*/  F2FP.BF16.F32.PACK_AB R129, RZ, R10 ;  /* 0x0000000aff81723e */ /* 0x000fe200000010ff */
[----:B--2---:R-:W-:Y:S01]  /*3800*/  @P0 FMUL.FTZ R128, R16, R13 ;  /* 0x0000000d10800220 */ /* 0x004fe20000410000 */
[----:B------:R-:W-:Y:S01]  /*3810*/  MOV R13, RZ ;  /* 0x000000ff000d7202 */ /* 0x000fe20000000f00 */
[----:B------:R-:W1:Y:S01]  /*3820*/  @P0 LDC R16, c[0x0][0x40c] ;  /* 0x00010300ff100b82 */ /* 0x000e620000000800 */
[----:B------:R-:W-:Y:S01]  /*3830*/  PRMT R129, R129, 0x5410, R183 ;  /* 0x0000541081817816 */ /* 0x000fe200000000b7 */
[----:B------:R-:W-:Y:S01]  /*3840*/  @P0 FMUL.FTZ R13, R128, R112 ;  /* 0x00000070800d0220 */ /* 0x000fe20000410000 */
[----:B------:R-:W-:-:S04]  /*3850*/  @P0 SHF.L.U32 R128, R47, 0x10, RZ ;  /* 0x000000102f800819 */ /* 0x000fc800000006ff */
[----:B------:R-:W-:Y:S01]  /*3860*/  F2FP.BF16.F32.PACK_AB R130, RZ, R13 ;  /* 0x0000000dff82723e */ /* 0x000fe200000010ff */
[----:B0-----:R-:W-:Y:S01]  /*3870*/  @P0 FMUL.FTZ R128, R128, R15 ;  /* 0x0000000f80800220 */ /* 0x001fe20000410000 */
[----:B------:R-:W-:Y:S02]  /*3880*/  HFMA2 R15, -RZ, RZ, 0, 0 ;  /* 0x00000000ff0f7431 */ /* 0x000fe400000001ff */
[----:B------:R-:W-:Y:S01]  /*3890*/  PRMT R130, R130, 0x5410, R182 ;  /* 0x0000541082827816 */ /* 0x000fe200000000b6 */
[----:B------:R-:W-:Y:S01]  /*38a0*/  @P0 FMUL.FTZ R15, R128, R114 ;  /* 0x00000072800f0220 */ /* 0x000fe20000410000 */
[----:B------:R-:W-:-:S04]  /*38b0*/  @P0 SHF.L.U32 R128, R44, 0x10, RZ ;  /* 0x000000102c800819 */ /* 0x000fc800000006ff */
[----:B------:R-:W-:Y:S01]  /*38c0*/  F2FP.BF16.F32.PACK_AB R179, RZ, R15 ;  /* 0x0000000fffb3723e */ /* 0x000fe200000010ff */
[----:B-1----:R-:W-:Y:S01]  /*38d0*/  @P0 FMUL.FTZ R128, R128, R16 ;  /* 0x0000001080800220 */ /* 0x002fe20000410000 */
[----:B------:R-:W-:Y:S02]  /*38e0*/  MOV R16, RZ ;  /* 0x000000ff00107202 */ /* 0x000fe40000000f00 */
[----:B------:R-:W-:Y:S01]  /*38f0*/  PRMT R131, R179, 0x5410, R131 ;  /* 0x00005410b3837816 */ /* 0x000fe20000000083 */
[----:B------:R-:W-:Y:S01]  /*3900*/  @P0 FMUL.FTZ R16, R128, R116 ;  /* 0x0000007480100220 */ /* 0x000fe20000410000 */
[----:B------:R-:W-:-:S04]  /*3910*/  F2FP.BF16.F32.PACK_AB R128, RZ, R11 ;  /* 0x0000000bff80723e */ /* 0x000fc800000010ff */
[----:B------:R-:W-:-:S04]  /*3920*/  F2FP.BF16.F32.PACK_AB R178, RZ, R16 ;  /* 0x00000010ffb2723e */ /* 0x000fc800000010ff */
[----:B------:R-:W-:-:S07]  /*3930*/  PRMT R128, R178, 0x5410, R128 ;  /* 0x00005410b2807816 */ /* 0x000fce0000000080 */
.L_x_18034:
[----:B------:R-:W0:Y:S01]  /*3940*/  LDC.64 R178, c[0x0][0x3a8] ;  /* 0x0000ea00ffb27b82 */ /* 0x000e220000000a00 */
[----:B------:R-:W-:Y:S01]  /*3950*/  IADD3 R181, PT, PT, R181, 0x20, RZ ;  /* 0x00000020b5b57810 */ /* 0x000fe20007ffe0ff */
[C---:B0-----:R-:W-:Y:S01]  /*3960*/  IMAD.WIDE.U32 R178, R177.reuse, 0x10, R178 ;  /* 0x00000010b1b27825 */ /* 0x041fe200078e00b2 */
[----:B------:R-:W-:-:S04]  /*3970*/  IADD3 R177, PT, PT, R177, 0x20, RZ ;  /* 0x00000020b1b17810 */ /* 0x000fc80007ffe0ff */
[----:B------:R1:W-:Y:S03]  /*3980*/  STG.E.128 desc[UR6][R178.64], R128 ;  /* 0x00000080b2007986 */ /* 0x0003e6000c101d06 */
.L_x_18032:
[----:B------:R-:W-:Y:S05]  /*3990*/  BSYNC.RECONVERGENT B0 ;  /* 0x0000000000007941 */ /* 0x000fea0003800200 */
.L_x_18031:
        /* <DEDUP_REMOVED lines=14> */
[----:B------:R-:W-:Y:S02]  /*3a80*/  ISETP.GT.AND P1, PT, R180, RZ, PT ;  /* 0x000000ffb400720c */ /* 0x000fe40003f24270 */
[----:B-----5:R-:W-:Y:S02]  /*3a90*/  PRMT R23, R40, 0x7632, R23 ;  /* 0x0000763228177816 */ /* 0x020fe40000000017 */
[----:B------:R-:W-:Y:S02]  /*3aa0*/  PRMT R26, R42, 0x7632, R26 ;  /* 0x000076322a1a7816 */ /* 0x000fe4000000001a */
[----:B------:R-:W-:Y:S02]  /*3ab0*/  SHF.L.U32 R23, R23, 0x10, RZ ;  /* 0x0000001017177819 */ /* 0x000fe400000006ff */
[----:B------:R-:W-:-:S05]  /*3ac0*/  SHF.L.U32 R26, R26, 0x10, RZ ;  /* 0x000000101a1a7819 */ /* 0x000fca00000006ff */
[----:B------:R-:W3:Y:S01]  /*3ad0*/  @P1 LDC R19, c[0x0][0x40c] ;  /* 0x00010300ff131b82 */ /* 0x000ee20000000800 */
[C---:B--2---:R-:W-:Y:S02]  /*3ae0*/  @P1 SHF.L.U32 R21, R45.reuse, 0x10, RZ ;  /* 0x000000102d151819 */ /* 0x044fe400000006ff */
[----:B------:R-:W-:Y:S02]  /*3af0*/  @P1 PRMT R22, R44, 0x7632, R22 ;  /* 0x000076322c161816 */ /* 0x000fe40000000016 */
[----:B------:R-:W-:Y:S02]  /*3b00*/  @P1 PRMT R24, R45, 0x7632, R24 ;  /* 0x000076322d181816 */ /* 0x000fe40000000018 */
[----:B------:R-:W-:Y:S01]  /*3b10*/  @P1 SHF.L.U32 R22, R22, 0x10, RZ ;  /* 0x0000001016161819 */ /* 0x000fe200000006ff */
[----:B------:R-:W2:Y:S01]  /*3b20*/  @P1 LDC R20, c[0x0][0x40c] ;  /* 0x00010300ff141b82 */ /* 0x000ea20000000800 */
[----:B------:R-:W-:Y:S02]  /*3b30*/  @P1 SHF.L.U32 R24, R24, 0x10, RZ ;  /* 0x0000001018181819 */ /* 0x000fe400000006ff */
[----:B01----:R-:W-:-:S02]  /*3b40*/  @P1 SHF.L.U32 R128, R44, 0x10, RZ ;  /* 0x000000102c801819 */ /* 0x003fc400000006ff */
[----:B------:R-:W-:-:S03]  /*3b50*/  @P1 PRMT R129, R47, 0x7632, R129 ;  /* 0x000076322f811816 */ /* 0x000fc60000000081 */
[----:B------:R-:W0:Y:S01]  /*3b60*/  @P1 LDC R25, c[0x0][0x40c] ;  /* 0x00010300ff191b82 */ /* 0x000e220000000800 */
[----:B------:R-:W-:Y:S01]  /*3b70*/  @P1 SHF.L.U32 R129, R129, 0x10, RZ ;  /* 0x0000001081811819 */ /* 0x000fe200000006ff */
[----:B---3--:R-:W-:Y:S01]  /*3b80*/  @P1 FMUL.FTZ R21, R21, R19 ;  /* 0x0000001315151220 */ /* 0x008fe20000410000 */
[----:B------:R-:W-:-:S05]  /*3b90*/  SHF.L.U32 R19, R41, 0x10, RZ ;  /* 0x0000001029137819 */ /* 0x000fca00000006ff */
[----:B------:R-:W-:Y:S02]  /*3ba0*/  @P1 FFMA.FTZ R19, R21, R110, R19 ;  /* 0x0000006e15131223 */ /* 0x000fe40000010013 */
[----:B------:R-:W1:Y:S01]  /*3bb0*/  @P1 LDC R21, c[0x0][0x40c] ;  /* 0x00010300ff151b82 */ /* 0x000e620000000800 */
[----:B--2---:R-:W-:Y:S01]  /*3bc0*/  @P1 FMUL.FTZ R22, R22, R20 ;  /* 0x0000001416161220 */ /* 0x004fe20000410000 */
[----:B------:R-:W-:-:S03]  /*3bd0*/  @!P1 MOV R20, R23 ;  /* 0x0000001700149202 */ /* 0x000fc60000000f00 */
[--C-:B------:R-:W-:Y:S01]  /*3be0*/  @P1 FFMA.FTZ R20, R22, R109, R23.reuse ;  /* 0x0000006d16141223 */ /* 0x100fe20000010017 */
[----:B------:R-:W-:Y:S02]  /*3bf0*/  PRMT R23, R41, 0x7632, R23 ;  /* 0x0000763229177816 */ /* 0x000fe40000000017 */
[----:B------:R-:W2:Y:S02]  /*3c00*/  @P1 LDC R22, c[0x0][0x40c] ;  /* 0x00010300ff161b82 */ /* 0x000ea40000000800 */
[----:B------:R-:W-:Y:S01]  /*3c10*/  SHF.L.U32 R23, R23, 0x10, RZ ;  /* 0x0000001017177819 */ /* 0x000fe200000006ff */
[----:B-1----:R-:W-:-:S03]  /*3c20*/  @P1 FMUL.FTZ R24, R24, R21 ;  /* 0x0000001518181220 */ /* 0x002fc60000410000 */
[----:B------:R-:W-:Y:S01]  /*3c30*/  @!P1 MOV R21, R23 ;  /* 0x0000001700159202 */ /* 0x000fe20000000f00 */
[----:B------:R-:W-:Y:S01]  /*3c40*/  @P1 FFMA.FTZ R21, R24, R111, R23 ;  /* 0x0000006f18151223 */ /* 0x000fe20000010017 */
[----:B------:R-:W-:Y:S01]  /*3c50*/  @P1 IMAD.U32 R23, R46, 0x10000, RZ ;  /* 0x000100002e171824 */ /* 0x000fe200078e00ff */
[----:B------:R-:W1:Y:S03]  /*3c60*/  @P1 LDC R24, c[0x0][0x40c] ;  /* 0x00010300ff181b82 */ /* 0x000e660000000800 */
[----:B--2---:R-:W-:Y:S01]  /*3c70*/  @P1 FMUL.FTZ R23, R23, R22 ;  /* 0x0000001617171220 */ /* 0x004fe20000410000 */
[----:B------:R-:W-:Y:S02]  /*3c80*/  SHF.L.U32 R22, R42, 0x10, RZ ;  /* 0x000000102a167819 */ /* 0x000fe400000006ff */
[----:B------:R-:W-:-:S03]  /*3c90*/  F2FP.BF16.F32.PACK_AB R183, RZ, R21 ;  /* 0x00000015ffb7723e */ /* 0x000fc600000010ff */
[----:B------:R-:W-:Y:S01]  /*3ca0*/  @P1 FFMA.FTZ R22, R23, R104, R22 ;  /* 0x0000006817161223 */ /* 0x000fe20000010016 */
[----:B------:R-:W-:-:S04]  /*3cb0*/  @P1 PRMT R23, R46, 0x7632, R23 ;  /* 0x000076322e171816 */ /* 0x000fc80000000017 */
[----:B------:R-:W-:Y:S02]  /*3cc0*/  @P1 SHF.L.U32 R23, R23, 0x10, RZ ;  /* 0x0000001017171819 */ /* 0x000fe400000006ff */
[----:B------:R-:W-:-:S03]  /*3cd0*/  F2FP.BF16.F32.PACK_AB R130, RZ, R22 ;  /* 0x00000016ff82723e */ /* 0x000fc600000010ff */
[----:B0-----:R-:W-:Y:S01]  /*3ce0*/  @P1 FMUL.FTZ R25, R23, R25 ;  /* 0x0000001917191220 */ /* 0x001fe20000410000 */
        /* <DEDUP_REMOVED lines=27> */
.L_x_18037:
[----:B------:R-:W3:Y:S01]  /*3ea0*/  @P0 LDC R19, c[0x0][0x40c] ;  /* 0x00010300ff130b82 */ /* 0x000ee20000000800 */
[----:B--2--5:R-:W-:Y:S02]  /*3eb0*/  @P0 PRMT R20, R44, 0x7632, R20 ;  /* 0x000076322c140816 */ /* 0x024fe40000000014 */
[----:B------:R-:W-:Y:S02]  /*3ec0*/  @P0 PRMT R22, R45, 0x7632, R22 ;  /* 0x000076322d160816 */ /* 0x000fe40000000016 */
[----:B------:R-:W-:Y:S02]  /*3ed0*/  @P0 SHF.L.U32 R20, R20, 0x10, RZ ;  /* 0x0000001014140819 */ /* 0x000fe400000006ff */
[----:B------:R-:W-:Y:S01]  /*3ee0*/  @P0 SHF.L.U32 R22, R22, 0x10, RZ ;  /* 0x0000001016160819 */ /* 0x000fe200000006ff */
[----:B------:R-:W2:Y:S01]  /*3ef0*/  @P0 LDC R23, c[0x0][0x40c] ;  /* 0x00010300ff170b82 */ /* 0x000ea20000000800 */
[----:B------:R-:W-:Y:S01]  /*3f00*/  MOV R26, RZ ;  /* 0x000000ff001a7202 */ /* 0x000fe20000000f00 */
[----:B---3--:R-:W-:Y:S01]  /*3f10*/  @P0 FMUL.FTZ R21, R20, R19 ;  /* 0x0000001314150220 */ /* 0x008fe20000410000 */
[----:B------:R-:W-:-:S05]  /*3f20*/  HFMA2 R20, -RZ, RZ, 0, 0 ;  /* 0x00000000ff147431 */ /* 0x000fca00000001ff */
[----:B------:R-:W3:Y:S01]  /*3f30*/  @P0 LDC R19, c[0x0][0x40c] ;  /* 0x00010300ff130b82 */ /* 0x000ee20000000800 */
[----:B------:R-:W-:Y:S01]  /*3f40*/  @P0 FMUL.FTZ R20, R21, R109 ;  /* 0x0000006d15140220 */ /* 0x000fe20000410000 */
[----:B--2---:R-:W-:Y:S01]  /*3f50*/  @P0 FMUL.FTZ R23, R22, R23 ;  /* 0x0000001716170220 */ /* 0x004fe20000410000 */
[----:B------:R-:W-:-:S05]  /*3f60*/  @P0 PRMT R21, R46, 0x7632, R21 ;  /* 0x000076322e150816 */ /* 0x000fca0000000015 */
[----:B------:R-:W2:Y:S01]  /*3f70*/  @P0 LDC R22, c[0x0][0x40c] ;  /* 0x00010300ff160b82 */ /* 0x000ea20000000800 */
[----:B------:R-:W-:Y:S02]  /*3f80*/  @P0 SHF.L.U32 R24, R21, 0x10, RZ ;  /* 0x0000001015180819 */ /* 0x000fe400000006ff */
[----:B------:R-:W-:Y:S01]  /*3f90*/  MOV R21, RZ ;  /* 0x000000ff00157202 */ /* 0x000fe20000000f00 */
[----:B------:R-:W-:Y:S01]  /*3fa0*/  @P0 FMUL.FTZ R21, R23, R111 ;  /* 0x0000006f17150220 */ /* 0x000fe20000410000 */
[----:B------:R-:W-:-:S04]  /*3fb0*/  @P0 PRMT R23, R47, 0x7632, R23 ;  /* 0x000076322f170816 */ /* 0x000fc80000000017 */
[----:B------:R-:W-:Y:S01]  /*3fc0*/  @P0 SHF.L.U32 R25, R23, 0x10, RZ ;  /* 0x0000001017190819 */ /* 0x000fe200000006ff */
[----:B------:R-:W-:Y:S01]  /*3fd0*/  HFMA2 R23, -RZ, RZ, 0, 0 ;  /* 0x00000000ff177431 */ /* 0x000fe200000001ff */
[----:B------:R-:W-:Y:S01]  /*3fe0*/  F2FP.BF16.F32.PACK_AB R183, RZ, R21 ;  /* 0x00000015ffb7723e */ /* 0x000fe200000010ff */
[----:B---3--:R-:W-:Y:S02]  /*3ff0*/  @P0 FMUL.FTZ R24, R24, R19 ;  /* 0x0000001318180220 */ /* 0x008fe40000410000 */
[----:B------:R-:W3:Y:S02]  /*4000*/  @P0 LDC R19, c[0x0][0x40c] ;  /* 0x00010300ff130b82 */ /* 0x000ee40000000800 */
[----:B------:R-:W-:Y:S01]  /*4010*/  @P0 FMUL.FTZ R23, R24, R105 ;  /* 0x0000006918170220 */ /* 0x000fe20000410000 */
[----:B--2---:R-:W-:-:S04]  /*4020*/  @P0 FMUL.FTZ R25, R25, R22 ;  /* 0x0000001619190220 */ /* 0x004fc80000410000 */
[----:B------:R-:W-:Y:S01]  /*4030*/  F2FP.BF16.F32.PACK_AB R182, RZ, R23 ;  /* 0x00000017ffb6723e */ /* 0x000fe200000010ff */
[----:B------:R-:W2:Y:S01]  /*4040*/  @P0 LDC R22, c[0x0][0x40c] ;  /* 0x00010300ff160b82 */ /* 0x000ea20000000800 */
[----:B------:R-:W-:Y:S01]  /*4050*/  @P0 FMUL.FTZ R26, R25, R107 ;  /* 0x0000006b191a0220 */ /* 0x000fe20000410000 */
[----:B------:R-:W-:-:S04]  /*4060*/  @P0 SHF.L.U32 R25, R45, 0x10, RZ ;  /* 0x000000102d190819 */ /* 0x000fc800000006ff */
[----:B01----:R-:W-:Y:S02]  /*4070*/  F2FP.BF16.F32.PACK_AB R131, RZ, R26 ;  /* 0x0000001aff83723e */ /* 0x003fe400000010ff */
[----:B------:R-:W0:Y:S01]  /*4080*/  @P0 LDC R24, c[0x0][0x40c] ;  /* 0x00010300ff180b82 */ /* 0x000e220000000800 */
[----:B---3--:R-:W-:Y:S01]  /*4090*/  @P0 FMUL.FTZ R25, R25, R19 ;  /* 0x0000001319190220 */ /* 0x008fe20000410000 */
[----:B------:R-:W-:-:S03]  /*40a0*/  HFMA2 R19, -RZ, RZ, 0, 0 ;  /* 0x00000000ff137431 */ /* 0x000fc600000001ff */
        /* <DEDUP_REMOVED lines=11> */
[----:B------:R-:W-:Y:S02]  /*4160*/  IMAD.MOV.U32 R24, RZ, RZ, RZ ;  /* 0x000000ffff187224 */ /* 0x000fe400078e00ff */
[----:B------:R-:W-:Y:S01]  /*4170*/  PRMT R130, R130, 0x5410, R182 ;  /* 0x0000541082827816 */ /* 0x000fe200000000b6 */
[----:B------:R-:W-:Y:S01]  /*4180*/  @P0 FMUL.FTZ R24, R128, R106 ;  /* 0x0000006a80180220 */ /* 0x000fe20000410000 */
[----:B------:R-:W-:-:S04]  /*4190*/  @P0 SHF.L.U32 R128, R44, 0x10, RZ ;  /* 0x000000102c800819 */ /* 0x000fc800000006ff */
[----:B------:R-:W-:-:S04]  /*41a0*/  F2FP.BF16.F32.PACK_AB R179, RZ, R24 ;  /* 0x00000018ffb3723e */ /* 0x000fc800000010ff */
[----:B------:R-:W-:Y:S01]  /*41b0*/  PRMT R131, R179, 0x5410, R131 ;  /* 0x00005410b3837816 */ /* 0x000fe20000000083 */
[----:B-1----:R-:W-:Y:S01]  /*41c0*/  @P0 FMUL.FTZ R128, R128, R25 ;  /* 0x0000001980800220 */ /* 0x002fe20000410000 */
[----:B------:R-:W-:-:S03]  /*41d0*/  HFMA2 R25, -RZ, RZ, 0, 0 ;  /* 0x00000000ff197431 */ /* 0x000fc600000001ff */
[----:B------:R-:W-:Y:S01]  /*41e0*/  @P0 FMUL.FTZ R25, R128, R108 ;  /* 0x0000006c80190220 */ /* 0x000fe20000410000 */
[----:B------:R-:W-:-:S04]  /*41f0*/  F2FP.BF16.F32.PACK_AB R128, RZ, R20 ;  /* 0x00000014ff80723e */ /* 0x000fc800000010ff */
[----:B------:R-:W-:-:S04]  /*4200*/  F2FP.BF16.F32.PACK_AB R178, RZ, R25 ;  /* 0x00000019ffb2723e */ /* 0x000fc800000010ff */
[----:B------:R-:W-:-:S07]  /*4210*/  PRMT R128, R178, 0x5410, R128 ;  /* 0x00005410b2807816 */ /* 0x000fce0000000080 */
.L_x_18038:
[----:B------:R-:W0:Y:S01]  /*4220*/  LDC.64 R178, c[0x0][0x3a8] ;  /* 0x0000ea00ffb27b82 */ /* 0x000e220000000a00 */
[----:B------:R-:W-:Y:S01]  /*4230*/  IADD3 R181, PT, PT, R181, 0x20, RZ ;  /* 0x00000020b5b57810 */ /* 0x000fe20007ffe0ff */
[C---:B0-----:R-:W-:Y:S01]  /*4240*/  IMAD.WIDE.U32 R178, R177.reuse, 0x10, R178 ;  /* 0x00000010b1b27825 */ /* 0x041fe200078e00b2 */
[----:B------:R-:W-:-:S04]  /*4250*/  IADD3 R177, PT, PT, R177, 0x20, RZ ;  /* 0x00000020b1b17810 */ /* 0x000fc80007ffe0ff */
[----:B------:R2:W-:Y:S03]  /*4260*/  STG.E.128 desc[UR6][R178.64], R128 ;  /* 0x00000080b2007986 */ /* 0x0005e6000c101d06 */
.L_x_18036:
[----:B------:R-:W-:Y:S05]  /*4270*/  BSYNC.RECONVERGENT B0 ;  /* 0x0000000000007941 */ /* 0x000fea0003800200 */
.L_x_18035:
        /* <DEDUP_REMOVED lines=14> */
[----:B------:R-:W-:Y:S02]  /*4360*/  ISETP.GT.AND P1, PT, R180, RZ, PT ;  /* 0x000000ffb400720c */ /* 0x000fe40003f24270 */
[----:B-----5:R-:W-:Y:S02]  /*4370*/  PRMT R31, R40, 0x7632, R31 ;  /* 0x00007632281f7816 */ /* 0x020fe4000000001f */
[----:B------:R-:W-:Y:S02]  /*4380*/  PRMT R34, R42, 0x7632, R34 ;  /* 0x000076322a227816 */ /* 0x000fe40000000022 */
[----:B------:R-:W-:Y:S02]  /*4390*/  SHF.L.U32 R31, R31, 0x10, RZ ;  /* 0x000000101f1f7819 */ /* 0x000fe400000006ff */
[----:B------:R-:W-:-:S05]  /*43a0*/  SHF.L.U32 R34, R34, 0x10, RZ ;  /* 0x0000001022227819 */ /* 0x000fca00000006ff */
[----:B------:R-:W4:Y:S01]  /*43b0*/  @P1 LDC R27, c[0x0][0x40c] ;  /* 0x00010300ff1b1b82 */ /* 0x000f220000000800 */
[C---:B---3--:R-:W-:Y:S02]  /*43c0*/  @P1 SHF.L.U32 R29, R45.reuse, 0x10, RZ ;  /* 0x000000102d1d1819 */ /* 0x048fe400000006ff */
[----:B------:R-:W-:Y:S02]  /*43d0*/  @P1 PRMT R30, R44, 0x7632, R30 ;  /* 0x000076322c1e1816 */ /* 0x000fe4000000001e */
[----:B------:R-:W-:Y:S02]  /*43e0*/  @P1 PRMT R32, R45, 0x7632, R32 ;  /* 0x000076322d201816 */ /* 0x000fe40000000020 */
[----:B------:R-:W-:Y:S01]  /*43f0*/  @P1 SHF.L.U32 R30, R30, 0x10, RZ ;  /* 0x000000101e1e1819 */ /* 0x000fe200000006ff */
[----:B------:R-:W3:Y:S01]  /*4400*/  @P1 LDC R28, c[0x0][0x40c] ;  /* 0x00010300ff1c1b82 */ /* 0x000ee20000000800 */
[----:B------:R-:W-:Y:S02]  /*4410*/  @P1 SHF.L.U32 R32, R32, 0x10, RZ ;  /* 0x0000001020201819 */ /* 0x000fe400000006ff */
[----:B012---:R-:W-:-:S02]  /*4420*/  @P1 SHF.L.U32 R128, R44, 0x10, RZ ;  /* 0x000000102c801819 */ /* 0x007fc400000006ff */
[----:B------:R-:W-:-:S03]  /*4430*/  @P1 PRMT R129, R47, 0x7632, R129 ;  /* 0x000076322f811816 */ /* 0x000fc60000000081 */
[----:B------:R-:W0:Y:S01]  /*4440*/  @P1 LDC R33, c[0x0][0x40c] ;  /* 0x00010300ff211b82 */ /* 0x000e220000000800 */
[----:B------:R-:W-:Y:S01]  /*4450*/  @P1 SHF.L.U32 R129, R129, 0x10, RZ ;  /* 0x0000001081811819 */ /* 0x000fe200000006ff */
[----:B----4-:R-:W-:Y:S01]  /*4460*/  @P1 FMUL.FTZ R29, R29, R27 ;  /* 0x0000001b1d1d1220 */ /* 0x010fe20000410000 */
[----:B------:R-:W-:-:S05]  /*4470*/  SHF.L.U32 R27, R41, 0x10, RZ ;  /* 0x00000010291b7819 */ /* 0x000fca00000006ff */
[----:B------:R-:W-:Y:S02]  /*4480*/  @P1 FFMA.FTZ R27, R29, R102, R27 ;  /* 0x000000661d1b1223 */ /* 0x000fe4000001001b */
[----:B------:R-:W1:Y:S01]  /*4490*/  @P1 LDC R29, c[0x0][0x40c] ;  /* 0x00010300ff1d1b82 */ /* 0x000e620000000800 */
[----:B---3--:R-:W-:Y:S01]  /*44a0*/  @P1 FMUL.FTZ R30, R30, R28 ;  /* 0x0000001c1e1e1220 */ /* 0x008fe20000410000 */
        /* <DEDUP_REMOVED lines=8> */
[----:B------:R-:W-:Y:S01]  /*4530*/  @P1 SHF.L.U32 R31, R46, 0x10, RZ ;  /* 0x000000102e1f1819 */ /* 0x000fe200000006ff */
[----:B------:R-:W1:Y:S03]  /*4540*/  @P1 LDC R32, c[0x0][0x40c] ;  /* 0x00010300ff201b82 */ /* 0x000e660000000800 */
[----:B------:R-:W-:Y:S01]  /*4550*/  F2FP.BF16.F32.PACK_AB R183, RZ, R29 ;  /* 0x0000001dffb7723e */ /* 0x000fe200000010ff */
[----:B--2---:R-:W-:Y:S01]  /*4560*/  @P1 FMUL.FTZ R31, R31, R30 ;  /* 0x0000001e1f1f1220 */ /* 0x004fe20000410000 */
[----:B------:R-:W-:-:S05]  /*4570*/  SHF.L.U32 R30, R42, 0x10, RZ ;  /* 0x000000102a1e7819 */ /* 0x000fca00000006ff */
        /* <DEDUP_REMOVED lines=32> */
.L_x_18041:
[----:B------:R-:W4:Y:S01]  /*4780*/  @P0 LDC R27, c[0x0][0x40c] ;  /* 0x00010300ff1b0b82 */ /* 0x000f220000000800 */
[----:B---3-5:R-:W-:Y:S02]  /*4790*/  @P0 PRMT R28, R44, 0x7632, R28 ;  /* 0x000076322c1c0816 */ /* 0x028fe4000000001c */
[----:B------:R-:W-:Y:S02]  /*47a0*/  @P0 PRMT R30, R45, 0x7632, R30 ;  /* 0x000076322d1e0816 */ /* 0x000fe4000000001e */
[----:B------:R-:W-:Y:S01]  /*47b0*/  MOV R34, RZ ;  /* 0x000000ff00227202 */ /* 0x000fe20000000f00 */
[----:B------:R-:W-:Y:S01]  /*47c0*/  @P0 IMAD.U32 R28, R28, 0x10000, RZ ;  /* 0x000100001c1c0824 */ /* 0x000fe200078e00ff */
[----:B------:R-:W-:Y:S01]  /*47d0*/  @P0 SHF.L.U32 R30, R30, 0x10, RZ ;  /* 0x000000101e1e0819 */ /* 0x000fe200000006ff */
[----:B------:R-:W3:Y:S02]  /*47e0*/  @P0 LDC R31, c[0x0][0x40c] ;  /* 0x00010300ff1f0b82 */ /* 0x000ee40000000800 */
[----:B----4-:R-:W-:Y:S01]  /*47f0*/  @P0 FMUL.FTZ R29, R28, R27 ;  /* 0x0000001b1c1d0220 */ /* 0x010fe20000410000 */
[----:B------:R-:W-:-:S05]  /*4800*/  HFMA2 R28, -RZ, RZ, 0, 0 ;  /* 0x00000000ff1c7431 */ /* 0x000fca00000001ff */
[----:B------:R-:W4:Y:S01]  /*4810*/  @P0 LDC R27, c[0x0][0x40c] ;  /* 0x00010300ff1b0b82 */ /* 0x000f220000000800 */
[----:B------:R-:W-:Y:S01]  /*4820*/  @P0 FMUL.FTZ R28, R29, R101 ;  /* 0x000000651d1c0220 */ /* 0x000fe20000410000 */
[----:B---3--:R-:W-:Y:S01]  /*4830*/  @P0 FMUL.FTZ R31, R30, R31 ;  /* 0x0000001f1e1f0220 */ /* 0x008fe20000410000 */
[----:B------:R-:W-:-:S05]  /*4840*/  @P0 PRMT R29, R46, 0x7632, R29 ;  /* 0x000076322e1d0816 */ /* 0x000fca000000001d */
[----:B------:R-:W3:Y:S01]  /*4850*/  @P0 LDC R30, c[0x0][0x40c] ;  /* 0x00010300ff1e0b82 */ /* 0x000ee20000000800 */
[----:B------:R-:W-:Y:S02]  /*4860*/  @P0 SHF.L.U32 R32, R29, 0x10, RZ ;  /* 0x000000101d200819 */ /* 0x000fe400000006ff */
[----:B------:R-:W-:Y:S01]  /*4870*/  MOV R29, RZ ;  /* 0x000000ff001d7202 */ /* 0x000fe20000000f00 */
[----:B------:R-:W-:Y:S01]  /*4880*/  @P0 FMUL.FTZ R29, R31, R103 ;  /* 0x000000671f1d0220 */ /* 0x000fe20000410000 */
[----:B------:R-:W-:-:S04]  /*4890*/  @P0 PRMT R31, R47, 0x7632, R31 ;  /* 0x000076322f1f0816 */ /* 0x000fc8000000001f */
[----:B------:R-:W-:Y:S01]  /*48a0*/  @P0 SHF.L.U32 R33, R31, 0x10, RZ ;  /* 0x000000101f210819 */ /* 0x000fe200000006ff */
[----:B------:R-:W-:Y:S01]  /*48b0*/  HFMA2 R31, -RZ, RZ, 0, 0 ;  /* 0x00000000ff1f7431 */ /* 0x000fe200000001ff */
[----:B------:R-:W-:Y:S01]  /*48c0*/  F2FP.BF16.F32.PACK_AB R183, RZ, R29 ;  /* 0x0000001dffb7723e */ /* 0x000fe200000010ff */
[----:B----4-:R-:W-:Y:S02]  /*48d0*/  @P0 FMUL.FTZ R32, R32, R27 ;  /* 0x0000001b20200220 */ /* 0x010fe40000410000 */
[----:B------:R-:W4:Y:S02]  /*48e0*/  @P0 LDC R27, c[0x0][0x40c] ;  /* 0x00010300ff1b0b82 */ /* 0x000f240000000800 */
[----:B------:R-:W-:Y:S01]  /*48f0*/  @P0 FMUL.FTZ R31, R32, R97 ;  /* 0x00000061201f0220 */ /* 0x000fe20000410000 */
[----:B---3--:R-:W-:-:S04]  /*4900*/  @P0 FMUL.FTZ R33, R33, R30 ;  /* 0x0000001e21210220 */ /* 0x008fc80000410000 */
[----:B------:R-:W-:Y:S01]  /*4910*/  F2FP.BF16.F32.PACK_AB R182, RZ, R31 ;  /* 0x0000001fffb6723e */ /* 0x000fe200000010ff */
[----:B------:R-:W3:Y:S01]  /*4920*/  @P0 LDC R30, c[0x0][0x40c] ;  /* 0x00010300ff1e0b82 */ /* 0x000ee20000000800 */
[----:B------:R-:W-:Y:S01]  /*4930*/  @P0 FMUL.FTZ R34, R33, R99 ;  /* 0x0000006321220220 */ /* 0x000fe20000410000 */
[----:B------:R-:W-:-:S04]  /*4940*/  @P0 SHF.L.U32 R33, R45, 0x10, RZ ;  /* 0x000000102d210819 */ /* 0x000fc800000006ff */
[----:B012---:R-:W-:Y:S02]  /*4950*/  F2FP.BF16.F32.PACK_AB R131, RZ, R34 ;  /* 0x00000022ff83723e */ /* 0x007fe400000010ff */
[----:B------:R-:W0:Y:S01]  /*4960*/  @P0 LDC R32, c[0x0][0x40c] ;  /* 0x00010300ff200b82 */ /* 0x000e220000000800 */
[----:B----4-:R-:W-:Y:S01]  /*4970*/  @P0 FMUL.FTZ R33, R33, R27 ;  /* 0x0000001b21210220 */ /* 0x010fe20000410000 */
[----:B------:R-:W-:-:S03]  /*4980*/  HFMA2 R27, -RZ, RZ, 0, 0 ;  /* 0x00000000ff1b7431 */ /* 0x000fc600000001ff */
[----:B------:R-:W-:Y:S01]  /*4990*/  @P0 FMUL.FTZ R27, R33, R102 ;  /* 0x00000066211b0220 */ /* 0x000fe20000410000 */
[----:B------:R-:W-:-:S04]  /*49a0*/  @P0 SHF.L.U32 R33, R46, 0x10, RZ ;  /* 0x000000102e210819 */ /* 0x000fc800000006ff */
[----:B------:R-:W-:Y:S01]  /*49b0*/  F2FP.BF16.F32.PACK_AB R129, RZ, R27 ;  /* 0x0000001bff81723e */ /* 0x000fe200000010ff */
[----:B---3--:R-:W-:Y:S01]  /*49c0*/  @P0 FMUL.FTZ R128, R33, R30 ;  /* 0x0000001e21800220 */ /* 0x008fe20000410000 */
        /* <DEDUP_REMOVED lines=19> */
.L_x_18042:
[----:B------:R-:W0:Y:S01]  /*4b00*/  LDC.64 R178, c[0x0][0x3a8] ;  /* 0x0000ea00ffb27b82 */ /* 0x000e220000000a00 */
[----:B------:R-:W-:Y:S01]  /*4b10*/  IADD3 R181, PT, PT, R181, 0x20, RZ ;  /* 0x00000020b5b57810 */ /* 0x000fe20007ffe0ff */
[C---:B0-----:R-:W-:Y:S01]  /*4b20*/  IMAD.WIDE.U32 R178, R177.reuse, 0x10, R178 ;  /* 0x00000010b1b27825 */ /* 0x041fe200078e00b2 */
[----:B------:R-:W-:-:S04]  /*4b30*/  IADD3 R177, PT, PT, R177, 0x20, RZ ;  /* 0x00000020b1b17810 */ /* 0x000fc80007ffe0ff */
[----:B------:R3:W-:Y:S03]  /*4b40*/  STG.E.128 desc[UR6][R178.64], R128 ;  /* 0x00000080b2007986 */ /* 0x0007e6000c101d06 */
.L_x_18040:
[----:B------:R-:W-:Y:S05]  /*4b50*/  BSYNC.RECONVERGENT B0 ;  /* 0x0000000000007941 */ /* 0x000fea0003800200 */
.L_x_18039:
        /* <DEDUP_REMOVED lines=14> */
[----:B------:R-:W-:Y:S02]  /*4c40*/  ISETP.GT.AND P1, PT, R180, RZ, PT ;  /* 0x000000ffb400720c */ /* 0x000fe40003f24270 */
[----:B-----5:R-:W-:Y:S02]  /*4c50*/  PRMT R39, R40, 0x7632, R39 ;  /* 0x0000763228277816 */ /* 0x020fe40000000027 */
[----:B0123--:R-:W-:Y:S02]  /*4c60*/  PRMT R130, R42, 0x7632, R130 ;  /* 0x000076322a827816 */ /* 0x00ffe40000000082 */
[----:B------:R-:W-:Y:S02]  /*4c70*/  SHF.L.U32 R39, R39, 0x10, RZ ;  /* 0x0000001027277819 */ /* 0x000fe400000006ff */
[----:B------:R-:W-:-:S05]  /*4c80*/  SHF.L.U32 R130, R130, 0x10, RZ ;  /* 0x0000001082827819 */ /* 0x000fca00000006ff */
[----:B------:R-:W0:Y:S01]  /*4c90*/  @P1 LDC R35, c[0x0][0x40c] ;  /* 0x00010300ff231b82 */ /* 0x000e220000000800 */
[C---:B----4-:R-:W-:Y:S02]  /*4ca0*/  @P1 SHF.L.U32 R37, R45.reuse, 0x10, RZ ;  /* 0x000000102d251819 */ /* 0x050fe400000006ff */
[----:B------:R-:W-:Y:S02]  /*4cb0*/  @P1 PRMT R38, R44, 0x7632, R38 ;  /* 0x000076322c261816 */ /* 0x000fe40000000026 */
[----:B------:R-:W-:Y:S02]  /*4cc0*/  @P1 PRMT R128, R45, 0x7632, R128 ;  /* 0x000076322d801816 */ /* 0x000fe40000000080 */
[----:B------:R-:W-:Y:S01]  /*4cd0*/  @P1 SHF.L.U32 R38, R38, 0x10, RZ ;  /* 0x0000001026261819 */ /* 0x000fe200000006ff */
[----:B------:R-:W1:Y:S01]  /*4ce0*/  @P1 LDC R36, c[0x0][0x40c] ;  /* 0x00010300ff241b82 */ /* 0x000e620000000800 */
[----:B------:R-:W-:-:S07]  /*4cf0*/  @P1 SHF.L.U32 R128, R128, 0x10, RZ ;  /* 0x0000001080801819 */ /* 0x000fce00000006ff */
[----:B------:R-:W2:Y:S01]  /*4d00*/  @P1 LDC R129, c[0x0][0x40c] ;  /* 0x00010300ff811b82 */ /* 0x000ea20000000800 */
[----:B0-----:R-:W-:Y:S01]  /*4d10*/  @P1 FMUL.FTZ R37, R37, R35 ;  /* 0x0000002325251220 */ /* 0x001fe20000410000 */
[----:B------:R-:W-:-:S05]  /*4d20*/  SHF.L.U32 R35, R41, 0x10, RZ ;  /* 0x0000001029237819 */ /* 0x000fca00000006ff */
[----:B------:R-:W-:Y:S02]  /*4d30*/  @P1 FFMA.FTZ R35, R37, R94, R35 ;  /* 0x0000005e25231223 */ /* 0x000fe40000010023 */
[----:B------:R-:W0:Y:S01]  /*4d40*/  @P1 LDC R37, c[0x0][0x40c] ;  /* 0x00010300ff251b82 */ /* 0x000e220000000800 */
[----:B-1----:R-:W-:Y:S01]  /*4d50*/  @P1 FMUL.FTZ R38, R38, R36 ;  /* 0x0000002426261220 */ /* 0x002fe20000410000 */
[----:B------:R-:W-:-:S03]  /*4d60*/  @!P1 MOV R36, R39 ;  /* 0x0000002700249202 */ /* 0x000fc60000000f00 */
[--C-:B------:R-:W-:Y:S01]  /*4d70*/  @P1 FFMA.FTZ R36, R38, R93, R39.reuse ;  /* 0x0000005d26241223 */ /* 0x100fe20000010027 */
[----:B------:R-:W-:Y:S02]  /*4d80*/  PRMT R39, R41, 0x7632, R39 ;  /* 0x0000763229277816 */ /* 0x000fe40000000027 */
[----:B------:R-:W1:Y:S02]  /*4d90*/  @P1 LDC R38, c[0x0][0x40c] ;  /* 0x00010300ff261b82 */ /* 0x000e640000000800 */
[----:B------:R-:W-:Y:S01]  /*4da0*/  SHF.L.U32 R39, R39, 0x10, RZ ;  /* 0x0000001027277819 */ /* 0x000fe200000006ff */
[----:B0-----:R-:W-:-:S04]  /*4db0*/  @P1 FMUL.FTZ R128, R128, R37 ;  /* 0x0000002580801220 */ /* 0x001fc80000410000 */
[--C-:B------:R-:W-:Y:S02]  /*4dc0*/  @!P1 IMAD.MOV.U32 R37, RZ, RZ, R39.reuse ;  /* 0x000000ffff259224 */ /* 0x100fe400078e0027 */
[----:B------:R-:W-:Y:S01]  /*4dd0*/  @P1 FFMA.FTZ R37, R128, R95, R39 ;  /* 0x0000005f80251223 */ /* 0x000fe20000010027 */
[----:B------:R-:W-:Y:S01]  /*4de0*/  @P1 SHF.L.U32 R39, R46, 0x10, RZ ;  /* 0x000000102e271819 */ /* 0x000fe200000006ff */
[----:B------:R-:W0:Y:S03]  /*4df0*/  @P1 LDC R128, c[0x0][0x40c] ;  /* 0x00010300ff801b82 */ /* 0x000e260000000800 */
[----:B------:R-:W-:Y:S01]  /*4e00*/  F2FP.BF16.F32.PACK_AB R183, RZ, R37 ;  /* 0x00000025ffb7723e */ /* 0x000fe200000010ff */
[----:B-1----:R-:W-:Y:S01]  /*4e10*/  @P1 FMUL.FTZ R39, R39, R38 ;  /* 0x0000002627271220 */ /* 0x002fe20000410000 */
[----:B------:R-:W-:-:S05]  /*4e20*/  SHF.L.U32 R38, R42, 0x10, RZ ;  /* 0x000000102a267819 */ /* 0x000fca00000006ff */
[----:B------:R-:W-:Y:S01]  /*4e30*/  @P1 FFMA.FTZ R38, R39, R88, R38 ;  /* 0x0000005827261223 */ /* 0x000fe20000010026 */
[----:B------:R-:W-:-:S04]  /*4e40*/  @P1 PRMT R39, R46, 0x7632, R39 ;  /* 0x000076322e271816 */ /* 0x000fc80000000027 */
[----:B------:R-:W-:-:S05]  /*4e50*/  @P1 SHF.L.U32 R39, R39, 0x10, RZ ;  /* 0x0000001027271819 */ /* 0x000fca00000006ff */
[----:B--2---:R-:W-:Y:S01]  /*4e60*/  @P1 FMUL.FTZ R129, R39, R129 ;  /* 0x0000008127811220 */ /* 0x004fe20000410000 */
[----:B------:R-:W-:-:S03]  /*4e70*/  @!P1 MOV R39, R130 ;  /* 0x0000008200279202 */ /* 0x000fc60000000f00 */
[----:B------:R-:W-:Y:S01]  /*4e80*/  @P1 FFMA.FTZ R39, R129, R89, R130 ;  /* 0x0000005981271223 */ /* 0x000fe20000010082 */
[----:B------:R-:W-:Y:S01]  /*4e90*/  @P1 SHF.L.U32 R130, R47, 0x10, RZ ;  /* 0x000000102f821819 */ /* 0x000fe200000006ff */
[----:B------:R-:W1:Y:S03]  /*4ea0*/  @P1 LDC R129, c[0x0][0x40c] ;  /* 0x00010300ff811b82 */ /* 0x000e660000000800 */
[----:B------:R-:W-:Y:S01]  /*4eb0*/  F2FP.BF16.F32.PACK_AB R182, RZ, R39 ;  /* 0x00000027ffb6723e */ /* 0x000fe200000010ff */
[----:B0-----:R-:W-:Y:S01]  /*4ec0*/  @P1 FMUL.FTZ R128, R130, R128 ;  /* 0x0000008082801220 */ /* 0x001fe20000410000 */
[----:B------:R-:W-:-:S04]  /*4ed0*/  SHF.L.U32 R130, R43, 0x10, RZ ;  /* 0x000000102b827819 */ /* 0x000fc800000006ff */
[----:B------:R-:W-:Y:S01]  /*4ee0*/  @!P1 MOV R132, R130 ;  /* 0x0000008200849202 */ /* 0x000fe20000000f00 */
[----:B------:R-:W-:Y:S01]  /*4ef0*/  @P1 FFMA.FTZ R132, R128, R90, R130 ;  /* 0x0000005a80841223 */ /* 0x000fe20000010082 */
[----:B------:R-:W-:Y:S01]  /*4f00*/  @P1 SHF.L.U32 R130, R44, 0x10, RZ ;  /* 0x000000102c821819 */ /* 0x000fe200000006ff */
[----:B------:R-:W0:Y:S03]  /*4f10*/  @P1 LDC R128, c[0x0][0x40c] ;  /* 0x00010300ff801b82 */ /* 0x000e260000000800 */
[----:B------:R-:W-:Y:S01]  /*4f20*/  F2FP.BF16.F32.PACK_AB R178, RZ, R132 ;  /* 0x00000084ffb2723e */ /* 0x000fe200000010ff */
[----:B-1----:R-:W-:Y:S01]  /*4f30*/  @P1 FMUL.FTZ R129, R130, R129 ;  /* 0x0000008182811220 */ /* 0x002fe20000410000 */
[----:B------:R-:W-:-:S04]  /*4f40*/  SHF.L.U32 R130, R40, 0x10, RZ ;  /* 0x0000001028827819 */ /* 0x000fc800000006ff */
[----:B------:R-:W-:Y:S01]  /*4f50*/  @!P1 MOV R133, R130 ;  /* 0x0000008200859202 */ /* 0x000fe20000000f00 */
[--C-:B------:R-:W-:Y:S01]  /*4f60*/  @P1 FFMA.FTZ R133, R129, R92, R130.reuse ;  /* 0x0000005c81851223 */ /* 0x100fe20000010082 */
[----:B------:R-:W-:Y:S02]  /*4f70*/  @P1 PRMT R130, R47, 0x7632, R130 ;  /* 0x000076322f821816 */ /* 0x000fe40000000082 */
[----:B------:R-:W-:Y:S02]  /*4f80*/  PRMT R129, R43, 0x7632, R129 ;  /* 0x000076322b817816 */ /* 0x000fe40000000081 */
[----:B------:R-:W-:Y:S02]  /*4f90*/  @P1 SHF.L.U32 R130, R130, 0x10, RZ ;  /* 0x0000001082821819 */ /* 0x000fe400000006ff */
[----:B------:R-:W-:Y:S02]  /*4fa0*/  SHF.L.U32 R129, R129, 0x10, RZ ;  /* 0x0000001081817819 */ /* 0x000fe400000006ff */
[----:B------:R-:W-:Y:S01]  /*4fb0*/  F2FP.BF16.F32.PACK_AB R179, RZ, R133 ;  /* 0x00000085ffb3723e */ /* 0x000fe200000010ff */
[----:B0-----:R-:W-:Y:S01]  /*4fc0*/  @P1 FMUL.FTZ R128, R130, R128 ;  /* 0x0000008082801220 */ /* 0x001fe20000410000 */
[----:B------:R-:W-:-:S02]  /*4fd0*/  @!P1 MOV R134, R129 ;  /* 0x0000008100869202 */ /* 0x000fc40000000f00 */
[----:B------:R-:W-:Y:S01]  /*4fe0*/  F2FP.BF16.F32.PACK_AB R130, RZ, R38 ;  /* 0x00000026ff82723e */ /* 0x000fe200000010ff */
[----:B------:R-:W-:Y:S01]  /*4ff0*/  @P1 FFMA.FTZ R134, R128, R91, R129 ;  /* 0x0000005b80861223 */ /* 0x000fe20000010081 */
        /* <DEDUP_REMOVED lines=8> */
.L_x_18045:
[----:B------:R-:W0:Y:S01]  /*5080*/  @P0 LDC R35, c[0x0][0x40c] ;  /* 0x00010300ff230b82 */ /* 0x000e220000000800 */
[----:B----45:R-:W-:Y:S01]  /*5090*/  @P0 PRMT R36, R44, 0x7632, R36 ;  /* 0x000076322c240816 */ /* 0x030fe20000000024 */
[----:B0123--:R-:W-:Y:S01]  /*50a0*/  @P0 IMAD.U32 R130, R46, 0x10000, RZ ;  /* 0x000100002e820824 */ /* 0x00ffe200078e00ff */
[----:B------:R-:W-:Y:S02]  /*50b0*/  @P0 PRMT R38, R45, 0x7632, R38 ;  /* 0x000076322d260816 */ /* 0x000fe40000000026 */
[----:B------:R-:W-:Y:S02]  /*50c0*/  CS2R R132, SRZ ;  /* 0x0000000000847805 */ /* 0x000fe4000001ff00 */
[----:B------:R-:W-:Y:S02]  /*50d0*/  @P0 SHF.L.U32 R36, R36, 0x10, RZ ;  /* 0x0000001024240819 */ /* 0x000fe400000006ff */
[----:B------:R-:W-:Y:S01]  /*50e0*/  @P0 SHF.L.U32 R38, R38, 0x10, RZ ;  /* 0x0000001026260819 */ /* 0x000fe200000006ff */
[----:B------:R-:W0:Y:S01]  /*50f0*/  @P0 LDC R39, c[0x0][0x40c] ;  /* 0x00010300ff270b82 */ /* 0x000e220000000800 */
[----:B------:R-:W-:Y:S01]  /*5100*/  MOV R134, RZ ;  /* 0x000000ff00867202 */ /* 0x000fe20000000f00 */
[----:B------:R-:W-:Y:S01]  /*5110*/  @P0 FMUL.FTZ R37, R36, R35 ;  /* 0x0000002324250220 */ /* 0x000fe20000410000 */
[----:B------:R-:W-:-:S05]  /*5120*/  HFMA2 R36, -RZ, RZ, 0, 0 ;  /* 0x00000000ff247431 */ /* 0x000fca00000001ff */
[----:B------:R-:W1:Y:S01]  /*5130*/  @P0 LDC R35, c[0x0][0x40c] ;  /* 0x00010300ff230b82 */ /* 0x000e620000000800 */
[----:B------:R-:W-:Y:S01]  /*5140*/  @P0 FMUL.FTZ R36, R37, R93 ;  /* 0x0000005d25240220 */ /* 0x000fe20000410000 */
[----:B0-----:R-:W-:Y:S01]  /*5150*/  @P0 FMUL.FTZ R39, R38, R39 ;  /* 0x0000002726270220 */ /* 0x001fe20000410000 */
[----:B------:R-:W-:-:S05]  /*5160*/  @P0 PRMT R37, R46, 0x7632, R37 ;  /* 0x000076322e250816 */ /* 0x000fca0000000025 */
[----:B------:R-:W0:Y:S01]  /*5170*/  @P0 LDC R38, c[0x0][0x40c] ;  /* 0x00010300ff260b82 */ /* 0x000e220000000800 */
[----:B------:R-:W-:Y:S02]  /*5180*/  @P0 SHF.L.U32 R128, R37, 0x10, RZ ;  /* 0x0000001025800819 */ /* 0x000fe400000006ff */
        /* <DEDUP_REMOVED lines=8> */
[----:B------:R-:W-:Y:S01]  /*5210*/  @P0 FMUL.FTZ R39, R128, R89 ;  /* 0x0000005980270220 */ /* 0x000fe20000410000 */
[----:B------:R-:W-:Y:S01]  /*5220*/  @P0 SHF.L.U32 R128, R45, 0x10, RZ ;  /* 0x000000102d800819 */ /* 0x000fe200000006ff */
[----:B0-----:R-:W-:-:S03]  /*5230*/  @P0 FMUL.FTZ R129, R129, R38 ;  /* 0x0000002681810220 */ /* 0x001fc60000410000 */
[----:B------:R-:W-:Y:S01]  /*5240*/  F2FP.BF16.F32.PACK_AB R182, RZ, R39 ;  /* 0x00000027ffb6723e */ /* 0x000fe200000010ff */
[----:B------:R-:W0:Y:S01]  /*5250*/  @P0 LDC R38, c[0x0][0x40c] ;  /* 0x00010300ff260b82 */ /* 0x000e220000000800 */
[----:B------:R-:W-:-:S05]  /*5260*/  @P0 FMUL.FTZ R134, R129, R91 ;  /* 0x0000005b81860220 */ /* 0x000fca0000410000 */
[----:B------:R-:W-:Y:S02]  /*5270*/  F2FP.BF16.F32.PACK_AB R131, RZ, R134 ;  /* 0x00000086ff83723e */ /* 0x000fe400000010ff */
[----:B------:R-:W2:Y:S01]  /*5280*/  @P0 LDC R129, c[0x0][0x40c] ;  /* 0x00010300ff810b82 */ /* 0x000ea20000000800 */
[----:B-1----:R-:W-:Y:S01]  /*5290*/  @P0 FMUL.FTZ R128, R128, R35 ;  /* 0x0000002380800220 */ /* 0x002fe20000410000 */
[----:B------:R-:W-:-:S03]  /*52a0*/  HFMA2 R35, -RZ, RZ, 0, 0 ;  /* 0x00000000ff237431 */ /* 0x000fc600000001ff */
[----:B------:R-:W-:Y:S01]  /*52b0*/  @P0 FMUL.FTZ R35, R128, R94 ;  /* 0x0000005e80230220 */ /* 0x000fe20000410000 */
[----:B0-----:R-:W-:Y:S02]  /*52c0*/  @P0 FMUL.FTZ R130, R130, R38 ;  /* 0x0000002682820220 */ /* 0x001fe40000410000 */
[----:B------:R-:W0:Y:S01]  /*52d0*/  @P0 LDC R128, c[0x0][0x40c] ;  /* 0x00010300ff800b82 */ /* 0x000e220000000800 */
[----:B------:R-:W-:Y:S01]  /*52e0*/  MOV R38, RZ ;  /* 0x000000ff00267202 */ /* 0x000fe20000000f00 */
[----:B------:R-:W-:Y:S01]  /*52f0*/  @P0 FMUL.FTZ R38, R130, R88 ;  /* 0x0000005882260220 */ /* 0x000fe20000410000 */
[----:B------:R-:W-:-:S05]  /*5300*/  @P0 SHF.L.U32 R130, R47, 0x10, RZ ;  /* 0x000000102f820819 */ /* 0x000fca00000006ff */
[----:B--2---:R-:W-:Y:S01]  /*5310*/  @P0 FMUL.FTZ R129, R130, R129 ;  /* 0x0000008182810220 */ /* 0x004fe20000410000 */
[----:B------:R-:W-:-:S03]  /*5320*/  F2FP.BF16.F32.PACK_AB R130, RZ, R38 ;  /* 0x00000026ff82723e */ /* 0x000fc600000010ff */
[----:B------:R-:W-:Y:S01]  /*5330*/  @P0 FMUL.FTZ R132, R129, R90 ;  /* 0x0000005a81840220 */ /* 0x000fe20000410000 */
[----:B------:R-:W-:Y:S02]  /*5340*/  @P0 SHF.L.U32 R129, R44, 0x10, RZ ;  /* 0x000000102c810819 */ /* 0x000fe400000006ff */
[----:B------:R-:W-:Y:S02]  /*5350*/  PRMT R130, R130, 0x5410, R182 ;  /* 0x0000541082827816 */ /* 0x000fe400000000b6 */
[----:B------:R-:W-:-:S04]  /*5360*/  F2FP.BF16.F32.PACK_AB R179, RZ, R132 ;  /* 0x00000084ffb3723e */ /* 0x000fc800000010ff */
[----:B------:R-:W-:Y:S01]  /*5370*/  PRMT R131, R179, 0x5410, R131 ;  /* 0x00005410b3837816 */ /* 0x000fe20000000083 */
[----:B0-----:R-:W-:Y:S01]  /*5380*/  @P0 FMUL.FTZ R128, R129, R128 ;  /* 0x0000008081800220 */ /* 0x001fe20000410000 */
[----:B------:R-:W-:-:S03]  /*5390*/  F2FP.BF16.F32.PACK_AB R129, RZ, R35 ;  /* 0x00000023ff81723e */ /* 0x000fc600000010ff */
[----:B------:R-:W-:Y:S01]  /*53a0*/  @P0 FMUL.FTZ R133, R128, R92 ;  /* 0x0000005c80850220 */ /* 0x000fe20000410000 */
[----:B------:R-:W-:Y:S02]  /*53b0*/  F2FP.BF16.F32.PACK_AB R128, RZ, R36 ;  /* 0x00000024ff80723e */ /* 0x000fe400000010ff */
[----:B------:R-:W-:Y:S02]  /*53c0*/  PRMT R129, R129, 0x5410, R183 ;  /* 0x0000541081817816 */ /* 0x000fe400000000b7 */
[----:B------:R-:W-:-:S04]  /*53d0*/  F2FP.BF16.F32.PACK_AB R178, RZ, R133 ;  /* 0x00000085ffb2723e */ /* 0x000fc800000010ff */
[----:B------:R-:W-:-:S07]  /*53e0*/  PRMT R128, R178, 0x5410, R128 ;  /* 0x00005410b2807816 */ /* 0x000fce0000000080 */
.L_x_18046:
[----:B------:R-:W0:Y:S01]  /*53f0*/  LDC.64 R178, c[0x0][0x3a8] ;  /* 0x0000ea00ffb27b82 */ /* 0x000e220000000a00 */
[----:B------:R-:W-:Y:S01]  /*5400*/  IADD3 R181, PT, PT, R181, 0x20, RZ ;  /* 0x00000020b5b57810 */ /* 0x000fe20007ffe0ff */
[C---:B0-----:R-:W-:Y:S01]  /*5410*/  IMAD.WIDE.U32 R178, R177.reuse, 0x10, R178 ;  /* 0x00000010b1b27825 */ /* 0x041fe200078e00b2 */
[----:B------:R-:W-:-:S04]  /*5420*/  IADD3 R177, PT, PT, R177, 0x20, RZ ;  /* 0x00000020b1b17810 */ /* 0x000fc80007ffe0ff */
[----:B------:R4:W-:Y:S03]  /*5430*/  STG.E.128 desc[UR6][R178.64], R128 ;  /* 0x00000080b2007986 */ /* 0x0009e6000c101d06 */
.L_x_18044:
[----:B------:R-:W-:Y:S05]  /*5440*/  BSYNC.RECONVERGENT B0 ;  /* 0x0000000000007941 */ /* 0x000fea0003800200 */
.L_x_18043:
        /* <DEDUP_REMOVED lines=15> */
[----:B-----5:R-:W-:Y:S02]  /*5540*/  SHF.L.U32 R130, R41, 0x10, RZ ;  /* 0x0000001029827819 */ /* 0x020fe400000006ff */
[----:B------:R-:W-:-:S04]  /*5550*/  PRMT R131, R40, 0x7632, R131 ;  /* 0x0000763228837816 */ /* 0x000fc80000000083 */
[----:B------:R-:W-:-:S05]  /*5560*/  SHF.L.U32 R131, R131, 0x10, RZ ;  /* 0x0000001083837819 */ /* 0x000fca00000006ff */
[----:B0-----:R-:W0:Y:S01]  /*5570*/  @P1 LDC R129, c[0x0][0x40c] ;  /* 0x00010300ff811b82 */ /* 0x001e220000000800 */
[----:B------:R-:W-:Y:S02]  /*5580*/  @P1 SHF.L.U32 R128, R45, 0x10, RZ ;  /* 0x000000102d801819 */ /* 0x000fe400000006ff */
[----:B------:R-:W-:Y:S02]  /*5590*/  @!P1 MOV R135, R130 ;  /* 0x0000008200879202 */ /* 0x000fe40000000f00 */
[----:B------:R-:W-:Y:S01]  /*55a0*/  @!P1 MOV R136, R131 ;  /* 0x0000008300889202 */ /* 0x000fe20000000f00 */
[----:B0-----:R-:W-:Y:S02]  /*55b0*/  @P1 FMUL.FTZ R129, R128, R129 ;  /* 0x0000008180811220 */ /* 0x001fe40000410000 */
[----:B------:R-:W0:Y:S02]  /*55c0*/  @P1 LDC R128, c[0x0][0x40c] ;  /* 0x00010300ff801b82 */ /* 0x000e240000000800 */
[--C-:B------:R-:W-:Y:S01]  /*55d0*/  @P1 FFMA.FTZ R135, R129, R86, R130.reuse ;  /* 0x0000005681871223 */ /* 0x100fe20000010082 */
[----:B------:R-:W-:-:S04]  /*55e0*/  @P1 PRMT R130, R44, 0x7632, R130 ;  /* 0x000076322c821816 */ /* 0x000fc80000000082 */
[----:B------:R-:W-:Y:S01]  /*55f0*/  @P1 SHF.L.U32 R130, R130, 0x10, RZ ;  /* 0x0000001082821819 */ /* 0x000fe200000006ff */
[----:B------:R-:W1:Y:S04]  /*5600*/  @P1 LDC R129, c[0x0][0x40c] ;  /* 0x00010300ff811b82 */ /* 0x000e680000000800 */
[----:B0-----:R-:W-:Y:S01]  /*5610*/  @P1 FMUL.FTZ R128, R130, R128 ;  /* 0x0000008082801220 */ /* 0x001fe20000410000 */
[----:B------:R-:W-:-:S03]  /*5620*/  PRMT R130, R41, 0x7632, R130 ;  /* 0x0000763229827816 */ /* 0x000fc60000000082 */
[--C-:B------:R-:W-:Y:S01]  /*5630*/  @P1 FFMA.FTZ R136, R128, R85, R131.reuse ;  /* 0x0000005580881223 */ /* 0x100fe20000010083 */
[----:B------:R-:W-:Y:S01]  /*5640*/  @P1 PRMT R131, R45, 0x7632, R131 ;  /* 0x000076322d831816 */ /* 0x000fe20000000083 */
[----:B------:R-:W0:Y:S01]  /*5650*/  @P1 LDC R128, c[0x0][0x40c] ;  /* 0x00010300ff801b82 */ /* 0x000e220000000800 */
[----:B------:R-:W-:Y:S02]  /*5660*/  SHF.L.U32 R130, R130, 0x10, RZ ;  /* 0x0000001082827819 */ /* 0x000fe400000006ff */
[----:B------:R-:W-:Y:S02]  /*5670*/  @P1 SHF.L.U32 R131, R131, 0x10, RZ ;  /* 0x0000001083831819 */ /* 0x000fe400000006ff */
[----:B------:R-:W-:-:S03]  /*5680*/  @!P1 MOV R137, R130 ;  /* 0x0000008200899202 */ /* 0x000fc60000000f00 */
[----:B-1----:R-:W-:Y:S01]  /*5690*/  @P1 FMUL.FTZ R129, R131, R129 ;  /* 0x0000008183811220 */ /* 0x002fe20000410000 */
[----:B------:R-:W-:-:S03]  /*56a0*/  PRMT R131, R42, 0x7632, R131 ;  /* 0x000076322a837816 */ /* 0x000fc60000000083 */
[----:B------:R-:W-:Y:S01]  /*56b0*/  @P1 FFMA.FTZ R137, R129, R87, R130 ;  /* 0x0000005781891223 */ /* 0x000fe20000010082 */
[----:B------:R-:W-:Y:S01]  /*56c0*/  @P1 SHF.L.U32 R129, R46, 0x10, RZ ;  /* 0x000000102e811819 */ /* 0x000fe200000006ff */
[----:B------:R-:W1:Y:S01]  /*56d0*/  @P1 LDC R130, c[0x0][0x40c] ;  /* 0x00010300ff821b82 */ /* 0x000e620000000800 */
[----:B------:R-:W-:Y:S02]  /*56e0*/  SHF.L.U32 R131, R131, 0x10, RZ ;  /* 0x0000001083837819 */ /* 0x000fe400000006ff */
[----:B------:R-:W-:Y:S02]  /*56f0*/  F2FP.BF16.F32.PACK_AB R183, RZ, R137 ;  /* 0x00000089ffb7723e */ /* 0x000fe400000010ff */
[----:B------:R-:W-:Y:S01]  /*5700*/  @!P1 MOV R139, R131 ;  /* 0x00000083008b9202 */ /* 0x000fe20000000f00 */
[----:B0-----:R-:W-:Y:S01]  /*5710*/  @P1 FMUL.FTZ R128, R129, R128 ;  /* 0x0000008081801220 */ /* 0x001fe20000410000 */
[----:B------:R-:W-:-:S04]  /*5720*/  SHF.L.U32 R129, R42, 0x10, RZ ;  /* 0x000000102a817819 */ /* 0x000fc800000006ff */
[----:B------:R-:W-:Y:S01]  /*5730*/  @!P1 MOV R138, R129 ;  /* 0x00000081008a9202 */ /* 0x000fe20000000f00 */
[--C-:B------:R-:W-:Y:S01]  /*5740*/  @P1 FFMA.FTZ R138, R128, R80, R129.reuse ;  /* 0x00000050808a1223 */ /* 0x100fe20000010081 */
[----:B------:R-:W-:Y:S01]  /*5750*/  @P1 PRMT R129, R46, 0x7632, R129 ;  /* 0x000076322e811816 */ /* 0x000fe20000000081 */
[----:B------:R-:W0:Y:S03]  /*5760*/  @P1 LDC R128, c[0x0][0x40c] ;  /* 0x00010300ff801b82 */ /* 0x000e260000000800 */
[----:B------:R-:W-:-:S05]  /*5770*/  @P1 SHF.L.U32 R129, R129, 0x10, RZ ;  /* 0x0000001081811819 */ /* 0x000fca00000006ff */
[----:B-1----:R-:W-:Y:S01]  /*5780*/  @P1 FMUL.FTZ R129, R129, R130 ;  /* 0x0000008281811220 */ /* 0x002fe20000410000 */
[----:B------:R-:W-:-:S03]  /*5790*/  @P1 SHF.L.U32 R130, R47, 0x10, RZ ;  /* 0x000000102f821819 */ /* 0x000fc600000006ff */
[----:B------:R-:W-:Y:S02]  /*57a0*/  @P1 FFMA.FTZ R139, R129, R81, R131 ;  /* 0x00000051818b1223 */ /* 0x000fe40000010083 */
        /* <DEDUP_REMOVED lines=10> */
[----:B------:R-:W-:-:S05]  /*5850*/  IMAD.U32 R130, R40, 0x10000, RZ ;  /* 0x0001000028827824 */ /* 0x000fca00078e00ff */
        /* <DEDUP_REMOVED lines=19> */
.L_x_18049:
[----:B0-----:R-:W0:Y:S01]  /*5990*/  @P0 LDC R129, c[0x0][0x40c] ;  /* 0x00010300ff810b82 */ /* 0x001e220000000800 */
[----:B-----5:R-:W-:Y:S02]  /*59a0*/  @P0 PRMT R130, R44, 0x7632, R130 ;  /* 0x000076322c820816 */ /* 0x020fe40000000082 */
[----:B------:R-:W-:Y:S02]  /*59b0*/  CS2R R136, SRZ ;  /* 0x0000000000887805 */ /* 0x000fe4000001ff00 */
[----:B------:R-:W-:Y:S02]  /*59c0*/  @P0 PRMT R131, R45, 0x7632, R131 ;  /* 0x000076322d830816 */ /* 0x000fe40000000083 */
[----:B------:R-:W-:Y:S02]  /*59d0*/  CS2R R138, SRZ ;  /* 0x00000000008a7805 */ /* 0x000fe4000001ff00 */
[----:B------:R-:W-:Y:S01]  /*59e0*/  @P0 SHF.L.U32 R130, R130, 0x10, RZ ;  /* 0x0000001082820819 */ /* 0x000fe200000006ff */
[----:B------:R-:W-:Y:S01]  /*59f0*/  HFMA2 R142, -RZ, RZ, 0, 0 ;  /* 0x00000000ff8e7431 */ /* 0x000fe200000001ff */
[----:B------:R-:W-:Y:S01]  /*5a00*/  @P0 SHF.L.U32 R131, R131, 0x10, RZ ;  /* 0x0000001083830819 */ /* 0x000fe200000006ff */
[----:B------:R-:W1:Y:S01]  /*5a10*/  @P0 LDC R128, c[0x0][0x40c] ;  /* 0x00010300ff800b82 */ /* 0x000e620000000800 */
[----:B------:R-:W-:-:S02]  /*5a20*/  MOV R135, RZ ;  /* 0x000000ff00877202 */ /* 0x000fc40000000f00 */
[----:B------:R-:W-:Y:S01]  /*5a30*/  CS2R R140, SRZ ;  /* 0x00000000008c7805 */ /* 0x000fe2000001ff00 */
[----:B0-----:R-:W-:-:S04]  /*5a40*/  @P0 FMUL.FTZ R129, R130, R129 ;  /* 0x0000008182810220 */ /* 0x001fc80000410000 */
[----:B------:R-:W0:Y:S01]  /*5a50*/  @P0 LDC R130, c[0x0][0x40c] ;  /* 0x00010300ff820b82 */ /* 0x000e220000000800 */
[----:B------:R-:W-:Y:S01]  /*5a60*/  @P0 FMUL.FTZ R136, R129, R85 ;  /* 0x0000005581880220 */ /* 0x000fe20000410000 */
[----:B-1----:R-:W-:Y:S01]  /*5a70*/  @P0 FMUL.FTZ R128, R131, R128 ;  /* 0x0000008083800220 */ /* 0x002fe20000410000 */
[----:B------:R-:W-:-:S05]  /*5a80*/  @P0 PRMT R131, R46, 0x7632, R131 ;  /* 0x000076322e830816 */ /* 0x000fca0000000083 */
[----:B------:R-:W1:Y:S01]  /*5a90*/  @P0 LDC R129, c[0x0][0x40c] ;  /* 0x00010300ff810b82 */ /* 0x000e620000000800 */
[----:B------:R-:W-:Y:S01]  /*5aa0*/  @P0 FMUL.FTZ R137, R128, R87 ;  /* 0x0000005780890220 */ /* 0x000fe20000410000 */
[----:B------:R-:W-:-:S04]  /*5ab0*/  @P0 SHF.L.U32 R131, R131, 0x10, RZ ;  /* 0x0000001083830819 */ /* 0x000fc800000006ff */
[----:B------:R-:W-:Y:S02]  /*5ac0*/  F2FP.BF16.F32.PACK_AB R183, RZ, R137 ;  /* 0x00000089ffb7723e */ /* 0x000fe400000010ff */
[----:B------:R-:W2:Y:S01]  /*5ad0*/  @P0 LDC R128, c[0x0][0x40c] ;  /* 0x00010300ff800b82 */ /* 0x000ea20000000800 */
[----:B0-----:R-:W-:Y:S01]  /*5ae0*/  @P0 FMUL.FTZ R130, R131, R130 ;  /* 0x0000008283820220 */ /* 0x001fe20000410000 */
[----:B------:R-:W-:-:S03]  /*5af0*/  @P0 PRMT R131, R47, 0x7632, R131 ;  /* 0x000076322f830816 */ /* 0x000fc60000000083 */
[----:B------:R-:W-:Y:S01]  /*5b00*/  @P0 FMUL.FTZ R139, R130, R81 ;  /* 0x00000051828b0220 */ /* 0x000fe20000410000 */
[----:B------:R-:W-:Y:S02]  /*5b10*/  @P0 SHF.L.U32 R131, R131, 0x10, RZ ;  /* 0x0000001083830819 */ /* 0x000fe400000006ff */
[----:B------:R-:W0:Y:S02]  /*5b20*/  @P0 LDC R130, c[0x0][0x40c] ;  /* 0x00010300ff820b82 */ /* 0x000e240000000800 */
[----:B------:R-:W-:Y:S01]  /*5b30*/  F2FP.BF16.F32.PACK_AB R182, RZ, R139 ;  /* 0x0000008bffb6723e */ /* 0x000fe200000010ff */
[----:B-1----:R-:W-:-:S04]  /*5b40*/  @P0 FMUL.FTZ R129, R131, R129 ;  /* 0x0000008183810220 */ /* 0x002fc80000410000 */
[----:B------:R-:W-:Y:S01]  /*5b50*/  @P0 FMUL.FTZ R142, R129, R83 ;  /* 0x00000053818e0220 */ /* 0x000fe20000410000 */
[----:B------:R-:W-:-:S04]  /*5b60*/  @P0 SHF.L.U32 R129, R45, 0x10, RZ ;  /* 0x000000102d810819 */ /* 0x000fc800000006ff */
[----:B------:R-:W-:Y:S01]  /*5b70*/  F2FP.BF16.F32.PACK_AB R131, RZ, R142 ;  /* 0x0000008eff83723e */ /* 0x000fe200000010ff */
[----:B--2---:R-:W-:Y:S02]  /*5b80*/  @P0 FMUL.FTZ R128, R129, R128 ;  /* 0x0000008081800220 */ /* 0x004fe40000410000 */
[----:B------:R-:W1:Y:S02]  /*5b90*/  @P0 LDC R129, c[0x0][0x40c] ;  /* 0x00010300ff810b82 */ /* 0x000e640000000800 */
[----:B------:R-:W-:Y:S01]  /*5ba0*/  @P0 FMUL.FTZ R135, R128, R86 ;  /* 0x0000005680870220 */ /* 0x000fe20000410000 */
[----:B------:R-:W-:-:S05]  /*5bb0*/  @P0 SHF.L.U32 R128, R46, 0x10, RZ ;  /* 0x000000102e800819 */ /* 0x000fca00000006ff */
[----:B0-----:R-:W-:Y:S02]  /*5bc0*/  @P0 FMUL.FTZ R130, R128, R130 ;  /* 0x0000008280820220 */ /* 0x001fe40000410000 */
[----:B------:R-:W0:Y:S02]  /*5bd0*/  @P0 LDC R128, c[0x0][0x40c] ;  /* 0x00010300ff800b82 */ /* 0x000e240000000800 */
[----:B------:R-:W-:Y:S01]  /*5be0*/  @P0 FMUL.FTZ R138, R130, R80 ;  /* 0x00000050828a0220 */ /* 0x000fe20000410000 */
[----:B------:R-:W-:-:S05]  /*5bf0*/  @P0 SHF.L.U32 R130, R47, 0x10, RZ ;  /* 0x000000102f820819 */ /* 0x000fca00000006ff */
[----:B-1----:R-:W-:Y:S01]  /*5c00*/  @P0 FMUL.FTZ R129, R130, R129 ;  /* 0x0000008182810220 */ /* 0x002fe20000410000 */
[----:B------:R-:W-:-:S03]  /*5c10*/  F2FP.BF16.F32.PACK_AB R130, RZ, R138 ;  /* 0x0000008aff82723e */ /* 0x000fc600000010ff */
[----:B------:R-:W-:Y:S01]  /*5c20*/  @P0 FMUL.FTZ R140, R129, R82 ;  /* 0x00000052818c0220 */ /* 0x000fe20000410000 */
[----:B------:R-:W-:Y:S02]  /*5c30*/  @P0 SHF.L.U32 R129, R44, 0x10, RZ ;  /* 0x000000102c810819 */ /* 0x000fe400000006ff */
[----:B------:R-:W-:Y:S02]  /*5c40*/  PRMT R130, R130, 0x5410, R182 ;  /* 0x0000541082827816 */ /* 0x000fe400000000b6 */
[----:B------:R-:W-:Y:S01]  /*5c50*/  F2FP.BF16.F32.PACK_AB R179, RZ, R140 ;  /* 0x0000008cffb3723e */ /* 0x000fe200000010ff */
[----:B0-----:R-:W-:Y:S01]  /*5c60*/  @P0 FMUL.FTZ R128, R129, R128 ;  /* 0x0000008081800220 */ /* 0x001fe20000410000 */
[----:B------:R-:W-:Y:S02]  /*5c70*/  F2FP.BF16.F32.PACK_AB R129, RZ, R135 ;  /* 0x00000087ff81723e */ /* 0x000fe400000010ff */
[----:B------:R-:W-:Y:S01]  /*5c80*/  PRMT R131, R179, 0x5410, R131 ;  /* 0x00005410b3837816 */ /* 0x000fe20000000083 */
[----:B------:R-:W-:Y:S01]  /*5c90*/  @P0 FMUL.FTZ R141, R128, R84 ;  /* 0x00000054808d0220 */ /* 0x000fe20000410000 */
[----:B------:R-:W-:-:S02]  /*5ca0*/  F2FP.BF16.F32.PACK_AB R128, RZ, R136 ;  /* 0x00000088ff80723e */ /* 0x000fc400000010ff */
[----:B------:R-:W-:Y:S02]  /*5cb0*/  PRMT R129, R129, 0x5410, R183 ;  /* 0x0000541081817816 */ /* 0x000fe400000000b7 */
[----:B------:R-:W-:-:S04]  /*5cc0*/  F2FP.BF16.F32.PACK_AB R178, RZ, R141 ;  /* 0x0000008dffb2723e */ /* 0x000fc800000010ff */
[----:B------:R-:W-:-:S07]  /*5cd0*/  PRMT R128, R178, 0x5410, R128 ;  /* 0x00005410b2807816 */ /* 0x000fce0000000080 */
.L_x_18050:
[----:B------:R-:W0:Y:S01]  /*5ce0*/  LDC.64 R178, c[0x0][0x3a8] ;  /* 0x0000ea00ffb27b82 */ /* 0x000e220000000a00 */
[----:B------:R-:W-:Y:S01]  /*5cf0*/  IADD3 R181, PT, PT, R181, 0x20, RZ ;  /* 0x00000020b5b57810 */ /* 0x000fe20007ffe0ff */
[C---:B0-----:R-:W-:Y:S01]  /*5d00*/  IMAD.WIDE.U32 R178, R177.reuse, 0x10, R178 ;  /* 0x00000010b1b27825 */ /* 0x041fe200078e00b2 */
[----:B------:R-:W-:-:S04]  /*5d10*/  IADD3 R177, PT, PT, R177, 0x20, RZ ;  /* 0x00000020b1b17810 */ /* 0x000fc80007ffe0ff */
[----:B------:R0:W-:Y:S03]  /*5d20*/  STG.E.128 desc[UR6][R178.64], R128 ;  /* 0x00000080b2007986 */ /* 0x0001e6000c101d06 */
.L_x_18048:
[----:B------:R-:W-:Y:S05]  /*5d30*/  BSYNC.RECONVERGENT B0 ;  /* 0x0000000000007941 */ /* 0x000fea0003800200 */
.L_x_18047:
        /* <DEDUP_REMOVED lines=34> */
[----:B------:R-:W-:-:S03]  /*5f60*/  @P1 SHF.L.U32 R131, R131, 0x10, RZ ;  /* 0x0000001083831819 */ /* 0x000fc600000006ff */
[----:B------:R-:W-:Y:S02]  /*5f70*/  @!P1 IMAD.MOV.U32 R145, RZ, RZ, R130 ;  /* 0x000000ffff919224 */ /* 0x000fe400078e0082 */
        /* <DEDUP_REMOVED lines=35> */
[----:B------:R-:W-:-:S02]  /*61b0*/  F2FP.BF16.F32.PACK_AB R179, RZ, R149 ;  /* 0x00000095ffb3723e */ /* 0x000fc400000010ff */
[----:B------:R-:W-:Y:S01]  /*61c0*/  @!P1 MOV R150, R129 ;  /* 0x0000008100969202 */ /* 0x000fe20000000f00 */
[----:B0-----:R-:W-:Y:S01]  /*61d0*/  @P1 FMUL.FTZ R128, R130, R128 ;  /* 0x0000008082801220 */ /* 0x001fe20000410000 */
[----:B------:R-:W-:-:S03]  /*61e0*/  F2FP.BF16.F32.PACK_AB R130, RZ, R146 ;  /* 0x00000092ff82723e */ /* 0x000fc600000010ff */
[----:B------:R-:W-:Y:S01]  /*61f0*/  @P1 FFMA.FTZ R150, R128, R75, R129 ;  /* 0x0000004b80961223 */ /* 0x000fe20000010081 */
        /* <DEDUP_REMOVED lines=8> */
.L_x_18053:
        /* <DEDUP_REMOVED lines=42> */
[----:B------:R-:W-:Y:S01]  /*6520*/  @P0 IMAD.U32 R129, R44, 0x10000, RZ ;  /* 0x000100002c810824 */ /* 0x000fe200078e00ff */
[----:B------:R-:W-:-:S03]  /*6530*/  PRMT R130, R130, 0x5410, R182 ;  /* 0x0000541082827816 */ /* 0x000fc600000000b6 */
[----:B------:R-:W-:Y:S01]  /*6540*/  F2FP.BF16.F32.PACK_AB R179, RZ, R148 ;  /* 0x00000094ffb3723e */ /* 0x000fe200000010ff */
[----:B0-----:R-:W-:Y:S01]  /*6550*/  @P0 FMUL.FTZ R128, R129, R128 ;  /* 0x0000008081800220 */ /* 0x001fe20000410000 */
[----:B------:R-:W-:Y:S02]  /*6560*/  F2FP.BF16.F32.PACK_AB R129, RZ, R143 ;  /* 0x0000008fff81723e */ /* 0x000fe400000010ff */
[----:B------:R-:W-:Y:S01]  /*6570*/  PRMT R131, R179, 0x5410, R131 ;  /* 0x00005410b3837816 */ /* 0x000fe20000000083 */
[----:B------:R-:W-:Y:S01]  /*6580*/  @P0 FMUL.FTZ R149, R128, R76 ;  /* 0x0000004c80950220 */ /* 0x000fe20000410000 */
[----:B------:R-:W-:Y:S02]  /*6590*/  F2FP.BF16.F32.PACK_AB R128, RZ, R144 ;  /* 0x00000090ff80723e */ /* 0x000fe400000010ff */
[----:B------:R-:W-:Y:S02]  /*65a0*/  PRMT R129, R129, 0x5410, R183 ;  /* 0x0000541081817816 */ /* 0x000fe400000000b7 */
[----:B------:R-:W-:-:S04]  /*65b0*/  F2FP.BF16.F32.PACK_AB R178, RZ, R149 ;  /* 0x00000095ffb2723e */ /* 0x000fc800000010ff */
[----:B------:R-:W-:-:S07]  /*65c0*/  PRMT R128, R178, 0x5410, R128 ;  /* 0x00005410b2807816 */ /* 0x000fce0000000080 */
.L_x_18054:
[----:B------:R-:W0:Y:S01]  /*65d0*/  LDC.64 R178, c[0x0][0x3a8] ;  /* 0x0000ea00ffb27b82 */ /* 0x000e220000000a00 */
[----:B------:R-:W-:Y:S01]  /*65e0*/  IADD3 R181, PT, PT, R181, 0x20, RZ ;  /* 0x00000020b5b57810 */ /* 0x000fe20007ffe0ff */
[C---:B0-----:R-:W-:Y:S01]  /*65f0*/  IMAD.WIDE.U32 R178, R177.reuse, 0x10, R178 ;  /* 0x00000010b1b27825 */ /* 0x041fe200078e00b2 */
[----:B------:R-:W-:-:S04]  /*6600*/  IADD3 R177, PT, PT, R177, 0x20, RZ ;  /* 0x00000020b1b17810 */ /* 0x000fc80007ffe0ff */
[----:B------:R0:W-:Y:S03]  /*6610*/  STG.E.128 desc[UR6][R178.64], R128 ;  /* 0x00000080b2007986 */ /* 0x0001e6000c101d06 */
.L_x_18052:
[----:B------:R-:W-:Y:S05]  /*6620*/  BSYNC.RECONVERGENT B0 ;  /* 0x0000000000007941 */ /* 0x000fea0003800200 */
.L_x_18051:
        /* <DEDUP_REMOVED lines=70> */
[----:B------:R-:W-:Y:S01]  /*6a90*/  F2FP.BF16.F32.PACK_AB R179, RZ, R157 ;  /* 0x0000009dffb3723e */ /* 0x000fe200000010ff */
[----:B------:R-:W-:Y:S02]  /*6aa0*/  IMAD.U32 R129, R129, 0x10000, RZ ;  /* 0x0001000081817824 */ /* 0x000fe400078e00ff */
[----:B0-----:R-:W-:-:S03]  /*6ab0*/  @P1 FMUL.FTZ R128, R130, R128 ;  /* 0x0000008082801220 */ /* 0x001fc60000410000 */
[----:B------:R-:W-:Y:S02]  /*6ac0*/  @!P1 MOV R158, R129 ;  /* 0x00000081009e9202 */ /* 0x000fe40000000f00 */
[----:B------:R-:W-:Y:S01]  /*6ad0*/  F2FP.BF16.F32.PACK_AB R130, RZ, R154 ;  /* 0x0000009aff82723e */ /* 0x000fe200000010ff */
[----:B------:R-:W-:Y:S01]  /*6ae0*/  @P1 FFMA.FTZ R158, R128, R67, R129 ;  /* 0x00000043809e1223 */ /* 0x000fe20000010081 */
        /* <DEDUP_REMOVED lines=8> */
.L_x_18057:
        /* <DEDUP_REMOVED lines=53> */
.L_x_18058:
[----:B------:R-:W0:Y:S01]  /*6ec0*/  LDC.64 R178, c[0x0][0x3a8] ;  /* 0x0000ea00ffb27b82 */ /* 0x000e220000000a00 */
[----:B------:R-:W-:Y:S01]  /*6ed0*/  IADD3 R181, PT, PT, R181, 0x20, RZ ;  /* 0x00000020b5b57810 */ /* 0x000fe20007ffe0ff */
[C---:B0-----:R-:W-:Y:S01]  /*6ee0*/  IMAD.WIDE.U32 R178, R177.reuse, 0x10, R178 ;  /* 0x00000010b1b27825 */ /* 0x041fe200078e00b2 */
[----:B------:R-:W-:-:S04]  /*6ef0*/  IADD3 R177, PT, PT, R177, 0x20, RZ ;  /* 0x00000020b1b17810 */ /* 0x000fc80007ffe0ff */
[----:B------:R0:W-:Y:S03]  /*6f00*/  STG.E.128 desc[UR6][R178.64], R128 ;  /* 0x00000080b2007986 */ /* 0x0001e6000c101d06 */
.L_x_18056:
[----:B------:R-:W-:Y:S05]  /*6f10*/  BSYNC.RECONVERGENT B0 ;  /* 0x0000000000007941 */ /* 0x000fea0003800200 */
.L_x_18055:
        /* <DEDUP_REMOVED lines=45> */
[----:B------:R-:W-:-:S05]  /*71f0*/  SHF.L.U32 R129, R42, 0x10, RZ ;  /* 0x000000102a817819 */ /* 0x000fca00000006ff */
[--C-:B------:R-:W-:Y:S02]  /*7200*/  @!P1 IMAD.MOV.U32 R162, RZ, RZ, R129.reuse ;  /* 0x000000ffffa29224 */ /* 0x100fe400078e0081 */
        /* <DEDUP_REMOVED lines=37> */
.L_x_18061:
        /* <DEDUP_REMOVED lines=53> */
.L_x_18062:
[----:B------:R-:W0:Y:S01]  /*77b0*/  LDC.64 R178, c[0x0][0x3a8] ;  /* 0x0000ea00ffb27b82 */ /* 0x000e220000000a00 */
[----:B------:R-:W-:Y:S01]  /*77c0*/  IADD3 R181, PT, PT, R181, 0x20, RZ ;  /* 0x00000020b5b57810 */ /* 0x000fe20007ffe0ff */
[C---:B0-----:R-:W-:Y:S01]  /*77d0*/  IMAD.WIDE.U32 R178, R177.reuse, 0x10, R178 ;  /* 0x00000010b1b27825 */ /* 0x041fe200078e00b2 */
[----:B------:R-:W-:-:S04]  /*77e0*/  IADD3 R177, PT, PT, R177, 0x20, RZ ;  /* 0x00000020b1b17810 */ /* 0x000fc80007ffe0ff */
[----:B------:R0:W-:Y:S03]  /*77f0*/  STG.E.128 desc[UR6][R178.64], R128 ;  /* 0x00000080b2007986 */ /* 0x0001e6000c101d06 */
.L_x_18060:
[----:B------:R-:W-:Y:S05]  /*7800*/  BSYNC.RECONVERGENT B0 ;  /* 0x0000000000007941 */ /* 0x000fea0003800200 */
.L_x_18059:
        /* <DEDUP_REMOVED lines=19> */
[----:B------:R-:W-:Y:S01]  /*7940*/  @P0 IMAD.U32 R128, R45, 0x10000, RZ ;  /* 0x000100002d800824 */ /* 0x000fe200078e00ff */
[----:B------:R-:W-:Y:S02]  /*7950*/  @!P0 MOV R167, R130 ;  /* 0x0000008200a78202 */ /* 0x000fe40000000f00 */
[----:B------:R-:W-:Y:S01]  /*7960*/  @!P0 MOV R168, R131 ;  /* 0x0000008300a88202 */ /* 0x000fe20000000f00 */
[----:B0-----:R-:W-:-:S03]  /*7970*/  @P0 FMUL.FTZ R129, R128, R129 ;  /* 0x0000008180810220 */ /* 0x001fc60000410000 */
[----:B------:R-:W0:Y:S01]  /*7980*/  @P0 LDC R128, c[0x0][0x40c] ;  /* 0x00010300ff800b82 */ /* 0x000e220000000800 */
[----:B------:R-:W-:Y:S01]  /*7990*/  @P0 FFMA.FTZ R167, R129, R54, R130 ;  /* 0x0000003681a70223 */ /* 0x000fe20000010082 */
[----:B------:R-:W-:-:S04]  /*79a0*/  @P0 PRMT R129, R44, 0x7632, R129 ;  /* 0x000076322c810816 */ /* 0x000fc80000000081 */
[----:B------:R-:W-:Y:S02]  /*79b0*/  @P0 SHF.L.U32 R129, R129, 0x10, RZ ;  /* 0x0000001081810819 */ /* 0x000fe400000006ff */
[----:B------:R-:W1:Y:S03]  /*79c0*/  @P0 LDC R130, c[0x0][0x40c] ;  /* 0x00010300ff820b82 */ /* 0x000e660000000800 */
[----:B0-----:R-:W-:Y:S01]  /*79d0*/  @P0 FMUL.FTZ R128, R129, R128 ;  /* 0x0000008081800220 */ /* 0x001fe20000410000 */
[----:B------:R-:W-:-:S03]  /*79e0*/  @P0 PRMT R129, R45, 0x7632, R129 ;  /* 0x000076322d810816 */ /* 0x000fc60000000081 */
[--C-:B------:R-:W-:Y:S01]  /*79f0*/  @P0 FFMA.FTZ R168, R128, R53, R131.reuse ;  /* 0x0000003580a80223 */ /* 0x100fe20000010083 */
[----:B------:R-:W-:Y:S01]  /*7a00*/  PRMT R131, R41, 0x7632, R131 ;  /* 0x0000763229837816 */ /* 0x000fe20000000083 */
[----:B------:R-:W0:Y:S01]  /*7a10*/  @P0 LDC R128, c[0x0][0x40c] ;  /* 0x00010300ff800b82 */ /* 0x000e220000000800 */
[----:B------:R-:W-:Y:S02]  /*7a20*/  @P0 SHF.L.U32 R129, R129, 0x10, RZ ;  /* 0x0000001081810819 */ /* 0x000fe400000006ff */
[----:B------:R-:W-:-:S03]  /*7a30*/  SHF.L.U32 R131, R131, 0x10, RZ ;  /* 0x0000001083837819 */ /* 0x000fc600000006ff */
[----:B-1----:R-:W-:Y:S01]  /*7a40*/  @P0 FMUL.FTZ R129, R129, R130 ;  /* 0x0000008281810220 */ /* 0x002fe20000410000 */
[----:B------:R-:W-:Y:S02]  /*7a50*/  @!P0 MOV R169, R131 ;  /* 0x0000008300a98202 */ /* 0x000fe40000000f00 */
[----:B------:R-:W-:Y:S01]  /*7a60*/  SHF.L.U32 R130, R42, 0x10, RZ ;  /* 0x000000102a827819 */ /* 0x000fe200000006ff */
[--C-:B------:R-:W-:Y:S01]  /*7a70*/  @P0 FFMA.FTZ R169, R129, R55, R131.reuse ;  /* 0x0000003781a90223 */ /* 0x100fe20000010083 */
[C---:B------:R-:W-:Y:S02]  /*7a80*/  @P0 SHF.L.U32 R129, R46.reuse, 0x10, RZ ;  /* 0x000000102e810819 */ /* 0x040fe400000006ff */
[----:B------:R-:W-:Y:S02]  /*7a90*/  @!P0 MOV R170, R130 ;  /* 0x0000008200aa8202 */ /* 0x000fe40000000f00 */
[----:B------:R-:W-:Y:S02]  /*7aa0*/  @P0 PRMT R131, R46, 0x7632, R131 ;  /* 0x000076322e830816 */ /* 0x000fe40000000083 */
[----:B------:R-:W-:-:S02]  /*7ab0*/  F2FP.BF16.F32.PACK_AB R181, RZ, R169 ;  /* 0x000000a9ffb5723e */ /* 0x000fc400000010ff */
[----:B------:R-:W-:Y:S01]  /*7ac0*/  @P0 SHF.L.U32 R131, R131, 0x10, RZ ;  /* 0x0000001083830819 */ /* 0x000fe200000006ff */
[----:B0-----:R-:W-:Y:S02]  /*7ad0*/  @P0 FMUL.FTZ R129, R129, R128 ;  /* 0x0000008081810220 */ /* 0x001fe40000410000 */
[----:B------:R-:W0:Y:S02]  /*7ae0*/  @P0 LDC R128, c[0x0][0x40c] ;  /* 0x00010300ff800b82 */ /* 0x000e240000000800 */
[--C-:B------:R-:W-:Y:S01]  /*7af0*/  @P0 FFMA.FTZ R170, R129, R48, R130.reuse ;  /* 0x0000003081aa0223 */ /* 0x100fe20000010082 */
[----:B------:R-:W-:-:S04]  /*7b00*/  PRMT R130, R42, 0x7632, R130 ;  /* 0x000076322a827816 */ /* 0x000fc80000000082 */
[----:B------:R-:W-:Y:S01]  /*7b10*/  SHF.L.U32 R130, R130, 0x10, RZ ;  /* 0x0000001082827819 */ /* 0x000fe200000006ff */
[----:B------:R-:W1:Y:S03]  /*7b20*/  @P0 LDC R129, c[0x0][0x40c] ;  /* 0x00010300ff810b82 */ /* 0x000e660000000800 */
[----:B------:R-:W-:Y:S01]  /*7b30*/  @!P0 MOV R171, R130 ;  /* 0x0000008200ab8202 */ /* 0x000fe20000000f00 */
[----:B0-----:R-:W-:-:S04]  /*7b40*/  @P0 FMUL.FTZ R128, R131, R128 ;  /* 0x0000008083800220 */ /* 0x001fc80000410000 */
[----:B------:R-:W-:Y:S01]  /*7b50*/  @P0 FFMA.FTZ R171, R128, R49, R130 ;  /* 0x0000003180ab0223 */ /* 0x000fe20000010082 */
[----:B------:R-:W-:Y:S01]  /*7b60*/  @P0 SHF.L.U32 R130, R47, 0x10, RZ ;  /* 0x000000102f820819 */ /* 0x000fe200000006ff */
[----:B------:R-:W0:Y:S03]  /*7b70*/  @P0 LDC R128, c[0x0][0x40c] ;  /* 0x00010300ff800b82 */ /* 0x000e260000000800 */
[----:B------:R-:W-:Y:S01]  /*7b80*/  F2FP.BF16.F32.PACK_AB R180, RZ, R171 ;  /* 0x000000abffb4723e */ /* 0x000fe200000010ff */
        /* <DEDUP_REMOVED lines=11> */
[----:B------:R-:W-:Y:S02]  /*7c40*/  @P0 PRMT R128, R47, 0x7632, R128 ;  /* 0x000076322f800816 */ /* 0x000fe40000000080 */
[----:B------:R-:W-:Y:S02]  /*7c50*/  PRMT R130, R43, 0x7632, R130 ;  /* 0x000076322b827816 */ /* 0x000fe40000000082 */
[----:B------:R-:W-:Y:S02]  /*7c60*/  @P0 SHF.L.U32 R128, R128, 0x10, RZ ;  /* 0x0000001080800819 */ /* 0x000fe400000006ff */
[----:B------:R-:W-:Y:S02]  /*7c70*/  SHF.L.U32 R130, R130, 0x10, RZ ;  /* 0x0000001082827819 */ /* 0x000fe400000006ff */
[----:B------:R-:W-:Y:S01]  /*7c80*/  F2FP.BF16.F32.PACK_AB R179, RZ, R173 ;  /* 0x000000adffb3723e */ /* 0x000fe200000010ff */
[----:B-1----:R-:W-:Y:S01]  /*7c90*/  @P0 FMUL.FTZ R128, R128, R129 ;  /* 0x0000008180800220 */ /* 0x002fe20000410000 */
        /* <DEDUP_REMOVED lines=11> */
.L_x_18065:
        /* <DEDUP_REMOVED lines=18> */
[----:B------:R-:W-:-:S04]  /*7e70*/  @P0 IMAD.U32 R131, R131, 0x10000, RZ ;  /* 0x0001000083830824 */ /* 0x000fc800078e00ff */
        /* <DEDUP_REMOVED lines=34> */
.L_x_18066:
[----:B------:R-:W0:Y:S02]  /*80a0*/  LDC.64 R178, c[0x0][0x3a8] ;  /* 0x0000ea00ffb27b82 */ /* 0x000e240000000a00 */
[----:B0-----:R-:W-:-:S05]  /*80b0*/  IMAD.WIDE.U32 R178, R177, 0x10, R178 ;  /* 0x00000010b1b27825 */ /* 0x001fca00078e00b2 */
[----:B------:R0:W-:Y:S02]  /*80c0*/  STG.E.128 desc[UR6][R178.64], R128 ;  /* 0x00000080b2007986 */ /* 0x0001e4000c101d06 */
.L_x_18064:
[----:B------:R-:W-:Y:S05]  /*80d0*/  BSYNC.RECONVERGENT B0 ;  /* 0x0000000000007941 */ /* 0x000fea0003800200 */
.L_x_18063:
        /* <DEDUP_REMOVED lines=290> */
.L_x_18100:
        /* <DEDUP_REMOVED lines=20> */
[----:B------:R-:W-:Y:S02]  /*9440*/  LOP3.LUT R176, R180, 0x1f, RZ, 0xc0, !PT ;  /* 0x0000001fb4b07812 */ /* 0x000fe400078ec0ff */
[----:B------:R-:W-:Y:S01]  /*9450*/  FSEL R181, R131, RZ, !P0 ;  /* 0x000000ff83b57208 */ /* 0x000fe20004000000 */
[----:B0-----:R-:W-:-:S05]  /*9460*/  IMAD R128, R128, R179, RZ ;  /* 0x000000b380807224 */ /* 0x001fca00078e02ff */
[----:B------:R-:W-:-:S04]  /*9470*/  SHF.R.S32.HI R129, RZ, 0x1f, R128 ;  /* 0x0000001fff817819 */ /* 0x000fc80000011480 */
[----:B------:R-:W-:-:S04]  /*9480*/  LEA.HI R129, R129, R128, RZ, 0x3 ;  /* 0x0000008081817211 */ /* 0x000fc800078f18ff */
[----:B------:R-:W-:Y:S01]  /*9490*/  LEA.HI.SX32 R180, R129, R176, 0x1d ;  /* 0x000000b081b47211 */ /* 0x000fe200078feaff */
[----:B------:R-:W-:Y:S06]  /*94a0*/  @!P5 BRA `(.L_x_18071) ;  /* 0x0000000000b8d947 */ /* 0x000fec0003800000 */
[----:B------:R0:W-:Y:S04]  /*94b0*/  STL [R1+0x178], R11 ;  /* 0x0001780b01007387 */ /* 0x0001e80000100800 */
[----:B0-----:R-:W2:Y:S04]  /*94c0*/  LDL R11, [R1+0x160] ;  /* 0x00016000010b7983 */ /* 0x001ea80000100800 */
[----:B------:R0:W-:Y:S04]  /*94d0*/  STL [R1+0x174], R10 ;  /* 0x0001740a01007387 */ /* 0x0001e80000100800 */
[----:B0-----:R-:W3:Y:S04]  /*94e0*/  LDL R10, [R1+0x164] ;  /* 0x00016400010a7983 */ /* 0x001ee80000100800 */
[----:B------:R0:W-:Y:S04]  /*94f0*/  STL [R1+0x170], R0 ;  /* 0x0001700001007387 */ /* 0x0001e80000100800 */
[----:B------:R-:W4:Y:S04]  /*9500*/  LDL R252, [R1+0x16c] ;  /* 0x00016c0001fc7983 */ /* 0x000f280000100800 */
[----:B------:R-:W4:Y:S04]  /*9510*/  LDL R183, [R1+0x150] ;  /* 0x0001500001b77983 */ /* 0x000f280000100800 */
[----:B0-----:R-:W4:Y:S04]  /*9520*/  LDL R0, [R1+0x168] ;  /* 0x0001680001007983 */ /* 0x001f280000100800 */
[----:B------:R-:W4:Y:S04]  /*9530*/  LDL R178, [R1+0x154] ;  /* 0x0001540001b27983 */ /* 0x000f280000100800 */
[----:B------:R-:W4:Y:S04]  /*9540*/  LDL R182, [R1+0x158] ;  /* 0x0001580001b67983 */ /* 0x000f280000100800 */
[----:B------:R-:W4:Y:S01]  /*9550*/  LDL R179, [R1+0x15c] ;  /* 0x00015c0001b37983 */ /* 0x000f220000100800 */
[--C-:B------:R-:W-:Y:S01]  /*9560*/  FADD.FTZ R128, R2, -R181.reuse ;  /* 0x800000b502807221 */ /* 0x100fe20000010000 */
[--C-:B------:R-:W-:Y:S01]  /*9570*/  FADD.FTZ R131, R3, -R181.reuse ;  /* 0x800000b503837221 */ /* 0x100fe20000010000 */
[----:B------:R-:W-:-:S02]  /*9580*/  FADD.FTZ R129, R4, -R181 ;  /* 0x800000b504817221 */ /* 0x000fc40000010000 */
[C---:B------:R-:W-:Y:S01]  /*9590*/  FMUL.FTZ R128, R177.reuse, R128 ;  /* 0x00000080b1807220 */ /* 0x040fe20000410000 */
[C---:B------:R-:W-:Y:S01]  /*95a0*/  FMUL.FTZ R131, R177.reuse, R131 ;  /* 0x00000083b1837220 */ /* 0x040fe20000410000 */
[----:B------:R-:W-:Y:S01]  /*95b0*/  FMUL.FTZ R129, R177, R129 ;  /* 0x00000081b1817220 */ /* 0x000fe20000410000 */
[----:B------:R-:W-:-:S04]  /*95c0*/  FADD.FTZ R130, R5, -R181 ;  /* 0x800000b505827221 */ /* 0x000fc80000010000 */
[----:B------:R-:W-:Y:S01]  /*95d0*/  FMUL.FTZ R130, R177, R130 ;  /* 0x00000082b1827220 */ /* 0x000fe20000410000 */
[----:B--2---:R-:W-:Y:S02]  /*95e0*/  FFMA.FTZ R128, R128, R11, R200 ;  /* 0x0000000b80807223 */ /* 0x004fe400000100c8 */
[----:B------:R0:W5:Y:S01]  /*95f0*/  LDL.LU R11, [R1+0x178] ;  /* 0x00017800010b7983 */ /* 0x0001620000300800 */
[----:B---3--:R-:W-:-:S03]  /*9600*/  FFMA.FTZ R131, R131, R10, R201 ;  /* 0x0000000a83837223 */ /* 0x008fc600000100c9 */
[----:B------:R0:W5:Y:S01]  /*9610*/  LDL.LU R10, [R1+0x174] ;  /* 0x00017400010a7983 */ /* 0x0001620000300800 */
[----:B----4-:R-:W-:-:S03]  /*9620*/  FFMA.FTZ R129, R129, R0, R202 ;  /* 0x0000000081817223 */ /* 0x010fc600000100ca */
[----:B------:R0:W5:Y:S01]  /*9630*/  LDL.LU R0, [R1+0x170] ;  /* 0x0001700001007983 */ /* 0x0001620000300800 */
        /* <DEDUP_REMOVED lines=21> */
.L_x_18071:
[----:B------:R-:W-:Y:S05]  /*9790*/  BSYNC.RECONVERGENT B1 ;  /* 0x0000000000017941 */ /* 0x000fea0003800200 */
.L_x_18070:
[----:B------:R-:W-:Y:S01]  /*97a0*/  LOP3.LUT P0, RZ, R18, 0x800, RZ, 0xc0, !PT ;  /* 0x0000080012ff7812 */ /* 0x000fe2000780c0ff */
[----:B------:R-:W-:-:S12]  /*97b0*/  BSSY.RECONVERGENT B1, `(.L_x_18072) ;  /* 0x0000030000017945 */ /* 0x000fd80003800200 */
[----:B------:R-:W-:Y:S05]  /*97c0*/  @!P0 BRA `(.L_x_18073) ;  /* 0x0000000000b88947 */ /* 0x000fea0003800000 */
[----:B------:R1:W-:Y:S04]  /*97d0*/  STL [R1+0x178], R3 ;  /* 0x0001780301007387 */ /* 0x0003e80000100800 */
[----:B-1----:R-:W2:Y:S04]  /*97e0*/  LDL R3, [R1+0x140] ;  /* 0x0001400001037983 */ /* 0x002ea80000100800 */
[----:B------:R1:W-:Y:S04]  /*97f0*/  STL [R1+0x174], R2 ;  /* 0x0001740201007387 */ /* 0x0003e80000100800 */
[----:B-1----:R-:W3:Y:S04]  /*9800*/  LDL R2, [R1+0x144] ;  /* 0x0001440001027983 */ /* 0x002ee80000100800 */
[----:B-----5:R1:W-:Y:S04]  /*9810*/  STL [R1+0x170], R0 ;  /* 0x0001700001007387 */ /* 0x0203e80000100800 */
[----:B------:R-:W4:Y:S04]  /*9820*/  LDL R252, [R1+0x14c] ;  /* 0x00014c0001fc7983 */ /* 0x000f280000100800 */
[----:B------:R-:W4:Y:S04]  /*9830*/  LDL R183, [R1+0x130] ;  /* 0x0001300001b77983 */ /* 0x000f280000100800 */
[----:B-1----:R-:W4:Y:S04]  /*9840*/  LDL R0, [R1+0x148] ;  /* 0x0001480001007983 */ /* 0x002f280000100800 */
[----:B0-----:R-:W4:Y:S04]  /*9850*/  LDL R178, [R1+0x134] ;  /* 0x0001340001b27983 */ /* 0x001f280000100800 */
        /* <DEDUP_REMOVED lines=37> */
.L_x_18073:
[----:B------:R-:W-:Y:S05]  /*9ab0*/  BSYNC.RECONVERGENT B1 ;  /* 0x0000000000017941 */ /* 0x000fea0003800200 */
.L_x_18072:
[----:B------:R-:W-:Y:S01]  /*9ac0*/  LOP3.LUT P0, RZ, R18, 0x1000, RZ, 0xc0, !PT ;  /* 0x0000100012ff7812 */ /* 0x000fe2000780c0ff */
[----:B------:R-:W-:-:S12]  /*9ad0*/  BSSY.RECONVERGENT B1, `(.L_x_18074) ;  /* 0x0000030000017945 */ /* 0x000fd80003800200 */
[----:B------:R-:W-:Y:S05]  /*9ae0*/  @!P0 BRA `(.L_x_18075) ;  /* 0x0000000000b88947 */ /* 0x000fea0003800000 */
[----:B-----5:R2:W-:Y:S04]  /*9af0*/  STL [R1+0x178], R3 ;  /* 0x0001780301007387 */ /* 0x0205e80000100800 */
[----:B--2---:R-:W2:Y:S04]  /*9b00*/  LDL R3, [R1+0x120] ;  /* 0x0001200001037983 */ /* 0x004ea80000100800 */
[----:B------:R3:W-:Y:S04]  /*9b10*/  STL [R1+0x174], R2 ;  /* 0x0001740201007387 */ /* 0x0007e80000100800 */
[----:B---3--:R-:W3:Y:S04]  /*9b20*/  LDL R2, [R1+0x124] ;  /* 0x0001240001027983 */ /* 0x008ee80000100800 */
[----:B------:R4:W-:Y:S04]  /*9b30*/  STL [R1+0x170], R0 ;  /* 0x0001700001007387 */ /* 0x0009e80000100800 */
[----:B------:R-:W3:Y:S04]  /*9b40*/  LDL R252, [R1+0x12c] ;  /* 0x00012c0001fc7983 */ /* 0x000ee80000100800 */
[----:B------:R-:W3:Y:S04]  /*9b50*/  LDL R183, [R1+0x110] ;  /* 0x0001100001b77983 */ /* 0x000ee80000100800 */
[----:B----4-:R-:W4:Y:S04]  /*9b60*/  LDL R0, [R1+0x128] ;  /* 0x0001280001007983 */ /* 0x010f280000100800 */
[----:B01----:R-:W4:Y:S04]  /*9b70*/  LDL R178, [R1+0x114] ;  /* 0x0001140001b27983 */ /* 0x003f280000100800 */
        /* <DEDUP_REMOVED lines=37> */
.L_x_18075:
[----:B------:R-:W-:Y:S05]  /*9dd0*/  BSYNC.RECONVERGENT B1 ;  /* 0x0000000000017941 */ /* 0x000fea0003800200 */
.L_x_18074:
[----:B------:R-:W-:Y:S01]  /*9de0*/  LOP3.LUT P0, RZ, R18, 0x2000, RZ, 0xc0, !PT ;  /* 0x0000200012ff7812 */ /* 0x000fe2000780c0ff */
[----:B------:R-:W-:-:S12]  /*9df0*/  BSSY.RECONVERGENT B1, `(.L_x_18076) ;  /* 0x0000030000017945 */ /* 0x000fd80003800200 */
[----:B------:R-:W-:Y:S05]  /*9e00*/  @!P0 BRA `(.L_x_18077) ;  /* 0x0000000000b88947 */ /* 0x000fea0003800000 */
[----:B-----5:R3:W-:Y:S04]  /*9e10*/  STL [R1+0x178], R3 ;  /* 0x0001780301007387 */ /* 0x0207e80000100800 */
[----:B---3--:R-:W3:Y:S04]  /*9e20*/  LDL R3, [R1+0x100] ;  /* 0x0001000001037983 */ /* 0x008ee80000100800 */
[----:B------:R4:W-:Y:S04]  /*9e30*/  STL [R1+0x174], R2 ;  /* 0x0001740201007387 */ /* 0x0009e80000100800 */
[----:B----4-:R-:W4:Y:S04]  /*9e40*/  LDL R2, [R1+0x104] ;  /* 0x0001040001027983 */ /* 0x010f280000100800 */
[----:B------:R0:W-:Y:S04]  /*9e50*/  STL [R1+0x170], R0 ;  /* 0x0001700001007387 */ /* 0x0001e80000100800 */
[----:B------:R-:W4:Y:S04]  /*9e60*/  LDL R252, [R1+0x10c] ;  /* 0x00010c0001fc7983 */ /* 0x000f280000100800 */
[----:B------:R-:W4:Y:S04]  /*9e70*/  LDL R183, [R1+0xf0] ;  /* 0x0000f00001b77983 */ /* 0x000f280000100800 */
[----:B0-----:R-:W4:Y:S04]  /*9e80*/  LDL R0, [R1+0x108] ;  /* 0x0001080001007983 */ /* 0x001f280000100800 */
[----:B-12---:R-:W2:Y:S04]  /*9e90*/  LDL R178, [R1+0xf4] ;  /* 0x0000f40001b27983 */ /* 0x006ea80000100800 */
[----:B------:R-:W2:Y:S04]  /*9ea0*/  LDL R182, [R1+0xf8] ;  /* 0x0000f80001b67983 */ /* 0x000ea80000100800 */
[----:B------:R-:W2:Y:S01]  /*9eb0*/  LDL R179, [R1+0xfc] ;  /* 0x0000fc0001b37983 */ /* 0x000ea20000100800 */
        /* <DEDUP_REMOVED lines=8> */
[----:B---3--:R-:W-:Y:S02]  /*9f40*/  FFMA.FTZ R128, R128, R3, R224 ;  /* 0x0000000380807223 */ /* 0x008fe400000100e0 */
[----:B------:R3:W5:Y:S01]  /*9f50*/  LDL.LU R3, [R1+0x178] ;  /* 0x0001780001037983 */ /* 0x0007620000300800 */
[----:B----4-:R-:W-:-:S03]  /*9f60*/  FFMA.FTZ R131, R131, R2, R225 ;  /* 0x0000000283837223 */ /* 0x010fc600000100e1 */
[----:B------:R3:W5:Y:S01]  /*9f70*/  LDL.LU R2, [R1+0x174] ;  /* 0x0001740001027983 */ /* 0x0007620000300800 */
[----:B------:R-:W-:-:S03]  /*9f80*/  FFMA.FTZ R129, R129, R0, R226 ;  /* 0x0000000081817223 */ /* 0x000fc600000100e2 */
        /* <DEDUP_REMOVED lines=22> */
.L_x_18077:
[----:B------:R-:W-:Y:S05]  /*a0f0*/  BSYNC.RECONVERGENT B1 ;  /* 0x0000000000017941 */ /* 0x000fea0003800200 */
.L_x_18076:
[----:B------:R-:W-:Y:S01]  /*a100*/  LOP3.LUT P0, RZ, R18, 0x400, RZ, 0xc0, !PT ;  /* 0x0000040012ff7812 */ /* 0x000fe2000780c0ff */
[----:B------:R-:W-:-:S12]  /*a110*/  BSSY.RECONVERGENT B1, `(.L_x_18078) ;  /* 0x0000030000017945 */ /* 0x000fd80003800200 */
[----:B------:R-:W-:Y:S05]  /*a120*/  @!P0 BRA `(.L_x_18079) ;  /* 0x0000000000b88947 */ /* 0x000fea0003800000 */
[----:B-----5:R4:W-:Y:S04]  /*a130*/  STL [R1+0x178], R3 ;  /* 0x0001780301007387 */ /* 0x0209e80000100800 */
[----:B----4-:R-:W4:Y:S04]  /*a140*/  LDL R3, [R1+0xe0] ;  /* 0x0000e00001037983 */ /* 0x010f280000100800 */
[----:B------:R0:W-:Y:S04]  /*a150*/  STL [R1+0x174], R2 ;  /* 0x0001740201007387 */ /* 0x0001e80000100800 */
[----:B0-----:R-:W4:Y:S04]  /*a160*/  LDL R2, [R1+0xe4] ;  /* 0x0000e40001027983 */ /* 0x001f280000100800 */
[----:B------:R0:W-:Y:S04]  /*a170*/  STL [R1+0x170], R0 ;  /* 0x0001700001007387 */ /* 0x0001e80000100800 */
[----:B------:R-:W4:Y:S04]  /*a180*/  LDL R252, [R1+0xec] ;  /* 0x0000ec0001fc7983 */ /* 0x000f280000100800 */
[----:B------:R-:W4:Y:S04]  /*a190*/  LDL R183, [R1+0xd0] ;  /* 0x0000d00001b77983 */ /* 0x000f280000100800 */
[----:B0-----:R-:W4:Y:S04]  /*a1a0*/  LDL R0, [R1+0xe8] ;  /* 0x0000e80001007983 */ /* 0x001f280000100800 */
[----:B-123--:R-:W2:Y:S04]  /*a1b0*/  LDL R178, [R1+0xd4] ;  /* 0x0000d40001b27983 */ /* 0x00eea80000100800 */
[----:B------:R-:W3:Y:S04]  /*a1c0*/  LDL R182, [R1+0xd8] ;  /* 0x0000d80001b67983 */ /* 0x000ee80000100800 */
[----:B------:R-:W3:Y:S01]  /*a1d0*/  LDL R179, [R1+0xdc] ;  /* 0x0000dc0001b37983 */ /* 0x000ee20000100800 */
        /* <DEDUP_REMOVED lines=8> */
[----:B----4-:R-:W-:Y:S02]  /*a260*/  FFMA.FTZ R128, R128, R3, R232 ;  /* 0x0000000380807223 */ /* 0x010fe400000100e8 */
[----:B------:R4:W5:Y:S01]  /*a270*/  LDL.LU R3, [R1+0x178] ;  /* 0x0001780001037983 */ /* 0x0009620000300800 */
[----:B------:R-:W-:-:S03]  /*a280*/  FFMA.FTZ R131, R131, R2, R233 ;  /* 0x0000000283837223 */ /* 0x000fc600000100e9 */
        /* <DEDUP_REMOVED lines=24> */
.L_x_18079:
[----:B------:R-:W-:Y:S05]  /*a410*/  BSYNC.RECONVERGENT B1 ;  /* 0x0000000000017941 */ /* 0x000fea0003800200 */
.L_x_18078:
[----:B------:R-:W-:Y:S01]  /*a420*/  LOP3.LUT P0, RZ, R18, 0x100, RZ, 0xc0, !PT ;  /* 0x0000010012ff7812 */ /* 0x000fe2000780c0ff */
[----:B------:R-:W-:-:S12]  /*a430*/  BSSY.RECONVERGENT B1, `(.L_x_18080) ;  /* 0x0000030000017945 */ /* 0x000fd80003800200 */
[----:B------:R-:W-:Y:S05]  /*a440*/  @!P0 BRA `(.L_x_18081) ;  /* 0x0000000000b88947 */ /* 0x000fea0003800000 */
[----:B-----5:R0:W-:Y:S04]  /*a450*/  STL [R1+0x178], R3 ;  /* 0x0001780301007387 */ /* 0x0201e80000100800 */
[----:B0-----:R-:W2:Y:S04]  /*a460*/  LDL R3, [R1+0xc0] ;  /* 0x0000c00001037983 */ /* 0x001ea80000100800 */
[----:B------:R0:W-:Y:S04]  /*a470*/  STL [R1+0x174], R2 ;  /* 0x0001740201007387 */ /* 0x0001e80000100800 */
[----:B0-----:R-:W2:Y:S04]  /*a480*/  LDL R2, [R1+0xc4] ;  /* 0x0000c40001027983 */ /* 0x001ea80000100800 */
[----:B------:R0:W-:Y:S04]  /*a490*/  STL [R1+0x170], R0 ;  /* 0x0001700001007387 */ /* 0x0001e80000100800 */
[----:B------:R-:W2:Y:S04]  /*a4a0*/  LDL R252, [R1+0xcc] ;  /* 0x0000cc0001fc7983 */ /* 0x000ea80000100800 */
[----:B------:R-:W2:Y:S04]  /*a4b0*/  LDL R183, [R1+0xb0] ;  /* 0x0000b00001b77983 */ /* 0x000ea80000100800 */
[----:B0-----:R-:W2:Y:S04]  /*a4c0*/  LDL R0, [R1+0xc8] ;  /* 0x0000c80001007983 */ /* 0x001ea80000100800 */
[----:B-1234-:R-:W2:Y:S04]  /*a4d0*/  LDL R178, [R1+0xb4] ;  /* 0x0000b40001b27983 */ /* 0x01eea80000100800 */
[----:B------:R-:W3:Y:S04]  /*a4e0*/  LDL R182, [R1+0xb8] ;  /* 0x0000b80001b67983 */ /* 0x000ee80000100800 */
        /* <DEDUP_REMOVED lines=9> */
[----:B------:R-:W-:Y:S02]  /*a580*/  FFMA.FTZ R128, R128, R3, R240 ;  /* 0x0000000380807223 */ /* 0x000fe400000100f0 */
        /* <DEDUP_REMOVED lines=19> */
[----:B----4-:R-:W-:-:S03]  /*a6c0*/  FFMA.FTZ R178, R178, R179, R247 ;  /* 0x000000b3b2b27223 */ /* 0x010fc600000100f7 */
[----:B---3--:R-:W-:-:S05]  /*a6d0*/  FFMA.FTZ R131, R131, R182, R246 ;  /* 0x000000b683837223 */ /* 0x008fca00000100f6 */
[----:B------:R-:W-:Y:S02]  /*a6e0*/  F2FP.BF16.F32.PACK_AB R131, R178, R131 ;  /* 0x00000083b283723e */ /* 0x000fe400000010ff */
[----:B------:R-:W1:Y:S02]  /*a6f0*/  LDC.64 R178, c[0x0][0x428] ;  /* 0x00010a00ffb27b82 */ /* 0x000e640000000a00 */
[----:B-1----:R-:W-:-:S05]  /*a700*/  IMAD.WIDE.U32 R178, R180, 0x10, R178 ;  /* 0x00000010b4b27825 */ /* 0x002fca00078e00b2 */
[----:B------:R0:W-:Y:S01]  /*a710*/  STG.E.128 desc[UR6][R178.64], R128 ;  /* 0x00000080b2007986 */ /* 0x0001e2000c101d06 */
[----:B------:R-:W-:-:S07]  /*a720*/  IADD3 R180, PT, PT, R180, 0x20, RZ ;  /* 0x00000020b4b47810 */ /* 0x000fce0007ffe0ff */
.L_x_18081:
[----:B------:R-:W-:Y:S05]  /*a730*/  BSYNC.RECONVERGENT B1 ;  /* 0x0000000000017941 */ /* 0x000fea0003800200 */
.L_x_18080:
[----:B------:R-:W-:Y:S01]  /*a740*/  LOP3.LUT P0, RZ, R18, 0x80, RZ, 0xc0, !PT ;  /* 0x0000008012ff7812 */ /* 0x000fe2000780c0ff */
[----:B------:R-:W-:-:S12]  /*a750*/  BSSY.RECONVERGENT B1, `(.L_x_18082) ;  /* 0x000003c000017945 */ /* 0x000fd80003800200 */
[----:B------:R-:W-:Y:S05]  /*a760*/  @!P0 BRA `(.L_x_18083) ;  /* 0x0000000000e88947 */ /* 0x000fea0003800000 */
        /* <DEDUP_REMOVED lines=8> */
[----:B-----5:R0:W-:Y:S04]  /*a7f0*/  STL [R1+0x178], R3 ;  /* 0x0001780301007387 */ /* 0x0201e80000100800 */
[----:B0-----:R-:W2:Y:S04]  /*a800*/  LDL R3, [R1] ;  /* 0x0000000001037983 */ /* 0x001ea80000100800 */
[----:B------:R0:W-:Y:S04]  /*a810*/  STL [R1+0x174], R2 ;  /* 0x0001740201007387 */ /* 0x0001e80000100800 */
[----:B0-----:R-:W2:Y:S04]  /*a820*/  LDL R2, [R1+0x90] ;  /* 0x0000900001027983 */ /* 0x001ea80000100800 */
[----:B------:R0:W-:Y:S04]  /*a830*/  STL [R1+0x170], R0 ;  /* 0x0001700001007387 */ /* 0x0001e80000100800 */
[----:B-1234-:R-:W2:Y:S04]  /*a840*/  LDL R178, [R1+0x94] ;  /* 0x0000940001b27983 */ /* 0x01eea80000100800 */
[----:B------:R-:W3:Y:S04]  /*a850*/  LDL R252, [R1+0x8] ;  /* 0x0000080001fc7983 */ /* 0x000ee80000100800 */
[----:B0-----:R-:W2:Y:S04]  /*a860*/  LDL R0, [R1+0x4] ;  /* 0x0000040001007983 */ /* 0x001ea80000100800 */
[----:B------:R-:W3:Y:S04]  /*a870*/  LDL R183, [R1+0x98] ;  /* 0x0000980001b77983 */ /* 0x000ee80000100800 */
[----:B------:R-:W4:Y:S04]  /*a880*/  LDL R182, [R1+0xc] ;  /* 0x00000c0001b67983 */ /* 0x000f280000100800 */
[----:B------:R-:W4:Y:S01]  /*a890*/  LDL R179, [R1+0x9c] ;  /* 0x00009c0001b37983 */ /* 0x000f220000100800 */
[--C-:B------:R-:W-:Y:S01]  /*a8a0*/  FADD.FTZ R128, R149, -R181.reuse ;  /* 0x800000b595807221 */ /* 0x100fe20000010000 */
[--C-:B------:R-:W-:Y:S01]  /*a8b0*/  FADD.FTZ R131, R144, -R181.reuse ;  /* 0x800000b590837221 */ /* 0x100fe20000010000 */
[--C-:B------:R-:W-:Y:S01]  /*a8c0*/  FADD.FTZ R129, R143, -R181.reuse ;  /* 0x800000b58f817221 */ /* 0x100fe20000010000 */
[----:B------:R-:W-:Y:S01]  /*a8d0*/  FADD.FTZ R130, R145, -R181 ;  /* 0x800000b591827221 */ /* 0x000fe20000010000 */
[C---:B------:R-:W-:Y:S01]  /*a8e0*/  FMUL.FTZ R128, R177.reuse, R128 ;  /* 0x00000080b1807220 */ /* 0x040fe20000410000 */
[C---:B------:R-:W-:Y:S01]  /*a8f0*/  FMUL.FTZ R131, R177.reuse, R131 ;  /* 0x00000083b1837220 */ /* 0x040fe20000410000 */
[C---:B------:R-:W-:Y:S01]  /*a900*/  FMUL.FTZ R129, R177.reuse, R129 ;  /* 0x00000081b1817220 */ /* 0x040fe20000410000 */
[----:B------:R-:W-:Y:S01]  /*a910*/  FMUL.FTZ R130, R177, R130 ;  /* 0x00000082b1827220 */ /* 0x000fe20000410000 */
[----:B------:R-:W-:-:S02]  /*a920*/  FFMA.FTZ R128, R128, R7, R248 ;  /* 0x0000000780807223 */ /* 0x000fc400000100f8 */
[----:B------:R0:W5:Y:S01]  /*a930*/  LDL.LU R7, [R1+0x188] ;  /* 0x0001880001077983 */ /* 0x0001620000300800 */
[----:B------:R-:W-:-:S03]  /*a940*/  FFMA.FTZ R131, R131, R6, R249 ;  /* 0x0000000683837223 */ /* 0x000fc600000100f9 */
[----:B------:R0:W5:Y:S02]  /*a950*/  LDL.LU R6, [R1+0x184] ;  /* 0x0001840001067983 */ /* 0x0001640000300800 */
[----:B------:R-:W-:Y:S01]  /*a960*/  F2FP.BF16.F32.PACK_AB R128, R131, R128 ;  /* 0x000000808380723e */ /* 0x000fe200000010ff */
[----:B------:R-:W-:Y:S01]  /*a970*/  FADD.FTZ R131, R146, -R181 ;  /* 0x800000b592837221 */ /* 0x000fe20000010000 */
[----:B------:R-:W-:-:S03]  /*a980*/  FFMA.FTZ R129, R129, R5, R250 ;  /* 0x0000000581817223 */ /* 0x000fc600000100fa */
[----:B------:R-:W-:Y:S01]  /*a990*/  FMUL.FTZ R131, R177, R131 ;  /* 0x00000083b1837220 */ /* 0x000fe20000410000 */
[----:B------:R0:W5:Y:S01]  /*a9a0*/  LDL.LU R5, [R1+0x180] ;  /* 0x0001800001057983 */ /* 0x0001620000300800 */
[----:B------:R-:W-:-:S03]  /*a9b0*/  FFMA.FTZ R130, R130, R4, R251 ;  /* 0x0000000482827223 */ /* 0x000fc600000100fb */
[----:B------:R0:W5:Y:S02]  /*a9c0*/  LDL.LU R4, [R1+0x17c] ;  /* 0x00017c0001047983 */ /* 0x0001640000300800 */
[----:B------:R-:W-:Y:S01]  /*a9d0*/  F2FP.BF16.F32.PACK_AB R129, R130, R129 ;  /* 0x000000818281723e */ /* 0x000fe200000010ff */
[----:B------:R-:W-:-:S04]  /*a9e0*/  FADD.FTZ R130, R147, -R181 ;  /* 0x800000b593827221 */ /* 0x000fc80000010000 */
[----:B------:R-:W-:Y:S01]  /*a9f0*/  FMUL.FTZ R130, R177, R130 ;  /* 0x00000082b1827220 */ /* 0x000fe20000410000 */
[----:B------:R-:W-:Y:S02]  /*aa00*/  FFMA.FTZ R131, R131, R2, R3 ;  /* 0x0000000283837223 */ /* 0x000fe40000010003 */
[----:B------:R0:W5:Y:S04]  /*aa10*/  LDL.LU R3, [R1+0x178] ;  /* 0x0001780001037983 */ /* 0x0001680000300800 */
[----:B------:R0:W5:Y:S01]  /*aa20*/  LDL.LU R2, [R1+0x174] ;  /* 0x0001740001027983 */ /* 0x0001620000300800 */
[----:B--2---:R-:W-:-:S03]  /*aa30*/  FFMA.FTZ R130, R130, R178, R0 ;  /* 0x000000b282827223 */ /* 0x004fc60000010000 */
[----:B------:R0:W5:Y:S01]  /*aa40*/  LDL.LU R0, [R1+0x170] ;  /* 0x0001700001007983 */ /* 0x0001620000300800 */
[--C-:B------:R-:W-:Y:S01]  /*aa50*/  FADD.FTZ R178, R150, -R181.reuse ;  /* 0x800000b596b27221 */ /* 0x100fe20000010000 */
[----:B------:R-:W-:Y:S01]  /*aa60*/  F2FP.BF16.F32.PACK_AB R130, R130, R131 ;  /* 0x000000838282723e */ /* 0x000fe200000010ff */
[----:B------:R-:W-:Y:S02]  /*aa70*/  FADD.FTZ R131, R148, -R181 ;  /* 0x800000b594837221 */ /* 0x000fe40000010000 */
[C---:B------:R-:W-:Y:S02]  /*aa80*/  FMUL.FTZ R178, R177.reuse, R178 ;  /* 0x000000b2b1b27220 */ /* 0x040fe40000410000 */
[----:B------:R-:W-:Y:S02]  /*aa90*/  FMUL.FTZ R131, R177, R131 ;  /* 0x00000083b1837220 */ /* 0x000fe40000410000 */
[----:B----4-:R-:W-:Y:S02]  /*aaa0*/  FFMA.FTZ R178, R178, R179, R182 ;  /* 0x000000b3b2b27223 */ /* 0x010fe400000100b6 */
[----:B---3--:R-:W-:-:S05]  /*aab0*/  FFMA.FTZ R131, R131, R183, R252 ;  /* 0x000000b783837223 */ /* 0x008fca00000100fc */
[----:B------:R-:W-:Y:S02]  /*aac0*/  F2FP.BF16.F32.PACK_AB R131, R178, R131 ;  /* 0x00000083b283723e */ /* 0x000fe400000010ff */
[----:B------:R-:W1:Y:S02]  /*aad0*/  LDC.64 R178, c[0x0][0x428] ;  /* 0x00010a00ffb27b82 */ /* 0x000e640000000a00 */
[----:B-1----:R-:W-:-:S05]  /*aae0*/  IMAD.WIDE.U32 R178, R180, 0x10, R178 ;  /* 0x00000010b4b27825 */ /* 0x002fca00078e00b2 */
[----:B------:R0:W-:Y:S01]  /*aaf0*/  STG.E.128 desc[UR6][R178.64], R128 ;  /* 0x00000080b2007986 */ /* 0x0001e2000c101d06 */
[----:B------:R-:W-:-:S07]  /*ab00*/  IADD3 R180, PT, PT, R180, 0x20, RZ ;  /* 0x00000020b4b47810 */ /* 0x000fce0007ffe0ff */
.L_x_18083:
[----:B------:R-:W-:Y:S05]  /*ab10*/  BSYNC.RECONVERGENT B1 ;  /* 0x0000000000017941 */ /* 0x000fea0003800200 */
.L_x_18082:
        /* <DEDUP_REMOVED lines=73> */
.L_x_18085:
[----:B------:R-:W-:Y:S05]  /*afb0*/  BSYNC.RECONVERGENT B1 ;  /* 0x0000000000017941 */ /* 0x000fea0003800200 */
.L_x_18084:
        /* <DEDUP_REMOVED lines=73> */
.L_x_18087:
[----:B------:R-:W-:Y:S05]  /*b450*/  BSYNC.RECONVERGENT B1 ;  /* 0x0000000000017941 */ /* 0x000fea0003800200 */
.L_x_18086:
        /* <DEDUP_REMOVED lines=33> */
.L_x_18069:
[----:B------:R-:W-:Y:S05]  /*b670*/  BSYNC.RECONVERGENT B0 ;  /* 0x0000000000007941 */ /* 0x000fea0003800200 */
.L_x_18068:
[----:B01234-:R-:W0:Y:S02]  /*b680*/  LDC.64 R128, c[0x0][0x380] ;  /* 0x0000e000ff807b82 */ /* 0x01fe240000000a00 */
[----:B0-----:R-:W-:-:S04]  /*b690*/  LEA R175, R128, R175, 0x2 ;  /* 0x000000af80af7211 */ /* 0x001fc800078e10ff */
[----:B------:R-:W-:-:S13]  /*b6a0*/  ISETP.GE.AND P0, PT, R175, R129, PT ;  /* 0x00000081af00720c */ /* 0x000fda0003f06270 */
[----:B------:R-:W-:Y:S05]  /*b6b0*/  @!P0 BRA `(.L_x_18088) ;  /* 0xffffff6c00d48947 */ /* 0x000fea000383ffff */
[----:B------:R-:W-:Y:S05]  /*b6c0*/  EXIT ;  /* 0x000000000000794d */ /* 0x000fea0003800000 */
.L_x_18067:
        /* <DEDUP_REMOVED lines=8> */
.L_x_18090:
[----:B------:R-:W-:Y:S05]  /*b750*/  BSYNC B0 ;  /* 0x0000000000007941 */ /* 0x000fea0003800000 */
.L_x_18089:
[----:B------:R-:W-:Y:S01]  /*b760*/  FADD.FTZ R131, R131, R128 ;  /* 0x0000008083837221 */ /* 0x000fe20000010000 */
[----:B------:R-:W-:Y:S02]  /*b770*/  HFMA2 R130, -RZ, RZ, 0, 1.1920928955078125e-07 ;  /* 0x00000002ff827431 */ /* 0x000fe400000001ff */
[----:B------:R-:W-:Y:S01]  /*b780*/  IMAD.MOV.U32 R128, RZ, RZ, -0x1 ;  /* 0xffffffffff807424 */ /* 0x000fe200078e00ff */
[----:B------:R-:W-:Y:S01]  /*b790*/  MOV R129, 0x1f ;  /* 0x0000001f00817802 */ /* 0x000fe20000000f00 */
[----:B------:R-:W0:Y:S01]  /*b7a0*/  LDC R178, c[0x0][0x400] ;  /* 0x00010000ffb27b82 */ /* 0x000e220000000800 */
[----:B------:R-:W-:-:S07]  /*b7b0*/  MOV R179, R131 ;  /* 0x0000008300b37202 */ /* 0x000fce0000000f00 */
[----:B0-----:R-:W-:Y:S05]  /*b7c0*/  WARPSYNC.COLLECTIVE R128, `(.L_x_18091) ;  /* 0x0000000080087348 */ /* 0x001fea0003c00000 */
[----:B------:R1:W2:Y:S02]  /*b7d0*/  SHFL.BFLY P6, R128, R179, R130, R129 ;  /* 0x0c000082b3807389 */ /* 0x0002a400000c0081 */
[----:B012---:R-:W-:Y:S05]  /*b7e0*/  ENDCOLLECTIVE ;  /* 0x000000000000791b */ /* 0x007fea0003800000 */
.L_x_18091:
[----:B------:R-:W-:Y:S02]  /*b7f0*/  HFMA2 R130, -RZ, RZ, 0, 2.384185791015625e-07 ;  /* 0x00000004ff827431 */ /* 0x000fe400000001ff */
[----:B------:R-:W-:Y:S01]  /*b800*/  FADD.FTZ R131, R131, R128 ;  /* 0x0000008083837221 */ /* 0x000fe20000010000 */
[----:B------:R-:W-:-:S04]  /*b810*/  MOV R128, 0xffffffff ;  /* 0xffffffff00807802 */ /* 0x000fc80000000f00 */
[----:B------:R-:W-:-:S07]  /*b820*/  MOV R179, R131 ;  /* 0x0000008300b37202 */ /* 0x000fce0000000f00 */
[----:B------:R-:W-:Y:S05]  /*b830*/  WARPSYNC.COLLECTIVE R128, `(.L_x_18092) ;  /* 0x0000000080087348 */ /* 0x000fea0003c00000 */
[----:B------:R0:W1:Y:S02]  /*b840*/  SHFL.BFLY P6, R128, R179, R130, R129 ;  /* 0x0c000082b3807389 */ /* 0x00006400000c0081 */
[----:B01----:R-:W-:Y:S05]  /*b850*/  ENDCOLLECTIVE ;  /* 0x000000000000791b */ /* 0x003fea0003800000 */
.L_x_18092:
[----:B------:R-:W-:Y:S02]  /*b860*/  HFMA2 R130, -RZ, RZ, 0, 4.76837158203125e-07 ;  /* 0x00000008ff827431 */ /* 0x000fe400000001ff */
[----:B------:R-:W-:Y:S01]  /*b870*/  FADD.FTZ R131, R131, R128 ;  /* 0x0000008083837221 */ /* 0x000fe20000010000 */
[----:B------:R-:W-:-:S04]  /*b880*/  MOV R128, 0xffffffff ;  /* 0xffffffff00807802 */ /* 0x000fc80000000f00 */
[----:B------:R-:W-:-:S07]  /*b890*/  MOV R179, R131 ;  /* 0x0000008300b37202 */ /* 0x000fce0000000f00 */
[----:B------:R-:W-:Y:S05]  /*b8a0*/  WARPSYNC.COLLECTIVE R128, `(.L_x_18093) ;  /* 0x0000000080087348 */ /* 0x000fea0003c00000 */
[----:B------:R0:W1:Y:S02]  /*b8b0*/  SHFL.BFLY P6, R128, R179, R130, R129 ;  /* 0x0c000082b3807389 */ /* 0x00006400000c0081 */
[----:B01----:R-:W-:Y:S05]  /*b8c0*/  ENDCOLLECTIVE ;  /* 0x000000000000791b */ /* 0x003fea0003800000 */
.L_x_18093:
[----:B------:R-:W-:Y:S02]  /*b8d0*/  HFMA2 R130, -RZ, RZ, 0, 9.5367431640625e-07 ;  /* 0x00000010ff827431 */ /* 0x000fe400000001ff */
[----:B------:R-:W-:Y:S01]  /*b8e0*/  FADD.FTZ R131, R131, R128 ;  /* 0x0000008083837221 */ /* 0x000fe20000010000 */
[----:B------:R-:W-:-:S04]  /*b8f0*/  MOV R128, 0xffffffff ;  /* 0xffffffff00807802 */ /* 0x000fc80000000f00 */
[----:B------:R-:W-:-:S07]  /*b900*/  MOV R179, R131 ;  /* 0x0000008300b37202 */ /* 0x000fce0000000f00 */
[----:B------:R-:W-:Y:S05]  /*b910*/  WARPSYNC.COLLECTIVE R128, `(.L_x_18094) ;  /* 0x0000000080087348 */ /* 0x000fea0003c00000 */
[----:B------:R0:W1:Y:S02]  /*b920*/  SHFL.BFLY P6, R128, R179, R130, R129 ;  /* 0x0c000082b3807389 */ /* 0x00006400000c0081 */
[----:B01----:R-:W-:Y:S05]  /*b930*/  ENDCOLLECTIVE ;  /* 0x000000000000791b */ /* 0x003fea0003800000 */
.L_x_18094:
        /* <DEDUP_REMOVED lines=174> */
.L_x_18095:
[----:B------:R-:W-:Y:S02]  /*c420*/  HFMA2 R130, -RZ, RZ, 0, 1.1920928955078125e-07 ;  /* 0x00000002ff827431 */ /* 0x000fe400000001ff */
[----:B------:R-:W-:Y:S01]  /*c430*/  FADD.FTZ R177, R177, R128 ;  /* 0x00000080b1b17221 */ /* 0x000fe20000010000 */
[----:B------:R-:W-:-:S04]  /*c440*/  MOV R128, 0xffffffff ;  /* 0xffffffff00807802 */ /* 0x000fc80000000f00 */
[----:B------:R-:W-:-:S07]  /*c450*/  MOV R179, R177 ;  /* 0x000000b100b37202 */ /* 0x000fce0000000f00 */
[----:B------:R-:W-:Y:S05]  /*c460*/  WARPSYNC.COLLECTIVE R128, `(.L_x_18096) ;  /* 0x0000000080087348 */ /* 0x000fea0003c00000 */
[----:B------:R0:W1:Y:S02]  /*c470*/  SHFL.BFLY P6, R128, R179, R130, R129 ;  /* 0x0c000082b3807389 */ /* 0x00006400000c0081 */
[----:B01----:R-:W-:Y:S05]  /*c480*/  ENDCOLLECTIVE ;  /* 0x000000000000791b */ /* 0x003fea0003800000 */
.L_x_18096:
[----:B------:R-:W-:Y:S02]  /*c490*/  HFMA2 R130, -RZ, RZ, 0, 2.384185791015625e-07 ;  /* 0x00000004ff827431 */ /* 0x000fe400000001ff */
[----:B------:R-:W-:Y:S01]  /*c4a0*/  FADD.FTZ R177, R177, R128 ;  /* 0x00000080b1b17221 */ /* 0x000fe20000010000 */
[----:B------:R-:W-:-:S04]  /*c4b0*/  MOV R128, 0xffffffff ;  /* 0xffffffff00807802 */ /* 0x000fc80000000f00 */
[----:B------:R-:W-:-:S07]  /*c4c0*/  MOV R179, R177 ;  /* 0x000000b100b37202 */ /* 0x000fce0000000f00 */
[----:B------:R-:W-:Y:S05]  /*c4d0*/  WARPSYNC.COLLECTIVE R128, `(.L_x_18097) ;  /* 0x0000000080087348 */ /* 0x000fea0003c00000 */
[----:B------:R0:W1:Y:S02]  /*c4e0*/  SHFL.BFLY P6, R128, R179, R130, R129 ;  /* 0x0c000082b3807389 */ /* 0x00006400000c0081 */
[----:B01----:R-:W-:Y:S05]  /*c4f0*/  ENDCOLLECTIVE ;  /* 0x000000000000791b */ /* 0x003fea0003800000 */
.L_x_18097:
[----:B------:R-:W-:Y:S02]  /*c500*/  HFMA2 R130, -RZ, RZ, 0, 4.76837158203125e-07 ;  /* 0x00000008ff827431 */ /* 0x000fe400000001ff */
[----:B------:R-:W-:Y:S01]  /*c510*/  FADD.FTZ R177, R177, R128 ;  /* 0x00000080b1b17221 */ /* 0x000fe20000010000 */
[----:B------:R-:W-:-:S04]  /*c520*/  MOV R128, 0xffffffff ;  /* 0xffffffff00807802 */ /* 0x000fc80000000f00 */
[----:B------:R-:W-:-:S07]  /*c530*/  MOV R179, R177 ;  /* 0x000000b100b37202 */ /* 0x000fce0000000f00 */
[----:B------:R-:W-:Y:S05]  /*c540*/  WARPSYNC.COLLECTIVE R128, `(.L_x_18098) ;  /* 0x0000000080087348 */ /* 0x000fea0003c00000 */
[----:B------:R0:W1:Y:S02]  /*c550*/  SHFL.BFLY P6, R128, R179, R130, R129 ;  /* 0x0c000082b3807389 */ /* 0x00006400000c0081 */
[----:B01----:R-:W-:Y:S05]  /*c560*/  ENDCOLLECTIVE ;  /* 0x000000000000791b */ /* 0x003fea0003800000 */
.L_x_18098:
[----:B------:R-:W-:Y:S02]  /*c570*/  HFMA2 R130, -RZ, RZ, 0, 9.5367431640625e-07 ;  /* 0x00000010ff827431 */ /* 0x000fe400000001ff */
[----:B------:R-:W-:Y:S01]  /*c580*/  FADD.FTZ R177, R177, R128 ;  /* 0x00000080b1b17221 */ /* 0x000fe20000010000 */
[----:B------:R-:W-:-:S04]  /*c590*/  MOV R128, 0xffffffff ;  /* 0xffffffff00807802 */ /* 0x000fc80000000f00 */
[----:B------:R-:W-:-:S07]  /*c5a0*/  MOV R179, R177 ;  /* 0x000000b100b37202 */ /* 0x000fce0000000f00 */
[----:B------:R-:W-:Y:S05]  /*c5b0*/  WARPSYNC.COLLECTIVE R128, `(.L_x_18099) ;  /* 0x0000000080087348 */ /* 0x000fea0003c00000 */
[----:B------:R0:W1:Y:S02]  /*c5c0*/  SHFL.BFLY P6, R128, R179, R130, R129 ;  /* 0x0c000082b3807389 */ /* 0x00006400000c0081 */
[----:B01----:R-:W-:Y:S05]  /*c5d0*/  ENDCOLLECTIVE ;  /* 0x000000000000791b */ /* 0x003fea0003800000 */
.L_x_18099:
[----:B------:R-:W-:Y:S05]  /*c5e0*/  BRA `(.L_x_18100) ;  /* 0xffffffcc00447947 */ /* 0x000fea000383ffff */
.L_x_18101:
        /* <DEDUP_REMOVED lines=9> */
.L_x_88454:


//--------------------- .text._ZN10layer_norm13ln_fwd_kernelINS_13Kernel_traitsIf13__nv_bfloat16S2_S2_fjLj2560ELj1ELj4ELj1ELj16ENS_18Kernel_traits_baseILj2560EfS2_S2_S2_fjLj128EEEEELb0ELb1ELb1ELb1EEEvNS_9FwdParamsE --------------------------
	.section	.text._ZN10layer_norm13ln_fwd_kernelINS_13Kernel_traitsIf13__nv_bfloat16S2_S2_fjLj2560ELj1ELj4ELj1ELj16ENS_18Kernel_traits_baseILj2560EfS2_S2_S2_fjLj128EEEEELb0ELb1ELb1ELb1EEEvNS_9FwdParamsE,"ax",@progbits
	.align	128
        .global         _ZN10layer_norm13ln_fwd_kernelINS_13Kernel_traitsIf13__nv_bfloat16S2_S2_fjLj2560ELj1ELj4ELj1ELj16ENS_18Kernel_traits_baseILj2560EfS2_S2_S2_fjLj128EEEEELb0ELb1ELb1ELb1EEEvNS_9FwdParamsE
        .type           _ZN10layer_norm13ln_fwd_kernelINS_13Kernel_traitsIf13__nv_bfloat16S2_S2_fjLj2560ELj1ELj4ELj1ELj16ENS_18Kernel_traits_baseILj2560EfS2_S2_S2_fjLj128EEEEELb0ELb1ELb1ELb1EEEvNS_9FwdParamsE,@function
        .size           _ZN10layer_norm13ln_fwd_kernelINS_13Kernel_traitsIf13__nv_bfloat16S2_S2_fjLj2560ELj1ELj4ELj1ELj16ENS_18Kernel_traits_baseILj2560EfS2_S2_S2_fjLj128EEEEELb0ELb1ELb1ELb1EEEvNS_9FwdParamsE,(.L_x_88455 - _ZN10layer_norm13ln_fwd_kernelINS_13Kernel_traitsIf13__nv_bfloat16S2_S2_fjLj2560ELj1ELj4ELj1ELj16ENS_18Kernel_traits_baseILj2560EfS2_S2_S2_fjLj128EEEEELb0ELb1ELb1ELb1EEEvNS_9FwdParamsE)
        .other          _ZN10layer_norm13ln_fwd_kernelINS_13Kernel_traitsIf13__nv_bfloat16S2_S2_fjLj2560ELj1ELj4ELj1ELj16ENS_18Kernel_traits_baseILj2560EfS2_S2_S2_fjLj128EEEEELb0ELb1ELb1ELb1EEEvNS_9FwdParamsE,@"STO_CUDA_ENTRY STV_DEFAULT"
_ZN10layer_norm13ln_fwd_kernelINS_13Kernel_traitsIf13__nv_bfloat16S2_S2_fjLj2560ELj1ELj4ELj1ELj16ENS_18Kernel_traits_baseILj2560EfS2_S2_S2_fjLj128EEEEELb0ELb1ELb1ELb1EEEvNS_9FwdParamsE:
.text._ZN10layer_norm13ln_fwd_kernelINS_13Kernel_traitsIf13__nv_bfloat16S2_S2_fjLj2560ELj1ELj4ELj1ELj16ENS_18Kernel_traits_baseILj2560EfS2_S2_S2_fjLj128EEEEELb0ELb1ELb1ELb1EEEvNS_9FwdParamsE:
        /* <DEDUP_REMOVED lines=63> */
[----:B------:R1:W-:Y:S04]  /*03f0*/  STL.64 [R1+0x158], R90 ;  /* 0x0001585a01007387 */ /* 0x0003e80000100a00 */
[----:B---3--:R-:W-:Y:S04]  /*0400*/  STL.64 [R1+0x140], R84 ;  /* 0x0001405401007387 */ /* 0x008fe80000100a00 */
[----:B------:R2:W-:Y:S04]  /*0410*/  STL.64 [R1+0x148], R86 ;  /* 0x0001485601007387 */ /* 0x0005e80000100a00 */
        /* <DEDUP_REMOVED lines=12> */
[----:B-1----:R0:W5:Y:S04]  /*04e0*/  LDG.E.128 R88, desc[UR6][R8.64+0x810] ;  /* 0x0008100608587981 */ /* 0x002168000c1e1d00 */
[----:B--2---:R0:W5:Y:S04]  /*04f0*/  LDG.E.128 R84, desc[UR6][R8.64+0xc00] ;  /* 0x000c000608547981 */ /* 0x004168000c1e1d00 */
[----:B---3--:R-:W2:Y:S04]  /*0500*/  LDG.E.128 R12, desc[UR6][R6.64+0x2400] ;  /* 0x00240006060c7981 */ /* 0x008ea8000c1e1d00 */
[----:B------:R0:W5:Y:S04]  /*0510*/  LDG.E.128 R80, desc[UR6][R8.64+0xc10] ;  /* 0x000c100608507981 */ /* 0x000168000c1e1d00 */
[----:B------:R0:W5:Y:S04]  /*0520*/  LDG.E.128 R76, desc[UR6][R8.64+0x1000] ;  /* 0x00100006084c7981 */ /* 0x000168000c1e1d00 */
[----:B------:R-:W3:Y:S04]  /*0530*/  LDG.E.128 R4, desc[UR6][R6.64+0x2410] ;  /* 0x0024100606047981 */ /* 0x000ee8000c1e1d00 */
        /* <DEDUP_REMOVED lines=19> */
[----:B-1----:R1:W5:Y:S04]  /*0670*/  LDG.E.128 R60, desc[UR6][R8.64+0x1800] ;  /* 0x00180006083c7981 */ /* 0x002368000c1e1d00 */
[----:B----4-:R1:W5:Y:S04]  /*0680*/  LDG.E.128 R56, desc[UR6][R8.64+0x1810] ;  /* 0x0018100608387981 */ /* 0x010368000c1e1d00 */
[----:B0-----:R1:W5:Y:S04]  /*0690*/  LDG.E.128 R52, desc[UR6][R8.64+0x1c00] ;  /* 0x001c000608347981 */ /* 0x001368000c1e1d00 */
        /* <DEDUP_REMOVED lines=11> */
[----:B------:R1:W-:Y:S04]  /*0750*/  STL.64 [R1+0x20], R16 ;  /* 0x0000201001007387 */ /* 0x0003e80000100a00 */
[----:B------:R1:W-:Y:S04]  /*0760*/  STL.64 [R1+0x28], R18 ;  /* 0x0000281201007387 */ /* 0x0003e80000100a00 */
[----:B---3--:R1:W-:Y:S04]  /*0770*/  STL.64 [R1+0x10], R4 ;  /* 0x0000100401007387 */ /* 0x0083e80000100a00 */
[----:B------:R1:W-:Y:S04]  /*0780*/  STL.64 [R1+0x18], R6 ;  /* 0x0000180601007387 */ /* 0x0003e80000100a00 */
[----:B--2---:R1:W-:Y:S04]  /*0790*/  STL.64 [R1], R12 ;  /* 0x0000000c01007387 */ /* 0x0043e80000100a00 */
[----:B------:R1:W-:Y:S01]  /*07a0*/  STL.64 [R1+0x8], R14 ;  /* 0x0000080e01007387 */ /* 0x0003e20000100a00 */
[----:B------:R-:W-:Y:S05]  /*07b0*/  BRA `(.L_x_18103) ;  /* 0x0000000800007947 */ /* 0x000fea0003800000 */
.L_x_18102:
        /* <DEDUP_REMOVED lines=127> */
[----:B-1----:R-:W-:-:S07]  /*0fb0*/  CS2R R172, SRZ ;  /* 0x0000000000ac7805 */ /* 0x002fce000001ff00 */
.L_x_18103:
[----:B------:R-:W0:Y:S01]  /*0fc0*/  S2UR UR4, SR_CTAID.X ;  /* 0x00000000000479c3 */ /* 0x000e220000002500 */
[----:B------:R-:W2:Y:S01]  /*0fd0*/  LDCU UR5, c[0x0][0x384] ;  /* 0x00007080ff0577ac */ /* 0x000ea20008000800 */
[----:B------:R-:W-:Y:S01]  /*0fe0*/  SHF.R.U32.HI R0, RZ, 0x5, R0 ;  /* 0x00000005ff007819 */ /* 0x000fe20000011600 */
[----:B0-----:R-:W-:-:S06]  /*0ff0*/  USHF.L.U32 UR4, UR4, 0x2, URZ ;  /* 0x0000000204047899 */ /* 0x001fcc00080006ff */
[----:B------:R-:W-:-:S04]  /*1000*/  LOP3.LUT R0, R0, UR4, RZ, 0xfc, !PT ;  /* 0x0000000400007c12 */ /* 0x000fc8000f8efcff */
[----:B--2---:R-:W-:-:S13]  /*1010*/  ISETP.GE.AND P0, PT, R0, UR5, PT ;  /* 0x0000000500007c0c */ /* 0x004fda000bf06270 */
[----:B------:R-:W-:Y:S05]  /*1020*/  @P0 EXIT ;  /* 0x000000000000094d */ /* 0x000fea0003800000 */
[----:B------:R-:W0:Y:S01]  /*1030*/  LDCU.U8 UR8, c[0x0][0x410] ;  /* 0x00008200ff0877ac */ /* 0x000e220008000000 */
[----:B------:R-:W2:Y:S01]  /*1040*/  LDCU UR9, c[0x0][0x448] ;  /* 0x00008900ff0977ac */ /* 0x000ea20008000800 */
[----:B------:R-:W3:Y:S02]  /*1050*/  LDCU.64 UR4, c[0x0][0x3a0] ;  /* 0x00007400ff0477ac */ /* 0x000ee40008000a00 */
.L_x_18127:
[----:B-1----:R-:W1:Y:S08]  /*1060*/  LDC.64 R4, c[0x0][0x3f0] ;  /* 0x0000fc00ff047b82 */ /* 0x002e700000000a00 */
[----:B------:R-:W4:Y:S01]  /*1070*/  LDC R11, c[0x0][0x388] ;  /* 0x0000e200ff0b7b82 */ /* 0x000f220000000800 */
[----:B-1----:R-:W-:-:S05]  /*1080*/  IMAD.WIDE R4, R0, 0x4, R4 ;  /* 0x0000000400047825 */ /* 0x002fca00078e0204 */
[----:B------:R4:W2:Y:S01]  /*1090*/  LDG.E R217, desc[UR6][R4.64] ;  /* 0x0000000604d97981 */ /* 0x0008a2000c1e1900 */
[----:B------:R-:W-:Y:S02]  /*10a0*/  HFMA2 R215, -RZ, RZ, 0, 0 ;  /* 0x00000000ffd77431 */ /* 0x000fe400000001ff */
[----:B----4-:R-:W-:-:S05]  /*10b0*/  IMAD R5, R0, R11, RZ ;  /* 0x0000000b00057224 */ /* 0x010fca00078e02ff */
[----:B------:R-:W-:-:S04]  /*10c0*/  SHF.R.S32.HI R6, RZ, 0x1f, R5 ;  /* 0x0000001fff067819 */ /* 0x000fc80000011405 */
[----:B------:R-:W-:-:S04]  /*10d0*/  LEA.HI R6, R6, R5, RZ, 0x3 ;  /* 0x0000000506067211 */ /* 0x000fc800078f18ff */
[----:B------:R-:W-:Y:S02]  /*10e0*/  LEA.HI.SX32 R216, R6, R2, 0x1d ;  /* 0x0000000206d87211 */ /* 0x000fe400078feaff */
[----:B--2---:R-:W-:-:S13]  /*10f0*/  ISETP.GE.AND P1, PT, R217, 0x1, PT ;  /* 0x00000001d900780c */ /* 0x004fda0003f26270 */
[----:B------:R-:W1:Y:S01]  /*1100*/  @P1 S2R R3, SR_TID.X ;  /* 0x0000000000031919 */ /* 0x000e620000002100 */
[----:B------:R-:W-:-:S05]  /*1110*/  @P1 IADD3 R4, PT, PT, R217, -0x1, RZ ;  /* 0xffffffffd9041810 */ /* 0x000fca0007ffe0ff */
[----:B------:R-:W-:Y:S01]  /*1120*/  @P1 IMAD R4, R4, R11, RZ ;  /* 0x0000000b04041224 */ /* 0x000fe200078e02ff */
[----:B-1----:R-:W-:-:S04]  /*1130*/  @P1 LOP3.LUT R2, R3, 0x1f, RZ, 0xc0, !PT ;  /* 0x0000001f03021812 */ /* 0x002fc800078ec0ff */
[----:B------:R-:W-:-:S04]  /*1140*/  @P1 SHF.R.S32.HI R3, RZ, 0x1f, R4 ;  /* 0x0000001fff031819 */ /* 0x000fc80000011404 */
[----:B------:R-:W-:Y:S02]  /*1150*/  @P1 LEA.HI R3, R3, R4, RZ, 0x3 ;  /* 0x0000000403031211 */ /* 0x000fe400078f18ff */
[----:B------:R-:W1:Y:S02]  /*1160*/  @P1 LDC.64 R4, c[0x0][0x390] ;  /* 0x0000e400ff041b82 */ /* 0x000e640000000a00 */
[----:B------:R-:W-:-:S05]  /*1170*/  @P1 LEA.HI.SX32 R215, R3, R2, 0x1d ;  /* 0x0000000203d71211 */ /* 0x000fca00078feaff */
[----:B-1----:R-:W-:-:S05]  /*1180*/  @P1 IMAD.WIDE.U32 R4, R215, 0x10, R4 ;  /* 0x00000010d7041825 */ /* 0x002fca00078e0004 */
[----:B-----5:R1:W5:Y:S02]  /*1190*/  @P1 LDG.E.128 R28, desc[UR6][R4.64] ;  /* 0x00000006041c1981 */ /* 0x020364000c1e1d00 */
[----:B-1----:R-:W1:Y:S02]  /*11a0*/  LDC.64 R4, c[0x0][0x3f8] ;  /* 0x0000fe00ff047b82 */ /* 0x002e640000000a00 */
[----:B-1----:R-:W-:-:S05]  /*11b0*/  IMAD.WIDE R4, R0, 0x4, R4 ;  /* 0x0000000400047825 */ /* 0x002fca00078e0204 */
[----:B------:R1:W5:Y:S01]  /*11c0*/  LDG.E R246, desc[UR6][R4.64] ;  /* 0x0000000604f67981 */ /* 0x000362000c1e1900 */
[----:B---3--:R-:W-:-:S04]  /*11d0*/  ISETP.NE.U32.AND P0, PT, RZ, UR4, PT ;  /* 0x00000004ff007c0c */ /* 0x008fc8000bf05070 */
[----:B------:R-:W-:-:S13]  /*11e0*/  ISETP.NE.AND.EX P0, PT, RZ, UR5, PT, P0 ;  /* 0x00000005ff007c0c */ /* 0x000fda000bf05300 */
[----:B-1----:R-:W-:Y:S05]  /*11f0*/  @!P0 BRA `(.L_x_18104) ;  /* 0x0000000400348947 */ /* 0x002fea0003800000 */
[----:B------:R-:W1:Y:S02]  /*1200*/  LDC.64 R4, c[0x0][0x3a0] ;  /* 0x0000e800ff047b82 */ /* 0x000e640000000a00 */
[----:B-1----:R-:W-:-:S05]  /*1210*/  IMAD.WIDE.U32 R4, R216, 0x10, R4 ;  /* 0x00000010d8047825 */ /* 0x002fca00078e0004 */
[----:B------:R1:W2:Y:S01]  /*1220*/  LDG.E.128 R24, desc[UR6][R4.64] ;  /* 0x0000000604187981 */ /* 0x0002a2000c1e1d00 */
[----:B------:R-:W-:-:S13]  /*1230*/  ISETP.GT.AND P2, PT, R217, RZ, PT ;  /* 0x000000ffd900720c */ /* 0x000fda0003f44270 */
[----:B-1----:R-:W1:Y:S01]  /*1240*/  @P2 LDC R4, c[0x0][0x40c] ;  /* 0x00010300ff042b82 */ /* 0x002e620000000800 */
[----:B-----5:R-:W-:-:S07]  /*1250*/  @P2 SHF.L.U32 R5, R28, 0x10, RZ ;  /* 0x000000101c052819 */ /* 0x020fce00000006ff */
[----:B------:R-:W3:Y:S01]  /*1260*/  @P2 LDC R3, c[0x0][0x40c] ;  /* 0x00010300ff032b82 */ /* 0x000ee20000000800 */
[----:B-1----:R-:W-:Y:S01]  /*1270*/  @P2 FMUL.FTZ R4, R5, R4 ;  /* 0x0000000405042220 */ /* 0x002fe20000410000 */
[C---:B--2---:R-:W-:Y:S02]  /*1280*/  @P2 SHF.L.U32 R5, R24.reuse, 0x10, RZ ;  /* 0x0000001018052819 */ /* 0x044fe400000006ff */
[C---:B------:R-:W-:Y:S02]  /*1290*/  @!P2 SHF.L.U32 R200, R24.reuse, 0x10, RZ ;  /* 0x0000001018c8a819 */ /* 0x040fe400000006ff */
[----:B------:R-:W-:Y:S01]  /*12a0*/  @!P2 PRMT R6, R24, 0x7632, R6 ;  /* 0x000076321806a816 */ /* 0x000fe20000000006 */
[--C-:B------:R-:W-:Y:S01]  /*12b0*/  @P2 FFMA.FTZ R200, R4, R108, R5.reuse ;  /* 0x0000006c04c82223 */ /* 0x100fe20000010005 */
[----:B------:R-:W-:Y:S01]  /*12c0*/  @P2 PRMT R5, R28, 0x7632, R5 ;  /* 0x000076321c052816 */ /* 0x000fe20000000005 */
[----:B------:R-:W1:Y:S01]  /*12d0*/  @P2 LDC R4, c[0x0][0x40c] ;  /* 0x00010300ff042b82 */ /* 0x000e620000000800 */
[----:B------:R-:W-:-:S02]  /*12e0*/  @!P2 SHF.L.U32 R199, R6, 0x10, RZ ;  /* 0x0000001006c7a819 */ /* 0x000fc400000006ff */
[----:B------:R-:W-:Y:S02]  /*12f0*/  @P2 SHF.L.U32 R5, R5, 0x10, RZ ;  /* 0x0000001005052819 */ /* 0x000fe400000006ff */
[C---:B------:R-:W-:Y:S02]  /*1300*/  @!P2 SHF.L.U32 R206, R25.reuse, 0x10, RZ ;  /* 0x0000001019cea819 */ /* 0x040fe400000006ff */
[----:B------:R-:W-:Y:S01]  /*1310*/  @!P2 PRMT R6, R25, 0x7632, R6 ;  /* 0x000076321906a816 */ /* 0x000fe20000000006 */
[----:B---3--:R-:W-:Y:S01]  /*1320*/  @P2 FMUL.FTZ R3, R5, R3 ;  /* 0x0000000305032220 */ /* 0x008fe20000410000 */
[----:B------:R-:W-:Y:S02]  /*1330*/  @P2 PRMT R5, R24, 0x7632, R5 ;  /* 0x0000763218052816 */ /* 0x000fe40000000005 */
[----:B------:R-:W-:Y:S02]  /*1340*/  @!P2 SHF.L.U32 R205, R6, 0x10, RZ ;  /* 0x0000001006cda819 */ /* 0x000fe400000006ff */
[----:B------:R-:W-:-:S02]  /*1350*/  @P2 SHF.L.U32 R5, R5, 0x10, RZ ;  /* 0x0000001005052819 */ /* 0x000fc400000006ff */
[C---:B------:R-:W-:Y:S02]  /*1360*/  @!P2 SHF.L.U32 R204, R26.reuse, 0x10, RZ ;  /* 0x000000101acca819 */ /* 0x040fe400000006ff */
[----:B------:R-:W-:Y:S01]  /*1370*/  @!P2 PRMT R6, R26, 0x7632, R6 ;  /* 0x000076321a06a816 */ /* 0x000fe20000000006 */
[----:B------:R-:W-:Y:S01]  /*1380*/  @P2 FFMA.FTZ R199, R3, R109, R5 ;  /* 0x0000006d03c72223 */ /* 0x000fe20000010005 */
[----:B------:R-:W-:Y:S01]  /*1390*/  @P2 SHF.L.U32 R5, R29, 0x10, RZ ;  /* 0x000000101d052819 */ /* 0x000fe200000006ff */
[----:B------:R-:W2:Y:S01]  /*13a0*/  @P2 LDC R3, c[0x0][0x40c] ;  /* 0x00010300ff032b82 */ /* 0x000ea20000000800 */
[----:B------:R-:W-:Y:S02]  /*13b0*/  @!P2 SHF.L.U32 R203, R6, 0x10, RZ ;  /* 0x0000001006cba819 */ /* 0x000fe400000006ff */
[----:B------:R-:W-:Y:S01]  /*13c0*/  @!P2 SHF.L.U32 R202, R27, 0x10, RZ ;  /* 0x000000101bcaa819 */ /* 0x000fe200000006ff */
[----:B-1----:R-:W-:Y:S01]  /*13d0*/  @P2 FMUL.FTZ R4, R5, R4 ;  /* 0x0000000405042220 */ /* 0x002fe20000410000 */
[----:B------:R-:W-:-:S02]  /*13e0*/  @P2 SHF.L.U32 R5, R25, 0x10, RZ ;  /* 0x0000001019052819 */ /* 0x000fc400000006ff */
[----:B------:R-:W-:-:S03]  /*13f0*/  F2FP.BF16.F32.PACK_AB R10, RZ, R199 ;  /* 0x000000c7ff0a723e */ /* 0x000fc600000010ff */
[--C-:B------:R-:W-:Y:S01]  /*1400*/  @P2 FFMA.FTZ R206, R4, R110, R5.reuse ;  /* 0x0000006e04ce2223 */ /* 0x100fe20000010005 */
[----:B------:R-:W-:Y:S01]  /*1410*/  @P2 PRMT R5, R29, 0x7632, R5 ;  /* 0x000076321d052816 */ /* 0x000fe20000000005 */
[----:B------:R-:W1:Y:S03]  /*1420*/  @P2 LDC R4, c[0x0][0x40c] ;  /* 0x00010300ff042b82 */ /* 0x000e660000000800 */
[----:B------:R-:W-:-:S05]  /*1430*/  @P2 SHF.L.U32 R5, R5, 0x10, RZ ;  /* 0x0000001005052819 */ /* 0x000fca00000006ff */
[----:B--2---:R-:W-:Y:S01]  /*1440*/  @P2 FMUL.FTZ R3, R5, R3 ;  /* 0x0000000305032220 */ /* 0x004fe20000410000 */
[----:B------:R-:W-:-:S04]  /*1450*/  @P2 PRMT R5, R25, 0x7632, R5 ;  /* 0x0000763219052816 */ /* 0x000fc80000000005 */
[----:B------:R-:W-:-:S05]  /*1460*/  @P2 SHF.L.U32 R5, R5, 0x10, RZ ;  /* 0x0000001005052819 */ /* 0x000fca00000006ff */
[----:B------:R-:W-:Y:S01]  /*1470*/  @P2 FFMA.FTZ R205, R3, R111, R5 ;  /* 0x0000006f03cd2223 */ /* 0x000fe20000010005 */
[----:B------:R-:W-:Y:S01]  /*1480*/  @P2 SHF.L.U32 R5, R30, 0x10, RZ ;  /* 0x000000101e052819 */ /* 0x000fe200000006ff */
[----:B------:R-:W2:Y:S03]  /*1490*/  @P2 LDC R3, c[0x0][0x40c] ;  /* 0x00010300ff032b82 */ /* 0x000ea60000000800 */
[----:B------:R-:W-:Y:S01]  /*14a0*/  F2FP.BF16.F32.PACK_AB R9, RZ, R205 ;  /* 0x000000cdff09723e */ /* 0x000fe200000010ff */
[----:B-1----:R-:W-:Y:S01]  /*14b0*/  @P2 FMUL.FTZ R4, R5, R4 ;  /* 0x0000000405042220 */ /* 0x002fe20000410000 */
[----:B------:R-:W-:-:S05]  /*14c0*/  @P2 SHF.L.U32 R5, R26, 0x10, RZ ;  /* 0x000000101a052819 */ /* 0x000fca00000006ff */
[--C-:B------:R-:W-:Y:S01]  /*14d0*/  @P2 FFMA.FTZ R204, R4, R104, R5.reuse ;  /* 0x0000006804cc2223 */ /* 0x100fe20000010005 */
[----:B------:R-:W-:Y:S01]  /*14e0*/  @P2 PRMT R5, R30, 0x7632, R5 ;  /* 0x000076321e052816 */ /* 0x000fe20000000005 */
[----:B------:R-:W1:Y:S03]  /*14f0*/  @P2 LDC R4, c[0x0][0x40c] ;  /* 0x00010300ff042b82 */ /* 0x000e660000000800 */
[----:B------:R-:W-:Y:S02]  /*1500*/  @P2 SHF.L.U32 R5, R5, 0x10, RZ ;  /* 0x0000001005052819 */ /* 0x000fe400000006ff */
[----:B------:R-:W-:-:S03]  /*1510*/  F2FP.BF16.F32.PACK_AB R6, RZ, R204 ;  /* 0x000000ccff06723e */ /* 0x000fc600000010ff */
        /* <DEDUP_REMOVED lines=8> */
[----:B------:R-:W-:Y:S02]  /*15a0*/  @P2 SHF.L.U32 R5, R27, 0x10, RZ ;  /* 0x000000101b052819 */ /* 0x000fe400000006ff */
[----:B------:R-:W-:-:S03]  /*15b0*/  PRMT R6, R6, 0x5410, R8 ;  /* 0x0000541006067816 */ /* 0x000fc60000000008 */
[--C-:B------:R-:W-:Y:S01]  /*15c0*/  @P2 FFMA.FTZ R202, R4, R106, R5.reuse ;  /* 0x0000006a04ca2223 */ /* 0x100fe20000010005 */
[----:B------:R-:W-:Y:S02]  /*15d0*/  @P2 PRMT R4, R31, 0x7632, R4 ;  /* 0x000076321f042816 */ /* 0x000fe40000000004 */
[----:B------:R-:W-:Y:S02]  /*15e0*/  @!P2 PRMT R5, R27, 0x7632, R5 ;  /* 0x000076321b05a816 */ /* 0x000fe40000000005 */
[----:B------:R-:W-:Y:S02]  /*15f0*/  @P2 SHF.L.U32 R4, R4, 0x10, RZ ;  /* 0x0000001004042819 */ /* 0x000fe400000006ff */
[----:B------:R-:W-:Y:S02]  /*1600*/  @!P2 SHF.L.U32 R201, R5, 0x10, RZ ;  /* 0x0000001005c9a819 */ /* 0x000fe400000006ff */
[----:B------:R-:W-:-:S04]  /*1610*/  F2FP.BF16.F32.PACK_AB R5, RZ, R206 ;  /* 0x000000ceff05723e */ /* 0x000fc800000010ff */
[----:B------:R-:W-:Y:S01]  /*1620*/  PRMT R5, R5, 0x5410, R9 ;  /* 0x0000541005057816 */ /* 0x000fe20000000009 */
[----:B--2---:R-:W-:Y:S01]  /*1630*/  @P2 FMUL.FTZ R3, R4, R3 ;  /* 0x0000000304032220 */ /* 0x004fe20000410000 */
[----:B------:R-:W-:-:S04]  /*1640*/  @P2 PRMT R4, R27, 0x7632, R4 ;  /* 0x000076321b042816 */ /* 0x000fc80000000004 */
[----:B------:R-:W-:-:S05]  /*1650*/  @P2 SHF.L.U32 R4, R4, 0x10, RZ ;  /* 0x0000001004042819 */ /* 0x000fca00000006ff */
[----:B------:R-:W-:Y:S01]  /*1660*/  @P2 FFMA.FTZ R201, R3, R107, R4 ;  /* 0x0000006b03c92223 */ /* 0x000fe20000010004 */
[----:B------:R-:W-:Y:S02]  /*1670*/  F2FP.BF16.F32.PACK_AB R4, RZ, R200 ;  /* 0x000000c8ff04723e */ /* 0x000fe400000010ff */
[----:B------:R-:W-:Y:S02]  /*1680*/  F2FP.BF16.F32.PACK_AB R3, RZ, R202 ;  /* 0x000000caff03723e */ /* 0x000fe400000010ff */
[----:B------:R-:W-:Y:S02]  /*1690*/  F2FP.BF16.F32.PACK_AB R7, RZ, R201 ;  /* 0x000000c9ff07723e */ /* 0x000fe400000010ff */
[----:B------:R-:W-:Y:S02]  /*16a0*/  PRMT R4, R4, 0x5410, R10 ;  /* 0x0000541004047816 */ /* 0x000fe4000000000a */
[----:B------:R-:W-:Y:S01]  /*16b0*/  PRMT R7, R3, 0x5410, R7 ;  /* 0x0000541003077816 */ /* 0x000fe20000000007 */
[----:B------:R-:W-:Y:S06]  /*16c0*/  BRA `(.L_x_18105) ;  /* 0x0000000000d47947 */ /* 0x000fec0003800000 */
.L_x_18104:
[----:B------:R-:W1:Y:S01]  /*16d0*/  @P1 LDC R5, c[0x0][0x40c] ;  /* 0x00010300ff051b82 */ /* 0x000e620000000800 */
[----:B-----5:R-:W-:Y:S02]  /*16e0*/  @P1 PRMT R4, R28, 0x7632, R4 ;  /* 0x000076321c041816 */ /* 0x020fe40000000004 */
[----:B------:R-:W-:Y:S02]  /*16f0*/  CS2R R204, SRZ ;  /* 0x0000000000cc7805 */ /* 0x000fe4000001ff00 */
[----:B------:R-:W-:Y:S02]  /*1700*/  @P1 PRMT R6, R29, 0x7632, R6 ;  /* 0x000076321d061816 */ /* 0x000fe40000000006 */
[----:B------:R-:W-:Y:S02]  /*1710*/  CS2R R202, SRZ ;  /* 0x0000000000ca7805 */ /* 0x000fe4000001ff00 */
[----:B------:R-:W-:Y:S02]  /*1720*/  @P1 SHF.L.U32 R4, R4, 0x10, RZ ;  /* 0x0000001004041819 */ /* 0x000fe400000006ff */
[----:B------:R-:W-:-:S02]  /*1730*/  CS2R R200, SRZ ;  /* 0x0000000000c87805 */ /* 0x000fc4000001ff00 */
[----:B------:R-:W-:Y:S01]  /*1740*/  @P1 SHF.L.U32 R6, R6, 0x10, RZ ;  /* 0x0000001006061819 */ /* 0x000fe200000006ff */
[----:B------:R-:W2:Y:S01]  /*1750*/  @P1 LDC R3, c[0x0][0x40c] ;  /* 0x00010300ff031b82 */ /* 0x000ea20000000800 */
[----:B------:R-:W-:Y:S02]  /*1760*/  MOV R199, RZ ;  /* 0x000000ff00c77202 */ /* 0x000fe40000000f00 */
[----:B------:R-:W-:Y:S01]  /*1770*/  MOV R206, RZ ;  /* 0x000000ff00ce7202 */ /* 0x000fe20000000f00 */
[----:B-1----:R-:W-:-:S04]  /*1780*/  @P1 FMUL.FTZ R5, R4, R5 ;  /* 0x0000000504051220 */ /* 0x002fc80000410000 */
[----:B------:R-:W1:Y:S01]  /*1790*/  @P1 LDC R4, c[0x0][0x40c] ;  /* 0x00010300ff041b82 */ /* 0x000e620000000800 */
[----:B------:R-:W-:Y:S01]  /*17a0*/  @P1 FMUL.FTZ R199, R5, R109 ;  /* 0x0000006d05c71220 */ /* 0x000fe20000410000 */
[----:B--2---:R-:W-:Y:S01]  /*17b0*/  @P1 FMUL.FTZ R5, R6, R3 ;  /* 0x0000000306051220 */ /* 0x004fe20000410000 */
[----:B------:R-:W-:-:S05]  /*17c0*/  @P1 PRMT R6, R30, 0x7632, R6 ;  /* 0x000076321e061816 */ /* 0x000fca0000000006 */
[----:B------:R-:W2:Y:S01]  /*17d0*/  @P1 LDC R3, c[0x0][0x40c] ;  /* 0x00010300ff031b82 */ /* 0x000ea20000000800 */
[----:B------:R-:W-:Y:S01]  /*17e0*/  @P1 FMUL.FTZ R205, R5, R111 ;  /* 0x0000006f05cd1220 */ /* 0x000fe20000410000 */
[----:B------:R-:W-:-:S04]  /*17f0*/  @P1 SHF.L.U32 R6, R6, 0x10, RZ ;  /* 0x0000001006061819 */ /* 0x000fc800000006ff */
[----:B------:R-:W-:Y:S02]  /*1800*/  F2FP.BF16.F32.PACK_AB R10, RZ, R205 ;  /* 0x000000cdff0a723e */ /* 0x000fe400000010ff */
[----:B------:R-:W3:Y:S01]  /*1810*/  @P1 LDC R5, c[0x0][0x40c] ;  /* 0x00010300ff051b82 */ /* 0x000ee20000000800 */
[----:B-1----:R-:W-:Y:S01]  /*1820*/  @P1 FMUL.FTZ R4, R6, R4 ;  /* 0x0000000406041220 */ /* 0x002fe20000410000 */
[----:B------:R-:W-:-:S03]  /*1830*/  @P1 PRMT R6, R31, 0x7632, R6 ;  /* 0x000076321f061816 */ /* 0x000fc60000000006 */
[----:B------:R-:W-:Y:S01]  /*1840*/  @P1 FMUL.FTZ R203, R4, R105 ;  /* 0x0000006904cb1220 */ /* 0x000fe20000410000 */
[----:B------:R-:W-:Y:S02]  /*1850*/  @P1 SHF.L.U32 R6, R6, 0x10, RZ ;  /* 0x0000001006061819 */ /* 0x000fe400000006ff */
[----:B------:R-:W-:Y:S02]  /*1860*/  @P1 SHF.L.U32 R4, R29, 0x10, RZ ;  /* 0x000000101d041819 */ /* 0x000fe400000006ff */
[----:B------:R-:W-:Y:S01]  /*1870*/  F2FP.BF16.F32.PACK_AB R9, RZ, R203 ;  /* 0x000000cbff09723e */ /* 0x000fe200000010ff */
[----:B--2---:R-:W-:Y:S02]  /*1880*/  @P1 FMUL.FTZ R6, R6, R3 ;  /* 0x0000000306061220 */ /* 0x004fe40000410000 */
[----:B------:R-:W1:Y:S02]  /*1890*/  @P1 LDC R3, c[0x0][0x40c] ;  /* 0x00010300ff031b82 */ /* 0x000e640000000800 */
[----:B------:R-:W-:Y:S01]  /*18a0*/  @P1 FMUL.FTZ R201, R6, R107 ;  /* 0x0000006b06c91220 */ /* 0x000fe20000410000 */
[----:B---3--:R-:W-:-:S04]  /*18b0*/  @P1 FMUL.FTZ R5, R4, R5 ;  /* 0x0000000504051220 */ /* 0x008fc80000410000 */
[----:B------:R-:W-:Y:S01]  /*18c0*/  F2FP.BF16.F32.PACK_AB R7, RZ, R201 ;  /* 0x000000c9ff07723e */ /* 0x000fe200000010ff */
[----:B------:R-:W2:Y:S01]  /*18d0*/  @P1 LDC R4, c[0x0][0x40c] ;  /* 0x00010300ff041b82 */ /* 0x000ea20000000800 */
[----:B------:R-:W-:Y:S01]  /*18e0*/  @P1 FMUL.FTZ R206, R5, R110 ;  /* 0x0000006e05ce1220 */ /* 0x000fe20000410000 */
[----:B------:R-:W-:-:S05]  /*18f0*/  @P1 SHF.L.U32 R5, R31, 0x10, RZ ;  /* 0x000000101f051819 */ /* 0x000fca00000006ff */
[----:B-1----:R-:W-:Y:S02]  /*1900*/  @P1 FMUL.FTZ R5, R5, R3 ;  /* 0x0000000305051220 */ /* 0x002fe40000410000 */
[----:B------:R-:W1:Y:S02]  /*1910*/  @P1 LDC R3, c[0x0][0x40c] ;  /* 0x00010300ff031b82 */ /* 0x000e640000000800 */
[----:B------:R-:W-:Y:S01]  /*1920*/  @P1 FMUL.FTZ R202, R5, R106 ;  /* 0x0000006a05ca1220 */ /* 0x000fe20000410000 */
[----:B------:R-:W-:-:S04]  /*1930*/  @P1 SHF.L.U32 R5, R28, 0x10, RZ ;  /* 0x000000101c051819 */ /* 0x000fc800000006ff */
[----:B------:R-:W-:Y:S01]  /*1940*/  F2FP.BF16.F32.PACK_AB R8, RZ, R202 ;  /* 0x000000caff08723e */ /* 0x000fe200000010ff */
[----:B--2---:R-:W-:Y:S01]  /*1950*/  @P1 FMUL.FTZ R4, R5, R4 ;  /* 0x0000000405041220 */ /* 0x004fe20000410000 */
[----:B------:R-:W-:Y:S02]  /*1960*/  F2FP.BF16.F32.PACK_AB R5, RZ, R206 ;  /* 0x000000ceff05723e */ /* 0x000fe400000010ff */
[----:B------:R-:W-:Y:S01]  /*1970*/  PRMT R7, R8, 0x5410, R7 ;  /* 0x0000541008077816 */ /* 0x000fe20000000007 */
[----:B------:R-:W-:Y:S01]  /*1980*/  @P1 FMUL.FTZ R200, R4, R108 ;  /* 0x0000006c04c81220 */ /* 0x000fe20000410000 */
[----:B------:R-:W-:Y:S02]  /*1990*/  @P1 SHF.L.U32 R4, R30, 0x10, RZ ;  /* 0x000000101e041819 */ /* 0x000fe400000006ff */
[----:B------:R-:W-:-:S03]  /*19a0*/  PRMT R5, R5, 0x5410, R10 ;  /* 0x0000541005057816 */ /* 0x000fc6000000000a */
[----:B-1----:R-:W-:Y:S01]  /*19b0*/  @P1 FMUL.FTZ R3, R4, R3 ;  /* 0x0000000304031220 */ /* 0x002fe20000410000 */
[----:B------:R-:W-:-:S03]  /*19c0*/  F2FP.BF16.F32.PACK_AB R4, RZ, R200 ;  /* 0x000000c8ff04723e */ /* 0x000fc600000010ff */
[----:B------:R-:W-:Y:S01]  /*19d0*/  @P1 FMUL.FTZ R204, R3, R104 ;  /* 0x0000006803cc1220 */ /* 0x000fe20000410000 */
[----:B------:R-:W-:-:S04]  /*19e0*/  F2FP.BF16.F32.PACK_AB R3, RZ, R199 ;  /* 0x000000c7ff03723e */ /* 0x000fc800000010ff */
[----:B------:R-:W-:Y:S02]  /*19f0*/  F2FP.BF16.F32.PACK_AB R6, RZ, R204 ;  /* 0x000000ccff06723e */ /* 0x000fe400000010ff */
[----:B------:R-:W-:Y:S02]  /*1a00*/  PRMT R4, R4, 0x5410, R3 ;  /* 0x0000541004047816 */ /* 0x000fe40000000003 */
[----:B------:R-:W-:-:S07]  /*1a10*/  PRMT R6, R6, 0x5410, R9 ;  /* 0x0000541006067816 */ /* 0x000fce0000000009 */
.L_x_18105:
[----:B------:R-:W1:Y:S01]  /*1a20*/  LDC.64 R238, c[0x0][0x3a8] ;  /* 0x0000ea00ffee7b82 */ /* 0x000e620000000a00 */
[----:B------:R-:W-:Y:S01]  /*1a30*/  @P1 IADD3 R3, PT, PT, R215, 0x20, RZ ;  /* 0x00000020d7031810 */ /* 0x000fe20007ffe0ff */
[----:B-1----:R-:W-:-:S05]  /*1a40*/  IMAD.WIDE.U32 R8, R216, 0x10, R238 ;  /* 0x00000010d8087825 */ /* 0x002fca00078e00ee */
[----:B------:R1:W-:Y:S02]  /*1a50*/  STG.E.128 desc[UR6][R8.64], R4 ;  /* 0x0000000408007986 */ /* 0x0003e4000c101d06 */
[----:B-1----:R-:W1:Y:S08]  /*1a60*/  @P1 LDC.64 R6, c[0x0][0x390] ;  /* 0x0000e400ff061b82 */ /* 0x002e700000000a00 */
        /* <DEDUP_REMOVED lines=8> */
[----:B-1---5:R-:W-:Y:S02]  /*1af0*/  SHF.L.U32 R5, R25, 0x10, RZ ;  /* 0x0000001019057819 */ /* 0x022fe400000006ff */
[----:B------:R-:W-:-:S04]  /*1b00*/  PRMT R6, R24, 0x7632, R6 ;  /* 0x0000763218067816 */ /* 0x000fc80000000006 */
[----:B------:R-:W-:-:S05]  /*1b10*/  SHF.L.U32 R6, R6, 0x10, RZ ;  /* 0x0000001006067819 */ /* 0x000fca00000006ff */
[----:B------:R-:W1:Y:S01]  /*1b20*/  @P2 LDC R3, c[0x0][0x40c] ;  /* 0x00010300ff032b82 */ /* 0x000e620000000800 */
[----:B------:R-:W-:Y:S02]  /*1b30*/  @P2 SHF.L.U32 R4, R29, 0x10, RZ ;  /* 0x000000101d042819 */ /* 0x000fe400000006ff */
[----:B------:R-:W-:Y:S02]  /*1b40*/  @!P2 MOV R188, R5 ;  /* 0x0000000500bca202 */ /* 0x000fe40000000f00 */
[----:B------:R-:W-:Y:S01]  /*1b50*/  @!P2 MOV R187, R6 ;  /* 0x0000000600bba202 */ /* 0x000fe20000000f00 */
[----:B-1----:R-:W-:Y:S02]  /*1b60*/  @P2 FMUL.FTZ R4, R4, R3 ;  /* 0x0000000304042220 */ /* 0x002fe40000410000 */
[----:B------:R-:W1:Y:S02]  /*1b70*/  @P2 LDC R3, c[0x0][0x40c] ;  /* 0x00010300ff032b82 */ /* 0x000e640000000800 */
[----:B------:R-:W-:Y:S01]  /*1b80*/  @P2 FFMA.FTZ R188, R4, R102, R5 ;  /* 0x0000006604bc2223 */ /* 0x000fe20000010005 */
[----:B------:R-:W-:-:S04]  /*1b90*/  @P2 PRMT R4, R28, 0x7632, R4 ;  /* 0x000076321c042816 */ /* 0x000fc80000000004 */
[----:B------:R-:W-:Y:S01]  /*1ba0*/  @P2 SHF.L.U32 R4, R4, 0x10, RZ ;  /* 0x0000001004042819 */ /* 0x000fe200000006ff */
[----:B------:R-:W2:Y:S04]  /*1bb0*/  @P2 LDC R5, c[0x0][0x40c] ;  /* 0x00010300ff052b82 */ /* 0x000ea80000000800 */
[----:B-1----:R-:W-:Y:S01]  /*1bc0*/  @P2 FMUL.FTZ R3, R4, R3 ;  /* 0x0000000304032220 */ /* 0x002fe20000410000 */
[----:B------:R-:W-:-:S03]  /*1bd0*/  @P2 PRMT R4, R29, 0x7632, R4 ;  /* 0x000076321d042816 */ /* 0x000fc60000000004 */
[--C-:B------:R-:W-:Y:S01]  /*1be0*/  @P2 FFMA.FTZ R187, R3, R101, R6.reuse ;  /* 0x0000006503bb2223 */ /* 0x100fe20000010006 */
[----:B------:R-:W-:Y:S01]  /*1bf0*/  PRMT R6, R25, 0x7632, R6 ;  /* 0x0000763219067816 */ /* 0x000fe20000000006 */
[----:B------:R-:W1:Y:S01]  /*1c00*/  @P2 LDC R3, c[0x0][0x40c] ;  /* 0x00010300ff032b82 */ /* 0x000e620000000800 */
[----:B------:R-:W-:Y:S02]  /*1c10*/  @P2 SHF.L.U32 R4, R4, 0x10, RZ ;  /* 0x0000001004042819 */ /* 0x000fe400000006ff */
[----:B------:R-:W-:-:S03]  /*1c20*/  SHF.L.U32 R6, R6, 0x10, RZ ;  /* 0x0000001006067819 */ /* 0x000fc600000006ff */
[----:B--2---:R-:W-:Y:S01]  /*1c30*/  @P2 FMUL.FTZ R4, R4, R5 ;  /* 0x0000000504042220 */ /* 0x004fe20000410000 */
        /* <DEDUP_REMOVED lines=8> */
[----:B-1----:R-:W-:Y:S02]  /*1cc0*/  @P2 FMUL.FTZ R4, R4, R3 ;  /* 0x0000000304042220 */ /* 0x002fe40000410000 */
[----:B------:R-:W1:Y:S02]  /*1cd0*/  @P2 LDC R3, c[0x0][0x40c] ;  /* 0x00010300ff032b82 */ /* 0x000e640000000800 */
[--C-:B------:R-:W-:Y:S01]  /*1ce0*/  @P2 FFMA.FTZ R185, R4, R96, R5.reuse ;  /* 0x0000006004b92223 */ /* 0x100fe20000010005 */
[----:B------:R-:W-:-:S04]  /*1cf0*/  PRMT R5, R26, 0x7632, R5 ;  /* 0x000076321a057816 */ /* 0x000fc80000000005 */
[----:B------:R-:W-:Y:S01]  /*1d00*/  SHF.L.U32 R5, R5, 0x10, RZ ;  /* 0x0000001005057819 */ /* 0x000fe200000006ff */
[----:B------:R-:W2:Y:S03]  /*1d10*/  @P2 LDC R4, c[0x0][0x40c] ;  /* 0x00010300ff042b82 */ /* 0x000ea60000000800 */
[----:B------:R-:W-:Y:S01]  /*1d20*/  @!P2 MOV R184, R5 ;  /* 0x0000000500b8a202 */ /* 0x000fe20000000f00 */
[----:B-1----:R-:W-:Y:S01]  /*1d30*/  @P2 FMUL.FTZ R3, R6, R3 ;  /* 0x0000000306032220 */ /* 0x002fe20000410000 */
[----:B------:R-:W-:-:S03]  /*1d40*/  F2FP.BF16.F32.PACK_AB R6, RZ, R185 ;  /* 0x000000b9ff06723e */ /* 0x000fc600000010ff */
[----:B------:R-:W-:Y:S01]  /*1d50*/  @P2 FFMA.FTZ R184, R3, R97, R5 ;  /* 0x0000006103b82223 */ /* 0x000fe20000010005 */
[----:B------:R-:W-:Y:S01]  /*1d60*/  @P2 SHF.L.U32 R5, R31, 0x10, RZ ;  /* 0x000000101f052819 */ /* 0x000fe200000006ff */
[----:B------:R-:W1:Y:S03]  /*1d70*/  @P2 LDC R3, c[0x0][0x40c] ;  /* 0x00010300ff032b82 */ /* 0x000e660000000800 */
[----:B------:R-:W-:Y:S01]  /*1d80*/  F2FP.BF16.F32.PACK_AB R9, RZ, R184 ;  /* 0x000000b8ff09723e */ /* 0x000fe200000010ff */
[----:B--2---:R-:W-:Y:S01]  /*1d90*/  @P2 FMUL.FTZ R4, R5, R4 ;  /* 0x0000000405042220 */ /* 0x004fe20000410000 */
[----:B------:R-:W-:Y:S02]  /*1da0*/  SHF.L.U32 R5, R27, 0x10, RZ ;  /* 0x000000101b057819 */ /* 0x000fe400000006ff */
[----:B------:R-:W-:Y:S02]  /*1db0*/  PRMT R6, R6, 0x5410, R9 ;  /* 0x0000541006067816 */ /* 0x000fe40000000009 */
[----:B------:R-:W-:Y:S01]  /*1dc0*/  @!P2 MOV R190, R5 ;  /* 0x0000000500bea202 */ /* 0x000fe20000000f00 */
[----:B------:R-:W-:Y:S01]  /*1dd0*/  @P2 FFMA.FTZ R190, R4, R98, R5 ;  /* 0x0000006204be2223 */ /* 0x000fe20000010005 */
[----:B------:R-:W-:Y:S01]  /*1de0*/  @P2 SHF.L.U32 R5, R28, 0x10, RZ ;  /* 0x000000101c052819 */ /* 0x000fe200000006ff */
[----:B------:R-:W2:Y:S03]  /*1df0*/  @P2 LDC R4, c[0x0][0x40c] ;  /* 0x00010300ff042b82 */ /* 0x000ea60000000800 */
[----:B------:R-:W-:Y:S01]  /*1e00*/  F2FP.BF16.F32.PACK_AB R7, RZ, R190 ;  /* 0x000000beff07723e */ /* 0x000fe200000010ff */
[----:B-1----:R-:W-:Y:S01]  /*1e10*/  @P2 FMUL.FTZ R3, R5, R3 ;  /* 0x0000000305032220 */ /* 0x002fe20000410000 */
        /* <DEDUP_REMOVED lines=8> */
[----:B--2---:R-:W-:Y:S01]  /*1ea0*/  @P2 FMUL.FTZ R3, R3, R4 ;  /* 0x0000000403032220 */ /* 0x004fe20000410000 */
[----:B------:R-:W-:-:S02]  /*1eb0*/  @!P2 MOV R189, R5 ;  /* 0x0000000500bda202 */ /* 0x000fc40000000f00 */
[----:B------:R-:W-:Y:S01]  /*1ec0*/  F2FP.BF16.F32.PACK_AB R4, RZ, R187 ;  /* 0x000000bbff04723e */ /* 0x000fe200000010ff */
[----:B------:R-:W-:Y:S01]  /*1ed0*/  @P2 FFMA.FTZ R189, R3, R99, R5 ;  /* 0x0000006303bd2223 */ /* 0x000fe20000010005 */
[----:B------:R-:W-:Y:S02]  /*1ee0*/  F2FP.BF16.F32.PACK_AB R5, RZ, R188 ;  /* 0x000000bcff05723e */ /* 0x000fe400000010ff */
[----:B------:R-:W-:Y:S02]  /*1ef0*/  PRMT R4, R8, 0x5410, R4 ;  /* 0x0000541008047816 */ /* 0x000fe40000000004 */
[----:B------:R-:W-:Y:S02]  /*1f00*/  F2FP.BF16.F32.PACK_AB R3, RZ, R189 ;  /* 0x000000bdff03723e */ /* 0x000fe400000010ff */
[----:B------:R-:W-:Y:S02]  /*1f10*/  PRMT R5, R5, 0x5410, R10 ;  /* 0x0000541005057816 */ /* 0x000fe4000000000a */
[----:B------:R-:W-:Y:S01]  /*1f20*/  PRMT R7, R7, 0x5410, R3 ;  /* 0x0000541007077816 */ /* 0x000fe20000000003 */
[----:B------:R-:W-:Y:S06]  /*1f30*/  BRA `(.L_x_18107) ;  /* 0x0000000000d47947 */ /* 0x000fec0003800000 */
.L_x_18106:
[----:B-1----:R-:W1:Y:S01]  /*1f40*/  @P1 LDC R5, c[0x0][0x40c] ;  /* 0x00010300ff051b82 */ /* 0x002e620000000800 */
        /* <DEDUP_REMOVED lines=8> */
[----:B------:R-:W-:Y:S01]  /*1fd0*/  HFMA2 R190, -RZ, RZ, 0, 0 ;  /* 0x00000000ffbe7431 */ /* 0x000fe200000001ff */
[----:B------:R-:W-:Y:S01]  /*1fe0*/  MOV R183, RZ ;  /* 0x000000ff00b77202 */ /* 0x000fe20000000f00 */
[----:B-1----:R-:W-:-:S05]  /*1ff0*/  @P1 FMUL.FTZ R5, R4, R5 ;  /* 0x0000000504051220 */ /* 0x002fca0000410000 */
        /* <DEDUP_REMOVED lines=41> */
.L_x_18107:
[----:B------:R-:W-:-:S05]  /*2290*/  IADD3 R3, PT, PT, R216, 0x20, RZ ;  /* 0x00000020d8037810 */ /* 0x000fca0007ffe0ff */
[----:B------:R-:W-:Y:S01]  /*22a0*/  IMAD.WIDE.U32 R8, R3, 0x10, R238 ;  /* 0x0000001003087825 */ /* 0x000fe200078e00ee */
[----:B------:R-:W-:-:S04]  /*22b0*/  @P1 IADD3 R3, PT, PT, R215, 0x40, RZ ;  /* 0x00000040d7031810 */ /* 0x000fc80007ffe0ff */
        /* <DEDUP_REMOVED lines=10> */
[----:B-1---5:R-:W-:Y:S02]  /*2360*/  PRMT R6, R24, 0x7632, R6 ;  /* 0x0000763218067816 */ /* 0x022fe40000000006 */
[----:B------:R-:W-:Y:S02]  /*2370*/  PRMT R8, R25, 0x7632, R8 ;  /* 0x0000763219087816 */ /* 0x000fe40000000008 */
[----:B------:R-:W-:Y:S02]  /*2380*/  SHF.L.U32 R6, R6, 0x10, RZ ;  /* 0x0000001006067819 */ /* 0x000fe400000006ff */
[----:B------:R-:W-:-:S05]  /*2390*/  SHF.L.U32 R8, R8, 0x10, RZ ;  /* 0x0000001008087819 */ /* 0x000fca00000006ff */
[----:B------:R-:W1:Y:S01]  /*23a0*/  @P2 LDC R3, c[0x0][0x40c] ;  /* 0x00010300ff032b82 */ /* 0x000e620000000800 */
[----:B------:R-:W-:Y:S02]  /*23b0*/  @P2 SHF.L.U32 R5, R29, 0x10, RZ ;  /* 0x000000101d052819 */ /* 0x000fe400000006ff */
[----:B------:R-:W-:-:S04]  /*23c0*/  @P2 PRMT R10, R30, 0x7632, R10 ;  /* 0x000076321e0a2816 */ /* 0x000fc8000000000a */
[----:B------:R-:W-:Y:S01]  /*23d0*/  @P2 SHF.L.U32 R10, R10, 0x10, RZ ;  /* 0x000000100a0a2819 */ /* 0x000fe200000006ff */
[----:B------:R-:W2:Y:S08]  /*23e0*/  @P2 LDC R4, c[0x0][0x40c] ;  /* 0x00010300ff042b82 */ /* 0x000eb00000000800 */
[----:B------:R-:W3:Y:S01]  /*23f0*/  @P2 LDC R7, c[0x0][0x40c] ;  /* 0x00010300ff072b82 */ /* 0x000ee20000000800 */
[----:B-1----:R-:W-:Y:S01]  /*2400*/  @P2 FMUL.FTZ R5, R5, R3 ;  /* 0x0000000305052220 */ /* 0x002fe20000410000 */
[----:B------:R-:W-:-:S06]  /*2410*/  SHF.L.U32 R3, R25, 0x10, RZ ;  /* 0x0000001019037819 */ /* 0x000fcc00000006ff */
[----:B------:R-:W1:Y:S01]  /*2420*/  @P2 LDC R9, c[0x0][0x40c] ;  /* 0x00010300ff092b82 */ /* 0x000e620000000800 */
[----:B------:R-:W-:Y:S01]  /*2430*/  @P2 FFMA.FTZ R3, R5, R94, R3 ;  /* 0x0000005e05032223 */ /* 0x000fe20000010003 */
[----:B------:R-:W-:-:S04]  /*2440*/  @P2 PRMT R5, R28, 0x7632, R5 ;  /* 0x000076321c052816 */ /* 0x000fc80000000005 */
[----:B------:R-:W-:-:S05]  /*2450*/  @P2 SHF.L.U32 R5, R5, 0x10, RZ ;  /* 0x0000001005052819 */ /* 0x000fca00000006ff */
[----:B--2---:R-:W-:Y:S01]  /*2460*/  @P2 FMUL.FTZ R5, R5, R4 ;  /* 0x0000000405052220 */ /* 0x004fe20000410000 */
[----:B------:R-:W-:-:S03]  /*2470*/  @!P2 MOV R4, R6 ;  /* 0x000000060004a202 */ /* 0x000fc60000000f00 */
[----:B------:R-:W-:Y:S01]  /*2480*/  @P2 FFMA.FTZ R4, R5, R93, R6 ;  /* 0x0000005d05042223 */ /* 0x000fe20000010006 */
[----:B------:R-:W-:Y:S01]  /*2490*/  @P2 PRMT R5, R29, 0x7632, R5 ;  /* 0x000076321d052816 */ /* 0x000fe20000000005 */
[----:B------:R-:W2:Y:S03]  /*24a0*/  @P2 LDC R6, c[0x0][0x40c] ;  /* 0x00010300ff062b82 */ /* 0x000ea60000000800 */
[----:B------:R-:W-:-:S05]  /*24b0*/  @P2 SHF.L.U32 R5, R5, 0x10, RZ ;  /* 0x0000001005052819 */ /* 0x000fca00000006ff */
[----:B---3--:R-:W-:Y:S01]  /*24c0*/  @P2 FMUL.FTZ R7, R5, R7 ;  /* 0x0000000705072220 */ /* 0x008fe20000410000 */
[----:B------:R-:W-:-:S03]  /*24d0*/  @!P2 MOV R5, R8 ;  /* 0x000000080005a202 */ /* 0x000fc60000000f00 */
[----:B------:R-:W-:Y:S01]  /*24e0*/  @P2 FFMA.FTZ R5, R7, R95, R8 ;  /* 0x0000005f07052223 */ /* 0x000fe20000010008 */
[----:B------:R-:W-:-:S04]  /*24f0*/  @P2 SHF.L.U32 R7, R30, 0x10, RZ ;  /* 0x000000101e072819 */ /* 0x000fc800000006ff */
[----:B------:R-:W-:Y:S01]  /*2500*/  F2FP.BF16.F32.PACK_AB R15, RZ, R5 ;  /* 0x00000005ff0f723e */ /* 0x000fe200000010ff */
[----:B--2---:R-:W-:Y:S01]  /*2510*/  @P2 FMUL.FTZ R8, R7, R6 ;  /* 0x0000000607082220 */ /* 0x004fe20000410000 */
[----:B------:R-:W-:Y:S01]  /*2520*/  SHF.L.U32 R6, R26, 0x10, RZ ;  /* 0x000000101a067819 */ /* 0x000fe200000006ff */
[----:B------:R-:W2:Y:S04]  /*2530*/  @P2 LDC R7, c[0x0][0x40c] ;  /* 0x00010300ff072b82 */ /* 0x000ea80000000800 */
[----:B------:R-:W-:Y:S01]  /*2540*/  @P2 FFMA.FTZ R6, R8, R88, R6 ;  /* 0x0000005808062223 */ /* 0x000fe20000010006 */
[----:B------:R-:W-:-:S04]  /*2550*/  PRMT R8, R26, 0x7632, R8 ;  /* 0x000076321a087816 */ /* 0x000fc80000000008 */
[----:B------:R-:W-:Y:S01]  /*2560*/  SHF.L.U32 R8, R8, 0x10, RZ ;  /* 0x0000001008087819 */ /* 0x000fe200000006ff */
[----:B--2---:R-:W-:-:S03]  /*2570*/  @P2 FMUL.FTZ R10, R10, R7 ;  /* 0x000000070a0a2220 */ /* 0x004fc60000410000 */
        /* <DEDUP_REMOVED lines=12> */
[----:B--2---:R-:W-:Y:S01]  /*2640*/  @P2 FMUL.FTZ R8, R10, R8 ;  /* 0x000000080a082220 */ /* 0x004fe20000410000 */
        /* <DEDUP_REMOVED lines=20> */
.L_x_18108:
[----:B------:R-:W2:Y:S01]  /*2790*/  @P1 LDC R3, c[0x0][0x40c] ;  /* 0x00010300ff031b82 */ /* 0x000ea20000000800 */
[----:B-1---5:R-:W-:Y:S02]  /*27a0*/  @P1 PRMT R4, R28, 0x7632, R4 ;  /* 0x000076321c041816 */ /* 0x022fe40000000004 */
[----:B------:R-:W-:Y:S02]  /*27b0*/  CS2R R180, SRZ ;  /* 0x0000000000b47805 */ /* 0x000fe4000001ff00 */
[----:B------:R-:W-:Y:S02]  /*27c0*/  @P1 PRMT R6, R29, 0x7632, R6 ;  /* 0x000076321d061816 */ /* 0x000fe40000000006 */
[----:B------:R-:W-:Y:S02]  /*27d0*/  @P1 SHF.L.U32 R4, R4, 0x10, RZ ;  /* 0x0000001004041819 */ /* 0x000fe400000006ff */
[----:B------:R-:W-:Y:S01]  /*27e0*/  @P1 SHF.L.U32 R6, R6, 0x10, RZ ;  /* 0x0000001006061819 */ /* 0x000fe200000006ff */
[----:B------:R-:W1:Y:S01]  /*27f0*/  @P1 LDC R7, c[0x0][0x40c] ;  /* 0x00010300ff071b82 */ /* 0x000e620000000800 */
[----:B------:R-:W-:Y:S01]  /*2800*/  MOV R182, RZ ;  /* 0x000000ff00b67202 */ /* 0x000fe20000000f00 */
[----:B--2---:R-:W-:Y:S01]  /*2810*/  @P1 FMUL.FTZ R5, R4, R3 ;  /* 0x0000000304051220 */ /* 0x004fe20000410000 */
[----:B------:R-:W-:-:S05]  /*2820*/  HFMA2 R4, -RZ, RZ, 0, 0 ;  /* 0x00000000ff047431 */ /* 0x000fca00000001ff */
[----:B------:R-:W2:Y:S01]  /*2830*/  @P1 LDC R3, c[0x0][0x40c] ;  /* 0x00010300ff031b82 */ /* 0x000ea20000000800 */
[----:B------:R-:W-:Y:S01]  /*2840*/  @P1 FMUL.FTZ R4, R5, R93 ;  /* 0x0000005d05041220 */ /* 0x000fe20000410000 */
[----:B-1----:R-:W-:Y:S01]  /*2850*/  @P1 FMUL.FTZ R7, R6, R7 ;  /* 0x0000000706071220 */ /* 0x002fe20000410000 */
[----:B------:R-:W-:-:S05]  /*2860*/  @P1 PRMT R5, R30, 0x7632, R5 ;  /* 0x000076321e051816 */ /* 0x000fca0000000005 */
[----:B------:R-:W1:Y:S01]  /*2870*/  @P1 LDC R6, c[0x0][0x40c] ;  /* 0x00010300ff061b82 */ /* 0x000e620000000800 */
[----:B------:R-:W-:Y:S02]  /*2880*/  @P1 SHF.L.U32 R8, R5, 0x10, RZ ;  /* 0x0000001005081819 */ /* 0x000fe400000006ff */
[----:B------:R-:W-:Y:S01]  /*2890*/  MOV R5, RZ ;  /* 0x000000ff00057202 */ /* 0x000fe20000000f00 */
[----:B------:R-:W-:Y:S01]  /*28a0*/  @P1 FMUL.FTZ R5, R7, R95 ;  /* 0x0000005f07051220 */ /* 0x000fe20000410000 */
[----:B------:R-:W-:-:S04]  /*28b0*/  @P1 PRMT R7, R31, 0x7632, R7 ;  /* 0x000076321f071816 */ /* 0x000fc80000000007 */
[----:B------:R-:W-:Y:S01]  /*28c0*/  @P1 SHF.L.U32 R9, R7, 0x10, RZ ;  /* 0x0000001007091819 */ /* 0x000fe200000006ff */
[----:B------:R-:W-:Y:S01]  /*28d0*/  HFMA2 R7, -RZ, RZ, 0, 0 ;  /* 0x00000000ff077431 */ /* 0x000fe200000001ff */
[----:B------:R-:W-:Y:S01]  /*28e0*/  F2FP.BF16.F32.PACK_AB R15, RZ, R5 ;  /* 0x00000005ff0f723e */ /* 0x000fe200000010ff */
[----:B--2---:R-:W-:Y:S02]  /*28f0*/  @P1 FMUL.FTZ R8, R8, R3 ;  /* 0x0000000308081220 */ /* 0x004fe40000410000 */
[----:B------:R-:W2:Y:S02]  /*2900*/  @P1 LDC R3, c[0x0][0x40c] ;  /* 0x00010300ff031b82 */ /* 0x000ea40000000800 */
[----:B------:R-:W-:Y:S01]  /*2910*/  @P1 FMUL.FTZ R7, R8, R89 ;  /* 0x0000005908071220 */ /* 0x000fe20000410000 */
[----:B-1----:R-:W-:-:S04]  /*2920*/  @P1 FMUL.FTZ R9, R9, R6 ;  /* 0x0000000609091220 */ /* 0x002fc80000410000 */
[----:B------:R-:W-:Y:S01]  /*2930*/  F2FP.BF16.F32.PACK_AB R14, RZ, R7 ;  /* 0x00000007ff0e723e */ /* 0x000fe200000010ff */
[----:B------:R-:W1:Y:S01]  /*2940*/  @P1 LDC R6, c[0x0][0x40c] ;  /* 0x00010300ff061b82 */ /* 0x000e620000000800 */
[----:B------:R-:W-:Y:S01]  /*2950*/  @P1 FMUL.FTZ R182, R9, R91 ;  /* 0x0000005b09b61220 */ /* 0x000fe20000410000 */
[----:B------:R-:W-:-:S04]  /*2960*/  @P1 SHF.L.U32 R9, R29, 0x10, RZ ;  /* 0x000000101d091819 */ /* 0x000fc800000006ff */
[----:B------:R-:W-:Y:S02]  /*2970*/  F2FP.BF16.F32.PACK_AB R11, RZ, R182 ;  /* 0x000000b6ff0b723e */ /* 0x000fe400000010ff */
[----:B------:R-:W3:Y:S01]  /*2980*/  @P1 LDC R8, c[0x0][0x40c] ;  /* 0x00010300ff081b82 */ /* 0x000ee20000000800 */
[----:B--2---:R-:W-:Y:S01]  /*2990*/  @P1 FMUL.FTZ R9, R9, R3 ;  /* 0x0000000309091220 */ /* 0x004fe20000410000 */
[----:B------:R-:W-:-:S03]  /*29a0*/  HFMA2 R3, -RZ, RZ, 0, 0 ;  /* 0x00000000ff037431 */ /* 0x000fc600000001ff */
[----:B------:R-:W-:Y:S01]  /*29b0*/  @P1 FMUL.FTZ R3, R9, R94 ;  /* 0x0000005e09031220 */ /* 0x000fe20000410000 */
[----:B------:R-:W-:-:S05]  /*29c0*/  @P1 SHF.L.U32 R9, R31, 0x10, RZ ;  /* 0x000000101f091819 */ /* 0x000fca00000006ff */
[----:B-1----:R-:W-:Y:S02]  /*29d0*/  @P1 FMUL.FTZ R9, R9, R6 ;  /* 0x0000000609091220 */ /* 0x002fe40000410000 */
[----:B------:R-:W1:Y:S02]  /*29e0*/  @P1 LDC R6, c[0x0][0x40c] ;  /* 0x00010300ff061b82 */ /* 0x000e640000000800 */
[----:B------:R-:W-:Y:S01]  /*29f0*/  @P1 FMUL.FTZ R181, R9, R90 ;  /* 0x0000005a09b51220 */ /* 0x000fe20000410000 */
[----:B------:R-:W-:-:S04]  /*2a00*/  @P1 SHF.L.U32 R9, R28, 0x10, RZ ;  /* 0x000000101c091819 */ /* 0x000fc800000006ff */
[----:B------:R-:W-:Y:S01]  /*2a10*/  F2FP.BF16.F32.PACK_AB R13, RZ, R181 ;  /* 0x000000b5ff0d723e */ /* 0x000fe200000010ff */
[----:B---3--:R-:W-:Y:S01]  /*2a20*/  @P1 FMUL.FTZ R8, R9, R8 ;  /* 0x0000000809081220 */ /* 0x008fe20000410000 */
[----:B------:R-:W-:Y:S02]  /*2a30*/  F2FP.BF16.F32.PACK_AB R9, RZ, R3 ;  /* 0x00000003ff09723e */ /* 0x000fe400000010ff */
[----:B------:R-:W-:Y:S01]  /*2a40*/  PRMT R11, R13, 0x5410, R11 ;  /* 0x000054100d0b7816 */ /* 0x000fe2000000000b */
[----:B------:R-:W-:Y:S01]  /*2a50*/  @P1 FMUL.FTZ R180, R8, R92 ;  /* 0x0000005c08b41220 */ /* 0x000fe20000410000 */
[----:B------:R-:W-:Y:S02]  /*2a60*/  @P1 SHF.L.U32 R8, R30, 0x10, RZ ;  /* 0x000000101e081819 */ /* 0x000fe400000006ff */
[----:B------:R-:W-:Y:S02]  /*2a70*/  PRMT R9, R9, 0x5410, R15 ;  /* 0x0000541009097816 */ /* 0x000fe4000000000f */
[----:B------:R-:W-:Y:S01]  /*2a80*/  F2FP.BF16.F32.PACK_AB R12, RZ, R180 ;  /* 0x000000b4ff0c723e */ /* 0x000fe200000010ff */
[----:B-1----:R-:W-:Y:S01]  /*2a90*/  @P1 FMUL.FTZ R8, R8, R6 ;  /* 0x0000000608081220 */ /* 0x002fe20000410000 */
[----:B------:R-:W-:-:S03]  /*2aa0*/  MOV R6, RZ ;  /* 0x000000ff00067202 */ /* 0x000fc60000000f00 */
[----:B------:R-:W-:Y:S01]  /*2ab0*/  @P1 FMUL.FTZ R6, R8, R88 ;  /* 0x0000005808061220 */ /* 0x000fe20000410000 */
[----:B------:R-:W-:-:S04]  /*2ac0*/  F2FP.BF16.F32.PACK_AB R8, RZ, R4 ;  /* 0x00000004ff08723e */ /* 0x000fc800000010ff */
[----:B------:R-:W-:Y:S02]  /*2ad0*/  F2FP.BF16.F32.PACK_AB R10, RZ, R6 ;  /* 0x00000006ff0a723e */ /* 0x000fe400000010ff */
[----:B------:R-:W-:Y:S02]  /*2ae0*/  PRMT R8, R12, 0x5410, R8 ;  /* 0x000054100c087816 */ /* 0x000fe40000000008 */
[----:B------:R-:W-:-:S07]  /*2af0*/  PRMT R10, R10, 0x5410, R14 ;  /* 0x000054100a0a7816 */ /* 0x000fce000000000e */
.L_x_18109:
[----:B------:R-:W-:-:S05]  /*2b00*/  IADD3 R12, PT, PT, R216, 0x40, RZ ;  /* 0x00000040d80c7810 */ /* 0x000fca0007ffe0ff */
[----:B------:R-:W-:-:S05]  /*2b10*/  IMAD.WIDE.U32 R12, R12, 0x10, R238 ;  /* 0x000000100c0c7825 */ /* 0x000fca00078e00ee */
[----:B------:R1:W-:Y:S02]  /*2b20*/  STG.E.128 desc[UR6][R12.64], R8 ;  /* 0x000000080c007986 */ /* 0x0003e4000c101d06 */
        /* <DEDUP_REMOVED lines=13> */
[----:B------:R-:W-:Y:S02]  /*2c00*/  SHF.L.U32 R13, R13, 0x10, RZ ;  /* 0x000000100d0d7819 */ /* 0x000fe400000006ff */
[----:B------:R-:W-:-:S02]  /*2c10*/  PRMT R14, R26, 0x7632, R14 ;  /* 0x000076321a0e7816 */ /* 0x000fc4000000000e */
[----:B------:R-:W-:Y:S01]  /*2c20*/  PRMT R17, R27, 0x7632, R17 ;  /* 0x000076321b117816 */ /* 0x000fe20000000011 */
[----:B------:R-:W1:Y:S01]  /*2c30*/  @P2 LDC R10, c[0x0][0x40c] ;  /* 0x00010300ff0a2b82 */ /* 0x000e620000000800 */
[----:B------:R-:W-:Y:S02]  /*2c40*/  @P2 SHF.L.U32 R8, R29, 0x10, RZ ;  /* 0x000000101d082819 */ /* 0x000fe400000006ff */
[----:B------:R-:W-:Y:S02]  /*2c50*/  @P2 PRMT R15, R30, 0x7632, R15 ;  /* 0x000076321e0f2816 */ /* 0x000fe4000000000f */
[----:B------:R-:W-:Y:S02]  /*2c60*/  SHF.L.U32 R14, R14, 0x10, RZ ;  /* 0x000000100e0e7819 */ /* 0x000fe400000006ff */
[----:B------:R-:W-:Y:S01]  /*2c70*/  @P2 SHF.L.U32 R15, R15, 0x10, RZ ;  /* 0x000000100f0f2819 */ /* 0x000fe200000006ff */
[----:B------:R-:W2:Y:S01]  /*2c80*/  @P2 LDC R9, c[0x0][0x40c] ;  /* 0x00010300ff092b82 */ /* 0x000ea20000000800 */
[----:B------:R-:W-:-:S07]  /*2c90*/  SHF.L.U32 R17, R17, 0x10, RZ ;  /* 0x0000001011117819 */ /* 0x000fce00000006ff */
        /* <DEDUP_REMOVED lines=16> */
[----:B------:R-:W-:Y:S01]  /*2da0*/  @P2 SHF.L.U32 R13, R30, 0x10, RZ ;  /* 0x000000101e0d2819 */ /* 0x000fe200000006ff */
[----:B------:R-:W3:Y:S03]  /*2db0*/  @P2 LDC R12, c[0x0][0x40c] ;  /* 0x00010300ff0c2b82 */ /* 0x000ee60000000800 */
[----:B------:R-:W-:Y:S01]  /*2dc0*/  F2FP.BF16.F32.PACK_AB R23, RZ, R10 ;  /* 0x0000000aff17723e */ /* 0x000fe200000010ff */
[----:B--2---:R-:W-:Y:S01]  /*2dd0*/  @P2 FMUL.FTZ R13, R13, R11 ;  /* 0x0000000b0d0d2220 */ /* 0x004fe20000410000 */
[----:B------:R-:W-:-:S05]  /*2de0*/  SHF.L.U32 R11, R26, 0x10, RZ ;  /* 0x000000101a0b7819 */ /* 0x000fca00000006ff */
[----:B------:R-:W-:Y:S02]  /*2df0*/  @P2 FFMA.FTZ R11, R13, R80, R11 ;  /* 0x000000500d0b2223 */ /* 0x000fe4000001000b */
[----:B------:R-:W2:Y:S03]  /*2e00*/  @P2 LDC R13, c[0x0][0x40c] ;  /* 0x00010300ff0d2b82 */ /* 0x000ea60000000800 */
[----:B------:R-:W-:Y:S01]  /*2e10*/  F2FP.BF16.F32.PACK_AB R18, RZ, R11 ;  /* 0x0000000bff12723e */ /* 0x000fe200000010ff */
[----:B---3--:R-:W-:Y:S01]  /*2e20*/  @P2 FMUL.FTZ R15, R15, R12 ;  /* 0x0000000c0f0f2220 */ /* 0x008fe20000410000 */
[----:B------:R-:W-:-:S03]  /*2e30*/  @!P2 MOV R12, R14 ;  /* 0x0000000e000ca202 */ /* 0x000fc60000000f00 */
[----:B------:R-:W-:Y:S01]  /*2e40*/  @P2 FFMA.FTZ R12, R15, R81, R14 ;  /* 0x000000510f0c2223 */ /* 0x000fe2000001000e */
[----:B------:R-:W-:Y:S01]  /*2e50*/  @P2 SHF.L.U32 R14, R31, 0x10, RZ ;  /* 0x000000101f0e2819 */ /* 0x000fe200000006ff */
[----:B------:R-:W3:Y:S03]  /*2e60*/  @P2 LDC R15, c[0x0][0x40c] ;  /* 0x00010300ff0f2b82 */ /* 0x000ee60000000800 */
[----:B------:R-:W-:-:S04]  /*2e70*/  F2FP.BF16.F32.PACK_AB R22, RZ, R12 ;  /* 0x0000000cff16723e */ /* 0x000fc800000010ff */
[----:B------:R-:W-:Y:S01]  /*2e80*/  PRMT R18, R18, 0x5410, R22 ;  /* 0x0000541012127816 */ /* 0x000fe20000000016 */
[----:B--2---:R-:W-:Y:S01]  /*2e90*/  @P2 FMUL.FTZ R14, R14, R13 ;  /* 0x0000000d0e0e2220 */ /* 0x004fe20000410000 */
[----:B------:R-:W-:-:S05]  /*2ea0*/  SHF.L.U32 R13, R27, 0x10, RZ ;  /* 0x000000101b0d7819 */ /* 0x000fca00000006ff */
[----:B------:R-:W-:Y:S01]  /*2eb0*/  @P2 FFMA.FTZ R13, R14, R82, R13 ;  /* 0x000000520e0d2223 */ /* 0x000fe2000001000d */
[----:B------:R-:W-:-:S04]  /*2ec0*/  @P2 SHF.L.U32 R14, R28, 0x10, RZ ;  /* 0x000000101c0e2819 */ /* 0x000fc800000006ff */
[----:B------:R-:W-:Y:S01]  /*2ed0*/  F2FP.BF16.F32.PACK_AB R20, RZ, R13 ;  /* 0x0000000dff14723e */ /* 0x000fe200000010ff */
[----:B---3--:R-:W-:Y:S01]  /*2ee0*/  @P2 FMUL.FTZ R15, R14, R15 ;  /* 0x0000000f0e0f2220 */ /* 0x008fe20000410000 */
[----:B------:R-:W-:-:S05]  /*2ef0*/  SHF.L.U32 R14, R24, 0x10, RZ ;  /* 0x00000010180e7819 */ /* 0x000fca00000006ff */
[----:B------:R-:W-:Y:S01]  /*2f00*/  @P2 FFMA.FTZ R14, R15, R84, R14 ;  /* 0x000000540f0e2223 */ /* 0x000fe2000001000e */
[----:B------:R-:W-:-:S04]  /*2f10*/  @P2 PRMT R15, R31, 0x7632, R15 ;  /* 0x000076321f0f2816 */ /* 0x000fc8000000000f */
[----:B------:R-:W-:Y:S02]  /*2f20*/  @P2 SHF.L.U32 R15, R15, 0x10, RZ ;  /* 0x000000100f0f2819 */ /* 0x000fe400000006ff */
[----:B------:R-:W-:-:S03]  /*2f30*/  F2FP.BF16.F32.PACK_AB R21, RZ, R14 ;  /* 0x0000000eff15723e */ /* 0x000fc600000010ff */
[----:B-1----:R-:W-:Y:S01]  /*2f40*/  @P2 FMUL.FTZ R16, R15, R16 ;  /* 0x000000100f102220 */ /* 0x002fe20000410000 */
[----:B------:R-:W-:-:S03]  /*2f50*/  @!P2 MOV R15, R17 ;  /* 0x00000011000fa202 */ /* 0x000fc60000000f00 */
        /* <DEDUP_REMOVED lines=8> */
.L_x_18110:
[----:B-1----:R-:W1:Y:S01]  /*2fe0*/  @P1 LDC R11, c[0x0][0x40c] ;  /* 0x00010300ff0b1b82 */ /* 0x002e620000000800 */
[----:B-----5:R-:W-:Y:S02]  /*2ff0*/  @P1 PRMT R8, R28, 0x7632, R8 ;  /* 0x000076321c081816 */ /* 0x020fe40000000008 */
[----:B------:R-:W-:Y:S02]  /*3000*/  @P1 PRMT R9, R29, 0x7632, R9 ;  /* 0x000076321d091816 */ /* 0x000fe40000000009 */
[----:B------:R-:W-:Y:S02]  /*3010*/  @P1 SHF.L.U32 R8, R8, 0x10, RZ ;  /* 0x0000001008081819 */ /* 0x000fe400000006ff */
[----:B------:R-:W-:Y:S01]  /*3020*/  @P1 SHF.L.U32 R12, R9, 0x10, RZ ;  /* 0x00000010090c1819 */ /* 0x000fe200000006ff */
[----:B------:R-:W2:Y:S01]  /*3030*/  @P1 LDC R10, c[0x0][0x40c] ;  /* 0x00010300ff0a1b82 */ /* 0x000ea20000000800 */
[----:B------:R-:W-:Y:S01]  /*3040*/  HFMA2 R9, -RZ, RZ, 0, 0 ;  /* 0x00000000ff097431 */ /* 0x000fe200000001ff */
[----:B------:R-:W-:-:S02]  /*3050*/  @P1 PRMT R14, R31, 0x7632, R14 ;  /* 0x000076321f0e1816 */ /* 0x000fc4000000000e */
[----:B------:R-:W-:Y:S02]  /*3060*/  MOV R15, RZ ;  /* 0x000000ff000f7202 */ /* 0x000fe40000000f00 */
[----:B------:R-:W-:Y:S01]  /*3070*/  @P1 SHF.L.U32 R14, R14, 0x10, RZ ;  /* 0x000000100e0e1819 */ /* 0x000fe200000006ff */
[----:B-1----:R-:W-:Y:S02]  /*3080*/  @P1 FMUL.FTZ R11, R8, R11 ;  /* 0x0000000b080b1220 */ /* 0x002fe40000410000 */
[----:B------:R-:W1:Y:S02]  /*3090*/  @P1 LDC R8, c[0x0][0x40c] ;  /* 0x00010300ff081b82 */ /* 0x000e640000000800 */
[----:B------:R-:W-:Y:S01]  /*30a0*/  @P1 FMUL.FTZ R9, R11, R85 ;  /* 0x000000550b091220 */ /* 0x000fe20000410000 */
[----:B--2---:R-:W-:Y:S01]  /*30b0*/  @P1 FMUL.FTZ R12, R12, R10 ;  /* 0x0000000a0c0c1220 */ /* 0x004fe20000410000 */
[----:B------:R-:W-:-:S04]  /*30c0*/  @P1 PRMT R10, R30, 0x7632, R10 ;  /* 0x000076321e0a1816 */ /* 0x000fc8000000000a */
[----:B------:R-:W2:Y:S01]  /*30d0*/  @P1 LDC R11, c[0x0][0x40c] ;  /* 0x00010300ff0b1b82 */ /* 0x000ea20000000800 */
[----:B------:R-:W-:Y:S02]  /*30e0*/  @P1 SHF.L.U32 R13, R10, 0x10, RZ ;  /* 0x000000100a0d1819 */ /* 0x000fe400000006ff */
[----:B------:R-:W-:Y:S01]  /*30f0*/  MOV R10, RZ ;  /* 0x000000ff000a7202 */ /* 0x000fe20000000f00 */
[----:B------:R-:W-:Y:S01]  /*3100*/  @P1 FMUL.FTZ R10, R12, R87 ;  /* 0x000000570c0a1220 */ /* 0x000fe20000410000 */
[----:B------:R-:W-:-:S04]  /*3110*/  HFMA2 R12, -RZ, RZ, 0, 0 ;  /* 0x00000000ff0c7431 */ /* 0x000fc800000001ff */
[----:B------:R-:W-:Y:S01]  /*3120*/  F2FP.BF16.F32.PACK_AB R23, RZ, R10 ;  /* 0x0000000aff17723e */ /* 0x000fe200000010ff */
[----:B-1----:R-:W-:Y:S02]  /*3130*/  @P1 FMUL.FTZ R13, R13, R8 ;  /* 0x000000080d0d1220 */ /* 0x002fe40000410000 */
[----:B------:R-:W1:Y:S02]  /*3140*/  @P1 LDC R8, c[0x0][0x40c] ;  /* 0x00010300ff081b82 */ /* 0x000e640000000800 */
[----:B------:R-:W-:Y:S01]  /*3150*/  @P1 FMUL.FTZ R12, R13, R81 ;  /* 0x000000510d0c1220 */ /* 0x000fe20000410000 */
[----:B------:R-:W-:Y:S01]  /*3160*/  @P1 SHF.L.U32 R13, R29, 0x10, RZ ;  /* 0x000000101d0d1819 */ /* 0x000fe200000006ff */
[----:B--2---:R-:W-:-:S03]  /*3170*/  @P1 FMUL.FTZ R14, R14, R11 ;  /* 0x0000000b0e0e1220 */ /* 0x004fc60000410000 */
[----:B------:R-:W-:Y:S01]  /*3180*/  F2FP.BF16.F32.PACK_AB R22, RZ, R12 ;  /* 0x0000000cff16723e */ /* 0x000fe200000010ff */
[----:B------:R-:W2:Y:S01]  /*3190*/  @P1 LDC R11, c[0x0][0x40c] ;  /* 0x00010300ff0b1b82 */ /* 0x000ea20000000800 */
[----:B------:R-:W-:-:S05]  /*31a0*/  @P1 FMUL.FTZ R15, R14, R83 ;  /* 0x000000530e0f1220 */ /* 0x000fca0000410000 */
[----:B------:R-:W-:Y:S02]  /*31b0*/  F2FP.BF16.F32.PACK_AB R19, RZ, R15 ;  /* 0x0000000fff13723e */ /* 0x000fe400000010ff */
[----:B------:R-:W3:Y:S01]  /*31c0*/  @P1 LDC R14, c[0x0][0x40c] ;  /* 0x00010300ff0e1b82 */ /* 0x000ee20000000800 */
[----:B-1----:R-:W-:Y:S01]  /*31d0*/  @P1 FMUL.FTZ R13, R13, R8 ;  /* 0x000000080d0d1220 */ /* 0x002fe20000410000 */
        /* <DEDUP_REMOVED lines=11> */
[----:B---3--:R-:W-:Y:S01]  /*3290*/  @P1 FMUL.FTZ R16, R16, R14 ;  /* 0x0000000e10101220 */ /* 0x008fe20000410000 */
[----:B------:R-:W-:Y:S02]  /*32a0*/  HFMA2 R14, -RZ, RZ, 0, 0 ;  /* 0x00000000ff0e7431 */ /* 0x000fe400000001ff */
[----:B------:R-:W-:Y:S01]  /*32b0*/  PRMT R19, R21, 0x5410, R19 ;  /* 0x0000541015137816 */ /* 0x000fe20000000013 */
[----:B------:R-:W-:Y:S01]  /*32c0*/  @P1 FMUL.FTZ R14, R16, R84 ;  /* 0x00000054100e1220 */ /* 0x000fe20000410000 */
[----:B------:R-:W-:-:S04]  /*32d0*/  @P1 SHF.L.U32 R16, R30, 0x10, RZ ;  /* 0x000000101e101819 */ /* 0x000fc800000006ff */
        /* <DEDUP_REMOVED lines=8> */
.L_x_18111:
        /* <DEDUP_REMOVED lines=14> */
[----:B------:R-:W-:Y:S02]  /*3440*/  PRMT R19, R24, 0x7632, R19 ;  /* 0x0000763218137816 */ /* 0x000fe40000000013 */
[----:B------:R-:W-:Y:S02]  /*3450*/  PRMT R177, R27, 0x7632, R177 ;  /* 0x000076321bb17816 */ /* 0x000fe400000000b1 */
[----:B------:R-:W-:Y:S02]  /*3460*/  SHF.L.U32 R19, R19, 0x10, RZ ;  /* 0x0000001013137819 */ /* 0x000fe400000006ff */
[----:B------:R-:W-:-:S03]  /*3470*/  SHF.L.U32 R177, R177, 0x10, RZ ;  /* 0x00000010b1b17819 */ /* 0x000fc600000006ff */
[----:B------:R-:W1:Y:S01]  /*3480*/  @P2 LDC R17, c[0x0][0x40c] ;  /* 0x00010300ff112b82 */ /* 0x000e620000000800 */
[----:B------:R-:W-:Y:S02]  /*3490*/  @P2 SHF.L.U32 R16, R29, 0x10, RZ ;  /* 0x000000101d102819 */ /* 0x000fe400000006ff */
[----:B------:R-:W-:Y:S02]  /*34a0*/  @!P2 MOV R23, R18 ;  /* 0x000000120017a202 */ /* 0x000fe40000000f00 */
[----:B------:R-:W-:-:S03]  /*34b0*/  @!P2 MOV R22, R19 ;  /* 0x000000130016a202 */ /* 0x000fc60000000f00 */
[----:B------:R-:W2:Y:S01]  /*34c0*/  @P2 LDC R176, c[0x0][0x40c] ;  /* 0x00010300ffb02b82 */ /* 0x000ea20000000800 */
[----:B-1----:R-:W-:-:S07]  /*34d0*/  @P2 FMUL.FTZ R17, R16, R17 ;  /* 0x0000001110112220 */ /* 0x002fce0000410000 */
[----:B------:R-:W1:Y:S01]  /*34e0*/  @P2 LDC R16, c[0x0][0x40c] ;  /* 0x00010300ff102b82 */ /* 0x000e620000000800 */
[----:B------:R-:W-:Y:S01]  /*34f0*/  @P2 FFMA.FTZ R23, R17, R78, R18 ;  /* 0x0000004e11172223 */ /* 0x000fe20000010012 */
[----:B------:R-:W-:-:S04]  /*3500*/  @P2 PRMT R17, R28, 0x7632, R17 ;  /* 0x000076321c112816 */ /* 0x000fc80000000011 */
[----:B------:R-:W-:Y:S02]  /*3510*/  @P2 SHF.L.U32 R17, R17, 0x10, RZ ;  /* 0x0000001011112819 */ /* 0x000fe400000006ff */
[----:B------:R-:W3:Y:S03]  /*3520*/  @P2 LDC R18, c[0x0][0x40c] ;  /* 0x00010300ff122b82 */ /* 0x000ee60000000800 */
[----:B-1----:R-:W-:Y:S01]  /*3530*/  @P2 FMUL.FTZ R16, R17, R16 ;  /* 0x0000001011102220 */ /* 0x002fe20000410000 */
[----:B------:R-:W-:-:S03]  /*3540*/  @P2 PRMT R17, R29, 0x7632, R17 ;  /* 0x000076321d112816 */ /* 0x000fc60000000011 */
[--C-:B------:R-:W-:Y:S01]  /*3550*/  @P2 FFMA.FTZ R22, R16, R77, R19.reuse ;  /* 0x0000004d10162223 */ /* 0x100fe20000010013 */
[----:B------:R-:W-:Y:S01]  /*3560*/  PRMT R19, R25, 0x7632, R19 ;  /* 0x0000763219137816 */ /* 0x000fe20000000013 */
[----:B------:R-:W1:Y:S01]  /*3570*/  @P2 LDC R16, c[0x0][0x40c] ;  /* 0x00010300ff102b82 */ /* 0x000e620000000800 */
[----:B------:R-:W-:Y:S02]  /*3580*/  @P2 SHF.L.U32 R17, R17, 0x10, RZ ;  /* 0x0000001011112819 */ /* 0x000fe400000006ff */
[----:B------:R-:W-:-:S03]  /*3590*/  SHF.L.U32 R19, R19, 0x10, RZ ;  /* 0x0000001013137819 */ /* 0x000fc600000006ff */
[----:B---3--:R-:W-:Y:S01]  /*35a0*/  @P2 FMUL.FTZ R17, R17, R18 ;  /* 0x0000001211112220 */ /* 0x008fe20000410000 */
[----:B------:R-:W-:Y:S02]  /*35b0*/  @!P2 MOV R21, R19 ;  /* 0x000000130015a202 */ /* 0x000fe40000000f00 */
[----:B------:R-:W-:Y:S01]  /*35c0*/  SHF.L.U32 R18, R26, 0x10, RZ ;  /* 0x000000101a127819 */ /* 0x000fe200000006ff */
[--C-:B------:R-:W-:Y:S01]  /*35d0*/  @P2 FFMA.FTZ R21, R17, R79, R19.reuse ;  /* 0x0000004f11152223 */ /* 0x100fe20000010013 */
[C---:B------:R-:W-:Y:S02]  /*35e0*/  @P2 SHF.L.U32 R17, R30.reuse, 0x10, RZ ;  /* 0x000000101e112819 */ /* 0x040fe400000006ff */
[----:B------:R-:W-:Y:S02]  /*35f0*/  @P2 PRMT R19, R30, 0x7632, R19 ;  /* 0x000076321e132816 */ /* 0x000fe40000000013 */
[----:B------:R-:W-:Y:S02]  /*3600*/  @!P2 MOV R20, R18 ;  /* 0x000000120014a202 */ /* 0x000fe40000000f00 */
[----:B------:R-:W-:-:S02]  /*3610*/  @P2 SHF.L.U32 R19, R19, 0x10, RZ ;  /* 0x0000001013132819 */ /* 0x000fc400000006ff */
[----:B------:R-:W-:Y:S01]  /*3620*/  F2FP.BF16.F32.PACK_AB R194, RZ, R21 ;  /* 0x00000015ffc2723e */ /* 0x000fe200000010ff */
[----:B-1----:R-:W-:Y:S02]  /*3630*/  @P2 FMUL.FTZ R17, R17, R16 ;  /* 0x0000001011112220 */ /* 0x002fe40000410000 */
[----:B------:R-:W1:Y:S02]  /*3640*/  @P2 LDC R16, c[0x0][0x40c] ;  /* 0x00010300ff102b82 */ /* 0x000e640000000800 */
[--C-:B------:R-:W-:Y:S01]  /*3650*/  @P2 FFMA.FTZ R20, R17, R72, R18.reuse ;  /* 0x0000004811142223 */ /* 0x100fe20000010012 */
[----:B------:R-:W-:-:S04]  /*3660*/  PRMT R18, R26, 0x7632, R18 ;  /* 0x000076321a127816 */ /* 0x000fc80000000012 */
[----:B------:R-:W-:Y:S01]  /*3670*/  SHF.L.U32 R18, R18, 0x10, RZ ;  /* 0x0000001012127819 */ /* 0x000fe200000006ff */
[----:B------:R-:W3:Y:S01]  /*3680*/  @P2 LDC R17, c[0x0][0x40c] ;  /* 0x00010300ff112b82 */ /* 0x000ee20000000800 */
[----:B------:R-:W-:Y:S01]  /*3690*/  F2FP.BF16.F32.PACK_AB R178, RZ, R20 ;  /* 0x00000014ffb2723e */ /* 0x000fe200000010ff */
[----:B-1----:R-:W-:Y:S01]  /*36a0*/  @P2 FMUL.FTZ R16, R19, R16 ;  /* 0x0000001013102220 */ /* 0x002fe20000410000 */
[----:B------:R-:W-:-:S03]  /*36b0*/  @!P2 MOV R19, R18 ;  /* 0x000000120013a202 */ /* 0x000fc60000000f00 */
[----:B------:R-:W-:Y:S01]  /*36c0*/  @P2 FFMA.FTZ R19, R16, R73, R18 ;  /* 0x0000004910132223 */ /* 0x000fe20000010012 */
[----:B------:R-:W-:Y:S01]  /*36d0*/  @P2 SHF.L.U32 R18, R31, 0x10, RZ ;  /* 0x000000101f122819 */ /* 0x000fe200000006ff */
[----:B------:R-:W1:Y:S03]  /*36e0*/  @P2 LDC R16, c[0x0][0x40c] ;  /* 0x00010300ff102b82 */ /* 0x000e660000000800 */
[----:B------:R-:W-:Y:S01]  /*36f0*/  F2FP.BF16.F32.PACK_AB R193, RZ, R19 ;  /* 0x00000013ffc1723e */ /* 0x000fe200000010ff */
[----:B---3--:R-:W-:Y:S01]  /*3700*/  @P2 FMUL.FTZ R17, R18, R17 ;  /* 0x0000001112112220 */ /* 0x008fe20000410000 */
[----:B------:R-:W-:Y:S02]  /*3710*/  SHF.L.U32 R18, R27, 0x10, RZ ;  /* 0x000000101b127819 */ /* 0x000fe400000006ff */
[----:B------:R-:W-:-:S03]  /*3720*/  PRMT R178, R178, 0x5410, R193 ;  /* 0x00005410b2b27816 */ /* 0x000fc600000000c1 */
[----:B------:R-:W-:Y:S01]  /*3730*/  @P2 FFMA.FTZ R18, R17, R74, R18 ;  /* 0x0000004a11122223 */ /* 0x000fe20000010012 */
[----:B------:R-:W-:-:S04]  /*3740*/  @P2 SHF.L.U32 R17, R28, 0x10, RZ ;  /* 0x000000101c112819 */ /* 0x000fc800000006ff */
[----:B------:R-:W-:Y:S01]  /*3750*/  F2FP.BF16.F32.PACK_AB R191, RZ, R18 ;  /* 0x00000012ffbf723e */ /* 0x000fe200000010ff */
[----:B-1----:R-:W-:Y:S01]  /*3760*/  @P2 FMUL.FTZ R16, R17, R16 ;  /* 0x0000001011102220 */ /* 0x002fe20000410000 */
        /* <DEDUP_REMOVED lines=15> */
.L_x_18112:
[----:B-1----:R-:W1:Y:S01]  /*3860*/  @P1 LDC R16, c[0x0][0x40c] ;  /* 0x00010300ff101b82 */ /* 0x002e620000000800 */
[----:B-----5:R-:W-:Y:S02]  /*3870*/  @P1 PRMT R18, R28, 0x7632, R18 ;  /* 0x000076321c121816 */ /* 0x020fe40000000012 */
[----:B------:R-:W-:Y:S02]  /*3880*/  CS2R R22, SRZ ;  /* 0x0000000000167805 */ /* 0x000fe4000001ff00 */
[----:B------:R-:W-:Y:S01]  /*3890*/  @P1 PRMT R19, R29, 0x7632, R19 ;  /* 0x000076321d131816 */ /* 0x000fe20000000013 */
[----:B------:R-:W-:Y:S01]  /*38a0*/  HFMA2 R21, -RZ, RZ, 0, 0 ;  /* 0x00000000ff157431 */ /* 0x000fe200000001ff */
[----:B------:R-:W-:Y:S02]  /*38b0*/  @P1 SHF.L.U32 R18, R18, 0x10, RZ ;  /* 0x0000001012121819 */ /* 0x000fe400000006ff */
[----:B------:R-:W-:Y:S01]  /*38c0*/  @P1 SHF.L.U32 R19, R19, 0x10, RZ ;  /* 0x0000001013131819 */ /* 0x000fe200000006ff */
[----:B------:R-:W2:Y:S02]  /*38d0*/  @P1 LDC R17, c[0x0][0x40c] ;  /* 0x00010300ff111b82 */ /* 0x000ea40000000800 */
[----:B-1----:R-:W-:-:S06]  /*38e0*/  @P1 FMUL.FTZ R16, R18, R16 ;  /* 0x0000001012101220 */ /* 0x002fcc0000410000 */
        /* <DEDUP_REMOVED lines=10> */
[----:B------:R-:W-:-:S04]  /*3990*/  @P1 PRMT R19, R31, 0x7632, R19 ;  /* 0x000076321f131816 */ /* 0x000fc80000000013 */
[----:B------:R-:W-:Y:S02]  /*39a0*/  @P1 SHF.L.U32 R20, R19, 0x10, RZ ;  /* 0x0000001013141819 */ /* 0x000fe400000006ff */
[----:B------:R-:W-:Y:S01]  /*39b0*/  MOV R19, RZ ;  /* 0x000000ff00137202 */ /* 0x000fe20000000f00 */
[----:B------:R-:W-:Y:S02]  /*39c0*/  @P1 FMUL.FTZ R19, R18, R73 ;  /* 0x0000004912131220 */ /* 0x000fe40000410000 */
[----:B--2---:R-:W-:Y:S01]  /*39d0*/  @P1 FMUL.FTZ R20, R20, R16 ;  /* 0x0000001014141220 */ /* 0x004fe20000410000 */
[----:B------:R-:W-:Y:S01]  /*39e0*/  HFMA2 R16, -RZ, RZ, 0, 0 ;  /* 0x00000000ff107431 */ /* 0x000fe200000001ff */
[----:B------:R-:W1:Y:S01]  /*39f0*/  @P1 LDC R18, c[0x0][0x40c] ;  /* 0x00010300ff121b82 */ /* 0x000e620000000800 */
[----:B------:R-:W-:Y:S01]  /*3a00*/  F2FP.BF16.F32.PACK_AB R193, RZ, R19 ;  /* 0x00000013ffc1723e */ /* 0x000fe200000010ff */
[----:B------:R-:W-:Y:S01]  /*3a10*/  @P1 FMUL.FTZ R16, R20, R75 ;  /* 0x0000004b14101220 */ /* 0x000fe20000410000 */
[----:B------:R-:W-:-:S04]  /*3a20*/  @P1 SHF.L.U32 R20, R29, 0x10, RZ ;  /* 0x000000101d141819 */ /* 0x000fc800000006ff */
[----:B------:R-:W-:Y:S01]  /*3a30*/  F2FP.BF16.F32.PACK_AB R179, RZ, R16 ;  /* 0x00000010ffb3723e */ /* 0x000fe200000010ff */
[----:B---3--:R-:W-:Y:S02]  /*3a40*/  @P1 FMUL.FTZ R20, R20, R17 ;  /* 0x0000001114141220 */ /* 0x008fe40000410000 */
[----:B------:R-:W2:Y:S02]  /*3a50*/  @P1 LDC R17, c[0x0][0x40c] ;  /* 0x00010300ff111b82 */ /* 0x000ea40000000800 */
[----:B------:R-:W-:Y:S01]  /*3a60*/  @P1 FMUL.FTZ R23, R20, R78 ;  /* 0x0000004e14171220 */ /* 0x000fe20000410000 */
[----:B------:R-:W-:-:S04]  /*3a70*/  @P1 SHF.L.U32 R20, R31, 0x10, RZ ;  /* 0x000000101f141819 */ /* 0x000fc800000006ff */
[----:B------:R-:W-:Y:S01]  /*3a80*/  F2FP.BF16.F32.PACK_AB R177, RZ, R23 ;  /* 0x00000017ffb1723e */ /* 0x000fe200000010ff */
[----:B-1----:R-:W-:Y:S01]  /*3a90*/  @P1 FMUL.FTZ R176, R20, R18 ;  /* 0x0000001214b01220 */ /* 0x002fe20000410000 */
[----:B------:R-:W-:Y:S01]  /*3aa0*/  MOV R18, RZ ;  /* 0x000000ff00127202 */ /* 0x000fe20000000f00 */
[----:B------:R-:W1:Y:S01]  /*3ab0*/  @P1 LDC R20, c[0x0][0x40c] ;  /* 0x00010300ff141b82 */ /* 0x000e620000000800 */
[----:B------:R-:W-:Y:S01]  /*3ac0*/  PRMT R177, R177, 0x5410, R194 ;  /* 0x00005410b1b17816 */ /* 0x000fe200000000c2 */
[----:B------:R-:W-:Y:S01]  /*3ad0*/  @P1 FMUL.FTZ R18, R176, R74 ;  /* 0x0000004ab0121220 */ /* 0x000fe20000410000 */
[----:B------:R-:W-:-:S04]  /*3ae0*/  @P1 SHF.L.U32 R176, R28, 0x10, RZ ;  /* 0x000000101cb01819 */ /* 0x000fc800000006ff */
[----:B------:R-:W-:Y:S01]  /*3af0*/  F2FP.BF16.F32.PACK_AB R192, RZ, R18 ;  /* 0x00000012ffc0723e */ /* 0x000fe200000010ff */
[----:B--2---:R-:W-:Y:S01]  /*3b00*/  @P1 FMUL.FTZ R176, R176, R17 ;  /* 0x00000011b0b01220 */ /* 0x004fe20000410000 */
        /* <DEDUP_REMOVED lines=12> */
.L_x_18113:
        /* <DEDUP_REMOVED lines=49> */
[----:B-1----:R-:W-:-:S04]  /*3ee0*/  @P2 FMUL.FTZ R176, R179, R176 ;  /* 0x000000b0b3b02220 */ /* 0x002fc80000410000 */
        /* <DEDUP_REMOVED lines=32> */
.L_x_18114:
[----:B-1----:R-:W1:Y:S01]  /*40f0*/  @P1 LDC R177, c[0x0][0x40c] ;  /* 0x00010300ffb11b82 */ /* 0x002e620000000800 */
[----:B-----5:R-:W-:Y:S02]  /*4100*/  @P1 PRMT R178, R28, 0x7632, R178 ;  /* 0x000076321cb21816 */ /* 0x020fe400000000b2 */
[----:B------:R-:W-:Y:S02]  /*4110*/  CS2R R196, SRZ ;  /* 0x0000000000c47805 */ /* 0x000fe4000001ff00 */
[----:B------:R-:W-:Y:S02]  /*4120*/  @P1 PRMT R179, R29, 0x7632, R179 ;  /* 0x000076321db31816 */ /* 0x000fe400000000b3 */
[----:B------:R-:W-:Y:S02]  /*4130*/  CS2R R194, SRZ ;  /* 0x0000000000c27805 */ /* 0x000fe4000001ff00 */
[----:B------:R-:W-:Y:S01]  /*4140*/  @P1 SHF.L.U32 R178, R178, 0x10, RZ ;  /* 0x00000010b2b21819 */ /* 0x000fe200000006ff */
[----:B------:R-:W-:Y:S01]  /*4150*/  HFMA2 R191, -RZ, RZ, 0, 0 ;  /* 0x00000000ffbf7431 */ /* 0x000fe200000001ff */
[----:B------:R-:W-:Y:S01]  /*4160*/  @P1 SHF.L.U32 R179, R179, 0x10, RZ ;  /* 0x00000010b3b31819 */ /* 0x000fe200000006ff */
[----:B------:R-:W2:Y:S01]  /*4170*/  @P1 LDC R176, c[0x0][0x40c] ;  /* 0x00010300ffb01b82 */ /* 0x000ea20000000800 */
[----:B------:R-:W-:-:S02]  /*4180*/  MOV R198, RZ ;  /* 0x000000ff00c67202 */ /* 0x000fc40000000f00 */
[----:B------:R-:W-:Y:S01]  /*4190*/  CS2R R192, SRZ ;  /* 0x0000000000c07805 */ /* 0x000fe2000001ff00 */
        /* <DEDUP_REMOVED lines=14> */
[----:B------:R-:W1:Y:S02]  /*4280*/  @P1 LDC R178, c[0x0][0x40c] ;  /* 0x00010300ffb21b82 */ /* 0x000e640000000800 */
[----:B------:R-:W-:Y:S01]  /*4290*/  F2FP.BF16.F32.PACK_AB R209, RZ, R194 ;  /* 0x000000c2ffd1723e */ /* 0x000fe200000010ff */
[----:B--2---:R-:W-:-:S04]  /*42a0*/  @P1 FMUL.FTZ R177, R179, R177 ;  /* 0x000000b1b3b11220 */ /* 0x004fc80000410000 */
[----:B------:R-:W-:Y:S01]  /*42b0*/  @P1 FMUL.FTZ R191, R177, R67 ;  /* 0x00000043b1bf1220 */ /* 0x000fe20000410000 */
[----:B------:R-:W-:-:S04]  /*42c0*/  @P1 SHF.L.U32 R177, R29, 0x10, RZ ;  /* 0x000000101db11819 */ /* 0x000fc800000006ff */
[----:B------:R-:W-:Y:S01]  /*42d0*/  F2FP.BF16.F32.PACK_AB R179, RZ, R191 ;  /* 0x000000bfffb3723e */ /* 0x000fe200000010ff */
[----:B---3--:R-:W-:Y:S02]  /*42e0*/  @P1 FMUL.FTZ R176, R177, R176 ;  /* 0x000000b0b1b01220 */ /* 0x008fe40000410000 */
[----:B------:R-:W2:Y:S02]  /*42f0*/  @P1 LDC R177, c[0x0][0x40c] ;  /* 0x00010300ffb11b82 */ /* 0x000ea40000000800 */
[----:B------:R-:W-:Y:S01]  /*4300*/  @P1 FMUL.FTZ R198, R176, R70 ;  /* 0x00000046b0c61220 */ /* 0x000fe20000410000 */
[----:B------:R-:W-:-:S05]  /*4310*/  @P1 SHF.L.U32 R176, R31, 0x10, RZ ;  /* 0x000000101fb01819 */ /* 0x000fca00000006ff */
[----:B-1----:R-:W-:Y:S02]  /*4320*/  @P1 FMUL.FTZ R178, R176, R178 ;  /* 0x000000b2b0b21220 */ /* 0x002fe40000410000 */
[----:B------:R-:W1:Y:S02]  /*4330*/  @P1 LDC R176, c[0x0][0x40c] ;  /* 0x00010300ffb01b82 */ /* 0x000e640000000800 */
[----:B------:R-:W-:Y:S01]  /*4340*/  @P1 FMUL.FTZ R193, R178, R66 ;  /* 0x00000042b2c11220 */ /* 0x000fe20000410000 */
[----:B------:R-:W-:-:S04]  /*4350*/  @P1 SHF.L.U32 R178, R28, 0x10, RZ ;  /* 0x000000101cb21819 */ /* 0x000fc800000006ff */
[----:B------:R-:W-:-:S04]  /*4360*/  F2FP.BF16.F32.PACK_AB R208, RZ, R193 ;  /* 0x000000c1ffd0723e */ /* 0x000fc800000010ff */
[----:B------:R-:W-:Y:S01]  /*4370*/  PRMT R179, R208, 0x5410, R179 ;  /* 0x00005410d0b37816 */ /* 0x000fe200000000b3 */
[----:B--2---:R-:W-:-:S04]  /*4380*/  @P1 FMUL.FTZ R177, R178, R177 ;  /* 0x000000b1b2b11220 */ /* 0x004fc80000410000 */
[----:B------:R-:W-:Y:S01]  /*4390*/  @P1 FMUL.FTZ R192, R177, R68 ;  /* 0x00000044b1c01220 */ /* 0x000fe20000410000 */
[----:B------:R-:W-:-:S04]  /*43a0*/  @P1 SHF.L.U32 R177, R30, 0x10, RZ ;  /* 0x000000101eb11819 */ /* 0x000fc800000006ff */
[----:B------:R-:W-:Y:S01]  /*43b0*/  F2FP.BF16.F32.PACK_AB R207, RZ, R192 ;  /* 0x000000c0ffcf723e */ /* 0x000fe200000010ff */
[----:B-1----:R-:W-:Y:S01]  /*43c0*/  @P1 FMUL.FTZ R176, R177, R176 ;  /* 0x000000b0b1b01220 */ /* 0x002fe20000410000 */
[----:B------:R-:W-:-:S03]  /*43d0*/  F2FP.BF16.F32.PACK_AB R177, RZ, R198 ;  /* 0x000000c6ffb1723e */ /* 0x000fc600000010ff */
[----:B------:R-:W-:Y:S01]  /*43e0*/  @P1 FMUL.FTZ R195, R176, R64 ;  /* 0x00000040b0c31220 */ /* 0x000fe20000410000 */
[----:B------:R-:W-:Y:S02]  /*43f0*/  F2FP.BF16.F32.PACK_AB R176, RZ, R197 ;  /* 0x000000c5ffb0723e */ /* 0x000fe400000010ff */
[----:B------:R-:W-:Y:S02]  /*4400*/  PRMT R177, R177, 0x5410, R210 ;  /* 0x00005410b1b17816 */ /* 0x000fe400000000d2 */
[----:B------:R-:W-:Y:S02]  /*4410*/  F2FP.BF16.F32.PACK_AB R178, RZ, R195 ;  /* 0x000000c3ffb2723e */ /* 0x000fe400000010ff */
[----:B------:R-:W-:Y:S02]  /*4420*/  PRMT R176, R207, 0x5410, R176 ;  /* 0x00005410cfb07816 */ /* 0x000fe400000000b0 */
[----:B------:R-:W-:-:S07]  /*4430*/  PRMT R178, R178, 0x5410, R209 ;  /* 0x00005410b2b27816 */ /* 0x000fce00000000d1 */
.L_x_18115:
        /* <DEDUP_REMOVED lines=82> */
.L_x_18116:
        /* <DEDUP_REMOVED lines=38> */
[----:B------:R-:W-:-:S05]  /*4bc0*/  @P1 SHF.L.U32 R178, R31, 0x10, RZ ;  /* 0x000000101fb21819 */ /* 0x000fca00000006ff */
[----:B--2---:R-:W-:Y:S01]  /*4bd0*/  @P1 FMUL.FTZ R177, R178, R177 ;  /* 0x000000b1b2b11220 */ /* 0x004fe20000410000 */
[----:B------:R-:W-:-:S03]  /*4be0*/  F2FP.BF16.F32.PACK_AB R178, RZ, R211 ;  /* 0x000000d3ffb2723e */ /* 0x000fc600000010ff */
[----:B------:R-:W-:Y:S01]  /*4bf0*/  @P1 FMUL.FTZ R209, R177, R58 ;  /* 0x0000003ab1d11220 */ /* 0x000fe20000410000 */
[----:B------:R-:W-:Y:S02]  /*4c00*/  @P1 SHF.L.U32 R177, R28, 0x10, RZ ;  /* 0x000000101cb11819 */ /* 0x000fe400000006ff */
[----:B------:R-:W-:Y:S02]  /*4c10*/  PRMT R178, R178, 0x5410, R220 ;  /* 0x00005410b2b27816 */ /* 0x000fe400000000dc */
[----:B------:R-:W-:Y:S01]  /*4c20*/  F2FP.BF16.F32.PACK_AB R219, RZ, R209 ;  /* 0x000000d1ffdb723e */ /* 0x000fe200000010ff */
[----:B-1----:R-:W-:Y:S01]  /*4c30*/  @P1 FMUL.FTZ R176, R177, R176 ;  /* 0x000000b0b1b01220 */ /* 0x002fe20000410000 */
[----:B------:R-:W-:Y:S02]  /*4c40*/  F2FP.BF16.F32.PACK_AB R177, RZ, R214 ;  /* 0x000000d6ffb1723e */ /* 0x000fe400000010ff */
[----:B------:R-:W-:Y:S01]  /*4c50*/  PRMT R179, R219, 0x5410, R179 ;  /* 0x00005410dbb37816 */ /* 0x000fe200000000b3 */
[----:B------:R-:W-:Y:S01]  /*4c60*/  @P1 FMUL.FTZ R208, R176, R60 ;  /* 0x0000003cb0d01220 */ /* 0x000fe20000410000 */
[----:B------:R-:W-:-:S02]  /*4c70*/  F2FP.BF16.F32.PACK_AB R176, RZ, R213 ;  /* 0x000000d5ffb0723e */ /* 0x000fc400000010ff */
[----:B------:R-:W-:Y:S02]  /*4c80*/  PRMT R177, R177, 0x5410, R221 ;  /* 0x00005410b1b17816 */ /* 0x000fe400000000dd */
[----:B------:R-:W-:-:S04]  /*4c90*/  F2FP.BF16.F32.PACK_AB R218, RZ, R208 ;  /* 0x000000d0ffda723e */ /* 0x000fc800000010ff */
[----:B------:R-:W-:-:S07]  /*4ca0*/  PRMT R176, R218, 0x5410, R176 ;  /* 0x00005410dab07816 */ /* 0x000fce00000000b0 */
.L_x_18117:
        /* <DEDUP_REMOVED lines=82> */
.L_x_18118:
        /* <DEDUP_REMOVED lines=9> */
[----:B------:R-:W-:Y:S01]  /*5260*/  CS2R R218, SRZ ;  /* 0x0000000000da7805 */ /* 0x000fe2000001ff00 */
        /* <DEDUP_REMOVED lines=42> */
.L_x_18119:
        /* <DEDUP_REMOVED lines=82> */
.L_x_18120:
        /* <DEDUP_REMOVED lines=52> */
.L_x_18121:
[----:B------:R-:W-:Y:S02]  /*5d70*/  IADD3 R234, PT, PT, R216, 0x100, RZ ;  /* 0x00000100d8ea7810 */ /* 0x000fe40007ffe0ff */
[----:B------:R-:W-:-:S03]  /*5d80*/  @P1 IADD3 R215, PT, PT, R215, 0x120, RZ ;  /* 0x00000120d7d71810 */ /* 0x000fc60007ffe0ff */
[----:B------:R-:W-:-:S05]  /*5d90*/  IMAD.WIDE.U32 R234, R234, 0x10, R238 ;  /* 0x00000010eaea7825 */ /* 0x000fca00078e00ee */
[----:B------:R1:W-:Y:S02]  /*5da0*/  STG.E.128 desc[UR6][R234.64], R176 ;  /* 0x000000b0ea007986 */ /* 0x0003e4000c101d06 */
[----:B-1----:R-:W1:Y:S08]  /*5db0*/  @P1 LDC.64 R176, c[0x0][0x390] ;  /* 0x0000e400ffb01b82 */ /* 0x002e700000000a00 */
[----:B------:R-:W2:Y:S01]  /*5dc0*/  @P0 LDC.64 R178, c[0x0][0x3a0] ;  /* 0x0000e800ffb20b82 */ /* 0x000ea20000000a00 */
[----:B------:R-:W-:Y:S01]  /*5dd0*/  IADD3 R239, PT, PT, R216, 0x120, RZ ;  /* 0x00000120d8ef7810 */ /* 0x000fe20007ffe0ff */
[----:B-1----:R-:W-:-:S05]  /*5de0*/  @P1 IMAD.WIDE.U32 R176, R215, 0x10, R176 ;  /* 0x00000010d7b01825 */ /* 0x002fca00078e00b0 */
[----:B------:R2:W5:Y:S02]  /*5df0*/  @P1 LDG.E.128 R28, desc[UR6][R176.64] ;  /* 0x00000006b01c1981 */ /* 0x000564000c1e1d00 */
[----:B--2---:R-:W-:-:S05]  /*5e00*/  @P0 IMAD.WIDE.U32 R176, R239, 0x10, R178 ;  /* 0x00000010efb00825 */ /* 0x004fca00078e00b2 */
[----:B------:R1:W5:Y:S01]  /*5e10*/  @P0 LDG.E.128 R24, desc[UR6][R176.64] ;  /* 0x00000006b0180981 */ /* 0x000362000c1e1d00 */
[----:B------:R-:W-:Y:S05]  /*5e20*/  @!P0 BRA `(.L_x_18122) ;  /* 0x0000000400188947 */ /* 0x000fea0003800000 */
[----:B------:R-:W-:Y:S02]  /*5e30*/  ISETP.GT.AND P0, PT, R217, RZ, PT ;  /* 0x000000ffd900720c */ /* 0x000fe40003f04270 */
[----:B-----5:R-:W-:Y:S02]  /*5e40*/  SHF.L.U32 R178, R25, 0x10, RZ ;  /* 0x0000001019b27819 */ /* 0x020fe400000006ff */
[----:B------:R-:W-:-:S04]  /*5e50*/  PRMT R179, R24, 0x7632, R179 ;  /* 0x0000763218b37816 */ /* 0x000fc800000000b3 */
[----:B------:R-:W-:-:S05]  /*5e60*/  SHF.L.U32 R179, R179, 0x10, RZ ;  /* 0x00000010b3b37819 */ /* 0x000fca00000006ff */
[----:B-1----:R-:W1:Y:S01]  /*5e70*/  @P0 LDC R177, c[0x0][0x40c] ;  /* 0x00010300ffb10b82 */ /* 0x002e620000000800 */
[----:B------:R-:W-:Y:S02]  /*5e80*/  @P0 SHF.L.U32 R176, R29, 0x10, RZ ;  /* 0x000000101db00819 */ /* 0x000fe400000006ff */
[----:B------:R-:W-:Y:S02]  /*5e90*/  @!P0 MOV R215, R178 ;  /* 0x000000b200d78202 */ /* 0x000fe40000000f00 */
[----:B------:R-:W-:Y:S01]  /*5ea0*/  @!P0 MOV R216, R179 ;  /* 0x000000b300d88202 */ /* 0x000fe20000000f00 */
[----:B-1----:R-:W-:Y:S02]  /*5eb0*/  @P0 FMUL.FTZ R177, R176, R177 ;  /* 0x000000b1b0b10220 */ /* 0x002fe40000410000 */
[----:B------:R-:W1:Y:S02]  /*5ec0*/  @P0 LDC R176, c[0x0][0x40c] ;  /* 0x00010300ffb00b82 */ /* 0x000e640000000800 */
[--C-:B------:R-:W-:Y:S01]  /*5ed0*/  @P0 FFMA.FTZ R215, R177, R38, R178.reuse ;  /* 0x00000026b1d70223 */ /* 0x100fe200000100b2 */
[----:B------:R-:W-:-:S04]  /*5ee0*/  @P0 PRMT R178, R28, 0x7632, R178 ;  /* 0x000076321cb20816 */ /* 0x000fc800000000b2 */
[----:B------:R-:W-:Y:S01]  /*5ef0*/  @P0 SHF.L.U32 R178, R178, 0x10, RZ ;  /* 0x00000010b2b20819 */ /* 0x000fe200000006ff */
[----:B------:R-:W2:Y:S04]  /*5f00*/  @P0 LDC R177, c[0x0][0x40c] ;  /* 0x00010300ffb10b82 */ /* 0x000ea80000000800 */
[----:B-1----:R-:W-:Y:S01]  /*5f10*/  @P0 FMUL.FTZ R176, R178, R176 ;  /* 0x000000b0b2b00220 */ /* 0x002fe20000410000 */
[----:B------:R-:W-:-:S03]  /*5f20*/  PRMT R178, R25, 0x7632, R178 ;  /* 0x0000763219b27816 */ /* 0x000fc600000000b2 */
[--C-:B------:R-:W-:Y:S01]  /*5f30*/  @P0 FFMA.FTZ R216, R176, R37, R179.reuse ;  /* 0x00000025b0d80223 */ /* 0x100fe200000100b3 */
[----:B------:R-:W-:Y:S01]  /*5f40*/  @P0 PRMT R179, R29, 0x7632, R179 ;  /* 0x000076321db30816 */ /* 0x000fe200000000b3 */
[----:B------:R-:W1:Y:S01]  /*5f50*/  @P0 LDC R176, c[0x0][0x40c] ;  /* 0x00010300ffb00b82 */ /* 0x000e620000000800 */
[----:B------:R-:W-:Y:S02]  /*5f60*/  SHF.L.U32 R178, R178, 0x10, RZ ;  /* 0x00000010b2b27819 */ /* 0x000fe400000006ff */
[----:B------:R-:W-:Y:S02]  /*5f70*/  @P0 SHF.L.U32 R179, R179, 0x10, RZ ;  /* 0x00000010b3b30819 */ /* 0x000fe400000006ff */
[----:B------:R-:W-:-:S03]  /*5f80*/  @!P0 MOV R217, R178 ;  /* 0x000000b200d98202 */ /* 0x000fc60000000f00 */
[----:B--2---:R-:W-:Y:S01]  /*5f90*/  @P0 FMUL.FTZ R177, R179, R177 ;  /* 0x000000b1b3b10220 */ /* 0x004fe20000410000 */
[----:B------:R-:W-:-:S03]  /*5fa0*/  PRMT R179, R26, 0x7632, R179 ;  /* 0x000076321ab37816 */ /* 0x000fc600000000b3 */
[----:B------:R-:W-:Y:S01]  /*5fb0*/  @P0 FFMA.FTZ R217, R177, R39, R178 ;  /* 0x00000027b1d90223 */ /* 0x000fe200000100b2 */
[----:B------:R-:W-:Y:S01]  /*5fc0*/  @P0 SHF.L.U32 R177, R30, 0x10, RZ ;  /* 0x000000101eb10819 */ /* 0x000fe200000006ff */
[----:B------:R-:W2:Y:S01]  /*5fd0*/  @P0 LDC R178, c[0x0][0x40c] ;  /* 0x00010300ffb20b82 */ /* 0x000ea20000000800 */
[----:B------:R-:W-:Y:S02]  /*5fe0*/  SHF.L.U32 R179, R179, 0x10, RZ ;  /* 0x00000010b3b37819 */ /* 0x000fe400000006ff */
[----:B------:R-:W-:Y:S02]  /*5ff0*/  F2FP.BF16.F32.PACK_AB R247, RZ, R217 ;  /* 0x000000d9fff7723e */ /* 0x000fe400000010ff */
[----:B------:R-:W-:Y:S01]  /*6000*/  @!P0 MOV R235, R179 ;  /* 0x000000b300eb8202 */ /* 0x000fe20000000f00 */
[----:B-1----:R-:W-:Y:S01]  /*6010*/  @P0 FMUL.FTZ R176, R177, R176 ;  /* 0x000000b0b1b00220 */ /* 0x002fe20000410000 */
[----:B------:R-:W-:-:S04]  /*6020*/  SHF.L.U32 R177, R26, 0x10, RZ ;  /* 0x000000101ab17819 */ /* 0x000fc800000006ff */
[----:B------:R-:W-:Y:S01]  /*6030*/  @!P0 MOV R234, R177 ;  /* 0x000000b100ea8202 */ /* 0x000fe20000000f00 */
[--C-:B------:R-:W-:Y:S01]  /*6040*/  @P0 FFMA.FTZ R234, R176, R32, R177.reuse ;  /* 0x00000020b0ea0223 */ /* 0x100fe200000100b1 */
[----:B------:R-:W-:Y:S01]  /*6050*/  @P0 PRMT R177, R30, 0x7632, R177 ;  /* 0x000076321eb10816 */ /* 0x000fe200000000b1 */
[----:B------:R-:W1:Y:S03]  /*6060*/  @P0 LDC R176, c[0x0][0x40c] ;  /* 0x00010300ffb00b82 */ /* 0x000e660000000800 */
[----:B------:R-:W-:-:S05]  /*6070*/  @P0 SHF.L.U32 R177, R177, 0x10, RZ ;  /* 0x00000010b1b10819 */ /* 0x000fca00000006ff */
[----:B--2---:R-:W-:Y:S01]  /*6080*/  @P0 FMUL.FTZ R177, R177, R178 ;  /* 0x000000b2b1b10220 */ /* 0x004fe20000410000 */
[----:B------:R-:W-:-:S03]  /*6090*/  @P0 SHF.L.U32 R178, R31, 0x10, RZ ;  /* 0x000000101fb20819 */ /* 0x000fc600000006ff */
[----:B------:R-:W-:Y:S02]  /*60a0*/  @P0 FFMA.FTZ R235, R177, R33, R179 ;  /* 0x00000021b1eb0223 */ /* 0x000fe400000100b3 */
        /* <DEDUP_REMOVED lines=19> */
[----:B-1----:R-:W-:Y:S01]  /*61e0*/  @P0 FMUL.FTZ R176, R178, R176 ;  /* 0x000000b0b2b00220 */ /* 0x002fe20000410000 */
        /* <DEDUP_REMOVED lines=10> */
.L_x_18122:
        /* <DEDUP_REMOVED lines=53> */
.L_x_18123:
[----:B------:R-:W1:Y:S01]  /*65e0*/  LDC.64 R244, c[0x0][0x3a8] ;  /* 0x0000ea00fff47b82 */ /* 0x000e620000000a00 */
[----:B------:R-:W2:Y:S01]  /*65f0*/  S2R R252, SR_TID.X ;  /* 0x0000000000fc7919 */ /* 0x000ea20000002100 */
[----:B------:R-:W-:Y:S01]  /*6600*/  UMOV UR10, 0xffffffff ;  /* 0xffffffff000a7882 */ /* 0x000fe20000000000 */
[----:B-1----:R-:W-:-:S05]  /*6610*/  IMAD.WIDE.U32 R244, R239, 0x10, R244 ;  /* 0x00000010eff47825 */ /* 0x002fca00078e00f4 */
[----:B------:R1:W-:Y:S01]  /*6620*/  STG.E.128 desc[UR6][R244.64], R176 ;  /* 0x000000b0f4007986 */ /* 0x0003e2000c101d06 */
[----:B--2---:R-:W-:Y:S01]  /*6630*/  LOP3.LUT P0, RZ, R252, 0x1f, RZ, 0xc0, !PT ;  /* 0x0000001ffcff7812 */ /* 0x004fe2000780c0ff */
[----:B-1----:R-:W-:-:S04]  /*6640*/  FADD.FTZ R176, RZ, R200 ;  /* 0x000000c8ffb07221 */ /* 0x002fc80000010000 */
        /* <DEDUP_REMOVED lines=80> */
[----:B------:R-:W1:Y:S01]  /*6b50*/  SHFL.BFLY PT, R176, R179, 0x1, 0x1f ;  /* 0x0c201f00b3b07f89 */ /* 0x000e6200000e0000 */
[----:B------:R-:W2:Y:S01]  /*6b60*/  LDC R244, c[0x0][0x400] ;  /* 0x00010000fff47b82 */ /* 0x000ea20000000800 */
        /* <DEDUP_REMOVED lines=9> */
[----:B--2---:R-:W-:-:S04]  /*6c00*/  FMUL.FTZ R179, R179, R244 ;  /* 0x000000f4b3b37220 */ /* 0x004fc80000410000 */
        /* <DEDUP_REMOVED lines=160> */
[----:B------:R-:W1:Y:S02]  /*7610*/  SHFL.BFLY PT, R176, R239, 0x1, 0x1f ;  /* 0x0c201f00efb07f89 */ /* 0x000e6400000e0000 */
[----:B-1----:R-:W-:-:S05]  /*7620*/  FADD.FTZ R239, R239, R176 ;  /* 0x000000b0efef7221 */ /* 0x002fca0000010000 */
[----:B------:R-:W1:Y:S02]  /*7630*/  SHFL.BFLY PT, R176, R239, 0x2, 0x1f ;  /* 0x0c401f00efb07f89 */ /* 0x000e6400000e0000 */
[----:B-1----:R-:W-:-:S05]  /*7640*/  FADD.FTZ R239, R239, R176 ;  /* 0x000000b0efef7221 */ /* 0x002fca0000010000 */
[----:B------:R-:W1:Y:S02]  /*7650*/  SHFL.BFLY PT, R176, R239, 0x4, 0x1f ;  /* 0x0c801f00efb07f89 */ /* 0x000e6400000e0000 */
[----:B-1----:R-:W-:-:S05]  /*7660*/  FADD.FTZ R239, R239, R176 ;  /* 0x000000b0efef7221 */ /* 0x002fca0000010000 */
[----:B------:R-:W1:Y:S02]  /*7670*/  SHFL.BFLY PT, R176, R239, 0x8, 0x1f ;  /* 0x0d001f00efb07f89 */ /* 0x000e6400000e0000 */
[----:B-1----:R-:W-:-:S05]  /*7680*/  FADD.FTZ R239, R239, R176 ;  /* 0x000000b0efef7221 */ /* 0x002fca0000010000 */
[----:B------:R1:W2:Y:S02]  /*7690*/  SHFL.BFLY PT, R176, R239, 0x10, 0x1f ;  /* 0x0e001f00efb07f89 */ /* 0x0002a400000e0000 */
.L_x_18139:
[----:B--2---:R-:W-:Y:S01]  /*76a0*/  FADD.FTZ R176, R239, R176 ;  /* 0x000000b0efb07221 */ /* 0x004fe20000010000 */
[----:B0-----:R-:W-:Y:S01]  /*76b0*/  ISETP.NE.AND P1, PT, RZ, UR8, PT ;  /* 0x00000008ff007c0c */ /* 0x001fe2000bf25270 */
[----:B------:R-:W-:Y:S02]  /*76c0*/  BSSY.RECONVERGENT B0, `(.L_x_18125) ;  /* 0x00001a5000007945 */ /* 0x000fe40003800200 */
[----:B------:R-:W-:Y:S02]  /*76d0*/  FFMA.FTZ R178, R176, R244, UR9 ;  /* 0x00000009b0b27e23 */ /* 0x000fe400080100f4 */
[----:B------:R-:W0:Y:S08]  /*76e0*/  @!P0 LDC.64 R176, c[0x0][0x3c0] ;  /* 0x0000f000ffb08b82 */ /* 0x000e300000000a00 */
[----:B------:R-:W2:Y:S01]  /*76f0*/  @!P0 LDC.64 R244, c[0x0][0x3c8] ;  /* 0x0000f200fff48b82 */ /* 0x000ea20000000a00 */
[----:B0-----:R-:W-:-:S05]  /*7700*/  @!P0 IMAD.WIDE R176, R0, 0x4, R176 ;  /* 0x0000000400b08825 */ /* 0x001fca00078e02b0 */
[----:B------:R0:W-:Y:S02]  /*7710*/  @!P0 STG.E desc[UR6][R176.64], R179 ;  /* 0x000000b3b0008986 */ /* 0x0001e4000c101906 */
[----:B0-----:R-:W-:-:S05]  /*7720*/  FMUL.FTZ R176, R179, R179 ;  /* 0x000000b3b3b07220 */ /* 0x001fca0000410000 */
[----:B------:R-:W-:-:S05]  /*7730*/  FSEL R176, R176, RZ, P1 ;  /* 0x000000ffb0b07208 */ /* 0x000fca0000800000 */
[----:B------:R-:W-:-:S04]  /*7740*/  FADD.FTZ R176, R178, R176 ;  /* 0x000000b0b2b07221 */ /* 0x000fc80000010000 */
[----:B-1----:R2:W0:Y:S02]  /*7750*/  MUFU.RSQ R239, R176 ;  /* 0x000000b000ef7308 */ /* 0x0024240000001400 */
[----:B--2---:R-:W-:-:S05]  /*7760*/  @!P0 IMAD.WIDE R176, R0, 0x4, R244 ;  /* 0x0000000400b08825 */ /* 0x004fca00078e02f4 */
[----:B0-----:R0:W-:Y:S01]  /*7770*/  @!P0 STG.E desc[UR6][R176.64], R239 ;  /* 0x000000efb0008986 */ /* 0x0011e2000c101906 */
[----:B------:R-:W-:-:S13]  /*7780*/  ISETP.GE.AND P0, PT, R246, 0x1, PT ;  /* 0x00000001f600780c */ /* 0x000fda0003f06270 */
[----:B0-----:R-:W-:Y:S05]  /*7790*/  @!P0 BRA `(.L_x_18126) ;  /* 0x00000018005c8947 */ /* 0x001fea0003800000 */
[----:B------:R-:W0:Y:S01]  /*77a0*/  LDC R247, c[0x0][0x388] ;  /* 0x0000e200fff77b82 */ /* 0x000e220000000800 */
[----:B------:R-:W2:Y:S01]  /*77b0*/  LDL R252, [R1+0x158] ;  /* 0x0001580001fc7983 */ /* 0x000ea20000100800 */
[----:B------:R-:W-:Y:S02]  /*77c0*/  FSEL R244, R179, RZ, !P1 ;  /* 0x000000ffb3f47208 */ /* 0x000fe40004800000 */
[----:B------:R-:W-:Y:S01]  /*77d0*/  IADD3 R2, PT, PT, R246, -0x1, RZ ;  /* 0xfffffffff6027810 */ /* 0x000fe20007ffe0ff */
[----:B------:R-:W3:Y:S02]  /*77e0*/  LDL R245, [R1+0x154] ;  /* 0x0001540001f57983 */ /* 0x000ee40000100800 */
[----:B------:R-:W-:Y:S02]  /*77f0*/  FADD.FTZ R179, -R244, R203 ;  /* 0x000000cbf4b37221 */ /* 0x000fe40000010100 */
[----:B------:R-:W4:Y:S04]  /*7800*/  LDL R203, [R1+0x140] ;  /* 0x0001400001cb7983 */ /* 0x000f280000100800 */
[----:B------:R-:W5:Y:S01]  /*7810*/  LDL R246, [R1+0x15c] ;  /* 0x00015c0001f67983 */ /* 0x000f620000100800 */
[----:B0-----:R-:W-:-:S03]  /*7820*/  IMAD R2, R2, R247, RZ ;  /* 0x000000f702027224 */ /* 0x001fc600078e02ff */
[----:B------:R-:W3:Y:S01]  /*7830*/  LDL R247, [R1+0x144] ;  /* 0x0001440001f77983 */ /* 0x000ee20000100800 */
[C---:B------:R-:W-:Y:S01]  /*7840*/  FADD.FTZ R177, -R244.reuse, R205 ;  /* 0x000000cdf4b17221 */ /* 0x040fe20000010100 */
[C---:B------:R-:W-:Y:S02]  /*7850*/  FADD.FTZ R178, -R244.reuse, R204 ;  /* 0x000000ccf4b27221 */ /* 0x040fe40000010100 */
[----:B------:R-:W3:Y:S04]  /*7860*/  LDL R205, [R1+0x14c] ;  /* 0x00014c0001cd7983 */ /* 0x000ee80000100800 */
[----:B------:R-:W3:Y:S01]  /*7870*/  LDL R204, [R1+0x148] ;  /* 0x0001480001cc7983 */ /* 0x000ee20000100800 */
[----:B------:R-:W-:-:S03]  /*7880*/  FADD.FTZ R176, -R244, R206 ;  /* 0x000000cef4b07221 */ /* 0x000fc60000010100 */
[----:B------:R-:W3:Y:S01]  /*7890*/  LDL R206, [R1+0x150] ;  /* 0x0001500001ce7983 */ /* 0x000ee20000100800 */
[C---:B------:R-:W-:Y:S01]  /*78a0*/  FMUL.FTZ R176, R239.reuse, R176 ;  /* 0x000000b0efb07220 */ /* 0x040fe20000410000 */
[C---:B------:R-:W-:Y:S01]  /*78b0*/  FMUL.FTZ R178, R239.reuse, R178 ;  /* 0x000000b2efb27220 */ /* 0x040fe20000410000 */
[C---:B------:R-:W-:Y:S01]  /*78c0*/  FMUL.FTZ R177, R239.reuse, R177 ;  /* 0x000000b1efb17220 */ /* 0x040fe20000410000 */
[C---:B------:R-:W-:Y:S01]  /*78d0*/  FMUL.FTZ R179, R239.reuse, R179 ;  /* 0x000000b3efb37220 */ /* 0x040fe20000410000 */
[C---:B------:R-:W-:Y:S01]  /*78e0*/  FADD.FTZ R202, -R244.reuse, R202 ;  /* 0x000000caf4ca7221 */ /* 0x040fe20000010100 */
[C---:B------:R-:W-:Y:S01]  /*78f0*/  FADD.FTZ R201, -R244.reuse, R201 ;  /* 0x000000c9f4c97221 */ /* 0x040fe20000010100 */
[----:B------:R-:W-:Y:S02]  /*7900*/  FADD.FTZ R199, -R244, R199 ;  /* 0x000000c7f4c77221 */ /* 0x000fe40000010100 */
[C---:B------:R-:W-:Y:S01]  /*7910*/  FMUL.FTZ R202, R239.reuse, R202 ;  /* 0x000000caefca7220 */ /* 0x040fe20000410000 */
[C---:B------:R-:W-:Y:S01]  /*7920*/  FMUL.FTZ R201, R239.reuse, R201 ;  /* 0x000000c9efc97220 */ /* 0x040fe20000410000 */
[----:B------:R-:W-:Y:S01]  /*7930*/  FMUL.FTZ R199, R239, R199 ;  /* 0x000000c7efc77220 */ /* 0x000fe20000410000 */
[----:B--2---:R-:W-:-:S02]  /*7940*/  FFMA.FTZ R176, R176, R252, R174 ;  /* 0x000000fcb0b07223 */ /* 0x004fc400000100ae */
[----:B------:R-:W0:Y:S01]  /*7950*/  S2R R252, SR_TID.X ;  /* 0x0000000000fc7919 */ /* 0x000e220000002100 */
[----:B----4-:R-:W-:Y:S01]  /*7960*/  FFMA.FTZ R178, R178, R203, R168 ;  /* 0x000000cbb2b27223 */ /* 0x010fe200000100a8 */
[----:B-----5:R-:W-:-:S05]  /*7970*/  FFMA.FTZ R177, R177, R246, R175 ;  /* 0x000000f6b1b17223 */ /* 0x020fca00000100af */
[----:B------:R-:W-:Y:S02]  /*7980*/  F2FP.BF16.F32.PACK_AB R177, R177, R176 ;  /* 0x000000b0b1b1723e */ /* 0x000fe400000010ff */
[----:B------:R-:W-:Y:S01]  /*7990*/  SHF.R.S32.HI R176, RZ, 0x1f, R2 ;  /* 0x0000001fffb07819 */ /* 0x000fe20000011402 */
[----:B---3--:R-:W-:Y:S02]  /*79a0*/  FFMA.FTZ R203, R179, R247, R169 ;  /* 0x000000f7b3cb7223 */ /* 0x008fe400000100a9 */
[----:B------:R-:W1:Y:S01]  /*79b0*/  LDC.64 R246, c[0x0][0x428] ;  /* 0x00010a00fff67b82 */ /* 0x000e620000000a00 */
[----:B------:R-:W-:Y:S01]  /*79c0*/  LEA.HI R176, R176, R2, RZ, 0x3 ;  /* 0x00000002b0b07211 */ /* 0x000fe200078f18ff */
[----:B------:R-:W-:Y:S01]  /*79d0*/  FADD.FTZ R2, -R244, R200 ;  /* 0x000000c8f4027221 */ /* 0x000fe20000010100 */
[----:B------:R-:W-:Y:S01]  /*79e0*/  FFMA.FTZ R201, R201, R205, R171 ;  /* 0x000000cdc9c97223 */ /* 0x000fe200000100ab */
[----:B------:R-:W-:Y:S02]  /*79f0*/  FFMA.FTZ R202, R202, R204, R170 ;  /* 0x000000cccaca7223 */ /* 0x000fe400000100aa */
[----:B------:R-:W-:Y:S01]  /*7a00*/  FMUL.FTZ R200, R239, R2 ;  /* 0x00000002efc87220 */ /* 0x000fe20000410000 */
[----:B0-----:R-:W-:Y:S01]  /*7a10*/  LOP3.LUT R2, R252, 0x1f, RZ, 0xc0, !PT ;  /* 0x0000001ffc027812 */ /* 0x001fe200078ec0ff */
[----:B------:R-:W2:Y:S01]  /*7a20*/  LDL R205, [R1+0x13c] ;  /* 0x00013c0001cd7983 */ /* 0x000ea20000100800 */
[----:B------:R-:W-:Y:S01]  /*7a30*/  F2FP.BF16.F32.PACK_AB R179, R201, R202 ;  /* 0x000000cac9b3723e */ /* 0x000fe200000010ff */
[----:B------:R-:W-:Y:S01]  /*7a40*/  FFMA.FTZ R200, R200, R206, R172 ;  /* 0x000000cec8c87223 */ /* 0x000fe200000100ac */
[----:B------:R-:W-:Y:S01]  /*7a50*/  FFMA.FTZ R201, R199, R245, R173 ;  /* 0x000000f5c7c97223 */ /* 0x000fe200000100ad */
[----:B------:R-:W-:Y:S01]  /*7a60*/  LEA.HI.SX32 R199, R176, R2, 0x1d ;  /* 0x00000002b0c77211 */ /* 0x000fe200078feaff */
[----:B------:R-:W3:Y:S01]  /*7a70*/  LDL R252, [R1+0x138] ;  /* 0x0001380001fc7983 */ /* 0x000ee20000100800 */
[----:B------:R-:W-:-:S02]  /*7a80*/  F2FP.BF16.F32.PACK_AB R178, R203, R178 ;  /* 0x000000b2cbb2723e */ /* 0x000fc400000010ff */
[----:B------:R-:W-:Y:S01]  /*7a90*/  F2FP.BF16.F32.PACK_AB R176, R201, R200 ;  /* 0x000000c8c9b0723e */ /* 0x000fe200000010ff */
[----:B------:R-:W4:Y:S04]  /*7aa0*/  LDL R245, [R1+0x120] ;  /* 0x0001200001f57983 */ /* 0x000f280000100800 */
[----:B------:R-:W5:Y:S01]  /*7ab0*/  LDL R204, [R1+0x134] ;  /* 0x0001340001cc7983 */ /* 0x000f620000100800 */
[----:B-1----:R-:W-:-:S03]  /*7ac0*/  IMAD.WIDE.U32 R200, R199, 0x10, R246 ;  /* 0x00000010c7c87825 */ /* 0x002fc600078e00f6 */
[----:B------:R-:W5:Y:S04]  /*7ad0*/  LDL R206, [R1+0x124] ;  /* 0x0001240001ce7983 */ /* 0x000f680000100800 */
[----:B------:R0:W-:Y:S04]  /*7ae0*/  STG.E.128 desc[UR6][R200.64], R176 ;  /* 0x000000b0c8007986 */ /* 0x0001e8000c101d06 */
[----:B------:R-:W5:Y:S04]  /*7af0*/  LDL R203, [R1+0x108] ;  /* 0x0001080001cb7983 */ /* 0x000f680000100800 */
[----:B------:R-:W5:Y:S04]  /*7b00*/  LDL R202, [R1+0x10c] ;  /* 0x00010c0001ca7983 */ /* 0x000f680000100800 */
[----:B0-----:R-:W2:Y:S04]  /*7b10*/  LDL R179, [R1+0x128] ;  /* 0x0001280001b37983 */ /* 0x001ea80000100800 */
[----:B------:R-:W3:Y:S04]  /*7b20*/  LDL R200, [R1+0x12c] ;  /* 0x00012c0001c87983 */ /* 0x000ee80000100800 */
[----:B------:R-:W4:Y:S01]  /*7b30*/  LDL R201, [R1+0x130] ;  /* 0x0001300001c97983 */ /* 0x000f220000100800 */
[C---:B------:R-:W-:Y:S01]  /*7b40*/  FADD.FTZ R176, -R244.reuse, R190 ;  /* 0x000000bef4b07221 */ /* 0x040fe20000010100 */
[C---:B------:R-:W-:Y:S01]  /*7b50*/  FADD.FTZ R177, -R244.reuse, R189 ;  /* 0x000000bdf4b17221 */ /* 0x040fe20000010100 */
[----:B------:R-:W-:Y:S01]  /*7b60*/  FADD.FTZ R178, -R244, R188 ;  /* 0x000000bcf4b27221 */ /* 0x000fe20000010100 */
[----:B------:R-:W5:Y:S01]  /*7b70*/  LDL R190, [R1+0x100] ;  /* 0x0001000001be7983 */ /* 0x000f620000100800 */
[C---:B------:R-:W-:Y:S01]  /*7b80*/  FMUL.FTZ R176, R239.reuse, R176 ;  /* 0x000000b0efb07220 */ /* 0x040fe20000410000 */
[----:B------:R-:W-:-:S02]  /*7b90*/  FMUL.FTZ R177, R239, R177 ;  /* 0x000000b1efb17220 */ /* 0x000fc40000410000 */
[----:B------:R-:W5:Y:S04]  /*7ba0*/  LDL R189, [R1+0x104] ;  /* 0x0001040001bd7983 */ /* 0x000f680000100800 */
[----:B------:R-:W5:Y:S01]  /*7bb0*/  LDL R188, [R1+0x11c] ;  /* 0x00011c0001bc7983 */ /* 0x000f620000100800 */
[C---:B------:R-:W-:Y:S01]  /*7bc0*/  FADD.FTZ R185, -R244.reuse, R185 ;  /* 0x000000b9f4b97221 */ /* 0x040fe20000010100 */
[C---:B------:R-:W-:Y:S01]  /*7bd0*/  FMUL.FTZ R178, R239.reuse, R178 ;  /* 0x000000b2efb27220 */ /* 0x040fe20000410000 */
[----:B------:R-:W-:Y:S02]  /*7be0*/  FADD.FTZ R184, -R244, R184 ;  /* 0x000000b8f4b87221 */ /* 0x000fe40000010100 */
[----:B------:R-:W-:Y:S01]  /*7bf0*/  FMUL.FTZ R185, R239, R185 ;  /* 0x000000b9efb97220 */ /* 0x000fe20000410000 */
[----:B--2---:R-:W-:Y:S01]  /*7c00*/  FFMA.FTZ R176, R176, R179, R162 ;  /* 0x000000b3b0b07223 */ /* 0x004fe200000100a2 */
[----:B---3--:R-:W-:-:S02]  /*7c10*/  FFMA.FTZ R177, R177, R200, R163 ;  /* 0x000000c8b1b17223 */ /* 0x008fc400000100a3 */
[----:B------:R-:W2:Y:S03]  /*7c20*/  LDL R200, [R1+0x118] ;  /* 0x0001180001c87983 */ /* 0x000ea60000100800 */
[----:B------:R-:W-:Y:S01]  /*7c30*/  F2FP.BF16.F32.PACK_AB R179, R177, R176 ;  /* 0x000000b0b1b3723e */ /* 0x000fe200000010ff */
[----:B------:R-:W-:-:S04]  /*7c40*/  FADD.FTZ R176, -R244, R183 ;  /* 0x000000b7f4b07221 */ /* 0x000fc80000010100 */
[----:B------:R-:W-:Y:S01]  /*7c50*/  FMUL.FTZ R176, R239, R176 ;  /* 0x000000b0efb07220 */ /* 0x000fe20000410000 */
[----:B------:R-:W-:Y:S02]  /*7c60*/  FADD.FTZ R177, -R244, R187 ;  /* 0x000000bbf4b17221 */ /* 0x000fe40000010100 */
[----:B------:R-:W3:Y:S01]  /*7c70*/  LDL R187, [R1+0x114] ;  /* 0x0001140001bb7983 */ /* 0x000ee20000100800 */
[----:B----4-:R-:W-:-:S03]  /*7c80*/  FFMA.FTZ R176, R176, R201, R164 ;  /* 0x000000c9b0b07223 */ /* 0x010fc600000100a4 */
[----:B------:R-:W4:Y:S01]  /*7c90*/  LDL R201, [R1+0x110] ;  /* 0x0001100001c97983 */ /* 0x000f220000100800 */
[----:B------:R-:W-:-:S04]  /*7ca0*/  FADD.FTZ R183, -R244, R186 ;  /* 0x000000baf4b77221 */ /* 0x000fc80000010100 */
[C---:B------:R-:W-:Y:S01]  /*7cb0*/  FMUL.FTZ R183, R239.reuse, R183 ;  /* 0x000000b7efb77220 */ /* 0x040fe20000410000 */
[C---:B------:R-:W-:Y:S01]  /*7cc0*/  FMUL.FTZ R177, R239.reuse, R177 ;  /* 0x000000b1efb17220 */ /* 0x040fe20000410000 */
[----:B------:R-:W-:Y:S01]  /*7cd0*/  FFMA.FTZ R186, R178, R252, R166 ;  /* 0x000000fcb2ba7223 */ /* 0x000fe200000100a6 */
[----:B------:R-:W-:Y:S01]  /*7ce0*/  FMUL.FTZ R184, R239, R184 ;  /* 0x000000b8efb87220 */ /* 0x000fe20000410000 */
[----:B------:R-:W-:Y:S01]  /*7cf0*/  FFMA.FTZ R183, R183, R205, R167 ;  /* 0x000000cdb7b77223 */ /* 0x000fe200000100a7 */
[----:B------:R-:W-:Y:S01]  /*7d00*/  FFMA.FTZ R178, R185, R245, R160 ;  /* 0x000000f5b9b27223 */ /* 0x000fe200000100a0 */
[----:B-----5:R-:W-:Y:S01]  /*7d10*/  FFMA.FTZ R185, R177, R204, R165 ;  /* 0x000000ccb1b97223 */ /* 0x020fe200000100a5 */
[----:B------:R-:W-:Y:S01]  /*7d20*/  FFMA.FTZ R184, R184, R206, R161 ;  /* 0x000000ceb8b87223 */ /* 0x000fe200000100a1 */
[C---:B------:R-:W-:Y:S01]  /*7d30*/  FADD.FTZ R6, -R244.reuse, R6 ;  /* 0x00000006f4067221 */ /* 0x040fe20000010100 */
[----:B------:R-:W-:Y:S01]  /*7d40*/  F2FP.BF16.F32.PACK_AB R177, R183, R186 ;  /* 0x000000bab7b1723e */ /* 0x000fe200000010ff */
[C---:B------:R-:W-:Y:S01]  /*7d50*/  FADD.FTZ R7, -R244.reuse, R7 ;  /* 0x00000007f4077221 */ /* 0x040fe20000010100 */
[----:B------:R-:W-:Y:S01]  /*7d60*/  IADD3 R183, PT, PT, R199, 0x20, RZ ;  /* 0x00000020c7b77810 */ /* 0x000fe20007ffe0ff */
[----:B------:R-:W-:Y:S01]  /*7d70*/  FADD.FTZ R3, -R244, R3 ;  /* 0x00000003f4037221 */ /* 0x000fe20000010100 */
[----:B------:R-:W-:Y:S01]  /*7d80*/  F2FP.BF16.F32.PACK_AB R178, R184, R178 ;  /* 0x000000b2b8b2723e */ /* 0x000fe200000010ff */
[----:B------:R-:W-:Y:S01]  /*7d90*/  FADD.FTZ R5, -R244, R5 ;  /* 0x00000005f4057221 */ /* 0x000fe20000010100 */
[----:B------:R-:W-:Y:S01]  /*7da0*/  F2FP.BF16.F32.PACK_AB R176, R185, R176 ;  /* 0x000000b0b9b0723e */ /* 0x000fe200000010ff */
[----:B------:R-:W-:-:S04]  /*7db0*/  IMAD.WIDE.U32 R184, R183, 0x10, R246 ;  /* 0x00000010b7b87825 */ /* 0x000fc800078e00f6 */
[C---:B------:R-:W-:Y:S01]  /*7dc0*/  FADD.FTZ R4, -R244.reuse, R4 ;  /* 0x00000004f4047221 */ /* 0x040fe20000010100 */
[C---:B------:R-:W-:Y:S01]  /*7dd0*/  FADD.FTZ R205, -R244.reuse, R216 ;  /* 0x000000d8f4cd7221 */ /* 0x040fe20000010100 */
[C---:B------:R-:W-:Y:S01]  /*7de0*/  FMUL.FTZ R7, R239.reuse, R7 ;  /* 0x00000007ef077220 */ /* 0x040fe20000410000 */
[C---:B------:R-:W-:Y:S01]  /*7df0*/  FMUL.FTZ R3, R239.reuse, R3 ;  /* 0x00000003ef037220 */ /* 0x040fe20000410000 */
[----:B------:R0:W-:Y:S01]  /*7e00*/  STG.E.128 desc[UR6][R184.64], R176 ;  /* 0x000000b0b8007986 */ /* 0x0001e2000c101d06 */
[C---:B------:R-:W-:Y:S01]  /*7e10*/  FMUL.FTZ R5, R239.reuse, R5 ;  /* 0x00000005ef057220 */ /* 0x040fe20000410000 */
[----:B------:R-:W-:Y:S01]  /*7e20*/  FMUL.FTZ R4, R239, R4 ;  /* 0x00000004ef047220 */ /* 0x000fe20000410000 */
[C---:B------:R-:W-:Y:S01]  /*7e30*/  FADD.FTZ R206, -R244.reuse, R215 ;  /* 0x000000d7f4ce7221 */ /* 0x040fe20000010100 */
[----:B------:R-:W5:Y:S01]  /*7e40*/  LDL R252, [R1+0xdc] ;  /* 0x0000dc0001fc7983 */ /* 0x000f620000100800 */
[----:B------:R-:W-:-:S03]  /*7e50*/  FADD.FTZ R16, -R244, R16 ;  /* 0x00000010f4107221 */ /* 0x000fc60000010100 */
[----:B------:R-:W5:Y:S01]  /*7e60*/  LDL R245, [R1+0xd4] ;  /* 0x0000d40001f57983 */ /* 0x000f620000100800 */
[C---:B------:R-:W-:Y:S01]  /*7e70*/  FADD.FTZ R204, -R244.reuse, R237 ;  /* 0x000000edf4cc7221 */ /* 0x040fe20000010100 */
[C---:B------:R-:W-:Y:S01]  /*7e80*/  FADD.FTZ R19, -R244.reuse, R19 ;  /* 0x00000013f4137221 */ /* 0x040fe20000010100 */
[C---:B------:R-:W-:Y:S01]  /*7e90*/  FADD.FTZ R18, -R244.reuse, R18 ;  /* 0x00000012f4127221 */ /* 0x040fe20000010100 */
[C---:B------:R-:W-:Y:S01]  /*7ea0*/  FADD.FTZ R183, -R244.reuse, R211 ;  /* 0x000000d3f4b77221 */ /* 0x040fe20000010100 */
[C---:B------:R-:W-:Y:S01]  /*7eb0*/  FADD.FTZ R186, -R244.reuse, R207 ;  /* 0x000000cff4ba7221 */ /* 0x040fe20000010100 */
[----:B------:R-:W5:Y:S01]  /*7ec0*/  LDL R216, [R1+0x80] ;  /* 0x0000800001d87983 */ /* 0x000f620000100800 */
[C---:B0-----:R-:W-:Y:S01]  /*7ed0*/  FADD.FTZ R176, -R244.reuse, R181 ;  /* 0x000000b5f4b07221 */ /* 0x041fe20000010100 */
[----:B------:R-:W-:-:S03]  /*7ee0*/  FADD.FTZ R177, -R244, R182 ;  /* 0x000000b6f4b17221 */ /* 0x000fc60000010100 */
[C---:B------:R-:W-:Y:S01]  /*7ef0*/  FMUL.FTZ R176, R239.reuse, R176 ;  /* 0x000000b0efb07220 */ /* 0x040fe20000410000 */
[----:B------:R-:W-:-:S03]  /*7f00*/  FMUL.FTZ R177, R239, R177 ;  /* 0x000000b1efb17220 */ /* 0x000fc60000410000 */
[----:B------:R-:W-:Y:S01]  /*7f10*/  FFMA.FTZ R176, R176, R203, R154 ;  /* 0x000000cbb0b07223 */ /* 0x000fe2000001009a */
[----:B------:R-:W-:-:S05]  /*7f20*/  FFMA.FTZ R177, R177, R202, R155 ;  /* 0x000000cab1b17223 */ /* 0x000fca000001009b */
[----:B------:R-:W-:Y:S01]  /*7f30*/  F2FP.BF16.F32.PACK_AB R179, R177, R176 ;  /* 0x000000b0b1b3723e */ /* 0x000fe200000010ff */
[----:B------:R-:W-:Y:S01]  /*7f40*/  FMUL.FTZ R177, R239, R6 ;  /* 0x00000006efb17220 */ /* 0x000fe20000410000 */
[----:B------:R-:W-:Y:S01]  /*7f50*/  FADD.FTZ R176, -R244, R180 ;  /* 0x000000b4f4b07221 */ /* 0x000fe20000010100 */
[----:B------:R-:W-:Y:S01]  /*7f60*/  FFMA.FTZ R7, R7, R189, R153 ;  /* 0x000000bd07077223 */ /* 0x000fe20000010099 */
[----:B------:R-:W-:Y:S01]  /*7f70*/  FFMA.FTZ R5, R5, R188, R159 ;  /* 0x000000bc05057223 */ /* 0x000fe2000001009f */
[----:B------:R-:W-:Y:S01]  /*7f80*/  FFMA.FTZ R177, R177, R190, R152 ;  /* 0x000000beb1b17223 */ /* 0x000fe20000010098 */
[----:B------:R-:W-:-:S04]  /*7f90*/  FMUL.FTZ R176, R239, R176 ;  /* 0x000000b0efb07220 */ /* 0x000fc80000410000 */
[----:B------:R-:W-:Y:S01]  /*7fa0*/  F2FP.BF16.F32.PACK_AB R178, R7, R177 ;  /* 0x000000b107b2723e */ /* 0x000fe200000010ff */
[C---:B------:R-:W-:Y:S01]  /*7fb0*/  FADD.FTZ R190, -R244.reuse, R223 ;  /* 0x000000dff4be7221 */ /* 0x040fe20000010100 */
[C---:B------:R-:W-:Y:S01]  /*7fc0*/  FADD.FTZ R188, -R244.reuse, R224 ;  /* 0x000000e0f4bc7221 */ /* 0x040fe20000010100 */
[----:B------:R-:W5:Y:S01]  /*7fd0*/  LDL R223, [R1+0xc0] ;  /* 0x0000c00001df7983 */ /* 0x000f620000100800 */
[C---:B------:R-:W-:Y:S01]  /*7fe0*/  FADD.FTZ R7, -R244.reuse, R11 ;  /* 0x0000000bf4077221 */ /* 0x040fe20000010100 */
[C---:B------:R-:W-:Y:S02]  /*7ff0*/  FADD.FTZ R11, -R244.reuse, R17 ;  /* 0x00000011f40b7221 */ /* 0x040fe40000010100 */
[----:B------:R-:W5:Y:S01]  /*8000*/  LDL R224, [R1+0xcc] ;  /* 0x0000cc0001e07983 */ /* 0x000f620000100800 */
[C---:B------:R-:W-:Y:S01]  /*8010*/  FADD.FTZ R17, -R244.reuse, R192 ;  /* 0x000000c0f4117221 */ /* 0x040fe20000010100 */
[C---:B------:R-:W-:Y:S01]  /*8020*/  FADD.FTZ R192, -R244.reuse, R221 ;  /* 0x000000ddf4c07221 */ /* 0x040fe20000010100 */
[----:B------:R-:W-:Y:S01]  /*8030*/  FADD.FTZ R189, -R244, R225 ;  /* 0x000000e1f4bd7221 */ /* 0x000fe20000010100 */
[----:B------:R-:W5:Y:S04]  /*8040*/  LDL R221, [R1+0xd0] ;  /* 0x0000d00001dd7983 */ /* 0x000f680000100800 */
[----:B------:R-:W5:Y:S01]  /*8050*/  LDL R225, [R1+0xc8] ;  /* 0x0000c80001e17983 */ /* 0x000f620000100800 */
[----:B--2---:R-:W-:-:S05]  /*8060*/  FFMA.FTZ R3, R3, R200, R158 ;  /* 0x000000c803037223 */ /* 0x004fca000001009e */
[----:B------:R-:W-:Y:S02]  /*8070*/  F2FP.BF16.F32.PACK_AB R177, R5, R3 ;  /* 0x0000000305b1723e */ /* 0x000fe400000010ff */
[----:B------:R-:W-:Y:S01]  /*8080*/  IADD3 R3, PT, PT, R199, 0x40, RZ ;  /* 0x00000040c7037810 */ /* 0x000fe20007ffe0ff */
[----:B---3--:R-:W-:Y:S01]  /*8090*/  FFMA.FTZ R4, R4, R187, R157 ;  /* 0x000000bb04047223 */ /* 0x008fe2000001009d */
[----:B----4-:R-:W-:-:S05]  /*80a0*/  FFMA.FTZ R6, R176, R201, R156 ;  /* 0x000000c9b0067223 */ /* 0x010fca000001009c */
[----:B------:R-:W-:Y:S01]  /*80b0*/  F2FP.BF16.F32.PACK_AB R176, R4, R6 ;  /* 0x0000000604b0723e */ /* 0x000fe200000010ff */
[----:B------:R-:W-:-:S04]  /*80c0*/  IMAD.WIDE.U32 R4, R3, 0x10, R246 ;  /* 0x0000001003047825 */ /* 0x000fc800078e00f6 */
[C---:B------:R-:W-:Y:S01]  /*80d0*/  FADD.FTZ R3, -R244.reuse, R14 ;  /* 0x0000000ef4037221 */ /* 0x040fe20000010100 */
[C---:B------:R-:W-:Y:S01]  /*80e0*/  FADD.FTZ R6, -R244.reuse, R10 ;  /* 0x0000000af4067221 */ /* 0x040fe20000010100 */
[C---:B------:R-:W-:Y:S01]  /*80f0*/  FADD.FTZ R10, -R244.reuse, R15 ;  /* 0x0000000ff40a7221 */ /* 0x040fe20000010100 */
[----:B------:R0:W-:Y:S01]  /*8100*/  STG.E.128 desc[UR6][R4.64], R176 ;  /* 0x000000b004007986 */ /* 0x0001e2000c101d06 */
[C---:B------:R-:W-:Y:S01]  /*8110*/  FADD.FTZ R14, -R244.reuse, R21 ;  /* 0x00000015f40e7221 */ /* 0x040fe20000010100 */
[C---:B------:R-:W-:Y:S01]  /*8120*/  FADD.FTZ R15, -R244.reuse, R20 ;  /* 0x00000014f40f7221 */ /* 0x040fe20000010100 */
[C---:B------:R-:W-:Y:S01]  /*8130*/  FADD.FTZ R21, -R244.reuse, R198 ;  /* 0x000000c6f4157221 */ /* 0x040fe20000010100 */
[C---:B------:R-:W-:Y:S01]  /*8140*/  FADD.FTZ R20, -R244.reuse, R197 ;  /* 0x000000c5f4147221 */ /* 0x040fe20000010100 */
[C---:B------:R-:W-:Y:S01]  /*8150*/  FADD.FTZ R198, -R244.reuse, R231 ;  /* 0x000000e7f4c67221 */ /* 0x040fe20000010100 */
[C---:B------:R-:W-:Y:S01]  /*8160*/  FADD.FTZ R197, -R244.reuse, R233 ;  /* 0x000000e9f4c57221 */ /* 0x040fe20000010100 */
[----:B------:R-:W2:Y:S04]  /*8170*/  LDL R231, [R1+0xe0] ;  /* 0x0000e00001e77983 */ /* 0x000ea80000100800 */
[----:B------:R-:W3:Y:S01]  /*8180*/  LDL R233, [R1+0xe8] ;  /* 0x0000e80001e97983 */ /* 0x000ee20000100800 */
[C---:B0-----:R-:W-:Y:S01]  /*8190*/  FADD.FTZ R5, -R244.reuse, R8 ;  /* 0x00000008f4057221 */ /* 0x041fe20000010100 */
[C---:B------:R-:W-:Y:S01]  /*81a0*/  FADD.FTZ R8, -R244.reuse, R12 ;  /* 0x0000000cf4087221 */ /* 0x040fe20000010100 */
[C---:B------:R-:W-:Y:S01]  /*81b0*/  FADD.FTZ R12, -R244.reuse, R22 ;  /* 0x00000016f40c7221 */ /* 0x040fe20000010100 */
[C---:B------:R-:W-:Y:S01]  /*81c0*/  FADD.FTZ R22, -R244.reuse, R196 ;  /* 0x000000c4f4167221 */ /* 0x040fe20000010100 */
[----:B------:R-:W-:-:S02]  /*81d0*/  FADD.FTZ R196, -R244, R232 ;  /* 0x000000e8f4c47221 */ /* 0x000fc40000010100 */
[----:B------:R-:W4:Y:S01]  /*81e0*/  LDL R232, [R1+0xec] ;  /* 0x0000ec0001e87983 */ /* 0x000f220000100800 */
[C---:B------:R-:W-:Y:S01]  /*81f0*/  FADD.FTZ R4, -R244.reuse, R9 ;  /* 0x00000009f4047221 */ /* 0x040fe20000010100 */
[C---:B------:R-:W-:Y:S01]  /*8200*/  FADD.FTZ R9, -R244.reuse, R13 ;  /* 0x0000000df4097221 */ /* 0x040fe20000010100 */
[C---:B------:R-:W-:Y:S01]  /*8210*/  FADD.FTZ R13, -R244.reuse, R23 ;  /* 0x00000017f40d7221 */ /* 0x040fe20000010100 */
[C---:B------:R-:W-:Y:S01]  /*8220*/  FADD.FTZ R177, -R244.reuse, R193 ;  /* 0x000000c1f4b17221 */ /* 0x040fe20000010100 */
[C---:B------:R-:W-:Y:S01]  /*8230*/  FADD.FTZ R23, -R244.reuse, R195 ;  /* 0x000000c3f4177221 */ /* 0x040fe20000010100 */
[C---:B------:R-:W-:Y:S01]  /*8240*/  FADD.FTZ R193, -R244.reuse, R220 ;  /* 0x000000dcf4c17221 */ /* 0x040fe20000010100 */
[C---:B------:R-:W-:Y:S01]  /*8250*/  FADD.FTZ R201, -R244.reuse, R229 ;  /* 0x000000e5f4c97221 */ /* 0x040fe20000010100 */
[----:B------:R-:W5:Y:S01]  /*8260*/  LDL R220, [R1+0xf4] ;  /* 0x0000f40001dc7983 */ /* 0x000f620000100800 */
[----:B------:R-:W-:-:S03]  /*8270*/  FADD.FTZ R195, -R244, R227 ;  /* 0x000000e3f4c37221 */ /* 0x000fc60000010100 */
[----:B------:R-:W5:Y:S04]  /*8280*/  LDL R229, [R1+0xf0] ;  /* 0x0000f00001e57983 */ /* 0x000f680000100800 */
[----:B------:R-:W5:Y:S01]  /*8290*/  LDL R227, [R1+0xe4] ;  /* 0x0000e40001e37983 */ /* 0x000f620000100800 */
[----:B------:R-:W-:-:S03]  /*82a0*/  FADD.FTZ R187, -R244, R219 ;  /* 0x000000dbf4bb7221 */ /* 0x000fc60000010100 */
[----:B------:R-:W5:Y:S01]  /*82b0*/  LDL R219, [R1+0xc4] ;  /* 0x0000c40001db7983 */ /* 0x000f620000100800 */
[C---:B------:R-:W-:Y:S01]  /*82c0*/  FADD.FTZ R176, -R244.reuse, R194 ;  /* 0x000000c2f4b07221 */ /* 0x040fe20000010100 */
[C---:B------:R-:W-:Y:S01]  /*82d0*/  FADD.FTZ R178, -R244.reuse, R191 ;  /* 0x000000bff4b27221 */ /* 0x040fe20000010100 */
[C---:B------:R-:W-:Y:S01]  /*82e0*/  FADD.FTZ R191, -R244.reuse, R222 ;  /* 0x000000def4bf7221 */ /* 0x040fe20000010100 */
[C---:B------:R-:W-:Y:S01]  /*82f0*/  FADD.FTZ R194, -R244.reuse, R218 ;  /* 0x000000daf4c27221 */ /* 0x040fe20000010100 */
[----:B------:R-:W5:Y:S04]  /*8300*/  LDL R222, [R1+0xd8] ;  /* 0x0000d80001de7983 */ /* 0x000f680000100800 */
[----:B------:R-:W5:Y:S01]  /*8310*/  LDL R218, [R1+0xfc] ;  /* 0x0000fc0001da7983 */ /* 0x000f620000100800 */
[----:B------:R-:W-:-:S03]  /*8320*/  FADD.FTZ R200, -R244, R230 ;  /* 0x000000e6f4c87221 */ /* 0x000fc60000010100 */
[----:B------:R-:W5:Y:S01]  /*8330*/  LDL R230, [R1+0xf8] ;  /* 0x0000f80001e67983 */ /* 0x000f620000100800 */
[C---:B------:R-:W-:Y:S01]  /*8340*/  FADD.FTZ R181, -R244.reuse, R214 ;  /* 0x000000d6f4b57221 */ /* 0x040fe20000010100 */
[C---:B------:R-:W-:Y:S01]  /*8350*/  FADD.FTZ R185, -R244.reuse, R209 ;  /* 0x000000d1f4b97221 */ /* 0x040fe20000010100 */
[C---:B------:R-:W-:Y:S01]  /*8360*/  FMUL.FTZ R215, R239.reuse, R17 ;  /* 0x00000011efd77220 */ /* 0x040fe20000410000 */
[C---:B------:R-:W-:Y:S01]  /*8370*/  FMUL.FTZ R17, R239.reuse, R21 ;  /* 0x00000015ef117220 */ /* 0x040fe20000410000 */
[C---:B------:R-:W-:Y:S01]  /*8380*/  FMUL.FTZ R21, R239.reuse, R177 ;  /* 0x000000b1ef157220 */ /* 0x040fe20000410000 */
[C---:B------:R-:W-:Y:S01]  /*8390*/  FMUL.FTZ R177, R239.reuse, R181 ;  /* 0x000000b5efb17220 */ /* 0x040fe20000410000 */
[C---:B------:R-:W-:Y:S01]  /*83a0*/  FMUL.FTZ R181, R239.reuse, R185 ;  /* 0x000000b9efb57220 */ /* 0x040fe20000410000 */
[C---:B------:R-:W-:Y:S01]  /*83b0*/  FMUL.FTZ R185, R239.reuse, R189 ;  /* 0x000000bdefb97220 */ /* 0x040fe20000410000 */
[C---:B------:R-:W-:Y:S01]  /*83c0*/  FADD.FTZ R180, -R244.reuse, R213 ;  /* 0x000000d5f4b47221 */ /* 0x040fe20000010100 */
        /* <DEDUP_REMOVED lines=25> */
[C---:B------:R-:W-:Y:S01]  /*8560*/  FADD.FTZ R202, -R244.reuse, R228 ;  /* 0x000000e4f4ca7221 */ /* 0x040fe20000010100 */
[----:B------:R-:W-:Y:S01]  /*8570*/  FADD.FTZ R203, -R244, R226 ;  /* 0x000000e2f4cb7221 */ /* 0x000fe20000010100 */
[----:B------:R-:W5:Y:S01]  /*8580*/  LDL R228, [R1+0xb4] ;  /* 0x0000b40001e47983 */ /* 0x000f620000100800 */
[C---:B------:R-:W-:Y:S01]  /*8590*/  FMUL.FTZ R6, R239.reuse, R6 ;  /* 0x00000006ef067220 */ /* 0x040fe20000410000 */
[----:B------:R-:W-:-:S02]  /*85a0*/  FMUL.FTZ R13, R239, R13 ;  /* 0x0000000def0d7220 */ /* 0x000fc40000410000 */
[----:B------:R-:W5:Y:S01]  /*85b0*/  LDL R226, [R1+0xa0] ;  /* 0x0000a00001e27983 */ /* 0x000f620000100800 */
[C---:B------:R-:W-:Y:S01]  /*85c0*/  FADD.FTZ R211, -R244.reuse, R238 ;  /* 0x000000eef4d37221 */ /* 0x040fe20000010100 */
[----:B------:R-:W-:Y:S02]  /*85d0*/  FADD.FTZ R207, -R244, R217 ;  /* 0x000000d9f4cf7221 */ /* 0x000fe40000010100 */
[----:B------:R-:W5:Y:S01]  /*85e0*/  LDL R217, [R1+0x9c] ;  /* 0x00009c0001d97983 */ /* 0x000f620000100800 */
[----:B--2---:R-:W-:Y:S01]  /*85f0*/  FFMA.FTZ R205, R7, R231, R144 ;  /* 0x000000e707cd7223 */ /* 0x004fe20000010090 */
[----:B----4-:R-:W-:Y:S01]  /*8600*/  FFMA.FTZ R10, R10, R232, R147 ;  /* 0x000000e80a0a7223 */ /* 0x010fe20000010093 */
[----:B---3--:R-:W-:Y:S01]  /*8610*/  FFMA.FTZ R7, R9, R233, R146 ;  /* 0x000000e909077223 */ /* 0x008fe20000010092 */
[----:B-----5:R-:W-:-:S04]  /*8620*/  FFMA.FTZ R4, R4, R220, R149 ;  /* 0x000000dc04047223 */ /* 0x020fc80000010095 */
[----:B------:R-:W-:Y:S01]  /*8630*/  F2FP.BF16.F32.PACK_AB R7, R10, R7 ;  /* 0x000000070a07723e */ /* 0x000fe200000010ff */
[----:B------:R-:W-:Y:S01]  /*8640*/  FFMA.FTZ R10, R15, R223, R136 ;  /* 0x000000df0f0a7223 */ /* 0x000fe20000010088 */
[----:B------:R-:W-:Y:S01]  /*8650*/  FFMA.FTZ R15, R16, R224, R139 ;  /* 0x000000e0100f7223 */ /* 0x000fe2000001008b */
[----:B------:R-:W-:Y:S01]  /*8660*/  FFMA.FTZ R204, R3, R229, R148 ;  /* 0x000000e503cc7223 */ /* 0x000fe20000010094 */
[----:B------:R-:W2:Y:S01]  /*8670*/  LDL R16, [R1+0xbc] ;  /* 0x0000bc0001107983 */ /* 0x000ea20000100800 */
[----:B------:R-:W-:-:S03]  /*8680*/  FFMA.FTZ R8, R8, R227, R145 ;  /* 0x000000e308087223 */ /* 0x000fc60000010091 */
[----:B------:R-:W3:Y:S01]  /*8690*/  LDL R229, [R1+0xb0] ;  /* 0x0000b00001e57983 */ /* 0x000ee20000100800 */
[----:B------:R-:W-:-:S03]  /*86a0*/  F2FP.BF16.F32.PACK_AB R4, R4, R204 ;  /* 0x000000cc0404723e */ /* 0x000fc600000010ff */
[----:B------:R-:W4:Y:S01]  /*86b0*/  LDL R227, [R1+0xb8] ;  /* 0x0000b80001e37983 */ /* 0x000f220000100800 */
[----:B------:R-:W-:Y:S01]  /*86c0*/  FFMA.FTZ R204, R11, R221, R140 ;  /* 0x000000dd0bcc7223 */ /* 0x000fe2000001008c */
[----:B------:R-:W-:Y:S01]  /*86d0*/  FFMA.FTZ R11, R18, R225, R138 ;  /* 0x000000e1120b7223 */ /* 0x000fe2000001008a */
[----:B------:R-:W-:Y:S01]  /*86e0*/  FFMA.FTZ R19, R19, R219, R137 ;  /* 0x000000db13137223 */ /* 0x000fe20000010089 */
[----:B------:R-:W5:Y:S04]  /*86f0*/  LDL R225, [R1+0xa8] ;  /* 0x0000a80001e17983 */ /* 0x000f680000100800 */
[----:B------:R-:W5:Y:S04]  /*8700*/  LDL R224, [R1+0xac] ;  /* 0x0000ac0001e07983 */ /* 0x000f680000100800 */
[----:B------:R-:W5:Y:S01]  /*8710*/  LDL R219, [R1+0x94] ;  /* 0x0000940001db7983 */ /* 0x000f620000100800 */
[----:B------:R-:W-:Y:S01]  /*8720*/  FFMA.FTZ R9, R6, R218, R151 ;  /* 0x000000da06097223 */ /* 0x000fe20000010097 */
[----:B------:R-:W-:-:S02]  /*8730*/  FFMA.FTZ R13, R13, R222, R142 ;  /* 0x000000de0d0d7223 */ /* 0x000fc4000001008e */
[----:B------:R-:W5:Y:S04]  /*8740*/  LDL R223, [R1+0xa4] ;  /* 0x0000a40001df7983 */ /* 0x000f680000100800 */
[----:B------:R-:W5:Y:S04]  /*8750*/  LDL R222, [R1+0x88] ;  /* 0x0000880001de7983 */ /* 0x000f680000100800 */
[----:B------:R-:W5:Y:S04]  /*8760*/  LDL R221, [R1+0x8c] ;  /* 0x00008c0001dd7983 */ /* 0x000f680000100800 */
[----:B------:R-:W5:Y:S04]  /*8770*/  LDL R220, [R1+0x90] ;  /* 0x0000900001dc7983 */ /* 0x000f680000100800 */
[----:B------:R-:W5:Y:S01]  /*8780*/  LDL R218, [R1+0x98] ;  /* 0x0000980001da7983 */ /* 0x000f620000100800 */
[----:B------:R-:W-:-:S03]  /*8790*/  FMUL.FTZ R3, R239, R211 ;  /* 0x000000d3ef037220 */ /* 0x000fc60000410000 */
[----:B------:R-:W5:Y:S01]  /*87a0*/  LDL R211, [R1+0x84] ;  /* 0x0000840001d37983 */ /* 0x000f620000100800 */
[----:B------:R-:W-:Y:S01]  /*87b0*/  FMUL.FTZ R5, R239, R5 ;  /* 0x00000005ef057220 */ /* 0x000fe20000410000 */
[----:B------:R-:W-:Y:S02]  /*87c0*/  F2FP.BF16.F32.PACK_AB R6, R8, R205 ;  /* 0x000000cd0806723e */ /* 0x000fe400000010ff */
[----:B------:R-:W-:Y:S01]  /*87d0*/  IADD3 R8, PT, PT, R199, 0x60, RZ ;  /* 0x00000060c7087810 */ /* 0x000fe20007ffe0ff */
[----:B------:R-:W-:Y:S01]  /*87e0*/  FFMA.FTZ R5, R5, R230, R150 ;  /* 0x000000e605057223 */ /* 0x000fe20000010096 */
[C---:B------:R-:W-:Y:S01]  /*87f0*/  FMUL.FTZ R12, R239.reuse, R12 ;  /* 0x0000000cef0c7220 */ /* 0x040fe20000410000 */
[----:B------:R-:W-:Y:S01]  /*8800*/  FMUL.FTZ R14, R239, R14 ;  /* 0x0000000eef0e7220 */ /* 0x000fe20000410000 */
[----:B------:R-:W-:Y:S01]  /*8810*/  F2FP.BF16.F32.PACK_AB R11, R15, R11 ;  /* 0x0000000b0f0b723e */ /* 0x000fe200000010ff */
[----:B------:R-:W-:Y:S01]  /*8820*/  FMUL.FTZ R22, R239, R22 ;  /* 0x00000016ef167220 */ /* 0x000fe20000410000 */
[----:B------:R-:W-:Y:S01]  /*8830*/  F2FP.BF16.F32.PACK_AB R5, R9, R5 ;  /* 0x000000050905723e */ /* 0x000fe200000010ff */
[----:B------:R-:W-:-:S04]  /*8840*/  IMAD.WIDE.U32 R8, R8, 0x10, R246 ;  /* 0x0000001008087825 */ /* 0x000fc800078e00f6 */
[----:B------:R-:W-:Y:S01]  /*8850*/  FFMA.FTZ R14, R14, R252, R143 ;  /* 0x000000fc0e0e7223 */ /* 0x000fe2000001008f */
[----:B------:R-:W-:Y:S01]  /*8860*/  FFMA.FTZ R12, R12, R245, R141 ;  /* 0x000000f50c0c7223 */ /* 0x000fe2000001008d */
[----:B------:R-:W-:Y:S01]  /*8870*/  F2FP.BF16.F32.PACK_AB R10, R19, R10 ;  /* 0x0000000a130a723e */ /* 0x000fe200000010ff */
[C---:B------:R-:W-:Y:S01]  /*8880*/  FMUL.FTZ R23, R239.reuse, R23 ;  /* 0x00000017ef177220 */ /* 0x040fe20000410000 */
[----:B------:R0:W-:Y:S01]  /*8890*/  STG.E.128 desc[UR6][R8.64], R4 ;  /* 0x0000000408007986 */ /* 0x0001e2000c101d06 */
[C---:B------:R-:W-:Y:S01]  /*88a0*/  FMUL.FTZ R178, R239.reuse, R178 ;  /* 0x000000b2efb27220 */ /* 0x040fe20000410000 */
[C---:B------:R-:W-:Y:S01]  /*88b0*/  FADD.FTZ R179, -R244.reuse, R208 ;  /* 0x000000d0f4b37221 */ /* 0x040fe20000010100 */
[----:B------:R-:W-:Y:S01]  /*88c0*/  FADD.FTZ R182, -R244, R212 ;  /* 0x000000d4f4b67221 */ /* 0x000fe20000010100 */
[C---:B------:R-:W-:Y:S01]  /*88d0*/  FMUL.FTZ R213, R239.reuse, R207 ;  /* 0x000000cfefd57220 */ /* 0x040fe20000410000 */
[C---:B------:R-:W-:Y:S01]  /*88e0*/  FMUL.FTZ R186, R239.reuse, R186 ;  /* 0x000000baefba7220 */ /* 0x040fe20000410000 */
[----:B------:R-:W5:Y:S01]  /*88f0*/  LDL R230, [R1+0x78] ;  /* 0x0000780001e67983 */ /* 0x000f620000100800 */
[----:B------:R-:W-:-:S03]  /*8900*/  FMUL.FTZ R183, R239, R183 ;  /* 0x000000b7efb77220 */ /* 0x000fc60000410000 */
[----:B------:R-:W5:Y:S04]  /*8910*/  LDL R232, [R1+0x70] ;  /* 0x0000700001e87983 */ /* 0x000f680000100800 */
[----:B------:R-:W5:Y:S01]  /*8920*/  LDL R231, [R1+0x74] ;  /* 0x0000740001e77983 */ /* 0x000f620000100800 */
[C---:B0-----:R-:W-:Y:S02]  /*8930*/  IADD3 R4, PT, PT, R199.reuse, 0x80, RZ ;  /* 0x00000080c7047810 */ /* 0x041fe40007ffe0ff */
[----:B------:R-:W-:Y:S02]  /*8940*/  F2FP.BF16.F32.PACK_AB R9, R14, R13 ;  /* 0x0000000d0e09723e */ /* 0x000fe400000010ff */
[----:B------:R-:W-:Y:S01]  /*8950*/  F2FP.BF16.F32.PACK_AB R8, R12, R204 ;  /* 0x000000cc0c08723e */ /* 0x000fe200000010ff */
[----:B------:R-:W-:Y:S01]  /*8960*/  IMAD.WIDE.U32 R4, R4, 0x10, R246 ;  /* 0x0000001004047825 */ /* 0x000fe200078e00f6 */
[----:B------:R-:W-:-:S02]  /*8970*/  IADD3 R7, PT, PT, R199, 0x100, RZ ;  /* 0x00000100c7077810 */ /* 0x000fc40007ffe0ff */
[----:B------:R-:W-:Y:S02]  /*8980*/  IADD3 R6, PT, PT, R199, 0x120, RZ ;  /* 0x00000120c7067810 */ /* 0x000fe40007ffe0ff */
[----:B------:R0:W-:Y:S01]  /*8990*/  STG.E.128 desc[UR6][R4.64], R8 ;  /* 0x0000000804007986 */ /* 0x0001e2000c101d06 */
[----:B------:R-:W-:Y:S01]  /*89a0*/  FMUL.FTZ R212, R239, R206 ;  /* 0x000000ceefd47220 */ /* 0x000fe20000410000 */
[----:B------:R-:W-:-:S04]  /*89b0*/  IMAD.WIDE.U32 R204, R7, 0x10, R246 ;  /* 0x0000001007cc7825 */ /* 0x000fc800078e00f6 */
[----:B------:R-:W-:Y:S01]  /*89c0*/  FMUL.FTZ R179, R239, R179 ;  /* 0x000000b3efb37220 */ /* 0x000fe20000410000 */
[----:B------:R-:W-:-:S04]  /*89d0*/  IMAD.WIDE.U32 R206, R6, 0x10, R246 ;  /* 0x0000001006ce7825 */ /* 0x000fc800078e00f6 */
[----:B------:R-:W-:Y:S02]  /*89e0*/  FFMA.FTZ R6, R23, R226, R128 ;  /* 0x000000e217067223 */ /* 0x000fe40000010080 */
[----:B------:R-:W5:Y:S01]  /*89f0*/  LDL R23, [R1+0x68] ;  /* 0x0000680001177983 */ /* 0x000f620000100800 */
[----:B------:R-:W-:Y:S01]  /*8a00*/  FMUL.FTZ R182, R239, R182 ;  /* 0x000000b6efb67220 */ /* 0x000fe20000410000 */
[C---:B------:R-:W-:Y:S02]  /*8a10*/  IADD3 R12, PT, PT, R199.reuse, 0xa0, RZ ;  /* 0x000000a0c70c7810 */ /* 0x040fe40007ffe0ff */
[----:B------:R-:W-:Y:S01]  /*8a20*/  IADD3 R14, PT, PT, R199, 0xc0, RZ ;  /* 0x000000c0c70e7810 */ /* 0x000fe20007ffe0ff */
[----:B------:R-:W5:Y:S01]  /*8a30*/  LDL R226, [R1+0x50] ;  /* 0x0000500001e27983 */ /* 0x000f620000100800 */
[----:B0-----:R-:W-:-:S03]  /*8a40*/  FFMA.FTZ R8, R214, R228, R133 ;  /* 0x000000e4d6087223 */ /* 0x001fc60000010085 */
[----:B------:R-:W5:Y:S01]  /*8a50*/  LDL R228, [R1+0x4c] ;  /* 0x00004c0001e47983 */ /* 0x000f620000100800 */
[----:B------:R-:W-:-:S03]  /*8a60*/  IADD3 R18, PT, PT, R199, 0xe0, RZ ;  /* 0x000000e0c7127810 */ /* 0x000fc60007ffe0ff */
[----:B------:R-:W5:Y:S04]  /*8a70*/  LDL R214, [R1+0xc] ;  /* 0x00000c0001d67983 */ /* 0x000f680000100800 */
[----:B------:R-:W5:Y:S01]  /*8a80*/  LDL R199, [R1+0x4] ;  /* 0x0000040001c77983 */ /* 0x000f620000100800 */
[----:B--2---:R-:W-:-:S03]  /*8a90*/  FFMA.FTZ R16, R22, R16, R135 ;  /* 0x0000001016107223 */ /* 0x004fc60000010087 */
[----:B------:R-:W2:Y:S01]  /*8aa0*/  LDL R22, [R1+0x60] ;  /* 0x0000600001167983 */ /* 0x000ea20000100800 */
[----:B----4-:R-:W-:Y:S01]  /*8ab0*/  FFMA.FTZ R5, R17, R227, R134 ;  /* 0x000000e311057223 */ /* 0x010fe20000010086 */
[----:B---3--:R-:W-:Y:S02]  /*8ac0*/  FFMA.FTZ R4, R215, R229, R132 ;  /* 0x000000e5d7047223 */ /* 0x008fe40000010084 */
[----:B------:R-:W3:Y:S01]  /*8ad0*/  LDL R227, [R1+0x44] ;  /* 0x0000440001e37983 */ /* 0x000ee20000100800 */
[----:B-----5:R-:W-:Y:S01]  /*8ae0*/  FFMA.FTZ R7, R21, R225, R130 ;  /* 0x000000e115077223 */ /* 0x020fe20000010082 */
[----:B------:R-:W-:Y:S02]  /*8af0*/  F2FP.BF16.F32.PACK_AB R5, R16, R5 ;  /* 0x000000051005723e */ /* 0x000fe400000010ff */
[----:B------:R-:W4:Y:S01]  /*8b00*/  LDL R21, [R1+0x6c] ;  /* 0x00006c0001157983 */ /* 0x000f220000100800 */
[----:B------:R-:W-:Y:S01]  /*8b10*/  FFMA.FTZ R9, R178, R224, R131 ;  /* 0x000000e0b2097223 */ /* 0x000fe20000010083 */
[----:B------:R-:W-:-:S02]  /*8b20*/  F2FP.BF16.F32.PACK_AB R4, R8, R4 ;  /* 0x000000040804723e */ /* 0x000fc400000010ff */
[----:B------:R-:W5:Y:S01]  /*8b30*/  LDL R229, [R1+0x7c] ;  /* 0x00007c0001e57983 */ /* 0x000f620000100800 */
[----:B------:R-:W-:-:S03]  /*8b40*/  FFMA.FTZ R16, R176, R219, R125 ;  /* 0x000000dbb0107223 */ /* 0x000fc6000001007d */
[----:B------:R-:W5:Y:S01]  /*8b50*/  LDL R176, [R1+0x64] ;  /* 0x0000640001b07983 */ /* 0x000f620000100800 */
[----:B------:R-:W-:Y:S01]  /*8b60*/  F2FP.BF16.F32.PACK_AB R7, R9, R7 ;  /* 0x000000070907723e */ /* 0x000fe200000010ff */
[----:B------:R-:W-:Y:S02]  /*8b70*/  FFMA.FTZ R10, R20, R223, R129 ;  /* 0x000000df140a7223 */ /* 0x000fe40000010081 */
[----:B------:R-:W5:Y:S01]  /*8b80*/  LDL R178, [R1+0x40] ;  /* 0x0000400001b27983 */ /* 0x000f620000100800 */
[----:B------:R-:W-:-:S03]  /*8b90*/  FFMA.FTZ R11, R181, R222, R122 ;  /* 0x000000deb50b7223 */ /* 0x000fc6000001007a */
[----:B------:R-:W5:Y:S01]  /*8ba0*/  LDL R181, [R1+0x5c] ;  /* 0x00005c0001b57983 */ /* 0x000f620000100800 */
[----:B------:R-:W-:-:S03]  /*8bb0*/  FFMA.FTZ R17, R186, R221, R123 ;  /* 0x000000ddba117223 */ /* 0x000fc6000001007b */
[----:B------:R-:W5:Y:S01]  /*8bc0*/  LDL R225, [R1+0x54] ;  /* 0x0000540001e17983 */ /* 0x000f620000100800 */
[----:B------:R-:W-:-:S03]  /*8bd0*/  FFMA.FTZ R8, R179, R220, R124 ;  /* 0x000000dcb3087223 */ /* 0x000fc6000001007c */
[----:B------:R-:W5:Y:S01]  /*8be0*/  LDL R179, [R1+0x48] ;  /* 0x0000480001b37983 */ /* 0x000f620000100800 */
[----:B------:R-:W-:-:S03]  /*8bf0*/  FFMA.FTZ R9, R177, R218, R126 ;  /* 0x000000dab1097223 */ /* 0x000fc6000001007e */
[----:B------:R-:W5:Y:S01]  /*8c00*/  LDL R177, [R1+0x58] ;  /* 0x0000580001b17983 */ /* 0x000f620000100800 */
[----:B------:R-:W-:Y:S01]  /*8c10*/  F2FP.BF16.F32.PACK_AB R6, R10, R6 ;  /* 0x000000060a06723e */ /* 0x000fe200000010ff */
[----:B------:R-:W-:Y:S01]  /*8c20*/  FFMA.FTZ R10, R183, R216, R120 ;  /* 0x000000d8b70a7223 */ /* 0x000fe20000010078 */
[----:B------:R-:W-:Y:S01]  /*8c30*/  F2FP.BF16.F32.PACK_AB R11, R17, R11 ;  /* 0x0000000b110b723e */ /* 0x000fe200000010ff */
[----:B------:R-:W-:Y:S01]  /*8c40*/  FFMA.FTZ R17, R182, R217, R127 ;  /* 0x000000d9b6117223 */ /* 0x000fe2000001007f */
[----:B------:R-:W-:Y:S01]  /*8c50*/  FFMA.FTZ R20, R180, R211, R121 ;  /* 0x000000d3b4147223 */ /* 0x000fe20000010079 */
[----:B------:R-:W5:Y:S04]  /*8c60*/  LDL R220, [R1+0x10] ;  /* 0x0000100001dc7983 */ /* 0x000f680000100800 */
[----:B------:R-:W5:Y:S04]  /*8c70*/  LDL R182, [R1+0x20] ;  /* 0x0000200001b67983 */ /* 0x000f680000100800 */
[----:B------:R-:W5:Y:S04]  /*8c80*/  LDL R216, [R1+0x14] ;  /* 0x0000140001d87983 */ /* 0x000f680000100800 */
[----:B------:R-:W5:Y:S04]  /*8c90*/  LDL R215, [R1+0x24] ;  /* 0x0000240001d77983 */ /* 0x000f680000100800 */
[----:B------:R-:W5:Y:S04]  /*8ca0*/  LDL R224, [R1] ;  /* 0x0000000001e07983 */ /* 0x000f680000100800 */
[----:B------:R-:W5:Y:S04]  /*8cb0*/  LDL R223, [R1+0x30] ;  /* 0x0000300001df7983 */ /* 0x000f680000100800 */
[----:B------:R-:W5:Y:S04]  /*8cc0*/  LDL R222, [R1+0x8] ;  /* 0x0000080001de7983 */ /* 0x000f680000100800 */
[----:B------:R-:W5:Y:S04]  /*8cd0*/  LDL R221, [R1+0x38] ;  /* 0x0000380001dd7983 */ /* 0x000f680000100800 */
[----:B------:R-:W5:Y:S04]  /*8ce0*/  LDL R219, [R1+0x18] ;  /* 0x0000180001db7983 */ /* 0x000f680000100800 */
[----:B------:R-:W5:Y:S04]  /*8cf0*/  LDL R183, [R1+0x28] ;  /* 0x0000280001b77983 */ /* 0x000f680000100800 */
[----:B------:R-:W5:Y:S04]  /*8d00*/  LDL R218, [R1+0x1c] ;  /* 0x00001c0001da7983 */ /* 0x000f680000100800 */
[----:B------:R-:W5:Y:S04]  /*8d10*/  LDL R217, [R1+0x2c] ;  /* 0x00002c0001d97983 */ /* 0x000f680000100800 */
[----:B------:R-:W5:Y:S04]  /*8d20*/  LDL R211, [R1+0x3c] ;  /* 0x00003c0001d37983 */ /* 0x000f680000100800 */
[----:B------:R-:W5:Y:S01]  /*8d30*/  LDL R186, [R1+0x34] ;  /* 0x0000340001ba7983 */ /* 0x000f620000100800 */
[C---:B------:R-:W-:Y:S01]  /*8d40*/  FMUL.FTZ R191, R239.reuse, R191 ;  /* 0x000000bfefbf7220 */ /* 0x040fe20000410000 */
[----:B------:R-:W-:Y:S01]  /*8d50*/  FMUL.FTZ R194, R239, R194 ;  /* 0x000000c2efc27220 */ /* 0x000fe20000410000 */
[----:B------:R-:W-:Y:S01]  /*8d60*/  FFMA.FTZ R23, R189, R23, R114 ;  /* 0x00000017bd177223 */ /* 0x000fe20000010072 */
[C---:B------:R-:W-:Y:S01]  /*8d70*/  FMUL.FTZ R190, R239.reuse, R190 ;  /* 0x000000beefbe7220 */ /* 0x040fe20000410000 */
[C---:B------:R-:W-:Y:S01]  /*8d80*/  FMUL.FTZ R198, R239.reuse, R198 ;  /* 0x000000c6efc67220 */ /* 0x040fe20000410000 */
[C---:B------:R-:W-:Y:S01]  /*8d90*/  FMUL.FTZ R202, R239.reuse, R202 ;  /* 0x000000caefca7220 */ /* 0x040fe20000410000 */
[C---:B------:R-:W-:Y:S01]  /*8da0*/  FMUL.FTZ R203, R239.reuse, R203 ;  /* 0x000000cbefcb7220 */ /* 0x040fe20000410000 */
[----:B------:R-:W-:Y:S01]  /*8db0*/  FMUL.FTZ R187, R239, R187 ;  /* 0x000000bbefbb7220 */ /* 0x000fe20000410000 */
[C---:B------:R-:W-:Y:S01]  /*8dc0*/  FADD.FTZ R208, -R244.reuse, R234 ;  /* 0x000000eaf4d07221 */ /* 0x040fe20000010100 */
[C---:B------:R-:W-:Y:S01]  /*8dd0*/  FADD.FTZ R209, -R244.reuse, R235 ;  /* 0x000000ebf4d17221 */ /* 0x040fe20000010100 */
[----:B------:R-:W-:Y:S01]  /*8de0*/  FADD.FTZ R210, -R244, R236 ;  /* 0x000000ecf4d27221 */ /* 0x000fe20000010100 */
[----:B------:R-:W-:-:S02]  /*8df0*/  F2FP.BF16.F32.PACK_AB R10, R20, R10 ;  /* 0x0000000a140a723e */ /* 0x000fc400000010ff */
[----:B------:R-:W-:Y:S01]  /*8e00*/  F2FP.BF16.F32.PACK_AB R9, R17, R9 ;  /* 0x000000091109723e */ /* 0x000fe200000010ff */
[----:B------:R-:W-:Y:S01]  /*8e10*/  FFMA.FTZ R17, R184, R231, R117 ;  /* 0x000000e7b8117223 */ /* 0x000fe20000010075 */
[----:B------:R-:W-:Y:S01]  /*8e20*/  F2FP.BF16.F32.PACK_AB R8, R16, R8 ;  /* 0x000000081008723e */ /* 0x000fe200000010ff */
[----:B------:R-:W-:Y:S01]  /*8e30*/  FFMA.FTZ R16, R187, R232, R116 ;  /* 0x000000e8bb107223 */ /* 0x000fe20000010074 */
[C---:B------:R-:W-:Y:S01]  /*8e40*/  FMUL.FTZ R195, R239.reuse, R195 ;  /* 0x000000c3efc37220 */ /* 0x040fe20000410000 */
[C---:B------:R-:W-:Y:S01]  /*8e50*/  FMUL.FTZ R208, R239.reuse, R208 ;  /* 0x000000d0efd07220 */ /* 0x040fe20000410000 */
[C---:B------:R-:W-:Y:S01]  /*8e60*/  FMUL.FTZ R209, R239.reuse, R209 ;  /* 0x000000d1efd17220 */ /* 0x040fe20000410000 */
[----:B------:R-:W-:Y:S01]  /*8e70*/  FMUL.FTZ R210, R239, R210 ;  /* 0x000000d2efd27220 */ /* 0x000fe20000410000 */
[----:B------:R-:W-:-:S04]  /*8e80*/  IMAD.WIDE.U32 R12, R12, 0x10, R246 ;  /* 0x000000100c0c7825 */ /* 0x000fc800078e00f6 */
[--C-:B------:R-:W-:Y:S01]  /*8e90*/  IMAD.WIDE.U32 R14, R14, 0x10, R246.reuse ;  /* 0x000000100e0e7825 */ /* 0x100fe200078e00f6 */
[----:B------:R0:W-:Y:S03]  /*8ea0*/  STG.E.128 desc[UR6][R12.64], R4 ;  /* 0x000000040c007986 */ /* 0x0001e6000c101d06 */
[----:B------:R-:W-:Y:S01]  /*8eb0*/  IMAD.WIDE.U32 R18, R18, 0x10, R246 ;  /* 0x0000001012127825 */ /* 0x000fe200078e00f6 */
[----:B------:R0:W-:Y:S03]  /*8ec0*/  STG.E.128 desc[UR6][R14.64], R8 ;  /* 0x000000080e007986 */ /* 0x0001e6000c101d06 */
[----:B--2---:R-:W-:Y:S01]  /*8ed0*/  FFMA.FTZ R22, R191, R22, R112 ;  /* 0x00000016bf167223 */ /* 0x004fe20000010070 */
[----:B----4-:R-:W-:Y:S01]  /*8ee0*/  FFMA.FTZ R21, R194, R21, R115 ;  /* 0x00000015c2157223 */ /* 0x010fe20000010073 */
[----:B---3--:R-:W-:Y:S01]  /*8ef0*/  FFMA.FTZ R180, R197, R227, R249 ;  /* 0x000000e3c5b47223 */ /* 0x008fe200000100f9 */
[----:B-----5:R-:W-:-:S03]  /*8f00*/  FFMA.FTZ R176, R188, R176, R113 ;  /* 0x000000b0bcb07223 */ /* 0x020fc60000010071 */
[----:B------:R-:W-:Y:S01]  /*8f10*/  F2FP.BF16.F32.PACK_AB R23, R21, R23 ;  /* 0x000000171517723e */ /* 0x000fe200000010ff */
[----:B------:R-:W-:Y:S01]  /*8f20*/  FFMA.FTZ R21, R185, R230, R118 ;  /* 0x000000e6b9157223 */ /* 0x000fe20000010076 */
[----:B------:R-:W-:Y:S01]  /*8f30*/  FFMA.FTZ R20, R190, R229, R119 ;  /* 0x000000e5be147223 */ /* 0x000fe20000010077 */
[----:B------:R-:W-:Y:S01]  /*8f40*/  FFMA.FTZ R178, R196, R178, R248 ;  /* 0x000000b2c4b27223 */ /* 0x000fe200000100f8 */
[----:B------:R-:W-:Y:S01]  /*8f50*/  F2FP.BF16.F32.PACK_AB R22, R176, R22 ;  /* 0x00000016b016723e */ /* 0x000fe200000010ff */
[----:B------:R-:W-:Y:S01]  /*8f60*/  FFMA.FTZ R176, R203, R228, R251 ;  /* 0x000000e4cbb07223 */ /* 0x000fe200000100fb */
[----:B------:R-:W-:Y:S01]  /*8f70*/  FFMA.FTZ R181, R198, R181, R243 ;  /* 0x000000b5c6b57223 */ /* 0x000fe200000100f3 */
[----:B------:R-:W-:Y:S02]  /*8f80*/  F2FP.BF16.F32.PACK_AB R21, R20, R21 ;  /* 0x000000151415723e */ /* 0x000fe400000010ff */
[----:B------:R-:W-:Y:S01]  /*8f90*/  F2FP.BF16.F32.PACK_AB R178, R180, R178 ;  /* 0x000000b2b4b2723e */ /* 0x000fe200000010ff */
[----:B------:R-:W-:Y:S01]  /*8fa0*/  FFMA.FTZ R179, R202, R179, R250 ;  /* 0x000000b3cab37223 */ /* 0x000fe200000100fa */
[----:B------:R-:W-:-:S04]  /*8fb0*/  FFMA.FTZ R177, R193, R177, R242 ;  /* 0x000000b1c1b17223 */ /* 0x000fc800000100f2 */
[----:B------:R-:W-:Y:S01]  /*8fc0*/  F2FP.BF16.F32.PACK_AB R179, R176, R179 ;  /* 0x000000b3b0b3723e */ /* 0x000fe200000010ff */
[----:B------:R-:W-:Y:S01]  /*8fd0*/  FFMA.FTZ R176, R195, R226, R240 ;  /* 0x000000e2c3b07223 */ /* 0x000fe200000100f0 */
[----:B------:R-:W-:Y:S01]  /*8fe0*/  F2FP.BF16.F32.PACK_AB R20, R17, R16 ;  /* 0x000000101114723e */ /* 0x000fe200000010ff */
[----:B------:R-:W-:Y:S01]  /*8ff0*/  FFMA.FTZ R180, R192, R225, R241 ;  /* 0x000000e1c0b47223 */ /* 0x000fe200000100f1 */
[----:B------:R-:W-:Y:S01]  /*9000*/  F2FP.BF16.F32.PACK_AB R177, R181, R177 ;  /* 0x000000b1b5b1723e */ /* 0x000fe200000010ff */
[----:B------:R-:W-:-:S03]  /*9010*/  FFMA.FTZ R182, R208, R182, R220 ;  /* 0x000000b6d0b67223 */ /* 0x000fc600000100dc */
[----:B------:R-:W-:Y:S01]  /*9020*/  F2FP.BF16.F32.PACK_AB R176, R180, R176 ;  /* 0x000000b0b4b0723e */ /* 0x000fe200000010ff */
[----:B------:R-:W-:Y:S01]  /*9030*/  FFMA.FTZ R181, R209, R215, R216 ;  /* 0x000000d7d1b57223 */ /* 0x000fe200000100d8 */
[----:B------:R-:W-:-:S04]  /*9040*/  FFMA.FTZ R16, R200, R223, R224 ;  /* 0x000000dfc8107223 */ /* 0x000fc800000100e0 */
[----:B------:R-:W-:Y:S01]  /*9050*/  F2FP.BF16.F32.PACK_AB R182, R181, R182 ;  /* 0x000000b6b5b6723e */ /* 0x000fe200000010ff */
[----:B------:R-:W-:Y:S01]  /*9060*/  FFMA.FTZ R17, R212, R221, R222 ;  /* 0x000000ddd4117223 */ /* 0x000fe200000100de */
[----:B------:R-:W-:Y:S01]  /*9070*/  FFMA.FTZ R183, R210, R183, R219 ;  /* 0x000000b7d2b77223 */ /* 0x000fe200000100db */
[----:B------:R-:W-:Y:S01]  /*9080*/  FFMA.FTZ R3, R3, R217, R218 ;  /* 0x000000d903037223 */ /* 0x000fe200000100da */
[----:B------:R-:W-:Y:S01]  /*9090*/  FFMA.FTZ R184, R213, R211, R214 ;  /* 0x000000d3d5b87223 */ /* 0x000fe200000100d6 */
[----:B------:R-:W-:-:S03]  /*90a0*/  FFMA.FTZ R185, R201, R186, R199 ;  /* 0x000000bac9b97223 */ /* 0x000fc600000100c7 */
[----:B------:R-:W-:Y:S02]  /*90b0*/  F2FP.BF16.F32.PACK_AB R183, R3, R183 ;  /* 0x000000b703b7723e */ /* 0x000fe400000010ff */
[----:B------:R-:W-:Y:S02]  /*90c0*/  F2FP.BF16.F32.PACK_AB R181, R184, R17 ;  /* 0x00000011b8b5723e */ /* 0x000fe400000010ff */
[----:B------:R-:W-:Y:S01]  /*90d0*/  F2FP.BF16.F32.PACK_AB R180, R185, R16 ;  /* 0x00000010b9b4723e */ /* 0x000fe200000010ff */
[----:B------:R0:W-:Y:S04]  /*90e0*/  STG.E.128 desc[UR6][R18.64], R20 ;  /* 0x0000001412007986 */ /* 0x0001e8000c101d06 */
[----:B------:R0:W-:Y:S04]  /*90f0*/  STG.E.128 desc[UR6][R204.64], R176 ;  /* 0x000000b0cc007986 */ /* 0x0001e8000c101d06 */
[----:B------:R0:W-:Y:S02]  /*9100*/  STG.E.128 desc[UR6][R206.64], R180 ;  /* 0x000000b4ce007986 */ /* 0x0001e4000c101d06 */
.L_x_18126:
[----:B------:R-:W-:Y:S05]  /*9110*/  BSYNC.RECONVERGENT B0 ;  /* 0x0000000000007941 */ /* 0x000fea0003800200 */
.L_x_18125:
[----:B0-----:R-:W0:Y:S02]  /*9120*/  LDC.64 R4, c[0x0][0x380] ;  /* 0x0000e000ff047b82 */ /* 0x001e240000000a00 */
[----:B0-----:R-:W-:-:S04]  /*9130*/  LEA R0, R4, R0, 0x2 ;  /* 0x0000000004007211 */ /* 0x001fc800078e10ff */
[----:B------:R-:W-:-:S13]  /*9140*/  ISETP.GE.AND P0, PT, R0, R5, PT ;  /* 0x000000050000720c */ /* 0x000fda0003f06270 */
[----:B------:R-:W-:Y:S05]  /*9150*/  @!P0 BRA `(.L_x_18127) ;  /* 0xffffff7c00c08947 */ /* 0x000fea000383ffff */
[----:B------:R-:W-:Y:S05]  /*9160*/  EXIT ;  /* 0x000000000000794d */ /* 0x000fea0003800000 */
.L_x_18124:
[----:B------:R-:W-:Y:S01]  /*9170*/  HFMA2 R176, -RZ, RZ, 0, 5.9604644775390625e-08 ;  /* 0x00000001ffb07431 */ /* 0x000fe200000001ff */
[----:B------:R-:W-:Y:S01]  /*9180*/  BSSY B0, `(.L_x_18128) ;  /* 0x0000007000007945 */ /* 0x000fe20003800000 */
[----:B------:R-:W-:Y:S02]  /*9190*/  MOV R245, R179 ;  /* 0x000000b300f57202 */ /* 0x000fe40000000f00 */
[----:B------:R-:W-:Y:S02]  /*91a0*/  MOV R177, 0x1f ;  /* 0x0000001f00b17802 */ /* 0x000fe40000000f00 */
[----:B------:R-:W-:-:S07]  /*91b0*/  MOV R178, 0xffffffff ;  /* 0xffffffff00b27802 */ /* 0x000fce0000000f00 */
[----:B0-----:R-:W-:Y:S05]  /*91c0*/  WARPSYNC.COLLECTIVE R178, `(.L_x_18129) ;  /* 0x00000000b2087348 */ /* 0x001fea0003c00000 */
[----:B------:R1:W2:Y:S02]  /*91d0*/  SHFL.BFLY P1, R176, R245, R176, R177 ;  /* 0x0c0000b0f5b07389 */ /* 0x0002a400000200b1 */
[----:B012---:R-:W-:Y:S05]  /*91e0*/  ENDCOLLECTIVE ;  /* 0x000000000000791b */ /* 0x007fea0003800000 */
.L_x_18129:
[----:B------:R-:W-:Y:S05]  /*91f0*/  BSYNC B0 ;  /* 0x0000000000007941 */ /* 0x000fea0003800000 */
.L_x_18128:
        /* <DEDUP_REMOVED lines=9> */
.L_x_18130:
[----:B------:R-:W-:Y:S01]  /*9290*/  FADD.FTZ R179, R179, R176 ;  /* 0x000000b0b3b37221 */ /* 0x000fe20000010000 */
[----:B------:R-:W-:-:S04]  /*92a0*/  HFMA2 R176, -RZ, RZ, 0, 2.384185791015625e-07 ;  /* 0x00000004ffb07431 */ /* 0x000fc800000001ff */
[----:B------:R-:W-:-:S07]  /*92b0*/  MOV R245, R179 ;  /* 0x000000b300f57202 */ /* 0x000fce0000000f00 */
[----:B------:R-:W-:Y:S05]  /*92c0*/  WARPSYNC.COLLECTIVE R178, `(.L_x_18131) ;  /* 0x00000000b2087348 */ /* 0x000fea0003c00000 */
[----:B------:R0:W1:Y:S02]  /*92d0*/  SHFL.BFLY P1, R176, R245, R176, R177 ;  /* 0x0c0000b0f5b07389 */ /* 0x00006400000200b1 */
[----:B01----:R-:W-:Y:S05]  /*92e0*/  ENDCOLLECTIVE ;  /* 0x000000000000791b */ /* 0x003fea0003800000 */
.L_x_18131:
[----:B------:R-:W-:Y:S01]  /*92f0*/  FADD.FTZ R179, R179, R176 ;  /* 0x000000b0b3b37221 */ /* 0x000fe20000010000 */
[----:B------:R-:W-:-:S04]  /*9300*/  HFMA2 R176, -RZ, RZ, 0, 4.76837158203125e-07 ;  /* 0x00000008ffb07431 */ /* 0x000fc800000001ff */
[----:B------:R-:W-:-:S07]  /*9310*/  MOV R245, R179 ;  /* 0x000000b300f57202 */ /* 0x000fce0000000f00 */
[----:B------:R-:W-:Y:S05]  /*9320*/  WARPSYNC.COLLECTIVE R178, `(.L_x_18132) ;  /* 0x00000000b2087348 */ /* 0x000fea0003c00000 */
[----:B------:R0:W1:Y:S02]  /*9330*/  SHFL.BFLY P1, R176, R245, R176, R177 ;  /* 0x0c0000b0f5b07389 */ /* 0x00006400000200b1 */
[----:B01----:R-:W-:Y:S05]  /*9340*/  ENDCOLLECTIVE ;  /* 0x000000000000791b */ /* 0x003fea0003800000 */
.L_x_18132:
[----:B------:R-:W-:Y:S01]  /*9350*/  FADD.FTZ R179, R179, R176 ;  /* 0x000000b0b3b37221 */ /* 0x000fe20000010000 */
[----:B------:R-:W-:-:S04]  /*9360*/  HFMA2 R176, -RZ, RZ, 0, 9.5367431640625e-07 ;  /* 0x00000010ffb07431 */ /* 0x000fc800000001ff */
[----:B------:R-:W-:-:S07]  /*9370*/  MOV R245, R179 ;  /* 0x000000b300f57202 */ /* 0x000fce0000000f00 */
[----:B------:R-:W-:Y:S05]  /*9380*/  WARPSYNC.COLLECTIVE R178, `(.L_x_18133) ;  /* 0x00000000b2087348 */ /* 0x000fea0003c00000 */
[----:B------:R0:W1:Y:S02]  /*9390*/  SHFL.BFLY P1, R176, R245, R176, R177 ;  /* 0x0c0000b0f5b07389 */ /* 0x00006400000200b1 */
[----:B01----:R-:W-:Y:S05]  /*93a0*/  ENDCOLLECTIVE ;  /* 0x000000000000791b */ /* 0x003fea0003800000 */
.L_x_18133:
        /* <DEDUP_REMOVED lines=168> */
.L_x_18134:
[----:B------:R-:W-:Y:S01]  /*9e30*/  FADD.FTZ R239, R239, R176 ;  /* 0x000000b0efef7221 */ /* 0x000fe20000010000 */
[----:B------:R-:W-:-:S04]  /*9e40*/  HFMA2 R176, -RZ, RZ, 0, 1.1920928955078125e-07 ;  /* 0x00000002ffb07431 */ /* 0x000fc800000001ff */
[----:B------:R-:W-:-:S07]  /*9e50*/  MOV R245, R239 ;  /* 0x000000ef00f57202 */ /* 0x000fce0000000f00 */
[----:B------:R-:W-:Y:S05]  /*9e60*/  WARPSYNC.COLLECTIVE R178, `(.L_x_18135) ;  /* 0x00000000b2087348 */ /* 0x000fea0003c00000 */
[----:B------:R0:W1:Y:S02]  /*9e70*/  SHFL.BFLY P1, R176, R245, R176, R177 ;  /* 0x0c0000b0f5b07389 */ /* 0x00006400000200b1 */
[----:B01----:R-:W-:Y:S05]  /*9e80*/  ENDCOLLECTIVE ;  /* 0x000000000000791b */ /* 0x003fea0003800000 */
.L_x_18135:
[----:B------:R-:W-:Y:S01]  /*9e90*/  FADD.FTZ R239, R239, R176 ;  /* 0x000000b0efef7221 */ /* 0x000fe20000010000 */
[----:B------:R-:W-:-:S04]  /*9ea0*/  HFMA2 R176, -RZ, RZ, 0, 2.384185791015625e-07 ;  /* 0x00000004ffb07431 */ /* 0x000fc800000001ff */
[----:B------:R-:W-:-:S07]  /*9eb0*/  MOV R245, R239 ;  /* 0x000000ef00f57202 */ /* 0x000fce0000000f00 */
[----:B------:R-:W-:Y:S05]  /*9ec0*/  WARPSYNC.COLLECTIVE R178, `(.L_x_18136) ;  /* 0x00000000b2087348 */ /* 0x000fea0003c00000 */
[----:B------:R0:W1:Y:S02]  /*9ed0*/  SHFL.BFLY P1, R176, R245, R176, R177 ;  /* 0x0c0000b0f5b07389 */ /* 0x00006400000200b1 */
[----:B01----:R-:W-:Y:S05]  /*9ee0*/  ENDCOLLECTIVE ;  /* 0x000000000000791b */ /* 0x003fea0003800000 */
.L_x_18136:
[----:B------:R-:W-:Y:S01]  /*9ef0*/  FADD.FTZ R239, R239, R176 ;  /* 0x000000b0efef7221 */ /* 0x000fe20000010000 */
[----:B------:R-:W-:-:S04]  /*9f00*/  HFMA2 R176, -RZ, RZ, 0, 4.76837158203125e-07 ;  /* 0x00000008ffb07431 */ /* 0x000fc800000001ff */
[----:B------:R-:W-:-:S07]  /*9f10*/  MOV R245, R239 ;  /* 0x000000ef00f57202 */ /* 0x000fce0000000f00 */
[----:B------:R-:W-:Y:S05]  /*9f20*/  WARPSYNC.COLLECTIVE R178, `(.L_x_18137) ;  /* 0x00000000b2087348 */ /* 0x000fea0003c00000 */
[----:B------:R0:W1:Y:S02]  /*9f30*/  SHFL.BFLY P1, R176, R245, R176, R177 ;  /* 0x0c0000b0f5b07389 */ /* 0x00006400000200b1 */
[----:B01----:R-:W-:Y:S05]  /*9f40*/  ENDCOLLECTIVE ;  /* 0x000000000000791b */ /* 0x003fea0003800000 */
.L_x_18137:
[----:B------:R-:W-:Y:S01]  /*9f50*/  FADD.FTZ R239, R239, R176 ;  /* 0x000000b0efef7221 */ /* 0x000fe20000010000 */
[----:B------:R-:W-:-:S04]  /*9f60*/  HFMA2 R176, -RZ, RZ, 0, 9.5367431640625e-07 ;  /* 0x00000010ffb07431 */ /* 0x000fc800000001ff */
[----:B------:R-:W-:-:S07]  /*9f70*/  MOV R245, R239 ;  /* 0x000000ef00f57202 */ /* 0x000fce0000000f00 */
[----:B------:R-:W-:Y:S05]  /*9f80*/  WARPSYNC.COLLECTIVE R178, `(.L_x_18138) ;  /* 0x00000000b2087348 */ /* 0x000fea0003c00000 */
[----:B------:R0:W1:Y:S02]  /*9f90*/  SHFL.BFLY P1, R176, R245, R176, R177 ;  /* 0x0c0000b0f5b07389 */ /* 0x00006400000200b1 */
[----:B01----:R-:W-:Y:S05]  /*9fa0*/  ENDCOLLECTIVE ;  /* 0x000000000000791b */ /* 0x003fea0003800000 */
.L_x_18138:
[----:B------:R-:W-:Y:S05]  /*9fb0*/  BRA `(.L_x_18139) ;  /* 0xffffffd400b87947 */ /* 0x000fea000383ffff */
.L_x_18140:
        /* <DEDUP_REMOVED lines=12> */
.L_x_88455:


//--------------------- .text._ZN10layer_norm13ln_fwd_kernelINS_13Kernel_traitsIf13__nv_bfloat16S2_S2_fjLj2560ELj1ELj4ELj1ELj16ENS_18Kernel_traits_baseILj2560EfS2_S2_S2_fjLj128EEEEELb1ELb0ELb0ELb0EEEvNS_9FwdParamsE --------------------------
	.section	.text._ZN10layer_norm13ln_fwd_kernelINS_13Kernel_traitsIf13__nv_bfloat16S2_S2_fjLj2560ELj1ELj4ELj1ELj16ENS_18Kernel_traits_baseILj2560EfS2_S2_S2_fjLj128EEEEELb1ELb0ELb0ELb0EEEvNS_9FwdParamsE,"ax",@progbits
	.align	128
        .global         _ZN10layer_norm13ln_fwd_kernelINS_13Kernel_traitsIf13__nv_bfloat16S2_S2_fjLj2560ELj1ELj4ELj1ELj16ENS_18Kernel_traits_baseILj2560EfS2_S2_S2_fjLj128EEEEELb1ELb0ELb0ELb0EEEvNS_9FwdParamsE
        .type           _ZN10layer_norm13ln_fwd_kernelINS_13Kernel_traitsIf13__nv_bfloat16S2_S2_fjLj2560ELj1ELj4ELj1ELj16ENS_18Kernel_traits_baseILj2560EfS2_S2_S2_fjLj128EEEEELb1ELb0ELb0ELb0EEEvNS_9FwdParamsE,@function
        .size           _ZN10layer_norm13ln_fwd_kernelINS_13Kernel_traitsIf13__nv_bfloat16S2_S2_fjLj2560ELj1ELj4ELj1ELj16ENS_18Kernel_traits_baseILj2560EfS2_S2_S2_fjLj128EEEEELb1ELb0ELb0ELb0EEEvNS_9FwdParamsE,(.L_x_88456 - _ZN10layer_norm13ln_fwd_kernelINS_13Kernel_traitsIf13__nv_bfloat16S2_S2_fjLj2560ELj1ELj4ELj1ELj16ENS_18Kernel_traits_baseILj2560EfS2_S2_S2_fjLj128EEEEELb1ELb0ELb0ELb0EEEvNS_9FwdParamsE)
        .other          _ZN10layer_norm13ln_fwd_kernelINS_13Kernel_traitsIf13__nv_bfloat16S2_S2_fjLj2560ELj1ELj4ELj1ELj16ENS_18Kernel_traits_baseILj2560EfS2_S2_S2_fjLj128EEEEELb1ELb0ELb0ELb0EEEvNS_9FwdParamsE,@"STO_CUDA_ENTRY STV_DEFAULT"
_ZN10layer_norm13ln_fwd_kernelINS_13Kernel_traitsIf13__nv_bfloat16S2_S2_fjLj2560ELj1ELj4ELj1ELj16ENS_18Kernel_traits_baseILj2560EfS2_S2_S2_fjLj128EEEEELb1ELb0ELb0ELb0EEEvNS_9FwdParamsE:
.text._ZN10layer_norm13ln_fwd_kernelINS_13Kernel_traitsIf13__nv_bfloat16S2_S2_fjLj2560ELj1ELj4ELj1ELj16ENS_18Kernel_traits_baseILj2560EfS2_S2_S2_fjLj128EEEEELb1ELb0ELb0ELb0EEEvNS_9FwdParamsE:
[----:B------:R-:W0:Y:S01]  /*0000*/  LDC R1, c[0x0][0x37c] ;  /* 0x0000df00ff017b82 */ /* 0x000e220000000800 */
[----:B------:R-:W1:Y:S01]  /*0010*/  LDCU.U8 UR8, c[0x0][0x464] ;  /* 0x00008c80ff0877ac */ /* 0x000e620008000000 */
[----:B0-----:R-:W-:Y:S01]  /*0020*/  VIADD R1, R1, 0xffffffb0 ;  /* 0xffffffb001017836 */ /* 0x001fe20000000000 */
[----:B------:R-:W0:Y:S01]  /*0030*/  LDCU.64 UR4, c[0x0][0x450] ;  /* 0x00008a00ff0477ac */ /* 0x000e220008000a00 */
[----:B------:R-:W2:Y:S04]  /*0040*/  LDCU.64 UR6, c[0x0][0x358] ;  /* 0x00006b00ff0677ac */ /* 0x000ea80008000a00 */
[----:B------:R-:W3:Y:S08]  /*0050*/  LDC R6, c[0x0][0x458] ;  /* 0x00011600ff067b82 */ /* 0x000ef00000000800 */
[----:B------:R-:W3:Y:S01]  /*0060*/  LDC R7, c[0x0][0x45c] ;  /* 0x00011700ff077b82 */ /* 0x000ee20000000800 */
[----:B-1----:R-:W-:Y:S01]  /*0070*/  ISETP.NE.AND P0, PT, RZ, UR8, PT ;  /* 0x00000008ff007c0c */ /* 0x002fe2000bf05270 */
[----:B------:R-:W1:Y:S01]  /*0080*/  LDCU.64 UR10, c[0x0][0x438] ;  /* 0x00008700ff0a77ac */ /* 0x000e620008000a00 */
[----:B0-----:R-:W-:Y:S01]  /*0090*/  IMAD.U32 R2, RZ, RZ, UR4 ;  /* 0x00000004ff027e24 */ /* 0x001fe2000f8e00ff */
[----:B------:R-:W-:Y:S01]  /*00a0*/  MOV R3, UR5 ;  /* 0x0000000500037c02 */ /* 0x000fe20008000f00 */
[----:B------:R-:W0:Y:S03]  /*00b0*/  S2R R10, SR_TID.X ;  /* 0x00000000000a7919 */ /* 0x000e260000002100 */
[----:B------:R-:W4:Y:S06]  /*00c0*/  LDC R11, c[0x0][0x388] ;  /* 0x0000e200ff0b7b82 */ /* 0x000f2c0000000800 */
[----:B--2---:R-:W2:Y:S02]  /*00d0*/  @P0 LDG.E.64 R2, desc[UR6][R2.64] ;  /* 0x0000000602020981 */ /* 0x004ea4000c1e1b00 */
[----:B------:R-:W5:Y:S02]  /*00e0*/  @P0 LDC R9, c[0x0][0x460] ;  /* 0x00011800ff090b82 */ /* 0x000f640000000800 */
[----:B---3--:R-:W5:Y:S06]  /*00f0*/  @P0 LDG.E.64 R4, desc[UR6][R6.64] ;  /* 0x0000000606040981 */ /* 0x008f6c000c1e1b00 */
[----:B------:R-:W3:Y:S01]  /*0100*/  S2UR UR9, SR_CTAID.X ;  /* 0x00000000000979c3 */ /* 0x000ee20000002500 */
[----:B-1----:R-:W-:Y:S01]  /*0110*/  UISETP.NE.U32.AND UP0, UPT, UR10, URZ, UPT ;  /* 0x000000ff0a00728c */ /* 0x002fe2000bf05070 */
[----:B------:R-:W-:Y:S03]  /*0120*/  BSSY.RECONVERGENT B0, `(.L_x_18141) ;  /* 0x000011f000007945 */ /* 0x000fe60003800200 */
[----:B------:R-:W-:Y:S01]  /*0130*/  UISETP.NE.AND.EX UP0, UPT, UR11, URZ, UPT, UP0 ;  /* 0x000000ff0b00728c */ /* 0x000fe2000bf05300 */
[----:B----4-:R-:W-:-:S04]  /*0140*/  SHF.R.S32.HI R0, RZ, 0x1f, R11 ;  /* 0x0000001fff007819 */ /* 0x010fc8000001140b */
[----:B------:R-:W-:Y:S02]  /*0150*/  LEA.HI R11, R0, R11, RZ, 0x3 ;  /* 0x0000000b000b7211 */ /* 0x000fe400078f18ff */
[----:B0-----:R-:W-:Y:S01]  /*0160*/  LOP3.LUT R0, R10, 0x1f, RZ, 0xc0, !PT ;  /* 0x0000001f0a007812 */ /* 0x001fe200078ec0ff */
[----:B---3--:R-:W-:Y:S01]  /*0170*/  USHF.L.U32 UR8, UR9, 0x2, URZ ;  /* 0x0000000209087899 */ /* 0x008fe200080006ff */
[----:B--2---:R-:W-:Y:S02]  /*0180*/  @P0 R2UR UR5, R3 ;  /* 0x00000000030502ca */ /* 0x004fe400000e0000 */
[----:B------:R-:W0:Y:S01]  /*0190*/  LDC R3, c[0x0][0x360] ;  /* 0x0000d800ff037b82 */ /* 0x000e220000000800 */
[----:B------:R-:W-:Y:S02]  /*01a0*/  @P0 R2UR UR4, R2 ;  /* 0x00000000020402ca */ /* 0x000fe400000e0000 */
[----:B------:R-:W-:-:S04]  /*01b0*/  LOP3.LUT R2, R0, 0x1f, RZ, 0x3c, !PT ;  /* 0x0000001f00027812 */ /* 0x000fc800078e3cff */
[----:B------:R-:W-:Y:S02]  /*01c0*/  LEA.HI.SX32 R11, R11, R2, 0x1d ;  /* 0x000000020b0b7211 */ /* 0x000fe400078feaff */
[----:B-----5:R-:W-:Y:S02]  /*01d0*/  @P0 IADD3 R6, P1, PT, R4, R9, RZ ;  /* 0x0000000904060210 */ /* 0x020fe40007f3e0ff */
[----:B------:R-:W-:Y:S02]  /*01e0*/  UIADD3 UR12, UPT, UPT, UR5, -0x4498517b, URZ ;  /* 0xbb67ae85050c7890 */ /* 0x000fe4000fffe0ff */
[----:B------:R-:W-:Y:S01]  /*01f0*/  UIADD3 UR14, UPT, UPT, UR5, 0x76cf5d0a, URZ ;  /* 0x76cf5d0a050e7890 */ /* 0x000fe2000fffe0ff */
[----:B------:R-:W-:Y:S01]  /*0200*/  @P0 IMAD.X R7, RZ, RZ, R5, P1 ;  /* 0x000000ffff070224 */ /* 0x000fe200008e0605 */
[----:B------:R-:W-:Y:S02]  /*0210*/  UIADD3 UR10, UPT, UPT, UR4, -0x61c88647, URZ ;  /* 0x9e3779b9040a7890 */ /* 0x000fe4000fffe0ff */
[----:B------:R-:W-:-:S02]  /*0220*/  UIADD3 UR13, UPT, UPT, UR4, 0x3c6ef372, URZ ;  /* 0x3c6ef372040d7890 */ /* 0x000fc4000fffe0ff */
[--C-:B------:R-:W-:Y:S01]  /*0230*/  SHF.R.U64 R9, R6, 0x2, R7.reuse ;  /* 0x0000000206097819 */ /* 0x100fe20000001207 */
[----:B------:R-:W-:Y:S01]  /*0240*/  UIADD3 UR15, UPT, UPT, UR4, -0x255992d5, URZ ;  /* 0xdaa66d2b040f7890 */ /* 0x000fe2000fffe0ff */
[----:B------:R-:W-:Y:S01]  /*0250*/  SHF.R.U32.HI R5, RZ, 0x2, R7 ;  /* 0x00000002ff057819 */ /* 0x000fe20000011607 */
[----:B------:R-:W-:Y:S01]  /*0260*/  UIADD3 UR16, UPT, UPT, UR5, 0x32370b8f, URZ ;  /* 0x32370b8f05107890 */ /* 0x000fe2000fffe0ff */
[--C-:B0-----:R-:W-:Y:S01]  /*0270*/  IMAD R12, R3, UR9, R10.reuse ;  /* 0x00000009030c7c24 */ /* 0x101fe2000f8e020a */
[----:B------:R-:W-:Y:S01]  /*0280*/  SHF.R.U32.HI R10, RZ, 0x5, R10 ;  /* 0x00000005ff0a7819 */ /* 0x000fe2000001160a */
[----:B------:R-:W-:Y:S02]  /*0290*/  UIADD3 UR17, UPT, UPT, UR4, 0x78dde6e4, URZ ;  /* 0x78dde6e404117890 */ /* 0x000fe4000fffe0ff */
[----:B------:R-:W-:Y:S01]  /*02a0*/  UIADD3 UR18, UPT, UPT, UR5, -0x126145ec, URZ ;  /* 0xed9eba1405127890 */ /* 0x000fe2000fffe0ff */
[----:B------:R-:W-:Y:S01]  /*02b0*/  LOP3.LUT R10, R10, UR8, RZ, 0xfc, !PT ;  /* 0x000000080a0a7c12 */ /* 0x000fe2000f8efcff */
[----:B------:R-:W-:-:S02]  /*02c0*/  UIADD3 UR19, UPT, UPT, UR4, 0x1715609d, URZ ;  /* 0x1715609d04137890 */ /* 0x000fc4000fffe0ff */
[----:B------:R-:W-:Y:S02]  /*02d0*/  UIADD3 UR20, UPT, UPT, UR5, -0x56f99767, URZ ;  /* 0xa906689905147890 */ /* 0x000fe4000fffe0ff */
[----:B------:R-:W-:Y:S02]  /*02e0*/  UIADD3 UR21, UPT, UPT, UR4, -0x4ab325aa, URZ ;  /* 0xb54cda5604157890 */ /* 0x000fe4000fffe0ff */
[----:B------:R-:W-:Y:S02]  /*02f0*/  UIADD3 UR22, UPT, UPT, UR5, 0x646e171e, URZ ;  /* 0x646e171e05167890 */ /* 0x000fe4000fffe0ff */
[----:B------:R-:W-:Y:S02]  /*0300*/  UIADD3 UR23, UPT, UPT, UR4, 0x5384540f, URZ ;  /* 0x5384540f04177890 */ /* 0x000fe4000fffe0ff */
[----:B------:R-:W-:Y:S02]  /*0310*/  UIADD3 UR24, UPT, UPT, UR5, 0x1fd5c5a3, URZ ;  /* 0x1fd5c5a305187890 */ /* 0x000fe4000fffe0ff */
[----:B------:R-:W-:-:S02]  /*0320*/  UIADD3 UR9, UPT, UPT, UR4, -0xe443238, URZ ;  /* 0xf1bbcdc804097890 */ /* 0x000fc4000fffe0ff */
[----:B------:R-:W-:Y:S02]  /*0330*/  UIADD3 UR25, UPT, UPT, UR5, -0x24c28bd8, URZ ;  /* 0xdb3d742805197890 */ /* 0x000fe4000fffe0ff */
[----:B------:R-:W-:Y:S02]  /*0340*/  UIADD3 UR26, UPT, UPT, UR4, -0x700cb87f, URZ ;  /* 0x8ff34781041a7890 */ /* 0x000fe4000fffe0ff */
[----:B------:R-:W-:Y:S01]  /*0350*/  UIADD3 UR27, UPT, UPT, UR5, -0x695add53, URZ ;  /* 0x96a522ad051b7890 */ /* 0x000fe2000fffe0ff */
[----:B------:R-:W-:Y:S11]  /*0360*/  BRA.U !UP0, `(.L_x_18142) ;  /* 0x0000000508e47547 */ /* 0x000ff6000b800000 */
[----:B------:R-:W2:Y:S04]  /*0370*/  LDL.64 R24, [R1+0x30] ;  /* 0x0000300001187983 */ /* 0x000ea80000100a00 */
[----:B------:R-:W2:Y:S04]  /*0380*/  LDL.64 R26, [R1+0x38] ;  /* 0x00003800011a7983 */ /* 0x000ea80000100a00 */
[----:B------:R-:W3:Y:S04]  /*0390*/  LDL.64 R40, [R1+0x40] ;  /* 0x0000400001287983 */ /* 0x000ee80000100a00 */
[----:B------:R-:W3:Y:S04]  /*03a0*/  LDL.64 R42, [R1+0x48] ;  /* 0x00004800012a7983 */ /* 0x000ee80000100a00 */
[----:B------:R-:W4:Y:S04]  /*03b0*/  LDL.64 R28, [R1+0x10] ;  /* 0x00001000011c7983 */ /* 0x000f280000100a00 */
[----:B------:R-:W4:Y:S04]  /*03c0*/  LDL.64 R30, [R1+0x18] ;  /* 0x00001800011e7983 */ /* 0x000f280000100a00 */
[----:B------:R-:W4:Y:S04]  /*03d0*/  LDL.64 R36, [R1+0x20] ;  /* 0x0000200001247983 */ /* 0x000f280000100a00 */
[----:B------:R-:W4:Y:S04]  /*03e0*/  LDL.64 R38, [R1+0x28] ;  /* 0x0000280001267983 */ /* 0x000f280000100a00 */
[----:B------:R-:W4:Y:S04]  /*03f0*/  LDL.64 R32, [R1] ;  /* 0x0000000001207983 */ /* 0x000f280000100a00 */
[----:B------:R-:W4:Y:S01]  /*0400*/  LDL.64 R34, [R1+0x8] ;  /* 0x0000080001227983 */ /* 0x000f220000100a00 */
[----:B------:R-:W-:-:S02]  /*0410*/  ISETP.GE.U32.AND P3, PT, R11, 0x20, PT ;  /* 0x000000200b00780c */ /* 0x000fc40003f66070 */
[C---:B------:R-:W-:Y:S02]  /*0420*/  ISETP.GE.U32.AND P5, PT, R11.reuse, 0x40, PT ;  /* 0x000000400b00780c */ /* 0x040fe40003fa6070 */
[----:B------:R-:W-:-:S09]  /*0430*/  ISETP.GE.U32.AND P0, PT, R11, 0x60, PT ;  /* 0x000000600b00780c */ /* 0x000fd20003f06070 */
[----:B------:R-:W0:Y:S08]  /*0440*/  @P3 LDC.64 R2, c[0x0][0x3d0] ;  /* 0x0000f400ff023b82 */ /* 0x000e300000000a00 */
[----:B------:R-:W1:Y:S08]  /*0450*/  @P3 LDC.64 R14, c[0x0][0x438] ;  /* 0x00010e00ff0e3b82 */ /* 0x000e700000000a00 */
[----:B------:R-:W1:Y:S08]  /*0460*/  @P5 LDC.64 R16, c[0x0][0x3d0] ;  /* 0x0000f400ff105b82 */ /* 0x000e700000000a00 */
[----:B------:R-:W1:Y:S01]  /*0470*/  @P5 LDC.64 R18, c[0x0][0x438] ;  /* 0x00010e00ff125b82 */ /* 0x000e620000000a00 */
[----:B0-----:R-:W-:-:S07]  /*0480*/  @P3 IMAD.WIDE.U32 R2, R0, 0x20, R2 ;  /* 0x0000002000023825 */ /* 0x001fce00078e0002 */
[----:B------:R-:W0:Y:S01]  /*0490*/  @P0 LDC.64 R20, c[0x0][0x3d0] ;  /* 0x0000f400ff140b82 */ /* 0x000e220000000a00 */
[C---:B-1----:R-:W-:Y:S01]  /*04a0*/  @P3 IMAD.WIDE.U32 R14, R0.reuse, 0x20, R14 ;  /* 0x00000020000e3825 */ /* 0x042fe200078e000e */
[----:B------:R-:W-:Y:S02]  /*04b0*/  @P3 LOP3.LUT R0, R0, 0x20, RZ, 0xfc, !PT ;  /* 0x0000002000003812 */ /* 0x000fe400078efcff */
[C---:B------:R-:W-:Y:S02]  /*04c0*/  ISETP.GE.U32.AND P1, PT, R11.reuse, 0x80, PT ;  /* 0x000000800b00780c */ /* 0x040fe40003f26070 */
[C---:B------:R-:W-:Y:S01]  /*04d0*/  ISETP.GE.U32.AND P2, PT, R11.reuse, 0xa0, PT ;  /* 0x000000a00b00780c */ /* 0x040fe20003f46070 */
[----:B------:R-:W5:Y:S01]  /*04e0*/  @P3 LD.E.128 R120, desc[UR6][R14.64] ;  /* 0x000000060e783980 */ /* 0x000f62000c101d00 */
[C---:B------:R-:W-:Y:S01]  /*04f0*/  @P5 IMAD.WIDE.U32 R16, R0.reuse, 0x20, R16 ;  /* 0x0000002000105825 */ /* 0x040fe200078e0010 */
[----:B------:R-:W1:Y:S01]  /*0500*/  @P0 LDC.64 R22, c[0x0][0x438] ;  /* 0x00010e00ff160b82 */ /* 0x000e620000000a00 */
[----:B------:R-:W-:Y:S01]  /*0510*/  ISETP.GE.U32.AND P4, PT, R11, 0xc0, PT ;  /* 0x000000c00b00780c */ /* 0x000fe20003f86070 */
[----:B------:R0:W5:Y:S01]  /*0520*/  @P3 LD.E.128 R124, desc[UR6][R14.64+0x10] ;  /* 0x000010060e7c3980 */ /* 0x000162000c101d00 */
[----:B------:R-:W-:-:S04]  /*0530*/  @P5 IMAD.WIDE.U32 R18, R0, 0x20, R18 ;  /* 0x0000002000125825 */ /* 0x000fc800078e0012 */
[----:B------:R-:W-:Y:S01]  /*0540*/  @P5 VIADD R0, R0, 0x20 ;  /* 0x0000002000005836 */ /* 0x000fe20000000000 */
[----:B------:R-:W-:Y:S01]  /*0550*/  ISETP.GE.U32.AND P6, PT, R11, 0x100, PT ;  /* 0x000001000b00780c */ /* 0x000fe20003fc6070 */
[----:B------:R-:W5:Y:S05]  /*0560*/  @P5 LD.E.128 R128, desc[UR6][R18.64] ;  /* 0x0000000612805980 */ /* 0x000f6a000c101d00 */
[----:B0-----:R-:W0:Y:S01]  /*0570*/  @P4 LDC.64 R14, c[0x0][0x3d0] ;  /* 0x0000f400ff0e4b82 */ /* 0x001e220000000a00 */
[C---:B------:R-:W-:Y:S01]  /*0580*/  @P0 IMAD.WIDE.U32 R20, R0.reuse, 0x20, R20 ;  /* 0x0000002000140825 */ /* 0x040fe200078e0014 */
[----:B------:R-:W5:Y:S04]  /*0590*/  @P5 LD.E.128 R132, desc[UR6][R18.64+0x10] ;  /* 0x0000100612845980 */ /* 0x000f68000c101d00 */
[----:B------:R-:W5:Y:S04]  /*05a0*/  @P0 LDG.E.128 R248, desc[UR6][R20.64+0x10] ;  /* 0x0000100614f80981 */ /* 0x000f68000c1e1d00 */
[----:B--2---:R-:W2:Y:S04]  /*05b0*/  @P3 LDG.E.128 R24, desc[UR6][R2.64+0x10] ;  /* 0x0000100602183981 */ /* 0x004ea8000c1e1d00 */
[----:B---3--:R3:W2:Y:S04]  /*05c0*/  @P3 LDG.E.128 R40, desc[UR6][R2.64] ;  /* 0x0000000602283981 */ /* 0x0086a8000c1e1d00 */
[----:B----4-:R-:W4:Y:S01]  /*05d0*/  @P5 LDG.E.128 R28, desc[UR6][R16.64+0x10] ;  /* 0x00001006101c5981 */ /* 0x010f22000c1e1d00 */
[----:B---3--:R-:W3:Y:S03]  /*05e0*/  @P2 LDC.64 R2, c[0x0][0x3d0] ;  /* 0x0000f400ff022b82 */ /* 0x008ee60000000a00 */
[----:B------:R1:W3:Y:S04]  /*05f0*/  @P5 LDG.E.128 R36, desc[UR6][R16.64] ;  /* 0x0000000610245981 */ /* 0x0002e8000c1e1d00 */
[----:B------:R0:W3:Y:S01]  /*0600*/  @P0 LDG.E.128 R32, desc[UR6][R20.64] ;  /* 0x0000000614200981 */ /* 0x0000e2000c1e1d00 */
[----:B-1----:R-:W1:Y:S01]  /*0610*/  @P4 LDC.64 R16, c[0x0][0x438] ;  /* 0x00010e00ff104b82 */ /* 0x002e620000000a00 */
[C---:B------:R-:W-:Y:S01]  /*0620*/  @P0 IMAD.WIDE.U32 R22, R0.reuse, 0x20, R22 ;  /* 0x0000002000160825 */ /* 0x040fe200078e0016 */
[----:B------:R-:W-:-:S04]  /*0630*/  @P0 IADD3 R0, PT, PT, R0, 0x20, RZ ;  /* 0x0000002000000810 */ /* 0x000fc80007ffe0ff */
[----:B------:R-:W5:Y:S02]  /*0640*/  @P0 LD.E.128 R136, desc[UR6][R22.64] ;  /* 0x0000000616880980 */ /* 0x000f64000c101d00 */
[----:B0-----:R-:W0:Y:S02]  /*0650*/  @P6 LDC.64 R20, c[0x0][0x3d0] ;  /* 0x0000f400ff146b82 */ /* 0x001e240000000a00 */
[----:B------:R1:W5:Y:S04]  /*0660*/  @P0 LD.E.128 R140, desc[UR6][R22.64+0x10] ;  /* 0x00001006168c0980 */ /* 0x000368000c101d00 */
[----:B--2---:R2:W-:Y:S04]  /*0670*/  @P3 STL.64 [R1+0x30], R24 ;  /* 0x0000301801003387 */ /* 0x0045e80000100a00 */
[----:B------:R1:W-:Y:S04]  /*0680*/  @P3 STL.64 [R1+0x38], R26 ;  /* 0x0000381a01003387 */ /* 0x0003e80000100a00 */
[----:B------:R-:W-:Y:S01]  /*0690*/  @P3 STL.64 [R1+0x40], R40 ;  /* 0x0000402801003387 */ /* 0x000fe20000100a00 */
[----:B--2---:R-:W2:Y:S03]  /*06a0*/  @P1 LDC.64 R24, c[0x0][0x3d0] ;  /* 0x0000f400ff181b82 */ /* 0x004ea60000000a00 */
[----:B------:R-:W-:Y:S01]  /*06b0*/  @P3 STL.64 [R1+0x48], R42 ;  /* 0x0000482a01003387 */ /* 0x000fe20000100a00 */
[----:B------:R-:W-:-:S04]  /*06c0*/  ISETP.GE.U32.AND P3, PT, R11, 0xe0, PT ;  /* 0x000000e00b00780c */ /* 0x000fc80003f66070 */
[----:B-1----:R-:W1:Y:S01]  /*06d0*/  @P1 LDC.64 R26, c[0x0][0x438] ;  /* 0x00010e00ff1a1b82 */ /* 0x002e620000000a00 */
[----:B----4-:R4:W-:Y:S04]  /*06e0*/  @P5 STL.64 [R1+0x10], R28 ;  /* 0x0000101c01005387 */ /* 0x0109e80000100a00 */
[----:B------:R0:W-:Y:S04]  /*06f0*/  @P5 STL.64 [R1+0x18], R30 ;  /* 0x0000181e01005387 */ /* 0x0001e80000100a00 */
[----:B------:R-:W1:Y:S01]  /*0700*/  @P3 LDC.64 R18, c[0x0][0x438] ;  /* 0x00010e00ff123b82 */ /* 0x000e620000000a00 */
[----:B---3--:R-:W-:Y:S07]  /*0710*/  @P5 STL.64 [R1+0x20], R36 ;  /* 0x0000202401005387 */ /* 0x008fee0000100a00 */
[----:B----4-:R-:W3:Y:S01]  /*0720*/  @P2 LDC.64 R28, c[0x0][0x438] ;  /* 0x00010e00ff1c2b82 */ /* 0x010ee20000000a00 */
[----:B------:R-:W-:Y:S01]  /*0730*/  @P5 STL.64 [R1+0x28], R38 ;  /* 0x0000282601005387 */ /* 0x000fe20000100a00 */
[----:B------:R-:W-:-:S06]  /*0740*/  ISETP.GE.U32.AND P5, PT, R11, 0x120, PT ;  /* 0x000001200b00780c */ /* 0x000fcc0003fa6070 */
[----:B0-----:R-:W0:Y:S01]  /*0750*/  @P3 LDC.64 R30, c[0x0][0x3d0] ;  /* 0x0000f400ff1e3b82 */ /* 0x001e220000000a00 */
[----:B------:R4:W-:Y:S01]  /*0760*/  @P0 STL.64 [R1], R32 ;  /* 0x0000002001000387 */ /* 0x0009e20000100a00 */
[----:B--2---:R-:W-:-:S03]  /*0770*/  @P1 IMAD.WIDE.U32 R24, R0, 0x20, R24 ;  /* 0x0000002000181825 */ /* 0x004fc600078e0018 */
[----:B------:R2:W-:Y:S01]  /*0780*/  @P0 STL.64 [R1+0x8], R34 ;  /* 0x0000082201000387 */ /* 0x0005e20000100a00 */
[C---:B-1----:R-:W-:Y:S02]  /*0790*/  @P1 IMAD.WIDE.U32 R26, R0.reuse, 0x20, R26 ;  /* 0x00000020001a1825 */ /* 0x042fe400078e001a */
[----:B------:R-:W1:Y:S01]  /*07a0*/  @P5 LDC.64 R22, c[0x0][0x3d0] ;  /* 0x0000f400ff165b82 */ /* 0x000e620000000a00 */
[----:B------:R0:W5:Y:S01]  /*07b0*/  @P1 LDG.E.128 R244, desc[UR6][R24.64] ;  /* 0x0000000618f41981 */ /* 0x000162000c1e1d00 */
[----:B------:R-:W-:-:S03]  /*07c0*/  @P1 VIADD R0, R0, 0x20 ;  /* 0x0000002000001836 */ /* 0x000fc60000000000 */
[----:B------:R0:W5:Y:S03]  /*07d0*/  @P1 LDG.E.128 R240, desc[UR6][R24.64+0x10] ;  /* 0x0000100618f01981 */ /* 0x000166000c1e1d00 */
[----:B----4-:R-:W4:Y:S01]  /*07e0*/  @P6 LDC.64 R32, c[0x0][0x438] ;  /* 0x00010e00ff206b82 */ /* 0x010f220000000a00 */
[C---:B------:R-:W-:Y:S01]  /*07f0*/  @P2 IMAD.WIDE.U32 R2, R0.reuse, 0x20, R2 ;  /* 0x0000002000022825 */ /* 0x040fe200078e0002 */
[----:B------:R0:W5:Y:S03]  /*0800*/  @P1 LD.E.128 R144, desc[UR6][R26.64] ;  /* 0x000000061a901980 */ /* 0x000166000c101d00 */
[C---:B---3--:R-:W-:Y:S01]  /*0810*/  @P2 IMAD.WIDE.U32 R28, R0.reuse, 0x20, R28 ;  /* 0x00000020001c2825 */ /* 0x048fe200078e001c */
[----:B------:R3:W5:Y:S02]  /*0820*/  @P1 LD.E.128 R148, desc[UR6][R26.64+0x10] ;  /* 0x000010061a941980 */ /* 0x000764000c101d00 */
[----:B--2---:R-:W2:Y:S01]  /*0830*/  @P5 LDC.64 R34, c[0x0][0x438] ;  /* 0x00010e00ff225b82 */ /* 0x004ea20000000a00 */
[----:B------:R-:W-:Y:S01]  /*0840*/  @P2 VIADD R0, R0, 0x20 ;  /* 0x0000002000002836 */ /* 0x000fe20000000000 */
[----:B------:R3:W5:Y:S03]  /*0850*/  @P2 LDG.E.128 R236, desc[UR6][R2.64] ;  /* 0x0000000602ec2981 */ /* 0x000766000c1e1d00 */
[C---:B------:R-:W-:Y:S01]  /*0860*/  @P4 IMAD.WIDE.U32 R14, R0.reuse, 0x20, R14 ;  /* 0x00000020000e4825 */ /* 0x040fe200078e000e */
[----:B------:R3:W5:Y:S03]  /*0870*/  @P2 LDG.E.128 R232, desc[UR6][R2.64+0x10] ;  /* 0x0000100602e82981 */ /* 0x000766000c1e1d00 */
[C---:B------:R-:W-:Y:S01]  /*0880*/  @P4 IMAD.WIDE.U32 R16, R0.reuse, 0x20, R16 ;  /* 0x0000002000104825 */ /* 0x040fe200078e0010 */
[----:B------:R-:W-:Y:S01]  /*0890*/  @P4 IADD3 R0, PT, PT, R0, 0x20, RZ ;  /* 0x0000002000004810 */ /* 0x000fe20007ffe0ff */
[----:B------:R3:W5:Y:S04]  /*08a0*/  @P2 LD.E.128 R152, desc[UR6][R28.64] ;  /* 0x000000061c982980 */ /* 0x000768000c101d00 */
[C---:B0-----:R-:W-:Y:S01]  /*08b0*/  @P3 IMAD.WIDE.U32 R30, R0.reuse, 0x20, R30 ;  /* 0x00000020001e3825 */ /* 0x041fe200078e001e */
[----:B------:R3:W5:Y:S03]  /*08c0*/  @P2 LD.E.128 R160, desc[UR6][R28.64+0x10] ;  /* 0x000010061ca02980 */ /* 0x000766000c101d00 */
[C---:B------:R-:W-:Y:S01]  /*08d0*/  @P3 IMAD.WIDE.U32 R18, R0.reuse, 0x20, R18 ;  /* 0x0000002000123825 */ /* 0x040fe200078e0012 */
[----:B------:R3:W5:Y:S03]  /*08e0*/  @P4 LDG.E.128 R228, desc[UR6][R14.64] ;  /* 0x000000060ee44981 */ /* 0x000766000c1e1d00 */
[----:B------:R-:W-:Y:S01]  /*08f0*/  @P3 VIADD R0, R0, 0x20 ;  /* 0x0000002000003836 */ /* 0x000fe20000000000 */
[----:B------:R3:W5:Y:S03]  /*0900*/  @P4 LDG.E.128 R224, desc[UR6][R14.64+0x10] ;  /* 0x000010060ee04981 */ /* 0x000766000c1e1d00 */
[C---:B------:R-:W-:Y:S01]  /*0910*/  @P6 IMAD.WIDE.U32 R20, R0.reuse, 0x20, R20 ;  /* 0x0000002000146825 */ /* 0x040fe200078e0014 */
[----:B------:R3:W5:Y:S03]  /*0920*/  @P4 LD.E.128 R164, desc[UR6][R16.64] ;  /* 0x0000000610a44980 */ /* 0x000766000c101d00 */
[C---:B----4-:R-:W-:Y:S01]  /*0930*/  @P6 IMAD.WIDE.U32 R32, R0.reuse, 0x20, R32 ;  /* 0x0000002000206825 */ /* 0x050fe200078e0020 */
[----:B------:R3:W5:Y:S03]  /*0940*/  @P4 LD.E.128 R172, desc[UR6][R16.64+0x10] ;  /* 0x0000100610ac4980 */ /* 0x000766000c101d00 */
[----:B------:R-:W-:Y:S01]  /*0950*/  @P6 VIADD R0, R0, 0x20 ;  /* 0x0000002000006836 */ /* 0x000fe20000000000 */
[----:B------:R3:W5:Y:S03]  /*0960*/  @P3 LDG.E.128 R220, desc[UR6][R30.64] ;  /* 0x000000061edc3981 */ /* 0x000766000c1e1d00 */
[C---:B-1----:R-:W-:Y:S01]  /*0970*/  @P5 IMAD.WIDE.U32 R22, R0.reuse, 0x20, R22 ;  /* 0x0000002000165825 */ /* 0x042fe200078e0016 */
[----:B------:R3:W5:Y:S03]  /*0980*/  @P3 LDG.E.128 R216, desc[UR6][R30.64+0x10] ;  /* 0x000010061ed83981 */ /* 0x000766000c1e1d00 */
[----:B--2---:R-:W-:Y:S01]  /*0990*/  @P5 IMAD.WIDE.U32 R34, R0, 0x20, R34 ;  /* 0x0000002000225825 */ /* 0x004fe200078e0022 */
        /* <DEDUP_REMOVED lines=12> */
[----:B---3--:R-:W-:Y:S05]  /*0a60*/  @!P0 BRA `(.L_x_18143) ;  /* 0x0000000800288947 */ /* 0x008fea0003800000 */
        /* <DEDUP_REMOVED lines=9> */
.L_x_18142:
[----:B------:R0:W2:Y:S04]  /*0b00*/  LDL R36, [R1+0x30] ;  /* 0x0000300001247983 */ /* 0x0000a80000100800 */
[----:B------:R0:W2:Y:S04]  /*0b10*/  LDL R37, [R1+0x34] ;  /* 0x0000340001257983 */ /* 0x0000a80000100800 */
[----:B------:R0:W2:Y:S04]  /*0b20*/  LDL R38, [R1+0x38] ;  /* 0x0000380001267983 */ /* 0x0000a80000100800 */
[----:B------:R0:W2:Y:S04]  /*0b30*/  LDL R39, [R1+0x3c] ;  /* 0x00003c0001277983 */ /* 0x0000a80000100800 */
[----:B------:R0:W3:Y:S04]  /*0b40*/  LDL R40, [R1+0x40] ;  /* 0x0000400001287983 */ /* 0x0000e80000100800 */
[----:B------:R0:W3:Y:S04]  /*0b50*/  LDL R41, [R1+0x44] ;  /* 0x0000440001297983 */ /* 0x0000e80000100800 */
[----:B------:R0:W3:Y:S04]  /*0b60*/  LDL R42, [R1+0x48] ;  /* 0x00004800012a7983 */ /* 0x0000e80000100800 */
[----:B------:R0:W3:Y:S04]  /*0b70*/  LDL R43, [R1+0x4c] ;  /* 0x00004c00012b7983 */ /* 0x0000e80000100800 */
[----:B------:R0:W4:Y:S04]  /*0b80*/  LDL R28, [R1+0x10] ;  /* 0x00001000011c7983 */ /* 0x0001280000100800 */
[----:B------:R0:W4:Y:S04]  /*0b90*/  LDL R29, [R1+0x14] ;  /* 0x00001400011d7983 */ /* 0x0001280000100800 */
[----:B------:R0:W4:Y:S04]  /*0ba0*/  LDL R30, [R1+0x18] ;  /* 0x00001800011e7983 */ /* 0x0001280000100800 */
[----:B------:R0:W4:Y:S04]  /*0bb0*/  LDL R31, [R1+0x1c] ;  /* 0x00001c00011f7983 */ /* 0x0001280000100800 */
[----:B------:R0:W4:Y:S04]  /*0bc0*/  LDL R32, [R1+0x20] ;  /* 0x0000200001207983 */ /* 0x0001280000100800 */
[----:B------:R0:W4:Y:S04]  /*0bd0*/  LDL R33, [R1+0x24] ;  /* 0x0000240001217983 */ /* 0x0001280000100800 */
[----:B------:R0:W4:Y:S04]  /*0be0*/  LDL R34, [R1+0x28] ;  /* 0x0000280001227983 */ /* 0x0001280000100800 */
[----:B------:R0:W4:Y:S04]  /*0bf0*/  LDL R35, [R1+0x2c] ;  /* 0x00002c0001237983 */ /* 0x0001280000100800 */
[----:B------:R0:W4:Y:S04]  /*0c00*/  LDL R24, [R1] ;  /* 0x0000000001187983 */ /* 0x0001280000100800 */
[----:B------:R0:W4:Y:S04]  /*0c10*/  LDL R25, [R1+0x4] ;  /* 0x0000040001197983 */ /* 0x0001280000100800 */
[----:B------:R0:W4:Y:S04]  /*0c20*/  LDL R26, [R1+0x8] ;  /* 0x00000800011a7983 */ /* 0x0001280000100800 */
[----:B------:R0:W4:Y:S01]  /*0c30*/  LDL R27, [R1+0xc] ;  /* 0x00000c00011b7983 */ /* 0x0001220000100800 */
[----:B------:R-:W-:-:S02]  /*0c40*/  ISETP.GE.U32.AND P1, PT, R11, 0x20, PT ;  /* 0x000000200b00780c */ /* 0x000fc40003f26070 */
[C---:B------:R-:W-:Y:S02]  /*0c50*/  ISETP.GE.U32.AND P6, PT, R11.reuse, 0x40, PT ;  /* 0x000000400b00780c */ /* 0x040fe40003fc6070 */
[----:B------:R-:W-:-:S09]  /*0c60*/  ISETP.GE.U32.AND P5, PT, R11, 0x60, PT ;  /* 0x000000600b00780c */ /* 0x000fd20003fa6070 */
[----:B------:R-:W1:Y:S08]  /*0c70*/  @P1 LDC.64 R2, c[0x0][0x3d0] ;  /* 0x0000f400ff021b82 */ /* 0x000e700000000a00 */
[----:B------:R-:W0:Y:S08]  /*0c80*/  @P6 LDC.64 R14, c[0x0][0x3d0] ;  /* 0x0000f400ff0e6b82 */ /* 0x000e300000000a00 */
[----:B------:R-:W0:Y:S01]  /*0c90*/  @P5 LDC.64 R16, c[0x0][0x3d0] ;  /* 0x0000f400ff105b82 */ /* 0x000e220000000a00 */
[C---:B-1----:R-:W-:Y:S01]  /*0ca0*/  @P1 IMAD.WIDE.U32 R2, R0.reuse, 0x20, R2 ;  /* 0x0000002000021825 */ /* 0x042fe200078e0002 */
[----:B------:R-:W-:-:S05]  /*0cb0*/  @P1 LOP3.LUT R0, R0, 0x20, RZ, 0xfc, !PT ;  /* 0x0000002000001812 */ /* 0x000fca00078efcff */
[----:B0-----:R-:W-:-:S04]  /*0cc0*/  @P6 IMAD.WIDE.U32 R14, R0, 0x20, R14 ;  /* 0x00000020000e6825 */ /* 0x001fc800078e000e */
[----:B------:R-:W-:-:S04]  /*0cd0*/  @P6 VIADD R0, R0, 0x20 ;  /* 0x0000002000006836 */ /* 0x000fc80000000000 */
[----:B------:R-:W-:Y:S01]  /*0ce0*/  @P5 IMAD.WIDE.U32 R16, R0, 0x20, R16 ;  /* 0x0000002000105825 */ /* 0x000fe200078e0010 */
[----:B--2---:R-:W2:Y:S04]  /*0cf0*/  @P1 LDG.E.128 R36, desc[UR6][R2.64+0x10] ;  /* 0x0000100602241981 */ /* 0x004ea8000c1e1d00 */
[----:B---3--:R-:W3:Y:S04]  /*0d00*/  @P1 LDG.E.128 R40, desc[UR6][R2.64] ;  /* 0x0000000602281981 */ /* 0x008ee8000c1e1d00 */
[----:B----4-:R-:W4:Y:S04]  /*0d10*/  @P6 LDG.E.128 R28, desc[UR6][R14.64+0x10] ;  /* 0x000010060e1c6981 */ /* 0x010f28000c1e1d00 */
[----:B------:R-:W4:Y:S01]  /*0d20*/  @P6 LDG.E.128 R32, desc[UR6][R14.64] ;  /* 0x000000060e206981 */ /* 0x000f22000c1e1d00 */
[----:B------:R-:W-:-:S02]  /*0d30*/  ISETP.GE.U32.AND P0, PT, R11, 0x80, PT ;  /* 0x000000800b00780c */ /* 0x000fc40003f06070 */
[C---:B------:R-:W-:Y:S01]  /*0d40*/  ISETP.GE.U32.AND P4, PT, R11.reuse, 0xa0, PT ;  /* 0x000000a00b00780c */ /* 0x040fe20003f86070 */
[----:B------:R0:W5:Y:S01]  /*0d50*/  @P5 LDG.E.128 R248, desc[UR6][R16.64+0x10] ;  /* 0x0000100610f85981 */ /* 0x000162000c1e1d00 */
[C---:B------:R-:W-:Y:S02]  /*0d60*/  ISETP.GE.U32.AND P3, PT, R11.reuse, 0xc0, PT ;  /* 0x000000c00b00780c */ /* 0x040fe40003f66070 */
[----:B------:R-:W-:-:S07]  /*0d70*/  ISETP.GE.U32.AND P2, PT, R11, 0xe0, PT ;  /* 0x000000e00b00780c */ /* 0x000fce0003f46070 */
[----:B------:R-:W1:Y:S01]  /*0d80*/  @P0 LDC.64 R18, c[0x0][0x3d0] ;  /* 0x0000f400ff120b82 */ /* 0x000e620000000a00 */
[----:B------:R-:W4:Y:S07]  /*0d90*/  @P5 LDG.E.128 R24, desc[UR6][R16.64] ;  /* 0x0000000610185981 */ /* 0x000f2e000c1e1d00 */
[----:B------:R-:W0:Y:S01]  /*0da0*/  @P4 LDC.64 R20, c[0x0][0x3d0] ;  /* 0x0000f400ff144b82 */ /* 0x000e220000000a00 */
[----:B------:R-:W-:-:S07]  /*0db0*/  @P5 VIADD R0, R0, 0x20 ;  /* 0x0000002000005836 */ /* 0x000fce0000000000 */
[----:B------:R-:W0:Y:S01]  /*0dc0*/  @P3 LDC.64 R22, c[0x0][0x3d0] ;  /* 0x0000f400ff163b82 */ /* 0x000e220000000a00 */
[C---:B-1----:R-:W-:Y:S01]  /*0dd0*/  @P0 IMAD.WIDE.U32 R18, R0.reuse, 0x20, R18 ;  /* 0x0000002000120825 */ /* 0x042fe200078e0012 */
[----:B------:R-:W-:-:S04]  /*0de0*/  @P0 IADD3 R0, PT, PT, R0, 0x20, RZ ;  /* 0x0000002000000810 */ /* 0x000fc80007ffe0ff */
[----:B------:R1:W5:Y:S01]  /*0df0*/  @P0 LDG.E.128 R244, desc[UR6][R18.64] ;  /* 0x0000000612f40981 */ /* 0x000362000c1e1d00 */
[----:B0-----:R-:W-:-:S03]  /*0e00*/  @P4 IMAD.WIDE.U32 R20, R0, 0x20, R20 ;  /* 0x0000002000144825 */ /* 0x001fc600078e0014 */
[----:B------:R1:W5:Y:S01]  /*0e10*/  @P0 LDG.E.128 R240, desc[UR6][R18.64+0x10] ;  /* 0x0000100612f00981 */ /* 0x000362000c1e1d00 */
[----:B------:R-:W-:-:S03]  /*0e20*/  @P4 VIADD R0, R0, 0x20 ;  /* 0x0000002000004836 */ /* 0x000fc60000000000 */
[----:B------:R1:W5:Y:S01]  /*0e30*/  @P4 LDG.E.128 R236, desc[UR6][R20.64] ;  /* 0x0000000614ec4981 */ /* 0x000362000c1e1d00 */
[----:B------:R-:W-:-:S03]  /*0e40*/  @P3 IMAD.WIDE.U32 R22, R0, 0x20, R22 ;  /* 0x0000002000163825 */ /* 0x000fc600078e0016 */
[----:B------:R1:W5:Y:S01]  /*0e50*/  @P4 LDG.E.128 R232, desc[UR6][R20.64+0x10] ;  /* 0x0000100614e84981 */ /* 0x000362000c1e1d00 */
[----:B------:R-:W-:-:S03]  /*0e60*/  @P3 VIADD R0, R0, 0x20 ;  /* 0x0000002000003836 */ /* 0x000fc60000000000 */
[----:B------:R1:W5:Y:S04]  /*0e70*/  @P3 LDG.E.128 R228, desc[UR6][R22.64] ;  /* 0x0000000616e43981 */ /* 0x000368000c1e1d00 */
[----:B------:R1:W5:Y:S04]  /*0e80*/  @P3 LDG.E.128 R224, desc[UR6][R22.64+0x10] ;  /* 0x0000100616e03981 */ /* 0x000368000c1e1d00 */
[----:B--2---:R-:W-:Y:S04]  /*0e90*/  @P1 STL.64 [R1+0x30], R36 ;  /* 0x0000302401001387 */ /* 0x004fe80000100a00 */
[----:B------:R-:W-:Y:S04]  /*0ea0*/  @P1 STL.64 [R1+0x38], R38 ;  /* 0x0000382601001387 */ /* 0x000fe80000100a00 */
[----:B---3--:R-:W-:Y:S04]  /*0eb0*/  @P1 STL.64 [R1+0x40], R40 ;  /* 0x0000402801001387 */ /* 0x008fe80000100a00 */
[----:B------:R-:W-:Y:S01]  /*0ec0*/  @P1 STL.64 [R1+0x48], R42 ;  /* 0x0000482a01001387 */ /* 0x000fe20000100a00 */
[----:B------:R-:W-:-:S03]  /*0ed0*/  ISETP.GE.U32.AND P1, PT, R11, 0x100, PT ;  /* 0x000001000b00780c */ /* 0x000fc60003f26070 */
[----:B----4-:R-:W-:Y:S10]  /*0ee0*/  @P6 STL.64 [R1+0x10], R28 ;  /* 0x0000101c01006387 */ /* 0x010ff40000100a00 */
[----:B------:R-:W0:Y:S01]  /*0ef0*/  @P1 LDC.64 R2, c[0x0][0x3d0] ;  /* 0x0000f400ff021b82 */ /* 0x000e220000000a00 */
[----:B------:R-:W-:Y:S04]  /*0f00*/  @P6 STL.64 [R1+0x18], R30 ;  /* 0x0000181e01006387 */ /* 0x000fe80000100a00 */
[----:B------:R-:W-:Y:S04]  /*0f10*/  @P6 STL.64 [R1+0x20], R32 ;  /* 0x0000202001006387 */ /* 0x000fe80000100a00 */
[----:B------:R-:W-:Y:S01]  /*0f20*/  @P6 STL.64 [R1+0x28], R34 ;  /* 0x0000282201006387 */ /* 0x000fe20000100a00 */
[----:B------:R-:W-:-:S03]  /*0f30*/  ISETP.GE.U32.AND P6, PT, R11, 0x120, PT ;  /* 0x000001200b00780c */ /* 0x000fc60003fc6070 */
[----:B------:R2:W-:Y:S04]  /*0f40*/  @P5 STL.64 [R1], R24 ;  /* 0x0000001801005387 */ /* 0x0005e80000100a00 */
[----:B------:R3:W-:Y:S01]  /*0f50*/  @P5 STL.64 [R1+0x8], R26 ;  /* 0x0000081a01005387 */ /* 0x0007e20000100a00 */
[----:B------:R-:W-:Y:S01]  /*0f60*/  ISETP.GE.U32.AND P5, PT, R11, 0x140, PT ;  /* 0x000001400b00780c */ /* 0x000fe20003fa6070 */
[----:B--2---:R-:W2:Y:S08]  /*0f70*/  @P2 LDC.64 R24, c[0x0][0x3d0] ;  /* 0x0000f400ff182b82 */ /* 0x004eb00000000a00 */
[----:B---3--:R-:W3:Y:S08]  /*0f80*/  @P6 LDC.64 R26, c[0x0][0x3d0] ;  /* 0x0000f400ff1a6b82 */ /* 0x008ef00000000a00 */
[----:B------:R-:W4:Y:S01]  /*0f90*/  @P5 LDC.64 R28, c[0x0][0x3d0] ;  /* 0x0000f400ff1c5b82 */ /* 0x000f220000000a00 */
[C---:B--2---:R-:W-:Y:S01]  /*0fa0*/  @P2 IMAD.WIDE.U32 R24, R0.reuse, 0x20, R24 ;  /* 0x0000002000182825 */ /* 0x044fe200078e0018 */
[----:B------:R-:W-:-:S04]  /*0fb0*/  @P2 IADD3 R0, PT, PT, R0, 0x20, RZ ;  /* 0x0000002000002810 */ /* 0x000fc80007ffe0ff */
[----:B------:R1:W5:Y:S01]  /*0fc0*/  @P2 LDG.E.128 R220, desc[UR6][R24.64] ;  /* 0x0000000618dc2981 */ /* 0x000362000c1e1d00 */
[----:B0-----:R-:W-:-:S03]  /*0fd0*/  @P1 IMAD.WIDE.U32 R14, R0, 0x20, R2 ;  /* 0x00000020000e1825 */ /* 0x001fc600078e0002 */
[----:B------:R1:W5:Y:S01]  /*0fe0*/  @P2 LDG.E.128 R216, desc[UR6][R24.64+0x10] ;  /* 0x0000100618d82981 */ /* 0x000362000c1e1d00 */
[----:B------:R-:W-:-:S03]  /*0ff0*/  @P1 VIADD R0, R0, 0x20 ;  /* 0x0000002000001836 */ /* 0x000fc60000000000 */
[----:B------:R1:W5:Y:S01]  /*1000*/  @P1 LDG.E.128 R212, desc[UR6][R14.64] ;  /* 0x000000060ed41981 */ /* 0x000362000c1e1d00 */
[----:B---3--:R-:W-:-:S03]  /*1010*/  @P6 IMAD.WIDE.U32 R26, R0, 0x20, R26 ;  /* 0x00000020001a6825 */ /* 0x008fc600078e001a */
[----:B------:R1:W5:Y:S01]  /*1020*/  @P1 LDG.E.128 R208, desc[UR6][R14.64+0x10] ;  /* 0x000010060ed01981 */ /* 0x000362000c1e1d00 */
[----:B------:R-:W-:-:S03]  /*1030*/  @P6 VIADD R0, R0, 0x20 ;  /* 0x0000002000006836 */ /* 0x000fc60000000000 */
[----:B------:R1:W5:Y:S01]  /*1040*/  @P6 LDG.E.128 R204, desc[UR6][R26.64] ;  /* 0x000000061acc6981 */ /* 0x000362000c1e1d00 */
[----:B----4-:R-:W-:-:S03]  /*1050*/  @P5 IMAD.WIDE.U32 R2, R0, 0x20, R28 ;  /* 0x0000002000025825 */ /* 0x010fc600078e001c */
[----:B------:R1:W5:Y:S04]  /*1060*/  @P6 LDG.E.128 R200, desc[UR6][R26.64+0x10] ;  /* 0x000010061ac86981 */ /* 0x000368000c1e1d00 */
[----:B------:R1:W5:Y:S04]  /*1070*/  @P5 LDG.E.128 R116, desc[UR6][R2.64] ;  /* 0x0000000602745981 */ /* 0x000368000c1e1d00 */
[----:B------:R1:W5:Y:S01]  /*1080*/  @P5 LDG.E.128 R112, desc[UR6][R2.64+0x10] ;  /* 0x0000100602705981 */ /* 0x000362000c1e1d00 */
        /* <DEDUP_REMOVED lines=36> */
[----:B------:R-:W-:Y:S02]  /*12d0*/  @P5 CS2R R62, SRZ ;  /* 0x00000000003e5805 */ /* 0x000fe4000001ff00 */
[----:B------:R-:W-:-:S02]  /*12e0*/  @P5 CS2R R60, SRZ ;  /* 0x00000000003c5805 */ /* 0x000fc4000001ff00 */
[----:B------:R-:W-:Y:S02]  /*12f0*/  @P5 CS2R R66, SRZ ;  /* 0x0000000000425805 */ /* 0x000fe4000001ff00 */
[----:B-1----:R-:W-:-:S07]  /*1300*/  @P5 CS2R R64, SRZ ;  /* 0x0000000000405805 */ /* 0x002fce000001ff00 */
.L_x_18143:
[----:B------:R-:W-:Y:S05]  /*1310*/  BSYNC.RECONVERGENT B0 ;  /* 0x0000000000007941 */ /* 0x000fea0003800200 */
.L_x_18141:
[----:B------:R-:W1:Y:S02]  /*1320*/  LDCU UR8, c[0x0][0x384] ;  /* 0x00007080ff0877ac */ /* 0x000e640008000800 */
[----:B-1----:R-:W-:-:S13]  /*1330*/  ISETP.GE.AND P0, PT, R10, UR8, PT ;  /* 0x000000080a007c0c */ /* 0x002fda000bf06270 */
[----:B------:R-:W-:Y:S05]  /*1340*/  @P0 EXIT ;  /* 0x000000000000094d */ /* 0x000fea0003800000 */
[----:B------:R-:W-:Y:S01]  /*1350*/  IMAD.HI.U32 R0, R12, -0x326172a9, RZ ;  /* 0xcd9e8d570c007827 */ /* 0x000fe200078e00ff */
[----:B------:R-:W-:Y:S01]  /*1360*/  LOP3.LUT R6, R6, 0x3, RZ, 0xc0, !PT ;  /* 0x0000000306067812 */ /* 0x000fe200078ec0ff */
[----:B------:R-:W1:Y:S02]  /*1370*/  LDCU.U8 UR11, c[0x0][0x410] ;  /* 0x00008200ff0b77ac */ /* 0x000e640008000000 */
[----:B0-----:R-:W-:Y:S01]  /*1380*/  IMAD.HI.U32 R2, R9, -0x2daee0ad, RZ ;  /* 0xd2511f5309027827 */ /* 0x001fe200078e00ff */
[----:B------:R-:W-:-:S03]  /*1390*/  LOP3.LUT R0, R5, UR4, R0, 0x96, !PT ;  /* 0x0000000405007c12 */ /* 0x000fc6000f8e9600 */
[----:B------:R-:W-:Y:S01]  /*13a0*/  IMAD R8, R9, -0x2daee0ad, RZ ;  /* 0xd2511f5309087824 */ /* 0x000fe200078e02ff */
[----:B------:R-:W-:Y:S01]  /*13b0*/  LOP3.LUT R2, R2, UR5, RZ, 0x3c, !PT ;  /* 0x0000000502027c12 */ /* 0x000fe2000f8e3cff */
[----:B------:R-:W-:-:S04]  /*13c0*/  IMAD.HI.U32 R7, R0, -0x2daee0ad, RZ ;  /* 0xd2511f5300077827 */ /* 0x000fc800078e00ff */
[----:B------:R-:W-:Y:S01]  /*13d0*/  IMAD R4, R12, -0x326172a9, RZ ;  /* 0xcd9e8d570c047824 */ /* 0x000fe200078e02ff */
[----:B------:R-:W-:Y:S01]  /*13e0*/  LOP3.LUT R7, R8, UR12, R7, 0x96, !PT ;  /* 0x0000000c08077c12 */ /* 0x000fe2000f8e9607 */
[----:B------:R-:W-:Y:S01]  /*13f0*/  IMAD.HI.U32 R3, R2, -0x326172a9, RZ ;  /* 0xcd9e8d5702037827 */ /* 0x000fe200078e00ff */
[----:B------:R-:W0:Y:S03]  /*1400*/  LDCU UR12, c[0x0][0x448] ;  /* 0x00008900ff0c77ac */ /* 0x000e260008000800 */
[----:B------:R-:W-:Y:S01]  /*1410*/  IMAD R15, R0, -0x2daee0ad, RZ ;  /* 0xd2511f53000f7824 */ /* 0x000fe200078e02ff */
[----:B------:R-:W-:Y:S01]  /*1420*/  LOP3.LUT R3, R4, UR10, R3, 0x96, !PT ;  /* 0x0000000a04037c12 */ /* 0x000fe2000f8e9603 */
[----:B------:R-:W-:Y:S01]  /*1430*/  IMAD R13, R2, -0x326172a9, RZ ;  /* 0xcd9e8d57020d7824 */ /* 0x000fe200078e02ff */
[----:B------:R-:W2:Y:S01]  /*1440*/  LDCU UR10, c[0x0][0x388] ;  /* 0x00007100ff0a77ac */ /* 0x000ea20008000800 */
        /* <DEDUP_REMOVED lines=12> */
[----:B------:R-:W3:Y:S01]  /*1510*/  LDCU.64 UR14, c[0x0][0x3e0] ;  /* 0x00007c00ff0e77ac */ /* 0x000ee20008000a00 */
        /* <DEDUP_REMOVED lines=9> */
[----:B---3--:R-:W-:Y:S02]  /*15b0*/  UISETP.NE.U32.AND UP0, UPT, UR14, URZ, UPT ;  /* 0x000000ff0e00728c */ /* 0x008fe4000bf05070 */
[----:B------:R-:W-:Y:S01]  /*15c0*/  IMAD R15, R0, -0x2daee0ad, RZ ;  /* 0xd2511f53000f7824 */ /* 0x000fe200078e02ff */
[----:B------:R-:W-:Y:S01]  /*15d0*/  LOP3.LUT R3, R4, UR19, R3, 0x96, !PT ;  /* 0x0000001304037c12 */ /* 0x000fe2000f8e9603 */
[----:B------:R-:W-:Y:S01]  /*15e0*/  IMAD R13, R2, -0x326172a9, RZ ;  /* 0xcd9e8d57020d7824 */ /* 0x000fe200078e02ff */
[----:B------:R-:W-:Y:S01]  /*15f0*/  UISETP.NE.AND.EX UP0, UPT, UR15, URZ, UPT, UP0 ;  /* 0x000000ff0f00728c */ /* 0x000fe2000bf05300 */
        /* <DEDUP_REMOVED lines=26> */
.L_x_19004:
[----:B------:R-:W0:Y:S01]  /*17a0*/  @UP0 LDCU.64 UR14, c[0x0][0x3e0] ;  /* 0x00007c00ff0e07ac */ /* 0x000e220008000a00 */
[----:B------:R-:W-:Y:S01]  /*17b0*/  PLOP3.LUT P0, PT, PT, PT, UP0, 0x80, 0x8 ;  /* 0x000000000008781c */ /* 0x000fe20003f0f008 */
[----:B------:R-:W-:Y:S01]  /*17c0*/  IMAD.MOV.U32 R68, RZ, RZ, 0x2 ;  /* 0x00000002ff447424 */ /* 0x000fe200078e00ff */
[----:B------:R-:W-:-:S11]  /*17d0*/  PLOP3.LUT P1, PT, PT, PT, UP0, 0x80, 0x8 ;  /* 0x000000000008781c */ /* 0x000fd60003f2f008 */
[----:B0-----:R-:W-:-:S05]  /*17e0*/  @P0 IMAD.WIDE R68, R10, R68, UR14 ;  /* 0x0000000e0a440e25 */ /* 0x001fca000f8e0244 */
[----:B------:R-:W2:Y:S01]  /*17f0*/  @P1 LDG.E.U16 R2, desc[UR6][R68.64] ;  /* 0x0000000644021981 */ /* 0x000ea2000c1e1500 */
[----:B------:R-:W-:Y:S01]  /*1800*/  PLOP3.LUT P0, PT, PT, PT, UP0, 0x80, 0x8 ;  /* 0x000000000008781c */ /* 0x000fe20003f0f008 */
[----:B------:R-:W-:Y:S01]  /*1810*/  IMAD.MOV.U32 R110, RZ, RZ, 0x3f800000 ;  /* 0x3f800000ff6e7424 */ /* 0x000fe200078e00ff */
[----:B------:R-:W-:Y:S01]  /*1820*/  ISETP.GE.U32.AND P2, PT, R11, 0x20, PT ;  /* 0x000000200b00780c */ /* 0x000fe20003f46070 */
[----:B------:R-:W0:Y:S01]  /*1830*/  S2R R171, SR_TID.X ;  /* 0x0000000000ab7919 */ /* 0x000e220000002100 */
[----:B------:R-:W-:Y:S01]  /*1840*/  LOP3.LUT R0, R0, 0xffffff7f, RZ, 0xc0, !PT ;  /* 0xffffff7f00007812 */ /* 0x000fe200078ec0ff */
[----:B------:R-:W-:Y:S10]  /*1850*/  BSSY.RECONVERGENT B0, `(.L_x_18144) ;  /* 0x000067c000007945 */ /* 0x000ff40003800200 */
[----:B------:R-:W-:-:S02]  /*1860*/  @P2 LOP3.LUT R0, R0, 0x80, RZ, 0xfc, !PT ;  /* 0x0000008000002812 */ /* 0x000fc400078efcff */
[----:B--2---:R-:W-:Y:S01]  /*1870*/  @P0 SHF.L.U32 R110, R2, 0x10, RZ ;  /* 0x00000010026e0819 */ /* 0x004fe200000006ff */
[----:B------:R-:W-:-:S05]  /*1880*/  IMAD R2, R10, UR10, RZ ;  /* 0x0000000a0a027c24 */ /* 0x000fca000f8e02ff */
        /* <DEDUP_REMOVED lines=26> */
.L_x_88288:
[----:B------:R-:W-:Y:S05]  /*1a30*/  BRX R88 -0x1a40                                        (*"BRANCH_TARGETS .L_x_88289,.L_x_88290,.L_x_88291"*) ;  /* 0xffffffe458707949 */ /* 0x000fea000383ffff */
.L_x_88291:
[----:B------:R-:W-:Y:S01]  /*1a40*/  VIADD R87, R6, 0x1 ;  /* 0x0000000106577836 */ /* 0x000fe20000000000 */
[----:B------:R-:W-:Y:S01]  /*1a50*/  MOV R27, R7 ;  /* 0x00000007001b7202 */ /* 0x000fe20000000f00 */
[----:B------:R-:W-:Y:S01]  /*1a60*/  IMAD.MOV.U32 R111, RZ, RZ, R109 ;  /* 0x000000ffff6f7224 */ /* 0x000fe200078e006d */
[----:B------:R-:W-:Y:S06]  /*1a70*/  BRA `(.L_x_18148) ;  /* 0x00000004003c7947 */ /* 0x000fec0003800000 */
.L_x_88289:
[----:B------:R-:W-:Y:S01]  /*1a80*/  IMAD.MOV.U32 R111, RZ, RZ, R109 ;  /* 0x000000ffff6f7224 */ /* 0x000fe200078e006d */
[----:B------:R-:W-:Y:S01]  /*1a90*/  MOV R27, R8 ;  /* 0x00000008001b7202 */ /* 0x000fe20000000f00 */
[----:B------:R-:W-:Y:S01]  /*1aa0*/  IMAD.MOV.U32 R87, RZ, RZ, 0x3 ;  /* 0x00000003ff577424 */ /* 0x000fe200078e00ff */
[----:B------:R-:W-:Y:S06]  /*1ab0*/  BRA `(.L_x_18148) ;  /* 0x00000004002c7947 */ /* 0x000fec0003800000 */
.L_x_88290:
        /* <DEDUP_REMOVED lines=12> */
.L_x_18150:
[----:B------:R-:W-:Y:S05]  /*1b80*/  BSYNC.RECONVERGENT B2 ;  /* 0x0000000000027941 */ /* 0x000fea0003800200 */
.L_x_18149:
        /* <DEDUP_REMOVED lines=62> */
.L_x_18148:
[----:B------:R-:W-:Y:S05]  /*1f70*/  BSYNC.RECONVERGENT B1 ;  /* 0x0000000000017941 */ /* 0x000fea0003800200 */
.L_x_18147:
[----:B------:R-:W0:Y:S01]  /*1f80*/  LDC R158, c[0x0][0x404] ;  /* 0x00010100ff9e7b82 */ /* 0x000e220000000800 */
[----:B------:R-:W-:Y:S01]  /*1f90*/  HFMA2 R109, -RZ, RZ, 0.1171875, 0 ;  /* 0x2f800000ff6d7431 */ /* 0x000fe200000001ff */
[----:B------:R-:W-:Y:S01]  /*1fa0*/  I2FP.F32.U32 R6, R27 ;  /* 0x0000001b00067245 */ /* 0x000fe20000201000 */
[----:B-----5:R-:W-:Y:S01]  /*1fb0*/  IMAD.U32 R27, R68, 0x10000, RZ ;  /* 0x00010000441b7824 */ /* 0x020fe200078e00ff */
[----:B------:R-:W-:Y:S01]  /*1fc0*/  ISETP.NE.AND P1, PT, R87, 0x1, PT ;  /* 0x000000015700780c */ /* 0x000fe20003f25270 */
[----:B------:R-:W-:Y:S01]  /*1fd0*/  BSSY.RECONVERGENT B1, `(.L_x_18151) ;  /* 0x0000064000017945 */ /* 0x000fe20003800200 */
[----:B------:R-:W-:Y:S01]  /*1fe0*/  LOP3.LUT R0, R0, 0xfffffffd, RZ, 0xc0, !PT ;  /* 0xfffffffd00007812 */ /* 0x000fe200078ec0ff */
[----:B------:R-:W-:Y:S01]  /*1ff0*/  IMAD.MOV.U32 R50, RZ, RZ, R4 ;  /* 0x000000ffff327224 */ /* 0x000fe200078e0004 */
[----:B------:R-:W1:Y:S01]  /*2000*/  LDC R90, c[0x0][0x408] ;  /* 0x00010200ff5a7b82 */ /* 0x000e620000000800 */
[----:B------:R-:W-:Y:S01]  /*2010*/  PRMT R49, R68, 0x7632, R49 ;  /* 0x0000763244317816 */ /* 0x000fe20000000031 */
[----:B------:R-:W-:-:S05]  /*2020*/  FFMA.FTZ R6, R6, R109, 1.1641532182693481445e-10 ;  /* 0x2f00000006067423 */ /* 0x000fca000001006d */
[----:B0-----:R-:W-:Y:S01]  /*2030*/  FSETP.GTU.FTZ.AND P0, PT, R6, R158, PT ;  /* 0x0000009e0600720b */ /* 0x001fe20003f1c000 */
[----:B------:R-:W-:-:S04]  /*2040*/  IMAD.U32 R6, R72, 0x10000, RZ ;  /* 0x0001000048067824 */ /* 0x000fc800078e00ff */
[----:B------:R-:W-:-:S04]  /*2050*/  FMUL.FTZ R6, R6, R110 ;  /* 0x0000006e06067220 */ /* 0x000fc80000410000 */
[----:B-1----:R-:W-:-:S05]  /*2060*/  FMUL.FTZ R6, R6, R90 ;  /* 0x0000005a06067220 */ /* 0x002fca0000410000 */
[----:B------:R-:W-:Y:S02]  /*2070*/  FSEL R6, R6, RZ, !P0 ;  /* 0x000000ff06067208 */ /* 0x000fe40004000000 */
[----:B------:R-:W-:-:S03]  /*2080*/  PLOP3.LUT P0, PT, P0, PT, PT, 0x8, 0x80 ;  /* 0x000000000080781c */ /* 0x000fc6000070e170 */
[--C-:B------:R-:W-:Y:S01]  /*2090*/  FADD.FTZ R28, R6, R27.reuse ;  /* 0x0000001b061c7221 */ /* 0x100fe20000010000 */
[----:B------:R-:W-:Y:S01]  /*20a0*/  HFMA2 R6, -RZ, RZ, 0, 1.1920928955078125e-07 ;  /* 0x00000002ff067431 */ /* 0x000fe200000001ff */
[----:B------:R-:W-:-:S08]  /*20b0*/  PRMT R27, R72, 0x7632, R27 ;  /* 0x00007632481b7816 */ /* 0x000fd0000000001b */
        /* <DEDUP_REMOVED lines=10> */
.L_x_18153:
        /* <DEDUP_REMOVED lines=12> */
.L_x_18155:
[----:B------:R-:W-:Y:S05]  /*2220*/  BSYNC.RECONVERGENT B2 ;  /* 0x0000000000027941 */ /* 0x000fea0003800200 */
.L_x_18154:
        /* <DEDUP_REMOVED lines=62> */
.L_x_18152:
[----:B------:R-:W-:Y:S05]  /*2610*/  BSYNC.RECONVERGENT B1 ;  /* 0x0000000000017941 */ /* 0x000fea0003800200 */
.L_x_18151:
        /* <DEDUP_REMOVED lines=23> */
.L_x_18158:
        /* <DEDUP_REMOVED lines=12> */
.L_x_18160:
[----:B------:R-:W-:Y:S05]  /*2850*/  BSYNC.RECONVERGENT B2 ;  /* 0x0000000000027941 */ /* 0x000fea0003800200 */
.L_x_18159:
        /* <DEDUP_REMOVED lines=62> */
.L_x_18157:
[----:B------:R-:W-:Y:S05]  /*2c40*/  BSYNC.RECONVERGENT B1 ;  /* 0x0000000000017941 */ /* 0x000fea0003800200 */
.L_x_18156:
[----:B------:R-:W-:Y:S01]  /*2c50*/  I2FP.F32.U32 R6, R49 ;  /* 0x0000003100067245 */ /* 0x000fe20000201000 */
[C---:B------:R-:W-:Y:S01]  /*2c60*/  IMAD.U32 R50, R69.reuse, 0x10000, RZ ;  /* 0x0001000045327824 */ /* 0x040fe200078e00ff */
[----:B------:R-:W-:Y:S01]  /*2c70*/  ISETP.NE.AND P2, PT, R68, 0x1, PT ;  /* 0x000000014400780c */ /* 0x000fe20003f45270 */
[----:B------:R-:W-:Y:S01]  /*2c80*/  BSSY.RECONVERGENT B1, `(.L_x_18161) ;  /* 0x0000061000017945 */ /* 0x000fe20003800200 */
        /* <DEDUP_REMOVED lines=21> */
.L_x_18163:
        /* <DEDUP_REMOVED lines=12> */
.L_x_18165:
[----:B------:R-:W-:Y:S05]  /*2ea0*/  BSYNC.RECONVERGENT B2 ;  /* 0x0000000000027941 */ /* 0x000fea0003800200 */
.L_x_18164:
        /* <DEDUP_REMOVED lines=62> */
.L_x_18162:
[----:B------:R-:W-:Y:S05]  /*3290*/  BSYNC.RECONVERGENT B1 ;  /* 0x0000000000017941 */ /* 0x000fea0003800200 */
.L_x_18161:
        /* <DEDUP_REMOVED lines=9> */
[----:B------:R-:W-:-:S03]  /*3330*/  IMAD.U32 R68, R87, 0x10000, RZ ;  /* 0x0001000057447824 */ /* 0x000fc600078e00ff */
        /* <DEDUP_REMOVED lines=13> */
.L_x_18168:
        /* <DEDUP_REMOVED lines=12> */
.L_x_18170:
[----:B------:R-:W-:Y:S05]  /*34d0*/  BSYNC.RECONVERGENT B2 ;  /* 0x0000000000027941 */ /* 0x000fea0003800200 */
.L_x_18169:
        /* <DEDUP_REMOVED lines=62> */
.L_x_18167:
[----:B------:R-:W-:Y:S05]  /*38c0*/  BSYNC.RECONVERGENT B1 ;  /* 0x0000000000017941 */ /* 0x000fea0003800200 */
.L_x_18166:
[----:B------:R-:W-:Y:S01]  /*38d0*/  I2FP.F32.U32 R6, R69 ;  /* 0x0000004500067245 */ /* 0x000fe20000201000 */
[----:B------:R-:W-:Y:S01]  /*38e0*/  BSSY.RECONVERGENT B1, `(.L_x_18171) ;  /* 0x0000063000017945 */ /* 0x000fe20003800200 */
[----:B------:R-:W-:Y:S02]  /*38f0*/  ISETP.NE.AND P4, PT, R68, 0x1, PT ;  /* 0x000000014400780c */ /* 0x000fe40003f85270 */
[----:B------:R-:W-:Y:S01]  /*3900*/  SHF.L.U32 R69, R70, 0x10, RZ ;  /* 0x0000001046457819 */ /* 0x000fe200000006ff */
[----:B------:R-:W-:Y:S01]  /*3910*/  FFMA.FTZ R6, R6, R109, 1.1641532182693481445e-10 ;  /* 0x2f00000006067423 */ /* 0x000fe2000001006d */
[----:B------:R-:W-:-:S04]  /*3920*/  PRMT R70, R74, 0x7632, R70 ;  /* 0x000076324a467816 */ /* 0x000fc80000000046 */
[----:B------:R-:W-:Y:S01]  /*3930*/  FSETP.GTU.FTZ.AND P3, PT, R6, R158, PT ;  /* 0x0000009e0600720b */ /* 0x000fe20003f7c000 */
[----:B------:R-:W-:Y:S01]  /*3940*/  IMAD.U32 R6, R74, 0x10000, RZ ;  /* 0x000100004a067824 */ /* 0x000fe200078e00ff */
[----:B------:R-:W-:-:S03]  /*3950*/  PRMT R74, R70, 0x7632, R74 ;  /* 0x00007632464a7816 */ /* 0x000fc6000000004a */
[----:B------:R-:W-:-:S04]  /*3960*/  FMUL.FTZ R6, R6, R110 ;  /* 0x0000006e06067220 */ /* 0x000fc80000410000 */
[----:B------:R-:W-:-:S05]  /*3970*/  FMUL.FTZ R6, R6, R90 ;  /* 0x0000005a06067220 */ /* 0x000fca0000410000 */
[----:B------:R-:W-:Y:S02]  /*3980*/  FSEL R6, R6, RZ, !P3 ;  /* 0x000000ff06067208 */ /* 0x000fe40005800000 */
[----:B------:R-:W-:-:S03]  /*3990*/  PLOP3.LUT P3, PT, P3, PT, PT, 0x8, 0x80 ;  /* 0x000000000080781c */ /* 0x000fc60001f6e170 */
[----:B------:R-:W-:Y:S01]  /*39a0*/  FADD.FTZ R88, R6, R69 ;  /* 0x0000004506587221 */ /* 0x000fe20000010000 */
        /* <DEDUP_REMOVED lines=11> */
.L_x_18173:
        /* <DEDUP_REMOVED lines=12> */
.L_x_18175:
[----:B------:R-:W-:Y:S05]  /*3b20*/  BSYNC.RECONVERGENT B2 ;  /* 0x0000000000027941 */ /* 0x000fea0003800200 */
.L_x_18174:
        /* <DEDUP_REMOVED lines=62> */
.L_x_18172:
[----:B------:R-:W-:Y:S05]  /*3f10*/  BSYNC.RECONVERGENT B1 ;  /* 0x0000000000017941 */ /* 0x000fea0003800200 */
.L_x_18171:
[----:B------:R-:W-:Y:S01]  /*3f20*/  I2FP.F32.U32 R68, R69 ;  /* 0x0000004500447245 */ /* 0x000fe20000201000 */
[----:B------:R-:W-:Y:S01]  /*3f30*/  IMAD.U32 R69, R74, 0x10000, RZ ;  /* 0x000100004a457824 */ /* 0x000fe200078e00ff */
[----:B------:R-:W-:Y:S01]  /*3f40*/  SHF.L.U32 R70, R70, 0x10, RZ ;  /* 0x0000001046467819 */ /* 0x000fe200000006ff */
[----:B------:R-:W-:Y:S01]  /*3f50*/  BSSY.RECONVERGENT B1, `(.L_x_18176) ;  /* 0x0000060000017945 */ /* 0x000fe20003800200 */
[----:B------:R-:W-:Y:S01]  /*3f60*/  ISETP.NE.AND P5, PT, R6, 0x1, PT ;  /* 0x000000010600780c */ /* 0x000fe20003fa5270 */
[----:B------:R-:W-:-:S05]  /*3f70*/  FFMA.FTZ R68, R68, R109, 1.1641532182693481445e-10 ;  /* 0x2f00000044447423 */ /* 0x000fca000001006d */
[----:B------:R-:W-:Y:S01]  /*3f80*/  FSETP.GTU.FTZ.AND P4, PT, R68, R158, PT ;  /* 0x0000009e4400720b */ /* 0x000fe20003f9c000 */
[----:B------:R-:W-:-:S04]  /*3f90*/  FMUL.FTZ R68, R70, R110 ;  /* 0x0000006e46447220 */ /* 0x000fc80000410000 */
[----:B------:R-:W-:-:S05]  /*3fa0*/  FMUL.FTZ R68, R68, R90 ;  /* 0x0000005a44447220 */ /* 0x000fca0000410000 */
        /* <DEDUP_REMOVED lines=15> */
.L_x_18178:
        /* <DEDUP_REMOVED lines=12> */
.L_x_18180:
[----:B------:R-:W-:Y:S05]  /*4160*/  BSYNC.RECONVERGENT B2 ;  /* 0x0000000000027941 */ /* 0x000fea0003800200 */
.L_x_18179:
        /* <DEDUP_REMOVED lines=62> */
.L_x_18177:
[----:B------:R-:W-:Y:S05]  /*4550*/  BSYNC.RECONVERGENT B1 ;  /* 0x0000000000017941 */ /* 0x000fea0003800200 */
.L_x_18176:
[----:B------:R-:W-:Y:S01]  /*4560*/  I2FP.F32.U32 R6, R69 ;  /* 0x0000004500067245 */ /* 0x000fe20000201000 */
[----:B------:R-:W-:Y:S01]  /*4570*/  BSSY.RECONVERGENT B1, `(.L_x_18181) ;  /* 0x0000067000017945 */ /* 0x000fe20003800200 */
[----:B------:R-:W-:Y:S02]  /*4580*/  ISETP.NE.AND P6, PT, R68, 0x1, PT ;  /* 0x000000014400780c */ /* 0x000fe40003fc5270 */
[C---:B------:R-:W-:Y:S01]  /*4590*/  SHF.L.U32 R69, R71.reuse, 0x10, RZ ;  /* 0x0000001047457819 */ /* 0x040fe200000006ff */
        /* <DEDUP_REMOVED lines=22> */
.L_x_18183:
        /* <DEDUP_REMOVED lines=15> */
.L_x_18185:
[----:B------:R-:W-:Y:S05]  /*47f0*/  BSYNC.RECONVERGENT B2 ;  /* 0x0000000000027941 */ /* 0x000fea0003800200 */
.L_x_18184:
        /* <DEDUP_REMOVED lines=62> */
.L_x_18182:
[----:B------:R-:W-:Y:S05]  /*4be0*/  BSYNC.RECONVERGENT B1 ;  /* 0x0000000000017941 */ /* 0x000fea0003800200 */
.L_x_18181:
[----:B------:R-:W-:Y:S01]  /*4bf0*/  I2FP.F32.U32 R68, R69 ;  /* 0x0000004500447245 */ /* 0x000fe20000201000 */
[----:B------:R-:W-:Y:S01]  /*4c00*/  IMAD.U32 R69, R73, 0x10000, RZ ;  /* 0x0001000049457824 */ /* 0x000fe200078e00ff */
[----:B------:R-:W-:-:S03]  /*4c10*/  F2FP.BF16.F32.PACK_AB R70, R74, R88 ;  /* 0x000000584a46723e */ /* 0x000fc600000010ff */
[----:B------:R-:W-:-:S05]  /*4c20*/  FFMA.FTZ R68, R68, R109, 1.1641532182693481445e-10 ;  /* 0x2f00000044447423 */ /* 0x000fca000001006d */
[----:B------:R-:W-:Y:S01]  /*4c30*/  FSETP.GTU.FTZ.AND P6, PT, R68, R158, PT ;  /* 0x0000009e4400720b */ /* 0x000fe20003fdc000 */
[----:B------:R-:W-:-:S04]  /*4c40*/  IMAD.U32 R68, R75, 0x10000, RZ ;  /* 0x000100004b447824 */ /* 0x000fc800078e00ff */
[----:B------:R-:W-:-:S04]  /*4c50*/  FMUL.FTZ R68, R68, R110 ;  /* 0x0000006e44447220 */ /* 0x000fc80000410000 */
[----:B------:R-:W-:-:S05]  /*4c60*/  FMUL.FTZ R68, R68, R90 ;  /* 0x0000005a44447220 */ /* 0x000fca0000410000 */
[----:B------:R-:W-:Y:S02]  /*4c70*/  FSEL R68, R68, RZ, !P6 ;  /* 0x000000ff44447208 */ /* 0x000fe40007000000 */
[----:B------:R-:W-:-:S03]  /*4c80*/  PLOP3.LUT P6, PT, P6, PT, PT, 0x8, 0x80 ;  /* 0x000000000080781c */ /* 0x000fc600037ce170 */
[----:B------:R-:W-:Y:S01]  /*4c90*/  FADD.FTZ R90, R68, R69 ;  /* 0x00000045445a7221 */ /* 0x000fe20000010000 */
[----:B------:R-:W-:Y:S02]  /*4ca0*/  F2FP.BF16.F32.PACK_AB R69, R49, R50 ;  /* 0x000000323145723e */ /* 0x000fe400000010ff */
[----:B------:R-:W-:Y:S02]  /*4cb0*/  F2FP.BF16.F32.PACK_AB R68, R27, R28 ;  /* 0x0000001c1b44723e */ /* 0x000fe400000010ff */
[----:B------:R-:W-:Y:S01]  /*4cc0*/  F2FP.BF16.F32.PACK_AB R71, R90, R72 ;  /* 0x000000485a47723e */ /* 0x000fe200000010ff */
[----:B------:R-:W-:Y:S06]  /*4cd0*/  BRA `(.L_x_18186) ;  /* 0x0000003000787947 */ /* 0x000fec0003800000 */
.L_x_18146:
        /* <DEDUP_REMOVED lines=16> */
.L_x_18189:
        /* <DEDUP_REMOVED lines=12> */
.L_x_18191:
[----:B------:R-:W-:Y:S05]  /*4ea0*/  BSYNC.RECONVERGENT B2 ;  /* 0x0000000000027941 */ /* 0x000fea0003800200 */
.L_x_18190:
        /* <DEDUP_REMOVED lines=62> */
.L_x_18188:
[----:B------:R-:W-:Y:S05]  /*5290*/  BSYNC.RECONVERGENT B1 ;  /* 0x0000000000017941 */ /* 0x000fea0003800200 */
.L_x_18187:
[----:B------:R-:W0:Y:S01]  /*52a0*/  LDC R109, c[0x0][0x404] ;  /* 0x00010100ff6d7b82 */ /* 0x000e220000000800 */
[----:B------:R-:W-:Y:S01]  /*52b0*/  I2FP.F32.U32 R6, R27 ;  /* 0x0000001b00067245 */ /* 0x000fe20000201000 */
[----:B------:R-:W-:Y:S01]  /*52c0*/  IMAD.MOV.U32 R156, RZ, RZ, 0x2f800000 ;  /* 0x2f800000ff9c7424 */ /* 0x000fe200078e00ff */
[----:B------:R-:W-:Y:S01]  /*52d0*/  ISETP.NE.AND P1, PT, R50, 0x1, PT ;  /* 0x000000013200780c */ /* 0x000fe20003f25270 */
[----:B------:R-:W-:Y:S01]  /*52e0*/  BSSY.RECONVERGENT B1, `(.L_x_18192) ;  /* 0x0000062000017945 */ /* 0x000fe20003800200 */
[----:B------:R-:W-:Y:S01]  /*52f0*/  LOP3.LUT R0, R0, 0xfffffffd, RZ, 0xc0, !PT ;  /* 0xfffffffd00007812 */ /* 0x000fe200078ec0ff */
[----:B------:R-:W-:Y:S01]  /*5300*/  FFMA.FTZ R6, R6, R156, 1.1641532182693481445e-10 ;  /* 0x2f00000006067423 */ /* 0x000fe2000001009c */
[----:B-----5:R-:W-:Y:S01]  /*5310*/  PRMT R27, R72, 0x7632, R27 ;  /* 0x00007632481b7816 */ /* 0x020fe2000000001b */
[----:B------:R-:W1:Y:S01]  /*5320*/  LDC R90, c[0x0][0x408] ;  /* 0x00010200ff5a7b82 */ /* 0x000e620000000800 */
[----:B------:R-:W-:Y:S02]  /*5330*/  IMAD.MOV.U32 R49, RZ, RZ, R4 ;  /* 0x000000ffff317224 */ /* 0x000fe400078e0004 */
[----:B0-----:R-:W-:-:S02]  /*5340*/  FSETP.GTU.FTZ.AND P0, PT, R6, R109, PT ;  /* 0x0000006d0600720b */ /* 0x001fc40003f1c000 */
[----:B------:R-:W-:Y:S02]  /*5350*/  SHF.L.U32 R6, R72, 0x10, RZ ;  /* 0x0000001048067819 */ /* 0x000fe400000006ff */
[----:B------:R-:W-:-:S03]  /*5360*/  PLOP3.LUT P2, PT, P0, PT, PT, 0x8, 0x80 ;  /* 0x000000000080781c */ /* 0x000fc6000074e170 */
[----:B------:R-:W-:-:S04]  /*5370*/  FMUL.FTZ R6, R6, R110 ;  /* 0x0000006e06067220 */ /* 0x000fc80000410000 */
[----:B-1----:R-:W-:-:S05]  /*5380*/  FMUL.FTZ R6, R6, R90 ;  /* 0x0000005a06067220 */ /* 0x002fca0000410000 */
[----:B------:R-:W-:Y:S01]  /*5390*/  FSEL R28, R6, RZ, !P0 ;  /* 0x000000ff061c7208 */ /* 0x000fe20004000000 */
[----:B------:R-:W-:Y:S01]  /*53a0*/  IMAD.MOV.U32 R6, RZ, RZ, 0x2 ;  /* 0x00000002ff067424 */ /* 0x000fe200078e00ff */
        /* <DEDUP_REMOVED lines=10> */
.L_x_18194:
        /* <DEDUP_REMOVED lines=12> */
.L_x_18196:
[----:B------:R-:W-:Y:S05]  /*5510*/  BSYNC.RECONVERGENT B2 ;  /* 0x0000000000027941 */ /* 0x000fea0003800200 */
.L_x_18195:
        /* <DEDUP_REMOVED lines=62> */
.L_x_18193:
[----:B------:R-:W-:Y:S05]  /*5900*/  BSYNC.RECONVERGENT B1 ;  /* 0x0000000000017941 */ /* 0x000fea0003800200 */
.L_x_18192:
[----:B------:R-:W-:Y:S01]  /*5910*/  ISETP.NE.AND P2, PT, R6, 0x1, PT ;  /* 0x000000010600780c */ /* 0x000fe20003f45270 */
[----:B------:R-:W-:Y:S01]  /*5920*/  BSSY.RECONVERGENT B1, `(.L_x_18197) ;  /* 0x000005f000017945 */ /* 0x000fe20003800200 */
[----:B------:R-:W-:Y:S01]  /*5930*/  I2FP.F32.U32 R49, R49 ;  /* 0x0000003100317245 */ /* 0x000fe20000201000 */
[----:B------:R-:W-:Y:S01]  /*5940*/  IMAD.MOV.U32 R68, RZ, RZ, 0x2 ;  /* 0x00000002ff447424 */ /* 0x000fe200078e00ff */
[----:B------:R-:W-:-:S03]  /*5950*/  SHF.L.U32 R27, R27, 0x10, RZ ;  /* 0x000000101b1b7819 */ /* 0x000fc600000006ff */
[----:B------:R-:W-:Y:S02]  /*5960*/  FFMA.FTZ R49, R49, R156, 1.1641532182693481445e-10 ;  /* 0x2f00000031317423 */ /* 0x000fe4000001009c */
[----:B------:R-:W-:-:S03]  /*5970*/  FMUL.FTZ R27, R27, R110 ;  /* 0x0000006e1b1b7220 */ /* 0x000fc60000410000 */
[----:B------:R-:W-:Y:S01]  /*5980*/  FSETP.GTU.FTZ.AND P1, PT, R49, R109, PT ;  /* 0x0000006d3100720b */ /* 0x000fe20003f3c000 */
[----:B------:R-:W-:Y:S01]  /*5990*/  FMUL.FTZ R27, R27, R90 ;  /* 0x0000005a1b1b7220 */ /* 0x000fe20000410000 */
[----:B------:R-:W-:Y:S02]  /*59a0*/  IMAD.MOV.U32 R49, RZ, RZ, R4 ;  /* 0x000000ffff317224 */ /* 0x000fe400078e0004 */
        /* <DEDUP_REMOVED lines=11> */
.L_x_18199:
        /* <DEDUP_REMOVED lines=12> */
.L_x_18201:
[----:B------:R-:W-:Y:S05]  /*5b20*/  BSYNC.RECONVERGENT B2 ;  /* 0x0000000000027941 */ /* 0x000fea0003800200 */
.L_x_18200:
        /* <DEDUP_REMOVED lines=62> */
.L_x_18198:
[----:B------:R-:W-:Y:S05]  /*5f10*/  BSYNC.RECONVERGENT B1 ;  /* 0x0000000000017941 */ /* 0x000fea0003800200 */
.L_x_18197:
[----:B------:R-:W-:Y:S01]  /*5f20*/  I2FP.F32.U32 R6, R49 ;  /* 0x0000003100067245 */ /* 0x000fe20000201000 */
[----:B------:R-:W-:Y:S01]  /*5f30*/  BSSY.RECONVERGENT B1, `(.L_x_18202) ;  /* 0x0000060000017945 */ /* 0x000fe20003800200 */
[----:B------:R-:W-:Y:S01]  /*5f40*/  ISETP.NE.AND P3, PT, R68, 0x1, PT ;  /* 0x000000014400780c */ /* 0x000fe20003f65270 */
[----:B------:R-:W-:Y:S01]  /*5f50*/  IMAD.MOV.U32 R69, RZ, RZ, R4 ;  /* 0x000000ffff457224 */ /* 0x000fe200078e0004 */
[----:B------:R-:W-:Y:S01]  /*5f60*/  PRMT R49, R73, 0x7632, R49 ;  /* 0x0000763249317816 */ /* 0x000fe20000000031 */
[----:B------:R-:W-:-:S05]  /*5f70*/  FFMA.FTZ R6, R6, R156, 1.1641532182693481445e-10 ;  /* 0x2f00000006067423 */ /* 0x000fca000001009c */
[----:B------:R-:W-:Y:S02]  /*5f80*/  FSETP.GTU.FTZ.AND P2, PT, R6, R109, PT ;  /* 0x0000006d0600720b */ /* 0x000fe40003f5c000 */
[----:B------:R-:W-:Y:S02]  /*5f90*/  SHF.L.U32 R6, R73, 0x10, RZ ;  /* 0x0000001049067819 */ /* 0x000fe400000006ff */
[----:B------:R-:W-:-:S03]  /*5fa0*/  PLOP3.LUT P1, PT, P2, PT, PT, 0x8, 0x80 ;  /* 0x000000000080781c */ /* 0x000fc6000172e170 */
        /* <DEDUP_REMOVED lines=13> */
.L_x_18204:
        /* <DEDUP_REMOVED lines=12> */
.L_x_18206:
[----:B------:R-:W-:Y:S05]  /*6140*/  BSYNC.RECONVERGENT B2 ;  /* 0x0000000000027941 */ /* 0x000fea0003800200 */
.L_x_18205:
        /* <DEDUP_REMOVED lines=62> */
.L_x_18203:
[----:B------:R-:W-:Y:S05]  /*6530*/  BSYNC.RECONVERGENT B1 ;  /* 0x0000000000017941 */ /* 0x000fea0003800200 */
.L_x_18202:
[----:B------:R-:W-:Y:S01]  /*6540*/  ISETP.NE.AND P4, PT, R6, 0x1, PT ;  /* 0x000000010600780c */ /* 0x000fe20003f85270 */
[----:B------:R-:W-:Y:S01]  /*6550*/  BSSY.RECONVERGENT B1, `(.L_x_18207) ;  /* 0x000005f000017945 */ /* 0x000fe20003800200 */
[----:B------:R-:W-:Y:S01]  /*6560*/  I2FP.F32.U32 R68, R69 ;  /* 0x0000004500447245 */ /* 0x000fe20000201000 */
[----:B------:R-:W-:Y:S01]  /*6570*/  IMAD.MOV.U32 R70, RZ, RZ, 0x2 ;  /* 0x00000002ff467424 */ /* 0x000fe200078e00ff */
[----:B------:R-:W-:Y:S01]  /*6580*/  SHF.L.U32 R49, R49, 0x10, RZ ;  /* 0x0000001031317819 */ /* 0x000fe200000006ff */
[----:B------:R-:W-:Y:S02]  /*6590*/  IMAD.MOV.U32 R69, RZ, RZ, R4 ;  /* 0x000000ffff457224 */ /* 0x000fe400078e0004 */
[----:B------:R-:W-:Y:S02]  /*65a0*/  FFMA.FTZ R68, R68, R156, 1.1641532182693481445e-10 ;  /* 0x2f00000044447423 */ /* 0x000fe4000001009c */
[----:B------:R-:W-:-:S03]  /*65b0*/  FMUL.FTZ R49, R49, R110 ;  /* 0x0000006e31317220 */ /* 0x000fc60000410000 */
        /* <DEDUP_REMOVED lines=13> */
.L_x_18209:
        /* <DEDUP_REMOVED lines=12> */
.L_x_18211:
[----:B------:R-:W-:Y:S05]  /*6750*/  BSYNC.RECONVERGENT B2 ;  /* 0x0000000000027941 */ /* 0x000fea0003800200 */
.L_x_18210:
        /* <DEDUP_REMOVED lines=62> */
.L_x_18208:
[----:B------:R-:W-:Y:S05]  /*6b40*/  BSYNC.RECONVERGENT B1 ;  /* 0x0000000000017941 */ /* 0x000fea0003800200 */
.L_x_18207:
        /* <DEDUP_REMOVED lines=11> */
[----:B------:R-:W-:Y:S01]  /*6c00*/  IMAD.MOV.U32 R6, RZ, RZ, 0x2 ;  /* 0x00000002ff067424 */ /* 0x000fe200078e00ff */
        /* <DEDUP_REMOVED lines=11> */
.L_x_18214:
        /* <DEDUP_REMOVED lines=12> */
.L_x_18216:
[----:B------:R-:W-:Y:S05]  /*6d80*/  BSYNC.RECONVERGENT B2 ;  /* 0x0000000000027941 */ /* 0x000fea0003800200 */
.L_x_18215:
        /* <DEDUP_REMOVED lines=62> */
.L_x_18213:
[----:B------:R-:W-:Y:S05]  /*7170*/  BSYNC.RECONVERGENT B1 ;  /* 0x0000000000017941 */ /* 0x000fea0003800200 */
.L_x_18212:
[----:B------:R-:W-:Y:S01]  /*7180*/  I2FP.F32.U32 R70, R71 ;  /* 0x0000004700467245 */ /* 0x000fe20000201000 */
[----:B------:R-:W-:Y:S01]  /*7190*/  IMAD.U32 R69, R69, 0x10000, RZ ;  /* 0x0001000045457824 */ /* 0x000fe200078e00ff */
        /* <DEDUP_REMOVED lines=20> */
.L_x_18219:
        /* <DEDUP_REMOVED lines=12> */
.L_x_18221:
[----:B------:R-:W-:Y:S05]  /*73a0*/  BSYNC.RECONVERGENT B2 ;  /* 0x0000000000027941 */ /* 0x000fea0003800200 */
.L_x_18220:
        /* <DEDUP_REMOVED lines=62> */
.L_x_18218:
[----:B------:R-:W-:Y:S05]  /*7790*/  BSYNC.RECONVERGENT B1 ;  /* 0x0000000000017941 */ /* 0x000fea0003800200 */
.L_x_18217:
        /* <DEDUP_REMOVED lines=10> */
[----:B------:R-:W-:Y:S01]  /*7840*/  FSEL R74, R6, RZ, !P5 ;  /* 0x000000ff064a7208 */ /* 0x000fe20006800000 */
[----:B------:R-:W-:Y:S01]  /*7850*/  HFMA2 R6, -RZ, RZ, 0, 1.1920928955078125e-07 ;  /* 0x00000002ff067431 */ /* 0x000fe200000001ff */
        /* <DEDUP_REMOVED lines=11> */
.L_x_18224:
        /* <DEDUP_REMOVED lines=15> */
.L_x_18226:
[----:B------:R-:W-:Y:S05]  /*7a00*/  BSYNC.RECONVERGENT B2 ;  /* 0x0000000000027941 */ /* 0x000fea0003800200 */
.L_x_18225:
        /* <DEDUP_REMOVED lines=62> */
.L_x_18223:
[----:B------:R-:W-:Y:S05]  /*7df0*/  BSYNC.RECONVERGENT B1 ;  /* 0x0000000000017941 */ /* 0x000fea0003800200 */
.L_x_18222:
[----:B------:R-:W-:-:S05]  /*7e00*/  I2FP.F32.U32 R70, R71 ;  /* 0x0000004700467245 */ /* 0x000fca0000201000 */
[----:B------:R-:W-:-:S05]  /*7e10*/  FFMA.FTZ R70, R70, R156, 1.1641532182693481445e-10 ;  /* 0x2f00000046467423 */ /* 0x000fca000001009c */
[----:B------:R-:W-:Y:S02]  /*7e20*/  FSETP.GTU.FTZ.AND P6, PT, R70, R109, PT ;  /* 0x0000006d4600720b */ /* 0x000fe40003fdc000 */
[----:B------:R-:W-:-:S05]  /*7e30*/  SHF.L.U32 R70, R75, 0x10, RZ ;  /* 0x000000104b467819 */ /* 0x000fca00000006ff */
[----:B------:R-:W-:-:S04]  /*7e40*/  FMUL.FTZ R70, R70, R110 ;  /* 0x0000006e46467220 */ /* 0x000fc80000410000 */
[----:B------:R-:W-:-:S05]  /*7e50*/  FMUL.FTZ R70, R70, R90 ;  /* 0x0000005a46467220 */ /* 0x000fca0000410000 */
[----:B------:R-:W-:Y:S02]  /*7e60*/  FSEL R90, R70, RZ, !P6 ;  /* 0x000000ff465a7208 */ /* 0x000fe40007000000 */
[----:B------:R-:W-:Y:S02]  /*7e70*/  F2FP.BF16.F32.PACK_AB R70, R69, R68 ;  /* 0x000000444546723e */ /* 0x000fe400000010ff */
[----:B------:R-:W-:Y:S02]  /*7e80*/  PLOP3.LUT P6, PT, P6, PT, PT, 0x8, 0x80 ;  /* 0x000000000080781c */ /* 0x000fe400037ce170 */
[----:B------:R-:W-:Y:S02]  /*7e90*/  F2FP.BF16.F32.PACK_AB R69, R49, R50 ;  /* 0x000000323145723e */ /* 0x000fe400000010ff */
[----:B------:R-:W-:Y:S02]  /*7ea0*/  F2FP.BF16.F32.PACK_AB R68, R27, R28 ;  /* 0x0000001c1b44723e */ /* 0x000fe400000010ff */
[----:B------:R-:W-:-:S07]  /*7eb0*/  F2FP.BF16.F32.PACK_AB R71, R90, R74 ;  /* 0x0000004a5a47723e */ /* 0x000fce00000010ff */
.L_x_18186:
[----:B------:R-:W0:Y:S01]  /*7ec0*/  LDC.64 R72, c[0x0][0x3a8] ;  /* 0x0000ea00ff487b82 */ /* 0x000e220000000a00 */
[----:B------:R-:W-:Y:S02]  /*7ed0*/  IMAD.MOV.U32 R109, RZ, RZ, R111 ;  /* 0x000000ffff6d7224 */ /* 0x000fe400078e006f */
[C---:B------:R-:W-:Y:S02]  /*7ee0*/  VIADD R111, R2.reuse, 0x20 ;  /* 0x00000020026f7836 */ /* 0x040fe40000000000 */
        /* <DEDUP_REMOVED lines=18> */
.L_x_18145:
[----:B------:R-:W-:Y:S05]  /*8010*/  BSYNC.RECONVERGENT B0 ;  /* 0x0000000000007941 */ /* 0x000fea0003800200 */
.L_x_18144:
        /* <DEDUP_REMOVED lines=30> */
.L_x_18232:
        /* <DEDUP_REMOVED lines=12> */
.L_x_18234:
[----:B------:R-:W-:Y:S05]  /*82c0*/  BSYNC.RECONVERGENT B2 ;  /* 0x0000000000027941 */ /* 0x000fea0003800200 */
.L_x_18233:
        /* <DEDUP_REMOVED lines=62> */
.L_x_18231:
[----:B------:R-:W-:Y:S05]  /*86b0*/  BSYNC.RECONVERGENT B1 ;  /* 0x0000000000017941 */ /* 0x000fea0003800200 */
.L_x_18230:
        /* <DEDUP_REMOVED lines=9> */
[----:B------:R-:W-:Y:S02]  /*8750*/  PRMT R25, R72, 0x7632, R25 ;  /* 0x0000763248197816 */ /* 0x000fe40000000019 */
[----:B------:R-:W-:-:S02]  /*8760*/  PRMT R47, R68, 0x7632, R47 ;  /* 0x00007632442f7816 */ /* 0x000fc4000000002f */
[----:B------:R-:W-:Y:S02]  /*8770*/  MOV R48, R4 ;  /* 0x0000000400307202 */ /* 0x000fe40000000f00 */
[----:B0-----:R-:W-:Y:S02]  /*8780*/  FSETP.GTU.FTZ.AND P0, PT, R6, R170, PT ;  /* 0x000000aa0600720b */ /* 0x001fe40003f1c000 */
[----:B------:R-:W-:-:S05]  /*8790*/  SHF.L.U32 R6, R72, 0x10, RZ ;  /* 0x0000001048067819 */ /* 0x000fca00000006ff */
[----:B------:R-:W-:-:S04]  /*87a0*/  FMUL.FTZ R6, R6, R110 ;  /* 0x0000006e06067220 */ /* 0x000fc80000410000 */
[----:B-1----:R-:W-:-:S05]  /*87b0*/  FMUL.FTZ R6, R6, R157 ;  /* 0x0000009d06067220 */ /* 0x002fca0000410000 */
[----:B------:R-:W-:Y:S02]  /*87c0*/  FSEL R6, R6, RZ, !P0 ;  /* 0x000000ff06067208 */ /* 0x000fe40004000000 */
[----:B------:R-:W-:-:S03]  /*87d0*/  PLOP3.LUT P0, PT, P0, PT, PT, 0x8, 0x80 ;  /* 0x000000000080781c */ /* 0x000fc6000070e170 */
[----:B------:R-:W-:Y:S01]  /*87e0*/  FADD.FTZ R26, R6, R26 ;  /* 0x0000001a061a7221 */ /* 0x000fe20000010000 */
        /* <DEDUP_REMOVED lines=11> */
.L_x_18237:
        /* <DEDUP_REMOVED lines=12> */
.L_x_18239:
[----:B------:R-:W-:Y:S05]  /*8960*/  BSYNC.RECONVERGENT B2 ;  /* 0x0000000000027941 */ /* 0x000fea0003800200 */
.L_x_18238:
        /* <DEDUP_REMOVED lines=62> */
.L_x_18236:
[----:B------:R-:W-:Y:S05]  /*8d50*/  BSYNC.RECONVERGENT B1 ;  /* 0x0000000000017941 */ /* 0x000fea0003800200 */
.L_x_18235:
        /* <DEDUP_REMOVED lines=23> */
.L_x_18242:
        /* <DEDUP_REMOVED lines=12> */
.L_x_18244:
[----:B------:R-:W-:Y:S05]  /*8f90*/  BSYNC.RECONVERGENT B2 ;  /* 0x0000000000027941 */ /* 0x000fea0003800200 */
.L_x_18243:
        /* <DEDUP_REMOVED lines=62> */
.L_x_18241:
[----:B------:R-:W-:Y:S05]  /*9380*/  BSYNC.RECONVERGENT B1 ;  /* 0x0000000000017941 */ /* 0x000fea0003800200 */
.L_x_18240:
[----:B------:R-:W-:Y:S01]  /*9390*/  I2FP.F32.U32 R6, R47 ;  /* 0x0000002f00067245 */ /* 0x000fe20000201000 */
[----:B------:R-:W-:Y:S01]  /*93a0*/  BSSY.RECONVERGENT B1, `(.L_x_18245) ;  /* 0x0000063000017945 */ /* 0x000fe20003800200 */
[----:B------:R-:W-:Y:S02]  /*93b0*/  ISETP.NE.AND P2, PT, R68, 0x1, PT ;  /* 0x000000014400780c */ /* 0x000fe40003f45270 */
[C---:B------:R-:W-:Y:S01]  /*93c0*/  SHF.L.U32 R47, R69.reuse, 0x10, RZ ;  /* 0x00000010452f7819 */ /* 0x040fe200000006ff */
        /* <DEDUP_REMOVED lines=9> */
[--C-:B------:R-:W-:Y:S01]  /*9460*/  FADD.FTZ R48, R6, R47.reuse ;  /* 0x0000002f06307221 */ /* 0x100fe20000010000 */
        /* <DEDUP_REMOVED lines=11> */
.L_x_18247:
        /* <DEDUP_REMOVED lines=12> */
.L_x_18249:
[----:B------:R-:W-:Y:S05]  /*95e0*/  BSYNC.RECONVERGENT B2 ;  /* 0x0000000000027941 */ /* 0x000fea0003800200 */
.L_x_18248:
        /* <DEDUP_REMOVED lines=62> */
.L_x_18246:
[----:B------:R-:W-:Y:S05]  /*99d0*/  BSYNC.RECONVERGENT B1 ;  /* 0x0000000000017941 */ /* 0x000fea0003800200 */
.L_x_18245:
        /* <DEDUP_REMOVED lines=23> */
.L_x_18252:
        /* <DEDUP_REMOVED lines=12> */
.L_x_18254:
[----:B------:R-:W-:Y:S05]  /*9c10*/  BSYNC.RECONVERGENT B2 ;  /* 0x0000000000027941 */ /* 0x000fea0003800200 */
.L_x_18253:
        /* <DEDUP_REMOVED lines=62> */
.L_x_18251:
[----:B------:R-:W-:Y:S05]  /*a000*/  BSYNC.RECONVERGENT B1 ;  /* 0x0000000000017941 */ /* 0x000fea0003800200 */
.L_x_18250:
[----:B------:R-:W-:Y:S01]  /*a010*/  I2FP.F32.U32 R6, R69 ;  /* 0x0000004500067245 */ /* 0x000fe20000201000 */
[----:B------:R-:W-:Y:S01]  /*a020*/  IMAD.U32 R68, R70, 0x10000, RZ ;  /* 0x0001000046447824 */ /* 0x000fe200078e00ff */
[----:B------:R-:W-:Y:S01]  /*a030*/  ISETP.NE.AND P4, PT, R72, 0x1, PT ;  /* 0x000000014800780c */ /* 0x000fe20003f85270 */
[----:B------:R-:W-:Y:S01]  /*a040*/  BSSY.RECONVERGENT B1, `(.L_x_18255) ;  /* 0x0000062000017945 */ /* 0x000fe20003800200 */
[----:B------:R-:W-:Y:S01]  /*a050*/  PRMT R69, R74, 0x7632, R69 ;  /* 0x000076324a457816 */ /* 0x000fe20000000045 */
        /* <DEDUP_REMOVED lines=21> */
.L_x_18257:
        /* <DEDUP_REMOVED lines=12> */
.L_x_18259:
[----:B------:R-:W-:Y:S05]  /*a270*/  BSYNC.RECONVERGENT B2 ;  /* 0x0000000000027941 */ /* 0x000fea0003800200 */
.L_x_18258:
        /* <DEDUP_REMOVED lines=62> */
.L_x_18256:
[----:B------:R-:W-:Y:S05]  /*a660*/  BSYNC.RECONVERGENT B1 ;  /* 0x0000000000017941 */ /* 0x000fea0003800200 */
.L_x_18255:
        /* <DEDUP_REMOVED lines=24> */
.L_x_18262:
        /* <DEDUP_REMOVED lines=12> */
.L_x_18264:
[----:B------:R-:W-:Y:S05]  /*a8b0*/  BSYNC.RECONVERGENT B2 ;  /* 0x0000000000027941 */ /* 0x000fea0003800200 */
.L_x_18263:
        /* <DEDUP_REMOVED lines=62> */
.L_x_18261:
[----:B------:R-:W-:Y:S05]  /*aca0*/  BSYNC.RECONVERGENT B1 ;  /* 0x0000000000017941 */ /* 0x000fea0003800200 */
.L_x_18260:
        /* <DEDUP_REMOVED lines=26> */
.L_x_18267:
        /* <DEDUP_REMOVED lines=15> */
.L_x_18269:
[----:B------:R-:W-:Y:S05]  /*af40*/  BSYNC.RECONVERGENT B2 ;  /* 0x0000000000027941 */ /* 0x000fea0003800200 */
.L_x_18268:
        /* <DEDUP_REMOVED lines=62> */
.L_x_18266:
[----:B------:R-:W-:Y:S05]  /*b330*/  BSYNC.RECONVERGENT B1 ;  /* 0x0000000000017941 */ /* 0x000fea0003800200 */
.L_x_18265:
[----:B------:R-:W-:Y:S01]  /*b340*/  I2FP.F32.U32 R70, R71 ;  /* 0x0000004700467245 */ /* 0x000fe20000201000 */
[----:B------:R-:W-:-:S04]  /*b350*/  IMAD.U32 R71, R92, 0x10000, RZ ;  /* 0x000100005c477824 */ /* 0x000fc800078e00ff */
        /* <DEDUP_REMOVED lines=10> */
[----:B------:R-:W-:Y:S02]  /*b400*/  F2FP.BF16.F32.PACK_AB R68, R25, R26 ;  /* 0x0000001a1944723e */ /* 0x000fe400000010ff */
[----:B------:R-:W-:Y:S01]  /*b410*/  F2FP.BF16.F32.PACK_AB R71, R92, R74 ;  /* 0x0000004a5c47723e */ /* 0x000fe200000010ff */
[----:B------:R-:W-:Y:S06]  /*b420*/  BRA `(.L_x_18270) ;  /* 0x0000003000787947 */ /* 0x000fec0003800000 */
.L_x_18229:
        /* <DEDUP_REMOVED lines=16> */
.L_x_18273:
        /* <DEDUP_REMOVED lines=12> */
.L_x_18275:
[----:B------:R-:W-:Y:S05]  /*b5f0*/  BSYNC.RECONVERGENT B2 ;  /* 0x0000000000027941 */ /* 0x000fea0003800200 */
.L_x_18274:
        /* <DEDUP_REMOVED lines=62> */
.L_x_18272:
[----:B------:R-:W-:Y:S05]  /*b9e0*/  BSYNC.RECONVERGENT B1 ;  /* 0x0000000000017941 */ /* 0x000fea0003800200 */
.L_x_18271:
        /* <DEDUP_REMOVED lines=27> */
.L_x_18278:
        /* <DEDUP_REMOVED lines=12> */
.L_x_18280:
[----:B------:R-:W-:Y:S05]  /*bc60*/  BSYNC.RECONVERGENT B2 ;  /* 0x0000000000027941 */ /* 0x000fea0003800200 */
.L_x_18279:
        /* <DEDUP_REMOVED lines=62> */
.L_x_18277:
[----:B------:R-:W-:Y:S05]  /*c050*/  BSYNC.RECONVERGENT B1 ;  /* 0x0000000000017941 */ /* 0x000fea0003800200 */
.L_x_18276:
        /* <DEDUP_REMOVED lines=21> */
.L_x_18283:
        /* <DEDUP_REMOVED lines=12> */
.L_x_18285:
[----:B------:R-:W-:Y:S05]  /*c270*/  BSYNC.RECONVERGENT B2 ;  /* 0x0000000000027941 */ /* 0x000fea0003800200 */
.L_x_18284:
        /* <DEDUP_REMOVED lines=62> */
.L_x_18282:
[----:B------:R-:W-:Y:S05]  /*c660*/  BSYNC.RECONVERGENT B1 ;  /* 0x0000000000017941 */ /* 0x000fea0003800200 */
.L_x_18281:
        /* <DEDUP_REMOVED lines=22> */
.L_x_18288:
        /* <DEDUP_REMOVED lines=12> */
.L_x_18290:
[----:B------:R-:W-:Y:S05]  /*c890*/  BSYNC.RECONVERGENT B2 ;  /* 0x0000000000027941 */ /* 0x000fea0003800200 */
.L_x_18289:
        /* <DEDUP_REMOVED lines=62> */
.L_x_18287:
[----:B------:R-:W-:Y:S05]  /*cc80*/  BSYNC.RECONVERGENT B1 ;  /* 0x0000000000017941 */ /* 0x000fea0003800200 */
.L_x_18286:
[----:B------:R-:W-:Y:S01]  /*cc90*/  I2FP.F32.U32 R68, R69 ;  /* 0x0000004500447245 */ /* 0x000fe20000201000 */
[----:B------:R-:W-:Y:S01]  /*cca0*/  BSSY.RECONVERGENT B1, `(.L_x_18291) ;  /* 0x000005f000017945 */ /* 0x000fe20003800200 */
[----:B------:R-:W-:Y:S01]  /*ccb0*/  SHF.L.U32 R47, R47, 0x10, RZ ;  /* 0x000000102f2f7819 */ /* 0x000fe200000006ff */
[----:B------:R-:W-:Y:S01]  /*ccc0*/  IMAD.MOV.U32 R69, RZ, RZ, R4 ;  /* 0x000000ffff457224 */ /* 0x000fe200078e0004 */
        /* <DEDUP_REMOVED lines=17> */
.L_x_18293:
        /* <DEDUP_REMOVED lines=12> */
.L_x_18295:
[----:B------:R-:W-:Y:S05]  /*cea0*/  BSYNC.RECONVERGENT B2 ;  /* 0x0000000000027941 */ /* 0x000fea0003800200 */
.L_x_18294:
        /* <DEDUP_REMOVED lines=62> */
.L_x_18292:
[----:B------:R-:W-:Y:S05]  /*d290*/  BSYNC.RECONVERGENT B1 ;  /* 0x0000000000017941 */ /* 0x000fea0003800200 */
.L_x_18291:
        /* <DEDUP_REMOVED lines=23> */
.L_x_18298:
        /* <DEDUP_REMOVED lines=12> */
.L_x_18300:
[----:B------:R-:W-:Y:S05]  /*d4d0*/  BSYNC.RECONVERGENT B2 ;  /* 0x0000000000027941 */ /* 0x000fea0003800200 */
.L_x_18299:
        /* <DEDUP_REMOVED lines=62> */
.L_x_18297:
[----:B------:R-:W-:Y:S05]  /*d8c0*/  BSYNC.RECONVERGENT B1 ;  /* 0x0000000000017941 */ /* 0x000fea0003800200 */
.L_x_18296:
[----:B------:R-:W-:Y:S01]  /*d8d0*/  I2FP.F32.U32 R68, R69 ;  /* 0x0000004500447245 */ /* 0x000fe20000201000 */
[----:B------:R-:W-:Y:S01]  /*d8e0*/  BSSY.RECONVERGENT B1, `(.L_x_18301) ;  /* 0x0000060000017945 */ /* 0x000fe20003800200 */
[----:B------:R-:W-:Y:S02]  /*d8f0*/  ISETP.NE.AND P5, PT, R6, 0x1, PT ;  /* 0x000000010600780c */ /* 0x000fe40003fa5270 */
[----:B------:R-:W-:Y:S01]  /*d900*/  MOV R69, R4 ;  /* 0x0000000400457202 */ /* 0x000fe20000000f00 */
[----:B------:R-:W-:-:S05]  /*d910*/  FFMA.FTZ R68, R68, R109, 1.1641532182693481445e-10 ;  /* 0x2f00000044447423 */ /* 0x000fca000001006d */
[----:B------:R-:W-:Y:S01]  /*d920*/  FSETP.GTU.FTZ.AND P4, PT, R68, R157, PT ;  /* 0x0000009d4400720b */ /* 0x000fe20003f9c000 */
[----:B------:R-:W-:-:S04]  /*d930*/  IMAD.U32 R68, R74, 0x10000, RZ ;  /* 0x000100004a447824 */ /* 0x000fc800078e00ff */
        /* <DEDUP_REMOVED lines=15> */
.L_x_18303:
        /* <DEDUP_REMOVED lines=12> */
.L_x_18305:
[----:B------:R-:W-:Y:S05]  /*daf0*/  BSYNC.RECONVERGENT B2 ;  /* 0x0000000000027941 */ /* 0x000fea0003800200 */
.L_x_18304:
        /* <DEDUP_REMOVED lines=62> */
.L_x_18302:
[----:B------:R-:W-:Y:S05]  /*dee0*/  BSYNC.RECONVERGENT B1 ;  /* 0x0000000000017941 */ /* 0x000fea0003800200 */
.L_x_18301:
        /* <DEDUP_REMOVED lines=23> */
.L_x_18308:
        /* <DEDUP_REMOVED lines=15> */
.L_x_18310:
[----:B------:R-:W-:Y:S05]  /*e150*/  BSYNC.RECONVERGENT B2 ;  /* 0x0000000000027941 */ /* 0x000fea0003800200 */
.L_x_18309:
        /* <DEDUP_REMOVED lines=62> */
.L_x_18307:
[----:B------:R-:W-:Y:S05]  /*e540*/  BSYNC.RECONVERGENT B1 ;  /* 0x0000000000017941 */ /* 0x000fea0003800200 */
.L_x_18306:
[----:B------:R-:W-:Y:S02]  /*e550*/  I2FP.F32.U32 R68, R69 ;  /* 0x0000004500447245 */ /* 0x000fe40000201000 */
[----:B------:R-:W-:Y:S02]  /*e560*/  F2FP.BF16.F32.PACK_AB R70, R73, R72 ;  /* 0x000000484946723e */ /* 0x000fe400000010ff */
[----:B------:R-:W-:Y:S01]  /*e570*/  F2FP.BF16.F32.PACK_AB R69, R47, R48 ;  /* 0x000000302f45723e */ /* 0x000fe200000010ff */
[----:B------:R-:W-:-:S05]  /*e580*/  FFMA.FTZ R68, R68, R109, 1.1641532182693481445e-10 ;  /* 0x2f00000044447423 */ /* 0x000fca000001006d */
[----:B------:R-:W-:Y:S02]  /*e590*/  FSETP.GTU.FTZ.AND P6, PT, R68, R157, PT ;  /* 0x0000009d4400720b */ /* 0x000fe40003fdc000 */
[----:B------:R-:W-:-:S05]  /*e5a0*/  SHF.L.U32 R68, R75, 0x10, RZ ;  /* 0x000000104b447819 */ /* 0x000fca00000006ff */
[----:B------:R-:W-:-:S04]  /*e5b0*/  FMUL.FTZ R68, R68, R110 ;  /* 0x0000006e44447220 */ /* 0x000fc80000410000 */
[----:B------:R-:W-:-:S05]  /*e5c0*/  FMUL.FTZ R68, R68, R92 ;  /* 0x0000005c44447220 */ /* 0x000fca0000410000 */
[----:B------:R-:W-:Y:S02]  /*e5d0*/  FSEL R92, R68, RZ, !P6 ;  /* 0x000000ff445c7208 */ /* 0x000fe40007000000 */
[----:B------:R-:W-:Y:S02]  /*e5e0*/  PLOP3.LUT P6, PT, P6, PT, PT, 0x8, 0x80 ;  /* 0x000000000080781c */ /* 0x000fe400037ce170 */
[----:B------:R-:W-:Y:S02]  /*e5f0*/  F2FP.BF16.F32.PACK_AB R68, R25, R26 ;  /* 0x0000001a1944723e */ /* 0x000fe400000010ff */
[----:B------:R-:W-:-:S09]  /*e600*/  F2FP.BF16.F32.PACK_AB R71, R92, R74 ;  /* 0x0000004a5c47723e */ /* 0x000fd200000010ff */
.L_x_18270:
        /* <DEDUP_REMOVED lines=21> */
.L_x_18228:
[----:B------:R-:W-:Y:S05]  /*e760*/  BSYNC.RECONVERGENT B0 ;  /* 0x0000000000007941 */ /* 0x000fea0003800200 */
.L_x_18227:
        /* <DEDUP_REMOVED lines=30> */
.L_x_18316:
        /* <DEDUP_REMOVED lines=12> */
.L_x_18318:
[----:B------:R-:W-:Y:S05]  /*ea10*/  BSYNC.RECONVERGENT B2 ;  /* 0x0000000000027941 */ /* 0x000fea0003800200 */
.L_x_18317:
        /* <DEDUP_REMOVED lines=62> */
.L_x_18315:
[----:B------:R-:W-:Y:S05]  /*ee00*/  BSYNC.RECONVERGENT B1 ;  /* 0x0000000000017941 */ /* 0x000fea0003800200 */
.L_x_18314:
        /* <DEDUP_REMOVED lines=10> */
[----:B------:R-:W-:-:S02]  /*eeb0*/  MOV R46, R4 ;  /* 0x00000004002e7202 */ /* 0x000fc40000000f00 */
[----:B0-----:R-:W-:Y:S02]  /*eec0*/  FSETP.GTU.FTZ.AND P0, PT, R6, R170, PT ;  /* 0x000000aa0600720b */ /* 0x001fe40003f1c000 */
[----:B------:R-:W-:-:S05]  /*eed0*/  SHF.L.U32 R6, R72, 0x10, RZ ;  /* 0x0000001048067819 */ /* 0x000fca00000006ff */
[----:B------:R-:W-:-:S04]  /*eee0*/  FMUL.FTZ R6, R6, R110 ;  /* 0x0000006e06067220 */ /* 0x000fc80000410000 */
[----:B-1----:R-:W-:-:S05]  /*eef0*/  FMUL.FTZ R6, R6, R157 ;  /* 0x0000009d06067220 */ /* 0x002fca0000410000 */
[----:B------:R-:W-:Y:S02]  /*ef00*/  FSEL R6, R6, RZ, !P0 ;  /* 0x000000ff06067208 */ /* 0x000fe40004000000 */
[----:B------:R-:W-:-:S03]  /*ef10*/  PLOP3.LUT P0, PT, P0, PT, PT, 0x8, 0x80 ;  /* 0x000000000080781c */ /* 0x000fc6000070e170 */
[--C-:B------:R-:W-:Y:S01]  /*ef20*/  FADD.FTZ R24, R6, R23.reuse ;  /* 0x0000001706187221 */ /* 0x100fe20000010000 */
[----:B------:R-:W-:Y:S01]  /*ef30*/  PRMT R23, R72, 0x7632, R23 ;  /* 0x0000763248177816 */ /* 0x000fe20000000017 */
[----:B------:R-:W-:-:S08]  /*ef40*/  IMAD.MOV.U32 R6, RZ, RZ, 0x2 ;  /* 0x00000002ff067424 */ /* 0x000fd000078e00ff */
        /* <DEDUP_REMOVED lines=10> */
.L_x_18321:
        /* <DEDUP_REMOVED lines=12> */
.L_x_18323:
[----:B------:R-:W-:Y:S05]  /*f0b0*/  BSYNC.RECONVERGENT B2 ;  /* 0x0000000000027941 */ /* 0x000fea0003800200 */
.L_x_18322:
        /* <DEDUP_REMOVED lines=62> */
.L_x_18320:
[----:B------:R-:W-:Y:S05]  /*f4a0*/  BSYNC.RECONVERGENT B1 ;  /* 0x0000000000017941 */ /* 0x000fea0003800200 */
.L_x_18319:
        /* <DEDUP_REMOVED lines=23> */
.L_x_18326:
        /* <DEDUP_REMOVED lines=12> */
.L_x_18328:
[----:B------:R-:W-:Y:S05]  /*f6e0*/  BSYNC.RECONVERGENT B2 ;  /* 0x0000000000027941 */ /* 0x000fea0003800200 */
.L_x_18327:
        /* <DEDUP_REMOVED lines=62> */
.L_x_18325:
[----:B------:R-:W-:Y:S05]  /*fad0*/  BSYNC.RECONVERGENT B1 ;  /* 0x0000000000017941 */ /* 0x000fea0003800200 */
.L_x_18324:
[----:B------:R-:W-:Y:S01]  /*fae0*/  I2FP.F32.U32 R6, R45 ;  /* 0x0000002d00067245 */ /* 0x000fe20000201000 */
[----:B------:R-:W-:Y:S01]  /*faf0*/  BSSY.RECONVERGENT B1, `(.L_x_18329) ;  /* 0x0000063000017945 */ /* 0x000fe20003800200 */
[----:B------:R-:W-:Y:S02]  /*fb00*/  ISETP.NE.AND P2, PT, R68, 0x1, PT ;  /* 0x000000014400780c */ /* 0x000fe40003f45270 */
[C---:B------:R-:W-:Y:S01]  /*fb10*/  SHF.L.U32 R46, R69.reuse, 0x10, RZ ;  /* 0x00000010452e7819 */ /* 0x040fe200000006ff */
[----:B------:R-:W-:Y:S01]  /*fb20*/  FFMA.FTZ R6, R6, R109, 1.1641532182693481445e-10 ;  /* 0x2f00000006067423 */ /* 0x000fe2000001006d */
[----:B------:R-:W-:Y:S01]  /*fb30*/  PRMT R83, R69, 0x7632, R83 ;  /* 0x0000763245537816 */ /* 0x000fe20000000053 */
[----:B------:R-:W-:Y:S01]  /*fb40*/  IMAD.MOV.U32 R69, RZ, RZ, R4 ;  /* 0x000000ffff457224 */ /* 0x000fe200078e0004 */
[C---:B------:R-:W-:Y:S02]  /*fb50*/  PRMT R45, R73.reuse, 0x7632, R45 ;  /* 0x00007632492d7816 */ /* 0x040fe4000000002d */
[----:B------:R-:W-:Y:S01]  /*fb60*/  FSETP.GTU.FTZ.AND P1, PT, R6, R170, PT ;  /* 0x000000aa0600720b */ /* 0x000fe20003f3c000 */
[----:B------:R-:W-:-:S04]  /*fb70*/  IMAD.U32 R6, R73, 0x10000, RZ ;  /* 0x0001000049067824 */ /* 0x000fc800078e00ff */
        /* <DEDUP_REMOVED lines=15> */
.L_x_18331:
        /* <DEDUP_REMOVED lines=12> */
.L_x_18333:
[----:B------:R-:W-:Y:S05]  /*fd30*/  BSYNC.RECONVERGENT B2 ;  /* 0x0000000000027941 */ /* 0x000fea0003800200 */
.L_x_18332:
        /* <DEDUP_REMOVED lines=62> */
.L_x_18330:
[----:B------:R-:W-:Y:S05]  /*10120*/  BSYNC.RECONVERGENT B1 ;  /* 0x0000000000017941 */ /* 0x000fea0003800200 */
.L_x_18329:
        /* <DEDUP_REMOVED lines=23> */
.L_x_18336:
        /* <DEDUP_REMOVED lines=12> */
.L_x_18338:
[----:B------:R-:W-:Y:S05]  /*10360*/  BSYNC.RECONVERGENT B2 ;  /* 0x0000000000027941 */ /* 0x000fea0003800200 */
.L_x_18337:
        /* <DEDUP_REMOVED lines=62> */
.L_x_18335:
[----:B------:R-:W-:Y:S05]  /*10750*/  BSYNC.RECONVERGENT B1 ;  /* 0x0000000000017941 */ /* 0x000fea0003800200 */
.L_x_18334:
        /* <DEDUP_REMOVED lines=26> */
.L_x_18341:
        /* <DEDUP_REMOVED lines=12> */
.L_x_18343:
[----:B------:R-:W-:Y:S05]  /*109c0*/  BSYNC.RECONVERGENT B2 ;  /* 0x0000000000027941 */ /* 0x000fea0003800200 */
.L_x_18342:
        /* <DEDUP_REMOVED lines=62> */
.L_x_18340:
[----:B------:R-:W-:Y:S05]  /*10db0*/  BSYNC.RECONVERGENT B1 ;  /* 0x0000000000017941 */ /* 0x000fea0003800200 */
.L_x_18339:
        /* <DEDUP_REMOVED lines=24> */
.L_x_18346:
        /* <DEDUP_REMOVED lines=12> */
.L_x_18348:
[----:B------:R-:W-:Y:S05]  /*11000*/  BSYNC.RECONVERGENT B2 ;  /* 0x0000000000027941 */ /* 0x000fea0003800200 */
.L_x_18347:
        /* <DEDUP_REMOVED lines=62> */
.L_x_18345:
[----:B------:R-:W-:Y:S05]  /*113f0*/  BSYNC.RECONVERGENT B1 ;  /* 0x0000000000017941 */ /* 0x000fea0003800200 */
.L_x_18344:
        /* <DEDUP_REMOVED lines=26> */
.L_x_18351:
        /* <DEDUP_REMOVED lines=15> */
.L_x_18353:
[----:B------:R-:W-:Y:S05]  /*11690*/  BSYNC.RECONVERGENT B2 ;  /* 0x0000000000027941 */ /* 0x000fea0003800200 */
.L_x_18352:
        /* <DEDUP_REMOVED lines=62> */
.L_x_18350:
[----:B------:R-:W-:Y:S05]  /*11a80*/  BSYNC.RECONVERGENT B1 ;  /* 0x0000000000017941 */ /* 0x000fea0003800200 */
.L_x_18349:
        /* <DEDUP_REMOVED lines=15> */
.L_x_18313:
        /* <DEDUP_REMOVED lines=16> */
.L_x_18357:
        /* <DEDUP_REMOVED lines=12> */
.L_x_18359:
[----:B------:R-:W-:Y:S05]  /*11d40*/  BSYNC.RECONVERGENT B2 ;  /* 0x0000000000027941 */ /* 0x000fea0003800200 */
.L_x_18358:
        /* <DEDUP_REMOVED lines=62> */
.L_x_18356:
[----:B------:R-:W-:Y:S05]  /*12130*/  BSYNC.RECONVERGENT B1 ;  /* 0x0000000000017941 */ /* 0x000fea0003800200 */
.L_x_18355:
        /* <DEDUP_REMOVED lines=27> */
.L_x_18362:
        /* <DEDUP_REMOVED lines=12> */
.L_x_18364:
[----:B------:R-:W-:Y:S05]  /*123b0*/  BSYNC.RECONVERGENT B2 ;  /* 0x0000000000027941 */ /* 0x000fea0003800200 */
.L_x_18363:
        /* <DEDUP_REMOVED lines=62> */
.L_x_18361:
[----:B------:R-:W-:Y:S05]  /*127a0*/  BSYNC.RECONVERGENT B1 ;  /* 0x0000000000017941 */ /* 0x000fea0003800200 */
.L_x_18360:
        /* <DEDUP_REMOVED lines=21> */
.L_x_18367:
        /* <DEDUP_REMOVED lines=12> */
.L_x_18369:
[----:B------:R-:W-:Y:S05]  /*129c0*/  BSYNC.RECONVERGENT B2 ;  /* 0x0000000000027941 */ /* 0x000fea0003800200 */
.L_x_18368:
        /* <DEDUP_REMOVED lines=62> */
.L_x_18366:
[----:B------:R-:W-:Y:S05]  /*12db0*/  BSYNC.RECONVERGENT B1 ;  /* 0x0000000000017941 */ /* 0x000fea0003800200 */
.L_x_18365:
        /* <DEDUP_REMOVED lines=22> */
.L_x_18372:
        /* <DEDUP_REMOVED lines=12> */
.L_x_18374:
[----:B------:R-:W-:Y:S05]  /*12fe0*/  BSYNC.RECONVERGENT B2 ;  /* 0x0000000000027941 */ /* 0x000fea0003800200 */
.L_x_18373:
        /* <DEDUP_REMOVED lines=62> */
.L_x_18371:
[----:B------:R-:W-:Y:S05]  /*133d0*/  BSYNC.RECONVERGENT B1 ;  /* 0x0000000000017941 */ /* 0x000fea0003800200 */
.L_x_18370:
        /* <DEDUP_REMOVED lines=21> */
.L_x_18377:
        /* <DEDUP_REMOVED lines=12> */
.L_x_18379:
[----:B------:R-:W-:Y:S05]  /*135f0*/  BSYNC.RECONVERGENT B2 ;  /* 0x0000000000027941 */ /* 0x000fea0003800200 */
.L_x_18378:
        /* <DEDUP_REMOVED lines=62> */
.L_x_18376:
[----:B------:R-:W-:Y:S05]  /*139e0*/  BSYNC.RECONVERGENT B1 ;  /* 0x0000000000017941 */ /* 0x000fea0003800200 */
.L_x_18375:
        /* <DEDUP_REMOVED lines=23> */
.L_x_18382:
        /* <DEDUP_REMOVED lines=12> */
.L_x_18384:
[----:B------:R-:W-:Y:S05]  /*13c20*/  BSYNC.RECONVERGENT B2 ;  /* 0x0000000000027941 */ /* 0x000fea0003800200 */
.L_x_18383:
        /* <DEDUP_REMOVED lines=62> */
.L_x_18381:
[----:B------:R-:W-:Y:S05]  /*14010*/  BSYNC.RECONVERGENT B1 ;  /* 0x0000000000017941 */ /* 0x000fea0003800200 */
.L_x_18380:
        /* <DEDUP_REMOVED lines=22> */
.L_x_18387:
        /* <DEDUP_REMOVED lines=12> */
.L_x_18389:
[----:B------:R-:W-:Y:S05]  /*14240*/  BSYNC.RECONVERGENT B2 ;  /* 0x0000000000027941 */ /* 0x000fea0003800200 */
.L_x_18388:
        /* <DEDUP_REMOVED lines=62> */
.L_x_18386:
[----:B------:R-:W-:Y:S05]  /*14630*/  BSYNC.RECONVERGENT B1 ;  /* 0x0000000000017941 */ /* 0x000fea0003800200 */
.L_x_18385:
        /* <DEDUP_REMOVED lines=23> */
.L_x_18392:
        /* <DEDUP_REMOVED lines=15> */
.L_x_18394:
[----:B------:R-:W-:Y:S05]  /*148a0*/  BSYNC.RECONVERGENT B2 ;  /* 0x0000000000027941 */ /* 0x000fea0003800200 */
.L_x_18393:
        /* <DEDUP_REMOVED lines=62> */
.L_x_18391:
[----:B------:R-:W-:Y:S05]  /*14c90*/  BSYNC.RECONVERGENT B1 ;  /* 0x0000000000017941 */ /* 0x000fea0003800200 */
.L_x_18390:
        /* <DEDUP_REMOVED lines=12> */
.L_x_18354:
        /* <DEDUP_REMOVED lines=21> */
.L_x_18312:
[----:B------:R-:W-:Y:S05]  /*14eb0*/  BSYNC.RECONVERGENT B0 ;  /* 0x0000000000007941 */ /* 0x000fea0003800200 */
.L_x_18311:
        /* <DEDUP_REMOVED lines=30> */
.L_x_18400:
        /* <DEDUP_REMOVED lines=12> */
.L_x_18402:
[----:B------:R-:W-:Y:S05]  /*15160*/  BSYNC.RECONVERGENT B2 ;  /* 0x0000000000027941 */ /* 0x000fea0003800200 */
.L_x_18401:
        /* <DEDUP_REMOVED lines=62> */
.L_x_18399:
[----:B------:R-:W-:Y:S05]  /*15550*/  BSYNC.RECONVERGENT B1 ;  /* 0x0000000000017941 */ /* 0x000fea0003800200 */
.L_x_18398:
        /* <DEDUP_REMOVED lines=30> */
.L_x_18405:
        /* <DEDUP_REMOVED lines=12> */
.L_x_18407:
[----:B------:R-:W-:Y:S05]  /*15800*/  BSYNC.RECONVERGENT B2 ;  /* 0x0000000000027941 */ /* 0x000fea0003800200 */
.L_x_18406:
        /* <DEDUP_REMOVED lines=62> */
.L_x_18404:
[----:B------:R-:W-:Y:S05]  /*15bf0*/  BSYNC.RECONVERGENT B1 ;  /* 0x0000000000017941 */ /* 0x000fea0003800200 */
.L_x_18403:
        /* <DEDUP_REMOVED lines=23> */
.L_x_18410:
        /* <DEDUP_REMOVED lines=12> */
.L_x_18412:
[----:B------:R-:W-:Y:S05]  /*15e30*/  BSYNC.RECONVERGENT B2 ;  /* 0x0000000000027941 */ /* 0x000fea0003800200 */
.L_x_18411:
        /* <DEDUP_REMOVED lines=62> */
.L_x_18409:
[----:B------:R-:W-:Y:S05]  /*16220*/  BSYNC.RECONVERGENT B1 ;  /* 0x0000000000017941 */ /* 0x000fea0003800200 */
.L_x_18408:
        /* <DEDUP_REMOVED lines=25> */
.L_x_18415:
        /* <DEDUP_REMOVED lines=12> */
.L_x_18417:
[----:B------:R-:W-:Y:S05]  /*16480*/  BSYNC.RECONVERGENT B2 ;  /* 0x0000000000027941 */ /* 0x000fea0003800200 */
.L_x_18416:
        /* <DEDUP_REMOVED lines=62> */
.L_x_18414:
[----:B------:R-:W-:Y:S05]  /*16870*/  BSYNC.RECONVERGENT B1 ;  /* 0x0000000000017941 */ /* 0x000fea0003800200 */
.L_x_18413:
        /* <DEDUP_REMOVED lines=23> */
.L_x_18420:
        /* <DEDUP_REMOVED lines=12> */
.L_x_18422:
[----:B------:R-:W-:Y:S05]  /*16ab0*/  BSYNC.RECONVERGENT B2 ;  /* 0x0000000000027941 */ /* 0x000fea0003800200 */
.L_x_18421:
        /* <DEDUP_REMOVED lines=62> */
.L_x_18419:
[----:B------:R-:W-:Y:S05]  /*16ea0*/  BSYNC.RECONVERGENT B1 ;  /* 0x0000000000017941 */ /* 0x000fea0003800200 */
.L_x_18418:
        /* <DEDUP_REMOVED lines=26> */
.L_x_18425:
        /* <DEDUP_REMOVED lines=12> */
.L_x_18427:
[----:B------:R-:W-:Y:S05]  /*17110*/  BSYNC.RECONVERGENT B2 ;  /* 0x0000000000027941 */ /* 0x000fea0003800200 */
.L_x_18426:
        /* <DEDUP_REMOVED lines=62> */
.L_x_18424:
[----:B------:R-:W-:Y:S05]  /*17500*/  BSYNC.RECONVERGENT B1 ;  /* 0x0000000000017941 */ /* 0x000fea0003800200 */
.L_x_18423:
        /* <DEDUP_REMOVED lines=24> */
.L_x_18430:
        /* <DEDUP_REMOVED lines=12> */
.L_x_18432:
[----:B------:R-:W-:Y:S05]  /*17750*/  BSYNC.RECONVERGENT B2 ;  /* 0x0000000000027941 */ /* 0x000fea0003800200 */
.L_x_18431:
        /* <DEDUP_REMOVED lines=62> */
.L_x_18429:
[----:B------:R-:W-:Y:S05]  /*17b40*/  BSYNC.RECONVERGENT B1 ;  /* 0x0000000000017941 */ /* 0x000fea0003800200 */
.L_x_18428:
        /* <DEDUP_REMOVED lines=26> */
.L_x_18435:
        /* <DEDUP_REMOVED lines=15> */
.L_x_18437:
[----:B------:R-:W-:Y:S05]  /*17de0*/  BSYNC.RECONVERGENT B2 ;  /* 0x0000000000027941 */ /* 0x000fea0003800200 */
.L_x_18436:
        /* <DEDUP_REMOVED lines=62> */
.L_x_18434:
[----:B------:R-:W-:Y:S05]  /*181d0*/  BSYNC.RECONVERGENT B1 ;  /* 0x0000000000017941 */ /* 0x000fea0003800200 */
.L_x_18433:
        /* <DEDUP_REMOVED lines=15> */
.L_x_18397:
        /* <DEDUP_REMOVED lines=16> */
.L_x_18441:
        /* <DEDUP_REMOVED lines=12> */
.L_x_18443:
[----:B------:R-:W-:Y:S05]  /*18490*/  BSYNC.RECONVERGENT B2 ;  /* 0x0000000000027941 */ /* 0x000fea0003800200 */
.L_x_18442:
        /* <DEDUP_REMOVED lines=62> */
.L_x_18440:
[----:B------:R-:W-:Y:S05]  /*18880*/  BSYNC.RECONVERGENT B1 ;  /* 0x0000000000017941 */ /* 0x000fea0003800200 */
.L_x_18439:
        /* <DEDUP_REMOVED lines=27> */
.L_x_18446:
        /* <DEDUP_REMOVED lines=12> */
.L_x_18448:
[----:B------:R-:W-:Y:S05]  /*18b00*/  BSYNC.RECONVERGENT B2 ;  /* 0x0000000000027941 */ /* 0x000fea0003800200 */
.L_x_18447:
        /* <DEDUP_REMOVED lines=62> */
.L_x_18445:
[----:B------:R-:W-:Y:S05]  /*18ef0*/  BSYNC.RECONVERGENT B1 ;  /* 0x0000000000017941 */ /* 0x000fea0003800200 */
.L_x_18444:
        /* <DEDUP_REMOVED lines=21> */
.L_x_18451:
        /* <DEDUP_REMOVED lines=12> */
.L_x_18453:
[----:B------:R-:W-:Y:S05]  /*19110*/  BSYNC.RECONVERGENT B2 ;  /* 0x0000000000027941 */ /* 0x000fea0003800200 */
.L_x_18452:
        /* <DEDUP_REMOVED lines=62> */
.L_x_18450:
[----:B------:R-:W-:Y:S05]  /*19500*/  BSYNC.RECONVERGENT B1 ;  /* 0x0000000000017941 */ /* 0x000fea0003800200 */
.L_x_18449:
        /* <DEDUP_REMOVED lines=22> */
.L_x_18456:
        /* <DEDUP_REMOVED lines=12> */
.L_x_18458:
[----:B------:R-:W-:Y:S05]  /*19730*/  BSYNC.RECONVERGENT B2 ;  /* 0x0000000000027941 */ /* 0x000fea0003800200 */
.L_x_18457:
        /* <DEDUP_REMOVED lines=62> */
.L_x_18455:
[----:B------:R-:W-:Y:S05]  /*19b20*/  BSYNC.RECONVERGENT B1 ;  /* 0x0000000000017941 */ /* 0x000fea0003800200 */
.L_x_18454:
        /* <DEDUP_REMOVED lines=21> */
.L_x_18461:
        /* <DEDUP_REMOVED lines=12> */
.L_x_18463:
[----:B------:R-:W-:Y:S05]  /*19d40*/  BSYNC.RECONVERGENT B2 ;  /* 0x0000000000027941 */ /* 0x000fea0003800200 */
.L_x_18462:
        /* <DEDUP_REMOVED lines=62> */
.L_x_18460:
[----:B------:R-:W-:Y:S05]  /*1a130*/  BSYNC.RECONVERGENT B1 ;  /* 0x0000000000017941 */ /* 0x000fea0003800200 */
.L_x_18459:
        /* <DEDUP_REMOVED lines=23> */
.L_x_18466:
        /* <DEDUP_REMOVED lines=12> */
.L_x_18468:
[----:B------:R-:W-:Y:S05]  /*1a370*/  BSYNC.RECONVERGENT B2 ;  /* 0x0000000000027941 */ /* 0x000fea0003800200 */
.L_x_18467:
        /* <DEDUP_REMOVED lines=62> */
.L_x_18465:
[----:B------:R-:W-:Y:S05]  /*1a760*/  BSYNC.RECONVERGENT B1 ;  /* 0x0000000000017941 */ /* 0x000fea0003800200 */
.L_x_18464:
        /* <DEDUP_REMOVED lines=22> */
.L_x_18471:
        /* <DEDUP_REMOVED lines=12> */
.L_x_18473:
[----:B------:R-:W-:Y:S05]  /*1a990*/  BSYNC.RECONVERGENT B2 ;  /* 0x0000000000027941 */ /* 0x000fea0003800200 */
.L_x_18472:
        /* <DEDUP_REMOVED lines=62> */
.L_x_18470:
[----:B------:R-:W-:Y:S05]  /*1ad80*/  BSYNC.RECONVERGENT B1 ;  /* 0x0000000000017941 */ /* 0x000fea0003800200 */
.L_x_18469:
        /* <DEDUP_REMOVED lines=23> */
.L_x_18476:
        /* <DEDUP_REMOVED lines=15> */
.L_x_18478:
[----:B------:R-:W-:Y:S05]  /*1aff0*/  BSYNC.RECONVERGENT B2 ;  /* 0x0000000000027941 */ /* 0x000fea0003800200 */
.L_x_18477:
        /* <DEDUP_REMOVED lines=62> */
.L_x_18475:
[----:B------:R-:W-:Y:S05]  /*1b3e0*/  BSYNC.RECONVERGENT B1 ;  /* 0x0000000000017941 */ /* 0x000fea0003800200 */
.L_x_18474:
        /* <DEDUP_REMOVED lines=12> */
.L_x_18438:
        /* <DEDUP_REMOVED lines=21> */
.L_x_18396:
[----:B------:R-:W-:Y:S05]  /*1b600*/  BSYNC.RECONVERGENT B0 ;  /* 0x0000000000007941 */ /* 0x000fea0003800200 */
.L_x_18395:
        /* <DEDUP_REMOVED lines=30> */
.L_x_18484:
        /* <DEDUP_REMOVED lines=12> */
.L_x_18486:
[----:B------:R-:W-:Y:S05]  /*1b8b0*/  BSYNC.RECONVERGENT B2 ;  /* 0x0000000000027941 */ /* 0x000fea0003800200 */
.L_x_18485:
        /* <DEDUP_REMOVED lines=62> */
.L_x_18483:
[----:B------:R-:W-:Y:S05]  /*1bca0*/  BSYNC.RECONVERGENT B1 ;  /* 0x0000000000017941 */ /* 0x000fea0003800200 */
.L_x_18482:
        /* <DEDUP_REMOVED lines=30> */
.L_x_18489:
        /* <DEDUP_REMOVED lines=12> */
.L_x_18491:
[----:B------:R-:W-:Y:S05]  /*1bf50*/  BSYNC.RECONVERGENT B2 ;  /* 0x0000000000027941 */ /* 0x000fea0003800200 */
.L_x_18490:
        /* <DEDUP_REMOVED lines=62> */
.L_x_18488:
[----:B------:R-:W-:Y:S05]  /*1c340*/  BSYNC.RECONVERGENT B1 ;  /* 0x0000000000017941 */ /* 0x000fea0003800200 */
.L_x_18487:
        /* <DEDUP_REMOVED lines=23> */
.L_x_18494:
        /* <DEDUP_REMOVED lines=12> */
.L_x_18496:
[----:B------:R-:W-:Y:S05]  /*1c580*/  BSYNC.RECONVERGENT B2 ;  /* 0x0000000000027941 */ /* 0x000fea0003800200 */
.L_x_18495:
        /* <DEDUP_REMOVED lines=62> */
.L_x_18493:
[----:B------:R-:W-:Y:S05]  /*1c970*/  BSYNC.RECONVERGENT B1 ;  /* 0x0000000000017941 */ /* 0x000fea0003800200 */
.L_x_18492:
        /* <DEDUP_REMOVED lines=25> */
.L_x_18499:
        /* <DEDUP_REMOVED lines=12> */
.L_x_18501:
[----:B------:R-:W-:Y:S05]  /*1cbd0*/  BSYNC.RECONVERGENT B2 ;  /* 0x0000000000027941 */ /* 0x000fea0003800200 */
.L_x_18500:
        /* <DEDUP_REMOVED lines=62> */
.L_x_18498:
[----:B------:R-:W-:Y:S05]  /*1cfc0*/  BSYNC.RECONVERGENT B1 ;  /* 0x0000000000017941 */ /* 0x000fea0003800200 */
.L_x_18497:
        /* <DEDUP_REMOVED lines=23> */
.L_x_18504:
        /* <DEDUP_REMOVED lines=12> */
.L_x_18506:
[----:B------:R-:W-:Y:S05]  /*1d200*/  BSYNC.RECONVERGENT B2 ;  /* 0x0000000000027941 */ /* 0x000fea0003800200 */
.L_x_18505:
        /* <DEDUP_REMOVED lines=62> */
.L_x_18503:
[----:B------:R-:W-:Y:S05]  /*1d5f0*/  BSYNC.RECONVERGENT B1 ;  /* 0x0000000000017941 */ /* 0x000fea0003800200 */
.L_x_18502:
        /* <DEDUP_REMOVED lines=26> */
.L_x_18509:
        /* <DEDUP_REMOVED lines=12> */
.L_x_18511:
[----:B------:R-:W-:Y:S05]  /*1d860*/  BSYNC.RECONVERGENT B2 ;  /* 0x0000000000027941 */ /* 0x000fea0003800200 */
.L_x_18510:
        /* <DEDUP_REMOVED lines=62> */
.L_x_18508:
[----:B------:R-:W-:Y:S05]  /*1dc50*/  BSYNC.RECONVERGENT B1 ;  /* 0x0000000000017941 */ /* 0x000fea0003800200 */
.L_x_18507:
        /* <DEDUP_REMOVED lines=24> */
.L_x_18514:
        /* <DEDUP_REMOVED lines=12> */
.L_x_18516:
[----:B------:R-:W-:Y:S05]  /*1dea0*/  BSYNC.RECONVERGENT B2 ;  /* 0x0000000000027941 */ /* 0x000fea0003800200 */
.L_x_18515:
        /* <DEDUP_REMOVED lines=62> */
.L_x_18513:
[----:B------:R-:W-:Y:S05]  /*1e290*/  BSYNC.RECONVERGENT B1 ;  /* 0x0000000000017941 */ /* 0x000fea0003800200 */
.L_x_18512:
        /* <DEDUP_REMOVED lines=26> */
.L_x_18519:
        /* <DEDUP_REMOVED lines=15> */
.L_x_18521:
[----:B------:R-:W-:Y:S05]  /*1e530*/  BSYNC.RECONVERGENT B2 ;  /* 0x0000000000027941 */ /* 0x000fea0003800200 */
.L_x_18520:
        /* <DEDUP_REMOVED lines=62> */
.L_x_18518:
[----:B------:R-:W-:Y:S05]  /*1e920*/  BSYNC.RECONVERGENT B1 ;  /* 0x0000000000017941 */ /* 0x000fea0003800200 */
.L_x_18517:
        /* <DEDUP_REMOVED lines=15> */
.L_x_18481:
        /* <DEDUP_REMOVED lines=16> */
.L_x_18525:
        /* <DEDUP_REMOVED lines=12> */
.L_x_18527:
[----:B------:R-:W-:Y:S05]  /*1ebe0*/  BSYNC.RECONVERGENT B2 ;  /* 0x0000000000027941 */ /* 0x000fea0003800200 */
.L_x_18526:
        /* <DEDUP_REMOVED lines=62> */
.L_x_18524:
[----:B------:R-:W-:Y:S05]  /*1efd0*/  BSYNC.RECONVERGENT B1 ;  /* 0x0000000000017941 */ /* 0x000fea0003800200 */
.L_x_18523:
        /* <DEDUP_REMOVED lines=11> */
[----:B------:R-:W-:-:S05]  /*1f090*/  SHF.L.U32 R6, R72, 0x10, RZ ;  /* 0x0000001048067819 */ /* 0x000fca00000006ff */
        /* <DEDUP_REMOVED lines=15> */
.L_x_18530:
        /* <DEDUP_REMOVED lines=12> */
.L_x_18532:
[----:B------:R-:W-:Y:S05]  /*1f250*/  BSYNC.RECONVERGENT B2 ;  /* 0x0000000000027941 */ /* 0x000fea0003800200 */
.L_x_18531:
        /* <DEDUP_REMOVED lines=62> */
.L_x_18529:
[----:B------:R-:W-:Y:S05]  /*1f640*/  BSYNC.RECONVERGENT B1 ;  /* 0x0000000000017941 */ /* 0x000fea0003800200 */
.L_x_18528:
        /* <DEDUP_REMOVED lines=21> */
.L_x_18535:
        /* <DEDUP_REMOVED lines=12> */
.L_x_18537:
[----:B------:R-:W-:Y:S05]  /*1f860*/  BSYNC.RECONVERGENT B2 ;  /* 0x0000000000027941 */ /* 0x000fea0003800200 */
.L_x_18536:
        /* <DEDUP_REMOVED lines=62> */
.L_x_18534:
[----:B------:R-:W-:Y:S05]  /*1fc50*/  BSYNC.RECONVERGENT B1 ;  /* 0x0000000000017941 */ /* 0x000fea0003800200 */
.L_x_18533:
        /* <DEDUP_REMOVED lines=22> */
.L_x_18540:
        /* <DEDUP_REMOVED lines=12> */
.L_x_18542:
[----:B------:R-:W-:Y:S05]  /*1fe80*/  BSYNC.RECONVERGENT B2 ;  /* 0x0000000000027941 */ /* 0x000fea0003800200 */
.L_x_18541:
        /* <DEDUP_REMOVED lines=62> */
.L_x_18539:
[----:B------:R-:W-:Y:S05]  /*20270*/  BSYNC.RECONVERGENT B1 ;  /* 0x0000000000017941 */ /* 0x000fea0003800200 */
.L_x_18538:
        /* <DEDUP_REMOVED lines=21> */
.L_x_18545:
        /* <DEDUP_REMOVED lines=12> */
.L_x_18547:
[----:B------:R-:W-:Y:S05]  /*20490*/  BSYNC.RECONVERGENT B2 ;  /* 0x0000000000027941 */ /* 0x000fea0003800200 */
.L_x_18546:
        /* <DEDUP_REMOVED lines=62> */
.L_x_18544:
[----:B------:R-:W-:Y:S05]  /*20880*/  BSYNC.RECONVERGENT B1 ;  /* 0x0000000000017941 */ /* 0x000fea0003800200 */
.L_x_18543:
        /* <DEDUP_REMOVED lines=23> */
.L_x_18550:
        /* <DEDUP_REMOVED lines=12> */
.L_x_18552:
[----:B------:R-:W-:Y:S05]  /*20ac0*/  BSYNC.RECONVERGENT B2 ;  /* 0x0000000000027941 */ /* 0x000fea0003800200 */
.L_x_18551:
        /* <DEDUP_REMOVED lines=62> */
.L_x_18549:
[----:B------:R-:W-:Y:S05]  /*20eb0*/  BSYNC.RECONVERGENT B1 ;  /* 0x0000000000017941 */ /* 0x000fea0003800200 */
.L_x_18548:
        /* <DEDUP_REMOVED lines=22> */
.L_x_18555:
        /* <DEDUP_REMOVED lines=12> */
.L_x_18557:
[----:B------:R-:W-:Y:S05]  /*210e0*/  BSYNC.RECONVERGENT B2 ;  /* 0x0000000000027941 */ /* 0x000fea0003800200 */
.L_x_18556:
        /* <DEDUP_REMOVED lines=62> */
.L_x_18554:
[----:B------:R-:W-:Y:S05]  /*214d0*/  BSYNC.RECONVERGENT B1 ;  /* 0x0000000000017941 */ /* 0x000fea0003800200 */
.L_x_18553:
        /* <DEDUP_REMOVED lines=23> */
.L_x_18560:
        /* <DEDUP_REMOVED lines=15> */
.L_x_18562:
[----:B------:R-:W-:Y:S05]  /*21740*/  BSYNC.RECONVERGENT B2 ;  /* 0x0000000000027941 */ /* 0x000fea0003800200 */
.L_x_18561:
        /* <DEDUP_REMOVED lines=62> */
.L_x_18559:
[----:B------:R-:W-:Y:S05]  /*21b30*/  BSYNC.RECONVERGENT B1 ;  /* 0x0000000000017941 */ /* 0x000fea0003800200 */
.L_x_18558:
        /* <DEDUP_REMOVED lines=12> */
.L_x_18522:
        /* <DEDUP_REMOVED lines=21> */
.L_x_18480:
[----:B------:R-:W-:Y:S05]  /*21d50*/  BSYNC.RECONVERGENT B0 ;  /* 0x0000000000007941 */ /* 0x000fea0003800200 */
.L_x_18479:
        /* <DEDUP_REMOVED lines=30> */
.L_x_18568:
        /* <DEDUP_REMOVED lines=12> */
.L_x_18570:
[----:B------:R-:W-:Y:S05]  /*22000*/  BSYNC.RECONVERGENT B2 ;  /* 0x0000000000027941 */ /* 0x000fea0003800200 */
.L_x_18569:
        /* <DEDUP_REMOVED lines=62> */
.L_x_18567:
[----:B------:R-:W-:Y:S05]  /*223f0*/  BSYNC.RECONVERGENT B1 ;  /* 0x0000000000017941 */ /* 0x000fea0003800200 */
.L_x_18566:
[----:B------:R-:W0:Y:S01]  /*22400*/  LDC R170, c[0x0][0x404] ;  /* 0x00010100ffaa7b82 */ /* 0x000e220000000800 */
[----:B------:R-:W-:Y:S01]  /*22410*/  I2FP.F32.U32 R6, R17 ;  /* 0x0000001100067245 */ /* 0x000fe20000201000 */
[----:B------:R-:W-:Y:S01]  /*22420*/  IMAD.MOV.U32 R109, RZ, RZ, 0x2f800000 ;  /* 0x2f800000ff6d7424 */ /* 0x000fe200078e00ff */
[----:B------:R-:W-:Y:S01]  /*22430*/  LOP3.LUT R0, R0, 0xfffffffd, RZ, 0xc0, !PT ;  /* 0xfffffffd00007812 */ /* 0x000fe200078ec0ff */
[----:B-----5:R-:W-:Y:S01]  /*22440*/  IMAD.U32 R18, R68, 0x10000, RZ ;  /* 0x0001000044127824 */ /* 0x020fe200078e00ff */
[----:B------:R-:W-:Y:S01]  /*22450*/  BSSY.RECONVERGENT B1, `(.L_x_18571) ;  /* 0x0000064000017945 */ /* 0x000fe20003800200 */
[----:B------:R-:W-:Y:S01]  /*22460*/  FFMA.FTZ R6, R6, R109, 1.1641532182693481445e-10 ;  /* 0x2f00000006067423 */ /* 0x000fe2000001006d */
[----:B------:R-:W-:Y:S01]  /*22470*/  PRMT R17, R72, 0x7632, R17 ;  /* 0x0000763248117816 */ /* 0x000fe20000000011 */
        /* <DEDUP_REMOVED lines=22> */
.L_x_18573:
        /* <DEDUP_REMOVED lines=12> */
.L_x_18575:
[----:B------:R-:W-:Y:S05]  /*226a0*/  BSYNC.RECONVERGENT B2 ;  /* 0x0000000000027941 */ /* 0x000fea0003800200 */
.L_x_18574:
        /* <DEDUP_REMOVED lines=62> */
.L_x_18572:
[----:B------:R-:W-:Y:S05]  /*22a90*/  BSYNC.RECONVERGENT B1 ;  /* 0x0000000000017941 */ /* 0x000fea0003800200 */
.L_x_18571:
        /* <DEDUP_REMOVED lines=23> */
.L_x_18578:
        /* <DEDUP_REMOVED lines=12> */
.L_x_18580:
[----:B------:R-:W-:Y:S05]  /*22cd0*/  BSYNC.RECONVERGENT B2 ;  /* 0x0000000000027941 */ /* 0x000fea0003800200 */
.L_x_18579:
        /* <DEDUP_REMOVED lines=62> */
.L_x_18577:
[----:B------:R-:W-:Y:S05]  /*230c0*/  BSYNC.RECONVERGENT B1 ;  /* 0x0000000000017941 */ /* 0x000fea0003800200 */
.L_x_18576:
        /* <DEDUP_REMOVED lines=25> */
.L_x_18583:
        /* <DEDUP_REMOVED lines=12> */
.L_x_18585:
[----:B------:R-:W-:Y:S05]  /*23320*/  BSYNC.RECONVERGENT B2 ;  /* 0x0000000000027941 */ /* 0x000fea0003800200 */
.L_x_18584:
        /* <DEDUP_REMOVED lines=62> */
.L_x_18582:
[----:B------:R-:W-:Y:S05]  /*23710*/  BSYNC.RECONVERGENT B1 ;  /* 0x0000000000017941 */ /* 0x000fea0003800200 */
.L_x_18581:
        /* <DEDUP_REMOVED lines=23> */
.L_x_18588:
        /* <DEDUP_REMOVED lines=12> */
.L_x_18590:
[----:B------:R-:W-:Y:S05]  /*23950*/  BSYNC.RECONVERGENT B2 ;  /* 0x0000000000027941 */ /* 0x000fea0003800200 */
.L_x_18589:
        /* <DEDUP_REMOVED lines=62> */
.L_x_18587:
[----:B------:R-:W-:Y:S05]  /*23d40*/  BSYNC.RECONVERGENT B1 ;  /* 0x0000000000017941 */ /* 0x000fea0003800200 */
.L_x_18586:
        /* <DEDUP_REMOVED lines=26> */
.L_x_18593:
        /* <DEDUP_REMOVED lines=12> */
.L_x_18595:
[----:B------:R-:W-:Y:S05]  /*23fb0*/  BSYNC.RECONVERGENT B2 ;  /* 0x0000000000027941 */ /* 0x000fea0003800200 */
.L_x_18594:
        /* <DEDUP_REMOVED lines=62> */
.L_x_18592:
[----:B------:R-:W-:Y:S05]  /*243a0*/  BSYNC.RECONVERGENT B1 ;  /* 0x0000000000017941 */ /* 0x000fea0003800200 */
.L_x_18591:
        /* <DEDUP_REMOVED lines=24> */
.L_x_18598:
        /* <DEDUP_REMOVED lines=12> */
.L_x_18600:
[----:B------:R-:W-:Y:S05]  /*245f0*/  BSYNC.RECONVERGENT B2 ;  /* 0x0000000000027941 */ /* 0x000fea0003800200 */
.L_x_18599:
        /* <DEDUP_REMOVED lines=62> */
.L_x_18597:
[----:B------:R-:W-:Y:S05]  /*249e0*/  BSYNC.RECONVERGENT B1 ;  /* 0x0000000000017941 */ /* 0x000fea0003800200 */
.L_x_18596:
        /* <DEDUP_REMOVED lines=26> */
.L_x_18603:
        /* <DEDUP_REMOVED lines=15> */
.L_x_18605:
[----:B------:R-:W-:Y:S05]  /*24c80*/  BSYNC.RECONVERGENT B2 ;  /* 0x0000000000027941 */ /* 0x000fea0003800200 */
.L_x_18604:
        /* <DEDUP_REMOVED lines=62> */
.L_x_18602:
[----:B------:R-:W-:Y:S05]  /*25070*/  BSYNC.RECONVERGENT B1 ;  /* 0x0000000000017941 */ /* 0x000fea0003800200 */
.L_x_18601:
        /* <DEDUP_REMOVED lines=15> */
.L_x_18565:
        /* <DEDUP_REMOVED lines=16> */
.L_x_18609:
        /* <DEDUP_REMOVED lines=12> */
.L_x_18611:
[----:B------:R-:W-:Y:S05]  /*25330*/  BSYNC.RECONVERGENT B2 ;  /* 0x0000000000027941 */ /* 0x000fea0003800200 */
.L_x_18610:
        /* <DEDUP_REMOVED lines=62> */
.L_x_18608:
[----:B------:R-:W-:Y:S05]  /*25720*/  BSYNC.RECONVERGENT B1 ;  /* 0x0000000000017941 */ /* 0x000fea0003800200 */
.L_x_18607:
[----:B------:R-:W0:Y:S01]  /*25730*/  LDC R157, c[0x0][0x404] ;  /* 0x00010100ff9d7b82 */ /* 0x000e220000000800 */
[----:B------:R-:W-:Y:S01]  /*25740*/  I2FP.F32.U32 R6, R17 ;  /* 0x0000001100067245 */ /* 0x000fe20000201000 */
[----:B------:R-:W-:Y:S01]  /*25750*/  IMAD.MOV.U32 R109, RZ, RZ, 0x2f800000 ;  /* 0x2f800000ff6d7424 */ /* 0x000fe200078e00ff */
[----:B------:R-:W-:Y:S01]  /*25760*/  LOP3.LUT R0, R0, 0xfffffffd, RZ, 0xc0, !PT ;  /* 0xfffffffd00007812 */ /* 0x000fe200078ec0ff */
[----:B------:R-:W-:Y:S01]  /*25770*/  BSSY.RECONVERGENT B1, `(.L_x_18612) ;  /* 0x0000062000017945 */ /* 0x000fe20003800200 */
[----:B-----5:R-:W-:Y:S01]  /*25780*/  PRMT R17, R72, 0x7632, R17 ;  /* 0x0000763248117816 */ /* 0x020fe20000000011 */
[----:B------:R-:W-:Y:S01]  /*25790*/  FFMA.FTZ R6, R6, R109, 1.1641532182693481445e-10 ;  /* 0x2f00000006067423 */ /* 0x000fe2000001006d */
[----:B------:R-:W-:Y:S01]  /*257a0*/  IMAD.MOV.U32 R39, RZ, RZ, R4 ;  /* 0x000000ffff277224 */ /* 0x000fe200078e0004 */
[----:B------:R-:W1:Y:S03]  /*257b0*/  LDC R100, c[0x0][0x408] ;  /* 0x00010200ff647b82 */ /* 0x000e660000000800 */
[----:B0-----:R-:W-:-:S02]  /*257c0*/  FSETP.GTU.FTZ.AND P0, PT, R6, R157, PT ;  /* 0x0000009d0600720b */ /* 0x001fc40003f1c000 */
[----:B------:R-:W-:-:S05]  /*257d0*/  SHF.L.U32 R6, R72, 0x10, RZ ;  /* 0x0000001048067819 */ /* 0x000fca00000006ff */
[----:B------:R-:W-:-:S04]  /*257e0*/  FMUL.FTZ R6, R6, R110 ;  /* 0x0000006e06067220 */ /* 0x000fc80000410000 */
[----:B-1----:R-:W-:-:S05]  /*257f0*/  FMUL.FTZ R6, R6, R100 ;  /* 0x0000006406067220 */ /* 0x002fca0000410000 */
        /* <DEDUP_REMOVED lines=14> */
.L_x_18614:
        /* <DEDUP_REMOVED lines=12> */
.L_x_18616:
[----:B------:R-:W-:Y:S05]  /*259a0*/  BSYNC.RECONVERGENT B2 ;  /* 0x0000000000027941 */ /* 0x000fea0003800200 */
.L_x_18615:
        /* <DEDUP_REMOVED lines=62> */
.L_x_18613:
[----:B------:R-:W-:Y:S05]  /*25d90*/  BSYNC.RECONVERGENT B1 ;  /* 0x0000000000017941 */ /* 0x000fea0003800200 */
.L_x_18612:
        /* <DEDUP_REMOVED lines=21> */
.L_x_18619:
        /* <DEDUP_REMOVED lines=12> */
.L_x_18621:
[----:B------:R-:W-:Y:S05]  /*25fb0*/  BSYNC.RECONVERGENT B2 ;  /* 0x0000000000027941 */ /* 0x000fea0003800200 */
.L_x_18620:
        /* <DEDUP_REMOVED lines=62> */
.L_x_18618:
[----:B------:R-:W-:Y:S05]  /*263a0*/  BSYNC.RECONVERGENT B1 ;  /* 0x0000000000017941 */ /* 0x000fea0003800200 */
.L_x_18617:
        /* <DEDUP_REMOVED lines=22> */
.L_x_18624:
        /* <DEDUP_REMOVED lines=12> */
.L_x_18626:
[----:B------:R-:W-:Y:S05]  /*265d0*/  BSYNC.RECONVERGENT B2 ;  /* 0x0000000000027941 */ /* 0x000fea0003800200 */
.L_x_18625:
        /* <DEDUP_REMOVED lines=62> */
.L_x_18623:
[----:B------:R-:W-:Y:S05]  /*269c0*/  BSYNC.RECONVERGENT B1 ;  /* 0x0000000000017941 */ /* 0x000fea0003800200 */
.L_x_18622:
        /* <DEDUP_REMOVED lines=21> */
.L_x_18629:
        /* <DEDUP_REMOVED lines=12> */
.L_x_18631:
[----:B------:R-:W-:Y:S05]  /*26be0*/  BSYNC.RECONVERGENT B2 ;  /* 0x0000000000027941 */ /* 0x000fea0003800200 */
.L_x_18630:
        /* <DEDUP_REMOVED lines=62> */
.L_x_18628:
[----:B------:R-:W-:Y:S05]  /*26fd0*/  BSYNC.RECONVERGENT B1 ;  /* 0x0000000000017941 */ /* 0x000fea0003800200 */
.L_x_18627:
        /* <DEDUP_REMOVED lines=23> */
.L_x_18634:
        /* <DEDUP_REMOVED lines=12> */
.L_x_18636:
[----:B------:R-:W-:Y:S05]  /*27210*/  BSYNC.RECONVERGENT B2 ;  /* 0x0000000000027941 */ /* 0x000fea0003800200 */
.L_x_18635:
        /* <DEDUP_REMOVED lines=62> */
.L_x_18633:
[----:B------:R-:W-:Y:S05]  /*27600*/  BSYNC.RECONVERGENT B1 ;  /* 0x0000000000017941 */ /* 0x000fea0003800200 */
.L_x_18632:
        /* <DEDUP_REMOVED lines=22> */
.L_x_18639:
        /* <DEDUP_REMOVED lines=12> */
.L_x_18641:
[----:B------:R-:W-:Y:S05]  /*27830*/  BSYNC.RECONVERGENT B2 ;  /* 0x0000000000027941 */ /* 0x000fea0003800200 */
.L_x_18640:
        /* <DEDUP_REMOVED lines=62> */
.L_x_18638:
[----:B------:R-:W-:Y:S05]  /*27c20*/  BSYNC.RECONVERGENT B1 ;  /* 0x0000000000017941 */ /* 0x000fea0003800200 */
.L_x_18637:
        /* <DEDUP_REMOVED lines=23> */
.L_x_18644:
        /* <DEDUP_REMOVED lines=15> */
.L_x_18646:
[----:B------:R-:W-:Y:S05]  /*27e90*/  BSYNC.RECONVERGENT B2 ;  /* 0x0000000000027941 */ /* 0x000fea0003800200 */
.L_x_18645:
        /* <DEDUP_REMOVED lines=62> */
.L_x_18643:
[----:B------:R-:W-:Y:S05]  /*28280*/  BSYNC.RECONVERGENT B1 ;  /* 0x0000000000017941 */ /* 0x000fea0003800200 */
.L_x_18642:
        /* <DEDUP_REMOVED lines=12> */
.L_x_18606:
        /* <DEDUP_REMOVED lines=21> */
.L_x_18564:
[----:B------:R-:W-:Y:S05]  /*284a0*/  BSYNC.RECONVERGENT B0 ;  /* 0x0000000000007941 */ /* 0x000fea0003800200 */
.L_x_18563:
        /* <DEDUP_REMOVED lines=30> */
.L_x_18652:
        /* <DEDUP_REMOVED lines=12> */
.L_x_18654:
[----:B------:R-:W-:Y:S05]  /*28750*/  BSYNC.RECONVERGENT B2 ;  /* 0x0000000000027941 */ /* 0x000fea0003800200 */
.L_x_18653:
        /* <DEDUP_REMOVED lines=62> */
.L_x_18651:
[----:B------:R-:W-:Y:S05]  /*28b40*/  BSYNC.RECONVERGENT B1 ;  /* 0x0000000000017941 */ /* 0x000fea0003800200 */
.L_x_18650:
        /* <DEDUP_REMOVED lines=10> */
[----:B------:R-:W-:-:S03]  /*28bf0*/  MOV R38, R4 ;  /* 0x0000000400267202 */ /* 0x000fc60000000f00 */
[----:B0-----:R-:W-:Y:S01]  /*28c00*/  FMUL.FTZ R6, R6, R109 ;  /* 0x0000006d06067220 */ /* 0x001fe20000410000 */
[----:B-1----:R-:W-:Y:S01]  /*28c10*/  FSETP.GTU.FTZ.AND P0, PT, R15, R157, PT ;  /* 0x0000009d0f00720b */ /* 0x002fe20003f1c000 */
[----:B------:R-:W-:-:S03]  /*28c20*/  IMAD.U32 R15, R68, 0x10000, RZ ;  /* 0x00010000440f7824 */ /* 0x000fc600078e00ff */
[----:B------:R-:W-:Y:S02]  /*28c30*/  FSEL R6, R6, RZ, !P0 ;  /* 0x000000ff06067208 */ /* 0x000fe40004000000 */
[----:B------:R-:W-:-:S03]  /*28c40*/  PLOP3.LUT P0, PT, P0, PT, PT, 0x8, 0x80 ;  /* 0x000000000080781c */ /* 0x000fc6000070e170 */
[--C-:B------:R-:W-:Y:S01]  /*28c50*/  FADD.FTZ R16, R6, R15.reuse ;  /* 0x0000000f06107221 */ /* 0x100fe20000010000 */
        /* <DEDUP_REMOVED lines=13> */
.L_x_18657:
        /* <DEDUP_REMOVED lines=12> */
.L_x_18659:
[----:B------:R-:W-:Y:S05]  /*28df0*/  BSYNC.RECONVERGENT B2 ;  /* 0x0000000000027941 */ /* 0x000fea0003800200 */
.L_x_18658:
        /* <DEDUP_REMOVED lines=62> */
.L_x_18656:
[----:B------:R-:W-:Y:S05]  /*291e0*/  BSYNC.RECONVERGENT B1 ;  /* 0x0000000000017941 */ /* 0x000fea0003800200 */
.L_x_18655:
        /* <DEDUP_REMOVED lines=23> */
.L_x_18662:
        /* <DEDUP_REMOVED lines=12> */
.L_x_18664:
[----:B------:R-:W-:Y:S05]  /*29420*/  BSYNC.RECONVERGENT B2 ;  /* 0x0000000000027941 */ /* 0x000fea0003800200 */
.L_x_18663:
        /* <DEDUP_REMOVED lines=62> */
.L_x_18661:
[----:B------:R-:W-:Y:S05]  /*29810*/  BSYNC.RECONVERGENT B1 ;  /* 0x0000000000017941 */ /* 0x000fea0003800200 */
.L_x_18660:
        /* <DEDUP_REMOVED lines=25> */
.L_x_18667:
        /* <DEDUP_REMOVED lines=12> */
.L_x_18669:
[----:B------:R-:W-:Y:S05]  /*29a70*/  BSYNC.RECONVERGENT B2 ;  /* 0x0000000000027941 */ /* 0x000fea0003800200 */
.L_x_18668:
        /* <DEDUP_REMOVED lines=62> */
.L_x_18666:
[----:B------:R-:W-:Y:S05]  /*29e60*/  BSYNC.RECONVERGENT B1 ;  /* 0x0000000000017941 */ /* 0x000fea0003800200 */
.L_x_18665:
        /* <DEDUP_REMOVED lines=23> */
.L_x_18672:
        /* <DEDUP_REMOVED lines=12> */
.L_x_18674:
[----:B------:R-:W-:Y:S05]  /*2a0a0*/  BSYNC.RECONVERGENT B2 ;  /* 0x0000000000027941 */ /* 0x000fea0003800200 */
.L_x_18673:
        /* <DEDUP_REMOVED lines=62> */
.L_x_18671:
[----:B------:R-:W-:Y:S05]  /*2a490*/  BSYNC.RECONVERGENT B1 ;  /* 0x0000000000017941 */ /* 0x000fea0003800200 */
.L_x_18670:
[----:B------:R-:W-:Y:S01]  /*2a4a0*/  I2FP.F32.U32 R6, R59 ;  /* 0x0000003b00067245 */ /* 0x000fe20000201000 */
[----:B------:R-:W-:Y:S01]  /*2a4b0*/  IMAD.U32 R59, R70, 0x10000, RZ ;  /* 0x00010000463b7824 */ /* 0x000fe200078e00ff */
[----:B------:R-:W-:Y:S01]  /*2a4c0*/  ISETP.NE.AND P4, PT, R72, 0x1, PT ;  /* 0x000000014800780c */ /* 0x000fe20003f85270 */
[----:B------:R-:W-:Y:S01]  /*2a4d0*/  BSSY.RECONVERGENT B1, `(.L_x_18675) ;  /* 0x0000062000017945 */ /* 0x000fe20003800200 */
        /* <DEDUP_REMOVED lines=8> */
[----:B------:R-:W-:-:S03]  /*2a560*/  PLOP3.LUT P3, PT, P3, PT, PT, 0x8, 0x80 ;  /* 0x000000000080781c */ /* 0x000fc60001f6e170 */
[--C-:B------:R-:W-:Y:S01]  /*2a570*/  FADD.FTZ R68, R6, R59.reuse ;  /* 0x0000003b06447221 */ /* 0x100fe20000010000 */
[----:B------:R-:W-:Y:S01]  /*2a580*/  HFMA2 R6, -RZ, RZ, 0, 1.1920928955078125e-07 ;  /* 0x00000002ff067431 */ /* 0x000fe200000001ff */
[----:B------:R-:W-:Y:S02]  /*2a590*/  PRMT R59, R74, 0x7632, R59 ;  /* 0x000076324a3b7816 */ /* 0x000fe4000000003b */
        /* <DEDUP_REMOVED lines=10> */
.L_x_18677:
        /* <DEDUP_REMOVED lines=12> */
.L_x_18679:
[----:B------:R-:W-:Y:S05]  /*2a700*/  BSYNC.RECONVERGENT B2 ;  /* 0x0000000000027941 */ /* 0x000fea0003800200 */
.L_x_18678:
        /* <DEDUP_REMOVED lines=62> */
.L_x_18676:
[----:B------:R-:W-:Y:S05]  /*2aaf0*/  BSYNC.RECONVERGENT B1 ;  /* 0x0000000000017941 */ /* 0x000fea0003800200 */
.L_x_18675:
        /* <DEDUP_REMOVED lines=23> */
.L_x_18682:
        /* <DEDUP_REMOVED lines=12> */
.L_x_18684:
[----:B------:R-:W-:Y:S05]  /*2ad30*/  BSYNC.RECONVERGENT B2 ;  /* 0x0000000000027941 */ /* 0x000fea0003800200 */
.L_x_18683:
        /* <DEDUP_REMOVED lines=62> */
.L_x_18681:
[----:B------:R-:W-:Y:S05]  /*2b120*/  BSYNC.RECONVERGENT B1 ;  /* 0x0000000000017941 */ /* 0x000fea0003800200 */
.L_x_18680:
[----:B------:R-:W-:Y:S01]  /*2b130*/  I2FP.F32.U32 R6, R69 ;  /* 0x0000004500067245 */ /* 0x000fe20000201000 */
[----:B------:R-:W-:Y:S01]  /*2b140*/  IMAD.U32 R69, R71, 0x10000, RZ ;  /* 0x0001000047457824 */ /* 0x000fe200078e00ff */
[----:B------:R-:W-:Y:S01]  /*2b150*/  ISETP.NE.AND P6, PT, R70, 0x1, PT ;  /* 0x000000014600780c */ /* 0x000fe20003fc5270 */
[----:B------:R-:W-:Y:S02]  /*2b160*/  BSSY.RECONVERGENT B1, `(.L_x_18685) ;  /* 0x0000065000017945 */ /* 0x000fe40003800200 */
[----:B------:R-:W-:-:S05]  /*2b170*/  FFMA.FTZ R6, R6, R102, 1.1641532182693481445e-10 ;  /* 0x2f00000006067423 */ /* 0x000fca0000010066 */
        /* <DEDUP_REMOVED lines=8> */
[----:B------:R-:W-:Y:S01]  /*2b200*/  HFMA2 R6, -RZ, RZ, 0, 1.1920928955078125e-07 ;  /* 0x00000002ff067431 */ /* 0x000fe200000001ff */
        /* <DEDUP_REMOVED lines=12> */
.L_x_18687:
        /* <DEDUP_REMOVED lines=15> */
.L_x_18689:
[----:B------:R-:W-:Y:S05]  /*2b3c0*/  BSYNC.RECONVERGENT B2 ;  /* 0x0000000000027941 */ /* 0x000fea0003800200 */
.L_x_18688:
        /* <DEDUP_REMOVED lines=62> */
.L_x_18686:
[----:B------:R-:W-:Y:S05]  /*2b7b0*/  BSYNC.RECONVERGENT B1 ;  /* 0x0000000000017941 */ /* 0x000fea0003800200 */
.L_x_18685:
        /* <DEDUP_REMOVED lines=15> */
.L_x_18649:
        /* <DEDUP_REMOVED lines=16> */
.L_x_18693:
        /* <DEDUP_REMOVED lines=12> */
.L_x_18695:
[----:B------:R-:W-:Y:S05]  /*2ba70*/  BSYNC.RECONVERGENT B2 ;  /* 0x0000000000027941 */ /* 0x000fea0003800200 */
.L_x_18694:
        /* <DEDUP_REMOVED lines=62> */
.L_x_18692:
[----:B------:R-:W-:Y:S05]  /*2be60*/  BSYNC.RECONVERGENT B1 ;  /* 0x0000000000017941 */ /* 0x000fea0003800200 */
.L_x_18691:
[----:B------:R-:W0:Y:S01]  /*2be70*/  LDC R102, c[0x0][0x408] ;  /* 0x00010200ff667b82 */ /* 0x000e220000000800 */
[----:B------:R-:W-:Y:S01]  /*2be80*/  I2FP.F32.U32 R15, R15 ;  /* 0x0000000f000f7245 */ /* 0x000fe20000201000 */
[----:B------:R-:W-:Y:S01]  /*2be90*/  IMAD.MOV.U32 R109, RZ, RZ, 0x2f800000 ;  /* 0x2f800000ff6d7424 */ /* 0x000fe200078e00ff */
[----:B------:R-:W-:Y:S01]  /*2bea0*/  LOP3.LUT R0, R0, 0xfffffffd, RZ, 0xc0, !PT ;  /* 0xfffffffd00007812 */ /* 0x000fe200078ec0ff */
[----:B-----5:R-:W-:Y:S01]  /*2beb0*/  IMAD.U32 R6, R72, 0x10000, RZ ;  /* 0x0001000048067824 */ /* 0x020fe200078e00ff */
[----:B------:R-:W-:Y:S01]  /*2bec0*/  BSSY.RECONVERGENT B1, `(.L_x_18696) ;  /* 0x0000061000017945 */ /* 0x000fe20003800200 */
[----:B------:R-:W-:Y:S01]  /*2bed0*/  FFMA.FTZ R15, R15, R109, 1.1641532182693481445e-10 ;  /* 0x2f0000000f0f7423 */ /* 0x000fe2000001006d */
[----:B------:R-:W-:Y:S01]  /*2bee0*/  IMAD.MOV.U32 R37, RZ, RZ, R4 ;  /* 0x000000ffff257224 */ /* 0x000fe200078e0004 */
[----:B------:R-:W1:Y:S01]  /*2bef0*/  LDC R157, c[0x0][0x404] ;  /* 0x00010100ff9d7b82 */ /* 0x000e620000000800 */
[----:B------:R-:W-:-:S04]  /*2bf00*/  FMUL.FTZ R6, R6, R110 ;  /* 0x0000006e06067220 */ /* 0x000fc80000410000 */
[----:B0-----:R-:W-:Y:S01]  /*2bf10*/  FMUL.FTZ R6, R6, R102 ;  /* 0x0000006606067220 */ /* 0x001fe20000410000 */
[----:B-1----:R-:W-:Y:S02]  /*2bf20*/  FSETP.GTU.FTZ.AND P0, PT, R15, R157, PT ;  /* 0x0000009d0f00720b */ /* 0x002fe40003f1c000 */
[----:B------:R-:W-:Y:S02]  /*2bf30*/  PRMT R15, R72, 0x7632, R15 ;  /* 0x00007632480f7816 */ /* 0x000fe4000000000f */
        /* <DEDUP_REMOVED lines=14> */
.L_x_18698:
        /* <DEDUP_REMOVED lines=12> */
.L_x_18700:
[----:B------:R-:W-:Y:S05]  /*2c0e0*/  BSYNC.RECONVERGENT B2 ;  /* 0x0000000000027941 */ /* 0x000fea0003800200 */
.L_x_18699:
        /* <DEDUP_REMOVED lines=62> */
.L_x_18697:
[----:B------:R-:W-:Y:S05]  /*2c4d0*/  BSYNC.RECONVERGENT B1 ;  /* 0x0000000000017941 */ /* 0x000fea0003800200 */
.L_x_18696:
        /* <DEDUP_REMOVED lines=21> */
.L_x_18703:
        /* <DEDUP_REMOVED lines=12> */
.L_x_18705:
[----:B------:R-:W-:Y:S05]  /*2c6f0*/  BSYNC.RECONVERGENT B2 ;  /* 0x0000000000027941 */ /* 0x000fea0003800200 */
.L_x_18704:
        /* <DEDUP_REMOVED lines=62> */
.L_x_18702:
[----:B------:R-:W-:Y:S05]  /*2cae0*/  BSYNC.RECONVERGENT B1 ;  /* 0x0000000000017941 */ /* 0x000fea0003800200 */
.L_x_18701:
        /* <DEDUP_REMOVED lines=22> */
.L_x_18708:
        /* <DEDUP_REMOVED lines=12> */
.L_x_18710:
[----:B------:R-:W-:Y:S05]  /*2cd10*/  BSYNC.RECONVERGENT B2 ;  /* 0x0000000000027941 */ /* 0x000fea0003800200 */
.L_x_18709:
        /* <DEDUP_REMOVED lines=62> */
.L_x_18707:
[----:B------:R-:W-:Y:S05]  /*2d100*/  BSYNC.RECONVERGENT B1 ;  /* 0x0000000000017941 */ /* 0x000fea0003800200 */
.L_x_18706:
        /* <DEDUP_REMOVED lines=21> */
.L_x_18713:
        /* <DEDUP_REMOVED lines=12> */
.L_x_18715:
[----:B------:R-:W-:Y:S05]  /*2d320*/  BSYNC.RECONVERGENT B2 ;  /* 0x0000000000027941 */ /* 0x000fea0003800200 */
.L_x_18714:
        /* <DEDUP_REMOVED lines=62> */
.L_x_18712:
[----:B------:R-:W-:Y:S05]  /*2d710*/  BSYNC.RECONVERGENT B1 ;  /* 0x0000000000017941 */ /* 0x000fea0003800200 */
.L_x_18711:
        /* <DEDUP_REMOVED lines=23> */
.L_x_18718:
        /* <DEDUP_REMOVED lines=12> */
.L_x_18720:
[----:B------:R-:W-:Y:S05]  /*2d950*/  BSYNC.RECONVERGENT B2 ;  /* 0x0000000000027941 */ /* 0x000fea0003800200 */
.L_x_18719:
        /* <DEDUP_REMOVED lines=62> */
.L_x_18717:
[----:B------:R-:W-:Y:S05]  /*2dd40*/  BSYNC.RECONVERGENT B1 ;  /* 0x0000000000017941 */ /* 0x000fea0003800200 */
.L_x_18716:
        /* <DEDUP_REMOVED lines=21> */
.L_x_18723:
        /* <DEDUP_REMOVED lines=12> */
.L_x_18725:
[----:B------:R-:W-:Y:S05]  /*2df60*/  BSYNC.RECONVERGENT B2 ;  /* 0x0000000000027941 */ /* 0x000fea0003800200 */
.L_x_18724:
        /* <DEDUP_REMOVED lines=62> */
.L_x_18722:
[----:B------:R-:W-:Y:S05]  /*2e350*/  BSYNC.RECONVERGENT B1 ;  /* 0x0000000000017941 */ /* 0x000fea0003800200 */
.L_x_18721:
        /* <DEDUP_REMOVED lines=23> */
.L_x_18728:
        /* <DEDUP_REMOVED lines=15> */
.L_x_18730:
[----:B------:R-:W-:Y:S05]  /*2e5c0*/  BSYNC.RECONVERGENT B2 ;  /* 0x0000000000027941 */ /* 0x000fea0003800200 */
.L_x_18729:
        /* <DEDUP_REMOVED lines=62> */
.L_x_18727:
[----:B------:R-:W-:Y:S05]  /*2e9b0*/  BSYNC.RECONVERGENT B1 ;  /* 0x0000000000017941 */ /* 0x000fea0003800200 */
.L_x_18726:
[----:B------:R-:W-:Y:S02]  /*2e9c0*/  I2FP.F32.U32 R68, R69 ;  /* 0x0000004500447245 */ /* 0x000fe40000201000 */
[----:B------:R-:W-:Y:S02]  /*2e9d0*/  F2FP.BF16.F32.PACK_AB R70, R59, R72 ;  /* 0x000000483b46723e */ /* 0x000fe400000010ff */
[----:B------:R-:W-:Y:S01]  /*2e9e0*/  F2FP.BF16.F32.PACK_AB R69, R37, R38 ;  /* 0x000000262545723e */ /* 0x000fe200000010ff */
[----:B------:R-:W-:-:S05]  /*2e9f0*/  FFMA.FTZ R68, R68, R109, 1.1641532182693481445e-10 ;  /* 0x2f00000044447423 */ /* 0x000fca000001006d */
[----:B------:R-:W-:Y:S01]  /*2ea00*/  FSETP.GTU.FTZ.AND P6, PT, R68, R157, PT ;  /* 0x0000009d4400720b */ /* 0x000fe20003fdc000 */
[----:B------:R-:W-:-:S04]  /*2ea10*/  IMAD.U32 R68, R75, 0x10000, RZ ;  /* 0x000100004b447824 */ /* 0x000fc800078e00ff */
[----:B------:R-:W-:-:S04]  /*2ea20*/  FMUL.FTZ R68, R68, R110 ;  /* 0x0000006e44447220 */ /* 0x000fc80000410000 */
[----:B------:R-:W-:-:S05]  /*2ea30*/  FMUL.FTZ R68, R68, R102 ;  /* 0x0000006644447220 */ /* 0x000fca0000410000 */
[----:B------:R-:W-:Y:S02]  /*2ea40*/  FSEL R102, R68, RZ, !P6 ;  /* 0x000000ff44667208 */ /* 0x000fe40007000000 */
[----:B------:R-:W-:Y:S02]  /*2ea50*/  PLOP3.LUT P6, PT, P6, PT, PT, 0x8, 0x80 ;  /* 0x000000000080781c */ /* 0x000fe400037ce170 */
[----:B------:R-:W-:Y:S02]  /*2ea60*/  F2FP.BF16.F32.PACK_AB R68, R15, R16 ;  /* 0x000000100f44723e */ /* 0x000fe400000010ff */
[----:B------:R-:W-:-:S09]  /*2ea70*/  F2FP.BF16.F32.PACK_AB R71, R102, R73 ;  /* 0x000000496647723e */ /* 0x000fd200000010ff */
.L_x_18690:
        /* <DEDUP_REMOVED lines=21> */
.L_x_18648:
[----:B------:R-:W-:Y:S05]  /*2ebd0*/  BSYNC.RECONVERGENT B0 ;  /* 0x0000000000007941 */ /* 0x000fea0003800200 */
.L_x_18647:
        /* <DEDUP_REMOVED lines=30> */
.L_x_18736:
        /* <DEDUP_REMOVED lines=12> */
.L_x_18738:
[----:B------:R-:W-:Y:S05]  /*2ee80*/  BSYNC.RECONVERGENT B2 ;  /* 0x0000000000027941 */ /* 0x000fea0003800200 */
.L_x_18737:
        /* <DEDUP_REMOVED lines=62> */
.L_x_18735:
[----:B------:R-:W-:Y:S05]  /*2f270*/  BSYNC.RECONVERGENT B1 ;  /* 0x0000000000017941 */ /* 0x000fea0003800200 */
.L_x_18734:
[----:B------:R-:W0:Y:S01]  /*2f280*/  LDC R109, c[0x0][0x408] ;  /* 0x00010200ff6d7b82 */ /* 0x000e220000000800 */
[----:B------:R-:W-:Y:S01]  /*2f290*/  HFMA2 R104, -RZ, RZ, 0.1171875, 0 ;  /* 0x2f800000ff687431 */ /* 0x000fe200000001ff */
[----:B------:R-:W-:Y:S01]  /*2f2a0*/  I2FP.F32.U32 R13, R13 ;  /* 0x0000000d000d7245 */ /* 0x000fe20000201000 */
[----:B-----5:R-:W-:Y:S01]  /*2f2b0*/  IMAD.U32 R6, R68, 0x10000, RZ ;  /* 0x0001000044067824 */ /* 0x020fe200078e00ff */
[----:B------:R-:W-:Y:S01]  /*2f2c0*/  LOP3.LUT R0, R0, 0xfffffffd, RZ, 0xc0, !PT ;  /* 0xfffffffd00007812 */ /* 0x000fe200078ec0ff */
[----:B------:R-:W-:Y:S01]  /*2f2d0*/  IMAD.U32 R14, R72, 0x10000, RZ ;  /* 0x00010000480e7824 */ /* 0x000fe200078e00ff */
[----:B------:R-:W-:Y:S01]  /*2f2e0*/  BSSY.RECONVERGENT B1, `(.L_x_18739) ;  /* 0x0000063000017945 */ /* 0x000fe20003800200 */
[----:B------:R-:W-:Y:S01]  /*2f2f0*/  FMUL.FTZ R6, R6, R110 ;  /* 0x0000006e06067220 */ /* 0x000fe20000410000 */
[----:B------:R-:W1:Y:S01]  /*2f300*/  LDC R157, c[0x0][0x404] ;  /* 0x00010100ff9d7b82 */ /* 0x000e620000000800 */
[----:B------:R-:W-:Y:S01]  /*2f310*/  PRMT R35, R72, 0x7632, R35 ;  /* 0x0000763248237816 */ /* 0x000fe20000000023 */
[----:B------:R-:W-:-:S02]  /*2f320*/  IMAD.MOV.U32 R36, RZ, RZ, R4 ;  /* 0x000000ffff247224 */ /* 0x000fc400078e0004 */
[----:B------:R-:W-:Y:S01]  /*2f330*/  FFMA.FTZ R13, R13, R104, 1.1641532182693481445e-10 ;  /* 0x2f0000000d0d7423 */ /* 0x000fe20000010068 */
[----:B0-----:R-:W-:-:S04]  /*2f340*/  FMUL.FTZ R6, R6, R109 ;  /* 0x0000006d06067220 */ /* 0x001fc80000410000 */
[----:B-1----:R-:W-:Y:S02]  /*2f350*/  FSETP.GTU.FTZ.AND P0, PT, R13, R157, PT ;  /* 0x0000009d0d00720b */ /* 0x002fe40003f1c000 */
[----:B------:R-:W-:Y:S02]  /*2f360*/  PRMT R13, R68, 0x7632, R13 ;  /* 0x00007632440d7816 */ /* 0x000fe4000000000d */
[----:B------:R-:W-:Y:S02]  /*2f370*/  FSEL R6, R6, RZ, !P0 ;  /* 0x000000ff06067208 */ /* 0x000fe40004000000 */
[----:B------:R-:W-:-:S03]  /*2f380*/  PLOP3.LUT P0, PT, P0, PT, PT, 0x8, 0x80 ;  /* 0x000000000080781c */ /* 0x000fc6000070e170 */
        /* <DEDUP_REMOVED lines=13> */
.L_x_18741:
        /* <DEDUP_REMOVED lines=12> */
.L_x_18743:
[----:B------:R-:W-:Y:S05]  /*2f520*/  BSYNC.RECONVERGENT B2 ;  /* 0x0000000000027941 */ /* 0x000fea0003800200 */
.L_x_18742:
        /* <DEDUP_REMOVED lines=62> */
.L_x_18740:
[----:B------:R-:W-:Y:S05]  /*2f910*/  BSYNC.RECONVERGENT B1 ;  /* 0x0000000000017941 */ /* 0x000fea0003800200 */
.L_x_18739:
        /* <DEDUP_REMOVED lines=23> */
.L_x_18746:
        /* <DEDUP_REMOVED lines=12> */
.L_x_18748:
[----:B------:R-:W-:Y:S05]  /*2fb50*/  BSYNC.RECONVERGENT B2 ;  /* 0x0000000000027941 */ /* 0x000fea0003800200 */
.L_x_18747:
        /* <DEDUP_REMOVED lines=62> */
.L_x_18745:
[----:B------:R-:W-:Y:S05]  /*2ff40*/  BSYNC.RECONVERGENT B1 ;  /* 0x0000000000017941 */ /* 0x000fea0003800200 */
.L_x_18744:
[----:B------:R-:W-:Y:S01]  /*2ff50*/  I2FP.F32.U32 R6, R35 ;  /* 0x0000002300067245 */ /* 0x000fe20000201000 */
[C---:B------:R-:W-:Y:S01]  /*2ff60*/  IMAD.U32 R35, R73.reuse, 0x10000, RZ ;  /* 0x0001000049237824 */ /* 0x040fe200078e00ff */
[----:B------:R-:W-:Y:S01]  /*2ff70*/  ISETP.NE.AND P2, PT, R68, 0x1, PT ;  /* 0x000000014400780c */ /* 0x000fe20003f45270 */
[----:B------:R-:W-:Y:S01]  /*2ff80*/  BSSY.RECONVERGENT B1, `(.L_x_18749) ;  /* 0x0000061000017945 */ /* 0x000fe20003800200 */
        /* <DEDUP_REMOVED lines=21> */
.L_x_18751:
        /* <DEDUP_REMOVED lines=12> */
.L_x_18753:
[----:B------:R-:W-:Y:S05]  /*301a0*/  BSYNC.RECONVERGENT B2 ;  /* 0x0000000000027941 */ /* 0x000fea0003800200 */
.L_x_18752:
        /* <DEDUP_REMOVED lines=62> */
.L_x_18750:
[----:B------:R-:W-:Y:S05]  /*30590*/  BSYNC.RECONVERGENT B1 ;  /* 0x0000000000017941 */ /* 0x000fea0003800200 */
.L_x_18749:
        /* <DEDUP_REMOVED lines=23> */
.L_x_18756:
        /* <DEDUP_REMOVED lines=12> */
.L_x_18758:
[----:B------:R-:W-:Y:S05]  /*307d0*/  BSYNC.RECONVERGENT B2 ;  /* 0x0000000000027941 */ /* 0x000fea0003800200 */
.L_x_18757:
        /* <DEDUP_REMOVED lines=62> */
.L_x_18755:
[----:B------:R-:W-:Y:S05]  /*30bc0*/  BSYNC.RECONVERGENT B1 ;  /* 0x0000000000017941 */ /* 0x000fea0003800200 */
.L_x_18754:
[----:B------:R-:W-:Y:S01]  /*30bd0*/  I2FP.F32.U32 R6, R57 ;  /* 0x0000003900067245 */ /* 0x000fe20000201000 */
[----:B------:R-:W-:Y:S01]  /*30be0*/  BSSY.RECONVERGENT B1, `(.L_x_18759) ;  /* 0x0000063000017945 */ /* 0x000fe20003800200 */
[----:B------:R-:W-:Y:S01]  /*30bf0*/  ISETP.NE.AND P4, PT, R68, 0x1, PT ;  /* 0x000000014400780c */ /* 0x000fe20003f85270 */
[----:B------:R-:W-:Y:S01]  /*30c00*/  IMAD.MOV.U32 R69, RZ, RZ, R4 ;  /* 0x000000ffff457224 */ /* 0x000fe200078e0004 */
        /* <DEDUP_REMOVED lines=21> */
.L_x_18761:
        /* <DEDUP_REMOVED lines=12> */
.L_x_18763:
[----:B------:R-:W-:Y:S05]  /*30e20*/  BSYNC.RECONVERGENT B2 ;  /* 0x0000000000027941 */ /* 0x000fea0003800200 */
.L_x_18762:
        /* <DEDUP_REMOVED lines=62> */
.L_x_18760:
[----:B------:R-:W-:Y:S05]  /*31210*/  BSYNC.RECONVERGENT B1 ;  /* 0x0000000000017941 */ /* 0x000fea0003800200 */
.L_x_18759:
[----:B------:R-:W-:Y:S01]  /*31220*/  I2FP.F32.U32 R68, R69 ;  /* 0x0000004500447245 */ /* 0x000fe20000201000 */
[----:B------:R-:W-:Y:S01]  /*31230*/  IMAD.U32 R70, R70, 0x10000, RZ ;  /* 0x0001000046467824 */ /* 0x000fe200078e00ff */
[----:B------:R-:W-:Y:S01]  /*31240*/  SHF.L.U32 R57, R57, 0x10, RZ ;  /* 0x0000001039397819 */ /* 0x000fe200000006ff */
[----:B------:R-:W-:Y:S01]  /*31250*/  BSSY.RECONVERGENT B1, `(.L_x_18764) ;  /* 0x000005f000017945 */ /* 0x000fe20003800200 */
[----:B------:R-:W-:Y:S01]  /*31260*/  ISETP.NE.AND P5, PT, R6, 0x1, PT ;  /* 0x000000010600780c */ /* 0x000fe20003fa5270 */
[----:B------:R-:W-:Y:S01]  /*31270*/  FFMA.FTZ R68, R68, R104, 1.1641532182693481445e-10 ;  /* 0x2f00000044447423 */ /* 0x000fe20000010068 */
[----:B------:R-:W-:Y:S01]  /*31280*/  MOV R69, R4 ;  /* 0x0000000400457202 */ /* 0x000fe20000000f00 */
[----:B------:R-:W-:-:S03]  /*31290*/  FMUL.FTZ R57, R57, R110 ;  /* 0x0000006e39397220 */ /* 0x000fc60000410000 */
[----:B------:R-:W-:Y:S01]  /*312a0*/  FSETP.GTU.FTZ.AND P4, PT, R68, R157, PT ;  /* 0x0000009d4400720b */ /* 0x000fe20003f9c000 */
[----:B------:R-:W-:Y:S01]  /*312b0*/  FMUL.FTZ R57, R57, R109 ;  /* 0x0000006d39397220 */ /* 0x000fe20000410000 */
[----:B------:R-:W-:-:S04]  /*312c0*/  IMAD.MOV.U32 R68, RZ, RZ, 0x2 ;  /* 0x00000002ff447424 */ /* 0x000fc800078e00ff */
        /* <DEDUP_REMOVED lines=12> */
.L_x_18766:
        /* <DEDUP_REMOVED lines=12> */
.L_x_18768:
[----:B------:R-:W-:Y:S05]  /*31450*/  BSYNC.RECONVERGENT B2 ;  /* 0x0000000000027941 */ /* 0x000fea0003800200 */
.L_x_18767:
        /* <DEDUP_REMOVED lines=62> */
.L_x_18765:
[----:B------:R-:W-:Y:S05]  /*31840*/  BSYNC.RECONVERGENT B1 ;  /* 0x0000000000017941 */ /* 0x000fea0003800200 */
.L_x_18764:
[----:B------:R-:W-:Y:S01]  /*31850*/  I2FP.F32.U32 R6, R69 ;  /* 0x0000004500067245 */ /* 0x000fe20000201000 */
[----:B------:R-:W-:Y:S01]  /*31860*/  IMAD.U32 R69, R75, 0x10000, RZ ;  /* 0x000100004b457824 */ /* 0x000fe200078e00ff */
[----:B------:R-:W-:Y:S01]  /*31870*/  ISETP.NE.AND P6, PT, R68, 0x1, PT ;  /* 0x000000014400780c */ /* 0x000fe20003fc5270 */
[----:B------:R-:W-:Y:S01]  /*31880*/  BSSY.RECONVERGENT B1, `(.L_x_18769) ;  /* 0x0000065000017945 */ /* 0x000fe20003800200 */
[----:B------:R-:W-:Y:S01]  /*31890*/  PRMT R73, R71, 0x7632, R73 ;  /* 0x0000763247497816 */ /* 0x000fe20000000049 */
[----:B------:R-:W-:Y:S01]  /*318a0*/  FFMA.FTZ R6, R6, R104, 1.1641532182693481445e-10 ;  /* 0x2f00000006067423 */ /* 0x000fe20000010068 */
[----:B------:R-:W-:-:S04]  /*318b0*/  PRMT R75, R75, 0x7632, R75 ;  /* 0x000076324b4b7816 */ /* 0x000fc8000000004b */
[----:B------:R-:W-:Y:S01]  /*318c0*/  FSETP.GTU.FTZ.AND P5, PT, R6, R157, PT ;  /* 0x0000009d0600720b */ /* 0x000fe20003fbc000 */
[----:B------:R-:W-:-:S04]  /*318d0*/  IMAD.U32 R6, R71, 0x10000, RZ ;  /* 0x0001000047067824 */ /* 0x000fc800078e00ff */
[----:B------:R-:W-:-:S04]  /*318e0*/  FMUL.FTZ R6, R6, R110 ;  /* 0x0000006e06067220 */ /* 0x000fc80000410000 */
[----:B------:R-:W-:-:S05]  /*318f0*/  FMUL.FTZ R6, R6, R109 ;  /* 0x0000006d06067220 */ /* 0x000fca0000410000 */
[----:B------:R-:W-:Y:S02]  /*31900*/  FSEL R6, R6, RZ, !P5 ;  /* 0x000000ff06067208 */ /* 0x000fe40006800000 */
[----:B------:R-:W-:-:S03]  /*31910*/  PLOP3.LUT P5, PT, P5, PT, PT, 0x8, 0x80 ;  /* 0x000000000080781c */ /* 0x000fc60002fae170 */
[----:B------:R-:W-:Y:S01]  /*31920*/  FADD.FTZ R72, R6, R69 ;  /* 0x0000004506487221 */ /* 0x000fe20000010000 */
        /* <DEDUP_REMOVED lines=12> */
.L_x_18771:
        /* <DEDUP_REMOVED lines=15> */
.L_x_18773:
[----:B------:R-:W-:Y:S05]  /*31ae0*/  BSYNC.RECONVERGENT B2 ;  /* 0x0000000000027941 */ /* 0x000fea0003800200 */
.L_x_18772:
        /* <DEDUP_REMOVED lines=62> */
.L_x_18770:
[----:B------:R-:W-:Y:S05]  /*31ed0*/  BSYNC.RECONVERGENT B1 ;  /* 0x0000000000017941 */ /* 0x000fea0003800200 */
.L_x_18769:
[----:B------:R-:W-:Y:S01]  /*31ee0*/  I2FP.F32.U32 R68, R69 ;  /* 0x0000004500447245 */ /* 0x000fe20000201000 */
[----:B------:R-:W-:Y:S01]  /*31ef0*/  IMAD.U32 R69, R75, 0x10000, RZ ;  /* 0x000100004b457824 */ /* 0x000fe200078e00ff */
[----:B------:R-:W-:-:S03]  /*31f00*/  F2FP.BF16.F32.PACK_AB R70, R57, R58 ;  /* 0x0000003a3946723e */ /* 0x000fc600000010ff */
[----:B------:R-:W-:-:S05]  /*31f10*/  FFMA.FTZ R68, R68, R104, 1.1641532182693481445e-10 ;  /* 0x2f00000044447423 */ /* 0x000fca0000010068 */
[----:B------:R-:W-:Y:S02]  /*31f20*/  FSETP.GTU.FTZ.AND P6, PT, R68, R157, PT ;  /* 0x0000009d4400720b */ /* 0x000fe40003fdc000 */
[----:B------:R-:W-:-:S05]  /*31f30*/  SHF.L.U32 R68, R73, 0x10, RZ ;  /* 0x0000001049447819 */ /* 0x000fca00000006ff */
        /* <DEDUP_REMOVED lines=9> */
.L_x_18733:
        /* <DEDUP_REMOVED lines=16> */
.L_x_18777:
        /* <DEDUP_REMOVED lines=12> */
.L_x_18779:
[----:B------:R-:W-:Y:S05]  /*32190*/  BSYNC.RECONVERGENT B2 ;  /* 0x0000000000027941 */ /* 0x000fea0003800200 */
.L_x_18778:
        /* <DEDUP_REMOVED lines=62> */
.L_x_18776:
[----:B------:R-:W-:Y:S05]  /*32580*/  BSYNC.RECONVERGENT B1 ;  /* 0x0000000000017941 */ /* 0x000fea0003800200 */
.L_x_18775:
        /* <DEDUP_REMOVED lines=27> */
.L_x_18782:
        /* <DEDUP_REMOVED lines=12> */
.L_x_18784:
[----:B------:R-:W-:Y:S05]  /*32800*/  BSYNC.RECONVERGENT B2 ;  /* 0x0000000000027941 */ /* 0x000fea0003800200 */
.L_x_18783:
        /* <DEDUP_REMOVED lines=62> */
.L_x_18781:
[----:B------:R-:W-:Y:S05]  /*32bf0*/  BSYNC.RECONVERGENT B1 ;  /* 0x0000000000017941 */ /* 0x000fea0003800200 */
.L_x_18780:
        /* <DEDUP_REMOVED lines=21> */
.L_x_18787:
        /* <DEDUP_REMOVED lines=12> */
.L_x_18789:
[----:B------:R-:W-:Y:S05]  /*32e10*/  BSYNC.RECONVERGENT B2 ;  /* 0x0000000000027941 */ /* 0x000fea0003800200 */
.L_x_18788:
        /* <DEDUP_REMOVED lines=62> */
.L_x_18786:
[----:B------:R-:W-:Y:S05]  /*33200*/  BSYNC.RECONVERGENT B1 ;  /* 0x0000000000017941 */ /* 0x000fea0003800200 */
.L_x_18785:
        /* <DEDUP_REMOVED lines=22> */
.L_x_18792:
        /* <DEDUP_REMOVED lines=12> */
.L_x_18794:
[----:B------:R-:W-:Y:S05]  /*33430*/  BSYNC.RECONVERGENT B2 ;  /* 0x0000000000027941 */ /* 0x000fea0003800200 */
.L_x_18793:
        /* <DEDUP_REMOVED lines=62> */
.L_x_18791:
[----:B------:R-:W-:Y:S05]  /*33820*/  BSYNC.RECONVERGENT B1 ;  /* 0x0000000000017941 */ /* 0x000fea0003800200 */
.L_x_18790:
        /* <DEDUP_REMOVED lines=21> */
.L_x_18797:
        /* <DEDUP_REMOVED lines=12> */
.L_x_18799:
[----:B------:R-:W-:Y:S05]  /*33a40*/  BSYNC.RECONVERGENT B2 ;  /* 0x0000000000027941 */ /* 0x000fea0003800200 */
.L_x_18798:
        /* <DEDUP_REMOVED lines=62> */
.L_x_18796:
[----:B------:R-:W-:Y:S05]  /*33e30*/  BSYNC.RECONVERGENT B1 ;  /* 0x0000000000017941 */ /* 0x000fea0003800200 */
.L_x_18795:
        /* <DEDUP_REMOVED lines=22> */
.L_x_18802:
        /* <DEDUP_REMOVED lines=12> */
.L_x_18804:
[----:B------:R-:W-:Y:S05]  /*34060*/  BSYNC.RECONVERGENT B2 ;  /* 0x0000000000027941 */ /* 0x000fea0003800200 */
.L_x_18803:
        /* <DEDUP_REMOVED lines=62> */
.L_x_18801:
[----:B------:R-:W-:Y:S05]  /*34450*/  BSYNC.RECONVERGENT B1 ;  /* 0x0000000000017941 */ /* 0x000fea0003800200 */
.L_x_18800:
        /* <DEDUP_REMOVED lines=21> */
.L_x_18807:
        /* <DEDUP_REMOVED lines=12> */
.L_x_18809:
[----:B------:R-:W-:Y:S05]  /*34670*/  BSYNC.RECONVERGENT B2 ;  /* 0x0000000000027941 */ /* 0x000fea0003800200 */
.L_x_18808:
        /* <DEDUP_REMOVED lines=62> */
.L_x_18806:
[----:B------:R-:W-:Y:S05]  /*34a60*/  BSYNC.RECONVERGENT B1 ;  /* 0x0000000000017941 */ /* 0x000fea0003800200 */
.L_x_18805:
        /* <DEDUP_REMOVED lines=23> */
.L_x_18812:
        /* <DEDUP_REMOVED lines=15> */
.L_x_18814:
[----:B------:R-:W-:Y:S05]  /*34cd0*/  BSYNC.RECONVERGENT B2 ;  /* 0x0000000000027941 */ /* 0x000fea0003800200 */
.L_x_18813:
        /* <DEDUP_REMOVED lines=62> */
.L_x_18811:
[----:B------:R-:W-:Y:S05]  /*350c0*/  BSYNC.RECONVERGENT B1 ;  /* 0x0000000000017941 */ /* 0x000fea0003800200 */
.L_x_18810:
        /* <DEDUP_REMOVED lines=12> */
.L_x_18774:
        /* <DEDUP_REMOVED lines=21> */
.L_x_18732:
[----:B------:R-:W-:Y:S05]  /*352e0*/  BSYNC.RECONVERGENT B0 ;  /* 0x0000000000007941 */ /* 0x000fea0003800200 */
.L_x_18731:
        /* <DEDUP_REMOVED lines=30> */
.L_x_18820:
        /* <DEDUP_REMOVED lines=12> */
.L_x_18822:
[----:B------:R-:W-:Y:S05]  /*35590*/  BSYNC.RECONVERGENT B2 ;  /* 0x0000000000027941 */ /* 0x000fea0003800200 */
.L_x_18821:
        /* <DEDUP_REMOVED lines=62> */
.L_x_18819:
[----:B------:R-:W-:Y:S05]  /*35980*/  BSYNC.RECONVERGENT B1 ;  /* 0x0000000000017941 */ /* 0x000fea0003800200 */
.L_x_18818:
        /* <DEDUP_REMOVED lines=10> */
[----:B------:R-:W-:-:S02]  /*35a30*/  PRMT R33, R72, 0x7632, R33 ;  /* 0x0000763248217816 */ /* 0x000fc40000000021 */
[----:B------:R-:W-:Y:S01]  /*35a40*/  MOV R34, R4 ;  /* 0x0000000400227202 */ /* 0x000fe20000000f00 */
[----:B0-----:R-:W-:Y:S01]  /*35a50*/  FMUL.FTZ R6, R6, R109 ;  /* 0x0000006d06067220 */ /* 0x001fe20000410000 */
[----:B-1----:R-:W-:Y:S01]  /*35a60*/  FSETP.GTU.FTZ.AND P0, PT, R29, R157, PT ;  /* 0x0000009d1d00720b */ /* 0x002fe20003f1c000 */
[----:B------:R-:W-:-:S03]  /*35a70*/  IMAD.U32 R29, R72, 0x10000, RZ ;  /* 0x00010000481d7824 */ /* 0x000fc600078e00ff */
        /* <DEDUP_REMOVED lines=15> */
.L_x_18825:
        /* <DEDUP_REMOVED lines=12> */
.L_x_18827:
[----:B------:R-:W-:Y:S05]  /*35c30*/  BSYNC.RECONVERGENT B2 ;  /* 0x0000000000027941 */ /* 0x000fea0003800200 */
.L_x_18826:
        /* <DEDUP_REMOVED lines=62> */
.L_x_18824:
[----:B------:R-:W-:Y:S05]  /*36020*/  BSYNC.RECONVERGENT B1 ;  /* 0x0000000000017941 */ /* 0x000fea0003800200 */
.L_x_18823:
        /* <DEDUP_REMOVED lines=23> */
.L_x_18830:
        /* <DEDUP_REMOVED lines=12> */
.L_x_18832:
[----:B------:R-:W-:Y:S05]  /*36260*/  BSYNC.RECONVERGENT B2 ;  /* 0x0000000000027941 */ /* 0x000fea0003800200 */
.L_x_18831:
        /* <DEDUP_REMOVED lines=62> */
.L_x_18829:
[----:B------:R-:W-:Y:S05]  /*36650*/  BSYNC.RECONVERGENT B1 ;  /* 0x0000000000017941 */ /* 0x000fea0003800200 */
.L_x_18828:
[----:B------:R-:W-:Y:S01]  /*36660*/  I2FP.F32.U32 R6, R33 ;  /* 0x0000002100067245 */ /* 0x000fe20000201000 */
[----:B------:R-:W-:Y:S01]  /*36670*/  BSSY.RECONVERGENT B1, `(.L_x_18833) ;  /* 0x0000063000017945 */ /* 0x000fe20003800200 */
[----:B------:R-:W-:Y:S01]  /*36680*/  ISETP.NE.AND P2, PT, R68, 0x1, PT ;  /* 0x000000014400780c */ /* 0x000fe20003f45270 */
[----:B------:R-:W-:Y:S01]  /*36690*/  IMAD.MOV.U32 R56, RZ, RZ, R4 ;  /* 0x000000ffff387224 */ /* 0x000fe200078e0004 */
[----:B------:R-:W-:Y:S01]  /*366a0*/  SHF.L.U32 R34, R73, 0x10, RZ ;  /* 0x0000001049227819 */ /* 0x000fe200000006ff */
[----:B------:R-:W-:Y:S01]  /*366b0*/  FFMA.FTZ R6, R6, R106, 1.1641532182693481445e-10 ;  /* 0x2f00000006067423 */ /* 0x000fe2000001006a */
[----:B------:R-:W-:Y:S02]  /*366c0*/  PRMT R33, R69, 0x7632, R33 ;  /* 0x0000763245217816 */ /* 0x000fe40000000021 */
[----:B------:R-:W-:Y:S02]  /*366d0*/  PRMT R55, R73, 0x7632, R55 ;  /* 0x0000763249377816 */ /* 0x000fe40000000037 */
        /* <DEDUP_REMOVED lines=17> */
.L_x_18835:
        /* <DEDUP_REMOVED lines=12> */
.L_x_18837:
[----:B------:R-:W-:Y:S05]  /*368b0*/  BSYNC.RECONVERGENT B2 ;  /* 0x0000000000027941 */ /* 0x000fea0003800200 */
.L_x_18836:
        /* <DEDUP_REMOVED lines=62> */
.L_x_18834:
[----:B------:R-:W-:Y:S05]  /*36ca0*/  BSYNC.RECONVERGENT B1 ;  /* 0x0000000000017941 */ /* 0x000fea0003800200 */
.L_x_18833:
        /* <DEDUP_REMOVED lines=23> */
.L_x_18840:
        /* <DEDUP_REMOVED lines=12> */
.L_x_18842:
[----:B------:R-:W-:Y:S05]  /*36ee0*/  BSYNC.RECONVERGENT B2 ;  /* 0x0000000000027941 */ /* 0x000fea0003800200 */
.L_x_18841:
        /* <DEDUP_REMOVED lines=62> */
.L_x_18839:
[----:B------:R-:W-:Y:S05]  /*372d0*/  BSYNC.RECONVERGENT B1 ;  /* 0x0000000000017941 */ /* 0x000fea0003800200 */
.L_x_18838:
[----:B------:R-:W-:Y:S01]  /*372e0*/  I2FP.F32.U32 R6, R55 ;  /* 0x0000003700067245 */ /* 0x000fe20000201000 */
[----:B------:R-:W-:Y:S01]  /*372f0*/  IMAD.U32 R55, R74, 0x10000, RZ ;  /* 0x000100004a377824 */ /* 0x000fe200078e00ff */
[----:B------:R-:W-:Y:S01]  /*37300*/  ISETP.NE.AND P4, PT, R68, 0x1, PT ;  /* 0x000000014400780c */ /* 0x000fe20003f85270 */
[----:B------:R-:W-:Y:S01]  /*37310*/  BSSY.RECONVERGENT B1, `(.L_x_18843) ;  /* 0x0000061000017945 */ /* 0x000fe20003800200 */
[----:B------:R-:W-:Y:S02]  /*37320*/  IMAD.MOV.U32 R69, RZ, RZ, R4 ;  /* 0x000000ffff457224 */ /* 0x000fe400078e0004 */
        /* <DEDUP_REMOVED lines=10> */
[----:B------:R-:W-:Y:S01]  /*373d0*/  PRMT R70, R74, 0x7632, R70 ;  /* 0x000076324a467816 */ /* 0x000fe20000000046 */
        /* <DEDUP_REMOVED lines=9> */
.L_x_18845:
        /* <DEDUP_REMOVED lines=12> */
.L_x_18847:
[----:B------:R-:W-:Y:S05]  /*37530*/  BSYNC.RECONVERGENT B2 ;  /* 0x0000000000027941 */ /* 0x000fea0003800200 */
.L_x_18846:
        /* <DEDUP_REMOVED lines=62> */
.L_x_18844:
[----:B------:R-:W-:Y:S05]  /*37920*/  BSYNC.RECONVERGENT B1 ;  /* 0x0000000000017941 */ /* 0x000fea0003800200 */
.L_x_18843:
        /* <DEDUP_REMOVED lines=23> */
.L_x_18850:
        /* <DEDUP_REMOVED lines=12> */
.L_x_18852:
[----:B------:R-:W-:Y:S05]  /*37b60*/  BSYNC.RECONVERGENT B2 ;  /* 0x0000000000027941 */ /* 0x000fea0003800200 */
.L_x_18851:
        /* <DEDUP_REMOVED lines=62> */
.L_x_18849:
[----:B------:R-:W-:Y:S05]  /*37f50*/  BSYNC.RECONVERGENT B1 ;  /* 0x0000000000017941 */ /* 0x000fea0003800200 */
.L_x_18848:
[----:B------:R-:W-:Y:S01]  /*37f60*/  I2FP.F32.U32 R6, R69 ;  /* 0x0000004500067245 */ /* 0x000fe20000201000 */
[----:B------:R-:W-:Y:S01]  /*37f70*/  IMAD.U32 R69, R75, 0x10000, RZ ;  /* 0x000100004b457824 */ /* 0x000fe200078e00ff */
[----:B------:R-:W-:Y:S01]  /*37f80*/  ISETP.NE.AND P6, PT, R68, 0x1, PT ;  /* 0x000000014400780c */ /* 0x000fe20003fc5270 */
[----:B------:R-:W-:Y:S01]  /*37f90*/  BSSY.RECONVERGENT B1, `(.L_x_18853) ;  /* 0x0000065000017945 */ /* 0x000fe20003800200 */
[----:B------:R-:W-:Y:S01]  /*37fa0*/  PRMT R73, R71, 0x7632, R73 ;  /* 0x0000763247497816 */ /* 0x000fe20000000049 */
[----:B------:R-:W-:Y:S01]  /*37fb0*/  FFMA.FTZ R6, R6, R106, 1.1641532182693481445e-10 ;  /* 0x2f00000006067423 */ /* 0x000fe2000001006a */
[----:B------:R-:W-:-:S04]  /*37fc0*/  PRMT R75, R75, 0x7632, R75 ;  /* 0x000076324b4b7816 */ /* 0x000fc8000000004b */
[----:B------:R-:W-:Y:S02]  /*37fd0*/  FSETP.GTU.FTZ.AND P5, PT, R6, R157, PT ;  /* 0x0000009d0600720b */ /* 0x000fe40003fbc000 */
[----:B------:R-:W-:-:S05]  /*37fe0*/  SHF.L.U32 R6, R71, 0x10, RZ ;  /* 0x0000001047067819 */ /* 0x000fca00000006ff */
        /* <DEDUP_REMOVED lines=17> */
.L_x_18855:
        /* <DEDUP_REMOVED lines=15> */
.L_x_18857:
[----:B------:R-:W-:Y:S05]  /*381f0*/  BSYNC.RECONVERGENT B2 ;  /* 0x0000000000027941 */ /* 0x000fea0003800200 */
.L_x_18856:
        /* <DEDUP_REMOVED lines=62> */
.L_x_18854:
[----:B------:R-:W-:Y:S05]  /*385e0*/  BSYNC.RECONVERGENT B1 ;  /* 0x0000000000017941 */ /* 0x000fea0003800200 */
.L_x_18853:
[----:B------:R-:W-:Y:S02]  /*385f0*/  I2FP.F32.U32 R68, R69 ;  /* 0x0000004500447245 */ /* 0x000fe40000201000 */
[----:B------:R-:W-:Y:S02]  /*38600*/  SHF.L.U32 R69, R75, 0x10, RZ ;  /* 0x000000104b457819 */ /* 0x000fe400000006ff */
[----:B------:R-:W-:Y:S01]  /*38610*/  F2FP.BF16.F32.PACK_AB R70, R55, R56 ;  /* 0x000000383746723e */ /* 0x000fe200000010ff */
        /* <DEDUP_REMOVED lines=12> */
.L_x_18817:
        /* <DEDUP_REMOVED lines=16> */
.L_x_18861:
        /* <DEDUP_REMOVED lines=12> */
.L_x_18863:
[----:B------:R-:W-:Y:S05]  /*388a0*/  BSYNC.RECONVERGENT B2 ;  /* 0x0000000000027941 */ /* 0x000fea0003800200 */
.L_x_18862:
        /* <DEDUP_REMOVED lines=62> */
.L_x_18860:
[----:B------:R-:W-:Y:S05]  /*38c90*/  BSYNC.RECONVERGENT B1 ;  /* 0x0000000000017941 */ /* 0x000fea0003800200 */
.L_x_18859:
        /* <DEDUP_REMOVED lines=27> */
.L_x_18866:
        /* <DEDUP_REMOVED lines=12> */
.L_x_18868:
[----:B------:R-:W-:Y:S05]  /*38f10*/  BSYNC.RECONVERGENT B2 ;  /* 0x0000000000027941 */ /* 0x000fea0003800200 */
.L_x_18867:
        /* <DEDUP_REMOVED lines=62> */
.L_x_18865:
[----:B------:R-:W-:Y:S05]  /*39300*/  BSYNC.RECONVERGENT B1 ;  /* 0x0000000000017941 */ /* 0x000fea0003800200 */
.L_x_18864:
        /* <DEDUP_REMOVED lines=21> */
.L_x_18871:
        /* <DEDUP_REMOVED lines=12> */
.L_x_18873:
[----:B------:R-:W-:Y:S05]  /*39520*/  BSYNC.RECONVERGENT B2 ;  /* 0x0000000000027941 */ /* 0x000fea0003800200 */
.L_x_18872:
        /* <DEDUP_REMOVED lines=62> */
.L_x_18870:
[----:B------:R-:W-:Y:S05]  /*39910*/  BSYNC.RECONVERGENT B1 ;  /* 0x0000000000017941 */ /* 0x000fea0003800200 */
.L_x_18869:
        /* <DEDUP_REMOVED lines=22> */
.L_x_18876:
        /* <DEDUP_REMOVED lines=12> */
.L_x_18878:
[----:B------:R-:W-:Y:S05]  /*39b40*/  BSYNC.RECONVERGENT B2 ;  /* 0x0000000000027941 */ /* 0x000fea0003800200 */
.L_x_18877:
        /* <DEDUP_REMOVED lines=62> */
.L_x_18875:
[----:B------:R-:W-:Y:S05]  /*39f30*/  BSYNC.RECONVERGENT B1 ;  /* 0x0000000000017941 */ /* 0x000fea0003800200 */
.L_x_18874:
        /* <DEDUP_REMOVED lines=21> */
.L_x_18881:
        /* <DEDUP_REMOVED lines=12> */
.L_x_18883:
[----:B------:R-:W-:Y:S05]  /*3a150*/  BSYNC.RECONVERGENT B2 ;  /* 0x0000000000027941 */ /* 0x000fea0003800200 */
.L_x_18882:
        /* <DEDUP_REMOVED lines=62> */
.L_x_18880:
[----:B------:R-:W-:Y:S05]  /*3a540*/  BSYNC.RECONVERGENT B1 ;  /* 0x0000000000017941 */ /* 0x000fea0003800200 */
.L_x_18879:
        /* <DEDUP_REMOVED lines=22> */
.L_x_18886:
        /* <DEDUP_REMOVED lines=12> */
.L_x_18888:
[----:B------:R-:W-:Y:S05]  /*3a770*/  BSYNC.RECONVERGENT B2 ;  /* 0x0000000000027941 */ /* 0x000fea0003800200 */
.L_x_18887:
        /* <DEDUP_REMOVED lines=62> */
.L_x_18885:
[----:B------:R-:W-:Y:S05]  /*3ab60*/  BSYNC.RECONVERGENT B1 ;  /* 0x0000000000017941 */ /* 0x000fea0003800200 */
.L_x_18884:
        /* <DEDUP_REMOVED lines=21> */
.L_x_18891:
        /* <DEDUP_REMOVED lines=12> */
.L_x_18893:
[----:B------:R-:W-:Y:S05]  /*3ad80*/  BSYNC.RECONVERGENT B2 ;  /* 0x0000000000027941 */ /* 0x000fea0003800200 */
.L_x_18892:
        /* <DEDUP_REMOVED lines=62> */
.L_x_18890:
[----:B------:R-:W-:Y:S05]  /*3b170*/  BSYNC.RECONVERGENT B1 ;  /* 0x0000000000017941 */ /* 0x000fea0003800200 */
.L_x_18889:
        /* <DEDUP_REMOVED lines=23> */
.L_x_18896:
        /* <DEDUP_REMOVED lines=15> */
.L_x_18898:
[----:B------:R-:W-:Y:S05]  /*3b3e0*/  BSYNC.RECONVERGENT B2 ;  /* 0x0000000000027941 */ /* 0x000fea0003800200 */
.L_x_18897:
        /* <DEDUP_REMOVED lines=62> */
.L_x_18895:
[----:B------:R-:W-:Y:S05]  /*3b7d0*/  BSYNC.RECONVERGENT B1 ;  /* 0x0000000000017941 */ /* 0x000fea0003800200 */
.L_x_18894:
        /* <DEDUP_REMOVED lines=12> */
.L_x_18858:
        /* <DEDUP_REMOVED lines=21> */
.L_x_18816:
[----:B------:R-:W-:Y:S05]  /*3b9f0*/  BSYNC.RECONVERGENT B0 ;  /* 0x0000000000007941 */ /* 0x000fea0003800200 */
.L_x_18815:
        /* <DEDUP_REMOVED lines=11> */
[----:B------:R-:W0:Y:S01]  /*3bab0*/  LDC.64 R52, c[0x0][0x3a0] ;  /* 0x0000e800ff347b82 */ /* 0x000e220000000a00 */
[----:B------:R-:W-:Y:S01]  /*3bac0*/  ISETP.NE.AND P0, PT, R6, 0x1, PT ;  /* 0x000000010600780c */ /* 0x000fe20003f05270 */
[----:B------:R-:W-:Y:S01]  /*3bad0*/  BSSY.RECONVERGENT B1, `(.L_x_18902) ;  /* 0x000005c000017945 */ /* 0x000fe20003800200 */
[----:B------:R-:W-:Y:S01]  /*3bae0*/  MOV R31, R4 ;  /* 0x00000004001f7202 */ /* 0x000fe20000000f00 */
[----:B------:R-:W-:Y:S02]  /*3baf0*/  IMAD.MOV.U32 R156, RZ, RZ, R109 ;  /* 0x000000ffff9c7224 */ /* 0x000fe400078e006d */
[----:B0-----:R-:W-:-:S05]  /*3bb00*/  IMAD.WIDE.U32 R52, R111, 0x10, R52 ;  /* 0x000000106f347825 */ /* 0x001fca00078e0034 */
[----:B------:R0:W5:Y:S02]  /*3bb10*/  LDG.E.128 R72, desc[UR6][R52.64] ;  /* 0x0000000634487981 */ /* 0x000164000c1e1d00 */
[----:B0-----:R-:W-:Y:S01]  /*3bb20*/  IMAD.MOV.U32 R52, RZ, RZ, 0x2 ;  /* 0x00000002ff347424 */ /* 0x001fe200078e00ff */
        /* <DEDUP_REMOVED lines=11> */
.L_x_18904:
        /* <DEDUP_REMOVED lines=12> */
.L_x_18906:
[----:B------:R-:W-:Y:S05]  /*3bca0*/  BSYNC.RECONVERGENT B2 ;  /* 0x0000000000027941 */ /* 0x000fea0003800200 */
.L_x_18905:
        /* <DEDUP_REMOVED lines=59> */
[----:B------:R-:W-:Y:S01]  /*3c060*/  LOP3.LUT R7, R52, UR13, R7, 0x96, !PT ;  /* 0x0000000d34077c12 */ /* 0x000fe2000f8e9607 */
[----:B------:R-:W-:Y:S01]  /*3c070*/  HFMA2 R52, -RZ, RZ, 0, 0 ;  /* 0x00000000ff347431 */ /* 0x000fe200000001ff */
[----:B------:R-:W-:-:S07]  /*3c080*/  MOV R4, R6 ;  /* 0x0000000600047202 */ /* 0x000fce0000000f00 */
.L_x_18903:
[----:B------:R-:W-:Y:S05]  /*3c090*/  BSYNC.RECONVERGENT B1 ;  /* 0x0000000000017941 */ /* 0x000fea0003800200 */
.L_x_18902:
        /* <DEDUP_REMOVED lines=10> */
[----:B------:R-:W-:Y:S01]  /*3c140*/  PRMT R51, R72, 0x7632, R51 ;  /* 0x0000763248337816 */ /* 0x000fe20000000033 */
[----:B------:R-:W-:-:S02]  /*3c150*/  IMAD.MOV.U32 R53, RZ, RZ, R4 ;  /* 0x000000ffff357224 */ /* 0x000fc400078e0004 */
[----:B0-----:R-:W-:Y:S01]  /*3c160*/  FMUL.FTZ R6, R6, R158 ;  /* 0x0000009e06067220 */ /* 0x001fe20000410000 */
[----:B-1----:R-:W-:Y:S01]  /*3c170*/  FSETP.GTU.FTZ.AND P0, PT, R31, R159, PT ;  /* 0x0000009f1f00720b */ /* 0x002fe20003f1c000 */
[----:B------:R-:W-:-:S03]  /*3c180*/  IMAD.U32 R31, R72, 0x10000, RZ ;  /* 0x00010000481f7824 */ /* 0x000fc600078e00ff */
        /* <DEDUP_REMOVED lines=15> */
.L_x_18909:
        /* <DEDUP_REMOVED lines=12> */
.L_x_18911:
[----:B------:R-:W-:Y:S05]  /*3c340*/  BSYNC.RECONVERGENT B2 ;  /* 0x0000000000027941 */ /* 0x000fea0003800200 */
.L_x_18910:
        /* <DEDUP_REMOVED lines=62> */
.L_x_18908:
[----:B------:R-:W-:Y:S05]  /*3c730*/  BSYNC.RECONVERGENT B1 ;  /* 0x0000000000017941 */ /* 0x000fea0003800200 */
.L_x_18907:
        /* <DEDUP_REMOVED lines=23> */
.L_x_18914:
        /* <DEDUP_REMOVED lines=12> */
.L_x_18916:
[----:B------:R-:W-:Y:S05]  /*3c970*/  BSYNC.RECONVERGENT B2 ;  /* 0x0000000000027941 */ /* 0x000fea0003800200 */
.L_x_18915:
        /* <DEDUP_REMOVED lines=62> */
.L_x_18913:
[----:B------:R-:W-:Y:S05]  /*3cd60*/  BSYNC.RECONVERGENT B1 ;  /* 0x0000000000017941 */ /* 0x000fea0003800200 */
.L_x_18912:
        /* <DEDUP_REMOVED lines=8> */
[----:B------:R-:W-:Y:S02]  /*3cdf0*/  FSETP.GTU.FTZ.AND P1, PT, R6, R159, PT ;  /* 0x0000009f0600720b */ /* 0x000fe40003f3c000 */
[----:B------:R-:W-:-:S05]  /*3ce00*/  SHF.L.U32 R6, R69, 0x10, RZ ;  /* 0x0000001045067819 */ /* 0x000fca00000006ff */
        /* <DEDUP_REMOVED lines=15> */
.L_x_18919:
        /* <DEDUP_REMOVED lines=12> */
.L_x_18921:
[----:B------:R-:W-:Y:S05]  /*3cfc0*/  BSYNC.RECONVERGENT B2 ;  /* 0x0000000000027941 */ /* 0x000fea0003800200 */
.L_x_18920:
        /* <DEDUP_REMOVED lines=62> */
.L_x_18918:
[----:B------:R-:W-:Y:S05]  /*3d3b0*/  BSYNC.RECONVERGENT B1 ;  /* 0x0000000000017941 */ /* 0x000fea0003800200 */
.L_x_18917:
        /* <DEDUP_REMOVED lines=8> */
[----:B------:R-:W-:-:S04]  /*3d440*/  FMUL.FTZ R52, R54, R110 ;  /* 0x0000006e36347220 */ /* 0x000fc80000410000 */
        /* <DEDUP_REMOVED lines=14> */
.L_x_18924:
        /* <DEDUP_REMOVED lines=12> */
.L_x_18926:
[----:B------:R-:W-:Y:S05]  /*3d5f0*/  BSYNC.RECONVERGENT B2 ;  /* 0x0000000000027941 */ /* 0x000fea0003800200 */
.L_x_18925:
        /* <DEDUP_REMOVED lines=62> */
.L_x_18923:
[----:B------:R-:W-:Y:S05]  /*3d9e0*/  BSYNC.RECONVERGENT B1 ;  /* 0x0000000000017941 */ /* 0x000fea0003800200 */
.L_x_18922:
[----:B------:R-:W-:Y:S01]  /*3d9f0*/  I2FP.F32.U32 R6, R53 ;  /* 0x0000003500067245 */ /* 0x000fe20000201000 */
[----:B------:R-:W-:Y:S01]  /*3da00*/  IMAD.U32 R54, R74, 0x10000, RZ ;  /* 0x000100004a367824 */ /* 0x000fe200078e00ff */
[----:B------:R-:W-:Y:S01]  /*3da10*/  ISETP.NE.AND P4, PT, R68, 0x1, PT ;  /* 0x000000014400780c */ /* 0x000fe20003f85270 */
[----:B------:R-:W-:Y:S01]  /*3da20*/  BSSY.RECONVERGENT B1, `(.L_x_18927) ;  /* 0x0000061000017945 */ /* 0x000fe20003800200 */
[----:B------:R-:W-:Y:S01]  /*3da30*/  PRMT R53, R70, 0x7632, R53 ;  /* 0x0000763246357816 */ /* 0x000fe20000000035 */
[----:B------:R-:W-:Y:S01]  /*3da40*/  FFMA.FTZ R6, R6, R157, 1.1641532182693481445e-10 ;  /* 0x2f00000006067423 */ /* 0x000fe2000001009d */
[----:B------:R-:W-:-:S04]  /*3da50*/  IMAD.MOV.U32 R69, RZ, RZ, R4 ;  /* 0x000000ffff457224 */ /* 0x000fc800078e0004 */
[----:B------:R-:W-:Y:S02]  /*3da60*/  FSETP.GTU.FTZ.AND P3, PT, R6, R159, PT ;  /* 0x0000009f0600720b */ /* 0x000fe40003f7c000 */
[----:B------:R-:W-:Y:S02]  /*3da70*/  SHF.L.U32 R6, R70, 0x10, RZ ;  /* 0x0000001046067819 */ /* 0x000fe400000006ff */
[----:B------:R-:W-:-:S03]  /*3da80*/  PRMT R70, R74, 0x7632, R70 ;  /* 0x000076324a467816 */ /* 0x000fc60000000046 */
        /* <DEDUP_REMOVED lines=15> */
.L_x_18929:
        /* <DEDUP_REMOVED lines=12> */
.L_x_18931:
[----:B------:R-:W-:Y:S05]  /*3dc40*/  BSYNC.RECONVERGENT B2 ;  /* 0x0000000000027941 */ /* 0x000fea0003800200 */
.L_x_18930:
        /* <DEDUP_REMOVED lines=62> */
.L_x_18928:
[----:B------:R-:W-:Y:S05]  /*3e030*/  BSYNC.RECONVERGENT B1 ;  /* 0x0000000000017941 */ /* 0x000fea0003800200 */
.L_x_18927:
[----:B------:R-:W-:Y:S01]  /*3e040*/  I2FP.F32.U32 R68, R69 ;  /* 0x0000004500447245 */ /* 0x000fe20000201000 */
[----:B------:R-:W-:Y:S01]  /*3e050*/  IMAD.U32 R53, R53, 0x10000, RZ ;  /* 0x0001000035357824 */ /* 0x000fe200078e00ff */
[----:B------:R-:W-:Y:S01]  /*3e060*/  ISETP.NE.AND P5, PT, R6, 0x1, PT ;  /* 0x000000010600780c */ /* 0x000fe20003fa5270 */
[----:B------:R-:W-:Y:S01]  /*3e070*/  BSSY.RECONVERGENT B1, `(.L_x_18932) ;  /* 0x000005f000017945 */ /* 0x000fe20003800200 */
[----:B------:R-:W-:Y:S01]  /*3e080*/  SHF.L.U32 R70, R70, 0x10, RZ ;  /* 0x0000001046467819 */ /* 0x000fe200000006ff */
        /* <DEDUP_REMOVED lines=18> */
.L_x_18934:
        /* <DEDUP_REMOVED lines=12> */
.L_x_18936:
[----:B------:R-:W-:Y:S05]  /*3e270*/  BSYNC.RECONVERGENT B2 ;  /* 0x0000000000027941 */ /* 0x000fea0003800200 */
.L_x_18935:
        /* <DEDUP_REMOVED lines=62> */
.L_x_18933:
[----:B------:R-:W-:Y:S05]  /*3e660*/  BSYNC.RECONVERGENT B1 ;  /* 0x0000000000017941 */ /* 0x000fea0003800200 */
.L_x_18932:
        /* <DEDUP_REMOVED lines=14> */
[----:B------:R-:W-:Y:S02]  /*3e750*/  HFMA2 R6, -RZ, RZ, 0, 1.1920928955078125e-07 ;  /* 0x00000002ff067431 */ /* 0x000fe400000001ff */
[----:B------:R-:W-:Y:S02]  /*3e760*/  IMAD.MOV.U32 R69, RZ, RZ, R4 ;  /* 0x000000ffff457224 */ /* 0x000fe400078e0004 */
        /* <DEDUP_REMOVED lines=10> */
.L_x_18939:
        /* <DEDUP_REMOVED lines=15> */
.L_x_18941:
[----:B------:R-:W-:Y:S05]  /*3e900*/  BSYNC.RECONVERGENT B2 ;  /* 0x0000000000027941 */ /* 0x000fea0003800200 */
.L_x_18940:
        /* <DEDUP_REMOVED lines=62> */
.L_x_18938:
[----:B------:R-:W-:Y:S05]  /*3ecf0*/  BSYNC.RECONVERGENT B1 ;  /* 0x0000000000017941 */ /* 0x000fea0003800200 */
.L_x_18937:
[----:B------:R-:W-:Y:S01]  /*3ed00*/  I2FP.F32.U32 R68, R69 ;  /* 0x0000004500447245 */ /* 0x000fe20000201000 */
[----:B------:R-:W-:Y:S01]  /*3ed10*/  IMAD.U32 R70, R75, 0x10000, RZ ;  /* 0x000100004b467824 */ /* 0x000fe200078e00ff */
[----:B------:R-:W-:-:S03]  /*3ed20*/  SHF.L.U32 R69, R73, 0x10, RZ ;  /* 0x0000001049457819 */ /* 0x000fc600000006ff */
[----:B------:R-:W-:Y:S02]  /*3ed30*/  FFMA.FTZ R68, R68, R157, 1.1641532182693481445e-10 ;  /* 0x2f00000044447423 */ /* 0x000fe4000001009d */
[----:B------:R-:W-:-:S03]  /*3ed40*/  FMUL.FTZ R69, R69, R110 ;  /* 0x0000006e45457220 */ /* 0x000fc60000410000 */
[----:B------:R-:W-:Y:S01]  /*3ed50*/  FSETP.GTU.FTZ.AND P6, PT, R68, R159, PT ;  /* 0x0000009f4400720b */ /* 0x000fe20003fdc000 */
[----:B------:R-:W-:Y:S01]  /*3ed60*/  FMUL.FTZ R69, R69, R158 ;  /* 0x0000009e45457220 */ /* 0x000fe20000410000 */
[----:B------:R-:W-:-:S04]  /*3ed70*/  F2FP.BF16.F32.PACK_AB R68, R32, R31 ;  /* 0x0000001f2044723e */ /* 0x000fc800000010ff */
[----:B------:R-:W-:Y:S02]  /*3ed80*/  FSEL R69, R69, RZ, !P6 ;  /* 0x000000ff45457208 */ /* 0x000fe40007000000 */
[----:B------:R-:W-:-:S03]  /*3ed90*/  PLOP3.LUT P6, PT, P6, PT, PT, 0x8, 0x80 ;  /* 0x000000000080781c */ /* 0x000fc600037ce170 */
[----:B------:R-:W-:Y:S01]  /*3eda0*/  FADD.FTZ R108, R69, R70 ;  /* 0x00000046456c7221 */ /* 0x000fe20000010000 */
[----:B------:R-:W-:Y:S02]  /*3edb0*/  F2FP.BF16.F32.PACK_AB R70, R53, R54 ;  /* 0x000000363546723e */ /* 0x000fe400000010ff */
[----:B------:R-:W-:Y:S02]  /*3edc0*/  F2FP.BF16.F32.PACK_AB R69, R52, R51 ;  /* 0x000000333445723e */ /* 0x000fe400000010ff */
[----:B------:R-:W-:Y:S01]  /*3edd0*/  F2FP.BF16.F32.PACK_AB R71, R108, R72 ;  /* 0x000000486c47723e */ /* 0x000fe200000010ff */
[----:B------:R-:W-:Y:S06]  /*3ede0*/  BRA `(.L_x_18942) ;  /* 0x0000003000707947 */ /* 0x000fec0003800000 */
.L_x_18901:
        /* <DEDUP_REMOVED lines=16> */
.L_x_18945:
        /* <DEDUP_REMOVED lines=12> */
.L_x_18947:
[----:B------:R-:W-:Y:S05]  /*3efb0*/  BSYNC.RECONVERGENT B2 ;  /* 0x0000000000027941 */ /* 0x000fea0003800200 */
.L_x_18946:
        /* <DEDUP_REMOVED lines=62> */
.L_x_18944:
[----:B------:R-:W-:Y:S05]  /*3f3a0*/  BSYNC.RECONVERGENT B1 ;  /* 0x0000000000017941 */ /* 0x000fea0003800200 */
.L_x_18943:
        /* <DEDUP_REMOVED lines=27> */
.L_x_18950:
        /* <DEDUP_REMOVED lines=12> */
.L_x_18952:
[----:B------:R-:W-:Y:S05]  /*3f620*/  BSYNC.RECONVERGENT B2 ;  /* 0x0000000000027941 */ /* 0x000fea0003800200 */
.L_x_18951:
        /* <DEDUP_REMOVED lines=62> */
.L_x_18949:
[----:B------:R-:W-:Y:S05]  /*3fa10*/  BSYNC.RECONVERGENT B1 ;  /* 0x0000000000017941 */ /* 0x000fea0003800200 */
.L_x_18948:
        /* <DEDUP_REMOVED lines=21> */
.L_x_18955:
        /* <DEDUP_REMOVED lines=12> */
.L_x_18957:
[----:B------:R-:W-:Y:S05]  /*3fc30*/  BSYNC.RECONVERGENT B2 ;  /* 0x0000000000027941 */ /* 0x000fea0003800200 */
.L_x_18956:
        /* <DEDUP_REMOVED lines=62> */
.L_x_18954:
[----:B------:R-:W-:Y:S05]  /*40020*/  BSYNC.RECONVERGENT B1 ;  /* 0x0000000000017941 */ /* 0x000fea0003800200 */
.L_x_18953:
        /* <DEDUP_REMOVED lines=22> */
.L_x_18960:
        /* <DEDUP_REMOVED lines=12> */
.L_x_18962:
[----:B------:R-:W-:Y:S05]  /*40250*/  BSYNC.RECONVERGENT B2 ;  /* 0x0000000000027941 */ /* 0x000fea0003800200 */
.L_x_18961:
        /* <DEDUP_REMOVED lines=62> */
.L_x_18959:
[----:B------:R-:W-:Y:S05]  /*40640*/  BSYNC.RECONVERGENT B1 ;  /* 0x0000000000017941 */ /* 0x000fea0003800200 */
.L_x_18958:
        /* <DEDUP_REMOVED lines=21> */
.L_x_18965:
        /* <DEDUP_REMOVED lines=12> */
.L_x_18967:
[----:B------:R-:W-:Y:S05]  /*40860*/  BSYNC.RECONVERGENT B2 ;  /* 0x0000000000027941 */ /* 0x000fea0003800200 */
.L_x_18966:
        /* <DEDUP_REMOVED lines=62> */
.L_x_18964:
[----:B------:R-:W-:Y:S05]  /*40c50*/  BSYNC.RECONVERGENT B1 ;  /* 0x0000000000017941 */ /* 0x000fea0003800200 */
.L_x_18963:
        /* <DEDUP_REMOVED lines=22> */
.L_x_18970:
        /* <DEDUP_REMOVED lines=12> */
.L_x_18972:
[----:B------:R-:W-:Y:S05]  /*40e80*/  BSYNC.RECONVERGENT B2 ;  /* 0x0000000000027941 */ /* 0x000fea0003800200 */
.L_x_18971:
        /* <DEDUP_REMOVED lines=62> */
.L_x_18969:
[----:B------:R-:W-:Y:S05]  /*41270*/  BSYNC.RECONVERGENT B1 ;  /* 0x0000000000017941 */ /* 0x000fea0003800200 */
.L_x_18968:
        /* <DEDUP_REMOVED lines=21> */
.L_x_18975:
        /* <DEDUP_REMOVED lines=12> */
.L_x_18977:
[----:B------:R-:W-:Y:S05]  /*41490*/  BSYNC.RECONVERGENT B2 ;  /* 0x0000000000027941 */ /* 0x000fea0003800200 */
.L_x_18976:
        /* <DEDUP_REMOVED lines=62> */
.L_x_18974:
[----:B------:R-:W-:Y:S05]  /*41880*/  BSYNC.RECONVERGENT B1 ;  /* 0x0000000000017941 */ /* 0x000fea0003800200 */
.L_x_18973:
        /* <DEDUP_REMOVED lines=23> */
.L_x_18980:
        /* <DEDUP_REMOVED lines=15> */
.L_x_18982:
[----:B------:R-:W-:Y:S05]  /*41af0*/  BSYNC.RECONVERGENT B2 ;  /* 0x0000000000027941 */ /* 0x000fea0003800200 */
.L_x_18981:
        /* <DEDUP_REMOVED lines=62> */
.L_x_18979:
[----:B------:R-:W-:Y:S05]  /*41ee0*/  BSYNC.RECONVERGENT B1 ;  /* 0x0000000000017941 */ /* 0x000fea0003800200 */
.L_x_18978:
[----:B------:R-:W-:Y:S02]  /*41ef0*/  I2FP.F32.U32 R68, R69 ;  /* 0x0000004500447245 */ /* 0x000fe40000201000 */
[----:B------:R-:W-:Y:S02]  /*41f00*/  SHF.L.U32 R69, R73, 0x10, RZ ;  /* 0x0000001049457819 */ /* 0x000fe400000006ff */
[----:B------:R-:W-:Y:S01]  /*41f10*/  F2FP.BF16.F32.PACK_AB R70, R53, R54 ;  /* 0x000000363546723e */ /* 0x000fe200000010ff */
[----:B------:R-:W-:Y:S02]  /*41f20*/  FFMA.FTZ R68, R68, R75, 1.1641532182693481445e-10 ;  /* 0x2f00000044447423 */ /* 0x000fe4000001004b */
[----:B------:R-:W-:-:S03]  /*41f30*/  FMUL.FTZ R69, R69, R110 ;  /* 0x0000006e45457220 */ /* 0x000fc60000410000 */
[----:B------:R-:W-:Y:S01]  /*41f40*/  FSETP.GTU.FTZ.AND P6, PT, R68, R108, PT ;  /* 0x0000006c4400720b */ /* 0x000fe20003fdc000 */
[----:B------:R-:W-:Y:S01]  /*41f50*/  FMUL.FTZ R69, R69, R74 ;  /* 0x0000004a45457220 */ /* 0x000fe20000410000 */
[----:B------:R-:W-:-:S04]  /*41f60*/  F2FP.BF16.F32.PACK_AB R68, R32, R31 ;  /* 0x0000001f2044723e */ /* 0x000fc800000010ff */
[----:B------:R-:W-:Y:S02]  /*41f70*/  FSEL R108, R69, RZ, !P6 ;  /* 0x000000ff456c7208 */ /* 0x000fe40007000000 */
[----:B------:R-:W-:Y:S02]  /*41f80*/  PLOP3.LUT P6, PT, P6, PT, PT, 0x8, 0x80 ;  /* 0x000000000080781c */ /* 0x000fe400037ce170 */
[----:B------:R-:W-:Y:S02]  /*41f90*/  F2FP.BF16.F32.PACK_AB R69, R52, R51 ;  /* 0x000000333445723e */ /* 0x000fe400000010ff */
[----:B------:R-:W-:-:S09]  /*41fa0*/  F2FP.BF16.F32.PACK_AB R71, R108, R72 ;  /* 0x000000486c47723e */ /* 0x000fd200000010ff */
.L_x_18942:
        /* <DEDUP_REMOVED lines=20> */
.L_x_18900:
[----:B------:R-:W-:Y:S05]  /*420f0*/  BSYNC.RECONVERGENT B0 ;  /* 0x0000000000007941 */ /* 0x000fea0003800200 */
.L_x_18899:
[----:B01234-:R-:W-:Y:S01]  /*42100*/  FADD.FTZ R68, RZ, R28 ;  /* 0x0000001cff447221 */ /* 0x01ffe20000010000 */
[----:B------:R-:W-:Y:S01]  /*42110*/  LOP3.LUT P0, RZ, R0, 0x80, RZ, 0xc0, !PT ;  /* 0x0000008000ff7812 */ /* 0x000fe2000780c0ff */
[----:B------:R-:W-:Y:S01]  /*42120*/  UMOV UR13, 0xffffffff ;  /* 0xffffffff000d7882 */ /* 0x000fe20000000000 */
[----:B------:R-:W-:Y:S01]  /*42130*/  ISETP.GT.U32.AND P5, PT, R11, 0x3f, PT ;  /* 0x0000003f0b00780c */ /* 0x000fe20003fa4070 */
[----:B------:R-:W-:Y:S01]  /*42140*/  FADD.FTZ R68, R27, R68 ;  /* 0x000000441b447221 */ /* 0x000fe20000010000 */
[C---:B------:R-:W-:Y:S02]  /*42150*/  ISETP.GT.U32.AND P4, PT, R11.reuse, 0x5f, PT ;  /* 0x0000005f0b00780c */ /* 0x040fe40003f84070 */
[C---:B------:R-:W-:Y:S01]  /*42160*/  ISETP.GT.U32.AND P3, PT, R11.reuse, 0x7f, PT ;  /* 0x0000007f0b00780c */ /* 0x040fe20003f64070 */
[----:B------:R-:W-:Y:S01]  /*42170*/  FADD.FTZ R68, R50, R68 ;  /* 0x0000004432447221 */ /* 0x000fe20000010000 */
[----:B------:R-:W-:Y:S02]  /*42180*/  ISETP.GT.U32.AND P2, PT, R11, 0x9f, PT ;  /* 0x0000009f0b00780c */ /* 0x000fe40003f44070 */
[----:B------:R-:W-:Y:S01]  /*42190*/  LOP3.LUT P1, RZ, R171, 0x1f, RZ, 0xc0, !PT ;  /* 0x0000001fabff7812 */ /* 0x000fe2000782c0ff */
[----:B------:R-:W-:Y:S01]  /*421a0*/  FADD.FTZ R68, R49, R68 ;  /* 0x0000004431447221 */ /* 0x000fe20000010000 */
[----:B------:R-:W-:-:S02]  /*421b0*/  LOP3.LUT R0, R0, 0xfffffff7, RZ, 0xc0, !PT ;  /* 0xfffffff700007812 */ /* 0x000fc400078ec0ff */
[----:B------:R-:W-:Y:S01]  /*421c0*/  ISETP.GT.U32.AND P6, PT, R11, 0xff, PT ;  /* 0x000000ff0b00780c */ /* 0x000fe20003fc4070 */
[----:B------:R-:W-:-:S04]  /*421d0*/  FADD.FTZ R68, R88, R68 ;  /* 0x0000004458447221 */ /* 0x000fc80000010000 */
[----:B------:R-:W-:-:S04]  /*421e0*/  FADD.FTZ R68, R87, R68 ;  /* 0x0000004457447221 */ /* 0x000fc80000010000 */
[----:B------:R-:W-:Y:S01]  /*421f0*/  FADD.FTZ R68, R89, R68 ;  /* 0x0000004459447221 */ /* 0x000fe20000010000 */
[----:B------:R-:W-:Y:S02]  /*42200*/  @P1 LOP3.LUT R0, R0, 0x8, RZ, 0xfc, !PT ;  /* 0x0000000800001812 */ /* 0x000fe400078efcff */
[----:B------:R-:W-:Y:S01]  /*42210*/  ISETP.GT.U32.AND P1, PT, R11, 0xbf, PT ;  /* 0x000000bf0b00780c */ /* 0x000fe20003f24070 */
[----:B------:R-:W-:Y:S01]  /*42220*/  FADD.FTZ R68, R90, R68 ;  /* 0x000000445a447221 */ /* 0x000fe20000010000 */
[----:B------:R-:W-:-:S04]  /*42230*/  LOP3.LUT R0, R0, 0xfffffffe, RZ, 0xc0, !PT ;  /* 0xfffffffe00007812 */ /* 0x000fc800078ec0ff */
[----:B------:R-:W-:Y:S02]  /*42240*/  FSEL R71, R68, RZ, P0 ;  /* 0x000000ff44477208 */ /* 0x000fe40000000000 */
[----:B------:R-:W-:Y:S02]  /*42250*/  ISETP.GT.U32.AND P0, PT, R11, 0xdf, PT ;  /* 0x000000df0b00780c */ /* 0x000fe40003f04070 */
[----:B------:R-:W-:Y:S01]  /*42260*/  @P6 LOP3.LUT R0, R0, 0x1, RZ, 0xfc, !PT ;  /* 0x0000000100006812 */ /* 0x000fe200078efcff */
[----:B------:R-:W-:-:S03]  /*42270*/  FADD.FTZ R68, R26, R71 ;  /* 0x000000471a447221 */ /* 0x000fc60000010000 */
[----:B------:R-:W-:Y:S01]  /*42280*/  LOP3.LUT R0, R0, 0xfffffffd, RZ, 0xc0, !PT ;  /* 0xfffffffd00007812 */ /* 0x000fe200078ec0ff */
        /* <DEDUP_REMOVED lines=263> */
.L_x_19016:
        /* <DEDUP_REMOVED lines=18> */
[----:B------:R-:W2:Y:S04]  /*43420*/  LDL R168, [R1+0x40] ;  /* 0x0000400001a87983 */ /* 0x000ea80000100800 */
[----:B------:R-:W3:Y:S04]  /*43430*/  LDL R159, [R1+0x44] ;  /* 0x00004400019f7983 */ /* 0x000ee80000100800 */
[----:B------:R-:W4:Y:S04]  /*43440*/  LDL R158, [R1+0x48] ;  /* 0x00004800019e7983 */ /* 0x000f280000100800 */
[----:B------:R-:W4:Y:S04]  /*43450*/  LDL R157, [R1+0x4c] ;  /* 0x00004c00019d7983 */ /* 0x000f280000100800 */
[----:B------:R-:W4:Y:S04]  /*43460*/  LDL R156, [R1+0x30] ;  /* 0x00003000019c7983 */ /* 0x000f280000100800 */
[----:B------:R-:W4:Y:S04]  /*43470*/  LDL R111, [R1+0x34] ;  /* 0x00003400016f7983 */ /* 0x000f280000100800 */
[----:B------:R-:W4:Y:S04]  /*43480*/  LDL R110, [R1+0x38] ;  /* 0x00003800016e7983 */ /* 0x000f280000100800 */
[----:B------:R-:W4:Y:S01]  /*43490*/  LDL R73, [R1+0x3c] ;  /* 0x00003c0001497983 */ /* 0x000f220000100800 */
[--C-:B-1----:R-:W-:Y:S01]  /*434a0*/  FADD.FTZ R69, R28, -R75.reuse ;  /* 0x8000004b1c457221 */ /* 0x102fe20000010000 */
[--C-:B------:R-:W-:Y:S01]  /*434b0*/  FADD.FTZ R68, R27, -R75.reuse ;  /* 0x8000004b1b447221 */ /* 0x100fe20000010000 */
[--C-:B------:R-:W-:Y:S01]  /*434c0*/  FADD.FTZ R70, R50, -R75.reuse ;  /* 0x8000004b32467221 */ /* 0x100fe20000010000 */
[--C-:B------:R-:W-:Y:S01]  /*434d0*/  FADD.FTZ R71, R88, -R75.reuse ;  /* 0x8000004b58477221 */ /* 0x100fe20000010000 */
[C---:B------:R-:W-:Y:S01]  /*434e0*/  FMUL.FTZ R69, R74.reuse, R69 ;  /* 0x000000454a457220 */ /* 0x040fe20000410000 */
[C---:B------:R-:W-:Y:S01]  /*434f0*/  FMUL.FTZ R68, R74.reuse, R68 ;  /* 0x000000444a447220 */ /* 0x040fe20000410000 */
[C---:B------:R-:W-:Y:S01]  /*43500*/  FMUL.FTZ R70, R74.reuse, R70 ;  /* 0x000000464a467220 */ /* 0x040fe20000410000 */
[----:B------:R-:W-:Y:S01]  /*43510*/  FMUL.FTZ R71, R74, R71 ;  /* 0x000000474a477220 */ /* 0x000fe20000410000 */
[----:B0-----:R-:W-:-:S04]  /*43520*/  FADD.FTZ R72, R90, -R75 ;  /* 0x8000004b5a487221 */ /* 0x001fc80000010000 */
[----:B------:R-:W-:Y:S01]  /*43530*/  FMUL.FTZ R72, R74, R72 ;  /* 0x000000484a487220 */ /* 0x000fe20000410000 */
[----:B--2--5:R-:W-:Y:S01]  /*43540*/  FFMA.FTZ R69, R69, R168, R120 ;  /* 0x000000a845457223 */ /* 0x024fe20000010078 */
[----:B---3--:R-:W-:Y:S01]  /*43550*/  FFMA.FTZ R68, R68, R159, R121 ;  /* 0x0000009f44447223 */ /* 0x008fe20000010079 */
[----:B----4-:R-:W-:-:S04]  /*43560*/  FFMA.FTZ R70, R70, R158, R122 ;  /* 0x0000009e46467223 */ /* 0x010fc8000001007a */
[----:B------:R-:W-:Y:S01]  /*43570*/  F2FP.BF16.F32.PACK_AB R68, R68, R69 ;  /* 0x000000454444723e */ /* 0x000fe200000010ff */
[----:B------:R-:W-:-:S04]  /*43580*/  FADD.FTZ R69, R49, -R75 ;  /* 0x8000004b31457221 */ /* 0x000fc80000010000 */
[----:B------:R-:W-:Y:S01]  /*43590*/  FMUL.FTZ R69, R74, R69 ;  /* 0x000000454a457220 */ /* 0x000fe20000410000 */
[----:B------:R-:W-:-:S03]  /*435a0*/  FFMA.FTZ R71, R71, R156, R124 ;  /* 0x0000009c47477223 */ /* 0x000fc6000001007c */
[----:B------:R-:W-:-:S05]  /*435b0*/  FFMA.FTZ R69, R69, R157, R123 ;  /* 0x0000009d45457223 */ /* 0x000fca000001007b */
[----:B------:R-:W-:Y:S01]  /*435c0*/  F2FP.BF16.F32.PACK_AB R69, R69, R70 ;  /* 0x000000464545723e */ /* 0x000fe200000010ff */
[----:B------:R-:W-:-:S04]  /*435d0*/  FADD.FTZ R70, R87, -R75 ;  /* 0x8000004b57467221 */ /* 0x000fc80000010000 */
[----:B------:R-:W-:Y:S01]  /*435e0*/  FMUL.FTZ R70, R74, R70 ;  /* 0x000000464a467220 */ /* 0x000fe20000410000 */
[----:B------:R-:W-:-:S03]  /*435f0*/  FFMA.FTZ R72, R72, R73, R127 ;  /* 0x0000004948487223 */ /* 0x000fc6000001007f */
        /* <DEDUP_REMOVED lines=10> */
.L_x_18985:
[----:B------:R-:W-:Y:S05]  /*436a0*/  BSYNC.RECONVERGENT B0 ;  /* 0x0000000000007941 */ /* 0x000fea0003800200 */
.L_x_18984:
[----:B------:R-:W-:Y:S01]  /*436b0*/  LOP3.LUT P0, RZ, R0, 0x2000, RZ, 0xc0, !PT ;  /* 0x0000200000ff7812 */ /* 0x000fe2000780c0ff */
[----:B------:R-:W-:-:S12]  /*436c0*/  BSSY.RECONVERGENT B0, `(.L_x_18986) ;  /* 0x000002a000007945 */ /* 0x000fd80003800200 */
[----:B------:R-:W-:Y:S05]  /*436d0*/  @!P0 BRA `(.L_x_18987) ;  /* 0x0000000000a08947 */ /* 0x000fea0003800000 */
[----:B------:R-:W3:Y:S04]  /*436e0*/  LDL R157, [R1+0x20] ;  /* 0x00002000019d7983 */ /* 0x000ee80000100800 */
[----:B--2---:R-:W2:Y:S04]  /*436f0*/  LDL R70, [R1+0x24] ;  /* 0x0000240001467983 */ /* 0x004ea80000100800 */
[----:B------:R-:W4:Y:S04]  /*43700*/  LDL R156, [R1+0x28] ;  /* 0x00002800019c7983 */ /* 0x000f280000100800 */
[----:B------:R-:W4:Y:S04]  /*43710*/  LDL R71, [R1+0x2c] ;  /* 0x00002c0001477983 */ /* 0x000f280000100800 */
[----:B------:R-:W4:Y:S04]  /*43720*/  LDL R111, [R1+0x10] ;  /* 0x00001000016f7983 */ /* 0x000f280000100800 */
[----:B0-----:R-:W4:Y:S04]  /*43730*/  LDL R72, [R1+0x14] ;  /* 0x0000140001487983 */ /* 0x001f280000100800 */
[----:B------:R-:W4:Y:S04]  /*43740*/  LDL R110, [R1+0x18] ;  /* 0x00001800016e7983 */ /* 0x000f280000100800 */
[----:B------:R-:W4:Y:S01]  /*43750*/  LDL R73, [R1+0x1c] ;  /* 0x00001c0001497983 */ /* 0x000f220000100800 */
[--C-:B-1----:R-:W-:Y:S01]  /*43760*/  FADD.FTZ R69, R26, -R75.reuse ;  /* 0x8000004b1a457221 */ /* 0x102fe20000010000 */
[----:B------:R-:W-:-:S03]  /*43770*/  FADD.FTZ R68, R25, -R75 ;  /* 0x8000004b19447221 */ /* 0x000fc60000010000 */
[C---:B------:R-:W-:Y:S01]  /*43780*/  FMUL.FTZ R69, R74.reuse, R69 ;  /* 0x000000454a457220 */ /* 0x040fe20000410000 */
[----:B------:R-:W-:-:S03]  /*43790*/  FMUL.FTZ R68, R74, R68 ;  /* 0x000000444a447220 */ /* 0x000fc60000410000 */
[----:B---3-5:R-:W-:Y:S01]  /*437a0*/  FFMA.FTZ R69, R69, R157, R128 ;  /* 0x0000009d45457223 */ /* 0x028fe20000010080 */
[----:B--2---:R-:W-:Y:S01]  /*437b0*/  FFMA.FTZ R68, R68, R70, R129 ;  /* 0x0000004644447223 */ /* 0x004fe20000010081 */
[----:B------:R-:W-:-:S04]  /*437c0*/  FADD.FTZ R70, R48, -R75 ;  /* 0x8000004b30467221 */ /* 0x000fc80000010000 */
[----:B------:R-:W-:Y:S01]  /*437d0*/  F2FP.BF16.F32.PACK_AB R68, R68, R69 ;  /* 0x000000454444723e */ /* 0x000fe200000010ff */
[----:B------:R-:W-:Y:S01]  /*437e0*/  FADD.FTZ R69, R47, -R75 ;  /* 0x8000004b2f457221 */ /* 0x000fe20000010000 */
[----:B------:R-:W-:-:S03]  /*437f0*/  FMUL.FTZ R70, R74, R70 ;  /* 0x000000464a467220 */ /* 0x000fc60000410000 */
[----:B------:R-:W-:Y:S01]  /*43800*/  FMUL.FTZ R69, R74, R69 ;  /* 0x000000454a457220 */ /* 0x000fe20000410000 */
[----:B----4-:R-:W-:-:S03]  /*43810*/  FFMA.FTZ R70, R70, R156, R130 ;  /* 0x0000009c46467223 */ /* 0x010fc60000010082 */
        /* <DEDUP_REMOVED lines=17> */
[----:B0-----:R-:W-:-:S04]  /*43930*/  IMAD.WIDE.U32 R72, R2, 0x10, R72 ;  /* 0x0000001002487825 */ /* 0x001fc800078e0048 */
[----:B------:R-:W-:Y:S01]  /*43940*/  VIADD R2, R2, 0x20 ;  /* 0x0000002002027836 */ /* 0x000fe20000000000 */
[----:B------:R3:W-:Y:S06]  /*43950*/  STG.E.128 desc[UR6][R72.64], R68 ;  /* 0x0000004448007986 */ /* 0x0007ec000c101d06 */
.L_x_18987:
[----:B------:R-:W-:Y:S05]  /*43960*/  BSYNC.RECONVERGENT B0 ;  /* 0x0000000000007941 */ /* 0x000fea0003800200 */
.L_x_18986:
[----:B------:R-:W-:Y:S01]  /*43970*/  LOP3.LUT P0, RZ, R0, 0x1000, RZ, 0xc0, !PT ;  /* 0x0000100000ff7812 */ /* 0x000fe2000780c0ff */
[----:B------:R-:W-:-:S12]  /*43980*/  BSSY.RECONVERGENT B0, `(.L_x_18988) ;  /* 0x0000026000007945 */ /* 0x000fd80003800200 */
[----:B------:R-:W-:Y:S05]  /*43990*/  @!P0 BRA `(.L_x_18989) ;  /* 0x0000000000908947 */ /* 0x000fea0003800000 */
[----:B--23--:R-:W2:Y:S04]  /*439a0*/  LDL R73, [R1] ;  /* 0x0000000001497983 */ /* 0x00cea80000100800 */
[----:B------:R-:W3:Y:S04]  /*439b0*/  LDL R70, [R1+0x4] ;  /* 0x0000040001467983 */ /* 0x000ee80000100800 */
[----:B0-----:R-:W4:Y:S04]  /*439c0*/  LDL R72, [R1+0x8] ;  /* 0x0000080001487983 */ /* 0x001f280000100800 */
[----:B------:R-:W4:Y:S01]  /*439d0*/  LDL R71, [R1+0xc] ;  /* 0x00000c0001477983 */ /* 0x000f220000100800 */
[--C-:B-1----:R-:W-:Y:S01]  /*439e0*/  FADD.FTZ R69, R24, -R75.reuse ;  /* 0x8000004b18457221 */ /* 0x102fe20000010000 */
[----:B------:R-:W-:-:S03]  /*439f0*/  FADD.FTZ R68, R23, -R75 ;  /* 0x8000004b17447221 */ /* 0x000fc60000010000 */
[C---:B------:R-:W-:Y:S01]  /*43a00*/  FMUL.FTZ R69, R74.reuse, R69 ;  /* 0x000000454a457220 */ /* 0x040fe20000410000 */
[----:B------:R-:W-:-:S03]  /*43a10*/  FMUL.FTZ R68, R74, R68 ;  /* 0x000000444a447220 */ /* 0x000fc60000410000 */
[----:B--2--5:R-:W-:Y:S01]  /*43a20*/  FFMA.FTZ R69, R69, R73, R136 ;  /* 0x0000004945457223 */ /* 0x024fe20000010088 */
[----:B---3--:R-:W-:Y:S01]  /*43a30*/  FFMA.FTZ R68, R68, R70, R137 ;  /* 0x0000004644447223 */ /* 0x008fe20000010089 */
[----:B------:R-:W-:-:S04]  /*43a40*/  FADD.FTZ R70, R46, -R75 ;  /* 0x8000004b2e467221 */ /* 0x000fc80000010000 */
[----:B------:R-:W-:Y:S01]  /*43a50*/  F2FP.BF16.F32.PACK_AB R68, R68, R69 ;  /* 0x000000454444723e */ /* 0x000fe200000010ff */
[----:B------:R-:W-:Y:S01]  /*43a60*/  FADD.FTZ R69, R45, -R75 ;  /* 0x8000004b2d457221 */ /* 0x000fe20000010000 */
[----:B------:R-:W-:-:S03]  /*43a70*/  FMUL.FTZ R70, R74, R70 ;  /* 0x000000464a467220 */ /* 0x000fc60000410000 */
[----:B------:R-:W-:Y:S01]  /*43a80*/  FMUL.FTZ R69, R74, R69 ;  /* 0x000000454a457220 */ /* 0x000fe20000410000 */
[----:B----4-:R-:W-:Y:S01]  /*43a90*/  FFMA.FTZ R70, R70, R72, R138 ;  /* 0x0000004846467223 */ /* 0x010fe2000001008a */
[----:B------:R-:W-:Y:S02]  /*43aa0*/  FADD.FTZ R72, R94, -R75 ;  /* 0x8000004b5e487221 */ /* 0x000fe40000010000 */
[----:B------:R-:W-:Y:S01]  /*43ab0*/  FFMA.FTZ R69, R69, R71, R139 ;  /* 0x0000004745457223 */ /* 0x000fe2000001008b */
[----:B------:R-:W-:Y:S01]  /*43ac0*/  FADD.FTZ R71, R84, -R75 ;  /* 0x8000004b54477221 */ /* 0x000fe20000010000 */
[----:B------:R-:W-:-:S03]  /*43ad0*/  FMUL.FTZ R72, R74, R72 ;  /* 0x000000484a487220 */ /* 0x000fc60000410000 */
[----:B------:R-:W-:Y:S01]  /*43ae0*/  F2FP.BF16.F32.PACK_AB R69, R69, R70 ;  /* 0x000000464545723e */ /* 0x000fe200000010ff */
[----:B------:R-:W-:Y:S01]  /*43af0*/  FADD.FTZ R70, R83, -R75 ;  /* 0x8000004b53467221 */ /* 0x000fe20000010000 */
[----:B------:R-:W-:Y:S01]  /*43b00*/  FMUL.FTZ R71, R74, R71 ;  /* 0x000000474a477220 */ /* 0x000fe20000410000 */
[----:B------:R-:W-:Y:S02]  /*43b10*/  FFMA.FTZ R72, R72, R251, R143 ;  /* 0x000000fb48487223 */ /* 0x000fe4000001008f */
        /* <DEDUP_REMOVED lines=12> */
.L_x_18989:
[----:B------:R-:W-:Y:S05]  /*43be0*/  BSYNC.RECONVERGENT B0 ;  /* 0x0000000000007941 */ /* 0x000fea0003800200 */
.L_x_18988:
[----:B------:R-:W-:Y:S01]  /*43bf0*/  LOP3.LUT P0, RZ, R0, 0x800, RZ, 0xc0, !PT ;  /* 0x0000080000ff7812 */ /* 0x000fe2000780c0ff */
[----:B------:R-:W-:-:S12]  /*43c00*/  BSSY.RECONVERGENT B0, `(.L_x_18990) ;  /* 0x0000022000007945 */ /* 0x000fd80003800200 */
[----:B------:R-:W-:Y:S05]  /*43c10*/  @!P0 BRA `(.L_x_18991) ;  /* 0x0000000000808947 */ /* 0x000fea0003800000 */
[--C-:B-1234-:R-:W-:Y:S01]  /*43c20*/  FADD.FTZ R69, R22, -R75.reuse ;  /* 0x8000004b16457221 */ /* 0x11efe20000010000 */
[--C-:B------:R-:W-:Y:S01]  /*43c30*/  FADD.FTZ R68, R21, -R75.reuse ;  /* 0x8000004b15447221 */ /* 0x100fe20000010000 */
[--C-:B------:R-:W-:Y:S01]  /*43c40*/  FADD.FTZ R70, R44, -R75.reuse ;  /* 0x8000004b2c467221 */ /* 0x100fe20000010000 */
[----:B------:R-:W-:Y:S01]  /*43c50*/  FADD.FTZ R71, R82, -R75 ;  /* 0x8000004b52477221 */ /* 0x000fe20000010000 */
[C---:B------:R-:W-:Y:S01]  /*43c60*/  FMUL.FTZ R69, R74.reuse, R69 ;  /* 0x000000454a457220 */ /* 0x040fe20000410000 */
[C---:B------:R-:W-:Y:S01]  /*43c70*/  FMUL.FTZ R68, R74.reuse, R68 ;  /* 0x000000444a447220 */ /* 0x040fe20000410000 */
[C---:B------:R-:W-:Y:S01]  /*43c80*/  FMUL.FTZ R70, R74.reuse, R70 ;  /* 0x000000464a467220 */ /* 0x040fe20000410000 */
[----:B------:R-:W-:Y:S01]  /*43c90*/  FMUL.FTZ R71, R74, R71 ;  /* 0x000000474a477220 */ /* 0x000fe20000410000 */
[----:B-----5:R-:W-:Y:S01]  /*43ca0*/  FFMA.FTZ R69, R69, R244, R144 ;  /* 0x000000f445457223 */ /* 0x020fe20000010090 */
[----:B------:R-:W-:Y:S01]  /*43cb0*/  FFMA.FTZ R68, R68, R245, R145 ;  /* 0x000000f544447223 */ /* 0x000fe20000010091 */
[----:B------:R-:W-:Y:S01]  /*43cc0*/  FFMA.FTZ R70, R70, R246, R146 ;  /* 0x000000f646467223 */ /* 0x000fe20000010092 */
[----:B------:R-:W-:Y:S01]  /*43cd0*/  FFMA.FTZ R71, R71, R240, R148 ;  /* 0x000000f047477223 */ /* 0x000fe20000010094 */
[----:B0-----:R-:W-:-:S02]  /*43ce0*/  FADD.FTZ R72, R96, -R75 ;  /* 0x8000004b60487221 */ /* 0x001fc40000010000 */
        /* <DEDUP_REMOVED lines=19> */
.L_x_18991:
[----:B------:R-:W-:Y:S05]  /*43e20*/  BSYNC.RECONVERGENT B0 ;  /* 0x0000000000007941 */ /* 0x000fea0003800200 */
.L_x_18990:
        /* <DEDUP_REMOVED lines=35> */
.L_x_18993:
[----:B------:R-:W-:Y:S05]  /*44060*/  BSYNC.RECONVERGENT B0 ;  /* 0x0000000000007941 */ /* 0x000fea0003800200 */
.L_x_18992:
        /* <DEDUP_REMOVED lines=35> */
.L_x_18995:
[----:B------:R-:W-:Y:S05]  /*442a0*/  BSYNC.RECONVERGENT B0 ;  /* 0x0000000000007941 */ /* 0x000fea0003800200 */
.L_x_18994:
        /* <DEDUP_REMOVED lines=35> */
.L_x_18997:
[----:B------:R-:W-:Y:S05]  /*444e0*/  BSYNC.RECONVERGENT B0 ;  /* 0x0000000000007941 */ /* 0x000fea0003800200 */
.L_x_18996:
        /* <DEDUP_REMOVED lines=35> */
.L_x_18999:
[----:B------:R-:W-:Y:S05]  /*44720*/  BSYNC.RECONVERGENT B0 ;  /* 0x0000000000007941 */ /* 0x000fea0003800200 */
.L_x_18998:
        /* <DEDUP_REMOVED lines=35> */
.L_x_19001:
[----:B------:R-:W-:Y:S05]  /*44960*/  BSYNC.RECONVERGENT B0 ;  /* 0x0000000000007941 */ /* 0x000fea0003800200 */
.L_x_19000:
        /* <DEDUP_REMOVED lines=14> */
[----:B------:R-:W0:Y:S01]  /*44a50*/  LDC.64 R72, c[0x0][0x428] ;  /* 0x00010a00ff487b82 */ /* 0x000e220000000a00 */
[----:B------:R-:W-:-:S02]  /*44a60*/  FFMA.FTZ R71, R71, R112, R60 ;  /* 0x0000007047477223 */ /* 0x000fc4000001003c */
[----:B------:R-:W-:Y:S01]  /*44a70*/  F2FP.BF16.F32.PACK_AB R68, R68, R69 ;  /* 0x000000454444723e */ /* 0x000fe200000010ff */
[----:B------:R-:W-:-:S04]  /*44a80*/  FADD.FTZ R69, R52, -R75 ;  /* 0x8000004b34457221 */ /* 0x000fc80000010000 */
[----:B------:R-:W-:-:S04]  /*44a90*/  FMUL.FTZ R69, R74, R69 ;  /* 0x000000454a457220 */ /* 0x000fc80000410000 */
[----:B------:R-:W-:-:S05]  /*44aa0*/  FFMA.FTZ R69, R69, R119, R67 ;  /* 0x0000007745457223 */ /* 0x000fca0000010043 */
[----:B------:R-:W-:Y:S01]  /*44ab0*/  F2FP.BF16.F32.PACK_AB R69, R69, R70 ;  /* 0x000000464545723e */ /* 0x000fe200000010ff */
[----:B------:R-:W-:-:S04]  /*44ac0*/  FADD.FTZ R70, R53, -R75 ;  /* 0x8000004b35467221 */ /* 0x000fc80000010000 */
[----:B------:R-:W-:Y:S01]  /*44ad0*/  FMUL.FTZ R70, R74, R70 ;  /* 0x000000464a467220 */ /* 0x000fe20000410000 */
[----:B0-----:R-:W-:-:S04]  /*44ae0*/  IMAD.WIDE.U32 R72, R2, 0x10, R72 ;  /* 0x0000001002487825 */ /* 0x001fc800078e0048 */
        /* <DEDUP_REMOVED lines=10> */
.L_x_19003:
[----:B------:R-:W-:Y:S05]  /*44b90*/  BSYNC.RECONVERGENT B0 ;  /* 0x0000000000007941 */ /* 0x000fea0003800200 */
.L_x_19002:
[----:B01234-:R-:W0:Y:S02]  /*44ba0*/  LDC.64 R68, c[0x0][0x380] ;  /* 0x0000e000ff447b82 */ /* 0x01fe240000000a00 */
[----:B0-----:R-:W-:-:S05]  /*44bb0*/  IMAD R10, R68, 0x4, R10 ;  /* 0x00000004440a7824 */ /* 0x001fca00078e020a */
[----:B------:R-:W-:-:S13]  /*44bc0*/  ISETP.GE.AND P0, PT, R10, R69, PT ;  /* 0x000000450a00720c */ /* 0x000fda0003f06270 */
[----:B------:R-:W-:Y:S05]  /*44bd0*/  @!P0 BRA `(.L_x_19004) ;  /* 0xfffffbc800f08947 */ /* 0x000fea000383ffff */
[----:B------:R-:W-:Y:S05]  /*44be0*/  EXIT ;  /* 0x000000000000794d */ /* 0x000fea0003800000 */
.L_x_18983:
        /* <DEDUP_REMOVED lines=8> */
.L_x_19006:
[----:B------:R-:W-:Y:S05]  /*44c70*/  BSYNC B0 ;  /* 0x0000000000007941 */ /* 0x000fea0003800000 */
.L_x_19005:
        /* <DEDUP_REMOVED lines=9> */
.L_x_19007:
[----:B------:R-:W-:Y:S02]  /*44d10*/  IMAD.MOV.U32 R70, RZ, RZ, 0x4 ;  /* 0x00000004ff467424 */ /* 0x000fe400078e00ff */
[----:B------:R-:W-:Y:S01]  /*44d20*/  FADD.FTZ R71, R71, R68 ;  /* 0x0000004447477221 */ /* 0x000fe20000010000 */
[----:B------:R-:W-:-:S04]  /*44d30*/  MOV R68, 0xffffffff ;  /* 0xffffffff00447802 */ /* 0x000fc80000000f00 */
[----:B------:R-:W-:-:S07]  /*44d40*/  MOV R73, R71 ;  /* 0x0000004700497202 */ /* 0x000fce0000000f00 */
[----:B------:R-:W-:Y:S05]  /*44d50*/  WARPSYNC.COLLECTIVE R68, `(.L_x_19008) ;  /* 0x0000000044087348 */ /* 0x000fea0003c00000 */
[----:B------:R0:W1:Y:S02]  /*44d60*/  SHFL.BFLY P6, R68, R73, R70, R69 ;  /* 0x0c00004649447389 */ /* 0x00006400000c0045 */
[----:B01----:R-:W-:Y:S05]  /*44d70*/  ENDCOLLECTIVE ;  /* 0x000000000000791b */ /* 0x003fea0003800000 */
.L_x_19008:
[----:B------:R-:W-:Y:S02]  /*44d80*/  HFMA2 R70, -RZ, RZ, 0, 4.76837158203125e-07 ;  /* 0x00000008ff467431 */ /* 0x000fe400000001ff */
[----:B------:R-:W-:Y:S01]  /*44d90*/  FADD.FTZ R71, R71, R68 ;  /* 0x0000004447477221 */ /* 0x000fe20000010000 */
[----:B------:R-:W-:-:S03]  /*44da0*/  IMAD.MOV.U32 R68, RZ, RZ, -0x1 ;  /* 0xffffffffff447424 */ /* 0x000fc600078e00ff */
[----:B------:R-:W-:-:S07]  /*44db0*/  IMAD.MOV.U32 R73, RZ, RZ, R71 ;  /* 0x000000ffff497224 */ /* 0x000fce00078e0047 */
[----:B------:R-:W-:Y:S05]  /*44dc0*/  WARPSYNC.COLLECTIVE R68, `(.L_x_19009) ;  /* 0x0000000044087348 */ /* 0x000fea0003c00000 */
[----:B------:R0:W1:Y:S02]  /*44dd0*/  SHFL.BFLY P6, R68, R73, R70, R69 ;  /* 0x0c00004649447389 */ /* 0x00006400000c0045 */
[----:B01----:R-:W-:Y:S05]  /*44de0*/  ENDCOLLECTIVE ;  /* 0x000000000000791b */ /* 0x003fea0003800000 */
.L_x_19009:
[----:B------:R-:W-:Y:S02]  /*44df0*/  IMAD.MOV.U32 R70, RZ, RZ, 0x10 ;  /* 0x00000010ff467424 */ /* 0x000fe400078e00ff */
[----:B------:R-:W-:Y:S01]  /*44e00*/  FADD.FTZ R71, R71, R68 ;  /* 0x0000004447477221 */ /* 0x000fe20000010000 */
[----:B------:R-:W-:-:S04]  /*44e10*/  MOV R68, 0xffffffff ;  /* 0xffffffff00447802 */ /* 0x000fc80000000f00 */
[----:B------:R-:W-:-:S07]  /*44e20*/  MOV R73, R71 ;  /* 0x0000004700497202 */ /* 0x000fce0000000f00 */
[----:B------:R-:W-:Y:S05]  /*44e30*/  WARPSYNC.COLLECTIVE R68, `(.L_x_19010) ;  /* 0x0000000044087348 */ /* 0x000fea0003c00000 */
[----:B------:R0:W1:Y:S02]  /*44e40*/  SHFL.BFLY P6, R68, R73, R70, R69 ;  /* 0x0c00004649447389 */ /* 0x00006400000c0045 */
[----:B01----:R-:W-:Y:S05]  /*44e50*/  ENDCOLLECTIVE ;  /* 0x000000000000791b */ /* 0x003fea0003800000 */
.L_x_19010:
        /* <DEDUP_REMOVED lines=174> */
.L_x_19011:
[----:B------:R-:W-:Y:S02]  /*45940*/  HFMA2 R70, -RZ, RZ, 0, 1.1920928955078125e-07 ;  /* 0x00000002ff467431 */ /* 0x000fe400000001ff */
[----:B------:R-:W-:Y:S01]  /*45950*/  FADD.FTZ R72, R72, R68 ;  /* 0x0000004448487221 */ /* 0x000fe20000010000 */
[----:B------:R-:W-:-:S03]  /*45960*/  IMAD.MOV.U32 R68, RZ, RZ, -0x1 ;  /* 0xffffffffff447424 */ /* 0x000fc600078e00ff */
[----:B------:R-:W-:-:S07]  /*45970*/  IMAD.MOV.U32 R73, RZ, RZ, R72 ;  /* 0x000000ffff497224 */ /* 0x000fce00078e0048 */
[----:B------:R-:W-:Y:S05]  /*45980*/  WARPSYNC.COLLECTIVE R68, `(.L_x_19012) ;  /* 0x0000000044087348 */ /* 0x000fea0003c00000 */
[----:B------:R0:W1:Y:S02]  /*45990*/  SHFL.BFLY P6, R68, R73, R70, R69 ;  /* 0x0c00004649447389 */ /* 0x00006400000c0045 */
[----:B01----:R-:W-:Y:S05]  /*459a0*/  ENDCOLLECTIVE ;  /* 0x000000000000791b */ /* 0x003fea0003800000 */
.L_x_19012:
[----:B------:R-:W-:Y:S02]  /*459b0*/  IMAD.MOV.U32 R70, RZ, RZ, 0x4 ;  /* 0x00000004ff467424 */ /* 0x000fe400078e00ff */
[----:B------:R-:W-:Y:S01]  /*459c0*/  FADD.FTZ R72, R72, R68 ;  /* 0x0000004448487221 */ /* 0x000fe20000010000 */
[----:B------:R-:W-:-:S04]  /*459d0*/  MOV R68, 0xffffffff ;  /* 0xffffffff00447802 */ /* 0x000fc80000000f00 */
[----:B------:R-:W-:-:S07]  /*459e0*/  MOV R73, R72 ;  /* 0x0000004800497202 */ /* 0x000fce0000000f00 */
[----:B------:R-:W-:Y:S05]  /*459f0*/  WARPSYNC.COLLECTIVE R68, `(.L_x_19013) ;  /* 0x0000000044087348 */ /* 0x000fea0003c00000 */
[----:B------:R0:W1:Y:S02]  /*45a00*/  SHFL.BFLY P6, R68, R73, R70, R69 ;  /* 0x0c00004649447389 */ /* 0x00006400000c0045 */
[----:B01----:R-:W-:Y:S05]  /*45a10*/  ENDCOLLECTIVE ;  /* 0x000000000000791b */ /* 0x003fea0003800000 */
.L_x_19013:
[----:B------:R-:W-:Y:S02]  /*45a20*/  HFMA2 R70, -RZ, RZ, 0, 4.76837158203125e-07 ;  /* 0x00000008ff467431 */ /* 0x000fe400000001ff */
[----:B------:R-:W-:Y:S01]  /*45a30*/  FADD.FTZ R72, R72, R68 ;  /* 0x0000004448487221 */ /* 0x000fe20000010000 */
[----:B------:R-:W-:-:S03]  /*45a40*/  IMAD.MOV.U32 R68, RZ, RZ, -0x1 ;  /* 0xffffffffff447424 */ /* 0x000fc600078e00ff */
[----:B------:R-:W-:-:S07]  /*45a50*/  IMAD.MOV.U32 R73, RZ, RZ, R72 ;  /* 0x000000ffff497224 */ /* 0x000fce00078e0048 */
[----:B------:R-:W-:Y:S05]  /*45a60*/  WARPSYNC.COLLECTIVE R68, `(.L_x_19014) ;  /* 0x0000000044087348 */ /* 0x000fea0003c00000 */
[----:B------:R0:W1:Y:S02]  /*45a70*/  SHFL.BFLY P6, R68, R73, R70, R69 ;  /* 0x0c00004649447389 */ /* 0x00006400000c0045 */
[----:B01----:R-:W-:Y:S05]  /*45a80*/  ENDCOLLECTIVE ;  /* 0x000000000000791b */ /* 0x003fea0003800000 */
.L_x_19014:
[----:B------:R-:W-:Y:S02]  /*45a90*/  IMAD.MOV.U32 R70, RZ, RZ, 0x10 ;  /* 0x00000010ff467424 */ /* 0x000fe400078e00ff */
[----:B------:R-:W-:Y:S01]  /*45aa0*/  FADD.FTZ R72, R72, R68 ;  /* 0x0000004448487221 */ /* 0x000fe20000010000 */
[----:B------:R-:W-:-:S04]  /*45ab0*/  MOV R68, 0xffffffff ;  /* 0xffffffff00447802 */ /* 0x000fc80000000f00 */
[----:B------:R-:W-:-:S07]  /*45ac0*/  MOV R73, R72 ;  /* 0x0000004800497202 */ /* 0x000fce0000000f00 */
[----:B------:R-:W-:Y:S05]  /*45ad0*/  WARPSYNC.COLLECTIVE R68, `(.L_x_19015) ;  /* 0x0000000044087348 */ /* 0x000fea0003c00000 */
[----:B------:R0:W1:Y:S02]  /*45ae0*/  SHFL.BFLY P6, R68, R73, R70, R69 ;  /* 0x0c00004649447389 */ /* 0x00006400000c0045 */
[----:B01----:R-:W-:Y:S05]  /*45af0*/  ENDCOLLECTIVE ;  /* 0x000000000000791b */ /* 0x003fea0003800000 */
.L_x_19015:
[----:B------:R-:W-:Y:S05]  /*45b00*/  BRA `(.L_x_19016) ;  /* 0xffffffd400fc7947 */ /* 0x000fea000383ffff */
.L_x_19017:
        /* <DEDUP_REMOVED lines=15> */
.L_x_88456:


//--------------------- .text._ZN10layer_norm13ln_fwd_kernelINS_13Kernel_traitsIf13__nv_bfloat16S2_S2_fjLj2560ELj1ELj4ELj1ELj16ENS_18Kernel_traits_baseILj2560EfS2_S2_S2_fjLj128EEEEELb1ELb0ELb0ELb1EEEvNS_9FwdParamsE --------------------------
	.section	.text._ZN10layer_norm13ln_fwd_kernelINS_13Kernel_traitsIf13__nv_bfloat16S2_S2_fjLj2560ELj1ELj4ELj1ELj16ENS_18Kernel_traits_baseILj2560EfS2_S2_S2_fjLj128EEEEELb1ELb0ELb0ELb1EEEvNS_9FwdParamsE,"ax",@progbits
	.align	128
        .global         _ZN10layer_norm13ln_fwd_kernelINS_13Kernel_traitsIf13__nv_bfloat16S2_S2_fjLj2560ELj1ELj4ELj1ELj16ENS_18Kernel_traits_baseILj2560EfS2_S2_S2_fjLj128EEEEELb1ELb0ELb0ELb1EEEvNS_9FwdParamsE
        .type           _ZN10layer_norm13ln_fwd_kernelINS_13Kernel_traitsIf13__nv_bfloat16S2_S2_fjLj2560ELj1ELj4ELj1ELj16ENS_18Kernel_traits_baseILj2560EfS2_S2_S2_fjLj128EEEEELb1ELb0ELb0ELb1EEEvNS_9FwdParamsE,@function
        .size           _ZN10layer_norm13ln_fwd_kernelINS_13Kernel_traitsIf13__nv_bfloat16S2_S2_fjLj2560ELj1ELj4ELj1ELj16ENS_18Kernel_traits_baseILj2560EfS2_S2_S2_fjLj128EEEEELb1ELb0ELb0ELb1EEEvNS_9FwdParamsE,(.L_x_88457 - _ZN10layer_norm13ln_fwd_kernelINS_13Kernel_traitsIf13__nv_bfloat16S2_S2_fjLj2560ELj1ELj4ELj1ELj16ENS_18Kernel_traits_baseILj2560EfS2_S2_S2_fjLj128EEEEELb1ELb0ELb0ELb1EEEvNS_9FwdParamsE)
        .other          _ZN10layer_norm13ln_fwd_kernelINS_13Kernel_traitsIf13__nv_bfloat16S2_S2_fjLj2560ELj1ELj4ELj1ELj16ENS_18Kernel_traits_baseILj2560EfS2_S2_S2_fjLj128EEEEELb1ELb0ELb0ELb1EEEvNS_9FwdParamsE,@"STO_CUDA_ENTRY STV_DEFAULT"
_ZN10layer_norm13ln_fwd_kernelINS_13Kernel_traitsIf13__nv_bfloat16S2_S2_fjLj2560ELj1ELj4ELj1ELj16ENS_18Kernel_traits_baseILj2560EfS2_S2_S2_fjLj128EEEEELb1ELb0ELb0ELb1EEEvNS_9FwdParamsE:
.text._ZN10layer_norm13ln_fwd_kernelINS_13Kernel_traitsIf13__nv_bfloat16S2_S2_fjLj2560ELj1ELj4ELj1ELj16ENS_18Kernel_traits_baseILj2560EfS2_S2_S2_fjLj128EEEEELb1ELb0ELb0ELb1EEEvNS_9FwdParamsE:
        /* <DEDUP_REMOVED lines=20> */
[----:B------:R-:W3:Y:S01]  /*0140*/  LDC R0, c[0x0][0x360] ;  /* 0x0000d800ff007b82 */ /* 0x000ee20000000800 */
[----:B-1----:R-:W-:Y:S02]  /*0150*/  USHF.L.U32 UR4, UR5, 0x2, URZ ;  /* 0x0000000205047899 */ /* 0x002fe400080006ff */
[--C-:B---3--:R-:W-:Y:S01]  /*0160*/  IMAD R0, R0, UR5, R9.reuse ;  /* 0x0000000500007c24 */ /* 0x108fe2000f8e0209 */
[----:B--2---:R-:W-:Y:S02]  /*0170*/  @P0 R2UR UR6, R2 ;  /* 0x00000000020602ca */ /* 0x004fe400000e0000 */
[----:B------:R-:W-:Y:S02]  /*0180*/  @P0 R2UR UR7, R3 ;  /* 0x00000000030702ca */ /* 0x000fe400000e0000 */
[----:B------:R-:W-:Y:S02]  /*0190*/  SHF.R.U32.HI R2, RZ, 0x5, R9 ;  /* 0x00000005ff027819 */ /* 0x000fe40000011609 */
[----:B------:R-:W-:-:S02]  /*01a0*/  LOP3.LUT R9, R9, 0x1f, RZ, 0xc0, !PT ;  /* 0x0000001f09097812 */ /* 0x000fc400078ec0ff */
[----:B0-----:R-:W-:Y:S02]  /*01b0*/  @P0 IADD3 R129, P1, PT, R4, R7, RZ ;  /* 0x0000000704810210 */ /* 0x001fe40007f3e0ff */
[----:B------:R-:W-:Y:S02]  /*01c0*/  LOP3.LUT R2, R2, UR4, RZ, 0xfc, !PT ;  /* 0x0000000402027c12 */ /* 0x000fe4000f8efcff */
[----:B------:R-:W-:Y:S01]  /*01d0*/  @P0 IADD3.X R6, PT, PT, RZ, R5, RZ, P1, !PT ;  /* 0x00000005ff060210 */ /* 0x000fe20000ffe4ff */
[----:B------:R-:W-:Y:S02]  /*01e0*/  UIADD3 UR10, UPT, UPT, UR6, -0x61c88647, URZ ;  /* 0x9e3779b9060a7890 */ /* 0x000fe4000fffe0ff */
[----:B------:R-:W-:Y:S01]  /*01f0*/  UIADD3 UR11, UPT, UPT, UR7, -0x4498517b, URZ ;  /* 0xbb67ae85070b7890 */ /* 0x000fe2000fffe0ff */
[--C-:B------:R-:W-:Y:S01]  /*0200*/  SHF.R.U64 R3, R129, 0x2, R6.reuse ;  /* 0x0000000281037819 */ /* 0x100fe20000001206 */
[----:B------:R-:W-:Y:S01]  /*0210*/  UIADD3 UR12, UPT, UPT, UR6, 0x3c6ef372, URZ ;  /* 0x3c6ef372060c7890 */ /* 0x000fe2000fffe0ff */
[----:B------:R-:W-:Y:S01]  /*0220*/  SHF.R.U32.HI R13, RZ, 0x2, R6 ;  /* 0x00000002ff0d7819 */ /* 0x000fe20000011606 */
[----:B------:R-:W-:-:S02]  /*0230*/  UIADD3 UR13, UPT, UPT, UR7, 0x76cf5d0a, URZ ;  /* 0x76cf5d0a070d7890 */ /* 0x000fc4000fffe0ff */
[----:B------:R-:W-:Y:S02]  /*0240*/  UIADD3 UR14, UPT, UPT, UR6, -0x255992d5, URZ ;  /* 0xdaa66d2b060e7890 */ /* 0x000fe4000fffe0ff */
[----:B------:R-:W-:Y:S02]  /*0250*/  UIADD3 UR15, UPT, UPT, UR7, 0x32370b8f, URZ ;  /* 0x32370b8f070f7890 */ /* 0x000fe4000fffe0ff */
[----:B------:R-:W-:Y:S02]  /*0260*/  UIADD3 UR16, UPT, UPT, UR6, 0x78dde6e4, URZ ;  /* 0x78dde6e406107890 */ /* 0x000fe4000fffe0ff */
[----:B------:R-:W-:Y:S02]  /*0270*/  UIADD3 UR17, UPT, UPT, UR7, -0x126145ec, URZ ;  /* 0xed9eba1407117890 */ /* 0x000fe4000fffe0ff */
[----:B------:R-:W-:Y:S02]  /*0280*/  UIADD3 UR18, UPT, UPT, UR6, 0x1715609d, URZ ;  /* 0x1715609d06127890 */ /* 0x000fe4000fffe0ff */
[----:B------:R-:W-:-:S02]  /*0290*/  UIADD3 UR19, UPT, UPT, UR7, -0x56f99767, URZ ;  /* 0xa906689907137890 */ /* 0x000fc4000fffe0ff */
[----:B------:R-:W-:Y:S02]  /*02a0*/  UIADD3 UR20, UPT, UPT, UR6, -0x4ab325aa, URZ ;  /* 0xb54cda5606147890 */ /* 0x000fe4000fffe0ff */
[----:B------:R-:W-:Y:S02]  /*02b0*/  UIADD3 UR21, UPT, UPT, UR7, 0x646e171e, URZ ;  /* 0x646e171e07157890 */ /* 0x000fe4000fffe0ff */
[----:B------:R-:W-:Y:S02]  /*02c0*/  UIADD3 UR22, UPT, UPT, UR6, 0x5384540f, URZ ;  /* 0x5384540f06167890 */ /* 0x000fe4000fffe0ff */
[----:B------:R-:W-:Y:S02]  /*02d0*/  UIADD3 UR23, UPT, UPT, UR7, 0x1fd5c5a3, URZ ;  /* 0x1fd5c5a307177890 */ /* 0x000fe4000fffe0ff */
[----:B------:R-:W-:Y:S02]  /*02e0*/  UIADD3 UR24, UPT, UPT, UR6, -0xe443238, URZ ;  /* 0xf1bbcdc806187890 */ /* 0x000fe4000fffe0ff */
[----:B------:R-:W-:-:S02]  /*02f0*/  UIADD3 UR25, UPT, UPT, UR7, -0x24c28bd8, URZ ;  /* 0xdb3d742807197890 */ /* 0x000fc4000fffe0ff */
[----:B------:R-:W-:Y:S02]  /*0300*/  UIADD3 UR26, UPT, UPT, UR6, -0x700cb87f, URZ ;  /* 0x8ff34781061a7890 */ /* 0x000fe4000fffe0ff */
[----:B------:R-:W-:Y:S01]  /*0310*/  UIADD3 UR27, UPT, UPT, UR7, -0x695add53, URZ ;  /* 0x96a522ad071b7890 */ /* 0x000fe2000fffe0ff */
[----:B------:R-:W-:Y:S11]  /*0320*/  BRA.U !UP0, `(.L_x_19018) ;  /* 0x0000000508047547 */ /* 0x000ff6000b800000 */
[----:B------:R-:W0:Y:S08]  /*0330*/  LDC.64 R4, c[0x0][0x3d0] ;  /* 0x0000f400ff047b82 */ /* 0x000e300000000a00 */
[----:B------:R-:W1:Y:S01]  /*0340*/  LDC.64 R6, c[0x0][0x438] ;  /* 0x00010e00ff067b82 */ /* 0x000e620000000a00 */
[----:B0-----:R-:W-:-:S05]  /*0350*/  IMAD.WIDE.U32 R4, R9, 0x20, R4 ;  /* 0x0000002009047825 */ /* 0x001fca00078e0004 */
[----:B------:R-:W2:Y:S01]  /*0360*/  LDG.E.128 R48, desc[UR8][R4.64] ;  /* 0x0000000804307981 */ /* 0x000ea2000c1e1d00 */
[----:B-1----:R-:W-:-:S03]  /*0370*/  IMAD.WIDE.U32 R6, R9, 0x20, R6 ;  /* 0x0000002009067825 */ /* 0x002fc600078e0006 */
        /* <DEDUP_REMOVED lines=43> */
[----:B----4-:R1:W-:Y:S04]  /*0630*/  STL.64 [R1+0x70], R40 ;  /* 0x0000702801007387 */ /* 0x0103e80000100a00 */
        /* <DEDUP_REMOVED lines=13> */
[----:B------:R1:W-:Y:S04]  /*0710*/  STL.64 [R1], R8 ;  /* 0x0000000801007387 */ /* 0x0003e80000100a00 */
[----:B------:R1:W-:Y:S01]  /*0720*/  STL.64 [R1+0x8], R10 ;  /* 0x0000080a01007387 */ /* 0x0003e20000100a00 */
[----:B------:R-:W-:Y:S05]  /*0730*/  BRA `(.L_x_19019) ;  /* 0x0000000400487947 */ /* 0x000fea0003800000 */
.L_x_19018:
[----:B------:R-:W0:Y:S02]  /*0740*/  LDC.64 R4, c[0x0][0x3d0] ;  /* 0x0000f400ff047b82 */ /* 0x000e240000000a00 */
[----:B0-----:R-:W-:-:S05]  /*0750*/  IMAD.WIDE.U32 R4, R9, 0x20, R4 ;  /* 0x0000002009047825 */ /* 0x001fca00078e0004 */
[----:B------:R-:W2:Y:S04]  /*0760*/  LDG.E.128 R48, desc[UR8][R4.64] ;  /* 0x0000000804307981 */ /* 0x000ea8000c1e1d00 */
        /* <DEDUP_REMOVED lines=78> */
[----:B------:R0:W-:Y:S02]  /*0c50*/  STL.64 [R1+0x8], R10 ;  /* 0x0000080a01007387 */ /* 0x0001e40000100a00 */
.L_x_19019:
[----:B------:R-:W2:Y:S02]  /*0c60*/  LDCU UR4, c[0x0][0x384] ;  /* 0x00007080ff0477ac */ /* 0x000ea40008000800 */
[----:B--2---:R-:W-:-:S13]  /*0c70*/  ISETP.GE.AND P0, PT, R2, UR4, PT ;  /* 0x0000000402007c0c */ /* 0x004fda000bf06270 */
[----:B------:R-:W-:Y:S05]  /*0c80*/  @P0 EXIT ;  /* 0x000000000000094d */ /* 0x000fea0003800000 */
[----:B01----:R-:W-:Y:S01]  /*0c90*/  IMAD.HI.U32 R4, R0, -0x326172a9, RZ ;  /* 0xcd9e8d5700047827 */ /* 0x003fe200078e00ff */
[----:B------:R-:W0:Y:S01]  /*0ca0*/  LDCU.64 UR4, c[0x0][0x3e0] ;  /* 0x00007c00ff0477ac */ /* 0x000e220008000a00 */
[----:B------:R-:W-:Y:S02]  /*0cb0*/  LOP3.LUT R129, R129, 0x3, RZ, 0xc0, !PT ;  /* 0x0000000381817812 */ /* 0x000fe400078ec0ff */
[----:B------:R-:W-:Y:S01]  /*0cc0*/  IMAD.HI.U32 R5, R3, -0x2daee0ad, RZ ;  /* 0xd2511f5303057827 */ /* 0x000fe200078e00ff */
[----:B------:R-:W-:-:S03]  /*0cd0*/  LOP3.LUT R4, R13, UR6, R4, 0x96, !PT ;  /* 0x000000060d047c12 */ /* 0x000fc6000f8e9604 */
[----:B------:R-:W-:Y:S01]  /*0ce0*/  IMAD R9, R3, -0x2daee0ad, RZ ;  /* 0xd2511f5303097824 */ /* 0x000fe200078e02ff */
[----:B------:R-:W-:Y:S01]  /*0cf0*/  LOP3.LUT R5, R5, UR7, RZ, 0x3c, !PT ;  /* 0x0000000705057c12 */ /* 0x000fe2000f8e3cff */
[----:B------:R-:W-:-:S04]  /*0d00*/  IMAD.HI.U32 R8, R4, -0x2daee0ad, RZ ;  /* 0xd2511f5304087827 */ /* 0x000fc800078e00ff */
[----:B------:R-:W-:Y:S01]  /*0d10*/  IMAD R7, R0, -0x326172a9, RZ ;  /* 0xcd9e8d5700077824 */ /* 0x000fe200078e02ff */
[----:B------:R-:W-:Y:S01]  /*0d20*/  LOP3.LUT R8, R9, UR11, R8, 0x96, !PT ;  /* 0x0000000b09087c12 */ /* 0x000fe2000f8e9608 */
[----:B------:R-:W-:Y:S01]  /*0d30*/  IMAD.HI.U32 R6, R5, -0x326172a9, RZ ;  /* 0xcd9e8d5705067827 */ /* 0x000fe200078e00ff */
[----:B0-----:R-:W-:-:S03]  /*0d40*/  UISETP.NE.U32.AND UP0, UPT, UR4, URZ, UPT ;  /* 0x000000ff0400728c */ /* 0x001fc6000bf05070 */
[----:B------:R-:W-:Y:S01]  /*0d50*/  IMAD R10, R4, -0x2daee0ad, RZ ;  /* 0xd2511f53040a7824 */ /* 0x000fe200078e02ff */
[----:B------:R-:W-:Y:S01]  /*0d60*/  LOP3.LUT R6, R7, UR10, R6, 0x96, !PT ;  /* 0x0000000a07067c12 */ /* 0x000fe2000f8e9606 */
[----:B------:R-:W-:Y:S01]  /*0d70*/  IMAD R5, R5, -0x326172a9, RZ ;  /* 0xcd9e8d5705057824 */ /* 0x000fe200078e02ff */
[----:B------:R-:W0:Y:S01]  /*0d80*/  LDCU.64 UR10, c[0x0][0x3a0] ;  /* 0x00007400ff0a77ac */ /* 0x000e220008000a00 */
[----:B------:R-:W-:Y:S01]  /*0d90*/  IMAD.HI.U32 R4, R8, -0x326172a9, RZ ;  /* 0xcd9e8d5708047827 */ /* 0x000fe200078e00ff */
[----:B------:R-:W-:-:S03]  /*0da0*/  UISETP.NE.AND.EX UP0, UPT, UR5, URZ, UPT, UP0 ;  /* 0x000000ff0500728c */ /* 0x000fc6000bf05300 */
[C---:B------:R-:W-:Y:S01]  /*0db0*/  IMAD.HI.U32 R7, R6.reuse, -0x2daee0ad, RZ ;  /* 0xd2511f5306077827 */ /* 0x040fe200078e00ff */
[----:B------:R-:W-:Y:S01]  /*0dc0*/  LOP3.LUT R4, R5, UR12, R4, 0x96, !PT ;  /* 0x0000000c05047c12 */ /* 0x000fe2000f8e9604 */
[----:B------:R-:W1:Y:S02]  /*0dd0*/  LDCU UR12, c[0x0][0x388] ;  /* 0x00007100ff0c77ac */ /* 0x000e640008000800 */
[----:B------:R-:W-:Y:S01]  /*0de0*/  IMAD R9, R6, -0x2daee0ad, RZ ;  /* 0xd2511f5306097824 */ /* 0x000fe200078e02ff */
[----:B------:R-:W-:Y:S01]  /*0df0*/  LOP3.LUT R7, R10, UR13, R7, 0x96, !PT ;  /* 0x0000000d0a077c12 */ /* 0x000fe2000f8e9607 */
[----:B------:R-:W-:Y:S01]  /*0e00*/  IMAD.HI.U32 R6, R4, -0x2daee0ad, RZ ;  /* 0xd2511f5304067827 */ /* 0x000fe200078e00ff */
[----:B------:R-:W2:Y:S03]  /*0e10*/  LDCU UR13, c[0x0][0x448] ;  /* 0x00008900ff0d77ac */ /* 0x000ea60008000800 */
[----:B------:R-:W-:Y:S01]  /*0e20*/  IMAD R8, R8, -0x326172a9, RZ ;  /* 0xcd9e8d5708087824 */ /* 0x000fe200078e02ff */
[----:B------:R-:W-:Y:S01]  /*0e30*/  LOP3.LUT R6, R9, UR15, R6, 0x96, !PT ;  /* 0x0000000f09067c12 */ /* 0x000fe2000f8e9606 */
[C---:B------:R-:W-:Y:S01]  /*0e40*/  IMAD.HI.U32 R5, R7.reuse, -0x326172a9, RZ ;  /* 0xcd9e8d5707057827 */ /* 0x040fe200078e00ff */
[----:B------:R-:W3:Y:S03]  /*0e50*/  LDCU UR15, c[0x0][0x404] ;  /* 0x00008080ff0f77ac */ /* 0x000ee60008000800 */
[----:B------:R-:W-:Y:S01]  /*0e60*/  IMAD R9, R4, -0x2daee0ad, RZ ;  /* 0xd2511f5304097824 */ /* 0x000fe200078e02ff */
[----:B------:R-:W-:Y:S01]  /*0e70*/  LOP3.LUT R5, R8, UR14, R5, 0x96, !PT ;  /* 0x0000000e08057c12 */ /* 0x000fe2000f8e9605 */
[----:B------:R-:W-:Y:S01]  /*0e80*/  IMAD R7, R7, -0x326172a9, RZ ;  /* 0xcd9e8d5707077824 */ /* 0x000fe200078e02ff */
[----:B------:R-:W4:Y:S01]  /*0e90*/  LDCU.U8 UR14, c[0x0][0x410] ;  /* 0x00008200ff0e77ac */ /* 0x000f220008000000 */
[----:B------:R-:W-:-:S04]  /*0ea0*/  IMAD.HI.U32 R4, R6, -0x326172a9, RZ ;  /* 0xcd9e8d5706047827 */ /* 0x000fc800078e00ff */
[----:B------:R-:W-:Y:S01]  /*0eb0*/  IMAD.HI.U32 R8, R5, -0x2daee0ad, RZ ;  /* 0xd2511f5305087827 */ /* 0x000fe200078e00ff */
[----:B------:R-:W-:Y:S01]  /*0ec0*/  LOP3.LUT R4, R7, UR16, R4, 0x96, !PT ;  /* 0x0000001007047c12 */ /* 0x000fe2000f8e9604 */
[----:B------:R-:W0:Y:S02]  /*0ed0*/  LDCU UR16, c[0x0][0x408] ;  /* 0x00008100ff1077ac */ /* 0x000e240008000800 */
[----:B------:R-:W-:Y:S01]  /*0ee0*/  IMAD R10, R5, -0x2daee0ad, RZ ;  /* 0xd2511f53050a7824 */ /* 0x000fe200078e02ff */
[----:B------:R-:W-:Y:S01]  /*0ef0*/  LOP3.LUT R8, R9, UR17, R8, 0x96, !PT ;  /* 0x0000001109087c12 */ /* 0x000fe2000f8e9608 */
[----:B------:R-:W-:-:S04]  /*0f00*/  IMAD.HI.U32 R7, R4, -0x2daee0ad, RZ ;  /* 0xd2511f5304077827 */ /* 0x000fc800078e00ff */
        /* <DEDUP_REMOVED lines=23> */
[----:B------:R-:W-:-:S04]  /*1080*/  IMAD.HI.U32 R127, R9, -0x2daee0ad, RZ ;  /* 0xd2511f53097f7827 */ /* 0x000fc800078e00ff */
[----:B------:R-:W-:Y:S01]  /*1090*/  IMAD R7, R7, -0x326172a9, RZ ;  /* 0xcd9e8d5707077824 */ /* 0x000fe200078e02ff */
[----:B------:R-:W-:Y:S01]  /*10a0*/  LOP3.LUT R127, R4, UR27, R127, 0x96, !PT ;  /* 0x0000001b047f7c12 */ /* 0x000fe2000f8e967f */
[----:B------:R-:W-:-:S04]  /*10b0*/  IMAD.HI.U32 R126, R6, -0x326172a9, RZ ;  /* 0xcd9e8d57067e7827 */ /* 0x000fc800078e00ff */
[----:B------:R-:W-:Y:S01]  /*10c0*/  IMAD.MOV.U32 R4, RZ, RZ, R13 ;  /* 0x000000ffff047224 */ /* 0x000fe200078e000d */
[----:B------:R-:W-:Y:S01]  /*10d0*/  LOP3.LUT R126, R7, UR26, R126, 0x96, !PT ;  /* 0x0000001a077e7c12 */ /* 0x000fe2000f8e967e */
[----:B------:R-:W-:Y:S02]  /*10e0*/  IMAD.MOV.U32 R5, RZ, RZ, RZ ;  /* 0x000000ffff057224 */ /* 0x000fe400078e00ff */
[----:B------:R-:W-:Y:S02]  /*10f0*/  IMAD R122, R9, -0x2daee0ad, RZ ;  /* 0xd2511f53097a7824 */ /* 0x000fe400078e02ff */
[----:B01234-:R-:W-:-:S07]  /*1100*/  IMAD R128, R6, -0x326172a9, RZ ;  /* 0xcd9e8d5706807824 */ /* 0x01ffce00078e02ff */
.L_x_19840:
[----:B------:R-:W0:Y:S01]  /*1110*/  S2R R252, SR_TID.X ;  /* 0x0000000000fc7919 */ /* 0x000e220000002100 */
[----:B-1----:R-:W1:Y:S01]  /*1120*/  @UP0 LDCU.64 UR4, c[0x0][0x3e0] ;  /* 0x00007c00ff0407ac */ /* 0x002e620008000a00 */
        /* <DEDUP_REMOVED lines=13> */
[----:B-----5:R-:W5:Y:S01]  /*1200*/  LDG.E.128 R8, desc[UR8][R8.64] ;  /* 0x0000000808087981 */ /* 0x020f62000c1e1d00 */
        /* <DEDUP_REMOVED lines=19> */
[----:B------:R-:W-:Y:S01]  /*1340*/  IMAD.U32 R49, RZ, RZ, UR7 ;  /* 0x00000007ff317e24 */ /* 0x000fe2000f8e00ff */
[----:B------:R-:W-:Y:S01]  /*1350*/  IADD3 R41, PT, PT, R41, -0x126145ec, RZ ;  /* 0xed9eba1429297810 */ /* 0x000fe20007ffe0ff */
[----:B------:R-:W-:Y:S01]  /*1360*/  IMAD.U32 R52, RZ, RZ, UR6 ;  /* 0x00000006ff347e24 */ /* 0x000fe2000f8e00ff */
[----:B------:R-:W-:Y:S01]  /*1370*/  @P2 LOP3.LUT R6, R6, 0x4, RZ, 0xfc, !PT ;  /* 0x0000000406062812 */ /* 0x000fe200078efcff */
[----:B------:R-:W-:Y:S01]  /*1380*/  IMAD.U32 R55, RZ, RZ, UR7 ;  /* 0x00000007ff377e24 */ /* 0x000fe2000f8e00ff */
[----:B------:R-:W-:Y:S01]  /*1390*/  IADD3 R44, PT, PT, R44, 0x76cf5d0a, RZ ;  /* 0x76cf5d0a2c2c7810 */ /* 0x000fe20007ffe0ff */
[----:B------:R-:W-:Y:S01]  /*13a0*/  IMAD.MOV.U32 R38, RZ, RZ, 0x3f800000 ;  /* 0x3f800000ff267424 */ /* 0x000fe200078e00ff */
[----:B------:R-:W-:Y:S01]  /*13b0*/  IADD3 R47, PT, PT, R47, -0x4498517b, RZ ;  /* 0xbb67ae852f2f7810 */ /* 0x000fe20007ffe0ff */
[----:B------:R-:W-:Y:S01]  /*13c0*/  IMAD.MOV.U32 R39, RZ, RZ, 0x2f800000 ;  /* 0x2f800000ff277424 */ /* 0x000fe200078e00ff */
[----:B------:R-:W-:Y:S01]  /*13d0*/  IADD3 R50, PT, PT, R50, 0x5384540f, RZ ;  /* 0x5384540f32327810 */ /* 0x000fe20007ffe0ff */
[----:B------:R-:W-:Y:S01]  /*13e0*/  VIADD R40, R40, 0x9e3779b9 ;  /* 0x9e3779b928287836 */ /* 0x000fe20000000000 */
[----:B------:R-:W-:Y:S01]  /*13f0*/  IADD3 R53, PT, PT, R53, 0x32370b8f, RZ ;  /* 0x32370b8f35357810 */ /* 0x000fe20007ffe0ff */
        /* <DEDUP_REMOVED lines=10> */
[----:B------:R-:W-:Y:S02]  /*14a0*/  VIADD R55, R55, 0x646e171e ;  /* 0x646e171e37377836 */ /* 0x000fe40000000000 */
[----:B------:R-:W-:Y:S01]  /*14b0*/  VIADD R57, R57, 0x78dde6e4 ;  /* 0x78dde6e439397836 */ /* 0x000fe20000000000 */
[----:B---3--:R-:W-:Y:S01]  /*14c0*/  @P1 SHF.L.U32 R38, R12, 0x10, RZ ;  /* 0x000000100c261819 */ /* 0x008fe200000006ff */
[----:B------:R-:W-:Y:S06]  /*14d0*/  @!P2 BRA `(.L_x_19020) ;  /* 0x000000280094a947 */ /* 0x000fec0003800000 */
        /* <DEDUP_REMOVED lines=14> */
.L_x_88292:
[----:B------:R-:W-:Y:S05]  /*15c0*/  BRX R16 -0x15d0                                        (*"BRANCH_TARGETS .L_x_88293,.L_x_88294,.L_x_88295"*) ;  /* 0xffffffe8108c7949 */ /* 0x000fea000383ffff */
.L_x_88295:
[----:B------:R-:W-:Y:S01]  /*15d0*/  VIADD R17, R129, 0x1 ;  /* 0x0000000181117836 */ /* 0x000fe20000000000 */
[----:B------:R-:W-:Y:S01]  /*15e0*/  MOV R7, R126 ;  /* 0x0000007e00077202 */ /* 0x000fe20000000f00 */
[----:B------:R-:W-:Y:S01]  /*15f0*/  IMAD.MOV.U32 R18, RZ, RZ, R122 ;  /* 0x000000ffff127224 */ /* 0x000fe200078e007a */
[----:B------:R-:W-:Y:S06]  /*1600*/  BRA `(.L_x_19022) ;  /* 0x0000000000ec7947 */ /* 0x000fec0003800000 */
.L_x_88293:
[----:B------:R-:W-:Y:S01]  /*1610*/  IMAD.MOV.U32 R18, RZ, RZ, R122 ;  /* 0x000000ffff127224 */ /* 0x000fe200078e007a */
[----:B------:R-:W-:Y:S01]  /*1620*/  MOV R7, R127 ;  /* 0x0000007f00077202 */ /* 0x000fe20000000f00 */
[----:B------:R-:W-:Y:S01]  /*1630*/  IMAD.MOV.U32 R17, RZ, RZ, 0x3 ;  /* 0x00000003ff117424 */ /* 0x000fe200078e00ff */
[----:B------:R-:W-:Y:S06]  /*1640*/  BRA `(.L_x_19022) ;  /* 0x0000000000dc7947 */ /* 0x000fec0003800000 */
.L_x_88294:
        /* <DEDUP_REMOVED lines=13> */
.L_x_19024:
[----:B------:R-:W-:Y:S05]  /*1720*/  BSYNC.RECONVERGENT B1 ;  /* 0x0000000000017941 */ /* 0x000fea0003800200 */
.L_x_19023:
        /* <DEDUP_REMOVED lines=41> */
.L_x_19022:
[----:B------:R-:W-:Y:S05]  /*19c0*/  BSYNC.RECONVERGENT B0 ;  /* 0x0000000000007941 */ /* 0x000fea0003800200 */
.L_x_19021:
[----:B------:R-:W-:Y:S01]  /*19d0*/  I2FP.F32.U32 R16, R7 ;  /* 0x0000000700107245 */ /* 0x000fe20000201000 */
[----:B-----5:R-:W-:Y:S01]  /*19e0*/  IMAD.U32 R7, R8, 0x10000, RZ ;  /* 0x0001000008077824 */ /* 0x020fe200078e00ff */
[----:B------:R-:W-:Y:S01]  /*19f0*/  MOV R59, UR15 ;  /* 0x0000000f003b7c02 */ /* 0x000fe20008000f00 */
[----:B------:R-:W-:Y:S01]  /*1a00*/  IMAD.U32 R58, RZ, RZ, UR16 ;  /* 0x00000010ff3a7e24 */ /* 0x000fe2000f8e00ff */
[----:B------:R-:W-:Y:S01]  /*1a10*/  ISETP.NE.AND P1, PT, R17, 0x1, PT ;  /* 0x000000011100780c */ /* 0x000fe20003f25270 */
[----:B------:R-:W-:Y:S01]  /*1a20*/  FFMA.FTZ R16, R16, R39, 1.1641532182693481445e-10 ;  /* 0x2f00000010107423 */ /* 0x000fe20000010027 */
[----:B------:R-:W-:Y:S01]  /*1a30*/  FMUL.FTZ R7, R7, R38 ;  /* 0x0000002607077220 */ /* 0x000fe20000410000 */
[----:B------:R-:W-:Y:S01]  /*1a40*/  BSSY.RECONVERGENT B0, `(.L_x_19025) ;  /* 0x000004e000007945 */ /* 0x000fe20003800200 */
[----:B------:R-:W-:Y:S01]  /*1a50*/  PRMT R8, R8, 0x7632, R8 ;  /* 0x0000763208087816 */ /* 0x000fe20000000008 */
[----:B------:R-:W-:Y:S02]  /*1a60*/  IMAD.MOV.U32 R21, RZ, RZ, 0x2 ;  /* 0x00000002ff157424 */ /* 0x000fe400078e00ff */
[----:B------:R-:W-:Y:S01]  /*1a70*/  FMUL.FTZ R7, R7, R58 ;  /* 0x0000003a07077220 */ /* 0x000fe20000410000 */
[----:B------:R-:W-:Y:S01]  /*1a80*/  FSETP.GTU.FTZ.AND P0, PT, R16, R59, PT ;  /* 0x0000003b1000720b */ /* 0x000fe20003f1c000 */
[C---:B------:R-:W-:Y:S01]  /*1a90*/  IMAD.U32 R16, R12.reuse, 0x10000, RZ ;  /* 0x000100000c107824 */ /* 0x040fe200078e00ff */
[----:B------:R-:W-:-:S02]  /*1aa0*/  PRMT R12, R12, 0x7632, R12 ;  /* 0x000076320c0c7816 */ /* 0x000fc4000000000c */
[----:B------:R-:W-:Y:S02]  /*1ab0*/  FSEL R7, R7, RZ, !P0 ;  /* 0x000000ff07077208 */ /* 0x000fe40004000000 */
[----:B------:R-:W-:Y:S02]  /*1ac0*/  PLOP3.LUT P0, PT, P0, PT, PT, 0x8, 0x80 ;  /* 0x000000000080781c */ /* 0x000fe4000070e170 */
[----:B------:R-:W-:Y:S01]  /*1ad0*/  MOV R19, R128 ;  /* 0x0000008000137202 */ /* 0x000fe20000000f00 */
[----:B------:R-:W-:Y:S01]  /*1ae0*/  FADD.FTZ R16, R7, R16 ;  /* 0x0000001007107221 */ /* 0x000fe20000010000 */
        /* <DEDUP_REMOVED lines=11> */
.L_x_19027:
        /* <DEDUP_REMOVED lines=13> */
.L_x_19029:
[----:B------:R-:W-:Y:S05]  /*1c70*/  BSYNC.RECONVERGENT B1 ;  /* 0x0000000000017941 */ /* 0x000fea0003800200 */
.L_x_19028:
        /* <DEDUP_REMOVED lines=42> */
.L_x_19026:
[----:B------:R-:W-:Y:S05]  /*1f20*/  BSYNC.RECONVERGENT B0 ;  /* 0x0000000000007941 */ /* 0x000fea0003800200 */
.L_x_19025:
        /* <DEDUP_REMOVED lines=24> */
.L_x_19032:
        /* <DEDUP_REMOVED lines=13> */
.L_x_19034:
[----:B------:R-:W-:Y:S05]  /*2180*/  BSYNC.RECONVERGENT B1 ;  /* 0x0000000000017941 */ /* 0x000fea0003800200 */
.L_x_19033:
        /* <DEDUP_REMOVED lines=42> */
.L_x_19031:
[----:B------:R-:W-:Y:S05]  /*2430*/  BSYNC.RECONVERGENT B0 ;  /* 0x0000000000007941 */ /* 0x000fea0003800200 */
.L_x_19030:
        /* <DEDUP_REMOVED lines=26> */
.L_x_19037:
        /* <DEDUP_REMOVED lines=13> */
.L_x_19039:
[----:B------:R-:W-:Y:S05]  /*26b0*/  BSYNC.RECONVERGENT B1 ;  /* 0x0000000000017941 */ /* 0x000fea0003800200 */
.L_x_19038:
        /* <DEDUP_REMOVED lines=42> */
.L_x_19036:
[----:B------:R-:W-:Y:S05]  /*2960*/  BSYNC.RECONVERGENT B0 ;  /* 0x0000000000007941 */ /* 0x000fea0003800200 */
.L_x_19035:
        /* <DEDUP_REMOVED lines=24> */
.L_x_19042:
        /* <DEDUP_REMOVED lines=13> */
.L_x_19044:
[----:B------:R-:W-:Y:S05]  /*2bc0*/  BSYNC.RECONVERGENT B1 ;  /* 0x0000000000017941 */ /* 0x000fea0003800200 */
.L_x_19043:
        /* <DEDUP_REMOVED lines=42> */
.L_x_19041:
[----:B------:R-:W-:Y:S05]  /*2e70*/  BSYNC.RECONVERGENT B0 ;  /* 0x0000000000007941 */ /* 0x000fea0003800200 */
.L_x_19040:
        /* <DEDUP_REMOVED lines=26> */
.L_x_19047:
        /* <DEDUP_REMOVED lines=13> */
.L_x_19049:
[----:B------:R-:W-:Y:S05]  /*30f0*/  BSYNC.RECONVERGENT B1 ;  /* 0x0000000000017941 */ /* 0x000fea0003800200 */
.L_x_19048:
        /* <DEDUP_REMOVED lines=43> */
.L_x_19046:
[----:B------:R-:W-:Y:S05]  /*33b0*/  BSYNC.RECONVERGENT B0 ;  /* 0x0000000000007941 */ /* 0x000fea0003800200 */
.L_x_19045:
        /* <DEDUP_REMOVED lines=24> */
.L_x_19052:
        /* <DEDUP_REMOVED lines=13> */
.L_x_19054:
[----:B------:R-:W-:Y:S05]  /*3610*/  BSYNC.RECONVERGENT B1 ;  /* 0x0000000000017941 */ /* 0x000fea0003800200 */
.L_x_19053:
        /* <DEDUP_REMOVED lines=43> */
.L_x_19051:
[----:B------:R-:W-:Y:S05]  /*38d0*/  BSYNC.RECONVERGENT B0 ;  /* 0x0000000000007941 */ /* 0x000fea0003800200 */
.L_x_19050:
        /* <DEDUP_REMOVED lines=8> */
[----:B------:R-:W-:Y:S02]  /*3960*/  IMAD.MOV.U32 R22, RZ, RZ, 0x2 ;  /* 0x00000002ff167424 */ /* 0x000fe400078e00ff */
[----:B------:R-:W-:Y:S01]  /*3970*/  FMUL.FTZ R17, R17, R58 ;  /* 0x0000003a11117220 */ /* 0x000fe20000410000 */
[----:B------:R-:W-:-:S04]  /*3980*/  FSETP.GTU.FTZ.AND P5, PT, R14, R59, PT ;  /* 0x0000003b0e00720b */ /* 0x000fc80003fbc000 */
[----:B------:R-:W-:Y:S02]  /*3990*/  FSEL R17, R17, RZ, !P5 ;  /* 0x000000ff11117208 */ /* 0x000fe40006800000 */
[----:B------:R-:W-:-:S03]  /*39a0*/  PLOP3.LUT P5, PT, P5, PT, PT, 0x8, 0x80 ;  /* 0x000000000080781c */ /* 0x000fc60002fae170 */
[----:B------:R-:W-:Y:S01]  /*39b0*/  FADD.FTZ R11, R17, R20 ;  /* 0x00000014110b7221 */ /* 0x000fe20000010000 */
        /* <DEDUP_REMOVED lines=12> */
.L_x_19057:
        /* <DEDUP_REMOVED lines=15> */
.L_x_19059:
[----:B------:R-:W-:Y:S05]  /*3b70*/  BSYNC.RECONVERGENT B1 ;  /* 0x0000000000017941 */ /* 0x000fea0003800200 */
.L_x_19058:
        /* <DEDUP_REMOVED lines=43> */
.L_x_19056:
[----:B------:R-:W-:Y:S05]  /*3e30*/  BSYNC.RECONVERGENT B0 ;  /* 0x0000000000007941 */ /* 0x000fea0003800200 */
.L_x_19055:
[----:B------:R-:W-:Y:S01]  /*3e40*/  I2FP.F32.U32 R14, R15 ;  /* 0x0000000f000e7245 */ /* 0x000fe20000201000 */
[----:B------:R-:W-:Y:S01]  /*3e50*/  IMAD.U32 R19, R19, 0x10000, RZ ;  /* 0x0001000013137824 */ /* 0x000fe200078e00ff */
[----:B------:R-:W-:Y:S01]  /*3e60*/  F2FP.BF16.F32.PACK_AB R10, R10, R13 ;  /* 0x0000000d0a0a723e */ /* 0x000fe200000010ff */
[----:B------:R-:W-:Y:S01]  /*3e70*/  IMAD.U32 R20, R17, 0x10000, RZ ;  /* 0x0001000011147824 */ /* 0x000fe200078e00ff */
[----:B------:R-:W-:Y:S01]  /*3e80*/  F2FP.BF16.F32.PACK_AB R9, R9, R12 ;  /* 0x0000000c0909723e */ /* 0x000fe200000010ff */
[----:B------:R-:W-:Y:S01]  /*3e90*/  FFMA.FTZ R14, R14, R39, 1.1641532182693481445e-10 ;  /* 0x2f0000000e0e7423 */ /* 0x000fe20000010027 */
[----:B------:R-:W-:Y:S01]  /*3ea0*/  FMUL.FTZ R19, R19, R38 ;  /* 0x0000002613137220 */ /* 0x000fe20000410000 */
[----:B------:R-:W-:-:S03]  /*3eb0*/  F2FP.BF16.F32.PACK_AB R8, R8, R16 ;  /* 0x000000100808723e */ /* 0x000fc600000010ff */
[----:B------:R-:W-:Y:S01]  /*3ec0*/  FMUL.FTZ R19, R19, R58 ;  /* 0x0000003a13137220 */ /* 0x000fe20000410000 */
[----:B------:R-:W-:-:S04]  /*3ed0*/  FSETP.GTU.FTZ.AND P6, PT, R14, R59, PT ;  /* 0x0000003b0e00720b */ /* 0x000fc80003fdc000 */
[----:B------:R-:W-:Y:S02]  /*3ee0*/  FSEL R19, R19, RZ, !P6 ;  /* 0x000000ff13137208 */ /* 0x000fe40007000000 */
[----:B------:R-:W-:-:S03]  /*3ef0*/  PLOP3.LUT P6, PT, P6, PT, PT, 0x8, 0x80 ;  /* 0x000000000080781c */ /* 0x000fc600037ce170 */
[----:B------:R-:W-:-:S05]  /*3f00*/  FADD.FTZ R37, R19, R20 ;  /* 0x0000001413257221 */ /* 0x000fca0000010000 */
[----:B------:R-:W-:Y:S01]  /*3f10*/  F2FP.BF16.F32.PACK_AB R11, R37, R11 ;  /* 0x0000000b250b723e */ /* 0x000fe200000010ff */
[----:B------:R-:W-:Y:S06]  /*3f20*/  BRA `(.L_x_19060) ;  /* 0x0000002800247947 */ /* 0x000fec0003800000 */
.L_x_19020:
        /* <DEDUP_REMOVED lines=16> */
.L_x_19063:
        /* <DEDUP_REMOVED lines=13> */
.L_x_19065:
[----:B------:R-:W-:Y:S05]  /*4100*/  BSYNC.RECONVERGENT B1 ;  /* 0x0000000000017941 */ /* 0x000fea0003800200 */
.L_x_19064:
        /* <DEDUP_REMOVED lines=41> */
.L_x_19062:
[----:B------:R-:W-:Y:S05]  /*43a0*/  BSYNC.RECONVERGENT B0 ;  /* 0x0000000000007941 */ /* 0x000fea0003800200 */
.L_x_19061:
[----:B------:R-:W-:Y:S01]  /*43b0*/  I2FP.F32.U32 R12, R7 ;  /* 0x00000007000c7245 */ /* 0x000fe20000201000 */
[----:B------:R-:W-:Y:S01]  /*43c0*/  IMAD.U32 R59, RZ, RZ, UR15 ;  /* 0x0000000fff3b7e24 */ /* 0x000fe2000f8e00ff */
[----:B-----5:R-:W-:Y:S01]  /*43d0*/  SHF.L.U32 R7, R8, 0x10, RZ ;  /* 0x0000001008077819 */ /* 0x020fe200000006ff */
[----:B------:R-:W-:Y:S01]  /*43e0*/  IMAD.U32 R58, RZ, RZ, UR16 ;  /* 0x00000010ff3a7e24 */ /* 0x000fe2000f8e00ff */
[----:B------:R-:W-:Y:S01]  /*43f0*/  ISETP.NE.AND P1, PT, R14, 0x1, PT ;  /* 0x000000010e00780c */ /* 0x000fe20003f25270 */
[----:B------:R-:W-:Y:S01]  /*4400*/  FFMA.FTZ R12, R12, R39, 1.1641532182693481445e-10 ;  /* 0x2f0000000c0c7423 */ /* 0x000fe20000010027 */
[----:B------:R-:W-:Y:S01]  /*4410*/  BSSY.RECONVERGENT B0, `(.L_x_19066) ;  /* 0x000004c000007945 */ /* 0x000fe20003800200 */
[----:B------:R-:W-:Y:S01]  /*4420*/  FMUL.FTZ R7, R7, R38 ;  /* 0x0000002607077220 */ /* 0x000fe20000410000 */
[----:B------:R-:W-:Y:S01]  /*4430*/  HFMA2 R15, -RZ, RZ, 0, 1.1920928955078125e-07 ;  /* 0x00000002ff0f7431 */ /* 0x000fe200000001ff */
[----:B------:R-:W-:Y:S01]  /*4440*/  PRMT R8, R8, 0x7632, R8 ;  /* 0x0000763208087816 */ /* 0x000fe20000000008 */
[----:B------:R-:W-:-:S02]  /*4450*/  IMAD.MOV.U32 R13, RZ, RZ, R128 ;  /* 0x000000ffff0d7224 */ /* 0x000fc400078e0080 */
        /* <DEDUP_REMOVED lines=15> */
.L_x_19068:
        /* <DEDUP_REMOVED lines=13> */
.L_x_19070:
[----:B------:R-:W-:Y:S05]  /*4620*/  BSYNC.RECONVERGENT B1 ;  /* 0x0000000000017941 */ /* 0x000fea0003800200 */
.L_x_19069:
        /* <DEDUP_REMOVED lines=42> */
.L_x_19067:
[----:B------:R-:W-:Y:S05]  /*48d0*/  BSYNC.RECONVERGENT B0 ;  /* 0x0000000000007941 */ /* 0x000fea0003800200 */
.L_x_19066:
        /* <DEDUP_REMOVED lines=22> */
.L_x_19073:
        /* <DEDUP_REMOVED lines=13> */
.L_x_19075:
[----:B------:R-:W-:Y:S05]  /*4b10*/  BSYNC.RECONVERGENT B1 ;  /* 0x0000000000017941 */ /* 0x000fea0003800200 */
.L_x_19074:
        /* <DEDUP_REMOVED lines=42> */
.L_x_19072:
[----:B------:R-:W-:Y:S05]  /*4dc0*/  BSYNC.RECONVERGENT B0 ;  /* 0x0000000000007941 */ /* 0x000fea0003800200 */
.L_x_19071:
        /* <DEDUP_REMOVED lines=23> */
.L_x_19078:
        /* <DEDUP_REMOVED lines=13> */
.L_x_19080:
[----:B------:R-:W-:Y:S05]  /*5010*/  BSYNC.RECONVERGENT B1 ;  /* 0x0000000000017941 */ /* 0x000fea0003800200 */
.L_x_19079:
        /* <DEDUP_REMOVED lines=42> */
.L_x_19077:
[----:B------:R-:W-:Y:S05]  /*52c0*/  BSYNC.RECONVERGENT B0 ;  /* 0x0000000000007941 */ /* 0x000fea0003800200 */
.L_x_19076:
        /* <DEDUP_REMOVED lines=22> */
.L_x_19083:
        /* <DEDUP_REMOVED lines=13> */
.L_x_19085:
[----:B------:R-:W-:Y:S05]  /*5500*/  BSYNC.RECONVERGENT B1 ;  /* 0x0000000000017941 */ /* 0x000fea0003800200 */
.L_x_19084:
        /* <DEDUP_REMOVED lines=42> */
.L_x_19082:
[----:B------:R-:W-:Y:S05]  /*57b0*/  BSYNC.RECONVERGENT B0 ;  /* 0x0000000000007941 */ /* 0x000fea0003800200 */
.L_x_19081:
        /* <DEDUP_REMOVED lines=23> */
.L_x_19088:
        /* <DEDUP_REMOVED lines=13> */
.L_x_19090:
[----:B------:R-:W-:Y:S05]  /*5a00*/  BSYNC.RECONVERGENT B1 ;  /* 0x0000000000017941 */ /* 0x000fea0003800200 */
.L_x_19089:
        /* <DEDUP_REMOVED lines=43> */
.L_x_19087:
[----:B------:R-:W-:Y:S05]  /*5cc0*/  BSYNC.RECONVERGENT B0 ;  /* 0x0000000000007941 */ /* 0x000fea0003800200 */
.L_x_19086:
        /* <DEDUP_REMOVED lines=22> */
.L_x_19093:
        /* <DEDUP_REMOVED lines=13> */
.L_x_19095:
[----:B------:R-:W-:Y:S05]  /*5f00*/  BSYNC.RECONVERGENT B1 ;  /* 0x0000000000017941 */ /* 0x000fea0003800200 */
.L_x_19094:
        /* <DEDUP_REMOVED lines=43> */
.L_x_19092:
[----:B------:R-:W-:Y:S05]  /*61c0*/  BSYNC.RECONVERGENT B0 ;  /* 0x0000000000007941 */ /* 0x000fea0003800200 */
.L_x_19091:
[----:B------:R-:W-:Y:S01]  /*61d0*/  I2FP.F32.U32 R16, R15 ;  /* 0x0000000f00107245 */ /* 0x000fe20000201000 */
[----:B------:R-:W-:Y:S01]  /*61e0*/  IMAD.U32 R15, R11, 0x10000, RZ ;  /* 0x000100000b0f7824 */ /* 0x000fe200078e00ff */
[----:B------:R-:W-:Y:S01]  /*61f0*/  ISETP.NE.AND P6, PT, R19, 0x1, PT ;  /* 0x000000011300780c */ /* 0x000fe20003fc5270 */
[----:B------:R-:W-:Y:S01]  /*6200*/  BSSY.RECONVERGENT B0, `(.L_x_19096) ;  /* 0x000004f000007945 */ /* 0x000fe20003800200 */
[----:B------:R-:W-:Y:S02]  /*6210*/  IMAD.MOV.U32 R22, RZ, RZ, 0x2 ;  /* 0x00000002ff167424 */ /* 0x000fe400078e00ff */
[----:B------:R-:W-:Y:S01]  /*6220*/  FFMA.FTZ R16, R16, R39, 1.1641532182693481445e-10 ;  /* 0x2f00000010107423 */ /* 0x000fe20000010027 */
[----:B------:R-:W-:Y:S01]  /*6230*/  FMUL.FTZ R17, R15, R38 ;  /* 0x000000260f117220 */ /* 0x000fe20000410000 */
[----:B------:R-:W-:-:S03]  /*6240*/  PRMT R15, R11, 0x7632, R15 ;  /* 0x000076320b0f7816 */ /* 0x000fc6000000000f */
        /* <DEDUP_REMOVED lines=15> */
.L_x_19098:
        /* <DEDUP_REMOVED lines=15> */
.L_x_19100:
[----:B------:R-:W-:Y:S05]  /*6430*/  BSYNC.RECONVERGENT B1 ;  /* 0x0000000000017941 */ /* 0x000fea0003800200 */
.L_x_19099:
        /* <DEDUP_REMOVED lines=43> */
.L_x_19097:
[----:B------:R-:W-:Y:S05]  /*66f0*/  BSYNC.RECONVERGENT B0 ;  /* 0x0000000000007941 */ /* 0x000fea0003800200 */
.L_x_19096:
        /* <DEDUP_REMOVED lines=12> */
.L_x_19060:
        /* <DEDUP_REMOVED lines=43> */
.L_x_19104:
        /* <DEDUP_REMOVED lines=13> */
.L_x_19106:
[----:B------:R-:W-:Y:S05]  /*6b40*/  BSYNC.RECONVERGENT B1 ;  /* 0x0000000000017941 */ /* 0x000fea0003800200 */
.L_x_19105:
        /* <DEDUP_REMOVED lines=42> */
.L_x_19103:
[----:B------:R-:W-:Y:S05]  /*6df0*/  BSYNC.RECONVERGENT B0 ;  /* 0x0000000000007941 */ /* 0x000fea0003800200 */
.L_x_19102:
[----:B------:R-:W-:Y:S01]  /*6e00*/  I2FP.F32.U32 R18, R17 ;  /* 0x0000001100127245 */ /* 0x000fe20000201000 */
[----:B-----5:R-:W-:Y:S01]  /*6e10*/  IMAD.U32 R17, R8, 0x10000, RZ ;  /* 0x0001000008117824 */ /* 0x020fe200078e00ff */
        /* <DEDUP_REMOVED lines=10> */
[----:B------:R-:W-:Y:S02]  /*6ec0*/  PLOP3.LUT P0, PT, P0, PT, PT, 0x8, 0x80 ;  /* 0x000000000080781c */ /* 0x000fe4000070e170 */
[----:B------:R-:W-:Y:S01]  /*6ed0*/  PRMT R12, R8, 0x7632, R12 ;  /* 0x00007632080c7816 */ /* 0x000fe2000000000c */
[----:B------:R-:W-:Y:S01]  /*6ee0*/  FADD.FTZ R17, R17, R18 ;  /* 0x0000001211117221 */ /* 0x000fe20000010000 */
[----:B------:R-:W-:-:S02]  /*6ef0*/  P2R R8, PR, RZ, 0x1 ;  /* 0x00000001ff087803 */ /* 0x000fc40000000000 */
[----:B------:R-:W-:Y:S02]  /*6f00*/  PRMT R19, R12, 0x7632, R19 ;  /* 0x000076320c137816 */ /* 0x000fe40000000013 */
        /* <DEDUP_REMOVED lines=10> */
.L_x_19109:
        /* <DEDUP_REMOVED lines=13> */
.L_x_19111:
[----:B------:R-:W-:Y:S05]  /*7080*/  BSYNC.RECONVERGENT B1 ;  /* 0x0000000000017941 */ /* 0x000fea0003800200 */
.L_x_19110:
        /* <DEDUP_REMOVED lines=43> */
.L_x_19108:
[----:B------:R-:W-:Y:S05]  /*7340*/  BSYNC.RECONVERGENT B0 ;  /* 0x0000000000007941 */ /* 0x000fea0003800200 */
.L_x_19107:
        /* <DEDUP_REMOVED lines=24> */
.L_x_19114:
        /* <DEDUP_REMOVED lines=13> */
.L_x_19116:
[----:B------:R-:W-:Y:S05]  /*75a0*/  BSYNC.RECONVERGENT B1 ;  /* 0x0000000000017941 */ /* 0x000fea0003800200 */
.L_x_19115:
        /* <DEDUP_REMOVED lines=43> */
.L_x_19113:
[----:B------:R-:W-:Y:S05]  /*7860*/  BSYNC.RECONVERGENT B0 ;  /* 0x0000000000007941 */ /* 0x000fea0003800200 */
.L_x_19112:
        /* <DEDUP_REMOVED lines=8> */
[----:B------:R-:W-:Y:S02]  /*78f0*/  PRMT R13, R13, 0x7632, R13 ;  /* 0x000076320d0d7816 */ /* 0x000fe4000000000d */
[----:B------:R-:W-:Y:S01]  /*7900*/  FSETP.GTU.FTZ.AND P1, PT, R20, R59, PT ;  /* 0x0000003b1400720b */ /* 0x000fe20003f3c000 */
[----:B------:R-:W-:-:S05]  /*7910*/  FMUL.FTZ R21, R21, R58 ;  /* 0x0000003a15157220 */ /* 0x000fca0000410000 */
[----:B------:R-:W-:Y:S02]  /*7920*/  FSEL R20, R21, RZ, !P1 ;  /* 0x000000ff15147208 */ /* 0x000fe40004800000 */
        /* <DEDUP_REMOVED lines=13> */
.L_x_19119:
        /* <DEDUP_REMOVED lines=13> */
.L_x_19121:
[----:B------:R-:W-:Y:S05]  /*7ad0*/  BSYNC.RECONVERGENT B1 ;  /* 0x0000000000017941 */ /* 0x000fea0003800200 */
.L_x_19120:
        /* <DEDUP_REMOVED lines=43> */
.L_x_19118:
[----:B------:R-:W-:Y:S05]  /*7d90*/  BSYNC.RECONVERGENT B0 ;  /* 0x0000000000007941 */ /* 0x000fea0003800200 */
.L_x_19117:
        /* <DEDUP_REMOVED lines=24> */
.L_x_19124:
        /* <DEDUP_REMOVED lines=13> */
.L_x_19126:
[----:B------:R-:W-:Y:S05]  /*7ff0*/  BSYNC.RECONVERGENT B1 ;  /* 0x0000000000017941 */ /* 0x000fea0003800200 */
.L_x_19125:
        /* <DEDUP_REMOVED lines=43> */
.L_x_19123:
[----:B------:R-:W-:Y:S05]  /*82b0*/  BSYNC.RECONVERGENT B0 ;  /* 0x0000000000007941 */ /* 0x000fea0003800200 */
.L_x_19122:
        /* <DEDUP_REMOVED lines=26> */
.L_x_19129:
        /* <DEDUP_REMOVED lines=13> */
.L_x_19131:
[----:B------:R-:W-:Y:S05]  /*8530*/  BSYNC.RECONVERGENT B1 ;  /* 0x0000000000017941 */ /* 0x000fea0003800200 */
.L_x_19130:
        /* <DEDUP_REMOVED lines=42> */
[----:B------:R-:W-:-:S07]  /*87e0*/  MOV R16, R24 ;  /* 0x0000001800107202 */ /* 0x000fce0000000f00 */
.L_x_19128:
[----:B------:R-:W-:Y:S05]  /*87f0*/  BSYNC.RECONVERGENT B0 ;  /* 0x0000000000007941 */ /* 0x000fea0003800200 */
.L_x_19127:
        /* <DEDUP_REMOVED lines=24> */
.L_x_19134:
        /* <DEDUP_REMOVED lines=13> */
.L_x_19136:
[----:B------:R-:W-:Y:S05]  /*8a50*/  BSYNC.RECONVERGENT B1 ;  /* 0x0000000000017941 */ /* 0x000fea0003800200 */
.L_x_19135:
        /* <DEDUP_REMOVED lines=43> */
.L_x_19133:
[----:B------:R-:W-:Y:S05]  /*8d10*/  BSYNC.RECONVERGENT B0 ;  /* 0x0000000000007941 */ /* 0x000fea0003800200 */
.L_x_19132:
        /* <DEDUP_REMOVED lines=8> */
[----:B------:R-:W-:Y:S01]  /*8da0*/  PRMT R67, R15, 0x7632, R67 ;  /* 0x000076320f437816 */ /* 0x000fe20000000043 */
[----:B------:R-:W-:Y:S02]  /*8db0*/  IMAD.MOV.U32 R15, RZ, RZ, R128 ;  /* 0x000000ffff0f7224 */ /* 0x000fe400078e0080 */
[----:B------:R-:W-:Y:S01]  /*8dc0*/  FMUL.FTZ R25, R25, R58 ;  /* 0x0000003a19197220 */ /* 0x000fe20000410000 */
[----:B------:R-:W-:-:S02]  /*8dd0*/  FSETP.GTU.FTZ.AND P5, PT, R14, R59, PT ;  /* 0x0000003b0e00720b */ /* 0x000fc40003fbc000 */
[----:B------:R-:W-:Y:S02]  /*8de0*/  MOV R29, 0x2 ;  /* 0x00000002001d7802 */ /* 0x000fe40000000f00 */
        /* <DEDUP_REMOVED lines=13> */
.L_x_19139:
        /* <DEDUP_REMOVED lines=15> */
.L_x_19141:
[----:B------:R-:W-:Y:S05]  /*8fb0*/  BSYNC.RECONVERGENT B1 ;  /* 0x0000000000017941 */ /* 0x000fea0003800200 */
.L_x_19140:
        /* <DEDUP_REMOVED lines=43> */
.L_x_19138:
[----:B------:R-:W-:Y:S05]  /*9270*/  BSYNC.RECONVERGENT B0 ;  /* 0x0000000000007941 */ /* 0x000fea0003800200 */
.L_x_19137:
        /* <DEDUP_REMOVED lines=8> */
[----:B------:R-:W-:Y:S02]  /*9300*/  F2FP.BF16.F32.PACK_AB R14, R10, R13 ;  /* 0x0000000d0a0e723e */ /* 0x000fe400000010ff */
[----:B------:R-:W-:Y:S02]  /*9310*/  F2FP.BF16.F32.PACK_AB R13, R9, R20 ;  /* 0x00000014090d723e */ /* 0x000fe400000010ff */
[----:B------:R-:W-:Y:S02]  /*9320*/  FSEL R15, R15, RZ, !P6 ;  /* 0x000000ff0f0f7208 */ /* 0x000fe40007000000 */
[----:B------:R-:W-:-:S03]  /*9330*/  PLOP3.LUT P6, PT, P6, PT, PT, 0x8, 0x80 ;  /* 0x000000000080781c */ /* 0x000fc600037ce170 */
[----:B------:R-:W-:-:S05]  /*9340*/  FADD.FTZ R28, R15, R28 ;  /* 0x0000001c0f1c7221 */ /* 0x000fca0000010000 */
[----:B------:R-:W-:Y:S01]  /*9350*/  F2FP.BF16.F32.PACK_AB R15, R28, R11 ;  /* 0x0000000b1c0f723e */ /* 0x000fe200000010ff */
[----:B------:R-:W-:Y:S06]  /*9360*/  BRA `(.L_x_19142) ;  /* 0x00000028002c7947 */ /* 0x000fec0003800000 */
.L_x_19101:
        /* <DEDUP_REMOVED lines=16> */
.L_x_19145:
        /* <DEDUP_REMOVED lines=13> */
.L_x_19147:
[----:B------:R-:W-:Y:S05]  /*9540*/  BSYNC.RECONVERGENT B1 ;  /* 0x0000000000017941 */ /* 0x000fea0003800200 */
.L_x_19146:
        /* <DEDUP_REMOVED lines=39> */
[----:B------:R-:W-:Y:S02]  /*97c0*/  LOP3.LUT R127, R45, R12, R17, 0x96, !PT ;  /* 0x0000000c2d7f7212 */ /* 0x000fe400078e9611 */
[----:B------:R-:W-:-:S07]  /*97d0*/  MOV R12, R18 ;  /* 0x00000012000c7202 */ /* 0x000fce0000000f00 */
.L_x_19144:
[----:B------:R-:W-:Y:S05]  /*97e0*/  BSYNC.RECONVERGENT B0 ;  /* 0x0000000000007941 */ /* 0x000fea0003800200 */
.L_x_19143:
[----:B------:R-:W-:Y:S01]  /*97f0*/  I2FP.F32.U32 R12, R12 ;  /* 0x0000000c000c7245 */ /* 0x000fe20000201000 */
[----:B-----5:R-:W-:Y:S01]  /*9800*/  IMAD.U32 R13, R8, 0x10000, RZ ;  /* 0x00010000080d7824 */ /* 0x020fe200078e00ff */
        /* <DEDUP_REMOVED lines=22> */
.L_x_19150:
        /* <DEDUP_REMOVED lines=13> */
.L_x_19152:
[----:B------:R-:W-:Y:S05]  /*9a40*/  BSYNC.RECONVERGENT B1 ;  /* 0x0000000000017941 */ /* 0x000fea0003800200 */
.L_x_19151:
        /* <DEDUP_REMOVED lines=43> */
.L_x_19149:
[----:B------:R-:W-:Y:S05]  /*9d00*/  BSYNC.RECONVERGENT B0 ;  /* 0x0000000000007941 */ /* 0x000fea0003800200 */
.L_x_19148:
        /* <DEDUP_REMOVED lines=8> */
[----:B------:R-:W-:-:S03]  /*9d90*/  FMUL.FTZ R13, R13, R58 ;  /* 0x0000003a0d0d7220 */ /* 0x000fc60000410000 */
[----:B------:R-:W-:Y:S02]  /*9da0*/  PLOP3.LUT P0, PT, P1, PT, PT, 0x8, 0x80 ;  /* 0x000000000080781c */ /* 0x000fe40000f0e170 */
[----:B------:R-:W-:Y:S01]  /*9db0*/  FSEL R15, R13, RZ, !P1 ;  /* 0x000000ff0d0f7208 */ /* 0x000fe20004800000 */
        /* <DEDUP_REMOVED lines=11> */
.L_x_19155:
        /* <DEDUP_REMOVED lines=13> */
.L_x_19157:
[----:B------:R-:W-:Y:S05]  /*9f40*/  BSYNC.RECONVERGENT B1 ;  /* 0x0000000000017941 */ /* 0x000fea0003800200 */
.L_x_19156:
        /* <DEDUP_REMOVED lines=43> */
.L_x_19154:
[----:B------:R-:W-:Y:S05]  /*a200*/  BSYNC.RECONVERGENT B0 ;  /* 0x0000000000007941 */ /* 0x000fea0003800200 */
.L_x_19153:
        /* <DEDUP_REMOVED lines=23> */
.L_x_19160:
        /* <DEDUP_REMOVED lines=13> */
.L_x_19162:
[----:B------:R-:W-:Y:S05]  /*a450*/  BSYNC.RECONVERGENT B1 ;  /* 0x0000000000017941 */ /* 0x000fea0003800200 */
.L_x_19161:
        /* <DEDUP_REMOVED lines=43> */
.L_x_19159:
[----:B------:R-:W-:Y:S05]  /*a710*/  BSYNC.RECONVERGENT B0 ;  /* 0x0000000000007941 */ /* 0x000fea0003800200 */
.L_x_19158:
        /* <DEDUP_REMOVED lines=22> */
.L_x_19165:
        /* <DEDUP_REMOVED lines=13> */
.L_x_19167:
[----:B------:R-:W-:Y:S05]  /*a950*/  BSYNC.RECONVERGENT B1 ;  /* 0x0000000000017941 */ /* 0x000fea0003800200 */
.L_x_19166:
        /* <DEDUP_REMOVED lines=43> */
.L_x_19164:
[----:B------:R-:W-:Y:S05]  /*ac10*/  BSYNC.RECONVERGENT B0 ;  /* 0x0000000000007941 */ /* 0x000fea0003800200 */
.L_x_19163:
        /* <DEDUP_REMOVED lines=23> */
.L_x_19170:
        /* <DEDUP_REMOVED lines=13> */
.L_x_19172:
[----:B------:R-:W-:Y:S05]  /*ae60*/  BSYNC.RECONVERGENT B1 ;  /* 0x0000000000017941 */ /* 0x000fea0003800200 */
.L_x_19171:
        /* <DEDUP_REMOVED lines=43> */
.L_x_19169:
[----:B------:R-:W-:Y:S05]  /*b120*/  BSYNC.RECONVERGENT B0 ;  /* 0x0000000000007941 */ /* 0x000fea0003800200 */
.L_x_19168:
        /* <DEDUP_REMOVED lines=22> */
.L_x_19175:
        /* <DEDUP_REMOVED lines=13> */
.L_x_19177:
[----:B------:R-:W-:Y:S05]  /*b360*/  BSYNC.RECONVERGENT B1 ;  /* 0x0000000000017941 */ /* 0x000fea0003800200 */
.L_x_19176:
        /* <DEDUP_REMOVED lines=43> */
.L_x_19174:
[----:B------:R-:W-:Y:S05]  /*b620*/  BSYNC.RECONVERGENT B0 ;  /* 0x0000000000007941 */ /* 0x000fea0003800200 */
.L_x_19173:
        /* <DEDUP_REMOVED lines=23> */
.L_x_19180:
        /* <DEDUP_REMOVED lines=15> */
.L_x_19182:
[----:B------:R-:W-:Y:S05]  /*b890*/  BSYNC.RECONVERGENT B1 ;  /* 0x0000000000017941 */ /* 0x000fea0003800200 */
.L_x_19181:
        /* <DEDUP_REMOVED lines=43> */
.L_x_19179:
[----:B------:R-:W-:Y:S05]  /*bb50*/  BSYNC.RECONVERGENT B0 ;  /* 0x0000000000007941 */ /* 0x000fea0003800200 */
.L_x_19178:
[----:B------:R-:W-:Y:S02]  /*bb60*/  I2FP.F32.U32 R24, R25 ;  /* 0x0000001900187245 */ /* 0x000fe40000201000 */
[----:B------:R-:W-:Y:S02]  /*bb70*/  SHF.L.U32 R17, R17, 0x10, RZ ;  /* 0x0000001011117819 */ /* 0x000fe400000006ff */
[----:B------:R-:W-:Y:S01]  /*bb80*/  F2FP.BF16.F32.PACK_AB R12, R15, R12 ;  /* 0x0000000c0f0c723e */ /* 0x000fe200000010ff */
[----:B------:R-:W-:Y:S01]  /*bb90*/  FFMA.FTZ R24, R24, R39, 1.1641532182693481445e-10 ;  /* 0x2f00000018187423 */ /* 0x000fe20000010027 */
[----:B------:R-:W-:Y:S01]  /*bba0*/  F2FP.BF16.F32.PACK_AB R14, R10, R14 ;  /* 0x0000000e0a0e723e */ /* 0x000fe200000010ff */
[----:B------:R-:W-:Y:S01]  /*bbb0*/  FMUL.FTZ R17, R17, R38 ;  /* 0x0000002611117220 */ /* 0x000fe20000410000 */
[----:B------:R-:W-:Y:S02]  /*bbc0*/  F2FP.BF16.F32.PACK_AB R13, R9, R13 ;  /* 0x0000000d090d723e */ /* 0x000fe400000010ff */
[----:B------:R-:W-:Y:S01]  /*bbd0*/  FSETP.GTU.FTZ.AND P6, PT, R24, R59, PT ;  /* 0x0000003b1800720b */ /* 0x000fe20003fdc000 */
[----:B------:R-:W-:-:S05]  /*bbe0*/  FMUL.FTZ R17, R17, R58 ;  /* 0x0000003a11117220 */ /* 0x000fca0000410000 */
[----:B------:R-:W-:Y:S02]  /*bbf0*/  FSEL R28, R17, RZ, !P6 ;  /* 0x000000ff111c7208 */ /* 0x000fe40007000000 */
[----:B------:R-:W-:Y:S02]  /*bc00*/  PLOP3.LUT P6, PT, P6, PT, PT, 0x8, 0x80 ;  /* 0x000000000080781c */ /* 0x000fe400037ce170 */
[----:B------:R-:W-:-:S11]  /*bc10*/  F2FP.BF16.F32.PACK_AB R15, R28, R11 ;  /* 0x0000000b1c0f723e */ /* 0x000fd600000010ff */
.L_x_19142:
        /* <DEDUP_REMOVED lines=41> */
.L_x_19186:
        /* <DEDUP_REMOVED lines=13> */
.L_x_19188:
[----:B------:R-:W-:Y:S05]  /*bf80*/  BSYNC.RECONVERGENT B1 ;  /* 0x0000000000017941 */ /* 0x000fea0003800200 */
.L_x_19187:
        /* <DEDUP_REMOVED lines=42> */
[----:B------:R-:W-:-:S07]  /*c230*/  IMAD.MOV.U32 R24, RZ, RZ, R10 ;  /* 0x000000ffff187224 */ /* 0x000fce00078e000a */
.L_x_19185:
[----:B------:R-:W-:Y:S05]  /*c240*/  BSYNC.RECONVERGENT B0 ;  /* 0x0000000000007941 */ /* 0x000fea0003800200 */
.L_x_19184:
[----:B------:R-:W-:Y:S01]  /*c250*/  I2FP.F32.U32 R10, R9 ;  /* 0x00000009000a7245 */ /* 0x000fe20000201000 */
[----:B-----5:R-:W-:Y:S01]  /*c260*/  IMAD.U32 R9, R12, 0x10000, RZ ;  /* 0x000100000c097824 */ /* 0x020fe200078e00ff */
[----:B------:R-:W-:Y:S01]  /*c270*/  ISETP.NE.AND P1, PT, R25, 0x1, PT ;  /* 0x000000011900780c */ /* 0x000fe20003f25270 */
[----:B------:R-:W-:Y:S01]  /*c280*/  BSSY.RECONVERGENT B0, `(.L_x_19189) ;  /* 0x0000050000007945 */ /* 0x000fe20003800200 */
[----:B------:R-:W-:Y:S02]  /*c290*/  HFMA2 R29, -RZ, RZ, 0, 1.1920928955078125e-07 ;  /* 0x00000002ff1d7431 */ /* 0x000fe400000001ff */
[----:B------:R-:W-:Y:S01]  /*c2a0*/  FFMA.FTZ R10, R10, R39, 1.1641532182693481445e-10 ;  /* 0x2f0000000a0a7423 */ /* 0x000fe20000010027 */
[----:B------:R-:W-:Y:S01]  /*c2b0*/  FMUL.FTZ R9, R9, R38 ;  /* 0x0000002609097220 */ /* 0x000fe20000410000 */
[----:B------:R-:W-:Y:S01]  /*c2c0*/  PRMT R12, R12, 0x7632, R12 ;  /* 0x000076320c0c7816 */ /* 0x000fe2000000000c */
[----:B------:R-:W-:Y:S01]  /*c2d0*/  IMAD.MOV.U32 R11, RZ, RZ, R128 ;  /* 0x000000ffff0b7224 */ /* 0x000fe200078e0080 */
[----:B------:R-:W-:Y:S01]  /*c2e0*/  PRMT R16, R64, 0x7632, R16 ;  /* 0x0000763240107816 */ /* 0x000fe20000000010 */
[----:B------:R-:W-:Y:S01]  /*c2f0*/  FMUL.FTZ R9, R9, R58 ;  /* 0x0000003a09097220 */ /* 0x000fe20000410000 */
[----:B------:R-:W-:Y:S01]  /*c300*/  FSETP.GTU.FTZ.AND P0, PT, R10, R59, PT ;  /* 0x0000003b0a00720b */ /* 0x000fe20003f1c000 */
[----:B------:R-:W-:-:S03]  /*c310*/  IMAD.U32 R10, R64, 0x10000, RZ ;  /* 0x00010000400a7824 */ /* 0x000fc600078e00ff */
[----:B------:R-:W-:Y:S02]  /*c320*/  FSEL R9, R9, RZ, !P0 ;  /* 0x000000ff09097208 */ /* 0x000fe40004000000 */
[----:B------:R-:W-:-:S03]  /*c330*/  PLOP3.LUT P0, PT, P0, PT, PT, 0x8, 0x80 ;  /* 0x000000000080781c */ /* 0x000fc6000070e170 */
[----:B------:R-:W-:Y:S01]  /*c340*/  FADD.FTZ R9, R9, R10 ;  /* 0x0000000a09097221 */ /* 0x000fe20000010000 */
        /* <DEDUP_REMOVED lines=10> */
.L_x_19191:
        /* <DEDUP_REMOVED lines=13> */
.L_x_19193:
[----:B------:R-:W-:Y:S05]  /*c4c0*/  BSYNC.RECONVERGENT B1 ;  /* 0x0000000000017941 */ /* 0x000fea0003800200 */
.L_x_19192:
        /* <DEDUP_REMOVED lines=43> */
.L_x_19190:
[----:B------:R-:W-:Y:S05]  /*c780*/  BSYNC.RECONVERGENT B0 ;  /* 0x0000000000007941 */ /* 0x000fea0003800200 */
.L_x_19189:
        /* <DEDUP_REMOVED lines=23> */
.L_x_19196:
        /* <DEDUP_REMOVED lines=13> */
.L_x_19198:
[----:B------:R-:W-:Y:S05]  /*c9d0*/  BSYNC.RECONVERGENT B1 ;  /* 0x0000000000017941 */ /* 0x000fea0003800200 */
.L_x_19197:
        /* <DEDUP_REMOVED lines=43> */
.L_x_19195:
[----:B------:R-:W-:Y:S05]  /*cc90*/  BSYNC.RECONVERGENT B0 ;  /* 0x0000000000007941 */ /* 0x000fea0003800200 */
.L_x_19194:
        /* <DEDUP_REMOVED lines=25> */
.L_x_19201:
        /* <DEDUP_REMOVED lines=13> */
.L_x_19203:
[----:B------:R-:W-:Y:S05]  /*cf00*/  BSYNC.RECONVERGENT B1 ;  /* 0x0000000000017941 */ /* 0x000fea0003800200 */
.L_x_19202:
        /* <DEDUP_REMOVED lines=43> */
.L_x_19200:
[----:B------:R-:W-:Y:S05]  /*d1c0*/  BSYNC.RECONVERGENT B0 ;  /* 0x0000000000007941 */ /* 0x000fea0003800200 */
.L_x_19199:
        /* <DEDUP_REMOVED lines=23> */
.L_x_19206:
        /* <DEDUP_REMOVED lines=13> */
.L_x_19208:
[----:B------:R-:W-:Y:S05]  /*d410*/  BSYNC.RECONVERGENT B1 ;  /* 0x0000000000017941 */ /* 0x000fea0003800200 */
.L_x_19207:
        /* <DEDUP_REMOVED lines=43> */
.L_x_19205:
[----:B------:R-:W-:Y:S05]  /*d6d0*/  BSYNC.RECONVERGENT B0 ;  /* 0x0000000000007941 */ /* 0x000fea0003800200 */
.L_x_19204:
        /* <DEDUP_REMOVED lines=11> */
[----:B------:R-:W-:Y:S02]  /*d790*/  SHF.L.U32 R16, R66, 0x10, RZ ;  /* 0x0000001042107819 */ /* 0x000fe400000006ff */
[----:B------:R-:W-:Y:S02]  /*d7a0*/  FSEL R13, R13, RZ, !P3 ;  /* 0x000000ff0d0d7208 */ /* 0x000fe40005800000 */
        /* <DEDUP_REMOVED lines=12> */
.L_x_19211:
        /* <DEDUP_REMOVED lines=13> */
.L_x_19213:
[----:B------:R-:W-:Y:S05]  /*d940*/  BSYNC.RECONVERGENT B1 ;  /* 0x0000000000017941 */ /* 0x000fea0003800200 */
.L_x_19212:
        /* <DEDUP_REMOVED lines=42> */
[----:B------:R-:W-:-:S07]  /*dbf0*/  IMAD.MOV.U32 R65, RZ, RZ, RZ ;  /* 0x000000ffff417224 */ /* 0x000fce00078e00ff */
.L_x_19210:
[----:B------:R-:W-:Y:S05]  /*dc00*/  BSYNC.RECONVERGENT B0 ;  /* 0x0000000000007941 */ /* 0x000fea0003800200 */
.L_x_19209:
        /* <DEDUP_REMOVED lines=23> */
.L_x_19216:
        /* <DEDUP_REMOVED lines=13> */
.L_x_19218:
[----:B------:R-:W-:Y:S05]  /*de50*/  BSYNC.RECONVERGENT B1 ;  /* 0x0000000000017941 */ /* 0x000fea0003800200 */
.L_x_19217:
        /* <DEDUP_REMOVED lines=40> */
[----:B------:R-:W-:Y:S02]  /*e0e0*/  IMAD.MOV.U32 R24, RZ, RZ, R64 ;  /* 0x000000ffff187224 */ /* 0x000fe400078e0040 */
[----:B------:R-:W-:Y:S01]  /*e0f0*/  HFMA2 R64, -RZ, RZ, 0, 0 ;  /* 0x00000000ff407431 */ /* 0x000fe200000001ff */
[----:B------:R-:W-:-:S07]  /*e100*/  LOP3.LUT R127, R45, R68, R65, 0x96, !PT ;  /* 0x000000442d7f7212 */ /* 0x000fce00078e9641 */
.L_x_19215:
[----:B------:R-:W-:Y:S05]  /*e110*/  BSYNC.RECONVERGENT B0 ;  /* 0x0000000000007941 */ /* 0x000fea0003800200 */
.L_x_19214:
        /* <DEDUP_REMOVED lines=14> */
[--C-:B------:R-:W-:Y:S01]  /*e200*/  FADD.FTZ R25, R25, R16.reuse ;  /* 0x0000001019197221 */ /* 0x100fe20000010000 */
[----:B------:R-:W-:-:S03]  /*e210*/  PRMT R16, R15, 0x7632, R16 ;  /* 0x000076320f107816 */ /* 0x000fc60000000010 */
        /* <DEDUP_REMOVED lines=10> */
.L_x_19221:
        /* <DEDUP_REMOVED lines=15> */
.L_x_19223:
[----:B------:R-:W-:Y:S05]  /*e3b0*/  BSYNC.RECONVERGENT B1 ;  /* 0x0000000000017941 */ /* 0x000fea0003800200 */
.L_x_19222:
        /* <DEDUP_REMOVED lines=43> */
.L_x_19220:
[----:B------:R-:W-:Y:S05]  /*e670*/  BSYNC.RECONVERGENT B0 ;  /* 0x0000000000007941 */ /* 0x000fea0003800200 */
.L_x_19219:
[----:B------:R-:W-:Y:S02]  /*e680*/  I2FP.F32.U32 R64, R65 ;  /* 0x0000004100407245 */ /* 0x000fe40000201000 */
[----:B------:R-:W-:Y:S01]  /*e690*/  SHF.L.U32 R65, R16, 0x10, RZ ;  /* 0x0000001010417819 */ /* 0x000fe200000006ff */
[----:B------:R-:W-:Y:S01]  /*e6a0*/  IMAD.U32 R16, R29, 0x10000, RZ ;  /* 0x000100001d107824 */ /* 0x000fe200078e00ff */
[----:B------:R-:W-:Y:S01]  /*e6b0*/  F2FP.BF16.F32.PACK_AB R66, R14, R13 ;  /* 0x0000000d0e42723e */ /* 0x000fe200000010ff */
        /* <DEDUP_REMOVED lines=8> */
[----:B------:R-:W-:-:S04]  /*e740*/  F2FP.BF16.F32.PACK_AB R65, R12, R11 ;  /* 0x0000000b0c41723e */ /* 0x000fc800000010ff */
[----:B------:R-:W-:Y:S01]  /*e750*/  F2FP.BF16.F32.PACK_AB R67, R16, R25 ;  /* 0x000000191043723e */ /* 0x000fe200000010ff */
[----:B------:R-:W-:Y:S06]  /*e760*/  BRA `(.L_x_19224) ;  /* 0x0000002800187947 */ /* 0x000fec0003800000 */
.L_x_19183:
        /* <DEDUP_REMOVED lines=16> */
.L_x_19227:
        /* <DEDUP_REMOVED lines=13> */
.L_x_19229:
[----:B------:R-:W-:Y:S05]  /*e940*/  BSYNC.RECONVERGENT B1 ;  /* 0x0000000000017941 */ /* 0x000fea0003800200 */
.L_x_19228:
[----:B-1----:R-:W-:Y:S01]  /*e950*/  IMAD.WIDE.U32 R66, R0, -0x326172a9, RZ ;  /* 0xcd9e8d5700427825 */ /* 0x002fe200078e00ff */
        /* <DEDUP_REMOVED lines=42> */
.L_x_19226:
[----:B------:R-:W-:Y:S05]  /*ec00*/  BSYNC.RECONVERGENT B0 ;  /* 0x0000000000007941 */ /* 0x000fea0003800200 */
.L_x_19225:
[----:B-1----:R-:W-:Y:S01]  /*ec10*/  I2FP.F32.U32 R10, R9 ;  /* 0x00000009000a7245 */ /* 0x002fe20000201000 */
[C---:B-----5:R-:W-:Y:S01]  /*ec20*/  IMAD.U32 R9, R12.reuse, 0x10000, RZ ;  /* 0x000100000c097824 */ /* 0x060fe200078e00ff */
[----:B------:R-:W-:Y:S01]  /*ec30*/  ISETP.NE.AND P1, PT, R25, 0x1, PT ;  /* 0x000000011900780c */ /* 0x000fe20003f25270 */
[----:B------:R-:W-:Y:S01]  /*ec40*/  BSSY.RECONVERGENT B0, `(.L_x_19230) ;  /* 0x000004d000007945 */ /* 0x000fe20003800200 */
[----:B------:R-:W-:Y:S01]  /*ec50*/  PRMT R12, R12, 0x7632, R12 ;  /* 0x000076320c0c7816 */ /* 0x000fe2000000000c */
[----:B------:R-:W-:Y:S01]  /*ec60*/  FFMA.FTZ R10, R10, R39, 1.1641532182693481445e-10 ;  /* 0x2f0000000a0a7423 */ /* 0x000fe20000010027 */
[----:B------:R-:W-:Y:S01]  /*ec70*/  FMUL.FTZ R9, R9, R38 ;  /* 0x0000002609097220 */ /* 0x000fe20000410000 */
[----:B------:R-:W-:Y:S01]  /*ec80*/  IMAD.MOV.U32 R16, RZ, RZ, 0x2 ;  /* 0x00000002ff107424 */ /* 0x000fe200078e00ff */
[----:B------:R-:W-:Y:S02]  /*ec90*/  MOV R11, R128 ;  /* 0x00000080000b7202 */ /* 0x000fe40000000f00 */
[----:B------:R-:W-:Y:S01]  /*eca0*/  FSETP.GTU.FTZ.AND P0, PT, R10, R59, PT ;  /* 0x0000003b0a00720b */ /* 0x000fe20003f1c000 */
[----:B------:R-:W-:-:S03]  /*ecb0*/  FMUL.FTZ R9, R9, R58 ;  /* 0x0000003a09097220 */ /* 0x000fc60000410000 */
[----:B------:R-:W-:Y:S02]  /*ecc0*/  PLOP3.LUT P2, PT, P0, PT, PT, 0x8, 0x80 ;  /* 0x000000000080781c */ /* 0x000fe4000074e170 */
[----:B------:R-:W-:Y:S02]  /*ecd0*/  FSEL R9, R9, RZ, !P0 ;  /* 0x000000ff09097208 */ /* 0x000fe40004000000 */
[----:B------:R-:W-:Y:S01]  /*ece0*/  P2R R17, PR, RZ, 0x4 ;  /* 0x00000004ff117803 */ /* 0x000fe20000000000 */
        /* <DEDUP_REMOVED lines=9> */
.L_x_19232:
        /* <DEDUP_REMOVED lines=13> */
.L_x_19234:
[----:B------:R-:W-:Y:S05]  /*ee50*/  BSYNC.RECONVERGENT B1 ;  /* 0x0000000000017941 */ /* 0x000fea0003800200 */
.L_x_19233:
        /* <DEDUP_REMOVED lines=43> */
.L_x_19231:
[----:B------:R-:W-:Y:S05]  /*f110*/  BSYNC.RECONVERGENT B0 ;  /* 0x0000000000007941 */ /* 0x000fea0003800200 */
.L_x_19230:
        /* <DEDUP_REMOVED lines=21> */
.L_x_19237:
        /* <DEDUP_REMOVED lines=13> */
.L_x_19239:
[----:B------:R-:W-:Y:S05]  /*f340*/  BSYNC.RECONVERGENT B1 ;  /* 0x0000000000017941 */ /* 0x000fea0003800200 */
.L_x_19238:
        /* <DEDUP_REMOVED lines=43> */
.L_x_19236:
[----:B------:R-:W-:Y:S05]  /*f600*/  BSYNC.RECONVERGENT B0 ;  /* 0x0000000000007941 */ /* 0x000fea0003800200 */
.L_x_19235:
[----:B------:R-:W-:Y:S01]  /*f610*/  ISETP.NE.AND P3, PT, R25, 0x1, PT ;  /* 0x000000011900780c */ /* 0x000fe20003f65270 */
[----:B------:R-:W-:Y:S01]  /*f620*/  BSSY.RECONVERGENT B0, `(.L_x_19240) ;  /* 0x000004e000007945 */ /* 0x000fe20003800200 */
[----:B------:R-:W-:Y:S01]  /*f630*/  I2FP.F32.U32 R12, R11 ;  /* 0x0000000b000c7245 */ /* 0x000fe20000201000 */
[C---:B------:R-:W-:Y:S01]  /*f640*/  IMAD.U32 R11, R13.reuse, 0x10000, RZ ;  /* 0x000100000d0b7824 */ /* 0x040fe200078e00ff */
[----:B------:R-:W-:Y:S01]  /*f650*/  PRMT R16, R13, 0x7632, R16 ;  /* 0x000076320d107816 */ /* 0x000fe20000000010 */
[----:B------:R-:W-:Y:S01]  /*f660*/  IMAD.MOV.U32 R29, RZ, RZ, 0x2 ;  /* 0x00000002ff1d7424 */ /* 0x000fe200078e00ff */
[----:B------:R-:W-:Y:S01]  /*f670*/  MOV R13, R128 ;  /* 0x00000080000d7202 */ /* 0x000fe20000000f00 */
[----:B------:R-:W-:Y:S01]  /*f680*/  FFMA.FTZ R12, R12, R39, 1.1641532182693481445e-10 ;  /* 0x2f0000000c0c7423 */ /* 0x000fe20000010027 */
[----:B------:R-:W-:-:S04]  /*f690*/  FMUL.FTZ R11, R11, R38 ;  /* 0x000000260b0b7220 */ /* 0x000fc80000410000 */
[----:B------:R-:W-:Y:S01]  /*f6a0*/  FMUL.FTZ R11, R11, R58 ;  /* 0x0000003a0b0b7220 */ /* 0x000fe20000410000 */
        /* <DEDUP_REMOVED lines=12> */
.L_x_19242:
        /* <DEDUP_REMOVED lines=13> */
.L_x_19244:
[----:B------:R-:W-:Y:S05]  /*f840*/  BSYNC.RECONVERGENT B1 ;  /* 0x0000000000017941 */ /* 0x000fea0003800200 */
.L_x_19243:
        /* <DEDUP_REMOVED lines=43> */
.L_x_19241:
[----:B------:R-:W-:Y:S05]  /*fb00*/  BSYNC.RECONVERGENT B0 ;  /* 0x0000000000007941 */ /* 0x000fea0003800200 */
.L_x_19240:
        /* <DEDUP_REMOVED lines=21> */
.L_x_19247:
        /* <DEDUP_REMOVED lines=13> */
.L_x_19249:
[----:B------:R-:W-:Y:S05]  /*fd30*/  BSYNC.RECONVERGENT B1 ;  /* 0x0000000000017941 */ /* 0x000fea0003800200 */
.L_x_19248:
        /* <DEDUP_REMOVED lines=43> */
.L_x_19246:
[----:B------:R-:W-:Y:S05]  /*fff0*/  BSYNC.RECONVERGENT B0 ;  /* 0x0000000000007941 */ /* 0x000fea0003800200 */
.L_x_19245:
        /* <DEDUP_REMOVED lines=22> */
.L_x_19252:
        /* <DEDUP_REMOVED lines=13> */
.L_x_19254:
[----:B------:R-:W-:Y:S05]  /*10230*/  BSYNC.RECONVERGENT B1 ;  /* 0x0000000000017941 */ /* 0x000fea0003800200 */
.L_x_19253:
        /* <DEDUP_REMOVED lines=43> */
.L_x_19251:
[----:B------:R-:W-:Y:S05]  /*104f0*/  BSYNC.RECONVERGENT B0 ;  /* 0x0000000000007941 */ /* 0x000fea0003800200 */
.L_x_19250:
        /* <DEDUP_REMOVED lines=21> */
.L_x_19257:
        /* <DEDUP_REMOVED lines=13> */
.L_x_19259:
[----:B------:R-:W-:Y:S05]  /*10720*/  BSYNC.RECONVERGENT B1 ;  /* 0x0000000000017941 */ /* 0x000fea0003800200 */
.L_x_19258:
        /* <DEDUP_REMOVED lines=43> */
.L_x_19256:
[----:B------:R-:W-:Y:S05]  /*109e0*/  BSYNC.RECONVERGENT B0 ;  /* 0x0000000000007941 */ /* 0x000fea0003800200 */
.L_x_19255:
        /* <DEDUP_REMOVED lines=22> */
.L_x_19262:
        /* <DEDUP_REMOVED lines=15> */
.L_x_19264:
[----:B------:R-:W-:Y:S05]  /*10c40*/  BSYNC.RECONVERGENT B1 ;  /* 0x0000000000017941 */ /* 0x000fea0003800200 */
.L_x_19263:
        /* <DEDUP_REMOVED lines=42> */
[----:B------:R-:W-:-:S07]  /*10ef0*/  IMAD.MOV.U32 R24, RZ, RZ, R64 ;  /* 0x000000ffff187224 */ /* 0x000fce00078e0040 */
.L_x_19261:
[----:B------:R-:W-:Y:S05]  /*10f00*/  BSYNC.RECONVERGENT B0 ;  /* 0x0000000000007941 */ /* 0x000fea0003800200 */
.L_x_19260:
        /* <DEDUP_REMOVED lines=12> */
.L_x_19224:
        /* <DEDUP_REMOVED lines=20> */
[----:B------:R-:W5:Y:S01]  /*11110*/  LDG.E.128 R68, desc[UR8][R68.64] ;  /* 0x0000000844447981 */ /* 0x000f62000c1e1d00 */
        /* <DEDUP_REMOVED lines=20> */
.L_x_19268:
        /* <DEDUP_REMOVED lines=13> */
.L_x_19270:
[----:B------:R-:W-:Y:S05]  /*11330*/  BSYNC.RECONVERGENT B1 ;  /* 0x0000000000017941 */ /* 0x000fea0003800200 */
.L_x_19269:
        /* <DEDUP_REMOVED lines=43> */
.L_x_19267:
[----:B------:R-:W-:Y:S05]  /*115f0*/  BSYNC.RECONVERGENT B0 ;  /* 0x0000000000007941 */ /* 0x000fea0003800200 */
.L_x_19266:
[----:B------:R-:W-:Y:S01]  /*11600*/  I2FP.F32.U32 R24, R25 ;  /* 0x0000001900187245 */ /* 0x000fe20000201000 */
[----:B-----5:R-:W-:Y:S01]  /*11610*/  IMAD.U32 R25, R68, 0x10000, RZ ;  /* 0x0001000044197824 */ /* 0x020fe200078e00ff */
[----:B------:R-:W-:Y:S01]  /*11620*/  ISETP.NE.AND P1, PT, R73, 0x1, PT ;  /* 0x000000014900780c */ /* 0x000fe20003f25270 */
[----:B------:R-:W-:Y:S01]  /*11630*/  BSSY.RECONVERGENT B0, `(.L_x_19271) ;  /* 0x0000051000007945 */ /* 0x000fe20003800200 */
[----:B------:R-:W-:Y:S01]  /*11640*/  LOP3.LUT R6, R6, 0xfffffffd, RZ, 0xc0, !PT ;  /* 0xfffffffd06067812 */ /* 0x000fe200078ec0ff */
[----:B------:R-:W-:Y:S01]  /*11650*/  FFMA.FTZ R24, R24, R39, 1.1641532182693481445e-10 ;  /* 0x2f00000018187423 */ /* 0x000fe20000010027 */
[----:B------:R-:W-:Y:S01]  /*11660*/  FMUL.FTZ R25, R25, R38 ;  /* 0x0000002619197220 */ /* 0x000fe20000410000 */
[----:B------:R-:W-:-:S03]  /*11670*/  PRMT R29, R64, 0x7632, R29 ;  /* 0x00007632401d7816 */ /* 0x000fc6000000001d */
[----:B------:R-:W-:Y:S01]  /*11680*/  FMUL.FTZ R25, R25, R58 ;  /* 0x0000003a19197220 */ /* 0x000fe20000410000 */
[----:B------:R-:W-:-:S04]  /*11690*/  FSETP.GTU.FTZ.AND P0, PT, R24, R59, PT ;  /* 0x0000003b1800720b */ /* 0x000fc80003f1c000 */
[----:B------:R-:W-:Y:S02]  /*116a0*/  FSEL R24, R25, RZ, !P0 ;  /* 0x000000ff19187208 */ /* 0x000fe40004000000 */
[----:B------:R-:W-:Y:S02]  /*116b0*/  PLOP3.LUT P0, PT, P0, PT, PT, 0x8, 0x80 ;  /* 0x000000000080781c */ /* 0x000fe4000070e170 */
[----:B------:R-:W-:Y:S01]  /*116c0*/  SHF.L.U32 R25, R64, 0x10, RZ ;  /* 0x0000001040197819 */ /* 0x000fe200000006ff */
[----:B------:R-:W-:-:S04]  /*116d0*/  IMAD.MOV.U32 R64, RZ, RZ, R128 ;  /* 0x000000ffff407224 */ /* 0x000fc800078e0080 */
[--C-:B------:R-:W-:Y:S01]  /*116e0*/  FADD.FTZ R24, R24, R25.reuse ;  /* 0x0000001918187221 */ /* 0x100fe20000010000 */
[----:B------:R-:W-:Y:S01]  /*116f0*/  PRMT R25, R68, 0x7632, R25 ;  /* 0x0000763244197816 */ /* 0x000fe20000000019 */
[----:B------:R-:W-:-:S04]  /*11700*/  IMAD.MOV.U32 R68, RZ, RZ, 0x2 ;  /* 0x00000002ff447424 */ /* 0x000fc800078e00ff */
        /* <DEDUP_REMOVED lines=10> */
.L_x_19273:
        /* <DEDUP_REMOVED lines=13> */
.L_x_19275:
[----:B------:R-:W-:Y:S05]  /*11880*/  BSYNC.RECONVERGENT B1 ;  /* 0x0000000000017941 */ /* 0x000fea0003800200 */
.L_x_19274:
        /* <DEDUP_REMOVED lines=43> */
.L_x_19272:
[----:B------:R-:W-:Y:S05]  /*11b40*/  BSYNC.RECONVERGENT B0 ;  /* 0x0000000000007941 */ /* 0x000fea0003800200 */
.L_x_19271:
        /* <DEDUP_REMOVED lines=23> */
.L_x_19278:
        /* <DEDUP_REMOVED lines=13> */
.L_x_19280:
[----:B------:R-:W-:Y:S05]  /*11d90*/  BSYNC.RECONVERGENT B1 ;  /* 0x0000000000017941 */ /* 0x000fea0003800200 */
.L_x_19279:
        /* <DEDUP_REMOVED lines=41> */
[----:B------:R-:W-:Y:S02]  /*12030*/  IMAD.MOV.U32 R82, RZ, RZ, R72 ;  /* 0x000000ffff527224 */ /* 0x000fe400078e0048 */
[----:B------:R-:W-:-:S07]  /*12040*/  HFMA2 R72, -RZ, RZ, 0, 0 ;  /* 0x00000000ff487431 */ /* 0x000fce00000001ff */
.L_x_19277:
[----:B------:R-:W-:Y:S05]  /*12050*/  BSYNC.RECONVERGENT B0 ;  /* 0x0000000000007941 */ /* 0x000fea0003800200 */
.L_x_19276:
[----:B------:R-:W-:Y:S01]  /*12060*/  I2FP.F32.U32 R64, R29 ;  /* 0x0000001d00407245 */ /* 0x000fe20000201000 */
[----:B------:R-:W-:Y:S01]  /*12070*/  IMAD.U32 R29, R69, 0x10000, RZ ;  /* 0x00010000451d7824 */ /* 0x000fe200078e00ff */
[----:B------:R-:W-:Y:S01]  /*12080*/  ISETP.NE.AND P2, PT, R72, 0x1, PT ;  /* 0x000000014800780c */ /* 0x000fe20003f45270 */
[----:B------:R-:W-:Y:S01]  /*12090*/  BSSY.RECONVERGENT B0, `(.L_x_19281) ;  /* 0x000004f000007945 */ /* 0x000fe20003800200 */
[----:B------:R-:W-:Y:S02]  /*120a0*/  HFMA2 R68, -RZ, RZ, 0, 1.1920928955078125e-07 ;  /* 0x00000002ff447431 */ /* 0x000fe400000001ff */
[----:B------:R-:W-:Y:S01]  /*120b0*/  FFMA.FTZ R64, R64, R39, 1.1641532182693481445e-10 ;  /* 0x2f00000040407423 */ /* 0x000fe20000010027 */
[----:B------:R-:W-:Y:S01]  /*120c0*/  FMUL.FTZ R29, R29, R38 ;  /* 0x000000261d1d7220 */ /* 0x000fe20000410000 */
[----:B------:R-:W-:Y:S02]  /*120d0*/  PRMT R75, R65, 0x7632, R75 ;  /* 0x00007632414b7816 */ /* 0x000fe4000000004b */
[----:B------:R-:W-:Y:S01]  /*120e0*/  PRMT R74, R69, 0x7632, R74 ;  /* 0x00007632454a7816 */ /* 0x000fe2000000004a */
[----:B------:R-:W-:Y:S01]  /*120f0*/  FMUL.FTZ R29, R29, R58 ;  /* 0x0000003a1d1d7220 */ /* 0x000fe20000410000 */
[----:B------:R-:W-:Y:S01]  /*12100*/  FSETP.GTU.FTZ.AND P1, PT, R64, R59, PT ;  /* 0x0000003b4000720b */ /* 0x000fe20003f3c000 */
[----:B------:R-:W-:-:S02]  /*12110*/  IMAD.U32 R64, R65, 0x10000, RZ ;  /* 0x0001000041407824 */ /* 0x000fc400078e00ff */
[----:B------:R-:W-:Y:S01]  /*12120*/  IMAD.MOV.U32 R65, RZ, RZ, R128 ;  /* 0x000000ffff417224 */ /* 0x000fe200078e0080 */
        /* <DEDUP_REMOVED lines=12> */
.L_x_19283:
        /* <DEDUP_REMOVED lines=13> */
.L_x_19285:
[----:B------:R-:W-:Y:S05]  /*122c0*/  BSYNC.RECONVERGENT B1 ;  /* 0x0000000000017941 */ /* 0x000fea0003800200 */
.L_x_19284:
        /* <DEDUP_REMOVED lines=43> */
.L_x_19282:
[----:B------:R-:W-:Y:S05]  /*12580*/  BSYNC.RECONVERGENT B0 ;  /* 0x0000000000007941 */ /* 0x000fea0003800200 */
.L_x_19281:
        /* <DEDUP_REMOVED lines=24> */
.L_x_19288:
        /* <DEDUP_REMOVED lines=13> */
.L_x_19290:
[----:B------:R-:W-:Y:S05]  /*127e0*/  BSYNC.RECONVERGENT B1 ;  /* 0x0000000000017941 */ /* 0x000fea0003800200 */
.L_x_19289:
        /* <DEDUP_REMOVED lines=43> */
.L_x_19287:
[----:B------:R-:W-:Y:S05]  /*12aa0*/  BSYNC.RECONVERGENT B0 ;  /* 0x0000000000007941 */ /* 0x000fea0003800200 */
.L_x_19286:
        /* <DEDUP_REMOVED lines=10> */
[----:B------:R-:W-:Y:S01]  /*12b50*/  IMAD.U32 R68, R66, 0x10000, RZ ;  /* 0x0001000042447824 */ /* 0x000fe200078e00ff */
[----:B------:R-:W-:Y:S02]  /*12b60*/  PRMT R66, R70, 0x7632, R66 ;  /* 0x0000763246427816 */ /* 0x000fe40000000042 */
[----:B------:R-:W-:Y:S02]  /*12b70*/  FSEL R65, R65, RZ, !P3 ;  /* 0x000000ff41417208 */ /* 0x000fe40005800000 */
[----:B------:R-:W-:Y:S02]  /*12b80*/  PLOP3.LUT P3, PT, P3, PT, PT, 0x8, 0x80 ;  /* 0x000000000080781c */ /* 0x000fe40001f6e170 */
[----:B------:R-:W-:Y:S01]  /*12b90*/  PRMT R70, R66, 0x7632, R70 ;  /* 0x0000763242467816 */ /* 0x000fe20000000046 */
        /* <DEDUP_REMOVED lines=11> */
.L_x_19293:
        /* <DEDUP_REMOVED lines=13> */
.L_x_19295:
[----:B------:R-:W-:Y:S05]  /*12d20*/  BSYNC.RECONVERGENT B1 ;  /* 0x0000000000017941 */ /* 0x000fea0003800200 */
.L_x_19294:
        /* <DEDUP_REMOVED lines=43> */
.L_x_19292:
[----:B------:R-:W-:Y:S05]  /*12fe0*/  BSYNC.RECONVERGENT B0 ;  /* 0x0000000000007941 */ /* 0x000fea0003800200 */
.L_x_19291:
        /* <DEDUP_REMOVED lines=24> */
.L_x_19298:
        /* <DEDUP_REMOVED lines=13> */
.L_x_19300:
[----:B------:R-:W-:Y:S05]  /*13240*/  BSYNC.RECONVERGENT B1 ;  /* 0x0000000000017941 */ /* 0x000fea0003800200 */
.L_x_19299:
        /* <DEDUP_REMOVED lines=43> */
.L_x_19297:
[----:B------:R-:W-:Y:S05]  /*13500*/  BSYNC.RECONVERGENT B0 ;  /* 0x0000000000007941 */ /* 0x000fea0003800200 */
.L_x_19296:
[----:B------:R-:W-:Y:S01]  /*13510*/  I2FP.F32.U32 R66, R66 ;  /* 0x0000004200427245 */ /* 0x000fe20000201000 */
[----:B------:R-:W-:Y:S01]  /*13520*/  IMAD.U32 R69, R71, 0x10000, RZ ;  /* 0x0001000047457824 */ /* 0x000fe200078e00ff */
[----:B------:R-:W-:Y:S01]  /*13530*/  ISETP.NE.AND P6, PT, R68, 0x1, PT ;  /* 0x000000014400780c */ /* 0x000fe20003fc5270 */
[----:B------:R-:W-:Y:S01]  /*13540*/  BSSY.RECONVERGENT B0, `(.L_x_19301) ;  /* 0x0000051000007945 */ /* 0x000fe20003800200 */
[----:B------:R-:W-:Y:S01]  /*13550*/  PRMT R78, R67, 0x7632, R78 ;  /* 0x00007632434e7816 */ /* 0x000fe2000000004e */
[----:B------:R-:W-:Y:S01]  /*13560*/  FFMA.FTZ R66, R66, R39, 1.1641532182693481445e-10 ;  /* 0x2f00000042427423 */ /* 0x000fe20000010027 */
[----:B------:R-:W-:Y:S01]  /*13570*/  FMUL.FTZ R69, R69, R38 ;  /* 0x0000002645457220 */ /* 0x000fe20000410000 */
[----:B------:R-:W-:Y:S01]  /*13580*/  PRMT R71, R71, 0x7632, R71 ;  /* 0x0000763247477816 */ /* 0x000fe20000000047 */
[----:B------:R-:W-:Y:S02]  /*13590*/  IMAD.MOV.U32 R79, RZ, RZ, 0x2 ;  /* 0x00000002ff4f7424 */ /* 0x000fe400078e00ff */
[----:B------:R-:W-:Y:S01]  /*135a0*/  FMUL.FTZ R69, R69, R58 ;  /* 0x0000003a45457220 */ /* 0x000fe20000410000 */
[----:B------:R-:W-:-:S02]  /*135b0*/  FSETP.GTU.FTZ.AND P5, PT, R66, R59, PT ;  /* 0x0000003b4200720b */ /* 0x000fc40003fbc000 */
[----:B------:R-:W-:Y:S01]  /*135c0*/  SHF.L.U32 R66, R67, 0x10, RZ ;  /* 0x0000001043427819 */ /* 0x000fe200000006ff */
        /* <DEDUP_REMOVED lines=13> */
.L_x_19303:
        /* <DEDUP_REMOVED lines=15> */
.L_x_19305:
[----:B------:R-:W-:Y:S05]  /*13790*/  BSYNC.RECONVERGENT B1 ;  /* 0x0000000000017941 */ /* 0x000fea0003800200 */
.L_x_19304:
        /* <DEDUP_REMOVED lines=43> */
.L_x_19302:
[----:B------:R-:W-:Y:S05]  /*13a50*/  BSYNC.RECONVERGENT B0 ;  /* 0x0000000000007941 */ /* 0x000fea0003800200 */
.L_x_19301:
[----:B------:R-:W-:Y:S01]  /*13a60*/  I2FP.F32.U32 R66, R67 ;  /* 0x0000004300427245 */ /* 0x000fe20000201000 */
[----:B------:R-:W-:Y:S01]  /*13a70*/  IMAD.U32 R78, R78, 0x10000, RZ ;  /* 0x000100004e4e7824 */ /* 0x000fe200078e00ff */
[----:B------:R-:W-:-:S03]  /*13a80*/  SHF.L.U32 R71, R71, 0x10, RZ ;  /* 0x0000001047477819 */ /* 0x000fc600000006ff */
[----:B------:R-:W-:Y:S02]  /*13a90*/  FFMA.FTZ R66, R66, R39, 1.1641532182693481445e-10 ;  /* 0x2f00000042427423 */ /* 0x000fe40000010027 */
[----:B------:R-:W-:-:S03]  /*13aa0*/  FMUL.FTZ R71, R71, R38 ;  /* 0x0000002647477220 */ /* 0x000fc60000410000 */
[----:B------:R-:W-:Y:S01]  /*13ab0*/  FSETP.GTU.FTZ.AND P6, PT, R66, R59, PT ;  /* 0x0000003b4200720b */ /* 0x000fe20003fdc000 */
[----:B------:R-:W-:Y:S01]  /*13ac0*/  FMUL.FTZ R71, R71, R58 ;  /* 0x0000003a47477220 */ /* 0x000fe20000410000 */
[----:B------:R-:W-:Y:S02]  /*13ad0*/  F2FP.BF16.F32.PACK_AB R66, R70, R65 ;  /* 0x000000414642723e */ /* 0x000fe400000010ff */
[----:B------:R-:W-:Y:S02]  /*13ae0*/  F2FP.BF16.F32.PACK_AB R65, R64, R29 ;  /* 0x0000001d4041723e */ /* 0x000fe400000010ff */
[----:B------:R-:W-:Y:S02]  /*13af0*/  FSEL R71, R71, RZ, !P6 ;  /* 0x000000ff47477208 */ /* 0x000fe40007000000 */
[----:B------:R-:W-:Y:S02]  /*13b00*/  PLOP3.LUT P6, PT, P6, PT, PT, 0x8, 0x80 ;  /* 0x000000000080781c */ /* 0x000fe400037ce170 */
[----:B------:R-:W-:Y:S01]  /*13b10*/  F2FP.BF16.F32.PACK_AB R64, R25, R24 ;  /* 0x000000181940723e */ /* 0x000fe200000010ff */
[----:B------:R-:W-:-:S05]  /*13b20*/  FADD.FTZ R76, R71, R78 ;  /* 0x0000004e474c7221 */ /* 0x000fca0000010000 */
[----:B------:R-:W-:Y:S01]  /*13b30*/  F2FP.BF16.F32.PACK_AB R67, R76, R75 ;  /* 0x0000004b4c43723e */ /* 0x000fe200000010ff */
[----:B------:R-:W-:Y:S06]  /*13b40*/  BRA `(.L_x_19306) ;  /* 0x00000028002c7947 */ /* 0x000fec0003800000 */
.L_x_19265:
        /* <DEDUP_REMOVED lines=16> */
.L_x_19309:
        /* <DEDUP_REMOVED lines=13> */
.L_x_19311:
[----:B------:R-:W-:Y:S05]  /*13d20*/  BSYNC.RECONVERGENT B1 ;  /* 0x0000000000017941 */ /* 0x000fea0003800200 */
.L_x_19310:
        /* <DEDUP_REMOVED lines=43> */
.L_x_19308:
[----:B------:R-:W-:Y:S05]  /*13fe0*/  BSYNC.RECONVERGENT B0 ;  /* 0x0000000000007941 */ /* 0x000fea0003800200 */
.L_x_19307:
[----:B------:R-:W-:Y:S01]  /*13ff0*/  I2FP.F32.U32 R24, R25 ;  /* 0x0000001900187245 */ /* 0x000fe20000201000 */
[----:B-----5:R-:W-:Y:S01]  /*14000*/  IMAD.U32 R25, R68, 0x10000, RZ ;  /* 0x0001000044197824 */ /* 0x020fe200078e00ff */
        /* <DEDUP_REMOVED lines=9> */
[----:B------:R-:W-:-:S02]  /*140a0*/  PRMT R25, R68, 0x7632, R25 ;  /* 0x0000763244197816 */ /* 0x000fc40000000019 */
[----:B------:R-:W-:Y:S02]  /*140b0*/  PLOP3.LUT P2, PT, P0, PT, PT, 0x8, 0x80 ;  /* 0x000000000080781c */ /* 0x000fe4000074e170 */
[----:B------:R-:W-:-:S11]  /*140c0*/  FSEL R24, R24, RZ, !P0 ;  /* 0x000000ff18187208 */ /* 0x000fd60004000000 */
        /* <DEDUP_REMOVED lines=10> */
.L_x_19314:
        /* <DEDUP_REMOVED lines=13> */
.L_x_19316:
[----:B------:R-:W-:Y:S05]  /*14240*/  BSYNC.RECONVERGENT B1 ;  /* 0x0000000000017941 */ /* 0x000fea0003800200 */
.L_x_19315:
        /* <DEDUP_REMOVED lines=43> */
.L_x_19313:
[----:B------:R-:W-:Y:S05]  /*14500*/  BSYNC.RECONVERGENT B0 ;  /* 0x0000000000007941 */ /* 0x000fea0003800200 */
.L_x_19312:
        /* <DEDUP_REMOVED lines=21> */
.L_x_19319:
        /* <DEDUP_REMOVED lines=13> */
.L_x_19321:
[----:B------:R-:W-:Y:S05]  /*14730*/  BSYNC.RECONVERGENT B1 ;  /* 0x0000000000017941 */ /* 0x000fea0003800200 */
.L_x_19320:
        /* <DEDUP_REMOVED lines=43> */
.L_x_19318:
[----:B------:R-:W-:Y:S05]  /*149f0*/  BSYNC.RECONVERGENT B0 ;  /* 0x0000000000007941 */ /* 0x000fea0003800200 */
.L_x_19317:
        /* <DEDUP_REMOVED lines=22> */
.L_x_19324:
        /* <DEDUP_REMOVED lines=13> */
.L_x_19326:
[----:B------:R-:W-:Y:S05]  /*14c30*/  BSYNC.RECONVERGENT B1 ;  /* 0x0000000000017941 */ /* 0x000fea0003800200 */
.L_x_19325:
        /* <DEDUP_REMOVED lines=39> */
[----:B------:R-:W-:Y:S01]  /*14eb0*/  HFMA2 R67, -RZ, RZ, 0, 0 ;  /* 0x00000000ff437431 */ /* 0x000fe200000001ff */
[----:B------:R-:W-:Y:S01]  /*14ec0*/  LOP3.LUT R127, R45, R66, R65, 0x96, !PT ;  /* 0x000000422d7f7212 */ /* 0x000fe200078e9641 */
[----:B------:R-:W-:Y:S02]  /*14ed0*/  IMAD.MOV.U32 R65, RZ, RZ, R82 ;  /* 0x000000ffff417224 */ /* 0x000fe400078e0052 */
[----:B------:R-:W-:-:S07]  /*14ee0*/  IMAD.MOV.U32 R82, RZ, RZ, R64 ;  /* 0x000000ffff527224 */ /* 0x000fce00078e0040 */
.L_x_19323:
[----:B------:R-:W-:Y:S05]  /*14ef0*/  BSYNC.RECONVERGENT B0 ;  /* 0x0000000000007941 */ /* 0x000fea0003800200 */
.L_x_19322:
        /* <DEDUP_REMOVED lines=22> */
.L_x_19329:
        /* <DEDUP_REMOVED lines=13> */
.L_x_19331:
[----:B------:R-:W-:Y:S05]  /*15130*/  BSYNC.RECONVERGENT B1 ;  /* 0x0000000000017941 */ /* 0x000fea0003800200 */
.L_x_19330:
        /* <DEDUP_REMOVED lines=43> */
.L_x_19328:
[----:B------:R-:W-:Y:S05]  /*153f0*/  BSYNC.RECONVERGENT B0 ;  /* 0x0000000000007941 */ /* 0x000fea0003800200 */
.L_x_19327:
        /* <DEDUP_REMOVED lines=23> */
.L_x_19334:
        /* <DEDUP_REMOVED lines=13> */
.L_x_19336:
[----:B------:R-:W-:Y:S05]  /*15640*/  BSYNC.RECONVERGENT B1 ;  /* 0x0000000000017941 */ /* 0x000fea0003800200 */
.L_x_19335:
        /* <DEDUP_REMOVED lines=43> */
.L_x_19333:
[----:B------:R-:W-:Y:S05]  /*15900*/  BSYNC.RECONVERGENT B0 ;  /* 0x0000000000007941 */ /* 0x000fea0003800200 */
.L_x_19332:
        /* <DEDUP_REMOVED lines=22> */
.L_x_19339:
        /* <DEDUP_REMOVED lines=13> */
.L_x_19341:
[----:B------:R-:W-:Y:S05]  /*15b40*/  BSYNC.RECONVERGENT B1 ;  /* 0x0000000000017941 */ /* 0x000fea0003800200 */
.L_x_19340:
        /* <DEDUP_REMOVED lines=40> */
[----:B------:R-:W-:Y:S02]  /*15dd0*/  HFMA2 R68, -RZ, RZ, 0, 0 ;  /* 0x00000000ff447431 */ /* 0x000fe400000001ff */
[----:B------:R-:W-:Y:S02]  /*15de0*/  IMAD.MOV.U32 R67, RZ, RZ, R82 ;  /* 0x000000ffff437224 */ /* 0x000fe400078e0052 */
[----:B------:R-:W-:-:S07]  /*15df0*/  IMAD.MOV.U32 R82, RZ, RZ, R66 ;  /* 0x000000ffff527224 */ /* 0x000fce00078e0042 */
.L_x_19338:
[----:B------:R-:W-:Y:S05]  /*15e00*/  BSYNC.RECONVERGENT B0 ;  /* 0x0000000000007941 */ /* 0x000fea0003800200 */
.L_x_19337:
        /* <DEDUP_REMOVED lines=23> */
.L_x_19344:
        /* <DEDUP_REMOVED lines=15> */
.L_x_19346:
[----:B------:R-:W-:Y:S05]  /*16070*/  BSYNC.RECONVERGENT B1 ;  /* 0x0000000000017941 */ /* 0x000fea0003800200 */
.L_x_19345:
        /* <DEDUP_REMOVED lines=42> */
[----:B------:R-:W-:-:S07]  /*16320*/  MOV R82, R66 ;  /* 0x0000004200527202 */ /* 0x000fce0000000f00 */
.L_x_19343:
[----:B------:R-:W-:Y:S05]  /*16330*/  BSYNC.RECONVERGENT B0 ;  /* 0x0000000000007941 */ /* 0x000fea0003800200 */
.L_x_19342:
        /* <DEDUP_REMOVED lines=11> */
[----:B------:R-:W-:-:S09]  /*163f0*/  F2FP.BF16.F32.PACK_AB R67, R76, R71 ;  /* 0x000000474c43723e */ /* 0x000fd200000010ff */
.L_x_19306:
        /* <DEDUP_REMOVED lines=41> */
.L_x_19350:
        /* <DEDUP_REMOVED lines=13> */
.L_x_19352:
[----:B------:R-:W-:Y:S05]  /*16760*/  BSYNC.RECONVERGENT B1 ;  /* 0x0000000000017941 */ /* 0x000fea0003800200 */
.L_x_19351:
        /* <DEDUP_REMOVED lines=43> */
.L_x_19349:
[----:B------:R-:W-:Y:S05]  /*16a20*/  BSYNC.RECONVERGENT B0 ;  /* 0x0000000000007941 */ /* 0x000fea0003800200 */
.L_x_19348:
        /* <DEDUP_REMOVED lines=10> */
[----:B------:R-:W-:-:S05]  /*16ad0*/  FMUL.FTZ R79, R79, R58 ;  /* 0x0000003a4f4f7220 */ /* 0x000fca0000410000 */
[----:B------:R-:W-:Y:S01]  /*16ae0*/  FSEL R78, R79, RZ, !P0 ;  /* 0x000000ff4f4e7208 */ /* 0x000fe20004000000 */
[C---:B------:R-:W-:Y:S01]  /*16af0*/  IMAD.U32 R79, R68.reuse, 0x10000, RZ ;  /* 0x00010000444f7824 */ /* 0x040fe200078e00ff */
[----:B------:R-:W-:Y:S02]  /*16b00*/  PLOP3.LUT P0, PT, P0, PT, PT, 0x8, 0x80 ;  /* 0x000000000080781c */ /* 0x000fe4000070e170 */
[----:B------:R-:W-:Y:S01]  /*16b10*/  PRMT R68, R68, 0x7632, R68 ;  /* 0x0000763244447816 */ /* 0x000fe20000000044 */
        /* <DEDUP_REMOVED lines=12> */
.L_x_19355:
        /* <DEDUP_REMOVED lines=13> */
.L_x_19357:
[----:B------:R-:W-:Y:S05]  /*16cb0*/  BSYNC.RECONVERGENT B1 ;  /* 0x0000000000017941 */ /* 0x000fea0003800200 */
.L_x_19356:
        /* <DEDUP_REMOVED lines=40> */
[----:B------:R-:W-:Y:S01]  /*16f40*/  HFMA2 R81, -RZ, RZ, 0, 0 ;  /* 0x00000000ff517431 */ /* 0x000fe200000001ff */
[----:B------:R-:W-:Y:S02]  /*16f50*/  LOP3.LUT R126, R48, R84, R83, 0x96, !PT ;  /* 0x00000054307e7212 */ /* 0x000fe400078e9653 */
[----:B------:R-:W-:-:S07]  /*16f60*/  MOV R128, R82 ;  /* 0x0000005200807202 */ /* 0x000fce0000000f00 */
.L_x_19354:
[----:B------:R-:W-:Y:S05]  /*16f70*/  BSYNC.RECONVERGENT B0 ;  /* 0x0000000000007941 */ /* 0x000fea0003800200 */
.L_x_19353:
        /* <DEDUP_REMOVED lines=24> */
.L_x_19360:
        /* <DEDUP_REMOVED lines=13> */
.L_x_19362:
[----:B------:R-:W-:Y:S05]  /*171d0*/  BSYNC.RECONVERGENT B1 ;  /* 0x0000000000017941 */ /* 0x000fea0003800200 */
.L_x_19361:
        /* <DEDUP_REMOVED lines=42> */
[----:B------:R-:W-:-:S07]  /*17480*/  IMAD.MOV.U32 R83, RZ, RZ, RZ ;  /* 0x000000ffff537224 */ /* 0x000fce00078e00ff */
.L_x_19359:
[----:B------:R-:W-:Y:S05]  /*17490*/  BSYNC.RECONVERGENT B0 ;  /* 0x0000000000007941 */ /* 0x000fea0003800200 */
.L_x_19358:
        /* <DEDUP_REMOVED lines=11> */
[C---:B------:R-:W-:Y:S01]  /*17550*/  IMAD.U32 R81, R69.reuse, 0x10000, RZ ;  /* 0x0001000045517824 */ /* 0x040fe200078e00ff */
[----:B------:R-:W-:Y:S02]  /*17560*/  PLOP3.LUT P1, PT, P1, PT, PT, 0x8, 0x80 ;  /* 0x000000000080781c */ /* 0x000fe40000f2e170 */
[----:B------:R-:W-:Y:S01]  /*17570*/  PRMT R69, R69, 0x7632, R69 ;  /* 0x0000763245457816 */ /* 0x000fe20000000045 */
        /* <DEDUP_REMOVED lines=12> */
.L_x_19365:
        /* <DEDUP_REMOVED lines=13> */
.L_x_19367:
[----:B------:R-:W-:Y:S05]  /*17710*/  BSYNC.RECONVERGENT B1 ;  /* 0x0000000000017941 */ /* 0x000fea0003800200 */
.L_x_19366:
        /* <DEDUP_REMOVED lines=43> */
.L_x_19364:
[----:B------:R-:W-:Y:S05]  /*179d0*/  BSYNC.RECONVERGENT B0 ;  /* 0x0000000000007941 */ /* 0x000fea0003800200 */
.L_x_19363:
        /* <DEDUP_REMOVED lines=24> */
.L_x_19370:
        /* <DEDUP_REMOVED lines=13> */
.L_x_19372:
[----:B------:R-:W-:Y:S05]  /*17c30*/  BSYNC.RECONVERGENT B1 ;  /* 0x0000000000017941 */ /* 0x000fea0003800200 */
.L_x_19371:
        /* <DEDUP_REMOVED lines=36> */
[----:B------:R-:W-:-:S04]  /*17e80*/  HFMA2 R85, -RZ, RZ, 0, 0 ;  /* 0x00000000ff557431 */ /* 0x000fc800000001ff */
[----:B------:R-:W-:-:S04]  /*17e90*/  IMAD.WIDE.U32 R82, R82, -0x2daee0ad, RZ ;  /* 0xd2511f5352527825 */ /* 0x000fc800078e00ff */
[----:B------:R-:W-:Y:S01]  /*17ea0*/  IMAD.MOV.U32 R87, RZ, RZ, R82 ;  /* 0x000000ffff577224 */ /* 0x000fe200078e0052 */
[----:B------:R-:W-:Y:S01]  /*17eb0*/  LOP3.LUT R127, R45, R88, R83, 0x96, !PT ;  /* 0x000000582d7f7212 */ /* 0x000fe200078e9653 */
[----:B------:R-:W-:-:S04]  /*17ec0*/  IMAD.WIDE.U32 R82, R86, -0x326172a9, RZ ;  /* 0xcd9e8d5756527825 */ /* 0x000fc800078e00ff */
[----:B------:R-:W-:Y:S01]  /*17ed0*/  IMAD.MOV.U32 R128, RZ, RZ, R82 ;  /* 0x000000ffff807224 */ /* 0x000fe200078e0052 */
[----:B------:R-:W-:-:S07]  /*17ee0*/  LOP3.LUT R126, R48, R84, R83, 0x96, !PT ;  /* 0x00000054307e7212 */ /* 0x000fce00078e9653 */
.L_x_19369:
[----:B------:R-:W-:Y:S05]  /*17ef0*/  BSYNC.RECONVERGENT B0 ;  /* 0x0000000000007941 */ /* 0x000fea0003800200 */
.L_x_19368:
        /* <DEDUP_REMOVED lines=26> */
.L_x_19375:
        /* <DEDUP_REMOVED lines=13> */
.L_x_19377:
[----:B------:R-:W-:Y:S05]  /*18170*/  BSYNC.RECONVERGENT B1 ;  /* 0x0000000000017941 */ /* 0x000fea0003800200 */
.L_x_19376:
        /* <DEDUP_REMOVED lines=43> */
.L_x_19374:
[----:B------:R-:W-:Y:S05]  /*18430*/  BSYNC.RECONVERGENT B0 ;  /* 0x0000000000007941 */ /* 0x000fea0003800200 */
.L_x_19373:
        /* <DEDUP_REMOVED lines=23> */
.L_x_19380:
        /* <DEDUP_REMOVED lines=13> */
.L_x_19382:
[----:B------:R-:W-:Y:S05]  /*18680*/  BSYNC.RECONVERGENT B1 ;  /* 0x0000000000017941 */ /* 0x000fea0003800200 */
.L_x_19381:
        /* <DEDUP_REMOVED lines=43> */
.L_x_19379:
[----:B------:R-:W-:Y:S05]  /*18940*/  BSYNC.RECONVERGENT B0 ;  /* 0x0000000000007941 */ /* 0x000fea0003800200 */
.L_x_19378:
        /* <DEDUP_REMOVED lines=10> */
[----:B------:R-:W-:Y:S01]  /*189f0*/  IMAD.U32 R70, R71, 0x10000, RZ ;  /* 0x0001000047467824 */ /* 0x000fe200078e00ff */
[----:B------:R-:W-:Y:S01]  /*18a00*/  PRMT R85, R67, 0x7632, R85 ;  /* 0x0000763243557816 */ /* 0x000fe20000000055 */
        /* <DEDUP_REMOVED lines=13> */
.L_x_19385:
        /* <DEDUP_REMOVED lines=16> */
.L_x_19387:
[----:B------:R-:W-:Y:S05]  /*18be0*/  BSYNC.RECONVERGENT B1 ;  /* 0x0000000000017941 */ /* 0x000fea0003800200 */
.L_x_19386:
        /* <DEDUP_REMOVED lines=43> */
.L_x_19384:
[----:B------:R-:W-:Y:S05]  /*18ea0*/  BSYNC.RECONVERGENT B0 ;  /* 0x0000000000007941 */ /* 0x000fea0003800200 */
.L_x_19383:
        /* <DEDUP_REMOVED lines=15> */
.L_x_19347:
        /* <DEDUP_REMOVED lines=16> */
.L_x_19391:
        /* <DEDUP_REMOVED lines=13> */
.L_x_19393:
[----:B------:R-:W-:Y:S05]  /*19170*/  BSYNC.RECONVERGENT B1 ;  /* 0x0000000000017941 */ /* 0x000fea0003800200 */
.L_x_19392:
        /* <DEDUP_REMOVED lines=43> */
.L_x_19390:
[----:B------:R-:W-:Y:S05]  /*19430*/  BSYNC.RECONVERGENT B0 ;  /* 0x0000000000007941 */ /* 0x000fea0003800200 */
.L_x_19389:
        /* <DEDUP_REMOVED lines=11> */
[----:B------:R-:W-:-:S02]  /*194f0*/  IMAD.MOV.U32 R69, RZ, RZ, R128 ;  /* 0x000000ffff457224 */ /* 0x000fc400078e0080 */
[----:B------:R-:W-:Y:S02]  /*19500*/  PLOP3.LUT P2, PT, P0, PT, PT, 0x8, 0x80 ;  /* 0x000000000080781c */ /* 0x000fe4000074e170 */
[----:B------:R-:W-:-:S04]  /*19510*/  FSEL R68, R68, RZ, !P0 ;  /* 0x000000ff44447208 */ /* 0x000fc80004000000 */
[----:B------:R-:W-:-:S07]  /*19520*/  MOV R78, R68 ;  /* 0x00000044004e7202 */ /* 0x000fce0000000f00 */
        /* <DEDUP_REMOVED lines=10> */
.L_x_19396:
        /* <DEDUP_REMOVED lines=13> */
.L_x_19398:
[----:B------:R-:W-:Y:S05]  /*196a0*/  BSYNC.RECONVERGENT B1 ;  /* 0x0000000000017941 */ /* 0x000fea0003800200 */
.L_x_19397:
        /* <DEDUP_REMOVED lines=43> */
.L_x_19395:
[----:B------:R-:W-:Y:S05]  /*19960*/  BSYNC.RECONVERGENT B0 ;  /* 0x0000000000007941 */ /* 0x000fea0003800200 */
.L_x_19394:
        /* <DEDUP_REMOVED lines=22> */
.L_x_19401:
        /* <DEDUP_REMOVED lines=13> */
.L_x_19403:
[----:B------:R-:W-:Y:S05]  /*19ba0*/  BSYNC.RECONVERGENT B1 ;  /* 0x0000000000017941 */ /* 0x000fea0003800200 */
.L_x_19402:
        /* <DEDUP_REMOVED lines=43> */
.L_x_19400:
[----:B------:R-:W-:Y:S05]  /*19e60*/  BSYNC.RECONVERGENT B0 ;  /* 0x0000000000007941 */ /* 0x000fea0003800200 */
.L_x_19399:
        /* <DEDUP_REMOVED lines=23> */
.L_x_19406:
        /* <DEDUP_REMOVED lines=13> */
.L_x_19408:
[----:B------:R-:W-:Y:S05]  /*1a0b0*/  BSYNC.RECONVERGENT B1 ;  /* 0x0000000000017941 */ /* 0x000fea0003800200 */
.L_x_19407:
        /* <DEDUP_REMOVED lines=43> */
.L_x_19405:
[----:B------:R-:W-:Y:S05]  /*1a370*/  BSYNC.RECONVERGENT B0 ;  /* 0x0000000000007941 */ /* 0x000fea0003800200 */
.L_x_19404:
        /* <DEDUP_REMOVED lines=22> */
.L_x_19411:
        /* <DEDUP_REMOVED lines=13> */
.L_x_19413:
[----:B------:R-:W-:Y:S05]  /*1a5b0*/  BSYNC.RECONVERGENT B1 ;  /* 0x0000000000017941 */ /* 0x000fea0003800200 */
.L_x_19412:
        /* <DEDUP_REMOVED lines=40> */
[----:B------:R-:W-:Y:S01]  /*1a840*/  HFMA2 R83, -RZ, RZ, 0, 0 ;  /* 0x00000000ff537431 */ /* 0x000fe200000001ff */
[----:B------:R-:W-:Y:S01]  /*1a850*/  MOV R128, R82 ;  /* 0x0000005200807202 */ /* 0x000fe20000000f00 */
[----:B------:R-:W-:-:S07]  /*1a860*/  IMAD.MOV.U32 R87, RZ, RZ, R70 ;  /* 0x000000ffff577224 */ /* 0x000fce00078e0046 */
.L_x_19410:
[----:B------:R-:W-:Y:S05]  /*1a870*/  BSYNC.RECONVERGENT B0 ;  /* 0x0000000000007941 */ /* 0x000fea0003800200 */
.L_x_19409:
        /* <DEDUP_REMOVED lines=10> */
[----:B------:R-:W-:-:S04]  /*1a920*/  MOV R71, R128 ;  /* 0x0000008000477202 */ /* 0x000fc80000000f00 */
        /* <DEDUP_REMOVED lines=12> */
.L_x_19416:
        /* <DEDUP_REMOVED lines=13> */
.L_x_19418:
[----:B------:R-:W-:Y:S05]  /*1aac0*/  BSYNC.RECONVERGENT B1 ;  /* 0x0000000000017941 */ /* 0x000fea0003800200 */
.L_x_19417:
        /* <DEDUP_REMOVED lines=43> */
.L_x_19415:
[----:B------:R-:W-:Y:S05]  /*1ad80*/  BSYNC.RECONVERGENT B0 ;  /* 0x0000000000007941 */ /* 0x000fea0003800200 */
.L_x_19414:
        /* <DEDUP_REMOVED lines=22> */
.L_x_19421:
        /* <DEDUP_REMOVED lines=13> */
.L_x_19423:
[----:B------:R-:W-:Y:S05]  /*1afc0*/  BSYNC.RECONVERGENT B1 ;  /* 0x0000000000017941 */ /* 0x000fea0003800200 */
.L_x_19422:
        /* <DEDUP_REMOVED lines=36> */
[----:B------:R-:W-:-:S04]  /*1b210*/  IMAD.MOV.U32 R89, RZ, RZ, RZ ;  /* 0x000000ffff597224 */ /* 0x000fc800078e00ff */
[----:B------:R-:W-:-:S05]  /*1b220*/  IMAD.WIDE.U32 R84, R84, -0x2daee0ad, RZ ;  /* 0xd2511f5354547825 */ /* 0x000fca00078e00ff */
[----:B------:R-:W-:Y:S02]  /*1b230*/  LOP3.LUT R127, R45, R90, R85, 0x96, !PT ;  /* 0x0000005a2d7f7212 */ /* 0x000fe400078e9655 */
[----:B------:R-:W-:Y:S01]  /*1b240*/  MOV R87, R84 ;  /* 0x0000005400577202 */ /* 0x000fe20000000f00 */
[----:B------:R-:W-:-:S04]  /*1b250*/  IMAD.WIDE.U32 R84, R86, -0x326172a9, RZ ;  /* 0xcd9e8d5756547825 */ /* 0x000fc800078e00ff */
[----:B------:R-:W-:Y:S01]  /*1b260*/  IMAD.MOV.U32 R128, RZ, RZ, R84 ;  /* 0x000000ffff807224 */ /* 0x000fe200078e0054 */
[----:B------:R-:W-:-:S07]  /*1b270*/  LOP3.LUT R126, R48, R88, R85, 0x96, !PT ;  /* 0x00000058307e7212 */ /* 0x000fce00078e9655 */
.L_x_19420:
[----:B------:R-:W-:Y:S05]  /*1b280*/  BSYNC.RECONVERGENT B0 ;  /* 0x0000000000007941 */ /* 0x000fea0003800200 */
.L_x_19419:
        /* <DEDUP_REMOVED lines=9> */
[----:B------:R-:W-:Y:S01]  /*1b320*/  FMUL.FTZ R84, R85, R58 ;  /* 0x0000003a55547220 */ /* 0x000fe20000410000 */
[----:B------:R-:W-:-:S04]  /*1b330*/  PRMT R85, R67, 0x7632, R85 ;  /* 0x0000763243557816 */ /* 0x000fc80000000055 */
        /* <DEDUP_REMOVED lines=11> */
.L_x_19426:
        /* <DEDUP_REMOVED lines=16> */
.L_x_19428:
[----:B------:R-:W-:Y:S05]  /*1b4f0*/  BSYNC.RECONVERGENT B1 ;  /* 0x0000000000017941 */ /* 0x000fea0003800200 */
.L_x_19427:
        /* <DEDUP_REMOVED lines=43> */
.L_x_19425:
[----:B------:R-:W-:Y:S05]  /*1b7b0*/  BSYNC.RECONVERGENT B0 ;  /* 0x0000000000007941 */ /* 0x000fea0003800200 */
.L_x_19424:
        /* <DEDUP_REMOVED lines=12> */
.L_x_19388:
[----:B------:R-:W-:Y:S01]  /*1b880*/  SEL R70, RZ, 0x1000000, !P6 ;  /* 0x01000000ff467807 */ /* 0x000fe20007000000 */
[----:B------:R-:W-:Y:S01]  /*1b890*/  IMAD.WIDE.U32 R68, R77, 0x10, R120 ;  /* 0x000000104d447825 */ /* 0x000fe200078e0078 */
[----:B------:R-:W-:Y:S02]  /*1b8a0*/  SEL R71, RZ, 0x10000, !P5 ;  /* 0x00010000ff477807 */ /* 0x000fe40006800000 */
[----:B------:R-:W-:Y:S02]  /*1b8b0*/  SEL R90, RZ, 0x100, !P4 ;  /* 0x00000100ff5a7807 */ /* 0x000fe40006000000 */
[----:B------:R-:W-:Y:S01]  /*1b8c0*/  LOP3.LUT P5, RZ, R6, 0x2, RZ, 0xc0, !PT ;  /* 0x0000000206ff7812 */ /* 0x000fe200078ac0ff */
        /* <DEDUP_REMOVED lines=8> */
[----:B------:R-:W-:Y:S02]  /*1b950*/  SEL R71, RZ, 0x1, !P3 ;  /* 0x00000001ff477807 */ /* 0x000fe40005800000 */
[----:B0-----:R-:W-:-:S02]  /*1b960*/  SEL R67, RZ, 0x1, !P5 ;  /* 0x00000001ff437807 */ /* 0x001fc40006800000 */
[----:B------:R-:W-:Y:S02]  /*1b970*/  LOP3.LUT R65, R90, R71, RZ, 0xfc, !PT ;  /* 0x000000475a417212 */ /* 0x000fe400078efcff */
        /* <DEDUP_REMOVED lines=25> */
.L_x_19432:
        /* <DEDUP_REMOVED lines=13> */
.L_x_19434:
[----:B------:R-:W-:Y:S05]  /*1bbe0*/  BSYNC.RECONVERGENT B1 ;  /* 0x0000000000017941 */ /* 0x000fea0003800200 */
.L_x_19433:
        /* <DEDUP_REMOVED lines=43> */
.L_x_19431:
[----:B------:R-:W-:Y:S05]  /*1bea0*/  BSYNC.RECONVERGENT B0 ;  /* 0x0000000000007941 */ /* 0x000fea0003800200 */
.L_x_19430:
[----:B------:R-:W-:Y:S01]  /*1beb0*/  I2FP.F32.U32 R87, R90 ;  /* 0x0000005a00577245 */ /* 0x000fe20000201000 */
[----:B-----5:R-:W-:Y:S01]  /*1bec0*/  IMAD.U32 R88, R68, 0x10000, RZ ;  /* 0x0001000044587824 */ /* 0x020fe200078e00ff */
[----:B------:R-:W-:Y:S01]  /*1bed0*/  ISETP.NE.AND P1, PT, R89, 0x1, PT ;  /* 0x000000015900780c */ /* 0x000fe20003f25270 */
[----:B------:R-:W-:Y:S01]  /*1bee0*/  BSSY.RECONVERGENT B0, `(.L_x_19435) ;  /* 0x0000051000007945 */ /* 0x000fe20003800200 */
[----:B------:R-:W-:Y:S01]  /*1bef0*/  LOP3.LUT R6, R6, 0xfffffffd, RZ, 0xc0, !PT ;  /* 0xfffffffd06067812 */ /* 0x000fe200078ec0ff */
[----:B------:R-:W-:Y:S01]  /*1bf00*/  FFMA.FTZ R87, R87, R39, 1.1641532182693481445e-10 ;  /* 0x2f00000057577423 */ /* 0x000fe20000010027 */
[----:B------:R-:W-:Y:S01]  /*1bf10*/  HFMA2 R92, -RZ, RZ, 0, 1.1920928955078125e-07 ;  /* 0x00000002ff5c7431 */ /* 0x000fe200000001ff */
[----:B------:R-:W-:Y:S01]  /*1bf20*/  PRMT R68, R68, 0x7632, R68 ;  /* 0x0000763244447816 */ /* 0x000fe20000000044 */
[----:B------:R-:W-:Y:S02]  /*1bf30*/  IMAD.MOV.U32 R91, RZ, RZ, R128 ;  /* 0x000000ffff5b7224 */ /* 0x000fe400078e0080 */
[----:B------:R-:W-:Y:S01]  /*1bf40*/  FSETP.GTU.FTZ.AND P0, PT, R87, R59, PT ;  /* 0x0000003b5700720b */ /* 0x000fe20003f1c000 */
[C---:B------:R-:W-:Y:S01]  /*1bf50*/  IMAD.U32 R87, R64.reuse, 0x10000, RZ ;  /* 0x0001000040577824 */ /* 0x040fe200078e00ff */
[----:B------:R-:W-:-:S03]  /*1bf60*/  PRMT R64, R64, 0x7632, R64 ;  /* 0x0000763240407816 */ /* 0x000fc60000000040 */
[----:B------:R-:W-:-:S04]  /*1bf70*/  FMUL.FTZ R87, R87, R38 ;  /* 0x0000002657577220 */ /* 0x000fc80000410000 */
        /* <DEDUP_REMOVED lines=14> */
.L_x_19437:
        /* <DEDUP_REMOVED lines=13> */
.L_x_19439:
[----:B------:R-:W-:Y:S05]  /*1c130*/  BSYNC.RECONVERGENT B1 ;  /* 0x0000000000017941 */ /* 0x000fea0003800200 */
.L_x_19438:
        /* <DEDUP_REMOVED lines=43> */
.L_x_19436:
[----:B------:R-:W-:Y:S05]  /*1c3f0*/  BSYNC.RECONVERGENT B0 ;  /* 0x0000000000007941 */ /* 0x000fea0003800200 */
.L_x_19435:
        /* <DEDUP_REMOVED lines=24> */
.L_x_19442:
        /* <DEDUP_REMOVED lines=13> */
.L_x_19444:
[----:B------:R-:W-:Y:S05]  /*1c650*/  BSYNC.RECONVERGENT B1 ;  /* 0x0000000000017941 */ /* 0x000fea0003800200 */
.L_x_19443:
        /* <DEDUP_REMOVED lines=43> */
.L_x_19441:
[----:B------:R-:W-:Y:S05]  /*1c910*/  BSYNC.RECONVERGENT B0 ;  /* 0x0000000000007941 */ /* 0x000fea0003800200 */
.L_x_19440:
[----:B------:R-:W-:Y:S01]  /*1c920*/  I2FP.F32.U32 R68, R68 ;  /* 0x0000004400447245 */ /* 0x000fe20000201000 */
[C---:B------:R-:W-:Y:S01]  /*1c930*/  IMAD.U32 R89, R69.reuse, 0x10000, RZ ;  /* 0x0001000045597824 */ /* 0x040fe200078e00ff */
[----:B------:R-:W-:Y:S01]  /*1c940*/  ISETP.NE.AND P2, PT, R90, 0x1, PT ;  /* 0x000000015a00780c */ /* 0x000fe20003f45270 */
[----:B------:R-:W-:Y:S01]  /*1c950*/  BSSY.RECONVERGENT B0, `(.L_x_19445) ;  /* 0x0000050000007945 */ /* 0x000fe20003800200 */
[----:B------:R-:W-:Y:S02]  /*1c960*/  HFMA2 R91, -RZ, RZ, 0, 1.1920928955078125e-07 ;  /* 0x00000002ff5b7431 */ /* 0x000fe400000001ff */
        /* <DEDUP_REMOVED lines=21> */
.L_x_19447:
        /* <DEDUP_REMOVED lines=13> */
.L_x_19449:
[----:B------:R-:W-:Y:S05]  /*1cb90*/  BSYNC.RECONVERGENT B1 ;  /* 0x0000000000017941 */ /* 0x000fea0003800200 */
.L_x_19448:
        /* <DEDUP_REMOVED lines=42> */
[----:B------:R-:W-:-:S07]  /*1ce40*/  IMAD.MOV.U32 R91, RZ, RZ, RZ ;  /* 0x000000ffff5b7224 */ /* 0x000fce00078e00ff */
.L_x_19446:
[----:B------:R-:W-:Y:S05]  /*1ce50*/  BSYNC.RECONVERGENT B0 ;  /* 0x0000000000007941 */ /* 0x000fea0003800200 */
.L_x_19445:
        /* <DEDUP_REMOVED lines=24> */
.L_x_19452:
        /* <DEDUP_REMOVED lines=13> */
.L_x_19454:
[----:B------:R-:W-:Y:S05]  /*1d0b0*/  BSYNC.RECONVERGENT B1 ;  /* 0x0000000000017941 */ /* 0x000fea0003800200 */
.L_x_19453:
        /* <DEDUP_REMOVED lines=38> */
[----:B------:R-:W-:Y:S02]  /*1d320*/  IMAD.MOV.U32 R100, RZ, RZ, R92 ;  /* 0x000000ffff647224 */ /* 0x000fe400078e005c */
[----:B------:R-:W-:-:S03]  /*1d330*/  IMAD.WIDE.U32 R92, R91, -0x326172a9, RZ ;  /* 0xcd9e8d575b5c7825 */ /* 0x000fc600078e00ff */
[----:B------:R-:W-:Y:S01]  /*1d340*/  MOV R128, R92 ;  /* 0x0000005c00807202 */ /* 0x000fe20000000f00 */
[----:B------:R-:W-:Y:S01]  /*1d350*/  IMAD.MOV.U32 R92, RZ, RZ, RZ ;  /* 0x000000ffff5c7224 */ /* 0x000fe200078e00ff */
[----:B------:R-:W-:-:S07]  /*1d360*/  LOP3.LUT R126, R48, R94, R93, 0x96, !PT ;  /* 0x0000005e307e7212 */ /* 0x000fce00078e965d */
.L_x_19451:
[----:B------:R-:W-:Y:S05]  /*1d370*/  BSYNC.RECONVERGENT B0 ;  /* 0x0000000000007941 */ /* 0x000fea0003800200 */
.L_x_19450:
[----:B------:R-:W-:Y:S01]  /*1d380*/  I2FP.F32.U32 R69, R69 ;  /* 0x0000004500457245 */ /* 0x000fe20000201000 */
[----:B------:R-:W-:Y:S01]  /*1d390*/  BSSY.RECONVERGENT B0, `(.L_x_19455) ;  /* 0x0000052000007945 */ /* 0x000fe20003800200 */
[----:B------:R-:W-:Y:S01]  /*1d3a0*/  ISETP.NE.AND P4, PT, R92, 0x1, PT ;  /* 0x000000015c00780c */ /* 0x000fe20003f85270 */
[----:B------:R-:W-:Y:S01]  /*1d3b0*/  IMAD.MOV.U32 R93, RZ, RZ, 0x2 ;  /* 0x00000002ff5d7424 */ /* 0x000fe200078e00ff */
        /* <DEDUP_REMOVED lines=22> */
.L_x_19457:
        /* <DEDUP_REMOVED lines=13> */
.L_x_19459:
[----:B------:R-:W-:Y:S05]  /*1d5f0*/  BSYNC.RECONVERGENT B1 ;  /* 0x0000000000017941 */ /* 0x000fea0003800200 */
.L_x_19458:
        /* <DEDUP_REMOVED lines=40> */
[----:B------:R-:W-:Y:S01]  /*1d880*/  IMAD.MOV.U32 R128, RZ, RZ, R92 ;  /* 0x000000ffff807224 */ /* 0x000fe200078e005c */
[----:B------:R-:W-:Y:S01]  /*1d890*/  LOP3.LUT R126, R48, R94, R93, 0x96, !PT ;  /* 0x0000005e307e7212 */ /* 0x000fe200078e965d */
[----:B------:R-:W-:-:S07]  /*1d8a0*/  HFMA2 R93, -RZ, RZ, 0, 0 ;  /* 0x00000000ff5d7431 */ /* 0x000fce00000001ff */
.L_x_19456:
[----:B------:R-:W-:Y:S05]  /*1d8b0*/  BSYNC.RECONVERGENT B0 ;  /* 0x0000000000007941 */ /* 0x000fea0003800200 */
.L_x_19455:
        /* <DEDUP_REMOVED lines=23> */
.L_x_19462:
        /* <DEDUP_REMOVED lines=13> */
.L_x_19464:
[----:B------:R-:W-:Y:S05]  /*1db00*/  BSYNC.RECONVERGENT B1 ;  /* 0x0000000000017941 */ /* 0x000fea0003800200 */
.L_x_19463:
        /* <DEDUP_REMOVED lines=39> */
[----:B------:R-:W-:-:S04]  /*1dd80*/  IMAD.WIDE.U32 R94, R70, -0x326172a9, RZ ;  /* 0xcd9e8d57465e7825 */ /* 0x000fc800078e00ff */
[----:B------:R-:W-:Y:S01]  /*1dd90*/  IMAD.MOV.U32 R70, RZ, RZ, RZ ;  /* 0x000000ffff467224 */ /* 0x000fe200078e00ff */
[----:B------:R-:W-:Y:S02]  /*1dda0*/  LOP3.LUT R126, R48, R96, R95, 0x96, !PT ;  /* 0x00000060307e7212 */ /* 0x000fe400078e965f */
[----:B------:R-:W-:-:S07]  /*1ddb0*/  MOV R128, R94 ;  /* 0x0000005e00807202 */ /* 0x000fce0000000f00 */
.L_x_19461:
[----:B------:R-:W-:Y:S05]  /*1ddc0*/  BSYNC.RECONVERGENT B0 ;  /* 0x0000000000007941 */ /* 0x000fea0003800200 */
.L_x_19460:
[----:B------:R-:W-:Y:S01]  /*1ddd0*/  I2FP.F32.U32 R66, R66 ;  /* 0x0000004200427245 */ /* 0x000fe20000201000 */
[----:B------:R-:W-:Y:S01]  /*1dde0*/  BSSY.RECONVERGENT B0, `(.L_x_19465) ;  /* 0x0000054000007945 */ /* 0x000fe20003800200 */
[----:B------:R-:W-:Y:S01]  /*1ddf0*/  ISETP.NE.AND P6, PT, R70, 0x1, PT ;  /* 0x000000014600780c */ /* 0x000fe20003fc5270 */
[----:B------:R-:W-:Y:S01]  /*1de00*/  IMAD.MOV.U32 R98, RZ, RZ, 0x2 ;  /* 0x00000002ff627424 */ /* 0x000fe200078e00ff */
        /* <DEDUP_REMOVED lines=21> */
.L_x_19467:
        /* <DEDUP_REMOVED lines=16> */
.L_x_19469:
[----:B------:R-:W-:Y:S05]  /*1e060*/  BSYNC.RECONVERGENT B1 ;  /* 0x0000000000017941 */ /* 0x000fea0003800200 */
.L_x_19468:
        /* <DEDUP_REMOVED lines=42> */
[----:B------:R-:W-:-:S07]  /*1e310*/  LOP3.LUT R126, R48, R70, R67, 0x96, !PT ;  /* 0x00000046307e7212 */ /* 0x000fce00078e9643 */
.L_x_19466:
[----:B------:R-:W-:Y:S05]  /*1e320*/  BSYNC.RECONVERGENT B0 ;  /* 0x0000000000007941 */ /* 0x000fea0003800200 */
.L_x_19465:
[----:B------:R-:W-:Y:S01]  /*1e330*/  I2FP.F32.U32 R66, R71 ;  /* 0x0000004700427245 */ /* 0x000fe20000201000 */
[----:B------:R-:W-:Y:S01]  /*1e340*/  IMAD.U32 R67, R97, 0x10000, RZ ;  /* 0x0001000061437824 */ /* 0x000fe200078e00ff */
        /* <DEDUP_REMOVED lines=13> */
.L_x_19429:
        /* <DEDUP_REMOVED lines=16> */
.L_x_19473:
        /* <DEDUP_REMOVED lines=13> */
.L_x_19475:
[----:B------:R-:W-:Y:S05]  /*1e5f0*/  BSYNC.RECONVERGENT B1 ;  /* 0x0000000000017941 */ /* 0x000fea0003800200 */
.L_x_19474:
        /* <DEDUP_REMOVED lines=43> */
.L_x_19472:
[----:B------:R-:W-:Y:S05]  /*1e8b0*/  BSYNC.RECONVERGENT B0 ;  /* 0x0000000000007941 */ /* 0x000fea0003800200 */
.L_x_19471:
[----:B------:R-:W-:Y:S01]  /*1e8c0*/  I2FP.F32.U32 R68, R68 ;  /* 0x0000004400447245 */ /* 0x000fe20000201000 */
[----:B-----5:R-:W-:Y:S01]  /*1e8d0*/  IMAD.U32 R71, R64, 0x10000, RZ ;  /* 0x0001000040477824 */ /* 0x020fe200078e00ff */
[----:B------:R-:W-:Y:S01]  /*1e8e0*/  ISETP.NE.AND P1, PT, R69, 0x1, PT ;  /* 0x000000014500780c */ /* 0x000fe20003f25270 */
[----:B------:R-:W-:Y:S01]  /*1e8f0*/  BSSY.RECONVERGENT B0, `(.L_x_19476) ;  /* 0x000004f000007945 */ /* 0x000fe20003800200 */
[----:B------:R-:W-:Y:S01]  /*1e900*/  LOP3.LUT R6, R6, 0xfffffffd, RZ, 0xc0, !PT ;  /* 0xfffffffd06067812 */ /* 0x000fe200078ec0ff */
[----:B------:R-:W-:Y:S01]  /*1e910*/  FFMA.FTZ R68, R68, R39, 1.1641532182693481445e-10 ;  /* 0x2f00000044447423 */ /* 0x000fe20000010027 */
[----:B------:R-:W-:Y:S01]  /*1e920*/  FMUL.FTZ R71, R71, R38 ;  /* 0x0000002647477220 */ /* 0x000fe20000410000 */
[----:B------:R-:W-:Y:S02]  /*1e930*/  PRMT R64, R64, 0x7632, R64 ;  /* 0x0000763240407816 */ /* 0x000fe40000000040 */
[----:B------:R-:W-:Y:S02]  /*1e940*/  MOV R89, R128 ;  /* 0x0000008000597202 */ /* 0x000fe40000000f00 */
[----:B------:R-:W-:Y:S01]  /*1e950*/  FSETP.GTU.FTZ.AND P0, PT, R68, R59, PT ;  /* 0x0000003b4400720b */ /* 0x000fe20003f1c000 */
[----:B------:R-:W-:Y:S01]  /*1e960*/  FMUL.FTZ R68, R71, R58 ;  /* 0x0000003a47447220 */ /* 0x000fe20000410000 */
[----:B------:R-:W-:-:S02]  /*1e970*/  IMAD.MOV.U32 R71, RZ, RZ, 0x2 ;  /* 0x00000002ff477424 */ /* 0x000fc400078e00ff */
        /* <DEDUP_REMOVED lines=13> */
.L_x_19478:
        /* <DEDUP_REMOVED lines=13> */
.L_x_19480:
[----:B------:R-:W-:Y:S05]  /*1eb20*/  BSYNC.RECONVERGENT B1 ;  /* 0x0000000000017941 */ /* 0x000fea0003800200 */
.L_x_19479:
        /* <DEDUP_REMOVED lines=43> */
.L_x_19477:
[----:B------:R-:W-:Y:S05]  /*1ede0*/  BSYNC.RECONVERGENT B0 ;  /* 0x0000000000007941 */ /* 0x000fea0003800200 */
.L_x_19476:
[----:B------:R-:W-:Y:S01]  /*1edf0*/  I2FP.F32.U32 R69, R89 ;  /* 0x0000005900457245 */ /* 0x000fe20000201000 */
[----:B------:R-:W-:Y:S01]  /*1ee00*/  BSSY.RECONVERGENT B0, `(.L_x_19481) ;  /* 0x000004e000007945 */ /* 0x000fe20003800200 */
[----:B------:R-:W-:Y:S01]  /*1ee10*/  ISETP.NE.AND P2, PT, R71, 0x1, PT ;  /* 0x000000014700780c */ /* 0x000fe20003f45270 */
[----:B------:R-:W-:Y:S02]  /*1ee20*/  HFMA2 R70, -RZ, RZ, 0, 1.1920928955078125e-07 ;  /* 0x00000002ff467431 */ /* 0x000fe400000001ff */
[----:B------:R-:W-:-:S05]  /*1ee30*/  FFMA.FTZ R69, R69, R39, 1.1641532182693481445e-10 ;  /* 0x2f00000045457423 */ /* 0x000fca0000010027 */
[----:B------:R-:W-:Y:S01]  /*1ee40*/  FSETP.GTU.FTZ.AND P1, PT, R69, R59, PT ;  /* 0x0000003b4500720b */ /* 0x000fe20003f3c000 */
[----:B------:R-:W-:-:S03]  /*1ee50*/  IMAD.U32 R69, R64, 0x10000, RZ ;  /* 0x0001000040457824 */ /* 0x000fc600078e00ff */
[----:B------:R-:W-:Y:S01]  /*1ee60*/  PLOP3.LUT P0, PT, P1, PT, PT, 0x8, 0x80 ;  /* 0x000000000080781c */ /* 0x000fe20000f0e170 */
[----:B------:R-:W-:-:S04]  /*1ee70*/  FMUL.FTZ R69, R69, R38 ;  /* 0x0000002645457220 */ /* 0x000fc80000410000 */
[----:B------:R-:W-:Y:S01]  /*1ee80*/  FMUL.FTZ R64, R69, R58 ;  /* 0x0000003a45407220 */ /* 0x000fe20000410000 */
[----:B------:R-:W-:-:S04]  /*1ee90*/  IMAD.MOV.U32 R69, RZ, RZ, R128 ;  /* 0x000000ffff457224 */ /* 0x000fc800078e0080 */
[----:B------:R-:W-:-:S05]  /*1eea0*/  FSEL R64, R64, RZ, !P1 ;  /* 0x000000ff40407208 */ /* 0x000fca0004800000 */
        /* <DEDUP_REMOVED lines=10> */
.L_x_19483:
        /* <DEDUP_REMOVED lines=13> */
.L_x_19485:
[----:B------:R-:W-:Y:S05]  /*1f020*/  BSYNC.RECONVERGENT B1 ;  /* 0x0000000000017941 */ /* 0x000fea0003800200 */
.L_x_19484:
        /* <DEDUP_REMOVED lines=43> */
.L_x_19482:
[----:B------:R-:W-:Y:S05]  /*1f2e0*/  BSYNC.RECONVERGENT B0 ;  /* 0x0000000000007941 */ /* 0x000fea0003800200 */
.L_x_19481:
[----:B------:R-:W-:Y:S01]  /*1f2f0*/  I2FP.F32.U32 R69, R69 ;  /* 0x0000004500457245 */ /* 0x000fe20000201000 */
[----:B------:R-:W-:Y:S01]  /*1f300*/  BSSY.RECONVERGENT B0, `(.L_x_19486) ;  /* 0x000004f000007945 */ /* 0x000fe20003800200 */
[----:B------:R-:W-:Y:S01]  /*1f310*/  ISETP.NE.AND P3, PT, R70, 0x1, PT ;  /* 0x000000014600780c */ /* 0x000fe20003f65270 */
[----:B------:R-:W-:Y:S02]  /*1f320*/  IMAD.MOV.U32 R71, RZ, RZ, 0x2 ;  /* 0x00000002ff477424 */ /* 0x000fe400078e00ff */
[----:B------:R-:W-:Y:S01]  /*1f330*/  FFMA.FTZ R69, R69, R39, 1.1641532182693481445e-10 ;  /* 0x2f00000045457423 */ /* 0x000fe20000010027 */
[----:B------:R-:W-:-:S04]  /*1f340*/  IMAD.MOV.U32 R91, RZ, RZ, R128 ;  /* 0x000000ffff5b7224 */ /* 0x000fc800078e0080 */
[----:B------:R-:W-:Y:S02]  /*1f350*/  FSETP.GTU.FTZ.AND P2, PT, R69, R59, PT ;  /* 0x0000003b4500720b */ /* 0x000fe40003f5c000 */
[C---:B------:R-:W-:Y:S02]  /*1f360*/  SHF.L.U32 R69, R65.reuse, 0x10, RZ ;  /* 0x0000001041457819 */ /* 0x040fe400000006ff */
[----:B------:R-:W-:Y:S02]  /*1f370*/  PLOP3.LUT P1, PT, P2, PT, PT, 0x8, 0x80 ;  /* 0x000000000080781c */ /* 0x000fe4000172e170 */
[----:B------:R-:W-:Y:S01]  /*1f380*/  PRMT R65, R65, 0x7632, R65 ;  /* 0x0000763241417816 */ /* 0x000fe20000000041 */
[----:B------:R-:W-:-:S04]  /*1f390*/  FMUL.FTZ R69, R69, R38 ;  /* 0x0000002645457220 */ /* 0x000fc80000410000 */
        /* <DEDUP_REMOVED lines=12> */
.L_x_19488:
        /* <DEDUP_REMOVED lines=13> */
.L_x_19490:
[----:B------:R-:W-:Y:S05]  /*1f530*/  BSYNC.RECONVERGENT B1 ;  /* 0x0000000000017941 */ /* 0x000fea0003800200 */
.L_x_19489:
        /* <DEDUP_REMOVED lines=43> */
.L_x_19487:
[----:B------:R-:W-:Y:S05]  /*1f7f0*/  BSYNC.RECONVERGENT B0 ;  /* 0x0000000000007941 */ /* 0x000fea0003800200 */
.L_x_19486:
        /* <DEDUP_REMOVED lines=22> */
.L_x_19493:
        /* <DEDUP_REMOVED lines=13> */
.L_x_19495:
[----:B------:R-:W-:Y:S05]  /*1fa30*/  BSYNC.RECONVERGENT B1 ;  /* 0x0000000000017941 */ /* 0x000fea0003800200 */
.L_x_19494:
        /* <DEDUP_REMOVED lines=43> */
.L_x_19492:
[----:B------:R-:W-:Y:S05]  /*1fcf0*/  BSYNC.RECONVERGENT B0 ;  /* 0x0000000000007941 */ /* 0x000fea0003800200 */
.L_x_19491:
        /* <DEDUP_REMOVED lines=22> */
.L_x_19498:
        /* <DEDUP_REMOVED lines=13> */
.L_x_19500:
[----:B------:R-:W-:Y:S05]  /*1ff30*/  BSYNC.RECONVERGENT B1 ;  /* 0x0000000000017941 */ /* 0x000fea0003800200 */
.L_x_19499:
        /* <DEDUP_REMOVED lines=43> */
.L_x_19497:
[----:B------:R-:W-:Y:S05]  /*201f0*/  BSYNC.RECONVERGENT B0 ;  /* 0x0000000000007941 */ /* 0x000fea0003800200 */
.L_x_19496:
        /* <DEDUP_REMOVED lines=21> */
.L_x_19503:
        /* <DEDUP_REMOVED lines=13> */
.L_x_19505:
[----:B------:R-:W-:Y:S05]  /*20420*/  BSYNC.RECONVERGENT B1 ;  /* 0x0000000000017941 */ /* 0x000fea0003800200 */
.L_x_19504:
        /* <DEDUP_REMOVED lines=43> */
.L_x_19502:
[----:B------:R-:W-:Y:S05]  /*206e0*/  BSYNC.RECONVERGENT B0 ;  /* 0x0000000000007941 */ /* 0x000fea0003800200 */
.L_x_19501:
[----:B------:R-:W-:Y:S01]  /*206f0*/  I2FP.F32.U32 R66, R66 ;  /* 0x0000004200427245 */ /* 0x000fe20000201000 */
[----:B------:R-:W-:Y:S01]  /*20700*/  BSSY.RECONVERGENT B0, `(.L_x_19506) ;  /* 0x0000051000007945 */ /* 0x000fe20003800200 */
[----:B------:R-:W-:Y:S01]  /*20710*/  ISETP.NE.AND P6, PT, R70, 0x1, PT ;  /* 0x000000014600780c */ /* 0x000fe20003fc5270 */
[----:B------:R-:W-:Y:S01]  /*20720*/  HFMA2 R98, -RZ, RZ, 0, 1.1920928955078125e-07 ;  /* 0x00000002ff627431 */ /* 0x000fe200000001ff */
        /* <DEDUP_REMOVED lines=18> */
.L_x_19508:
        /* <DEDUP_REMOVED lines=16> */
.L_x_19510:
[----:B------:R-:W-:Y:S05]  /*20950*/  BSYNC.RECONVERGENT B1 ;  /* 0x0000000000017941 */ /* 0x000fea0003800200 */
.L_x_19509:
        /* <DEDUP_REMOVED lines=43> */
.L_x_19507:
[----:B------:R-:W-:Y:S05]  /*20c10*/  BSYNC.RECONVERGENT B0 ;  /* 0x0000000000007941 */ /* 0x000fea0003800200 */
.L_x_19506:
[----:B------:R-:W-:Y:S02]  /*20c20*/  I2FP.F32.U32 R66, R71 ;  /* 0x0000004700427245 */ /* 0x000fe40000201000 */
[----:B------:R-:W-:Y:S02]  /*20c30*/  F2FP.BF16.F32.PACK_AB R65, R65, R69 ;  /* 0x000000454141723e */ /* 0x000fe400000010ff */
[----:B------:R-:W-:Y:S01]  /*20c40*/  F2FP.BF16.F32.PACK_AB R64, R64, R68 ;  /* 0x000000444040723e */ /* 0x000fe200000010ff */
[----:B------:R-:W-:-:S05]  /*20c50*/  FFMA.FTZ R66, R66, R39, 1.1641532182693481445e-10 ;  /* 0x2f00000042427423 */ /* 0x000fca0000010027 */
[----:B------:R-:W-:Y:S01]  /*20c60*/  FSETP.GTU.FTZ.AND P6, PT, R66, R59, PT ;  /* 0x0000003b4200720b */ /* 0x000fe20003fdc000 */
[----:B------:R-:W-:-:S04]  /*20c70*/  IMAD.U32 R66, R96, 0x10000, RZ ;  /* 0x0001000060427824 */ /* 0x000fc800078e00ff */
[----:B------:R-:W-:-:S04]  /*20c80*/  FMUL.FTZ R66, R66, R38 ;  /* 0x0000002642427220 */ /* 0x000fc80000410000 */
[----:B------:R-:W-:Y:S01]  /*20c90*/  FMUL.FTZ R67, R66, R58 ;  /* 0x0000003a42437220 */ /* 0x000fe20000410000 */
[----:B------:R-:W-:-:S04]  /*20ca0*/  F2FP.BF16.F32.PACK_AB R66, R92, R91 ;  /* 0x0000005b5c42723e */ /* 0x000fc800000010ff */
[----:B------:R-:W-:Y:S02]  /*20cb0*/  FSEL R94, R67, RZ, !P6 ;  /* 0x000000ff435e7208 */ /* 0x000fe40007000000 */
[----:B------:R-:W-:Y:S02]  /*20cc0*/  PLOP3.LUT P6, PT, P6, PT, PT, 0x8, 0x80 ;  /* 0x000000000080781c */ /* 0x000fe400037ce170 */
[----:B------:R-:W-:-:S11]  /*20cd0*/  F2FP.BF16.F32.PACK_AB R67, R94, R93 ;  /* 0x0000005d5e43723e */ /* 0x000fd600000010ff */
.L_x_19470:
[----:B------:R-:W-:Y:S01]  /*20ce0*/  IMAD.WIDE.U32 R68, R86, 0x10, R120 ;  /* 0x0000001056447825 */ /* 0x000fe200078e0078 */
[----:B------:R-:W-:-:S04]  /*20cf0*/  IADD3 R95, PT, PT, R26, 0xc0, RZ ;  /* 0x000000c01a5f7810 */ /* 0x000fc80007ffe0ff */
        /* <DEDUP_REMOVED lines=39> */
.L_x_19514:
        /* <DEDUP_REMOVED lines=13> */
.L_x_19516:
[----:B------:R-:W-:Y:S05]  /*21040*/  BSYNC.RECONVERGENT B1 ;  /* 0x0000000000017941 */ /* 0x000fea0003800200 */
.L_x_19515:
        /* <DEDUP_REMOVED lines=36> */
[----:B------:R-:W-:-:S04]  /*21290*/  IMAD.WIDE.U32 R96, R96, -0x2daee0ad, RZ ;  /* 0xd2511f5360607825 */ /* 0x000fc800078e00ff */
[----:B------:R-:W-:Y:S01]  /*212a0*/  IMAD.MOV.U32 R105, RZ, RZ, R96 ;  /* 0x000000ffff697224 */ /* 0x000fe200078e0060 */
[----:B------:R-:W-:Y:S01]  /*212b0*/  LOP3.LUT R127, R45, R102, R97, 0x96, !PT ;  /* 0x000000662d7f7212 */ /* 0x000fe200078e9661 */
[----:B------:R-:W-:-:S03]  /*212c0*/  IMAD.WIDE.U32 R96, R101, -0x326172a9, RZ ;  /* 0xcd9e8d5765607825 */ /* 0x000fc600078e00ff */
[----:B------:R-:W-:Y:S01]  /*212d0*/  MOV R128, R96 ;  /* 0x0000006000807202 */ /* 0x000fe20000000f00 */
[----:B------:R-:W-:Y:S01]  /*212e0*/  IMAD.MOV.U32 R96, RZ, RZ, R100 ;  /* 0x000000ffff607224 */ /* 0x000fe200078e0064 */
[----:B------:R-:W-:-:S07]  /*212f0*/  LOP3.LUT R126, R48, R98, R97, 0x96, !PT ;  /* 0x00000062307e7212 */ /* 0x000fce00078e9661 */
.L_x_19513:
[----:B------:R-:W-:Y:S05]  /*21300*/  BSYNC.RECONVERGENT B0 ;  /* 0x0000000000007941 */ /* 0x000fea0003800200 */
.L_x_19512:
[----:B------:R-:W-:Y:S01]  /*21310*/  I2FP.F32.U32 R96, R96 ;  /* 0x0000006000607245 */ /* 0x000fe20000201000 */
[----:B-----5:R-:W-:Y:S01]  /*21320*/  IMAD.U32 R97, R68, 0x10000, RZ ;  /* 0x0001000044617824 */ /* 0x020fe200078e00ff */
[----:B------:R-:W-:Y:S01]  /*21330*/  ISETP.NE.AND P1, PT, R99, 0x1, PT ;  /* 0x000000016300780c */ /* 0x000fe20003f25270 */
[----:B------:R-:W-:Y:S01]  /*21340*/  BSSY.RECONVERGENT B0, `(.L_x_19517) ;  /* 0x0000051000007945 */ /* 0x000fe20003800200 */
[----:B------:R-:W-:Y:S01]  /*21350*/  LOP3.LUT R6, R6, 0xfffffffd, RZ, 0xc0, !PT ;  /* 0xfffffffd06067812 */ /* 0x000fe200078ec0ff */
[----:B------:R-:W-:Y:S01]  /*21360*/  FFMA.FTZ R96, R96, R39, 1.1641532182693481445e-10 ;  /* 0x2f00000060607423 */ /* 0x000fe20000010027 */
[----:B------:R-:W-:Y:S01]  /*21370*/  PRMT R68, R68, 0x7632, R68 ;  /* 0x0000763244447816 */ /* 0x000fe20000000044 */
[----:B------:R-:W-:-:S03]  /*21380*/  IMAD.MOV.U32 R98, RZ, RZ, 0x2 ;  /* 0x00000002ff627424 */ /* 0x000fc600078e00ff */
[----:B------:R-:W-:Y:S02]  /*21390*/  FSETP.GTU.FTZ.AND P0, PT, R96, R59, PT ;  /* 0x0000003b6000720b */ /* 0x000fe40003f1c000 */
[C---:B------:R-:W-:Y:S02]  /*213a0*/  SHF.L.U32 R96, R64.reuse, 0x10, RZ ;  /* 0x0000001040607819 */ /* 0x040fe400000006ff */
[----:B------:R-:W-:-:S03]  /*213b0*/  PRMT R64, R64, 0x7632, R64 ;  /* 0x0000763240407816 */ /* 0x000fc60000000040 */
[----:B------:R-:W-:-:S04]  /*213c0*/  FMUL.FTZ R96, R96, R38 ;  /* 0x0000002660607220 */ /* 0x000fc80000410000 */
[----:B------:R-:W-:-:S05]  /*213d0*/  FMUL.FTZ R96, R96, R58 ;  /* 0x0000003a60607220 */ /* 0x000fca0000410000 */
        /* <DEDUP_REMOVED lines=14> */
.L_x_19519:
        /* <DEDUP_REMOVED lines=13> */
.L_x_19521:
[----:B------:R-:W-:Y:S05]  /*21590*/  BSYNC.RECONVERGENT B1 ;  /* 0x0000000000017941 */ /* 0x000fea0003800200 */
.L_x_19520:
        /* <DEDUP_REMOVED lines=43> */
.L_x_19518:
[----:B------:R-:W-:Y:S05]  /*21850*/  BSYNC.RECONVERGENT B0 ;  /* 0x0000000000007941 */ /* 0x000fea0003800200 */
.L_x_19517:
        /* <DEDUP_REMOVED lines=24> */
.L_x_19524:
        /* <DEDUP_REMOVED lines=13> */
.L_x_19526:
[----:B------:R-:W-:Y:S05]  /*21ab0*/  BSYNC.RECONVERGENT B1 ;  /* 0x0000000000017941 */ /* 0x000fea0003800200 */
.L_x_19525:
        /* <DEDUP_REMOVED lines=38> */
[----:B------:R-:W-:Y:S02]  /*21d20*/  LOP3.LUT R127, R45, R102, R99, 0x96, !PT ;  /* 0x000000662d7f7212 */ /* 0x000fe400078e9663 */
[----:B------:R-:W-:Y:S01]  /*21d30*/  MOV R105, R98 ;  /* 0x0000006200697202 */ /* 0x000fe20000000f00 */
[----:B------:R-:W-:-:S04]  /*21d40*/  IMAD.WIDE.U32 R98, R103, -0x326172a9, RZ ;  /* 0xcd9e8d5767627825 */ /* 0x000fc800078e00ff */
[----:B------:R-:W-:Y:S01]  /*21d50*/  IMAD.MOV.U32 R128, RZ, RZ, R98 ;  /* 0x000000ffff807224 */ /* 0x000fe200078e0062 */
[----:B------:R-:W-:-:S07]  /*21d60*/  LOP3.LUT R126, R48, R100, R99, 0x96, !PT ;  /* 0x00000064307e7212 */ /* 0x000fce00078e9663 */
.L_x_19523:
[----:B------:R-:W-:Y:S05]  /*21d70*/  BSYNC.RECONVERGENT B0 ;  /* 0x0000000000007941 */ /* 0x000fea0003800200 */
.L_x_19522:
        /* <DEDUP_REMOVED lines=26> */
.L_x_19529:
        /* <DEDUP_REMOVED lines=13> */
.L_x_19531:
[----:B------:R-:W-:Y:S05]  /*21ff0*/  BSYNC.RECONVERGENT B1 ;  /* 0x0000000000017941 */ /* 0x000fea0003800200 */
.L_x_19530:
        /* <DEDUP_REMOVED lines=43> */
.L_x_19528:
[----:B------:R-:W-:Y:S05]  /*222b0*/  BSYNC.RECONVERGENT B0 ;  /* 0x0000000000007941 */ /* 0x000fea0003800200 */
.L_x_19527:
        /* <DEDUP_REMOVED lines=24> */
.L_x_19534:
        /* <DEDUP_REMOVED lines=13> */
.L_x_19536:
[----:B------:R-:W-:Y:S05]  /*22510*/  BSYNC.RECONVERGENT B1 ;  /* 0x0000000000017941 */ /* 0x000fea0003800200 */
.L_x_19535:
        /* <DEDUP_REMOVED lines=36> */
[----:B------:R-:W-:Y:S01]  /*22760*/  IMAD.WIDE.U32 R100, R69, -0x2daee0ad, RZ ;  /* 0xd2511f5345647825 */ /* 0x000fe200078e00ff */
[----:B------:R-:W-:-:S03]  /*22770*/  MOV R69, R105 ;  /* 0x0000006900457202 */ /* 0x000fc60000000f00 */
[----:B------:R-:W-:Y:S01]  /*22780*/  IMAD.MOV.U32 R105, RZ, RZ, R100 ;  /* 0x000000ffff697224 */ /* 0x000fe200078e0064 */
[----:B------:R-:W-:Y:S01]  /*22790*/  LOP3.LUT R127, R45, R106, R101, 0x96, !PT ;  /* 0x0000006a2d7f7212 */ /* 0x000fe200078e9665 */
[----:B------:R-:W-:-:S04]  /*227a0*/  IMAD.WIDE.U32 R100, R104, -0x326172a9, RZ ;  /* 0xcd9e8d5768647825 */ /* 0x000fc800078e00ff */
[----:B------:R-:W-:Y:S01]  /*227b0*/  IMAD.MOV.U32 R128, RZ, RZ, R100 ;  /* 0x000000ffff807224 */ /* 0x000fe200078e0064 */
[----:B------:R-:W-:-:S07]  /*227c0*/  LOP3.LUT R126, R48, R102, R101, 0x96, !PT ;  /* 0x00000066307e7212 */ /* 0x000fce00078e9665 */
.L_x_19533:
[----:B------:R-:W-:Y:S05]  /*227d0*/  BSYNC.RECONVERGENT B0 ;  /* 0x0000000000007941 */ /* 0x000fea0003800200 */
.L_x_19532:
        /* <DEDUP_REMOVED lines=26> */
.L_x_19539:
        /* <DEDUP_REMOVED lines=13> */
.L_x_19541:
[----:B------:R-:W-:Y:S05]  /*22a50*/  BSYNC.RECONVERGENT B1 ;  /* 0x0000000000017941 */ /* 0x000fea0003800200 */
.L_x_19540:
        /* <DEDUP_REMOVED lines=43> */
.L_x_19538:
[----:B------:R-:W-:Y:S05]  /*22d10*/  BSYNC.RECONVERGENT B0 ;  /* 0x0000000000007941 */ /* 0x000fea0003800200 */
.L_x_19537:
        /* <DEDUP_REMOVED lines=23> */
.L_x_19544:
        /* <DEDUP_REMOVED lines=13> */
.L_x_19546:
[----:B------:R-:W-:Y:S05]  /*22f60*/  BSYNC.RECONVERGENT B1 ;  /* 0x0000000000017941 */ /* 0x000fea0003800200 */
.L_x_19545:
        /* <DEDUP_REMOVED lines=35> */
[----:B------:R-:W-:Y:S01]  /*231a0*/  IMAD.WIDE.U32 R102, R66, -0x2daee0ad, RZ ;  /* 0xd2511f5342667825 */ /* 0x000fe200078e00ff */
[----:B------:R-:W-:-:S03]  /*231b0*/  MOV R66, R105 ;  /* 0x0000006900427202 */ /* 0x000fc60000000f00 */
[----:B------:R-:W-:Y:S01]  /*231c0*/  IMAD.MOV.U32 R105, RZ, RZ, R102 ;  /* 0x000000ffff697224 */ /* 0x000fe200078e0066 */
[----:B------:R-:W-:Y:S01]  /*231d0*/  LOP3.LUT R127, R45, R108, R103, 0x96, !PT ;  /* 0x0000006c2d7f7212 */ /* 0x000fe200078e9667 */
[----:B------:R-:W-:-:S04]  /*231e0*/  IMAD.WIDE.U32 R102, R70, -0x326172a9, RZ ;  /* 0xcd9e8d5746667825 */ /* 0x000fc800078e00ff */
[----:B------:R-:W-:Y:S02]  /*231f0*/  HFMA2 R70, -RZ, RZ, 0, 0 ;  /* 0x00000000ff467431 */ /* 0x000fe400000001ff */
[----:B------:R-:W-:Y:S01]  /*23200*/  IMAD.MOV.U32 R128, RZ, RZ, R102 ;  /* 0x000000ffff807224 */ /* 0x000fe200078e0066 */
[----:B------:R-:W-:-:S07]  /*23210*/  LOP3.LUT R126, R48, R106, R103, 0x96, !PT ;  /* 0x0000006a307e7212 */ /* 0x000fce00078e9667 */
.L_x_19543:
[----:B------:R-:W-:Y:S05]  /*23220*/  BSYNC.RECONVERGENT B0 ;  /* 0x0000000000007941 */ /* 0x000fea0003800200 */
.L_x_19542:
[----:B------:R-:W-:Y:S01]  /*23230*/  I2FP.F32.U32 R66, R66 ;  /* 0x0000004200427245 */ /* 0x000fe20000201000 */
[C---:B------:R-:W-:Y:S01]  /*23240*/  IMAD.U32 R102, R71.reuse, 0x10000, RZ ;  /* 0x0001000047667824 */ /* 0x040fe200078e00ff */
[----:B------:R-:W-:Y:S01]  /*23250*/  ISETP.NE.AND P6, PT, R70, 0x1, PT ;  /* 0x000000014600780c */ /* 0x000fe20003fc5270 */
[----:B------:R-:W-:Y:S01]  /*23260*/  BSSY.RECONVERGENT B0, `(.L_x_19547) ;  /* 0x0000052000007945 */ /* 0x000fe20003800200 */
[----:B------:R-:W-:Y:S02]  /*23270*/  HFMA2 R106, -RZ, RZ, 0, 1.1920928955078125e-07 ;  /* 0x00000002ff6a7431 */ /* 0x000fe400000001ff */
        /* <DEDUP_REMOVED lines=20> */
.L_x_19549:
        /* <DEDUP_REMOVED lines=16> */
.L_x_19551:
[----:B------:R-:W-:Y:S05]  /*234c0*/  BSYNC.RECONVERGENT B1 ;  /* 0x0000000000017941 */ /* 0x000fea0003800200 */
.L_x_19550:
        /* <DEDUP_REMOVED lines=43> */
.L_x_19548:
[----:B------:R-:W-:Y:S05]  /*23780*/  BSYNC.RECONVERGENT B0 ;  /* 0x0000000000007941 */ /* 0x000fea0003800200 */
.L_x_19547:
[----:B------:R-:W-:Y:S02]  /*23790*/  I2FP.F32.U32 R66, R71 ;  /* 0x0000004700427245 */ /* 0x000fe40000201000 */
[----:B------:R-:W-:Y:S02]  /*237a0*/  SHF.L.U32 R67, R104, 0x10, RZ ;  /* 0x0000001068437819 */ /* 0x000fe400000006ff */
[----:B------:R-:W-:Y:S01]  /*237b0*/  F2FP.BF16.F32.PACK_AB R65, R65, R68 ;  /* 0x000000444141723e */ /* 0x000fe200000010ff */
[----:B------:R-:W-:Y:S01]  /*237c0*/  FFMA.FTZ R66, R66, R39, 1.1641532182693481445e-10 ;  /* 0x2f00000042427423 */ /* 0x000fe20000010027 */
[----:B------:R-:W-:-:S04]  /*237d0*/  F2FP.BF16.F32.PACK_AB R64, R64, R96 ;  /* 0x000000604040723e */ /* 0x000fc800000010ff */
[----:B------:R-:W-:Y:S01]  /*237e0*/  FSETP.GTU.FTZ.AND P6, PT, R66, R59, PT ;  /* 0x0000003b4200720b */ /* 0x000fe20003fdc000 */
[----:B------:R-:W-:-:S04]  /*237f0*/  IMAD.U32 R66, R103, 0x10000, RZ ;  /* 0x0001000067427824 */ /* 0x000fc800078e00ff */
        /* <DEDUP_REMOVED lines=8> */
.L_x_19511:
        /* <DEDUP_REMOVED lines=16> */
.L_x_19555:
        /* <DEDUP_REMOVED lines=13> */
.L_x_19557:
[----:B------:R-:W-:Y:S05]  /*23a50*/  BSYNC.RECONVERGENT B1 ;  /* 0x0000000000017941 */ /* 0x000fea0003800200 */
.L_x_19556:
        /* <DEDUP_REMOVED lines=43> */
.L_x_19554:
[----:B------:R-:W-:Y:S05]  /*23d10*/  BSYNC.RECONVERGENT B0 ;  /* 0x0000000000007941 */ /* 0x000fea0003800200 */
.L_x_19553:
[----:B------:R-:W-:Y:S01]  /*23d20*/  I2FP.F32.U32 R68, R68 ;  /* 0x0000004400447245 */ /* 0x000fe20000201000 */
[----:B------:R-:W-:Y:S01]  /*23d30*/  BSSY.RECONVERGENT B0, `(.L_x_19558) ;  /* 0x0000051000007945 */ /* 0x000fe20003800200 */
[----:B------:R-:W-:Y:S01]  /*23d40*/  ISETP.NE.AND P1, PT, R71, 0x1, PT ;  /* 0x000000014700780c */ /* 0x000fe20003f25270 */
[----:B------:R-:W-:Y:S01]  /*23d50*/  IMAD.MOV.U32 R70, RZ, RZ, 0x2 ;  /* 0x00000002ff467424 */ /* 0x000fe200078e00ff */
[----:B------:R-:W-:Y:S01]  /*23d60*/  LOP3.LUT R6, R6, 0xfffffffd, RZ, 0xc0, !PT ;  /* 0xfffffffd06067812 */ /* 0x000fe200078ec0ff */
[----:B------:R-:W-:Y:S01]  /*23d70*/  FFMA.FTZ R68, R68, R39, 1.1641532182693481445e-10 ;  /* 0x2f00000044447423 */ /* 0x000fe20000010027 */
[----:B------:R-:W-:-:S04]  /*23d80*/  IMAD.MOV.U32 R69, RZ, RZ, R128 ;  /* 0x000000ffff457224 */ /* 0x000fc800078e0080 */
[----:B------:R-:W-:Y:S02]  /*23d90*/  FSETP.GTU.FTZ.AND P0, PT, R68, R59, PT ;  /* 0x0000003b4400720b */ /* 0x000fe40003f1c000 */
[C---:B-----5:R-:W-:Y:S02]  /*23da0*/  SHF.L.U32 R68, R64.reuse, 0x10, RZ ;  /* 0x0000001040447819 */ /* 0x060fe400000006ff */
[----:B------:R-:W-:Y:S02]  /*23db0*/  PLOP3.LUT P2, PT, P0, PT, PT, 0x8, 0x80 ;  /* 0x000000000080781c */ /* 0x000fe4000074e170 */
[----:B------:R-:W-:Y:S01]  /*23dc0*/  PRMT R64, R64, 0x7632, R64 ;  /* 0x0000763240407816 */ /* 0x000fe20000000040 */
[----:B------:R-:W-:-:S04]  /*23dd0*/  FMUL.FTZ R68, R68, R38 ;  /* 0x0000002644447220 */ /* 0x000fc80000410000 */
[----:B------:R-:W-:-:S05]  /*23de0*/  FMUL.FTZ R68, R68, R58 ;  /* 0x0000003a44447220 */ /* 0x000fca0000410000 */
[----:B------:R-:W-:Y:S02]  /*23df0*/  FSEL R68, R68, RZ, !P0 ;  /* 0x000000ff44447208 */ /* 0x000fe40004000000 */
[----:B------:R-:W-:Y:S02]  /*23e00*/  @P2 LOP3.LUT R6, R6, 0x2, RZ, 0xfc, !PT ;  /* 0x0000000206062812 */ /* 0x000fe400078efcff */
        /* <DEDUP_REMOVED lines=10> */
.L_x_19560:
        /* <DEDUP_REMOVED lines=13> */
.L_x_19562:
[----:B------:R-:W-:Y:S05]  /*23f80*/  BSYNC.RECONVERGENT B1 ;  /* 0x0000000000017941 */ /* 0x000fea0003800200 */
.L_x_19561:
        /* <DEDUP_REMOVED lines=43> */
.L_x_19559:
[----:B------:R-:W-:Y:S05]  /*24240*/  BSYNC.RECONVERGENT B0 ;  /* 0x0000000000007941 */ /* 0x000fea0003800200 */
.L_x_19558:
        /* <DEDUP_REMOVED lines=22> */
.L_x_19565:
        /* <DEDUP_REMOVED lines=13> */
.L_x_19567:
[----:B------:R-:W-:Y:S05]  /*24480*/  BSYNC.RECONVERGENT B1 ;  /* 0x0000000000017941 */ /* 0x000fea0003800200 */
.L_x_19566:
        /* <DEDUP_REMOVED lines=43> */
.L_x_19564:
[----:B------:R-:W-:Y:S05]  /*24740*/  BSYNC.RECONVERGENT B0 ;  /* 0x0000000000007941 */ /* 0x000fea0003800200 */
.L_x_19563:
[----:B------:R-:W-:Y:S01]  /*24750*/  I2FP.F32.U32 R69, R69 ;  /* 0x0000004500457245 */ /* 0x000fe20000201000 */
[----:B------:R-:W-:Y:S01]  /*24760*/  BSSY.RECONVERGENT B0, `(.L_x_19568) ;  /* 0x000004f000007945 */ /* 0x000fe20003800200 */
[----:B------:R-:W-:Y:S01]  /*24770*/  ISETP.NE.AND P3, PT, R71, 0x1, PT ;  /* 0x000000014700780c */ /* 0x000fe20003f65270 */
[----:B------:R-:W-:Y:S02]  /*24780*/  HFMA2 R70, -RZ, RZ, 0, 1.1920928955078125e-07 ;  /* 0x00000002ff467431 */ /* 0x000fe400000001ff */
[----:B------:R-:W-:Y:S02]  /*24790*/  IMAD.MOV.U32 R101, RZ, RZ, R128 ;  /* 0x000000ffff657224 */ /* 0x000fe400078e0080 */
[----:B------:R-:W-:-:S05]  /*247a0*/  FFMA.FTZ R69, R69, R39, 1.1641532182693481445e-10 ;  /* 0x2f00000045457423 */ /* 0x000fca0000010027 */
[----:B------:R-:W-:Y:S01]  /*247b0*/  FSETP.GTU.FTZ.AND P2, PT, R69, R59, PT ;  /* 0x0000003b4500720b */ /* 0x000fe20003f5c000 */
[C---:B------:R-:W-:Y:S01]  /*247c0*/  IMAD.U32 R69, R65.reuse, 0x10000, RZ ;  /* 0x0001000041457824 */ /* 0x040fe200078e00ff */
[----:B------:R-:W-:Y:S02]  /*247d0*/  PRMT R65, R65, 0x7632, R65 ;  /* 0x0000763241417816 */ /* 0x000fe40000000041 */
[----:B------:R-:W-:Y:S01]  /*247e0*/  PLOP3.LUT P1, PT, P2, PT, PT, 0x8, 0x80 ;  /* 0x000000000080781c */ /* 0x000fe2000172e170 */
        /* <DEDUP_REMOVED lines=13> */
.L_x_19570:
        /* <DEDUP_REMOVED lines=13> */
.L_x_19572:
[----:B------:R-:W-:Y:S05]  /*24990*/  BSYNC.RECONVERGENT B1 ;  /* 0x0000000000017941 */ /* 0x000fea0003800200 */
.L_x_19571:
        /* <DEDUP_REMOVED lines=43> */
.L_x_19569:
[----:B------:R-:W-:Y:S05]  /*24c50*/  BSYNC.RECONVERGENT B0 ;  /* 0x0000000000007941 */ /* 0x000fea0003800200 */
.L_x_19568:
        /* <DEDUP_REMOVED lines=22> */
.L_x_19575:
        /* <DEDUP_REMOVED lines=13> */
.L_x_19577:
[----:B------:R-:W-:Y:S05]  /*24e90*/  BSYNC.RECONVERGENT B1 ;  /* 0x0000000000017941 */ /* 0x000fea0003800200 */
.L_x_19576:
        /* <DEDUP_REMOVED lines=43> */
.L_x_19574:
[----:B------:R-:W-:Y:S05]  /*25150*/  BSYNC.RECONVERGENT B0 ;  /* 0x0000000000007941 */ /* 0x000fea0003800200 */
.L_x_19573:
[----:B------:R-:W-:Y:S01]  /*25160*/  I2FP.F32.U32 R70, R101 ;  /* 0x0000006500467245 */ /* 0x000fe20000201000 */
[----:B------:R-:W-:Y:S01]  /*25170*/  BSSY.RECONVERGENT B0, `(.L_x_19578) ;  /* 0x000004f000007945 */ /* 0x000fe20003800200 */
[----:B------:R-:W-:Y:S01]  /*25180*/  ISETP.NE.AND P4, PT, R103, 0x1, PT ;  /* 0x000000016700780c */ /* 0x000fe20003f85270 */
[----:B------:R-:W-:Y:S01]  /*25190*/  IMAD.MOV.U32 R102, RZ, RZ, 0x2 ;  /* 0x00000002ff667424 */ /* 0x000fe200078e00ff */
        /* <DEDUP_REMOVED lines=19> */
.L_x_19580:
        /* <DEDUP_REMOVED lines=13> */
.L_x_19582:
[----:B------:R-:W-:Y:S05]  /*253a0*/  BSYNC.RECONVERGENT B1 ;  /* 0x0000000000017941 */ /* 0x000fea0003800200 */
.L_x_19581:
        /* <DEDUP_REMOVED lines=43> */
.L_x_19579:
[----:B------:R-:W-:Y:S05]  /*25660*/  BSYNC.RECONVERGENT B0 ;  /* 0x0000000000007941 */ /* 0x000fea0003800200 */
.L_x_19578:
        /* <DEDUP_REMOVED lines=22> */
.L_x_19585:
        /* <DEDUP_REMOVED lines=13> */
.L_x_19587:
[----:B------:R-:W-:Y:S05]  /*258a0*/  BSYNC.RECONVERGENT B1 ;  /* 0x0000000000017941 */ /* 0x000fea0003800200 */
.L_x_19586:
        /* <DEDUP_REMOVED lines=43> */
.L_x_19584:
[----:B------:R-:W-:Y:S05]  /*25b60*/  BSYNC.RECONVERGENT B0 ;  /* 0x0000000000007941 */ /* 0x000fea0003800200 */
.L_x_19583:
[----:B------:R-:W-:Y:S01]  /*25b70*/  I2FP.F32.U32 R66, R66 ;  /* 0x0000004200427245 */ /* 0x000fe20000201000 */
[----:B------:R-:W-:Y:S01]  /*25b80*/  BSSY.RECONVERGENT B0, `(.L_x_19588) ;  /* 0x0000051000007945 */ /* 0x000fe20003800200 */
[----:B------:R-:W-:Y:S01]  /*25b90*/  ISETP.NE.AND P6, PT, R107, 0x1, PT ;  /* 0x000000016b00780c */ /* 0x000fe20003fc5270 */
[----:B------:R-:W-:Y:S01]  /*25ba0*/  IMAD.MOV.U32 R106, RZ, RZ, 0x2 ;  /* 0x00000002ff6a7424 */ /* 0x000fe200078e00ff */
[----:B------:R-:W-:Y:S01]  /*25bb0*/  PRMT R103, R67, 0x7632, R103 ;  /* 0x0000763243677816 */ /* 0x000fe20000000067 */
[----:B------:R-:W-:Y:S01]  /*25bc0*/  FFMA.FTZ R66, R66, R39, 1.1641532182693481445e-10 ;  /* 0x2f00000042427423 */ /* 0x000fe20000010027 */
[----:B------:R-:W-:-:S04]  /*25bd0*/  IMAD.MOV.U32 R104, RZ, RZ, R128 ;  /* 0x000000ffff687224 */ /* 0x000fc800078e0080 */
        /* <DEDUP_REMOVED lines=15> */
.L_x_19590:
        /* <DEDUP_REMOVED lines=16> */
.L_x_19592:
[----:B------:R-:W-:Y:S05]  /*25dd0*/  BSYNC.RECONVERGENT B1 ;  /* 0x0000000000017941 */ /* 0x000fea0003800200 */
.L_x_19591:
        /* <DEDUP_REMOVED lines=43> */
.L_x_19589:
[----:B------:R-:W-:Y:S05]  /*26090*/  BSYNC.RECONVERGENT B0 ;  /* 0x0000000000007941 */ /* 0x000fea0003800200 */
.L_x_19588:
[----:B------:R-:W-:Y:S02]  /*260a0*/  I2FP.F32.U32 R66, R104 ;  /* 0x0000006800427245 */ /* 0x000fe40000201000 */
[----:B------:R-:W-:Y:S02]  /*260b0*/  F2FP.BF16.F32.PACK_AB R65, R65, R69 ;  /* 0x000000454141723e */ /* 0x000fe400000010ff */
[----:B------:R-:W-:Y:S01]  /*260c0*/  F2FP.BF16.F32.PACK_AB R64, R64, R68 ;  /* 0x000000444040723e */ /* 0x000fe200000010ff */
[----:B------:R-:W-:-:S05]  /*260d0*/  FFMA.FTZ R66, R66, R39, 1.1641532182693481445e-10 ;  /* 0x2f00000042427423 */ /* 0x000fca0000010027 */
[----:B------:R-:W-:Y:S02]  /*260e0*/  FSETP.GTU.FTZ.AND P6, PT, R66, R59, PT ;  /* 0x0000003b4200720b */ /* 0x000fe40003fdc000 */
[----:B------:R-:W-:-:S05]  /*260f0*/  SHF.L.U32 R66, R103, 0x10, RZ ;  /* 0x0000001067427819 */ /* 0x000fca00000006ff */
[----:B------:R-:W-:-:S04]  /*26100*/  FMUL.FTZ R66, R66, R38 ;  /* 0x0000002642427220 */ /* 0x000fc80000410000 */
[----:B------:R-:W-:Y:S01]  /*26110*/  FMUL.FTZ R67, R66, R58 ;  /* 0x0000003a42437220 */ /* 0x000fe20000410000 */
[----:B------:R-:W-:-:S04]  /*26120*/  F2FP.BF16.F32.PACK_AB R66, R71, R70 ;  /* 0x000000464742723e */ /* 0x000fc800000010ff */
[----:B------:R-:W-:Y:S02]  /*26130*/  FSEL R103, R67, RZ, !P6 ;  /* 0x000000ff43677208 */ /* 0x000fe40007000000 */
[----:B------:R-:W-:Y:S02]  /*26140*/  PLOP3.LUT P6, PT, P6, PT, PT, 0x8, 0x80 ;  /* 0x000000000080781c */ /* 0x000fe400037ce170 */
[----:B------:R-:W-:-:S11]  /*26150*/  F2FP.BF16.F32.PACK_AB R67, R103, R102 ;  /* 0x000000666743723e */ /* 0x000fd600000010ff */
.L_x_19552:
        /* <DEDUP_REMOVED lines=41> */
.L_x_19596:
        /* <DEDUP_REMOVED lines=13> */
.L_x_19598:
[----:B------:R-:W-:Y:S05]  /*264c0*/  BSYNC.RECONVERGENT B1 ;  /* 0x0000000000017941 */ /* 0x000fea0003800200 */
.L_x_19597:
        /* <DEDUP_REMOVED lines=43> */
.L_x_19595:
[----:B------:R-:W-:Y:S05]  /*26780*/  BSYNC.RECONVERGENT B0 ;  /* 0x0000000000007941 */ /* 0x000fea0003800200 */
.L_x_19594:
        /* <DEDUP_REMOVED lines=27> */
.L_x_19601:
        /* <DEDUP_REMOVED lines=13> */
.L_x_19603:
[----:B------:R-:W-:Y:S05]  /*26a10*/  BSYNC.RECONVERGENT B1 ;  /* 0x0000000000017941 */ /* 0x000fea0003800200 */
.L_x_19602:
        /* <DEDUP_REMOVED lines=43> */
.L_x_19600:
[----:B------:R-:W-:Y:S05]  /*26cd0*/  BSYNC.RECONVERGENT B0 ;  /* 0x0000000000007941 */ /* 0x000fea0003800200 */
.L_x_19599:
        /* <DEDUP_REMOVED lines=24> */
.L_x_19606:
        /* <DEDUP_REMOVED lines=13> */
.L_x_19608:
[----:B------:R-:W-:Y:S05]  /*26f30*/  BSYNC.RECONVERGENT B1 ;  /* 0x0000000000017941 */ /* 0x000fea0003800200 */
.L_x_19607:
        /* <DEDUP_REMOVED lines=43> */
.L_x_19605:
[----:B------:R-:W-:Y:S05]  /*271f0*/  BSYNC.RECONVERGENT B0 ;  /* 0x0000000000007941 */ /* 0x000fea0003800200 */
.L_x_19604:
[----:B------:R-:W-:Y:S01]  /*27200*/  I2FP.F32.U32 R68, R68 ;  /* 0x0000004400447245 */ /* 0x000fe20000201000 */
[----:B------:R-:W-:Y:S01]  /*27210*/  IMAD.U32 R108, R69, 0x10000, RZ ;  /* 0x00010000456c7824 */ /* 0x000fe200078e00ff */
        /* <DEDUP_REMOVED lines=24> */
.L_x_19611:
        /* <DEDUP_REMOVED lines=13> */
.L_x_19613:
[----:B------:R-:W-:Y:S05]  /*27470*/  BSYNC.RECONVERGENT B1 ;  /* 0x0000000000017941 */ /* 0x000fea0003800200 */
.L_x_19612:
        /* <DEDUP_REMOVED lines=43> */
.L_x_19610:
[----:B------:R-:W-:Y:S05]  /*27730*/  BSYNC.RECONVERGENT B0 ;  /* 0x0000000000007941 */ /* 0x000fea0003800200 */
.L_x_19609:
        /* <DEDUP_REMOVED lines=24> */
.L_x_19616:
        /* <DEDUP_REMOVED lines=13> */
.L_x_19618:
[----:B------:R-:W-:Y:S05]  /*27990*/  BSYNC.RECONVERGENT B1 ;  /* 0x0000000000017941 */ /* 0x000fea0003800200 */
.L_x_19617:
        /* <DEDUP_REMOVED lines=43> */
.L_x_19615:
[----:B------:R-:W-:Y:S05]  /*27c50*/  BSYNC.RECONVERGENT B0 ;  /* 0x0000000000007941 */ /* 0x000fea0003800200 */
.L_x_19614:
        /* <DEDUP_REMOVED lines=26> */
.L_x_19621:
        /* <DEDUP_REMOVED lines=13> */
.L_x_19623:
[----:B------:R-:W-:Y:S05]  /*27ed0*/  BSYNC.RECONVERGENT B1 ;  /* 0x0000000000017941 */ /* 0x000fea0003800200 */
.L_x_19622:
        /* <DEDUP_REMOVED lines=43> */
.L_x_19620:
[----:B------:R-:W-:Y:S05]  /*28190*/  BSYNC.RECONVERGENT B0 ;  /* 0x0000000000007941 */ /* 0x000fea0003800200 */
.L_x_19619:
        /* <DEDUP_REMOVED lines=23> */
.L_x_19626:
        /* <DEDUP_REMOVED lines=13> */
.L_x_19628:
[----:B------:R-:W-:Y:S05]  /*283e0*/  BSYNC.RECONVERGENT B1 ;  /* 0x0000000000017941 */ /* 0x000fea0003800200 */
.L_x_19627:
        /* <DEDUP_REMOVED lines=43> */
.L_x_19625:
[----:B------:R-:W-:Y:S05]  /*286a0*/  BSYNC.RECONVERGENT B0 ;  /* 0x0000000000007941 */ /* 0x000fea0003800200 */
.L_x_19624:
        /* <DEDUP_REMOVED lines=25> */
.L_x_19631:
        /* <DEDUP_REMOVED lines=16> */
.L_x_19633:
[----:B------:R-:W-:Y:S05]  /*28940*/  BSYNC.RECONVERGENT B1 ;  /* 0x0000000000017941 */ /* 0x000fea0003800200 */
.L_x_19632:
        /* <DEDUP_REMOVED lines=43> */
.L_x_19630:
[----:B------:R-:W-:Y:S05]  /*28c00*/  BSYNC.RECONVERGENT B0 ;  /* 0x0000000000007941 */ /* 0x000fea0003800200 */
.L_x_19629:
        /* <DEDUP_REMOVED lines=15> */
.L_x_19593:
        /* <DEDUP_REMOVED lines=16> */
.L_x_19637:
        /* <DEDUP_REMOVED lines=13> */
.L_x_19639:
[----:B------:R-:W-:Y:S05]  /*28ed0*/  BSYNC.RECONVERGENT B1 ;  /* 0x0000000000017941 */ /* 0x000fea0003800200 */
.L_x_19638:
        /* <DEDUP_REMOVED lines=43> */
.L_x_19636:
[----:B------:R-:W-:Y:S05]  /*29190*/  BSYNC.RECONVERGENT B0 ;  /* 0x0000000000007941 */ /* 0x000fea0003800200 */
.L_x_19635:
[----:B------:R-:W-:Y:S01]  /*291a0*/  I2FP.F32.U32 R68, R68 ;  /* 0x0000004400447245 */ /* 0x000fe20000201000 */
[----:B------:R-:W-:Y:S01]  /*291b0*/  BSSY.RECONVERGENT B0, `(.L_x_19640) ;  /* 0x0000051000007945 */ /* 0x000fe20003800200 */
[----:B------:R-:W-:Y:S01]  /*291c0*/  ISETP.NE.AND P1, PT, R69, 0x1, PT ;  /* 0x000000014500780c */ /* 0x000fe20003f25270 */
[----:B------:R-:W-:Y:S01]  /*291d0*/  IMAD.MOV.U32 R71, RZ, RZ, 0x2 ;  /* 0x00000002ff477424 */ /* 0x000fe200078e00ff */
[----:B------:R-:W-:Y:S01]  /*291e0*/  LOP3.LUT R6, R6, 0xfffffffd, RZ, 0xc0, !PT ;  /* 0xfffffffd06067812 */ /* 0x000fe200078ec0ff */
[----:B------:R-:W-:Y:S01]  /*291f0*/  FFMA.FTZ R68, R68, R39, 1.1641532182693481445e-10 ;  /* 0x2f00000044447423 */ /* 0x000fe20000010027 */
[----:B------:R-:W-:-:S04]  /*29200*/  MOV R107, R128 ;  /* 0x00000080006b7202 */ /* 0x000fc80000000f00 */
[----:B------:R-:W-:Y:S01]  /*29210*/  FSETP.GTU.FTZ.AND P0, PT, R68, R59, PT ;  /* 0x0000003b4400720b */ /* 0x000fe20003f1c000 */
[C---:B-----5:R-:W-:Y:S01]  /*29220*/  IMAD.U32 R68, R64.reuse, 0x10000, RZ ;  /* 0x0001000040447824 */ /* 0x060fe200078e00ff */
[----:B------:R-:W-:Y:S02]  /*29230*/  PRMT R64, R64, 0x7632, R64 ;  /* 0x0000763240407816 */ /* 0x000fe40000000040 */
[----:B------:R-:W-:Y:S01]  /*29240*/  PLOP3.LUT P2, PT, P0, PT, PT, 0x8, 0x80 ;  /* 0x000000000080781c */ /* 0x000fe2000074e170 */
[----:B------:R-:W-:-:S04]  /*29250*/  FMUL.FTZ R68, R68, R38 ;  /* 0x0000002644447220 */ /* 0x000fc80000410000 */
[----:B------:R-:W-:-:S05]  /*29260*/  FMUL.FTZ R68, R68, R58 ;  /* 0x0000003a44447220 */ /* 0x000fca0000410000 */
[----:B------:R-:W-:-:S03]  /*29270*/  FSEL R68, R68, RZ, !P0 ;  /* 0x000000ff44447208 */ /* 0x000fc60004000000 */
[----:B------:R-:W-:Y:S02]  /*29280*/  @P2 LOP3.LUT R6, R6, 0x2, RZ, 0xfc, !PT ;  /* 0x0000000206062812 */ /* 0x000fe400078efcff */
        /* <DEDUP_REMOVED lines=10> */
.L_x_19642:
        /* <DEDUP_REMOVED lines=13> */
.L_x_19644:
[----:B------:R-:W-:Y:S05]  /*29400*/  BSYNC.RECONVERGENT B1 ;  /* 0x0000000000017941 */ /* 0x000fea0003800200 */
.L_x_19643:
        /* <DEDUP_REMOVED lines=43> */
.L_x_19641:
[----:B------:R-:W-:Y:S05]  /*296c0*/  BSYNC.RECONVERGENT B0 ;  /* 0x0000000000007941 */ /* 0x000fea0003800200 */
.L_x_19640:
        /* <DEDUP_REMOVED lines=22> */
.L_x_19647:
        /* <DEDUP_REMOVED lines=13> */
.L_x_19649:
[----:B------:R-:W-:Y:S05]  /*29900*/  BSYNC.RECONVERGENT B1 ;  /* 0x0000000000017941 */ /* 0x000fea0003800200 */
.L_x_19648:
        /* <DEDUP_REMOVED lines=43> */
.L_x_19646:
[----:B------:R-:W-:Y:S05]  /*29bc0*/  BSYNC.RECONVERGENT B0 ;  /* 0x0000000000007941 */ /* 0x000fea0003800200 */
.L_x_19645:
        /* <DEDUP_REMOVED lines=23> */
.L_x_19652:
        /* <DEDUP_REMOVED lines=13> */
.L_x_19654:
[----:B------:R-:W-:Y:S05]  /*29e10*/  BSYNC.RECONVERGENT B1 ;  /* 0x0000000000017941 */ /* 0x000fea0003800200 */
.L_x_19653:
        /* <DEDUP_REMOVED lines=43> */
.L_x_19651:
[----:B------:R-:W-:Y:S05]  /*2a0d0*/  BSYNC.RECONVERGENT B0 ;  /* 0x0000000000007941 */ /* 0x000fea0003800200 */
.L_x_19650:
        /* <DEDUP_REMOVED lines=22> */
.L_x_19657:
        /* <DEDUP_REMOVED lines=13> */
.L_x_19659:
[----:B------:R-:W-:Y:S05]  /*2a310*/  BSYNC.RECONVERGENT B1 ;  /* 0x0000000000017941 */ /* 0x000fea0003800200 */
.L_x_19658:
        /* <DEDUP_REMOVED lines=43> */
.L_x_19656:
[----:B------:R-:W-:Y:S05]  /*2a5d0*/  BSYNC.RECONVERGENT B0 ;  /* 0x0000000000007941 */ /* 0x000fea0003800200 */
.L_x_19655:
        /* <DEDUP_REMOVED lines=22> */
.L_x_19662:
        /* <DEDUP_REMOVED lines=13> */
.L_x_19664:
[----:B------:R-:W-:Y:S05]  /*2a810*/  BSYNC.RECONVERGENT B1 ;  /* 0x0000000000017941 */ /* 0x000fea0003800200 */
.L_x_19663:
        /* <DEDUP_REMOVED lines=43> */
.L_x_19661:
[----:B------:R-:W-:Y:S05]  /*2aad0*/  BSYNC.RECONVERGENT B0 ;  /* 0x0000000000007941 */ /* 0x000fea0003800200 */
.L_x_19660:
        /* <DEDUP_REMOVED lines=21> */
.L_x_19667:
        /* <DEDUP_REMOVED lines=13> */
.L_x_19669:
[----:B------:R-:W-:Y:S05]  /*2ad00*/  BSYNC.RECONVERGENT B1 ;  /* 0x0000000000017941 */ /* 0x000fea0003800200 */
.L_x_19668:
        /* <DEDUP_REMOVED lines=37> */
[----:B------:R-:W-:Y:S02]  /*2af60*/  LOP3.LUT R127, R45, R114, R71, 0x96, !PT ;  /* 0x000000722d7f7212 */ /* 0x000fe400078e9647 */
[----:B------:R-:W-:Y:S01]  /*2af70*/  MOV R118, R70 ;  /* 0x0000004600767202 */ /* 0x000fe20000000f00 */
[----:B------:R-:W-:-:S04]  /*2af80*/  IMAD.WIDE.U32 R70, R111, -0x326172a9, RZ ;  /* 0xcd9e8d576f467825 */ /* 0x000fc800078e00ff */
[----:B------:R-:W-:Y:S02]  /*2af90*/  IMAD.MOV.U32 R128, RZ, RZ, R70 ;  /* 0x000000ffff807224 */ /* 0x000fe400078e0046 */
[----:B------:R-:W-:Y:S01]  /*2afa0*/  HFMA2 R70, -RZ, RZ, 0, 0 ;  /* 0x00000000ff467431 */ /* 0x000fe200000001ff */
[----:B------:R-:W-:-:S07]  /*2afb0*/  LOP3.LUT R126, R48, R112, R71, 0x96, !PT ;  /* 0x00000070307e7212 */ /* 0x000fce00078e9647 */
.L_x_19666:
[----:B------:R-:W-:Y:S05]  /*2afc0*/  BSYNC.RECONVERGENT B0 ;  /* 0x0000000000007941 */ /* 0x000fea0003800200 */
.L_x_19665:
        /* <DEDUP_REMOVED lines=22> */
.L_x_19672:
        /* <DEDUP_REMOVED lines=16> */
.L_x_19674:
[----:B------:R-:W-:Y:S05]  /*2b230*/  BSYNC.RECONVERGENT B1 ;  /* 0x0000000000017941 */ /* 0x000fea0003800200 */
.L_x_19673:
        /* <DEDUP_REMOVED lines=38> */
[----:B------:R-:W-:Y:S01]  /*2b4a0*/  HFMA2 R114, -RZ, RZ, 0, 0 ;  /* 0x00000000ff727431 */ /* 0x000fe200000001ff */
[----:B------:R-:W-:Y:S01]  /*2b4b0*/  MOV R118, R66 ;  /* 0x0000004200767202 */ /* 0x000fe20000000f00 */
[----:B------:R-:W-:-:S04]  /*2b4c0*/  IMAD.WIDE.U32 R66, R113, -0x326172a9, RZ ;  /* 0xcd9e8d5771427825 */ /* 0x000fc800078e00ff */
[----:B------:R-:W-:Y:S01]  /*2b4d0*/  IMAD.MOV.U32 R128, RZ, RZ, R66 ;  /* 0x000000ffff807224 */ /* 0x000fe200078e0042 */
[----:B------:R-:W-:-:S07]  /*2b4e0*/  LOP3.LUT R126, R48, R70, R67, 0x96, !PT ;  /* 0x00000046307e7212 */ /* 0x000fce00078e9643 */
.L_x_19671:
[----:B------:R-:W-:Y:S05]  /*2b4f0*/  BSYNC.RECONVERGENT B0 ;  /* 0x0000000000007941 */ /* 0x000fea0003800200 */
.L_x_19670:
        /* <DEDUP_REMOVED lines=12> */
.L_x_19634:
        /* <DEDUP_REMOVED lines=41> */
.L_x_19678:
        /* <DEDUP_REMOVED lines=13> */
.L_x_19680:
[----:B------:R-:W-:Y:S05]  /*2b920*/  BSYNC.RECONVERGENT B1 ;  /* 0x0000000000017941 */ /* 0x000fea0003800200 */
.L_x_19679:
        /* <DEDUP_REMOVED lines=40> */
[----:B------:R-:W-:Y:S01]  /*2bbb0*/  HFMA2 R116, -RZ, RZ, 0, 0 ;  /* 0x00000000ff747431 */ /* 0x000fe200000001ff */
[----:B------:R-:W-:Y:S01]  /*2bbc0*/  MOV R128, R114 ;  /* 0x0000007200807202 */ /* 0x000fe20000000f00 */
[----:B------:R-:W-:-:S07]  /*2bbd0*/  IMAD.MOV.U32 R115, RZ, RZ, R118 ;  /* 0x000000ffff737224 */ /* 0x000fce00078e0076 */
.L_x_19677:
[----:B------:R-:W-:Y:S05]  /*2bbe0*/  BSYNC.RECONVERGENT B0 ;  /* 0x0000000000007941 */ /* 0x000fea0003800200 */
.L_x_19676:
[----:B------:R-:W-:Y:S01]  /*2bbf0*/  I2FP.F32.U32 R114, R115 ;  /* 0x0000007300727245 */ /* 0x000fe20000201000 */
[----:B------:R-:W-:Y:S01]  /*2bc00*/  BSSY.RECONVERGENT B0, `(.L_x_19681) ;  /* 0x0000053000007945 */ /* 0x000fe20003800200 */
[----:B------:R-:W-:Y:S01]  /*2bc10*/  ISETP.NE.AND P1, PT, R116, 0x1, PT ;  /* 0x000000017400780c */ /* 0x000fe20003f25270 */
[----:B------:R-:W-:Y:S01]  /*2bc20*/  IMAD.MOV.U32 R117, RZ, RZ, 0x2 ;  /* 0x00000002ff757424 */ /* 0x000fe200078e00ff */
[----:B-----5:R-:W-:Y:S01]  /*2bc30*/  SHF.L.U32 R115, R68, 0x10, RZ ;  /* 0x0000001044737819 */ /* 0x020fe200000006ff */
[----:B------:R-:W-:Y:S01]  /*2bc40*/  FFMA.FTZ R114, R114, R39, 1.1641532182693481445e-10 ;  /* 0x2f00000072727423 */ /* 0x000fe20000010027 */
[----:B------:R-:W-:Y:S02]  /*2bc50*/  LOP3.LUT R6, R6, 0xfffffffd, RZ, 0xc0, !PT ;  /* 0xfffffffd06067812 */ /* 0x000fe400078ec0ff */
[----:B------:R-:W-:Y:S02]  /*2bc60*/  PRMT R68, R68, 0x7632, R68 ;  /* 0x0000763244447816 */ /* 0x000fe40000000044 */
        /* <DEDUP_REMOVED lines=19> */
.L_x_19683:
        /* <DEDUP_REMOVED lines=13> */
.L_x_19685:
[----:B------:R-:W-:Y:S05]  /*2be70*/  BSYNC.RECONVERGENT B1 ;  /* 0x0000000000017941 */ /* 0x000fea0003800200 */
.L_x_19684:
        /* <DEDUP_REMOVED lines=39> */
[----:B------:R-:W-:-:S05]  /*2c0f0*/  IMAD.WIDE.U32 R116, R121, -0x326172a9, RZ ;  /* 0xcd9e8d5779747825 */ /* 0x000fca00078e00ff */
[----:B------:R-:W-:Y:S01]  /*2c100*/  LOP3.LUT R126, R48, R118, R117, 0x96, !PT ;  /* 0x00000076307e7212 */ /* 0x000fe200078e9675 */
[----:B------:R-:W-:Y:S01]  /*2c110*/  IMAD.MOV.U32 R117, RZ, RZ, RZ ;  /* 0x000000ffff757224 */ /* 0x000fe200078e00ff */
[----:B------:R-:W-:-:S07]  /*2c120*/  MOV R128, R116 ;  /* 0x0000007400807202 */ /* 0x000fce0000000f00 */
.L_x_19682:
[----:B------:R-:W-:Y:S05]  /*2c130*/  BSYNC.RECONVERGENT B0 ;  /* 0x0000000000007941 */ /* 0x000fea0003800200 */
.L_x_19681:
        /* <DEDUP_REMOVED lines=9> */
[----:B------:R-:W-:-:S05]  /*2c1d0*/  FMUL.FTZ R64, R64, R58 ;  /* 0x0000003a40407220 */ /* 0x000fca0000410000 */
        /* <DEDUP_REMOVED lines=14> */
.L_x_19688:
        /* <DEDUP_REMOVED lines=13> */
.L_x_19690:
[----:B------:R-:W-:Y:S05]  /*2c390*/  BSYNC.RECONVERGENT B1 ;  /* 0x0000000000017941 */ /* 0x000fea0003800200 */
.L_x_19689:
        /* <DEDUP_REMOVED lines=36> */
[----:B------:R-:W-:Y:S01]  /*2c5e0*/  IMAD.WIDE.U32 R116, R68, -0x2daee0ad, RZ ;  /* 0xd2511f5344747825 */ /* 0x000fe200078e00ff */
[----:B------:R-:W-:-:S03]  /*2c5f0*/  MOV R68, R130 ;  /* 0x0000008200447202 */ /* 0x000fc60000000f00 */
[----:B------:R-:W-:Y:S01]  /*2c600*/  IMAD.MOV.U32 R130, RZ, RZ, R116 ;  /* 0x000000ffff827224 */ /* 0x000fe200078e0074 */
[----:B------:R-:W-:Y:S01]  /*2c610*/  LOP3.LUT R127, R45, R120, R117, 0x96, !PT ;  /* 0x000000782d7f7212 */ /* 0x000fe200078e9675 */
[----:B------:R-:W-:-:S05]  /*2c620*/  IMAD.WIDE.U32 R116, R121, -0x326172a9, RZ ;  /* 0xcd9e8d5779747825 */ /* 0x000fca00078e00ff */
[----:B------:R-:W-:Y:S02]  /*2c630*/  LOP3.LUT R126, R48, R118, R117, 0x96, !PT ;  /* 0x00000076307e7212 */ /* 0x000fe400078e9675 */
[----:B------:R-:W-:-:S07]  /*2c640*/  MOV R128, R116 ;  /* 0x0000007400807202 */ /* 0x000fce0000000f00 */
.L_x_19687:
[----:B------:R-:W-:Y:S05]  /*2c650*/  BSYNC.RECONVERGENT B0 ;  /* 0x0000000000007941 */ /* 0x000fea0003800200 */
.L_x_19686:
        /* <DEDUP_REMOVED lines=8> */
[----:B------:R-:W-:Y:S02]  /*2c6e0*/  FSETP.GTU.FTZ.AND P1, PT, R68, R59, PT ;  /* 0x0000003b4400720b */ /* 0x000fe40003f3c000 */
[C---:B------:R-:W-:Y:S02]  /*2c6f0*/  SHF.L.U32 R68, R65.reuse, 0x10, RZ ;  /* 0x0000001041447819 */ /* 0x040fe400000006ff */
        /* <DEDUP_REMOVED lines=16> */
.L_x_19693:
        /* <DEDUP_REMOVED lines=13> */
.L_x_19695:
[----:B------:R-:W-:Y:S05]  /*2c8d0*/  BSYNC.RECONVERGENT B1 ;  /* 0x0000000000017941 */ /* 0x000fea0003800200 */
.L_x_19694:
        /* <DEDUP_REMOVED lines=43> */
.L_x_19692:
[----:B------:R-:W-:Y:S05]  /*2cb90*/  BSYNC.RECONVERGENT B0 ;  /* 0x0000000000007941 */ /* 0x000fea0003800200 */
.L_x_19691:
        /* <DEDUP_REMOVED lines=24> */
.L_x_19698:
        /* <DEDUP_REMOVED lines=13> */
.L_x_19700:
[----:B------:R-:W-:Y:S05]  /*2cdf0*/  BSYNC.RECONVERGENT B1 ;  /* 0x0000000000017941 */ /* 0x000fea0003800200 */
.L_x_19699:
        /* <DEDUP_REMOVED lines=43> */
.L_x_19697:
[----:B------:R-:W-:Y:S05]  /*2d0b0*/  BSYNC.RECONVERGENT B0 ;  /* 0x0000000000007941 */ /* 0x000fea0003800200 */
.L_x_19696:
        /* <DEDUP_REMOVED lines=26> */
.L_x_19703:
        /* <DEDUP_REMOVED lines=13> */
.L_x_19705:
[----:B------:R-:W-:Y:S05]  /*2d330*/  BSYNC.RECONVERGENT B1 ;  /* 0x0000000000017941 */ /* 0x000fea0003800200 */
.L_x_19704:
        /* <DEDUP_REMOVED lines=39> */
[----:B------:R-:W-:-:S03]  /*2d5b0*/  IMAD.WIDE.U32 R120, R125, -0x326172a9, RZ ;  /* 0xcd9e8d577d787825 */ /* 0x000fc600078e00ff */
[----:B------:R-:W-:Y:S01]  /*2d5c0*/  MOV R128, R120 ;  /* 0x0000007800807202 */ /* 0x000fe20000000f00 */
[----:B------:R-:W-:Y:S01]  /*2d5d0*/  IMAD.MOV.U32 R120, RZ, RZ, RZ ;  /* 0x000000ffff787224 */ /* 0x000fe200078e00ff */
[----:B------:R-:W-:-:S07]  /*2d5e0*/  LOP3.LUT R126, R48, R122, R121, 0x96, !PT ;  /* 0x0000007a307e7212 */ /* 0x000fce00078e9679 */
.L_x_19702:
[----:B------:R-:W-:Y:S05]  /*2d5f0*/  BSYNC.RECONVERGENT B0 ;  /* 0x0000000000007941 */ /* 0x000fea0003800200 */
.L_x_19701:
        /* <DEDUP_REMOVED lines=23> */
.L_x_19708:
        /* <DEDUP_REMOVED lines=13> */
.L_x_19710:
[----:B------:R-:W-:Y:S05]  /*2d840*/  BSYNC.RECONVERGENT B1 ;  /* 0x0000000000017941 */ /* 0x000fea0003800200 */
.L_x_19709:
        /* <DEDUP_REMOVED lines=40> */
[----:B------:R-:W-:Y:S02]  /*2dad0*/  HFMA2 R70, -RZ, RZ, 0, 0 ;  /* 0x00000000ff467431 */ /* 0x000fe400000001ff */
[----:B------:R-:W-:Y:S01]  /*2dae0*/  IMAD.MOV.U32 R128, RZ, RZ, R120 ;  /* 0x000000ffff807224 */ /* 0x000fe200078e0078 */
[----:B------:R-:W-:-:S07]  /*2daf0*/  LOP3.LUT R126, R48, R122, R121, 0x96, !PT ;  /* 0x0000007a307e7212 */ /* 0x000fce00078e9679 */
.L_x_19707:
[----:B------:R-:W-:Y:S05]  /*2db00*/  BSYNC.RECONVERGENT B0 ;  /* 0x0000000000007941 */ /* 0x000fea0003800200 */
.L_x_19706:
[----:B------:R-:W-:Y:S01]  /*2db10*/  I2FP.F32.U32 R66, R66 ;  /* 0x0000004200427245 */ /* 0x000fe20000201000 */
[----:B------:R-:W-:Y:S01]  /*2db20*/  BSSY.RECONVERGENT B0, `(.L_x_19711) ;  /* 0x0000054000007945 */ /* 0x000fe20003800200 */
[----:B------:R-:W-:Y:S01]  /*2db30*/  ISETP.NE.AND P6, PT, R70, 0x1, PT ;  /* 0x000000014600780c */ /* 0x000fe20003fc5270 */
[----:B------:R-:W-:Y:S01]  /*2db40*/  IMAD.MOV.U32 R125, RZ, RZ, 0x2 ;  /* 0x00000002ff7d7424 */ /* 0x000fe200078e00ff */
[C---:B------:R-:W-:Y:S01]  /*2db50*/  SHF.L.U32 R120, R71.reuse, 0x10, RZ ;  /* 0x0000001047787819 */ /* 0x040fe200000006ff */
[----:B------:R-:W-:Y:S01]  /*2db60*/  FFMA.FTZ R66, R66, R39, 1.1641532182693481445e-10 ;  /* 0x2f00000042427423 */ /* 0x000fe20000010027 */
[----:B------:R-:W-:Y:S02]  /*2db70*/  PRMT R124, R71, 0x7632, R124 ;  /* 0x00007632477c7816 */ /* 0x000fe4000000007c */
[C---:B------:R-:W-:Y:S02]  /*2db80*/  PRMT R121, R67.reuse, 0x7632, R121 ;  /* 0x0000763243797816 */ /* 0x040fe40000000079 */
[----:B------:R-:W-:Y:S01]  /*2db90*/  FSETP.GTU.FTZ.AND P5, PT, R66, R59, PT ;  /* 0x0000003b4200720b */ /* 0x000fe20003fbc000 */
[----:B------:R-:W-:Y:S01]  /*2dba0*/  IMAD.U32 R66, R67, 0x10000, RZ ;  /* 0x0001000043427824 */ /* 0x000fe200078e00ff */
[----:B------:R-:W-:-:S03]  /*2dbb0*/  MOV R71, R128 ;  /* 0x0000008000477202 */ /* 0x000fc60000000f00 */
        /* <DEDUP_REMOVED lines=14> */
.L_x_19713:
        /* <DEDUP_REMOVED lines=16> */
.L_x_19715:
[----:B------:R-:W-:Y:S05]  /*2dda0*/  BSYNC.RECONVERGENT B1 ;  /* 0x0000000000017941 */ /* 0x000fea0003800200 */
.L_x_19714:
        /* <DEDUP_REMOVED lines=43> */
.L_x_19712:
[----:B------:R-:W-:Y:S05]  /*2e060*/  BSYNC.RECONVERGENT B0 ;  /* 0x0000000000007941 */ /* 0x000fea0003800200 */
.L_x_19711:
        /* <DEDUP_REMOVED lines=15> */
.L_x_19675:
        /* <DEDUP_REMOVED lines=16> */
.L_x_19719:
        /* <DEDUP_REMOVED lines=13> */
.L_x_19721:
[----:B------:R-:W-:Y:S05]  /*2e330*/  BSYNC.RECONVERGENT B1 ;  /* 0x0000000000017941 */ /* 0x000fea0003800200 */
.L_x_19720:
        /* <DEDUP_REMOVED lines=41> */
[----:B------:R-:W-:Y:S02]  /*2e5d0*/  LOP3.LUT R126, R48, R70, R69, 0x96, !PT ;  /* 0x00000046307e7212 */ /* 0x000fe400078e9645 */
[----:B------:R-:W-:-:S07]  /*2e5e0*/  MOV R68, R118 ;  /* 0x0000007600447202 */ /* 0x000fce0000000f00 */
.L_x_19718:
[----:B------:R-:W-:Y:S05]  /*2e5f0*/  BSYNC.RECONVERGENT B0 ;  /* 0x0000000000007941 */ /* 0x000fea0003800200 */
.L_x_19717:
        /* <DEDUP_REMOVED lines=9> */
[----:B------:R-:W-:Y:S02]  /*2e690*/  PLOP3.LUT P2, PT, P0, PT, PT, 0x8, 0x80 ;  /* 0x000000000080781c */ /* 0x000fe4000074e170 */
[----:B------:R-:W-:Y:S01]  /*2e6a0*/  PRMT R64, R64, 0x7632, R64 ;  /* 0x0000763240407816 */ /* 0x000fe20000000040 */
[----:B------:R-:W-:-:S04]  /*2e6b0*/  FMUL.FTZ R68, R68, R38 ;  /* 0x0000002644447220 */ /* 0x000fc80000410000 */
[----:B------:R-:W-:-:S05]  /*2e6c0*/  FMUL.FTZ R68, R68, R58 ;  /* 0x0000003a44447220 */ /* 0x000fca0000410000 */
[----:B------:R-:W-:Y:S02]  /*2e6d0*/  FSEL R68, R68, RZ, !P0 ;  /* 0x000000ff44447208 */ /* 0x000fe40004000000 */
[----:B------:R-:W-:-:S03]  /*2e6e0*/  @P2 LOP3.LUT R6, R6, 0x2, RZ, 0xfc, !PT ;  /* 0x0000000206062812 */ /* 0x000fc600078efcff */
        /* <DEDUP_REMOVED lines=10> */
.L_x_19724:
        /* <DEDUP_REMOVED lines=13> */
.L_x_19726:
[----:B------:R-:W-:Y:S05]  /*2e860*/  BSYNC.RECONVERGENT B1 ;  /* 0x0000000000017941 */ /* 0x000fea0003800200 */
.L_x_19725:
        /* <DEDUP_REMOVED lines=40> */
[----:B------:R-:W-:Y:S02]  /*2eaf0*/  IMAD.MOV.U32 R128, RZ, RZ, R70 ;  /* 0x000000ffff807224 */ /* 0x000fe400078e0046 */
[----:B------:R-:W-:Y:S01]  /*2eb00*/  HFMA2 R70, -RZ, RZ, 0, 0 ;  /* 0x00000000ff467431 */ /* 0x000fe200000001ff */
[----:B------:R-:W-:-:S07]  /*2eb10*/  LOP3.LUT R126, R48, R116, R71, 0x96, !PT ;  /* 0x00000074307e7212 */ /* 0x000fce00078e9647 */
.L_x_19723:
[----:B------:R-:W-:Y:S05]  /*2eb20*/  BSYNC.RECONVERGENT B0 ;  /* 0x0000000000007941 */ /* 0x000fea0003800200 */
.L_x_19722:
        /* <DEDUP_REMOVED lines=22> */
.L_x_19729:
        /* <DEDUP_REMOVED lines=13> */
.L_x_19731:
[----:B------:R-:W-:Y:S05]  /*2ed60*/  BSYNC.RECONVERGENT B1 ;  /* 0x0000000000017941 */ /* 0x000fea0003800200 */
.L_x_19730:
        /* <DEDUP_REMOVED lines=43> */
.L_x_19728:
[----:B------:R-:W-:Y:S05]  /*2f020*/  BSYNC.RECONVERGENT B0 ;  /* 0x0000000000007941 */ /* 0x000fea0003800200 */
.L_x_19727:
        /* <DEDUP_REMOVED lines=23> */
.L_x_19734:
        /* <DEDUP_REMOVED lines=13> */
.L_x_19736:
[----:B------:R-:W-:Y:S05]  /*2f270*/  BSYNC.RECONVERGENT B1 ;  /* 0x0000000000017941 */ /* 0x000fea0003800200 */
.L_x_19735:
        /* <DEDUP_REMOVED lines=40> */
[----:B------:R-:W-:Y:S02]  /*2f500*/  IMAD.MOV.U32 R128, RZ, RZ, R70 ;  /* 0x000000ffff807224 */ /* 0x000fe400078e0046 */
[----:B------:R-:W-:Y:S01]  /*2f510*/  HFMA2 R70, -RZ, RZ, 0, 0 ;  /* 0x00000000ff467431 */ /* 0x000fe200000001ff */
[----:B------:R-:W-:-:S07]  /*2f520*/  LOP3.LUT R126, R48, R118, R71, 0x96, !PT ;  /* 0x00000076307e7212 */ /* 0x000fce00078e9647 */
.L_x_19733:
[----:B------:R-:W-:Y:S05]  /*2f530*/  BSYNC.RECONVERGENT B0 ;  /* 0x0000000000007941 */ /* 0x000fea0003800200 */
.L_x_19732:
        /* <DEDUP_REMOVED lines=22> */
.L_x_19739:
        /* <DEDUP_REMOVED lines=13> */
.L_x_19741:
[----:B------:R-:W-:Y:S05]  /*2f770*/  BSYNC.RECONVERGENT B1 ;  /* 0x0000000000017941 */ /* 0x000fea0003800200 */
.L_x_19740:
        /* <DEDUP_REMOVED lines=43> */
.L_x_19738:
[----:B------:R-:W-:Y:S05]  /*2fa30*/  BSYNC.RECONVERGENT B0 ;  /* 0x0000000000007941 */ /* 0x000fea0003800200 */
.L_x_19737:
        /* <DEDUP_REMOVED lines=23> */
.L_x_19744:
        /* <DEDUP_REMOVED lines=13> */
.L_x_19746:
[----:B------:R-:W-:Y:S05]  /*2fc80*/  BSYNC.RECONVERGENT B1 ;  /* 0x0000000000017941 */ /* 0x000fea0003800200 */
.L_x_19745:
        /* <DEDUP_REMOVED lines=43> */
.L_x_19743:
[----:B------:R-:W-:Y:S05]  /*2ff40*/  BSYNC.RECONVERGENT B0 ;  /* 0x0000000000007941 */ /* 0x000fea0003800200 */
.L_x_19742:
        /* <DEDUP_REMOVED lines=22> */
.L_x_19749:
        /* <DEDUP_REMOVED lines=13> */
.L_x_19751:
[----:B------:R-:W-:Y:S05]  /*30180*/  BSYNC.RECONVERGENT B1 ;  /* 0x0000000000017941 */ /* 0x000fea0003800200 */
.L_x_19750:
        /* <DEDUP_REMOVED lines=43> */
.L_x_19748:
[----:B------:R-:W-:Y:S05]  /*30440*/  BSYNC.RECONVERGENT B0 ;  /* 0x0000000000007941 */ /* 0x000fea0003800200 */
.L_x_19747:
        /* <DEDUP_REMOVED lines=22> */
.L_x_19754:
        /* <DEDUP_REMOVED lines=16> */
.L_x_19756:
[----:B------:R-:W-:Y:S05]  /*306b0*/  BSYNC.RECONVERGENT B1 ;  /* 0x0000000000017941 */ /* 0x000fea0003800200 */
.L_x_19755:
        /* <DEDUP_REMOVED lines=43> */
.L_x_19753:
[----:B------:R-:W-:Y:S05]  /*30970*/  BSYNC.RECONVERGENT B0 ;  /* 0x0000000000007941 */ /* 0x000fea0003800200 */
.L_x_19752:
        /* <DEDUP_REMOVED lines=12> */
.L_x_19716:
[----:B------:R-:W0:Y:S01]  /*30a40*/  LDC.64 R68, c[0x0][0x3a8] ;  /* 0x0000ea00ff447b82 */ /* 0x000e220000000a00 */
[----:B------:R-:W-:Y:S02]  /*30a50*/  VIADD R123, R26, 0x120 ;  /* 0x000001201a7b7836 */ /* 0x000fe40000000000 */
        /* <DEDUP_REMOVED lines=40> */
.L_x_19760:
        /* <DEDUP_REMOVED lines=13> */
.L_x_19762:
[----:B------:R-:W-:Y:S05]  /*30db0*/  BSYNC.RECONVERGENT B1 ;  /* 0x0000000000017941 */ /* 0x000fea0003800200 */
.L_x_19761:
        /* <DEDUP_REMOVED lines=43> */
.L_x_19759:
[----:B------:R-:W-:Y:S05]  /*31070*/  BSYNC.RECONVERGENT B0 ;  /* 0x0000000000007941 */ /* 0x000fea0003800200 */
.L_x_19758:
[----:B------:R-:W-:Y:S01]  /*31080*/  I2FP.F32.U32 R124, R124 ;  /* 0x0000007c007c7245 */ /* 0x000fe20000201000 */
[----:B-----5:R-:W-:Y:S01]  /*31090*/  IMAD.U32 R125, R68, 0x10000, RZ ;  /* 0x00010000447d7824 */ /* 0x020fe200078e00ff */
[----:B------:R-:W-:Y:S01]  /*310a0*/  ISETP.NE.AND P1, PT, R129, 0x1, PT ;  /* 0x000000018100780c */ /* 0x000fe20003f25270 */
[----:B------:R-:W-:Y:S01]  /*310b0*/  BSSY.RECONVERGENT B0, `(.L_x_19763) ;  /* 0x0000051000007945 */ /* 0x000fe20003800200 */
[----:B------:R-:W-:Y:S01]  /*310c0*/  PRMT R68, R64, 0x7632, R68 ;  /* 0x0000763240447816 */ /* 0x000fe20000000044 */
[----:B------:R-:W-:Y:S01]  /*310d0*/  FFMA.FTZ R124, R124, R39, 1.1641532182693481445e-10 ;  /* 0x2f0000007c7c7423 */ /* 0x000fe20000010027 */
[----:B------:R-:W-:Y:S01]  /*310e0*/  LOP3.LUT R6, R6, 0xfffffffd, RZ, 0xc0, !PT ;  /* 0xfffffffd06067812 */ /* 0x000fe200078ec0ff */
[----:B------:R-:W-:Y:S02]  /*310f0*/  HFMA2 R136, -RZ, RZ, 0, 1.1920928955078125e-07 ;  /* 0x00000002ff887431 */ /* 0x000fe400000001ff */
[----:B------:R-:W-:Y:S01]  /*31100*/  IMAD.MOV.U32 R130, RZ, RZ, R128 ;  /* 0x000000ffff827224 */ /* 0x000fe200078e0080 */
[----:B------:R-:W-:-:S02]  /*31110*/  FSETP.GTU.FTZ.AND P0, PT, R124, R59, PT ;  /* 0x0000003b7c00720b */ /* 0x000fc40003f1c000 */
[----:B------:R-:W-:-:S05]  /*31120*/  SHF.L.U32 R124, R64, 0x10, RZ ;  /* 0x00000010407c7819 */ /* 0x000fca00000006ff */
[----:B------:R-:W-:-:S04]  /*31130*/  FMUL.FTZ R124, R124, R38 ;  /* 0x000000267c7c7220 */ /* 0x000fc80000410000 */
[----:B------:R-:W-:-:S05]  /*31140*/  FMUL.FTZ R124, R124, R58 ;  /* 0x0000003a7c7c7220 */ /* 0x000fca0000410000 */
[----:B------:R-:W-:Y:S02]  /*31150*/  FSEL R124, R124, RZ, !P0 ;  /* 0x000000ff7c7c7208 */ /* 0x000fe40004000000 */
[----:B------:R-:W-:-:S03]  /*31160*/  PLOP3.LUT P0, PT, P0, PT, PT, 0x8, 0x80 ;  /* 0x000000000080781c */ /* 0x000fc6000070e170 */
[--C-:B------:R-:W-:Y:S01]  /*31170*/  FADD.FTZ R124, R124, R125.reuse ;  /* 0x0000007d7c7c7221 */ /* 0x100fe20000010000 */
[----:B------:R-:W-:-:S04]  /*31180*/  PRMT R125, R68, 0x7632, R125 ;  /* 0x00007632447d7816 */ /* 0x000fc8000000007d */
[----:B------:R-:W-:-:S05]  /*31190*/  MOV R64, R124 ;  /* 0x0000007c00407202 */ /* 0x000fca0000000f00 */
        /* <DEDUP_REMOVED lines=10> */
.L_x_19765:
        /* <DEDUP_REMOVED lines=13> */
.L_x_19767:
[----:B------:R-:W-:Y:S05]  /*31310*/  BSYNC.RECONVERGENT B1 ;  /* 0x0000000000017941 */ /* 0x000fea0003800200 */
.L_x_19766:
        /* <DEDUP_REMOVED lines=39> */
[----:B------:R-:W-:Y:S02]  /*31590*/  IMAD.MOV.U32 R122, RZ, RZ, R128 ;  /* 0x000000ffff7a7224 */ /* 0x000fe400078e0080 */
[----:B------:R-:W-:-:S05]  /*315a0*/  IMAD.WIDE.U32 R128, R131, -0x326172a9, RZ ;  /* 0xcd9e8d5783807825 */ /* 0x000fca00078e00ff */
[----:B------:R-:W-:-:S07]  /*315b0*/  LOP3.LUT R126, R48, R126, R129, 0x96, !PT ;  /* 0x0000007e307e7212 */ /* 0x000fce00078e9681 */
.L_x_19764:
[----:B------:R-:W-:Y:S05]  /*315c0*/  BSYNC.RECONVERGENT B0 ;  /* 0x0000000000007941 */ /* 0x000fea0003800200 */
.L_x_19763:
        /* <DEDUP_REMOVED lines=23> */
.L_x_19770:
        /* <DEDUP_REMOVED lines=13> */
.L_x_19772:
[----:B------:R-:W-:Y:S05]  /*31810*/  BSYNC.RECONVERGENT B1 ;  /* 0x0000000000017941 */ /* 0x000fea0003800200 */
.L_x_19771:
        /* <DEDUP_REMOVED lines=40> */
[----:B------:R-:W-:Y:S01]  /*31aa0*/  HFMA2 R131, -RZ, RZ, 0, 0 ;  /* 0x00000000ff837431 */ /* 0x000fe200000001ff */
[----:B------:R-:W-:-:S07]  /*31ab0*/  LOP3.LUT R126, R48, R126, R129, 0x96, !PT ;  /* 0x0000007e307e7212 */ /* 0x000fce00078e9681 */
.L_x_19769:
[----:B------:R-:W-:Y:S05]  /*31ac0*/  BSYNC.RECONVERGENT B0 ;  /* 0x0000000000007941 */ /* 0x000fea0003800200 */
.L_x_19768:
[----:B------:R-:W-:Y:S01]  /*31ad0*/  I2FP.F32.U32 R125, R125 ;  /* 0x0000007d007d7245 */ /* 0x000fe20000201000 */
[----:B------:R-:W-:Y:S01]  /*31ae0*/  BSSY.RECONVERGENT B0, `(.L_x_19773) ;  /* 0x0000051000007945 */ /* 0x000fe20003800200 */
[----:B------:R-:W-:Y:S02]  /*31af0*/  ISETP.NE.AND P2, PT, R131, 0x1, PT ;  /* 0x000000018300780c */ /* 0x000fe40003f45270 */
[----:B------:R-:W-:Y:S01]  /*31b00*/  SHF.L.U32 R129, R69, 0x10, RZ ;  /* 0x0000001045817819 */ /* 0x000fe200000006ff */
[----:B------:R-:W-:Y:S01]  /*31b10*/  FFMA.FTZ R125, R125, R39, 1.1641532182693481445e-10 ;  /* 0x2f0000007d7d7423 */ /* 0x000fe20000010027 */
[----:B------:R-:W-:Y:S02]  /*31b20*/  PRMT R69, R65, 0x7632, R69 ;  /* 0x0000763241457816 */ /* 0x000fe40000000045 */
[----:B------:R-:W-:Y:S02]  /*31b30*/  MOV R130, R128 ;  /* 0x0000008000827202 */ /* 0x000fe40000000f00 */
        /* <DEDUP_REMOVED lines=19> */
.L_x_19775:
        /* <DEDUP_REMOVED lines=13> */
.L_x_19777:
[----:B------:R-:W-:Y:S05]  /*31d40*/  BSYNC.RECONVERGENT B1 ;  /* 0x0000000000017941 */ /* 0x000fea0003800200 */
.L_x_19776:
        /* <DEDUP_REMOVED lines=41> */
[----:B------:R-:W-:-:S07]  /*31fe0*/  IMAD.MOV.U32 R129, RZ, RZ, RZ ;  /* 0x000000ffff817224 */ /* 0x000fce00078e00ff */
.L_x_19774:
[----:B------:R-:W-:Y:S05]  /*31ff0*/  BSYNC.RECONVERGENT B0 ;  /* 0x0000000000007941 */ /* 0x000fea0003800200 */
.L_x_19773:
        /* <DEDUP_REMOVED lines=23> */
.L_x_19780:
        /* <DEDUP_REMOVED lines=13> */
.L_x_19782:
[----:B------:R-:W-:Y:S05]  /*32240*/  BSYNC.RECONVERGENT B1 ;  /* 0x0000000000017941 */ /* 0x000fea0003800200 */
.L_x_19781:
        /* <DEDUP_REMOVED lines=39> */
[----:B------:R-:W-:-:S04]  /*324c0*/  IMAD.WIDE.U32 R128, R131, -0x326172a9, RZ ;  /* 0xcd9e8d5783807825 */ /* 0x000fc800078e00ff */
[----:B------:R-:W-:Y:S01]  /*324d0*/  IMAD.MOV.U32 R131, RZ, RZ, RZ ;  /* 0x000000ffff837224 */ /* 0x000fe200078e00ff */
[----:B------:R-:W-:-:S07]  /*324e0*/  LOP3.LUT R126, R48, R126, R129, 0x96, !PT ;  /* 0x0000007e307e7212 */ /* 0x000fce00078e9681 */
.L_x_19779:
[----:B------:R-:W-:Y:S05]  /*324f0*/  BSYNC.RECONVERGENT B0 ;  /* 0x0000000000007941 */ /* 0x000fea0003800200 */
.L_x_19778:
[----:B------:R-:W-:Y:S01]  /*32500*/  I2FP.F32.U32 R129, R130 ;  /* 0x0000008200817245 */ /* 0x000fe20000201000 */
[----:B------:R-:W-:Y:S01]  /*32510*/  IMAD.U32 R130, R70, 0x10000, RZ ;  /* 0x0001000046827824 */ /* 0x000fe200078e00ff */
[----:B------:R-:W-:Y:S01]  /*32520*/  ISETP.NE.AND P4, PT, R131, 0x1, PT ;  /* 0x000000018300780c */ /* 0x000fe20003f85270 */
[----:B------:R-:W-:Y:S01]  /*32530*/  BSSY.RECONVERGENT B0, `(.L_x_19783) ;  /* 0x000004f000007945 */ /* 0x000fe20003800200 */
[----:B------:R-:W-:Y:S01]  /*32540*/  PRMT R70, R66, 0x7632, R70 ;  /* 0x0000763242467816 */ /* 0x000fe20000000046 */
[----:B------:R-:W-:-:S03]  /*32550*/  FFMA.FTZ R129, R129, R39, 1.1641532182693481445e-10 ;  /* 0x2f00000081817423 */ /* 0x000fc60000010027 */
[----:B------:R-:W-:Y:S02]  /*32560*/  PRMT R136, R70, 0x7632, R136 ;  /* 0x0000763246887816 */ /* 0x000fe40000000088 */
        /* <DEDUP_REMOVED lines=19> */
.L_x_19785:
        /* <DEDUP_REMOVED lines=13> */
.L_x_19787:
[----:B------:R-:W-:Y:S05]  /*32770*/  BSYNC.RECONVERGENT B1 ;  /* 0x0000000000017941 */ /* 0x000fea0003800200 */
.L_x_19786:
        /* <DEDUP_REMOVED lines=40> */
[----:B------:R-:W-:Y:S01]  /*32a00*/  LOP3.LUT R126, R48, R126, R129, 0x96, !PT ;  /* 0x0000007e307e7212 */ /* 0x000fe200078e9681 */
[----:B------:R-:W-:-:S07]  /*32a10*/  HFMA2 R129, -RZ, RZ, 0, 0 ;  /* 0x00000000ff817431 */ /* 0x000fce00000001ff */
.L_x_19784:
[----:B------:R-:W-:Y:S05]  /*32a20*/  BSYNC.RECONVERGENT B0 ;  /* 0x0000000000007941 */ /* 0x000fea0003800200 */
.L_x_19783:
        /* <DEDUP_REMOVED lines=23> */
.L_x_19790:
        /* <DEDUP_REMOVED lines=13> */
.L_x_19792:
[----:B------:R-:W-:Y:S05]  /*32c70*/  BSYNC.RECONVERGENT B1 ;  /* 0x0000000000017941 */ /* 0x000fea0003800200 */
.L_x_19791:
        /* <DEDUP_REMOVED lines=41> */
[----:B------:R-:W-:-:S07]  /*32f10*/  LOP3.LUT R126, R48, R126, R129, 0x96, !PT ;  /* 0x0000007e307e7212 */ /* 0x000fce00078e9681 */
.L_x_19789:
[----:B------:R-:W-:Y:S05]  /*32f20*/  BSYNC.RECONVERGENT B0 ;  /* 0x0000000000007941 */ /* 0x000fea0003800200 */
.L_x_19788:
[----:B------:R-:W-:Y:S01]  /*32f30*/  I2FP.F32.U32 R70, R70 ;  /* 0x0000004600467245 */ /* 0x000fe20000201000 */
[----:B------:R-:W-:Y:S01]  /*32f40*/  BSSY.RECONVERGENT B0, `(.L_x_19793) ;  /* 0x0000055000007945 */ /* 0x000fe20003800200 */
[----:B------:R-:W-:Y:S01]  /*32f50*/  ISETP.NE.AND P6, PT, R139, 0x1, PT ;  /* 0x000000018b00780c */ /* 0x000fe20003fc5270 */
[----:B------:R-:W-:Y:S01]  /*32f60*/  IMAD.MOV.U32 R129, RZ, RZ, 0x2 ;  /* 0x00000002ff817424 */ /* 0x000fe200078e00ff */
        /* <DEDUP_REMOVED lines=22> */
.L_x_19795:
        /* <DEDUP_REMOVED lines=16> */
.L_x_19797:
[----:B------:R-:W-:Y:S05]  /*331d0*/  BSYNC.RECONVERGENT B1 ;  /* 0x0000000000017941 */ /* 0x000fea0003800200 */
.L_x_19796:
        /* <DEDUP_REMOVED lines=43> */
.L_x_19794:
[----:B------:R-:W-:Y:S05]  /*33490*/  BSYNC.RECONVERGENT B0 ;  /* 0x0000000000007941 */ /* 0x000fea0003800200 */
.L_x_19793:
[----:B------:R-:W-:Y:S02]  /*334a0*/  I2FP.F32.U32 R40, R70 ;  /* 0x0000004600287245 */ /* 0x000fe40000201000 */
[----:B------:R-:W-:Y:S02]  /*334b0*/  F2FP.BF16.F32.PACK_AB R42, R136, R137 ;  /* 0x00000089882a723e */ /* 0x000fe400000010ff */
[----:B------:R-:W-:Y:S01]  /*334c0*/  F2FP.BF16.F32.PACK_AB R41, R69, R125 ;  /* 0x0000007d4529723e */ /* 0x000fe200000010ff */
[----:B------:R-:W-:Y:S01]  /*334d0*/  FFMA.FTZ R39, R40, R39, 1.1641532182693481445e-10 ;  /* 0x2f00000028277423 */ /* 0x000fe20000010027 */
[----:B------:R-:W-:-:S04]  /*334e0*/  IMAD.U32 R40, R131, 0x10000, RZ ;  /* 0x0001000083287824 */ /* 0x000fc800078e00ff */
[----:B------:R-:W-:Y:S01]  /*334f0*/  FMUL.FTZ R38, R40, R38 ;  /* 0x0000002628267220 */ /* 0x000fe20000410000 */
[----:B------:R-:W-:Y:S02]  /*33500*/  FSETP.GTU.FTZ.AND P6, PT, R39, R59, PT ;  /* 0x0000003b2700720b */ /* 0x000fe40003fdc000 */
[----:B------:R-:W-:Y:S01]  /*33510*/  SHF.L.U32 R40, R138, 0x10, RZ ;  /* 0x000000108a287819 */ /* 0x000fe200000006ff */
[----:B------:R-:W-:-:S05]  /*33520*/  FMUL.FTZ R38, R38, R58 ;  /* 0x0000003a26267220 */ /* 0x000fca0000410000 */
[----:B------:R-:W-:Y:S02]  /*33530*/  FSEL R38, R38, RZ, !P6 ;  /* 0x000000ff26267208 */ /* 0x000fe40007000000 */
[----:B------:R-:W-:-:S03]  /*33540*/  PLOP3.LUT P6, PT, P6, PT, PT, 0x8, 0x80 ;  /* 0x000000000080781c */ /* 0x000fc600037ce170 */
[----:B------:R-:W-:Y:S01]  /*33550*/  FADD.FTZ R44, R38, R40 ;  /* 0x00000028262c7221 */ /* 0x000fe20000010000 */
[----:B------:R-:W-:-:S04]  /*33560*/  F2FP.BF16.F32.PACK_AB R40, R68, R124 ;  /* 0x0000007c4428723e */ /* 0x000fc800000010ff */
[----:B------:R-:W-:Y:S01]  /*33570*/  F2FP.BF16.F32.PACK_AB R43, R44, R130 ;  /* 0x000000822c2b723e */ /* 0x000fe200000010ff */
[----:B------:R-:W-:Y:S06]  /*33580*/  BRA `(.L_x_19798) ;  /* 0x0000002800247947 */ /* 0x000fec0003800000 */
.L_x_19757:
        /* <DEDUP_REMOVED lines=16> */
.L_x_19801:
        /* <DEDUP_REMOVED lines=13> */
.L_x_19803:
[----:B------:R-:W-:Y:S05]  /*33760*/  BSYNC.RECONVERGENT B1 ;  /* 0x0000000000017941 */ /* 0x000fea0003800200 */
.L_x_19802:
        /* <DEDUP_REMOVED lines=43> */
.L_x_19800:
[----:B------:R-:W-:Y:S05]  /*33a20*/  BSYNC.RECONVERGENT B0 ;  /* 0x0000000000007941 */ /* 0x000fea0003800200 */
.L_x_19799:
        /* <DEDUP_REMOVED lines=25> */
.L_x_19806:
        /* <DEDUP_REMOVED lines=13> */
.L_x_19808:
[----:B------:R-:W-:Y:S05]  /*33c90*/  BSYNC.RECONVERGENT B1 ;  /* 0x0000000000017941 */ /* 0x000fea0003800200 */
.L_x_19807:
        /* <DEDUP_REMOVED lines=39> */
[----:B------:R-:W-:-:S04]  /*33f10*/  IMAD.WIDE.U32 R68, R125, -0x326172a9, RZ ;  /* 0xcd9e8d577d447825 */ /* 0x000fc800078e00ff */
[----:B------:R-:W-:Y:S01]  /*33f20*/  IMAD.MOV.U32 R125, RZ, RZ, RZ ;  /* 0x000000ffff7d7224 */ /* 0x000fe200078e00ff */
[----:B------:R-:W-:Y:S02]  /*33f30*/  LOP3.LUT R126, R48, R126, R69, 0x96, !PT ;  /* 0x0000007e307e7212 */ /* 0x000fe400078e9645 */
[----:B------:R-:W-:-:S07]  /*33f40*/  MOV R128, R68 ;  /* 0x0000004400807202 */ /* 0x000fce0000000f00 */
.L_x_19805:
[----:B------:R-:W-:Y:S05]  /*33f50*/  BSYNC.RECONVERGENT B0 ;  /* 0x0000000000007941 */ /* 0x000fea0003800200 */
.L_x_19804:
        /* <DEDUP_REMOVED lines=21> */
.L_x_19811:
        /* <DEDUP_REMOVED lines=13> */
.L_x_19813:
[----:B------:R-:W-:Y:S05]  /*34180*/  BSYNC.RECONVERGENT B1 ;  /* 0x0000000000017941 */ /* 0x000fea0003800200 */
.L_x_19812:
        /* <DEDUP_REMOVED lines=43> */
.L_x_19810:
[----:B------:R-:W-:Y:S05]  /*34440*/  BSYNC.RECONVERGENT B0 ;  /* 0x0000000000007941 */ /* 0x000fea0003800200 */
.L_x_19809:
        /* <DEDUP_REMOVED lines=23> */
.L_x_19816:
        /* <DEDUP_REMOVED lines=13> */
.L_x_19818:
[----:B------:R-:W-:Y:S05]  /*34690*/  BSYNC.RECONVERGENT B1 ;  /* 0x0000000000017941 */ /* 0x000fea0003800200 */
.L_x_19817:
        /* <DEDUP_REMOVED lines=40> */
[----:B------:R-:W-:Y:S02]  /*34920*/  HFMA2 R130, -RZ, RZ, 0, 0 ;  /* 0x00000000ff827431 */ /* 0x000fe400000001ff */
[----:B------:R-:W-:Y:S01]  /*34930*/  IMAD.MOV.U32 R128, RZ, RZ, R124 ;  /* 0x000000ffff807224 */ /* 0x000fe200078e007c */
[----:B------:R-:W-:-:S07]  /*34940*/  LOP3.LUT R126, R48, R126, R125, 0x96, !PT ;  /* 0x0000007e307e7212 */ /* 0x000fce00078e967d */
.L_x_19815:
[----:B------:R-:W-:Y:S05]  /*34950*/  BSYNC.RECONVERGENT B0 ;  /* 0x0000000000007941 */ /* 0x000fea0003800200 */
.L_x_19814:
[----:B------:R-:W-:Y:S01]  /*34960*/  ISETP.NE.AND P4, PT, R130, 0x1, PT ;  /* 0x000000018200780c */ /* 0x000fe20003f85270 */
[----:B------:R-:W-:Y:S01]  /*34970*/  IMAD.U32 R69, R69, 0x10000, RZ ;  /* 0x0001000045457824 */ /* 0x000fe200078e00ff */
[----:B------:R-:W-:Y:S01]  /*34980*/  I2FP.F32.U32 R124, R129 ;  /* 0x00000081007c7245 */ /* 0x000fe20000201000 */
[----:B------:R-:W-:Y:S01]  /*34990*/  BSSY.RECONVERGENT B0, `(.L_x_19819) ;  /* 0x000004a000007945 */ /* 0x000fe20003800200 */
[----:B------:R-:W-:Y:S02]  /*349a0*/  IMAD.MOV.U32 R125, RZ, RZ, R128 ;  /* 0x000000ffff7d7224 */ /* 0x000fe400078e0080 */
[----:B------:R-:W-:Y:S01]  /*349b0*/  FMUL.FTZ R69, R69, R38 ;  /* 0x0000002645457220 */ /* 0x000fe20000410000 */
[----:B------:R-:W-:-:S03]  /*349c0*/  FFMA.FTZ R124, R124, R39, 1.1641532182693481445e-10 ;  /* 0x2f0000007c7c7423 */ /* 0x000fc60000010027 */
[----:B------:R-:W-:Y:S02]  /*349d0*/  FMUL.FTZ R69, R69, R58 ;  /* 0x0000003a45457220 */ /* 0x000fe40000410000 */
[----:B------:R-:W-:Y:S01]  /*349e0*/  FSETP.GTU.FTZ.AND P3, PT, R124, R59, PT ;  /* 0x0000003b7c00720b */ /* 0x000fe20003f7c000 */
[----:B------:R-:W-:-:S03]  /*349f0*/  HFMA2 R124, -RZ, RZ, 0, 1.1920928955078125e-07 ;  /* 0x00000002ff7c7431 */ /* 0x000fc600000001ff */
[----:B------:R-:W-:Y:S02]  /*34a00*/  PLOP3.LUT P2, PT, P3, PT, PT, 0x8, 0x80 ;  /* 0x000000000080781c */ /* 0x000fe40001f4e170 */
[----:B------:R-:W-:Y:S01]  /*34a10*/  FSEL R69, R69, RZ, !P3 ;  /* 0x000000ff45457208 */ /* 0x000fe20005800000 */
        /* <DEDUP_REMOVED lines=9> */
.L_x_19821:
        /* <DEDUP_REMOVED lines=13> */
.L_x_19823:
[----:B------:R-:W-:Y:S05]  /*34b80*/  BSYNC.RECONVERGENT B1 ;  /* 0x0000000000017941 */ /* 0x000fea0003800200 */
.L_x_19822:
        /* <DEDUP_REMOVED lines=38> */
[----:B------:R-:W-:Y:S01]  /*34df0*/  IMAD.WIDE.U32 R128, R129, -0x326172a9, RZ ;  /* 0xcd9e8d5781807825 */ /* 0x000fe200078e00ff */
[----:B------:R-:W-:-:S04]  /*34e00*/  MOV R122, R126 ;  /* 0x0000007e007a7202 */ /* 0x000fc80000000f00 */
[----:B------:R-:W-:Y:S01]  /*34e10*/  LOP3.LUT R126, R48, R124, R129, 0x96, !PT ;  /* 0x0000007c307e7212 */ /* 0x000fe200078e9681 */
[----:B------:R-:W-:-:S07]  /*34e20*/  IMAD.MOV.U32 R124, RZ, RZ, RZ ;  /* 0x000000ffff7c7224 */ /* 0x000fce00078e00ff */
.L_x_19820:
[----:B------:R-:W-:Y:S05]  /*34e30*/  BSYNC.RECONVERGENT B0 ;  /* 0x0000000000007941 */ /* 0x000fea0003800200 */
.L_x_19819:
[----:B------:R-:W-:Y:S01]  /*34e40*/  I2FP.F32.U32 R125, R125 ;  /* 0x0000007d007d7245 */ /* 0x000fe20000201000 */
[----:B------:R-:W-:Y:S01]  /*34e50*/  BSSY.RECONVERGENT B0, `(.L_x_19824) ;  /* 0x000004e000007945 */ /* 0x000fe20003800200 */
[----:B------:R-:W-:Y:S01]  /*34e60*/  ISETP.NE.AND P5, PT, R124, 0x1, PT ;  /* 0x000000017c00780c */ /* 0x000fe20003fa5270 */
[----:B------:R-:W-:Y:S01]  /*34e70*/  IMAD.MOV.U32 R129, RZ, RZ, 0x2 ;  /* 0x00000002ff817424 */ /* 0x000fe200078e00ff */
[----:B------:R-:W-:Y:S01]  /*34e80*/  PRMT R131, R66, 0x7632, R131 ;  /* 0x0000763242837816 */ /* 0x000fe20000000083 */
[----:B------:R-:W-:-:S05]  /*34e90*/  FFMA.FTZ R125, R125, R39, 1.1641532182693481445e-10 ;  /* 0x2f0000007d7d7423 */ /* 0x000fca0000010027 */
[----:B------:R-:W-:Y:S02]  /*34ea0*/  FSETP.GTU.FTZ.AND P4, PT, R125, R59, PT ;  /* 0x0000003b7d00720b */ /* 0x000fe40003f9c000 */
[----:B------:R-:W-:Y:S02]  /*34eb0*/  SHF.L.U32 R125, R66, 0x10, RZ ;  /* 0x00000010427d7819 */ /* 0x000fe400000006ff */
[----:B------:R-:W-:-:S03]  /*34ec0*/  PLOP3.LUT P3, PT, P4, PT, PT, 0x8, 0x80 ;  /* 0x000000000080781c */ /* 0x000fc6000276e170 */
[----:B------:R-:W-:-:S04]  /*34ed0*/  FMUL.FTZ R125, R125, R38 ;  /* 0x000000267d7d7220 */ /* 0x000fc80000410000 */
[----:B------:R-:W-:-:S05]  /*34ee0*/  FMUL.FTZ R125, R125, R58 ;  /* 0x0000003a7d7d7220 */ /* 0x000fca0000410000 */
[----:B------:R-:W-:Y:S02]  /*34ef0*/  FSEL R130, R125, RZ, !P4 ;  /* 0x000000ff7d827208 */ /* 0x000fe40006000000 */
        /* <DEDUP_REMOVED lines=11> */
.L_x_19826:
        /* <DEDUP_REMOVED lines=13> */
.L_x_19828:
[----:B------:R-:W-:Y:S05]  /*35080*/  BSYNC.RECONVERGENT B1 ;  /* 0x0000000000017941 */ /* 0x000fea0003800200 */
.L_x_19827:
        /* <DEDUP_REMOVED lines=42> */
.L_x_19825:
[----:B------:R-:W-:Y:S05]  /*35330*/  BSYNC.RECONVERGENT B0 ;  /* 0x0000000000007941 */ /* 0x000fea0003800200 */
.L_x_19824:
[----:B------:R-:W-:Y:S01]  /*35340*/  I2FP.F32.U32 R124, R125 ;  /* 0x0000007d007c7245 */ /* 0x000fe20000201000 */
[----:B------:R-:W-:Y:S01]  /*35350*/  BSSY.RECONVERGENT B0, `(.L_x_19829) ;  /* 0x000004d000007945 */ /* 0x000fe20003800200 */
[----:B------:R-:W-:Y:S02]  /*35360*/  ISETP.NE.AND P5, PT, R129, 0x1, PT ;  /* 0x000000018100780c */ /* 0x000fe40003fa5270 */
[----:B------:R-:W-:Y:S01]  /*35370*/  MOV R125, R128 ;  /* 0x00000080007d7202 */ /* 0x000fe20000000f00 */
[----:B------:R-:W-:-:S05]  /*35380*/  FFMA.FTZ R124, R124, R39, 1.1641532182693481445e-10 ;  /* 0x2f0000007c7c7423 */ /* 0x000fca0000010027 */
[----:B------:R-:W-:Y:S02]  /*35390*/  FSETP.GTU.FTZ.AND P4, PT, R124, R59, PT ;  /* 0x0000003b7c00720b */ /* 0x000fe40003f9c000 */
[----:B------:R-:W-:-:S05]  /*353a0*/  SHF.L.U32 R124, R131, 0x10, RZ ;  /* 0x00000010837c7819 */ /* 0x000fca00000006ff */
        /* <DEDUP_REMOVED lines=15> */
.L_x_19831:
        /* <DEDUP_REMOVED lines=13> */
.L_x_19833:
[----:B------:R-:W-:Y:S05]  /*35570*/  BSYNC.RECONVERGENT B1 ;  /* 0x0000000000017941 */ /* 0x000fea0003800200 */
.L_x_19832:
        /* <DEDUP_REMOVED lines=42> */
.L_x_19830:
[----:B------:R-:W-:Y:S05]  /*35820*/  BSYNC.RECONVERGENT B0 ;  /* 0x0000000000007941 */ /* 0x000fea0003800200 */
.L_x_19829:
[----:B------:R-:W-:Y:S01]  /*35830*/  I2FP.F32.U32 R125, R125 ;  /* 0x0000007d007d7245 */ /* 0x000fe20000201000 */
[----:B------:R-:W-:Y:S01]  /*35840*/  BSSY.RECONVERGENT B0, `(.L_x_19834) ;  /* 0x0000051000007945 */ /* 0x000fe20003800200 */
[----:B------:R-:W-:Y:S01]  /*35850*/  ISETP.NE.AND P6, PT, R124, 0x1, PT ;  /* 0x000000017c00780c */ /* 0x000fe20003fc5270 */
[----:B------:R-:W-:Y:S01]  /*35860*/  IMAD.MOV.U32 R129, RZ, RZ, 0x2 ;  /* 0x00000002ff817424 */ /* 0x000fe200078e00ff */
[----:B------:R-:W-:Y:S01]  /*35870*/  PRMT R137, R67, 0x7632, R137 ;  /* 0x0000763243897816 */ /* 0x000fe20000000089 */
[----:B------:R-:W-:-:S05]  /*35880*/  FFMA.FTZ R125, R125, R39, 1.1641532182693481445e-10 ;  /* 0x2f0000007d7d7423 */ /* 0x000fca0000010027 */
[----:B------:R-:W-:Y:S02]  /*35890*/  FSETP.GTU.FTZ.AND P5, PT, R125, R59, PT ;  /* 0x0000003b7d00720b */ /* 0x000fe40003fbc000 */
[----:B------:R-:W-:-:S05]  /*358a0*/  SHF.L.U32 R125, R67, 0x10, RZ ;  /* 0x00000010437d7819 */ /* 0x000fca00000006ff */
[----:B------:R-:W-:-:S04]  /*358b0*/  FMUL.FTZ R125, R125, R38 ;  /* 0x000000267d7d7220 */ /* 0x000fc80000410000 */
        /* <DEDUP_REMOVED lines=13> */
.L_x_19836:
        /* <DEDUP_REMOVED lines=16> */
.L_x_19838:
[----:B------:R-:W-:Y:S05]  /*35a90*/  BSYNC.RECONVERGENT B1 ;  /* 0x0000000000017941 */ /* 0x000fea0003800200 */
.L_x_19837:
        /* <DEDUP_REMOVED lines=43> */
.L_x_19835:
[----:B------:R-:W-:Y:S05]  /*35d50*/  BSYNC.RECONVERGENT B0 ;  /* 0x0000000000007941 */ /* 0x000fea0003800200 */
.L_x_19834:
[----:B------:R-:W-:Y:S02]  /*35d60*/  I2FP.F32.U32 R40, R125 ;  /* 0x0000007d00287245 */ /* 0x000fe40000201000 */
[----:B------:R-:W-:Y:S02]  /*35d70*/  F2FP.BF16.F32.PACK_AB R42, R131, R130 ;  /* 0x00000082832a723e */ /* 0x000fe400000010ff */
[----:B------:R-:W-:Y:S01]  /*35d80*/  F2FP.BF16.F32.PACK_AB R41, R69, R71 ;  /* 0x000000474529723e */ /* 0x000fe200000010ff */
[----:B------:R-:W-:Y:S01]  /*35d90*/  FFMA.FTZ R39, R40, R39, 1.1641532182693481445e-10 ;  /* 0x2f00000028277423 */ /* 0x000fe20000010027 */
[----:B------:R-:W-:-:S04]  /*35da0*/  SHF.L.U32 R40, R137, 0x10, RZ ;  /* 0x0000001089287819 */ /* 0x000fc800000006ff */
[----:B------:R-:W-:Y:S01]  /*35db0*/  FSETP.GTU.FTZ.AND P6, PT, R39, R59, PT ;  /* 0x0000003b2700720b */ /* 0x000fe20003fdc000 */
[----:B------:R-:W-:Y:S01]  /*35dc0*/  FMUL.FTZ R38, R40, R38 ;  /* 0x0000002628267220 */ /* 0x000fe20000410000 */
[----:B------:R-:W-:-:S03]  /*35dd0*/  F2FP.BF16.F32.PACK_AB R40, R68, R70 ;  /* 0x000000464428723e */ /* 0x000fc600000010ff */
[----:B------:R-:W-:-:S05]  /*35de0*/  FMUL.FTZ R38, R38, R58 ;  /* 0x0000003a26267220 */ /* 0x000fca0000410000 */
[----:B------:R-:W-:Y:S02]  /*35df0*/  FSEL R44, R38, RZ, !P6 ;  /* 0x000000ff262c7208 */ /* 0x000fe40007000000 */
[----:B------:R-:W-:Y:S02]  /*35e00*/  PLOP3.LUT P6, PT, P6, PT, PT, 0x8, 0x80 ;  /* 0x000000000080781c */ /* 0x000fe400037ce170 */
[----:B------:R-:W-:-:S11]  /*35e10*/  F2FP.BF16.F32.PACK_AB R43, R44, R67 ;  /* 0x000000432c2b723e */ /* 0x000fd600000010ff */
.L_x_19798:
[----:B------:R-:W0:Y:S01]  /*35e20*/  LDC.64 R38, c[0x0][0x3a8] ;  /* 0x0000ea00ff267b82 */ /* 0x000e220000000a00 */
[----:B------:R-:W-:-:S07]  /*35e30*/  UMOV UR4, 0xffffffff ;  /* 0xffffffff00047882 */ /* 0x000fce0000000000 */
[----:B------:R-:W1:Y:S01]  /*35e40*/  LDC.64 R46, c[0x0][0x3b0] ;  /* 0x0000ec00ff2e7b82 */ /* 0x000e620000000a00 */
        /* <DEDUP_REMOVED lines=14> */
[----:B------:R-:W-:Y:S02]  /*35f30*/  LOP3.LUT P5, RZ, R252, 0x1f, RZ, 0xc0, !PT ;  /* 0x0000001ffcff7812 */ /* 0x000fe400078ac0ff */
[----:B------:R-:W-:Y:S01]  /*35f40*/  LOP3.LUT R38, R38, R40, RZ, 0xfc, !PT ;  /* 0x0000002826267212 */ /* 0x000fe200078efcff */
[----:B-1----:R-:W-:-:S05]  /*35f50*/  IMAD.WIDE.U32 R40, R123, 0x8, R46 ;  /* 0x000000087b287825 */ /* 0x002fca00078e002e */
        /* <DEDUP_REMOVED lines=263> */
.L_x_19852:
[----:B------:R-:W2:Y:S04]  /*36fd0*/  LDL R49, [R1+0x98] ;  /* 0x0000980001317983 */ /* 0x000ea80000100800 */
[----:B------:R-:W3:Y:S04]  /*36fe0*/  LDL R48, [R1+0x80] ;  /* 0x0000800001307983 */ /* 0x000ee80000100800 */
[----:B------:R-:W4:Y:S04]  /*36ff0*/  LDL R47, [R1+0x84] ;  /* 0x00008400012f7983 */ /* 0x000f280000100800 */
[----:B------:R-:W5:Y:S04]  /*37000*/  LDL R46, [R1+0x9c] ;  /* 0x00009c00012e7983 */ /* 0x000f680000100800 */
[----:B------:R-:W5:Y:S04]  /*37010*/  LDL R45, [R1+0x94] ;  /* 0x00009400012d7983 */ /* 0x000f680000100800 */
[----:B------:R-:W5:Y:S04]  /*37020*/  LDL R54, [R1+0x88] ;  /* 0x0000880001367983 */ /* 0x000f680000100800 */
[----:B------:R-:W5:Y:S04]  /*37030*/  LDL R53, [R1+0x8c] ;  /* 0x00008c0001357983 */ /* 0x000f680000100800 */
[----:B------:R-:W5:Y:S01]  /*37040*/  LDL R52, [R1+0x90] ;  /* 0x0000900001347983 */ /* 0x000f620000100800 */
[----:B------:R-:W-:Y:S01]  /*37050*/  FMUL.FTZ R39, R43, R43 ;  /* 0x0000002b2b277220 */ /* 0x000fe20000410000 */
[----:B------:R-:W-:Y:S01]  /*37060*/  ISETP.NE.AND P0, PT, RZ, UR14, PT ;  /* 0x0000000eff007c0c */ /* 0x000fe2000bf05270 */
[----:B-1----:R-:W-:Y:S01]  /*37070*/  FADD.FTZ R38, R41, R38 ;  /* 0x0000002629267221 */ /* 0x002fe20000010000 */
[----:B------:R-:W5:Y:S02]  /*37080*/  LDL R51, [R1+0x68] ;  /* 0x0000680001337983 */ /* 0x000f640000100800 */
[----:B------:R-:W-:Y:S01]  /*37090*/  FSEL R39, R39, RZ, P0 ;  /* 0x000000ff27277208 */ /* 0x000fe20000000000 */
[----:B------:R-:W-:Y:S01]  /*370a0*/  FFMA.FTZ R38, R38, R42, UR13 ;  /* 0x0000000d26267e23 */ /* 0x000fe2000801002a */
[----:B0-----:R-:W-:Y:S01]  /*370b0*/  FSEL R41, R43, RZ, !P0 ;  /* 0x000000ff2b297208 */ /* 0x001fe20004000000 */
[----:B------:R-:W5:Y:S02]  /*370c0*/  LDL R50, [R1+0x6c] ;  /* 0x00006c0001327983 */ /* 0x000f640000100800 */
[----:B------:R-:W-:-:S02]  /*370d0*/  FADD.FTZ R38, R38, R39 ;  /* 0x0000002726267221 */ /* 0x000fc40000010000 */
[----:B------:R-:W5:Y:S02]  /*370e0*/  LDL R42, [R1+0x74] ;  /* 0x00007400012a7983 */ /* 0x000f640000100800 */
[----:B------:R-:W0:Y:S01]  /*370f0*/  MUFU.RSQ R40, R38 ;  /* 0x0000002600287308 */ /* 0x000e220000001400 */
[C---:B------:R-:W-:Y:S01]  /*37100*/  FADD.FTZ R32, -R41.reuse, R32 ;  /* 0x0000002029207221 */ /* 0x040fe20000010100 */
[C---:B------:R-:W-:Y:S01]  /*37110*/  FADD.FTZ R31, -R41.reuse, R31 ;  /* 0x0000001f291f7221 */ /* 0x040fe20000010100 */
[C---:B------:R-:W-:Y:S01]  /*37120*/  FADD.FTZ R33, -R41.reuse, R33 ;  /* 0x0000002129217221 */ /* 0x040fe20000010100 */
[C---:B------:R-:W-:Y:S01]  /*37130*/  FADD.FTZ R34, -R41.reuse, R34 ;  /* 0x0000002229227221 */ /* 0x040fe20000010100 */
[C---:B------:R-:W-:Y:S01]  /*37140*/  FADD.FTZ R35, -R41.reuse, R35 ;  /* 0x0000002329237221 */ /* 0x040fe20000010100 */
[----:B------:R-:W5:Y:S04]  /*37150*/  LDL R252, [R1+0x10] ;  /* 0x0000100001fc7983 */ /* 0x000f680000100800 */
[----:B------:R-:W5:Y:S04]  /*37160*/  LDL R124, [R1+0x14] ;  /* 0x00001400017c7983 */ /* 0x000f680000100800 */
[----:B------:R-:W5:Y:S01]  /*37170*/  LDL R139, [R1+0x18] ;  /* 0x00001800018b7983 */ /* 0x000f620000100800 */
[C---:B0-----:R-:W-:Y:S01]  /*37180*/  FMUL.FTZ R32, R40.reuse, R32 ;  /* 0x0000002028207220 */ /* 0x041fe20000410000 */
[C---:B------:R-:W-:Y:S01]  /*37190*/  FMUL.FTZ R31, R40.reuse, R31 ;  /* 0x0000001f281f7220 */ /* 0x040fe20000410000 */
[C---:B------:R-:W-:Y:S01]  /*371a0*/  FMUL.FTZ R33, R40.reuse, R33 ;  /* 0x0000002128217220 */ /* 0x040fe20000410000 */
[C---:B------:R-:W-:Y:S01]  /*371b0*/  FMUL.FTZ R34, R40.reuse, R34 ;  /* 0x0000002228227220 */ /* 0x040fe20000410000 */
[C---:B------:R-:W-:Y:S01]  /*371c0*/  FMUL.FTZ R35, R40.reuse, R35 ;  /* 0x0000002328237220 */ /* 0x040fe20000410000 */
[C---:B------:R-:W-:Y:S01]  /*371d0*/  FADD.FTZ R36, -R41.reuse, R36 ;  /* 0x0000002429247221 */ /* 0x040fe20000010100 */
[C---:B------:R-:W-:Y:S01]  /*371e0*/  FADD.FTZ R37, -R41.reuse, R37 ;  /* 0x0000002529257221 */ /* 0x040fe20000010100 */
[----:B------:R-:W-:Y:S01]  /*371f0*/  FADD.FTZ R30, -R41, R30 ;  /* 0x0000001e291e7221 */ /* 0x000fe20000010100 */
[----:B------:R-:W5:Y:S01]  /*37200*/  LDL R138, [R1] ;  /* 0x00000000018a7983 */ /* 0x000f620000100800 */
[C---:B------:R-:W-:Y:S01]  /*37210*/  FMUL.FTZ R36, R40.reuse, R36 ;  /* 0x0000002428247220 */ /* 0x040fe20000410000 */
[C---:B------:R-:W-:Y:S01]  /*37220*/  FMUL.FTZ R37, R40.reuse, R37 ;  /* 0x0000002528257220 */ /* 0x040fe20000410000 */
[----:B------:R-:W-:Y:S01]  /*37230*/  FMUL.FTZ R30, R40, R30 ;  /* 0x0000001e281e7220 */ /* 0x000fe20000410000 */
[----:B------:R-:W5:Y:S04]  /*37240*/  LDL R130, [R1+0x4] ;  /* 0x0000040001827983 */ /* 0x000f680000100800 */
[----:B------:R-:W5:Y:S04]  /*37250*/  LDL R125, [R1+0x1c] ;  /* 0x00001c00017d7983 */ /* 0x000f680000100800 */
[----:B------:R-:W5:Y:S04]  /*37260*/  LDL R137, [R1+0x8] ;  /* 0x0000080001897983 */ /* 0x000f680000100800 */
[----:B------:R-:W5:Y:S01]  /*37270*/  LDL R131, [R1+0xc] ;  /* 0x00000c0001837983 */ /* 0x000f620000100800 */
[----:B--2---:R-:W-:-:S03]  /*37280*/  FFMA.FTZ R32, R32, R49, R62 ;  /* 0x0000003120207223 */ /* 0x004fc6000001003e */
[----:B------:R-:W2:Y:S01]  /*37290*/  LDL R49, [R1+0x70] ;  /* 0x0000700001317983 */ /* 0x000ea20000100800 */
[----:B---3--:R-:W-:-:S03]  /*372a0*/  FFMA.FTZ R34, R34, R48, R132 ;  /* 0x0000003022227223 */ /* 0x008fc60000010084 */
[----:B------:R-:W3:Y:S01]  /*372b0*/  LDL R48, [R1+0x78] ;  /* 0x0000780001307983 */ /* 0x000ee20000100800 */
[----:B----4-:R-:W-:-:S03]  /*372c0*/  FFMA.FTZ R35, R35, R47, R133 ;  /* 0x0000002f23237223 */ /* 0x010fc60000010085 */
[----:B------:R-:W4:Y:S01]  /*372d0*/  LDL R47, [R1+0x60] ;  /* 0x00006000012f7983 */ /* 0x000f220000100800 */
[----:B-----5:R-:W-:-:S03]  /*372e0*/  FFMA.FTZ R33, R33, R46, R63 ;  /* 0x0000002e21217223 */ /* 0x020fc6000001003f */
[----:B------:R-:W5:Y:S01]  /*372f0*/  LDL R46, [R1+0x64] ;  /* 0x00006400012e7983 */ /* 0x000f620000100800 */
[----:B------:R-:W-:-:S03]  /*37300*/  FFMA.FTZ R31, R31, R45, R61 ;  /* 0x0000002d1f1f7223 */ /* 0x000fc6000001003d */
[----:B------:R-:W5:Y:S01]  /*37310*/  LDL R45, [R1+0x7c] ;  /* 0x00007c00012d7983 */ /* 0x000f620000100800 */
[----:B------:R-:W-:Y:S01]  /*37320*/  FFMA.FTZ R36, R36, R54, R134 ;  /* 0x0000003624247223 */ /* 0x000fe20000010086 */
[----:B------:R-:W-:Y:S01]  /*37330*/  FFMA.FTZ R37, R37, R53, R135 ;  /* 0x0000003525257223 */ /* 0x000fe20000010087 */
[----:B------:R-:W-:-:S04]  /*37340*/  FFMA.FTZ R30, R30, R52, R60 ;  /* 0x000000341e1e7223 */ /* 0x000fc8000001003c */
[----:B------:R-:W-:Y:S02]  /*37350*/  F2FP.BF16.F32.PACK_AB R39, R37, R36 ;  /* 0x000000242527723e */ /* 0x000fe400000010ff */
[----:B------:R-:W-:Y:S02]  /*37360*/  F2FP.BF16.F32.PACK_AB R36, R31, R30 ;  /* 0x0000001e1f24723e */ /* 0x000fe400000010ff */
[----:B------:R-:W0:Y:S02]  /*37370*/  @!P5 LDC.64 R30, c[0x0][0x3c0] ;  /* 0x0000f000ff1edb82 */ /* 0x000e240000000a00 */
[----:B0-----:R-:W-:-:S05]  /*37380*/  @!P5 IMAD.WIDE R30, R2, 0x4, R30 ;  /* 0x00000004021ed825 */ /* 0x001fca00078e021e */
[----:B------:R0:W-:Y:S02]  /*37390*/  @!P5 STG.E desc[UR8][R30.64], R43 ;  /* 0x0000002b1e00d986 */ /* 0x0001e4000c101908 */
[----:B0-----:R-:W0:Y:S02]  /*373a0*/  @!P5 LDC.64 R30, c[0x0][0x3c8] ;  /* 0x0000f200ff1edb82 */ /* 0x001e240000000a00 */
[----:B0-----:R-:W-:-:S05]  /*373b0*/  @!P5 IMAD.WIDE R30, R2, 0x4, R30 ;  /* 0x00000004021ed825 */ /* 0x001fca00078e021e */
[----:B------:R0:W-:Y:S02]  /*373c0*/  @!P5 STG.E desc[UR8][R30.64], R40 ;  /* 0x000000281e00d986 */ /* 0x0001e4000c101908 */
[----:B0-----:R-:W0:Y:S01]  /*373d0*/  LDC.64 R30, c[0x0][0x428] ;  /* 0x00010a00ff1e7b82 */ /* 0x001e220000000a00 */
[----:B------:R-:W-:Y:S01]  /*373e0*/  F2FP.BF16.F32.PACK_AB R37, R33, R32 ;  /* 0x000000202125723e */ /* 0x000fe200000010ff */
[C---:B------:R-:W-:Y:S01]  /*373f0*/  FADD.FTZ R27, -R41.reuse, R27 ;  /* 0x0000001b291b7221 */ /* 0x040fe20000010100 */
[C---:B------:R-:W-:Y:S01]  /*37400*/  FADD.FTZ R18, -R41.reuse, R18 ;  /* 0x0000001229127221 */ /* 0x040fe20000010100 */
[C---:B------:R-:W-:Y:S01]  /*37410*/  FADD.FTZ R19, -R41.reuse, R19 ;  /* 0x0000001329137221 */ /* 0x040fe20000010100 */
[C---:B------:R-:W-:Y:S01]  /*37420*/  FADD.FTZ R20, -R41.reuse, R20 ;  /* 0x0000001429147221 */ /* 0x040fe20000010100 */
[C---:B------:R-:W-:Y:S01]  /*37430*/  FMUL.FTZ R27, R40.reuse, R27 ;  /* 0x0000001b281b7220 */ /* 0x040fe20000410000 */
[C---:B------:R-:W-:Y:S01]  /*37440*/  FADD.FTZ R21, -R41.reuse, R21 ;  /* 0x0000001529157221 */ /* 0x040fe20000010100 */
[C---:B------:R-:W-:Y:S01]  /*37450*/  FADD.FTZ R22, -R41.reuse, R22 ;  /* 0x0000001629167221 */ /* 0x040fe20000010100 */
[----:B------:R-:W-:Y:S01]  /*37460*/  FADD.FTZ R23, -R41, R23 ;  /* 0x0000001729177221 */ /* 0x000fe20000010100 */
[C---:B------:R-:W-:Y:S01]  /*37470*/  FMUL.FTZ R18, R40.reuse, R18 ;  /* 0x0000001228127220 */ /* 0x040fe20000410000 */
[C---:B------:R-:W-:Y:S01]  /*37480*/  FMUL.FTZ R19, R40.reuse, R19 ;  /* 0x0000001328137220 */ /* 0x040fe20000410000 */
[----:B------:R-:W-:Y:S01]  /*37490*/  FFMA.FTZ R27, R27, R51, R146 ;  /* 0x000000331b1b7223 */ /* 0x000fe20000010092 */
[C---:B------:R-:W-:Y:S01]  /*374a0*/  FMUL.FTZ R20, R40.reuse, R20 ;  /* 0x0000001428147220 */ /* 0x040fe20000410000 */
[C---:B------:R-:W-:Y:S01]  /*374b0*/  FMUL.FTZ R21, R40.reuse, R21 ;  /* 0x0000001528157220 */ /* 0x040fe20000410000 */
[----:B------:R-:W-:Y:S01]  /*374c0*/  FMUL.FTZ R22, R40, R22 ;  /* 0x0000001628167220 */ /* 0x000fe20000410000 */
[----:B0-----:R-:W-:-:S04]  /*374d0*/  IMAD.WIDE.U32 R32, R26, 0x10, R30 ;  /* 0x000000101a207825 */ /* 0x001fc800078e001e */
[----:B------:R-:W-:-:S04]  /*374e0*/  FADD.FTZ R26, -R41, R28 ;  /* 0x0000001c291a7221 */ /* 0x000fc80000010100 */
[C---:B------:R-:W-:Y:S01]  /*374f0*/  FMUL.FTZ R26, R40.reuse, R26 ;  /* 0x0000001a281a7220 */ /* 0x040fe20000410000 */
[----:B------:R-:W-:Y:S01]  /*37500*/  FMUL.FTZ R23, R40, R23 ;  /* 0x0000001728177220 */ /* 0x000fe20000410000 */
[----:B------:R-:W-:Y:S01]  /*37510*/  F2FP.BF16.F32.PACK_AB R38, R35, R34 ;  /* 0x000000222326723e */ /* 0x000fe200000010ff */
[C---:B------:R-:W-:Y:S01]  /*37520*/  FADD.FTZ R51, -R41.reuse, R101 ;  /* 0x0000006529337221 */ /* 0x040fe20000010100 */
[----:B------:R-:W-:Y:S01]  /*37530*/  FFMA.FTZ R26, R26, R50, R147 ;  /* 0x000000321a1a7223 */ /* 0x000fe20000010093 */
[----:B------:R-:W-:Y:S01]  /*37540*/  FADD.FTZ R50, -R41, R100 ;  /* 0x0000006429327221 */ /* 0x000fe20000010100 */
[----:B------:R-:W5:Y:S01]  /*37550*/  LDL R101, [R1+0x48] ;  /* 0x0000480001657983 */ /* 0x000f620000100800 */
[----:B------:R-:W-:-:S03]  /*37560*/  FFMA.FTZ R19, R19, R42, R141 ;  /* 0x0000002a13137223 */ /* 0x000fc6000001008d */
[----:B------:R-:W5:Y:S01]  /*37570*/  LDL R100, [R1+0x4c] ;  /* 0x00004c0001647983 */ /* 0x000f620000100800 */
[C---:B------:R-:W-:Y:S01]  /*37580*/  FADD.FTZ R52, -R41.reuse, R102 ;  /* 0x0000006629347221 */ /* 0x040fe20000010100 */
[C---:B------:R-:W-:Y:S02]  /*37590*/  FADD.FTZ R43, -R41.reuse, R93 ;  /* 0x0000005d292b7221 */ /* 0x040fe40000010100 */
[----:B------:R0:W-:Y:S01]  /*375a0*/  STG.E.128 desc[UR8][R32.64], R36 ;  /* 0x0000002420007986 */ /* 0x0001e2000c101d08 */
[C---:B------:R-:W-:Y:S01]  /*375b0*/  FADD.FTZ R42, -R41.reuse, R92 ;  /* 0x0000005c292a7221 */ /* 0x040fe20000010100 */
[----:B------:R-:W-:Y:S02]  /*375c0*/  F2FP.BF16.F32.PACK_AB R35, R26, R27 ;  /* 0x0000001b1a23723e */ /* 0x000fe400000010ff */
[----:B------:R-:W5:Y:S04]  /*375d0*/  LDL R102, [R1+0x40] ;  /* 0x0000400001667983 */ /* 0x000f680000100800 */
[----:B------:R-:W5:Y:S04]  /*375e0*/  LDL R93, [R1+0x38] ;  /* 0x00003800015d7983 */ /* 0x000f680000100800 */
[----:B------:R-:W5:Y:S01]  /*375f0*/  LDL R92, [R1+0x20] ;  /* 0x00002000015c7983 */ /* 0x000f620000100800 */
[C---:B0-----:R-:W-:Y:S01]  /*37600*/  FADD.FTZ R36, -R41.reuse, R88 ;  /* 0x0000005829247221 */ /* 0x041fe20000010100 */
[----:B------:R-:W-:-:S02]  /*37610*/  FADD.FTZ R37, -R41, R89 ;  /* 0x0000005929257221 */ /* 0x000fc40000010100 */
[----:B------:R-:W5:Y:S04]  /*37620*/  LDL R88, [R1+0x3c] ;  /* 0x00003c0001587983 */ /* 0x000f680000100800 */
[----:B------:R-:W5:Y:S01]  /*37630*/  LDL R89, [R1+0x24] ;  /* 0x0000240001597983 */ /* 0x000f620000100800 */
[C---:B------:R-:W-:Y:S01]  /*37640*/  FADD.FTZ R38, -R41.reuse, R90 ;  /* 0x0000005a29267221 */ /* 0x040fe20000010100 */
[C---:B------:R-:W-:Y:S02]  /*37650*/  FADD.FTZ R39, -R41.reuse, R91 ;  /* 0x0000005b29277221 */ /* 0x040fe40000010100 */
[----:B------:R-:W5:Y:S04]  /*37660*/  LDL R90, [R1+0x2c] ;  /* 0x00002c00015a7983 */ /* 0x000f680000100800 */
[----:B------:R-:W5:Y:S01]  /*37670*/  LDL R91, [R1+0x28] ;  /* 0x00002800015b7983 */ /* 0x000f620000100800 */
[----:B--2---:R-:W-:Y:S01]  /*37680*/  FFMA.FTZ R18, R18, R49, R140 ;  /* 0x0000003112127223 */ /* 0x004fe2000001008c */
[----:B------:R-:W-:-:S02]  /*37690*/  FADD.FTZ R49, -R41, R99 ;  /* 0x0000006329317221 */ /* 0x000fc40000010100 */
[----:B------:R-:W2:Y:S01]  /*376a0*/  LDL R99, [R1+0x44] ;  /* 0x0000440001637983 */ /* 0x000ea20000100800 */
[----:B---3--:R-:W-:Y:S01]  /*376b0*/  FFMA.FTZ R20, R20, R48, R142 ;  /* 0x0000003014147223 */ /* 0x008fe2000001008e */
[----:B----4-:R-:W-:Y:S01]  /*376c0*/  FFMA.FTZ R22, R22, R47, R144 ;  /* 0x0000002f16167223 */ /* 0x010fe20000010090 */
[----:B-----5:R-:W-:Y:S01]  /*376d0*/  FFMA.FTZ R23, R23, R46, R145 ;  /* 0x0000002e17177223 */ /* 0x020fe20000010091 */
[----:B------:R-:W-:Y:S01]  /*376e0*/  FADD.FTZ R46, -R41, R96 ;  /* 0x00000060292e7221 */ /* 0x000fe20000010100 */
[----:B------:R-:W-:Y:S01]  /*376f0*/  FFMA.FTZ R21, R21, R45, R143 ;  /* 0x0000002d15157223 */ /* 0x000fe2000001008f */
[----:B------:R-:W-:Y:S01]  /*37700*/  FADD.FTZ R45, -R41, R94 ;  /* 0x0000005e292d7221 */ /* 0x000fe20000010100 */
[----:B------:R-:W-:Y:S01]  /*37710*/  F2FP.BF16.F32.PACK_AB R32, R19, R18 ;  /* 0x000000121320723e */ /* 0x000fe200000010ff */
[----:B------:R-:W3:Y:S01]  /*37720*/  LDL R94, [R1+0x5c] ;  /* 0x00005c00015e7983 */ /* 0x000ee20000100800 */
[C---:B------:R-:W-:Y:S01]  /*37730*/  FADD.FTZ R47, -R41.reuse, R97 ;  /* 0x00000061292f7221 */ /* 0x040fe20000010100 */
[----:B------:R-:W-:Y:S01]  /*37740*/  FADD.FTZ R48, -R41, R98 ;  /* 0x0000006229307221 */ /* 0x000fe20000010100 */
[----:B------:R-:W-:Y:S01]  /*37750*/  F2FP.BF16.F32.PACK_AB R34, R23, R22 ;  /* 0x000000161722723e */ /* 0x000fe200000010ff */
[----:B------:R-:W4:Y:S01]  /*37760*/  LDL R96, [R1+0x58] ;  /* 0x0000580001607983 */ /* 0x000f220000100800 */
[----:B------:R-:W-:Y:S01]  /*37770*/  F2FP.BF16.F32.PACK_AB R33, R21, R20 ;  /* 0x000000141521723e */ /* 0x000fe200000010ff */
[----:B------:R-:W-:-:S02]  /*37780*/  IMAD.WIDE.U32 R18, R7, 0x10, R30 ;  /* 0x0000001007127825 */ /* 0x000fc400078e001e */
[----:B------:R-:W5:Y:S04]  /*37790*/  LDL R97, [R1+0x54] ;  /* 0x0000540001617983 */ /* 0x000f680000100800 */
[----:B------:R-:W5:Y:S04]  /*377a0*/  LDL R98, [R1+0x50] ;  /* 0x0000500001627983 */ /* 0x000f680000100800 */
[----:B------:R0:W-:Y:S02]  /*377b0*/  STG.E.128 desc[UR8][R18.64], R32 ;  /* 0x0000002012007986 */ /* 0x0001e4000c101d08 */
[C---:B0-----:R-:W-:Y:S01]  /*377c0*/  FADD.FTZ R34, -R41.reuse, R85 ;  /* 0x0000005529227221 */ /* 0x041fe20000010100 */
[C---:B------:R-:W-:Y:S01]  /*377d0*/  FADD.FTZ R35, -R41.reuse, R87 ;  /* 0x0000005729237221 */ /* 0x040fe20000010100 */
[----:B------:R-:W5:Y:S04]  /*377e0*/  LDL R85, [R1+0x34] ;  /* 0x0000340001557983 */ /* 0x000f680000100800 */
[----:B------:R-:W5:Y:S01]  /*377f0*/  LDL R87, [R1+0x30] ;  /* 0x0000300001577983 */ /* 0x000f620000100800 */
        /* <DEDUP_REMOVED lines=19> */
[C---:B------:R-:W-:Y:S01]  /*37930*/  FMUL.FTZ R11, R40.reuse, R11 ;  /* 0x0000000b280b7220 */ /* 0x040fe20000410000 */
[C---:B------:R-:W-:Y:S01]  /*37940*/  FMUL.FTZ R9, R40.reuse, R9 ;  /* 0x0000000928097220 */ /* 0x040fe20000410000 */
[C---:B------:R-:W-:Y:S01]  /*37950*/  FMUL.FTZ R19, R40.reuse, R19 ;  /* 0x0000001328137220 */ /* 0x040fe20000410000 */
[C---:B------:R-:W-:Y:S01]  /*37960*/  FMUL.FTZ R20, R40.reuse, R20 ;  /* 0x0000001428147220 */ /* 0x040fe20000410000 */
        /* <DEDUP_REMOVED lines=53> */
[----:B------:R-:W-:-:S05]  /*37cc0*/  FFMA.FTZ R12, R12, R100, R155 ;  /* 0x000000640c0c7223 */ /* 0x000fca000001009b */
[----:B------:R-:W-:Y:S01]  /*37cd0*/  F2FP.BF16.F32.PACK_AB R15, R12, R15 ;  /* 0x0000000f0c0f723e */ /* 0x000fe200000010ff */
[----:B------:R-:W-:Y:S01]  /*37ce0*/  FFMA.FTZ R13, R13, R102, R152 ;  /* 0x000000660d0d7223 */ /* 0x000fe20000010098 */
[----:B------:R-:W-:Y:S01]  /*37cf0*/  FFMA.FTZ R19, R19, R93, R158 ;  /* 0x0000005d13137223 */ /* 0x000fe2000001009e */
[----:B------:R-:W-:Y:S01]  /*37d00*/  FFMA.FTZ R21, R21, R92, R160 ;  /* 0x0000005c15157223 */ /* 0x000fe200000100a0 */
[----:B------:R-:W-:Y:S01]  /*37d10*/  FFMA.FTZ R20, R20, R88, R159 ;  /* 0x0000005814147223 */ /* 0x000fe2000001009f */
[----:B------:R-:W-:-:S04]  /*37d20*/  FFMA.FTZ R22, R22, R89, R161 ;  /* 0x0000005916167223 */ /* 0x000fc800000100a1 */
[----:B------:R-:W-:Y:S01]  /*37d30*/  F2FP.BF16.F32.PACK_AB R37, R20, R19 ;  /* 0x000000131425723e */ /* 0x000fe200000010ff */
        /* <DEDUP_REMOVED lines=8> */
[----:B------:R-:W-:Y:S02]  /*37dc0*/  FMUL.FTZ R32, R40, R36 ;  /* 0x0000002428207220 */ /* 0x000fe40000410000 */
[----:B------:R-:W-:-:S02]  /*37dd0*/  F2FP.BF16.F32.PACK_AB R39, R24, R39 ;  /* 0x000000271827723e */ /* 0x000fc400000010ff */
        /* <DEDUP_REMOVED lines=13> */
[C---:B------:R-:W-:Y:S01]  /*37eb0*/  FMUL.FTZ R48, R40.reuse, R48 ;  /* 0x0000003028307220 */ /* 0x040fe20000410000 */
[----:B------:R-:W-:Y:S01]  /*37ec0*/  FMUL.FTZ R49, R40, R49 ;  /* 0x0000003128317220 */ /* 0x000fe20000410000 */
[----:B------:R-:W-:Y:S01]  /*37ed0*/  FFMA.FTZ R84, R84, R244, R176 ;  /* 0x000000f454547223 */ /* 0x000fe200000100b0 */
        /* <DEDUP_REMOVED lines=37> */
[----:B--2---:R-:W-:-:S05]  /*38130*/  FFMA.FTZ R14, R14, R99, R153 ;  /* 0x000000630e0e7223 */ /* 0x004fca0000010099 */
[----:B------:R-:W-:Y:S01]  /*38140*/  F2FP.BF16.F32.PACK_AB R14, R14, R13 ;  /* 0x0000000d0e0e723e */ /* 0x000fe200000010ff */
[----:B---3--:R-:W-:Y:S01]  /*38150*/  FFMA.FTZ R12, R9, R94, R151 ;  /* 0x0000005e090c7223 */ /* 0x008fe20000010097 */
[----:B----4-:R-:W-:Y:S01]  /*38160*/  FFMA.FTZ R11, R11, R96, R150 ;  /* 0x000000600b0b7223 */ /* 0x010fe20000010096 */
[----:B-----5:R-:W-:Y:S01]  /*38170*/  FFMA.FTZ R10, R10, R97, R149 ;  /* 0x000000610a0a7223 */ /* 0x020fe20000010095 */
[----:B------:R-:W-:-:S03]  /*38180*/  FFMA.FTZ R7, R7, R98, R148 ;  /* 0x0000006207077223 */ /* 0x000fc60000010094 */
[----:B------:R-:W-:Y:S01]  /*38190*/  F2FP.BF16.F32.PACK_AB R13, R12, R11 ;  /* 0x0000000b0c0d723e */ /* 0x000fe200000010ff */
[----:B------:R-:W-:Y:S01]  /*381a0*/  FFMA.FTZ R9, R26, R124, R165 ;  /* 0x0000007c1a097223 */ /* 0x000fe200000100a5 */
[----:B------:R-:W-:Y:S01]  /*381b0*/  FFMA.FTZ R11, R28, R130, R169 ;  /* 0x000000821c0b7223 */ /* 0x000fe200000100a9 */
[----:B------:R-:W-:Y:S01]  /*381c0*/  F2FP.BF16.F32.PACK_AB R12, R10, R7 ;  /* 0x000000070a0c723e */ /* 0x000fe200000010ff */
[----:B------:R-:W-:Y:S02]  /*381d0*/  FFMA.FTZ R10, R25, R125, R167 ;  /* 0x0000007d190a7223 */ /* 0x000fe400000100a7 */
[----:B------:R-:W-:Y:S01]  /*381e0*/  F2FP.BF16.F32.PACK_AB R20, R9, R20 ;  /* 0x000000140914723e */ /* 0x000fe200000010ff */
[--C-:B------:R-:W-:Y:S01]  /*381f0*/  IMAD.WIDE.U32 R8, R8, 0x10, R30.reuse ;  /* 0x0000001008087825 */ /* 0x100fe200078e001e */
[----:B------:R-:W-:Y:S02]  /*38200*/  F2FP.BF16.F32.PACK_AB R22, R11, R22 ;  /* 0x000000160b16723e */ /* 0x000fe400000010ff */
[----:B------:R-:W-:Y:S01]  /*38210*/  F2FP.BF16.F32.PACK_AB R21, R10, R21 ;  /* 0x000000150a15723e */ /* 0x000fe200000010ff */
[--C-:B------:R-:W-:Y:S01]  /*38220*/  IMAD.WIDE.U32 R10, R17, 0x10, R30.reuse ;  /* 0x00000010110a7825 */ /* 0x100fe200078e001e */
[----:B------:R-:W-:Y:S03]  /*38230*/  STG.E.128 desc[UR8][R8.64], R12 ;  /* 0x0000000c08007986 */ /* 0x000fe6000c101d08 */
[----:B------:R-:W-:-:S04]  /*38240*/  IMAD.WIDE.U32 R28, R77, 0x10, R30 ;  /* 0x000000104d1c7825 */ /* 0x000fc800078e001e */
[----:B------:R-:W-:Y:S01]  /*38250*/  FFMA.FTZ R7, R18, R85, R157 ;  /* 0x0000005512077223 */ /* 0x000fe2000001009d */
[----:B------:R-:W-:-:S05]  /*38260*/  FFMA.FTZ R16, R16, R87, R156 ;  /* 0x0000005710107223 */ /* 0x000fca000001009c */
[----:B------:R-:W-:-:S05]  /*38270*/  F2FP.BF16.F32.PACK_AB R36, R7, R16 ;  /* 0x000000100724723e */ /* 0x000fca00000010ff */
[----:B------:R-:W-:Y:S04]  /*38280*/  STG.E.128 desc[UR8][R10.64], R36 ;  /* 0x000000240a007986 */ /* 0x000fe8000c101d08 */
[----:B------:R0:W-:Y:S01]  /*38290*/  STG.E.128 desc[UR8][R28.64], R20 ;  /* 0x000000141c007986 */ /* 0x0001e2000c101d08 */
[----:B------:R-:W-:Y:S01]  /*382a0*/  FFMA.FTZ R7, R42, R245, R177 ;  /* 0x000000f52a077223 */ /* 0x000fe200000100b1 */
[----:B0-----:R-:W-:Y:S01]  /*382b0*/  FFMA.FTZ R23, R70, R230, R194 ;  /* 0x000000e646177223 */ /* 0x001fe200000100c2 */
[----:B------:R-:W-:Y:S01]  /*382c0*/  FFMA.FTZ R28, R71, R231, R195 ;  /* 0x000000e7471c7223 */ /* 0x000fe200000100c3 */
[----:B------:R-:W-:-:S04]  /*382d0*/  FFMA.FTZ R21, R56, R234, R190 ;  /* 0x000000ea38157223 */ /* 0x000fc800000100be */
[----:B------:R-:W-:Y:S01]  /*382e0*/  F2FP.BF16.F32.PACK_AB R23, R28, R23 ;  /* 0x000000171c17723e */ /* 0x000fe200000010ff */
[----:B------:R-:W-:-:S05]  /*382f0*/  FFMA.FTZ R28, R57, R235, R191 ;  /* 0x000000eb391c7223 */ /* 0x000fca00000100bf */
[----:B------:R-:W-:Y:S02]  /*38300*/  F2FP.BF16.F32.PACK_AB R21, R28, R21 ;  /* 0x000000151c15723e */ /* 0x000fe400000010ff */
[----:B------:R-:W0:Y:S01]  /*38310*/  LDC.64 R28, c[0x0][0x380] ;  /* 0x0000e000ff1c7b82 */ /* 0x000e220000000a00 */
[----:B------:R-:W-:Y:S01]  /*38320*/  FFMA.FTZ R15, R52, R238, R186 ;  /* 0x000000ee340f7223 */ /* 0x000fe200000100ba */
[----:B------:R-:W-:Y:S01]  /*38330*/  FFMA.FTZ R12, R53, R239, R187 ;  /* 0x000000ef350c7223 */ /* 0x000fe200000100bb */
[----:B------:R-:W-:Y:S01]  /*38340*/  F2FP.BF16.F32.PACK_AB R8, R32, R35 ;  /* 0x000000232008723e */ /* 0x000fe200000010ff */
[----:B------:R-:W-:Y:S01]  /*38350*/  FFMA.FTZ R13, R48, R242, R182 ;  /* 0x000000f2300d7223 */ /* 0x000fe200000100b6 */
[----:B------:R-:W-:Y:S01]  /*38360*/  FFMA.FTZ R20, R49, R243, R183 ;  /* 0x000000f331147223 */ /* 0x000fe200000100b7 */
[----:B------:R-:W-:Y:S01]  /*38370*/  F2FP.BF16.F32.PACK_AB R11, R34, R43 ;  /* 0x0000002b220b723e */ /* 0x000fe200000010ff */
[----:B------:R-:W-:Y:S01]  /*38380*/  FFMA.FTZ R32, R75, R227, R199 ;  /* 0x000000e34b207223 */ /* 0x000fe200000100c7 */
[----:B------:R-:W-:Y:S01]  /*38390*/  F2FP.BF16.F32.PACK_AB R10, R7, R84 ;  /* 0x00000054070a723e */ /* 0x000fe200000010ff */
[----:B------:R-:W-:Y:S01]  /*383a0*/  FFMA.FTZ R34, R76, R220, R200 ;  /* 0x000000dc4c227223 */ /* 0x000fe200000100c8 */
        /* <DEDUP_REMOVED lines=26> */
[--C-:B------:R-:W-:Y:S01]  /*38550*/  IMAD.WIDE.U32 R26, R113, 0x10, R30.reuse ;  /* 0x00000010711a7825 */ /* 0x100fe200078e001e */
[----:B------:R-:W-:Y:S01]  /*38560*/  F2FP.BF16.F32.PACK_AB R32, R73, R32 ;  /* 0x000000204920723e */ /* 0x000fe200000010ff */
[----:B------:R1:W-:Y:S01]  /*38570*/  STG.E.128 desc[UR8][R16.64], R8 ;  /* 0x0000000810007986 */ /* 0x0003e2000c101d08 */
[----:B------:R-:W-:Y:S01]  /*38580*/  F2FP.BF16.F32.PACK_AB R39, R42, R39 ;  /* 0x000000272a27723e */ /* 0x000fe200000010ff */
[----:B------:R-:W-:Y:S01]  /*38590*/  IMAD.WIDE.U32 R30, R123, 0x10, R30 ;  /* 0x000000107b1e7825 */ /* 0x000fe200078e001e */
[----:B------:R-:W-:-:S02]  /*385a0*/  F2FP.BF16.F32.PACK_AB R38, R81, R38 ;  /* 0x000000265126723e */ /* 0x000fc400000010ff */
[----:B------:R-:W-:Y:S02]  /*385b0*/  F2FP.BF16.F32.PACK_AB R37, R40, R37 ;  /* 0x000000252825723e */ /* 0x000fe400000010ff */
        /* <DEDUP_REMOVED lines=9> */
.L_x_19839:
        /* <DEDUP_REMOVED lines=8> */
.L_x_19842:
[----:B------:R-:W-:Y:S05]  /*386d0*/  BSYNC B0 ;  /* 0x0000000000007941 */ /* 0x000fea0003800000 */
.L_x_19841:
        /* <DEDUP_REMOVED lines=9> */
.L_x_19843:
[----:B------:R-:W-:Y:S02]  /*38770*/  IMAD.MOV.U32 R40, RZ, RZ, 0x4 ;  /* 0x00000004ff287424 */ /* 0x000fe400078e00ff */
[----:B------:R-:W-:Y:S01]  /*38780*/  FADD.FTZ R41, R41, R38 ;  /* 0x0000002629297221 */ /* 0x000fe20000010000 */
[----:B------:R-:W-:-:S04]  /*38790*/  MOV R38, 0xffffffff ;  /* 0xffffffff00267802 */ /* 0x000fc80000000f00 */
[----:B------:R-:W-:-:S07]  /*387a0*/  MOV R45, R41 ;  /* 0x00000029002d7202 */ /* 0x000fce0000000f00 */
[----:B------:R-:W-:Y:S05]  /*387b0*/  WARPSYNC.COLLECTIVE R38, `(.L_x_19844) ;  /* 0x0000000026087348 */ /* 0x000fea0003c00000 */
[----:B------:R0:W1:Y:S02]  /*387c0*/  SHFL.BFLY P0, R38, R45, R40, R39 ;  /* 0x0c0000282d267389 */ /* 0x0000640000000027 */
[----:B01----:R-:W-:Y:S05]  /*387d0*/  ENDCOLLECTIVE ;  /* 0x000000000000791b */ /* 0x003fea0003800000 */
.L_x_19844:
[----:B------:R-:W-:Y:S02]  /*387e0*/  HFMA2 R40, -RZ, RZ, 0, 4.76837158203125e-07 ;  /* 0x00000008ff287431 */ /* 0x000fe400000001ff */
[----:B------:R-:W-:Y:S01]  /*387f0*/  FADD.FTZ R41, R41, R38 ;  /* 0x0000002629297221 */ /* 0x000fe20000010000 */
[----:B------:R-:W-:-:S03]  /*38800*/  IMAD.MOV.U32 R38, RZ, RZ, -0x1 ;  /* 0xffffffffff267424 */ /* 0x000fc600078e00ff */
[----:B------:R-:W-:-:S07]  /*38810*/  IMAD.MOV.U32 R45, RZ, RZ, R41 ;  /* 0x000000ffff2d7224 */ /* 0x000fce00078e0029 */
[----:B------:R-:W-:Y:S05]  /*38820*/  WARPSYNC.COLLECTIVE R38, `(.L_x_19845) ;  /* 0x0000000026087348 */ /* 0x000fea0003c00000 */
[----:B------:R0:W1:Y:S02]  /*38830*/  SHFL.BFLY P0, R38, R45, R40, R39 ;  /* 0x0c0000282d267389 */ /* 0x0000640000000027 */
[----:B01----:R-:W-:Y:S05]  /*38840*/  ENDCOLLECTIVE ;  /* 0x000000000000791b */ /* 0x003fea0003800000 */
.L_x_19845:
[----:B------:R-:W-:Y:S02]  /*38850*/  IMAD.MOV.U32 R40, RZ, RZ, 0x10 ;  /* 0x00000010ff287424 */ /* 0x000fe400078e00ff */
[----:B------:R-:W-:Y:S01]  /*38860*/  FADD.FTZ R41, R41, R38 ;  /* 0x0000002629297221 */ /* 0x000fe20000010000 */
[----:B------:R-:W-:-:S04]  /*38870*/  MOV R38, 0xffffffff ;  /* 0xffffffff00267802 */ /* 0x000fc80000000f00 */
[----:B------:R-:W-:-:S07]  /*38880*/  MOV R45, R41 ;  /* 0x00000029002d7202 */ /* 0x000fce0000000f00 */
[----:B------:R-:W-:Y:S05]  /*38890*/  WARPSYNC.COLLECTIVE R38, `(.L_x_19846) ;  /* 0x0000000026087348 */ /* 0x000fea0003c00000 */
[----:B------:R0:W1:Y:S02]  /*388a0*/  SHFL.BFLY P0, R38, R45, R40, R39 ;  /* 0x0c0000282d267389 */ /* 0x0000640000000027 */
[----:B01----:R-:W-:Y:S05]  /*388b0*/  ENDCOLLECTIVE ;  /* 0x000000000000791b */ /* 0x003fea0003800000 */
.L_x_19846:
        /* <DEDUP_REMOVED lines=163> */
[----:B------:R-:W-:Y:S01]  /*392f0*/  MOV R38, 0xffffffff ;  /* 0xffffffff00267802 */ /* 0x000fe20000000f00 */
[----:B------:R-:W-:Y:S02]  /*39300*/  IMAD.MOV.U32 R39, RZ, RZ, 0x1f ;  /* 0x0000001fff277424 */ /* 0x000fe400078e00ff */
[----:B------:R-:W-:-:S07]  /*39310*/  IMAD.MOV.U32 R45, RZ, RZ, R41 ;  /* 0x000000ffff2d7224 */ /* 0x000fce00078e0029 */
[----:B------:R-:W-:Y:S05]  /*39320*/  WARPSYNC.COLLECTIVE R38, `(.L_x_19847) ;  /* 0x0000000026087348 */ /* 0x000fea0003c00000 */
[----:B------:R0:W1:Y:S02]  /*39330*/  SHFL.BFLY P0, R38, R45, R40, R39 ;  /* 0x0c0000282d267389 */ /* 0x0000640000000027 */
[----:B01----:R-:W-:Y:S05]  /*39340*/  ENDCOLLECTIVE ;  /* 0x000000000000791b */ /* 0x003fea0003800000 */
.L_x_19847:
[----:B------:R-:W-:Y:S02]  /*39350*/  HFMA2 R40, -RZ, RZ, 0, 1.1920928955078125e-07 ;  /* 0x00000002ff287431 */ /* 0x000fe400000001ff */
[----:B------:R-:W-:Y:S01]  /*39360*/  FADD.FTZ R41, R41, R38 ;  /* 0x0000002629297221 */ /* 0x000fe20000010000 */
[----:B------:R-:W-:-:S03]  /*39370*/  IMAD.MOV.U32 R38, RZ, RZ, -0x1 ;  /* 0xffffffffff267424 */ /* 0x000fc600078e00ff */
[----:B------:R-:W-:-:S07]  /*39380*/  IMAD.MOV.U32 R45, RZ, RZ, R41 ;  /* 0x000000ffff2d7224 */ /* 0x000fce00078e0029 */
[----:B------:R-:W-:Y:S05]  /*39390*/  WARPSYNC.COLLECTIVE R38, `(.L_x_19848) ;  /* 0x0000000026087348 */ /* 0x000fea0003c00000 */
[----:B------:R0:W1:Y:S02]  /*393a0*/  SHFL.BFLY P0, R38, R45, R40, R39 ;  /* 0x0c0000282d267389 */ /* 0x0000640000000027 */
[----:B01----:R-:W-:Y:S05]  /*393b0*/  ENDCOLLECTIVE ;  /* 0x000000000000791b */ /* 0x003fea0003800000 */
.L_x_19848:
[----:B------:R-:W-:Y:S02]  /*393c0*/  IMAD.MOV.U32 R40, RZ, RZ, 0x4 ;  /* 0x00000004ff287424 */ /* 0x000fe400078e00ff */
[----:B------:R-:W-:Y:S01]  /*393d0*/  FADD.FTZ R41, R41, R38 ;  /* 0x0000002629297221 */ /* 0x000fe20000010000 */
[----:B------:R-:W-:-:S04]  /*393e0*/  MOV R38, 0xffffffff ;  /* 0xffffffff00267802 */ /* 0x000fc80000000f00 */
[----:B------:R-:W-:-:S07]  /*393f0*/  MOV R45, R41 ;  /* 0x00000029002d7202 */ /* 0x000fce0000000f00 */
[----:B------:R-:W-:Y:S05]  /*39400*/  WARPSYNC.COLLECTIVE R38, `(.L_x_19849) ;  /* 0x0000000026087348 */ /* 0x000fea0003c00000 */
[----:B------:R0:W1:Y:S02]  /*39410*/  SHFL.BFLY P0, R38, R45, R40, R39 ;  /* 0x0c0000282d267389 */ /* 0x0000640000000027 */
[----:B01----:R-:W-:Y:S05]  /*39420*/  ENDCOLLECTIVE ;  /* 0x000000000000791b */ /* 0x003fea0003800000 */
.L_x_19849:
[----:B------:R-:W-:Y:S02]  /*39430*/  HFMA2 R40, -RZ, RZ, 0, 4.76837158203125e-07 ;  /* 0x00000008ff287431 */ /* 0x000fe400000001ff */
[----:B------:R-:W-:Y:S01]  /*39440*/  FADD.FTZ R41, R41, R38 ;  /* 0x0000002629297221 */ /* 0x000fe20000010000 */
[----:B------:R-:W-:-:S03]  /*39450*/  IMAD.MOV.U32 R38, RZ, RZ, -0x1 ;  /* 0xffffffffff267424 */ /* 0x000fc600078e00ff */
[----:B------:R-:W-:-:S07]  /*39460*/  IMAD.MOV.U32 R45, RZ, RZ, R41 ;  /* 0x000000ffff2d7224 */ /* 0x000fce00078e0029 */
[----:B------:R-:W-:Y:S05]  /*39470*/  WARPSYNC.COLLECTIVE R38, `(.L_x_19850) ;  /* 0x0000000026087348 */ /* 0x000fea0003c00000 */
[----:B------:R0:W1:Y:S02]  /*39480*/  SHFL.BFLY P0, R38, R45, R40, R39 ;  /* 0x0c0000282d267389 */ /* 0x0000640000000027 */
[----:B01----:R-:W-:Y:S05]  /*39490*/  ENDCOLLECTIVE ;  /* 0x000000000000791b */ /* 0x003fea0003800000 */
.L_x_19850:
[----:B------:R-:W-:Y:S02]  /*394a0*/  IMAD.MOV.U32 R40, RZ, RZ, 0x10 ;  /* 0x00000010ff287424 */ /* 0x000fe400078e00ff */
[----:B------:R-:W-:Y:S01]  /*394b0*/  FADD.FTZ R41, R41, R38 ;  /* 0x0000002629297221 */ /* 0x000fe20000010000 */
[----:B------:R-:W-:-:S04]  /*394c0*/  MOV R38, 0xffffffff ;  /* 0xffffffff00267802 */ /* 0x000fc80000000f00 */
[----:B------:R-:W-:-:S07]  /*394d0*/  MOV R45, R41 ;  /* 0x00000029002d7202 */ /* 0x000fce0000000f00 */
[----:B------:R-:W-:Y:S05]  /*394e0*/  WARPSYNC.COLLECTIVE R38, `(.L_x_19851) ;  /* 0x0000000026087348 */ /* 0x000fea0003c00000 */
[----:B------:R0:W1:Y:S02]  /*394f0*/  SHFL.BFLY P0, R38, R45, R40, R39 ;  /* 0x0c0000282d267389 */ /* 0x0000640000000027 */
[----:B01----:R-:W-:Y:S05]  /*39500*/  ENDCOLLECTIVE ;  /* 0x000000000000791b */ /* 0x003fea0003800000 */
.L_x_19851:
[----:B------:R-:W-:Y:S05]  /*39510*/  BRA `(.L_x_19852) ;  /* 0xffffffd800ac7947 */ /* 0x000fea000383ffff */
.L_x_19853:
        /* <DEDUP_REMOVED lines=14> */
.L_x_88457:


//--------------------- .text._ZN10layer_norm13ln_fwd_kernelINS_13Kernel_traitsIf13__nv_bfloat16S2_S2_fjLj2560ELj1ELj4ELj1ELj16ENS_18Kernel_traits_baseILj2560EfS2_S2_S2_fjLj128EEEEELb1ELb0ELb1ELb0EEEvNS_9FwdParamsE --------------------------
	.section	.text._ZN10layer_norm13ln_fwd_kernelINS_13Kernel_traitsIf13__nv_bfloat16S2_S2_fjLj2560ELj1ELj4ELj1ELj16ENS_18Kernel_traits_baseILj2560EfS2_S2_S2_fjLj128EEEEELb1ELb0ELb1ELb0EEEvNS_9FwdParamsE,"ax",@progbits
	.align	128
        .global         _ZN10layer_norm13ln_fwd_kernelINS_13Kernel_traitsIf13__nv_bfloat16S2_S2_fjLj2560ELj1ELj4ELj1ELj16ENS_18Kernel_traits_baseILj2560EfS2_S2_S2_fjLj128EEEEELb1ELb0ELb1ELb0EEEvNS_9FwdParamsE
        .type           _ZN10layer_norm13ln_fwd_kernelINS_13Kernel_traitsIf13__nv_bfloat16S2_S2_fjLj2560ELj1ELj4ELj1ELj16ENS_18Kernel_traits_baseILj2560EfS2_S2_S2_fjLj128EEEEELb1ELb0ELb1ELb0EEEvNS_9FwdParamsE,@function
        .size           _ZN10layer_norm13ln_fwd_kernelINS_13Kernel_traitsIf13__nv_bfloat16S2_S2_fjLj2560ELj1ELj4ELj1ELj16ENS_18Kernel_traits_baseILj2560EfS2_S2_S2_fjLj128EEEEELb1ELb0ELb1ELb0EEEvNS_9FwdParamsE,(.L_x_88458 - _ZN10layer_norm13ln_fwd_kernelINS_13Kernel_traitsIf13__nv_bfloat16S2_S2_fjLj2560ELj1ELj4ELj1ELj16ENS_18Kernel_traits_baseILj2560EfS2_S2_S2_fjLj128EEEEELb1ELb0ELb1ELb0EEEvNS_9FwdParamsE)
        .other          _ZN10layer_norm13ln_fwd_kernelINS_13Kernel_traitsIf13__nv_bfloat16S2_S2_fjLj2560ELj1ELj4ELj1ELj16ENS_18Kernel_traits_baseILj2560EfS2_S2_S2_fjLj128EEEEELb1ELb0ELb1ELb0EEEvNS_9FwdParamsE,@"STO_CUDA_ENTRY STV_DEFAULT"
_ZN10layer_norm13ln_fwd_kernelINS_13Kernel_traitsIf13__nv_bfloat16S2_S2_fjLj2560ELj1ELj4ELj1ELj16ENS_18Kernel_traits_baseILj2560EfS2_S2_S2_fjLj128EEEEELb1ELb0ELb1ELb0EEEvNS_9FwdParamsE:
.text._ZN10layer_norm13ln_fwd_kernelINS_13Kernel_traitsIf13__nv_bfloat16S2_S2_fjLj2560ELj1ELj4ELj1ELj16ENS_18Kernel_traits_baseILj2560EfS2_S2_S2_fjLj128EEEEELb1ELb0ELb1ELb0EEEvNS_9FwdParamsE:
        /* <DEDUP_REMOVED lines=55> */
[----:B------:R-:W2:Y:S04]  /*0370*/  LDL.64 R48, [R1+0x70] ;  /* 0x0000700001307983 */ /* 0x000ea80000100a00 */
[----:B------:R-:W2:Y:S01]  /*0380*/  LDL.64 R50, [R1+0x78] ;  /* 0x0000780001327983 */ /* 0x000ea20000100a00 */
[----:B------:R-:W-:-:S03]  /*0390*/  ISETP.GE.U32.AND P3, PT, R39, 0x20, PT ;  /* 0x000000202700780c */ /* 0x000fc60003f66070 */
[----:B------:R-:W3:Y:S04]  /*03a0*/  LDL.64 R40, [R1+0x60] ;  /* 0x0000600001287983 */ /* 0x000ee80000100a00 */
[----:B------:R-:W3:Y:S04]  /*03b0*/  LDL.64 R42, [R1+0x68] ;  /* 0x00006800012a7983 */ /* 0x000ee80000100a00 */
[----:B------:R-:W4:Y:S02]  /*03c0*/  LDL.64 R64, [R1+0x40] ;  /* 0x0000400001407983 */ /* 0x000f240000100a00 */
[----:B------:R-:W0:Y:S02]  /*03d0*/  @P3 LDC.64 R18, c[0x0][0x3d0] ;  /* 0x0000f400ff123b82 */ /* 0x000e240000000a00 */
[----:B------:R-:W4:Y:S04]  /*03e0*/  LDL.64 R66, [R1+0x48] ;  /* 0x0000480001427983 */ /* 0x000f280000100a00 */
[----:B------:R-:W4:Y:S04]  /*03f0*/  LDL.64 R68, [R1+0x50] ;  /* 0x0000500001447983 */ /* 0x000f280000100a00 */
[----:B------:R-:W4:Y:S04]  /*0400*/  LDL.64 R70, [R1+0x58] ;  /* 0x0000580001467983 */ /* 0x000f280000100a00 */
[----:B------:R-:W4:Y:S04]  /*0410*/  LDL.64 R44, [R1+0x20] ;  /* 0x00002000012c7983 */ /* 0x000f280000100a00 */
[----:B------:R-:W4:Y:S04]  /*0420*/  LDL.64 R46, [R1+0x28] ;  /* 0x00002800012e7983 */ /* 0x000f280000100a00 */
[----:B------:R-:W4:Y:S04]  /*0430*/  LDL.64 R60, [R1+0x30] ;  /* 0x00003000013c7983 */ /* 0x000f280000100a00 */
[----:B------:R-:W4:Y:S01]  /*0440*/  LDL.64 R62, [R1+0x38] ;  /* 0x00003800013e7983 */ /* 0x000f220000100a00 */
[----:B0-----:R-:W-:Y:S01]  /*0450*/  @P3 IMAD.WIDE.U32 R18, R17, 0x20, R18 ;  /* 0x0000002011123825 */ /* 0x001fe200078e0012 */
[C---:B------:R-:W-:Y:S01]  /*0460*/  ISETP.GE.U32.AND P5, PT, R39.reuse, 0x40, PT ;  /* 0x000000402700780c */ /* 0x040fe20003fa6070 */
[----:B------:R-:W0:Y:S01]  /*0470*/  @P3 LDC.64 R20, c[0x0][0x438] ;  /* 0x00010e00ff143b82 */ /* 0x000e220000000a00 */
[----:B------:R-:W4:Y:S04]  /*0480*/  LDL.64 R56, [R1+0x10] ;  /* 0x0000100001387983 */ /* 0x000f280000100a00 */
[----:B------:R-:W4:Y:S01]  /*0490*/  LDL.64 R58, [R1+0x18] ;  /* 0x00001800013a7983 */ /* 0x000f220000100a00 */
[----:B------:R-:W-:-:S02]  /*04a0*/  ISETP.GE.U32.AND P0, PT, R39, 0x60, PT ;  /* 0x000000602700780c */ /* 0x000fc40003f06070 */
[----:B------:R-:W-:-:S04]  /*04b0*/  ISETP.GE.U32.AND P1, PT, R39, 0x80, PT ;  /* 0x000000802700780c */ /* 0x000fc80003f26070 */
[----:B------:R-:W1:Y:S08]  /*04c0*/  @P5 LDC.64 R22, c[0x0][0x3d0] ;  /* 0x0000f400ff165b82 */ /* 0x000e700000000a00 */
[----:B------:R-:W1:Y:S08]  /*04d0*/  @P5 LDC.64 R24, c[0x0][0x438] ;  /* 0x00010e00ff185b82 */ /* 0x000e700000000a00 */
[----:B------:R-:W4:Y:S01]  /*04e0*/  @P0 LDC.64 R26, c[0x0][0x3d0] ;  /* 0x0000f400ff1a0b82 */ /* 0x000f220000000a00 */
[----:B--2---:R-:W2:Y:S07]  /*04f0*/  @P3 LDG.E.128 R48, desc[UR6][R18.64] ;  /* 0x0000000612303981 */ /* 0x004eae000c1e1d00 */
[----:B------:R-:W2:Y:S01]  /*0500*/  @P0 LDC.64 R28, c[0x0][0x438] ;  /* 0x00010e00ff1c0b82 */ /* 0x000ea20000000a00 */
[C---:B0-----:R-:W-:Y:S01]  /*0510*/  @P3 IMAD.WIDE.U32 R20, R17.reuse, 0x20, R20 ;  /* 0x0000002011143825 */ /* 0x041fe200078e0014 */
[----:B------:R-:W-:-:S02]  /*0520*/  @P3 LOP3.LUT R17, R17, 0x20, RZ, 0xfc, !PT ;  /* 0x0000002011113812 */ /* 0x000fc400078efcff */
[C---:B------:R-:W-:Y:S02]  /*0530*/  ISETP.GE.U32.AND P2, PT, R39.reuse, 0xa0, PT ;  /* 0x000000a02700780c */ /* 0x040fe40003f46070 */
[----:B------:R-:W-:Y:S01]  /*0540*/  ISETP.GE.U32.AND P4, PT, R39, 0xc0, PT ;  /* 0x000000c02700780c */ /* 0x000fe20003f86070 */
[----:B---3--:R0:W3:Y:S01]  /*0550*/  @P3 LDG.E.128 R40, desc[UR6][R18.64+0x10] ;  /* 0x0000100612283981 */ /* 0x0080e2000c1e1d00 */
[----:B------:R-:W3:Y:S01]  /*0560*/  @P1 LDC.64 R30, c[0x0][0x3d0] ;  /* 0x0000f400ff1e1b82 */ /* 0x000ee20000000a00 */
[C---:B-1----:R-:W-:Y:S02]  /*0570*/  @P5 IMAD.WIDE.U32 R22, R17.reuse, 0x20, R22 ;  /* 0x0000002011165825 */ /* 0x042fe400078e0016 */
[----:B------:R-:W5:Y:S02]  /*0580*/  @P3 LD.E.128 R84, desc[UR6][R20.64] ;  /* 0x0000000614543980 */ /* 0x000f64000c101d00 */
[C---:B------:R-:W-:Y:S02]  /*0590*/  @P5 IMAD.WIDE.U32 R24, R17.reuse, 0x20, R24 ;  /* 0x0000002011185825 */ /* 0x040fe400078e0018 */
[----:B----4-:R-:W4:Y:S02]  /*05a0*/  @P5 LDG.E.128 R64, desc[UR6][R22.64+0x10] ;  /* 0x0000100616405981 */ /* 0x010f24000c1e1d00 */
[----:B------:R-:W-:Y:S01]  /*05b0*/  @P5 VIADD R17, R17, 0x20 ;  /* 0x0000002011115836 */ /* 0x000fe20000000000 */
[----:B0-----:R-:W0:Y:S01]  /*05c0*/  @P2 LDC.64 R18, c[0x0][0x3d0] ;  /* 0x0000f400ff122b82 */ /* 0x001e220000000a00 */
[----:B------:R1:W5:Y:S04]  /*05d0*/  @P3 LD.E.128 R80, desc[UR6][R20.64+0x10] ;  /* 0x0000100614503980 */ /* 0x000368000c101d00 */
[----:B--2---:R2:W-:Y:S01]  /*05e0*/  @P3 STL.64 [R1+0x70], R48 ;  /* 0x0000703001003387 */ /* 0x0045e20000100a00 */
[----:B------:R-:W-:Y:S01]  /*05f0*/  @P0 IMAD.WIDE.U32 R26, R17, 0x20, R26 ;  /* 0x00000020111a0825 */ /* 0x000fe200078e001a */
[----:B------:R-:W-:Y:S01]  /*0600*/  ISETP.GE.U32.AND P6, PT, R39, 0x100, PT ;  /* 0x000001002700780c */ /* 0x000fe20003fc6070 */
[----:B-1----:R-:W1:Y:S01]  /*0610*/  @P4 LDC.64 R20, c[0x0][0x3d0] ;  /* 0x0000f400ff144b82 */ /* 0x002e620000000a00 */
[----:B------:R0:W-:Y:S04]  /*0620*/  @P3 STL.64 [R1+0x78], R50 ;  /* 0x0000783201003387 */ /* 0x0001e80000100a00 */
[----:B------:R3:W4:Y:S04]  /*0630*/  @P5 LDG.E.128 R68, desc[UR6][R22.64] ;  /* 0x0000000616445981 */ /* 0x000728000c1e1d00 */
[----:B--2---:R-:W2:Y:S04]  /*0640*/  LDL.64 R48, [R1] ;  /* 0x0000000001307983 */ /* 0x004ea80000100a00 */
[----:B0-----:R-:W2:Y:S01]  /*0650*/  LDL.64 R50, [R1+0x8] ;  /* 0x0000080001327983 */ /* 0x001ea20000100a00 */
[C---:B------:R-:W-:Y:S01]  /*0660*/  @P0 IMAD.WIDE.U32 R28, R17.reuse, 0x20, R28 ;  /* 0x00000020111c0825 */ /* 0x040fe200078e001c */
[----:B---3--:R-:W0:Y:S02]  /*0670*/  @P4 LDC.64 R22, c[0x0][0x438] ;  /* 0x00010e00ff164b82 */ /* 0x008e240000000a00 */
[----:B------:R-:W3:Y:S01]  /*0680*/  @P0 LDG.E.128 R44, desc[UR6][R26.64+0x10] ;  /* 0x000010061a2c0981 */ /* 0x000ee2000c1e1d00 */
[----:B------:R-:W-:-:S03]  /*0690*/  @P0 VIADD R17, R17, 0x20 ;  /* 0x0000002011110836 */ /* 0x000fc60000000000 */
[----:B------:R1:W-:Y:S01]  /*06a0*/  @P3 STL.64 [R1+0x60], R40 ;  /* 0x0000602801003387 */ /* 0x0003e20000100a00 */
[----:B------:R-:W-:-:S03]  /*06b0*/  @P1 IMAD.WIDE.U32 R30, R17, 0x20, R30 ;  /* 0x00000020111e1825 */ /* 0x000fc600078e001e */
[----:B------:R1:W-:Y:S01]  /*06c0*/  @P3 STL.64 [R1+0x68], R42 ;  /* 0x0000682a01003387 */ /* 0x0003e20000100a00 */
[----:B------:R-:W-:-:S03]  /*06d0*/  ISETP.GE.U32.AND P3, PT, R39, 0xe0, PT ;  /* 0x000000e02700780c */ /* 0x000fc60003f66070 */
[----:B------:R-:W5:Y:S01]  /*06e0*/  @P5 LD.E.128 R76, desc[UR6][R24.64] ;  /* 0x00000006184c5980 */ /* 0x000f62000c101d00 */
[----:B-1----:R-:W1:Y:S03]  /*06f0*/  @P1 LDC.64 R40, c[0x0][0x438] ;  /* 0x00010e00ff281b82 */ /* 0x002e660000000a00 */
[----:B------:R0:W5:Y:S04]  /*0700*/  @P5 LD.E.128 R140, desc[UR6][R24.64+0x10] ;  /* 0x00001006188c5980 */ /* 0x000168000c101d00 */
[----:B------:R2:W3:Y:S01]  /*0710*/  @P0 LDG.E.128 R60, desc[UR6][R26.64] ;  /* 0x000000061a3c0981 */ /* 0x0004e2000c1e1d00 */
[----:B------:R-:W1:Y:S03]  /*0720*/  @P2 LDC.64 R42, c[0x0][0x438] ;  /* 0x00010e00ff2a2b82 */ /* 0x000e660000000a00 */
[----:B------:R-:W5:Y:S04]  /*0730*/  @P0 LD.E.128 R148, desc[UR6][R28.64] ;  /* 0x000000061c940980 */ /* 0x000f68000c101d00 */
[----:B------:R1:W5:Y:S01]  /*0740*/  @P0 LD.E.128 R156, desc[UR6][R28.64+0x10] ;  /* 0x000010061c9c0980 */ /* 0x000362000c101d00 */
[----:B0-----:R-:W0:Y:S03]  /*0750*/  @P3 LDC.64 R24, c[0x0][0x438] ;  /* 0x00010e00ff183b82 */ /* 0x001e260000000a00 */
[----:B--2---:R-:W2:Y:S05]  /*0760*/  @P1 LDG.E.128 R48, desc[UR6][R30.64+0x10] ;  /* 0x000010061e301981 */ /* 0x004eaa000c1e1d00 */
[----:B------:R-:W0:Y:S01]  /*0770*/  @P6 LDC.64 R26, c[0x0][0x3d0] ;  /* 0x0000f400ff1a6b82 */ /* 0x000e220000000a00 */
[----:B----4-:R-:W-:Y:S04]  /*0780*/  @P5 STL.64 [R1+0x40], R64 ;  /* 0x0000404001005387 */ /* 0x010fe80000100a00 */
[----:B------:R-:W-:Y:S04]  /*0790*/  @P5 STL.64 [R1+0x48], R66 ;  /* 0x0000484201005387 */ /* 0x000fe80000100a00 */
[----:B------:R-:W-:Y:S04]  /*07a0*/  @P5 STL.64 [R1+0x50], R68 ;  /* 0x0000504401005387 */ /* 0x000fe80000100a00 */
[----:B------:R-:W-:Y:S01]  /*07b0*/  @P5 STL.64 [R1+0x58], R70 ;  /* 0x0000584601005387 */ /* 0x000fe20000100a00 */
[----:B------:R-:W-:-:S03]  /*07c0*/  ISETP.GE.U32.AND P5, PT, R39, 0x120, PT ;  /* 0x000001202700780c */ /* 0x000fc60003fa6070 */
[----:B---3--:R3:W-:Y:S01]  /*07d0*/  @P0 STL.64 [R1+0x20], R44 ;  /* 0x0000202c01000387 */ /* 0x0087e20000100a00 */
[----:B-1----:R-:W-:-:S03]  /*07e0*/  @P1 IMAD.WIDE.U32 R40, R17, 0x20, R40 ;  /* 0x0000002011281825 */ /* 0x002fc600078e0028 */
[----:B------:R1:W-:Y:S04]  /*07f0*/  @P0 STL.64 [R1+0x28], R46 ;  /* 0x0000282e01000387 */ /* 0x0003e80000100a00 */
[----:B------:R-:W4:Y:S02]  /*0800*/  @P1 LDG.E.128 R56, desc[UR6][R30.64] ;  /* 0x000000061e381981 */ /* 0x000f24000c1e1d00 */
[----:B------:R-:W0:Y:S08]  /*0810*/  @P5 LDC.64 R28, c[0x0][0x3d0] ;  /* 0x0000f400ff1c5b82 */ /* 0x000e300000000a00 */
[----:B---3--:R-:W3:Y:S01]  /*0820*/  @P3 LDC.64 R44, c[0x0][0x3d0] ;  /* 0x0000f400ff2c3b82 */ /* 0x008ee20000000a00 */
[----:B------:R-:W-:Y:S01]  /*0830*/  @P1 IADD3 R17, PT, PT, R17, 0x20, RZ ;  /* 0x0000002011111810 */ /* 0x000fe20007ffe0ff */
[----:B------:R0:W5:Y:S04]  /*0840*/  @P1 LD.E.128 R160, desc[UR6][R40.64] ;  /* 0x0000000628a01980 */ /* 0x000168000c101d00 */
[----:B------:R0:W5:Y:S02]  /*0850*/  @P1 LD.E.128 R164, desc[UR6][R40.64+0x10] ;  /* 0x0000100628a41980 */ /* 0x000164000c101d00 */
[----:B-1----:R-:W1:Y:S01]  /*0860*/  @P6 LDC.64 R46, c[0x0][0x438] ;  /* 0x00010e00ff2e6b82 */ /* 0x002e620000000a00 */
[----:B------:R-:W-:-:S04]  /*0870*/  @P2 IMAD.WIDE.U32 R18, R17, 0x20, R18 ;  /* 0x0000002011122825 */ /* 0x000fc800078e0012 */
[C---:B------:R-:W-:Y:S01]  /*0880*/  @P2 IMAD.WIDE.U32 R42, R17.reuse, 0x20, R42 ;  /* 0x00000020112a2825 */ /* 0x040fe200078e002a */
[----:B------:R0:W5:Y:S03]  /*0890*/  @P2 LDG.E.128 R248, desc[UR6][R18.64] ;  /* 0x0000000612f82981 */ /* 0x000166000c1e1d00 */
[----:B------:R-:W-:Y:S01]  /*08a0*/  @P2 VIADD R17, R17, 0x20 ;  /* 0x0000002011112836 */ /* 0x000fe20000000000 */
[----:B------:R0:W5:Y:S03]  /*08b0*/  @P2 LDG.E.128 R244, desc[UR6][R18.64+0x10] ;  /* 0x0000100612f42981 */ /* 0x000166000c1e1d00 */
[C---:B------:R-:W-:Y:S01]  /*08c0*/  @P4 IMAD.WIDE.U32 R20, R17.reuse, 0x20, R20 ;  /* 0x0000002011144825 */ /* 0x040fe200078e0014 */
[----:B------:R0:W5:Y:S03]  /*08d0*/  @P2 LD.E.128 R168, desc[UR6][R42.64] ;  /* 0x000000062aa82980 */ /* 0x000166000c101d00 */
[C---:B------:R-:W-:Y:S01]  /*08e0*/  @P4 IMAD.WIDE.U32 R22, R17.reuse, 0x20, R22 ;  /* 0x0000002011164825 */ /* 0x040fe200078e0016 */
[----:B------:R0:W5:Y:S03]  /*08f0*/  @P2 LD.E.128 R172, desc[UR6][R42.64+0x10] ;  /* 0x000010062aac2980 */ /* 0x000166000c101d00 */
[----:B------:R-:W-:Y:S01]  /*0900*/  @P4 VIADD R17, R17, 0x20 ;  /* 0x0000002011114836 */ /* 0x000fe20000000000 */
[----:B------:R0:W5:Y:S03]  /*0910*/  @P4 LDG.E.128 R240, desc[UR6][R20.64] ;  /* 0x0000000614f04981 */ /* 0x000166000c1e1d00 */
[C---:B---3--:R-:W-:Y:S01]  /*0920*/  @P3 IMAD.WIDE.U32 R44, R17.reuse, 0x20, R44 ;  /* 0x00000020112c3825 */ /* 0x048fe200078e002c */
[----:B------:R3:W5:Y:S03]  /*0930*/  @P4 LDG.E.128 R236, desc[UR6][R20.64+0x10] ;  /* 0x0000100614ec4981 */ /* 0x000766000c1e1d00 */
[C---:B0-----:R-:W-:Y:S01]  /*0940*/  @P3 IMAD.WIDE.U32 R24, R17.reuse, 0x20, R24 ;  /* 0x0000002011183825 */ /* 0x041fe200078e0018 */
[----:B------:R-:W-:Y:S01]  /*0950*/  @P3 IADD3 R17, PT, PT, R17, 0x20, RZ ;  /* 0x0000002011113810 */ /* 0x000fe20007ffe0ff */
[----:B------:R3:W5:Y:S04]  /*0960*/  @P4 LD.E.128 R176, desc[UR6][R22.64] ;  /* 0x0000000616b04980 */ /* 0x000768000c101d00 */
[C---:B------:R-:W-:Y:S01]  /*0970*/  @P6 IMAD.WIDE.U32 R26, R17.reuse, 0x20, R26 ;  /* 0x00000020111a6825 */ /* 0x040fe200078e001a */
[----:B------:R3:W5:Y:S03]  /*0980*/  @P4 LD.E.128 R180, desc[UR6][R22.64+0x10] ;  /* 0x0000100616b44980 */ /* 0x000766000c101d00 */
[C---:B-1----:R-:W-:Y:S01]  /*0990*/  @P6 IMAD.WIDE.U32 R46, R17.reuse, 0x20, R46 ;  /* 0x00000020112e6825 */ /* 0x042fe200078e002e */
[----:B------:R3:W5:Y:S03]  /*09a0*/  @P3 LDG.E.128 R232, desc[UR6][R44.64] ;  /* 0x000000062ce83981 */ /* 0x000766000c1e1d00 */
[----:B------:R-:W-:Y:S01]  /*09b0*/  @P6 VIADD R17, R17, 0x20 ;  /* 0x0000002011116836 */ /* 0x000fe20000000000 */
[----:B------:R3:W5:Y:S03]  /*09c0*/  @P3 LDG.E.128 R228, desc[UR6][R44.64+0x10] ;  /* 0x000010062ce43981 */ /* 0x000766000c1e1d00 */
[C---:B------:R-:W-:Y:S01]  /*09d0*/  @P5 IMAD.WIDE.U32 R28, R17.reuse, 0x20, R28 ;  /* 0x00000020111c5825 */ /* 0x040fe200078e001c */
        /* <DEDUP_REMOVED lines=8> */
[----:B--2---:R0:W-:Y:S02]  /*0a60*/  @P1 STL.64 [R1], R48 ;  /* 0x0000003001001387 */ /* 0x0041e40000100a00 */
[----:B0-----:R-:W0:Y:S02]  /*0a70*/  @P5 LDC.64 R48, c[0x0][0x438] ;  /* 0x00010e00ff305b82 */ /* 0x001e240000000a00 */
[----:B0-----:R-:W-:-:S05]  /*0a80*/  @P5 IMAD.WIDE.U32 R48, R17, 0x20, R48 ;  /* 0x0000002011305825 */ /* 0x001fca00078e0030 */
[----:B------:R3:W5:Y:S04]  /*0a90*/  @P5 LD.E.128 R200, desc[UR6][R48.64] ;  /* 0x0000000630c85980 */ /* 0x000768000c101d00 */
[----:B------:R3:W5:Y:S04]  /*0aa0*/  @P5 LD.E.128 R204, desc[UR6][R48.64+0x10] ;  /* 0x0000100630cc5980 */ /* 0x000768000c101d00 */
[----:B------:R3:W-:Y:S04]  /*0ab0*/  @P1 STL.64 [R1+0x8], R50 ;  /* 0x0000083201001387 */ /* 0x0007e80000100a00 */
[----:B------:R3:W-:Y:S04]  /*0ac0*/  @P0 STL.64 [R1+0x30], R60 ;  /* 0x0000303c01000387 */ /* 0x0007e80000100a00 */
[----:B------:R3:W-:Y:S04]  /*0ad0*/  @P0 STL.64 [R1+0x38], R62 ;  /* 0x0000383e01000387 */ /* 0x0007e80000100a00 */
[----:B----4-:R3:W-:Y:S04]  /*0ae0*/  @P1 STL.64 [R1+0x10], R56 ;  /* 0x0000103801001387 */ /* 0x0107e80000100a00 */
[----:B------:R3:W-:Y:S01]  /*0af0*/  @P1 STL.64 [R1+0x18], R58 ;  /* 0x0000183a01001387 */ /* 0x0007e20000100a00 */
[----:B------:R-:W-:Y:S01]  /*0b00*/  ISETP.GE.U32.AND P0, PT, R39, 0x140, PT ;  /* 0x000001402700780c */ /* 0x000fe20003f06070 */
[----:B------:R-:W-:-:S12]  /*0b10*/  @P5 VIADD R17, R17, 0x20 ;  /* 0x0000002011115836 */ /* 0x000fd80000000000 */
        /* <DEDUP_REMOVED lines=10> */
.L_x_19855:
        /* <DEDUP_REMOVED lines=23> */
[----:B------:R0:W4:Y:S01]  /*0d30*/  LDL R59, [R1+0x3c] ;  /* 0x00003c00013b7983 */ /* 0x0001220000100800 */
[----:B------:R-:W-:-:S02]  /*0d40*/  ISETP.GE.U32.AND P1, PT, R39, 0x20, PT ;  /* 0x000000202700780c */ /* 0x000fc40003f26070 */
[C---:B------:R-:W-:Y:S01]  /*0d50*/  ISETP.GE.U32.AND P6, PT, R39.reuse, 0x40, PT ;  /* 0x000000402700780c */ /* 0x040fe20003fc6070 */
[----:B------:R0:W4:Y:S01]  /*0d60*/  LDL R48, [R1+0x10] ;  /* 0x0000100001307983 */ /* 0x0001220000100800 */
[----:B------:R-:W-:-:S03]  /*0d70*/  ISETP.GE.U32.AND P5, PT, R39, 0x60, PT ;  /* 0x000000602700780c */ /* 0x000fc60003fa6070 */
[----:B------:R0:W4:Y:S04]  /*0d80*/  LDL R49, [R1+0x14] ;  /* 0x0000140001317983 */ /* 0x0001280000100800 */
[----:B------:R0:W4:Y:S02]  /*0d90*/  LDL R50, [R1+0x18] ;  /* 0x0000180001327983 */ /* 0x0001240000100800 */
[----:B------:R-:W1:Y:S02]  /*0da0*/  @P1 LDC.64 R18, c[0x0][0x3d0] ;  /* 0x0000f400ff121b82 */ /* 0x000e640000000a00 */
[----:B------:R0:W4:Y:S04]  /*0db0*/  LDL R51, [R1+0x1c] ;  /* 0x00001c0001337983 */ /* 0x0001280000100800 */
[----:B------:R0:W4:Y:S02]  /*0dc0*/  LDL R44, [R1] ;  /* 0x00000000012c7983 */ /* 0x0001240000100800 */
[----:B------:R-:W0:Y:S02]  /*0dd0*/  @P6 LDC.64 R20, c[0x0][0x3d0] ;  /* 0x0000f400ff146b82 */ /* 0x000e240000000a00 */
[----:B------:R0:W4:Y:S04]  /*0de0*/  LDL R45, [R1+0x4] ;  /* 0x00000400012d7983 */ /* 0x0001280000100800 */
[----:B------:R0:W4:Y:S02]  /*0df0*/  LDL R46, [R1+0x8] ;  /* 0x00000800012e7983 */ /* 0x0001240000100800 */
[----:B------:R-:W0:Y:S02]  /*0e00*/  @P5 LDC.64 R22, c[0x0][0x3d0] ;  /* 0x0000f400ff165b82 */ /* 0x000e240000000a00 */
[----:B------:R0:W4:Y:S01]  /*0e10*/  LDL R47, [R1+0xc] ;  /* 0x00000c00012f7983 */ /* 0x0001220000100800 */
[C---:B-1----:R-:W-:Y:S01]  /*0e20*/  @P1 IMAD.WIDE.U32 R18, R17.reuse, 0x20, R18 ;  /* 0x0000002011121825 */ /* 0x042fe200078e0012 */
[----:B------:R-:W-:-:S05]  /*0e30*/  @P1 LOP3.LUT R17, R17, 0x20, RZ, 0xfc, !PT ;  /* 0x0000002011111812 */ /* 0x000fca00078efcff */
[C---:B0-----:R-:W-:Y:S01]  /*0e40*/  @P6 IMAD.WIDE.U32 R20, R17.reuse, 0x20, R20 ;  /* 0x0000002011146825 */ /* 0x041fe200078e0014 */
[----:B------:R-:W-:-:S05]  /*0e50*/  @P6 IADD3 R17, PT, PT, R17, 0x20, RZ ;  /* 0x0000002011116810 */ /* 0x000fca0007ffe0ff */
[----:B------:R-:W-:Y:S01]  /*0e60*/  @P5 IMAD.WIDE.U32 R22, R17, 0x20, R22 ;  /* 0x0000002011165825 */ /* 0x000fe200078e0016 */
[----:B--2---:R-:W2:Y:S04]  /*0e70*/  @P1 LDG.E.128 R28, desc[UR6][R18.64+0x10] ;  /* 0x00001006121c1981 */ /* 0x004ea8000c1e1d00 */
[----:B---3--:R-:W3:Y:S04]  /*0e80*/  @P1 LDG.E.128 R96, desc[UR6][R18.64] ;  /* 0x0000000612601981 */ /* 0x008ee8000c1e1d00 */
[----:B----4-:R-:W4:Y:S04]  /*0e90*/  @P6 LDG.E.128 R88, desc[UR6][R20.64+0x10] ;  /* 0x0000100614586981 */ /* 0x010f28000c1e1d00 */
[----:B------:R-:W4:Y:S04]  /*0ea0*/  @P6 LDG.E.128 R92, desc[UR6][R20.64] ;  /* 0x00000006145c6981 */ /* 0x000f28000c1e1d00 */
[----:B------:R-:W4:Y:S04]  /*0eb0*/  @P5 LDG.E.128 R40, desc[UR6][R22.64+0x10] ;  /* 0x0000100616285981 */ /* 0x000f28000c1e1d00 */
[----:B------:R-:W4:Y:S01]  /*0ec0*/  @P5 LDG.E.128 R56, desc[UR6][R22.64] ;  /* 0x0000000616385981 */ /* 0x000f22000c1e1d00 */
[----:B------:R-:W-:-:S02]  /*0ed0*/  ISETP.GE.U32.AND P0, PT, R39, 0x80, PT ;  /* 0x000000802700780c */ /* 0x000fc40003f06070 */
[C---:B------:R-:W-:Y:S02]  /*0ee0*/  ISETP.GE.U32.AND P4, PT, R39.reuse, 0xa0, PT ;  /* 0x000000a02700780c */ /* 0x040fe40003f86070 */
[C---:B------:R-:W-:Y:S02]  /*0ef0*/  ISETP.GE.U32.AND P3, PT, R39.reuse, 0xc0, PT ;  /* 0x000000c02700780c */ /* 0x040fe40003f66070 */
[----:B------:R-:W-:-:S07]  /*0f00*/  ISETP.GE.U32.AND P2, PT, R39, 0xe0, PT ;  /* 0x000000e02700780c */ /* 0x000fce0003f46070 */
[----:B------:R-:W0:Y:S08]  /*0f10*/  @P0 LDC.64 R24, c[0x0][0x3d0] ;  /* 0x0000f400ff180b82 */ /* 0x000e300000000a00 */
[----:B------:R-:W1:Y:S01]  /*0f20*/  @P4 LDC.64 R26, c[0x0][0x3d0] ;  /* 0x0000f400ff1a4b82 */ /* 0x000e620000000a00 */
[----:B------:R-:W-:-:S04]  /*0f30*/  @P5 VIADD R17, R17, 0x20 ;  /* 0x0000002011115836 */ /* 0x000fc80000000000 */
[----:B0-----:R-:W-:-:S04]  /*0f40*/  @P0 IMAD.WIDE.U32 R24, R17, 0x20, R24 ;  /* 0x0000002011180825 */ /* 0x001fc800078e0018 */
[----:B------:R-:W-:Y:S01]  /*0f50*/  @P0 VIADD R17, R17, 0x20 ;  /* 0x0000002011110836 */ /* 0x000fe20000000000 */
[----:B------:R-:W4:Y:S03]  /*0f60*/  @P0 LDG.E.128 R48, desc[UR6][R24.64] ;  /* 0x0000000618300981 */ /* 0x000f26000c1e1d00 */
[C---:B-1----:R-:W-:Y:S01]  /*0f70*/  @P4 IMAD.WIDE.U32 R26, R17.reuse, 0x20, R26 ;  /* 0x00000020111a4825 */ /* 0x042fe200078e001a */
[----:B------:R-:W-:Y:S01]  /*0f80*/  @P4 IADD3 R17, PT, PT, R17, 0x20, RZ ;  /* 0x0000002011114810 */ /* 0x000fe20007ffe0ff */
[----:B------:R-:W4:Y:S04]  /*0f90*/  @P0 LDG.E.128 R44, desc[UR6][R24.64+0x10] ;  /* 0x00001006182c0981 */ /* 0x000f28000c1e1d00 */
[----:B------:R0:W5:Y:S04]  /*0fa0*/  @P4 LDG.E.128 R248, desc[UR6][R26.64] ;  /* 0x000000061af84981 */ /* 0x000168000c1e1d00 */
[----:B------:R0:W5:Y:S04]  /*0fb0*/  @P4 LDG.E.128 R244, desc[UR6][R26.64+0x10] ;  /* 0x000010061af44981 */ /* 0x000168000c1e1d00 */
[----:B--2---:R1:W-:Y:S04]  /*0fc0*/  @P1 STL.64 [R1+0x60], R28 ;  /* 0x0000601c01001387 */ /* 0x0043e80000100a00 */
[----:B------:R2:W-:Y:S01]  /*0fd0*/  @P1 STL.64 [R1+0x68], R30 ;  /* 0x0000681e01001387 */ /* 0x0005e20000100a00 */
[----:B-1----:R-:W1:Y:S03]  /*0fe0*/  @P3 LDC.64 R28, c[0x0][0x3d0] ;  /* 0x0000f400ff1c3b82 */ /* 0x002e660000000a00 */
[----:B---3--:R-:W-:Y:S04]  /*0ff0*/  @P1 STL.64 [R1+0x70], R96 ;  /* 0x0000706001001387 */ /* 0x008fe80000100a00 */
[----:B------:R-:W-:Y:S01]  /*1000*/  @P1 STL.64 [R1+0x78], R98 ;  /* 0x0000786201001387 */ /* 0x000fe20000100a00 */
[C---:B------:R-:W-:Y:S01]  /*1010*/  ISETP.GE.U32.AND P1, PT, R39.reuse, 0x100, PT ;  /* 0x000001002700780c */ /* 0x040fe20003f26070 */
[----:B--2---:R-:W2:Y:S02]  /*1020*/  @P2 LDC.64 R30, c[0x0][0x3d0] ;  /* 0x0000f400ff1e2b82 */ /* 0x004ea40000000a00 */
[----:B----4-:R-:W-:Y:S10]  /*1030*/  @P6 STL.64 [R1+0x40], R88 ;  /* 0x0000405801006387 */ /* 0x010ff40000100a00 */
[----:B------:R-:W3:Y:S01]  /*1040*/  @P1 LDC.64 R18, c[0x0][0x3d0] ;  /* 0x0000f400ff121b82 */ /* 0x000ee20000000a00 */
[----:B------:R-:W-:Y:S04]  /*1050*/  @P6 STL.64 [R1+0x48], R90 ;  /* 0x0000485a01006387 */ /* 0x000fe80000100a00 */
[----:B------:R-:W-:Y:S04]  /*1060*/  @P6 STL.64 [R1+0x50], R92 ;  /* 0x0000505c01006387 */ /* 0x000fe80000100a00 */
[----:B------:R-:W-:Y:S01]  /*1070*/  @P6 STL.64 [R1+0x58], R94 ;  /* 0x0000585e01006387 */ /* 0x000fe20000100a00 */
[----:B------:R-:W-:-:S03]  /*1080*/  ISETP.GE.U32.AND P6, PT, R39, 0x120, PT ;  /* 0x000001202700780c */ /* 0x000fc60003fc6070 */
[----:B------:R4:W-:Y:S04]  /*1090*/  @P5 STL.64 [R1+0x20], R40 ;  /* 0x0000202801005387 */ /* 0x0009e80000100a00 */
[----:B------:R0:W-:Y:S06]  /*10a0*/  @P5 STL.64 [R1+0x28], R42 ;  /* 0x0000282a01005387 */ /* 0x0001ec0000100a00 */
[----:B----4-:R-:W4:Y:S01]  /*10b0*/  @P6 LDC.64 R40, c[0x0][0x3d0] ;  /* 0x0000f400ff286b82 */ /* 0x010f220000000a00 */
[----:B------:R0:W-:Y:S04]  /*10c0*/  @P5 STL.64 [R1+0x30], R56 ;  /* 0x0000303801005387 */ /* 0x0001e80000100a00 */
[----:B------:R0:W-:Y:S01]  /*10d0*/  @P5 STL.64 [R1+0x38], R58 ;  /* 0x0000383a01005387 */ /* 0x0001e20000100a00 */
[----:B------:R-:W-:Y:S01]  /*10e0*/  ISETP.GE.U32.AND P5, PT, R39, 0x140, PT ;  /* 0x000001402700780c */ /* 0x000fe20003fa6070 */
[----:B-1----:R-:W-:-:S04]  /*10f0*/  @P3 IMAD.WIDE.U32 R28, R17, 0x20, R28 ;  /* 0x00000020111c3825 */ /* 0x002fc800078e001c */
[----:B------:R-:W-:Y:S01]  /*1100*/  @P3 VIADD R17, R17, 0x20 ;  /* 0x0000002011113836 */ /* 0x000fe20000000000 */
[----:B------:R1:W5:Y:S07]  /*1110*/  @P3 LDG.E.128 R240, desc[UR6][R28.64] ;  /* 0x000000061cf03981 */ /* 0x00036e000c1e1d00 */
[----:B0-----:R-:W0:Y:S01]  /*1120*/  @P5 LDC.64 R42, c[0x0][0x3d0] ;  /* 0x0000f400ff2a5b82 */ /* 0x001e220000000a00 */
[C---:B--2---:R-:W-:Y:S01]  /*1130*/  @P2 IMAD.WIDE.U32 R30, R17.reuse, 0x20, R30 ;  /* 0x00000020111e2825 */ /* 0x044fe200078e001e */
[----:B------:R1:W5:Y:S03]  /*1140*/  @P3 LDG.E.128 R236, desc[UR6][R28.64+0x10] ;  /* 0x000010061cec3981 */ /* 0x000366000c1e1d00 */
[----:B------:R-:W-:Y:S01]  /*1150*/  @P2 VIADD R17, R17, 0x20 ;  /* 0x0000002011112836 */ /* 0x000fe20000000000 */
[----:B------:R1:W5:Y:S03]  /*1160*/  @P2 LDG.E.128 R232, desc[UR6][R30.64] ;  /* 0x000000061ee82981 */ /* 0x000366000c1e1d00 */
[C---:B---3--:R-:W-:Y:S01]  /*1170*/  @P1 IMAD.WIDE.U32 R20, R17.reuse, 0x20, R18 ;  /* 0x0000002011141825 */ /* 0x048fe200078e0012 */
[----:B------:R-:W-:Y:S01]  /*1180*/  @P1 IADD3 R17, PT, PT, R17, 0x20, RZ ;  /* 0x0000002011111810 */ /* 0x000fe20007ffe0ff */
[----:B------:R1:W5:Y:S04]  /*1190*/  @P2 LDG.E.128 R228, desc[UR6][R30.64+0x10] ;  /* 0x000010061ee42981 */ /* 0x000368000c1e1d00 */
[C---:B----4-:R-:W-:Y:S01]  /*11a0*/  @P6 IMAD.WIDE.U32 R40, R17.reuse, 0x20, R40 ;  /* 0x0000002011286825 */ /* 0x050fe200078e0028 */
[----:B------:R1:W5:Y:S03]  /*11b0*/  @P1 LDG.E.128 R224, desc[UR6][R20.64] ;  /* 0x0000000614e01981 */ /* 0x000366000c1e1d00 */
[----:B------:R-:W-:Y:S01]  /*11c0*/  @P6 VIADD R17, R17, 0x20 ;  /* 0x0000002011116836 */ /* 0x000fe20000000000 */
[----:B------:R1:W5:Y:S03]  /*11d0*/  @P1 LDG.E.128 R220, desc[UR6][R20.64+0x10] ;  /* 0x0000100614dc1981 */ /* 0x000366000c1e1d00 */
[----:B0-----:R-:W-:Y:S01]  /*11e0*/  @P5 IMAD.WIDE.U32 R18, R17, 0x20, R42 ;  /* 0x0000002011125825 */ /* 0x001fe200078e002a */
[----:B------:R1:W5:Y:S04]  /*11f0*/  @P6 LDG.E.128 R216, desc[UR6][R40.64] ;  /* 0x0000000628d86981 */ /* 0x000368000c1e1d00 */
[----:B------:R1:W5:Y:S04]  /*1200*/  @P6 LDG.E.128 R212, desc[UR6][R40.64+0x10] ;  /* 0x0000100628d46981 */ /* 0x000368000c1e1d00 */
[----:B------:R1:W5:Y:S04]  /*1210*/  @P5 LDG.E.128 R72, desc[UR6][R18.64] ;  /* 0x0000000612485981 */ /* 0x000368000c1e1d00 */
[----:B------:R1:W5:Y:S04]  /*1220*/  @P5 LDG.E.128 R68, desc[UR6][R18.64+0x10] ;  /* 0x0000100612445981 */ /* 0x000368000c1e1d00 */
[----:B------:R1:W-:Y:S04]  /*1230*/  @P0 STL.64 [R1+0x10], R48 ;  /* 0x0000103001000387 */ /* 0x0003e80000100a00 */
[----:B------:R1:W-:Y:S04]  /*1240*/  @P0 STL.64 [R1+0x18], R50 ;  /* 0x0000183201000387 */ /* 0x0003e80000100a00 */
[----:B------:R1:W-:Y:S04]  /*1250*/  @P0 STL.64 [R1], R44 ;  /* 0x0000002c01000387 */ /* 0x0003e80000100a00 */
[----:B------:R1:W-:Y:S01]  /*1260*/  @P0 STL.64 [R1+0x8], R46 ;  /* 0x0000082e01000387 */ /* 0x0003e20000100a00 */
        /* <DEDUP_REMOVED lines=39> */
[----:B-1----:R-:W-:-:S07]  /*14e0*/  @P5 CS2R R64, SRZ ;  /* 0x0000000000405805 */ /* 0x002fce000001ff00 */
.L_x_19856:
[----:B------:R-:W-:Y:S05]  /*14f0*/  BSYNC.RECONVERGENT B0 ;  /* 0x0000000000007941 */ /* 0x000fea0003800200 */
.L_x_19854:
[----:B------:R-:W1:Y:S02]  /*1500*/  LDCU UR4, c[0x0][0x384] ;  /* 0x00007080ff0477ac */ /* 0x000e640008000800 */
[----:B-1----:R-:W-:-:S13]  /*1510*/  ISETP.GE.AND P0, PT, R38, UR4, PT ;  /* 0x0000000426007c0c */ /* 0x002fda000bf06270 */
[----:B------:R-:W-:Y:S05]  /*1520*/  @P0 EXIT ;  /* 0x000000000000094d */ /* 0x000fea0003800000 */
[----:B------:R-:W-:Y:S01]  /*1530*/  IMAD.HI.U32 R17, R32, -0x326172a9, RZ ;  /* 0xcd9e8d5720117827 */ /* 0x000fe200078e00ff */
[----:B------:R-:W-:Y:S01]  /*1540*/  LOP3.LUT R34, R34, 0x3, RZ, 0xc0, !PT ;  /* 0x0000000322227812 */ /* 0x000fe200078ec0ff */
[----:B------:R-:W1:Y:S02]  /*1550*/  LDCU UR8, c[0x0][0x404] ;  /* 0x00008080ff0877ac */ /* 0x000e640008000800 */
[----:B0-----:R-:W-:Y:S01]  /*1560*/  IMAD.HI.U32 R19, R37, -0x2daee0ad, RZ ;  /* 0xd2511f5325137827 */ /* 0x001fe200078e00ff */
[----:B------:R-:W-:Y:S01]  /*1570*/  LOP3.LUT R17, R33, R17, R54, 0x96, !PT ;  /* 0x0000001121117212 */ /* 0x000fe200078e9636 */
[----:B------:R-:W0:Y:S02]  /*1580*/  LDCU.U8 UR9, c[0x0][0x410] ;  /* 0x00008200ff0977ac */ /* 0x000e240008000000 */
        /* <DEDUP_REMOVED lines=59> */
[----:B------:R-:W-:Y:S02]  /*1940*/  IMAD R30, R4, -0x326172a9, RZ ;  /* 0xcd9e8d57041e7824 */ /* 0x000fe400078e02ff */
[----:B01234-:R-:W-:-:S07]  /*1950*/  IMAD R138, R2, -0x2daee0ad, RZ ;  /* 0xd2511f53028a7824 */ /* 0x01ffce00078e02ff */
.L_x_21076:
[----:B------:R-:W0:Y:S08]  /*1960*/  LDC.64 R88, c[0x0][0x3f0] ;  /* 0x0000fc00ff587b82 */ /* 0x000e300000000a00 */
[----:B------:R-:W1:Y:S01]  /*1970*/  LDC R90, c[0x0][0x388] ;  /* 0x0000e200ff5a7b82 */ /* 0x000e620000000800 */
[----:B0-----:R-:W-:-:S05]  /*1980*/  IMAD.WIDE R88, R38, 0x4, R88 ;  /* 0x0000000426587825 */ /* 0x001fca00078e0258 */
[----:B------:R0:W2:Y:S02]  /*1990*/  LDG.E R145, desc[UR6][R88.64] ;  /* 0x0000000658917981 */ /* 0x0000a4000c1e1900 */
[----:B0-----:R-:W0:Y:S01]  /*19a0*/  LDC.64 R88, c[0x0][0x3f8] ;  /* 0x0000fe00ff587b82 */ /* 0x001e220000000a00 */
[----:B------:R-:W3:Y:S01]  /*19b0*/  S2R R252, SR_TID.X ;  /* 0x0000000000fc7919 */ /* 0x000ee20000002100 */
[----:B------:R-:W-:Y:S01]  /*19c0*/  ISETP.GE.U32.AND P5, PT, R39, 0x20, PT ;  /* 0x000000202700780c */ /* 0x000fe20003fa6070 */
[----:B0-----:R-:W-:-:S05]  /*19d0*/  IMAD.WIDE R88, R38, 0x4, R88 ;  /* 0x0000000426587825 */ /* 0x001fca00078e0258 */
[----:B-----5:R1:W5:Y:S01]  /*19e0*/  LDG.E R210, desc[UR6][R88.64] ;  /* 0x0000000658d27981 */ /* 0x020362000c1e1900 */
[----:B------:R-:W-:Y:S01]  /*19f0*/  BSSY.RECONVERGENT B0, `(.L_x_19857) ;  /* 0x0000706000007945 */ /* 0x000fe20003800200 */
[----:B------:R-:W-:Y:S01]  /*1a00*/  IMAD.MOV.U32 R139, RZ, RZ, RZ ;  /* 0x000000ffff8b7224 */ /* 0x000fe200078e00ff */
[----:B---3--:R-:W-:Y:S01]  /*1a10*/  LOP3.LUT R211, R252, 0x1f, RZ, 0xc0, !PT ;  /* 0x0000001ffcd37812 */ /* 0x008fe200078ec0ff */
[----:B-1----:R-:W-:Y:S01]  /*1a20*/  IMAD R88, R38, R90, RZ ;  /* 0x0000005a26587224 */ /* 0x002fe200078e02ff */
[----:B--2---:R-:W-:-:S13]  /*1a30*/  ISETP.GE.AND P0, PT, R145, 0x1, PT ;  /* 0x000000019100780c */ /* 0x004fda0003f06270 */
[----:B------:R-:W-:-:S05]  /*1a40*/  @P0 IADD3 R89, PT, PT, R145, -0x1, RZ ;  /* 0xffffffff91590810 */ /* 0x000fca0007ffe0ff */
[----:B------:R-:W-:Y:S01]  /*1a50*/  @P0 IMAD R89, R89, R90, RZ ;  /* 0x0000005a59590224 */ /* 0x000fe200078e02ff */
[----:B------:R-:W-:-:S04]  /*1a60*/  SHF.R.S32.HI R90, RZ, 0x1f, R88 ;  /* 0x0000001fff5a7819 */ /* 0x000fc80000011458 */
[----:B------:R-:W-:Y:S02]  /*1a70*/  LEA.HI R88, R90, R88, RZ, 0x3 ;  /* 0x000000585a587211 */ /* 0x000fe400078f18ff */
[----:B------:R-:W-:Y:S02]  /*1a80*/  @P0 SHF.R.S32.HI R90, RZ, 0x1f, R89 ;  /* 0x0000001fff5a0819 */ /* 0x000fe40000011459 */
[----:B------:R-:W-:Y:S02]  /*1a90*/  LEA.HI.SX32 R144, R88, R211, 0x1d ;  /* 0x000000d358907211 */ /* 0x000fe400078feaff */
        /* <DEDUP_REMOVED lines=8> */
.L_x_19860:
[----:B------:R-:W-:Y:S05]  /*1b20*/  BSYNC.RECONVERGENT B1 ;  /* 0x0000000000017941 */ /* 0x000fea0003800200 */
.L_x_19859:
        /* <DEDUP_REMOVED lines=28> */
.L_x_19866:
        /* <DEDUP_REMOVED lines=13> */
.L_x_19868:
[----:B------:R-:W-:Y:S05]  /*1dc0*/  BSYNC.RECONVERGENT B3 ;  /* 0x0000000000037941 */ /* 0x000fea0003800200 */
.L_x_19867:
[----:B------:R-:W-:Y:S01]  /*1dd0*/  LOP3.LUT R27, R31, R41, R55, 0x96, !PT ;  /* 0x000000291f1b7212 */ /* 0x000fe200078e9637 */
[----:B------:R-:W-:Y:S01]  /*1de0*/  IMAD.WIDE.U32 R28, R32, -0x326172a9, RZ ;  /* 0xcd9e8d57201c7825 */ /* 0x000fe200078e00ff */
[----:B------:R-:W-:-:S03]  /*1df0*/  IADD3 R30, PT, PT, R54, -0x61c88647, RZ ;  /* 0x9e3779b9361e7810 */ /* 0x000fc60007ffe0ff */
[----:B------:R-:W-:Y:S01]  /*1e00*/  IMAD.WIDE.U32 R34, R27, -0x326172a9, RZ ;  /* 0xcd9e8d571b227825 */ /* 0x000fe200078e00ff */
[----:B------:R-:W-:-:S04]  /*1e10*/  LOP3.LUT R27, R33, R29, R54, 0x96, !PT ;  /* 0x0000001d211b7212 */ /* 0x000fc800078e9636 */
[----:B------:R-:W-:Y:S01]  /*1e20*/  LOP3.LUT R30, R30, R28, R35, 0x96, !PT ;  /* 0x0000001c1e1e7212 */ /* 0x000fe200078e9623 */
[----:B------:R-:W-:-:S04]  /*1e30*/  IMAD.WIDE.U32 R28, R27, -0x2daee0ad, RZ ;  /* 0xd2511f531b1c7825 */ /* 0x000fc800078e00ff */
[----:B------:R-:W-:-:S05]  /*1e40*/  VIADD R27, R55, 0xbb67ae85 ;  /* 0xbb67ae85371b7836 */ /* 0x000fca0000000000 */
[----:B------:R-:W-:Y:S01]  /*1e50*/  LOP3.LUT R27, R27, R40, R29, 0x96, !PT ;  /* 0x000000281b1b7212 */ /* 0x000fe200078e961d */
[----:B------:R-:W-:-:S04]  /*1e60*/  IMAD.WIDE.U32 R40, R30, -0x2daee0ad, RZ ;  /* 0xd2511f531e287825 */ /* 0x000fc800078e00ff */
[----:B------:R-:W-:-:S05]  /*1e70*/  VIADD R30, R55, 0x76cf5d0a ;  /* 0x76cf5d0a371e7836 */ /* 0x000fca0000000000 */
[----:B------:R-:W-:Y:S01]  /*1e80*/  LOP3.LUT R30, R30, R28, R41, 0x96, !PT ;  /* 0x0000001c1e1e7212 */ /* 0x000fe200078e9629 */
[----:B------:R-:W-:Y:S01]  /*1e90*/  IMAD.WIDE.U32 R28, R27, -0x326172a9, RZ ;  /* 0xcd9e8d571b1c7825 */ /* 0x000fe200078e00ff */
[----:B------:R-:W-:-:S04]  /*1ea0*/  IADD3 R27, PT, PT, R54, 0x3c6ef372, RZ ;  /* 0x3c6ef372361b7810 */ /* 0x000fc80007ffe0ff */
[----:B------:R-:W-:Y:S01]  /*1eb0*/  LOP3.LUT R27, R27, R34, R29, 0x96, !PT ;  /* 0x000000221b1b7212 */ /* 0x000fe200078e961d */
[----:B------:R-:W-:-:S04]  /*1ec0*/  IMAD.WIDE.U32 R34, R30, -0x326172a9, RZ ;  /* 0xcd9e8d571e227825 */ /* 0x000fc800078e00ff */
[----:B------:R-:W-:-:S05]  /*1ed0*/  VIADD R30, R54, 0xdaa66d2b ;  /* 0xdaa66d2b361e7836 */ /* 0x000fca0000000000 */
[----:B------:R-:W-:Y:S01]  /*1ee0*/  LOP3.LUT R30, R30, R28, R35, 0x96, !PT ;  /* 0x0000001c1e1e7212 */ /* 0x000fe200078e9623 */
[----:B------:R-:W-:-:S04]  /*1ef0*/  IMAD.WIDE.U32 R28, R27, -0x2daee0ad, RZ ;  /* 0xd2511f531b1c7825 */ /* 0x000fc800078e00ff */
[----:B------:R-:W-:-:S05]  /*1f00*/  VIADD R27, R55, 0x32370b8f ;  /* 0x32370b8f371b7836 */ /* 0x000fca0000000000 */
[----:B------:R-:W-:Y:S01]  /*1f10*/  LOP3.LUT R27, R27, R40, R29, 0x96, !PT ;  /* 0x000000281b1b7212 */ /* 0x000fe200078e961d */
[----:B------:R-:W-:-:S04]  /*1f20*/  VIADD R29, R55, 0xed9eba14 ;  /* 0xed9eba14371d7836 */ /* 0x000fc80000000000 */
[----:B------:R-:W-:Y:S01]  /*1f30*/  IMAD.WIDE.U32 R40, R27, -0x326172a9, RZ ;  /* 0xcd9e8d571b287825 */ /* 0x000fe200078e00ff */
[----:B------:R-:W-:-:S04]  /*1f40*/  IADD3 R27, PT, PT, R54, 0x78dde6e4, RZ ;  /* 0x78dde6e4361b7810 */ /* 0x000fc80007ffe0ff */
[----:B------:R-:W-:Y:S01]  /*1f50*/  LOP3.LUT R27, R27, R34, R41, 0x96, !PT ;  /* 0x000000221b1b7212 */ /* 0x000fe200078e9629 */
[----:B------:R-:W-:-:S04]  /*1f60*/  IMAD.WIDE.U32 R34, R30, -0x2daee0ad, RZ ;  /* 0xd2511f531e227825 */ /* 0x000fc800078e00ff */
[----:B------:R-:W-:Y:S01]  /*1f70*/  VIADD R30, R54, 0x1715609d ;  /* 0x1715609d361e7836 */ /* 0x000fe20000000000 */
[----:B------:R-:W-:-:S05]  /*1f80*/  LOP3.LUT R29, R29, R28, R35, 0x96, !PT ;  /* 0x0000001c1d1d7212 */ /* 0x000fca00078e9623 */
[----:B------:R-:W-:-:S05]  /*1f90*/  IMAD.WIDE.U32 R28, R29, -0x326172a9, RZ ;  /* 0xcd9e8d571d1c7825 */ /* 0x000fca00078e00ff */
[----:B------:R-:W-:Y:S01]  /*1fa0*/  LOP3.LUT R29, R30, R40, R29, 0x96, !PT ;  /* 0x000000281e1d7212 */ /* 0x000fe200078e961d */
[----:B------:R-:W-:Y:S01]  /*1fb0*/  IMAD.WIDE.U32 R40, R27, -0x2daee0ad, RZ ;  /* 0xd2511f531b287825 */ /* 0x000fe200078e00ff */
[----:B------:R-:W-:-:S03]  /*1fc0*/  IADD3 R27, PT, PT, R55, -0x56f99767, RZ ;  /* 0xa9066899371b7810 */ /* 0x000fc60007ffe0ff */
[----:B------:R-:W-:Y:S01]  /*1fd0*/  VIADD R30, R55, 0x646e171e ;  /* 0x646e171e371e7836 */ /* 0x000fe20000000000 */
[----:B------:R-:W-:-:S05]  /*1fe0*/  LOP3.LUT R27, R27, R34, R41, 0x96, !PT ;  /* 0x000000221b1b7212 */ /* 0x000fca00078e9629 */
[----:B------:R-:W-:-:S04]  /*1ff0*/  IMAD.WIDE.U32 R34, R27, -0x326172a9, RZ ;  /* 0xcd9e8d571b227825 */ /* 0x000fc800078e00ff */
[----:B------:R-:W-:-:S05]  /*2000*/  VIADD R27, R54, 0xb54cda56 ;  /* 0xb54cda56361b7836 */ /* 0x000fca0000000000 */
[----:B------:R-:W-:Y:S01]  /*2010*/  LOP3.LUT R27, R27, R28, R35, 0x96, !PT ;  /* 0x0000001c1b1b7212 */ /* 0x000fe200078e9623 */
[----:B------:R-:W-:-:S05]  /*2020*/  IMAD.WIDE.U32 R28, R29, -0x2daee0ad, RZ ;  /* 0xd2511f531d1c7825 */ /* 0x000fca00078e00ff */
[----:B------:R-:W-:-:S05]  /*2030*/  LOP3.LUT R30, R30, R40, R29, 0x96, !PT ;  /* 0x000000281e1e7212 */ /* 0x000fca00078e961d */
[----:B------:R-:W-:Y:S01]  /*2040*/  IMAD.WIDE.U32 R40, R30, -0x326172a9, RZ ;  /* 0xcd9e8d571e287825 */ /* 0x000fe200078e00ff */
[----:B------:R-:W-:-:S04]  /*2050*/  IADD3 R30, PT, PT, R54, 0x5384540f, RZ ;  /* 0x5384540f361e7810 */ /* 0x000fc80007ffe0ff */
[----:B------:R-:W-:Y:S01]  /*2060*/  LOP3.LUT R30, R30, R34, R41, 0x96, !PT ;  /* 0x000000221e1e7212 */ /* 0x000fe200078e9629 */
[----:B------:R-:W-:-:S04]  /*2070*/  IMAD.WIDE.U32 R34, R27, -0x2daee0ad, RZ ;  /* 0xd2511f531b227825 */ /* 0x000fc800078e00ff */
[----:B------:R-:W-:-:S05]  /*2080*/  VIADD R27, R55, 0x1fd5c5a3 ;  /* 0x1fd5c5a3371b7836 */ /* 0x000fca0000000000 */
[----:B------:R-:W-:-:S05]  /*2090*/  LOP3.LUT R27, R27, R28, R35, 0x96, !PT ;  /* 0x0000001c1b1b7212 */ /* 0x000fca00078e9623 */
[----:B------:R-:W-:-:S04]  /*20a0*/  IMAD.WIDE.U32 R28, R27, -0x326172a9, RZ ;  /* 0xcd9e8d571b1c7825 */ /* 0x000fc800078e00ff */
[----:B------:R-:W-:-:S05]  /*20b0*/  VIADD R27, R54, 0xf1bbcdc8 ;  /* 0xf1bbcdc8361b7836 */ /* 0x000fca0000000000 */
[----:B------:R-:W-:Y:S01]  /*20c0*/  LOP3.LUT R27, R27, R40, R29, 0x96, !PT ;  /* 0x000000281b1b7212 */ /* 0x000fe200078e961d */
[----:B------:R-:W-:Y:S01]  /*20d0*/  IMAD.WIDE.U32 R40, R30, -0x2daee0ad, RZ ;  /* 0xd2511f531e287825 */ /* 0x000fe200078e00ff */
[----:B------:R-:W-:-:S04]  /*20e0*/  IADD3 R29, PT, PT, R55, -0x24c28bd8, RZ ;  /* 0xdb3d7428371d7810 */ /* 0x000fc80007ffe0ff */
[----:B------:R-:W-:-:S05]  /*20f0*/  LOP3.LUT R29, R29, R34, R41, 0x96, !PT ;  /* 0x000000221d1d7212 */ /* 0x000fca00078e9629 */
[----:B------:R-:W-:-:S04]  /*2100*/  IMAD.WIDE.U32 R34, R29, -0x326172a9, RZ ;  /* 0xcd9e8d571d227825 */ /* 0x000fc800078e00ff */
[----:B------:R-:W-:Y:S01]  /*2110*/  VIADD R29, R54, 0x8ff34781 ;  /* 0x8ff34781361d7836 */ /* 0x000fe20000000000 */
[----:B------:R-:W-:-:S04]  /*2120*/  MOV R30, R34 ;  /* 0x00000022001e7202 */ /* 0x000fc80000000f00 */
[----:B------:R-:W-:Y:S01]  /*2130*/  LOP3.LUT R35, R29, R28, R35, 0x96, !PT ;  /* 0x0000001c1d237212 */ /* 0x000fe200078e9623 */
[----:B------:R-:W-:-:S04]  /*2140*/  IMAD.WIDE.U32 R28, R27, -0x2daee0ad, RZ ;  /* 0xd2511f531b1c7825 */ /* 0x000fc800078e00ff */
[----:B------:R-:W-:Y:S02]  /*2150*/  VIADD R27, R55, 0x96a522ad ;  /* 0x96a522ad371b7836 */ /* 0x000fe40000000000 */
[----:B------:R-:W-:-:S03]  /*2160*/  IMAD.MOV.U32 R98, RZ, RZ, R28 ;  /* 0x000000ffff627224 */ /* 0x000fc600078e001c */
[----:B------:R-:W-:Y:S01]  /*2170*/  LOP3.LUT R36, R27, R40, R29, 0x96, !PT ;  /* 0x000000281b247212 */ /* 0x000fe200078e961d */
[----:B------:R-:W-:Y:S02]  /*2180*/  HFMA2 R40, -RZ, RZ, 0, 0 ;  /* 0x00000000ff287431 */ /* 0x000fe400000001ff */
[----:B------:R-:W-:-:S07]  /*2190*/  IMAD.MOV.U32 R27, RZ, RZ, R138 ;  /* 0x000000ffff1b7224 */ /* 0x000fce00078e008a */
.L_x_19865:
[----:B------:R-:W-:Y:S05]  /*21a0*/  BSYNC.RECONVERGENT B2 ;  /* 0x0000000000027941 */ /* 0x000fea0003800200 */
.L_x_19864:
[----:B------:R-:W-:Y:S01]  /*21b0*/  I2FP.F32.U32 R27, R27 ;  /* 0x0000001b001b7245 */ /* 0x000fe20000201000 */
[----:B------:R-:W-:Y:S01]  /*21c0*/  IMAD.MOV.U32 R28, RZ, RZ, 0x2f800000 ;  /* 0x2f800000ff1c7424 */ /* 0x000fe200078e00ff */
[----:B------:R-:W-:-:S03]  /*21d0*/  SHF.L.U32 R29, R88, 0x10, RZ ;  /* 0x00000010581d7819 */ /* 0x000fc600000006ff */
[----:B------:R-:W-:-:S05]  /*21e0*/  FFMA.FTZ R27, R27, R28, 1.1641532182693481445e-10 ;  /* 0x2f0000001b1b7423 */ /* 0x000fca000001001c */
[----:B------:R-:W-:Y:S01]  /*21f0*/  FSETP.GTU.FTZ.AND P2, PT, R27, UR8, PT ;  /* 0x000000081b007c0b */ /* 0x000fe2000bf5c000 */
[----:B-----5:R-:W-:-:S04]  /*2200*/  IMAD.U32 R27, R56, 0x10000, RZ ;  /* 0x00010000381b7824 */ /* 0x020fc800078e00ff */
[----:B------:R-:W-:-:S04]  /*2210*/  FMUL.FTZ R27, R27, UR11 ;  /* 0x0000000b1b1b7c20 */ /* 0x000fc80008410000 */
[----:B------:R-:W-:-:S05]  /*2220*/  FMUL.FTZ R27, R27, UR10 ;  /* 0x0000000a1b1b7c20 */ /* 0x000fca0008410000 */
[----:B------:R-:W-:-:S05]  /*2230*/  FSEL R27, R27, RZ, !P2 ;  /* 0x000000ff1b1b7208 */ /* 0x000fca0005000000 */
[----:B------:R-:W-:Y:S01]  /*2240*/  FADD.FTZ R29, R29, R27 ;  /* 0x0000001b1d1d7221 */ /* 0x000fe20000010000 */
[----:B------:R-:W-:-:S04]  /*2250*/  SEL R27, RZ, 0x1, P2 ;  /* 0x00000001ff1b7807 */ /* 0x000fc80001000000 */
[----:B------:R-:W-:-:S07]  /*2260*/  PRMT R28, R27, 0x7610, R28 ;  /* 0x000076101b1c7816 */ /* 0x000fce000000001c */
.L_x_19863:
[----:B------:R-:W-:Y:S05]  /*2270*/  BSYNC.RECONVERGENT B1 ;  /* 0x0000000000017941 */ /* 0x000fea0003800200 */
.L_x_19862:
        /* <DEDUP_REMOVED lines=23> */
.L_x_19873:
        /* <DEDUP_REMOVED lines=13> */
.L_x_19875:
[----:B------:R-:W-:Y:S05]  /*24c0*/  BSYNC.RECONVERGENT B3 ;  /* 0x0000000000037941 */ /* 0x000fea0003800200 */
.L_x_19874:
        /* <DEDUP_REMOVED lines=10> */
[----:B------:R-:W-:Y:S02]  /*2570*/  VIADD R30, R55, 0x76cf5d0a ;  /* 0x76cf5d0a371e7836 */ /* 0x000fe40000000000 */
[----:B------:R-:W-:-:S03]  /*2580*/  VIADD R35, R54, 0x3c6ef372 ;  /* 0x3c6ef37236237836 */ /* 0x000fc60000000000 */
        /* <DEDUP_REMOVED lines=20> */
[----:B------:R-:W-:-:S05]  /*26d0*/  LOP3.LUT R30, R30, R34, R41, 0x96, !PT ;  /* 0x000000221e1e7212 */ /* 0x000fca00078e9629 */
        /* <DEDUP_REMOVED lines=22> */
[----:B------:R-:W-:Y:S01]  /*2840*/  VIADD R30, R55, 0x96a522ad ;  /* 0x96a522ad371e7836 */ /* 0x000fe20000000000 */
[----:B------:R-:W-:Y:S01]  /*2850*/  MOV R118, R26 ;  /* 0x0000001a00767202 */ /* 0x000fe20000000f00 */
[----:B------:R-:W-:-:S03]  /*2860*/  IMAD.MOV.U32 R26, RZ, RZ, R98 ;  /* 0x000000ffff1a7224 */ /* 0x000fc600078e0062 */
[----:B------:R-:W-:Y:S01]  /*2870*/  LOP3.LUT R36, R30, R40, R27, 0x96, !PT ;  /* 0x000000281e247212 */ /* 0x000fe200078e961b */
[----:B------:R-:W-:Y:S02]  /*2880*/  IMAD.MOV.U32 R30, RZ, RZ, R34 ;  /* 0x000000ffff1e7224 */ /* 0x000fe400078e0022 */
[----:B------:R-:W-:-:S07]  /*2890*/  IMAD.MOV.U32 R34, RZ, RZ, RZ ;  /* 0x000000ffff227224 */ /* 0x000fce00078e00ff */
.L_x_19872:
[----:B------:R-:W-:Y:S05]  /*28a0*/  BSYNC.RECONVERGENT B2 ;  /* 0x0000000000027941 */ /* 0x000fea0003800200 */
.L_x_19871:
[----:B------:R-:W-:Y:S01]  /*28b0*/  HFMA2 R27, -RZ, RZ, 0.1171875, 0 ;  /* 0x2f800000ff1b7431 */ /* 0x000fe200000001ff */
[----:B------:R-:W-:-:S05]  /*28c0*/  I2FP.F32.U32 R26, R26 ;  /* 0x0000001a001a7245 */ /* 0x000fca0000201000 */
[----:B------:R-:W-:Y:S01]  /*28d0*/  FFMA.FTZ R26, R26, R27, 1.1641532182693481445e-10 ;  /* 0x2f0000001a1a7423 */ /* 0x000fe2000001001b */
[----:B------:R-:W-:-:S04]  /*28e0*/  PRMT R27, R88, 0x7632, R27 ;  /* 0x00007632581b7816 */ /* 0x000fc8000000001b */
[----:B------:R-:W-:Y:S01]  /*28f0*/  FSETP.GTU.FTZ.AND P2, PT, R26, UR8, PT ;  /* 0x000000081a007c0b */ /* 0x000fe2000bf5c000 */
[----:B------:R-:W-:Y:S01]  /*2900*/  IMAD.U32 R27, R27, 0x10000, RZ ;  /* 0x000100001b1b7824 */ /* 0x000fe200078e00ff */
[----:B-----5:R-:W-:-:S05]  /*2910*/  PRMT R26, R56, 0x7632, R26 ;  /* 0x00007632381a7816 */ /* 0x020fca000000001a */
[----:B------:R-:W-:-:S04]  /*2920*/  IMAD.U32 R26, R26, 0x10000, RZ ;  /* 0x000100001a1a7824 */ /* 0x000fc800078e00ff */
[----:B------:R-:W-:-:S04]  /*2930*/  FMUL.FTZ R26, R26, UR11 ;  /* 0x0000000b1a1a7c20 */ /* 0x000fc80008410000 */
[----:B------:R-:W-:-:S05]  /*2940*/  FMUL.FTZ R26, R26, UR10 ;  /* 0x0000000a1a1a7c20 */ /* 0x000fca0008410000 */
[----:B------:R-:W-:-:S05]  /*2950*/  FSEL R26, R26, RZ, !P2 ;  /* 0x000000ff1a1a7208 */ /* 0x000fca0005000000 */
[----:B------:R-:W-:Y:S01]  /*2960*/  FADD.FTZ R27, R27, R26 ;  /* 0x0000001a1b1b7221 */ /* 0x000fe20000010000 */
[----:B------:R-:W-:-:S07]  /*2970*/  SEL R26, RZ, 0x1, P2 ;  /* 0x00000001ff1a7807 */ /* 0x000fce0001000000 */
.L_x_19870:
[----:B------:R-:W-:Y:S05]  /*2980*/  BSYNC.RECONVERGENT B1 ;  /* 0x0000000000017941 */ /* 0x000fea0003800200 */
.L_x_19869:
        /* <DEDUP_REMOVED lines=22> */
.L_x_19880:
        /* <DEDUP_REMOVED lines=13> */
.L_x_19882:
[----:B------:R-:W-:Y:S05]  /*2bc0*/  BSYNC.RECONVERGENT B3 ;  /* 0x0000000000037941 */ /* 0x000fea0003800200 */
.L_x_19881:
[----:B------:R-:W-:Y:S01]  /*2bd0*/  LOP3.LUT R25, R31, R99, R55, 0x96, !PT ;  /* 0x000000631f197212 */ /* 0x000fe200078e9637 */
[----:B------:R-:W-:-:S04]  /*2be0*/  IMAD.WIDE.U32 R40, R32, -0x326172a9, RZ ;  /* 0xcd9e8d5720287825 */ /* 0x000fc800078e00ff */
[----:B------:R-:W-:Y:S02]  /*2bf0*/  VIADD R30, R54, 0x9e3779b9 ;  /* 0x9e3779b9361e7836 */ /* 0x000fe40000000000 */
[----:B------:R-:W-:Y:S01]  /*2c00*/  IMAD.WIDE.U32 R34, R25, -0x326172a9, RZ ;  /* 0xcd9e8d5719227825 */ /* 0x000fe200078e00ff */
[----:B------:R-:W-:-:S04]  /*2c10*/  LOP3.LUT R25, R33, R41, R54, 0x96, !PT ;  /* 0x0000002921197212 */ /* 0x000fc800078e9636 */
        /* <DEDUP_REMOVED lines=15> */
[----:B------:R-:W-:-:S05]  /*2d10*/  LOP3.LUT R25, R25, R98, R41, 0x96, !PT ;  /* 0x0000006219197212 */ /* 0x000fca00078e9629 */
[----:B------:R-:W-:-:S04]  /*2d20*/  IMAD.WIDE.U32 R98, R25, -0x326172a9, RZ ;  /* 0xcd9e8d5719627825 */ /* 0x000fc800078e00ff */
[----:B------:R-:W-:-:S05]  /*2d30*/  VIADD R25, R54, 0x78dde6e4 ;  /* 0x78dde6e436197836 */ /* 0x000fca0000000000 */
[----:B------:R-:W-:Y:S01]  /*2d40*/  LOP3.LUT R25, R25, R34, R99, 0x96, !PT ;  /* 0x0000002219197212 */ /* 0x000fe200078e9663 */
[----:B------:R-:W-:-:S04]  /*2d50*/  IMAD.WIDE.U32 R34, R30, -0x2daee0ad, RZ ;  /* 0xd2511f531e227825 */ /* 0x000fc800078e00ff */
[----:B------:R-:W-:-:S05]  /*2d60*/  VIADD R30, R55, 0xed9eba14 ;  /* 0xed9eba14371e7836 */ /* 0x000fca0000000000 */
        /* <DEDUP_REMOVED lines=29> */
[----:B------:R-:W-:-:S03]  /*2f40*/  IADD3 R25, PT, PT, R55, -0x695add53, RZ ;  /* 0x96a522ad37197810 */ /* 0x000fc60007ffe0ff */
[----:B------:R-:W-:Y:S01]  /*2f50*/  IMAD.MOV.U32 R30, RZ, RZ, R34 ;  /* 0x000000ffff1e7224 */ /* 0x000fe200078e0022 */
[----:B------:R-:W-:Y:S01]  /*2f60*/  LOP3.LUT R36, R25, R98, R41, 0x96, !PT ;  /* 0x0000006219247212 */ /* 0x000fe200078e9629 */
[----:B------:R-:W-:Y:S01]  /*2f70*/  IMAD.MOV.U32 R152, RZ, RZ, R40 ;  /* 0x000000ffff987224 */ /* 0x000fe200078e0028 */
[----:B------:R-:W-:Y:S01]  /*2f80*/  MOV R25, R118 ;  /* 0x0000007600197202 */ /* 0x000fe20000000f00 */
[----:B------:R-:W-:-:S07]  /*2f90*/  IMAD.MOV.U32 R98, RZ, RZ, RZ ;  /* 0x000000ffff627224 */ /* 0x000fce00078e00ff */
.L_x_19879:
[----:B------:R-:W-:Y:S05]  /*2fa0*/  BSYNC.RECONVERGENT B2 ;  /* 0x0000000000027941 */ /* 0x000fea0003800200 */
.L_x_19878:
        /* <DEDUP_REMOVED lines=8> */
[----:B------:R-:W-:-:S05]  /*3030*/  FSEL R25, R25, RZ, !P2 ;  /* 0x000000ff19197208 */ /* 0x000fca0005000000 */
[----:B------:R-:W-:Y:S01]  /*3040*/  FADD.FTZ R40, R34, R25 ;  /* 0x0000001922287221 */ /* 0x000fe20000010000 */
[----:B------:R-:W-:-:S07]  /*3050*/  SEL R25, RZ, 0x1, P2 ;  /* 0x00000001ff197807 */ /* 0x000fce0001000000 */
.L_x_19877:
[----:B------:R-:W-:Y:S05]  /*3060*/  BSYNC.RECONVERGENT B1 ;  /* 0x0000000000017941 */ /* 0x000fea0003800200 */
.L_x_19876:
[----:B------:R-:W-:Y:S01]  /*3070*/  @!P1 PRMT R34, R89, 0x7632, R34 ;  /* 0x0000763259229816 */ /* 0x000fe20000000022 */
[----:B------:R-:W-:Y:S01]  /*3080*/  BSSY.RECONVERGENT B1, `(.L_x_19883) ;  /* 0x000006f000017945 */ /* 0x000fe20003800200 */
[----:B------:R-:W-:Y:S02]  /*3090*/  F2FP.BF16.F32.PACK_AB R146, RZ, R40 ;  /* 0x00000028ff92723e */ /* 0x000fe400000010ff */
[----:B------:R-:W-:Y:S01]  /*30a0*/  @!P1 MOV R147, R152 ;  /* 0x0000009800939202 */ /* 0x000fe20000000f00 */
[----:B------:R-:W-:Y:S02]  /*30b0*/  @!P1 IMAD.U32 R41, R34, 0x10000, RZ ;  /* 0x0001000022299824 */ /* 0x000fe400078e00ff */
        /* <DEDUP_REMOVED lines=18> */
.L_x_19887:
        /* <DEDUP_REMOVED lines=13> */
.L_x_19889:
[----:B------:R-:W-:Y:S05]  /*32b0*/  BSYNC.RECONVERGENT B3 ;  /* 0x0000000000037941 */ /* 0x000fea0003800200 */
.L_x_19888:
        /* <DEDUP_REMOVED lines=54> */
[----:B------:R-:W-:Y:S01]  /*3620*/  IMAD.WIDE.U32 R98, R24, -0x2daee0ad, RZ ;  /* 0xd2511f5318627825 */ /* 0x000fe200078e00ff */
[----:B------:R-:W-:-:S03]  /*3630*/  MOV R30, R34 ;  /* 0x00000022001e7202 */ /* 0x000fc60000000f00 */
[----:B------:R-:W-:Y:S02]  /*3640*/  HFMA2 R34, -RZ, RZ, 0, 0 ;  /* 0x00000000ff227431 */ /* 0x000fe400000001ff */
[----:B------:R-:W-:Y:S02]  /*3650*/  VIADD R24, R55, 0x96a522ad ;  /* 0x96a522ad37187836 */ /* 0x000fe40000000000 */
[----:B------:R-:W-:-:S03]  /*3660*/  IMAD.MOV.U32 R147, RZ, RZ, R98 ;  /* 0x000000ffff937224 */ /* 0x000fc600078e0062 */
[----:B------:R-:W-:Y:S01]  /*3670*/  LOP3.LUT R36, R24, R118, R99, 0x96, !PT ;  /* 0x0000007618247212 */ /* 0x000fe200078e9663 */
[----:B------:R-:W-:-:S07]  /*3680*/  IMAD.MOV.U32 R24, RZ, RZ, R152 ;  /* 0x000000ffff187224 */ /* 0x000fce00078e0098 */
.L_x_19886:
[----:B------:R-:W-:Y:S05]  /*3690*/  BSYNC.RECONVERGENT B2 ;  /* 0x0000000000027941 */ /* 0x000fea0003800200 */
.L_x_19885:
[----:B------:R-:W-:Y:S01]  /*36a0*/  I2FP.F32.U32 R24, R24 ;  /* 0x0000001800187245 */ /* 0x000fe20000201000 */
[----:B------:R-:W-:-:S04]  /*36b0*/  IMAD.MOV.U32 R41, RZ, RZ, 0x2f800000 ;  /* 0x2f800000ff297424 */ /* 0x000fc800078e00ff */
        /* <DEDUP_REMOVED lines=9> */
[----:B------:R-:W-:Y:S01]  /*3750*/  FADD.FTZ R41, R41, R24 ;  /* 0x0000001829297221 */ /* 0x000fe20000010000 */
[----:B------:R-:W-:-:S07]  /*3760*/  SEL R24, RZ, 0x1, P2 ;  /* 0x00000001ff187807 */ /* 0x000fce0001000000 */
.L_x_19884:
[----:B------:R-:W-:Y:S05]  /*3770*/  BSYNC.RECONVERGENT B1 ;  /* 0x0000000000017941 */ /* 0x000fea0003800200 */
.L_x_19883:
        /* <DEDUP_REMOVED lines=22> */
.L_x_19894:
        /* <DEDUP_REMOVED lines=13> */
.L_x_19896:
[----:B------:R-:W-:Y:S05]  /*39b0*/  BSYNC.RECONVERGENT B3 ;  /* 0x0000000000037941 */ /* 0x000fea0003800200 */
.L_x_19895:
[----:B------:R-:W-:Y:S01]  /*39c0*/  LOP3.LUT R23, R31, R119, R55, 0x96, !PT ;  /* 0x000000771f177212 */ /* 0x000fe200078e9637 */
[----:B------:R-:W-:-:S04]  /*39d0*/  IMAD.WIDE.U32 R98, R32, -0x326172a9, RZ ;  /* 0xcd9e8d5720627825 */ /* 0x000fc800078e00ff */
[----:B------:R-:W-:Y:S02]  /*39e0*/  VIADD R30, R54, 0x9e3779b9 ;  /* 0x9e3779b9361e7836 */ /* 0x000fe40000000000 */
[----:B------:R-:W-:Y:S01]  /*39f0*/  IMAD.WIDE.U32 R34, R23, -0x326172a9, RZ ;  /* 0xcd9e8d5717227825 */ /* 0x000fe200078e00ff */
[----:B------:R-:W-:-:S04]  /*3a00*/  LOP3.LUT R23, R33, R99, R54, 0x96, !PT ;  /* 0x0000006321177212 */ /* 0x000fc800078e9636 */
[----:B------:R-:W-:Y:S01]  /*3a10*/  LOP3.LUT R30, R30, R98, R35, 0x96, !PT ;  /* 0x000000621e1e7212 */ /* 0x000fe200078e9623 */
[----:B------:R-:W-:Y:S01]  /*3a20*/  IMAD.WIDE.U32 R98, R23, -0x2daee0ad, RZ ;  /* 0xd2511f5317627825 */ /* 0x000fe200078e00ff */
[----:B------:R-:W-:-:S04]  /*3a30*/  IADD3 R23, PT, PT, R55, -0x4498517b, RZ ;  /* 0xbb67ae8537177810 */ /* 0x000fc80007ffe0ff */
        /* <DEDUP_REMOVED lines=53> */
.L_x_19893:
[----:B------:R-:W-:Y:S05]  /*3d90*/  BSYNC.RECONVERGENT B2 ;  /* 0x0000000000027941 */ /* 0x000fea0003800200 */
.L_x_19892:
[----:B------:R-:W-:Y:S01]  /*3da0*/  HFMA2 R34, -RZ, RZ, 0.1171875, 0 ;  /* 0x2f800000ff227431 */ /* 0x000fe200000001ff */
[----:B------:R-:W-:-:S05]  /*3db0*/  I2FP.F32.U32 R23, R23 ;  /* 0x0000001700177245 */ /* 0x000fca0000201000 */
[----:B------:R-:W-:Y:S01]  /*3dc0*/  FFMA.FTZ R23, R23, R34, 1.1641532182693481445e-10 ;  /* 0x2f00000017177423 */ /* 0x000fe20000010022 */
[----:B------:R-:W-:-:S04]  /*3dd0*/  IMAD.U32 R34, R90, 0x10000, RZ ;  /* 0x000100005a227824 */ /* 0x000fc800078e00ff */
[----:B------:R-:W-:Y:S01]  /*3de0*/  FSETP.GTU.FTZ.AND P2, PT, R23, UR8, PT ;  /* 0x0000000817007c0b */ /* 0x000fe2000bf5c000 */
[----:B-----5:R-:W-:-:S04]  /*3df0*/  IMAD.U32 R23, R58, 0x10000, RZ ;  /* 0x000100003a177824 */ /* 0x020fc800078e00ff */
[----:B------:R-:W-:-:S04]  /*3e00*/  FMUL.FTZ R23, R23, UR11 ;  /* 0x0000000b17177c20 */ /* 0x000fc80008410000 */
[----:B------:R-:W-:-:S05]  /*3e10*/  FMUL.FTZ R23, R23, UR10 ;  /* 0x0000000a17177c20 */ /* 0x000fca0008410000 */
[----:B------:R-:W-:-:S05]  /*3e20*/  FSEL R23, R23, RZ, !P2 ;  /* 0x000000ff17177208 */ /* 0x000fca0005000000 */
[----:B------:R-:W-:Y:S01]  /*3e30*/  FADD.FTZ R98, R34, R23 ;  /* 0x0000001722627221 */ /* 0x000fe20000010000 */
[----:B------:R-:W-:-:S07]  /*3e40*/  SEL R23, RZ, 0x1, P2 ;  /* 0x00000001ff177807 */ /* 0x000fce0001000000 */
.L_x_19891:
[----:B------:R-:W-:Y:S05]  /*3e50*/  BSYNC.RECONVERGENT B1 ;  /* 0x0000000000017941 */ /* 0x000fea0003800200 */
.L_x_19890:
        /* <DEDUP_REMOVED lines=23> */
.L_x_19901:
        /* <DEDUP_REMOVED lines=13> */
.L_x_19903:
[----:B------:R-:W-:Y:S05]  /*40a0*/  BSYNC.RECONVERGENT B3 ;  /* 0x0000000000037941 */ /* 0x000fea0003800200 */
.L_x_19902:
        /* <DEDUP_REMOVED lines=61> */
.L_x_19900:
[----:B------:R-:W-:Y:S05]  /*4480*/  BSYNC.RECONVERGENT B2 ;  /* 0x0000000000027941 */ /* 0x000fea0003800200 */
.L_x_19899:
        /* <DEDUP_REMOVED lines=13> */
.L_x_19898:
[----:B------:R-:W-:Y:S05]  /*4560*/  BSYNC.RECONVERGENT B1 ;  /* 0x0000000000017941 */ /* 0x000fea0003800200 */
.L_x_19897:
        /* <DEDUP_REMOVED lines=22> */
.L_x_19908:
        /* <DEDUP_REMOVED lines=13> */
.L_x_19910:
[----:B------:R-:W-:Y:S05]  /*47a0*/  BSYNC.RECONVERGENT B3 ;  /* 0x0000000000037941 */ /* 0x000fea0003800200 */
.L_x_19909:
        /* <DEDUP_REMOVED lines=51> */
[----:B------:R-:W-:-:S04]  /*4ae0*/  HFMA2 R153, -RZ, RZ, 0, 0 ;  /* 0x00000000ff997431 */ /* 0x000fc800000001ff */
[----:B------:R-:W-:-:S04]  /*4af0*/  IMAD.WIDE.U32 R34, R30, -0x326172a9, RZ ;  /* 0xcd9e8d571e227825 */ /* 0x000fc800078e00ff */
[----:B------:R-:W-:-:S05]  /*4b00*/  VIADD R30, R54, 0x8ff34781 ;  /* 0x8ff34781361e7836 */ /* 0x000fca0000000000 */
[----:B------:R-:W-:Y:S01]  /*4b10*/  LOP3.LUT R35, R30, R118, R35, 0x96, !PT ;  /* 0x000000761e237212 */ /* 0x000fe200078e9623 */
[----:B------:R-:W-:Y:S01]  /*4b20*/  IMAD.WIDE.U32 R118, R21, -0x2daee0ad, RZ ;  /* 0xd2511f5315767825 */ /* 0x000fe200078e00ff */
[----:B------:R-:W-:-:S03]  /*4b30*/  MOV R30, R34 ;  /* 0x00000022001e7202 */ /* 0x000fc60000000f00 */
[----:B------:R-:W-:Y:S02]  /*4b40*/  VIADD R21, R55, 0x96a522ad ;  /* 0x96a522ad37157836 */ /* 0x000fe40000000000 */
[----:B------:R-:W-:-:S03]  /*4b50*/  IMAD.MOV.U32 R209, RZ, RZ, R118 ;  /* 0x000000ffffd17224 */ /* 0x000fc600078e0076 */
[----:B------:R-:W-:Y:S01]  /*4b60*/  LOP3.LUT R36, R21, R152, R119, 0x96, !PT ;  /* 0x0000009815247212 */ /* 0x000fe200078e9677 */
[----:B------:R-:W-:-:S07]  /*4b70*/  IMAD.MOV.U32 R21, RZ, RZ, R154 ;  /* 0x000000ffff157224 */ /* 0x000fce00078e009a */
.L_x_19907:
[----:B------:R-:W-:Y:S05]  /*4b80*/  BSYNC.RECONVERGENT B2 ;  /* 0x0000000000027941 */ /* 0x000fea0003800200 */
.L_x_19906:
[----:B------:R-:W-:Y:S01]  /*4b90*/  I2FP.F32.U32 R21, R21 ;  /* 0x0000001500157245 */ /* 0x000fe20000201000 */
[----:B------:R-:W-:-:S04]  /*4ba0*/  IMAD.MOV.U32 R34, RZ, RZ, 0x2f800000 ;  /* 0x2f800000ff227424 */ /* 0x000fc800078e00ff */
[----:B------:R-:W-:Y:S01]  /*4bb0*/  FFMA.FTZ R21, R21, R34, 1.1641532182693481445e-10 ;  /* 0x2f00000015157423 */ /* 0x000fe20000010022 */
[----:B------:R-:W-:-:S04]  /*4bc0*/  SHF.L.U32 R34, R91, 0x10, RZ ;  /* 0x000000105b227819 */ /* 0x000fc800000006ff */
[----:B------:R-:W-:Y:S01]  /*4bd0*/  FSETP.GTU.FTZ.AND P2, PT, R21, UR8, PT ;  /* 0x0000000815007c0b */ /* 0x000fe2000bf5c000 */
[----:B-----5:R-:W-:-:S04]  /*4be0*/  IMAD.U32 R21, R59, 0x10000, RZ ;  /* 0x000100003b157824 */ /* 0x020fc800078e00ff */
[----:B------:R-:W-:-:S04]  /*4bf0*/  FMUL.FTZ R21, R21, UR11 ;  /* 0x0000000b15157c20 */ /* 0x000fc80008410000 */
[----:B------:R-:W-:-:S05]  /*4c00*/  FMUL.FTZ R21, R21, UR10 ;  /* 0x0000000a15157c20 */ /* 0x000fca0008410000 */
[----:B------:R-:W-:-:S05]  /*4c10*/  FSEL R21, R21, RZ, !P2 ;  /* 0x000000ff15157208 */ /* 0x000fca0005000000 */
[----:B------:R-:W-:Y:S01]  /*4c20*/  FADD.FTZ R118, R34, R21 ;  /* 0x0000001522767221 */ /* 0x000fe20000010000 */
[----:B------:R-:W-:-:S07]  /*4c30*/  SEL R21, RZ, 0x1, P2 ;  /* 0x00000001ff157807 */ /* 0x000fce0001000000 */
.L_x_19905:
[----:B------:R-:W-:Y:S05]  /*4c40*/  BSYNC.RECONVERGENT B1 ;  /* 0x0000000000017941 */ /* 0x000fea0003800200 */
.L_x_19904:
[----:B------:R-:W-:Y:S01]  /*4c50*/  @!P1 PRMT R34, R91, 0x7632, R34 ;  /* 0x000076325b229816 */ /* 0x000fe20000000022 */
[----:B------:R-:W-:Y:S01]  /*4c60*/  BSSY.RECONVERGENT B1, `(.L_x_19911) ;  /* 0x000006e000017945 */ /* 0x000fe20003800200 */
[----:B------:R-:W-:Y:S01]  /*4c70*/  F2FP.BF16.F32.PACK_AB R208, RZ, R118 ;  /* 0x00000076ffd0723e */ /* 0x000fe200000010ff */
[----:B------:R-:W-:Y:S02]  /*4c80*/  @!P1 IMAD.MOV.U32 R152, RZ, RZ, R209 ;  /* 0x000000ffff989224 */ /* 0x000fe400078e00d1 */
[----:B------:R-:W-:Y:S01]  /*4c90*/  @!P1 IMAD.U32 R119, R34, 0x10000, RZ ;  /* 0x0001000022779824 */ /* 0x000fe200078e00ff */
        /* <DEDUP_REMOVED lines=18> */
.L_x_19915:
        /* <DEDUP_REMOVED lines=13> */
.L_x_19917:
[----:B------:R-:W-:Y:S05]  /*4e90*/  BSYNC.RECONVERGENT B3 ;  /* 0x0000000000037941 */ /* 0x000fea0003800200 */
.L_x_19916:
        /* <DEDUP_REMOVED lines=55> */
[----:B------:R-:W-:Y:S02]  /*5210*/  VIADD R20, R55, 0x96a522ad ;  /* 0x96a522ad37147836 */ /* 0x000fe40000000000 */
[----:B------:R-:W-:Y:S02]  /*5220*/  IMAD.MOV.U32 R30, RZ, RZ, R34 ;  /* 0x000000ffff1e7224 */ /* 0x000fe400078e0022 */
[----:B------:R-:W-:Y:S01]  /*5230*/  IMAD.MOV.U32 R34, RZ, RZ, RZ ;  /* 0x000000ffff227224 */ /* 0x000fe200078e00ff */
[----:B------:R-:W-:Y:S02]  /*5240*/  LOP3.LUT R36, R20, R154, R153, 0x96, !PT ;  /* 0x0000009a14247212 */ /* 0x000fe400078e9699 */
[----:B------:R-:W-:-:S07]  /*5250*/  MOV R20, R209 ;  /* 0x000000d100147202 */ /* 0x000fce0000000f00 */
.L_x_19914:
[----:B------:R-:W-:Y:S05]  /*5260*/  BSYNC.RECONVERGENT B2 ;  /* 0x0000000000027941 */ /* 0x000fea0003800200 */
.L_x_19913:
        /* <DEDUP_REMOVED lines=13> */
.L_x_19912:
[----:B------:R-:W-:Y:S05]  /*5340*/  BSYNC.RECONVERGENT B1 ;  /* 0x0000000000017941 */ /* 0x000fea0003800200 */
.L_x_19911:
[----:B------:R-:W-:Y:S02]  /*5350*/  F2FP.BF16.F32.PACK_AB R91, RZ, R119 ;  /* 0x00000077ff5b723e */ /* 0x000fe400000010ff */
[----:B------:R-:W-:Y:S02]  /*5360*/  PRMT R90, R147, 0x5410, R90 ;  /* 0x00005410935a7816 */ /* 0x000fe4000000005a */
[----:B------:R-:W-:Y:S02]  /*5370*/  PRMT R89, R146, 0x5410, R89 ;  /* 0x0000541092597816 */ /* 0x000fe40000000059 */
[----:B------:R-:W-:Y:S02]  /*5380*/  PRMT R88, R138, 0x5410, R88 ;  /* 0x000054108a587816 */ /* 0x000fe40000000058 */
[----:B------:R-:W-:Y:S01]  /*5390*/  PRMT R91, R208, 0x5410, R91 ;  /* 0x00005410d05b7816 */ /* 0x000fe2000000005b */
[----:B------:R-:W-:Y:S06]  /*53a0*/  BRA `(.L_x_19918) ;  /* 0x0000003400347947 */ /* 0x000fec0003800000 */
.L_x_19861:
        /* <DEDUP_REMOVED lines=21> */
.L_x_19923:
        /* <DEDUP_REMOVED lines=13> */
.L_x_19925:
[----:B------:R-:W-:Y:S05]  /*55d0*/  BSYNC.RECONVERGENT B3 ;  /* 0x0000000000037941 */ /* 0x000fea0003800200 */
.L_x_19924:
        /* <DEDUP_REMOVED lines=61> */
.L_x_19922:
[----:B------:R-:W-:Y:S05]  /*59b0*/  BSYNC.RECONVERGENT B2 ;  /* 0x0000000000027941 */ /* 0x000fea0003800200 */
.L_x_19921:
        /* <DEDUP_REMOVED lines=8> */
[----:B------:R-:W-:Y:S02]  /*5a40*/  FSEL R29, R29, RZ, !P1 ;  /* 0x000000ff1d1d7208 */ /* 0x000fe40004800000 */
[----:B------:R-:W-:-:S07]  /*5a50*/  PRMT R28, R27, 0x7610, R28 ;  /* 0x000076101b1c7816 */ /* 0x000fce000000001c */
.L_x_19920:
[----:B------:R-:W-:Y:S05]  /*5a60*/  BSYNC.RECONVERGENT B1 ;  /* 0x0000000000017941 */ /* 0x000fea0003800200 */
.L_x_19919:
        /* <DEDUP_REMOVED lines=18> */
.L_x_19930:
        /* <DEDUP_REMOVED lines=13> */
.L_x_19932:
[----:B------:R-:W-:Y:S05]  /*5c60*/  BSYNC.RECONVERGENT B3 ;  /* 0x0000000000037941 */ /* 0x000fea0003800200 */
.L_x_19931:
        /* <DEDUP_REMOVED lines=9> */
[----:B------:R-:W-:Y:S01]  /*5d00*/  IMAD.WIDE.U32 R40, R30, -0x2daee0ad, RZ ;  /* 0xd2511f531e287825 */ /* 0x000fe200078e00ff */
[----:B------:R-:W-:-:S03]  /*5d10*/  IADD3 R35, PT, PT, R54, 0x3c6ef372, RZ ;  /* 0x3c6ef37236237810 */ /* 0x000fc60007ffe0ff */
[----:B------:R-:W-:-:S05]  /*5d20*/  VIADD R30, R55, 0x76cf5d0a ;  /* 0x76cf5d0a371e7836 */ /* 0x000fca0000000000 */
        /* <DEDUP_REMOVED lines=44> */
[----:B------:R-:W-:Y:S01]  /*5ff0*/  LOP3.LUT R36, R30, R40, R27, 0x96, !PT ;  /* 0x000000281e247212 */ /* 0x000fe200078e961b */
[----:B------:R-:W-:Y:S01]  /*6000*/  IMAD.MOV.U32 R27, RZ, RZ, R152 ;  /* 0x000000ffff1b7224 */ /* 0x000fe200078e0098 */
[----:B------:R-:W-:Y:S01]  /*6010*/  MOV R30, R34 ;  /* 0x00000022001e7202 */ /* 0x000fe20000000f00 */
[----:B------:R-:W-:Y:S02]  /*6020*/  HFMA2 R34, -RZ, RZ, 0, 0 ;  /* 0x00000000ff227431 */ /* 0x000fe400000001ff */
[----:B------:R-:W-:-:S07]  /*6030*/  IMAD.MOV.U32 R152, RZ, RZ, R26 ;  /* 0x000000ffff987224 */ /* 0x000fce00078e001a */
.L_x_19929:
[----:B------:R-:W-:Y:S05]  /*6040*/  BSYNC.RECONVERGENT B2 ;  /* 0x0000000000027941 */ /* 0x000fea0003800200 */
.L_x_19928:
        /* <DEDUP_REMOVED lines=10> */
.L_x_19927:
[----:B------:R-:W-:Y:S05]  /*60f0*/  BSYNC.RECONVERGENT B1 ;  /* 0x0000000000017941 */ /* 0x000fea0003800200 */
.L_x_19926:
        /* <DEDUP_REMOVED lines=18> */
.L_x_19937:
        /* <DEDUP_REMOVED lines=13> */
.L_x_19939:
[----:B------:R-:W-:Y:S05]  /*62f0*/  BSYNC.RECONVERGENT B3 ;  /* 0x0000000000037941 */ /* 0x000fea0003800200 */
.L_x_19938:
[----:B------:R-:W-:Y:S01]  /*6300*/  LOP3.LUT R25, R31, R99, R55, 0x96, !PT ;  /* 0x000000631f197212 */ /* 0x000fe200078e9637 */
[----:B------:R-:W-:Y:S01]  /*6310*/  IMAD.WIDE.U32 R40, R32, -0x326172a9, RZ ;  /* 0xcd9e8d5720287825 */ /* 0x000fe200078e00ff */
[----:B------:R-:W-:-:S03]  /*6320*/  IADD3 R30, PT, PT, R54, -0x61c88647, RZ ;  /* 0x9e3779b9361e7810 */ /* 0x000fc60007ffe0ff */
[----:B------:R-:W-:Y:S02]  /*6330*/  HFMA2 R90, -RZ, RZ, 0, 0 ;  /* 0x00000000ff5a7431 */ /* 0x000fe400000001ff */
        /* <DEDUP_REMOVED lines=53> */
[----:B------:R-:W-:-:S05]  /*6690*/  VIADD R25, R55, 0x96a522ad ;  /* 0x96a522ad37197836 */ /* 0x000fca0000000000 */
[----:B------:R-:W-:Y:S01]  /*66a0*/  LOP3.LUT R36, R25, R98, R41, 0x96, !PT ;  /* 0x0000006219247212 */ /* 0x000fe200078e9629 */
[----:B------:R-:W-:Y:S02]  /*66b0*/  IMAD.MOV.U32 R25, RZ, RZ, R152 ;  /* 0x000000ffff197224 */ /* 0x000fe400078e0098 */
[----:B------:R-:W-:-:S07]  /*66c0*/  IMAD.MOV.U32 R152, RZ, RZ, R40 ;  /* 0x000000ffff987224 */ /* 0x000fce00078e0028 */
.L_x_19936:
[----:B------:R-:W-:Y:S05]  /*66d0*/  BSYNC.RECONVERGENT B2 ;  /* 0x0000000000027941 */ /* 0x000fea0003800200 */
.L_x_19935:
        /* <DEDUP_REMOVED lines=9> */
.L_x_19934:
[----:B------:R-:W-:Y:S05]  /*6770*/  BSYNC.RECONVERGENT B1 ;  /* 0x0000000000017941 */ /* 0x000fea0003800200 */
.L_x_19933:
        /* <DEDUP_REMOVED lines=18> */
.L_x_19944:
        /* <DEDUP_REMOVED lines=13> */
.L_x_19946:
[----:B------:R-:W-:Y:S05]  /*6970*/  BSYNC.RECONVERGENT B3 ;  /* 0x0000000000037941 */ /* 0x000fea0003800200 */
.L_x_19945:
        /* <DEDUP_REMOVED lines=57> */
[----:B------:R-:W-:-:S05]  /*6d10*/  VIADD R24, R55, 0x96a522ad ;  /* 0x96a522ad37187836 */ /* 0x000fca0000000000 */
[----:B------:R-:W-:Y:S01]  /*6d20*/  LOP3.LUT R36, R24, R118, R99, 0x96, !PT ;  /* 0x0000007618247212 */ /* 0x000fe200078e9663 */
[----:B------:R-:W-:Y:S02]  /*6d30*/  IMAD.MOV.U32 R24, RZ, RZ, R152 ;  /* 0x000000ffff187224 */ /* 0x000fe400078e0098 */
[----:B------:R-:W-:-:S07]  /*6d40*/  IMAD.MOV.U32 R152, RZ, RZ, R98 ;  /* 0x000000ffff987224 */ /* 0x000fce00078e0062 */
.L_x_19943:
[----:B------:R-:W-:Y:S05]  /*6d50*/  BSYNC.RECONVERGENT B2 ;  /* 0x0000000000027941 */ /* 0x000fea0003800200 */
.L_x_19942:
        /* <DEDUP_REMOVED lines=10> */
.L_x_19941:
[----:B------:R-:W-:Y:S05]  /*6e00*/  BSYNC.RECONVERGENT B1 ;  /* 0x0000000000017941 */ /* 0x000fea0003800200 */
.L_x_19940:
        /* <DEDUP_REMOVED lines=18> */
.L_x_19951:
        /* <DEDUP_REMOVED lines=13> */
.L_x_19953:
[----:B------:R-:W-:Y:S05]  /*7000*/  BSYNC.RECONVERGENT B3 ;  /* 0x0000000000037941 */ /* 0x000fea0003800200 */
.L_x_19952:
        /* <DEDUP_REMOVED lines=58> */
[----:B------:R-:W-:Y:S02]  /*73b0*/  HFMA2 R118, -RZ, RZ, 0, 0 ;  /* 0x00000000ff767431 */ /* 0x000fe400000001ff */
[----:B------:R-:W-:Y:S02]  /*73c0*/  IMAD.MOV.U32 R23, RZ, RZ, R152 ;  /* 0x000000ffff177224 */ /* 0x000fe400078e0098 */
[----:B------:R-:W-:-:S07]  /*73d0*/  IMAD.MOV.U32 R152, RZ, RZ, R98 ;  /* 0x000000ffff987224 */ /* 0x000fce00078e0062 */
.L_x_19950:
[----:B------:R-:W-:Y:S05]  /*73e0*/  BSYNC.RECONVERGENT B2 ;  /* 0x0000000000027941 */ /* 0x000fea0003800200 */
.L_x_19949:
        /* <DEDUP_REMOVED lines=9> */
.L_x_19948:
[----:B------:R-:W-:Y:S05]  /*7480*/  BSYNC.RECONVERGENT B1 ;  /* 0x0000000000017941 */ /* 0x000fea0003800200 */
.L_x_19947:
        /* <DEDUP_REMOVED lines=18> */
.L_x_19958:
        /* <DEDUP_REMOVED lines=13> */
.L_x_19960:
[----:B------:R-:W-:Y:S05]  /*7680*/  BSYNC.RECONVERGENT B3 ;  /* 0x0000000000037941 */ /* 0x000fea0003800200 */
.L_x_19959:
        /* <DEDUP_REMOVED lines=61> */
.L_x_19957:
[----:B------:R-:W-:Y:S05]  /*7a60*/  BSYNC.RECONVERGENT B2 ;  /* 0x0000000000027941 */ /* 0x000fea0003800200 */
.L_x_19956:
        /* <DEDUP_REMOVED lines=10> */
.L_x_19955:
[----:B------:R-:W-:Y:S05]  /*7b10*/  BSYNC.RECONVERGENT B1 ;  /* 0x0000000000017941 */ /* 0x000fea0003800200 */
.L_x_19954:
        /* <DEDUP_REMOVED lines=18> */
.L_x_19965:
        /* <DEDUP_REMOVED lines=13> */
.L_x_19967:
[----:B------:R-:W-:Y:S05]  /*7d10*/  BSYNC.RECONVERGENT B3 ;  /* 0x0000000000037941 */ /* 0x000fea0003800200 */
.L_x_19966:
        /* <DEDUP_REMOVED lines=61> */
.L_x_19964:
[----:B------:R-:W-:Y:S05]  /*80f0*/  BSYNC.RECONVERGENT B2 ;  /* 0x0000000000027941 */ /* 0x000fea0003800200 */
.L_x_19963:
        /* <DEDUP_REMOVED lines=9> */
.L_x_19962:
[----:B------:R-:W-:Y:S05]  /*8190*/  BSYNC.RECONVERGENT B1 ;  /* 0x0000000000017941 */ /* 0x000fea0003800200 */
.L_x_19961:
        /* <DEDUP_REMOVED lines=18> */
.L_x_19972:
        /* <DEDUP_REMOVED lines=13> */
.L_x_19974:
[----:B------:R-:W-:Y:S05]  /*8390*/  BSYNC.RECONVERGENT B3 ;  /* 0x0000000000037941 */ /* 0x000fea0003800200 */
.L_x_19973:
        /* <DEDUP_REMOVED lines=61> */
.L_x_19971:
[----:B------:R-:W-:Y:S05]  /*8770*/  BSYNC.RECONVERGENT B2 ;  /* 0x0000000000027941 */ /* 0x000fea0003800200 */
.L_x_19970:
        /* <DEDUP_REMOVED lines=10> */
.L_x_19969:
[----:B------:R-:W-:Y:S05]  /*8820*/  BSYNC.RECONVERGENT B1 ;  /* 0x0000000000017941 */ /* 0x000fea0003800200 */
.L_x_19968:
[----:B------:R-:W-:Y:S02]  /*8830*/  F2FP.BF16.F32.PACK_AB R146, RZ, R119 ;  /* 0x00000077ff92723e */ /* 0x000fe400000010ff */
[----:B------:R-:W-:Y:S02]  /*8840*/  PRMT R88, R88, 0x5410, R91 ;  /* 0x0000541058587816 */ /* 0x000fe4000000005b */
[----:B------:R-:W-:Y:S02]  /*8850*/  PRMT R90, R90, 0x5410, R153 ;  /* 0x000054105a5a7816 */ /* 0x000fe40000000099 */
[----:B------:R-:W-:Y:S02]  /*8860*/  PRMT R89, R89, 0x5410, R138 ;  /* 0x0000541059597816 */ /* 0x000fe4000000008a */
[----:B------:R-:W-:-:S07]  /*8870*/  PRMT R91, R208, 0x5410, R146 ;  /* 0x00005410d05b7816 */ /* 0x000fce0000000092 */
.L_x_19918:
        /* <DEDUP_REMOVED lines=8> */
[----:B------:R-:W-:Y:S02]  /*8900*/  LOP3.LUT R90, R25, 0xff, RZ, 0xc0, !PT ;  /* 0x000000ff195a7812 */ /* 0x000fe400078ec0ff */
[----:B------:R-:W-:Y:S02]  /*8910*/  LOP3.LUT R88, R88, 0xff0000, RZ, 0xc0, !PT ;  /* 0x00ff000058587812 */ /* 0x000fe400078ec0ff */
[----:B------:R-:W-:Y:S01]  /*8920*/  LOP3.LUT R146, R26, 0xff, RZ, 0xc0, !PT ;  /* 0x000000ff1a927812 */ /* 0x000fe200078ec0ff */
[----:B------:R-:W-:Y:S01]  /*8930*/  IMAD.WIDE.U32 R90, R90, 0x10000, RZ ;  /* 0x000100005a5a7825 */ /* 0x000fe200078e00ff */
[----:B------:R-:W-:Y:S02]  /*8940*/  PRMT R89, R88, 0x4210, R89 ;  /* 0x0000421058597816 */ /* 0x000fe40000000059 */
[----:B------:R-:W-:Y:S01]  /*8950*/  PRMT R88, R22, 0x7104, RZ ;  /* 0x0000710416587816 */ /* 0x000fe200000000ff */
[----:B------:R-:W-:-:S03]  /*8960*/  IMAD.WIDE.U32 R146, R146, 0x100, RZ ;  /* 0x0000010092927825 */ /* 0x000fc600078e00ff */
[----:B------:R-:W-:Y:S02]  /*8970*/  LOP3.LUT R89, R89, 0xff00, R88, 0xf8, !PT ;  /* 0x0000ff0059597812 */ /* 0x000fe400078ef858 */
[----:B------:R-:W-:Y:S02]  /*8980*/  LOP3.LUT R88, R24, 0xff, RZ, 0xc0, !PT ;  /* 0x000000ff18587812 */ /* 0x000fe400078ec0ff */
        /* <DEDUP_REMOVED lines=9> */
.L_x_19976:
[----:B------:R-:W-:Y:S05]  /*8a20*/  BSYNC.RECONVERGENT B1 ;  /* 0x0000000000017941 */ /* 0x000fea0003800200 */
.L_x_19975:
[----:B------:R-:W-:Y:S01]  /*8a30*/  VIADD R144, R144, 0x20 ;  /* 0x0000002090907836 */ /* 0x000fe20000000000 */
[----:B------:R-:W-:-:S07]  /*8a40*/  IADD3 R139, PT, PT, R139, 0x20, RZ ;  /* 0x000000208b8b7810 */ /* 0x000fce0007ffe0ff */
.L_x_19858:
[----:B------:R-:W-:Y:S05]  /*8a50*/  BSYNC.RECONVERGENT B0 ;  /* 0x0000000000007941 */ /* 0x000fea0003800200 */
.L_x_19857:
        /* <DEDUP_REMOVED lines=10> */
.L_x_19980:
[----:B------:R-:W-:Y:S05]  /*8b00*/  BSYNC.RECONVERGENT B1 ;  /* 0x0000000000017941 */ /* 0x000fea0003800200 */
.L_x_19979:
        /* <DEDUP_REMOVED lines=28> */
.L_x_19986:
        /* <DEDUP_REMOVED lines=13> */
.L_x_19988:
[----:B------:R-:W-:Y:S05]  /*8da0*/  BSYNC.RECONVERGENT B3 ;  /* 0x0000000000037941 */ /* 0x000fea0003800200 */
.L_x_19987:
[----:B------:R-:W-:Y:S01]  /*8db0*/  LOP3.LUT R30, R31, R43, R55, 0x96, !PT ;  /* 0x0000002b1f1e7212 */ /* 0x000fe200078e9637 */
[----:B------:R-:W-:-:S04]  /*8dc0*/  IMAD.WIDE.U32 R18, R32, -0x326172a9, RZ ;  /* 0xcd9e8d5720127825 */ /* 0x000fc800078e00ff */
[----:B------:R-:W-:Y:S01]  /*8dd0*/  VIADD R28, R54, 0x9e3779b9 ;  /* 0x9e3779b9361c7836 */ /* 0x000fe20000000000 */
[----:B------:R-:W-:Y:S01]  /*8de0*/  LOP3.LUT R19, R33, R19, R54, 0x96, !PT ;  /* 0x0000001321137212 */ /* 0x000fe200078e9636 */
[----:B------:R-:W-:Y:S01]  /*8df0*/  IMAD.WIDE.U32 R34, R30, -0x326172a9, RZ ;  /* 0xcd9e8d571e227825 */ /* 0x000fe200078e00ff */
[----:B------:R-:W-:-:S04]  /*8e00*/  IADD3 R30, PT, PT, R55, -0x4498517b, RZ ;  /* 0xbb67ae85371e7810 */ /* 0x000fc80007ffe0ff */
[----:B------:R-:W-:Y:S01]  /*8e10*/  LOP3.LUT R28, R28, R18, R35, 0x96, !PT ;  /* 0x000000121c1c7212 */ /* 0x000fe200078e9623 */
[----:B------:R-:W-:-:S05]  /*8e20*/  IMAD.WIDE.U32 R18, R19, -0x2daee0ad, RZ ;  /* 0xd2511f5313127825 */ /* 0x000fca00078e00ff */
        /* <DEDUP_REMOVED lines=8> */
[----:B------:R-:W-:-:S03]  /*8eb0*/  IADD3 R30, PT, PT, R54, -0x255992d5, RZ ;  /* 0xdaa66d2b361e7810 */ /* 0x000fc60007ffe0ff */
[----:B------:R-:W-:Y:S01]  /*8ec0*/  VIADD R28, R55, 0x32370b8f ;  /* 0x32370b8f371c7836 */ /* 0x000fe20000000000 */
[----:B------:R-:W-:Y:S01]  /*8ed0*/  LOP3.LUT R30, R30, R18, R35, 0x96, !PT ;  /* 0x000000121e1e7212 */ /* 0x000fe200078e9623 */
[----:B------:R-:W-:-:S05]  /*8ee0*/  IMAD.WIDE.U32 R18, R19, -0x2daee0ad, RZ ;  /* 0xd2511f5313127825 */ /* 0x000fca00078e00ff */
[----:B------:R-:W-:-:S05]  /*8ef0*/  LOP3.LUT R19, R28, R42, R19, 0x96, !PT ;  /* 0x0000002a1c137212 */ /* 0x000fca00078e9613 */
[----:B------:R-:W-:-:S04]  /*8f00*/  IMAD.WIDE.U32 R42, R19, -0x326172a9, RZ ;  /* 0xcd9e8d57132a7825 */ /* 0x000fc800078e00ff */
[----:B------:R-:W-:-:S05]  /*8f10*/  VIADD R19, R54, 0x78dde6e4 ;  /* 0x78dde6e436137836 */ /* 0x000fca0000000000 */
[----:B------:R-:W-:Y:S01]  /*8f20*/  LOP3.LUT R28, R19, R34, R43, 0x96, !PT ;  /* 0x00000022131c7212 */ /* 0x000fe200078e962b */
[----:B------:R-:W-:Y:S01]  /*8f30*/  IMAD.WIDE.U32 R34, R30, -0x2daee0ad, RZ ;  /* 0xd2511f531e227825 */ /* 0x000fe200078e00ff */
[----:B------:R-:W-:-:S03]  /*8f40*/  IADD3 R19, PT, PT, R55, -0x126145ec, RZ ;  /* 0xed9eba1437137810 */ /* 0x000fc60007ffe0ff */
[----:B------:R-:W-:Y:S01]  /*8f50*/  VIADD R30, R54, 0x1715609d ;  /* 0x1715609d361e7836 */ /* 0x000fe20000000000 */
[----:B------:R-:W-:-:S05]  /*8f60*/  LOP3.LUT R19, R19, R18, R35, 0x96, !PT ;  /* 0x0000001213137212 */ /* 0x000fca00078e9623 */
[----:B------:R-:W-:-:S05]  /*8f70*/  IMAD.WIDE.U32 R18, R19, -0x326172a9, RZ ;  /* 0xcd9e8d5713127825 */ /* 0x000fca00078e00ff */
[----:B------:R-:W-:Y:S01]  /*8f80*/  LOP3.LUT R19, R30, R42, R19, 0x96, !PT ;  /* 0x0000002a1e137212 */ /* 0x000fe200078e9613 */
[----:B------:R-:W-:Y:S01]  /*8f90*/  IMAD.WIDE.U32 R42, R28, -0x2daee0ad, RZ ;  /* 0xd2511f531c2a7825 */ /* 0x000fe200078e00ff */
[----:B------:R-:W-:-:S03]  /*8fa0*/  IADD3 R30, PT, PT, R54, -0x4ab325aa, RZ ;  /* 0xb54cda56361e7810 */ /* 0x000fc60007ffe0ff */
[----:B------:R-:W-:-:S05]  /*8fb0*/  VIADD R28, R55, 0xa9066899 ;  /* 0xa9066899371c7836 */ /* 0x000fca0000000000 */
[----:B------:R-:W-:-:S05]  /*8fc0*/  LOP3.LUT R28, R28, R34, R43, 0x96, !PT ;  /* 0x000000221c1c7212 */ /* 0x000fca00078e962b */
[----:B------:R-:W-:-:S04]  /*8fd0*/  IMAD.WIDE.U32 R34, R28, -0x326172a9, RZ ;  /* 0xcd9e8d571c227825 */ /* 0x000fc800078e00ff */
        /* <DEDUP_REMOVED lines=8> */
[----:B------:R-:W-:-:S03]  /*9060*/  IADD3 R19, PT, PT, R55, 0x1fd5c5a3, RZ ;  /* 0x1fd5c5a337137810 */ /* 0x000fc60007ffe0ff */
[----:B------:R-:W-:Y:S01]  /*9070*/  VIADD R30, R54, 0xf1bbcdc8 ;  /* 0xf1bbcdc8361e7836 */ /* 0x000fe20000000000 */
[----:B------:R-:W-:-:S05]  /*9080*/  LOP3.LUT R19, R19, R18, R35, 0x96, !PT ;  /* 0x0000001213137212 */ /* 0x000fca00078e9623 */
[----:B------:R-:W-:-:S05]  /*9090*/  IMAD.WIDE.U32 R18, R19, -0x326172a9, RZ ;  /* 0xcd9e8d5713127825 */ /* 0x000fca00078e00ff */
[----:B------:R-:W-:Y:S01]  /*90a0*/  LOP3.LUT R19, R30, R42, R19, 0x96, !PT ;  /* 0x0000002a1e137212 */ /* 0x000fe200078e9613 */
[----:B------:R-:W-:-:S04]  /*90b0*/  IMAD.WIDE.U32 R42, R28, -0x2daee0ad, RZ ;  /* 0xd2511f531c2a7825 */ /* 0x000fc800078e00ff */
[----:B------:R-:W-:-:S05]  /*90c0*/  VIADD R28, R55, 0xdb3d7428 ;  /* 0xdb3d7428371c7836 */ /* 0x000fca0000000000 */
[----:B------:R-:W-:-:S05]  /*90d0*/  LOP3.LUT R28, R28, R34, R43, 0x96, !PT ;  /* 0x000000221c1c7212 */ /* 0x000fca00078e962b */
[----:B------:R-:W-:Y:S01]  /*90e0*/  IMAD.WIDE.U32 R34, R28, -0x326172a9, RZ ;  /* 0xcd9e8d571c227825 */ /* 0x000fe200078e00ff */
[----:B------:R-:W-:-:S03]  /*90f0*/  IADD3 R28, PT, PT, R54, -0x700cb87f, RZ ;  /* 0x8ff34781361c7810 */ /* 0x000fc60007ffe0ff */
[----:B------:R-:W-:Y:S01]  /*9100*/  IMAD.MOV.U32 R30, RZ, RZ, R34 ;  /* 0x000000ffff1e7224 */ /* 0x000fe200078e0022 */
[----:B------:R-:W-:Y:S01]  /*9110*/  LOP3.LUT R35, R28, R18, R35, 0x96, !PT ;  /* 0x000000121c237212 */ /* 0x000fe200078e9623 */
[----:B------:R-:W-:-:S04]  /*9120*/  IMAD.WIDE.U32 R18, R19, -0x2daee0ad, RZ ;  /* 0xd2511f5313127825 */ /* 0x000fc800078e00ff */
[----:B------:R-:W-:Y:S01]  /*9130*/  VIADD R28, R55, 0x96a522ad ;  /* 0x96a522ad371c7836 */ /* 0x000fe20000000000 */
[----:B------:R-:W-:Y:S01]  /*9140*/  MOV R121, R18 ;  /* 0x0000001200797202 */ /* 0x000fe20000000f00 */
[----:B------:R-:W-:-:S03]  /*9150*/  IMAD.MOV.U32 R18, RZ, RZ, R138 ;  /* 0x000000ffff127224 */ /* 0x000fc600078e008a */
[----:B------:R-:W-:Y:S01]  /*9160*/  LOP3.LUT R36, R28, R42, R19, 0x96, !PT ;  /* 0x0000002a1c247212 */ /* 0x000fe200078e9613 */
[----:B------:R-:W-:-:S07]  /*9170*/  IMAD.MOV.U32 R42, RZ, RZ, RZ ;  /* 0x000000ffff2a7224 */ /* 0x000fce00078e00ff */
.L_x_19985:
[----:B------:R-:W-:Y:S05]  /*9180*/  BSYNC.RECONVERGENT B2 ;  /* 0x0000000000027941 */ /* 0x000fea0003800200 */
.L_x_19984:
        /* <DEDUP_REMOVED lines=10> */
[----:B------:R-:W-:-:S04]  /*9230*/  SEL R18, RZ, 0x1, P2 ;  /* 0x00000001ff127807 */ /* 0x000fc80001000000 */
[----:B------:R-:W-:-:S07]  /*9240*/  PRMT R28, R18, 0x7610, R28 ;  /* 0x00007610121c7816 */ /* 0x000fce000000001c */
.L_x_19983:
[----:B------:R-:W-:Y:S05]  /*9250*/  BSYNC.RECONVERGENT B1 ;  /* 0x0000000000017941 */ /* 0x000fea0003800200 */
.L_x_19982:
        /* <DEDUP_REMOVED lines=23> */
.L_x_19993:
        /* <DEDUP_REMOVED lines=13> */
.L_x_19995:
[----:B------:R-:W-:Y:S05]  /*94a0*/  BSYNC.RECONVERGENT B3 ;  /* 0x0000000000037941 */ /* 0x000fea0003800200 */
.L_x_19994:
        /* <DEDUP_REMOVED lines=52> */
[----:B------:R-:W-:Y:S02]  /*97f0*/  VIADD R26, R54, 0x8ff34781 ;  /* 0x8ff34781361a7836 */ /* 0x000fe40000000000 */
[----:B------:R-:W-:Y:S02]  /*9800*/  IMAD.MOV.U32 R30, RZ, RZ, R34 ;  /* 0x000000ffff1e7224 */ /* 0x000fe400078e0022 */
[----:B------:R-:W-:Y:S01]  /*9810*/  IMAD.MOV.U32 R34, RZ, RZ, RZ ;  /* 0x000000ffff227224 */ /* 0x000fe200078e00ff */
[----:B------:R-:W-:Y:S01]  /*9820*/  LOP3.LUT R35, R26, R42, R35, 0x96, !PT ;  /* 0x0000002a1a237212 */ /* 0x000fe200078e9623 */
[----:B------:R-:W-:Y:S01]  /*9830*/  IMAD.WIDE.U32 R42, R18, -0x2daee0ad, RZ ;  /* 0xd2511f53122a7825 */ /* 0x000fe200078e00ff */
[----:B------:R-:W-:-:S03]  /*9840*/  IADD3 R18, PT, PT, R55, -0x695add53, RZ ;  /* 0x96a522ad37127810 */ /* 0x000fc60007ffe0ff */
[----:B------:R-:W-:Y:S01]  /*9850*/  IMAD.MOV.U32 R120, RZ, RZ, R42 ;  /* 0x000000ffff787224 */ /* 0x000fe200078e002a */
[----:B------:R-:W-:Y:S02]  /*9860*/  LOP3.LUT R36, R18, R100, R43, 0x96, !PT ;  /* 0x0000006412247212 */ /* 0x000fe400078e962b */
[----:B------:R-:W-:-:S07]  /*9870*/  MOV R18, R121 ;  /* 0x0000007900127202 */ /* 0x000fce0000000f00 */
.L_x_19992:
[----:B------:R-:W-:Y:S05]  /*9880*/  BSYNC.RECONVERGENT B2 ;  /* 0x0000000000027941 */ /* 0x000fea0003800200 */
.L_x_19991:
[----:B------:R-:W-:Y:S01]  /*9890*/  I2FP.F32.U32 R18, R18 ;  /* 0x0000001200127245 */ /* 0x000fe20000201000 */
[----:B------:R-:W-:-:S04]  /*98a0*/  IMAD.MOV.U32 R26, RZ, RZ, 0x2f800000 ;  /* 0x2f800000ff1a7424 */ /* 0x000fc800078e00ff */
[----:B------:R-:W-:Y:S01]  /*98b0*/  FFMA.FTZ R18, R18, R26, 1.1641532182693481445e-10 ;  /* 0x2f00000012127423 */ /* 0x000fe2000001001a */
[----:B------:R-:W-:-:S04]  /*98c0*/  PRMT R26, R88, 0x7632, R26 ;  /* 0x00007632581a7816 */ /* 0x000fc8000000001a */
[----:B------:R-:W-:Y:S01]  /*98d0*/  FSETP.GTU.FTZ.AND P2, PT, R18, UR8, PT ;  /* 0x0000000812007c0b */ /* 0x000fe2000bf5c000 */
[----:B------:R-:W-:Y:S01]  /*98e0*/  IMAD.U32 R26, R26, 0x10000, RZ ;  /* 0x000100001a1a7824 */ /* 0x000fe200078e00ff */
[----:B-----5:R-:W-:-:S04]  /*98f0*/  PRMT R18, R56, 0x7632, R18 ;  /* 0x0000763238127816 */ /* 0x020fc80000000012 */
[----:B------:R-:W-:-:S05]  /*9900*/  SHF.L.U32 R18, R18, 0x10, RZ ;  /* 0x0000001012127819 */ /* 0x000fca00000006ff */
[----:B------:R-:W-:-:S04]  /*9910*/  FMUL.FTZ R18, R18, UR11 ;  /* 0x0000000b12127c20 */ /* 0x000fc80008410000 */
[----:B------:R-:W-:-:S05]  /*9920*/  FMUL.FTZ R18, R18, UR10 ;  /* 0x0000000a12127c20 */ /* 0x000fca0008410000 */
[----:B------:R-:W-:-:S05]  /*9930*/  FSEL R18, R18, RZ, !P2 ;  /* 0x000000ff12127208 */ /* 0x000fca0005000000 */
[----:B------:R-:W-:Y:S01]  /*9940*/  FADD.FTZ R18, R26, R18 ;  /* 0x000000121a127221 */ /* 0x000fe20000010000 */
[----:B------:R-:W-:-:S07]  /*9950*/  SEL R26, RZ, 0x1, P2 ;  /* 0x00000001ff1a7807 */ /* 0x000fce0001000000 */
.L_x_19990:
[----:B------:R-:W-:Y:S05]  /*9960*/  BSYNC.RECONVERGENT B1 ;  /* 0x0000000000017941 */ /* 0x000fea0003800200 */
.L_x_19989:
        /* <DEDUP_REMOVED lines=22> */
.L_x_20000:
        /* <DEDUP_REMOVED lines=13> */
.L_x_20002:
[----:B------:R-:W-:Y:S05]  /*9ba0*/  BSYNC.RECONVERGENT B3 ;  /* 0x0000000000037941 */ /* 0x000fea0003800200 */
.L_x_20001:
        /* <DEDUP_REMOVED lines=59> */
[----:B------:R-:W-:Y:S02]  /*9f60*/  HFMA2 R100, -RZ, RZ, 0, 0 ;  /* 0x00000000ff647431 */ /* 0x000fe400000001ff */
[----:B------:R-:W-:-:S07]  /*9f70*/  IMAD.MOV.U32 R25, RZ, RZ, R120 ;  /* 0x000000ffff197224 */ /* 0x000fce00078e0078 */
.L_x_19999:
[----:B------:R-:W-:Y:S05]  /*9f80*/  BSYNC.RECONVERGENT B2 ;  /* 0x0000000000027941 */ /* 0x000fea0003800200 */
.L_x_19998:
        /* <DEDUP_REMOVED lines=11> */
.L_x_19997:
[----:B------:R-:W-:Y:S05]  /*a040*/  BSYNC.RECONVERGENT B1 ;  /* 0x0000000000017941 */ /* 0x000fea0003800200 */
.L_x_19996:
        /* <DEDUP_REMOVED lines=23> */
.L_x_20007:
        /* <DEDUP_REMOVED lines=13> */
.L_x_20009:
[----:B------:R-:W-:Y:S05]  /*a290*/  BSYNC.RECONVERGENT B3 ;  /* 0x0000000000037941 */ /* 0x000fea0003800200 */
.L_x_20008:
        /* <DEDUP_REMOVED lines=57> */
[----:B------:R-:W-:Y:S02]  /*a630*/  IMAD.MOV.U32 R30, RZ, RZ, R34 ;  /* 0x000000ffff1e7224 */ /* 0x000fe400078e0022 */
[----:B------:R-:W-:Y:S01]  /*a640*/  IMAD.MOV.U32 R34, RZ, RZ, RZ ;  /* 0x000000ffff227224 */ /* 0x000fe200078e00ff */
[----:B------:R-:W-:Y:S01]  /*a650*/  LOP3.LUT R36, R24, R120, R101, 0x96, !PT ;  /* 0x0000007818247212 */ /* 0x000fe200078e9665 */
[----:B------:R-:W-:-:S07]  /*a660*/  IMAD.MOV.U32 R24, RZ, RZ, R152 ;  /* 0x000000ffff187224 */ /* 0x000fce00078e0098 */
.L_x_20006:
[----:B------:R-:W-:Y:S05]  /*a670*/  BSYNC.RECONVERGENT B2 ;  /* 0x0000000000027941 */ /* 0x000fea0003800200 */
.L_x_20005:
        /* <DEDUP_REMOVED lines=13> */
.L_x_20004:
[----:B------:R-:W-:Y:S05]  /*a750*/  BSYNC.RECONVERGENT B1 ;  /* 0x0000000000017941 */ /* 0x000fea0003800200 */
.L_x_20003:
        /* <DEDUP_REMOVED lines=22> */
.L_x_20014:
        /* <DEDUP_REMOVED lines=13> */
.L_x_20016:
[----:B------:R-:W-:Y:S05]  /*a990*/  BSYNC.RECONVERGENT B3 ;  /* 0x0000000000037941 */ /* 0x000fea0003800200 */
.L_x_20015:
        /* <DEDUP_REMOVED lines=61> */
.L_x_20013:
[----:B------:R-:W-:Y:S05]  /*ad70*/  BSYNC.RECONVERGENT B2 ;  /* 0x0000000000027941 */ /* 0x000fea0003800200 */
.L_x_20012:
        /* <DEDUP_REMOVED lines=11> */
.L_x_20011:
[----:B------:R-:W-:Y:S05]  /*ae30*/  BSYNC.RECONVERGENT B1 ;  /* 0x0000000000017941 */ /* 0x000fea0003800200 */
.L_x_20010:
        /* <DEDUP_REMOVED lines=23> */
.L_x_20021:
        /* <DEDUP_REMOVED lines=13> */
.L_x_20023:
[----:B------:R-:W-:Y:S05]  /*b080*/  BSYNC.RECONVERGENT B3 ;  /* 0x0000000000037941 */ /* 0x000fea0003800200 */
.L_x_20022:
        /* <DEDUP_REMOVED lines=61> */
.L_x_20020:
[----:B------:R-:W-:Y:S05]  /*b460*/  BSYNC.RECONVERGENT B2 ;  /* 0x0000000000027941 */ /* 0x000fea0003800200 */
.L_x_20019:
        /* <DEDUP_REMOVED lines=13> */
.L_x_20018:
[----:B------:R-:W-:Y:S05]  /*b540*/  BSYNC.RECONVERGENT B1 ;  /* 0x0000000000017941 */ /* 0x000fea0003800200 */
.L_x_20017:
        /* <DEDUP_REMOVED lines=22> */
.L_x_20028:
        /* <DEDUP_REMOVED lines=13> */
.L_x_20030:
[----:B------:R-:W-:Y:S05]  /*b780*/  BSYNC.RECONVERGENT B3 ;  /* 0x0000000000037941 */ /* 0x000fea0003800200 */
.L_x_20029:
        /* <DEDUP_REMOVED lines=50> */
[----:B------:R-:W-:Y:S01]  /*bab0*/  LOP3.LUT R30, R30, R34, R153, 0x96, !PT ;  /* 0x000000221e1e7212 */ /* 0x000fe200078e9699 */
[----:B------:R-:W-:-:S04]  /*bac0*/  IMAD.MOV.U32 R153, RZ, RZ, RZ ;  /* 0x000000ffff997224 */ /* 0x000fc800078e00ff */
        /* <DEDUP_REMOVED lines=8> */
[----:B------:R-:W-:-:S07]  /*bb50*/  IMAD.MOV.U32 R21, RZ, RZ, R154 ;  /* 0x000000ffff157224 */ /* 0x000fce00078e009a */
.L_x_20027:
[----:B------:R-:W-:Y:S05]  /*bb60*/  BSYNC.RECONVERGENT B2 ;  /* 0x0000000000027941 */ /* 0x000fea0003800200 */
.L_x_20026:
        /* <DEDUP_REMOVED lines=11> */
.L_x_20025:
[----:B------:R-:W-:Y:S05]  /*bc20*/  BSYNC.RECONVERGENT B1 ;  /* 0x0000000000017941 */ /* 0x000fea0003800200 */
.L_x_20024:
        /* <DEDUP_REMOVED lines=23> */
.L_x_20035:
        /* <DEDUP_REMOVED lines=13> */
.L_x_20037:
[----:B------:R-:W-:Y:S05]  /*be70*/  BSYNC.RECONVERGENT B3 ;  /* 0x0000000000037941 */ /* 0x000fea0003800200 */
.L_x_20036:
        /* <DEDUP_REMOVED lines=56> */
[----:B------:R-:W-:Y:S02]  /*c200*/  IMAD.MOV.U32 R30, RZ, RZ, R34 ;  /* 0x000000ffff1e7224 */ /* 0x000fe400078e0022 */
[----:B------:R-:W-:Y:S01]  /*c210*/  HFMA2 R34, -RZ, RZ, 0, 0 ;  /* 0x00000000ff227431 */ /* 0x000fe200000001ff */
[----:B------:R-:W-:Y:S01]  /*c220*/  LOP3.LUT R36, R20, R154, R153, 0x96, !PT ;  /* 0x0000009a14247212 */ /* 0x000fe200078e9699 */
[----:B------:R-:W-:-:S07]  /*c230*/  IMAD.MOV.U32 R20, RZ, RZ, R209 ;  /* 0x000000ffff147224 */ /* 0x000fce00078e00d1 */
.L_x_20034:
[----:B------:R-:W-:Y:S05]  /*c240*/  BSYNC.RECONVERGENT B2 ;  /* 0x0000000000027941 */ /* 0x000fea0003800200 */
.L_x_20033:
        /* <DEDUP_REMOVED lines=13> */
.L_x_20032:
[----:B------:R-:W-:Y:S05]  /*c320*/  BSYNC.RECONVERGENT B1 ;  /* 0x0000000000017941 */ /* 0x000fea0003800200 */
.L_x_20031:
[----:B------:R-:W-:Y:S02]  /*c330*/  F2FP.BF16.F32.PACK_AB R91, RZ, R121 ;  /* 0x00000079ff5b723e */ /* 0x000fe400000010ff */
[----:B------:R-:W-:Y:S02]  /*c340*/  PRMT R90, R147, 0x5410, R90 ;  /* 0x00005410935a7816 */ /* 0x000fe4000000005a */
[----:B------:R-:W-:Y:S02]  /*c350*/  PRMT R89, R146, 0x5410, R89 ;  /* 0x0000541092597816 */ /* 0x000fe40000000059 */
[----:B------:R-:W-:Y:S02]  /*c360*/  PRMT R88, R138, 0x5410, R88 ;  /* 0x000054108a587816 */ /* 0x000fe40000000058 */
[----:B------:R-:W-:Y:S01]  /*c370*/  PRMT R91, R208, 0x5410, R91 ;  /* 0x00005410d05b7816 */ /* 0x000fe2000000005b */
[----:B------:R-:W-:Y:S06]  /*c380*/  BRA `(.L_x_20038) ;  /* 0x0000003400347947 */ /* 0x000fec0003800000 */
.L_x_19981:
        /* <DEDUP_REMOVED lines=21> */
.L_x_20043:
        /* <DEDUP_REMOVED lines=13> */
.L_x_20045:
[----:B------:R-:W-:Y:S05]  /*c5b0*/  BSYNC.RECONVERGENT B3 ;  /* 0x0000000000037941 */ /* 0x000fea0003800200 */
.L_x_20044:
        /* <DEDUP_REMOVED lines=61> */
.L_x_20042:
[----:B------:R-:W-:Y:S05]  /*c990*/  BSYNC.RECONVERGENT B2 ;  /* 0x0000000000027941 */ /* 0x000fea0003800200 */
.L_x_20041:
        /* <DEDUP_REMOVED lines=10> */
.L_x_20040:
[----:B------:R-:W-:Y:S05]  /*ca40*/  BSYNC.RECONVERGENT B1 ;  /* 0x0000000000017941 */ /* 0x000fea0003800200 */
.L_x_20039:
        /* <DEDUP_REMOVED lines=18> */
.L_x_20050:
        /* <DEDUP_REMOVED lines=13> */
.L_x_20052:
[----:B------:R-:W-:Y:S05]  /*cc40*/  BSYNC.RECONVERGENT B3 ;  /* 0x0000000000037941 */ /* 0x000fea0003800200 */
.L_x_20051:
        /* <DEDUP_REMOVED lines=56> */
[----:B------:R-:W-:Y:S02]  /*cfd0*/  VIADD R18, R55, 0x96a522ad ;  /* 0x96a522ad37127836 */ /* 0x000fe40000000000 */
[----:B------:R-:W-:-:S03]  /*cfe0*/  IMAD.MOV.U32 R34, RZ, RZ, RZ ;  /* 0x000000ffff227224 */ /* 0x000fc600078e00ff */
[----:B------:R-:W-:Y:S02]  /*cff0*/  LOP3.LUT R36, R18, R90, R43, 0x96, !PT ;  /* 0x0000005a12247212 */ /* 0x000fe400078e962b */
[----:B------:R-:W-:Y:S01]  /*d000*/  MOV R18, R152 ;  /* 0x0000009800127202 */ /* 0x000fe20000000f00 */
[----:B------:R-:W-:-:S07]  /*d010*/  IMAD.MOV.U32 R152, RZ, RZ, R42 ;  /* 0x000000ffff987224 */ /* 0x000fce00078e002a */
.L_x_20049:
[----:B------:R-:W-:Y:S05]  /*d020*/  BSYNC.RECONVERGENT B2 ;  /* 0x0000000000027941 */ /* 0x000fea0003800200 */
.L_x_20048:
        /* <DEDUP_REMOVED lines=10> */
.L_x_20047:
[----:B------:R-:W-:Y:S05]  /*d0d0*/  BSYNC.RECONVERGENT B1 ;  /* 0x0000000000017941 */ /* 0x000fea0003800200 */
.L_x_20046:
        /* <DEDUP_REMOVED lines=18> */
.L_x_20057:
        /* <DEDUP_REMOVED lines=13> */
.L_x_20059:
[----:B------:R-:W-:Y:S05]  /*d2d0*/  BSYNC.RECONVERGENT B3 ;  /* 0x0000000000037941 */ /* 0x000fea0003800200 */
.L_x_20058:
[----:B------:R-:W-:Y:S01]  /*d2e0*/  LOP3.LUT R25, R31, R101, R55, 0x96, !PT ;  /* 0x000000651f197212 */ /* 0x000fe200078e9637 */
[----:B------:R-:W-:-:S04]  /*d2f0*/  IMAD.WIDE.U32 R42, R32, -0x326172a9, RZ ;  /* 0xcd9e8d57202a7825 */ /* 0x000fc800078e00ff */
[----:B------:R-:W-:Y:S02]  /*d300*/  VIADD R30, R54, 0x9e3779b9 ;  /* 0x9e3779b9361e7836 */ /* 0x000fe40000000000 */
[----:B------:R-:W-:Y:S01]  /*d310*/  IMAD.WIDE.U32 R34, R25, -0x326172a9, RZ ;  /* 0xcd9e8d5719227825 */ /* 0x000fe200078e00ff */
[----:B------:R-:W-:-:S03]  /*d320*/  LOP3.LUT R25, R33, R43, R54, 0x96, !PT ;  /* 0x0000002b21197212 */ /* 0x000fc600078e9636 */
        /* <DEDUP_REMOVED lines=52> */
[----:B------:R-:W-:-:S03]  /*d670*/  IMAD.MOV.U32 R30, RZ, RZ, R34 ;  /* 0x000000ffff1e7224 */ /* 0x000fc600078e0022 */
[----:B------:R-:W-:Y:S02]  /*d680*/  LOP3.LUT R36, R25, R100, R43, 0x96, !PT ;  /* 0x0000006419247212 */ /* 0x000fe400078e962b */
[----:B------:R-:W-:Y:S01]  /*d690*/  MOV R25, R152 ;  /* 0x0000009800197202 */ /* 0x000fe20000000f00 */
[----:B------:R-:W-:-:S07]  /*d6a0*/  IMAD.MOV.U32 R152, RZ, RZ, R42 ;  /* 0x000000ffff987224 */ /* 0x000fce00078e002a */
.L_x_20056:
[----:B------:R-:W-:Y:S05]  /*d6b0*/  BSYNC.RECONVERGENT B2 ;  /* 0x0000000000027941 */ /* 0x000fea0003800200 */
.L_x_20055:
        /* <DEDUP_REMOVED lines=9> */
.L_x_20054:
[----:B------:R-:W-:Y:S05]  /*d750*/  BSYNC.RECONVERGENT B1 ;  /* 0x0000000000017941 */ /* 0x000fea0003800200 */
.L_x_20053:
        /* <DEDUP_REMOVED lines=18> */
.L_x_20064:
        /* <DEDUP_REMOVED lines=13> */
.L_x_20066:
[----:B------:R-:W-:Y:S05]  /*d950*/  BSYNC.RECONVERGENT B3 ;  /* 0x0000000000037941 */ /* 0x000fea0003800200 */
.L_x_20065:
        /* <DEDUP_REMOVED lines=59> */
[----:B------:R-:W-:Y:S01]  /*dd10*/  MOV R24, R152 ;  /* 0x0000009800187202 */ /* 0x000fe20000000f00 */
[----:B------:R-:W-:-:S07]  /*dd20*/  IMAD.MOV.U32 R152, RZ, RZ, R100 ;  /* 0x000000ffff987224 */ /* 0x000fce00078e0064 */
.L_x_20063:
[----:B------:R-:W-:Y:S05]  /*dd30*/  BSYNC.RECONVERGENT B2 ;  /* 0x0000000000027941 */ /* 0x000fea0003800200 */
.L_x_20062:
        /* <DEDUP_REMOVED lines=10> */
.L_x_20061:
[----:B------:R-:W-:Y:S05]  /*dde0*/  BSYNC.RECONVERGENT B1 ;  /* 0x0000000000017941 */ /* 0x000fea0003800200 */
.L_x_20060:
        /* <DEDUP_REMOVED lines=18> */
.L_x_20071:
        /* <DEDUP_REMOVED lines=13> */
.L_x_20073:
[----:B------:R-:W-:Y:S05]  /*dfe0*/  BSYNC.RECONVERGENT B3 ;  /* 0x0000000000037941 */ /* 0x000fea0003800200 */
.L_x_20072:
        /* <DEDUP_REMOVED lines=57> */
[----:B------:R-:W-:Y:S01]  /*e380*/  LOP3.LUT R36, R23, R120, R101, 0x96, !PT ;  /* 0x0000007817247212 */ /* 0x000fe200078e9665 */
[----:B------:R-:W-:Y:S01]  /*e390*/  IMAD.MOV.U32 R120, RZ, RZ, RZ ;  /* 0x000000ffff787224 */ /* 0x000fe200078e00ff */
[----:B------:R-:W-:Y:S01]  /*e3a0*/  MOV R23, R152 ;  /* 0x0000009800177202 */ /* 0x000fe20000000f00 */
[----:B------:R-:W-:-:S07]  /*e3b0*/  IMAD.MOV.U32 R152, RZ, RZ, R100 ;  /* 0x000000ffff987224 */ /* 0x000fce00078e0064 */
.L_x_20070:
[----:B------:R-:W-:Y:S05]  /*e3c0*/  BSYNC.RECONVERGENT B2 ;  /* 0x0000000000027941 */ /* 0x000fea0003800200 */
.L_x_20069:
        /* <DEDUP_REMOVED lines=9> */
.L_x_20068:
[----:B------:R-:W-:Y:S05]  /*e460*/  BSYNC.RECONVERGENT B1 ;  /* 0x0000000000017941 */ /* 0x000fea0003800200 */
.L_x_20067:
        /* <DEDUP_REMOVED lines=18> */
.L_x_20078:
        /* <DEDUP_REMOVED lines=13> */
.L_x_20080:
[----:B------:R-:W-:Y:S05]  /*e660*/  BSYNC.RECONVERGENT B3 ;  /* 0x0000000000037941 */ /* 0x000fea0003800200 */
.L_x_20079:
        /* <DEDUP_REMOVED lines=61> */
.L_x_20077:
[----:B------:R-:W-:Y:S05]  /*ea40*/  BSYNC.RECONVERGENT B2 ;  /* 0x0000000000027941 */ /* 0x000fea0003800200 */
.L_x_20076:
        /* <DEDUP_REMOVED lines=10> */
.L_x_20075:
[----:B------:R-:W-:Y:S05]  /*eaf0*/  BSYNC.RECONVERGENT B1 ;  /* 0x0000000000017941 */ /* 0x000fea0003800200 */
.L_x_20074:
        /* <DEDUP_REMOVED lines=18> */
.L_x_20085:
        /* <DEDUP_REMOVED lines=13> */
.L_x_20087:
[----:B------:R-:W-:Y:S05]  /*ecf0*/  BSYNC.RECONVERGENT B3 ;  /* 0x0000000000037941 */ /* 0x000fea0003800200 */
.L_x_20086:
        /* <DEDUP_REMOVED lines=61> */
.L_x_20084:
[----:B------:R-:W-:Y:S05]  /*f0d0*/  BSYNC.RECONVERGENT B2 ;  /* 0x0000000000027941 */ /* 0x000fea0003800200 */
.L_x_20083:
        /* <DEDUP_REMOVED lines=9> */
.L_x_20082:
[----:B------:R-:W-:Y:S05]  /*f170*/  BSYNC.RECONVERGENT B1 ;  /* 0x0000000000017941 */ /* 0x000fea0003800200 */
.L_x_20081:
        /* <DEDUP_REMOVED lines=18> */
.L_x_20092:
        /* <DEDUP_REMOVED lines=13> */
.L_x_20094:
[----:B------:R-:W-:Y:S05]  /*f370*/  BSYNC.RECONVERGENT B3 ;  /* 0x0000000000037941 */ /* 0x000fea0003800200 */
.L_x_20093:
        /* <DEDUP_REMOVED lines=61> */
.L_x_20091:
[----:B------:R-:W-:Y:S05]  /*f750*/  BSYNC.RECONVERGENT B2 ;  /* 0x0000000000027941 */ /* 0x000fea0003800200 */
.L_x_20090:
        /* <DEDUP_REMOVED lines=10> */
.L_x_20089:
[----:B------:R-:W-:Y:S05]  /*f800*/  BSYNC.RECONVERGENT B1 ;  /* 0x0000000000017941 */ /* 0x000fea0003800200 */
.L_x_20088:
[----:B------:R-:W-:Y:S02]  /*f810*/  F2FP.BF16.F32.PACK_AB R146, RZ, R121 ;  /* 0x00000079ff92723e */ /* 0x000fe400000010ff */
[----:B------:R-:W-:Y:S02]  /*f820*/  PRMT R88, R88, 0x5410, R91 ;  /* 0x0000541058587816 */ /* 0x000fe4000000005b */
[----:B------:R-:W-:Y:S02]  /*f830*/  PRMT R90, R90, 0x5410, R153 ;  /* 0x000054105a5a7816 */ /* 0x000fe40000000099 */
[----:B------:R-:W-:Y:S02]  /*f840*/  PRMT R89, R89, 0x5410, R138 ;  /* 0x0000541059597816 */ /* 0x000fe4000000008a */
[----:B------:R-:W-:-:S07]  /*f850*/  PRMT R91, R208, 0x5410, R146 ;  /* 0x00005410d05b7816 */ /* 0x000fce0000000092 */
.L_x_20038:
        /* <DEDUP_REMOVED lines=26> */
.L_x_20096:
[----:B------:R-:W-:Y:S05]  /*fa00*/  BSYNC.RECONVERGENT B1 ;  /* 0x0000000000017941 */ /* 0x000fea0003800200 */
.L_x_20095:
[----:B------:R-:W-:Y:S02]  /*fa10*/  VIADD R144, R144, 0x20 ;  /* 0x0000002090907836 */ /* 0x000fe40000000000 */
[----:B------:R-:W-:-:S07]  /*fa20*/  VIADD R139, R139, 0x20 ;  /* 0x000000208b8b7836 */ /* 0x000fce0000000000 */
.L_x_19978:
[----:B------:R-:W-:Y:S05]  /*fa30*/  BSYNC.RECONVERGENT B0 ;  /* 0x0000000000007941 */ /* 0x000fea0003800200 */
.L_x_19977:
        /* <DEDUP_REMOVED lines=10> */
.L_x_20100:
[----:B------:R-:W-:Y:S05]  /*fae0*/  BSYNC.RECONVERGENT B1 ;  /* 0x0000000000017941 */ /* 0x000fea0003800200 */
.L_x_20099:
        /* <DEDUP_REMOVED lines=28> */
.L_x_20106:
        /* <DEDUP_REMOVED lines=13> */
.L_x_20108:
[----:B------:R-:W-:Y:S05]  /*fd80*/  BSYNC.RECONVERGENT B3 ;  /* 0x0000000000037941 */ /* 0x000fea0003800200 */
.L_x_20107:
        /* <DEDUP_REMOVED lines=53> */
[----:B------:R-:W-:-:S03]  /*100e0*/  IMAD.MOV.U32 R30, RZ, RZ, R34 ;  /* 0x000000ffff1e7224 */ /* 0x000fc600078e0022 */
[----:B------:R-:W-:Y:S01]  /*100f0*/  LOP3.LUT R35, R16, R44, R35, 0x96, !PT ;  /* 0x0000002c10237212 */ /* 0x000fe200078e9623 */
[----:B------:R-:W-:Y:S01]  /*10100*/  IMAD.WIDE.U32 R44, R15, -0x2daee0ad, RZ ;  /* 0xd2511f530f2c7825 */ /* 0x000fe200078e00ff */
[----:B------:R-:W-:-:S03]  /*10110*/  IADD3 R15, PT, PT, R55, -0x695add53, RZ ;  /* 0x96a522ad370f7810 */ /* 0x000fc60007ffe0ff */
[----:B------:R-:W-:Y:S01]  /*10120*/  IMAD.MOV.U32 R123, RZ, RZ, R44 ;  /* 0x000000ffff7b7224 */ /* 0x000fe200078e002c */
[----:B------:R-:W-:Y:S01]  /*10130*/  LOP3.LUT R36, R15, R102, R45, 0x96, !PT ;  /* 0x000000660f247212 */ /* 0x000fe200078e962d */
[----:B------:R-:W-:Y:S01]  /*10140*/  IMAD.MOV.U32 R44, RZ, RZ, RZ ;  /* 0x000000ffff2c7224 */ /* 0x000fe200078e00ff */
[----:B------:R-:W-:-:S07]  /*10150*/  MOV R15, R138 ;  /* 0x0000008a000f7202 */ /* 0x000fce0000000f00 */
.L_x_20105:
[----:B------:R-:W-:Y:S05]  /*10160*/  BSYNC.RECONVERGENT B2 ;  /* 0x0000000000027941 */ /* 0x000fea0003800200 */
.L_x_20104:
        /* <DEDUP_REMOVED lines=10> */
[----:B------:R-:W-:-:S04]  /*10210*/  SEL R15, RZ, 0x1, P2 ;  /* 0x00000001ff0f7807 */ /* 0x000fc80001000000 */
[----:B------:R-:W-:-:S07]  /*10220*/  PRMT R28, R15, 0x7610, R28 ;  /* 0x000076100f1c7816 */ /* 0x000fce000000001c */
.L_x_20103:
[----:B------:R-:W-:Y:S05]  /*10230*/  BSYNC.RECONVERGENT B1 ;  /* 0x0000000000017941 */ /* 0x000fea0003800200 */
.L_x_20102:
        /* <DEDUP_REMOVED lines=23> */
.L_x_20113:
        /* <DEDUP_REMOVED lines=13> */
.L_x_20115:
[----:B------:R-:W-:Y:S05]  /*10480*/  BSYNC.RECONVERGENT B3 ;  /* 0x0000000000037941 */ /* 0x000fea0003800200 */
.L_x_20114:
        /* <DEDUP_REMOVED lines=53> */
[----:B------:R-:W-:Y:S01]  /*107e0*/  MOV R30, R34 ;  /* 0x00000022001e7202 */ /* 0x000fe20000000f00 */
[----:B------:R-:W-:-:S03]  /*107f0*/  HFMA2 R34, -RZ, RZ, 0, 0 ;  /* 0x00000000ff227431 */ /* 0x000fc600000001ff */
[----:B------:R-:W-:Y:S01]  /*10800*/  LOP3.LUT R35, R26, R44, R35, 0x96, !PT ;  /* 0x0000002c1a237212 */ /* 0x000fe200078e9623 */
[----:B------:R-:W-:-:S04]  /*10810*/  IMAD.WIDE.U32 R44, R15, -0x2daee0ad, RZ ;  /* 0xd2511f530f2c7825 */ /* 0x000fc800078e00ff */
[----:B------:R-:W-:Y:S02]  /*10820*/  VIADD R15, R55, 0x96a522ad ;  /* 0x96a522ad370f7836 */ /* 0x000fe40000000000 */
[----:B------:R-:W-:-:S03]  /*10830*/  IMAD.MOV.U32 R122, RZ, RZ, R44 ;  /* 0x000000ffff7a7224 */ /* 0x000fc600078e002c */
[----:B------:R-:W-:Y:S01]  /*10840*/  LOP3.LUT R36, R15, R102, R45, 0x96, !PT ;  /* 0x000000660f247212 */ /* 0x000fe200078e962d */
[----:B------:R-:W-:-:S07]  /*10850*/  IMAD.MOV.U32 R15, RZ, RZ, R123 ;  /* 0x000000ffff0f7224 */ /* 0x000fce00078e007b */
.L_x_20112:
[----:B------:R-:W-:Y:S05]  /*10860*/  BSYNC.RECONVERGENT B2 ;  /* 0x0000000000027941 */ /* 0x000fea0003800200 */
.L_x_20111:
        /* <DEDUP_REMOVED lines=13> */
.L_x_20110:
[----:B------:R-:W-:Y:S05]  /*10940*/  BSYNC.RECONVERGENT B1 ;  /* 0x0000000000017941 */ /* 0x000fea0003800200 */
.L_x_20109:
        /* <DEDUP_REMOVED lines=22> */
.L_x_20120:
        /* <DEDUP_REMOVED lines=13> */
.L_x_20122:
[----:B------:R-:W-:Y:S05]  /*10b80*/  BSYNC.RECONVERGENT B3 ;  /* 0x0000000000037941 */ /* 0x000fea0003800200 */
.L_x_20121:
        /* <DEDUP_REMOVED lines=61> */
.L_x_20119:
[----:B------:R-:W-:Y:S05]  /*10f60*/  BSYNC.RECONVERGENT B2 ;  /* 0x0000000000027941 */ /* 0x000fea0003800200 */
.L_x_20118:
        /* <DEDUP_REMOVED lines=11> */
.L_x_20117:
[----:B------:R-:W-:Y:S05]  /*11020*/  BSYNC.RECONVERGENT B1 ;  /* 0x0000000000017941 */ /* 0x000fea0003800200 */
.L_x_20116:
        /* <DEDUP_REMOVED lines=23> */
.L_x_20127:
        /* <DEDUP_REMOVED lines=13> */
.L_x_20129:
[----:B------:R-:W-:Y:S05]  /*11270*/  BSYNC.RECONVERGENT B3 ;  /* 0x0000000000037941 */ /* 0x000fea0003800200 */
.L_x_20128:
        /* <DEDUP_REMOVED lines=61> */
.L_x_20126:
[----:B------:R-:W-:Y:S05]  /*11650*/  BSYNC.RECONVERGENT B2 ;  /* 0x0000000000027941 */ /* 0x000fea0003800200 */
.L_x_20125:
        /* <DEDUP_REMOVED lines=13> */
.L_x_20124:
[----:B------:R-:W-:Y:S05]  /*11730*/  BSYNC.RECONVERGENT B1 ;  /* 0x0000000000017941 */ /* 0x000fea0003800200 */
.L_x_20123:
        /* <DEDUP_REMOVED lines=22> */
.L_x_20134:
        /* <DEDUP_REMOVED lines=13> */
.L_x_20136:
[----:B------:R-:W-:Y:S05]  /*11970*/  BSYNC.RECONVERGENT B3 ;  /* 0x0000000000037941 */ /* 0x000fea0003800200 */
.L_x_20135:
        /* <DEDUP_REMOVED lines=61> */
.L_x_20133:
[----:B------:R-:W-:Y:S05]  /*11d50*/  BSYNC.RECONVERGENT B2 ;  /* 0x0000000000027941 */ /* 0x000fea0003800200 */
.L_x_20132:
        /* <DEDUP_REMOVED lines=11> */
.L_x_20131:
[----:B------:R-:W-:Y:S05]  /*11e10*/  BSYNC.RECONVERGENT B1 ;  /* 0x0000000000017941 */ /* 0x000fea0003800200 */
.L_x_20130:
        /* <DEDUP_REMOVED lines=23> */
.L_x_20141:
        /* <DEDUP_REMOVED lines=13> */
.L_x_20143:
[----:B------:R-:W-:Y:S05]  /*12060*/  BSYNC.RECONVERGENT B3 ;  /* 0x0000000000037941 */ /* 0x000fea0003800200 */
.L_x_20142:
        /* <DEDUP_REMOVED lines=61> */
.L_x_20140:
[----:B------:R-:W-:Y:S05]  /*12440*/  BSYNC.RECONVERGENT B2 ;  /* 0x0000000000027941 */ /* 0x000fea0003800200 */
.L_x_20139:
        /* <DEDUP_REMOVED lines=13> */
.L_x_20138:
[----:B------:R-:W-:Y:S05]  /*12520*/  BSYNC.RECONVERGENT B1 ;  /* 0x0000000000017941 */ /* 0x000fea0003800200 */
.L_x_20137:
        /* <DEDUP_REMOVED lines=22> */
.L_x_20148:
        /* <DEDUP_REMOVED lines=13> */
.L_x_20150:
[----:B------:R-:W-:Y:S05]  /*12760*/  BSYNC.RECONVERGENT B3 ;  /* 0x0000000000037941 */ /* 0x000fea0003800200 */
.L_x_20149:
        /* <DEDUP_REMOVED lines=50> */
[----:B------:R-:W-:Y:S01]  /*12a90*/  LOP3.LUT R30, R30, R34, R153, 0x96, !PT ;  /* 0x000000221e1e7212 */ /* 0x000fe200078e9699 */
[----:B------:R-:W-:-:S04]  /*12aa0*/  IMAD.MOV.U32 R153, RZ, RZ, RZ ;  /* 0x000000ffff997224 */ /* 0x000fc800078e00ff */
        /* <DEDUP_REMOVED lines=8> */
[----:B------:R-:W-:-:S07]  /*12b30*/  MOV R21, R154 ;  /* 0x0000009a00157202 */ /* 0x000fce0000000f00 */
.L_x_20147:
[----:B------:R-:W-:Y:S05]  /*12b40*/  BSYNC.RECONVERGENT B2 ;  /* 0x0000000000027941 */ /* 0x000fea0003800200 */
.L_x_20146:
        /* <DEDUP_REMOVED lines=11> */
.L_x_20145:
[----:B------:R-:W-:Y:S05]  /*12c00*/  BSYNC.RECONVERGENT B1 ;  /* 0x0000000000017941 */ /* 0x000fea0003800200 */
.L_x_20144:
        /* <DEDUP_REMOVED lines=23> */
.L_x_20155:
        /* <DEDUP_REMOVED lines=13> */
.L_x_20157:
[----:B------:R-:W-:Y:S05]  /*12e50*/  BSYNC.RECONVERGENT B3 ;  /* 0x0000000000037941 */ /* 0x000fea0003800200 */
.L_x_20156:
        /* <DEDUP_REMOVED lines=57> */
[----:B------:R-:W-:-:S03]  /*131f0*/  IMAD.MOV.U32 R34, RZ, RZ, RZ ;  /* 0x000000ffff227224 */ /* 0x000fc600078e00ff */
[----:B------:R-:W-:Y:S01]  /*13200*/  LOP3.LUT R36, R20, R154, R153, 0x96, !PT ;  /* 0x0000009a14247212 */ /* 0x000fe200078e9699 */
[----:B------:R-:W-:-:S07]  /*13210*/  IMAD.MOV.U32 R20, RZ, RZ, R209 ;  /* 0x000000ffff147224 */ /* 0x000fce00078e00d1 */
.L_x_20154:
[----:B------:R-:W-:Y:S05]  /*13220*/  BSYNC.RECONVERGENT B2 ;  /* 0x0000000000027941 */ /* 0x000fea0003800200 */
.L_x_20153:
        /* <DEDUP_REMOVED lines=13> */
.L_x_20152:
[----:B------:R-:W-:Y:S05]  /*13300*/  BSYNC.RECONVERGENT B1 ;  /* 0x0000000000017941 */ /* 0x000fea0003800200 */
.L_x_20151:
[----:B------:R-:W-:Y:S02]  /*13310*/  F2FP.BF16.F32.PACK_AB R91, RZ, R123 ;  /* 0x0000007bff5b723e */ /* 0x000fe400000010ff */
[----:B------:R-:W-:Y:S02]  /*13320*/  PRMT R90, R147, 0x5410, R90 ;  /* 0x00005410935a7816 */ /* 0x000fe4000000005a */
[----:B------:R-:W-:Y:S02]  /*13330*/  PRMT R89, R146, 0x5410, R89 ;  /* 0x0000541092597816 */ /* 0x000fe40000000059 */
[----:B------:R-:W-:Y:S02]  /*13340*/  PRMT R88, R138, 0x5410, R88 ;  /* 0x000054108a587816 */ /* 0x000fe40000000058 */
[----:B------:R-:W-:Y:S01]  /*13350*/  PRMT R91, R208, 0x5410, R91 ;  /* 0x00005410d05b7816 */ /* 0x000fe2000000005b */
[----:B------:R-:W-:Y:S06]  /*13360*/  BRA `(.L_x_20158) ;  /* 0x0000003400347947 */ /* 0x000fec0003800000 */
.L_x_20101:
        /* <DEDUP_REMOVED lines=21> */
.L_x_20163:
        /* <DEDUP_REMOVED lines=13> */
.L_x_20165:
[----:B------:R-:W-:Y:S05]  /*13590*/  BSYNC.RECONVERGENT B3 ;  /* 0x0000000000037941 */ /* 0x000fea0003800200 */
.L_x_20164:
        /* <DEDUP_REMOVED lines=61> */
.L_x_20162:
[----:B------:R-:W-:Y:S05]  /*13970*/  BSYNC.RECONVERGENT B2 ;  /* 0x0000000000027941 */ /* 0x000fea0003800200 */
.L_x_20161:
        /* <DEDUP_REMOVED lines=8> */
[----:B------:R-:W-:Y:S02]  /*13a00*/  FSEL R16, R16, RZ, !P1 ;  /* 0x000000ff10107208 */ /* 0x000fe40004800000 */
[----:B------:R-:W-:-:S07]  /*13a10*/  PRMT R28, R15, 0x7610, R28 ;  /* 0x000076100f1c7816 */ /* 0x000fce000000001c */
.L_x_20160:
[----:B------:R-:W-:Y:S05]  /*13a20*/  BSYNC.RECONVERGENT B1 ;  /* 0x0000000000017941 */ /* 0x000fea0003800200 */
.L_x_20159:
        /* <DEDUP_REMOVED lines=18> */
.L_x_20170:
        /* <DEDUP_REMOVED lines=13> */
.L_x_20172:
[----:B------:R-:W-:Y:S05]  /*13c20*/  BSYNC.RECONVERGENT B3 ;  /* 0x0000000000037941 */ /* 0x000fea0003800200 */
.L_x_20171:
        /* <DEDUP_REMOVED lines=57> */
[----:B------:R-:W-:-:S04]  /*13fc0*/  IADD3 R15, PT, PT, R55, -0x695add53, RZ ;  /* 0x96a522ad370f7810 */ /* 0x000fc80007ffe0ff */
[----:B------:R-:W-:Y:S01]  /*13fd0*/  LOP3.LUT R36, R15, R90, R45, 0x96, !PT ;  /* 0x0000005a0f247212 */ /* 0x000fe200078e962d */
[----:B------:R-:W-:Y:S01]  /*13fe0*/  IMAD.MOV.U32 R15, RZ, RZ, R152 ;  /* 0x000000ffff0f7224 */ /* 0x000fe200078e0098 */
[----:B------:R-:W-:-:S07]  /*13ff0*/  MOV R152, R44 ;  /* 0x0000002c00987202 */ /* 0x000fce0000000f00 */
.L_x_20169:
[----:B------:R-:W-:Y:S05]  /*14000*/  BSYNC.RECONVERGENT B2 ;  /* 0x0000000000027941 */ /* 0x000fea0003800200 */
.L_x_20168:
        /* <DEDUP_REMOVED lines=10> */
.L_x_20167:
[----:B------:R-:W-:Y:S05]  /*140b0*/  BSYNC.RECONVERGENT B1 ;  /* 0x0000000000017941 */ /* 0x000fea0003800200 */
.L_x_20166:
        /* <DEDUP_REMOVED lines=18> */
.L_x_20177:
        /* <DEDUP_REMOVED lines=13> */
.L_x_20179:
[----:B------:R-:W-:Y:S05]  /*142b0*/  BSYNC.RECONVERGENT B3 ;  /* 0x0000000000037941 */ /* 0x000fea0003800200 */
.L_x_20178:
[----:B------:R-:W-:Y:S01]  /*142c0*/  LOP3.LUT R25, R31, R103, R55, 0x96, !PT ;  /* 0x000000671f197212 */ /* 0x000fe200078e9637 */
[----:B------:R-:W-:-:S04]  /*142d0*/  IMAD.WIDE.U32 R44, R32, -0x326172a9, RZ ;  /* 0xcd9e8d57202c7825 */ /* 0x000fc800078e00ff */
[----:B------:R-:W-:Y:S02]  /*142e0*/  VIADD R30, R54, 0x9e3779b9 ;  /* 0x9e3779b9361e7836 */ /* 0x000fe40000000000 */
[----:B------:R-:W-:Y:S01]  /*142f0*/  IMAD.WIDE.U32 R34, R25, -0x326172a9, RZ ;  /* 0xcd9e8d5719227825 */ /* 0x000fe200078e00ff */
[----:B------:R-:W-:-:S03]  /*14300*/  LOP3.LUT R25, R33, R45, R54, 0x96, !PT ;  /* 0x0000002d21197212 */ /* 0x000fc600078e9636 */
        /* <DEDUP_REMOVED lines=56> */
.L_x_20176:
[----:B------:R-:W-:Y:S05]  /*14690*/  BSYNC.RECONVERGENT B2 ;  /* 0x0000000000027941 */ /* 0x000fea0003800200 */
.L_x_20175:
        /* <DEDUP_REMOVED lines=9> */
.L_x_20174:
[----:B------:R-:W-:Y:S05]  /*14730*/  BSYNC.RECONVERGENT B1 ;  /* 0x0000000000017941 */ /* 0x000fea0003800200 */
.L_x_20173:
        /* <DEDUP_REMOVED lines=18> */
.L_x_20184:
        /* <DEDUP_REMOVED lines=13> */
.L_x_20186:
[----:B------:R-:W-:Y:S05]  /*14930*/  BSYNC.RECONVERGENT B3 ;  /* 0x0000000000037941 */ /* 0x000fea0003800200 */
.L_x_20185:
        /* <DEDUP_REMOVED lines=61> */
.L_x_20183:
[----:B------:R-:W-:Y:S05]  /*14d10*/  BSYNC.RECONVERGENT B2 ;  /* 0x0000000000027941 */ /* 0x000fea0003800200 */
.L_x_20182:
        /* <DEDUP_REMOVED lines=10> */
.L_x_20181:
[----:B------:R-:W-:Y:S05]  /*14dc0*/  BSYNC.RECONVERGENT B1 ;  /* 0x0000000000017941 */ /* 0x000fea0003800200 */
.L_x_20180:
        /* <DEDUP_REMOVED lines=18> */
.L_x_20191:
        /* <DEDUP_REMOVED lines=13> */
.L_x_20193:
[----:B------:R-:W-:Y:S05]  /*14fc0*/  BSYNC.RECONVERGENT B3 ;  /* 0x0000000000037941 */ /* 0x000fea0003800200 */
.L_x_20192:
        /* <DEDUP_REMOVED lines=61> */
.L_x_20190:
[----:B------:R-:W-:Y:S05]  /*153a0*/  BSYNC.RECONVERGENT B2 ;  /* 0x0000000000027941 */ /* 0x000fea0003800200 */
.L_x_20189:
        /* <DEDUP_REMOVED lines=9> */
.L_x_20188:
[----:B------:R-:W-:Y:S05]  /*15440*/  BSYNC.RECONVERGENT B1 ;  /* 0x0000000000017941 */ /* 0x000fea0003800200 */
.L_x_20187:
        /* <DEDUP_REMOVED lines=18> */
.L_x_20198:
        /* <DEDUP_REMOVED lines=13> */
.L_x_20200:
[----:B------:R-:W-:Y:S05]  /*15640*/  BSYNC.RECONVERGENT B3 ;  /* 0x0000000000037941 */ /* 0x000fea0003800200 */
.L_x_20199:
        /* <DEDUP_REMOVED lines=61> */
.L_x_20197:
[----:B------:R-:W-:Y:S05]  /*15a20*/  BSYNC.RECONVERGENT B2 ;  /* 0x0000000000027941 */ /* 0x000fea0003800200 */
.L_x_20196:
        /* <DEDUP_REMOVED lines=10> */
.L_x_20195:
[----:B------:R-:W-:Y:S05]  /*15ad0*/  BSYNC.RECONVERGENT B1 ;  /* 0x0000000000017941 */ /* 0x000fea0003800200 */
.L_x_20194:
        /* <DEDUP_REMOVED lines=18> */
.L_x_20205:
        /* <DEDUP_REMOVED lines=13> */
.L_x_20207:
[----:B------:R-:W-:Y:S05]  /*15cd0*/  BSYNC.RECONVERGENT B3 ;  /* 0x0000000000037941 */ /* 0x000fea0003800200 */
.L_x_20206:
        /* <DEDUP_REMOVED lines=61> */
.L_x_20204:
[----:B------:R-:W-:Y:S05]  /*160b0*/  BSYNC.RECONVERGENT B2 ;  /* 0x0000000000027941 */ /* 0x000fea0003800200 */
.L_x_20203:
        /* <DEDUP_REMOVED lines=9> */
.L_x_20202:
[----:B------:R-:W-:Y:S05]  /*16150*/  BSYNC.RECONVERGENT B1 ;  /* 0x0000000000017941 */ /* 0x000fea0003800200 */
.L_x_20201:
        /* <DEDUP_REMOVED lines=18> */
.L_x_20212:
        /* <DEDUP_REMOVED lines=13> */
.L_x_20214:
[----:B------:R-:W-:Y:S05]  /*16350*/  BSYNC.RECONVERGENT B3 ;  /* 0x0000000000037941 */ /* 0x000fea0003800200 */
.L_x_20213:
        /* <DEDUP_REMOVED lines=61> */
.L_x_20211:
[----:B------:R-:W-:Y:S05]  /*16730*/  BSYNC.RECONVERGENT B2 ;  /* 0x0000000000027941 */ /* 0x000fea0003800200 */
.L_x_20210:
        /* <DEDUP_REMOVED lines=10> */
.L_x_20209:
[----:B------:R-:W-:Y:S05]  /*167e0*/  BSYNC.RECONVERGENT B1 ;  /* 0x0000000000017941 */ /* 0x000fea0003800200 */
.L_x_20208:
[----:B------:R-:W-:Y:S02]  /*167f0*/  F2FP.BF16.F32.PACK_AB R146, RZ, R123 ;  /* 0x0000007bff92723e */ /* 0x000fe400000010ff */
[----:B------:R-:W-:Y:S02]  /*16800*/  PRMT R88, R88, 0x5410, R91 ;  /* 0x0000541058587816 */ /* 0x000fe4000000005b */
[----:B------:R-:W-:Y:S02]  /*16810*/  PRMT R90, R90, 0x5410, R153 ;  /* 0x000054105a5a7816 */ /* 0x000fe40000000099 */
[----:B------:R-:W-:Y:S02]  /*16820*/  PRMT R89, R89, 0x5410, R138 ;  /* 0x0000541059597816 */ /* 0x000fe4000000008a */
[----:B------:R-:W-:-:S07]  /*16830*/  PRMT R91, R208, 0x5410, R146 ;  /* 0x00005410d05b7816 */ /* 0x000fce0000000092 */
.L_x_20158:
        /* <DEDUP_REMOVED lines=26> */
.L_x_20216:
[----:B------:R-:W-:Y:S05]  /*169e0*/  BSYNC.RECONVERGENT B1 ;  /* 0x0000000000017941 */ /* 0x000fea0003800200 */
.L_x_20215:
[----:B------:R-:W-:Y:S01]  /*169f0*/  IADD3 R144, PT, PT, R144, 0x20, RZ ;  /* 0x0000002090907810 */ /* 0x000fe20007ffe0ff */
[----:B------:R-:W-:-:S07]  /*16a00*/  VIADD R139, R139, 0x20 ;  /* 0x000000208b8b7836 */ /* 0x000fce0000000000 */
.L_x_20098:
[----:B------:R-:W-:Y:S05]  /*16a10*/  BSYNC.RECONVERGENT B0 ;  /* 0x0000000000007941 */ /* 0x000fea0003800200 */
.L_x_20097:
        /* <DEDUP_REMOVED lines=10> */
.L_x_20220:
[----:B------:R-:W-:Y:S05]  /*16ac0*/  BSYNC.RECONVERGENT B1 ;  /* 0x0000000000017941 */ /* 0x000fea0003800200 */
.L_x_20219:
        /* <DEDUP_REMOVED lines=28> */
.L_x_20226:
        /* <DEDUP_REMOVED lines=13> */
.L_x_20228:
[----:B------:R-:W-:Y:S05]  /*16d60*/  BSYNC.RECONVERGENT B3 ;  /* 0x0000000000037941 */ /* 0x000fea0003800200 */
.L_x_20227:
        /* <DEDUP_REMOVED lines=57> */
[----:B------:R-:W-:Y:S02]  /*17100*/  IMAD.MOV.U32 R125, RZ, RZ, R46 ;  /* 0x000000ffff7d7224 */ /* 0x000fe400078e002e */
[----:B------:R-:W-:Y:S01]  /*17110*/  HFMA2 R46, -RZ, RZ, 0, 0 ;  /* 0x00000000ff2e7431 */ /* 0x000fe200000001ff */
[----:B------:R-:W-:Y:S01]  /*17120*/  LOP3.LUT R36, R13, R104, R47, 0x96, !PT ;  /* 0x000000680d247212 */ /* 0x000fe200078e962f */
[----:B------:R-:W-:-:S07]  /*17130*/  IMAD.MOV.U32 R13, RZ, RZ, R138 ;  /* 0x000000ffff0d7224 */ /* 0x000fce00078e008a */
.L_x_20225:
[----:B------:R-:W-:Y:S05]  /*17140*/  BSYNC.RECONVERGENT B2 ;  /* 0x0000000000027941 */ /* 0x000fea0003800200 */
.L_x_20224:
        /* <DEDUP_REMOVED lines=10> */
[----:B------:R-:W-:-:S04]  /*171f0*/  SEL R13, RZ, 0x1, P2 ;  /* 0x00000001ff0d7807 */ /* 0x000fc80001000000 */
[----:B------:R-:W-:-:S07]  /*17200*/  PRMT R28, R13, 0x7610, R28 ;  /* 0x000076100d1c7816 */ /* 0x000fce000000001c */
.L_x_20223:
[----:B------:R-:W-:Y:S05]  /*17210*/  BSYNC.RECONVERGENT B1 ;  /* 0x0000000000017941 */ /* 0x000fea0003800200 */
.L_x_20222:
        /* <DEDUP_REMOVED lines=23> */
.L_x_20233:
        /* <DEDUP_REMOVED lines=13> */
.L_x_20235:
[----:B------:R-:W-:Y:S05]  /*17460*/  BSYNC.RECONVERGENT B3 ;  /* 0x0000000000037941 */ /* 0x000fea0003800200 */
.L_x_20234:
        /* <DEDUP_REMOVED lines=58> */
[----:B------:R-:W-:-:S03]  /*17810*/  IMAD.MOV.U32 R34, RZ, RZ, RZ ;  /* 0x000000ffff227224 */ /* 0x000fc600078e00ff */
[----:B------:R-:W-:Y:S01]  /*17820*/  LOP3.LUT R36, R13, R104, R47, 0x96, !PT ;  /* 0x000000680d247212 */ /* 0x000fe200078e962f */
[----:B------:R-:W-:-:S07]  /*17830*/  IMAD.MOV.U32 R13, RZ, RZ, R125 ;  /* 0x000000ffff0d7224 */ /* 0x000fce00078e007d */
.L_x_20232:
[----:B------:R-:W-:Y:S05]  /*17840*/  BSYNC.RECONVERGENT B2 ;  /* 0x0000000000027941 */ /* 0x000fea0003800200 */
.L_x_20231:
        /* <DEDUP_REMOVED lines=13> */
.L_x_20230:
[----:B------:R-:W-:Y:S05]  /*17920*/  BSYNC.RECONVERGENT B1 ;  /* 0x0000000000017941 */ /* 0x000fea0003800200 */
.L_x_20229:
        /* <DEDUP_REMOVED lines=22> */
.L_x_20240:
        /* <DEDUP_REMOVED lines=13> */
.L_x_20242:
[----:B------:R-:W-:Y:S05]  /*17b60*/  BSYNC.RECONVERGENT B3 ;  /* 0x0000000000037941 */ /* 0x000fea0003800200 */
.L_x_20241:
        /* <DEDUP_REMOVED lines=61> */
.L_x_20239:
[----:B------:R-:W-:Y:S05]  /*17f40*/  BSYNC.RECONVERGENT B2 ;  /* 0x0000000000027941 */ /* 0x000fea0003800200 */
.L_x_20238:
        /* <DEDUP_REMOVED lines=11> */
.L_x_20237:
[----:B------:R-:W-:Y:S05]  /*18000*/  BSYNC.RECONVERGENT B1 ;  /* 0x0000000000017941 */ /* 0x000fea0003800200 */
.L_x_20236:
        /* <DEDUP_REMOVED lines=23> */
.L_x_20247:
        /* <DEDUP_REMOVED lines=13> */
.L_x_20249:
[----:B------:R-:W-:Y:S05]  /*18250*/  BSYNC.RECONVERGENT B3 ;  /* 0x0000000000037941 */ /* 0x000fea0003800200 */
.L_x_20248:
        /* <DEDUP_REMOVED lines=61> */
.L_x_20246:
[----:B------:R-:W-:Y:S05]  /*18630*/  BSYNC.RECONVERGENT B2 ;  /* 0x0000000000027941 */ /* 0x000fea0003800200 */
.L_x_20245:
        /* <DEDUP_REMOVED lines=13> */
.L_x_20244:
[----:B------:R-:W-:Y:S05]  /*18710*/  BSYNC.RECONVERGENT B1 ;  /* 0x0000000000017941 */ /* 0x000fea0003800200 */
.L_x_20243:
        /* <DEDUP_REMOVED lines=22> */
.L_x_20254:
        /* <DEDUP_REMOVED lines=13> */
.L_x_20256:
[----:B------:R-:W-:Y:S05]  /*18950*/  BSYNC.RECONVERGENT B3 ;  /* 0x0000000000037941 */ /* 0x000fea0003800200 */
.L_x_20255:
        /* <DEDUP_REMOVED lines=61> */
.L_x_20253:
[----:B------:R-:W-:Y:S05]  /*18d30*/  BSYNC.RECONVERGENT B2 ;  /* 0x0000000000027941 */ /* 0x000fea0003800200 */
.L_x_20252:
        /* <DEDUP_REMOVED lines=11> */
.L_x_20251:
[----:B------:R-:W-:Y:S05]  /*18df0*/  BSYNC.RECONVERGENT B1 ;  /* 0x0000000000017941 */ /* 0x000fea0003800200 */
.L_x_20250:
        /* <DEDUP_REMOVED lines=23> */
.L_x_20261:
        /* <DEDUP_REMOVED lines=13> */
.L_x_20263:
[----:B------:R-:W-:Y:S05]  /*19040*/  BSYNC.RECONVERGENT B3 ;  /* 0x0000000000037941 */ /* 0x000fea0003800200 */
.L_x_20262:
        /* <DEDUP_REMOVED lines=61> */
.L_x_20260:
[----:B------:R-:W-:Y:S05]  /*19420*/  BSYNC.RECONVERGENT B2 ;  /* 0x0000000000027941 */ /* 0x000fea0003800200 */
.L_x_20259:
        /* <DEDUP_REMOVED lines=13> */
.L_x_20258:
[----:B------:R-:W-:Y:S05]  /*19500*/  BSYNC.RECONVERGENT B1 ;  /* 0x0000000000017941 */ /* 0x000fea0003800200 */
.L_x_20257:
        /* <DEDUP_REMOVED lines=22> */
.L_x_20268:
        /* <DEDUP_REMOVED lines=13> */
.L_x_20270:
[----:B------:R-:W-:Y:S05]  /*19740*/  BSYNC.RECONVERGENT B3 ;  /* 0x0000000000037941 */ /* 0x000fea0003800200 */
.L_x_20269:
        /* <DEDUP_REMOVED lines=61> */
.L_x_20267:
[----:B------:R-:W-:Y:S05]  /*19b20*/  BSYNC.RECONVERGENT B2 ;  /* 0x0000000000027941 */ /* 0x000fea0003800200 */
.L_x_20266:
        /* <DEDUP_REMOVED lines=11> */
.L_x_20265:
[----:B------:R-:W-:Y:S05]  /*19be0*/  BSYNC.RECONVERGENT B1 ;  /* 0x0000000000017941 */ /* 0x000fea0003800200 */
.L_x_20264:
        /* <DEDUP_REMOVED lines=23> */
.L_x_20275:
        /* <DEDUP_REMOVED lines=13> */
.L_x_20277:
[----:B------:R-:W-:Y:S05]  /*19e30*/  BSYNC.RECONVERGENT B3 ;  /* 0x0000000000037941 */ /* 0x000fea0003800200 */
.L_x_20276:
        /* <DEDUP_REMOVED lines=60> */
.L_x_20274:
[----:B------:R-:W-:Y:S05]  /*1a200*/  BSYNC.RECONVERGENT B2 ;  /* 0x0000000000027941 */ /* 0x000fea0003800200 */
.L_x_20273:
        /* <DEDUP_REMOVED lines=13> */
.L_x_20272:
[----:B------:R-:W-:Y:S05]  /*1a2e0*/  BSYNC.RECONVERGENT B1 ;  /* 0x0000000000017941 */ /* 0x000fea0003800200 */
.L_x_20271:
[----:B------:R-:W-:Y:S02]  /*1a2f0*/  F2FP.BF16.F32.PACK_AB R91, RZ, R125 ;  /* 0x0000007dff5b723e */ /* 0x000fe400000010ff */
[----:B------:R-:W-:Y:S02]  /*1a300*/  PRMT R90, R147, 0x5410, R90 ;  /* 0x00005410935a7816 */ /* 0x000fe4000000005a */
[----:B------:R-:W-:Y:S02]  /*1a310*/  PRMT R89, R146, 0x5410, R89 ;  /* 0x0000541092597816 */ /* 0x000fe40000000059 */
[----:B------:R-:W-:Y:S02]  /*1a320*/  PRMT R88, R138, 0x5410, R88 ;  /* 0x000054108a587816 */ /* 0x000fe40000000058 */
[----:B------:R-:W-:Y:S01]  /*1a330*/  PRMT R91, R208, 0x5410, R91 ;  /* 0x00005410d05b7816 */ /* 0x000fe2000000005b */
[----:B------:R-:W-:Y:S06]  /*1a340*/  BRA `(.L_x_20278) ;  /* 0x0000003400347947 */ /* 0x000fec0003800000 */
.L_x_20221:
        /* <DEDUP_REMOVED lines=21> */
.L_x_20283:
        /* <DEDUP_REMOVED lines=13> */
.L_x_20285:
[----:B------:R-:W-:Y:S05]  /*1a570*/  BSYNC.RECONVERGENT B3 ;  /* 0x0000000000037941 */ /* 0x000fea0003800200 */
.L_x_20284:
        /* <DEDUP_REMOVED lines=61> */
.L_x_20282:
[----:B------:R-:W-:Y:S05]  /*1a950*/  BSYNC.RECONVERGENT B2 ;  /* 0x0000000000027941 */ /* 0x000fea0003800200 */
.L_x_20281:
        /* <DEDUP_REMOVED lines=10> */
.L_x_20280:
[----:B------:R-:W-:Y:S05]  /*1aa00*/  BSYNC.RECONVERGENT B1 ;  /* 0x0000000000017941 */ /* 0x000fea0003800200 */
.L_x_20279:
        /* <DEDUP_REMOVED lines=18> */
.L_x_20290:
        /* <DEDUP_REMOVED lines=13> */
.L_x_20292:
[----:B------:R-:W-:Y:S05]  /*1ac00*/  BSYNC.RECONVERGENT B3 ;  /* 0x0000000000037941 */ /* 0x000fea0003800200 */
.L_x_20291:
        /* <DEDUP_REMOVED lines=57> */
[----:B------:R-:W-:-:S05]  /*1afa0*/  VIADD R13, R55, 0x96a522ad ;  /* 0x96a522ad370d7836 */ /* 0x000fca0000000000 */
[----:B------:R-:W-:Y:S01]  /*1afb0*/  LOP3.LUT R36, R13, R90, R47, 0x96, !PT ;  /* 0x0000005a0d247212 */ /* 0x000fe200078e962f */
[----:B------:R-:W-:Y:S02]  /*1afc0*/  IMAD.MOV.U32 R13, RZ, RZ, R152 ;  /* 0x000000ffff0d7224 */ /* 0x000fe400078e0098 */
[----:B------:R-:W-:-:S07]  /*1afd0*/  IMAD.MOV.U32 R152, RZ, RZ, R46 ;  /* 0x000000ffff987224 */ /* 0x000fce00078e002e */
.L_x_20289:
[----:B------:R-:W-:Y:S05]  /*1afe0*/  BSYNC.RECONVERGENT B2 ;  /* 0x0000000000027941 */ /* 0x000fea0003800200 */
.L_x_20288:
        /* <DEDUP_REMOVED lines=10> */
.L_x_20287:
[----:B------:R-:W-:Y:S05]  /*1b090*/  BSYNC.RECONVERGENT B1 ;  /* 0x0000000000017941 */ /* 0x000fea0003800200 */
.L_x_20286:
        /* <DEDUP_REMOVED lines=18> */
.L_x_20297:
        /* <DEDUP_REMOVED lines=13> */
.L_x_20299:
[----:B------:R-:W-:Y:S05]  /*1b290*/  BSYNC.RECONVERGENT B3 ;  /* 0x0000000000037941 */ /* 0x000fea0003800200 */
.L_x_20298:
        /* <DEDUP_REMOVED lines=61> */
.L_x_20296:
[----:B------:R-:W-:Y:S05]  /*1b670*/  BSYNC.RECONVERGENT B2 ;  /* 0x0000000000027941 */ /* 0x000fea0003800200 */
.L_x_20295:
        /* <DEDUP_REMOVED lines=9> */
.L_x_20294:
[----:B------:R-:W-:Y:S05]  /*1b710*/  BSYNC.RECONVERGENT B1 ;  /* 0x0000000000017941 */ /* 0x000fea0003800200 */
.L_x_20293:
        /* <DEDUP_REMOVED lines=18> */
.L_x_20304:
        /* <DEDUP_REMOVED lines=13> */
.L_x_20306:
[----:B------:R-:W-:Y:S05]  /*1b910*/  BSYNC.RECONVERGENT B3 ;  /* 0x0000000000037941 */ /* 0x000fea0003800200 */
.L_x_20305:
        /* <DEDUP_REMOVED lines=61> */
.L_x_20303:
[----:B------:R-:W-:Y:S05]  /*1bcf0*/  BSYNC.RECONVERGENT B2 ;  /* 0x0000000000027941 */ /* 0x000fea0003800200 */
.L_x_20302:
        /* <DEDUP_REMOVED lines=10> */
.L_x_20301:
[----:B------:R-:W-:Y:S05]  /*1bda0*/  BSYNC.RECONVERGENT B1 ;  /* 0x0000000000017941 */ /* 0x000fea0003800200 */
.L_x_20300:
        /* <DEDUP_REMOVED lines=18> */
.L_x_20311:
        /* <DEDUP_REMOVED lines=13> */
.L_x_20313:
[----:B------:R-:W-:Y:S05]  /*1bfa0*/  BSYNC.RECONVERGENT B3 ;  /* 0x0000000000037941 */ /* 0x000fea0003800200 */
.L_x_20312:
        /* <DEDUP_REMOVED lines=61> */
.L_x_20310:
[----:B------:R-:W-:Y:S05]  /*1c380*/  BSYNC.RECONVERGENT B2 ;  /* 0x0000000000027941 */ /* 0x000fea0003800200 */
.L_x_20309:
        /* <DEDUP_REMOVED lines=9> */
.L_x_20308:
[----:B------:R-:W-:Y:S05]  /*1c420*/  BSYNC.RECONVERGENT B1 ;  /* 0x0000000000017941 */ /* 0x000fea0003800200 */
.L_x_20307:
        /* <DEDUP_REMOVED lines=18> */
.L_x_20318:
        /* <DEDUP_REMOVED lines=13> */
.L_x_20320:
[----:B------:R-:W-:Y:S05]  /*1c620*/  BSYNC.RECONVERGENT B3 ;  /* 0x0000000000037941 */ /* 0x000fea0003800200 */
.L_x_20319:
        /* <DEDUP_REMOVED lines=61> */
.L_x_20317:
[----:B------:R-:W-:Y:S05]  /*1ca00*/  BSYNC.RECONVERGENT B2 ;  /* 0x0000000000027941 */ /* 0x000fea0003800200 */
.L_x_20316:
        /* <DEDUP_REMOVED lines=10> */
.L_x_20315:
[----:B------:R-:W-:Y:S05]  /*1cab0*/  BSYNC.RECONVERGENT B1 ;  /* 0x0000000000017941 */ /* 0x000fea0003800200 */
.L_x_20314:
        /* <DEDUP_REMOVED lines=18> */
.L_x_20325:
        /* <DEDUP_REMOVED lines=13> */
.L_x_20327:
[----:B------:R-:W-:Y:S05]  /*1ccb0*/  BSYNC.RECONVERGENT B3 ;  /* 0x0000000000037941 */ /* 0x000fea0003800200 */
.L_x_20326:
        /* <DEDUP_REMOVED lines=61> */
.L_x_20324:
[----:B------:R-:W-:Y:S05]  /*1d090*/  BSYNC.RECONVERGENT B2 ;  /* 0x0000000000027941 */ /* 0x000fea0003800200 */
.L_x_20323:
        /* <DEDUP_REMOVED lines=9> */
.L_x_20322:
[----:B------:R-:W-:Y:S05]  /*1d130*/  BSYNC.RECONVERGENT B1 ;  /* 0x0000000000017941 */ /* 0x000fea0003800200 */
.L_x_20321:
        /* <DEDUP_REMOVED lines=18> */
.L_x_20332:
        /* <DEDUP_REMOVED lines=13> */
.L_x_20334:
[----:B------:R-:W-:Y:S05]  /*1d330*/  BSYNC.RECONVERGENT B3 ;  /* 0x0000000000037941 */ /* 0x000fea0003800200 */
.L_x_20333:
        /* <DEDUP_REMOVED lines=61> */
.L_x_20331:
[----:B------:R-:W-:Y:S05]  /*1d710*/  BSYNC.RECONVERGENT B2 ;  /* 0x0000000000027941 */ /* 0x000fea0003800200 */
.L_x_20330:
        /* <DEDUP_REMOVED lines=10> */
.L_x_20329:
[----:B------:R-:W-:Y:S05]  /*1d7c0*/  BSYNC.RECONVERGENT B1 ;  /* 0x0000000000017941 */ /* 0x000fea0003800200 */
.L_x_20328:
[----:B------:R-:W-:Y:S02]  /*1d7d0*/  F2FP.BF16.F32.PACK_AB R146, RZ, R125 ;  /* 0x0000007dff92723e */ /* 0x000fe400000010ff */
[----:B------:R-:W-:Y:S02]  /*1d7e0*/  PRMT R88, R88, 0x5410, R91 ;  /* 0x0000541058587816 */ /* 0x000fe4000000005b */
[----:B------:R-:W-:Y:S02]  /*1d7f0*/  PRMT R90, R90, 0x5410, R153 ;  /* 0x000054105a5a7816 */ /* 0x000fe40000000099 */
[----:B------:R-:W-:Y:S02]  /*1d800*/  PRMT R89, R89, 0x5410, R138 ;  /* 0x0000541059597816 */ /* 0x000fe4000000008a */
[----:B------:R-:W-:-:S07]  /*1d810*/  PRMT R91, R208, 0x5410, R146 ;  /* 0x00005410d05b7816 */ /* 0x000fce0000000092 */
.L_x_20278:
        /* <DEDUP_REMOVED lines=26> */
.L_x_20336:
[----:B------:R-:W-:Y:S05]  /*1d9c0*/  BSYNC.RECONVERGENT B1 ;  /* 0x0000000000017941 */ /* 0x000fea0003800200 */
.L_x_20335:
[----:B------:R-:W-:Y:S01]  /*1d9d0*/  VIADD R144, R144, 0x20 ;  /* 0x0000002090907836 */ /* 0x000fe20000000000 */
[----:B------:R-:W-:-:S07]  /*1d9e0*/  IADD3 R139, PT, PT, R139, 0x20, RZ ;  /* 0x000000208b8b7810 */ /* 0x000fce0007ffe0ff */
.L_x_20218:
[----:B------:R-:W-:Y:S05]  /*1d9f0*/  BSYNC.RECONVERGENT B0 ;  /* 0x0000000000007941 */ /* 0x000fea0003800200 */
.L_x_20217:
        /* <DEDUP_REMOVED lines=10> */
.L_x_20340:
[----:B------:R-:W-:Y:S05]  /*1daa0*/  BSYNC.RECONVERGENT B1 ;  /* 0x0000000000017941 */ /* 0x000fea0003800200 */
.L_x_20339:
        /* <DEDUP_REMOVED lines=28> */
.L_x_20346:
        /* <DEDUP_REMOVED lines=13> */
.L_x_20348:
[----:B------:R-:W-:Y:S05]  /*1dd40*/  BSYNC.RECONVERGENT B3 ;  /* 0x0000000000037941 */ /* 0x000fea0003800200 */
.L_x_20347:
        /* <DEDUP_REMOVED lines=61> */
.L_x_20345:
[----:B------:R-:W-:Y:S05]  /*1e120*/  BSYNC.RECONVERGENT B2 ;  /* 0x0000000000027941 */ /* 0x000fea0003800200 */
.L_x_20344:
        /* <DEDUP_REMOVED lines=12> */
.L_x_20343:
[----:B------:R-:W-:Y:S05]  /*1e1f0*/  BSYNC.RECONVERGENT B1 ;  /* 0x0000000000017941 */ /* 0x000fea0003800200 */
.L_x_20342:
        /* <DEDUP_REMOVED lines=23> */
.L_x_20353:
        /* <DEDUP_REMOVED lines=13> */
.L_x_20355:
[----:B------:R-:W-:Y:S05]  /*1e440*/  BSYNC.RECONVERGENT B3 ;  /* 0x0000000000037941 */ /* 0x000fea0003800200 */
.L_x_20354:
        /* <DEDUP_REMOVED lines=61> */
.L_x_20352:
[----:B------:R-:W-:Y:S05]  /*1e820*/  BSYNC.RECONVERGENT B2 ;  /* 0x0000000000027941 */ /* 0x000fea0003800200 */
.L_x_20351:
        /* <DEDUP_REMOVED lines=13> */
.L_x_20350:
[----:B------:R-:W-:Y:S05]  /*1e900*/  BSYNC.RECONVERGENT B1 ;  /* 0x0000000000017941 */ /* 0x000fea0003800200 */
.L_x_20349:
        /* <DEDUP_REMOVED lines=22> */
.L_x_20360:
        /* <DEDUP_REMOVED lines=13> */
.L_x_20362:
[----:B------:R-:W-:Y:S05]  /*1eb40*/  BSYNC.RECONVERGENT B3 ;  /* 0x0000000000037941 */ /* 0x000fea0003800200 */
.L_x_20361:
        /* <DEDUP_REMOVED lines=61> */
.L_x_20359:
[----:B------:R-:W-:Y:S05]  /*1ef20*/  BSYNC.RECONVERGENT B2 ;  /* 0x0000000000027941 */ /* 0x000fea0003800200 */
.L_x_20358:
        /* <DEDUP_REMOVED lines=11> */
.L_x_20357:
[----:B------:R-:W-:Y:S05]  /*1efe0*/  BSYNC.RECONVERGENT B1 ;  /* 0x0000000000017941 */ /* 0x000fea0003800200 */
.L_x_20356:
        /* <DEDUP_REMOVED lines=23> */
.L_x_20367:
        /* <DEDUP_REMOVED lines=13> */
.L_x_20369:
[----:B------:R-:W-:Y:S05]  /*1f230*/  BSYNC.RECONVERGENT B3 ;  /* 0x0000000000037941 */ /* 0x000fea0003800200 */
.L_x_20368:
        /* <DEDUP_REMOVED lines=61> */
.L_x_20366:
[----:B------:R-:W-:Y:S05]  /*1f610*/  BSYNC.RECONVERGENT B2 ;  /* 0x0000000000027941 */ /* 0x000fea0003800200 */
.L_x_20365:
        /* <DEDUP_REMOVED lines=13> */
.L_x_20364:
[----:B------:R-:W-:Y:S05]  /*1f6f0*/  BSYNC.RECONVERGENT B1 ;  /* 0x0000000000017941 */ /* 0x000fea0003800200 */
.L_x_20363:
        /* <DEDUP_REMOVED lines=22> */
.L_x_20374:
        /* <DEDUP_REMOVED lines=13> */
.L_x_20376:
[----:B------:R-:W-:Y:S05]  /*1f930*/  BSYNC.RECONVERGENT B3 ;  /* 0x0000000000037941 */ /* 0x000fea0003800200 */
.L_x_20375:
        /* <DEDUP_REMOVED lines=61> */
.L_x_20373:
[----:B------:R-:W-:Y:S05]  /*1fd10*/  BSYNC.RECONVERGENT B2 ;  /* 0x0000000000027941 */ /* 0x000fea0003800200 */
.L_x_20372:
        /* <DEDUP_REMOVED lines=11> */
.L_x_20371:
[----:B------:R-:W-:Y:S05]  /*1fdd0*/  BSYNC.RECONVERGENT B1 ;  /* 0x0000000000017941 */ /* 0x000fea0003800200 */
.L_x_20370:
        /* <DEDUP_REMOVED lines=23> */
.L_x_20381:
        /* <DEDUP_REMOVED lines=13> */
.L_x_20383:
[----:B------:R-:W-:Y:S05]  /*20020*/  BSYNC.RECONVERGENT B3 ;  /* 0x0000000000037941 */ /* 0x000fea0003800200 */
.L_x_20382:
        /* <DEDUP_REMOVED lines=61> */
.L_x_20380:
[----:B------:R-:W-:Y:S05]  /*20400*/  BSYNC.RECONVERGENT B2 ;  /* 0x0000000000027941 */ /* 0x000fea0003800200 */
.L_x_20379:
        /* <DEDUP_REMOVED lines=13> */
.L_x_20378:
[----:B------:R-:W-:Y:S05]  /*204e0*/  BSYNC.RECONVERGENT B1 ;  /* 0x0000000000017941 */ /* 0x000fea0003800200 */
.L_x_20377:
        /* <DEDUP_REMOVED lines=22> */
.L_x_20388:
        /* <DEDUP_REMOVED lines=13> */
.L_x_20390:
[----:B------:R-:W-:Y:S05]  /*20720*/  BSYNC.RECONVERGENT B3 ;  /* 0x0000000000037941 */ /* 0x000fea0003800200 */
.L_x_20389:
        /* <DEDUP_REMOVED lines=61> */
.L_x_20387:
[----:B------:R-:W-:Y:S05]  /*20b00*/  BSYNC.RECONVERGENT B2 ;  /* 0x0000000000027941 */ /* 0x000fea0003800200 */
.L_x_20386:
        /* <DEDUP_REMOVED lines=11> */
.L_x_20385:
[----:B------:R-:W-:Y:S05]  /*20bc0*/  BSYNC.RECONVERGENT B1 ;  /* 0x0000000000017941 */ /* 0x000fea0003800200 */
.L_x_20384:
        /* <DEDUP_REMOVED lines=23> */
.L_x_20395:
        /* <DEDUP_REMOVED lines=13> */
.L_x_20397:
[----:B------:R-:W-:Y:S05]  /*20e10*/  BSYNC.RECONVERGENT B3 ;  /* 0x0000000000037941 */ /* 0x000fea0003800200 */
.L_x_20396:
        /* <DEDUP_REMOVED lines=58> */
[----:B------:R-:W-:Y:S01]  /*211c0*/  IMAD.MOV.U32 R34, RZ, RZ, RZ ;  /* 0x000000ffff227224 */ /* 0x000fe200078e00ff */
[----:B------:R-:W-:-:S07]  /*211d0*/  MOV R20, R209 ;  /* 0x000000d100147202 */ /* 0x000fce0000000f00 */
.L_x_20394:
[----:B------:R-:W-:Y:S05]  /*211e0*/  BSYNC.RECONVERGENT B2 ;  /* 0x0000000000027941 */ /* 0x000fea0003800200 */
.L_x_20393:
        /* <DEDUP_REMOVED lines=13> */
.L_x_20392:
[----:B------:R-:W-:Y:S05]  /*212c0*/  BSYNC.RECONVERGENT B1 ;  /* 0x0000000000017941 */ /* 0x000fea0003800200 */
.L_x_20391:
[----:B------:R-:W-:Y:S02]  /*212d0*/  F2FP.BF16.F32.PACK_AB R91, RZ, R127 ;  /* 0x0000007fff5b723e */ /* 0x000fe400000010ff */
[----:B------:R-:W-:Y:S02]  /*212e0*/  PRMT R90, R147, 0x5410, R90 ;  /* 0x00005410935a7816 */ /* 0x000fe4000000005a */
[----:B------:R-:W-:Y:S02]  /*212f0*/  PRMT R89, R146, 0x5410, R89 ;  /* 0x0000541092597816 */ /* 0x000fe40000000059 */
[----:B------:R-:W-:Y:S02]  /*21300*/  PRMT R88, R138, 0x5410, R88 ;  /* 0x000054108a587816 */ /* 0x000fe40000000058 */
[----:B------:R-:W-:Y:S01]  /*21310*/  PRMT R91, R208, 0x5410, R91 ;  /* 0x00005410d05b7816 */ /* 0x000fe2000000005b */
[----:B------:R-:W-:Y:S06]  /*21320*/  BRA `(.L_x_20398) ;  /* 0x0000003400347947 */ /* 0x000fec0003800000 */
.L_x_20341:
        /* <DEDUP_REMOVED lines=21> */
.L_x_20403:
        /* <DEDUP_REMOVED lines=13> */
.L_x_20405:
[----:B------:R-:W-:Y:S05]  /*21550*/  BSYNC.RECONVERGENT B3 ;  /* 0x0000000000037941 */ /* 0x000fea0003800200 */
.L_x_20404:
        /* <DEDUP_REMOVED lines=52> */
[----:B------:R-:W-:-:S04]  /*218a0*/  IADD3 R12, PT, PT, R54, -0x700cb87f, RZ ;  /* 0x8ff34781360c7810 */ /* 0x000fc80007ffe0ff */
[----:B------:R-:W-:Y:S01]  /*218b0*/  LOP3.LUT R35, R12, R48, R35, 0x96, !PT ;  /* 0x000000300c237212 */ /* 0x000fe200078e9623 */
[----:B------:R-:W-:Y:S01]  /*218c0*/  IMAD.WIDE.U32 R48, R11, -0x2daee0ad, RZ ;  /* 0xd2511f530b307825 */ /* 0x000fe200078e00ff */
[----:B------:R-:W-:-:S03]  /*218d0*/  MOV R30, R34 ;  /* 0x00000022001e7202 */ /* 0x000fc60000000f00 */
[----:B------:R-:W-:Y:S02]  /*218e0*/  VIADD R11, R55, 0x96a522ad ;  /* 0x96a522ad370b7836 */ /* 0x000fe40000000000 */
[----:B------:R-:W-:Y:S02]  /*218f0*/  IMAD.MOV.U32 R152, RZ, RZ, R48 ;  /* 0x000000ffff987224 */ /* 0x000fe400078e0030 */
[----:B------:R-:W-:Y:S01]  /*21900*/  IMAD.MOV.U32 R48, RZ, RZ, RZ ;  /* 0x000000ffff307224 */ /* 0x000fe200078e00ff */
[----:B------:R-:W-:Y:S02]  /*21910*/  LOP3.LUT R36, R11, R88, R49, 0x96, !PT ;  /* 0x000000580b247212 */ /* 0x000fe400078e9631 */
[----:B------:R-:W-:-:S07]  /*21920*/  MOV R11, R138 ;  /* 0x0000008a000b7202 */ /* 0x000fce0000000f00 */
.L_x_20402:
[----:B------:R-:W-:Y:S05]  /*21930*/  BSYNC.RECONVERGENT B2 ;  /* 0x0000000000027941 */ /* 0x000fea0003800200 */
.L_x_20401:
        /* <DEDUP_REMOVED lines=8> */
[----:B------:R-:W-:-:S04]  /*219c0*/  SEL R11, RZ, 0x1, P1 ;  /* 0x00000001ff0b7807 */ /* 0x000fc80000800000 */
[----:B------:R-:W-:-:S07]  /*219d0*/  PRMT R28, R11, 0x7610, R28 ;  /* 0x000076100b1c7816 */ /* 0x000fce000000001c */
.L_x_20400:
[----:B------:R-:W-:Y:S05]  /*219e0*/  BSYNC.RECONVERGENT B1 ;  /* 0x0000000000017941 */ /* 0x000fea0003800200 */
.L_x_20399:
        /* <DEDUP_REMOVED lines=18> */
.L_x_20410:
        /* <DEDUP_REMOVED lines=13> */
.L_x_20412:
[----:B------:R-:W-:Y:S05]  /*21be0*/  BSYNC.RECONVERGENT B3 ;  /* 0x0000000000037941 */ /* 0x000fea0003800200 */
.L_x_20411:
        /* <DEDUP_REMOVED lines=52> */
[----:B------:R-:W-:Y:S02]  /*21f30*/  VIADD R26, R54, 0x8ff34781 ;  /* 0x8ff34781361a7836 */ /* 0x000fe40000000000 */
[----:B------:R-:W-:Y:S02]  /*21f40*/  IMAD.MOV.U32 R30, RZ, RZ, R34 ;  /* 0x000000ffff1e7224 */ /* 0x000fe400078e0022 */
[----:B------:R-:W-:Y:S01]  /*21f50*/  HFMA2 R34, -RZ, RZ, 0, 0 ;  /* 0x00000000ff227431 */ /* 0x000fe200000001ff */
[----:B------:R-:W-:Y:S01]  /*21f60*/  LOP3.LUT R35, R26, R48, R35, 0x96, !PT ;  /* 0x000000301a237212 */ /* 0x000fe200078e9623 */
[----:B------:R-:W-:Y:S01]  /*21f70*/  IMAD.WIDE.U32 R48, R11, -0x2daee0ad, RZ ;  /* 0xd2511f530b307825 */ /* 0x000fe200078e00ff */
[----:B------:R-:W-:-:S04]  /*21f80*/  IADD3 R11, PT, PT, R55, -0x695add53, RZ ;  /* 0x96a522ad370b7810 */ /* 0x000fc80007ffe0ff */
[----:B------:R-:W-:Y:S02]  /*21f90*/  LOP3.LUT R36, R11, R90, R49, 0x96, !PT ;  /* 0x0000005a0b247212 */ /* 0x000fe400078e9631 */
[----:B------:R-:W-:Y:S01]  /*21fa0*/  MOV R11, R152 ;  /* 0x00000098000b7202 */ /* 0x000fe20000000f00 */
[----:B------:R-:W-:-:S07]  /*21fb0*/  IMAD.MOV.U32 R152, RZ, RZ, R48 ;  /* 0x000000ffff987224 */ /* 0x000fce00078e0030 */
.L_x_20409:
[----:B------:R-:W-:Y:S05]  /*21fc0*/  BSYNC.RECONVERGENT B2 ;  /* 0x0000000000027941 */ /* 0x000fea0003800200 */
.L_x_20408:
        /* <DEDUP_REMOVED lines=10> */
.L_x_20407:
[----:B------:R-:W-:Y:S05]  /*22070*/  BSYNC.RECONVERGENT B1 ;  /* 0x0000000000017941 */ /* 0x000fea0003800200 */
.L_x_20406:
        /* <DEDUP_REMOVED lines=18> */
.L_x_20417:
        /* <DEDUP_REMOVED lines=13> */
.L_x_20419:
[----:B------:R-:W-:Y:S05]  /*22270*/  BSYNC.RECONVERGENT B3 ;  /* 0x0000000000037941 */ /* 0x000fea0003800200 */
.L_x_20418:
[----:B------:R-:W-:Y:S01]  /*22280*/  LOP3.LUT R25, R31, R107, R55, 0x96, !PT ;  /* 0x0000006b1f197212 */ /* 0x000fe200078e9637 */
[----:B------:R-:W-:Y:S01]  /*22290*/  IMAD.WIDE.U32 R48, R32, -0x326172a9, RZ ;  /* 0xcd9e8d5720307825 */ /* 0x000fe200078e00ff */
[----:B------:R-:W-:-:S03]  /*222a0*/  IADD3 R30, PT, PT, R54, -0x61c88647, RZ ;  /* 0x9e3779b9361e7810 */ /* 0x000fc60007ffe0ff */
        /* <DEDUP_REMOVED lines=54> */
[----:B------:R-:W-:-:S05]  /*22610*/  VIADD R25, R55, 0x96a522ad ;  /* 0x96a522ad37197836 */ /* 0x000fca0000000000 */
[----:B------:R-:W-:Y:S01]  /*22620*/  LOP3.LUT R36, R25, R106, R49, 0x96, !PT ;  /* 0x0000006a19247212 */ /* 0x000fe200078e9631 */
[----:B------:R-:W-:Y:S01]  /*22630*/  IMAD.MOV.U32 R25, RZ, RZ, R152 ;  /* 0x000000ffff197224 */ /* 0x000fe200078e0098 */
[----:B------:R-:W-:-:S07]  /*22640*/  MOV R152, R48 ;  /* 0x0000003000987202 */ /* 0x000fce0000000f00 */
.L_x_20416:
[----:B------:R-:W-:Y:S05]  /*22650*/  BSYNC.RECONVERGENT B2 ;  /* 0x0000000000027941 */ /* 0x000fea0003800200 */
.L_x_20415:
        /* <DEDUP_REMOVED lines=9> */
.L_x_20414:
[----:B------:R-:W-:Y:S05]  /*226f0*/  BSYNC.RECONVERGENT B1 ;  /* 0x0000000000017941 */ /* 0x000fea0003800200 */
.L_x_20413:
        /* <DEDUP_REMOVED lines=18> */
.L_x_20424:
        /* <DEDUP_REMOVED lines=13> */
.L_x_20426:
[----:B------:R-:W-:Y:S05]  /*228f0*/  BSYNC.RECONVERGENT B3 ;  /* 0x0000000000037941 */ /* 0x000fea0003800200 */
.L_x_20425:
        /* <DEDUP_REMOVED lines=58> */
[----:B------:R-:W-:Y:S01]  /*22ca0*/  HFMA2 R34, -RZ, RZ, 0, 0 ;  /* 0x00000000ff227431 */ /* 0x000fe200000001ff */
[----:B------:R-:W-:Y:S01]  /*22cb0*/  MOV R24, R152 ;  /* 0x0000009800187202 */ /* 0x000fe20000000f00 */
[----:B------:R-:W-:-:S07]  /*22cc0*/  IMAD.MOV.U32 R152, RZ, RZ, R106 ;  /* 0x000000ffff987224 */ /* 0x000fce00078e006a */
.L_x_20423:
[----:B------:R-:W-:Y:S05]  /*22cd0*/  BSYNC.RECONVERGENT B2 ;  /* 0x0000000000027941 */ /* 0x000fea0003800200 */
.L_x_20422:
        /* <DEDUP_REMOVED lines=10> */
.L_x_20421:
[----:B------:R-:W-:Y:S05]  /*22d80*/  BSYNC.RECONVERGENT B1 ;  /* 0x0000000000017941 */ /* 0x000fea0003800200 */
.L_x_20420:
        /* <DEDUP_REMOVED lines=18> */
.L_x_20431:
        /* <DEDUP_REMOVED lines=13> */
.L_x_20433:
[----:B------:R-:W-:Y:S05]  /*22f80*/  BSYNC.RECONVERGENT B3 ;  /* 0x0000000000037941 */ /* 0x000fea0003800200 */
.L_x_20432:
        /* <DEDUP_REMOVED lines=59> */
[----:B------:R-:W-:Y:S01]  /*23340*/  MOV R152, R106 ;  /* 0x0000006a00987202 */ /* 0x000fe20000000f00 */
[----:B------:R-:W-:-:S07]  /*23350*/  IMAD.MOV.U32 R126, RZ, RZ, RZ ;  /* 0x000000ffff7e7224 */ /* 0x000fce00078e00ff */
.L_x_20430:
[----:B------:R-:W-:Y:S05]  /*23360*/  BSYNC.RECONVERGENT B2 ;  /* 0x0000000000027941 */ /* 0x000fea0003800200 */
.L_x_20429:
        /* <DEDUP_REMOVED lines=9> */
.L_x_20428:
[----:B------:R-:W-:Y:S05]  /*23400*/  BSYNC.RECONVERGENT B1 ;  /* 0x0000000000017941 */ /* 0x000fea0003800200 */
.L_x_20427:
        /* <DEDUP_REMOVED lines=18> */
.L_x_20438:
        /* <DEDUP_REMOVED lines=13> */
.L_x_20440:
[----:B------:R-:W-:Y:S05]  /*23600*/  BSYNC.RECONVERGENT B3 ;  /* 0x0000000000037941 */ /* 0x000fea0003800200 */
.L_x_20439:
        /* <DEDUP_REMOVED lines=61> */
.L_x_20437:
[----:B------:R-:W-:Y:S05]  /*239e0*/  BSYNC.RECONVERGENT B2 ;  /* 0x0000000000027941 */ /* 0x000fea0003800200 */
.L_x_20436:
        /* <DEDUP_REMOVED lines=10> */
.L_x_20435:
[----:B------:R-:W-:Y:S05]  /*23a90*/  BSYNC.RECONVERGENT B1 ;  /* 0x0000000000017941 */ /* 0x000fea0003800200 */
.L_x_20434:
        /* <DEDUP_REMOVED lines=18> */
.L_x_20445:
        /* <DEDUP_REMOVED lines=13> */
.L_x_20447:
[----:B------:R-:W-:Y:S05]  /*23c90*/  BSYNC.RECONVERGENT B3 ;  /* 0x0000000000037941 */ /* 0x000fea0003800200 */
.L_x_20446:
        /* <DEDUP_REMOVED lines=61> */
.L_x_20444:
[----:B------:R-:W-:Y:S05]  /*24070*/  BSYNC.RECONVERGENT B2 ;  /* 0x0000000000027941 */ /* 0x000fea0003800200 */
.L_x_20443:
        /* <DEDUP_REMOVED lines=9> */
.L_x_20442:
[----:B------:R-:W-:Y:S05]  /*24110*/  BSYNC.RECONVERGENT B1 ;  /* 0x0000000000017941 */ /* 0x000fea0003800200 */
.L_x_20441:
        /* <DEDUP_REMOVED lines=18> */
.L_x_20452:
        /* <DEDUP_REMOVED lines=13> */
.L_x_20454:
[----:B------:R-:W-:Y:S05]  /*24310*/  BSYNC.RECONVERGENT B3 ;  /* 0x0000000000037941 */ /* 0x000fea0003800200 */
.L_x_20453:
        /* <DEDUP_REMOVED lines=61> */
.L_x_20451:
[----:B------:R-:W-:Y:S05]  /*246f0*/  BSYNC.RECONVERGENT B2 ;  /* 0x0000000000027941 */ /* 0x000fea0003800200 */
.L_x_20450:
        /* <DEDUP_REMOVED lines=10> */
.L_x_20449:
[----:B------:R-:W-:Y:S05]  /*247a0*/  BSYNC.RECONVERGENT B1 ;  /* 0x0000000000017941 */ /* 0x000fea0003800200 */
.L_x_20448:
[----:B------:R-:W-:Y:S02]  /*247b0*/  F2FP.BF16.F32.PACK_AB R146, RZ, R127 ;  /* 0x0000007fff92723e */ /* 0x000fe400000010ff */
[----:B------:R-:W-:Y:S02]  /*247c0*/  PRMT R88, R88, 0x5410, R91 ;  /* 0x0000541058587816 */ /* 0x000fe4000000005b */
[----:B------:R-:W-:Y:S02]  /*247d0*/  PRMT R90, R90, 0x5410, R153 ;  /* 0x000054105a5a7816 */ /* 0x000fe40000000099 */
[----:B------:R-:W-:Y:S02]  /*247e0*/  PRMT R89, R89, 0x5410, R138 ;  /* 0x0000541059597816 */ /* 0x000fe4000000008a */
[----:B------:R-:W-:-:S07]  /*247f0*/  PRMT R91, R208, 0x5410, R146 ;  /* 0x00005410d05b7816 */ /* 0x000fce0000000092 */
.L_x_20398:
        /* <DEDUP_REMOVED lines=26> */
.L_x_20456:
[----:B------:R-:W-:Y:S05]  /*249a0*/  BSYNC.RECONVERGENT B1 ;  /* 0x0000000000017941 */ /* 0x000fea0003800200 */
.L_x_20455:
[----:B------:R-:W-:Y:S01]  /*249b0*/  VIADD R144, R144, 0x20 ;  /* 0x0000002090907836 */ /* 0x000fe20000000000 */
[----:B------:R-:W-:-:S07]  /*249c0*/  IADD3 R139, PT, PT, R139, 0x20, RZ ;  /* 0x000000208b8b7810 */ /* 0x000fce0007ffe0ff */
.L_x_20338:
[----:B------:R-:W-:Y:S05]  /*249d0*/  BSYNC.RECONVERGENT B0 ;  /* 0x0000000000007941 */ /* 0x000fea0003800200 */
.L_x_20337:
        /* <DEDUP_REMOVED lines=10> */
.L_x_20460:
[----:B------:R-:W-:Y:S05]  /*24a80*/  BSYNC.RECONVERGENT B1 ;  /* 0x0000000000017941 */ /* 0x000fea0003800200 */
.L_x_20459:
        /* <DEDUP_REMOVED lines=28> */
.L_x_20466:
        /* <DEDUP_REMOVED lines=13> */
.L_x_20468:
[----:B------:R-:W-:Y:S05]  /*24d20*/  BSYNC.RECONVERGENT B3 ;  /* 0x0000000000037941 */ /* 0x000fea0003800200 */
.L_x_20467:
        /* <DEDUP_REMOVED lines=61> */
.L_x_20465:
[----:B------:R-:W-:Y:S05]  /*25100*/  BSYNC.RECONVERGENT B2 ;  /* 0x0000000000027941 */ /* 0x000fea0003800200 */
.L_x_20464:
        /* <DEDUP_REMOVED lines=12> */
.L_x_20463:
[----:B------:R-:W-:Y:S05]  /*251d0*/  BSYNC.RECONVERGENT B1 ;  /* 0x0000000000017941 */ /* 0x000fea0003800200 */
.L_x_20462:
        /* <DEDUP_REMOVED lines=23> */
.L_x_20473:
        /* <DEDUP_REMOVED lines=13> */
.L_x_20475:
[----:B------:R-:W-:Y:S05]  /*25420*/  BSYNC.RECONVERGENT B3 ;  /* 0x0000000000037941 */ /* 0x000fea0003800200 */
.L_x_20474:
        /* <DEDUP_REMOVED lines=61> */
.L_x_20472:
[----:B------:R-:W-:Y:S05]  /*25800*/  BSYNC.RECONVERGENT B2 ;  /* 0x0000000000027941 */ /* 0x000fea0003800200 */
.L_x_20471:
[----:B------:R-:W-:Y:S01]  /*25810*/  HFMA2 R26, -RZ, RZ, 0.1171875, 0 ;  /* 0x2f800000ff1a7431 */ /* 0x000fe200000001ff */
[----:B------:R-:W-:-:S05]  /*25820*/  I2FP.F32.U32 R9, R9 ;  /* 0x0000000900097245 */ /* 0x000fca0000201000 */
        /* <DEDUP_REMOVED lines=11> */
.L_x_20470:
[----:B------:R-:W-:Y:S05]  /*258e0*/  BSYNC.RECONVERGENT B1 ;  /* 0x0000000000017941 */ /* 0x000fea0003800200 */
.L_x_20469:
        /* <DEDUP_REMOVED lines=22> */
.L_x_20480:
        /* <DEDUP_REMOVED lines=13> */
.L_x_20482:
[----:B------:R-:W-:Y:S05]  /*25b20*/  BSYNC.RECONVERGENT B3 ;  /* 0x0000000000037941 */ /* 0x000fea0003800200 */
.L_x_20481:
        /* <DEDUP_REMOVED lines=57> */
[----:B------:R-:W-:-:S03]  /*25ec0*/  IMAD.MOV.U32 R152, RZ, RZ, R50 ;  /* 0x000000ffff987224 */ /* 0x000fc600078e0032 */
[----:B------:R-:W-:Y:S01]  /*25ed0*/  LOP3.LUT R36, R25, R108, R51, 0x96, !PT ;  /* 0x0000006c19247212 */ /* 0x000fe200078e9633 */
[----:B------:R-:W-:Y:S01]  /*25ee0*/  IMAD.MOV.U32 R108, RZ, RZ, RZ ;  /* 0x000000ffff6c7224 */ /* 0x000fe200078e00ff */
[----:B------:R-:W-:-:S07]  /*25ef0*/  MOV R25, R128 ;  /* 0x0000008000197202 */ /* 0x000fce0000000f00 */
.L_x_20479:
[----:B------:R-:W-:Y:S05]  /*25f00*/  BSYNC.RECONVERGENT B2 ;  /* 0x0000000000027941 */ /* 0x000fea0003800200 */
.L_x_20478:
        /* <DEDUP_REMOVED lines=11> */
.L_x_20477:
[----:B------:R-:W-:Y:S05]  /*25fc0*/  BSYNC.RECONVERGENT B1 ;  /* 0x0000000000017941 */ /* 0x000fea0003800200 */
.L_x_20476:
        /* <DEDUP_REMOVED lines=23> */
.L_x_20487:
        /* <DEDUP_REMOVED lines=13> */
.L_x_20489:
[----:B------:R-:W-:Y:S05]  /*26210*/  BSYNC.RECONVERGENT B3 ;  /* 0x0000000000037941 */ /* 0x000fea0003800200 */
.L_x_20488:
        /* <DEDUP_REMOVED lines=61> */
.L_x_20486:
[----:B------:R-:W-:Y:S05]  /*265f0*/  BSYNC.RECONVERGENT B2 ;  /* 0x0000000000027941 */ /* 0x000fea0003800200 */
.L_x_20485:
        /* <DEDUP_REMOVED lines=13> */
.L_x_20484:
[----:B------:R-:W-:Y:S05]  /*266d0*/  BSYNC.RECONVERGENT B1 ;  /* 0x0000000000017941 */ /* 0x000fea0003800200 */
.L_x_20483:
        /* <DEDUP_REMOVED lines=22> */
.L_x_20494:
        /* <DEDUP_REMOVED lines=13> */
.L_x_20496:
[----:B------:R-:W-:Y:S05]  /*26910*/  BSYNC.RECONVERGENT B3 ;  /* 0x0000000000037941 */ /* 0x000fea0003800200 */
.L_x_20495:
        /* <DEDUP_REMOVED lines=61> */
.L_x_20493:
[----:B------:R-:W-:Y:S05]  /*26cf0*/  BSYNC.RECONVERGENT B2 ;  /* 0x0000000000027941 */ /* 0x000fea0003800200 */
.L_x_20492:
        /* <DEDUP_REMOVED lines=11> */
.L_x_20491:
[----:B------:R-:W-:Y:S05]  /*26db0*/  BSYNC.RECONVERGENT B1 ;  /* 0x0000000000017941 */ /* 0x000fea0003800200 */
.L_x_20490:
        /* <DEDUP_REMOVED lines=23> */
.L_x_20501:
        /* <DEDUP_REMOVED lines=13> */
.L_x_20503:
[----:B------:R-:W-:Y:S05]  /*27000*/  BSYNC.RECONVERGENT B3 ;  /* 0x0000000000037941 */ /* 0x000fea0003800200 */
.L_x_20502:
        /* <DEDUP_REMOVED lines=61> */
.L_x_20500:
[----:B------:R-:W-:Y:S05]  /*273e0*/  BSYNC.RECONVERGENT B2 ;  /* 0x0000000000027941 */ /* 0x000fea0003800200 */
.L_x_20499:
        /* <DEDUP_REMOVED lines=13> */
.L_x_20498:
[----:B------:R-:W-:Y:S05]  /*274c0*/  BSYNC.RECONVERGENT B1 ;  /* 0x0000000000017941 */ /* 0x000fea0003800200 */
.L_x_20497:
        /* <DEDUP_REMOVED lines=22> */
.L_x_20508:
        /* <DEDUP_REMOVED lines=13> */
.L_x_20510:
[----:B------:R-:W-:Y:S05]  /*27700*/  BSYNC.RECONVERGENT B3 ;  /* 0x0000000000037941 */ /* 0x000fea0003800200 */
.L_x_20509:
        /* <DEDUP_REMOVED lines=55> */
[----:B------:R-:W-:Y:S01]  /*27a80*/  IMAD.WIDE.U32 R128, R21, -0x2daee0ad, RZ ;  /* 0xd2511f5315807825 */ /* 0x000fe200078e00ff */
[----:B------:R-:W-:-:S03]  /*27a90*/  MOV R30, R34 ;  /* 0x00000022001e7202 */ /* 0x000fc60000000f00 */
[----:B------:R-:W-:Y:S02]  /*27aa0*/  VIADD R21, R55, 0x96a522ad ;  /* 0x96a522ad37157836 */ /* 0x000fe40000000000 */
[----:B------:R-:W-:-:S03]  /*27ab0*/  IMAD.MOV.U32 R209, RZ, RZ, R128 ;  /* 0x000000ffffd17224 */ /* 0x000fc600078e0080 */
[----:B------:R-:W-:Y:S02]  /*27ac0*/  LOP3.LUT R36, R21, R152, R129, 0x96, !PT ;  /* 0x0000009815247212 */ /* 0x000fe400078e9681 */
[----:B------:R-:W-:-:S07]  /*27ad0*/  MOV R21, R154 ;  /* 0x0000009a00157202 */ /* 0x000fce0000000f00 */
.L_x_20507:
[----:B------:R-:W-:Y:S05]  /*27ae0*/  BSYNC.RECONVERGENT B2 ;  /* 0x0000000000027941 */ /* 0x000fea0003800200 */
.L_x_20506:
        /* <DEDUP_REMOVED lines=11> */
.L_x_20505:
[----:B------:R-:W-:Y:S05]  /*27ba0*/  BSYNC.RECONVERGENT B1 ;  /* 0x0000000000017941 */ /* 0x000fea0003800200 */
.L_x_20504:
        /* <DEDUP_REMOVED lines=23> */
.L_x_20515:
        /* <DEDUP_REMOVED lines=13> */
.L_x_20517:
[----:B------:R-:W-:Y:S05]  /*27df0*/  BSYNC.RECONVERGENT B3 ;  /* 0x0000000000037941 */ /* 0x000fea0003800200 */
.L_x_20516:
        /* <DEDUP_REMOVED lines=56> */
[----:B------:R-:W-:Y:S02]  /*28180*/  HFMA2 R34, -RZ, RZ, 0, 0 ;  /* 0x00000000ff227431 */ /* 0x000fe400000001ff */
[----:B------:R-:W-:-:S05]  /*28190*/  VIADD R20, R55, 0x96a522ad ;  /* 0x96a522ad37147836 */ /* 0x000fca0000000000 */
[----:B------:R-:W-:Y:S01]  /*281a0*/  LOP3.LUT R36, R20, R154, R153, 0x96, !PT ;  /* 0x0000009a14247212 */ /* 0x000fe200078e9699 */
[----:B------:R-:W-:-:S07]  /*281b0*/  IMAD.MOV.U32 R20, RZ, RZ, R209 ;  /* 0x000000ffff147224 */ /* 0x000fce00078e00d1 */
.L_x_20514:
[----:B------:R-:W-:Y:S05]  /*281c0*/  BSYNC.RECONVERGENT B2 ;  /* 0x0000000000027941 */ /* 0x000fea0003800200 */
.L_x_20513:
        /* <DEDUP_REMOVED lines=13> */
.L_x_20512:
[----:B------:R-:W-:Y:S05]  /*282a0*/  BSYNC.RECONVERGENT B1 ;  /* 0x0000000000017941 */ /* 0x000fea0003800200 */
.L_x_20511:
[----:B------:R-:W-:Y:S02]  /*282b0*/  F2FP.BF16.F32.PACK_AB R91, RZ, R129 ;  /* 0x00000081ff5b723e */ /* 0x000fe400000010ff */
[----:B------:R-:W-:Y:S02]  /*282c0*/  PRMT R90, R147, 0x5410, R90 ;  /* 0x00005410935a7816 */ /* 0x000fe4000000005a */
[----:B------:R-:W-:Y:S02]  /*282d0*/  PRMT R89, R146, 0x5410, R89 ;  /* 0x0000541092597816 */ /* 0x000fe40000000059 */
[----:B------:R-:W-:Y:S02]  /*282e0*/  PRMT R88, R138, 0x5410, R88 ;  /* 0x000054108a587816 */ /* 0x000fe40000000058 */
[----:B------:R-:W-:Y:S01]  /*282f0*/  PRMT R91, R208, 0x5410, R91 ;  /* 0x00005410d05b7816 */ /* 0x000fe2000000005b */
[----:B------:R-:W-:Y:S06]  /*28300*/  BRA `(.L_x_20518) ;  /* 0x0000003400347947 */ /* 0x000fec0003800000 */
.L_x_20461:
        /* <DEDUP_REMOVED lines=21> */
.L_x_20523:
        /* <DEDUP_REMOVED lines=13> */
.L_x_20525:
[----:B------:R-:W-:Y:S05]  /*28530*/  BSYNC.RECONVERGENT B3 ;  /* 0x0000000000037941 */ /* 0x000fea0003800200 */
.L_x_20524:
        /* <DEDUP_REMOVED lines=53> */
[----:B------:R-:W-:-:S03]  /*28890*/  IMAD.MOV.U32 R30, RZ, RZ, R34 ;  /* 0x000000ffff1e7224 */ /* 0x000fc600078e0022 */
[----:B------:R-:W-:Y:S01]  /*288a0*/  LOP3.LUT R35, R10, R50, R35, 0x96, !PT ;  /* 0x000000320a237212 */ /* 0x000fe200078e9623 */
[----:B------:R-:W-:Y:S01]  /*288b0*/  IMAD.WIDE.U32 R50, R9, -0x2daee0ad, RZ ;  /* 0xd2511f5309327825 */ /* 0x000fe200078e00ff */
[----:B------:R-:W-:Y:S02]  /*288c0*/  IADD3 R9, PT, PT, R55, -0x695add53, RZ ;  /* 0x96a522ad37097810 */ /* 0x000fe40007ffe0ff */
[----:B------:R-:W-:Y:S01]  /*288d0*/  MOV R152, R50 ;  /* 0x0000003200987202 */ /* 0x000fe20000000f00 */
[----:B------:R-:W-:Y:S01]  /*288e0*/  HFMA2 R50, -RZ, RZ, 0, 0 ;  /* 0x00000000ff327431 */ /* 0x000fe200000001ff */
[----:B------:R-:W-:Y:S01]  /*288f0*/  LOP3.LUT R36, R9, R88, R51, 0x96, !PT ;  /* 0x0000005809247212 */ /* 0x000fe200078e9633 */
[----:B------:R-:W-:-:S07]  /*28900*/  IMAD.MOV.U32 R9, RZ, RZ, R138 ;  /* 0x000000ffff097224 */ /* 0x000fce00078e008a */
.L_x_20522:
[----:B------:R-:W-:Y:S05]  /*28910*/  BSYNC.RECONVERGENT B2 ;  /* 0x0000000000027941 */ /* 0x000fea0003800200 */
.L_x_20521:
        /* <DEDUP_REMOVED lines=10> */
.L_x_20520:
[----:B------:R-:W-:Y:S05]  /*289c0*/  BSYNC.RECONVERGENT B1 ;  /* 0x0000000000017941 */ /* 0x000fea0003800200 */
.L_x_20519:
        /* <DEDUP_REMOVED lines=18> */
.L_x_20530:
        /* <DEDUP_REMOVED lines=13> */
.L_x_20532:
[----:B------:R-:W-:Y:S05]  /*28bc0*/  BSYNC.RECONVERGENT B3 ;  /* 0x0000000000037941 */ /* 0x000fea0003800200 */
.L_x_20531:
        /* <DEDUP_REMOVED lines=57> */
[----:B------:R-:W-:-:S03]  /*28f60*/  IMAD.MOV.U32 R34, RZ, RZ, RZ ;  /* 0x000000ffff227224 */ /* 0x000fc600078e00ff */
[----:B------:R-:W-:Y:S01]  /*28f70*/  LOP3.LUT R36, R9, R90, R51, 0x96, !PT ;  /* 0x0000005a09247212 */ /* 0x000fe200078e9633 */
[----:B------:R-:W-:Y:S01]  /*28f80*/  IMAD.MOV.U32 R9, RZ, RZ, R152 ;  /* 0x000000ffff097224 */ /* 0x000fe200078e0098 */
[----:B------:R-:W-:-:S07]  /*28f90*/  MOV R152, R50 ;  /* 0x0000003200987202 */ /* 0x000fce0000000f00 */
.L_x_20529:
[----:B------:R-:W-:Y:S05]  /*28fa0*/  BSYNC.RECONVERGENT B2 ;  /* 0x0000000000027941 */ /* 0x000fea0003800200 */
.L_x_20528:
        /* <DEDUP_REMOVED lines=10> */
.L_x_20527:
[----:B------:R-:W-:Y:S05]  /*29050*/  BSYNC.RECONVERGENT B1 ;  /* 0x0000000000017941 */ /* 0x000fea0003800200 */
.L_x_20526:
        /* <DEDUP_REMOVED lines=18> */
.L_x_20537:
        /* <DEDUP_REMOVED lines=13> */
.L_x_20539:
[----:B------:R-:W-:Y:S05]  /*29250*/  BSYNC.RECONVERGENT B3 ;  /* 0x0000000000037941 */ /* 0x000fea0003800200 */
.L_x_20538:
[----:B------:R-:W-:Y:S01]  /*29260*/  LOP3.LUT R25, R31, R109, R55, 0x96, !PT ;  /* 0x0000006d1f197212 */ /* 0x000fe200078e9637 */
[----:B------:R-:W-:-:S04]  /*29270*/  IMAD.WIDE.U32 R50, R32, -0x326172a9, RZ ;  /* 0xcd9e8d5720327825 */ /* 0x000fc800078e00ff */
[----:B------:R-:W-:Y:S02]  /*29280*/  HFMA2 R90, -RZ, RZ, 0, 0 ;  /* 0x00000000ff5a7431 */ /* 0x000fe400000001ff */
        /* <DEDUP_REMOVED lines=55> */
[----:B------:R-:W-:Y:S02]  /*29600*/  LOP3.LUT R36, R25, R108, R51, 0x96, !PT ;  /* 0x0000006c19247212 */ /* 0x000fe400078e9633 */
[----:B------:R-:W-:Y:S01]  /*29610*/  MOV R25, R152 ;  /* 0x0000009800197202 */ /* 0x000fe20000000f00 */
[----:B------:R-:W-:-:S07]  /*29620*/  IMAD.MOV.U32 R152, RZ, RZ, R50 ;  /* 0x000000ffff987224 */ /* 0x000fce00078e0032 */
.L_x_20536:
[----:B------:R-:W-:Y:S05]  /*29630*/  BSYNC.RECONVERGENT B2 ;  /* 0x0000000000027941 */ /* 0x000fea0003800200 */
.L_x_20535:
        /* <DEDUP_REMOVED lines=9> */
.L_x_20534:
[----:B------:R-:W-:Y:S05]  /*296d0*/  BSYNC.RECONVERGENT B1 ;  /* 0x0000000000017941 */ /* 0x000fea0003800200 */
.L_x_20533:
        /* <DEDUP_REMOVED lines=18> */
.L_x_20544:
        /* <DEDUP_REMOVED lines=13> */
.L_x_20546:
[----:B------:R-:W-:Y:S05]  /*298d0*/  BSYNC.RECONVERGENT B3 ;  /* 0x0000000000037941 */ /* 0x000fea0003800200 */
.L_x_20545:
        /* <DEDUP_REMOVED lines=61> */
.L_x_20543:
[----:B------:R-:W-:Y:S05]  /*29cb0*/  BSYNC.RECONVERGENT B2 ;  /* 0x0000000000027941 */ /* 0x000fea0003800200 */
.L_x_20542:
        /* <DEDUP_REMOVED lines=10> */
.L_x_20541:
[----:B------:R-:W-:Y:S05]  /*29d60*/  BSYNC.RECONVERGENT B1 ;  /* 0x0000000000017941 */ /* 0x000fea0003800200 */
.L_x_20540:
        /* <DEDUP_REMOVED lines=18> */
.L_x_20551:
        /* <DEDUP_REMOVED lines=13> */
.L_x_20553:
[----:B------:R-:W-:Y:S05]  /*29f60*/  BSYNC.RECONVERGENT B3 ;  /* 0x0000000000037941 */ /* 0x000fea0003800200 */
.L_x_20552:
        /* <DEDUP_REMOVED lines=61> */
.L_x_20550:
[----:B------:R-:W-:Y:S05]  /*2a340*/  BSYNC.RECONVERGENT B2 ;  /* 0x0000000000027941 */ /* 0x000fea0003800200 */
.L_x_20549:
        /* <DEDUP_REMOVED lines=9> */
.L_x_20548:
[----:B------:R-:W-:Y:S05]  /*2a3e0*/  BSYNC.RECONVERGENT B1 ;  /* 0x0000000000017941 */ /* 0x000fea0003800200 */
.L_x_20547:
        /* <DEDUP_REMOVED lines=18> */
.L_x_20558:
        /* <DEDUP_REMOVED lines=13> */
.L_x_20560:
[----:B------:R-:W-:Y:S05]  /*2a5e0*/  BSYNC.RECONVERGENT B3 ;  /* 0x0000000000037941 */ /* 0x000fea0003800200 */
.L_x_20559:
        /* <DEDUP_REMOVED lines=61> */
.L_x_20557:
[----:B------:R-:W-:Y:S05]  /*2a9c0*/  BSYNC.RECONVERGENT B2 ;  /* 0x0000000000027941 */ /* 0x000fea0003800200 */
.L_x_20556:
        /* <DEDUP_REMOVED lines=10> */
.L_x_20555:
[----:B------:R-:W-:Y:S05]  /*2aa70*/  BSYNC.RECONVERGENT B1 ;  /* 0x0000000000017941 */ /* 0x000fea0003800200 */
.L_x_20554:
        /* <DEDUP_REMOVED lines=18> */
.L_x_20565:
        /* <DEDUP_REMOVED lines=13> */
.L_x_20567:
[----:B------:R-:W-:Y:S05]  /*2ac70*/  BSYNC.RECONVERGENT B3 ;  /* 0x0000000000037941 */ /* 0x000fea0003800200 */
.L_x_20566:
        /* <DEDUP_REMOVED lines=61> */
.L_x_20564:
[----:B------:R-:W-:Y:S05]  /*2b050*/  BSYNC.RECONVERGENT B2 ;  /* 0x0000000000027941 */ /* 0x000fea0003800200 */
.L_x_20563:
        /* <DEDUP_REMOVED lines=9> */
.L_x_20562:
[----:B------:R-:W-:Y:S05]  /*2b0f0*/  BSYNC.RECONVERGENT B1 ;  /* 0x0000000000017941 */ /* 0x000fea0003800200 */
.L_x_20561:
        /* <DEDUP_REMOVED lines=18> */
.L_x_20572:
        /* <DEDUP_REMOVED lines=13> */
.L_x_20574:
[----:B------:R-:W-:Y:S05]  /*2b2f0*/  BSYNC.RECONVERGENT B3 ;  /* 0x0000000000037941 */ /* 0x000fea0003800200 */
.L_x_20573:
        /* <DEDUP_REMOVED lines=61> */
.L_x_20571:
[----:B------:R-:W-:Y:S05]  /*2b6d0*/  BSYNC.RECONVERGENT B2 ;  /* 0x0000000000027941 */ /* 0x000fea0003800200 */
.L_x_20570:
        /* <DEDUP_REMOVED lines=10> */
.L_x_20569:
[----:B------:R-:W-:Y:S05]  /*2b780*/  BSYNC.RECONVERGENT B1 ;  /* 0x0000000000017941 */ /* 0x000fea0003800200 */
.L_x_20568:
[----:B------:R-:W-:Y:S02]  /*2b790*/  F2FP.BF16.F32.PACK_AB R146, RZ, R129 ;  /* 0x00000081ff92723e */ /* 0x000fe400000010ff */
[----:B------:R-:W-:Y:S02]  /*2b7a0*/  PRMT R88, R88, 0x5410, R91 ;  /* 0x0000541058587816 */ /* 0x000fe4000000005b */
[----:B------:R-:W-:Y:S02]  /*2b7b0*/  PRMT R90, R90, 0x5410, R153 ;  /* 0x000054105a5a7816 */ /* 0x000fe40000000099 */
[----:B------:R-:W-:Y:S02]  /*2b7c0*/  PRMT R89, R89, 0x5410, R138 ;  /* 0x0000541059597816 */ /* 0x000fe4000000008a */
[----:B------:R-:W-:-:S07]  /*2b7d0*/  PRMT R91, R208, 0x5410, R146 ;  /* 0x00005410d05b7816 */ /* 0x000fce0000000092 */
.L_x_20518:
        /* <DEDUP_REMOVED lines=26> */
.L_x_20576:
[----:B------:R-:W-:Y:S05]  /*2b980*/  BSYNC.RECONVERGENT B1 ;  /* 0x0000000000017941 */ /* 0x000fea0003800200 */
.L_x_20575:
[----:B------:R-:W-:Y:S01]  /*2b990*/  IADD3 R144, PT, PT, R144, 0x20, RZ ;  /* 0x0000002090907810 */ /* 0x000fe20007ffe0ff */
[----:B------:R-:W-:-:S07]  /*2b9a0*/  VIADD R139, R139, 0x20 ;  /* 0x000000208b8b7836 */ /* 0x000fce0000000000 */
.L_x_20458:
[----:B------:R-:W-:Y:S05]  /*2b9b0*/  BSYNC.RECONVERGENT B0 ;  /* 0x0000000000007941 */ /* 0x000fea0003800200 */
.L_x_20457:
        /* <DEDUP_REMOVED lines=10> */
.L_x_20580:
[----:B------:R-:W-:Y:S05]  /*2ba60*/  BSYNC.RECONVERGENT B1 ;  /* 0x0000000000017941 */ /* 0x000fea0003800200 */
.L_x_20579:
        /* <DEDUP_REMOVED lines=28> */
.L_x_20586:
        /* <DEDUP_REMOVED lines=13> */
.L_x_20588:
[----:B------:R-:W-:Y:S05]  /*2bd00*/  BSYNC.RECONVERGENT B3 ;  /* 0x0000000000037941 */ /* 0x000fea0003800200 */
.L_x_20587:
        /* <DEDUP_REMOVED lines=61> */
.L_x_20585:
[----:B------:R-:W-:Y:S05]  /*2c0e0*/  BSYNC.RECONVERGENT B2 ;  /* 0x0000000000027941 */ /* 0x000fea0003800200 */
.L_x_20584:
        /* <DEDUP_REMOVED lines=12> */
.L_x_20583:
[----:B------:R-:W-:Y:S05]  /*2c1b0*/  BSYNC.RECONVERGENT B1 ;  /* 0x0000000000017941 */ /* 0x000fea0003800200 */
.L_x_20582:
        /* <DEDUP_REMOVED lines=23> */
.L_x_20593:
        /* <DEDUP_REMOVED lines=13> */
.L_x_20595:
[----:B------:R-:W-:Y:S05]  /*2c400*/  BSYNC.RECONVERGENT B3 ;  /* 0x0000000000037941 */ /* 0x000fea0003800200 */
.L_x_20594:
        /* <DEDUP_REMOVED lines=58> */
[----:B------:R-:W-:Y:S01]  /*2c7b0*/  LOP3.LUT R36, R7, R110, R53, 0x96, !PT ;  /* 0x0000006e07247212 */ /* 0x000fe200078e9635 */
[----:B------:R-:W-:Y:S01]  /*2c7c0*/  IMAD.MOV.U32 R7, RZ, RZ, R131 ;  /* 0x000000ffff077224 */ /* 0x000fe200078e0083 */
[----:B------:R-:W-:-:S07]  /*2c7d0*/  MOV R130, R52 ;  /* 0x0000003400827202 */ /* 0x000fce0000000f00 */
.L_x_20592:
[----:B------:R-:W-:Y:S05]  /*2c7e0*/  BSYNC.RECONVERGENT B2 ;  /* 0x0000000000027941 */ /* 0x000fea0003800200 */
.L_x_20591:
        /* <DEDUP_REMOVED lines=13> */
.L_x_20590:
[----:B------:R-:W-:Y:S05]  /*2c8c0*/  BSYNC.RECONVERGENT B1 ;  /* 0x0000000000017941 */ /* 0x000fea0003800200 */
.L_x_20589:
        /* <DEDUP_REMOVED lines=22> */
.L_x_20600:
        /* <DEDUP_REMOVED lines=13> */
.L_x_20602:
[----:B------:R-:W-:Y:S05]  /*2cb00*/  BSYNC.RECONVERGENT B3 ;  /* 0x0000000000037941 */ /* 0x000fea0003800200 */
.L_x_20601:
        /* <DEDUP_REMOVED lines=61> */
.L_x_20599:
[----:B------:R-:W-:Y:S05]  /*2cee0*/  BSYNC.RECONVERGENT B2 ;  /* 0x0000000000027941 */ /* 0x000fea0003800200 */
.L_x_20598:
        /* <DEDUP_REMOVED lines=11> */
.L_x_20597:
[----:B------:R-:W-:Y:S05]  /*2cfa0*/  BSYNC.RECONVERGENT B1 ;  /* 0x0000000000017941 */ /* 0x000fea0003800200 */
.L_x_20596:
        /* <DEDUP_REMOVED lines=23> */
.L_x_20607:
        /* <DEDUP_REMOVED lines=13> */
.L_x_20609:
[----:B------:R-:W-:Y:S05]  /*2d1f0*/  BSYNC.RECONVERGENT B3 ;  /* 0x0000000000037941 */ /* 0x000fea0003800200 */
.L_x_20608:
        /* <DEDUP_REMOVED lines=59> */
[----:B------:R-:W-:Y:S01]  /*2d5b0*/  IMAD.MOV.U32 R24, RZ, RZ, R152 ;  /* 0x000000ffff187224 */ /* 0x000fe200078e0098 */
[----:B------:R-:W-:-:S07]  /*2d5c0*/  MOV R147, R110 ;  /* 0x0000006e00937202 */ /* 0x000fce0000000f00 */
.L_x_20606:
[----:B------:R-:W-:Y:S05]  /*2d5d0*/  BSYNC.RECONVERGENT B2 ;  /* 0x0000000000027941 */ /* 0x000fea0003800200 */
.L_x_20605:
        /* <DEDUP_REMOVED lines=13> */
.L_x_20604:
[----:B------:R-:W-:Y:S05]  /*2d6b0*/  BSYNC.RECONVERGENT B1 ;  /* 0x0000000000017941 */ /* 0x000fea0003800200 */
.L_x_20603:
        /* <DEDUP_REMOVED lines=22> */
.L_x_20614:
        /* <DEDUP_REMOVED lines=13> */
.L_x_20616:
[----:B------:R-:W-:Y:S05]  /*2d8f0*/  BSYNC.RECONVERGENT B3 ;  /* 0x0000000000037941 */ /* 0x000fea0003800200 */
.L_x_20615:
        /* <DEDUP_REMOVED lines=61> */
.L_x_20613:
[----:B------:R-:W-:Y:S05]  /*2dcd0*/  BSYNC.RECONVERGENT B2 ;  /* 0x0000000000027941 */ /* 0x000fea0003800200 */
.L_x_20612:
        /* <DEDUP_REMOVED lines=11> */
.L_x_20611:
[----:B------:R-:W-:Y:S05]  /*2dd90*/  BSYNC.RECONVERGENT B1 ;  /* 0x0000000000017941 */ /* 0x000fea0003800200 */
.L_x_20610:
        /* <DEDUP_REMOVED lines=23> */
.L_x_20621:
        /* <DEDUP_REMOVED lines=13> */
.L_x_20623:
[----:B------:R-:W-:Y:S05]  /*2dfe0*/  BSYNC.RECONVERGENT B3 ;  /* 0x0000000000037941 */ /* 0x000fea0003800200 */
.L_x_20622:
        /* <DEDUP_REMOVED lines=61> */
.L_x_20620:
[----:B------:R-:W-:Y:S05]  /*2e3c0*/  BSYNC.RECONVERGENT B2 ;  /* 0x0000000000027941 */ /* 0x000fea0003800200 */
.L_x_20619:
        /* <DEDUP_REMOVED lines=13> */
.L_x_20618:
[----:B------:R-:W-:Y:S05]  /*2e4a0*/  BSYNC.RECONVERGENT B1 ;  /* 0x0000000000017941 */ /* 0x000fea0003800200 */
.L_x_20617:
        /* <DEDUP_REMOVED lines=22> */
.L_x_20628:
        /* <DEDUP_REMOVED lines=13> */
.L_x_20630:
[----:B------:R-:W-:Y:S05]  /*2e6e0*/  BSYNC.RECONVERGENT B3 ;  /* 0x0000000000037941 */ /* 0x000fea0003800200 */
.L_x_20629:
        /* <DEDUP_REMOVED lines=61> */
.L_x_20627:
[----:B------:R-:W-:Y:S05]  /*2eac0*/  BSYNC.RECONVERGENT B2 ;  /* 0x0000000000027941 */ /* 0x000fea0003800200 */
.L_x_20626:
        /* <DEDUP_REMOVED lines=11> */
.L_x_20625:
[----:B------:R-:W-:Y:S05]  /*2eb80*/  BSYNC.RECONVERGENT B1 ;  /* 0x0000000000017941 */ /* 0x000fea0003800200 */
.L_x_20624:
        /* <DEDUP_REMOVED lines=23> */
.L_x_20635:
        /* <DEDUP_REMOVED lines=13> */
.L_x_20637:
[----:B------:R-:W-:Y:S05]  /*2edd0*/  BSYNC.RECONVERGENT B3 ;  /* 0x0000000000037941 */ /* 0x000fea0003800200 */
.L_x_20636:
        /* <DEDUP_REMOVED lines=60> */
.L_x_20634:
[----:B------:R-:W-:Y:S05]  /*2f1a0*/  BSYNC.RECONVERGENT B2 ;  /* 0x0000000000027941 */ /* 0x000fea0003800200 */
.L_x_20633:
        /* <DEDUP_REMOVED lines=13> */
.L_x_20632:
[----:B------:R-:W-:Y:S05]  /*2f280*/  BSYNC.RECONVERGENT B1 ;  /* 0x0000000000017941 */ /* 0x000fea0003800200 */
.L_x_20631:
[----:B------:R-:W-:Y:S02]  /*2f290*/  F2FP.BF16.F32.PACK_AB R91, RZ, R131 ;  /* 0x00000083ff5b723e */ /* 0x000fe400000010ff */
[----:B------:R-:W-:Y:S02]  /*2f2a0*/  PRMT R90, R147, 0x5410, R90 ;  /* 0x00005410935a7816 */ /* 0x000fe4000000005a */
[----:B------:R-:W-:Y:S02]  /*2f2b0*/  PRMT R89, R146, 0x5410, R89 ;  /* 0x0000541092597816 */ /* 0x000fe40000000059 */
[----:B------:R-:W-:Y:S02]  /*2f2c0*/  PRMT R88, R138, 0x5410, R88 ;  /* 0x000054108a587816 */ /* 0x000fe40000000058 */
[----:B------:R-:W-:Y:S01]  /*2f2d0*/  PRMT R91, R208, 0x5410, R91 ;  /* 0x00005410d05b7816 */ /* 0x000fe2000000005b */
[----:B------:R-:W-:Y:S06]  /*2f2e0*/  BRA `(.L_x_20638) ;  /* 0x0000003400347947 */ /* 0x000fec0003800000 */
.L_x_20581:
        /* <DEDUP_REMOVED lines=21> */
.L_x_20643:
        /* <DEDUP_REMOVED lines=13> */
.L_x_20645:
[----:B------:R-:W-:Y:S05]  /*2f510*/  BSYNC.RECONVERGENT B3 ;  /* 0x0000000000037941 */ /* 0x000fea0003800200 */
.L_x_20644:
        /* <DEDUP_REMOVED lines=61> */
.L_x_20642:
[----:B------:R-:W-:Y:S05]  /*2f8f0*/  BSYNC.RECONVERGENT B2 ;  /* 0x0000000000027941 */ /* 0x000fea0003800200 */
.L_x_20641:
        /* <DEDUP_REMOVED lines=10> */
.L_x_20640:
[----:B------:R-:W-:Y:S05]  /*2f9a0*/  BSYNC.RECONVERGENT B1 ;  /* 0x0000000000017941 */ /* 0x000fea0003800200 */
.L_x_20639:
        /* <DEDUP_REMOVED lines=18> */
.L_x_20650:
        /* <DEDUP_REMOVED lines=13> */
.L_x_20652:
[----:B------:R-:W-:Y:S05]  /*2fba0*/  BSYNC.RECONVERGENT B3 ;  /* 0x0000000000037941 */ /* 0x000fea0003800200 */
.L_x_20651:
        /* <DEDUP_REMOVED lines=61> */
.L_x_20649:
[----:B------:R-:W-:Y:S05]  /*2ff80*/  BSYNC.RECONVERGENT B2 ;  /* 0x0000000000027941 */ /* 0x000fea0003800200 */
.L_x_20648:
        /* <DEDUP_REMOVED lines=10> */
.L_x_20647:
[----:B------:R-:W-:Y:S05]  /*30030*/  BSYNC.RECONVERGENT B1 ;  /* 0x0000000000017941 */ /* 0x000fea0003800200 */
.L_x_20646:
        /* <DEDUP_REMOVED lines=18> */
.L_x_20657:
        /* <DEDUP_REMOVED lines=13> */
.L_x_20659:
[----:B------:R-:W-:Y:S05]  /*30230*/  BSYNC.RECONVERGENT B3 ;  /* 0x0000000000037941 */ /* 0x000fea0003800200 */
.L_x_20658:
        /* <DEDUP_REMOVED lines=61> */
.L_x_20656:
[----:B------:R-:W-:Y:S05]  /*30610*/  BSYNC.RECONVERGENT B2 ;  /* 0x0000000000027941 */ /* 0x000fea0003800200 */
.L_x_20655:
        /* <DEDUP_REMOVED lines=9> */
.L_x_20654:
[----:B------:R-:W-:Y:S05]  /*306b0*/  BSYNC.RECONVERGENT B1 ;  /* 0x0000000000017941 */ /* 0x000fea0003800200 */
.L_x_20653:
        /* <DEDUP_REMOVED lines=18> */
.L_x_20664:
        /* <DEDUP_REMOVED lines=13> */
.L_x_20666:
[----:B------:R-:W-:Y:S05]  /*308b0*/  BSYNC.RECONVERGENT B3 ;  /* 0x0000000000037941 */ /* 0x000fea0003800200 */
.L_x_20665:
        /* <DEDUP_REMOVED lines=61> */
.L_x_20663:
[----:B------:R-:W-:Y:S05]  /*30c90*/  BSYNC.RECONVERGENT B2 ;  /* 0x0000000000027941 */ /* 0x000fea0003800200 */
.L_x_20662:
        /* <DEDUP_REMOVED lines=10> */
.L_x_20661:
[----:B------:R-:W-:Y:S05]  /*30d40*/  BSYNC.RECONVERGENT B1 ;  /* 0x0000000000017941 */ /* 0x000fea0003800200 */
.L_x_20660:
        /* <DEDUP_REMOVED lines=18> */
.L_x_20671:
        /* <DEDUP_REMOVED lines=13> */
.L_x_20673:
[----:B------:R-:W-:Y:S05]  /*30f40*/  BSYNC.RECONVERGENT B3 ;  /* 0x0000000000037941 */ /* 0x000fea0003800200 */
.L_x_20672:
        /* <DEDUP_REMOVED lines=61> */
.L_x_20670:
[----:B------:R-:W-:Y:S05]  /*31320*/  BSYNC.RECONVERGENT B2 ;  /* 0x0000000000027941 */ /* 0x000fea0003800200 */
.L_x_20669:
        /* <DEDUP_REMOVED lines=9> */
.L_x_20668:
[----:B------:R-:W-:Y:S05]  /*313c0*/  BSYNC.RECONVERGENT B1 ;  /* 0x0000000000017941 */ /* 0x000fea0003800200 */
.L_x_20667:
        /* <DEDUP_REMOVED lines=18> */
.L_x_20678:
        /* <DEDUP_REMOVED lines=13> */
.L_x_20680:
[----:B------:R-:W-:Y:S05]  /*315c0*/  BSYNC.RECONVERGENT B3 ;  /* 0x0000000000037941 */ /* 0x000fea0003800200 */
.L_x_20679:
        /* <DEDUP_REMOVED lines=61> */
.L_x_20677:
[----:B------:R-:W-:Y:S05]  /*319a0*/  BSYNC.RECONVERGENT B2 ;  /* 0x0000000000027941 */ /* 0x000fea0003800200 */
.L_x_20676:
        /* <DEDUP_REMOVED lines=10> */
.L_x_20675:
[----:B------:R-:W-:Y:S05]  /*31a50*/  BSYNC.RECONVERGENT B1 ;  /* 0x0000000000017941 */ /* 0x000fea0003800200 */
.L_x_20674:
        /* <DEDUP_REMOVED lines=18> */
.L_x_20685:
        /* <DEDUP_REMOVED lines=13> */
.L_x_20687:
[----:B------:R-:W-:Y:S05]  /*31c50*/  BSYNC.RECONVERGENT B3 ;  /* 0x0000000000037941 */ /* 0x000fea0003800200 */
.L_x_20686:
        /* <DEDUP_REMOVED lines=61> */
.L_x_20684:
[----:B------:R-:W-:Y:S05]  /*32030*/  BSYNC.RECONVERGENT B2 ;  /* 0x0000000000027941 */ /* 0x000fea0003800200 */
.L_x_20683:
        /* <DEDUP_REMOVED lines=9> */
.L_x_20682:
[----:B------:R-:W-:Y:S05]  /*320d0*/  BSYNC.RECONVERGENT B1 ;  /* 0x0000000000017941 */ /* 0x000fea0003800200 */
.L_x_20681:
        /* <DEDUP_REMOVED lines=18> */
.L_x_20692:
        /* <DEDUP_REMOVED lines=13> */
.L_x_20694:
[----:B------:R-:W-:Y:S05]  /*322d0*/  BSYNC.RECONVERGENT B3 ;  /* 0x0000000000037941 */ /* 0x000fea0003800200 */
.L_x_20693:
        /* <DEDUP_REMOVED lines=61> */
.L_x_20691:
[----:B------:R-:W-:Y:S05]  /*326b0*/  BSYNC.RECONVERGENT B2 ;  /* 0x0000000000027941 */ /* 0x000fea0003800200 */
.L_x_20690:
        /* <DEDUP_REMOVED lines=10> */
.L_x_20689:
[----:B------:R-:W-:Y:S05]  /*32760*/  BSYNC.RECONVERGENT B1 ;  /* 0x0000000000017941 */ /* 0x000fea0003800200 */
.L_x_20688:
[----:B------:R-:W-:Y:S02]  /*32770*/  F2FP.BF16.F32.PACK_AB R146, RZ, R131 ;  /* 0x00000083ff92723e */ /* 0x000fe400000010ff */
[----:B------:R-:W-:Y:S02]  /*32780*/  PRMT R88, R88, 0x5410, R91 ;  /* 0x0000541058587816 */ /* 0x000fe4000000005b */
[----:B------:R-:W-:Y:S02]  /*32790*/  PRMT R90, R90, 0x5410, R153 ;  /* 0x000054105a5a7816 */ /* 0x000fe40000000099 */
[----:B------:R-:W-:Y:S02]  /*327a0*/  PRMT R89, R89, 0x5410, R138 ;  /* 0x0000541059597816 */ /* 0x000fe4000000008a */
[----:B------:R-:W-:-:S07]  /*327b0*/  PRMT R91, R208, 0x5410, R146 ;  /* 0x00005410d05b7816 */ /* 0x000fce0000000092 */
.L_x_20638:
        /* <DEDUP_REMOVED lines=26> */
.L_x_20696:
[----:B------:R-:W-:Y:S05]  /*32960*/  BSYNC.RECONVERGENT B1 ;  /* 0x0000000000017941 */ /* 0x000fea0003800200 */
.L_x_20695:
[----:B------:R-:W-:Y:S01]  /*32970*/  VIADD R144, R144, 0x20 ;  /* 0x0000002090907836 */ /* 0x000fe20000000000 */
[----:B------:R-:W-:-:S07]  /*32980*/  IADD3 R139, PT, PT, R139, 0x20, RZ ;  /* 0x000000208b8b7810 */ /* 0x000fce0007ffe0ff */
.L_x_20578:
[----:B------:R-:W-:Y:S05]  /*32990*/  BSYNC.RECONVERGENT B0 ;  /* 0x0000000000007941 */ /* 0x000fea0003800200 */
.L_x_20577:
        /* <DEDUP_REMOVED lines=10> */
.L_x_20700:
[----:B------:R-:W-:Y:S05]  /*32a40*/  BSYNC.RECONVERGENT B1 ;  /* 0x0000000000017941 */ /* 0x000fea0003800200 */
.L_x_20699:
        /* <DEDUP_REMOVED lines=28> */
.L_x_20706:
        /* <DEDUP_REMOVED lines=13> */
.L_x_20708:
[----:B------:R-:W-:Y:S05]  /*32ce0*/  BSYNC.RECONVERGENT B3 ;  /* 0x0000000000037941 */ /* 0x000fea0003800200 */
.L_x_20707:
        /* <DEDUP_REMOVED lines=61> */
.L_x_20705:
[----:B------:R-:W-:Y:S05]  /*330c0*/  BSYNC.RECONVERGENT B2 ;  /* 0x0000000000027941 */ /* 0x000fea0003800200 */
.L_x_20704:
        /* <DEDUP_REMOVED lines=12> */
.L_x_20703:
[----:B------:R-:W-:Y:S05]  /*33190*/  BSYNC.RECONVERGENT B1 ;  /* 0x0000000000017941 */ /* 0x000fea0003800200 */
.L_x_20702:
        /* <DEDUP_REMOVED lines=23> */
.L_x_20713:
        /* <DEDUP_REMOVED lines=13> */
.L_x_20715:
[----:B------:R-:W-:Y:S05]  /*333e0*/  BSYNC.RECONVERGENT B3 ;  /* 0x0000000000037941 */ /* 0x000fea0003800200 */
.L_x_20714:
        /* <DEDUP_REMOVED lines=61> */
.L_x_20712:
[----:B------:R-:W-:Y:S05]  /*337c0*/  BSYNC.RECONVERGENT B2 ;  /* 0x0000000000027941 */ /* 0x000fea0003800200 */
.L_x_20711:
        /* <DEDUP_REMOVED lines=13> */
.L_x_20710:
[----:B------:R-:W-:Y:S05]  /*338a0*/  BSYNC.RECONVERGENT B1 ;  /* 0x0000000000017941 */ /* 0x000fea0003800200 */
.L_x_20709:
        /* <DEDUP_REMOVED lines=22> */
.L_x_20720:
        /* <DEDUP_REMOVED lines=13> */
.L_x_20722:
[----:B------:R-:W-:Y:S05]  /*33ae0*/  BSYNC.RECONVERGENT B3 ;  /* 0x0000000000037941 */ /* 0x000fea0003800200 */
.L_x_20721:
        /* <DEDUP_REMOVED lines=61> */
.L_x_20719:
[----:B------:R-:W-:Y:S05]  /*33ec0*/  BSYNC.RECONVERGENT B2 ;  /* 0x0000000000027941 */ /* 0x000fea0003800200 */
.L_x_20718:
        /* <DEDUP_REMOVED lines=11> */
.L_x_20717:
[----:B------:R-:W-:Y:S05]  /*33f80*/  BSYNC.RECONVERGENT B1 ;  /* 0x0000000000017941 */ /* 0x000fea0003800200 */
.L_x_20716:
        /* <DEDUP_REMOVED lines=23> */
.L_x_20727:
        /* <DEDUP_REMOVED lines=13> */
.L_x_20729:
[----:B------:R-:W-:Y:S05]  /*341d0*/  BSYNC.RECONVERGENT B3 ;  /* 0x0000000000037941 */ /* 0x000fea0003800200 */
.L_x_20728:
        /* <DEDUP_REMOVED lines=61> */
.L_x_20726:
[----:B------:R-:W-:Y:S05]  /*345b0*/  BSYNC.RECONVERGENT B2 ;  /* 0x0000000000027941 */ /* 0x000fea0003800200 */
.L_x_20725:
        /* <DEDUP_REMOVED lines=13> */
.L_x_20724:
[----:B------:R-:W-:Y:S05]  /*34690*/  BSYNC.RECONVERGENT B1 ;  /* 0x0000000000017941 */ /* 0x000fea0003800200 */
.L_x_20723:
        /* <DEDUP_REMOVED lines=22> */
.L_x_20734:
        /* <DEDUP_REMOVED lines=13> */
.L_x_20736:
[----:B------:R-:W-:Y:S05]  /*348d0*/  BSYNC.RECONVERGENT B3 ;  /* 0x0000000000037941 */ /* 0x000fea0003800200 */
.L_x_20735:
        /* <DEDUP_REMOVED lines=61> */
.L_x_20733:
[----:B------:R-:W-:Y:S05]  /*34cb0*/  BSYNC.RECONVERGENT B2 ;  /* 0x0000000000027941 */ /* 0x000fea0003800200 */
.L_x_20732:
        /* <DEDUP_REMOVED lines=11> */
.L_x_20731:
[----:B------:R-:W-:Y:S05]  /*34d70*/  BSYNC.RECONVERGENT B1 ;  /* 0x0000000000017941 */ /* 0x000fea0003800200 */
.L_x_20730:
        /* <DEDUP_REMOVED lines=23> */
.L_x_20741:
        /* <DEDUP_REMOVED lines=13> */
.L_x_20743:
[----:B------:R-:W-:Y:S05]  /*34fc0*/  BSYNC.RECONVERGENT B3 ;  /* 0x0000000000037941 */ /* 0x000fea0003800200 */
.L_x_20742:
        /* <DEDUP_REMOVED lines=61> */
.L_x_20740:
[----:B------:R-:W-:Y:S05]  /*353a0*/  BSYNC.RECONVERGENT B2 ;  /* 0x0000000000027941 */ /* 0x000fea0003800200 */
.L_x_20739:
        /* <DEDUP_REMOVED lines=13> */
.L_x_20738:
[----:B------:R-:W-:Y:S05]  /*35480*/  BSYNC.RECONVERGENT B1 ;  /* 0x0000000000017941 */ /* 0x000fea0003800200 */
.L_x_20737:
        /* <DEDUP_REMOVED lines=22> */
.L_x_20748:
        /* <DEDUP_REMOVED lines=13> */
.L_x_20750:
[----:B------:R-:W-:Y:S05]  /*356c0*/  BSYNC.RECONVERGENT B3 ;  /* 0x0000000000037941 */ /* 0x000fea0003800200 */
.L_x_20749:
        /* <DEDUP_REMOVED lines=61> */
.L_x_20747:
[----:B------:R-:W-:Y:S05]  /*35aa0*/  BSYNC.RECONVERGENT B2 ;  /* 0x0000000000027941 */ /* 0x000fea0003800200 */
.L_x_20746:
        /* <DEDUP_REMOVED lines=11> */
.L_x_20745:
[----:B------:R-:W-:Y:S05]  /*35b60*/  BSYNC.RECONVERGENT B1 ;  /* 0x0000000000017941 */ /* 0x000fea0003800200 */
.L_x_20744:
        /* <DEDUP_REMOVED lines=23> */
.L_x_20755:
        /* <DEDUP_REMOVED lines=13> */
.L_x_20757:
[----:B------:R-:W-:Y:S05]  /*35db0*/  BSYNC.RECONVERGENT B3 ;  /* 0x0000000000037941 */ /* 0x000fea0003800200 */
.L_x_20756:
        /* <DEDUP_REMOVED lines=60> */
.L_x_20754:
[----:B------:R-:W-:Y:S05]  /*36180*/  BSYNC.RECONVERGENT B2 ;  /* 0x0000000000027941 */ /* 0x000fea0003800200 */
.L_x_20753:
        /* <DEDUP_REMOVED lines=13> */
.L_x_20752:
[----:B------:R-:W-:Y:S05]  /*36260*/  BSYNC.RECONVERGENT B1 ;  /* 0x0000000000017941 */ /* 0x000fea0003800200 */
.L_x_20751:
[----:B------:R-:W-:Y:S02]  /*36270*/  F2FP.BF16.F32.PACK_AB R91, RZ, R133 ;  /* 0x00000085ff5b723e */ /* 0x000fe400000010ff */
[----:B------:R-:W-:Y:S02]  /*36280*/  PRMT R90, R147, 0x5410, R90 ;  /* 0x00005410935a7816 */ /* 0x000fe4000000005a */
[----:B------:R-:W-:Y:S02]  /*36290*/  PRMT R89, R146, 0x5410, R89 ;  /* 0x0000541092597816 */ /* 0x000fe40000000059 */
[----:B------:R-:W-:Y:S02]  /*362a0*/  PRMT R88, R138, 0x5410, R88 ;  /* 0x000054108a587816 */ /* 0x000fe40000000058 */
[----:B------:R-:W-:Y:S01]  /*362b0*/  PRMT R91, R208, 0x5410, R91 ;  /* 0x00005410d05b7816 */ /* 0x000fe2000000005b */
[----:B------:R-:W-:Y:S06]  /*362c0*/  BRA `(.L_x_20758) ;  /* 0x0000003400347947 */ /* 0x000fec0003800000 */
.L_x_20701:
        /* <DEDUP_REMOVED lines=21> */
.L_x_20763:
        /* <DEDUP_REMOVED lines=13> */
.L_x_20765:
[----:B------:R-:W-:Y:S05]  /*364f0*/  BSYNC.RECONVERGENT B3 ;  /* 0x0000000000037941 */ /* 0x000fea0003800200 */
.L_x_20764:
        /* <DEDUP_REMOVED lines=56> */
[----:B------:R-:W-:-:S04]  /*36880*/  IADD3 R5, PT, PT, R55, -0x695add53, RZ ;  /* 0x96a522ad37057810 */ /* 0x000fc80007ffe0ff */
[----:B------:R-:W-:Y:S01]  /*36890*/  LOP3.LUT R36, R5, R90, R89, 0x96, !PT ;  /* 0x0000005a05247212 */ /* 0x000fe200078e9659 */
[----:B------:R-:W-:Y:S01]  /*368a0*/  HFMA2 R89, -RZ, RZ, 0, 0 ;  /* 0x00000000ff597431 */ /* 0x000fe200000001ff */
[----:B------:R-:W-:Y:S01]  /*368b0*/  MOV R152, R88 ;  /* 0x0000005800987202 */ /* 0x000fe20000000f00 */
[----:B------:R-:W-:-:S07]  /*368c0*/  IMAD.MOV.U32 R5, RZ, RZ, R138 ;  /* 0x000000ffff057224 */ /* 0x000fce00078e008a */
.L_x_20762:
[----:B------:R-:W-:Y:S05]  /*368d0*/  BSYNC.RECONVERGENT B2 ;  /* 0x0000000000027941 */ /* 0x000fea0003800200 */
.L_x_20761:
        /* <DEDUP_REMOVED lines=10> */
.L_x_20760:
[----:B------:R-:W-:Y:S05]  /*36980*/  BSYNC.RECONVERGENT B1 ;  /* 0x0000000000017941 */ /* 0x000fea0003800200 */
.L_x_20759:
        /* <DEDUP_REMOVED lines=18> */
.L_x_20770:
        /* <DEDUP_REMOVED lines=13> */
.L_x_20772:
[----:B------:R-:W-:Y:S05]  /*36b80*/  BSYNC.RECONVERGENT B3 ;  /* 0x0000000000037941 */ /* 0x000fea0003800200 */
.L_x_20771:
        /* <DEDUP_REMOVED lines=61> */
.L_x_20769:
[----:B------:R-:W-:Y:S05]  /*36f60*/  BSYNC.RECONVERGENT B2 ;  /* 0x0000000000027941 */ /* 0x000fea0003800200 */
.L_x_20768:
        /* <DEDUP_REMOVED lines=10> */
.L_x_20767:
[----:B------:R-:W-:Y:S05]  /*37010*/  BSYNC.RECONVERGENT B1 ;  /* 0x0000000000017941 */ /* 0x000fea0003800200 */
.L_x_20766:
        /* <DEDUP_REMOVED lines=18> */
.L_x_20777:
        /* <DEDUP_REMOVED lines=13> */
.L_x_20779:
[----:B------:R-:W-:Y:S05]  /*37210*/  BSYNC.RECONVERGENT B3 ;  /* 0x0000000000037941 */ /* 0x000fea0003800200 */
.L_x_20778:
        /* <DEDUP_REMOVED lines=61> */
.L_x_20776:
[----:B------:R-:W-:Y:S05]  /*375f0*/  BSYNC.RECONVERGENT B2 ;  /* 0x0000000000027941 */ /* 0x000fea0003800200 */
.L_x_20775:
        /* <DEDUP_REMOVED lines=9> */
.L_x_20774:
[----:B------:R-:W-:Y:S05]  /*37690*/  BSYNC.RECONVERGENT B1 ;  /* 0x0000000000017941 */ /* 0x000fea0003800200 */
.L_x_20773:
        /* <DEDUP_REMOVED lines=18> */
.L_x_20784:
        /* <DEDUP_REMOVED lines=13> */
.L_x_20786:
[----:B------:R-:W-:Y:S05]  /*37890*/  BSYNC.RECONVERGENT B3 ;  /* 0x0000000000037941 */ /* 0x000fea0003800200 */
.L_x_20785:
        /* <DEDUP_REMOVED lines=61> */
.L_x_20783:
[----:B------:R-:W-:Y:S05]  /*37c70*/  BSYNC.RECONVERGENT B2 ;  /* 0x0000000000027941 */ /* 0x000fea0003800200 */
.L_x_20782:
        /* <DEDUP_REMOVED lines=10> */
.L_x_20781:
[----:B------:R-:W-:Y:S05]  /*37d20*/  BSYNC.RECONVERGENT B1 ;  /* 0x0000000000017941 */ /* 0x000fea0003800200 */
.L_x_20780:
        /* <DEDUP_REMOVED lines=18> */
.L_x_20791:
        /* <DEDUP_REMOVED lines=13> */
.L_x_20793:
[----:B------:R-:W-:Y:S05]  /*37f20*/  BSYNC.RECONVERGENT B3 ;  /* 0x0000000000037941 */ /* 0x000fea0003800200 */
.L_x_20792:
        /* <DEDUP_REMOVED lines=61> */
.L_x_20790:
[----:B------:R-:W-:Y:S05]  /*38300*/  BSYNC.RECONVERGENT B2 ;  /* 0x0000000000027941 */ /* 0x000fea0003800200 */
.L_x_20789:
        /* <DEDUP_REMOVED lines=9> */
.L_x_20788:
[----:B------:R-:W-:Y:S05]  /*383a0*/  BSYNC.RECONVERGENT B1 ;  /* 0x0000000000017941 */ /* 0x000fea0003800200 */
.L_x_20787:
        /* <DEDUP_REMOVED lines=18> */
.L_x_20798:
        /* <DEDUP_REMOVED lines=13> */
.L_x_20800:
[----:B------:R-:W-:Y:S05]  /*385a0*/  BSYNC.RECONVERGENT B3 ;  /* 0x0000000000037941 */ /* 0x000fea0003800200 */
.L_x_20799:
        /* <DEDUP_REMOVED lines=61> */
.L_x_20797:
[----:B------:R-:W-:Y:S05]  /*38980*/  BSYNC.RECONVERGENT B2 ;  /* 0x0000000000027941 */ /* 0x000fea0003800200 */
.L_x_20796:
        /* <DEDUP_REMOVED lines=10> */
.L_x_20795:
[----:B------:R-:W-:Y:S05]  /*38a30*/  BSYNC.RECONVERGENT B1 ;  /* 0x0000000000017941 */ /* 0x000fea0003800200 */
.L_x_20794:
        /* <DEDUP_REMOVED lines=18> */
.L_x_20805:
        /* <DEDUP_REMOVED lines=13> */
.L_x_20807:
[----:B------:R-:W-:Y:S05]  /*38c30*/  BSYNC.RECONVERGENT B3 ;  /* 0x0000000000037941 */ /* 0x000fea0003800200 */
.L_x_20806:
        /* <DEDUP_REMOVED lines=61> */
.L_x_20804:
[----:B------:R-:W-:Y:S05]  /*39010*/  BSYNC.RECONVERGENT B2 ;  /* 0x0000000000027941 */ /* 0x000fea0003800200 */
.L_x_20803:
        /* <DEDUP_REMOVED lines=9> */
.L_x_20802:
[----:B------:R-:W-:Y:S05]  /*390b0*/  BSYNC.RECONVERGENT B1 ;  /* 0x0000000000017941 */ /* 0x000fea0003800200 */
.L_x_20801:
        /* <DEDUP_REMOVED lines=18> */
.L_x_20812:
        /* <DEDUP_REMOVED lines=13> */
.L_x_20814:
[----:B------:R-:W-:Y:S05]  /*392b0*/  BSYNC.RECONVERGENT B3 ;  /* 0x0000000000037941 */ /* 0x000fea0003800200 */
.L_x_20813:
        /* <DEDUP_REMOVED lines=61> */
.L_x_20811:
[----:B------:R-:W-:Y:S05]  /*39690*/  BSYNC.RECONVERGENT B2 ;  /* 0x0000000000027941 */ /* 0x000fea0003800200 */
.L_x_20810:
        /* <DEDUP_REMOVED lines=10> */
.L_x_20809:
[----:B------:R-:W-:Y:S05]  /*39740*/  BSYNC.RECONVERGENT B1 ;  /* 0x0000000000017941 */ /* 0x000fea0003800200 */
.L_x_20808:
[----:B------:R-:W-:Y:S02]  /*39750*/  F2FP.BF16.F32.PACK_AB R146, RZ, R133 ;  /* 0x00000085ff92723e */ /* 0x000fe400000010ff */
[----:B------:R-:W-:Y:S02]  /*39760*/  PRMT R88, R88, 0x5410, R91 ;  /* 0x0000541058587816 */ /* 0x000fe4000000005b */
[----:B------:R-:W-:Y:S02]  /*39770*/  PRMT R90, R90, 0x5410, R153 ;  /* 0x000054105a5a7816 */ /* 0x000fe40000000099 */
[----:B------:R-:W-:Y:S02]  /*39780*/  PRMT R89, R89, 0x5410, R138 ;  /* 0x0000541059597816 */ /* 0x000fe4000000008a */
[----:B------:R-:W-:-:S07]  /*39790*/  PRMT R91, R208, 0x5410, R146 ;  /* 0x00005410d05b7816 */ /* 0x000fce0000000092 */
.L_x_20758:
        /* <DEDUP_REMOVED lines=26> */
.L_x_20816:
[----:B------:R-:W-:Y:S05]  /*39940*/  BSYNC.RECONVERGENT B1 ;  /* 0x0000000000017941 */ /* 0x000fea0003800200 */
.L_x_20815:
[----:B------:R-:W-:Y:S01]  /*39950*/  IADD3 R144, PT, PT, R144, 0x20, RZ ;  /* 0x0000002090907810 */ /* 0x000fe20007ffe0ff */
[----:B------:R-:W-:-:S07]  /*39960*/  VIADD R139, R139, 0x20 ;  /* 0x000000208b8b7836 */ /* 0x000fce0000000000 */
.L_x_20698:
[----:B------:R-:W-:Y:S05]  /*39970*/  BSYNC.RECONVERGENT B0 ;  /* 0x0000000000007941 */ /* 0x000fea0003800200 */
.L_x_20697:
        /* <DEDUP_REMOVED lines=10> */
.L_x_20820:
[----:B------:R-:W-:Y:S05]  /*39a20*/  BSYNC.RECONVERGENT B1 ;  /* 0x0000000000017941 */ /* 0x000fea0003800200 */
.L_x_20819:
        /* <DEDUP_REMOVED lines=28> */
.L_x_20826:
        /* <DEDUP_REMOVED lines=13> */
.L_x_20828:
[----:B------:R-:W-:Y:S05]  /*39cc0*/  BSYNC.RECONVERGENT B3 ;  /* 0x0000000000037941 */ /* 0x000fea0003800200 */
.L_x_20827:
        /* <DEDUP_REMOVED lines=61> */
.L_x_20825:
[----:B------:R-:W-:Y:S05]  /*3a0a0*/  BSYNC.RECONVERGENT B2 ;  /* 0x0000000000027941 */ /* 0x000fea0003800200 */
.L_x_20824:
        /* <DEDUP_REMOVED lines=12> */
.L_x_20823:
[----:B------:R-:W-:Y:S05]  /*3a170*/  BSYNC.RECONVERGENT B1 ;  /* 0x0000000000017941 */ /* 0x000fea0003800200 */
.L_x_20822:
        /* <DEDUP_REMOVED lines=23> */
.L_x_20833:
        /* <DEDUP_REMOVED lines=13> */
.L_x_20835:
[----:B------:R-:W-:Y:S05]  /*3a3c0*/  BSYNC.RECONVERGENT B3 ;  /* 0x0000000000037941 */ /* 0x000fea0003800200 */
.L_x_20834:
        /* <DEDUP_REMOVED lines=61> */
.L_x_20832:
[----:B------:R-:W-:Y:S05]  /*3a7a0*/  BSYNC.RECONVERGENT B2 ;  /* 0x0000000000027941 */ /* 0x000fea0003800200 */
.L_x_20831:
        /* <DEDUP_REMOVED lines=13> */
.L_x_20830:
[----:B------:R-:W-:Y:S05]  /*3a880*/  BSYNC.RECONVERGENT B1 ;  /* 0x0000000000017941 */ /* 0x000fea0003800200 */
.L_x_20829:
        /* <DEDUP_REMOVED lines=22> */
.L_x_20840:
        /* <DEDUP_REMOVED lines=13> */
.L_x_20842:
[----:B------:R-:W-:Y:S05]  /*3aac0*/  BSYNC.RECONVERGENT B3 ;  /* 0x0000000000037941 */ /* 0x000fea0003800200 */
.L_x_20841:
        /* <DEDUP_REMOVED lines=61> */
.L_x_20839:
[----:B------:R-:W-:Y:S05]  /*3aea0*/  BSYNC.RECONVERGENT B2 ;  /* 0x0000000000027941 */ /* 0x000fea0003800200 */
.L_x_20838:
        /* <DEDUP_REMOVED lines=11> */
.L_x_20837:
[----:B------:R-:W-:Y:S05]  /*3af60*/  BSYNC.RECONVERGENT B1 ;  /* 0x0000000000017941 */ /* 0x000fea0003800200 */
.L_x_20836:
        /* <DEDUP_REMOVED lines=23> */
.L_x_20847:
        /* <DEDUP_REMOVED lines=13> */
.L_x_20849:
[----:B------:R-:W-:Y:S05]  /*3b1b0*/  BSYNC.RECONVERGENT B3 ;  /* 0x0000000000037941 */ /* 0x000fea0003800200 */
.L_x_20848:
        /* <DEDUP_REMOVED lines=61> */
.L_x_20846:
[----:B------:R-:W-:Y:S05]  /*3b590*/  BSYNC.RECONVERGENT B2 ;  /* 0x0000000000027941 */ /* 0x000fea0003800200 */
.L_x_20845:
        /* <DEDUP_REMOVED lines=13> */
.L_x_20844:
[----:B------:R-:W-:Y:S05]  /*3b670*/  BSYNC.RECONVERGENT B1 ;  /* 0x0000000000017941 */ /* 0x000fea0003800200 */
.L_x_20843:
        /* <DEDUP_REMOVED lines=22> */
.L_x_20854:
        /* <DEDUP_REMOVED lines=13> */
.L_x_20856:
[----:B------:R-:W-:Y:S05]  /*3b8b0*/  BSYNC.RECONVERGENT B3 ;  /* 0x0000000000037941 */ /* 0x000fea0003800200 */
.L_x_20855:
        /* <DEDUP_REMOVED lines=61> */
.L_x_20853:
[----:B------:R-:W-:Y:S05]  /*3bc90*/  BSYNC.RECONVERGENT B2 ;  /* 0x0000000000027941 */ /* 0x000fea0003800200 */
.L_x_20852:
        /* <DEDUP_REMOVED lines=11> */
.L_x_20851:
[----:B------:R-:W-:Y:S05]  /*3bd50*/  BSYNC.RECONVERGENT B1 ;  /* 0x0000000000017941 */ /* 0x000fea0003800200 */
.L_x_20850:
        /* <DEDUP_REMOVED lines=23> */
.L_x_20861:
        /* <DEDUP_REMOVED lines=13> */
.L_x_20863:
[----:B------:R-:W-:Y:S05]  /*3bfa0*/  BSYNC.RECONVERGENT B3 ;  /* 0x0000000000037941 */ /* 0x000fea0003800200 */
.L_x_20862:
        /* <DEDUP_REMOVED lines=61> */
.L_x_20860:
[----:B------:R-:W-:Y:S05]  /*3c380*/  BSYNC.RECONVERGENT B2 ;  /* 0x0000000000027941 */ /* 0x000fea0003800200 */
.L_x_20859:
        /* <DEDUP_REMOVED lines=13> */
.L_x_20858:
[----:B------:R-:W-:Y:S05]  /*3c460*/  BSYNC.RECONVERGENT B1 ;  /* 0x0000000000017941 */ /* 0x000fea0003800200 */
.L_x_20857:
        /* <DEDUP_REMOVED lines=22> */
.L_x_20868:
        /* <DEDUP_REMOVED lines=13> */
.L_x_20870:
[----:B------:R-:W-:Y:S05]  /*3c6a0*/  BSYNC.RECONVERGENT B3 ;  /* 0x0000000000037941 */ /* 0x000fea0003800200 */
.L_x_20869:
        /* <DEDUP_REMOVED lines=61> */
.L_x_20867:
[----:B------:R-:W-:Y:S05]  /*3ca80*/  BSYNC.RECONVERGENT B2 ;  /* 0x0000000000027941 */ /* 0x000fea0003800200 */
.L_x_20866:
        /* <DEDUP_REMOVED lines=11> */
.L_x_20865:
[----:B------:R-:W-:Y:S05]  /*3cb40*/  BSYNC.RECONVERGENT B1 ;  /* 0x0000000000017941 */ /* 0x000fea0003800200 */
.L_x_20864:
        /* <DEDUP_REMOVED lines=23> */
.L_x_20875:
        /* <DEDUP_REMOVED lines=13> */
.L_x_20877:
[----:B------:R-:W-:Y:S05]  /*3cd90*/  BSYNC.RECONVERGENT B3 ;  /* 0x0000000000037941 */ /* 0x000fea0003800200 */
.L_x_20876:
        /* <DEDUP_REMOVED lines=60> */
.L_x_20874:
[----:B------:R-:W-:Y:S05]  /*3d160*/  BSYNC.RECONVERGENT B2 ;  /* 0x0000000000027941 */ /* 0x000fea0003800200 */
.L_x_20873:
        /* <DEDUP_REMOVED lines=13> */
.L_x_20872:
[----:B------:R-:W-:Y:S05]  /*3d240*/  BSYNC.RECONVERGENT B1 ;  /* 0x0000000000017941 */ /* 0x000fea0003800200 */
.L_x_20871:
[----:B------:R-:W-:Y:S02]  /*3d250*/  F2FP.BF16.F32.PACK_AB R91, RZ, R135 ;  /* 0x00000087ff5b723e */ /* 0x000fe400000010ff */
[----:B------:R-:W-:Y:S02]  /*3d260*/  PRMT R90, R147, 0x5410, R90 ;  /* 0x00005410935a7816 */ /* 0x000fe4000000005a */
[----:B------:R-:W-:Y:S02]  /*3d270*/  PRMT R89, R146, 0x5410, R89 ;  /* 0x0000541092597816 */ /* 0x000fe40000000059 */
[----:B------:R-:W-:Y:S02]  /*3d280*/  PRMT R88, R138, 0x5410, R88 ;  /* 0x000054108a587816 */ /* 0x000fe40000000058 */
[----:B------:R-:W-:Y:S01]  /*3d290*/  PRMT R91, R208, 0x5410, R91 ;  /* 0x00005410d05b7816 */ /* 0x000fe2000000005b */
[----:B------:R-:W-:Y:S06]  /*3d2a0*/  BRA `(.L_x_20878) ;  /* 0x0000003400347947 */ /* 0x000fec0003800000 */
.L_x_20821:
        /* <DEDUP_REMOVED lines=21> */
.L_x_20883:
        /* <DEDUP_REMOVED lines=13> */
.L_x_20885:
[----:B------:R-:W-:Y:S05]  /*3d4d0*/  BSYNC.RECONVERGENT B3 ;  /* 0x0000000000037941 */ /* 0x000fea0003800200 */
.L_x_20884:
        /* <DEDUP_REMOVED lines=61> */
.L_x_20882:
[----:B------:R-:W-:Y:S05]  /*3d8b0*/  BSYNC.RECONVERGENT B2 ;  /* 0x0000000000027941 */ /* 0x000fea0003800200 */
.L_x_20881:
        /* <DEDUP_REMOVED lines=10> */
.L_x_20880:
[----:B------:R-:W-:Y:S05]  /*3d960*/  BSYNC.RECONVERGENT B1 ;  /* 0x0000000000017941 */ /* 0x000fea0003800200 */
.L_x_20879:
        /* <DEDUP_REMOVED lines=18> */
.L_x_20890:
        /* <DEDUP_REMOVED lines=13> */
.L_x_20892:
[----:B------:R-:W-:Y:S05]  /*3db60*/  BSYNC.RECONVERGENT B3 ;  /* 0x0000000000037941 */ /* 0x000fea0003800200 */
.L_x_20891:
        /* <DEDUP_REMOVED lines=61> */
.L_x_20889:
[----:B------:R-:W-:Y:S05]  /*3df40*/  BSYNC.RECONVERGENT B2 ;  /* 0x0000000000027941 */ /* 0x000fea0003800200 */
.L_x_20888:
        /* <DEDUP_REMOVED lines=10> */
.L_x_20887:
[----:B------:R-:W-:Y:S05]  /*3dff0*/  BSYNC.RECONVERGENT B1 ;  /* 0x0000000000017941 */ /* 0x000fea0003800200 */
.L_x_20886:
        /* <DEDUP_REMOVED lines=18> */
.L_x_20897:
        /* <DEDUP_REMOVED lines=13> */
.L_x_20899:
[----:B------:R-:W-:Y:S05]  /*3e1f0*/  BSYNC.RECONVERGENT B3 ;  /* 0x0000000000037941 */ /* 0x000fea0003800200 */
.L_x_20898:
        /* <DEDUP_REMOVED lines=61> */
.L_x_20896:
[----:B------:R-:W-:Y:S05]  /*3e5d0*/  BSYNC.RECONVERGENT B2 ;  /* 0x0000000000027941 */ /* 0x000fea0003800200 */
.L_x_20895:
        /* <DEDUP_REMOVED lines=9> */
.L_x_20894:
[----:B------:R-:W-:Y:S05]  /*3e670*/  BSYNC.RECONVERGENT B1 ;  /* 0x0000000000017941 */ /* 0x000fea0003800200 */
.L_x_20893:
        /* <DEDUP_REMOVED lines=18> */
.L_x_20904:
        /* <DEDUP_REMOVED lines=13> */
.L_x_20906:
[----:B------:R-:W-:Y:S05]  /*3e870*/  BSYNC.RECONVERGENT B3 ;  /* 0x0000000000037941 */ /* 0x000fea0003800200 */
.L_x_20905:
        /* <DEDUP_REMOVED lines=61> */
.L_x_20903:
[----:B------:R-:W-:Y:S05]  /*3ec50*/  BSYNC.RECONVERGENT B2 ;  /* 0x0000000000027941 */ /* 0x000fea0003800200 */
.L_x_20902:
        /* <DEDUP_REMOVED lines=10> */
.L_x_20901:
[----:B------:R-:W-:Y:S05]  /*3ed00*/  BSYNC.RECONVERGENT B1 ;  /* 0x0000000000017941 */ /* 0x000fea0003800200 */
.L_x_20900:
        /* <DEDUP_REMOVED lines=18> */
.L_x_20911:
        /* <DEDUP_REMOVED lines=13> */
.L_x_20913:
[----:B------:R-:W-:Y:S05]  /*3ef00*/  BSYNC.RECONVERGENT B3 ;  /* 0x0000000000037941 */ /* 0x000fea0003800200 */
.L_x_20912:
        /* <DEDUP_REMOVED lines=61> */
.L_x_20910:
[----:B------:R-:W-:Y:S05]  /*3f2e0*/  BSYNC.RECONVERGENT B2 ;  /* 0x0000000000027941 */ /* 0x000fea0003800200 */
.L_x_20909:
        /* <DEDUP_REMOVED lines=9> */
.L_x_20908:
[----:B------:R-:W-:Y:S05]  /*3f380*/  BSYNC.RECONVERGENT B1 ;  /* 0x0000000000017941 */ /* 0x000fea0003800200 */
.L_x_20907:
        /* <DEDUP_REMOVED lines=18> */
.L_x_20918:
        /* <DEDUP_REMOVED lines=13> */
.L_x_20920:
[----:B------:R-:W-:Y:S05]  /*3f580*/  BSYNC.RECONVERGENT B3 ;  /* 0x0000000000037941 */ /* 0x000fea0003800200 */
.L_x_20919:
        /* <DEDUP_REMOVED lines=61> */
.L_x_20917:
[----:B------:R-:W-:Y:S05]  /*3f960*/  BSYNC.RECONVERGENT B2 ;  /* 0x0000000000027941 */ /* 0x000fea0003800200 */
.L_x_20916:
        /* <DEDUP_REMOVED lines=10> */
.L_x_20915:
[----:B------:R-:W-:Y:S05]  /*3fa10*/  BSYNC.RECONVERGENT B1 ;  /* 0x0000000000017941 */ /* 0x000fea0003800200 */
.L_x_20914:
        /* <DEDUP_REMOVED lines=18> */
.L_x_20925:
        /* <DEDUP_REMOVED lines=13> */
.L_x_20927:
[----:B------:R-:W-:Y:S05]  /*3fc10*/  BSYNC.RECONVERGENT B3 ;  /* 0x0000000000037941 */ /* 0x000fea0003800200 */
.L_x_20926:
        /* <DEDUP_REMOVED lines=61> */
.L_x_20924:
[----:B------:R-:W-:Y:S05]  /*3fff0*/  BSYNC.RECONVERGENT B2 ;  /* 0x0000000000027941 */ /* 0x000fea0003800200 */
.L_x_20923:
        /* <DEDUP_REMOVED lines=9> */
.L_x_20922:
[----:B------:R-:W-:Y:S05]  /*40090*/  BSYNC.RECONVERGENT B1 ;  /* 0x0000000000017941 */ /* 0x000fea0003800200 */
.L_x_20921:
        /* <DEDUP_REMOVED lines=18> */
.L_x_20932:
        /* <DEDUP_REMOVED lines=13> */
.L_x_20934:
[----:B------:R-:W-:Y:S05]  /*40290*/  BSYNC.RECONVERGENT B3 ;  /* 0x0000000000037941 */ /* 0x000fea0003800200 */
.L_x_20933:
        /* <DEDUP_REMOVED lines=61> */
.L_x_20931:
[----:B------:R-:W-:Y:S05]  /*40670*/  BSYNC.RECONVERGENT B2 ;  /* 0x0000000000027941 */ /* 0x000fea0003800200 */
.L_x_20930:
        /* <DEDUP_REMOVED lines=10> */
.L_x_20929:
[----:B------:R-:W-:Y:S05]  /*40720*/  BSYNC.RECONVERGENT B1 ;  /* 0x0000000000017941 */ /* 0x000fea0003800200 */
.L_x_20928:
[----:B------:R-:W-:Y:S02]  /*40730*/  F2FP.BF16.F32.PACK_AB R146, RZ, R135 ;  /* 0x00000087ff92723e */ /* 0x000fe400000010ff */
[----:B------:R-:W-:Y:S02]  /*40740*/  PRMT R88, R88, 0x5410, R91 ;  /* 0x0000541058587816 */ /* 0x000fe4000000005b */
[----:B------:R-:W-:Y:S02]  /*40750*/  PRMT R90, R90, 0x5410, R153 ;  /* 0x000054105a5a7816 */ /* 0x000fe40000000099 */
[----:B------:R-:W-:Y:S02]  /*40760*/  PRMT R89, R89, 0x5410, R138 ;  /* 0x0000541059597816 */ /* 0x000fe4000000008a */
[----:B------:R-:W-:-:S07]  /*40770*/  PRMT R91, R208, 0x5410, R146 ;  /* 0x00005410d05b7816 */ /* 0x000fce0000000092 */
.L_x_20878:
        /* <DEDUP_REMOVED lines=26> */
.L_x_20936:
[----:B------:R-:W-:Y:S05]  /*40920*/  BSYNC.RECONVERGENT B1 ;  /* 0x0000000000017941 */ /* 0x000fea0003800200 */
.L_x_20935:
[----:B------:R-:W-:Y:S01]  /*40930*/  VIADD R144, R144, 0x20 ;  /* 0x0000002090907836 */ /* 0x000fe20000000000 */
[----:B------:R-:W-:-:S07]  /*40940*/  IADD3 R139, PT, PT, R139, 0x20, RZ ;  /* 0x000000208b8b7810 */ /* 0x000fce0007ffe0ff */
.L_x_20818:
[----:B------:R-:W-:Y:S05]  /*40950*/  BSYNC.RECONVERGENT B0 ;  /* 0x0000000000007941 */ /* 0x000fea0003800200 */
.L_x_20817:
        /* <DEDUP_REMOVED lines=10> */
.L_x_20940:
[----:B------:R-:W-:Y:S05]  /*40a00*/  BSYNC.RECONVERGENT B1 ;  /* 0x0000000000017941 */ /* 0x000fea0003800200 */
.L_x_20939:
        /* <DEDUP_REMOVED lines=28> */
.L_x_20946:
        /* <DEDUP_REMOVED lines=13> */
.L_x_20948:
[----:B------:R-:W-:Y:S05]  /*40ca0*/  BSYNC.RECONVERGENT B3 ;  /* 0x0000000000037941 */ /* 0x000fea0003800200 */
.L_x_20947:
        /* <DEDUP_REMOVED lines=61> */
.L_x_20945:
[----:B------:R-:W-:Y:S05]  /*41080*/  BSYNC.RECONVERGENT B2 ;  /* 0x0000000000027941 */ /* 0x000fea0003800200 */
.L_x_20944:
        /* <DEDUP_REMOVED lines=12> */
.L_x_20943:
[----:B------:R-:W-:Y:S05]  /*41150*/  BSYNC.RECONVERGENT B1 ;  /* 0x0000000000017941 */ /* 0x000fea0003800200 */
.L_x_20942:
        /* <DEDUP_REMOVED lines=23> */
.L_x_20953:
        /* <DEDUP_REMOVED lines=13> */
.L_x_20955:
[----:B------:R-:W-:Y:S05]  /*413a0*/  BSYNC.RECONVERGENT B3 ;  /* 0x0000000000037941 */ /* 0x000fea0003800200 */
.L_x_20954:
        /* <DEDUP_REMOVED lines=61> */
.L_x_20952:
[----:B------:R-:W-:Y:S05]  /*41780*/  BSYNC.RECONVERGENT B2 ;  /* 0x0000000000027941 */ /* 0x000fea0003800200 */
.L_x_20951:
        /* <DEDUP_REMOVED lines=13> */
.L_x_20950:
[----:B------:R-:W-:Y:S05]  /*41860*/  BSYNC.RECONVERGENT B1 ;  /* 0x0000000000017941 */ /* 0x000fea0003800200 */
.L_x_20949:
        /* <DEDUP_REMOVED lines=22> */
.L_x_20960:
        /* <DEDUP_REMOVED lines=13> */
.L_x_20962:
[----:B------:R-:W-:Y:S05]  /*41aa0*/  BSYNC.RECONVERGENT B3 ;  /* 0x0000000000037941 */ /* 0x000fea0003800200 */
.L_x_20961:
        /* <DEDUP_REMOVED lines=61> */
.L_x_20959:
[----:B------:R-:W-:Y:S05]  /*41e80*/  BSYNC.RECONVERGENT B2 ;  /* 0x0000000000027941 */ /* 0x000fea0003800200 */
.L_x_20958:
        /* <DEDUP_REMOVED lines=11> */
.L_x_20957:
[----:B------:R-:W-:Y:S05]  /*41f40*/  BSYNC.RECONVERGENT B1 ;  /* 0x0000000000017941 */ /* 0x000fea0003800200 */
.L_x_20956:
        /* <DEDUP_REMOVED lines=23> */
.L_x_20967:
        /* <DEDUP_REMOVED lines=13> */
.L_x_20969:
[----:B------:R-:W-:Y:S05]  /*42190*/  BSYNC.RECONVERGENT B3 ;  /* 0x0000000000037941 */ /* 0x000fea0003800200 */
.L_x_20968:
        /* <DEDUP_REMOVED lines=61> */
.L_x_20966:
[----:B------:R-:W-:Y:S05]  /*42570*/  BSYNC.RECONVERGENT B2 ;  /* 0x0000000000027941 */ /* 0x000fea0003800200 */
.L_x_20965:
        /* <DEDUP_REMOVED lines=13> */
.L_x_20964:
[----:B------:R-:W-:Y:S05]  /*42650*/  BSYNC.RECONVERGENT B1 ;  /* 0x0000000000017941 */ /* 0x000fea0003800200 */
.L_x_20963:
        /* <DEDUP_REMOVED lines=22> */
.L_x_20974:
        /* <DEDUP_REMOVED lines=13> */
.L_x_20976:
[----:B------:R-:W-:Y:S05]  /*42890*/  BSYNC.RECONVERGENT B3 ;  /* 0x0000000000037941 */ /* 0x000fea0003800200 */
.L_x_20975:
        /* <DEDUP_REMOVED lines=61> */
.L_x_20973:
[----:B------:R-:W-:Y:S05]  /*42c70*/  BSYNC.RECONVERGENT B2 ;  /* 0x0000000000027941 */ /* 0x000fea0003800200 */
.L_x_20972:
        /* <DEDUP_REMOVED lines=11> */
.L_x_20971:
[----:B------:R-:W-:Y:S05]  /*42d30*/  BSYNC.RECONVERGENT B1 ;  /* 0x0000000000017941 */ /* 0x000fea0003800200 */
.L_x_20970:
        /* <DEDUP_REMOVED lines=23> */
.L_x_20981:
        /* <DEDUP_REMOVED lines=13> */
.L_x_20983:
[----:B------:R-:W-:Y:S05]  /*42f80*/  BSYNC.RECONVERGENT B3 ;  /* 0x0000000000037941 */ /* 0x000fea0003800200 */
.L_x_20982:
        /* <DEDUP_REMOVED lines=61> */
.L_x_20980:
[----:B------:R-:W-:Y:S05]  /*43360*/  BSYNC.RECONVERGENT B2 ;  /* 0x0000000000027941 */ /* 0x000fea0003800200 */
.L_x_20979:
        /* <DEDUP_REMOVED lines=13> */
.L_x_20978:
[----:B------:R-:W-:Y:S05]  /*43440*/  BSYNC.RECONVERGENT B1 ;  /* 0x0000000000017941 */ /* 0x000fea0003800200 */
.L_x_20977:
        /* <DEDUP_REMOVED lines=22> */
.L_x_20988:
        /* <DEDUP_REMOVED lines=13> */
.L_x_20990:
[----:B------:R-:W-:Y:S05]  /*43680*/  BSYNC.RECONVERGENT B3 ;  /* 0x0000000000037941 */ /* 0x000fea0003800200 */
.L_x_20989:
        /* <DEDUP_REMOVED lines=61> */
.L_x_20987:
[----:B------:R-:W-:Y:S05]  /*43a60*/  BSYNC.RECONVERGENT B2 ;  /* 0x0000000000027941 */ /* 0x000fea0003800200 */
.L_x_20986:
        /* <DEDUP_REMOVED lines=11> */
.L_x_20985:
[----:B------:R-:W-:Y:S05]  /*43b20*/  BSYNC.RECONVERGENT B1 ;  /* 0x0000000000017941 */ /* 0x000fea0003800200 */
.L_x_20984:
        /* <DEDUP_REMOVED lines=23> */
.L_x_20995:
        /* <DEDUP_REMOVED lines=13> */
.L_x_20997:
[----:B------:R-:W-:Y:S05]  /*43d70*/  BSYNC.RECONVERGENT B3 ;  /* 0x0000000000037941 */ /* 0x000fea0003800200 */
.L_x_20996:
        /* <DEDUP_REMOVED lines=61> */
.L_x_20994:
[----:B------:R-:W-:Y:S05]  /*44150*/  BSYNC.RECONVERGENT B2 ;  /* 0x0000000000027941 */ /* 0x000fea0003800200 */
.L_x_20993:
        /* <DEDUP_REMOVED lines=13> */
.L_x_20992:
[----:B------:R-:W-:Y:S05]  /*44230*/  BSYNC.RECONVERGENT B1 ;  /* 0x0000000000017941 */ /* 0x000fea0003800200 */
.L_x_20991:
[----:B------:R-:W-:Y:S02]  /*44240*/  F2FP.BF16.F32.PACK_AB R91, RZ, R137 ;  /* 0x00000089ff5b723e */ /* 0x000fe400000010ff */
[----:B------:R-:W-:Y:S02]  /*44250*/  PRMT R90, R155, 0x5410, R90 ;  /* 0x000054109b5a7816 */ /* 0x000fe4000000005a */
[----:B------:R-:W-:Y:S02]  /*44260*/  PRMT R89, R154, 0x5410, R89 ;  /* 0x000054109a597816 */ /* 0x000fe40000000059 */
[----:B------:R-:W-:Y:S02]  /*44270*/  PRMT R88, R145, 0x5410, R88 ;  /* 0x0000541091587816 */ /* 0x000fe40000000058 */
[----:B------:R-:W-:Y:S01]  /*44280*/  PRMT R91, R208, 0x5410, R91 ;  /* 0x00005410d05b7816 */ /* 0x000fe2000000005b */
[----:B------:R-:W-:Y:S06]  /*44290*/  BRA `(.L_x_20998) ;  /* 0x0000003400387947 */ /* 0x000fec0003800000 */
.L_x_20941:
        /* <DEDUP_REMOVED lines=21> */
.L_x_21003:
        /* <DEDUP_REMOVED lines=13> */
.L_x_21005:
[----:B------:R-:W-:Y:S05]  /*444c0*/  BSYNC.RECONVERGENT B3 ;  /* 0x0000000000037941 */ /* 0x000fea0003800200 */
.L_x_21004:
        /* <DEDUP_REMOVED lines=61> */
.L_x_21002:
[----:B------:R-:W-:Y:S05]  /*448a0*/  BSYNC.RECONVERGENT B2 ;  /* 0x0000000000027941 */ /* 0x000fea0003800200 */
.L_x_21001:
        /* <DEDUP_REMOVED lines=10> */
.L_x_21000:
[----:B------:R-:W-:Y:S05]  /*44950*/  BSYNC.RECONVERGENT B1 ;  /* 0x0000000000017941 */ /* 0x000fea0003800200 */
.L_x_20999:
        /* <DEDUP_REMOVED lines=18> */
.L_x_21010:
        /* <DEDUP_REMOVED lines=13> */
.L_x_21012:
[----:B------:R-:W-:Y:S05]  /*44b50*/  BSYNC.RECONVERGENT B3 ;  /* 0x0000000000037941 */ /* 0x000fea0003800200 */
.L_x_21011:
        /* <DEDUP_REMOVED lines=61> */
.L_x_21009:
[----:B------:R-:W-:Y:S05]  /*44f30*/  BSYNC.RECONVERGENT B2 ;  /* 0x0000000000027941 */ /* 0x000fea0003800200 */
.L_x_21008:
        /* <DEDUP_REMOVED lines=10> */
.L_x_21007:
[----:B------:R-:W-:Y:S05]  /*44fe0*/  BSYNC.RECONVERGENT B1 ;  /* 0x0000000000017941 */ /* 0x000fea0003800200 */
.L_x_21006:
        /* <DEDUP_REMOVED lines=18> */
.L_x_21017:
        /* <DEDUP_REMOVED lines=13> */
.L_x_21019:
[----:B------:R-:W-:Y:S05]  /*451e0*/  BSYNC.RECONVERGENT B3 ;  /* 0x0000000000037941 */ /* 0x000fea0003800200 */
.L_x_21018:
        /* <DEDUP_REMOVED lines=61> */
.L_x_21016:
[----:B------:R-:W-:Y:S05]  /*455c0*/  BSYNC.RECONVERGENT B2 ;  /* 0x0000000000027941 */ /* 0x000fea0003800200 */
.L_x_21015:
        /* <DEDUP_REMOVED lines=9> */
.L_x_21014:
[----:B------:R-:W-:Y:S05]  /*45660*/  BSYNC.RECONVERGENT B1 ;  /* 0x0000000000017941 */ /* 0x000fea0003800200 */
.L_x_21013:
        /* <DEDUP_REMOVED lines=18> */
.L_x_21024:
        /* <DEDUP_REMOVED lines=13> */
.L_x_21026:
[----:B------:R-:W-:Y:S05]  /*45860*/  BSYNC.RECONVERGENT B3 ;  /* 0x0000000000037941 */ /* 0x000fea0003800200 */
.L_x_21025:
        /* <DEDUP_REMOVED lines=61> */
.L_x_21023:
[----:B------:R-:W-:Y:S05]  /*45c40*/  BSYNC.RECONVERGENT B2 ;  /* 0x0000000000027941 */ /* 0x000fea0003800200 */
.L_x_21022:
        /* <DEDUP_REMOVED lines=10> */
.L_x_21021:
[----:B------:R-:W-:Y:S05]  /*45cf0*/  BSYNC.RECONVERGENT B1 ;  /* 0x0000000000017941 */ /* 0x000fea0003800200 */
.L_x_21020:
        /* <DEDUP_REMOVED lines=18> */
.L_x_21031:
        /* <DEDUP_REMOVED lines=13> */
.L_x_21033:
[----:B------:R-:W-:Y:S05]  /*45ef0*/  BSYNC.RECONVERGENT B3 ;  /* 0x0000000000037941 */ /* 0x000fea0003800200 */
.L_x_21032:
        /* <DEDUP_REMOVED lines=61> */
.L_x_21030:
[----:B------:R-:W-:Y:S05]  /*462d0*/  BSYNC.RECONVERGENT B2 ;  /* 0x0000000000027941 */ /* 0x000fea0003800200 */
.L_x_21029:
        /* <DEDUP_REMOVED lines=9> */
.L_x_21028:
[----:B------:R-:W-:Y:S05]  /*46370*/  BSYNC.RECONVERGENT B1 ;  /* 0x0000000000017941 */ /* 0x000fea0003800200 */
.L_x_21027:
        /* <DEDUP_REMOVED lines=18> */
.L_x_21038:
        /* <DEDUP_REMOVED lines=13> */
.L_x_21040:
[----:B------:R-:W-:Y:S05]  /*46570*/  BSYNC.RECONVERGENT B3 ;  /* 0x0000000000037941 */ /* 0x000fea0003800200 */
.L_x_21039:
        /* <DEDUP_REMOVED lines=61> */
.L_x_21037:
[----:B------:R-:W-:Y:S05]  /*46950*/  BSYNC.RECONVERGENT B2 ;  /* 0x0000000000027941 */ /* 0x000fea0003800200 */
.L_x_21036:
        /* <DEDUP_REMOVED lines=10> */
.L_x_21035:
[----:B------:R-:W-:Y:S05]  /*46a00*/  BSYNC.RECONVERGENT B1 ;  /* 0x0000000000017941 */ /* 0x000fea0003800200 */
.L_x_21034:
        /* <DEDUP_REMOVED lines=18> */
.L_x_21045:
        /* <DEDUP_REMOVED lines=13> */
.L_x_21047:
[----:B------:R-:W-:Y:S05]  /*46c00*/  BSYNC.RECONVERGENT B3 ;  /* 0x0000000000037941 */ /* 0x000fea0003800200 */
.L_x_21046:
        /* <DEDUP_REMOVED lines=61> */
.L_x_21044:
[----:B------:R-:W-:Y:S05]  /*46fe0*/  BSYNC.RECONVERGENT B2 ;  /* 0x0000000000027941 */ /* 0x000fea0003800200 */
.L_x_21043:
        /* <DEDUP_REMOVED lines=9> */
.L_x_21042:
[----:B------:R-:W-:Y:S05]  /*47080*/  BSYNC.RECONVERGENT B1 ;  /* 0x0000000000017941 */ /* 0x000fea0003800200 */
.L_x_21041:
        /* <DEDUP_REMOVED lines=18> */
.L_x_21052:
        /* <DEDUP_REMOVED lines=13> */
.L_x_21054:
[----:B------:R-:W-:Y:S05]  /*47280*/  BSYNC.RECONVERGENT B3 ;  /* 0x0000000000037941 */ /* 0x000fea0003800200 */
.L_x_21053:
        /* <DEDUP_REMOVED lines=61> */
.L_x_21051:
[----:B------:R-:W-:Y:S05]  /*47660*/  BSYNC.RECONVERGENT B2 ;  /* 0x0000000000027941 */ /* 0x000fea0003800200 */
.L_x_21050:
        /* <DEDUP_REMOVED lines=10> */
.L_x_21049:
[----:B------:R-:W-:Y:S05]  /*47710*/  BSYNC.RECONVERGENT B1 ;  /* 0x0000000000017941 */ /* 0x000fea0003800200 */
.L_x_21048:
[----:B------:R-:W-:Y:S01]  /*47720*/  F2FP.BF16.F32.PACK_AB R146, RZ, R137 ;  /* 0x00000089ff92723e */ /* 0x000fe200000010ff */
[----:B------:R-:W-:Y:S01]  /*47730*/  IMAD.MOV.U32 R138, RZ, RZ, R154 ;  /* 0x000000ffff8a7224 */ /* 0x000fe200078e009a */
[----:B------:R-:W-:Y:S02]  /*47740*/  PRMT R88, R88, 0x5410, R91 ;  /* 0x0000541058587816 */ /* 0x000fe4000000005b */
[----:B------:R-:W-:Y:S02]  /*47750*/  PRMT R90, R90, 0x5410, R155 ;  /* 0x000054105a5a7816 */ /* 0x000fe4000000009b */
[----:B------:R-:W-:Y:S02]  /*47760*/  PRMT R89, R89, 0x5410, R145 ;  /* 0x0000541059597816 */ /* 0x000fe40000000091 */
[----:B------:R-:W-:-:S07]  /*47770*/  PRMT R91, R208, 0x5410, R146 ;  /* 0x00005410d05b7816 */ /* 0x000fce0000000092 */
.L_x_20998:
[----:B------:R-:W0:Y:S02]  /*47780*/  LDC.64 R146, c[0x0][0x3a8] ;  /* 0x0000ea00ff927b82 */ /* 0x000e240000000a00 */
[----:B0-----:R-:W-:-:S05]  /*47790*/  IMAD.WIDE.U32 R144, R144, 0x10, R146 ;  /* 0x0000001090907825 */ /* 0x001fca00078e0092 */
[----:B------:R2:W-:Y:S01]  /*477a0*/  STG.E.128 desc[UR6][R144.64], R88 ;  /* 0x0000005890007986 */ /* 0x0005e2000c101d06 */
[----:B------:R-:W-:Y:S05]  /*477b0*/  @!P0 BRA `(.L_x_20938) ;  /* 0x0000000000508947 */ /* 0x000fea0003800000 */
[----:B--2---:R-:W-:Y:S02]  /*477c0*/  SHF.L.U32 R88, R21, 0x10, RZ ;  /* 0x0000001015587819 */ /* 0x004fe400000006ff */
        /* <DEDUP_REMOVED lines=19> */
.L_x_20938:
[----:B------:R-:W-:Y:S05]  /*47900*/  BSYNC.RECONVERGENT B0 ;  /* 0x0000000000007941 */ /* 0x000fea0003800200 */
.L_x_20937:
        /* <DEDUP_REMOVED lines=289> */
.L_x_21088:
        /* <DEDUP_REMOVED lines=18> */
[----:B------:R-:W-:Y:S01]  /*48c40*/  VIADD R88, R210, 0xffffffff ;  /* 0xffffffffd2587836 */ /* 0x000fe20000000000 */
[----:B------:R-:W-:Y:S01]  /*48c50*/  BSSY.RECONVERGENT B1, `(.L_x_21058) ;  /* 0x000002f000017945 */ /* 0x000fe20003800200 */
[----:B------:R-:W-:Y:S02]  /*48c60*/  FSEL R147, R91, RZ, !P0 ;  /* 0x000000ff5b937208 */ /* 0x000fe40004000000 */
[----:B0-----:R-:W-:-:S05]  /*48c70*/  IMAD R88, R88, R145, RZ ;  /* 0x0000009158587224 */ /* 0x001fca00078e02ff */
        /* <DEDUP_REMOVED lines=8> */
[----:B------:R-:W4:Y:S04]  /*48d00*/  LDL R154, [R1+0x60] ;  /* 0x00006000019a7983 */ /* 0x000f280000100800 */
[----:B------:R-:W4:Y:S04]  /*48d10*/  LDL R153, [R1+0x64] ;  /* 0x0000640001997983 */ /* 0x000f280000100800 */
[----:B------:R-:W4:Y:S04]  /*48d20*/  LDL R152, [R1+0x68] ;  /* 0x0000680001987983 */ /* 0x000f280000100800 */
[----:B------:R-:W4:Y:S01]  /*48d30*/  LDL R145, [R1+0x6c] ;  /* 0x00006c0001917983 */ /* 0x000f220000100800 */
[--C-:B------:R-:W-:Y:S01]  /*48d40*/  FADD.FTZ R89, R29, -R147.reuse ;  /* 0x800000931d597221 */ /* 0x100fe20000010000 */
[--C-:B------:R-:W-:Y:S01]  /*48d50*/  FADD.FTZ R88, R27, -R147.reuse ;  /* 0x800000931b587221 */ /* 0x100fe20000010000 */
[--C-:B------:R-:W-:Y:S01]  /*48d60*/  FADD.FTZ R90, R41, -R147.reuse ;  /* 0x80000093295a7221 */ /* 0x100fe20000010000 */
[--C-:B------:R-:W-:Y:S01]  /*48d70*/  FADD.FTZ R91, R98, -R147.reuse ;  /* 0x80000093625b7221 */ /* 0x100fe20000010000 */
[C---:B------:R-:W-:Y:S01]  /*48d80*/  FMUL.FTZ R89, R139.reuse, R89 ;  /* 0x000000598b597220 */ /* 0x040fe20000410000 */
[C---:B------:R-:W-:Y:S01]  /*48d90*/  FMUL.FTZ R88, R139.reuse, R88 ;  /* 0x000000588b587220 */ /* 0x040fe20000410000 */
[C---:B------:R-:W-:Y:S01]  /*48da0*/  FMUL.FTZ R90, R139.reuse, R90 ;  /* 0x0000005a8b5a7220 */ /* 0x040fe20000410000 */
[----:B------:R-:W-:Y:S01]  /*48db0*/  FMUL.FTZ R91, R139, R91 ;  /* 0x0000005b8b5b7220 */ /* 0x000fe20000410000 */
[----:B------:R-:W-:-:S04]  /*48dc0*/  FADD.FTZ R144, R118, -R147 ;  /* 0x8000009376907221 */ /* 0x000fc80000010000 */
[----:B------:R-:W-:Y:S01]  /*48dd0*/  FMUL.FTZ R144, R139, R144 ;  /* 0x000000908b907220 */ /* 0x000fe20000410000 */
[----:B--2---:R-:W-:Y:S01]  /*48de0*/  FFMA.FTZ R89, R89, R252, R84 ;  /* 0x000000fc59597223 */ /* 0x004fe20000010054 */
[----:B---3--:R-:W-:-:S05]  /*48df0*/  FFMA.FTZ R88, R88, R209, R85 ;  /* 0x000000d158587223 */ /* 0x008fca0000010055 */
[----:B------:R-:W-:Y:S01]  /*48e00*/  F2FP.BF16.F32.PACK_AB R88, R88, R89 ;  /* 0x000000595858723e */ /* 0x000fe200000010ff */
[----:B------:R-:W-:Y:S01]  /*48e10*/  FADD.FTZ R89, R40, -R147 ;  /* 0x8000009328597221 */ /* 0x000fe20000010000 */
[----:B-----5:R-:W-:-:S03]  /*48e20*/  FFMA.FTZ R90, R90, R155, R87 ;  /* 0x0000009b5a5a7223 */ /* 0x020fc60000010057 */
[----:B------:R-:W-:Y:S01]  /*48e30*/  FMUL.FTZ R89, R139, R89 ;  /* 0x000000598b597220 */ /* 0x000fe20000410000 */
[----:B----4-:R-:W-:-:S03]  /*48e40*/  FFMA.FTZ R91, R91, R154, R80 ;  /* 0x0000009a5b5b7223 */ /* 0x010fc60000010050 */
[----:B------:R-:W-:-:S05]  /*48e50*/  FFMA.FTZ R89, R89, R208, R86 ;  /* 0x000000d059597223 */ /* 0x000fca0000010056 */
[----:B------:R-:W-:Y:S01]  /*48e60*/  F2FP.BF16.F32.PACK_AB R89, R90, R89 ;  /* 0x000000595a59723e */ /* 0x000fe200000010ff */
[----:B------:R-:W-:Y:S01]  /*48e70*/  FADD.FTZ R90, R99, -R147 ;  /* 0x80000093635a7221 */ /* 0x000fe20000010000 */
[----:B------:R-:W-:-:S03]  /*48e80*/  FFMA.FTZ R144, R144, R152, R82 ;  /* 0x0000009890907223 */ /* 0x000fc60000010052 */
        /* <DEDUP_REMOVED lines=11> */
.L_x_21059:
[----:B------:R-:W-:Y:S05]  /*48f40*/  BSYNC.RECONVERGENT B1 ;  /* 0x0000000000017941 */ /* 0x000fea0003800200 */
.L_x_21058:
[----:B------:R-:W-:Y:S01]  /*48f50*/  LOP3.LUT P0, RZ, R17, 0x800, RZ, 0xc0, !PT ;  /* 0x0000080011ff7812 */ /* 0x000fe2000780c0ff */
[----:B------:R-:W-:-:S12]  /*48f60*/  BSSY.RECONVERGENT B1, `(.L_x_21060) ;  /* 0x000002a000017945 */ /* 0x000fd80003800200 */
[----:B------:R-:W-:Y:S05]  /*48f70*/  @!P0 BRA `(.L_x_21061) ;  /* 0x0000000000a08947 */ /* 0x000fea0003800000 */
[----:B------:R-:W2:Y:S04]  /*48f80*/  LDL R155, [R1+0x50] ;  /* 0x00005000019b7983 */ /* 0x000ea80000100800 */
[----:B0-----:R-:W3:Y:S04]  /*48f90*/  LDL R90, [R1+0x54] ;  /* 0x00005400015a7983 */ /* 0x001ee80000100800 */
[----:B------:R-:W4:Y:S04]  /*48fa0*/  LDL R154, [R1+0x58] ;  /* 0x00005800019a7983 */ /* 0x000f280000100800 */
[----:B------:R-:W5:Y:S04]  /*48fb0*/  LDL R91, [R1+0x5c] ;  /* 0x00005c00015b7983 */ /* 0x000f680000100800 */
[----:B------:R-:W4:Y:S04]  /*48fc0*/  LDL R153, [R1+0x40] ;  /* 0x0000400001997983 */ /* 0x000f280000100800 */
[----:B------:R-:W4:Y:S04]  /*48fd0*/  LDL R144, [R1+0x44] ;  /* 0x0000440001907983 */ /* 0x000f280000100800 */
[----:B------:R-:W4:Y:S04]  /*48fe0*/  LDL R152, [R1+0x48] ;  /* 0x0000480001987983 */ /* 0x000f280000100800 */
[----:B------:R-:W4:Y:S01]  /*48ff0*/  LDL R145, [R1+0x4c] ;  /* 0x00004c0001917983 */ /* 0x000f220000100800 */
[--C-:B------:R-:W-:Y:S01]  /*49000*/  FADD.FTZ R89, R19, -R147.reuse ;  /* 0x8000009313597221 */ /* 0x100fe20000010000 */
[----:B------:R-:W-:-:S03]  /*49010*/  FADD.FTZ R88, R18, -R147 ;  /* 0x8000009312587221 */ /* 0x000fc60000010000 */
[C---:B------:R-:W-:Y:S01]  /*49020*/  FMUL.FTZ R89, R139.reuse, R89 ;  /* 0x000000598b597220 */ /* 0x040fe20000410000 */
[----:B------:R-:W-:-:S03]  /*49030*/  FMUL.FTZ R88, R139, R88 ;  /* 0x000000588b587220 */ /* 0x000fc60000410000 */
[----:B--2---:R-:W-:Y:S01]  /*49040*/  FFMA.FTZ R89, R89, R155, R76 ;  /* 0x0000009b59597223 */ /* 0x004fe2000001004c */
[----:B---3--:R-:W-:Y:S01]  /*49050*/  FFMA.FTZ R88, R88, R90, R77 ;  /* 0x0000005a58587223 */ /* 0x008fe2000001004d */
[----:B------:R-:W-:-:S04]  /*49060*/  FADD.FTZ R90, R43, -R147 ;  /* 0x800000932b5a7221 */ /* 0x000fc80000010000 */
[----:B------:R-:W-:Y:S01]  /*49070*/  F2FP.BF16.F32.PACK_AB R88, R88, R89 ;  /* 0x000000595858723e */ /* 0x000fe200000010ff */
[----:B------:R-:W-:Y:S01]  /*49080*/  FADD.FTZ R89, R42, -R147 ;  /* 0x800000932a597221 */ /* 0x000fe20000010000 */
[----:B------:R-:W-:-:S03]  /*49090*/  FMUL.FTZ R90, R139, R90 ;  /* 0x0000005a8b5a7220 */ /* 0x000fc60000410000 */
[----:B------:R-:W-:Y:S01]  /*490a0*/  FMUL.FTZ R89, R139, R89 ;  /* 0x000000598b597220 */ /* 0x000fe20000410000 */
[----:B-----5:R-:W-:Y:S01]  /*490b0*/  FFMA.FTZ R90, R90, R91, R79 ;  /* 0x0000005b5a5a7223 */ /* 0x020fe2000001004f */
[----:B------:R-:W-:Y:S02]  /*490c0*/  FADD.FTZ R91, R100, -R147 ;  /* 0x80000093645b7221 */ /* 0x000fe40000010000 */
[----:B----4-:R-:W-:Y:S02]  /*490d0*/  FFMA.FTZ R89, R89, R154, R78 ;  /* 0x0000009a59597223 */ /* 0x010fe4000001004e */
[----:B------:R-:W-:-:S03]  /*490e0*/  FMUL.FTZ R91, R139, R91 ;  /* 0x0000005b8b5b7220 */ /* 0x000fc60000410000 */
[----:B------:R-:W-:Y:S01]  /*490f0*/  F2FP.BF16.F32.PACK_AB R89, R90, R89 ;  /* 0x000000595a59723e */ /* 0x000fe200000010ff */
[----:B------:R-:W-:Y:S01]  /*49100*/  FADD.FTZ R90, R101, -R147 ;  /* 0x80000093655a7221 */ /* 0x000fe20000010000 */
[----:B------:R-:W-:-:S03]  /*49110*/  FFMA.FTZ R91, R91, R153, R140 ;  /* 0x000000995b5b7223 */ /* 0x000fc6000001008c */
[----:B------:R-:W-:-:S04]  /*49120*/  FMUL.FTZ R90, R139, R90 ;  /* 0x0000005a8b5a7220 */ /* 0x000fc80000410000 */
        /* <DEDUP_REMOVED lines=13> */
.L_x_21061:
[----:B------:R-:W-:Y:S05]  /*49200*/  BSYNC.RECONVERGENT B1 ;  /* 0x0000000000017941 */ /* 0x000fea0003800200 */
.L_x_21060:
[----:B------:R-:W-:Y:S01]  /*49210*/  LOP3.LUT P0, RZ, R17, 0x1000, RZ, 0xc0, !PT ;  /* 0x0000100011ff7812 */ /* 0x000fe2000780c0ff */
[----:B------:R-:W-:-:S12]  /*49220*/  BSSY.RECONVERGENT B1, `(.L_x_21062) ;  /* 0x000002a000017945 */ /* 0x000fd80003800200 */
[----:B------:R-:W-:Y:S05]  /*49230*/  @!P0 BRA `(.L_x_21063) ;  /* 0x0000000000a08947 */ /* 0x000fea0003800000 */
[----:B------:R-:W2:Y:S04]  /*49240*/  LDL R155, [R1+0x30] ;  /* 0x00003000019b7983 */ /* 0x000ea80000100800 */
[----:B01----:R-:W3:Y:S04]  /*49250*/  LDL R90, [R1+0x34] ;  /* 0x00003400015a7983 */ /* 0x003ee80000100800 */
        /* <DEDUP_REMOVED lines=35> */
[C---:B0-----:R-:W-:Y:S01]  /*49490*/  IMAD.WIDE.U32 R144, R146.reuse, 0x10, R144 ;  /* 0x0000001092907825 */ /* 0x041fe200078e0090 */
[----:B------:R-:W-:-:S04]  /*494a0*/  IADD3 R146, PT, PT, R146, 0x20, RZ ;  /* 0x0000002092927810 */ /* 0x000fc80007ffe0ff */
[----:B------:R2:W-:Y:S03]  /*494b0*/  STG.E.128 desc[UR6][R144.64], R88 ;  /* 0x0000005890007986 */ /* 0x0005e6000c101d06 */
.L_x_21063:
[----:B------:R-:W-:Y:S05]  /*494c0*/  BSYNC.RECONVERGENT B1 ;  /* 0x0000000000017941 */ /* 0x000fea0003800200 */
.L_x_21062:
[----:B------:R-:W-:Y:S01]  /*494d0*/  LOP3.LUT P0, RZ, R17, 0x2000, RZ, 0xc0, !PT ;  /* 0x0000200011ff7812 */ /* 0x000fe2000780c0ff */
[----:B------:R-:W-:-:S12]  /*494e0*/  BSSY.RECONVERGENT B1, `(.L_x_21064) ;  /* 0x000002a000017945 */ /* 0x000fd80003800200 */
[----:B------:R-:W-:Y:S05]  /*494f0*/  @!P0 BRA `(.L_x_21065) ;  /* 0x0000000000a08947 */ /* 0x000fea0003800000 */
[----:B------:R-:W3:Y:S04]  /*49500*/  LDL R155, [R1+0x10] ;  /* 0x00001000019b7983 */ /* 0x000ee80000100800 */
[----:B012---:R-:W2:Y:S04]  /*49510*/  LDL R90, [R1+0x14] ;  /* 0x00001400015a7983 */ /* 0x007ea80000100800 */
[----:B------:R-:W4:Y:S04]  /*49520*/  LDL R154, [R1+0x18] ;  /* 0x00001800019a7983 */ /* 0x000f280000100800 */
[----:B------:R-:W5:Y:S04]  /*49530*/  LDL R91, [R1+0x1c] ;  /* 0x00001c00015b7983 */ /* 0x000f680000100800 */
[----:B------:R-:W4:Y:S04]  /*49540*/  LDL R153, [R1] ;  /* 0x0000000001997983 */ /* 0x000f280000100800 */
[----:B------:R-:W4:Y:S04]  /*49550*/  LDL R144, [R1+0x4] ;  /* 0x0000040001907983 */ /* 0x000f280000100800 */
[----:B------:R-:W4:Y:S04]  /*49560*/  LDL R152, [R1+0x8] ;  /* 0x0000080001987983 */ /* 0x000f280000100800 */
[----:B------:R-:W4:Y:S01]  /*49570*/  LDL R145, [R1+0xc] ;  /* 0x00000c0001917983 */ /* 0x000f220000100800 */
[--C-:B------:R-:W-:Y:S01]  /*49580*/  FADD.FTZ R89, R14, -R147.reuse ;  /* 0x800000930e597221 */ /* 0x100fe20000010000 */
[----:B------:R-:W-:-:S03]  /*49590*/  FADD.FTZ R88, R13, -R147 ;  /* 0x800000930d587221 */ /* 0x000fc60000010000 */
[C---:B------:R-:W-:Y:S01]  /*495a0*/  FMUL.FTZ R89, R139.reuse, R89 ;  /* 0x000000598b597220 */ /* 0x040fe20000410000 */
[----:B------:R-:W-:-:S03]  /*495b0*/  FMUL.FTZ R88, R139, R88 ;  /* 0x000000588b587220 */ /* 0x000fc60000410000 */
[----:B---3--:R-:W-:Y:S01]  /*495c0*/  FFMA.FTZ R89, R89, R155, R160 ;  /* 0x0000009b59597223 */ /* 0x008fe200000100a0 */
[----:B--2---:R-:W-:Y:S01]  /*495d0*/  FFMA.FTZ R88, R88, R90, R161 ;  /* 0x0000005a58587223 */ /* 0x004fe200000100a1 */
        /* <DEDUP_REMOVED lines=26> */
.L_x_21065:
[----:B------:R-:W-:Y:S05]  /*49780*/  BSYNC.RECONVERGENT B1 ;  /* 0x0000000000017941 */ /* 0x000fea0003800200 */
.L_x_21064:
        /* <DEDUP_REMOVED lines=35> */
.L_x_21067:
[----:B------:R-:W-:Y:S05]  /*499c0*/  BSYNC.RECONVERGENT B1 ;  /* 0x0000000000017941 */ /* 0x000fea0003800200 */
.L_x_21066:
        /* <DEDUP_REMOVED lines=35> */
.L_x_21069:
[----:B------:R-:W-:Y:S05]  /*49c00*/  BSYNC.RECONVERGENT B1 ;  /* 0x0000000000017941 */ /* 0x000fea0003800200 */
.L_x_21068:
        /* <DEDUP_REMOVED lines=35> */
.L_x_21071:
[----:B------:R-:W-:Y:S05]  /*49e40*/  BSYNC.RECONVERGENT B1 ;  /* 0x0000000000017941 */ /* 0x000fea0003800200 */
.L_x_21070:
        /* <DEDUP_REMOVED lines=35> */
.L_x_21073:
[----:B------:R-:W-:Y:S05]  /*4a080*/  BSYNC.RECONVERGENT B1 ;  /* 0x0000000000017941 */ /* 0x000fea0003800200 */
.L_x_21072:
        /* <DEDUP_REMOVED lines=35> */
.L_x_21075:
[----:B------:R-:W-:Y:S05]  /*4a2c0*/  BSYNC.RECONVERGENT B1 ;  /* 0x0000000000017941 */ /* 0x000fea0003800200 */
.L_x_21074:
        /* <DEDUP_REMOVED lines=33> */
.L_x_21057:
[----:B------:R-:W-:Y:S05]  /*4a4e0*/  BSYNC.RECONVERGENT B0 ;  /* 0x0000000000007941 */ /* 0x000fea0003800200 */
.L_x_21056:
[----:B01234-:R-:W0:Y:S02]  /*4a4f0*/  LDC.64 R88, c[0x0][0x380] ;  /* 0x0000e000ff587b82 */ /* 0x01fe240000000a00 */
[----:B0-----:R-:W-:-:S05]  /*4a500*/  IMAD R38, R88, 0x4, R38 ;  /* 0x0000000458267824 */ /* 0x001fca00078e0226 */
[----:B------:R-:W-:-:S13]  /*4a510*/  ISETP.GE.AND P0, PT, R38, R89, PT ;  /* 0x000000592600720c */ /* 0x000fda0003f06270 */
[----:B------:R-:W-:Y:S05]  /*4a520*/  @!P0 BRA `(.L_x_21076) ;  /* 0xfffffb74000c8947 */ /* 0x000fea000383ffff */
[----:B------:R-:W-:Y:S05]  /*4a530*/  EXIT ;  /* 0x000000000000794d */ /* 0x000fea0003800000 */
.L_x_21055:
        /* <DEDUP_REMOVED lines=8> */
.L_x_21078:
[----:B------:R-:W-:Y:S05]  /*4a5c0*/  BSYNC B0 ;  /* 0x0000000000007941 */ /* 0x000fea0003800000 */
.L_x_21077:
        /* <DEDUP_REMOVED lines=9> */
.L_x_21079:
[----:B------:R-:W-:Y:S02]  /*4a660*/  IMAD.MOV.U32 R90, RZ, RZ, 0x4 ;  /* 0x00000004ff5a7424 */ /* 0x000fe400078e00ff */
[----:B------:R-:W-:Y:S01]  /*4a670*/  FADD.FTZ R91, R91, R88 ;  /* 0x000000585b5b7221 */ /* 0x000fe20000010000 */
[----:B------:R-:W-:-:S04]  /*4a680*/  MOV R88, 0xffffffff ;  /* 0xffffffff00587802 */ /* 0x000fc80000000f00 */
[----:B------:R-:W-:-:S07]  /*4a690*/  MOV R145, R91 ;  /* 0x0000005b00917202 */ /* 0x000fce0000000f00 */
[----:B------:R-:W-:Y:S05]  /*4a6a0*/  WARPSYNC.COLLECTIVE R88, `(.L_x_21080) ;  /* 0x0000000058087348 */ /* 0x000fea0003c00000 */
[----:B------:R0:W1:Y:S02]  /*4a6b0*/  SHFL.BFLY P6, R88, R145, R90, R89 ;  /* 0x0c00005a91587389 */ /* 0x00006400000c0059 */
[----:B01----:R-:W-:Y:S05]  /*4a6c0*/  ENDCOLLECTIVE ;  /* 0x000000000000791b */ /* 0x003fea0003800000 */
.L_x_21080:
[----:B------:R-:W-:Y:S02]  /*4a6d0*/  HFMA2 R90, -RZ, RZ, 0, 4.76837158203125e-07 ;  /* 0x00000008ff5a7431 */ /* 0x000fe400000001ff */
[----:B------:R-:W-:Y:S01]  /*4a6e0*/  FADD.FTZ R91, R91, R88 ;  /* 0x000000585b5b7221 */ /* 0x000fe20000010000 */
[----:B------:R-:W-:-:S03]  /*4a6f0*/  IMAD.MOV.U32 R88, RZ, RZ, -0x1 ;  /* 0xffffffffff587424 */ /* 0x000fc600078e00ff */
[----:B------:R-:W-:-:S07]  /*4a700*/  IMAD.MOV.U32 R145, RZ, RZ, R91 ;  /* 0x000000ffff917224 */ /* 0x000fce00078e005b */
[----:B------:R-:W-:Y:S05]  /*4a710*/  WARPSYNC.COLLECTIVE R88, `(.L_x_21081) ;  /* 0x0000000058087348 */ /* 0x000fea0003c00000 */
[----:B------:R0:W1:Y:S02]  /*4a720*/  SHFL.BFLY P6, R88, R145, R90, R89 ;  /* 0x0c00005a91587389 */ /* 0x00006400000c0059 */
[----:B01----:R-:W-:Y:S05]  /*4a730*/  ENDCOLLECTIVE ;  /* 0x000000000000791b */ /* 0x003fea0003800000 */
.L_x_21081:
[----:B------:R-:W-:Y:S02]  /*4a740*/  IMAD.MOV.U32 R90, RZ, RZ, 0x10 ;  /* 0x00000010ff5a7424 */ /* 0x000fe400078e00ff */
[----:B------:R-:W-:Y:S01]  /*4a750*/  FADD.FTZ R91, R91, R88 ;  /* 0x000000585b5b7221 */ /* 0x000fe20000010000 */
[----:B------:R-:W-:-:S04]  /*4a760*/  MOV R88, 0xffffffff ;  /* 0xffffffff00587802 */ /* 0x000fc80000000f00 */
[----:B------:R-:W-:-:S07]  /*4a770*/  MOV R145, R91 ;  /* 0x0000005b00917202 */ /* 0x000fce0000000f00 */
[----:B------:R-:W-:Y:S05]  /*4a780*/  WARPSYNC.COLLECTIVE R88, `(.L_x_21082) ;  /* 0x0000000058087348 */ /* 0x000fea0003c00000 */
[----:B------:R0:W1:Y:S02]  /*4a790*/  SHFL.BFLY P6, R88, R145, R90, R89 ;  /* 0x0c00005a91587389 */ /* 0x00006400000c0059 */
[----:B01----:R-:W-:Y:S05]  /*4a7a0*/  ENDCOLLECTIVE ;  /* 0x000000000000791b */ /* 0x003fea0003800000 */
.L_x_21082:
        /* <DEDUP_REMOVED lines=174> */
.L_x_21083:
[----:B------:R-:W-:Y:S02]  /*4b290*/  HFMA2 R90, -RZ, RZ, 0, 1.1920928955078125e-07 ;  /* 0x00000002ff5a7431 */ /* 0x000fe400000001ff */
[----:B------:R-:W-:Y:S01]  /*4b2a0*/  FADD.FTZ R139, R139, R88 ;  /* 0x000000588b8b7221 */ /* 0x000fe20000010000 */
[----:B------:R-:W-:-:S03]  /*4b2b0*/  IMAD.MOV.U32 R88, RZ, RZ, -0x1 ;  /* 0xffffffffff587424 */ /* 0x000fc600078e00ff */
[----:B------:R-:W-:-:S07]  /*4b2c0*/  IMAD.MOV.U32 R145, RZ, RZ, R139 ;  /* 0x000000ffff917224 */ /* 0x000fce00078e008b */
[----:B------:R-:W-:Y:S05]  /*4b2d0*/  WARPSYNC.COLLECTIVE R88, `(.L_x_21084) ;  /* 0x0000000058087348 */ /* 0x000fea0003c00000 */
[----:B------:R0:W1:Y:S02]  /*4b2e0*/  SHFL.BFLY P6, R88, R145, R90, R89 ;  /* 0x0c00005a91587389 */ /* 0x00006400000c0059 */
[----:B01----:R-:W-:Y:S05]  /*4b2f0*/  ENDCOLLECTIVE ;  /* 0x000000000000791b */ /* 0x003fea0003800000 */
.L_x_21084:
[----:B------:R-:W-:Y:S02]  /*4b300*/  IMAD.MOV.U32 R90, RZ, RZ, 0x4 ;  /* 0x00000004ff5a7424 */ /* 0x000fe400078e00ff */
[----:B------:R-:W-:Y:S01]  /*4b310*/  FADD.FTZ R139, R139, R88 ;  /* 0x000000588b8b7221 */ /* 0x000fe20000010000 */
[----:B------:R-:W-:-:S04]  /*4b320*/  MOV R88, 0xffffffff ;  /* 0xffffffff00587802 */ /* 0x000fc80000000f00 */
[----:B------:R-:W-:-:S07]  /*4b330*/  MOV R145, R139 ;  /* 0x0000008b00917202 */ /* 0x000fce0000000f00 */
[----:B------:R-:W-:Y:S05]  /*4b340*/  WARPSYNC.COLLECTIVE R88, `(.L_x_21085) ;  /* 0x0000000058087348 */ /* 0x000fea0003c00000 */
[----:B------:R0:W1:Y:S02]  /*4b350*/  SHFL.BFLY P6, R88, R145, R90, R89 ;  /* 0x0c00005a91587389 */ /* 0x00006400000c0059 */
[----:B01----:R-:W-:Y:S05]  /*4b360*/  ENDCOLLECTIVE ;  /* 0x000000000000791b */ /* 0x003fea0003800000 */
.L_x_21085:
[----:B------:R-:W-:Y:S02]  /*4b370*/  HFMA2 R90, -RZ, RZ, 0, 4.76837158203125e-07 ;  /* 0x00000008ff5a7431 */ /* 0x000fe400000001ff */
[----:B------:R-:W-:Y:S01]  /*4b380*/  FADD.FTZ R139, R139, R88 ;  /* 0x000000588b8b7221 */ /* 0x000fe20000010000 */
[----:B------:R-:W-:-:S03]  /*4b390*/  IMAD.MOV.U32 R88, RZ, RZ, -0x1 ;  /* 0xffffffffff587424 */ /* 0x000fc600078e00ff */
[----:B------:R-:W-:-:S07]  /*4b3a0*/  IMAD.MOV.U32 R145, RZ, RZ, R139 ;  /* 0x000000ffff917224 */ /* 0x000fce00078e008b */
[----:B------:R-:W-:Y:S05]  /*4b3b0*/  WARPSYNC.COLLECTIVE R88, `(.L_x_21086) ;  /* 0x0000000058087348 */ /* 0x000fea0003c00000 */
[----:B------:R0:W1:Y:S02]  /*4b3c0*/  SHFL.BFLY P6, R88, R145, R90, R89 ;  /* 0x0c00005a91587389 */ /* 0x00006400000c0059 */
[----:B01----:R-:W-:Y:S05]  /*4b3d0*/  ENDCOLLECTIVE ;  /* 0x000000000000791b */ /* 0x003fea0003800000 */
.L_x_21086:
[----:B------:R-:W-:Y:S02]  /*4b3e0*/  IMAD.MOV.U32 R90, RZ, RZ, 0x10 ;  /* 0x00000010ff5a7424 */ /* 0x000fe400078e00ff */
[----:B------:R-:W-:Y:S01]  /*4b3f0*/  FADD.FTZ R139, R139, R88 ;  /* 0x000000588b8b7221 */ /* 0x000fe20000010000 */
[----:B------:R-:W-:-:S04]  /*4b400*/  MOV R88, 0xffffffff ;  /* 0xffffffff00587802 */ /* 0x000fc80000000f00 */
[----:B------:R-:W-:-:S07]  /*4b410*/  MOV R145, R139 ;  /* 0x0000008b00917202 */ /* 0x000fce0000000f00 */
[----:B------:R-:W-:Y:S05]  /*4b420*/  WARPSYNC.COLLECTIVE R88, `(.L_x_21087) ;  /* 0x0000000058087348 */ /* 0x000fea0003c00000 */
[----:B------:R0:W1:Y:S02]  /*4b430*/  SHFL.BFLY P6, R88, R145, R90, R89 ;  /* 0x0c00005a91587389 */ /* 0x00006400000c0059 */
[----:B01----:R-:W-:Y:S05]  /*4b440*/  ENDCOLLECTIVE ;  /* 0x000000000000791b */ /* 0x003fea0003800000 */
.L_x_21087:
[----:B------:R-:W-:Y:S05]  /*4b450*/  BRA `(.L_x_21088) ;  /* 0xffffffd400b07947 */ /* 0x000fea000383ffff */
.L_x_21089:
        /* <DEDUP_REMOVED lines=10> */
.L_x_88458:


//--------------------- .text._ZN10layer_norm13ln_fwd_kernelINS_13Kernel_traitsIf13__nv_bfloat16S2_S2_fjLj2560ELj1ELj4ELj1ELj16ENS_18Kernel_traits_baseILj2560EfS2_S2_S2_fjLj128EEEEELb1ELb0ELb1ELb1EEEvNS_9FwdParamsE --------------------------
	.section	.text._ZN10layer_norm13ln_fwd_kernelINS_13Kernel_traitsIf13__nv_bfloat16S2_S2_fjLj2560ELj1ELj4ELj1ELj16ENS_18Kernel_traits_baseILj2560EfS2_S2_S2_fjLj128EEEEELb1ELb0ELb1ELb1EEEvNS_9FwdParamsE,"ax",@progbits
	.align	128
        .global         _ZN10layer_norm13ln_fwd_kernelINS_13Kernel_traitsIf13__nv_bfloat16S2_S2_fjLj2560ELj1ELj4ELj1ELj16ENS_18Kernel_traits_baseILj2560EfS2_S2_S2_fjLj128EEEEELb1ELb0ELb1ELb1EEEvNS_9FwdParamsE
        .type           _ZN10layer_norm13ln_fwd_kernelINS_13Kernel_traitsIf13__nv_bfloat16S2_S2_fjLj2560ELj1ELj4ELj1ELj16ENS_18Kernel_traits_baseILj2560EfS2_S2_S2_fjLj128EEEEELb1ELb0ELb1ELb1EEEvNS_9FwdParamsE,@function
        .size           _ZN10layer_norm13ln_fwd_kernelINS_13Kernel_traitsIf13__nv_bfloat16S2_S2_fjLj2560ELj1ELj4ELj1ELj16ENS_18Kernel_traits_baseILj2560EfS2_S2_S2_fjLj128EEEEELb1ELb0ELb1ELb1EEEvNS_9FwdParamsE,(.L_x_88459 - _ZN10layer_norm13ln_fwd_kernelINS_13Kernel_traitsIf13__nv_bfloat16S2_S2_fjLj2560ELj1ELj4ELj1ELj16ENS_18Kernel_traits_baseILj2560EfS2_S2_S2_fjLj128EEEEELb1ELb0ELb1ELb1EEEvNS_9FwdParamsE)
        .other          _ZN10layer_norm13ln_fwd_kernelINS_13Kernel_traitsIf13__nv_bfloat16S2_S2_fjLj2560ELj1ELj4ELj1ELj16ENS_18Kernel_traits_baseILj2560EfS2_S2_S2_fjLj128EEEEELb1ELb0ELb1ELb1EEEvNS_9FwdParamsE,@"STO_CUDA_ENTRY STV_DEFAULT"
_ZN10layer_norm13ln_fwd_kernelINS_13Kernel_traitsIf13__nv_bfloat16S2_S2_fjLj2560ELj1ELj4ELj1ELj16ENS_18Kernel_traits_baseILj2560EfS2_S2_S2_fjLj128EEEEELb1ELb0ELb1ELb1EEEvNS_9FwdParamsE:
.text._ZN10layer_norm13ln_fwd_kernelINS_13Kernel_traitsIf13__nv_bfloat16S2_S2_fjLj2560ELj1ELj4ELj1ELj16ENS_18Kernel_traits_baseILj2560EfS2_S2_S2_fjLj128EEEEELb1ELb0ELb1ELb1EEEvNS_9FwdParamsE:
        /* <DEDUP_REMOVED lines=118> */
.L_x_21090:
        /* <DEDUP_REMOVED lines=84> */
.L_x_21091:
[----:B------:R-:W2:Y:S02]  /*0ca0*/  LDCU UR4, c[0x0][0x384] ;  /* 0x00007080ff0477ac */ /* 0x000ea40008000800 */
[----:B--2---:R-:W-:-:S13]  /*0cb0*/  ISETP.GE.AND P0, PT, R0, UR4, PT ;  /* 0x0000000400007c0c */ /* 0x004fda000bf06270 */
[----:B------:R-:W-:Y:S05]  /*0cc0*/  @P0 EXIT ;  /* 0x000000000000094d */ /* 0x000fea0003800000 */
[----:B------:R-:W-:Y:S01]  /*0cd0*/  IMAD.HI.U32 R3, R8, -0x326172a9, RZ ;  /* 0xcd9e8d5708037827 */ /* 0x000fe200078e00ff */
[----:B------:R-:W-:Y:S01]  /*0ce0*/  LOP3.LUT R144, R144, 0x3, RZ, 0xc0, !PT ;  /* 0x0000000390907812 */ /* 0x000fe200078ec0ff */
[----:B------:R-:W2:Y:S02]  /*0cf0*/  LDCU.64 UR4, c[0x0][0x3a0] ;  /* 0x00007400ff0477ac */ /* 0x000ea40008000a00 */
[----:B01----:R-:W-:Y:S01]  /*0d00*/  IMAD.HI.U32 R4, R2, -0x2daee0ad, RZ ;  /* 0xd2511f5302047827 */ /* 0x003fe200078e00ff */
[----:B------:R-:W-:-:S03]  /*0d10*/  LOP3.LUT R3, R14, UR6, R3, 0x96, !PT ;  /* 0x000000060e037c12 */ /* 0x000fc6000f8e9603 */
[----:B------:R-:W-:Y:S01]  /*0d20*/  IMAD R6, R8, -0x326172a9, RZ ;  /* 0xcd9e8d5708067824 */ /* 0x000fe200078e02ff */
[----:B------:R-:W-:Y:S01]  /*0d30*/  LOP3.LUT R4, R4, UR7, RZ, 0x3c, !PT ;  /* 0x0000000704047c12 */ /* 0x000fe2000f8e3cff */
[----:B------:R-:W-:Y:S02]  /*0d40*/  IMAD R10, R2, -0x2daee0ad, RZ ;  /* 0xd2511f53020a7824 */ /* 0x000fe400078e02ff */
[----:B------:R-:W-:-:S04]  /*0d50*/  IMAD.HI.U32 R7, R3, -0x2daee0ad, RZ ;  /* 0xd2511f5303077827 */ /* 0x000fc800078e00ff */
[----:B------:R-:W-:Y:S01]  /*0d60*/  IMAD.HI.U32 R5, R4, -0x326172a9, RZ ;  /* 0xcd9e8d5704057827 */ /* 0x000fe200078e00ff */
[----:B------:R-:W-:Y:S01]  /*0d70*/  LOP3.LUT R7, R10, UR11, R7, 0x96, !PT ;  /* 0x0000000b0a077c12 */ /* 0x000fe2000f8e9607 */
[----:B------:R-:W0:Y:S02]  /*0d80*/  LDCU.U8 UR11, c[0x0][0x410] ;  /* 0x00008200ff0b77ac */ /* 0x000e240008000000 */
[----:B------:R-:W-:Y:S01]  /*0d90*/  IMAD R9, R3, -0x2daee0ad, RZ ;  /* 0xd2511f5303097824 */ /* 0x000fe200078e02ff */
[----:B------:R-:W-:Y:S01]  /*0da0*/  LOP3.LUT R5, R6, UR10, R5, 0x96, !PT ;  /* 0x0000000a06057c12 */ /* 0x000fe2000f8e9605 */
[----:B------:R-:W-:Y:S01]  /*0db0*/  IMAD R4, R4, -0x326172a9, RZ ;  /* 0xcd9e8d5704047824 */ /* 0x000fe200078e02ff */
[----:B------:R-:W1:Y:S01]  /*0dc0*/  LDCU UR10, c[0x0][0x404] ;  /* 0x00008080ff0a77ac */ /* 0x000e620008000800 */
        /* <DEDUP_REMOVED lines=44> */
[----:B------:R-:W-:Y:S02]  /*1090*/  HFMA2 R5, -RZ, RZ, 0, 0 ;  /* 0x00000000ff057431 */ /* 0x000fe400000001ff */
[----:B------:R-:W-:-:S04]  /*10a0*/  IMAD.HI.U32 R141, R10, -0x2daee0ad, RZ ;  /* 0xd2511f530a8d7827 */ /* 0x000fc800078e00ff */
[----:B------:R-:W-:Y:S01]  /*10b0*/  IMAD.HI.U32 R140, R12, -0x326172a9, RZ ;  /* 0xcd9e8d570c8c7827 */ /* 0x000fe200078e00ff */
[----:B------:R-:W-:-:S03]  /*10c0*/  LOP3.LUT R141, R4, UR27, R141, 0x96, !PT ;  /* 0x0000001b048d7c12 */ /* 0x000fc6000f8e968d */
[----:B------:R-:W-:Y:S01]  /*10d0*/  IMAD.MOV.U32 R4, RZ, RZ, R8 ;  /* 0x000000ffff047224 */ /* 0x000fe200078e0008 */
[----:B------:R-:W-:Y:S01]  /*10e0*/  LOP3.LUT R140, R3, UR26, R140, 0x96, !PT ;  /* 0x0000001a038c7c12 */ /* 0x000fe2000f8e968c */
[----:B------:R-:W-:Y:S02]  /*10f0*/  IMAD.MOV.U32 R3, RZ, RZ, R14 ;  /* 0x000000ffff037224 */ /* 0x000fe400078e000e */
[----:B------:R-:W-:Y:S02]  /*1100*/  IMAD R85, R10, -0x2daee0ad, RZ ;  /* 0xd2511f530a557824 */ /* 0x000fe400078e02ff */
[----:B01234-:R-:W-:-:S07]  /*1110*/  IMAD R142, R12, -0x326172a9, RZ ;  /* 0xcd9e8d570c8e7824 */ /* 0x01ffce00078e02ff */
.L_x_22273:
[----:B0-----:R-:W0:Y:S08]  /*1120*/  LDC.64 R136, c[0x0][0x3f0] ;  /* 0x0000fc00ff887b82 */ /* 0x001e300000000a00 */
[----:B------:R-:W1:Y:S01]  /*1130*/  LDC R211, c[0x0][0x388] ;  /* 0x0000e200ffd37b82 */ /* 0x000e620000000800 */
[----:B0-----:R-:W-:-:S06]  /*1140*/  IMAD.WIDE R136, R0, 0x4, R136 ;  /* 0x0000000400887825 */ /* 0x001fcc00078e0288 */
[----:B------:R-:W2:Y:S01]  /*1150*/  LDG.E R136, desc[UR8][R136.64] ;  /* 0x0000000888887981 */ /* 0x000ea2000c1e1900 */
[----:B------:R-:W-:Y:S01]  /*1160*/  IMAD.MOV.U32 R143, RZ, RZ, RZ ;  /* 0x000000ffff8f7224 */ /* 0x000fe200078e00ff */
[----:B--2---:R-:W-:-:S13]  /*1170*/  ISETP.GE.AND P1, PT, R136, 0x1, PT ;  /* 0x000000018800780c */ /* 0x004fda0003f26270 */
[----:B------:R-:W-:Y:S01]  /*1180*/  @P1 VIADD R12, R136, 0xffffffff ;  /* 0xffffffff880c1836 */ /* 0x000fe20000000000 */
[----:B------:R-:W0:Y:S03]  /*1190*/  @P1 LDC.64 R14, c[0x0][0x390] ;  /* 0x0000e400ff0e1b82 */ /* 0x000e260000000a00 */
[----:B-1----:R-:W-:-:S05]  /*11a0*/  @P1 IMAD R11, R12, R211, RZ ;  /* 0x000000d30c0b1224 */ /* 0x002fca00078e02ff */
        /* <DEDUP_REMOVED lines=8> */
[----:B------:R-:W-:Y:S01]  /*1230*/  ISETP.NE.U32.AND P0, PT, RZ, UR4, PT ;  /* 0x00000004ff007c0c */ /* 0x000fe2000bf05070 */
[----:B------:R-:W-:Y:S01]  /*1240*/  IMAD R11, R0, R211, RZ ;  /* 0x000000d3000b7224 */ /* 0x000fe200078e02ff */
[----:B------:R-:W-:Y:S01]  /*1250*/  MOV R34, UR7 ;  /* 0x0000000700227c02 */ /* 0x000fe20008000f00 */
[----:B------:R-:W-:Y:S01]  /*1260*/  IMAD.U32 R35, RZ, RZ, UR7 ;  /* 0x00000007ff237e24 */ /* 0x000fe2000f8e00ff */
[----:B------:R-:W-:Y:S01]  /*1270*/  ISETP.NE.AND.EX P0, PT, RZ, UR5, PT, P0 ;  /* 0x00000005ff007c0c */ /* 0x000fe2000bf05300 */
[----:B------:R-:W-:Y:S01]  /*1280*/  IMAD.U32 R36, RZ, RZ, UR6 ;  /* 0x00000006ff247e24 */ /* 0x000fe2000f8e00ff */
[----:B------:R-:W-:Y:S01]  /*1290*/  SHF.R.S32.HI R16, RZ, 0x1f, R11 ;  /* 0x0000001fff107819 */ /* 0x000fe2000001140b */
[----:B------:R-:W-:Y:S01]  /*12a0*/  IMAD.U32 R38, RZ, RZ, UR7 ;  /* 0x00000007ff267e24 */ /* 0x000fe2000f8e00ff */
[----:B------:R-:W-:Y:S01]  /*12b0*/  MOV R37, UR6 ;  /* 0x0000000600257c02 */ /* 0x000fe20008000f00 */
[----:B------:R-:W-:Y:S01]  /*12c0*/  IMAD.U32 R39, RZ, RZ, UR7 ;  /* 0x00000007ff277e24 */ /* 0x000fe2000f8e00ff */
[----:B------:R-:W-:Y:S01]  /*12d0*/  LEA.HI R16, R16, R11, RZ, 0x3 ;  /* 0x0000000b10107211 */ /* 0x000fe200078f18ff */
        /* <DEDUP_REMOVED lines=9> */
[----:B------:R-:W-:Y:S01]  /*1370*/  IADD3 R34, PT, PT, R34, 0x646e171e, RZ ;  /* 0x646e171e22227810 */ /* 0x000fe20007ffe0ff */
[----:B------:R-:W-:Y:S01]  /*1380*/  IMAD.U32 R48, RZ, RZ, UR6 ;  /* 0x00000006ff307e24 */ /* 0x000fe2000f8e00ff */
[----:B------:R-:W-:Y:S01]  /*1390*/  IADD3 R37, PT, PT, R37, -0x61c88647, RZ ;  /* 0x9e3779b925257810 */ /* 0x000fe20007ffe0ff */
[----:B------:R-:W-:Y:S01]  /*13a0*/  IMAD.U32 R50, RZ, RZ, UR6 ;  /* 0x00000006ff327e24 */ /* 0x000fe2000f8e00ff */
[----:B------:R-:W-:Y:S01]  /*13b0*/  IADD3 R40, PT, PT, R40, -0x126145ec, RZ ;  /* 0xed9eba1428287810 */ /* 0x000fe20007ffe0ff */
[----:B------:R-:W-:Y:S01]  /*13c0*/  IMAD.U32 R51, RZ, RZ, UR7 ;  /* 0x00000007ff337e24 */ /* 0x000fe2000f8e00ff */
[----:B------:R-:W-:Y:S01]  /*13d0*/  IADD3 R43, PT, PT, R43, -0x255992d5, RZ ;  /* 0xdaa66d2b2b2b7810 */ /* 0x000fe20007ffe0ff */
[----:B------:R-:W-:Y:S01]  /*13e0*/  VIADD R35, R35, 0x1fd5c5a3 ;  /* 0x1fd5c5a323237836 */ /* 0x000fe20000000000 */
[----:B------:R-:W-:Y:S01]  /*13f0*/  IADD3 R46, PT, PT, R46, 0x78dde6e4, RZ ;  /* 0x78dde6e42e2e7810 */ /* 0x000fe20007ffe0ff */
[----:B------:R-:W-:Y:S01]  /*1400*/  VIADD R36, R36, 0xf1bbcdc8 ;  /* 0xf1bbcdc824247836 */ /* 0x000fe20000000000 */
[----:B------:R-:W-:Y:S01]  /*1410*/  IADD3 R49, PT, PT, R49, -0x4498517b, RZ ;  /* 0xbb67ae8531317810 */ /* 0x000fe20007ffe0ff */
[----:B------:R-:W-:Y:S01]  /*1420*/  VIADD R38, R38, 0xa9066899 ;  /* 0xa906689926267836 */ /* 0x000fe20000000000 */
[----:B------:R-:W-:Y:S01]  /*1430*/  LEA.HI.SX32 R137, R16, R209, 0x1d ;  /* 0x000000d110897211 */ /* 0x000fe200078feaff */
        /* <DEDUP_REMOVED lines=8> */
[----:B------:R-:W-:Y:S01]  /*14c0*/  VIADD R51, R51, 0x96a522ad ;  /* 0x96a522ad33337836 */ /* 0x000fe20000000000 */
[----:B--2---:R-:W-:Y:S02]  /*14d0*/  PRMT R11, R59, 0x7632, R11 ;  /* 0x000076323b0b7816 */ /* 0x004fe4000000000b */
[----:B------:R-:W-:Y:S02]  /*14e0*/  PRMT R20, R58, 0x7632, R20 ;  /* 0x000076323a147816 */ /* 0x000fe40000000014 */
[----:B------:R-:W-:Y:S02]  /*14f0*/  PRMT R19, R57, 0x7632, R19 ;  /* 0x0000763239137816 */ /* 0x000fe40000000013 */
[----:B------:R-:W-:Y:S01]  /*1500*/  PRMT R21, R56, 0x7632, R21 ;  /* 0x0000763238157816 */ /* 0x000fe20000000015 */
[----:B0-----:R-:W-:Y:S06]  /*1510*/  @!P0 BRA `(.L_x_21092) ;  /* 0x0000002c00c48947 */ /* 0x001fec0003800000 */
        /* <DEDUP_REMOVED lines=25> */
.L_x_21097:
        /* <DEDUP_REMOVED lines=13> */
.L_x_21099:
[----:B------:R-:W-:Y:S05]  /*1780*/  BSYNC.RECONVERGENT B2 ;  /* 0x0000000000027941 */ /* 0x000fea0003800200 */
.L_x_21098:
        /* <DEDUP_REMOVED lines=43> */
.L_x_21096:
[----:B------:R-:W-:Y:S05]  /*1a40*/  BSYNC.RECONVERGENT B1 ;  /* 0x0000000000017941 */ /* 0x000fea0003800200 */
.L_x_21095:
[----:B------:R-:W-:Y:S01]  /*1a50*/  I2FP.F32.U32 R6, R6 ;  /* 0x0000000600067245 */ /* 0x000fe20000201000 */
[----:B------:R-:W-:Y:S01]  /*1a60*/  IMAD.MOV.U32 R17, RZ, RZ, 0x2f800000 ;  /* 0x2f800000ff117424 */ /* 0x000fe200078e00ff */
[----:B------:R-:W-:-:S03]  /*1a70*/  SHF.L.U32 R16, R56, 0x10, RZ ;  /* 0x0000001038107819 */ /* 0x000fc600000006ff */
        /* <DEDUP_REMOVED lines=8> */
.L_x_21094:
[----:B------:R-:W-:Y:S05]  /*1b00*/  BSYNC.RECONVERGENT B0 ;  /* 0x0000000000007941 */ /* 0x000fea0003800200 */
.L_x_21093:
        /* <DEDUP_REMOVED lines=23> */
.L_x_21104:
        /* <DEDUP_REMOVED lines=13> */
.L_x_21106:
[----:B------:R-:W-:Y:S05]  /*1d50*/  BSYNC.RECONVERGENT B2 ;  /* 0x0000000000027941 */ /* 0x000fea0003800200 */
.L_x_21105:
        /* <DEDUP_REMOVED lines=43> */
.L_x_21103:
[----:B------:R-:W-:Y:S05]  /*2010*/  BSYNC.RECONVERGENT B1 ;  /* 0x0000000000017941 */ /* 0x000fea0003800200 */
.L_x_21102:
        /* <DEDUP_REMOVED lines=12> */
.L_x_21101:
[----:B------:R-:W-:Y:S05]  /*20e0*/  BSYNC.RECONVERGENT B0 ;  /* 0x0000000000007941 */ /* 0x000fea0003800200 */
.L_x_21100:
        /* <DEDUP_REMOVED lines=22> */
.L_x_21111:
        /* <DEDUP_REMOVED lines=13> */
.L_x_21113:
[----:B------:R-:W-:Y:S05]  /*2320*/  BSYNC.RECONVERGENT B2 ;  /* 0x0000000000027941 */ /* 0x000fea0003800200 */
.L_x_21112:
        /* <DEDUP_REMOVED lines=43> */
.L_x_21110:
[----:B------:R-:W-:Y:S05]  /*25e0*/  BSYNC.RECONVERGENT B1 ;  /* 0x0000000000017941 */ /* 0x000fea0003800200 */
.L_x_21109:
[----:B------:R-:W-:Y:S01]  /*25f0*/  HFMA2 R23, -RZ, RZ, 0.1171875, 0 ;  /* 0x2f800000ff177431 */ /* 0x000fe200000001ff */
[----:B------:R-:W-:Y:S01]  /*2600*/  I2FP.F32.U32 R8, R8 ;  /* 0x0000000800087245 */ /* 0x000fe20000201000 */
[----:B------:R-:W-:Y:S02]  /*2610*/  IMAD.U32 R17, R57, 0x10000, RZ ;  /* 0x0001000039117824 */ /* 0x000fe400078e00ff */
        /* <DEDUP_REMOVED lines=8> */
.L_x_21108:
[----:B------:R-:W-:Y:S05]  /*26a0*/  BSYNC.RECONVERGENT B0 ;  /* 0x0000000000007941 */ /* 0x000fea0003800200 */
.L_x_21107:
        /* <DEDUP_REMOVED lines=23> */
.L_x_21118:
        /* <DEDUP_REMOVED lines=13> */
.L_x_21120:
[----:B------:R-:W-:Y:S05]  /*28f0*/  BSYNC.RECONVERGENT B2 ;  /* 0x0000000000027941 */ /* 0x000fea0003800200 */
.L_x_21119:
        /* <DEDUP_REMOVED lines=43> */
.L_x_21117:
[----:B------:R-:W-:Y:S05]  /*2bb0*/  BSYNC.RECONVERGENT B1 ;  /* 0x0000000000017941 */ /* 0x000fea0003800200 */
.L_x_21116:
[----:B------:R-:W-:Y:S01]  /*2bc0*/  I2FP.F32.U32 R9, R9 ;  /* 0x0000000900097245 */ /* 0x000fe20000201000 */
[----:B------:R-:W-:Y:S01]  /*2bd0*/  IMAD.MOV.U32 R18, RZ, RZ, 0x2f800000 ;  /* 0x2f800000ff127424 */ /* 0x000fe200078e00ff */
        /* <DEDUP_REMOVED lines=10> */
.L_x_21115:
[----:B------:R-:W-:Y:S05]  /*2c80*/  BSYNC.RECONVERGENT B0 ;  /* 0x0000000000007941 */ /* 0x000fea0003800200 */
.L_x_21114:
        /* <DEDUP_REMOVED lines=22> */
.L_x_21125:
        /* <DEDUP_REMOVED lines=13> */
.L_x_21127:
[----:B------:R-:W-:Y:S05]  /*2ec0*/  BSYNC.RECONVERGENT B2 ;  /* 0x0000000000027941 */ /* 0x000fea0003800200 */
.L_x_21126:
        /* <DEDUP_REMOVED lines=41> */
[----:B------:R-:W-:Y:S01]  /*3160*/  LOP3.LUT R141, R51, R22, R19, 0x96, !PT ;  /* 0x00000016338d7212 */ /* 0x000fe200078e9613 */
[----:B------:R-:W-:-:S07]  /*3170*/  IMAD.MOV.U32 R18, RZ, RZ, R32 ;  /* 0x000000ffff127224 */ /* 0x000fce00078e0020 */
.L_x_21124:
[----:B------:R-:W-:Y:S05]  /*3180*/  BSYNC.RECONVERGENT B1 ;  /* 0x0000000000017941 */ /* 0x000fea0003800200 */
.L_x_21123:
[----:B------:R-:W-:Y:S01]  /*3190*/  I2FP.F32.U32 R18, R18 ;  /* 0x0000001200127245 */ /* 0x000fe20000201000 */
[----:B------:R-:W-:Y:S01]  /*31a0*/  IMAD.MOV.U32 R25, RZ, RZ, 0x2f800000 ;  /* 0x2f800000ff197424 */ /* 0x000fe200078e00ff */
[----:B------:R-:W-:Y:S01]  /*31b0*/  SHF.L.U32 R30, R14, 0x10, RZ ;  /* 0x000000100e1e7819 */ /* 0x000fe200000006ff */
        /* <DEDUP_REMOVED lines=8> */
.L_x_21122:
[----:B------:R-:W-:Y:S05]  /*3240*/  BSYNC.RECONVERGENT B0 ;  /* 0x0000000000007941 */ /* 0x000fea0003800200 */
.L_x_21121:
        /* <DEDUP_REMOVED lines=23> */
.L_x_21132:
        /* <DEDUP_REMOVED lines=13> */
.L_x_21134:
[----:B------:R-:W-:Y:S05]  /*3490*/  BSYNC.RECONVERGENT B2 ;  /* 0x0000000000027941 */ /* 0x000fea0003800200 */
.L_x_21133:
        /* <DEDUP_REMOVED lines=43> */
.L_x_21131:
[----:B------:R-:W-:Y:S05]  /*3750*/  BSYNC.RECONVERGENT B1 ;  /* 0x0000000000017941 */ /* 0x000fea0003800200 */
.L_x_21130:
[----:B------:R-:W-:Y:S01]  /*3760*/  I2FP.F32.U32 R21, R24 ;  /* 0x0000001800157245 */ /* 0x000fe20000201000 */
[----:B------:R-:W-:Y:S02]  /*3770*/  HFMA2 R24, -RZ, RZ, 0.1171875, 0 ;  /* 0x2f800000ff187431 */ /* 0x000fe400000001ff */
[----:B------:R-:W-:Y:S01]  /*3780*/  IMAD.U32 R20, R20, 0x10000, RZ ;  /* 0x0001000014147824 */ /* 0x000fe200078e00ff */
[----:B------:R-:W-:-:S03]  /*3790*/  PRMT R14, R14, 0x7632, R14 ;  /* 0x000076320e0e7816 */ /* 0x000fc6000000000e */
[----:B------:R-:W-:Y:S02]  /*37a0*/  FMUL.FTZ R20, R20, UR13 ;  /* 0x0000000d14147c20 */ /* 0x000fe40008410000 */
[----:B------:R-:W-:Y:S02]  /*37b0*/  IMAD.U32 R31, R14, 0x10000, RZ ;  /* 0x000100000e1f7824 */ /* 0x000fe400078e00ff */
[----:B------:R-:W-:Y:S01]  /*37c0*/  FMUL.FTZ R20, R20, UR12 ;  /* 0x0000000c14147c20 */ /* 0x000fe20008410000 */
[----:B------:R-:W-:-:S05]  /*37d0*/  FFMA.FTZ R21, R21, R24, 1.1641532182693481445e-10 ;  /* 0x2f00000015157423 */ /* 0x000fca0000010018 */
[----:B------:R-:W-:-:S04]  /*37e0*/  FSETP.GTU.FTZ.AND P3, PT, R21, UR10, PT ;  /* 0x0000000a15007c0b */ /* 0x000fc8000bf7c000 */
[----:B------:R-:W-:Y:S02]  /*37f0*/  FSEL R20, R20, RZ, !P3 ;  /* 0x000000ff14147208 */ /* 0x000fe40005800000 */
[----:B------:R-:W-:-:S03]  /*3800*/  SEL R52, RZ, 0x1, P3 ;  /* 0x00000001ff347807 */ /* 0x000fc60001800000 */
[----:B------:R-:W-:-:S07]  /*3810*/  FADD.FTZ R31, R31, R20 ;  /* 0x000000141f1f7221 */ /* 0x000fce0000010000 */
.L_x_21129:
[----:B------:R-:W-:Y:S05]  /*3820*/  BSYNC.RECONVERGENT B0 ;  /* 0x0000000000007941 */ /* 0x000fea0003800200 */
.L_x_21128:
        /* <DEDUP_REMOVED lines=22> */
.L_x_21139:
        /* <DEDUP_REMOVED lines=13> */
.L_x_21141:
[----:B------:R-:W-:Y:S05]  /*3a60*/  BSYNC.RECONVERGENT B2 ;  /* 0x0000000000027941 */ /* 0x000fea0003800200 */
.L_x_21140:
        /* <DEDUP_REMOVED lines=43> */
.L_x_21138:
[----:B------:R-:W-:Y:S05]  /*3d20*/  BSYNC.RECONVERGENT B1 ;  /* 0x0000000000017941 */ /* 0x000fea0003800200 */
.L_x_21137:
        /* <DEDUP_REMOVED lines=11> */
.L_x_21136:
[----:B------:R-:W-:Y:S05]  /*3de0*/  BSYNC.RECONVERGENT B0 ;  /* 0x0000000000007941 */ /* 0x000fea0003800200 */
.L_x_21135:
        /* <DEDUP_REMOVED lines=23> */
.L_x_21146:
        /* <DEDUP_REMOVED lines=13> */
.L_x_21148:
[----:B------:R-:W-:Y:S05]  /*4030*/  BSYNC.RECONVERGENT B2 ;  /* 0x0000000000027941 */ /* 0x000fea0003800200 */
.L_x_21147:
        /* <DEDUP_REMOVED lines=43> */
.L_x_21145:
[----:B------:R-:W-:Y:S05]  /*42f0*/  BSYNC.RECONVERGENT B1 ;  /* 0x0000000000017941 */ /* 0x000fea0003800200 */
.L_x_21144:
        /* <DEDUP_REMOVED lines=12> */
.L_x_21143:
[----:B------:R-:W-:Y:S05]  /*43c0*/  BSYNC.RECONVERGENT B0 ;  /* 0x0000000000007941 */ /* 0x000fea0003800200 */
.L_x_21142:
[----:B------:R-:W-:Y:S02]  /*43d0*/  F2FP.BF16.F32.PACK_AB R15, RZ, R33 ;  /* 0x00000021ff0f723e */ /* 0x000fe400000010ff */
[----:B------:R-:W-:Y:S02]  /*43e0*/  PRMT R14, R19, 0x5410, R14 ;  /* 0x00005410130e7816 */ /* 0x000fe4000000000e */
[----:B------:R-:W-:Y:S02]  /*43f0*/  PRMT R13, R17, 0x5410, R13 ;  /* 0x00005410110d7816 */ /* 0x000fe4000000000d */
[----:B------:R-:W-:Y:S02]  /*4400*/  PRMT R12, R16, 0x5410, R12 ;  /* 0x00005410100c7816 */ /* 0x000fe4000000000c */
[----:B------:R-:W-:Y:S01]  /*4410*/  PRMT R15, R55, 0x5410, R15 ;  /* 0x00005410370f7816 */ /* 0x000fe2000000000f */
[----:B------:R-:W-:Y:S06]  /*4420*/  BRA `(.L_x_21149) ;  /* 0x0000002800e07947 */ /* 0x000fec0003800000 */
.L_x_21092:
        /* <DEDUP_REMOVED lines=21> */
.L_x_21154:
        /* <DEDUP_REMOVED lines=13> */
.L_x_21156:
[----:B------:R-:W-:Y:S05]  /*4650*/  BSYNC.RECONVERGENT B2 ;  /* 0x0000000000027941 */ /* 0x000fea0003800200 */
.L_x_21155:
        /* <DEDUP_REMOVED lines=43> */
.L_x_21153:
[----:B------:R-:W-:Y:S05]  /*4910*/  BSYNC.RECONVERGENT B1 ;  /* 0x0000000000017941 */ /* 0x000fea0003800200 */
.L_x_21152:
        /* <DEDUP_REMOVED lines=9> */
.L_x_21151:
[----:B------:R-:W-:Y:S05]  /*49b0*/  BSYNC.RECONVERGENT B0 ;  /* 0x0000000000007941 */ /* 0x000fea0003800200 */
.L_x_21150:
        /* <DEDUP_REMOVED lines=18> */
.L_x_21161:
        /* <DEDUP_REMOVED lines=13> */
.L_x_21163:
[----:B------:R-:W-:Y:S05]  /*4bb0*/  BSYNC.RECONVERGENT B2 ;  /* 0x0000000000027941 */ /* 0x000fea0003800200 */
.L_x_21162:
        /* <DEDUP_REMOVED lines=43> */
.L_x_21160:
[----:B------:R-:W-:Y:S05]  /*4e70*/  BSYNC.RECONVERGENT B1 ;  /* 0x0000000000017941 */ /* 0x000fea0003800200 */
.L_x_21159:
        /* <DEDUP_REMOVED lines=9> */
.L_x_21158:
[----:B------:R-:W-:Y:S05]  /*4f10*/  BSYNC.RECONVERGENT B0 ;  /* 0x0000000000007941 */ /* 0x000fea0003800200 */
.L_x_21157:
        /* <DEDUP_REMOVED lines=18> */
.L_x_21168:
        /* <DEDUP_REMOVED lines=13> */
.L_x_21170:
[----:B------:R-:W-:Y:S05]  /*5110*/  BSYNC.RECONVERGENT B2 ;  /* 0x0000000000027941 */ /* 0x000fea0003800200 */
.L_x_21169:
        /* <DEDUP_REMOVED lines=43> */
.L_x_21167:
[----:B------:R-:W-:Y:S05]  /*53d0*/  BSYNC.RECONVERGENT B1 ;  /* 0x0000000000017941 */ /* 0x000fea0003800200 */
.L_x_21166:
        /* <DEDUP_REMOVED lines=9> */
.L_x_21165:
[----:B------:R-:W-:Y:S05]  /*5470*/  BSYNC.RECONVERGENT B0 ;  /* 0x0000000000007941 */ /* 0x000fea0003800200 */
.L_x_21164:
        /* <DEDUP_REMOVED lines=18> */
.L_x_21175:
        /* <DEDUP_REMOVED lines=13> */
.L_x_21177:
[----:B------:R-:W-:Y:S05]  /*5670*/  BSYNC.RECONVERGENT B2 ;  /* 0x0000000000027941 */ /* 0x000fea0003800200 */
.L_x_21176:
        /* <DEDUP_REMOVED lines=43> */
.L_x_21174:
[----:B------:R-:W-:Y:S05]  /*5930*/  BSYNC.RECONVERGENT B1 ;  /* 0x0000000000017941 */ /* 0x000fea0003800200 */
.L_x_21173:
        /* <DEDUP_REMOVED lines=9> */
.L_x_21172:
[----:B------:R-:W-:Y:S05]  /*59d0*/  BSYNC.RECONVERGENT B0 ;  /* 0x0000000000007941 */ /* 0x000fea0003800200 */
.L_x_21171:
        /* <DEDUP_REMOVED lines=18> */
.L_x_21182:
        /* <DEDUP_REMOVED lines=13> */
.L_x_21184:
[----:B------:R-:W-:Y:S05]  /*5bd0*/  BSYNC.RECONVERGENT B2 ;  /* 0x0000000000027941 */ /* 0x000fea0003800200 */
.L_x_21183:
        /* <DEDUP_REMOVED lines=43> */
.L_x_21181:
[----:B------:R-:W-:Y:S05]  /*5e90*/  BSYNC.RECONVERGENT B1 ;  /* 0x0000000000017941 */ /* 0x000fea0003800200 */
.L_x_21180:
[----:B------:R-:W-:Y:S01]  /*5ea0*/  I2FP.F32.U32 R14, R19 ;  /* 0x00000013000e7245 */ /* 0x000fe20000201000 */
[----:B------:R-:W-:Y:S02]  /*5eb0*/  HFMA2 R19, -RZ, RZ, 0.1171875, 0 ;  /* 0x2f800000ff137431 */ /* 0x000fe400000001ff */
[----:B------:R-:W-:-:S04]  /*5ec0*/  IMAD.U32 R21, R58, 0x10000, RZ ;  /* 0x000100003a157824 */ /* 0x000fc800078e00ff */
[----:B------:R-:W-:-:S04]  /*5ed0*/  FMUL.FTZ R21, R21, UR13 ;  /* 0x0000000d15157c20 */ /* 0x000fc80008410000 */
[----:B------:R-:W-:Y:S01]  /*5ee0*/  FMUL.FTZ R21, R21, UR12 ;  /* 0x0000000c15157c20 */ /* 0x000fe20008410000 */
[----:B------:R-:W-:-:S05]  /*5ef0*/  FFMA.FTZ R14, R14, R19, 1.1641532182693481445e-10 ;  /* 0x2f0000000e0e7423 */ /* 0x000fca0000010013 */
[----:B------:R-:W-:-:S04]  /*5f00*/  FSETP.GTU.FTZ.AND P2, PT, R14, UR10, PT ;  /* 0x0000000a0e007c0b */ /* 0x000fc8000bf5c000 */
[----:B------:R-:W-:Y:S02]  /*5f10*/  SEL R54, RZ, 0x1, P2 ;  /* 0x00000001ff367807 */ /* 0x000fe40001000000 */
[----:B------:R-:W-:-:S07]  /*5f20*/  FSEL R30, R21, RZ, !P2 ;  /* 0x000000ff151e7208 */ /* 0x000fce0005000000 */
.L_x_21179:
[----:B------:R-:W-:Y:S05]  /*5f30*/  BSYNC.RECONVERGENT B0 ;  /* 0x0000000000007941 */ /* 0x000fea0003800200 */
.L_x_21178:
        /* <DEDUP_REMOVED lines=18> */
.L_x_21189:
        /* <DEDUP_REMOVED lines=13> */
.L_x_21191:
[----:B------:R-:W-:Y:S05]  /*6130*/  BSYNC.RECONVERGENT B2 ;  /* 0x0000000000027941 */ /* 0x000fea0003800200 */
.L_x_21190:
        /* <DEDUP_REMOVED lines=43> */
.L_x_21188:
[----:B------:R-:W-:Y:S05]  /*63f0*/  BSYNC.RECONVERGENT B1 ;  /* 0x0000000000017941 */ /* 0x000fea0003800200 */
.L_x_21187:
        /* <DEDUP_REMOVED lines=9> */
.L_x_21186:
[----:B------:R-:W-:Y:S05]  /*6490*/  BSYNC.RECONVERGENT B0 ;  /* 0x0000000000007941 */ /* 0x000fea0003800200 */
.L_x_21185:
        /* <DEDUP_REMOVED lines=18> */
.L_x_21196:
        /* <DEDUP_REMOVED lines=13> */
.L_x_21198:
[----:B------:R-:W-:Y:S05]  /*6690*/  BSYNC.RECONVERGENT B2 ;  /* 0x0000000000027941 */ /* 0x000fea0003800200 */
.L_x_21197:
        /* <DEDUP_REMOVED lines=43> */
.L_x_21195:
[----:B------:R-:W-:Y:S05]  /*6950*/  BSYNC.RECONVERGENT B1 ;  /* 0x0000000000017941 */ /* 0x000fea0003800200 */
.L_x_21194:
        /* <DEDUP_REMOVED lines=9> */
.L_x_21193:
[----:B------:R-:W-:Y:S05]  /*69f0*/  BSYNC.RECONVERGENT B0 ;  /* 0x0000000000007941 */ /* 0x000fea0003800200 */
.L_x_21192:
        /* <DEDUP_REMOVED lines=18> */
.L_x_21203:
        /* <DEDUP_REMOVED lines=13> */
.L_x_21205:
[----:B------:R-:W-:Y:S05]  /*6bf0*/  BSYNC.RECONVERGENT B2 ;  /* 0x0000000000027941 */ /* 0x000fea0003800200 */
.L_x_21204:
        /* <DEDUP_REMOVED lines=43> */
.L_x_21202:
[----:B------:R-:W-:Y:S05]  /*6eb0*/  BSYNC.RECONVERGENT B1 ;  /* 0x0000000000017941 */ /* 0x000fea0003800200 */
.L_x_21201:
        /* <DEDUP_REMOVED lines=9> */
.L_x_21200:
[----:B------:R-:W-:Y:S05]  /*6f50*/  BSYNC.RECONVERGENT B0 ;  /* 0x0000000000007941 */ /* 0x000fea0003800200 */
.L_x_21199:
[----:B------:R-:W-:Y:S02]  /*6f60*/  F2FP.BF16.F32.PACK_AB R11, RZ, R33 ;  /* 0x00000021ff0b723e */ /* 0x000fe400000010ff */
[----:B------:R-:W-:Y:S02]  /*6f70*/  PRMT R12, R12, 0x5410, R15 ;  /* 0x000054100c0c7816 */ /* 0x000fe4000000000f */
[----:B------:R-:W-:Y:S02]  /*6f80*/  PRMT R14, R14, 0x5410, R17 ;  /* 0x000054100e0e7816 */ /* 0x000fe40000000011 */
[----:B------:R-:W-:Y:S02]  /*6f90*/  PRMT R13, R13, 0x5410, R16 ;  /* 0x000054100d0d7816 */ /* 0x000fe40000000010 */
[----:B------:R-:W-:-:S07]  /*6fa0*/  PRMT R15, R19, 0x5410, R11 ;  /* 0x00005410130f7816 */ /* 0x000fce000000000b */
.L_x_21149:
        /* <DEDUP_REMOVED lines=26> */
.L_x_21207:
[----:B------:R-:W-:Y:S05]  /*7150*/  BSYNC.RECONVERGENT B0 ;  /* 0x0000000000007941 */ /* 0x000fea0003800200 */
.L_x_21206:
[----:B------:R-:W-:Y:S04]  /*7160*/  BSSY.RECONVERGENT B0, `(.L_x_21208) ;  /* 0x0000005000007945 */ /* 0x000fe80003800200 */
[----:B------:R-:W-:Y:S05]  /*7170*/  @!P1 BRA `(.L_x_21209) ;  /* 0x00000000000c9947 */ /* 0x000fea0003800000 */
[----:B01----:R-:W0:Y:S02]  /*7180*/  LDC.64 R12, c[0x0][0x390] ;  /* 0x0000e400ff0c7b82 */ /* 0x003e240000000a00 */
[----:B0-----:R-:W-:-:S05]  /*7190*/  IMAD.WIDE.U32 R12, R11, 0x10, R12 ;  /* 0x000000100b0c7825 */ /* 0x001fca00078e000c */
[----:B------:R2:W5:Y:S02]  /*71a0*/  LDG.E.128 R56, desc[UR8][R12.64] ;  /* 0x000000080c387981 */ /* 0x000564000c1e1d00 */
.L_x_21209:
[----:B------:R-:W-:Y:S05]  /*71b0*/  BSYNC.RECONVERGENT B0 ;  /* 0x0000000000007941 */ /* 0x000fea0003800200 */
.L_x_21208:
[----:B------:R-:W-:Y:S05]  /*71c0*/  @!P0 BRA `(.L_x_21210) ;  /* 0x0000002c00d88947 */ /* 0x000fea0003800000 */
[----:B012---:R-:W0:Y:S01]  /*71d0*/  LDC.64 R12, c[0x0][0x3a0] ;  /* 0x0000e800ff0c7b82 */ /* 0x007e220000000a00 */
        /* <DEDUP_REMOVED lines=25> */
.L_x_21215:
        /* <DEDUP_REMOVED lines=13> */
.L_x_21217:
[----:B------:R-:W-:Y:S05]  /*7440*/  BSYNC.RECONVERGENT B2 ;  /* 0x0000000000027941 */ /* 0x000fea0003800200 */
.L_x_21216:
        /* <DEDUP_REMOVED lines=43> */
.L_x_21214:
[----:B------:R-:W-:Y:S05]  /*7700*/  BSYNC.RECONVERGENT B1 ;  /* 0x0000000000017941 */ /* 0x000fea0003800200 */
.L_x_21213:
[----:B------:R-:W-:Y:S01]  /*7710*/  I2FP.F32.U32 R6, R6 ;  /* 0x0000000600067245 */ /* 0x000fe20000201000 */
[----:B------:R-:W-:Y:S01]  /*7720*/  IMAD.MOV.U32 R17, RZ, RZ, 0x2f800000 ;  /* 0x2f800000ff117424 */ /* 0x000fe200078e00ff */
[----:B------:R-:W-:Y:S01]  /*7730*/  SHF.L.U32 R18, R12, 0x10, RZ ;  /* 0x000000100c127819 */ /* 0x000fe200000006ff */
[----:B-----5:R-:W-:Y:S02]  /*7740*/  IMAD.U32 R16, R56, 0x10000, RZ ;  /* 0x0001000038107824 */ /* 0x020fe400078e00ff */
[----:B------:R-:W-:Y:S02]  /*7750*/  FFMA.FTZ R6, R6, R17, 1.1641532182693481445e-10 ;  /* 0x2f00000006067423 */ /* 0x000fe40000010011 */
[----:B------:R-:W-:-:S03]  /*7760*/  FMUL.FTZ R16, R16, UR13 ;  /* 0x0000000d10107c20 */ /* 0x000fc60008410000 */
[----:B------:R-:W-:Y:S01]  /*7770*/  FSETP.GTU.FTZ.AND P3, PT, R6, UR10, PT ;  /* 0x0000000a06007c0b */ /* 0x000fe2000bf7c000 */
[----:B------:R-:W-:-:S03]  /*7780*/  FMUL.FTZ R16, R16, UR12 ;  /* 0x0000000c10107c20 */ /* 0x000fc60008410000 */
[----:B------:R-:W-:Y:S02]  /*7790*/  SEL R6, RZ, 0x1, P3 ;  /* 0x00000001ff067807 */ /* 0x000fe40001800000 */
[----:B------:R-:W-:-:S05]  /*77a0*/  FSEL R17, R16, RZ, !P3 ;  /* 0x000000ff10117208 */ /* 0x000fca0005800000 */
[----:B------:R-:W-:-:S07]  /*77b0*/  FADD.FTZ R17, R18, R17 ;  /* 0x0000001112117221 */ /* 0x000fce0000010000 */
.L_x_21212:
[----:B------:R-:W-:Y:S05]  /*77c0*/  BSYNC.RECONVERGENT B0 ;  /* 0x0000000000007941 */ /* 0x000fea0003800200 */
.L_x_21211:
        /* <DEDUP_REMOVED lines=23> */
.L_x_21222:
        /* <DEDUP_REMOVED lines=13> */
.L_x_21224:
[----:B------:R-:W-:Y:S05]  /*7a10*/  BSYNC.RECONVERGENT B2 ;  /* 0x0000000000027941 */ /* 0x000fea0003800200 */
.L_x_21223:
        /* <DEDUP_REMOVED lines=43> */
.L_x_21221:
[----:B------:R-:W-:Y:S05]  /*7cd0*/  BSYNC.RECONVERGENT B1 ;  /* 0x0000000000017941 */ /* 0x000fea0003800200 */
.L_x_21220:
        /* <DEDUP_REMOVED lines=13> */
.L_x_21219:
[----:B------:R-:W-:Y:S05]  /*7db0*/  BSYNC.RECONVERGENT B0 ;  /* 0x0000000000007941 */ /* 0x000fea0003800200 */
.L_x_21218:
        /* <DEDUP_REMOVED lines=22> */
.L_x_21229:
        /* <DEDUP_REMOVED lines=13> */
.L_x_21231:
[----:B------:R-:W-:Y:S05]  /*7ff0*/  BSYNC.RECONVERGENT B2 ;  /* 0x0000000000027941 */ /* 0x000fea0003800200 */
.L_x_21230:
        /* <DEDUP_REMOVED lines=43> */
.L_x_21228:
[----:B------:R-:W-:Y:S05]  /*82b0*/  BSYNC.RECONVERGENT B1 ;  /* 0x0000000000017941 */ /* 0x000fea0003800200 */
.L_x_21227:
        /* <DEDUP_REMOVED lines=11> */
.L_x_21226:
[----:B------:R-:W-:Y:S05]  /*8370*/  BSYNC.RECONVERGENT B0 ;  /* 0x0000000000007941 */ /* 0x000fea0003800200 */
.L_x_21225:
        /* <DEDUP_REMOVED lines=23> */
.L_x_21236:
        /* <DEDUP_REMOVED lines=13> */
.L_x_21238:
[----:B------:R-:W-:Y:S05]  /*85c0*/  BSYNC.RECONVERGENT B2 ;  /* 0x0000000000027941 */ /* 0x000fea0003800200 */
.L_x_21237:
        /* <DEDUP_REMOVED lines=43> */
.L_x_21235:
[----:B------:R-:W-:Y:S05]  /*8880*/  BSYNC.RECONVERGENT B1 ;  /* 0x0000000000017941 */ /* 0x000fea0003800200 */
.L_x_21234:
        /* <DEDUP_REMOVED lines=13> */
.L_x_21233:
[----:B------:R-:W-:Y:S05]  /*8960*/  BSYNC.RECONVERGENT B0 ;  /* 0x0000000000007941 */ /* 0x000fea0003800200 */
.L_x_21232:
        /* <DEDUP_REMOVED lines=22> */
.L_x_21243:
        /* <DEDUP_REMOVED lines=13> */
.L_x_21245:
[----:B------:R-:W-:Y:S05]  /*8ba0*/  BSYNC.RECONVERGENT B2 ;  /* 0x0000000000027941 */ /* 0x000fea0003800200 */
.L_x_21244:
        /* <DEDUP_REMOVED lines=43> */
.L_x_21242:
[----:B------:R-:W-:Y:S05]  /*8e60*/  BSYNC.RECONVERGENT B1 ;  /* 0x0000000000017941 */ /* 0x000fea0003800200 */
.L_x_21241:
        /* <DEDUP_REMOVED lines=11> */
.L_x_21240:
[----:B------:R-:W-:Y:S05]  /*8f20*/  BSYNC.RECONVERGENT B0 ;  /* 0x0000000000007941 */ /* 0x000fea0003800200 */
.L_x_21239:
        /* <DEDUP_REMOVED lines=23> */
.L_x_21250:
        /* <DEDUP_REMOVED lines=13> */
.L_x_21252:
[----:B------:R-:W-:Y:S05]  /*9170*/  BSYNC.RECONVERGENT B2 ;  /* 0x0000000000027941 */ /* 0x000fea0003800200 */
.L_x_21251:
        /* <DEDUP_REMOVED lines=43> */
.L_x_21249:
[----:B------:R-:W-:Y:S05]  /*9430*/  BSYNC.RECONVERGENT B1 ;  /* 0x0000000000017941 */ /* 0x000fea0003800200 */
.L_x_21248:
        /* <DEDUP_REMOVED lines=13> */
.L_x_21247:
[----:B------:R-:W-:Y:S05]  /*9510*/  BSYNC.RECONVERGENT B0 ;  /* 0x0000000000007941 */ /* 0x000fea0003800200 */
.L_x_21246:
        /* <DEDUP_REMOVED lines=22> */
.L_x_21257:
        /* <DEDUP_REMOVED lines=13> */
.L_x_21259:
[----:B------:R-:W-:Y:S05]  /*9750*/  BSYNC.RECONVERGENT B2 ;  /* 0x0000000000027941 */ /* 0x000fea0003800200 */
.L_x_21258:
        /* <DEDUP_REMOVED lines=43> */
.L_x_21256:
[----:B------:R-:W-:Y:S05]  /*9a10*/  BSYNC.RECONVERGENT B1 ;  /* 0x0000000000017941 */ /* 0x000fea0003800200 */
.L_x_21255:
        /* <DEDUP_REMOVED lines=11> */
.L_x_21254:
[----:B------:R-:W-:Y:S05]  /*9ad0*/  BSYNC.RECONVERGENT B0 ;  /* 0x0000000000007941 */ /* 0x000fea0003800200 */
.L_x_21253:
        /* <DEDUP_REMOVED lines=23> */
.L_x_21264:
        /* <DEDUP_REMOVED lines=13> */
.L_x_21266:
[----:B------:R-:W-:Y:S05]  /*9d20*/  BSYNC.RECONVERGENT B2 ;  /* 0x0000000000027941 */ /* 0x000fea0003800200 */
.L_x_21265:
        /* <DEDUP_REMOVED lines=43> */
.L_x_21263:
[----:B------:R-:W-:Y:S05]  /*9fe0*/  BSYNC.RECONVERGENT B1 ;  /* 0x0000000000017941 */ /* 0x000fea0003800200 */
.L_x_21262:
        /* <DEDUP_REMOVED lines=13> */
.L_x_21261:
[----:B------:R-:W-:Y:S05]  /*a0c0*/  BSYNC.RECONVERGENT B0 ;  /* 0x0000000000007941 */ /* 0x000fea0003800200 */
.L_x_21260:
[----:B------:R-:W-:Y:S02]  /*a0d0*/  F2FP.BF16.F32.PACK_AB R15, RZ, R24 ;  /* 0x00000018ff0f723e */ /* 0x000fe400000010ff */
[----:B------:R-:W-:Y:S02]  /*a0e0*/  PRMT R14, R84, 0x5410, R14 ;  /* 0x00005410540e7816 */ /* 0x000fe4000000000e */
[----:B------:R-:W-:Y:S02]  /*a0f0*/  PRMT R13, R55, 0x5410, R13 ;  /* 0x00005410370d7816 */ /* 0x000fe4000000000d */
[----:B------:R-:W-:Y:S02]  /*a100*/  PRMT R12, R25, 0x5410, R12 ;  /* 0x00005410190c7816 */ /* 0x000fe4000000000c */
[----:B------:R-:W-:Y:S01]  /*a110*/  PRMT R15, R85, 0x5410, R15 ;  /* 0x00005410550f7816 */ /* 0x000fe2000000000f */
[----:B------:R-:W-:Y:S06]  /*a120*/  BRA `(.L_x_21267) ;  /* 0x0000002800f07947 */ /* 0x000fec0003800000 */
.L_x_21210:
[----:B------:R-:W-:Y:S01]  /*a130*/  BSSY.RECONVERGENT B0, `(.L_x_21268) ;  /* 0x0000058000007945 */ /* 0x000fe20003800200 */
[----:B0-----:R-:W-:Y:S01]  /*a140*/  MOV R17, RZ ;  /* 0x000000ff00117202 */ /* 0x001fe20000000f00 */
[----:B------:R-:W-:Y:S02]  /*a150*/  IMAD.MOV.U32 R16, RZ, RZ, R18 ;  /* 0x000000ffff107224 */ /* 0x000fe400078e0012 */
[----:B-12---:R-:W-:Y:S01]  /*a160*/  IMAD.MOV.U32 R13, RZ, RZ, R20 ;  /* 0x000000ffff0d7224 */ /* 0x006fe200078e0014 */
        /* <DEDUP_REMOVED lines=17> */
.L_x_21272:
        /* <DEDUP_REMOVED lines=13> */
.L_x_21274:
[----:B------:R-:W-:Y:S05]  /*a350*/  BSYNC.RECONVERGENT B2 ;  /* 0x0000000000027941 */ /* 0x000fea0003800200 */
.L_x_21273:
        /* <DEDUP_REMOVED lines=43> */
.L_x_21271:
[----:B------:R-:W-:Y:S05]  /*a610*/  BSYNC.RECONVERGENT B1 ;  /* 0x0000000000017941 */ /* 0x000fea0003800200 */
.L_x_21270:
        /* <DEDUP_REMOVED lines=9> */
.L_x_21269:
[----:B------:R-:W-:Y:S05]  /*a6b0*/  BSYNC.RECONVERGENT B0 ;  /* 0x0000000000007941 */ /* 0x000fea0003800200 */
.L_x_21268:
        /* <DEDUP_REMOVED lines=18> */
.L_x_21279:
        /* <DEDUP_REMOVED lines=13> */
.L_x_21281:
[----:B------:R-:W-:Y:S05]  /*a8b0*/  BSYNC.RECONVERGENT B2 ;  /* 0x0000000000027941 */ /* 0x000fea0003800200 */
.L_x_21280:
        /* <DEDUP_REMOVED lines=43> */
.L_x_21278:
[----:B------:R-:W-:Y:S05]  /*ab70*/  BSYNC.RECONVERGENT B1 ;  /* 0x0000000000017941 */ /* 0x000fea0003800200 */
.L_x_21277:
        /* <DEDUP_REMOVED lines=10> */
.L_x_21276:
[----:B------:R-:W-:Y:S05]  /*ac20*/  BSYNC.RECONVERGENT B0 ;  /* 0x0000000000007941 */ /* 0x000fea0003800200 */
.L_x_21275:
        /* <DEDUP_REMOVED lines=18> */
.L_x_21286:
        /* <DEDUP_REMOVED lines=13> */
.L_x_21288:
[----:B------:R-:W-:Y:S05]  /*ae20*/  BSYNC.RECONVERGENT B2 ;  /* 0x0000000000027941 */ /* 0x000fea0003800200 */
.L_x_21287:
        /* <DEDUP_REMOVED lines=43> */
.L_x_21285:
[----:B------:R-:W-:Y:S05]  /*b0e0*/  BSYNC.RECONVERGENT B1 ;  /* 0x0000000000017941 */ /* 0x000fea0003800200 */
.L_x_21284:
        /* <DEDUP_REMOVED lines=9> */
.L_x_21283:
[----:B------:R-:W-:Y:S05]  /*b180*/  BSYNC.RECONVERGENT B0 ;  /* 0x0000000000007941 */ /* 0x000fea0003800200 */
.L_x_21282:
        /* <DEDUP_REMOVED lines=18> */
.L_x_21293:
        /* <DEDUP_REMOVED lines=13> */
.L_x_21295:
[----:B------:R-:W-:Y:S05]  /*b380*/  BSYNC.RECONVERGENT B2 ;  /* 0x0000000000027941 */ /* 0x000fea0003800200 */
.L_x_21294:
        /* <DEDUP_REMOVED lines=43> */
.L_x_21292:
[----:B------:R-:W-:Y:S05]  /*b640*/  BSYNC.RECONVERGENT B1 ;  /* 0x0000000000017941 */ /* 0x000fea0003800200 */
.L_x_21291:
        /* <DEDUP_REMOVED lines=10> */
.L_x_21290:
[----:B------:R-:W-:Y:S05]  /*b6f0*/  BSYNC.RECONVERGENT B0 ;  /* 0x0000000000007941 */ /* 0x000fea0003800200 */
.L_x_21289:
        /* <DEDUP_REMOVED lines=18> */
.L_x_21300:
        /* <DEDUP_REMOVED lines=13> */
.L_x_21302:
[----:B------:R-:W-:Y:S05]  /*b8f0*/  BSYNC.RECONVERGENT B2 ;  /* 0x0000000000027941 */ /* 0x000fea0003800200 */
.L_x_21301:
        /* <DEDUP_REMOVED lines=43> */
.L_x_21299:
[----:B------:R-:W-:Y:S05]  /*bbb0*/  BSYNC.RECONVERGENT B1 ;  /* 0x0000000000017941 */ /* 0x000fea0003800200 */
.L_x_21298:
        /* <DEDUP_REMOVED lines=9> */
.L_x_21297:
[----:B------:R-:W-:Y:S05]  /*bc50*/  BSYNC.RECONVERGENT B0 ;  /* 0x0000000000007941 */ /* 0x000fea0003800200 */
.L_x_21296:
        /* <DEDUP_REMOVED lines=18> */
.L_x_21307:
        /* <DEDUP_REMOVED lines=13> */
.L_x_21309:
[----:B------:R-:W-:Y:S05]  /*be50*/  BSYNC.RECONVERGENT B2 ;  /* 0x0000000000027941 */ /* 0x000fea0003800200 */
.L_x_21308:
        /* <DEDUP_REMOVED lines=43> */
.L_x_21306:
[----:B------:R-:W-:Y:S05]  /*c110*/  BSYNC.RECONVERGENT B1 ;  /* 0x0000000000017941 */ /* 0x000fea0003800200 */
.L_x_21305:
        /* <DEDUP_REMOVED lines=10> */
.L_x_21304:
[----:B------:R-:W-:Y:S05]  /*c1c0*/  BSYNC.RECONVERGENT B0 ;  /* 0x0000000000007941 */ /* 0x000fea0003800200 */
.L_x_21303:
        /* <DEDUP_REMOVED lines=18> */
.L_x_21314:
        /* <DEDUP_REMOVED lines=13> */
.L_x_21316:
[----:B------:R-:W-:Y:S05]  /*c3c0*/  BSYNC.RECONVERGENT B2 ;  /* 0x0000000000027941 */ /* 0x000fea0003800200 */
.L_x_21315:
        /* <DEDUP_REMOVED lines=43> */
.L_x_21313:
[----:B------:R-:W-:Y:S05]  /*c680*/  BSYNC.RECONVERGENT B1 ;  /* 0x0000000000017941 */ /* 0x000fea0003800200 */
.L_x_21312:
        /* <DEDUP_REMOVED lines=9> */
.L_x_21311:
[----:B------:R-:W-:Y:S05]  /*c720*/  BSYNC.RECONVERGENT B0 ;  /* 0x0000000000007941 */ /* 0x000fea0003800200 */
.L_x_21310:
        /* <DEDUP_REMOVED lines=18> */
.L_x_21321:
        /* <DEDUP_REMOVED lines=13> */
.L_x_21323:
[----:B------:R-:W-:Y:S05]  /*c920*/  BSYNC.RECONVERGENT B2 ;  /* 0x0000000000027941 */ /* 0x000fea0003800200 */
.L_x_21322:
        /* <DEDUP_REMOVED lines=43> */
.L_x_21320:
[----:B------:R-:W-:Y:S05]  /*cbe0*/  BSYNC.RECONVERGENT B1 ;  /* 0x0000000000017941 */ /* 0x000fea0003800200 */
.L_x_21319:
        /* <DEDUP_REMOVED lines=10> */
.L_x_21318:
[----:B------:R-:W-:Y:S05]  /*cc90*/  BSYNC.RECONVERGENT B0 ;  /* 0x0000000000007941 */ /* 0x000fea0003800200 */
.L_x_21317:
[----:B------:R-:W-:Y:S02]  /*cca0*/  F2FP.BF16.F32.PACK_AB R84, RZ, R24 ;  /* 0x00000018ff54723e */ /* 0x000fe400000010ff */
[----:B------:R-:W-:Y:S02]  /*ccb0*/  PRMT R12, R12, 0x5410, R15 ;  /* 0x000054100c0c7816 */ /* 0x000fe4000000000f */
[----:B------:R-:W-:Y:S02]  /*ccc0*/  PRMT R14, R14, 0x5410, R55 ;  /* 0x000054100e0e7816 */ /* 0x000fe40000000037 */
[----:B------:R-:W-:Y:S02]  /*ccd0*/  PRMT R13, R13, 0x5410, R25 ;  /* 0x000054100d0d7816 */ /* 0x000fe40000000019 */
[----:B------:R-:W-:-:S07]  /*cce0*/  PRMT R15, R92, 0x5410, R84 ;  /* 0x000054105c0f7816 */ /* 0x000fce0000000054 */
.L_x_21267:
[----:B------:R-:W-:Y:S01]  /*ccf0*/  VIADD R84, R137, 0x20 ;  /* 0x0000002089547836 */ /* 0x000fe20000000000 */
[----:B------:R-:W-:Y:S03]  /*cd00*/  BSSY.RECONVERGENT B0, `(.L_x_21324) ;  /* 0x0000018000007945 */ /* 0x000fe60003800200 */
        /* <DEDUP_REMOVED lines=19> */
[----:B0-----:R-:W-:-:S03]  /*ce40*/  IMAD.WIDE.U32 R14, R11, 0x8, R86 ;  /* 0x000000080b0e7825 */ /* 0x001fc600078e0056 */
[----:B------:R-:W-:Y:S02]  /*ce50*/  LOP3.LUT R12, R13, 0xff, R6, 0xf8, !PT ;  /* 0x000000ff0d0c7812 */ /* 0x000fe400078ef806 */
[----:B------:R-:W-:-:S05]  /*ce60*/  LOP3.LUT R13, R25, R85, RZ, 0xfc, !PT ;  /* 0x00000055190d7212 */ /* 0x000fca00078efcff */
[----:B------:R1:W-:Y:S02]  /*ce70*/  STG.E.64 desc[UR8][R14.64], R12 ;  /* 0x0000000c0e007986 */ /* 0x0003e4000c101b08 */
.L_x_21325:
[----:B------:R-:W-:Y:S05]  /*ce80*/  BSYNC.RECONVERGENT B0 ;  /* 0x0000000000007941 */ /* 0x000fea0003800200 */
.L_x_21324:
[----:B------:R-:W-:Y:S04]  /*ce90*/  BSSY.RECONVERGENT B0, `(.L_x_21326) ;  /* 0x0000006000007945 */ /* 0x000fe80003800200 */
[----:B------:R-:W-:Y:S05]  /*cea0*/  @!P1 BRA `(.L_x_21327) ;  /* 0x0000000000109947 */ /* 0x000fea0003800000 */
[----:B01----:R-:W0:Y:S01]  /*ceb0*/  LDC.64 R12, c[0x0][0x390] ;  /* 0x0000e400ff0c7b82 */ /* 0x003e220000000a00 */
[----:B------:R-:W-:-:S05]  /*cec0*/  IADD3 R11, PT, PT, R143, 0x40, RZ ;  /* 0x000000408f0b7810 */ /* 0x000fca0007ffe0ff */
[----:B0-----:R-:W-:-:S05]  /*ced0*/  IMAD.WIDE.U32 R12, R11, 0x10, R12 ;  /* 0x000000100b0c7825 */ /* 0x001fca00078e000c */
[----:B-----5:R2:W5:Y:S02]  /*cee0*/  LDG.E.128 R56, desc[UR8][R12.64] ;  /* 0x000000080c387981 */ /* 0x020564000c1e1d00 */
.L_x_21327:
[----:B------:R-:W-:Y:S05]  /*cef0*/  BSYNC.RECONVERGENT B0 ;  /* 0x0000000000007941 */ /* 0x000fea0003800200 */
.L_x_21326:
        /* <DEDUP_REMOVED lines=27> */
.L_x_21333:
        /* <DEDUP_REMOVED lines=13> */
.L_x_21335:
[----:B------:R-:W-:Y:S05]  /*d180*/  BSYNC.RECONVERGENT B2 ;  /* 0x0000000000027941 */ /* 0x000fea0003800200 */
.L_x_21334:
        /* <DEDUP_REMOVED lines=43> */
.L_x_21332:
[----:B------:R-:W-:Y:S05]  /*d440*/  BSYNC.RECONVERGENT B1 ;  /* 0x0000000000017941 */ /* 0x000fea0003800200 */
.L_x_21331:
        /* <DEDUP_REMOVED lines=11> */
.L_x_21330:
[----:B------:R-:W-:Y:S05]  /*d500*/  BSYNC.RECONVERGENT B0 ;  /* 0x0000000000007941 */ /* 0x000fea0003800200 */
.L_x_21329:
        /* <DEDUP_REMOVED lines=23> */
.L_x_21340:
        /* <DEDUP_REMOVED lines=13> */
.L_x_21342:
[----:B------:R-:W-:Y:S05]  /*d750*/  BSYNC.RECONVERGENT B2 ;  /* 0x0000000000027941 */ /* 0x000fea0003800200 */
.L_x_21341:
        /* <DEDUP_REMOVED lines=43> */
.L_x_21339:
[----:B------:R-:W-:Y:S05]  /*da10*/  BSYNC.RECONVERGENT B1 ;  /* 0x0000000000017941 */ /* 0x000fea0003800200 */
.L_x_21338:
[----:B------:R-:W-:Y:S01]  /*da20*/  HFMA2 R14, -RZ, RZ, 0.1171875, 0 ;  /* 0x2f800000ff0e7431 */ /* 0x000fe200000001ff */
[----:B-----5:R-:W-:Y:S02]  /*da30*/  PRMT R12, R56, 0x7632, R12 ;  /* 0x00007632380c7816 */ /* 0x020fe4000000000c */
[----:B------:R-:W-:Y:S02]  /*da40*/  I2FP.F32.U32 R7, R7 ;  /* 0x0000000700077245 */ /* 0x000fe40000201000 */
[----:B------:R-:W-:Y:S01]  /*da50*/  PRMT R84, R84, 0x7632, R84 ;  /* 0x0000763254547816 */ /* 0x000fe20000000054 */
[----:B------:R-:W-:Y:S02]  /*da60*/  IMAD.U32 R12, R12, 0x10000, RZ ;  /* 0x000100000c0c7824 */ /* 0x000fe400078e00ff */
[----:B------:R-:W-:Y:S02]  /*da70*/  FFMA.FTZ R7, R7, R14, 1.1641532182693481445e-10 ;  /* 0x2f00000007077423 */ /* 0x000fe4000001000e */
[----:B------:R-:W-:Y:S01]  /*da80*/  FMUL.FTZ R12, R12, UR13 ;  /* 0x0000000d0c0c7c20 */ /* 0x000fe20008410000 */
[----:B------:R-:W-:-:S03]  /*da90*/  IMAD.U32 R13, R84, 0x10000, RZ ;  /* 0x00010000540d7824 */ /* 0x000fc600078e00ff */
[----:B------:R-:W-:Y:S01]  /*daa0*/  FMUL.FTZ R12, R12, UR12 ;  /* 0x0000000c0c0c7c20 */ /* 0x000fe20008410000 */
[----:B------:R-:W-:-:S04]  /*dab0*/  FSETP.GTU.FTZ.AND P3, PT, R7, UR10, PT ;  /* 0x0000000a07007c0b */ /* 0x000fc8000bf7c000 */
[----:B------:R-:W-:Y:S02]  /*dac0*/  FSEL R12, R12, RZ, !P3 ;  /* 0x000000ff0c0c7208 */ /* 0x000fe40005800000 */
[----:B------:R-:W-:-:S03]  /*dad0*/  SEL R7, RZ, 0x1, P3 ;  /* 0x00000001ff077807 */ /* 0x000fc60001800000 */
[----:B------:R-:W-:-:S07]  /*dae0*/  FADD.FTZ R12, R13, R12 ;  /* 0x0000000c0d0c7221 */ /* 0x000fce0000010000 */
.L_x_21337:
[----:B------:R-:W-:Y:S05]  /*daf0*/  BSYNC.RECONVERGENT B0 ;  /* 0x0000000000007941 */ /* 0x000fea0003800200 */
.L_x_21336:
        /* <DEDUP_REMOVED lines=22> */
.L_x_21347:
        /* <DEDUP_REMOVED lines=13> */
.L_x_21349:
[----:B------:R-:W-:Y:S05]  /*dd30*/  BSYNC.RECONVERGENT B2 ;  /* 0x0000000000027941 */ /* 0x000fea0003800200 */
.L_x_21348:
        /* <DEDUP_REMOVED lines=43> */
.L_x_21346:
[----:B------:R-:W-:Y:S05]  /*dff0*/  BSYNC.RECONVERGENT B1 ;  /* 0x0000000000017941 */ /* 0x000fea0003800200 */
.L_x_21345:
        /* <DEDUP_REMOVED lines=11> */
.L_x_21344:
[----:B------:R-:W-:Y:S05]  /*e0b0*/  BSYNC.RECONVERGENT B0 ;  /* 0x0000000000007941 */ /* 0x000fea0003800200 */
.L_x_21343:
        /* <DEDUP_REMOVED lines=23> */
.L_x_21354:
        /* <DEDUP_REMOVED lines=13> */
.L_x_21356:
[----:B------:R-:W-:Y:S05]  /*e300*/  BSYNC.RECONVERGENT B2 ;  /* 0x0000000000027941 */ /* 0x000fea0003800200 */
.L_x_21355:
        /* <DEDUP_REMOVED lines=43> */
.L_x_21353:
[----:B------:R-:W-:Y:S05]  /*e5c0*/  BSYNC.RECONVERGENT B1 ;  /* 0x0000000000017941 */ /* 0x000fea0003800200 */
.L_x_21352:
        /* <DEDUP_REMOVED lines=13> */
.L_x_21351:
[----:B------:R-:W-:Y:S05]  /*e6a0*/  BSYNC.RECONVERGENT B0 ;  /* 0x0000000000007941 */ /* 0x000fea0003800200 */
.L_x_21350:
        /* <DEDUP_REMOVED lines=22> */
.L_x_21361:
        /* <DEDUP_REMOVED lines=13> */
.L_x_21363:
[----:B------:R-:W-:Y:S05]  /*e8e0*/  BSYNC.RECONVERGENT B2 ;  /* 0x0000000000027941 */ /* 0x000fea0003800200 */
.L_x_21362:
        /* <DEDUP_REMOVED lines=43> */
.L_x_21360:
[----:B------:R-:W-:Y:S05]  /*eba0*/  BSYNC.RECONVERGENT B1 ;  /* 0x0000000000017941 */ /* 0x000fea0003800200 */
.L_x_21359:
        /* <DEDUP_REMOVED lines=11> */
.L_x_21358:
[----:B------:R-:W-:Y:S05]  /*ec60*/  BSYNC.RECONVERGENT B0 ;  /* 0x0000000000007941 */ /* 0x000fea0003800200 */
.L_x_21357:
        /* <DEDUP_REMOVED lines=23> */
.L_x_21368:
        /* <DEDUP_REMOVED lines=13> */
.L_x_21370:
[----:B------:R-:W-:Y:S05]  /*eeb0*/  BSYNC.RECONVERGENT B2 ;  /* 0x0000000000027941 */ /* 0x000fea0003800200 */
.L_x_21369:
        /* <DEDUP_REMOVED lines=43> */
.L_x_21367:
[----:B------:R-:W-:Y:S05]  /*f170*/  BSYNC.RECONVERGENT B1 ;  /* 0x0000000000017941 */ /* 0x000fea0003800200 */
.L_x_21366:
        /* <DEDUP_REMOVED lines=13> */
.L_x_21365:
[----:B------:R-:W-:Y:S05]  /*f250*/  BSYNC.RECONVERGENT B0 ;  /* 0x0000000000007941 */ /* 0x000fea0003800200 */
.L_x_21364:
        /* <DEDUP_REMOVED lines=22> */
.L_x_21375:
        /* <DEDUP_REMOVED lines=13> */
.L_x_21377:
[----:B------:R-:W-:Y:S05]  /*f490*/  BSYNC.RECONVERGENT B2 ;  /* 0x0000000000027941 */ /* 0x000fea0003800200 */
.L_x_21376:
        /* <DEDUP_REMOVED lines=43> */
.L_x_21374:
[----:B------:R-:W-:Y:S05]  /*f750*/  BSYNC.RECONVERGENT B1 ;  /* 0x0000000000017941 */ /* 0x000fea0003800200 */
.L_x_21373:
        /* <DEDUP_REMOVED lines=11> */
.L_x_21372:
[----:B------:R-:W-:Y:S05]  /*f810*/  BSYNC.RECONVERGENT B0 ;  /* 0x0000000000007941 */ /* 0x000fea0003800200 */
.L_x_21371:
        /* <DEDUP_REMOVED lines=23> */
.L_x_21382:
        /* <DEDUP_REMOVED lines=13> */
.L_x_21384:
[----:B------:R-:W-:Y:S05]  /*fa60*/  BSYNC.RECONVERGENT B2 ;  /* 0x0000000000027941 */ /* 0x000fea0003800200 */
.L_x_21383:
        /* <DEDUP_REMOVED lines=43> */
.L_x_21381:
[----:B------:R-:W-:Y:S05]  /*fd20*/  BSYNC.RECONVERGENT B1 ;  /* 0x0000000000017941 */ /* 0x000fea0003800200 */
.L_x_21380:
[----:B------:R-:W-:Y:S01]  /*fd30*/  HFMA2 R55, -RZ, RZ, 0.1171875, 0 ;  /* 0x2f800000ff377431 */ /* 0x000fe200000001ff */
[----:B------:R-:W-:Y:S02]  /*fd40*/  I2FP.F32.U32 R10, R10 ;  /* 0x0000000a000a7245 */ /* 0x000fe40000201000 */
[----:B------:R-:W-:-:S03]  /*fd50*/  PRMT R87, R87, 0x7632, R87 ;  /* 0x0000763257577816 */ /* 0x000fc60000000057 */
[----:B------:R-:W-:Y:S01]  /*fd60*/  FFMA.FTZ R10, R10, R55, 1.1641532182693481445e-10 ;  /* 0x2f0000000a0a7423 */ /* 0x000fe20000010037 */
[----:B-----5:R-:W-:-:S04]  /*fd70*/  PRMT R55, R59, 0x7632, R55 ;  /* 0x000076323b377816 */ /* 0x020fc80000000037 */
[----:B------:R-:W-:Y:S01]  /*fd80*/  FSETP.GTU.FTZ.AND P2, PT, R10, UR10, PT ;  /* 0x0000000a0a007c0b */ /* 0x000fe2000bf5c000 */
[----:B------:R-:W-:Y:S02]  /*fd90*/  IMAD.U32 R55, R55, 0x10000, RZ ;  /* 0x0001000037377824 */ /* 0x000fe400078e00ff */
[----:B------:R-:W-:Y:S02]  /*fda0*/  IMAD.U32 R10, R87, 0x10000, RZ ;  /* 0x00010000570a7824 */ /* 0x000fe400078e00ff */
[----:B------:R-:W-:-:S04]  /*fdb0*/  FMUL.FTZ R55, R55, UR13 ;  /* 0x0000000d37377c20 */ /* 0x000fc80008410000 */
[----:B------:R-:W-:-:S05]  /*fdc0*/  FMUL.FTZ R55, R55, UR12 ;  /* 0x0000000c37377c20 */ /* 0x000fca0008410000 */
[----:B------:R-:W-:-:S05]  /*fdd0*/  FSEL R55, R55, RZ, !P2 ;  /* 0x000000ff37377208 */ /* 0x000fca0005000000 */
[----:B------:R-:W-:Y:S01]  /*fde0*/  FADD.FTZ R55, R10, R55 ;  /* 0x000000370a377221 */ /* 0x000fe20000010000 */
[----:B------:R-:W-:-:S07]  /*fdf0*/  SEL R10, RZ, 0x1, P2 ;  /* 0x00000001ff0a7807 */ /* 0x000fce0001000000 */
.L_x_21379:
[----:B------:R-:W-:Y:S05]  /*fe00*/  BSYNC.RECONVERGENT B0 ;  /* 0x0000000000007941 */ /* 0x000fea0003800200 */
.L_x_21378:
[----:B------:R-:W-:Y:S02]  /*fe10*/  F2FP.BF16.F32.PACK_AB R87, RZ, R55 ;  /* 0x00000037ff57723e */ /* 0x000fe400000010ff */
[----:B------:R-:W-:Y:S02]  /*fe20*/  PRMT R86, R91, 0x5410, R86 ;  /* 0x000054105b567816 */ /* 0x000fe40000000056 */
[----:B------:R-:W-:Y:S02]  /*fe30*/  PRMT R85, R90, 0x5410, R85 ;  /* 0x000054105a557816 */ /* 0x000fe40000000055 */
[----:B------:R-:W-:Y:S02]  /*fe40*/  PRMT R84, R88, 0x5410, R84 ;  /* 0x0000541058547816 */ /* 0x000fe40000000054 */
[----:B------:R-:W-:Y:S01]  /*fe50*/  PRMT R87, R98, 0x5410, R87 ;  /* 0x0000541062577816 */ /* 0x000fe20000000057 */
[----:B------:R-:W-:Y:S06]  /*fe60*/  BRA `(.L_x_21385) ;  /* 0x0000002800f07947 */ /* 0x000fec0003800000 */
.L_x_21328:
[----:B------:R-:W-:Y:S01]  /*fe70*/  BSSY.RECONVERGENT B0, `(.L_x_21386) ;  /* 0x0000058000007945 */ /* 0x000fe20003800200 */
[----:B------:R-:W-:Y:S01]  /*fe80*/  MOV R11, RZ ;  /* 0x000000ff000b7202 */ /* 0x000fe20000000f00 */
[----:B------:R-:W-:Y:S02]  /*fe90*/  IMAD.MOV.U32 R89, RZ, RZ, R16 ;  /* 0x000000ffff597224 */ /* 0x000fe400078e0010 */
[----:B012---:R-:W-:Y:S01]  /*fea0*/  IMAD.MOV.U32 R13, RZ, RZ, R88 ;  /* 0x000000ffff0d7224 */ /* 0x007fe200078e0058 */
        /* <DEDUP_REMOVED lines=17> */
.L_x_21390:
        /* <DEDUP_REMOVED lines=13> */
.L_x_21392:
[----:B------:R-:W-:Y:S05]  /*10090*/  BSYNC.RECONVERGENT B2 ;  /* 0x0000000000027941 */ /* 0x000fea0003800200 */
.L_x_21391:
        /* <DEDUP_REMOVED lines=43> */
.L_x_21389:
[----:B------:R-:W-:Y:S05]  /*10350*/  BSYNC.RECONVERGENT B1 ;  /* 0x0000000000017941 */ /* 0x000fea0003800200 */
.L_x_21388:
        /* <DEDUP_REMOVED lines=9> */
.L_x_21387:
[----:B------:R-:W-:Y:S05]  /*103f0*/  BSYNC.RECONVERGENT B0 ;  /* 0x0000000000007941 */ /* 0x000fea0003800200 */
.L_x_21386:
        /* <DEDUP_REMOVED lines=18> */
.L_x_21397:
        /* <DEDUP_REMOVED lines=13> */
.L_x_21399:
[----:B------:R-:W-:Y:S05]  /*105f0*/  BSYNC.RECONVERGENT B2 ;  /* 0x0000000000027941 */ /* 0x000fea0003800200 */
.L_x_21398:
        /* <DEDUP_REMOVED lines=43> */
.L_x_21396:
[----:B------:R-:W-:Y:S05]  /*108b0*/  BSYNC.RECONVERGENT B1 ;  /* 0x0000000000017941 */ /* 0x000fea0003800200 */
.L_x_21395:
        /* <DEDUP_REMOVED lines=10> */
.L_x_21394:
[----:B------:R-:W-:Y:S05]  /*10960*/  BSYNC.RECONVERGENT B0 ;  /* 0x0000000000007941 */ /* 0x000fea0003800200 */
.L_x_21393:
        /* <DEDUP_REMOVED lines=18> */
.L_x_21404:
        /* <DEDUP_REMOVED lines=13> */
.L_x_21406:
[----:B------:R-:W-:Y:S05]  /*10b60*/  BSYNC.RECONVERGENT B2 ;  /* 0x0000000000027941 */ /* 0x000fea0003800200 */
.L_x_21405:
        /* <DEDUP_REMOVED lines=43> */
.L_x_21403:
[----:B------:R-:W-:Y:S05]  /*10e20*/  BSYNC.RECONVERGENT B1 ;  /* 0x0000000000017941 */ /* 0x000fea0003800200 */
.L_x_21402:
        /* <DEDUP_REMOVED lines=9> */
.L_x_21401:
[----:B------:R-:W-:Y:S05]  /*10ec0*/  BSYNC.RECONVERGENT B0 ;  /* 0x0000000000007941 */ /* 0x000fea0003800200 */
.L_x_21400:
        /* <DEDUP_REMOVED lines=18> */
.L_x_21411:
        /* <DEDUP_REMOVED lines=13> */
.L_x_21413:
[----:B------:R-:W-:Y:S05]  /*110c0*/  BSYNC.RECONVERGENT B2 ;  /* 0x0000000000027941 */ /* 0x000fea0003800200 */
.L_x_21412:
        /* <DEDUP_REMOVED lines=43> */
.L_x_21410:
[----:B------:R-:W-:Y:S05]  /*11380*/  BSYNC.RECONVERGENT B1 ;  /* 0x0000000000017941 */ /* 0x000fea0003800200 */
.L_x_21409:
        /* <DEDUP_REMOVED lines=10> */
.L_x_21408:
[----:B------:R-:W-:Y:S05]  /*11430*/  BSYNC.RECONVERGENT B0 ;  /* 0x0000000000007941 */ /* 0x000fea0003800200 */
.L_x_21407:
        /* <DEDUP_REMOVED lines=18> */
.L_x_21418:
        /* <DEDUP_REMOVED lines=13> */
.L_x_21420:
[----:B------:R-:W-:Y:S05]  /*11630*/  BSYNC.RECONVERGENT B2 ;  /* 0x0000000000027941 */ /* 0x000fea0003800200 */
.L_x_21419:
        /* <DEDUP_REMOVED lines=43> */
.L_x_21417:
[----:B------:R-:W-:Y:S05]  /*118f0*/  BSYNC.RECONVERGENT B1 ;  /* 0x0000000000017941 */ /* 0x000fea0003800200 */
.L_x_21416:
        /* <DEDUP_REMOVED lines=9> */
.L_x_21415:
[----:B------:R-:W-:Y:S05]  /*11990*/  BSYNC.RECONVERGENT B0 ;  /* 0x0000000000007941 */ /* 0x000fea0003800200 */
.L_x_21414:
        /* <DEDUP_REMOVED lines=18> */
.L_x_21425:
        /* <DEDUP_REMOVED lines=13> */
.L_x_21427:
[----:B------:R-:W-:Y:S05]  /*11b90*/  BSYNC.RECONVERGENT B2 ;  /* 0x0000000000027941 */ /* 0x000fea0003800200 */
.L_x_21426:
        /* <DEDUP_REMOVED lines=43> */
.L_x_21424:
[----:B------:R-:W-:Y:S05]  /*11e50*/  BSYNC.RECONVERGENT B1 ;  /* 0x0000000000017941 */ /* 0x000fea0003800200 */
.L_x_21423:
        /* <DEDUP_REMOVED lines=10> */
.L_x_21422:
[----:B------:R-:W-:Y:S05]  /*11f00*/  BSYNC.RECONVERGENT B0 ;  /* 0x0000000000007941 */ /* 0x000fea0003800200 */
.L_x_21421:
        /* <DEDUP_REMOVED lines=18> */
.L_x_21432:
        /* <DEDUP_REMOVED lines=13> */
.L_x_21434:
[----:B------:R-:W-:Y:S05]  /*12100*/  BSYNC.RECONVERGENT B2 ;  /* 0x0000000000027941 */ /* 0x000fea0003800200 */
.L_x_21433:
        /* <DEDUP_REMOVED lines=39> */
[----:B------:R-:W-:-:S03]  /*12380*/  IMAD.WIDE.U32 R90, R91, -0x2daee0ad, RZ ;  /* 0xd2511f535b5a7825 */ /* 0x000fc600078e00ff */
[----:B------:R-:W-:Y:S01]  /*12390*/  MOV R89, R90 ;  /* 0x0000005a00597202 */ /* 0x000fe20000000f00 */
[----:B------:R-:W-:Y:S01]  /*123a0*/  IMAD.MOV.U32 R90, RZ, RZ, RZ ;  /* 0x000000ffff5a7224 */ /* 0x000fe200078e00ff */
[----:B------:R-:W-:-:S07]  /*123b0*/  LOP3.LUT R141, R51, R92, R91, 0x96, !PT ;  /* 0x0000005c338d7212 */ /* 0x000fce00078e965b */
.L_x_21431:
[----:B------:R-:W-:Y:S05]  /*123c0*/  BSYNC.RECONVERGENT B1 ;  /* 0x0000000000017941 */ /* 0x000fea0003800200 */
.L_x_21430:
        /* <DEDUP_REMOVED lines=9> */
.L_x_21429:
[----:B------:R-:W-:Y:S05]  /*12460*/  BSYNC.RECONVERGENT B0 ;  /* 0x0000000000007941 */ /* 0x000fea0003800200 */
.L_x_21428:
        /* <DEDUP_REMOVED lines=18> */
.L_x_21439:
        /* <DEDUP_REMOVED lines=13> */
.L_x_21441:
[----:B------:R-:W-:Y:S05]  /*12660*/  BSYNC.RECONVERGENT B2 ;  /* 0x0000000000027941 */ /* 0x000fea0003800200 */
.L_x_21440:
        /* <DEDUP_REMOVED lines=43> */
.L_x_21438:
[----:B------:R-:W-:Y:S05]  /*12920*/  BSYNC.RECONVERGENT B1 ;  /* 0x0000000000017941 */ /* 0x000fea0003800200 */
.L_x_21437:
        /* <DEDUP_REMOVED lines=10> */
.L_x_21436:
[----:B------:R-:W-:Y:S05]  /*129d0*/  BSYNC.RECONVERGENT B0 ;  /* 0x0000000000007941 */ /* 0x000fea0003800200 */
.L_x_21435:
[----:B------:R-:W-:Y:S02]  /*129e0*/  F2FP.BF16.F32.PACK_AB R90, RZ, R55 ;  /* 0x00000037ff5a723e */ /* 0x000fe400000010ff */
[----:B------:R-:W-:Y:S02]  /*129f0*/  PRMT R84, R84, 0x5410, R87 ;  /* 0x0000541054547816 */ /* 0x000fe40000000057 */
[----:B------:R-:W-:Y:S02]  /*12a00*/  PRMT R86, R86, 0x5410, R96 ;  /* 0x0000541056567816 */ /* 0x000fe40000000060 */
[----:B------:R-:W-:Y:S02]  /*12a10*/  PRMT R85, R85, 0x5410, R88 ;  /* 0x0000541055557816 */ /* 0x000fe40000000058 */
[----:B------:R-:W-:-:S07]  /*12a20*/  PRMT R87, R97, 0x5410, R90 ;  /* 0x0000541061577816 */ /* 0x000fce000000005a */
.L_x_21385:
        /* <DEDUP_REMOVED lines=26> */
.L_x_21443:
[----:B------:R-:W-:Y:S05]  /*12bd0*/  BSYNC.RECONVERGENT B0 ;  /* 0x0000000000007941 */ /* 0x000fea0003800200 */
.L_x_21442:
[----:B------:R-:W-:Y:S04]  /*12be0*/  BSSY.RECONVERGENT B0, `(.L_x_21444) ;  /* 0x0000006000007945 */ /* 0x000fe80003800200 */
[----:B------:R-:W-:Y:S05]  /*12bf0*/  @!P1 BRA `(.L_x_21445) ;  /* 0x0000000000109947 */ /* 0x000fea0003800000 */
[----:B-----5:R-:W2:Y:S01]  /*12c00*/  LDC.64 R56, c[0x0][0x390] ;  /* 0x0000e400ff387b82 */ /* 0x020ea20000000a00 */
[----:B------:R-:W-:-:S04]  /*12c10*/  VIADD R59, R143, 0x60 ;  /* 0x000000608f3b7836 */ /* 0x000fc80000000000 */
[----:B--2---:R-:W-:-:S06]  /*12c20*/  IMAD.WIDE.U32 R56, R59, 0x10, R56 ;  /* 0x000000103b387825 */ /* 0x004fcc00078e0038 */
[----:B------:R-:W5:Y:S02]  /*12c30*/  LDG.E.128 R56, desc[UR8][R56.64] ;  /* 0x0000000838387981 */ /* 0x000f64000c1e1d00 */
.L_x_21445:
[----:B------:R-:W-:Y:S05]  /*12c40*/  BSYNC.RECONVERGENT B0 ;  /* 0x0000000000007941 */ /* 0x000fea0003800200 */
.L_x_21444:
        /* <DEDUP_REMOVED lines=27> */
.L_x_21451:
        /* <DEDUP_REMOVED lines=13> */
.L_x_21453:
[----:B------:R-:W-:Y:S05]  /*12ed0*/  BSYNC.RECONVERGENT B2 ;  /* 0x0000000000027941 */ /* 0x000fea0003800200 */
.L_x_21452:
        /* <DEDUP_REMOVED lines=43> */
.L_x_21450:
[----:B------:R-:W-:Y:S05]  /*13190*/  BSYNC.RECONVERGENT B1 ;  /* 0x0000000000017941 */ /* 0x000fea0003800200 */
.L_x_21449:
        /* <DEDUP_REMOVED lines=11> */
.L_x_21448:
[----:B------:R-:W-:Y:S05]  /*13250*/  BSYNC.RECONVERGENT B0 ;  /* 0x0000000000007941 */ /* 0x000fea0003800200 */
.L_x_21447:
        /* <DEDUP_REMOVED lines=23> */
.L_x_21458:
        /* <DEDUP_REMOVED lines=13> */
.L_x_21460:
[----:B------:R-:W-:Y:S05]  /*134a0*/  BSYNC.RECONVERGENT B2 ;  /* 0x0000000000027941 */ /* 0x000fea0003800200 */
.L_x_21459:
        /* <DEDUP_REMOVED lines=43> */
.L_x_21457:
[----:B------:R-:W-:Y:S05]  /*13760*/  BSYNC.RECONVERGENT B1 ;  /* 0x0000000000017941 */ /* 0x000fea0003800200 */
.L_x_21456:
        /* <DEDUP_REMOVED lines=13> */
.L_x_21455:
[----:B------:R-:W-:Y:S05]  /*13840*/  BSYNC.RECONVERGENT B0 ;  /* 0x0000000000007941 */ /* 0x000fea0003800200 */
.L_x_21454:
        /* <DEDUP_REMOVED lines=22> */
.L_x_21465:
        /* <DEDUP_REMOVED lines=13> */
.L_x_21467:
[----:B------:R-:W-:Y:S05]  /*13a80*/  BSYNC.RECONVERGENT B2 ;  /* 0x0000000000027941 */ /* 0x000fea0003800200 */
.L_x_21466:
        /* <DEDUP_REMOVED lines=43> */
.L_x_21464:
[----:B------:R-:W-:Y:S05]  /*13d40*/  BSYNC.RECONVERGENT B1 ;  /* 0x0000000000017941 */ /* 0x000fea0003800200 */
.L_x_21463:
        /* <DEDUP_REMOVED lines=11> */
.L_x_21462:
[----:B------:R-:W-:Y:S05]  /*13e00*/  BSYNC.RECONVERGENT B0 ;  /* 0x0000000000007941 */ /* 0x000fea0003800200 */
.L_x_21461:
        /* <DEDUP_REMOVED lines=23> */
.L_x_21472:
        /* <DEDUP_REMOVED lines=13> */
.L_x_21474:
[----:B------:R-:W-:Y:S05]  /*14050*/  BSYNC.RECONVERGENT B2 ;  /* 0x0000000000027941 */ /* 0x000fea0003800200 */
.L_x_21473:
        /* <DEDUP_REMOVED lines=43> */
.L_x_21471:
[----:B------:R-:W-:Y:S05]  /*14310*/  BSYNC.RECONVERGENT B1 ;  /* 0x0000000000017941 */ /* 0x000fea0003800200 */
.L_x_21470:
        /* <DEDUP_REMOVED lines=13> */
.L_x_21469:
[----:B------:R-:W-:Y:S05]  /*143f0*/  BSYNC.RECONVERGENT B0 ;  /* 0x0000000000007941 */ /* 0x000fea0003800200 */
.L_x_21468:
        /* <DEDUP_REMOVED lines=22> */
.L_x_21479:
        /* <DEDUP_REMOVED lines=13> */
.L_x_21481:
[----:B------:R-:W-:Y:S05]  /*14630*/  BSYNC.RECONVERGENT B2 ;  /* 0x0000000000027941 */ /* 0x000fea0003800200 */
.L_x_21480:
        /* <DEDUP_REMOVED lines=43> */
.L_x_21478:
[----:B------:R-:W-:Y:S05]  /*148f0*/  BSYNC.RECONVERGENT B1 ;  /* 0x0000000000017941 */ /* 0x000fea0003800200 */
.L_x_21477:
        /* <DEDUP_REMOVED lines=11> */
.L_x_21476:
[----:B------:R-:W-:Y:S05]  /*149b0*/  BSYNC.RECONVERGENT B0 ;  /* 0x0000000000007941 */ /* 0x000fea0003800200 */
.L_x_21475:
        /* <DEDUP_REMOVED lines=23> */
.L_x_21486:
        /* <DEDUP_REMOVED lines=13> */
.L_x_21488:
[----:B------:R-:W-:Y:S05]  /*14c00*/  BSYNC.RECONVERGENT B2 ;  /* 0x0000000000027941 */ /* 0x000fea0003800200 */
.L_x_21487:
        /* <DEDUP_REMOVED lines=43> */
.L_x_21485:
[----:B------:R-:W-:Y:S05]  /*14ec0*/  BSYNC.RECONVERGENT B1 ;  /* 0x0000000000017941 */ /* 0x000fea0003800200 */
.L_x_21484:
[----:B------:R-:W-:Y:S01]  /*14ed0*/  HFMA2 R93, -RZ, RZ, 0.1171875, 0 ;  /* 0x2f800000ff5d7431 */ /* 0x000fe200000001ff */
[----:B------:R-:W-:Y:S02]  /*14ee0*/  I2FP.F32.U32 R52, R52 ;  /* 0x0000003400347245 */ /* 0x000fe40000201000 */
[----:B-----5:R-:W-:-:S03]  /*14ef0*/  PRMT R86, R58, 0x7632, R86 ;  /* 0x000076323a567816 */ /* 0x020fc60000000056 */
[----:B------:R-:W-:Y:S02]  /*14f00*/  FFMA.FTZ R52, R52, R93, 1.1641532182693481445e-10 ;  /* 0x2f00000034347423 */ /* 0x000fe4000001005d */
[C---:B------:R-:W-:Y:S01]  /*14f10*/  IMAD.U32 R93, R86.reuse, 0x10000, RZ ;  /* 0x00010000565d7824 */ /* 0x040fe200078e00ff */
[----:B------:R-:W-:-:S03]  /*14f20*/  PRMT R86, R86, 0x7632, R86 ;  /* 0x0000763256567816 */ /* 0x000fc60000000056 */
[----:B------:R-:W-:Y:S01]  /*14f30*/  FMUL.FTZ R93, R93, UR13 ;  /* 0x0000000d5d5d7c20 */ /* 0x000fe20008410000 */
[----:B------:R-:W-:Y:S01]  /*14f40*/  FSETP.GTU.FTZ.AND P3, PT, R52, UR10, PT ;  /* 0x0000000a34007c0b */ /* 0x000fe2000bf7c000 */
[----:B------:R-:W-:Y:S02]  /*14f50*/  IMAD.U32 R86, R86, 0x10000, RZ ;  /* 0x0001000056567824 */ /* 0x000fe400078e00ff */
[----:B------:R-:W-:Y:S01]  /*14f60*/  FMUL.FTZ R93, R93, UR12 ;  /* 0x0000000c5d5d7c20 */ /* 0x000fe20008410000 */
[----:B------:R-:W-:-:S04]  /*14f70*/  SEL R52, RZ, 0x1, P3 ;  /* 0x00000001ff347807 */ /* 0x000fc80001800000 */
[----:B------:R-:W-:-:S05]  /*14f80*/  FSEL R93, R93, RZ, !P3 ;  /* 0x000000ff5d5d7208 */ /* 0x000fca0005800000 */
[----:B------:R-:W-:-:S07]  /*14f90*/  FADD.FTZ R93, R86, R93 ;  /* 0x0000005d565d7221 */ /* 0x000fce0000010000 */
.L_x_21483:
[----:B------:R-:W-:Y:S05]  /*14fa0*/  BSYNC.RECONVERGENT B0 ;  /* 0x0000000000007941 */ /* 0x000fea0003800200 */
.L_x_21482:
        /* <DEDUP_REMOVED lines=22> */
.L_x_21493:
        /* <DEDUP_REMOVED lines=13> */
.L_x_21495:
[----:B------:R-:W-:Y:S05]  /*151e0*/  BSYNC.RECONVERGENT B2 ;  /* 0x0000000000027941 */ /* 0x000fea0003800200 */
.L_x_21494:
        /* <DEDUP_REMOVED lines=43> */
.L_x_21492:
[----:B------:R-:W-:Y:S05]  /*154a0*/  BSYNC.RECONVERGENT B1 ;  /* 0x0000000000017941 */ /* 0x000fea0003800200 */
.L_x_21491:
        /* <DEDUP_REMOVED lines=11> */
.L_x_21490:
[----:B------:R-:W-:Y:S05]  /*15560*/  BSYNC.RECONVERGENT B0 ;  /* 0x0000000000007941 */ /* 0x000fea0003800200 */
.L_x_21489:
        /* <DEDUP_REMOVED lines=23> */
.L_x_21500:
        /* <DEDUP_REMOVED lines=13> */
.L_x_21502:
[----:B------:R-:W-:Y:S05]  /*157b0*/  BSYNC.RECONVERGENT B2 ;  /* 0x0000000000027941 */ /* 0x000fea0003800200 */
.L_x_21501:
        /* <DEDUP_REMOVED lines=41> */
[----:B------:R-:W-:-:S07]  /*15a50*/  IMAD.MOV.U32 R100, RZ, RZ, RZ ;  /* 0x000000ffff647224 */ /* 0x000fce00078e00ff */
.L_x_21499:
[----:B------:R-:W-:Y:S05]  /*15a60*/  BSYNC.RECONVERGENT B1 ;  /* 0x0000000000017941 */ /* 0x000fea0003800200 */
.L_x_21498:
        /* <DEDUP_REMOVED lines=9> */
[----:B------:R-:W-:-:S05]  /*15b00*/  FMUL.FTZ R95, R95, UR12 ;  /* 0x0000000c5f5f7c20 */ /* 0x000fca0008410000 */
[----:B------:R-:W-:-:S05]  /*15b10*/  FSEL R95, R95, RZ, !P2 ;  /* 0x000000ff5f5f7208 */ /* 0x000fca0005000000 */
[----:B------:R-:W-:Y:S01]  /*15b20*/  FADD.FTZ R95, R10, R95 ;  /* 0x0000005f0a5f7221 */ /* 0x000fe20000010000 */
[----:B------:R-:W-:-:S07]  /*15b30*/  SEL R10, RZ, 0x1, P2 ;  /* 0x00000001ff0a7807 */ /* 0x000fce0001000000 */
.L_x_21497:
[----:B------:R-:W-:Y:S05]  /*15b40*/  BSYNC.RECONVERGENT B0 ;  /* 0x0000000000007941 */ /* 0x000fea0003800200 */
.L_x_21496:
[----:B------:R-:W-:Y:S02]  /*15b50*/  F2FP.BF16.F32.PACK_AB R87, RZ, R95 ;  /* 0x0000005fff57723e */ /* 0x000fe400000010ff */
[----:B------:R-:W-:Y:S02]  /*15b60*/  PRMT R86, R102, 0x5410, R86 ;  /* 0x0000541066567816 */ /* 0x000fe40000000056 */
[----:B------:R-:W-:Y:S02]  /*15b70*/  PRMT R85, R97, 0x5410, R85 ;  /* 0x0000541061557816 */ /* 0x000fe40000000055 */
[----:B------:R-:W-:Y:S02]  /*15b80*/  PRMT R84, R96, 0x5410, R84 ;  /* 0x0000541060547816 */ /* 0x000fe40000000054 */
[----:B------:R-:W-:Y:S01]  /*15b90*/  PRMT R87, R103, 0x5410, R87 ;  /* 0x0000541067577816 */ /* 0x000fe20000000057 */
[----:B------:R-:W-:Y:S06]  /*15ba0*/  BRA `(.L_x_21503) ;  /* 0x0000002800f07947 */ /* 0x000fec0003800000 */
.L_x_21446:
[----:B------:R-:W-:Y:S01]  /*15bb0*/  BSSY.RECONVERGENT B0, `(.L_x_21504) ;  /* 0x0000058000007945 */ /* 0x000fe20003800200 */
[----:B------:R-:W-:Y:S01]  /*15bc0*/  MOV R88, RZ ;  /* 0x000000ff00587202 */ /* 0x000fe20000000f00 */
[----:B------:R-:W-:Y:S02]  /*15bd0*/  IMAD.MOV.U32 R98, RZ, RZ, R89 ;  /* 0x000000ffff627224 */ /* 0x000fe400078e0059 */
[----:B01----:R-:W-:Y:S01]  /*15be0*/  IMAD.MOV.U32 R85, RZ, RZ, R92 ;  /* 0x000000ffff557224 */ /* 0x003fe200078e005c */
        /* <DEDUP_REMOVED lines=17> */
.L_x_21508:
        /* <DEDUP_REMOVED lines=13> */
.L_x_21510:
[----:B------:R-:W-:Y:S05]  /*15dd0*/  BSYNC.RECONVERGENT B2 ;  /* 0x0000000000027941 */ /* 0x000fea0003800200 */
.L_x_21509:
        /* <DEDUP_REMOVED lines=43> */
.L_x_21507:
[----:B------:R-:W-:Y:S05]  /*16090*/  BSYNC.RECONVERGENT B1 ;  /* 0x0000000000017941 */ /* 0x000fea0003800200 */
.L_x_21506:
        /* <DEDUP_REMOVED lines=9> */
.L_x_21505:
[----:B------:R-:W-:Y:S05]  /*16130*/  BSYNC.RECONVERGENT B0 ;  /* 0x0000000000007941 */ /* 0x000fea0003800200 */
.L_x_21504:
        /* <DEDUP_REMOVED lines=18> */
.L_x_21515:
        /* <DEDUP_REMOVED lines=13> */
.L_x_21517:
[----:B------:R-:W-:Y:S05]  /*16330*/  BSYNC.RECONVERGENT B2 ;  /* 0x0000000000027941 */ /* 0x000fea0003800200 */
.L_x_21516:
        /* <DEDUP_REMOVED lines=43> */
.L_x_21514:
[----:B------:R-:W-:Y:S05]  /*165f0*/  BSYNC.RECONVERGENT B1 ;  /* 0x0000000000017941 */ /* 0x000fea0003800200 */
.L_x_21513:
        /* <DEDUP_REMOVED lines=10> */
.L_x_21512:
[----:B------:R-:W-:Y:S05]  /*166a0*/  BSYNC.RECONVERGENT B0 ;  /* 0x0000000000007941 */ /* 0x000fea0003800200 */
.L_x_21511:
        /* <DEDUP_REMOVED lines=18> */
.L_x_21522:
        /* <DEDUP_REMOVED lines=13> */
.L_x_21524:
[----:B------:R-:W-:Y:S05]  /*168a0*/  BSYNC.RECONVERGENT B2 ;  /* 0x0000000000027941 */ /* 0x000fea0003800200 */
.L_x_21523:
        /* <DEDUP_REMOVED lines=43> */
.L_x_21521:
[----:B------:R-:W-:Y:S05]  /*16b60*/  BSYNC.RECONVERGENT B1 ;  /* 0x0000000000017941 */ /* 0x000fea0003800200 */
.L_x_21520:
        /* <DEDUP_REMOVED lines=9> */
.L_x_21519:
[----:B------:R-:W-:Y:S05]  /*16c00*/  BSYNC.RECONVERGENT B0 ;  /* 0x0000000000007941 */ /* 0x000fea0003800200 */
.L_x_21518:
        /* <DEDUP_REMOVED lines=18> */
.L_x_21529:
        /* <DEDUP_REMOVED lines=13> */
.L_x_21531:
[----:B------:R-:W-:Y:S05]  /*16e00*/  BSYNC.RECONVERGENT B2 ;  /* 0x0000000000027941 */ /* 0x000fea0003800200 */
.L_x_21530:
        /* <DEDUP_REMOVED lines=43> */
.L_x_21528:
[----:B------:R-:W-:Y:S05]  /*170c0*/  BSYNC.RECONVERGENT B1 ;  /* 0x0000000000017941 */ /* 0x000fea0003800200 */
.L_x_21527:
        /* <DEDUP_REMOVED lines=10> */
.L_x_21526:
[----:B------:R-:W-:Y:S05]  /*17170*/  BSYNC.RECONVERGENT B0 ;  /* 0x0000000000007941 */ /* 0x000fea0003800200 */
.L_x_21525:
        /* <DEDUP_REMOVED lines=18> */
.L_x_21536:
        /* <DEDUP_REMOVED lines=13> */
.L_x_21538:
[----:B------:R-:W-:Y:S05]  /*17370*/  BSYNC.RECONVERGENT B2 ;  /* 0x0000000000027941 */ /* 0x000fea0003800200 */
.L_x_21537:
        /* <DEDUP_REMOVED lines=43> */
.L_x_21535:
[----:B------:R-:W-:Y:S05]  /*17630*/  BSYNC.RECONVERGENT B1 ;  /* 0x0000000000017941 */ /* 0x000fea0003800200 */
.L_x_21534:
        /* <DEDUP_REMOVED lines=9> */
.L_x_21533:
[----:B------:R-:W-:Y:S05]  /*176d0*/  BSYNC.RECONVERGENT B0 ;  /* 0x0000000000007941 */ /* 0x000fea0003800200 */
.L_x_21532:
        /* <DEDUP_REMOVED lines=18> */
.L_x_21543:
        /* <DEDUP_REMOVED lines=13> */
.L_x_21545:
[----:B------:R-:W-:Y:S05]  /*178d0*/  BSYNC.RECONVERGENT B2 ;  /* 0x0000000000027941 */ /* 0x000fea0003800200 */
.L_x_21544:
        /* <DEDUP_REMOVED lines=43> */
.L_x_21542:
[----:B------:R-:W-:Y:S05]  /*17b90*/  BSYNC.RECONVERGENT B1 ;  /* 0x0000000000017941 */ /* 0x000fea0003800200 */
.L_x_21541:
        /* <DEDUP_REMOVED lines=10> */
.L_x_21540:
[----:B------:R-:W-:Y:S05]  /*17c40*/  BSYNC.RECONVERGENT B0 ;  /* 0x0000000000007941 */ /* 0x000fea0003800200 */
.L_x_21539:
        /* <DEDUP_REMOVED lines=18> */
.L_x_21550:
        /* <DEDUP_REMOVED lines=13> */
.L_x_21552:
[----:B------:R-:W-:Y:S05]  /*17e40*/  BSYNC.RECONVERGENT B2 ;  /* 0x0000000000027941 */ /* 0x000fea0003800200 */
.L_x_21551:
        /* <DEDUP_REMOVED lines=43> */
.L_x_21549:
[----:B------:R-:W-:Y:S05]  /*18100*/  BSYNC.RECONVERGENT B1 ;  /* 0x0000000000017941 */ /* 0x000fea0003800200 */
.L_x_21548:
        /* <DEDUP_REMOVED lines=9> */
.L_x_21547:
[----:B------:R-:W-:Y:S05]  /*181a0*/  BSYNC.RECONVERGENT B0 ;  /* 0x0000000000007941 */ /* 0x000fea0003800200 */
.L_x_21546:
        /* <DEDUP_REMOVED lines=18> */
.L_x_21557:
        /* <DEDUP_REMOVED lines=13> */
.L_x_21559:
[----:B------:R-:W-:Y:S05]  /*183a0*/  BSYNC.RECONVERGENT B2 ;  /* 0x0000000000027941 */ /* 0x000fea0003800200 */
.L_x_21558:
        /* <DEDUP_REMOVED lines=43> */
.L_x_21556:
[----:B------:R-:W-:Y:S05]  /*18660*/  BSYNC.RECONVERGENT B1 ;  /* 0x0000000000017941 */ /* 0x000fea0003800200 */
.L_x_21555:
        /* <DEDUP_REMOVED lines=10> */
.L_x_21554:
[----:B------:R-:W-:Y:S05]  /*18710*/  BSYNC.RECONVERGENT B0 ;  /* 0x0000000000007941 */ /* 0x000fea0003800200 */
.L_x_21553:
[----:B------:R-:W-:Y:S02]  /*18720*/  F2FP.BF16.F32.PACK_AB R101, RZ, R95 ;  /* 0x0000005fff65723e */ /* 0x000fe400000010ff */
[----:B------:R-:W-:Y:S02]  /*18730*/  PRMT R84, R84, 0x5410, R87 ;  /* 0x0000541054547816 */ /* 0x000fe40000000057 */
[----:B------:R-:W-:Y:S02]  /*18740*/  PRMT R86, R86, 0x5410, R97 ;  /* 0x0000541056567816 */ /* 0x000fe40000000061 */
[----:B------:R-:W-:Y:S02]  /*18750*/  PRMT R85, R85, 0x5410, R96 ;  /* 0x0000541055557816 */ /* 0x000fe40000000060 */
[----:B------:R-:W-:-:S07]  /*18760*/  PRMT R87, R99, 0x5410, R101 ;  /* 0x0000541063577816 */ /* 0x000fce0000000065 */
.L_x_21503:
        /* <DEDUP_REMOVED lines=26> */
.L_x_21561:
[----:B------:R-:W-:Y:S05]  /*18910*/  BSYNC.RECONVERGENT B0 ;  /* 0x0000000000007941 */ /* 0x000fea0003800200 */
.L_x_21560:
[----:B------:R-:W-:Y:S04]  /*18920*/  BSSY.RECONVERGENT B0, `(.L_x_21562) ;  /* 0x0000006000007945 */ /* 0x000fe80003800200 */
[----:B------:R-:W-:Y:S05]  /*18930*/  @!P1 BRA `(.L_x_21563) ;  /* 0x0000000000109947 */ /* 0x000fea0003800000 */
[----:B-----5:R-:W2:Y:S01]  /*18940*/  LDC.64 R56, c[0x0][0x390] ;  /* 0x0000e400ff387b82 */ /* 0x020ea20000000a00 */
[----:B------:R-:W-:-:S04]  /*18950*/  VIADD R59, R143, 0x80 ;  /* 0x000000808f3b7836 */ /* 0x000fc80000000000 */
[----:B--2---:R-:W-:-:S06]  /*18960*/  IMAD.WIDE.U32 R56, R59, 0x10, R56 ;  /* 0x000000103b387825 */ /* 0x004fcc00078e0038 */
[----:B------:R-:W5:Y:S02]  /*18970*/  LDG.E.128 R56, desc[UR8][R56.64] ;  /* 0x0000000838387981 */ /* 0x000f64000c1e1d00 */
.L_x_21563:
[----:B------:R-:W-:Y:S05]  /*18980*/  BSYNC.RECONVERGENT B0 ;  /* 0x0000000000007941 */ /* 0x000fea0003800200 */
.L_x_21562:
        /* <DEDUP_REMOVED lines=27> */
.L_x_21569:
        /* <DEDUP_REMOVED lines=13> */
.L_x_21571:
[----:B------:R-:W-:Y:S05]  /*18c10*/  BSYNC.RECONVERGENT B2 ;  /* 0x0000000000027941 */ /* 0x000fea0003800200 */
.L_x_21570:
        /* <DEDUP_REMOVED lines=43> */
.L_x_21568:
[----:B------:R-:W-:Y:S05]  /*18ed0*/  BSYNC.RECONVERGENT B1 ;  /* 0x0000000000017941 */ /* 0x000fea0003800200 */
.L_x_21567:
        /* <DEDUP_REMOVED lines=11> */
.L_x_21566:
[----:B------:R-:W-:Y:S05]  /*18f90*/  BSYNC.RECONVERGENT B0 ;  /* 0x0000000000007941 */ /* 0x000fea0003800200 */
.L_x_21565:
        /* <DEDUP_REMOVED lines=23> */
.L_x_21576:
        /* <DEDUP_REMOVED lines=13> */
.L_x_21578:
[----:B------:R-:W-:Y:S05]  /*191e0*/  BSYNC.RECONVERGENT B2 ;  /* 0x0000000000027941 */ /* 0x000fea0003800200 */
.L_x_21577:
        /* <DEDUP_REMOVED lines=43> */
.L_x_21575:
[----:B------:R-:W-:Y:S05]  /*194a0*/  BSYNC.RECONVERGENT B1 ;  /* 0x0000000000017941 */ /* 0x000fea0003800200 */
.L_x_21574:
        /* <DEDUP_REMOVED lines=13> */
.L_x_21573:
[----:B------:R-:W-:Y:S05]  /*19580*/  BSYNC.RECONVERGENT B0 ;  /* 0x0000000000007941 */ /* 0x000fea0003800200 */
.L_x_21572:
        /* <DEDUP_REMOVED lines=22> */
.L_x_21583:
        /* <DEDUP_REMOVED lines=13> */
.L_x_21585:
[----:B------:R-:W-:Y:S05]  /*197c0*/  BSYNC.RECONVERGENT B2 ;  /* 0x0000000000027941 */ /* 0x000fea0003800200 */
.L_x_21584:
        /* <DEDUP_REMOVED lines=43> */
.L_x_21582:
[----:B------:R-:W-:Y:S05]  /*19a80*/  BSYNC.RECONVERGENT B1 ;  /* 0x0000000000017941 */ /* 0x000fea0003800200 */
.L_x_21581:
        /* <DEDUP_REMOVED lines=11> */
.L_x_21580:
[----:B------:R-:W-:Y:S05]  /*19b40*/  BSYNC.RECONVERGENT B0 ;  /* 0x0000000000007941 */ /* 0x000fea0003800200 */
.L_x_21579:
        /* <DEDUP_REMOVED lines=23> */
.L_x_21590:
        /* <DEDUP_REMOVED lines=13> */
.L_x_21592:
[----:B------:R-:W-:Y:S05]  /*19d90*/  BSYNC.RECONVERGENT B2 ;  /* 0x0000000000027941 */ /* 0x000fea0003800200 */
.L_x_21591:
        /* <DEDUP_REMOVED lines=43> */
.L_x_21589:
[----:B------:R-:W-:Y:S05]  /*1a050*/  BSYNC.RECONVERGENT B1 ;  /* 0x0000000000017941 */ /* 0x000fea0003800200 */
.L_x_21588:
        /* <DEDUP_REMOVED lines=13> */
.L_x_21587:
[----:B------:R-:W-:Y:S05]  /*1a130*/  BSYNC.RECONVERGENT B0 ;  /* 0x0000000000007941 */ /* 0x000fea0003800200 */
.L_x_21586:
        /* <DEDUP_REMOVED lines=22> */
.L_x_21597:
        /* <DEDUP_REMOVED lines=13> */
.L_x_21599:
[----:B------:R-:W-:Y:S05]  /*1a370*/  BSYNC.RECONVERGENT B2 ;  /* 0x0000000000027941 */ /* 0x000fea0003800200 */
.L_x_21598:
        /* <DEDUP_REMOVED lines=43> */
.L_x_21596:
[----:B------:R-:W-:Y:S05]  /*1a630*/  BSYNC.RECONVERGENT B1 ;  /* 0x0000000000017941 */ /* 0x000fea0003800200 */
.L_x_21595:
        /* <DEDUP_REMOVED lines=11> */
.L_x_21594:
[----:B------:R-:W-:Y:S05]  /*1a6f0*/  BSYNC.RECONVERGENT B0 ;  /* 0x0000000000007941 */ /* 0x000fea0003800200 */
.L_x_21593:
        /* <DEDUP_REMOVED lines=23> */
.L_x_21604:
        /* <DEDUP_REMOVED lines=13> */
.L_x_21606:
[----:B------:R-:W-:Y:S05]  /*1a940*/  BSYNC.RECONVERGENT B2 ;  /* 0x0000000000027941 */ /* 0x000fea0003800200 */
.L_x_21605:
        /* <DEDUP_REMOVED lines=43> */
.L_x_21603:
[----:B------:R-:W-:Y:S05]  /*1ac00*/  BSYNC.RECONVERGENT B1 ;  /* 0x0000000000017941 */ /* 0x000fea0003800200 */
.L_x_21602:
        /* <DEDUP_REMOVED lines=10> */
[----:B------:R-:W-:Y:S02]  /*1acb0*/  FSEL R101, R52, RZ, !P3 ;  /* 0x000000ff34657208 */ /* 0x000fe40005800000 */
[----:B------:R-:W-:-:S03]  /*1acc0*/  SEL R52, RZ, 0x1, P3 ;  /* 0x00000001ff347807 */ /* 0x000fc60001800000 */
[----:B------:R-:W-:-:S07]  /*1acd0*/  FADD.FTZ R101, R86, R101 ;  /* 0x0000006556657221 */ /* 0x000fce0000010000 */
.L_x_21601:
[----:B------:R-:W-:Y:S05]  /*1ace0*/  BSYNC.RECONVERGENT B0 ;  /* 0x0000000000007941 */ /* 0x000fea0003800200 */
.L_x_21600:
        /* <DEDUP_REMOVED lines=22> */
.L_x_21611:
        /* <DEDUP_REMOVED lines=13> */
.L_x_21613:
[----:B------:R-:W-:Y:S05]  /*1af20*/  BSYNC.RECONVERGENT B2 ;  /* 0x0000000000027941 */ /* 0x000fea0003800200 */
.L_x_21612:
        /* <DEDUP_REMOVED lines=39> */
[----:B------:R-:W-:Y:S01]  /*1b1a0*/  IMAD.WIDE.U32 R102, R53, -0x326172a9, RZ ;  /* 0xcd9e8d5735667825 */ /* 0x000fe200078e00ff */
[----:B------:R-:W-:-:S03]  /*1b1b0*/  MOV R53, R107 ;  /* 0x0000006b00357202 */ /* 0x000fc60000000f00 */
[----:B------:R-:W-:Y:S01]  /*1b1c0*/  IMAD.MOV.U32 R142, RZ, RZ, R102 ;  /* 0x000000ffff8e7224 */ /* 0x000fe200078e0066 */
[----:B------:R-:W-:-:S07]  /*1b1d0*/  LOP3.LUT R140, R48, R108, R103, 0x96, !PT ;  /* 0x0000006c308c7212 */ /* 0x000fce00078e9667 */
.L_x_21610:
[----:B------:R-:W-:Y:S05]  /*1b1e0*/  BSYNC.RECONVERGENT B1 ;  /* 0x0000000000017941 */ /* 0x000fea0003800200 */
.L_x_21609:
        /* <DEDUP_REMOVED lines=11> */
.L_x_21608:
[----:B------:R-:W-:Y:S05]  /*1b2a0*/  BSYNC.RECONVERGENT B0 ;  /* 0x0000000000007941 */ /* 0x000fea0003800200 */
.L_x_21607:
        /* <DEDUP_REMOVED lines=23> */
.L_x_21618:
        /* <DEDUP_REMOVED lines=13> */
.L_x_21620:
[----:B------:R-:W-:Y:S05]  /*1b4f0*/  BSYNC.RECONVERGENT B2 ;  /* 0x0000000000027941 */ /* 0x000fea0003800200 */
.L_x_21619:
        /* <DEDUP_REMOVED lines=39> */
[----:B------:R-:W-:Y:S02]  /*1b770*/  IMAD.MOV.U32 R142, RZ, RZ, R108 ;  /* 0x000000ffff8e7224 */ /* 0x000fe400078e006c */
[----:B------:R-:W-:Y:S01]  /*1b780*/  HFMA2 R108, -RZ, RZ, 0, 0 ;  /* 0x00000000ff6c7431 */ /* 0x000fe200000001ff */
[----:B------:R-:W-:Y:S01]  /*1b790*/  LOP3.LUT R140, R48, R110, R109, 0x96, !PT ;  /* 0x0000006e308c7212 */ /* 0x000fe200078e966d */
[----:B------:R-:W-:-:S07]  /*1b7a0*/  IMAD.MOV.U32 R10, RZ, RZ, R114 ;  /* 0x000000ffff0a7224 */ /* 0x000fce00078e0072 */
.L_x_21617:
[----:B------:R-:W-:Y:S05]  /*1b7b0*/  BSYNC.RECONVERGENT B1 ;  /* 0x0000000000017941 */ /* 0x000fea0003800200 */
.L_x_21616:
        /* <DEDUP_REMOVED lines=13> */
.L_x_21615:
[----:B------:R-:W-:Y:S05]  /*1b890*/  BSYNC.RECONVERGENT B0 ;  /* 0x0000000000007941 */ /* 0x000fea0003800200 */
.L_x_21614:
[----:B------:R-:W-:Y:S02]  /*1b8a0*/  F2FP.BF16.F32.PACK_AB R87, RZ, R103 ;  /* 0x00000067ff57723e */ /* 0x000fe400000010ff */
[----:B------:R-:W-:Y:S02]  /*1b8b0*/  PRMT R86, R106, 0x5410, R86 ;  /* 0x000054106a567816 */ /* 0x000fe40000000056 */
[----:B------:R-:W-:Y:S02]  /*1b8c0*/  PRMT R85, R105, 0x5410, R85 ;  /* 0x0000541069557816 */ /* 0x000fe40000000055 */
[----:B------:R-:W-:Y:S02]  /*1b8d0*/  PRMT R84, R104, 0x5410, R84 ;  /* 0x0000541068547816 */ /* 0x000fe40000000054 */
[----:B------:R-:W-:Y:S01]  /*1b8e0*/  PRMT R87, R115, 0x5410, R87 ;  /* 0x0000541073577816 */ /* 0x000fe20000000057 */
[----:B------:R-:W-:Y:S06]  /*1b8f0*/  BRA `(.L_x_21621) ;  /* 0x0000002800f07947 */ /* 0x000fec0003800000 */
.L_x_21564:
[----:B------:R-:W-:Y:S01]  /*1b900*/  BSSY.RECONVERGENT B0, `(.L_x_21622) ;  /* 0x0000058000007945 */ /* 0x000fe20003800200 */
[----:B0-----:R-:W-:Y:S01]  /*1b910*/  IMAD.MOV.U32 R96, RZ, RZ, RZ ;  /* 0x000000ffff607224 */ /* 0x001fe200078e00ff */
[----:B-1----:R-:W-:Y:S01]  /*1b920*/  MOV R84, R100 ;  /* 0x0000006400547202 */ /* 0x002fe20000000f00 */
        /* <DEDUP_REMOVED lines=18> */
.L_x_21626:
        /* <DEDUP_REMOVED lines=13> */
.L_x_21628:
[----:B------:R-:W-:Y:S05]  /*1bb20*/  BSYNC.RECONVERGENT B2 ;  /* 0x0000000000027941 */ /* 0x000fea0003800200 */
.L_x_21627:
        /* <DEDUP_REMOVED lines=43> */
.L_x_21625:
[----:B------:R-:W-:Y:S05]  /*1bde0*/  BSYNC.RECONVERGENT B1 ;  /* 0x0000000000017941 */ /* 0x000fea0003800200 */
.L_x_21624:
        /* <DEDUP_REMOVED lines=9> */
.L_x_21623:
[----:B------:R-:W-:Y:S05]  /*1be80*/  BSYNC.RECONVERGENT B0 ;  /* 0x0000000000007941 */ /* 0x000fea0003800200 */
.L_x_21622:
        /* <DEDUP_REMOVED lines=18> */
.L_x_21633:
        /* <DEDUP_REMOVED lines=13> */
.L_x_21635:
[----:B------:R-:W-:Y:S05]  /*1c080*/  BSYNC.RECONVERGENT B2 ;  /* 0x0000000000027941 */ /* 0x000fea0003800200 */
.L_x_21634:
        /* <DEDUP_REMOVED lines=43> */
.L_x_21632:
[----:B------:R-:W-:Y:S05]  /*1c340*/  BSYNC.RECONVERGENT B1 ;  /* 0x0000000000017941 */ /* 0x000fea0003800200 */
.L_x_21631:
[----:B------:R-:W-:Y:S01]  /*1c350*/  HFMA2 R84, -RZ, RZ, 0.1171875, 0 ;  /* 0x2f800000ff547431 */ /* 0x000fe200000001ff */
[----:B------:R-:W-:-:S05]  /*1c360*/  I2FP.F32.U32 R7, R7 ;  /* 0x0000000700077245 */ /* 0x000fca0000201000 */
[----:B------:R-:W-:Y:S01]  /*1c370*/  FFMA.FTZ R7, R7, R84, 1.1641532182693481445e-10 ;  /* 0x2f00000007077423 */ /* 0x000fe20000010054 */
[----:B-----5:R-:W-:-:S04]  /*1c380*/  PRMT R84, R56, 0x7632, R84 ;  /* 0x0000763238547816 */ /* 0x020fc80000000054 */
[----:B------:R-:W-:Y:S01]  /*1c390*/  FSETP.GTU.FTZ.AND P2, PT, R7, UR10, PT ;  /* 0x0000000a07007c0b */ /* 0x000fe2000bf5c000 */
[----:B------:R-:W-:-:S03]  /*1c3a0*/  IMAD.U32 R84, R84, 0x10000, RZ ;  /* 0x0001000054547824 */ /* 0x000fc600078e00ff */
[----:B------:R-:W-:Y:S01]  /*1c3b0*/  SEL R7, RZ, 0x1, P2 ;  /* 0x00000001ff077807 */ /* 0x000fe20001000000 */
[----:B------:R-:W-:-:S04]  /*1c3c0*/  FMUL.FTZ R84, R84, UR13 ;  /* 0x0000000d54547c20 */ /* 0x000fc80008410000 */
[----:B------:R-:W-:-:S05]  /*1c3d0*/  FMUL.FTZ R84, R84, UR12 ;  /* 0x0000000c54547c20 */ /* 0x000fca0008410000 */
[----:B------:R-:W-:-:S07]  /*1c3e0*/  FSEL R97, R84, RZ, !P2 ;  /* 0x000000ff54617208 */ /* 0x000fce0005000000 */
.L_x_21630:
[----:B------:R-:W-:Y:S05]  /*1c3f0*/  BSYNC.RECONVERGENT B0 ;  /* 0x0000000000007941 */ /* 0x000fea0003800200 */
.L_x_21629:
        /* <DEDUP_REMOVED lines=18> */
.L_x_21640:
        /* <DEDUP_REMOVED lines=13> */
.L_x_21642:
[----:B------:R-:W-:Y:S05]  /*1c5f0*/  BSYNC.RECONVERGENT B2 ;  /* 0x0000000000027941 */ /* 0x000fea0003800200 */
.L_x_21641:
        /* <DEDUP_REMOVED lines=43> */
.L_x_21639:
[----:B------:R-:W-:Y:S05]  /*1c8b0*/  BSYNC.RECONVERGENT B1 ;  /* 0x0000000000017941 */ /* 0x000fea0003800200 */
.L_x_21638:
        /* <DEDUP_REMOVED lines=9> */
.L_x_21637:
[----:B------:R-:W-:Y:S05]  /*1c950*/  BSYNC.RECONVERGENT B0 ;  /* 0x0000000000007941 */ /* 0x000fea0003800200 */
.L_x_21636:
        /* <DEDUP_REMOVED lines=18> */
.L_x_21647:
        /* <DEDUP_REMOVED lines=13> */
.L_x_21649:
[----:B------:R-:W-:Y:S05]  /*1cb50*/  BSYNC.RECONVERGENT B2 ;  /* 0x0000000000027941 */ /* 0x000fea0003800200 */
.L_x_21648:
        /* <DEDUP_REMOVED lines=43> */
.L_x_21646:
[----:B------:R-:W-:Y:S05]  /*1ce10*/  BSYNC.RECONVERGENT B1 ;  /* 0x0000000000017941 */ /* 0x000fea0003800200 */
.L_x_21645:
        /* <DEDUP_REMOVED lines=10> */
.L_x_21644:
[----:B------:R-:W-:Y:S05]  /*1cec0*/  BSYNC.RECONVERGENT B0 ;  /* 0x0000000000007941 */ /* 0x000fea0003800200 */
.L_x_21643:
        /* <DEDUP_REMOVED lines=18> */
.L_x_21654:
        /* <DEDUP_REMOVED lines=13> */
.L_x_21656:
[----:B------:R-:W-:Y:S05]  /*1d0c0*/  BSYNC.RECONVERGENT B2 ;  /* 0x0000000000027941 */ /* 0x000fea0003800200 */
.L_x_21655:
        /* <DEDUP_REMOVED lines=43> */
.L_x_21653:
[----:B------:R-:W-:Y:S05]  /*1d380*/  BSYNC.RECONVERGENT B1 ;  /* 0x0000000000017941 */ /* 0x000fea0003800200 */
.L_x_21652:
        /* <DEDUP_REMOVED lines=9> */
.L_x_21651:
[----:B------:R-:W-:Y:S05]  /*1d420*/  BSYNC.RECONVERGENT B0 ;  /* 0x0000000000007941 */ /* 0x000fea0003800200 */
.L_x_21650:
        /* <DEDUP_REMOVED lines=18> */
.L_x_21661:
        /* <DEDUP_REMOVED lines=13> */
.L_x_21663:
[----:B------:R-:W-:Y:S05]  /*1d620*/  BSYNC.RECONVERGENT B2 ;  /* 0x0000000000027941 */ /* 0x000fea0003800200 */
.L_x_21662:
        /* <DEDUP_REMOVED lines=43> */
.L_x_21660:
[----:B------:R-:W-:Y:S05]  /*1d8e0*/  BSYNC.RECONVERGENT B1 ;  /* 0x0000000000017941 */ /* 0x000fea0003800200 */
.L_x_21659:
        /* <DEDUP_REMOVED lines=10> */
.L_x_21658:
[----:B------:R-:W-:Y:S05]  /*1d990*/  BSYNC.RECONVERGENT B0 ;  /* 0x0000000000007941 */ /* 0x000fea0003800200 */
.L_x_21657:
        /* <DEDUP_REMOVED lines=18> */
.L_x_21668:
        /* <DEDUP_REMOVED lines=13> */
.L_x_21670:
[----:B------:R-:W-:Y:S05]  /*1db90*/  BSYNC.RECONVERGENT B2 ;  /* 0x0000000000027941 */ /* 0x000fea0003800200 */
.L_x_21669:
        /* <DEDUP_REMOVED lines=43> */
.L_x_21667:
[----:B------:R-:W-:Y:S05]  /*1de50*/  BSYNC.RECONVERGENT B1 ;  /* 0x0000000000017941 */ /* 0x000fea0003800200 */
.L_x_21666:
        /* <DEDUP_REMOVED lines=9> */
.L_x_21665:
[----:B------:R-:W-:Y:S05]  /*1def0*/  BSYNC.RECONVERGENT B0 ;  /* 0x0000000000007941 */ /* 0x000fea0003800200 */
.L_x_21664:
        /* <DEDUP_REMOVED lines=18> */
.L_x_21675:
        /* <DEDUP_REMOVED lines=13> */
.L_x_21677:
[----:B------:R-:W-:Y:S05]  /*1e0f0*/  BSYNC.RECONVERGENT B2 ;  /* 0x0000000000027941 */ /* 0x000fea0003800200 */
.L_x_21676:
        /* <DEDUP_REMOVED lines=43> */
.L_x_21674:
[----:B------:R-:W-:Y:S05]  /*1e3b0*/  BSYNC.RECONVERGENT B1 ;  /* 0x0000000000017941 */ /* 0x000fea0003800200 */
.L_x_21673:
        /* <DEDUP_REMOVED lines=10> */
.L_x_21672:
[----:B------:R-:W-:Y:S05]  /*1e460*/  BSYNC.RECONVERGENT B0 ;  /* 0x0000000000007941 */ /* 0x000fea0003800200 */
.L_x_21671:
[----:B------:R-:W-:Y:S02]  /*1e470*/  F2FP.BF16.F32.PACK_AB R109, RZ, R103 ;  /* 0x00000067ff6d723e */ /* 0x000fe400000010ff */
[----:B------:R-:W-:Y:S02]  /*1e480*/  PRMT R84, R87, 0x5410, R84 ;  /* 0x0000541057547816 */ /* 0x000fe40000000054 */
[----:B------:R-:W-:Y:S02]  /*1e490*/  PRMT R86, R105, 0x5410, R86 ;  /* 0x0000541069567816 */ /* 0x000fe40000000056 */
[----:B------:R-:W-:Y:S02]  /*1e4a0*/  PRMT R85, R85, 0x5410, R104 ;  /* 0x0000541055557816 */ /* 0x000fe40000000068 */
[----:B------:R-:W-:-:S07]  /*1e4b0*/  PRMT R87, R106, 0x5410, R109 ;  /* 0x000054106a577816 */ /* 0x000fce000000006d */
.L_x_21621:
        /* <DEDUP_REMOVED lines=8> */
[----:B------:R-:W-:Y:S01]  /*1e540*/  LOP3.LUT R84, R10, 0xffff, RZ, 0xc0, !PT ;  /* 0x0000ffff0a547812 */ /* 0x000fe200078ec0ff */
[----:B------:R-:W-:Y:S01]  /*1e550*/  IMAD.WIDE.U32 R86, R86, 0x10000, RZ ;  /* 0x0001000056567825 */ /* 0x000fe200078e00ff */
[----:B------:R-:W-:Y:S02]  /*1e560*/  LOP3.LUT R104, R7, 0xff, RZ, 0xc0, !PT ;  /* 0x000000ff07687812 */ /* 0x000fe400078ec0ff */
[----:B------:R-:W-:-:S02]  /*1e570*/  PRMT R84, R85, 0x4210, R84 ;  /* 0x0000421055547816 */ /* 0x000fc40000000054 */
[----:B------:R-:W-:Y:S01]  /*1e580*/  PRMT R85, R52, 0x7104, RZ ;  /* 0x0000710434557816 */ /* 0x000fe200000000ff */
[----:B------:R-:W-:-:S03]  /*1e590*/  IMAD.WIDE.U32 R104, R104, 0x100, RZ ;  /* 0x0000010068687825 */ /* 0x000fc600078e00ff */
[----:B------:R-:W-:Y:S02]  /*1e5a0*/  LOP3.LUT R85, R84, 0xff00, R85, 0xf8, !PT ;  /* 0x0000ff0054557812 */ /* 0x000fe400078ef855 */
[----:B------:R-:W-:Y:S02]  /*1e5b0*/  LOP3.LUT R84, R9, 0xff, RZ, 0xc0, !PT ;  /* 0x000000ff09547812 */ /* 0x000fe400078ec0ff */
[----:B------:R-:W-:-:S03]  /*1e5c0*/  LOP3.LUT R106, R85, 0xff, R54, 0xf8, !PT ;  /* 0x000000ff556a7812 */ /* 0x000fc600078ef836 */
[----:B------:R-:W-:-:S05]  /*1e5d0*/  IMAD.WIDE.U32 R84, R84, 0x1000000, RZ ;  /* 0x0100000054547825 */ /* 0x000fca00078e00ff */
[----:B------:R-:W-:Y:S02]  /*1e5e0*/  LOP3.LUT R85, R87, R106, R85, 0xfe, !PT ;  /* 0x0000006a57557212 */ /* 0x000fe400078efe55 */
[----:B------:R-:W-:Y:S01]  /*1e5f0*/  LOP3.LUT R84, R104, R84, R86, 0xfe, !PT ;  /* 0x0000005468547212 */ /* 0x000fe200078efe56 */
[----:B------:R-:W-:Y:S01]  /*1e600*/  VIADD R104, R143, 0x80 ;  /* 0x000000808f687836 */ /* 0x000fe20000000000 */
[----:B------:R-:W0:Y:S01]  /*1e610*/  LDC.64 R86, c[0x0][0x3b0] ;  /* 0x0000ec00ff567b82 */ /* 0x000e220000000a00 */
[----:B------:R-:W-:Y:S02]  /*1e620*/  LOP3.LUT R85, R85, R105, RZ, 0xfc, !PT ;  /* 0x0000006955557212 */ /* 0x000fe400078efcff */
[----:B------:R-:W-:Y:S01]  /*1e630*/  LOP3.LUT R84, R84, 0xff, R6, 0xf8, !PT ;  /* 0x000000ff54547812 */ /* 0x000fe200078ef806 */
[----:B0-----:R-:W-:-:S05]  /*1e640*/  IMAD.WIDE.U32 R86, R104, 0x8, R86 ;  /* 0x0000000868567825 */ /* 0x001fca00078e0056 */
[----:B------:R1:W-:Y:S02]  /*1e650*/  STG.E.64 desc[UR8][R86.64], R84 ;  /* 0x0000005456007986 */ /* 0x0003e4000c101b08 */
.L_x_21679:
[----:B------:R-:W-:Y:S05]  /*1e660*/  BSYNC.RECONVERGENT B0 ;  /* 0x0000000000007941 */ /* 0x000fea0003800200 */
.L_x_21678:
[----:B------:R-:W-:Y:S04]  /*1e670*/  BSSY.RECONVERGENT B0, `(.L_x_21680) ;  /* 0x0000006000007945 */ /* 0x000fe80003800200 */
[----:B------:R-:W-:Y:S05]  /*1e680*/  @!P1 BRA `(.L_x_21681) ;  /* 0x0000000000109947 */ /* 0x000fea0003800000 */
[----:B-----5:R-:W2:Y:S01]  /*1e690*/  LDC.64 R56, c[0x0][0x390] ;  /* 0x0000e400ff387b82 */ /* 0x020ea20000000a00 */
[----:B------:R-:W-:-:S04]  /*1e6a0*/  VIADD R59, R143, 0xa0 ;  /* 0x000000a08f3b7836 */ /* 0x000fc80000000000 */
[----:B--2---:R-:W-:-:S06]  /*1e6b0*/  IMAD.WIDE.U32 R56, R59, 0x10, R56 ;  /* 0x000000103b387825 */ /* 0x004fcc00078e0038 */
[----:B------:R-:W5:Y:S02]  /*1e6c0*/  LDG.E.128 R56, desc[UR8][R56.64] ;  /* 0x0000000838387981 */ /* 0x000f64000c1e1d00 */
.L_x_21681:
[----:B------:R-:W-:Y:S05]  /*1e6d0*/  BSYNC.RECONVERGENT B0 ;  /* 0x0000000000007941 */ /* 0x000fea0003800200 */
.L_x_21680:
        /* <DEDUP_REMOVED lines=27> */
.L_x_21687:
        /* <DEDUP_REMOVED lines=13> */
.L_x_21689:
[----:B------:R-:W-:Y:S05]  /*1e960*/  BSYNC.RECONVERGENT B2 ;  /* 0x0000000000027941 */ /* 0x000fea0003800200 */
.L_x_21688:
        /* <DEDUP_REMOVED lines=34> */
[----:B------:R-:W-:Y:S01]  /*1eb90*/  IMAD.MOV.U32 R106, RZ, RZ, RZ ;  /* 0x000000ffff6a7224 */ /* 0x000fe200078e00ff */
[----:B------:R-:W-:-:S05]  /*1eba0*/  LOP3.LUT R104, R36, R104, R109, 0x96, !PT ;  /* 0x0000006824687212 */ /* 0x000fca00078e966d */
[----:B------:R-:W-:-:S04]  /*1ebb0*/  IMAD.WIDE.U32 R104, R104, -0x2daee0ad, RZ ;  /* 0xd2511f5368687825 */ /* 0x000fc800078e00ff */
[----:B------:R-:W-:Y:S01]  /*1ebc0*/  IMAD.MOV.U32 R114, RZ, RZ, R104 ;  /* 0x000000ffff727224 */ /* 0x000fe200078e0068 */
[----:B------:R-:W-:Y:S01]  /*1ebd0*/  LOP3.LUT R141, R51, R110, R105, 0x96, !PT ;  /* 0x0000006e338d7212 */ /* 0x000fe200078e9669 */
[----:B------:R-:W-:-:S04]  /*1ebe0*/  IMAD.WIDE.U32 R104, R6, -0x326172a9, RZ ;  /* 0xcd9e8d5706687825 */ /* 0x000fc800078e00ff */
[----:B------:R-:W-:Y:S01]  /*1ebf0*/  IMAD.MOV.U32 R6, RZ, RZ, R107 ;  /* 0x000000ffff067224 */ /* 0x000fe200078e006b */
[----:B------:R-:W-:Y:S02]  /*1ec00*/  LOP3.LUT R140, R48, R108, R105, 0x96, !PT ;  /* 0x0000006c308c7212 */ /* 0x000fe400078e9669 */
[----:B------:R-:W-:-:S07]  /*1ec10*/  MOV R142, R104 ;  /* 0x00000068008e7202 */ /* 0x000fce0000000f00 */
.L_x_21686:
[----:B------:R-:W-:Y:S05]  /*1ec20*/  BSYNC.RECONVERGENT B1 ;  /* 0x0000000000017941 */ /* 0x000fea0003800200 */
.L_x_21685:
        /* <DEDUP_REMOVED lines=11> */
.L_x_21684:
[----:B------:R-:W-:Y:S05]  /*1ece0*/  BSYNC.RECONVERGENT B0 ;  /* 0x0000000000007941 */ /* 0x000fea0003800200 */
.L_x_21683:
        /* <DEDUP_REMOVED lines=23> */
.L_x_21694:
        /* <DEDUP_REMOVED lines=13> */
.L_x_21696:
[----:B------:R-:W-:Y:S05]  /*1ef30*/  BSYNC.RECONVERGENT B2 ;  /* 0x0000000000027941 */ /* 0x000fea0003800200 */
.L_x_21695:
        /* <DEDUP_REMOVED lines=43> */
.L_x_21693:
[----:B------:R-:W-:Y:S05]  /*1f1f0*/  BSYNC.RECONVERGENT B1 ;  /* 0x0000000000017941 */ /* 0x000fea0003800200 */
.L_x_21692:
        /* <DEDUP_REMOVED lines=13> */
.L_x_21691:
[----:B------:R-:W-:Y:S05]  /*1f2d0*/  BSYNC.RECONVERGENT B0 ;  /* 0x0000000000007941 */ /* 0x000fea0003800200 */
.L_x_21690:
        /* <DEDUP_REMOVED lines=22> */
.L_x_21701:
        /* <DEDUP_REMOVED lines=13> */
.L_x_21703:
[----:B------:R-:W-:Y:S05]  /*1f510*/  BSYNC.RECONVERGENT B2 ;  /* 0x0000000000027941 */ /* 0x000fea0003800200 */
.L_x_21702:
        /* <DEDUP_REMOVED lines=43> */
.L_x_21700:
[----:B------:R-:W-:Y:S05]  /*1f7d0*/  BSYNC.RECONVERGENT B1 ;  /* 0x0000000000017941 */ /* 0x000fea0003800200 */
.L_x_21699:
        /* <DEDUP_REMOVED lines=11> */
.L_x_21698:
[----:B------:R-:W-:Y:S05]  /*1f890*/  BSYNC.RECONVERGENT B0 ;  /* 0x0000000000007941 */ /* 0x000fea0003800200 */
.L_x_21697:
        /* <DEDUP_REMOVED lines=23> */
.L_x_21708:
        /* <DEDUP_REMOVED lines=13> */
.L_x_21710:
[----:B------:R-:W-:Y:S05]  /*1fae0*/  BSYNC.RECONVERGENT B2 ;  /* 0x0000000000027941 */ /* 0x000fea0003800200 */
.L_x_21709:
        /* <DEDUP_REMOVED lines=43> */
.L_x_21707:
[----:B------:R-:W-:Y:S05]  /*1fda0*/  BSYNC.RECONVERGENT B1 ;  /* 0x0000000000017941 */ /* 0x000fea0003800200 */
.L_x_21706:
        /* <DEDUP_REMOVED lines=13> */
.L_x_21705:
[----:B------:R-:W-:Y:S05]  /*1fe80*/  BSYNC.RECONVERGENT B0 ;  /* 0x0000000000007941 */ /* 0x000fea0003800200 */
.L_x_21704:
        /* <DEDUP_REMOVED lines=22> */
.L_x_21715:
        /* <DEDUP_REMOVED lines=13> */
.L_x_21717:
[----:B------:R-:W-:Y:S05]  /*200c0*/  BSYNC.RECONVERGENT B2 ;  /* 0x0000000000027941 */ /* 0x000fea0003800200 */
.L_x_21716:
        /* <DEDUP_REMOVED lines=43> */
.L_x_21714:
[----:B------:R-:W-:Y:S05]  /*20380*/  BSYNC.RECONVERGENT B1 ;  /* 0x0000000000017941 */ /* 0x000fea0003800200 */
.L_x_21713:
        /* <DEDUP_REMOVED lines=11> */
.L_x_21712:
[----:B------:R-:W-:Y:S05]  /*20440*/  BSYNC.RECONVERGENT B0 ;  /* 0x0000000000007941 */ /* 0x000fea0003800200 */
.L_x_21711:
        /* <DEDUP_REMOVED lines=23> */
.L_x_21722:
        /* <DEDUP_REMOVED lines=13> */
.L_x_21724:
[----:B------:R-:W-:Y:S05]  /*20690*/  BSYNC.RECONVERGENT B2 ;  /* 0x0000000000027941 */ /* 0x000fea0003800200 */
.L_x_21723:
        /* <DEDUP_REMOVED lines=43> */
.L_x_21721:
[----:B------:R-:W-:Y:S05]  /*20950*/  BSYNC.RECONVERGENT B1 ;  /* 0x0000000000017941 */ /* 0x000fea0003800200 */
.L_x_21720:
        /* <DEDUP_REMOVED lines=13> */
.L_x_21719:
[----:B------:R-:W-:Y:S05]  /*20a30*/  BSYNC.RECONVERGENT B0 ;  /* 0x0000000000007941 */ /* 0x000fea0003800200 */
.L_x_21718:
        /* <DEDUP_REMOVED lines=22> */
.L_x_21729:
        /* <DEDUP_REMOVED lines=13> */
.L_x_21731:
[----:B------:R-:W-:Y:S05]  /*20c70*/  BSYNC.RECONVERGENT B2 ;  /* 0x0000000000027941 */ /* 0x000fea0003800200 */
.L_x_21730:
        /* <DEDUP_REMOVED lines=39> */
[----:B------:R-:W-:-:S04]  /*20ef0*/  IMAD.WIDE.U32 R110, R53, -0x326172a9, RZ ;  /* 0xcd9e8d57356e7825 */ /* 0x000fc800078e00ff */
[----:B------:R-:W-:Y:S01]  /*20f00*/  IMAD.MOV.U32 R53, RZ, RZ, R118 ;  /* 0x000000ffff357224 */ /* 0x000fe200078e0076 */
[----:B------:R-:W-:Y:S02]  /*20f10*/  LOP3.LUT R140, R48, R114, R111, 0x96, !PT ;  /* 0x00000072308c7212 */ /* 0x000fe400078e966f */
[----:B------:R-:W-:-:S07]  /*20f20*/  MOV R142, R110 ;  /* 0x0000006e008e7202 */ /* 0x000fce0000000f00 */
.L_x_21728:
[----:B------:R-:W-:Y:S05]  /*20f30*/  BSYNC.RECONVERGENT B1 ;  /* 0x0000000000017941 */ /* 0x000fea0003800200 */
.L_x_21727:
        /* <DEDUP_REMOVED lines=11> */
.L_x_21726:
[----:B------:R-:W-:Y:S05]  /*20ff0*/  BSYNC.RECONVERGENT B0 ;  /* 0x0000000000007941 */ /* 0x000fea0003800200 */
.L_x_21725:
        /* <DEDUP_REMOVED lines=23> */
.L_x_21736:
        /* <DEDUP_REMOVED lines=13> */
.L_x_21738:
[----:B------:R-:W-:Y:S05]  /*21240*/  BSYNC.RECONVERGENT B2 ;  /* 0x0000000000027941 */ /* 0x000fea0003800200 */
.L_x_21737:
        /* <DEDUP_REMOVED lines=43> */
.L_x_21735:
[----:B------:R-:W-:Y:S05]  /*21500*/  BSYNC.RECONVERGENT B1 ;  /* 0x0000000000017941 */ /* 0x000fea0003800200 */
.L_x_21734:
        /* <DEDUP_REMOVED lines=13> */
.L_x_21733:
[----:B------:R-:W-:Y:S05]  /*215e0*/  BSYNC.RECONVERGENT B0 ;  /* 0x0000000000007941 */ /* 0x000fea0003800200 */
.L_x_21732:
[----:B------:R-:W-:Y:S02]  /*215f0*/  F2FP.BF16.F32.PACK_AB R87, RZ, R111 ;  /* 0x0000006fff57723e */ /* 0x000fe400000010ff */
[----:B------:R-:W-:Y:S02]  /*21600*/  PRMT R86, R120, 0x5410, R86 ;  /* 0x0000541078567816 */ /* 0x000fe40000000056 */
[----:B------:R-:W-:Y:S02]  /*21610*/  PRMT R85, R113, 0x5410, R85 ;  /* 0x0000541071557816 */ /* 0x000fe40000000055 */
[----:B------:R-:W-:Y:S02]  /*21620*/  PRMT R84, R112, 0x5410, R84 ;  /* 0x0000541070547816 */ /* 0x000fe40000000054 */
[----:B------:R-:W-:Y:S01]  /*21630*/  PRMT R87, R122, 0x5410, R87 ;  /* 0x000054107a577816 */ /* 0x000fe20000000057 */
[----:B------:R-:W-:Y:S06]  /*21640*/  BRA `(.L_x_21739) ;  /* 0x0000002800f07947 */ /* 0x000fec0003800000 */
.L_x_21682:
        /* <DEDUP_REMOVED lines=21> */
.L_x_21744:
        /* <DEDUP_REMOVED lines=13> */
.L_x_21746:
[----:B------:R-:W-:Y:S05]  /*21870*/  BSYNC.RECONVERGENT B2 ;  /* 0x0000000000027941 */ /* 0x000fea0003800200 */
.L_x_21745:
        /* <DEDUP_REMOVED lines=43> */
.L_x_21743:
[----:B------:R-:W-:Y:S05]  /*21b30*/  BSYNC.RECONVERGENT B1 ;  /* 0x0000000000017941 */ /* 0x000fea0003800200 */
.L_x_21742:
        /* <DEDUP_REMOVED lines=9> */
.L_x_21741:
[----:B------:R-:W-:Y:S05]  /*21bd0*/  BSYNC.RECONVERGENT B0 ;  /* 0x0000000000007941 */ /* 0x000fea0003800200 */
.L_x_21740:
        /* <DEDUP_REMOVED lines=18> */
.L_x_21751:
        /* <DEDUP_REMOVED lines=13> */
.L_x_21753:
[----:B------:R-:W-:Y:S05]  /*21dd0*/  BSYNC.RECONVERGENT B2 ;  /* 0x0000000000027941 */ /* 0x000fea0003800200 */
.L_x_21752:
        /* <DEDUP_REMOVED lines=43> */
.L_x_21750:
[----:B------:R-:W-:Y:S05]  /*22090*/  BSYNC.RECONVERGENT B1 ;  /* 0x0000000000017941 */ /* 0x000fea0003800200 */
.L_x_21749:
        /* <DEDUP_REMOVED lines=10> */
.L_x_21748:
[----:B------:R-:W-:Y:S05]  /*22140*/  BSYNC.RECONVERGENT B0 ;  /* 0x0000000000007941 */ /* 0x000fea0003800200 */
.L_x_21747:
        /* <DEDUP_REMOVED lines=18> */
.L_x_21758:
        /* <DEDUP_REMOVED lines=13> */
.L_x_21760:
[----:B------:R-:W-:Y:S05]  /*22340*/  BSYNC.RECONVERGENT B2 ;  /* 0x0000000000027941 */ /* 0x000fea0003800200 */
.L_x_21759:
        /* <DEDUP_REMOVED lines=43> */
.L_x_21757:
[----:B------:R-:W-:Y:S05]  /*22600*/  BSYNC.RECONVERGENT B1 ;  /* 0x0000000000017941 */ /* 0x000fea0003800200 */
.L_x_21756:
        /* <DEDUP_REMOVED lines=9> */
.L_x_21755:
[----:B------:R-:W-:Y:S05]  /*226a0*/  BSYNC.RECONVERGENT B0 ;  /* 0x0000000000007941 */ /* 0x000fea0003800200 */
.L_x_21754:
        /* <DEDUP_REMOVED lines=18> */
.L_x_21765:
        /* <DEDUP_REMOVED lines=13> */
.L_x_21767:
[----:B------:R-:W-:Y:S05]  /*228a0*/  BSYNC.RECONVERGENT B2 ;  /* 0x0000000000027941 */ /* 0x000fea0003800200 */
.L_x_21766:
        /* <DEDUP_REMOVED lines=43> */
.L_x_21764:
[----:B------:R-:W-:Y:S05]  /*22b60*/  BSYNC.RECONVERGENT B1 ;  /* 0x0000000000017941 */ /* 0x000fea0003800200 */
.L_x_21763:
        /* <DEDUP_REMOVED lines=10> */
.L_x_21762:
[----:B------:R-:W-:Y:S05]  /*22c10*/  BSYNC.RECONVERGENT B0 ;  /* 0x0000000000007941 */ /* 0x000fea0003800200 */
.L_x_21761:
        /* <DEDUP_REMOVED lines=18> */
.L_x_21772:
        /* <DEDUP_REMOVED lines=13> */
.L_x_21774:
[----:B------:R-:W-:Y:S05]  /*22e10*/  BSYNC.RECONVERGENT B2 ;  /* 0x0000000000027941 */ /* 0x000fea0003800200 */
.L_x_21773:
        /* <DEDUP_REMOVED lines=40> */
[----:B------:R-:W-:Y:S01]  /*230a0*/  IMAD.MOV.U32 R142, RZ, RZ, R108 ;  /* 0x000000ffff8e7224 */ /* 0x000fe200078e006c */
[----:B------:R-:W-:Y:S01]  /*230b0*/  LOP3.LUT R140, R48, R110, R109, 0x96, !PT ;  /* 0x0000006e308c7212 */ /* 0x000fe200078e966d */
[----:B------:R-:W-:-:S07]  /*230c0*/  HFMA2 R110, -RZ, RZ, 0, 0 ;  /* 0x00000000ff6e7431 */ /* 0x000fce00000001ff */
.L_x_21771:
[----:B------:R-:W-:Y:S05]  /*230d0*/  BSYNC.RECONVERGENT B1 ;  /* 0x0000000000017941 */ /* 0x000fea0003800200 */
.L_x_21770:
        /* <DEDUP_REMOVED lines=9> */
.L_x_21769:
[----:B------:R-:W-:Y:S05]  /*23170*/  BSYNC.RECONVERGENT B0 ;  /* 0x0000000000007941 */ /* 0x000fea0003800200 */
.L_x_21768:
        /* <DEDUP_REMOVED lines=18> */
.L_x_21779:
        /* <DEDUP_REMOVED lines=13> */
.L_x_21781:
[----:B------:R-:W-:Y:S05]  /*23370*/  BSYNC.RECONVERGENT B2 ;  /* 0x0000000000027941 */ /* 0x000fea0003800200 */
.L_x_21780:
        /* <DEDUP_REMOVED lines=43> */
.L_x_21778:
[----:B------:R-:W-:Y:S05]  /*23630*/  BSYNC.RECONVERGENT B1 ;  /* 0x0000000000017941 */ /* 0x000fea0003800200 */
.L_x_21777:
        /* <DEDUP_REMOVED lines=10> */
.L_x_21776:
[----:B------:R-:W-:Y:S05]  /*236e0*/  BSYNC.RECONVERGENT B0 ;  /* 0x0000000000007941 */ /* 0x000fea0003800200 */
.L_x_21775:
        /* <DEDUP_REMOVED lines=18> */
.L_x_21786:
        /* <DEDUP_REMOVED lines=13> */
.L_x_21788:
[----:B------:R-:W-:Y:S05]  /*238e0*/  BSYNC.RECONVERGENT B2 ;  /* 0x0000000000027941 */ /* 0x000fea0003800200 */
.L_x_21787:
        /* <DEDUP_REMOVED lines=43> */
.L_x_21785:
[----:B------:R-:W-:Y:S05]  /*23ba0*/  BSYNC.RECONVERGENT B1 ;  /* 0x0000000000017941 */ /* 0x000fea0003800200 */
.L_x_21784:
        /* <DEDUP_REMOVED lines=9> */
.L_x_21783:
[----:B------:R-:W-:Y:S05]  /*23c40*/  BSYNC.RECONVERGENT B0 ;  /* 0x0000000000007941 */ /* 0x000fea0003800200 */
.L_x_21782:
        /* <DEDUP_REMOVED lines=18> */
.L_x_21793:
        /* <DEDUP_REMOVED lines=13> */
.L_x_21795:
[----:B------:R-:W-:Y:S05]  /*23e40*/  BSYNC.RECONVERGENT B2 ;  /* 0x0000000000027941 */ /* 0x000fea0003800200 */
.L_x_21794:
        /* <DEDUP_REMOVED lines=43> */
.L_x_21792:
[----:B------:R-:W-:Y:S05]  /*24100*/  BSYNC.RECONVERGENT B1 ;  /* 0x0000000000017941 */ /* 0x000fea0003800200 */
.L_x_21791:
        /* <DEDUP_REMOVED lines=10> */
.L_x_21790:
[----:B------:R-:W-:Y:S05]  /*241b0*/  BSYNC.RECONVERGENT B0 ;  /* 0x0000000000007941 */ /* 0x000fea0003800200 */
.L_x_21789:
[----:B------:R-:W-:Y:S02]  /*241c0*/  F2FP.BF16.F32.PACK_AB R112, RZ, R111 ;  /* 0x0000006fff70723e */ /* 0x000fe400000010ff */
[----:B------:R-:W-:Y:S02]  /*241d0*/  PRMT R84, R84, 0x5410, R87 ;  /* 0x0000541054547816 */ /* 0x000fe40000000057 */
[----:B------:R-:W-:Y:S02]  /*241e0*/  PRMT R86, R86, 0x5410, R120 ;  /* 0x0000541056567816 */ /* 0x000fe40000000078 */
[----:B------:R-:W-:Y:S02]  /*241f0*/  PRMT R85, R85, 0x5410, R116 ;  /* 0x0000541055557816 */ /* 0x000fe40000000074 */
[----:B------:R-:W-:-:S07]  /*24200*/  PRMT R87, R121, 0x5410, R112 ;  /* 0x0000541079577816 */ /* 0x000fce0000000070 */
.L_x_21739:
[----:B------:R-:W-:Y:S01]  /*24210*/  IADD3 R112, PT, PT, R137, 0xa0, RZ ;  /* 0x000000a089707810 */ /* 0x000fe20007ffe0ff */
[----:B------:R-:W-:Y:S04]  /*24220*/  BSSY.RECONVERGENT B0, `(.L_x_21796) ;  /* 0x0000019000007945 */ /* 0x000fe80003800200 */
[----:B------:R-:W-:-:S05]  /*24230*/  IMAD.WIDE.U32 R112, R112, 0x10, R152 ;  /* 0x0000001070707825 */ /* 0x000fca00078e0098 */
        /* <DEDUP_REMOVED lines=23> */
.L_x_21797:
[----:B------:R-:W-:Y:S05]  /*243b0*/  BSYNC.RECONVERGENT B0 ;  /* 0x0000000000007941 */ /* 0x000fea0003800200 */
.L_x_21796:
[----:B------:R-:W-:Y:S04]  /*243c0*/  BSSY.RECONVERGENT B0, `(.L_x_21798) ;  /* 0x0000006000007945 */ /* 0x000fe80003800200 */
[----:B------:R-:W-:Y:S05]  /*243d0*/  @!P1 BRA `(.L_x_21799) ;  /* 0x0000000000109947 */ /* 0x000fea0003800000 */
[----:B-----5:R-:W2:Y:S01]  /*243e0*/  LDC.64 R56, c[0x0][0x390] ;  /* 0x0000e400ff387b82 */ /* 0x020ea20000000a00 */
[----:B------:R-:W-:-:S05]  /*243f0*/  IADD3 R58, PT, PT, R143, 0xc0, RZ ;  /* 0x000000c08f3a7810 */ /* 0x000fca0007ffe0ff */
[----:B--2---:R-:W-:-:S06]  /*24400*/  IMAD.WIDE.U32 R56, R58, 0x10, R56 ;  /* 0x000000103a387825 */ /* 0x004fcc00078e0038 */
[----:B------:R-:W5:Y:S02]  /*24410*/  LDG.E.128 R56, desc[UR8][R56.64] ;  /* 0x0000000838387981 */ /* 0x000f64000c1e1d00 */
.L_x_21799:
[----:B------:R-:W-:Y:S05]  /*24420*/  BSYNC.RECONVERGENT B0 ;  /* 0x0000000000007941 */ /* 0x000fea0003800200 */
.L_x_21798:
        /* <DEDUP_REMOVED lines=27> */
.L_x_21805:
        /* <DEDUP_REMOVED lines=13> */
.L_x_21807:
[----:B------:R-:W-:Y:S05]  /*246b0*/  BSYNC.RECONVERGENT B2 ;  /* 0x0000000000027941 */ /* 0x000fea0003800200 */
.L_x_21806:
        /* <DEDUP_REMOVED lines=42> */
[----:B------:R-:W-:-:S07]  /*24960*/  IMAD.MOV.U32 R6, RZ, RZ, R117 ;  /* 0x000000ffff067224 */ /* 0x000fce00078e0075 */
.L_x_21804:
[----:B------:R-:W-:Y:S05]  /*24970*/  BSYNC.RECONVERGENT B1 ;  /* 0x0000000000017941 */ /* 0x000fea0003800200 */
.L_x_21803:
        /* <DEDUP_REMOVED lines=11> */
.L_x_21802:
[----:B------:R-:W-:Y:S05]  /*24a30*/  BSYNC.RECONVERGENT B0 ;  /* 0x0000000000007941 */ /* 0x000fea0003800200 */
.L_x_21801:
        /* <DEDUP_REMOVED lines=23> */
.L_x_21812:
        /* <DEDUP_REMOVED lines=13> */
.L_x_21814:
[----:B------:R-:W-:Y:S05]  /*24c80*/  BSYNC.RECONVERGENT B2 ;  /* 0x0000000000027941 */ /* 0x000fea0003800200 */
.L_x_21813:
        /* <DEDUP_REMOVED lines=43> */
.L_x_21811:
[----:B------:R-:W-:Y:S05]  /*24f40*/  BSYNC.RECONVERGENT B1 ;  /* 0x0000000000017941 */ /* 0x000fea0003800200 */
.L_x_21810:
        /* <DEDUP_REMOVED lines=13> */
.L_x_21809:
[----:B------:R-:W-:Y:S05]  /*25020*/  BSYNC.RECONVERGENT B0 ;  /* 0x0000000000007941 */ /* 0x000fea0003800200 */
.L_x_21808:
        /* <DEDUP_REMOVED lines=22> */
.L_x_21819:
        /* <DEDUP_REMOVED lines=13> */
.L_x_21821:
[----:B------:R-:W-:Y:S05]  /*25260*/  BSYNC.RECONVERGENT B2 ;  /* 0x0000000000027941 */ /* 0x000fea0003800200 */
.L_x_21820:
        /* <DEDUP_REMOVED lines=43> */
.L_x_21818:
[----:B------:R-:W-:Y:S05]  /*25520*/  BSYNC.RECONVERGENT B1 ;  /* 0x0000000000017941 */ /* 0x000fea0003800200 */
.L_x_21817:
        /* <DEDUP_REMOVED lines=11> */
.L_x_21816:
[----:B------:R-:W-:Y:S05]  /*255e0*/  BSYNC.RECONVERGENT B0 ;  /* 0x0000000000007941 */ /* 0x000fea0003800200 */
.L_x_21815:
        /* <DEDUP_REMOVED lines=23> */
.L_x_21826:
        /* <DEDUP_REMOVED lines=13> */
.L_x_21828:
[----:B------:R-:W-:Y:S05]  /*25830*/  BSYNC.RECONVERGENT B2 ;  /* 0x0000000000027941 */ /* 0x000fea0003800200 */
.L_x_21827:
        /* <DEDUP_REMOVED lines=43> */
.L_x_21825:
[----:B------:R-:W-:Y:S05]  /*25af0*/  BSYNC.RECONVERGENT B1 ;  /* 0x0000000000017941 */ /* 0x000fea0003800200 */
.L_x_21824:
        /* <DEDUP_REMOVED lines=13> */
.L_x_21823:
[----:B------:R-:W-:Y:S05]  /*25bd0*/  BSYNC.RECONVERGENT B0 ;  /* 0x0000000000007941 */ /* 0x000fea0003800200 */
.L_x_21822:
        /* <DEDUP_REMOVED lines=22> */
.L_x_21833:
        /* <DEDUP_REMOVED lines=13> */
.L_x_21835:
[----:B------:R-:W-:Y:S05]  /*25e10*/  BSYNC.RECONVERGENT B2 ;  /* 0x0000000000027941 */ /* 0x000fea0003800200 */
.L_x_21834:
        /* <DEDUP_REMOVED lines=43> */
.L_x_21832:
[----:B------:R-:W-:Y:S05]  /*260d0*/  BSYNC.RECONVERGENT B1 ;  /* 0x0000000000017941 */ /* 0x000fea0003800200 */
.L_x_21831:
        /* <DEDUP_REMOVED lines=11> */
.L_x_21830:
[----:B------:R-:W-:Y:S05]  /*26190*/  BSYNC.RECONVERGENT B0 ;  /* 0x0000000000007941 */ /* 0x000fea0003800200 */
.L_x_21829:
        /* <DEDUP_REMOVED lines=23> */
.L_x_21840:
        /* <DEDUP_REMOVED lines=13> */
.L_x_21842:
[----:B------:R-:W-:Y:S05]  /*263e0*/  BSYNC.RECONVERGENT B2 ;  /* 0x0000000000027941 */ /* 0x000fea0003800200 */
.L_x_21841:
        /* <DEDUP_REMOVED lines=43> */
.L_x_21839:
[----:B------:R-:W-:Y:S05]  /*266a0*/  BSYNC.RECONVERGENT B1 ;  /* 0x0000000000017941 */ /* 0x000fea0003800200 */
.L_x_21838:
        /* <DEDUP_REMOVED lines=13> */
.L_x_21837:
[----:B------:R-:W-:Y:S05]  /*26780*/  BSYNC.RECONVERGENT B0 ;  /* 0x0000000000007941 */ /* 0x000fea0003800200 */
.L_x_21836:
        /* <DEDUP_REMOVED lines=22> */
.L_x_21847:
        /* <DEDUP_REMOVED lines=13> */
.L_x_21849:
[----:B------:R-:W-:Y:S05]  /*269c0*/  BSYNC.RECONVERGENT B2 ;  /* 0x0000000000027941 */ /* 0x000fea0003800200 */
.L_x_21848:
        /* <DEDUP_REMOVED lines=36> */
[----:B------:R-:W-:-:S05]  /*26c10*/  IMAD.WIDE.U32 R118, R118, -0x2daee0ad, RZ ;  /* 0xd2511f5376767825 */ /* 0x000fca00078e00ff */
[----:B------:R-:W-:Y:S02]  /*26c20*/  LOP3.LUT R141, R51, R124, R119, 0x96, !PT ;  /* 0x0000007c338d7212 */ /* 0x000fe400078e9677 */
[----:B------:R-:W-:Y:S01]  /*26c30*/  MOV R129, R118 ;  /* 0x0000007600817202 */ /* 0x000fe20000000f00 */
[----:B------:R-:W-:-:S04]  /*26c40*/  IMAD.WIDE.U32 R118, R53, -0x326172a9, RZ ;  /* 0xcd9e8d5735767825 */ /* 0x000fc800078e00ff */
[----:B------:R-:W-:Y:S01]  /*26c50*/  IMAD.MOV.U32 R142, RZ, RZ, R118 ;  /* 0x000000ffff8e7224 */ /* 0x000fe200078e0076 */
[----:B------:R-:W-:Y:S01]  /*26c60*/  LOP3.LUT R140, R48, R122, R119, 0x96, !PT ;  /* 0x0000007a308c7212 */ /* 0x000fe200078e9677 */
[----:B------:R-:W-:-:S07]  /*26c70*/  IMAD.MOV.U32 R53, RZ, RZ, R126 ;  /* 0x000000ffff357224 */ /* 0x000fce00078e007e */
.L_x_21846:
[----:B------:R-:W-:Y:S05]  /*26c80*/  BSYNC.RECONVERGENT B1 ;  /* 0x0000000000017941 */ /* 0x000fea0003800200 */
.L_x_21845:
        /* <DEDUP_REMOVED lines=11> */
.L_x_21844:
[----:B------:R-:W-:Y:S05]  /*26d40*/  BSYNC.RECONVERGENT B0 ;  /* 0x0000000000007941 */ /* 0x000fea0003800200 */
.L_x_21843:
        /* <DEDUP_REMOVED lines=23> */
.L_x_21854:
        /* <DEDUP_REMOVED lines=13> */
.L_x_21856:
[----:B------:R-:W-:Y:S05]  /*26f90*/  BSYNC.RECONVERGENT B2 ;  /* 0x0000000000027941 */ /* 0x000fea0003800200 */
.L_x_21855:
        /* <DEDUP_REMOVED lines=43> */
.L_x_21853:
[----:B------:R-:W-:Y:S05]  /*27250*/  BSYNC.RECONVERGENT B1 ;  /* 0x0000000000017941 */ /* 0x000fea0003800200 */
.L_x_21852:
        /* <DEDUP_REMOVED lines=13> */
.L_x_21851:
[----:B------:R-:W-:Y:S05]  /*27330*/  BSYNC.RECONVERGENT B0 ;  /* 0x0000000000007941 */ /* 0x000fea0003800200 */
.L_x_21850:
[----:B------:R-:W-:Y:S02]  /*27340*/  F2FP.BF16.F32.PACK_AB R87, RZ, R119 ;  /* 0x00000077ff57723e */ /* 0x000fe400000010ff */
[----:B------:R-:W-:Y:S02]  /*27350*/  PRMT R86, R128, 0x5410, R86 ;  /* 0x0000541080567816 */ /* 0x000fe40000000056 */
[----:B------:R-:W-:Y:S02]  /*27360*/  PRMT R85, R121, 0x5410, R85 ;  /* 0x0000541079557816 */ /* 0x000fe40000000055 */
[----:B------:R-:W-:Y:S02]  /*27370*/  PRMT R84, R120, 0x5410, R84 ;  /* 0x0000541078547816 */ /* 0x000fe40000000054 */
[----:B------:R-:W-:Y:S01]  /*27380*/  PRMT R87, R130, 0x5410, R87 ;  /* 0x0000541082577816 */ /* 0x000fe20000000057 */
[----:B------:R-:W-:Y:S06]  /*27390*/  BRA `(.L_x_21857) ;  /* 0x0000002800f07947 */ /* 0x000fec0003800000 */
.L_x_21800:
[----:B------:R-:W-:Y:S01]  /*273a0*/  BSSY.RECONVERGENT B0, `(.L_x_21858) ;  /* 0x0000058000007945 */ /* 0x000fe20003800200 */
[----:B0-----:R-:W-:Y:S01]  /*273b0*/  MOV R112, RZ ;  /* 0x000000ff00707202 */ /* 0x001fe20000000f00 */
[----:B------:R-:W-:Y:S02]  /*273c0*/  IMAD.MOV.U32 R125, RZ, RZ, R117 ;  /* 0x000000ffff7d7224 */ /* 0x000fe400078e0075 */
[----:B-1----:R-:W-:Y:S01]  /*273d0*/  IMAD.MOV.U32 R86, RZ, RZ, R114 ;  /* 0x000000ffff567224 */ /* 0x002fe200078e0072 */
        /* <DEDUP_REMOVED lines=17> */
.L_x_21862:
        /* <DEDUP_REMOVED lines=13> */
.L_x_21864:
[----:B------:R-:W-:Y:S05]  /*275c0*/  BSYNC.RECONVERGENT B2 ;  /* 0x0000000000027941 */ /* 0x000fea0003800200 */
.L_x_21863:
        /* <DEDUP_REMOVED lines=43> */
.L_x_21861:
[----:B------:R-:W-:Y:S05]  /*27880*/  BSYNC.RECONVERGENT B1 ;  /* 0x0000000000017941 */ /* 0x000fea0003800200 */
.L_x_21860:
        /* <DEDUP_REMOVED lines=9> */
.L_x_21859:
[----:B------:R-:W-:Y:S05]  /*27920*/  BSYNC.RECONVERGENT B0 ;  /* 0x0000000000007941 */ /* 0x000fea0003800200 */
.L_x_21858:
        /* <DEDUP_REMOVED lines=18> */
.L_x_21869:
        /* <DEDUP_REMOVED lines=13> */
.L_x_21871:
[----:B------:R-:W-:Y:S05]  /*27b20*/  BSYNC.RECONVERGENT B2 ;  /* 0x0000000000027941 */ /* 0x000fea0003800200 */
.L_x_21870:
        /* <DEDUP_REMOVED lines=43> */
.L_x_21868:
[----:B------:R-:W-:Y:S05]  /*27de0*/  BSYNC.RECONVERGENT B1 ;  /* 0x0000000000017941 */ /* 0x000fea0003800200 */
.L_x_21867:
        /* <DEDUP_REMOVED lines=10> */
.L_x_21866:
[----:B------:R-:W-:Y:S05]  /*27e90*/  BSYNC.RECONVERGENT B0 ;  /* 0x0000000000007941 */ /* 0x000fea0003800200 */
.L_x_21865:
        /* <DEDUP_REMOVED lines=18> */
.L_x_21876:
        /* <DEDUP_REMOVED lines=13> */
.L_x_21878:
[----:B------:R-:W-:Y:S05]  /*28090*/  BSYNC.RECONVERGENT B2 ;  /* 0x0000000000027941 */ /* 0x000fea0003800200 */
.L_x_21877:
        /* <DEDUP_REMOVED lines=39> */
[----:B------:R-:W-:-:S05]  /*28310*/  IMAD.WIDE.U32 R114, R85, -0x326172a9, RZ ;  /* 0xcd9e8d5755727825 */ /* 0x000fca00078e00ff */
[----:B------:R-:W-:Y:S01]  /*28320*/  LOP3.LUT R140, R48, R116, R115, 0x96, !PT ;  /* 0x00000074308c7212 */ /* 0x000fe200078e9673 */
[----:B------:R-:W-:Y:S01]  /*28330*/  IMAD.MOV.U32 R116, RZ, RZ, RZ ;  /* 0x000000ffff747224 */ /* 0x000fe200078e00ff */
[----:B------:R-:W-:-:S07]  /*28340*/  MOV R142, R114 ;  /* 0x00000072008e7202 */ /* 0x000fce0000000f00 */
.L_x_21875:
[----:B------:R-:W-:Y:S05]  /*28350*/  BSYNC.RECONVERGENT B1 ;  /* 0x0000000000017941 */ /* 0x000fea0003800200 */
.L_x_21874:
        /* <DEDUP_REMOVED lines=9> */
.L_x_21873:
[----:B------:R-:W-:Y:S05]  /*283f0*/  BSYNC.RECONVERGENT B0 ;  /* 0x0000000000007941 */ /* 0x000fea0003800200 */
.L_x_21872:
        /* <DEDUP_REMOVED lines=18> */
.L_x_21883:
        /* <DEDUP_REMOVED lines=13> */
.L_x_21885:
[----:B------:R-:W-:Y:S05]  /*285f0*/  BSYNC.RECONVERGENT B2 ;  /* 0x0000000000027941 */ /* 0x000fea0003800200 */
.L_x_21884:
        /* <DEDUP_REMOVED lines=43> */
.L_x_21882:
[----:B------:R-:W-:Y:S05]  /*288b0*/  BSYNC.RECONVERGENT B1 ;  /* 0x0000000000017941 */ /* 0x000fea0003800200 */
.L_x_21881:
        /* <DEDUP_REMOVED lines=10> */
.L_x_21880:
[----:B------:R-:W-:Y:S05]  /*28960*/  BSYNC.RECONVERGENT B0 ;  /* 0x0000000000007941 */ /* 0x000fea0003800200 */
.L_x_21879:
        /* <DEDUP_REMOVED lines=18> */
.L_x_21890:
        /* <DEDUP_REMOVED lines=13> */
.L_x_21892:
[----:B------:R-:W-:Y:S05]  /*28b60*/  BSYNC.RECONVERGENT B2 ;  /* 0x0000000000027941 */ /* 0x000fea0003800200 */
.L_x_21891:
        /* <DEDUP_REMOVED lines=43> */
.L_x_21889:
[----:B------:R-:W-:Y:S05]  /*28e20*/  BSYNC.RECONVERGENT B1 ;  /* 0x0000000000017941 */ /* 0x000fea0003800200 */
.L_x_21888:
        /* <DEDUP_REMOVED lines=9> */
.L_x_21887:
[----:B------:R-:W-:Y:S05]  /*28ec0*/  BSYNC.RECONVERGENT B0 ;  /* 0x0000000000007941 */ /* 0x000fea0003800200 */
.L_x_21886:
        /* <DEDUP_REMOVED lines=18> */
.L_x_21897:
        /* <DEDUP_REMOVED lines=13> */
.L_x_21899:
[----:B------:R-:W-:Y:S05]  /*290c0*/  BSYNC.RECONVERGENT B2 ;  /* 0x0000000000027941 */ /* 0x000fea0003800200 */
.L_x_21898:
        /* <DEDUP_REMOVED lines=43> */
.L_x_21896:
[----:B------:R-:W-:Y:S05]  /*29380*/  BSYNC.RECONVERGENT B1 ;  /* 0x0000000000017941 */ /* 0x000fea0003800200 */
.L_x_21895:
        /* <DEDUP_REMOVED lines=10> */
.L_x_21894:
[----:B------:R-:W-:Y:S05]  /*29430*/  BSYNC.RECONVERGENT B0 ;  /* 0x0000000000007941 */ /* 0x000fea0003800200 */
.L_x_21893:
        /* <DEDUP_REMOVED lines=18> */
.L_x_21904:
        /* <DEDUP_REMOVED lines=13> */
.L_x_21906:
[----:B------:R-:W-:Y:S05]  /*29630*/  BSYNC.RECONVERGENT B2 ;  /* 0x0000000000027941 */ /* 0x000fea0003800200 */
.L_x_21905:
        /* <DEDUP_REMOVED lines=43> */
.L_x_21903:
[----:B------:R-:W-:Y:S05]  /*298f0*/  BSYNC.RECONVERGENT B1 ;  /* 0x0000000000017941 */ /* 0x000fea0003800200 */
.L_x_21902:
        /* <DEDUP_REMOVED lines=9> */
.L_x_21901:
[----:B------:R-:W-:Y:S05]  /*29990*/  BSYNC.RECONVERGENT B0 ;  /* 0x0000000000007941 */ /* 0x000fea0003800200 */
.L_x_21900:
        /* <DEDUP_REMOVED lines=18> */
.L_x_21911:
        /* <DEDUP_REMOVED lines=13> */
.L_x_21913:
[----:B------:R-:W-:Y:S05]  /*29b90*/  BSYNC.RECONVERGENT B2 ;  /* 0x0000000000027941 */ /* 0x000fea0003800200 */
.L_x_21912:
        /* <DEDUP_REMOVED lines=43> */
.L_x_21910:
[----:B------:R-:W-:Y:S05]  /*29e50*/  BSYNC.RECONVERGENT B1 ;  /* 0x0000000000017941 */ /* 0x000fea0003800200 */
.L_x_21909:
        /* <DEDUP_REMOVED lines=10> */
.L_x_21908:
[----:B------:R-:W-:Y:S05]  /*29f00*/  BSYNC.RECONVERGENT B0 ;  /* 0x0000000000007941 */ /* 0x000fea0003800200 */
.L_x_21907:
[----:B------:R-:W-:Y:S02]  /*29f10*/  F2FP.BF16.F32.PACK_AB R120, RZ, R119 ;  /* 0x00000077ff78723e */ /* 0x000fe400000010ff */
[----:B------:R-:W-:Y:S02]  /*29f20*/  PRMT R84, R84, 0x5410, R87 ;  /* 0x0000541054547816 */ /* 0x000fe40000000057 */
[----:B------:R-:W-:Y:S02]  /*29f30*/  PRMT R86, R86, 0x5410, R128 ;  /* 0x0000541056567816 */ /* 0x000fe40000000080 */
[----:B------:R-:W-:Y:S02]  /*29f40*/  PRMT R85, R85, 0x5410, R124 ;  /* 0x0000541055557816 */ /* 0x000fe4000000007c */
[----:B------:R-:W-:-:S07]  /*29f50*/  PRMT R87, R129, 0x5410, R120 ;  /* 0x0000541081577816 */ /* 0x000fce0000000078 */
.L_x_21857:
        /* <DEDUP_REMOVED lines=26> */
.L_x_21915:
[----:B------:R-:W-:Y:S05]  /*2a100*/  BSYNC.RECONVERGENT B0 ;  /* 0x0000000000007941 */ /* 0x000fea0003800200 */
.L_x_21914:
[----:B------:R-:W-:Y:S04]  /*2a110*/  BSSY.RECONVERGENT B0, `(.L_x_21916) ;  /* 0x0000006000007945 */ /* 0x000fe80003800200 */
[----:B------:R-:W-:Y:S05]  /*2a120*/  @!P1 BRA `(.L_x_21917) ;  /* 0x0000000000109947 */ /* 0x000fea0003800000 */
[----:B-----5:R-:W2:Y:S01]  /*2a130*/  LDC.64 R58, c[0x0][0x390] ;  /* 0x0000e400ff3a7b82 */ /* 0x020ea20000000a00 */
[----:B------:R-:W-:-:S04]  /*2a140*/  VIADD R56, R143, 0xe0 ;  /* 0x000000e08f387836 */ /* 0x000fc80000000000 */
[----:B--2---:R-:W-:-:S06]  /*2a150*/  IMAD.WIDE.U32 R56, R56, 0x10, R58 ;  /* 0x0000001038387825 */ /* 0x004fcc00078e003a */
[----:B------:R-:W5:Y:S02]  /*2a160*/  LDG.E.128 R56, desc[UR8][R56.64] ;  /* 0x0000000838387981 */ /* 0x000f64000c1e1d00 */
.L_x_21917:
[----:B------:R-:W-:Y:S05]  /*2a170*/  BSYNC.RECONVERGENT B0 ;  /* 0x0000000000007941 */ /* 0x000fea0003800200 */
.L_x_21916:
        /* <DEDUP_REMOVED lines=27> */
.L_x_21923:
        /* <DEDUP_REMOVED lines=13> */
.L_x_21925:
[----:B------:R-:W-:Y:S05]  /*2a400*/  BSYNC.RECONVERGENT B2 ;  /* 0x0000000000027941 */ /* 0x000fea0003800200 */
.L_x_21924:
        /* <DEDUP_REMOVED lines=39> */
[----:B------:R-:W-:Y:S01]  /*2a680*/  IMAD.WIDE.U32 R120, R6, -0x326172a9, RZ ;  /* 0xcd9e8d5706787825 */ /* 0x000fe200078e00ff */
[----:B------:R-:W-:-:S03]  /*2a690*/  MOV R6, R125 ;  /* 0x0000007d00067202 */ /* 0x000fc60000000f00 */
[----:B------:R-:W-:Y:S01]  /*2a6a0*/  IMAD.MOV.U32 R142, RZ, RZ, R120 ;  /* 0x000000ffff8e7224 */ /* 0x000fe200078e0078 */
[----:B------:R-:W-:-:S07]  /*2a6b0*/  LOP3.LUT R140, R48, R122, R121, 0x96, !PT ;  /* 0x0000007a308c7212 */ /* 0x000fce00078e9679 */
.L_x_21922:
[----:B------:R-:W-:Y:S05]  /*2a6c0*/  BSYNC.RECONVERGENT B1 ;  /* 0x0000000000017941 */ /* 0x000fea0003800200 */
.L_x_21921:
        /* <DEDUP_REMOVED lines=11> */
.L_x_21920:
[----:B------:R-:W-:Y:S05]  /*2a780*/  BSYNC.RECONVERGENT B0 ;  /* 0x0000000000007941 */ /* 0x000fea0003800200 */
.L_x_21919:
        /* <DEDUP_REMOVED lines=23> */
.L_x_21930:
        /* <DEDUP_REMOVED lines=13> */
.L_x_21932:
[----:B------:R-:W-:Y:S05]  /*2a9d0*/  BSYNC.RECONVERGENT B2 ;  /* 0x0000000000027941 */ /* 0x000fea0003800200 */
.L_x_21931:
        /* <DEDUP_REMOVED lines=43> */
.L_x_21929:
[----:B------:R-:W-:Y:S05]  /*2ac90*/  BSYNC.RECONVERGENT B1 ;  /* 0x0000000000017941 */ /* 0x000fea0003800200 */
.L_x_21928:
        /* <DEDUP_REMOVED lines=13> */
.L_x_21927:
[----:B------:R-:W-:Y:S05]  /*2ad70*/  BSYNC.RECONVERGENT B0 ;  /* 0x0000000000007941 */ /* 0x000fea0003800200 */
.L_x_21926:
        /* <DEDUP_REMOVED lines=22> */
.L_x_21937:
        /* <DEDUP_REMOVED lines=13> */
.L_x_21939:
[----:B------:R-:W-:Y:S05]  /*2afb0*/  BSYNC.RECONVERGENT B2 ;  /* 0x0000000000027941 */ /* 0x000fea0003800200 */
.L_x_21938:
        /* <DEDUP_REMOVED lines=43> */
.L_x_21936:
[----:B------:R-:W-:Y:S05]  /*2b270*/  BSYNC.RECONVERGENT B1 ;  /* 0x0000000000017941 */ /* 0x000fea0003800200 */
.L_x_21935:
        /* <DEDUP_REMOVED lines=11> */
.L_x_21934:
[----:B------:R-:W-:Y:S05]  /*2b330*/  BSYNC.RECONVERGENT B0 ;  /* 0x0000000000007941 */ /* 0x000fea0003800200 */
.L_x_21933:
        /* <DEDUP_REMOVED lines=23> */
.L_x_21944:
        /* <DEDUP_REMOVED lines=13> */
.L_x_21946:
[----:B------:R-:W-:Y:S05]  /*2b580*/  BSYNC.RECONVERGENT B2 ;  /* 0x0000000000027941 */ /* 0x000fea0003800200 */
.L_x_21945:
        /* <DEDUP_REMOVED lines=43> */
.L_x_21943:
[----:B------:R-:W-:Y:S05]  /*2b840*/  BSYNC.RECONVERGENT B1 ;  /* 0x0000000000017941 */ /* 0x000fea0003800200 */
.L_x_21942:
        /* <DEDUP_REMOVED lines=13> */
.L_x_21941:
[----:B------:R-:W-:Y:S05]  /*2b920*/  BSYNC.RECONVERGENT B0 ;  /* 0x0000000000007941 */ /* 0x000fea0003800200 */
.L_x_21940:
        /* <DEDUP_REMOVED lines=22> */
.L_x_21951:
        /* <DEDUP_REMOVED lines=13> */
.L_x_21953:
[----:B------:R-:W-:Y:S05]  /*2bb60*/  BSYNC.RECONVERGENT B2 ;  /* 0x0000000000027941 */ /* 0x000fea0003800200 */
.L_x_21952:
        /* <DEDUP_REMOVED lines=43> */
.L_x_21950:
[----:B------:R-:W-:Y:S05]  /*2be20*/  BSYNC.RECONVERGENT B1 ;  /* 0x0000000000017941 */ /* 0x000fea0003800200 */
.L_x_21949:
        /* <DEDUP_REMOVED lines=11> */
.L_x_21948:
[----:B------:R-:W-:Y:S05]  /*2bee0*/  BSYNC.RECONVERGENT B0 ;  /* 0x0000000000007941 */ /* 0x000fea0003800200 */
.L_x_21947:
        /* <DEDUP_REMOVED lines=23> */
.L_x_21958:
        /* <DEDUP_REMOVED lines=13> */
.L_x_21960:
[----:B------:R-:W-:Y:S05]  /*2c130*/  BSYNC.RECONVERGENT B2 ;  /* 0x0000000000027941 */ /* 0x000fea0003800200 */
.L_x_21959:
        /* <DEDUP_REMOVED lines=43> */
.L_x_21957:
[----:B------:R-:W-:Y:S05]  /*2c3f0*/  BSYNC.RECONVERGENT B1 ;  /* 0x0000000000017941 */ /* 0x000fea0003800200 */
.L_x_21956:
        /* <DEDUP_REMOVED lines=13> */
.L_x_21955:
[----:B------:R-:W-:Y:S05]  /*2c4d0*/  BSYNC.RECONVERGENT B0 ;  /* 0x0000000000007941 */ /* 0x000fea0003800200 */
.L_x_21954:
        /* <DEDUP_REMOVED lines=22> */
.L_x_21965:
        /* <DEDUP_REMOVED lines=13> */
.L_x_21967:
[----:B------:R-:W-:Y:S05]  /*2c710*/  BSYNC.RECONVERGENT B2 ;  /* 0x0000000000027941 */ /* 0x000fea0003800200 */
.L_x_21966:
        /* <DEDUP_REMOVED lines=39> */
[----:B------:R-:W-:Y:S01]  /*2c990*/  IMAD.WIDE.U32 R126, R53, -0x326172a9, RZ ;  /* 0xcd9e8d57357e7825 */ /* 0x000fe200078e00ff */
[----:B------:R-:W-:-:S03]  /*2c9a0*/  MOV R53, R134 ;  /* 0x0000008600357202 */ /* 0x000fc60000000f00 */
[----:B------:R-:W-:Y:S01]  /*2c9b0*/  IMAD.MOV.U32 R142, RZ, RZ, R126 ;  /* 0x000000ffff8e7224 */ /* 0x000fe200078e007e */
[----:B------:R-:W-:-:S07]  /*2c9c0*/  LOP3.LUT R140, R48, R130, R127, 0x96, !PT ;  /* 0x00000082308c7212 */ /* 0x000fce00078e967f */
.L_x_21964:
[----:B------:R-:W-:Y:S05]  /*2c9d0*/  BSYNC.RECONVERGENT B1 ;  /* 0x0000000000017941 */ /* 0x000fea0003800200 */
.L_x_21963:
        /* <DEDUP_REMOVED lines=11> */
.L_x_21962:
[----:B------:R-:W-:Y:S05]  /*2ca90*/  BSYNC.RECONVERGENT B0 ;  /* 0x0000000000007941 */ /* 0x000fea0003800200 */
.L_x_21961:
        /* <DEDUP_REMOVED lines=23> */
.L_x_21972:
        /* <DEDUP_REMOVED lines=13> */
.L_x_21974:
[----:B------:R-:W-:Y:S05]  /*2cce0*/  BSYNC.RECONVERGENT B2 ;  /* 0x0000000000027941 */ /* 0x000fea0003800200 */
.L_x_21973:
        /* <DEDUP_REMOVED lines=43> */
.L_x_21971:
[----:B------:R-:W-:Y:S05]  /*2cfa0*/  BSYNC.RECONVERGENT B1 ;  /* 0x0000000000017941 */ /* 0x000fea0003800200 */
.L_x_21970:
        /* <DEDUP_REMOVED lines=13> */
.L_x_21969:
[----:B------:R-:W-:Y:S05]  /*2d080*/  BSYNC.RECONVERGENT B0 ;  /* 0x0000000000007941 */ /* 0x000fea0003800200 */
.L_x_21968:
[----:B------:R-:W-:Y:S02]  /*2d090*/  F2FP.BF16.F32.PACK_AB R87, RZ, R127 ;  /* 0x0000007fff57723e */ /* 0x000fe400000010ff */
[----:B------:R-:W-:Y:S02]  /*2d0a0*/  PRMT R86, R138, 0x5410, R86 ;  /* 0x000054108a567816 */ /* 0x000fe40000000056 */
[----:B------:R-:W-:Y:S02]  /*2d0b0*/  PRMT R85, R129, 0x5410, R85 ;  /* 0x0000541081557816 */ /* 0x000fe40000000055 */
[----:B------:R-:W-:Y:S02]  /*2d0c0*/  PRMT R84, R128, 0x5410, R84 ;  /* 0x0000541080547816 */ /* 0x000fe40000000054 */
[----:B------:R-:W-:Y:S01]  /*2d0d0*/  PRMT R87, R144, 0x5410, R87 ;  /* 0x0000541090577816 */ /* 0x000fe20000000057 */
[----:B------:R-:W-:Y:S06]  /*2d0e0*/  BRA `(.L_x_21975) ;  /* 0x0000002800f07947 */ /* 0x000fec0003800000 */
.L_x_21918:
        /* <DEDUP_REMOVED lines=21> */
.L_x_21980:
        /* <DEDUP_REMOVED lines=13> */
.L_x_21982:
[----:B------:R-:W-:Y:S05]  /*2d310*/  BSYNC.RECONVERGENT B2 ;  /* 0x0000000000027941 */ /* 0x000fea0003800200 */
.L_x_21981:
        /* <DEDUP_REMOVED lines=43> */
.L_x_21979:
[----:B------:R-:W-:Y:S05]  /*2d5d0*/  BSYNC.RECONVERGENT B1 ;  /* 0x0000000000017941 */ /* 0x000fea0003800200 */
.L_x_21978:
        /* <DEDUP_REMOVED lines=9> */
.L_x_21977:
[----:B------:R-:W-:Y:S05]  /*2d670*/  BSYNC.RECONVERGENT B0 ;  /* 0x0000000000007941 */ /* 0x000fea0003800200 */
.L_x_21976:
        /* <DEDUP_REMOVED lines=18> */
.L_x_21987:
        /* <DEDUP_REMOVED lines=13> */
.L_x_21989:
[----:B------:R-:W-:Y:S05]  /*2d870*/  BSYNC.RECONVERGENT B2 ;  /* 0x0000000000027941 */ /* 0x000fea0003800200 */
.L_x_21988:
        /* <DEDUP_REMOVED lines=43> */
.L_x_21986:
[----:B------:R-:W-:Y:S05]  /*2db30*/  BSYNC.RECONVERGENT B1 ;  /* 0x0000000000017941 */ /* 0x000fea0003800200 */
.L_x_21985:
        /* <DEDUP_REMOVED lines=10> */
.L_x_21984:
[----:B------:R-:W-:Y:S05]  /*2dbe0*/  BSYNC.RECONVERGENT B0 ;  /* 0x0000000000007941 */ /* 0x000fea0003800200 */
.L_x_21983:
        /* <DEDUP_REMOVED lines=18> */
.L_x_21994:
        /* <DEDUP_REMOVED lines=13> */
.L_x_21996:
[----:B------:R-:W-:Y:S05]  /*2dde0*/  BSYNC.RECONVERGENT B2 ;  /* 0x0000000000027941 */ /* 0x000fea0003800200 */
.L_x_21995:
        /* <DEDUP_REMOVED lines=43> */
.L_x_21993:
[----:B------:R-:W-:Y:S05]  /*2e0a0*/  BSYNC.RECONVERGENT B1 ;  /* 0x0000000000017941 */ /* 0x000fea0003800200 */
.L_x_21992:
        /* <DEDUP_REMOVED lines=9> */
.L_x_21991:
[----:B------:R-:W-:Y:S05]  /*2e140*/  BSYNC.RECONVERGENT B0 ;  /* 0x0000000000007941 */ /* 0x000fea0003800200 */
.L_x_21990:
        /* <DEDUP_REMOVED lines=18> */
.L_x_22001:
        /* <DEDUP_REMOVED lines=13> */
.L_x_22003:
[----:B------:R-:W-:Y:S05]  /*2e340*/  BSYNC.RECONVERGENT B2 ;  /* 0x0000000000027941 */ /* 0x000fea0003800200 */
.L_x_22002:
        /* <DEDUP_REMOVED lines=43> */
.L_x_22000:
[----:B------:R-:W-:Y:S05]  /*2e600*/  BSYNC.RECONVERGENT B1 ;  /* 0x0000000000017941 */ /* 0x000fea0003800200 */
.L_x_21999:
        /* <DEDUP_REMOVED lines=10> */
.L_x_21998:
[----:B------:R-:W-:Y:S05]  /*2e6b0*/  BSYNC.RECONVERGENT B0 ;  /* 0x0000000000007941 */ /* 0x000fea0003800200 */
.L_x_21997:
        /* <DEDUP_REMOVED lines=18> */
.L_x_22008:
        /* <DEDUP_REMOVED lines=13> */
.L_x_22010:
[----:B------:R-:W-:Y:S05]  /*2e8b0*/  BSYNC.RECONVERGENT B2 ;  /* 0x0000000000027941 */ /* 0x000fea0003800200 */
.L_x_22009:
        /* <DEDUP_REMOVED lines=43> */
.L_x_22007:
[----:B------:R-:W-:Y:S05]  /*2eb70*/  BSYNC.RECONVERGENT B1 ;  /* 0x0000000000017941 */ /* 0x000fea0003800200 */
.L_x_22006:
        /* <DEDUP_REMOVED lines=9> */
.L_x_22005:
[----:B------:R-:W-:Y:S05]  /*2ec10*/  BSYNC.RECONVERGENT B0 ;  /* 0x0000000000007941 */ /* 0x000fea0003800200 */
.L_x_22004:
        /* <DEDUP_REMOVED lines=18> */
.L_x_22015:
        /* <DEDUP_REMOVED lines=13> */
.L_x_22017:
[----:B------:R-:W-:Y:S05]  /*2ee10*/  BSYNC.RECONVERGENT B2 ;  /* 0x0000000000027941 */ /* 0x000fea0003800200 */
.L_x_22016:
        /* <DEDUP_REMOVED lines=40> */
[----:B------:R-:W-:Y:S01]  /*2f0a0*/  IMAD.MOV.U32 R142, RZ, RZ, R126 ;  /* 0x000000ffff8e7224 */ /* 0x000fe200078e007e */
[----:B------:R-:W-:Y:S01]  /*2f0b0*/  LOP3.LUT R140, R48, R128, R127, 0x96, !PT ;  /* 0x00000080308c7212 */ /* 0x000fe200078e967f */
[----:B------:R-:W-:-:S07]  /*2f0c0*/  HFMA2 R127, -RZ, RZ, 0, 0 ;  /* 0x00000000ff7f7431 */ /* 0x000fce00000001ff */
.L_x_22014:
[----:B------:R-:W-:Y:S05]  /*2f0d0*/  BSYNC.RECONVERGENT B1 ;  /* 0x0000000000017941 */ /* 0x000fea0003800200 */
.L_x_22013:
        /* <DEDUP_REMOVED lines=10> */
.L_x_22012:
[----:B------:R-:W-:Y:S05]  /*2f180*/  BSYNC.RECONVERGENT B0 ;  /* 0x0000000000007941 */ /* 0x000fea0003800200 */
.L_x_22011:
        /* <DEDUP_REMOVED lines=18> */
.L_x_22022:
        /* <DEDUP_REMOVED lines=13> */
.L_x_22024:
[----:B------:R-:W-:Y:S05]  /*2f380*/  BSYNC.RECONVERGENT B2 ;  /* 0x0000000000027941 */ /* 0x000fea0003800200 */
.L_x_22023:
        /* <DEDUP_REMOVED lines=43> */
.L_x_22021:
[----:B------:R-:W-:Y:S05]  /*2f640*/  BSYNC.RECONVERGENT B1 ;  /* 0x0000000000017941 */ /* 0x000fea0003800200 */
.L_x_22020:
        /* <DEDUP_REMOVED lines=9> */
.L_x_22019:
[----:B------:R-:W-:Y:S05]  /*2f6e0*/  BSYNC.RECONVERGENT B0 ;  /* 0x0000000000007941 */ /* 0x000fea0003800200 */
.L_x_22018:
        /* <DEDUP_REMOVED lines=18> */
.L_x_22029:
        /* <DEDUP_REMOVED lines=13> */
.L_x_22031:
[----:B------:R-:W-:Y:S05]  /*2f8e0*/  BSYNC.RECONVERGENT B2 ;  /* 0x0000000000027941 */ /* 0x000fea0003800200 */
.L_x_22030:
        /* <DEDUP_REMOVED lines=43> */
.L_x_22028:
[----:B------:R-:W-:Y:S05]  /*2fba0*/  BSYNC.RECONVERGENT B1 ;  /* 0x0000000000017941 */ /* 0x000fea0003800200 */
.L_x_22027:
        /* <DEDUP_REMOVED lines=10> */
.L_x_22026:
[----:B------:R-:W-:Y:S05]  /*2fc50*/  BSYNC.RECONVERGENT B0 ;  /* 0x0000000000007941 */ /* 0x000fea0003800200 */
.L_x_22025:
[----:B------:R-:W-:Y:S02]  /*2fc60*/  F2FP.BF16.F32.PACK_AB R128, RZ, R127 ;  /* 0x0000007fff80723e */ /* 0x000fe400000010ff */
[----:B------:R-:W-:Y:S02]  /*2fc70*/  PRMT R84, R84, 0x5410, R87 ;  /* 0x0000541054547816 */ /* 0x000fe40000000057 */
[----:B------:R-:W-:Y:S02]  /*2fc80*/  PRMT R86, R86, 0x5410, R138 ;  /* 0x0000541056567816 */ /* 0x000fe4000000008a */
[----:B------:R-:W-:Y:S02]  /*2fc90*/  PRMT R85, R85, 0x5410, R132 ;  /* 0x0000541055557816 */ /* 0x000fe40000000084 */
[----:B------:R-:W-:-:S07]  /*2fca0*/  PRMT R87, R139, 0x5410, R128 ;  /* 0x000054108b577816 */ /* 0x000fce0000000080 */
.L_x_21975:
        /* <DEDUP_REMOVED lines=26> */
.L_x_22033:
[----:B------:R-:W-:Y:S05]  /*2fe50*/  BSYNC.RECONVERGENT B0 ;  /* 0x0000000000007941 */ /* 0x000fea0003800200 */
.L_x_22032:
[----:B------:R-:W-:Y:S04]  /*2fe60*/  BSSY.RECONVERGENT B0, `(.L_x_22034) ;  /* 0x0000006000007945 */ /* 0x000fe80003800200 */
[----:B------:R-:W-:Y:S05]  /*2fe70*/  @!P1 BRA `(.L_x_22035) ;  /* 0x0000000000109947 */ /* 0x000fea0003800000 */
[----:B-----5:R-:W2:Y:S01]  /*2fe80*/  LDC.64 R58, c[0x0][0x390] ;  /* 0x0000e400ff3a7b82 */ /* 0x020ea20000000a00 */
[----:B------:R-:W-:-:S05]  /*2fe90*/  IADD3 R56, PT, PT, R143, 0x100, RZ ;  /* 0x000001008f387810 */ /* 0x000fca0007ffe0ff */
[----:B--2---:R-:W-:-:S06]  /*2fea0*/  IMAD.WIDE.U32 R56, R56, 0x10, R58 ;  /* 0x0000001038387825 */ /* 0x004fcc00078e003a */
[----:B------:R-:W5:Y:S02]  /*2feb0*/  LDG.E.128 R56, desc[UR8][R56.64] ;  /* 0x0000000838387981 */ /* 0x000f64000c1e1d00 */
.L_x_22035:
[----:B------:R-:W-:Y:S05]  /*2fec0*/  BSYNC.RECONVERGENT B0 ;  /* 0x0000000000007941 */ /* 0x000fea0003800200 */
.L_x_22034:
        /* <DEDUP_REMOVED lines=27> */
.L_x_22041:
        /* <DEDUP_REMOVED lines=13> */
.L_x_22043:
[----:B------:R-:W-:Y:S05]  /*30150*/  BSYNC.RECONVERGENT B2 ;  /* 0x0000000000027941 */ /* 0x000fea0003800200 */
.L_x_22042:
        /* <DEDUP_REMOVED lines=43> */
.L_x_22040:
[----:B------:R-:W-:Y:S05]  /*30410*/  BSYNC.RECONVERGENT B1 ;  /* 0x0000000000017941 */ /* 0x000fea0003800200 */
.L_x_22039:
        /* <DEDUP_REMOVED lines=11> */
.L_x_22038:
[----:B------:R-:W-:Y:S05]  /*304d0*/  BSYNC.RECONVERGENT B0 ;  /* 0x0000000000007941 */ /* 0x000fea0003800200 */
.L_x_22037:
        /* <DEDUP_REMOVED lines=23> */
.L_x_22048:
        /* <DEDUP_REMOVED lines=13> */
.L_x_22050:
[----:B------:R-:W-:Y:S05]  /*30720*/  BSYNC.RECONVERGENT B2 ;  /* 0x0000000000027941 */ /* 0x000fea0003800200 */
.L_x_22049:
        /* <DEDUP_REMOVED lines=43> */
.L_x_22047:
[----:B------:R-:W-:Y:S05]  /*309e0*/  BSYNC.RECONVERGENT B1 ;  /* 0x0000000000017941 */ /* 0x000fea0003800200 */
.L_x_22046:
        /* <DEDUP_REMOVED lines=13> */
.L_x_22045:
[----:B------:R-:W-:Y:S05]  /*30ac0*/  BSYNC.RECONVERGENT B0 ;  /* 0x0000000000007941 */ /* 0x000fea0003800200 */
.L_x_22044:
        /* <DEDUP_REMOVED lines=22> */
.L_x_22055:
        /* <DEDUP_REMOVED lines=13> */
.L_x_22057:
[----:B------:R-:W-:Y:S05]  /*30d00*/  BSYNC.RECONVERGENT B2 ;  /* 0x0000000000027941 */ /* 0x000fea0003800200 */
.L_x_22056:
        /* <DEDUP_REMOVED lines=43> */
.L_x_22054:
[----:B------:R-:W-:Y:S05]  /*30fc0*/  BSYNC.RECONVERGENT B1 ;  /* 0x0000000000017941 */ /* 0x000fea0003800200 */
.L_x_22053:
        /* <DEDUP_REMOVED lines=11> */
.L_x_22052:
[----:B------:R-:W-:Y:S05]  /*31080*/  BSYNC.RECONVERGENT B0 ;  /* 0x0000000000007941 */ /* 0x000fea0003800200 */
.L_x_22051:
        /* <DEDUP_REMOVED lines=23> */
.L_x_22062:
        /* <DEDUP_REMOVED lines=13> */
.L_x_22064:
[----:B------:R-:W-:Y:S05]  /*312d0*/  BSYNC.RECONVERGENT B2 ;  /* 0x0000000000027941 */ /* 0x000fea0003800200 */
.L_x_22063:
        /* <DEDUP_REMOVED lines=43> */
.L_x_22061:
[----:B------:R-:W-:Y:S05]  /*31590*/  BSYNC.RECONVERGENT B1 ;  /* 0x0000000000017941 */ /* 0x000fea0003800200 */
.L_x_22060:
        /* <DEDUP_REMOVED lines=13> */
.L_x_22059:
[----:B------:R-:W-:Y:S05]  /*31670*/  BSYNC.RECONVERGENT B0 ;  /* 0x0000000000007941 */ /* 0x000fea0003800200 */
.L_x_22058:
        /* <DEDUP_REMOVED lines=22> */
.L_x_22069:
        /* <DEDUP_REMOVED lines=13> */
.L_x_22071:
[----:B------:R-:W-:Y:S05]  /*318b0*/  BSYNC.RECONVERGENT B2 ;  /* 0x0000000000027941 */ /* 0x000fea0003800200 */
.L_x_22070:
        /* <DEDUP_REMOVED lines=41> */
[----:B------:R-:W-:Y:S02]  /*31b50*/  LOP3.LUT R140, R48, R134, R133, 0x96, !PT ;  /* 0x00000086308c7212 */ /* 0x000fe400078e9685 */
[----:B------:R-:W-:-:S07]  /*31b60*/  MOV R142, R132 ;  /* 0x00000084008e7202 */ /* 0x000fce0000000f00 */
.L_x_22068:
[----:B------:R-:W-:Y:S05]  /*31b70*/  BSYNC.RECONVERGENT B1 ;  /* 0x0000000000017941 */ /* 0x000fea0003800200 */
.L_x_22067:
        /* <DEDUP_REMOVED lines=11> */
.L_x_22066:
[----:B------:R-:W-:Y:S05]  /*31c30*/  BSYNC.RECONVERGENT B0 ;  /* 0x0000000000007941 */ /* 0x000fea0003800200 */
.L_x_22065:
        /* <DEDUP_REMOVED lines=23> */
.L_x_22076:
        /* <DEDUP_REMOVED lines=13> */
.L_x_22078:
[----:B------:R-:W-:Y:S05]  /*31e80*/  BSYNC.RECONVERGENT B2 ;  /* 0x0000000000027941 */ /* 0x000fea0003800200 */
.L_x_22077:
        /* <DEDUP_REMOVED lines=43> */
.L_x_22075:
[----:B------:R-:W-:Y:S05]  /*32140*/  BSYNC.RECONVERGENT B1 ;  /* 0x0000000000017941 */ /* 0x000fea0003800200 */
.L_x_22074:
        /* <DEDUP_REMOVED lines=13> */
.L_x_22073:
[----:B------:R-:W-:Y:S05]  /*32220*/  BSYNC.RECONVERGENT B0 ;  /* 0x0000000000007941 */ /* 0x000fea0003800200 */
.L_x_22072:
        /* <DEDUP_REMOVED lines=22> */
.L_x_22083:
        /* <DEDUP_REMOVED lines=13> */
.L_x_22085:
[----:B------:R-:W-:Y:S05]  /*32460*/  BSYNC.RECONVERGENT B2 ;  /* 0x0000000000027941 */ /* 0x000fea0003800200 */
.L_x_22084:
        /* <DEDUP_REMOVED lines=43> */
.L_x_22082:
[----:B------:R-:W-:Y:S05]  /*32720*/  BSYNC.RECONVERGENT B1 ;  /* 0x0000000000017941 */ /* 0x000fea0003800200 */
.L_x_22081:
        /* <DEDUP_REMOVED lines=8> */
[----:B------:R-:W-:-:S05]  /*327b0*/  FSEL R53, R53, RZ, !P3 ;  /* 0x000000ff35357208 */ /* 0x000fca0005800000 */
[----:B------:R-:W-:Y:S01]  /*327c0*/  FADD.FTZ R135, R135, R53 ;  /* 0x0000003587877221 */ /* 0x000fe20000010000 */
[----:B------:R-:W-:-:S07]  /*327d0*/  SEL R53, RZ, 0x1, P3 ;  /* 0x00000001ff357807 */ /* 0x000fce0001800000 */
.L_x_22080:
[----:B------:R-:W-:Y:S05]  /*327e0*/  BSYNC.RECONVERGENT B0 ;  /* 0x0000000000007941 */ /* 0x000fea0003800200 */
.L_x_22079:
        /* <DEDUP_REMOVED lines=23> */
.L_x_22090:
        /* <DEDUP_REMOVED lines=13> */
.L_x_22092:
[----:B------:R-:W-:Y:S05]  /*32a30*/  BSYNC.RECONVERGENT B2 ;  /* 0x0000000000027941 */ /* 0x000fea0003800200 */
.L_x_22091:
        /* <DEDUP_REMOVED lines=37> */
[----:B------:R-:W-:Y:S02]  /*32c90*/  IMAD.MOV.U32 R146, RZ, RZ, R144 ;  /* 0x000000ffff927224 */ /* 0x000fe400078e0090 */
[----:B------:R-:W-:-:S04]  /*32ca0*/  IMAD.WIDE.U32 R144, R10, -0x326172a9, RZ ;  /* 0xcd9e8d570a907825 */ /* 0x000fc800078e00ff */
[----:B------:R-:W-:Y:S01]  /*32cb0*/  IMAD.MOV.U32 R10, RZ, RZ, R149 ;  /* 0x000000ffff0a7224 */ /* 0x000fe200078e0095 */
[----:B------:R-:W-:Y:S01]  /*32cc0*/  LOP3.LUT R140, R48, R140, R145, 0x96, !PT ;  /* 0x0000008c308c7212 */ /* 0x000fe200078e9691 */
[----:B------:R-:W-:Y:S01]  /*32cd0*/  HFMA2 R145, -RZ, RZ, 0, 0 ;  /* 0x00000000ff917431 */ /* 0x000fe200000001ff */
[----:B------:R-:W-:-:S07]  /*32ce0*/  MOV R142, R144 ;  /* 0x00000090008e7202 */ /* 0x000fce0000000f00 */
.L_x_22089:
[----:B------:R-:W-:Y:S05]  /*32cf0*/  BSYNC.RECONVERGENT B1 ;  /* 0x0000000000017941 */ /* 0x000fea0003800200 */
.L_x_22088:
        /* <DEDUP_REMOVED lines=13> */
.L_x_22087:
[----:B------:R-:W-:Y:S05]  /*32dd0*/  BSYNC.RECONVERGENT B0 ;  /* 0x0000000000007941 */ /* 0x000fea0003800200 */
.L_x_22086:
[----:B------:R-:W-:Y:S02]  /*32de0*/  F2FP.BF16.F32.PACK_AB R87, RZ, R134 ;  /* 0x00000086ff57723e */ /* 0x000fe400000010ff */
[----:B------:R-:W-:Y:S02]  /*32df0*/  PRMT R86, R148, 0x5410, R86 ;  /* 0x0000541094567816 */ /* 0x000fe40000000056 */
[----:B------:R-:W-:Y:S02]  /*32e00*/  PRMT R85, R139, 0x5410, R85 ;  /* 0x000054108b557816 */ /* 0x000fe40000000055 */
[----:B------:R-:W-:Y:S02]  /*32e10*/  PRMT R84, R138, 0x5410, R84 ;  /* 0x000054108a547816 */ /* 0x000fe40000000054 */
[----:B------:R-:W-:Y:S01]  /*32e20*/  PRMT R87, R150, 0x5410, R87 ;  /* 0x0000541096577816 */ /* 0x000fe20000000057 */
[----:B------:R-:W-:Y:S06]  /*32e30*/  BRA `(.L_x_22093) ;  /* 0x0000002800f07947 */ /* 0x000fec0003800000 */
.L_x_22036:
        /* <DEDUP_REMOVED lines=21> */
.L_x_22098:
        /* <DEDUP_REMOVED lines=13> */
.L_x_22100:
[----:B------:R-:W-:Y:S05]  /*33060*/  BSYNC.RECONVERGENT B2 ;  /* 0x0000000000027941 */ /* 0x000fea0003800200 */
.L_x_22099:
        /* <DEDUP_REMOVED lines=43> */
.L_x_22097:
[----:B------:R-:W-:Y:S05]  /*33320*/  BSYNC.RECONVERGENT B1 ;  /* 0x0000000000017941 */ /* 0x000fea0003800200 */
.L_x_22096:
        /* <DEDUP_REMOVED lines=9> */
.L_x_22095:
[----:B------:R-:W-:Y:S05]  /*333c0*/  BSYNC.RECONVERGENT B0 ;  /* 0x0000000000007941 */ /* 0x000fea0003800200 */
.L_x_22094:
        /* <DEDUP_REMOVED lines=18> */
.L_x_22105:
        /* <DEDUP_REMOVED lines=13> */
.L_x_22107:
[----:B------:R-:W-:Y:S05]  /*335c0*/  BSYNC.RECONVERGENT B2 ;  /* 0x0000000000027941 */ /* 0x000fea0003800200 */
.L_x_22106:
        /* <DEDUP_REMOVED lines=40> */
[----:B------:R-:W-:Y:S01]  /*33850*/  IMAD.MOV.U32 R85, RZ, RZ, RZ ;  /* 0x000000ffff557224 */ /* 0x000fe200078e00ff */
[----:B------:R-:W-:Y:S02]  /*33860*/  LOP3.LUT R140, R48, R130, R87, 0x96, !PT ;  /* 0x00000082308c7212 */ /* 0x000fe400078e9657 */
[----:B------:R-:W-:-:S07]  /*33870*/  MOV R142, R86 ;  /* 0x00000056008e7202 */ /* 0x000fce0000000f00 */
.L_x_22104:
[----:B------:R-:W-:Y:S05]  /*33880*/  BSYNC.RECONVERGENT B1 ;  /* 0x0000000000017941 */ /* 0x000fea0003800200 */
.L_x_22103:
        /* <DEDUP_REMOVED lines=10> */
.L_x_22102:
[----:B------:R-:W-:Y:S05]  /*33930*/  BSYNC.RECONVERGENT B0 ;  /* 0x0000000000007941 */ /* 0x000fea0003800200 */
.L_x_22101:
        /* <DEDUP_REMOVED lines=18> */
.L_x_22112:
        /* <DEDUP_REMOVED lines=13> */
.L_x_22114:
[----:B------:R-:W-:Y:S05]  /*33b30*/  BSYNC.RECONVERGENT B2 ;  /* 0x0000000000027941 */ /* 0x000fea0003800200 */
.L_x_22113:
        /* <DEDUP_REMOVED lines=43> */
.L_x_22111:
[----:B------:R-:W-:Y:S05]  /*33df0*/  BSYNC.RECONVERGENT B1 ;  /* 0x0000000000017941 */ /* 0x000fea0003800200 */
.L_x_22110:
        /* <DEDUP_REMOVED lines=9> */
.L_x_22109:
[----:B------:R-:W-:Y:S05]  /*33e90*/  BSYNC.RECONVERGENT B0 ;  /* 0x0000000000007941 */ /* 0x000fea0003800200 */
.L_x_22108:
        /* <DEDUP_REMOVED lines=18> */
.L_x_22119:
        /* <DEDUP_REMOVED lines=13> */
.L_x_22121:
[----:B------:R-:W-:Y:S05]  /*34090*/  BSYNC.RECONVERGENT B2 ;  /* 0x0000000000027941 */ /* 0x000fea0003800200 */
.L_x_22120:
        /* <DEDUP_REMOVED lines=43> */
.L_x_22118:
[----:B------:R-:W-:Y:S05]  /*34350*/  BSYNC.RECONVERGENT B1 ;  /* 0x0000000000017941 */ /* 0x000fea0003800200 */
.L_x_22117:
        /* <DEDUP_REMOVED lines=10> */
.L_x_22116:
[----:B------:R-:W-:Y:S05]  /*34400*/  BSYNC.RECONVERGENT B0 ;  /* 0x0000000000007941 */ /* 0x000fea0003800200 */
.L_x_22115:
        /* <DEDUP_REMOVED lines=18> */
.L_x_22126:
        /* <DEDUP_REMOVED lines=13> */
.L_x_22128:
[----:B------:R-:W-:Y:S05]  /*34600*/  BSYNC.RECONVERGENT B2 ;  /* 0x0000000000027941 */ /* 0x000fea0003800200 */
.L_x_22127:
        /* <DEDUP_REMOVED lines=38> */
[----:B------:R-:W-:Y:S02]  /*34870*/  LOP3.LUT R141, R51, R138, R133, 0x96, !PT ;  /* 0x0000008a338d7212 */ /* 0x000fe400078e9685 */
[----:B------:R-:W-:Y:S01]  /*34880*/  MOV R146, R132 ;  /* 0x0000008400927202 */ /* 0x000fe20000000f00 */
[----:B------:R-:W-:-:S04]  /*34890*/  IMAD.WIDE.U32 R132, R86, -0x326172a9, RZ ;  /* 0xcd9e8d5756847825 */ /* 0x000fc800078e00ff */
[----:B------:R-:W-:Y:S01]  /*348a0*/  IMAD.MOV.U32 R142, RZ, RZ, R132 ;  /* 0x000000ffff8e7224 */ /* 0x000fe200078e0084 */
[----:B------:R-:W-:-:S07]  /*348b0*/  LOP3.LUT R140, R48, R134, R133, 0x96, !PT ;  /* 0x00000086308c7212 */ /* 0x000fce00078e9685 */
.L_x_22125:
[----:B------:R-:W-:Y:S05]  /*348c0*/  BSYNC.RECONVERGENT B1 ;  /* 0x0000000000017941 */ /* 0x000fea0003800200 */
.L_x_22124:
        /* <DEDUP_REMOVED lines=9> */
.L_x_22123:
[----:B------:R-:W-:Y:S05]  /*34960*/  BSYNC.RECONVERGENT B0 ;  /* 0x0000000000007941 */ /* 0x000fea0003800200 */
.L_x_22122:
        /* <DEDUP_REMOVED lines=18> */
.L_x_22133:
        /* <DEDUP_REMOVED lines=13> */
.L_x_22135:
[----:B------:R-:W-:Y:S05]  /*34b60*/  BSYNC.RECONVERGENT B2 ;  /* 0x0000000000027941 */ /* 0x000fea0003800200 */
.L_x_22134:
        /* <DEDUP_REMOVED lines=43> */
.L_x_22132:
[----:B------:R-:W-:Y:S05]  /*34e20*/  BSYNC.RECONVERGENT B1 ;  /* 0x0000000000017941 */ /* 0x000fea0003800200 */
.L_x_22131:
        /* <DEDUP_REMOVED lines=10> */
.L_x_22130:
[----:B------:R-:W-:Y:S05]  /*34ed0*/  BSYNC.RECONVERGENT B0 ;  /* 0x0000000000007941 */ /* 0x000fea0003800200 */
.L_x_22129:
        /* <DEDUP_REMOVED lines=18> */
.L_x_22140:
        /* <DEDUP_REMOVED lines=13> */
.L_x_22142:
[----:B------:R-:W-:Y:S05]  /*350d0*/  BSYNC.RECONVERGENT B2 ;  /* 0x0000000000027941 */ /* 0x000fea0003800200 */
.L_x_22141:
        /* <DEDUP_REMOVED lines=43> */
.L_x_22139:
[----:B------:R-:W-:Y:S05]  /*35390*/  BSYNC.RECONVERGENT B1 ;  /* 0x0000000000017941 */ /* 0x000fea0003800200 */
.L_x_22138:
        /* <DEDUP_REMOVED lines=9> */
.L_x_22137:
[----:B------:R-:W-:Y:S05]  /*35430*/  BSYNC.RECONVERGENT B0 ;  /* 0x0000000000007941 */ /* 0x000fea0003800200 */
.L_x_22136:
        /* <DEDUP_REMOVED lines=18> */
.L_x_22147:
        /* <DEDUP_REMOVED lines=13> */
.L_x_22149:
[----:B------:R-:W-:Y:S05]  /*35630*/  BSYNC.RECONVERGENT B2 ;  /* 0x0000000000027941 */ /* 0x000fea0003800200 */
.L_x_22148:
        /* <DEDUP_REMOVED lines=36> */
[----:B------:R-:W-:Y:S01]  /*35880*/  IMAD.WIDE.U32 R138, R10, -0x2daee0ad, RZ ;  /* 0xd2511f530a8a7825 */ /* 0x000fe200078e00ff */
[----:B------:R-:W-:-:S03]  /*35890*/  MOV R10, R146 ;  /* 0x00000092000a7202 */ /* 0x000fc60000000f00 */
[----:B------:R-:W-:Y:S01]  /*358a0*/  IMAD.MOV.U32 R146, RZ, RZ, R138 ;  /* 0x000000ffff927224 */ /* 0x000fe200078e008a */
[----:B------:R-:W-:Y:S01]  /*358b0*/  LOP3.LUT R141, R51, R144, R139, 0x96, !PT ;  /* 0x00000090338d7212 */ /* 0x000fe200078e968b */
[----:B------:R-:W-:-:S05]  /*358c0*/  IMAD.WIDE.U32 R138, R134, -0x326172a9, RZ ;  /* 0xcd9e8d57868a7825 */ /* 0x000fca00078e00ff */
[----:B------:R-:W-:Y:S02]  /*358d0*/  LOP3.LUT R140, R48, R140, R139, 0x96, !PT ;  /* 0x0000008c308c7212 */ /* 0x000fe400078e968b */
[----:B------:R-:W-:-:S07]  /*358e0*/  MOV R142, R138 ;  /* 0x0000008a008e7202 */ /* 0x000fce0000000f00 */
.L_x_22146:
[----:B------:R-:W-:Y:S05]  /*358f0*/  BSYNC.RECONVERGENT B1 ;  /* 0x0000000000017941 */ /* 0x000fea0003800200 */
.L_x_22145:
        /* <DEDUP_REMOVED lines=10> */
.L_x_22144:
[----:B------:R-:W-:Y:S05]  /*359a0*/  BSYNC.RECONVERGENT B0 ;  /* 0x0000000000007941 */ /* 0x000fea0003800200 */
.L_x_22143:
[----:B------:R-:W-:Y:S02]  /*359b0*/  F2FP.BF16.F32.PACK_AB R138, RZ, R134 ;  /* 0x00000086ff8a723e */ /* 0x000fe400000010ff */
[----:B------:R-:W-:Y:S02]  /*359c0*/  PRMT R84, R84, 0x5410, R87 ;  /* 0x0000541054547816 */ /* 0x000fe40000000057 */
[----:B------:R-:W-:Y:S02]  /*359d0*/  PRMT R86, R86, 0x5410, R148 ;  /* 0x0000541056567816 */ /* 0x000fe40000000094 */
[----:B------:R-:W-:Y:S02]  /*359e0*/  PRMT R85, R85, 0x5410, R147 ;  /* 0x0000541055557816 */ /* 0x000fe40000000093 */
[----:B------:R-:W-:-:S07]  /*359f0*/  PRMT R87, R149, 0x5410, R138 ;  /* 0x0000541095577816 */ /* 0x000fce000000008a */
.L_x_22093:
        /* <DEDUP_REMOVED lines=26> */
.L_x_22151:
[----:B------:R-:W-:Y:S05]  /*35ba0*/  BSYNC.RECONVERGENT B0 ;  /* 0x0000000000007941 */ /* 0x000fea0003800200 */
.L_x_22150:
[----:B------:R-:W-:Y:S01]  /*35bb0*/  BSSY.RECONVERGENT B0, `(.L_x_22152) ;  /* 0x0000006000007945 */ /* 0x000fe20003800200 */
[----:B------:R-:W-:-:S03]  /*35bc0*/  VIADD R151, R143, 0x120 ;  /* 0x000001208f977836 */ /* 0x000fc60000000000 */
[----:B------:R-:W-:Y:S05]  /*35bd0*/  @!P1 BRA `(.L_x_22153) ;  /* 0x00000000000c9947 */ /* 0x000fea0003800000 */
[----:B-----5:R-:W2:Y:S02]  /*35be0*/  LDC.64 R56, c[0x0][0x390] ;  /* 0x0000e400ff387b82 */ /* 0x020ea40000000a00 */
[----:B--2---:R-:W-:-:S06]  /*35bf0*/  IMAD.WIDE.U32 R56, R151, 0x10, R56 ;  /* 0x0000001097387825 */ /* 0x004fcc00078e0038 */
[----:B------:R-:W5:Y:S02]  /*35c00*/  LDG.E.128 R56, desc[UR8][R56.64] ;  /* 0x0000000838387981 */ /* 0x000f64000c1e1d00 */
.L_x_22153:
[----:B------:R-:W-:Y:S05]  /*35c10*/  BSYNC.RECONVERGENT B0 ;  /* 0x0000000000007941 */ /* 0x000fea0003800200 */
.L_x_22152:
        /* <DEDUP_REMOVED lines=27> */
.L_x_22159:
        /* <DEDUP_REMOVED lines=13> */
.L_x_22161:
[----:B------:R-:W-:Y:S05]  /*35ea0*/  BSYNC.RECONVERGENT B2 ;  /* 0x0000000000027941 */ /* 0x000fea0003800200 */
.L_x_22160:
        /* <DEDUP_REMOVED lines=43> */
.L_x_22158:
[----:B------:R-:W-:Y:S05]  /*36160*/  BSYNC.RECONVERGENT B1 ;  /* 0x0000000000017941 */ /* 0x000fea0003800200 */
.L_x_22157:
[----:B------:R-:W-:Y:S01]  /*36170*/  HFMA2 R136, -RZ, RZ, 0.1171875, 0 ;  /* 0x2f800000ff887431 */ /* 0x000fe200000001ff */
[----:B------:R-:W-:Y:S02]  /*36180*/  I2FP.F32.U32 R6, R6 ;  /* 0x0000000600067245 */ /* 0x000fe40000201000 */
        /* <DEDUP_REMOVED lines=8> */
[----:B------:R-:W-:-:S07]  /*36210*/  SEL R6, RZ, 0x1, P2 ;  /* 0x00000001ff067807 */ /* 0x000fce0001000000 */
.L_x_22156:
[----:B------:R-:W-:Y:S05]  /*36220*/  BSYNC.RECONVERGENT B0 ;  /* 0x0000000000007941 */ /* 0x000fea0003800200 */
.L_x_22155:
        /* <DEDUP_REMOVED lines=23> */
.L_x_22166:
        /* <DEDUP_REMOVED lines=13> */
.L_x_22168:
[----:B------:R-:W-:Y:S05]  /*36470*/  BSYNC.RECONVERGENT B2 ;  /* 0x0000000000027941 */ /* 0x000fea0003800200 */
.L_x_22167:
        /* <DEDUP_REMOVED lines=43> */
.L_x_22165:
[----:B------:R-:W-:Y:S05]  /*36730*/  BSYNC.RECONVERGENT B1 ;  /* 0x0000000000017941 */ /* 0x000fea0003800200 */
.L_x_22164:
        /* <DEDUP_REMOVED lines=13> */
.L_x_22163:
[----:B------:R-:W-:Y:S05]  /*36810*/  BSYNC.RECONVERGENT B0 ;  /* 0x0000000000007941 */ /* 0x000fea0003800200 */
.L_x_22162:
        /* <DEDUP_REMOVED lines=22> */
.L_x_22173:
        /* <DEDUP_REMOVED lines=13> */
.L_x_22175:
[----:B------:R-:W-:Y:S05]  /*36a50*/  BSYNC.RECONVERGENT B2 ;  /* 0x0000000000027941 */ /* 0x000fea0003800200 */
.L_x_22174:
        /* <DEDUP_REMOVED lines=37> */
[----:B------:R-:W-:Y:S01]  /*36cb0*/  LOP3.LUT R141, R51, R142, R141, 0x96, !PT ;  /* 0x0000008e338d7212 */ /* 0x000fe200078e968d */
[----:B------:R-:W-:Y:S01]  /*36cc0*/  IMAD.WIDE.U32 R142, R8, -0x326172a9, RZ ;  /* 0xcd9e8d57088e7825 */ /* 0x000fe200078e00ff */
[----:B------:R-:W-:-:S03]  /*36cd0*/  MOV R144, R140 ;  /* 0x0000008c00907202 */ /* 0x000fc60000000f00 */
[----:B------:R-:W-:Y:S01]  /*36ce0*/  IMAD.MOV.U32 R8, RZ, RZ, R145 ;  /* 0x000000ffff087224 */ /* 0x000fe200078e0091 */
[----:B------:R-:W-:-:S07]  /*36cf0*/  LOP3.LUT R140, R48, R138, R143, 0x96, !PT ;  /* 0x0000008a308c7212 */ /* 0x000fce00078e968f */
.L_x_22172:
[----:B------:R-:W-:Y:S05]  /*36d00*/  BSYNC.RECONVERGENT B1 ;  /* 0x0000000000017941 */ /* 0x000fea0003800200 */
.L_x_22171:
        /* <DEDUP_REMOVED lines=11> */
.L_x_22170:
[----:B------:R-:W-:Y:S05]  /*36dc0*/  BSYNC.RECONVERGENT B0 ;  /* 0x0000000000007941 */ /* 0x000fea0003800200 */
.L_x_22169:
        /* <DEDUP_REMOVED lines=23> */
.L_x_22180:
        /* <DEDUP_REMOVED lines=13> */
.L_x_22182:
[----:B------:R-:W-:Y:S05]  /*37010*/  BSYNC.RECONVERGENT B2 ;  /* 0x0000000000027941 */ /* 0x000fea0003800200 */
.L_x_22181:
        /* <DEDUP_REMOVED lines=39> */
[----:B------:R-:W-:-:S04]  /*37290*/  MOV R9, R144 ;  /* 0x0000009000097202 */ /* 0x000fc80000000f00 */
[----:B------:R-:W-:Y:S01]  /*372a0*/  LOP3.LUT R140, R48, R138, R143, 0x96, !PT ;  /* 0x0000008a308c7212 */ /* 0x000fe200078e968f */
[----:B------:R-:W-:-:S07]  /*372b0*/  IMAD.MOV.U32 R143, RZ, RZ, RZ ;  /* 0x000000ffff8f7224 */ /* 0x000fce00078e00ff */
.L_x_22179:
[----:B------:R-:W-:Y:S05]  /*372c0*/  BSYNC.RECONVERGENT B1 ;  /* 0x0000000000017941 */ /* 0x000fea0003800200 */
.L_x_22178:
        /* <DEDUP_REMOVED lines=13> */
.L_x_22177:
[----:B------:R-:W-:Y:S05]  /*373a0*/  BSYNC.RECONVERGENT B0 ;  /* 0x0000000000007941 */ /* 0x000fea0003800200 */
.L_x_22176:
        /* <DEDUP_REMOVED lines=22> */
.L_x_22187:
        /* <DEDUP_REMOVED lines=13> */
.L_x_22189:
[----:B------:R-:W-:Y:S05]  /*375e0*/  BSYNC.RECONVERGENT B2 ;  /* 0x0000000000027941 */ /* 0x000fea0003800200 */
.L_x_22188:
        /* <DEDUP_REMOVED lines=37> */
[----:B------:R-:W-:Y:S01]  /*37840*/  HFMA2 R144, -RZ, RZ, 0, 0 ;  /* 0x00000000ff907431 */ /* 0x000fe200000001ff */
[----:B------:R-:W-:Y:S01]  /*37850*/  MOV R154, R142 ;  /* 0x0000008e009a7202 */ /* 0x000fe20000000f00 */
[----:B------:R-:W-:-:S04]  /*37860*/  IMAD.WIDE.U32 R142, R54, -0x326172a9, RZ ;  /* 0xcd9e8d57368e7825 */ /* 0x000fc800078e00ff */
[----:B------:R-:W-:Y:S01]  /*37870*/  IMAD.MOV.U32 R54, RZ, RZ, R146 ;  /* 0x000000ffff367224 */ /* 0x000fe200078e0092 */
[----:B------:R-:W-:-:S07]  /*37880*/  LOP3.LUT R140, R48, R140, R143, 0x96, !PT ;  /* 0x0000008c308c7212 */ /* 0x000fce00078e968f */
.L_x_22186:
[----:B------:R-:W-:Y:S05]  /*37890*/  BSYNC.RECONVERGENT B1 ;  /* 0x0000000000017941 */ /* 0x000fea0003800200 */
.L_x_22185:
        /* <DEDUP_REMOVED lines=11> */
.L_x_22184:
[----:B------:R-:W-:Y:S05]  /*37950*/  BSYNC.RECONVERGENT B0 ;  /* 0x0000000000007941 */ /* 0x000fea0003800200 */
.L_x_22183:
[----:B------:R-:W-:Y:S01]  /*37960*/  @!P0 PRMT R85, R86, 0x7632, R85 ;  /* 0x0000763256558816 */ /* 0x000fe20000000055 */
[----:B------:R-:W-:Y:S01]  /*37970*/  BSSY.RECONVERGENT B0, `(.L_x_22190) ;  /* 0x000005c000007945 */ /* 0x000fe20003800200 */
[----:B------:R-:W-:Y:S02]  /*37980*/  F2FP.BF16.F32.PACK_AB R153, RZ, R139 ;  /* 0x0000008bff99723e */ /* 0x000fe400000010ff */
[----:B------:R-:W-:Y:S01]  /*37990*/  @!P0 SHF.L.U32 R146, R85, 0x10, RZ ;  /* 0x0000001055928819 */ /* 0x000fe200000006ff */
[----:B------:R-:W-:Y:S01]  /*379a0*/  @!P0 IMAD.MOV.U32 R85, RZ, RZ, R154 ;  /* 0x000000ffff558224 */ /* 0x000fe200078e009a */
        /* <DEDUP_REMOVED lines=18> */
.L_x_22194:
        /* <DEDUP_REMOVED lines=13> */
.L_x_22196:
[----:B------:R-:W-:Y:S05]  /*37ba0*/  BSYNC.RECONVERGENT B2 ;  /* 0x0000000000027941 */ /* 0x000fea0003800200 */
.L_x_22195:
        /* <DEDUP_REMOVED lines=42> */
.L_x_22193:
[----:B------:R-:W-:Y:S05]  /*37e50*/  BSYNC.RECONVERGENT B1 ;  /* 0x0000000000017941 */ /* 0x000fea0003800200 */
.L_x_22192:
        /* <DEDUP_REMOVED lines=13> */
.L_x_22191:
[----:B------:R-:W-:Y:S05]  /*37f30*/  BSYNC.RECONVERGENT B0 ;  /* 0x0000000000007941 */ /* 0x000fea0003800200 */
.L_x_22190:
        /* <DEDUP_REMOVED lines=22> */
.L_x_22201:
        /* <DEDUP_REMOVED lines=13> */
.L_x_22203:
[----:B------:R-:W-:Y:S05]  /*38170*/  BSYNC.RECONVERGENT B2 ;  /* 0x0000000000027941 */ /* 0x000fea0003800200 */
.L_x_22202:
        /* <DEDUP_REMOVED lines=34> */
[----:B------:R-:W-:Y:S01]  /*383a0*/  HFMA2 R145, -RZ, RZ, 0, 0 ;  /* 0x00000000ff917431 */ /* 0x000fe200000001ff */
[----:B------:R-:W-:-:S05]  /*383b0*/  LOP3.LUT R142, R36, R142, R141, 0x96, !PT ;  /* 0x0000008e248e7212 */ /* 0x000fca00078e968d */
[----:B------:R-:W-:-:S05]  /*383c0*/  IMAD.WIDE.U32 R142, R142, -0x2daee0ad, RZ ;  /* 0xd2511f538e8e7825 */ /* 0x000fca00078e00ff */
[----:B------:R-:W-:Y:S02]  /*383d0*/  LOP3.LUT R141, R51, R144, R143, 0x96, !PT ;  /* 0x00000090338d7212 */ /* 0x000fe400078e968f */
[----:B------:R-:W-:Y:S01]  /*383e0*/  MOV R155, R142 ;  /* 0x0000008e009b7202 */ /* 0x000fe20000000f00 */
[----:B------:R-:W-:-:S04]  /*383f0*/  IMAD.WIDE.U32 R142, R53, -0x326172a9, RZ ;  /* 0xcd9e8d57358e7825 */ /* 0x000fc800078e00ff */
[----:B------:R-:W-:Y:S01]  /*38400*/  IMAD.MOV.U32 R53, RZ, RZ, R85 ;  /* 0x000000ffff357224 */ /* 0x000fe200078e0055 */
[----:B------:R-:W-:-:S07]  /*38410*/  LOP3.LUT R140, R48, R140, R143, 0x96, !PT ;  /* 0x0000008c308c7212 */ /* 0x000fce00078e968f */
.L_x_22200:
[----:B------:R-:W-:Y:S05]  /*38420*/  BSYNC.RECONVERGENT B1 ;  /* 0x0000000000017941 */ /* 0x000fea0003800200 */
.L_x_22199:
        /* <DEDUP_REMOVED lines=11> */
.L_x_22198:
[----:B------:R-:W-:Y:S05]  /*384e0*/  BSYNC.RECONVERGENT B0 ;  /* 0x0000000000007941 */ /* 0x000fea0003800200 */
.L_x_22197:
        /* <DEDUP_REMOVED lines=23> */
.L_x_22208:
        /* <DEDUP_REMOVED lines=13> */
.L_x_22210:
[----:B------:R-:W-:Y:S05]  /*38730*/  BSYNC.RECONVERGENT B2 ;  /* 0x0000000000027941 */ /* 0x000fea0003800200 */
.L_x_22209:
        /* <DEDUP_REMOVED lines=20> */
[----:B------:R-:W-:Y:S01]  /*38880*/  HFMA2 R144, -RZ, RZ, 0, 0 ;  /* 0x00000000ff907431 */ /* 0x000fe200000001ff */
        /* <DEDUP_REMOVED lines=22> */
.L_x_22207:
[----:B------:R-:W-:Y:S05]  /*389f0*/  BSYNC.RECONVERGENT B1 ;  /* 0x0000000000017941 */ /* 0x000fea0003800200 */
.L_x_22206:
        /* <DEDUP_REMOVED lines=13> */
.L_x_22205:
[----:B------:R-:W-:Y:S05]  /*38ad0*/  BSYNC.RECONVERGENT B0 ;  /* 0x0000000000007941 */ /* 0x000fea0003800200 */
.L_x_22204:
[----:B------:R-:W-:Y:S02]  /*38ae0*/  F2FP.BF16.F32.PACK_AB R34, RZ, R143 ;  /* 0x0000008fff22723e */ /* 0x000fe400000010ff */
[----:B------:R-:W-:Y:S02]  /*38af0*/  PRMT R38, R153, 0x5410, R86 ;  /* 0x0000541099267816 */ /* 0x000fe40000000056 */
[----:B------:R-:W-:Y:S02]  /*38b00*/  PRMT R37, R148, 0x5410, R147 ;  /* 0x0000541094257816 */ /* 0x000fe40000000093 */
[----:B------:R-:W-:Y:S02]  /*38b10*/  PRMT R36, R150, 0x5410, R149 ;  /* 0x0000541096247816 */ /* 0x000fe40000000095 */
[----:B------:R-:W-:Y:S01]  /*38b20*/  PRMT R39, R208, 0x5410, R34 ;  /* 0x00005410d0277816 */ /* 0x000fe20000000022 */
[----:B------:R-:W-:Y:S06]  /*38b30*/  BRA `(.L_x_22211) ;  /* 0x0000002800e07947 */ /* 0x000fec0003800000 */
.L_x_22154:
[----:B------:R-:W-:Y:S01]  /*38b40*/  BSSY.RECONVERGENT B0, `(.L_x_22212) ;  /* 0x0000058000007945 */ /* 0x000fe20003800200 */
[----:B------:R-:W-:Y:S01]  /*38b50*/  MOV R137, RZ ;  /* 0x000000ff00897202 */ /* 0x000fe20000000f00 */
[----:B01----:R-:W-:Y:S01]  /*38b60*/  IMAD.MOV.U32 R85, RZ, RZ, R146 ;  /* 0x000000ffff557224 */ /* 0x003fe200078e0092 */
        /* <DEDUP_REMOVED lines=18> */
.L_x_22216:
        /* <DEDUP_REMOVED lines=13> */
.L_x_22218:
[----:B------:R-:W-:Y:S05]  /*38d60*/  BSYNC.RECONVERGENT B2 ;  /* 0x0000000000027941 */ /* 0x000fea0003800200 */
.L_x_22217:
        /* <DEDUP_REMOVED lines=43> */
.L_x_22215:
[----:B------:R-:W-:Y:S05]  /*39020*/  BSYNC.RECONVERGENT B1 ;  /* 0x0000000000017941 */ /* 0x000fea0003800200 */
.L_x_22214:
        /* <DEDUP_REMOVED lines=9> */
.L_x_22213:
[----:B------:R-:W-:Y:S05]  /*390c0*/  BSYNC.RECONVERGENT B0 ;  /* 0x0000000000007941 */ /* 0x000fea0003800200 */
.L_x_22212:
        /* <DEDUP_REMOVED lines=18> */
.L_x_22223:
        /* <DEDUP_REMOVED lines=13> */
.L_x_22225:
[----:B------:R-:W-:Y:S05]  /*392c0*/  BSYNC.RECONVERGENT B2 ;  /* 0x0000000000027941 */ /* 0x000fea0003800200 */
.L_x_22224:
        /* <DEDUP_REMOVED lines=43> */
.L_x_22222:
[----:B------:R-:W-:Y:S05]  /*39580*/  BSYNC.RECONVERGENT B1 ;  /* 0x0000000000017941 */ /* 0x000fea0003800200 */
.L_x_22221:
        /* <DEDUP_REMOVED lines=10> */
.L_x_22220:
[----:B------:R-:W-:Y:S05]  /*39630*/  BSYNC.RECONVERGENT B0 ;  /* 0x0000000000007941 */ /* 0x000fea0003800200 */
.L_x_22219:
        /* <DEDUP_REMOVED lines=18> */
.L_x_22230:
        /* <DEDUP_REMOVED lines=13> */
.L_x_22232:
[----:B------:R-:W-:Y:S05]  /*39830*/  BSYNC.RECONVERGENT B2 ;  /* 0x0000000000027941 */ /* 0x000fea0003800200 */
.L_x_22231:
        /* <DEDUP_REMOVED lines=43> */
.L_x_22229:
[----:B------:R-:W-:Y:S05]  /*39af0*/  BSYNC.RECONVERGENT B1 ;  /* 0x0000000000017941 */ /* 0x000fea0003800200 */
.L_x_22228:
        /* <DEDUP_REMOVED lines=9> */
.L_x_22227:
[----:B------:R-:W-:Y:S05]  /*39b90*/  BSYNC.RECONVERGENT B0 ;  /* 0x0000000000007941 */ /* 0x000fea0003800200 */
.L_x_22226:
        /* <DEDUP_REMOVED lines=18> */
.L_x_22237:
        /* <DEDUP_REMOVED lines=13> */
.L_x_22239:
[----:B------:R-:W-:Y:S05]  /*39d90*/  BSYNC.RECONVERGENT B2 ;  /* 0x0000000000027941 */ /* 0x000fea0003800200 */
.L_x_22238:
        /* <DEDUP_REMOVED lines=41> */
[----:B------:R-:W-:-:S07]  /*3a030*/  HFMA2 R143, -RZ, RZ, 0, 0 ;  /* 0x00000000ff8f7431 */ /* 0x000fce00000001ff */
.L_x_22236:
[----:B------:R-:W-:Y:S05]  /*3a040*/  BSYNC.RECONVERGENT B1 ;  /* 0x0000000000017941 */ /* 0x000fea0003800200 */
.L_x_22235:
        /* <DEDUP_REMOVED lines=10> */
.L_x_22234:
[----:B------:R-:W-:Y:S05]  /*3a0f0*/  BSYNC.RECONVERGENT B0 ;  /* 0x0000000000007941 */ /* 0x000fea0003800200 */
.L_x_22233:
        /* <DEDUP_REMOVED lines=18> */
.L_x_22244:
        /* <DEDUP_REMOVED lines=13> */
.L_x_22246:
[----:B------:R-:W-:Y:S05]  /*3a2f0*/  BSYNC.RECONVERGENT B2 ;  /* 0x0000000000027941 */ /* 0x000fea0003800200 */
.L_x_22245:
        /* <DEDUP_REMOVED lines=42> */
.L_x_22243:
[----:B------:R-:W-:Y:S05]  /*3a5a0*/  BSYNC.RECONVERGENT B1 ;  /* 0x0000000000017941 */ /* 0x000fea0003800200 */
.L_x_22242:
        /* <DEDUP_REMOVED lines=9> */
.L_x_22241:
[----:B------:R-:W-:Y:S05]  /*3a640*/  BSYNC.RECONVERGENT B0 ;  /* 0x0000000000007941 */ /* 0x000fea0003800200 */
.L_x_22240:
        /* <DEDUP_REMOVED lines=18> */
.L_x_22251:
        /* <DEDUP_REMOVED lines=13> */
.L_x_22253:
[----:B------:R-:W-:Y:S05]  /*3a840*/  BSYNC.RECONVERGENT B2 ;  /* 0x0000000000027941 */ /* 0x000fea0003800200 */
.L_x_22252:
        /* <DEDUP_REMOVED lines=42> */
.L_x_22250:
[----:B------:R-:W-:Y:S05]  /*3aaf0*/  BSYNC.RECONVERGENT B1 ;  /* 0x0000000000017941 */ /* 0x000fea0003800200 */
.L_x_22249:
        /* <DEDUP_REMOVED lines=10> */
.L_x_22248:
[----:B------:R-:W-:Y:S05]  /*3aba0*/  BSYNC.RECONVERGENT B0 ;  /* 0x0000000000007941 */ /* 0x000fea0003800200 */
.L_x_22247:
        /* <DEDUP_REMOVED lines=18> */
.L_x_22258:
        /* <DEDUP_REMOVED lines=13> */
.L_x_22260:
[----:B------:R-:W-:Y:S05]  /*3ada0*/  BSYNC.RECONVERGENT B2 ;  /* 0x0000000000027941 */ /* 0x000fea0003800200 */
.L_x_22259:
        /* <DEDUP_REMOVED lines=42> */
.L_x_22257:
[----:B------:R-:W-:Y:S05]  /*3b050*/  BSYNC.RECONVERGENT B1 ;  /* 0x0000000000017941 */ /* 0x000fea0003800200 */
.L_x_22256:
        /* <DEDUP_REMOVED lines=9> */
.L_x_22255:
[----:B------:R-:W-:Y:S05]  /*3b0f0*/  BSYNC.RECONVERGENT B0 ;  /* 0x0000000000007941 */ /* 0x000fea0003800200 */
.L_x_22254:
        /* <DEDUP_REMOVED lines=18> */
.L_x_22265:
        /* <DEDUP_REMOVED lines=13> */
.L_x_22267:
[----:B------:R-:W-:Y:S05]  /*3b2f0*/  BSYNC.RECONVERGENT B2 ;  /* 0x0000000000027941 */ /* 0x000fea0003800200 */
.L_x_22266:
        /* <DEDUP_REMOVED lines=38> */
[----:B------:R-:W-:Y:S01]  /*3b560*/  IMAD.WIDE.U32 R38, R10, -0x2daee0ad, RZ ;  /* 0xd2511f530a267825 */ /* 0x000fe200078e00ff */
[----:B------:R-:W-:-:S03]  /*3b570*/  MOV R142, R36 ;  /* 0x00000024008e7202 */ /* 0x000fc60000000f00 */
[----:B------:R-:W-:Y:S01]  /*3b580*/  IMAD.MOV.U32 R10, RZ, RZ, R85 ;  /* 0x000000ffff0a7224 */ /* 0x000fe200078e0055 */
[----:B------:R-:W-:Y:S02]  /*3b590*/  LOP3.LUT R141, R51, R34, R39, 0x96, !PT ;  /* 0x00000022338d7212 */ /* 0x000fe400078e9627 */
[----:B------:R-:W-:-:S07]  /*3b5a0*/  MOV R85, R38 ;  /* 0x0000002600557202 */ /* 0x000fce0000000f00 */
.L_x_22264:
[----:B------:R-:W-:Y:S05]  /*3b5b0*/  BSYNC.RECONVERGENT B1 ;  /* 0x0000000000017941 */ /* 0x000fea0003800200 */
.L_x_22263:
        /* <DEDUP_REMOVED lines=10> */
.L_x_22262:
[----:B------:R-:W-:Y:S05]  /*3b660*/  BSYNC.RECONVERGENT B0 ;  /* 0x0000000000007941 */ /* 0x000fea0003800200 */
.L_x_22261:
[----:B------:R-:W-:Y:S02]  /*3b670*/  F2FP.BF16.F32.PACK_AB R34, RZ, R143 ;  /* 0x0000008fff22723e */ /* 0x000fe400000010ff */
[----:B------:R-:W-:Y:S02]  /*3b680*/  PRMT R38, R149, 0x5410, R150 ;  /* 0x0000541095267816 */ /* 0x000fe40000000096 */
[----:B------:R-:W-:Y:S02]  /*3b690*/  PRMT R37, R87, 0x5410, R86 ;  /* 0x0000541057257816 */ /* 0x000fe40000000056 */
[----:B------:R-:W-:Y:S02]  /*3b6a0*/  PRMT R36, R148, 0x5410, R147 ;  /* 0x0000541094247816 */ /* 0x000fe40000000093 */
[----:B------:R-:W-:-:S07]  /*3b6b0*/  PRMT R39, R153, 0x5410, R34 ;  /* 0x0000541099277816 */ /* 0x000fce0000000022 */
.L_x_22211:
[----:B------:R-:W0:Y:S01]  /*3b6c0*/  LDC.64 R34, c[0x0][0x3a8] ;  /* 0x0000ea00ff227b82 */ /* 0x000e220000000a00 */
[----:B------:R-:W-:Y:S01]  /*3b6d0*/  BSSY.RECONVERGENT B0, `(.L_x_22268) ;  /* 0x0000018000007945 */ /* 0x000fe20003800200 */
        /* <DEDUP_REMOVED lines=23> */
.L_x_22269:
[----:B------:R-:W-:Y:S05]  /*3b850*/  BSYNC.RECONVERGENT B0 ;  /* 0x0000000000007941 */ /* 0x000fea0003800200 */
.L_x_22268:
[----:B01----:R-:W-:Y:S01]  /*3b860*/  FADD.FTZ R34, RZ, R26 ;  /* 0x0000001aff227221 */ /* 0x003fe20000010000 */
[----:B------:R-:W0:Y:S01]  /*3b870*/  S2R R41, SR_TID.X ;  /* 0x0000000000297919 */ /* 0x000e220000002100 */
[----:B------:R-:W-:Y:S02]  /*3b880*/  UMOV UR15, 0xffffffff ;  /* 0xffffffff000f7882 */ /* 0x000fe40000000000 */
        /* <DEDUP_REMOVED lines=262> */
.L_x_22285:
        /* <DEDUP_REMOVED lines=10> */
[----:B------:R-:W1:Y:S04]  /*3c990*/  @!P0 LDC.64 R34, c[0x0][0x3c8] ;  /* 0x0000f200ff228b82 */ /* 0x000e680000000a00 */
[----:B------:R-:W2:Y:S01]  /*3c9a0*/  MUFU.RSQ R36, R36 ;  /* 0x0000002400247308 */ /* 0x000ea20000001400 */
[----:B-1----:R-:W-:-:S05]  /*3c9b0*/  @!P0 IMAD.WIDE R34, R0, 0x4, R34 ;  /* 0x0000000400228825 */ /* 0x002fca00078e0222 */
[----:B--2---:R1:W-:Y:S01]  /*3c9c0*/  @!P0 STG.E desc[UR8][R34.64], R36 ;  /* 0x0000002422008986 */ /* 0x0043e2000c101908 */
[----:B-----5:R-:W-:-:S13]  /*3c9d0*/  ISETP.GE.AND P0, PT, R210, 0x1, PT ;  /* 0x00000001d200780c */ /* 0x020fda0003f06270 */
[----:B-1----:R-:W-:Y:S05]  /*3c9e0*/  @!P0 BRA `(.L_x_22272) ;  /* 0x0000001400a48947 */ /* 0x002fea0003800000 */
        /* <DEDUP_REMOVED lines=8> */
[----:B------:R-:W-:Y:S01]  /*3ca70*/  FSEL R37, R37, RZ, !P1 ;  /* 0x000000ff25257208 */ /* 0x000fe20004800000 */
[----:B------:R-:W-:Y:S01]  /*3ca80*/  VIADD R34, R210, 0xffffffff ;  /* 0xffffffffd2227836 */ /* 0x000fe20000000000 */
[----:B------:R-:W-:Y:S01]  /*3ca90*/  LOP3.LUT R209, R41, 0x1f, RZ, 0xc0, !PT ;  /* 0x0000001f29d17812 */ /* 0x000fe200078ec0ff */
[----:B------:R-:W5:Y:S02]  /*3caa0*/  LDL R49, [R1+0x78] ;  /* 0x0000780001317983 */ /* 0x000f640000100800 */
        /* <DEDUP_REMOVED lines=8> */
[C---:B------:R-:W-:Y:S01]  /*3cb30*/  FMUL.FTZ R32, R36.reuse, R32 ;  /* 0x0000002024207220 */ /* 0x040fe20000410000 */
[C---:B------:R-:W-:Y:S01]  /*3cb40*/  FMUL.FTZ R33, R36.reuse, R33 ;  /* 0x0000002124217220 */ /* 0x040fe20000410000 */
[C---:B------:R-:W-:Y:S01]  /*3cb50*/  FMUL.FTZ R26, R36.reuse, R26 ;  /* 0x0000001a241a7220 */ /* 0x040fe20000410000 */
[----:B------:R-:W-:Y:S01]  /*3cb60*/  FMUL.FTZ R27, R36, R27 ;  /* 0x0000001b241b7220 */ /* 0x000fe20000410000 */
[----:B------:R-:W-:Y:S01]  /*3cb70*/  FADD.FTZ R31, -R37, R31 ;  /* 0x0000001f251f7221 */ /* 0x000fe20000010100 */
[----:B0-----:R-:W-:-:S02]  /*3cb80*/  IMAD R38, R34, R211, RZ ;  /* 0x000000d322267224 */ /* 0x001fc400078e02ff */
[----:B------:R-:W-:Y:S01]  /*3cb90*/  FADD.FTZ R29, -R37, R29 ;  /* 0x0000001d251d7221 */ /* 0x000fe20000010100 */
[----:B------:R-:W5:Y:S01]  /*3cba0*/  LDL R48, [R1+0x7c] ;  /* 0x00007c0001307983 */ /* 0x000f620000100800 */
[----:B------:R-:W-:-:S03]  /*3cbb0*/  FMUL.FTZ R31, R36, R31 ;  /* 0x0000001f241f7220 */ /* 0x000fc60000410000 */
[----:B------:R-:W5:Y:S01]  /*3cbc0*/  LDL R40, [R1+0x58] ;  /* 0x0000580001287983 */ /* 0x000f620000100800 */
        /* <DEDUP_REMOVED lines=28> */
[----:B--2---:R-:W-:-:S03]  /*3cd90*/  FFMA.FTZ R28, R28, R45, R82 ;  /* 0x0000002d1c1c7223 */ /* 0x004fc60000010052 */
[----:B------:R-:W2:Y:S01]  /*3cda0*/  LDL R211, [R1+0x34] ;  /* 0x0000340001d37983 */ /* 0x000ea20000100800 */
[----:B---3--:R-:W-:-:S03]  /*3cdb0*/  FFMA.FTZ R30, R30, R44, R76 ;  /* 0x0000002c1e1e7223 */ /* 0x008fc6000001004c */
[----:B------:R-:W3:Y:S04]  /*3cdc0*/  LDL R45, [R1+0x70] ;  /* 0x00007000012d7983 */ /* 0x000ee80000100800 */
[----:B------:R-:W2:Y:S01]  /*3cdd0*/  LDL R44, [R1+0x74] ;  /* 0x00007400012c7983 */ /* 0x000ea20000100800 */
[----:B----4-:R-:W-:Y:S01]  /*3cde0*/  FFMA.FTZ R32, R32, R50, R78 ;  /* 0x0000003220207223 */ /* 0x010fe2000001004e */
[----:B-----5:R-:W-:Y:S01]  /*3cdf0*/  FFMA.FTZ R33, R33, R47, R79 ;  /* 0x0000002f21217223 */ /* 0x020fe2000001004f */
[----:B------:R-:W-:Y:S01]  /*3ce00*/  FFMA.FTZ R26, R26, R46, R80 ;  /* 0x0000002e1a1a7223 */ /* 0x000fe20000010050 */
[----:B------:R-:W-:-:S03]  /*3ce10*/  FFMA.FTZ R27, R27, R39, R81 ;  /* 0x000000271b1b7223 */ /* 0x000fc60000010051 */
[----:B------:R-:W-:Y:S01]  /*3ce20*/  F2FP.BF16.F32.PACK_AB R35, R33, R32 ;  /* 0x000000202123723e */ /* 0x000fe200000010ff */
[----:B------:R-:W-:Y:S01]  /*3ce30*/  FMUL.FTZ R29, R36, R29 ;  /* 0x0000001d241d7220 */ /* 0x000fe20000410000 */
[----:B------:R-:W4:Y:S01]  /*3ce40*/  LDL R46, [R1+0x88] ;  /* 0x00008800012e7983 */ /* 0x000f220000100800 */
[----:B------:R-:W-:Y:S01]  /*3ce50*/  FFMA.FTZ R31, R31, R43, R77 ;  /* 0x0000002b1f1f7223 */ /* 0x000fe2000001004d */
[----:B------:R-:W-:Y:S02]  /*3ce60*/  F2FP.BF16.F32.PACK_AB R32, R27, R26 ;  /* 0x0000001a1b20723e */ /* 0x000fe400000010ff */
[----:B------:R-:W-:Y:S01]  /*3ce70*/  SHF.R.S32.HI R26, RZ, 0x1f, R38 ;  /* 0x0000001fff1a7819 */ /* 0x000fe20000011426 */
[----:B------:R-:W-:Y:S01]  /*3ce80*/  FFMA.FTZ R29, R29, R42, R83 ;  /* 0x0000002a1d1d7223 */ /* 0x000fe20000010053 */
[----:B------:R-:W-:Y:S01]  /*3ce90*/  F2FP.BF16.F32.PACK_AB R34, R31, R30 ;  /* 0x0000001e1f22723e */ /* 0x000fe200000010ff */
[----:B------:R-:W5:Y:S01]  /*3cea0*/  LDL R43, [R1+0x8c] ;  /* 0x00008c00012b7983 */ /* 0x000f620000100800 */
[----:B------:R-:W-:-:S02]  /*3ceb0*/  LEA.HI R30, R26, R38, RZ, 0x3 ;  /* 0x000000261a1e7211 */ /* 0x000fc400078f18ff */
[----:B------:R-:W0:Y:S01]  /*3cec0*/  LDC.64 R26, c[0x0][0x428] ;  /* 0x00010a00ff1a7b82 */ /* 0x000e220000000a00 */
[----:B------:R-:W5:Y:S01]  /*3ced0*/  LDL R47, [R1+0x80] ;  /* 0x00008000012f7983 */ /* 0x000f620000100800 */
[----:B------:R-:W-:-:S03]  /*3cee0*/  LEA.HI.SX32 R30, R30, R209, 0x1d ;  /* 0x000000d11e1e7211 */ /* 0x000fc600078feaff */
[----:B------:R-:W5:Y:S01]  /*3cef0*/  LDL R42, [R1+0x84] ;  /* 0x00008400012a7983 */ /* 0x000f620000100800 */
[----:B------:R-:W-:-:S03]  /*3cf00*/  F2FP.BF16.F32.PACK_AB R33, R29, R28 ;  /* 0x0000001c1d21723e */ /* 0x000fc600000010ff */
[----:B------:R-:W5:Y:S04]  /*3cf10*/  LDL R31, [R1+0x54] ;  /* 0x00005400011f7983 */ /* 0x000f680000100800 */
[----:B------:R-:W5:Y:S01]  /*3cf20*/  LDL R39, [R1+0x5c] ;  /* 0x00005c0001277983 */ /* 0x000f620000100800 */
[----:B0-----:R-:W-:-:S05]  /*3cf30*/  IMAD.WIDE.U32 R28, R30, 0x10, R26 ;  /* 0x000000101e1c7825 */ /* 0x001fca00078e001a */
[----:B------:R0:W-:Y:S01]  /*3cf40*/  STG.E.128 desc[UR8][R28.64], R32 ;  /* 0x000000201c007986 */ /* 0x0001e2000c101d08 */
[----:B------:R-:W-:-:S03]  /*3cf50*/  FMUL.FTZ R21, R36, R21 ;  /* 0x0000001524157220 */ /* 0x000fc60000410000 */
[----:B0-----:R-:W5:Y:S04]  /*3cf60*/  LDL R33, [R1+0x68] ;  /* 0x0000680001217983 */ /* 0x001f680000100800 */
[----:B------:R-:W5:Y:S04]  /*3cf70*/  LDL R29, [R1+0x6c] ;  /* 0x00006c00011d7983 */ /* 0x000f680000100800 */
[----:B------:R-:W5:Y:S04]  /*3cf80*/  LDL R32, [R1+0x50] ;  /* 0x0000500001207983 */ /* 0x000f680000100800 */
[----:B------:R-:W5:Y:S04]  /*3cf90*/  LDL R34, [R1+0x60] ;  /* 0x0000600001227983 */ /* 0x000f680000100800 */
[----:B------:R-:W5:Y:S01]  /*3cfa0*/  LDL R28, [R1+0x64] ;  /* 0x00006400011c7983 */ /* 0x000f620000100800 */
[----:B------:R-:W-:Y:S01]  /*3cfb0*/  FMUL.FTZ R22, R36, R22 ;  /* 0x0000001624167220 */ /* 0x000fe20000410000 */
[----:B---3--:R-:W-:Y:S01]  /*3cfc0*/  FFMA.FTZ R21, R21, R45, R68 ;  /* 0x0000002d15157223 */ /* 0x008fe20000010044 */
[----:B------:R-:W-:-:S02]  /*3cfd0*/  FADD.FTZ R45, -R37, R117 ;  /* 0x00000075252d7221 */ /* 0x000fc40000010100 */
[----:B------:R-:W3:Y:S01]  /*3cfe0*/  LDL R117, [R1+0x30] ;  /* 0x0000300001757983 */ /* 0x000ee20000100800 */
[----:B--2---:R-:W-:Y:S01]  /*3cff0*/  FFMA.FTZ R22, R22, R44, R69 ;  /* 0x0000002c16167223 */ /* 0x004fe20000010045 */
[----:B------:R-:W-:Y:S02]  /*3d000*/  FADD.FTZ R44, -R37, R116 ;  /* 0x00000074252c7221 */ /* 0x000fe40000010100 */
[----:B------:R-:W2:Y:S01]  /*3d010*/  LDL R116, [R1+0x38] ;  /* 0x0000380001747983 */ /* 0x000ea20000100800 */
[C---:B------:R-:W-:Y:S01]  /*3d020*/  FMUL.FTZ R19, R36.reuse, R19 ;  /* 0x0000001324137220 */ /* 0x040fe20000410000 */
[C---:B------:R-:W-:Y:S01]  /*3d030*/  FMUL.FTZ R20, R36.reuse, R20 ;  /* 0x0000001424147220 */ /* 0x040fe20000410000 */
[C---:B------:R-:W-:Y:S01]  /*3d040*/  FMUL.FTZ R17, R36.reuse, R17 ;  /* 0x0000001124117220 */ /* 0x040fe20000410000 */
[C---:B------:R-:W-:Y:S01]  /*3d050*/  FMUL.FTZ R18, R36.reuse, R18 ;  /* 0x0000001224127220 */ /* 0x040fe20000410000 */
[C---:B------:R-:W-:Y:S01]  /*3d060*/  FMUL.FTZ R23, R36.reuse, R23 ;  /* 0x0000001724177220 */ /* 0x040fe20000410000 */
[----:B------:R-:W-:Y:S01]  /*3d070*/  FMUL.FTZ R24, R36, R24 ;  /* 0x0000001824187220 */ /* 0x000fe20000410000 */
[----:B------:R-:W-:Y:S01]  /*3d080*/  F2FP.BF16.F32.PACK_AB R22, R22, R21 ;  /* 0x000000151616723e */ /* 0x000fe200000010ff */
[----:B----4-:R-:W-:Y:S01]  /*3d090*/  FFMA.FTZ R19, R19, R46, R74 ;  /* 0x0000002e13137223 */ /* 0x010fe2000001004a */
[----:B------:R-:W-:Y:S01]  /*3d0a0*/  FFMA.FTZ R23, R23, R49, R70 ;  /* 0x0000003117177223 */ /* 0x000fe20000010046 */
[----:B------:R-:W-:Y:S01]  /*3d0b0*/  FFMA.FTZ R24, R24, R48, R71 ;  /* 0x0000003018187223 */ /* 0x000fe20000010047 */
[----:B-----5:R-:W-:Y:S01]  /*3d0c0*/  FFMA.FTZ R20, R20, R43, R75 ;  /* 0x0000002b14147223 */ /* 0x020fe2000001004b */
[----:B------:R-:W-:Y:S01]  /*3d0d0*/  FFMA.FTZ R17, R17, R47, R72 ;  /* 0x0000002f11117223 */ /* 0x000fe20000010048 */
[----:B------:R-:W-:-:S03]  /*3d0e0*/  FFMA.FTZ R18, R18, R42, R73 ;  /* 0x0000002a12127223 */ /* 0x000fc60000010049 */
[----:B------:R-:W-:Y:S01]  /*3d0f0*/  F2FP.BF16.F32.PACK_AB R21, R20, R19 ;  /* 0x000000131415723e */ /* 0x000fe200000010ff */
[C---:B------:R-:W-:Y:S01]  /*3d100*/  FMUL.FTZ R13, R36.reuse, R13 ;  /* 0x0000000d240d7220 */ /* 0x040fe20000410000 */
[----:B------:R-:W-:Y:S01]  /*3d110*/  FMUL.FTZ R14, R36, R14 ;  /* 0x0000000e240e7220 */ /* 0x000fe20000410000 */
[----:B------:R-:W-:Y:S02]  /*3d120*/  F2FP.BF16.F32.PACK_AB R20, R18, R17 ;  /* 0x000000111214723e */ /* 0x000fe400000010ff */
[----:B------:R-:W-:Y:S01]  /*3d130*/  IADD3 R18, PT, PT, R30, 0x20, RZ ;  /* 0x000000201e127810 */ /* 0x000fe20007ffe0ff */
[C---:B------:R-:W-:Y:S01]  /*3d140*/  FMUL.FTZ R15, R36.reuse, R15 ;  /* 0x0000000f240f7220 */ /* 0x040fe20000410000 */
[----:B------:R-:W-:Y:S01]  /*3d150*/  FMUL.FTZ R16, R36, R16 ;  /* 0x0000001024107220 */ /* 0x000fe20000410000 */
[----:B------:R-:W-:Y:S01]  /*3d160*/  F2FP.BF16.F32.PACK_AB R23, R24, R23 ;  /* 0x000000171817723e */ /* 0x000fe200000010ff */
[C---:B------:R-:W-:Y:S01]  /*3d170*/  FMUL.FTZ R11, R36.reuse, R11 ;  /* 0x0000000b240b7220 */ /* 0x040fe20000410000 */
[C---:B------:R-:W-:Y:S01]  /*3d180*/  FMUL.FTZ R12, R36.reuse, R12 ;  /* 0x0000000c240c7220 */ /* 0x040fe20000410000 */
[C---:B------:R-:W-:Y:S01]  /*3d190*/  FMUL.FTZ R25, R36.reuse, R25 ;  /* 0x0000001924197220 */ /* 0x040fe20000410000 */
[----:B------:R-:W-:Y:S01]  /*3d1a0*/  FMUL.FTZ R24, R36, R55 ;  /* 0x0000003724187220 */ /* 0x000fe20000410000 */
[----:B------:R-:W-:-:S04]  /*3d1b0*/  IMAD.WIDE.U32 R18, R18, 0x10, R26 ;  /* 0x0000001012127825 */ /* 0x000fc800078e001a */
[----:B------:R-:W-:Y:S01]  /*3d1c0*/  FFMA.FTZ R16, R16, R31, R61 ;  /* 0x0000001f10107223 */ /* 0x000fe2000001003d */
[----:B------:R-:W-:Y:S01]  /*3d1d0*/  FFMA.FTZ R25, R25, R40, R62 ;  /* 0x0000002819197223 */ /* 0x000fe2000001003e */
[----:B------:R-:W-:Y:S01]  /*3d1e0*/  FFMA.FTZ R24, R24, R39, R63 ;  /* 0x0000002718187223 */ /* 0x000fe2000001003f */
[----:B------:R0:W-:Y:S01]  /*3d1f0*/  STG.E.128 desc[UR8][R18.64], R20 ;  /* 0x0000001412007986 */ /* 0x0001e2000c101d08 */
[----:B------:R-:W-:-:S03]  /*3d200*/  FADD.FTZ R46, -R37, R118 ;  /* 0x00000076252e7221 */ /* 0x000fc60000010100 */
[----:B------:R-:W4:Y:S01]  /*3d210*/  LDL R118, [R1+0x48] ;  /* 0x0000480001767983 */ /* 0x000f220000100800 */
[----:B------:R-:W-:Y:S01]  /*3d220*/  FFMA.FTZ R13, R13, R33, R66 ;  /* 0x000000210d0d7223 */ /* 0x000fe20000010042 */
[----:B------:R-:W-:Y:S01]  /*3d230*/  FFMA.FTZ R14, R14, R29, R67 ;  /* 0x0000001d0e0e7223 */ /* 0x000fe20000010043 */
[----:B------:R-:W-:-:S04]  /*3d240*/  FFMA.FTZ R15, R15, R32, R60 ;  /* 0x000000200f0f7223 */ /* 0x000fc8000001003c */
[----:B------:R-:W-:Y:S01]  /*3d250*/  F2FP.BF16.F32.PACK_AB R17, R14, R13 ;  /* 0x0000000d0e11723e */ /* 0x000fe200000010ff */
[----:B------:R-:W-:Y:S02]  /*3d260*/  VIADD R13, R30, 0x40 ;  /* 0x000000401e0d7836 */ /* 0x000fe40000000000 */
[----:B------:R-:W-:Y:S01]  /*3d270*/  FFMA.FTZ R11, R11, R34, R64 ;  /* 0x000000220b0b7223 */ /* 0x000fe20000010040 */
[----:B------:R-:W-:Y:S01]  /*3d280*/  FFMA.FTZ R12, R12, R28, R65 ;  /* 0x0000001c0c0c7223 */ /* 0x000fe20000010041 */
[----:B0-----:R-:W-:Y:S02]  /*3d290*/  F2FP.BF16.F32.PACK_AB R18, R16, R15 ;  /* 0x0000000f1012723e */ /* 0x001fe400000010ff */
[----:B------:R-:W-:Y:S02]  /*3d2a0*/  F2FP.BF16.F32.PACK_AB R19, R24, R25 ;  /* 0x000000191813723e */ /* 0x000fe400000010ff */
[----:B------:R-:W-:Y:S01]  /*3d2b0*/  F2FP.BF16.F32.PACK_AB R16, R12, R11 ;  /* 0x0000000b0c10723e */ /* 0x000fe200000010ff */
[----:B------:R-:W-:-:S04]  /*3d2c0*/  IMAD.WIDE.U32 R12, R13, 0x10, R26 ;  /* 0x000000100d0c7825 */ /* 0x000fc800078e001a */
[C---:B------:R-:W-:Y:S01]  /*3d2d0*/  FADD.FTZ R15, -R37.reuse, R92 ;  /* 0x0000005c250f7221 */ /* 0x040fe20000010100 */
[----:B------:R0:W-:Y:S03]  /*3d2e0*/  STG.E.128 desc[UR8][R12.64], R16 ;  /* 0x000000100c007986 */ /* 0x0001e6000c101d08 */
[C---:B------:R-:W-:Y:S01]  /*3d2f0*/  FMUL.FTZ R15, R36.reuse, R15 ;  /* 0x0000000f240f7220 */ /* 0x040fe20000410000 */
[C---:B------:R-:W-:Y:S01]  /*3d300*/  FADD.FTZ R32, -R37.reuse, R106 ;  /* 0x0000006a25207221 */ /* 0x040fe20000010100 */
[----:B------:R-:W-:Y:S01]  /*3d310*/  FMUL.FTZ R106, R36, R46 ;  /* 0x0000002e246a7220 */ /* 0x000fe20000410000 */
[C---:B------:R-:W-:Y:S01]  /*3d320*/  FADD.FTZ R87, -R37.reuse, R126 ;  /* 0x0000007e25577221 */ /* 0x040fe20000010100 */
[C---:B------:R-:W-:Y:S01]  /*3d330*/  FADD.FTZ R20, -R37.reuse, R97 ;  /* 0x0000006125147221 */ /* 0x040fe20000010100 */
[C---:B------:R-:W-:Y:S01]  /*3d340*/  FADD.FTZ R21, -R37.reuse, R98 ;  /* 0x0000006225157221 */ /* 0x040fe20000010100 */
[----:B0-----:R-:W-:-:S04]  /*3d350*/  FADD.FTZ R17, -R37, R94 ;  /* 0x0000005e25117221 */ /* 0x001fc80000010100 */
        /* <DEDUP_REMOVED lines=19> */
[----:B------:R-:W5:Y:S04]  /*3d490*/  LDL R101, [R1+0xc] ;  /* 0x00000c0001657983 */ /* 0x000f680000100800 */
[----:B------:R-:W5:Y:S01]  /*3d4a0*/  LDL R102, [R1+0x8] ;  /* 0x0000080001667983 */ /* 0x000f620000100800 */
[----:B---3--:R-:W-:-:S03]  /*3d4b0*/  FFMA.FTZ R46, R15, R117, R160 ;  /* 0x000000750f2e7223 */ /* 0x008fc600000100a0 */
[----:B------:R-:W3:Y:S01]  /*3d4c0*/  LDL R117, [R1] ;  /* 0x0000000001757983 */ /* 0x000ee20000100800 */
[----:B--2---:R-:W-:-:S03]  /*3d4d0*/  FFMA.FTZ R15, R17, R116, R162 ;  /* 0x00000074110f7223 */ /* 0x004fc600000100a2 */
[----:B------:R-:W2:Y:S01]  /*3d4e0*/  LDL R116, [R1+0x4] ;  /* 0x0000040001747983 */ /* 0x000ea20000100800 */
[C---:B------:R-:W-:Y:S01]  /*3d4f0*/  FADD.FTZ R13, -R37.reuse, R90 ;  /* 0x0000005a250d7221 */ /* 0x040fe20000010100 */
[C---:B------:R-:W-:Y:S01]  /*3d500*/  FADD.FTZ R14, -R37.reuse, R91 ;  /* 0x0000005b250e7221 */ /* 0x040fe20000010100 */
[C---:B------:R-:W-:Y:S01]  /*3d510*/  FMUL.FTZ R16, R36.reuse, R16 ;  /* 0x0000001024107220 */ /* 0x040fe20000410000 */
[C---:B------:R-:W-:Y:S01]  /*3d520*/  FADD.FTZ R18, -R37.reuse, R95 ;  /* 0x0000005f25127221 */ /* 0x040fe20000010100 */
[C---:B------:R-:W-:Y:S01]  /*3d530*/  FMUL.FTZ R13, R36.reuse, R13 ;  /* 0x0000000d240d7220 */ /* 0x040fe20000410000 */
[----:B------:R-:W-:Y:S01]  /*3d540*/  FMUL.FTZ R14, R36, R14 ;  /* 0x0000000e240e7220 */ /* 0x000fe20000410000 */
[C---:B------:R-:W-:Y:S01]  /*3d550*/  FADD.FTZ R11, -R37.reuse, R88 ;  /* 0x00000058250b7221 */ /* 0x040fe20000010100 */
[C---:B------:R-:W-:Y:S01]  /*3d560*/  FADD.FTZ R12, -R37.reuse, R89 ;  /* 0x00000059250c7221 */ /* 0x040fe20000010100 */
[C---:B------:R-:W-:Y:S01]  /*3d570*/  FADD.FTZ R19, -R37.reuse, R96 ;  /* 0x0000006025137221 */ /* 0x040fe20000010100 */
[C---:B------:R-:W-:Y:S01]  /*3d580*/  FADD.FTZ R33, -R37.reuse, R107 ;  /* 0x0000006b25217221 */ /* 0x040fe20000010100 */
[----:B------:R-:W-:Y:S01]  /*3d590*/  FFMA.FTZ R17, R16, R211, R161 ;  /* 0x000000d310117223 */ /* 0x000fe200000100a1 */
[C---:B------:R-:W-:Y:S01]  /*3d5a0*/  FADD.FTZ R39, -R37.reuse, R111 ;  /* 0x0000006f25277221 */ /* 0x040fe20000010100 */
[----:B------:R-:W-:Y:S01]  /*3d5b0*/  FMUL.FTZ R18, R36, R18 ;  /* 0x0000001224127220 */ /* 0x000fe20000410000 */
[----:B------:R-:W-:Y:S01]  /*3d5c0*/  FFMA.FTZ R16, R14, R210, R159 ;  /* 0x000000d20e107223 */ /* 0x000fe2000001009f */
        /* <DEDUP_REMOVED lines=12> */
[C---:B------:R-:W-:Y:S01]  /*3d690*/  FMUL.FTZ R25, R36.reuse, R33 ;  /* 0x0000002124197220 */ /* 0x040fe20000410000 */
        /* <DEDUP_REMOVED lines=17> */
[----:B----4-:R-:W-:Y:S01]  /*3d7b0*/  FFMA.FTZ R13, R13, R118, R158 ;  /* 0x000000760d0d7223 */ /* 0x010fe2000001009e */
[C---:B------:R-:W-:Y:S01]  /*3d7c0*/  FADD.FTZ R94, -R37.reuse, R133 ;  /* 0x00000085255e7221 */ /* 0x040fe20000010100 */
[C---:B------:R-:W-:Y:S01]  /*3d7d0*/  FADD.FTZ R95, -R37.reuse, R135 ;  /* 0x00000087255f7221 */ /* 0x040fe20000010100 */
[C---:B------:R-:W-:Y:S01]  /*3d7e0*/  FADD.FTZ R84, -R37.reuse, R84 ;  /* 0x0000005425547221 */ /* 0x040fe20000010100 */
[C---:B------:R-:W-:Y:S01]  /*3d7f0*/  FADD.FTZ R99, -R37.reuse, R138 ;  /* 0x0000008a25637221 */ /* 0x040fe20000010100 */
[----:B------:R-:W-:Y:S01]  /*3d800*/  FADD.FTZ R100, -R37, R139 ;  /* 0x0000008b25647221 */ /* 0x000fe20000010100 */
[----:B------:R-:W-:Y:S01]  /*3d810*/  FMUL.FTZ R40, R36, R45 ;  /* 0x0000002d24287220 */ /* 0x000fe20000410000 */
[----:B------:R-:W-:Y:S01]  /*3d820*/  FFMA.FTZ R18, R18, R252, R163 ;  /* 0x000000fc12127223 */ /* 0x000fe200000100a3 */
[----:B------:R-:W-:Y:S01]  /*3d830*/  F2FP.BF16.F32.PACK_AB R14, R17, R46 ;  /* 0x0000002e110e723e */ /* 0x000fe200000010ff */
[----:B------:R-:W-:Y:S01]  /*3d840*/  FADD.FTZ R37, -R37, R143 ;  /* 0x0000008f25257221 */ /* 0x000fe20000010100 */
[C---:B------:R-:W-:Y:S01]  /*3d850*/  FMUL.FTZ R103, R36.reuse, R22 ;  /* 0x0000001624677220 */ /* 0x040fe20000410000 */
[C---:B------:R-:W-:Y:S01]  /*3d860*/  FMUL.FTZ R104, R36.reuse, R23 ;  /* 0x0000001724687220 */ /* 0x040fe20000410000 */
[C---:B------:R-:W-:Y:S01]  /*3d870*/  FMUL.FTZ R105, R36.reuse, R24 ;  /* 0x0000001824697220 */ /* 0x040fe20000410000 */
[----:B------:R-:W-:Y:S01]  /*3d880*/  FMUL.FTZ R45, R36, R89 ;  /* 0x00000059242d7220 */ /* 0x000fe20000410000 */
[----:B------:R-:W-:Y:S01]  /*3d890*/  F2FP.BF16.F32.PACK_AB R13, R16, R13 ;  /* 0x0000000d100d723e */ /* 0x000fe200000010ff */
[----:B------:R-:W-:Y:S01]  /*3d8a0*/  FFMA.FTZ R17, R21, R152, R166 ;  /* 0x0000009815117223 */ /* 0x000fe200000100a6 */
        /* <DEDUP_REMOVED lines=8> */
[----:B------:R-:W-:Y:S01]  /*3d930*/  IADD3 R89, PT, PT, R30, 0x60, RZ ;  /* 0x000000601e597810 */ /* 0x000fe20007ffe0ff */
        /* <DEDUP_REMOVED lines=31> */
[----:B------:R-:W-:Y:S01]  /*3db30*/  F2FP.BF16.F32.PACK_AB R12, R12, R11 ;  /* 0x0000000b0c0c723e */ /* 0x000fe200000010ff */
[C---:B------:R-:W-:Y:S01]  /*3db40*/  VIADD R91, R30.reuse, 0x80 ;  /* 0x000000801e5b7836 */ /* 0x040fe20000000000 */
[----:B------:R-:W-:Y:S01]  /*3db50*/  F2FP.BF16.F32.PACK_AB R16, R21, R16 ;  /* 0x000000101510723e */ /* 0x000fe200000010ff */
[----:B------:R-:W-:Y:S01]  /*3db60*/  IMAD.WIDE.U32 R88, R89, 0x10, R26 ;  /* 0x0000001059587825 */ /* 0x000fe200078e001a */
[----:B------:R-:W-:-:S02]  /*3db70*/  IADD3 R21, PT, PT, R30, 0xa0, RZ ;  /* 0x000000a01e157810 */ /* 0x000fc40007ffe0ff */
[C---:B------:R-:W-:Y:S01]  /*3db80*/  IADD3 R47, PT, PT, R30.reuse, 0xe0, RZ ;  /* 0x000000e01e2f7810 */ /* 0x040fe20007ffe0ff */
[C---:B------:R-:W-:Y:S01]  /*3db90*/  VIADD R49, R30.reuse, 0xc0 ;  /* 0x000000c01e317836 */ /* 0x040fe20000000000 */
[C---:B------:R-:W-:Y:S01]  /*3dba0*/  IADD3 R51, PT, PT, R30.reuse, 0x120, RZ ;  /* 0x000001201e337810 */ /* 0x040fe20007ffe0ff */
[----:B------:R-:W-:Y:S01]  /*3dbb0*/  VIADD R37, R30, 0x100 ;  /* 0x000001001e257836 */ /* 0x000fe20000000000 */
[----:B------:R-:W-:Y:S01]  /*3dbc0*/  F2FP.BF16.F32.PACK_AB R19, R114, R19 ;  /* 0x000000137213723e */ /* 0x000fe200000010ff */
[----:B------:R-:W-:Y:S01]  /*3dbd0*/  IMAD.WIDE.U32 R90, R91, 0x10, R26 ;  /* 0x000000105b5a7825 */ /* 0x000fe200078e001a */
[----:B------:R-:W-:Y:S01]  /*3dbe0*/  F2FP.BF16.F32.PACK_AB R18, R105, R18 ;  /* 0x000000126912723e */ /* 0x000fe200000010ff */
[----:B------:R0:W-:Y:S01]  /*3dbf0*/  STG.E.128 desc[UR8][R88.64], R12 ;  /* 0x0000000c58007986 */ /* 0x0001e2000c101d08 */
[----:B------:R-:W-:Y:S01]  /*3dc00*/  F2FP.BF16.F32.PACK_AB R17, R36, R17 ;  /* 0x000000112411723e */ /* 0x000fe200000010ff */
[----:B------:R-:W-:Y:S01]  /*3dc10*/  FFMA.FTZ R106, R106, R242, R186 ;  /* 0x000000f26a6a7223 */ /* 0x000fe200000100ba */
[----:B------:R-:W-:Y:S01]  /*3dc20*/  FFMA.FTZ R11, R108, R243, R187 ;  /* 0x000000f36c0b7223 */ /* 0x000fe200000100bb */
[----:B------:R-:W-:-:S04]  /*3dc30*/  IMAD.WIDE.U32 R20, R21, 0x10, R26 ;  /* 0x0000001015147825 */ /* 0x000fc800078e001a */
[----:B------:R-:W-:Y:S01]  /*3dc40*/  FFMA.FTZ R28, R28, R248, R176 ;  /* 0x000000f81c1c7223 */ /* 0x000fe200000100b0 */
[----:B------:R-:W-:Y:S01]  /*3dc50*/  FFMA.FTZ R31, R31, R250, R178 ;  /* 0x000000fa1f1f7223 */ /* 0x000fe200000100b2 */
[----:B------:R-:W-:Y:S01]  /*3dc60*/  FFMA.FTZ R32, R32, R251, R179 ;  /* 0x000000fb20207223 */ /* 0x000fe200000100b3 */
[----:B------:R-:W-:-:S04]  /*3dc70*/  IMAD.WIDE.U32 R48, R49, 0x10, R26 ;  /* 0x0000001031307825 */ /* 0x000fc800078e001a */
[----:B------:R-:W-:Y:S01]  /*3dc80*/  FFMA.FTZ R29, R29, R249, R177 ;  /* 0x000000f91d1d7223 */ /* 0x000fe200000100b1 */
[--C-:B------:R-:W-:Y:S01]  /*3dc90*/  IMAD.WIDE.U32 R46, R47, 0x10, R26.reuse ;  /* 0x000000102f2e7825 */ /* 0x100fe200078e001a */
[----:B------:R1:W-:Y:S03]  /*3dca0*/  STG.E.128 desc[UR8][R90.64], R16 ;  /* 0x000000105a007986 */ /* 0x0003e6000c101d08 */
[----:B------:R-:W-:-:S04]  /*3dcb0*/  IMAD.WIDE.U32 R36, R37, 0x10, R26 ;  /* 0x0000001025247825 */ /* 0x000fc800078e001a */
[----:B------:R-:W-:-:S04]  /*3dcc0*/  IMAD.WIDE.U32 R50, R51, 0x10, R26 ;  /* 0x0000001033327825 */ /* 0x000fc800078e001a */
[----:B------:R-:W-:Y:S01]  /*3dcd0*/  FFMA.FTZ R27, R110, R234, R194 ;  /* 0x000000ea6e1b7223 */ /* 0x000fe200000100c2 */
[----:B-----5:R-:W-:Y:S01]  /*3dce0*/  FFMA.FTZ R24, R24, R102, R174 ;  /* 0x0000006618187223 */ /* 0x020fe200000100ae */
[----:B------:R-:W-:Y:S01]  /*3dcf0*/  FFMA.FTZ R25, R25, R101, R175 ;  /* 0x0000006519197223 */ /* 0x000fe200000100af */
[----:B0-----:R-:W-:Y:S01]  /*3dd00*/  F2FP.BF16.F32.PACK_AB R15, R32, R31 ;  /* 0x0000001f200f723e */ /* 0x001fe200000010ff */
[----:B------:R-:W-:Y:S01]  /*3dd10*/  FFMA.FTZ R31, R95, R226, R202 ;  /* 0x000000e25f1f7223 */ /* 0x000fe200000100ca */
[----:B------:R-:W-:Y:S01]  /*3dd20*/  F2FP.BF16.F32.PACK_AB R14, R29, R28 ;  /* 0x0000001c1d0e723e */ /* 0x000fe200000010ff */
[----:B------:R-:W-:Y:S01]  /*3dd30*/  FFMA.FTZ R28, R115, R227, R203 ;  /* 0x000000e3731c7223 */ /* 0x000fe200000100cb */
[----:B------:R-:W-:Y:S01]  /*3dd40*/  FFMA.FTZ R29, R86, R230, R198 ;  /* 0x000000e6561d7223 */ /* 0x000fe200000100c6 */
[----:B-1----:R-:W-:Y:S01]  /*3dd50*/  F2FP.BF16.F32.PACK_AB R19, R11, R106 ;  /* 0x0000006a0b13723e */ /* 0x002fe200000010ff */
[----:B------:R-:W-:Y:S01]  /*3dd60*/  FFMA.FTZ R16, R33, R244, R180 ;  /* 0x000000f421107223 */ /* 0x000fe200000100b4 */
        /* <DEDUP_REMOVED lines=23> */
[----:B------:R-:W-:-:S02]  /*3dee0*/  F2FP.BF16.F32.PACK_AB R17, R38, R17 ;  /* 0x000000112611723e */ /* 0x000fc400000010ff */
[----:B------:R-:W-:Y:S02]  /*3def0*/  F2FP.BF16.F32.PACK_AB R26, R109, R26 ;  /* 0x0000001a6d1a723e */ /* 0x000fe400000010ff */
[----:B------:R-:W-:Y:S02]  /*3df00*/  F2FP.BF16.F32.PACK_AB R25, R44, R25 ;  /* 0x000000192c19723e */ /* 0x000fe400000010ff */
[----:B------:R-:W-:Y:S02]  /*3df10*/  F2FP.BF16.F32.PACK_AB R24, R11, R24 ;  /* 0x000000180b18723e */ /* 0x000fe400000010ff */
[----:B------:R-:W-:Y:S02]  /*3df20*/  F2FP.BF16.F32.PACK_AB R28, R55, R28 ;  /* 0x0000001c371c723e */ /* 0x000fe400000010ff */
[----:B------:R-:W-:Y:S02]  /*3df30*/  F2FP.BF16.F32.PACK_AB R35, R100, R35 ;  /* 0x000000236423723e */ /* 0x000fe400000010ff */
[----:B------:R-:W-:-:S02]  /*3df40*/  F2FP.BF16.F32.PACK_AB R34, R97, R34 ;  /* 0x000000226122723e */ /* 0x000fc400000010ff */
[----:B------:R-:W-:Y:S01]  /*3df50*/  F2FP.BF16.F32.PACK_AB R32, R93, R32 ;  /* 0x000000205d20723e */ /* 0x000fe200000010ff */
[----:B---3--:R-:W-:Y:S01]  /*3df60*/  FFMA.FTZ R22, R22, R117, R172 ;  /* 0x0000007516167223 */ /* 0x008fe200000100ac */
[----:B--2---:R-:W-:-:S05]  /*3df70*/  FFMA.FTZ R23, R23, R116, R173 ;  /* 0x0000007417177223 */ /* 0x004fca00000100ad */
[----:B------:R-:W-:Y:S01]  /*3df80*/  F2FP.BF16.F32.PACK_AB R12, R23, R22 ;  /* 0x00000016170c723e */ /* 0x000fe200000010ff */
[----:B------:R-:W-:Y:S01]  /*3df90*/  FFMA.FTZ R22, R113, R235, R195 ;  /* 0x000000eb71167223 */ /* 0x000fe200000100c3 */
[----:B------:R-:W-:-:S04]  /*3dfa0*/  FFMA.FTZ R23, R40, R241, R185 ;  /* 0x000000f128177223 */ /* 0x000fc800000100b9 */
[----:B------:R-:W-:Y:S01]  /*3dfb0*/  F2FP.BF16.F32.PACK_AB R27, R22, R27 ;  /* 0x0000001b161b723e */ /* 0x000fe200000010ff */
[----:B------:R-:W-:Y:S01]  /*3dfc0*/  FFMA.FTZ R22, R87, R231, R199 ;  /* 0x000000e757167223 */ /* 0x000fe200000100c7 */
[----:B------:R-:W-:Y:S01]  /*3dfd0*/  F2FP.BF16.F32.PACK_AB R18, R23, R18 ;  /* 0x000000121712723e */ /* 0x000fe200000010ff */
[----:B------:R-:W-:-:S03]  /*3dfe0*/  FFMA.FTZ R23, R94, R225, R201 ;  /* 0x000000e15e177223 */ /* 0x000fc600000100c9 */
[----:B------:R-:W-:Y:S01]  /*3dff0*/  F2FP.BF16.F32.PACK_AB R29, R22, R29 ;  /* 0x0000001d161d723e */ /* 0x000fe200000010ff */
[----:B------:R-:W-:Y:S01]  /*3e000*/  FFMA.FTZ R22, R99, R223, R207 ;  /* 0x000000df63167223 */ /* 0x000fe200000100cf */
[----:B------:R-:W-:Y:S01]  /*3e010*/  F2FP.BF16.F32.PACK_AB R30, R23, R30 ;  /* 0x0000001e171e723e */ /* 0x000fe200000010ff */
[----:B------:R1:W-:Y:S03]  /*3e020*/  STG.E.128 desc[UR8][R20.64], R12 ;  /* 0x0000000c14007986 */ /* 0x0003e6000c101d08 */
[----:B------:R-:W-:Y:S01]  /*3e030*/  F2FP.BF16.F32.PACK_AB R33, R22, R33 ;  /* 0x000000211621723e */ /* 0x000fe200000010ff */
[----:B------:R1:W-:Y:S04]  /*3e040*/  STG.E.128 desc[UR8][R48.64], R16 ;  /* 0x0000001030007986 */ /* 0x0003e8000c101d08 */
[----:B------:R1:W-:Y:S04]  /*3e050*/  STG.E.128 desc[UR8][R46.64], R24 ;  /* 0x000000182e007986 */ /* 0x0003e8000c101d08 */
[----:B------:R1:W-:Y:S04]  /*3e060*/  STG.E.128 desc[UR8][R36.64], R28 ;  /* 0x0000001c24007986 */ /* 0x0003e8000c101d08 */
[----:B------:R1:W-:Y:S02]  /*3e070*/  STG.E.128 desc[UR8][R50.64], R32 ;  /* 0x0000002032007986 */ /* 0x0003e4000c101d08 */
.L_x_22272:
[----:B------:R-:W-:Y:S05]  /*3e080*/  BSYNC.RECONVERGENT B0 ;  /* 0x0000000000007941 */ /* 0x000fea0003800200 */
.L_x_22271:
[----:B-1----:R-:W1:Y:S02]  /*3e090*/  LDC.64 R12, c[0x0][0x380] ;  /* 0x0000e000ff0c7b82 */ /* 0x002e640000000a00 */
[----:B-1----:R-:W-:-:S05]  /*3e0a0*/  IMAD R0, R12, 0x4, R0 ;  /* 0x000000040c007824 */ /* 0x002fca00078e0200 */
[----:B------:R-:W-:-:S13]  /*3e0b0*/  ISETP.GE.AND P0, PT, R0, R13, PT ;  /* 0x0000000d0000720c */ /* 0x000fda0003f06270 */
[----:B------:R-:W-:Y:S05]  /*3e0c0*/  @!P0 BRA `(.L_x_22273) ;  /* 0xfffffc3000148947 */ /* 0x000fea000383ffff */
[----:B------:R-:W-:Y:S05]  /*3e0d0*/  EXIT ;  /* 0x000000000000794d */ /* 0x000fea0003800000 */
.L_x_22270:
        /* <DEDUP_REMOVED lines=8> */
.L_x_22275:
[----:B------:R-:W-:Y:S05]  /*3e160*/  BSYNC B0 ;  /* 0x0000000000007941 */ /* 0x000fea0003800000 */
.L_x_22274:
[----:B------:R-:W-:Y:S01]  /*3e170*/  FADD.FTZ R37, R37, R34 ;  /* 0x0000002225257221 */ /* 0x000fe20000010000 */
[----:B------:R-:W-:Y:S02]  /*3e180*/  HFMA2 R35, -RZ, RZ, 0, 1.847743988037109375e-06 ;  /* 0x0000001fff237431 */ /* 0x000fe400000001ff */
[----:B------:R-:W-:Y:S01]  /*3e190*/  IMAD.MOV.U32 R34, RZ, RZ, 0x2 ;  /* 0x00000002ff227424 */ /* 0x000fe200078e00ff */
[----:B------:R-:W0:Y:S01]  /*3e1a0*/  LDC R40, c[0x0][0x400] ;  /* 0x00010000ff287b82 */ /* 0x000e220000000800 */
[----:B------:R-:W-:Y:S01]  /*3e1b0*/  IMAD.MOV.U32 R36, RZ, RZ, -0x1 ;  /* 0xffffffffff247424 */ /* 0x000fe200078e00ff */
[----:B------:R-:W-:-:S07]  /*3e1c0*/  MOV R39, R37 ;  /* 0x0000002500277202 */ /* 0x000fce0000000f00 */
[----:B0-----:R-:W-:Y:S05]  /*3e1d0*/  WARPSYNC.COLLECTIVE R36, `(.L_x_22276) ;  /* 0x0000000024087348 */ /* 0x001fea0003c00000 */
[----:B------:R1:W2:Y:S02]  /*3e1e0*/  SHFL.BFLY P1, R34, R39, R34, R35 ;  /* 0x0c00002227227389 */ /* 0x0002a40000020023 */
[----:B012---:R-:W-:Y:S05]  /*3e1f0*/  ENDCOLLECTIVE ;  /* 0x000000000000791b */ /* 0x007fea0003800000 */
.L_x_22276:
[----:B------:R-:W-:Y:S01]  /*3e200*/  FADD.FTZ R37, R37, R34 ;  /* 0x0000002225257221 */ /* 0x000fe20000010000 */
[----:B------:R-:W-:-:S04]  /*3e210*/  IMAD.MOV.U32 R34, RZ, RZ, 0x4 ;  /* 0x00000004ff227424 */ /* 0x000fc800078e00ff */
[----:B------:R-:W-:-:S07]  /*3e220*/  MOV R39, R37 ;  /* 0x0000002500277202 */ /* 0x000fce0000000f00 */
[----:B------:R-:W-:Y:S05]  /*3e230*/  WARPSYNC.COLLECTIVE R36, `(.L_x_22277) ;  /* 0x0000000024087348 */ /* 0x000fea0003c00000 */
[----:B------:R0:W1:Y:S02]  /*3e240*/  SHFL.BFLY P1, R34, R39, R34, R35 ;  /* 0x0c00002227227389 */ /* 0x0000640000020023 */
[----:B01----:R-:W-:Y:S05]  /*3e250*/  ENDCOLLECTIVE ;  /* 0x000000000000791b */ /* 0x003fea0003800000 */
.L_x_22277:
[----:B------:R-:W-:Y:S01]  /*3e260*/  FADD.FTZ R37, R37, R34 ;  /* 0x0000002225257221 */ /* 0x000fe20000010000 */
[----:B------:R-:W-:-:S04]  /*3e270*/  IMAD.MOV.U32 R34, RZ, RZ, 0x8 ;  /* 0x00000008ff227424 */ /* 0x000fc800078e00ff */
[----:B------:R-:W-:-:S07]  /*3e280*/  MOV R39, R37 ;  /* 0x0000002500277202 */ /* 0x000fce0000000f00 */
[----:B------:R-:W-:Y:S05]  /*3e290*/  WARPSYNC.COLLECTIVE R36, `(.L_x_22278) ;  /* 0x0000000024087348 */ /* 0x000fea0003c00000 */
[----:B------:R0:W1:Y:S02]  /*3e2a0*/  SHFL.BFLY P1, R34, R39, R34, R35 ;  /* 0x0c00002227227389 */ /* 0x0000640000020023 */
[----:B01----:R-:W-:Y:S05]  /*3e2b0*/  ENDCOLLECTIVE ;  /* 0x000000000000791b */ /* 0x003fea0003800000 */
.L_x_22278:
[----:B------:R-:W-:Y:S01]  /*3e2c0*/  FADD.FTZ R37, R37, R34 ;  /* 0x0000002225257221 */ /* 0x000fe20000010000 */
[----:B------:R-:W-:-:S04]  /*3e2d0*/  IMAD.MOV.U32 R34, RZ, RZ, 0x10 ;  /* 0x00000010ff227424 */ /* 0x000fc800078e00ff */
[----:B------:R-:W-:-:S07]  /*3e2e0*/  MOV R39, R37 ;  /* 0x0000002500277202 */ /* 0x000fce0000000f00 */
[----:B------:R-:W-:Y:S05]  /*3e2f0*/  WARPSYNC.COLLECTIVE R36, `(.L_x_22279) ;  /* 0x0000000024087348 */ /* 0x000fea0003c00000 */
[----:B------:R0:W1:Y:S02]  /*3e300*/  SHFL.BFLY P1, R34, R39, R34, R35 ;  /* 0x0c00002227227389 */ /* 0x0000640000020023 */
[----:B01----:R-:W-:Y:S05]  /*3e310*/  ENDCOLLECTIVE ;  /* 0x000000000000791b */ /* 0x003fea0003800000 */
.L_x_22279:
        /* <DEDUP_REMOVED lines=162> */
[----:B------:R-:W-:Y:S02]  /*3ed40*/  HFMA2 R35, -RZ, RZ, 0, 1.847743988037109375e-06 ;  /* 0x0000001fff237431 */ /* 0x000fe400000001ff */
[----:B------:R-:W-:Y:S02]  /*3ed50*/  IMAD.MOV.U32 R34, RZ, RZ, 0x1 ;  /* 0x00000001ff227424 */ /* 0x000fe400078e00ff */
[----:B------:R-:W-:-:S07]  /*3ed60*/  MOV R39, R38 ;  /* 0x0000002600277202 */ /* 0x000fce0000000f00 */
[----:B------:R-:W-:Y:S05]  /*3ed70*/  WARPSYNC.COLLECTIVE R36, `(.L_x_22280) ;  /* 0x0000000024087348 */ /* 0x000fea0003c00000 */
[----:B------:R0:W1:Y:S02]  /*3ed80*/  SHFL.BFLY P1, R34, R39, R34, R35 ;  /* 0x0c00002227227389 */ /* 0x0000640000020023 */
[----:B01----:R-:W-:Y:S05]  /*3ed90*/  ENDCOLLECTIVE ;  /* 0x000000000000791b */ /* 0x003fea0003800000 */
.L_x_22280:
[----:B------:R-:W-:Y:S01]  /*3eda0*/  FADD.FTZ R38, R38, R34 ;  /* 0x0000002226267221 */ /* 0x000fe20000010000 */
[----:B------:R-:W-:-:S03]  /*3edb0*/  MOV R34, 0x2 ;  /* 0x0000000200227802 */ /* 0x000fc60000000f00 */
[----:B------:R-:W-:-:S07]  /*3edc0*/  IMAD.MOV.U32 R39, RZ, RZ, R38 ;  /* 0x000000ffff277224 */ /* 0x000fce00078e0026 */
[----:B------:R-:W-:Y:S05]  /*3edd0*/  WARPSYNC.COLLECTIVE R36, `(.L_x_22281) ;  /* 0x0000000024087348 */ /* 0x000fea0003c00000 */
[----:B------:R0:W1:Y:S02]  /*3ede0*/  SHFL.BFLY P1, R34, R39, R34, R35 ;  /* 0x0c00002227227389 */ /* 0x0000640000020023 */
[----:B01----:R-:W-:Y:S05]  /*3edf0*/  ENDCOLLECTIVE ;  /* 0x000000000000791b */ /* 0x003fea0003800000 */
.L_x_22281:
[----:B------:R-:W-:Y:S01]  /*3ee00*/  FADD.FTZ R38, R38, R34 ;  /* 0x0000002226267221 */ /* 0x000fe20000010000 */
[----:B------:R-:W-:-:S03]  /*3ee10*/  HFMA2 R34, -RZ, RZ, 0, 2.384185791015625e-07 ;  /* 0x00000004ff227431 */ /* 0x000fc600000001ff */
[----:B------:R-:W-:-:S07]  /*3ee20*/  IMAD.MOV.U32 R39, RZ, RZ, R38 ;  /* 0x000000ffff277224 */ /* 0x000fce00078e0026 */
[----:B------:R-:W-:Y:S05]  /*3ee30*/  WARPSYNC.COLLECTIVE R36, `(.L_x_22282) ;  /* 0x0000000024087348 */ /* 0x000fea0003c00000 */
[----:B------:R0:W1:Y:S02]  /*3ee40*/  SHFL.BFLY P1, R34, R39, R34, R35 ;  /* 0x0c00002227227389 */ /* 0x0000640000020023 */
[----:B01----:R-:W-:Y:S05]  /*3ee50*/  ENDCOLLECTIVE ;  /* 0x000000000000791b */ /* 0x003fea0003800000 */
.L_x_22282:
[----:B------:R-:W-:Y:S01]  /*3ee60*/  FADD.FTZ R38, R38, R34 ;  /* 0x0000002226267221 */ /* 0x000fe20000010000 */
[----:B------:R-:W-:-:S03]  /*3ee70*/  MOV R34, 0x8 ;  /* 0x0000000800227802 */ /* 0x000fc60000000f00 */
[----:B------:R-:W-:-:S07]  /*3ee80*/  IMAD.MOV.U32 R39, RZ, RZ, R38 ;  /* 0x000000ffff277224 */ /* 0x000fce00078e0026 */
[----:B------:R-:W-:Y:S05]  /*3ee90*/  WARPSYNC.COLLECTIVE R36, `(.L_x_22283) ;  /* 0x0000000024087348 */ /* 0x000fea0003c00000 */
[----:B------:R0:W1:Y:S02]  /*3eea0*/  SHFL.BFLY P1, R34, R39, R34, R35 ;  /* 0x0c00002227227389 */ /* 0x0000640000020023 */
[----:B01----:R-:W-:Y:S05]  /*3eeb0*/  ENDCOLLECTIVE ;  /* 0x000000000000791b */ /* 0x003fea0003800000 */
.L_x_22283:
[----:B------:R-:W-:Y:S01]  /*3eec0*/  FADD.FTZ R38, R38, R34 ;  /* 0x0000002226267221 */ /* 0x000fe20000010000 */
[----:B------:R-:W-:-:S03]  /*3eed0*/  HFMA2 R34, -RZ, RZ, 0, 9.5367431640625e-07 ;  /* 0x00000010ff227431 */ /* 0x000fc600000001ff */
[----:B------:R-:W-:-:S07]  /*3eee0*/  IMAD.MOV.U32 R39, RZ, RZ, R38 ;  /* 0x000000ffff277224 */ /* 0x000fce00078e0026 */
[----:B------:R-:W-:Y:S05]  /*3eef0*/  WARPSYNC.COLLECTIVE R36, `(.L_x_22284) ;  /* 0x0000000024087348 */ /* 0x000fea0003c00000 */
[----:B------:R0:W1:Y:S02]  /*3ef00*/  SHFL.BFLY P1, R34, R39, R34, R35 ;  /* 0x0c00002227227389 */ /* 0x0000640000020023 */
[----:B01----:R-:W-:Y:S05]  /*3ef10*/  ENDCOLLECTIVE ;  /* 0x000000000000791b */ /* 0x003fea0003800000 */
.L_x_22284:
[----:B------:R-:W-:Y:S05]  /*3ef20*/  BRA `(.L_x_22285) ;  /* 0xffffffd800707947 */ /* 0x000fea000383ffff */
.L_x_22286:
        /* <DEDUP_REMOVED lines=13> */
.L_x_88459:


//--------------------- .text._ZN10layer_norm13ln_fwd_kernelINS_13Kernel_traitsIf13__nv_bfloat16S2_S2_fjLj2560ELj1ELj4ELj1ELj16ENS_18Kernel_traits_baseILj2560EfS2_S2_S2_fjLj128EEEEELb1ELb1ELb0ELb0EEEvNS_9FwdParamsE --------------------------
	.section	.text._ZN10layer_norm13ln_fwd_kernelINS_13Kernel_traitsIf13__nv_bfloat16S2_S2_fjLj2560ELj1ELj4ELj1ELj16ENS_18Kernel_traits_baseILj2560EfS2_S2_S2_fjLj128EEEEELb1ELb1ELb0ELb0EEEvNS_9FwdParamsE,"ax",@progbits
	.align	128
        .global         _ZN10layer_norm13ln_fwd_kernelINS_13Kernel_traitsIf13__nv_bfloat16S2_S2_fjLj2560ELj1ELj4ELj1ELj16ENS_18Kernel_traits_baseILj2560EfS2_S2_S2_fjLj128EEEEELb1ELb1ELb0ELb0EEEvNS_9FwdParamsE
        .type           _ZN10layer_norm13ln_fwd_kernelINS_13Kernel_traitsIf13__nv_bfloat16S2_S2_fjLj2560ELj1ELj4ELj1ELj16ENS_18Kernel_traits_baseILj2560EfS2_S2_S2_fjLj128EEEEELb1ELb1ELb0ELb0EEEvNS_9FwdParamsE,@function
        .size           _ZN10layer_norm13ln_fwd_kernelINS_13Kernel_traitsIf13__nv_bfloat16S2_S2_fjLj2560ELj1ELj4ELj1ELj16ENS_18Kernel_traits_baseILj2560EfS2_S2_S2_fjLj128EEEEELb1ELb1ELb0ELb0EEEvNS_9FwdParamsE,(.L_x_88460 - _ZN10layer_norm13ln_fwd_kernelINS_13Kernel_traitsIf13__nv_bfloat16S2_S2_fjLj2560ELj1ELj4ELj1ELj16ENS_18Kernel_traits_baseILj2560EfS2_S2_S2_fjLj128EEEEELb1ELb1ELb0ELb0EEEvNS_9FwdParamsE)
        .other          _ZN10layer_norm13ln_fwd_kernelINS_13Kernel_traitsIf13__nv_bfloat16S2_S2_fjLj2560ELj1ELj4ELj1ELj16ENS_18Kernel_traits_baseILj2560EfS2_S2_S2_fjLj128EEEEELb1ELb1ELb0ELb0EEEvNS_9FwdParamsE,@"STO_CUDA_ENTRY STV_DEFAULT"
_ZN10layer_norm13ln_fwd_kernelINS_13Kernel_traitsIf13__nv_bfloat16S2_S2_fjLj2560ELj1ELj4ELj1ELj16ENS_18Kernel_traits_baseILj2560EfS2_S2_S2_fjLj128EEEEELb1ELb1ELb0ELb0EEEvNS_9FwdParamsE:
.text._ZN10layer_norm13ln_fwd_kernelINS_13Kernel_traitsIf13__nv_bfloat16S2_S2_fjLj2560ELj1ELj4ELj1ELj16ENS_18Kernel_traits_baseILj2560EfS2_S2_S2_fjLj128EEEEELb1ELb1ELb0ELb0EEEvNS_9FwdParamsE:
[----:B------:R-:W0:Y:S01]  /*0000*/  LDC R1, c[0x0][0x37c] ;  /* 0x0000df00ff017b82 */ /* 0x000e220000000800 */
[----:B------:R-:W1:Y:S01]  /*0010*/  LDCU.U8 UR4, c[0x0][0x464] ;  /* 0x00008c80ff0477ac */ /* 0x000e620008000000 */
[----:B0-----:R-:W-:Y:S01]  /*0020*/  VIADD R1, R1, 0xfffffe50 ;  /* 0xfffffe5001017836 */ /* 0x001fe20000000000 */
[----:B------:R-:W0:Y:S01]  /*0030*/  LDCU.64 UR6, c[0x0][0x458] ;  /* 0x00008b00ff0677ac */ /* 0x000e220008000a00 */
[----:B------:R-:W2:Y:S01]  /*0040*/  LDCU.64 UR8, c[0x0][0x358] ;  /* 0x00006b00ff0877ac */ /* 0x000ea20008000a00 */
[----:B------:R-:W3:Y:S01]  /*0050*/  LDCU.64 UR10, c[0x0][0x450] ;  /* 0x00008a00ff0a77ac */ /* 0x000ee20008000a00 */
[----:B------:R-:W4:Y:S02]  /*0060*/  S2R R10, SR_TID.X ;  /* 0x00000000000a7919 */ /* 0x000f240000002100 */
[----:B------:R-:W5:Y:S01]  /*0070*/  LDC R7, c[0x0][0x388] ;  /* 0x0000e200ff077b82 */ /* 0x000f620000000800 */
[----:B------:R-:W5:Y:S01]  /*0080*/  LDCU.64 UR14, c[0x0][0x438] ;  /* 0x00008700ff0e77ac */ /* 0x000f620008000a00 */
[----:B-1----:R-:W-:-:S06]  /*0090*/  UISETP.NE.AND UP0, UPT, UR4, URZ, UPT ;  /* 0x000000ff0400728c */ /* 0x002fcc000bf05270 */
[----:B------:R-:W-:-:S05]  /*00a0*/  PLOP3.LUT P0, PT, PT, PT, UP0, 0x80, 0x8 ;  /* 0x000000000008781c */ /* 0x000fca0003f0f008 */
[----:B0-----:R-:W-:Y:S01]  /*00b0*/  @UP0 UMOV UR4, UR6 ;  /* 0x0000000600040c82 */ /* 0x001fe20008000000 */
[----:B------:R-:W-:Y:S01]  /*00c0*/  @UP0 UMOV UR5, UR7 ;  /* 0x0000000700050c82 */ /* 0x000fe20008000000 */
[----:B------:R-:W-:Y:S01]  /*00d0*/  IMAD.U32 R4, RZ, RZ, UR4 ;  /* 0x00000004ff047e24 */ /* 0x000fe2000f8e00ff */
[----:B------:R-:W-:Y:S01]  /*00e0*/  MOV R5, UR5 ;  /* 0x0000000500057c02 */ /* 0x000fe20008000f00 */
[----:B---3--:R-:W-:Y:S01]  /*00f0*/  IMAD.U32 R2, RZ, RZ, UR10 ;  /* 0x0000000aff027e24 */ /* 0x008fe2000f8e00ff */
[----:B------:R-:W0:Y:S04]  /*0100*/  @UP0 LDCU UR12, c[0x0][0x460] ;  /* 0x00008c00ff0c07ac */ /* 0x000e280008000800 */
[----:B--2---:R-:W2:Y:S01]  /*0110*/  @P0 LDG.E.64 R4, desc[UR8][R4.64] ;  /* 0x0000000804040981 */ /* 0x004ea2000c1e1b00 */
[----:B------:R-:W-:-:S06]  /*0120*/  IMAD.U32 R3, RZ, RZ, UR11 ;  /* 0x0000000bff037e24 */ /* 0x000fcc000f8e00ff */
[----:B------:R-:W3:Y:S01]  /*0130*/  @P0 LDG.E.64 R2, desc[UR8][R2.64] ;  /* 0x0000000802020981 */ /* 0x000ee2000c1e1b00 */
[----:B----4-:R-:W-:Y:S01]  /*0140*/  LOP3.LUT R0, R10, 0x1f, RZ, 0xc0, !PT ;  /* 0x0000001f0a007812 */ /* 0x010fe200078ec0ff */
[----:B------:R-:W-:Y:S01]  /*0150*/  BSSY.RECONVERGENT B0, `(.L_x_22287) ;  /* 0x000025f000007945 */ /* 0x000fe20003800200 */
[----:B--2---:R-:W-:Y:S02]  /*0160*/  @P0 R2UR UR4, R4 ;  /* 0x00000000040402ca */ /* 0x004fe400000e0000 */
[----:B------:R-:W-:Y:S02]  /*0170*/  @P0 R2UR UR5, R5 ;  /* 0x00000000050502ca */ /* 0x000fe400000e0000 */
[----:B-----5:R-:W-:Y:S02]  /*0180*/  SHF.R.S32.HI R4, RZ, 0x1f, R7 ;  /* 0x0000001fff047819 */ /* 0x020fe40000011407 */
[----:B---3--:R-:W-:Y:S02]  /*0190*/  @P0 R2UR UR10, R2 ;  /* 0x00000000020a02ca */ /* 0x008fe400000e0000 */
[----:B------:R-:W-:-:S02]  /*01a0*/  @P0 R2UR UR11, R3 ;  /* 0x00000000030b02ca */ /* 0x000fc400000e0000 */
[----:B------:R-:W-:-:S03]  /*01b0*/  LEA.HI R4, R4, R7, RZ, 0x3 ;  /* 0x0000000704047211 */ /* 0x000fc600078f18ff */
[----:B0-----:R-:W-:Y:S01]  /*01c0*/  @UP0 UIADD3 UR6, UP1, UPT, UR4, UR12, URZ ;  /* 0x0000000c04060290 */ /* 0x001fe2000ff3e0ff */
[----:B------:R-:W-:-:S03]  /*01d0*/  LOP3.LUT R3, R0, 0x1f, RZ, 0x3c, !PT ;  /* 0x0000001f00037812 */ /* 0x000fc600078e3cff */
[----:B------:R-:W-:Y:S01]  /*01e0*/  @UP0 UIADD3.X UR7, UPT, UPT, URZ, UR5, URZ, UP1, !UPT ;  /* 0x00000005ff070290 */ /* 0x000fe20008ffe4ff */
[----:B------:R-:W-:Y:S01]  /*01f0*/  LEA.HI.SX32 R12, R4, R3, 0x1d ;  /* 0x00000003040c7211 */ /* 0x000fe200078feaff */
[----:B------:R-:W-:Y:S02]  /*0200*/  UISETP.NE.U32.AND UP0, UPT, UR14, URZ, UPT ;  /* 0x000000ff0e00728c */ /* 0x000fe4000bf05070 */
[----:B------:R-:W-:Y:S02]  /*0210*/  USHF.R.U64 UR4, UR6, 0x2, UR7 ;  /* 0x0000000206047899 */ /* 0x000fe40008001207 */
[----:B------:R-:W-:Y:S02]  /*0220*/  UISETP.NE.AND.EX UP0, UPT, UR15, URZ, UPT, UP0 ;  /* 0x000000ff0f00728c */ /* 0x000fe4000bf05300 */
[----:B------:R-:W-:Y:S02]  /*0230*/  USHF.R.U32.HI UR7, URZ, 0x2, UR7 ;  /* 0x00000002ff077899 */ /* 0x000fe40008011607 */
[----:B------:R-:W-:-:S05]  /*0240*/  MOV R11, UR4 ;  /* 0x00000004000b7c02 */ /* 0x000fca0008000f00 */
[----:B------:R-:W-:Y:S05]  /*0250*/  BRA.U !UP0, `(.L_x_22288) ;  /* 0x0000000d08c47547 */ /* 0x000fea000b800000 */
[----:B------:R-:W2:Y:S04]  /*0260*/  LDL.64 R36, [R1+0x180] ;  /* 0x0001800001247983 */ /* 0x000ea80000100a00 */
[----:B------:R-:W2:Y:S04]  /*0270*/  LDL.64 R38, [R1+0x188] ;  /* 0x0001880001267983 */ /* 0x000ea80000100a00 */
[----:B------:R-:W3:Y:S04]  /*0280*/  LDL.64 R32, [R1+0x170] ;  /* 0x0001700001207983 */ /* 0x000ee80000100a00 */
[----:B------:R-:W3:Y:S04]  /*0290*/  LDL.64 R34, [R1+0x178] ;  /* 0x0001780001227983 */ /* 0x000ee80000100a00 */
[----:B------:R-:W4:Y:S04]  /*02a0*/  LDL.64 R28, [R1+0x150] ;  /* 0x00015000011c7983 */ /* 0x000f280000100a00 */
[----:B------:R-:W4:Y:S01]  /*02b0*/  LDL.64 R30, [R1+0x158] ;  /* 0x00015800011e7983 */ /* 0x000f220000100a00 */
[----:B------:R-:W-:-:S02]  /*02c0*/  ISETP.GE.U32.AND P0, PT, R12, 0x20, PT ;  /* 0x000000200c00780c */ /* 0x000fc40003f06070 */
[----:B------:R-:W-:Y:S01]  /*02d0*/  ISETP.GE.U32.AND P1, PT, R12, 0x40, PT ;  /* 0x000000400c00780c */ /* 0x000fe20003f26070 */
[----:B------:R-:W4:Y:S04]  /*02e0*/  LDL.64 R40, [R1+0x160] ;  /* 0x0001600001287983 */ /* 0x000f280000100a00 */
[----:B------:R-:W4:Y:S06]  /*02f0*/  LDL.64 R42, [R1+0x168] ;  /* 0x00016800012a7983 */ /* 0x000f2c0000100a00 */
[----:B------:R-:W0:Y:S08]  /*0300*/  @P0 LDC.64 R14, c[0x0][0x3d0] ;  /* 0x0000f400ff0e0b82 */ /* 0x000e300000000a00 */
[----:B------:R-:W1:Y:S08]  /*0310*/  @P0 LDC.64 R18, c[0x0][0x438] ;  /* 0x00010e00ff120b82 */ /* 0x000e700000000a00 */
[----:B------:R-:W1:Y:S08]  /*0320*/  @P0 LDC.64 R20, c[0x0][0x3e8] ;  /* 0x0000fa00ff140b82 */ /* 0x000e700000000a00 */
[----:B------:R-:W1:Y:S01]  /*0330*/  @P1 LDC.64 R16, c[0x0][0x3d0] ;  /* 0x0000f400ff101b82 */ /* 0x000e620000000a00 */
[----:B0-----:R-:W-:-:S04]  /*0340*/  @P0 IMAD.WIDE.U32 R14, R0, 0x20, R14 ;  /* 0x00000020000e0825 */ /* 0x001fc800078e000e */
[----:B-1----:R-:W-:Y:S01]  /*0350*/  @P0 IMAD.WIDE.U32 R18, R0, 0x20, R18 ;  /* 0x0000002000120825 */ /* 0x002fe200078e0012 */
[C---:B------:R-:W-:Y:S02]  /*0360*/  ISETP.GE.U32.AND P2, PT, R12.reuse, 0x60, PT ;  /* 0x000000600c00780c */ /* 0x040fe40003f46070 */
[----:B------:R-:W0:Y:S01]  /*0370*/  @P1 LDC.64 R24, c[0x0][0x438] ;  /* 0x00010e00ff181b82 */ /* 0x000e220000000a00 */
[----:B------:R-:W-:Y:S01]  /*0380*/  ISETP.GE.U32.AND P3, PT, R12, 0x80, PT ;  /* 0x000000800c00780c */ /* 0x000fe20003f66070 */
[----:B------:R-:W5:Y:S01]  /*0390*/  @P0 LD.E.128 R208, desc[UR8][R18.64] ;  /* 0x0000000812d00980 */ /* 0x000f62000c101d00 */
[C---:B------:R-:W-:Y:S01]  /*03a0*/  @P0 IMAD.WIDE.U32 R20, R0.reuse, 0x20, R20 ;  /* 0x0000002000140825 */ /* 0x040fe200078e0014 */
[----:B------:R-:W-:-:S04]  /*03b0*/  @P0 LOP3.LUT R0, R0, 0x20, RZ, 0xfc, !PT ;  /* 0x0000002000000812 */ /* 0x000fc800078efcff */
[----:B------:R-:W1:Y:S01]  /*03c0*/  @P1 LDC.64 R4, c[0x0][0x3e8] ;  /* 0x0000fa00ff041b82 */ /* 0x000e620000000a00 */
[----:B------:R-:W5:Y:S04]  /*03d0*/  @P0 LD.E.128 R212, desc[UR8][R18.64+0x10] ;  /* 0x0000100812d40980 */ /* 0x000f68000c101d00 */
[----:B------:R-:W5:Y:S01]  /*03e0*/  @P0 LDG.E.128 R124, desc[UR8][R20.64] ;  /* 0x00000008147c0981 */ /* 0x000f62000c1e1d00 */
[C---:B------:R-:W-:Y:S02]  /*03f0*/  @P1 IMAD.WIDE.U32 R22, R0.reuse, 0x20, R16 ;  /* 0x0000002000161825 */ /* 0x040fe400078e0010 */
[----:B------:R-:W1:Y:S01]  /*0400*/  @P2 LDC.64 R2, c[0x0][0x3d0] ;  /* 0x0000f400ff022b82 */ /* 0x000e620000000a00 */
[----:B------:R-:W5:Y:S07]  /*0410*/  @P0 LDG.E.128 R120, desc[UR8][R20.64+0x10] ;  /* 0x0000100814780981 */ /* 0x000f6e000c1e1d00 */
[----:B------:R-:W1:Y:S08]  /*0420*/  @P2 LDC.64 R8, c[0x0][0x438] ;  /* 0x00010e00ff082b82 */ /* 0x000e700000000a00 */
[----:B------:R-:W1:Y:S08]  /*0430*/  @P2 LDC.64 R6, c[0x0][0x3e8] ;  /* 0x0000fa00ff062b82 */ /* 0x000e700000000a00 */
[----:B------:R-:W1:Y:S01]  /*0440*/  @P3 LDC.64 R16, c[0x0][0x3d0] ;  /* 0x0000f400ff103b82 */ /* 0x000e620000000a00 */
[----:B--2---:R-:W2:Y:S04]  /*0450*/  @P0 LDG.E.128 R36, desc[UR8][R14.64] ;  /* 0x000000080e240981 */ /* 0x004ea8000c1e1d00 */
[----:B---3--:R3:W2:Y:S04]  /*0460*/  @P0 LDG.E.128 R32, desc[UR8][R14.64+0x10] ;  /* 0x000010080e200981 */ /* 0x0086a8000c1e1d00 */
[----:B----4-:R-:W4:Y:S01]  /*0470*/  @P1 LDG.E.128 R28, desc[UR8][R22.64+0x10] ;  /* 0x00001008161c1981 */ /* 0x010f22000c1e1d00 */
[C---:B0-----:R-:W-:Y:S01]  /*0480*/  @P1 IMAD.WIDE.U32 R24, R0.reuse, 0x20, R24 ;  /* 0x0000002000181825 */ /* 0x041fe200078e0018 */
[----:B---3--:R-:W0:Y:S03]  /*0490*/  @P3 LDC.64 R14, c[0x0][0x3e8] ;  /* 0x0000fa00ff0e3b82 */ /* 0x008e260000000a00 */
[C---:B-1----:R-:W-:Y:S01]  /*04a0*/  @P1 IMAD.WIDE.U32 R18, R0.reuse, 0x20, R4 ;  /* 0x0000002000121825 */ /* 0x042fe200078e0004 */
[----:B------:R-:W5:Y:S04]  /*04b0*/  @P1 LD.E.128 R216, desc[UR8][R24.64] ;  /* 0x0000000818d81980 */ /* 0x000f68000c101d00 */
[----:B------:R1:W3:Y:S04]  /*04c0*/  @P1 LDG.E.128 R40, desc[UR8][R22.64] ;  /* 0x0000000816281981 */ /* 0x0002e8000c1e1d00 */
[----:B--2---:R2:W-:Y:S01]  /*04d0*/  @P0 STL.64 [R1+0x180], R36 ;  /* 0x0001802401000387 */ /* 0x0045e20000100a00 */
[----:B------:R-:W-:Y:S01]  /*04e0*/  @P1 VIADD R0, R0, 0x20 ;  /* 0x0000002000001836 */ /* 0x000fe20000000000 */
[----:B------:R-:W0:Y:S02]  /*04f0*/  @P3 LDC.64 R4, c[0x0][0x438] ;  /* 0x00010e00ff043b82 */ /* 0x000e240000000a00 */
[----:B------:R1:W-:Y:S04]  /*0500*/  @P0 STL.64 [R1+0x188], R38 ;  /* 0x0001882601000387 */ /* 0x0003e80000100a00 */
[----:B------:R3:W5:Y:S04]  /*0510*/  @P1 LD.E.128 R220, desc[UR8][R24.64+0x10] ;  /* 0x0000100818dc1980 */ /* 0x000768000c101d00 */
[----:B--2---:R-:W2:Y:S04]  /*0520*/  LDL.64 R36, [R1+0x140] ;  /* 0x0001400001247983 */ /* 0x004ea80000100a00 */
[----:B-1----:R-:W2:Y:S04]  /*0530*/  LDL.64 R38, [R1+0x148] ;  /* 0x0001480001267983 */ /* 0x002ea80000100a00 */
[----:B------:R1:W-:Y:S04]  /*0540*/  @P0 STL.64 [R1+0x170], R32 ;  /* 0x0001702001000387 */ /* 0x0003e80000100a00 */
[----:B------:R4:W-:Y:S04]  /*0550*/  @P0 STL.64 [R1+0x178], R34 ;  /* 0x0001782201000387 */ /* 0x0009e80000100a00 */
[----:B------:R-:W2:Y:S04]  /*0560*/  LDL.64 R48, [R1+0x120] ;  /* 0x0001200001307983 */ /* 0x000ea80000100a00 */
[----:B-1----:R-:W2:Y:S04]  /*0570*/  LDL.64 R32, [R1+0x130] ;  /* 0x0001300001207983 */ /* 0x002ea80000100a00 */
[----:B----4-:R-:W4:Y:S04]  /*0580*/  LDL.64 R34, [R1+0x138] ;  /* 0x0001380001227983 */ /* 0x010f280000100a00 */
[----:B------:R-:W4:Y:S04]  /*0590*/  LDL.64 R50, [R1+0x128] ;  /* 0x0001280001327983 */ /* 0x000f280000100a00 */
[----:B------:R1:W-:Y:S04]  /*05a0*/  @P1 STL.64 [R1+0x150], R28 ;  /* 0x0001501c01001387 */ /* 0x0003e80000100a00 */
[----:B------:R3:W-:Y:S01]  /*05b0*/  @P1 STL.64 [R1+0x158], R30 ;  /* 0x0001581e01001387 */ /* 0x0007e20000100a00 */
[----:B------:R-:W-:-:S03]  /*05c0*/  @P2 IMAD.WIDE.U32 R20, R0, 0x20, R2 ;  /* 0x0000002000142825 */ /* 0x000fc600078e0002 */
[----:B------:R-:W5:Y:S04]  /*05d0*/  @P1 LDG.E.128 R116, desc[UR8][R18.64] ;  /* 0x0000000812741981 */ /* 0x000f68000c1e1d00 */
[----:B-1----:R-:W4:Y:S04]  /*05e0*/  LDL.64 R28, [R1+0x110] ;  /* 0x00011000011c7983 */ /* 0x002f280000100a00 */
[----:B---3--:R-:W3:Y:S01]  /*05f0*/  LDL.64 R30, [R1+0x118] ;  /* 0x00011800011e7983 */ /* 0x008ee20000100a00 */
[----:B------:R-:W-:-:S03]  /*0600*/  @P2 IMAD.WIDE.U32 R22, R0, 0x20, R8 ;  /* 0x0000002000162825 */ /* 0x000fc600078e0008 */
[----:B------:R1:W5:Y:S01]  /*0610*/  @P1 LDG.E.128 R112, desc[UR8][R18.64+0x10] ;  /* 0x0000100812701981 */ /* 0x000362000c1e1d00 */
[----:B------:R-:W-:-:S03]  /*0620*/  @P2 IMAD.WIDE.U32 R24, R0, 0x20, R6 ;  /* 0x0000002000182825 */ /* 0x000fc600078e0006 */
[----:B------:R-:W3:Y:S01]  /*0630*/  LDL.64 R44, [R1+0x100] ;  /* 0x00010000012c7983 */ /* 0x000ee20000100a00 */
[----:B------:R-:W-:-:S03]  /*0640*/  @P2 VIADD R0, R0, 0x20 ;  /* 0x0000002000002836 */ /* 0x000fc60000000000 */
[----:B------:R-:W3:Y:S01]  /*0650*/  LDL.64 R46, [R1+0x108] ;  /* 0x00010800012e7983 */ /* 0x000ee20000100a00 */
[----:B-1----:R-:W-:-:S03]  /*0660*/  @P3 IMAD.WIDE.U32 R18, R0, 0x20, R16 ;  /* 0x0000002000123825 */ /* 0x002fc600078e0010 */
[----:B--2---:R-:W2:Y:S04]  /*0670*/  @P2 LDG.E.128 R36, desc[UR8][R20.64] ;  /* 0x0000000814242981 */ /* 0x004ea8000c1e1d00 */
[----:B----4-:R1:W4:Y:S04]  /*0680*/  @P2 LDG.E.128 R32, desc[UR8][R20.64+0x10] ;  /* 0x0000100814202981 */ /* 0x010328000c1e1d00 */
[----:B------:R0:W-:Y:S01]  /*0690*/  @P1 STL.64 [R1+0x160], R40 ;  /* 0x0001602801001387 */ /* 0x0001e20000100a00 */
[----:B------:R-:W-:-:S03]  /*06a0*/  ISETP.GE.U32.AND P0, PT, R12, 0xa0, PT ;  /* 0x000000a00c00780c */ /* 0x000fc60003f06070 */
[----:B------:R-:W5:Y:S04]  /*06b0*/  @P2 LD.E.128 R224, desc[UR8][R22.64] ;  /* 0x0000000816e02980 */ /* 0x000f68000c101d00 */
[----:B------:R4:W5:Y:S04]  /*06c0*/  @P2 LD.E.128 R228, desc[UR8][R22.64+0x10] ;  /* 0x0000100816e42980 */ /* 0x000968000c101d00 */
[----:B------:R-:W5:Y:S02]  /*06d0*/  @P2 LDG.E.128 R108, desc[UR8][R24.64] ;  /* 0x00000008186c2981 */ /* 0x000f64000c1e1d00 */
[----:B------:R-:W4:Y:S02]  /*06e0*/  @P0 LDC.64 R2, c[0x0][0x3d0] ;  /* 0x0000f400ff020b82 */ /* 0x000f240000000a00 */
[----:B------:R-:W5:Y:S04]  /*06f0*/  @P2 LDG.E.128 R104, desc[UR8][R24.64+0x10] ;  /* 0x0000100818682981 */ /* 0x000f68000c1e1d00 */
[----:B---3--:R-:W3:Y:S02]  /*0700*/  @P3 LDG.E.128 R28, desc[UR8][R18.64+0x10] ;  /* 0x00001008121c3981 */ /* 0x008ee4000c1e1d00 */
[----:B------:R-:W3:Y:S02]  /*0710*/  @P0 LDC.64 R16, c[0x0][0x438] ;  /* 0x00010e00ff100b82 */ /* 0x000ee40000000a00 */
[----:B------:R1:W-:Y:S04]  /*0720*/  @P1 STL.64 [R1+0x168], R42 ;  /* 0x0001682a01001387 */ /* 0x0003e80000100a00 */
[----:B0-----:R-:W3:Y:S02]  /*0730*/  LDL.64 R40, [R1+0xf0] ;  /* 0x0000f00001287983 */ /* 0x001ee40000100a00 */
[----:B------:R-:W0:Y:S01]  /*0740*/  @P0 LDC.64 R6, c[0x0][0x3e8] ;  /* 0x0000fa00ff060b82 */ /* 0x000e220000000a00 */
[----:B------:R-:W-:Y:S01]  /*0750*/  @P3 IMAD.WIDE.U32 R14, R0, 0x20, R14 ;  /* 0x00000020000e3825 */ /* 0x000fe200078e000e */
[----:B------:R0:W3:Y:S04]  /*0760*/  @P3 LDG.E.128 R48, desc[UR8][R18.64] ;  /* 0x0000000812303981 */ /* 0x0000e8000c1e1d00 */
[----:B-1----:R-:W3:Y:S01]  /*0770*/  LDL.64 R42, [R1+0xf8] ;  /* 0x0000f800012a7983 */ /* 0x002ee20000100a00 */
[----:B------:R-:W-:Y:S01]  /*0780*/  ISETP.GE.U32.AND P1, PT, R12, 0xc0, PT ;  /* 0x000000c00c00780c */ /* 0x000fe20003f26070 */
[----:B------:R-:W-:-:S02]  /*0790*/  @P3 IMAD.WIDE.U32 R20, R0, 0x20, R4 ;  /* 0x0000002000143825 */ /* 0x000fc400078e0004 */
[----:B------:R-:W5:Y:S04]  /*07a0*/  @P3 LDG.E.128 R100, desc[UR8][R14.64] ;  /* 0x000000080e643981 */ /* 0x000f68000c1e1d00 */
[----:B------:R-:W5:Y:S06]  /*07b0*/  @P3 LDG.E.128 R96, desc[UR8][R14.64+0x10] ;  /* 0x000010080e603981 */ /* 0x000f6c000c1e1d00 */
[----:B------:R-:W1:Y:S08]  /*07c0*/  @P1 LDC.64 R8, c[0x0][0x3d0] ;  /* 0x0000f400ff081b82 */ /* 0x000e700000000a00 */
[----:B------:R-:W1:Y:S01]  /*07d0*/  @P1 LDC.64 R26, c[0x0][0x438] ;  /* 0x00010e00ff1a1b82 */ /* 0x000e620000000a00 */
[----:B--2---:R2:W-:Y:S04]  /*07e0*/  @P2 STL.64 [R1+0x140], R36 ;  /* 0x0001402401002387 */ /* 0x0045e80000100a00 */
[----:B------:R0:W-:Y:S01]  /*07f0*/  @P2 STL.64 [R1+0x148], R38 ;  /* 0x0001482601002387 */ /* 0x0001e20000100a00 */
[----:B------:R-:W-:-:S03]  /*0800*/  @P3 IADD3 R0, PT, PT, R0, 0x20, RZ ;  /* 0x0000002000003810 */ /* 0x000fc60007ffe0ff */
[----:B------:R-:W5:Y:S04]  /*0810*/  @P3 LD.E.128 R232, desc[UR8][R20.64] ;  /* 0x0000000814e83980 */ /* 0x000f68000c101d00 */
[----:B--2---:R-:W2:Y:S04]  /*0820*/  LDL.64 R36, [R1+0xe0] ;  /* 0x0000e00001247983 */ /* 0x004ea80000100a00 */
[----:B0-----:R-:W2:Y:S04]  /*0830*/  LDL.64 R38, [R1+0xe8] ;  /* 0x0000e80001267983 */ /* 0x001ea80000100a00 */
[----:B----4-:R0:W-:Y:S04]  /*0840*/  @P2 STL.64 [R1+0x130], R32 ;  /* 0x0001302001002387 */ /* 0x0101e80000100a00 */
[----:B------:R4:W-:Y:S04]  /*0850*/  @P2 STL.64 [R1+0x138], R34 ;  /* 0x0001382201002387 */ /* 0x0009e80000100a00 */
[----:B------:R1:W5:Y:S04]  /*0860*/  @P3 LD.E.128 R236, desc[UR8][R20.64+0x10] ;  /* 0x0000100814ec3980 */ /* 0x000368000c101d00 */
[----:B0-----:R-:W2:Y:S04]  /*0870*/  LDL.64 R32, [R1+0xd0] ;  /* 0x0000d00001207983 */ /* 0x001ea80000100a00 */
[----:B----4-:R-:W4:Y:S04]  /*0880*/  LDL.64 R34, [R1+0xd8] ;  /* 0x0000d80001227983 */ /* 0x010f280000100a00 */
[----:B---3--:R0:W-:Y:S04]  /*0890*/  @P3 STL.64 [R1+0x110], R28 ;  /* 0x0001101c01003387 */ /* 0x0081e80000100a00 */
[----:B------:R3:W-:Y:S04]  /*08a0*/  @P3 STL.64 [R1+0x118], R30 ;  /* 0x0001181e01003387 */ /* 0x0007e80000100a00 */
[----:B0-----:R-:W4:Y:S04]  /*08b0*/  LDL.64 R28, [R1] ;  /* 0x00000000011c7983 */ /* 0x001f280000100a00 */
[----:B---3--:R-:W3:Y:S01]  /*08c0*/  LDL.64 R30, [R1+0x8] ;  /* 0x00000800011e7983 */ /* 0x008ee20000100a00 */
[----:B------:R-:W-:-:S02]  /*08d0*/  @P0 IMAD.WIDE.U32 R22, R0, 0x20, R2 ;  /* 0x0000002000160825 */ /* 0x000fc400078e0002 */
[----:B------:R-:W0:Y:S02]  /*08e0*/  @P1 LDC.64 R2, c[0x0][0x3e8] ;  /* 0x0000fa00ff021b82 */ /* 0x000e240000000a00 */
[C---:B------:R-:W-:Y:S01]  /*08f0*/  @P0 IMAD.WIDE.U32 R16, R0.reuse, 0x20, R16 ;  /* 0x0000002000100825 */ /* 0x040fe200078e0010 */
[----:B------:R-:W3:Y:S03]  /*0900*/  @P0 LDG.E.128 R40, desc[UR8][R22.64+0x10] ;  /* 0x0000100816280981 */ /* 0x000ee6000c1e1d00 */
[C---:B------:R-:W-:Y:S01]  /*0910*/  @P0 IMAD.WIDE.U32 R18, R0.reuse, 0x20, R6 ;  /* 0x0000002000120825 */ /* 0x040fe200078e0006 */
[----:B------:R-:W3:Y:S03]  /*0920*/  @P0 LDG.E.128 R44, desc[UR8][R22.64] ;  /* 0x00000008162c0981 */ /* 0x000ee6000c1e1d00 */
[----:B------:R-:W-:Y:S01]  /*0930*/  @P0 VIADD R0, R0, 0x20 ;  /* 0x0000002000000836 */ /* 0x000fe20000000000 */
[----:B------:R3:W-:Y:S03]  /*0940*/  @P3 STL.64 [R1+0x120], R48 ;  /* 0x0001203001003387 */ /* 0x0007e60000100a00 */
[----:B-1----:R-:W-:Y:S01]  /*0950*/  @P1 IMAD.WIDE.U32 R20, R0, 0x20, R8 ;  /* 0x0000002000141825 */ /* 0x002fe200078e0008 */
[----:B------:R-:W-:Y:S01]  /*0960*/  ISETP.GE.U32.AND P2, PT, R12, 0xe0, PT ;  /* 0x000000e00c00780c */ /* 0x000fe20003f46070 */
[----:B------:R-:W5:Y:S02]  /*0970*/  @P0 LD.E.128 R240, desc[UR8][R16.64] ;  /* 0x0000000810f00980 */ /* 0x000f64000c101d00 */
[----:B------:R-:W-:-:S02]  /*0980*/  @P1 IMAD.WIDE.U32 R26, R0, 0x20, R26 ;  /* 0x00000020001a1825 */ /* 0x000fc400078e001a */
[----:B------:R1:W-:Y:S04]  /*0990*/  @P3 STL.64 [R1+0x128], R50 ;  /* 0x0001283201003387 */ /* 0x0003e80000100a00 */
[----:B------:R-:W3:Y:S04]  /*09a0*/  LDL.64 R144, [R1+0xc0] ;  /* 0x0000c00001907983 */ /* 0x000ee80000100a00 */
[----:B------:R-:W3:Y:S01]  /*09b0*/  LDL.64 R146, [R1+0xc8] ;  /* 0x0000c80001927983 */ /* 0x000ee20000100a00 */
[----:B------:R-:W1:Y:S03]  /*09c0*/  @P2 LDC.64 R4, c[0x0][0x3d0] ;  /* 0x0000f400ff042b82 */ /* 0x000e660000000a00 */
[----:B------:R-:W3:Y:S04]  /*09d0*/  LDL.64 R140, [R1+0xb0] ;  /* 0x0000b000018c7983 */ /* 0x000ee80000100a00 */
[----:B------:R-:W3:Y:S01]  /*09e0*/  LDL.64 R142, [R1+0xb8] ;  /* 0x0000b800018e7983 */ /* 0x000ee20000100a00 */
[----:B------:R-:W1:Y:S03]  /*09f0*/  @P2 LDC.64 R6, c[0x0][0x438] ;  /* 0x00010e00ff062b82 */ /* 0x000e660000000a00 */
[----:B------:R-:W3:Y:S04]  /*0a00*/  LDL.64 R136, [R1+0x10] ;  /* 0x0000100001887983 */ /* 0x000ee80000100a00 */
[----:B------:R-:W3:Y:S01]  /*0a10*/  LDL.64 R138, [R1+0x18] ;  /* 0x00001800018a7983 */ /* 0x000ee20000100a00 */
[----:B------:R-:W1:Y:S03]  /*0a20*/  @P2 LDC.64 R8, c[0x0][0x3e8] ;  /* 0x0000fa00ff082b82 */ /* 0x000e660000000a00 */
[----:B------:R-:W3:Y:S04]  /*0a30*/  LDL.64 R132, [R1+0x20] ;  /* 0x0000200001847983 */ /* 0x000ee80000100a00 */
[----:B------:R-:W3:Y:S04]  /*0a40*/  LDL.64 R134, [R1+0x28] ;  /* 0x0000280001867983 */ /* 0x000ee80000100a00 */
[----:B------:R3:W5:Y:S04]  /*0a50*/  @P0 LD.E.128 R244, desc[UR8][R16.64+0x10] ;  /* 0x0000100810f40980 */ /* 0x000768000c101d00 */
[----:B------:R-:W5:Y:S04]  /*0a60*/  @P0 LDG.E.128 R92, desc[UR8][R18.64] ;  /* 0x00000008125c0981 */ /* 0x000f68000c1e1d00 */
[----:B------:R1:W5:Y:S01]  /*0a70*/  @P0 LDG.E.128 R88, desc[UR8][R18.64+0x10] ;  /* 0x0000100812580981 */ /* 0x000362000c1e1d00 */
[----:B0-----:R-:W-:-:S03]  /*0a80*/  @P1 IMAD.WIDE.U32 R2, R0, 0x20, R2 ;  /* 0x0000002000021825 */ /* 0x001fc600078e0002 */
[----:B--2---:R-:W2:Y:S04]  /*0a90*/  @P1 LDG.E.128 R36, desc[UR8][R20.64] ;  /* 0x0000000814241981 */ /* 0x004ea8000c1e1d00 */
[----:B----4-:R-:W4:Y:S04]  /*0aa0*/  @P1 LDG.E.128 R32, desc[UR8][R20.64+0x10] ;  /* 0x0000100814201981 */ /* 0x010f28000c1e1d00 */
[----:B---3--:R-:W3:Y:S01]  /*0ab0*/  @P1 LD.E.128 R28, desc[UR8][R26.64+0x10] ;  /* 0x000010081a1c1980 */ /* 0x008ee2000c101d00 */
[----:B------:R-:W-:-:S03]  /*0ac0*/  ISETP.GE.U32.AND P3, PT, R12, 0x100, PT ;  /* 0x000001000c00780c */ /* 0x000fc60003f66070 */
[----:B------:R-:W5:Y:S04]  /*0ad0*/  @P1 LDG.E.128 R84, desc[UR8][R2.64] ;  /* 0x0000000802541981 */ /* 0x000f68000c1e1d00 */
[----:B------:R-:W-:Y:S04]  /*0ae0*/  @P0 STL.64 [R1+0xf0], R40 ;  /* 0x0000f02801000387 */ /* 0x000fe80000100a00 */
[----:B------:R-:W-:Y:S02]  /*0af0*/  @P0 STL.64 [R1+0xf8], R42 ;  /* 0x0000f82a01000387 */ /* 0x000fe40000100a00 */
[----:B------:R-:W0:Y:S02]  /*0b00*/  @P3 LDC.64 R14, c[0x0][0x3d0] ;  /* 0x0000f400ff0e3b82 */ /* 0x000e240000000a00 */
[----:B------:R1:W-:Y:S04]  /*0b10*/  @P0 STL.64 [R1+0x100], R44 ;  /* 0x0001002c01000387 */ /* 0x0003e80000100a00 */
[----:B------:R1:W-:Y:S02]  /*0b20*/  @P0 STL.64 [R1+0x108], R46 ;  /* 0x0001082e01000387 */ /* 0x0003e40000100a00 */
[----:B------:R-:W0:Y:S02]  /*0b30*/  @P3 LDC.64 R16, c[0x0][0x438] ;  /* 0x00010e00ff103b82 */ /* 0x000e240000000a00 */
[----:B------:R-:W3:Y:S04]  /*0b40*/  LDL.64 R128, [R1+0xa0] ;  /* 0x0000a00001807983 */ /* 0x000ee80000100a00 */
[----:B------:R-:W3:Y:S02]  /*0b50*/  LDL.64 R130, [R1+0xa8] ;  /* 0x0000a80001827983 */ /* 0x000ee40000100a00 */
[----:B-1----:R-:W1:Y:S02]  /*0b60*/  @P3 LDC.64 R18, c[0x0][0x3e8] ;  /* 0x0000fa00ff123b82 */ /* 0x002e640000000a00 */
        /* <DEDUP_REMOVED lines=8> */
[----:B------:R0:W5:Y:S04]  /*0bf0*/  @P1 LDG.E.128 R80, desc[UR8][R2.64+0x10] ;  /* 0x0000100802501981 */ /* 0x000168000c1e1d00 */
[----:B------:R0:W5:Y:S04]  /*0c00*/  @P1 LD.E.128 R248, desc[UR8][R26.64] ;  /* 0x000000081af81980 */ /* 0x000168000c101d00 */
[----:B--2---:R2:W-:Y:S04]  /*0c10*/  @P1 STL.64 [R1+0xe0], R36 ;  /* 0x0000e02401001387 */ /* 0x0045e80000100a00 */
[----:B------:R0:W-:Y:S04]  /*0c20*/  @P1 STL.64 [R1+0xe8], R38 ;  /* 0x0000e82601001387 */ /* 0x0001e80000100a00 */
[----:B--2---:R2:W2:Y:S04]  /*0c30*/  LDL.64 R36, [R1+0x70] ;  /* 0x0000700001247983 */ /* 0x0044a80000100a00 */
[----:B0-----:R0:W2:Y:S04]  /*0c40*/  LDL.64 R38, [R1+0x78] ;  /* 0x0000780001267983 */ /* 0x0010a80000100a00 */
[----:B----4-:R4:W-:Y:S04]  /*0c50*/  @P1 STL.64 [R1+0xd0], R32 ;  /* 0x0000d02001001387 */ /* 0x0109e80000100a00 */
[----:B------:R1:W-:Y:S04]  /*0c60*/  @P1 STL.64 [R1+0xd8], R34 ;  /* 0x0000d82201001387 */ /* 0x0003e80000100a00 */
[----:B----4-:R0:W4:Y:S04]  /*0c70*/  LDL.64 R32, [R1+0x50] ;  /* 0x0000500001207983 */ /* 0x0101280000100a00 */
[----:B-1----:R0:W4:Y:S04]  /*0c80*/  LDL.64 R34, [R1+0x58] ;  /* 0x0000580001227983 */ /* 0x0021280000100a00 */
[----:B---3--:R1:W-:Y:S04]  /*0c90*/  @P1 STL.64 [R1], R28 ;  /* 0x0000001c01001387 */ /* 0x0083e80000100a00 */
[----:B------:R3:W-:Y:S04]  /*0ca0*/  @P1 STL.64 [R1+0x8], R30 ;  /* 0x0000081e01001387 */ /* 0x0007e80000100a00 */
[----:B-1----:R0:W4:Y:S04]  /*0cb0*/  LDL.64 R28, [R1+0x60] ;  /* 0x00006000011c7983 */ /* 0x0021280000100a00 */
[----:B---3--:R0:W3:Y:S01]  /*0cc0*/  LDL.64 R30, [R1+0x68] ;  /* 0x00006800011e7983 */ /* 0x0080e20000100a00 */
[----:B------:R-:W-:Y:S01]  /*0cd0*/  ISETP.GE.U32.AND P0, PT, R12, 0x120, PT ;  /* 0x000001200c00780c */ /* 0x000fe20003f06070 */
[----:B------:R-:W-:-:S12]  /*0ce0*/  @P1 VIADD R0, R0, 0x20 ;  /* 0x0000002000001836 */ /* 0x000fd80000000000 */
[----:B------:R-:W1:Y:S01]  /*0cf0*/  @P0 LDC.64 R2, c[0x0][0x438] ;  /* 0x00010e00ff020b82 */ /* 0x000e620000000a00 */
[----:B------:R-:W-:-:S04]  /*0d00*/  @P2 IMAD.WIDE.U32 R4, R0, 0x20, R4 ;  /* 0x0000002000042825 */ /* 0x000fc800078e0004 */
[C---:B------:R-:W-:Y:S01]  /*0d10*/  @P2 IMAD.WIDE.U32 R6, R0.reuse, 0x20, R6 ;  /* 0x0000002000062825 */ /* 0x040fe200078e0006 */
[----:B------:R-:W3:Y:S02]  /*0d20*/  @P2 LDG.E.128 R144, desc[UR8][R4.64] ;  /* 0x0000000804902981 */ /* 0x000ee4000c1e1d00 */
[----:B------:R-:W0:Y:S01]  /*0d30*/  @P0 LDC.64 R20, c[0x0][0x3d0] ;  /* 0x0000f400ff140b82 */ /* 0x000e220000000a00 */
[C---:B------:R-:W-:Y:S01]  /*0d40*/  @P2 IMAD.WIDE.U32 R8, R0.reuse, 0x20, R8 ;  /* 0x0000002000082825 */ /* 0x040fe200078e0008 */
[----:B------:R-:W-:Y:S01]  /*0d50*/  @P2 IADD3 R0, PT, PT, R0, 0x20, RZ ;  /* 0x0000002000002810 */ /* 0x000fe20007ffe0ff */
[----:B------:R-:W3:Y:S04]  /*0d60*/  @P2 LDG.E.128 R140, desc[UR8][R4.64+0x10] ;  /* 0x00001008048c2981 */ /* 0x000ee8000c1e1d00 */
[C---:B------:R-:W-:Y:S01]  /*0d70*/  @P3 IMAD.WIDE.U32 R14, R0.reuse, 0x20, R14 ;  /* 0x00000020000e3825 */ /* 0x040fe200078e000e */
[----:B------:R-:W3:Y:S01]  /*0d80*/  @P2 LD.E.128 R136, desc[UR8][R6.64] ;  /* 0x0000000806882980 */ /* 0x000ee2000c101d00 */
[----:B------:R-:W0:Y:S02]  /*0d90*/  @P0 LDC.64 R22, c[0x0][0x3e8] ;  /* 0x0000fa00ff160b82 */ /* 0x000e240000000a00 */
[C---:B------:R-:W-:Y:S01]  /*0da0*/  @P3 IMAD.WIDE.U32 R16, R0.reuse, 0x20, R16 ;  /* 0x0000002000103825 */ /* 0x040fe200078e0010 */
[----:B------:R-:W3:Y:S03]  /*0db0*/  @P2 LD.E.128 R132, desc[UR8][R6.64+0x10] ;  /* 0x0000100806842980 */ /* 0x000ee6000c101d00 */
[C---:B------:R-:W-:Y:S01]  /*0dc0*/  @P3 IMAD.WIDE.U32 R18, R0.reuse, 0x20, R18 ;  /* 0x0000002000123825 */ /* 0x040fe200078e0012 */
[----:B------:R-:W3:Y:S03]  /*0dd0*/  @P3 LD.E.128 R44, desc[UR8][R16.64+0x10] ;  /* 0x00001008102c3980 */ /* 0x000ee6000c101d00 */
[----:B------:R-:W-:Y:S01]  /*0de0*/  @P3 VIADD R0, R0, 0x20 ;  /* 0x0000002000003836 */ /* 0x000fe20000000000 */
[----:B------:R-:W3:Y:S03]  /*0df0*/  @P3 LD.E.128 R48, desc[UR8][R16.64] ;  /* 0x0000000810303980 */ /* 0x000ee6000c101d00 */
[C---:B-1----:R-:W-:Y:S01]  /*0e00*/  @P0 IMAD.WIDE.U32 R2, R0.reuse, 0x20, R2 ;  /* 0x0000002000020825 */ /* 0x042fe200078e0002 */
[----:B------:R-:W3:Y:S03]  /*0e10*/  @P3 LDG.E.128 R52, desc[UR8][R14.64+0x10] ;  /* 0x000010080e343981 */ /* 0x000ee6000c1e1d00 */
[C---:B0-----:R-:W-:Y:S01]  /*0e20*/  @P0 IMAD.WIDE.U32 R20, R0.reuse, 0x20, R20 ;  /* 0x0000002000140825 */ /* 0x041fe200078e0014 */
[----:B------:R-:W3:Y:S04]  /*0e30*/  @P3 LDG.E.128 R128, desc[UR8][R14.64] ;  /* 0x000000080e803981 */ /* 0x000ee8000c1e1d00 */
[----:B------:R-:W3:Y:S01]  /*0e40*/  @P0 LDG.E.128 R40, desc[UR8][R20.64] ;  /* 0x0000000814280981 */ /* 0x000ee2000c1e1d00 */
[----:B------:R-:W-:-:S03]  /*0e50*/  @P0 IMAD.WIDE.U32 R22, R0, 0x20, R22 ;  /* 0x0000002000160825 */ /* 0x000fc600078e0016 */
[----:B------:R1:W5:Y:S04]  /*0e60*/  @P2 LDG.E.128 R76, desc[UR8][R8.64] ;  /* 0x00000008084c2981 */ /* 0x000368000c1e1d00 */
[----:B------:R1:W5:Y:S04]  /*0e70*/  @P2 LDG.E.128 R72, desc[UR8][R8.64+0x10] ;  /* 0x0000100808482981 */ /* 0x000368000c1e1d00 */
[----:B------:R1:W5:Y:S04]  /*0e80*/  @P3 LDG.E.128 R68, desc[UR8][R18.64] ;  /* 0x0000000812443981 */ /* 0x000368000c1e1d00 */
[----:B------:R1:W5:Y:S04]  /*0e90*/  @P3 LDG.E.128 R64, desc[UR8][R18.64+0x10] ;  /* 0x0000100812403981 */ /* 0x000368000c1e1d00 */
[----:B------:R1:W5:Y:S04]  /*0ea0*/  @P0 LDG.E.128 R60, desc[UR8][R22.64] ;  /* 0x00000008163c0981 */ /* 0x000368000c1e1d00 */
[----:B------:R1:W5:Y:S04]  /*0eb0*/  @P0 LDG.E.128 R56, desc[UR8][R22.64+0x10] ;  /* 0x0000100816380981 */ /* 0x000368000c1e1d00 */
[----:B--2---:R-:W2:Y:S04]  /*0ec0*/  @P0 LDG.E.128 R36, desc[UR8][R20.64+0x10] ;  /* 0x0000100814240981 */ /* 0x004ea8000c1e1d00 */
[----:B----4-:R-:W4:Y:S04]  /*0ed0*/  @P0 LD.E.128 R32, desc[UR8][R2.64] ;  /* 0x0000000802200980 */ /* 0x010f28000c101d00 */
[----:B---3--:R-:W3:Y:S04]  /*0ee0*/  @P0 LD.E.128 R28, desc[UR8][R2.64+0x10] ;  /* 0x00001008021c0980 */ /* 0x008ee8000c101d00 */
[----:B------:R1:W-:Y:S04]  /*0ef0*/  @P2 STL.64 [R1+0xc0], R144 ;  /* 0x0000c09001002387 */ /* 0x0003e80000100a00 */
[----:B------:R1:W-:Y:S01]  /*0f00*/  @P2 STL.64 [R1+0xc8], R146 ;  /* 0x0000c89201002387 */ /* 0x0003e20000100a00 */
[----:B------:R-:W-:Y:S01]  /*0f10*/  ISETP.GE.U32.AND P1, PT, R12, 0x140, PT ;  /* 0x000001400c00780c */ /* 0x000fe20003f26070 */
[----:B------:R-:W-:-:S02]  /*0f20*/  @P0 VIADD R0, R0, 0x20 ;  /* 0x0000002000000836 */ /* 0x000fc40000000000 */
[----:B---3--:R1:W-:Y:S04]  /*0f30*/  @P0 STL.64 [R1+0x60], R28 ;  /* 0x0000601c01000387 */ /* 0x0083e80000100a00 */
[----:B------:R1:W-:Y:S04]  /*0f40*/  @P2 STL.64 [R1+0xb0], R140 ;  /* 0x0000b08c01002387 */ /* 0x0003e80000100a00 */
[----:B------:R1:W-:Y:S04]  /*0f50*/  @P2 STL.64 [R1+0xb8], R142 ;  /* 0x0000b88e01002387 */ /* 0x0003e80000100a00 */
[----:B------:R1:W-:Y:S04]  /*0f60*/  @P0 STL.64 [R1+0x68], R30 ;  /* 0x0000681e01000387 */ /* 0x0003e80000100a00 */
[----:B----4-:R1:W-:Y:S04]  /*0f70*/  @P0 STL.64 [R1+0x50], R32 ;  /* 0x0000502001000387 */ /* 0x0103e80000100a00 */
[----:B------:R1:W-:Y:S04]  /*0f80*/  @P2 STL.64 [R1+0x10], R136 ;  /* 0x0000108801002387 */ /* 0x0003e80000100a00 */
[----:B------:R1:W-:Y:S04]  /*0f90*/  @P2 STL.64 [R1+0x18], R138 ;  /* 0x0000188a01002387 */ /* 0x0003e80000100a00 */
[----:B------:R1:W-:Y:S04]  /*0fa0*/  @P0 STL.64 [R1+0x58], R34 ;  /* 0x0000582201000387 */ /* 0x0003e80000100a00 */
[----:B------:R1:W-:Y:S04]  /*0fb0*/  @P2 STL.64 [R1+0x20], R132 ;  /* 0x0000208401002387 */ /* 0x0003e80000100a00 */
[----:B------:R1:W-:Y:S04]  /*0fc0*/  @P2 STL.64 [R1+0x28], R134 ;  /* 0x0000288601002387 */ /* 0x0003e80000100a00 */
[----:B--2---:R1:W-:Y:S04]  /*0fd0*/  @P0 STL.64 [R1+0x70], R36 ;  /* 0x0000702401000387 */ /* 0x0043e80000100a00 */
        /* <DEDUP_REMOVED lines=25> */
.L_x_22288:
        /* <DEDUP_REMOVED lines=54> */
[----:B---3--:R-:W-:Y:S01]  /*14d0*/  MOV R128, R46 ;  /* 0x0000002e00807202 */ /* 0x008fe20000000f00 */
[----:B----4-:R-:W-:-:S02]  /*14e0*/  IMAD.MOV.U32 R129, RZ, RZ, R45 ;  /* 0x000000ffff817224 */ /* 0x010fc400078e002d */
[----:B------:R-:W-:Y:S01]  /*14f0*/  IMAD.MOV.U32 R46, RZ, RZ, R42 ;  /* 0x000000ffff2e7224 */ /* 0x000fe200078e002a */
[----:B--2---:R-:W-:Y:S01]  /*1500*/  MOV R131, R43 ;  /* 0x0000002b00837202 */ /* 0x004fe20000000f00 */
[----:B------:R-:W-:Y:S01]  /*1510*/  IMAD.MOV.U32 R130, RZ, RZ, R44 ;  /* 0x000000ffff827224 */ /* 0x000fe200078e002c */
[----:B------:R-:W-:Y:S01]  /*1520*/  MOV R44, R40 ;  /* 0x00000028002c7202 */ /* 0x000fe20000000f00 */
[----:B------:R-:W-:Y:S02]  /*1530*/  IMAD.MOV.U32 R45, RZ, RZ, R41 ;  /* 0x000000ffff2d7224 */ /* 0x000fe400078e0029 */
[----:B------:R-:W-:Y:S01]  /*1540*/  IMAD.MOV.U32 R43, RZ, RZ, R39 ;  /* 0x000000ffff2b7224 */ /* 0x000fe200078e0027 */
[----:B------:R-:W-:Y:S01]  /*1550*/  MOV R134, R44 ;  /* 0x0000002c00867202 */ /* 0x000fe20000000f00 */
[----:B------:R-:W-:Y:S01]  /*1560*/  IMAD.MOV.U32 R132, RZ, RZ, R46 ;  /* 0x000000ffff847224 */ /* 0x000fe200078e002e */
[----:B------:R2:W3:Y:S01]  /*1570*/  @P3 LDG.E.128 R128, desc[UR8][R2.64+0x10] ;  /* 0x0000100802803981 */ /* 0x0004e2000c1e1d00 */
[----:B------:R-:W-:-:S02]  /*1580*/  IMAD.MOV.U32 R133, RZ, RZ, R45 ;  /* 0x000000ffff857224 */ /* 0x000fc400078e002d */
[----:B------:R-:W-:-:S06]  /*1590*/  IMAD.MOV.U32 R135, RZ, RZ, R43 ;  /* 0x000000ffff877224 */ /* 0x000fcc00078e002b */
[----:B------:R-:W4:Y:S01]  /*15a0*/  @P5 LDG.E.128 R132, desc[UR8][R6.64] ;  /* 0x0000000806845981 */ /* 0x000f22000c1e1d00 */
[----:B------:R-:W-:Y:S01]  /*15b0*/  IMAD.MOV.U32 R42, RZ, RZ, R38 ;  /* 0x000000ffff2a7224 */ /* 0x000fe200078e0026 */
[----:B------:R-:W-:Y:S01]  /*15c0*/  MOV R41, R37 ;  /* 0x0000002500297202 */ /* 0x000fe20000000f00 */
[----:B------:R-:W-:Y:S01]  /*15d0*/  IMAD.MOV.U32 R40, RZ, RZ, R36 ;  /* 0x000000ffff287224 */ /* 0x000fe200078e0024 */
[----:B------:R-:W-:Y:S01]  /*15e0*/  MOV R38, R21 ;  /* 0x0000001500267202 */ /* 0x000fe20000000f00 */
[----:B------:R-:W-:Y:S01]  /*15f0*/  IMAD.MOV.U32 R39, RZ, RZ, R35 ;  /* 0x000000ffff277224 */ /* 0x000fe200078e0023 */
[----:B------:R-:W-:Y:S01]  /*1600*/  MOV R35, R18 ;  /* 0x0000001200237202 */ /* 0x000fe20000000f00 */
[----:B------:R-:W-:Y:S01]  /*1610*/  IMAD.MOV.U32 R37, RZ, RZ, R20 ;  /* 0x000000ffff257224 */ /* 0x000fe200078e0014 */
[----:B------:R-:W4:Y:S01]  /*1620*/  LDL R21, [R1+0x130] ;  /* 0x0001300001157983 */ /* 0x000f220000100800 */
[----:B------:R-:W-:Y:S01]  /*1630*/  IMAD.MOV.U32 R36, RZ, RZ, R19 ;  /* 0x000000ffff247224 */ /* 0x000fe200078e0013 */
[----:B------:R-:W-:Y:S01]  /*1640*/  ISETP.GE.U32.AND P4, PT, R12, 0xc0, PT ;  /* 0x000000c00c00780c */ /* 0x000fe20003f86070 */
[----:B-1----:R-:W-:Y:S01]  /*1650*/  @P5 IMAD.WIDE.U32 R8, R0, 0x20, R8 ;  /* 0x0000002000085825 */ /* 0x002fe200078e0008 */
[----:B------:R-:W4:Y:S01]  /*1660*/  LDL R20, [R1+0x134] ;  /* 0x0001340001147983 */ /* 0x000f220000100800 */
[----:B------:R-:W-:Y:S01]  /*1670*/  MOV R46, R38 ;  /* 0x00000026002e7202 */ /* 0x000fe20000000f00 */
[----:B--2---:R-:W1:Y:S02]  /*1680*/  @P2 LDC.64 R2, c[0x0][0x3d0] ;  /* 0x0000f400ff022b82 */ /* 0x004e640000000a00 */
[----:B------:R-:W2:Y:S01]  /*1690*/  LDL R19, [R1+0x138] ;  /* 0x0001380001137983 */ /* 0x000ea20000100800 */
[----:B------:R-:W-:-:S03]  /*16a0*/  IMAD.MOV.U32 R47, RZ, RZ, R39 ;  /* 0x000000ffff2f7224 */ /* 0x000fc600078e0027 */
[----:B------:R-:W2:Y:S01]  /*16b0*/  LDL R18, [R1+0x13c] ;  /* 0x00013c0001127983 */ /* 0x000ea20000100800 */
[----:B------:R-:W-:Y:S01]  /*16c0*/  IMAD.MOV.U32 R45, RZ, RZ, R37 ;  /* 0x000000ffff2d7224 */ /* 0x000fe200078e0025 */
[----:B------:R-:W-:Y:S01]  /*16d0*/  MOV R43, R35 ;  /* 0x00000023002b7202 */ /* 0x000fe20000000f00 */
[----:B------:R-:W-:Y:S01]  /*16e0*/  IMAD.MOV.U32 R44, RZ, RZ, R36 ;  /* 0x000000ffff2c7224 */ /* 0x000fe200078e0024 */
[----:B------:R-:W5:Y:S01]  /*16f0*/  @P5 LDG.E.128 R116, desc[UR8][R8.64] ;  /* 0x0000000808745981 */ /* 0x000f62000c1e1d00 */
[----:B------:R-:W-:Y:S01]  /*1700*/  @P5 VIADD R0, R0, 0x20 ;  /* 0x0000002000005836 */ /* 0x000fe20000000000 */
[----:B------:R-:W1:Y:S02]  /*1710*/  @P4 LDC.64 R4, c[0x0][0x3d0] ;  /* 0x0000f400ff044b82 */ /* 0x000e640000000a00 */
[----:B------:R1:W5:Y:S01]  /*1720*/  @P5 LDG.E.128 R112, desc[UR8][R8.64+0x10] ;  /* 0x0000100808705981 */ /* 0x000362000c1e1d00 */
[----:B------:R-:W-:-:S03]  /*1730*/  @P0 IMAD.WIDE.U32 R14, R0, 0x20, R14 ;  /* 0x00000020000e0825 */ /* 0x000fc600078e000e */
[----:B---3--:R3:W-:Y:S04]  /*1740*/  @P3 STL.64 [R1+0x170], R128 ;  /* 0x0001708001003387 */ /* 0x0087e80000100a00 */
[----:B------:R0:W-:Y:S04]  /*1750*/  @P3 STL.64 [R1+0x178], R130 ;  /* 0x0001788201003387 */ /* 0x0001e80000100a00 */
[----:B------:R-:W2:Y:S01]  /*1760*/  LDL R36, [R1+0x70] ;  /* 0x0000700001247983 */ /* 0x000ea20000100800 */
[----:B---3--:R-:W-:Y:S01]  /*1770*/  MOV R129, R41 ;  /* 0x0000002900817202 */ /* 0x008fe20000000f00 */
[----:B------:R-:W-:-:S02]  /*1780*/  IMAD.MOV.U32 R128, RZ, RZ, R40 ;  /* 0x000000ffff807224 */ /* 0x000fc400078e0028 */
[----:B------:R-:W3:Y:S01]  /*1790*/  LDL R37, [R1+0x74] ;  /* 0x0000740001257983 */ /* 0x000ee20000100800 */
[----:B0-----:R-:W-:-:S03]  /*17a0*/  IMAD.MOV.U32 R130, RZ, RZ, R42 ;  /* 0x000000ffff827224 */ /* 0x001fc600078e002a */
[----:B------:R-:W3:Y:S04]  /*17b0*/  LDL R38, [R1+0x78] ;  /* 0x0000780001267983 */ /* 0x000ee80000100800 */
[----:B------:R-:W3:Y:S04]  /*17c0*/  LDL R35, [R1+0x7c] ;  /* 0x00007c0001237983 */ /* 0x000ee80000100800 */
[----:B----4-:R0:W-:Y:S04]  /*17d0*/  @P5 STL.64 [R1+0x160], R132 ;  /* 0x0001608401005387 */ /* 0x0101e80000100a00 */
[----:B------:R4:W-:Y:S01]  /*17e0*/  @P5 STL.64 [R1+0x168], R134 ;  /* 0x0001688601005387 */ /* 0x0009e20000100a00 */
[----:B0-----:R-:W-:Y:S01]  /*17f0*/  IMAD.MOV.U32 R132, RZ, RZ, R130 ;  /* 0x000000ffff847224 */ /* 0x001fe200078e0082 */
[----:B------:R-:W-:Y:S01]  /*1800*/  MOV R133, R129 ;  /* 0x0000008100857202 */ /* 0x000fe20000000f00 */
[----:B----4-:R-:W-:-:S02]  /*1810*/  IMAD.MOV.U32 R134, RZ, RZ, R128 ;  /* 0x000000ffff867224 */ /* 0x010fc400078e0080 */
[----:B------:R-:W-:Y:S01]  /*1820*/  IMAD.MOV.U32 R135, RZ, RZ, R47 ;  /* 0x000000ffff877224 */ /* 0x000fe200078e002f */
[----:B------:R-:W-:Y:S01]  /*1830*/  MOV R130, R46 ;  /* 0x0000002e00827202 */ /* 0x000fe20000000f00 */
[----:B------:R-:W-:Y:S01]  /*1840*/  IMAD.MOV.U32 R128, RZ, RZ, R44 ;  /* 0x000000ffff807224 */ /* 0x000fe200078e002c */
[----:B------:R-:W-:Y:S01]  /*1850*/  MOV R47, R43 ;  /* 0x0000002b002f7202 */ /* 0x000fe20000000f00 */
[----:B------:R-:W-:Y:S02]  /*1860*/  IMAD.MOV.U32 R129, RZ, RZ, R45 ;  /* 0x000000ffff817224 */ /* 0x000fe400078e002d */
[----:B------:R-:W4:Y:S01]  /*1870*/  @P5 LDG.E.128 R132, desc[UR8][R6.64+0x10] ;  /* 0x0000100806845981 */ /* 0x000f22000c1e1d00 */
[----:B------:R-:W-:Y:S01]  /*1880*/  IMAD.MOV.U32 R136, RZ, RZ, R130 ;  /* 0x000000ffff887224 */ /* 0x000fe200078e0082 */
[----:B------:R-:W-:Y:S01]  /*1890*/  MOV R138, R128 ;  /* 0x00000080008a7202 */ /* 0x000fe20000000f00 */
[----:B------:R-:W-:Y:S02]  /*18a0*/  IMAD.MOV.U32 R137, RZ, RZ, R129 ;  /* 0x000000ffff897224 */ /* 0x000fe400078e0081 */
[----:B------:R-:W-:-:S06]  /*18b0*/  IMAD.MOV.U32 R139, RZ, RZ, R47 ;  /* 0x000000ffff8b7224 */ /* 0x000fcc00078e002f */
[----:B------:R-:W4:Y:S01]  /*18c0*/  @P0 LDG.E.128 R136, desc[UR8][R14.64] ;  /* 0x000000080e880981 */ /* 0x000f22000c1e1d00 */
[----:B--2---:R-:W-:Y:S01]  /*18d0*/  IMAD.MOV.U32 R39, RZ, RZ, R18 ;  /* 0x000000ffff277224 */ /* 0x004fe200078e0012 */
[----:B------:R-:W-:Y:S01]  /*18e0*/  MOV R40, R19 ;  /* 0x0000001300287202 */ /* 0x000fe20000000f00 */
[----:B------:R-:W-:Y:S01]  /*18f0*/  IMAD.MOV.U32 R42, RZ, RZ, R21 ;  /* 0x000000ffff2a7224 */ /* 0x000fe200078e0015 */
[----:B------:R-:W0:Y:S01]  /*1900*/  @P1 LDC.64 R18, c[0x0][0x3d0] ;  /* 0x0000f400ff121b82 */ /* 0x000e220000000a00 */
[----:B------:R-:W-:Y:S02]  /*1910*/  IMAD.MOV.U32 R41, RZ, RZ, R20 ;  /* 0x000000ffff297224 */ /* 0x000fe400078e0014 */
[----:B------:R-:W-:Y:S01]  /*1920*/  IMAD.MOV.U32 R43, RZ, RZ, R39 ;  /* 0x000000ffff2b7224 */ /* 0x000fe200078e0027 */
[----:B------:R-:W-:Y:S01]  /*1930*/  MOV R44, R40 ;  /* 0x00000028002c7202 */ /* 0x000fe20000000f00 */
[----:B------:R-:W-:Y:S01]  /*1940*/  IMAD.MOV.U32 R46, RZ, RZ, R42 ;  /* 0x000000ffff2e7224 */ /* 0x000fe200078e002a */
[----:B------:R-:W-:Y:S01]  /*1950*/  MOV R40, R25 ;  /* 0x0000001900287202 */ /* 0x000fe20000000f00 */
[----:B------:R-:W-:Y:S01]  /*1960*/  IMAD.MOV.U32 R45, RZ, RZ, R41 ;  /* 0x000000ffff2d7224 */ /* 0x000fe200078e0029 */
[----:B------:R-:W2:Y:S01]  /*1970*/  LDL R25, [R1+0x90] ;  /* 0x0000900001197983 */ /* 0x000ea20000100800 */
[----:B------:R-:W-:Y:S01]  /*1980*/  IMAD.MOV.U32 R41, RZ, RZ, R24 ;  /* 0x000000ffff297224 */ /* 0x000fe200078e0018 */
[----:B------:R-:W1:Y:S01]  /*1990*/  @P1 LDC.64 R20, c[0x0][0x3e8] ;  /* 0x0000fa00ff141b82 */ /* 0x000e620000000a00 */
[----:B------:R-:W-:Y:S01]  /*19a0*/  IMAD.MOV.U32 R42, RZ, RZ, R23 ;  /* 0x000000ffff2a7224 */ /* 0x000fe200078e0017 */
[----:B------:R-:W2:Y:S01]  /*19b0*/  LDL R24, [R1+0x94] ;  /* 0x0000940001187983 */ /* 0x000ea20000100800 */
[----:B------:R-:W-:-:S03]  /*19c0*/  IMAD.MOV.U32 R131, RZ, RZ, R43 ;  /* 0x000000ffff837224 */ /* 0x000fc600078e002b */
[----:B------:R-:W2:Y:S01]  /*19d0*/  LDL R23, [R1+0x98] ;  /* 0x0000980001177983 */ /* 0x000ea20000100800 */
[----:B---3--:R-:W-:Y:S01]  /*19e0*/  IMAD.MOV.U32 R39, RZ, RZ, R35 ;  /* 0x000000ffff277224 */ /* 0x008fe200078e0023 */
[----:B------:R-:W-:Y:S02]  /*19f0*/  MOV R35, R22 ;  /* 0x0000001600237202 */ /* 0x000fe40000000f00 */
[----:B------:R-:W3:Y:S02]  /*1a00*/  LDL R22, [R1+0x9c] ;  /* 0x00009c0001167983 */ /* 0x000ee40000100800 */
[----:B------:R-:W-:Y:S02]  /*1a10*/  MOV R43, R35 ;  /* 0x00000023002b7202 */ /* 0x000fe40000000f00 */
[----:B----4-:R4:W-:Y:S04]  /*1a20*/  @P5 STL.64 [R1+0x150], R132 ;  /* 0x0001508401005387 */ /* 0x0109e80000100a00 */
[----:B------:R0:W-:Y:S04]  /*1a30*/  @P5 STL.64 [R1+0x158], R134 ;  /* 0x0001588601005387 */ /* 0x0001e80000100a00 */
[----:B------:R-:W2:Y:S01]  /*1a40*/  LDL R35, [R1+0xac] ;  /* 0x0000ac0001237983 */ /* 0x000ea20000100800 */
[----:B----4-:R-:W-:Y:S01]  /*1a50*/  MOV R133, R45 ;  /* 0x0000002d00857202 */ /* 0x010fe20000000f00 */
[----:B------:R-:W-:-:S02]  /*1a60*/  IMAD.MOV.U32 R132, RZ, RZ, R44 ;  /* 0x000000ffff847224 */ /* 0x000fc400078e002c */
[----:B------:R-:W4:Y:S01]  /*1a70*/  LDL R128, [R1+0xa0] ;  /* 0x0000a00001807983 */ /* 0x000f220000100800 */
[----:B0-----:R-:W-:-:S03]  /*1a80*/  IMAD.MOV.U32 R134, RZ, RZ, R46 ;  /* 0x000000ffff867224 */ /* 0x001fc600078e002e */
[----:B------:R-:W4:Y:S04]  /*1a90*/  LDL R129, [R1+0xa4] ;  /* 0x0000a40001817983 */ /* 0x000f280000100800 */
[----:B------:R-:W4:Y:S04]  /*1aa0*/  LDL R130, [R1+0xa8] ;  /* 0x0000a80001827983 */ /* 0x000f280000100800 */
[----:B------:R0:W-:Y:S04]  /*1ab0*/  @P0 STL.64 [R1+0x140], R136 ;  /* 0x0001408801000387 */ /* 0x0001e80000100a00 */
[----:B------:R1:W-:Y:S01]  /*1ac0*/  @P0 STL.64 [R1+0x148], R138 ;  /* 0x0001488a01000387 */ /* 0x0003e20000100a00 */
[----:B0-----:R-:W-:Y:S01]  /*1ad0*/  MOV R136, R134 ;  /* 0x0000008600887202 */ /* 0x001fe20000000f00 */
[----:B------:R-:W-:-:S02]  /*1ae0*/  IMAD.MOV.U32 R137, RZ, RZ, R133 ;  /* 0x000000ffff897224 */ /* 0x000fc400078e0085 */
[----:B-1----:R-:W-:Y:S01]  /*1af0*/  IMAD.MOV.U32 R138, RZ, RZ, R132 ;  /* 0x000000ffff8a7224 */ /* 0x002fe200078e0084 */
[----:B------:R-:W-:-:S06]  /*1b00*/  MOV R139, R131 ;  /* 0x00000083008b7202 */ /* 0x000fcc0000000f00 */
[----:B------:R-:W3:Y:S01]  /*1b10*/  @P0 LDG.E.128 R136, desc[UR8][R14.64+0x10] ;  /* 0x000010080e880981 */ /* 0x000ee2000c1e1d00 */
[----:B------:R-:W-:Y:S01]  /*1b20*/  IMAD.MOV.U32 R132, RZ, RZ, R34 ;  /* 0x000000ffff847224 */ /* 0x000fe200078e0022 */
[----:B------:R-:W-:Y:S01]  /*1b30*/  MOV R34, R30 ;  /* 0x0000001e00227202 */ /* 0x000fe20000000f00 */
[----:B------:R-:W-:Y:S02]  /*1b40*/  IMAD.MOV.U32 R134, RZ, RZ, R32 ;  /* 0x000000ffff867224 */ /* 0x000fe400078e0020 */
[----:B------:R-:W-:Y:S02]  /*1b50*/  IMAD.MOV.U32 R32, RZ, RZ, R28 ;  /* 0x000000ffff207224 */ /* 0x000fe400078e001c */
[----:B------:R-:W-:Y:S01]  /*1b60*/  IMAD.MOV.U32 R30, RZ, RZ, R26 ;  /* 0x000000ffff1e7224 */ /* 0x000fe200078e001a */
[----:B------:R-:W4:Y:S04]  /*1b70*/  LDL R28, [R1+0xd8] ;  /* 0x0000d800011c7983 */ /* 0x000f280000100800 */
[----:B------:R-:W4:Y:S01]  /*1b80*/  LDL R26, [R1+0xe0] ;  /* 0x0000e000011a7983 */ /* 0x000f220000100800 */
[----:B------:R-:W-:Y:S01]  /*1b90*/  MOV R133, R33 ;  /* 0x0000002100857202 */ /* 0x000fe20000000f00 */
[----:B------:R-:W-:-:S02]  /*1ba0*/  IMAD.MOV.U32 R33, RZ, RZ, R29 ;  /* 0x000000ffff217224 */ /* 0x000fc400078e001d */
[----:B------:R-:W-:Y:S02]  /*1bb0*/  IMAD.MOV.U32 R29, RZ, RZ, R13 ;  /* 0x000000ffff1d7224 */ /* 0x000fe400078e000d */
[----:B------:R-:W4:Y:S01]  /*1bc0*/  LDL R13, [R1+0xe4] ;  /* 0x0000e400010d7983 */ /* 0x000f220000100800 */
[----:B--2---:R-:W-:Y:S02]  /*1bd0*/  IMAD.MOV.U32 R131, RZ, RZ, R35 ;  /* 0x000000ffff837224 */ /* 0x004fe400078e0023 */
[----:B------:R-:W-:Y:S01]  /*1be0*/  IMAD.MOV.U32 R35, RZ, RZ, R31 ;  /* 0x000000ffff237224 */ /* 0x000fe200078e001f */
[----:B------:R-:W-:Y:S02]  /*1bf0*/  MOV R31, R27 ;  /* 0x0000001b001f7202 */ /* 0x000fe40000000f00 */
[----:B------:R-:W2:Y:S04]  /*1c00*/  LDL R27, [R1+0xdc] ;  /* 0x0000dc00011b7983 */ /* 0x000ea80000100800 */
[----:B---3--:R-:W-:Y:S04]  /*1c10*/  @P0 STL.64 [R1+0x130], R136 ;  /* 0x0001308801000387 */ /* 0x008fe80000100a00 */
[----:B------:R0:W-:Y:S04]  /*1c20*/  @P0 STL.64 [R1+0x138], R138 ;  /* 0x0001388a01000387 */ /* 0x0001e80000100a00 */
[----:B------:R-:W3:Y:S04]  /*1c30*/  LDL R160, [R1+0x120] ;  /* 0x0001200001a07983 */ /* 0x000ee80000100800 */
        /* <DEDUP_REMOVED lines=17> */
[----:B------:R-:W-:Y:S01]  /*1d50*/  ISETP.GE.U32.AND P3, PT, R12, 0xe0, PT ;  /* 0x000000e00c00780c */ /* 0x000fe20003f66070 */
[----:B------:R-:W-:Y:S01]  /*1d60*/  IMAD.MOV.U32 R47, RZ, RZ, R22 ;  /* 0x000000ffff2f7224 */ /* 0x000fe200078e0016 */
[----:B------:R-:W-:-:S02]  /*1d70*/  MOV R46, R23 ;  /* 0x00000017002e7202 */ /* 0x000fc40000000f00 */
[----:B------:R-:W1:Y:S01]  /*1d80*/  @P2 LDC.64 R22, c[0x0][0x3e8] ;  /* 0x0000fa00ff162b82 */ /* 0x000e620000000a00 */
[----:B------:R-:W-:Y:S01]  /*1d90*/  ISETP.GE.U32.AND P5, PT, R12, 0x100, PT ;  /* 0x000001000c00780c */ /* 0x000fe20003fa6070 */
[----:B------:R-:W-:-:S04]  /*1da0*/  @P0 IMAD.WIDE.U32 R16, R0, 0x20, R16 ;  /* 0x0000002000100825 */ /* 0x000fc800078e0010 */
[----:B------:R-:W-:Y:S01]  /*1db0*/  IMAD.MOV.U32 R44, RZ, RZ, R25 ;  /* 0x000000ffff2c7224 */ /* 0x000fe200078e0019 */
[----:B------:R-:W5:Y:S01]  /*1dc0*/  @P0 LDG.E.128 R108, desc[UR8][R16.64] ;  /* 0x00000008106c0981 */ /* 0x000f62000c1e1d00 */
[----:B------:R-:W-:Y:S02]  /*1dd0*/  IMAD.MOV.U32 R45, RZ, RZ, R24 ;  /* 0x000000ffff2d7224 */ /* 0x000fe400078e0018 */
[----:B------:R-:W1:Y:S01]  /*1de0*/  @P4 LDC.64 R24, c[0x0][0x3e8] ;  /* 0x0000fa00ff184b82 */ /* 0x000e620000000a00 */
[----:B------:R3:W5:Y:S01]  /*1df0*/  @P0 LDG.E.128 R104, desc[UR8][R16.64+0x10] ;  /* 0x0000100810680981 */ /* 0x000762000c1e1d00 */
[----:B------:R-:W-:Y:S01]  /*1e00*/  @P0 VIADD R0, R0, 0x20 ;  /* 0x0000002000000836 */ /* 0x000fe20000000000 */
[----:B------:R-:W-:Y:S01]  /*1e10*/  MOV R141, R29 ;  /* 0x0000001d008d7202 */ /* 0x000fe20000000f00 */
[----:B----4-:R-:W-:Y:S01]  /*1e20*/  IMAD.MOV.U32 R142, RZ, RZ, R28 ;  /* 0x000000ffff8e7224 */ /* 0x010fe200078e001c */
[----:B------:R-:W-:Y:S02]  /*1e30*/  MOV R144, R26 ;  /* 0x0000001a00907202 */ /* 0x000fe40000000f00 */
[----:B------:R-:W-:Y:S01]  /*1e40*/  ISETP.GE.U32.AND P0, PT, R12, 0x120, PT ;  /* 0x000001200c00780c */ /* 0x000fe20003f06070 */
[----:B------:R-:W4:Y:S01]  /*1e50*/  @P3 LDC.64 R28, c[0x0][0x3e8] ;  /* 0x0000fa00ff1c3b82 */ /* 0x000f220000000a00 */
[----:B------:R-:W-:-:S04]  /*1e60*/  @P1 IMAD.WIDE.U32 R18, R0, 0x20, R18 ;  /* 0x0000002000121825 */ /* 0x000fc800078e0012 */
[C---:B------:R-:W-:Y:S01]  /*1e70*/  @P1 IMAD.WIDE.U32 R20, R0.reuse, 0x20, R20 ;  /* 0x0000002000141825 */ /* 0x040fe200078e0014 */
[----:B------:R-:W-:Y:S02]  /*1e80*/  @P1 IADD3 R0, PT, PT, R0, 0x20, RZ ;  /* 0x0000002000001810 */ /* 0x000fe40007ffe0ff */
[----:B------:R-:W2:Y:S01]  /*1e90*/  @P5 LDC.64 R14, c[0x0][0x3d0] ;  /* 0x0000f400ff0e5b82 */ /* 0x000ea20000000a00 */
[----:B0-----:R-:W-:Y:S02]  /*1ea0*/  IMAD.MOV.U32 R139, RZ, RZ, R31 ;  /* 0x000000ffff8b7224 */ /* 0x001fe400078e001f */
[----:B------:R-:W-:Y:S02]  /*1eb0*/  IMAD.MOV.U32 R140, RZ, RZ, R30 ;  /* 0x000000ffff8c7224 */ /* 0x000fe400078e001e */
[----:B------:R-:W-:Y:S01]  /*1ec0*/  IMAD.MOV.U32 R145, RZ, RZ, R13 ;  /* 0x000000ffff917224 */ /* 0x000fe200078e000d */
[----:B------:R-:W-:Y:S01]  /*1ed0*/  MOV R138, R32 ;  /* 0x00000020008a7202 */ /* 0x000fe20000000f00 */
[----:B------:R-:W-:Y:S01]  /*1ee0*/  IMAD.MOV.U32 R136, RZ, RZ, R34 ;  /* 0x000000ffff887224 */ /* 0x000fe200078e0022 */
[----:B------:R-:W0:Y:S01]  /*1ef0*/  @P5 LDC.64 R30, c[0x0][0x3e8] ;  /* 0x0000fa00ff1e5b82 */ /* 0x000e220000000a00 */
[C---:B------:R-:W-:Y:S01]  /*1f00*/  @P2 IMAD.WIDE.U32 R6, R0.reuse, 0x20, R2 ;  /* 0x0000002000062825 */ /* 0x040fe200078e0002 */
[----:B------:R-:W-:Y:S01]  /*1f10*/  MOV R135, R35 ;  /* 0x0000002300877202 */ /* 0x000fe20000000f00 */
[----:B------:R0:W5:Y:S02]  /*1f20*/  @P1 LDG.E.128 R100, desc[UR8][R20.64] ;  /* 0x0000000814641981 */ /* 0x000164000c1e1d00 */
[----:B-1----:R-:W-:Y:S01]  /*1f30*/  @P2 IMAD.WIDE.U32 R22, R0, 0x20, R22 ;  /* 0x0000002000162825 */ /* 0x002fe200078e0016 */
[----:B------:R-:W-:Y:S01]  /*1f40*/  ISETP.GE.U32.AND P6, PT, R12, 0x140, PT ;  /* 0x000001400c00780c */ /* 0x000fe20003fc6070 */
[----:B------:R1:W5:Y:S01]  /*1f50*/  @P1 LDG.E.128 R96, desc[UR8][R20.64+0x10] ;  /* 0x0000100814601981 */ /* 0x000362000c1e1d00 */
[----:B------:R-:W1:Y:S01]  /*1f60*/  @P0 LDC.64 R2, c[0x0][0x3d0] ;  /* 0x0000f400ff020b82 */ /* 0x000e620000000a00 */
[----:B------:R-:W-:-:S02]  /*1f70*/  @P2 VIADD R0, R0, 0x20 ;  /* 0x0000002000002836 */ /* 0x000fc40000000000 */
[----:B------:R-:W-:Y:S01]  /*1f80*/  IMAD.MOV.U32 R137, RZ, RZ, R33 ;  /* 0x000000ffff897224 */ /* 0x000fe200078e0021 */
[----:B------:R0:W5:Y:S01]  /*1f90*/  @P2 LDG.E.128 R92, desc[UR8][R22.64] ;  /* 0x00000008165c2981 */ /* 0x000162000c1e1d00 */
[----:B------:R-:W-:-:S03]  /*1fa0*/  @P4 IMAD.WIDE.U32 R8, R0, 0x20, R4 ;  /* 0x0000002000084825 */ /* 0x000fc600078e0004 */
[----:B------:R-:W1:Y:S01]  /*1fb0*/  @P0 LDC.64 R32, c[0x0][0x3e8] ;  /* 0x0000fa00ff200b82 */ /* 0x000e620000000a00 */
[C---:B------:R-:W-:Y:S01]  /*1fc0*/  @P4 IMAD.WIDE.U32 R24, R0.reuse, 0x20, R24 ;  /* 0x0000002000184825 */ /* 0x040fe200078e0018 */
[----:B------:R0:W5:Y:S03]  /*1fd0*/  @P2 LDG.E.128 R88, desc[UR8][R22.64+0x10] ;  /* 0x0000100816582981 */ /* 0x000166000c1e1d00 */
[----:B------:R-:W-:Y:S01]  /*1fe0*/  @P4 VIADD R0, R0, 0x20 ;  /* 0x0000002000004836 */ /* 0x000fe20000000000 */
[----:B------:R0:W5:Y:S02]  /*1ff0*/  @P4 LDG.E.128 R84, desc[UR8][R24.64] ;  /* 0x0000000818544981 */ /* 0x000164000c1e1d00 */
[----:B------:R-:W1:Y:S01]  /*2000*/  @P6 LDC.64 R4, c[0x0][0x3e8] ;  /* 0x0000fa00ff046b82 */ /* 0x000e620000000a00 */
[----:B----4-:R-:W-:Y:S01]  /*2010*/  @P3 IMAD.WIDE.U32 R28, R0, 0x20, R28 ;  /* 0x00000020001c3825 */ /* 0x010fe200078e001c */
[----:B------:R4:W5:Y:S04]  /*2020*/  @P4 LDG.E.128 R80, desc[UR8][R24.64+0x10] ;  /* 0x0000100818504981 */ /* 0x000968000c1e1d00 */
[----:B------:R4:W5:Y:S02]  /*2030*/  @P3 LDG.E.128 R76, desc[UR8][R28.64] ;  /* 0x000000081c4c3981 */ /* 0x000964000c1e1d00 */
[----:B------:R-:W4:Y:S02]  /*2040*/  @P6 LDC.64 R34, c[0x0][0x3d0] ;  /* 0x0000f400ff226b82 */ /* 0x000f240000000a00 */
[----:B------:R0:W5:Y:S01]  /*2050*/  @P3 LDG.E.128 R72, desc[UR8][R28.64+0x10] ;  /* 0x000010081c483981 */ /* 0x000162000c1e1d00 */
[----:B--2---:R-:W-:-:S05]  /*2060*/  IMAD.MOV.U32 R143, RZ, RZ, R27 ;  /* 0x000000ffff8f7224 */ /* 0x004fca00078e001b */
[----:B------:R-:W2:Y:S01]  /*2070*/  @P3 LDC.64 R26, c[0x0][0x3d0] ;  /* 0x0000f400ff1a3b82 */ /* 0x000ea20000000a00 */
[----:B------:R-:W4:Y:S01]  /*2080*/  @P4 LDG.E.128 R140, desc[UR8][R8.64+0x10] ;  /* 0x00001008088c4981 */ /* 0x000f22000c1e1d00 */
[C---:B--2---:R-:W-:Y:S01]  /*2090*/  @P3 IMAD.WIDE.U32 R26, R0.reuse, 0x20, R26 ;  /* 0x00000020001a3825 */ /* 0x044fe200078e001a */
[----:B------:R-:W-:-:S04]  /*20a0*/  @P3 IADD3 R0, PT, PT, R0, 0x20, RZ ;  /* 0x0000002000003810 */ /* 0x000fc80007ffe0ff */
[----:B------:R-:W2:Y:S01]  /*20b0*/  @P3 LDG.E.128 R136, desc[UR8][R26.64] ;  /* 0x000000081a883981 */ /* 0x000ea2000c1e1d00 */
[----:B------:R-:W-:-:S03]  /*20c0*/  @P5 IMAD.WIDE.U32 R14, R0, 0x20, R14 ;  /* 0x00000020000e5825 */ /* 0x000fc600078e000e */
[----:B------:R-:W2:Y:S01]  /*20d0*/  @P3 LDG.E.128 R132, desc[UR8][R26.64+0x10] ;  /* 0x000010081a843981 */ /* 0x000ea2000c1e1d00 */
[----:B0-----:R-:W-:-:S03]  /*20e0*/  @P5 IMAD.WIDE.U32 R30, R0, 0x20, R30 ;  /* 0x00000020001e5825 */ /* 0x001fc600078e001e */
[----:B------:R-:W2:Y:S04]  /*20f0*/  @P5 LDG.E.128 R128, desc[UR8][R14.64] ;  /* 0x000000080e805981 */ /* 0x000ea8000c1e1d00 */
[----:B---3--:R-:W3:Y:S04]  /*2100*/  @P1 LDG.E.128 R160, desc[UR8][R18.64] ;  /* 0x0000000812a01981 */ /* 0x008ee8000c1e1d00 */
[----:B------:R-:W2:Y:S01]  /*2110*/  @P1 LDG.E.128 R156, desc[UR8][R18.64+0x10] ;  /* 0x00001008129c1981 */ /* 0x000ea2000c1e1d00 */
[----:B------:R-:W-:-:S03]  /*2120*/  @P5 VIADD R0, R0, 0x20 ;  /* 0x0000002000005836 */ /* 0x000fc60000000000 */
[----:B------:R-:W2:Y:S04]  /*2130*/  @P5 LDG.E.128 R44, desc[UR8][R14.64+0x10] ;  /* 0x000010080e2c5981 */ /* 0x000ea8000c1e1d00 */
[----:B------:R-:W2:Y:S04]  /*2140*/  @P2 LDG.E.128 R152, desc[UR8][R6.64] ;  /* 0x0000000806982981 */ /* 0x000ea8000c1e1d00 */
[----:B------:R-:W2:Y:S04]  /*2150*/  @P2 LDG.E.128 R148, desc[UR8][R6.64+0x10] ;  /* 0x0000100806942981 */ /* 0x000ea8000c1e1d00 */
[----:B------:R-:W2:Y:S01]  /*2160*/  @P4 LDG.E.128 R144, desc[UR8][R8.64] ;  /* 0x0000000808904981 */ /* 0x000ea2000c1e1d00 */
[----:B-1----:R-:W-:-:S03]  /*2170*/  @P0 IMAD.WIDE.U32 R16, R0, 0x20, R2 ;  /* 0x0000002000100825 */ /* 0x002fc600078e0002 */
[----:B------:R0:W5:Y:S04]  /*2180*/  @P5 LDG.E.128 R68, desc[UR8][R30.64] ;  /* 0x000000081e445981 */ /* 0x000168000c1e1d00 */
[----:B------:R-:W2:Y:S04]  /*2190*/  @P0 LDG.E.128 R40, desc[UR8][R16.64] ;  /* 0x0000000810280981 */ /* 0x000ea8000c1e1d00 */
[----:B------:R-:W2:Y:S01]  /*21a0*/  @P0 LDG.E.128 R36, desc[UR8][R16.64+0x10] ;  /* 0x0000100810240981 */ /* 0x000ea2000c1e1d00 */
[----:B------:R-:W-:-:S03]  /*21b0*/  @P0 IMAD.WIDE.U32 R32, R0, 0x20, R32 ;  /* 0x0000002000200825 */ /* 0x000fc600078e0020 */
[----:B------:R0:W5:Y:S01]  /*21c0*/  @P5 LDG.E.128 R64, desc[UR8][R30.64+0x10] ;  /* 0x000010081e405981 */ /* 0x000162000c1e1d00 */
[----:B------:R-:W-:-:S03]  /*21d0*/  @P0 VIADD R0, R0, 0x20 ;  /* 0x0000002000000836 */ /* 0x000fc60000000000 */
[----:B------:R0:W5:Y:S01]  /*21e0*/  @P0 LDG.E.128 R60, desc[UR8][R32.64] ;  /* 0x00000008203c0981 */ /* 0x000162000c1e1d00 */
[----:B------:R-:W-:-:S03]  /*21f0*/  @P6 IMAD.WIDE.U32 R4, R0, 0x20, R4 ;  /* 0x0000002000046825 */ /* 0x000fc600078e0004 */
[----:B------:R0:W5:Y:S01]  /*2200*/  @P0 LDG.E.128 R56, desc[UR8][R32.64+0x10] ;  /* 0x0000100820380981 */ /* 0x000162000c1e1d00 */
[----:B----4-:R-:W-:-:S03]  /*2210*/  @P6 IMAD.WIDE.U32 R2, R0, 0x20, R34 ;  /* 0x0000002000026825 */ /* 0x010fc600078e0022 */
        /* <DEDUP_REMOVED lines=26> */
[----:B------:R-:W-:Y:S02]  /*23c0*/  @P6 CS2R R192, SRZ ;  /* 0x0000000000c06805 */ /* 0x000fe4000001ff00 */
[----:B------:R-:W-:Y:S02]  /*23d0*/  CS2R R216, SRZ ;  /* 0x0000000000d87805 */ /* 0x000fe4000001ff00 */
[----:B------:R-:W-:Y:S02]  /*23e0*/  CS2R R214, SRZ ;  /* 0x0000000000d67805 */ /* 0x000fe4000001ff00 */
[----:B------:R-:W-:Y:S02]  /*23f0*/  CS2R R212, SRZ ;  /* 0x0000000000d47805 */ /* 0x000fe4000001ff00 */
[----:B------:R-:W-:-:S02]  /*2400*/  CS2R R210, SRZ ;  /* 0x0000000000d27805 */ /* 0x000fc4000001ff00 */
[----:B------:R-:W-:Y:S01]  /*2410*/  CS2R R208, SRZ ;  /* 0x0000000000d07805 */ /* 0x000fe2000001ff00 */
[----:B---3--:R0:W-:Y:S04]  /*2420*/  @P1 STL.64 [R1+0x120], R160 ;  /* 0x000120a001001387 */ /* 0x0081e80000100a00 */
[----:B------:R0:W-:Y:S04]  /*2430*/  @P1 STL.64 [R1+0x128], R162 ;  /* 0x000128a201001387 */ /* 0x0001e80000100a00 */
[----:B--2---:R0:W-:Y:S04]  /*2440*/  @P1 STL.64 [R1+0x110], R156 ;  /* 0x0001109c01001387 */ /* 0x0041e80000100a00 */
        /* <DEDUP_REMOVED lines=47> */
.L_x_22289:
[----:B------:R-:W-:Y:S05]  /*2740*/  BSYNC.RECONVERGENT B0 ;  /* 0x0000000000007941 */ /* 0x000fea0003800200 */
.L_x_22287:
[----:B------:R-:W2:Y:S01]  /*2750*/  S2UR UR5, SR_CTAID.X ;  /* 0x00000000000579c3 */ /* 0x000ea20000002500 */
[----:B------:R-:W3:Y:S01]  /*2760*/  LDCU UR12, c[0x0][0x384] ;  /* 0x00007080ff0c77ac */ /* 0x000ee20008000800 */
[----:B----4-:R-:W-:Y:S01]  /*2770*/  SHF.R.U32.HI R7, RZ, 0x5, R10 ;  /* 0x00000005ff077819 */ /* 0x010fe2000001160a */
[----:B--2---:R-:W-:-:S06]  /*2780*/  USHF.L.U32 UR4, UR5, 0x2, URZ ;  /* 0x0000000205047899 */ /* 0x004fcc00080006ff */
[----:B------:R-:W-:-:S04]  /*2790*/  LOP3.LUT R7, R7, UR4, RZ, 0xfc, !PT ;  /* 0x0000000407077c12 */ /* 0x000fc8000f8efcff */
[----:B---3--:R-:W-:-:S13]  /*27a0*/  ISETP.GE.AND P0, PT, R7, UR12, PT ;  /* 0x0000000c07007c0c */ /* 0x008fda000bf06270 */
[----:B------:R-:W-:Y:S05]  /*27b0*/  @P0 EXIT ;  /* 0x000000000000094d */ /* 0x000fea0003800000 */
[----:B0-----:R-:W0:Y:S01]  /*27c0*/  LDC R3, c[0x0][0x360] ;  /* 0x0000d800ff037b82 */ /* 0x001e220000000800 */
[----:B------:R-:W-:Y:S01]  /*27d0*/  IMAD.HI.U32 R0, R11, -0x2daee0ad, RZ ;  /* 0xd2511f530b007827 */ /* 0x000fe200078e00ff */
[----:B------:R-:W-:Y:S01]  /*27e0*/  MOV R2, UR10 ;  /* 0x0000000a00027c02 */ /* 0x000fe20008000f00 */
[----:B------:R-:W-:Y:S01]  /*27f0*/  UIADD3 UR4, UPT, UPT, UR10, -0x61c88647, URZ ;  /* 0x9e3779b90a047890 */ /* 0x000fe2000fffe0ff */
[----:B------:R-:W2:Y:S02]  /*2800*/  LDCU.64 UR18, c[0x0][0x3e0] ;  /* 0x00007c00ff1277ac */ /* 0x000ea40008000a00 */
[----:B------:R-:W-:Y:S01]  /*2810*/  LOP3.LUT R0, R0, UR11, RZ, 0x3c, !PT ;  /* 0x0000000b00007c12 */ /* 0x000fe2000f8e3cff */
[----:B------:R-:W-:Y:S02]  /*2820*/  UIADD3 UR12, UPT, UPT, UR11, -0x24c28bd8, URZ ;  /* 0xdb3d74280b0c7890 */ /* 0x000fe4000fffe0ff */
[----:B------:R-:W-:Y:S02]  /*2830*/  UIADD3 UR13, UPT, UPT, UR11, -0x695add53, URZ ;  /* 0x96a522ad0b0d7890 */ /* 0x000fe4000fffe0ff */
[----:B------:R-:W-:Y:S01]  /*2840*/  UIADD3 UR16, UPT, UPT, UR10, -0x700cb87f, URZ ;  /* 0x8ff347810a107890 */ /* 0x000fe2000fffe0ff */
[----:B------:R-:W3:Y:S01]  /*2850*/  LDCU.U8 UR14, c[0x0][0x410] ;  /* 0x00008200ff0e77ac */ /* 0x000ee20008000000 */
[----:B------:R-:W4:Y:S01]  /*2860*/  LDCU UR15, c[0x0][0x448] ;  /* 0x00008900ff0f77ac */ /* 0x000f220008000800 */
[----:B--2---:R-:W-:Y:S01]  /*2870*/  UISETP.NE.U32.AND UP0, UPT, UR18, URZ, UPT ;  /* 0x000000ff1200728c */ /* 0x004fe2000bf05070 */
[----:B0-----:R-:W-:Y:S01]  /*2880*/  IMAD R10, R3, UR5, R10 ;  /* 0x00000005030a7c24 */ /* 0x001fe2000f8e020a */
[----:B------:R-:W0:Y:S03]  /*2890*/  LDCU UR5, c[0x0][0x388] ;  /* 0x00007100ff0577ac */ /* 0x000e260008000800 */
[----:B------:R-:W-:Y:S01]  /*28a0*/  IMAD.HI.U32 R3, R10, -0x326172a9, RZ ;  /* 0xcd9e8d570a037827 */ /* 0x000fe200078e00ff */
[----:B------:R-:W-:-:S03]  /*28b0*/  UISETP.NE.AND.EX UP0, UPT, UR19, URZ, UPT, UP0 ;  /* 0x000000ff1300728c */ /* 0x000fc6000bf05300 */
[----:B------:R-:W-:Y:S01]  /*28c0*/  IMAD R5, R10, -0x326172a9, RZ ;  /* 0xcd9e8d570a057824 */ /* 0x000fe200078e02ff */
[----:B------:R-:W-:Y:S01]  /*28d0*/  LOP3.LUT R3, R3, UR7, R2, 0x96, !PT ;  /* 0x0000000703037c12 */ /* 0x000fe2000f8e9602 */
[----:B------:R-:W-:-:S04]  /*28e0*/  IMAD.HI.U32 R2, R0, -0x326172a9, RZ ;  /* 0xcd9e8d5700027827 */ /* 0x000fc800078e00ff */
[----:B------:R-:W-:Y:S01]  /*28f0*/  IMAD.HI.U32 R4, R3, -0x2daee0ad, RZ ;  /* 0xd2511f5303047827 */ /* 0x000fe200078e00ff */
[----:B------:R-:W-:Y:S01]  /*2900*/  LOP3.LUT R2, R5, UR4, R2, 0x96, !PT ;  /* 0x0000000405027c12 */ /* 0x000fe2000f8e9602 */
[----:B------:R-:W-:Y:S02]  /*2910*/  UIADD3 UR4, UPT, UPT, UR11, -0x4498517b, URZ ;  /* 0xbb67ae850b047890 */ /* 0x000fe4000fffe0ff */
[----:B------:R-:W-:Y:S02]  /*2920*/  IMAD R5, R11, -0x2daee0ad, RZ ;  /* 0xd2511f530b057824 */ /* 0x000fe400078e02ff */
[----:B------:R-:W-:Y:S02]  /*2930*/  IMAD R6, R3, -0x2daee0ad, RZ ;  /* 0xd2511f5303067824 */ /* 0x000fe400078e02ff */
[----:B------:R-:W-:Y:S01]  /*2940*/  IMAD.HI.U32 R3, R2, -0x2daee0ad, RZ ;  /* 0xd2511f5302037827 */ /* 0x000fe200078e00ff */
[----:B------:R-:W-:Y:S01]  /*2950*/  LOP3.LUT R4, R5, UR4, R4, 0x96, !PT ;  /* 0x0000000405047c12 */ /* 0x000fe2000f8e9604 */
[----:B------:R-:W-:-:S02]  /*2960*/  UIADD3 UR4, UPT, UPT, UR10, 0x3c6ef372, URZ ;  /* 0x3c6ef3720a047890 */ /* 0x000fc4000fffe0ff */
[----:B------:R-:W-:Y:S02]  /*2970*/  IMAD R5, R0, -0x326172a9, RZ ;  /* 0xcd9e8d5700057824 */ /* 0x000fe400078e02ff */
[----:B------:R-:W-:-:S05]  /*2980*/  IMAD.HI.U32 R0, R4, -0x326172a9, RZ ;  /* 0xcd9e8d5704007827 */ /* 0x000fca00078e00ff */
[----:B------:R-:W-:Y:S01]  /*2990*/  LOP3.LUT R0, R5, UR4, R0, 0x96, !PT ;  /* 0x0000000405007c12 */ /* 0x000fe2000f8e9600 */
[----:B------:R-:W-:Y:S01]  /*29a0*/  UIADD3 UR4, UPT, UPT, UR11, 0x76cf5d0a, URZ ;  /* 0x76cf5d0a0b047890 */ /* 0x000fe2000fffe0ff */
[----:B------:R-:W-:-:S05]  /*29b0*/  IMAD R5, R4, -0x326172a9, RZ ;  /* 0xcd9e8d5704057824 */ /* 0x000fca00078e02ff */
[----:B------:R-:W-:Y:S01]  /*29c0*/  LOP3.LUT R3, R6, UR4, R3, 0x96, !PT ;  /* 0x0000000406037c12 */ /* 0x000fe2000f8e9603 */
[----:B------:R-:W-:-:S04]  /*29d0*/  UIADD3 UR4, UPT, UPT, UR10, -0x255992d5, URZ ;  /* 0xdaa66d2b0a047890 */ /* 0x000fc8000fffe0ff */
[----:B------:R-:W-:-:S04]  /*29e0*/  IMAD.HI.U32 R4, R3, -0x326172a9, RZ ;  /* 0xcd9e8d5703047827 */ /* 0x000fc800078e00ff */
[----:B------:R-:W-:Y:S01]  /*29f0*/  IMAD R6, R3, -0x326172a9, RZ ;  /* 0xcd9e8d5703067824 */ /* 0x000fe200078e02ff */
[----:B------:R-:W-:Y:S01]  /*2a00*/  LOP3.LUT R4, R5, UR4, R4, 0x96, !PT ;  /* 0x0000000405047c12 */ /* 0x000fe2000f8e9604 */
[----:B------:R-:W-:Y:S01]  /*2a10*/  UIADD3 UR4, UPT, UPT, UR11, 0x32370b8f, URZ ;  /* 0x32370b8f0b047890 */ /* 0x000fe2000fffe0ff */
[----:B------:R-:W-:Y:S02]  /*2a20*/  IMAD R5, R2, -0x2daee0ad, RZ ;  /* 0xd2511f5302057824 */ /* 0x000fe400078e02ff */
[----:B------:R-:W-:-:S05]  /*2a30*/  IMAD.HI.U32 R2, R0, -0x2daee0ad, RZ ;  /* 0xd2511f5300027827 */ /* 0x000fca00078e00ff */
[----:B------:R-:W-:Y:S01]  /*2a40*/  LOP3.LUT R2, R5, UR4, R2, 0x96, !PT ;  /* 0x0000000405027c12 */ /* 0x000fe2000f8e9602 */
[----:B------:R-:W-:Y:S01]  /*2a50*/  UIADD3 UR4, UPT, UPT, UR10, 0x78dde6e4, URZ ;  /* 0x78dde6e40a047890 */ /* 0x000fe2000fffe0ff */
[----:B------:R-:W-:Y:S02]  /*2a60*/  IMAD R5, R0, -0x2daee0ad, RZ ;  /* 0xd2511f5300057824 */ /* 0x000fe400078e02ff */
[----:B------:R-:W-:-:S04]  /*2a70*/  IMAD.HI.U32 R0, R4, -0x2daee0ad, RZ ;  /* 0xd2511f5304007827 */ /* 0x000fc800078e00ff */
[----:B------:R-:W-:-:S05]  /*2a80*/  IMAD.HI.U32 R3, R2, -0x326172a9, RZ ;  /* 0xcd9e8d5702037827 */ /* 0x000fca00078e00ff */
[----:B------:R-:W-:Y:S01]  /*2a90*/  LOP3.LUT R3, R6, UR4, R3, 0x96, !PT ;  /* 0x0000000406037c12 */ /* 0x000fe2000f8e9603 */
[----:B------:R-:W-:-:S04]  /*2aa0*/  UIADD3 UR4, UPT, UPT, UR11, -0x126145ec, URZ ;  /* 0xed9eba140b047890 */ /* 0x000fc8000fffe0ff */
[----:B------:R-:W-:Y:S02]  /*2ab0*/  IMAD R6, R3, -0x2daee0ad, RZ ;  /* 0xd2511f5303067824 */ /* 0x000fe400078e02ff */
[----:B------:R-:W-:Y:S01]  /*2ac0*/  LOP3.LUT R0, R5, UR4, R0, 0x96, !PT ;  /* 0x0000000405007c12 */ /* 0x000fe2000f8e9600 */
[----:B------:R-:W-:Y:S01]  /*2ad0*/  UIADD3 UR4, UPT, UPT, UR10, 0x1715609d, URZ ;  /* 0x1715609d0a047890 */ /* 0x000fe2000fffe0ff */
[----:B------:R-:W-:-:S03]  /*2ae0*/  IMAD R5, R2, -0x326172a9, RZ ;  /* 0xcd9e8d5702057824 */ /* 0x000fc600078e02ff */
[----:B------:R-:W-:-:S05]  /*2af0*/  IMAD.HI.U32 R2, R0, -0x326172a9, RZ ;  /* 0xcd9e8d5700027827 */ /* 0x000fca00078e00ff */
[----:B------:R-:W-:Y:S01]  /*2b00*/  LOP3.LUT R2, R5, UR4, R2, 0x96, !PT ;  /* 0x0000000405027c12 */ /* 0x000fe2000f8e9602 */
[----:B------:R-:W-:Y:S01]  /*2b10*/  UIADD3 UR4, UPT, UPT, UR11, -0x56f99767, URZ ;  /* 0xa90668990b047890 */ /* 0x000fe2000fffe0ff */
[----:B------:R-:W-:Y:S02]  /*2b20*/  IMAD R5, R4, -0x2daee0ad, RZ ;  /* 0xd2511f5304057824 */ /* 0x000fe400078e02ff */
[----:B------:R-:W-:-:S04]  /*2b30*/  IMAD.HI.U32 R4, R3, -0x2daee0ad, RZ ;  /* 0xd2511f5303047827 */ /* 0x000fc800078e00ff */
[----:B------:R-:W-:Y:S01]  /*2b40*/  IMAD.HI.U32 R3, R2, -0x2daee0ad, RZ ;  /* 0xd2511f5302037827 */ /* 0x000fe200078e00ff */
[----:B------:R-:W-:Y:S01]  /*2b50*/  LOP3.LUT R4, R5, UR4, R4, 0x96, !PT ;  /* 0x0000000405047c12 */ /* 0x000fe2000f8e9604 */
[----:B------:R-:W-:Y:S02]  /*2b60*/  UIADD3 UR4, UPT, UPT, UR10, -0x4ab325aa, URZ ;  /* 0xb54cda560a047890 */ /* 0x000fe4000fffe0ff */
[----:B------:R-:W-:Y:S02]  /*2b70*/  IMAD R5, R0, -0x326172a9, RZ ;  /* 0xcd9e8d5700057824 */ /* 0x000fe400078e02ff */
[----:B------:R-:W-:-:S05]  /*2b80*/  IMAD.HI.U32 R0, R4, -0x326172a9, RZ ;  /* 0xcd9e8d5704007827 */ /* 0x000fca00078e00ff */
[----:B------:R-:W-:Y:S01]  /*2b90*/  LOP3.LUT R0, R5, UR4, R0, 0x96, !PT ;  /* 0x0000000405007c12 */ /* 0x000fe2000f8e9600 */
[----:B------:R-:W-:Y:S01]  /*2ba0*/  UIADD3 UR4, UPT, UPT, UR11, 0x646e171e, URZ ;  /* 0x646e171e0b047890 */ /* 0x000fe2000fffe0ff */
[----:B------:R-:W-:-:S05]  /*2bb0*/  IMAD R5, R4, -0x326172a9, RZ ;  /* 0xcd9e8d5704057824 */ /* 0x000fca00078e02ff */
[----:B------:R-:W-:Y:S01]  /*2bc0*/  LOP3.LUT R3, R6, UR4, R3, 0x96, !PT ;  /* 0x0000000406037c12 */ /* 0x000fe2000f8e9603 */
[----:B------:R-:W-:-:S04]  /*2bd0*/  UIADD3 UR4, UPT, UPT, UR10, 0x5384540f, URZ ;  /* 0x5384540f0a047890 */ /* 0x000fc8000fffe0ff */
[----:B------:R-:W-:-:S04]  /*2be0*/  IMAD.HI.U32 R4, R3, -0x326172a9, RZ ;  /* 0xcd9e8d5703047827 */ /* 0x000fc800078e00ff */
[----:B------:R-:W-:Y:S01]  /*2bf0*/  IMAD R3, R3, -0x326172a9, RZ ;  /* 0xcd9e8d5703037824 */ /* 0x000fe200078e02ff */
[----:B------:R-:W-:Y:S01]  /*2c00*/  LOP3.LUT R4, R5, UR4, R4, 0x96, !PT ;  /* 0x0000000405047c12 */ /* 0x000fe2000f8e9604 */
[----:B------:R-:W-:Y:S01]  /*2c10*/  UIADD3 UR4, UPT, UPT, UR11, 0x1fd5c5a3, URZ ;  /* 0x1fd5c5a30b047890 */ /* 0x000fe2000fffe0ff */
[----:B------:R-:W-:Y:S02]  /*2c20*/  IMAD R5, R2, -0x2daee0ad, RZ ;  /* 0xd2511f5302057824 */ /* 0x000fe400078e02ff */
[----:B------:R-:W-:-:S04]  /*2c30*/  IMAD.HI.U32 R2, R0, -0x2daee0ad, RZ ;  /* 0xd2511f5300027827 */ /* 0x000fc800078e00ff */
[C---:B------:R-:W-:Y:S01]  /*2c40*/  IMAD.HI.U32 R6, R4.reuse, -0x2daee0ad, RZ ;  /* 0xd2511f5304067827 */ /* 0x040fe200078e00ff */
[----:B------:R-:W-:Y:S01]  /*2c50*/  LOP3.LUT R2, R5, UR4, R2, 0x96, !PT ;  /* 0x0000000405027c12 */ /* 0x000fe2000f8e9602 */
[----:B------:R-:W-:Y:S02]  /*2c60*/  UIADD3 UR4, UPT, UPT, UR10, -0xe443238, URZ ;  /* 0xf1bbcdc80a047890 */ /* 0x000fe4000fffe0ff */
[----:B------:R-:W-:Y:S02]  /*2c70*/  IMAD R4, R4, -0x2daee0ad, RZ ;  /* 0xd2511f5304047824 */ /* 0x000fe400078e02ff */
[----:B------:R-:W-:-:S04]  /*2c80*/  IMAD.HI.U32 R170, R2, -0x326172a9, RZ ;  /* 0xcd9e8d5702aa7827 */ /* 0x000fc800078e00ff */
[----:B------:R-:W-:Y:S01]  /*2c90*/  IMAD.MOV.U32 R5, RZ, RZ, RZ ;  /* 0x000000ffff057224 */ /* 0x000fe200078e00ff */
[----:B------:R-:W-:Y:S01]  /*2ca0*/  LOP3.LUT R170, R3, UR4, R170, 0x96, !PT ;  /* 0x0000000403aa7c12 */ /* 0x000fe2000f8e96aa */
[----:B------:R-:W-:Y:S01]  /*2cb0*/  IMAD R3, R0, -0x2daee0ad, RZ ;  /* 0xd2511f5300037824 */ /* 0x000fe200078e02ff */
[----:B------:R-:W-:-:S03]  /*2cc0*/  ULOP3.LUT UR4, UR6, 0x3, URZ, 0xc0, !UPT ;  /* 0x0000000306047892 */ /* 0x000fc6000f8ec0ff */
[----:B-1----:R-:W-:Y:S01]  /*2cd0*/  IMAD.HI.U32 R9, R170, -0x2daee0ad, RZ ;  /* 0xd2511f53aa097827 */ /* 0x002fe200078e00ff */
[----:B------:R-:W-:-:S03]  /*2ce0*/  LOP3.LUT R6, R3, UR12, R6, 0x96, !PT ;  /* 0x0000000c03067c12 */ /* 0x000fc6000f8e9606 */
[----:B------:R-:W-:Y:S01]  /*2cf0*/  IMAD R3, R2, -0x326172a9, RZ ;  /* 0xcd9e8d5702037824 */ /* 0x000fe200078e02ff */
[----:B------:R-:W-:Y:S01]  /*2d00*/  LOP3.LUT R9, R4, UR13, R9, 0x96, !PT ;  /* 0x0000000d04097c12 */ /* 0x000fe2000f8e9609 */
[C---:B------:R-:W-:Y:S01]  /*2d10*/  IMAD.HI.U32 R8, R6.reuse, -0x326172a9, RZ ;  /* 0xcd9e8d5706087827 */ /* 0x040fe200078e00ff */
[----:B------:R-:W1:Y:S03]  /*2d20*/  LDCU.64 UR12, c[0x0][0x3a0] ;  /* 0x00007400ff0c77ac */ /* 0x000e660008000a00 */
[----:B------:R-:W-:Y:S01]  /*2d30*/  IMAD R6, R6, -0x326172a9, RZ ;  /* 0xcd9e8d5706067824 */ /* 0x000fe200078e02ff */
[----:B------:R-:W-:Y:S01]  /*2d40*/  LOP3.LUT R8, R3, UR16, R8, 0x96, !PT ;  /* 0x0000001003087c12 */ /* 0x000fe2000f8e9608 */
[----:B------:R-:W-:Y:S01]  /*2d50*/  IMAD R170, R170, -0x2daee0ad, RZ ;  /* 0xd2511f53aaaa7824 */ /* 0x000fe200078e02ff */
[----:B------:R-:W-:Y:S01]  /*2d60*/  MOV R3, UR4 ;  /* 0x0000000400037c02 */ /* 0x000fe20008000f00 */
[----:B0--34-:R-:W-:-:S07]  /*2d70*/  IMAD.U32 R4, RZ, RZ, UR7 ;  /* 0x00000007ff047e24 */ /* 0x019fce000f8e00ff */
.L_x_23150:
        /* <DEDUP_REMOVED lines=24> */
[----:B-1----:R-:W-:-:S04]  /*2f00*/  UISETP.NE.U32.AND UP1, UPT, UR12, URZ, UPT ;  /* 0x000000ff0c00728c */ /* 0x002fc8000bf25070 */
        /* <DEDUP_REMOVED lines=11> */
[----:B------:R-:W-:-:S05]  /*2fc0*/  IMAD.MOV.U32 R13, RZ, RZ, 0x2 ;  /* 0x00000002ff0d7424 */ /* 0x000fca00078e00ff */
[----:B------:R-:W-:-:S04]  /*2fd0*/  VIADDMNMX.U32 R13, R3, 0xfffffffe, R13, PT ;  /* 0xfffffffe030d7846 */ /* 0x000fc8000380000d */
[----:B------:R-:W-:-:S04]  /*2fe0*/  SHF.L.U32 R13, R13, 0x2, RZ ;  /* 0x000000020d0d7819 */ /* 0x000fc800000006ff */
[----:B------:R-:W0:Y:S02]  /*2ff0*/  LDC R32, c[0x2][R13] ;  /* 0x008000000d207b82 */ /* 0x000e240000000800 */
[----:B0-----:R-:W-:-:S04]  /*3000*/  SHF.R.S32.HI R33, RZ, 0x1f, R32 ;  /* 0x0000001fff217819 */ /* 0x001fc80000011420 */
.L_x_88296:
[----:B------:R-:W-:Y:S05]  /*3010*/  BRX R32 -0x3020                                        (*"BRANCH_TARGETS .L_x_88297,.L_x_88298,.L_x_88299"*) ;  /* 0xffffffcc20f87949 */ /* 0x000fea000383ffff */
.L_x_88299:
[----:B------:R-:W-:Y:S01]  /*3020*/  VIADD R32, R3, 0x1 ;  /* 0x0000000103207836 */ /* 0x000fe20000000000 */
[----:B------:R-:W-:Y:S01]  /*3030*/  MOV R13, R8 ;  /* 0x00000008000d7202 */ /* 0x000fe20000000f00 */
[----:B------:R-:W-:Y:S01]  /*3040*/  IMAD.MOV.U32 R171, RZ, RZ, R170 ;  /* 0x000000ffffab7224 */ /* 0x000fe200078e00aa */
[----:B------:R-:W-:Y:S06]  /*3050*/  BRA `(.L_x_22294) ;  /* 0x00000004003c7947 */ /* 0x000fec0003800000 */
.L_x_88297:
[----:B------:R-:W-:Y:S01]  /*3060*/  IMAD.MOV.U32 R171, RZ, RZ, R170 ;  /* 0x000000ffffab7224 */ /* 0x000fe200078e00aa */
[----:B------:R-:W-:Y:S01]  /*3070*/  MOV R13, R9 ;  /* 0x00000009000d7202 */ /* 0x000fe20000000f00 */
[----:B------:R-:W-:Y:S01]  /*3080*/  IMAD.MOV.U32 R32, RZ, RZ, 0x3 ;  /* 0x00000003ff207424 */ /* 0x000fe200078e00ff */
[----:B------:R-:W-:Y:S06]  /*3090*/  BRA `(.L_x_22294) ;  /* 0x00000004002c7947 */ /* 0x000fec0003800000 */
.L_x_88298:
        /* <DEDUP_REMOVED lines=12> */
.L_x_22296:
[----:B------:R-:W-:Y:S05]  /*3160*/  BSYNC.RECONVERGENT B2 ;  /* 0x0000000000027941 */ /* 0x000fea0003800200 */
.L_x_22295:
        /* <DEDUP_REMOVED lines=62> */
.L_x_22294:
[----:B------:R-:W-:Y:S05]  /*3550*/  BSYNC.RECONVERGENT B1 ;  /* 0x0000000000017941 */ /* 0x000fea0003800200 */
.L_x_22293:
        /* <DEDUP_REMOVED lines=13> */
[----:B------:R-:W-:-:S03]  /*3630*/  IMAD.U32 R13, R44, 0x10000, RZ ;  /* 0x000100002c0d7824 */ /* 0x000fc600078e00ff */
[----:B------:R-:W-:Y:S02]  /*3640*/  FSEL R3, R3, RZ, !P0 ;  /* 0x000000ff03037208 */ /* 0x000fe40004000000 */
[----:B------:R-:W-:-:S03]  /*3650*/  PLOP3.LUT P0, PT, P0, PT, PT, 0x8, 0x80 ;  /* 0x000000000080781c */ /* 0x000fc6000070e170 */
[----:B------:R-:W-:Y:S01]  /*3660*/  FFMA.FTZ R168, R3, R124, R13 ;  /* 0x0000007c03a87223 */ /* 0x000fe2000001000d */
[----:B------:R-:W-:Y:S01]  /*3670*/  PRMT R3, R128, 0x7632, R3 ;  /* 0x0000763280037816 */ /* 0x000fe20000000003 */
[----:B------:R-:W-:Y:S02]  /*3680*/  IMAD.MOV.U32 R13, RZ, RZ, R6 ;  /* 0x000000ffff0d7224 */ /* 0x000fe400078e0006 */
        /* <DEDUP_REMOVED lines=11> */
.L_x_22299:
        /* <DEDUP_REMOVED lines=12> */
.L_x_22301:
[----:B------:R-:W-:Y:S05]  /*3800*/  BSYNC.RECONVERGENT B2 ;  /* 0x0000000000027941 */ /* 0x000fea0003800200 */
.L_x_22300:
        /* <DEDUP_REMOVED lines=39> */
[----:B------:R-:W-:-:S04]  /*3a80*/  IMAD.WIDE.U32 R172, R13, -0x326172a9, RZ ;  /* 0xcd9e8d570dac7825 */ /* 0x000fc800078e00ff */
[----:B------:R-:W-:Y:S01]  /*3a90*/  IMAD.MOV.U32 R13, RZ, RZ, R171 ;  /* 0x000000ffff0d7224 */ /* 0x000fe200078e00ab */
        /* <DEDUP_REMOVED lines=21> */
.L_x_22298:
[----:B------:R-:W-:Y:S05]  /*3bf0*/  BSYNC.RECONVERGENT B1 ;  /* 0x0000000000017941 */ /* 0x000fea0003800200 */
.L_x_22297:
        /* <DEDUP_REMOVED lines=25> */
.L_x_22304:
        /* <DEDUP_REMOVED lines=12> */
.L_x_22306:
[----:B------:R-:W-:Y:S05]  /*3e50*/  BSYNC.RECONVERGENT B2 ;  /* 0x0000000000027941 */ /* 0x000fea0003800200 */
.L_x_22305:
[----:B------:R-:W-:Y:S01]  /*3e60*/  IMAD.WIDE.U32 R172, R11, -0x2daee0ad, RZ ;  /* 0xd2511f530bac7825 */ /* 0x000fe200078e00ff */
[----:B------:R-:W-:-:S03]  /*3e70*/  UIADD3 UR4, UPT, UPT, UR10, -0x61c88647, URZ ;  /* 0x9e3779b90a047890 */ /* 0x000fc6000fffe0ff */
[----:B------:R-:W-:Y:S01]  /*3e80*/  IMAD.WIDE.U32 R8, R10, -0x326172a9, RZ ;  /* 0xcd9e8d570a087825 */ /* 0x000fe200078e00ff */
[----:B------:R-:W-:-:S05]  /*3e90*/  LOP3.LUT R3, R5, UR11, R173, 0x96, !PT ;  /* 0x0000000b05037c12 */ /* 0x000fca000f8e96ad */
        /* <DEDUP_REMOVED lines=52> */
[----:B------:R-:W-:Y:S01]  /*41e0*/  IMAD.MOV.U32 R171, RZ, RZ, R32 ;  /* 0x000000ffffab7224 */ /* 0x000fe200078e0020 */
[----:B------:R-:W-:Y:S01]  /*41f0*/  UIADD3 UR4, UPT, UPT, UR10, -0x700cb87f, URZ ;  /* 0x8ff347810a047890 */ /* 0x000fe2000fffe0ff */
[----:B------:R-:W-:-:S05]  /*4200*/  IMAD.WIDE.U32 R32, R6, -0x326172a9, RZ ;  /* 0xcd9e8d5706207825 */ /* 0x000fca00078e00ff */
[----:B------:R-:W-:Y:S01]  /*4210*/  LOP3.LUT R8, R8, UR4, R33, 0x96, !PT ;  /* 0x0000000408087c12 */ /* 0x000fe2000f8e9621 */
[----:B------:R-:W-:Y:S01]  /*4220*/  IMAD.MOV.U32 R33, RZ, RZ, RZ ;  /* 0x000000ffff217224 */ /* 0x000fe200078e00ff */
[----:B------:R-:W-:-:S07]  /*4230*/  MOV R6, R32 ;  /* 0x0000002000067202 */ /* 0x000fce0000000f00 */
.L_x_22303:
[----:B------:R-:W-:Y:S05]  /*4240*/  BSYNC.RECONVERGENT B1 ;  /* 0x0000000000017941 */ /* 0x000fea0003800200 */
.L_x_22302:
        /* <DEDUP_REMOVED lines=13> */
[----:B------:R-:W-:Y:S01]  /*4320*/  FFMA.FTZ R13, R3, R126, R13 ;  /* 0x0000007e030d7223 */ /* 0x000fe2000001000d */
        /* <DEDUP_REMOVED lines=10> */
.L_x_22309:
        /* <DEDUP_REMOVED lines=12> */
.L_x_22311:
[----:B------:R-:W-:Y:S05]  /*4490*/  BSYNC.RECONVERGENT B2 ;  /* 0x0000000000027941 */ /* 0x000fea0003800200 */
.L_x_22310:
        /* <DEDUP_REMOVED lines=62> */
.L_x_22308:
[----:B------:R-:W-:Y:S05]  /*4880*/  BSYNC.RECONVERGENT B1 ;  /* 0x0000000000017941 */ /* 0x000fea0003800200 */
.L_x_22307:
        /* <DEDUP_REMOVED lines=25> */
.L_x_22314:
        /* <DEDUP_REMOVED lines=12> */
.L_x_22316:
[----:B------:R-:W-:Y:S05]  /*4ae0*/  BSYNC.RECONVERGENT B2 ;  /* 0x0000000000027941 */ /* 0x000fea0003800200 */
.L_x_22315:
[----:B------:R-:W-:Y:S01]  /*4af0*/  IMAD.WIDE.U32 R172, R11, -0x2daee0ad, RZ ;  /* 0xd2511f530bac7825 */ /* 0x000fe200078e00ff */
[----:B------:R-:W-:-:S03]  /*4b00*/  UIADD3 UR4, UPT, UPT, UR10, -0x61c88647, URZ ;  /* 0x9e3779b90a047890 */ /* 0x000fc6000fffe0ff */
[----:B------:R-:W-:Y:S01]  /*4b10*/  IMAD.WIDE.U32 R8, R10, -0x326172a9, RZ ;  /* 0xcd9e8d570a087825 */ /* 0x000fe200078e00ff */
[----:B------:R-:W-:-:S03]  /*4b20*/  LOP3.LUT R3, R5, UR11, R173, 0x96, !PT ;  /* 0x0000000b05037c12 */ /* 0x000fc6000f8e96ad */
[----:B------:R-:W-:Y:S02]  /*4b30*/  IMAD.MOV.U32 R34, RZ, RZ, RZ ;  /* 0x000000ffff227224 */ /* 0x000fe400078e00ff */
        /* <DEDUP_REMOVED lines=55> */
[----:B------:R-:W-:Y:S02]  /*4eb0*/  LOP3.LUT R8, R8, UR4, R33, 0x96, !PT ;  /* 0x0000000408087c12 */ /* 0x000fe4000f8e9621 */
[----:B------:R-:W-:-:S07]  /*4ec0*/  MOV R6, R32 ;  /* 0x0000002000067202 */ /* 0x000fce0000000f00 */
.L_x_22313:
[----:B------:R-:W-:Y:S05]  /*4ed0*/  BSYNC.RECONVERGENT B1 ;  /* 0x0000000000017941 */ /* 0x000fea0003800200 */
.L_x_22312:
        /* <DEDUP_REMOVED lines=12> */
[----:B------:R-:W-:Y:S01]  /*4fa0*/  FFMA.FTZ R32, R3, R120, R31 ;  /* 0x0000007803207223 */ /* 0x000fe2000001001f */
        /* <DEDUP_REMOVED lines=11> */
.L_x_22319:
        /* <DEDUP_REMOVED lines=12> */
.L_x_22321:
[----:B------:R-:W-:Y:S05]  /*5120*/  BSYNC.RECONVERGENT B2 ;  /* 0x0000000000027941 */ /* 0x000fea0003800200 */
.L_x_22320:
        /* <DEDUP_REMOVED lines=62> */
.L_x_22318:
[----:B------:R-:W-:Y:S05]  /*5510*/  BSYNC.RECONVERGENT B1 ;  /* 0x0000000000017941 */ /* 0x000fea0003800200 */
.L_x_22317:
        /* <DEDUP_REMOVED lines=24> */
.L_x_22324:
        /* <DEDUP_REMOVED lines=12> */
.L_x_22326:
[----:B------:R-:W-:Y:S05]  /*5760*/  BSYNC.RECONVERGENT B2 ;  /* 0x0000000000027941 */ /* 0x000fea0003800200 */
.L_x_22325:
[----:B------:R-:W-:Y:S01]  /*5770*/  IMAD.WIDE.U32 R174, R11, -0x2daee0ad, RZ ;  /* 0xd2511f530bae7825 */ /* 0x000fe200078e00ff */
[----:B------:R-:W-:-:S03]  /*5780*/  UIADD3 UR4, UPT, UPT, UR10, -0x61c88647, URZ ;  /* 0x9e3779b90a047890 */ /* 0x000fc6000fffe0ff */
[----:B------:R-:W-:Y:S02]  /*5790*/  HFMA2 R130, -RZ, RZ, 0, 0 ;  /* 0x00000000ff827431 */ /* 0x000fe400000001ff */
        /* <DEDUP_REMOVED lines=51> */
[----:B------:R-:W-:Y:S01]  /*5ad0*/  IMAD.WIDE.U32 R172, R3, -0x2daee0ad, RZ ;  /* 0xd2511f5303ac7825 */ /* 0x000fe200078e00ff */
[----:B------:R-:W-:-:S03]  /*5ae0*/  MOV R3, R171 ;  /* 0x000000ab00037202 */ /* 0x000fc60000000f00 */
[----:B------:R-:W-:Y:S01]  /*5af0*/  IMAD.MOV.U32 R171, RZ, RZ, R172 ;  /* 0x000000ffffab7224 */ /* 0x000fe200078e00ac */
[----:B------:R-:W-:Y:S01]  /*5b00*/  LOP3.LUT R9, R174, UR4, R173, 0x96, !PT ;  /* 0x00000004ae097c12 */ /* 0x000fe2000f8e96ad */
[----:B------:R-:W-:Y:S01]  /*5b10*/  UIADD3 UR4, UPT, UPT, UR10, -0x700cb87f, URZ ;  /* 0x8ff347810a047890 */ /* 0x000fe2000fffe0ff */
[----:B------:R-:W-:-:S04]  /*5b20*/  IMAD.WIDE.U32 R172, R6, -0x326172a9, RZ ;  /* 0xcd9e8d5706ac7825 */ /* 0x000fc800078e00ff */
[----:B------:R-:W-:Y:S01]  /*5b30*/  IMAD.MOV.U32 R6, RZ, RZ, R172 ;  /* 0x000000ffff067224 */ /* 0x000fe200078e00ac */
[----:B------:R-:W-:-:S07]  /*5b40*/  LOP3.LUT R8, R8, UR4, R173, 0x96, !PT ;  /* 0x0000000408087c12 */ /* 0x000fce000f8e96ad */
.L_x_22323:
[----:B------:R-:W-:Y:S05]  /*5b50*/  BSYNC.RECONVERGENT B1 ;  /* 0x0000000000017941 */ /* 0x000fea0003800200 */
.L_x_22322:
        /* <DEDUP_REMOVED lines=24> */
.L_x_22329:
        /* <DEDUP_REMOVED lines=15> */
.L_x_22331:
[----:B------:R-:W-:Y:S05]  /*5dd0*/  BSYNC.RECONVERGENT B2 ;  /* 0x0000000000027941 */ /* 0x000fea0003800200 */
.L_x_22330:
        /* <DEDUP_REMOVED lines=62> */
.L_x_22328:
[----:B------:R-:W-:Y:S05]  /*61c0*/  BSYNC.RECONVERGENT B1 ;  /* 0x0000000000017941 */ /* 0x000fea0003800200 */
.L_x_22327:
        /* <DEDUP_REMOVED lines=13> */
[----:B------:R-:W-:-:S04]  /*62a0*/  F2FP.BF16.F32.PACK_AB R130, R31, R32 ;  /* 0x000000201f82723e */ /* 0x000fc800000010ff */
[----:B------:R-:W-:Y:S01]  /*62b0*/  F2FP.BF16.F32.PACK_AB R131, R34, R33 ;  /* 0x000000212283723e */ /* 0x000fe200000010ff */
[----:B------:R-:W-:Y:S06]  /*62c0*/  BRA `(.L_x_22332) ;  /* 0x0000003000987947 */ /* 0x000fec0003800000 */
.L_x_22292:
        /* <DEDUP_REMOVED lines=16> */
.L_x_22335:
        /* <DEDUP_REMOVED lines=12> */
.L_x_22337:
[----:B------:R-:W-:Y:S05]  /*6490*/  BSYNC.RECONVERGENT B2 ;  /* 0x0000000000027941 */ /* 0x000fea0003800200 */
.L_x_22336:
        /* <DEDUP_REMOVED lines=62> */
.L_x_22334:
[----:B------:R-:W-:Y:S05]  /*6880*/  BSYNC.RECONVERGENT B1 ;  /* 0x0000000000017941 */ /* 0x000fea0003800200 */
.L_x_22333:
        /* <DEDUP_REMOVED lines=13> */
[----:B------:R-:W-:Y:S02]  /*6960*/  MOV R13, R6 ;  /* 0x00000006000d7202 */ /* 0x000fe40000000f00 */
[----:B------:R-:W-:Y:S02]  /*6970*/  FSEL R3, R3, RZ, !P0 ;  /* 0x000000ff03037208 */ /* 0x000fe40004000000 */
[----:B------:R-:W-:-:S03]  /*6980*/  PLOP3.LUT P0, PT, P0, PT, PT, 0x8, 0x80 ;  /* 0x000000000080781c */ /* 0x000fc6000070e170 */
[----:B------:R-:W-:Y:S01]  /*6990*/  FMUL.FTZ R168, R3, R124 ;  /* 0x0000007c03a87220 */ /* 0x000fe20000410000 */
[----:B------:R-:W-:-:S03]  /*69a0*/  PRMT R3, R128, 0x7632, R3 ;  /* 0x0000763280037816 */ /* 0x000fc60000000003 */
        /* <DEDUP_REMOVED lines=11> */
.L_x_22340:
        /* <DEDUP_REMOVED lines=12> */
.L_x_22342:
[----:B------:R-:W-:Y:S05]  /*6b20*/  BSYNC.RECONVERGENT B2 ;  /* 0x0000000000027941 */ /* 0x000fea0003800200 */
.L_x_22341:
        /* <DEDUP_REMOVED lines=62> */
.L_x_22339:
[----:B------:R-:W-:Y:S05]  /*6f10*/  BSYNC.RECONVERGENT B1 ;  /* 0x0000000000017941 */ /* 0x000fea0003800200 */
.L_x_22338:
        /* <DEDUP_REMOVED lines=23> */
.L_x_22345:
        /* <DEDUP_REMOVED lines=12> */
.L_x_22347:
[----:B------:R-:W-:Y:S05]  /*7150*/  BSYNC.RECONVERGENT B2 ;  /* 0x0000000000027941 */ /* 0x000fea0003800200 */
.L_x_22346:
        /* <DEDUP_REMOVED lines=57> */
[----:B------:R-:W-:Y:S01]  /*74f0*/  MOV R171, R32 ;  /* 0x0000002000ab7202 */ /* 0x000fe20000000f00 */
[----:B------:R-:W-:-:S04]  /*7500*/  IMAD.WIDE.U32 R32, R6, -0x326172a9, RZ ;  /* 0xcd9e8d5706207825 */ /* 0x000fc800078e00ff */
[----:B------:R-:W-:Y:S01]  /*7510*/  IMAD.MOV.U32 R6, RZ, RZ, R32 ;  /* 0x000000ffff067224 */ /* 0x000fe200078e0020 */
[----:B------:R-:W-:Y:S01]  /*7520*/  LOP3.LUT R8, R8, UR4, R33, 0x96, !PT ;  /* 0x0000000408087c12 */ /* 0x000fe2000f8e9621 */
[----:B------:R-:W-:-:S07]  /*7530*/  IMAD.MOV.U32 R33, RZ, RZ, RZ ;  /* 0x000000ffff217224 */ /* 0x000fce00078e00ff */
.L_x_22344:
[----:B------:R-:W-:Y:S05]  /*7540*/  BSYNC.RECONVERGENT B1 ;  /* 0x0000000000017941 */ /* 0x000fea0003800200 */
.L_x_22343:
        /* <DEDUP_REMOVED lines=11> */
[----:B------:R-:W-:-:S03]  /*7600*/  PLOP3.LUT P1, PT, P1, PT, PT, 0x8, 0x80 ;  /* 0x000000000080781c */ /* 0x000fc60000f2e170 */
[----:B------:R-:W-:Y:S01]  /*7610*/  FMUL.FTZ R13, R3, R126 ;  /* 0x0000007e030d7220 */ /* 0x000fe20000410000 */
        /* <DEDUP_REMOVED lines=10> */
.L_x_22350:
        /* <DEDUP_REMOVED lines=12> */
.L_x_22352:
[----:B------:R-:W-:Y:S05]  /*7780*/  BSYNC.RECONVERGENT B2 ;  /* 0x0000000000027941 */ /* 0x000fea0003800200 */
.L_x_22351:
        /* <DEDUP_REMOVED lines=62> */
.L_x_22349:
[----:B------:R-:W-:Y:S05]  /*7b70*/  BSYNC.RECONVERGENT B1 ;  /* 0x0000000000017941 */ /* 0x000fea0003800200 */
.L_x_22348:
        /* <DEDUP_REMOVED lines=23> */
.L_x_22355:
        /* <DEDUP_REMOVED lines=12> */
.L_x_22357:
[----:B------:R-:W-:Y:S05]  /*7db0*/  BSYNC.RECONVERGENT B2 ;  /* 0x0000000000027941 */ /* 0x000fea0003800200 */
.L_x_22356:
        /* <DEDUP_REMOVED lines=62> */
.L_x_22354:
[----:B------:R-:W-:Y:S05]  /*81a0*/  BSYNC.RECONVERGENT B1 ;  /* 0x0000000000017941 */ /* 0x000fea0003800200 */
.L_x_22353:
        /* <DEDUP_REMOVED lines=23> */
.L_x_22360:
        /* <DEDUP_REMOVED lines=12> */
.L_x_22362:
[----:B------:R-:W-:Y:S05]  /*83e0*/  BSYNC.RECONVERGENT B2 ;  /* 0x0000000000027941 */ /* 0x000fea0003800200 */
.L_x_22361:
        /* <DEDUP_REMOVED lines=39> */
[----:B------:R-:W-:Y:S01]  /*8660*/  IMAD.WIDE.U32 R174, R31, -0x326172a9, RZ ;  /* 0xcd9e8d571fae7825 */ /* 0x000fe200078e00ff */
[----:B------:R-:W-:-:S04]  /*8670*/  MOV R31, R171 ;  /* 0x000000ab001f7202 */ /* 0x000fc80000000f00 */
        /* <DEDUP_REMOVED lines=21> */
.L_x_22359:
[----:B------:R-:W-:Y:S05]  /*87d0*/  BSYNC.RECONVERGENT B1 ;  /* 0x0000000000017941 */ /* 0x000fea0003800200 */
.L_x_22358:
        /* <DEDUP_REMOVED lines=22> */
.L_x_22365:
        /* <DEDUP_REMOVED lines=12> */
.L_x_22367:
[----:B------:R-:W-:Y:S05]  /*8a00*/  BSYNC.RECONVERGENT B2 ;  /* 0x0000000000027941 */ /* 0x000fea0003800200 */
.L_x_22366:
        /* <DEDUP_REMOVED lines=62> */
.L_x_22364:
[----:B------:R-:W-:Y:S05]  /*8df0*/  BSYNC.RECONVERGENT B1 ;  /* 0x0000000000017941 */ /* 0x000fea0003800200 */
.L_x_22363:
        /* <DEDUP_REMOVED lines=23> */
.L_x_22370:
        /* <DEDUP_REMOVED lines=15> */
.L_x_22372:
[----:B------:R-:W-:Y:S05]  /*9060*/  BSYNC.RECONVERGENT B2 ;  /* 0x0000000000027941 */ /* 0x000fea0003800200 */
.L_x_22371:
        /* <DEDUP_REMOVED lines=62> */
.L_x_22369:
[----:B------:R-:W-:Y:S05]  /*9450*/  BSYNC.RECONVERGENT B1 ;  /* 0x0000000000017941 */ /* 0x000fea0003800200 */
.L_x_22368:
        /* <DEDUP_REMOVED lines=13> */
.L_x_22332:
        /* <DEDUP_REMOVED lines=21> */
.L_x_22291:
[----:B-1----:R-:W-:Y:S05]  /*9680*/  BSYNC.RECONVERGENT B0 ;  /* 0x0000000000007941 */ /* 0x002fea0003800200 */
.L_x_22290:
        /* <DEDUP_REMOVED lines=30> */
.L_x_22378:
        /* <DEDUP_REMOVED lines=12> */
.L_x_22380:
[----:B------:R-:W-:Y:S05]  /*9930*/  BSYNC.RECONVERGENT B2 ;  /* 0x0000000000027941 */ /* 0x000fea0003800200 */
.L_x_22379:
        /* <DEDUP_REMOVED lines=62> */
.L_x_22377:
[----:B------:R-:W-:Y:S05]  /*9d20*/  BSYNC.RECONVERGENT B1 ;  /* 0x0000000000017941 */ /* 0x000fea0003800200 */
.L_x_22376:
        /* <DEDUP_REMOVED lines=29> */
.L_x_22383:
        /* <DEDUP_REMOVED lines=12> */
.L_x_22385:
[----:B------:R-:W-:Y:S05]  /*9fc0*/  BSYNC.RECONVERGENT B2 ;  /* 0x0000000000027941 */ /* 0x000fea0003800200 */
.L_x_22384:
        /* <DEDUP_REMOVED lines=62> */
.L_x_22382:
[----:B------:R-:W-:Y:S05]  /*a3b0*/  BSYNC.RECONVERGENT B1 ;  /* 0x0000000000017941 */ /* 0x000fea0003800200 */
.L_x_22381:
        /* <DEDUP_REMOVED lines=25> */
.L_x_22388:
        /* <DEDUP_REMOVED lines=12> */
.L_x_22390:
[----:B------:R-:W-:Y:S05]  /*a610*/  BSYNC.RECONVERGENT B2 ;  /* 0x0000000000027941 */ /* 0x000fea0003800200 */
.L_x_22389:
        /* <DEDUP_REMOVED lines=62> */
.L_x_22387:
[----:B------:R-:W-:Y:S05]  /*aa00*/  BSYNC.RECONVERGENT B1 ;  /* 0x0000000000017941 */ /* 0x000fea0003800200 */
.L_x_22386:
        /* <DEDUP_REMOVED lines=24> */
.L_x_22393:
        /* <DEDUP_REMOVED lines=12> */
.L_x_22395:
[----:B------:R-:W-:Y:S05]  /*ac50*/  BSYNC.RECONVERGENT B2 ;  /* 0x0000000000027941 */ /* 0x000fea0003800200 */
.L_x_22394:
        /* <DEDUP_REMOVED lines=62> */
.L_x_22392:
[----:B------:R-:W-:Y:S05]  /*b040*/  BSYNC.RECONVERGENT B1 ;  /* 0x0000000000017941 */ /* 0x000fea0003800200 */
.L_x_22391:
        /* <DEDUP_REMOVED lines=25> */
.L_x_22398:
        /* <DEDUP_REMOVED lines=12> */
.L_x_22400:
[----:B------:R-:W-:Y:S05]  /*b2a0*/  BSYNC.RECONVERGENT B2 ;  /* 0x0000000000027941 */ /* 0x000fea0003800200 */
.L_x_22399:
        /* <DEDUP_REMOVED lines=62> */
.L_x_22397:
[----:B------:R-:W-:Y:S05]  /*b690*/  BSYNC.RECONVERGENT B1 ;  /* 0x0000000000017941 */ /* 0x000fea0003800200 */
.L_x_22396:
        /* <DEDUP_REMOVED lines=24> */
.L_x_22403:
        /* <DEDUP_REMOVED lines=12> */
.L_x_22405:
[----:B------:R-:W-:Y:S05]  /*b8e0*/  BSYNC.RECONVERGENT B2 ;  /* 0x0000000000027941 */ /* 0x000fea0003800200 */
.L_x_22404:
        /* <DEDUP_REMOVED lines=62> */
.L_x_22402:
[----:B------:R-:W-:Y:S05]  /*bcd0*/  BSYNC.RECONVERGENT B1 ;  /* 0x0000000000017941 */ /* 0x000fea0003800200 */
.L_x_22401:
        /* <DEDUP_REMOVED lines=24> */
.L_x_22408:
        /* <DEDUP_REMOVED lines=12> */
.L_x_22410:
[----:B------:R-:W-:Y:S05]  /*bf20*/  BSYNC.RECONVERGENT B2 ;  /* 0x0000000000027941 */ /* 0x000fea0003800200 */
.L_x_22409:
        /* <DEDUP_REMOVED lines=61> */
[----:B------:R-:W-:-:S07]  /*c300*/  LOP3.LUT R8, R8, UR4, R171, 0x96, !PT ;  /* 0x0000000408087c12 */ /* 0x000fce000f8e96ab */
.L_x_22407:
[----:B------:R-:W-:Y:S05]  /*c310*/  BSYNC.RECONVERGENT B1 ;  /* 0x0000000000017941 */ /* 0x000fea0003800200 */
.L_x_22406:
        /* <DEDUP_REMOVED lines=9> */
[----:B------:R-:W-:-:S05]  /*c3b0*/  FMUL.FTZ R35, R35, R174 ;  /* 0x000000ae23237220 */ /* 0x000fca0000410000 */
        /* <DEDUP_REMOVED lines=14> */
.L_x_22413:
        /* <DEDUP_REMOVED lines=15> */
.L_x_22415:
[----:B------:R-:W-:Y:S05]  /*c590*/  BSYNC.RECONVERGENT B2 ;  /* 0x0000000000027941 */ /* 0x000fea0003800200 */
.L_x_22414:
        /* <DEDUP_REMOVED lines=57> */
[----:B------:R-:W-:Y:S02]  /*c930*/  IMAD.MOV.U32 R169, RZ, RZ, R130 ;  /* 0x000000ffffa97224 */ /* 0x000fe400078e0082 */
[----:B------:R-:W-:-:S04]  /*c940*/  IMAD.WIDE.U32 R130, R3, -0x326172a9, RZ ;  /* 0xcd9e8d5703827825 */ /* 0x000fc800078e00ff */
[----:B------:R-:W-:Y:S02]  /*c950*/  HFMA2 R3, -RZ, RZ, 0, 0 ;  /* 0x00000000ff037431 */ /* 0x000fe400000001ff */
[----:B------:R-:W-:Y:S01]  /*c960*/  IMAD.MOV.U32 R6, RZ, RZ, R130 ;  /* 0x000000ffff067224 */ /* 0x000fe200078e0082 */
[----:B------:R-:W-:-:S07]  /*c970*/  LOP3.LUT R8, R8, UR4, R131, 0x96, !PT ;  /* 0x0000000408087c12 */ /* 0x000fce000f8e9683 */
.L_x_22412:
[----:B------:R-:W-:Y:S05]  /*c980*/  BSYNC.RECONVERGENT B1 ;  /* 0x0000000000017941 */ /* 0x000fea0003800200 */
.L_x_22411:
        /* <DEDUP_REMOVED lines=13> */
[----:B------:R-:W-:-:S04]  /*ca60*/  F2FP.BF16.F32.PACK_AB R130, R29, R30 ;  /* 0x0000001e1d82723e */ /* 0x000fc800000010ff */
[----:B------:R-:W-:Y:S01]  /*ca70*/  F2FP.BF16.F32.PACK_AB R131, R36, R35 ;  /* 0x000000232483723e */ /* 0x000fe200000010ff */
[----:B------:R-:W-:Y:S06]  /*ca80*/  BRA `(.L_x_22416) ;  /* 0x0000003000947947 */ /* 0x000fec0003800000 */
.L_x_22375:
        /* <DEDUP_REMOVED lines=16> */
.L_x_22419:
        /* <DEDUP_REMOVED lines=12> */
.L_x_22421:
[----:B------:R-:W-:Y:S05]  /*cc50*/  BSYNC.RECONVERGENT B2 ;  /* 0x0000000000027941 */ /* 0x000fea0003800200 */
.L_x_22420:
        /* <DEDUP_REMOVED lines=62> */
.L_x_22418:
[----:B------:R-:W-:Y:S05]  /*d040*/  BSYNC.RECONVERGENT B1 ;  /* 0x0000000000017941 */ /* 0x000fea0003800200 */
.L_x_22417:
        /* <DEDUP_REMOVED lines=28> */
.L_x_22424:
        /* <DEDUP_REMOVED lines=12> */
.L_x_22426:
[----:B------:R-:W-:Y:S05]  /*d2d0*/  BSYNC.RECONVERGENT B2 ;  /* 0x0000000000027941 */ /* 0x000fea0003800200 */
.L_x_22425:
        /* <DEDUP_REMOVED lines=62> */
.L_x_22423:
[----:B------:R-:W-:Y:S05]  /*d6c0*/  BSYNC.RECONVERGENT B1 ;  /* 0x0000000000017941 */ /* 0x000fea0003800200 */
.L_x_22422:
        /* <DEDUP_REMOVED lines=23> */
.L_x_22429:
        /* <DEDUP_REMOVED lines=12> */
.L_x_22431:
[----:B------:R-:W-:Y:S05]  /*d900*/  BSYNC.RECONVERGENT B2 ;  /* 0x0000000000027941 */ /* 0x000fea0003800200 */
.L_x_22430:
        /* <DEDUP_REMOVED lines=62> */
.L_x_22428:
[----:B------:R-:W-:Y:S05]  /*dcf0*/  BSYNC.RECONVERGENT B1 ;  /* 0x0000000000017941 */ /* 0x000fea0003800200 */
.L_x_22427:
        /* <DEDUP_REMOVED lines=23> */
.L_x_22434:
        /* <DEDUP_REMOVED lines=12> */
.L_x_22436:
[----:B------:R-:W-:Y:S05]  /*df30*/  BSYNC.RECONVERGENT B2 ;  /* 0x0000000000027941 */ /* 0x000fea0003800200 */
.L_x_22435:
        /* <DEDUP_REMOVED lines=62> */
.L_x_22433:
[----:B------:R-:W-:Y:S05]  /*e320*/  BSYNC.RECONVERGENT B1 ;  /* 0x0000000000017941 */ /* 0x000fea0003800200 */
.L_x_22432:
        /* <DEDUP_REMOVED lines=23> */
.L_x_22439:
        /* <DEDUP_REMOVED lines=12> */
.L_x_22441:
[----:B------:R-:W-:Y:S05]  /*e560*/  BSYNC.RECONVERGENT B2 ;  /* 0x0000000000027941 */ /* 0x000fea0003800200 */
.L_x_22440:
        /* <DEDUP_REMOVED lines=62> */
.L_x_22438:
[----:B------:R-:W-:Y:S05]  /*e950*/  BSYNC.RECONVERGENT B1 ;  /* 0x0000000000017941 */ /* 0x000fea0003800200 */
.L_x_22437:
        /* <DEDUP_REMOVED lines=23> */
.L_x_22444:
        /* <DEDUP_REMOVED lines=12> */
.L_x_22446:
[----:B------:R-:W-:Y:S05]  /*eb90*/  BSYNC.RECONVERGENT B2 ;  /* 0x0000000000027941 */ /* 0x000fea0003800200 */
.L_x_22445:
        /* <DEDUP_REMOVED lines=62> */
.L_x_22443:
[----:B------:R-:W-:Y:S05]  /*ef80*/  BSYNC.RECONVERGENT B1 ;  /* 0x0000000000017941 */ /* 0x000fea0003800200 */
.L_x_22442:
        /* <DEDUP_REMOVED lines=22> */
.L_x_22449:
        /* <DEDUP_REMOVED lines=12> */
.L_x_22451:
[----:B------:R-:W-:Y:S05]  /*f1b0*/  BSYNC.RECONVERGENT B2 ;  /* 0x0000000000027941 */ /* 0x000fea0003800200 */
.L_x_22450:
        /* <DEDUP_REMOVED lines=62> */
.L_x_22448:
[----:B------:R-:W-:Y:S05]  /*f5a0*/  BSYNC.RECONVERGENT B1 ;  /* 0x0000000000017941 */ /* 0x000fea0003800200 */
.L_x_22447:
        /* <DEDUP_REMOVED lines=23> */
.L_x_22454:
        /* <DEDUP_REMOVED lines=15> */
.L_x_22456:
[----:B------:R-:W-:Y:S05]  /*f810*/  BSYNC.RECONVERGENT B2 ;  /* 0x0000000000027941 */ /* 0x000fea0003800200 */
.L_x_22455:
        /* <DEDUP_REMOVED lines=57> */
[----:B------:R-:W-:Y:S02]  /*fbb0*/  IMAD.MOV.U32 R169, RZ, RZ, R130 ;  /* 0x000000ffffa97224 */ /* 0x000fe400078e0082 */
[----:B------:R-:W-:-:S04]  /*fbc0*/  IMAD.WIDE.U32 R130, R3, -0x326172a9, RZ ;  /* 0xcd9e8d5703827825 */ /* 0x000fc800078e00ff */
[----:B------:R-:W-:Y:S01]  /*fbd0*/  IMAD.MOV.U32 R3, RZ, RZ, RZ ;  /* 0x000000ffff037224 */ /* 0x000fe200078e00ff */
[----:B------:R-:W-:Y:S02]  /*fbe0*/  LOP3.LUT R8, R8, UR4, R131, 0x96, !PT ;  /* 0x0000000408087c12 */ /* 0x000fe4000f8e9683 */
[----:B------:R-:W-:-:S07]  /*fbf0*/  MOV R6, R130 ;  /* 0x0000008200067202 */ /* 0x000fce0000000f00 */
.L_x_22453:
[----:B------:R-:W-:Y:S05]  /*fc00*/  BSYNC.RECONVERGENT B1 ;  /* 0x0000000000017941 */ /* 0x000fea0003800200 */
.L_x_22452:
        /* <DEDUP_REMOVED lines=13> */
.L_x_22416:
        /* <DEDUP_REMOVED lines=21> */
.L_x_22374:
[----:B------:R-:W-:Y:S05]  /*fe30*/  BSYNC.RECONVERGENT B0 ;  /* 0x0000000000007941 */ /* 0x000fea0003800200 */
.L_x_22373:
        /* <DEDUP_REMOVED lines=30> */
.L_x_22462:
        /* <DEDUP_REMOVED lines=12> */
.L_x_22464:
[----:B------:R-:W-:Y:S05]  /*100e0*/  BSYNC.RECONVERGENT B2 ;  /* 0x0000000000027941 */ /* 0x000fea0003800200 */
.L_x_22463:
        /* <DEDUP_REMOVED lines=62> */
.L_x_22461:
[----:B------:R-:W-:Y:S05]  /*104d0*/  BSYNC.RECONVERGENT B1 ;  /* 0x0000000000017941 */ /* 0x000fea0003800200 */
.L_x_22460:
        /* <DEDUP_REMOVED lines=13> */
[----:B------:R-:W-:Y:S02]  /*105b0*/  SHF.L.U32 R27, R44, 0x10, RZ ;  /* 0x000000102c1b7819 */ /* 0x000fe400000006ff */
        /* <DEDUP_REMOVED lines=15> */
.L_x_22467:
        /* <DEDUP_REMOVED lines=12> */
.L_x_22469:
[----:B------:R-:W-:Y:S05]  /*10770*/  BSYNC.RECONVERGENT B2 ;  /* 0x0000000000027941 */ /* 0x000fea0003800200 */
.L_x_22468:
        /* <DEDUP_REMOVED lines=62> */
.L_x_22466:
[----:B------:R-:W-:Y:S05]  /*10b60*/  BSYNC.RECONVERGENT B1 ;  /* 0x0000000000017941 */ /* 0x000fea0003800200 */
.L_x_22465:
        /* <DEDUP_REMOVED lines=25> */
.L_x_22472:
        /* <DEDUP_REMOVED lines=12> */
.L_x_22474:
[----:B------:R-:W-:Y:S05]  /*10dc0*/  BSYNC.RECONVERGENT B2 ;  /* 0x0000000000027941 */ /* 0x000fea0003800200 */
.L_x_22473:
        /* <DEDUP_REMOVED lines=62> */
.L_x_22471:
[----:B------:R-:W-:Y:S05]  /*111b0*/  BSYNC.RECONVERGENT B1 ;  /* 0x0000000000017941 */ /* 0x000fea0003800200 */
.L_x_22470:
        /* <DEDUP_REMOVED lines=24> */
.L_x_22477:
        /* <DEDUP_REMOVED lines=12> */
.L_x_22479:
[----:B------:R-:W-:Y:S05]  /*11400*/  BSYNC.RECONVERGENT B2 ;  /* 0x0000000000027941 */ /* 0x000fea0003800200 */
.L_x_22478:
        /* <DEDUP_REMOVED lines=62> */
.L_x_22476:
[----:B------:R-:W-:Y:S05]  /*117f0*/  BSYNC.RECONVERGENT B1 ;  /* 0x0000000000017941 */ /* 0x000fea0003800200 */
.L_x_22475:
        /* <DEDUP_REMOVED lines=25> */
.L_x_22482:
        /* <DEDUP_REMOVED lines=12> */
.L_x_22484:
[----:B------:R-:W-:Y:S05]  /*11a50*/  BSYNC.RECONVERGENT B2 ;  /* 0x0000000000027941 */ /* 0x000fea0003800200 */
.L_x_22483:
        /* <DEDUP_REMOVED lines=62> */
.L_x_22481:
[----:B------:R-:W-:Y:S05]  /*11e40*/  BSYNC.RECONVERGENT B1 ;  /* 0x0000000000017941 */ /* 0x000fea0003800200 */
.L_x_22480:
        /* <DEDUP_REMOVED lines=24> */
.L_x_22487:
        /* <DEDUP_REMOVED lines=12> */
.L_x_22489:
[----:B------:R-:W-:Y:S05]  /*12090*/  BSYNC.RECONVERGENT B2 ;  /* 0x0000000000027941 */ /* 0x000fea0003800200 */
.L_x_22488:
        /* <DEDUP_REMOVED lines=62> */
.L_x_22486:
[----:B------:R-:W-:Y:S05]  /*12480*/  BSYNC.RECONVERGENT B1 ;  /* 0x0000000000017941 */ /* 0x000fea0003800200 */
.L_x_22485:
        /* <DEDUP_REMOVED lines=24> */
.L_x_22492:
        /* <DEDUP_REMOVED lines=12> */
.L_x_22494:
[----:B------:R-:W-:Y:S05]  /*126d0*/  BSYNC.RECONVERGENT B2 ;  /* 0x0000000000027941 */ /* 0x000fea0003800200 */
.L_x_22493:
        /* <DEDUP_REMOVED lines=62> */
.L_x_22491:
[----:B------:R-:W-:Y:S05]  /*12ac0*/  BSYNC.RECONVERGENT B1 ;  /* 0x0000000000017941 */ /* 0x000fea0003800200 */
.L_x_22490:
        /* <DEDUP_REMOVED lines=24> */
.L_x_22497:
        /* <DEDUP_REMOVED lines=15> */
.L_x_22499:
[----:B------:R-:W-:Y:S05]  /*12d40*/  BSYNC.RECONVERGENT B2 ;  /* 0x0000000000027941 */ /* 0x000fea0003800200 */
.L_x_22498:
        /* <DEDUP_REMOVED lines=62> */
.L_x_22496:
[----:B------:R-:W-:Y:S05]  /*13130*/  BSYNC.RECONVERGENT B1 ;  /* 0x0000000000017941 */ /* 0x000fea0003800200 */
.L_x_22495:
        /* <DEDUP_REMOVED lines=16> */
.L_x_22459:
        /* <DEDUP_REMOVED lines=16> */
.L_x_22503:
        /* <DEDUP_REMOVED lines=12> */
.L_x_22505:
[----:B------:R-:W-:Y:S05]  /*13400*/  BSYNC.RECONVERGENT B2 ;  /* 0x0000000000027941 */ /* 0x000fea0003800200 */
.L_x_22504:
        /* <DEDUP_REMOVED lines=62> */
.L_x_22502:
[----:B------:R-:W-:Y:S05]  /*137f0*/  BSYNC.RECONVERGENT B1 ;  /* 0x0000000000017941 */ /* 0x000fea0003800200 */
.L_x_22501:
        /* <DEDUP_REMOVED lines=28> */
.L_x_22508:
        /* <DEDUP_REMOVED lines=12> */
.L_x_22510:
[----:B------:R-:W-:Y:S05]  /*13a80*/  BSYNC.RECONVERGENT B2 ;  /* 0x0000000000027941 */ /* 0x000fea0003800200 */
.L_x_22509:
        /* <DEDUP_REMOVED lines=62> */
.L_x_22507:
[----:B------:R-:W-:Y:S05]  /*13e70*/  BSYNC.RECONVERGENT B1 ;  /* 0x0000000000017941 */ /* 0x000fea0003800200 */
.L_x_22506:
        /* <DEDUP_REMOVED lines=23> */
.L_x_22513:
        /* <DEDUP_REMOVED lines=12> */
.L_x_22515:
[----:B------:R-:W-:Y:S05]  /*140b0*/  BSYNC.RECONVERGENT B2 ;  /* 0x0000000000027941 */ /* 0x000fea0003800200 */
.L_x_22514:
        /* <DEDUP_REMOVED lines=62> */
.L_x_22512:
[----:B------:R-:W-:Y:S05]  /*144a0*/  BSYNC.RECONVERGENT B1 ;  /* 0x0000000000017941 */ /* 0x000fea0003800200 */
.L_x_22511:
        /* <DEDUP_REMOVED lines=23> */
.L_x_22518:
        /* <DEDUP_REMOVED lines=12> */
.L_x_22520:
[----:B------:R-:W-:Y:S05]  /*146e0*/  BSYNC.RECONVERGENT B2 ;  /* 0x0000000000027941 */ /* 0x000fea0003800200 */
.L_x_22519:
        /* <DEDUP_REMOVED lines=62> */
.L_x_22517:
[----:B------:R-:W-:Y:S05]  /*14ad0*/  BSYNC.RECONVERGENT B1 ;  /* 0x0000000000017941 */ /* 0x000fea0003800200 */
.L_x_22516:
        /* <DEDUP_REMOVED lines=23> */
.L_x_22523:
        /* <DEDUP_REMOVED lines=12> */
.L_x_22525:
[----:B------:R-:W-:Y:S05]  /*14d10*/  BSYNC.RECONVERGENT B2 ;  /* 0x0000000000027941 */ /* 0x000fea0003800200 */
.L_x_22524:
        /* <DEDUP_REMOVED lines=62> */
.L_x_22522:
[----:B------:R-:W-:Y:S05]  /*15100*/  BSYNC.RECONVERGENT B1 ;  /* 0x0000000000017941 */ /* 0x000fea0003800200 */
.L_x_22521:
        /* <DEDUP_REMOVED lines=23> */
.L_x_22528:
        /* <DEDUP_REMOVED lines=12> */
.L_x_22530:
[----:B------:R-:W-:Y:S05]  /*15340*/  BSYNC.RECONVERGENT B2 ;  /* 0x0000000000027941 */ /* 0x000fea0003800200 */
.L_x_22529:
        /* <DEDUP_REMOVED lines=62> */
.L_x_22527:
[----:B------:R-:W-:Y:S05]  /*15730*/  BSYNC.RECONVERGENT B1 ;  /* 0x0000000000017941 */ /* 0x000fea0003800200 */
.L_x_22526:
        /* <DEDUP_REMOVED lines=22> */
.L_x_22533:
        /* <DEDUP_REMOVED lines=12> */
.L_x_22535:
[----:B------:R-:W-:Y:S05]  /*15960*/  BSYNC.RECONVERGENT B2 ;  /* 0x0000000000027941 */ /* 0x000fea0003800200 */
.L_x_22534:
        /* <DEDUP_REMOVED lines=62> */
.L_x_22532:
[----:B------:R-:W-:Y:S05]  /*15d50*/  BSYNC.RECONVERGENT B1 ;  /* 0x0000000000017941 */ /* 0x000fea0003800200 */
.L_x_22531:
        /* <DEDUP_REMOVED lines=23> */
.L_x_22538:
        /* <DEDUP_REMOVED lines=15> */
.L_x_22540:
[----:B------:R-:W-:Y:S05]  /*15fc0*/  BSYNC.RECONVERGENT B2 ;  /* 0x0000000000027941 */ /* 0x000fea0003800200 */
.L_x_22539:
        /* <DEDUP_REMOVED lines=60> */
[----:B------:R-:W-:Y:S01]  /*16390*/  LOP3.LUT R8, R8, UR4, R131, 0x96, !PT ;  /* 0x0000000408087c12 */ /* 0x000fe2000f8e9683 */
[----:B------:R-:W-:-:S07]  /*163a0*/  IMAD.MOV.U32 R3, RZ, RZ, RZ ;  /* 0x000000ffff037224 */ /* 0x000fce00078e00ff */
.L_x_22537:
[----:B------:R-:W-:Y:S05]  /*163b0*/  BSYNC.RECONVERGENT B1 ;  /* 0x0000000000017941 */ /* 0x000fea0003800200 */
.L_x_22536:
        /* <DEDUP_REMOVED lines=11> */
[----:B------:R-:W-:-:S05]  /*16470*/  FMUL.FTZ R38, R38, R107 ;  /* 0x0000006b26267220 */ /* 0x000fca0000410000 */
[----:B------:R-:W-:-:S07]  /*16480*/  F2FP.BF16.F32.PACK_AB R131, R38, R37 ;  /* 0x000000252683723e */ /* 0x000fce00000010ff */
.L_x_22500:
        /* <DEDUP_REMOVED lines=21> */
.L_x_22458:
[----:B------:R-:W-:Y:S05]  /*165e0*/  BSYNC.RECONVERGENT B0 ;  /* 0x0000000000007941 */ /* 0x000fea0003800200 */
.L_x_22457:
        /* <DEDUP_REMOVED lines=30> */
.L_x_22546:
        /* <DEDUP_REMOVED lines=12> */
.L_x_22548:
[----:B------:R-:W-:Y:S05]  /*16890*/  BSYNC.RECONVERGENT B2 ;  /* 0x0000000000027941 */ /* 0x000fea0003800200 */
.L_x_22547:
        /* <DEDUP_REMOVED lines=62> */
.L_x_22545:
[----:B------:R-:W-:Y:S05]  /*16c80*/  BSYNC.RECONVERGENT B1 ;  /* 0x0000000000017941 */ /* 0x000fea0003800200 */
.L_x_22544:
        /* <DEDUP_REMOVED lines=13> */
[----:B------:R-:W-:-:S03]  /*16d60*/  IMAD.U32 R25, R44, 0x10000, RZ ;  /* 0x000100002c197824 */ /* 0x000fc600078e00ff */
[----:B------:R-:W-:Y:S02]  /*16d70*/  FSEL R3, R3, RZ, !P0 ;  /* 0x000000ff03037208 */ /* 0x000fe40004000000 */
[----:B------:R-:W-:-:S03]  /*16d80*/  PLOP3.LUT P0, PT, P0, PT, PT, 0x8, 0x80 ;  /* 0x000000000080781c */ /* 0x000fc6000070e170 */
[----:B------:R-:W-:Y:S01]  /*16d90*/  FFMA.FTZ R164, R3, R100, R25 ;  /* 0x0000006403a47223 */ /* 0x000fe20000010019 */
[----:B------:R-:W-:Y:S02]  /*16da0*/  PRMT R3, R128, 0x7632, R3 ;  /* 0x0000763280037816 */ /* 0x000fe40000000003 */
        /* <DEDUP_REMOVED lines=11> */
.L_x_22551:
        /* <DEDUP_REMOVED lines=12> */
.L_x_22553:
[----:B------:R-:W-:Y:S05]  /*16f20*/  BSYNC.RECONVERGENT B2 ;  /* 0x0000000000027941 */ /* 0x000fea0003800200 */
.L_x_22552:
        /* <DEDUP_REMOVED lines=62> */
.L_x_22550:
[----:B------:R-:W-:Y:S05]  /*17310*/  BSYNC.RECONVERGENT B1 ;  /* 0x0000000000017941 */ /* 0x000fea0003800200 */
.L_x_22549:
        /* <DEDUP_REMOVED lines=25> */
.L_x_22556:
        /* <DEDUP_REMOVED lines=12> */
.L_x_22558:
[----:B------:R-:W-:Y:S05]  /*17570*/  BSYNC.RECONVERGENT B2 ;  /* 0x0000000000027941 */ /* 0x000fea0003800200 */
.L_x_22557:
        /* <DEDUP_REMOVED lines=62> */
.L_x_22555:
[----:B------:R-:W-:Y:S05]  /*17960*/  BSYNC.RECONVERGENT B1 ;  /* 0x0000000000017941 */ /* 0x000fea0003800200 */
.L_x_22554:
        /* <DEDUP_REMOVED lines=24> */
.L_x_22561:
        /* <DEDUP_REMOVED lines=12> */
.L_x_22563:
[----:B------:R-:W-:Y:S05]  /*17bb0*/  BSYNC.RECONVERGENT B2 ;  /* 0x0000000000027941 */ /* 0x000fea0003800200 */
.L_x_22562:
        /* <DEDUP_REMOVED lines=62> */
.L_x_22560:
[----:B------:R-:W-:Y:S05]  /*17fa0*/  BSYNC.RECONVERGENT B1 ;  /* 0x0000000000017941 */ /* 0x000fea0003800200 */
.L_x_22559:
        /* <DEDUP_REMOVED lines=25> */
.L_x_22566:
        /* <DEDUP_REMOVED lines=12> */
.L_x_22568:
[----:B------:R-:W-:Y:S05]  /*18200*/  BSYNC.RECONVERGENT B2 ;  /* 0x0000000000027941 */ /* 0x000fea0003800200 */
.L_x_22567:
        /* <DEDUP_REMOVED lines=62> */
.L_x_22565:
[----:B------:R-:W-:Y:S05]  /*185f0*/  BSYNC.RECONVERGENT B1 ;  /* 0x0000000000017941 */ /* 0x000fea0003800200 */
.L_x_22564:
        /* <DEDUP_REMOVED lines=11> */
[----:B------:R-:W-:Y:S02]  /*186b0*/  PLOP3.LUT P3, PT, P3, PT, PT, 0x8, 0x80 ;  /* 0x000000000080781c */ /* 0x000fe40001f6e170 */
[----:B------:R-:W-:Y:S01]  /*186c0*/  MOV R25, R6 ;  /* 0x0000000600197202 */ /* 0x000fe20000000f00 */
[----:B------:R-:W-:Y:S01]  /*186d0*/  FFMA.FTZ R26, R3, R96, R26 ;  /* 0x00000060031a7223 */ /* 0x000fe2000001001a */
        /* <DEDUP_REMOVED lines=10> */
.L_x_22571:
        /* <DEDUP_REMOVED lines=12> */
.L_x_22573:
[----:B------:R-:W-:Y:S05]  /*18840*/  BSYNC.RECONVERGENT B2 ;  /* 0x0000000000027941 */ /* 0x000fea0003800200 */
.L_x_22572:
        /* <DEDUP_REMOVED lines=62> */
.L_x_22570:
[----:B------:R-:W-:Y:S05]  /*18c30*/  BSYNC.RECONVERGENT B1 ;  /* 0x0000000000017941 */ /* 0x000fea0003800200 */
.L_x_22569:
        /* <DEDUP_REMOVED lines=24> */
.L_x_22576:
        /* <DEDUP_REMOVED lines=12> */
.L_x_22578:
[----:B------:R-:W-:Y:S05]  /*18e80*/  BSYNC.RECONVERGENT B2 ;  /* 0x0000000000027941 */ /* 0x000fea0003800200 */
.L_x_22577:
        /* <DEDUP_REMOVED lines=62> */
.L_x_22575:
[----:B------:R-:W-:Y:S05]  /*19270*/  BSYNC.RECONVERGENT B1 ;  /* 0x0000000000017941 */ /* 0x000fea0003800200 */
.L_x_22574:
        /* <DEDUP_REMOVED lines=24> */
.L_x_22581:
        /* <DEDUP_REMOVED lines=15> */
.L_x_22583:
[----:B------:R-:W-:Y:S05]  /*194f0*/  BSYNC.RECONVERGENT B2 ;  /* 0x0000000000027941 */ /* 0x000fea0003800200 */
.L_x_22582:
        /* <DEDUP_REMOVED lines=62> */
.L_x_22580:
[----:B------:R-:W-:Y:S05]  /*198e0*/  BSYNC.RECONVERGENT B1 ;  /* 0x0000000000017941 */ /* 0x000fea0003800200 */
.L_x_22579:
        /* <DEDUP_REMOVED lines=16> */
.L_x_22543:
        /* <DEDUP_REMOVED lines=16> */
.L_x_22587:
        /* <DEDUP_REMOVED lines=12> */
.L_x_22589:
[----:B------:R-:W-:Y:S05]  /*19bb0*/  BSYNC.RECONVERGENT B2 ;  /* 0x0000000000027941 */ /* 0x000fea0003800200 */
.L_x_22588:
        /* <DEDUP_REMOVED lines=62> */
.L_x_22586:
[----:B------:R-:W-:Y:S05]  /*19fa0*/  BSYNC.RECONVERGENT B1 ;  /* 0x0000000000017941 */ /* 0x000fea0003800200 */
.L_x_22585:
        /* <DEDUP_REMOVED lines=28> */
.L_x_22592:
        /* <DEDUP_REMOVED lines=12> */
.L_x_22594:
[----:B------:R-:W-:Y:S05]  /*1a230*/  BSYNC.RECONVERGENT B2 ;  /* 0x0000000000027941 */ /* 0x000fea0003800200 */
.L_x_22593:
        /* <DEDUP_REMOVED lines=62> */
.L_x_22591:
[----:B------:R-:W-:Y:S05]  /*1a620*/  BSYNC.RECONVERGENT B1 ;  /* 0x0000000000017941 */ /* 0x000fea0003800200 */
.L_x_22590:
        /* <DEDUP_REMOVED lines=23> */
.L_x_22597:
        /* <DEDUP_REMOVED lines=12> */
.L_x_22599:
[----:B------:R-:W-:Y:S05]  /*1a860*/  BSYNC.RECONVERGENT B2 ;  /* 0x0000000000027941 */ /* 0x000fea0003800200 */
.L_x_22598:
        /* <DEDUP_REMOVED lines=62> */
.L_x_22596:
[----:B------:R-:W-:Y:S05]  /*1ac50*/  BSYNC.RECONVERGENT B1 ;  /* 0x0000000000017941 */ /* 0x000fea0003800200 */
.L_x_22595:
        /* <DEDUP_REMOVED lines=23> */
.L_x_22602:
        /* <DEDUP_REMOVED lines=12> */
.L_x_22604:
[----:B------:R-:W-:Y:S05]  /*1ae90*/  BSYNC.RECONVERGENT B2 ;  /* 0x0000000000027941 */ /* 0x000fea0003800200 */
.L_x_22603:
        /* <DEDUP_REMOVED lines=62> */
.L_x_22601:
[----:B------:R-:W-:Y:S05]  /*1b280*/  BSYNC.RECONVERGENT B1 ;  /* 0x0000000000017941 */ /* 0x000fea0003800200 */
.L_x_22600:
        /* <DEDUP_REMOVED lines=23> */
.L_x_22607:
        /* <DEDUP_REMOVED lines=12> */
.L_x_22609:
[----:B------:R-:W-:Y:S05]  /*1b4c0*/  BSYNC.RECONVERGENT B2 ;  /* 0x0000000000027941 */ /* 0x000fea0003800200 */
.L_x_22608:
        /* <DEDUP_REMOVED lines=62> */
.L_x_22606:
[----:B------:R-:W-:Y:S05]  /*1b8b0*/  BSYNC.RECONVERGENT B1 ;  /* 0x0000000000017941 */ /* 0x000fea0003800200 */
.L_x_22605:
        /* <DEDUP_REMOVED lines=23> */
.L_x_22612:
        /* <DEDUP_REMOVED lines=12> */
.L_x_22614:
[----:B------:R-:W-:Y:S05]  /*1baf0*/  BSYNC.RECONVERGENT B2 ;  /* 0x0000000000027941 */ /* 0x000fea0003800200 */
.L_x_22613:
        /* <DEDUP_REMOVED lines=62> */
.L_x_22611:
[----:B------:R-:W-:Y:S05]  /*1bee0*/  BSYNC.RECONVERGENT B1 ;  /* 0x0000000000017941 */ /* 0x000fea0003800200 */
.L_x_22610:
        /* <DEDUP_REMOVED lines=22> */
.L_x_22617:
        /* <DEDUP_REMOVED lines=12> */
.L_x_22619:
[----:B------:R-:W-:Y:S05]  /*1c110*/  BSYNC.RECONVERGENT B2 ;  /* 0x0000000000027941 */ /* 0x000fea0003800200 */
.L_x_22618:
        /* <DEDUP_REMOVED lines=62> */
.L_x_22616:
[----:B------:R-:W-:Y:S05]  /*1c500*/  BSYNC.RECONVERGENT B1 ;  /* 0x0000000000017941 */ /* 0x000fea0003800200 */
.L_x_22615:
        /* <DEDUP_REMOVED lines=23> */
.L_x_22622:
        /* <DEDUP_REMOVED lines=15> */
.L_x_22624:
[----:B------:R-:W-:Y:S05]  /*1c770*/  BSYNC.RECONVERGENT B2 ;  /* 0x0000000000027941 */ /* 0x000fea0003800200 */
.L_x_22623:
        /* <DEDUP_REMOVED lines=62> */
.L_x_22621:
[----:B------:R-:W-:Y:S05]  /*1cb60*/  BSYNC.RECONVERGENT B1 ;  /* 0x0000000000017941 */ /* 0x000fea0003800200 */
.L_x_22620:
        /* <DEDUP_REMOVED lines=13> */
.L_x_22584:
        /* <DEDUP_REMOVED lines=21> */
.L_x_22542:
[----:B------:R-:W-:Y:S05]  /*1cd90*/  BSYNC.RECONVERGENT B0 ;  /* 0x0000000000007941 */ /* 0x000fea0003800200 */
.L_x_22541:
        /* <DEDUP_REMOVED lines=30> */
.L_x_22630:
        /* <DEDUP_REMOVED lines=12> */
.L_x_22632:
[----:B------:R-:W-:Y:S05]  /*1d040*/  BSYNC.RECONVERGENT B2 ;  /* 0x0000000000027941 */ /* 0x000fea0003800200 */
.L_x_22631:
        /* <DEDUP_REMOVED lines=62> */
.L_x_22629:
[----:B------:R-:W-:Y:S05]  /*1d430*/  BSYNC.RECONVERGENT B1 ;  /* 0x0000000000017941 */ /* 0x000fea0003800200 */
.L_x_22628:
        /* <DEDUP_REMOVED lines=30> */
.L_x_22635:
        /* <DEDUP_REMOVED lines=12> */
.L_x_22637:
[----:B------:R-:W-:Y:S05]  /*1d6e0*/  BSYNC.RECONVERGENT B2 ;  /* 0x0000000000027941 */ /* 0x000fea0003800200 */
.L_x_22636:
        /* <DEDUP_REMOVED lines=62> */
.L_x_22634:
[----:B------:R-:W-:Y:S05]  /*1dad0*/  BSYNC.RECONVERGENT B1 ;  /* 0x0000000000017941 */ /* 0x000fea0003800200 */
.L_x_22633:
        /* <DEDUP_REMOVED lines=25> */
.L_x_22640:
        /* <DEDUP_REMOVED lines=12> */
.L_x_22642:
[----:B------:R-:W-:Y:S05]  /*1dd30*/  BSYNC.RECONVERGENT B2 ;  /* 0x0000000000027941 */ /* 0x000fea0003800200 */
.L_x_22641:
        /* <DEDUP_REMOVED lines=58> */
[----:B------:R-:W-:-:S03]  /*1e0e0*/  IMAD.WIDE.U32 R42, R6, -0x326172a9, RZ ;  /* 0xcd9e8d57062a7825 */ /* 0x000fc600078e00ff */
[----:B------:R-:W-:Y:S01]  /*1e0f0*/  MOV R6, R42 ;  /* 0x0000002a00067202 */ /* 0x000fe20000000f00 */
[----:B------:R-:W-:Y:S01]  /*1e100*/  IMAD.MOV.U32 R42, RZ, RZ, RZ ;  /* 0x000000ffff2a7224 */ /* 0x000fe200078e00ff */
[----:B------:R-:W-:-:S07]  /*1e110*/  LOP3.LUT R8, R8, UR4, R43, 0x96, !PT ;  /* 0x0000000408087c12 */ /* 0x000fce000f8e962b */
.L_x_22639:
[----:B------:R-:W-:Y:S05]  /*1e120*/  BSYNC.RECONVERGENT B1 ;  /* 0x0000000000017941 */ /* 0x000fea0003800200 */
.L_x_22638:
        /* <DEDUP_REMOVED lines=24> */
.L_x_22645:
        /* <DEDUP_REMOVED lines=12> */
.L_x_22647:
[----:B------:R-:W-:Y:S05]  /*1e370*/  BSYNC.RECONVERGENT B2 ;  /* 0x0000000000027941 */ /* 0x000fea0003800200 */
.L_x_22646:
        /* <DEDUP_REMOVED lines=62> */
.L_x_22644:
[----:B------:R-:W-:Y:S05]  /*1e760*/  BSYNC.RECONVERGENT B1 ;  /* 0x0000000000017941 */ /* 0x000fea0003800200 */
.L_x_22643:
        /* <DEDUP_REMOVED lines=25> */
.L_x_22650:
        /* <DEDUP_REMOVED lines=12> */
.L_x_22652:
[----:B------:R-:W-:Y:S05]  /*1e9c0*/  BSYNC.RECONVERGENT B2 ;  /* 0x0000000000027941 */ /* 0x000fea0003800200 */
.L_x_22651:
        /* <DEDUP_REMOVED lines=62> */
.L_x_22649:
[----:B------:R-:W-:Y:S05]  /*1edb0*/  BSYNC.RECONVERGENT B1 ;  /* 0x0000000000017941 */ /* 0x000fea0003800200 */
.L_x_22648:
        /* <DEDUP_REMOVED lines=24> */
.L_x_22655:
        /* <DEDUP_REMOVED lines=12> */
.L_x_22657:
[----:B------:R-:W-:Y:S05]  /*1f000*/  BSYNC.RECONVERGENT B2 ;  /* 0x0000000000027941 */ /* 0x000fea0003800200 */
.L_x_22656:
        /* <DEDUP_REMOVED lines=62> */
.L_x_22654:
[----:B------:R-:W-:Y:S05]  /*1f3f0*/  BSYNC.RECONVERGENT B1 ;  /* 0x0000000000017941 */ /* 0x000fea0003800200 */
.L_x_22653:
        /* <DEDUP_REMOVED lines=24> */
.L_x_22660:
        /* <DEDUP_REMOVED lines=12> */
.L_x_22662:
[----:B------:R-:W-:Y:S05]  /*1f640*/  BSYNC.RECONVERGENT B2 ;  /* 0x0000000000027941 */ /* 0x000fea0003800200 */
.L_x_22661:
        /* <DEDUP_REMOVED lines=62> */
.L_x_22659:
[----:B------:R-:W-:Y:S05]  /*1fa30*/  BSYNC.RECONVERGENT B1 ;  /* 0x0000000000017941 */ /* 0x000fea0003800200 */
.L_x_22658:
        /* <DEDUP_REMOVED lines=24> */
.L_x_22665:
        /* <DEDUP_REMOVED lines=15> */
.L_x_22667:
[----:B------:R-:W-:Y:S05]  /*1fcb0*/  BSYNC.RECONVERGENT B2 ;  /* 0x0000000000027941 */ /* 0x000fea0003800200 */
.L_x_22666:
        /* <DEDUP_REMOVED lines=62> */
.L_x_22664:
[----:B------:R-:W-:Y:S05]  /*200a0*/  BSYNC.RECONVERGENT B1 ;  /* 0x0000000000017941 */ /* 0x000fea0003800200 */
.L_x_22663:
        /* <DEDUP_REMOVED lines=16> */
.L_x_22627:
        /* <DEDUP_REMOVED lines=16> */
.L_x_22671:
        /* <DEDUP_REMOVED lines=12> */
.L_x_22673:
[----:B------:R-:W-:Y:S05]  /*20370*/  BSYNC.RECONVERGENT B2 ;  /* 0x0000000000027941 */ /* 0x000fea0003800200 */
.L_x_22672:
        /* <DEDUP_REMOVED lines=62> */
.L_x_22670:
[----:B------:R-:W-:Y:S05]  /*20760*/  BSYNC.RECONVERGENT B1 ;  /* 0x0000000000017941 */ /* 0x000fea0003800200 */
.L_x_22669:
        /* <DEDUP_REMOVED lines=29> */
.L_x_22676:
        /* <DEDUP_REMOVED lines=12> */
.L_x_22678:
[----:B------:R-:W-:Y:S05]  /*20a00*/  BSYNC.RECONVERGENT B2 ;  /* 0x0000000000027941 */ /* 0x000fea0003800200 */
.L_x_22677:
        /* <DEDUP_REMOVED lines=62> */
.L_x_22675:
[----:B------:R-:W-:Y:S05]  /*20df0*/  BSYNC.RECONVERGENT B1 ;  /* 0x0000000000017941 */ /* 0x000fea0003800200 */
.L_x_22674:
        /* <DEDUP_REMOVED lines=23> */
.L_x_22681:
        /* <DEDUP_REMOVED lines=12> */
.L_x_22683:
[----:B------:R-:W-:Y:S05]  /*21030*/  BSYNC.RECONVERGENT B2 ;  /* 0x0000000000027941 */ /* 0x000fea0003800200 */
.L_x_22682:
        /* <DEDUP_REMOVED lines=62> */
.L_x_22680:
[----:B------:R-:W-:Y:S05]  /*21420*/  BSYNC.RECONVERGENT B1 ;  /* 0x0000000000017941 */ /* 0x000fea0003800200 */
.L_x_22679:
        /* <DEDUP_REMOVED lines=23> */
.L_x_22686:
        /* <DEDUP_REMOVED lines=12> */
.L_x_22688:
[----:B------:R-:W-:Y:S05]  /*21660*/  BSYNC.RECONVERGENT B2 ;  /* 0x0000000000027941 */ /* 0x000fea0003800200 */
.L_x_22687:
        /* <DEDUP_REMOVED lines=62> */
.L_x_22685:
[----:B------:R-:W-:Y:S05]  /*21a50*/  BSYNC.RECONVERGENT B1 ;  /* 0x0000000000017941 */ /* 0x000fea0003800200 */
.L_x_22684:
        /* <DEDUP_REMOVED lines=23> */
.L_x_22691:
        /* <DEDUP_REMOVED lines=12> */
.L_x_22693:
[----:B------:R-:W-:Y:S05]  /*21c90*/  BSYNC.RECONVERGENT B2 ;  /* 0x0000000000027941 */ /* 0x000fea0003800200 */
.L_x_22692:
        /* <DEDUP_REMOVED lines=60> */
[----:B------:R-:W-:Y:S01]  /*22060*/  LOP3.LUT R8, R8, UR4, R43, 0x96, !PT ;  /* 0x0000000408087c12 */ /* 0x000fe2000f8e962b */
[----:B------:R-:W-:-:S07]  /*22070*/  HFMA2 R43, -RZ, RZ, 0, 0 ;  /* 0x00000000ff2b7431 */ /* 0x000fce00000001ff */
.L_x_22690:
[----:B------:R-:W-:Y:S05]  /*22080*/  BSYNC.RECONVERGENT B1 ;  /* 0x0000000000017941 */ /* 0x000fea0003800200 */
.L_x_22689:
        /* <DEDUP_REMOVED lines=23> */
.L_x_22696:
        /* <DEDUP_REMOVED lines=12> */
.L_x_22698:
[----:B------:R-:W-:Y:S05]  /*222c0*/  BSYNC.RECONVERGENT B2 ;  /* 0x0000000000027941 */ /* 0x000fea0003800200 */
.L_x_22697:
        /* <DEDUP_REMOVED lines=62> */
.L_x_22695:
[----:B------:R-:W-:Y:S05]  /*226b0*/  BSYNC.RECONVERGENT B1 ;  /* 0x0000000000017941 */ /* 0x000fea0003800200 */
.L_x_22694:
        /* <DEDUP_REMOVED lines=22> */
.L_x_22701:
        /* <DEDUP_REMOVED lines=12> */
.L_x_22703:
[----:B------:R-:W-:Y:S05]  /*228e0*/  BSYNC.RECONVERGENT B2 ;  /* 0x0000000000027941 */ /* 0x000fea0003800200 */
.L_x_22702:
        /* <DEDUP_REMOVED lines=62> */
.L_x_22700:
[----:B------:R-:W-:Y:S05]  /*22cd0*/  BSYNC.RECONVERGENT B1 ;  /* 0x0000000000017941 */ /* 0x000fea0003800200 */
.L_x_22699:
        /* <DEDUP_REMOVED lines=23> */
.L_x_22706:
        /* <DEDUP_REMOVED lines=15> */
.L_x_22708:
[----:B------:R-:W-:Y:S05]  /*22f40*/  BSYNC.RECONVERGENT B2 ;  /* 0x0000000000027941 */ /* 0x000fea0003800200 */
.L_x_22707:
        /* <DEDUP_REMOVED lines=62> */
.L_x_22705:
[----:B------:R-:W-:Y:S05]  /*23330*/  BSYNC.RECONVERGENT B1 ;  /* 0x0000000000017941 */ /* 0x000fea0003800200 */
.L_x_22704:
        /* <DEDUP_REMOVED lines=13> */
.L_x_22668:
        /* <DEDUP_REMOVED lines=21> */
.L_x_22626:
[----:B------:R-:W-:Y:S05]  /*23560*/  BSYNC.RECONVERGENT B0 ;  /* 0x0000000000007941 */ /* 0x000fea0003800200 */
.L_x_22625:
        /* <DEDUP_REMOVED lines=30> */
.L_x_22714:
        /* <DEDUP_REMOVED lines=12> */
.L_x_22716:
[----:B------:R-:W-:Y:S05]  /*23810*/  BSYNC.RECONVERGENT B2 ;  /* 0x0000000000027941 */ /* 0x000fea0003800200 */
.L_x_22715:
        /* <DEDUP_REMOVED lines=60> */
[----:B------:R-:W-:Y:S01]  /*23be0*/  MOV R6, R22 ;  /* 0x0000001600067202 */ /* 0x000fe20000000f00 */
[----:B------:R-:W-:-:S07]  /*23bf0*/  IMAD.MOV.U32 R22, RZ, RZ, R170 ;  /* 0x000000ffff167224 */ /* 0x000fce00078e00aa */
.L_x_22713:
[----:B------:R-:W-:Y:S05]  /*23c00*/  BSYNC.RECONVERGENT B1 ;  /* 0x0000000000017941 */ /* 0x000fea0003800200 */
.L_x_22712:
[----:B------:R-:W0:Y:S01]  /*23c10*/  LDC R174, c[0x0][0x408] ;  /* 0x00010200ffae7b82 */ /* 0x000e220000000800 */
[----:B------:R-:W-:Y:S01]  /*23c20*/  HFMA2 R190, -RZ, RZ, 0.1171875, 0 ;  /* 0x2f800000ffbe7431 */ /* 0x000fe200000001ff */
[----:B------:R-:W-:Y:S01]  /*23c30*/  I2FP.F32.U32 R22, R22 ;  /* 0x0000001600167245 */ /* 0x000fe20000201000 */
[----:B-----5:R-:W-:Y:S01]  /*23c40*/  IMAD.U32 R3, R128, 0x10000, RZ ;  /* 0x0001000080037824 */ /* 0x020fe200078e00ff */
[----:B------:R-:W-:Y:S01]  /*23c50*/  LOP3.LUT R0, R0, 0xfffffffd, RZ, 0xc0, !PT ;  /* 0xfffffffd00007812 */ /* 0x000fe200078ec0ff */
[----:B------:R-:W-:Y:S02]  /*23c60*/  BSSY.RECONVERGENT B1, `(.L_x_22717) ;  /* 0x0000064000017945 */ /* 0x000fe40003800200 */
[----:B------:R-:W-:Y:S01]  /*23c70*/  FMUL.FTZ R3, R3, R167 ;  /* 0x000000a703037220 */ /* 0x000fe20000410000 */
[----:B------:R-:W1:Y:S01]  /*23c80*/  LDC R175, c[0x0][0x404] ;  /* 0x00010100ffaf7b82 */ /* 0x000e620000000800 */
[----:B------:R-:W-:Y:S02]  /*23c90*/  FFMA.FTZ R22, R22, R190, 1.1641532182693481445e-10 ;  /* 0x2f00000016167423 */ /* 0x000fe400000100be */
[----:B0-----:R-:W-:-:S03]  /*23ca0*/  FMUL.FTZ R3, R3, R174 ;  /* 0x000000ae03037220 */ /* 0x001fc60000410000 */
[----:B-1----:R-:W-:Y:S01]  /*23cb0*/  FSETP.GTU.FTZ.AND P0, PT, R22, R175, PT ;  /* 0x000000af1600720b */ /* 0x002fe20003f1c000 */
[----:B------:R-:W-:-:S03]  /*23cc0*/  IMAD.U32 R22, R44, 0x10000, RZ ;  /* 0x000100002c167824 */ /* 0x000fc600078e00ff */
[----:B------:R-:W-:Y:S02]  /*23cd0*/  FSEL R3, R3, RZ, !P0 ;  /* 0x000000ff03037208 */ /* 0x000fe40004000000 */
[----:B------:R-:W-:-:S03]  /*23ce0*/  PLOP3.LUT P0, PT, P0, PT, PT, 0x8, 0x80 ;  /* 0x000000000080781c */ /* 0x000fc6000070e170 */
[----:B------:R-:W-:Y:S01]  /*23cf0*/  FFMA.FTZ R170, R3, R84, R22 ;  /* 0x0000005403aa7223 */ /* 0x000fe20000010016 */
[----:B------:R-:W-:Y:S01]  /*23d00*/  HFMA2 R22, -RZ, RZ, 0, 1.1920928955078125e-07 ;  /* 0x00000002ff167431 */ /* 0x000fe200000001ff */
[----:B------:R-:W-:Y:S01]  /*23d10*/  PRMT R3, R128, 0x7632, R3 ;  /* 0x0000763280037816 */ /* 0x000fe20000000003 */
[----:B------:R-:W-:Y:S02]  /*23d20*/  IMAD.MOV.U32 R128, RZ, RZ, R6 ;  /* 0x000000ffff807224 */ /* 0x000fe400078e0006 */
[----:B------:R-:W-:-:S05]  /*23d30*/  IMAD.MOV.U32 R184, RZ, RZ, R170 ;  /* 0x000000ffffb87224 */ /* 0x000fca00078e00aa */
        /* <DEDUP_REMOVED lines=11> */
.L_x_22719:
        /* <DEDUP_REMOVED lines=12> */
.L_x_22721:
[----:B------:R-:W-:Y:S05]  /*23eb0*/  BSYNC.RECONVERGENT B2 ;  /* 0x0000000000027941 */ /* 0x000fea0003800200 */
.L_x_22720:
        /* <DEDUP_REMOVED lines=62> */
.L_x_22718:
[----:B------:R-:W-:Y:S05]  /*242a0*/  BSYNC.RECONVERGENT B1 ;  /* 0x0000000000017941 */ /* 0x000fea0003800200 */
.L_x_22717:
        /* <DEDUP_REMOVED lines=25> */
.L_x_22724:
        /* <DEDUP_REMOVED lines=12> */
.L_x_22726:
[----:B------:R-:W-:Y:S05]  /*24500*/  BSYNC.RECONVERGENT B2 ;  /* 0x0000000000027941 */ /* 0x000fea0003800200 */
.L_x_22725:
        /* <DEDUP_REMOVED lines=62> */
.L_x_22723:
[----:B------:R-:W-:Y:S05]  /*248f0*/  BSYNC.RECONVERGENT B1 ;  /* 0x0000000000017941 */ /* 0x000fea0003800200 */
.L_x_22722:
        /* <DEDUP_REMOVED lines=24> */
.L_x_22729:
        /* <DEDUP_REMOVED lines=12> */
.L_x_22731:
[----:B------:R-:W-:Y:S05]  /*24b40*/  BSYNC.RECONVERGENT B2 ;  /* 0x0000000000027941 */ /* 0x000fea0003800200 */
.L_x_22730:
        /* <DEDUP_REMOVED lines=62> */
.L_x_22728:
[----:B------:R-:W-:Y:S05]  /*24f30*/  BSYNC.RECONVERGENT B1 ;  /* 0x0000000000017941 */ /* 0x000fea0003800200 */
.L_x_22727:
        /* <DEDUP_REMOVED lines=25> */
.L_x_22734:
        /* <DEDUP_REMOVED lines=12> */
.L_x_22736:
[----:B------:R-:W-:Y:S05]  /*25190*/  BSYNC.RECONVERGENT B2 ;  /* 0x0000000000027941 */ /* 0x000fea0003800200 */
.L_x_22735:
        /* <DEDUP_REMOVED lines=62> */
.L_x_22733:
[----:B------:R-:W-:Y:S05]  /*25580*/  BSYNC.RECONVERGENT B1 ;  /* 0x0000000000017941 */ /* 0x000fea0003800200 */
.L_x_22732:
        /* <DEDUP_REMOVED lines=24> */
.L_x_22739:
        /* <DEDUP_REMOVED lines=12> */
.L_x_22741:
[----:B------:R-:W-:Y:S05]  /*257d0*/  BSYNC.RECONVERGENT B2 ;  /* 0x0000000000027941 */ /* 0x000fea0003800200 */
.L_x_22740:
        /* <DEDUP_REMOVED lines=62> */
.L_x_22738:
[----:B------:R-:W-:Y:S05]  /*25bc0*/  BSYNC.RECONVERGENT B1 ;  /* 0x0000000000017941 */ /* 0x000fea0003800200 */
.L_x_22737:
        /* <DEDUP_REMOVED lines=24> */
.L_x_22744:
        /* <DEDUP_REMOVED lines=12> */
.L_x_22746:
[----:B------:R-:W-:Y:S05]  /*25e10*/  BSYNC.RECONVERGENT B2 ;  /* 0x0000000000027941 */ /* 0x000fea0003800200 */
.L_x_22745:
        /* <DEDUP_REMOVED lines=62> */
.L_x_22743:
[----:B------:R-:W-:Y:S05]  /*26200*/  BSYNC.RECONVERGENT B1 ;  /* 0x0000000000017941 */ /* 0x000fea0003800200 */
.L_x_22742:
        /* <DEDUP_REMOVED lines=24> */
.L_x_22749:
        /* <DEDUP_REMOVED lines=15> */
.L_x_22751:
[----:B------:R-:W-:Y:S05]  /*26480*/  BSYNC.RECONVERGENT B2 ;  /* 0x0000000000027941 */ /* 0x000fea0003800200 */
.L_x_22750:
        /* <DEDUP_REMOVED lines=62> */
.L_x_22748:
[----:B------:R-:W-:Y:S05]  /*26870*/  BSYNC.RECONVERGENT B1 ;  /* 0x0000000000017941 */ /* 0x000fea0003800200 */
.L_x_22747:
        /* <DEDUP_REMOVED lines=16> */
.L_x_22711:
        /* <DEDUP_REMOVED lines=16> */
.L_x_22755:
        /* <DEDUP_REMOVED lines=12> */
.L_x_22757:
[----:B------:R-:W-:Y:S05]  /*26b40*/  BSYNC.RECONVERGENT B2 ;  /* 0x0000000000027941 */ /* 0x000fea0003800200 */
.L_x_22756:
        /* <DEDUP_REMOVED lines=62> */
.L_x_22754:
[----:B------:R-:W-:Y:S05]  /*26f30*/  BSYNC.RECONVERGENT B1 ;  /* 0x0000000000017941 */ /* 0x000fea0003800200 */
.L_x_22753:
        /* <DEDUP_REMOVED lines=11> */
[----:B------:R-:W-:-:S03]  /*26ff0*/  IMAD.MOV.U32 R22, RZ, RZ, 0x2 ;  /* 0x00000002ff167424 */ /* 0x000fc600078e00ff */
[----:B------:R-:W-:Y:S02]  /*27000*/  FSEL R3, R3, RZ, !P0 ;  /* 0x000000ff03037208 */ /* 0x000fe40004000000 */
[----:B------:R-:W-:-:S03]  /*27010*/  PLOP3.LUT P0, PT, P0, PT, PT, 0x8, 0x80 ;  /* 0x000000000080781c */ /* 0x000fc6000070e170 */
[----:B------:R-:W-:Y:S01]  /*27020*/  FMUL.FTZ R170, R3, R84 ;  /* 0x0000005403aa7220 */ /* 0x000fe20000410000 */
[----:B------:R-:W-:Y:S02]  /*27030*/  PRMT R3, R128, 0x7632, R3 ;  /* 0x0000763280037816 */ /* 0x000fe40000000003 */
[----:B------:R-:W-:Y:S01]  /*27040*/  MOV R128, R6 ;  /* 0x0000000600807202 */ /* 0x000fe20000000f00 */
[----:B------:R-:W-:-:S06]  /*27050*/  IMAD.MOV.U32 R184, RZ, RZ, R170 ;  /* 0x000000ffffb87224 */ /* 0x000fcc00078e00aa */
        /* <DEDUP_REMOVED lines=11> */
.L_x_22760:
        /* <DEDUP_REMOVED lines=12> */
.L_x_22762:
[----:B------:R-:W-:Y:S05]  /*271d0*/  BSYNC.RECONVERGENT B2 ;  /* 0x0000000000027941 */ /* 0x000fea0003800200 */
.L_x_22761:
        /* <DEDUP_REMOVED lines=62> */
.L_x_22759:
[----:B------:R-:W-:Y:S05]  /*275c0*/  BSYNC.RECONVERGENT B1 ;  /* 0x0000000000017941 */ /* 0x000fea0003800200 */
.L_x_22758:
        /* <DEDUP_REMOVED lines=23> */
.L_x_22765:
        /* <DEDUP_REMOVED lines=12> */
.L_x_22767:
[----:B------:R-:W-:Y:S05]  /*27800*/  BSYNC.RECONVERGENT B2 ;  /* 0x0000000000027941 */ /* 0x000fea0003800200 */
.L_x_22766:
        /* <DEDUP_REMOVED lines=62> */
.L_x_22764:
[----:B------:R-:W-:Y:S05]  /*27bf0*/  BSYNC.RECONVERGENT B1 ;  /* 0x0000000000017941 */ /* 0x000fea0003800200 */
.L_x_22763:
        /* <DEDUP_REMOVED lines=8> */
[----:B------:R-:W-:Y:S01]  /*27c80*/  FSEL R3, R22, RZ, !P1 ;  /* 0x000000ff16037208 */ /* 0x000fe20004800000 */
[----:B------:R-:W-:Y:S01]  /*27c90*/  IMAD.MOV.U32 R22, RZ, RZ, 0x2 ;  /* 0x00000002ff167424 */ /* 0x000fe200078e00ff */
        /* <DEDUP_REMOVED lines=13> */
.L_x_22770:
        /* <DEDUP_REMOVED lines=12> */
.L_x_22772:
[----:B------:R-:W-:Y:S05]  /*27e30*/  BSYNC.RECONVERGENT B2 ;  /* 0x0000000000027941 */ /* 0x000fea0003800200 */
.L_x_22771:
        /* <DEDUP_REMOVED lines=62> */
.L_x_22769:
[----:B------:R-:W-:Y:S05]  /*28220*/  BSYNC.RECONVERGENT B1 ;  /* 0x0000000000017941 */ /* 0x000fea0003800200 */
.L_x_22768:
        /* <DEDUP_REMOVED lines=23> */
.L_x_22775:
        /* <DEDUP_REMOVED lines=12> */
.L_x_22777:
[----:B------:R-:W-:Y:S05]  /*28460*/  BSYNC.RECONVERGENT B2 ;  /* 0x0000000000027941 */ /* 0x000fea0003800200 */
.L_x_22776:
        /* <DEDUP_REMOVED lines=51> */
[----:B------:R-:W-:Y:S01]  /*287a0*/  HFMA2 R133, -RZ, RZ, 0, 0 ;  /* 0x00000000ff857431 */ /* 0x000fe200000001ff */
        /* <DEDUP_REMOVED lines=10> */
.L_x_22774:
[----:B------:R-:W-:Y:S05]  /*28850*/  BSYNC.RECONVERGENT B1 ;  /* 0x0000000000017941 */ /* 0x000fea0003800200 */
.L_x_22773:
        /* <DEDUP_REMOVED lines=23> */
.L_x_22780:
        /* <DEDUP_REMOVED lines=12> */
.L_x_22782:
[----:B------:R-:W-:Y:S05]  /*28a90*/  BSYNC.RECONVERGENT B2 ;  /* 0x0000000000027941 */ /* 0x000fea0003800200 */
.L_x_22781:
        /* <DEDUP_REMOVED lines=62> */
.L_x_22779:
[----:B------:R-:W-:Y:S05]  /*28e80*/  BSYNC.RECONVERGENT B1 ;  /* 0x0000000000017941 */ /* 0x000fea0003800200 */
.L_x_22778:
        /* <DEDUP_REMOVED lines=22> */
.L_x_22785:
        /* <DEDUP_REMOVED lines=12> */
.L_x_22787:
[----:B------:R-:W-:Y:S05]  /*290b0*/  BSYNC.RECONVERGENT B2 ;  /* 0x0000000000027941 */ /* 0x000fea0003800200 */
.L_x_22786:
        /* <DEDUP_REMOVED lines=62> */
.L_x_22784:
[----:B------:R-:W-:Y:S05]  /*294a0*/  BSYNC.RECONVERGENT B1 ;  /* 0x0000000000017941 */ /* 0x000fea0003800200 */
.L_x_22783:
        /* <DEDUP_REMOVED lines=23> */
.L_x_22790:
        /* <DEDUP_REMOVED lines=15> */
.L_x_22792:
[----:B------:R-:W-:Y:S05]  /*29710*/  BSYNC.RECONVERGENT B2 ;  /* 0x0000000000027941 */ /* 0x000fea0003800200 */
.L_x_22791:
        /* <DEDUP_REMOVED lines=62> */
.L_x_22789:
[----:B------:R-:W-:Y:S05]  /*29b00*/  BSYNC.RECONVERGENT B1 ;  /* 0x0000000000017941 */ /* 0x000fea0003800200 */
.L_x_22788:
        /* <DEDUP_REMOVED lines=13> */
.L_x_22752:
        /* <DEDUP_REMOVED lines=21> */
.L_x_22710:
[----:B------:R-:W-:Y:S05]  /*29d30*/  BSYNC.RECONVERGENT B0 ;  /* 0x0000000000007941 */ /* 0x000fea0003800200 */
.L_x_22709:
        /* <DEDUP_REMOVED lines=30> */
.L_x_22798:
        /* <DEDUP_REMOVED lines=12> */
.L_x_22800:
[----:B------:R-:W-:Y:S05]  /*29fe0*/  BSYNC.RECONVERGENT B2 ;  /* 0x0000000000027941 */ /* 0x000fea0003800200 */
.L_x_22799:
        /* <DEDUP_REMOVED lines=62> */
.L_x_22797:
[----:B------:R-:W-:Y:S05]  /*2a3d0*/  BSYNC.RECONVERGENT B1 ;  /* 0x0000000000017941 */ /* 0x000fea0003800200 */
.L_x_22796:
        /* <DEDUP_REMOVED lines=30> */
.L_x_22803:
        /* <DEDUP_REMOVED lines=12> */
.L_x_22805:
[----:B------:R-:W-:Y:S05]  /*2a680*/  BSYNC.RECONVERGENT B2 ;  /* 0x0000000000027941 */ /* 0x000fea0003800200 */
.L_x_22804:
        /* <DEDUP_REMOVED lines=62> */
.L_x_22802:
[----:B------:R-:W-:Y:S05]  /*2aa70*/  BSYNC.RECONVERGENT B1 ;  /* 0x0000000000017941 */ /* 0x000fea0003800200 */
.L_x_22801:
        /* <DEDUP_REMOVED lines=25> */
.L_x_22808:
        /* <DEDUP_REMOVED lines=12> */
.L_x_22810:
[----:B------:R-:W-:Y:S05]  /*2acd0*/  BSYNC.RECONVERGENT B2 ;  /* 0x0000000000027941 */ /* 0x000fea0003800200 */
.L_x_22809:
        /* <DEDUP_REMOVED lines=62> */
.L_x_22807:
[----:B------:R-:W-:Y:S05]  /*2b0c0*/  BSYNC.RECONVERGENT B1 ;  /* 0x0000000000017941 */ /* 0x000fea0003800200 */
.L_x_22806:
        /* <DEDUP_REMOVED lines=24> */
.L_x_22813:
        /* <DEDUP_REMOVED lines=12> */
.L_x_22815:
[----:B------:R-:W-:Y:S05]  /*2b310*/  BSYNC.RECONVERGENT B2 ;  /* 0x0000000000027941 */ /* 0x000fea0003800200 */
.L_x_22814:
        /* <DEDUP_REMOVED lines=62> */
.L_x_22812:
[----:B------:R-:W-:Y:S05]  /*2b700*/  BSYNC.RECONVERGENT B1 ;  /* 0x0000000000017941 */ /* 0x000fea0003800200 */
.L_x_22811:
        /* <DEDUP_REMOVED lines=25> */
.L_x_22818:
        /* <DEDUP_REMOVED lines=12> */
.L_x_22820:
[----:B------:R-:W-:Y:S05]  /*2b960*/  BSYNC.RECONVERGENT B2 ;  /* 0x0000000000027941 */ /* 0x000fea0003800200 */
.L_x_22819:
        /* <DEDUP_REMOVED lines=62> */
.L_x_22817:
[----:B------:R-:W-:Y:S05]  /*2bd50*/  BSYNC.RECONVERGENT B1 ;  /* 0x0000000000017941 */ /* 0x000fea0003800200 */
.L_x_22816:
        /* <DEDUP_REMOVED lines=24> */
.L_x_22823:
        /* <DEDUP_REMOVED lines=12> */
.L_x_22825:
[----:B------:R-:W-:Y:S05]  /*2bfa0*/  BSYNC.RECONVERGENT B2 ;  /* 0x0000000000027941 */ /* 0x000fea0003800200 */
.L_x_22824:
        /* <DEDUP_REMOVED lines=62> */
.L_x_22822:
[----:B------:R-:W-:Y:S05]  /*2c390*/  BSYNC.RECONVERGENT B1 ;  /* 0x0000000000017941 */ /* 0x000fea0003800200 */
.L_x_22821:
        /* <DEDUP_REMOVED lines=24> */
.L_x_22828:
        /* <DEDUP_REMOVED lines=12> */
.L_x_22830:
[----:B------:R-:W-:Y:S05]  /*2c5e0*/  BSYNC.RECONVERGENT B2 ;  /* 0x0000000000027941 */ /* 0x000fea0003800200 */
.L_x_22829:
        /* <DEDUP_REMOVED lines=62> */
.L_x_22827:
[----:B------:R-:W-:Y:S05]  /*2c9d0*/  BSYNC.RECONVERGENT B1 ;  /* 0x0000000000017941 */ /* 0x000fea0003800200 */
.L_x_22826:
        /* <DEDUP_REMOVED lines=24> */
.L_x_22833:
        /* <DEDUP_REMOVED lines=15> */
.L_x_22835:
[----:B------:R-:W-:Y:S05]  /*2cc50*/  BSYNC.RECONVERGENT B2 ;  /* 0x0000000000027941 */ /* 0x000fea0003800200 */
.L_x_22834:
        /* <DEDUP_REMOVED lines=62> */
.L_x_22832:
[----:B------:R-:W-:Y:S05]  /*2d040*/  BSYNC.RECONVERGENT B1 ;  /* 0x0000000000017941 */ /* 0x000fea0003800200 */
.L_x_22831:
        /* <DEDUP_REMOVED lines=16> */
.L_x_22795:
        /* <DEDUP_REMOVED lines=16> */
.L_x_22839:
        /* <DEDUP_REMOVED lines=12> */
.L_x_22841:
[----:B------:R-:W-:Y:S05]  /*2d310*/  BSYNC.RECONVERGENT B2 ;  /* 0x0000000000027941 */ /* 0x000fea0003800200 */
.L_x_22840:
        /* <DEDUP_REMOVED lines=62> */
.L_x_22838:
[----:B------:R-:W-:Y:S05]  /*2d700*/  BSYNC.RECONVERGENT B1 ;  /* 0x0000000000017941 */ /* 0x000fea0003800200 */
.L_x_22837:
        /* <DEDUP_REMOVED lines=29> */
.L_x_22844:
        /* <DEDUP_REMOVED lines=12> */
.L_x_22846:
[----:B------:R-:W-:Y:S05]  /*2d9a0*/  BSYNC.RECONVERGENT B2 ;  /* 0x0000000000027941 */ /* 0x000fea0003800200 */
.L_x_22845:
        /* <DEDUP_REMOVED lines=62> */
.L_x_22843:
[----:B------:R-:W-:Y:S05]  /*2dd90*/  BSYNC.RECONVERGENT B1 ;  /* 0x0000000000017941 */ /* 0x000fea0003800200 */
.L_x_22842:
        /* <DEDUP_REMOVED lines=23> */
.L_x_22849:
        /* <DEDUP_REMOVED lines=12> */
.L_x_22851:
[----:B------:R-:W-:Y:S05]  /*2dfd0*/  BSYNC.RECONVERGENT B2 ;  /* 0x0000000000027941 */ /* 0x000fea0003800200 */
.L_x_22850:
        /* <DEDUP_REMOVED lines=62> */
.L_x_22848:
[----:B------:R-:W-:Y:S05]  /*2e3c0*/  BSYNC.RECONVERGENT B1 ;  /* 0x0000000000017941 */ /* 0x000fea0003800200 */
.L_x_22847:
        /* <DEDUP_REMOVED lines=23> */
.L_x_22854:
        /* <DEDUP_REMOVED lines=12> */
.L_x_22856:
[----:B------:R-:W-:Y:S05]  /*2e600*/  BSYNC.RECONVERGENT B2 ;  /* 0x0000000000027941 */ /* 0x000fea0003800200 */
.L_x_22855:
        /* <DEDUP_REMOVED lines=62> */
.L_x_22853:
[----:B------:R-:W-:Y:S05]  /*2e9f0*/  BSYNC.RECONVERGENT B1 ;  /* 0x0000000000017941 */ /* 0x000fea0003800200 */
.L_x_22852:
        /* <DEDUP_REMOVED lines=23> */
.L_x_22859:
        /* <DEDUP_REMOVED lines=12> */
.L_x_22861:
[----:B------:R-:W-:Y:S05]  /*2ec30*/  BSYNC.RECONVERGENT B2 ;  /* 0x0000000000027941 */ /* 0x000fea0003800200 */
.L_x_22860:
        /* <DEDUP_REMOVED lines=62> */
.L_x_22858:
[----:B------:R-:W-:Y:S05]  /*2f020*/  BSYNC.RECONVERGENT B1 ;  /* 0x0000000000017941 */ /* 0x000fea0003800200 */
.L_x_22857:
        /* <DEDUP_REMOVED lines=23> */
.L_x_22864:
        /* <DEDUP_REMOVED lines=12> */
.L_x_22866:
[----:B------:R-:W-:Y:S05]  /*2f260*/  BSYNC.RECONVERGENT B2 ;  /* 0x0000000000027941 */ /* 0x000fea0003800200 */
.L_x_22865:
        /* <DEDUP_REMOVED lines=62> */
.L_x_22863:
[----:B------:R-:W-:Y:S05]  /*2f650*/  BSYNC.RECONVERGENT B1 ;  /* 0x0000000000017941 */ /* 0x000fea0003800200 */
.L_x_22862:
        /* <DEDUP_REMOVED lines=22> */
.L_x_22869:
        /* <DEDUP_REMOVED lines=12> */
.L_x_22871:
[----:B------:R-:W-:Y:S05]  /*2f880*/  BSYNC.RECONVERGENT B2 ;  /* 0x0000000000027941 */ /* 0x000fea0003800200 */
.L_x_22870:
        /* <DEDUP_REMOVED lines=62> */
.L_x_22868:
[----:B------:R-:W-:Y:S05]  /*2fc70*/  BSYNC.RECONVERGENT B1 ;  /* 0x0000000000017941 */ /* 0x000fea0003800200 */
.L_x_22867:
        /* <DEDUP_REMOVED lines=23> */
.L_x_22874:
        /* <DEDUP_REMOVED lines=15> */
.L_x_22876:
[----:B------:R-:W-:Y:S05]  /*2fee0*/  BSYNC.RECONVERGENT B2 ;  /* 0x0000000000027941 */ /* 0x000fea0003800200 */
.L_x_22875:
        /* <DEDUP_REMOVED lines=62> */
.L_x_22873:
[----:B------:R-:W-:Y:S05]  /*302d0*/  BSYNC.RECONVERGENT B1 ;  /* 0x0000000000017941 */ /* 0x000fea0003800200 */
.L_x_22872:
        /* <DEDUP_REMOVED lines=13> */
.L_x_22836:
        /* <DEDUP_REMOVED lines=21> */
.L_x_22794:
[----:B------:R-:W-:Y:S05]  /*30500*/  BSYNC.RECONVERGENT B0 ;  /* 0x0000000000007941 */ /* 0x000fea0003800200 */
.L_x_22793:
        /* <DEDUP_REMOVED lines=30> */
.L_x_22882:
        /* <DEDUP_REMOVED lines=12> */
.L_x_22884:
[----:B------:R-:W-:Y:S05]  /*307b0*/  BSYNC.RECONVERGENT B2 ;  /* 0x0000000000027941 */ /* 0x000fea0003800200 */
.L_x_22883:
        /* <DEDUP_REMOVED lines=62> */
.L_x_22881:
[----:B------:R-:W-:Y:S05]  /*30ba0*/  BSYNC.RECONVERGENT B1 ;  /* 0x0000000000017941 */ /* 0x000fea0003800200 */
.L_x_22880:
        /* <DEDUP_REMOVED lines=30> */
.L_x_22887:
        /* <DEDUP_REMOVED lines=12> */
.L_x_22889:
[----:B------:R-:W-:Y:S05]  /*30e50*/  BSYNC.RECONVERGENT B2 ;  /* 0x0000000000027941 */ /* 0x000fea0003800200 */
.L_x_22888:
        /* <DEDUP_REMOVED lines=62> */
.L_x_22886:
[----:B------:R-:W-:Y:S05]  /*31240*/  BSYNC.RECONVERGENT B1 ;  /* 0x0000000000017941 */ /* 0x000fea0003800200 */
.L_x_22885:
        /* <DEDUP_REMOVED lines=25> */
.L_x_22892:
        /* <DEDUP_REMOVED lines=12> */
.L_x_22894:
[----:B------:R-:W-:Y:S05]  /*314a0*/  BSYNC.RECONVERGENT B2 ;  /* 0x0000000000027941 */ /* 0x000fea0003800200 */
.L_x_22893:
        /* <DEDUP_REMOVED lines=62> */
.L_x_22891:
[----:B------:R-:W-:Y:S05]  /*31890*/  BSYNC.RECONVERGENT B1 ;  /* 0x0000000000017941 */ /* 0x000fea0003800200 */
.L_x_22890:
        /* <DEDUP_REMOVED lines=24> */
.L_x_22897:
        /* <DEDUP_REMOVED lines=12> */
.L_x_22899:
[----:B------:R-:W-:Y:S05]  /*31ae0*/  BSYNC.RECONVERGENT B2 ;  /* 0x0000000000027941 */ /* 0x000fea0003800200 */
.L_x_22898:
        /* <DEDUP_REMOVED lines=62> */
.L_x_22896:
[----:B------:R-:W-:Y:S05]  /*31ed0*/  BSYNC.RECONVERGENT B1 ;  /* 0x0000000000017941 */ /* 0x000fea0003800200 */
.L_x_22895:
        /* <DEDUP_REMOVED lines=25> */
.L_x_22902:
        /* <DEDUP_REMOVED lines=12> */
.L_x_22904:
[----:B------:R-:W-:Y:S05]  /*32130*/  BSYNC.RECONVERGENT B2 ;  /* 0x0000000000027941 */ /* 0x000fea0003800200 */
.L_x_22903:
        /* <DEDUP_REMOVED lines=62> */
.L_x_22901:
[----:B------:R-:W-:Y:S05]  /*32520*/  BSYNC.RECONVERGENT B1 ;  /* 0x0000000000017941 */ /* 0x000fea0003800200 */
.L_x_22900:
        /* <DEDUP_REMOVED lines=24> */
.L_x_22907:
        /* <DEDUP_REMOVED lines=12> */
.L_x_22909:
[----:B------:R-:W-:Y:S05]  /*32770*/  BSYNC.RECONVERGENT B2 ;  /* 0x0000000000027941 */ /* 0x000fea0003800200 */
.L_x_22908:
        /* <DEDUP_REMOVED lines=62> */
.L_x_22906:
[----:B------:R-:W-:Y:S05]  /*32b60*/  BSYNC.RECONVERGENT B1 ;  /* 0x0000000000017941 */ /* 0x000fea0003800200 */
.L_x_22905:
        /* <DEDUP_REMOVED lines=24> */
.L_x_22912:
        /* <DEDUP_REMOVED lines=12> */
.L_x_22914:
[----:B------:R-:W-:Y:S05]  /*32db0*/  BSYNC.RECONVERGENT B2 ;  /* 0x0000000000027941 */ /* 0x000fea0003800200 */
.L_x_22913:
        /* <DEDUP_REMOVED lines=62> */
.L_x_22911:
[----:B------:R-:W-:Y:S05]  /*331a0*/  BSYNC.RECONVERGENT B1 ;  /* 0x0000000000017941 */ /* 0x000fea0003800200 */
.L_x_22910:
        /* <DEDUP_REMOVED lines=24> */
.L_x_22917:
        /* <DEDUP_REMOVED lines=15> */
.L_x_22919:
[----:B------:R-:W-:Y:S05]  /*33420*/  BSYNC.RECONVERGENT B2 ;  /* 0x0000000000027941 */ /* 0x000fea0003800200 */
.L_x_22918:
        /* <DEDUP_REMOVED lines=62> */
.L_x_22916:
[----:B------:R-:W-:Y:S05]  /*33810*/  BSYNC.RECONVERGENT B1 ;  /* 0x0000000000017941 */ /* 0x000fea0003800200 */
.L_x_22915:
        /* <DEDUP_REMOVED lines=16> */
.L_x_22879:
        /* <DEDUP_REMOVED lines=16> */
.L_x_22923:
        /* <DEDUP_REMOVED lines=12> */
.L_x_22925:
[----:B------:R-:W-:Y:S05]  /*33ae0*/  BSYNC.RECONVERGENT B2 ;  /* 0x0000000000027941 */ /* 0x000fea0003800200 */
.L_x_22924:
        /* <DEDUP_REMOVED lines=62> */
.L_x_22922:
[----:B------:R-:W-:Y:S05]  /*33ed0*/  BSYNC.RECONVERGENT B1 ;  /* 0x0000000000017941 */ /* 0x000fea0003800200 */
.L_x_22921:
        /* <DEDUP_REMOVED lines=11> */
[----:B------:R-:W-:-:S03]  /*33f90*/  HFMA2 R18, -RZ, RZ, 0, 1.1920928955078125e-07 ;  /* 0x00000002ff127431 */ /* 0x000fc600000001ff */
[----:B------:R-:W-:Y:S02]  /*33fa0*/  FSEL R3, R3, RZ, !P0 ;  /* 0x000000ff03037208 */ /* 0x000fe40004000000 */
[----:B------:R-:W-:-:S03]  /*33fb0*/  PLOP3.LUT P0, PT, P0, PT, PT, 0x8, 0x80 ;  /* 0x000000000080781c */ /* 0x000fc6000070e170 */
[----:B------:R-:W-:Y:S01]  /*33fc0*/  FMUL.FTZ R170, R3, R68 ;  /* 0x0000004403aa7220 */ /* 0x000fe20000410000 */
[----:B------:R-:W-:Y:S01]  /*33fd0*/  PRMT R3, R128, 0x7632, R3 ;  /* 0x0000763280037816 */ /* 0x000fe20000000003 */
[----:B------:R-:W-:-:S03]  /*33fe0*/  IMAD.MOV.U32 R128, RZ, RZ, R6 ;  /* 0x000000ffff807224 */ /* 0x000fc600078e0006 */
[----:B------:R-:W-:-:S05]  /*33ff0*/  MOV R187, R170 ;  /* 0x000000aa00bb7202 */ /* 0x000fca0000000f00 */
        /* <DEDUP_REMOVED lines=11> */
.L_x_22928:
        /* <DEDUP_REMOVED lines=12> */
.L_x_22930:
[----:B------:R-:W-:Y:S05]  /*34170*/  BSYNC.RECONVERGENT B2 ;  /* 0x0000000000027941 */ /* 0x000fea0003800200 */
.L_x_22929:
        /* <DEDUP_REMOVED lines=62> */
.L_x_22927:
[----:B------:R-:W-:Y:S05]  /*34560*/  BSYNC.RECONVERGENT B1 ;  /* 0x0000000000017941 */ /* 0x000fea0003800200 */
.L_x_22926:
        /* <DEDUP_REMOVED lines=23> */
.L_x_22933:
        /* <DEDUP_REMOVED lines=12> */
.L_x_22935:
[----:B------:R-:W-:Y:S05]  /*347a0*/  BSYNC.RECONVERGENT B2 ;  /* 0x0000000000027941 */ /* 0x000fea0003800200 */
.L_x_22934:
        /* <DEDUP_REMOVED lines=61> */
[----:B------:R-:W-:-:S07]  /*34b80*/  HFMA2 R19, -RZ, RZ, 0, 0 ;  /* 0x00000000ff137431 */ /* 0x000fce00000001ff */
.L_x_22932:
[----:B------:R-:W-:Y:S05]  /*34b90*/  BSYNC.RECONVERGENT B1 ;  /* 0x0000000000017941 */ /* 0x000fea0003800200 */
.L_x_22931:
        /* <DEDUP_REMOVED lines=8> */
[----:B------:R-:W-:Y:S01]  /*34c20*/  FSEL R3, R18, RZ, !P1 ;  /* 0x000000ff12037208 */ /* 0x000fe20004800000 */
[----:B------:R-:W-:Y:S01]  /*34c30*/  HFMA2 R18, -RZ, RZ, 0, 1.1920928955078125e-07 ;  /* 0x00000002ff127431 */ /* 0x000fe200000001ff */
        /* <DEDUP_REMOVED lines=13> */
.L_x_22938:
        /* <DEDUP_REMOVED lines=12> */
.L_x_22940:
[----:B------:R-:W-:Y:S05]  /*34dd0*/  BSYNC.RECONVERGENT B2 ;  /* 0x0000000000027941 */ /* 0x000fea0003800200 */
.L_x_22939:
        /* <DEDUP_REMOVED lines=62> */
.L_x_22937:
[----:B------:R-:W-:Y:S05]  /*351c0*/  BSYNC.RECONVERGENT B1 ;  /* 0x0000000000017941 */ /* 0x000fea0003800200 */
.L_x_22936:
        /* <DEDUP_REMOVED lines=23> */
.L_x_22943:
        /* <DEDUP_REMOVED lines=12> */
.L_x_22945:
[----:B------:R-:W-:Y:S05]  /*35400*/  BSYNC.RECONVERGENT B2 ;  /* 0x0000000000027941 */ /* 0x000fea0003800200 */
.L_x_22944:
        /* <DEDUP_REMOVED lines=54> */
[----:B------:R-:W-:Y:S01]  /*35770*/  IMAD.WIDE.U32 R18, R3, -0x2daee0ad, RZ ;  /* 0xd2511f5303127825 */ /* 0x000fe200078e00ff */
[----:B------:R-:W-:-:S03]  /*35780*/  MOV R3, R169 ;  /* 0x000000a900037202 */ /* 0x000fc60000000f00 */
[----:B------:R-:W-:Y:S01]  /*35790*/  IMAD.MOV.U32 R169, RZ, RZ, R18 ;  /* 0x000000ffffa97224 */ /* 0x000fe200078e0012 */
[----:B------:R-:W-:Y:S01]  /*357a0*/  LOP3.LUT R9, R136, UR4, R19, 0x96, !PT ;  /* 0x0000000488097c12 */ /* 0x000fe2000f8e9613 */
[----:B------:R-:W-:Y:S01]  /*357b0*/  UIADD3 UR4, UPT, UPT, UR10, -0x700cb87f, URZ ;  /* 0x8ff347810a047890 */ /* 0x000fe2000fffe0ff */
[----:B------:R-:W-:-:S05]  /*357c0*/  IMAD.WIDE.U32 R18, R6, -0x326172a9, RZ ;  /* 0xcd9e8d5706127825 */ /* 0x000fca00078e00ff */
[----:B------:R-:W-:Y:S02]  /*357d0*/  LOP3.LUT R8, R8, UR4, R19, 0x96, !PT ;  /* 0x0000000408087c12 */ /* 0x000fe4000f8e9613 */
[----:B------:R-:W-:-:S07]  /*357e0*/  MOV R6, R18 ;  /* 0x0000001200067202 */ /* 0x000fce0000000f00 */
.L_x_22942:
[----:B------:R-:W-:Y:S05]  /*357f0*/  BSYNC.RECONVERGENT B1 ;  /* 0x0000000000017941 */ /* 0x000fea0003800200 */
.L_x_22941:
        /* <DEDUP_REMOVED lines=23> */
.L_x_22948:
        /* <DEDUP_REMOVED lines=12> */
.L_x_22950:
[----:B------:R-:W-:Y:S05]  /*35a30*/  BSYNC.RECONVERGENT B2 ;  /* 0x0000000000027941 */ /* 0x000fea0003800200 */
.L_x_22949:
        /* <DEDUP_REMOVED lines=62> */
.L_x_22947:
[----:B------:R-:W-:Y:S05]  /*35e20*/  BSYNC.RECONVERGENT B1 ;  /* 0x0000000000017941 */ /* 0x000fea0003800200 */
.L_x_22946:
        /* <DEDUP_REMOVED lines=22> */
.L_x_22953:
        /* <DEDUP_REMOVED lines=12> */
.L_x_22955:
[----:B------:R-:W-:Y:S05]  /*36050*/  BSYNC.RECONVERGENT B2 ;  /* 0x0000000000027941 */ /* 0x000fea0003800200 */
.L_x_22954:
        /* <DEDUP_REMOVED lines=62> */
.L_x_22952:
[----:B------:R-:W-:Y:S05]  /*36440*/  BSYNC.RECONVERGENT B1 ;  /* 0x0000000000017941 */ /* 0x000fea0003800200 */
.L_x_22951:
        /* <DEDUP_REMOVED lines=23> */
.L_x_22958:
        /* <DEDUP_REMOVED lines=15> */
.L_x_22960:
[----:B------:R-:W-:Y:S05]  /*366b0*/  BSYNC.RECONVERGENT B2 ;  /* 0x0000000000027941 */ /* 0x000fea0003800200 */
.L_x_22959:
        /* <DEDUP_REMOVED lines=62> */
.L_x_22957:
[----:B------:R-:W-:Y:S05]  /*36aa0*/  BSYNC.RECONVERGENT B1 ;  /* 0x0000000000017941 */ /* 0x000fea0003800200 */
.L_x_22956:
        /* <DEDUP_REMOVED lines=13> */
.L_x_22920:
        /* <DEDUP_REMOVED lines=21> */
.L_x_22878:
[----:B------:R-:W-:Y:S05]  /*36cd0*/  BSYNC.RECONVERGENT B0 ;  /* 0x0000000000007941 */ /* 0x000fea0003800200 */
.L_x_22877:
        /* <DEDUP_REMOVED lines=30> */
.L_x_22966:
        /* <DEDUP_REMOVED lines=12> */
.L_x_22968:
[----:B------:R-:W-:Y:S05]  /*36f80*/  BSYNC.RECONVERGENT B2 ;  /* 0x0000000000027941 */ /* 0x000fea0003800200 */
.L_x_22967:
        /* <DEDUP_REMOVED lines=62> */
.L_x_22965:
[----:B------:R-:W-:Y:S05]  /*37370*/  BSYNC.RECONVERGENT B1 ;  /* 0x0000000000017941 */ /* 0x000fea0003800200 */
.L_x_22964:
[----:B------:R-:W0:Y:S01]  /*37380*/  LDC R174, c[0x0][0x408] ;  /* 0x00010200ffae7b82 */ /* 0x000e220000000800 */
[----:B------:R-:W-:Y:S01]  /*37390*/  I2FP.F32.U32 R16, R16 ;  /* 0x0000001000107245 */ /* 0x000fe20000201000 */
[----:B------:R-:W-:Y:S01]  /*373a0*/  IMAD.MOV.U32 R190, RZ, RZ, 0x2f800000 ;  /* 0x2f800000ffbe7424 */ /* 0x000fe200078e00ff */
[----:B-----5:R-:W-:Y:S01]  /*373b0*/  SHF.L.U32 R3, R128, 0x10, RZ ;  /* 0x0000001080037819 */ /* 0x020fe200000006ff */
[----:B------:R-:W-:Y:S01]  /*373c0*/  BSSY.RECONVERGENT B1, `(.L_x_22969) ;  /* 0x0000065000017945 */ /* 0x000fe20003800200 */
[----:B------:R-:W-:Y:S01]  /*373d0*/  LOP3.LUT R0, R0, 0xfffffffd, RZ, 0xc0, !PT ;  /* 0xfffffffd00007812 */ /* 0x000fe200078ec0ff */
[----:B------:R-:W-:Y:S02]  /*373e0*/  FFMA.FTZ R16, R16, R190, 1.1641532182693481445e-10 ;  /* 0x2f00000010107423 */ /* 0x000fe400000100be */
[----:B------:R-:W1:Y:S01]  /*373f0*/  LDC R175, c[0x0][0x404] ;  /* 0x00010100ffaf7b82 */ /* 0x000e620000000800 */
[----:B------:R-:W-:-:S04]  /*37400*/  FMUL.FTZ R3, R3, R167 ;  /* 0x000000a703037220 */ /* 0x000fc80000410000 */
[----:B0-----:R-:W-:Y:S01]  /*37410*/  FMUL.FTZ R3, R3, R174 ;  /* 0x000000ae03037220 */ /* 0x001fe20000410000 */
        /* <DEDUP_REMOVED lines=20> */
.L_x_22971:
        /* <DEDUP_REMOVED lines=12> */
.L_x_22973:
[----:B------:R-:W-:Y:S05]  /*37620*/  BSYNC.RECONVERGENT B2 ;  /* 0x0000000000027941 */ /* 0x000fea0003800200 */
.L_x_22972:
        /* <DEDUP_REMOVED lines=62> */
.L_x_22970:
[----:B------:R-:W-:Y:S05]  /*37a10*/  BSYNC.RECONVERGENT B1 ;  /* 0x0000000000017941 */ /* 0x000fea0003800200 */
.L_x_22969:
        /* <DEDUP_REMOVED lines=25> */
.L_x_22976:
        /* <DEDUP_REMOVED lines=12> */
.L_x_22978:
[----:B------:R-:W-:Y:S05]  /*37c70*/  BSYNC.RECONVERGENT B2 ;  /* 0x0000000000027941 */ /* 0x000fea0003800200 */
.L_x_22977:
        /* <DEDUP_REMOVED lines=59> */
[----:B------:R-:W-:Y:S01]  /*38030*/  LOP3.LUT R8, R8, UR4, R17, 0x96, !PT ;  /* 0x0000000408087c12 */ /* 0x000fe2000f8e9611 */
[----:B------:R-:W-:Y:S01]  /*38040*/  IMAD.MOV.U32 R17, RZ, RZ, RZ ;  /* 0x000000ffff117224 */ /* 0x000fe200078e00ff */
[----:B------:R-:W-:-:S07]  /*38050*/  MOV R6, R16 ;  /* 0x0000001000067202 */ /* 0x000fce0000000f00 */
.L_x_22975:
[----:B------:R-:W-:Y:S05]  /*38060*/  BSYNC.RECONVERGENT B1 ;  /* 0x0000000000017941 */ /* 0x000fea0003800200 */
.L_x_22974:
        /* <DEDUP_REMOVED lines=24> */
.L_x_22981:
        /* <DEDUP_REMOVED lines=12> */
.L_x_22983:
[----:B------:R-:W-:Y:S05]  /*382b0*/  BSYNC.RECONVERGENT B2 ;  /* 0x0000000000027941 */ /* 0x000fea0003800200 */
.L_x_22982:
        /* <DEDUP_REMOVED lines=62> */
.L_x_22980:
[----:B------:R-:W-:Y:S05]  /*386a0*/  BSYNC.RECONVERGENT B1 ;  /* 0x0000000000017941 */ /* 0x000fea0003800200 */
.L_x_22979:
        /* <DEDUP_REMOVED lines=25> */
.L_x_22986:
        /* <DEDUP_REMOVED lines=12> */
.L_x_22988:
[----:B------:R-:W-:Y:S05]  /*38900*/  BSYNC.RECONVERGENT B2 ;  /* 0x0000000000027941 */ /* 0x000fea0003800200 */
.L_x_22987:
        /* <DEDUP_REMOVED lines=62> */
.L_x_22985:
[----:B------:R-:W-:Y:S05]  /*38cf0*/  BSYNC.RECONVERGENT B1 ;  /* 0x0000000000017941 */ /* 0x000fea0003800200 */
.L_x_22984:
        /* <DEDUP_REMOVED lines=24> */
.L_x_22991:
        /* <DEDUP_REMOVED lines=12> */
.L_x_22993:
[----:B------:R-:W-:Y:S05]  /*38f40*/  BSYNC.RECONVERGENT B2 ;  /* 0x0000000000027941 */ /* 0x000fea0003800200 */
.L_x_22992:
        /* <DEDUP_REMOVED lines=62> */
.L_x_22990:
[----:B------:R-:W-:Y:S05]  /*39330*/  BSYNC.RECONVERGENT B1 ;  /* 0x0000000000017941 */ /* 0x000fea0003800200 */
.L_x_22989:
        /* <DEDUP_REMOVED lines=24> */
.L_x_22996:
        /* <DEDUP_REMOVED lines=12> */
.L_x_22998:
[----:B------:R-:W-:Y:S05]  /*39580*/  BSYNC.RECONVERGENT B2 ;  /* 0x0000000000027941 */ /* 0x000fea0003800200 */
.L_x_22997:
        /* <DEDUP_REMOVED lines=62> */
.L_x_22995:
[----:B------:R-:W-:Y:S05]  /*39970*/  BSYNC.RECONVERGENT B1 ;  /* 0x0000000000017941 */ /* 0x000fea0003800200 */
.L_x_22994:
        /* <DEDUP_REMOVED lines=24> */
.L_x_23001:
        /* <DEDUP_REMOVED lines=15> */
.L_x_23003:
[----:B------:R-:W-:Y:S05]  /*39bf0*/  BSYNC.RECONVERGENT B2 ;  /* 0x0000000000027941 */ /* 0x000fea0003800200 */
.L_x_23002:
        /* <DEDUP_REMOVED lines=62> */
.L_x_23000:
[----:B------:R-:W-:Y:S05]  /*39fe0*/  BSYNC.RECONVERGENT B1 ;  /* 0x0000000000017941 */ /* 0x000fea0003800200 */
.L_x_22999:
        /* <DEDUP_REMOVED lines=16> */
.L_x_22963:
        /* <DEDUP_REMOVED lines=16> */
.L_x_23007:
        /* <DEDUP_REMOVED lines=12> */
.L_x_23009:
[----:B------:R-:W-:Y:S05]  /*3a2b0*/  BSYNC.RECONVERGENT B2 ;  /* 0x0000000000027941 */ /* 0x000fea0003800200 */
.L_x_23008:
        /* <DEDUP_REMOVED lines=62> */
.L_x_23006:
[----:B------:R-:W-:Y:S05]  /*3a6a0*/  BSYNC.RECONVERGENT B1 ;  /* 0x0000000000017941 */ /* 0x000fea0003800200 */
.L_x_23005:
        /* <DEDUP_REMOVED lines=29> */
.L_x_23012:
        /* <DEDUP_REMOVED lines=12> */
.L_x_23014:
[----:B------:R-:W-:Y:S05]  /*3a940*/  BSYNC.RECONVERGENT B2 ;  /* 0x0000000000027941 */ /* 0x000fea0003800200 */
.L_x_23013:
        /* <DEDUP_REMOVED lines=62> */
.L_x_23011:
[----:B------:R-:W-:Y:S05]  /*3ad30*/  BSYNC.RECONVERGENT B1 ;  /* 0x0000000000017941 */ /* 0x000fea0003800200 */
.L_x_23010:
        /* <DEDUP_REMOVED lines=23> */
.L_x_23017:
        /* <DEDUP_REMOVED lines=12> */
.L_x_23019:
[----:B------:R-:W-:Y:S05]  /*3af70*/  BSYNC.RECONVERGENT B2 ;  /* 0x0000000000027941 */ /* 0x000fea0003800200 */
.L_x_23018:
        /* <DEDUP_REMOVED lines=62> */
.L_x_23016:
[----:B------:R-:W-:Y:S05]  /*3b360*/  BSYNC.RECONVERGENT B1 ;  /* 0x0000000000017941 */ /* 0x000fea0003800200 */
.L_x_23015:
        /* <DEDUP_REMOVED lines=23> */
.L_x_23022:
        /* <DEDUP_REMOVED lines=12> */
.L_x_23024:
[----:B------:R-:W-:Y:S05]  /*3b5a0*/  BSYNC.RECONVERGENT B2 ;  /* 0x0000000000027941 */ /* 0x000fea0003800200 */
.L_x_23023:
        /* <DEDUP_REMOVED lines=62> */
.L_x_23021:
[----:B------:R-:W-:Y:S05]  /*3b990*/  BSYNC.RECONVERGENT B1 ;  /* 0x0000000000017941 */ /* 0x000fea0003800200 */
.L_x_23020:
        /* <DEDUP_REMOVED lines=23> */
.L_x_23027:
        /* <DEDUP_REMOVED lines=12> */
.L_x_23029:
[----:B------:R-:W-:Y:S05]  /*3bbd0*/  BSYNC.RECONVERGENT B2 ;  /* 0x0000000000027941 */ /* 0x000fea0003800200 */
.L_x_23028:
        /* <DEDUP_REMOVED lines=62> */
.L_x_23026:
[----:B------:R-:W-:Y:S05]  /*3bfc0*/  BSYNC.RECONVERGENT B1 ;  /* 0x0000000000017941 */ /* 0x000fea0003800200 */
.L_x_23025:
        /* <DEDUP_REMOVED lines=23> */
.L_x_23032:
        /* <DEDUP_REMOVED lines=12> */
.L_x_23034:
[----:B------:R-:W-:Y:S05]  /*3c200*/  BSYNC.RECONVERGENT B2 ;  /* 0x0000000000027941 */ /* 0x000fea0003800200 */
.L_x_23033:
        /* <DEDUP_REMOVED lines=62> */
.L_x_23031:
[----:B------:R-:W-:Y:S05]  /*3c5f0*/  BSYNC.RECONVERGENT B1 ;  /* 0x0000000000017941 */ /* 0x000fea0003800200 */
.L_x_23030:
        /* <DEDUP_REMOVED lines=22> */
.L_x_23037:
        /* <DEDUP_REMOVED lines=12> */
.L_x_23039:
[----:B------:R-:W-:Y:S05]  /*3c820*/  BSYNC.RECONVERGENT B2 ;  /* 0x0000000000027941 */ /* 0x000fea0003800200 */
.L_x_23038:
        /* <DEDUP_REMOVED lines=62> */
.L_x_23036:
[----:B------:R-:W-:Y:S05]  /*3cc10*/  BSYNC.RECONVERGENT B1 ;  /* 0x0000000000017941 */ /* 0x000fea0003800200 */
.L_x_23035:
        /* <DEDUP_REMOVED lines=23> */
.L_x_23042:
        /* <DEDUP_REMOVED lines=15> */
.L_x_23044:
[----:B------:R-:W-:Y:S05]  /*3ce80*/  BSYNC.RECONVERGENT B2 ;  /* 0x0000000000027941 */ /* 0x000fea0003800200 */
.L_x_23043:
        /* <DEDUP_REMOVED lines=62> */
.L_x_23041:
[----:B------:R-:W-:Y:S05]  /*3d270*/  BSYNC.RECONVERGENT B1 ;  /* 0x0000000000017941 */ /* 0x000fea0003800200 */
.L_x_23040:
        /* <DEDUP_REMOVED lines=13> */
.L_x_23004:
        /* <DEDUP_REMOVED lines=21> */
.L_x_22962:
[----:B------:R-:W-:Y:S05]  /*3d4a0*/  BSYNC.RECONVERGENT B0 ;  /* 0x0000000000007941 */ /* 0x000fea0003800200 */
.L_x_22961:
        /* <DEDUP_REMOVED lines=30> */
.L_x_23050:
        /* <DEDUP_REMOVED lines=12> */
.L_x_23052:
[----:B------:R-:W-:Y:S05]  /*3d750*/  BSYNC.RECONVERGENT B2 ;  /* 0x0000000000027941 */ /* 0x000fea0003800200 */
.L_x_23051:
        /* <DEDUP_REMOVED lines=62> */
.L_x_23049:
[----:B------:R-:W-:Y:S05]  /*3db40*/  BSYNC.RECONVERGENT B1 ;  /* 0x0000000000017941 */ /* 0x000fea0003800200 */
.L_x_23048:
        /* <DEDUP_REMOVED lines=30> */
.L_x_23055:
        /* <DEDUP_REMOVED lines=12> */
.L_x_23057:
[----:B------:R-:W-:Y:S05]  /*3ddf0*/  BSYNC.RECONVERGENT B2 ;  /* 0x0000000000027941 */ /* 0x000fea0003800200 */
.L_x_23056:
        /* <DEDUP_REMOVED lines=62> */
.L_x_23054:
[----:B------:R-:W-:Y:S05]  /*3e1e0*/  BSYNC.RECONVERGENT B1 ;  /* 0x0000000000017941 */ /* 0x000fea0003800200 */
.L_x_23053:
        /* <DEDUP_REMOVED lines=25> */
.L_x_23060:
        /* <DEDUP_REMOVED lines=12> */
.L_x_23062:
[----:B------:R-:W-:Y:S05]  /*3e440*/  BSYNC.RECONVERGENT B2 ;  /* 0x0000000000027941 */ /* 0x000fea0003800200 */
.L_x_23061:
        /* <DEDUP_REMOVED lines=62> */
.L_x_23059:
[----:B------:R-:W-:Y:S05]  /*3e830*/  BSYNC.RECONVERGENT B1 ;  /* 0x0000000000017941 */ /* 0x000fea0003800200 */
.L_x_23058:
        /* <DEDUP_REMOVED lines=24> */
.L_x_23065:
        /* <DEDUP_REMOVED lines=12> */
.L_x_23067:
[----:B------:R-:W-:Y:S05]  /*3ea80*/  BSYNC.RECONVERGENT B2 ;  /* 0x0000000000027941 */ /* 0x000fea0003800200 */
.L_x_23066:
        /* <DEDUP_REMOVED lines=62> */
.L_x_23064:
[----:B------:R-:W-:Y:S05]  /*3ee70*/  BSYNC.RECONVERGENT B1 ;  /* 0x0000000000017941 */ /* 0x000fea0003800200 */
.L_x_23063:
        /* <DEDUP_REMOVED lines=25> */
.L_x_23070:
        /* <DEDUP_REMOVED lines=12> */
.L_x_23072:
[----:B------:R-:W-:Y:S05]  /*3f0d0*/  BSYNC.RECONVERGENT B2 ;  /* 0x0000000000027941 */ /* 0x000fea0003800200 */
.L_x_23071:
        /* <DEDUP_REMOVED lines=62> */
.L_x_23069:
[----:B------:R-:W-:Y:S05]  /*3f4c0*/  BSYNC.RECONVERGENT B1 ;  /* 0x0000000000017941 */ /* 0x000fea0003800200 */
.L_x_23068:
        /* <DEDUP_REMOVED lines=24> */
.L_x_23075:
        /* <DEDUP_REMOVED lines=12> */
.L_x_23077:
[----:B------:R-:W-:Y:S05]  /*3f710*/  BSYNC.RECONVERGENT B2 ;  /* 0x0000000000027941 */ /* 0x000fea0003800200 */
.L_x_23076:
        /* <DEDUP_REMOVED lines=62> */
.L_x_23074:
[----:B------:R-:W-:Y:S05]  /*3fb00*/  BSYNC.RECONVERGENT B1 ;  /* 0x0000000000017941 */ /* 0x000fea0003800200 */
.L_x_23073:
        /* <DEDUP_REMOVED lines=24> */
.L_x_23080:
        /* <DEDUP_REMOVED lines=12> */
.L_x_23082:
[----:B------:R-:W-:Y:S05]  /*3fd50*/  BSYNC.RECONVERGENT B2 ;  /* 0x0000000000027941 */ /* 0x000fea0003800200 */
.L_x_23081:
        /* <DEDUP_REMOVED lines=62> */
.L_x_23079:
[----:B------:R-:W-:Y:S05]  /*40140*/  BSYNC.RECONVERGENT B1 ;  /* 0x0000000000017941 */ /* 0x000fea0003800200 */
.L_x_23078:
        /* <DEDUP_REMOVED lines=8> */
[----:B------:R-:W-:-:S04]  /*401d0*/  FSETP.GTU.FTZ.AND P5, PT, R3, R191, PT ;  /* 0x000000bf0300720b */ /* 0x000fc80003fbc000 */
[----:B------:R-:W-:Y:S02]  /*401e0*/  FSEL R3, R140, RZ, !P5 ;  /* 0x000000ff8c037208 */ /* 0x000fe40006800000 */
[----:B------:R-:W-:Y:S02]  /*401f0*/  SHF.L.U32 R140, R47, 0x10, RZ ;  /* 0x000000102f8c7819 */ /* 0x000fe400000006ff */
        /* <DEDUP_REMOVED lines=13> */
.L_x_23085:
        /* <DEDUP_REMOVED lines=15> */
.L_x_23087:
[----:B------:R-:W-:Y:S05]  /*403c0*/  BSYNC.RECONVERGENT B2 ;  /* 0x0000000000027941 */ /* 0x000fea0003800200 */
.L_x_23086:
        /* <DEDUP_REMOVED lines=62> */
.L_x_23084:
[----:B------:R-:W-:Y:S05]  /*407b0*/  BSYNC.RECONVERGENT B1 ;  /* 0x0000000000017941 */ /* 0x000fea0003800200 */
.L_x_23083:
[----:B------:R-:W-:Y:S02]  /*407c0*/  I2FP.F32.U32 R130, R171 ;  /* 0x000000ab00827245 */ /* 0x000fe40000201000 */
[----:B------:R-:W-:Y:S02]  /*407d0*/  SHF.L.U32 R131, R140, 0x10, RZ ;  /* 0x000000108c837819 */ /* 0x000fe400000006ff */
[----:B------:R-:W-:Y:S01]  /*407e0*/  PRMT R140, R47, 0x7632, R140 ;  /* 0x000076322f8c7816 */ /* 0x000fe2000000008c */
[----:B------:R-:W-:Y:S01]  /*407f0*/  FFMA.FTZ R130, R130, R252, 1.1641532182693481445e-10 ;  /* 0x2f00000082827423 */ /* 0x000fe200000100fc */
[----:B------:R-:W-:Y:S01]  /*40800*/  F2FP.BF16.F32.PACK_AB R129, R129, R158 ;  /* 0x0000009e8181723e */ /* 0x000fe200000010ff */
[----:B------:R-:W-:Y:S01]  /*40810*/  FMUL.FTZ R131, R131, R167 ;  /* 0x000000a783837220 */ /* 0x000fe20000410000 */
[----:B------:R-:W-:Y:S01]  /*40820*/  F2FP.BF16.F32.PACK_AB R128, R128, R170 ;  /* 0x000000aa8080723e */ /* 0x000fe200000010ff */
[----:B------:R-:W-:Y:S01]  /*40830*/  IMAD.U32 R140, R140, 0x10000, RZ ;  /* 0x000100008c8c7824 */ /* 0x000fe200078e00ff */
[----:B------:R-:W-:Y:S01]  /*40840*/  FSETP.GTU.FTZ.AND P6, PT, R130, R191, PT ;  /* 0x000000bf8200720b */ /* 0x000fe20003fdc000 */
[----:B------:R-:W-:Y:S01]  /*40850*/  FMUL.FTZ R131, R131, R190 ;  /* 0x000000be83837220 */ /* 0x000fe20000410000 */
[----:B------:R-:W-:-:S04]  /*40860*/  F2FP.BF16.F32.PACK_AB R130, R14, R15 ;  /* 0x0000000f0e82723e */ /* 0x000fc800000010ff */
[----:B------:R-:W-:Y:S02]  /*40870*/  FSEL R131, R131, RZ, !P6 ;  /* 0x000000ff83837208 */ /* 0x000fe40007000000 */
[----:B------:R-:W-:-:S03]  /*40880*/  PLOP3.LUT P6, PT, P6, PT, PT, 0x8, 0x80 ;  /* 0x000000000080781c */ /* 0x000fc600037ce170 */
[----:B------:R-:W-:-:S05]  /*40890*/  FFMA.FTZ R140, R131, R51, R140 ;  /* 0x00000033838c7223 */ /* 0x000fca000001008c */
[----:B------:R-:W-:Y:S01]  /*408a0*/  F2FP.BF16.F32.PACK_AB R131, R140, R166 ;  /* 0x000000a68c83723e */ /* 0x000fe200000010ff */
[----:B------:R-:W-:Y:S06]  /*408b0*/  BRA `(.L_x_23088) ;  /* 0x0000003000987947 */ /* 0x000fec0003800000 */
.L_x_23047:
        /* <DEDUP_REMOVED lines=16> */
.L_x_23091:
        /* <DEDUP_REMOVED lines=12> */
.L_x_23093:
[----:B------:R-:W-:Y:S05]  /*40a80*/  BSYNC.RECONVERGENT B2 ;  /* 0x0000000000027941 */ /* 0x000fea0003800200 */
.L_x_23092:
        /* <DEDUP_REMOVED lines=62> */
.L_x_23090:
[----:B------:R-:W-:Y:S05]  /*40e70*/  BSYNC.RECONVERGENT B1 ;  /* 0x0000000000017941 */ /* 0x000fea0003800200 */
.L_x_23089:
        /* <DEDUP_REMOVED lines=29> */
.L_x_23096:
        /* <DEDUP_REMOVED lines=12> */
.L_x_23098:
[----:B------:R-:W-:Y:S05]  /*41110*/  BSYNC.RECONVERGENT B2 ;  /* 0x0000000000027941 */ /* 0x000fea0003800200 */
.L_x_23097:
        /* <DEDUP_REMOVED lines=62> */
.L_x_23095:
[----:B------:R-:W-:Y:S05]  /*41500*/  BSYNC.RECONVERGENT B1 ;  /* 0x0000000000017941 */ /* 0x000fea0003800200 */
.L_x_23094:
        /* <DEDUP_REMOVED lines=23> */
.L_x_23101:
        /* <DEDUP_REMOVED lines=12> */
.L_x_23103:
[----:B------:R-:W-:Y:S05]  /*41740*/  BSYNC.RECONVERGENT B2 ;  /* 0x0000000000027941 */ /* 0x000fea0003800200 */
.L_x_23102:
        /* <DEDUP_REMOVED lines=62> */
.L_x_23100:
[----:B------:R-:W-:Y:S05]  /*41b30*/  BSYNC.RECONVERGENT B1 ;  /* 0x0000000000017941 */ /* 0x000fea0003800200 */
.L_x_23099:
        /* <DEDUP_REMOVED lines=23> */
.L_x_23106:
        /* <DEDUP_REMOVED lines=12> */
.L_x_23108:
[----:B------:R-:W-:Y:S05]  /*41d70*/  BSYNC.RECONVERGENT B2 ;  /* 0x0000000000027941 */ /* 0x000fea0003800200 */
.L_x_23107:
        /* <DEDUP_REMOVED lines=62> */
.L_x_23105:
[----:B------:R-:W-:Y:S05]  /*42160*/  BSYNC.RECONVERGENT B1 ;  /* 0x0000000000017941 */ /* 0x000fea0003800200 */
.L_x_23104:
        /* <DEDUP_REMOVED lines=23> */
.L_x_23111:
        /* <DEDUP_REMOVED lines=12> */
.L_x_23113:
[----:B------:R-:W-:Y:S05]  /*423a0*/  BSYNC.RECONVERGENT B2 ;  /* 0x0000000000027941 */ /* 0x000fea0003800200 */
.L_x_23112:
        /* <DEDUP_REMOVED lines=62> */
.L_x_23110:
[----:B------:R-:W-:Y:S05]  /*42790*/  BSYNC.RECONVERGENT B1 ;  /* 0x0000000000017941 */ /* 0x000fea0003800200 */
.L_x_23109:
        /* <DEDUP_REMOVED lines=23> */
.L_x_23116:
        /* <DEDUP_REMOVED lines=12> */
.L_x_23118:
[----:B------:R-:W-:Y:S05]  /*429d0*/  BSYNC.RECONVERGENT B2 ;  /* 0x0000000000027941 */ /* 0x000fea0003800200 */
.L_x_23117:
        /* <DEDUP_REMOVED lines=62> */
.L_x_23115:
[----:B------:R-:W-:Y:S05]  /*42dc0*/  BSYNC.RECONVERGENT B1 ;  /* 0x0000000000017941 */ /* 0x000fea0003800200 */
.L_x_23114:
        /* <DEDUP_REMOVED lines=22> */
.L_x_23121:
        /* <DEDUP_REMOVED lines=12> */
.L_x_23123:
[----:B------:R-:W-:Y:S05]  /*42ff0*/  BSYNC.RECONVERGENT B2 ;  /* 0x0000000000027941 */ /* 0x000fea0003800200 */
.L_x_23122:
        /* <DEDUP_REMOVED lines=62> */
.L_x_23120:
[----:B------:R-:W-:Y:S05]  /*433e0*/  BSYNC.RECONVERGENT B1 ;  /* 0x0000000000017941 */ /* 0x000fea0003800200 */
.L_x_23119:
[----:B------:R-:W-:Y:S01]  /*433f0*/  I2FP.F32.U32 R3, R3 ;  /* 0x0000000300037245 */ /* 0x000fe20000201000 */
[----:B------:R-:W-:Y:S01]  /*43400*/  BSSY.RECONVERGENT B1, `(.L_x_23124) ;  /* 0x0000064000017945 */ /* 0x000fe20003800200 */
[----:B------:R-:W-:Y:S02]  /*43410*/  SHF.L.U32 R140, R131, 0x10, RZ ;  /* 0x00000010838c7819 */ /* 0x000fe400000006ff */
[----:B------:R-:W-:Y:S01]  /*43420*/  ISETP.NE.AND P6, PT, R130, 0x1, PT ;  /* 0x000000018200780c */ /* 0x000fe20003fc5270 */
[----:B------:R-:W-:Y:S01]  /*43430*/  FFMA.FTZ R3, R3, R252, 1.1641532182693481445e-10 ;  /* 0x2f00000003037423 */ /* 0x000fe200000100fc */
[----:B------:R-:W-:Y:S01]  /*43440*/  MOV R171, R6 ;  /* 0x0000000600ab7202 */ /* 0x000fe20000000f00 */
[----:B------:R-:W-:-:S03]  /*43450*/  FMUL.FTZ R140, R140, R167 ;  /* 0x000000a78c8c7220 */ /* 0x000fc60000410000 */
[----:B------:R-:W-:Y:S01]  /*43460*/  FSETP.GTU.FTZ.AND P5, PT, R3, R191, PT ;  /* 0x000000bf0300720b */ /* 0x000fe20003fbc000 */
[----:B------:R-:W-:-:S05]  /*43470*/  FMUL.FTZ R140, R140, R190 ;  /* 0x000000be8c8c7220 */ /* 0x000fca0000410000 */
[----:B------:R-:W-:Y:S02]  /*43480*/  FSEL R3, R140, RZ, !P5 ;  /* 0x000000ff8c037208 */ /* 0x000fe40006800000 */
[----:B------:R-:W-:Y:S02]  /*43490*/  PRMT R140, R131, 0x7632, R140 ;  /* 0x00007632838c7816 */ /* 0x000fe4000000008c */
[----:B------:R-:W-:Y:S01]  /*434a0*/  PLOP3.LUT P5, PT, P5, PT, PT, 0x8, 0x80 ;  /* 0x000000000080781c */ /* 0x000fe20002fae170 */
[----:B------:R-:W-:Y:S01]  /*434b0*/  FMUL.FTZ R166, R3, R50 ;  /* 0x0000003203a67220 */ /* 0x000fe20000410000 */
[----:B------:R-:W-:Y:S01]  /*434c0*/  IMAD.MOV.U32 R3, RZ, RZ, 0x2 ;  /* 0x00000002ff037424 */ /* 0x000fe200078e00ff */
        /* <DEDUP_REMOVED lines=9> */
.L_x_23126:
        /* <DEDUP_REMOVED lines=15> */
.L_x_23128:
[----:B------:R-:W-:Y:S05]  /*43650*/  BSYNC.RECONVERGENT B2 ;  /* 0x0000000000027941 */ /* 0x000fea0003800200 */
.L_x_23127:
        /* <DEDUP_REMOVED lines=62> */
.L_x_23125:
[----:B------:R-:W-:Y:S05]  /*43a40*/  BSYNC.RECONVERGENT B1 ;  /* 0x0000000000017941 */ /* 0x000fea0003800200 */
.L_x_23124:
        /* <DEDUP_REMOVED lines=13> */
.L_x_23088:
        /* <DEDUP_REMOVED lines=20> */
.L_x_23046:
[----:B------:R-:W-:Y:S05]  /*43c60*/  BSYNC.RECONVERGENT B0 ;  /* 0x0000000000007941 */ /* 0x000fea0003800200 */
.L_x_23045:
        /* <DEDUP_REMOVED lines=289> */
.L_x_23162:
        /* <DEDUP_REMOVED lines=26> */
[--C-:B0-----:R-:W-:Y:S01]  /*45020*/  FADD.FTZ R128, R185, -R171.reuse ;  /* 0x800000abb9807221 */ /* 0x101fe20000010000 */
        /* <DEDUP_REMOVED lines=9> */
[----:B--2--5:R-:W-:Y:S01]  /*450c0*/  FFMA.FTZ R128, R128, R252, R208 ;  /* 0x000000fc80807223 */ /* 0x024fe200000100d0 */
[----:B---3--:R-:W-:Y:S01]  /*450d0*/  FFMA.FTZ R131, R131, R191, R209 ;  /* 0x000000bf83837223 */ /* 0x008fe200000100d1 */
[----:B----4-:R-:W-:-:S04]  /*450e0*/  FFMA.FTZ R129, R129, R190, R210 ;  /* 0x000000be81817223 */ /* 0x010fc800000100d2 */
[----:B------:R-:W-:Y:S01]  /*450f0*/  F2FP.BF16.F32.PACK_AB R128, R131, R128 ;  /* 0x000000808380723e */ /* 0x000fe200000010ff */
[----:B------:R-:W-:Y:S01]  /*45100*/  FADD.FTZ R131, R32, -R171 ;  /* 0x800000ab20837221 */ /* 0x000fe20000010000 */
[----:B------:R-:W-:-:S03]  /*45110*/  FFMA.FTZ R130, R130, R175, R211 ;  /* 0x000000af82827223 */ /* 0x000fc600000100d3 */
[----:B------:R-:W-:Y:S02]  /*45120*/  FMUL.FTZ R131, R167, R131 ;  /* 0x00000083a7837220 */ /* 0x000fe40000410000 */
[----:B------:R-:W-:Y:S01]  /*45130*/  F2FP.BF16.F32.PACK_AB R129, R130, R129 ;  /* 0x000000818281723e */ /* 0x000fe200000010ff */
[----:B------:R-:W-:Y:S01]  /*45140*/  FADD.FTZ R130, R31, -R171 ;  /* 0x800000ab1f827221 */ /* 0x000fe20000010000 */
[----:B------:R-:W-:-:S03]  /*45150*/  FFMA.FTZ R131, R131, R174, R212 ;  /* 0x000000ae83837223 */ /* 0x000fc600000100d4 */
[----:B------:R-:W-:-:S04]  /*45160*/  FMUL.FTZ R130, R167, R130 ;  /* 0x00000082a7827220 */ /* 0x000fc80000410000 */
[----:B------:R-:W-:Y:S01]  /*45170*/  FFMA.FTZ R130, R130, R173, R213 ;  /* 0x000000ad82827223 */ /* 0x000fe200000100d5 */
[----:B------:R-:W-:-:S04]  /*45180*/  FFMA.FTZ R168, R168, R169, R215 ;  /* 0x000000a9a8a87223 */ /* 0x000fc800000100d7 */
        /* <DEDUP_REMOVED lines=9> */
.L_x_23131:
[----:B------:R-:W-:Y:S05]  /*45220*/  BSYNC.RECONVERGENT B0 ;  /* 0x0000000000007941 */ /* 0x000fea0003800200 */
.L_x_23130:
[----:B------:R-:W-:Y:S01]  /*45230*/  LOP3.LUT P0, RZ, R0, 0x2000, RZ, 0xc0, !PT ;  /* 0x0000200000ff7812 */ /* 0x000fe2000780c0ff */
[----:B------:R-:W-:-:S12]  /*45240*/  BSSY.RECONVERGENT B0, `(.L_x_23132) ;  /* 0x000002a000007945 */ /* 0x000fd80003800200 */
[----:B------:R-:W-:Y:S05]  /*45250*/  @!P0 BRA `(.L_x_23133) ;  /* 0x0000000000a08947 */ /* 0x000fea0003800000 */
[----:B------:R-:W2:Y:S04]  /*45260*/  LDL R191, [R1+0x160] ;  /* 0x0001600001bf7983 */ /* 0x000ea80000100800 */
[----:B------:R-:W3:Y:S04]  /*45270*/  LDL R190, [R1+0x164] ;  /* 0x0001640001be7983 */ /* 0x000ee80000100800 */
[----:B------:R-:W4:Y:S04]  /*45280*/  LDL R175, [R1+0x168] ;  /* 0x0001680001af7983 */ /* 0x000f280000100800 */
[----:B------:R-:W4:Y:S04]  /*45290*/  LDL R174, [R1+0x16c] ;  /* 0x00016c0001ae7983 */ /* 0x000f280000100800 */
[----:B------:R-:W4:Y:S04]  /*452a0*/  LDL R173, [R1+0x150] ;  /* 0x0001500001ad7983 */ /* 0x000f280000100800 */
[----:B-1----:R-:W4:Y:S04]  /*452b0*/  LDL R168, [R1+0x154] ;  /* 0x0001540001a87983 */ /* 0x002f280000100800 */
[----:B------:R-:W4:Y:S04]  /*452c0*/  LDL R172, [R1+0x158] ;  /* 0x0001580001ac7983 */ /* 0x000f280000100800 */
[----:B------:R-:W4:Y:S01]  /*452d0*/  LDL R169, [R1+0x15c] ;  /* 0x00015c0001a97983 */ /* 0x000f220000100800 */
        /* <DEDUP_REMOVED lines=32> */
.L_x_23133:
[----:B------:R-:W-:Y:S05]  /*454e0*/  BSYNC.RECONVERGENT B0 ;  /* 0x0000000000007941 */ /* 0x000fea0003800200 */
.L_x_23132:
[----:B------:R-:W-:Y:S01]  /*454f0*/  LOP3.LUT P0, RZ, R0, 0x1000, RZ, 0xc0, !PT ;  /* 0x0000100000ff7812 */ /* 0x000fe2000780c0ff */
[----:B------:R-:W-:-:S12]  /*45500*/  BSSY.RECONVERGENT B0, `(.L_x_23134) ;  /* 0x000002a000007945 */ /* 0x000fd80003800200 */
[----:B------:R-:W-:Y:S05]  /*45510*/  @!P0 BRA `(.L_x_23135) ;  /* 0x0000000000a08947 */ /* 0x000fea0003800000 */
[----:B------:R-:W3:Y:S04]  /*45520*/  LDL R191, [R1+0x140] ;  /* 0x0001400001bf7983 */ /* 0x000ee80000100800 */
[----:B------:R-:W4:Y:S04]  /*45530*/  LDL R190, [R1+0x144] ;  /* 0x0001440001be7983 */ /* 0x000f280000100800 */
[----:B------:R-:W4:Y:S04]  /*45540*/  LDL R175, [R1+0x148] ;  /* 0x0001480001af7983 */ /* 0x000f280000100800 */
[----:B------:R-:W4:Y:S04]  /*45550*/  LDL R174, [R1+0x14c] ;  /* 0x00014c0001ae7983 */ /* 0x000f280000100800 */
[----:B------:R-:W4:Y:S04]  /*45560*/  LDL R173, [R1+0x130] ;  /* 0x0001300001ad7983 */ /* 0x000f280000100800 */
[----:B-12---:R-:W2:Y:S04]  /*45570*/  LDL R168, [R1+0x134] ;  /* 0x0001340001a87983 */ /* 0x006ea80000100800 */
[----:B------:R-:W2:Y:S04]  /*45580*/  LDL R172, [R1+0x138] ;  /* 0x0001380001ac7983 */ /* 0x000ea80000100800 */
[----:B------:R-:W2:Y:S01]  /*45590*/  LDL R169, [R1+0x13c] ;  /* 0x00013c0001a97983 */ /* 0x000ea20000100800 */
        /* <DEDUP_REMOVED lines=8> */
[----:B---3-5:R-:W-:Y:S01]  /*45620*/  FFMA.FTZ R128, R128, R191, R224 ;  /* 0x000000bf80807223 */ /* 0x028fe200000100e0 */
[----:B----4-:R-:W-:Y:S01]  /*45630*/  FFMA.FTZ R131, R131, R190, R225 ;  /* 0x000000be83837223 */ /* 0x010fe200000100e1 */
[----:B------:R-:W-:-:S04]  /*45640*/  FFMA.FTZ R129, R129, R175, R226 ;  /* 0x000000af81817223 */ /* 0x000fc800000100e2 */
        /* <DEDUP_REMOVED lines=21> */
.L_x_23135:
[----:B------:R-:W-:Y:S05]  /*457a0*/  BSYNC.RECONVERGENT B0 ;  /* 0x0000000000007941 */ /* 0x000fea0003800200 */
.L_x_23134:
[----:B------:R-:W-:Y:S01]  /*457b0*/  LOP3.LUT P0, RZ, R0, 0x800, RZ, 0xc0, !PT ;  /* 0x0000080000ff7812 */ /* 0x000fe2000780c0ff */
[----:B------:R-:W-:-:S12]  /*457c0*/  BSSY.RECONVERGENT B0, `(.L_x_23136) ;  /* 0x000002a000007945 */ /* 0x000fd80003800200 */
[----:B------:R-:W-:Y:S05]  /*457d0*/  @!P0 BRA `(.L_x_23137) ;  /* 0x0000000000a08947 */ /* 0x000fea0003800000 */
[----:B------:R-:W4:Y:S04]  /*457e0*/  LDL R191, [R1+0x120] ;  /* 0x0001200001bf7983 */ /* 0x000f280000100800 */
[----:B------:R-:W4:Y:S04]  /*457f0*/  LDL R190, [R1+0x124] ;  /* 0x0001240001be7983 */ /* 0x000f280000100800 */
[----:B------:R-:W4:Y:S04]  /*45800*/  LDL R175, [R1+0x128] ;  /* 0x0001280001af7983 */ /* 0x000f280000100800 */
[----:B------:R-:W4:Y:S04]  /*45810*/  LDL R174, [R1+0x12c] ;  /* 0x00012c0001ae7983 */ /* 0x000f280000100800 */
[----:B------:R-:W4:Y:S04]  /*45820*/  LDL R173, [R1+0x110] ;  /* 0x0001100001ad7983 */ /* 0x000f280000100800 */
[----:B-123--:R-:W2:Y:S04]  /*45830*/  LDL R168, [R1+0x114] ;  /* 0x0001140001a87983 */ /* 0x00eea80000100800 */
[----:B------:R-:W3:Y:S04]  /*45840*/  LDL R172, [R1+0x118] ;  /* 0x0001180001ac7983 */ /* 0x000ee80000100800 */
[----:B------:R-:W3:Y:S01]  /*45850*/  LDL R169, [R1+0x11c] ;  /* 0x00011c0001a97983 */ /* 0x000ee20000100800 */
        /* <DEDUP_REMOVED lines=8> */
[----:B----45:R-:W-:Y:S01]  /*458e0*/  FFMA.FTZ R128, R128, R191, R232 ;  /* 0x000000bf80807223 */ /* 0x030fe200000100e8 */
[----:B------:R-:W-:Y:S01]  /*458f0*/  FFMA.FTZ R131, R131, R190, R233 ;  /* 0x000000be83837223 */ /* 0x000fe200000100e9 */
        /* <DEDUP_REMOVED lines=19> */
[----:B0-----:R-:W-:-:S04]  /*45a30*/  IMAD.WIDE.U32 R168, R2, 0x10, R168 ;  /* 0x0000001002a87825 */ /* 0x001fc800078e00a8 */
[----:B------:R-:W-:Y:S01]  /*45a40*/  VIADD R2, R2, 0x20 ;  /* 0x0000002002027836 */ /* 0x000fe20000000000 */
[----:B------:R4:W-:Y:S06]  /*45a50*/  STG.E.128 desc[UR8][R168.64], R128 ;  /* 0x00000080a8007986 */ /* 0x0009ec000c101d08 */
.L_x_23137:
[----:B------:R-:W-:Y:S05]  /*45a60*/  BSYNC.RECONVERGENT B0 ;  /* 0x0000000000007941 */ /* 0x000fea0003800200 */
.L_x_23136:
[----:B------:R-:W-:Y:S01]  /*45a70*/  LOP3.LUT P0, RZ, R0, 0x400, RZ, 0xc0, !PT ;  /* 0x0000040000ff7812 */ /* 0x000fe2000780c0ff */
[----:B------:R-:W-:-:S12]  /*45a80*/  BSSY.RECONVERGENT B0, `(.L_x_23138) ;  /* 0x000002a000007945 */ /* 0x000fd80003800200 */
[----:B------:R-:W-:Y:S05]  /*45a90*/  @!P0 BRA `(.L_x_23139) ;  /* 0x0000000000a08947 */ /* 0x000fea0003800000 */
[----:B------:R-:W2:Y:S04]  /*45aa0*/  LDL R191, [R1+0x100] ;  /* 0x0001000001bf7983 */ /* 0x000ea80000100800 */
[----:B------:R-:W2:Y:S04]  /*45ab0*/  LDL R190, [R1+0x104] ;  /* 0x0001040001be7983 */ /* 0x000ea80000100800 */
[----:B------:R-:W2:Y:S04]  /*45ac0*/  LDL R175, [R1+0x108] ;  /* 0x0001080001af7983 */ /* 0x000ea80000100800 */
[----:B------:R-:W2:Y:S04]  /*45ad0*/  LDL R174, [R1+0x10c] ;  /* 0x00010c0001ae7983 */ /* 0x000ea80000100800 */
[----:B------:R-:W2:Y:S04]  /*45ae0*/  LDL R173, [R1+0xf0] ;  /* 0x0000f00001ad7983 */ /* 0x000ea80000100800 */
[----:B-1234-:R-:W2:Y:S04]  /*45af0*/  LDL R168, [R1+0xf4] ;  /* 0x0000f40001a87983 */ /* 0x01eea80000100800 */
[----:B------:R-:W3:Y:S04]  /*45b00*/  LDL R172, [R1+0xf8] ;  /* 0x0000f80001ac7983 */ /* 0x000ee80000100800 */
        /* <DEDUP_REMOVED lines=29> */
[----:B------:R-:W0:Y:S02]  /*45ce0*/  LDC.64 R168, c[0x0][0x428] ;  /* 0x00010a00ffa87b82 */ /* 0x000e240000000a00 */
[C---:B0-----:R-:W-:Y:S01]  /*45cf0*/  IMAD.WIDE.U32 R168, R2.reuse, 0x10, R168 ;  /* 0x0000001002a87825 */ /* 0x041fe200078e00a8 */
[----:B------:R-:W-:-:S04]  /*45d00*/  IADD3 R2, PT, PT, R2, 0x20, RZ ;  /* 0x0000002002027810 */ /* 0x000fc80007ffe0ff */
[----:B------:R0:W-:Y:S03]  /*45d10*/  STG.E.128 desc[UR8][R168.64], R128 ;  /* 0x00000080a8007986 */ /* 0x0001e6000c101d08 */
.L_x_23139:
[----:B------:R-:W-:Y:S05]  /*45d20*/  BSYNC.RECONVERGENT B0 ;  /* 0x0000000000007941 */ /* 0x000fea0003800200 */
.L_x_23138:
        /* <DEDUP_REMOVED lines=8> */
[----:B------:R-:W2:Y:S04]  /*45db0*/  LDL R252, [R1+0xec] ;  /* 0x0000ec0001fc7983 */ /* 0x000ea80000100800 */
[----:B------:R-:W2:Y:S04]  /*45dc0*/  LDL R191, [R1] ;  /* 0x0000000001bf7983 */ /* 0x000ea80000100800 */
[----:B0-----:R-:W2:Y:S04]  /*45dd0*/  LDL R0, [R1+0xe8] ;  /* 0x0000e80001007983 */ /* 0x001ea80000100800 */
[----:B------:R-:W2:Y:S04]  /*45de0*/  LDL R190, [R1+0xd0] ;  /* 0x0000d00001be7983 */ /* 0x000ea80000100800 */
[----:B------:R-:W2:Y:S04]  /*45df0*/  LDL R175, [R1+0x4] ;  /* 0x0000040001af7983 */ /* 0x000ea80000100800 */
[----:B-1234-:R-:W2:Y:S04]  /*45e00*/  LDL R168, [R1+0xd4] ;  /* 0x0000d40001a87983 */ /* 0x01eea80000100800 */
[----:B------:R-:W3:Y:S04]  /*45e10*/  LDL R174, [R1+0x8] ;  /* 0x0000080001ae7983 */ /* 0x000ee80000100800 */
[----:B------:R-:W3:Y:S04]  /*45e20*/  LDL R173, [R1+0xd8] ;  /* 0x0000d80001ad7983 */ /* 0x000ee80000100800 */
        /* <DEDUP_REMOVED lines=10> */
[----:B-----5:R-:W-:Y:S02]  /*45ed0*/  FFMA.FTZ R128, R128, R4, R248 ;  /* 0x0000000480807223 */ /* 0x020fe400000100f8 */
        /* <DEDUP_REMOVED lines=25> */
[----:B------:R-:W-:-:S07]  /*46070*/  VIADD R2, R2, 0x20 ;  /* 0x0000002002027836 */ /* 0x000fce0000000000 */
.L_x_23141:
[----:B------:R-:W-:Y:S05]  /*46080*/  BSYNC.RECONVERGENT B0 ;  /* 0x0000000000007941 */ /* 0x000fea0003800200 */
.L_x_23140:
[----:B-----5:R-:W-:Y:S01]  /*46090*/  LOP3.LUT P0, RZ, R0, 0x100, RZ, 0xc0, !PT ;  /* 0x0000010000ff7812 */ /* 0x020fe2000780c0ff */
        /* <DEDUP_REMOVED lines=16> */
[----:B------:R-:W2:Y:S04]  /*461a0*/  LDL R191, [R1+0x20] ;  /* 0x0000200001bf7983 */ /* 0x000ea80000100800 */
        /* <DEDUP_REMOVED lines=11> */
[----:B------:R-:W-:Y:S01]  /*46260*/  FMUL.FTZ R128, R167, R128 ;  /* 0x00000080a7807220 */ /* 0x000fe20000410000 */
[----:B------:R-:W-:Y:S01]  /*46270*/  FADD.FTZ R130, R153, -R171 ;  /* 0x800000ab99827221 */ /* 0x000fe20000010000 */
[C---:B------:R-:W-:Y:S01]  /*46280*/  FMUL.FTZ R131, R167.reuse, R131 ;  /* 0x00000083a7837220 */ /* 0x040fe20000410000 */
[C---:B------:R-:W-:Y:S02]  /*46290*/  FMUL.FTZ R129, R167.reuse, R129 ;  /* 0x00000081a7817220 */ /* 0x040fe40000410000 */
[----:B------:R-:W-:Y:S01]  /*462a0*/  FMUL.FTZ R130, R167, R130 ;  /* 0x00000082a7827220 */ /* 0x000fe20000410000 */
[----:B------:R-:W-:Y:S02]  /*462b0*/  FFMA.FTZ R128, R128, R7, R8 ;  /* 0x0000000780807223 */ /* 0x000fe40000010008 */
[----:B------:R0:W5:Y:S04]  /*462c0*/  LDL.LU R8, [R1+0x1a8] ;  /* 0x0001a80001087983 */ /* 0x0001680000300800 */
[----:B------:R0:W5:Y:S01]  /*462d0*/  LDL.LU R7, [R1+0x1a4] ;  /* 0x0001a40001077983 */ /* 0x0001620000300800 */
[----:B------:R-:W-:-:S03]  /*462e0*/  FFMA.FTZ R131, R131, R5, R6 ;  /* 0x0000000583837223 */ /* 0x000fc60000010006 */
[----:B------:R0:W5:Y:S04]  /*462f0*/  LDL.LU R6, [R1+0x1a0] ;  /* 0x0001a00001067983 */ /* 0x0001680000300800 */
[----:B------:R0:W5:Y:S01]  /*46300*/  LDL.LU R5, [R1+0x19c] ;  /* 0x00019c0001057983 */ /* 0x0001620000300800 */
[----:B------:R-:W-:-:S03]  /*46310*/  FFMA.FTZ R129, R129, R3, R4 ;  /* 0x0000000381817223 */ /* 0x000fc60000010004 */
[----:B------:R0:W5:Y:S04]  /*46320*/  LDL.LU R4, [R1+0x198] ;  /* 0x0001980001047983 */ /* 0x0001680000300800 */
[----:B------:R0:W5:Y:S01]  /*46330*/  LDL.LU R3, [R1+0x194] ;  /* 0x0001940001037983 */ /* 0x0001620000300800 */
[----:B------:R-:W-:-:S03]  /*46340*/  FFMA.FTZ R130, R130, R252, R0 ;  /* 0x000000fc82827223 */ /* 0x000fc60000010000 */
[----:B------:R0:W5:Y:S01]  /*46350*/  LDL.LU R0, [R1+0x190] ;  /* 0x0001900001007983 */ /* 0x0001620000300800 */
[----:B------:R-:W-:Y:S01]  /*46360*/  F2FP.BF16.F32.PACK_AB R128, R131, R128 ;  /* 0x000000808380723e */ /* 0x000fe200000010ff */
[--C-:B------:R-:W-:Y:S01]  /*46370*/  FADD.FTZ R131, R21, -R171.reuse ;  /* 0x800000ab15837221 */ /* 0x100fe20000010000 */
[----:B------:R-:W-:Y:S01]  /*46380*/  F2FP.BF16.F32.PACK_AB R129, R130, R129 ;  /* 0x000000818281723e */ /* 0x000fe200000010ff */
[----:B------:R-:W-:Y:S02]  /*46390*/  FADD.FTZ R130, R20, -R171 ;  /* 0x800000ab14827221 */ /* 0x000fe40000010000 */
[C---:B------:R-:W-:Y:S02]  /*463a0*/  FMUL.FTZ R131, R167.reuse, R131 ;  /* 0x00000083a7837220 */ /* 0x040fe40000410000 */
[----:B------:R-:W-:Y:S02]  /*463b0*/  FMUL.FTZ R130, R167, R130 ;  /* 0x00000082a7827220 */ /* 0x000fe40000410000 */
[----:B------:R-:W-:-:S02]  /*463c0*/  FFMA.FTZ R131, R131, R190, R191 ;  /* 0x000000be83837223 */ /* 0x000fc400000100bf */
[----:B--2---:R-:W-:Y:S01]  /*463d0*/  FFMA.FTZ R130, R130, R168, R175 ;  /* 0x000000a882827223 */ /* 0x004fe200000100af */
[----:B------:R-:W-:-:S04]  /*463e0*/  FADD.FTZ R168, R135, -R171 ;  /* 0x800000ab87a87221 */ /* 0x000fc80000010000 */
[----:B------:R-:W-:Y:S01]  /*463f0*/  F2FP.BF16.F32.PACK_AB R130, R130, R131 ;  /* 0x000000838282723e */ /* 0x000fe200000010ff */
[----:B------:R-:W-:Y:S01]  /*46400*/  FADD.FTZ R131, R134, -R171 ;  /* 0x800000ab86837221 */ /* 0x000fe20000010000 */
[----:B------:R-:W-:-:S03]  /*46410*/  FMUL.FTZ R168, R167, R168 ;  /* 0x000000a8a7a87220 */ /* 0x000fc60000410000 */
[----:B------:R-:W-:-:S04]  /*46420*/  FMUL.FTZ R131, R167, R131 ;  /* 0x00000083a7837220 */ /* 0x000fc80000410000 */
[----:B---3--:R-:W-:Y:S01]  /*46430*/  FFMA.FTZ R131, R131, R173, R174 ;  /* 0x000000ad83837223 */ /* 0x008fe200000100ae */
[----:B----4-:R-:W-:-:S05]  /*46440*/  FFMA.FTZ R168, R168, R169, R172 ;  /* 0x000000a9a8a87223 */ /* 0x010fca00000100ac */
[----:B------:R-:W-:Y:S02]  /*46450*/  F2FP.BF16.F32.PACK_AB R131, R168, R131 ;  /* 0x00000083a883723e */ /* 0x000fe400000010ff */
[----:B------:R-:W1:Y:S02]  /*46460*/  LDC.64 R168, c[0x0][0x428] ;  /* 0x00010a00ffa87b82 */ /* 0x000e640000000a00 */
[----:B-1----:R-:W-:-:S05]  /*46470*/  IMAD.WIDE.U32 R168, R2, 0x10, R168 ;  /* 0x0000001002a87825 */ /* 0x002fca00078e00a8 */
[----:B------:R0:W-:Y:S01]  /*46480*/  STG.E.128 desc[UR8][R168.64], R128 ;  /* 0x00000080a8007986 */ /* 0x0001e2000c101d08 */
[----:B------:R-:W-:-:S07]  /*46490*/  IADD3 R2, PT, PT, R2, 0x20, RZ ;  /* 0x0000002002027810 */ /* 0x000fce0007ffe0ff */
.L_x_23143:
[----:B------:R-:W-:Y:S05]  /*464a0*/  BSYNC.RECONVERGENT B0 ;  /* 0x0000000000007941 */ /* 0x000fea0003800200 */
.L_x_23142:
        /* <DEDUP_REMOVED lines=64> */
[----:B------:R-:W-:-:S07]  /*468b0*/  VIADD R2, R2, 0x20 ;  /* 0x0000002002027836 */ /* 0x000fce0000000000 */
.L_x_23145:
[----:B------:R-:W-:Y:S05]  /*468c0*/  BSYNC.RECONVERGENT B0 ;  /* 0x0000000000007941 */ /* 0x000fea0003800200 */
.L_x_23144:
        /* <DEDUP_REMOVED lines=65> */
.L_x_23147:
[----:B------:R-:W-:Y:S05]  /*46ce0*/  BSYNC.RECONVERGENT B0 ;  /* 0x0000000000007941 */ /* 0x000fea0003800200 */
.L_x_23146:
[----:B-----5:R-:W-:Y:S01]  /*46cf0*/  LOP3.LUT P0, RZ, R0, 0x10, RZ, 0xc0, !PT ;  /* 0x0000001000ff7812 */ /* 0x020fe2000780c0ff */
        /* <DEDUP_REMOVED lines=33> */
.L_x_23149:
[----:B------:R-:W-:Y:S05]  /*46f10*/  BSYNC.RECONVERGENT B0 ;  /* 0x0000000000007941 */ /* 0x000fea0003800200 */
.L_x_23148:
[----:B01234-:R-:W0:Y:S02]  /*46f20*/  LDC.64 R128, c[0x0][0x380] ;  /* 0x0000e000ff807b82 */ /* 0x01fe240000000a00 */
[----:B0-----:R-:W-:-:S05]  /*46f30*/  IMAD R7, R128, 0x4, R7 ;  /* 0x0000000480077824 */ /* 0x001fca00078e0207 */
[----:B------:R-:W-:-:S13]  /*46f40*/  ISETP.GE.AND P0, PT, R7, R129, PT ;  /* 0x000000810700720c */ /* 0x000fda0003f06270 */
[----:B------:R-:W-:Y:S05]  /*46f50*/  @!P0 BRA `(.L_x_23150) ;  /* 0xfffffbbc00888947 */ /* 0x000fea000383ffff */
[----:B------:R-:W-:Y:S05]  /*46f60*/  EXIT ;  /* 0x000000000000794d */ /* 0x000fea0003800000 */
.L_x_23129:
        /* <DEDUP_REMOVED lines=8> */
.L_x_23152:
[----:B------:R-:W-:Y:S05]  /*46ff0*/  BSYNC B0 ;  /* 0x0000000000007941 */ /* 0x000fea0003800000 */
.L_x_23151:
        /* <DEDUP_REMOVED lines=9> */
.L_x_23153:
[----:B------:R-:W-:Y:S02]  /*47090*/  IMAD.MOV.U32 R130, RZ, RZ, 0x4 ;  /* 0x00000004ff827424 */ /* 0x000fe400078e00ff */
[----:B------:R-:W-:Y:S01]  /*470a0*/  FADD.FTZ R131, R131, R128 ;  /* 0x0000008083837221 */ /* 0x000fe20000010000 */
[----:B------:R-:W-:-:S04]  /*470b0*/  MOV R128, 0xffffffff ;  /* 0xffffffff00807802 */ /* 0x000fc80000000f00 */
[----:B------:R-:W-:-:S07]  /*470c0*/  MOV R169, R131 ;  /* 0x0000008300a97202 */ /* 0x000fce0000000f00 */
[----:B------:R-:W-:Y:S05]  /*470d0*/  WARPSYNC.COLLECTIVE R128, `(.L_x_23154) ;  /* 0x0000000080087348 */ /* 0x000fea0003c00000 */
[----:B------:R0:W1:Y:S02]  /*470e0*/  SHFL.BFLY P6, R128, R169, R130, R129 ;  /* 0x0c000082a9807389 */ /* 0x00006400000c0081 */
[----:B01----:R-:W-:Y:S05]  /*470f0*/  ENDCOLLECTIVE ;  /* 0x000000000000791b */ /* 0x003fea0003800000 */
.L_x_23154:
[----:B------:R-:W-:Y:S02]  /*47100*/  HFMA2 R130, -RZ, RZ, 0, 4.76837158203125e-07 ;  /* 0x00000008ff827431 */ /* 0x000fe400000001ff */
[----:B------:R-:W-:Y:S01]  /*47110*/  FADD.FTZ R131, R131, R128 ;  /* 0x0000008083837221 */ /* 0x000fe20000010000 */
[----:B------:R-:W-:-:S03]  /*47120*/  IMAD.MOV.U32 R128, RZ, RZ, -0x1 ;  /* 0xffffffffff807424 */ /* 0x000fc600078e00ff */
[----:B------:R-:W-:-:S07]  /*47130*/  IMAD.MOV.U32 R169, RZ, RZ, R131 ;  /* 0x000000ffffa97224 */ /* 0x000fce00078e0083 */
[----:B------:R-:W-:Y:S05]  /*47140*/  WARPSYNC.COLLECTIVE R128, `(.L_x_23155) ;  /* 0x0000000080087348 */ /* 0x000fea0003c00000 */
[----:B------:R0:W1:Y:S02]  /*47150*/  SHFL.BFLY P6, R128, R169, R130, R129 ;  /* 0x0c000082a9807389 */ /* 0x00006400000c0081 */
[----:B01----:R-:W-:Y:S05]  /*47160*/  ENDCOLLECTIVE ;  /* 0x000000000000791b */ /* 0x003fea0003800000 */
.L_x_23155:
[----:B------:R-:W-:Y:S02]  /*47170*/  IMAD.MOV.U32 R130, RZ, RZ, 0x10 ;  /* 0x00000010ff827424 */ /* 0x000fe400078e00ff */
[----:B------:R-:W-:Y:S01]  /*47180*/  FADD.FTZ R131, R131, R128 ;  /* 0x0000008083837221 */ /* 0x000fe20000010000 */
[----:B------:R-:W-:-:S04]  /*47190*/  MOV R128, 0xffffffff ;  /* 0xffffffff00807802 */ /* 0x000fc80000000f00 */
[----:B------:R-:W-:-:S07]  /*471a0*/  MOV R169, R131 ;  /* 0x0000008300a97202 */ /* 0x000fce0000000f00 */
[----:B------:R-:W-:Y:S05]  /*471b0*/  WARPSYNC.COLLECTIVE R128, `(.L_x_23156) ;  /* 0x0000000080087348 */ /* 0x000fea0003c00000 */
[----:B------:R0:W1:Y:S02]  /*471c0*/  SHFL.BFLY P6, R128, R169, R130, R129 ;  /* 0x0c000082a9807389 */ /* 0x00006400000c0081 */
[----:B01----:R-:W-:Y:S05]  /*471d0*/  ENDCOLLECTIVE ;  /* 0x000000000000791b */ /* 0x003fea0003800000 */
.L_x_23156:
        /* <DEDUP_REMOVED lines=174> */
.L_x_23157:
[----:B------:R-:W-:Y:S02]  /*47cc0*/  HFMA2 R130, -RZ, RZ, 0, 1.1920928955078125e-07 ;  /* 0x00000002ff827431 */ /* 0x000fe400000001ff */
[----:B------:R-:W-:Y:S01]  /*47cd0*/  FADD.FTZ R167, R167, R128 ;  /* 0x00000080a7a77221 */ /* 0x000fe20000010000 */
[----:B------:R-:W-:-:S03]  /*47ce0*/  IMAD.MOV.U32 R128, RZ, RZ, -0x1 ;  /* 0xffffffffff807424 */ /* 0x000fc600078e00ff */
[----:B------:R-:W-:-:S07]  /*47cf0*/  IMAD.MOV.U32 R169, RZ, RZ, R167 ;  /* 0x000000ffffa97224 */ /* 0x000fce00078e00a7 */
[----:B------:R-:W-:Y:S05]  /*47d00*/  WARPSYNC.COLLECTIVE R128, `(.L_x_23158) ;  /* 0x0000000080087348 */ /* 0x000fea0003c00000 */
[----:B------:R0:W1:Y:S02]  /*47d10*/  SHFL.BFLY P6, R128, R169, R130, R129 ;  /* 0x0c000082a9807389 */ /* 0x00006400000c0081 */
[----:B01----:R-:W-:Y:S05]  /*47d20*/  ENDCOLLECTIVE ;  /* 0x000000000000791b */ /* 0x003fea0003800000 */
.L_x_23158:
[----:B------:R-:W-:Y:S02]  /*47d30*/  IMAD.MOV.U32 R130, RZ, RZ, 0x4 ;  /* 0x00000004ff827424 */ /* 0x000fe400078e00ff */
[----:B------:R-:W-:Y:S01]  /*47d40*/  FADD.FTZ R167, R167, R128 ;  /* 0x00000080a7a77221 */ /* 0x000fe20000010000 */
[----:B------:R-:W-:-:S04]  /*47d50*/  MOV R128, 0xffffffff ;  /* 0xffffffff00807802 */ /* 0x000fc80000000f00 */
[----:B------:R-:W-:-:S07]  /*47d60*/  MOV R169, R167 ;  /* 0x000000a700a97202 */ /* 0x000fce0000000f00 */
[----:B------:R-:W-:Y:S05]  /*47d70*/  WARPSYNC.COLLECTIVE R128, `(.L_x_23159) ;  /* 0x0000000080087348 */ /* 0x000fea0003c00000 */
[----:B------:R0:W1:Y:S02]  /*47d80*/  SHFL.BFLY P6, R128, R169, R130, R129 ;  /* 0x0c000082a9807389 */ /* 0x00006400000c0081 */
[----:B01----:R-:W-:Y:S05]  /*47d90*/  ENDCOLLECTIVE ;  /* 0x000000000000791b */ /* 0x003fea0003800000 */
.L_x_23159:
[----:B------:R-:W-:Y:S02]  /*47da0*/  HFMA2 R130, -RZ, RZ, 0, 4.76837158203125e-07 ;  /* 0x00000008ff827431 */ /* 0x000fe400000001ff */
[----:B------:R-:W-:Y:S01]  /*47db0*/  FADD.FTZ R167, R167, R128 ;  /* 0x00000080a7a77221 */ /* 0x000fe20000010000 */
[----:B------:R-:W-:-:S03]  /*47dc0*/  IMAD.MOV.U32 R128, RZ, RZ, -0x1 ;  /* 0xffffffffff807424 */ /* 0x000fc600078e00ff */
[----:B------:R-:W-:-:S07]  /*47dd0*/  IMAD.MOV.U32 R169, RZ, RZ, R167 ;  /* 0x000000ffffa97224 */ /* 0x000fce00078e00a7 */
[----:B------:R-:W-:Y:S05]  /*47de0*/  WARPSYNC.COLLECTIVE R128, `(.L_x_23160) ;  /* 0x0000000080087348 */ /* 0x000fea0003c00000 */
[----:B------:R0:W1:Y:S02]  /*47df0*/  SHFL.BFLY P6, R128, R169, R130, R129 ;  /* 0x0c000082a9807389 */ /* 0x00006400000c0081 */
[----:B01----:R-:W-:Y:S05]  /*47e00*/  ENDCOLLECTIVE ;  /* 0x000000000000791b */ /* 0x003fea0003800000 */
.L_x_23160:
[----:B------:R-:W-:Y:S02]  /*47e10*/  IMAD.MOV.U32 R130, RZ, RZ, 0x10 ;  /* 0x00000010ff827424 */ /* 0x000fe400078e00ff */
[----:B------:R-:W-:Y:S01]  /*47e20*/  FADD.FTZ R167, R167, R128 ;  /* 0x00000080a7a77221 */ /* 0x000fe20000010000 */
[----:B------:R-:W-:-:S04]  /*47e30*/  MOV R128, 0xffffffff ;  /* 0xffffffff00807802 */ /* 0x000fc80000000f00 */
[----:B------:R-:W-:-:S07]  /*47e40*/  MOV R169, R167 ;  /* 0x000000a700a97202 */ /* 0x000fce0000000f00 */
[----:B------:R-:W-:Y:S05]  /*47e50*/  WARPSYNC.COLLECTIVE R128, `(.L_x_23161) ;  /* 0x0000000080087348 */ /* 0x000fea0003c00000 */
[----:B------:R0:W1:Y:S02]  /*47e60*/  SHFL.BFLY P6, R128, R169, R130, R129 ;  /* 0x0c000082a9807389 */ /* 0x00006400000c0081 */
[----:B01----:R-:W-:Y:S05]  /*47e70*/  ENDCOLLECTIVE ;  /* 0x000000000000791b */ /* 0x003fea0003800000 */
.L_x_23161:
[----:B------:R-:W-:Y:S05]  /*47e80*/  BRA `(.L_x_23162) ;  /* 0xffffffcc00fc7947 */ /* 0x000fea000383ffff */
.L_x_23163:
        /* <DEDUP_REMOVED lines=15> */
.L_x_88460:


//--------------------- .text._ZN10layer_norm13ln_fwd_kernelINS_13Kernel_traitsIf13__nv_bfloat16S2_S2_fjLj2560ELj1ELj4ELj1ELj16ENS_18Kernel_traits_baseILj2560EfS2_S2_S2_fjLj128EEEEELb1ELb1ELb0ELb1EEEvNS_9FwdParamsE --------------------------
	.section	.text._ZN10layer_norm13ln_fwd_kernelINS_13Kernel_traitsIf13__nv_bfloat16S2_S2_fjLj2560ELj1ELj4ELj1ELj16ENS_18Kernel_traits_baseILj2560EfS2_S2_S2_fjLj128EEEEELb1ELb1ELb0ELb1EEEvNS_9FwdParamsE,"ax",@progbits
	.align	128
        .global         _ZN10layer_norm13ln_fwd_kernelINS_13Kernel_traitsIf13__nv_bfloat16S2_S2_fjLj2560ELj1ELj4ELj1ELj16ENS_18Kernel_traits_baseILj2560EfS2_S2_S2_fjLj128EEEEELb1ELb1ELb0ELb1EEEvNS_9FwdParamsE
        .type           _ZN10layer_norm13ln_fwd_kernelINS_13Kernel_traitsIf13__nv_bfloat16S2_S2_fjLj2560ELj1ELj4ELj1ELj16ENS_18Kernel_traits_baseILj2560EfS2_S2_S2_fjLj128EEEEELb1ELb1ELb0ELb1EEEvNS_9FwdParamsE,@function
        .size           _ZN10layer_norm13ln_fwd_kernelINS_13Kernel_traitsIf13__nv_bfloat16S2_S2_fjLj2560ELj1ELj4ELj1ELj16ENS_18Kernel_traits_baseILj2560EfS2_S2_S2_fjLj128EEEEELb1ELb1ELb0ELb1EEEvNS_9FwdParamsE,(.L_x_88461 - _ZN10layer_norm13ln_fwd_kernelINS_13Kernel_traitsIf13__nv_bfloat16S2_S2_fjLj2560ELj1ELj4ELj1ELj16ENS_18Kernel_traits_baseILj2560EfS2_S2_S2_fjLj128EEEEELb1ELb1ELb0ELb1EEEvNS_9FwdParamsE)
        .other          _ZN10layer_norm13ln_fwd_kernelINS_13Kernel_traitsIf13__nv_bfloat16S2_S2_fjLj2560ELj1ELj4ELj1ELj16ENS_18Kernel_traits_baseILj2560EfS2_S2_S2_fjLj128EEEEELb1ELb1ELb0ELb1EEEvNS_9FwdParamsE,@"STO_CUDA_ENTRY STV_DEFAULT"
_ZN10layer_norm13ln_fwd_kernelINS_13Kernel_traitsIf13__nv_bfloat16S2_S2_fjLj2560ELj1ELj4ELj1ELj16ENS_18Kernel_traits_baseILj2560EfS2_S2_S2_fjLj128EEEEELb1ELb1ELb0ELb1EEEvNS_9FwdParamsE:
.text._ZN10layer_norm13ln_fwd_kernelINS_13Kernel_traitsIf13__nv_bfloat16S2_S2_fjLj2560ELj1ELj4ELj1ELj16ENS_18Kernel_traits_baseILj2560EfS2_S2_S2_fjLj128EEEEELb1ELb1ELb0ELb1EEEvNS_9FwdParamsE:
        /* <DEDUP_REMOVED lines=19> */
[----:B--2---:R-:W-:Y:S02]  /*0130*/  @P0 R2UR UR5, R5 ;  /* 0x00000000050502ca */ /* 0x004fe400000e0000 */
[----:B0-----:R-:W-:-:S04]  /*0140*/  @P0 IADD3 R194, P1, PT, R6, R3, RZ ;  /* 0x0000000306c20210 */ /* 0x001fc80007f3e0ff */
[----:B------:R-:W-:Y:S02]  /*0150*/  @P0 IADD3.X R195, PT, PT, RZ, R7, RZ, P1, !PT ;  /* 0x00000007ffc30210 */ /* 0x000fe40000ffe4ff */
[----:B------:R-:W-:Y:S02]  /*0160*/  @P0 R2UR UR4, R4 ;  /* 0x00000000040402ca */ /* 0x000fe400000e0000 */
[----:B---3--:R-:W-:Y:S02]  /*0170*/  LOP3.LUT R3, R2, 0x1f, RZ, 0xc0, !PT ;  /* 0x0000001f02037812 */ /* 0x008fe400078ec0ff */
[--C-:B------:R-:W-:Y:S02]  /*0180*/  SHF.R.U64 R0, R194, 0x2, R195.reuse ;  /* 0x00000002c2007819 */ /* 0x100fe400000012c3 */
[----:B------:R-:W-:Y:S01]  /*0190*/  SHF.R.U32.HI R4, RZ, 0x2, R195 ;  /* 0x00000002ff047819 */ /* 0x000fe200000116c3 */
[----:B------:R-:W-:Y:S08]  /*01a0*/  BRA.U !UP0, `(.L_x_23164) ;  /* 0x0000000508ec7547 */ /* 0x000ff0000b800000 */
[----:B------:R-:W0:Y:S01]  /*01b0*/  LDCU.64 UR10, c[0x0][0x3d0] ;  /* 0x00007a00ff0a77ac */ /* 0x000e220008000a00 */
[----:B------:R-:W-:Y:S01]  /*01c0*/  IMAD.SHL.U32 R3, R2, 0x20, RZ ;  /* 0x0000002002037824 */ /* 0x000fe200078e00ff */
[----:B------:R-:W1:Y:S04]  /*01d0*/  LDCU.64 UR12, c[0x0][0x3e8] ;  /* 0x00007d00ff0c77ac */ /* 0x000e680008000a00 */
[----:B------:R-:W-:-:S04]  /*01e0*/  LOP3.LUT R3, R3, 0x3e0, RZ, 0xc0, !PT ;  /* 0x000003e003037812 */ /* 0x000fc800078ec0ff */
[----:B------:R-:W-:-:S04]  /*01f0*/  IADD3 R8, P1, PT, R3, UR8, RZ ;  /* 0x0000000803087c10 */ /* 0x000fc8000ff3e0ff */
[----:B------:R-:W-:Y:S02]  /*0200*/  IADD3.X R9, PT, PT, RZ, UR9, RZ, P1, !PT ;  /* 0x00000009ff097c10 */ /* 0x000fe40008ffe4ff */
[----:B0-----:R-:W-:-:S03]  /*0210*/  IADD3 R6, P0, PT, R3, UR10, RZ ;  /* 0x0000000a03067c10 */ /* 0x001fc6000ff1e0ff */
[----:B------:R0:W5:Y:S01]  /*0220*/  LDG.E.128 R196, desc[UR6][R8.64] ;  /* 0x0000000608c47981 */ /* 0x000162000c1e1d00 */
[----:B-1----:R-:W-:Y:S01]  /*0230*/  IADD3 R10, P2, PT, R3, UR12, RZ ;  /* 0x0000000c030a7c10 */ /* 0x002fe2000ff5e0ff */
[----:B------:R-:W-:Y:S02]  /*0240*/  IMAD.X R7, RZ, RZ, UR11, P0 ;  /* 0x0000000bff077e24 */ /* 0x000fe400080e06ff */
[----:B------:R0:W5:Y:S02]  /*0250*/  LDG.E.128 R200, desc[UR6][R8.64+0x10] ;  /* 0x0000100608c87981 */ /* 0x000164000c1e1d00 */
[----:B------:R-:W-:Y:S02]  /*0260*/  IMAD.X R11, RZ, RZ, UR13, P2 ;  /* 0x0000000dff0b7e24 */ /* 0x000fe400090e06ff */
        /* <DEDUP_REMOVED lines=62> */
[----:B------:R-:W4:Y:S04]  /*0650*/  LDG.E.128 R32, desc[UR6][R8.64+0x1c00] ;  /* 0x001c000608207981 */ /* 0x000f28000c1e1d00 */
[----:B------:R-:W4:Y:S04]  /*0660*/  LDG.E.128 R28, desc[UR6][R8.64+0x1c10] ;  /* 0x001c1006081c7981 */ /* 0x000f28000c1e1d00 */
[----:B------:R-:W4:Y:S04]  /*0670*/  LDG.E.128 R24, desc[UR6][R8.64+0x2000] ;  /* 0x0020000608187981 */ /* 0x000f28000c1e1d00 */
        /* <DEDUP_REMOVED lines=37> */
[----:B----4-:R1:W-:Y:S04]  /*08d0*/  STL.64 [R1+0x30], R20 ;  /* 0x0000301401007387 */ /* 0x0103e80000100a00 */
[----:B------:R1:W-:Y:S04]  /*08e0*/  STL.64 [R1], R32 ;  /* 0x0000002001007387 */ /* 0x0003e80000100a00 */
[----:B------:R1:W-:Y:S04]  /*08f0*/  STL.64 [R1+0x8], R34 ;  /* 0x0000082201007387 */ /* 0x0003e80000100a00 */
[----:B------:R1:W-:Y:S04]  /*0900*/  STL.64 [R1+0x38], R22 ;  /* 0x0000381601007387 */ /* 0x0003e80000100a00 */
[----:B------:R1:W-:Y:S04]  /*0910*/  STL.64 [R1+0x10], R28 ;  /* 0x0000101c01007387 */ /* 0x0003e80000100a00 */
[----:B------:R1:W-:Y:S04]  /*0920*/  STL.64 [R1+0x18], R30 ;  /* 0x0000181e01007387 */ /* 0x0003e80000100a00 */
[----:B------:R1:W-:Y:S04]  /*0930*/  STL.64 [R1+0x20], R24 ;  /* 0x0000201801007387 */ /* 0x0003e80000100a00 */
[----:B------:R1:W-:Y:S01]  /*0940*/  STL.64 [R1+0x28], R26 ;  /* 0x0000281a01007387 */ /* 0x0003e20000100a00 */
[----:B------:R-:W-:Y:S05]  /*0950*/  BRA `(.L_x_23165) ;  /* 0x0000000800207947 */ /* 0x000fea0003800000 */
.L_x_23164:
        /* <DEDUP_REMOVED lines=136> */
.L_x_23165:
[----:B------:R-:W0:Y:S01]  /*11e0*/  S2UR UR9, SR_CTAID.X ;  /* 0x00000000000979c3 */ /* 0x000e220000002500 */
[----:B------:R-:W2:Y:S01]  /*11f0*/  LDCU UR10, c[0x0][0x384] ;  /* 0x00007080ff0a77ac */ /* 0x000ea20008000800 */
[----:B------:R-:W-:Y:S01]  /*1200*/  SHF.R.U32.HI R3, RZ, 0x5, R2 ;  /* 0x00000005ff037819 */ /* 0x000fe20000011602 */
[----:B0-----:R-:W-:-:S06]  /*1210*/  USHF.L.U32 UR8, UR9, 0x2, URZ ;  /* 0x0000000209087899 */ /* 0x001fcc00080006ff */
[----:B------:R-:W-:-:S04]  /*1220*/  LOP3.LUT R3, R3, UR8, RZ, 0xfc, !PT ;  /* 0x0000000803037c12 */ /* 0x000fc8000f8efcff */
[----:B--2---:R-:W-:-:S13]  /*1230*/  ISETP.GE.AND P0, PT, R3, UR10, PT ;  /* 0x0000000a03007c0c */ /* 0x004fda000bf06270 */
[----:B------:R-:W-:Y:S05]  /*1240*/  @P0 EXIT ;  /* 0x000000000000094d */ /* 0x000fea0003800000 */
[----:B------:R-:W0:Y:S01]  /*1250*/  LDC R7, c[0x0][0x360] ;  /* 0x0000d800ff077b82 */ /* 0x000e220000000800 */
[----:B------:R-:W-:Y:S01]  /*1260*/  IMAD.HI.U32 R5, R0, -0x2daee0ad, RZ ;  /* 0xd2511f5300057827 */ /* 0x000fe200078e00ff */
[----:B------:R-:W-:Y:S01]  /*1270*/  UIADD3 UR8, UPT, UPT, UR4, -0x61c88647, URZ ;  /* 0x9e3779b904087890 */ /* 0x000fe2000fffe0ff */
[----:B------:R-:W-:Y:S01]  /*1280*/  LOP3.LUT R194, R194, 0x3, RZ, 0xc0, !PT ;  /* 0x00000003c2c27812 */ /* 0x000fe200078ec0ff */
[----:B------:R-:W2:Y:S02]  /*1290*/  LDCU.64 UR18, c[0x0][0x3e0] ;  /* 0x00007c00ff1277ac */ /* 0x000ea40008000a00 */
[----:B------:R-:W-:Y:S01]  /*12a0*/  LOP3.LUT R5, R5, UR5, RZ, 0x3c, !PT ;  /* 0x0000000505057c12 */ /* 0x000fe2000f8e3cff */
[----:B------:R-:W-:Y:S02]  /*12b0*/  UIADD3 UR15, UPT, UPT, UR5, -0x695add53, URZ ;  /* 0x96a522ad050f7890 */ /* 0x000fe4000fffe0ff */
[----:B------:R-:W-:Y:S02]  /*12c0*/  UIADD3 UR16, UPT, UPT, UR4, -0x700cb87f, URZ ;  /* 0x8ff3478104107890 */ /* 0x000fe4000fffe0ff */
[C---:B------:R-:W-:Y:S01]  /*12d0*/  IMAD.HI.U32 R8, R5.reuse, -0x326172a9, RZ ;  /* 0xcd9e8d5705087827 */ /* 0x040fe200078e00ff */
[----:B------:R-:W3:Y:S03]  /*12e0*/  LDCU UR10, c[0x0][0x404] ;  /* 0x00008080ff0a77ac */ /* 0x000ee60008000800 */
[----:B-1----:R-:W-:Y:S01]  /*12f0*/  IMAD R10, R5, -0x326172a9, RZ ;  /* 0xcd9e8d57050a7824 */ /* 0x002fe200078e02ff */
[----:B------:R-:W1:Y:S01]  /*1300*/  LDCU UR11, c[0x0][0x408] ;  /* 0x00008100ff0b77ac */ /* 0x000e620008000800 */
[----:B------:R-:W4:Y:S01]  /*1310*/  LDCU UR12, c[0x0][0x388] ;  /* 0x00007100ff0c77ac */ /* 0x000f220008000800 */
[----:B0-----:R-:W-:Y:S01]  /*1320*/  IMAD R2, R7, UR9, R2 ;  /* 0x0000000907027c24 */ /* 0x001fe2000f8e0202 */
[----:B------:R-:W-:-:S02]  /*1330*/  UIADD3 UR9, UPT, UPT, UR5, -0x24c28bd8, URZ ;  /* 0xdb3d742805097890 */ /* 0x000fc4000fffe0ff */
[----:B--2---:R-:W-:Y:S01]  /*1340*/  UISETP.NE.U32.AND UP0, UPT, UR18, URZ, UPT ;  /* 0x000000ff1200728c */ /* 0x004fe2000bf05070 */
[C---:B------:R-:W-:Y:S01]  /*1350*/  IMAD.HI.U32 R7, R2.reuse, -0x326172a9, RZ ;  /* 0xcd9e8d5702077827 */ /* 0x040fe200078e00ff */
[----:B------:R-:W0:Y:S03]  /*1360*/  LDCU.U8 UR13, c[0x0][0x410] ;  /* 0x00008200ff0d77ac */ /* 0x000e260008000000 */
[----:B------:R-:W-:Y:S01]  /*1370*/  IMAD R9, R2, -0x326172a9, RZ ;  /* 0xcd9e8d5702097824 */ /* 0x000fe200078e02ff */
[----:B------:R-:W-:Y:S01]  /*1380*/  LOP3.LUT R6, R4, UR4, R7, 0x96, !PT ;  /* 0x0000000404067c12 */ /* 0x000fe2000f8e9607 */
[----:B------:R-:W2:Y:S03]  /*1390*/  LDCU UR14, c[0x0][0x448] ;  /* 0x00008900ff0e77ac */ /* 0x000ea60008000800 */
[----:B------:R-:W-:Y:S01]  /*13a0*/  LOP3.LUT R7, R9, UR8, R8, 0x96, !PT ;  /* 0x0000000809077c12 */ /* 0x000fe2000f8e9608 */
[----:B------:R-:W-:Y:S01]  /*13b0*/  UIADD3 UR8, UPT, UPT, UR5, -0x4498517b, URZ ;  /* 0xbb67ae8505087890 */ /* 0x000fe2000fffe0ff */
[----:B------:R-:W-:Y:S01]  /*13c0*/  IMAD R9, R0, -0x2daee0ad, RZ ;  /* 0xd2511f5300097824 */ /* 0x000fe200078e02ff */
[----:B------:R-:W-:Y:S01]  /*13d0*/  UISETP.NE.AND.EX UP0, UPT, UR19, URZ, UPT, UP0 ;  /* 0x000000ff1300728c */ /* 0x000fe2000bf05300 */
[----:B------:R-:W-:-:S04]  /*13e0*/  IMAD.HI.U32 R8, R6, -0x2daee0ad, RZ ;  /* 0xd2511f5306087827 */ /* 0x000fc800078e00ff */
[----:B------:R-:W-:Y:S01]  /*13f0*/  IMAD R6, R6, -0x2daee0ad, RZ ;  /* 0xd2511f5306067824 */ /* 0x000fe200078e02ff */
[----:B------:R-:W-:Y:S01]  /*1400*/  LOP3.LUT R8, R9, UR8, R8, 0x96, !PT ;  /* 0x0000000809087c12 */ /* 0x000fe2000f8e9608 */
[----:B------:R-:W-:Y:S01]  /*1410*/  UIADD3 UR8, UPT, UPT, UR4, 0x3c6ef372, URZ ;  /* 0x3c6ef37204087890 */ /* 0x000fe2000fffe0ff */
[----:B------:R-:W-:-:S04]  /*1420*/  IMAD.HI.U32 R9, R7, -0x2daee0ad, RZ ;  /* 0xd2511f5307097827 */ /* 0x000fc800078e00ff */
[----:B------:R-:W-:-:S04]  /*1430*/  IMAD.HI.U32 R5, R8, -0x326172a9, RZ ;  /* 0xcd9e8d5708057827 */ /* 0x000fc800078e00ff */
[----:B------:R-:W-:Y:S01]  /*1440*/  IMAD R11, R8, -0x326172a9, RZ ;  /* 0xcd9e8d57080b7824 */ /* 0x000fe200078e02ff */
[----:B------:R-:W-:Y:S01]  /*1450*/  LOP3.LUT R5, R10, UR8, R5, 0x96, !PT ;  /* 0x000000080a057c12 */ /* 0x000fe2000f8e9605 */
[----:B------:R-:W-:Y:S01]  /*1460*/  UIADD3 UR8, UPT, UPT, UR5, 0x76cf5d0a, URZ ;  /* 0x76cf5d0a05087890 */ /* 0x000fe2000fffe0ff */
[----:B------:R-:W-:-:S03]  /*1470*/  IMAD R7, R7, -0x2daee0ad, RZ ;  /* 0xd2511f5307077824 */ /* 0x000fc600078e02ff */
[----:B------:R-:W-:Y:S02]  /*1480*/  IMAD.HI.U32 R8, R5, -0x2daee0ad, RZ ;  /* 0xd2511f5305087827 */ /* 0x000fe400078e00ff */
[----:B------:R-:W-:Y:S01]  /*1490*/  LOP3.LUT R9, R6, UR8, R9, 0x96, !PT ;  /* 0x0000000806097c12 */ /* 0x000fe2000f8e9609 */
[----:B------:R-:W-:-:S04]  /*14a0*/  UIADD3 UR8, UPT, UPT, UR4, -0x255992d5, URZ ;  /* 0xdaa66d2b04087890 */ /* 0x000fc8000fffe0ff */
[----:B------:R-:W-:-:S04]  /*14b0*/  IMAD.HI.U32 R6, R9, -0x326172a9, RZ ;  /* 0xcd9e8d5709067827 */ /* 0x000fc800078e00ff */
[----:B------:R-:W-:Y:S01]  /*14c0*/  IMAD R10, R9, -0x326172a9, RZ ;  /* 0xcd9e8d57090a7824 */ /* 0x000fe200078e02ff */
[----:B------:R-:W-:Y:S01]  /*14d0*/  LOP3.LUT R6, R11, UR8, R6, 0x96, !PT ;  /* 0x000000080b067c12 */ /* 0x000fe2000f8e9606 */
[----:B------:R-:W-:-:S04]  /*14e0*/  UIADD3 UR8, UPT, UPT, UR5, 0x32370b8f, URZ ;  /* 0x32370b8f05087890 */ /* 0x000fc8000fffe0ff */
[C---:B------:R-:W-:Y:S02]  /*14f0*/  IMAD.HI.U32 R9, R6.reuse, -0x2daee0ad, RZ ;  /* 0xd2511f5306097827 */ /* 0x040fe400078e00ff */
[----:B------:R-:W-:Y:S01]  /*1500*/  LOP3.LUT R8, R7, UR8, R8, 0x96, !PT ;  /* 0x0000000807087c12 */ /* 0x000fe2000f8e9608 */
[----:B------:R-:W-:Y:S01]  /*1510*/  UIADD3 UR8, UPT, UPT, UR4, 0x78dde6e4, URZ ;  /* 0x78dde6e404087890 */ /* 0x000fe2000fffe0ff */
[----:B------:R-:W-:-:S03]  /*1520*/  IMAD R11, R6, -0x2daee0ad, RZ ;  /* 0xd2511f53060b7824 */ /* 0x000fc600078e02ff */
[----:B------:R-:W-:-:S04]  /*1530*/  IMAD.HI.U32 R7, R8, -0x326172a9, RZ ;  /* 0xcd9e8d5708077827 */ /* 0x000fc800078e00ff */
[----:B------:R-:W-:Y:S01]  /*1540*/  IMAD R8, R8, -0x326172a9, RZ ;  /* 0xcd9e8d5708087824 */ /* 0x000fe200078e02ff */
[----:B------:R-:W-:Y:S01]  /*1550*/  LOP3.LUT R7, R10, UR8, R7, 0x96, !PT ;  /* 0x000000080a077c12 */ /* 0x000fe2000f8e9607 */
[----:B------:R-:W-:Y:S01]  /*1560*/  UIADD3 UR8, UPT, UPT, UR5, -0x126145ec, URZ ;  /* 0xed9eba1405087890 */ /* 0x000fe2000fffe0ff */
[----:B------:R-:W-:-:S05]  /*1570*/  IMAD R10, R5, -0x2daee0ad, RZ ;  /* 0xd2511f53050a7824 */ /* 0x000fca00078e02ff */
[----:B------:R-:W-:Y:S01]  /*1580*/  LOP3.LUT R9, R10, UR8, R9, 0x96, !PT ;  /* 0x000000080a097c12 */ /* 0x000fe2000f8e9609 */
[----:B------:R-:W-:Y:S01]  /*1590*/  UIADD3 UR8, UPT, UPT, UR4, 0x1715609d, URZ ;  /* 0x1715609d04087890 */ /* 0x000fe2000fffe0ff */
[----:B------:R-:W-:-:S03]  /*15a0*/  IMAD R10, R7, -0x2daee0ad, RZ ;  /* 0xd2511f53070a7824 */ /* 0x000fc600078e02ff */
[----:B------:R-:W-:-:S04]  /*15b0*/  IMAD.HI.U32 R5, R9, -0x326172a9, RZ ;  /* 0xcd9e8d5709057827 */ /* 0x000fc800078e00ff */
[----:B------:R-:W-:Y:S01]  /*15c0*/  IMAD R9, R9, -0x326172a9, RZ ;  /* 0xcd9e8d5709097824 */ /* 0x000fe200078e02ff */
[----:B------:R-:W-:Y:S01]  /*15d0*/  LOP3.LUT R5, R8, UR8, R5, 0x96, !PT ;  /* 0x0000000808057c12 */ /* 0x000fe2000f8e9605 */
[----:B------:R-:W-:Y:S01]  /*15e0*/  UIADD3 UR8, UPT, UPT, UR5, -0x56f99767, URZ ;  /* 0xa906689905087890 */ /* 0x000fe2000fffe0ff */
[----:B------:R-:W-:-:S04]  /*15f0*/  IMAD.HI.U32 R8, R7, -0x2daee0ad, RZ ;  /* 0xd2511f5307087827 */ /* 0x000fc800078e00ff */
[----:B------:R-:W-:Y:S01]  /*1600*/  IMAD.HI.U32 R7, R5, -0x2daee0ad, RZ ;  /* 0xd2511f5305077827 */ /* 0x000fe200078e00ff */
[----:B------:R-:W-:Y:S01]  /*1610*/  LOP3.LUT R8, R11, UR8, R8, 0x96, !PT ;  /* 0x000000080b087c12 */ /* 0x000fe2000f8e9608 */
[----:B------:R-:W-:-:S04]  /*1620*/  UIADD3 UR8, UPT, UPT, UR4, -0x4ab325aa, URZ ;  /* 0xb54cda5604087890 */ /* 0x000fc8000fffe0ff */
[----:B------:R-:W-:-:S05]  /*1630*/  IMAD.HI.U32 R6, R8, -0x326172a9, RZ ;  /* 0xcd9e8d5708067827 */ /* 0x000fca00078e00ff */
[----:B------:R-:W-:Y:S01]  /*1640*/  LOP3.LUT R6, R9, UR8, R6, 0x96, !PT ;  /* 0x0000000809067c12 */ /* 0x000fe2000f8e9606 */
[----:B------:R-:W-:Y:S01]  /*1650*/  UIADD3 UR8, UPT, UPT, UR5, 0x646e171e, URZ ;  /* 0x646e171e05087890 */ /* 0x000fe2000fffe0ff */
[----:B------:R-:W-:-:S05]  /*1660*/  IMAD R9, R8, -0x326172a9, RZ ;  /* 0xcd9e8d5708097824 */ /* 0x000fca00078e02ff */
[----:B------:R-:W-:Y:S01]  /*1670*/  LOP3.LUT R7, R10, UR8, R7, 0x96, !PT ;  /* 0x000000080a077c12 */ /* 0x000fe2000f8e9607 */
[----:B------:R-:W-:Y:S01]  /*1680*/  UIADD3 UR8, UPT, UPT, UR4, 0x5384540f, URZ ;  /* 0x5384540f04087890 */ /* 0x000fe2000fffe0ff */
[----:B------:R-:W-:Y:S02]  /*1690*/  IMAD R10, R5, -0x2daee0ad, RZ ;  /* 0xd2511f53050a7824 */ /* 0x000fe400078e02ff */
[----:B------:R-:W-:-:S04]  /*16a0*/  IMAD.HI.U32 R5, R6, -0x2daee0ad, RZ ;  /* 0xd2511f5306057827 */ /* 0x000fc800078e00ff */
[----:B------:R-:W-:-:S05]  /*16b0*/  IMAD.HI.U32 R8, R7, -0x326172a9, RZ ;  /* 0xcd9e8d5707087827 */ /* 0x000fca00078e00ff */
[----:B------:R-:W-:Y:S01]  /*16c0*/  LOP3.LUT R8, R9, UR8, R8, 0x96, !PT ;  /* 0x0000000809087c12 */ /* 0x000fe2000f8e9608 */
[----:B------:R-:W-:-:S04]  /*16d0*/  UIADD3 UR8, UPT, UPT, UR5, 0x1fd5c5a3, URZ ;  /* 0x1fd5c5a305087890 */ /* 0x000fc8000fffe0ff */
[----:B------:R-:W-:Y:S02]  /*16e0*/  IMAD.HI.U32 R168, R8, -0x2daee0ad, RZ ;  /* 0xd2511f5308a87827 */ /* 0x000fe400078e00ff */
[----:B------:R-:W-:Y:S01]  /*16f0*/  LOP3.LUT R5, R10, UR8, R5, 0x96, !PT ;  /* 0x000000080a057c12 */ /* 0x000fe2000f8e9605 */
[----:B------:R-:W-:Y:S01]  /*1700*/  UIADD3 UR8, UPT, UPT, UR4, -0xe443238, URZ ;  /* 0xf1bbcdc804087890 */ /* 0x000fe2000fffe0ff */
[----:B------:R-:W-:Y:S02]  /*1710*/  IMAD R10, R7, -0x326172a9, RZ ;  /* 0xcd9e8d57070a7824 */ /* 0x000fe400078e02ff */
[----:B------:R-:W-:Y:S02]  /*1720*/  IMAD R7, R6, -0x2daee0ad, RZ ;  /* 0xd2511f5306077824 */ /* 0x000fe400078e02ff */
[----:B------:R-:W-:-:S03]  /*1730*/  IMAD.HI.U32 R161, R5, -0x326172a9, RZ ;  /* 0xcd9e8d5705a17827 */ /* 0x000fc600078e00ff */
[----:B------:R-:W-:Y:S01]  /*1740*/  LOP3.LUT R168, R7, UR9, R168, 0x96, !PT ;  /* 0x0000000907a87c12 */ /* 0x000fe2000f8e96a8 */
[----:B------:R-:W-:Y:S01]  /*1750*/  IMAD R8, R8, -0x2daee0ad, RZ ;  /* 0xd2511f5308087824 */ /* 0x000fe200078e02ff */
[----:B------:R-:W-:Y:S01]  /*1760*/  LOP3.LUT R161, R10, UR8, R161, 0x96, !PT ;  /* 0x000000080aa17c12 */ /* 0x000fe2000f8e96a1 */
[----:B------:R-:W-:Y:S01]  /*1770*/  IMAD R6, R5, -0x326172a9, RZ ;  /* 0xcd9e8d5705067824 */ /* 0x000fe200078e02ff */
[----:B------:R-:W0:Y:S01]  /*1780*/  LDCU.64 UR8, c[0x0][0x3a0] ;  /* 0x00007400ff0877ac */ /* 0x000e220008000a00 */
[----:B------:R-:W-:-:S04]  /*1790*/  IMAD.HI.U32 R171, R168, -0x326172a9, RZ ;  /* 0xcd9e8d57a8ab7827 */ /* 0x000fc800078e00ff */
[----:B------:R-:W-:Y:S01]  /*17a0*/  IMAD.HI.U32 R169, R161, -0x2daee0ad, RZ ;  /* 0xd2511f53a1a97827 */ /* 0x000fe200078e00ff */
[----:B------:R-:W-:-:S03]  /*17b0*/  LOP3.LUT R171, R6, UR16, R171, 0x96, !PT ;  /* 0x0000001006ab7c12 */ /* 0x000fc6000f8e96ab */
[----:B------:R-:W-:Y:S01]  /*17c0*/  IMAD R168, R168, -0x326172a9, RZ ;  /* 0xcd9e8d57a8a87824 */ /* 0x000fe200078e02ff */
[----:B------:R-:W-:Y:S01]  /*17d0*/  LOP3.LUT R169, R8, UR15, R169, 0x96, !PT ;  /* 0x0000000f08a97c12 */ /* 0x000fe2000f8e96a9 */
[----:B------:R-:W-:Y:S02]  /*17e0*/  IMAD R161, R161, -0x2daee0ad, RZ ;  /* 0xd2511f53a1a17824 */ /* 0x000fe400078e02ff */
[----:B-1234-:R-:W-:-:S07]  /*17f0*/  IMAD.MOV.U32 R5, RZ, RZ, RZ ;  /* 0x000000ffff057224 */ /* 0x01efce00078e00ff */
.L_x_23986:
[----:B-1----:R-:W1:Y:S01]  /*1800*/  @UP0 LDCU.64 UR16, c[0x0][0x3e0] ;  /* 0x00007c00ff1007ac */ /* 0x002e620008000a00 */
[----:B------:R-:W2:Y:S01]  /*1810*/  S2R R195, SR_TID.X ;  /* 0x0000000000c37919 */ /* 0x000ea20000002100 */
[----:B------:R-:W-:Y:S01]  /*1820*/  PLOP3.LUT P0, PT, PT, PT, UP0, 0x80, 0x8 ;  /* 0x000000000008781c */ /* 0x000fe20003f0f008 */
[----:B------:R-:W-:Y:S01]  /*1830*/  HFMA2 R8, -RZ, RZ, 0, 1.1920928955078125e-07 ;  /* 0x00000002ff087431 */ /* 0x000fe200000001ff */
[----:B------:R-:W-:Y:S01]  /*1840*/  PLOP3.LUT P1, PT, PT, PT, UP0, 0x80, 0x8 ;  /* 0x000000000008781c */ /* 0x000fe20003f2f008 */
[----:B------:R-:W3:Y:S10]  /*1850*/  LDC.64 R174, c[0x0][0x390] ;  /* 0x0000e400ffae7b82 */ /* 0x000ef40000000a00 */
[----:B-1----:R-:W-:-:S05]  /*1860*/  @P0 IMAD.WIDE R8, R3, R8, UR16 ;  /* 0x0000001003080e25 */ /* 0x002fca000f8e0208 */
[----:B------:R1:W4:Y:S01]  /*1870*/  @P1 LDG.E.U16 R7, desc[UR6][R8.64] ;  /* 0x0000000608071981 */ /* 0x000322000c1e1500 */
[----:B------:R-:W-:Y:S01]  /*1880*/  PLOP3.LUT P0, PT, PT, PT, UP0, 0x80, 0x8 ;  /* 0x000000000008781c */ /* 0x000fe20003f0f008 */
[----:B------:R-:W-:Y:S02]  /*1890*/  IMAD.MOV.U32 R43, RZ, RZ, 0x3f800000 ;  /* 0x3f800000ff2b7424 */ /* 0x000fe400078e00ff */
[----:B-1----:R-:W-:-:S05]  /*18a0*/  IMAD R8, R3, UR12, RZ ;  /* 0x0000000c03087c24 */ /* 0x002fca000f8e02ff */
[----:B------:R-:W-:-:S04]  /*18b0*/  SHF.R.S32.HI R9, RZ, 0x1f, R8 ;  /* 0x0000001fff097819 */ /* 0x000fc80000011408 */
[----:B------:R-:W-:Y:S02]  /*18c0*/  LEA.HI R9, R9, R8, RZ, 0x3 ;  /* 0x0000000809097211 */ /* 0x000fe400078f18ff */
[----:B--2---:R-:W-:-:S04]  /*18d0*/  LOP3.LUT R8, R195, 0x1f, RZ, 0xc0, !PT ;  /* 0x0000001fc3087812 */ /* 0x004fc800078ec0ff */
[----:B------:R-:W-:-:S05]  /*18e0*/  LEA.HI.SX32 R22, R9, R8, 0x1d ;  /* 0x0000000809167211 */ /* 0x000fca00078feaff */
[----:B---3--:R-:W-:-:S06]  /*18f0*/  IMAD.WIDE.U32 R8, R22, 0x10, R174 ;  /* 0x0000001016087825 */ /* 0x008fcc00078e00ae */
[----:B-----5:R-:W5:Y:S01]  /*1900*/  LDG.E.128 R8, desc[UR6][R8.64] ;  /* 0x0000000608087981 */ /* 0x020f62000c1e1d00 */
[----:B------:R-:W-:Y:S01]  /*1910*/  MOV R193, 0x2f800000 ;  /* 0x2f80000000c17802 */ /* 0x000fe20000000f00 */
[----:B----4-:R-:W-:Y:S01]  /*1920*/  @P0 IMAD.U32 R43, R7, 0x10000, RZ ;  /* 0x00010000072b0824 */ /* 0x010fe200078e00ff */
[----:B0-----:R-:W-:-:S04]  /*1930*/  ISETP.NE.U32.AND P0, PT, RZ, UR8, PT ;  /* 0x00000008ff007c0c */ /* 0x001fc8000bf05070 */
[----:B------:R-:W-:-:S13]  /*1940*/  ISETP.NE.AND.EX P0, PT, RZ, UR9, PT, P0 ;  /* 0x00000009ff007c0c */ /* 0x000fda000bf05300 */
[----:B------:R-:W-:Y:S05]  /*1950*/  @!P0 BRA `(.L_x_23166) ;  /* 0x0000003000f88947 */ /* 0x000fea0003800000 */
[----:B------:R-:W0:Y:S01]  /*1960*/  LDC.64 R12, c[0x0][0x3a0] ;  /* 0x0000e800ff0c7b82 */ /* 0x000e220000000a00 */
[----:B------:R-:W-:Y:S01]  /*1970*/  ISETP.NE.AND P1, PT, R194, 0x1, PT ;  /* 0x00000001c200780c */ /* 0x000fe20003f25270 */
[----:B------:R-:W-:Y:S01]  /*1980*/  BSSY.RECONVERGENT B0, `(.L_x_23167) ;  /* 0x000005f000007945 */ /* 0x000fe20003800200 */
[----:B------:R-:W-:Y:S02]  /*1990*/  IMAD.MOV.U32 R15, RZ, RZ, 0x2 ;  /* 0x00000002ff0f7424 */ /* 0x000fe400078e00ff */
[----:B------:R-:W-:Y:S02]  /*19a0*/  IMAD.MOV.U32 R7, RZ, RZ, R168 ;  /* 0x000000ffff077224 */ /* 0x000fe400078e00a8 */
[----:B0-----:R-:W-:-:S05]  /*19b0*/  IMAD.WIDE.U32 R12, R22, 0x10, R12 ;  /* 0x00000010160c7825 */ /* 0x001fca00078e000c */
[----:B------:R0:W5:Y:S02]  /*19c0*/  LDG.E.128 R44, desc[UR6][R12.64] ;  /* 0x000000060c2c7981 */ /* 0x000164000c1e1d00 */
[----:B0-----:R-:W-:Y:S01]  /*19d0*/  MOV R12, R161 ;  /* 0x000000a1000c7202 */ /* 0x001fe20000000f00 */
[----:B------:R-:W-:Y:S06]  /*19e0*/  @!P1 BRA `(.L_x_23168) ;  /* 0x0000000400609947 */ /* 0x000fec0003800000 */
[----:B------:R-:W-:-:S05]  /*19f0*/  IMAD.MOV.U32 R7, RZ, RZ, 0x2 ;  /* 0x00000002ff077424 */ /* 0x000fca00078e00ff */
[----:B------:R-:W-:-:S05]  /*1a00*/  VIADDMNMX.U32 R7, R194, 0xfffffffe, R7, PT ;  /* 0xfffffffec2077846 */ /* 0x000fca0003800007 */
[----:B------:R-:W-:-:S04]  /*1a10*/  IMAD.SHL.U32 R7, R7, 0x4, RZ ;  /* 0x0000000407077824 */ /* 0x000fc800078e00ff */
[----:B------:R-:W0:Y:S02]  /*1a20*/  LDC R12, c[0x2][R7] ;  /* 0x00800000070c7b82 */ /* 0x000e240000000800 */
[----:B0-----:R-:W-:-:S04]  /*1a30*/  SHF.R.S32.HI R13, RZ, 0x1f, R12 ;  /* 0x0000001fff0d7819 */ /* 0x001fc8000001140c */
.L_x_88300:
[----:B------:R-:W-:Y:S05]  /*1a40*/  BRX R12 -0x1a50                                        (*"BRANCH_TARGETS .L_x_88301,.L_x_88302,.L_x_88303"*) ;  /* 0xffffffe40c6c7949 */ /* 0x000fea000383ffff */
.L_x_88303:
[----:B------:R-:W-:Y:S01]  /*1a50*/  IADD3 R15, PT, PT, R194, 0x1, RZ ;  /* 0x00000001c20f7810 */ /* 0x000fe20007ffe0ff */
[----:B------:R-:W-:Y:S02]  /*1a60*/  IMAD.MOV.U32 R12, RZ, RZ, R161 ;  /* 0x000000ffff0c7224 */ /* 0x000fe400078e00a1 */
[----:B------:R-:W-:Y:S01]  /*1a70*/  IMAD.MOV.U32 R7, RZ, RZ, R171 ;  /* 0x000000ffff077224 */ /* 0x000fe200078e00ab */
[----:B------:R-:W-:Y:S06]  /*1a80*/  BRA `(.L_x_23168) ;  /* 0x0000000400387947 */ /* 0x000fec0003800000 */
.L_x_88301:
[----:B------:R-:W-:Y:S01]  /*1a90*/  MOV R12, R161 ;  /* 0x000000a1000c7202 */ /* 0x000fe20000000f00 */
[----:B------:R-:W-:Y:S02]  /*1aa0*/  IMAD.MOV.U32 R15, RZ, RZ, 0x3 ;  /* 0x00000003ff0f7424 */ /* 0x000fe400078e00ff */
[----:B------:R-:W-:Y:S01]  /*1ab0*/  IMAD.MOV.U32 R7, RZ, RZ, R169 ;  /* 0x000000ffff077224 */ /* 0x000fe200078e00a9 */
[----:B------:R-:W-:Y:S06]  /*1ac0*/  BRA `(.L_x_23168) ;  /* 0x0000000400287947 */ /* 0x000fec0003800000 */
.L_x_88302:
        /* <DEDUP_REMOVED lines=12> */
.L_x_23170:
[----:B------:R-:W-:Y:S05]  /*1b90*/  BSYNC.RECONVERGENT B1 ;  /* 0x0000000000017941 */ /* 0x000fea0003800200 */
.L_x_23169:
        /* <DEDUP_REMOVED lines=61> */
.L_x_23168:
[----:B------:R-:W-:Y:S05]  /*1f70*/  BSYNC.RECONVERGENT B0 ;  /* 0x0000000000007941 */ /* 0x000fea0003800200 */
.L_x_23167:
[----:B------:R-:W-:Y:S01]  /*1f80*/  I2FP.F32.U32 R7, R7 ;  /* 0x0000000700077245 */ /* 0x000fe20000201000 */
[----:B------:R-:W-:Y:S01]  /*1f90*/  IMAD.U32 R133, RZ, RZ, UR10 ;  /* 0x0000000aff857e24 */ /* 0x000fe2000f8e00ff */
[----:B------:R-:W-:Y:S01]  /*1fa0*/  MOV R134, UR11 ;  /* 0x0000000b00867c02 */ /* 0x000fe20008000f00 */
[----:B-----5:R-:W-:Y:S01]  /*1fb0*/  IMAD.U32 R13, R8, 0x10000, RZ ;  /* 0x00010000080d7824 */ /* 0x020fe200078e00ff */
[----:B------:R-:W-:Y:S01]  /*1fc0*/  ISETP.NE.AND P2, PT, R15, 0x1, PT ;  /* 0x000000010f00780c */ /* 0x000fe20003f45270 */
[----:B------:R-:W-:Y:S01]  /*1fd0*/  FFMA.FTZ R7, R7, R193, 1.1641532182693481445e-10 ;  /* 0x2f00000007077423 */ /* 0x000fe200000100c1 */
[----:B------:R-:W-:Y:S01]  /*1fe0*/  LOP3.LUT R6, R6, 0xfffffffb, RZ, 0xc0, !PT ;  /* 0xfffffffb06067812 */ /* 0x000fe200078ec0ff */
[----:B------:R-:W-:Y:S01]  /*1ff0*/  BSSY.RECONVERGENT B0, `(.L_x_23171) ;  /* 0x0000061000007945 */ /* 0x000fe20003800200 */
[----:B------:R-:W-:Y:S01]  /*2000*/  PRMT R8, R8, 0x7632, R8 ;  /* 0x0000763208087816 */ /* 0x000fe20000000008 */
[----:B------:R-:W-:Y:S01]  /*2010*/  IMAD.MOV.U32 R14, RZ, RZ, 0x2 ;  /* 0x00000002ff0e7424 */ /* 0x000fe200078e00ff */
[----:B------:R-:W-:Y:S01]  /*2020*/  FSETP.GTU.FTZ.AND P1, PT, R7, R133, PT ;  /* 0x000000850700720b */ /* 0x000fe20003f3c000 */
[----:B------:R-:W-:Y:S01]  /*2030*/  FMUL.FTZ R7, R13, R43 ;  /* 0x0000002b0d077220 */ /* 0x000fe20000410000 */
[----:B------:R-:W-:-:S03]  /*2040*/  IMAD.U32 R13, R44, 0x10000, RZ ;  /* 0x000100002c0d7824 */ /* 0x000fc600078e00ff */
[----:B------:R-:W-:-:S05]  /*2050*/  FMUL.FTZ R7, R7, R134 ;  /* 0x0000008607077220 */ /* 0x000fca0000410000 */
[----:B------:R-:W-:Y:S02]  /*2060*/  FSEL R7, R7, RZ, !P1 ;  /* 0x000000ff07077208 */ /* 0x000fe40004800000 */
[----:B------:R-:W-:-:S03]  /*2070*/  PLOP3.LUT P1, PT, P1, PT, PT, 0x8, 0x80 ;  /* 0x000000000080781c */ /* 0x000fc60000f2e170 */
[----:B------:R-:W-:Y:S01]  /*2080*/  FFMA.FTZ R7, R7, R124, R13 ;  /* 0x0000007c07077223 */ /* 0x000fe2000001000d */
        /* <DEDUP_REMOVED lines=12> */
.L_x_23173:
        /* <DEDUP_REMOVED lines=12> */
.L_x_23175:
[----:B------:R-:W-:Y:S05]  /*2210*/  BSYNC.RECONVERGENT B1 ;  /* 0x0000000000017941 */ /* 0x000fea0003800200 */
.L_x_23174:
        /* <DEDUP_REMOVED lines=62> */
.L_x_23172:
[----:B------:R-:W-:Y:S05]  /*2600*/  BSYNC.RECONVERGENT B0 ;  /* 0x0000000000007941 */ /* 0x000fea0003800200 */
.L_x_23171:
        /* <DEDUP_REMOVED lines=13> */
[----:B------:R-:W-:-:S05]  /*26e0*/  SHF.L.U32 R13, R13, 0x10, RZ ;  /* 0x000000100d0d7819 */ /* 0x000fca00000006ff */
[----:B------:R-:W-:Y:S01]  /*26f0*/  FFMA.FTZ R8, R8, R125, R13 ;  /* 0x0000007d08087223 */ /* 0x000fe2000001000d */
[----:B------:R-:W-:-:S04]  /*2700*/  IMAD.MOV.U32 R13, RZ, RZ, R168 ;  /* 0x000000ffff0d7224 */ /* 0x000fc800078e00a8 */
        /* <DEDUP_REMOVED lines=11> */
.L_x_23178:
        /* <DEDUP_REMOVED lines=12> */
.L_x_23180:
[----:B------:R-:W-:Y:S05]  /*2880*/  BSYNC.RECONVERGENT B1 ;  /* 0x0000000000017941 */ /* 0x000fea0003800200 */
.L_x_23179:
        /* <DEDUP_REMOVED lines=50> */
[----:B------:R-:W-:Y:S01]  /*2bb0*/  IMAD.WIDE.U32 R16, R13, -0x326172a9, RZ ;  /* 0xcd9e8d570d107825 */ /* 0x000fe200078e00ff */
[----:B------:R-:W-:-:S04]  /*2bc0*/  MOV R13, R12 ;  /* 0x0000000c000d7202 */ /* 0x000fc80000000f00 */
        /* <DEDUP_REMOVED lines=10> */
.L_x_23177:
[----:B------:R-:W-:Y:S05]  /*2c70*/  BSYNC.RECONVERGENT B0 ;  /* 0x0000000000007941 */ /* 0x000fea0003800200 */
.L_x_23176:
        /* <DEDUP_REMOVED lines=12> */
[----:B------:R-:W-:Y:S01]  /*2d40*/  IMAD.U32 R13, R45, 0x10000, RZ ;  /* 0x000100002d0d7824 */ /* 0x000fe200078e00ff */
[----:B------:R-:W-:-:S03]  /*2d50*/  PLOP3.LUT P1, PT, P1, PT, PT, 0x8, 0x80 ;  /* 0x000000000080781c */ /* 0x000fc60000f2e170 */
[----:B------:R-:W-:-:S04]  /*2d60*/  FFMA.FTZ R14, R14, R126, R13 ;  /* 0x0000007e0e0e7223 */ /* 0x000fc8000001000d */
        /* <DEDUP_REMOVED lines=10> */
.L_x_23183:
        /* <DEDUP_REMOVED lines=12> */
.L_x_23185:
[----:B------:R-:W-:Y:S05]  /*2ed0*/  BSYNC.RECONVERGENT B1 ;  /* 0x0000000000017941 */ /* 0x000fea0003800200 */
.L_x_23184:
        /* <DEDUP_REMOVED lines=62> */
.L_x_23182:
[----:B------:R-:W-:Y:S05]  /*32c0*/  BSYNC.RECONVERGENT B0 ;  /* 0x0000000000007941 */ /* 0x000fea0003800200 */
.L_x_23181:
        /* <DEDUP_REMOVED lines=25> */
.L_x_23188:
        /* <DEDUP_REMOVED lines=12> */
.L_x_23190:
[----:B------:R-:W-:Y:S05]  /*3520*/  BSYNC.RECONVERGENT B1 ;  /* 0x0000000000017941 */ /* 0x000fea0003800200 */
.L_x_23189:
        /* <DEDUP_REMOVED lines=62> */
.L_x_23187:
[----:B------:R-:W-:Y:S05]  /*3910*/  BSYNC.RECONVERGENT B0 ;  /* 0x0000000000007941 */ /* 0x000fea0003800200 */
.L_x_23186:
[----:B------:R-:W-:Y:S01]  /*3920*/  I2FP.F32.U32 R13, R13 ;  /* 0x0000000d000d7245 */ /* 0x000fe20000201000 */
[----:B------:R-:W-:Y:S01]  /*3930*/  BSSY.RECONVERGENT B0, `(.L_x_23191) ;  /* 0x0000063000007945 */ /* 0x000fe20003800200 */
[----:B------:R-:W-:Y:S01]  /*3940*/  ISETP.NE.AND P4, PT, R17, 0x1, PT ;  /* 0x000000011100780c */ /* 0x000fe20003f85270 */
[----:B------:R-:W-:Y:S02]  /*3950*/  IMAD.MOV.U32 R16, RZ, RZ, 0x2 ;  /* 0x00000002ff107424 */ /* 0x000fe400078e00ff */
[----:B------:R-:W-:-:S05]  /*3960*/  FFMA.FTZ R13, R13, R193, 1.1641532182693481445e-10 ;  /* 0x2f0000000d0d7423 */ /* 0x000fca00000100c1 */
[----:B------:R-:W-:Y:S01]  /*3970*/  FSETP.GTU.FTZ.AND P3, PT, R13, R133, PT ;  /* 0x000000850d00720b */ /* 0x000fe20003f7c000 */
[C---:B------:R-:W-:Y:S01]  /*3980*/  IMAD.U32 R13, R10.reuse, 0x10000, RZ ;  /* 0x000100000a0d7824 */ /* 0x040fe200078e00ff */
[----:B------:R-:W-:-:S03]  /*3990*/  PRMT R10, R10, 0x7632, R10 ;  /* 0x000076320a0a7816 */ /* 0x000fc6000000000a */
[----:B------:R-:W-:-:S04]  /*39a0*/  FMUL.FTZ R13, R13, R43 ;  /* 0x0000002b0d0d7220 */ /* 0x000fc80000410000 */
[----:B------:R-:W-:-:S05]  /*39b0*/  FMUL.FTZ R13, R13, R134 ;  /* 0x000000860d0d7220 */ /* 0x000fca0000410000 */
[----:B------:R-:W-:Y:S02]  /*39c0*/  FSEL R15, R13, RZ, !P3 ;  /* 0x000000ff0d0f7208 */ /* 0x000fe40005800000 */
        /* <DEDUP_REMOVED lines=14> */
.L_x_23193:
        /* <DEDUP_REMOVED lines=12> */
.L_x_23195:
[----:B------:R-:W-:Y:S05]  /*3b70*/  BSYNC.RECONVERGENT B1 ;  /* 0x0000000000017941 */ /* 0x000fea0003800200 */
.L_x_23194:
        /* <DEDUP_REMOVED lines=57> */
[----:B------:R-:W-:Y:S01]  /*3f10*/  IMAD.WIDE.U32 R16, R21, -0x326172a9, RZ ;  /* 0xcd9e8d5715107825 */ /* 0x000fe200078e00ff */
[----:B------:R-:W-:-:S03]  /*3f20*/  UIADD3 UR15, UPT, UPT, UR4, -0x700cb87f, URZ ;  /* 0x8ff34781040f7890 */ /* 0x000fc6000fffe0ff */
[----:B------:R-:W-:Y:S02]  /*3f30*/  IMAD.MOV.U32 R168, RZ, RZ, R16 ;  /* 0x000000ffffa87224 */ /* 0x000fe400078e0010 */
[----:B------:R-:W-:Y:S01]  /*3f40*/  HFMA2 R16, -RZ, RZ, 0, 0 ;  /* 0x00000000ff107431 */ /* 0x000fe200000001ff */
[----:B------:R-:W-:-:S07]  /*3f50*/  LOP3.LUT R171, R18, UR15, R17, 0x96, !PT ;  /* 0x0000000f12ab7c12 */ /* 0x000fce000f8e9611 */
.L_x_23192:
[----:B------:R-:W-:Y:S05]  /*3f60*/  BSYNC.RECONVERGENT B0 ;  /* 0x0000000000007941 */ /* 0x000fea0003800200 */
.L_x_23191:
        /* <DEDUP_REMOVED lines=25> */
.L_x_23198:
        /* <DEDUP_REMOVED lines=12> */
.L_x_23200:
[----:B------:R-:W-:Y:S05]  /*41c0*/  BSYNC.RECONVERGENT B1 ;  /* 0x0000000000017941 */ /* 0x000fea0003800200 */
.L_x_23199:
        /* <DEDUP_REMOVED lines=62> */
.L_x_23197:
[----:B------:R-:W-:Y:S05]  /*45b0*/  BSYNC.RECONVERGENT B0 ;  /* 0x0000000000007941 */ /* 0x000fea0003800200 */
.L_x_23196:
        /* <DEDUP_REMOVED lines=13> */
[----:B------:R-:W-:Y:S01]  /*4690*/  FFMA.FTZ R13, R13, R122, R16 ;  /* 0x0000007a0d0d7223 */ /* 0x000fe20000010010 */
        /* <DEDUP_REMOVED lines=11> */
.L_x_23203:
        /* <DEDUP_REMOVED lines=15> */
.L_x_23205:
[----:B------:R-:W-:Y:S05]  /*4840*/  BSYNC.RECONVERGENT B1 ;  /* 0x0000000000017941 */ /* 0x000fea0003800200 */
.L_x_23204:
        /* <DEDUP_REMOVED lines=62> */
.L_x_23202:
[----:B------:R-:W-:Y:S05]  /*4c30*/  BSYNC.RECONVERGENT B0 ;  /* 0x0000000000007941 */ /* 0x000fea0003800200 */
.L_x_23201:
[----:B------:R-:W-:Y:S01]  /*4c40*/  I2FP.F32.U32 R17, R19 ;  /* 0x0000001300117245 */ /* 0x000fe20000201000 */
[----:B------:R-:W-:Y:S01]  /*4c50*/  IMAD.U32 R11, R11, 0x10000, RZ ;  /* 0x000100000b0b7824 */ /* 0x000fe200078e00ff */
[----:B------:R-:W-:Y:S02]  /*4c60*/  F2FP.BF16.F32.PACK_AB R9, R9, R14 ;  /* 0x0000000e0909723e */ /* 0x000fe400000010ff */
[----:B------:R-:W-:Y:S01]  /*4c70*/  PRMT R14, R47, 0x7632, R14 ;  /* 0x000076322f0e7816 */ /* 0x000fe2000000000e */
[----:B------:R-:W-:Y:S01]  /*4c80*/  FFMA.FTZ R17, R17, R193, 1.1641532182693481445e-10 ;  /* 0x2f00000011117423 */ /* 0x000fe200000100c1 */
[----:B------:R-:W-:Y:S01]  /*4c90*/  FMUL.FTZ R11, R11, R43 ;  /* 0x0000002b0b0b7220 */ /* 0x000fe20000410000 */
[----:B------:R-:W-:Y:S02]  /*4ca0*/  F2FP.BF16.F32.PACK_AB R10, R10, R15 ;  /* 0x0000000f0a0a723e */ /* 0x000fe400000010ff */
[----:B------:R-:W-:Y:S01]  /*4cb0*/  SHF.L.U32 R14, R14, 0x10, RZ ;  /* 0x000000100e0e7819 */ /* 0x000fe200000006ff */
[----:B------:R-:W-:Y:S01]  /*4cc0*/  FMUL.FTZ R11, R11, R134 ;  /* 0x000000860b0b7220 */ /* 0x000fe20000410000 */
[----:B------:R-:W-:-:S02]  /*4cd0*/  FSETP.GTU.FTZ.AND P6, PT, R17, R133, PT ;  /* 0x000000851100720b */ /* 0x000fc40003fdc000 */
[----:B------:R-:W-:Y:S02]  /*4ce0*/  F2FP.BF16.F32.PACK_AB R8, R8, R7 ;  /* 0x000000070808723e */ /* 0x000fe400000010ff */
[----:B------:R-:W-:Y:S02]  /*4cf0*/  FSEL R11, R11, RZ, !P6 ;  /* 0x000000ff0b0b7208 */ /* 0x000fe40007000000 */
[----:B------:R-:W-:-:S03]  /*4d00*/  PLOP3.LUT P6, PT, P6, PT, PT, 0x8, 0x80 ;  /* 0x000000000080781c */ /* 0x000fc600037ce170 */
[----:B------:R-:W-:-:S05]  /*4d10*/  FFMA.FTZ R42, R11, R123, R14 ;  /* 0x0000007b0b2a7223 */ /* 0x000fca000001000e */
[----:B------:R-:W-:Y:S01]  /*4d20*/  F2FP.BF16.F32.PACK_AB R11, R42, R13 ;  /* 0x0000000d2a0b723e */ /* 0x000fe200000010ff */
[----:B------:R-:W-:Y:S06]  /*4d30*/  BRA `(.L_x_23206) ;  /* 0x0000003000a87947 */ /* 0x000fec0003800000 */
.L_x_23166:
        /* <DEDUP_REMOVED lines=16> */
.L_x_23209:
        /* <DEDUP_REMOVED lines=12> */
.L_x_23211:
[----:B------:R-:W-:Y:S05]  /*4f00*/  BSYNC.RECONVERGENT B1 ;  /* 0x0000000000017941 */ /* 0x000fea0003800200 */
.L_x_23210:
        /* <DEDUP_REMOVED lines=61> */
.L_x_23208:
[----:B------:R-:W-:Y:S05]  /*52e0*/  BSYNC.RECONVERGENT B0 ;  /* 0x0000000000007941 */ /* 0x000fea0003800200 */
.L_x_23207:
[----:B------:R-:W-:Y:S01]  /*52f0*/  I2FP.F32.U32 R7, R7 ;  /* 0x0000000700077245 */ /* 0x000fe20000201000 */
[----:B------:R-:W-:Y:S01]  /*5300*/  IMAD.U32 R133, RZ, RZ, UR10 ;  /* 0x0000000aff857e24 */ /* 0x000fe2000f8e00ff */
[----:B-----5:R-:W-:Y:S01]  /*5310*/  SHF.L.U32 R13, R8, 0x10, RZ ;  /* 0x00000010080d7819 */ /* 0x020fe200000006ff */
[----:B------:R-:W-:Y:S01]  /*5320*/  IMAD.U32 R134, RZ, RZ, UR11 ;  /* 0x0000000bff867e24 */ /* 0x000fe2000f8e00ff */
        /* <DEDUP_REMOVED lines=8> */
[----:B------:R-:W-:-:S03]  /*53b0*/  MOV R13, R168 ;  /* 0x000000a8000d7202 */ /* 0x000fc60000000f00 */
[----:B------:R-:W-:-:S05]  /*53c0*/  FMUL.FTZ R7, R7, R134 ;  /* 0x0000008607077220 */ /* 0x000fca0000410000 */
        /* <DEDUP_REMOVED lines=14> */
.L_x_23214:
        /* <DEDUP_REMOVED lines=12> */
.L_x_23216:
[----:B------:R-:W-:Y:S05]  /*5570*/  BSYNC.RECONVERGENT B1 ;  /* 0x0000000000017941 */ /* 0x000fea0003800200 */
.L_x_23215:
        /* <DEDUP_REMOVED lines=62> */
.L_x_23213:
[----:B------:R-:W-:Y:S05]  /*5960*/  BSYNC.RECONVERGENT B0 ;  /* 0x0000000000007941 */ /* 0x000fea0003800200 */
.L_x_23212:
        /* <DEDUP_REMOVED lines=25> */
.L_x_23219:
        /* <DEDUP_REMOVED lines=12> */
.L_x_23221:
[----:B------:R-:W-:Y:S05]  /*5bc0*/  BSYNC.RECONVERGENT B1 ;  /* 0x0000000000017941 */ /* 0x000fea0003800200 */
.L_x_23220:
        /* <DEDUP_REMOVED lines=62> */
.L_x_23218:
[----:B------:R-:W-:Y:S05]  /*5fb0*/  BSYNC.RECONVERGENT B0 ;  /* 0x0000000000007941 */ /* 0x000fea0003800200 */
.L_x_23217:
        /* <DEDUP_REMOVED lines=8> */
[----:B------:R-:W-:-:S03]  /*6040*/  PRMT R9, R9, 0x7632, R9 ;  /* 0x0000763209097816 */ /* 0x000fc60000000009 */
[----:B------:R-:W-:-:S04]  /*6050*/  FMUL.FTZ R13, R13, R43 ;  /* 0x0000002b0d0d7220 */ /* 0x000fc80000410000 */
[----:B------:R-:W-:-:S05]  /*6060*/  FMUL.FTZ R13, R13, R134 ;  /* 0x000000860d0d7220 */ /* 0x000fca0000410000 */
[----:B------:R-:W-:Y:S02]  /*6070*/  FSEL R13, R13, RZ, !P1 ;  /* 0x000000ff0d0d7208 */ /* 0x000fe40004800000 */
        /* <DEDUP_REMOVED lines=12> */
.L_x_23224:
        /* <DEDUP_REMOVED lines=12> */
.L_x_23226:
[----:B------:R-:W-:Y:S05]  /*6200*/  BSYNC.RECONVERGENT B1 ;  /* 0x0000000000017941 */ /* 0x000fea0003800200 */
.L_x_23225:
        /* <DEDUP_REMOVED lines=62> */
.L_x_23223:
[----:B------:R-:W-:Y:S05]  /*65f0*/  BSYNC.RECONVERGENT B0 ;  /* 0x0000000000007941 */ /* 0x000fea0003800200 */
.L_x_23222:
        /* <DEDUP_REMOVED lines=23> */
.L_x_23229:
        /* <DEDUP_REMOVED lines=12> */
.L_x_23231:
[----:B------:R-:W-:Y:S05]  /*6830*/  BSYNC.RECONVERGENT B1 ;  /* 0x0000000000017941 */ /* 0x000fea0003800200 */
.L_x_23230:
        /* <DEDUP_REMOVED lines=62> */
.L_x_23228:
[----:B------:R-:W-:Y:S05]  /*6c20*/  BSYNC.RECONVERGENT B0 ;  /* 0x0000000000007941 */ /* 0x000fea0003800200 */
.L_x_23227:
[----:B------:R-:W-:Y:S01]  /*6c30*/  I2FP.F32.U32 R13, R13 ;  /* 0x0000000d000d7245 */ /* 0x000fe20000201000 */
[----:B------:R-:W-:Y:S01]  /*6c40*/  BSSY.RECONVERGENT B0, `(.L_x_23232) ;  /* 0x0000062000007945 */ /* 0x000fe20003800200 */
[----:B------:R-:W-:Y:S01]  /*6c50*/  ISETP.NE.AND P4, PT, R17, 0x1, PT ;  /* 0x000000011100780c */ /* 0x000fe20003f85270 */
        /* <DEDUP_REMOVED lines=21> */
.L_x_23234:
        /* <DEDUP_REMOVED lines=12> */
.L_x_23236:
[----:B------:R-:W-:Y:S05]  /*6e70*/  BSYNC.RECONVERGENT B1 ;  /* 0x0000000000017941 */ /* 0x000fea0003800200 */
.L_x_23235:
        /* <DEDUP_REMOVED lines=62> */
.L_x_23233:
[----:B------:R-:W-:Y:S05]  /*7260*/  BSYNC.RECONVERGENT B0 ;  /* 0x0000000000007941 */ /* 0x000fea0003800200 */
.L_x_23232:
        /* <DEDUP_REMOVED lines=23> */
.L_x_23239:
        /* <DEDUP_REMOVED lines=12> */
.L_x_23241:
[----:B------:R-:W-:Y:S05]  /*74a0*/  BSYNC.RECONVERGENT B1 ;  /* 0x0000000000017941 */ /* 0x000fea0003800200 */
.L_x_23240:
        /* <DEDUP_REMOVED lines=62> */
.L_x_23238:
[----:B------:R-:W-:Y:S05]  /*7890*/  BSYNC.RECONVERGENT B0 ;  /* 0x0000000000007941 */ /* 0x000fea0003800200 */
.L_x_23237:
        /* <DEDUP_REMOVED lines=24> */
.L_x_23244:
        /* <DEDUP_REMOVED lines=15> */
.L_x_23246:
[----:B------:R-:W-:Y:S05]  /*7b10*/  BSYNC.RECONVERGENT B1 ;  /* 0x0000000000017941 */ /* 0x000fea0003800200 */
.L_x_23245:
        /* <DEDUP_REMOVED lines=62> */
.L_x_23243:
[----:B------:R-:W-:Y:S05]  /*7f00*/  BSYNC.RECONVERGENT B0 ;  /* 0x0000000000007941 */ /* 0x000fea0003800200 */
.L_x_23242:
        /* <DEDUP_REMOVED lines=11> */
[----:B------:R-:W-:-:S05]  /*7fc0*/  FMUL.FTZ R42, R11, R123 ;  /* 0x0000007b0b2a7220 */ /* 0x000fca0000410000 */
[----:B------:R-:W-:-:S07]  /*7fd0*/  F2FP.BF16.F32.PACK_AB R11, R42, R13 ;  /* 0x0000000d2a0b723e */ /* 0x000fce00000010ff */
.L_x_23206:
[----:B------:R-:W0:Y:S01]  /*7fe0*/  LDC.64 R160, c[0x0][0x3a8] ;  /* 0x0000ea00ffa07b82 */ /* 0x000e220000000a00 */
[----:B------:R-:W-:Y:S02]  /*7ff0*/  SEL R7, RZ, 0x1000000, !P6 ;  /* 0x01000000ff077807 */ /* 0x000fe40007000000 */
[----:B------:R-:W-:Y:S02]  /*8000*/  LOP3.LUT P6, RZ, R6, 0x4, RZ, 0xc0, !PT ;  /* 0x0000000406ff7812 */ /* 0x000fe400078cc0ff */
[----:B------:R-:W-:-:S03]  /*8010*/  IADD3 R191, PT, PT, R22, 0x20, RZ ;  /* 0x0000002016bf7810 */ /* 0x000fc60007ffe0ff */
[----:B------:R-:W1:Y:S01]  /*8020*/  LDC.64 R158, c[0x0][0x3b0] ;  /* 0x0000ec00ff9e7b82 */ /* 0x000e620000000a00 */
[----:B0-----:R-:W-:-:S05]  /*8030*/  IMAD.WIDE.U32 R14, R22, 0x10, R160 ;  /* 0x00000010160e7825 */ /* 0x001fca00078e00a0 */
[----:B------:R0:W-:Y:S02]  /*8040*/  STG.E.128 desc[UR6][R14.64], R8 ;  /* 0x000000080e007986 */ /* 0x0001e4000c101d06 */
[----:B0-----:R-:W-:Y:S02]  /*8050*/  SEL R8, RZ, 0x10000, !P5 ;  /* 0x00010000ff087807 */ /* 0x001fe40006800000 */
[----:B------:R-:W-:Y:S02]  /*8060*/  SEL R9, RZ, 0x100, !P4 ;  /* 0x00000100ff097807 */ /* 0x000fe40006000000 */
[----:B------:R-:W-:Y:S02]  /*8070*/  LOP3.LUT P5, RZ, R6, 0x2, RZ, 0xc0, !PT ;  /* 0x0000000206ff7812 */ /* 0x000fe400078ac0ff */
[----:B------:R-:W-:Y:S02]  /*8080*/  LOP3.LUT R8, R9, R7, R8, 0xfe, !PT ;  /* 0x0000000709087212 */ /* 0x000fe400078efe08 */
[----:B------:R-:W-:-:S02]  /*8090*/  SEL R7, RZ, 0x1000000, !P2 ;  /* 0x01000000ff077807 */ /* 0x000fc40005000000 */
[----:B------:R-:W-:Y:S02]  /*80a0*/  SEL R9, RZ, 0x10000, !P1 ;  /* 0x00010000ff097807 */ /* 0x000fe40004800000 */
[----:B------:R-:W-:-:S04]  /*80b0*/  SEL R10, RZ, 0x100, !P5 ;  /* 0x00000100ff0a7807 */ /* 0x000fc80006800000 */
[----:B------:R-:W-:Y:S01]  /*80c0*/  LOP3.LUT R7, R10, R7, R9, 0xfe, !PT ;  /* 0x000000070a077212 */ /* 0x000fe200078efe09 */
[----:B-1----:R-:W-:Y:S01]  /*80d0*/  IMAD.WIDE.U32 R10, R22, 0x8, R158 ;  /* 0x00000008160a7825 */ /* 0x002fe200078e009e */
[----:B------:R-:W-:-:S04]  /*80e0*/  SEL R9, RZ, 0x1, !P3 ;  /* 0x00000001ff097807 */ /* 0x000fc80005800000 */
[----:B------:R-:W-:Y:S02]  /*80f0*/  LOP3.LUT R9, R8, R9, RZ, 0xfc, !PT ;  /* 0x0000000908097212 */ /* 0x000fe400078efcff */
[----:B------:R-:W-:-:S04]  /*8100*/  SEL R8, RZ, 0x1, !P6 ;  /* 0x00000001ff087807 */ /* 0x000fc80007000000 */
[----:B------:R-:W-:-:S05]  /*8110*/  LOP3.LUT R8, R7, R8, RZ, 0xfc, !PT ;  /* 0x0000000807087212 */ /* 0x000fca00078efcff */
        /* <DEDUP_REMOVED lines=23> */
.L_x_23250:
        /* <DEDUP_REMOVED lines=12> */
.L_x_23252:
[----:B------:R-:W-:Y:S05]  /*8350*/  BSYNC.RECONVERGENT B1 ;  /* 0x0000000000017941 */ /* 0x000fea0003800200 */
.L_x_23251:
        /* <DEDUP_REMOVED lines=59> */
[----:B------:R-:W-:Y:S01]  /*8710*/  MOV R168, R14 ;  /* 0x0000000e00a87202 */ /* 0x000fe20000000f00 */
[----:B------:R-:W-:Y:S01]  /*8720*/  IMAD.MOV.U32 R14, RZ, RZ, R12 ;  /* 0x000000ffff0e7224 */ /* 0x000fe200078e000c */
[----:B------:R-:W-:-:S07]  /*8730*/  LOP3.LUT R171, R16, UR15, R15, 0x96, !PT ;  /* 0x0000000f10ab7c12 */ /* 0x000fce000f8e960f */
.L_x_23249:
[----:B------:R-:W-:Y:S05]  /*8740*/  BSYNC.RECONVERGENT B0 ;  /* 0x0000000000007941 */ /* 0x000fea0003800200 */
.L_x_23248:
[----:B------:R-:W-:Y:S01]  /*8750*/  I2FP.F32.U32 R12, R14 ;  /* 0x0000000e000c7245 */ /* 0x000fe20000201000 */
[----:B-----5:R-:W-:Y:S01]  /*8760*/  IMAD.U32 R14, R44, 0x10000, RZ ;  /* 0x000100002c0e7824 */ /* 0x020fe200078e00ff */
[----:B------:R-:W-:Y:S01]  /*8770*/  ISETP.NE.AND P2, PT, R13, 0x1, PT ;  /* 0x000000010d00780c */ /* 0x000fe20003f45270 */
[----:B------:R-:W-:Y:S01]  /*8780*/  BSSY.RECONVERGENT B0, `(.L_x_23253) ;  /* 0x0000063000007945 */ /* 0x000fe20003800200 */
[----:B------:R-:W-:Y:S01]  /*8790*/  LOP3.LUT R6, R6, 0xfffffffb, RZ, 0xc0, !PT ;  /* 0xfffffffb06067812 */ /* 0x000fe200078ec0ff */
[----:B------:R-:W-:Y:S01]  /*87a0*/  FFMA.FTZ R12, R12, R193, 1.1641532182693481445e-10 ;  /* 0x2f0000000c0c7423 */ /* 0x000fe200000100c1 */
[----:B------:R-:W-:-:S04]  /*87b0*/  MOV R17, R168 ;  /* 0x000000a800117202 */ /* 0x000fc80000000f00 */
        /* <DEDUP_REMOVED lines=20> */
.L_x_23255:
        /* <DEDUP_REMOVED lines=12> */
.L_x_23257:
[----:B------:R-:W-:Y:S05]  /*89c0*/  BSYNC.RECONVERGENT B1 ;  /* 0x0000000000017941 */ /* 0x000fea0003800200 */
.L_x_23256:
        /* <DEDUP_REMOVED lines=62> */
.L_x_23254:
[----:B------:R-:W-:Y:S05]  /*8db0*/  BSYNC.RECONVERGENT B0 ;  /* 0x0000000000007941 */ /* 0x000fea0003800200 */
.L_x_23253:
        /* <DEDUP_REMOVED lines=27> */
.L_x_23260:
        /* <DEDUP_REMOVED lines=12> */
.L_x_23262:
[----:B------:R-:W-:Y:S05]  /*9030*/  BSYNC.RECONVERGENT B1 ;  /* 0x0000000000017941 */ /* 0x000fea0003800200 */
.L_x_23261:
        /* <DEDUP_REMOVED lines=62> */
.L_x_23259:
[----:B------:R-:W-:Y:S05]  /*9420*/  BSYNC.RECONVERGENT B0 ;  /* 0x0000000000007941 */ /* 0x000fea0003800200 */
.L_x_23258:
        /* <DEDUP_REMOVED lines=25> */
.L_x_23265:
        /* <DEDUP_REMOVED lines=12> */
.L_x_23267:
[----:B------:R-:W-:Y:S05]  /*9680*/  BSYNC.RECONVERGENT B1 ;  /* 0x0000000000017941 */ /* 0x000fea0003800200 */
.L_x_23266:
        /* <DEDUP_REMOVED lines=62> */
.L_x_23264:
[----:B------:R-:W-:Y:S05]  /*9a70*/  BSYNC.RECONVERGENT B0 ;  /* 0x0000000000007941 */ /* 0x000fea0003800200 */
.L_x_23263:
        /* <DEDUP_REMOVED lines=25> */
.L_x_23270:
        /* <DEDUP_REMOVED lines=12> */
.L_x_23272:
[----:B------:R-:W-:Y:S05]  /*9cd0*/  BSYNC.RECONVERGENT B1 ;  /* 0x0000000000017941 */ /* 0x000fea0003800200 */
.L_x_23271:
        /* <DEDUP_REMOVED lines=62> */
.L_x_23269:
[----:B------:R-:W-:Y:S05]  /*a0c0*/  BSYNC.RECONVERGENT B0 ;  /* 0x0000000000007941 */ /* 0x000fea0003800200 */
.L_x_23268:
[----:B------:R-:W-:Y:S01]  /*a0d0*/  I2FP.F32.U32 R13, R13 ;  /* 0x0000000d000d7245 */ /* 0x000fe20000201000 */
[----:B------:R-:W-:Y:S01]  /*a0e0*/  BSSY.RECONVERGENT B0, `(.L_x_23273) ;  /* 0x0000063000007945 */ /* 0x000fe20003800200 */
[----:B------:R-:W-:Y:S01]  /*a0f0*/  ISETP.NE.AND P4, PT, R17, 0x1, PT ;  /* 0x000000011100780c */ /* 0x000fe20003f85270 */
[----:B------:R-:W-:Y:S02]  /*a100*/  IMAD.MOV.U32 R16, RZ, RZ, 0x2 ;  /* 0x00000002ff107424 */ /* 0x000fe400078e00ff */
        /* <DEDUP_REMOVED lines=21> */
.L_x_23275:
        /* <DEDUP_REMOVED lines=12> */
.L_x_23277:
[----:B------:R-:W-:Y:S05]  /*a320*/  BSYNC.RECONVERGENT B1 ;  /* 0x0000000000017941 */ /* 0x000fea0003800200 */
.L_x_23276:
        /* <DEDUP_REMOVED lines=62> */
.L_x_23274:
[----:B------:R-:W-:Y:S05]  /*a710*/  BSYNC.RECONVERGENT B0 ;  /* 0x0000000000007941 */ /* 0x000fea0003800200 */
.L_x_23273:
        /* <DEDUP_REMOVED lines=25> */
.L_x_23280:
        /* <DEDUP_REMOVED lines=12> */
.L_x_23282:
[----:B------:R-:W-:Y:S05]  /*a970*/  BSYNC.RECONVERGENT B1 ;  /* 0x0000000000017941 */ /* 0x000fea0003800200 */
.L_x_23281:
        /* <DEDUP_REMOVED lines=62> */
.L_x_23279:
[----:B------:R-:W-:Y:S05]  /*ad60*/  BSYNC.RECONVERGENT B0 ;  /* 0x0000000000007941 */ /* 0x000fea0003800200 */
.L_x_23278:
        /* <DEDUP_REMOVED lines=25> */
.L_x_23285:
        /* <DEDUP_REMOVED lines=15> */
.L_x_23287:
[----:B------:R-:W-:Y:S05]  /*aff0*/  BSYNC.RECONVERGENT B1 ;  /* 0x0000000000017941 */ /* 0x000fea0003800200 */
.L_x_23286:
        /* <DEDUP_REMOVED lines=62> */
.L_x_23284:
[----:B------:R-:W-:Y:S05]  /*b3e0*/  BSYNC.RECONVERGENT B0 ;  /* 0x0000000000007941 */ /* 0x000fea0003800200 */
.L_x_23283:
        /* <DEDUP_REMOVED lines=16> */
.L_x_23247:
        /* <DEDUP_REMOVED lines=16> */
.L_x_23291:
        /* <DEDUP_REMOVED lines=12> */
.L_x_23293:
[----:B------:R-:W-:Y:S05]  /*b6b0*/  BSYNC.RECONVERGENT B1 ;  /* 0x0000000000017941 */ /* 0x000fea0003800200 */
.L_x_23292:
        /* <DEDUP_REMOVED lines=62> */
.L_x_23290:
[----:B------:R-:W-:Y:S05]  /*baa0*/  BSYNC.RECONVERGENT B0 ;  /* 0x0000000000007941 */ /* 0x000fea0003800200 */
.L_x_23289:
        /* <DEDUP_REMOVED lines=9> */
[----:B------:R-:W-:-:S03]  /*bb40*/  PRMT R8, R8, 0x7632, R8 ;  /* 0x0000763208087816 */ /* 0x000fc60000000008 */
[----:B------:R-:W-:-:S04]  /*bb50*/  FMUL.FTZ R12, R12, R43 ;  /* 0x0000002b0c0c7220 */ /* 0x000fc80000410000 */
[----:B------:R-:W-:-:S05]  /*bb60*/  FMUL.FTZ R12, R12, R134 ;  /* 0x000000860c0c7220 */ /* 0x000fca0000410000 */
[----:B------:R-:W-:Y:S02]  /*bb70*/  FSEL R12, R12, RZ, !P1 ;  /* 0x000000ff0c0c7208 */ /* 0x000fe40004800000 */
[----:B------:R-:W-:-:S03]  /*bb80*/  PLOP3.LUT P1, PT, P1, PT, PT, 0x8, 0x80 ;  /* 0x000000000080781c */ /* 0x000fc60000f2e170 */
[----:B------:R-:W-:-:S05]  /*bb90*/  FMUL.FTZ R12, R12, R116 ;  /* 0x000000740c0c7220 */ /* 0x000fca0000410000 */
        /* <DEDUP_REMOVED lines=11> */
.L_x_23296:
        /* <DEDUP_REMOVED lines=12> */
.L_x_23298:
[----:B------:R-:W-:Y:S05]  /*bd10*/  BSYNC.RECONVERGENT B1 ;  /* 0x0000000000017941 */ /* 0x000fea0003800200 */
.L_x_23297:
        /* <DEDUP_REMOVED lines=62> */
.L_x_23295:
[----:B------:R-:W-:Y:S05]  /*c100*/  BSYNC.RECONVERGENT B0 ;  /* 0x0000000000007941 */ /* 0x000fea0003800200 */
.L_x_23294:
        /* <DEDUP_REMOVED lines=25> */
.L_x_23301:
        /* <DEDUP_REMOVED lines=12> */
.L_x_23303:
[----:B------:R-:W-:Y:S05]  /*c360*/  BSYNC.RECONVERGENT B1 ;  /* 0x0000000000017941 */ /* 0x000fea0003800200 */
.L_x_23302:
        /* <DEDUP_REMOVED lines=62> */
.L_x_23300:
[----:B------:R-:W-:Y:S05]  /*c750*/  BSYNC.RECONVERGENT B0 ;  /* 0x0000000000007941 */ /* 0x000fea0003800200 */
.L_x_23299:
        /* <DEDUP_REMOVED lines=24> */
.L_x_23306:
        /* <DEDUP_REMOVED lines=12> */
.L_x_23308:
[----:B------:R-:W-:Y:S05]  /*c9a0*/  BSYNC.RECONVERGENT B1 ;  /* 0x0000000000017941 */ /* 0x000fea0003800200 */
.L_x_23307:
        /* <DEDUP_REMOVED lines=62> */
.L_x_23305:
[----:B------:R-:W-:Y:S05]  /*cd90*/  BSYNC.RECONVERGENT B0 ;  /* 0x0000000000007941 */ /* 0x000fea0003800200 */
.L_x_23304:
        /* <DEDUP_REMOVED lines=23> */
.L_x_23311:
        /* <DEDUP_REMOVED lines=12> */
.L_x_23313:
[----:B------:R-:W-:Y:S05]  /*cfd0*/  BSYNC.RECONVERGENT B1 ;  /* 0x0000000000017941 */ /* 0x000fea0003800200 */
.L_x_23312:
        /* <DEDUP_REMOVED lines=62> */
.L_x_23310:
[----:B------:R-:W-:Y:S05]  /*d3c0*/  BSYNC.RECONVERGENT B0 ;  /* 0x0000000000007941 */ /* 0x000fea0003800200 */
.L_x_23309:
        /* <DEDUP_REMOVED lines=24> */
.L_x_23316:
        /* <DEDUP_REMOVED lines=12> */
.L_x_23318:
[----:B------:R-:W-:Y:S05]  /*d610*/  BSYNC.RECONVERGENT B1 ;  /* 0x0000000000017941 */ /* 0x000fea0003800200 */
.L_x_23317:
        /* <DEDUP_REMOVED lines=62> */
.L_x_23315:
[----:B------:R-:W-:Y:S05]  /*da00*/  BSYNC.RECONVERGENT B0 ;  /* 0x0000000000007941 */ /* 0x000fea0003800200 */
.L_x_23314:
        /* <DEDUP_REMOVED lines=23> */
.L_x_23321:
        /* <DEDUP_REMOVED lines=12> */
.L_x_23323:
[----:B------:R-:W-:Y:S05]  /*dc40*/  BSYNC.RECONVERGENT B1 ;  /* 0x0000000000017941 */ /* 0x000fea0003800200 */
.L_x_23322:
        /* <DEDUP_REMOVED lines=62> */
.L_x_23320:
[----:B------:R-:W-:Y:S05]  /*e030*/  BSYNC.RECONVERGENT B0 ;  /* 0x0000000000007941 */ /* 0x000fea0003800200 */
.L_x_23319:
        /* <DEDUP_REMOVED lines=24> */
.L_x_23326:
        /* <DEDUP_REMOVED lines=15> */
.L_x_23328:
[----:B------:R-:W-:Y:S05]  /*e2b0*/  BSYNC.RECONVERGENT B1 ;  /* 0x0000000000017941 */ /* 0x000fea0003800200 */
.L_x_23327:
        /* <DEDUP_REMOVED lines=62> */
.L_x_23325:
[----:B------:R-:W-:Y:S05]  /*e6a0*/  BSYNC.RECONVERGENT B0 ;  /* 0x0000000000007941 */ /* 0x000fea0003800200 */
.L_x_23324:
        /* <DEDUP_REMOVED lines=13> */
.L_x_23288:
        /* <DEDUP_REMOVED lines=41> */
.L_x_23332:
        /* <DEDUP_REMOVED lines=12> */
.L_x_23334:
[----:B------:R-:W-:Y:S05]  /*ead0*/  BSYNC.RECONVERGENT B1 ;  /* 0x0000000000017941 */ /* 0x000fea0003800200 */
.L_x_23333:
        /* <DEDUP_REMOVED lines=61> */
.L_x_23331:
[----:B------:R-:W-:Y:S05]  /*eeb0*/  BSYNC.RECONVERGENT B0 ;  /* 0x0000000000007941 */ /* 0x000fea0003800200 */
.L_x_23330:
[----:B------:R-:W-:Y:S01]  /*eec0*/  I2FP.F32.U32 R7, R13 ;  /* 0x0000000d00077245 */ /* 0x000fe20000201000 */
[----:B-----5:R-:W-:Y:S01]  /*eed0*/  IMAD.U32 R13, R44, 0x10000, RZ ;  /* 0x000100002c0d7824 */ /* 0x020fe200078e00ff */
[----:B------:R-:W-:Y:S01]  /*eee0*/  ISETP.NE.AND P2, PT, R15, 0x1, PT ;  /* 0x000000010f00780c */ /* 0x000fe20003f45270 */
[----:B------:R-:W-:Y:S01]  /*eef0*/  BSSY.RECONVERGENT B0, `(.L_x_23335) ;  /* 0x0000063000007945 */ /* 0x000fe20003800200 */
[----:B------:R-:W-:Y:S01]  /*ef00*/  LOP3.LUT R6, R6, 0xfffffffb, RZ, 0xc0, !PT ;  /* 0xfffffffb06067812 */ /* 0x000fe200078ec0ff */
[----:B------:R-:W-:Y:S01]  /*ef10*/  FFMA.FTZ R7, R7, R193, 1.1641532182693481445e-10 ;  /* 0x2f00000007077423 */ /* 0x000fe200000100c1 */
[----:B------:R-:W-:-:S04]  /*ef20*/  HFMA2 R14, -RZ, RZ, 0, 1.1920928955078125e-07 ;  /* 0x00000002ff0e7431 */ /* 0x000fc800000001ff */
        /* <DEDUP_REMOVED lines=20> */
.L_x_23337:
        /* <DEDUP_REMOVED lines=12> */
.L_x_23339:
[----:B------:R-:W-:Y:S05]  /*f130*/  BSYNC.RECONVERGENT B1 ;  /* 0x0000000000017941 */ /* 0x000fea0003800200 */
.L_x_23338:
        /* <DEDUP_REMOVED lines=62> */
.L_x_23336:
[----:B------:R-:W-:Y:S05]  /*f520*/  BSYNC.RECONVERGENT B0 ;  /* 0x0000000000007941 */ /* 0x000fea0003800200 */
.L_x_23335:
        /* <DEDUP_REMOVED lines=27> */
.L_x_23342:
        /* <DEDUP_REMOVED lines=12> */
.L_x_23344:
[----:B------:R-:W-:Y:S05]  /*f7a0*/  BSYNC.RECONVERGENT B1 ;  /* 0x0000000000017941 */ /* 0x000fea0003800200 */
.L_x_23343:
        /* <DEDUP_REMOVED lines=62> */
.L_x_23341:
[----:B------:R-:W-:Y:S05]  /*fb90*/  BSYNC.RECONVERGENT B0 ;  /* 0x0000000000007941 */ /* 0x000fea0003800200 */
.L_x_23340:
        /* <DEDUP_REMOVED lines=25> */
.L_x_23347:
        /* <DEDUP_REMOVED lines=12> */
.L_x_23349:
[----:B------:R-:W-:Y:S05]  /*fdf0*/  BSYNC.RECONVERGENT B1 ;  /* 0x0000000000017941 */ /* 0x000fea0003800200 */
.L_x_23348:
        /* <DEDUP_REMOVED lines=62> */
.L_x_23346:
[----:B------:R-:W-:Y:S05]  /*101e0*/  BSYNC.RECONVERGENT B0 ;  /* 0x0000000000007941 */ /* 0x000fea0003800200 */
.L_x_23345:
        /* <DEDUP_REMOVED lines=25> */
.L_x_23352:
        /* <DEDUP_REMOVED lines=12> */
.L_x_23354:
[----:B------:R-:W-:Y:S05]  /*10440*/  BSYNC.RECONVERGENT B1 ;  /* 0x0000000000017941 */ /* 0x000fea0003800200 */
.L_x_23353:
        /* <DEDUP_REMOVED lines=62> */
.L_x_23351:
[----:B------:R-:W-:Y:S05]  /*10830*/  BSYNC.RECONVERGENT B0 ;  /* 0x0000000000007941 */ /* 0x000fea0003800200 */
.L_x_23350:
        /* <DEDUP_REMOVED lines=25> */
.L_x_23357:
        /* <DEDUP_REMOVED lines=12> */
.L_x_23359:
[----:B------:R-:W-:Y:S05]  /*10a90*/  BSYNC.RECONVERGENT B1 ;  /* 0x0000000000017941 */ /* 0x000fea0003800200 */
.L_x_23358:
        /* <DEDUP_REMOVED lines=62> */
.L_x_23356:
[----:B------:R-:W-:Y:S05]  /*10e80*/  BSYNC.RECONVERGENT B0 ;  /* 0x0000000000007941 */ /* 0x000fea0003800200 */
.L_x_23355:
        /* <DEDUP_REMOVED lines=25> */
.L_x_23362:
        /* <DEDUP_REMOVED lines=12> */
.L_x_23364:
[----:B------:R-:W-:Y:S05]  /*110e0*/  BSYNC.RECONVERGENT B1 ;  /* 0x0000000000017941 */ /* 0x000fea0003800200 */
.L_x_23363:
        /* <DEDUP_REMOVED lines=62> */
.L_x_23361:
[----:B------:R-:W-:Y:S05]  /*114d0*/  BSYNC.RECONVERGENT B0 ;  /* 0x0000000000007941 */ /* 0x000fea0003800200 */
.L_x_23360:
        /* <DEDUP_REMOVED lines=25> */
.L_x_23367:
        /* <DEDUP_REMOVED lines=15> */
.L_x_23369:
[----:B------:R-:W-:Y:S05]  /*11760*/  BSYNC.RECONVERGENT B1 ;  /* 0x0000000000017941 */ /* 0x000fea0003800200 */
.L_x_23368:
        /* <DEDUP_REMOVED lines=62> */
.L_x_23366:
[----:B------:R-:W-:Y:S05]  /*11b50*/  BSYNC.RECONVERGENT B0 ;  /* 0x0000000000007941 */ /* 0x000fea0003800200 */
.L_x_23365:
        /* <DEDUP_REMOVED lines=16> */
.L_x_23329:
        /* <DEDUP_REMOVED lines=16> */
.L_x_23373:
        /* <DEDUP_REMOVED lines=12> */
.L_x_23375:
[----:B------:R-:W-:Y:S05]  /*11e20*/  BSYNC.RECONVERGENT B1 ;  /* 0x0000000000017941 */ /* 0x000fea0003800200 */
.L_x_23374:
        /* <DEDUP_REMOVED lines=61> */
.L_x_23372:
[----:B------:R-:W-:Y:S05]  /*12200*/  BSYNC.RECONVERGENT B0 ;  /* 0x0000000000007941 */ /* 0x000fea0003800200 */
.L_x_23371:
[----:B------:R-:W-:Y:S01]  /*12210*/  I2FP.F32.U32 R7, R13 ;  /* 0x0000000d00077245 */ /* 0x000fe20000201000 */
[----:B------:R-:W-:Y:S01]  /*12220*/  BSSY.RECONVERGENT B0, `(.L_x_23376) ;  /* 0x0000064000007945 */ /* 0x000fe20003800200 */
[----:B------:R-:W-:Y:S01]  /*12230*/  ISETP.NE.AND P2, PT, R15, 0x1, PT ;  /* 0x000000010f00780c */ /* 0x000fe20003f45270 */
[----:B------:R-:W-:Y:S01]  /*12240*/  IMAD.MOV.U32 R14, RZ, RZ, 0x2 ;  /* 0x00000002ff0e7424 */ /* 0x000fe200078e00ff */
[----:B------:R-:W-:Y:S01]  /*12250*/  LOP3.LUT R6, R6, 0xfffffffb, RZ, 0xc0, !PT ;  /* 0xfffffffb06067812 */ /* 0x000fe200078ec0ff */
[----:B------:R-:W-:-:S05]  /*12260*/  FFMA.FTZ R7, R7, R193, 1.1641532182693481445e-10 ;  /* 0x2f00000007077423 */ /* 0x000fca00000100c1 */
[----:B------:R-:W-:Y:S02]  /*12270*/  FSETP.GTU.FTZ.AND P1, PT, R7, R133, PT ;  /* 0x000000850700720b */ /* 0x000fe40003f3c000 */
[----:B-----5:R-:W-:-:S05]  /*12280*/  SHF.L.U32 R7, R8, 0x10, RZ ;  /* 0x0000001008077819 */ /* 0x020fca00000006ff */
[----:B------:R-:W-:-:S04]  /*12290*/  FMUL.FTZ R7, R7, R43 ;  /* 0x0000002b07077220 */ /* 0x000fc80000410000 */
[----:B------:R-:W-:-:S05]  /*122a0*/  FMUL.FTZ R7, R7, R134 ;  /* 0x0000008607077220 */ /* 0x000fca0000410000 */
[----:B------:R-:W-:Y:S02]  /*122b0*/  FSEL R7, R7, RZ, !P1 ;  /* 0x000000ff07077208 */ /* 0x000fe40004800000 */
[----:B------:R-:W-:-:S03]  /*122c0*/  PLOP3.LUT P1, PT, P1, PT, PT, 0x8, 0x80 ;  /* 0x000000000080781c */ /* 0x000fc60000f2e170 */
[----:B------:R-:W-:Y:S01]  /*122d0*/  FMUL.FTZ R13, R7, R108 ;  /* 0x0000006c070d7220 */ /* 0x000fe20000410000 */
[----:B------:R-:W-:Y:S01]  /*122e0*/  PRMT R7, R8, 0x7632, R7 ;  /* 0x0000763208077816 */ /* 0x000fe20000000007 */
[----:B------:R-:W-:-:S03]  /*122f0*/  IMAD.MOV.U32 R8, RZ, RZ, R168 ;  /* 0x000000ffff087224 */ /* 0x000fc600078e00a8 */
        /* <DEDUP_REMOVED lines=11> */
.L_x_23378:
        /* <DEDUP_REMOVED lines=12> */
.L_x_23380:
[----:B------:R-:W-:Y:S05]  /*12470*/  BSYNC.RECONVERGENT B1 ;  /* 0x0000000000017941 */ /* 0x000fea0003800200 */
.L_x_23379:
        /* <DEDUP_REMOVED lines=62> */
.L_x_23377:
[----:B------:R-:W-:Y:S05]  /*12860*/  BSYNC.RECONVERGENT B0 ;  /* 0x0000000000007941 */ /* 0x000fea0003800200 */
.L_x_23376:
        /* <DEDUP_REMOVED lines=25> */
.L_x_23383:
        /* <DEDUP_REMOVED lines=12> */
.L_x_23385:
[----:B------:R-:W-:Y:S05]  /*12ac0*/  BSYNC.RECONVERGENT B1 ;  /* 0x0000000000017941 */ /* 0x000fea0003800200 */
.L_x_23384:
        /* <DEDUP_REMOVED lines=62> */
.L_x_23382:
[----:B------:R-:W-:Y:S05]  /*12eb0*/  BSYNC.RECONVERGENT B0 ;  /* 0x0000000000007941 */ /* 0x000fea0003800200 */
.L_x_23381:
        /* <DEDUP_REMOVED lines=24> */
.L_x_23388:
        /* <DEDUP_REMOVED lines=12> */
.L_x_23390:
[----:B------:R-:W-:Y:S05]  /*13100*/  BSYNC.RECONVERGENT B1 ;  /* 0x0000000000017941 */ /* 0x000fea0003800200 */
.L_x_23389:
        /* <DEDUP_REMOVED lines=62> */
.L_x_23387:
[----:B------:R-:W-:Y:S05]  /*134f0*/  BSYNC.RECONVERGENT B0 ;  /* 0x0000000000007941 */ /* 0x000fea0003800200 */
.L_x_23386:
        /* <DEDUP_REMOVED lines=23> */
.L_x_23393:
        /* <DEDUP_REMOVED lines=12> */
.L_x_23395:
[----:B------:R-:W-:Y:S05]  /*13730*/  BSYNC.RECONVERGENT B1 ;  /* 0x0000000000017941 */ /* 0x000fea0003800200 */
.L_x_23394:
        /* <DEDUP_REMOVED lines=62> */
.L_x_23392:
[----:B------:R-:W-:Y:S05]  /*13b20*/  BSYNC.RECONVERGENT B0 ;  /* 0x0000000000007941 */ /* 0x000fea0003800200 */
.L_x_23391:
        /* <DEDUP_REMOVED lines=24> */
.L_x_23398:
        /* <DEDUP_REMOVED lines=12> */
.L_x_23400:
[----:B------:R-:W-:Y:S05]  /*13d70*/  BSYNC.RECONVERGENT B1 ;  /* 0x0000000000017941 */ /* 0x000fea0003800200 */
.L_x_23399:
        /* <DEDUP_REMOVED lines=62> */
.L_x_23397:
[----:B------:R-:W-:Y:S05]  /*14160*/  BSYNC.RECONVERGENT B0 ;  /* 0x0000000000007941 */ /* 0x000fea0003800200 */
.L_x_23396:
        /* <DEDUP_REMOVED lines=23> */
.L_x_23403:
        /* <DEDUP_REMOVED lines=12> */
.L_x_23405:
[----:B------:R-:W-:Y:S05]  /*143a0*/  BSYNC.RECONVERGENT B1 ;  /* 0x0000000000017941 */ /* 0x000fea0003800200 */
.L_x_23404:
        /* <DEDUP_REMOVED lines=62> */
.L_x_23402:
[----:B------:R-:W-:Y:S05]  /*14790*/  BSYNC.RECONVERGENT B0 ;  /* 0x0000000000007941 */ /* 0x000fea0003800200 */
.L_x_23401:
        /* <DEDUP_REMOVED lines=24> */
.L_x_23408:
        /* <DEDUP_REMOVED lines=15> */
.L_x_23410:
[----:B------:R-:W-:Y:S05]  /*14a10*/  BSYNC.RECONVERGENT B1 ;  /* 0x0000000000017941 */ /* 0x000fea0003800200 */
.L_x_23409:
        /* <DEDUP_REMOVED lines=62> */
.L_x_23407:
[----:B------:R-:W-:Y:S05]  /*14e00*/  BSYNC.RECONVERGENT B0 ;  /* 0x0000000000007941 */ /* 0x000fea0003800200 */
.L_x_23406:
        /* <DEDUP_REMOVED lines=13> */
.L_x_23370:
        /* <DEDUP_REMOVED lines=41> */
.L_x_23414:
        /* <DEDUP_REMOVED lines=12> */
.L_x_23416:
[----:B------:R-:W-:Y:S05]  /*15230*/  BSYNC.RECONVERGENT B1 ;  /* 0x0000000000017941 */ /* 0x000fea0003800200 */
.L_x_23415:
        /* <DEDUP_REMOVED lines=57> */
[----:B------:R-:W-:Y:S01]  /*155d0*/  IMAD.WIDE.U32 R14, R13, -0x326172a9, RZ ;  /* 0xcd9e8d570d0e7825 */ /* 0x000fe200078e00ff */
[----:B------:R-:W-:-:S03]  /*155e0*/  MOV R13, R12 ;  /* 0x0000000c000d7202 */ /* 0x000fc60000000f00 */
[----:B------:R-:W-:Y:S01]  /*155f0*/  IMAD.MOV.U32 R168, RZ, RZ, R14 ;  /* 0x000000ffffa87224 */ /* 0x000fe200078e000e */
[----:B------:R-:W-:Y:S01]  /*15600*/  LOP3.LUT R171, R18, UR15, R15, 0x96, !PT ;  /* 0x0000000f12ab7c12 */ /* 0x000fe2000f8e960f */
[----:B------:R-:W-:-:S07]  /*15610*/  IMAD.MOV.U32 R14, RZ, RZ, RZ ;  /* 0x000000ffff0e7224 */ /* 0x000fce00078e00ff */
.L_x_23413:
[----:B------:R-:W-:Y:S05]  /*15620*/  BSYNC.RECONVERGENT B0 ;  /* 0x0000000000007941 */ /* 0x000fea0003800200 */
.L_x_23412:
[----:B------:R-:W-:Y:S01]  /*15630*/  I2FP.F32.U32 R12, R13 ;  /* 0x0000000d000c7245 */ /* 0x000fe20000201000 */
[----:B------:R-:W-:Y:S01]  /*15640*/  BSSY.RECONVERGENT B0, `(.L_x_23417) ;  /* 0x0000065000007945 */ /* 0x000fe20003800200 */
[----:B------:R-:W-:Y:S01]  /*15650*/  ISETP.NE.AND P2, PT, R14, 0x1, PT ;  /* 0x000000010e00780c */ /* 0x000fe20003f45270 */
[----:B------:R-:W-:Y:S01]  /*15660*/  IMAD.MOV.U32 R17, RZ, RZ, R168 ;  /* 0x000000ffff117224 */ /* 0x000fe200078e00a8 */
        /* <DEDUP_REMOVED lines=23> */
.L_x_23419:
        /* <DEDUP_REMOVED lines=12> */
.L_x_23421:
[----:B------:R-:W-:Y:S05]  /*158a0*/  BSYNC.RECONVERGENT B1 ;  /* 0x0000000000017941 */ /* 0x000fea0003800200 */
.L_x_23420:
        /* <DEDUP_REMOVED lines=62> */
.L_x_23418:
[----:B------:R-:W-:Y:S05]  /*15c90*/  BSYNC.RECONVERGENT B0 ;  /* 0x0000000000007941 */ /* 0x000fea0003800200 */
.L_x_23417:
[----:B------:R-:W-:Y:S01]  /*15ca0*/  I2FP.F32.U32 R14, R17 ;  /* 0x00000011000e7245 */ /* 0x000fe20000201000 */
[----:B------:R-:W-:Y:S01]  /*15cb0*/  IMAD.U32 R8, R8, 0x10000, RZ ;  /* 0x0001000008087824 */ /* 0x000fe200078e00ff */
[----:B------:R-:W-:Y:S01]  /*15cc0*/  ISETP.NE.AND P2, PT, R13, 0x1, PT ;  /* 0x000000010d00780c */ /* 0x000fe20003f45270 */
[----:B------:R-:W-:Y:S01]  /*15cd0*/  BSSY.RECONVERGENT B0, `(.L_x_23422) ;  /* 0x0000063000007945 */ /* 0x000fe20003800200 */
[----:B------:R-:W-:Y:S01]  /*15ce0*/  PRMT R15, R44, 0x7632, R15 ;  /* 0x000076322c0f7816 */ /* 0x000fe2000000000f */
[----:B------:R-:W-:Y:S01]  /*15cf0*/  FFMA.FTZ R14, R14, R193, 1.1641532182693481445e-10 ;  /* 0x2f0000000e0e7423 */ /* 0x000fe200000100c1 */
[----:B------:R-:W-:Y:S01]  /*15d00*/  FMUL.FTZ R8, R8, R43 ;  /* 0x0000002b08087220 */ /* 0x000fe20000410000 */
[----:B------:R-:W-:Y:S02]  /*15d10*/  LOP3.LUT R6, R6, 0xfffffffd, RZ, 0xc0, !PT ;  /* 0xfffffffd06067812 */ /* 0x000fe400078ec0ff */
[----:B------:R-:W-:Y:S02]  /*15d20*/  IMAD.U32 R15, R15, 0x10000, RZ ;  /* 0x000100000f0f7824 */ /* 0x000fe400078e00ff */
[----:B------:R-:W-:Y:S01]  /*15d30*/  FMUL.FTZ R8, R8, R134 ;  /* 0x0000008608087220 */ /* 0x000fe20000410000 */
[----:B------:R-:W-:Y:S01]  /*15d40*/  FSETP.GTU.FTZ.AND P1, PT, R14, R133, PT ;  /* 0x000000850e00720b */ /* 0x000fe20003f3c000 */
[----:B------:R-:W-:-:S03]  /*15d50*/  HFMA2 R14, -RZ, RZ, 0, 1.1920928955078125e-07 ;  /* 0x00000002ff0e7431 */ /* 0x000fc600000001ff */
        /* <DEDUP_REMOVED lines=15> */
.L_x_23424:
        /* <DEDUP_REMOVED lines=12> */
.L_x_23426:
[----:B------:R-:W-:Y:S05]  /*15f10*/  BSYNC.RECONVERGENT B1 ;  /* 0x0000000000017941 */ /* 0x000fea0003800200 */
.L_x_23425:
        /* <DEDUP_REMOVED lines=62> */
.L_x_23423:
[----:B------:R-:W-:Y:S05]  /*16300*/  BSYNC.RECONVERGENT B0 ;  /* 0x0000000000007941 */ /* 0x000fea0003800200 */
.L_x_23422:
        /* <DEDUP_REMOVED lines=25> */
.L_x_23429:
        /* <DEDUP_REMOVED lines=12> */
.L_x_23431:
[----:B------:R-:W-:Y:S05]  /*16560*/  BSYNC.RECONVERGENT B1 ;  /* 0x0000000000017941 */ /* 0x000fea0003800200 */
.L_x_23430:
        /* <DEDUP_REMOVED lines=62> */
.L_x_23428:
[----:B------:R-:W-:Y:S05]  /*16950*/  BSYNC.RECONVERGENT B0 ;  /* 0x0000000000007941 */ /* 0x000fea0003800200 */
.L_x_23427:
        /* <DEDUP_REMOVED lines=25> */
.L_x_23434:
        /* <DEDUP_REMOVED lines=12> */
.L_x_23436:
[----:B------:R-:W-:Y:S05]  /*16bb0*/  BSYNC.RECONVERGENT B1 ;  /* 0x0000000000017941 */ /* 0x000fea0003800200 */
.L_x_23435:
        /* <DEDUP_REMOVED lines=59> */
[----:B------:R-:W-:Y:S02]  /*16f70*/  HFMA2 R14, -RZ, RZ, 0, 0 ;  /* 0x00000000ff0e7431 */ /* 0x000fe400000001ff */
[----:B------:R-:W-:Y:S01]  /*16f80*/  IMAD.MOV.U32 R168, RZ, RZ, R18 ;  /* 0x000000ffffa87224 */ /* 0x000fe200078e0012 */
[----:B------:R-:W-:-:S07]  /*16f90*/  LOP3.LUT R171, R20, UR15, R19, 0x96, !PT ;  /* 0x0000000f14ab7c12 */ /* 0x000fce000f8e9613 */
.L_x_23433:
[----:B------:R-:W-:Y:S05]  /*16fa0*/  BSYNC.RECONVERGENT B0 ;  /* 0x0000000000007941 */ /* 0x000fea0003800200 */
.L_x_23432:
        /* <DEDUP_REMOVED lines=25> */
.L_x_23439:
        /* <DEDUP_REMOVED lines=12> */
.L_x_23441:
[----:B------:R-:W-:Y:S05]  /*17200*/  BSYNC.RECONVERGENT B1 ;  /* 0x0000000000017941 */ /* 0x000fea0003800200 */
.L_x_23440:
        /* <DEDUP_REMOVED lines=62> */
.L_x_23438:
[----:B------:R-:W-:Y:S05]  /*175f0*/  BSYNC.RECONVERGENT B0 ;  /* 0x0000000000007941 */ /* 0x000fea0003800200 */
.L_x_23437:
        /* <DEDUP_REMOVED lines=25> */
.L_x_23444:
        /* <DEDUP_REMOVED lines=12> */
.L_x_23446:
[----:B------:R-:W-:Y:S05]  /*17850*/  BSYNC.RECONVERGENT B1 ;  /* 0x0000000000017941 */ /* 0x000fea0003800200 */
.L_x_23445:
        /* <DEDUP_REMOVED lines=62> */
.L_x_23443:
[----:B------:R-:W-:Y:S05]  /*17c40*/  BSYNC.RECONVERGENT B0 ;  /* 0x0000000000007941 */ /* 0x000fea0003800200 */
.L_x_23442:
        /* <DEDUP_REMOVED lines=25> */
.L_x_23449:
        /* <DEDUP_REMOVED lines=15> */
.L_x_23451:
[----:B------:R-:W-:Y:S05]  /*17ed0*/  BSYNC.RECONVERGENT B1 ;  /* 0x0000000000017941 */ /* 0x000fea0003800200 */
.L_x_23450:
        /* <DEDUP_REMOVED lines=62> */
.L_x_23448:
[----:B------:R-:W-:Y:S05]  /*182c0*/  BSYNC.RECONVERGENT B0 ;  /* 0x0000000000007941 */ /* 0x000fea0003800200 */
.L_x_23447:
[----:B------:R-:W-:Y:S01]  /*182d0*/  I2FP.F32.U32 R14, R14 ;  /* 0x0000000e000e7245 */ /* 0x000fe20000201000 */
[----:B------:R-:W-:Y:S01]  /*182e0*/  IMAD.U32 R11, R11, 0x10000, RZ ;  /* 0x000100000b0b7824 */ /* 0x000fe200078e00ff */
[----:B------:R-:W-:-:S03]  /*182f0*/  F2FP.BF16.F32.PACK_AB R12, R15, R12 ;  /* 0x0000000c0f0c723e */ /* 0x000fc600000010ff */
[----:B------:R-:W-:Y:S01]  /*18300*/  FFMA.FTZ R14, R14, R193, 1.1641532182693481445e-10 ;  /* 0x2f0000000e0e7423 */ /* 0x000fe200000100c1 */
[----:B------:R-:W-:-:S04]  /*18310*/  FMUL.FTZ R11, R11, R43 ;  /* 0x0000002b0b0b7220 */ /* 0x000fc80000410000 */
[----:B------:R-:W-:Y:S01]  /*18320*/  FSETP.GTU.FTZ.AND P6, PT, R14, R133, PT ;  /* 0x000000850e00720b */ /* 0x000fe20003fdc000 */
[----:B------:R-:W-:Y:S01]  /*18330*/  FMUL.FTZ R11, R11, R134 ;  /* 0x000000860b0b7220 */ /* 0x000fe20000410000 */
[----:B------:R-:W-:Y:S02]  /*18340*/  F2FP.BF16.F32.PACK_AB R14, R10, R13 ;  /* 0x0000000d0a0e723e */ /* 0x000fe400000010ff */
[----:B------:R-:W-:Y:S02]  /*18350*/  F2FP.BF16.F32.PACK_AB R13, R9, R8 ;  /* 0x00000008090d723e */ /* 0x000fe400000010ff */
[----:B------:R-:W-:Y:S02]  /*18360*/  PRMT R8, R47, 0x7632, R8 ;  /* 0x000076322f087816 */ /* 0x000fe40000000008 */
[----:B------:R-:W-:Y:S02]  /*18370*/  FSEL R11, R11, RZ, !P6 ;  /* 0x000000ff0b0b7208 */ /* 0x000fe40007000000 */
[----:B------:R-:W-:Y:S01]  /*18380*/  PLOP3.LUT P6, PT, P6, PT, PT, 0x8, 0x80 ;  /* 0x000000000080781c */ /* 0x000fe200037ce170 */
[----:B------:R-:W-:-:S04]  /*18390*/  IMAD.U32 R8, R8, 0x10000, RZ ;  /* 0x0001000008087824 */ /* 0x000fc800078e00ff */
[----:B------:R-:W-:-:S05]  /*183a0*/  FFMA.FTZ R8, R11, R99, R8 ;  /* 0x000000630b087223 */ /* 0x000fca0000010008 */
[----:B------:R-:W-:Y:S01]  /*183b0*/  F2FP.BF16.F32.PACK_AB R15, R8, R17 ;  /* 0x00000011080f723e */ /* 0x000fe200000010ff */
[----:B------:R-:W-:Y:S06]  /*183c0*/  BRA `(.L_x_23452) ;  /* 0x0000003000a47947 */ /* 0x000fec0003800000 */
.L_x_23411:
        /* <DEDUP_REMOVED lines=16> */
.L_x_23455:
        /* <DEDUP_REMOVED lines=12> */
.L_x_23457:
[----:B------:R-:W-:Y:S05]  /*18590*/  BSYNC.RECONVERGENT B1 ;  /* 0x0000000000017941 */ /* 0x000fea0003800200 */
.L_x_23456:
        /* <DEDUP_REMOVED lines=62> */
.L_x_23454:
[----:B------:R-:W-:Y:S05]  /*18980*/  BSYNC.RECONVERGENT B0 ;  /* 0x0000000000007941 */ /* 0x000fea0003800200 */
.L_x_23453:
[----:B------:R-:W-:Y:S01]  /*18990*/  I2FP.F32.U32 R12, R13 ;  /* 0x0000000d000c7245 */ /* 0x000fe20000201000 */
[----:B------:R-:W-:Y:S01]  /*189a0*/  BSSY.RECONVERGENT B0, `(.L_x_23458) ;  /* 0x0000064000007945 */ /* 0x000fe20003800200 */
[----:B------:R-:W-:Y:S01]  /*189b0*/  ISETP.NE.AND P2, PT, R14, 0x1, PT ;  /* 0x000000010e00780c */ /* 0x000fe20003f45270 */
[----:B------:R-:W-:Y:S01]  /*189c0*/  HFMA2 R13, -RZ, RZ, 0, 1.1920928955078125e-07 ;  /* 0x00000002ff0d7431 */ /* 0x000fe200000001ff */
[----:B------:R-:W-:Y:S01]  /*189d0*/  LOP3.LUT R6, R6, 0xfffffffb, RZ, 0xc0, !PT ;  /* 0xfffffffb06067812 */ /* 0x000fe200078ec0ff */
[----:B------:R-:W-:Y:S01]  /*189e0*/  FFMA.FTZ R12, R12, R193, 1.1641532182693481445e-10 ;  /* 0x2f0000000c0c7423 */ /* 0x000fe200000100c1 */
[----:B------:R-:W-:-:S04]  /*189f0*/  IMAD.MOV.U32 R17, RZ, RZ, R168 ;  /* 0x000000ffff117224 */ /* 0x000fc800078e00a8 */
[----:B------:R-:W-:Y:S01]  /*18a00*/  FSETP.GTU.FTZ.AND P1, PT, R12, R133, PT ;  /* 0x000000850c00720b */ /* 0x000fe20003f3c000 */
[C---:B-----5:R-:W-:Y:S01]  /*18a10*/  IMAD.U32 R12, R8.reuse, 0x10000, RZ ;  /* 0x00010000080c7824 */ /* 0x060fe200078e00ff */
[----:B------:R-:W-:-:S03]  /*18a20*/  PRMT R8, R8, 0x7632, R8 ;  /* 0x0000763208087816 */ /* 0x000fc60000000008 */
[----:B------:R-:W-:-:S04]  /*18a30*/  FMUL.FTZ R12, R12, R43 ;  /* 0x0000002b0c0c7220 */ /* 0x000fc80000410000 */
        /* <DEDUP_REMOVED lines=15> */
.L_x_23460:
        /* <DEDUP_REMOVED lines=12> */
.L_x_23462:
[----:B------:R-:W-:Y:S05]  /*18bf0*/  BSYNC.RECONVERGENT B1 ;  /* 0x0000000000017941 */ /* 0x000fea0003800200 */
.L_x_23461:
        /* <DEDUP_REMOVED lines=62> */
.L_x_23459:
[----:B------:R-:W-:Y:S05]  /*18fe0*/  BSYNC.RECONVERGENT B0 ;  /* 0x0000000000007941 */ /* 0x000fea0003800200 */
.L_x_23458:
[----:B------:R-:W-:Y:S01]  /*18ff0*/  I2FP.F32.U32 R14, R17 ;  /* 0x00000011000e7245 */ /* 0x000fe20000201000 */
[----:B------:R-:W-:Y:S01]  /*19000*/  BSSY.RECONVERGENT B0, `(.L_x_23463) ;  /* 0x0000063000007945 */ /* 0x000fe20003800200 */
[----:B------:R-:W-:Y:S02]  /*19010*/  SHF.L.U32 R8, R8, 0x10, RZ ;  /* 0x0000001008087819 */ /* 0x000fe400000006ff */
[----:B------:R-:W-:Y:S01]  /*19020*/  ISETP.NE.AND P2, PT, R13, 0x1, PT ;  /* 0x000000010d00780c */ /* 0x000fe20003f45270 */
[----:B------:R-:W-:Y:S01]  /*19030*/  FFMA.FTZ R14, R14, R193, 1.1641532182693481445e-10 ;  /* 0x2f0000000e0e7423 */ /* 0x000fe200000100c1 */
[----:B------:R-:W-:Y:S01]  /*19040*/  LOP3.LUT R6, R6, 0xfffffffd, RZ, 0xc0, !PT ;  /* 0xfffffffd06067812 */ /* 0x000fe200078ec0ff */
[----:B------:R-:W-:-:S03]  /*19050*/  FMUL.FTZ R8, R8, R43 ;  /* 0x0000002b08087220 */ /* 0x000fc60000410000 */
[----:B------:R-:W-:Y:S01]  /*19060*/  FSETP.GTU.FTZ.AND P1, PT, R14, R133, PT ;  /* 0x000000850e00720b */ /* 0x000fe20003f3c000 */
[----:B------:R-:W-:Y:S01]  /*19070*/  FMUL.FTZ R8, R8, R134 ;  /* 0x0000008608087220 */ /* 0x000fe20000410000 */
[----:B------:R-:W-:-:S04]  /*19080*/  IMAD.MOV.U32 R14, RZ, RZ, 0x2 ;  /* 0x00000002ff0e7424 */ /* 0x000fc800078e00ff */
        /* <DEDUP_REMOVED lines=15> */
.L_x_23465:
        /* <DEDUP_REMOVED lines=12> */
.L_x_23467:
[----:B------:R-:W-:Y:S05]  /*19240*/  BSYNC.RECONVERGENT B1 ;  /* 0x0000000000017941 */ /* 0x000fea0003800200 */
.L_x_23466:
        /* <DEDUP_REMOVED lines=62> */
.L_x_23464:
[----:B------:R-:W-:Y:S05]  /*19630*/  BSYNC.RECONVERGENT B0 ;  /* 0x0000000000007941 */ /* 0x000fea0003800200 */
.L_x_23463:
        /* <DEDUP_REMOVED lines=24> */
.L_x_23470:
        /* <DEDUP_REMOVED lines=12> */
.L_x_23472:
[----:B------:R-:W-:Y:S05]  /*19880*/  BSYNC.RECONVERGENT B1 ;  /* 0x0000000000017941 */ /* 0x000fea0003800200 */
.L_x_23471:
        /* <DEDUP_REMOVED lines=62> */
.L_x_23469:
[----:B------:R-:W-:Y:S05]  /*19c70*/  BSYNC.RECONVERGENT B0 ;  /* 0x0000000000007941 */ /* 0x000fea0003800200 */
.L_x_23468:
        /* <DEDUP_REMOVED lines=23> */
.L_x_23475:
        /* <DEDUP_REMOVED lines=12> */
.L_x_23477:
[----:B------:R-:W-:Y:S05]  /*19eb0*/  BSYNC.RECONVERGENT B1 ;  /* 0x0000000000017941 */ /* 0x000fea0003800200 */
.L_x_23476:
        /* <DEDUP_REMOVED lines=62> */
.L_x_23474:
[----:B------:R-:W-:Y:S05]  /*1a2a0*/  BSYNC.RECONVERGENT B0 ;  /* 0x0000000000007941 */ /* 0x000fea0003800200 */
.L_x_23473:
        /* <DEDUP_REMOVED lines=24> */
.L_x_23480:
        /* <DEDUP_REMOVED lines=12> */
.L_x_23482:
[----:B------:R-:W-:Y:S05]  /*1a4f0*/  BSYNC.RECONVERGENT B1 ;  /* 0x0000000000017941 */ /* 0x000fea0003800200 */
.L_x_23481:
        /* <DEDUP_REMOVED lines=62> */
.L_x_23479:
[----:B------:R-:W-:Y:S05]  /*1a8e0*/  BSYNC.RECONVERGENT B0 ;  /* 0x0000000000007941 */ /* 0x000fea0003800200 */
.L_x_23478:
        /* <DEDUP_REMOVED lines=23> */
.L_x_23485:
        /* <DEDUP_REMOVED lines=12> */
.L_x_23487:
[----:B------:R-:W-:Y:S05]  /*1ab20*/  BSYNC.RECONVERGENT B1 ;  /* 0x0000000000017941 */ /* 0x000fea0003800200 */
.L_x_23486:
        /* <DEDUP_REMOVED lines=62> */
.L_x_23484:
[----:B------:R-:W-:Y:S05]  /*1af10*/  BSYNC.RECONVERGENT B0 ;  /* 0x0000000000007941 */ /* 0x000fea0003800200 */
.L_x_23483:
        /* <DEDUP_REMOVED lines=24> */
.L_x_23490:
        /* <DEDUP_REMOVED lines=15> */
.L_x_23492:
[----:B------:R-:W-:Y:S05]  /*1b190*/  BSYNC.RECONVERGENT B1 ;  /* 0x0000000000017941 */ /* 0x000fea0003800200 */
.L_x_23491:
        /* <DEDUP_REMOVED lines=62> */
.L_x_23489:
[----:B------:R-:W-:Y:S05]  /*1b580*/  BSYNC.RECONVERGENT B0 ;  /* 0x0000000000007941 */ /* 0x000fea0003800200 */
.L_x_23488:
[----:B------:R-:W-:Y:S02]  /*1b590*/  I2FP.F32.U32 R14, R14 ;  /* 0x0000000e000e7245 */ /* 0x000fe40000201000 */
        /* <DEDUP_REMOVED lines=10> */
[----:B------:R-:W-:-:S05]  /*1b640*/  FMUL.FTZ R8, R11, R99 ;  /* 0x000000630b087220 */ /* 0x000fca0000410000 */
[----:B------:R-:W-:-:S07]  /*1b650*/  F2FP.BF16.F32.PACK_AB R15, R8, R17 ;  /* 0x00000011080f723e */ /* 0x000fce00000010ff */
.L_x_23452:
[----:B------:R-:W-:Y:S01]  /*1b660*/  IMAD.WIDE.U32 R10, R183, 0x10, R160 ;  /* 0x00000010b70a7825 */ /* 0x000fe200078e00a0 */
[----:B------:R-:W-:Y:S02]  /*1b670*/  SEL R9, RZ, 0x10000, !P5 ;  /* 0x00010000ff097807 */ /* 0x000fe40006800000 */
[----:B------:R-:W-:Y:S01]  /*1b680*/  LOP3.LUT P5, RZ, R6, 0x2, RZ, 0xc0, !PT ;  /* 0x0000000206ff7812 */ /* 0x000fe200078ac0ff */
[----:B------:R-:W-:Y:S01]  /*1b690*/  VIADD R173, R22, 0x80 ;  /* 0x0000008016ad7836 */ /* 0x000fe20000000000 */
[----:B------:R0:W-:Y:S02]  /*1b6a0*/  STG.E.128 desc[UR6][R10.64], R12 ;  /* 0x0000000c0a007986 */ /* 0x0001e4000c101d06 */
[----:B0-----:R-:W-:Y:S02]  /*1b6b0*/  SEL R10, RZ, 0x1000000, !P6 ;  /* 0x01000000ff0a7807 */ /* 0x001fe40007000000 */
[----:B------:R-:W-:Y:S02]  /*1b6c0*/  SEL R11, RZ, 0x100, !P4 ;  /* 0x00000100ff0b7807 */ /* 0x000fe40006000000 */
[----:B------:R-:W-:-:S02]  /*1b6d0*/  SEL R12, RZ, 0x100, !P5 ;  /* 0x00000100ff0c7807 */ /* 0x000fc40006800000 */
[----:B------:R-:W-:Y:S02]  /*1b6e0*/  LOP3.LUT R10, R11, R10, R9, 0xfe, !PT ;  /* 0x0000000a0b0a7212 */ /* 0x000fe400078efe09 */
[----:B------:R-:W-:Y:S02]  /*1b6f0*/  SEL R9, RZ, 0x1000000, !P2 ;  /* 0x01000000ff097807 */ /* 0x000fe40005000000 */
[----:B------:R-:W-:Y:S02]  /*1b700*/  SEL R11, RZ, 0x10000, !P1 ;  /* 0x00010000ff0b7807 */ /* 0x000fe40004800000 */
[----:B------:R-:W-:Y:S02]  /*1b710*/  LOP3.LUT P6, RZ, R6, 0x4, RZ, 0xc0, !PT ;  /* 0x0000000406ff7812 */ /* 0x000fe400078cc0ff */
[----:B------:R-:W-:Y:S01]  /*1b720*/  LOP3.LUT R9, R12, R9, R11, 0xfe, !PT ;  /* 0x000000090c097212 */ /* 0x000fe200078efe0b */
[----:B------:R-:W-:Y:S01]  /*1b730*/  IMAD.WIDE.U32 R12, R183, 0x8, R158 ;  /* 0x00000008b70c7825 */ /* 0x000fe200078e009e */
        /* <DEDUP_REMOVED lines=8> */
[----:B0-----:R-:W-:-:S05]  /*1b7c0*/  IMAD.WIDE.U32 R10, R173, 0x10, R174 ;  /* 0x00000010ad0a7825 */ /* 0x001fca00078e00ae */
[----:B------:R0:W5:Y:S01]  /*1b7d0*/  LDG.E.128 R12, desc[UR6][R10.64] ;  /* 0x000000060a0c7981 */ /* 0x000162000c1e1d00 */
        /* <DEDUP_REMOVED lines=17> */
.L_x_23496:
        /* <DEDUP_REMOVED lines=12> */
.L_x_23498:
[----:B------:R-:W-:Y:S05]  /*1b9b0*/  BSYNC.RECONVERGENT B1 ;  /* 0x0000000000017941 */ /* 0x000fea0003800200 */
.L_x_23497:
        /* <DEDUP_REMOVED lines=62> */
.L_x_23495:
[----:B------:R-:W-:Y:S05]  /*1bda0*/  BSYNC.RECONVERGENT B0 ;  /* 0x0000000000007941 */ /* 0x000fea0003800200 */
.L_x_23494:
[----:B------:R-:W-:Y:S01]  /*1bdb0*/  I2FP.F32.U32 R9, R9 ;  /* 0x0000000900097245 */ /* 0x000fe20000201000 */
[----:B-----5:R-:W-:Y:S01]  /*1bdc0*/  IMAD.U32 R11, R44, 0x10000, RZ ;  /* 0x000100002c0b7824 */ /* 0x020fe200078e00ff */
[----:B------:R-:W-:Y:S01]  /*1bdd0*/  ISETP.NE.AND P2, PT, R10, 0x1, PT ;  /* 0x000000010a00780c */ /* 0x000fe20003f45270 */
[----:B------:R-:W-:Y:S01]  /*1bde0*/  BSSY.RECONVERGENT B0, `(.L_x_23499) ;  /* 0x0000062000007945 */ /* 0x000fe20003800200 */
[----:B------:R-:W-:Y:S01]  /*1bdf0*/  LOP3.LUT R6, R6, 0xfffffffb, RZ, 0xc0, !PT ;  /* 0xfffffffb06067812 */ /* 0x000fe200078ec0ff */
[----:B------:R-:W-:Y:S01]  /*1be00*/  FFMA.FTZ R9, R9, R193, 1.1641532182693481445e-10 ;  /* 0x2f00000009097423 */ /* 0x000fe200000100c1 */
[----:B------:R-:W-:Y:S02]  /*1be10*/  HFMA2 R16, -RZ, RZ, 0, 1.1920928955078125e-07 ;  /* 0x00000002ff107431 */ /* 0x000fe400000001ff */
        /* <DEDUP_REMOVED lines=19> */
.L_x_23501:
        /* <DEDUP_REMOVED lines=12> */
.L_x_23503:
[----:B------:R-:W-:Y:S05]  /*1c010*/  BSYNC.RECONVERGENT B1 ;  /* 0x0000000000017941 */ /* 0x000fea0003800200 */
.L_x_23502:
        /* <DEDUP_REMOVED lines=62> */
.L_x_23500:
[----:B------:R-:W-:Y:S05]  /*1c400*/  BSYNC.RECONVERGENT B0 ;  /* 0x0000000000007941 */ /* 0x000fea0003800200 */
.L_x_23499:
[----:B------:R-:W-:Y:S01]  /*1c410*/  I2FP.F32.U32 R10, R17 ;  /* 0x00000011000a7245 */ /* 0x000fe20000201000 */
[----:B------:R-:W-:Y:S01]  /*1c420*/  BSSY.RECONVERGENT B0, `(.L_x_23504) ;  /* 0x0000064000007945 */ /* 0x000fe20003800200 */
[----:B------:R-:W-:Y:S02]  /*1c430*/  ISETP.NE.AND P2, PT, R16, 0x1, PT ;  /* 0x000000011000780c */ /* 0x000fe40003f45270 */
[----:B------:R-:W-:Y:S01]  /*1c440*/  PRMT R11, R44, 0x7632, R11 ;  /* 0x000076322c0b7816 */ /* 0x000fe2000000000b */
[----:B------:R-:W-:Y:S01]  /*1c450*/  FFMA.FTZ R10, R10, R193, 1.1641532182693481445e-10 ;  /* 0x2f0000000a0a7423 */ /* 0x000fe200000100c1 */
[----:B------:R-:W-:Y:S02]  /*1c460*/  LOP3.LUT R6, R6, 0xfffffffd, RZ, 0xc0, !PT ;  /* 0xfffffffd06067812 */ /* 0x000fe400078ec0ff */
[----:B------:R-:W-:Y:S02]  /*1c470*/  SHF.L.U32 R11, R11, 0x10, RZ ;  /* 0x000000100b0b7819 */ /* 0x000fe400000006ff */
[----:B------:R-:W-:Y:S01]  /*1c480*/  FSETP.GTU.FTZ.AND P1, PT, R10, R133, PT ;  /* 0x000000850a00720b */ /* 0x000fe20003f3c000 */
[----:B------:R-:W-:-:S02]  /*1c490*/  IMAD.U32 R10, R12, 0x10000, RZ ;  /* 0x000100000c0a7824 */ /* 0x000fc400078e00ff */
[----:B------:R-:W-:Y:S02]  /*1c4a0*/  IMAD.MOV.U32 R12, RZ, RZ, 0x2 ;  /* 0x00000002ff0c7424 */ /* 0x000fe400078e00ff */
[----:B------:R-:W-:-:S04]  /*1c4b0*/  FMUL.FTZ R10, R10, R43 ;  /* 0x0000002b0a0a7220 */ /* 0x000fc80000410000 */
[----:B------:R-:W-:-:S05]  /*1c4c0*/  FMUL.FTZ R10, R10, R134 ;  /* 0x000000860a0a7220 */ /* 0x000fca0000410000 */
        /* <DEDUP_REMOVED lines=14> */
.L_x_23506:
        /* <DEDUP_REMOVED lines=12> */
.L_x_23508:
[----:B------:R-:W-:Y:S05]  /*1c670*/  BSYNC.RECONVERGENT B1 ;  /* 0x0000000000017941 */ /* 0x000fea0003800200 */
.L_x_23507:
        /* <DEDUP_REMOVED lines=62> */
.L_x_23505:
[----:B------:R-:W-:Y:S05]  /*1ca60*/  BSYNC.RECONVERGENT B0 ;  /* 0x0000000000007941 */ /* 0x000fea0003800200 */
.L_x_23504:
        /* <DEDUP_REMOVED lines=9> */
[----:B------:R-:W-:-:S05]  /*1cb00*/  SHF.L.U32 R11, R13, 0x10, RZ ;  /* 0x000000100d0b7819 */ /* 0x000fca00000006ff */
        /* <DEDUP_REMOVED lines=14> */
.L_x_23511:
        /* <DEDUP_REMOVED lines=12> */
.L_x_23513:
[----:B------:R-:W-:Y:S05]  /*1ccb0*/  BSYNC.RECONVERGENT B1 ;  /* 0x0000000000017941 */ /* 0x000fea0003800200 */
.L_x_23512:
        /* <DEDUP_REMOVED lines=62> */
.L_x_23510:
[----:B------:R-:W-:Y:S05]  /*1d0a0*/  BSYNC.RECONVERGENT B0 ;  /* 0x0000000000007941 */ /* 0x000fea0003800200 */
.L_x_23509:
[----:B------:R-:W-:Y:S01]  /*1d0b0*/  I2FP.F32.U32 R12, R17 ;  /* 0x00000011000c7245 */ /* 0x000fe20000201000 */
[----:B------:R-:W-:Y:S01]  /*1d0c0*/  BSSY.RECONVERGENT B0, `(.L_x_23514) ;  /* 0x0000062000007945 */ /* 0x000fe20003800200 */
[----:B------:R-:W-:Y:S01]  /*1d0d0*/  ISETP.NE.AND P3, PT, R20, 0x1, PT ;  /* 0x000000011400780c */ /* 0x000fe20003f65270 */
[----:B------:R-:W-:Y:S01]  /*1d0e0*/  HFMA2 R16, -RZ, RZ, 0, 1.1920928955078125e-07 ;  /* 0x00000002ff107431 */ /* 0x000fe200000001ff */
[----:B------:R-:W-:Y:S01]  /*1d0f0*/  PRMT R13, R45, 0x7632, R13 ;  /* 0x000076322d0d7816 */ /* 0x000fe2000000000d */
[----:B------:R-:W-:-:S04]  /*1d100*/  FFMA.FTZ R12, R12, R193, 1.1641532182693481445e-10 ;  /* 0x2f0000000c0c7423 */ /* 0x000fc800000100c1 */
[----:B------:R-:W-:Y:S01]  /*1d110*/  IMAD.U32 R13, R13, 0x10000, RZ ;  /* 0x000100000d0d7824 */ /* 0x000fe200078e00ff */
[----:B------:R-:W-:Y:S01]  /*1d120*/  FSETP.GTU.FTZ.AND P2, PT, R12, R133, PT ;  /* 0x000000850c00720b */ /* 0x000fe20003f5c000 */
[----:B------:R-:W-:-:S04]  /*1d130*/  IMAD.U32 R12, R19, 0x10000, RZ ;  /* 0x00010000130c7824 */ /* 0x000fc800078e00ff */
        /* <DEDUP_REMOVED lines=15> */
.L_x_23516:
        /* <DEDUP_REMOVED lines=12> */
.L_x_23518:
[----:B------:R-:W-:Y:S05]  /*1d2f0*/  BSYNC.RECONVERGENT B1 ;  /* 0x0000000000017941 */ /* 0x000fea0003800200 */
.L_x_23517:
        /* <DEDUP_REMOVED lines=62> */
.L_x_23515:
[----:B------:R-:W-:Y:S05]  /*1d6e0*/  BSYNC.RECONVERGENT B0 ;  /* 0x0000000000007941 */ /* 0x000fea0003800200 */
.L_x_23514:
        /* <DEDUP_REMOVED lines=24> */
.L_x_23521:
        /* <DEDUP_REMOVED lines=12> */
.L_x_23523:
[----:B------:R-:W-:Y:S05]  /*1d930*/  BSYNC.RECONVERGENT B1 ;  /* 0x0000000000017941 */ /* 0x000fea0003800200 */
.L_x_23522:
        /* <DEDUP_REMOVED lines=62> */
.L_x_23520:
[----:B------:R-:W-:Y:S05]  /*1dd20*/  BSYNC.RECONVERGENT B0 ;  /* 0x0000000000007941 */ /* 0x000fea0003800200 */
.L_x_23519:
        /* <DEDUP_REMOVED lines=24> */
.L_x_23526:
        /* <DEDUP_REMOVED lines=12> */
.L_x_23528:
[----:B------:R-:W-:Y:S05]  /*1df70*/  BSYNC.RECONVERGENT B1 ;  /* 0x0000000000017941 */ /* 0x000fea0003800200 */
.L_x_23527:
        /* <DEDUP_REMOVED lines=62> */
.L_x_23525:
[----:B------:R-:W-:Y:S05]  /*1e360*/  BSYNC.RECONVERGENT B0 ;  /* 0x0000000000007941 */ /* 0x000fea0003800200 */
.L_x_23524:
        /* <DEDUP_REMOVED lines=25> */
.L_x_23531:
        /* <DEDUP_REMOVED lines=15> */
.L_x_23533:
[----:B------:R-:W-:Y:S05]  /*1e5f0*/  BSYNC.RECONVERGENT B1 ;  /* 0x0000000000017941 */ /* 0x000fea0003800200 */
.L_x_23532:
        /* <DEDUP_REMOVED lines=62> */
.L_x_23530:
[----:B------:R-:W-:Y:S05]  /*1e9e0*/  BSYNC.RECONVERGENT B0 ;  /* 0x0000000000007941 */ /* 0x000fea0003800200 */
.L_x_23529:
[----:B------:R-:W-:Y:S02]  /*1e9f0*/  I2FP.F32.U32 R16, R21 ;  /* 0x0000001500107245 */ /* 0x000fe40000201000 */
[----:B------:R-:W-:Y:S02]  /*1ea00*/  PRMT R17, R47, 0x7632, R17 ;  /* 0x000076322f117816 */ /* 0x000fe40000000011 */
[----:B------:R-:W-:Y:S01]  /*1ea10*/  F2FP.BF16.F32.PACK_AB R130, R14, R13 ;  /* 0x0000000d0e82723e */ /* 0x000fe200000010ff */
[----:B------:R-:W-:Y:S01]  /*1ea20*/  FFMA.FTZ R16, R16, R193, 1.1641532182693481445e-10 ;  /* 0x2f00000010107423 */ /* 0x000fe200000100c1 */
[----:B------:R-:W-:Y:S01]  /*1ea30*/  F2FP.BF16.F32.PACK_AB R129, R12, R11 ;  /* 0x0000000b0c81723e */ /* 0x000fe200000010ff */
[----:B------:R-:W-:Y:S01]  /*1ea40*/  IMAD.U32 R17, R17, 0x10000, RZ ;  /* 0x0001000011117824 */ /* 0x000fe200078e00ff */
[----:B------:R-:W-:Y:S02]  /*1ea50*/  F2FP.BF16.F32.PACK_AB R128, R10, R9 ;  /* 0x000000090a80723e */ /* 0x000fe400000010ff */
[----:B------:R-:W-:-:S02]  /*1ea60*/  FSETP.GTU.FTZ.AND P6, PT, R16, R133, PT ;  /* 0x000000851000720b */ /* 0x000fc40003fdc000 */
[----:B------:R-:W-:-:S05]  /*1ea70*/  SHF.L.U32 R16, R31, 0x10, RZ ;  /* 0x000000101f107819 */ /* 0x000fca00000006ff */
[----:B------:R-:W-:-:S04]  /*1ea80*/  FMUL.FTZ R16, R16, R43 ;  /* 0x0000002b10107220 */ /* 0x000fc80000410000 */
[----:B------:R-:W-:-:S05]  /*1ea90*/  FMUL.FTZ R16, R16, R134 ;  /* 0x0000008610107220 */ /* 0x000fca0000410000 */
[----:B------:R-:W-:Y:S02]  /*1eaa0*/  FSEL R16, R16, RZ, !P6 ;  /* 0x000000ff10107208 */ /* 0x000fe40007000000 */
[----:B------:R-:W-:-:S03]  /*1eab0*/  PLOP3.LUT P6, PT, P6, PT, PT, 0x8, 0x80 ;  /* 0x000000000080781c */ /* 0x000fc600037ce170 */
[----:B------:R-:W-:-:S05]  /*1eac0*/  FFMA.FTZ R16, R16, R91, R17 ;  /* 0x0000005b10107223 */ /* 0x000fca0000010011 */
[----:B------:R-:W-:Y:S01]  /*1ead0*/  F2FP.BF16.F32.PACK_AB R131, R16, R19 ;  /* 0x000000131083723e */ /* 0x000fe200000010ff */
[----:B------:R-:W-:Y:S06]  /*1eae0*/  BRA `(.L_x_23534) ;  /* 0x00000030008c7947 */ /* 0x000fec0003800000 */
.L_x_23493:
        /* <DEDUP_REMOVED lines=16> */
.L_x_23537:
        /* <DEDUP_REMOVED lines=12> */
.L_x_23539:
[----:B------:R-:W-:Y:S05]  /*1ecb0*/  BSYNC.RECONVERGENT B1 ;  /* 0x0000000000017941 */ /* 0x000fea0003800200 */
.L_x_23538:
        /* <DEDUP_REMOVED lines=62> */
.L_x_23536:
[----:B------:R-:W-:Y:S05]  /*1f0a0*/  BSYNC.RECONVERGENT B0 ;  /* 0x0000000000007941 */ /* 0x000fea0003800200 */
.L_x_23535:
        /* <DEDUP_REMOVED lines=25> */
.L_x_23542:
        /* <DEDUP_REMOVED lines=12> */
.L_x_23544:
[----:B------:R-:W-:Y:S05]  /*1f300*/  BSYNC.RECONVERGENT B1 ;  /* 0x0000000000017941 */ /* 0x000fea0003800200 */
.L_x_23543:
        /* <DEDUP_REMOVED lines=62> */
.L_x_23541:
[----:B------:R-:W-:Y:S05]  /*1f6f0*/  BSYNC.RECONVERGENT B0 ;  /* 0x0000000000007941 */ /* 0x000fea0003800200 */
.L_x_23540:
[----:B------:R-:W-:Y:S01]  /*1f700*/  I2FP.F32.U32 R10, R17 ;  /* 0x00000011000a7245 */ /* 0x000fe20000201000 */
[----:B------:R-:W-:Y:S01]  /*1f710*/  BSSY.RECONVERGENT B0, `(.L_x_23545) ;  /* 0x0000062000007945 */ /* 0x000fe20003800200 */
[----:B------:R-:W-:Y:S02]  /*1f720*/  ISETP.NE.AND P2, PT, R16, 0x1, PT ;  /* 0x000000011000780c */ /* 0x000fe40003f45270 */
[----:B------:R-:W-:Y:S01]  /*1f730*/  LOP3.LUT R6, R6, 0xfffffffd, RZ, 0xc0, !PT ;  /* 0xfffffffd06067812 */ /* 0x000fe200078ec0ff */
[----:B------:R-:W-:Y:S01]  /*1f740*/  FFMA.FTZ R10, R10, R193, 1.1641532182693481445e-10 ;  /* 0x2f0000000a0a7423 */ /* 0x000fe200000100c1 */
[----:B------:R-:W-:-:S04]  /*1f750*/  MOV R11, R168 ;  /* 0x000000a8000b7202 */ /* 0x000fc80000000f00 */
[----:B------:R-:W-:Y:S01]  /*1f760*/  FSETP.GTU.FTZ.AND P1, PT, R10, R133, PT ;  /* 0x000000850a00720b */ /* 0x000fe20003f3c000 */
[----:B------:R-:W-:Y:S02]  /*1f770*/  IMAD.U32 R10, R12, 0x10000, RZ ;  /* 0x000100000c0a7824 */ /* 0x000fe400078e00ff */
[----:B------:R-:W-:Y:S02]  /*1f780*/  IMAD.MOV.U32 R12, RZ, RZ, 0x2 ;  /* 0x00000002ff0c7424 */ /* 0x000fe400078e00ff */
        /* <DEDUP_REMOVED lines=15> */
.L_x_23547:
        /* <DEDUP_REMOVED lines=12> */
.L_x_23549:
[----:B------:R-:W-:Y:S05]  /*1f940*/  BSYNC.RECONVERGENT B1 ;  /* 0x0000000000017941 */ /* 0x000fea0003800200 */
.L_x_23548:
        /* <DEDUP_REMOVED lines=62> */
.L_x_23546:
[----:B------:R-:W-:Y:S05]  /*1fd30*/  BSYNC.RECONVERGENT B0 ;  /* 0x0000000000007941 */ /* 0x000fea0003800200 */
.L_x_23545:
[----:B------:R-:W-:Y:S01]  /*1fd40*/  I2FP.F32.U32 R11, R11 ;  /* 0x0000000b000b7245 */ /* 0x000fe20000201000 */
[----:B------:R-:W-:Y:S01]  /*1fd50*/  BSSY.RECONVERGENT B0, `(.L_x_23550) ;  /* 0x0000061000007945 */ /* 0x000fe20003800200 */
[----:B------:R-:W-:Y:S01]  /*1fd60*/  ISETP.NE.AND P2, PT, R12, 0x1, PT ;  /* 0x000000010c00780c */ /* 0x000fe20003f45270 */
[----:B------:R-:W-:Y:S01]  /*1fd70*/  IMAD.MOV.U32 R20, RZ, RZ, 0x2 ;  /* 0x00000002ff147424 */ /* 0x000fe200078e00ff */
[----:B------:R-:W-:Y:S01]  /*1fd80*/  PRMT R19, R13, 0x7632, R19 ;  /* 0x000076320d137816 */ /* 0x000fe20000000013 */
[----:B------:R-:W-:Y:S01]  /*1fd90*/  FFMA.FTZ R11, R11, R193, 1.1641532182693481445e-10 ;  /* 0x2f0000000b0b7423 */ /* 0x000fe200000100c1 */
[----:B------:R-:W-:-:S04]  /*1fda0*/  MOV R17, R168 ;  /* 0x000000a800117202 */ /* 0x000fc80000000f00 */
        /* <DEDUP_REMOVED lines=16> */
.L_x_23552:
        /* <DEDUP_REMOVED lines=12> */
.L_x_23554:
[----:B------:R-:W-:Y:S05]  /*1ff70*/  BSYNC.RECONVERGENT B1 ;  /* 0x0000000000017941 */ /* 0x000fea0003800200 */
.L_x_23553:
        /* <DEDUP_REMOVED lines=62> */
.L_x_23551:
[----:B------:R-:W-:Y:S05]  /*20360*/  BSYNC.RECONVERGENT B0 ;  /* 0x0000000000007941 */ /* 0x000fea0003800200 */
.L_x_23550:
[----:B------:R-:W-:Y:S01]  /*20370*/  I2FP.F32.U32 R12, R17 ;  /* 0x00000011000c7245 */ /* 0x000fe20000201000 */
[----:B------:R-:W-:Y:S01]  /*20380*/  BSSY.RECONVERGENT B0, `(.L_x_23555) ;  /* 0x0000060000007945 */ /* 0x000fe20003800200 */
[----:B------:R-:W-:Y:S01]  /*20390*/  ISETP.NE.AND P3, PT, R20, 0x1, PT ;  /* 0x000000011400780c */ /* 0x000fe20003f65270 */
[----:B------:R-:W-:Y:S01]  /*203a0*/  IMAD.MOV.U32 R16, RZ, RZ, 0x2 ;  /* 0x00000002ff107424 */ /* 0x000fe200078e00ff */
[----:B------:R-:W-:Y:S01]  /*203b0*/  MOV R13, R168 ;  /* 0x000000a8000d7202 */ /* 0x000fe20000000f00 */
        /* <DEDUP_REMOVED lines=17> */
.L_x_23557:
        /* <DEDUP_REMOVED lines=12> */
.L_x_23559:
[----:B------:R-:W-:Y:S05]  /*20590*/  BSYNC.RECONVERGENT B1 ;  /* 0x0000000000017941 */ /* 0x000fea0003800200 */
.L_x_23558:
        /* <DEDUP_REMOVED lines=62> */
.L_x_23556:
[----:B------:R-:W-:Y:S05]  /*20980*/  BSYNC.RECONVERGENT B0 ;  /* 0x0000000000007941 */ /* 0x000fea0003800200 */
.L_x_23555:
[----:B------:R-:W-:Y:S01]  /*20990*/  I2FP.F32.U32 R17, R13 ;  /* 0x0000000d00117245 */ /* 0x000fe20000201000 */
[----:B------:R-:W-:Y:S01]  /*209a0*/  IMAD.U32 R13, R14, 0x10000, RZ ;  /* 0x000100000e0d7824 */ /* 0x000fe200078e00ff */
        /* <DEDUP_REMOVED lines=21> */
.L_x_23562:
        /* <DEDUP_REMOVED lines=12> */
.L_x_23564:
[----:B------:R-:W-:Y:S05]  /*20bc0*/  BSYNC.RECONVERGENT B1 ;  /* 0x0000000000017941 */ /* 0x000fea0003800200 */
.L_x_23563:
        /* <DEDUP_REMOVED lines=62> */
.L_x_23561:
[----:B------:R-:W-:Y:S05]  /*20fb0*/  BSYNC.RECONVERGENT B0 ;  /* 0x0000000000007941 */ /* 0x000fea0003800200 */
.L_x_23560:
        /* <DEDUP_REMOVED lines=22> */
.L_x_23567:
        /* <DEDUP_REMOVED lines=12> */
.L_x_23569:
[----:B------:R-:W-:Y:S05]  /*211e0*/  BSYNC.RECONVERGENT B1 ;  /* 0x0000000000017941 */ /* 0x000fea0003800200 */
.L_x_23568:
        /* <DEDUP_REMOVED lines=62> */
.L_x_23566:
[----:B------:R-:W-:Y:S05]  /*215d0*/  BSYNC.RECONVERGENT B0 ;  /* 0x0000000000007941 */ /* 0x000fea0003800200 */
.L_x_23565:
        /* <DEDUP_REMOVED lines=24> */
.L_x_23572:
        /* <DEDUP_REMOVED lines=15> */
.L_x_23574:
[----:B------:R-:W-:Y:S05]  /*21850*/  BSYNC.RECONVERGENT B1 ;  /* 0x0000000000017941 */ /* 0x000fea0003800200 */
.L_x_23573:
        /* <DEDUP_REMOVED lines=62> */
.L_x_23571:
[----:B------:R-:W-:Y:S05]  /*21c40*/  BSYNC.RECONVERGENT B0 ;  /* 0x0000000000007941 */ /* 0x000fea0003800200 */
.L_x_23570:
[----:B------:R-:W-:Y:S02]  /*21c50*/  I2FP.F32.U32 R16, R21 ;  /* 0x0000001500107245 */ /* 0x000fe40000201000 */
[----:B------:R-:W-:Y:S02]  /*21c60*/  F2FP.BF16.F32.PACK_AB R130, R14, R13 ;  /* 0x0000000d0e82723e */ /* 0x000fe400000010ff */
        /* <DEDUP_REMOVED lines=9> */
[----:B------:R-:W-:-:S05]  /*21d00*/  FMUL.FTZ R16, R16, R91 ;  /* 0x0000005b10107220 */ /* 0x000fca0000410000 */
[----:B------:R-:W-:-:S07]  /*21d10*/  F2FP.BF16.F32.PACK_AB R131, R16, R19 ;  /* 0x000000131083723e */ /* 0x000fce00000010ff */
.L_x_23534:
[C---:B------:R-:W-:Y:S01]  /*21d20*/  IMAD.WIDE.U32 R20, R173.reuse, 0x10, R160 ;  /* 0x00000010ad147825 */ /* 0x040fe200078e00a0 */
[----:B------:R-:W-:Y:S02]  /*21d30*/  SEL R19, RZ, 0x1000000, !P6 ;  /* 0x01000000ff137807 */ /* 0x000fe40007000000 */
[----:B------:R-:W-:Y:S01]  /*21d40*/  SEL R17, RZ, 0x10000, !P5 ;  /* 0x00010000ff117807 */ /* 0x000fe20006800000 */
[----:B------:R-:W-:Y:S01]  /*21d50*/  IMAD.WIDE.U32 R32, R173, 0x8, R158 ;  /* 0x00000008ad207825 */ /* 0x000fe200078e009e */
[----:B------:R0:W-:Y:S01]  /*21d60*/  STG.E.128 desc[UR6][R20.64], R128 ;  /* 0x0000008014007986 */ /* 0x0001e2000c101d06 */
[C---:B------:R-:W-:Y:S02]  /*21d70*/  LOP3.LUT P5, RZ, R6.reuse, 0x2, RZ, 0xc0, !PT ;  /* 0x0000000206ff7812 */ /* 0x040fe400078ac0ff */
[----:B------:R-:W-:Y:S02]  /*21d80*/  LOP3.LUT P6, RZ, R6, 0x4, RZ, 0xc0, !PT ;  /* 0x0000000406ff7812 */ /* 0x000fe400078cc0ff */
[----:B0-----:R-:W-:-:S02]  /*21d90*/  SEL R20, RZ, 0x100, !P4 ;  /* 0x00000100ff147807 */ /* 0x001fc40006000000 */
[----:B------:R-:W-:Y:S02]  /*21da0*/  SEL R21, RZ, 0x100, !P5 ;  /* 0x00000100ff157807 */ /* 0x000fe40006800000 */
[----:B------:R-:W-:Y:S02]  /*21db0*/  LOP3.LUT R19, R20, R19, R17, 0xfe, !PT ;  /* 0x0000001314137212 */ /* 0x000fe400078efe11 */
[----:B------:R-:W-:Y:S02]  /*21dc0*/  SEL R17, RZ, 0x1000000, !P2 ;  /* 0x01000000ff117807 */ /* 0x000fe40005000000 */
[----:B------:R-:W-:-:S04]  /*21dd0*/  SEL R20, RZ, 0x10000, !P1 ;  /* 0x00010000ff147807 */ /* 0x000fc80004800000 */
[----:B------:R-:W-:Y:S02]  /*21de0*/  LOP3.LUT R17, R21, R17, R20, 0xfe, !PT ;  /* 0x0000001115117212 */ /* 0x000fe400078efe14 */
[----:B------:R-:W-:-:S04]  /*21df0*/  SEL R20, RZ, 0x1, !P3 ;  /* 0x00000001ff147807 */ /* 0x000fc80005800000 */
[----:B------:R-:W-:Y:S02]  /*21e00*/  LOP3.LUT R21, R19, R20, RZ, 0xfc, !PT ;  /* 0x0000001413157212 */ /* 0x000fe400078efcff */
[----:B------:R-:W-:-:S04]  /*21e10*/  SEL R19, RZ, 0x1, !P6 ;  /* 0x00000001ff137807 */ /* 0x000fc80007000000 */
[----:B------:R-:W-:Y:S02]  /*21e20*/  LOP3.LUT R20, R17, R19, RZ, 0xfc, !PT ;  /* 0x0000001311147212 */ /* 0x000fe400078efcff */
[----:B------:R-:W-:-:S03]  /*21e30*/  IADD3 R17, PT, PT, R22, 0xa0, RZ ;  /* 0x000000a016117810 */ /* 0x000fc60007ffe0ff */
        /* <DEDUP_REMOVED lines=23> */
.L_x_23578:
        /* <DEDUP_REMOVED lines=12> */
.L_x_23580:
[----:B------:R-:W-:Y:S05]  /*22070*/  BSYNC.RECONVERGENT B1 ;  /* 0x0000000000017941 */ /* 0x000fea0003800200 */
.L_x_23579:
        /* <DEDUP_REMOVED lines=62> */
.L_x_23577:
[----:B------:R-:W-:Y:S05]  /*22460*/  BSYNC.RECONVERGENT B0 ;  /* 0x0000000000007941 */ /* 0x000fea0003800200 */
.L_x_23576:
        /* <DEDUP_REMOVED lines=8> */
[----:B------:R-:W-:Y:S02]  /*224f0*/  MOV R33, R168 ;  /* 0x000000a800217202 */ /* 0x000fe40000000f00 */
[----:B------:R-:W-:Y:S01]  /*22500*/  FSETP.GTU.FTZ.AND P1, PT, R19, R133, PT ;  /* 0x000000851300720b */ /* 0x000fe20003f3c000 */
[----:B------:R-:W-:Y:S01]  /*22510*/  FMUL.FTZ R18, R18, R134 ;  /* 0x0000008612127220 */ /* 0x000fe20000410000 */
[----:B------:R-:W-:-:S04]  /*22520*/  IMAD.U32 R19, R44, 0x10000, RZ ;  /* 0x000100002c137824 */ /* 0x000fc800078e00ff */
[----:B------:R-:W-:Y:S02]  /*22530*/  FSEL R18, R18, RZ, !P1 ;  /* 0x000000ff12127208 */ /* 0x000fe40004800000 */
[----:B------:R-:W-:-:S03]  /*22540*/  PLOP3.LUT P1, PT, P1, PT, PT, 0x8, 0x80 ;  /* 0x000000000080781c */ /* 0x000fc60000f2e170 */
[--C-:B------:R-:W-:Y:S01]  /*22550*/  FFMA.FTZ R18, R18, R84, R19.reuse ;  /* 0x0000005412127223 */ /* 0x100fe20000010013 */
        /* <DEDUP_REMOVED lines=11> */
.L_x_23583:
        /* <DEDUP_REMOVED lines=12> */
.L_x_23585:
[----:B------:R-:W-:Y:S05]  /*226d0*/  BSYNC.RECONVERGENT B1 ;  /* 0x0000000000017941 */ /* 0x000fea0003800200 */
.L_x_23584:
        /* <DEDUP_REMOVED lines=62> */
.L_x_23582:
[----:B------:R-:W-:Y:S05]  /*22ac0*/  BSYNC.RECONVERGENT B0 ;  /* 0x0000000000007941 */ /* 0x000fea0003800200 */
.L_x_23581:
        /* <DEDUP_REMOVED lines=10> */
[----:B------:R-:W-:-:S02]  /*22b70*/  FSETP.GTU.FTZ.AND P1, PT, R21, R133, PT ;  /* 0x000000851500720b */ /* 0x000fc40003f3c000 */
[----:B------:R-:W-:Y:S02]  /*22b80*/  PRMT R21, R44, 0x7632, R21 ;  /* 0x000076322c157816 */ /* 0x000fe40000000015 */
[----:B------:R-:W-:Y:S02]  /*22b90*/  FSEL R19, R19, RZ, !P1 ;  /* 0x000000ff13137208 */ /* 0x000fe40004800000 */
[----:B------:R-:W-:Y:S01]  /*22ba0*/  PLOP3.LUT P1, PT, P1, PT, PT, 0x8, 0x80 ;  /* 0x000000000080781c */ /* 0x000fe20000f2e170 */
[----:B------:R-:W-:-:S04]  /*22bb0*/  IMAD.U32 R21, R21, 0x10000, RZ ;  /* 0x0001000015157824 */ /* 0x000fc800078e00ff */
[----:B------:R-:W-:-:S08]  /*22bc0*/  FFMA.FTZ R19, R19, R85, R21 ;  /* 0x0000005513137223 */ /* 0x000fd00000010015 */
        /* <DEDUP_REMOVED lines=10> */
.L_x_23588:
        /* <DEDUP_REMOVED lines=12> */
.L_x_23590:
[----:B------:R-:W-:Y:S05]  /*22d30*/  BSYNC.RECONVERGENT B1 ;  /* 0x0000000000017941 */ /* 0x000fea0003800200 */
.L_x_23589:
        /* <DEDUP_REMOVED lines=62> */
.L_x_23587:
[----:B------:R-:W-:Y:S05]  /*23120*/  BSYNC.RECONVERGENT B0 ;  /* 0x0000000000007941 */ /* 0x000fea0003800200 */
.L_x_23586:
        /* <DEDUP_REMOVED lines=13> */
[--C-:B------:R-:W-:Y:S01]  /*23200*/  FFMA.FTZ R20, R20, R86, R21.reuse ;  /* 0x0000005614147223 */ /* 0x100fe20000010015 */
        /* <DEDUP_REMOVED lines=10> */
.L_x_23593:
        /* <DEDUP_REMOVED lines=12> */
.L_x_23595:
[----:B------:R-:W-:Y:S05]  /*23370*/  BSYNC.RECONVERGENT B1 ;  /* 0x0000000000017941 */ /* 0x000fea0003800200 */
.L_x_23594:
        /* <DEDUP_REMOVED lines=62> */
.L_x_23592:
[----:B------:R-:W-:Y:S05]  /*23760*/  BSYNC.RECONVERGENT B0 ;  /* 0x0000000000007941 */ /* 0x000fea0003800200 */
.L_x_23591:
        /* <DEDUP_REMOVED lines=24> */
.L_x_23598:
        /* <DEDUP_REMOVED lines=12> */
.L_x_23600:
[----:B------:R-:W-:Y:S05]  /*239b0*/  BSYNC.RECONVERGENT B1 ;  /* 0x0000000000017941 */ /* 0x000fea0003800200 */
.L_x_23599:
        /* <DEDUP_REMOVED lines=62> */
.L_x_23597:
[----:B------:R-:W-:Y:S05]  /*23da0*/  BSYNC.RECONVERGENT B0 ;  /* 0x0000000000007941 */ /* 0x000fea0003800200 */
.L_x_23596:
[----:B------:R-:W-:Y:S01]  /*23db0*/  I2FP.F32.U32 R33, R31 ;  /* 0x0000001f00217245 */ /* 0x000fe20000201000 */
[----:B------:R-:W-:Y:S01]  /*23dc0*/  IMAD.U32 R31, R130, 0x10000, RZ ;  /* 0x00010000821f7824 */ /* 0x000fe200078e00ff */
[----:B------:R-:W-:Y:S01]  /*23dd0*/  ISETP.NE.AND P4, PT, R32, 0x1, PT ;  /* 0x000000012000780c */ /* 0x000fe20003f85270 */
[----:B------:R-:W-:Y:S01]  /*23de0*/  BSSY.RECONVERGENT B0, `(.L_x_23601) ;  /* 0x0000060000007945 */ /* 0x000fe20003800200 */
[----:B------:R-:W-:Y:S01]  /*23df0*/  PRMT R34, R130, 0x7632, R34 ;  /* 0x0000763282227816 */ /* 0x000fe20000000022 */
[----:B------:R-:W-:Y:S01]  /*23e00*/  FFMA.FTZ R33, R33, R193, 1.1641532182693481445e-10 ;  /* 0x2f00000021217423 */ /* 0x000fe200000100c1 */
[----:B------:R-:W-:Y:S01]  /*23e10*/  FMUL.FTZ R31, R31, R43 ;  /* 0x0000002b1f1f7220 */ /* 0x000fe20000410000 */
[----:B------:R-:W-:Y:S02]  /*23e20*/  HFMA2 R130, -RZ, RZ, 0, 1.1920928955078125e-07 ;  /* 0x00000002ff827431 */ /* 0x000fe400000001ff */
[----:B------:R-:W-:Y:S02]  /*23e30*/  IMAD.MOV.U32 R129, RZ, RZ, R168 ;  /* 0x000000ffff817224 */ /* 0x000fe400078e00a8 */
[----:B------:R-:W-:Y:S01]  /*23e40*/  FMUL.FTZ R31, R31, R134 ;  /* 0x000000861f1f7220 */ /* 0x000fe20000410000 */
[----:B------:R-:W-:Y:S01]  /*23e50*/  FSETP.GTU.FTZ.AND P3, PT, R33, R133, PT ;  /* 0x000000852100720b */ /* 0x000fe20003f7c000 */
[----:B------:R-:W-:-:S03]  /*23e60*/  IMAD.U32 R33, R46, 0x10000, RZ ;  /* 0x000100002e217824 */ /* 0x000fc600078e00ff */
        /* <DEDUP_REMOVED lines=12> */
.L_x_23603:
        /* <DEDUP_REMOVED lines=12> */
.L_x_23605:
[----:B------:R-:W-:Y:S05]  /*23ff0*/  BSYNC.RECONVERGENT B1 ;  /* 0x0000000000017941 */ /* 0x000fea0003800200 */
.L_x_23604:
        /* <DEDUP_REMOVED lines=62> */
.L_x_23602:
[----:B------:R-:W-:Y:S05]  /*243e0*/  BSYNC.RECONVERGENT B0 ;  /* 0x0000000000007941 */ /* 0x000fea0003800200 */
.L_x_23601:
        /* <DEDUP_REMOVED lines=8> */
[----:B------:R-:W-:Y:S02]  /*24470*/  SHF.L.U32 R33, R33, 0x10, RZ ;  /* 0x0000001021217819 */ /* 0x000fe400000006ff */
[----:B------:R-:W-:Y:S01]  /*24480*/  FSETP.GTU.FTZ.AND P4, PT, R32, R133, PT ;  /* 0x000000852000720b */ /* 0x000fe20003f9c000 */
        /* <DEDUP_REMOVED lines=14> */
.L_x_23608:
        /* <DEDUP_REMOVED lines=12> */
.L_x_23610:
[----:B------:R-:W-:Y:S05]  /*24630*/  BSYNC.RECONVERGENT B1 ;  /* 0x0000000000017941 */ /* 0x000fea0003800200 */
.L_x_23609:
        /* <DEDUP_REMOVED lines=62> */
.L_x_23607:
[----:B------:R-:W-:Y:S05]  /*24a20*/  BSYNC.RECONVERGENT B0 ;  /* 0x0000000000007941 */ /* 0x000fea0003800200 */
.L_x_23606:
        /* <DEDUP_REMOVED lines=12> */
[--C-:B------:R-:W-:Y:S01]  /*24af0*/  FFMA.FTZ R33, R33, R82, R34.reuse ;  /* 0x0000005221217223 */ /* 0x100fe20000010022 */
        /* <DEDUP_REMOVED lines=11> */
.L_x_23613:
        /* <DEDUP_REMOVED lines=15> */
.L_x_23615:
[----:B------:R-:W-:Y:S05]  /*24ca0*/  BSYNC.RECONVERGENT B1 ;  /* 0x0000000000017941 */ /* 0x000fea0003800200 */
.L_x_23614:
        /* <DEDUP_REMOVED lines=62> */
.L_x_23612:
[----:B------:R-:W-:Y:S05]  /*25090*/  BSYNC.RECONVERGENT B0 ;  /* 0x0000000000007941 */ /* 0x000fea0003800200 */
.L_x_23611:
[----:B------:R-:W-:Y:S01]  /*250a0*/  I2FP.F32.U32 R128, R131 ;  /* 0x0000008300807245 */ /* 0x000fe20000201000 */
[----:B------:R-:W-:Y:S01]  /*250b0*/  IMAD.U32 R34, R34, 0x10000, RZ ;  /* 0x0001000022227824 */ /* 0x000fe200078e00ff */
[----:B------:R-:W-:Y:S02]  /*250c0*/  F2FP.BF16.F32.PACK_AB R130, R32, R31 ;  /* 0x0000001f2082723e */ /* 0x000fe400000010ff */
[----:B------:R-:W-:Y:S01]  /*250d0*/  F2FP.BF16.F32.PACK_AB R129, R21, R20 ;  /* 0x000000141581723e */ /* 0x000fe200000010ff */
        /* <DEDUP_REMOVED lines=12> */
.L_x_23575:
[----:B------:R-:W-:Y:S01]  /*251a0*/  ISETP.NE.AND P1, PT, R34, 0x1, PT ;  /* 0x000000012200780c */ /* 0x000fe20003f25270 */
[----:B------:R-:W-:Y:S01]  /*251b0*/  BSSY.RECONVERGENT B0, `(.L_x_23617) ;  /* 0x000005a000007945 */ /* 0x000fe20003800200 */
[----:B0-----:R-:W-:Y:S02]  /*251c0*/  HFMA2 R21, -RZ, RZ, 0, 1.1920928955078125e-07 ;  /* 0x00000002ff157431 */ /* 0x001fe400000001ff */
        /* <DEDUP_REMOVED lines=13> */
.L_x_23619:
        /* <DEDUP_REMOVED lines=12> */
.L_x_23621:
[----:B------:R-:W-:Y:S05]  /*25360*/  BSYNC.RECONVERGENT B1 ;  /* 0x0000000000017941 */ /* 0x000fea0003800200 */
.L_x_23620:
        /* <DEDUP_REMOVED lines=62> */
.L_x_23618:
[----:B------:R-:W-:Y:S05]  /*25750*/  BSYNC.RECONVERGENT B0 ;  /* 0x0000000000007941 */ /* 0x000fea0003800200 */
.L_x_23617:
[----:B------:R-:W-:Y:S01]  /*25760*/  I2FP.F32.U32 R19, R19 ;  /* 0x0000001300137245 */ /* 0x000fe20000201000 */
[----:B-----5:R-:W-:Y:S01]  /*25770*/  IMAD.U32 R18, R128, 0x10000, RZ ;  /* 0x0001000080127824 */ /* 0x020fe200078e00ff */
        /* <DEDUP_REMOVED lines=23> */
.L_x_23624:
        /* <DEDUP_REMOVED lines=12> */
.L_x_23626:
[----:B------:R-:W-:Y:S05]  /*259b0*/  BSYNC.RECONVERGENT B1 ;  /* 0x0000000000017941 */ /* 0x000fea0003800200 */
.L_x_23625:
        /* <DEDUP_REMOVED lines=62> */
.L_x_23623:
[----:B------:R-:W-:Y:S05]  /*25da0*/  BSYNC.RECONVERGENT B0 ;  /* 0x0000000000007941 */ /* 0x000fea0003800200 */
.L_x_23622:
        /* <DEDUP_REMOVED lines=24> */
.L_x_23629:
        /* <DEDUP_REMOVED lines=12> */
.L_x_23631:
[----:B------:R-:W-:Y:S05]  /*25ff0*/  BSYNC.RECONVERGENT B1 ;  /* 0x0000000000017941 */ /* 0x000fea0003800200 */
.L_x_23630:
        /* <DEDUP_REMOVED lines=62> */
.L_x_23628:
[----:B------:R-:W-:Y:S05]  /*263e0*/  BSYNC.RECONVERGENT B0 ;  /* 0x0000000000007941 */ /* 0x000fea0003800200 */
.L_x_23627:
        /* <DEDUP_REMOVED lines=9> */
[----:B------:R-:W-:Y:S02]  /*26480*/  FSETP.GTU.FTZ.AND P1, PT, R21, R133, PT ;  /* 0x000000851500720b */ /* 0x000fe40003f3c000 */
[----:B------:R-:W-:Y:S02]  /*26490*/  PRMT R21, R129, 0x7632, R21 ;  /* 0x0000763281157816 */ /* 0x000fe40000000015 */
        /* <DEDUP_REMOVED lines=12> */
.L_x_23634:
        /* <DEDUP_REMOVED lines=12> */
.L_x_23636:
[----:B------:R-:W-:Y:S05]  /*26620*/  BSYNC.RECONVERGENT B1 ;  /* 0x0000000000017941 */ /* 0x000fea0003800200 */
.L_x_23635:
        /* <DEDUP_REMOVED lines=62> */
.L_x_23633:
[----:B------:R-:W-:Y:S05]  /*26a10*/  BSYNC.RECONVERGENT B0 ;  /* 0x0000000000007941 */ /* 0x000fea0003800200 */
.L_x_23632:
        /* <DEDUP_REMOVED lines=22> */
.L_x_23639:
        /* <DEDUP_REMOVED lines=12> */
.L_x_23641:
[----:B------:R-:W-:Y:S05]  /*26c40*/  BSYNC.RECONVERGENT B1 ;  /* 0x0000000000017941 */ /* 0x000fea0003800200 */
.L_x_23640:
        /* <DEDUP_REMOVED lines=62> */
.L_x_23638:
[----:B------:R-:W-:Y:S05]  /*27030*/  BSYNC.RECONVERGENT B0 ;  /* 0x0000000000007941 */ /* 0x000fea0003800200 */
.L_x_23637:
        /* <DEDUP_REMOVED lines=23> */
.L_x_23644:
        /* <DEDUP_REMOVED lines=12> */
.L_x_23646:
[----:B------:R-:W-:Y:S05]  /*27270*/  BSYNC.RECONVERGENT B1 ;  /* 0x0000000000017941 */ /* 0x000fea0003800200 */
.L_x_23645:
        /* <DEDUP_REMOVED lines=62> */
.L_x_23643:
[----:B------:R-:W-:Y:S05]  /*27660*/  BSYNC.RECONVERGENT B0 ;  /* 0x0000000000007941 */ /* 0x000fea0003800200 */
.L_x_23642:
        /* <DEDUP_REMOVED lines=22> */
.L_x_23649:
        /* <DEDUP_REMOVED lines=12> */
.L_x_23651:
[----:B------:R-:W-:Y:S05]  /*27890*/  BSYNC.RECONVERGENT B1 ;  /* 0x0000000000017941 */ /* 0x000fea0003800200 */
.L_x_23650:
        /* <DEDUP_REMOVED lines=62> */
.L_x_23648:
[----:B------:R-:W-:Y:S05]  /*27c80*/  BSYNC.RECONVERGENT B0 ;  /* 0x0000000000007941 */ /* 0x000fea0003800200 */
.L_x_23647:
        /* <DEDUP_REMOVED lines=9> */
[----:B------:R-:W-:Y:S01]  /*27d20*/  PRMT R34, R131, 0x7632, R34 ;  /* 0x0000763283227816 */ /* 0x000fe20000000022 */
        /* <DEDUP_REMOVED lines=13> */
.L_x_23654:
        /* <DEDUP_REMOVED lines=15> */
.L_x_23656:
[----:B------:R-:W-:Y:S05]  /*27ef0*/  BSYNC.RECONVERGENT B1 ;  /* 0x0000000000017941 */ /* 0x000fea0003800200 */
.L_x_23655:
        /* <DEDUP_REMOVED lines=62> */
.L_x_23653:
[----:B------:R-:W-:Y:S05]  /*282e0*/  BSYNC.RECONVERGENT B0 ;  /* 0x0000000000007941 */ /* 0x000fea0003800200 */
.L_x_23652:
        /* <DEDUP_REMOVED lines=13> */
.L_x_23616:
        /* <DEDUP_REMOVED lines=41> */
.L_x_23660:
        /* <DEDUP_REMOVED lines=12> */
.L_x_23662:
[----:B------:R-:W-:Y:S05]  /*28710*/  BSYNC.RECONVERGENT B1 ;  /* 0x0000000000017941 */ /* 0x000fea0003800200 */
.L_x_23661:
        /* <DEDUP_REMOVED lines=59> */
[----:B------:R-:W-:Y:S01]  /*28ad0*/  IMAD.MOV.U32 R137, RZ, RZ, R135 ;  /* 0x000000ffff897224 */ /* 0x000fe200078e0087 */
[----:B------:R-:W-:Y:S01]  /*28ae0*/  MOV R168, R136 ;  /* 0x0000008800a87202 */ /* 0x000fe20000000f00 */
[----:B------:R-:W-:-:S07]  /*28af0*/  IMAD.MOV.U32 R136, RZ, RZ, RZ ;  /* 0x000000ffff887224 */ /* 0x000fce00078e00ff */
.L_x_23659:
[----:B------:R-:W-:Y:S05]  /*28b00*/  BSYNC.RECONVERGENT B0 ;  /* 0x0000000000007941 */ /* 0x000fea0003800200 */
.L_x_23658:
        /* <DEDUP_REMOVED lines=26> */
.L_x_23665:
        /* <DEDUP_REMOVED lines=12> */
.L_x_23667:
[----:B------:R-:W-:Y:S05]  /*28d70*/  BSYNC.RECONVERGENT B1 ;  /* 0x0000000000017941 */ /* 0x000fea0003800200 */
.L_x_23666:
        /* <DEDUP_REMOVED lines=62> */
.L_x_23664:
[----:B------:R-:W-:Y:S05]  /*29160*/  BSYNC.RECONVERGENT B0 ;  /* 0x0000000000007941 */ /* 0x000fea0003800200 */
.L_x_23663:
        /* <DEDUP_REMOVED lines=15> */
[----:B------:R-:W-:-:S04]  /*29260*/  FFMA.FTZ R128, R128, R77, R136 ;  /* 0x0000004d80807223 */ /* 0x000fc80000010088 */
[----:B------:R-:W-:-:S04]  /*29270*/  IMAD.MOV.U32 R136, RZ, RZ, R128 ;  /* 0x000000ffff887224 */ /* 0x000fc800078e0080 */
        /* <DEDUP_REMOVED lines=10> */
.L_x_23670:
        /* <DEDUP_REMOVED lines=12> */
.L_x_23672:
[----:B------:R-:W-:Y:S05]  /*293e0*/  BSYNC.RECONVERGENT B1 ;  /* 0x0000000000017941 */ /* 0x000fea0003800200 */
.L_x_23671:
        /* <DEDUP_REMOVED lines=62> */
.L_x_23669:
[----:B------:R-:W-:Y:S05]  /*297d0*/  BSYNC.RECONVERGENT B0 ;  /* 0x0000000000007941 */ /* 0x000fea0003800200 */
.L_x_23668:
        /* <DEDUP_REMOVED lines=11> */
[----:B------:R-:W-:-:S04]  /*29890*/  IMAD.U32 R139, R45, 0x10000, RZ ;  /* 0x000100002d8b7824 */ /* 0x000fc800078e00ff */
        /* <DEDUP_REMOVED lines=12> */
.L_x_23675:
        /* <DEDUP_REMOVED lines=12> */
.L_x_23677:
[----:B------:R-:W-:Y:S05]  /*29a20*/  BSYNC.RECONVERGENT B1 ;  /* 0x0000000000017941 */ /* 0x000fea0003800200 */
.L_x_23676:
        /* <DEDUP_REMOVED lines=62> */
.L_x_23674:
[----:B------:R-:W-:Y:S05]  /*29e10*/  BSYNC.RECONVERGENT B0 ;  /* 0x0000000000007941 */ /* 0x000fea0003800200 */
.L_x_23673:
        /* <DEDUP_REMOVED lines=25> */
.L_x_23680:
        /* <DEDUP_REMOVED lines=12> */
.L_x_23682:
[----:B------:R-:W-:Y:S05]  /*2a070*/  BSYNC.RECONVERGENT B1 ;  /* 0x0000000000017941 */ /* 0x000fea0003800200 */
.L_x_23681:
        /* <DEDUP_REMOVED lines=62> */
.L_x_23679:
[----:B------:R-:W-:Y:S05]  /*2a460*/  BSYNC.RECONVERGENT B0 ;  /* 0x0000000000007941 */ /* 0x000fea0003800200 */
.L_x_23678:
        /* <DEDUP_REMOVED lines=24> */
.L_x_23685:
        /* <DEDUP_REMOVED lines=12> */
.L_x_23687:
[----:B------:R-:W-:Y:S05]  /*2a6b0*/  BSYNC.RECONVERGENT B1 ;  /* 0x0000000000017941 */ /* 0x000fea0003800200 */
.L_x_23686:
        /* <DEDUP_REMOVED lines=62> */
.L_x_23684:
[----:B------:R-:W-:Y:S05]  /*2aaa0*/  BSYNC.RECONVERGENT B0 ;  /* 0x0000000000007941 */ /* 0x000fea0003800200 */
.L_x_23683:
        /* <DEDUP_REMOVED lines=24> */
.L_x_23690:
        /* <DEDUP_REMOVED lines=12> */
.L_x_23692:
[----:B------:R-:W-:Y:S05]  /*2acf0*/  BSYNC.RECONVERGENT B1 ;  /* 0x0000000000017941 */ /* 0x000fea0003800200 */
.L_x_23691:
        /* <DEDUP_REMOVED lines=62> */
.L_x_23689:
[----:B------:R-:W-:Y:S05]  /*2b0e0*/  BSYNC.RECONVERGENT B0 ;  /* 0x0000000000007941 */ /* 0x000fea0003800200 */
.L_x_23688:
[----:B------:R-:W-:Y:S01]  /*2b0f0*/  I2FP.F32.U32 R130, R130 ;  /* 0x0000008200827245 */ /* 0x000fe20000201000 */
[C---:B------:R-:W-:Y:S01]  /*2b100*/  IMAD.U32 R141, R131.reuse, 0x10000, RZ ;  /* 0x00010000838d7824 */ /* 0x040fe200078e00ff */
        /* <DEDUP_REMOVED lines=10> */
[----:B------:R-:W-:Y:S02]  /*2b1b0*/  SHF.L.U32 R141, R47, 0x10, RZ ;  /* 0x000000102f8d7819 */ /* 0x000fe400000006ff */
        /* <DEDUP_REMOVED lines=11> */
.L_x_23695:
        /* <DEDUP_REMOVED lines=15> */
.L_x_23697:
[----:B------:R-:W-:Y:S05]  /*2b360*/  BSYNC.RECONVERGENT B1 ;  /* 0x0000000000017941 */ /* 0x000fea0003800200 */
.L_x_23696:
        /* <DEDUP_REMOVED lines=62> */
.L_x_23694:
[----:B------:R-:W-:Y:S05]  /*2b750*/  BSYNC.RECONVERGENT B0 ;  /* 0x0000000000007941 */ /* 0x000fea0003800200 */
.L_x_23693:
        /* <DEDUP_REMOVED lines=16> */
.L_x_23657:
        /* <DEDUP_REMOVED lines=16> */
.L_x_23701:
        /* <DEDUP_REMOVED lines=12> */
.L_x_23703:
[----:B------:R-:W-:Y:S05]  /*2ba20*/  BSYNC.RECONVERGENT B1 ;  /* 0x0000000000017941 */ /* 0x000fea0003800200 */
.L_x_23702:
        /* <DEDUP_REMOVED lines=62> */
.L_x_23700:
[----:B------:R-:W-:Y:S05]  /*2be10*/  BSYNC.RECONVERGENT B0 ;  /* 0x0000000000007941 */ /* 0x000fea0003800200 */
.L_x_23699:
        /* <DEDUP_REMOVED lines=8> */
[----:B------:R-:W-:Y:S01]  /*2bea0*/  IMAD.MOV.U32 R140, RZ, RZ, 0x2 ;  /* 0x00000002ff8c7424 */ /* 0x000fe200078e00ff */
[----:B------:R-:W-:Y:S01]  /*2beb0*/  MOV R139, R168 ;  /* 0x000000a8008b7202 */ /* 0x000fe20000000f00 */
        /* <DEDUP_REMOVED lines=15> */
.L_x_23706:
        /* <DEDUP_REMOVED lines=12> */
.L_x_23708:
[----:B------:R-:W-:Y:S05]  /*2c070*/  BSYNC.RECONVERGENT B1 ;  /* 0x0000000000017941 */ /* 0x000fea0003800200 */
.L_x_23707:
        /* <DEDUP_REMOVED lines=62> */
.L_x_23705:
[----:B------:R-:W-:Y:S05]  /*2c460*/  BSYNC.RECONVERGENT B0 ;  /* 0x0000000000007941 */ /* 0x000fea0003800200 */
.L_x_23704:
        /* <DEDUP_REMOVED lines=25> */
.L_x_23711:
        /* <DEDUP_REMOVED lines=12> */
.L_x_23713:
[----:B------:R-:W-:Y:S05]  /*2c6c0*/  BSYNC.RECONVERGENT B1 ;  /* 0x0000000000017941 */ /* 0x000fea0003800200 */
.L_x_23712:
        /* <DEDUP_REMOVED lines=62> */
.L_x_23710:
[----:B------:R-:W-:Y:S05]  /*2cab0*/  BSYNC.RECONVERGENT B0 ;  /* 0x0000000000007941 */ /* 0x000fea0003800200 */
.L_x_23709:
        /* <DEDUP_REMOVED lines=23> */
.L_x_23716:
        /* <DEDUP_REMOVED lines=12> */
.L_x_23718:
[----:B------:R-:W-:Y:S05]  /*2ccf0*/  BSYNC.RECONVERGENT B1 ;  /* 0x0000000000017941 */ /* 0x000fea0003800200 */
.L_x_23717:
        /* <DEDUP_REMOVED lines=62> */
.L_x_23715:
[----:B------:R-:W-:Y:S05]  /*2d0e0*/  BSYNC.RECONVERGENT B0 ;  /* 0x0000000000007941 */ /* 0x000fea0003800200 */
.L_x_23714:
        /* <DEDUP_REMOVED lines=23> */
.L_x_23721:
        /* <DEDUP_REMOVED lines=12> */
.L_x_23723:
[----:B------:R-:W-:Y:S05]  /*2d320*/  BSYNC.RECONVERGENT B1 ;  /* 0x0000000000017941 */ /* 0x000fea0003800200 */
.L_x_23722:
        /* <DEDUP_REMOVED lines=62> */
.L_x_23720:
[----:B------:R-:W-:Y:S05]  /*2d710*/  BSYNC.RECONVERGENT B0 ;  /* 0x0000000000007941 */ /* 0x000fea0003800200 */
.L_x_23719:
        /* <DEDUP_REMOVED lines=9> */
[----:B------:R-:W-:Y:S01]  /*2d7b0*/  FMUL.FTZ R139, R139, R134 ;  /* 0x000000868b8b7220 */ /* 0x000fe20000410000 */
[----:B------:R-:W-:-:S04]  /*2d7c0*/  IMAD.MOV.U32 R141, RZ, RZ, 0x2 ;  /* 0x00000002ff8d7424 */ /* 0x000fc800078e00ff */
        /* <DEDUP_REMOVED lines=12> */
.L_x_23726:
        /* <DEDUP_REMOVED lines=12> */
.L_x_23728:
[----:B------:R-:W-:Y:S05]  /*2d950*/  BSYNC.RECONVERGENT B1 ;  /* 0x0000000000017941 */ /* 0x000fea0003800200 */
.L_x_23727:
        /* <DEDUP_REMOVED lines=62> */
.L_x_23725:
[----:B------:R-:W-:Y:S05]  /*2dd40*/  BSYNC.RECONVERGENT B0 ;  /* 0x0000000000007941 */ /* 0x000fea0003800200 */
.L_x_23724:
        /* <DEDUP_REMOVED lines=22> */
.L_x_23731:
        /* <DEDUP_REMOVED lines=12> */
.L_x_23733:
[----:B------:R-:W-:Y:S05]  /*2df70*/  BSYNC.RECONVERGENT B1 ;  /* 0x0000000000017941 */ /* 0x000fea0003800200 */
.L_x_23732:
        /* <DEDUP_REMOVED lines=62> */
.L_x_23730:
[----:B------:R-:W-:Y:S05]  /*2e360*/  BSYNC.RECONVERGENT B0 ;  /* 0x0000000000007941 */ /* 0x000fea0003800200 */
.L_x_23729:
        /* <DEDUP_REMOVED lines=23> */
.L_x_23736:
        /* <DEDUP_REMOVED lines=15> */
.L_x_23738:
[----:B------:R-:W-:Y:S05]  /*2e5d0*/  BSYNC.RECONVERGENT B1 ;  /* 0x0000000000017941 */ /* 0x000fea0003800200 */
.L_x_23737:
        /* <DEDUP_REMOVED lines=62> */
.L_x_23735:
[----:B------:R-:W-:Y:S05]  /*2e9c0*/  BSYNC.RECONVERGENT B0 ;  /* 0x0000000000007941 */ /* 0x000fea0003800200 */
.L_x_23734:
        /* <DEDUP_REMOVED lines=9> */
[----:B------:R-:W-:Y:S02]  /*2ea60*/  F2FP.BF16.F32.PACK_AB R130, R140, R139 ;  /* 0x0000008b8c82723e */ /* 0x000fe400000010ff */
[----:B------:R-:W-:Y:S01]  /*2ea70*/  PLOP3.LUT P6, PT, P6, PT, PT, 0x8, 0x80 ;  /* 0x000000000080781c */ /* 0x000fe200037ce170 */
[----:B------:R-:W-:-:S05]  /*2ea80*/  FMUL.FTZ R142, R131, R75 ;  /* 0x0000004b838e7220 */ /* 0x000fca0000410000 */
[----:B------:R-:W-:-:S07]  /*2ea90*/  F2FP.BF16.F32.PACK_AB R131, R142, R141 ;  /* 0x0000008d8e83723e */ /* 0x000fce00000010ff */
.L_x_23698:
        /* <DEDUP_REMOVED lines=41> */
.L_x_23742:
        /* <DEDUP_REMOVED lines=12> */
.L_x_23744:
[----:B------:R-:W-:Y:S05]  /*2edf0*/  BSYNC.RECONVERGENT B1 ;  /* 0x0000000000017941 */ /* 0x000fea0003800200 */
.L_x_23743:
        /* <DEDUP_REMOVED lines=60> */
[----:B------:R-:W-:Y:S01]  /*2f1c0*/  LOP3.LUT R171, R148, UR15, R147, 0x96, !PT ;  /* 0x0000000f94ab7c12 */ /* 0x000fe2000f8e9693 */
[----:B------:R-:W-:-:S07]  /*2f1d0*/  IMAD.MOV.U32 R146, RZ, RZ, R144 ;  /* 0x000000ffff927224 */ /* 0x000fce00078e0090 */
.L_x_23741:
[----:B------:R-:W-:Y:S05]  /*2f1e0*/  BSYNC.RECONVERGENT B0 ;  /* 0x0000000000007941 */ /* 0x000fea0003800200 */
.L_x_23740:
        /* <DEDUP_REMOVED lines=26> */
.L_x_23747:
        /* <DEDUP_REMOVED lines=12> */
.L_x_23749:
[----:B------:R-:W-:Y:S05]  /*2f450*/  BSYNC.RECONVERGENT B1 ;  /* 0x0000000000017941 */ /* 0x000fea0003800200 */
.L_x_23748:
        /* <DEDUP_REMOVED lines=62> */
.L_x_23746:
[----:B------:R-:W-:Y:S05]  /*2f840*/  BSYNC.RECONVERGENT B0 ;  /* 0x0000000000007941 */ /* 0x000fea0003800200 */
.L_x_23745:
[----:B------:R-:W-:Y:S01]  /*2f850*/  I2FP.F32.U32 R145, R149 ;  /* 0x0000009500917245 */ /* 0x000fe20000201000 */
[----:B------:R-:W-:Y:S01]  /*2f860*/  IMAD.U32 R128, R128, 0x10000, RZ ;  /* 0x0001000080807824 */ /* 0x000fe200078e00ff */
[----:B------:R-:W-:Y:S01]  /*2f870*/  ISETP.NE.AND P2, PT, R146, 0x1, PT ;  /* 0x000000019200780c */ /* 0x000fe20003f45270 */
[----:B------:R-:W-:Y:S01]  /*2f880*/  BSSY.RECONVERGENT B0, `(.L_x_23750) ;  /* 0x0000063000007945 */ /* 0x000fe20003800200 */
[----:B------:R-:W-:Y:S01]  /*2f890*/  LOP3.LUT R6, R6, 0xfffffffd, RZ, 0xc0, !PT ;  /* 0xfffffffd06067812 */ /* 0x000fe200078ec0ff */
[----:B------:R-:W-:Y:S01]  /*2f8a0*/  FFMA.FTZ R145, R145, R193, 1.1641532182693481445e-10 ;  /* 0x2f00000091917423 */ /* 0x000fe200000100c1 */
[----:B------:R-:W-:Y:S01]  /*2f8b0*/  FMUL.FTZ R128, R128, R43 ;  /* 0x0000002b80807220 */ /* 0x000fe20000410000 */
[----:B------:R-:W-:Y:S02]  /*2f8c0*/  IMAD.MOV.U32 R150, RZ, RZ, 0x2 ;  /* 0x00000002ff967424 */ /* 0x000fe400078e00ff */
[----:B------:R-:W-:Y:S02]  /*2f8d0*/  IMAD.MOV.U32 R149, RZ, RZ, R168 ;  /* 0x000000ffff957224 */ /* 0x000fe400078e00a8 */
[----:B------:R-:W-:Y:S01]  /*2f8e0*/  FMUL.FTZ R128, R128, R134 ;  /* 0x0000008680807220 */ /* 0x000fe20000410000 */
[----:B------:R-:W-:-:S02]  /*2f8f0*/  FSETP.GTU.FTZ.AND P1, PT, R145, R133, PT ;  /* 0x000000859100720b */ /* 0x000fc40003f3c000 */
[----:B------:R-:W-:Y:S02]  /*2f900*/  PRMT R145, R44, 0x7632, R145 ;  /* 0x000076322c917816 */ /* 0x000fe40000000091 */
[----:B------:R-:W-:Y:S02]  /*2f910*/  FSEL R128, R128, RZ, !P1 ;  /* 0x000000ff80807208 */ /* 0x000fe40004800000 */
[----:B------:R-:W-:Y:S02]  /*2f920*/  PLOP3.LUT P1, PT, P1, PT, PT, 0x8, 0x80 ;  /* 0x000000000080781c */ /* 0x000fe40000f2e170 */
[----:B------:R-:W-:-:S05]  /*2f930*/  SHF.L.U32 R145, R145, 0x10, RZ ;  /* 0x0000001091917819 */ /* 0x000fca00000006ff */
[----:B------:R-:W-:-:S05]  /*2f940*/  FFMA.FTZ R128, R128, R69, R145 ;  /* 0x0000004580807223 */ /* 0x000fca0000010091 */
        /* <DEDUP_REMOVED lines=11> */
.L_x_23752:
        /* <DEDUP_REMOVED lines=12> */
.L_x_23754:
[----:B------:R-:W-:Y:S05]  /*2fac0*/  BSYNC.RECONVERGENT B1 ;  /* 0x0000000000017941 */ /* 0x000fea0003800200 */
.L_x_23753:
        /* <DEDUP_REMOVED lines=62> */
.L_x_23751:
[----:B------:R-:W-:Y:S05]  /*2feb0*/  BSYNC.RECONVERGENT B0 ;  /* 0x0000000000007941 */ /* 0x000fea0003800200 */
.L_x_23750:
        /* <DEDUP_REMOVED lines=24> */
.L_x_23757:
        /* <DEDUP_REMOVED lines=12> */
.L_x_23759:
[----:B------:R-:W-:Y:S05]  /*30100*/  BSYNC.RECONVERGENT B1 ;  /* 0x0000000000017941 */ /* 0x000fea0003800200 */
.L_x_23758:
        /* <DEDUP_REMOVED lines=62> */
.L_x_23756:
[----:B------:R-:W-:Y:S05]  /*304f0*/  BSYNC.RECONVERGENT B0 ;  /* 0x0000000000007941 */ /* 0x000fea0003800200 */
.L_x_23755:
        /* <DEDUP_REMOVED lines=11> */
[----:B------:R-:W-:Y:S02]  /*305b0*/  SHF.L.U32 R147, R147, 0x10, RZ ;  /* 0x0000001093937819 */ /* 0x000fe400000006ff */
        /* <DEDUP_REMOVED lines=13> */
.L_x_23762:
        /* <DEDUP_REMOVED lines=12> */
.L_x_23764:
[----:B------:R-:W-:Y:S05]  /*30750*/  BSYNC.RECONVERGENT B1 ;  /* 0x0000000000017941 */ /* 0x000fea0003800200 */
.L_x_23763:
        /* <DEDUP_REMOVED lines=62> */
.L_x_23761:
[----:B------:R-:W-:Y:S05]  /*30b40*/  BSYNC.RECONVERGENT B0 ;  /* 0x0000000000007941 */ /* 0x000fea0003800200 */
.L_x_23760:
        /* <DEDUP_REMOVED lines=24> */
.L_x_23767:
        /* <DEDUP_REMOVED lines=12> */
.L_x_23769:
[----:B------:R-:W-:Y:S05]  /*30d90*/  BSYNC.RECONVERGENT B1 ;  /* 0x0000000000017941 */ /* 0x000fea0003800200 */
.L_x_23768:
        /* <DEDUP_REMOVED lines=62> */
.L_x_23766:
[----:B------:R-:W-:Y:S05]  /*31180*/  BSYNC.RECONVERGENT B0 ;  /* 0x0000000000007941 */ /* 0x000fea0003800200 */
.L_x_23765:
        /* <DEDUP_REMOVED lines=24> */
.L_x_23772:
        /* <DEDUP_REMOVED lines=12> */
.L_x_23774:
[----:B------:R-:W-:Y:S05]  /*313d0*/  BSYNC.RECONVERGENT B1 ;  /* 0x0000000000017941 */ /* 0x000fea0003800200 */
.L_x_23773:
        /* <DEDUP_REMOVED lines=62> */
.L_x_23771:
[----:B------:R-:W-:Y:S05]  /*317c0*/  BSYNC.RECONVERGENT B0 ;  /* 0x0000000000007941 */ /* 0x000fea0003800200 */
.L_x_23770:
        /* <DEDUP_REMOVED lines=24> */
.L_x_23777:
        /* <DEDUP_REMOVED lines=15> */
.L_x_23779:
[----:B------:R-:W-:Y:S05]  /*31a40*/  BSYNC.RECONVERGENT B1 ;  /* 0x0000000000017941 */ /* 0x000fea0003800200 */
.L_x_23778:
        /* <DEDUP_REMOVED lines=62> */
.L_x_23776:
[----:B------:R-:W-:Y:S05]  /*31e30*/  BSYNC.RECONVERGENT B0 ;  /* 0x0000000000007941 */ /* 0x000fea0003800200 */
.L_x_23775:
        /* <DEDUP_REMOVED lines=16> */
.L_x_23739:
        /* <DEDUP_REMOVED lines=12> */
[----:B------:R-:W-:Y:S01]  /*32000*/  @!P1 IMAD.MOV.U32 R146, RZ, RZ, R169 ;  /* 0x000000ffff929224 */ /* 0x000fe200078e00a9 */
[----:B------:R-:W-:Y:S01]  /*32010*/  @P1 MOV R146, R171 ;  /* 0x000000ab00921202 */ /* 0x000fe20000000f00 */
[----:B------:R-:W-:Y:S01]  /*32020*/  @P1 VIADD R145, R148, 0x1 ;  /* 0x0000000194911836 */ /* 0x000fe20000000000 */
[----:B------:R-:W-:Y:S06]  /*32030*/  BRA `(.L_x_23782) ;  /* 0x00000004002c7947 */ /* 0x000fec0003800000 */
.L_x_23783:
        /* <DEDUP_REMOVED lines=12> */
.L_x_23785:
[----:B------:R-:W-:Y:S05]  /*32100*/  BSYNC.RECONVERGENT B1 ;  /* 0x0000000000017941 */ /* 0x000fea0003800200 */
.L_x_23784:
        /* <DEDUP_REMOVED lines=62> */
.L_x_23782:
[----:B------:R-:W-:Y:S05]  /*324f0*/  BSYNC.RECONVERGENT B0 ;  /* 0x0000000000007941 */ /* 0x000fea0003800200 */
.L_x_23781:
        /* <DEDUP_REMOVED lines=10> */
[----:B------:R-:W-:Y:S01]  /*325a0*/  IMAD.MOV.U32 R146, RZ, RZ, 0x2 ;  /* 0x00000002ff927424 */ /* 0x000fe200078e00ff */
[----:B------:R-:W-:-:S03]  /*325b0*/  MOV R149, R168 ;  /* 0x000000a800957202 */ /* 0x000fc60000000f00 */
        /* <DEDUP_REMOVED lines=13> */
.L_x_23788:
        /* <DEDUP_REMOVED lines=12> */
.L_x_23790:
[----:B------:R-:W-:Y:S05]  /*32750*/  BSYNC.RECONVERGENT B1 ;  /* 0x0000000000017941 */ /* 0x000fea0003800200 */
.L_x_23789:
        /* <DEDUP_REMOVED lines=62> */
.L_x_23787:
[----:B------:R-:W-:Y:S05]  /*32b40*/  BSYNC.RECONVERGENT B0 ;  /* 0x0000000000007941 */ /* 0x000fea0003800200 */
.L_x_23786:
[----:B------:R-:W-:Y:S01]  /*32b50*/  I2FP.F32.U32 R145, R149 ;  /* 0x0000009500917245 */ /* 0x000fe20000201000 */
[----:B------:R-:W-:Y:S01]  /*32b60*/  BSSY.RECONVERGENT B0, `(.L_x_23791) ;  /* 0x0000063000007945 */ /* 0x000fe20003800200 */
[----:B------:R-:W-:Y:S01]  /*32b70*/  SHF.L.U32 R128, R128, 0x10, RZ ;  /* 0x0000001080807819 */ /* 0x000fe200000006ff */
[----:B------:R-:W-:Y:S01]  /*32b80*/  IMAD.MOV.U32 R150, RZ, RZ, 0x2 ;  /* 0x00000002ff967424 */ /* 0x000fe200078e00ff */
[----:B------:R-:W-:Y:S01]  /*32b90*/  ISETP.NE.AND P2, PT, R146, 0x1, PT ;  /* 0x000000019200780c */ /* 0x000fe20003f45270 */
[----:B------:R-:W-:Y:S01]  /*32ba0*/  FFMA.FTZ R145, R145, R193, 1.1641532182693481445e-10 ;  /* 0x2f00000091917423 */ /* 0x000fe200000100c1 */
[----:B------:R-:W-:Y:S01]  /*32bb0*/  LOP3.LUT R6, R6, 0xfffffffd, RZ, 0xc0, !PT ;  /* 0xfffffffd06067812 */ /* 0x000fe200078ec0ff */
[----:B------:R-:W-:Y:S01]  /*32bc0*/  FMUL.FTZ R128, R128, R43 ;  /* 0x0000002b80807220 */ /* 0x000fe20000410000 */
[----:B------:R-:W-:Y:S02]  /*32bd0*/  MOV R149, R168 ;  /* 0x000000a800957202 */ /* 0x000fe40000000f00 */
[----:B------:R-:W-:Y:S01]  /*32be0*/  FSETP.GTU.FTZ.AND P1, PT, R145, R133, PT ;  /* 0x000000859100720b */ /* 0x000fe20003f3c000 */
        /* <DEDUP_REMOVED lines=15> */
.L_x_23793:
        /* <DEDUP_REMOVED lines=12> */
.L_x_23795:
[----:B------:R-:W-:Y:S05]  /*32da0*/  BSYNC.RECONVERGENT B1 ;  /* 0x0000000000017941 */ /* 0x000fea0003800200 */
.L_x_23794:
        /* <DEDUP_REMOVED lines=62> */
.L_x_23792:
[----:B------:R-:W-:Y:S05]  /*33190*/  BSYNC.RECONVERGENT B0 ;  /* 0x0000000000007941 */ /* 0x000fea0003800200 */
.L_x_23791:
        /* <DEDUP_REMOVED lines=23> */
.L_x_23798:
        /* <DEDUP_REMOVED lines=12> */
.L_x_23800:
[----:B------:R-:W-:Y:S05]  /*333d0*/  BSYNC.RECONVERGENT B1 ;  /* 0x0000000000017941 */ /* 0x000fea0003800200 */
.L_x_23799:
        /* <DEDUP_REMOVED lines=59> */
[----:B------:R-:W-:Y:S02]  /*33790*/  IMAD.MOV.U32 R168, RZ, RZ, R148 ;  /* 0x000000ffffa87224 */ /* 0x000fe400078e0094 */
[----:B------:R-:W-:Y:S01]  /*337a0*/  HFMA2 R148, -RZ, RZ, 0, 0 ;  /* 0x00000000ff947431 */ /* 0x000fe200000001ff */
[----:B------:R-:W-:-:S07]  /*337b0*/  LOP3.LUT R171, R150, UR15, R149, 0x96, !PT ;  /* 0x0000000f96ab7c12 */ /* 0x000fce000f8e9695 */
.L_x_23797:
[----:B------:R-:W-:Y:S05]  /*337c0*/  BSYNC.RECONVERGENT B0 ;  /* 0x0000000000007941 */ /* 0x000fea0003800200 */
.L_x_23796:
        /* <DEDUP_REMOVED lines=23> */
.L_x_23803:
        /* <DEDUP_REMOVED lines=12> */
.L_x_23805:
[----:B------:R-:W-:Y:S05]  /*33a00*/  BSYNC.RECONVERGENT B1 ;  /* 0x0000000000017941 */ /* 0x000fea0003800200 */
.L_x_23804:
        /* <DEDUP_REMOVED lines=62> */
.L_x_23802:
[----:B------:R-:W-:Y:S05]  /*33df0*/  BSYNC.RECONVERGENT B0 ;  /* 0x0000000000007941 */ /* 0x000fea0003800200 */
.L_x_23801:
        /* <DEDUP_REMOVED lines=23> */
.L_x_23808:
        /* <DEDUP_REMOVED lines=12> */
.L_x_23810:
[----:B------:R-:W-:Y:S05]  /*34030*/  BSYNC.RECONVERGENT B1 ;  /* 0x0000000000017941 */ /* 0x000fea0003800200 */
.L_x_23809:
        /* <DEDUP_REMOVED lines=62> */
.L_x_23807:
[----:B------:R-:W-:Y:S05]  /*34420*/  BSYNC.RECONVERGENT B0 ;  /* 0x0000000000007941 */ /* 0x000fea0003800200 */
.L_x_23806:
        /* <DEDUP_REMOVED lines=22> */
.L_x_23813:
        /* <DEDUP_REMOVED lines=12> */
.L_x_23815:
[----:B------:R-:W-:Y:S05]  /*34650*/  BSYNC.RECONVERGENT B1 ;  /* 0x0000000000017941 */ /* 0x000fea0003800200 */
.L_x_23814:
        /* <DEDUP_REMOVED lines=62> */
.L_x_23812:
[----:B------:R-:W-:Y:S05]  /*34a40*/  BSYNC.RECONVERGENT B0 ;  /* 0x0000000000007941 */ /* 0x000fea0003800200 */
.L_x_23811:
        /* <DEDUP_REMOVED lines=23> */
.L_x_23818:
        /* <DEDUP_REMOVED lines=15> */
.L_x_23820:
[----:B------:R-:W-:Y:S05]  /*34cb0*/  BSYNC.RECONVERGENT B1 ;  /* 0x0000000000017941 */ /* 0x000fea0003800200 */
.L_x_23819:
        /* <DEDUP_REMOVED lines=62> */
.L_x_23817:
[----:B------:R-:W-:Y:S05]  /*350a0*/  BSYNC.RECONVERGENT B0 ;  /* 0x0000000000007941 */ /* 0x000fea0003800200 */
.L_x_23816:
        /* <DEDUP_REMOVED lines=13> */
.L_x_23780:
        /* <DEDUP_REMOVED lines=41> */
.L_x_23824:
        /* <DEDUP_REMOVED lines=12> */
.L_x_23826:
[----:B------:R-:W-:Y:S05]  /*354d0*/  BSYNC.RECONVERGENT B1 ;  /* 0x0000000000017941 */ /* 0x000fea0003800200 */
.L_x_23825:
        /* <DEDUP_REMOVED lines=62> */
.L_x_23823:
[----:B------:R-:W-:Y:S05]  /*358c0*/  BSYNC.RECONVERGENT B0 ;  /* 0x0000000000007941 */ /* 0x000fea0003800200 */
.L_x_23822:
[----:B------:R-:W-:Y:S01]  /*358d0*/  I2FP.F32.U32 R155, R155 ;  /* 0x0000009b009b7245 */ /* 0x000fe20000201000 */
[----:B------:R-:W-:Y:S01]  /*358e0*/  BSSY.RECONVERGENT B0, `(.L_x_23827) ;  /* 0x0000064000007945 */ /* 0x000fe20003800200 */
[----:B-----5:R-:W-:Y:S01]  /*358f0*/  SHF.L.U32 R153, R128, 0x10, RZ ;  /* 0x0000001080997819 */ /* 0x020fe200000006ff */
[----:B------:R-:W-:Y:S01]  /*35900*/  HFMA2 R158, -RZ, RZ, 0, 1.1920928955078125e-07 ;  /* 0x00000002ff9e7431 */ /* 0x000fe200000001ff */
[----:B------:R-:W-:Y:S01]  /*35910*/  ISETP.NE.AND P2, PT, R154, 0x1, PT ;  /* 0x000000019a00780c */ /* 0x000fe20003f45270 */
[----:B------:R-:W-:Y:S01]  /*35920*/  FFMA.FTZ R155, R155, R193, 1.1641532182693481445e-10 ;  /* 0x2f0000009b9b7423 */ /* 0x000fe200000100c1 */
[----:B------:R-:W-:Y:S01]  /*35930*/  LOP3.LUT R6, R6, 0xfffffffb, RZ, 0xc0, !PT ;  /* 0xfffffffb06067812 */ /* 0x000fe200078ec0ff */
[----:B------:R-:W-:Y:S01]  /*35940*/  FMUL.FTZ R153, R153, R43 ;  /* 0x0000002b99997220 */ /* 0x000fe20000410000 */
[----:B------:R-:W-:Y:S01]  /*35950*/  PRMT R128, R128, 0x7632, R128 ;  /* 0x0000763280807816 */ /* 0x000fe20000000080 */
[----:B------:R-:W-:Y:S01]  /*35960*/  IMAD.MOV.U32 R157, RZ, RZ, R168 ;  /* 0x000000ffff9d7224 */ /* 0x000fe200078e00a8 */
[----:B------:R-:W-:Y:S01]  /*35970*/  FSETP.GTU.FTZ.AND P1, PT, R155, R133, PT ;  /* 0x000000859b00720b */ /* 0x000fe20003f3c000 */
[----:B------:R-:W-:Y:S01]  /*35980*/  FMUL.FTZ R153, R153, R134 ;  /* 0x0000008699997220 */ /* 0x000fe20000410000 */
[----:B------:R-:W-:-:S04]  /*35990*/  IMAD.U32 R155, R44, 0x10000, RZ ;  /* 0x000100002c9b7824 */ /* 0x000fc800078e00ff */
        /* <DEDUP_REMOVED lines=13> */
.L_x_23829:
        /* <DEDUP_REMOVED lines=12> */
.L_x_23831:
[----:B------:R-:W-:Y:S05]  /*35b30*/  BSYNC.RECONVERGENT B1 ;  /* 0x0000000000017941 */ /* 0x000fea0003800200 */
.L_x_23830:
        /* <DEDUP_REMOVED lines=62> */
.L_x_23828:
[----:B------:R-:W-:Y:S05]  /*35f20*/  BSYNC.RECONVERGENT B0 ;  /* 0x0000000000007941 */ /* 0x000fea0003800200 */
.L_x_23827:
        /* <DEDUP_REMOVED lines=10> */
[----:B------:R-:W-:-:S02]  /*35fd0*/  FSETP.GTU.FTZ.AND P1, PT, R154, R133, PT ;  /* 0x000000859a00720b */ /* 0x000fc40003f3c000 */
[----:B------:R-:W-:Y:S02]  /*35fe0*/  PRMT R154, R44, 0x7632, R154 ;  /* 0x000076322c9a7816 */ /* 0x000fe4000000009a */
[----:B------:R-:W-:Y:S02]  /*35ff0*/  FSEL R128, R128, RZ, !P1 ;  /* 0x000000ff80807208 */ /* 0x000fe40004800000 */
[----:B------:R-:W-:Y:S02]  /*36000*/  PLOP3.LUT P1, PT, P1, PT, PT, 0x8, 0x80 ;  /* 0x000000000080781c */ /* 0x000fe40000f2e170 */
[----:B------:R-:W-:-:S05]  /*36010*/  SHF.L.U32 R154, R154, 0x10, RZ ;  /* 0x000000109a9a7819 */ /* 0x000fca00000006ff */
[----:B------:R-:W-:-:S04]  /*36020*/  FFMA.FTZ R128, R128, R61, R154 ;  /* 0x0000003d80807223 */ /* 0x000fc8000001009a */
        /* <DEDUP_REMOVED lines=11> */
.L_x_23834:
        /* <DEDUP_REMOVED lines=12> */
.L_x_23836:
[----:B------:R-:W-:Y:S05]  /*361a0*/  BSYNC.RECONVERGENT B1 ;  /* 0x0000000000017941 */ /* 0x000fea0003800200 */
.L_x_23835:
        /* <DEDUP_REMOVED lines=62> */
.L_x_23833:
[----:B------:R-:W-:Y:S05]  /*36590*/  BSYNC.RECONVERGENT B0 ;  /* 0x0000000000007941 */ /* 0x000fea0003800200 */
.L_x_23832:
        /* <DEDUP_REMOVED lines=24> */
.L_x_23839:
        /* <DEDUP_REMOVED lines=12> */
.L_x_23841:
[----:B------:R-:W-:Y:S05]  /*367e0*/  BSYNC.RECONVERGENT B1 ;  /* 0x0000000000017941 */ /* 0x000fea0003800200 */
.L_x_23840:
        /* <DEDUP_REMOVED lines=62> */
.L_x_23838:
[----:B------:R-:W-:Y:S05]  /*36bd0*/  BSYNC.RECONVERGENT B0 ;  /* 0x0000000000007941 */ /* 0x000fea0003800200 */
.L_x_23837:
[----:B------:R-:W-:Y:S01]  /*36be0*/  I2FP.F32.U32 R156, R159 ;  /* 0x0000009f009c7245 */ /* 0x000fe20000201000 */
[----:B------:R-:W-:Y:S01]  /*36bf0*/  BSSY.RECONVERGENT B0, `(.L_x_23842) ;  /* 0x0000063000007945 */ /* 0x000fe20003800200 */
[----:B------:R-:W-:Y:S01]  /*36c00*/  SHF.L.U32 R129, R129, 0x10, RZ ;  /* 0x0000001081817819 */ /* 0x000fe200000006ff */
[----:B------:R-:W-:Y:S01]  /*36c10*/  HFMA2 R158, -RZ, RZ, 0, 1.1920928955078125e-07 ;  /* 0x00000002ff9e7431 */ /* 0x000fe200000001ff */
[----:B------:R-:W-:Y:S01]  /*36c20*/  ISETP.NE.AND P3, PT, R160, 0x1, PT ;  /* 0x00000001a000780c */ /* 0x000fe20003f65270 */
[----:B------:R-:W-:Y:S01]  /*36c30*/  FFMA.FTZ R156, R156, R193, 1.1641532182693481445e-10 ;  /* 0x2f0000009c9c7423 */ /* 0x000fe200000100c1 */
[----:B------:R-:W-:Y:S02]  /*36c40*/  IMAD.MOV.U32 R157, RZ, RZ, R168 ;  /* 0x000000ffff9d7224 */ /* 0x000fe400078e00a8 */
[----:B------:R-:W-:Y:S02]  /*36c50*/  FMUL.FTZ R129, R129, R43 ;  /* 0x0000002b81817220 */ /* 0x000fe40000410000 */
[----:B------:R-:W-:-:S02]  /*36c60*/  FSETP.GTU.FTZ.AND P2, PT, R156, R133, PT ;  /* 0x000000859c00720b */ /* 0x000fc40003f5c000 */
[----:B------:R-:W-:Y:S01]  /*36c70*/  FMUL.FTZ R129, R129, R134 ;  /* 0x0000008681817220 */ /* 0x000fe20000410000 */
[----:B------:R-:W-:-:S04]  /*36c80*/  PRMT R156, R45, 0x7632, R156 ;  /* 0x000076322d9c7816 */ /* 0x000fc8000000009c */
[----:B------:R-:W-:Y:S01]  /*36c90*/  FSEL R129, R129, RZ, !P2 ;  /* 0x000000ff81817208 */ /* 0x000fe20005000000 */
[----:B------:R-:W-:Y:S01]  /*36ca0*/  IMAD.U32 R156, R156, 0x10000, RZ ;  /* 0x000100009c9c7824 */ /* 0x000fe200078e00ff */
        /* <DEDUP_REMOVED lines=12> */
.L_x_23844:
        /* <DEDUP_REMOVED lines=12> */
.L_x_23846:
[----:B------:R-:W-:Y:S05]  /*36e30*/  BSYNC.RECONVERGENT B1 ;  /* 0x0000000000017941 */ /* 0x000fea0003800200 */
.L_x_23845:
        /* <DEDUP_REMOVED lines=62> */
.L_x_23843:
[----:B------:R-:W-:Y:S05]  /*37220*/  BSYNC.RECONVERGENT B0 ;  /* 0x0000000000007941 */ /* 0x000fea0003800200 */
.L_x_23842:
        /* <DEDUP_REMOVED lines=24> */
.L_x_23849:
        /* <DEDUP_REMOVED lines=12> */
.L_x_23851:
[----:B------:R-:W-:Y:S05]  /*37470*/  BSYNC.RECONVERGENT B1 ;  /* 0x0000000000017941 */ /* 0x000fea0003800200 */
.L_x_23850:
        /* <DEDUP_REMOVED lines=62> */
.L_x_23848:
[----:B------:R-:W-:Y:S05]  /*37860*/  BSYNC.RECONVERGENT B0 ;  /* 0x0000000000007941 */ /* 0x000fea0003800200 */
.L_x_23847:
        /* <DEDUP_REMOVED lines=24> */
.L_x_23854:
        /* <DEDUP_REMOVED lines=12> */
.L_x_23856:
[----:B------:R-:W-:Y:S05]  /*37ab0*/  BSYNC.RECONVERGENT B1 ;  /* 0x0000000000017941 */ /* 0x000fea0003800200 */
.L_x_23855:
        /* <DEDUP_REMOVED lines=58> */
[----:B------:R-:W-:-:S03]  /*37e60*/  IMAD.WIDE.U32 R160, R159, -0x326172a9, RZ ;  /* 0xcd9e8d579fa07825 */ /* 0x000fc600078e00ff */
[----:B------:R-:W-:Y:S01]  /*37e70*/  MOV R168, R160 ;  /* 0x000000a000a87202 */ /* 0x000fe20000000f00 */
[----:B------:R-:W-:Y:S01]  /*37e80*/  IMAD.MOV.U32 R160, RZ, RZ, RZ ;  /* 0x000000ffffa07224 */ /* 0x000fe200078e00ff */
[----:B------:R-:W-:-:S07]  /*37e90*/  LOP3.LUT R171, R164, UR15, R161, 0x96, !PT ;  /* 0x0000000fa4ab7c12 */ /* 0x000fce000f8e96a1 */
.L_x_23853:
[----:B------:R-:W-:Y:S05]  /*37ea0*/  BSYNC.RECONVERGENT B0 ;  /* 0x0000000000007941 */ /* 0x000fea0003800200 */
.L_x_23852:
[----:B------:R-:W-:Y:S01]  /*37eb0*/  I2FP.F32.U32 R130, R130 ;  /* 0x0000008200827245 */ /* 0x000fe20000201000 */
[----:B------:R-:W-:Y:S01]  /*37ec0*/  BSSY.RECONVERGENT B0, `(.L_x_23857) ;  /* 0x0000065000007945 */ /* 0x000fe20003800200 */
[C---:B------:R-:W-:Y:S01]  /*37ed0*/  SHF.L.U32 R159, R131.reuse, 0x10, RZ ;  /* 0x00000010839f7819 */ /* 0x040fe200000006ff */
        /* <DEDUP_REMOVED lines=21> */
.L_x_23859:
        /* <DEDUP_REMOVED lines=15> */
.L_x_23861:
[----:B------:R-:W-:Y:S05]  /*38120*/  BSYNC.RECONVERGENT B1 ;  /* 0x0000000000017941 */ /* 0x000fea0003800200 */
.L_x_23860:
        /* <DEDUP_REMOVED lines=62> */
.L_x_23858:
[----:B------:R-:W-:Y:S05]  /*38510*/  BSYNC.RECONVERGENT B0 ;  /* 0x0000000000007941 */ /* 0x000fea0003800200 */
.L_x_23857:
[----:B------:R-:W-:Y:S01]  /*38520*/  I2FP.F32.U32 R130, R161 ;  /* 0x000000a100827245 */ /* 0x000fe20000201000 */
[----:B------:R-:W-:Y:S01]  /*38530*/  IMAD.U32 R131, R162, 0x10000, RZ ;  /* 0x00010000a2837824 */ /* 0x000fe200078e00ff */
[----:B------:R-:W-:Y:S02]  /*38540*/  PRMT R160, R47, 0x7632, R160 ;  /* 0x000076322fa07816 */ /* 0x000fe400000000a0 */
[----:B------:R-:W-:Y:S01]  /*38550*/  F2FP.BF16.F32.PACK_AB R129, R129, R155 ;  /* 0x0000009b8181723e */ /* 0x000fe200000010ff */
[----:B------:R-:W-:Y:S01]  /*38560*/  FFMA.FTZ R130, R130, R193, 1.1641532182693481445e-10 ;  /* 0x2f00000082827423 */ /* 0x000fe200000100c1 */
[----:B------:R-:W-:Y:S01]  /*38570*/  FMUL.FTZ R131, R131, R43 ;  /* 0x0000002b83837220 */ /* 0x000fe20000410000 */
[----:B------:R-:W-:Y:S02]  /*38580*/  SHF.L.U32 R160, R160, 0x10, RZ ;  /* 0x00000010a0a07819 */ /* 0x000fe400000006ff */
[----:B------:R-:W-:Y:S01]  /*38590*/  F2FP.BF16.F32.PACK_AB R128, R128, R153 ;  /* 0x000000998080723e */ /* 0x000fe200000010ff */
        /* <DEDUP_REMOVED lines=8> */
.L_x_23821:
        /* <DEDUP_REMOVED lines=16> */
.L_x_23865:
        /* <DEDUP_REMOVED lines=12> */
.L_x_23867:
[----:B------:R-:W-:Y:S05]  /*387e0*/  BSYNC.RECONVERGENT B1 ;  /* 0x0000000000017941 */ /* 0x000fea0003800200 */
.L_x_23866:
        /* <DEDUP_REMOVED lines=62> */
.L_x_23864:
[----:B------:R-:W-:Y:S05]  /*38bd0*/  BSYNC.RECONVERGENT B0 ;  /* 0x0000000000007941 */ /* 0x000fea0003800200 */
.L_x_23863:
        /* <DEDUP_REMOVED lines=8> */
[----:B------:R-:W-:Y:S01]  /*38c60*/  PRMT R128, R128, 0x7632, R128 ;  /* 0x0000763280807816 */ /* 0x000fe20000000080 */
        /* <DEDUP_REMOVED lines=16> */
.L_x_23870:
        /* <DEDUP_REMOVED lines=12> */
.L_x_23872:
[----:B------:R-:W-:Y:S05]  /*38e30*/  BSYNC.RECONVERGENT B1 ;  /* 0x0000000000017941 */ /* 0x000fea0003800200 */
.L_x_23871:
        /* <DEDUP_REMOVED lines=62> */
.L_x_23869:
[----:B------:R-:W-:Y:S05]  /*39220*/  BSYNC.RECONVERGENT B0 ;  /* 0x0000000000007941 */ /* 0x000fea0003800200 */
.L_x_23868:
        /* <DEDUP_REMOVED lines=25> */
.L_x_23875:
        /* <DEDUP_REMOVED lines=12> */
.L_x_23877:
[----:B------:R-:W-:Y:S05]  /*39480*/  BSYNC.RECONVERGENT B1 ;  /* 0x0000000000017941 */ /* 0x000fea0003800200 */
.L_x_23876:
        /* <DEDUP_REMOVED lines=62> */
.L_x_23874:
[----:B------:R-:W-:Y:S05]  /*39870*/  BSYNC.RECONVERGENT B0 ;  /* 0x0000000000007941 */ /* 0x000fea0003800200 */
.L_x_23873:
        /* <DEDUP_REMOVED lines=23> */
.L_x_23880:
        /* <DEDUP_REMOVED lines=12> */
.L_x_23882:
[----:B------:R-:W-:Y:S05]  /*39ab0*/  BSYNC.RECONVERGENT B1 ;  /* 0x0000000000017941 */ /* 0x000fea0003800200 */
.L_x_23881:
        /* <DEDUP_REMOVED lines=62> */
.L_x_23879:
[----:B------:R-:W-:Y:S05]  /*39ea0*/  BSYNC.RECONVERGENT B0 ;  /* 0x0000000000007941 */ /* 0x000fea0003800200 */
.L_x_23878:
        /* <DEDUP_REMOVED lines=23> */
.L_x_23885:
        /* <DEDUP_REMOVED lines=12> */
.L_x_23887:
[----:B------:R-:W-:Y:S05]  /*3a0e0*/  BSYNC.RECONVERGENT B1 ;  /* 0x0000000000017941 */ /* 0x000fea0003800200 */
.L_x_23886:
        /* <DEDUP_REMOVED lines=62> */
.L_x_23884:
[----:B------:R-:W-:Y:S05]  /*3a4d0*/  BSYNC.RECONVERGENT B0 ;  /* 0x0000000000007941 */ /* 0x000fea0003800200 */
.L_x_23883:
        /* <DEDUP_REMOVED lines=23> */
.L_x_23890:
        /* <DEDUP_REMOVED lines=12> */
.L_x_23892:
[----:B------:R-:W-:Y:S05]  /*3a710*/  BSYNC.RECONVERGENT B1 ;  /* 0x0000000000017941 */ /* 0x000fea0003800200 */
.L_x_23891:
        /* <DEDUP_REMOVED lines=62> */
.L_x_23889:
[----:B------:R-:W-:Y:S05]  /*3ab00*/  BSYNC.RECONVERGENT B0 ;  /* 0x0000000000007941 */ /* 0x000fea0003800200 */
.L_x_23888:
        /* <DEDUP_REMOVED lines=22> */
.L_x_23895:
        /* <DEDUP_REMOVED lines=12> */
.L_x_23897:
[----:B------:R-:W-:Y:S05]  /*3ad30*/  BSYNC.RECONVERGENT B1 ;  /* 0x0000000000017941 */ /* 0x000fea0003800200 */
.L_x_23896:
        /* <DEDUP_REMOVED lines=62> */
.L_x_23894:
[----:B------:R-:W-:Y:S05]  /*3b120*/  BSYNC.RECONVERGENT B0 ;  /* 0x0000000000007941 */ /* 0x000fea0003800200 */
.L_x_23893:
        /* <DEDUP_REMOVED lines=23> */
.L_x_23900:
        /* <DEDUP_REMOVED lines=15> */
.L_x_23902:
[----:B------:R-:W-:Y:S05]  /*3b390*/  BSYNC.RECONVERGENT B1 ;  /* 0x0000000000017941 */ /* 0x000fea0003800200 */
.L_x_23901:
        /* <DEDUP_REMOVED lines=62> */
.L_x_23899:
[----:B------:R-:W-:Y:S05]  /*3b780*/  BSYNC.RECONVERGENT B0 ;  /* 0x0000000000007941 */ /* 0x000fea0003800200 */
.L_x_23898:
        /* <DEDUP_REMOVED lines=9> */
[----:B------:R-:W-:Y:S02]  /*3b820*/  F2FP.BF16.F32.PACK_AB R130, R158, R157 ;  /* 0x0000009d9e82723e */ /* 0x000fe400000010ff */
[----:B------:R-:W-:Y:S01]  /*3b830*/  PLOP3.LUT P6, PT, P6, PT, PT, 0x8, 0x80 ;  /* 0x000000000080781c */ /* 0x000fe200037ce170 */
[----:B------:R-:W-:-:S05]  /*3b840*/  FMUL.FTZ R160, R131, R59 ;  /* 0x0000003b83a07220 */ /* 0x000fca0000410000 */
[----:B------:R-:W-:-:S07]  /*3b850*/  F2FP.BF16.F32.PACK_AB R131, R160, R159 ;  /* 0x0000009fa083723e */ /* 0x000fce00000010ff */
.L_x_23862:
        /* <DEDUP_REMOVED lines=43> */
.L_x_23906:
        /* <DEDUP_REMOVED lines=12> */
.L_x_23908:
[----:B------:R-:W-:Y:S05]  /*3bbd0*/  BSYNC.RECONVERGENT B1 ;  /* 0x0000000000017941 */ /* 0x000fea0003800200 */
.L_x_23907:
        /* <DEDUP_REMOVED lines=62> */
.L_x_23905:
[----:B------:R-:W-:Y:S05]  /*3bfc0*/  BSYNC.RECONVERGENT B0 ;  /* 0x0000000000007941 */ /* 0x000fea0003800200 */
.L_x_23904:
        /* <DEDUP_REMOVED lines=8> */
[----:B------:R-:W-:Y:S01]  /*3c050*/  MOV R167, R168 ;  /* 0x000000a800a77202 */ /* 0x000fe20000000f00 */
[----:B------:R-:W-:Y:S01]  /*3c060*/  FMUL.FTZ R163, R163, R134 ;  /* 0x00000086a3a37220 */ /* 0x000fe20000410000 */
[----:B------:R-:W-:-:S02]  /*3c070*/  FSETP.GTU.FTZ.AND P0, PT, R165, R133, PT ;  /* 0x00000085a500720b */ /* 0x000fc40003f1c000 */
[----:B------:R-:W-:Y:S02]  /*3c080*/  SHF.L.U32 R165, R44, 0x10, RZ ;  /* 0x000000102ca57819 */ /* 0x000fe400000006ff */
        /* <DEDUP_REMOVED lines=14> */
.L_x_23911:
        /* <DEDUP_REMOVED lines=12> */
.L_x_23913:
[----:B------:R-:W-:Y:S05]  /*3c230*/  BSYNC.RECONVERGENT B1 ;  /* 0x0000000000017941 */ /* 0x000fea0003800200 */
.L_x_23912:
        /* <DEDUP_REMOVED lines=62> */
.L_x_23910:
[----:B------:R-:W-:Y:S05]  /*3c620*/  BSYNC.RECONVERGENT B0 ;  /* 0x0000000000007941 */ /* 0x000fea0003800200 */
.L_x_23909:
        /* <DEDUP_REMOVED lines=24> */
.L_x_23916:
        /* <DEDUP_REMOVED lines=12> */
.L_x_23918:
[----:B------:R-:W-:Y:S05]  /*3c870*/  BSYNC.RECONVERGENT B1 ;  /* 0x0000000000017941 */ /* 0x000fea0003800200 */
.L_x_23917:
        /* <DEDUP_REMOVED lines=58> */
[----:B------:R-:W-:-:S05]  /*3cc20*/  IMAD.WIDE.U32 R166, R165, -0x326172a9, RZ ;  /* 0xcd9e8d57a5a67825 */ /* 0x000fca00078e00ff */
[----:B------:R-:W-:Y:S01]  /*3cc30*/  LOP3.LUT R171, R168, UR15, R167, 0x96, !PT ;  /* 0x0000000fa8ab7c12 */ /* 0x000fe2000f8e96a7 */
[----:B------:R-:W-:Y:S02]  /*3cc40*/  IMAD.MOV.U32 R168, RZ, RZ, R166 ;  /* 0x000000ffffa87224 */ /* 0x000fe400078e00a6 */
[----:B------:R-:W-:-:S07]  /*3cc50*/  HFMA2 R166, -RZ, RZ, 0, 0 ;  /* 0x00000000ffa67431 */ /* 0x000fce00000001ff */
.L_x_23915:
[----:B------:R-:W-:Y:S05]  /*3cc60*/  BSYNC.RECONVERGENT B0 ;  /* 0x0000000000007941 */ /* 0x000fea0003800200 */
.L_x_23914:
        /* <DEDUP_REMOVED lines=24> */
.L_x_23921:
        /* <DEDUP_REMOVED lines=12> */
.L_x_23923:
[----:B------:R-:W-:Y:S05]  /*3ceb0*/  BSYNC.RECONVERGENT B1 ;  /* 0x0000000000017941 */ /* 0x000fea0003800200 */
.L_x_23922:
        /* <DEDUP_REMOVED lines=62> */
.L_x_23920:
[----:B------:R-:W-:Y:S05]  /*3d2a0*/  BSYNC.RECONVERGENT B0 ;  /* 0x0000000000007941 */ /* 0x000fea0003800200 */
.L_x_23919:
        /* <DEDUP_REMOVED lines=24> */
.L_x_23926:
        /* <DEDUP_REMOVED lines=12> */
.L_x_23928:
[----:B------:R-:W-:Y:S05]  /*3d4f0*/  BSYNC.RECONVERGENT B1 ;  /* 0x0000000000017941 */ /* 0x000fea0003800200 */
.L_x_23927:
        /* <DEDUP_REMOVED lines=61> */
[----:B------:R-:W-:-:S07]  /*3d8d0*/  HFMA2 R128, -RZ, RZ, 0, 0 ;  /* 0x00000000ff807431 */ /* 0x000fce00000001ff */
.L_x_23925:
[----:B------:R-:W-:Y:S05]  /*3d8e0*/  BSYNC.RECONVERGENT B0 ;  /* 0x0000000000007941 */ /* 0x000fea0003800200 */
.L_x_23924:
        /* <DEDUP_REMOVED lines=24> */
.L_x_23931:
        /* <DEDUP_REMOVED lines=12> */
.L_x_23933:
[----:B------:R-:W-:Y:S05]  /*3db30*/  BSYNC.RECONVERGENT B1 ;  /* 0x0000000000017941 */ /* 0x000fea0003800200 */
.L_x_23932:
        /* <DEDUP_REMOVED lines=62> */
.L_x_23930:
[----:B------:R-:W-:Y:S05]  /*3df20*/  BSYNC.RECONVERGENT B0 ;  /* 0x0000000000007941 */ /* 0x000fea0003800200 */
.L_x_23929:
        /* <DEDUP_REMOVED lines=24> */
.L_x_23936:
        /* <DEDUP_REMOVED lines=12> */
.L_x_23938:
[----:B------:R-:W-:Y:S05]  /*3e170*/  BSYNC.RECONVERGENT B1 ;  /* 0x0000000000017941 */ /* 0x000fea0003800200 */
.L_x_23937:
        /* <DEDUP_REMOVED lines=62> */
.L_x_23935:
[----:B------:R-:W-:Y:S05]  /*3e560*/  BSYNC.RECONVERGENT B0 ;  /* 0x0000000000007941 */ /* 0x000fea0003800200 */
.L_x_23934:
        /* <DEDUP_REMOVED lines=24> */
.L_x_23941:
        /* <DEDUP_REMOVED lines=15> */
.L_x_23943:
[----:B------:R-:W-:Y:S05]  /*3e7e0*/  BSYNC.RECONVERGENT B1 ;  /* 0x0000000000017941 */ /* 0x000fea0003800200 */
.L_x_23942:
        /* <DEDUP_REMOVED lines=59> */
[----:B------:R-:W-:-:S05]  /*3eba0*/  IMAD.WIDE.U32 R128, R131, -0x326172a9, RZ ;  /* 0xcd9e8d5783807825 */ /* 0x000fca00078e00ff */
[----:B------:R-:W-:Y:S02]  /*3ebb0*/  LOP3.LUT R171, R168, UR15, R129, 0x96, !PT ;  /* 0x0000000fa8ab7c12 */ /* 0x000fe4000f8e9681 */
[----:B------:R-:W-:-:S07]  /*3ebc0*/  MOV R168, R128 ;  /* 0x0000008000a87202 */ /* 0x000fce0000000f00 */
.L_x_23940:
[----:B------:R-:W-:Y:S05]  /*3ebd0*/  BSYNC.RECONVERGENT B0 ;  /* 0x0000000000007941 */ /* 0x000fea0003800200 */
.L_x_23939:
[----:B------:R-:W-:Y:S02]  /*3ebe0*/  I2FP.F32.U32 R128, R130 ;  /* 0x0000008200807245 */ /* 0x000fe40000201000 */
[----:B------:R-:W-:Y:S02]  /*3ebf0*/  SHF.L.U32 R129, R174, 0x10, RZ ;  /* 0x00000010ae817819 */ /* 0x000fe400000006ff */
[----:B------:R-:W-:Y:S01]  /*3ec00*/  F2FP.BF16.F32.PACK_AB R130, R172, R167 ;  /* 0x000000a7ac82723e */ /* 0x000fe200000010ff */
[----:B------:R-:W-:Y:S02]  /*3ec10*/  FFMA.FTZ R128, R128, R193, 1.1641532182693481445e-10 ;  /* 0x2f00000080807423 */ /* 0x000fe400000100c1 */
[----:B------:R-:W-:Y:S01]  /*3ec20*/  FMUL.FTZ R43, R129, R43 ;  /* 0x0000002b812b7220 */ /* 0x000fe20000410000 */
[----:B------:R-:W-:Y:S02]  /*3ec30*/  PRMT R129, R47, 0x7632, R129 ;  /* 0x000076322f817816 */ /* 0x000fe40000000081 */
[----:B------:R-:W-:Y:S01]  /*3ec40*/  FSETP.GTU.FTZ.AND P6, PT, R128, R133, PT ;  /* 0x000000858000720b */ /* 0x000fe20003fdc000 */
[----:B------:R-:W-:Y:S01]  /*3ec50*/  FMUL.FTZ R43, R43, R134 ;  /* 0x000000862b2b7220 */ /* 0x000fe20000410000 */
[----:B------:R-:W-:Y:S01]  /*3ec60*/  F2FP.BF16.F32.PACK_AB R128, R164, R163 ;  /* 0x000000a3a480723e */ /* 0x000fe200000010ff */
[----:B------:R-:W-:-:S03]  /*3ec70*/  IMAD.U32 R129, R129, 0x10000, RZ ;  /* 0x0001000081817824 */ /* 0x000fc600078e00ff */
[----:B------:R-:W-:Y:S02]  /*3ec80*/  FSEL R43, R43, RZ, !P6 ;  /* 0x000000ff2b2b7208 */ /* 0x000fe40007000000 */
[----:B------:R-:W-:-:S03]  /*3ec90*/  PLOP3.LUT P6, PT, P6, PT, PT, 0x8, 0x80 ;  /* 0x000000000080781c */ /* 0x000fc600037ce170 */
[----:B------:R-:W-:Y:S01]  /*3eca0*/  FFMA.FTZ R133, R43, R51, R129 ;  /* 0x000000332b857223 */ /* 0x000fe20000010081 */
[----:B------:R-:W-:-:S04]  /*3ecb0*/  F2FP.BF16.F32.PACK_AB R129, R166, R165 ;  /* 0x000000a5a681723e */ /* 0x000fc800000010ff */
[----:B------:R-:W-:Y:S01]  /*3ecc0*/  F2FP.BF16.F32.PACK_AB R131, R133, R170 ;  /* 0x000000aa8583723e */ /* 0x000fe200000010ff */
[----:B------:R-:W-:Y:S06]  /*3ecd0*/  BRA `(.L_x_23944) ;  /* 0x0000003000807947 */ /* 0x000fec0003800000 */
.L_x_23903:
        /* <DEDUP_REMOVED lines=16> */
.L_x_23947:
        /* <DEDUP_REMOVED lines=12> */
.L_x_23949:
[----:B------:R-:W-:Y:S05]  /*3eea0*/  BSYNC.RECONVERGENT B1 ;  /* 0x0000000000017941 */ /* 0x000fea0003800200 */
.L_x_23948:
        /* <DEDUP_REMOVED lines=62> */
.L_x_23946:
[----:B------:R-:W-:Y:S05]  /*3f290*/  BSYNC.RECONVERGENT B0 ;  /* 0x0000000000007941 */ /* 0x000fea0003800200 */
.L_x_23945:
        /* <DEDUP_REMOVED lines=25> */
.L_x_23952:
        /* <DEDUP_REMOVED lines=12> */
.L_x_23954:
[----:B------:R-:W-:Y:S05]  /*3f4f0*/  BSYNC.RECONVERGENT B1 ;  /* 0x0000000000017941 */ /* 0x000fea0003800200 */
.L_x_23953:
        /* <DEDUP_REMOVED lines=62> */
.L_x_23951:
[----:B------:R-:W-:Y:S05]  /*3f8e0*/  BSYNC.RECONVERGENT B0 ;  /* 0x0000000000007941 */ /* 0x000fea0003800200 */
.L_x_23950:
        /* <DEDUP_REMOVED lines=22> */
.L_x_23957:
        /* <DEDUP_REMOVED lines=12> */
.L_x_23959:
[----:B------:R-:W-:Y:S05]  /*3fb10*/  BSYNC.RECONVERGENT B1 ;  /* 0x0000000000017941 */ /* 0x000fea0003800200 */
.L_x_23958:
        /* <DEDUP_REMOVED lines=60> */
[----:B------:R-:W-:Y:S01]  /*3fee0*/  MOV R168, R166 ;  /* 0x000000a600a87202 */ /* 0x000fe20000000f00 */
[----:B------:R-:W-:-:S07]  /*3fef0*/  IMAD.MOV.U32 R166, RZ, RZ, RZ ;  /* 0x000000ffffa67224 */ /* 0x000fce00078e00ff */
.L_x_23956:
[----:B------:R-:W-:Y:S05]  /*3ff00*/  BSYNC.RECONVERGENT B0 ;  /* 0x0000000000007941 */ /* 0x000fea0003800200 */
.L_x_23955:
        /* <DEDUP_REMOVED lines=23> */
.L_x_23962:
        /* <DEDUP_REMOVED lines=12> */
.L_x_23964:
[----:B------:R-:W-:Y:S05]  /*40140*/  BSYNC.RECONVERGENT B1 ;  /* 0x0000000000017941 */ /* 0x000fea0003800200 */
.L_x_23963:
        /* <DEDUP_REMOVED lines=62> */
.L_x_23961:
[----:B------:R-:W-:Y:S05]  /*40530*/  BSYNC.RECONVERGENT B0 ;  /* 0x0000000000007941 */ /* 0x000fea0003800200 */
.L_x_23960:
        /* <DEDUP_REMOVED lines=22> */
.L_x_23967:
        /* <DEDUP_REMOVED lines=12> */
.L_x_23969:
[----:B------:R-:W-:Y:S05]  /*40760*/  BSYNC.RECONVERGENT B1 ;  /* 0x0000000000017941 */ /* 0x000fea0003800200 */
.L_x_23968:
        /* <DEDUP_REMOVED lines=62> */
.L_x_23966:
[----:B------:R-:W-:Y:S05]  /*40b50*/  BSYNC.RECONVERGENT B0 ;  /* 0x0000000000007941 */ /* 0x000fea0003800200 */
.L_x_23965:
        /* <DEDUP_REMOVED lines=23> */
.L_x_23972:
        /* <DEDUP_REMOVED lines=12> */
.L_x_23974:
[----:B------:R-:W-:Y:S05]  /*40d90*/  BSYNC.RECONVERGENT B1 ;  /* 0x0000000000017941 */ /* 0x000fea0003800200 */
.L_x_23973:
        /* <DEDUP_REMOVED lines=62> */
.L_x_23971:
[----:B------:R-:W-:Y:S05]  /*41180*/  BSYNC.RECONVERGENT B0 ;  /* 0x0000000000007941 */ /* 0x000fea0003800200 */
.L_x_23970:
        /* <DEDUP_REMOVED lines=22> */
.L_x_23977:
        /* <DEDUP_REMOVED lines=12> */
.L_x_23979:
[----:B------:R-:W-:Y:S05]  /*413b0*/  BSYNC.RECONVERGENT B1 ;  /* 0x0000000000017941 */ /* 0x000fea0003800200 */
.L_x_23978:
        /* <DEDUP_REMOVED lines=62> */
.L_x_23976:
[----:B------:R-:W-:Y:S05]  /*417a0*/  BSYNC.RECONVERGENT B0 ;  /* 0x0000000000007941 */ /* 0x000fea0003800200 */
.L_x_23975:
        /* <DEDUP_REMOVED lines=10> */
[----:B------:R-:W-:-:S04]  /*41850*/  MOV R130, R168 ;  /* 0x000000a800827202 */ /* 0x000fc80000000f00 */
        /* <DEDUP_REMOVED lines=12> */
.L_x_23982:
        /* <DEDUP_REMOVED lines=15> */
.L_x_23984:
[----:B------:R-:W-:Y:S05]  /*41a10*/  BSYNC.RECONVERGENT B1 ;  /* 0x0000000000017941 */ /* 0x000fea0003800200 */
.L_x_23983:
        /* <DEDUP_REMOVED lines=62> */
.L_x_23981:
[----:B------:R-:W-:Y:S05]  /*41e00*/  BSYNC.RECONVERGENT B0 ;  /* 0x0000000000007941 */ /* 0x000fea0003800200 */
.L_x_23980:
        /* <DEDUP_REMOVED lines=13> */
.L_x_23944:
[----:B------:R-:W0:Y:S01]  /*41ee0*/  LDC.64 R174, c[0x0][0x3a8] ;  /* 0x0000ea00ffae7b82 */ /* 0x000e220000000a00 */
[----:B------:R-:W-:Y:S01]  /*41ef0*/  SEL R43, RZ, 0x1000000, !P6 ;  /* 0x01000000ff2b7807 */ /* 0x000fe20007000000 */
[----:B------:R-:W-:Y:S01]  /*41f00*/  UMOV UR15, 0xffffffff ;  /* 0xffffffff000f7882 */ /* 0x000fe20000000000 */
[----:B------:R-:W-:Y:S01]  /*41f10*/  LOP3.LUT P6, RZ, R6, 0x2, RZ, 0xc0, !PT ;  /* 0x0000000206ff7812 */ /* 0x000fe200078cc0ff */
[----:B0-----:R-:W-:-:S05]  /*41f20*/  IMAD.WIDE.U32 R174, R162, 0x10, R174 ;  /* 0x00000010a2ae7825 */ /* 0x001fca00078e00ae */
[----:B------:R0:W-:Y:S02]  /*41f30*/  STG.E.128 desc[UR6][R174.64], R128 ;  /* 0x00000080ae007986 */ /* 0x0001e4000c101d06 */
[----:B0-----:R-:W-:Y:S01]  /*41f40*/  SEL R128, RZ, 0x10000, !P5 ;  /* 0x00010000ff807807 */ /* 0x001fe20006800000 */
[----:B------:R-:W0:Y:S01]  /*41f50*/  LDC.64 R174, c[0x0][0x3b0] ;  /* 0x0000ec00ffae7b82 */ /* 0x000e220000000a00 */
[----:B------:R-:W-:Y:S02]  /*41f60*/  SEL R129, RZ, 0x100, !P4 ;  /* 0x00000100ff817807 */ /* 0x000fe40006000000 */
[----:B------:R-:W-:Y:S02]  /*41f70*/  SEL R130, RZ, 0x100, !P0 ;  /* 0x00000100ff827807 */ /* 0x000fe40004000000 */
[----:B------:R-:W-:Y:S02]  /*41f80*/  LOP3.LUT R43, R129, R43, R128, 0xfe, !PT ;  /* 0x0000002b812b7212 */ /* 0x000fe400078efe80 */
[----:B------:R-:W-:-:S02]  /*41f90*/  SEL R128, RZ, 0x1, !P3 ;  /* 0x00000001ff807807 */ /* 0x000fc40005800000 */
[----:B------:R-:W-:Y:S02]  /*41fa0*/  LOP3.LUT P5, RZ, R195, 0x1f, RZ, 0xc0, !PT ;  /* 0x0000001fc3ff7812 */ /* 0x000fe400078ac0ff */
[----:B------:R-:W-:Y:S02]  /*41fb0*/  LOP3.LUT R129, R43, R128, RZ, 0xfc, !PT ;  /* 0x000000802b817212 */ /* 0x000fe400078efcff */
[----:B------:R-:W-:Y:S02]  /*41fc0*/  SEL R43, RZ, 0x1000000, !P2 ;  /* 0x01000000ff2b7807 */ /* 0x000fe40005000000 */
[----:B------:R-:W-:-:S04]  /*41fd0*/  SEL R128, RZ, 0x10000, !P1 ;  /* 0x00010000ff807807 */ /* 0x000fc80004800000 */
[----:B------:R-:W-:Y:S02]  /*41fe0*/  LOP3.LUT R43, R130, R43, R128, 0xfe, !PT ;  /* 0x0000002b822b7212 */ /* 0x000fe400078efe80 */
[----:B------:R-:W-:Y:S01]  /*41ff0*/  SEL R128, RZ, 0x1, !P6 ;  /* 0x00000001ff807807 */ /* 0x000fe20007000000 */
[----:B0-----:R-:W-:-:S03]  /*42000*/  IMAD.WIDE.U32 R130, R162, 0x8, R174 ;  /* 0x00000008a2827825 */ /* 0x001fc600078e00ae */
        /* <DEDUP_REMOVED lines=264> */
.L_x_23998:
[----:B------:R-:W2:Y:S04]  /*43090*/  LDL R252, [R1+0x188] ;  /* 0x0001880001fc7983 */ /* 0x000ea80000100800 */
[----:B------:R-:W3:Y:S01]  /*430a0*/  LDL R129, [R1+0x18c] ;  /* 0x00018c0001817983 */ /* 0x000ee20000100800 */
[----:B------:R-:W-:Y:S01]  /*430b0*/  FMUL.FTZ R128, R175, R175 ;  /* 0x000000afaf807220 */ /* 0x000fe20000410000 */
[----:B------:R-:W-:Y:S01]  /*430c0*/  ISETP.NE.AND P0, PT, RZ, UR13, PT ;  /* 0x0000000dff007c0c */ /* 0x000fe2000bf05270 */
[----:B-1----:R-:W-:Y:S01]  /*430d0*/  FADD.FTZ R43, R130, R43 ;  /* 0x0000002b822b7221 */ /* 0x002fe20000010000 */
[----:B------:R-:W4:Y:S02]  /*430e0*/  LDL R174, [R1+0x180] ;  /* 0x0001800001ae7983 */ /* 0x000f240000100800 */
[----:B------:R-:W-:Y:S01]  /*430f0*/  FSEL R128, R128, RZ, P0 ;  /* 0x000000ff80807208 */ /* 0x000fe20000000000 */
[----:B------:R-:W-:Y:S01]  /*43100*/  FFMA.FTZ R43, R43, R131, UR14 ;  /* 0x0000000e2b2b7e23 */ /* 0x000fe20008010083 */
[----:B------:R-:W5:Y:S03]  /*43110*/  LDL R134, [R1+0x184] ;  /* 0x0001840001867983 */ /* 0x000f660000100800 */
[----:B------:R-:W-:Y:S01]  /*43120*/  FADD.FTZ R43, R43, R128 ;  /* 0x000000802b2b7221 */ /* 0x000fe20000010000 */
[----:B------:R-:W5:Y:S03]  /*43130*/  LDL R193, [R1+0x198] ;  /* 0x0001980001c17983 */ /* 0x000f660000100800 */
[----:B0-----:R-:W0:Y:S01]  /*43140*/  MUFU.RSQ R130, R43 ;  /* 0x0000002b00827308 */ /* 0x001e220000001400 */
[----:B------:R-:W-:Y:S01]  /*43150*/  FSEL R131, R175, RZ, !P0 ;  /* 0x000000ffaf837208 */ /* 0x000fe20004000000 */
[----:B------:R-:W5:Y:S04]  /*43160*/  LDL R195, [R1+0x194] ;  /* 0x0001940001c37983 */ /* 0x000f680000100800 */
[C---:B------:R-:W-:Y:S01]  /*43170*/  FADD.FTZ R41, -R131.reuse, R41 ;  /* 0x0000002983297221 */ /* 0x040fe20000010100 */
[----:B------:R-:W-:-:S03]  /*43180*/  FADD.FTZ R42, -R131, R42 ;  /* 0x0000002a832a7221 */ /* 0x000fc60000010100 */
[C---:B0-----:R-:W-:Y:S01]  /*43190*/  FMUL.FTZ R41, R130.reuse, R41 ;  /* 0x0000002982297220 */ /* 0x041fe20000410000 */
[----:B------:R-:W-:-:S03]  /*431a0*/  FMUL.FTZ R42, R130, R42 ;  /* 0x0000002a822a7220 */ /* 0x000fc60000410000 */
[----:B--2---:R-:W-:Y:S01]  /*431b0*/  FFMA.FTZ R41, R41, R252, R202 ;  /* 0x000000fc29297223 */ /* 0x004fe200000100ca */
[C---:B------:R-:W-:Y:S01]  /*431c0*/  FADD.FTZ R39, -R131.reuse, R39 ;  /* 0x0000002783277221 */ /* 0x040fe20000010100 */
[C---:B------:R-:W-:Y:S01]  /*431d0*/  FADD.FTZ R40, -R131.reuse, R40 ;  /* 0x0000002883287221 */ /* 0x040fe20000010100 */
[----:B------:R-:W-:Y:S01]  /*431e0*/  FADD.FTZ R38, -R131, R38 ;  /* 0x0000002683267221 */ /* 0x000fe20000010100 */
[----:B---3--:R-:W-:Y:S01]  /*431f0*/  FFMA.FTZ R42, R42, R129, R203 ;  /* 0x000000812a2a7223 */ /* 0x008fe200000100cb */
[C---:B------:R-:W-:Y:S01]  /*43200*/  FMUL.FTZ R39, R130.reuse, R39 ;  /* 0x0000002782277220 */ /* 0x040fe20000410000 */
[C---:B------:R-:W-:Y:S01]  /*43210*/  FMUL.FTZ R40, R130.reuse, R40 ;  /* 0x0000002882287220 */ /* 0x040fe20000410000 */
[----:B------:R-:W-:Y:S01]  /*43220*/  FMUL.FTZ R38, R130, R38 ;  /* 0x0000002682267220 */ /* 0x000fe20000410000 */
[----:B------:R-:W0:Y:S01]  /*43230*/  @!P5 LDC.64 R128, c[0x0][0x3c0] ;  /* 0x0000f000ff80db82 */ /* 0x000e220000000a00 */
[----:B------:R-:W-:Y:S01]  /*43240*/  F2FP.BF16.F32.PACK_AB R43, R42, R41 ;  /* 0x000000292a2b723e */ /* 0x000fe200000010ff */
[----:B------:R-:W2:Y:S04]  /*43250*/  LDL R252, [R1+0x16c] ;  /* 0x00016c0001fc7983 */ /* 0x000ea80000100800 */
[----:B------:R-:W3:Y:S01]  /*43260*/  LDL R42, [R1+0x19c] ;  /* 0x00019c00012a7983 */ /* 0x000ee20000100800 */
[----:B----4-:R-:W-:Y:S01]  /*43270*/  FFMA.FTZ R39, R39, R174, R200 ;  /* 0x000000ae27277223 */ /* 0x010fe200000100c8 */
[----:B-----5:R-:W-:Y:S01]  /*43280*/  FFMA.FTZ R40, R40, R134, R201 ;  /* 0x0000008628287223 */ /* 0x020fe200000100c9 */
[C---:B------:R-:W-:Y:S01]  /*43290*/  FADD.FTZ R37, -R131.reuse, R37 ;  /* 0x0000002583257221 */ /* 0x040fe20000010100 */
[----:B------:R-:W-:Y:S01]  /*432a0*/  FADD.FTZ R36, -R131, R36 ;  /* 0x0000002483247221 */ /* 0x000fe20000010100 */
[----:B------:R-:W4:Y:S02]  /*432b0*/  LDL R134, [R1+0x174] ;  /* 0x0001740001867983 */ /* 0x000f240000100800 */
[C---:B------:R-:W-:Y:S01]  /*432c0*/  FMUL.FTZ R37, R130.reuse, R37 ;  /* 0x0000002582257220 */ /* 0x040fe20000410000 */
[----:B------:R-:W-:Y:S01]  /*432d0*/  FMUL.FTZ R36, R130, R36 ;  /* 0x0000002482247220 */ /* 0x000fe20000410000 */
[----:B------:R-:W5:Y:S02]  /*432e0*/  LDL R174, [R1+0x17c] ;  /* 0x00017c0001ae7983 */ /* 0x000f640000100800 */
[----:B------:R-:W-:Y:S01]  /*432f0*/  FFMA.FTZ R37, R37, R193, R198 ;  /* 0x000000c125257223 */ /* 0x000fe200000100c6 */
[----:B------:R-:W-:Y:S01]  /*43300*/  FFMA.FTZ R36, R36, R195, R197 ;  /* 0x000000c324247223 */ /* 0x000fe200000100c5 */
[----:B------:R-:W4:Y:S04]  /*43310*/  LDL R193, [R1+0x160] ;  /* 0x0001600001c17983 */ /* 0x000f280000100800 */
[----:B------:R-:W5:Y:S01]  /*43320*/  LDL R195, [R1+0x170] ;  /* 0x0001700001c37983 */ /* 0x000f620000100800 */
[----:B0-----:R-:W-:-:S05]  /*43330*/  @!P5 IMAD.WIDE R128, R3, 0x4, R128 ;  /* 0x000000040380d825 */ /* 0x001fca00078e0280 */
[----:B------:R0:W-:Y:S04]  /*43340*/  @!P5 STG.E desc[UR6][R128.64], R175 ;  /* 0x000000af8000d986 */ /* 0x0001e8000c101906 */
[----:B0-----:R-:W4:Y:S01]  /*43350*/  LDL R175, [R1+0x164] ;  /* 0x0001640001af7983 */ /* 0x001f220000100800 */
[----:B------:R-:W0:Y:S01]  /*43360*/  @!P5 LDC.64 R128, c[0x0][0x3c8] ;  /* 0x0000f200ff80db82 */ /* 0x000e220000000a00 */
[----:B---3--:R-:W-:Y:S01]  /*43370*/  FFMA.FTZ R38, R38, R42, R199 ;  /* 0x0000002a26267223 */ /* 0x008fe200000100c7 */
[----:B------:R-:W-:Y:S02]  /*43380*/  F2FP.BF16.F32.PACK_AB R42, R40, R39 ;  /* 0x00000027282a723e */ /* 0x000fe400000010ff */
[----:B------:R-:W3:Y:S04]  /*43390*/  LDL R40, [R1+0x190] ;  /* 0x0001900001287983 */ /* 0x000ee80000100800 */
[----:B------:R-:W3:Y:S01]  /*433a0*/  LDL R39, [R1+0x168] ;  /* 0x0001680001277983 */ /* 0x000ee20000100800 */
[----:B------:R-:W-:-:S03]  /*433b0*/  F2FP.BF16.F32.PACK_AB R41, R38, R37 ;  /* 0x000000252629723e */ /* 0x000fc600000010ff */
[----:B------:R-:W3:Y:S01]  /*433c0*/  LDL R38, [R1+0x178] ;  /* 0x0001780001267983 */ /* 0x000ee20000100800 */
[----:B0-----:R-:W-:-:S05]  /*433d0*/  @!P5 IMAD.WIDE R128, R3, 0x4, R128 ;  /* 0x000000040380d825 */ /* 0x001fca00078e0280 */
[----:B------:R0:W-:Y:S01]  /*433e0*/  @!P5 STG.E desc[UR6][R128.64], R130 ;  /* 0x000000828000d986 */ /* 0x0001e2000c101906 */
[C---:B------:R-:W-:Y:S01]  /*433f0*/  FADD.FTZ R35, -R131.reuse, R35 ;  /* 0x0000002383237221 */ /* 0x040fe20000010100 */
[----:B0-----:R-:W0:Y:S03]  /*43400*/  LDC.64 R128, c[0x0][0x428] ;  /* 0x00010a00ff807b82 */ /* 0x001e260000000a00 */
[----:B------:R-:W-:Y:S01]  /*43410*/  FMUL.FTZ R35, R130, R35 ;  /* 0x0000002382237220 */ /* 0x000fe20000410000 */
[----:B------:R-:W-:-:S04]  /*43420*/  FADD.FTZ R30, -R131, R30 ;  /* 0x0000001e831e7221 */ /* 0x000fc80000010100 */
[----:B------:R-:W-:-:S04]  /*43430*/  FMUL.FTZ R30, R130, R30 ;  /* 0x0000001e821e7220 */ /* 0x000fc80000410000 */
[----:B--2---:R-:W-:Y:S01]  /*43440*/  FFMA.FTZ R30, R30, R252, R211 ;  /* 0x000000fc1e1e7223 */ /* 0x004fe200000100d3 */
        /* <DEDUP_REMOVED lines=8> */
[----:B-----5:R-:W-:Y:S01]  /*434d0*/  FFMA.FTZ R23, R23, R195, R204 ;  /* 0x000000c317177223 */ /* 0x020fe200000100cc */
[----:B------:R-:W-:Y:S01]  /*434e0*/  FADD.FTZ R8, -R131, R8 ;  /* 0x0000000883087221 */ /* 0x000fe20000010100 */
[----:B------:R-:W-:Y:S01]  /*434f0*/  FFMA.FTZ R26, R26, R174, R207 ;  /* 0x000000ae1a1a7223 */ /* 0x000fe200000100cf */
[----:B----4-:R-:W-:Y:S01]  /*43500*/  FFMA.FTZ R27, R27, R193, R208 ;  /* 0x000000c11b1b7223 */ /* 0x010fe200000100d0 */
        /* <DEDUP_REMOVED lines=17> */
[----:B------:R-:W2:Y:S04]  /*43620*/  LDL R193, [R1+0x11c] ;  /* 0x00011c0001c17983 */ /* 0x000ea80000100800 */
[----:B------:R-:W4:Y:S04]  /*43630*/  LDL R195, [R1+0x104] ;  /* 0x0001040001c37983 */ /* 0x000f280000100800 */
[----:B------:R-:W5:Y:S01]  /*43640*/  LDL R252, [R1+0x10c] ;  /* 0x00010c0001fc7983 */ /* 0x000f620000100800 */
[----:B---3--:R-:W-:-:S05]  /*43650*/  FFMA.FTZ R35, R35, R40, R196 ;  /* 0x0000002823237223 */ /* 0x008fca00000100c4 */
[----:B------:R-:W-:Y:S01]  /*43660*/  F2FP.BF16.F32.PACK_AB R40, R36, R35 ;  /* 0x000000232428723e */ /* 0x000fe200000010ff */
[----:B0-----:R-:W-:-:S04]  /*43670*/  IMAD.WIDE.U32 R36, R22, 0x10, R128 ;  /* 0x0000001016247825 */ /* 0x001fc800078e0080 */
[----:B------:R-:W-:-:S04]  /*43680*/  FADD.FTZ R22, -R131, R29 ;  /* 0x0000001d83167221 */ /* 0x000fc80000010100 */
[----:B------:R-:W-:-:S04]  /*43690*/  FMUL.FTZ R22, R130, R22 ;  /* 0x0000001682167220 */ /* 0x000fc80000410000 */
[----:B------:R-:W-:-:S05]  /*436a0*/  FFMA.FTZ R22, R22, R39, R210 ;  /* 0x0000002716167223 */ /* 0x000fca00000100d2 */
[----:B------:R-:W-:Y:S01]  /*436b0*/  F2FP.BF16.F32.PACK_AB R39, R30, R22 ;  /* 0x000000161e27723e */ /* 0x000fe200000010ff */
[C---:B------:R-:W-:Y:S01]  /*436c0*/  FADD.FTZ R22, -R131.reuse, R24 ;  /* 0x0000001883167221 */ /* 0x040fe20000010100 */
[----:B------:R-:W-:-:S03]  /*436d0*/  FADD.FTZ R24, -R131, R28 ;  /* 0x0000001c83187221 */ /* 0x000fc60000010100 */
[C---:B------:R-:W-:Y:S01]  /*436e0*/  FMUL.FTZ R22, R130.reuse, R22 ;  /* 0x0000001682167220 */ /* 0x040fe20000410000 */
[----:B------:R-:W-:Y:S01]  /*436f0*/  FMUL.FTZ R24, R130, R24 ;  /* 0x0000001882187220 */ /* 0x000fe20000410000 */
[----:B------:R-:W-:Y:S02]  /*43700*/  FFMA.FTZ R25, R25, R38, R206 ;  /* 0x0000002619197223 */ /* 0x000fe400000100ce */
[----:B------:R-:W-:Y:S01]  /*43710*/  FFMA.FTZ R22, R22, R134, R205 ;  /* 0x0000008616167223 */ /* 0x000fe200000100cd */
[----:B------:R-:W-:Y:S01]  /*43720*/  FFMA.FTZ R24, R24, R175, R209 ;  /* 0x000000af18187223 */ /* 0x000fe200000100d1 */
[----:B------:R0:W-:Y:S01]  /*43730*/  STG.E.128 desc[UR6][R36.64], R40 ;  /* 0x0000002824007986 */ /* 0x0001e2000c101d06 */
[C---:B------:R-:W-:Y:S01]  /*43740*/  FADD.FTZ R134, -R131.reuse, R139 ;  /* 0x0000008b83867221 */ /* 0x040fe20000010100 */
[C---:B------:R-:W-:Y:S02]  /*43750*/  FADD.FTZ R139, -R131.reuse, R145 ;  /* 0x00000091838b7221 */ /* 0x040fe40000010100 */
        /* <DEDUP_REMOVED lines=10> */
[----:B------:R-:W3:Y:S01]  /*43800*/  LDL R175, [R1+0x114] ;  /* 0x0001140001af7983 */ /* 0x000ee20000100800 */
[----:B0-----:R-:W-:Y:S01]  /*43810*/  F2FP.BF16.F32.PACK_AB R36, R22, R23 ;  /* 0x000000171624723e */ /* 0x001fe200000010ff */
[----:B------:R-:W-:Y:S01]  /*43820*/  IMAD.WIDE.U32 R22, R191, 0x10, R128 ;  /* 0x00000010bf167825 */ /* 0x000fe200078e0080 */
[----:B------:R-:W-:-:S03]  /*43830*/  F2FP.BF16.F32.PACK_AB R37, R26, R25 ;  /* 0x000000191a25723e */ /* 0x000fc600000010ff */
        /* <DEDUP_REMOVED lines=31> */
[----:B------:R-:W5:Y:S01]  /*43a30*/  LDL R11, [R1+0x148] ;  /* 0x00014800010b7983 */ /* 0x000f620000100800 */
[C---:B0-----:R-:W-:Y:S01]  /*43a40*/  FADD.FTZ R22, -R131.reuse, R190 ;  /* 0x000000be83167221 */ /* 0x041fe20000010100 */
[C---:B------:R-:W-:Y:S01]  /*43a50*/  FADD.FTZ R23, -R131.reuse, R189 ;  /* 0x000000bd83177221 */ /* 0x040fe20000010100 */
[C---:B------:R-:W-:Y:S01]  /*43a60*/  FADD.FTZ R36, -R131.reuse, R179 ;  /* 0x000000b383247221 */ /* 0x040fe20000010100 */
[C---:B------:R-:W-:Y:S01]  /*43a70*/  FADD.FTZ R37, -R131.reuse, R178 ;  /* 0x000000b283257221 */ /* 0x040fe20000010100 */
[C---:B------:R-:W-:Y:S01]  /*43a80*/  FADD.FTZ R38, -R131.reuse, R177 ;  /* 0x000000b183267221 */ /* 0x040fe20000010100 */
[C---:B------:R-:W-:Y:S01]  /*43a90*/  FADD.FTZ R39, -R131.reuse, R176 ;  /* 0x000000b083277221 */ /* 0x040fe20000010100 */
[----:B------:R-:W-:Y:S01]  /*43aa0*/  FADD.FTZ R131, -R131, R133 ;  /* 0x0000008583837221 */ /* 0x000fe20000010100 */
[C---:B------:R-:W-:Y:S01]  /*43ab0*/  FMUL.FTZ R133, R130.reuse, R8 ;  /* 0x0000000882857220 */ /* 0x040fe20000410000 */
[----:B------:R-:W3:Y:S04]  /*43ac0*/  LDL R177, [R1+0x15c] ;  /* 0x00015c0001b17983 */ /* 0x000ee80000100800 */
[----:B------:R-:W3:Y:S01]  /*43ad0*/  LDL R8, [R1+0x14c] ;  /* 0x00014c0001087983 */ /* 0x000ee20000100800 */
[----:B------:R-:W-:-:S03]  /*43ae0*/  FMUL.FTZ R170, R130, R20 ;  /* 0x0000001482aa7220 */ /* 0x000fc60000410000 */
[----:B------:R-:W3:Y:S01]  /*43af0*/  LDL R9, [R1+0x158] ;  /* 0x0001580001097983 */ /* 0x000ee20000100800 */
[----:B------:R-:W-:-:S03]  /*43b00*/  FMUL.FTZ R166, R130, R10 ;  /* 0x0000000a82a67220 */ /* 0x000fc60000410000 */
        /* <DEDUP_REMOVED lines=34> */
[----:B--2---:R-:W-:Y:S01]  /*43d30*/  FFMA.FTZ R12, R12, R193, R231 ;  /* 0x000000c10c0c7223 */ /* 0x004fe200000100e7 */
[----:B------:R-:W-:Y:S01]  /*43d40*/  FMUL.FTZ R29, R130, R29 ;  /* 0x0000001d821d7220 */ /* 0x000fe20000410000 */
[----:B------:R-:W2:Y:S01]  /*43d50*/  LDL R193, [R1+0xf4] ;  /* 0x0000f40001c17983 */ /* 0x000ea20000100800 */
[----:B----4-:R-:W-:-:S03]  /*43d60*/  FFMA.FTZ R14, R14, R195, R233 ;  /* 0x000000c30e0e7223 */ /* 0x010fc600000100e9 */
[----:B------:R-:W4:Y:S01]  /*43d70*/  LDL R195, [R1+0xf0] ;  /* 0x0000f00001c37983 */ /* 0x000f220000100800 */
[----:B------:R-:W-:Y:S01]  /*43d80*/  FMUL.FTZ R15, R130, R15 ;  /* 0x0000000f820f7220 */ /* 0x000fe20000410000 */
[----:B-----5:R-:W-:Y:S01]  /*43d90*/  FFMA.FTZ R11, R28, R11, R218 ;  /* 0x0000000b1c0b7223 */ /* 0x020fe200000100da */
[----:B---3--:R-:W-:Y:S02]  /*43da0*/  FFMA.FTZ R21, R25, R177, R215 ;  /* 0x000000b119157223 */ /* 0x008fe400000100d7 */
[----:B------:R-:W3:Y:S01]  /*43db0*/  LDL R177, [R1+0xc4] ;  /* 0x0000c40001b17983 */ /* 0x000ee20000100800 */
[----:B------:R-:W-:Y:S01]  /*43dc0*/  FFMA.FTZ R8, R7, R8, R219 ;  /* 0x0000000807087223 */ /* 0x000fe200000100db */
[----:B------:R-:W-:-:S04]  /*43dd0*/  FFMA.FTZ R9, R24, R9, R214 ;  /* 0x0000000918097223 */ /* 0x000fc800000100d6 */
[----:B------:R-:W-:Y:S01]  /*43de0*/  F2FP.BF16.F32.PACK_AB R11, R8, R11 ;  /* 0x0000000b080b723e */ /* 0x000fe200000010ff */
[----:B------:R-:W-:Y:S01]  /*43df0*/  FFMA.FTZ R8, R22, R20, R212 ;  /* 0x0000001416087223 */ /* 0x000fe200000100d4 */
[----:B------:R-:W-:Y:S01]  /*43e00*/  F2FP.BF16.F32.PACK_AB R9, R21, R9 ;  /* 0x000000091509723e */ /* 0x000fe200000010ff */
[----:B------:R-:W-:Y:S02]  /*43e10*/  FFMA.FTZ R23, R23, R178, R213 ;  /* 0x000000b217177223 */ /* 0x000fe400000100d5 */
[----:B------:R-:W5:Y:S01]  /*43e20*/  LDL R178, [R1+0xc0] ;  /* 0x0000c00001b27983 */ /* 0x000f620000100800 */
[----:B------:R-:W-:Y:S01]  /*43e30*/  FFMA.FTZ R20, R27, R176, R217 ;  /* 0x000000b01b147223 */ /* 0x000fe200000100d9 */
[----:B------:R-:W-:Y:S01]  /*43e40*/  FFMA.FTZ R10, R26, R10, R216 ;  /* 0x0000000a1a0a7223 */ /* 0x000fe200000100d8 */
[----:B------:R-:W-:Y:S01]  /*43e50*/  FFMA.FTZ R25, R36, R185, R223 ;  /* 0x000000b924197223 */ /* 0x000fe200000100df */
[----:B------:R-:W-:Y:S01]  /*43e60*/  FFMA.FTZ R24, R38, R184, R225 ;  /* 0x000000b826187223 */ /* 0x000fe200000100e1 */
[----:B------:R-:W-:Y:S01]  /*43e70*/  FFMA.FTZ R22, R37, R180, R224 ;  /* 0x000000b425167223 */ /* 0x000fe200000100e0 */
[----:B------:R-:W-:Y:S01]  /*43e80*/  FFMA.FTZ R21, R35, R179, R222 ;  /* 0x000000b323157223 */ /* 0x000fe200000100de */
[----:B------:R-:W-:Y:S01]  /*43e90*/  F2FP.BF16.F32.PACK_AB R10, R20, R10 ;  /* 0x0000000a140a723e */ /* 0x000fe200000010ff */
[----:B------:R-:W5:Y:S01]  /*43ea0*/  LDL R185, [R1+0xc8] ;  /* 0x0000c80001b97983 */ /* 0x000f620000100800 */
[----:B------:R-:W-:Y:S01]  /*43eb0*/  F2FP.BF16.F32.PACK_AB R8, R23, R8 ;  /* 0x000000081708723e */ /* 0x000fe200000010ff */
[----:B------:R-:W-:Y:S01]  /*43ec0*/  FFMA.FTZ R20, R133, R182, R227 ;  /* 0x000000b685147223 */ /* 0x000fe200000100e3 */
[----:B------:R-:W-:Y:S01]  /*43ed0*/  F2FP.BF16.F32.PACK_AB R22, R24, R22 ;  /* 0x000000161816723e */ /* 0x000fe200000010ff */
[----:B------:R-:W5:Y:S01]  /*43ee0*/  LDL R184, [R1+0xcc] ;  /* 0x0000cc0001b87983 */ /* 0x000f620000100800 */
[----:B------:R-:W-:Y:S01]  /*43ef0*/  F2FP.BF16.F32.PACK_AB R21, R25, R21 ;  /* 0x000000151915723e */ /* 0x000fe200000010ff */
[----:B------:R-:W-:Y:S01]  /*43f00*/  FFMA.FTZ R23, R39, R181, R226 ;  /* 0x000000b527177223 */ /* 0x000fe200000100e2 */
[----:B------:R-:W-:Y:S01]  /*43f10*/  FFMA.FTZ R13, R13, R190, R232 ;  /* 0x000000be0d0d7223 */ /* 0x000fe200000100e8 */
[----:B------:R-:W-:Y:S01]  /*43f20*/  FFMA.FTZ R27, R166, R175, R229 ;  /* 0x000000afa61b7223 */ /* 0x000fe200000100e5 */
        /* <DEDUP_REMOVED lines=8> */
[----:B------:R-:W-:Y:S02]  /*43fb0*/  FFMA.FTZ R20, R29, R186, R220 ;  /* 0x000000ba1d147223 */ /* 0x000fe400000100dc */
[----:B------:R-:W5:Y:S04]  /*43fc0*/  LDL R186, [R1+0xfc] ;  /* 0x0000fc0001ba7983 */ /* 0x000f680000100800 */
[----:B------:R-:W5:Y:S04]  /*43fd0*/  LDL R176, [R1+0x10] ;  /* 0x0000100001b07983 */ /* 0x000f680000100800 */
[----:B------:R-:W5:Y:S04]  /*43fe0*/  LDL R175, [R1+0xa0] ;  /* 0x0000a00001af7983 */ /* 0x000f680000100800 */
[----:B------:R-:W5:Y:S04]  /*43ff0*/  LDL R180, [R1+0xd8] ;  /* 0x0000d80001b47983 */ /* 0x000f680000100800 */
[----:B------:R-:W5:Y:S01]  /*44000*/  LDL R179, [R1+0xdc] ;  /* 0x0000dc0001b37983 */ /* 0x000f620000100800 */
[C---:B------:R-:W-:Y:S01]  /*44010*/  FMUL.FTZ R7, R130.reuse, R160 ;  /* 0x000000a082077220 */ /* 0x040fe20000410000 */
[C---:B------:R-:W-:Y:S01]  /*44020*/  FMUL.FTZ R160, R130.reuse, R164 ;  /* 0x000000a482a07220 */ /* 0x040fe20000410000 */
[----:B------:R-:W-:Y:S01]  /*44030*/  FFMA.FTZ R15, R15, R191, R234 ;  /* 0x000000bf0f0f7223 */ /* 0x000fe200000100ea */
        /* <DEDUP_REMOVED lines=9> */
[----:B------:R-:W-:Y:S01]  /*440d0*/  FMUL.FTZ R16, R130, R16 ;  /* 0x0000001082107220 */ /* 0x000fe20000410000 */
[----:B------:R-:W-:Y:S01]  /*440e0*/  F2FP.BF16.F32.PACK_AB R14, R14, R13 ;  /* 0x0000000d0e0e723e */ /* 0x000fe200000010ff */
[----:B------:R-:W-:Y:S01]  /*440f0*/  FMUL.FTZ R174, R130, R155 ;  /* 0x0000009b82ae7220 */ /* 0x000fe20000410000 */
[----:B------:R-:W-:Y:S01]  /*44100*/  F2FP.BF16.F32.PACK_AB R13, R12, R25 ;  /* 0x000000190c0d723e */ /* 0x000fe200000010ff */
[----:B------:R-:W-:Y:S01]  /*44110*/  FFMA.FTZ R16, R16, R252, R235 ;  /* 0x000000fc10107223 */ /* 0x000fe200000100eb */
[C---:B------:R-:W-:Y:S01]  /*44120*/  FMUL.FTZ R155, R130.reuse, R156 ;  /* 0x0000009c829b7220 */ /* 0x040fe20000410000 */
[----:B------:R-:W-:Y:S01]  /*44130*/  F2FP.BF16.F32.PACK_AB R12, R27, R24 ;  /* 0x000000181b0c723e */ /* 0x000fe200000010ff */
[----:B------:R-:W-:Y:S01]  /*44140*/  FMUL.FTZ R156, R130, R163 ;  /* 0x000000a3829c7220 */ /* 0x000fe20000410000 */
[----:B------:R-:W-:-:S04]  /*44150*/  IMAD.WIDE.U32 R24, R192, 0x10, R128 ;  /* 0x00000010c0187825 */ /* 0x000fc800078e0080 */
        /* <DEDUP_REMOVED lines=34> */
[--C-:B------:R-:W-:Y:S01]  /*44380*/  IMAD.WIDE.U32 R36, R183, 0x10, R128.reuse ;  /* 0x00000010b7247825 */ /* 0x100fe200078e0080 */
[----:B------:R-:W-:Y:S01]  /*44390*/  F2FP.BF16.F32.PACK_AB R15, R16, R15 ;  /* 0x0000000f100f723e */ /* 0x000fe200000010ff */
[----:B------:R-:W5:Y:S02]  /*443a0*/  LDL R166, [R1+0x30] ;  /* 0x0000300001a67983 */ /* 0x000f640000100800 */
[----:B------:R-:W-:-:S02]  /*443b0*/  IMAD.WIDE.U32 R130, R173, 0x10, R128 ;  /* 0x00000010ad827825 */ /* 0x000fc400078e0080 */
[----:B------:R4:W-:Y:S04]  /*443c0*/  STG.E.128 desc[UR6][R24.64], R8 ;  /* 0x0000000818007986 */ /* 0x0009e8000c101d06 */
[----:B------:R0:W-:Y:S04]  /*443d0*/  STG.E.128 desc[UR6][R36.64], R20 ;  /* 0x0000001424007986 */ /* 0x0001e8000c101d06 */
[----:B------:R2:W-:Y:S04]  /*443e0*/  STG.E.128 desc[UR6][R130.64], R12 ;  /* 0x0000000c82007986 */ /* 0x0005e8000c101d06 */
[----:B------:R-:W5:Y:S01]  /*443f0*/  LDL R173, [R1+0xc] ;  /* 0x00000c0001ad7983 */ /* 0x000f620000100800 */
[----:B----4-:R-:W-:Y:S01]  /*44400*/  FFMA.FTZ R8, R18, R195, R236 ;  /* 0x000000c312087223 */ /* 0x010fe200000100ec */
[----:B------:R-:W-:-:S02]  /*44410*/  IMAD.WIDE.U32 R16, R17, 0x10, R128 ;  /* 0x0000001011107825 */ /* 0x000fc400078e0080 */
[----:B------:R-:W4:Y:S02]  /*44420*/  LDL R25, [R1+0x80] ;  /* 0x0000800001197983 */ /* 0x000f240000100800 */
[----:B------:R-:W-:Y:S02]  /*44430*/  IMAD.WIDE.U32 R26, R132, 0x10, R128 ;  /* 0x00000010841a7825 */ /* 0x000fe400078e0080 */
[----:B0-----:R-:W4:Y:S02]  /*44440*/  LDL R36, [R1+0x68] ;  /* 0x0000680001247983 */ /* 0x001f240000100800 */
[----:B--2---:R-:W-:Y:S01]  /*44450*/  FFMA.FTZ R12, R19, R193, R237 ;  /* 0x000000c1130c7223 */ /* 0x004fe200000100ed */
[--C-:B------:R-:W-:Y:S01]  /*44460*/  IMAD.WIDE.U32 R28, R143, 0x10, R128.reuse ;  /* 0x000000108f1c7825 */ /* 0x100fe200078e0080 */
[----:B------:R-:W2:Y:S03]  /*44470*/  LDL R132, [R1+0x58] ;  /* 0x0000580001847983 */ /* 0x000ea60000100800 */
[--C-:B------:R-:W-:Y:S01]  /*44480*/  IMAD.WIDE.U32 R38, R152, 0x10, R128.reuse ;  /* 0x0000001098267825 */ /* 0x100fe200078e0080 */
[----:B------:R-:W-:Y:S01]  /*44490*/  F2FP.BF16.F32.PACK_AB R8, R12, R8 ;  /* 0x000000080c08723e */ /* 0x000fe200000010ff */
[----:B------:R-:W2:Y:S02]  /*444a0*/  LDL R152, [R1+0x20] ;  /* 0x0000200001987983 */ /* 0x000ea40000100800 */
[----:B------:R-:W-:-:S02]  /*444b0*/  IMAD.WIDE.U32 R128, R162, 0x10, R128 ;  /* 0x00000010a2807825 */ /* 0x000fc400078e0080 */
[----:B------:R-:W2:Y:S04]  /*444c0*/  LDL R162, [R1+0x34] ;  /* 0x0000340001a27983 */ /* 0x000ea80000100800 */
[----:B------:R-:W2:Y:S04]  /*444d0*/  LDL R143, [R1+0x94] ;  /* 0x00009400018f7983 */ /* 0x000ea80000100800 */
[----:B------:R-:W2:Y:S04]  /*444e0*/  LDL R131, [R1+0x5c] ;  /* 0x00005c0001837983 */ /* 0x000ea80000100800 */
[----:B------:R-:W2:Y:S04]  /*444f0*/  LDL R37, [R1+0x6c] ;  /* 0x00006c0001257983 */ /* 0x000ea80000100800 */
[----:B------:R-:W2:Y:S01]  /*44500*/  LDL R130, [R1+0x54] ;  /* 0x0000540001827983 */ /* 0x000ea20000100800 */
[----:B---3--:R-:W-:-:S03]  /*44510*/  FFMA.FTZ R20, R135, R177, R249 ;  /* 0x000000b187147223 */ /* 0x008fc600000100f9 */
[----:B------:R-:W3:Y:S04]  /*44520*/  LDL R177, [R1+0xb4] ;  /* 0x0000b40001b17983 */ /* 0x000ee80000100800 */
[----:B------:R-:W3:Y:S01]  /*44530*/  LDL R135, [R1+0x78] ;  /* 0x0000780001877983 */ /* 0x000ee20000100800 */
[----:B-----5:R-:W-:-:S03]  /*44540*/  FFMA.FTZ R15, R136, R185, R250 ;  /* 0x000000b9880f7223 */ /* 0x020fc600000100fa */
[----:B------:R-:W5:Y:S01]  /*44550*/  LDL R136, [R1+0x48] ;  /* 0x0000480001887983 */ /* 0x000f620000100800 */
[----:B------:R-:W-:-:S03]  /*44560*/  FFMA.FTZ R19, R137, R184, R251 ;  /* 0x000000b889137223 */ /* 0x000fc600000100fb */
[----:B------:R-:W5:Y:S01]  /*44570*/  LDL R137, [R1+0x70] ;  /* 0x0000700001897983 */ /* 0x000f620000100800 */
[----:B------:R-:W-:Y:S01]  /*44580*/  FFMA.FTZ R10, R31, R190, R240 ;  /* 0x000000be1f0a7223 */ /* 0x000fe200000100f0 */
[----:B------:R-:W-:Y:S01]  /*44590*/  FFMA.FTZ R11, R33, R189, R242 ;  /* 0x000000bd210b7223 */ /* 0x000fe200000100f2 */
[----:B------:R-:W-:Y:S01]  /*445a0*/  FFMA.FTZ R13, R34, R188, R243 ;  /* 0x000000bc220d7223 */ /* 0x000fe200000100f3 */
[----:B------:R-:W-:-:S04]  /*445b0*/  FFMA.FTZ R14, R32, R187, R241 ;  /* 0x000000bb200e7223 */ /* 0x000fc800000100f1 */
[----:B------:R-:W-:Y:S01]  /*445c0*/  F2FP.BF16.F32.PACK_AB R11, R13, R11 ;  /* 0x0000000b0d0b723e */ /* 0x000fe200000010ff */
[----:B------:R-:W5:Y:S01]  /*445d0*/  LDL R31, [R1+0x8c] ;  /* 0x00008c00011f7983 */ /* 0x000f620000100800 */
[----:B------:R-:W-:Y:S01]  /*445e0*/  F2FP.BF16.F32.PACK_AB R15, R19, R15 ;  /* 0x0000000f130f723e */ /* 0x000fe200000010ff */
[----:B------:R-:W-:Y:S01]  /*445f0*/  FFMA.FTZ R18, R172, R186, R239 ;  /* 0x000000baac127223 */ /* 0x000fe200000100ef */
[----:B------:R-:W-:Y:S01]  /*44600*/  F2FP.BF16.F32.PACK_AB R10, R14, R10 ;  /* 0x0000000a0e0a723e */ /* 0x000fe200000010ff */
[----:B------:R-:W-:Y:S01]  /*44610*/  FFMA.FTZ R14, R134, R178, R248 ;  /* 0x000000b2860e7223 */ /* 0x000fe200000100f8 */
[----:B------:R-:W3:Y:S04]  /*44620*/  LDL R172, [R1+0xbc] ;  /* 0x0000bc0001ac7983 */ /* 0x000ee80000100800 */
[----:B------:R-:W5:Y:S01]  /*44630*/  LDL R178, [R1+0x4] ;  /* 0x0000040001b27983 */ /* 0x000f620000100800 */
[----:B------:R-:W-:-:S03]  /*44640*/  FFMA.FTZ R22, R142, R175, R176 ;  /* 0x000000af8e167223 */ /* 0x000fc600000100b0 */
[----:B------:R-:W5:Y:S01]  /*44650*/  LDL R176, [R1+0x8] ;  /* 0x0000080001b07983 */ /* 0x000f620000100800 */
[----:B------:R-:W-:-:S03]  /*44660*/  FFMA.FTZ R13, R42, R180, R246 ;  /* 0x000000b42a0d7223 */ /* 0x000fc600000100f6 */
[----:B------:R-:W5:Y:S01]  /*44670*/  LDL R175, [R1+0xb8] ;  /* 0x0000b80001af7983 */ /* 0x000f620000100800 */
[----:B------:R-:W-:-:S03]  /*44680*/  FFMA.FTZ R19, R43, R179, R247 ;  /* 0x000000b32b137223 */ /* 0x000fc600000100f7 */
[----:B------:R-:W5:Y:S04]  /*44690*/  LDL R180, [R1] ;  /* 0x0000000001b47983 */ /* 0x000f680000100800 */
[----:B------:R-:W5:Y:S01]  /*446a0*/  LDL R179, [R1+0xb0] ;  /* 0x0000b00001b37983 */ /* 0x000f620000100800 */
[----:B------:R-:W-:-:S03]  /*446b0*/  FFMA.FTZ R23, R145, R165, R167 ;  /* 0x000000a591177223 */ /* 0x000fc600000100a7 */
[----:B------:R-:W5:Y:S04]  /*446c0*/  LDL R165, [R1+0x38] ;  /* 0x0000380001a57983 */ /* 0x000f680000100800 */
[----:B------:R-:W5:Y:S01]  /*446d0*/  LDL R167, [R1+0x98] ;  /* 0x0000980001a77983 */ /* 0x000f620000100800 */
[----:B------:R-:W-:-:S03]  /*446e0*/  FFMA.FTZ R21, R146, R133, R164 ;  /* 0x0000008592157223 */ /* 0x000fc600000100a4 */
[----:B------:R-:W5:Y:S04]  /*446f0*/  LDL R164, [R1+0x3c] ;  /* 0x00003c0001a47983 */ /* 0x000f680000100800 */
[----:B------:R-:W5:Y:S01]  /*44700*/  LDL R34, [R1+0x84] ;  /* 0x0000840001227983 */ /* 0x000f620000100800 */
[----:B------:R-:W-:-:S03]  /*44710*/  FFMA.FTZ R24, R144, R30, R35 ;  /* 0x0000001e90187223 */ /* 0x000fc60000010023 */
[----:B------:R-:W5:Y:S01]  /*44720*/  LDL R30, [R1+0x88] ;  /* 0x00008800011e7983 */ /* 0x000f620000100800 */
[----:B------:R-:W-:-:S03]  /*44730*/  FFMA.FTZ R9, R170, R191, R238 ;  /* 0x000000bfaa097223 */ /* 0x000fc600000100ee */
[----:B------:R-:W5:Y:S04]  /*44740*/  LDL R170, [R1+0x28] ;  /* 0x0000280001aa7983 */ /* 0x000f680000100800 */
[----:B------:R-:W5:Y:S04]  /*44750*/  LDL R35, [R1+0x2c] ;  /* 0x00002c0001237983 */ /* 0x000f680000100800 */
[----:B------:R-:W5:Y:S01]  /*44760*/  LDL R33, [R1+0x9c] ;  /* 0x00009c0001217983 */ /* 0x000f620000100800 */
[----:B------:R-:W-:Y:S01]  /*44770*/  F2FP.BF16.F32.PACK_AB R9, R18, R9 ;  /* 0x000000091209723e */ /* 0x000fe200000010ff */
[----:B------:R-:W-:Y:S01]  /*44780*/  FFMA.FTZ R12, R40, R182, R244 ;  /* 0x000000b6280c7223 */ /* 0x000fe200000100f4 */
        /* <DEDUP_REMOVED lines=11> */
[----:B------:R-:W-:-:S02]  /*44840*/  F2FP.BF16.F32.PACK_AB R14, R20, R14 ;  /* 0x0000000e140e723e */ /* 0x000fc400000010ff */
[----:B------:R-:W-:Y:S02]  /*44850*/  F2FP.BF16.F32.PACK_AB R23, R21, R23 ;  /* 0x000000171517723e */ /* 0x000fe400000010ff */
[----:B------:R-:W-:Y:S02]  /*44860*/  F2FP.BF16.F32.PACK_AB R13, R19, R13 ;  /* 0x0000000d130d723e */ /* 0x000fe400000010ff */
[----:B------:R-:W-:Y:S02]  /*44870*/  F2FP.BF16.F32.PACK_AB R12, R18, R12 ;  /* 0x0000000c120c723e */ /* 0x000fe400000010ff */
[----:B------:R-:W-:Y:S01]  /*44880*/  F2FP.BF16.F32.PACK_AB R22, R24, R22 ;  /* 0x000000161816723e */ /* 0x000fe200000010ff */
[----:B------:R1:W-:Y:S04]  /*44890*/  STG.E.128 desc[UR6][R16.64], R8 ;  /* 0x0000000810007986 */ /* 0x0003e8000c101d06 */
[----:B------:R1:W-:Y:S01]  /*448a0*/  STG.E.128 desc[UR6][R26.64], R12 ;  /* 0x0000000c1a007986 */ /* 0x0003e2000c101d06 */
[----:B----4-:R-:W-:Y:S01]  /*448b0*/  FFMA.FTZ R25, R151, R25, R166 ;  /* 0x0000001997197223 */ /* 0x010fe200000100a6 */
[----:B--2---:R-:W-:Y:S01]  /*448c0*/  FFMA.FTZ R36, R160, R36, R132 ;  /* 0x00000024a0247223 */ /* 0x004fe20000010084 */
[----:B------:R-:W-:Y:S01]  /*448d0*/  FFMA.FTZ R37, R163, R37, R131 ;  /* 0x00000025a3257223 */ /* 0x000fe20000010083 */
[----:B---3--:R-:W-:Y:S01]  /*448e0*/  FFMA.FTZ R20, R141, R172, R173 ;  /* 0x000000ac8d147223 */ /* 0x008fe200000100ad */
[----:B-----5:R-:W-:Y:S01]  /*448f0*/  FFMA.FTZ R19, R139, R177, R178 ;  /* 0x000000b18b137223 */ /* 0x020fe200000100b2 */
[----:B------:R-:W-:Y:S01]  /*44900*/  FFMA.FTZ R21, R140, R175, R176 ;  /* 0x000000af8c157223 */ /* 0x000fe200000100b0 */
[----:B------:R-:W-:-:S04]  /*44910*/  FFMA.FTZ R18, R138, R179, R180 ;  /* 0x000000b38a127223 */ /* 0x000fc800000100b4 */
[----:B------:R-:W-:Y:S02]  /*44920*/  F2FP.BF16.F32.PACK_AB R21, R20, R21 ;  /* 0x000000151415723e */ /* 0x000fe400000010ff */
[----:B------:R-:W-:Y:S02]  /*44930*/  F2FP.BF16.F32.PACK_AB R20, R19, R18 ;  /* 0x000000121314723e */ /* 0x000fe400000010ff */
[----:B------:R-:W0:Y:S01]  /*44940*/  LDC.64 R18, c[0x0][0x380] ;  /* 0x0000e000ff127b82 */ /* 0x000e220000000a00 */
[----:B------:R-:W-:Y:S01]  /*44950*/  FFMA.FTZ R31, R174, R31, R164 ;  /* 0x0000001fae1f7223 */ /* 0x000fe200000100a4 */
[----:B------:R-:W-:Y:S01]  /*44960*/  FFMA.FTZ R34, R153, R34, R162 ;  /* 0x0000002299227223 */ /* 0x000fe200000100a2 */
[----:B------:R-:W-:Y:S01]  /*44970*/  FFMA.FTZ R30, R154, R30, R165 ;  /* 0x0000001e9a1e7223 */ /* 0x000fe200000100a5 */
[----:B------:R-:W-:-:S03]  /*44980*/  FFMA.FTZ R24, R149, R167, R170 ;  /* 0x000000a795187223 */ /* 0x000fc600000100aa */
[----:B------:R-:W-:Y:S01]  /*44990*/  F2FP.BF16.F32.PACK_AB R34, R34, R25 ;  /* 0x000000192222723e */ /* 0x000fe200000010ff */
[----:B------:R-:W-:Y:S01]  /*449a0*/  FFMA.FTZ R25, R158, R135, R136 ;  /* 0x000000879e197223 */ /* 0x000fe20000010088 */
[----:B------:R-:W-:Y:S01]  /*449b0*/  FFMA.FTZ R33, R150, R33, R35 ;  /* 0x0000002196217223 */ /* 0x000fe20000010023 */
[----:B------:R-:W-:Y:S01]  /*449c0*/  F2FP.BF16.F32.PACK_AB R35, R31, R30 ;  /* 0x0000001e1f23723e */ /* 0x000fe200000010ff */
[----:B------:R-:W-:-:S03]  /*449d0*/  FFMA.FTZ R30, R147, R146, R152 ;  /* 0x00000092931e7223 */ /* 0x000fc60000010098 */
[----:B------:R-:W-:Y:S01]  /*449e0*/  F2FP.BF16.F32.PACK_AB R33, R33, R24 ;  /* 0x000000182121723e */ /* 0x000fe200000010ff */
[----:B------:R-:W-:Y:S01]  /*449f0*/  FFMA.FTZ R31, R148, R143, R145 ;  /* 0x0000008f941f7223 */ /* 0x000fe20000010091 */
[----:B------:R-:W-:Y:S01]  /*44a00*/  FFMA.FTZ R24, R155, R137, R142 ;  /* 0x000000899b187223 */ /* 0x000fe2000001008e */
[----:B------:R-:W-:Y:S01]  /*44a10*/  FFMA.FTZ R7, R7, R133, R134 ;  /* 0x0000008507077223 */ /* 0x000fe20000010086 */
[----:B------:R-:W-:Y:S01]  /*44a20*/  FFMA.FTZ R42, R156, R42, R130 ;  /* 0x0000002a9c2a7223 */ /* 0x000fe20000010082 */
[----:B------:R-:W-:Y:S01]  /*44a30*/  FFMA.FTZ R41, R159, R41, R43 ;  /* 0x000000299f297223 */ /* 0x000fe2000001002b */
[----:B------:R-:W-:-:S03]  /*44a40*/  F2FP.BF16.F32.PACK_AB R43, R37, R36 ;  /* 0x00000024252b723e */ /* 0x000fc600000010ff */
[----:B------:R-:W-:Y:S01]  /*44a50*/  F2FP.BF16.F32.PACK_AB R42, R42, R7 ;  /* 0x000000072a2a723e */ /* 0x000fe200000010ff */
[----:B------:R-:W-:Y:S01]  /*44a60*/  FFMA.FTZ R40, R157, R32, R40 ;  /* 0x000000209d287223 */ /* 0x000fe20000010028 */
[----:B------:R-:W-:Y:S02]  /*44a70*/  F2FP.BF16.F32.PACK_AB R32, R31, R30 ;  /* 0x0000001e1f20723e */ /* 0x000fe400000010ff */
[----:B------:R-:W-:Y:S02]  /*44a80*/  F2FP.BF16.F32.PACK_AB R41, R41, R25 ;  /* 0x000000192929723e */ /* 0x000fe400000010ff */
[----:B------:R-:W-:Y:S01]  /*44a90*/  F2FP.BF16.F32.PACK_AB R40, R40, R24 ;  /* 0x000000182828723e */ /* 0x000fe200000010ff */
[----:B------:R1:W-:Y:S01]  /*44aa0*/  STG.E.128 desc[UR6][R28.64], R20 ;  /* 0x000000141c007986 */ /* 0x0003e2000c101d06 */
[----:B0-----:R-:W-:-:S03]  /*44ab0*/  IMAD R3, R18, 0x4, R3 ;  /* 0x0000000412037824 */ /* 0x001fc600078e0203 */
[----:B------:R1:W-:Y:S04]  /*44ac0*/  STG.E.128 desc[UR6][R38.64], R32 ;  /* 0x0000002026007986 */ /* 0x0003e8000c101d06 */
[----:B------:R1:W-:Y:S01]  /*44ad0*/  STG.E.128 desc[UR6][R128.64], R40 ;  /* 0x0000002880007986 */ /* 0x0003e2000c101d06 */
[----:B------:R-:W-:-:S13]  /*44ae0*/  ISETP.GE.AND P0, PT, R3, R19, PT ;  /* 0x000000130300720c */ /* 0x000fda0003f06270 */
[----:B------:R-:W-:Y:S05]  /*44af0*/  @!P0 BRA `(.L_x_23986) ;  /* 0xfffffbcc00408947 */ /* 0x000fea000383ffff */
[----:B------:R-:W-:Y:S05]  /*44b00*/  EXIT ;  /* 0x000000000000794d */ /* 0x000fea0003800000 */
.L_x_23985:
        /* <DEDUP_REMOVED lines=8> */
.L_x_23988:
[----:B------:R-:W-:Y:S05]  /*44b90*/  BSYNC B0 ;  /* 0x0000000000007941 */ /* 0x000fea0003800000 */
.L_x_23987:
        /* <DEDUP_REMOVED lines=9> */
.L_x_23989:
[----:B------:R-:W-:Y:S02]  /*44c30*/  IMAD.MOV.U32 R129, RZ, RZ, 0x4 ;  /* 0x00000004ff817424 */ /* 0x000fe400078e00ff */
[----:B------:R-:W-:Y:S01]  /*44c40*/  FADD.FTZ R130, R130, R43 ;  /* 0x0000002b82827221 */ /* 0x000fe20000010000 */
[----:B------:R-:W-:-:S04]  /*44c50*/  MOV R43, 0xffffffff ;  /* 0xffffffff002b7802 */ /* 0x000fc80000000f00 */
[----:B------:R-:W-:-:S07]  /*44c60*/  MOV R134, R130 ;  /* 0x0000008200867202 */ /* 0x000fce0000000f00 */
[----:B------:R-:W-:Y:S05]  /*44c70*/  WARPSYNC.COLLECTIVE R43, `(.L_x_23990) ;  /* 0x000000002b087348 */ /* 0x000fea0003c00000 */
[----:B------:R0:W1:Y:S02]  /*44c80*/  SHFL.BFLY P0, R43, R134, R129, R128 ;  /* 0x0c000081862b7389 */ /* 0x0000640000000080 */
[----:B01----:R-:W-:Y:S05]  /*44c90*/  ENDCOLLECTIVE ;  /* 0x000000000000791b */ /* 0x003fea0003800000 */
.L_x_23990:
[----:B------:R-:W-:Y:S02]  /*44ca0*/  HFMA2 R129, -RZ, RZ, 0, 4.76837158203125e-07 ;  /* 0x00000008ff817431 */ /* 0x000fe400000001ff */
[----:B------:R-:W-:Y:S01]  /*44cb0*/  FADD.FTZ R130, R130, R43 ;  /* 0x0000002b82827221 */ /* 0x000fe20000010000 */
[----:B------:R-:W-:-:S03]  /*44cc0*/  IMAD.MOV.U32 R43, RZ, RZ, -0x1 ;  /* 0xffffffffff2b7424 */ /* 0x000fc600078e00ff */
[----:B------:R-:W-:-:S07]  /*44cd0*/  IMAD.MOV.U32 R134, RZ, RZ, R130 ;  /* 0x000000ffff867224 */ /* 0x000fce00078e0082 */
[----:B------:R-:W-:Y:S05]  /*44ce0*/  WARPSYNC.COLLECTIVE R43, `(.L_x_23991) ;  /* 0x000000002b087348 */ /* 0x000fea0003c00000 */
[----:B------:R0:W1:Y:S02]  /*44cf0*/  SHFL.BFLY P0, R43, R134, R129, R128 ;  /* 0x0c000081862b7389 */ /* 0x0000640000000080 */
[----:B01----:R-:W-:Y:S05]  /*44d00*/  ENDCOLLECTIVE ;  /* 0x000000000000791b */ /* 0x003fea0003800000 */
.L_x_23991:
[----:B------:R-:W-:Y:S02]  /*44d10*/  IMAD.MOV.U32 R129, RZ, RZ, 0x10 ;  /* 0x00000010ff817424 */ /* 0x000fe400078e00ff */
[----:B------:R-:W-:Y:S01]  /*44d20*/  FADD.FTZ R130, R130, R43 ;  /* 0x0000002b82827221 */ /* 0x000fe20000010000 */
[----:B------:R-:W-:-:S04]  /*44d30*/  MOV R43, 0xffffffff ;  /* 0xffffffff002b7802 */ /* 0x000fc80000000f00 */
[----:B------:R-:W-:-:S07]  /*44d40*/  MOV R134, R130 ;  /* 0x0000008200867202 */ /* 0x000fce0000000f00 */
[----:B------:R-:W-:Y:S05]  /*44d50*/  WARPSYNC.COLLECTIVE R43, `(.L_x_23992) ;  /* 0x000000002b087348 */ /* 0x000fea0003c00000 */
[----:B------:R0:W1:Y:S02]  /*44d60*/  SHFL.BFLY P0, R43, R134, R129, R128 ;  /* 0x0c000081862b7389 */ /* 0x0000640000000080 */
[----:B01----:R-:W-:Y:S05]  /*44d70*/  ENDCOLLECTIVE ;  /* 0x000000000000791b */ /* 0x003fea0003800000 */
.L_x_23992:
        /* <DEDUP_REMOVED lines=169> */
.L_x_23993:
[----:B------:R-:W-:Y:S02]  /*45810*/  HFMA2 R129, -RZ, RZ, 0, 1.1920928955078125e-07 ;  /* 0x00000002ff817431 */ /* 0x000fe400000001ff */
[----:B------:R-:W-:Y:S01]  /*45820*/  FADD.FTZ R130, R130, R43 ;  /* 0x0000002b82827221 */ /* 0x000fe20000010000 */
[----:B------:R-:W-:-:S03]  /*45830*/  IMAD.MOV.U32 R43, RZ, RZ, -0x1 ;  /* 0xffffffffff2b7424 */ /* 0x000fc600078e00ff */
[----:B------:R-:W-:-:S07]  /*45840*/  IMAD.MOV.U32 R134, RZ, RZ, R130 ;  /* 0x000000ffff867224 */ /* 0x000fce00078e0082 */
[----:B------:R-:W-:Y:S05]  /*45850*/  WARPSYNC.COLLECTIVE R43, `(.L_x_23994) ;  /* 0x000000002b087348 */ /* 0x000fea0003c00000 */
[----:B------:R0:W1:Y:S02]  /*45860*/  SHFL.BFLY P0, R43, R134, R129, R128 ;  /* 0x0c000081862b7389 */ /* 0x0000640000000080 */
[----:B01----:R-:W-:Y:S05]  /*45870*/  ENDCOLLECTIVE ;  /* 0x000000000000791b */ /* 0x003fea0003800000 */
.L_x_23994:
[----:B------:R-:W-:Y:S02]  /*45880*/  IMAD.MOV.U32 R129, RZ, RZ, 0x4 ;  /* 0x00000004ff817424 */ /* 0x000fe400078e00ff */
[----:B------:R-:W-:Y:S01]  /*45890*/  FADD.FTZ R130, R130, R43 ;  /* 0x0000002b82827221 */ /* 0x000fe20000010000 */
[----:B------:R-:W-:-:S04]  /*458a0*/  MOV R43, 0xffffffff ;  /* 0xffffffff002b7802 */ /* 0x000fc80000000f00 */
[----:B------:R-:W-:-:S07]  /*458b0*/  MOV R134, R130 ;  /* 0x0000008200867202 */ /* 0x000fce0000000f00 */
[----:B------:R-:W-:Y:S05]  /*458c0*/  WARPSYNC.COLLECTIVE R43, `(.L_x_23995) ;  /* 0x000000002b087348 */ /* 0x000fea0003c00000 */
[----:B------:R0:W1:Y:S02]  /*458d0*/  SHFL.BFLY P0, R43, R134, R129, R128 ;  /* 0x0c000081862b7389 */ /* 0x0000640000000080 */
[----:B01----:R-:W-:Y:S05]  /*458e0*/  ENDCOLLECTIVE ;  /* 0x000000000000791b */ /* 0x003fea0003800000 */
.L_x_23995:
[----:B------:R-:W-:Y:S02]  /*458f0*/  HFMA2 R129, -RZ, RZ, 0, 4.76837158203125e-07 ;  /* 0x00000008ff817431 */ /* 0x000fe400000001ff */
[----:B------:R-:W-:Y:S01]  /*45900*/  FADD.FTZ R130, R130, R43 ;  /* 0x0000002b82827221 */ /* 0x000fe20000010000 */
[----:B------:R-:W-:-:S03]  /*45910*/  IMAD.MOV.U32 R43, RZ, RZ, -0x1 ;  /* 0xffffffffff2b7424 */ /* 0x000fc600078e00ff */
[----:B------:R-:W-:-:S07]  /*45920*/  IMAD.MOV.U32 R134, RZ, RZ, R130 ;  /* 0x000000ffff867224 */ /* 0x000fce00078e0082 */
[----:B------:R-:W-:Y:S05]  /*45930*/  WARPSYNC.COLLECTIVE R43, `(.L_x_23996) ;  /* 0x000000002b087348 */ /* 0x000fea0003c00000 */
[----:B------:R0:W1:Y:S02]  /*45940*/  SHFL.BFLY P0, R43, R134, R129, R128 ;  /* 0x0c000081862b7389 */ /* 0x0000640000000080 */
[----:B01----:R-:W-:Y:S05]  /*45950*/  ENDCOLLECTIVE ;  /* 0x000000000000791b */ /* 0x003fea0003800000 */
.L_x_23996:
[----:B------:R-:W-:Y:S02]  /*45960*/  IMAD.MOV.U32 R129, RZ, RZ, 0x10 ;  /* 0x00000010ff817424 */ /* 0x000fe400078e00ff */
[----:B------:R-:W-:Y:S01]  /*45970*/  FADD.FTZ R130, R130, R43 ;  /* 0x0000002b82827221 */ /* 0x000fe20000010000 */
[----:B------:R-:W-:-:S04]  /*45980*/  MOV R43, 0xffffffff ;  /* 0xffffffff002b7802 */ /* 0x000fc80000000f00 */
[----:B------:R-:W-:-:S07]  /*45990*/  MOV R134, R130 ;  /* 0x0000008200867202 */ /* 0x000fce0000000f00 */
[----:B------:R-:W-:Y:S05]  /*459a0*/  WARPSYNC.COLLECTIVE R43, `(.L_x_23997) ;  /* 0x000000002b087348 */ /* 0x000fea0003c00000 */
[----:B------:R0:W1:Y:S02]  /*459b0*/  SHFL.BFLY P0, R43, R134, R129, R128 ;  /* 0x0c000081862b7389 */ /* 0x0000640000000080 */
[----:B01----:R-:W-:Y:S05]  /*459c0*/  ENDCOLLECTIVE ;  /* 0x000000000000791b */ /* 0x003fea0003800000 */
.L_x_23997:
[----:B------:R-:W-:Y:S05]  /*459d0*/  BRA `(.L_x_23998) ;  /* 0xffffffd400ac7947 */ /* 0x000fea000383ffff */
.L_x_23999:
        /* <DEDUP_REMOVED lines=10> */
.L_x_88461:


//--------------------- .text._ZN10layer_norm13ln_fwd_kernelINS_13Kernel_traitsIf13__nv_bfloat16S2_S2_fjLj2560ELj1ELj4ELj1ELj16ENS_18Kernel_traits_baseILj2560EfS2_S2_S2_fjLj128EEEEELb1ELb1ELb1ELb0EEEvNS_9FwdParamsE --------------------------
	.section	.text._ZN10layer_norm13ln_fwd_kernelINS_13Kernel_traitsIf13__nv_bfloat16S2_S2_fjLj2560ELj1ELj4ELj1ELj16ENS_18Kernel_traits_baseILj2560EfS2_S2_S2_fjLj128EEEEELb1ELb1ELb1ELb0EEEvNS_9FwdParamsE,"ax",@progbits
	.align	128
        .global         _ZN10layer_norm13ln_fwd_kernelINS_13Kernel_traitsIf13__nv_bfloat16S2_S2_fjLj2560ELj1ELj4ELj1ELj16ENS_18Kernel_traits_baseILj2560EfS2_S2_S2_fjLj128EEEEELb1ELb1ELb1ELb0EEEvNS_9FwdParamsE
        .type           _ZN10layer_norm13ln_fwd_kernelINS_13Kernel_traitsIf13__nv_bfloat16S2_S2_fjLj2560ELj1ELj4ELj1ELj16ENS_18Kernel_traits_baseILj2560EfS2_S2_S2_fjLj128EEEEELb1ELb1ELb1ELb0EEEvNS_9FwdParamsE,@function
        .size           _ZN10layer_norm13ln_fwd_kernelINS_13Kernel_traitsIf13__nv_bfloat16S2_S2_fjLj2560ELj1ELj4ELj1ELj16ENS_18Kernel_traits_baseILj2560EfS2_S2_S2_fjLj128EEEEELb1ELb1ELb1ELb0EEEvNS_9FwdParamsE,(.L_x_88462 - _ZN10layer_norm13ln_fwd_kernelINS_13Kernel_traitsIf13__nv_bfloat16S2_S2_fjLj2560ELj1ELj4ELj1ELj16ENS_18Kernel_traits_baseILj2560EfS2_S2_S2_fjLj128EEEEELb1ELb1ELb1ELb0EEEvNS_9FwdParamsE)
        .other          _ZN10layer_norm13ln_fwd_kernelINS_13Kernel_traitsIf13__nv_bfloat16S2_S2_fjLj2560ELj1ELj4ELj1ELj16ENS_18Kernel_traits_baseILj2560EfS2_S2_S2_fjLj128EEEEELb1ELb1ELb1ELb0EEEvNS_9FwdParamsE,@"STO_CUDA_ENTRY STV_DEFAULT"
_ZN10layer_norm13ln_fwd_kernelINS_13Kernel_traitsIf13__nv_bfloat16S2_S2_fjLj2560ELj1ELj4ELj1ELj16ENS_18Kernel_traits_baseILj2560EfS2_S2_S2_fjLj128EEEEELb1ELb1ELb1ELb0EEEvNS_9FwdParamsE:
.text._ZN10layer_norm13ln_fwd_kernelINS_13Kernel_traitsIf13__nv_bfloat16S2_S2_fjLj2560ELj1ELj4ELj1ELj16ENS_18Kernel_traits_baseILj2560EfS2_S2_S2_fjLj128EEEEELb1ELb1ELb1ELb0EEEvNS_9FwdParamsE:
        /* <DEDUP_REMOVED lines=38> */
[----:B------:R-:W4:Y:S01]  /*0260*/  LDL.64 R26, [R1+0x198] ;  /* 0x00019800011a7983 */ /* 0x000f220000100a00 */
[C---:B------:R-:W-:Y:S01]  /*0270*/  ISETP.GE.U32.AND P1, PT, R0.reuse, 0x40, PT ;  /* 0x000000400000780c */ /* 0x040fe20003f26070 */
[----:B------:R-:W1:Y:S01]  /*0280*/  @P0 LDC.64 R14, c[0x0][0x438] ;  /* 0x00010e00ff0e0b82 */ /* 0x000e620000000a00 */
[----:B------:R-:W-:-:S07]  /*0290*/  ISETP.GE.U32.AND P2, PT, R0, 0x60, PT ;  /* 0x000000600000780c */ /* 0x000fce0003f46070 */
[----:B------:R-:W1:Y:S01]  /*02a0*/  @P0 LDC.64 R16, c[0x0][0x3e8] ;  /* 0x0000fa00ff100b82 */ /* 0x000e620000000a00 */
[----:B0-----:R-:W-:-:S07]  /*02b0*/  @P0 IMAD.WIDE.U32 R12, R4, 0x20, R12 ;  /* 0x00000020040c0825 */ /* 0x001fce00078e000c */
[----:B------:R-:W0:Y:S08]  /*02c0*/  @P1 LDC.64 R18, c[0x0][0x3d0] ;  /* 0x0000f400ff121b82 */ /* 0x000e300000000a00 */
[----:B------:R-:W0:Y:S08]  /*02d0*/  @P1 LDC.64 R8, c[0x0][0x438] ;  /* 0x00010e00ff081b82 */ /* 0x000e300000000a00 */
[----:B------:R-:W4:Y:S01]  /*02e0*/  @P1 LDC.64 R10, c[0x0][0x3e8] ;  /* 0x0000fa00ff0a1b82 */ /* 0x000f220000000a00 */
[----:B--2---:R-:W2:Y:S04]  /*02f0*/  @P0 LDG.E.128 R28, desc[UR6][R12.64] ;  /* 0x000000060c1c0981 */ /* 0x004ea8000c1e1d00 */
[----:B---3--:R-:W3:Y:S01]  /*0300*/  @P0 LDG.E.128 R20, desc[UR6][R12.64+0x10] ;  /* 0x000010060c140981 */ /* 0x008ee2000c1e1d00 */
[----:B-1----:R-:W-:-:S04]  /*0310*/  @P0 IMAD.WIDE.U32 R14, R4, 0x20, R14 ;  /* 0x00000020040e0825 */ /* 0x002fc800078e000e */
[C---:B------:R-:W-:Y:S01]  /*0320*/  @P0 IMAD.WIDE.U32 R16, R4.reuse, 0x20, R16 ;  /* 0x0000002004100825 */ /* 0x040fe200078e0010 */
[----:B--2---:R1:W-:Y:S04]  /*0330*/  @P0 STL.64 [R1+0x1c0], R28 ;  /* 0x0001c01c01000387 */ /* 0x0043e80000100a00 */
[----:B------:R2:W-:Y:S04]  /*0340*/  @P0 STL.64 [R1+0x1c8], R30 ;  /* 0x0001c81e01000387 */ /* 0x0005e80000100a00 */
[----:B------:R-:W4:Y:S04]  /*0350*/  LDL.64 R40, [R1+0x170] ;  /* 0x0001700001287983 */ /* 0x000f280000100a00 */
[----:B-1----:R-:W4:Y:S04]  /*0360*/  LDL.64 R28, [R1+0x180] ;  /* 0x00018000011c7983 */ /* 0x002f280000100a00 */
[----:B--2---:R-:W2:Y:S04]  /*0370*/  LDL.64 R30, [R1+0x188] ;  /* 0x00018800011e7983 */ /* 0x004ea80000100a00 */
[----:B------:R-:W2:Y:S04]  /*0380*/  LDL.64 R42, [R1+0x178] ;  /* 0x00017800012a7983 */ /* 0x000ea80000100a00 */
[----:B---3--:R1:W-:Y:S01]  /*0390*/  @P0 STL.64 [R1+0x1b0], R20 ;  /* 0x0001b01401000387 */ /* 0x0083e20000100a00 */
[----:B------:R-:W-:-:S03]  /*03a0*/  @P0 LOP3.LUT R4, R4, 0x20, RZ, 0xfc, !PT ;  /* 0x0000002004040812 */ /* 0x000fc600078efcff */
[----:B------:R-:W5:Y:S04]  /*03b0*/  @P0 LD.E.128 R224, desc[UR6][R14.64] ;  /* 0x000000060ee00980 */ /* 0x000f68000c101d00 */
[----:B------:R3:W5:Y:S01]  /*03c0*/  @P0 LD.E.128 R228, desc[UR6][R14.64+0x10] ;  /* 0x000010060ee40980 */ /* 0x000762000c101d00 */
[----:B-1----:R-:W1:Y:S01]  /*03d0*/  @P2 LDC.64 R20, c[0x0][0x3d0] ;  /* 0x0000f400ff142b82 */ /* 0x002e620000000a00 */
[C---:B0-----:R-:W-:Y:S02]  /*03e0*/  @P1 IMAD.WIDE.U32 R18, R4.reuse, 0x20, R18 ;  /* 0x0000002004121825 */ /* 0x041fe400078e0012 */
[----:B------:R-:W5:Y:S02]  /*03f0*/  @P0 LDG.E.128 R200, desc[UR6][R16.64] ;  /* 0x0000000610c80981 */ /* 0x000f64000c1e1d00 */
[----:B------:R-:W-:-:S02]  /*0400*/  @P1 IMAD.WIDE.U32 R12, R4, 0x20, R8 ;  /* 0x00000020040c1825 */ /* 0x000fc400078e0008 */
[----:B----4-:R-:W4:Y:S02]  /*0410*/  @P1 LDG.E.128 R32, desc[UR6][R18.64] ;  /* 0x0000000612201981 */ /* 0x010f24000c1e1d00 */
[C---:B---3--:R-:W-:Y:S02]  /*0420*/  @P1 IMAD.WIDE.U32 R14, R4.reuse, 0x20, R10 ;  /* 0x00000020040e1825 */ /* 0x048fe400078e000a */
[----:B------:R-:W3:Y:S02]  /*0430*/  @P1 LDG.E.128 R24, desc[UR6][R18.64+0x10] ;  /* 0x0000100612181981 */ /* 0x000ee4000c1e1d00 */
[----:B------:R-:W-:Y:S02]  /*0440*/  @P1 VIADD R4, R4, 0x20 ;  /* 0x0000002004041836 */ /* 0x000fe40000000000 */
[----:B------:R0:W-:Y:S04]  /*0450*/  @P0 STL.64 [R1+0x1b8], R22 ;  /* 0x0001b81601000387 */ /* 0x0001e80000100a00 */
[----:B------:R-:W3:Y:S04]  /*0460*/  LDL.64 R36, [R1+0x160] ;  /* 0x0001600001247983 */ /* 0x000ee80000100a00 */
[----:B------:R-:W3:Y:S01]  /*0470*/  LDL.64 R38, [R1+0x168] ;  /* 0x0001680001267983 */ /* 0x000ee20000100a00 */
[----:B-1----:R-:W-:-:S03]  /*0480*/  @P2 IMAD.WIDE.U32 R20, R4, 0x20, R20 ;  /* 0x0000002004142825 */ /* 0x002fc600078e0014 */
[----:B------:R-:W5:Y:S01]  /*0490*/  @P0 LDG.E.128 R196, desc[UR6][R16.64+0x10] ;  /* 0x0000100610c40981 */ /* 0x000f62000c1e1d00 */
[----:B0-----:R-:W0:Y:S03]  /*04a0*/  @P2 LDC.64 R22, c[0x0][0x438] ;  /* 0x00010e00ff162b82 */ /* 0x001e260000000a00 */
[----:B------:R-:W5:Y:S04]  /*04b0*/  @P1 LDG.E.128 R192, desc[UR6][R14.64] ;  /* 0x000000060ec01981 */ /* 0x000f68000c1e1d00 */
[----:B------:R-:W5:Y:S04]  /*04c0*/  @P1 LDG.E.128 R188, desc[UR6][R14.64+0x10] ;  /* 0x000010060ebc1981 */ /* 0x000f68000c1e1d00 */
[----:B------:R-:W5:Y:S04]  /*04d0*/  @P1 LD.E.128 R232, desc[UR6][R12.64] ;  /* 0x000000060ce81980 */ /* 0x000f68000c101d00 */
[----:B------:R1:W5:Y:S04]  /*04e0*/  @P1 LD.E.128 R236, desc[UR6][R12.64+0x10] ;  /* 0x000010060cec1980 */ /* 0x000368000c101d00 */
[----:B--2---:R-:W2:Y:S04]  /*04f0*/  @P2 LDG.E.128 R28, desc[UR6][R20.64] ;  /* 0x00000006141c2981 */ /* 0x004ea8000c1e1d00 */
[----:B----4-:R4:W-:Y:S04]  /*0500*/  @P1 STL.64 [R1+0x1a0], R32 ;  /* 0x0001a02001001387 */ /* 0x0109e80000100a00 */
[----:B------:R1:W-:Y:S04]  /*0510*/  @P1 STL.64 [R1+0x1a8], R34 ;  /* 0x0001a82201001387 */ /* 0x0003e80000100a00 */
[----:B------:R0:W2:Y:S04]  /*0520*/  @P2 LDG.E.128 R40, desc[UR6][R20.64+0x10] ;  /* 0x0000100614282981 */ /* 0x0000a8000c1e1d00 */
[----:B----4-:R-:W4:Y:S04]  /*0530*/  LDL.64 R32, [R1+0x150] ;  /* 0x0001500001207983 */ /* 0x010f280000100a00 */
[----:B-1----:R-:W4:Y:S04]  /*0540*/  LDL.64 R34, [R1+0x158] ;  /* 0x0001580001227983 */ /* 0x002f280000100a00 */
[----:B---3--:R1:W-:Y:S04]  /*0550*/  @P1 STL.64 [R1+0x190], R24 ;  /* 0x0001901801001387 */ /* 0x0083e80000100a00 */
[----:B------:R-:W-:Y:S01]  /*0560*/  @P1 STL.64 [R1+0x198], R26 ;  /* 0x0001981a01001387 */ /* 0x000fe20000100a00 */
[----:B------:R-:W-:Y:S01]  /*0570*/  ISETP.GE.U32.AND P0, PT, R0, 0x80, PT ;  /* 0x000000800000780c */ /* 0x000fe20003f06070 */
[----:B-1----:R-:W1:-:S12]  /*0580*/  @P2 LDC.64 R24, c[0x0][0x3e8] ;  /* 0x0000fa00ff182b82 */ /* 0x002e580000000a00 */
[----:B------:R-:W3:Y:S08]  /*0590*/  @P0 LDC.64 R8, c[0x0][0x3d0] ;  /* 0x0000f400ff080b82 */ /* 0x000ef00000000a00 */
[----:B------:R-:W3:Y:S01]  /*05a0*/  @P0 LDC.64 R10, c[0x0][0x438] ;  /* 0x00010e00ff0a0b82 */ /* 0x000ee20000000a00 */
[----:B--2---:R2:W-:Y:S01]  /*05b0*/  @P2 STL.64 [R1+0x180], R28 ;  /* 0x0001801c01002387 */ /* 0x0045e20000100a00 */
[----:B0-----:R-:W-:Y:S01]  /*05c0*/  @P2 IMAD.WIDE.U32 R22, R4, 0x20, R22 ;  /* 0x0000002004162825 */ /* 0x001fe200078e0016 */
[----:B------:R-:W-:-:S05]  /*05d0*/  ISETP.GE.U32.AND P1, PT, R0, 0xa0, PT ;  /* 0x000000a00000780c */ /* 0x000fca0003f26070 */
[----:B------:R-:W0:Y:S01]  /*05e0*/  @P0 LDC.64 R12, c[0x0][0x3e8] ;  /* 0x0000fa00ff0c0b82 */ /* 0x000e220000000a00 */
[----:B------:R3:W-:Y:S01]  /*05f0*/  @P2 STL.64 [R1+0x188], R30 ;  /* 0x0001881e01002387 */ /* 0x0007e20000100a00 */
[----:B-1----:R-:W-:-:S03]  /*0600*/  @P2 IMAD.WIDE.U32 R24, R4, 0x20, R24 ;  /* 0x0000002004182825 */ /* 0x002fc600078e0018 */
[----:B------:R-:W4:Y:S04]  /*0610*/  LDL.64 R44, [R1+0x20] ;  /* 0x00002000012c7983 */ /* 0x000f280000100a00 */
[----:B--2---:R-:W2:Y:S01]  /*0620*/  LDL.64 R28, [R1] ;  /* 0x00000000011c7983 */ /* 0x004ea20000100a00 */
[----:B------:R-:W1:Y:S03]  /*0630*/  @P1 LDC.64 R26, c[0x0][0x3e8] ;  /* 0x0000fa00ff1a1b82 */ /* 0x000e660000000a00 */
[----:B---3--:R-:W2:Y:S01]  /*0640*/  LDL.64 R30, [R1+0x8] ;  /* 0x00000800011e7983 */ /* 0x008ea20000100a00 */
[----:B------:R-:W-:-:S03]  /*0650*/  @P2 IADD3 R4, PT, PT, R4, 0x20, RZ ;  /* 0x0000002004042810 */ /* 0x000fc60007ffe0ff */
[----:B------:R-:W3:Y:S02]  /*0660*/  LDL.64 R46, [R1+0x28] ;  /* 0x00002800012e7983 */ /* 0x000ee40000100a00 */
[C---:B------:R-:W-:Y:S01]  /*0670*/  @P0 IMAD.WIDE.U32 R14, R4.reuse, 0x20, R8 ;  /* 0x00000020040e0825 */ /* 0x040fe200078e0008 */
[----:B------:R-:W1:Y:S01]  /*0680*/  @P1 LDC.64 R20, c[0x0][0x438] ;  /* 0x00010e00ff141b82 */ /* 0x000e620000000a00 */
[----:B------:R-:W3:Y:S02]  /*0690*/  LDL.64 R48, [R1+0x10] ;  /* 0x0000100001307983 */ /* 0x000ee40000100a00 */
[C---:B------:R-:W-:Y:S02]  /*06a0*/  @P0 IMAD.WIDE.U32 R16, R4.reuse, 0x20, R10 ;  /* 0x0000002004100825 */ /* 0x040fe400078e000a */
[----:B------:R-:W3:Y:S03]  /*06b0*/  @P0 LDG.E.128 R36, desc[UR6][R14.64] ;  /* 0x000000060e240981 */ /* 0x000ee6000c1e1d00 */
[----:B------:R-:W1:Y:S01]  /*06c0*/  @P1 LDC.64 R18, c[0x0][0x3d0] ;  /* 0x0000f400ff121b82 */ /* 0x000e620000000a00 */
[----:B------:R-:W3:Y:S04]  /*06d0*/  LDL.64 R50, [R1+0x18] ;  /* 0x0000180001327983 */ /* 0x000ee80000100a00 */
[----:B------:R-:W3:Y:S04]  /*06e0*/  LDL.64 R52, [R1+0x130] ;  /* 0x0001300001347983 */ /* 0x000ee80000100a00 */
[----:B------:R-:W3:Y:S04]  /*06f0*/  LDL.64 R54, [R1+0x138] ;  /* 0x0001380001367983 */ /* 0x000ee80000100a00 */
[----:B----4-:R-:W4:Y:S04]  /*0700*/  @P0 LDG.E.128 R32, desc[UR6][R14.64+0x10] ;  /* 0x000010060e200981 */ /* 0x010f28000c1e1d00 */
[----:B------:R-:W4:Y:S04]  /*0710*/  LDL.64 R56, [R1+0x140] ;  /* 0x0001400001387983 */ /* 0x000f280000100a00 */
[----:B------:R-:W4:Y:S04]  /*0720*/  LDL.64 R58, [R1+0x148] ;  /* 0x00014800013a7983 */ /* 0x000f280000100a00 */
[----:B------:R-:W5:Y:S04]  /*0730*/  @P2 LD.E.128 R240, desc[UR6][R22.64] ;  /* 0x0000000616f02980 */ /* 0x000f68000c101d00 */
[----:B------:R-:W5:Y:S04]  /*0740*/  @P2 LD.E.128 R244, desc[UR6][R22.64+0x10] ;  /* 0x0000100616f42980 */ /* 0x000f68000c101d00 */
[----:B------:R-:W5:Y:S04]  /*0750*/  @P2 LDG.E.128 R184, desc[UR6][R24.64] ;  /* 0x0000000618b82981 */ /* 0x000f68000c1e1d00 */
[----:B------:R-:W5:Y:S04]  /*0760*/  @P2 LDG.E.128 R180, desc[UR6][R24.64+0x10] ;  /* 0x0000100618b42981 */ /* 0x000f68000c1e1d00 */
[----:B--2---:R-:W2:Y:S04]  /*0770*/  @P0 LD.E.128 R28, desc[UR6][R16.64+0x10] ;  /* 0x00001006101c0980 */ /* 0x004ea8000c101d00 */
[----:B------:R1:W-:Y:S04]  /*0780*/  @P2 STL.64 [R1+0x170], R40 ;  /* 0x0001702801002387 */ /* 0x0003e80000100a00 */
[----:B------:R1:W-:Y:S01]  /*0790*/  @P2 STL.64 [R1+0x178], R42 ;  /* 0x0001782a01002387 */ /* 0x0003e20000100a00 */
[----:B0-----:R-:W-:-:S03]  /*07a0*/  @P0 IMAD.WIDE.U32 R12, R4, 0x20, R12 ;  /* 0x00000020040c0825 */ /* 0x001fc600078e000c */
[----:B------:R0:W5:Y:S04]  /*07b0*/  @P0 LD.E.128 R248, desc[UR6][R16.64] ;  /* 0x0000000610f80980 */ /* 0x000168000c101d00 */
[----:B-1----:R-:W2:Y:S04]  /*07c0*/  LDL.64 R40, [R1+0x120] ;  /* 0x0001200001287983 */ /* 0x002ea80000100a00 */
[----:B------:R-:W2:Y:S04]  /*07d0*/  LDL.64 R42, [R1+0x128] ;  /* 0x00012800012a7983 */ /* 0x000ea80000100a00 */
[----:B---3--:R1:W-:Y:S04]  /*07e0*/  @P0 STL.64 [R1+0x160], R36 ;  /* 0x0001602401000387 */ /* 0x0083e80000100a00 */
[----:B------:R3:W-:Y:S01]  /*07f0*/  @P0 STL.64 [R1+0x168], R38 ;  /* 0x0001682601000387 */ /* 0x0007e20000100a00 */
[----:B------:R-:W-:Y:S01]  /*0800*/  ISETP.GE.U32.AND P2, PT, R0, 0xc0, PT ;  /* 0x000000c00000780c */ /* 0x000fe20003f46070 */
[----:B------:R-:W-:-:S02]  /*0810*/  @P0 VIADD R4, R4, 0x20 ;  /* 0x0000002004040836 */ /* 0x000fc40000000000 */
[----:B------:R-:W5:Y:S04]  /*0820*/  @P0 LDG.E.128 R176, desc[UR6][R12.64] ;  /* 0x000000060cb00981 */ /* 0x000f68000c1e1d00 */
[----:B-1----:R-:W2:Y:S04]  /*0830*/  LDL.64 R36, [R1+0x110] ;  /* 0x0001100001247983 */ /* 0x002ea80000100a00 */
[----:B---3--:R-:W3:Y:S02]  /*0840*/  LDL.64 R38, [R1+0x118] ;  /* 0x0001180001267983 */ /* 0x008ee40000100a00 */
[----:B------:R-:W1:Y:S02]  /*0850*/  @P2 LDC.64 R8, c[0x0][0x3d0] ;  /* 0x0000f400ff082b82 */ /* 0x000e640000000a00 */
[----:B----4-:R4:W-:Y:S04]  /*0860*/  @P0 STL.64 [R1+0x150], R32 ;  /* 0x0001502001000387 */ /* 0x0109e80000100a00 */
[----:B------:R0:W-:Y:S02]  /*0870*/  @P0 STL.64 [R1+0x158], R34 ;  /* 0x0001582201000387 */ /* 0x0001e40000100a00 */
[----:B------:R-:W1:Y:S02]  /*0880*/  @P2 LDC.64 R10, c[0x0][0x438] ;  /* 0x00010e00ff0a2b82 */ /* 0x000e640000000a00 */
[----:B------:R1:W5:Y:S04]  /*0890*/  @P0 LDG.E.128 R172, desc[UR6][R12.64+0x10] ;  /* 0x000010060cac0981 */ /* 0x000368000c1e1d00 */
[----:B----4-:R-:W4:Y:S02]  /*08a0*/  LDL.64 R32, [R1+0x30] ;  /* 0x0000300001207983 */ /* 0x010f240000100a00 */
[----:B0-----:R-:W0:Y:S02]  /*08b0*/  @P2 LDC.64 R16, c[0x0][0x3e8] ;  /* 0x0000fa00ff102b82 */ /* 0x001e240000000a00 */
[----:B------:R-:W4:Y:S04]  /*08c0*/  LDL.64 R34, [R1+0x38] ;  /* 0x0000380001227983 */ /* 0x000f280000100a00 */
[----:B--2---:R2:W-:Y:S04]  /*08d0*/  @P0 STL.64 [R1], R28 ;  /* 0x0000001c01000387 */ /* 0x0045e80000100a00 */
[----:B------:R1:W-:Y:S01]  /*08e0*/  @P0 STL.64 [R1+0x8], R30 ;  /* 0x0000081e01000387 */ /* 0x0003e20000100a00 */
[----:B------:R-:W-:-:S03]  /*08f0*/  @P1 IMAD.WIDE.U32 R26, R4, 0x20, R26 ;  /* 0x00000020041a1825 */ /* 0x000fc600078e001a */
[----:B------:R-:W4:Y:S04]  /*0900*/  LDL.64 R24, [R1+0x60] ;  /* 0x0000600001187983 */ /* 0x000f280000100a00 */
[----:B--2---:R-:W2:Y:S04]  /*0910*/  LDL.64 R28, [R1+0x40] ;  /* 0x00004000011c7983 */ /* 0x004ea80000100a00 */
[----:B-1----:R-:W2:Y:S04]  /*0920*/  LDL.64 R30, [R1+0x48] ;  /* 0x00004800011e7983 */ /* 0x002ea80000100a00 */
[----:B------:R-:W5:Y:S04]  /*0930*/  @P1 LDG.E.128 R168, desc[UR6][R26.64] ;  /* 0x000000061aa81981 */ /* 0x000f68000c1e1d00 */
[----:B------:R-:W5:Y:S01]  /*0940*/  @P1 LDG.E.128 R164, desc[UR6][R26.64+0x10] ;  /* 0x000010061aa41981 */ /* 0x000f62000c1e1d00 */
[----:B------:R-:W-:-:S04]  /*0950*/  @P1 IMAD.WIDE.U32 R20, R4, 0x20, R20 ;  /* 0x0000002004141825 */ /* 0x000fc800078e0014 */
[C---:B------:R-:W-:Y:S01]  /*0960*/  @P1 IMAD.WIDE.U32 R18, R4.reuse, 0x20, R18 ;  /* 0x0000002004121825 */ /* 0x040fe200078e0012 */
[----:B------:R-:W2:Y:S04]  /*0970*/  @P1 LD.E.128 R44, desc[UR6][R20.64+0x10] ;  /* 0x00001006142c1980 */ /* 0x000ea8000c101d00 */
[----:B------:R-:W2:Y:S01]  /*0980*/  LDL.64 R26, [R1+0x68] ;  /* 0x00006800011a7983 */ /* 0x000ea20000100a00 */
[----:B------:R-:W-:-:S03]  /*0990*/  @P1 VIADD R4, R4, 0x20 ;  /* 0x0000002004041836 */ /* 0x000fc60000000000 */
[----:B------:R-:W2:Y:S01]  /*09a0*/  @P1 LD.E.128 R48, desc[UR6][R20.64] ;  /* 0x0000000614301980 */ /* 0x000ea2000c101d00 */
[----:B------:R-:W-:-:S03]  /*09b0*/  @P2 IMAD.WIDE.U32 R12, R4, 0x20, R8 ;  /* 0x00000020040c2825 */ /* 0x000fc600078e0008 */
[----:B------:R-:W2:Y:S04]  /*09c0*/  @P1 LDG.E.128 R52, desc[UR6][R18.64+0x10] ;  /* 0x0000100612341981 */ /* 0x000ea8000c1e1d00 */
[----:B------:R1:W2:Y:S01]  /*09d0*/  @P1 LDG.E.128 R56, desc[UR6][R18.64] ;  /* 0x0000000612381981 */ /* 0x0002a2000c1e1d00 */
[----:B------:R-:W-:-:S03]  /*09e0*/  @P2 IMAD.WIDE.U32 R14, R4, 0x20, R10 ;  /* 0x00000020040e2825 */ /* 0x000fc600078e000a */
[----:B------:R-:W2:Y:S04]  /*09f0*/  @P2 LDG.E.128 R40, desc[UR6][R12.64] ;  /* 0x000000060c282981 */ /* 0x000ea8000c1e1d00 */
[----:B---3--:R-:W3:Y:S01]  /*0a00*/  @P2 LDG.E.128 R36, desc[UR6][R12.64+0x10] ;  /* 0x000010060c242981 */ /* 0x008ee2000c1e1d00 */
[----:B------:R-:W-:-:S03]  /*0a10*/  ISETP.GE.U32.AND P0, PT, R0, 0xe0, PT ;  /* 0x000000e00000780c */ /* 0x000fc60003f06070 */
[----:B------:R-:W3:Y:S04]  /*0a20*/  LDL.64 R96, [R1+0x100] ;  /* 0x0001000001607983 */ /* 0x000ee80000100a00 */
[----:B----4-:R-:W4:Y:S04]  /*0a30*/  @P2 LD.E.128 R32, desc[UR6][R14.64] ;  /* 0x000000060e202980 */ /* 0x010f28000c101d00 */
[----:B------:R-:W4:Y:S02]  /*0a40*/  LDL.64 R98, [R1+0x108] ;  /* 0x0001080001627983 */ /* 0x000f240000100a00 */
[----:B-1----:R-:W1:Y:S01]  /*0a50*/  @P0 LDC.64 R18, c[0x0][0x438] ;  /* 0x00010e00ff120b82 */ /* 0x002e620000000a00 */
[C---:B0-----:R-:W-:Y:S01]  /*0a60*/  @P2 IMAD.WIDE.U32 R16, R4.reuse, 0x20, R16 ;  /* 0x0000002004102825 */ /* 0x041fe200078e0010 */
[----:B------:R-:W4:Y:S04]  /*0a70*/  LDL.64 R64, [R1+0xf0] ;  /* 0x0000f00001407983 */ /* 0x000f280000100a00 */
[----:B------:R-:W4:Y:S04]  /*0a80*/  LDL.64 R66, [R1+0xf8] ;  /* 0x0000f80001427983 */ /* 0x000f280000100a00 */
[----:B------:R-:W3:Y:S04]  /*0a90*/  LDL.64 R60, [R1+0x50] ;  /* 0x00005000013c7983 */ /* 0x000ee80000100a00 */
[----:B------:R-:W3:Y:S04]  /*0aa0*/  LDL.64 R62, [R1+0x58] ;  /* 0x00005800013e7983 */ /* 0x000ee80000100a00 */
[----:B--2---:R0:W2:Y:S01]  /*0ab0*/  @P2 LD.E.128 R28, desc[UR6][R14.64+0x10] ;  /* 0x000010060e1c2980 */ /* 0x0040a2000c101d00 */
[----:B------:R-:W-:Y:S01]  /*0ac0*/  @P2 IADD3 R4, PT, PT, R4, 0x20, RZ ;  /* 0x0000002004042810 */ /* 0x000fe20007ffe0ff */
[----:B------:R-:W0:Y:S02]  /*0ad0*/  @P0 LDC.64 R22, c[0x0][0x3d0] ;  /* 0x0000f400ff160b82 */ /* 0x000e240000000a00 */
[----:B------:R-:W5:Y:S02]  /*0ae0*/  @P2 LDG.E.128 R160, desc[UR6][R16.64] ;  /* 0x0000000610a02981 */ /* 0x000f64000c1e1d00 */
[----:B-1----:R-:W-:-:S02]  /*0af0*/  @P0 IMAD.WIDE.U32 R18, R4, 0x20, R18 ;  /* 0x0000002004120825 */ /* 0x002fc400078e0012 */
[----:B------:R1:W5:Y:S02]  /*0b00*/  @P2 LDG.E.128 R92, desc[UR6][R16.64+0x10] ;  /* 0x00001006105c2981 */ /* 0x000364000c1e1d00 */
[----:B------:R-:W1:Y:S02]  /*0b10*/  @P0 LDC.64 R8, c[0x0][0x3e8] ;  /* 0x0000fa00ff080b82 */ /* 0x000e640000000a00 */
[----:B------:R-:W2:Y:S04]  /*0b20*/  @P0 LD.E.128 R24, desc[UR6][R18.64+0x10] ;  /* 0x0000100612180980 */ /* 0x000ea8000c101d00 */
[----:B------:R-:W-:Y:S04]  /*0b30*/  @P1 STL.64 [R1+0x20], R44 ;  /* 0x0000202c01001387 */ /* 0x000fe80000100a00 */
[----:B------:R-:W-:Y:S04]  /*0b40*/  @P1 STL.64 [R1+0x28], R46 ;  /* 0x0000282e01001387 */ /* 0x000fe80000100a00 */
[----:B------:R-:W-:Y:S04]  /*0b50*/  @P1 STL.64 [R1+0x10], R48 ;  /* 0x0000103001001387 */ /* 0x000fe80000100a00 */
[----:B------:R-:W-:Y:S04]  /*0b60*/  @P1 STL.64 [R1+0x18], R50 ;  /* 0x0000183201001387 */ /* 0x000fe80000100a00 */
[----:B------:R0:W-:Y:S04]  /*0b70*/  @P1 STL.64 [R1+0x130], R52 ;  /* 0x0001303401001387 */ /* 0x0001e80000100a00 */
[----:B------:R-:W-:Y:S04]  /*0b80*/  @P1 STL.64 [R1+0x138], R54 ;  /* 0x0001383601001387 */ /* 0x000fe80000100a00 */
[----:B------:R1:W-:Y:S04]  /*0b90*/  @P1 STL.64 [R1+0x140], R56 ;  /* 0x0001403801001387 */ /* 0x0003e80000100a00 */
[----:B------:R4:W-:Y:S04]  /*0ba0*/  @P1 STL.64 [R1+0x148], R58 ;  /* 0x0001483a01001387 */ /* 0x0009e80000100a00 */
[----:B0-----:R0:W2:Y:S04]  /*0bb0*/  LDL.64 R52, [R1+0xd0] ;  /* 0x0000d00001347983 */ /* 0x0010a80000100a00 */
[----:B-1----:R0:W2:Y:S04]  /*0bc0*/  LDL.64 R56, [R1+0xe0] ;  /* 0x0000e00001387983 */ /* 0x0020a80000100a00 */
[----:B----4-:R0:W4:Y:S04]  /*0bd0*/  LDL.64 R58, [R1+0xe8] ;  /* 0x0000e800013a7983 */ /* 0x0101280000100a00 */
[----:B------:R0:W4:Y:S04]  /*0be0*/  LDL.64 R54, [R1+0xd8] ;  /* 0x0000d80001367983 */ /* 0x0001280000100a00 */
[----:B------:R0:W4:Y:S04]  /*0bf0*/  LDL.64 R48, [R1+0x70] ;  /* 0x0000700001307983 */ /* 0x0001280000100a00 */
[----:B------:R0:W4:Y:S04]  /*0c00*/  LDL.64 R50, [R1+0x78] ;  /* 0x0000780001327983 */ /* 0x0001280000100a00 */
[----:B------:R0:W4:Y:S04]  /*0c10*/  LDL.64 R44, [R1+0x80] ;  /* 0x00008000012c7983 */ /* 0x0001280000100a00 */
[----:B------:R0:W4:Y:S04]  /*0c20*/  LDL.64 R46, [R1+0x88] ;  /* 0x00008800012e7983 */ /* 0x0001280000100a00 */
[----:B------:R1:W-:Y:S04]  /*0c30*/  @P2 STL.64 [R1+0x120], R40 ;  /* 0x0001202801002387 */ /* 0x0003e80000100a00 */
[----:B------:R0:W-:Y:S01]  /*0c40*/  @P2 STL.64 [R1+0x128], R42 ;  /* 0x0001282a01002387 */ /* 0x0001e20000100a00 */
[----:B------:R-:W-:Y:S01]  /*0c50*/  @P0 IMAD.WIDE.U32 R22, R4, 0x20, R22 ;  /* 0x0000002004160825 */ /* 0x000fe200078e0016 */
[----:B------:R-:W-:-:S02]  /*0c60*/  ISETP.GE.U32.AND P1, PT, R0, 0x100, PT ;  /* 0x000001000000780c */ /* 0x000fc40003f26070 */
[----:B---3--:R-:W3:Y:S04]  /*0c70*/  @P0 LD.E.128 R60, desc[UR6][R18.64] ;  /* 0x00000006123c0980 */ /* 0x008ee8000c101d00 */
[----:B-1----:R1:W3:Y:S04]  /*0c80*/  LDL.64 R40, [R1+0xc0] ;  /* 0x0000c00001287983 */ /* 0x0022e80000100a00 */
[----:B0-----:R1:W3:Y:S03]  /*0c90*/  LDL.64 R42, [R1+0xc8] ;  /* 0x0000c800012a7983 */ /* 0x0012e60000100a00 */
[----:B------:R-:W0:Y:S01]  /*0ca0*/  @P1 LDC.64 R10, c[0x0][0x3d0] ;  /* 0x0000f400ff0a1b82 */ /* 0x000e220000000a00 */
[----:B------:R1:W-:Y:S04]  /*0cb0*/  @P2 STL.64 [R1+0x110], R36 ;  /* 0x0001102401002387 */ /* 0x0003e80000100a00 */
[----:B------:R1:W-:Y:S03]  /*0cc0*/  @P2 STL.64 [R1+0x118], R38 ;  /* 0x0001182601002387 */ /* 0x0003e60000100a00 */
[----:B------:R-:W0:Y:S01]  /*0cd0*/  @P1 LDC.64 R20, c[0x0][0x438] ;  /* 0x00010e00ff141b82 */ /* 0x000e220000000a00 */
[C---:B------:R-:W-:Y:S01]  /*0ce0*/  @P0 IMAD.WIDE.U32 R12, R4.reuse, 0x20, R8 ;  /* 0x00000020040c0825 */ /* 0x040fe200078e0008 */
[----:B------:R-:W3:Y:S04]  /*0cf0*/  @P0 LDG.E.128 R96, desc[UR6][R22.64] ;  /* 0x0000000616600981 */ /* 0x000ee8000c1e1d00 */
[----:B-1----:R1:W3:Y:S02]  /*0d00*/  LDL.64 R36, [R1+0xb0] ;  /* 0x0000b00001247983 */ /* 0x0022e40000100a00 */
[----:B------:R-:W1:Y:S02]  /*0d10*/  @P1 LDC.64 R14, c[0x0][0x3e8] ;  /* 0x0000fa00ff0e1b82 */ /* 0x000e640000000a00 */
[----:B------:R0:W3:Y:S04]  /*0d20*/  LDL.64 R38, [R1+0xb8] ;  /* 0x0000b80001267983 */ /* 0x0000e80000100a00 */
[----:B------:R0:W-:Y:S04]  /*0d30*/  @P2 STL.64 [R1+0x30], R32 ;  /* 0x0000302001002387 */ /* 0x0001e80000100a00 */
[----:B------:R0:W-:Y:S01]  /*0d40*/  @P2 STL.64 [R1+0x38], R34 ;  /* 0x0000382201002387 */ /* 0x0001e20000100a00 */
[----:B------:R-:W-:-:S03]  /*0d50*/  @P0 VIADD R4, R4, 0x20 ;  /* 0x0000002004040836 */ /* 0x000fc60000000000 */
[----:B------:R-:W3:Y:S04]  /*0d60*/  @P0 LDG.E.128 R64, desc[UR6][R22.64+0x10] ;  /* 0x0000100616400981 */ /* 0x000ee8000c1e1d00 */
[----:B0-----:R0:W3:Y:S04]  /*0d70*/  LDL.64 R32, [R1+0x90] ;  /* 0x0000900001207983 */ /* 0x0010e80000100a00 */
[----:B------:R0:W3:Y:S04]  /*0d80*/  LDL.64 R34, [R1+0x98] ;  /* 0x0000980001227983 */ /* 0x0000e80000100a00 */
[----:B------:R0:W5:Y:S04]  /*0d90*/  @P0 LDG.E.128 R88, desc[UR6][R12.64] ;  /* 0x000000060c580981 */ /* 0x000168000c1e1d00 */
[----:B------:R0:W5:Y:S04]  /*0da0*/  @P0 LDG.E.128 R84, desc[UR6][R12.64+0x10] ;  /* 0x000010060c540981 */ /* 0x000168000c1e1d00 */
[----:B--2---:R2:W-:Y:S04]  /*0db0*/  @P2 STL.64 [R1+0x40], R28 ;  /* 0x0000401c01002387 */ /* 0x0045e80000100a00 */
[----:B------:R0:W-:Y:S04]  /*0dc0*/  @P2 STL.64 [R1+0x48], R30 ;  /* 0x0000481e01002387 */ /* 0x0001e80000100a00 */
[----:B--2---:R2:W2:Y:S04]  /*0dd0*/  LDL.64 R28, [R1+0xa0] ;  /* 0x0000a000011c7983 */ /* 0x0044a80000100a00 */
[----:B0-----:R0:W2:Y:S01]  /*0de0*/  LDL.64 R30, [R1+0xa8] ;  /* 0x0000a800011e7983 */ /* 0x0010a20000100a00 */
[----:B------:R-:W-:-:S03]  /*0df0*/  ISETP.GE.U32.AND P2, PT, R0, 0x120, PT ;  /* 0x000001200000780c */ /* 0x000fc60003f46070 */
[----:B------:R1:W-:Y:S10]  /*0e00*/  @P0 STL.64 [R1+0x60], R24 ;  /* 0x0000601801000387 */ /* 0x0003f40000100a00 */
[----:B------:R-:W0:Y:S08]  /*0e10*/  @P2 LDC.64 R16, c[0x0][0x3d0] ;  /* 0x0000f400ff102b82 */ /* 0x000e300000000a00 */
[----:B-1----:R-:W1:Y:S01]  /*0e20*/  @P2 LDC.64 R24, c[0x0][0x438] ;  /* 0x00010e00ff182b82 */ /* 0x002e620000000a00 */
[----:B------:R-:W-:-:S04]  /*0e30*/  @P1 IMAD.WIDE.U32 R10, R4, 0x20, R10 ;  /* 0x00000020040a1825 */ /* 0x000fc800078e000a */
[----:B------:R-:W-:-:S03]  /*0e40*/  @P1 IMAD.WIDE.U32 R20, R4, 0x20, R20 ;  /* 0x0000002004141825 */ /* 0x000fc600078e0014 */
[----:B------:R-:W3:Y:S01]  /*0e50*/  @P2 LDC.64 R8, c[0x0][0x3e8] ;  /* 0x0000fa00ff082b82 */ /* 0x000ee20000000a00 */
[----:B------:R-:W-:-:S04]  /*0e60*/  @P1 IMAD.WIDE.U32 R14, R4, 0x20, R14 ;  /* 0x00000020040e1825 */ /* 0x000fc800078e000e */
[----:B------:R-:W-:Y:S01]  /*0e70*/  @P1 VIADD R4, R4, 0x20 ;  /* 0x0000002004041836 */ /* 0x000fe20000000000 */
[----:B------:R0:W5:Y:S03]  /*0e80*/  @P1 LDG.E.128 R80, desc[UR6][R14.64] ;  /* 0x000000060e501981 */ /* 0x000166000c1e1d00 */
[C---:B0-----:R-:W-:Y:S01]  /*0e90*/  @P2 IMAD.WIDE.U32 R16, R4.reuse, 0x20, R16 ;  /* 0x0000002004102825 */ /* 0x041fe200078e0010 */
[----:B------:R0:W5:Y:S03]  /*0ea0*/  @P1 LDG.E.128 R76, desc[UR6][R14.64+0x10] ;  /* 0x000010060e4c1981 */ /* 0x000166000c1e1d00 */
[C---:B-1----:R-:W-:Y:S01]  /*0eb0*/  @P2 IMAD.WIDE.U32 R24, R4.reuse, 0x20, R24 ;  /* 0x0000002004182825 */ /* 0x042fe200078e0018 */
[----:B----4-:R-:W4:Y:S04]  /*0ec0*/  @P1 LDG.E.128 R56, desc[UR6][R10.64] ;  /* 0x000000060a381981 */ /* 0x010f28000c1e1d00 */
[----:B------:R-:W4:Y:S04]  /*0ed0*/  @P1 LDG.E.128 R52, desc[UR6][R10.64+0x10] ;  /* 0x000010060a341981 */ /* 0x000f28000c1e1d00 */
[----:B------:R-:W4:Y:S04]  /*0ee0*/  @P1 LD.E.128 R48, desc[UR6][R20.64] ;  /* 0x0000000614301980 */ /* 0x000f28000c101d00 */
[----:B------:R-:W4:Y:S04]  /*0ef0*/  @P1 LD.E.128 R44, desc[UR6][R20.64+0x10] ;  /* 0x00001006142c1980 */ /* 0x000f28000c101d00 */
[----:B---3--:R-:W3:Y:S04]  /*0f00*/  @P2 LDG.E.128 R40, desc[UR6][R16.64] ;  /* 0x0000000610282981 */ /* 0x008ee8000c1e1d00 */
[----:B------:R-:W4:Y:S04]  /*0f10*/  @P2 LDG.E.128 R36, desc[UR6][R16.64+0x10] ;  /* 0x0000100610242981 */ /* 0x000f28000c1e1d00 */
[----:B------:R-:W3:Y:S01]  /*0f20*/  @P2 LD.E.128 R32, desc[UR6][R24.64] ;  /* 0x0000000618202980 */ /* 0x000ee2000c101d00 */
[----:B------:R-:W-:-:S05]  /*0f30*/  @P2 IMAD.WIDE.U32 R8, R4, 0x20, R8 ;  /* 0x0000002004082825 */ /* 0x000fca00078e0008 */
[----:B------:R0:W5:Y:S04]  /*0f40*/  @P2 LDG.E.128 R72, desc[UR6][R8.64] ;  /* 0x0000000608482981 */ /* 0x000168000c1e1d00 */
[----:B------:R0:W5:Y:S04]  /*0f50*/  @P2 LDG.E.128 R68, desc[UR6][R8.64+0x10] ;  /* 0x0000100608442981 */ /* 0x000168000c1e1d00 */
[----:B--2---:R-:W2:Y:S04]  /*0f60*/  @P2 LD.E.128 R28, desc[UR6][R24.64+0x10] ;  /* 0x00001006181c2980 */ /* 0x004ea8000c101d00 */
[----:B------:R0:W-:Y:S04]  /*0f70*/  @P0 STL.64 [R1+0x68], R26 ;  /* 0x0000681a01000387 */ /* 0x0001e80000100a00 */
[----:B------:R0:W-:Y:S04]  /*0f80*/  @P0 STL.64 [R1+0x100], R96 ;  /* 0x0001006001000387 */ /* 0x0001e80000100a00 */
        /* <DEDUP_REMOVED lines=24> */
[----:B------:R-:W1:Y:S08]  /*1110*/  LDC.64 R10, c[0x0][0x3e8] ;  /* 0x0000fa00ff0a7b82 */ /* 0x000e700000000a00 */
[----:B0-----:R-:W0:Y:S08]  /*1120*/  LDC.64 R8, c[0x0][0x3d0] ;  /* 0x0000f400ff087b82 */ /* 0x001e300000000a00 */
[----:B------:R-:W2:Y:S01]  /*1130*/  LDC.64 R12, c[0x0][0x438] ;  /* 0x00010e00ff0c7b82 */ /* 0x000ea20000000a00 */
[----:B-1----:R-:W-:-:S05]  /*1140*/  IMAD.WIDE.U32 R10, R4, 0x20, R10 ;  /* 0x00000020040a7825 */ /* 0x002fca00078e000a */
[----:B------:R3:W5:Y:S01]  /*1150*/  LDG.E.128 R64, desc[UR6][R10.64] ;  /* 0x000000060a407981 */ /* 0x000762000c1e1d00 */
[----:B0-----:R-:W-:-:S03]  /*1160*/  IMAD.WIDE.U32 R8, R4, 0x20, R8 ;  /* 0x0000002004087825 */ /* 0x001fc600078e0008 */
[----:B------:R3:W5:Y:S04]  /*1170*/  LDG.E.128 R60, desc[UR6][R10.64+0x10] ;  /* 0x000010060a3c7981 */ /* 0x000768000c1e1d00 */
[----:B------:R3:W5:Y:S01]  /*1180*/  LDG.E.128 R220, desc[UR6][R8.64] ;  /* 0x0000000608dc7981 */ /* 0x000762000c1e1d00 */
[----:B--2---:R-:W-:-:S03]  /*1190*/  IMAD.WIDE.U32 R4, R4, 0x20, R12 ;  /* 0x0000002004047825 */ /* 0x004fc600078e000c */
[----:B------:R3:W5:Y:S04]  /*11a0*/  LDG.E.128 R216, desc[UR6][R8.64+0x10] ;  /* 0x0000100608d87981 */ /* 0x000768000c1e1d00 */
[----:B------:R3:W5:Y:S04]  /*11b0*/  LD.E.128 R204, desc[UR6][R4.64] ;  /* 0x0000000604cc7980 */ /* 0x000768000c101d00 */
[----:B------:R3:W5:Y:S01]  /*11c0*/  LD.E.128 R208, desc[UR6][R4.64+0x10] ;  /* 0x0000100604d07980 */ /* 0x000762000c101d00 */
[----:B------:R-:W-:Y:S05]  /*11d0*/  BRA `(.L_x_24002) ;  /* 0x0000001400b47947 */ /* 0x000fea0003800000 */
.L_x_24001:
        /* <DEDUP_REMOVED lines=54> */
[----:B---3--:R-:W-:-:S02]  /*1540*/  IMAD.MOV.U32 R52, RZ, RZ, R48 ;  /* 0x000000ffff347224 */ /* 0x008fc400078e0030 */
[----:B----4-:R-:W-:Y:S01]  /*1550*/  IMAD.MOV.U32 R53, RZ, RZ, R47 ;  /* 0x000000ffff357224 */ /* 0x010fe200078e002f */
[----:B------:R-:W-:Y:S01]  /*1560*/  MOV R47, R43 ;  /* 0x0000002b002f7202 */ /* 0x000fe20000000f00 */
[----:B--2---:R-:W-:Y:S01]  /*1570*/  IMAD.MOV.U32 R55, RZ, RZ, R45 ;  /* 0x000000ffff377224 */ /* 0x004fe200078e002d */
[----:B------:R-:W-:Y:S01]  /*1580*/  MOV R54, R46 ;  /* 0x0000002e00367202 */ /* 0x000fe20000000f00 */
[----:B------:R-:W-:Y:S02]  /*1590*/  IMAD.MOV.U32 R48, RZ, RZ, R44 ;  /* 0x000000ffff307224 */ /* 0x000fe400078e002c */
        /* <DEDUP_REMOVED lines=17> */
[----:B------:R-:W-:Y:S01]  /*16b0*/  IMAD.MOV.U32 R37, RZ, RZ, R20 ;  /* 0x000000ffff257224 */ /* 0x000fe200078e0014 */
[----:B------:R-:W4:Y:S01]  /*16c0*/  LDL R23, [R1+0x170] ;  /* 0x0001700001177983 */ /* 0x000f220000100800 */
[----:B------:R-:W-:Y:S01]  /*16d0*/  IMAD.MOV.U32 R51, RZ, RZ, R43 ;  /* 0x000000ffff337224 */ /* 0x000fe200078e002b */
[----:B------:R-:W-:Y:S01]  /*16e0*/  MOV R49, R41 ;  /* 0x0000002900317202 */ /* 0x000fe20000000f00 */
[----:B-1----:R-:W-:Y:S01]  /*16f0*/  @P5 IMAD.WIDE.U32 R14, R4, 0x20, R14 ;  /* 0x00000020040e5825 */ /* 0x002fe200078e000e */
[----:B------:R-:W4:Y:S01]  /*1700*/  LDL R22, [R1+0x174] ;  /* 0x0001740001167983 */ /* 0x000f220000100800 */
[----:B------:R-:W-:Y:S01]  /*1710*/  MOV R46, R38 ;  /* 0x00000026002e7202 */ /* 0x000fe20000000f00 */
[----:B--2---:R-:W1:Y:S02]  /*1720*/  @P2 LDC.64 R8, c[0x0][0x3d0] ;  /* 0x0000f400ff082b82 */ /* 0x004e640000000a00 */
[----:B------:R-:W2:Y:S01]  /*1730*/  LDL R20, [R1+0x17c] ;  /* 0x00017c0001147983 */ /* 0x000ea20000100800 */
[----:B------:R-:W-:-:S02]  /*1740*/  IMAD.MOV.U32 R50, RZ, RZ, R42 ;  /* 0x000000ffff327224 */ /* 0x000fc400078e002a */
[----:B------:R-:W-:Y:S01]  /*1750*/  IMAD.MOV.U32 R48, RZ, RZ, R40 ;  /* 0x000000ffff307224 */ /* 0x000fe200078e0028 */
[----:B------:R-:W5:Y:S01]  /*1760*/  @P5 LDG.E.128 R192, desc[UR6][R14.64] ;  /* 0x000000060ec05981 */ /* 0x000f62000c1e1d00 */
[----:B------:R-:W-:Y:S02]  /*1770*/  IMAD.MOV.U32 R47, RZ, RZ, R39 ;  /* 0x000000ffff2f7224 */ /* 0x000fe400078e0027 */
[----:B------:R-:W-:Y:S01]  /*1780*/  IMAD.MOV.U32 R45, RZ, RZ, R37 ;  /* 0x000000ffff2d7224 */ /* 0x000fe200078e0025 */
[----:B------:R-:W5:Y:S01]  /*1790*/  @P5 LDG.E.128 R188, desc[UR6][R14.64+0x10] ;  /* 0x000010060ebc5981 */ /* 0x000f62000c1e1d00 */
[----:B------:R-:W-:-:S04]  /*17a0*/  @P5 VIADD R4, R4, 0x20 ;  /* 0x0000002004045836 */ /* 0x000fc80000000000 */
[----:B------:R-:W-:Y:S01]  /*17b0*/  @P0 IMAD.WIDE.U32 R16, R4, 0x20, R16 ;  /* 0x0000002004100825 */ /* 0x000fe200078e0010 */
[----:B---3--:R3:W-:Y:S04]  /*17c0*/  @P3 STL.64 [R1+0x1b0], R52 ;  /* 0x0001b03401003387 */ /* 0x0087e80000100a00 */
[----:B------:R-:W-:Y:S04]  /*17d0*/  @P3 STL.64 [R1+0x1b8], R54 ;  /* 0x0001b83601003387 */ /* 0x000fe80000100a00 */
[----:B------:R-:W2:Y:S01]  /*17e0*/  LDL R40, [R1+0xb0] ;  /* 0x0000b00001287983 */ /* 0x000ea20000100800 */
[----:B---3--:R-:W-:-:S03]  /*17f0*/  MOV R52, R44 ;  /* 0x0000002c00347202 */ /* 0x008fc60000000f00 */
[----:B------:R-:W3:Y:S04]  /*1800*/  LDL R39, [R1+0xb4] ;  /* 0x0000b40001277983 */ /* 0x000ee80000100800 */
[----:B------:R-:W3:Y:S04]  /*1810*/  LDL R38, [R1+0xb8] ;  /* 0x0000b80001267983 */ /* 0x000ee80000100800 */
[----:B------:R-:W3:Y:S04]  /*1820*/  LDL R37, [R1+0xbc] ;  /* 0x0000bc0001257983 */ /* 0x000ee80000100800 */
[----:B----4-:R4:W-:Y:S04]  /*1830*/  @P5 STL.64 [R1+0x1a0], R56 ;  /* 0x0001a03801005387 */ /* 0x0109e80000100a00 */
[----:B------:R0:W-:Y:S01]  /*1840*/  @P5 STL.64 [R1+0x1a8], R58 ;  /* 0x0001a83a01005387 */ /* 0x0001e20000100a00 */
[----:B----4-:R-:W-:Y:S01]  /*1850*/  MOV R56, R52 ;  /* 0x0000003400387202 */ /* 0x010fe20000000f00 */
[----:B------:R-:W-:-:S02]  /*1860*/  IMAD.MOV.U32 R57, RZ, RZ, R51 ;  /* 0x000000ffff397224 */ /* 0x000fc400078e0033 */
[----:B0-----:R-:W-:Y:S01]  /*1870*/  IMAD.MOV.U32 R58, RZ, RZ, R50 ;  /* 0x000000ffff3a7224 */ /* 0x001fe200078e0032 */
[----:B------:R-:W-:Y:S01]  /*1880*/  MOV R59, R49 ;  /* 0x00000031003b7202 */ /* 0x000fe20000000f00 */
[----:B------:R-:W-:Y:S01]  /*1890*/  IMAD.MOV.U32 R52, RZ, RZ, R48 ;  /* 0x000000ffff347224 */ /* 0x000fe200078e0030 */
[----:B------:R-:W-:Y:S01]  /*18a0*/  MOV R50, R46 ;  /* 0x0000002e00327202 */ /* 0x000fe20000000f00 */
[----:B------:R-:W-:Y:S02]  /*18b0*/  IMAD.MOV.U32 R51, RZ, RZ, R47 ;  /* 0x000000ffff337224 */ /* 0x000fe400078e002f */
[----:B------:R-:W-:Y:S01]  /*18c0*/  IMAD.MOV.U32 R49, RZ, RZ, R45 ;  /* 0x000000ffff317224 */ /* 0x000fe200078e002d */
[----:B------:R0:W4:Y:S01]  /*18d0*/  @P5 LDG.E.128 R56, desc[UR6][R12.64+0x10] ;  /* 0x000010060c385981 */ /* 0x000122000c1e1d00 */
[----:B------:R-:W-:Y:S01]  /*18e0*/  IMAD.MOV.U32 R96, RZ, RZ, R52 ;  /* 0x000000ffff607224 */ /* 0x000fe200078e0034 */
[----:B------:R-:W-:Y:S01]  /*18f0*/  MOV R98, R50 ;  /* 0x0000003200627202 */ /* 0x000fe20000000f00 */
[----:B------:R-:W-:-:S02]  /*1900*/  IMAD.MOV.U32 R97, RZ, RZ, R51 ;  /* 0x000000ffff617224 */ /* 0x000fc400078e0033 */
[----:B------:R-:W-:Y:S01]  /*1910*/  IMAD.MOV.U32 R99, RZ, RZ, R49 ;  /* 0x000000ffff637224 */ /* 0x000fe200078e0031 */
[----:B------:R-:W-:Y:S01]  /*1920*/  MOV R43, R22 ;  /* 0x00000016002b7202 */ /* 0x000fe20000000f00 */
[----:B------:R-:W-:Y:S02]  /*1930*/  IMAD.MOV.U32 R42, RZ, RZ, R21 ;  /* 0x000000ffff2a7224 */ /* 0x000fe400078e0015 */
[----:B--2---:R-:W-:Y:S01]  /*1940*/  IMAD.MOV.U32 R41, RZ, RZ, R20 ;  /* 0x000000ffff297224 */ /* 0x004fe200078e0014 */
[----:B------:R-:W-:Y:S01]  /*1950*/  ISETP.GE.U32.AND P3, PT, R0, 0xe0, PT ;  /* 0x000000e00000780c */ /* 0x000fe20003f66070 */
[----:B------:R-:W2:Y:S01]  /*1960*/  @P0 LDG.E.128 R96, desc[UR6][R16.64] ;  /* 0x0000000610600981 */ /* 0x000ea2000c1e1d00 */
[----:B------:R-:W-:Y:S01]  /*1970*/  IMAD.MOV.U32 R44, RZ, RZ, R23 ;  /* 0x000000ffff2c7224 */ /* 0x000fe200078e0017 */
[----:B------:R-:W-:Y:S01]  /*1980*/  MOV R47, R43 ;  /* 0x0000002b002f7202 */ /* 0x000fe20000000f00 */
[----:B------:R-:W-:Y:S01]  /*1990*/  IMAD.MOV.U32 R46, RZ, RZ, R42 ;  /* 0x000000ffff2e7224 */ /* 0x000fe200078e002a */
[----:B------:R-:W1:Y:S01]  /*19a0*/  @P1 LDC.64 R20, c[0x0][0x3d0] ;  /* 0x0000f400ff141b82 */ /* 0x000e620000000a00 */
[----:B------:R-:W-:-:S02]  /*19b0*/  IMAD.MOV.U32 R45, RZ, RZ, R41 ;  /* 0x000000ffff2d7224 */ /* 0x000fc400078e0029 */
[----:B------:R-:W-:Y:S01]  /*19c0*/  IMAD.MOV.U32 R48, RZ, RZ, R44 ;  /* 0x000000ffff307224 */ /* 0x000fe200078e002c */
[----:B------:R-:W-:Y:S02]  /*19d0*/  MOV R44, R27 ;  /* 0x0000001b002c7202 */ /* 0x000fe40000000f00 */
[----:B------:R-:W2:Y:S01]  /*19e0*/  LDL R27, [R1+0xd0] ;  /* 0x0000d000011b7983 */ /* 0x000ea20000100800 */
[----:B------:R-:W-:Y:S01]  /*19f0*/  MOV R55, R47 ;  /* 0x0000002f00377202 */ /* 0x000fe20000000f00 */
[----:B------:R-:W-:Y:S01]  /*1a00*/  IMAD.MOV.U32 R54, RZ, RZ, R46 ;  /* 0x000000ffff367224 */ /* 0x000fe200078e002e */
[----:B------:R-:W1:Y:S01]  /*1a10*/  @P1 LDC.64 R22, c[0x0][0x3e8] ;  /* 0x0000fa00ff161b82 */ /* 0x000e620000000a00 */
[----:B------:R-:W-:Y:S02]  /*1a20*/  IMAD.MOV.U32 R53, RZ, RZ, R45 ;  /* 0x000000ffff357224 */ /* 0x000fe400078e002d */
[----:B------:R-:W-:-:S05]  /*1a30*/  @P0 IMAD.WIDE.U32 R18, R4, 0x20, R18 ;  /* 0x0000002004120825 */ /* 0x000fca00078e0012 */
[----:B0-----:R-:W0:Y:S01]  /*1a40*/  @P4 LDC.64 R12, c[0x0][0x3d0] ;  /* 0x0000f400ff0c4b82 */ /* 0x001e220000000a00 */
[----:B------:R-:W5:Y:S07]  /*1a50*/  @P0 LDG.E.128 R184, desc[UR6][R18.64] ;  /* 0x0000000612b80981 */ /* 0x000f6e000c1e1d00 */
[----:B------:R-:W0:Y:S01]  /*1a60*/  @P3 LDC.64 R14, c[0x0][0x3d0] ;  /* 0x0000f400ff0e3b82 */ /* 0x000e220000000a00 */
[----:B------:R0:W5:Y:S01]  /*1a70*/  @P0 LDG.E.128 R180, desc[UR6][R18.64+0x10] ;  /* 0x0000100612b40981 */ /* 0x000162000c1e1d00 */
[----:B---3--:R-:W-:Y:S01]  /*1a80*/  MOV R41, R39 ;  /* 0x0000002700297202 */ /* 0x008fe20000000f00 */
[----:B------:R-:W-:-:S02]  /*1a90*/  IMAD.MOV.U32 R39, RZ, RZ, R26 ;  /* 0x000000ffff277224 */ /* 0x000fc400078e001a */
[----:B------:R-:W3:Y:S01]  /*1aa0*/  LDL R26, [R1+0xd4] ;  /* 0x0000d400011a7983 */ /* 0x000ee20000100800 */
[----:B------:R-:W-:Y:S02]  /*1ab0*/  IMAD.MOV.U32 R42, RZ, RZ, R38 ;  /* 0x000000ffff2a7224 */ /* 0x000fe400078e0026 */
[----:B------:R-:W-:Y:S01]  /*1ac0*/  IMAD.MOV.U32 R43, RZ, RZ, R37 ;  /* 0x000000ffff2b7224 */ /* 0x000fe200078e0025 */
[----:B------:R-:W-:Y:S01]  /*1ad0*/  MOV R37, R24 ;  /* 0x0000001800257202 */ /* 0x000fe20000000f00 */
[----:B------:R-:W-:Y:S01]  /*1ae0*/  IMAD.MOV.U32 R38, RZ, RZ, R25 ;  /* 0x000000ffff267224 */ /* 0x000fe200078e0019 */
[----:B------:R-:W3:Y:S04]  /*1af0*/  LDL R24, [R1+0xdc] ;  /* 0x0000dc0001187983 */ /* 0x000ee80000100800 */
[----:B------:R-:W3:Y:S01]  /*1b00*/  LDL R25, [R1+0xd8] ;  /* 0x0000d80001197983 */ /* 0x000ee20000100800 */
[----:B------:R-:W-:Y:S01]  /*1b10*/  IMAD.MOV.U32 R47, RZ, RZ, R37 ;  /* 0x000000ffff2f7224 */ /* 0x000fe200078e0025 */
[----:B------:R-:W-:Y:S01]  /*1b20*/  MOV R45, R39 ;  /* 0x00000027002d7202 */ /* 0x000fe20000000f00 */
[----:B------:R-:W-:Y:S01]  /*1b30*/  IMAD.MOV.U32 R46, RZ, RZ, R38 ;  /* 0x000000ffff2e7224 */ /* 0x000fe200078e0026 */
[----:B----4-:R4:W-:Y:S04]  /*1b40*/  @P5 STL.64 [R1+0x190], R56 ;  /* 0x0001903801005387 */ /* 0x0109e80000100a00 */
[----:B------:R-:W-:Y:S04]  /*1b50*/  @P5 STL.64 [R1+0x198], R58 ;  /* 0x0001983a01005387 */ /* 0x000fe80000100a00 */
[----:B------:R-:W3:Y:S01]  /*1b60*/  LDL R37, [R1+0xec] ;  /* 0x0000ec0001257983 */ /* 0x000ee20000100800 */
[----:B----4-:R-:W-:-:S03]  /*1b70*/  IMAD.MOV.U32 R56, RZ, RZ, R48 ;  /* 0x000000ffff387224 */ /* 0x010fc600078e0030 */
[----:B------:R4:W4:Y:S04]  /*1b80*/  LDL R52, [R1+0xe0] ;  /* 0x0000e00001347983 */ /* 0x0009280000100800 */
[----:B------:R-:W4:Y:S04]  /*1b90*/  LDL R39, [R1+0xe4] ;  /* 0x0000e40001277983 */ /* 0x000f280000100800 */
[----:B------:R-:W4:Y:S04]  /*1ba0*/  LDL R38, [R1+0xe8] ;  /* 0x0000e80001267983 */ /* 0x000f280000100800 */
[----:B--2---:R2:W-:Y:S04]  /*1bb0*/  @P0 STL.64 [R1+0x180], R96 ;  /* 0x0001806001000387 */ /* 0x0045e80000100a00 */
[----:B------:R1:W-:Y:S01]  /*1bc0*/  @P0 STL.64 [R1+0x188], R98 ;  /* 0x0001886201000387 */ /* 0x0003e20000100a00 */
[----:B--2---:R-:W-:Y:S01]  /*1bd0*/  IMAD.MOV.U32 R96, RZ, RZ, R56 ;  /* 0x000000ffff607224 */ /* 0x004fe200078e0038 */
[----:B------:R-:W-:Y:S01]  /*1be0*/  MOV R97, R55 ;  /* 0x0000003700617202 */ /* 0x000fe20000000f00 */
[----:B-1----:R-:W-:-:S02]  /*1bf0*/  IMAD.MOV.U32 R98, RZ, RZ, R54 ;  /* 0x000000ffff627224 */ /* 0x002fc400078e0036 */
[----:B------:R-:W-:-:S06]  /*1c00*/  IMAD.MOV.U32 R99, RZ, RZ, R53 ;  /* 0x000000ffff637224 */ /* 0x000fcc00078e0035 */
[----:B------:R-:W2:Y:S01]  /*1c10*/  @P0 LDG.E.128 R96, desc[UR6][R16.64+0x10] ;  /* 0x0000100610600981 */ /* 0x000ea2000c1e1d00 */
[----:B------:R-:W-:Y:S01]  /*1c20*/  MOV R56, R36 ;  /* 0x0000002400387202 */ /* 0x000fe20000000f00 */
[----:B------:R-:W-:Y:S02]  /*1c30*/  IMAD.MOV.U32 R36, RZ, RZ, R32 ;  /* 0x000000ffff247224 */ /* 0x000fe400078e0020 */
[----:B------:R-:W-:Y:S02]  /*1c40*/  IMAD.MOV.U32 R32, RZ, RZ, R28 ;  /* 0x000000ffff207224 */ /* 0x000fe400078e001c */
[----:B------:R-:W2:Y:S01]  /*1c50*/  LDL R28, [R1+0x120] ;  /* 0x00012000011c7983 */ /* 0x000ea20000100800 */
[----:B---3--:R-:W-:Y:S01]  /*1c60*/  IMAD.MOV.U32 R55, RZ, RZ, R37 ;  /* 0x000000ffff377224 */ /* 0x008fe200078e0025 */
[----:B------:R-:W-:Y:S01]  /*1c70*/  MOV R37, R33 ;  /* 0x0000002100257202 */ /* 0x000fe20000000f00 */
[----:B------:R-:W-:Y:S02]  /*1c80*/  IMAD.MOV.U32 R33, RZ, RZ, R29 ;  /* 0x000000ffff217224 */ /* 0x000fe400078e001d */
[----:B------:R-:W3:Y:S01]  /*1c90*/  LDL R29, [R1+0x11c] ;  /* 0x00011c00011d7983 */ /* 0x000ee20000100800 */
[----:B----4-:R-:W-:Y:S01]  /*1ca0*/  MOV R53, R39 ;  /* 0x0000002700357202 */ /* 0x010fe20000000f00 */
[----:B------:R-:W-:-:S02]  /*1cb0*/  IMAD.MOV.U32 R39, RZ, RZ, R35 ;  /* 0x000000ffff277224 */ /* 0x000fc400078e0023 */
[----:B------:R-:W-:Y:S02]  /*1cc0*/  IMAD.MOV.U32 R54, RZ, RZ, R38 ;  /* 0x000000ffff367224 */ /* 0x000fe400078e0026 */
[----:B------:R-:W-:Y:S01]  /*1cd0*/  IMAD.MOV.U32 R38, RZ, RZ, R34 ;  /* 0x000000ffff267224 */ /* 0x000fe200078e0022 */
[----:B------:R-:W-:Y:S01]  /*1ce0*/  MOV R34, R30 ;  /* 0x0000001e00227202 */ /* 0x000fe20000000f00 */
[----:B------:R-:W-:Y:S01]  /*1cf0*/  IMAD.MOV.U32 R35, RZ, RZ, R31 ;  /* 0x000000ffff237224 */ /* 0x000fe200078e001f */
[----:B------:R-:W4:Y:S01]  /*1d00*/  LDL R30, [R1+0x118] ;  /* 0x00011800011e7983 */ /* 0x000f220000100800 */
[----:B------:R-:W-:-:S03]  /*1d10*/  MOV R31, R5 ;  /* 0x00000005001f7202 */ /* 0x000fc60000000f00 */
[----:B------:R-:W4:Y:S04]  /*1d20*/  LDL R5, [R1+0x124] ;  /* 0x0001240001057983 */ /* 0x000f280000100800 */
[----:B--2---:R-:W-:Y:S04]  /*1d30*/  @P0 STL.64 [R1+0x170], R96 ;  /* 0x0001706001000387 */ /* 0x004fe80000100a00 */
[----:B------:R1:W-:Y:S04]  /*1d40*/  @P0 STL.64 [R1+0x178], R98 ;  /* 0x0001786201000387 */ /* 0x0003e80000100a00 */
[----:B------:R2:W2:Y:S04]  /*1d50*/  LDL R124, [R1+0x160] ;  /* 0x00016000017c7983 */ /* 0x0004a80000100800 */
        /* <DEDUP_REMOVED lines=16> */
[----:B------:R0:W2:Y:S01]  /*1e60*/  LDL R107, [R1+0x12c] ;  /* 0x00012c00016b7983 */ /* 0x0000a20000100800 */
[----:B------:R-:W-:Y:S01]  /*1e70*/  IMAD.MOV.U32 R50, RZ, RZ, R25 ;  /* 0x000000ffff327224 */ /* 0x000fe200078e0019 */
[----:B------:R-:W-:-:S02]  /*1e80*/  MOV R51, R24 ;  /* 0x0000001800337202 */ /* 0x000fc40000000f00 */
[----:B------:R-:W0:Y:S01]  /*1e90*/  @P2 LDC.64 R24, c[0x0][0x3e8] ;  /* 0x0000fa00ff182b82 */ /* 0x000e220000000a00 */
[----:B------:R-:W-:Y:S01]  /*1ea0*/  ISETP.GE.U32.AND P5, PT, R0, 0x100, PT ;  /* 0x000001000000780c */ /* 0x000fe20003fa6070 */
[----:B------:R-:W-:Y:S01]  /*1eb0*/  IMAD.MOV.U32 R49, RZ, RZ, R26 ;  /* 0x000000ffff317224 */ /* 0x000fe200078e001a */
[----:B------:R-:W-:Y:S01]  /*1ec0*/  MOV R48, R27 ;  /* 0x0000001b00307202 */ /* 0x000fe20000000f00 */
[----:B------:R-:W-:-:S04]  /*1ed0*/  @P0 VIADD R4, R4, 0x20 ;  /* 0x0000002004040836 */ /* 0x000fc80000000000 */
[----:B------:R-:W0:Y:S01]  /*1ee0*/  @P4 LDC.64 R26, c[0x0][0x3e8] ;  /* 0x0000fa00ff1a4b82 */ /* 0x000e220000000a00 */
[----:B------:R-:W-:Y:S02]  /*1ef0*/  MOV R104, R28 ;  /* 0x0000001c00687202 */ /* 0x000fe40000000f00 */
[----:B------:R-:W-:Y:S01]  /*1f00*/  ISETP.GE.U32.AND P0, PT, R0, 0x120, PT ;  /* 0x000001200000780c */ /* 0x000fe20003f06070 */
[----:B------:R-:W-:Y:S01]  /*1f10*/  @P1 IMAD.WIDE.U32 R20, R4, 0x20, R20 ;  /* 0x0000002004141825 */ /* 0x000fe200078e0014 */
[----:B------:R-:W-:-:S03]  /*1f20*/  MOV R101, R31 ;  /* 0x0000001f00657202 */ /* 0x000fc60000000f00 */
[C---:B------:R-:W-:Y:S01]  /*1f30*/  @P1 IMAD.WIDE.U32 R22, R4.reuse, 0x20, R22 ;  /* 0x0000002004161825 */ /* 0x040fe200078e0016 */
[----:B------:R-:W-:Y:S01]  /*1f40*/  @P1 IADD3 R4, PT, PT, R4, 0x20, RZ ;  /* 0x0000002004041810 */ /* 0x000fe20007ffe0ff */
[----:B------:R-:W4:Y:S02]  /*1f50*/  @P5 LDC.64 R16, c[0x0][0x3d0] ;  /* 0x0000f400ff105b82 */ /* 0x000f240000000a00 */
[----:B------:R-:W-:Y:S01]  /*1f60*/  IMAD.MOV.U32 R100, RZ, RZ, R32 ;  /* 0x000000ffff647224 */ /* 0x000fe200078e0020 */
[----:B-1----:R-:W-:Y:S01]  /*1f70*/  MOV R98, R34 ;  /* 0x0000002200627202 */ /* 0x002fe20000000f00 */
[C---:B------:R-:W-:Y:S01]  /*1f80*/  @P2 IMAD.WIDE.U32 R10, R4.reuse, 0x20, R8 ;  /* 0x00000020040a2825 */ /* 0x040fe200078e0008 */
[----:B------:R-:W-:Y:S01]  /*1f90*/  MOV R59, R37 ;  /* 0x00000025003b7202 */ /* 0x000fe20000000f00 */
[----:B------:R1:W5:Y:S02]  /*1fa0*/  @P1 LDG.E.128 R176, desc[UR6][R22.64] ;  /* 0x0000000616b01981 */ /* 0x000364000c1e1d00 */
[----:B------:R-:W1:Y:S01]  /*1fb0*/  @P0 LDC.64 R8, c[0x0][0x3d0] ;  /* 0x0000f400ff080b82 */ /* 0x000e620000000a00 */
[----:B0-----:R-:W-:Y:S01]  /*1fc0*/  @P2 IMAD.WIDE.U32 R24, R4, 0x20, R24 ;  /* 0x0000002004182825 */ /* 0x001fe200078e0018 */
[----:B------:R-:W-:Y:S01]  /*1fd0*/  ISETP.GE.U32.AND P6, PT, R0, 0x140, PT ;  /* 0x000001400000780c */ /* 0x000fe20003fc6070 */
[----:B------:R0:W5:Y:S02]  /*1fe0*/  @P1 LDG.E.128 R172, desc[UR6][R22.64+0x10] ;  /* 0x0000100616ac1981 */ /* 0x000164000c1e1d00 */
[----:B------:R-:W-:-:S02]  /*1ff0*/  @P2 VIADD R4, R4, 0x20 ;  /* 0x0000002004042836 */ /* 0x000fc40000000000 */
[----:B------:R-:W-:Y:S01]  /*2000*/  IMAD.MOV.U32 R96, RZ, RZ, R36 ;  /* 0x000000ffff607224 */ /* 0x000fe200078e0024 */
[----:B------:R0:W5:Y:S01]  /*2010*/  @P2 LDG.E.128 R168, desc[UR6][R24.64] ;  /* 0x0000000618a82981 */ /* 0x000162000c1e1d00 */
[----:B------:R-:W-:-:S03]  /*2020*/  @P4 IMAD.WIDE.U32 R12, R4, 0x20, R12 ;  /* 0x00000020040c4825 */ /* 0x000fc600078e000c */
[----:B------:R0:W5:Y:S01]  /*2030*/  @P2 LDG.E.128 R164, desc[UR6][R24.64+0x10] ;  /* 0x0000100618a42981 */ /* 0x000162000c1e1d00 */
[C---:B------:R-:W-:Y:S02]  /*2040*/  @P4 IMAD.WIDE.U32 R26, R4.reuse, 0x20, R26 ;  /* 0x00000020041a4825 */ /* 0x040fe400078e001a */
[----:B------:R-:W0:Y:S02]  /*2050*/  @P6 LDC.64 R36, c[0x0][0x3e8] ;  /* 0x0000fa00ff246b82 */ /* 0x000e240000000a00 */
[----:B------:R-:W-:Y:S01]  /*2060*/  @P4 VIADD R4, R4, 0x20 ;  /* 0x0000002004044836 */ /* 0x000fe20000000000 */
[----:B------:R0:W5:Y:S01]  /*2070*/  @P4 LDG.E.128 R160, desc[UR6][R26.64] ;  /* 0x000000061aa04981 */ /* 0x000162000c1e1d00 */
[----:B------:R-:W-:Y:S02]  /*2080*/  IMAD.MOV.U32 R97, RZ, RZ, R35 ;  /* 0x000000ffff617224 */ /* 0x000fe400078e0023 */
[----:B------:R-:W-:Y:S01]  /*2090*/  IMAD.MOV.U32 R99, RZ, RZ, R33 ;  /* 0x000000ffff637224 */ /* 0x000fe200078e0021 */
[----:B------:R0:W5:Y:S01]  /*20a0*/  @P4 LDG.E.128 R92, desc[UR6][R26.64+0x10] ;  /* 0x000010061a5c4981 */ /* 0x000162000c1e1d00 */
[----:B------:R-:W-:Y:S01]  /*20b0*/  @P3 IMAD.WIDE.U32 R14, R4, 0x20, R14 ;  /* 0x00000020040e3825 */ /* 0x000fe200078e000e */
[----:B------:R-:W0:Y:S03]  /*20c0*/  @P0 LDC.64 R32, c[0x0][0x3e8] ;  /* 0x0000fa00ff200b82 */ /* 0x000e260000000a00 */
[----:B------:R-:W-:Y:S01]  /*20d0*/  IMAD.MOV.U32 R57, RZ, RZ, R39 ;  /* 0x000000ffff397224 */ /* 0x000fe200078e0027 */
[----:B------:R-:W2:Y:S01]  /*20e0*/  @P3 LDG.E.128 R96, desc[UR6][R14.64] ;  /* 0x000000060e603981 */ /* 0x000ea2000c1e1d00 */
[----:B------:R-:W-:-:S03]  /*20f0*/  IMAD.MOV.U32 R58, RZ, RZ, R38 ;  /* 0x000000ffff3a7224 */ /* 0x000fc600078e0026 */
[----:B------:R-:W0:Y:S03]  /*2100*/  @P6 LDC.64 R34, c[0x0][0x3d0] ;  /* 0x0000f400ff226b82 */ /* 0x000e260000000a00 */
[----:B------:R-:W2:Y:S01]  /*2110*/  @P3 LDG.E.128 R56, desc[UR6][R14.64+0x10] ;  /* 0x000010060e383981 */ /* 0x000ea2000c1e1d00 */
[----:B---3--:R-:W-:-:S04]  /*2120*/  IMAD.MOV.U32 R103, RZ, RZ, R29 ;  /* 0x000000ffff677224 */ /* 0x008fc800078e001d */
[----:B------:R-:W3:Y:S01]  /*2130*/  @P3 LDC.64 R28, c[0x0][0x3e8] ;  /* 0x0000fa00ff1c3b82 */ /* 0x000ee20000000a00 */
[----:B----4-:R-:W-:-:S07]  /*2140*/  IMAD.MOV.U32 R102, RZ, RZ, R30 ;  /* 0x000000ffff667224 */ /* 0x010fce00078e001e */
[----:B------:R-:W4:Y:S01]  /*2150*/  @P5 LDC.64 R30, c[0x0][0x3e8] ;  /* 0x0000fa00ff1e5b82 */ /* 0x000f220000000a00 */
[----:B------:R-:W-:Y:S01]  /*2160*/  IMAD.MOV.U32 R105, RZ, RZ, R5 ;  /* 0x000000ffff697224 */ /* 0x000fe200078e0005 */
[----:B------:R-:W4:Y:S01]  /*2170*/  @P4 LDG.E.128 R100, desc[UR6][R12.64+0x10] ;  /* 0x000010060c644981 */ /* 0x000f22000c1e1d00 */
[C---:B---3--:R-:W-:Y:S01]  /*2180*/  @P3 IMAD.WIDE.U32 R28, R4.reuse, 0x20, R28 ;  /* 0x00000020041c3825 */ /* 0x048fe200078e001c */
[----:B------:R-:W-:-:S04]  /*2190*/  @P3 IADD3 R4, PT, PT, R4, 0x20, RZ ;  /* 0x0000002004043810 */ /* 0x000fc80007ffe0ff */
[----:B------:R3:W5:Y:S01]  /*21a0*/  @P3 LDG.E.128 R88, desc[UR6][R28.64] ;  /* 0x000000061c583981 */ /* 0x000762000c1e1d00 */
[----:B------:R-:W-:-:S03]  /*21b0*/  @P5 IMAD.WIDE.U32 R16, R4, 0x20, R16 ;  /* 0x0000002004105825 */ /* 0x000fc600078e0010 */
[----:B------:R3:W5:Y:S04]  /*21c0*/  @P3 LDG.E.128 R84, desc[UR6][R28.64+0x10] ;  /* 0x000010061c543981 */ /* 0x000768000c1e1d00 */
[----:B------:R-:W3:Y:S04]  /*21d0*/  @P5 LDG.E.128 R52, desc[UR6][R16.64] ;  /* 0x0000000610345981 */ /* 0x000ee8000c1e1d00 */
[----:B--2---:R-:W2:Y:S04]  /*21e0*/  @P1 LDG.E.128 R124, desc[UR6][R20.64] ;  /* 0x00000006147c1981 */ /* 0x004ea8000c1e1d00 */
[----:B------:R-:W3:Y:S01]  /*21f0*/  @P1 LDG.E.128 R120, desc[UR6][R20.64+0x10] ;  /* 0x0000100614781981 */ /* 0x000ee2000c1e1d00 */
[----:B----4-:R-:W-:-:S03]  /*2200*/  @P5 IMAD.WIDE.U32 R30, R4, 0x20, R30 ;  /* 0x00000020041e5825 */ /* 0x010fc600078e001e */
[----:B------:R-:W4:Y:S04]  /*2210*/  @P5 LDG.E.128 R48, desc[UR6][R16.64+0x10] ;  /* 0x0000100610305981 */ /* 0x000f28000c1e1d00 */
[----:B------:R-:W4:Y:S01]  /*2220*/  @P2 LDG.E.128 R116, desc[UR6][R10.64] ;  /* 0x000000060a742981 */ /* 0x000f22000c1e1d00 */
[----:B------:R-:W-:-:S03]  /*2230*/  @P5 VIADD R4, R4, 0x20 ;  /* 0x0000002004045836 */ /* 0x000fc60000000000 */
[----:B------:R0:W5:Y:S04]  /*2240*/  @P5 LDG.E.128 R80, desc[UR6][R30.64] ;  /* 0x000000061e505981 */ /* 0x000168000c1e1d00 */
[----:B------:R-:W4:Y:S04]  /*2250*/  @P2 LDG.E.128 R108, desc[UR6][R10.64+0x10] ;  /* 0x000010060a6c2981 */ /* 0x000f28000c1e1d00 */
[----:B------:R-:W4:Y:S01]  /*2260*/  @P4 LDG.E.128 R104, desc[UR6][R12.64] ;  /* 0x000000060c684981 */ /* 0x000f22000c1e1d00 */
[----:B-1----:R-:W-:-:S03]  /*2270*/  @P0 IMAD.WIDE.U32 R18, R4, 0x20, R8 ;  /* 0x0000002004120825 */ /* 0x002fc600078e0008 */
[----:B------:R1:W5:Y:S04]  /*2280*/  @P5 LDG.E.128 R76, desc[UR6][R30.64+0x10] ;  /* 0x000010061e4c5981 */ /* 0x000368000c1e1d00 */
[----:B------:R-:W4:Y:S04]  /*2290*/  @P0 LDG.E.128 R44, desc[UR6][R18.64] ;  /* 0x00000006122c0981 */ /* 0x000f28000c1e1d00 */
[----:B------:R-:W4:Y:S01]  /*22a0*/  @P0 LDG.E.128 R40, desc[UR6][R18.64+0x10] ;  /* 0x0000100612280981 */ /* 0x000f22000c1e1d00 */
[----:B0-----:R-:W-:-:S04]  /*22b0*/  @P0 IMAD.WIDE.U32 R32, R4, 0x20, R32 ;  /* 0x0000002004200825 */ /* 0x001fc800078e0020 */
[----:B------:R-:W-:Y:S01]  /*22c0*/  @P0 VIADD R4, R4, 0x20 ;  /* 0x0000002004040836 */ /* 0x000fe20000000000 */
        /* <DEDUP_REMOVED lines=17> */
[----:B------:R-:W-:Y:S02]  /*23e0*/  @P6 CS2R R210, SRZ ;  /* 0x0000000000d26805 */ /* 0x000fe4000001ff00 */
[----:B------:R-:W-:Y:S02]  /*23f0*/  @P6 CS2R R208, SRZ ;  /* 0x0000000000d06805 */ /* 0x000fe4000001ff00 */
[----:B------:R-:W-:Y:S02]  /*2400*/  @P6 CS2R R206, SRZ ;  /* 0x0000000000ce6805 */ /* 0x000fe4000001ff00 */
[----:B------:R-:W-:Y:S02]  /*2410*/  @P6 CS2R R204, SRZ ;  /* 0x0000000000cc6805 */ /* 0x000fe4000001ff00 */
[----:B------:R-:W-:Y:S02]  /*2420*/  CS2R R236, SRZ ;  /* 0x0000000000ec7805 */ /* 0x000fe4000001ff00 */
[----:B------:R-:W-:-:S02]  /*2430*/  CS2R R234, SRZ ;  /* 0x0000000000ea7805 */ /* 0x000fc4000001ff00 */
        /* <DEDUP_REMOVED lines=71> */
.L_x_24002:
[----:B------:R-:W-:Y:S05]  /*28b0*/  BSYNC.RECONVERGENT B0 ;  /* 0x0000000000007941 */ /* 0x000fea0003800200 */
.L_x_24000:
[----:B------:R-:W2:Y:S01]  /*28c0*/  S2UR UR5, SR_CTAID.X ;  /* 0x00000000000579c3 */ /* 0x000ea20000002500 */
[----:B------:R-:W4:Y:S01]  /*28d0*/  LDCU UR8, c[0x0][0x384] ;  /* 0x00007080ff0877ac */ /* 0x000f220008000800 */
[----:B---3--:R-:W-:Y:S01]  /*28e0*/  SHF.R.U32.HI R10, RZ, 0x5, R3 ;  /* 0x00000005ff0a7819 */ /* 0x008fe20000011603 */
[----:B--2---:R-:W-:-:S06]  /*28f0*/  USHF.L.U32 UR4, UR5, 0x2, URZ ;  /* 0x0000000205047899 */ /* 0x004fcc00080006ff */
[----:B------:R-:W-:-:S04]  /*2900*/  LOP3.LUT R10, R10, UR4, RZ, 0xfc, !PT ;  /* 0x000000040a0a7c12 */ /* 0x000fc8000f8efcff */
[----:B----4-:R-:W-:-:S13]  /*2910*/  ISETP.GE.AND P0, PT, R10, UR8, PT ;  /* 0x000000080a007c0c */ /* 0x010fda000bf06270 */
[----:B------:R-:W-:Y:S05]  /*2920*/  @P0 EXIT ;  /* 0x000000000000094d */ /* 0x000fea0003800000 */
[----:B-1----:R-:W1:Y:S01]  /*2930*/  LDC R4, c[0x0][0x360] ;  /* 0x0000d800ff047b82 */ /* 0x002e620000000800 */
[----:B------:R-:W-:Y:S01]  /*2940*/  IMAD.HI.U32 R5, R2, -0x2daee0ad, RZ ;  /* 0xd2511f5302057827 */ /* 0x000fe200078e00ff */
[----:B0----5:R-:W-:Y:S01]  /*2950*/  IADD3 R9, PT, PT, R112, -0x61c88647, RZ ;  /* 0x9e3779b970097810 */ /* 0x021fe20007ffe0ff */
[----:B------:R-:W0:Y:S01]  /*2960*/  LDCU UR8, c[0x0][0x404] ;  /* 0x00008080ff0877ac */ /* 0x000e220008000800 */
[----:B------:R-:W-:Y:S01]  /*2970*/  LOP3.LUT R6, R6, 0x3, RZ, 0xc0, !PT ;  /* 0x0000000306067812 */ /* 0x000fe200078ec0ff */
[----:B------:R-:W-:Y:S01]  /*2980*/  VIADD R12, R113, 0xbb67ae85 ;  /* 0xbb67ae85710c7836 */ /* 0x000fe20000000000 */
[----:B------:R-:W-:Y:S01]  /*2990*/  LOP3.LUT R8, R5, R113, RZ, 0x3c, !PT ;  /* 0x0000007105087212 */ /* 0x000fe200078e3cff */
[----:B------:R-:W2:Y:S01]  /*29a0*/  LDCU.U8 UR9, c[0x0][0x410] ;  /* 0x00008200ff0977ac */ /* 0x000ea20008000000 */
[----:B------:R-:W-:-:S03]  /*29b0*/  MOV R159, R10 ;  /* 0x0000000a009f7202 */ /* 0x000fc60000000f00 */
[C---:B------:R-:W-:Y:S01]  /*29c0*/  IMAD.HI.U32 R5, R8.reuse, -0x326172a9, RZ ;  /* 0xcd9e8d5708057827 */ /* 0x040fe200078e00ff */
[----:B------:R-:W3:Y:S03]  /*29d0*/  LDCU UR12, c[0x0][0x448] ;  /* 0x00008900ff0c77ac */ /* 0x000ee60008000800 */
[----:B------:R-:W-:Y:S01]  /*29e0*/  IMAD R8, R8, -0x326172a9, RZ ;  /* 0xcd9e8d5708087824 */ /* 0x000fe200078e02ff */
[----:B------:R-:W4:Y:S01]  /*29f0*/  LDCU.64 UR10, c[0x0][0x408] ;  /* 0x00008100ff0a77ac */ /* 0x000f220008000a00 */
[----:B-1----:R-:W-:Y:S01]  /*2a00*/  IMAD R3, R4, UR5, R3 ;  /* 0x0000000504037c24 */ /* 0x002fe2000f8e0203 */
[----:B------:R-:W1:Y:S03]  /*2a10*/  LDCU.64 UR4, c[0x0][0x3a0] ;  /* 0x00007400ff0477ac */ /* 0x000e660008000a00 */
[----:B------:R-:W-:-:S05]  /*2a20*/  IMAD R4, R3, -0x326172a9, RZ ;  /* 0xcd9e8d5703047824 */ /* 0x000fca00078e02ff */
[----:B------:R-:W-:Y:S01]  /*2a30*/  LOP3.LUT R5, R9, R4, R5, 0x96, !PT ;  /* 0x0000000409057212 */ /* 0x000fe200078e9605 */
[----:B------:R-:W-:-:S04]  /*2a40*/  IMAD.HI.U32 R9, R3, -0x326172a9, RZ ;  /* 0xcd9e8d5703097827 */ /* 0x000fc800078e00ff */
[----:B------:R-:W-:Y:S01]  /*2a50*/  IMAD R4, R2, -0x2daee0ad, RZ ;  /* 0xd2511f5302047824 */ /* 0x000fe200078e02ff */
[----:B------:R-:W-:-:S05]  /*2a60*/  LOP3.LUT R9, R7, R9, R112, 0x96, !PT ;  /* 0x0000000907097212 */ /* 0x000fca00078e9670 */
[----:B------:R-:W-:-:S04]  /*2a70*/  IMAD.HI.U32 R11, R9, -0x2daee0ad, RZ ;  /* 0xd2511f53090b7827 */ /* 0x000fc800078e00ff */
[----:B------:R-:W-:Y:S01]  /*2a80*/  IMAD R9, R9, -0x2daee0ad, RZ ;  /* 0xd2511f5309097824 */ /* 0x000fe200078e02ff */
[----:B------:R-:W-:Y:S01]  /*2a90*/  LOP3.LUT R4, R12, R4, R11, 0x96, !PT ;  /* 0x000000040c047212 */ /* 0x000fe200078e960b */
[----:B------:R-:W-:-:S04]  /*2aa0*/  VIADD R12, R112, 0x3c6ef372 ;  /* 0x3c6ef372700c7836 */ /* 0x000fc80000000000 */
[----:B------:R-:W-:-:S04]  /*2ab0*/  IMAD.HI.U32 R11, R4, -0x326172a9, RZ ;  /* 0xcd9e8d57040b7827 */ /* 0x000fc800078e00ff */
[----:B------:R-:W-:Y:S01]  /*2ac0*/  IMAD R4, R4, -0x326172a9, RZ ;  /* 0xcd9e8d5704047824 */ /* 0x000fe200078e02ff */
[----:B------:R-:W-:Y:S01]  /*2ad0*/  LOP3.LUT R8, R12, R8, R11, 0x96, !PT ;  /* 0x000000080c087212 */ /* 0x000fe200078e960b */
[----:B------:R-:W-:Y:S01]  /*2ae0*/  IMAD.HI.U32 R11, R5, -0x2daee0ad, RZ ;  /* 0xd2511f53050b7827 */ /* 0x000fe200078e00ff */
[----:B------:R-:W-:-:S03]  /*2af0*/  IADD3 R12, PT, PT, R113, 0x76cf5d0a, RZ ;  /* 0x76cf5d0a710c7810 */ /* 0x000fc60007ffe0ff */
[----:B------:R-:W-:Y:S01]  /*2b00*/  IMAD R5, R5, -0x2daee0ad, RZ ;  /* 0xd2511f5305057824 */ /* 0x000fe200078e02ff */
[----:B------:R-:W-:Y:S01]  /*2b10*/  LOP3.LUT R9, R12, R9, R11, 0x96, !PT ;  /* 0x000000090c097212 */ /* 0x000fe200078e960b */
[----:B------:R-:W-:-:S04]  /*2b20*/  VIADD R12, R112, 0xdaa66d2b ;  /* 0xdaa66d2b700c7836 */ /* 0x000fc80000000000 */
[----:B------:R-:W-:-:S04]  /*2b30*/  IMAD.HI.U32 R11, R9, -0x326172a9, RZ ;  /* 0xcd9e8d57090b7827 */ /* 0x000fc800078e00ff */
[----:B------:R-:W-:Y:S01]  /*2b40*/  IMAD R9, R9, -0x326172a9, RZ ;  /* 0xcd9e8d5709097824 */ /* 0x000fe200078e02ff */
[----:B------:R-:W-:Y:S01]  /*2b50*/  LOP3.LUT R4, R12, R4, R11, 0x96, !PT ;  /* 0x000000040c047212 */ /* 0x000fe200078e960b */
[----:B------:R-:W-:-:S04]  /*2b60*/  IMAD.HI.U32 R11, R8, -0x2daee0ad, RZ ;  /* 0xd2511f53080b7827 */ /* 0x000fc800078e00ff */
[----:B------:R-:W-:Y:S02]  /*2b70*/  VIADD R12, R113, 0x32370b8f ;  /* 0x32370b8f710c7836 */ /* 0x000fe40000000000 */
[----:B------:R-:W-:-:S03]  /*2b80*/  IMAD R8, R8, -0x2daee0ad, RZ ;  /* 0xd2511f5308087824 */ /* 0x000fc600078e02ff */
[----:B------:R-:W-:Y:S02]  /*2b90*/  LOP3.LUT R5, R12, R5, R11, 0x96, !PT ;  /* 0x000000050c057212 */ /* 0x000fe400078e960b */
[----:B------:R-:W-:-:S03]  /*2ba0*/  IADD3 R12, PT, PT, R112, 0x78dde6e4, RZ ;  /* 0x78dde6e4700c7810 */ /* 0x000fc60007ffe0ff */
[----:B------:R-:W-:-:S04]  /*2bb0*/  IMAD.HI.U32 R11, R5, -0x326172a9, RZ ;  /* 0xcd9e8d57050b7827 */ /* 0x000fc800078e00ff */
[----:B------:R-:W-:Y:S01]  /*2bc0*/  IMAD R5, R5, -0x326172a9, RZ ;  /* 0xcd9e8d5705057824 */ /* 0x000fe200078e02ff */
[----:B------:R-:W-:Y:S01]  /*2bd0*/  LOP3.LUT R9, R12, R9, R11, 0x96, !PT ;  /* 0x000000090c097212 */ /* 0x000fe200078e960b */
[----:B------:R-:W-:-:S04]  /*2be0*/  IMAD.HI.U32 R11, R4, -0x2daee0ad, RZ ;  /* 0xd2511f53040b7827 */ /* 0x000fc800078e00ff */
[----:B------:R-:W-:Y:S02]  /*2bf0*/  VIADD R12, R113, 0xed9eba14 ;  /* 0xed9eba14710c7836 */ /* 0x000fe40000000000 */
[----:B------:R-:W-:-:S03]  /*2c00*/  IMAD R4, R4, -0x2daee0ad, RZ ;  /* 0xd2511f5304047824 */ /* 0x000fc600078e02ff */
[----:B------:R-:W-:Y:S01]  /*2c10*/  LOP3.LUT R8, R12, R8, R11, 0x96, !PT ;  /* 0x000000080c087212 */ /* 0x000fe200078e960b */
[----:B------:R-:W-:-:S04]  /*2c20*/  VIADD R12, R112, 0x1715609d ;  /* 0x1715609d700c7836 */ /* 0x000fc80000000000 */
[----:B------:R-:W-:-:S04]  /*2c30*/  IMAD.HI.U32 R11, R8, -0x326172a9, RZ ;  /* 0xcd9e8d57080b7827 */ /* 0x000fc800078e00ff */
[----:B------:R-:W-:Y:S01]  /*2c40*/  IMAD R8, R8, -0x326172a9, RZ ;  /* 0xcd9e8d5708087824 */ /* 0x000fe200078e02ff */
[----:B------:R-:W-:Y:S01]  /*2c50*/  LOP3.LUT R5, R12, R5, R11, 0x96, !PT ;  /* 0x000000050c057212 */ /* 0x000fe200078e960b */
[----:B------:R-:W-:Y:S01]  /*2c60*/  IMAD.HI.U32 R11, R9, -0x2daee0ad, RZ ;  /* 0xd2511f53090b7827 */ /* 0x000fe200078e00ff */
[----:B------:R-:W-:-:S03]  /*2c70*/  IADD3 R12, PT, PT, R113, -0x56f99767, RZ ;  /* 0xa9066899710c7810 */ /* 0x000fc60007ffe0ff */
        /* <DEDUP_REMOVED lines=26> */
[----:B------:R-:W-:-:S04]  /*2e20*/  IMAD.HI.U32 R11, R9, -0x2daee0ad, RZ ;  /* 0xd2511f53090b7827 */ /* 0x000fc800078e00ff */
[----:B------:R-:W-:Y:S02]  /*2e30*/  VIADD R12, R113, 0x96a522ad ;  /* 0x96a522ad710c7836 */ /* 0x000fe40000000000 */
[----:B------:R-:W-:Y:S02]  /*2e40*/  IMAD R149, R9, -0x2daee0ad, RZ ;  /* 0xd2511f5309957824 */ /* 0x000fe400078e02ff */
[----:B------:R-:W-:Y:S01]  /*2e50*/  IMAD.MOV.U32 R9, RZ, RZ, RZ ;  /* 0x000000ffff097224 */ /* 0x000fe200078e00ff */
[----:B------:R-:W-:Y:S01]  /*2e60*/  LOP3.LUT R4, R12, R4, R11, 0x96, !PT ;  /* 0x000000040c047212 */ /* 0x000fe200078e960b */
[----:B------:R-:W-:-:S04]  /*2e70*/  IMAD.HI.U32 R11, R8, -0x326172a9, RZ ;  /* 0xcd9e8d57080b7827 */ /* 0x000fc800078e00ff */
[----:B------:R-:W-:Y:S02]  /*2e80*/  VIADD R12, R112, 0x8ff34781 ;  /* 0x8ff34781700c7836 */ /* 0x000fe40000000000 */
[----:B------:R-:W-:-:S03]  /*2e90*/  IMAD R8, R8, -0x326172a9, RZ ;  /* 0xcd9e8d5708087824 */ /* 0x000fc600078e02ff */
[----:B01234-:R-:W-:-:S07]  /*2ea0*/  LOP3.LUT R5, R12, R5, R11, 0x96, !PT ;  /* 0x000000050c057212 */ /* 0x01ffce00078e960b */
.L_x_25204:
[----:B------:R-:W0:Y:S08]  /*2eb0*/  LDC.64 R96, c[0x0][0x3f0] ;  /* 0x0000fc00ff607b82 */ /* 0x000e300000000a00 */
[----:B------:R-:W1:Y:S01]  /*2ec0*/  LDC R98, c[0x0][0x388] ;  /* 0x0000e200ff627b82 */ /* 0x000e620000000800 */
[----:B0-----:R-:W-:-:S05]  /*2ed0*/  IMAD.WIDE R96, R159, 0x4, R96 ;  /* 0x000000049f607825 */ /* 0x001fca00078e0260 */
[----:B------:R0:W2:Y:S02]  /*2ee0*/  LDG.E R154, desc[UR6][R96.64] ;  /* 0x00000006609a7981 */ /* 0x0000a4000c1e1900 */
[----:B0-----:R-:W0:Y:S01]  /*2ef0*/  LDC.64 R96, c[0x0][0x3f8] ;  /* 0x0000fe00ff607b82 */ /* 0x001e220000000a00 */
[----:B------:R-:W3:Y:S01]  /*2f00*/  S2R R252, SR_TID.X ;  /* 0x0000000000fc7919 */ /* 0x000ee20000002100 */
[----:B-----5:R-:W-:Y:S01]  /*2f10*/  ISETP.GE.U32.AND P5, PT, R0, 0x20, PT ;  /* 0x000000200000780c */ /* 0x020fe20003fa6070 */
[----:B------:R-:W-:Y:S02]  /*2f20*/  HFMA2 R152, -RZ, RZ, 0, 0 ;  /* 0x00000000ff987431 */ /* 0x000fe400000001ff */
[----:B0-----:R-:W-:-:S05]  /*2f30*/  IMAD.WIDE R96, R159, 0x4, R96 ;  /* 0x000000049f607825 */ /* 0x001fca00078e0260 */
[----:B------:R1:W5:Y:S01]  /*2f40*/  LDG.E R214, desc[UR6][R96.64] ;  /* 0x0000000660d67981 */ /* 0x000362000c1e1900 */
[----:B------:R-:W-:Y:S01]  /*2f50*/  BSSY.RECONVERGENT B0, `(.L_x_24003) ;  /* 0x0000714000007945 */ /* 0x000fe20003800200 */
[----:B---3--:R-:W-:Y:S01]  /*2f60*/  LOP3.LUT R215, R252, 0x1f, RZ, 0xc0, !PT ;  /* 0x0000001ffcd77812 */ /* 0x008fe200078ec0ff */
[----:B-1----:R-:W-:Y:S01]  /*2f70*/  IMAD R96, R159, R98, RZ ;  /* 0x000000629f607224 */ /* 0x002fe200078e02ff */
[----:B--2---:R-:W-:-:S13]  /*2f80*/  ISETP.GE.AND P0, PT, R154, 0x1, PT ;  /* 0x000000019a00780c */ /* 0x004fda0003f06270 */
[----:B------:R-:W-:-:S04]  /*2f90*/  @P0 VIADD R97, R154, 0xffffffff ;  /* 0xffffffff9a610836 */ /* 0x000fc80000000000 */
        /* <DEDUP_REMOVED lines=13> */
.L_x_24006:
[----:B------:R-:W-:Y:S05]  /*3070*/  BSYNC.RECONVERGENT B1 ;  /* 0x0000000000017941 */ /* 0x000fea0003800200 */
.L_x_24005:
        /* <DEDUP_REMOVED lines=28> */
.L_x_24012:
        /* <DEDUP_REMOVED lines=13> */
.L_x_24014:
[----:B------:R-:W-:Y:S05]  /*3310*/  BSYNC.RECONVERGENT B3 ;  /* 0x0000000000037941 */ /* 0x000fea0003800200 */
.L_x_24013:
[----:B------:R-:W-:Y:S01]  /*3320*/  LOP3.LUT R6, R9, R5, R113, 0x96, !PT ;  /* 0x0000000509067212 */ /* 0x000fe200078e9671 */
[----:B------:R-:W-:-:S04]  /*3330*/  IMAD.WIDE.U32 R10, R3, -0x326172a9, RZ ;  /* 0xcd9e8d57030a7825 */ /* 0x000fc800078e00ff */
[----:B------:R-:W-:Y:S02]  /*3340*/  VIADD R5, R112, 0x9e3779b9 ;  /* 0x9e3779b970057836 */ /* 0x000fe40000000000 */
[----:B------:R-:W-:Y:S01]  /*3350*/  IMAD.WIDE.U32 R96, R6, -0x326172a9, RZ ;  /* 0xcd9e8d5706607825 */ /* 0x000fe200078e00ff */
[----:B------:R-:W-:-:S03]  /*3360*/  LOP3.LUT R6, R7, R11, R112, 0x96, !PT ;  /* 0x0000000b07067212 */ /* 0x000fc600078e9670 */
[----:B------:R-:W-:Y:S01]  /*3370*/  VIADD R8, R112, 0x78dde6e4 ;  /* 0x78dde6e470087836 */ /* 0x000fe20000000000 */
[----:B------:R-:W-:Y:S01]  /*3380*/  LOP3.LUT R5, R5, R10, R97, 0x96, !PT ;  /* 0x0000000a05057212 */ /* 0x000fe200078e9661 */
[----:B------:R-:W-:Y:S01]  /*3390*/  IMAD.WIDE.U32 R10, R6, -0x2daee0ad, RZ ;  /* 0xd2511f53060a7825 */ /* 0x000fe200078e00ff */
[----:B------:R-:W-:-:S03]  /*33a0*/  IADD3 R6, PT, PT, R113, -0x4498517b, RZ ;  /* 0xbb67ae8571067810 */ /* 0x000fc60007ffe0ff */
[----:B------:R-:W-:Y:S01]  /*33b0*/  IMAD.MOV.U32 R18, RZ, RZ, RZ ;  /* 0x000000ffff127224 */ /* 0x000fe200078e00ff */
        /* <DEDUP_REMOVED lines=27> */
[----:B------:R-:W-:-:S04]  /*3570*/  IADD3 R6, PT, PT, R112, -0x4ab325aa, RZ ;  /* 0xb54cda5670067810 */ /* 0x000fc80007ffe0ff */
[----:B------:R-:W-:Y:S01]  /*3580*/  LOP3.LUT R6, R6, R10, R97, 0x96, !PT ;  /* 0x0000000a06067212 */ /* 0x000fe200078e9661 */
[----:B------:R-:W-:-:S05]  /*3590*/  IMAD.WIDE.U32 R10, R11, -0x2daee0ad, RZ ;  /* 0xd2511f530b0a7825 */ /* 0x000fca00078e00ff */
[----:B------:R-:W-:-:S05]  /*35a0*/  LOP3.LUT R5, R5, R4, R11, 0x96, !PT ;  /* 0x0000000405057212 */ /* 0x000fca00078e960b */
[----:B------:R-:W-:-:S05]  /*35b0*/  IMAD.WIDE.U32 R4, R5, -0x326172a9, RZ ;  /* 0xcd9e8d5705047825 */ /* 0x000fca00078e00ff */
[----:B------:R-:W-:Y:S01]  /*35c0*/  LOP3.LUT R5, R8, R96, R5, 0x96, !PT ;  /* 0x0000006008057212 */ /* 0x000fe200078e9605 */
[----:B------:R-:W-:Y:S01]  /*35d0*/  IMAD.WIDE.U32 R96, R6, -0x2daee0ad, RZ ;  /* 0xd2511f5306607825 */ /* 0x000fe200078e00ff */
[----:B------:R-:W-:-:S03]  /*35e0*/  IADD3 R6, PT, PT, R113, 0x1fd5c5a3, RZ ;  /* 0x1fd5c5a371067810 */ /* 0x000fc60007ffe0ff */
        /* <DEDUP_REMOVED lines=15> */
[----:B------:R-:W-:-:S07]  /*36e0*/  LOP3.LUT R4, R6, R4, R11, 0x96, !PT ;  /* 0x0000000406047212 */ /* 0x000fce00078e960b */
.L_x_24011:
[----:B------:R-:W-:Y:S05]  /*36f0*/  BSYNC.RECONVERGENT B2 ;  /* 0x0000000000027941 */ /* 0x000fea0003800200 */
.L_x_24010:
[----:B------:R-:W-:Y:S01]  /*3700*/  I2FP.F32.U32 R6, R10 ;  /* 0x0000000a00067245 */ /* 0x000fe20000201000 */
[----:B------:R-:W-:-:S05]  /*3710*/  HFMA2 R10, -RZ, RZ, 0.1171875, 0 ;  /* 0x2f800000ff0a7431 */ /* 0x000fca00000001ff */
[----:B------:R-:W-:Y:S01]  /*3720*/  FFMA.FTZ R6, R6, R10, 1.1641532182693481445e-10 ;  /* 0x2f00000006067423 */ /* 0x000fe2000001000a */
[----:B------:R-:W-:-:S04]  /*3730*/  IMAD.U32 R10, R52, 0x10000, RZ ;  /* 0x00010000340a7824 */ /* 0x000fc800078e00ff */
[----:B------:R-:W-:Y:S01]  /*3740*/  FSETP.GTU.FTZ.AND P2, PT, R6, UR8, PT ;  /* 0x0000000806007c0b */ /* 0x000fe2000bf5c000 */
[----:B-----5:R-:W-:-:S04]  /*3750*/  IMAD.U32 R6, R56, 0x10000, RZ ;  /* 0x0001000038067824 */ /* 0x020fc800078e00ff */
[----:B------:R-:W-:-:S04]  /*3760*/  FMUL.FTZ R6, R6, UR11 ;  /* 0x0000000b06067c20 */ /* 0x000fc80008410000 */
[----:B------:R-:W-:-:S05]  /*3770*/  FMUL.FTZ R6, R6, UR10 ;  /* 0x0000000a06067c20 */ /* 0x000fca0008410000 */
[----:B------:R-:W-:-:S05]  /*3780*/  FSEL R6, R6, RZ, !P2 ;  /* 0x000000ff06067208 */ /* 0x000fca0005000000 */
[----:B------:R-:W-:Y:S01]  /*3790*/  FFMA.FTZ R10, R6, R200, R10 ;  /* 0x000000c8060a7223 */ /* 0x000fe2000001000a */
[----:B------:R-:W-:-:S04]  /*37a0*/  SEL R6, RZ, 0x1, P2 ;  /* 0x00000001ff067807 */ /* 0x000fc80001000000 */
[----:B------:R-:W-:-:S07]  /*37b0*/  PRMT R11, R6, 0x7610, R11 ;  /* 0x00007610060b7816 */ /* 0x000fce000000000b */
.L_x_24009:
[----:B------:R-:W-:Y:S05]  /*37c0*/  BSYNC.RECONVERGENT B1 ;  /* 0x0000000000017941 */ /* 0x000fea0003800200 */
.L_x_24008:
        /* <DEDUP_REMOVED lines=23> */
.L_x_24019:
        /* <DEDUP_REMOVED lines=13> */
.L_x_24021:
[----:B------:R-:W-:Y:S05]  /*3a10*/  BSYNC.RECONVERGENT B3 ;  /* 0x0000000000037941 */ /* 0x000fea0003800200 */
.L_x_24020:
        /* <DEDUP_REMOVED lines=14> */
[C---:B------:R-:W-:Y:S02]  /*3b00*/  VIADD R5, R112.reuse, 0x3c6ef372 ;  /* 0x3c6ef37270057836 */ /* 0x040fe40000000000 */
[----:B------:R-:W-:-:S03]  /*3b10*/  VIADD R8, R112, 0x78dde6e4 ;  /* 0x78dde6e470087836 */ /* 0x000fc60000000000 */
[----:B------:R-:W-:Y:S01]  /*3b20*/  LOP3.LUT R5, R5, R98, R13, 0x96, !PT ;  /* 0x0000006205057212 */ /* 0x000fe200078e960d */
[----:B------:R-:W-:-:S04]  /*3b30*/  IMAD.WIDE.U32 R98, R6, -0x326172a9, RZ ;  /* 0xcd9e8d5706627825 */ /* 0x000fc800078e00ff */
[----:B------:R-:W-:-:S05]  /*3b40*/  VIADD R6, R112, 0xdaa66d2b ;  /* 0xdaa66d2b70067836 */ /* 0x000fca0000000000 */
        /* <DEDUP_REMOVED lines=14> */
[----:B------:R-:W-:Y:S02]  /*3c30*/  LOP3.LUT R6, R6, R98, R5, 0x96, !PT ;  /* 0x0000006206067212 */ /* 0x000fe400078e9605 */
[----:B------:R-:W-:-:S03]  /*3c40*/  IADD3 R5, PT, PT, R113, 0x646e171e, RZ ;  /* 0x646e171e71057810 */ /* 0x000fc60007ffe0ff */
[----:B------:R-:W-:-:S04]  /*3c50*/  IMAD.WIDE.U32 R98, R6, -0x326172a9, RZ ;  /* 0xcd9e8d5706627825 */ /* 0x000fc800078e00ff */
[----:B------:R-:W-:-:S05]  /*3c60*/  VIADD R6, R112, 0xb54cda56 ;  /* 0xb54cda5670067836 */ /* 0x000fca0000000000 */
[----:B------:R-:W-:Y:S01]  /*3c70*/  LOP3.LUT R6, R6, R12, R99, 0x96, !PT ;  /* 0x0000000c06067212 */ /* 0x000fe200078e9663 */
[----:B------:R-:W-:-:S04]  /*3c80*/  IMAD.WIDE.U32 R12, R8, -0x2daee0ad, RZ ;  /* 0xd2511f53080c7825 */ /* 0x000fc800078e00ff */
[----:B------:R-:W-:Y:S01]  /*3c90*/  VIADD R8, R112, 0x5384540f ;  /* 0x5384540f70087836 */ /* 0x000fe20000000000 */
[----:B------:R-:W-:-:S05]  /*3ca0*/  LOP3.LUT R5, R5, R4, R13, 0x96, !PT ;  /* 0x0000000405057212 */ /* 0x000fca00078e960d */
[----:B------:R-:W-:-:S05]  /*3cb0*/  IMAD.WIDE.U32 R4, R5, -0x326172a9, RZ ;  /* 0xcd9e8d5705047825 */ /* 0x000fca00078e00ff */
[----:B------:R-:W-:Y:S01]  /*3cc0*/  LOP3.LUT R5, R8, R98, R5, 0x96, !PT ;  /* 0x0000006208057212 */ /* 0x000fe200078e9605 */
[----:B------:R-:W-:-:S04]  /*3cd0*/  IMAD.WIDE.U32 R98, R6, -0x2daee0ad, RZ ;  /* 0xd2511f5306627825 */ /* 0x000fc800078e00ff */
[C---:B------:R-:W-:Y:S02]  /*3ce0*/  VIADD R6, R113.reuse, 0x1fd5c5a3 ;  /* 0x1fd5c5a371067836 */ /* 0x040fe40000000000 */
[----:B------:R-:W-:-:S03]  /*3cf0*/  VIADD R8, R113, 0xdb3d7428 ;  /* 0xdb3d742871087836 */ /* 0x000fc60000000000 */
[----:B------:R-:W-:-:S05]  /*3d00*/  LOP3.LUT R6, R6, R12, R99, 0x96, !PT ;  /* 0x0000000c06067212 */ /* 0x000fca00078e9663 */
[----:B------:R-:W-:Y:S01]  /*3d10*/  IMAD.WIDE.U32 R12, R6, -0x326172a9, RZ ;  /* 0xcd9e8d57060c7825 */ /* 0x000fe200078e00ff */
[----:B------:R-:W-:-:S04]  /*3d20*/  IADD3 R6, PT, PT, R112, -0xe443238, RZ ;  /* 0xf1bbcdc870067810 */ /* 0x000fc80007ffe0ff */
[----:B------:R-:W-:Y:S01]  /*3d30*/  LOP3.LUT R6, R6, R4, R13, 0x96, !PT ;  /* 0x0000000406067212 */ /* 0x000fe200078e960d */
[----:B------:R-:W-:-:S05]  /*3d40*/  IMAD.WIDE.U32 R4, R5, -0x2daee0ad, RZ ;  /* 0xd2511f5305047825 */ /* 0x000fca00078e00ff */
        /* <DEDUP_REMOVED lines=8> */
[----:B------:R-:W-:Y:S01]  /*3dd0*/  IMAD.MOV.U32 R6, RZ, RZ, R12 ;  /* 0x000000ffff067224 */ /* 0x000fe200078e000c */
[----:B------:R-:W-:-:S07]  /*3de0*/  MOV R12, R14 ;  /* 0x0000000e000c7202 */ /* 0x000fce0000000f00 */
.L_x_24018:
[----:B------:R-:W-:Y:S05]  /*3df0*/  BSYNC.RECONVERGENT B2 ;  /* 0x0000000000027941 */ /* 0x000fea0003800200 */
.L_x_24017:
        /* <DEDUP_REMOVED lines=13> */
.L_x_24016:
[----:B------:R-:W-:Y:S05]  /*3ed0*/  BSYNC.RECONVERGENT B1 ;  /* 0x0000000000017941 */ /* 0x000fea0003800200 */
.L_x_24015:
        /* <DEDUP_REMOVED lines=22> */
.L_x_24026:
        /* <DEDUP_REMOVED lines=13> */
.L_x_24028:
[----:B------:R-:W-:Y:S05]  /*4110*/  BSYNC.RECONVERGENT B3 ;  /* 0x0000000000037941 */ /* 0x000fea0003800200 */
.L_x_24027:
        /* <DEDUP_REMOVED lines=56> */
[----:B------:R-:W-:Y:S02]  /*44a0*/  VIADD R8, R113, 0x96a522ad ;  /* 0x96a522ad71087836 */ /* 0x000fe40000000000 */
[----:B------:R-:W-:Y:S02]  /*44b0*/  IMAD.MOV.U32 R18, RZ, RZ, R14 ;  /* 0x000000ffff127224 */ /* 0x000fe400078e000e */
[----:B------:R-:W-:Y:S01]  /*44c0*/  IMAD.MOV.U32 R14, RZ, RZ, R6 ;  /* 0x000000ffff0e7224 */ /* 0x000fe200078e0006 */
[----:B------:R-:W-:Y:S02]  /*44d0*/  LOP3.LUT R4, R8, R4, R15, 0x96, !PT ;  /* 0x0000000408047212 */ /* 0x000fe400078e960f */
[----:B------:R-:W-:-:S07]  /*44e0*/  MOV R8, R150 ;  /* 0x0000009600087202 */ /* 0x000fce0000000f00 */
.L_x_24025:
[----:B------:R-:W-:Y:S05]  /*44f0*/  BSYNC.RECONVERGENT B2 ;  /* 0x0000000000027941 */ /* 0x000fea0003800200 */
.L_x_24024:
        /* <DEDUP_REMOVED lines=12> */
.L_x_24023:
[----:B------:R-:W-:Y:S05]  /*45c0*/  BSYNC.RECONVERGENT B1 ;  /* 0x0000000000017941 */ /* 0x000fea0003800200 */
.L_x_24022:
        /* <DEDUP_REMOVED lines=23> */
.L_x_24033:
        /* <DEDUP_REMOVED lines=13> */
.L_x_24035:
[----:B------:R-:W-:Y:S05]  /*4810*/  BSYNC.RECONVERGENT B3 ;  /* 0x0000000000037941 */ /* 0x000fea0003800200 */
.L_x_24034:
        /* <DEDUP_REMOVED lines=14> */
[C---:B------:R-:W-:Y:S02]  /*4900*/  VIADD R5, R112.reuse, 0x3c6ef372 ;  /* 0x3c6ef37270057836 */ /* 0x040fe40000000000 */
[----:B------:R-:W-:-:S03]  /*4910*/  VIADD R8, R112, 0x78dde6e4 ;  /* 0x78dde6e470087836 */ /* 0x000fc60000000000 */
        /* <DEDUP_REMOVED lines=22> */
[----:B------:R-:W-:-:S04]  /*4a80*/  IMAD.WIDE.U32 R16, R8, -0x2daee0ad, RZ ;  /* 0xd2511f5308107825 */ /* 0x000fc800078e00ff */
[----:B------:R-:W-:Y:S01]  /*4a90*/  VIADD R8, R112, 0x5384540f ;  /* 0x5384540f70087836 */ /* 0x000fe20000000000 */
        /* <DEDUP_REMOVED lines=17> */
[----:B------:R-:W-:-:S05]  /*4bb0*/  VIADD R6, R113, 0x96a522ad ;  /* 0x96a522ad71067836 */ /* 0x000fca0000000000 */
[----:B------:R-:W-:Y:S02]  /*4bc0*/  LOP3.LUT R4, R6, R4, R17, 0x96, !PT ;  /* 0x0000000406047212 */ /* 0x000fe400078e9611 */
[----:B------:R-:W-:Y:S01]  /*4bd0*/  MOV R6, R16 ;  /* 0x0000001000067202 */ /* 0x000fe20000000f00 */
[----:B------:R-:W-:-:S07]  /*4be0*/  IMAD.MOV.U32 R16, RZ, RZ, R18 ;  /* 0x000000ffff107224 */ /* 0x000fce00078e0012 */
.L_x_24032:
[----:B------:R-:W-:Y:S05]  /*4bf0*/  BSYNC.RECONVERGENT B2 ;  /* 0x0000000000027941 */ /* 0x000fea0003800200 */
.L_x_24031:
        /* <DEDUP_REMOVED lines=11> */
[----:B------:R-:W-:Y:S01]  /*4cb0*/  FFMA.FTZ R16, R16, R203, R17 ;  /* 0x000000cb10107223 */ /* 0x000fe20000010011 */
[----:B------:R-:W-:-:S07]  /*4cc0*/  SEL R17, RZ, 0x1, P2 ;  /* 0x00000001ff117807 */ /* 0x000fce0001000000 */
.L_x_24030:
[----:B------:R-:W-:Y:S05]  /*4cd0*/  BSYNC.RECONVERGENT B1 ;  /* 0x0000000000017941 */ /* 0x000fea0003800200 */
.L_x_24029:
        /* <DEDUP_REMOVED lines=22> */
.L_x_24040:
        /* <DEDUP_REMOVED lines=13> */
.L_x_24042:
[----:B------:R-:W-:Y:S05]  /*4f10*/  BSYNC.RECONVERGENT B3 ;  /* 0x0000000000037941 */ /* 0x000fea0003800200 */
.L_x_24041:
        /* <DEDUP_REMOVED lines=61> */
.L_x_24039:
[----:B------:R-:W-:Y:S05]  /*52f0*/  BSYNC.RECONVERGENT B2 ;  /* 0x0000000000027941 */ /* 0x000fea0003800200 */
.L_x_24038:
        /* <DEDUP_REMOVED lines=9> */
[----:B------:R-:W-:Y:S01]  /*5390*/  FFMA.FTZ R18, R6, R196, R18 ;  /* 0x000000c406127223 */ /* 0x000fe20000010012 */
[----:B------:R-:W-:-:S04]  /*53a0*/  SEL R6, RZ, 0x1, P2 ;  /* 0x00000001ff067807 */ /* 0x000fc80001000000 */
[----:B------:R-:W-:-:S07]  /*53b0*/  PRMT R19, R6, 0x7610, R19 ;  /* 0x0000761006137816 */ /* 0x000fce0000000013 */
.L_x_24037:
[----:B------:R-:W-:Y:S05]  /*53c0*/  BSYNC.RECONVERGENT B1 ;  /* 0x0000000000017941 */ /* 0x000fea0003800200 */
.L_x_24036:
        /* <DEDUP_REMOVED lines=23> */
.L_x_24047:
        /* <DEDUP_REMOVED lines=13> */
.L_x_24049:
[----:B------:R-:W-:Y:S05]  /*5610*/  BSYNC.RECONVERGENT B3 ;  /* 0x0000000000037941 */ /* 0x000fea0003800200 */
.L_x_24048:
        /* <DEDUP_REMOVED lines=14> */
[C---:B------:R-:W-:Y:S02]  /*5700*/  IADD3 R5, PT, PT, R112.reuse, 0x3c6ef372, RZ ;  /* 0x3c6ef37270057810 */ /* 0x040fe40007ffe0ff */
[----:B------:R-:W-:Y:S02]  /*5710*/  IADD3 R8, PT, PT, R112, 0x78dde6e4, RZ ;  /* 0x78dde6e470087810 */ /* 0x000fe40007ffe0ff */
[----:B------:R-:W-:Y:S01]  /*5720*/  LOP3.LUT R5, R5, R150, R21, 0x96, !PT ;  /* 0x0000009605057212 */ /* 0x000fe200078e9615 */
[----:B------:R-:W-:-:S04]  /*5730*/  IMAD.WIDE.U32 R150, R6, -0x326172a9, RZ ;  /* 0xcd9e8d5706967825 */ /* 0x000fc800078e00ff */
[----:B------:R-:W-:-:S05]  /*5740*/  VIADD R6, R112, 0xdaa66d2b ;  /* 0xdaa66d2b70067836 */ /* 0x000fca0000000000 */
        /* <DEDUP_REMOVED lines=29> */
[----:B------:R-:W-:-:S05]  /*5920*/  VIADD R6, R112, 0xf1bbcdc8 ;  /* 0xf1bbcdc870067836 */ /* 0x000fca0000000000 */
[----:B------:R-:W-:Y:S01]  /*5930*/  LOP3.LUT R6, R6, R4, R21, 0x96, !PT ;  /* 0x0000000406067212 */ /* 0x000fe200078e9615 */
[----:B------:R-:W-:-:S05]  /*5940*/  IMAD.WIDE.U32 R4, R5, -0x2daee0ad, RZ ;  /* 0xd2511f5305047825 */ /* 0x000fca00078e00ff */
[----:B------:R-:W-:-:S05]  /*5950*/  LOP3.LUT R5, R8, R150, R5, 0x96, !PT ;  /* 0x0000009608057212 */ /* 0x000fca00078e9605 */
[----:B------:R-:W-:-:S04]  /*5960*/  IMAD.WIDE.U32 R150, R5, -0x326172a9, RZ ;  /* 0xcd9e8d5705967825 */ /* 0x000fc800078e00ff */
[----:B------:R-:W-:Y:S01]  /*5970*/  VIADD R5, R112, 0x8ff34781 ;  /* 0x8ff3478170057836 */ /* 0x000fe20000000000 */
[----:B------:R-:W-:-:S04]  /*5980*/  MOV R8, R150 ;  /* 0x0000009600087202 */ /* 0x000fc80000000f00 */
[----:B------:R-:W-:Y:S01]  /*5990*/  LOP3.LUT R5, R5, R20, R151, 0x96, !PT ;  /* 0x0000001405057212 */ /* 0x000fe200078e9697 */
[----:B------:R-:W-:-:S04]  /*59a0*/  IMAD.WIDE.U32 R20, R6, -0x2daee0ad, RZ ;  /* 0xd2511f5306147825 */ /* 0x000fc800078e00ff */
[----:B------:R-:W-:-:S05]  /*59b0*/  VIADD R6, R113, 0x96a522ad ;  /* 0x96a522ad71067836 */ /* 0x000fca0000000000 */
[----:B------:R-:W-:Y:S01]  /*59c0*/  LOP3.LUT R4, R6, R4, R21, 0x96, !PT ;  /* 0x0000000406047212 */ /* 0x000fe200078e9615 */
[----:B------:R-:W-:Y:S02]  /*59d0*/  IMAD.MOV.U32 R6, RZ, RZ, R20 ;  /* 0x000000ffff067224 */ /* 0x000fe400078e0014 */
[----:B------:R-:W-:-:S07]  /*59e0*/  IMAD.MOV.U32 R20, RZ, RZ, R22 ;  /* 0x000000ffff147224 */ /* 0x000fce00078e0016 */
.L_x_24046:
[----:B------:R-:W-:Y:S05]  /*59f0*/  BSYNC.RECONVERGENT B2 ;  /* 0x0000000000027941 */ /* 0x000fea0003800200 */
.L_x_24045:
        /* <DEDUP_REMOVED lines=13> */
.L_x_24044:
[----:B------:R-:W-:Y:S05]  /*5ad0*/  BSYNC.RECONVERGENT B1 ;  /* 0x0000000000017941 */ /* 0x000fea0003800200 */
.L_x_24043:
        /* <DEDUP_REMOVED lines=22> */
.L_x_24054:
        /* <DEDUP_REMOVED lines=13> */
.L_x_24056:
[----:B------:R-:W-:Y:S05]  /*5d10*/  BSYNC.RECONVERGENT B3 ;  /* 0x0000000000037941 */ /* 0x000fea0003800200 */
.L_x_24055:
        /* <DEDUP_REMOVED lines=61> */
.L_x_24053:
[----:B------:R-:W-:Y:S05]  /*60f0*/  BSYNC.RECONVERGENT B2 ;  /* 0x0000000000027941 */ /* 0x000fea0003800200 */
.L_x_24052:
        /* <DEDUP_REMOVED lines=12> */
.L_x_24051:
[----:B------:R-:W-:Y:S05]  /*61c0*/  BSYNC.RECONVERGENT B1 ;  /* 0x0000000000017941 */ /* 0x000fea0003800200 */
.L_x_24050:
        /* <DEDUP_REMOVED lines=23> */
.L_x_24061:
        /* <DEDUP_REMOVED lines=13> */
.L_x_24063:
[----:B------:R-:W-:Y:S05]  /*6410*/  BSYNC.RECONVERGENT B3 ;  /* 0x0000000000037941 */ /* 0x000fea0003800200 */
.L_x_24062:
        /* <DEDUP_REMOVED lines=61> */
.L_x_24060:
[----:B------:R-:W-:Y:S05]  /*67f0*/  BSYNC.RECONVERGENT B2 ;  /* 0x0000000000027941 */ /* 0x000fea0003800200 */
.L_x_24059:
        /* <DEDUP_REMOVED lines=13> */
.L_x_24058:
[----:B------:R-:W-:Y:S05]  /*68d0*/  BSYNC.RECONVERGENT B1 ;  /* 0x0000000000017941 */ /* 0x000fea0003800200 */
.L_x_24057:
[----:B------:R-:W-:Y:S02]  /*68e0*/  F2FP.BF16.F32.PACK_AB R150, RZ, R24 ;  /* 0x00000018ff96723e */ /* 0x000fe400000010ff */
[----:B------:R-:W-:Y:S02]  /*68f0*/  PRMT R96, R96, 0x5410, R99 ;  /* 0x0000541060607816 */ /* 0x000fe40000000063 */
[----:B------:R-:W-:Y:S02]  /*6900*/  PRMT R98, R98, 0x5410, R156 ;  /* 0x0000541062627816 */ /* 0x000fe4000000009c */
[----:B------:R-:W-:Y:S02]  /*6910*/  PRMT R97, R97, 0x5410, R149 ;  /* 0x0000541061617816 */ /* 0x000fe40000000095 */
[----:B------:R-:W-:Y:S01]  /*6920*/  PRMT R99, R157, 0x5410, R150 ;  /* 0x000054109d637816 */ /* 0x000fe20000000096 */
[----:B------:R-:W-:Y:S06]  /*6930*/  BRA `(.L_x_24064) ;  /* 0x0000003400607947 */ /* 0x000fec0003800000 */
.L_x_24007:
        /* <DEDUP_REMOVED lines=21> */
.L_x_24069:
        /* <DEDUP_REMOVED lines=13> */
.L_x_24071:
[----:B------:R-:W-:Y:S05]  /*6b60*/  BSYNC.RECONVERGENT B3 ;  /* 0x0000000000037941 */ /* 0x000fea0003800200 */
.L_x_24070:
[----:B------:R-:W-:Y:S01]  /*6b70*/  LOP3.LUT R6, R9, R5, R113, 0x96, !PT ;  /* 0x0000000509067212 */ /* 0x000fe200078e9671 */
[----:B------:R-:W-:Y:S01]  /*6b80*/  IMAD.WIDE.U32 R10, R3, -0x326172a9, RZ ;  /* 0xcd9e8d57030a7825 */ /* 0x000fe200078e00ff */
[----:B------:R-:W-:-:S03]  /*6b90*/  IADD3 R5, PT, PT, R112, -0x61c88647, RZ ;  /* 0x9e3779b970057810 */ /* 0x000fc60007ffe0ff */
[----:B------:R-:W-:Y:S01]  /*6ba0*/  HFMA2 R14, -RZ, RZ, 0, 0 ;  /* 0x00000000ff0e7431 */ /* 0x000fe200000001ff */
[----:B------:R-:W-:Y:S01]  /*6bb0*/  IADD3 R8, PT, PT, R112, 0x78dde6e4, RZ ;  /* 0x78dde6e470087810 */ /* 0x000fe20007ffe0ff */
        /* <DEDUP_REMOVED lines=20> */
[----:B------:R-:W-:Y:S01]  /*6d00*/  IMAD.WIDE.U32 R96, R6, -0x2daee0ad, RZ ;  /* 0xd2511f5306607825 */ /* 0x000fe200078e00ff */
[----:B------:R-:W-:-:S03]  /*6d10*/  IADD3 R8, PT, PT, R112, 0x5384540f, RZ ;  /* 0x5384540f70087810 */ /* 0x000fc60007ffe0ff */
        /* <DEDUP_REMOVED lines=12> */
[----:B------:R-:W-:-:S05]  /*6de0*/  IMAD.WIDE.U32 R10, R11, -0x2daee0ad, RZ ;  /* 0xd2511f530b0a7825 */ /* 0x000fca00078e00ff */
        /* <DEDUP_REMOVED lines=19> */
[----:B------:R-:W-:Y:S01]  /*6f20*/  IMAD.MOV.U32 R10, RZ, RZ, R149 ;  /* 0x000000ffff0a7224 */ /* 0x000fe200078e0095 */
[----:B------:R-:W-:-:S07]  /*6f30*/  LOP3.LUT R4, R6, R4, R11, 0x96, !PT ;  /* 0x0000000406047212 */ /* 0x000fce00078e960b */
.L_x_24068:
[----:B------:R-:W-:Y:S05]  /*6f40*/  BSYNC.RECONVERGENT B2 ;  /* 0x0000000000027941 */ /* 0x000fea0003800200 */
.L_x_24067:
        /* <DEDUP_REMOVED lines=8> */
[----:B------:R-:W-:-:S03]  /*6fd0*/  SEL R6, RZ, 0x1, P1 ;  /* 0x00000001ff067807 */ /* 0x000fc60000800000 */
[----:B------:R-:W-:Y:S01]  /*6fe0*/  FMUL.FTZ R10, R10, R200 ;  /* 0x000000c80a0a7220 */ /* 0x000fe20000410000 */
[----:B------:R-:W-:-:S07]  /*6ff0*/  PRMT R11, R6, 0x7610, R11 ;  /* 0x00007610060b7816 */ /* 0x000fce000000000b */
.L_x_24066:
[----:B------:R-:W-:Y:S05]  /*7000*/  BSYNC.RECONVERGENT B1 ;  /* 0x0000000000017941 */ /* 0x000fea0003800200 */
.L_x_24065:
        /* <DEDUP_REMOVED lines=18> */
.L_x_24076:
        /* <DEDUP_REMOVED lines=13> */
.L_x_24078:
[----:B------:R-:W-:Y:S05]  /*7200*/  BSYNC.RECONVERGENT B3 ;  /* 0x0000000000037941 */ /* 0x000fea0003800200 */
.L_x_24077:
        /* <DEDUP_REMOVED lines=58> */
[----:B------:R-:W-:Y:S02]  /*75b0*/  HFMA2 R6, -RZ, RZ, 0, 0 ;  /* 0x00000000ff067431 */ /* 0x000fe400000001ff */
[----:B------:R-:W-:Y:S02]  /*75c0*/  IMAD.MOV.U32 R13, RZ, RZ, R155 ;  /* 0x000000ffff0d7224 */ /* 0x000fe400078e009b */
[----:B------:R-:W-:-:S07]  /*75d0*/  IMAD.MOV.U32 R155, RZ, RZ, R12 ;  /* 0x000000ffff9b7224 */ /* 0x000fce00078e000c */
.L_x_24075:
[----:B------:R-:W-:Y:S05]  /*75e0*/  BSYNC.RECONVERGENT B2 ;  /* 0x0000000000027941 */ /* 0x000fea0003800200 */
.L_x_24074:
        /* <DEDUP_REMOVED lines=10> */
[----:B------:R-:W-:-:S07]  /*7690*/  FMUL.FTZ R12, R12, R201 ;  /* 0x000000c90c0c7220 */ /* 0x000fce0000410000 */
.L_x_24073:
[----:B------:R-:W-:Y:S05]  /*76a0*/  BSYNC.RECONVERGENT B1 ;  /* 0x0000000000017941 */ /* 0x000fea0003800200 */
.L_x_24072:
        /* <DEDUP_REMOVED lines=18> */
.L_x_24083:
        /* <DEDUP_REMOVED lines=13> */
.L_x_24085:
[----:B------:R-:W-:Y:S05]  /*78a0*/  BSYNC.RECONVERGENT B3 ;  /* 0x0000000000037941 */ /* 0x000fea0003800200 */
.L_x_24084:
        /* <DEDUP_REMOVED lines=61> */
.L_x_24082:
[----:B------:R-:W-:Y:S05]  /*7c80*/  BSYNC.RECONVERGENT B2 ;  /* 0x0000000000027941 */ /* 0x000fea0003800200 */
.L_x_24081:
        /* <DEDUP_REMOVED lines=11> */
.L_x_24080:
[----:B------:R-:W-:Y:S05]  /*7d40*/  BSYNC.RECONVERGENT B1 ;  /* 0x0000000000017941 */ /* 0x000fea0003800200 */
.L_x_24079:
        /* <DEDUP_REMOVED lines=18> */
.L_x_24090:
        /* <DEDUP_REMOVED lines=13> */
.L_x_24092:
[----:B------:R-:W-:Y:S05]  /*7f40*/  BSYNC.RECONVERGENT B3 ;  /* 0x0000000000037941 */ /* 0x000fea0003800200 */
.L_x_24091:
        /* <DEDUP_REMOVED lines=61> */
.L_x_24089:
[----:B------:R-:W-:Y:S05]  /*8320*/  BSYNC.RECONVERGENT B2 ;  /* 0x0000000000027941 */ /* 0x000fea0003800200 */
.L_x_24088:
        /* <DEDUP_REMOVED lines=11> */
.L_x_24087:
[----:B------:R-:W-:Y:S05]  /*83e0*/  BSYNC.RECONVERGENT B1 ;  /* 0x0000000000017941 */ /* 0x000fea0003800200 */
.L_x_24086:
        /* <DEDUP_REMOVED lines=18> */
.L_x_24097:
        /* <DEDUP_REMOVED lines=13> */
.L_x_24099:
[----:B------:R-:W-:Y:S05]  /*85e0*/  BSYNC.RECONVERGENT B3 ;  /* 0x0000000000037941 */ /* 0x000fea0003800200 */
.L_x_24098:
        /* <DEDUP_REMOVED lines=61> */
.L_x_24096:
[----:B------:R-:W-:Y:S05]  /*89c0*/  BSYNC.RECONVERGENT B2 ;  /* 0x0000000000027941 */ /* 0x000fea0003800200 */
.L_x_24095:
        /* <DEDUP_REMOVED lines=11> */
.L_x_24094:
[----:B------:R-:W-:Y:S05]  /*8a80*/  BSYNC.RECONVERGENT B1 ;  /* 0x0000000000017941 */ /* 0x000fea0003800200 */
.L_x_24093:
        /* <DEDUP_REMOVED lines=18> */
.L_x_24104:
        /* <DEDUP_REMOVED lines=13> */
.L_x_24106:
[----:B------:R-:W-:Y:S05]  /*8c80*/  BSYNC.RECONVERGENT B3 ;  /* 0x0000000000037941 */ /* 0x000fea0003800200 */
.L_x_24105:
        /* <DEDUP_REMOVED lines=61> */
.L_x_24103:
[----:B------:R-:W-:Y:S05]  /*9060*/  BSYNC.RECONVERGENT B2 ;  /* 0x0000000000027941 */ /* 0x000fea0003800200 */
.L_x_24102:
        /* <DEDUP_REMOVED lines=11> */
.L_x_24101:
[----:B------:R-:W-:Y:S05]  /*9120*/  BSYNC.RECONVERGENT B1 ;  /* 0x0000000000017941 */ /* 0x000fea0003800200 */
.L_x_24100:
        /* <DEDUP_REMOVED lines=18> */
.L_x_24111:
        /* <DEDUP_REMOVED lines=13> */
.L_x_24113:
[----:B------:R-:W-:Y:S05]  /*9320*/  BSYNC.RECONVERGENT B3 ;  /* 0x0000000000037941 */ /* 0x000fea0003800200 */
.L_x_24112:
        /* <DEDUP_REMOVED lines=61> */
.L_x_24110:
[----:B------:R-:W-:Y:S05]  /*9700*/  BSYNC.RECONVERGENT B2 ;  /* 0x0000000000027941 */ /* 0x000fea0003800200 */
.L_x_24109:
        /* <DEDUP_REMOVED lines=11> */
.L_x_24108:
[----:B------:R-:W-:Y:S05]  /*97c0*/  BSYNC.RECONVERGENT B1 ;  /* 0x0000000000017941 */ /* 0x000fea0003800200 */
.L_x_24107:
        /* <DEDUP_REMOVED lines=18> */
.L_x_24118:
        /* <DEDUP_REMOVED lines=13> */
.L_x_24120:
[----:B------:R-:W-:Y:S05]  /*99c0*/  BSYNC.RECONVERGENT B3 ;  /* 0x0000000000037941 */ /* 0x000fea0003800200 */
.L_x_24119:
        /* <DEDUP_REMOVED lines=61> */
.L_x_24117:
[----:B------:R-:W-:Y:S05]  /*9da0*/  BSYNC.RECONVERGENT B2 ;  /* 0x0000000000027941 */ /* 0x000fea0003800200 */
.L_x_24116:
        /* <DEDUP_REMOVED lines=11> */
.L_x_24115:
[----:B------:R-:W-:Y:S05]  /*9e60*/  BSYNC.RECONVERGENT B1 ;  /* 0x0000000000017941 */ /* 0x000fea0003800200 */
.L_x_24114:
[----:B------:R-:W-:Y:S02]  /*9e70*/  F2FP.BF16.F32.PACK_AB R150, RZ, R24 ;  /* 0x00000018ff96723e */ /* 0x000fe400000010ff */
[----:B------:R-:W-:Y:S02]  /*9e80*/  PRMT R96, R96, 0x5410, R99 ;  /* 0x0000541060607816 */ /* 0x000fe40000000063 */
[----:B------:R-:W-:Y:S02]  /*9e90*/  PRMT R98, R98, 0x5410, R156 ;  /* 0x0000541062627816 */ /* 0x000fe4000000009c */
[----:B------:R-:W-:Y:S02]  /*9ea0*/  PRMT R97, R97, 0x5410, R149 ;  /* 0x0000541061617816 */ /* 0x000fe40000000095 */
[----:B------:R-:W-:-:S07]  /*9eb0*/  PRMT R99, R157, 0x5410, R150 ;  /* 0x000054109d637816 */ /* 0x000fce0000000096 */
.L_x_24064:
        /* <DEDUP_REMOVED lines=9> */
[----:B------:R-:W-:-:S04]  /*9f50*/  LOP3.LUT R96, R96, 0xff0000, RZ, 0xc0, !PT ;  /* 0x00ff000060607812 */ /* 0x000fc800078ec0ff */
[----:B------:R-:W-:Y:S02]  /*9f60*/  PRMT R96, R96, 0x4210, R97 ;  /* 0x0000421060607816 */ /* 0x000fe40000000061 */
[----:B------:R-:W-:Y:S02]  /*9f70*/  LOP3.LUT R97, R17, 0xff, RZ, 0xc0, !PT ;  /* 0x000000ff11617812 */ /* 0x000fe400078ec0ff */
[----:B------:R-:W-:Y:S02]  /*9f80*/  LOP3.LUT R98, R96, 0xff00, R98, 0xf8, !PT ;  /* 0x0000ff0060627812 */ /* 0x000fe400078ef862 */
[----:B------:R-:W-:Y:S01]  /*9f90*/  LOP3.LUT R96, R15, 0xff, RZ, 0xc0, !PT ;  /* 0x000000ff0f607812 */ /* 0x000fe200078ec0ff */
[----:B------:R-:W-:Y:S01]  /*9fa0*/  IMAD.WIDE.U32 R150, R97, 0x1000000, RZ ;  /* 0x0100000061967825 */ /* 0x000fe200078e00ff */
[----:B------:R-:W-:Y:S02]  /*9fb0*/  LOP3.LUT R155, R98, 0xff, R19, 0xf8, !PT ;  /* 0x000000ff629b7812 */ /* 0x000fe400078ef813 */
[----:B------:R-:W-:Y:S01]  /*9fc0*/  LOP3.LUT R98, R13, 0xff, RZ, 0xc0, !PT ;  /* 0x000000ff0d627812 */ /* 0x000fe200078ec0ff */
        /* <DEDUP_REMOVED lines=9> */
.L_x_24122:
[----:B------:R-:W-:Y:S05]  /*a060*/  BSYNC.RECONVERGENT B1 ;  /* 0x0000000000017941 */ /* 0x000fea0003800200 */
.L_x_24121:
[----:B------:R-:W-:Y:S01]  /*a070*/  VIADD R153, R153, 0x20 ;  /* 0x0000002099997836 */ /* 0x000fe20000000000 */
[----:B------:R-:W-:-:S07]  /*a080*/  IADD3 R152, PT, PT, R152, 0x20, RZ ;  /* 0x0000002098987810 */ /* 0x000fce0007ffe0ff */
.L_x_24004:
[----:B------:R-:W-:Y:S05]  /*a090*/  BSYNC.RECONVERGENT B0 ;  /* 0x0000000000007941 */ /* 0x000fea0003800200 */
.L_x_24003:
        /* <DEDUP_REMOVED lines=36> */
.L_x_24130:
        /* <DEDUP_REMOVED lines=13> */
.L_x_24132:
[----:B------:R-:W-:Y:S05]  /*a3b0*/  BSYNC.RECONVERGENT B3 ;  /* 0x0000000000037941 */ /* 0x000fea0003800200 */
.L_x_24131:
[----:B------:R-:W-:Y:S01]  /*a3c0*/  LOP3.LUT R6, R9, R5, R113, 0x96, !PT ;  /* 0x0000000509067212 */ /* 0x000fe200078e9671 */
[----:B------:R-:W-:-:S04]  /*a3d0*/  IMAD.WIDE.U32 R26, R3, -0x326172a9, RZ ;  /* 0xcd9e8d57031a7825 */ /* 0x000fc800078e00ff */
[----:B------:R-:W-:Y:S02]  /*a3e0*/  VIADD R5, R112, 0x9e3779b9 ;  /* 0x9e3779b970057836 */ /* 0x000fe40000000000 */
[----:B------:R-:W-:Y:S01]  /*a3f0*/  IMAD.WIDE.U32 R28, R6, -0x326172a9, RZ ;  /* 0xcd9e8d57061c7825 */ /* 0x000fe200078e00ff */
[----:B------:R-:W-:-:S03]  /*a400*/  LOP3.LUT R6, R7, R27, R112, 0x96, !PT ;  /* 0x0000001b07067212 */ /* 0x000fc600078e9670 */
        /* <DEDUP_REMOVED lines=55> */
[----:B------:R-:W-:-:S07]  /*a780*/  LOP3.LUT R4, R6, R4, R27, 0x96, !PT ;  /* 0x0000000406047212 */ /* 0x000fce00078e961b */
.L_x_24129:
[----:B------:R-:W-:Y:S05]  /*a790*/  BSYNC.RECONVERGENT B2 ;  /* 0x0000000000027941 */ /* 0x000fea0003800200 */
.L_x_24128:
        /* <DEDUP_REMOVED lines=8> */
[----:B------:R-:W-:-:S05]  /*a820*/  FSEL R6, R6, RZ, !P2 ;  /* 0x000000ff06067208 */ /* 0x000fca0005000000 */
[----:B------:R-:W-:Y:S01]  /*a830*/  FFMA.FTZ R26, R6, R192, R11 ;  /* 0x000000c0061a7223 */ /* 0x000fe2000001000b */
[----:B------:R-:W-:-:S04]  /*a840*/  SEL R6, RZ, 0x1, P2 ;  /* 0x00000001ff067807 */ /* 0x000fc80001000000 */
[----:B------:R-:W-:-:S07]  /*a850*/  PRMT R11, R6, 0x7610, R11 ;  /* 0x00007610060b7816 */ /* 0x000fce000000000b */
.L_x_24127:
[----:B------:R-:W-:Y:S05]  /*a860*/  BSYNC.RECONVERGENT B1 ;  /* 0x0000000000017941 */ /* 0x000fea0003800200 */
.L_x_24126:
        /* <DEDUP_REMOVED lines=23> */
.L_x_24137:
        /* <DEDUP_REMOVED lines=13> */
.L_x_24139:
[----:B------:R-:W-:Y:S05]  /*aab0*/  BSYNC.RECONVERGENT B3 ;  /* 0x0000000000037941 */ /* 0x000fea0003800200 */
.L_x_24138:
[----:B------:R-:W-:Y:S01]  /*aac0*/  LOP3.LUT R6, R9, R5, R113, 0x96, !PT ;  /* 0x0000000509067212 */ /* 0x000fe200078e9671 */
[----:B------:R-:W-:Y:S01]  /*aad0*/  IMAD.WIDE.U32 R28, R3, -0x326172a9, RZ ;  /* 0xcd9e8d57031c7825 */ /* 0x000fe200078e00ff */
[----:B------:R-:W-:-:S03]  /*aae0*/  MOV R13, R32 ;  /* 0x00000020000d7202 */ /* 0x000fc60000000f00 */
        /* <DEDUP_REMOVED lines=56> */
[----:B------:R-:W-:Y:S02]  /*ae70*/  IMAD.MOV.U32 R6, RZ, RZ, R28 ;  /* 0x000000ffff067224 */ /* 0x000fe400078e001c */
[----:B------:R-:W-:-:S07]  /*ae80*/  IMAD.MOV.U32 R29, RZ, RZ, RZ ;  /* 0x000000ffff1d7224 */ /* 0x000fce00078e00ff */
.L_x_24136:
[----:B------:R-:W-:Y:S05]  /*ae90*/  BSYNC.RECONVERGENT B2 ;  /* 0x0000000000027941 */ /* 0x000fea0003800200 */
.L_x_24135:
        /* <DEDUP_REMOVED lines=13> */
.L_x_24134:
[----:B------:R-:W-:Y:S05]  /*af70*/  BSYNC.RECONVERGENT B1 ;  /* 0x0000000000017941 */ /* 0x000fea0003800200 */
.L_x_24133:
        /* <DEDUP_REMOVED lines=22> */
.L_x_24144:
        /* <DEDUP_REMOVED lines=13> */
.L_x_24146:
[----:B------:R-:W-:Y:S05]  /*b1b0*/  BSYNC.RECONVERGENT B3 ;  /* 0x0000000000037941 */ /* 0x000fea0003800200 */
.L_x_24145:
        /* <DEDUP_REMOVED lines=37> */
[----:B------:R-:W-:-:S03]  /*b410*/  IADD3 R15, PT, PT, R112, 0x5384540f, RZ ;  /* 0x5384540f700f7810 */ /* 0x000fc60007ffe0ff */
[----:B------:R-:W-:-:S05]  /*b420*/  VIADD R5, R113, 0x646e171e ;  /* 0x646e171e71057836 */ /* 0x000fca0000000000 */
        /* <DEDUP_REMOVED lines=11> */
[----:B------:R-:W-:Y:S01]  /*b4e0*/  LOP3.LUT R5, R15, R30, R5, 0x96, !PT ;  /* 0x0000001e0f057212 */ /* 0x000fe200078e9605 */
[----:B------:R-:W-:-:S04]  /*b4f0*/  IMAD.MOV.U32 R15, RZ, RZ, R6 ;  /* 0x000000ffff0f7224 */ /* 0x000fc800078e0006 */
[----:B------:R-:W-:-:S04]  /*b500*/  IMAD.WIDE.U32 R30, R5, -0x326172a9, RZ ;  /* 0xcd9e8d57051e7825 */ /* 0x000fc800078e00ff */
[----:B------:R-:W-:-:S05]  /*b510*/  VIADD R5, R112, 0x8ff34781 ;  /* 0x8ff3478170057836 */ /* 0x000fca0000000000 */
[----:B------:R-:W-:Y:S01]  /*b520*/  LOP3.LUT R5, R5, R28, R31, 0x96, !PT ;  /* 0x0000001c05057212 */ /* 0x000fe200078e961f */
[----:B------:R-:W-:-:S04]  /*b530*/  IMAD.WIDE.U32 R28, R8, -0x2daee0ad, RZ ;  /* 0xd2511f53081c7825 */ /* 0x000fc800078e00ff */
[----:B------:R-:W-:Y:S02]  /*b540*/  VIADD R8, R113, 0x96a522ad ;  /* 0x96a522ad71087836 */ /* 0x000fe40000000000 */
[----:B------:R-:W-:-:S03]  /*b550*/  IMAD.MOV.U32 R98, RZ, RZ, R28 ;  /* 0x000000ffff627224 */ /* 0x000fc600078e001c */
[----:B------:R-:W-:Y:S02]  /*b560*/  LOP3.LUT R4, R8, R4, R29, 0x96, !PT ;  /* 0x0000000408047212 */ /* 0x000fe400078e961d */
[----:B------:R-:W-:Y:S01]  /*b570*/  MOV R8, R30 ;  /* 0x0000001e00087202 */ /* 0x000fe20000000f00 */
[----:B------:R-:W-:-:S07]  /*b580*/  HFMA2 R30, -RZ, RZ, 0, 0 ;  /* 0x00000000ff1e7431 */ /* 0x000fce00000001ff */
.L_x_24143:
[----:B------:R-:W-:Y:S05]  /*b590*/  BSYNC.RECONVERGENT B2 ;  /* 0x0000000000027941 */ /* 0x000fea0003800200 */
.L_x_24142:
[----:B------:R-:W-:Y:S01]  /*b5a0*/  I2FP.F32.U32 R6, R15 ;  /* 0x0000000f00067245 */ /* 0x000fe20000201000 */
[----:B------:R-:W-:-:S04]  /*b5b0*/  IMAD.MOV.U32 R15, RZ, RZ, 0x2f800000 ;  /* 0x2f800000ff0f7424 */ /* 0x000fc800078e00ff */
[----:B------:R-:W-:Y:S01]  /*b5c0*/  FFMA.FTZ R6, R6, R15, 1.1641532182693481445e-10 ;  /* 0x2f00000006067423 */ /* 0x000fe2000001000f */
[----:B------:R-:W-:-:S04]  /*b5d0*/  SHF.L.U32 R15, R53, 0x10, RZ ;  /* 0x00000010350f7819 */ /* 0x000fc800000006ff */
        /* <DEDUP_REMOVED lines=8> */
.L_x_24141:
[----:B------:R-:W-:Y:S05]  /*b660*/  BSYNC.RECONVERGENT B1 ;  /* 0x0000000000017941 */ /* 0x000fea0003800200 */
.L_x_24140:
        /* <DEDUP_REMOVED lines=23> */
.L_x_24151:
        /* <DEDUP_REMOVED lines=13> */
.L_x_24153:
[----:B------:R-:W-:Y:S05]  /*b8b0*/  BSYNC.RECONVERGENT B3 ;  /* 0x0000000000037941 */ /* 0x000fea0003800200 */
.L_x_24152:
        /* <DEDUP_REMOVED lines=58> */
[----:B------:R-:W-:Y:S01]  /*bc60*/  LOP3.LUT R4, R6, R4, R31, 0x96, !PT ;  /* 0x0000000406047212 */ /* 0x000fe200078e961f */
[----:B------:R-:W-:Y:S01]  /*bc70*/  IMAD.MOV.U32 R31, RZ, RZ, RZ ;  /* 0x000000ffff1f7224 */ /* 0x000fe200078e00ff */
[----:B------:R-:W-:-:S07]  /*bc80*/  MOV R6, R30 ;  /* 0x0000001e00067202 */ /* 0x000fce0000000f00 */
.L_x_24150:
[----:B------:R-:W-:Y:S05]  /*bc90*/  BSYNC.RECONVERGENT B2 ;  /* 0x0000000000027941 */ /* 0x000fea0003800200 */
.L_x_24149:
        /* <DEDUP_REMOVED lines=10> */
[----:B------:R-:W-:-:S05]  /*bd40*/  FSEL R17, R17, RZ, !P2 ;  /* 0x000000ff11117208 */ /* 0x000fca0005000000 */
[----:B------:R-:W-:Y:S01]  /*bd50*/  FFMA.FTZ R29, R17, R195, R29 ;  /* 0x000000c3111d7223 */ /* 0x000fe2000001001d */
[----:B------:R-:W-:-:S07]  /*bd60*/  SEL R17, RZ, 0x1, P2 ;  /* 0x00000001ff117807 */ /* 0x000fce0001000000 */
.L_x_24148:
[----:B------:R-:W-:Y:S05]  /*bd70*/  BSYNC.RECONVERGENT B1 ;  /* 0x0000000000017941 */ /* 0x000fea0003800200 */
.L_x_24147:
        /* <DEDUP_REMOVED lines=22> */
.L_x_24158:
        /* <DEDUP_REMOVED lines=13> */
.L_x_24160:
[----:B------:R-:W-:Y:S05]  /*bfb0*/  BSYNC.RECONVERGENT B3 ;  /* 0x0000000000037941 */ /* 0x000fea0003800200 */
.L_x_24159:
        /* <DEDUP_REMOVED lines=50> */
[----:B------:R-:W-:Y:S02]  /*c2e0*/  LOP3.LUT R5, R19, R32, R5, 0x96, !PT ;  /* 0x0000002013057212 */ /* 0x000fe400078e9605 */
[----:B------:R-:W-:-:S03]  /*c2f0*/  MOV R19, R6 ;  /* 0x0000000600137202 */ /* 0x000fc60000000f00 */
[----:B------:R-:W-:-:S04]  /*c300*/  IMAD.WIDE.U32 R32, R5, -0x326172a9, RZ ;  /* 0xcd9e8d5705207825 */ /* 0x000fc800078e00ff */
[----:B------:R-:W-:-:S05]  /*c310*/  VIADD R5, R112, 0x8ff34781 ;  /* 0x8ff3478170057836 */ /* 0x000fca0000000000 */
[----:B------:R-:W-:Y:S01]  /*c320*/  LOP3.LUT R5, R5, R30, R33, 0x96, !PT ;  /* 0x0000001e05057212 */ /* 0x000fe200078e9621 */
[----:B------:R-:W-:Y:S01]  /*c330*/  IMAD.WIDE.U32 R30, R8, -0x2daee0ad, RZ ;  /* 0xd2511f53081e7825 */ /* 0x000fe200078e00ff */
[----:B------:R-:W-:-:S03]  /*c340*/  IADD3 R8, PT, PT, R113, -0x695add53, RZ ;  /* 0x96a522ad71087810 */ /* 0x000fc60007ffe0ff */
[----:B------:R-:W-:Y:S01]  /*c350*/  IMAD.MOV.U32 R155, RZ, RZ, R30 ;  /* 0x000000ffff9b7224 */ /* 0x000fe200078e001e */
[----:B------:R-:W-:Y:S01]  /*c360*/  LOP3.LUT R4, R8, R4, R31, 0x96, !PT ;  /* 0x0000000408047212 */ /* 0x000fe200078e961f */
[----:B------:R-:W-:Y:S02]  /*c370*/  IMAD.MOV.U32 R8, RZ, RZ, R32 ;  /* 0x000000ffff087224 */ /* 0x000fe400078e0020 */
[----:B------:R-:W-:-:S07]  /*c380*/  IMAD.MOV.U32 R32, RZ, RZ, RZ ;  /* 0x000000ffff207224 */ /* 0x000fce00078e00ff */
.L_x_24157:
[----:B------:R-:W-:Y:S05]  /*c390*/  BSYNC.RECONVERGENT B2 ;  /* 0x0000000000027941 */ /* 0x000fea0003800200 */
.L_x_24156:
        /* <DEDUP_REMOVED lines=8> */
[----:B------:R-:W-:-:S05]  /*c420*/  FSEL R6, R6, RZ, !P2 ;  /* 0x000000ff06067208 */ /* 0x000fca0005000000 */
[----:B------:R-:W-:Y:S01]  /*c430*/  FFMA.FTZ R30, R6, R188, R19 ;  /* 0x000000bc061e7223 */ /* 0x000fe20000010013 */
[----:B------:R-:W-:-:S04]  /*c440*/  SEL R6, RZ, 0x1, P2 ;  /* 0x00000001ff067807 */ /* 0x000fc80001000000 */
[----:B------:R-:W-:-:S07]  /*c450*/  PRMT R19, R6, 0x7610, R19 ;  /* 0x0000761006137816 */ /* 0x000fce0000000013 */
.L_x_24155:
[----:B------:R-:W-:Y:S05]  /*c460*/  BSYNC.RECONVERGENT B1 ;  /* 0x0000000000017941 */ /* 0x000fea0003800200 */
.L_x_24154:
        /* <DEDUP_REMOVED lines=23> */
.L_x_24165:
        /* <DEDUP_REMOVED lines=13> */
.L_x_24167:
[----:B------:R-:W-:Y:S05]  /*c6b0*/  BSYNC.RECONVERGENT B3 ;  /* 0x0000000000037941 */ /* 0x000fea0003800200 */
.L_x_24166:
[----:B------:R-:W-:Y:S01]  /*c6c0*/  LOP3.LUT R6, R9, R5, R113, 0x96, !PT ;  /* 0x0000000509067212 */ /* 0x000fe200078e9671 */
[----:B------:R-:W-:Y:S01]  /*c6d0*/  IMAD.WIDE.U32 R32, R3, -0x326172a9, RZ ;  /* 0xcd9e8d5703207825 */ /* 0x000fe200078e00ff */
[----:B------:R-:W-:-:S03]  /*c6e0*/  IADD3 R5, PT, PT, R112, -0x61c88647, RZ ;  /* 0x9e3779b970057810 */ /* 0x000fc60007ffe0ff */
[----:B------:R-:W-:Y:S01]  /*c6f0*/  IMAD.WIDE.U32 R150, R6, -0x326172a9, RZ ;  /* 0xcd9e8d5706967825 */ /* 0x000fe200078e00ff */
[----:B------:R-:W-:-:S03]  /*c700*/  LOP3.LUT R6, R7, R33, R112, 0x96, !PT ;  /* 0x0000002107067212 */ /* 0x000fc600078e9670 */
[----:B------:R-:W-:Y:S01]  /*c710*/  IMAD.MOV.U32 R21, RZ, RZ, R155 ;  /* 0x000000ffff157224 */ /* 0x000fe200078e009b */
        /* <DEDUP_REMOVED lines=54> */
[----:B------:R-:W-:-:S07]  /*ca80*/  IMAD.MOV.U32 R6, RZ, RZ, R32 ;  /* 0x000000ffff067224 */ /* 0x000fce00078e0020 */
.L_x_24164:
[----:B------:R-:W-:Y:S05]  /*ca90*/  BSYNC.RECONVERGENT B2 ;  /* 0x0000000000027941 */ /* 0x000fea0003800200 */
.L_x_24163:
        /* <DEDUP_REMOVED lines=10> */
[----:B------:R-:W-:-:S05]  /*cb40*/  FSEL R21, R21, RZ, !P2 ;  /* 0x000000ff15157208 */ /* 0x000fca0005000000 */
[----:B------:R-:W-:Y:S01]  /*cb50*/  FFMA.FTZ R31, R21, R189, R31 ;  /* 0x000000bd151f7223 */ /* 0x000fe2000001001f */
[----:B------:R-:W-:-:S07]  /*cb60*/  SEL R21, RZ, 0x1, P2 ;  /* 0x00000001ff157807 */ /* 0x000fce0001000000 */
.L_x_24162:
[----:B------:R-:W-:Y:S05]  /*cb70*/  BSYNC.RECONVERGENT B1 ;  /* 0x0000000000017941 */ /* 0x000fea0003800200 */
.L_x_24161:
        /* <DEDUP_REMOVED lines=22> */
.L_x_24172:
        /* <DEDUP_REMOVED lines=13> */
.L_x_24174:
[----:B------:R-:W-:Y:S05]  /*cdb0*/  BSYNC.RECONVERGENT B3 ;  /* 0x0000000000037941 */ /* 0x000fea0003800200 */
.L_x_24173:
        /* <DEDUP_REMOVED lines=38> */
[----:B------:R-:W-:-:S03]  /*d020*/  VIADD R23, R112, 0x5384540f ;  /* 0x5384540f70177836 */ /* 0x000fc60000000000 */
        /* <DEDUP_REMOVED lines=11> */
[----:B------:R-:W-:Y:S01]  /*d0e0*/  LOP3.LUT R5, R23, R150, R5, 0x96, !PT ;  /* 0x0000009617057212 */ /* 0x000fe200078e9605 */
[----:B------:R-:W-:-:S04]  /*d0f0*/  IMAD.MOV.U32 R23, RZ, RZ, R6 ;  /* 0x000000ffff177224 */ /* 0x000fc800078e0006 */
[----:B------:R-:W-:Y:S01]  /*d100*/  IMAD.WIDE.U32 R150, R5, -0x326172a9, RZ ;  /* 0xcd9e8d5705967825 */ /* 0x000fe200078e00ff */
[----:B------:R-:W-:-:S04]  /*d110*/  IADD3 R5, PT, PT, R112, -0x700cb87f, RZ ;  /* 0x8ff3478170057810 */ /* 0x000fc80007ffe0ff */
[----:B------:R-:W-:Y:S01]  /*d120*/  LOP3.LUT R5, R5, R32, R151, 0x96, !PT ;  /* 0x0000002005057212 */ /* 0x000fe200078e9697 */
[----:B------:R-:W-:-:S04]  /*d130*/  IMAD.WIDE.U32 R32, R8, -0x2daee0ad, RZ ;  /* 0xd2511f5308207825 */ /* 0x000fc800078e00ff */
[----:B------:R-:W-:Y:S01]  /*d140*/  VIADD R8, R113, 0x96a522ad ;  /* 0x96a522ad71087836 */ /* 0x000fe20000000000 */
[----:B------:R-:W-:-:S04]  /*d150*/  MOV R213, R32 ;  /* 0x0000002000d57202 */ /* 0x000fc80000000f00 */
[----:B------:R-:W-:Y:S01]  /*d160*/  LOP3.LUT R4, R8, R4, R33, 0x96, !PT ;  /* 0x0000000408047212 */ /* 0x000fe200078e9621 */
[----:B------:R-:W-:Y:S02]  /*d170*/  IMAD.MOV.U32 R8, RZ, RZ, R150 ;  /* 0x000000ffff087224 */ /* 0x000fe400078e0096 */
[----:B------:R-:W-:-:S07]  /*d180*/  IMAD.MOV.U32 R150, RZ, RZ, RZ ;  /* 0x000000ffff967224 */ /* 0x000fce00078e00ff */
.L_x_24171:
[----:B------:R-:W-:Y:S05]  /*d190*/  BSYNC.RECONVERGENT B2 ;  /* 0x0000000000027941 */ /* 0x000fea0003800200 */
.L_x_24170:
        /* <DEDUP_REMOVED lines=12> */
.L_x_24169:
[----:B------:R-:W-:Y:S05]  /*d260*/  BSYNC.RECONVERGENT B1 ;  /* 0x0000000000017941 */ /* 0x000fea0003800200 */
.L_x_24168:
        /* <DEDUP_REMOVED lines=23> */
.L_x_24179:
        /* <DEDUP_REMOVED lines=13> */
.L_x_24181:
[----:B------:R-:W-:Y:S05]  /*d4b0*/  BSYNC.RECONVERGENT B3 ;  /* 0x0000000000037941 */ /* 0x000fea0003800200 */
.L_x_24180:
        /* <DEDUP_REMOVED lines=60> */
[----:B------:R-:W-:-:S07]  /*d880*/  IMAD.MOV.U32 R6, RZ, RZ, RZ ;  /* 0x000000ffff067224 */ /* 0x000fce00078e00ff */
.L_x_24178:
[----:B------:R-:W-:Y:S05]  /*d890*/  BSYNC.RECONVERGENT B2 ;  /* 0x0000000000027941 */ /* 0x000fea0003800200 */
.L_x_24177:
        /* <DEDUP_REMOVED lines=13> */
.L_x_24176:
[----:B------:R-:W-:Y:S05]  /*d970*/  BSYNC.RECONVERGENT B1 ;  /* 0x0000000000017941 */ /* 0x000fea0003800200 */
.L_x_24175:
[----:B------:R-:W-:Y:S02]  /*d980*/  F2FP.BF16.F32.PACK_AB R150, RZ, R33 ;  /* 0x00000021ff96723e */ /* 0x000fe400000010ff */
[----:B------:R-:W-:Y:S02]  /*d990*/  PRMT R96, R96, 0x5410, R99 ;  /* 0x0000541060607816 */ /* 0x000fe40000000063 */
[----:B------:R-:W-:Y:S02]  /*d9a0*/  PRMT R98, R98, 0x5410, R158 ;  /* 0x0000541062627816 */ /* 0x000fe4000000009e */
[----:B------:R-:W-:Y:S02]  /*d9b0*/  PRMT R97, R97, 0x5410, R149 ;  /* 0x0000541061617816 */ /* 0x000fe40000000095 */
[----:B------:R-:W-:Y:S01]  /*d9c0*/  PRMT R99, R212, 0x5410, R150 ;  /* 0x00005410d4637816 */ /* 0x000fe20000000096 */
[----:B------:R-:W-:Y:S06]  /*d9d0*/  BRA `(.L_x_24182) ;  /* 0x0000003400607947 */ /* 0x000fec0003800000 */
.L_x_24125:
        /* <DEDUP_REMOVED lines=21> */
.L_x_24187:
        /* <DEDUP_REMOVED lines=13> */
.L_x_24189:
[----:B------:R-:W-:Y:S05]  /*dc00*/  BSYNC.RECONVERGENT B3 ;  /* 0x0000000000037941 */ /* 0x000fea0003800200 */
.L_x_24188:
        /* <DEDUP_REMOVED lines=60> */
[----:B------:R-:W-:-:S07]  /*dfd0*/  LOP3.LUT R4, R6, R4, R27, 0x96, !PT ;  /* 0x0000000406047212 */ /* 0x000fce00078e961b */
.L_x_24186:
[----:B------:R-:W-:Y:S05]  /*dfe0*/  BSYNC.RECONVERGENT B2 ;  /* 0x0000000000027941 */ /* 0x000fea0003800200 */
.L_x_24185:
        /* <DEDUP_REMOVED lines=11> */
.L_x_24184:
[----:B------:R-:W-:Y:S05]  /*e0a0*/  BSYNC.RECONVERGENT B1 ;  /* 0x0000000000017941 */ /* 0x000fea0003800200 */
.L_x_24183:
        /* <DEDUP_REMOVED lines=18> */
.L_x_24194:
        /* <DEDUP_REMOVED lines=13> */
.L_x_24196:
[----:B------:R-:W-:Y:S05]  /*e2a0*/  BSYNC.RECONVERGENT B3 ;  /* 0x0000000000037941 */ /* 0x000fea0003800200 */
.L_x_24195:
        /* <DEDUP_REMOVED lines=60> */
[----:B------:R-:W-:-:S07]  /*e670*/  HFMA2 R6, -RZ, RZ, 0, 0 ;  /* 0x00000000ff067431 */ /* 0x000fce00000001ff */
.L_x_24193:
[----:B------:R-:W-:Y:S05]  /*e680*/  BSYNC.RECONVERGENT B2 ;  /* 0x0000000000027941 */ /* 0x000fea0003800200 */
.L_x_24192:
        /* <DEDUP_REMOVED lines=10> */
[----:B------:R-:W-:-:S07]  /*e730*/  FMUL.FTZ R27, R27, R193 ;  /* 0x000000c11b1b7220 */ /* 0x000fce0000410000 */
.L_x_24191:
[----:B------:R-:W-:Y:S05]  /*e740*/  BSYNC.RECONVERGENT B1 ;  /* 0x0000000000017941 */ /* 0x000fea0003800200 */
.L_x_24190:
        /* <DEDUP_REMOVED lines=18> */
.L_x_24201:
        /* <DEDUP_REMOVED lines=13> */
.L_x_24203:
[----:B------:R-:W-:Y:S05]  /*e940*/  BSYNC.RECONVERGENT B3 ;  /* 0x0000000000037941 */ /* 0x000fea0003800200 */
.L_x_24202:
        /* <DEDUP_REMOVED lines=61> */
.L_x_24200:
[----:B------:R-:W-:Y:S05]  /*ed20*/  BSYNC.RECONVERGENT B2 ;  /* 0x0000000000027941 */ /* 0x000fea0003800200 */
.L_x_24199:
        /* <DEDUP_REMOVED lines=11> */
.L_x_24198:
[----:B------:R-:W-:Y:S05]  /*ede0*/  BSYNC.RECONVERGENT B1 ;  /* 0x0000000000017941 */ /* 0x000fea0003800200 */
.L_x_24197:
        /* <DEDUP_REMOVED lines=18> */
.L_x_24208:
        /* <DEDUP_REMOVED lines=13> */
.L_x_24210:
[----:B------:R-:W-:Y:S05]  /*efe0*/  BSYNC.RECONVERGENT B3 ;  /* 0x0000000000037941 */ /* 0x000fea0003800200 */
.L_x_24209:
        /* <DEDUP_REMOVED lines=61> */
.L_x_24207:
[----:B------:R-:W-:Y:S05]  /*f3c0*/  BSYNC.RECONVERGENT B2 ;  /* 0x0000000000027941 */ /* 0x000fea0003800200 */
.L_x_24206:
        /* <DEDUP_REMOVED lines=11> */
.L_x_24205:
[----:B------:R-:W-:Y:S05]  /*f480*/  BSYNC.RECONVERGENT B1 ;  /* 0x0000000000017941 */ /* 0x000fea0003800200 */
.L_x_24204:
        /* <DEDUP_REMOVED lines=18> */
.L_x_24215:
        /* <DEDUP_REMOVED lines=13> */
.L_x_24217:
[----:B------:R-:W-:Y:S05]  /*f680*/  BSYNC.RECONVERGENT B3 ;  /* 0x0000000000037941 */ /* 0x000fea0003800200 */
.L_x_24216:
        /* <DEDUP_REMOVED lines=61> */
.L_x_24214:
[----:B------:R-:W-:Y:S05]  /*fa60*/  BSYNC.RECONVERGENT B2 ;  /* 0x0000000000027941 */ /* 0x000fea0003800200 */
.L_x_24213:
        /* <DEDUP_REMOVED lines=11> */
.L_x_24212:
[----:B------:R-:W-:Y:S05]  /*fb20*/  BSYNC.RECONVERGENT B1 ;  /* 0x0000000000017941 */ /* 0x000fea0003800200 */
.L_x_24211:
        /* <DEDUP_REMOVED lines=18> */
.L_x_24222:
        /* <DEDUP_REMOVED lines=13> */
.L_x_24224:
[----:B------:R-:W-:Y:S05]  /*fd20*/  BSYNC.RECONVERGENT B3 ;  /* 0x0000000000037941 */ /* 0x000fea0003800200 */
.L_x_24223:
        /* <DEDUP_REMOVED lines=61> */
.L_x_24221:
[----:B------:R-:W-:Y:S05]  /*10100*/  BSYNC.RECONVERGENT B2 ;  /* 0x0000000000027941 */ /* 0x000fea0003800200 */
.L_x_24220:
        /* <DEDUP_REMOVED lines=11> */
.L_x_24219:
[----:B------:R-:W-:Y:S05]  /*101c0*/  BSYNC.RECONVERGENT B1 ;  /* 0x0000000000017941 */ /* 0x000fea0003800200 */
.L_x_24218:
        /* <DEDUP_REMOVED lines=18> */
.L_x_24229:
        /* <DEDUP_REMOVED lines=13> */
.L_x_24231:
[----:B------:R-:W-:Y:S05]  /*103c0*/  BSYNC.RECONVERGENT B3 ;  /* 0x0000000000037941 */ /* 0x000fea0003800200 */
.L_x_24230:
        /* <DEDUP_REMOVED lines=61> */
.L_x_24228:
[----:B------:R-:W-:Y:S05]  /*107a0*/  BSYNC.RECONVERGENT B2 ;  /* 0x0000000000027941 */ /* 0x000fea0003800200 */
.L_x_24227:
        /* <DEDUP_REMOVED lines=11> */
.L_x_24226:
[----:B------:R-:W-:Y:S05]  /*10860*/  BSYNC.RECONVERGENT B1 ;  /* 0x0000000000017941 */ /* 0x000fea0003800200 */
.L_x_24225:
        /* <DEDUP_REMOVED lines=18> */
.L_x_24236:
        /* <DEDUP_REMOVED lines=13> */
.L_x_24238:
[----:B------:R-:W-:Y:S05]  /*10a60*/  BSYNC.RECONVERGENT B3 ;  /* 0x0000000000037941 */ /* 0x000fea0003800200 */
.L_x_24237:
        /* <DEDUP_REMOVED lines=61> */
.L_x_24235:
[----:B------:R-:W-:Y:S05]  /*10e40*/  BSYNC.RECONVERGENT B2 ;  /* 0x0000000000027941 */ /* 0x000fea0003800200 */
.L_x_24234:
        /* <DEDUP_REMOVED lines=11> */
.L_x_24233:
[----:B------:R-:W-:Y:S05]  /*10f00*/  BSYNC.RECONVERGENT B1 ;  /* 0x0000000000017941 */ /* 0x000fea0003800200 */
.L_x_24232:
[----:B------:R-:W-:Y:S02]  /*10f10*/  F2FP.BF16.F32.PACK_AB R150, RZ, R33 ;  /* 0x00000021ff96723e */ /* 0x000fe400000010ff */
[----:B------:R-:W-:Y:S02]  /*10f20*/  PRMT R96, R96, 0x5410, R99 ;  /* 0x0000541060607816 */ /* 0x000fe40000000063 */
[----:B------:R-:W-:Y:S02]  /*10f30*/  PRMT R98, R98, 0x5410, R158 ;  /* 0x0000541062627816 */ /* 0x000fe4000000009e */
[----:B------:R-:W-:Y:S02]  /*10f40*/  PRMT R97, R97, 0x5410, R149 ;  /* 0x0000541061617816 */ /* 0x000fe40000000095 */
[----:B------:R-:W-:-:S07]  /*10f50*/  PRMT R99, R212, 0x5410, R150 ;  /* 0x00005410d4637816 */ /* 0x000fce0000000096 */
.L_x_24182:
        /* <DEDUP_REMOVED lines=26> */
.L_x_24240:
[----:B------:R-:W-:Y:S05]  /*11100*/  BSYNC.RECONVERGENT B1 ;  /* 0x0000000000017941 */ /* 0x000fea0003800200 */
.L_x_24239:
[----:B------:R-:W-:Y:S01]  /*11110*/  VIADD R153, R153, 0x20 ;  /* 0x0000002099997836 */ /* 0x000fe20000000000 */
[----:B------:R-:W-:-:S07]  /*11120*/  IADD3 R152, PT, PT, R152, 0x20, RZ ;  /* 0x0000002098987810 */ /* 0x000fce0007ffe0ff */
.L_x_24124:
[----:B------:R-:W-:Y:S05]  /*11130*/  BSYNC.RECONVERGENT B0 ;  /* 0x0000000000007941 */ /* 0x000fea0003800200 */
.L_x_24123:
        /* <DEDUP_REMOVED lines=36> */
.L_x_24248:
        /* <DEDUP_REMOVED lines=13> */
.L_x_24250:
[----:B------:R-:W-:Y:S05]  /*11450*/  BSYNC.RECONVERGENT B3 ;  /* 0x0000000000037941 */ /* 0x000fea0003800200 */
.L_x_24249:
        /* <DEDUP_REMOVED lines=58> */
[----:B------:R-:W-:-:S04]  /*11800*/  MOV R40, R36 ;  /* 0x0000002400287202 */ /* 0x000fc80000000f00 */
[----:B------:R-:W-:Y:S01]  /*11810*/  LOP3.LUT R4, R6, R4, R37, 0x96, !PT ;  /* 0x0000000406047212 */ /* 0x000fe200078e9625 */
[----:B------:R-:W-:-:S07]  /*11820*/  IMAD.MOV.U32 R37, RZ, RZ, RZ ;  /* 0x000000ffff257224 */ /* 0x000fce00078e00ff */
.L_x_24247:
[----:B------:R-:W-:Y:S05]  /*11830*/  BSYNC.RECONVERGENT B2 ;  /* 0x0000000000027941 */ /* 0x000fea0003800200 */
.L_x_24246:
        /* <DEDUP_REMOVED lines=12> */
.L_x_24245:
[----:B------:R-:W-:Y:S05]  /*11900*/  BSYNC.RECONVERGENT B1 ;  /* 0x0000000000017941 */ /* 0x000fea0003800200 */
.L_x_24244:
        /* <DEDUP_REMOVED lines=23> */
.L_x_24255:
        /* <DEDUP_REMOVED lines=13> */
.L_x_24257:
[----:B------:R-:W-:Y:S05]  /*11b50*/  BSYNC.RECONVERGENT B3 ;  /* 0x0000000000037941 */ /* 0x000fea0003800200 */
.L_x_24256:
        /* <DEDUP_REMOVED lines=60> */
[----:B------:R-:W-:-:S07]  /*11f20*/  IMAD.MOV.U32 R6, RZ, RZ, R36 ;  /* 0x000000ffff067224 */ /* 0x000fce00078e0024 */
.L_x_24254:
[----:B------:R-:W-:Y:S05]  /*11f30*/  BSYNC.RECONVERGENT B2 ;  /* 0x0000000000027941 */ /* 0x000fea0003800200 */
.L_x_24253:
        /* <DEDUP_REMOVED lines=13> */
.L_x_24252:
[----:B------:R-:W-:Y:S05]  /*12010*/  BSYNC.RECONVERGENT B1 ;  /* 0x0000000000017941 */ /* 0x000fea0003800200 */
.L_x_24251:
        /* <DEDUP_REMOVED lines=22> */
.L_x_24262:
        /* <DEDUP_REMOVED lines=13> */
.L_x_24264:
[----:B------:R-:W-:Y:S05]  /*12250*/  BSYNC.RECONVERGENT B3 ;  /* 0x0000000000037941 */ /* 0x000fea0003800200 */
.L_x_24263:
        /* <DEDUP_REMOVED lines=58> */
[----:B------:R-:W-:Y:S01]  /*12600*/  LOP3.LUT R4, R8, R4, R39, 0x96, !PT ;  /* 0x0000000408047212 */ /* 0x000fe200078e9627 */
[----:B------:R-:W-:Y:S01]  /*12610*/  HFMA2 R39, -RZ, RZ, 0, 0 ;  /* 0x00000000ff277431 */ /* 0x000fe200000001ff */
[----:B------:R-:W-:-:S07]  /*12620*/  MOV R8, R40 ;  /* 0x0000002800087202 */ /* 0x000fce0000000f00 */
.L_x_24261:
[----:B------:R-:W-:Y:S05]  /*12630*/  BSYNC.RECONVERGENT B2 ;  /* 0x0000000000027941 */ /* 0x000fea0003800200 */
.L_x_24260:
        /* <DEDUP_REMOVED lines=12> */
.L_x_24259:
[----:B------:R-:W-:Y:S05]  /*12700*/  BSYNC.RECONVERGENT B1 ;  /* 0x0000000000017941 */ /* 0x000fea0003800200 */
.L_x_24258:
        /* <DEDUP_REMOVED lines=23> */
.L_x_24269:
        /* <DEDUP_REMOVED lines=13> */
.L_x_24271:
[----:B------:R-:W-:Y:S05]  /*12950*/  BSYNC.RECONVERGENT B3 ;  /* 0x0000000000037941 */ /* 0x000fea0003800200 */
.L_x_24270:
        /* <DEDUP_REMOVED lines=60> */
[----:B------:R-:W-:-:S07]  /*12d20*/  MOV R6, R38 ;  /* 0x0000002600067202 */ /* 0x000fce0000000f00 */
.L_x_24268:
[----:B------:R-:W-:Y:S05]  /*12d30*/  BSYNC.RECONVERGENT B2 ;  /* 0x0000000000027941 */ /* 0x000fea0003800200 */
.L_x_24267:
        /* <DEDUP_REMOVED lines=13> */
.L_x_24266:
[----:B------:R-:W-:Y:S05]  /*12e10*/  BSYNC.RECONVERGENT B1 ;  /* 0x0000000000017941 */ /* 0x000fea0003800200 */
.L_x_24265:
        /* <DEDUP_REMOVED lines=22> */
.L_x_24276:
        /* <DEDUP_REMOVED lines=13> */
.L_x_24278:
[----:B------:R-:W-:Y:S05]  /*13050*/  BSYNC.RECONVERGENT B3 ;  /* 0x0000000000037941 */ /* 0x000fea0003800200 */
.L_x_24277:
        /* <DEDUP_REMOVED lines=61> */
.L_x_24275:
[----:B------:R-:W-:Y:S05]  /*13430*/  BSYNC.RECONVERGENT B2 ;  /* 0x0000000000027941 */ /* 0x000fea0003800200 */
.L_x_24274:
        /* <DEDUP_REMOVED lines=12> */
.L_x_24273:
[----:B------:R-:W-:Y:S05]  /*13500*/  BSYNC.RECONVERGENT B1 ;  /* 0x0000000000017941 */ /* 0x000fea0003800200 */
.L_x_24272:
        /* <DEDUP_REMOVED lines=23> */
.L_x_24283:
        /* <DEDUP_REMOVED lines=13> */
.L_x_24285:
[----:B------:R-:W-:Y:S05]  /*13750*/  BSYNC.RECONVERGENT B3 ;  /* 0x0000000000037941 */ /* 0x000fea0003800200 */
.L_x_24284:
        /* <DEDUP_REMOVED lines=57> */
[----:B------:R-:W-:Y:S02]  /*13af0*/  HFMA2 R151, -RZ, RZ, 0, 0 ;  /* 0x00000000ff977431 */ /* 0x000fe400000001ff */
[----:B------:R-:W-:-:S05]  /*13b00*/  VIADD R6, R113, 0x96a522ad ;  /* 0x96a522ad71067836 */ /* 0x000fca0000000000 */
[----:B------:R-:W-:Y:S01]  /*13b10*/  LOP3.LUT R4, R6, R4, R41, 0x96, !PT ;  /* 0x0000000406047212 */ /* 0x000fe200078e9629 */
[----:B------:R-:W-:-:S07]  /*13b20*/  IMAD.MOV.U32 R6, RZ, RZ, R40 ;  /* 0x000000ffff067224 */ /* 0x000fce00078e0028 */
.L_x_24282:
[----:B------:R-:W-:Y:S05]  /*13b30*/  BSYNC.RECONVERGENT B2 ;  /* 0x0000000000027941 */ /* 0x000fea0003800200 */
.L_x_24281:
        /* <DEDUP_REMOVED lines=13> */
.L_x_24280:
[----:B------:R-:W-:Y:S05]  /*13c10*/  BSYNC.RECONVERGENT B1 ;  /* 0x0000000000017941 */ /* 0x000fea0003800200 */
.L_x_24279:
        /* <DEDUP_REMOVED lines=22> */
.L_x_24290:
        /* <DEDUP_REMOVED lines=13> */
.L_x_24292:
[----:B------:R-:W-:Y:S05]  /*13e50*/  BSYNC.RECONVERGENT B3 ;  /* 0x0000000000037941 */ /* 0x000fea0003800200 */
.L_x_24291:
        /* <DEDUP_REMOVED lines=57> */
[----:B------:R-:W-:Y:S01]  /*141f0*/  MOV R213, R150 ;  /* 0x0000009600d57202 */ /* 0x000fe20000000f00 */
[----:B------:R-:W-:-:S03]  /*14200*/  IMAD.MOV.U32 R150, RZ, RZ, RZ ;  /* 0x000000ffff967224 */ /* 0x000fc600078e00ff */
[----:B------:R-:W-:Y:S01]  /*14210*/  LOP3.LUT R4, R8, R4, R151, 0x96, !PT ;  /* 0x0000000408047212 */ /* 0x000fe200078e9697 */
[----:B------:R-:W-:-:S07]  /*14220*/  IMAD.MOV.U32 R8, RZ, RZ, R156 ;  /* 0x000000ffff087224 */ /* 0x000fce00078e009c */
.L_x_24289:
[----:B------:R-:W-:Y:S05]  /*14230*/  BSYNC.RECONVERGENT B2 ;  /* 0x0000000000027941 */ /* 0x000fea0003800200 */
.L_x_24288:
        /* <DEDUP_REMOVED lines=12> */
.L_x_24287:
[----:B------:R-:W-:Y:S05]  /*14300*/  BSYNC.RECONVERGENT B1 ;  /* 0x0000000000017941 */ /* 0x000fea0003800200 */
.L_x_24286:
        /* <DEDUP_REMOVED lines=23> */
.L_x_24297:
        /* <DEDUP_REMOVED lines=13> */
.L_x_24299:
[----:B------:R-:W-:Y:S05]  /*14550*/  BSYNC.RECONVERGENT B3 ;  /* 0x0000000000037941 */ /* 0x000fea0003800200 */
.L_x_24298:
        /* <DEDUP_REMOVED lines=61> */
.L_x_24296:
[----:B------:R-:W-:Y:S05]  /*14930*/  BSYNC.RECONVERGENT B2 ;  /* 0x0000000000027941 */ /* 0x000fea0003800200 */
.L_x_24295:
        /* <DEDUP_REMOVED lines=13> */
.L_x_24294:
[----:B------:R-:W-:Y:S05]  /*14a10*/  BSYNC.RECONVERGENT B1 ;  /* 0x0000000000017941 */ /* 0x000fea0003800200 */
.L_x_24293:
[----:B------:R-:W-:Y:S02]  /*14a20*/  F2FP.BF16.F32.PACK_AB R150, RZ, R42 ;  /* 0x0000002aff96723e */ /* 0x000fe400000010ff */
[----:B------:R-:W-:Y:S02]  /*14a30*/  PRMT R96, R96, 0x5410, R99 ;  /* 0x0000541060607816 */ /* 0x000fe40000000063 */
[----:B------:R-:W-:Y:S02]  /*14a40*/  PRMT R98, R98, 0x5410, R158 ;  /* 0x0000541062627816 */ /* 0x000fe4000000009e */
[----:B------:R-:W-:Y:S02]  /*14a50*/  PRMT R97, R97, 0x5410, R149 ;  /* 0x0000541061617816 */ /* 0x000fe40000000095 */
[----:B------:R-:W-:Y:S01]  /*14a60*/  PRMT R99, R212, 0x5410, R150 ;  /* 0x00005410d4637816 */ /* 0x000fe20000000096 */
[----:B------:R-:W-:Y:S06]  /*14a70*/  BRA `(.L_x_24300) ;  /* 0x0000003400607947 */ /* 0x000fec0003800000 */
.L_x_24243:
        /* <DEDUP_REMOVED lines=21> */
.L_x_24305:
        /* <DEDUP_REMOVED lines=13> */
.L_x_24307:
[----:B------:R-:W-:Y:S05]  /*14ca0*/  BSYNC.RECONVERGENT B3 ;  /* 0x0000000000037941 */ /* 0x000fea0003800200 */
.L_x_24306:
        /* <DEDUP_REMOVED lines=61> */
.L_x_24304:
[----:B------:R-:W-:Y:S05]  /*15080*/  BSYNC.RECONVERGENT B2 ;  /* 0x0000000000027941 */ /* 0x000fea0003800200 */
.L_x_24303:
        /* <DEDUP_REMOVED lines=11> */
.L_x_24302:
[----:B------:R-:W-:Y:S05]  /*15140*/  BSYNC.RECONVERGENT B1 ;  /* 0x0000000000017941 */ /* 0x000fea0003800200 */
.L_x_24301:
        /* <DEDUP_REMOVED lines=18> */
.L_x_24312:
        /* <DEDUP_REMOVED lines=13> */
.L_x_24314:
[----:B------:R-:W-:Y:S05]  /*15340*/  BSYNC.RECONVERGENT B3 ;  /* 0x0000000000037941 */ /* 0x000fea0003800200 */
.L_x_24313:
        /* <DEDUP_REMOVED lines=61> */
.L_x_24311:
[----:B------:R-:W-:Y:S05]  /*15720*/  BSYNC.RECONVERGENT B2 ;  /* 0x0000000000027941 */ /* 0x000fea0003800200 */
.L_x_24310:
        /* <DEDUP_REMOVED lines=11> */
.L_x_24309:
[----:B------:R-:W-:Y:S05]  /*157e0*/  BSYNC.RECONVERGENT B1 ;  /* 0x0000000000017941 */ /* 0x000fea0003800200 */
.L_x_24308:
        /* <DEDUP_REMOVED lines=18> */
.L_x_24319:
        /* <DEDUP_REMOVED lines=13> */
.L_x_24321:
[----:B------:R-:W-:Y:S05]  /*159e0*/  BSYNC.RECONVERGENT B3 ;  /* 0x0000000000037941 */ /* 0x000fea0003800200 */
.L_x_24320:
        /* <DEDUP_REMOVED lines=61> */
.L_x_24318:
[----:B------:R-:W-:Y:S05]  /*15dc0*/  BSYNC.RECONVERGENT B2 ;  /* 0x0000000000027941 */ /* 0x000fea0003800200 */
.L_x_24317:
        /* <DEDUP_REMOVED lines=11> */
.L_x_24316:
[----:B------:R-:W-:Y:S05]  /*15e80*/  BSYNC.RECONVERGENT B1 ;  /* 0x0000000000017941 */ /* 0x000fea0003800200 */
.L_x_24315:
        /* <DEDUP_REMOVED lines=18> */
.L_x_24326:
        /* <DEDUP_REMOVED lines=13> */
.L_x_24328:
[----:B------:R-:W-:Y:S05]  /*16080*/  BSYNC.RECONVERGENT B3 ;  /* 0x0000000000037941 */ /* 0x000fea0003800200 */
.L_x_24327:
        /* <DEDUP_REMOVED lines=61> */
.L_x_24325:
[----:B------:R-:W-:Y:S05]  /*16460*/  BSYNC.RECONVERGENT B2 ;  /* 0x0000000000027941 */ /* 0x000fea0003800200 */
.L_x_24324:
        /* <DEDUP_REMOVED lines=11> */
.L_x_24323:
[----:B------:R-:W-:Y:S05]  /*16520*/  BSYNC.RECONVERGENT B1 ;  /* 0x0000000000017941 */ /* 0x000fea0003800200 */
.L_x_24322:
        /* <DEDUP_REMOVED lines=18> */
.L_x_24333:
        /* <DEDUP_REMOVED lines=13> */
.L_x_24335:
[----:B------:R-:W-:Y:S05]  /*16720*/  BSYNC.RECONVERGENT B3 ;  /* 0x0000000000037941 */ /* 0x000fea0003800200 */
.L_x_24334:
        /* <DEDUP_REMOVED lines=61> */
.L_x_24332:
[----:B------:R-:W-:Y:S05]  /*16b00*/  BSYNC.RECONVERGENT B2 ;  /* 0x0000000000027941 */ /* 0x000fea0003800200 */
.L_x_24331:
        /* <DEDUP_REMOVED lines=11> */
.L_x_24330:
[----:B------:R-:W-:Y:S05]  /*16bc0*/  BSYNC.RECONVERGENT B1 ;  /* 0x0000000000017941 */ /* 0x000fea0003800200 */
.L_x_24329:
        /* <DEDUP_REMOVED lines=18> */
.L_x_24340:
        /* <DEDUP_REMOVED lines=13> */
.L_x_24342:
[----:B------:R-:W-:Y:S05]  /*16dc0*/  BSYNC.RECONVERGENT B3 ;  /* 0x0000000000037941 */ /* 0x000fea0003800200 */
.L_x_24341:
        /* <DEDUP_REMOVED lines=61> */
.L_x_24339:
[----:B------:R-:W-:Y:S05]  /*171a0*/  BSYNC.RECONVERGENT B2 ;  /* 0x0000000000027941 */ /* 0x000fea0003800200 */
.L_x_24338:
        /* <DEDUP_REMOVED lines=11> */
.L_x_24337:
[----:B------:R-:W-:Y:S05]  /*17260*/  BSYNC.RECONVERGENT B1 ;  /* 0x0000000000017941 */ /* 0x000fea0003800200 */
.L_x_24336:
        /* <DEDUP_REMOVED lines=18> */
.L_x_24347:
        /* <DEDUP_REMOVED lines=13> */
.L_x_24349:
[----:B------:R-:W-:Y:S05]  /*17460*/  BSYNC.RECONVERGENT B3 ;  /* 0x0000000000037941 */ /* 0x000fea0003800200 */
.L_x_24348:
        /* <DEDUP_REMOVED lines=60> */
[----:B------:R-:W-:-:S07]  /*17830*/  LOP3.LUT R4, R6, R4, R151, 0x96, !PT ;  /* 0x0000000406047212 */ /* 0x000fce00078e9697 */
.L_x_24346:
[----:B------:R-:W-:Y:S05]  /*17840*/  BSYNC.RECONVERGENT B2 ;  /* 0x0000000000027941 */ /* 0x000fea0003800200 */
.L_x_24345:
        /* <DEDUP_REMOVED lines=11> */
.L_x_24344:
[----:B------:R-:W-:Y:S05]  /*17900*/  BSYNC.RECONVERGENT B1 ;  /* 0x0000000000017941 */ /* 0x000fea0003800200 */
.L_x_24343:
        /* <DEDUP_REMOVED lines=18> */
.L_x_24354:
        /* <DEDUP_REMOVED lines=13> */
.L_x_24356:
[----:B------:R-:W-:Y:S05]  /*17b00*/  BSYNC.RECONVERGENT B3 ;  /* 0x0000000000037941 */ /* 0x000fea0003800200 */
.L_x_24355:
        /* <DEDUP_REMOVED lines=61> */
.L_x_24353:
[----:B------:R-:W-:Y:S05]  /*17ee0*/  BSYNC.RECONVERGENT B2 ;  /* 0x0000000000027941 */ /* 0x000fea0003800200 */
.L_x_24352:
        /* <DEDUP_REMOVED lines=11> */
.L_x_24351:
[----:B------:R-:W-:Y:S05]  /*17fa0*/  BSYNC.RECONVERGENT B1 ;  /* 0x0000000000017941 */ /* 0x000fea0003800200 */
.L_x_24350:
[----:B------:R-:W-:Y:S02]  /*17fb0*/  F2FP.BF16.F32.PACK_AB R150, RZ, R42 ;  /* 0x0000002aff96723e */ /* 0x000fe400000010ff */
[----:B------:R-:W-:Y:S02]  /*17fc0*/  PRMT R96, R96, 0x5410, R99 ;  /* 0x0000541060607816 */ /* 0x000fe40000000063 */
[----:B------:R-:W-:Y:S02]  /*17fd0*/  PRMT R98, R98, 0x5410, R158 ;  /* 0x0000541062627816 */ /* 0x000fe4000000009e */
[----:B------:R-:W-:Y:S02]  /*17fe0*/  PRMT R97, R97, 0x5410, R149 ;  /* 0x0000541061617816 */ /* 0x000fe40000000095 */
[----:B------:R-:W-:-:S07]  /*17ff0*/  PRMT R99, R212, 0x5410, R150 ;  /* 0x00005410d4637816 */ /* 0x000fce0000000096 */
.L_x_24300:
        /* <DEDUP_REMOVED lines=26> */
.L_x_24358:
[----:B------:R-:W-:Y:S05]  /*181a0*/  BSYNC.RECONVERGENT B1 ;  /* 0x0000000000017941 */ /* 0x000fea0003800200 */
.L_x_24357:
[----:B------:R-:W-:Y:S01]  /*181b0*/  VIADD R153, R153, 0x20 ;  /* 0x0000002099997836 */ /* 0x000fe20000000000 */
[----:B------:R-:W-:-:S07]  /*181c0*/  IADD3 R152, PT, PT, R152, 0x20, RZ ;  /* 0x0000002098987810 */ /* 0x000fce0007ffe0ff */
.L_x_24242:
[----:B------:R-:W-:Y:S05]  /*181d0*/  BSYNC.RECONVERGENT B0 ;  /* 0x0000000000007941 */ /* 0x000fea0003800200 */
.L_x_24241:
        /* <DEDUP_REMOVED lines=36> */
.L_x_24366:
        /* <DEDUP_REMOVED lines=13> */
.L_x_24368:
[----:B------:R-:W-:Y:S05]  /*184f0*/  BSYNC.RECONVERGENT B3 ;  /* 0x0000000000037941 */ /* 0x000fea0003800200 */
.L_x_24367:
        /* <DEDUP_REMOVED lines=61> */
.L_x_24365:
[----:B------:R-:W-:Y:S05]  /*188d0*/  BSYNC.RECONVERGENT B2 ;  /* 0x0000000000027941 */ /* 0x000fea0003800200 */
.L_x_24364:
        /* <DEDUP_REMOVED lines=12> */
.L_x_24363:
[----:B------:R-:W-:Y:S05]  /*189a0*/  BSYNC.RECONVERGENT B1 ;  /* 0x0000000000017941 */ /* 0x000fea0003800200 */
.L_x_24362:
        /* <DEDUP_REMOVED lines=23> */
.L_x_24373:
        /* <DEDUP_REMOVED lines=13> */
.L_x_24375:
[----:B------:R-:W-:Y:S05]  /*18bf0*/  BSYNC.RECONVERGENT B3 ;  /* 0x0000000000037941 */ /* 0x000fea0003800200 */
.L_x_24374:
        /* <DEDUP_REMOVED lines=61> */
.L_x_24372:
[----:B------:R-:W-:Y:S05]  /*18fd0*/  BSYNC.RECONVERGENT B2 ;  /* 0x0000000000027941 */ /* 0x000fea0003800200 */
.L_x_24371:
        /* <DEDUP_REMOVED lines=13> */
.L_x_24370:
[----:B------:R-:W-:Y:S05]  /*190b0*/  BSYNC.RECONVERGENT B1 ;  /* 0x0000000000017941 */ /* 0x000fea0003800200 */
.L_x_24369:
        /* <DEDUP_REMOVED lines=22> */
.L_x_24380:
        /* <DEDUP_REMOVED lines=13> */
.L_x_24382:
[----:B------:R-:W-:Y:S05]  /*192f0*/  BSYNC.RECONVERGENT B3 ;  /* 0x0000000000037941 */ /* 0x000fea0003800200 */
.L_x_24381:
        /* <DEDUP_REMOVED lines=61> */
.L_x_24379:
[----:B------:R-:W-:Y:S05]  /*196d0*/  BSYNC.RECONVERGENT B2 ;  /* 0x0000000000027941 */ /* 0x000fea0003800200 */
.L_x_24378:
        /* <DEDUP_REMOVED lines=12> */
.L_x_24377:
[----:B------:R-:W-:Y:S05]  /*197a0*/  BSYNC.RECONVERGENT B1 ;  /* 0x0000000000017941 */ /* 0x000fea0003800200 */
.L_x_24376:
        /* <DEDUP_REMOVED lines=23> */
.L_x_24387:
        /* <DEDUP_REMOVED lines=13> */
.L_x_24389:
[----:B------:R-:W-:Y:S05]  /*199f0*/  BSYNC.RECONVERGENT B3 ;  /* 0x0000000000037941 */ /* 0x000fea0003800200 */
.L_x_24388:
        /* <DEDUP_REMOVED lines=61> */
.L_x_24386:
[----:B------:R-:W-:Y:S05]  /*19dd0*/  BSYNC.RECONVERGENT B2 ;  /* 0x0000000000027941 */ /* 0x000fea0003800200 */
.L_x_24385:
        /* <DEDUP_REMOVED lines=13> */
.L_x_24384:
[----:B------:R-:W-:Y:S05]  /*19eb0*/  BSYNC.RECONVERGENT B1 ;  /* 0x0000000000017941 */ /* 0x000fea0003800200 */
.L_x_24383:
        /* <DEDUP_REMOVED lines=22> */
.L_x_24394:
        /* <DEDUP_REMOVED lines=13> */
.L_x_24396:
[----:B------:R-:W-:Y:S05]  /*1a0f0*/  BSYNC.RECONVERGENT B3 ;  /* 0x0000000000037941 */ /* 0x000fea0003800200 */
.L_x_24395:
        /* <DEDUP_REMOVED lines=61> */
.L_x_24393:
[----:B------:R-:W-:Y:S05]  /*1a4d0*/  BSYNC.RECONVERGENT B2 ;  /* 0x0000000000027941 */ /* 0x000fea0003800200 */
.L_x_24392:
        /* <DEDUP_REMOVED lines=12> */
.L_x_24391:
[----:B------:R-:W-:Y:S05]  /*1a5a0*/  BSYNC.RECONVERGENT B1 ;  /* 0x0000000000017941 */ /* 0x000fea0003800200 */
.L_x_24390:
        /* <DEDUP_REMOVED lines=23> */
.L_x_24401:
        /* <DEDUP_REMOVED lines=13> */
.L_x_24403:
[----:B------:R-:W-:Y:S05]  /*1a7f0*/  BSYNC.RECONVERGENT B3 ;  /* 0x0000000000037941 */ /* 0x000fea0003800200 */
.L_x_24402:
        /* <DEDUP_REMOVED lines=61> */
.L_x_24400:
[----:B------:R-:W-:Y:S05]  /*1abd0*/  BSYNC.RECONVERGENT B2 ;  /* 0x0000000000027941 */ /* 0x000fea0003800200 */
.L_x_24399:
        /* <DEDUP_REMOVED lines=13> */
.L_x_24398:
[----:B------:R-:W-:Y:S05]  /*1acb0*/  BSYNC.RECONVERGENT B1 ;  /* 0x0000000000017941 */ /* 0x000fea0003800200 */
.L_x_24397:
        /* <DEDUP_REMOVED lines=22> */
.L_x_24408:
        /* <DEDUP_REMOVED lines=13> */
.L_x_24410:
[----:B------:R-:W-:Y:S05]  /*1aef0*/  BSYNC.RECONVERGENT B3 ;  /* 0x0000000000037941 */ /* 0x000fea0003800200 */
.L_x_24409:
        /* <DEDUP_REMOVED lines=61> */
.L_x_24407:
[----:B------:R-:W-:Y:S05]  /*1b2d0*/  BSYNC.RECONVERGENT B2 ;  /* 0x0000000000027941 */ /* 0x000fea0003800200 */
.L_x_24406:
        /* <DEDUP_REMOVED lines=12> */
.L_x_24405:
[----:B------:R-:W-:Y:S05]  /*1b3a0*/  BSYNC.RECONVERGENT B1 ;  /* 0x0000000000017941 */ /* 0x000fea0003800200 */
.L_x_24404:
        /* <DEDUP_REMOVED lines=23> */
.L_x_24415:
        /* <DEDUP_REMOVED lines=13> */
.L_x_24417:
[----:B------:R-:W-:Y:S05]  /*1b5f0*/  BSYNC.RECONVERGENT B3 ;  /* 0x0000000000037941 */ /* 0x000fea0003800200 */
.L_x_24416:
        /* <DEDUP_REMOVED lines=61> */
.L_x_24414:
[----:B------:R-:W-:Y:S05]  /*1b9d0*/  BSYNC.RECONVERGENT B2 ;  /* 0x0000000000027941 */ /* 0x000fea0003800200 */
.L_x_24413:
        /* <DEDUP_REMOVED lines=13> */
.L_x_24412:
[----:B------:R-:W-:Y:S05]  /*1bab0*/  BSYNC.RECONVERGENT B1 ;  /* 0x0000000000017941 */ /* 0x000fea0003800200 */
.L_x_24411:
[----:B------:R-:W-:Y:S02]  /*1bac0*/  F2FP.BF16.F32.PACK_AB R150, RZ, R50 ;  /* 0x00000032ff96723e */ /* 0x000fe400000010ff */
[----:B------:R-:W-:Y:S02]  /*1bad0*/  PRMT R96, R96, 0x5410, R99 ;  /* 0x0000541060607816 */ /* 0x000fe40000000063 */
[----:B------:R-:W-:Y:S02]  /*1bae0*/  PRMT R98, R98, 0x5410, R158 ;  /* 0x0000541062627816 */ /* 0x000fe4000000009e */
[----:B------:R-:W-:Y:S02]  /*1baf0*/  PRMT R97, R97, 0x5410, R149 ;  /* 0x0000541061617816 */ /* 0x000fe40000000095 */
[----:B------:R-:W-:Y:S01]  /*1bb00*/  PRMT R99, R212, 0x5410, R150 ;  /* 0x00005410d4637816 */ /* 0x000fe20000000096 */
[----:B------:R-:W-:Y:S06]  /*1bb10*/  BRA `(.L_x_24418) ;  /* 0x0000003400607947 */ /* 0x000fec0003800000 */
.L_x_24361:
        /* <DEDUP_REMOVED lines=21> */
.L_x_24423:
        /* <DEDUP_REMOVED lines=13> */
.L_x_24425:
[----:B------:R-:W-:Y:S05]  /*1bd40*/  BSYNC.RECONVERGENT B3 ;  /* 0x0000000000037941 */ /* 0x000fea0003800200 */
.L_x_24424:
        /* <DEDUP_REMOVED lines=61> */
.L_x_24422:
[----:B------:R-:W-:Y:S05]  /*1c120*/  BSYNC.RECONVERGENT B2 ;  /* 0x0000000000027941 */ /* 0x000fea0003800200 */
.L_x_24421:
        /* <DEDUP_REMOVED lines=11> */
.L_x_24420:
[----:B------:R-:W-:Y:S05]  /*1c1e0*/  BSYNC.RECONVERGENT B1 ;  /* 0x0000000000017941 */ /* 0x000fea0003800200 */
.L_x_24419:
        /* <DEDUP_REMOVED lines=18> */
.L_x_24430:
        /* <DEDUP_REMOVED lines=13> */
.L_x_24432:
[----:B------:R-:W-:Y:S05]  /*1c3e0*/  BSYNC.RECONVERGENT B3 ;  /* 0x0000000000037941 */ /* 0x000fea0003800200 */
.L_x_24431:
        /* <DEDUP_REMOVED lines=61> */
.L_x_24429:
[----:B------:R-:W-:Y:S05]  /*1c7c0*/  BSYNC.RECONVERGENT B2 ;  /* 0x0000000000027941 */ /* 0x000fea0003800200 */
.L_x_24428:
        /* <DEDUP_REMOVED lines=11> */
.L_x_24427:
[----:B------:R-:W-:Y:S05]  /*1c880*/  BSYNC.RECONVERGENT B1 ;  /* 0x0000000000017941 */ /* 0x000fea0003800200 */
.L_x_24426:
        /* <DEDUP_REMOVED lines=18> */
.L_x_24437:
        /* <DEDUP_REMOVED lines=13> */
.L_x_24439:
[----:B------:R-:W-:Y:S05]  /*1ca80*/  BSYNC.RECONVERGENT B3 ;  /* 0x0000000000037941 */ /* 0x000fea0003800200 */
.L_x_24438:
        /* <DEDUP_REMOVED lines=61> */
.L_x_24436:
[----:B------:R-:W-:Y:S05]  /*1ce60*/  BSYNC.RECONVERGENT B2 ;  /* 0x0000000000027941 */ /* 0x000fea0003800200 */
.L_x_24435:
        /* <DEDUP_REMOVED lines=11> */
.L_x_24434:
[----:B------:R-:W-:Y:S05]  /*1cf20*/  BSYNC.RECONVERGENT B1 ;  /* 0x0000000000017941 */ /* 0x000fea0003800200 */
.L_x_24433:
        /* <DEDUP_REMOVED lines=18> */
.L_x_24444:
        /* <DEDUP_REMOVED lines=13> */
.L_x_24446:
[----:B------:R-:W-:Y:S05]  /*1d120*/  BSYNC.RECONVERGENT B3 ;  /* 0x0000000000037941 */ /* 0x000fea0003800200 */
.L_x_24445:
        /* <DEDUP_REMOVED lines=61> */
.L_x_24443:
[----:B------:R-:W-:Y:S05]  /*1d500*/  BSYNC.RECONVERGENT B2 ;  /* 0x0000000000027941 */ /* 0x000fea0003800200 */
.L_x_24442:
        /* <DEDUP_REMOVED lines=11> */
.L_x_24441:
[----:B------:R-:W-:Y:S05]  /*1d5c0*/  BSYNC.RECONVERGENT B1 ;  /* 0x0000000000017941 */ /* 0x000fea0003800200 */
.L_x_24440:
        /* <DEDUP_REMOVED lines=18> */
.L_x_24451:
        /* <DEDUP_REMOVED lines=13> */
.L_x_24453:
[----:B------:R-:W-:Y:S05]  /*1d7c0*/  BSYNC.RECONVERGENT B3 ;  /* 0x0000000000037941 */ /* 0x000fea0003800200 */
.L_x_24452:
        /* <DEDUP_REMOVED lines=61> */
.L_x_24450:
[----:B------:R-:W-:Y:S05]  /*1dba0*/  BSYNC.RECONVERGENT B2 ;  /* 0x0000000000027941 */ /* 0x000fea0003800200 */
.L_x_24449:
        /* <DEDUP_REMOVED lines=11> */
.L_x_24448:
[----:B------:R-:W-:Y:S05]  /*1dc60*/  BSYNC.RECONVERGENT B1 ;  /* 0x0000000000017941 */ /* 0x000fea0003800200 */
.L_x_24447:
        /* <DEDUP_REMOVED lines=18> */
.L_x_24458:
        /* <DEDUP_REMOVED lines=13> */
.L_x_24460:
[----:B------:R-:W-:Y:S05]  /*1de60*/  BSYNC.RECONVERGENT B3 ;  /* 0x0000000000037941 */ /* 0x000fea0003800200 */
.L_x_24459:
        /* <DEDUP_REMOVED lines=61> */
.L_x_24457:
[----:B------:R-:W-:Y:S05]  /*1e240*/  BSYNC.RECONVERGENT B2 ;  /* 0x0000000000027941 */ /* 0x000fea0003800200 */
.L_x_24456:
        /* <DEDUP_REMOVED lines=11> */
.L_x_24455:
[----:B------:R-:W-:Y:S05]  /*1e300*/  BSYNC.RECONVERGENT B1 ;  /* 0x0000000000017941 */ /* 0x000fea0003800200 */
.L_x_24454:
        /* <DEDUP_REMOVED lines=18> */
.L_x_24465:
        /* <DEDUP_REMOVED lines=13> */
.L_x_24467:
[----:B------:R-:W-:Y:S05]  /*1e500*/  BSYNC.RECONVERGENT B3 ;  /* 0x0000000000037941 */ /* 0x000fea0003800200 */
.L_x_24466:
        /* <DEDUP_REMOVED lines=61> */
.L_x_24464:
[----:B------:R-:W-:Y:S05]  /*1e8e0*/  BSYNC.RECONVERGENT B2 ;  /* 0x0000000000027941 */ /* 0x000fea0003800200 */
.L_x_24463:
        /* <DEDUP_REMOVED lines=11> */
.L_x_24462:
[----:B------:R-:W-:Y:S05]  /*1e9a0*/  BSYNC.RECONVERGENT B1 ;  /* 0x0000000000017941 */ /* 0x000fea0003800200 */
.L_x_24461:
        /* <DEDUP_REMOVED lines=18> */
.L_x_24472:
        /* <DEDUP_REMOVED lines=13> */
.L_x_24474:
[----:B------:R-:W-:Y:S05]  /*1eba0*/  BSYNC.RECONVERGENT B3 ;  /* 0x0000000000037941 */ /* 0x000fea0003800200 */
.L_x_24473:
        /* <DEDUP_REMOVED lines=61> */
.L_x_24471:
[----:B------:R-:W-:Y:S05]  /*1ef80*/  BSYNC.RECONVERGENT B2 ;  /* 0x0000000000027941 */ /* 0x000fea0003800200 */
.L_x_24470:
        /* <DEDUP_REMOVED lines=11> */
.L_x_24469:
[----:B------:R-:W-:Y:S05]  /*1f040*/  BSYNC.RECONVERGENT B1 ;  /* 0x0000000000017941 */ /* 0x000fea0003800200 */
.L_x_24468:
[----:B------:R-:W-:Y:S02]  /*1f050*/  F2FP.BF16.F32.PACK_AB R150, RZ, R50 ;  /* 0x00000032ff96723e */ /* 0x000fe400000010ff */
[----:B------:R-:W-:Y:S02]  /*1f060*/  PRMT R96, R96, 0x5410, R99 ;  /* 0x0000541060607816 */ /* 0x000fe40000000063 */
[----:B------:R-:W-:Y:S02]  /*1f070*/  PRMT R98, R98, 0x5410, R158 ;  /* 0x0000541062627816 */ /* 0x000fe4000000009e */
[----:B------:R-:W-:Y:S02]  /*1f080*/  PRMT R97, R97, 0x5410, R149 ;  /* 0x0000541061617816 */ /* 0x000fe40000000095 */
[----:B------:R-:W-:-:S07]  /*1f090*/  PRMT R99, R212, 0x5410, R150 ;  /* 0x00005410d4637816 */ /* 0x000fce0000000096 */
.L_x_24418:
        /* <DEDUP_REMOVED lines=26> */
.L_x_24476:
[----:B------:R-:W-:Y:S05]  /*1f240*/  BSYNC.RECONVERGENT B1 ;  /* 0x0000000000017941 */ /* 0x000fea0003800200 */
.L_x_24475:
[----:B------:R-:W-:Y:S01]  /*1f250*/  VIADD R153, R153, 0x20 ;  /* 0x0000002099997836 */ /* 0x000fe20000000000 */
[----:B------:R-:W-:-:S07]  /*1f260*/  IADD3 R152, PT, PT, R152, 0x20, RZ ;  /* 0x0000002098987810 */ /* 0x000fce0007ffe0ff */
.L_x_24360:
[----:B------:R-:W-:Y:S05]  /*1f270*/  BSYNC.RECONVERGENT B0 ;  /* 0x0000000000007941 */ /* 0x000fea0003800200 */
.L_x_24359:
        /* <DEDUP_REMOVED lines=36> */
.L_x_24484:
        /* <DEDUP_REMOVED lines=13> */
.L_x_24486:
[----:B------:R-:W-:Y:S05]  /*1f590*/  BSYNC.RECONVERGENT B3 ;  /* 0x0000000000037941 */ /* 0x000fea0003800200 */
.L_x_24485:
        /* <DEDUP_REMOVED lines=43> */
[----:B------:R-:W-:Y:S01]  /*1f850*/  IMAD.WIDE.U32 R98, R6, -0x2daee0ad, RZ ;  /* 0xd2511f5306627825 */ /* 0x000fe200078e00ff */
[C---:B------:R-:W-:Y:S02]  /*1f860*/  IADD3 R6, PT, PT, R113.reuse, 0x1fd5c5a3, RZ ;  /* 0x1fd5c5a371067810 */ /* 0x040fe40007ffe0ff */
[----:B------:R-:W-:Y:S02]  /*1f870*/  IADD3 R8, PT, PT, R113, -0x24c28bd8, RZ ;  /* 0xdb3d742871087810 */ /* 0x000fe40007ffe0ff */
[----:B------:R-:W-:-:S05]  /*1f880*/  LOP3.LUT R6, R6, R96, R99, 0x96, !PT ;  /* 0x0000006006067212 */ /* 0x000fca00078e9663 */
[----:B------:R-:W-:-:S04]  /*1f890*/  IMAD.WIDE.U32 R96, R6, -0x326172a9, RZ ;  /* 0xcd9e8d5706607825 */ /* 0x000fc800078e00ff */
[----:B------:R-:W-:-:S05]  /*1f8a0*/  VIADD R6, R112, 0xf1bbcdc8 ;  /* 0xf1bbcdc870067836 */ /* 0x000fca0000000000 */
[----:B------:R-:W-:Y:S01]  /*1f8b0*/  LOP3.LUT R6, R6, R4, R97, 0x96, !PT ;  /* 0x0000000406067212 */ /* 0x000fe200078e9661 */
[----:B------:R-:W-:-:S05]  /*1f8c0*/  IMAD.WIDE.U32 R4, R5, -0x2daee0ad, RZ ;  /* 0xd2511f5305047825 */ /* 0x000fca00078e00ff */
        /* <DEDUP_REMOVED lines=9> */
[----:B------:R-:W-:-:S07]  /*1f960*/  MOV R97, R96 ;  /* 0x0000006000617202 */ /* 0x000fce0000000f00 */
.L_x_24483:
[----:B------:R-:W-:Y:S05]  /*1f970*/  BSYNC.RECONVERGENT B2 ;  /* 0x0000000000027941 */ /* 0x000fea0003800200 */
.L_x_24482:
        /* <DEDUP_REMOVED lines=12> */
.L_x_24481:
[----:B------:R-:W-:Y:S05]  /*1fa40*/  BSYNC.RECONVERGENT B1 ;  /* 0x0000000000017941 */ /* 0x000fea0003800200 */
.L_x_24480:
        /* <DEDUP_REMOVED lines=23> */
.L_x_24491:
        /* <DEDUP_REMOVED lines=13> */
.L_x_24493:
[----:B------:R-:W-:Y:S05]  /*1fc90*/  BSYNC.RECONVERGENT B3 ;  /* 0x0000000000037941 */ /* 0x000fea0003800200 */
.L_x_24492:
[----:B------:R-:W-:Y:S01]  /*1fca0*/  LOP3.LUT R6, R9, R5, R113, 0x96, !PT ;  /* 0x0000000509067212 */ /* 0x000fe200078e9671 */
[----:B------:R-:W-:-:S04]  /*1fcb0*/  IMAD.WIDE.U32 R98, R3, -0x326172a9, RZ ;  /* 0xcd9e8d5703627825 */ /* 0x000fc800078e00ff */
[----:B------:R-:W-:Y:S02]  /*1fcc0*/  HFMA2 R102, -RZ, RZ, 0, 0 ;  /* 0x00000000ff667431 */ /* 0x000fe400000001ff */
        /* <DEDUP_REMOVED lines=12> */
[----:B------:R-:W-:-:S03]  /*1fd90*/  IADD3 R5, PT, PT, R112, 0x3c6ef372, RZ ;  /* 0x3c6ef37270057810 */ /* 0x000fc60007ffe0ff */
[----:B------:R-:W-:Y:S01]  /*1fda0*/  VIADD R8, R112, 0x78dde6e4 ;  /* 0x78dde6e470087836 */ /* 0x000fe20000000000 */
        /* <DEDUP_REMOVED lines=42> */
[----:B------:R-:W-:Y:S02]  /*20050*/  LOP3.LUT R4, R6, R4, R99, 0x96, !PT ;  /* 0x0000000406047212 */ /* 0x000fe400078e9663 */
[----:B------:R-:W-:-:S07]  /*20060*/  MOV R6, R98 ;  /* 0x0000006200067202 */ /* 0x000fce0000000f00 */
.L_x_24490:
[----:B------:R-:W-:Y:S05]  /*20070*/  BSYNC.RECONVERGENT B2 ;  /* 0x0000000000027941 */ /* 0x000fea0003800200 */
.L_x_24489:
        /* <DEDUP_REMOVED lines=13> */
.L_x_24488:
[----:B------:R-:W-:Y:S05]  /*20150*/  BSYNC.RECONVERGENT B1 ;  /* 0x0000000000017941 */ /* 0x000fea0003800200 */
.L_x_24487:
        /* <DEDUP_REMOVED lines=22> */
.L_x_24498:
        /* <DEDUP_REMOVED lines=13> */
.L_x_24500:
[----:B------:R-:W-:Y:S05]  /*20390*/  BSYNC.RECONVERGENT B3 ;  /* 0x0000000000037941 */ /* 0x000fea0003800200 */
.L_x_24499:
        /* <DEDUP_REMOVED lines=55> */
[----:B------:R-:W-:Y:S01]  /*20710*/  IMAD.WIDE.U32 R102, R8, -0x2daee0ad, RZ ;  /* 0xd2511f5308667825 */ /* 0x000fe200078e00ff */
[----:B------:R-:W-:-:S04]  /*20720*/  IADD3 R8, PT, PT, R113, -0x695add53, RZ ;  /* 0x96a522ad71087810 */ /* 0x000fc80007ffe0ff */
[----:B------:R-:W-:Y:S01]  /*20730*/  LOP3.LUT R4, R8, R4, R103, 0x96, !PT ;  /* 0x0000000408047212 */ /* 0x000fe200078e9667 */
[----:B------:R-:W-:Y:S02]  /*20740*/  HFMA2 R103, -RZ, RZ, 0, 0 ;  /* 0x00000000ff677431 */ /* 0x000fe400000001ff */
[----:B------:R-:W-:Y:S01]  /*20750*/  IMAD.MOV.U32 R8, RZ, RZ, R104 ;  /* 0x000000ffff087224 */ /* 0x000fe200078e0068 */
[----:B------:R-:W-:-:S07]  /*20760*/  MOV R98, R102 ;  /* 0x0000006600627202 */ /* 0x000fce0000000f00 */
.L_x_24497:
[----:B------:R-:W-:Y:S05]  /*20770*/  BSYNC.RECONVERGENT B2 ;  /* 0x0000000000027941 */ /* 0x000fea0003800200 */
.L_x_24496:
        /* <DEDUP_REMOVED lines=12> */
.L_x_24495:
[----:B------:R-:W-:Y:S05]  /*20840*/  BSYNC.RECONVERGENT B1 ;  /* 0x0000000000017941 */ /* 0x000fea0003800200 */
.L_x_24494:
        /* <DEDUP_REMOVED lines=23> */
.L_x_24505:
        /* <DEDUP_REMOVED lines=13> */
.L_x_24507:
[----:B------:R-:W-:Y:S05]  /*20a90*/  BSYNC.RECONVERGENT B3 ;  /* 0x0000000000037941 */ /* 0x000fea0003800200 */
.L_x_24506:
        /* <DEDUP_REMOVED lines=61> */
.L_x_24504:
[----:B------:R-:W-:Y:S05]  /*20e70*/  BSYNC.RECONVERGENT B2 ;  /* 0x0000000000027941 */ /* 0x000fea0003800200 */
.L_x_24503:
        /* <DEDUP_REMOVED lines=13> */
.L_x_24502:
[----:B------:R-:W-:Y:S05]  /*20f50*/  BSYNC.RECONVERGENT B1 ;  /* 0x0000000000017941 */ /* 0x000fea0003800200 */
.L_x_24501:
        /* <DEDUP_REMOVED lines=22> */
.L_x_24512:
        /* <DEDUP_REMOVED lines=13> */
.L_x_24514:
[----:B------:R-:W-:Y:S05]  /*21190*/  BSYNC.RECONVERGENT B3 ;  /* 0x0000000000037941 */ /* 0x000fea0003800200 */
.L_x_24513:
        /* <DEDUP_REMOVED lines=61> */
.L_x_24511:
[----:B------:R-:W-:Y:S05]  /*21570*/  BSYNC.RECONVERGENT B2 ;  /* 0x0000000000027941 */ /* 0x000fea0003800200 */
.L_x_24510:
        /* <DEDUP_REMOVED lines=12> */
.L_x_24509:
[----:B------:R-:W-:Y:S05]  /*21640*/  BSYNC.RECONVERGENT B1 ;  /* 0x0000000000017941 */ /* 0x000fea0003800200 */
.L_x_24508:
        /* <DEDUP_REMOVED lines=23> */
.L_x_24519:
        /* <DEDUP_REMOVED lines=13> */
.L_x_24521:
[----:B------:R-:W-:Y:S05]  /*21890*/  BSYNC.RECONVERGENT B3 ;  /* 0x0000000000037941 */ /* 0x000fea0003800200 */
.L_x_24520:
        /* <DEDUP_REMOVED lines=58> */
[----:B------:R-:W-:Y:S01]  /*21c40*/  HFMA2 R151, -RZ, RZ, 0, 0 ;  /* 0x00000000ff977431 */ /* 0x000fe200000001ff */
[----:B------:R-:W-:Y:S02]  /*21c50*/  LOP3.LUT R4, R6, R4, R105, 0x96, !PT ;  /* 0x0000000406047212 */ /* 0x000fe400078e9669 */
[----:B------:R-:W-:-:S07]  /*21c60*/  MOV R6, R104 ;  /* 0x0000006800067202 */ /* 0x000fce0000000f00 */
.L_x_24518:
[----:B------:R-:W-:Y:S05]  /*21c70*/  BSYNC.RECONVERGENT B2 ;  /* 0x0000000000027941 */ /* 0x000fea0003800200 */
.L_x_24517:
        /* <DEDUP_REMOVED lines=13> */
.L_x_24516:
[----:B------:R-:W-:Y:S05]  /*21d50*/  BSYNC.RECONVERGENT B1 ;  /* 0x0000000000017941 */ /* 0x000fea0003800200 */
.L_x_24515:
        /* <DEDUP_REMOVED lines=22> */
.L_x_24526:
        /* <DEDUP_REMOVED lines=13> */
.L_x_24528:
[----:B------:R-:W-:Y:S05]  /*21f90*/  BSYNC.RECONVERGENT B3 ;  /* 0x0000000000037941 */ /* 0x000fea0003800200 */
.L_x_24527:
        /* <DEDUP_REMOVED lines=56> */
[----:B------:R-:W-:Y:S02]  /*22320*/  IADD3 R8, PT, PT, R113, -0x695add53, RZ ;  /* 0x96a522ad71087810 */ /* 0x000fe40007ffe0ff */
[----:B------:R-:W-:Y:S01]  /*22330*/  MOV R213, R150 ;  /* 0x0000009600d57202 */ /* 0x000fe20000000f00 */
[----:B------:R-:W-:Y:S01]  /*22340*/  HFMA2 R150, -RZ, RZ, 0, 0 ;  /* 0x00000000ff967431 */ /* 0x000fe200000001ff */
[----:B------:R-:W-:Y:S01]  /*22350*/  LOP3.LUT R4, R8, R4, R151, 0x96, !PT ;  /* 0x0000000408047212 */ /* 0x000fe200078e9697 */
[----:B------:R-:W-:-:S07]  /*22360*/  IMAD.MOV.U32 R8, RZ, RZ, R156 ;  /* 0x000000ffff087224 */ /* 0x000fce00078e009c */
.L_x_24525:
[----:B------:R-:W-:Y:S05]  /*22370*/  BSYNC.RECONVERGENT B2 ;  /* 0x0000000000027941 */ /* 0x000fea0003800200 */
.L_x_24524:
        /* <DEDUP_REMOVED lines=12> */
.L_x_24523:
[----:B------:R-:W-:Y:S05]  /*22440*/  BSYNC.RECONVERGENT B1 ;  /* 0x0000000000017941 */ /* 0x000fea0003800200 */
.L_x_24522:
        /* <DEDUP_REMOVED lines=23> */
.L_x_24533:
        /* <DEDUP_REMOVED lines=13> */
.L_x_24535:
[----:B------:R-:W-:Y:S05]  /*22690*/  BSYNC.RECONVERGENT B3 ;  /* 0x0000000000037941 */ /* 0x000fea0003800200 */
.L_x_24534:
        /* <DEDUP_REMOVED lines=60> */
[----:B------:R-:W-:-:S07]  /*22a60*/  MOV R155, R150 ;  /* 0x00000096009b7202 */ /* 0x000fce0000000f00 */
.L_x_24532:
[----:B------:R-:W-:Y:S05]  /*22a70*/  BSYNC.RECONVERGENT B2 ;  /* 0x0000000000027941 */ /* 0x000fea0003800200 */
.L_x_24531:
        /* <DEDUP_REMOVED lines=13> */
.L_x_24530:
[----:B------:R-:W-:Y:S05]  /*22b50*/  BSYNC.RECONVERGENT B1 ;  /* 0x0000000000017941 */ /* 0x000fea0003800200 */
.L_x_24529:
[----:B------:R-:W-:Y:S02]  /*22b60*/  F2FP.BF16.F32.PACK_AB R150, RZ, R106 ;  /* 0x0000006aff96723e */ /* 0x000fe400000010ff */
[----:B------:R-:W-:Y:S02]  /*22b70*/  PRMT R96, R96, 0x5410, R99 ;  /* 0x0000541060607816 */ /* 0x000fe40000000063 */
[----:B------:R-:W-:Y:S02]  /*22b80*/  PRMT R98, R98, 0x5410, R158 ;  /* 0x0000541062627816 */ /* 0x000fe4000000009e */
[----:B------:R-:W-:Y:S02]  /*22b90*/  PRMT R97, R97, 0x5410, R149 ;  /* 0x0000541061617816 */ /* 0x000fe40000000095 */
[----:B------:R-:W-:Y:S01]  /*22ba0*/  PRMT R99, R212, 0x5410, R150 ;  /* 0x00005410d4637816 */ /* 0x000fe20000000096 */
[----:B------:R-:W-:Y:S06]  /*22bb0*/  BRA `(.L_x_24536) ;  /* 0x0000003400607947 */ /* 0x000fec0003800000 */
.L_x_24479:
        /* <DEDUP_REMOVED lines=21> */
.L_x_24541:
        /* <DEDUP_REMOVED lines=13> */
.L_x_24543:
[----:B------:R-:W-:Y:S05]  /*22de0*/  BSYNC.RECONVERGENT B3 ;  /* 0x0000000000037941 */ /* 0x000fea0003800200 */
.L_x_24542:
        /* <DEDUP_REMOVED lines=61> */
.L_x_24540:
[----:B------:R-:W-:Y:S05]  /*231c0*/  BSYNC.RECONVERGENT B2 ;  /* 0x0000000000027941 */ /* 0x000fea0003800200 */
.L_x_24539:
[----:B------:R-:W-:Y:S01]  /*231d0*/  I2FP.F32.U32 R6, R11 ;  /* 0x0000000b00067245 */ /* 0x000fe20000201000 */
[----:B------:R-:W-:-:S04]  /*231e0*/  IMAD.MOV.U32 R11, RZ, RZ, 0x2f800000 ;  /* 0x2f800000ff0b7424 */ /* 0x000fc800078e00ff */
[----:B------:R-:W-:-:S05]  /*231f0*/  FFMA.FTZ R6, R6, R11, 1.1641532182693481445e-10 ;  /* 0x2f00000006067423 */ /* 0x000fca000001000b */
[----:B------:R-:W-:Y:S02]  /*23200*/  FSETP.GTU.FTZ.AND P1, PT, R6, UR8, PT ;  /* 0x0000000806007c0b */ /* 0x000fe4000bf3c000 */
[----:B-----5:R-:W-:-:S05]  /*23210*/  SHF.L.U32 R6, R56, 0x10, RZ ;  /* 0x0000001038067819 */ /* 0x020fca00000006ff */
[----:B------:R-:W-:-:S04]  /*23220*/  FMUL.FTZ R6, R6, UR11 ;  /* 0x0000000b06067c20 */ /* 0x000fc80008410000 */
[----:B------:R-:W-:-:S05]  /*23230*/  FMUL.FTZ R6, R6, UR10 ;  /* 0x0000000a06067c20 */ /* 0x000fca0008410000 */
[----:B------:R-:W-:Y:S02]  /*23240*/  FSEL R11, R6, RZ, !P1 ;  /* 0x000000ff060b7208 */ /* 0x000fe40004800000 */
[----:B------:R-:W-:-:S03]  /*23250*/  SEL R6, RZ, 0x1, P1 ;  /* 0x00000001ff067807 */ /* 0x000fc60000800000 */
[----:B------:R-:W-:Y:S01]  /*23260*/  FMUL.FTZ R51, R11, R168 ;  /* 0x000000a80b337220 */ /* 0x000fe20000410000 */
[----:B------:R-:W-:-:S07]  /*23270*/  PRMT R11, R6, 0x7610, R11 ;  /* 0x00007610060b7816 */ /* 0x000fce000000000b */
.L_x_24538:
[----:B------:R-:W-:Y:S05]  /*23280*/  BSYNC.RECONVERGENT B1 ;  /* 0x0000000000017941 */ /* 0x000fea0003800200 */
.L_x_24537:
        /* <DEDUP_REMOVED lines=18> */
.L_x_24548:
        /* <DEDUP_REMOVED lines=13> */
.L_x_24550:
[----:B------:R-:W-:Y:S05]  /*23480*/  BSYNC.RECONVERGENT B3 ;  /* 0x0000000000037941 */ /* 0x000fea0003800200 */
.L_x_24549:
        /* <DEDUP_REMOVED lines=13> */
[----:B------:R-:W-:Y:S01]  /*23560*/  IMAD.WIDE.U32 R98, R8, -0x326172a9, RZ ;  /* 0xcd9e8d5708627825 */ /* 0x000fe200078e00ff */
[----:B------:R-:W-:-:S03]  /*23570*/  IADD3 R8, PT, PT, R112, 0x78dde6e4, RZ ;  /* 0x78dde6e470087810 */ /* 0x000fc60007ffe0ff */
        /* <DEDUP_REMOVED lines=23> */
[----:B------:R-:W-:Y:S01]  /*236f0*/  IMAD.WIDE.U32 R98, R8, -0x2daee0ad, RZ ;  /* 0xd2511f5308627825 */ /* 0x000fe200078e00ff */
[----:B------:R-:W-:-:S04]  /*23700*/  IADD3 R8, PT, PT, R112, 0x5384540f, RZ ;  /* 0x5384540f70087810 */ /* 0x000fc80007ffe0ff */
        /* <DEDUP_REMOVED lines=12> */
[----:B------:R-:W-:Y:S01]  /*237d0*/  IMAD.WIDE.U32 R100, R5, -0x326172a9, RZ ;  /* 0xcd9e8d5705647825 */ /* 0x000fe200078e00ff */
[----:B------:R-:W-:-:S04]  /*237e0*/  IADD3 R5, PT, PT, R112, -0x700cb87f, RZ ;  /* 0x8ff3478170057810 */ /* 0x000fc80007ffe0ff */
[----:B------:R-:W-:Y:S01]  /*237f0*/  LOP3.LUT R5, R5, R98, R101, 0x96, !PT ;  /* 0x0000006205057212 */ /* 0x000fe200078e9665 */
[----:B------:R-:W-:Y:S01]  /*23800*/  IMAD.WIDE.U32 R98, R6, -0x2daee0ad, RZ ;  /* 0xd2511f5306627825 */ /* 0x000fe200078e00ff */
[----:B------:R-:W-:-:S03]  /*23810*/  MOV R8, R100 ;  /* 0x0000006400087202 */ /* 0x000fc60000000f00 */
[----:B------:R-:W-:Y:S01]  /*23820*/  VIADD R6, R113, 0x96a522ad ;  /* 0x96a522ad71067836 */ /* 0x000fe20000000000 */
[----:B------:R-:W-:-:S04]  /*23830*/  MOV R155, R98 ;  /* 0x00000062009b7202 */ /* 0x000fc80000000f00 */
[----:B------:R-:W-:Y:S01]  /*23840*/  LOP3.LUT R4, R6, R4, R99, 0x96, !PT ;  /* 0x0000000406047212 */ /* 0x000fe200078e9663 */
[----:B------:R-:W-:-:S07]  /*23850*/  IMAD.MOV.U32 R6, RZ, RZ, RZ ;  /* 0x000000ffff067224 */ /* 0x000fce00078e00ff */
.L_x_24547:
[----:B------:R-:W-:Y:S05]  /*23860*/  BSYNC.RECONVERGENT B2 ;  /* 0x0000000000027941 */ /* 0x000fea0003800200 */
.L_x_24546:
        /* <DEDUP_REMOVED lines=11> */
.L_x_24545:
[----:B------:R-:W-:Y:S05]  /*23920*/  BSYNC.RECONVERGENT B1 ;  /* 0x0000000000017941 */ /* 0x000fea0003800200 */
.L_x_24544:
        /* <DEDUP_REMOVED lines=18> */
.L_x_24555:
        /* <DEDUP_REMOVED lines=13> */
.L_x_24557:
[----:B------:R-:W-:Y:S05]  /*23b20*/  BSYNC.RECONVERGENT B3 ;  /* 0x0000000000037941 */ /* 0x000fea0003800200 */
.L_x_24556:
[----:B------:R-:W-:Y:S01]  /*23b30*/  LOP3.LUT R6, R9, R5, R113, 0x96, !PT ;  /* 0x0000000509067212 */ /* 0x000fe200078e9671 */
[----:B------:R-:W-:-:S04]  /*23b40*/  IMAD.WIDE.U32 R102, R3, -0x326172a9, RZ ;  /* 0xcd9e8d5703667825 */ /* 0x000fc800078e00ff */
[----:B------:R-:W-:Y:S01]  /*23b50*/  HFMA2 R98, -RZ, RZ, 0, 0 ;  /* 0x00000000ff627431 */ /* 0x000fe200000001ff */
[----:B------:R-:W-:Y:S01]  /*23b60*/  MOV R15, R155 ;  /* 0x0000009b000f7202 */ /* 0x000fe20000000f00 */
        /* <DEDUP_REMOVED lines=56> */
[----:B------:R-:W-:-:S07]  /*23ef0*/  LOP3.LUT R4, R6, R4, R103, 0x96, !PT ;  /* 0x0000000406047212 */ /* 0x000fce00078e9667 */
.L_x_24554:
[----:B------:R-:W-:Y:S05]  /*23f00*/  BSYNC.RECONVERGENT B2 ;  /* 0x0000000000027941 */ /* 0x000fea0003800200 */
.L_x_24553:
        /* <DEDUP_REMOVED lines=11> */
.L_x_24552:
[----:B------:R-:W-:Y:S05]  /*23fc0*/  BSYNC.RECONVERGENT B1 ;  /* 0x0000000000017941 */ /* 0x000fea0003800200 */
.L_x_24551:
        /* <DEDUP_REMOVED lines=18> */
.L_x_24562:
        /* <DEDUP_REMOVED lines=13> */
.L_x_24564:
[----:B------:R-:W-:Y:S05]  /*241c0*/  BSYNC.RECONVERGENT B3 ;  /* 0x0000000000037941 */ /* 0x000fea0003800200 */
.L_x_24563:
        /* <DEDUP_REMOVED lines=61> */
.L_x_24561:
[----:B------:R-:W-:Y:S05]  /*245a0*/  BSYNC.RECONVERGENT B2 ;  /* 0x0000000000027941 */ /* 0x000fea0003800200 */
.L_x_24560:
        /* <DEDUP_REMOVED lines=11> */
.L_x_24559:
[----:B------:R-:W-:Y:S05]  /*24660*/  BSYNC.RECONVERGENT B1 ;  /* 0x0000000000017941 */ /* 0x000fea0003800200 */
.L_x_24558:
        /* <DEDUP_REMOVED lines=18> */
.L_x_24569:
        /* <DEDUP_REMOVED lines=13> */
.L_x_24571:
[----:B------:R-:W-:Y:S05]  /*24860*/  BSYNC.RECONVERGENT B3 ;  /* 0x0000000000037941 */ /* 0x000fea0003800200 */
.L_x_24570:
[----:B------:R-:W-:Y:S01]  /*24870*/  LOP3.LUT R6, R9, R5, R113, 0x96, !PT ;  /* 0x0000000509067212 */ /* 0x000fe200078e9671 */
[----:B------:R-:W-:Y:S01]  /*24880*/  IMAD.WIDE.U32 R104, R3, -0x326172a9, RZ ;  /* 0xcd9e8d5703687825 */ /* 0x000fe200078e00ff */
[----:B------:R-:W-:-:S03]  /*24890*/  MOV R19, R155 ;  /* 0x0000009b00137202 */ /* 0x000fc60000000f00 */
        /* <DEDUP_REMOVED lines=57> */
[----:B------:R-:W-:-:S07]  /*24c30*/  HFMA2 R105, -RZ, RZ, 0, 0 ;  /* 0x00000000ff697431 */ /* 0x000fce00000001ff */
.L_x_24568:
[----:B------:R-:W-:Y:S05]  /*24c40*/  BSYNC.RECONVERGENT B2 ;  /* 0x0000000000027941 */ /* 0x000fea0003800200 */
.L_x_24567:
        /* <DEDUP_REMOVED lines=11> */
.L_x_24566:
[----:B------:R-:W-:Y:S05]  /*24d00*/  BSYNC.RECONVERGENT B1 ;  /* 0x0000000000017941 */ /* 0x000fea0003800200 */
.L_x_24565:
        /* <DEDUP_REMOVED lines=18> */
.L_x_24576:
        /* <DEDUP_REMOVED lines=13> */
.L_x_24578:
[----:B------:R-:W-:Y:S05]  /*24f00*/  BSYNC.RECONVERGENT B3 ;  /* 0x0000000000037941 */ /* 0x000fea0003800200 */
.L_x_24577:
        /* <DEDUP_REMOVED lines=61> */
.L_x_24575:
[----:B------:R-:W-:Y:S05]  /*252e0*/  BSYNC.RECONVERGENT B2 ;  /* 0x0000000000027941 */ /* 0x000fea0003800200 */
.L_x_24574:
        /* <DEDUP_REMOVED lines=11> */
.L_x_24573:
[----:B------:R-:W-:Y:S05]  /*253a0*/  BSYNC.RECONVERGENT B1 ;  /* 0x0000000000017941 */ /* 0x000fea0003800200 */
.L_x_24572:
        /* <DEDUP_REMOVED lines=18> */
.L_x_24583:
        /* <DEDUP_REMOVED lines=13> */
.L_x_24585:
[----:B------:R-:W-:Y:S05]  /*255a0*/  BSYNC.RECONVERGENT B3 ;  /* 0x0000000000037941 */ /* 0x000fea0003800200 */
.L_x_24584:
        /* <DEDUP_REMOVED lines=58> */
[----:B------:R-:W-:Y:S02]  /*25950*/  IMAD.MOV.U32 R155, RZ, RZ, R150 ;  /* 0x000000ffff9b7224 */ /* 0x000fe400078e0096 */
[----:B------:R-:W-:Y:S01]  /*25960*/  HFMA2 R150, -RZ, RZ, 0, 0 ;  /* 0x00000000ff967431 */ /* 0x000fe200000001ff */
[----:B------:R-:W-:-:S07]  /*25970*/  LOP3.LUT R4, R6, R4, R151, 0x96, !PT ;  /* 0x0000000406047212 */ /* 0x000fce00078e9697 */
.L_x_24582:
[----:B------:R-:W-:Y:S05]  /*25980*/  BSYNC.RECONVERGENT B2 ;  /* 0x0000000000027941 */ /* 0x000fea0003800200 */
.L_x_24581:
        /* <DEDUP_REMOVED lines=11> */
.L_x_24580:
[----:B------:R-:W-:Y:S05]  /*25a40*/  BSYNC.RECONVERGENT B1 ;  /* 0x0000000000017941 */ /* 0x000fea0003800200 */
.L_x_24579:
        /* <DEDUP_REMOVED lines=18> */
.L_x_24590:
        /* <DEDUP_REMOVED lines=13> */
.L_x_24592:
[----:B------:R-:W-:Y:S05]  /*25c40*/  BSYNC.RECONVERGENT B3 ;  /* 0x0000000000037941 */ /* 0x000fea0003800200 */
.L_x_24591:
        /* <DEDUP_REMOVED lines=61> */
.L_x_24589:
[----:B------:R-:W-:Y:S05]  /*26020*/  BSYNC.RECONVERGENT B2 ;  /* 0x0000000000027941 */ /* 0x000fea0003800200 */
.L_x_24588:
        /* <DEDUP_REMOVED lines=11> */
.L_x_24587:
[----:B------:R-:W-:Y:S05]  /*260e0*/  BSYNC.RECONVERGENT B1 ;  /* 0x0000000000017941 */ /* 0x000fea0003800200 */
.L_x_24586:
[----:B------:R-:W-:Y:S02]  /*260f0*/  F2FP.BF16.F32.PACK_AB R150, RZ, R106 ;  /* 0x0000006aff96723e */ /* 0x000fe400000010ff */
[----:B------:R-:W-:Y:S02]  /*26100*/  PRMT R96, R96, 0x5410, R99 ;  /* 0x0000541060607816 */ /* 0x000fe40000000063 */
[----:B------:R-:W-:Y:S02]  /*26110*/  PRMT R98, R98, 0x5410, R158 ;  /* 0x0000541062627816 */ /* 0x000fe4000000009e */
[----:B------:R-:W-:Y:S02]  /*26120*/  PRMT R97, R97, 0x5410, R149 ;  /* 0x0000541061617816 */ /* 0x000fe40000000095 */
[----:B------:R-:W-:-:S07]  /*26130*/  PRMT R99, R212, 0x5410, R150 ;  /* 0x00005410d4637816 */ /* 0x000fce0000000096 */
.L_x_24536:
        /* <DEDUP_REMOVED lines=26> */
.L_x_24594:
[----:B------:R-:W-:Y:S05]  /*262e0*/  BSYNC.RECONVERGENT B1 ;  /* 0x0000000000017941 */ /* 0x000fea0003800200 */
.L_x_24593:
[----:B------:R-:W-:Y:S01]  /*262f0*/  IADD3 R153, PT, PT, R153, 0x20, RZ ;  /* 0x0000002099997810 */ /* 0x000fe20007ffe0ff */
[----:B------:R-:W-:-:S07]  /*26300*/  VIADD R152, R152, 0x20 ;  /* 0x0000002098987836 */ /* 0x000fce0000000000 */
.L_x_24478:
[----:B------:R-:W-:Y:S05]  /*26310*/  BSYNC.RECONVERGENT B0 ;  /* 0x0000000000007941 */ /* 0x000fea0003800200 */
.L_x_24477:
        /* <DEDUP_REMOVED lines=16> */
[----:B-----5:R-:W-:Y:S01]  /*26420*/  @!P1 SHF.L.U32 R107, R52, 0x10, RZ ;  /* 0x00000010346b9819 */ /* 0x020fe200000006ff */
[----:B0-----:R-:W-:Y:S01]  /*26430*/  @!P1 IMAD.MOV.U32 R97, RZ, RZ, R149 ;  /* 0x000000ffff619224 */ /* 0x001fe200078e0095 */
        /* <DEDUP_REMOVED lines=18> */
.L_x_24602:
        /* <DEDUP_REMOVED lines=13> */
.L_x_24604:
[----:B------:R-:W-:Y:S05]  /*26630*/  BSYNC.RECONVERGENT B3 ;  /* 0x0000000000037941 */ /* 0x000fea0003800200 */
.L_x_24603:
        /* <DEDUP_REMOVED lines=61> */
.L_x_24601:
[----:B------:R-:W-:Y:S05]  /*26a10*/  BSYNC.RECONVERGENT B2 ;  /* 0x0000000000027941 */ /* 0x000fea0003800200 */
.L_x_24600:
        /* <DEDUP_REMOVED lines=12> */
.L_x_24599:
[----:B------:R-:W-:Y:S05]  /*26ae0*/  BSYNC.RECONVERGENT B1 ;  /* 0x0000000000017941 */ /* 0x000fea0003800200 */
.L_x_24598:
        /* <DEDUP_REMOVED lines=23> */
.L_x_24609:
        /* <DEDUP_REMOVED lines=13> */
.L_x_24611:
[----:B------:R-:W-:Y:S05]  /*26d30*/  BSYNC.RECONVERGENT B3 ;  /* 0x0000000000037941 */ /* 0x000fea0003800200 */
.L_x_24610:
        /* <DEDUP_REMOVED lines=61> */
.L_x_24608:
[----:B------:R-:W-:Y:S05]  /*27110*/  BSYNC.RECONVERGENT B2 ;  /* 0x0000000000027941 */ /* 0x000fea0003800200 */
.L_x_24607:
        /* <DEDUP_REMOVED lines=13> */
.L_x_24606:
[----:B------:R-:W-:Y:S05]  /*271f0*/  BSYNC.RECONVERGENT B1 ;  /* 0x0000000000017941 */ /* 0x000fea0003800200 */
.L_x_24605:
        /* <DEDUP_REMOVED lines=22> */
.L_x_24616:
        /* <DEDUP_REMOVED lines=13> */
.L_x_24618:
[----:B------:R-:W-:Y:S05]  /*27430*/  BSYNC.RECONVERGENT B3 ;  /* 0x0000000000037941 */ /* 0x000fea0003800200 */
.L_x_24617:
        /* <DEDUP_REMOVED lines=61> */
.L_x_24615:
[----:B------:R-:W-:Y:S05]  /*27810*/  BSYNC.RECONVERGENT B2 ;  /* 0x0000000000027941 */ /* 0x000fea0003800200 */
.L_x_24614:
        /* <DEDUP_REMOVED lines=12> */
.L_x_24613:
[----:B------:R-:W-:Y:S05]  /*278e0*/  BSYNC.RECONVERGENT B1 ;  /* 0x0000000000017941 */ /* 0x000fea0003800200 */
.L_x_24612:
        /* <DEDUP_REMOVED lines=23> */
.L_x_24623:
        /* <DEDUP_REMOVED lines=13> */
.L_x_24625:
[----:B------:R-:W-:Y:S05]  /*27b30*/  BSYNC.RECONVERGENT B3 ;  /* 0x0000000000037941 */ /* 0x000fea0003800200 */
.L_x_24624:
        /* <DEDUP_REMOVED lines=61> */
.L_x_24622:
[----:B------:R-:W-:Y:S05]  /*27f10*/  BSYNC.RECONVERGENT B2 ;  /* 0x0000000000027941 */ /* 0x000fea0003800200 */
.L_x_24621:
        /* <DEDUP_REMOVED lines=13> */
.L_x_24620:
[----:B------:R-:W-:Y:S05]  /*27ff0*/  BSYNC.RECONVERGENT B1 ;  /* 0x0000000000017941 */ /* 0x000fea0003800200 */
.L_x_24619:
        /* <DEDUP_REMOVED lines=22> */
.L_x_24630:
        /* <DEDUP_REMOVED lines=13> */
.L_x_24632:
[----:B------:R-:W-:Y:S05]  /*28230*/  BSYNC.RECONVERGENT B3 ;  /* 0x0000000000037941 */ /* 0x000fea0003800200 */
.L_x_24631:
        /* <DEDUP_REMOVED lines=61> */
.L_x_24629:
[----:B------:R-:W-:Y:S05]  /*28610*/  BSYNC.RECONVERGENT B2 ;  /* 0x0000000000027941 */ /* 0x000fea0003800200 */
.L_x_24628:
        /* <DEDUP_REMOVED lines=12> */
.L_x_24627:
[----:B------:R-:W-:Y:S05]  /*286e0*/  BSYNC.RECONVERGENT B1 ;  /* 0x0000000000017941 */ /* 0x000fea0003800200 */
.L_x_24626:
        /* <DEDUP_REMOVED lines=23> */
.L_x_24637:
        /* <DEDUP_REMOVED lines=13> */
.L_x_24639:
[----:B------:R-:W-:Y:S05]  /*28930*/  BSYNC.RECONVERGENT B3 ;  /* 0x0000000000037941 */ /* 0x000fea0003800200 */
.L_x_24638:
        /* <DEDUP_REMOVED lines=61> */
.L_x_24636:
[----:B------:R-:W-:Y:S05]  /*28d10*/  BSYNC.RECONVERGENT B2 ;  /* 0x0000000000027941 */ /* 0x000fea0003800200 */
.L_x_24635:
        /* <DEDUP_REMOVED lines=13> */
.L_x_24634:
[----:B------:R-:W-:Y:S05]  /*28df0*/  BSYNC.RECONVERGENT B1 ;  /* 0x0000000000017941 */ /* 0x000fea0003800200 */
.L_x_24633:
        /* <DEDUP_REMOVED lines=22> */
.L_x_24644:
        /* <DEDUP_REMOVED lines=13> */
.L_x_24646:
[----:B------:R-:W-:Y:S05]  /*29030*/  BSYNC.RECONVERGENT B3 ;  /* 0x0000000000037941 */ /* 0x000fea0003800200 */
.L_x_24645:
        /* <DEDUP_REMOVED lines=61> */
.L_x_24643:
[----:B------:R-:W-:Y:S05]  /*29410*/  BSYNC.RECONVERGENT B2 ;  /* 0x0000000000027941 */ /* 0x000fea0003800200 */
.L_x_24642:
        /* <DEDUP_REMOVED lines=12> */
.L_x_24641:
[----:B------:R-:W-:Y:S05]  /*294e0*/  BSYNC.RECONVERGENT B1 ;  /* 0x0000000000017941 */ /* 0x000fea0003800200 */
.L_x_24640:
        /* <DEDUP_REMOVED lines=23> */
.L_x_24651:
        /* <DEDUP_REMOVED lines=13> */
.L_x_24653:
[----:B------:R-:W-:Y:S05]  /*29730*/  BSYNC.RECONVERGENT B3 ;  /* 0x0000000000037941 */ /* 0x000fea0003800200 */
.L_x_24652:
        /* <DEDUP_REMOVED lines=61> */
.L_x_24650:
[----:B------:R-:W-:Y:S05]  /*29b10*/  BSYNC.RECONVERGENT B2 ;  /* 0x0000000000027941 */ /* 0x000fea0003800200 */
.L_x_24649:
        /* <DEDUP_REMOVED lines=13> */
.L_x_24648:
[----:B------:R-:W-:Y:S05]  /*29bf0*/  BSYNC.RECONVERGENT B1 ;  /* 0x0000000000017941 */ /* 0x000fea0003800200 */
.L_x_24647:
[----:B------:R-:W-:Y:S02]  /*29c00*/  F2FP.BF16.F32.PACK_AB R150, RZ, R116 ;  /* 0x00000074ff96723e */ /* 0x000fe400000010ff */
[----:B------:R-:W-:Y:S02]  /*29c10*/  PRMT R96, R96, 0x5410, R99 ;  /* 0x0000541060607816 */ /* 0x000fe40000000063 */
[----:B------:R-:W-:Y:S02]  /*29c20*/  PRMT R98, R98, 0x5410, R158 ;  /* 0x0000541062627816 */ /* 0x000fe4000000009e */
[----:B------:R-:W-:Y:S02]  /*29c30*/  PRMT R97, R97, 0x5410, R149 ;  /* 0x0000541061617816 */ /* 0x000fe40000000095 */
[----:B------:R-:W-:Y:S01]  /*29c40*/  PRMT R99, R212, 0x5410, R150 ;  /* 0x00005410d4637816 */ /* 0x000fe20000000096 */
[----:B------:R-:W-:Y:S06]  /*29c50*/  BRA `(.L_x_24654) ;  /* 0x0000003400607947 */ /* 0x000fec0003800000 */
.L_x_24597:
        /* <DEDUP_REMOVED lines=21> */
.L_x_24659:
        /* <DEDUP_REMOVED lines=13> */
.L_x_24661:
[----:B------:R-:W-:Y:S05]  /*29e80*/  BSYNC.RECONVERGENT B3 ;  /* 0x0000000000037941 */ /* 0x000fea0003800200 */
.L_x_24660:
        /* <DEDUP_REMOVED lines=61> */
.L_x_24658:
[----:B------:R-:W-:Y:S05]  /*2a260*/  BSYNC.RECONVERGENT B2 ;  /* 0x0000000000027941 */ /* 0x000fea0003800200 */
.L_x_24657:
        /* <DEDUP_REMOVED lines=11> */
.L_x_24656:
[----:B------:R-:W-:Y:S05]  /*2a320*/  BSYNC.RECONVERGENT B1 ;  /* 0x0000000000017941 */ /* 0x000fea0003800200 */
.L_x_24655:
        /* <DEDUP_REMOVED lines=18> */
.L_x_24666:
        /* <DEDUP_REMOVED lines=13> */
.L_x_24668:
[----:B------:R-:W-:Y:S05]  /*2a520*/  BSYNC.RECONVERGENT B3 ;  /* 0x0000000000037941 */ /* 0x000fea0003800200 */
.L_x_24667:
        /* <DEDUP_REMOVED lines=61> */
.L_x_24665:
[----:B------:R-:W-:Y:S05]  /*2a900*/  BSYNC.RECONVERGENT B2 ;  /* 0x0000000000027941 */ /* 0x000fea0003800200 */
.L_x_24664:
        /* <DEDUP_REMOVED lines=11> */
.L_x_24663:
[----:B------:R-:W-:Y:S05]  /*2a9c0*/  BSYNC.RECONVERGENT B1 ;  /* 0x0000000000017941 */ /* 0x000fea0003800200 */
.L_x_24662:
        /* <DEDUP_REMOVED lines=18> */
.L_x_24673:
        /* <DEDUP_REMOVED lines=13> */
.L_x_24675:
[----:B------:R-:W-:Y:S05]  /*2abc0*/  BSYNC.RECONVERGENT B3 ;  /* 0x0000000000037941 */ /* 0x000fea0003800200 */
.L_x_24674:
        /* <DEDUP_REMOVED lines=61> */
.L_x_24672:
[----:B------:R-:W-:Y:S05]  /*2afa0*/  BSYNC.RECONVERGENT B2 ;  /* 0x0000000000027941 */ /* 0x000fea0003800200 */
.L_x_24671:
        /* <DEDUP_REMOVED lines=11> */
.L_x_24670:
[----:B------:R-:W-:Y:S05]  /*2b060*/  BSYNC.RECONVERGENT B1 ;  /* 0x0000000000017941 */ /* 0x000fea0003800200 */
.L_x_24669:
        /* <DEDUP_REMOVED lines=18> */
.L_x_24680:
        /* <DEDUP_REMOVED lines=13> */
.L_x_24682:
[----:B------:R-:W-:Y:S05]  /*2b260*/  BSYNC.RECONVERGENT B3 ;  /* 0x0000000000037941 */ /* 0x000fea0003800200 */
.L_x_24681:
        /* <DEDUP_REMOVED lines=61> */
.L_x_24679:
[----:B------:R-:W-:Y:S05]  /*2b640*/  BSYNC.RECONVERGENT B2 ;  /* 0x0000000000027941 */ /* 0x000fea0003800200 */
.L_x_24678:
        /* <DEDUP_REMOVED lines=11> */
.L_x_24677:
[----:B------:R-:W-:Y:S05]  /*2b700*/  BSYNC.RECONVERGENT B1 ;  /* 0x0000000000017941 */ /* 0x000fea0003800200 */
.L_x_24676:
        /* <DEDUP_REMOVED lines=18> */
.L_x_24687:
        /* <DEDUP_REMOVED lines=13> */
.L_x_24689:
[----:B------:R-:W-:Y:S05]  /*2b900*/  BSYNC.RECONVERGENT B3 ;  /* 0x0000000000037941 */ /* 0x000fea0003800200 */
.L_x_24688:
        /* <DEDUP_REMOVED lines=61> */
.L_x_24686:
[----:B------:R-:W-:Y:S05]  /*2bce0*/  BSYNC.RECONVERGENT B2 ;  /* 0x0000000000027941 */ /* 0x000fea0003800200 */
.L_x_24685:
        /* <DEDUP_REMOVED lines=11> */
.L_x_24684:
[----:B------:R-:W-:Y:S05]  /*2bda0*/  BSYNC.RECONVERGENT B1 ;  /* 0x0000000000017941 */ /* 0x000fea0003800200 */
.L_x_24683:
        /* <DEDUP_REMOVED lines=18> */
.L_x_24694:
        /* <DEDUP_REMOVED lines=13> */
.L_x_24696:
[----:B------:R-:W-:Y:S05]  /*2bfa0*/  BSYNC.RECONVERGENT B3 ;  /* 0x0000000000037941 */ /* 0x000fea0003800200 */
.L_x_24695:
        /* <DEDUP_REMOVED lines=61> */
.L_x_24693:
[----:B------:R-:W-:Y:S05]  /*2c380*/  BSYNC.RECONVERGENT B2 ;  /* 0x0000000000027941 */ /* 0x000fea0003800200 */
.L_x_24692:
        /* <DEDUP_REMOVED lines=11> */
.L_x_24691:
[----:B------:R-:W-:Y:S05]  /*2c440*/  BSYNC.RECONVERGENT B1 ;  /* 0x0000000000017941 */ /* 0x000fea0003800200 */
.L_x_24690:
        /* <DEDUP_REMOVED lines=18> */
.L_x_24701:
        /* <DEDUP_REMOVED lines=13> */
.L_x_24703:
[----:B------:R-:W-:Y:S05]  /*2c640*/  BSYNC.RECONVERGENT B3 ;  /* 0x0000000000037941 */ /* 0x000fea0003800200 */
.L_x_24702:
        /* <DEDUP_REMOVED lines=61> */
.L_x_24700:
[----:B------:R-:W-:Y:S05]  /*2ca20*/  BSYNC.RECONVERGENT B2 ;  /* 0x0000000000027941 */ /* 0x000fea0003800200 */
.L_x_24699:
        /* <DEDUP_REMOVED lines=11> */
.L_x_24698:
[----:B------:R-:W-:Y:S05]  /*2cae0*/  BSYNC.RECONVERGENT B1 ;  /* 0x0000000000017941 */ /* 0x000fea0003800200 */
.L_x_24697:
        /* <DEDUP_REMOVED lines=18> */
.L_x_24708:
        /* <DEDUP_REMOVED lines=13> */
.L_x_24710:
[----:B------:R-:W-:Y:S05]  /*2cce0*/  BSYNC.RECONVERGENT B3 ;  /* 0x0000000000037941 */ /* 0x000fea0003800200 */
.L_x_24709:
        /* <DEDUP_REMOVED lines=61> */
.L_x_24707:
[----:B------:R-:W-:Y:S05]  /*2d0c0*/  BSYNC.RECONVERGENT B2 ;  /* 0x0000000000027941 */ /* 0x000fea0003800200 */
.L_x_24706:
        /* <DEDUP_REMOVED lines=11> */
.L_x_24705:
[----:B------:R-:W-:Y:S05]  /*2d180*/  BSYNC.RECONVERGENT B1 ;  /* 0x0000000000017941 */ /* 0x000fea0003800200 */
.L_x_24704:
[----:B------:R-:W-:Y:S02]  /*2d190*/  F2FP.BF16.F32.PACK_AB R150, RZ, R116 ;  /* 0x00000074ff96723e */ /* 0x000fe400000010ff */
[----:B------:R-:W-:Y:S02]  /*2d1a0*/  PRMT R96, R96, 0x5410, R99 ;  /* 0x0000541060607816 */ /* 0x000fe40000000063 */
[----:B------:R-:W-:Y:S02]  /*2d1b0*/  PRMT R98, R98, 0x5410, R158 ;  /* 0x0000541062627816 */ /* 0x000fe4000000009e */
[----:B------:R-:W-:Y:S02]  /*2d1c0*/  PRMT R97, R97, 0x5410, R149 ;  /* 0x0000541061617816 */ /* 0x000fe40000000095 */
[----:B------:R-:W-:-:S07]  /*2d1d0*/  PRMT R99, R212, 0x5410, R150 ;  /* 0x00005410d4637816 */ /* 0x000fce0000000096 */
.L_x_24654:
        /* <DEDUP_REMOVED lines=26> */
.L_x_24712:
[----:B------:R-:W-:Y:S05]  /*2d380*/  BSYNC.RECONVERGENT B1 ;  /* 0x0000000000017941 */ /* 0x000fea0003800200 */
.L_x_24711:
[----:B------:R-:W-:Y:S01]  /*2d390*/  IADD3 R153, PT, PT, R153, 0x20, RZ ;  /* 0x0000002099997810 */ /* 0x000fe20007ffe0ff */
[----:B------:R-:W-:-:S07]  /*2d3a0*/  VIADD R152, R152, 0x20 ;  /* 0x0000002098987836 */ /* 0x000fce0000000000 */
.L_x_24596:
[----:B------:R-:W-:Y:S05]  /*2d3b0*/  BSYNC.RECONVERGENT B0 ;  /* 0x0000000000007941 */ /* 0x000fea0003800200 */
.L_x_24595:
        /* <DEDUP_REMOVED lines=36> */
.L_x_24720:
        /* <DEDUP_REMOVED lines=13> */
.L_x_24722:
[----:B------:R-:W-:Y:S05]  /*2d6d0*/  BSYNC.RECONVERGENT B3 ;  /* 0x0000000000037941 */ /* 0x000fea0003800200 */
.L_x_24721:
        /* <DEDUP_REMOVED lines=61> */
.L_x_24719:
[----:B------:R-:W-:Y:S05]  /*2dab0*/  BSYNC.RECONVERGENT B2 ;  /* 0x0000000000027941 */ /* 0x000fea0003800200 */
.L_x_24718:
        /* <DEDUP_REMOVED lines=12> */
.L_x_24717:
[----:B------:R-:W-:Y:S05]  /*2db80*/  BSYNC.RECONVERGENT B1 ;  /* 0x0000000000017941 */ /* 0x000fea0003800200 */
.L_x_24716:
        /* <DEDUP_REMOVED lines=23> */
.L_x_24727:
        /* <DEDUP_REMOVED lines=13> */
.L_x_24729:
[----:B------:R-:W-:Y:S05]  /*2ddd0*/  BSYNC.RECONVERGENT B3 ;  /* 0x0000000000037941 */ /* 0x000fea0003800200 */
.L_x_24728:
        /* <DEDUP_REMOVED lines=61> */
.L_x_24726:
[----:B------:R-:W-:Y:S05]  /*2e1b0*/  BSYNC.RECONVERGENT B2 ;  /* 0x0000000000027941 */ /* 0x000fea0003800200 */
.L_x_24725:
        /* <DEDUP_REMOVED lines=13> */
.L_x_24724:
[----:B------:R-:W-:Y:S05]  /*2e290*/  BSYNC.RECONVERGENT B1 ;  /* 0x0000000000017941 */ /* 0x000fea0003800200 */
.L_x_24723:
        /* <DEDUP_REMOVED lines=22> */
.L_x_24734:
        /* <DEDUP_REMOVED lines=13> */
.L_x_24736:
[----:B------:R-:W-:Y:S05]  /*2e4d0*/  BSYNC.RECONVERGENT B3 ;  /* 0x0000000000037941 */ /* 0x000fea0003800200 */
.L_x_24735:
        /* <DEDUP_REMOVED lines=61> */
.L_x_24733:
[----:B------:R-:W-:Y:S05]  /*2e8b0*/  BSYNC.RECONVERGENT B2 ;  /* 0x0000000000027941 */ /* 0x000fea0003800200 */
.L_x_24732:
        /* <DEDUP_REMOVED lines=12> */
.L_x_24731:
[----:B------:R-:W-:Y:S05]  /*2e980*/  BSYNC.RECONVERGENT B1 ;  /* 0x0000000000017941 */ /* 0x000fea0003800200 */
.L_x_24730:
        /* <DEDUP_REMOVED lines=23> */
.L_x_24741:
        /* <DEDUP_REMOVED lines=13> */
.L_x_24743:
[----:B------:R-:W-:Y:S05]  /*2ebd0*/  BSYNC.RECONVERGENT B3 ;  /* 0x0000000000037941 */ /* 0x000fea0003800200 */
.L_x_24742:
        /* <DEDUP_REMOVED lines=61> */
.L_x_24740:
[----:B------:R-:W-:Y:S05]  /*2efb0*/  BSYNC.RECONVERGENT B2 ;  /* 0x0000000000027941 */ /* 0x000fea0003800200 */
.L_x_24739:
        /* <DEDUP_REMOVED lines=13> */
.L_x_24738:
[----:B------:R-:W-:Y:S05]  /*2f090*/  BSYNC.RECONVERGENT B1 ;  /* 0x0000000000017941 */ /* 0x000fea0003800200 */
.L_x_24737:
        /* <DEDUP_REMOVED lines=22> */
.L_x_24748:
        /* <DEDUP_REMOVED lines=13> */
.L_x_24750:
[----:B------:R-:W-:Y:S05]  /*2f2d0*/  BSYNC.RECONVERGENT B3 ;  /* 0x0000000000037941 */ /* 0x000fea0003800200 */
.L_x_24749:
        /* <DEDUP_REMOVED lines=61> */
.L_x_24747:
[----:B------:R-:W-:Y:S05]  /*2f6b0*/  BSYNC.RECONVERGENT B2 ;  /* 0x0000000000027941 */ /* 0x000fea0003800200 */
.L_x_24746:
        /* <DEDUP_REMOVED lines=12> */
.L_x_24745:
[----:B------:R-:W-:Y:S05]  /*2f780*/  BSYNC.RECONVERGENT B1 ;  /* 0x0000000000017941 */ /* 0x000fea0003800200 */
.L_x_24744:
        /* <DEDUP_REMOVED lines=23> */
.L_x_24755:
        /* <DEDUP_REMOVED lines=13> */
.L_x_24757:
[----:B------:R-:W-:Y:S05]  /*2f9d0*/  BSYNC.RECONVERGENT B3 ;  /* 0x0000000000037941 */ /* 0x000fea0003800200 */
.L_x_24756:
        /* <DEDUP_REMOVED lines=61> */
.L_x_24754:
[----:B------:R-:W-:Y:S05]  /*2fdb0*/  BSYNC.RECONVERGENT B2 ;  /* 0x0000000000027941 */ /* 0x000fea0003800200 */
.L_x_24753:
        /* <DEDUP_REMOVED lines=13> */
.L_x_24752:
[----:B------:R-:W-:Y:S05]  /*2fe90*/  BSYNC.RECONVERGENT B1 ;  /* 0x0000000000017941 */ /* 0x000fea0003800200 */
.L_x_24751:
        /* <DEDUP_REMOVED lines=22> */
.L_x_24762:
        /* <DEDUP_REMOVED lines=13> */
.L_x_24764:
[----:B------:R-:W-:Y:S05]  /*300d0*/  BSYNC.RECONVERGENT B3 ;  /* 0x0000000000037941 */ /* 0x000fea0003800200 */
.L_x_24763:
        /* <DEDUP_REMOVED lines=61> */
.L_x_24761:
[----:B------:R-:W-:Y:S05]  /*304b0*/  BSYNC.RECONVERGENT B2 ;  /* 0x0000000000027941 */ /* 0x000fea0003800200 */
.L_x_24760:
        /* <DEDUP_REMOVED lines=12> */
.L_x_24759:
[----:B------:R-:W-:Y:S05]  /*30580*/  BSYNC.RECONVERGENT B1 ;  /* 0x0000000000017941 */ /* 0x000fea0003800200 */
.L_x_24758:
        /* <DEDUP_REMOVED lines=23> */
.L_x_24769:
        /* <DEDUP_REMOVED lines=13> */
.L_x_24771:
[----:B------:R-:W-:Y:S05]  /*307d0*/  BSYNC.RECONVERGENT B3 ;  /* 0x0000000000037941 */ /* 0x000fea0003800200 */
.L_x_24770:
        /* <DEDUP_REMOVED lines=61> */
.L_x_24768:
[----:B------:R-:W-:Y:S05]  /*30bb0*/  BSYNC.RECONVERGENT B2 ;  /* 0x0000000000027941 */ /* 0x000fea0003800200 */
.L_x_24767:
        /* <DEDUP_REMOVED lines=13> */
.L_x_24766:
[----:B------:R-:W-:Y:S05]  /*30c90*/  BSYNC.RECONVERGENT B1 ;  /* 0x0000000000017941 */ /* 0x000fea0003800200 */
.L_x_24765:
[----:B------:R-:W-:Y:S02]  /*30ca0*/  F2FP.BF16.F32.PACK_AB R150, RZ, R124 ;  /* 0x0000007cff96723e */ /* 0x000fe400000010ff */
[----:B------:R-:W-:Y:S02]  /*30cb0*/  PRMT R96, R96, 0x5410, R99 ;  /* 0x0000541060607816 */ /* 0x000fe40000000063 */
[----:B------:R-:W-:Y:S02]  /*30cc0*/  PRMT R98, R98, 0x5410, R158 ;  /* 0x0000541062627816 */ /* 0x000fe4000000009e */
[----:B------:R-:W-:Y:S02]  /*30cd0*/  PRMT R97, R97, 0x5410, R149 ;  /* 0x0000541061617816 */ /* 0x000fe40000000095 */
[----:B------:R-:W-:Y:S01]  /*30ce0*/  PRMT R99, R212, 0x5410, R150 ;  /* 0x00005410d4637816 */ /* 0x000fe20000000096 */
[----:B------:R-:W-:Y:S06]  /*30cf0*/  BRA `(.L_x_24772) ;  /* 0x0000003400607947 */ /* 0x000fec0003800000 */
.L_x_24715:
        /* <DEDUP_REMOVED lines=21> */
.L_x_24777:
        /* <DEDUP_REMOVED lines=13> */
.L_x_24779:
[----:B------:R-:W-:Y:S05]  /*30f20*/  BSYNC.RECONVERGENT B3 ;  /* 0x0000000000037941 */ /* 0x000fea0003800200 */
.L_x_24778:
        /* <DEDUP_REMOVED lines=61> */
.L_x_24776:
[----:B------:R-:W-:Y:S05]  /*31300*/  BSYNC.RECONVERGENT B2 ;  /* 0x0000000000027941 */ /* 0x000fea0003800200 */
.L_x_24775:
        /* <DEDUP_REMOVED lines=11> */
.L_x_24774:
[----:B------:R-:W-:Y:S05]  /*313c0*/  BSYNC.RECONVERGENT B1 ;  /* 0x0000000000017941 */ /* 0x000fea0003800200 */
.L_x_24773:
        /* <DEDUP_REMOVED lines=18> */
.L_x_24784:
        /* <DEDUP_REMOVED lines=13> */
.L_x_24786:
[----:B------:R-:W-:Y:S05]  /*315c0*/  BSYNC.RECONVERGENT B3 ;  /* 0x0000000000037941 */ /* 0x000fea0003800200 */
.L_x_24785:
        /* <DEDUP_REMOVED lines=61> */
.L_x_24783:
[----:B------:R-:W-:Y:S05]  /*319a0*/  BSYNC.RECONVERGENT B2 ;  /* 0x0000000000027941 */ /* 0x000fea0003800200 */
.L_x_24782:
        /* <DEDUP_REMOVED lines=11> */
.L_x_24781:
[----:B------:R-:W-:Y:S05]  /*31a60*/  BSYNC.RECONVERGENT B1 ;  /* 0x0000000000017941 */ /* 0x000fea0003800200 */
.L_x_24780:
        /* <DEDUP_REMOVED lines=18> */
.L_x_24791:
        /* <DEDUP_REMOVED lines=13> */
.L_x_24793:
[----:B------:R-:W-:Y:S05]  /*31c60*/  BSYNC.RECONVERGENT B3 ;  /* 0x0000000000037941 */ /* 0x000fea0003800200 */
.L_x_24792:
        /* <DEDUP_REMOVED lines=61> */
.L_x_24790:
[----:B------:R-:W-:Y:S05]  /*32040*/  BSYNC.RECONVERGENT B2 ;  /* 0x0000000000027941 */ /* 0x000fea0003800200 */
.L_x_24789:
        /* <DEDUP_REMOVED lines=11> */
.L_x_24788:
[----:B------:R-:W-:Y:S05]  /*32100*/  BSYNC.RECONVERGENT B1 ;  /* 0x0000000000017941 */ /* 0x000fea0003800200 */
.L_x_24787:
        /* <DEDUP_REMOVED lines=18> */
.L_x_24798:
        /* <DEDUP_REMOVED lines=13> */
.L_x_24800:
[----:B------:R-:W-:Y:S05]  /*32300*/  BSYNC.RECONVERGENT B3 ;  /* 0x0000000000037941 */ /* 0x000fea0003800200 */
.L_x_24799:
        /* <DEDUP_REMOVED lines=61> */
.L_x_24797:
[----:B------:R-:W-:Y:S05]  /*326e0*/  BSYNC.RECONVERGENT B2 ;  /* 0x0000000000027941 */ /* 0x000fea0003800200 */
.L_x_24796:
        /* <DEDUP_REMOVED lines=11> */
.L_x_24795:
[----:B------:R-:W-:Y:S05]  /*327a0*/  BSYNC.RECONVERGENT B1 ;  /* 0x0000000000017941 */ /* 0x000fea0003800200 */
.L_x_24794:
        /* <DEDUP_REMOVED lines=18> */
.L_x_24805:
        /* <DEDUP_REMOVED lines=13> */
.L_x_24807:
[----:B------:R-:W-:Y:S05]  /*329a0*/  BSYNC.RECONVERGENT B3 ;  /* 0x0000000000037941 */ /* 0x000fea0003800200 */
.L_x_24806:
        /* <DEDUP_REMOVED lines=61> */
.L_x_24804:
[----:B------:R-:W-:Y:S05]  /*32d80*/  BSYNC.RECONVERGENT B2 ;  /* 0x0000000000027941 */ /* 0x000fea0003800200 */
.L_x_24803:
        /* <DEDUP_REMOVED lines=11> */
.L_x_24802:
[----:B------:R-:W-:Y:S05]  /*32e40*/  BSYNC.RECONVERGENT B1 ;  /* 0x0000000000017941 */ /* 0x000fea0003800200 */
.L_x_24801:
        /* <DEDUP_REMOVED lines=18> */
.L_x_24812:
        /* <DEDUP_REMOVED lines=13> */
.L_x_24814:
[----:B------:R-:W-:Y:S05]  /*33040*/  BSYNC.RECONVERGENT B3 ;  /* 0x0000000000037941 */ /* 0x000fea0003800200 */
.L_x_24813:
        /* <DEDUP_REMOVED lines=61> */
.L_x_24811:
[----:B------:R-:W-:Y:S05]  /*33420*/  BSYNC.RECONVERGENT B2 ;  /* 0x0000000000027941 */ /* 0x000fea0003800200 */
.L_x_24810:
        /* <DEDUP_REMOVED lines=11> */
.L_x_24809:
[----:B------:R-:W-:Y:S05]  /*334e0*/  BSYNC.RECONVERGENT B1 ;  /* 0x0000000000017941 */ /* 0x000fea0003800200 */
.L_x_24808:
        /* <DEDUP_REMOVED lines=18> */
.L_x_24819:
        /* <DEDUP_REMOVED lines=13> */
.L_x_24821:
[----:B------:R-:W-:Y:S05]  /*336e0*/  BSYNC.RECONVERGENT B3 ;  /* 0x0000000000037941 */ /* 0x000fea0003800200 */
.L_x_24820:
        /* <DEDUP_REMOVED lines=61> */
.L_x_24818:
[----:B------:R-:W-:Y:S05]  /*33ac0*/  BSYNC.RECONVERGENT B2 ;  /* 0x0000000000027941 */ /* 0x000fea0003800200 */
.L_x_24817:
        /* <DEDUP_REMOVED lines=11> */
.L_x_24816:
[----:B------:R-:W-:Y:S05]  /*33b80*/  BSYNC.RECONVERGENT B1 ;  /* 0x0000000000017941 */ /* 0x000fea0003800200 */
.L_x_24815:
        /* <DEDUP_REMOVED lines=18> */
.L_x_24826:
        /* <DEDUP_REMOVED lines=13> */
.L_x_24828:
[----:B------:R-:W-:Y:S05]  /*33d80*/  BSYNC.RECONVERGENT B3 ;  /* 0x0000000000037941 */ /* 0x000fea0003800200 */
.L_x_24827:
        /* <DEDUP_REMOVED lines=61> */
.L_x_24825:
[----:B------:R-:W-:Y:S05]  /*34160*/  BSYNC.RECONVERGENT B2 ;  /* 0x0000000000027941 */ /* 0x000fea0003800200 */
.L_x_24824:
        /* <DEDUP_REMOVED lines=11> */
.L_x_24823:
[----:B------:R-:W-:Y:S05]  /*34220*/  BSYNC.RECONVERGENT B1 ;  /* 0x0000000000017941 */ /* 0x000fea0003800200 */
.L_x_24822:
[----:B------:R-:W-:Y:S02]  /*34230*/  F2FP.BF16.F32.PACK_AB R150, RZ, R124 ;  /* 0x0000007cff96723e */ /* 0x000fe400000010ff */
[----:B------:R-:W-:Y:S02]  /*34240*/  PRMT R96, R96, 0x5410, R99 ;  /* 0x0000541060607816 */ /* 0x000fe40000000063 */
[----:B------:R-:W-:Y:S02]  /*34250*/  PRMT R98, R98, 0x5410, R158 ;  /* 0x0000541062627816 */ /* 0x000fe4000000009e */
[----:B------:R-:W-:Y:S02]  /*34260*/  PRMT R97, R97, 0x5410, R149 ;  /* 0x0000541061617816 */ /* 0x000fe40000000095 */
[----:B------:R-:W-:-:S07]  /*34270*/  PRMT R99, R212, 0x5410, R150 ;  /* 0x00005410d4637816 */ /* 0x000fce0000000096 */
.L_x_24772:
        /* <DEDUP_REMOVED lines=26> */
.L_x_24830:
[----:B------:R-:W-:Y:S05]  /*34420*/  BSYNC.RECONVERGENT B1 ;  /* 0x0000000000017941 */ /* 0x000fea0003800200 */
.L_x_24829:
[----:B------:R-:W-:Y:S01]  /*34430*/  IADD3 R153, PT, PT, R153, 0x20, RZ ;  /* 0x0000002099997810 */ /* 0x000fe20007ffe0ff */
[----:B------:R-:W-:-:S07]  /*34440*/  VIADD R152, R152, 0x20 ;  /* 0x0000002098987836 */ /* 0x000fce0000000000 */
.L_x_24714:
[----:B------:R-:W-:Y:S05]  /*34450*/  BSYNC.RECONVERGENT B0 ;  /* 0x0000000000007941 */ /* 0x000fea0003800200 */
.L_x_24713:
        /* <DEDUP_REMOVED lines=36> */
.L_x_24838:
        /* <DEDUP_REMOVED lines=13> */
.L_x_24840:
[----:B------:R-:W-:Y:S05]  /*34770*/  BSYNC.RECONVERGENT B3 ;  /* 0x0000000000037941 */ /* 0x000fea0003800200 */
.L_x_24839:
        /* <DEDUP_REMOVED lines=61> */
.L_x_24837:
[----:B------:R-:W-:Y:S05]  /*34b50*/  BSYNC.RECONVERGENT B2 ;  /* 0x0000000000027941 */ /* 0x000fea0003800200 */
.L_x_24836:
        /* <DEDUP_REMOVED lines=12> */
.L_x_24835:
[----:B------:R-:W-:Y:S05]  /*34c20*/  BSYNC.RECONVERGENT B1 ;  /* 0x0000000000017941 */ /* 0x000fea0003800200 */
.L_x_24834:
        /* <DEDUP_REMOVED lines=23> */
.L_x_24845:
        /* <DEDUP_REMOVED lines=13> */
.L_x_24847:
[----:B------:R-:W-:Y:S05]  /*34e70*/  BSYNC.RECONVERGENT B3 ;  /* 0x0000000000037941 */ /* 0x000fea0003800200 */
.L_x_24846:
        /* <DEDUP_REMOVED lines=61> */
.L_x_24844:
[----:B------:R-:W-:Y:S05]  /*35250*/  BSYNC.RECONVERGENT B2 ;  /* 0x0000000000027941 */ /* 0x000fea0003800200 */
.L_x_24843:
        /* <DEDUP_REMOVED lines=13> */
.L_x_24842:
[----:B------:R-:W-:Y:S05]  /*35330*/  BSYNC.RECONVERGENT B1 ;  /* 0x0000000000017941 */ /* 0x000fea0003800200 */
.L_x_24841:
        /* <DEDUP_REMOVED lines=22> */
.L_x_24852:
        /* <DEDUP_REMOVED lines=13> */
.L_x_24854:
[----:B------:R-:W-:Y:S05]  /*35570*/  BSYNC.RECONVERGENT B3 ;  /* 0x0000000000037941 */ /* 0x000fea0003800200 */
.L_x_24853:
        /* <DEDUP_REMOVED lines=61> */
.L_x_24851:
[----:B------:R-:W-:Y:S05]  /*35950*/  BSYNC.RECONVERGENT B2 ;  /* 0x0000000000027941 */ /* 0x000fea0003800200 */
.L_x_24850:
        /* <DEDUP_REMOVED lines=12> */
.L_x_24849:
[----:B------:R-:W-:Y:S05]  /*35a20*/  BSYNC.RECONVERGENT B1 ;  /* 0x0000000000017941 */ /* 0x000fea0003800200 */
.L_x_24848:
        /* <DEDUP_REMOVED lines=23> */
.L_x_24859:
        /* <DEDUP_REMOVED lines=13> */
.L_x_24861:
[----:B------:R-:W-:Y:S05]  /*35c70*/  BSYNC.RECONVERGENT B3 ;  /* 0x0000000000037941 */ /* 0x000fea0003800200 */
.L_x_24860:
        /* <DEDUP_REMOVED lines=61> */
.L_x_24858:
[----:B------:R-:W-:Y:S05]  /*36050*/  BSYNC.RECONVERGENT B2 ;  /* 0x0000000000027941 */ /* 0x000fea0003800200 */
.L_x_24857:
        /* <DEDUP_REMOVED lines=13> */
.L_x_24856:
[----:B------:R-:W-:Y:S05]  /*36130*/  BSYNC.RECONVERGENT B1 ;  /* 0x0000000000017941 */ /* 0x000fea0003800200 */
.L_x_24855:
        /* <DEDUP_REMOVED lines=22> */
.L_x_24866:
        /* <DEDUP_REMOVED lines=13> */
.L_x_24868:
[----:B------:R-:W-:Y:S05]  /*36370*/  BSYNC.RECONVERGENT B3 ;  /* 0x0000000000037941 */ /* 0x000fea0003800200 */
.L_x_24867:
        /* <DEDUP_REMOVED lines=61> */
.L_x_24865:
[----:B------:R-:W-:Y:S05]  /*36750*/  BSYNC.RECONVERGENT B2 ;  /* 0x0000000000027941 */ /* 0x000fea0003800200 */
.L_x_24864:
        /* <DEDUP_REMOVED lines=12> */
.L_x_24863:
[----:B------:R-:W-:Y:S05]  /*36820*/  BSYNC.RECONVERGENT B1 ;  /* 0x0000000000017941 */ /* 0x000fea0003800200 */
.L_x_24862:
        /* <DEDUP_REMOVED lines=23> */
.L_x_24873:
        /* <DEDUP_REMOVED lines=13> */
.L_x_24875:
[----:B------:R-:W-:Y:S05]  /*36a70*/  BSYNC.RECONVERGENT B3 ;  /* 0x0000000000037941 */ /* 0x000fea0003800200 */
.L_x_24874:
        /* <DEDUP_REMOVED lines=61> */
.L_x_24872:
[----:B------:R-:W-:Y:S05]  /*36e50*/  BSYNC.RECONVERGENT B2 ;  /* 0x0000000000027941 */ /* 0x000fea0003800200 */
.L_x_24871:
        /* <DEDUP_REMOVED lines=13> */
.L_x_24870:
[----:B------:R-:W-:Y:S05]  /*36f30*/  BSYNC.RECONVERGENT B1 ;  /* 0x0000000000017941 */ /* 0x000fea0003800200 */
.L_x_24869:
        /* <DEDUP_REMOVED lines=22> */
.L_x_24880:
        /* <DEDUP_REMOVED lines=13> */
.L_x_24882:
[----:B------:R-:W-:Y:S05]  /*37170*/  BSYNC.RECONVERGENT B3 ;  /* 0x0000000000037941 */ /* 0x000fea0003800200 */
.L_x_24881:
        /* <DEDUP_REMOVED lines=61> */
.L_x_24879:
[----:B------:R-:W-:Y:S05]  /*37550*/  BSYNC.RECONVERGENT B2 ;  /* 0x0000000000027941 */ /* 0x000fea0003800200 */
.L_x_24878:
        /* <DEDUP_REMOVED lines=12> */
.L_x_24877:
[----:B------:R-:W-:Y:S05]  /*37620*/  BSYNC.RECONVERGENT B1 ;  /* 0x0000000000017941 */ /* 0x000fea0003800200 */
.L_x_24876:
        /* <DEDUP_REMOVED lines=23> */
.L_x_24887:
        /* <DEDUP_REMOVED lines=13> */
.L_x_24889:
[----:B------:R-:W-:Y:S05]  /*37870*/  BSYNC.RECONVERGENT B3 ;  /* 0x0000000000037941 */ /* 0x000fea0003800200 */
.L_x_24888:
        /* <DEDUP_REMOVED lines=61> */
.L_x_24886:
[----:B------:R-:W-:Y:S05]  /*37c50*/  BSYNC.RECONVERGENT B2 ;  /* 0x0000000000027941 */ /* 0x000fea0003800200 */
.L_x_24885:
        /* <DEDUP_REMOVED lines=13> */
.L_x_24884:
[----:B------:R-:W-:Y:S05]  /*37d30*/  BSYNC.RECONVERGENT B1 ;  /* 0x0000000000017941 */ /* 0x000fea0003800200 */
.L_x_24883:
[----:B------:R-:W-:Y:S02]  /*37d40*/  F2FP.BF16.F32.PACK_AB R150, RZ, R132 ;  /* 0x00000084ff96723e */ /* 0x000fe400000010ff */
[----:B------:R-:W-:Y:S02]  /*37d50*/  PRMT R96, R96, 0x5410, R99 ;  /* 0x0000541060607816 */ /* 0x000fe40000000063 */
[----:B------:R-:W-:Y:S02]  /*37d60*/  PRMT R98, R98, 0x5410, R158 ;  /* 0x0000541062627816 */ /* 0x000fe4000000009e */
[----:B------:R-:W-:Y:S02]  /*37d70*/  PRMT R97, R97, 0x5410, R149 ;  /* 0x0000541061617816 */ /* 0x000fe40000000095 */
[----:B------:R-:W-:Y:S01]  /*37d80*/  PRMT R99, R212, 0x5410, R150 ;  /* 0x00005410d4637816 */ /* 0x000fe20000000096 */
[----:B------:R-:W-:Y:S06]  /*37d90*/  BRA `(.L_x_24890) ;  /* 0x0000003400607947 */ /* 0x000fec0003800000 */
.L_x_24833:
        /* <DEDUP_REMOVED lines=21> */
.L_x_24895:
        /* <DEDUP_REMOVED lines=13> */
.L_x_24897:
[----:B------:R-:W-:Y:S05]  /*37fc0*/  BSYNC.RECONVERGENT B3 ;  /* 0x0000000000037941 */ /* 0x000fea0003800200 */
.L_x_24896:
        /* <DEDUP_REMOVED lines=61> */
.L_x_24894:
[----:B------:R-:W-:Y:S05]  /*383a0*/  BSYNC.RECONVERGENT B2 ;  /* 0x0000000000027941 */ /* 0x000fea0003800200 */
.L_x_24893:
        /* <DEDUP_REMOVED lines=11> */
.L_x_24892:
[----:B------:R-:W-:Y:S05]  /*38460*/  BSYNC.RECONVERGENT B1 ;  /* 0x0000000000017941 */ /* 0x000fea0003800200 */
.L_x_24891:
        /* <DEDUP_REMOVED lines=18> */
.L_x_24902:
        /* <DEDUP_REMOVED lines=13> */
.L_x_24904:
[----:B------:R-:W-:Y:S05]  /*38660*/  BSYNC.RECONVERGENT B3 ;  /* 0x0000000000037941 */ /* 0x000fea0003800200 */
.L_x_24903:
        /* <DEDUP_REMOVED lines=61> */
.L_x_24901:
[----:B------:R-:W-:Y:S05]  /*38a40*/  BSYNC.RECONVERGENT B2 ;  /* 0x0000000000027941 */ /* 0x000fea0003800200 */
.L_x_24900:
        /* <DEDUP_REMOVED lines=11> */
.L_x_24899:
[----:B------:R-:W-:Y:S05]  /*38b00*/  BSYNC.RECONVERGENT B1 ;  /* 0x0000000000017941 */ /* 0x000fea0003800200 */
.L_x_24898:
        /* <DEDUP_REMOVED lines=18> */
.L_x_24909:
        /* <DEDUP_REMOVED lines=13> */
.L_x_24911:
[----:B------:R-:W-:Y:S05]  /*38d00*/  BSYNC.RECONVERGENT B3 ;  /* 0x0000000000037941 */ /* 0x000fea0003800200 */
.L_x_24910:
        /* <DEDUP_REMOVED lines=61> */
.L_x_24908:
[----:B------:R-:W-:Y:S05]  /*390e0*/  BSYNC.RECONVERGENT B2 ;  /* 0x0000000000027941 */ /* 0x000fea0003800200 */
.L_x_24907:
        /* <DEDUP_REMOVED lines=11> */
.L_x_24906:
[----:B------:R-:W-:Y:S05]  /*391a0*/  BSYNC.RECONVERGENT B1 ;  /* 0x0000000000017941 */ /* 0x000fea0003800200 */
.L_x_24905:
        /* <DEDUP_REMOVED lines=18> */
.L_x_24916:
        /* <DEDUP_REMOVED lines=13> */
.L_x_24918:
[----:B------:R-:W-:Y:S05]  /*393a0*/  BSYNC.RECONVERGENT B3 ;  /* 0x0000000000037941 */ /* 0x000fea0003800200 */
.L_x_24917:
        /* <DEDUP_REMOVED lines=61> */
.L_x_24915:
[----:B------:R-:W-:Y:S05]  /*39780*/  BSYNC.RECONVERGENT B2 ;  /* 0x0000000000027941 */ /* 0x000fea0003800200 */
.L_x_24914:
        /* <DEDUP_REMOVED lines=11> */
.L_x_24913:
[----:B------:R-:W-:Y:S05]  /*39840*/  BSYNC.RECONVERGENT B1 ;  /* 0x0000000000017941 */ /* 0x000fea0003800200 */
.L_x_24912:
        /* <DEDUP_REMOVED lines=18> */
.L_x_24923:
        /* <DEDUP_REMOVED lines=13> */
.L_x_24925:
[----:B------:R-:W-:Y:S05]  /*39a40*/  BSYNC.RECONVERGENT B3 ;  /* 0x0000000000037941 */ /* 0x000fea0003800200 */
.L_x_24924:
        /* <DEDUP_REMOVED lines=61> */
.L_x_24922:
[----:B------:R-:W-:Y:S05]  /*39e20*/  BSYNC.RECONVERGENT B2 ;  /* 0x0000000000027941 */ /* 0x000fea0003800200 */
.L_x_24921:
        /* <DEDUP_REMOVED lines=11> */
.L_x_24920:
[----:B------:R-:W-:Y:S05]  /*39ee0*/  BSYNC.RECONVERGENT B1 ;  /* 0x0000000000017941 */ /* 0x000fea0003800200 */
.L_x_24919:
        /* <DEDUP_REMOVED lines=18> */
.L_x_24930:
        /* <DEDUP_REMOVED lines=13> */
.L_x_24932:
[----:B------:R-:W-:Y:S05]  /*3a0e0*/  BSYNC.RECONVERGENT B3 ;  /* 0x0000000000037941 */ /* 0x000fea0003800200 */
.L_x_24931:
        /* <DEDUP_REMOVED lines=61> */
.L_x_24929:
[----:B------:R-:W-:Y:S05]  /*3a4c0*/  BSYNC.RECONVERGENT B2 ;  /* 0x0000000000027941 */ /* 0x000fea0003800200 */
.L_x_24928:
        /* <DEDUP_REMOVED lines=11> */
.L_x_24927:
[----:B------:R-:W-:Y:S05]  /*3a580*/  BSYNC.RECONVERGENT B1 ;  /* 0x0000000000017941 */ /* 0x000fea0003800200 */
.L_x_24926:
        /* <DEDUP_REMOVED lines=18> */
.L_x_24937:
        /* <DEDUP_REMOVED lines=13> */
.L_x_24939:
[----:B------:R-:W-:Y:S05]  /*3a780*/  BSYNC.RECONVERGENT B3 ;  /* 0x0000000000037941 */ /* 0x000fea0003800200 */
.L_x_24938:
        /* <DEDUP_REMOVED lines=61> */
.L_x_24936:
[----:B------:R-:W-:Y:S05]  /*3ab60*/  BSYNC.RECONVERGENT B2 ;  /* 0x0000000000027941 */ /* 0x000fea0003800200 */
.L_x_24935:
        /* <DEDUP_REMOVED lines=11> */
.L_x_24934:
[----:B------:R-:W-:Y:S05]  /*3ac20*/  BSYNC.RECONVERGENT B1 ;  /* 0x0000000000017941 */ /* 0x000fea0003800200 */
.L_x_24933:
        /* <DEDUP_REMOVED lines=18> */
.L_x_24944:
        /* <DEDUP_REMOVED lines=13> */
.L_x_24946:
[----:B------:R-:W-:Y:S05]  /*3ae20*/  BSYNC.RECONVERGENT B3 ;  /* 0x0000000000037941 */ /* 0x000fea0003800200 */
.L_x_24945:
        /* <DEDUP_REMOVED lines=61> */
.L_x_24943:
[----:B------:R-:W-:Y:S05]  /*3b200*/  BSYNC.RECONVERGENT B2 ;  /* 0x0000000000027941 */ /* 0x000fea0003800200 */
.L_x_24942:
        /* <DEDUP_REMOVED lines=11> */
.L_x_24941:
[----:B------:R-:W-:Y:S05]  /*3b2c0*/  BSYNC.RECONVERGENT B1 ;  /* 0x0000000000017941 */ /* 0x000fea0003800200 */
.L_x_24940:
[----:B------:R-:W-:Y:S02]  /*3b2d0*/  F2FP.BF16.F32.PACK_AB R150, RZ, R132 ;  /* 0x00000084ff96723e */ /* 0x000fe400000010ff */
[----:B------:R-:W-:Y:S02]  /*3b2e0*/  PRMT R96, R96, 0x5410, R99 ;  /* 0x0000541060607816 */ /* 0x000fe40000000063 */
[----:B------:R-:W-:Y:S02]  /*3b2f0*/  PRMT R98, R98, 0x5410, R158 ;  /* 0x0000541062627816 */ /* 0x000fe4000000009e */
[----:B------:R-:W-:Y:S02]  /*3b300*/  PRMT R97, R97, 0x5410, R149 ;  /* 0x0000541061617816 */ /* 0x000fe40000000095 */
[----:B------:R-:W-:-:S07]  /*3b310*/  PRMT R99, R212, 0x5410, R150 ;  /* 0x00005410d4637816 */ /* 0x000fce0000000096 */
.L_x_24890:
        /* <DEDUP_REMOVED lines=26> */
.L_x_24948:
[----:B------:R-:W-:Y:S05]  /*3b4c0*/  BSYNC.RECONVERGENT B1 ;  /* 0x0000000000017941 */ /* 0x000fea0003800200 */
.L_x_24947:
[----:B------:R-:W-:Y:S01]  /*3b4d0*/  IADD3 R153, PT, PT, R153, 0x20, RZ ;  /* 0x0000002099997810 */ /* 0x000fe20007ffe0ff */
[----:B------:R-:W-:-:S07]  /*3b4e0*/  VIADD R152, R152, 0x20 ;  /* 0x0000002098987836 */ /* 0x000fce0000000000 */
.L_x_24832:
[----:B------:R-:W-:Y:S05]  /*3b4f0*/  BSYNC.RECONVERGENT B0 ;  /* 0x0000000000007941 */ /* 0x000fea0003800200 */
.L_x_24831:
        /* <DEDUP_REMOVED lines=36> */
.L_x_24956:
        /* <DEDUP_REMOVED lines=13> */
.L_x_24958:
[----:B------:R-:W-:Y:S05]  /*3b810*/  BSYNC.RECONVERGENT B3 ;  /* 0x0000000000037941 */ /* 0x000fea0003800200 */
.L_x_24957:
        /* <DEDUP_REMOVED lines=61> */
.L_x_24955:
[----:B------:R-:W-:Y:S05]  /*3bbf0*/  BSYNC.RECONVERGENT B2 ;  /* 0x0000000000027941 */ /* 0x000fea0003800200 */
.L_x_24954:
        /* <DEDUP_REMOVED lines=12> */
.L_x_24953:
[----:B------:R-:W-:Y:S05]  /*3bcc0*/  BSYNC.RECONVERGENT B1 ;  /* 0x0000000000017941 */ /* 0x000fea0003800200 */
.L_x_24952:
        /* <DEDUP_REMOVED lines=23> */
.L_x_24963:
        /* <DEDUP_REMOVED lines=13> */
.L_x_24965:
[----:B------:R-:W-:Y:S05]  /*3bf10*/  BSYNC.RECONVERGENT B3 ;  /* 0x0000000000037941 */ /* 0x000fea0003800200 */
.L_x_24964:
        /* <DEDUP_REMOVED lines=61> */
.L_x_24962:
[----:B------:R-:W-:Y:S05]  /*3c2f0*/  BSYNC.RECONVERGENT B2 ;  /* 0x0000000000027941 */ /* 0x000fea0003800200 */
.L_x_24961:
        /* <DEDUP_REMOVED lines=13> */
.L_x_24960:
[----:B------:R-:W-:Y:S05]  /*3c3d0*/  BSYNC.RECONVERGENT B1 ;  /* 0x0000000000017941 */ /* 0x000fea0003800200 */
.L_x_24959:
        /* <DEDUP_REMOVED lines=22> */
.L_x_24970:
        /* <DEDUP_REMOVED lines=13> */
.L_x_24972:
[----:B------:R-:W-:Y:S05]  /*3c610*/  BSYNC.RECONVERGENT B3 ;  /* 0x0000000000037941 */ /* 0x000fea0003800200 */
.L_x_24971:
        /* <DEDUP_REMOVED lines=61> */
.L_x_24969:
[----:B------:R-:W-:Y:S05]  /*3c9f0*/  BSYNC.RECONVERGENT B2 ;  /* 0x0000000000027941 */ /* 0x000fea0003800200 */
.L_x_24968:
        /* <DEDUP_REMOVED lines=12> */
.L_x_24967:
[----:B------:R-:W-:Y:S05]  /*3cac0*/  BSYNC.RECONVERGENT B1 ;  /* 0x0000000000017941 */ /* 0x000fea0003800200 */
.L_x_24966:
        /* <DEDUP_REMOVED lines=23> */
.L_x_24977:
        /* <DEDUP_REMOVED lines=13> */
.L_x_24979:
[----:B------:R-:W-:Y:S05]  /*3cd10*/  BSYNC.RECONVERGENT B3 ;  /* 0x0000000000037941 */ /* 0x000fea0003800200 */
.L_x_24978:
        /* <DEDUP_REMOVED lines=61> */
.L_x_24976:
[----:B------:R-:W-:Y:S05]  /*3d0f0*/  BSYNC.RECONVERGENT B2 ;  /* 0x0000000000027941 */ /* 0x000fea0003800200 */
.L_x_24975:
        /* <DEDUP_REMOVED lines=13> */
.L_x_24974:
[----:B------:R-:W-:Y:S05]  /*3d1d0*/  BSYNC.RECONVERGENT B1 ;  /* 0x0000000000017941 */ /* 0x000fea0003800200 */
.L_x_24973:
        /* <DEDUP_REMOVED lines=22> */
.L_x_24984:
        /* <DEDUP_REMOVED lines=13> */
.L_x_24986:
[----:B------:R-:W-:Y:S05]  /*3d410*/  BSYNC.RECONVERGENT B3 ;  /* 0x0000000000037941 */ /* 0x000fea0003800200 */
.L_x_24985:
        /* <DEDUP_REMOVED lines=61> */
.L_x_24983:
[----:B------:R-:W-:Y:S05]  /*3d7f0*/  BSYNC.RECONVERGENT B2 ;  /* 0x0000000000027941 */ /* 0x000fea0003800200 */
.L_x_24982:
        /* <DEDUP_REMOVED lines=12> */
.L_x_24981:
[----:B------:R-:W-:Y:S05]  /*3d8c0*/  BSYNC.RECONVERGENT B1 ;  /* 0x0000000000017941 */ /* 0x000fea0003800200 */
.L_x_24980:
        /* <DEDUP_REMOVED lines=23> */
.L_x_24991:
        /* <DEDUP_REMOVED lines=13> */
.L_x_24993:
[----:B------:R-:W-:Y:S05]  /*3db10*/  BSYNC.RECONVERGENT B3 ;  /* 0x0000000000037941 */ /* 0x000fea0003800200 */
.L_x_24992:
        /* <DEDUP_REMOVED lines=61> */
.L_x_24990:
[----:B------:R-:W-:Y:S05]  /*3def0*/  BSYNC.RECONVERGENT B2 ;  /* 0x0000000000027941 */ /* 0x000fea0003800200 */
.L_x_24989:
        /* <DEDUP_REMOVED lines=13> */
.L_x_24988:
[----:B------:R-:W-:Y:S05]  /*3dfd0*/  BSYNC.RECONVERGENT B1 ;  /* 0x0000000000017941 */ /* 0x000fea0003800200 */
.L_x_24987:
        /* <DEDUP_REMOVED lines=22> */
.L_x_24998:
        /* <DEDUP_REMOVED lines=13> */
.L_x_25000:
[----:B------:R-:W-:Y:S05]  /*3e210*/  BSYNC.RECONVERGENT B3 ;  /* 0x0000000000037941 */ /* 0x000fea0003800200 */
.L_x_24999:
        /* <DEDUP_REMOVED lines=61> */
.L_x_24997:
[----:B------:R-:W-:Y:S05]  /*3e5f0*/  BSYNC.RECONVERGENT B2 ;  /* 0x0000000000027941 */ /* 0x000fea0003800200 */
.L_x_24996:
        /* <DEDUP_REMOVED lines=12> */
.L_x_24995:
[----:B------:R-:W-:Y:S05]  /*3e6c0*/  BSYNC.RECONVERGENT B1 ;  /* 0x0000000000017941 */ /* 0x000fea0003800200 */
.L_x_24994:
        /* <DEDUP_REMOVED lines=23> */
.L_x_25005:
        /* <DEDUP_REMOVED lines=13> */
.L_x_25007:
[----:B------:R-:W-:Y:S05]  /*3e910*/  BSYNC.RECONVERGENT B3 ;  /* 0x0000000000037941 */ /* 0x000fea0003800200 */
.L_x_25006:
        /* <DEDUP_REMOVED lines=61> */
.L_x_25004:
[----:B------:R-:W-:Y:S05]  /*3ecf0*/  BSYNC.RECONVERGENT B2 ;  /* 0x0000000000027941 */ /* 0x000fea0003800200 */
.L_x_25003:
        /* <DEDUP_REMOVED lines=13> */
.L_x_25002:
[----:B------:R-:W-:Y:S05]  /*3edd0*/  BSYNC.RECONVERGENT B1 ;  /* 0x0000000000017941 */ /* 0x000fea0003800200 */
.L_x_25001:
[----:B------:R-:W-:Y:S02]  /*3ede0*/  F2FP.BF16.F32.PACK_AB R150, RZ, R140 ;  /* 0x0000008cff96723e */ /* 0x000fe400000010ff */
[----:B------:R-:W-:Y:S02]  /*3edf0*/  PRMT R96, R96, 0x5410, R99 ;  /* 0x0000541060607816 */ /* 0x000fe40000000063 */
[----:B------:R-:W-:Y:S02]  /*3ee00*/  PRMT R98, R98, 0x5410, R158 ;  /* 0x0000541062627816 */ /* 0x000fe4000000009e */
[----:B------:R-:W-:Y:S02]  /*3ee10*/  PRMT R97, R97, 0x5410, R149 ;  /* 0x0000541061617816 */ /* 0x000fe40000000095 */
[----:B------:R-:W-:Y:S01]  /*3ee20*/  PRMT R99, R212, 0x5410, R150 ;  /* 0x00005410d4637816 */ /* 0x000fe20000000096 */
[----:B------:R-:W-:Y:S06]  /*3ee30*/  BRA `(.L_x_25008) ;  /* 0x0000003400607947 */ /* 0x000fec0003800000 */
.L_x_24951:
        /* <DEDUP_REMOVED lines=21> */
.L_x_25013:
        /* <DEDUP_REMOVED lines=13> */
.L_x_25015:
[----:B------:R-:W-:Y:S05]  /*3f060*/  BSYNC.RECONVERGENT B3 ;  /* 0x0000000000037941 */ /* 0x000fea0003800200 */
.L_x_25014:
        /* <DEDUP_REMOVED lines=61> */
.L_x_25012:
[----:B------:R-:W-:Y:S05]  /*3f440*/  BSYNC.RECONVERGENT B2 ;  /* 0x0000000000027941 */ /* 0x000fea0003800200 */
.L_x_25011:
        /* <DEDUP_REMOVED lines=11> */
.L_x_25010:
[----:B------:R-:W-:Y:S05]  /*3f500*/  BSYNC.RECONVERGENT B1 ;  /* 0x0000000000017941 */ /* 0x000fea0003800200 */
.L_x_25009:
        /* <DEDUP_REMOVED lines=18> */
.L_x_25020:
        /* <DEDUP_REMOVED lines=13> */
.L_x_25022:
[----:B------:R-:W-:Y:S05]  /*3f700*/  BSYNC.RECONVERGENT B3 ;  /* 0x0000000000037941 */ /* 0x000fea0003800200 */
.L_x_25021:
        /* <DEDUP_REMOVED lines=61> */
.L_x_25019:
[----:B------:R-:W-:Y:S05]  /*3fae0*/  BSYNC.RECONVERGENT B2 ;  /* 0x0000000000027941 */ /* 0x000fea0003800200 */
.L_x_25018:
        /* <DEDUP_REMOVED lines=11> */
.L_x_25017:
[----:B------:R-:W-:Y:S05]  /*3fba0*/  BSYNC.RECONVERGENT B1 ;  /* 0x0000000000017941 */ /* 0x000fea0003800200 */
.L_x_25016:
        /* <DEDUP_REMOVED lines=18> */
.L_x_25027:
        /* <DEDUP_REMOVED lines=13> */
.L_x_25029:
[----:B------:R-:W-:Y:S05]  /*3fda0*/  BSYNC.RECONVERGENT B3 ;  /* 0x0000000000037941 */ /* 0x000fea0003800200 */
.L_x_25028:
        /* <DEDUP_REMOVED lines=61> */
.L_x_25026:
[----:B------:R-:W-:Y:S05]  /*40180*/  BSYNC.RECONVERGENT B2 ;  /* 0x0000000000027941 */ /* 0x000fea0003800200 */
.L_x_25025:
        /* <DEDUP_REMOVED lines=11> */
.L_x_25024:
[----:B------:R-:W-:Y:S05]  /*40240*/  BSYNC.RECONVERGENT B1 ;  /* 0x0000000000017941 */ /* 0x000fea0003800200 */
.L_x_25023:
        /* <DEDUP_REMOVED lines=18> */
.L_x_25034:
        /* <DEDUP_REMOVED lines=13> */
.L_x_25036:
[----:B------:R-:W-:Y:S05]  /*40440*/  BSYNC.RECONVERGENT B3 ;  /* 0x0000000000037941 */ /* 0x000fea0003800200 */
.L_x_25035:
        /* <DEDUP_REMOVED lines=61> */
.L_x_25033:
[----:B------:R-:W-:Y:S05]  /*40820*/  BSYNC.RECONVERGENT B2 ;  /* 0x0000000000027941 */ /* 0x000fea0003800200 */
.L_x_25032:
        /* <DEDUP_REMOVED lines=11> */
.L_x_25031:
[----:B------:R-:W-:Y:S05]  /*408e0*/  BSYNC.RECONVERGENT B1 ;  /* 0x0000000000017941 */ /* 0x000fea0003800200 */
.L_x_25030:
        /* <DEDUP_REMOVED lines=18> */
.L_x_25041:
        /* <DEDUP_REMOVED lines=13> */
.L_x_25043:
[----:B------:R-:W-:Y:S05]  /*40ae0*/  BSYNC.RECONVERGENT B3 ;  /* 0x0000000000037941 */ /* 0x000fea0003800200 */
.L_x_25042:
        /* <DEDUP_REMOVED lines=61> */
.L_x_25040:
[----:B------:R-:W-:Y:S05]  /*40ec0*/  BSYNC.RECONVERGENT B2 ;  /* 0x0000000000027941 */ /* 0x000fea0003800200 */
.L_x_25039:
        /* <DEDUP_REMOVED lines=11> */
.L_x_25038:
[----:B------:R-:W-:Y:S05]  /*40f80*/  BSYNC.RECONVERGENT B1 ;  /* 0x0000000000017941 */ /* 0x000fea0003800200 */
.L_x_25037:
        /* <DEDUP_REMOVED lines=18> */
.L_x_25048:
        /* <DEDUP_REMOVED lines=13> */
.L_x_25050:
[----:B------:R-:W-:Y:S05]  /*41180*/  BSYNC.RECONVERGENT B3 ;  /* 0x0000000000037941 */ /* 0x000fea0003800200 */
.L_x_25049:
        /* <DEDUP_REMOVED lines=61> */
.L_x_25047:
[----:B------:R-:W-:Y:S05]  /*41560*/  BSYNC.RECONVERGENT B2 ;  /* 0x0000000000027941 */ /* 0x000fea0003800200 */
.L_x_25046:
        /* <DEDUP_REMOVED lines=11> */
.L_x_25045:
[----:B------:R-:W-:Y:S05]  /*41620*/  BSYNC.RECONVERGENT B1 ;  /* 0x0000000000017941 */ /* 0x000fea0003800200 */
.L_x_25044:
        /* <DEDUP_REMOVED lines=18> */
.L_x_25055:
        /* <DEDUP_REMOVED lines=13> */
.L_x_25057:
[----:B------:R-:W-:Y:S05]  /*41820*/  BSYNC.RECONVERGENT B3 ;  /* 0x0000000000037941 */ /* 0x000fea0003800200 */
.L_x_25056:
        /* <DEDUP_REMOVED lines=61> */
.L_x_25054:
[----:B------:R-:W-:Y:S05]  /*41c00*/  BSYNC.RECONVERGENT B2 ;  /* 0x0000000000027941 */ /* 0x000fea0003800200 */
.L_x_25053:
        /* <DEDUP_REMOVED lines=11> */
.L_x_25052:
[----:B------:R-:W-:Y:S05]  /*41cc0*/  BSYNC.RECONVERGENT B1 ;  /* 0x0000000000017941 */ /* 0x000fea0003800200 */
.L_x_25051:
        /* <DEDUP_REMOVED lines=18> */
.L_x_25062:
        /* <DEDUP_REMOVED lines=13> */
.L_x_25064:
[----:B------:R-:W-:Y:S05]  /*41ec0*/  BSYNC.RECONVERGENT B3 ;  /* 0x0000000000037941 */ /* 0x000fea0003800200 */
.L_x_25063:
        /* <DEDUP_REMOVED lines=61> */
.L_x_25061:
[----:B------:R-:W-:Y:S05]  /*422a0*/  BSYNC.RECONVERGENT B2 ;  /* 0x0000000000027941 */ /* 0x000fea0003800200 */
.L_x_25060:
        /* <DEDUP_REMOVED lines=11> */
.L_x_25059:
[----:B------:R-:W-:Y:S05]  /*42360*/  BSYNC.RECONVERGENT B1 ;  /* 0x0000000000017941 */ /* 0x000fea0003800200 */
.L_x_25058:
[----:B------:R-:W-:Y:S02]  /*42370*/  F2FP.BF16.F32.PACK_AB R150, RZ, R140 ;  /* 0x0000008cff96723e */ /* 0x000fe400000010ff */
[----:B------:R-:W-:Y:S02]  /*42380*/  PRMT R96, R96, 0x5410, R99 ;  /* 0x0000541060607816 */ /* 0x000fe40000000063 */
[----:B------:R-:W-:Y:S02]  /*42390*/  PRMT R98, R98, 0x5410, R158 ;  /* 0x0000541062627816 */ /* 0x000fe4000000009e */
[----:B------:R-:W-:Y:S02]  /*423a0*/  PRMT R97, R97, 0x5410, R149 ;  /* 0x0000541061617816 */ /* 0x000fe40000000095 */
[----:B------:R-:W-:-:S07]  /*423b0*/  PRMT R99, R212, 0x5410, R150 ;  /* 0x00005410d4637816 */ /* 0x000fce0000000096 */
.L_x_25008:
        /* <DEDUP_REMOVED lines=26> */
.L_x_25066:
[----:B------:R-:W-:Y:S05]  /*42560*/  BSYNC.RECONVERGENT B1 ;  /* 0x0000000000017941 */ /* 0x000fea0003800200 */
.L_x_25065:
[----:B------:R-:W-:Y:S01]  /*42570*/  IADD3 R153, PT, PT, R153, 0x20, RZ ;  /* 0x0000002099997810 */ /* 0x000fe20007ffe0ff */
[----:B------:R-:W-:-:S07]  /*42580*/  VIADD R152, R152, 0x20 ;  /* 0x0000002098987836 */ /* 0x000fce0000000000 */
.L_x_24950:
[----:B------:R-:W-:Y:S05]  /*42590*/  BSYNC.RECONVERGENT B0 ;  /* 0x0000000000007941 */ /* 0x000fea0003800200 */
.L_x_24949:
        /* <DEDUP_REMOVED lines=36> */
.L_x_25074:
        /* <DEDUP_REMOVED lines=13> */
.L_x_25076:
[----:B------:R-:W-:Y:S05]  /*428b0*/  BSYNC.RECONVERGENT B3 ;  /* 0x0000000000037941 */ /* 0x000fea0003800200 */
.L_x_25075:
        /* <DEDUP_REMOVED lines=61> */
.L_x_25073:
[----:B------:R-:W-:Y:S05]  /*42c90*/  BSYNC.RECONVERGENT B2 ;  /* 0x0000000000027941 */ /* 0x000fea0003800200 */
.L_x_25072:
        /* <DEDUP_REMOVED lines=12> */
.L_x_25071:
[----:B------:R-:W-:Y:S05]  /*42d60*/  BSYNC.RECONVERGENT B1 ;  /* 0x0000000000017941 */ /* 0x000fea0003800200 */
.L_x_25070:
        /* <DEDUP_REMOVED lines=23> */
.L_x_25081:
        /* <DEDUP_REMOVED lines=13> */
.L_x_25083:
[----:B------:R-:W-:Y:S05]  /*42fb0*/  BSYNC.RECONVERGENT B3 ;  /* 0x0000000000037941 */ /* 0x000fea0003800200 */
.L_x_25082:
        /* <DEDUP_REMOVED lines=61> */
.L_x_25080:
[----:B------:R-:W-:Y:S05]  /*43390*/  BSYNC.RECONVERGENT B2 ;  /* 0x0000000000027941 */ /* 0x000fea0003800200 */
.L_x_25079:
        /* <DEDUP_REMOVED lines=13> */
.L_x_25078:
[----:B------:R-:W-:Y:S05]  /*43470*/  BSYNC.RECONVERGENT B1 ;  /* 0x0000000000017941 */ /* 0x000fea0003800200 */
.L_x_25077:
        /* <DEDUP_REMOVED lines=22> */
.L_x_25088:
        /* <DEDUP_REMOVED lines=13> */
.L_x_25090:
[----:B------:R-:W-:Y:S05]  /*436b0*/  BSYNC.RECONVERGENT B3 ;  /* 0x0000000000037941 */ /* 0x000fea0003800200 */
.L_x_25089:
        /* <DEDUP_REMOVED lines=61> */
.L_x_25087:
[----:B------:R-:W-:Y:S05]  /*43a90*/  BSYNC.RECONVERGENT B2 ;  /* 0x0000000000027941 */ /* 0x000fea0003800200 */
.L_x_25086:
        /* <DEDUP_REMOVED lines=12> */
.L_x_25085:
[----:B------:R-:W-:Y:S05]  /*43b60*/  BSYNC.RECONVERGENT B1 ;  /* 0x0000000000017941 */ /* 0x000fea0003800200 */
.L_x_25084:
        /* <DEDUP_REMOVED lines=23> */
.L_x_25095:
        /* <DEDUP_REMOVED lines=13> */
.L_x_25097:
[----:B------:R-:W-:Y:S05]  /*43db0*/  BSYNC.RECONVERGENT B3 ;  /* 0x0000000000037941 */ /* 0x000fea0003800200 */
.L_x_25096:
        /* <DEDUP_REMOVED lines=61> */
.L_x_25094:
[----:B------:R-:W-:Y:S05]  /*44190*/  BSYNC.RECONVERGENT B2 ;  /* 0x0000000000027941 */ /* 0x000fea0003800200 */
.L_x_25093:
        /* <DEDUP_REMOVED lines=13> */
.L_x_25092:
[----:B------:R-:W-:Y:S05]  /*44270*/  BSYNC.RECONVERGENT B1 ;  /* 0x0000000000017941 */ /* 0x000fea0003800200 */
.L_x_25091:
        /* <DEDUP_REMOVED lines=22> */
.L_x_25102:
        /* <DEDUP_REMOVED lines=13> */
.L_x_25104:
[----:B------:R-:W-:Y:S05]  /*444b0*/  BSYNC.RECONVERGENT B3 ;  /* 0x0000000000037941 */ /* 0x000fea0003800200 */
.L_x_25103:
        /* <DEDUP_REMOVED lines=61> */
.L_x_25101:
[----:B------:R-:W-:Y:S05]  /*44890*/  BSYNC.RECONVERGENT B2 ;  /* 0x0000000000027941 */ /* 0x000fea0003800200 */
.L_x_25100:
        /* <DEDUP_REMOVED lines=12> */
.L_x_25099:
[----:B------:R-:W-:Y:S05]  /*44960*/  BSYNC.RECONVERGENT B1 ;  /* 0x0000000000017941 */ /* 0x000fea0003800200 */
.L_x_25098:
        /* <DEDUP_REMOVED lines=23> */
.L_x_25109:
        /* <DEDUP_REMOVED lines=13> */
.L_x_25111:
[----:B------:R-:W-:Y:S05]  /*44bb0*/  BSYNC.RECONVERGENT B3 ;  /* 0x0000000000037941 */ /* 0x000fea0003800200 */
.L_x_25110:
        /* <DEDUP_REMOVED lines=61> */
.L_x_25108:
[----:B------:R-:W-:Y:S05]  /*44f90*/  BSYNC.RECONVERGENT B2 ;  /* 0x0000000000027941 */ /* 0x000fea0003800200 */
.L_x_25107:
        /* <DEDUP_REMOVED lines=13> */
.L_x_25106:
[----:B------:R-:W-:Y:S05]  /*45070*/  BSYNC.RECONVERGENT B1 ;  /* 0x0000000000017941 */ /* 0x000fea0003800200 */
.L_x_25105:
        /* <DEDUP_REMOVED lines=22> */
.L_x_25116:
        /* <DEDUP_REMOVED lines=13> */
.L_x_25118:
[----:B------:R-:W-:Y:S05]  /*452b0*/  BSYNC.RECONVERGENT B3 ;  /* 0x0000000000037941 */ /* 0x000fea0003800200 */
.L_x_25117:
        /* <DEDUP_REMOVED lines=58> */
[----:B------:R-:W-:Y:S02]  /*45660*/  IMAD.MOV.U32 R8, RZ, RZ, R150 ;  /* 0x000000ffff087224 */ /* 0x000fe400078e0096 */
[----:B------:R-:W-:Y:S01]  /*45670*/  HFMA2 R150, -RZ, RZ, 0, 0 ;  /* 0x00000000ff967431 */ /* 0x000fe200000001ff */
[----:B------:R-:W-:-:S07]  /*45680*/  MOV R157, R148 ;  /* 0x00000094009d7202 */ /* 0x000fce0000000f00 */
.L_x_25115:
[----:B------:R-:W-:Y:S05]  /*45690*/  BSYNC.RECONVERGENT B2 ;  /* 0x0000000000027941 */ /* 0x000fea0003800200 */
.L_x_25114:
        /* <DEDUP_REMOVED lines=12> */
.L_x_25113:
[----:B------:R-:W-:Y:S05]  /*45760*/  BSYNC.RECONVERGENT B1 ;  /* 0x0000000000017941 */ /* 0x000fea0003800200 */
.L_x_25112:
        /* <DEDUP_REMOVED lines=23> */
.L_x_25123:
        /* <DEDUP_REMOVED lines=13> */
.L_x_25125:
[----:B------:R-:W-:Y:S05]  /*459b0*/  BSYNC.RECONVERGENT B3 ;  /* 0x0000000000037941 */ /* 0x000fea0003800200 */
.L_x_25124:
        /* <DEDUP_REMOVED lines=61> */
.L_x_25122:
[----:B------:R-:W-:Y:S05]  /*45d90*/  BSYNC.RECONVERGENT B2 ;  /* 0x0000000000027941 */ /* 0x000fea0003800200 */
.L_x_25121:
        /* <DEDUP_REMOVED lines=13> */
.L_x_25120:
[----:B------:R-:W-:Y:S05]  /*45e70*/  BSYNC.RECONVERGENT B1 ;  /* 0x0000000000017941 */ /* 0x000fea0003800200 */
.L_x_25119:
[----:B------:R-:W-:Y:S02]  /*45e80*/  F2FP.BF16.F32.PACK_AB R150, RZ, R148 ;  /* 0x00000094ff96723e */ /* 0x000fe400000010ff */
[----:B------:R-:W-:Y:S02]  /*45e90*/  PRMT R96, R96, 0x5410, R99 ;  /* 0x0000541060607816 */ /* 0x000fe40000000063 */
[----:B------:R-:W-:Y:S02]  /*45ea0*/  PRMT R98, R98, 0x5410, R155 ;  /* 0x0000541062627816 */ /* 0x000fe4000000009b */
[----:B------:R-:W-:Y:S02]  /*45eb0*/  PRMT R97, R97, 0x5410, R154 ;  /* 0x0000541061617816 */ /* 0x000fe4000000009a */
[----:B------:R-:W-:Y:S01]  /*45ec0*/  PRMT R99, R156, 0x5410, R150 ;  /* 0x000054109c637816 */ /* 0x000fe20000000096 */
[----:B------:R-:W-:Y:S06]  /*45ed0*/  BRA `(.L_x_25126) ;  /* 0x0000003400607947 */ /* 0x000fec0003800000 */
.L_x_25069:
        /* <DEDUP_REMOVED lines=21> */
.L_x_25131:
        /* <DEDUP_REMOVED lines=13> */
.L_x_25133:
[----:B------:R-:W-:Y:S05]  /*46100*/  BSYNC.RECONVERGENT B3 ;  /* 0x0000000000037941 */ /* 0x000fea0003800200 */
.L_x_25132:
        /* <DEDUP_REMOVED lines=58> */
[----:B------:R-:W-:Y:S01]  /*464b0*/  IMAD.MOV.U32 R97, RZ, RZ, RZ ;  /* 0x000000ffff617224 */ /* 0x000fe200078e00ff */
[----:B------:R-:W-:-:S07]  /*464c0*/  LOP3.LUT R4, R6, R4, R99, 0x96, !PT ;  /* 0x0000000406047212 */ /* 0x000fce00078e9663 */
.L_x_25130:
[----:B------:R-:W-:Y:S05]  /*464d0*/  BSYNC.RECONVERGENT B2 ;  /* 0x0000000000027941 */ /* 0x000fea0003800200 */
.L_x_25129:
[----:B------:R-:W-:Y:S01]  /*464e0*/  I2FP.F32.U32 R6, R11 ;  /* 0x0000000b00067245 */ /* 0x000fe20000201000 */
[----:B------:R-:W-:-:S05]  /*464f0*/  HFMA2 R11, -RZ, RZ, 0.1171875, 0 ;  /* 0x2f800000ff0b7431 */ /* 0x000fca00000001ff */
        /* <DEDUP_REMOVED lines=9> */
.L_x_25128:
[----:B------:R-:W-:Y:S05]  /*46590*/  BSYNC.RECONVERGENT B1 ;  /* 0x0000000000017941 */ /* 0x000fea0003800200 */
.L_x_25127:
        /* <DEDUP_REMOVED lines=18> */
.L_x_25138:
        /* <DEDUP_REMOVED lines=13> */
.L_x_25140:
[----:B------:R-:W-:Y:S05]  /*46790*/  BSYNC.RECONVERGENT B3 ;  /* 0x0000000000037941 */ /* 0x000fea0003800200 */
.L_x_25139:
        /* <DEDUP_REMOVED lines=61> */
.L_x_25137:
[----:B------:R-:W-:Y:S05]  /*46b70*/  BSYNC.RECONVERGENT B2 ;  /* 0x0000000000027941 */ /* 0x000fea0003800200 */
.L_x_25136:
        /* <DEDUP_REMOVED lines=9> */
[----:B------:R-:W-:-:S03]  /*46c10*/  SEL R13, RZ, 0x1, P1 ;  /* 0x00000001ff0d7807 */ /* 0x000fc60000800000 */
[----:B------:R-:W-:-:S07]  /*46c20*/  FMUL.FTZ R142, R97, R65 ;  /* 0x00000041618e7220 */ /* 0x000fce0000410000 */
.L_x_25135:
[----:B------:R-:W-:Y:S05]  /*46c30*/  BSYNC.RECONVERGENT B1 ;  /* 0x0000000000017941 */ /* 0x000fea0003800200 */
.L_x_25134:
        /* <DEDUP_REMOVED lines=18> */
.L_x_25145:
        /* <DEDUP_REMOVED lines=13> */
.L_x_25147:
[----:B------:R-:W-:Y:S05]  /*46e30*/  BSYNC.RECONVERGENT B3 ;  /* 0x0000000000037941 */ /* 0x000fea0003800200 */
.L_x_25146:
        /* <DEDUP_REMOVED lines=61> */
.L_x_25144:
[----:B------:R-:W-:Y:S05]  /*47210*/  BSYNC.RECONVERGENT B2 ;  /* 0x0000000000027941 */ /* 0x000fea0003800200 */
.L_x_25143:
        /* <DEDUP_REMOVED lines=11> */
.L_x_25142:
[----:B------:R-:W-:Y:S05]  /*472d0*/  BSYNC.RECONVERGENT B1 ;  /* 0x0000000000017941 */ /* 0x000fea0003800200 */
.L_x_25141:
        /* <DEDUP_REMOVED lines=18> */
.L_x_25152:
        /* <DEDUP_REMOVED lines=13> */
.L_x_25154:
[----:B------:R-:W-:Y:S05]  /*474d0*/  BSYNC.RECONVERGENT B3 ;  /* 0x0000000000037941 */ /* 0x000fea0003800200 */
.L_x_25153:
        /* <DEDUP_REMOVED lines=61> */
.L_x_25151:
[----:B------:R-:W-:Y:S05]  /*478b0*/  BSYNC.RECONVERGENT B2 ;  /* 0x0000000000027941 */ /* 0x000fea0003800200 */
.L_x_25150:
        /* <DEDUP_REMOVED lines=11> */
.L_x_25149:
[----:B------:R-:W-:Y:S05]  /*47970*/  BSYNC.RECONVERGENT B1 ;  /* 0x0000000000017941 */ /* 0x000fea0003800200 */
.L_x_25148:
        /* <DEDUP_REMOVED lines=18> */
.L_x_25159:
        /* <DEDUP_REMOVED lines=13> */
.L_x_25161:
[----:B------:R-:W-:Y:S05]  /*47b70*/  BSYNC.RECONVERGENT B3 ;  /* 0x0000000000037941 */ /* 0x000fea0003800200 */
.L_x_25160:
        /* <DEDUP_REMOVED lines=61> */
.L_x_25158:
[----:B------:R-:W-:Y:S05]  /*47f50*/  BSYNC.RECONVERGENT B2 ;  /* 0x0000000000027941 */ /* 0x000fea0003800200 */
.L_x_25157:
        /* <DEDUP_REMOVED lines=11> */
.L_x_25156:
[----:B------:R-:W-:Y:S05]  /*48010*/  BSYNC.RECONVERGENT B1 ;  /* 0x0000000000017941 */ /* 0x000fea0003800200 */
.L_x_25155:
        /* <DEDUP_REMOVED lines=18> */
.L_x_25166:
        /* <DEDUP_REMOVED lines=13> */
.L_x_25168:
[----:B------:R-:W-:Y:S05]  /*48210*/  BSYNC.RECONVERGENT B3 ;  /* 0x0000000000037941 */ /* 0x000fea0003800200 */
.L_x_25167:
        /* <DEDUP_REMOVED lines=61> */
.L_x_25165:
[----:B------:R-:W-:Y:S05]  /*485f0*/  BSYNC.RECONVERGENT B2 ;  /* 0x0000000000027941 */ /* 0x000fea0003800200 */
.L_x_25164:
        /* <DEDUP_REMOVED lines=11> */
.L_x_25163:
[----:B------:R-:W-:Y:S05]  /*486b0*/  BSYNC.RECONVERGENT B1 ;  /* 0x0000000000017941 */ /* 0x000fea0003800200 */
.L_x_25162:
        /* <DEDUP_REMOVED lines=18> */
.L_x_25173:
        /* <DEDUP_REMOVED lines=13> */
.L_x_25175:
[----:B------:R-:W-:Y:S05]  /*488b0*/  BSYNC.RECONVERGENT B3 ;  /* 0x0000000000037941 */ /* 0x000fea0003800200 */
.L_x_25174:
        /* <DEDUP_REMOVED lines=61> */
.L_x_25172:
[----:B------:R-:W-:Y:S05]  /*48c90*/  BSYNC.RECONVERGENT B2 ;  /* 0x0000000000027941 */ /* 0x000fea0003800200 */
.L_x_25171:
        /* <DEDUP_REMOVED lines=11> */
.L_x_25170:
[----:B------:R-:W-:Y:S05]  /*48d50*/  BSYNC.RECONVERGENT B1 ;  /* 0x0000000000017941 */ /* 0x000fea0003800200 */
.L_x_25169:
        /* <DEDUP_REMOVED lines=18> */
.L_x_25180:
        /* <DEDUP_REMOVED lines=13> */
.L_x_25182:
[----:B------:R-:W-:Y:S05]  /*48f50*/  BSYNC.RECONVERGENT B3 ;  /* 0x0000000000037941 */ /* 0x000fea0003800200 */
.L_x_25181:
        /* <DEDUP_REMOVED lines=61> */
.L_x_25179:
[----:B------:R-:W-:Y:S05]  /*49330*/  BSYNC.RECONVERGENT B2 ;  /* 0x0000000000027941 */ /* 0x000fea0003800200 */
.L_x_25178:
        /* <DEDUP_REMOVED lines=11> */
.L_x_25177:
[----:B------:R-:W-:Y:S05]  /*493f0*/  BSYNC.RECONVERGENT B1 ;  /* 0x0000000000017941 */ /* 0x000fea0003800200 */
.L_x_25176:
[----:B------:R-:W-:Y:S01]  /*49400*/  F2FP.BF16.F32.PACK_AB R154, RZ, R148 ;  /* 0x00000094ff9a723e */ /* 0x000fe200000010ff */
[----:B------:R-:W-:Y:S01]  /*49410*/  IMAD.MOV.U32 R149, RZ, RZ, R98 ;  /* 0x000000ffff957224 */ /* 0x000fe200078e0062 */
[----:B------:R-:W-:Y:S02]  /*49420*/  PRMT R96, R96, 0x5410, R99 ;  /* 0x0000541060607816 */ /* 0x000fe40000000063 */
[----:B------:R-:W-:Y:S02]  /*49430*/  PRMT R98, R151, 0x5410, R156 ;  /* 0x0000541097627816 */ /* 0x000fe4000000009c */
[----:B------:R-:W-:Y:S02]  /*49440*/  PRMT R97, R97, 0x5410, R150 ;  /* 0x0000541061617816 */ /* 0x000fe40000000096 */
[----:B------:R-:W-:-:S07]  /*49450*/  PRMT R99, R157, 0x5410, R154 ;  /* 0x000054109d637816 */ /* 0x000fce000000009a */
.L_x_25126:
        /* <DEDUP_REMOVED lines=24> */
.L_x_25068:
[----:B------:R-:W-:Y:S05]  /*495e0*/  BSYNC.RECONVERGENT B0 ;  /* 0x0000000000007941 */ /* 0x000fea0003800200 */
.L_x_25067:
        /* <DEDUP_REMOVED lines=289> */
.L_x_25216:
        /* <DEDUP_REMOVED lines=19> */
[----:B------:R-:W-:Y:S01]  /*4a930*/  BSSY.RECONVERGENT B1, `(.L_x_25186) ;  /* 0x000002f000017945 */ /* 0x000fe20003800200 */
[----:B------:R-:W-:Y:S02]  /*4a940*/  FSEL R154, R99, RZ, !P0 ;  /* 0x000000ff639a7208 */ /* 0x000fe40004000000 */
        /* <DEDUP_REMOVED lines=23> */
[----:B--2---:R-:W-:Y:S01]  /*4aac0*/  FFMA.FTZ R96, R96, R252, R224 ;  /* 0x000000fc60607223 */ /* 0x004fe200000100e0 */
[----:B---3--:R-:W-:Y:S01]  /*4aad0*/  FFMA.FTZ R99, R99, R213, R225 ;  /* 0x000000d563637223 */ /* 0x008fe200000100e1 */
[----:B----4-:R-:W-:-:S04]  /*4aae0*/  FFMA.FTZ R97, R97, R212, R226 ;  /* 0x000000d461617223 */ /* 0x010fc800000100e2 */
[----:B------:R-:W-:Y:S01]  /*4aaf0*/  F2FP.BF16.F32.PACK_AB R96, R99, R96 ;  /* 0x000000606360723e */ /* 0x000fe200000010ff */
[----:B------:R-:W-:Y:S01]  /*4ab00*/  FADD.FTZ R99, R18, -R154 ;  /* 0x8000009a12637221 */ /* 0x000fe20000010000 */
[----:B-----5:R-:W-:-:S03]  /*4ab10*/  FFMA.FTZ R98, R98, R158, R227 ;  /* 0x0000009e62627223 */ /* 0x020fc600000100e3 */
[----:B------:R-:W-:Y:S02]  /*4ab20*/  FMUL.FTZ R99, R152, R99 ;  /* 0x0000006398637220 */ /* 0x000fe40000410000 */
[----:B------:R-:W-:Y:S01]  /*4ab30*/  F2FP.BF16.F32.PACK_AB R97, R98, R97 ;  /* 0x000000616261723e */ /* 0x000fe200000010ff */
[----:B------:R-:W-:Y:S01]  /*4ab40*/  FADD.FTZ R98, R20, -R154 ;  /* 0x8000009a14627221 */ /* 0x000fe20000010000 */
[----:B------:R-:W-:-:S03]  /*4ab50*/  FFMA.FTZ R99, R99, R157, R228 ;  /* 0x0000009d63637223 */ /* 0x000fc600000100e4 */
        /* <DEDUP_REMOVED lines=12> */
.L_x_25187:
[----:B------:R-:W-:Y:S05]  /*4ac20*/  BSYNC.RECONVERGENT B1 ;  /* 0x0000000000017941 */ /* 0x000fea0003800200 */
.L_x_25186:
[----:B------:R-:W-:Y:S01]  /*4ac30*/  LOP3.LUT P0, RZ, R34, 0x800, RZ, 0xc0, !PT ;  /* 0x0000080022ff7812 */ /* 0x000fe2000780c0ff */
[----:B------:R-:W-:-:S12]  /*4ac40*/  BSSY.RECONVERGENT B1, `(.L_x_25188) ;  /* 0x000002a000017945 */ /* 0x000fd80003800200 */
[----:B------:R-:W-:Y:S05]  /*4ac50*/  @!P0 BRA `(.L_x_25189) ;  /* 0x0000000000a08947 */ /* 0x000fea0003800000 */
[----:B------:R-:W2:Y:S04]  /*4ac60*/  LDL R213, [R1+0x1a0] ;  /* 0x0001a00001d57983 */ /* 0x000ea80000100800 */
[----:B------:R-:W3:Y:S04]  /*4ac70*/  LDL R212, [R1+0x1a4] ;  /* 0x0001a40001d47983 */ /* 0x000ee80000100800 */
[----:B------:R-:W4:Y:S04]  /*4ac80*/  LDL R158, [R1+0x1a8] ;  /* 0x0001a800019e7983 */ /* 0x000f280000100800 */
[----:B------:R-:W5:Y:S04]  /*4ac90*/  LDL R157, [R1+0x1ac] ;  /* 0x0001ac00019d7983 */ /* 0x000f680000100800 */
[----:B------:R-:W5:Y:S04]  /*4aca0*/  LDL R156, [R1+0x190] ;  /* 0x00019000019c7983 */ /* 0x000f680000100800 */
[----:B01----:R-:W5:Y:S04]  /*4acb0*/  LDL R150, [R1+0x194] ;  /* 0x0001940001967983 */ /* 0x003f680000100800 */
[----:B------:R-:W5:Y:S04]  /*4acc0*/  LDL R155, [R1+0x198] ;  /* 0x00019800019b7983 */ /* 0x000f680000100800 */
[----:B------:R-:W5:Y:S01]  /*4acd0*/  LDL R151, [R1+0x19c] ;  /* 0x00019c0001977983 */ /* 0x000f620000100800 */
        /* <DEDUP_REMOVED lines=32> */
.L_x_25189:
[----:B------:R-:W-:Y:S05]  /*4aee0*/  BSYNC.RECONVERGENT B1 ;  /* 0x0000000000017941 */ /* 0x000fea0003800200 */
.L_x_25188:
[----:B------:R-:W-:Y:S01]  /*4aef0*/  LOP3.LUT P0, RZ, R34, 0x1000, RZ, 0xc0, !PT ;  /* 0x0000100022ff7812 */ /* 0x000fe2000780c0ff */
[----:B------:R-:W-:-:S12]  /*4af00*/  BSSY.RECONVERGENT B1, `(.L_x_25190) ;  /* 0x000002a000017945 */ /* 0x000fd80003800200 */
[----:B------:R-:W-:Y:S05]  /*4af10*/  @!P0 BRA `(.L_x_25191) ;  /* 0x0000000000a08947 */ /* 0x000fea0003800000 */
[----:B------:R-:W3:Y:S04]  /*4af20*/  LDL R213, [R1+0x180] ;  /* 0x0001800001d57983 */ /* 0x000ee80000100800 */
[----:B------:R-:W4:Y:S04]  /*4af30*/  LDL R212, [R1+0x184] ;  /* 0x0001840001d47983 */ /* 0x000f280000100800 */
[----:B------:R-:W5:Y:S04]  /*4af40*/  LDL R158, [R1+0x188] ;  /* 0x00018800019e7983 */ /* 0x000f680000100800 */
[----:B------:R-:W5:Y:S04]  /*4af50*/  LDL R157, [R1+0x18c] ;  /* 0x00018c00019d7983 */ /* 0x000f680000100800 */
[----:B------:R-:W5:Y:S04]  /*4af60*/  LDL R156, [R1+0x170] ;  /* 0x00017000019c7983 */ /* 0x000f680000100800 */
[----:B012---:R-:W2:Y:S04]  /*4af70*/  LDL R150, [R1+0x174] ;  /* 0x0001740001967983 */ /* 0x007ea80000100800 */
[----:B------:R-:W2:Y:S04]  /*4af80*/  LDL R155, [R1+0x178] ;  /* 0x00017800019b7983 */ /* 0x000ea80000100800 */
[----:B------:R-:W2:Y:S01]  /*4af90*/  LDL R151, [R1+0x17c] ;  /* 0x00017c0001977983 */ /* 0x000ea20000100800 */
        /* <DEDUP_REMOVED lines=8> */
[----:B---3--:R-:W-:Y:S01]  /*4b020*/  FFMA.FTZ R96, R96, R213, R240 ;  /* 0x000000d560607223 */ /* 0x008fe200000100f0 */
[----:B----4-:R-:W-:Y:S01]  /*4b030*/  FFMA.FTZ R99, R99, R212, R241 ;  /* 0x000000d463637223 */ /* 0x010fe200000100f1 */
[----:B-----5:R-:W-:-:S04]  /*4b040*/  FFMA.FTZ R97, R97, R158, R242 ;  /* 0x0000009e61617223 */ /* 0x020fc800000100f2 */
        /* <DEDUP_REMOVED lines=21> */
.L_x_25191:
[----:B------:R-:W-:Y:S05]  /*4b1a0*/  BSYNC.RECONVERGENT B1 ;  /* 0x0000000000017941 */ /* 0x000fea0003800200 */
.L_x_25190:
[----:B------:R-:W-:Y:S01]  /*4b1b0*/  LOP3.LUT P0, RZ, R34, 0x2000, RZ, 0xc0, !PT ;  /* 0x0000200022ff7812 */ /* 0x000fe2000780c0ff */
[----:B------:R-:W-:-:S12]  /*4b1c0*/  BSSY.RECONVERGENT B1, `(.L_x_25192) ;  /* 0x0000030000017945 */ /* 0x000fd80003800200 */
[----:B------:R-:W-:Y:S05]  /*4b1d0*/  @!P0 BRA `(.L_x_25193) ;  /* 0x0000000000b88947 */ /* 0x000fea0003800000 */
[----:B------:R4:W-:Y:S04]  /*4b1e0*/  STL [R1+0x1d0], R0 ;  /* 0x0001d00001007387 */ /* 0x0009e80000100800 */
[----:B------:R-:W2:Y:S04]  /*4b1f0*/  LDL R252, [R1+0x164] ;  /* 0x0001640001fc7983 */ /* 0x000ea80000100800 */
[----:B------:R-:W2:Y:S04]  /*4b200*/  LDL R215, [R1+0x168] ;  /* 0x0001680001d77983 */ /* 0x000ea80000100800 */
[----:B----4-:R-:W4:Y:S04]  /*4b210*/  LDL R0, [R1+0x160] ;  /* 0x0001600001007983 */ /* 0x010f280000100800 */
[----:B------:R-:W4:Y:S04]  /*4b220*/  LDL R214, [R1+0x16c] ;  /* 0x00016c0001d67983 */ /* 0x000f280000100800 */
[----:B------:R-:W4:Y:S04]  /*4b230*/  LDL R213, [R1] ;  /* 0x0000000001d57983 */ /* 0x000f280000100800 */
[----:B------:R-:W4:Y:S04]  /*4b240*/  LDL R212, [R1+0x150] ;  /* 0x0001500001d47983 */ /* 0x000f280000100800 */
[----:B------:R-:W4:Y:S04]  /*4b250*/  LDL R158, [R1+0x4] ;  /* 0x00000400019e7983 */ /* 0x000f280000100800 */
[----:B0123--:R-:W2:Y:S04]  /*4b260*/  LDL R150, [R1+0x154] ;  /* 0x0001540001967983 */ /* 0x00fea80000100800 */
[----:B------:R-:W3:Y:S04]  /*4b270*/  LDL R157, [R1+0x8] ;  /* 0x00000800019d7983 */ /* 0x000ee80000100800 */
[----:B------:R-:W3:Y:S04]  /*4b280*/  LDL R156, [R1+0x158] ;  /* 0x00015800019c7983 */ /* 0x000ee80000100800 */
[----:B------:R-:W3:Y:S04]  /*4b290*/  LDL R155, [R1+0xc] ;  /* 0x00000c00019b7983 */ /* 0x000ee80000100800 */
[----:B------:R-:W3:Y:S01]  /*4b2a0*/  LDL R151, [R1+0x15c] ;  /* 0x00015c0001977983 */ /* 0x000ee20000100800 */
[----:B------:R-:W-:-:S04]  /*4b2b0*/  FADD.FTZ R96, R43, -R154 ;  /* 0x8000009a2b607221 */ /* 0x000fc80000010000 */
[----:B------:R-:W-:Y:S01]  /*4b2c0*/  FMUL.FTZ R96, R152, R96 ;  /* 0x0000006098607220 */ /* 0x000fe20000410000 */
[--C-:B------:R-:W-:Y:S01]  /*4b2d0*/  FADD.FTZ R99, R44, -R154.reuse ;  /* 0x8000009a2c637221 */ /* 0x100fe20000010000 */
[--C-:B------:R-:W-:Y:S01]  /*4b2e0*/  FADD.FTZ R97, R45, -R154.reuse ;  /* 0x8000009a2d617221 */ /* 0x100fe20000010000 */
[----:B------:R-:W-:Y:S02]  /*4b2f0*/  FADD.FTZ R98, R46, -R154 ;  /* 0x8000009a2e627221 */ /* 0x000fe40000010000 */
[C---:B------:R-:W-:Y:S01]  /*4b300*/  FMUL.FTZ R99, R152.reuse, R99 ;  /* 0x0000006398637220 */ /* 0x040fe20000410000 */
[C---:B------:R-:W-:Y:S01]  /*4b310*/  FMUL.FTZ R97, R152.reuse, R97 ;  /* 0x0000006198617220 */ /* 0x040fe20000410000 */
[----:B------:R-:W-:Y:S01]  /*4b320*/  FMUL.FTZ R98, R152, R98 ;  /* 0x0000006298627220 */ /* 0x000fe20000410000 */
[----:B----4-:R-:W-:Y:S02]  /*4b330*/  FFMA.FTZ R96, R96, R0, R248 ;  /* 0x0000000060607223 */ /* 0x010fe400000100f8 */
[----:B------:R4:W5:Y:S01]  /*4b340*/  LDL.LU R0, [R1+0x1d0] ;  /* 0x0001d00001007983 */ /* 0x0009620000300800 */
[----:B------:R-:W-:Y:S01]  /*4b350*/  FFMA.FTZ R99, R99, R252, R249 ;  /* 0x000000fc63637223 */ /* 0x000fe200000100f9 */
[----:B------:R-:W-:Y:S01]  /*4b360*/  FFMA.FTZ R97, R97, R215, R250 ;  /* 0x000000d761617223 */ /* 0x000fe200000100fa */
[----:B------:R-:W-:-:S03]  /*4b370*/  FFMA.FTZ R98, R98, R214, R251 ;  /* 0x000000d662627223 */ /* 0x000fc600000100fb */
[----:B------:R-:W-:Y:S01]  /*4b380*/  F2FP.BF16.F32.PACK_AB R96, R99, R96 ;  /* 0x000000606360723e */ /* 0x000fe200000010ff */
[--C-:B------:R-:W-:Y:S01]  /*4b390*/  FADD.FTZ R99, R47, -R154.reuse ;  /* 0x8000009a2f637221 */ /* 0x100fe20000010000 */
[----:B------:R-:W-:Y:S01]  /*4b3a0*/  F2FP.BF16.F32.PACK_AB R97, R98, R97 ;  /* 0x000000616261723e */ /* 0x000fe200000010ff */
[----:B------:R-:W-:Y:S02]  /*4b3b0*/  FADD.FTZ R98, R48, -R154 ;  /* 0x8000009a30627221 */ /* 0x000fe40000010000 */
[C---:B------:R-:W-:Y:S02]  /*4b3c0*/  FMUL.FTZ R99, R152.reuse, R99 ;  /* 0x0000006398637220 */ /* 0x040fe40000410000 */
[----:B------:R-:W-:Y:S02]  /*4b3d0*/  FMUL.FTZ R98, R152, R98 ;  /* 0x0000006298627220 */ /* 0x000fe40000410000 */
[----:B------:R-:W-:Y:S02]  /*4b3e0*/  FFMA.FTZ R99, R99, R212, R213 ;  /* 0x000000d463637223 */ /* 0x000fe400000100d5 */
        /* <DEDUP_REMOVED lines=12> */
[----:B------:R-:W-:-:S07]  /*4b4b0*/  VIADD R153, R153, 0x20 ;  /* 0x0000002099997836 */ /* 0x000fce0000000000 */
.L_x_25193:
[----:B------:R-:W-:Y:S05]  /*4b4c0*/  BSYNC.RECONVERGENT B1 ;  /* 0x0000000000017941 */ /* 0x000fea0003800200 */
.L_x_25192:
        /* <DEDUP_REMOVED lines=12> */
[----:B------:R-:W2:Y:S04]  /*4b590*/  LDL R252, [R1+0x148] ;  /* 0x0001480001fc7983 */ /* 0x000ea80000100800 */
[----:B------:R-:W2:Y:S04]  /*4b5a0*/  LDL R215, [R1+0x1c] ;  /* 0x00001c0001d77983 */ /* 0x000ea80000100800 */
[----:B0-----:R-:W2:Y:S04]  /*4b5b0*/  LDL R0, [R1+0x18] ;  /* 0x0000180001007983 */ /* 0x001ea80000100800 */
[----:B------:R-:W2:Y:S04]  /*4b5c0*/  LDL R214, [R1+0x14c] ;  /* 0x00014c0001d67983 */ /* 0x000ea80000100800 */
[----:B------:R-:W2:Y:S04]  /*4b5d0*/  LDL R213, [R1+0x20] ;  /* 0x0000200001d57983 */ /* 0x000ea80000100800 */
        /* <DEDUP_REMOVED lines=13> */
[----:B------:R-:W-:Y:S01]  /*4b6b0*/  FADD.FTZ R98, R102, -R154 ;  /* 0x8000009a66627221 */ /* 0x000fe20000010000 */
[----:B------:R-:W-:Y:S02]  /*4b6c0*/  FFMA.FTZ R96, R96, R4, R5 ;  /* 0x0000000460607223 */ /* 0x000fe40000010005 */
[----:B------:R0:W5:Y:S04]  /*4b6d0*/  LDL.LU R5, [R1+0x1e0] ;  /* 0x0001e00001057983 */ /* 0x0001680000300800 */
[----:B------:R0:W5:Y:S01]  /*4b6e0*/  LDL.LU R4, [R1+0x1dc] ;  /* 0x0001dc0001047983 */ /* 0x0001620000300800 */
[----:B------:R-:W-:-:S03]  /*4b6f0*/  FFMA.FTZ R99, R99, R2, R3 ;  /* 0x0000000263637223 */ /* 0x000fc60000010003 */
[----:B------:R0:W5:Y:S04]  /*4b700*/  LDL.LU R3, [R1+0x1d8] ;  /* 0x0001d80001037983 */ /* 0x0001680000300800 */
[----:B------:R0:W5:Y:S01]  /*4b710*/  LDL.LU R2, [R1+0x1d4] ;  /* 0x0001d40001027983 */ /* 0x0001620000300800 */
[----:B------:R-:W-:-:S03]  /*4b720*/  FFMA.FTZ R97, R97, R252, R0 ;  /* 0x000000fc61617223 */ /* 0x000fc60000010000 */
[----:B------:R0:W5:Y:S01]  /*4b730*/  LDL.LU R0, [R1+0x1d0] ;  /* 0x0001d00001007983 */ /* 0x0001620000300800 */
[----:B------:R-:W-:-:S04]  /*4b740*/  FMUL.FTZ R98, R152, R98 ;  /* 0x0000006298627220 */ /* 0x000fc80000410000 */
        /* <DEDUP_REMOVED lines=17> */
[----:B------:R-:W1:Y:S02]  /*4b860*/  LDC.64 R150, c[0x0][0x428] ;  /* 0x00010a00ff967b82 */ /* 0x000e640000000a00 */
[----:B-1----:R-:W-:-:S05]  /*4b870*/  IMAD.WIDE.U32 R150, R153, 0x10, R150 ;  /* 0x0000001099967825 */ /* 0x002fca00078e0096 */
[----:B------:R0:W-:Y:S01]  /*4b880*/  STG.E.128 desc[UR6][R150.64], R96 ;  /* 0x0000006096007986 */ /* 0x0001e2000c101d06 */
[----:B------:R-:W-:-:S07]  /*4b890*/  IADD3 R153, PT, PT, R153, 0x20, RZ ;  /* 0x0000002099997810 */ /* 0x000fce0007ffe0ff */
.L_x_25195:
[----:B------:R-:W-:Y:S05]  /*4b8a0*/  BSYNC.RECONVERGENT B1 ;  /* 0x0000000000017941 */ /* 0x000fea0003800200 */
.L_x_25194:
        /* <DEDUP_REMOVED lines=60> */
[----:B------:R-:W-:-:S07]  /*4bc70*/  VIADD R153, R153, 0x20 ;  /* 0x0000002099997836 */ /* 0x000fce0000000000 */
.L_x_25197:
[----:B------:R-:W-:Y:S05]  /*4bc80*/  BSYNC.RECONVERGENT B1 ;  /* 0x0000000000017941 */ /* 0x000fea0003800200 */
.L_x_25196:
        /* <DEDUP_REMOVED lines=61> */
.L_x_25199:
[----:B------:R-:W-:Y:S05]  /*4c060*/  BSYNC.RECONVERGENT B1 ;  /* 0x0000000000017941 */ /* 0x000fea0003800200 */
.L_x_25198:
        /* <DEDUP_REMOVED lines=61> */
.L_x_25201:
[----:B------:R-:W-:Y:S05]  /*4c440*/  BSYNC.RECONVERGENT B1 ;  /* 0x0000000000017941 */ /* 0x000fea0003800200 */
.L_x_25200:
        /* <DEDUP_REMOVED lines=61> */
.L_x_25203:
[----:B------:R-:W-:Y:S05]  /*4c820*/  BSYNC.RECONVERGENT B1 ;  /* 0x0000000000017941 */ /* 0x000fea0003800200 */
.L_x_25202:
        /* <DEDUP_REMOVED lines=33> */
.L_x_25185:
[----:B------:R-:W-:Y:S05]  /*4ca40*/  BSYNC.RECONVERGENT B0 ;  /* 0x0000000000007941 */ /* 0x000fea0003800200 */
.L_x_25184:
[----:B01234-:R-:W0:Y:S02]  /*4ca50*/  LDC.64 R96, c[0x0][0x380] ;  /* 0x0000e000ff607b82 */ /* 0x01fe240000000a00 */
[----:B0-----:R-:W-:-:S05]  /*4ca60*/  IMAD R159, R96, 0x4, R159 ;  /* 0x00000004609f7824 */ /* 0x001fca00078e029f */
[----:B------:R-:W-:-:S13]  /*4ca70*/  ISETP.GE.AND P0, PT, R159, R97, PT ;  /* 0x000000619f00720c */ /* 0x000fda0003f06270 */
[----:B------:R-:W-:Y:S05]  /*4ca80*/  @!P0 BRA `(.L_x_25204) ;  /* 0xfffffb6400088947 */ /* 0x000fea000383ffff */
[----:B------:R-:W-:Y:S05]  /*4ca90*/  EXIT ;  /* 0x000000000000794d */ /* 0x000fea0003800000 */
.L_x_25183:
        /* <DEDUP_REMOVED lines=8> */
.L_x_25206:
[----:B------:R-:W-:Y:S05]  /*4cb20*/  BSYNC B0 ;  /* 0x0000000000007941 */ /* 0x000fea0003800000 */
.L_x_25205:
        /* <DEDUP_REMOVED lines=9> */
.L_x_25207:
[----:B------:R-:W-:Y:S02]  /*4cbc0*/  IMAD.MOV.U32 R98, RZ, RZ, 0x4 ;  /* 0x00000004ff627424 */ /* 0x000fe400078e00ff */
[----:B------:R-:W-:Y:S01]  /*4cbd0*/  FADD.FTZ R99, R99, R96 ;  /* 0x0000006063637221 */ /* 0x000fe20000010000 */
[----:B------:R-:W-:-:S04]  /*4cbe0*/  MOV R96, 0xffffffff ;  /* 0xffffffff00607802 */ /* 0x000fc80000000f00 */
[----:B------:R-:W-:-:S07]  /*4cbf0*/  MOV R151, R99 ;  /* 0x0000006300977202 */ /* 0x000fce0000000f00 */
[----:B------:R-:W-:Y:S05]  /*4cc00*/  WARPSYNC.COLLECTIVE R96, `(.L_x_25208) ;  /* 0x0000000060087348 */ /* 0x000fea0003c00000 */
[----:B------:R0:W1:Y:S02]  /*4cc10*/  SHFL.BFLY P6, R96, R151, R98, R97 ;  /* 0x0c00006297607389 */ /* 0x00006400000c0061 */
[----:B01----:R-:W-:Y:S05]  /*4cc20*/  ENDCOLLECTIVE ;  /* 0x000000000000791b */ /* 0x003fea0003800000 */
.L_x_25208:
[----:B------:R-:W-:Y:S02]  /*4cc30*/  HFMA2 R98, -RZ, RZ, 0, 4.76837158203125e-07 ;  /* 0x00000008ff627431 */ /* 0x000fe400000001ff */
[----:B------:R-:W-:Y:S01]  /*4cc40*/  FADD.FTZ R99, R99, R96 ;  /* 0x0000006063637221 */ /* 0x000fe20000010000 */
[----:B------:R-:W-:-:S03]  /*4cc50*/  IMAD.MOV.U32 R96, RZ, RZ, -0x1 ;  /* 0xffffffffff607424 */ /* 0x000fc600078e00ff */
[----:B------:R-:W-:-:S07]  /*4cc60*/  IMAD.MOV.U32 R151, RZ, RZ, R99 ;  /* 0x000000ffff977224 */ /* 0x000fce00078e0063 */
[----:B------:R-:W-:Y:S05]  /*4cc70*/  WARPSYNC.COLLECTIVE R96, `(.L_x_25209) ;  /* 0x0000000060087348 */ /* 0x000fea0003c00000 */
[----:B------:R0:W1:Y:S02]  /*4cc80*/  SHFL.BFLY P6, R96, R151, R98, R97 ;  /* 0x0c00006297607389 */ /* 0x00006400000c0061 */
[----:B01----:R-:W-:Y:S05]  /*4cc90*/  ENDCOLLECTIVE ;  /* 0x000000000000791b */ /* 0x003fea0003800000 */
.L_x_25209:
[----:B------:R-:W-:Y:S02]  /*4cca0*/  IMAD.MOV.U32 R98, RZ, RZ, 0x10 ;  /* 0x00000010ff627424 */ /* 0x000fe400078e00ff */
[----:B------:R-:W-:Y:S01]  /*4ccb0*/  FADD.FTZ R99, R99, R96 ;  /* 0x0000006063637221 */ /* 0x000fe20000010000 */
[----:B------:R-:W-:-:S04]  /*4ccc0*/  MOV R96, 0xffffffff ;  /* 0xffffffff00607802 */ /* 0x000fc80000000f00 */
[----:B------:R-:W-:-:S07]  /*4ccd0*/  MOV R151, R99 ;  /* 0x0000006300977202 */ /* 0x000fce0000000f00 */
[----:B------:R-:W-:Y:S05]  /*4cce0*/  WARPSYNC.COLLECTIVE R96, `(.L_x_25210) ;  /* 0x0000000060087348 */ /* 0x000fea0003c00000 */
[----:B------:R0:W1:Y:S02]  /*4ccf0*/  SHFL.BFLY P6, R96, R151, R98, R97 ;  /* 0x0c00006297607389 */ /* 0x00006400000c0061 */
[----:B01----:R-:W-:Y:S05]  /*4cd00*/  ENDCOLLECTIVE ;  /* 0x000000000000791b */ /* 0x003fea0003800000 */
.L_x_25210:
        /* <DEDUP_REMOVED lines=174> */
.L_x_25211:
[----:B------:R-:W-:Y:S02]  /*4d7f0*/  HFMA2 R98, -RZ, RZ, 0, 1.1920928955078125e-07 ;  /* 0x00000002ff627431 */ /* 0x000fe400000001ff */
[----:B------:R-:W-:Y:S01]  /*4d800*/  FADD.FTZ R150, R150, R96 ;  /* 0x0000006096967221 */ /* 0x000fe20000010000 */
[----:B------:R-:W-:-:S03]  /*4d810*/  IMAD.MOV.U32 R96, RZ, RZ, -0x1 ;  /* 0xffffffffff607424 */ /* 0x000fc600078e00ff */
[----:B------:R-:W-:-:S07]  /*4d820*/  IMAD.MOV.U32 R151, RZ, RZ, R150 ;  /* 0x000000ffff977224 */ /* 0x000fce00078e0096 */
[----:B------:R-:W-:Y:S05]  /*4d830*/  WARPSYNC.COLLECTIVE R96, `(.L_x_25212) ;  /* 0x0000000060087348 */ /* 0x000fea0003c00000 */
[----:B------:R0:W1:Y:S02]  /*4d840*/  SHFL.BFLY P6, R96, R151, R98, R97 ;  /* 0x0c00006297607389 */ /* 0x00006400000c0061 */
[----:B01----:R-:W-:Y:S05]  /*4d850*/  ENDCOLLECTIVE ;  /* 0x000000000000791b */ /* 0x003fea0003800000 */
.L_x_25212:
[----:B------:R-:W-:Y:S02]  /*4d860*/  IMAD.MOV.U32 R98, RZ, RZ, 0x4 ;  /* 0x00000004ff627424 */ /* 0x000fe400078e00ff */
[----:B------:R-:W-:Y:S01]  /*4d870*/  FADD.FTZ R150, R150, R96 ;  /* 0x0000006096967221 */ /* 0x000fe20000010000 */
[----:B------:R-:W-:-:S04]  /*4d880*/  MOV R96, 0xffffffff ;  /* 0xffffffff00607802 */ /* 0x000fc80000000f00 */
[----:B------:R-:W-:-:S07]  /*4d890*/  MOV R151, R150 ;  /* 0x0000009600977202 */ /* 0x000fce0000000f00 */
[----:B------:R-:W-:Y:S05]  /*4d8a0*/  WARPSYNC.COLLECTIVE R96, `(.L_x_25213) ;  /* 0x0000000060087348 */ /* 0x000fea0003c00000 */
[----:B------:R0:W1:Y:S02]  /*4d8b0*/  SHFL.BFLY P6, R96, R151, R98, R97 ;  /* 0x0c00006297607389 */ /* 0x00006400000c0061 */
[----:B01----:R-:W-:Y:S05]  /*4d8c0*/  ENDCOLLECTIVE ;  /* 0x000000000000791b */ /* 0x003fea0003800000 */
.L_x_25213:
[----:B------:R-:W-:Y:S02]  /*4d8d0*/  HFMA2 R98, -RZ, RZ, 0, 4.76837158203125e-07 ;  /* 0x00000008ff627431 */ /* 0x000fe400000001ff */
[----:B------:R-:W-:Y:S01]  /*4d8e0*/  FADD.FTZ R150, R150, R96 ;  /* 0x0000006096967221 */ /* 0x000fe20000010000 */
[----:B------:R-:W-:-:S03]  /*4d8f0*/  IMAD.MOV.U32 R96, RZ, RZ, -0x1 ;  /* 0xffffffffff607424 */ /* 0x000fc600078e00ff */
[----:B------:R-:W-:-:S07]  /*4d900*/  IMAD.MOV.U32 R151, RZ, RZ, R150 ;  /* 0x000000ffff977224 */ /* 0x000fce00078e0096 */
[----:B------:R-:W-:Y:S05]  /*4d910*/  WARPSYNC.COLLECTIVE R96, `(.L_x_25214) ;  /* 0x0000000060087348 */ /* 0x000fea0003c00000 */
[----:B------:R0:W1:Y:S02]  /*4d920*/  SHFL.BFLY P6, R96, R151, R98, R97 ;  /* 0x0c00006297607389 */ /* 0x00006400000c0061 */
[----:B01----:R-:W-:Y:S05]  /*4d930*/  ENDCOLLECTIVE ;  /* 0x000000000000791b */ /* 0x003fea0003800000 */
.L_x_25214:
[----:B------:R-:W-:Y:S02]  /*4d940*/  IMAD.MOV.U32 R98, RZ, RZ, 0x10 ;  /* 0x00000010ff627424 */ /* 0x000fe400078e00ff */
[----:B------:R-:W-:Y:S01]  /*4d950*/  FADD.FTZ R150, R150, R96 ;  /* 0x0000006096967221 */ /* 0x000fe20000010000 */
[----:B------:R-:W-:-:S04]  /*4d960*/  MOV R96, 0xffffffff ;  /* 0xffffffff00607802 */ /* 0x000fc80000000f00 */
[----:B------:R-:W-:-:S07]  /*4d970*/  MOV R151, R150 ;  /* 0x0000009600977202 */ /* 0x000fce0000000f00 */
[----:B------:R-:W-:Y:S05]  /*4d980*/  WARPSYNC.COLLECTIVE R96, `(.L_x_25215) ;  /* 0x0000000060087348 */ /* 0x000fea0003c00000 */
[----:B------:R0:W1:Y:S02]  /*4d990*/  SHFL.BFLY P6, R96, R151, R98, R97 ;  /* 0x0c00006297607389 */ /* 0x00006400000c0061 */
[----:B01----:R-:W-:Y:S05]  /*4d9a0*/  ENDCOLLECTIVE ;  /* 0x000000000000791b */ /* 0x003fea0003800000 */
.L_x_25215:
[----:B------:R-:W-:Y:S05]  /*4d9b0*/  BRA `(.L_x_25216) ;  /* 0xffffffcc00907947 */ /* 0x000fea000383ffff */
.L_x_25217:
        /* <DEDUP_REMOVED lines=12> */
.L_x_88462:


//--------------------- .text._ZN10layer_norm13ln_fwd_kernelINS_13Kernel_traitsIf13__nv_bfloat16S2_S2_fjLj2560ELj1ELj4ELj1ELj16ENS_18Kernel_traits_baseILj2560EfS2_S2_S2_fjLj128EEEEELb1ELb1ELb1ELb1EEEvNS_9FwdParamsE --------------------------
	.section	.text._ZN10layer_norm13ln_fwd_kernelINS_13Kernel_traitsIf13__nv_bfloat16S2_S2_fjLj2560ELj1ELj4ELj1ELj16ENS_18Kernel_traits_baseILj2560EfS2_S2_S2_fjLj128EEEEELb1ELb1ELb1ELb1EEEvNS_9FwdParamsE,"ax",@progbits
	.align	128
        .global         _ZN10layer_norm13ln_fwd_kernelINS_13Kernel_traitsIf13__nv_bfloat16S2_S2_fjLj2560ELj1ELj4ELj1ELj16ENS_18Kernel_traits_baseILj2560EfS2_S2_S2_fjLj128EEEEELb1ELb1ELb1ELb1EEEvNS_9FwdParamsE
        .type           _ZN10layer_norm13ln_fwd_kernelINS_13Kernel_traitsIf13__nv_bfloat16S2_S2_fjLj2560ELj1ELj4ELj1ELj16ENS_18Kernel_traits_baseILj2560EfS2_S2_S2_fjLj128EEEEELb1ELb1ELb1ELb1EEEvNS_9FwdParamsE,@function
        .size           _ZN10layer_norm13ln_fwd_kernelINS_13Kernel_traitsIf13__nv_bfloat16S2_S2_fjLj2560ELj1ELj4ELj1ELj16ENS_18Kernel_traits_baseILj2560EfS2_S2_S2_fjLj128EEEEELb1ELb1ELb1ELb1EEEvNS_9FwdParamsE,(.L_x_88463 - _ZN10layer_norm13ln_fwd_kernelINS_13Kernel_traitsIf13__nv_bfloat16S2_S2_fjLj2560ELj1ELj4ELj1ELj16ENS_18Kernel_traits_baseILj2560EfS2_S2_S2_fjLj128EEEEELb1ELb1ELb1ELb1EEEvNS_9FwdParamsE)
        .other          _ZN10layer_norm13ln_fwd_kernelINS_13Kernel_traitsIf13__nv_bfloat16S2_S2_fjLj2560ELj1ELj4ELj1ELj16ENS_18Kernel_traits_baseILj2560EfS2_S2_S2_fjLj128EEEEELb1ELb1ELb1ELb1EEEvNS_9FwdParamsE,@"STO_CUDA_ENTRY STV_DEFAULT"
_ZN10layer_norm13ln_fwd_kernelINS_13Kernel_traitsIf13__nv_bfloat16S2_S2_fjLj2560ELj1ELj4ELj1ELj16ENS_18Kernel_traits_baseILj2560EfS2_S2_S2_fjLj128EEEEELb1ELb1ELb1ELb1EEEvNS_9FwdParamsE:
.text._ZN10layer_norm13ln_fwd_kernelINS_13Kernel_traitsIf13__nv_bfloat16S2_S2_fjLj2560ELj1ELj4ELj1ELj16ENS_18Kernel_traits_baseILj2560EfS2_S2_S2_fjLj128EEEEELb1ELb1ELb1ELb1EEEvNS_9FwdParamsE:
[----:B------:R-:W0:Y:S01]  /*0000*/  LDC R1, c[0x0][0x37c] ;  /* 0x0000df00ff017b82 */ /* 0x000e220000000800 */
[----:B------:R-:W1:Y:S07]  /*0010*/  LDCU.U8 UR8, c[0x0][0x464] ;  /* 0x00008c80ff0877ac */ /* 0x000e6e0008000000 */
[----:B------:R-:W2:Y:S01]  /*0020*/  LDC R4, c[0x0][0x458] ;  /* 0x00011600ff047b82 */ /* 0x000ea20000000800 */
[----:B0-----:R-:W-:Y:S01]  /*0030*/  VIADD R1, R1, 0xfffffe40 ;  /* 0xfffffe4001017836 */ /* 0x001fe20000000000 */
[----:B------:R-:W0:Y:S01]  /*0040*/  LDCU.64 UR4, c[0x0][0x450] ;  /* 0x00008a00ff0477ac */ /* 0x000e220008000a00 */
[----:B------:R-:W3:Y:S05]  /*0050*/  LDCU.64 UR6, c[0x0][0x358] ;  /* 0x00006b00ff0677ac */ /* 0x000eea0008000a00 */
[----:B------:R-:W2:Y:S01]  /*0060*/  LDC R5, c[0x0][0x45c] ;  /* 0x00011700ff057b82 */ /* 0x000ea20000000800 */
[----:B-1----:R-:W-:Y:S01]  /*0070*/  ISETP.NE.AND P0, PT, RZ, UR8, PT ;  /* 0x00000008ff007c0c */ /* 0x002fe2000bf05270 */
[----:B------:R-:W1:Y:S01]  /*0080*/  LDCU.64 UR8, c[0x0][0x438] ;  /* 0x00008700ff0877ac */ /* 0x000e620008000a00 */
[----:B0-----:R-:W-:Y:S01]  /*0090*/  IMAD.U32 R6, RZ, RZ, UR4 ;  /* 0x00000004ff067e24 */ /* 0x001fe2000f8e00ff */
[----:B------:R-:W-:-:S10]  /*00a0*/  MOV R7, UR5 ;  /* 0x0000000500077c02 */ /* 0x000fd40008000f00 */
[----:B---3--:R-:W3:Y:S01]  /*00b0*/  @P0 LDG.E.64 R6, desc[UR6][R6.64] ;  /* 0x0000000606060981 */ /* 0x008ee2000c1e1b00 */
[----:B------:R-:W0:Y:S03]  /*00c0*/  @P0 LDC R3, c[0x0][0x460] ;  /* 0x00011800ff030b82 */ /* 0x000e260000000800 */
[----:B--2---:R-:W0:Y:S01]  /*00d0*/  @P0 LDG.E.64 R8, desc[UR6][R4.64] ;  /* 0x0000000604080981 */ /* 0x004e22000c1e1b00 */
[----:B------:R-:W2:Y:S01]  /*00e0*/  S2R R2, SR_TID.X ;  /* 0x0000000000027919 */ /* 0x000ea20000002100 */
[----:B-1----:R-:W-:-:S04]  /*00f0*/  UISETP.NE.U32.AND UP0, UPT, UR8, URZ, UPT ;  /* 0x000000ff0800728c */ /* 0x002fc8000bf05070 */
[----:B------:R-:W-:Y:S01]  /*0100*/  UISETP.NE.AND.EX UP0, UPT, UR9, URZ, UPT, UP0 ;  /* 0x000000ff0900728c */ /* 0x000fe2000bf05300 */
[----:B--2---:R-:W-:Y:S02]  /*0110*/  LOP3.LUT R11, R2, 0x1f, RZ, 0xc0, !PT ;  /* 0x0000001f020b7812 */ /* 0x004fe400078ec0ff */
[----:B---3--:R-:W-:Y:S02]  /*0120*/  @P0 R2UR UR4, R6 ;  /* 0x00000000060402ca */ /* 0x008fe400000e0000 */
[----:B------:R-:W-:Y:S02]  /*0130*/  @P0 R2UR UR5, R7 ;  /* 0x00000000070502ca */ /* 0x000fe400000e0000 */
[----:B0-----:R-:W-:-:S05]  /*0140*/  @P0 IADD3 R4, P1, PT, R8, R3, RZ ;  /* 0x0000000308040210 */ /* 0x001fca0007f3e0ff */
[----:B------:R-:W-:-:S05]  /*0150*/  @P0 IMAD.X R5, RZ, RZ, R9, P1 ;  /* 0x000000ffff050224 */ /* 0x000fca00008e0609 */
[--C-:B------:R-:W-:Y:S02]  /*0160*/  SHF.R.U64 R0, R4, 0x2, R5.reuse ;  /* 0x0000000204007819 */ /* 0x100fe40000001205 */
[----:B------:R-:W-:Y:S01]  /*0170*/  SHF.R.U32.HI R3, RZ, 0x2, R5 ;  /* 0x00000002ff037819 */ /* 0x000fe20000011605 */
[----:B------:R-:W-:Y:S06]  /*0180*/  BRA.U !UP0, `(.L_x_25218) ;  /* 0x0000000508fc7547 */ /* 0x000fec000b800000 */
[----:B------:R-:W0:Y:S01]  /*0190*/  LDCU.64 UR10, c[0x0][0x3d0] ;  /* 0x00007a00ff0a77ac */ /* 0x000e220008000a00 */
[----:B------:R-:W-:Y:S01]  /*01a0*/  IMAD.SHL.U32 R5, R2, 0x20, RZ ;  /* 0x0000002002057824 */ /* 0x000fe200078e00ff */
[----:B------:R-:W1:Y:S04]  /*01b0*/  LDCU.64 UR12, c[0x0][0x3e8] ;  /* 0x00007d00ff0c77ac */ /* 0x000e680008000a00 */
[----:B------:R-:W-:-:S04]  /*01c0*/  LOP3.LUT R5, R5, 0x3e0, RZ, 0xc0, !PT ;  /* 0x000003e005057812 */ /* 0x000fc800078ec0ff */
[----:B------:R-:W-:-:S05]  /*01d0*/  IADD3 R8, P1, PT, R5, UR8, RZ ;  /* 0x0000000805087c10 */ /* 0x000fca000ff3e0ff */
[----:B------:R-:W-:Y:S01]  /*01e0*/  IMAD.X R9, RZ, RZ, UR9, P1 ;  /* 0x00000009ff097e24 */ /* 0x000fe200088e06ff */
[----:B0-----:R-:W-:-:S04]  /*01f0*/  IADD3 R6, P0, PT, R5, UR10, RZ ;  /* 0x0000000a05067c10 */ /* 0x001fc8000ff1e0ff */
[----:B------:R0:W5:Y:S01]  /*0200*/  LDG.E.128 R200, desc[UR6][R8.64] ;  /* 0x0000000608c87981 */ /* 0x000162000c1e1d00 */
[----:B------:R-:W-:Y:S02]  /*0210*/  IADD3.X R7, PT, PT, RZ, UR11, RZ, P0, !PT ;  /* 0x0000000bff077c10 */ /* 0x000fe400087fe4ff */
[----:B-1----:R-:W-:Y:S01]  /*0220*/  IADD3 R10, P2, PT, R5, UR12, RZ ;  /* 0x0000000c050a7c10 */ /* 0x002fe2000ff5e0ff */
[----:B------:R0:W5:Y:S04]  /*0230*/  LDG.E.128 R204, desc[UR6][R8.64+0x10] ;  /* 0x0000100608cc7981 */ /* 0x000168000c1e1d00 */
[----:B------:R-:W2:Y:S01]  /*0240*/  LDG.E.128 R88, desc[UR6][R6.64] ;  /* 0x0000000606587981 */ /* 0x000ea2000c1e1d00 */
[----:B------:R-:W-:-:S03]  /*0250*/  IMAD.X R11, RZ, RZ, UR13, P2 ;  /* 0x0000000dff0b7e24 */ /* 0x000fc600090e06ff */
        /* <DEDUP_REMOVED lines=100> */
[----:B----4-:R1:W-:Y:S04]  /*08a0*/  STL.64 [R1], R40 ;  /* 0x0000002801007387 */ /* 0x0103e80000100a00 */
        /* <DEDUP_REMOVED lines=11> */
[----:B------:R1:W-:Y:S01]  /*0960*/  STL.64 [R1+0x48], R26 ;  /* 0x0000481a01007387 */ /* 0x0003e20000100a00 */
[----:B------:R-:W-:Y:S05]  /*0970*/  BRA `(.L_x_25219) ;  /* 0x0000000800307947 */ /* 0x000fea0003800000 */
.L_x_25218:
        /* <DEDUP_REMOVED lines=140> */
.L_x_25219:
        /* <DEDUP_REMOVED lines=11> */
[----:B------:R-:W-:Y:S01]  /*12f0*/  UIADD3 UR10, UPT, UPT, UR5, -0x695add53, URZ ;  /* 0x96a522ad050a7890 */ /* 0x000fe2000fffe0ff */
[----:B------:R-:W-:Y:S01]  /*1300*/  IMAD R9, R0, -0x2daee0ad, RZ ;  /* 0xd2511f5300097824 */ /* 0x000fe200078e02ff */
[----:B------:R-:W-:Y:S01]  /*1310*/  LOP3.LUT R5, R5, UR5, RZ, 0x3c, !PT ;  /* 0x0000000505057c12 */ /* 0x000fe2000f8e3cff */
[----:B------:R-:W-:Y:S01]  /*1320*/  UIADD3 UR15, UPT, UPT, UR4, -0x700cb87f, URZ ;  /* 0x8ff34781040f7890 */ /* 0x000fe2000fffe0ff */
[----:B------:R-:W-:Y:S01]  /*1330*/  HFMA2 R4, -RZ, RZ, 0, 0 ;  /* 0x00000000ff047431 */ /* 0x000fe200000001ff */
[----:B------:R-:W2:Y:S02]  /*1340*/  LDCU UR12, c[0x0][0x404] ;  /* 0x00008080ff0c77ac */ /* 0x000ea40008000800 */
[----:B-1----:R-:W-:Y:S01]  /*1350*/  IMAD R10, R5, -0x326172a9, RZ ;  /* 0xcd9e8d57050a7824 */ /* 0x002fe200078e02ff */
[----:B------:R-:W1:Y:S01]  /*1360*/  LDCU.U8 UR13, c[0x0][0x410] ;  /* 0x00008200ff0d77ac */ /* 0x000e620008000000 */
[----:B------:R-:W3:Y:S01]  /*1370*/  LDCU UR14, c[0x0][0x448] ;  /* 0x00008900ff0e77ac */ /* 0x000ee20008000800 */
[----:B0-----:R-:W-:Y:S01]  /*1380*/  IMAD R2, R7, UR9, R2 ;  /* 0x0000000907027c24 */ /* 0x001fe2000f8e0202 */
[----:B------:R-:W-:Y:S01]  /*1390*/  UIADD3 UR9, UPT, UPT, UR5, -0x24c28bd8, URZ ;  /* 0xdb3d742805097890 */ /* 0x000fe2000fffe0ff */
[----:B------:R-:W-:-:S04]  /*13a0*/  IMAD.HI.U32 R7, R5, -0x326172a9, RZ ;  /* 0xcd9e8d5705077827 */ /* 0x000fc800078e00ff */
[----:B------:R-:W-:-:S04]  /*13b0*/  IMAD.HI.U32 R6, R2, -0x326172a9, RZ ;  /* 0xcd9e8d5702067827 */ /* 0x000fc800078e00ff */
[----:B------:R-:W-:Y:S01]  /*13c0*/  IMAD R8, R2, -0x326172a9, RZ ;  /* 0xcd9e8d5702087824 */ /* 0x000fe200078e02ff */
[----:B------:R-:W-:-:S04]  /*13d0*/  LOP3.LUT R6, R3, UR4, R6, 0x96, !PT ;  /* 0x0000000403067c12 */ /* 0x000fc8000f8e9606 */
[----:B------:R-:W-:Y:S01]  /*13e0*/  LOP3.LUT R7, R8, UR8, R7, 0x96, !PT ;  /* 0x0000000808077c12 */ /* 0x000fe2000f8e9607 */
[----:B------:R-:W-:Y:S01]  /*13f0*/  UIADD3 UR8, UPT, UPT, UR5, -0x4498517b, URZ ;  /* 0xbb67ae8505087890 */ /* 0x000fe2000fffe0ff */
        /* <DEDUP_REMOVED lines=45> */
[----:B------:R-:W-:-:S04]  /*16d0*/  IMAD.HI.U32 R8, R7, -0x326172a9, RZ ;  /* 0xcd9e8d5707087827 */ /* 0x000fc800078e00ff */
[----:B------:R-:W-:Y:S01]  /*16e0*/  IMAD R7, R7, -0x326172a9, RZ ;  /* 0xcd9e8d5707077824 */ /* 0x000fe200078e02ff */
[----:B------:R-:W-:Y:S01]  /*16f0*/  LOP3.LUT R8, R9, UR8, R8, 0x96, !PT ;  /* 0x0000000809087c12 */ /* 0x000fe2000f8e9608 */
[----:B------:R-:W-:-:S04]  /*1700*/  UIADD3 UR8, UPT, UPT, UR5, 0x1fd5c5a3, URZ ;  /* 0x1fd5c5a305087890 */ /* 0x000fc8000fffe0ff */
[----:B------:R-:W-:Y:S02]  /*1710*/  IMAD.HI.U32 R174, R8, -0x2daee0ad, RZ ;  /* 0xd2511f5308ae7827 */ /* 0x000fe400078e00ff */
[----:B------:R-:W-:Y:S01]  /*1720*/  LOP3.LUT R5, R10, UR8, R5, 0x96, !PT ;  /* 0x000000080a057c12 */ /* 0x000fe2000f8e9605 */
[----:B------:R-:W-:Y:S01]  /*1730*/  UIADD3 UR8, UPT, UPT, UR4, -0xe443238, URZ ;  /* 0xf1bbcdc804087890 */ /* 0x000fe2000fffe0ff */
[----:B------:R-:W-:-:S03]  /*1740*/  IMAD R8, R8, -0x2daee0ad, RZ ;  /* 0xd2511f5308087824 */ /* 0x000fc600078e02ff */
[----:B------:R-:W-:-:S04]  /*1750*/  IMAD.HI.U32 R158, R5, -0x326172a9, RZ ;  /* 0xcd9e8d57059e7827 */ /* 0x000fc800078e00ff */
[----:B------:R-:W-:Y:S01]  /*1760*/  IMAD R5, R5, -0x326172a9, RZ ;  /* 0xcd9e8d5705057824 */ /* 0x000fe200078e02ff */
[----:B------:R-:W-:Y:S01]  /*1770*/  LOP3.LUT R158, R7, UR8, R158, 0x96, !PT ;  /* 0x00000008079e7c12 */ /* 0x000fe2000f8e969e */
[----:B------:R-:W-:-:S04]  /*1780*/  IMAD R7, R6, -0x2daee0ad, RZ ;  /* 0xd2511f5306077824 */ /* 0x000fc800078e02ff */
[C---:B------:R-:W-:Y:S01]  /*1790*/  IMAD.HI.U32 R163, R158.reuse, -0x2daee0ad, RZ ;  /* 0xd2511f539ea37827 */ /* 0x040fe200078e00ff */
[----:B------:R-:W-:Y:S01]  /*17a0*/  LOP3.LUT R174, R7, UR9, R174, 0x96, !PT ;  /* 0x0000000907ae7c12 */ /* 0x000fe2000f8e96ae */
[----:B------:R-:W0:Y:S02]  /*17b0*/  LDCU.64 UR8, c[0x0][0x408] ;  /* 0x00008100ff0877ac */ /* 0x000e240008000a00 */
[----:B------:R-:W-:Y:S01]  /*17c0*/  IMAD R158, R158, -0x2daee0ad, RZ ;  /* 0xd2511f539e9e7824 */ /* 0x000fe200078e02ff */
[----:B------:R-:W-:Y:S01]  /*17d0*/  LOP3.LUT R163, R8, UR10, R163, 0x96, !PT ;  /* 0x0000000a08a37c12 */ /* 0x000fe2000f8e96a3 */
[C---:B------:R-:W-:Y:S01]  /*17e0*/  IMAD.HI.U32 R172, R174.reuse, -0x326172a9, RZ ;  /* 0xcd9e8d57aeac7827 */ /* 0x040fe200078e00ff */
[----:B------:R-:W4:Y:S03]  /*17f0*/  LDCU.64 UR10, c[0x0][0x3a0] ;  /* 0x00007400ff0a77ac */ /* 0x000f260008000a00 */
[----:B------:R-:W-:Y:S01]  /*1800*/  IMAD R174, R174, -0x326172a9, RZ ;  /* 0xcd9e8d57aeae7824 */ /* 0x000fe200078e02ff */
[----:B-123--:R-:W-:-:S07]  /*1810*/  LOP3.LUT R172, R5, UR15, R172, 0x96, !PT ;  /* 0x0000000f05ac7c12 */ /* 0x00efce000f8e96ac */
.L_x_26383:
[----:B------:R-:W1:Y:S08]  /*1820*/  LDC.64 R12, c[0x0][0x3f0] ;  /* 0x0000fc00ff0c7b82 */ /* 0x000e700000000a00 */
[----:B------:R-:W2:Y:S01]  /*1830*/  LDC R15, c[0x0][0x388] ;  /* 0x0000e200ff0f7b82 */ /* 0x000ea20000000800 */
[----:B-1----:R-:W-:-:S05]  /*1840*/  IMAD.WIDE R12, R196, 0x4, R12 ;  /* 0x00000004c40c7825 */ /* 0x002fca00078e020c */
[----:B------:R-:W3:Y:S01]  /*1850*/  LDG.E R154, desc[UR6][R12.64] ;  /* 0x000000060c9a7981 */ /* 0x000ee2000c1e1900 */
[----:B------:R-:W-:Y:S01]  /*1860*/  IMAD.MOV.U32 R156, RZ, RZ, RZ ;  /* 0x000000ffff9c7224 */ /* 0x000fe200078e00ff */
[----:B------:R-:W1:Y:S02]  /*1870*/  S2R R16, SR_TID.X ;  /* 0x0000000000107919 */ /* 0x000e640000002100 */
[----:B-1----:R-:W-:Y:S02]  /*1880*/  LOP3.LUT R252, R16, 0x1f, RZ, 0xc0, !PT ;  /* 0x0000001f10fc7812 */ /* 0x002fe400078ec0ff */
[----:B----4-:R-:W-:-:S04]  /*1890*/  ISETP.NE.U32.AND P0, PT, RZ, UR10, PT ;  /* 0x0000000aff007c0c */ /* 0x010fc8000bf05070 */
[----:B------:R-:W-:Y:S02]  /*18a0*/  ISETP.NE.AND.EX P0, PT, RZ, UR11, PT, P0 ;  /* 0x0000000bff007c0c */ /* 0x000fe4000bf05300 */
[----:B---3--:R-:W-:-:S13]  /*18b0*/  ISETP.GE.AND P1, PT, R154, 0x1, PT ;  /* 0x000000019a00780c */ /* 0x008fda0003f26270 */
[----:B------:R-:W1:Y:S01]  /*18c0*/  @P1 LDC.64 R12, c[0x0][0x390] ;  /* 0x0000e400ff0c1b82 */ /* 0x000e620000000a00 */
[----:B------:R-:W-:-:S04]  /*18d0*/  @P1 VIADD R11, R154, 0xffffffff ;  /* 0xffffffff9a0b1836 */ /* 0x000fc80000000000 */
[----:B--2---:R-:W-:-:S05]  /*18e0*/  @P1 IMAD R11, R11, R15, RZ ;  /* 0x0000000f0b0b1224 */ /* 0x004fca00078e02ff */
[----:B------:R-:W-:-:S04]  /*18f0*/  @P1 SHF.R.S32.HI R14, RZ, 0x1f, R11 ;  /* 0x0000001fff0e1819 */ /* 0x000fc8000001140b */
[----:B------:R-:W-:-:S04]  /*1900*/  @P1 LEA.HI R11, R14, R11, RZ, 0x3 ;  /* 0x0000000b0e0b1211 */ /* 0x000fc800078f18ff */
[----:B------:R-:W-:-:S05]  /*1910*/  @P1 LEA.HI.SX32 R156, R11, R252, 0x1d ;  /* 0x000000fc0b9c1211 */ /* 0x000fca00078feaff */
[----:B-1----:R-:W-:-:S05]  /*1920*/  @P1 IMAD.WIDE.U32 R12, R156, 0x10, R12 ;  /* 0x000000109c0c1825 */ /* 0x002fca00078e000c */
[----:B-----5:R1:W5:Y:S02]  /*1930*/  @P1 LDG.E.128 R52, desc[UR6][R12.64] ;  /* 0x000000060c341981 */ /* 0x020364000c1e1d00 */
[----:B-1----:R-:W1:Y:S01]  /*1940*/  LDC.64 R12, c[0x0][0x3f8] ;  /* 0x0000fe00ff0c7b82 */ /* 0x002e620000000a00 */
[C---:B------:R-:W-:Y:S02]  /*1950*/  IMAD R11, R196.reuse, R15, RZ ;  /* 0x0000000fc40b7224 */ /* 0x040fe400078e02ff */
[----:B-1----:R-:W-:-:S05]  /*1960*/  IMAD.WIDE R12, R196, 0x4, R12 ;  /* 0x00000004c40c7825 */ /* 0x002fca00078e020c */
[----:B------:R1:W5:Y:S02]  /*1970*/  LDG.E R215, desc[UR6][R12.64] ;  /* 0x000000060cd77981 */ /* 0x000364000c1e1900 */
[----:B-1----:R-:W-:-:S04]  /*1980*/  SHF.R.S32.HI R12, RZ, 0x1f, R11 ;  /* 0x0000001fff0c7819 */ /* 0x002fc8000001140b */
[----:B------:R-:W-:-:S04]  /*1990*/  LEA.HI R11, R12, R11, RZ, 0x3 ;  /* 0x0000000b0c0b7211 */ /* 0x000fc800078f18ff */
[----:B------:R-:W-:Y:S01]  /*19a0*/  LEA.HI.SX32 R155, R11, R252, 0x1d ;  /* 0x000000fc0b9b7211 */ /* 0x000fe200078feaff */
[----:B------:R-:W-:Y:S06]  /*19b0*/  @!P0 BRA `(.L_x_25220) ;  /* 0x00000038001c8947 */ /* 0x000fec0003800000 */
[----:B------:R-:W1:Y:S02]  /*19c0*/  LDC.64 R12, c[0x0][0x3a0] ;  /* 0x0000e800ff0c7b82 */ /* 0x000e640000000a00 */
[----:B-1----:R-:W-:-:S05]  /*19d0*/  IMAD.WIDE.U32 R12, R155, 0x10, R12 ;  /* 0x000000109b0c7825 */ /* 0x002fca00078e000c */
[----:B------:R1:W2:Y:S01]  /*19e0*/  LDG.E.128 R48, desc[UR6][R12.64] ;  /* 0x000000060c307981 */ /* 0x0002a2000c1e1d00 */
[----:B------:R-:W-:Y:S01]  /*19f0*/  ISETP.GT.AND P2, PT, R154, RZ, PT ;  /* 0x000000ff9a00720c */ /* 0x000fe20003f44270 */
[----:B------:R-:W-:-:S12]  /*1a00*/  BSSY.RECONVERGENT B0, `(.L_x_25221) ;  /* 0x000006c000007945 */ /* 0x000fd80003800200 */
[----:B-1----:R-:W-:Y:S01]  /*1a10*/  @!P2 MOV R13, R158 ;  /* 0x0000009e000da202 */ /* 0x002fe20000000f00 */
        /* <DEDUP_REMOVED lines=19> */
.L_x_25225:
        /* <DEDUP_REMOVED lines=12> */
.L_x_25227:
[----:B0-----:R-:W-:Y:S05]  /*1c10*/  BSYNC.RECONVERGENT B2 ;  /* 0x0000000000027941 */ /* 0x001fea0003800200 */
.L_x_25226:
        /* <DEDUP_REMOVED lines=62> */
.L_x_25224:
[----:B0-----:R-:W-:Y:S05]  /*2000*/  BSYNC.RECONVERGENT B1 ;  /* 0x0000000000017941 */ /* 0x001fea0003800200 */
.L_x_25223:
        /* <DEDUP_REMOVED lines=10> */
[----:B------:R-:W-:-:S07]  /*20b0*/  SEL R5, RZ, 0x1, P3 ;  /* 0x00000001ff057807 */ /* 0x000fce0001800000 */
.L_x_25222:
[----:B0-----:R-:W-:Y:S05]  /*20c0*/  BSYNC.RECONVERGENT B0 ;  /* 0x0000000000007941 */ /* 0x001fea0003800200 */
.L_x_25221:
        /* <DEDUP_REMOVED lines=23> */
.L_x_25232:
        /* <DEDUP_REMOVED lines=12> */
.L_x_25234:
[----:B------:R-:W-:Y:S05]  /*2300*/  BSYNC.RECONVERGENT B2 ;  /* 0x0000000000027941 */ /* 0x000fea0003800200 */
.L_x_25233:
        /* <DEDUP_REMOVED lines=60> */
[----:B------:R-:W-:Y:S01]  /*26d0*/  LOP3.LUT R172, R16, UR15, R15, 0x96, !PT ;  /* 0x0000000f10ac7c12 */ /* 0x000fe2000f8e960f */
[----:B------:R-:W-:-:S07]  /*26e0*/  IMAD.MOV.U32 R6, RZ, RZ, R13 ;  /* 0x000000ffff067224 */ /* 0x000fce00078e000d */
.L_x_25231:
[----:B------:R-:W-:Y:S05]  /*26f0*/  BSYNC.RECONVERGENT B1 ;  /* 0x0000000000017941 */ /* 0x000fea0003800200 */
.L_x_25230:
        /* <DEDUP_REMOVED lines=13> */
.L_x_25229:
[----:B------:R-:W-:Y:S05]  /*27d0*/  BSYNC.RECONVERGENT B0 ;  /* 0x0000000000007941 */ /* 0x000fea0003800200 */
.L_x_25228:
        /* <DEDUP_REMOVED lines=22> */
.L_x_25239:
        /* <DEDUP_REMOVED lines=12> */
.L_x_25241:
[----:B------:R-:W-:Y:S05]  /*2a00*/  BSYNC.RECONVERGENT B2 ;  /* 0x0000000000027941 */ /* 0x000fea0003800200 */
.L_x_25240:
        /* <DEDUP_REMOVED lines=62> */
.L_x_25238:
[----:B------:R-:W-:Y:S05]  /*2df0*/  BSYNC.RECONVERGENT B1 ;  /* 0x0000000000017941 */ /* 0x000fea0003800200 */
.L_x_25237:
        /* <DEDUP_REMOVED lines=10> */
[----:B------:R-:W-:-:S07]  /*2ea0*/  SEL R7, RZ, 0x1, P3 ;  /* 0x00000001ff077807 */ /* 0x000fce0001800000 */
.L_x_25236:
[----:B------:R-:W-:Y:S05]  /*2eb0*/  BSYNC.RECONVERGENT B0 ;  /* 0x0000000000007941 */ /* 0x000fea0003800200 */
.L_x_25235:
        /* <DEDUP_REMOVED lines=23> */
.L_x_25246:
        /* <DEDUP_REMOVED lines=12> */
.L_x_25248:
[----:B------:R-:W-:Y:S05]  /*30f0*/  BSYNC.RECONVERGENT B2 ;  /* 0x0000000000027941 */ /* 0x000fea0003800200 */
.L_x_25247:
        /* <DEDUP_REMOVED lines=62> */
.L_x_25245:
[----:B------:R-:W-:Y:S05]  /*34e0*/  BSYNC.RECONVERGENT B1 ;  /* 0x0000000000017941 */ /* 0x000fea0003800200 */
.L_x_25244:
        /* <DEDUP_REMOVED lines=13> */
.L_x_25243:
[----:B------:R-:W-:Y:S05]  /*35c0*/  BSYNC.RECONVERGENT B0 ;  /* 0x0000000000007941 */ /* 0x000fea0003800200 */
.L_x_25242:
        /* <DEDUP_REMOVED lines=22> */
.L_x_25253:
        /* <DEDUP_REMOVED lines=12> */
.L_x_25255:
[----:B------:R-:W-:Y:S05]  /*37f0*/  BSYNC.RECONVERGENT B2 ;  /* 0x0000000000027941 */ /* 0x000fea0003800200 */
.L_x_25254:
        /* <DEDUP_REMOVED lines=62> */
.L_x_25252:
[----:B------:R-:W-:Y:S05]  /*3be0*/  BSYNC.RECONVERGENT B1 ;  /* 0x0000000000017941 */ /* 0x000fea0003800200 */
.L_x_25251:
        /* <DEDUP_REMOVED lines=10> */
[----:B------:R-:W-:-:S07]  /*3c90*/  SEL R9, RZ, 0x1, P3 ;  /* 0x00000001ff097807 */ /* 0x000fce0001800000 */
.L_x_25250:
[----:B------:R-:W-:Y:S05]  /*3ca0*/  BSYNC.RECONVERGENT B0 ;  /* 0x0000000000007941 */ /* 0x000fea0003800200 */
.L_x_25249:
        /* <DEDUP_REMOVED lines=23> */
.L_x_25260:
        /* <DEDUP_REMOVED lines=12> */
.L_x_25262:
[----:B------:R-:W-:Y:S05]  /*3ee0*/  BSYNC.RECONVERGENT B2 ;  /* 0x0000000000027941 */ /* 0x000fea0003800200 */
.L_x_25261:
        /* <DEDUP_REMOVED lines=59> */
[----:B------:R-:W-:Y:S01]  /*42a0*/  LOP3.LUT R172, R10, UR15, R19, 0x96, !PT ;  /* 0x0000000f0aac7c12 */ /* 0x000fe2000f8e9613 */
[----:B------:R-:W-:Y:S01]  /*42b0*/  IMAD.MOV.U32 R10, RZ, RZ, R16 ;  /* 0x000000ffff0a7224 */ /* 0x000fe200078e0010 */
[----:B------:R-:W-:-:S07]  /*42c0*/  MOV R174, R18 ;  /* 0x0000001200ae7202 */ /* 0x000fce0000000f00 */
.L_x_25259:
[----:B------:R-:W-:Y:S05]  /*42d0*/  BSYNC.RECONVERGENT B1 ;  /* 0x0000000000017941 */ /* 0x000fea0003800200 */
.L_x_25258:
        /* <DEDUP_REMOVED lines=13> */
.L_x_25257:
[----:B------:R-:W-:Y:S05]  /*43b0*/  BSYNC.RECONVERGENT B0 ;  /* 0x0000000000007941 */ /* 0x000fea0003800200 */
.L_x_25256:
        /* <DEDUP_REMOVED lines=22> */
.L_x_25267:
        /* <DEDUP_REMOVED lines=12> */
.L_x_25269:
[----:B------:R-:W-:Y:S05]  /*45e0*/  BSYNC.RECONVERGENT B2 ;  /* 0x0000000000027941 */ /* 0x000fea0003800200 */
.L_x_25268:
        /* <DEDUP_REMOVED lines=62> */
.L_x_25266:
[----:B------:R-:W-:Y:S05]  /*49d0*/  BSYNC.RECONVERGENT B1 ;  /* 0x0000000000017941 */ /* 0x000fea0003800200 */
.L_x_25265:
        /* <DEDUP_REMOVED lines=12> */
.L_x_25264:
[----:B------:R-:W-:Y:S05]  /*4aa0*/  BSYNC.RECONVERGENT B0 ;  /* 0x0000000000007941 */ /* 0x000fea0003800200 */
.L_x_25263:
        /* <DEDUP_REMOVED lines=23> */
.L_x_25274:
        /* <DEDUP_REMOVED lines=12> */
.L_x_25276:
[----:B------:R-:W-:Y:S05]  /*4ce0*/  BSYNC.RECONVERGENT B2 ;  /* 0x0000000000027941 */ /* 0x000fea0003800200 */
.L_x_25275:
        /* <DEDUP_REMOVED lines=62> */
.L_x_25273:
[----:B------:R-:W-:Y:S05]  /*50d0*/  BSYNC.RECONVERGENT B1 ;  /* 0x0000000000017941 */ /* 0x000fea0003800200 */
.L_x_25272:
        /* <DEDUP_REMOVED lines=12> */
[----:B------:R-:W-:-:S04]  /*51a0*/  SEL R19, RZ, 0x1, P2 ;  /* 0x00000001ff137807 */ /* 0x000fc80001000000 */
[----:B------:R-:W-:-:S07]  /*51b0*/  PRMT R162, R19, 0x7610, R162 ;  /* 0x0000761013a27816 */ /* 0x000fce00000000a2 */
.L_x_25271:
[----:B------:R-:W-:Y:S05]  /*51c0*/  BSYNC.RECONVERGENT B0 ;  /* 0x0000000000007941 */ /* 0x000fea0003800200 */
.L_x_25270:
[----:B------:R-:W-:Y:S02]  /*51d0*/  F2FP.BF16.F32.PACK_AB R19, RZ, R135 ;  /* 0x00000087ff13723e */ /* 0x000fe400000010ff */
[----:B------:R-:W-:Y:S02]  /*51e0*/  PRMT R12, R12, 0x5410, R15 ;  /* 0x000054100c0c7816 */ /* 0x000fe4000000000f */
[----:B------:R-:W-:Y:S02]  /*51f0*/  PRMT R14, R14, 0x5410, R18 ;  /* 0x000054100e0e7816 */ /* 0x000fe40000000012 */
[----:B------:R-:W-:Y:S02]  /*5200*/  PRMT R13, R13, 0x5410, R17 ;  /* 0x000054100d0d7816 */ /* 0x000fe40000000011 */
[----:B------:R-:W-:Y:S01]  /*5210*/  PRMT R15, R11, 0x5410, R19 ;  /* 0x000054100b0f7816 */ /* 0x000fe20000000013 */
[----:B------:R-:W-:Y:S06]  /*5220*/  BRA `(.L_x_25277) ;  /* 0x0000003400587947 */ /* 0x000fec0003800000 */
.L_x_25220:
        /* <DEDUP_REMOVED lines=21> */
.L_x_25282:
        /* <DEDUP_REMOVED lines=12> */
.L_x_25284:
[----:B0-----:R-:W-:Y:S05]  /*5440*/  BSYNC.RECONVERGENT B2 ;  /* 0x0000000000027941 */ /* 0x001fea0003800200 */
.L_x_25283:
        /* <DEDUP_REMOVED lines=54> */
[----:B------:R-:W-:Y:S01]  /*57b0*/  IMAD.MOV.U32 R11, RZ, RZ, RZ ;  /* 0x000000ffff0b7224 */ /* 0x000fe200078e00ff */
[----:B------:R-:W-:Y:S01]  /*57c0*/  LOP3.LUT R163, R16, UR15, R13, 0x96, !PT ;  /* 0x0000000f10a37c12 */ /* 0x000fe2000f8e960d */
[----:B------:R-:W-:Y:S01]  /*57d0*/  IMAD.MOV.U32 R16, RZ, RZ, R12 ;  /* 0x000000ffff107224 */ /* 0x000fe200078e000c */
[----:B------:R-:W-:Y:S01]  /*57e0*/  UIADD3 UR15, UPT, UPT, UR4, -0x700cb87f, URZ ;  /* 0x8ff34781040f7890 */ /* 0x000fe2000fffe0ff */
[----:B------:R-:W-:-:S04]  /*57f0*/  IMAD.WIDE.U32 R12, R5, -0x326172a9, RZ ;  /* 0xcd9e8d57050c7825 */ /* 0x000fc800078e00ff */
[----:B------:R-:W-:Y:S01]  /*5800*/  IMAD.MOV.U32 R5, RZ, RZ, R158 ;  /* 0x000000ffff057224 */ /* 0x000fe200078e009e */
[----:B------:R-:W-:Y:S02]  /*5810*/  LOP3.LUT R172, R14, UR15, R13, 0x96, !PT ;  /* 0x0000000f0eac7c12 */ /* 0x000fe4000f8e960d */
[----:B------:R-:W-:-:S07]  /*5820*/  MOV R174, R12 ;  /* 0x0000000c00ae7202 */ /* 0x000fce0000000f00 */
.L_x_25281:
[----:B0-----:R-:W-:Y:S05]  /*5830*/  BSYNC.RECONVERGENT B1 ;  /* 0x0000000000017941 */ /* 0x001fea0003800200 */
.L_x_25280:
        /* <DEDUP_REMOVED lines=8> */
[----:B------:R-:W-:-:S03]  /*58c0*/  SEL R5, RZ, 0x1, P2 ;  /* 0x00000001ff057807 */ /* 0x000fc60001000000 */
[----:B------:R-:W-:-:S07]  /*58d0*/  FMUL.FTZ R128, R12, R192 ;  /* 0x000000c00c807220 */ /* 0x000fce0000410000 */
.L_x_25279:
[----:B0-----:R-:W-:Y:S05]  /*58e0*/  BSYNC.RECONVERGENT B0 ;  /* 0x0000000000007941 */ /* 0x001fea0003800200 */
.L_x_25278:
        /* <DEDUP_REMOVED lines=18> */
.L_x_25289:
        /* <DEDUP_REMOVED lines=12> */
.L_x_25291:
[----:B------:R-:W-:Y:S05]  /*5ad0*/  BSYNC.RECONVERGENT B2 ;  /* 0x0000000000027941 */ /* 0x000fea0003800200 */
.L_x_25290:
        /* <DEDUP_REMOVED lines=62> */
.L_x_25288:
[----:B------:R-:W-:Y:S05]  /*5ec0*/  BSYNC.RECONVERGENT B1 ;  /* 0x0000000000017941 */ /* 0x000fea0003800200 */
.L_x_25287:
        /* <DEDUP_REMOVED lines=11> */
.L_x_25286:
[----:B------:R-:W-:Y:S05]  /*5f80*/  BSYNC.RECONVERGENT B0 ;  /* 0x0000000000007941 */ /* 0x000fea0003800200 */
.L_x_25285:
        /* <DEDUP_REMOVED lines=18> */
.L_x_25296:
        /* <DEDUP_REMOVED lines=12> */
.L_x_25298:
[----:B------:R-:W-:Y:S05]  /*6170*/  BSYNC.RECONVERGENT B2 ;  /* 0x0000000000027941 */ /* 0x000fea0003800200 */
.L_x_25297:
        /* <DEDUP_REMOVED lines=62> */
.L_x_25295:
[----:B------:R-:W-:Y:S05]  /*6560*/  BSYNC.RECONVERGENT B1 ;  /* 0x0000000000017941 */ /* 0x000fea0003800200 */
.L_x_25294:
        /* <DEDUP_REMOVED lines=10> */
.L_x_25293:
[----:B------:R-:W-:Y:S05]  /*6610*/  BSYNC.RECONVERGENT B0 ;  /* 0x0000000000007941 */ /* 0x000fea0003800200 */
.L_x_25292:
        /* <DEDUP_REMOVED lines=18> */
.L_x_25303:
        /* <DEDUP_REMOVED lines=12> */
.L_x_25305:
[----:B------:R-:W-:Y:S05]  /*6800*/  BSYNC.RECONVERGENT B2 ;  /* 0x0000000000027941 */ /* 0x000fea0003800200 */
.L_x_25304:
        /* <DEDUP_REMOVED lines=62> */
.L_x_25302:
[----:B------:R-:W-:Y:S05]  /*6bf0*/  BSYNC.RECONVERGENT B1 ;  /* 0x0000000000017941 */ /* 0x000fea0003800200 */
.L_x_25301:
        /* <DEDUP_REMOVED lines=11> */
.L_x_25300:
[----:B------:R-:W-:Y:S05]  /*6cb0*/  BSYNC.RECONVERGENT B0 ;  /* 0x0000000000007941 */ /* 0x000fea0003800200 */
.L_x_25299:
        /* <DEDUP_REMOVED lines=18> */
.L_x_25310:
        /* <DEDUP_REMOVED lines=12> */
.L_x_25312:
[----:B------:R-:W-:Y:S05]  /*6ea0*/  BSYNC.RECONVERGENT B2 ;  /* 0x0000000000027941 */ /* 0x000fea0003800200 */
.L_x_25311:
        /* <DEDUP_REMOVED lines=62> */
.L_x_25309:
[----:B------:R-:W-:Y:S05]  /*7290*/  BSYNC.RECONVERGENT B1 ;  /* 0x0000000000017941 */ /* 0x000fea0003800200 */
.L_x_25308:
        /* <DEDUP_REMOVED lines=10> */
.L_x_25307:
[----:B------:R-:W-:Y:S05]  /*7340*/  BSYNC.RECONVERGENT B0 ;  /* 0x0000000000007941 */ /* 0x000fea0003800200 */
.L_x_25306:
        /* <DEDUP_REMOVED lines=18> */
.L_x_25317:
        /* <DEDUP_REMOVED lines=12> */
.L_x_25319:
[----:B------:R-:W-:Y:S05]  /*7530*/  BSYNC.RECONVERGENT B2 ;  /* 0x0000000000027941 */ /* 0x000fea0003800200 */
.L_x_25318:
        /* <DEDUP_REMOVED lines=62> */
.L_x_25316:
[----:B------:R-:W-:Y:S05]  /*7920*/  BSYNC.RECONVERGENT B1 ;  /* 0x0000000000017941 */ /* 0x000fea0003800200 */
.L_x_25315:
        /* <DEDUP_REMOVED lines=11> */
.L_x_25314:
[----:B------:R-:W-:Y:S05]  /*79e0*/  BSYNC.RECONVERGENT B0 ;  /* 0x0000000000007941 */ /* 0x000fea0003800200 */
.L_x_25313:
        /* <DEDUP_REMOVED lines=18> */
.L_x_25324:
        /* <DEDUP_REMOVED lines=12> */
.L_x_25326:
[----:B------:R-:W-:Y:S05]  /*7bd0*/  BSYNC.RECONVERGENT B2 ;  /* 0x0000000000027941 */ /* 0x000fea0003800200 */
.L_x_25325:
        /* <DEDUP_REMOVED lines=62> */
.L_x_25323:
[----:B------:R-:W-:Y:S05]  /*7fc0*/  BSYNC.RECONVERGENT B1 ;  /* 0x0000000000017941 */ /* 0x000fea0003800200 */
.L_x_25322:
        /* <DEDUP_REMOVED lines=11> */
.L_x_25321:
[----:B------:R-:W-:Y:S05]  /*8080*/  BSYNC.RECONVERGENT B0 ;  /* 0x0000000000007941 */ /* 0x000fea0003800200 */
.L_x_25320:
        /* <DEDUP_REMOVED lines=18> */
.L_x_25331:
        /* <DEDUP_REMOVED lines=12> */
.L_x_25333:
[----:B------:R-:W-:Y:S05]  /*8270*/  BSYNC.RECONVERGENT B2 ;  /* 0x0000000000027941 */ /* 0x000fea0003800200 */
.L_x_25332:
        /* <DEDUP_REMOVED lines=62> */
.L_x_25330:
[----:B------:R-:W-:Y:S05]  /*8660*/  BSYNC.RECONVERGENT B1 ;  /* 0x0000000000017941 */ /* 0x000fea0003800200 */
.L_x_25329:
[----:B------:R-:W-:Y:S01]  /*8670*/  HFMA2 R21, -RZ, RZ, 0.1171875, 0 ;  /* 0x2f800000ff157431 */ /* 0x000fe200000001ff */
[----:B------:R-:W-:-:S05]  /*8680*/  I2FP.F32.U32 R19, R19 ;  /* 0x0000001300137245 */ /* 0x000fca0000201000 */
[----:B------:R-:W-:-:S05]  /*8690*/  FFMA.FTZ R19, R19, R21, 1.1641532182693481445e-10 ;  /* 0x2f00000013137423 */ /* 0x000fca0000010015 */
[----:B------:R-:W-:Y:S02]  /*86a0*/  FSETP.GTU.FTZ.AND P2, PT, R19, UR12, PT ;  /* 0x0000000c13007c0b */ /* 0x000fe4000bf5c000 */
[----:B-----5:R-:W-:Y:S02]  /*86b0*/  PRMT R19, R55, 0x7632, R19 ;  /* 0x0000763237137816 */ /* 0x020fe40000000013 */
[----:B------:R-:W-:-:S03]  /*86c0*/  SEL R21, RZ, 0x1, P2 ;  /* 0x00000001ff157807 */ /* 0x000fc60001000000 */
[----:B------:R-:W-:Y:S01]  /*86d0*/  IMAD.U32 R19, R19, 0x10000, RZ ;  /* 0x0001000013137824 */ /* 0x000fe200078e00ff */
[----:B------:R-:W-:-:S03]  /*86e0*/  PRMT R162, R21, 0x7610, R162 ;  /* 0x0000761015a27816 */ /* 0x000fc600000000a2 */
[----:B------:R-:W-:-:S04]  /*86f0*/  FMUL.FTZ R19, R19, UR9 ;  /* 0x0000000913137c20 */ /* 0x000fc80008410000 */
[----:B------:R-:W-:-:S05]  /*8700*/  FMUL.FTZ R19, R19, UR8 ;  /* 0x0000000813137c20 */ /* 0x000fca0008410000 */
[----:B------:R-:W-:-:S05]  /*8710*/  FSEL R19, R19, RZ, !P2 ;  /* 0x000000ff13137208 */ /* 0x000fca0005000000 */
[----:B------:R-:W-:-:S07]  /*8720*/  FMUL.FTZ R135, R19, R191 ;  /* 0x000000bf13877220 */ /* 0x000fce0000410000 */
.L_x_25328:
[----:B------:R-:W-:Y:S05]  /*8730*/  BSYNC.RECONVERGENT B0 ;  /* 0x0000000000007941 */ /* 0x000fea0003800200 */
.L_x_25327:
[----:B------:R-:W-:Y:S02]  /*8740*/  F2FP.BF16.F32.PACK_AB R19, RZ, R135 ;  /* 0x00000087ff13723e */ /* 0x000fe400000010ff */
[----:B------:R-:W-:Y:S02]  /*8750*/  PRMT R12, R12, 0x5410, R15 ;  /* 0x000054100c0c7816 */ /* 0x000fe4000000000f */
[----:B------:R-:W-:Y:S02]  /*8760*/  PRMT R14, R14, 0x5410, R18 ;  /* 0x000054100e0e7816 */ /* 0x000fe40000000012 */
[----:B------:R-:W-:Y:S02]  /*8770*/  PRMT R13, R13, 0x5410, R17 ;  /* 0x000054100d0d7816 */ /* 0x000fe40000000011 */
[----:B------:R-:W-:-:S07]  /*8780*/  PRMT R15, R11, 0x5410, R19 ;  /* 0x000054100b0f7816 */ /* 0x000fce0000000013 */
.L_x_25277:
[----:B------:R-:W0:Y:S01]  /*8790*/  LDC.64 R198, c[0x0][0x3a8] ;  /* 0x0000ea00ffc67b82 */ /* 0x000e220000000a00 */
[----:B------:R-:W-:Y:S01]  /*87a0*/  BSSY.RECONVERGENT B0, `(.L_x_25334) ;  /* 0x0000018000007945 */ /* 0x000fe20003800200 */
[----:B0-----:R-:W-:-:S05]  /*87b0*/  IMAD.WIDE.U32 R18, R155, 0x10, R198 ;  /* 0x000000109b127825 */ /* 0x001fca00078e00c6 */
[----:B------:R0:W-:Y:S01]  /*87c0*/  STG.E.128 desc[UR6][R18.64], R12 ;  /* 0x0000000c12007986 */ /* 0x0001e2000c101d06 */
[----:B------:R-:W-:Y:S05]  /*87d0*/  @!P1 BRA `(.L_x_25335) ;  /* 0x0000000000509947 */ /* 0x000fea0003800000 */
[----:B------:R-:W-:Y:S01]  /*87e0*/  IMAD.U32 R11, R37, 0x10000, RZ ;  /* 0x00010000250b7824 */ /* 0x000fe200078e00ff */
[----:B0-----:R-:W-:Y:S02]  /*87f0*/  LOP3.LUT R12, R162, 0xffff, RZ, 0xc0, !PT ;  /* 0x0000ffffa20c7812 */ /* 0x001fe400078ec0ff */
        /* <DEDUP_REMOVED lines=18> */
.L_x_25335:
[----:B------:R-:W-:Y:S05]  /*8920*/  BSYNC.RECONVERGENT B0 ;  /* 0x0000000000007941 */ /* 0x000fea0003800200 */
.L_x_25334:
        /* <DEDUP_REMOVED lines=31> */
.L_x_25341:
        /* <DEDUP_REMOVED lines=12> */
.L_x_25343:
[----:B------:R-:W-:Y:S05]  /*8be0*/  BSYNC.RECONVERGENT B2 ;  /* 0x0000000000027941 */ /* 0x000fea0003800200 */
.L_x_25342:
        /* <DEDUP_REMOVED lines=62> */
.L_x_25340:
[----:B------:R-:W-:Y:S05]  /*8fd0*/  BSYNC.RECONVERGENT B1 ;  /* 0x0000000000017941 */ /* 0x000fea0003800200 */
.L_x_25339:
        /* <DEDUP_REMOVED lines=10> */
[----:B------:R-:W-:-:S07]  /*9080*/  SEL R5, RZ, 0x1, P3 ;  /* 0x00000001ff057807 */ /* 0x000fce0001800000 */
.L_x_25338:
[----:B------:R-:W-:Y:S05]  /*9090*/  BSYNC.RECONVERGENT B0 ;  /* 0x0000000000007941 */ /* 0x000fea0003800200 */
.L_x_25337:
        /* <DEDUP_REMOVED lines=23> */
.L_x_25348:
        /* <DEDUP_REMOVED lines=12> */
.L_x_25350:
[----:B------:R-:W-:Y:S05]  /*92d0*/  BSYNC.RECONVERGENT B2 ;  /* 0x0000000000027941 */ /* 0x000fea0003800200 */
.L_x_25349:
        /* <DEDUP_REMOVED lines=62> */
.L_x_25347:
[----:B------:R-:W-:Y:S05]  /*96c0*/  BSYNC.RECONVERGENT B1 ;  /* 0x0000000000017941 */ /* 0x000fea0003800200 */
.L_x_25346:
        /* <DEDUP_REMOVED lines=13> */
.L_x_25345:
[----:B------:R-:W-:Y:S05]  /*97a0*/  BSYNC.RECONVERGENT B0 ;  /* 0x0000000000007941 */ /* 0x000fea0003800200 */
.L_x_25344:
        /* <DEDUP_REMOVED lines=22> */
.L_x_25355:
        /* <DEDUP_REMOVED lines=12> */
.L_x_25357:
[----:B------:R-:W-:Y:S05]  /*99d0*/  BSYNC.RECONVERGENT B2 ;  /* 0x0000000000027941 */ /* 0x000fea0003800200 */
.L_x_25356:
        /* <DEDUP_REMOVED lines=62> */
.L_x_25354:
[----:B------:R-:W-:Y:S05]  /*9dc0*/  BSYNC.RECONVERGENT B1 ;  /* 0x0000000000017941 */ /* 0x000fea0003800200 */
.L_x_25353:
        /* <DEDUP_REMOVED lines=10> */
[----:B------:R-:W-:-:S07]  /*9e70*/  SEL R7, RZ, 0x1, P3 ;  /* 0x00000001ff077807 */ /* 0x000fce0001800000 */
.L_x_25352:
[----:B------:R-:W-:Y:S05]  /*9e80*/  BSYNC.RECONVERGENT B0 ;  /* 0x0000000000007941 */ /* 0x000fea0003800200 */
.L_x_25351:
        /* <DEDUP_REMOVED lines=23> */
.L_x_25362:
        /* <DEDUP_REMOVED lines=12> */
.L_x_25364:
[----:B------:R-:W-:Y:S05]  /*a0c0*/  BSYNC.RECONVERGENT B2 ;  /* 0x0000000000027941 */ /* 0x000fea0003800200 */
.L_x_25363:
        /* <DEDUP_REMOVED lines=62> */
.L_x_25361:
[----:B------:R-:W-:Y:S05]  /*a4b0*/  BSYNC.RECONVERGENT B1 ;  /* 0x0000000000017941 */ /* 0x000fea0003800200 */
.L_x_25360:
        /* <DEDUP_REMOVED lines=13> */
.L_x_25359:
[----:B------:R-:W-:Y:S05]  /*a590*/  BSYNC.RECONVERGENT B0 ;  /* 0x0000000000007941 */ /* 0x000fea0003800200 */
.L_x_25358:
        /* <DEDUP_REMOVED lines=22> */
.L_x_25369:
        /* <DEDUP_REMOVED lines=12> */
.L_x_25371:
[----:B------:R-:W-:Y:S05]  /*a7c0*/  BSYNC.RECONVERGENT B2 ;  /* 0x0000000000027941 */ /* 0x000fea0003800200 */
.L_x_25370:
        /* <DEDUP_REMOVED lines=62> */
.L_x_25368:
[----:B------:R-:W-:Y:S05]  /*abb0*/  BSYNC.RECONVERGENT B1 ;  /* 0x0000000000017941 */ /* 0x000fea0003800200 */
.L_x_25367:
        /* <DEDUP_REMOVED lines=10> */
[----:B------:R-:W-:-:S07]  /*ac60*/  SEL R9, RZ, 0x1, P3 ;  /* 0x00000001ff097807 */ /* 0x000fce0001800000 */
.L_x_25366:
[----:B------:R-:W-:Y:S05]  /*ac70*/  BSYNC.RECONVERGENT B0 ;  /* 0x0000000000007941 */ /* 0x000fea0003800200 */
.L_x_25365:
        /* <DEDUP_REMOVED lines=23> */
.L_x_25376:
        /* <DEDUP_REMOVED lines=12> */
.L_x_25378:
[----:B------:R-:W-:Y:S05]  /*aeb0*/  BSYNC.RECONVERGENT B2 ;  /* 0x0000000000027941 */ /* 0x000fea0003800200 */
.L_x_25377:
        /* <DEDUP_REMOVED lines=62> */
.L_x_25375:
[----:B------:R-:W-:Y:S05]  /*b2a0*/  BSYNC.RECONVERGENT B1 ;  /* 0x0000000000017941 */ /* 0x000fea0003800200 */
.L_x_25374:
        /* <DEDUP_REMOVED lines=13> */
.L_x_25373:
[----:B------:R-:W-:Y:S05]  /*b380*/  BSYNC.RECONVERGENT B0 ;  /* 0x0000000000007941 */ /* 0x000fea0003800200 */
.L_x_25372:
        /* <DEDUP_REMOVED lines=22> */
.L_x_25383:
        /* <DEDUP_REMOVED lines=12> */
.L_x_25385:
[----:B------:R-:W-:Y:S05]  /*b5b0*/  BSYNC.RECONVERGENT B2 ;  /* 0x0000000000027941 */ /* 0x000fea0003800200 */
.L_x_25384:
        /* <DEDUP_REMOVED lines=62> */
.L_x_25382:
[----:B------:R-:W-:Y:S05]  /*b9a0*/  BSYNC.RECONVERGENT B1 ;  /* 0x0000000000017941 */ /* 0x000fea0003800200 */
.L_x_25381:
        /* <DEDUP_REMOVED lines=12> */
.L_x_25380:
[----:B------:R-:W-:Y:S05]  /*ba70*/  BSYNC.RECONVERGENT B0 ;  /* 0x0000000000007941 */ /* 0x000fea0003800200 */
.L_x_25379:
        /* <DEDUP_REMOVED lines=23> */
.L_x_25390:
        /* <DEDUP_REMOVED lines=12> */
.L_x_25392:
[----:B------:R-:W-:Y:S05]  /*bcb0*/  BSYNC.RECONVERGENT B2 ;  /* 0x0000000000027941 */ /* 0x000fea0003800200 */
.L_x_25391:
        /* <DEDUP_REMOVED lines=62> */
.L_x_25389:
[----:B------:R-:W-:Y:S05]  /*c0a0*/  BSYNC.RECONVERGENT B1 ;  /* 0x0000000000017941 */ /* 0x000fea0003800200 */
.L_x_25388:
        /* <DEDUP_REMOVED lines=12> */
[----:B------:R-:W-:-:S04]  /*c170*/  SEL R19, RZ, 0x1, P2 ;  /* 0x00000001ff137807 */ /* 0x000fc80001000000 */
[----:B------:R-:W-:-:S07]  /*c180*/  PRMT R162, R19, 0x7610, R162 ;  /* 0x0000761013a27816 */ /* 0x000fce00000000a2 */
.L_x_25387:
[----:B------:R-:W-:Y:S05]  /*c190*/  BSYNC.RECONVERGENT B0 ;  /* 0x0000000000007941 */ /* 0x000fea0003800200 */
.L_x_25386:
[----:B------:R-:W-:Y:S02]  /*c1a0*/  F2FP.BF16.F32.PACK_AB R19, RZ, R127 ;  /* 0x0000007fff13723e */ /* 0x000fe400000010ff */
[----:B------:R-:W-:Y:S02]  /*c1b0*/  PRMT R14, R14, 0x5410, R18 ;  /* 0x000054100e0e7816 */ /* 0x000fe40000000012 */
[----:B------:R-:W-:Y:S02]  /*c1c0*/  PRMT R13, R13, 0x5410, R17 ;  /* 0x000054100d0d7816 */ /* 0x000fe40000000011 */
[----:B------:R-:W-:Y:S02]  /*c1d0*/  PRMT R12, R12, 0x5410, R16 ;  /* 0x000054100c0c7816 */ /* 0x000fe40000000010 */
[----:B------:R-:W-:Y:S01]  /*c1e0*/  PRMT R15, R15, 0x5410, R19 ;  /* 0x000054100f0f7816 */ /* 0x000fe20000000013 */
[----:B------:R-:W-:Y:S06]  /*c1f0*/  BRA `(.L_x_25393) ;  /* 0x0000003400587947 */ /* 0x000fec0003800000 */
.L_x_25336:
[----:B------:R-:W-:Y:S01]  /*c200*/  BSSY.RECONVERGENT B0, `(.L_x_25394) ;  /* 0x000006b000007945 */ /* 0x000fe20003800200 */
[----:B------:R-:W-:Y:S01]  /*c210*/  MOV R120, RZ ;  /* 0x000000ff00787202 */ /* 0x000fe20000000f00 */
[----:B------:R-:W-:Y:S02]  /*c220*/  IMAD.MOV.U32 R11, RZ, RZ, R16 ;  /* 0x000000ffff0b7224 */ /* 0x000fe400078e0010 */
[----:B0-----:R-:W-:Y:S01]  /*c230*/  IMAD.MOV.U32 R14, RZ, RZ, R20 ;  /* 0x000000ffff0e7224 */ /* 0x001fe200078e0014 */
        /* <DEDUP_REMOVED lines=17> */
.L_x_25398:
        /* <DEDUP_REMOVED lines=12> */
.L_x_25400:
[----:B------:R-:W-:Y:S05]  /*c410*/  BSYNC.RECONVERGENT B2 ;  /* 0x0000000000027941 */ /* 0x000fea0003800200 */
.L_x_25399:
        /* <DEDUP_REMOVED lines=62> */
.L_x_25397:
[----:B------:R-:W-:Y:S05]  /*c800*/  BSYNC.RECONVERGENT B1 ;  /* 0x0000000000017941 */ /* 0x000fea0003800200 */
.L_x_25396:
        /* <DEDUP_REMOVED lines=9> */
[----:B------:R-:W-:-:S07]  /*c8a0*/  FMUL.FTZ R120, R12, R184 ;  /* 0x000000b80c787220 */ /* 0x000fce0000410000 */
.L_x_25395:
[----:B------:R-:W-:Y:S05]  /*c8b0*/  BSYNC.RECONVERGENT B0 ;  /* 0x0000000000007941 */ /* 0x000fea0003800200 */
.L_x_25394:
        /* <DEDUP_REMOVED lines=18> */
.L_x_25405:
        /* <DEDUP_REMOVED lines=12> */
.L_x_25407:
[----:B------:R-:W-:Y:S05]  /*caa0*/  BSYNC.RECONVERGENT B2 ;  /* 0x0000000000027941 */ /* 0x000fea0003800200 */
.L_x_25406:
        /* <DEDUP_REMOVED lines=58> */
[----:B------:R-:W-:-:S04]  /*ce50*/  IMAD.WIDE.U32 R14, R13, -0x326172a9, RZ ;  /* 0xcd9e8d570d0e7825 */ /* 0x000fc800078e00ff */
[----:B------:R-:W-:Y:S01]  /*ce60*/  IMAD.MOV.U32 R13, RZ, RZ, RZ ;  /* 0x000000ffff0d7224 */ /* 0x000fe200078e00ff */
[----:B------:R-:W-:Y:S02]  /*ce70*/  LOP3.LUT R172, R16, UR15, R15, 0x96, !PT ;  /* 0x0000000f10ac7c12 */ /* 0x000fe4000f8e960f */
[----:B------:R-:W-:-:S07]  /*ce80*/  MOV R174, R14 ;  /* 0x0000000e00ae7202 */ /* 0x000fce0000000f00 */
.L_x_25404:
[----:B------:R-:W-:Y:S05]  /*ce90*/  BSYNC.RECONVERGENT B1 ;  /* 0x0000000000017941 */ /* 0x000fea0003800200 */
.L_x_25403:
        /* <DEDUP_REMOVED lines=11> */
.L_x_25402:
[----:B------:R-:W-:Y:S05]  /*cf50*/  BSYNC.RECONVERGENT B0 ;  /* 0x0000000000007941 */ /* 0x000fea0003800200 */
.L_x_25401:
        /* <DEDUP_REMOVED lines=18> */
.L_x_25412:
        /* <DEDUP_REMOVED lines=12> */
.L_x_25414:
[----:B------:R-:W-:Y:S05]  /*d140*/  BSYNC.RECONVERGENT B2 ;  /* 0x0000000000027941 */ /* 0x000fea0003800200 */
.L_x_25413:
        /* <DEDUP_REMOVED lines=62> */
.L_x_25411:
[----:B------:R-:W-:Y:S05]  /*d530*/  BSYNC.RECONVERGENT B1 ;  /* 0x0000000000017941 */ /* 0x000fea0003800200 */
.L_x_25410:
        /* <DEDUP_REMOVED lines=10> */
.L_x_25409:
[----:B------:R-:W-:Y:S05]  /*d5e0*/  BSYNC.RECONVERGENT B0 ;  /* 0x0000000000007941 */ /* 0x000fea0003800200 */
.L_x_25408:
        /* <DEDUP_REMOVED lines=18> */
.L_x_25419:
        /* <DEDUP_REMOVED lines=12> */
.L_x_25421:
[----:B------:R-:W-:Y:S05]  /*d7d0*/  BSYNC.RECONVERGENT B2 ;  /* 0x0000000000027941 */ /* 0x000fea0003800200 */
.L_x_25420:
        /* <DEDUP_REMOVED lines=62> */
.L_x_25418:
[----:B------:R-:W-:Y:S05]  /*dbc0*/  BSYNC.RECONVERGENT B1 ;  /* 0x0000000000017941 */ /* 0x000fea0003800200 */
.L_x_25417:
        /* <DEDUP_REMOVED lines=11> */
.L_x_25416:
[----:B------:R-:W-:Y:S05]  /*dc80*/  BSYNC.RECONVERGENT B0 ;  /* 0x0000000000007941 */ /* 0x000fea0003800200 */
.L_x_25415:
        /* <DEDUP_REMOVED lines=18> */
.L_x_25426:
        /* <DEDUP_REMOVED lines=12> */
.L_x_25428:
[----:B------:R-:W-:Y:S05]  /*de70*/  BSYNC.RECONVERGENT B2 ;  /* 0x0000000000027941 */ /* 0x000fea0003800200 */
.L_x_25427:
        /* <DEDUP_REMOVED lines=62> */
.L_x_25425:
[----:B------:R-:W-:Y:S05]  /*e260*/  BSYNC.RECONVERGENT B1 ;  /* 0x0000000000017941 */ /* 0x000fea0003800200 */
.L_x_25424:
        /* <DEDUP_REMOVED lines=10> */
.L_x_25423:
[----:B------:R-:W-:Y:S05]  /*e310*/  BSYNC.RECONVERGENT B0 ;  /* 0x0000000000007941 */ /* 0x000fea0003800200 */
.L_x_25422:
        /* <DEDUP_REMOVED lines=18> */
.L_x_25433:
        /* <DEDUP_REMOVED lines=12> */
.L_x_25435:
[----:B------:R-:W-:Y:S05]  /*e500*/  BSYNC.RECONVERGENT B2 ;  /* 0x0000000000027941 */ /* 0x000fea0003800200 */
.L_x_25434:
        /* <DEDUP_REMOVED lines=62> */
.L_x_25432:
[----:B------:R-:W-:Y:S05]  /*e8f0*/  BSYNC.RECONVERGENT B1 ;  /* 0x0000000000017941 */ /* 0x000fea0003800200 */
.L_x_25431:
        /* <DEDUP_REMOVED lines=11> */
.L_x_25430:
[----:B------:R-:W-:Y:S05]  /*e9b0*/  BSYNC.RECONVERGENT B0 ;  /* 0x0000000000007941 */ /* 0x000fea0003800200 */
.L_x_25429:
        /* <DEDUP_REMOVED lines=18> */
.L_x_25440:
        /* <DEDUP_REMOVED lines=12> */
.L_x_25442:
[----:B------:R-:W-:Y:S05]  /*eba0*/  BSYNC.RECONVERGENT B2 ;  /* 0x0000000000027941 */ /* 0x000fea0003800200 */
.L_x_25441:
        /* <DEDUP_REMOVED lines=62> */
.L_x_25439:
[----:B------:R-:W-:Y:S05]  /*ef90*/  BSYNC.RECONVERGENT B1 ;  /* 0x0000000000017941 */ /* 0x000fea0003800200 */
.L_x_25438:
        /* <DEDUP_REMOVED lines=11> */
.L_x_25437:
[----:B------:R-:W-:Y:S05]  /*f050*/  BSYNC.RECONVERGENT B0 ;  /* 0x0000000000007941 */ /* 0x000fea0003800200 */
.L_x_25436:
        /* <DEDUP_REMOVED lines=18> */
.L_x_25447:
        /* <DEDUP_REMOVED lines=12> */
.L_x_25449:
[----:B------:R-:W-:Y:S05]  /*f240*/  BSYNC.RECONVERGENT B2 ;  /* 0x0000000000027941 */ /* 0x000fea0003800200 */
.L_x_25448:
        /* <DEDUP_REMOVED lines=62> */
.L_x_25446:
[----:B------:R-:W-:Y:S05]  /*f630*/  BSYNC.RECONVERGENT B1 ;  /* 0x0000000000017941 */ /* 0x000fea0003800200 */
.L_x_25445:
[----:B------:R-:W-:Y:S01]  /*f640*/  I2FP.F32.U32 R19, R19 ;  /* 0x0000001300137245 */ /* 0x000fe20000201000 */
[----:B------:R-:W-:-:S04]  /*f650*/  IMAD.MOV.U32 R21, RZ, RZ, 0x2f800000 ;  /* 0x2f800000ff157424 */ /* 0x000fc800078e00ff */
[----:B------:R-:W-:-:S05]  /*f660*/  FFMA.FTZ R19, R19, R21, 1.1641532182693481445e-10 ;  /* 0x2f00000013137423 */ /* 0x000fca0000010015 */
[----:B------:R-:W-:Y:S02]  /*f670*/  FSETP.GTU.FTZ.AND P2, PT, R19, UR12, PT ;  /* 0x0000000c13007c0b */ /* 0x000fe4000bf5c000 */
[----:B-----5:R-:W-:Y:S02]  /*f680*/  PRMT R19, R55, 0x7632, R19 ;  /* 0x0000763237137816 */ /* 0x020fe40000000013 */
[----:B------:R-:W-:Y:S02]  /*f690*/  SEL R21, RZ, 0x1, P2 ;  /* 0x00000001ff157807 */ /* 0x000fe40001000000 */
[----:B------:R-:W-:Y:S02]  /*f6a0*/  SHF.L.U32 R19, R19, 0x10, RZ ;  /* 0x0000001013137819 */ /* 0x000fe400000006ff */
[----:B------:R-:W-:-:S03]  /*f6b0*/  PRMT R162, R21, 0x7610, R162 ;  /* 0x0000761015a27816 */ /* 0x000fc600000000a2 */
[----:B------:R-:W-:-:S04]  /*f6c0*/  FMUL.FTZ R19, R19, UR9 ;  /* 0x0000000913137c20 */ /* 0x000fc80008410000 */
[----:B------:R-:W-:-:S05]  /*f6d0*/  FMUL.FTZ R19, R19, UR8 ;  /* 0x0000000813137c20 */ /* 0x000fca0008410000 */
[----:B------:R-:W-:-:S05]  /*f6e0*/  FSEL R19, R19, RZ, !P2 ;  /* 0x000000ff13137208 */ /* 0x000fca0005000000 */
[----:B------:R-:W-:-:S07]  /*f6f0*/  FMUL.FTZ R127, R19, R179 ;  /* 0x000000b3137f7220 */ /* 0x000fce0000410000 */
.L_x_25444:
[----:B------:R-:W-:Y:S05]  /*f700*/  BSYNC.RECONVERGENT B0 ;  /* 0x0000000000007941 */ /* 0x000fea0003800200 */
.L_x_25443:
[----:B------:R-:W-:Y:S02]  /*f710*/  F2FP.BF16.F32.PACK_AB R19, RZ, R127 ;  /* 0x0000007fff13723e */ /* 0x000fe400000010ff */
[----:B------:R-:W-:Y:S02]  /*f720*/  PRMT R14, R14, 0x5410, R18 ;  /* 0x000054100e0e7816 */ /* 0x000fe40000000012 */
[----:B------:R-:W-:Y:S02]  /*f730*/  PRMT R13, R13, 0x5410, R17 ;  /* 0x000054100d0d7816 */ /* 0x000fe40000000011 */
[----:B------:R-:W-:Y:S02]  /*f740*/  PRMT R12, R12, 0x5410, R16 ;  /* 0x000054100c0c7816 */ /* 0x000fe40000000010 */
[----:B------:R-:W-:-:S07]  /*f750*/  PRMT R15, R15, 0x5410, R19 ;  /* 0x000054100f0f7816 */ /* 0x000fce0000000013 */
.L_x_25393:
[----:B------:R-:W-:Y:S01]  /*f760*/  VIADD R16, R155, 0x20 ;  /* 0x000000209b107836 */ /* 0x000fe20000000000 */
[----:B------:R-:W-:Y:S03]  /*f770*/  BSSY.RECONVERGENT B0, `(.L_x_25450) ;  /* 0x0000019000007945 */ /* 0x000fe60003800200 */
        /* <DEDUP_REMOVED lines=24> */
.L_x_25451:
[----:B------:R-:W-:Y:S05]  /*f900*/  BSYNC.RECONVERGENT B0 ;  /* 0x0000000000007941 */ /* 0x000fea0003800200 */
.L_x_25450:
        /* <DEDUP_REMOVED lines=12> */
[----:B0-----:R-:W-:Y:S02]  /*f9d0*/  @!P2 IMAD.MOV.U32 R13, RZ, RZ, R11 ;  /* 0x000000ffff0da224 */ /* 0x001fe400078e000b */
        /* <DEDUP_REMOVED lines=18> */
.L_x_25457:
        /* <DEDUP_REMOVED lines=12> */
.L_x_25459:
[----:B------:R-:W-:Y:S05]  /*fbc0*/  BSYNC.RECONVERGENT B2 ;  /* 0x0000000000027941 */ /* 0x000fea0003800200 */
.L_x_25458:
        /* <DEDUP_REMOVED lines=62> */
.L_x_25456:
[----:B------:R-:W-:Y:S05]  /*ffb0*/  BSYNC.RECONVERGENT B1 ;  /* 0x0000000000017941 */ /* 0x000fea0003800200 */
.L_x_25455:
        /* <DEDUP_REMOVED lines=11> */
.L_x_25454:
[----:B------:R-:W-:Y:S05]  /*10070*/  BSYNC.RECONVERGENT B0 ;  /* 0x0000000000007941 */ /* 0x000fea0003800200 */
.L_x_25453:
        /* <DEDUP_REMOVED lines=23> */
.L_x_25464:
        /* <DEDUP_REMOVED lines=12> */
.L_x_25466:
[----:B------:R-:W-:Y:S05]  /*102b0*/  BSYNC.RECONVERGENT B2 ;  /* 0x0000000000027941 */ /* 0x000fea0003800200 */
.L_x_25465:
        /* <DEDUP_REMOVED lines=62> */
.L_x_25463:
[----:B------:R-:W-:Y:S05]  /*106a0*/  BSYNC.RECONVERGENT B1 ;  /* 0x0000000000017941 */ /* 0x000fea0003800200 */
.L_x_25462:
        /* <DEDUP_REMOVED lines=13> */
.L_x_25461:
[----:B------:R-:W-:Y:S05]  /*10780*/  BSYNC.RECONVERGENT B0 ;  /* 0x0000000000007941 */ /* 0x000fea0003800200 */
.L_x_25460:
        /* <DEDUP_REMOVED lines=22> */
.L_x_25471:
        /* <DEDUP_REMOVED lines=12> */
.L_x_25473:
[----:B------:R-:W-:Y:S05]  /*109b0*/  BSYNC.RECONVERGENT B2 ;  /* 0x0000000000027941 */ /* 0x000fea0003800200 */
.L_x_25472:
        /* <DEDUP_REMOVED lines=62> */
.L_x_25470:
[----:B------:R-:W-:Y:S05]  /*10da0*/  BSYNC.RECONVERGENT B1 ;  /* 0x0000000000017941 */ /* 0x000fea0003800200 */
.L_x_25469:
        /* <DEDUP_REMOVED lines=11> */
.L_x_25468:
[----:B------:R-:W-:Y:S05]  /*10e60*/  BSYNC.RECONVERGENT B0 ;  /* 0x0000000000007941 */ /* 0x000fea0003800200 */
.L_x_25467:
        /* <DEDUP_REMOVED lines=23> */
.L_x_25478:
        /* <DEDUP_REMOVED lines=12> */
.L_x_25480:
[----:B------:R-:W-:Y:S05]  /*110a0*/  BSYNC.RECONVERGENT B2 ;  /* 0x0000000000027941 */ /* 0x000fea0003800200 */
.L_x_25479:
        /* <DEDUP_REMOVED lines=62> */
.L_x_25477:
[----:B------:R-:W-:Y:S05]  /*11490*/  BSYNC.RECONVERGENT B1 ;  /* 0x0000000000017941 */ /* 0x000fea0003800200 */
.L_x_25476:
        /* <DEDUP_REMOVED lines=13> */
.L_x_25475:
[----:B------:R-:W-:Y:S05]  /*11570*/  BSYNC.RECONVERGENT B0 ;  /* 0x0000000000007941 */ /* 0x000fea0003800200 */
.L_x_25474:
        /* <DEDUP_REMOVED lines=22> */
.L_x_25485:
        /* <DEDUP_REMOVED lines=12> */
.L_x_25487:
[----:B------:R-:W-:Y:S05]  /*117a0*/  BSYNC.RECONVERGENT B2 ;  /* 0x0000000000027941 */ /* 0x000fea0003800200 */
.L_x_25486:
        /* <DEDUP_REMOVED lines=62> */
.L_x_25484:
[----:B------:R-:W-:Y:S05]  /*11b90*/  BSYNC.RECONVERGENT B1 ;  /* 0x0000000000017941 */ /* 0x000fea0003800200 */
.L_x_25483:
        /* <DEDUP_REMOVED lines=11> */
.L_x_25482:
[----:B------:R-:W-:Y:S05]  /*11c50*/  BSYNC.RECONVERGENT B0 ;  /* 0x0000000000007941 */ /* 0x000fea0003800200 */
.L_x_25481:
        /* <DEDUP_REMOVED lines=23> */
.L_x_25492:
        /* <DEDUP_REMOVED lines=12> */
.L_x_25494:
[----:B------:R-:W-:Y:S05]  /*11e90*/  BSYNC.RECONVERGENT B2 ;  /* 0x0000000000027941 */ /* 0x000fea0003800200 */
.L_x_25493:
        /* <DEDUP_REMOVED lines=62> */
.L_x_25491:
[----:B------:R-:W-:Y:S05]  /*12280*/  BSYNC.RECONVERGENT B1 ;  /* 0x0000000000017941 */ /* 0x000fea0003800200 */
.L_x_25490:
        /* <DEDUP_REMOVED lines=13> */
.L_x_25489:
[----:B------:R-:W-:Y:S05]  /*12360*/  BSYNC.RECONVERGENT B0 ;  /* 0x0000000000007941 */ /* 0x000fea0003800200 */
.L_x_25488:
        /* <DEDUP_REMOVED lines=22> */
.L_x_25499:
        /* <DEDUP_REMOVED lines=12> */
.L_x_25501:
[----:B------:R-:W-:Y:S05]  /*12590*/  BSYNC.RECONVERGENT B2 ;  /* 0x0000000000027941 */ /* 0x000fea0003800200 */
.L_x_25500:
        /* <DEDUP_REMOVED lines=62> */
.L_x_25498:
[----:B------:R-:W-:Y:S05]  /*12980*/  BSYNC.RECONVERGENT B1 ;  /* 0x0000000000017941 */ /* 0x000fea0003800200 */
.L_x_25497:
        /* <DEDUP_REMOVED lines=12> */
.L_x_25496:
[----:B------:R-:W-:Y:S05]  /*12a50*/  BSYNC.RECONVERGENT B0 ;  /* 0x0000000000007941 */ /* 0x000fea0003800200 */
.L_x_25495:
        /* <DEDUP_REMOVED lines=23> */
.L_x_25506:
        /* <DEDUP_REMOVED lines=12> */
.L_x_25508:
[----:B------:R-:W-:Y:S05]  /*12c90*/  BSYNC.RECONVERGENT B2 ;  /* 0x0000000000027941 */ /* 0x000fea0003800200 */
.L_x_25507:
        /* <DEDUP_REMOVED lines=62> */
.L_x_25505:
[----:B------:R-:W-:Y:S05]  /*13080*/  BSYNC.RECONVERGENT B1 ;  /* 0x0000000000017941 */ /* 0x000fea0003800200 */
.L_x_25504:
        /* <DEDUP_REMOVED lines=14> */
.L_x_25503:
[----:B------:R-:W-:Y:S05]  /*13170*/  BSYNC.RECONVERGENT B0 ;  /* 0x0000000000007941 */ /* 0x000fea0003800200 */
.L_x_25502:
[----:B------:R-:W-:Y:S02]  /*13180*/  F2FP.BF16.F32.PACK_AB R19, RZ, R119 ;  /* 0x00000077ff13723e */ /* 0x000fe400000010ff */
[----:B------:R-:W-:Y:S02]  /*13190*/  PRMT R12, R12, 0x5410, R15 ;  /* 0x000054100c0c7816 */ /* 0x000fe4000000000f */
[----:B------:R-:W-:Y:S02]  /*131a0*/  PRMT R14, R14, 0x5410, R17 ;  /* 0x000054100e0e7816 */ /* 0x000fe40000000011 */
[----:B------:R-:W-:Y:S02]  /*131b0*/  PRMT R13, R13, 0x5410, R16 ;  /* 0x000054100d0d7816 */ /* 0x000fe40000000010 */
[----:B------:R-:W-:Y:S01]  /*131c0*/  PRMT R15, R11, 0x5410, R19 ;  /* 0x000054100b0f7816 */ /* 0x000fe20000000013 */
[----:B------:R-:W-:Y:S06]  /*131d0*/  BRA `(.L_x_25509) ;  /* 0x0000003400587947 */ /* 0x000fec0003800000 */
.L_x_25452:
        /* <DEDUP_REMOVED lines=21> */
.L_x_25514:
        /* <DEDUP_REMOVED lines=12> */
.L_x_25516:
[----:B------:R-:W-:Y:S05]  /*133f0*/  BSYNC.RECONVERGENT B2 ;  /* 0x0000000000027941 */ /* 0x000fea0003800200 */
.L_x_25515:
        /* <DEDUP_REMOVED lines=62> */
.L_x_25513:
[----:B------:R-:W-:Y:S05]  /*137e0*/  BSYNC.RECONVERGENT B1 ;  /* 0x0000000000017941 */ /* 0x000fea0003800200 */
.L_x_25512:
        /* <DEDUP_REMOVED lines=10> */
.L_x_25511:
[----:B------:R-:W-:Y:S05]  /*13890*/  BSYNC.RECONVERGENT B0 ;  /* 0x0000000000007941 */ /* 0x000fea0003800200 */
.L_x_25510:
        /* <DEDUP_REMOVED lines=18> */
.L_x_25521:
        /* <DEDUP_REMOVED lines=12> */
.L_x_25523:
[----:B------:R-:W-:Y:S05]  /*13a80*/  BSYNC.RECONVERGENT B2 ;  /* 0x0000000000027941 */ /* 0x000fea0003800200 */
.L_x_25522:
        /* <DEDUP_REMOVED lines=62> */
.L_x_25520:
[----:B------:R-:W-:Y:S05]  /*13e70*/  BSYNC.RECONVERGENT B1 ;  /* 0x0000000000017941 */ /* 0x000fea0003800200 */
.L_x_25519:
        /* <DEDUP_REMOVED lines=11> */
.L_x_25518:
[----:B------:R-:W-:Y:S05]  /*13f30*/  BSYNC.RECONVERGENT B0 ;  /* 0x0000000000007941 */ /* 0x000fea0003800200 */
.L_x_25517:
        /* <DEDUP_REMOVED lines=18> */
.L_x_25528:
        /* <DEDUP_REMOVED lines=12> */
.L_x_25530:
[----:B------:R-:W-:Y:S05]  /*14120*/  BSYNC.RECONVERGENT B2 ;  /* 0x0000000000027941 */ /* 0x000fea0003800200 */
.L_x_25529:
        /* <DEDUP_REMOVED lines=62> */
.L_x_25527:
[----:B------:R-:W-:Y:S05]  /*14510*/  BSYNC.RECONVERGENT B1 ;  /* 0x0000000000017941 */ /* 0x000fea0003800200 */
.L_x_25526:
        /* <DEDUP_REMOVED lines=10> */
.L_x_25525:
[----:B------:R-:W-:Y:S05]  /*145c0*/  BSYNC.RECONVERGENT B0 ;  /* 0x0000000000007941 */ /* 0x000fea0003800200 */
.L_x_25524:
        /* <DEDUP_REMOVED lines=18> */
.L_x_25535:
        /* <DEDUP_REMOVED lines=12> */
.L_x_25537:
[----:B------:R-:W-:Y:S05]  /*147b0*/  BSYNC.RECONVERGENT B2 ;  /* 0x0000000000027941 */ /* 0x000fea0003800200 */
.L_x_25536:
        /* <DEDUP_REMOVED lines=62> */
.L_x_25534:
[----:B------:R-:W-:Y:S05]  /*14ba0*/  BSYNC.RECONVERGENT B1 ;  /* 0x0000000000017941 */ /* 0x000fea0003800200 */
.L_x_25533:
        /* <DEDUP_REMOVED lines=11> */
.L_x_25532:
[----:B------:R-:W-:Y:S05]  /*14c60*/  BSYNC.RECONVERGENT B0 ;  /* 0x0000000000007941 */ /* 0x000fea0003800200 */
.L_x_25531:
        /* <DEDUP_REMOVED lines=18> */
.L_x_25542:
        /* <DEDUP_REMOVED lines=12> */
.L_x_25544:
[----:B------:R-:W-:Y:S05]  /*14e50*/  BSYNC.RECONVERGENT B2 ;  /* 0x0000000000027941 */ /* 0x000fea0003800200 */
.L_x_25543:
        /* <DEDUP_REMOVED lines=62> */
.L_x_25541:
[----:B------:R-:W-:Y:S05]  /*15240*/  BSYNC.RECONVERGENT B1 ;  /* 0x0000000000017941 */ /* 0x000fea0003800200 */
.L_x_25540:
        /* <DEDUP_REMOVED lines=10> */
.L_x_25539:
[----:B------:R-:W-:Y:S05]  /*152f0*/  BSYNC.RECONVERGENT B0 ;  /* 0x0000000000007941 */ /* 0x000fea0003800200 */
.L_x_25538:
        /* <DEDUP_REMOVED lines=18> */
.L_x_25549:
        /* <DEDUP_REMOVED lines=12> */
.L_x_25551:
[----:B------:R-:W-:Y:S05]  /*154e0*/  BSYNC.RECONVERGENT B2 ;  /* 0x0000000000027941 */ /* 0x000fea0003800200 */
.L_x_25550:
        /* <DEDUP_REMOVED lines=62> */
.L_x_25548:
[----:B------:R-:W-:Y:S05]  /*158d0*/  BSYNC.RECONVERGENT B1 ;  /* 0x0000000000017941 */ /* 0x000fea0003800200 */
.L_x_25547:
        /* <DEDUP_REMOVED lines=11> */
.L_x_25546:
[----:B------:R-:W-:Y:S05]  /*15990*/  BSYNC.RECONVERGENT B0 ;  /* 0x0000000000007941 */ /* 0x000fea0003800200 */
.L_x_25545:
        /* <DEDUP_REMOVED lines=18> */
.L_x_25556:
        /* <DEDUP_REMOVED lines=12> */
.L_x_25558:
[----:B------:R-:W-:Y:S05]  /*15b80*/  BSYNC.RECONVERGENT B2 ;  /* 0x0000000000027941 */ /* 0x000fea0003800200 */
.L_x_25557:
        /* <DEDUP_REMOVED lines=62> */
.L_x_25555:
[----:B------:R-:W-:Y:S05]  /*15f70*/  BSYNC.RECONVERGENT B1 ;  /* 0x0000000000017941 */ /* 0x000fea0003800200 */
.L_x_25554:
        /* <DEDUP_REMOVED lines=11> */
.L_x_25553:
[----:B------:R-:W-:Y:S05]  /*16030*/  BSYNC.RECONVERGENT B0 ;  /* 0x0000000000007941 */ /* 0x000fea0003800200 */
.L_x_25552:
        /* <DEDUP_REMOVED lines=18> */
.L_x_25563:
        /* <DEDUP_REMOVED lines=12> */
.L_x_25565:
[----:B------:R-:W-:Y:S05]  /*16220*/  BSYNC.RECONVERGENT B2 ;  /* 0x0000000000027941 */ /* 0x000fea0003800200 */
.L_x_25564:
        /* <DEDUP_REMOVED lines=62> */
.L_x_25562:
[----:B------:R-:W-:Y:S05]  /*16610*/  BSYNC.RECONVERGENT B1 ;  /* 0x0000000000017941 */ /* 0x000fea0003800200 */
.L_x_25561:
[----:B------:R-:W-:Y:S01]  /*16620*/  I2FP.F32.U32 R19, R20 ;  /* 0x0000001400137245 */ /* 0x000fe20000201000 */
[----:B------:R-:W-:-:S05]  /*16630*/  HFMA2 R20, -RZ, RZ, 0.1171875, 0 ;  /* 0x2f800000ff147431 */ /* 0x000fca00000001ff */
        /* <DEDUP_REMOVED lines=10> */
.L_x_25560:
[----:B------:R-:W-:Y:S05]  /*166e0*/  BSYNC.RECONVERGENT B0 ;  /* 0x0000000000007941 */ /* 0x000fea0003800200 */
.L_x_25559:
[----:B------:R-:W-:Y:S02]  /*166f0*/  F2FP.BF16.F32.PACK_AB R19, RZ, R119 ;  /* 0x00000077ff13723e */ /* 0x000fe400000010ff */
[----:B------:R-:W-:Y:S02]  /*16700*/  PRMT R12, R12, 0x5410, R15 ;  /* 0x000054100c0c7816 */ /* 0x000fe4000000000f */
[----:B------:R-:W-:Y:S02]  /*16710*/  PRMT R14, R14, 0x5410, R17 ;  /* 0x000054100e0e7816 */ /* 0x000fe40000000011 */
[----:B------:R-:W-:Y:S02]  /*16720*/  PRMT R13, R13, 0x5410, R16 ;  /* 0x000054100d0d7816 */ /* 0x000fe40000000010 */
[----:B------:R-:W-:-:S07]  /*16730*/  PRMT R15, R11, 0x5410, R19 ;  /* 0x000054100b0f7816 */ /* 0x000fce0000000013 */
.L_x_25509:
[----:B------:R-:W-:Y:S01]  /*16740*/  VIADD R11, R155, 0x40 ;  /* 0x000000409b0b7836 */ /* 0x000fe20000000000 */
[----:B------:R-:W-:Y:S03]  /*16750*/  BSSY.RECONVERGENT B0, `(.L_x_25566) ;  /* 0x0000019000007945 */ /* 0x000fe60003800200 */
[----:B------:R-:W-:-:S05]  /*16760*/  IMAD.WIDE.U32 R16, R11, 0x10, R198 ;  /* 0x000000100b107825 */ /* 0x000fca00078e00c6 */
[----:B------:R0:W-:Y:S01]  /*16770*/  STG.E.128 desc[UR6][R16.64], R12 ;  /* 0x0000000c10007986 */ /* 0x0001e2000c101d06 */
[----:B------:R-:W-:Y:S05]  /*16780*/  @!P1 BRA `(.L_x_25567) ;  /* 0x0000000000549947 */ /* 0x000fea0003800000 */
[----:B------:R-:W-:Y:S02]  /*16790*/  SHF.L.U32 R11, R37, 0x10, RZ ;  /* 0x00000010250b7819 */ /* 0x000fe400000006ff */
[----:B0-----:R-:W-:Y:S02]  /*167a0*/  LOP3.LUT R12, R162, 0xffff, RZ, 0xc0, !PT ;  /* 0x0000ffffa20c7812 */ /* 0x001fe400078ec0ff */
        /* <DEDUP_REMOVED lines=19> */
.L_x_25567:
[----:B------:R-:W-:Y:S05]  /*168e0*/  BSYNC.RECONVERGENT B0 ;  /* 0x0000000000007941 */ /* 0x000fea0003800200 */
.L_x_25566:
        /* <DEDUP_REMOVED lines=31> */
.L_x_25573:
        /* <DEDUP_REMOVED lines=12> */
.L_x_25575:
[----:B------:R-:W-:Y:S05]  /*16ba0*/  BSYNC.RECONVERGENT B2 ;  /* 0x0000000000027941 */ /* 0x000fea0003800200 */
.L_x_25574:
        /* <DEDUP_REMOVED lines=59> */
[----:B------:R-:W-:Y:S01]  /*16f60*/  LOP3.LUT R172, R14, UR15, R13, 0x96, !PT ;  /* 0x0000000f0eac7c12 */ /* 0x000fe2000f8e960d */
[----:B------:R-:W-:Y:S01]  /*16f70*/  IMAD.MOV.U32 R13, RZ, RZ, RZ ;  /* 0x000000ffff0d7224 */ /* 0x000fe200078e00ff */
[----:B------:R-:W-:-:S07]  /*16f80*/  MOV R174, R12 ;  /* 0x0000000c00ae7202 */ /* 0x000fce0000000f00 */
.L_x_25572:
[----:B------:R-:W-:Y:S05]  /*16f90*/  BSYNC.RECONVERGENT B1 ;  /* 0x0000000000017941 */ /* 0x000fea0003800200 */
.L_x_25571:
        /* <DEDUP_REMOVED lines=11> */
.L_x_25570:
[----:B------:R-:W-:Y:S05]  /*17050*/  BSYNC.RECONVERGENT B0 ;  /* 0x0000000000007941 */ /* 0x000fea0003800200 */
.L_x_25569:
        /* <DEDUP_REMOVED lines=23> */
.L_x_25580:
        /* <DEDUP_REMOVED lines=12> */
.L_x_25582:
[----:B------:R-:W-:Y:S05]  /*17290*/  BSYNC.RECONVERGENT B2 ;  /* 0x0000000000027941 */ /* 0x000fea0003800200 */
.L_x_25581:
        /* <DEDUP_REMOVED lines=62> */
.L_x_25579:
[----:B------:R-:W-:Y:S05]  /*17680*/  BSYNC.RECONVERGENT B1 ;  /* 0x0000000000017941 */ /* 0x000fea0003800200 */
.L_x_25578:
        /* <DEDUP_REMOVED lines=13> */
.L_x_25577:
[----:B------:R-:W-:Y:S05]  /*17760*/  BSYNC.RECONVERGENT B0 ;  /* 0x0000000000007941 */ /* 0x000fea0003800200 */
.L_x_25576:
        /* <DEDUP_REMOVED lines=22> */
.L_x_25587:
        /* <DEDUP_REMOVED lines=12> */
.L_x_25589:
[----:B------:R-:W-:Y:S05]  /*17990*/  BSYNC.RECONVERGENT B2 ;  /* 0x0000000000027941 */ /* 0x000fea0003800200 */
.L_x_25588:
        /* <DEDUP_REMOVED lines=62> */
.L_x_25586:
[----:B------:R-:W-:Y:S05]  /*17d80*/  BSYNC.RECONVERGENT B1 ;  /* 0x0000000000017941 */ /* 0x000fea0003800200 */
.L_x_25585:
        /* <DEDUP_REMOVED lines=11> */
.L_x_25584:
[----:B------:R-:W-:Y:S05]  /*17e40*/  BSYNC.RECONVERGENT B0 ;  /* 0x0000000000007941 */ /* 0x000fea0003800200 */
.L_x_25583:
        /* <DEDUP_REMOVED lines=23> */
.L_x_25594:
        /* <DEDUP_REMOVED lines=12> */
.L_x_25596:
[----:B------:R-:W-:Y:S05]  /*18080*/  BSYNC.RECONVERGENT B2 ;  /* 0x0000000000027941 */ /* 0x000fea0003800200 */
.L_x_25595:
        /* <DEDUP_REMOVED lines=62> */
.L_x_25593:
[----:B------:R-:W-:Y:S05]  /*18470*/  BSYNC.RECONVERGENT B1 ;  /* 0x0000000000017941 */ /* 0x000fea0003800200 */
.L_x_25592:
        /* <DEDUP_REMOVED lines=13> */
.L_x_25591:
[----:B------:R-:W-:Y:S05]  /*18550*/  BSYNC.RECONVERGENT B0 ;  /* 0x0000000000007941 */ /* 0x000fea0003800200 */
.L_x_25590:
        /* <DEDUP_REMOVED lines=22> */
.L_x_25601:
        /* <DEDUP_REMOVED lines=12> */
.L_x_25603:
[----:B------:R-:W-:Y:S05]  /*18780*/  BSYNC.RECONVERGENT B2 ;  /* 0x0000000000027941 */ /* 0x000fea0003800200 */
.L_x_25602:
        /* <DEDUP_REMOVED lines=62> */
.L_x_25600:
[----:B------:R-:W-:Y:S05]  /*18b70*/  BSYNC.RECONVERGENT B1 ;  /* 0x0000000000017941 */ /* 0x000fea0003800200 */
.L_x_25599:
        /* <DEDUP_REMOVED lines=11> */
.L_x_25598:
[----:B------:R-:W-:Y:S05]  /*18c30*/  BSYNC.RECONVERGENT B0 ;  /* 0x0000000000007941 */ /* 0x000fea0003800200 */
.L_x_25597:
        /* <DEDUP_REMOVED lines=23> */
.L_x_25608:
        /* <DEDUP_REMOVED lines=12> */
.L_x_25610:
[----:B------:R-:W-:Y:S05]  /*18e70*/  BSYNC.RECONVERGENT B2 ;  /* 0x0000000000027941 */ /* 0x000fea0003800200 */
.L_x_25609:
        /* <DEDUP_REMOVED lines=62> */
.L_x_25607:
[----:B------:R-:W-:Y:S05]  /*19260*/  BSYNC.RECONVERGENT B1 ;  /* 0x0000000000017941 */ /* 0x000fea0003800200 */
.L_x_25606:
        /* <DEDUP_REMOVED lines=13> */
.L_x_25605:
[----:B------:R-:W-:Y:S05]  /*19340*/  BSYNC.RECONVERGENT B0 ;  /* 0x0000000000007941 */ /* 0x000fea0003800200 */
.L_x_25604:
        /* <DEDUP_REMOVED lines=22> */
.L_x_25615:
        /* <DEDUP_REMOVED lines=12> */
.L_x_25617:
[----:B------:R-:W-:Y:S05]  /*19570*/  BSYNC.RECONVERGENT B2 ;  /* 0x0000000000027941 */ /* 0x000fea0003800200 */
.L_x_25616:
        /* <DEDUP_REMOVED lines=62> */
.L_x_25614:
[----:B------:R-:W-:Y:S05]  /*19960*/  BSYNC.RECONVERGENT B1 ;  /* 0x0000000000017941 */ /* 0x000fea0003800200 */
.L_x_25613:
        /* <DEDUP_REMOVED lines=12> */
.L_x_25612:
[----:B------:R-:W-:Y:S05]  /*19a30*/  BSYNC.RECONVERGENT B0 ;  /* 0x0000000000007941 */ /* 0x000fea0003800200 */
.L_x_25611:
        /* <DEDUP_REMOVED lines=23> */
.L_x_25622:
        /* <DEDUP_REMOVED lines=12> */
.L_x_25624:
[----:B------:R-:W-:Y:S05]  /*19c70*/  BSYNC.RECONVERGENT B2 ;  /* 0x0000000000027941 */ /* 0x000fea0003800200 */
.L_x_25623:
        /* <DEDUP_REMOVED lines=62> */
.L_x_25621:
[----:B------:R-:W-:Y:S05]  /*1a060*/  BSYNC.RECONVERGENT B1 ;  /* 0x0000000000017941 */ /* 0x000fea0003800200 */
.L_x_25620:
        /* <DEDUP_REMOVED lines=12> */
[----:B------:R-:W-:-:S04]  /*1a130*/  SEL R26, RZ, 0x1, P2 ;  /* 0x00000001ff1a7807 */ /* 0x000fc80001000000 */
[----:B------:R-:W-:-:S07]  /*1a140*/  PRMT R162, R26, 0x7610, R162 ;  /* 0x000076101aa27816 */ /* 0x000fce00000000a2 */
.L_x_25619:
[----:B------:R-:W-:Y:S05]  /*1a150*/  BSYNC.RECONVERGENT B0 ;  /* 0x0000000000007941 */ /* 0x000fea0003800200 */
.L_x_25618:
[----:B------:R-:W-:Y:S02]  /*1a160*/  F2FP.BF16.F32.PACK_AB R26, RZ, R18 ;  /* 0x00000012ff1a723e */ /* 0x000fe400000010ff */
[----:B------:R-:W-:Y:S02]  /*1a170*/  PRMT R21, R21, 0x5410, R23 ;  /* 0x0000541015157816 */ /* 0x000fe40000000017 */
[----:B------:R-:W-:Y:S02]  /*1a180*/  PRMT R22, R22, 0x5410, R25 ;  /* 0x0000541016167816 */ /* 0x000fe40000000019 */
[----:B------:R-:W-:Y:S02]  /*1a190*/  PRMT R20, R19, 0x5410, R20 ;  /* 0x0000541013147816 */ /* 0x000fe40000000014 */
[----:B------:R-:W-:Y:S01]  /*1a1a0*/  PRMT R23, R29, 0x5410, R26 ;  /* 0x000054101d177816 */ /* 0x000fe2000000001a */
[----:B------:R-:W-:Y:S06]  /*1a1b0*/  BRA `(.L_x_25625) ;  /* 0x0000003400587947 */ /* 0x000fec0003800000 */
.L_x_25568:
        /* <DEDUP_REMOVED lines=21> */
.L_x_25630:
        /* <DEDUP_REMOVED lines=12> */
.L_x_25632:
[----:B------:R-:W-:Y:S05]  /*1a3d0*/  BSYNC.RECONVERGENT B2 ;  /* 0x0000000000027941 */ /* 0x000fea0003800200 */
.L_x_25631:
        /* <DEDUP_REMOVED lines=62> */
.L_x_25629:
[----:B------:R-:W-:Y:S05]  /*1a7c0*/  BSYNC.RECONVERGENT B1 ;  /* 0x0000000000017941 */ /* 0x000fea0003800200 */
.L_x_25628:
        /* <DEDUP_REMOVED lines=10> */
.L_x_25627:
[----:B------:R-:W-:Y:S05]  /*1a870*/  BSYNC.RECONVERGENT B0 ;  /* 0x0000000000007941 */ /* 0x000fea0003800200 */
.L_x_25626:
        /* <DEDUP_REMOVED lines=18> */
.L_x_25637:
        /* <DEDUP_REMOVED lines=12> */
.L_x_25639:
[----:B------:R-:W-:Y:S05]  /*1aa60*/  BSYNC.RECONVERGENT B2 ;  /* 0x0000000000027941 */ /* 0x000fea0003800200 */
.L_x_25638:
        /* <DEDUP_REMOVED lines=62> */
.L_x_25636:
[----:B------:R-:W-:Y:S05]  /*1ae50*/  BSYNC.RECONVERGENT B1 ;  /* 0x0000000000017941 */ /* 0x000fea0003800200 */
.L_x_25635:
        /* <DEDUP_REMOVED lines=11> */
.L_x_25634:
[----:B------:R-:W-:Y:S05]  /*1af10*/  BSYNC.RECONVERGENT B0 ;  /* 0x0000000000007941 */ /* 0x000fea0003800200 */
.L_x_25633:
        /* <DEDUP_REMOVED lines=18> */
.L_x_25644:
        /* <DEDUP_REMOVED lines=12> */
.L_x_25646:
[----:B------:R-:W-:Y:S05]  /*1b100*/  BSYNC.RECONVERGENT B2 ;  /* 0x0000000000027941 */ /* 0x000fea0003800200 */
.L_x_25645:
        /* <DEDUP_REMOVED lines=62> */
.L_x_25643:
[----:B------:R-:W-:Y:S05]  /*1b4f0*/  BSYNC.RECONVERGENT B1 ;  /* 0x0000000000017941 */ /* 0x000fea0003800200 */
.L_x_25642:
        /* <DEDUP_REMOVED lines=10> */
.L_x_25641:
[----:B------:R-:W-:Y:S05]  /*1b5a0*/  BSYNC.RECONVERGENT B0 ;  /* 0x0000000000007941 */ /* 0x000fea0003800200 */
.L_x_25640:
        /* <DEDUP_REMOVED lines=18> */
.L_x_25651:
        /* <DEDUP_REMOVED lines=12> */
.L_x_25653:
[----:B------:R-:W-:Y:S05]  /*1b790*/  BSYNC.RECONVERGENT B2 ;  /* 0x0000000000027941 */ /* 0x000fea0003800200 */
.L_x_25652:
        /* <DEDUP_REMOVED lines=62> */
.L_x_25650:
[----:B------:R-:W-:Y:S05]  /*1bb80*/  BSYNC.RECONVERGENT B1 ;  /* 0x0000000000017941 */ /* 0x000fea0003800200 */
.L_x_25649:
        /* <DEDUP_REMOVED lines=11> */
.L_x_25648:
[----:B------:R-:W-:Y:S05]  /*1bc40*/  BSYNC.RECONVERGENT B0 ;  /* 0x0000000000007941 */ /* 0x000fea0003800200 */
.L_x_25647:
        /* <DEDUP_REMOVED lines=18> */
.L_x_25658:
        /* <DEDUP_REMOVED lines=12> */
.L_x_25660:
[----:B------:R-:W-:Y:S05]  /*1be30*/  BSYNC.RECONVERGENT B2 ;  /* 0x0000000000027941 */ /* 0x000fea0003800200 */
.L_x_25659:
        /* <DEDUP_REMOVED lines=62> */
.L_x_25657:
[----:B------:R-:W-:Y:S05]  /*1c220*/  BSYNC.RECONVERGENT B1 ;  /* 0x0000000000017941 */ /* 0x000fea0003800200 */
.L_x_25656:
        /* <DEDUP_REMOVED lines=10> */
.L_x_25655:
[----:B------:R-:W-:Y:S05]  /*1c2d0*/  BSYNC.RECONVERGENT B0 ;  /* 0x0000000000007941 */ /* 0x000fea0003800200 */
.L_x_25654:
        /* <DEDUP_REMOVED lines=18> */
.L_x_25665:
        /* <DEDUP_REMOVED lines=12> */
.L_x_25667:
[----:B------:R-:W-:Y:S05]  /*1c4c0*/  BSYNC.RECONVERGENT B2 ;  /* 0x0000000000027941 */ /* 0x000fea0003800200 */
.L_x_25666:
        /* <DEDUP_REMOVED lines=62> */
.L_x_25664:
[----:B------:R-:W-:Y:S05]  /*1c8b0*/  BSYNC.RECONVERGENT B1 ;  /* 0x0000000000017941 */ /* 0x000fea0003800200 */
.L_x_25663:
        /* <DEDUP_REMOVED lines=11> */
.L_x_25662:
[----:B------:R-:W-:Y:S05]  /*1c970*/  BSYNC.RECONVERGENT B0 ;  /* 0x0000000000007941 */ /* 0x000fea0003800200 */
.L_x_25661:
        /* <DEDUP_REMOVED lines=18> */
.L_x_25672:
        /* <DEDUP_REMOVED lines=12> */
.L_x_25674:
[----:B------:R-:W-:Y:S05]  /*1cb60*/  BSYNC.RECONVERGENT B2 ;  /* 0x0000000000027941 */ /* 0x000fea0003800200 */
.L_x_25673:
        /* <DEDUP_REMOVED lines=62> */
.L_x_25671:
[----:B------:R-:W-:Y:S05]  /*1cf50*/  BSYNC.RECONVERGENT B1 ;  /* 0x0000000000017941 */ /* 0x000fea0003800200 */
.L_x_25670:
[----:B------:R-:W-:Y:S01]  /*1cf60*/  I2FP.F32.U32 R17, R17 ;  /* 0x0000001100117245 */ /* 0x000fe20000201000 */
[----:B------:R-:W-:-:S04]  /*1cf70*/  IMAD.MOV.U32 R18, RZ, RZ, 0x2f800000 ;  /* 0x2f800000ff127424 */ /* 0x000fc800078e00ff */
[----:B------:R-:W-:-:S05]  /*1cf80*/  FFMA.FTZ R17, R17, R18, 1.1641532182693481445e-10 ;  /* 0x2f00000011117423 */ /* 0x000fca0000010012 */
[----:B------:R-:W-:Y:S01]  /*1cf90*/  FSETP.GTU.FTZ.AND P2, PT, R17, UR12, PT ;  /* 0x0000000c11007c0b */ /* 0x000fe2000bf5c000 */
[----:B-----5:R-:W-:-:S03]  /*1cfa0*/  IMAD.U32 R17, R55, 0x10000, RZ ;  /* 0x0001000037117824 */ /* 0x020fc600078e00ff */
[----:B------:R-:W-:Y:S01]  /*1cfb0*/  SEL R18, RZ, 0x1, P2 ;  /* 0x00000001ff127807 */ /* 0x000fe20001000000 */
[----:B------:R-:W-:-:S03]  /*1cfc0*/  FMUL.FTZ R17, R17, UR9 ;  /* 0x0000000911117c20 */ /* 0x000fc60008410000 */
[----:B------:R-:W-:Y:S01]  /*1cfd0*/  PRMT R37, R18, 0x7610, R37 ;  /* 0x0000761012257816 */ /* 0x000fe20000000025 */
[----:B------:R-:W-:-:S05]  /*1cfe0*/  FMUL.FTZ R17, R17, UR8 ;  /* 0x0000000811117c20 */ /* 0x000fca0008410000 */
[----:B------:R-:W-:-:S05]  /*1cff0*/  FSEL R17, R17, RZ, !P2 ;  /* 0x000000ff11117208 */ /* 0x000fca0005000000 */
[----:B------:R-:W-:-:S07]  /*1d000*/  FMUL.FTZ R17, R17, R106 ;  /* 0x0000006a11117220 */ /* 0x000fce0000410000 */
.L_x_25669:
[----:B------:R-:W-:Y:S05]  /*1d010*/  BSYNC.RECONVERGENT B0 ;  /* 0x0000000000007941 */ /* 0x000fea0003800200 */
.L_x_25668:
        /* <DEDUP_REMOVED lines=18> */
.L_x_25679:
        /* <DEDUP_REMOVED lines=12> */
.L_x_25681:
[----:B------:R-:W-:Y:S05]  /*1d200*/  BSYNC.RECONVERGENT B2 ;  /* 0x0000000000027941 */ /* 0x000fea0003800200 */
.L_x_25680:
        /* <DEDUP_REMOVED lines=62> */
.L_x_25678:
[----:B------:R-:W-:Y:S05]  /*1d5f0*/  BSYNC.RECONVERGENT B1 ;  /* 0x0000000000017941 */ /* 0x000fea0003800200 */
.L_x_25677:
[----:B------:R-:W-:Y:S01]  /*1d600*/  I2FP.F32.U32 R18, R18 ;  /* 0x0000001200127245 */ /* 0x000fe20000201000 */
[----:B------:R-:W-:-:S04]  /*1d610*/  IMAD.MOV.U32 R29, RZ, RZ, 0x2f800000 ;  /* 0x2f800000ff1d7424 */ /* 0x000fc800078e00ff */
        /* <DEDUP_REMOVED lines=10> */
.L_x_25676:
[----:B------:R-:W-:Y:S05]  /*1d6c0*/  BSYNC.RECONVERGENT B0 ;  /* 0x0000000000007941 */ /* 0x000fea0003800200 */
.L_x_25675:
[----:B------:R-:W-:Y:S02]  /*1d6d0*/  F2FP.BF16.F32.PACK_AB R29, RZ, R18 ;  /* 0x00000012ff1d723e */ /* 0x000fe400000010ff */
[----:B------:R-:W-:Y:S02]  /*1d6e0*/  PRMT R21, R21, 0x5410, R23 ;  /* 0x0000541015157816 */ /* 0x000fe40000000017 */
[----:B------:R-:W-:Y:S02]  /*1d6f0*/  PRMT R22, R22, 0x5410, R25 ;  /* 0x0000541016167816 */ /* 0x000fe40000000019 */
[----:B------:R-:W-:Y:S02]  /*1d700*/  PRMT R20, R19, 0x5410, R20 ;  /* 0x0000541013147816 */ /* 0x000fe40000000014 */
[----:B------:R-:W-:-:S07]  /*1d710*/  PRMT R23, R26, 0x5410, R29 ;  /* 0x000054101a177816 */ /* 0x000fce000000001d */
.L_x_25625:
[----:B------:R-:W-:Y:S01]  /*1d720*/  IADD3 R19, PT, PT, R155, 0x60, RZ ;  /* 0x000000609b137810 */ /* 0x000fe20007ffe0ff */
[----:B------:R-:W-:Y:S04]  /*1d730*/  BSSY.RECONVERGENT B0, `(.L_x_25682) ;  /* 0x0000019000007945 */ /* 0x000fe80003800200 */
[----:B------:R-:W-:-:S05]  /*1d740*/  IMAD.WIDE.U32 R30, R19, 0x10, R198 ;  /* 0x00000010131e7825 */ /* 0x000fca00078e00c6 */
        /* <DEDUP_REMOVED lines=23> */
.L_x_25683:
[----:B------:R-:W-:Y:S05]  /*1d8c0*/  BSYNC.RECONVERGENT B0 ;  /* 0x0000000000007941 */ /* 0x000fea0003800200 */
.L_x_25682:
        /* <DEDUP_REMOVED lines=31> */
.L_x_25689:
        /* <DEDUP_REMOVED lines=12> */
.L_x_25691:
[----:B------:R-:W-:Y:S05]  /*1db80*/  BSYNC.RECONVERGENT B2 ;  /* 0x0000000000027941 */ /* 0x000fea0003800200 */
.L_x_25690:
        /* <DEDUP_REMOVED lines=62> */
.L_x_25688:
[----:B------:R-:W-:Y:S05]  /*1df70*/  BSYNC.RECONVERGENT B1 ;  /* 0x0000000000017941 */ /* 0x000fea0003800200 */
.L_x_25687:
        /* <DEDUP_REMOVED lines=11> */
.L_x_25686:
[----:B------:R-:W-:Y:S05]  /*1e030*/  BSYNC.RECONVERGENT B0 ;  /* 0x0000000000007941 */ /* 0x000fea0003800200 */
.L_x_25685:
        /* <DEDUP_REMOVED lines=23> */
.L_x_25696:
        /* <DEDUP_REMOVED lines=12> */
.L_x_25698:
[----:B------:R-:W-:Y:S05]  /*1e270*/  BSYNC.RECONVERGENT B2 ;  /* 0x0000000000027941 */ /* 0x000fea0003800200 */
.L_x_25697:
        /* <DEDUP_REMOVED lines=62> */
.L_x_25695:
[----:B------:R-:W-:Y:S05]  /*1e660*/  BSYNC.RECONVERGENT B1 ;  /* 0x0000000000017941 */ /* 0x000fea0003800200 */
.L_x_25694:
        /* <DEDUP_REMOVED lines=13> */
.L_x_25693:
[----:B------:R-:W-:Y:S05]  /*1e740*/  BSYNC.RECONVERGENT B0 ;  /* 0x0000000000007941 */ /* 0x000fea0003800200 */
.L_x_25692:
        /* <DEDUP_REMOVED lines=22> */
.L_x_25703:
        /* <DEDUP_REMOVED lines=12> */
.L_x_25705:
[----:B------:R-:W-:Y:S05]  /*1e970*/  BSYNC.RECONVERGENT B2 ;  /* 0x0000000000027941 */ /* 0x000fea0003800200 */
.L_x_25704:
        /* <DEDUP_REMOVED lines=62> */
.L_x_25702:
[----:B------:R-:W-:Y:S05]  /*1ed60*/  BSYNC.RECONVERGENT B1 ;  /* 0x0000000000017941 */ /* 0x000fea0003800200 */
.L_x_25701:
        /* <DEDUP_REMOVED lines=11> */
.L_x_25700:
[----:B------:R-:W-:Y:S05]  /*1ee20*/  BSYNC.RECONVERGENT B0 ;  /* 0x0000000000007941 */ /* 0x000fea0003800200 */
.L_x_25699:
        /* <DEDUP_REMOVED lines=23> */
.L_x_25710:
        /* <DEDUP_REMOVED lines=12> */
.L_x_25712:
[----:B------:R-:W-:Y:S05]  /*1f060*/  BSYNC.RECONVERGENT B2 ;  /* 0x0000000000027941 */ /* 0x000fea0003800200 */
.L_x_25711:
        /* <DEDUP_REMOVED lines=62> */
.L_x_25709:
[----:B------:R-:W-:Y:S05]  /*1f450*/  BSYNC.RECONVERGENT B1 ;  /* 0x0000000000017941 */ /* 0x000fea0003800200 */
.L_x_25708:
        /* <DEDUP_REMOVED lines=13> */
.L_x_25707:
[----:B------:R-:W-:Y:S05]  /*1f530*/  BSYNC.RECONVERGENT B0 ;  /* 0x0000000000007941 */ /* 0x000fea0003800200 */
.L_x_25706:
        /* <DEDUP_REMOVED lines=22> */
.L_x_25717:
        /* <DEDUP_REMOVED lines=12> */
.L_x_25719:
[----:B------:R-:W-:Y:S05]  /*1f760*/  BSYNC.RECONVERGENT B2 ;  /* 0x0000000000027941 */ /* 0x000fea0003800200 */
.L_x_25718:
        /* <DEDUP_REMOVED lines=62> */
.L_x_25716:
[----:B------:R-:W-:Y:S05]  /*1fb50*/  BSYNC.RECONVERGENT B1 ;  /* 0x0000000000017941 */ /* 0x000fea0003800200 */
.L_x_25715:
        /* <DEDUP_REMOVED lines=11> */
.L_x_25714:
[----:B------:R-:W-:Y:S05]  /*1fc10*/  BSYNC.RECONVERGENT B0 ;  /* 0x0000000000007941 */ /* 0x000fea0003800200 */
.L_x_25713:
        /* <DEDUP_REMOVED lines=23> */
.L_x_25724:
        /* <DEDUP_REMOVED lines=12> */
.L_x_25726:
[----:B------:R-:W-:Y:S05]  /*1fe50*/  BSYNC.RECONVERGENT B2 ;  /* 0x0000000000027941 */ /* 0x000fea0003800200 */
.L_x_25725:
        /* <DEDUP_REMOVED lines=62> */
.L_x_25723:
[----:B------:R-:W-:Y:S05]  /*20240*/  BSYNC.RECONVERGENT B1 ;  /* 0x0000000000017941 */ /* 0x000fea0003800200 */
.L_x_25722:
        /* <DEDUP_REMOVED lines=13> */
.L_x_25721:
[----:B------:R-:W-:Y:S05]  /*20320*/  BSYNC.RECONVERGENT B0 ;  /* 0x0000000000007941 */ /* 0x000fea0003800200 */
.L_x_25720:
        /* <DEDUP_REMOVED lines=22> */
.L_x_25731:
        /* <DEDUP_REMOVED lines=12> */
.L_x_25733:
[----:B------:R-:W-:Y:S05]  /*20550*/  BSYNC.RECONVERGENT B2 ;  /* 0x0000000000027941 */ /* 0x000fea0003800200 */
.L_x_25732:
        /* <DEDUP_REMOVED lines=62> */
.L_x_25730:
[----:B------:R-:W-:Y:S05]  /*20940*/  BSYNC.RECONVERGENT B1 ;  /* 0x0000000000017941 */ /* 0x000fea0003800200 */
.L_x_25729:
        /* <DEDUP_REMOVED lines=12> */
.L_x_25728:
[----:B------:R-:W-:Y:S05]  /*20a10*/  BSYNC.RECONVERGENT B0 ;  /* 0x0000000000007941 */ /* 0x000fea0003800200 */
.L_x_25727:
        /* <DEDUP_REMOVED lines=23> */
.L_x_25738:
        /* <DEDUP_REMOVED lines=12> */
.L_x_25740:
[----:B------:R-:W-:Y:S05]  /*20c50*/  BSYNC.RECONVERGENT B2 ;  /* 0x0000000000027941 */ /* 0x000fea0003800200 */
.L_x_25739:
        /* <DEDUP_REMOVED lines=62> */
.L_x_25737:
[----:B------:R-:W-:Y:S05]  /*21040*/  BSYNC.RECONVERGENT B1 ;  /* 0x0000000000017941 */ /* 0x000fea0003800200 */
.L_x_25736:
        /* <DEDUP_REMOVED lines=14> */
.L_x_25735:
[----:B------:R-:W-:Y:S05]  /*21130*/  BSYNC.RECONVERGENT B0 ;  /* 0x0000000000007941 */ /* 0x000fea0003800200 */
.L_x_25734:
[----:B------:R-:W-:Y:S02]  /*21140*/  F2FP.BF16.F32.PACK_AB R38, RZ, R26 ;  /* 0x0000001aff26723e */ /* 0x000fe400000010ff */
[----:B------:R-:W-:Y:S02]  /*21150*/  PRMT R34, R34, 0x5410, R35 ;  /* 0x0000541022227816 */ /* 0x000fe40000000023 */
[----:B------:R-:W-:Y:S02]  /*21160*/  PRMT R33, R33, 0x5410, R32 ;  /* 0x0000541021217816 */ /* 0x000fe40000000020 */
[----:B------:R-:W-:Y:S02]  /*21170*/  PRMT R32, R29, 0x5410, R31 ;  /* 0x000054101d207816 */ /* 0x000fe4000000001f */
[----:B------:R-:W-:Y:S01]  /*21180*/  PRMT R35, R36, 0x5410, R38 ;  /* 0x0000541024237816 */ /* 0x000fe20000000026 */
[----:B------:R-:W-:Y:S06]  /*21190*/  BRA `(.L_x_25741) ;  /* 0x0000003400587947 */ /* 0x000fec0003800000 */
.L_x_25684:
        /* <DEDUP_REMOVED lines=21> */
.L_x_25746:
        /* <DEDUP_REMOVED lines=12> */
.L_x_25748:
[----:B------:R-:W-:Y:S05]  /*213b0*/  BSYNC.RECONVERGENT B2 ;  /* 0x0000000000027941 */ /* 0x000fea0003800200 */
.L_x_25747:
        /* <DEDUP_REMOVED lines=62> */
.L_x_25745:
[----:B------:R-:W-:Y:S05]  /*217a0*/  BSYNC.RECONVERGENT B1 ;  /* 0x0000000000017941 */ /* 0x000fea0003800200 */
.L_x_25744:
        /* <DEDUP_REMOVED lines=10> */
.L_x_25743:
[----:B------:R-:W-:Y:S05]  /*21850*/  BSYNC.RECONVERGENT B0 ;  /* 0x0000000000007941 */ /* 0x000fea0003800200 */
.L_x_25742:
        /* <DEDUP_REMOVED lines=18> */
.L_x_25753:
        /* <DEDUP_REMOVED lines=12> */
.L_x_25755:
[----:B------:R-:W-:Y:S05]  /*21a40*/  BSYNC.RECONVERGENT B2 ;  /* 0x0000000000027941 */ /* 0x000fea0003800200 */
.L_x_25754:
        /* <DEDUP_REMOVED lines=62> */
.L_x_25752:
[----:B------:R-:W-:Y:S05]  /*21e30*/  BSYNC.RECONVERGENT B1 ;  /* 0x0000000000017941 */ /* 0x000fea0003800200 */
.L_x_25751:
        /* <DEDUP_REMOVED lines=11> */
.L_x_25750:
[----:B------:R-:W-:Y:S05]  /*21ef0*/  BSYNC.RECONVERGENT B0 ;  /* 0x0000000000007941 */ /* 0x000fea0003800200 */
.L_x_25749:
        /* <DEDUP_REMOVED lines=18> */
.L_x_25760:
        /* <DEDUP_REMOVED lines=12> */
.L_x_25762:
[----:B------:R-:W-:Y:S05]  /*220e0*/  BSYNC.RECONVERGENT B2 ;  /* 0x0000000000027941 */ /* 0x000fea0003800200 */
.L_x_25761:
        /* <DEDUP_REMOVED lines=62> */
.L_x_25759:
[----:B------:R-:W-:Y:S05]  /*224d0*/  BSYNC.RECONVERGENT B1 ;  /* 0x0000000000017941 */ /* 0x000fea0003800200 */
.L_x_25758:
        /* <DEDUP_REMOVED lines=10> */
.L_x_25757:
[----:B------:R-:W-:Y:S05]  /*22580*/  BSYNC.RECONVERGENT B0 ;  /* 0x0000000000007941 */ /* 0x000fea0003800200 */
.L_x_25756:
        /* <DEDUP_REMOVED lines=18> */
.L_x_25767:
        /* <DEDUP_REMOVED lines=12> */
.L_x_25769:
[----:B------:R-:W-:Y:S05]  /*22770*/  BSYNC.RECONVERGENT B2 ;  /* 0x0000000000027941 */ /* 0x000fea0003800200 */
.L_x_25768:
        /* <DEDUP_REMOVED lines=62> */
.L_x_25766:
[----:B------:R-:W-:Y:S05]  /*22b60*/  BSYNC.RECONVERGENT B1 ;  /* 0x0000000000017941 */ /* 0x000fea0003800200 */
.L_x_25765:
        /* <DEDUP_REMOVED lines=11> */
.L_x_25764:
[----:B------:R-:W-:Y:S05]  /*22c20*/  BSYNC.RECONVERGENT B0 ;  /* 0x0000000000007941 */ /* 0x000fea0003800200 */
.L_x_25763:
        /* <DEDUP_REMOVED lines=18> */
.L_x_25774:
        /* <DEDUP_REMOVED lines=12> */
.L_x_25776:
[----:B------:R-:W-:Y:S05]  /*22e10*/  BSYNC.RECONVERGENT B2 ;  /* 0x0000000000027941 */ /* 0x000fea0003800200 */
.L_x_25775:
        /* <DEDUP_REMOVED lines=62> */
.L_x_25773:
[----:B------:R-:W-:Y:S05]  /*23200*/  BSYNC.RECONVERGENT B1 ;  /* 0x0000000000017941 */ /* 0x000fea0003800200 */
.L_x_25772:
        /* <DEDUP_REMOVED lines=10> */
.L_x_25771:
[----:B------:R-:W-:Y:S05]  /*232b0*/  BSYNC.RECONVERGENT B0 ;  /* 0x0000000000007941 */ /* 0x000fea0003800200 */
.L_x_25770:
        /* <DEDUP_REMOVED lines=18> */
.L_x_25781:
        /* <DEDUP_REMOVED lines=12> */
.L_x_25783:
[----:B------:R-:W-:Y:S05]  /*234a0*/  BSYNC.RECONVERGENT B2 ;  /* 0x0000000000027941 */ /* 0x000fea0003800200 */
.L_x_25782:
        /* <DEDUP_REMOVED lines=62> */
.L_x_25780:
[----:B------:R-:W-:Y:S05]  /*23890*/  BSYNC.RECONVERGENT B1 ;  /* 0x0000000000017941 */ /* 0x000fea0003800200 */
.L_x_25779:
        /* <DEDUP_REMOVED lines=11> */
.L_x_25778:
[----:B------:R-:W-:Y:S05]  /*23950*/  BSYNC.RECONVERGENT B0 ;  /* 0x0000000000007941 */ /* 0x000fea0003800200 */
.L_x_25777:
        /* <DEDUP_REMOVED lines=18> */
.L_x_25788:
        /* <DEDUP_REMOVED lines=12> */
.L_x_25790:
[----:B------:R-:W-:Y:S05]  /*23b40*/  BSYNC.RECONVERGENT B2 ;  /* 0x0000000000027941 */ /* 0x000fea0003800200 */
.L_x_25789:
        /* <DEDUP_REMOVED lines=62> */
.L_x_25787:
[----:B------:R-:W-:Y:S05]  /*23f30*/  BSYNC.RECONVERGENT B1 ;  /* 0x0000000000017941 */ /* 0x000fea0003800200 */
.L_x_25786:
[----:B------:R-:W-:Y:S01]  /*23f40*/  I2FP.F32.U32 R25, R25 ;  /* 0x0000001900197245 */ /* 0x000fe20000201000 */
[----:B------:R-:W-:-:S04]  /*23f50*/  IMAD.MOV.U32 R26, RZ, RZ, 0x2f800000 ;  /* 0x2f800000ff1a7424 */ /* 0x000fc800078e00ff */
[----:B------:R-:W-:-:S05]  /*23f60*/  FFMA.FTZ R25, R25, R26, 1.1641532182693481445e-10 ;  /* 0x2f00000019197423 */ /* 0x000fca000001001a */
[----:B------:R-:W-:Y:S02]  /*23f70*/  FSETP.GTU.FTZ.AND P2, PT, R25, UR12, PT ;  /* 0x0000000c19007c0b */ /* 0x000fe4000bf5c000 */
[----:B-----5:R-:W-:Y:S02]  /*23f80*/  SHF.L.U32 R25, R55, 0x10, RZ ;  /* 0x0000001037197819 */ /* 0x020fe400000006ff */
[----:B------:R-:W-:-:S03]  /*23f90*/  SEL R26, RZ, 0x1, P2 ;  /* 0x00000001ff1a7807 */ /* 0x000fc60001000000 */
[----:B------:R-:W-:Y:S01]  /*23fa0*/  FMUL.FTZ R25, R25, UR9 ;  /* 0x0000000919197c20 */ /* 0x000fe20008410000 */
[----:B------:R-:W-:-:S03]  /*23fb0*/  PRMT R37, R26, 0x7610, R37 ;  /* 0x000076101a257816 */ /* 0x000fc60000000025 */
[----:B------:R-:W-:-:S05]  /*23fc0*/  FMUL.FTZ R25, R25, UR8 ;  /* 0x0000000819197c20 */ /* 0x000fca0008410000 */
[----:B------:R-:W-:-:S05]  /*23fd0*/  FSEL R25, R25, RZ, !P2 ;  /* 0x000000ff19197208 */ /* 0x000fca0005000000 */
[----:B------:R-:W-:-:S07]  /*23fe0*/  FMUL.FTZ R25, R25, R98 ;  /* 0x0000006219197220 */ /* 0x000fce0000410000 */
.L_x_25785:
[----:B------:R-:W-:Y:S05]  /*23ff0*/  BSYNC.RECONVERGENT B0 ;  /* 0x0000000000007941 */ /* 0x000fea0003800200 */
.L_x_25784:
        /* <DEDUP_REMOVED lines=18> */
.L_x_25795:
        /* <DEDUP_REMOVED lines=12> */
.L_x_25797:
[----:B------:R-:W-:Y:S05]  /*241e0*/  BSYNC.RECONVERGENT B2 ;  /* 0x0000000000027941 */ /* 0x000fea0003800200 */
.L_x_25796:
        /* <DEDUP_REMOVED lines=62> */
.L_x_25794:
[----:B------:R-:W-:Y:S05]  /*245d0*/  BSYNC.RECONVERGENT B1 ;  /* 0x0000000000017941 */ /* 0x000fea0003800200 */
.L_x_25793:
        /* <DEDUP_REMOVED lines=12> */
.L_x_25792:
[----:B------:R-:W-:Y:S05]  /*246a0*/  BSYNC.RECONVERGENT B0 ;  /* 0x0000000000007941 */ /* 0x000fea0003800200 */
.L_x_25791:
[----:B------:R-:W-:Y:S02]  /*246b0*/  F2FP.BF16.F32.PACK_AB R38, RZ, R26 ;  /* 0x0000001aff26723e */ /* 0x000fe400000010ff */
[----:B------:R-:W-:Y:S02]  /*246c0*/  PRMT R34, R34, 0x5410, R35 ;  /* 0x0000541022227816 */ /* 0x000fe40000000023 */
[----:B------:R-:W-:Y:S02]  /*246d0*/  PRMT R33, R33, 0x5410, R32 ;  /* 0x0000541021217816 */ /* 0x000fe40000000020 */
[----:B------:R-:W-:Y:S02]  /*246e0*/  PRMT R32, R29, 0x5410, R31 ;  /* 0x000054101d207816 */ /* 0x000fe4000000001f */
[----:B------:R-:W-:-:S07]  /*246f0*/  PRMT R35, R36, 0x5410, R38 ;  /* 0x0000541024237816 */ /* 0x000fce0000000026 */
.L_x_25741:
        /* <DEDUP_REMOVED lines=17> */
[----:B------:R-:W-:Y:S01]  /*24810*/  IMAD.WIDE.U32 R38, R31, 0x100, RZ ;  /* 0x000001001f267825 */ /* 0x000fe200078e00ff */
[----:B------:R-:W-:Y:S02]  /*24820*/  LOP3.LUT R29, R35, R29, R33, 0xfe, !PT ;  /* 0x0000001d231d7212 */ /* 0x000fe400078efe21 */
[----:B------:R-:W-:Y:S02]  /*24830*/  LOP3.LUT R31, R38, R32, R34, 0xfe, !PT ;  /* 0x00000020261f7212 */ /* 0x000fe400078efe22 */
[----:B------:R-:W0:Y:S01]  /*24840*/  LDC.64 R34, c[0x0][0x3b0] ;  /* 0x0000ec00ff227b82 */ /* 0x000e220000000a00 */
[----:B------:R-:W-:Y:S02]  /*24850*/  LOP3.LUT R33, R29, R39, RZ, 0xfc, !PT ;  /* 0x000000271d217212 */ /* 0x000fe400078efcff */
[----:B------:R-:W-:Y:S02]  /*24860*/  IADD3 R29, PT, PT, R156, 0x80, RZ ;  /* 0x000000809c1d7810 */ /* 0x000fe40007ffe0ff */
[----:B------:R-:W-:-:S03]  /*24870*/  LOP3.LUT R32, R31, 0xff, R5, 0xf8, !PT ;  /* 0x000000ff1f207812 */ /* 0x000fc600078ef805 */
[----:B0-----:R-:W-:-:S05]  /*24880*/  IMAD.WIDE.U32 R34, R29, 0x8, R34 ;  /* 0x000000081d227825 */ /* 0x001fca00078e0022 */
[----:B------:R1:W-:Y:S02]  /*24890*/  STG.E.64 desc[UR6][R34.64], R32 ;  /* 0x0000002022007986 */ /* 0x0003e4000c101b06 */
.L_x_25799:
[----:B------:R-:W-:Y:S05]  /*248a0*/  BSYNC.RECONVERGENT B0 ;  /* 0x0000000000007941 */ /* 0x000fea0003800200 */
.L_x_25798:
        /* <DEDUP_REMOVED lines=31> */
.L_x_25805:
        /* <DEDUP_REMOVED lines=12> */
.L_x_25807:
[----:B------:R-:W-:Y:S05]  /*24b60*/  BSYNC.RECONVERGENT B2 ;  /* 0x0000000000027941 */ /* 0x000fea0003800200 */
.L_x_25806:
[----:B------:R-:W-:Y:S01]  /*24b70*/  IMAD.WIDE.U32 R38, R0, -0x2daee0ad, RZ ;  /* 0xd2511f5300267825 */ /* 0x000fe200078e00ff */
[----:B------:R-:W-:-:S03]  /*24b80*/  UIADD3 UR15, UPT, UPT, UR4, -0x61c88647, URZ ;  /* 0x9e3779b9040f7890 */ /* 0x000fc6000fffe0ff */
        /* <DEDUP_REMOVED lines=60> */
.L_x_25804:
[----:B------:R-:W-:Y:S05]  /*24f50*/  BSYNC.RECONVERGENT B1 ;  /* 0x0000000000017941 */ /* 0x000fea0003800200 */
.L_x_25803:
        /* <DEDUP_REMOVED lines=11> */
.L_x_25802:
[----:B------:R-:W-:Y:S05]  /*25010*/  BSYNC.RECONVERGENT B0 ;  /* 0x0000000000007941 */ /* 0x000fea0003800200 */
.L_x_25801:
        /* <DEDUP_REMOVED lines=23> */
.L_x_25812:
        /* <DEDUP_REMOVED lines=12> */
.L_x_25814:
[----:B------:R-:W-:Y:S05]  /*25250*/  BSYNC.RECONVERGENT B2 ;  /* 0x0000000000027941 */ /* 0x000fea0003800200 */
.L_x_25813:
        /* <DEDUP_REMOVED lines=62> */
.L_x_25811:
[----:B------:R-:W-:Y:S05]  /*25640*/  BSYNC.RECONVERGENT B1 ;  /* 0x0000000000017941 */ /* 0x000fea0003800200 */
.L_x_25810:
        /* <DEDUP_REMOVED lines=13> */
.L_x_25809:
[----:B------:R-:W-:Y:S05]  /*25720*/  BSYNC.RECONVERGENT B0 ;  /* 0x0000000000007941 */ /* 0x000fea0003800200 */
.L_x_25808:
        /* <DEDUP_REMOVED lines=22> */
.L_x_25819:
        /* <DEDUP_REMOVED lines=12> */
.L_x_25821:
[----:B------:R-:W-:Y:S05]  /*25950*/  BSYNC.RECONVERGENT B2 ;  /* 0x0000000000027941 */ /* 0x000fea0003800200 */
.L_x_25820:
        /* <DEDUP_REMOVED lines=62> */
.L_x_25818:
[----:B------:R-:W-:Y:S05]  /*25d40*/  BSYNC.RECONVERGENT B1 ;  /* 0x0000000000017941 */ /* 0x000fea0003800200 */
.L_x_25817:
        /* <DEDUP_REMOVED lines=11> */
.L_x_25816:
[----:B------:R-:W-:Y:S05]  /*25e00*/  BSYNC.RECONVERGENT B0 ;  /* 0x0000000000007941 */ /* 0x000fea0003800200 */
.L_x_25815:
        /* <DEDUP_REMOVED lines=23> */
.L_x_25826:
        /* <DEDUP_REMOVED lines=12> */
.L_x_25828:
[----:B------:R-:W-:Y:S05]  /*26040*/  BSYNC.RECONVERGENT B2 ;  /* 0x0000000000027941 */ /* 0x000fea0003800200 */
.L_x_25827:
        /* <DEDUP_REMOVED lines=62> */
.L_x_25825:
[----:B------:R-:W-:Y:S05]  /*26430*/  BSYNC.RECONVERGENT B1 ;  /* 0x0000000000017941 */ /* 0x000fea0003800200 */
.L_x_25824:
        /* <DEDUP_REMOVED lines=13> */
.L_x_25823:
[----:B------:R-:W-:Y:S05]  /*26510*/  BSYNC.RECONVERGENT B0 ;  /* 0x0000000000007941 */ /* 0x000fea0003800200 */
.L_x_25822:
        /* <DEDUP_REMOVED lines=22> */
.L_x_25833:
        /* <DEDUP_REMOVED lines=12> */
.L_x_25835:
[----:B------:R-:W-:Y:S05]  /*26740*/  BSYNC.RECONVERGENT B2 ;  /* 0x0000000000027941 */ /* 0x000fea0003800200 */
.L_x_25834:
        /* <DEDUP_REMOVED lines=62> */
.L_x_25832:
[----:B------:R-:W-:Y:S05]  /*26b30*/  BSYNC.RECONVERGENT B1 ;  /* 0x0000000000017941 */ /* 0x000fea0003800200 */
.L_x_25831:
        /* <DEDUP_REMOVED lines=11> */
.L_x_25830:
[----:B------:R-:W-:Y:S05]  /*26bf0*/  BSYNC.RECONVERGENT B0 ;  /* 0x0000000000007941 */ /* 0x000fea0003800200 */
.L_x_25829:
        /* <DEDUP_REMOVED lines=23> */
.L_x_25840:
        /* <DEDUP_REMOVED lines=12> */
.L_x_25842:
[----:B------:R-:W-:Y:S05]  /*26e30*/  BSYNC.RECONVERGENT B2 ;  /* 0x0000000000027941 */ /* 0x000fea0003800200 */
.L_x_25841:
        /* <DEDUP_REMOVED lines=62> */
.L_x_25839:
[----:B------:R-:W-:Y:S05]  /*27220*/  BSYNC.RECONVERGENT B1 ;  /* 0x0000000000017941 */ /* 0x000fea0003800200 */
.L_x_25838:
        /* <DEDUP_REMOVED lines=13> */
.L_x_25837:
[----:B------:R-:W-:Y:S05]  /*27300*/  BSYNC.RECONVERGENT B0 ;  /* 0x0000000000007941 */ /* 0x000fea0003800200 */
.L_x_25836:
        /* <DEDUP_REMOVED lines=22> */
.L_x_25847:
        /* <DEDUP_REMOVED lines=12> */
.L_x_25849:
[----:B------:R-:W-:Y:S05]  /*27530*/  BSYNC.RECONVERGENT B2 ;  /* 0x0000000000027941 */ /* 0x000fea0003800200 */
.L_x_25848:
        /* <DEDUP_REMOVED lines=62> */
.L_x_25846:
[----:B------:R-:W-:Y:S05]  /*27920*/  BSYNC.RECONVERGENT B1 ;  /* 0x0000000000017941 */ /* 0x000fea0003800200 */
.L_x_25845:
[----:B------:R-:W-:Y:S01]  /*27930*/  I2FP.F32.U32 R35, R35 ;  /* 0x0000002300237245 */ /* 0x000fe20000201000 */
[----:B------:R-:W-:-:S04]  /*27940*/  IMAD.MOV.U32 R36, RZ, RZ, 0x2f800000 ;  /* 0x2f800000ff247424 */ /* 0x000fc800078e00ff */
[----:B------:R-:W-:Y:S01]  /*27950*/  FFMA.FTZ R35, R35, R36, 1.1641532182693481445e-10 ;  /* 0x2f00000023237423 */ /* 0x000fe20000010024 */
[----:B------:R-:W-:-:S04]  /*27960*/  IMAD.U32 R36, R51, 0x10000, RZ ;  /* 0x0001000033247824 */ /* 0x000fc800078e00ff */
[----:B------:R-:W-:Y:S02]  /*27970*/  FSETP.GTU.FTZ.AND P3, PT, R35, UR12, PT ;  /* 0x0000000c23007c0b */ /* 0x000fe4000bf7c000 */
[----:B------:R-:W-:Y:S02]  /*27980*/  SHF.L.U32 R35, R55, 0x10, RZ ;  /* 0x0000001037237819 */ /* 0x000fe400000006ff */
[----:B------:R-:W-:-:S03]  /*27990*/  SEL R37, RZ, 0x1, P3 ;  /* 0x00000001ff257807 */ /* 0x000fc60001800000 */
[----:B------:R-:W-:-:S04]  /*279a0*/  FMUL.FTZ R35, R35, UR9 ;  /* 0x0000000923237c20 */ /* 0x000fc80008410000 */
[----:B------:R-:W-:-:S05]  /*279b0*/  FMUL.FTZ R35, R35, UR8 ;  /* 0x0000000823237c20 */ /* 0x000fca0008410000 */
[----:B------:R-:W-:-:S05]  /*279c0*/  FSEL R35, R35, RZ, !P3 ;  /* 0x000000ff23237208 */ /* 0x000fca0005800000 */
[----:B------:R-:W-:-:S07]  /*279d0*/  FFMA.FTZ R35, R35, R90, R36 ;  /* 0x0000005a23237223 */ /* 0x000fce0000010024 */
.L_x_25844:
[----:B------:R-:W-:Y:S05]  /*279e0*/  BSYNC.RECONVERGENT B0 ;  /* 0x0000000000007941 */ /* 0x000fea0003800200 */
.L_x_25843:
        /* <DEDUP_REMOVED lines=23> */
.L_x_25854:
        /* <DEDUP_REMOVED lines=12> */
.L_x_25856:
[----:B------:R-:W-:Y:S05]  /*27c20*/  BSYNC.RECONVERGENT B2 ;  /* 0x0000000000027941 */ /* 0x000fea0003800200 */
.L_x_25855:
        /* <DEDUP_REMOVED lines=62> */
.L_x_25853:
[----:B------:R-:W-:Y:S05]  /*28010*/  BSYNC.RECONVERGENT B1 ;  /* 0x0000000000017941 */ /* 0x000fea0003800200 */
.L_x_25852:
        /* <DEDUP_REMOVED lines=14> */
.L_x_25851:
[----:B------:R-:W-:Y:S05]  /*28100*/  BSYNC.RECONVERGENT B0 ;  /* 0x0000000000007941 */ /* 0x000fea0003800200 */
.L_x_25850:
[----:B------:R-:W-:Y:S02]  /*28110*/  F2FP.BF16.F32.PACK_AB R44, RZ, R36 ;  /* 0x00000024ff2c723e */ /* 0x000fe400000010ff */
[----:B------:R-:W-:Y:S02]  /*28120*/  PRMT R41, R41, 0x5410, R43 ;  /* 0x0000541029297816 */ /* 0x000fe4000000002b */
[----:B------:R-:W-:Y:S02]  /*28130*/  PRMT R42, R42, 0x5410, R114 ;  /* 0x000054102a2a7816 */ /* 0x000fe40000000072 */
[----:B------:R-:W-:Y:S02]  /*28140*/  PRMT R40, R38, 0x5410, R40 ;  /* 0x0000541026287816 */ /* 0x000fe40000000028 */
[----:B------:R-:W-:Y:S01]  /*28150*/  PRMT R43, R138, 0x5410, R44 ;  /* 0x000054108a2b7816 */ /* 0x000fe2000000002c */
[----:B------:R-:W-:Y:S06]  /*28160*/  BRA `(.L_x_25857) ;  /* 0x0000003400547947 */ /* 0x000fec0003800000 */
.L_x_25800:
        /* <DEDUP_REMOVED lines=21> */
.L_x_25862:
        /* <DEDUP_REMOVED lines=12> */
.L_x_25864:
[----:B------:R-:W-:Y:S05]  /*28380*/  BSYNC.RECONVERGENT B2 ;  /* 0x0000000000027941 */ /* 0x000fea0003800200 */
.L_x_25863:
        /* <DEDUP_REMOVED lines=62> */
.L_x_25861:
[----:B------:R-:W-:Y:S05]  /*28770*/  BSYNC.RECONVERGENT B1 ;  /* 0x0000000000017941 */ /* 0x000fea0003800200 */
.L_x_25860:
        /* <DEDUP_REMOVED lines=10> */
.L_x_25859:
[----:B------:R-:W-:Y:S05]  /*28820*/  BSYNC.RECONVERGENT B0 ;  /* 0x0000000000007941 */ /* 0x000fea0003800200 */
.L_x_25858:
        /* <DEDUP_REMOVED lines=18> */
.L_x_25869:
        /* <DEDUP_REMOVED lines=12> */
.L_x_25871:
[----:B------:R-:W-:Y:S05]  /*28a10*/  BSYNC.RECONVERGENT B2 ;  /* 0x0000000000027941 */ /* 0x000fea0003800200 */
.L_x_25870:
        /* <DEDUP_REMOVED lines=62> */
.L_x_25868:
[----:B------:R-:W-:Y:S05]  /*28e00*/  BSYNC.RECONVERGENT B1 ;  /* 0x0000000000017941 */ /* 0x000fea0003800200 */
.L_x_25867:
        /* <DEDUP_REMOVED lines=11> */
.L_x_25866:
[----:B------:R-:W-:Y:S05]  /*28ec0*/  BSYNC.RECONVERGENT B0 ;  /* 0x0000000000007941 */ /* 0x000fea0003800200 */
.L_x_25865:
        /* <DEDUP_REMOVED lines=18> */
.L_x_25876:
        /* <DEDUP_REMOVED lines=12> */
.L_x_25878:
[----:B------:R-:W-:Y:S05]  /*290b0*/  BSYNC.RECONVERGENT B2 ;  /* 0x0000000000027941 */ /* 0x000fea0003800200 */
.L_x_25877:
        /* <DEDUP_REMOVED lines=62> */
.L_x_25875:
[----:B------:R-:W-:Y:S05]  /*294a0*/  BSYNC.RECONVERGENT B1 ;  /* 0x0000000000017941 */ /* 0x000fea0003800200 */
.L_x_25874:
        /* <DEDUP_REMOVED lines=10> */
.L_x_25873:
[----:B------:R-:W-:Y:S05]  /*29550*/  BSYNC.RECONVERGENT B0 ;  /* 0x0000000000007941 */ /* 0x000fea0003800200 */
.L_x_25872:
        /* <DEDUP_REMOVED lines=18> */
.L_x_25883:
        /* <DEDUP_REMOVED lines=12> */
.L_x_25885:
[----:B------:R-:W-:Y:S05]  /*29740*/  BSYNC.RECONVERGENT B2 ;  /* 0x0000000000027941 */ /* 0x000fea0003800200 */
.L_x_25884:
        /* <DEDUP_REMOVED lines=62> */
.L_x_25882:
[----:B------:R-:W-:Y:S05]  /*29b30*/  BSYNC.RECONVERGENT B1 ;  /* 0x0000000000017941 */ /* 0x000fea0003800200 */
.L_x_25881:
        /* <DEDUP_REMOVED lines=11> */
.L_x_25880:
[----:B------:R-:W-:Y:S05]  /*29bf0*/  BSYNC.RECONVERGENT B0 ;  /* 0x0000000000007941 */ /* 0x000fea0003800200 */
.L_x_25879:
        /* <DEDUP_REMOVED lines=18> */
.L_x_25890:
        /* <DEDUP_REMOVED lines=12> */
.L_x_25892:
[----:B------:R-:W-:Y:S05]  /*29de0*/  BSYNC.RECONVERGENT B2 ;  /* 0x0000000000027941 */ /* 0x000fea0003800200 */
.L_x_25891:
        /* <DEDUP_REMOVED lines=62> */
.L_x_25889:
[----:B------:R-:W-:Y:S05]  /*2a1d0*/  BSYNC.RECONVERGENT B1 ;  /* 0x0000000000017941 */ /* 0x000fea0003800200 */
.L_x_25888:
        /* <DEDUP_REMOVED lines=10> */
.L_x_25887:
[----:B------:R-:W-:Y:S05]  /*2a280*/  BSYNC.RECONVERGENT B0 ;  /* 0x0000000000007941 */ /* 0x000fea0003800200 */
.L_x_25886:
        /* <DEDUP_REMOVED lines=18> */
.L_x_25897:
        /* <DEDUP_REMOVED lines=12> */
.L_x_25899:
[----:B------:R-:W-:Y:S05]  /*2a470*/  BSYNC.RECONVERGENT B2 ;  /* 0x0000000000027941 */ /* 0x000fea0003800200 */
.L_x_25898:
        /* <DEDUP_REMOVED lines=62> */
.L_x_25896:
[----:B------:R-:W-:Y:S05]  /*2a860*/  BSYNC.RECONVERGENT B1 ;  /* 0x0000000000017941 */ /* 0x000fea0003800200 */
.L_x_25895:
        /* <DEDUP_REMOVED lines=11> */
.L_x_25894:
[----:B------:R-:W-:Y:S05]  /*2a920*/  BSYNC.RECONVERGENT B0 ;  /* 0x0000000000007941 */ /* 0x000fea0003800200 */
.L_x_25893:
        /* <DEDUP_REMOVED lines=18> */
.L_x_25904:
        /* <DEDUP_REMOVED lines=12> */
.L_x_25906:
[----:B------:R-:W-:Y:S05]  /*2ab10*/  BSYNC.RECONVERGENT B2 ;  /* 0x0000000000027941 */ /* 0x000fea0003800200 */
.L_x_25905:
        /* <DEDUP_REMOVED lines=62> */
.L_x_25903:
[----:B------:R-:W-:Y:S05]  /*2af00*/  BSYNC.RECONVERGENT B1 ;  /* 0x0000000000017941 */ /* 0x000fea0003800200 */
.L_x_25902:
        /* <DEDUP_REMOVED lines=8> */
[----:B------:R-:W-:-:S05]  /*2af90*/  FSEL R35, R35, RZ, !P2 ;  /* 0x000000ff23237208 */ /* 0x000fca0005000000 */
[----:B------:R-:W-:-:S07]  /*2afa0*/  FMUL.FTZ R35, R35, R90 ;  /* 0x0000005a23237220 */ /* 0x000fce0000410000 */
.L_x_25901:
[----:B------:R-:W-:Y:S05]  /*2afb0*/  BSYNC.RECONVERGENT B0 ;  /* 0x0000000000007941 */ /* 0x000fea0003800200 */
.L_x_25900:
        /* <DEDUP_REMOVED lines=18> */
.L_x_25911:
        /* <DEDUP_REMOVED lines=12> */
.L_x_25913:
[----:B------:R-:W-:Y:S05]  /*2b1a0*/  BSYNC.RECONVERGENT B2 ;  /* 0x0000000000027941 */ /* 0x000fea0003800200 */
.L_x_25912:
        /* <DEDUP_REMOVED lines=62> */
.L_x_25910:
[----:B------:R-:W-:Y:S05]  /*2b590*/  BSYNC.RECONVERGENT B1 ;  /* 0x0000000000017941 */ /* 0x000fea0003800200 */
.L_x_25909:
        /* <DEDUP_REMOVED lines=12> */
.L_x_25908:
[----:B------:R-:W-:Y:S05]  /*2b660*/  BSYNC.RECONVERGENT B0 ;  /* 0x0000000000007941 */ /* 0x000fea0003800200 */
.L_x_25907:
[----:B------:R-:W-:Y:S02]  /*2b670*/  F2FP.BF16.F32.PACK_AB R44, RZ, R36 ;  /* 0x00000024ff2c723e */ /* 0x000fe400000010ff */
[----:B------:R-:W-:Y:S02]  /*2b680*/  PRMT R41, R41, 0x5410, R43 ;  /* 0x0000541029297816 */ /* 0x000fe4000000002b */
[----:B------:R-:W-:Y:S02]  /*2b690*/  PRMT R42, R42, 0x5410, R136 ;  /* 0x000054102a2a7816 */ /* 0x000fe40000000088 */
[----:B------:R-:W-:Y:S02]  /*2b6a0*/  PRMT R40, R38, 0x5410, R40 ;  /* 0x0000541026287816 */ /* 0x000fe40000000028 */
[----:B------:R-:W-:-:S07]  /*2b6b0*/  PRMT R43, R137, 0x5410, R44 ;  /* 0x00005410892b7816 */ /* 0x000fce000000002c */
.L_x_25857:
        /* <DEDUP_REMOVED lines=26> */
.L_x_25915:
[----:B------:R-:W-:Y:S05]  /*2b860*/  BSYNC.RECONVERGENT B0 ;  /* 0x0000000000007941 */ /* 0x000fea0003800200 */
.L_x_25914:
        /* <DEDUP_REMOVED lines=31> */
.L_x_25921:
        /* <DEDUP_REMOVED lines=12> */
.L_x_25923:
[----:B------:R-:W-:Y:S05]  /*2bb20*/  BSYNC.RECONVERGENT B2 ;  /* 0x0000000000027941 */ /* 0x000fea0003800200 */
.L_x_25922:
        /* <DEDUP_REMOVED lines=62> */
.L_x_25920:
[----:B------:R-:W-:Y:S05]  /*2bf10*/  BSYNC.RECONVERGENT B1 ;  /* 0x0000000000017941 */ /* 0x000fea0003800200 */
.L_x_25919:
        /* <DEDUP_REMOVED lines=11> */
.L_x_25918:
[----:B------:R-:W-:Y:S05]  /*2bfd0*/  BSYNC.RECONVERGENT B0 ;  /* 0x0000000000007941 */ /* 0x000fea0003800200 */
.L_x_25917:
        /* <DEDUP_REMOVED lines=23> */
.L_x_25928:
        /* <DEDUP_REMOVED lines=12> */
.L_x_25930:
[----:B------:R-:W-:Y:S05]  /*2c210*/  BSYNC.RECONVERGENT B2 ;  /* 0x0000000000027941 */ /* 0x000fea0003800200 */
.L_x_25929:
        /* <DEDUP_REMOVED lines=62> */
.L_x_25927:
[----:B------:R-:W-:Y:S05]  /*2c600*/  BSYNC.RECONVERGENT B1 ;  /* 0x0000000000017941 */ /* 0x000fea0003800200 */
.L_x_25926:
        /* <DEDUP_REMOVED lines=13> */
.L_x_25925:
[----:B------:R-:W-:Y:S05]  /*2c6e0*/  BSYNC.RECONVERGENT B0 ;  /* 0x0000000000007941 */ /* 0x000fea0003800200 */
.L_x_25924:
        /* <DEDUP_REMOVED lines=22> */
.L_x_25935:
        /* <DEDUP_REMOVED lines=12> */
.L_x_25937:
[----:B------:R-:W-:Y:S05]  /*2c910*/  BSYNC.RECONVERGENT B2 ;  /* 0x0000000000027941 */ /* 0x000fea0003800200 */
.L_x_25936:
        /* <DEDUP_REMOVED lines=62> */
.L_x_25934:
[----:B------:R-:W-:Y:S05]  /*2cd00*/  BSYNC.RECONVERGENT B1 ;  /* 0x0000000000017941 */ /* 0x000fea0003800200 */
.L_x_25933:
        /* <DEDUP_REMOVED lines=11> */
.L_x_25932:
[----:B------:R-:W-:Y:S05]  /*2cdc0*/  BSYNC.RECONVERGENT B0 ;  /* 0x0000000000007941 */ /* 0x000fea0003800200 */
.L_x_25931:
        /* <DEDUP_REMOVED lines=23> */
.L_x_25942:
        /* <DEDUP_REMOVED lines=12> */
.L_x_25944:
[----:B------:R-:W-:Y:S05]  /*2d000*/  BSYNC.RECONVERGENT B2 ;  /* 0x0000000000027941 */ /* 0x000fea0003800200 */
.L_x_25943:
        /* <DEDUP_REMOVED lines=62> */
.L_x_25941:
[----:B------:R-:W-:Y:S05]  /*2d3f0*/  BSYNC.RECONVERGENT B1 ;  /* 0x0000000000017941 */ /* 0x000fea0003800200 */
.L_x_25940:
        /* <DEDUP_REMOVED lines=13> */
.L_x_25939:
[----:B------:R-:W-:Y:S05]  /*2d4d0*/  BSYNC.RECONVERGENT B0 ;  /* 0x0000000000007941 */ /* 0x000fea0003800200 */
.L_x_25938:
        /* <DEDUP_REMOVED lines=22> */
.L_x_25949:
        /* <DEDUP_REMOVED lines=12> */
.L_x_25951:
[----:B------:R-:W-:Y:S05]  /*2d700*/  BSYNC.RECONVERGENT B2 ;  /* 0x0000000000027941 */ /* 0x000fea0003800200 */
.L_x_25950:
        /* <DEDUP_REMOVED lines=62> */
.L_x_25948:
[----:B------:R-:W-:Y:S05]  /*2daf0*/  BSYNC.RECONVERGENT B1 ;  /* 0x0000000000017941 */ /* 0x000fea0003800200 */
.L_x_25947:
        /* <DEDUP_REMOVED lines=11> */
.L_x_25946:
[----:B------:R-:W-:Y:S05]  /*2dbb0*/  BSYNC.RECONVERGENT B0 ;  /* 0x0000000000007941 */ /* 0x000fea0003800200 */
.L_x_25945:
        /* <DEDUP_REMOVED lines=23> */
.L_x_25956:
        /* <DEDUP_REMOVED lines=12> */
.L_x_25958:
[----:B------:R-:W-:Y:S05]  /*2ddf0*/  BSYNC.RECONVERGENT B2 ;  /* 0x0000000000027941 */ /* 0x000fea0003800200 */
.L_x_25957:
        /* <DEDUP_REMOVED lines=62> */
.L_x_25955:
[----:B------:R-:W-:Y:S05]  /*2e1e0*/  BSYNC.RECONVERGENT B1 ;  /* 0x0000000000017941 */ /* 0x000fea0003800200 */
.L_x_25954:
        /* <DEDUP_REMOVED lines=13> */
.L_x_25953:
[----:B------:R-:W-:Y:S05]  /*2e2c0*/  BSYNC.RECONVERGENT B0 ;  /* 0x0000000000007941 */ /* 0x000fea0003800200 */
.L_x_25952:
        /* <DEDUP_REMOVED lines=22> */
.L_x_25963:
        /* <DEDUP_REMOVED lines=12> */
.L_x_25965:
[----:B------:R-:W-:Y:S05]  /*2e4f0*/  BSYNC.RECONVERGENT B2 ;  /* 0x0000000000027941 */ /* 0x000fea0003800200 */
.L_x_25964:
        /* <DEDUP_REMOVED lines=62> */
.L_x_25962:
[----:B------:R-:W-:Y:S05]  /*2e8e0*/  BSYNC.RECONVERGENT B1 ;  /* 0x0000000000017941 */ /* 0x000fea0003800200 */
.L_x_25961:
        /* <DEDUP_REMOVED lines=11> */
.L_x_25960:
[----:B------:R-:W-:Y:S05]  /*2e9a0*/  BSYNC.RECONVERGENT B0 ;  /* 0x0000000000007941 */ /* 0x000fea0003800200 */
.L_x_25959:
        /* <DEDUP_REMOVED lines=23> */
.L_x_25970:
        /* <DEDUP_REMOVED lines=12> */
.L_x_25972:
[----:B------:R-:W-:Y:S05]  /*2ebe0*/  BSYNC.RECONVERGENT B2 ;  /* 0x0000000000027941 */ /* 0x000fea0003800200 */
.L_x_25971:
        /* <DEDUP_REMOVED lines=62> */
.L_x_25969:
[----:B------:R-:W-:Y:S05]  /*2efd0*/  BSYNC.RECONVERGENT B1 ;  /* 0x0000000000017941 */ /* 0x000fea0003800200 */
.L_x_25968:
        /* <DEDUP_REMOVED lines=14> */
.L_x_25967:
[----:B------:R-:W-:Y:S05]  /*2f0c0*/  BSYNC.RECONVERGENT B0 ;  /* 0x0000000000007941 */ /* 0x000fea0003800200 */
.L_x_25966:
[----:B------:R-:W-:Y:S02]  /*2f0d0*/  F2FP.BF16.F32.PACK_AB R138, RZ, R45 ;  /* 0x0000002dff8a723e */ /* 0x000fe400000010ff */
[----:B------:R-:W-:Y:S02]  /*2f0e0*/  PRMT R112, R112, 0x5410, R115 ;  /* 0x0000541070707816 */ /* 0x000fe40000000073 */
[----:B------:R-:W-:Y:S02]  /*2f0f0*/  PRMT R114, R142, 0x5410, R114 ;  /* 0x000054108e727816 */ /* 0x000fe40000000072 */
[----:B------:R-:W-:Y:S02]  /*2f100*/  PRMT R113, R113, 0x5410, R136 ;  /* 0x0000541071717816 */ /* 0x000fe40000000088 */
[----:B------:R-:W-:Y:S01]  /*2f110*/  PRMT R115, R146, 0x5410, R138 ;  /* 0x0000541092737816 */ /* 0x000fe2000000008a */
[----:B------:R-:W-:Y:S06]  /*2f120*/  BRA `(.L_x_25973) ;  /* 0x0000003400547947 */ /* 0x000fec0003800000 */
.L_x_25916:
        /* <DEDUP_REMOVED lines=21> */
.L_x_25978:
        /* <DEDUP_REMOVED lines=12> */
.L_x_25980:
[----:B------:R-:W-:Y:S05]  /*2f340*/  BSYNC.RECONVERGENT B2 ;  /* 0x0000000000027941 */ /* 0x000fea0003800200 */
.L_x_25979:
        /* <DEDUP_REMOVED lines=62> */
.L_x_25977:
[----:B------:R-:W-:Y:S05]  /*2f730*/  BSYNC.RECONVERGENT B1 ;  /* 0x0000000000017941 */ /* 0x000fea0003800200 */
.L_x_25976:
        /* <DEDUP_REMOVED lines=10> */
.L_x_25975:
[----:B------:R-:W-:Y:S05]  /*2f7e0*/  BSYNC.RECONVERGENT B0 ;  /* 0x0000000000007941 */ /* 0x000fea0003800200 */
.L_x_25974:
        /* <DEDUP_REMOVED lines=18> */
.L_x_25985:
        /* <DEDUP_REMOVED lines=12> */
.L_x_25987:
[----:B------:R-:W-:Y:S05]  /*2f9d0*/  BSYNC.RECONVERGENT B2 ;  /* 0x0000000000027941 */ /* 0x000fea0003800200 */
.L_x_25986:
        /* <DEDUP_REMOVED lines=62> */
.L_x_25984:
[----:B------:R-:W-:Y:S05]  /*2fdc0*/  BSYNC.RECONVERGENT B1 ;  /* 0x0000000000017941 */ /* 0x000fea0003800200 */
.L_x_25983:
        /* <DEDUP_REMOVED lines=11> */
.L_x_25982:
[----:B------:R-:W-:Y:S05]  /*2fe80*/  BSYNC.RECONVERGENT B0 ;  /* 0x0000000000007941 */ /* 0x000fea0003800200 */
.L_x_25981:
        /* <DEDUP_REMOVED lines=18> */
.L_x_25992:
        /* <DEDUP_REMOVED lines=12> */
.L_x_25994:
[----:B------:R-:W-:Y:S05]  /*30070*/  BSYNC.RECONVERGENT B2 ;  /* 0x0000000000027941 */ /* 0x000fea0003800200 */
.L_x_25993:
        /* <DEDUP_REMOVED lines=62> */
.L_x_25991:
[----:B------:R-:W-:Y:S05]  /*30460*/  BSYNC.RECONVERGENT B1 ;  /* 0x0000000000017941 */ /* 0x000fea0003800200 */
.L_x_25990:
        /* <DEDUP_REMOVED lines=10> */
.L_x_25989:
[----:B------:R-:W-:Y:S05]  /*30510*/  BSYNC.RECONVERGENT B0 ;  /* 0x0000000000007941 */ /* 0x000fea0003800200 */
.L_x_25988:
        /* <DEDUP_REMOVED lines=18> */
.L_x_25999:
        /* <DEDUP_REMOVED lines=12> */
.L_x_26001:
[----:B------:R-:W-:Y:S05]  /*30700*/  BSYNC.RECONVERGENT B2 ;  /* 0x0000000000027941 */ /* 0x000fea0003800200 */
.L_x_26000:
        /* <DEDUP_REMOVED lines=62> */
.L_x_25998:
[----:B------:R-:W-:Y:S05]  /*30af0*/  BSYNC.RECONVERGENT B1 ;  /* 0x0000000000017941 */ /* 0x000fea0003800200 */
.L_x_25997:
        /* <DEDUP_REMOVED lines=11> */
.L_x_25996:
[----:B------:R-:W-:Y:S05]  /*30bb0*/  BSYNC.RECONVERGENT B0 ;  /* 0x0000000000007941 */ /* 0x000fea0003800200 */
.L_x_25995:
        /* <DEDUP_REMOVED lines=18> */
.L_x_26006:
        /* <DEDUP_REMOVED lines=12> */
.L_x_26008:
[----:B------:R-:W-:Y:S05]  /*30da0*/  BSYNC.RECONVERGENT B2 ;  /* 0x0000000000027941 */ /* 0x000fea0003800200 */
.L_x_26007:
        /* <DEDUP_REMOVED lines=62> */
.L_x_26005:
[----:B------:R-:W-:Y:S05]  /*31190*/  BSYNC.RECONVERGENT B1 ;  /* 0x0000000000017941 */ /* 0x000fea0003800200 */
.L_x_26004:
        /* <DEDUP_REMOVED lines=10> */
.L_x_26003:
[----:B------:R-:W-:Y:S05]  /*31240*/  BSYNC.RECONVERGENT B0 ;  /* 0x0000000000007941 */ /* 0x000fea0003800200 */
.L_x_26002:
        /* <DEDUP_REMOVED lines=18> */
.L_x_26013:
        /* <DEDUP_REMOVED lines=12> */
.L_x_26015:
[----:B------:R-:W-:Y:S05]  /*31430*/  BSYNC.RECONVERGENT B2 ;  /* 0x0000000000027941 */ /* 0x000fea0003800200 */
.L_x_26014:
        /* <DEDUP_REMOVED lines=62> */
.L_x_26012:
[----:B------:R-:W-:Y:S05]  /*31820*/  BSYNC.RECONVERGENT B1 ;  /* 0x0000000000017941 */ /* 0x000fea0003800200 */
.L_x_26011:
        /* <DEDUP_REMOVED lines=11> */
.L_x_26010:
[----:B------:R-:W-:Y:S05]  /*318e0*/  BSYNC.RECONVERGENT B0 ;  /* 0x0000000000007941 */ /* 0x000fea0003800200 */
.L_x_26009:
        /* <DEDUP_REMOVED lines=18> */
.L_x_26020:
        /* <DEDUP_REMOVED lines=12> */
.L_x_26022:
[----:B------:R-:W-:Y:S05]  /*31ad0*/  BSYNC.RECONVERGENT B2 ;  /* 0x0000000000027941 */ /* 0x000fea0003800200 */
.L_x_26021:
        /* <DEDUP_REMOVED lines=62> */
.L_x_26019:
[----:B------:R-:W-:Y:S05]  /*31ec0*/  BSYNC.RECONVERGENT B1 ;  /* 0x0000000000017941 */ /* 0x000fea0003800200 */
.L_x_26018:
        /* <DEDUP_REMOVED lines=10> */
.L_x_26017:
[----:B------:R-:W-:Y:S05]  /*31f70*/  BSYNC.RECONVERGENT B0 ;  /* 0x0000000000007941 */ /* 0x000fea0003800200 */
.L_x_26016:
        /* <DEDUP_REMOVED lines=18> */
.L_x_26027:
        /* <DEDUP_REMOVED lines=12> */
.L_x_26029:
[----:B------:R-:W-:Y:S05]  /*32160*/  BSYNC.RECONVERGENT B2 ;  /* 0x0000000000027941 */ /* 0x000fea0003800200 */
.L_x_26028:
        /* <DEDUP_REMOVED lines=62> */
.L_x_26026:
[----:B------:R-:W-:Y:S05]  /*32550*/  BSYNC.RECONVERGENT B1 ;  /* 0x0000000000017941 */ /* 0x000fea0003800200 */
.L_x_26025:
        /* <DEDUP_REMOVED lines=12> */
.L_x_26024:
[----:B------:R-:W-:Y:S05]  /*32620*/  BSYNC.RECONVERGENT B0 ;  /* 0x0000000000007941 */ /* 0x000fea0003800200 */
.L_x_26023:
[----:B------:R-:W-:Y:S02]  /*32630*/  F2FP.BF16.F32.PACK_AB R138, RZ, R45 ;  /* 0x0000002dff8a723e */ /* 0x000fe400000010ff */
[----:B------:R-:W-:Y:S02]  /*32640*/  PRMT R112, R112, 0x5410, R115 ;  /* 0x0000541070707816 */ /* 0x000fe40000000073 */
[----:B------:R-:W-:Y:S02]  /*32650*/  PRMT R114, R144, 0x5410, R114 ;  /* 0x0000541090727816 */ /* 0x000fe40000000072 */
[----:B------:R-:W-:Y:S02]  /*32660*/  PRMT R113, R113, 0x5410, R136 ;  /* 0x0000541071717816 */ /* 0x000fe40000000088 */
[----:B------:R-:W-:-:S07]  /*32670*/  PRMT R115, R145, 0x5410, R138 ;  /* 0x0000541091737816 */ /* 0x000fce000000008a */
.L_x_25973:
        /* <DEDUP_REMOVED lines=26> */
.L_x_26031:
[----:B------:R-:W-:Y:S05]  /*32820*/  BSYNC.RECONVERGENT B0 ;  /* 0x0000000000007941 */ /* 0x000fea0003800200 */
.L_x_26030:
        /* <DEDUP_REMOVED lines=31> */
.L_x_26037:
        /* <DEDUP_REMOVED lines=12> */
.L_x_26039:
[----:B------:R-:W-:Y:S05]  /*32ae0*/  BSYNC.RECONVERGENT B2 ;  /* 0x0000000000027941 */ /* 0x000fea0003800200 */
.L_x_26038:
        /* <DEDUP_REMOVED lines=62> */
.L_x_26036:
[----:B------:R-:W-:Y:S05]  /*32ed0*/  BSYNC.RECONVERGENT B1 ;  /* 0x0000000000017941 */ /* 0x000fea0003800200 */
.L_x_26035:
        /* <DEDUP_REMOVED lines=11> */
.L_x_26034:
[----:B------:R-:W-:Y:S05]  /*32f90*/  BSYNC.RECONVERGENT B0 ;  /* 0x0000000000007941 */ /* 0x000fea0003800200 */
.L_x_26033:
        /* <DEDUP_REMOVED lines=23> */
.L_x_26044:
        /* <DEDUP_REMOVED lines=12> */
.L_x_26046:
[----:B------:R-:W-:Y:S05]  /*331d0*/  BSYNC.RECONVERGENT B2 ;  /* 0x0000000000027941 */ /* 0x000fea0003800200 */
.L_x_26045:
        /* <DEDUP_REMOVED lines=62> */
.L_x_26043:
[----:B------:R-:W-:Y:S05]  /*335c0*/  BSYNC.RECONVERGENT B1 ;  /* 0x0000000000017941 */ /* 0x000fea0003800200 */
.L_x_26042:
        /* <DEDUP_REMOVED lines=13> */
.L_x_26041:
[----:B------:R-:W-:Y:S05]  /*336a0*/  BSYNC.RECONVERGENT B0 ;  /* 0x0000000000007941 */ /* 0x000fea0003800200 */
.L_x_26040:
        /* <DEDUP_REMOVED lines=22> */
.L_x_26051:
        /* <DEDUP_REMOVED lines=12> */
.L_x_26053:
[----:B------:R-:W-:Y:S05]  /*338d0*/  BSYNC.RECONVERGENT B2 ;  /* 0x0000000000027941 */ /* 0x000fea0003800200 */
.L_x_26052:
        /* <DEDUP_REMOVED lines=62> */
.L_x_26050:
[----:B------:R-:W-:Y:S05]  /*33cc0*/  BSYNC.RECONVERGENT B1 ;  /* 0x0000000000017941 */ /* 0x000fea0003800200 */
.L_x_26049:
        /* <DEDUP_REMOVED lines=11> */
.L_x_26048:
[----:B------:R-:W-:Y:S05]  /*33d80*/  BSYNC.RECONVERGENT B0 ;  /* 0x0000000000007941 */ /* 0x000fea0003800200 */
.L_x_26047:
        /* <DEDUP_REMOVED lines=23> */
.L_x_26058:
        /* <DEDUP_REMOVED lines=12> */
.L_x_26060:
[----:B------:R-:W-:Y:S05]  /*33fc0*/  BSYNC.RECONVERGENT B2 ;  /* 0x0000000000027941 */ /* 0x000fea0003800200 */
.L_x_26059:
        /* <DEDUP_REMOVED lines=62> */
.L_x_26057:
[----:B------:R-:W-:Y:S05]  /*343b0*/  BSYNC.RECONVERGENT B1 ;  /* 0x0000000000017941 */ /* 0x000fea0003800200 */
.L_x_26056:
        /* <DEDUP_REMOVED lines=13> */
.L_x_26055:
[----:B------:R-:W-:Y:S05]  /*34490*/  BSYNC.RECONVERGENT B0 ;  /* 0x0000000000007941 */ /* 0x000fea0003800200 */
.L_x_26054:
        /* <DEDUP_REMOVED lines=22> */
.L_x_26065:
        /* <DEDUP_REMOVED lines=12> */
.L_x_26067:
[----:B------:R-:W-:Y:S05]  /*346c0*/  BSYNC.RECONVERGENT B2 ;  /* 0x0000000000027941 */ /* 0x000fea0003800200 */
.L_x_26066:
        /* <DEDUP_REMOVED lines=62> */
.L_x_26064:
[----:B------:R-:W-:Y:S05]  /*34ab0*/  BSYNC.RECONVERGENT B1 ;  /* 0x0000000000017941 */ /* 0x000fea0003800200 */
.L_x_26063:
        /* <DEDUP_REMOVED lines=11> */
.L_x_26062:
[----:B------:R-:W-:Y:S05]  /*34b70*/  BSYNC.RECONVERGENT B0 ;  /* 0x0000000000007941 */ /* 0x000fea0003800200 */
.L_x_26061:
        /* <DEDUP_REMOVED lines=23> */
.L_x_26072:
        /* <DEDUP_REMOVED lines=12> */
.L_x_26074:
[----:B------:R-:W-:Y:S05]  /*34db0*/  BSYNC.RECONVERGENT B2 ;  /* 0x0000000000027941 */ /* 0x000fea0003800200 */
.L_x_26073:
        /* <DEDUP_REMOVED lines=62> */
.L_x_26071:
[----:B------:R-:W-:Y:S05]  /*351a0*/  BSYNC.RECONVERGENT B1 ;  /* 0x0000000000017941 */ /* 0x000fea0003800200 */
.L_x_26070:
        /* <DEDUP_REMOVED lines=13> */
.L_x_26069:
[----:B------:R-:W-:Y:S05]  /*35280*/  BSYNC.RECONVERGENT B0 ;  /* 0x0000000000007941 */ /* 0x000fea0003800200 */
.L_x_26068:
        /* <DEDUP_REMOVED lines=22> */
.L_x_26079:
        /* <DEDUP_REMOVED lines=12> */
.L_x_26081:
[----:B------:R-:W-:Y:S05]  /*354b0*/  BSYNC.RECONVERGENT B2 ;  /* 0x0000000000027941 */ /* 0x000fea0003800200 */
.L_x_26080:
        /* <DEDUP_REMOVED lines=62> */
.L_x_26078:
[----:B------:R-:W-:Y:S05]  /*358a0*/  BSYNC.RECONVERGENT B1 ;  /* 0x0000000000017941 */ /* 0x000fea0003800200 */
.L_x_26077:
        /* <DEDUP_REMOVED lines=11> */
.L_x_26076:
[----:B------:R-:W-:Y:S05]  /*35960*/  BSYNC.RECONVERGENT B0 ;  /* 0x0000000000007941 */ /* 0x000fea0003800200 */
.L_x_26075:
        /* <DEDUP_REMOVED lines=23> */
.L_x_26086:
        /* <DEDUP_REMOVED lines=12> */
.L_x_26088:
[----:B------:R-:W-:Y:S05]  /*35ba0*/  BSYNC.RECONVERGENT B2 ;  /* 0x0000000000027941 */ /* 0x000fea0003800200 */
.L_x_26087:
        /* <DEDUP_REMOVED lines=55> */
[----:B------:R-:W-:Y:S01]  /*35f20*/  IMAD.WIDE.U32 R148, R143, -0x326172a9, RZ ;  /* 0xcd9e8d578f947825 */ /* 0x000fe200078e00ff */
[----:B------:R-:W-:-:S03]  /*35f30*/  UIADD3 UR15, UPT, UPT, UR4, -0x700cb87f, URZ ;  /* 0x8ff34781040f7890 */ /* 0x000fc6000fffe0ff */
[----:B------:R-:W-:Y:S01]  /*35f40*/  IMAD.MOV.U32 R143, RZ, RZ, R152 ;  /* 0x000000ffff8f7224 */ /* 0x000fe200078e0098 */
[----:B------:R-:W-:Y:S01]  /*35f50*/  MOV R174, R148 ;  /* 0x0000009400ae7202 */ /* 0x000fe20000000f00 */
[----:B------:R-:W-:Y:S01]  /*35f60*/  HFMA2 R148, -RZ, RZ, 0, 0 ;  /* 0x00000000ff947431 */ /* 0x000fe200000001ff */
[----:B------:R-:W-:-:S07]  /*35f70*/  LOP3.LUT R172, R150, UR15, R149, 0x96, !PT ;  /* 0x0000000f96ac7c12 */ /* 0x000fce000f8e9695 */
.L_x_26085:
[----:B------:R-:W-:Y:S05]  /*35f80*/  BSYNC.RECONVERGENT B1 ;  /* 0x0000000000017941 */ /* 0x000fea0003800200 */
.L_x_26084:
        /* <DEDUP_REMOVED lines=14> */
.L_x_26083:
[----:B------:R-:W-:Y:S05]  /*36070*/  BSYNC.RECONVERGENT B0 ;  /* 0x0000000000007941 */ /* 0x000fea0003800200 */
.L_x_26082:
[----:B------:R-:W-:Y:S02]  /*36080*/  F2FP.BF16.F32.PACK_AB R147, RZ, R143 ;  /* 0x0000008fff93723e */ /* 0x000fe400000010ff */
[----:B------:R-:W-:Y:S02]  /*36090*/  PRMT R112, R112, 0x5410, R115 ;  /* 0x0000541070707816 */ /* 0x000fe40000000073 */
[----:B------:R-:W-:Y:S02]  /*360a0*/  PRMT R114, R114, 0x5410, R145 ;  /* 0x0000541072727816 */ /* 0x000fe40000000091 */
[----:B------:R-:W-:Y:S02]  /*360b0*/  PRMT R113, R113, 0x5410, R144 ;  /* 0x0000541071717816 */ /* 0x000fe40000000090 */
[----:B------:R-:W-:Y:S01]  /*360c0*/  PRMT R115, R153, 0x5410, R147 ;  /* 0x0000541099737816 */ /* 0x000fe20000000093 */
[----:B------:R-:W-:Y:S06]  /*360d0*/  BRA `(.L_x_26089) ;  /* 0x0000003400547947 */ /* 0x000fec0003800000 */
.L_x_26032:
        /* <DEDUP_REMOVED lines=21> */
.L_x_26094:
        /* <DEDUP_REMOVED lines=12> */
.L_x_26096:
[----:B------:R-:W-:Y:S05]  /*362f0*/  BSYNC.RECONVERGENT B2 ;  /* 0x0000000000027941 */ /* 0x000fea0003800200 */
.L_x_26095:
        /* <DEDUP_REMOVED lines=62> */
.L_x_26093:
[----:B------:R-:W-:Y:S05]  /*366e0*/  BSYNC.RECONVERGENT B1 ;  /* 0x0000000000017941 */ /* 0x000fea0003800200 */
.L_x_26092:
        /* <DEDUP_REMOVED lines=10> */
.L_x_26091:
[----:B------:R-:W-:Y:S05]  /*36790*/  BSYNC.RECONVERGENT B0 ;  /* 0x0000000000007941 */ /* 0x000fea0003800200 */
.L_x_26090:
        /* <DEDUP_REMOVED lines=18> */
.L_x_26101:
        /* <DEDUP_REMOVED lines=12> */
.L_x_26103:
[----:B------:R-:W-:Y:S05]  /*36980*/  BSYNC.RECONVERGENT B2 ;  /* 0x0000000000027941 */ /* 0x000fea0003800200 */
.L_x_26102:
        /* <DEDUP_REMOVED lines=59> */
[----:B------:R-:W-:Y:S01]  /*36d40*/  IMAD.MOV.U32 R113, RZ, RZ, RZ ;  /* 0x000000ffff717224 */ /* 0x000fe200078e00ff */
[----:B------:R-:W-:Y:S02]  /*36d50*/  LOP3.LUT R172, R138, UR15, R115, 0x96, !PT ;  /* 0x0000000f8aac7c12 */ /* 0x000fe4000f8e9673 */
[----:B------:R-:W-:-:S07]  /*36d60*/  MOV R174, R114 ;  /* 0x0000007200ae7202 */ /* 0x000fce0000000f00 */
.L_x_26100:
[----:B------:R-:W-:Y:S05]  /*36d70*/  BSYNC.RECONVERGENT B1 ;  /* 0x0000000000017941 */ /* 0x000fea0003800200 */
.L_x_26099:
        /* <DEDUP_REMOVED lines=11> */
.L_x_26098:
[----:B------:R-:W-:Y:S05]  /*36e30*/  BSYNC.RECONVERGENT B0 ;  /* 0x0000000000007941 */ /* 0x000fea0003800200 */
.L_x_26097:
        /* <DEDUP_REMOVED lines=18> */
.L_x_26108:
        /* <DEDUP_REMOVED lines=12> */
.L_x_26110:
[----:B------:R-:W-:Y:S05]  /*37020*/  BSYNC.RECONVERGENT B2 ;  /* 0x0000000000027941 */ /* 0x000fea0003800200 */
.L_x_26109:
        /* <DEDUP_REMOVED lines=62> */
.L_x_26107:
[----:B------:R-:W-:Y:S05]  /*37410*/  BSYNC.RECONVERGENT B1 ;  /* 0x0000000000017941 */ /* 0x000fea0003800200 */
.L_x_26106:
        /* <DEDUP_REMOVED lines=10> */
.L_x_26105:
[----:B------:R-:W-:Y:S05]  /*374c0*/  BSYNC.RECONVERGENT B0 ;  /* 0x0000000000007941 */ /* 0x000fea0003800200 */
.L_x_26104:
        /* <DEDUP_REMOVED lines=18> */
.L_x_26115:
        /* <DEDUP_REMOVED lines=12> */
.L_x_26117:
[----:B------:R-:W-:Y:S05]  /*376b0*/  BSYNC.RECONVERGENT B2 ;  /* 0x0000000000027941 */ /* 0x000fea0003800200 */
.L_x_26116:
        /* <DEDUP_REMOVED lines=62> */
.L_x_26114:
[----:B------:R-:W-:Y:S05]  /*37aa0*/  BSYNC.RECONVERGENT B1 ;  /* 0x0000000000017941 */ /* 0x000fea0003800200 */
.L_x_26113:
        /* <DEDUP_REMOVED lines=11> */
.L_x_26112:
[----:B------:R-:W-:Y:S05]  /*37b60*/  BSYNC.RECONVERGENT B0 ;  /* 0x0000000000007941 */ /* 0x000fea0003800200 */
.L_x_26111:
        /* <DEDUP_REMOVED lines=18> */
.L_x_26122:
        /* <DEDUP_REMOVED lines=12> */
.L_x_26124:
[----:B------:R-:W-:Y:S05]  /*37d50*/  BSYNC.RECONVERGENT B2 ;  /* 0x0000000000027941 */ /* 0x000fea0003800200 */
.L_x_26123:
        /* <DEDUP_REMOVED lines=62> */
.L_x_26121:
[----:B------:R-:W-:Y:S05]  /*38140*/  BSYNC.RECONVERGENT B1 ;  /* 0x0000000000017941 */ /* 0x000fea0003800200 */
.L_x_26120:
        /* <DEDUP_REMOVED lines=10> */
.L_x_26119:
[----:B------:R-:W-:Y:S05]  /*381f0*/  BSYNC.RECONVERGENT B0 ;  /* 0x0000000000007941 */ /* 0x000fea0003800200 */
.L_x_26118:
        /* <DEDUP_REMOVED lines=18> */
.L_x_26129:
        /* <DEDUP_REMOVED lines=12> */
.L_x_26131:
[----:B------:R-:W-:Y:S05]  /*383e0*/  BSYNC.RECONVERGENT B2 ;  /* 0x0000000000027941 */ /* 0x000fea0003800200 */
.L_x_26130:
        /* <DEDUP_REMOVED lines=62> */
.L_x_26128:
[----:B------:R-:W-:Y:S05]  /*387d0*/  BSYNC.RECONVERGENT B1 ;  /* 0x0000000000017941 */ /* 0x000fea0003800200 */
.L_x_26127:
        /* <DEDUP_REMOVED lines=11> */
.L_x_26126:
[----:B------:R-:W-:Y:S05]  /*38890*/  BSYNC.RECONVERGENT B0 ;  /* 0x0000000000007941 */ /* 0x000fea0003800200 */
.L_x_26125:
        /* <DEDUP_REMOVED lines=18> */
.L_x_26136:
        /* <DEDUP_REMOVED lines=12> */
.L_x_26138:
[----:B------:R-:W-:Y:S05]  /*38a80*/  BSYNC.RECONVERGENT B2 ;  /* 0x0000000000027941 */ /* 0x000fea0003800200 */
.L_x_26137:
        /* <DEDUP_REMOVED lines=62> */
.L_x_26135:
[----:B------:R-:W-:Y:S05]  /*38e70*/  BSYNC.RECONVERGENT B1 ;  /* 0x0000000000017941 */ /* 0x000fea0003800200 */
.L_x_26134:
        /* <DEDUP_REMOVED lines=10> */
.L_x_26133:
[----:B------:R-:W-:Y:S05]  /*38f20*/  BSYNC.RECONVERGENT B0 ;  /* 0x0000000000007941 */ /* 0x000fea0003800200 */
.L_x_26132:
        /* <DEDUP_REMOVED lines=18> */
.L_x_26143:
        /* <DEDUP_REMOVED lines=12> */
.L_x_26145:
[----:B------:R-:W-:Y:S05]  /*39110*/  BSYNC.RECONVERGENT B2 ;  /* 0x0000000000027941 */ /* 0x000fea0003800200 */
.L_x_26144:
        /* <DEDUP_REMOVED lines=62> */
.L_x_26142:
[----:B------:R-:W-:Y:S05]  /*39500*/  BSYNC.RECONVERGENT B1 ;  /* 0x0000000000017941 */ /* 0x000fea0003800200 */
.L_x_26141:
        /* <DEDUP_REMOVED lines=12> */
.L_x_26140:
[----:B------:R-:W-:Y:S05]  /*395d0*/  BSYNC.RECONVERGENT B0 ;  /* 0x0000000000007941 */ /* 0x000fea0003800200 */
.L_x_26139:
[----:B------:R-:W-:Y:S02]  /*395e0*/  F2FP.BF16.F32.PACK_AB R149, RZ, R143 ;  /* 0x0000008fff95723e */ /* 0x000fe400000010ff */
[----:B------:R-:W-:Y:S02]  /*395f0*/  PRMT R112, R112, 0x5410, R115 ;  /* 0x0000541070707816 */ /* 0x000fe40000000073 */
[----:B------:R-:W-:Y:S02]  /*39600*/  PRMT R114, R114, 0x5410, R145 ;  /* 0x0000541072727816 */ /* 0x000fe40000000091 */
[----:B------:R-:W-:Y:S02]  /*39610*/  PRMT R113, R113, 0x5410, R144 ;  /* 0x0000541071717816 */ /* 0x000fe40000000090 */
[----:B------:R-:W-:-:S07]  /*39620*/  PRMT R115, R147, 0x5410, R149 ;  /* 0x0000541093737816 */ /* 0x000fce0000000095 */
.L_x_26089:
        /* <DEDUP_REMOVED lines=26> */
.L_x_26147:
[----:B------:R-:W-:Y:S05]  /*397d0*/  BSYNC.RECONVERGENT B0 ;  /* 0x0000000000007941 */ /* 0x000fea0003800200 */
.L_x_26146:
        /* <DEDUP_REMOVED lines=31> */
.L_x_26153:
        /* <DEDUP_REMOVED lines=12> */
.L_x_26155:
[----:B------:R-:W-:Y:S05]  /*39a90*/  BSYNC.RECONVERGENT B2 ;  /* 0x0000000000027941 */ /* 0x000fea0003800200 */
.L_x_26154:
        /* <DEDUP_REMOVED lines=62> */
.L_x_26152:
[----:B------:R-:W-:Y:S05]  /*39e80*/  BSYNC.RECONVERGENT B1 ;  /* 0x0000000000017941 */ /* 0x000fea0003800200 */
.L_x_26151:
        /* <DEDUP_REMOVED lines=11> */
.L_x_26150:
[----:B------:R-:W-:Y:S05]  /*39f40*/  BSYNC.RECONVERGENT B0 ;  /* 0x0000000000007941 */ /* 0x000fea0003800200 */
.L_x_26149:
        /* <DEDUP_REMOVED lines=23> */
.L_x_26160:
        /* <DEDUP_REMOVED lines=12> */
.L_x_26162:
[----:B------:R-:W-:Y:S05]  /*3a180*/  BSYNC.RECONVERGENT B2 ;  /* 0x0000000000027941 */ /* 0x000fea0003800200 */
.L_x_26161:
        /* <DEDUP_REMOVED lines=62> */
.L_x_26159:
[----:B------:R-:W-:Y:S05]  /*3a570*/  BSYNC.RECONVERGENT B1 ;  /* 0x0000000000017941 */ /* 0x000fea0003800200 */
.L_x_26158:
        /* <DEDUP_REMOVED lines=13> */
.L_x_26157:
[----:B------:R-:W-:Y:S05]  /*3a650*/  BSYNC.RECONVERGENT B0 ;  /* 0x0000000000007941 */ /* 0x000fea0003800200 */
.L_x_26156:
        /* <DEDUP_REMOVED lines=22> */
.L_x_26167:
        /* <DEDUP_REMOVED lines=12> */
.L_x_26169:
[----:B------:R-:W-:Y:S05]  /*3a880*/  BSYNC.RECONVERGENT B2 ;  /* 0x0000000000027941 */ /* 0x000fea0003800200 */
.L_x_26168:
        /* <DEDUP_REMOVED lines=62> */
.L_x_26166:
[----:B------:R-:W-:Y:S05]  /*3ac70*/  BSYNC.RECONVERGENT B1 ;  /* 0x0000000000017941 */ /* 0x000fea0003800200 */
.L_x_26165:
        /* <DEDUP_REMOVED lines=11> */
.L_x_26164:
[----:B------:R-:W-:Y:S05]  /*3ad30*/  BSYNC.RECONVERGENT B0 ;  /* 0x0000000000007941 */ /* 0x000fea0003800200 */
.L_x_26163:
        /* <DEDUP_REMOVED lines=23> */
.L_x_26174:
        /* <DEDUP_REMOVED lines=12> */
.L_x_26176:
[----:B------:R-:W-:Y:S05]  /*3af70*/  BSYNC.RECONVERGENT B2 ;  /* 0x0000000000027941 */ /* 0x000fea0003800200 */
.L_x_26175:
        /* <DEDUP_REMOVED lines=62> */
.L_x_26173:
[----:B------:R-:W-:Y:S05]  /*3b360*/  BSYNC.RECONVERGENT B1 ;  /* 0x0000000000017941 */ /* 0x000fea0003800200 */
.L_x_26172:
        /* <DEDUP_REMOVED lines=13> */
.L_x_26171:
[----:B------:R-:W-:Y:S05]  /*3b440*/  BSYNC.RECONVERGENT B0 ;  /* 0x0000000000007941 */ /* 0x000fea0003800200 */
.L_x_26170:
        /* <DEDUP_REMOVED lines=22> */
.L_x_26181:
        /* <DEDUP_REMOVED lines=12> */
.L_x_26183:
[----:B------:R-:W-:Y:S05]  /*3b670*/  BSYNC.RECONVERGENT B2 ;  /* 0x0000000000027941 */ /* 0x000fea0003800200 */
.L_x_26182:
        /* <DEDUP_REMOVED lines=62> */
.L_x_26180:
[----:B------:R-:W-:Y:S05]  /*3ba60*/  BSYNC.RECONVERGENT B1 ;  /* 0x0000000000017941 */ /* 0x000fea0003800200 */
.L_x_26179:
        /* <DEDUP_REMOVED lines=11> */
.L_x_26178:
[----:B------:R-:W-:Y:S05]  /*3bb20*/  BSYNC.RECONVERGENT B0 ;  /* 0x0000000000007941 */ /* 0x000fea0003800200 */
.L_x_26177:
        /* <DEDUP_REMOVED lines=23> */
.L_x_26188:
        /* <DEDUP_REMOVED lines=12> */
.L_x_26190:
[----:B------:R-:W-:Y:S05]  /*3bd60*/  BSYNC.RECONVERGENT B2 ;  /* 0x0000000000027941 */ /* 0x000fea0003800200 */
.L_x_26189:
        /* <DEDUP_REMOVED lines=62> */
.L_x_26187:
[----:B------:R-:W-:Y:S05]  /*3c150*/  BSYNC.RECONVERGENT B1 ;  /* 0x0000000000017941 */ /* 0x000fea0003800200 */
.L_x_26186:
        /* <DEDUP_REMOVED lines=13> */
.L_x_26185:
[----:B------:R-:W-:Y:S05]  /*3c230*/  BSYNC.RECONVERGENT B0 ;  /* 0x0000000000007941 */ /* 0x000fea0003800200 */
.L_x_26184:
        /* <DEDUP_REMOVED lines=22> */
.L_x_26195:
        /* <DEDUP_REMOVED lines=12> */
.L_x_26197:
[----:B------:R-:W-:Y:S05]  /*3c460*/  BSYNC.RECONVERGENT B2 ;  /* 0x0000000000027941 */ /* 0x000fea0003800200 */
.L_x_26196:
        /* <DEDUP_REMOVED lines=62> */
.L_x_26194:
[----:B------:R-:W-:Y:S05]  /*3c850*/  BSYNC.RECONVERGENT B1 ;  /* 0x0000000000017941 */ /* 0x000fea0003800200 */
.L_x_26193:
        /* <DEDUP_REMOVED lines=11> */
.L_x_26192:
[----:B------:R-:W-:Y:S05]  /*3c910*/  BSYNC.RECONVERGENT B0 ;  /* 0x0000000000007941 */ /* 0x000fea0003800200 */
.L_x_26191:
        /* <DEDUP_REMOVED lines=23> */
.L_x_26202:
        /* <DEDUP_REMOVED lines=12> */
.L_x_26204:
[----:B------:R-:W-:Y:S05]  /*3cb50*/  BSYNC.RECONVERGENT B2 ;  /* 0x0000000000027941 */ /* 0x000fea0003800200 */
.L_x_26203:
        /* <DEDUP_REMOVED lines=62> */
.L_x_26201:
[----:B------:R-:W-:Y:S05]  /*3cf40*/  BSYNC.RECONVERGENT B1 ;  /* 0x0000000000017941 */ /* 0x000fea0003800200 */
.L_x_26200:
[----:B------:R-:W-:Y:S01]  /*3cf50*/  I2FP.F32.U32 R112, R113 ;  /* 0x0000007100707245 */ /* 0x000fe20000201000 */
[----:B------:R-:W-:-:S05]  /*3cf60*/  HFMA2 R113, -RZ, RZ, 0.1171875, 0 ;  /* 0x2f800000ff717431 */ /* 0x000fca00000001ff */
        /* <DEDUP_REMOVED lines=12> */
.L_x_26199:
[----:B------:R-:W-:Y:S05]  /*3d030*/  BSYNC.RECONVERGENT B0 ;  /* 0x0000000000007941 */ /* 0x000fea0003800200 */
.L_x_26198:
[----:B------:R-:W-:Y:S02]  /*3d040*/  F2FP.BF16.F32.PACK_AB R115, RZ, R151 ;  /* 0x00000097ff73723e */ /* 0x000fe400000010ff */
[----:B------:R-:W-:Y:S02]  /*3d050*/  PRMT R114, R158, 0x5410, R161 ;  /* 0x000054109e727816 */ /* 0x000fe400000000a1 */
[----:B------:R-:W-:Y:S02]  /*3d060*/  PRMT R113, R160, 0x5410, R159 ;  /* 0x00005410a0717816 */ /* 0x000fe4000000009f */
[----:B------:R-:W-:Y:S02]  /*3d070*/  PRMT R112, R175, 0x5410, R173 ;  /* 0x00005410af707816 */ /* 0x000fe400000000ad */
[----:B------:R-:W-:Y:S01]  /*3d080*/  PRMT R115, R181, 0x5410, R115 ;  /* 0x00005410b5737816 */ /* 0x000fe20000000073 */
[----:B------:R-:W-:Y:S06]  /*3d090*/  BRA `(.L_x_26205) ;  /* 0x0000003400547947 */ /* 0x000fec0003800000 */
.L_x_26148:
        /* <DEDUP_REMOVED lines=21> */
.L_x_26210:
        /* <DEDUP_REMOVED lines=12> */
.L_x_26212:
[----:B------:R-:W-:Y:S05]  /*3d2b0*/  BSYNC.RECONVERGENT B2 ;  /* 0x0000000000027941 */ /* 0x000fea0003800200 */
.L_x_26211:
        /* <DEDUP_REMOVED lines=62> */
.L_x_26209:
[----:B------:R-:W-:Y:S05]  /*3d6a0*/  BSYNC.RECONVERGENT B1 ;  /* 0x0000000000017941 */ /* 0x000fea0003800200 */
.L_x_26208:
        /* <DEDUP_REMOVED lines=10> */
.L_x_26207:
[----:B------:R-:W-:Y:S05]  /*3d750*/  BSYNC.RECONVERGENT B0 ;  /* 0x0000000000007941 */ /* 0x000fea0003800200 */
.L_x_26206:
        /* <DEDUP_REMOVED lines=18> */
.L_x_26217:
        /* <DEDUP_REMOVED lines=12> */
.L_x_26219:
[----:B------:R-:W-:Y:S05]  /*3d940*/  BSYNC.RECONVERGENT B2 ;  /* 0x0000000000027941 */ /* 0x000fea0003800200 */
.L_x_26218:
        /* <DEDUP_REMOVED lines=62> */
.L_x_26216:
[----:B------:R-:W-:Y:S05]  /*3dd30*/  BSYNC.RECONVERGENT B1 ;  /* 0x0000000000017941 */ /* 0x000fea0003800200 */
.L_x_26215:
        /* <DEDUP_REMOVED lines=11> */
.L_x_26214:
[----:B------:R-:W-:Y:S05]  /*3ddf0*/  BSYNC.RECONVERGENT B0 ;  /* 0x0000000000007941 */ /* 0x000fea0003800200 */
.L_x_26213:
        /* <DEDUP_REMOVED lines=18> */
.L_x_26224:
        /* <DEDUP_REMOVED lines=12> */
.L_x_26226:
[----:B------:R-:W-:Y:S05]  /*3dfe0*/  BSYNC.RECONVERGENT B2 ;  /* 0x0000000000027941 */ /* 0x000fea0003800200 */
.L_x_26225:
        /* <DEDUP_REMOVED lines=62> */
.L_x_26223:
[----:B------:R-:W-:Y:S05]  /*3e3d0*/  BSYNC.RECONVERGENT B1 ;  /* 0x0000000000017941 */ /* 0x000fea0003800200 */
.L_x_26222:
        /* <DEDUP_REMOVED lines=10> */
.L_x_26221:
[----:B------:R-:W-:Y:S05]  /*3e480*/  BSYNC.RECONVERGENT B0 ;  /* 0x0000000000007941 */ /* 0x000fea0003800200 */
.L_x_26220:
        /* <DEDUP_REMOVED lines=18> */
.L_x_26231:
        /* <DEDUP_REMOVED lines=12> */
.L_x_26233:
[----:B------:R-:W-:Y:S05]  /*3e670*/  BSYNC.RECONVERGENT B2 ;  /* 0x0000000000027941 */ /* 0x000fea0003800200 */
.L_x_26232:
        /* <DEDUP_REMOVED lines=62> */
.L_x_26230:
[----:B------:R-:W-:Y:S05]  /*3ea60*/  BSYNC.RECONVERGENT B1 ;  /* 0x0000000000017941 */ /* 0x000fea0003800200 */
.L_x_26229:
        /* <DEDUP_REMOVED lines=11> */
.L_x_26228:
[----:B------:R-:W-:Y:S05]  /*3eb20*/  BSYNC.RECONVERGENT B0 ;  /* 0x0000000000007941 */ /* 0x000fea0003800200 */
.L_x_26227:
        /* <DEDUP_REMOVED lines=18> */
.L_x_26238:
        /* <DEDUP_REMOVED lines=12> */
.L_x_26240:
[----:B------:R-:W-:Y:S05]  /*3ed10*/  BSYNC.RECONVERGENT B2 ;  /* 0x0000000000027941 */ /* 0x000fea0003800200 */
.L_x_26239:
        /* <DEDUP_REMOVED lines=62> */
.L_x_26237:
[----:B------:R-:W-:Y:S05]  /*3f100*/  BSYNC.RECONVERGENT B1 ;  /* 0x0000000000017941 */ /* 0x000fea0003800200 */
.L_x_26236:
        /* <DEDUP_REMOVED lines=10> */
.L_x_26235:
[----:B------:R-:W-:Y:S05]  /*3f1b0*/  BSYNC.RECONVERGENT B0 ;  /* 0x0000000000007941 */ /* 0x000fea0003800200 */
.L_x_26234:
        /* <DEDUP_REMOVED lines=18> */
.L_x_26245:
        /* <DEDUP_REMOVED lines=12> */
.L_x_26247:
[----:B------:R-:W-:Y:S05]  /*3f3a0*/  BSYNC.RECONVERGENT B2 ;  /* 0x0000000000027941 */ /* 0x000fea0003800200 */
.L_x_26246:
        /* <DEDUP_REMOVED lines=62> */
.L_x_26244:
[----:B------:R-:W-:Y:S05]  /*3f790*/  BSYNC.RECONVERGENT B1 ;  /* 0x0000000000017941 */ /* 0x000fea0003800200 */
.L_x_26243:
        /* <DEDUP_REMOVED lines=11> */
.L_x_26242:
[----:B------:R-:W-:Y:S05]  /*3f850*/  BSYNC.RECONVERGENT B0 ;  /* 0x0000000000007941 */ /* 0x000fea0003800200 */
.L_x_26241:
        /* <DEDUP_REMOVED lines=18> */
.L_x_26252:
        /* <DEDUP_REMOVED lines=12> */
.L_x_26254:
[----:B------:R-:W-:Y:S05]  /*3fa40*/  BSYNC.RECONVERGENT B2 ;  /* 0x0000000000027941 */ /* 0x000fea0003800200 */
.L_x_26253:
        /* <DEDUP_REMOVED lines=62> */
.L_x_26251:
[----:B------:R-:W-:Y:S05]  /*3fe30*/  BSYNC.RECONVERGENT B1 ;  /* 0x0000000000017941 */ /* 0x000fea0003800200 */
.L_x_26250:
        /* <DEDUP_REMOVED lines=10> */
.L_x_26249:
[----:B------:R-:W-:Y:S05]  /*3fee0*/  BSYNC.RECONVERGENT B0 ;  /* 0x0000000000007941 */ /* 0x000fea0003800200 */
.L_x_26248:
        /* <DEDUP_REMOVED lines=18> */
.L_x_26259:
        /* <DEDUP_REMOVED lines=12> */
.L_x_26261:
[----:B------:R-:W-:Y:S05]  /*400d0*/  BSYNC.RECONVERGENT B2 ;  /* 0x0000000000027941 */ /* 0x000fea0003800200 */
.L_x_26260:
        /* <DEDUP_REMOVED lines=62> */
.L_x_26258:
[----:B------:R-:W-:Y:S05]  /*404c0*/  BSYNC.RECONVERGENT B1 ;  /* 0x0000000000017941 */ /* 0x000fea0003800200 */
.L_x_26257:
        /* <DEDUP_REMOVED lines=12> */
.L_x_26256:
[----:B------:R-:W-:Y:S05]  /*40590*/  BSYNC.RECONVERGENT B0 ;  /* 0x0000000000007941 */ /* 0x000fea0003800200 */
.L_x_26255:
[----:B------:R-:W-:Y:S02]  /*405a0*/  F2FP.BF16.F32.PACK_AB R115, RZ, R151 ;  /* 0x00000097ff73723e */ /* 0x000fe400000010ff */
[----:B------:R-:W-:Y:S02]  /*405b0*/  PRMT R114, R158, 0x5410, R160 ;  /* 0x000054109e727816 */ /* 0x000fe400000000a0 */
[----:B------:R-:W-:Y:S02]  /*405c0*/  PRMT R113, R161, 0x5410, R159 ;  /* 0x00005410a1717816 */ /* 0x000fe4000000009f */
[----:B------:R-:W-:Y:S02]  /*405d0*/  PRMT R112, R175, 0x5410, R173 ;  /* 0x00005410af707816 */ /* 0x000fe400000000ad */
[----:B------:R-:W-:-:S07]  /*405e0*/  PRMT R115, R180, 0x5410, R115 ;  /* 0x00005410b4737816 */ /* 0x000fce0000000073 */
.L_x_26205:
        /* <DEDUP_REMOVED lines=26> */
.L_x_26263:
[----:B------:R-:W-:Y:S05]  /*40790*/  BSYNC.RECONVERGENT B0 ;  /* 0x0000000000007941 */ /* 0x000fea0003800200 */
.L_x_26262:
[----:B01----:R-:W0:Y:S01]  /*407a0*/  @P1 LDC.64 R112, c[0x0][0x390] ;  /* 0x0000e400ff701b82 */ /* 0x003e220000000a00 */
[----:B------:R-:W-:-:S07]  /*407b0*/  IADD3 R198, PT, PT, R156, 0x120, RZ ;  /* 0x000001209cc67810 */ /* 0x000fce0007ffe0ff */
[----:B------:R-:W1:Y:S01]  /*407c0*/  @P0 LDC.64 R114, c[0x0][0x3a0] ;  /* 0x0000e800ff720b82 */ /* 0x000e620000000a00 */
[----:B------:R-:W-:Y:S02]  /*407d0*/  VIADD R197, R155, 0x120 ;  /* 0x000001209bc57836 */ /* 0x000fe40000000000 */
[----:B0-----:R-:W-:-:S05]  /*407e0*/  @P1 IMAD.WIDE.U32 R112, R198, 0x10, R112 ;  /* 0x00000010c6701825 */ /* 0x001fca00078e0070 */
[----:B-----5:R1:W5:Y:S02]  /*407f0*/  @P1 LDG.E.128 R52, desc[UR6][R112.64] ;  /* 0x0000000670341981 */ /* 0x020364000c1e1d00 */
        /* <DEDUP_REMOVED lines=25> */
.L_x_26269:
        /* <DEDUP_REMOVED lines=12> */
.L_x_26271:
[----:B------:R-:W-:Y:S05]  /*40a50*/  BSYNC.RECONVERGENT B2 ;  /* 0x0000000000027941 */ /* 0x000fea0003800200 */
.L_x_26270:
        /* <DEDUP_REMOVED lines=62> */
.L_x_26268:
[----:B------:R-:W-:Y:S05]  /*40e40*/  BSYNC.RECONVERGENT B1 ;  /* 0x0000000000017941 */ /* 0x000fea0003800200 */
.L_x_26267:
        /* <DEDUP_REMOVED lines=11> */
.L_x_26266:
[----:B------:R-:W-:Y:S05]  /*40f00*/  BSYNC.RECONVERGENT B0 ;  /* 0x0000000000007941 */ /* 0x000fea0003800200 */
.L_x_26265:
        /* <DEDUP_REMOVED lines=23> */
.L_x_26276:
        /* <DEDUP_REMOVED lines=12> */
.L_x_26278:
[----:B------:R-:W-:Y:S05]  /*41140*/  BSYNC.RECONVERGENT B2 ;  /* 0x0000000000027941 */ /* 0x000fea0003800200 */
.L_x_26277:
        /* <DEDUP_REMOVED lines=62> */
.L_x_26275:
[----:B------:R-:W-:Y:S05]  /*41530*/  BSYNC.RECONVERGENT B1 ;  /* 0x0000000000017941 */ /* 0x000fea0003800200 */
.L_x_26274:
        /* <DEDUP_REMOVED lines=13> */
.L_x_26273:
[----:B------:R-:W-:Y:S05]  /*41610*/  BSYNC.RECONVERGENT B0 ;  /* 0x0000000000007941 */ /* 0x000fea0003800200 */
.L_x_26272:
        /* <DEDUP_REMOVED lines=22> */
.L_x_26283:
        /* <DEDUP_REMOVED lines=12> */
.L_x_26285:
[----:B------:R-:W-:Y:S05]  /*41840*/  BSYNC.RECONVERGENT B2 ;  /* 0x0000000000027941 */ /* 0x000fea0003800200 */
.L_x_26284:
        /* <DEDUP_REMOVED lines=62> */
.L_x_26282:
[----:B------:R-:W-:Y:S05]  /*41c30*/  BSYNC.RECONVERGENT B1 ;  /* 0x0000000000017941 */ /* 0x000fea0003800200 */
.L_x_26281:
        /* <DEDUP_REMOVED lines=11> */
.L_x_26280:
[----:B------:R-:W-:Y:S05]  /*41cf0*/  BSYNC.RECONVERGENT B0 ;  /* 0x0000000000007941 */ /* 0x000fea0003800200 */
.L_x_26279:
        /* <DEDUP_REMOVED lines=23> */
.L_x_26290:
        /* <DEDUP_REMOVED lines=12> */
.L_x_26292:
[----:B------:R-:W-:Y:S05]  /*41f30*/  BSYNC.RECONVERGENT B2 ;  /* 0x0000000000027941 */ /* 0x000fea0003800200 */
.L_x_26291:
        /* <DEDUP_REMOVED lines=62> */
.L_x_26289:
[----:B------:R-:W-:Y:S05]  /*42320*/  BSYNC.RECONVERGENT B1 ;  /* 0x0000000000017941 */ /* 0x000fea0003800200 */
.L_x_26288:
        /* <DEDUP_REMOVED lines=13> */
.L_x_26287:
[----:B------:R-:W-:Y:S05]  /*42400*/  BSYNC.RECONVERGENT B0 ;  /* 0x0000000000007941 */ /* 0x000fea0003800200 */
.L_x_26286:
        /* <DEDUP_REMOVED lines=22> */
.L_x_26297:
        /* <DEDUP_REMOVED lines=12> */
.L_x_26299:
[----:B------:R-:W-:Y:S05]  /*42630*/  BSYNC.RECONVERGENT B2 ;  /* 0x0000000000027941 */ /* 0x000fea0003800200 */
.L_x_26298:
        /* <DEDUP_REMOVED lines=62> */
.L_x_26296:
[----:B------:R-:W-:Y:S05]  /*42a20*/  BSYNC.RECONVERGENT B1 ;  /* 0x0000000000017941 */ /* 0x000fea0003800200 */
.L_x_26295:
        /* <DEDUP_REMOVED lines=11> */
.L_x_26294:
[----:B------:R-:W-:Y:S05]  /*42ae0*/  BSYNC.RECONVERGENT B0 ;  /* 0x0000000000007941 */ /* 0x000fea0003800200 */
.L_x_26293:
        /* <DEDUP_REMOVED lines=23> */
.L_x_26304:
        /* <DEDUP_REMOVED lines=12> */
.L_x_26306:
[----:B------:R-:W-:Y:S05]  /*42d20*/  BSYNC.RECONVERGENT B2 ;  /* 0x0000000000027941 */ /* 0x000fea0003800200 */
.L_x_26305:
        /* <DEDUP_REMOVED lines=62> */
.L_x_26303:
[----:B------:R-:W-:Y:S05]  /*43110*/  BSYNC.RECONVERGENT B1 ;  /* 0x0000000000017941 */ /* 0x000fea0003800200 */
.L_x_26302:
        /* <DEDUP_REMOVED lines=13> */
.L_x_26301:
[----:B------:R-:W-:Y:S05]  /*431f0*/  BSYNC.RECONVERGENT B0 ;  /* 0x0000000000007941 */ /* 0x000fea0003800200 */
.L_x_26300:
        /* <DEDUP_REMOVED lines=22> */
.L_x_26311:
        /* <DEDUP_REMOVED lines=12> */
.L_x_26313:
[----:B------:R-:W-:Y:S05]  /*43420*/  BSYNC.RECONVERGENT B2 ;  /* 0x0000000000027941 */ /* 0x000fea0003800200 */
.L_x_26312:
        /* <DEDUP_REMOVED lines=62> */
.L_x_26310:
[----:B------:R-:W-:Y:S05]  /*43810*/  BSYNC.RECONVERGENT B1 ;  /* 0x0000000000017941 */ /* 0x000fea0003800200 */
.L_x_26309:
        /* <DEDUP_REMOVED lines=11> */
.L_x_26308:
[----:B------:R-:W-:Y:S05]  /*438d0*/  BSYNC.RECONVERGENT B0 ;  /* 0x0000000000007941 */ /* 0x000fea0003800200 */
.L_x_26307:
        /* <DEDUP_REMOVED lines=23> */
.L_x_26318:
        /* <DEDUP_REMOVED lines=12> */
.L_x_26320:
[----:B------:R-:W-:Y:S05]  /*43b10*/  BSYNC.RECONVERGENT B2 ;  /* 0x0000000000027941 */ /* 0x000fea0003800200 */
.L_x_26319:
[----:B------:R-:W-:Y:S01]  /*43b20*/  IMAD.WIDE.U32 R112, R0, -0x2daee0ad, RZ ;  /* 0xd2511f5300707825 */ /* 0x000fe200078e00ff */
[----:B------:R-:W-:-:S03]  /*43b30*/  UIADD3 UR15, UPT, UPT, UR4, -0x61c88647, URZ ;  /* 0x9e3779b9040f7890 */ /* 0x000fc6000fffe0ff */
[----:B------:R-:W-:Y:S02]  /*43b40*/  HFMA2 R199, -RZ, RZ, 0, 0 ;  /* 0x00000000ffc77431 */ /* 0x000fe400000001ff */
        /* <DEDUP_REMOVED lines=59> */
.L_x_26317:
[----:B------:R-:W-:Y:S05]  /*43f00*/  BSYNC.RECONVERGENT B1 ;  /* 0x0000000000017941 */ /* 0x000fea0003800200 */
.L_x_26316:
        /* <DEDUP_REMOVED lines=14> */
.L_x_26315:
[----:B------:R-:W-:Y:S05]  /*43ff0*/  BSYNC.RECONVERGENT B0 ;  /* 0x0000000000007941 */ /* 0x000fea0003800200 */
.L_x_26314:
[----:B------:R-:W-:Y:S02]  /*44000*/  F2FP.BF16.F32.PACK_AB R115, RZ, R212 ;  /* 0x000000d4ff73723e */ /* 0x000fe400000010ff */
[----:B------:R-:W-:Y:S02]  /*44010*/  PRMT R114, R175, 0x5410, R173 ;  /* 0x00005410af727816 */ /* 0x000fe400000000ad */
[----:B------:R-:W-:Y:S02]  /*44020*/  PRMT R113, R181, 0x5410, R180 ;  /* 0x00005410b5717816 */ /* 0x000fe400000000b4 */
[----:B------:R-:W-:Y:S02]  /*44030*/  PRMT R112, R183, 0x5410, R182 ;  /* 0x00005410b7707816 */ /* 0x000fe400000000b6 */
[----:B------:R-:W-:Y:S01]  /*44040*/  PRMT R115, R214, 0x5410, R115 ;  /* 0x00005410d6737816 */ /* 0x000fe20000000073 */
[----:B------:R-:W-:Y:S06]  /*44050*/  BRA `(.L_x_26321) ;  /* 0x0000003400547947 */ /* 0x000fec0003800000 */
.L_x_26264:
        /* <DEDUP_REMOVED lines=21> */
.L_x_26326:
        /* <DEDUP_REMOVED lines=12> */
.L_x_26328:
[----:B------:R-:W-:Y:S05]  /*44270*/  BSYNC.RECONVERGENT B2 ;  /* 0x0000000000027941 */ /* 0x000fea0003800200 */
.L_x_26327:
        /* <DEDUP_REMOVED lines=62> */
.L_x_26325:
[----:B------:R-:W-:Y:S05]  /*44660*/  BSYNC.RECONVERGENT B1 ;  /* 0x0000000000017941 */ /* 0x000fea0003800200 */
.L_x_26324:
        /* <DEDUP_REMOVED lines=10> */
.L_x_26323:
[----:B------:R-:W-:Y:S05]  /*44710*/  BSYNC.RECONVERGENT B0 ;  /* 0x0000000000007941 */ /* 0x000fea0003800200 */
.L_x_26322:
        /* <DEDUP_REMOVED lines=18> */
.L_x_26333:
        /* <DEDUP_REMOVED lines=12> */
.L_x_26335:
[----:B------:R-:W-:Y:S05]  /*44900*/  BSYNC.RECONVERGENT B2 ;  /* 0x0000000000027941 */ /* 0x000fea0003800200 */
.L_x_26334:
        /* <DEDUP_REMOVED lines=62> */
.L_x_26332:
[----:B------:R-:W-:Y:S05]  /*44cf0*/  BSYNC.RECONVERGENT B1 ;  /* 0x0000000000017941 */ /* 0x000fea0003800200 */
.L_x_26331:
        /* <DEDUP_REMOVED lines=11> */
.L_x_26330:
[----:B------:R-:W-:Y:S05]  /*44db0*/  BSYNC.RECONVERGENT B0 ;  /* 0x0000000000007941 */ /* 0x000fea0003800200 */
.L_x_26329:
        /* <DEDUP_REMOVED lines=18> */
.L_x_26340:
        /* <DEDUP_REMOVED lines=12> */
.L_x_26342:
[----:B------:R-:W-:Y:S05]  /*44fa0*/  BSYNC.RECONVERGENT B2 ;  /* 0x0000000000027941 */ /* 0x000fea0003800200 */
.L_x_26341:
        /* <DEDUP_REMOVED lines=62> */
.L_x_26339:
[----:B------:R-:W-:Y:S05]  /*45390*/  BSYNC.RECONVERGENT B1 ;  /* 0x0000000000017941 */ /* 0x000fea0003800200 */
.L_x_26338:
        /* <DEDUP_REMOVED lines=10> */
.L_x_26337:
[----:B------:R-:W-:Y:S05]  /*45440*/  BSYNC.RECONVERGENT B0 ;  /* 0x0000000000007941 */ /* 0x000fea0003800200 */
.L_x_26336:
        /* <DEDUP_REMOVED lines=18> */
.L_x_26347:
        /* <DEDUP_REMOVED lines=12> */
.L_x_26349:
[----:B------:R-:W-:Y:S05]  /*45630*/  BSYNC.RECONVERGENT B2 ;  /* 0x0000000000027941 */ /* 0x000fea0003800200 */
.L_x_26348:
        /* <DEDUP_REMOVED lines=8> */
[----:B------:R-:W-:-:S04]  /*456c0*/  IMAD.WIDE.U32 R160, R8, -0x2daee0ad, RZ ;  /* 0xd2511f5308a07825 */ /* 0x000fc800078e00ff */
[----:B------:R-:W-:Y:S01]  /*456d0*/  IMAD.WIDE.U32 R156, R113, -0x2daee0ad, RZ ;  /* 0xd2511f53719c7825 */ /* 0x000fe200078e00ff */
        /* <DEDUP_REMOVED lines=52> */
.L_x_26346:
[----:B------:R-:W-:Y:S05]  /*45a20*/  BSYNC.RECONVERGENT B1 ;  /* 0x0000000000017941 */ /* 0x000fea0003800200 */
.L_x_26345:
        /* <DEDUP_REMOVED lines=11> */
.L_x_26344:
[----:B------:R-:W-:Y:S05]  /*45ae0*/  BSYNC.RECONVERGENT B0 ;  /* 0x0000000000007941 */ /* 0x000fea0003800200 */
.L_x_26343:
        /* <DEDUP_REMOVED lines=18> */
.L_x_26354:
        /* <DEDUP_REMOVED lines=12> */
.L_x_26356:
[----:B------:R-:W-:Y:S05]  /*45cd0*/  BSYNC.RECONVERGENT B2 ;  /* 0x0000000000027941 */ /* 0x000fea0003800200 */
.L_x_26355:
        /* <DEDUP_REMOVED lines=62> */
.L_x_26353:
[----:B------:R-:W-:Y:S05]  /*460c0*/  BSYNC.RECONVERGENT B1 ;  /* 0x0000000000017941 */ /* 0x000fea0003800200 */
.L_x_26352:
        /* <DEDUP_REMOVED lines=10> */
.L_x_26351:
[----:B------:R-:W-:Y:S05]  /*46170*/  BSYNC.RECONVERGENT B0 ;  /* 0x0000000000007941 */ /* 0x000fea0003800200 */
.L_x_26350:
        /* <DEDUP_REMOVED lines=18> */
.L_x_26361:
        /* <DEDUP_REMOVED lines=12> */
.L_x_26363:
[----:B------:R-:W-:Y:S05]  /*46360*/  BSYNC.RECONVERGENT B2 ;  /* 0x0000000000027941 */ /* 0x000fea0003800200 */
.L_x_26362:
        /* <DEDUP_REMOVED lines=62> */
.L_x_26360:
[----:B------:R-:W-:Y:S05]  /*46750*/  BSYNC.RECONVERGENT B1 ;  /* 0x0000000000017941 */ /* 0x000fea0003800200 */
.L_x_26359:
        /* <DEDUP_REMOVED lines=11> */
.L_x_26358:
[----:B------:R-:W-:Y:S05]  /*46810*/  BSYNC.RECONVERGENT B0 ;  /* 0x0000000000007941 */ /* 0x000fea0003800200 */
.L_x_26357:
        /* <DEDUP_REMOVED lines=18> */
.L_x_26368:
        /* <DEDUP_REMOVED lines=12> */
.L_x_26370:
[----:B------:R-:W-:Y:S05]  /*46a00*/  BSYNC.RECONVERGENT B2 ;  /* 0x0000000000027941 */ /* 0x000fea0003800200 */
.L_x_26369:
        /* <DEDUP_REMOVED lines=62> */
.L_x_26367:
[----:B------:R-:W-:Y:S05]  /*46df0*/  BSYNC.RECONVERGENT B1 ;  /* 0x0000000000017941 */ /* 0x000fea0003800200 */
.L_x_26366:
        /* <DEDUP_REMOVED lines=10> */
.L_x_26365:
[----:B------:R-:W-:Y:S05]  /*46ea0*/  BSYNC.RECONVERGENT B0 ;  /* 0x0000000000007941 */ /* 0x000fea0003800200 */
.L_x_26364:
        /* <DEDUP_REMOVED lines=18> */
.L_x_26375:
        /* <DEDUP_REMOVED lines=12> */
.L_x_26377:
[----:B------:R-:W-:Y:S05]  /*47090*/  BSYNC.RECONVERGENT B2 ;  /* 0x0000000000027941 */ /* 0x000fea0003800200 */
.L_x_26376:
        /* <DEDUP_REMOVED lines=62> */
.L_x_26374:
[----:B------:R-:W-:Y:S05]  /*47480*/  BSYNC.RECONVERGENT B1 ;  /* 0x0000000000017941 */ /* 0x000fea0003800200 */
.L_x_26373:
        /* <DEDUP_REMOVED lines=12> */
.L_x_26372:
[----:B------:R-:W-:Y:S05]  /*47550*/  BSYNC.RECONVERGENT B0 ;  /* 0x0000000000007941 */ /* 0x000fea0003800200 */
.L_x_26371:
[----:B------:R-:W-:Y:S02]  /*47560*/  F2FP.BF16.F32.PACK_AB R115, RZ, R212 ;  /* 0x000000d4ff73723e */ /* 0x000fe400000010ff */
[----:B------:R-:W-:Y:S02]  /*47570*/  PRMT R114, R175, 0x5410, R173 ;  /* 0x00005410af727816 */ /* 0x000fe400000000ad */
[----:B------:R-:W-:Y:S02]  /*47580*/  PRMT R113, R181, 0x5410, R180 ;  /* 0x00005410b5717816 */ /* 0x000fe400000000b4 */
[----:B------:R-:W-:Y:S02]  /*47590*/  PRMT R112, R183, 0x5410, R182 ;  /* 0x00005410b7707816 */ /* 0x000fe400000000b6 */
[----:B------:R-:W-:-:S07]  /*475a0*/  PRMT R115, R213, 0x5410, R115 ;  /* 0x00005410d5737816 */ /* 0x000fce0000000073 */
.L_x_26321:
        /* <DEDUP_REMOVED lines=105> */
.L_x_26379:
[----:B------:R-:W-:Y:S05]  /*47c40*/  BSYNC.RECONVERGENT B0 ;  /* 0x0000000000007941 */ /* 0x000fea0003800200 */
.L_x_26378:
        /* <DEDUP_REMOVED lines=185> */
.L_x_26395:
        /* <DEDUP_REMOVED lines=20> */
[----:B------:R-:W4:Y:S04]  /*48920*/  LDL R183, [R1+0x1a4] ;  /* 0x0001a40001b77983 */ /* 0x000f280000100800 */
[----:B------:R-:W4:Y:S04]  /*48930*/  LDL R182, [R1+0x1b0] ;  /* 0x0001b00001b67983 */ /* 0x000f280000100800 */
[----:B------:R-:W4:Y:S04]  /*48940*/  LDL R181, [R1+0x1b8] ;  /* 0x0001b80001b57983 */ /* 0x000f280000100800 */
[----:B------:R-:W4:Y:S04]  /*48950*/  LDL R180, [R1+0x1bc] ;  /* 0x0001bc0001b47983 */ /* 0x000f280000100800 */
[----:B------:R-:W4:Y:S01]  /*48960*/  LDL R175, [R1+0x1b4] ;  /* 0x0001b40001af7983 */ /* 0x000f220000100800 */
[----:B------:R-:W-:Y:S01]  /*48970*/  VIADD R112, R215, 0xffffffff ;  /* 0xffffffffd7707836 */ /* 0x000fe20000000000 */
[----:B------:R-:W-:-:S02]  /*48980*/  FSEL R173, R115, RZ, !P1 ;  /* 0x000000ff73ad7208 */ /* 0x000fc40004800000 */
[----:B------:R-:W4:Y:S01]  /*48990*/  LDL R215, [R1+0x15c] ;  /* 0x00015c0001d77983 */ /* 0x000f220000100800 */
[----:B0-----:R-:W-:-:S03]  /*489a0*/  IMAD R112, R112, R161, RZ ;  /* 0x000000a170707224 */ /* 0x001fc600078e02ff */
[----:B------:R-:W4:Y:S02]  /*489b0*/  LDL R214, [R1+0x154] ;  /* 0x0001540001d67983 */ /* 0x000f240000100800 */
[----:B------:R-:W-:-:S04]  /*489c0*/  SHF.R.S32.HI R113, RZ, 0x1f, R112 ;  /* 0x0000001fff717819 */ /* 0x000fc80000011470 */
[----:B------:R-:W-:Y:S01]  /*489d0*/  LEA.HI R113, R113, R112, RZ, 0x3 ;  /* 0x0000007071717211 */ /* 0x000fe200078f18ff */
[C---:B------:R-:W-:Y:S01]  /*489e0*/  FADD.FTZ R114, -R173.reuse, R135 ;  /* 0x00000087ad727221 */ /* 0x040fe20000010100 */
[C---:B------:R-:W-:Y:S01]  /*489f0*/  FADD.FTZ R112, -R173.reuse, R132 ;  /* 0x00000084ad707221 */ /* 0x040fe20000010100 */
[----:B------:R-:W-:Y:S01]  /*48a00*/  FADD.FTZ R115, -R173, R133 ;  /* 0x00000085ad737221 */ /* 0x000fe20000010100 */
[----:B------:R-:W-:Y:S01]  /*48a10*/  LEA.HI.SX32 R161, R113, R252, 0x1d ;  /* 0x000000fc71a17211 */ /* 0x000fe200078feaff */
[C---:B------:R-:W-:Y:S01]  /*48a20*/  FADD.FTZ R113, -R173.reuse, R134 ;  /* 0x00000086ad717221 */ /* 0x040fe20000010100 */
[C---:B------:R-:W-:Y:S01]  /*48a30*/  FMUL.FTZ R114, R160.reuse, R114 ;  /* 0x00000072a0727220 */ /* 0x040fe20000410000 */
[C---:B------:R-:W-:Y:S01]  /*48a40*/  FMUL.FTZ R112, R160.reuse, R112 ;  /* 0x00000070a0707220 */ /* 0x040fe20000410000 */
[C---:B------:R-:W-:Y:S01]  /*48a50*/  FMUL.FTZ R115, R160.reuse, R115 ;  /* 0x00000073a0737220 */ /* 0x040fe20000410000 */
[C---:B------:R-:W-:Y:S01]  /*48a60*/  FMUL.FTZ R113, R160.reuse, R113 ;  /* 0x00000071a0717220 */ /* 0x040fe20000410000 */
[C---:B------:R-:W-:Y:S01]  /*48a70*/  FADD.FTZ R131, -R173.reuse, R131 ;  /* 0x00000083ad837221 */ /* 0x040fe20000010100 */
[C---:B------:R-:W-:Y:S01]  /*48a80*/  FADD.FTZ R129, -R173.reuse, R129 ;  /* 0x00000081ad817221 */ /* 0x040fe20000010100 */
[----:B------:R-:W4:Y:S02]  /*48a90*/  LDL R135, [R1+0x194] ;  /* 0x0001940001877983 */ /* 0x000f240000100800 */
[C---:B------:R-:W-:Y:S01]  /*48aa0*/  FMUL.FTZ R131, R160.reuse, R131 ;  /* 0x00000083a0837220 */ /* 0x040fe20000410000 */
[----:B------:R-:W-:Y:S01]  /*48ab0*/  FMUL.FTZ R129, R160, R129 ;  /* 0x00000081a0817220 */ /* 0x000fe20000410000 */
[----:B------:R-:W4:Y:S01]  /*48ac0*/  LDL R134, [R1+0x168] ;  /* 0x0001680001867983 */ /* 0x000f220000100800 */
[C---:B------:R-:W-:Y:S01]  /*48ad0*/  FADD.FTZ R123, -R173.reuse, R123 ;  /* 0x0000007bad7b7221 */ /* 0x040fe20000010100 */
[C---:B------:R-:W-:Y:S01]  /*48ae0*/  FADD.FTZ R27, -R173.reuse, R27 ;  /* 0x0000001bad1b7221 */ /* 0x040fe20000010100 */
[----:B------:R-:W-:Y:S01]  /*48af0*/  FADD.FTZ R28, -R173, R28 ;  /* 0x0000001cad1c7221 */ /* 0x000fe20000010100 */
[----:B------:R-:W4:Y:S01]  /*48b00*/  LDL R252, [R1+0x144] ;  /* 0x0001440001fc7983 */ /* 0x000f220000100800 */
[----:B--2---:R-:W-:-:S03]  /*48b10*/  FFMA.FTZ R113, R113, R198, R206 ;  /* 0x000000c671717223 */ /* 0x004fc600000100ce */
[----:B------:R-:W2:Y:S01]  /*48b20*/  LDL R198, [R1+0x188] ;  /* 0x0001880001c67983 */ /* 0x000ea20000100800 */
[----:B---3--:R-:W-:-:S03]  /*48b30*/  FFMA.FTZ R114, R114, R197, R207 ;  /* 0x000000c572727223 */ /* 0x008fc600000100cf */
[----:B------:R-:W3:Y:S01]  /*48b40*/  LDL R197, [R1+0x18c] ;  /* 0x00018c0001c57983 */ /* 0x000ee20000100800 */
[----:B----4-:R-:W-:Y:S01]  /*48b50*/  FFMA.FTZ R112, R112, R213, R204 ;  /* 0x000000d570707223 */ /* 0x010fe200000100cc */
[----:B------:R-:W-:Y:S01]  /*48b60*/  FFMA.FTZ R132, R115, R183, R205 ;  /* 0x000000b773847223 */ /* 0x000fe200000100cd */
[----:B------:R-:W-:Y:S01]  /*48b70*/  F2FP.BF16.F32.PACK_AB R115, R114, R113 ;  /* 0x000000717273723e */ /* 0x000fe200000010ff */
[C---:B------:R-:W-:Y:S01]  /*48b80*/  FADD.FTZ R113, -R173.reuse, R130 ;  /* 0x00000082ad717221 */ /* 0x040fe20000010100 */
[----:B------:R-:W4:Y:S02]  /*48b90*/  LDL R183, [R1+0x190] ;  /* 0x0001900001b77983 */ /* 0x000f240000100800 */
[----:B------:R-:W-:Y:S01]  /*48ba0*/  F2FP.BF16.F32.PACK_AB R114, R132, R112 ;  /* 0x000000708472723e */ /* 0x000fe200000010ff */
[----:B------:R-:W-:Y:S01]  /*48bb0*/  FADD.FTZ R112, -R173, R128 ;  /* 0x00000080ad707221 */ /* 0x000fe20000010100 */
[C---:B------:R-:W-:Y:S01]  /*48bc0*/  FMUL.FTZ R113, R160.reuse, R113 ;  /* 0x00000071a0717220 */ /* 0x040fe20000410000 */
[----:B------:R-:W4:Y:S01]  /*48bd0*/  LDL R130, [R1+0x16c] ;  /* 0x00016c0001827983 */ /* 0x000f220000100800 */
[----:B------:R-:W0:Y:S01]  /*48be0*/  LDC.64 R132, c[0x0][0x428] ;  /* 0x00010a00ff847b82 */ /* 0x000e220000000a00 */
[----:B------:R-:W-:Y:S01]  /*48bf0*/  FMUL.FTZ R112, R160, R112 ;  /* 0x00000070a0707220 */ /* 0x000fe20000410000 */
[----:B------:R-:W-:Y:S01]  /*48c00*/  FFMA.FTZ R113, R113, R181, R202 ;  /* 0x000000b571717223 */ /* 0x000fe200000100ca */
[----:B------:R-:W-:Y:S01]  /*48c10*/  FFMA.FTZ R131, R131, R180, R203 ;  /* 0x000000b483837223 */ /* 0x000fe200000100cb */
[----:B------:R-:W4:Y:S01]  /*48c20*/  LDL R181, [R1+0x180] ;  /* 0x0001800001b57983 */ /* 0x000f220000100800 */
[----:B------:R-:W-:-:S03]  /*48c30*/  FFMA.FTZ R112, R112, R182, R200 ;  /* 0x000000b670707223 */ /* 0x000fc600000100c8 */
[----:B------:R-:W4:Y:S01]  /*48c40*/  LDL R182, [R1+0x198] ;  /* 0x0001980001b67983 */ /* 0x000f220000100800 */
[----:B------:R-:W-:-:S03]  /*48c50*/  FFMA.FTZ R129, R129, R175, R201 ;  /* 0x000000af81817223 */ /* 0x000fc600000100c9 */
[----:B------:R-:W4:Y:S04]  /*48c60*/  LDL R180, [R1+0x184] ;  /* 0x0001840001b47983 */ /* 0x000f280000100800 */
[----:B------:R-:W3:Y:S01]  /*48c70*/  LDL R175, [R1+0x19c] ;  /* 0x00019c0001af7983 */ /* 0x000ee20000100800 */
[----:B------:R-:W-:Y:S02]  /*48c80*/  F2FP.BF16.F32.PACK_AB R112, R129, R112 ;  /* 0x000000708170723e */ /* 0x000fe400000010ff */
[----:B------:R-:W-:Y:S01]  /*48c90*/  F2FP.BF16.F32.PACK_AB R113, R131, R113 ;  /* 0x000000718371723e */ /* 0x000fe200000010ff */
[C---:B------:R-:W-:Y:S01]  /*48ca0*/  FMUL.FTZ R123, R160.reuse, R123 ;  /* 0x0000007ba07b7220 */ /* 0x040fe20000410000 */
[C---:B------:R-:W-:Y:S01]  /*48cb0*/  FADD.FTZ R46, -R173.reuse, R46 ;  /* 0x0000002ead2e7221 */ /* 0x040fe20000010100 */
[----:B------:R-:W-:Y:S01]  /*48cc0*/  FADD.FTZ R47, -R173, R47 ;  /* 0x0000002fad2f7221 */ /* 0x000fe20000010100 */
[----:B------:R-:W-:Y:S01]  /*48cd0*/  FMUL.FTZ R27, R160, R27 ;  /* 0x0000001ba01b7220 */ /* 0x000fe20000410000 */
[----:B0-----:R-:W-:-:S04]  /*48ce0*/  IMAD.WIDE.U32 R128, R161, 0x10, R132 ;  /* 0x00000010a1807825 */ /* 0x001fc800078e0084 */
[C---:B------:R-:W-:Y:S01]  /*48cf0*/  FMUL.FTZ R28, R160.reuse, R28 ;  /* 0x0000001ca01c7220 */ /* 0x040fe20000410000 */
[----:B------:R-:W4:Y:S04]  /*48d00*/  LDL R213, [R1+0x130] ;  /* 0x0001300001d57983 */ /* 0x000f280000100800 */
[----:B------:R0:W-:Y:S02]  /*48d10*/  STG.E.128 desc[UR6][R128.64], R112 ;  /* 0x0000007080007986 */ /* 0x0001e4000c101d06 */
[C---:B0-----:R-:W-:Y:S01]  /*48d20*/  FADD.FTZ R112, -R173.reuse, R126 ;  /* 0x0000007ead707221 */ /* 0x041fe20000010100 */
[C---:B------:R-:W-:Y:S01]  /*48d30*/  FADD.FTZ R113, -R173.reuse, R127 ;  /* 0x0000007fad717221 */ /* 0x040fe20000010100 */
[----:B------:R-:W-:Y:S01]  /*48d40*/  FADD.FTZ R114, -R173, R122 ;  /* 0x0000007aad727221 */ /* 0x000fe20000010100 */
[----:B------:R-:W4:Y:S01]  /*48d50*/  LDL R127, [R1+0x160] ;  /* 0x00016000017f7983 */ /* 0x000f220000100800 */
[C---:B------:R-:W-:Y:S01]  /*48d60*/  FMUL.FTZ R112, R160.reuse, R112 ;  /* 0x00000070a0707220 */ /* 0x040fe20000410000 */
[C---:B------:R-:W-:Y:S01]  /*48d70*/  FMUL.FTZ R113, R160.reuse, R113 ;  /* 0x00000071a0717220 */ /* 0x040fe20000410000 */
[----:B------:R-:W-:Y:S01]  /*48d80*/  FMUL.FTZ R114, R160, R114 ;  /* 0x00000072a0727220 */ /* 0x000fe20000410000 */
[----:B------:R-:W4:Y:S04]  /*48d90*/  LDL R126, [R1+0x164] ;  /* 0x00016400017e7983 */ /* 0x000f280000100800 */
[----:B------:R-:W4:Y:S04]  /*48da0*/  LDL R129, [R1+0x170] ;  /* 0x0001700001817983 */ /* 0x000f280000100800 */
[----:B------:R-:W4:Y:S01]  /*48db0*/  LDL R128, [R1+0x178] ;  /* 0x0001780001807983 */ /* 0x000f220000100800 */
[----:B--2---:R-:W-:Y:S01]  /*48dc0*/  FFMA.FTZ R112, R112, R198, R218 ;  /* 0x000000c670707223 */ /* 0x004fe200000100da */
[----:B---3--:R-:W-:Y:S01]  /*48dd0*/  FFMA.FTZ R123, R123, R175, R211 ;  /* 0x000000af7b7b7223 */ /* 0x008fe200000100d3 */
[----:B------:R-:W-:Y:S01]  /*48de0*/  FFMA.FTZ R113, R113, R197, R219 ;  /* 0x000000c571717223 */ /* 0x000fe200000100db */
[----:B----4-:R-:W-:Y:S01]  /*48df0*/  FFMA.FTZ R122, R114, R182, R210 ;  /* 0x000000b6727a7223 */ /* 0x010fe200000100d2 */
[----:B------:R-:W2:Y:S03]  /*48e00*/  LDL R175, [R1+0x134] ;  /* 0x0001340001af7983 */ /* 0x000ea60000100800 */
[----:B------:R-:W-:Y:S01]  /*48e10*/  F2FP.BF16.F32.PACK_AB R115, R113, R112 ;  /* 0x000000707173723e */ /* 0x000fe200000010ff */
        /* <DEDUP_REMOVED lines=12> */
[----:B------:R-:W3:Y:S03]  /*48ee0*/  LDL R124, [R1+0x174] ;  /* 0x00017400017c7983 */ /* 0x000ee60000100800 */
[----:B------:R-:W-:Y:S01]  /*48ef0*/  F2FP.BF16.F32.PACK_AB R112, R120, R112 ;  /* 0x000000707870723e */ /* 0x000fe200000010ff */
[----:B------:R-:W4:Y:S01]  /*48f00*/  LDL R125, [R1+0x17c] ;  /* 0x00017c00017d7983 */ /* 0x000f220000100800 */
[----:B------:R-:W-:-:S02]  /*48f10*/  IADD3 R120, PT, PT, R161, 0x20, RZ ;  /* 0x00000020a1787810 */ /* 0x000fc40007ffe0ff */
[----:B------:R-:W-:Y:S01]  /*48f20*/  F2FP.BF16.F32.PACK_AB R114, R121, R114 ;  /* 0x000000727972723e */ /* 0x000fe200000010ff */
[----:B------:R-:W2:Y:S01]  /*48f30*/  LDL R181, [R1+0x124] ;  /* 0x0001240001b57983 */ /* 0x000ea20000100800 */
[----:B------:R-:W-:Y:S01]  /*48f40*/  F2FP.BF16.F32.PACK_AB R113, R123, R122 ;  /* 0x0000007a7b71723e */ /* 0x000fe200000010ff */
[----:B------:R-:W-:Y:S02]  /*48f50*/  IMAD.WIDE.U32 R120, R120, 0x10, R132 ;  /* 0x0000001078787825 */ /* 0x000fe400078e0084 */
[----:B------:R-:W2:Y:S04]  /*48f60*/  LDL R180, [R1+0x13c] ;  /* 0x00013c0001b47983 */ /* 0x000ea80000100800 */
[----:B------:R0:W-:Y:S04]  /*48f70*/  STG.E.128 desc[UR6][R120.64], R112 ;  /* 0x0000007078007986 */ /* 0x0001e8000c101d06 */
[----:B------:R-:W2:Y:S04]  /*48f80*/  LDL R197, [R1+0x120] ;  /* 0x0001200001c57983 */ /* 0x000ea80000100800 */
[----:B------:R-:W2:Y:S01]  /*48f90*/  LDL R182, [R1+0x12c] ;  /* 0x00012c0001b67983 */ /* 0x000ea20000100800 */
[C---:B------:R-:W-:Y:S01]  /*48fa0*/  FMUL.FTZ R46, R160.reuse, R46 ;  /* 0x0000002ea02e7220 */ /* 0x040fe20000410000 */
[----:B------:R-:W-:Y:S01]  /*48fb0*/  FMUL.FTZ R47, R160, R47 ;  /* 0x0000002fa02f7220 */ /* 0x000fe20000410000 */
[----:B------:R-:W-:Y:S01]  /*48fc0*/  FFMA.FTZ R27, R27, R129, R220 ;  /* 0x000000811b1b7223 */ /* 0x000fe200000100dc */
[----:B------:R-:W2:Y:S01]  /*48fd0*/  LDL R198, [R1+0x138] ;  /* 0x0001380001c67983 */ /* 0x000ea20000100800 */
[C---:B------:R-:W-:Y:S01]  /*48fe0*/  FADD.FTZ R22, -R173.reuse, R22 ;  /* 0x00000016ad167221 */ /* 0x040fe20000010100 */
[----:B------:R-:W-:-:S02]  /*48ff0*/  FADD.FTZ R24, -R173, R24 ;  /* 0x00000018ad187221 */ /* 0x000fc40000010100 */
[----:B------:R-:W2:Y:S01]  /*49000*/  LDL R183, [R1+0x128] ;  /* 0x0001280001b77983 */ /* 0x000ea20000100800 */
[C---:B0-----:R-:W-:Y:S01]  /*49010*/  FADD.FTZ R112, -R173.reuse, R118 ;  /* 0x00000076ad707221 */ /* 0x041fe20000010100 */
[----:B------:R-:W-:-:S03]  /*49020*/  FADD.FTZ R113, -R173, R119 ;  /* 0x00000077ad717221 */ /* 0x000fc60000010100 */
[C---:B------:R-:W-:Y:S01]  /*49030*/  FMUL.FTZ R112, R160.reuse, R112 ;  /* 0x00000070a0707220 */ /* 0x040fe20000410000 */
[----:B------:R-:W-:-:S03]  /*49040*/  FMUL.FTZ R113, R160, R113 ;  /* 0x00000071a0717220 */ /* 0x000fc60000410000 */
[----:B------:R-:W-:Y:S01]  /*49050*/  FFMA.FTZ R112, R112, R134, R226 ;  /* 0x0000008670707223 */ /* 0x000fe200000100e2 */
[----:B------:R-:W-:Y:S01]  /*49060*/  FFMA.FTZ R113, R113, R130, R227 ;  /* 0x0000008271717223 */ /* 0x000fe200000100e3 */
[C---:B------:R-:W-:Y:S01]  /*49070*/  FADD.FTZ R118, -R173.reuse, R146 ;  /* 0x00000092ad767221 */ /* 0x040fe20000010100 */
[----:B------:R-:W-:Y:S01]  /*49080*/  FADD.FTZ R120, -R173, R148 ;  /* 0x00000094ad787221 */ /* 0x000fe20000010100 */
[----:B------:R-:W2:Y:S02]  /*49090*/  LDL R146, [R1+0x140] ;  /* 0x0001400001927983 */ /* 0x000ea40000100800 */
[----:B------:R-:W-:Y:S01]  /*490a0*/  F2FP.BF16.F32.PACK_AB R115, R113, R112 ;  /* 0x000000707173723e */ /* 0x000fe200000010ff */
[C---:B------:R-:W-:Y:S01]  /*490b0*/  FADD.FTZ R112, -R173.reuse, R116 ;  /* 0x00000074ad707221 */ /* 0x040fe20000010100 */
[C---:B------:R-:W-:Y:S01]  /*490c0*/  FADD.FTZ R113, -R173.reuse, R117 ;  /* 0x00000075ad717221 */ /* 0x040fe20000010100 */
[C---:B------:R-:W-:Y:S01]  /*490d0*/  FADD.FTZ R116, -R173.reuse, R144 ;  /* 0x00000090ad747221 */ /* 0x040fe20000010100 */
[C---:B------:R-:W-:Y:S01]  /*490e0*/  FADD.FTZ R117, -R173.reuse, R145 ;  /* 0x00000091ad757221 */ /* 0x040fe20000010100 */
[----:B------:R-:W2:Y:S04]  /*490f0*/  LDL R144, [R1+0x14c] ;  /* 0x00014c0001907983 */ /* 0x000ea80000100800 */
[----:B------:R-:W2:Y:S04]  /*49100*/  LDL R145, [R1+0x148] ;  /* 0x0001480001917983 */ /* 0x000ea80000100800 */
[----:B------:R-:W2:Y:S01]  /*49110*/  LDL R148, [R1+0x150] ;  /* 0x0001500001947983 */ /* 0x000ea20000100800 */
[----:B------:R-:W-:-:S03]  /*49120*/  FADD.FTZ R119, -R173, R147 ;  /* 0x00000093ad777221 */ /* 0x000fc60000010100 */
[----:B------:R-:W2:Y:S01]  /*49130*/  LDL R147, [R1+0x158] ;  /* 0x0001580001937983 */ /* 0x000ea20000100800 */
[C---:B------:R-:W-:Y:S01]  /*49140*/  FMUL.FTZ R112, R160.reuse, R112 ;  /* 0x00000070a0707220 */ /* 0x040fe20000410000 */
[----:B------:R-:W-:-:S03]  /*49150*/  FMUL.FTZ R113, R160, R113 ;  /* 0x00000071a0717220 */ /* 0x000fc60000410000 */
[----:B------:R-:W-:Y:S01]  /*49160*/  FFMA.FTZ R112, R112, R127, R224 ;  /* 0x0000007f70707223 */ /* 0x000fe200000100e0 */
[----:B------:R-:W-:Y:S01]  /*49170*/  FFMA.FTZ R113, R113, R126, R225 ;  /* 0x0000007e71717223 */ /* 0x000fe200000100e1 */
[----:B------:R-:W-:-:S04]  /*49180*/  FFMA.FTZ R46, R46, R128, R222 ;  /* 0x000000802e2e7223 */ /* 0x000fc800000100de */
[----:B------:R-:W-:Y:S01]  /*49190*/  F2FP.BF16.F32.PACK_AB R114, R113, R112 ;  /* 0x000000707172723e */ /* 0x000fe200000010ff */
        /* <DEDUP_REMOVED lines=15> */
[----:B------:R-:W2:Y:S01]  /*49290*/  LDL R156, [R1+0x11c] ;  /* 0x00011c00019c7983 */ /* 0x000ea20000100800 */
        /* <DEDUP_REMOVED lines=41> */
[----:B------:R-:W2:Y:S04]  /*49530*/  LDL R155, [R1+0x18] ;  /* 0x00001800019b7983 */ /* 0x000ea80000100800 */
[----:B------:R-:W2:Y:S04]  /*49540*/  LDL R154, [R1+0xe8] ;  /* 0x0000e800019a7983 */ /* 0x000ea80000100800 */
[----:B------:R-:W2:Y:S04]  /*49550*/  LDL R159, [R1+0x10c] ;  /* 0x00010c00019f7983 */ /* 0x000ea80000100800 */
[----:B------:R-:W2:Y:S04]  /*49560*/  LDL R157, [R1+0x104] ;  /* 0x00010400019d7983 */ /* 0x000ea80000100800 */
[----:B------:R-:W2:Y:S04]  /*49570*/  LDL R151, [R1] ;  /* 0x0000000001977983 */ /* 0x000ea80000100800 */
[----:B------:R-:W2:Y:S04]  /*49580*/  LDL R150, [R1+0xf0] ;  /* 0x0000f00001967983 */ /* 0x000ea80000100800 */
[----:B------:R-:W2:Y:S04]  /*49590*/  LDL R149, [R1+0x4] ;  /* 0x0000040001957983 */ /* 0x000ea80000100800 */
[----:B------:R-:W2:Y:S01]  /*495a0*/  LDL R212, [R1+0x30] ;  /* 0x0000300001d47983 */ /* 0x000ea20000100800 */
[----:B---3--:R-:W-:Y:S01]  /*495b0*/  FFMA.FTZ R28, R28, R124, R221 ;  /* 0x0000007c1c1c7223 */ /* 0x008fe200000100dd */
[----:B----4-:R-:W-:-:S04]  /*495c0*/  FFMA.FTZ R47, R47, R125, R223 ;  /* 0x0000007d2f2f7223 */ /* 0x010fc800000100df */
[----:B------:R-:W-:Y:S01]  /*495d0*/  F2FP.BF16.F32.PACK_AB R112, R28, R27 ;  /* 0x0000001b1c70723e */ /* 0x000fe200000010ff */
[----:B------:R-:W-:Y:S01]  /*495e0*/  VIADD R27, R161, 0x40 ;  /* 0x00000040a11b7836 */ /* 0x000fe20000000000 */
[----:B------:R-:W-:-:S03]  /*495f0*/  F2FP.BF16.F32.PACK_AB R113, R47, R46 ;  /* 0x0000002e2f71723e */ /* 0x000fc600000010ff */
[----:B------:R-:W-:-:S04]  /*49600*/  IMAD.WIDE.U32 R46, R27, 0x10, R132 ;  /* 0x000000101b2e7825 */ /* 0x000fc800078e0084 */
        /* <DEDUP_REMOVED lines=11> */
[----:B--2---:R-:W-:Y:S01]  /*496c0*/  FFMA.FTZ R24, R24, R181, R241 ;  /* 0x000000b518187223 */ /* 0x004fe200000100f1 */
[----:B------:R-:W-:Y:S01]  /*496d0*/  FFMA.FTZ R22, R22, R180, R239 ;  /* 0x000000b416167223 */ /* 0x000fe200000100ef */
[C---:B------:R-:W-:Y:S01]  /*496e0*/  FADD.FTZ R45, -R173.reuse, R137 ;  /* 0x00000089ad2d7221 */ /* 0x040fe20000010100 */
[C---:B------:R-:W-:Y:S01]  /*496f0*/  FADD.FTZ R124, -R173.reuse, R152 ;  /* 0x00000098ad7c7221 */ /* 0x040fe20000010100 */
[----:B------:R-:W-:Y:S01]  /*49700*/  FADD.FTZ R125, -R173, R153 ;  /* 0x00000099ad7d7221 */ /* 0x000fe20000010100 */
[----:B------:R-:W2:Y:S01]  /*49710*/  LDL R181, [R1+0x110] ;  /* 0x0001100001b57983 */ /* 0x000ea20000100800 */
[----:B------:R-:W-:-:S03]  /*49720*/  FMUL.FTZ R134, R160, R40 ;  /* 0x00000028a0867220 */ /* 0x000fc60000410000 */
[----:B------:R-:W3:Y:S01]  /*49730*/  LDL R180, [R1+0x114] ;  /* 0x0001140001b47983 */ /* 0x000ee20000100800 */
[C---:B0-----:R-:W-:Y:S01]  /*49740*/  FADD.FTZ R115, -R173.reuse, R143 ;  /* 0x0000008fad737221 */ /* 0x041fe20000010100 */
        /* <DEDUP_REMOVED lines=12> */
[----:B------:R-:W-:Y:S01]  /*49810*/  FFMA.FTZ R115, R15, R146, R232 ;  /* 0x000000920f737223 */ /* 0x000fe200000100e8 */
[C---:B------:R-:W-:Y:S01]  /*49820*/  FMUL.FTZ R44, R160.reuse, R112 ;  /* 0x00000070a02c7220 */ /* 0x040fe20000410000 */
[C---:B------:R-:W-:Y:S01]  /*49830*/  FMUL.FTZ R136, R160.reuse, R113 ;  /* 0x00000071a0887220 */ /* 0x040fe20000410000 */
[C---:B------:R-:W-:Y:S01]  /*49840*/  FMUL.FTZ R122, R160.reuse, R124 ;  /* 0x0000007ca07a7220 */ /* 0x040fe20000410000 */
[----:B------:R-:W-:Y:S01]  /*49850*/  FMUL.FTZ R123, R160, R125 ;  /* 0x0000007da07b7220 */ /* 0x000fe20000410000 */
[----:B------:R-:W-:Y:S01]  /*49860*/  FFMA.FTZ R20, R20, R175, R237 ;  /* 0x000000af14147223 */ /* 0x000fe200000100ed */
[----:B------:R-:W-:Y:S01]  /*49870*/  FMUL.FTZ R27, R160, R27 ;  /* 0x0000001ba01b7220 */ /* 0x000fe20000410000 */
[----:B------:R-:W-:Y:S01]  /*49880*/  FFMA.FTZ R18, R18, R144, R235 ;  /* 0x0000009012127223 */ /* 0x000fe200000100eb */
[C---:B------:R-:W-:Y:S01]  /*49890*/  FMUL.FTZ R28, R160.reuse, R28 ;  /* 0x0000001ca01c7220 */ /* 0x040fe20000410000 */
[C---:B------:R-:W-:Y:S01]  /*498a0*/  FMUL.FTZ R29, R160.reuse, R29 ;  /* 0x0000001da01d7220 */ /* 0x040fe20000410000 */
[C---:B------:R-:W-:Y:S01]  /*498b0*/  FMUL.FTZ R32, R160.reuse, R32 ;  /* 0x00000020a0207220 */ /* 0x040fe20000410000 */
        /* <DEDUP_REMOVED lines=16> */
[----:B------:R-:W4:Y:S04]  /*499c0*/  LDL R175, [R1+0x118] ;  /* 0x0001180001af7983 */ /* 0x000f280000100800 */
[----:B------:R-:W4:Y:S04]  /*499d0*/  LDL R173, [R1+0x100] ;  /* 0x0001000001ad7983 */ /* 0x000f280000100800 */
[----:B------:R-:W4:Y:S04]  /*499e0*/  LDL R153, [R1+0x1c] ;  /* 0x00001c0001997983 */ /* 0x000f280000100800 */
[----:B------:R-:W4:Y:S01]  /*499f0*/  LDL R152, [R1+0xec] ;  /* 0x0000ec0001987983 */ /* 0x000f220000100800 */
[----:B------:R-:W-:-:S03]  /*49a00*/  F2FP.BF16.F32.PACK_AB R15, R18, R15 ;  /* 0x0000000f120f723e */ /* 0x000fc600000010ff */
[----:B------:R-:W4:Y:S01]  /*49a10*/  LDL R160, [R1+0x108] ;  /* 0x0001080001a07983 */ /* 0x000f220000100800 */
[----:B------:R-:W-:Y:S01]  /*49a20*/  FFMA.FTZ R18, R23, R197, R240 ;  /* 0x000000c517127223 */ /* 0x000fe200000100f0 */
        /* <DEDUP_REMOVED lines=11> */
[----:B------:R-:W-:Y:S01]  /*49ae0*/  FFMA.FTZ R16, R16, R252, R233 ;  /* 0x000000fc10107223 */ /* 0x000fe200000100e9 */
[----:B------:R-:W-:Y:S01]  /*49af0*/  FFMA.FTZ R17, R14, R215, R231 ;  /* 0x000000d70e117223 */ /* 0x000fe200000100e7 */
[----:B------:R-:W-:Y:S01]  /*49b00*/  FFMA.FTZ R12, R12, R214, R229 ;  /* 0x000000d60c0c7223 */ /* 0x000fe200000100e5 */
[----:B------:R-:W-:Y:S01]  /*49b10*/  FFMA.FTZ R21, R21, R198, R238 ;  /* 0x000000c615157223 */ /* 0x000fe200000100ee */
[----:B------:R-:W-:Y:S01]  /*49b20*/  F2FP.BF16.F32.PACK_AB R18, R24, R18 ;  /* 0x000000121812723e */ /* 0x000fe200000010ff */
[----:B------:R-:W4:Y:S01]  /*49b30*/  LDL R198, [R1+0x38] ;  /* 0x0000380001c67983 */ /* 0x000f220000100800 */
[----:B------:R-:W-:-:S02]  /*49b40*/  F2FP.BF16.F32.PACK_AB R14, R16, R115 ;  /* 0x00000073100e723e */ /* 0x000fc400000010ff */
[----:B------:R-:W-:Y:S01]  /*49b50*/  IADD3 R16, PT, PT, R161, 0x60, RZ ;  /* 0x00000060a1107810 */ /* 0x000fe20007ffe0ff */
[----:B------:R-:W4:Y:S01]  /*49b60*/  LDL R197, [R1+0x3c] ;  /* 0x00003c0001c57983 */ /* 0x000f220000100800 */
[----:B------:R-:W-:Y:S02]  /*49b70*/  F2FP.BF16.F32.PACK_AB R13, R17, R13 ;  /* 0x0000000d110d723e */ /* 0x000fe400000010ff */
[----:B------:R-:W-:Y:S01]  /*49b80*/  F2FP.BF16.F32.PACK_AB R12, R12, R114 ;  /* 0x000000720c0c723e */ /* 0x000fe200000010ff */
[----:B------:R-:W-:-:S04]  /*49b90*/  IMAD.WIDE.U32 R16, R16, 0x10, R132 ;  /* 0x0000001010107825 */ /* 0x000fc800078e0084 */
[----:B------:R-:W-:Y:S01]  /*49ba0*/  FFMA.FTZ R114, R19, R213, R236 ;  /* 0x000000d513727223 */ /* 0x000fe200000100ec */
[----:B------:R-:W-:Y:S01]  /*49bb0*/  FFMA.FTZ R19, R25, R183, R242 ;  /* 0x000000b719137223 */ /* 0x000fe200000100f2 */
[----:B------:R-:W4:Y:S04]  /*49bc0*/  LDL R182, [R1+0x20] ;  /* 0x0000200001b67983 */ /* 0x000f280000100800 */
[----:B------:R0:W-:Y:S01]  /*49bd0*/  STG.E.128 desc[UR6][R16.64], R12 ;  /* 0x0000000c10007986 */ /* 0x0001e2000c101d06 */
[----:B------:R-:W-:-:S03]  /*49be0*/  F2FP.BF16.F32.PACK_AB R19, R23, R19 ;  /* 0x000000131713723e */ /* 0x000fc600000010ff */
[----:B------:R-:W4:Y:S04]  /*49bf0*/  LDL R23, [R1+0xc8] ;  /* 0x0000c80001177983 */ /* 0x000f280000100800 */
[----:B------:R-:W4:Y:S01]  /*49c00*/  LDL R183, [R1+0x34] ;  /* 0x0000340001b77983 */ /* 0x000f220000100800 */
[C---:B0-----:R-:W-:Y:S01]  /*49c10*/  VIADD R12, R161.reuse, 0x80 ;  /* 0x00000080a10c7836 */ /* 0x041fe20000000000 */
[----:B------:R-:W-:Y:S02]  /*49c20*/  F2FP.BF16.F32.PACK_AB R16, R20, R114 ;  /* 0x000000721410723e */ /* 0x000fe400000010ff */
[----:B------:R-:W-:Y:S01]  /*49c30*/  F2FP.BF16.F32.PACK_AB R17, R22, R21 ;  /* 0x000000151611723e */ /* 0x000fe200000010ff */
[----:B------:R-:W-:Y:S01]  /*49c40*/  IMAD.WIDE.U32 R12, R12, 0x10, R132 ;  /* 0x000000100c0c7825 */ /* 0x000fe200078e0084 */
[----:B------:R-:W-:-:S02]  /*49c50*/  IADD3 R20, PT, PT, R161, 0xe0, RZ ;  /* 0x000000e0a1147810 */ /* 0x000fc40007ffe0ff */
[C---:B------:R-:W-:Y:S01]  /*49c60*/  IADD3 R22, PT, PT, R161.reuse, 0xa0, RZ ;  /* 0x000000a0a1167810 */ /* 0x040fe20007ffe0ff */
[C---:B------:R-:W-:Y:S01]  /*49c70*/  VIADD R21, R161.reuse, 0xc0 ;  /* 0x000000c0a1157836 */ /* 0x040fe20000000000 */
[C---:B------:R-:W-:Y:S01]  /*49c80*/  IADD3 R14, PT, PT, R161.reuse, 0x120, RZ ;  /* 0x00000120a10e7810 */ /* 0x040fe20007ffe0ff */
[----:B------:R-:W-:Y:S01]  /*49c90*/  IMAD.WIDE.U32 R116, R20, 0x10, R132 ;  /* 0x0000001014747825 */ /* 0x000fe200078e0084 */
[----:B------:R0:W-:Y:S03]  /*49ca0*/  STG.E.128 desc[UR6][R12.64], R16 ;  /* 0x000000100c007986 */ /* 0x0001e6000c101d06 */
[----:B------:R-:W-:Y:S01]  /*49cb0*/  FFMA.FTZ R20, R28, R156, R247 ;  /* 0x0000009c1c147223 */ /* 0x000fe200000100f7 */
[--C-:B------:R-:W-:Y:S01]  /*49cc0*/  IMAD.WIDE.U32 R24, R22, 0x10, R132.reuse ;  /* 0x0000001016187825 */ /* 0x100fe200078e0084 */
[----:B------:R-:W4:Y:S03]  /*49cd0*/  LDL R28, [R1+0xc4] ;  /* 0x0000c400011c7983 */ /* 0x000f260000100800 */
[----:B------:R-:W-:Y:S01]  /*49ce0*/  VIADD R15, R161, 0x100 ;  /* 0x00000100a10f7836 */ /* 0x000fe20000000000 */
[----:B------:R-:W4:Y:S01]  /*49cf0*/  LDL R22, [R1+0xc0] ;  /* 0x0000c00001167983 */ /* 0x000f220000100800 */
[----:B------:R-:W-:-:S03]  /*49d00*/  IMAD.WIDE.U32 R118, R21, 0x10, R132 ;  /* 0x0000001015767825 */ /* 0x000fc600078e0084 */
[----:B------:R-:W4:Y:S01]  /*49d10*/  LDL R161, [R1+0xd8] ;  /* 0x0000d80001a17983 */ /* 0x000f220000100800 */
[----:B------:R-:W-:-:S03]  /*49d20*/  IMAD.WIDE.U32 R120, R14, 0x10, R132 ;  /* 0x000000100e787825 */ /* 0x000fc600078e0084 */
[----:B------:R-:W4:Y:S01]  /*49d30*/  LDL R156, [R1+0xb8] ;  /* 0x0000b800019c7983 */ /* 0x000f220000100800 */
[----:B------:R-:W-:-:S04]  /*49d40*/  IMAD.WIDE.U32 R114, R15, 0x10, R132 ;  /* 0x000000100f727825 */ /* 0x000fc800078e0084 */
[----:B0-----:R-:W-:Y:S01]  /*49d50*/  FFMA.FTZ R19, R134, R154, R155 ;  /* 0x0000009a86137223 */ /* 0x001fe2000001009b */
        /* <DEDUP_REMOVED lines=11> */
[----:B--2---:R-:W-:-:S03]  /*49e10*/  FFMA.FTZ R12, R27, R181, R244 ;  /* 0x000000b51b0c7223 */ /* 0x004fc600000100f4 */
[----:B------:R-:W2:Y:S01]  /*49e20*/  LDL R27, [R1+0xcc] ;  /* 0x0000cc00011b7983 */ /* 0x000ea20000100800 */
[----:B---3--:R-:W-:-:S03]  /*49e30*/  FFMA.FTZ R16, R30, R180, R245 ;  /* 0x000000b41e107223 */ /* 0x008fc600000100f5 */
[----:B------:R-:W3:Y:S02]  /*49e40*/  LDL R30, [R1+0xa0] ;  /* 0x0000a000011e7983 */ /* 0x000ee40000100800 */
[----:B------:R-:W-:Y:S01]  /*49e50*/  F2FP.BF16.F32.PACK_AB R12, R16, R12 ;  /* 0x0000000c100c723e */ /* 0x000fe200000010ff */
[----:B------:R-:W-:Y:S01]  /*49e60*/  FFMA.FTZ R16, R33, R150, R151 ;  /* 0x0000009621107223 */ /* 0x000fe20000010097 */
[----:B------:R-:W3:Y:S04]  /*49e70*/  LDL R181, [R1+0xd0] ;  /* 0x0000d00001b57983 */ /* 0x000ee80000100800 */
[----:B------:R-:W3:Y:S04]  /*49e80*/  LDL R151, [R1+0x4c] ;  /* 0x00004c0001977983 */ /* 0x000ee80000100800 */
[----:B------:R-:W3:Y:S04]  /*49e90*/  LDL R33, [R1+0xbc] ;  /* 0x0000bc0001217983 */ /* 0x000ee80000100800 */
[----:B------:R-:W3:Y:S04]  /*49ea0*/  LDL R180, [R1+0x24] ;  /* 0x0000240001b47983 */ /* 0x000ee80000100800 */
[----:B------:R-:W3:Y:S01]  /*49eb0*/  LDL R150, [R1+0x40] ;  /* 0x0000400001967983 */ /* 0x000ee20000100800 */
[----:B----4-:R-:W-:-:S03]  /*49ec0*/  FFMA.FTZ R13, R31, R175, R246 ;  /* 0x000000af1f0d7223 */ /* 0x010fc600000100f6 */
[----:B------:R-:W4:Y:S01]  /*49ed0*/  LDL R31, [R1+0xa8] ;  /* 0x0000a800011f7983 */ /* 0x000f220000100800 */
[----:B------:R-:W-:-:S03]  /*49ee0*/  FFMA.FTZ R14, R29, R173, R248 ;  /* 0x000000ad1d0e7223 */ /* 0x000fc600000100f8 */
[----:B------:R-:W4:Y:S04]  /*49ef0*/  LDL R29, [R1+0xac] ;  /* 0x0000ac00011d7983 */ /* 0x000f280000100800 */
[----:B------:R-:W4:Y:S01]  /*49f00*/  LDL R173, [R1+0x28] ;  /* 0x0000280001ad7983 */ /* 0x000f220000100800 */
[----:B------:R-:W-:-:S03]  /*49f10*/  FFMA.FTZ R21, R135, R152, R153 ;  /* 0x0000009887157223 */ /* 0x000fc60000010099 */
[----:B------:R-:W4:Y:S01]  /*49f20*/  LDL R153, [R1+0x5c] ;  /* 0x00005c0001997983 */ /* 0x000f220000100800 */
[----:B------:R-:W-:-:S03]  /*49f30*/  FFMA.FTZ R15, R35, R160, R250 ;  /* 0x000000a0230f7223 */ /* 0x000fc600000100fa */
[----:B------:R-:W4:Y:S04]  /*49f40*/  LDL R160, [R1+0x2c] ;  /* 0x00002c0001a07983 */ /* 0x000f280000100800 */
[----:B------:R-:W4:Y:S01]  /*49f50*/  LDL R152, [R1+0x54] ;  /* 0x0000540001987983 */ /* 0x000f220000100800 */
[----:B------:R-:W-:-:S03]  /*49f60*/  F2FP.BF16.F32.PACK_AB R15, R17, R15 ;  /* 0x0000000f110f723e */ /* 0x000fc600000010ff */
[----:B------:R-:W4:Y:S01]  /*49f70*/  LDL R175, [R1+0xd4] ;  /* 0x0000d40001af7983 */ /* 0x000f220000100800 */
[----:B------:R-:W-:Y:S01]  /*49f80*/  F2FP.BF16.F32.PACK_AB R14, R18, R14 ;  /* 0x0000000e120e723e */ /* 0x000fe200000010ff */
[----:B------:R-:W-:Y:S01]  /*49f90*/  FFMA.FTZ R17, R36, R146, R147 ;  /* 0x0000009224117223 */ /* 0x000fe20000010093 */
[----:B------:R-:W-:Y:S01]  /*49fa0*/  F2FP.BF16.F32.PACK_AB R13, R20, R13 ;  /* 0x0000000d140d723e */ /* 0x000fe200000010ff */
[----:B------:R-:W-:Y:S01]  /*49fb0*/  FFMA.FTZ R20, R39, R148, R149 ;  /* 0x0000009427147223 */ /* 0x000fe20000010095 */
[----:B------:R-:W-:Y:S01]  /*49fc0*/  F2FP.BF16.F32.PACK_AB R19, R21, R19 ;  /* 0x000000131513723e */ /* 0x000fe200000010ff */
[----:B------:R-:W4:Y:S01]  /*49fd0*/  LDL R149, [R1+0xb0] ;  /* 0x0000b00001957983 */ /* 0x000f220000100800 */
[----:B------:R-:W-:-:S03]  /*49fe0*/  FFMA.FTZ R18, R42, R129, R131 ;  /* 0x000000812a127223 */ /* 0x000fc60000010083 */
[----:B------:R-:W4:Y:S04]  /*49ff0*/  LDL R148, [R1+0x44] ;  /* 0x0000440001947983 */ /* 0x000f280000100800 */
[----:B------:R-:W4:Y:S01]  /*4a000*/  LDL R147, [R1+0xb4] ;  /* 0x0000b40001937983 */ /* 0x000f220000100800 */
[----:B------:R-:W-:-:S03]  /*4a010*/  FFMA.FTZ R26, R43, R26, R128 ;  /* 0x0000001a2b1a7223 */ /* 0x000fc60000010080 */
[----:B------:R-:W4:Y:S04]  /*4a020*/  LDL R129, [R1+0x74] ;  /* 0x0000740001817983 */ /* 0x000f280000100800 */
[----:B------:R-:W4:Y:S01]  /*4a030*/  LDL R128, [R1+0x84] ;  /* 0x0000840001807983 */ /* 0x000f220000100800 */
[----:B------:R-:W-:-:S03]  /*4a040*/  FFMA.FTZ R21, R38, R144, R145 ;  /* 0x0000009026157223 */ /* 0x000fc60000010091 */
        /* <DEDUP_REMOVED lines=11> */
[----:B------:R-:W-:-:S02]  /*4a100*/  F2FP.BF16.F32.PACK_AB R17, R21, R17 ;  /* 0x000000111511723e */ /* 0x000fc400000010ff */
[----:B------:R-:W-:Y:S02]  /*4a110*/  F2FP.BF16.F32.PACK_AB R18, R26, R18 ;  /* 0x000000121a12723e */ /* 0x000fe400000010ff */
[----:B------:R-:W-:Y:S01]  /*4a120*/  F2FP.BF16.F32.PACK_AB R16, R20, R16 ;  /* 0x000000101410723e */ /* 0x000fe200000010ff */
[----:B------:R-:W-:Y:S01]  /*4a130*/  FFMA.FTZ R28, R136, R28, R183 ;  /* 0x0000001c881c7223 */ /* 0x000fe200000100b7 */
[----:B------:R-:W-:-:S05]  /*4a140*/  FFMA.FTZ R22, R44, R22, R212 ;  /* 0x000000162c167223 */ /* 0x000fca00000100d4 */
[----:B------:R-:W-:Y:S01]  /*4a150*/  F2FP.BF16.F32.PACK_AB R22, R28, R22 ;  /* 0x000000161c16723e */ /* 0x000fe200000010ff */
[----:B------:R0:W-:Y:S04]  /*4a160*/  STG.E.128 desc[UR6][R24.64], R12 ;  /* 0x0000000c18007986 */ /* 0x0001e8000c101d06 */
[----:B------:R0:W-:Y:S01]  /*4a170*/  STG.E.128 desc[UR6][R118.64], R16 ;  /* 0x0000001076007986 */ /* 0x0001e2000c101d06 */
[----:B------:R-:W-:Y:S01]  /*4a180*/  FFMA.FTZ R34, R124, R34, R134 ;  /* 0x000000227c227223 */ /* 0x000fe20000010086 */
[----:B--2---:R-:W-:Y:S01]  /*4a190*/  FFMA.FTZ R27, R140, R27, R197 ;  /* 0x0000001b8c1b7223 */ /* 0x004fe200000100c5 */
[----:B---3--:R-:W-:-:S04]  /*4a1a0*/  FFMA.FTZ R30, R139, R30, R155 ;  /* 0x0000001e8b1e7223 */ /* 0x008fc8000001009b */
[----:B------:R-:W-:Y:S01]  /*4a1b0*/  F2FP.BF16.F32.PACK_AB R23, R27, R23 ;  /* 0x000000171b17723e */ /* 0x000fe200000010ff */
[----:B------:R-:W-:Y:S01]  /*4a1c0*/  FFMA.FTZ R27, R113, R156, R157 ;  /* 0x0000009c711b7223 */ /* 0x000fe2000001009d */
[----:B------:R-:W-:Y:S01]  /*4a1d0*/  FFMA.FTZ R20, R40, R181, R182 ;  /* 0x000000b528147223 */ /* 0x000fe200000100b6 */
[----:B------:R-:W-:Y:S01]  /*4a1e0*/  FFMA.FTZ R33, R137, R33, R151 ;  /* 0x0000002189217223 */ /* 0x000fe20000010097 */
[----:B----4-:R-:W-:Y:S01]  /*4a1f0*/  FFMA.FTZ R31, R142, R31, R154 ;  /* 0x0000001f8e1f7223 */ /* 0x010fe2000001009a */
[----:B------:R-:W-:Y:S01]  /*4a200*/  FFMA.FTZ R21, R46, R161, R173 ;  /* 0x000000a12e157223 */ /* 0x000fe200000100ad */
[----:B------:R-:W-:Y:S01]  /*4a210*/  FFMA.FTZ R29, R143, R29, R153 ;  /* 0x0000001d8f1d7223 */ /* 0x000fe20000010099 */
[----:B------:R-:W-:Y:S01]  /*4a220*/  FFMA.FTZ R28, R47, R159, R160 ;  /* 0x0000009f2f1c7223 */ /* 0x000fe200000100a0 */
[----:B------:R-:W-:-:S03]  /*4a230*/  FFMA.FTZ R32, R141, R32, R152 ;  /* 0x000000208d207223 */ /* 0x000fc60000010098 */
[----:B------:R-:W-:Y:S01]  /*4a240*/  F2FP.BF16.F32.PACK_AB R31, R29, R31 ;  /* 0x0000001f1d1f723e */ /* 0x000fe200000010ff */
[----:B------:R-:W-:Y:S01]  /*4a250*/  FFMA.FTZ R26, R41, R175, R180 ;  /* 0x000000af291a7223 */ /* 0x000fe200000100b4 */
[----:B------:R-:W-:Y:S02]  /*4a260*/  F2FP.BF16.F32.PACK_AB R21, R28, R21 ;  /* 0x000000151c15723e */ /* 0x000fe400000010ff */
[----:B------:R-:W-:Y:S02]  /*4a270*/  F2FP.BF16.F32.PACK_AB R30, R32, R30 ;  /* 0x0000001e201e723e */ /* 0x000fe400000010ff */
[----:B------:R-:W-:Y:S01]  /*4a280*/  F2FP.BF16.F32.PACK_AB R29, R33, R27 ;  /* 0x0000001b211d723e */ /* 0x000fe200000010ff */
[----:B------:R-:W-:Y:S01]  /*4a290*/  FFMA.FTZ R28, R45, R149, R150 ;  /* 0x000000952d1c7223 */ /* 0x000fe20000010096 */
[----:B------:R-:W-:Y:S01]  /*4a2a0*/  F2FP.BF16.F32.PACK_AB R20, R26, R20 ;  /* 0x000000141a14723e */ /* 0x000fe200000010ff */
        /* <DEDUP_REMOVED lines=8> */
[----:B------:R-:W-:-:S04]  /*4a330*/  FFMA.FTZ R36, R127, R36, R42 ;  /* 0x000000247f247223 */ /* 0x000fc8000001002a */
[----:B------:R-:W-:Y:S01]  /*4a340*/  F2FP.BF16.F32.PACK_AB R35, R11, R35 ;  /* 0x000000230b23723e */ /* 0x000fe200000010ff */
[----:B------:R-:W-:Y:S01]  /*4a350*/  FFMA.FTZ R38, R123, R38, R39 ;  /* 0x000000267b267223 */ /* 0x000fe20000010027 */
[----:B------:R-:W-:Y:S01]  /*4a360*/  F2FP.BF16.F32.PACK_AB R33, R36, R27 ;  /* 0x0000001b2421723e */ /* 0x000fe200000010ff */
[----:B------:R0:W-:Y:S03]  /*4a370*/  STG.E.128 desc[UR6][R116.64], R20 ;  /* 0x0000001474007986 */ /* 0x0001e6000c101d06 */
[----:B------:R-:W-:Y:S01]  /*4a380*/  F2FP.BF16.F32.PACK_AB R32, R38, R26 ;  /* 0x0000001a2620723e */ /* 0x000fe200000010ff */
[----:B------:R0:W-:Y:S04]  /*4a390*/  STG.E.128 desc[UR6][R114.64], R28 ;  /* 0x0000001c72007986 */ /* 0x0001e8000c101d06 */
[----:B------:R0:W-:Y:S02]  /*4a3a0*/  STG.E.128 desc[UR6][R120.64], R32 ;  /* 0x0000002078007986 */ /* 0x0001e4000c101d06 */
.L_x_26382:
[----:B------:R-:W-:Y:S05]  /*4a3b0*/  BSYNC.RECONVERGENT B0 ;  /* 0x0000000000007941 */ /* 0x000fea0003800200 */
.L_x_26381:
[----:B0-----:R-:W0:Y:S02]  /*4a3c0*/  LDC.64 R12, c[0x0][0x380] ;  /* 0x0000e000ff0c7b82 */ /* 0x001e240000000a00 */
[----:B0-----:R-:W-:-:S05]  /*4a3d0*/  IMAD R196, R12, 0x4, R196 ;  /* 0x000000040cc47824 */ /* 0x001fca00078e02c4 */
[----:B------:R-:W-:-:S13]  /*4a3e0*/  ISETP.GE.AND P0, PT, R196, R13, PT ;  /* 0x0000000dc400720c */ /* 0x000fda0003f06270 */
[----:B------:R-:W-:Y:S05]  /*4a3f0*/  @!P0 BRA `(.L_x_26383) ;  /* 0xfffffb7400088947 */ /* 0x000fea000383ffff */
[----:B------:R-:W-:Y:S05]  /*4a400*/  EXIT ;  /* 0x000000000000794d */ /* 0x000fea0003800000 */
.L_x_26380:
        /* <DEDUP_REMOVED lines=8> */
.L_x_26385:
[----:B------:R-:W-:Y:S05]  /*4a490*/  BSYNC B0 ;  /* 0x0000000000007941 */ /* 0x000fea0003800000 */
.L_x_26384:
        /* <DEDUP_REMOVED lines=9> */
.L_x_26386:
[----:B------:R-:W-:Y:S02]  /*4a530*/  IMAD.MOV.U32 R114, RZ, RZ, 0x4 ;  /* 0x00000004ff727424 */ /* 0x000fe400078e00ff */
[----:B------:R-:W-:Y:S01]  /*4a540*/  FADD.FTZ R115, R115, R112 ;  /* 0x0000007073737221 */ /* 0x000fe20000010000 */
[----:B------:R-:W-:-:S04]  /*4a550*/  MOV R112, 0xffffffff ;  /* 0xffffffff00707802 */ /* 0x000fc80000000f00 */
[----:B------:R-:W-:-:S07]  /*4a560*/  MOV R161, R115 ;  /* 0x0000007300a17202 */ /* 0x000fce0000000f00 */
[----:B------:R-:W-:Y:S05]  /*4a570*/  WARPSYNC.COLLECTIVE R112, `(.L_x_26387) ;  /* 0x0000000070087348 */ /* 0x000fea0003c00000 */
[----:B------:R0:W1:Y:S02]  /*4a580*/  SHFL.BFLY P1, R112, R161, R114, R113 ;  /* 0x0c000072a1707389 */ /* 0x0000640000020071 */
[----:B01----:R-:W-:Y:S05]  /*4a590*/  ENDCOLLECTIVE ;  /* 0x000000000000791b */ /* 0x003fea0003800000 */
.L_x_26387:
[----:B------:R-:W-:Y:S02]  /*4a5a0*/  HFMA2 R114, -RZ, RZ, 0, 4.76837158203125e-07 ;  /* 0x00000008ff727431 */ /* 0x000fe400000001ff */
[----:B------:R-:W-:Y:S01]  /*4a5b0*/  FADD.FTZ R115, R115, R112 ;  /* 0x0000007073737221 */ /* 0x000fe20000010000 */
[----:B------:R-:W-:-:S03]  /*4a5c0*/  IMAD.MOV.U32 R112, RZ, RZ, -0x1 ;  /* 0xffffffffff707424 */ /* 0x000fc600078e00ff */
[----:B------:R-:W-:-:S07]  /*4a5d0*/  IMAD.MOV.U32 R161, RZ, RZ, R115 ;  /* 0x000000ffffa17224 */ /* 0x000fce00078e0073 */
[----:B------:R-:W-:Y:S05]  /*4a5e0*/  WARPSYNC.COLLECTIVE R112, `(.L_x_26388) ;  /* 0x0000000070087348 */ /* 0x000fea0003c00000 */
[----:B------:R0:W1:Y:S02]  /*4a5f0*/  SHFL.BFLY P1, R112, R161, R114, R113 ;  /* 0x0c000072a1707389 */ /* 0x0000640000020071 */
[----:B01----:R-:W-:Y:S05]  /*4a600*/  ENDCOLLECTIVE ;  /* 0x000000000000791b */ /* 0x003fea0003800000 */
.L_x_26388:
[----:B------:R-:W-:Y:S02]  /*4a610*/  IMAD.MOV.U32 R114, RZ, RZ, 0x10 ;  /* 0x00000010ff727424 */ /* 0x000fe400078e00ff */
[----:B------:R-:W-:Y:S01]  /*4a620*/  FADD.FTZ R115, R115, R112 ;  /* 0x0000007073737221 */ /* 0x000fe20000010000 */
[----:B------:R-:W-:-:S04]  /*4a630*/  MOV R112, 0xffffffff ;  /* 0xffffffff00707802 */ /* 0x000fc80000000f00 */
[----:B------:R-:W-:-:S07]  /*4a640*/  MOV R161, R115 ;  /* 0x0000007300a17202 */ /* 0x000fce0000000f00 */
[----:B------:R-:W-:Y:S05]  /*4a650*/  WARPSYNC.COLLECTIVE R112, `(.L_x_26389) ;  /* 0x0000000070087348 */ /* 0x000fea0003c00000 */
[----:B------:R0:W1:Y:S02]  /*4a660*/  SHFL.BFLY P1, R112, R161, R114, R113 ;  /* 0x0c000072a1707389 */ /* 0x0000640000020071 */
[----:B01----:R-:W-:Y:S05]  /*4a670*/  ENDCOLLECTIVE ;  /* 0x000000000000791b */ /* 0x003fea0003800000 */
.L_x_26389:
        /* <DEDUP_REMOVED lines=169> */
.L_x_26390:
[----:B------:R-:W-:Y:S02]  /*4b110*/  HFMA2 R114, -RZ, RZ, 0, 1.1920928955078125e-07 ;  /* 0x00000002ff727431 */ /* 0x000fe400000001ff */
[----:B------:R-:W-:Y:S01]  /*4b120*/  FADD.FTZ R160, R160, R112 ;  /* 0x00000070a0a07221 */ /* 0x000fe20000010000 */
[----:B------:R-:W-:-:S03]  /*4b130*/  IMAD.MOV.U32 R112, RZ, RZ, -0x1 ;  /* 0xffffffffff707424 */ /* 0x000fc600078e00ff */
[----:B------:R-:W-:-:S07]  /*4b140*/  IMAD.MOV.U32 R161, RZ, RZ, R160 ;  /* 0x000000ffffa17224 */ /* 0x000fce00078e00a0 */
[----:B------:R-:W-:Y:S05]  /*4b150*/  WARPSYNC.COLLECTIVE R112, `(.L_x_26391) ;  /* 0x0000000070087348 */ /* 0x000fea0003c00000 */
[----:B------:R0:W1:Y:S02]  /*4b160*/  SHFL.BFLY P1, R112, R161, R114, R113 ;  /* 0x0c000072a1707389 */ /* 0x0000640000020071 */
[----:B01----:R-:W-:Y:S05]  /*4b170*/  ENDCOLLECTIVE ;  /* 0x000000000000791b */ /* 0x003fea0003800000 */
.L_x_26391:
[----:B------:R-:W-:Y:S02]  /*4b180*/  IMAD.MOV.U32 R114, RZ, RZ, 0x4 ;  /* 0x00000004ff727424 */ /* 0x000fe400078e00ff */
[----:B------:R-:W-:Y:S01]  /*4b190*/  FADD.FTZ R160, R160, R112 ;  /* 0x00000070a0a07221 */ /* 0x000fe20000010000 */
[----:B------:R-:W-:-:S04]  /*4b1a0*/  MOV R112, 0xffffffff ;  /* 0xffffffff00707802 */ /* 0x000fc80000000f00 */
[----:B------:R-:W-:-:S07]  /*4b1b0*/  MOV R161, R160 ;  /* 0x000000a000a17202 */ /* 0x000fce0000000f00 */
[----:B------:R-:W-:Y:S05]  /*4b1c0*/  WARPSYNC.COLLECTIVE R112, `(.L_x_26392) ;  /* 0x0000000070087348 */ /* 0x000fea0003c00000 */
[----:B------:R0:W1:Y:S02]  /*4b1d0*/  SHFL.BFLY P1, R112, R161, R114, R113 ;  /* 0x0c000072a1707389 */ /* 0x0000640000020071 */
[----:B01----:R-:W-:Y:S05]  /*4b1e0*/  ENDCOLLECTIVE ;  /* 0x000000000000791b */ /* 0x003fea0003800000 */
.L_x_26392:
[----:B------:R-:W-:Y:S02]  /*4b1f0*/  HFMA2 R114, -RZ, RZ, 0, 4.76837158203125e-07 ;  /* 0x00000008ff727431 */ /* 0x000fe400000001ff */
[----:B------:R-:W-:Y:S01]  /*4b200*/  FADD.FTZ R160, R160, R112 ;  /* 0x00000070a0a07221 */ /* 0x000fe20000010000 */
[----:B------:R-:W-:-:S03]  /*4b210*/  IMAD.MOV.U32 R112, RZ, RZ, -0x1 ;  /* 0xffffffffff707424 */ /* 0x000fc600078e00ff */
[----:B------:R-:W-:-:S07]  /*4b220*/  IMAD.MOV.U32 R161, RZ, RZ, R160 ;  /* 0x000000ffffa17224 */ /* 0x000fce00078e00a0 */
[----:B------:R-:W-:Y:S05]  /*4b230*/  WARPSYNC.COLLECTIVE R112, `(.L_x_26393) ;  /* 0x0000000070087348 */ /* 0x000fea0003c00000 */
[----:B------:R0:W1:Y:S02]  /*4b240*/  SHFL.BFLY P1, R112, R161, R114, R113 ;  /* 0x0c000072a1707389 */ /* 0x0000640000020071 */
[----:B01----:R-:W-:Y:S05]  /*4b250*/  ENDCOLLECTIVE ;  /* 0x000000000000791b */ /* 0x003fea0003800000 */
.L_x_26393:
[----:B------:R-:W-:Y:S02]  /*4b260*/  IMAD.MOV.U32 R114, RZ, RZ, 0x10 ;  /* 0x00000010ff727424 */ /* 0x000fe400078e00ff */
[----:B------:R-:W-:Y:S01]  /*4b270*/  FADD.FTZ R160, R160, R112 ;  /* 0x00000070a0a07221 */ /* 0x000fe20000010000 */
[----:B------:R-:W-:-:S04]  /*4b280*/  MOV R112, 0xffffffff ;  /* 0xffffffff00707802 */ /* 0x000fc80000000f00 */
[----:B------:R-:W-:-:S07]  /*4b290*/  MOV R161, R160 ;  /* 0x000000a000a17202 */ /* 0x000fce0000000f00 */
[----:B------:R-:W-:Y:S05]  /*4b2a0*/  WARPSYNC.COLLECTIVE R112, `(.L_x_26394) ;  /* 0x0000000070087348 */ /* 0x000fea0003c00000 */
[----:B------:R0:W1:Y:S02]  /*4b2b0*/  SHFL.BFLY P1, R112, R161, R114, R113 ;  /* 0x0c000072a1707389 */ /* 0x0000640000020071 */
[----:B01----:R-:W-:Y:S05]  /*4b2c0*/  ENDCOLLECTIVE ;  /* 0x000000000000791b */ /* 0x003fea0003800000 */
.L_x_26394:
[----:B------:R-:W-:Y:S05]  /*4b2d0*/  BRA `(.L_x_26395) ;  /* 0xffffffd400407947 */ /* 0x000fea000383ffff */
.L_x_26396:
        /* <DEDUP_REMOVED lines=10> */
.L_x_88463:


//--------------------- .text._ZN10layer_norm13ln_fwd_kernelINS_13Kernel_traitsI13__nv_bfloat16S2_fS2_fjLj2560ELj1ELj4ELj1ELj16ENS_18Kernel_traits_baseILj2560ES2_S2_fS2_fjLj128EEEEELb0ELb0ELb0ELb0EEEvNS_9FwdParamsE --------------------------
	.section	.text._ZN10layer_norm13ln_fwd_kernelINS_13Kernel_traitsI13__nv_bfloat16S2_fS2_fjLj2560ELj1ELj4ELj1ELj16ENS_18Kernel_traits_baseILj2560ES2_S2_fS2_fjLj128EEEEELb0ELb0ELb0ELb0EEEvNS_9FwdParamsE,"ax",@progbits
	.align	128
        .global         _ZN10layer_norm13ln_fwd_kernelINS_13Kernel_traitsI13__nv_bfloat16S2_fS2_fjLj2560ELj1ELj4ELj1ELj16ENS_18Kernel_traits_baseILj2560ES2_S2_fS2_fjLj128EEEEELb0ELb0ELb0ELb0EEEvNS_9FwdParamsE
        .type           _ZN10layer_norm13ln_fwd_kernelINS_13Kernel_traitsI13__nv_bfloat16S2_fS2_fjLj2560ELj1ELj4ELj1ELj16ENS_18Kernel_traits_baseILj2560ES2_S2_fS2_fjLj128EEEEELb0ELb0ELb0ELb0EEEvNS_9FwdParamsE,@function
        .size           _ZN10layer_norm13ln_fwd_kernelINS_13Kernel_traitsI13__nv_bfloat16S2_fS2_fjLj2560ELj1ELj4ELj1ELj16ENS_18Kernel_traits_baseILj2560ES2_S2_fS2_fjLj128EEEEELb0ELb0ELb0ELb0EEEvNS_9FwdParamsE,(.L_x_88464 - _ZN10layer_norm13ln_fwd_kernelINS_13Kernel_traitsI13__nv_bfloat16S2_fS2_fjLj2560ELj1ELj4ELj1ELj16ENS_18Kernel_traits_baseILj2560ES2_S2_fS2_fjLj128EEEEELb0ELb0ELb0ELb0EEEvNS_9FwdParamsE)
        .other          _ZN10layer_norm13ln_fwd_kernelINS_13Kernel_traitsI13__nv_bfloat16S2_fS2_fjLj2560ELj1ELj4ELj1ELj16ENS_18Kernel_traits_baseILj2560ES2_S2_fS2_fjLj128EEEEELb0ELb0ELb0ELb0EEEvNS_9FwdParamsE,@"STO_CUDA_ENTRY STV_DEFAULT"
_ZN10layer_norm13ln_fwd_kernelINS_13Kernel_traitsI13__nv_bfloat16S2_fS2_fjLj2560ELj1ELj4ELj1ELj16ENS_18Kernel_traits_baseILj2560ES2_S2_fS2_fjLj128EEEEELb0ELb0ELb0ELb0EEEvNS_9FwdParamsE:
.text._ZN10layer_norm13ln_fwd_kernelINS_13Kernel_traitsI13__nv_bfloat16S2_fS2_fjLj2560ELj1ELj4ELj1ELj16ENS_18Kernel_traits_baseILj2560ES2_S2_fS2_fjLj128EEEEELb0ELb0ELb0ELb0EEEvNS_9FwdParamsE:
[----:B------:R-:W-:Y:S01]  /*0000*/  LDC R1, c[0x0][0x37c] ;  /* 0x0000df00ff017b82 */ /* 0x000fe20000000800 */
[----:B------:R-:W0:Y:S01]  /*0010*/  S2R R230, SR_TID.X ;  /* 0x0000000000e67919 */ /* 0x000e220000002100 */
[----:B------:R-:W1:Y:S06]  /*0020*/  LDCU.64 UR8, c[0x0][0x438] ;  /* 0x00008700ff0877ac */ /* 0x000e6c0008000a00 */
[----:B------:R-:W2:Y:S01]  /*0030*/  LDC R3, c[0x0][0x388] ;  /* 0x0000e200ff037b82 */ /* 0x000ea20000000800 */
[----:B------:R-:W-:Y:S01]  /*0040*/  BSSY.RECONVERGENT B0, `(.L_x_26397) ;  /* 0x00000c2000007945 */ /* 0x000fe20003800200 */
[----:B------:R-:W3:Y:S06]  /*0050*/  LDCU.64 UR6, c[0x0][0x358] ;  /* 0x00006b00ff0677ac */ /* 0x000eec0008000a00 */
[----:B------:R-:W4:Y:S01]  /*0060*/  S2UR UR4, SR_CTAID.X ;  /* 0x00000000000479c3 */ /* 0x000f220000002500 */
[----:B-1----:R-:W-:-:S04]  /*0070*/  UISETP.NE.U32.AND UP0, UPT, UR8, URZ, UPT ;  /* 0x000000ff0800728c */ /* 0x002fc8000bf05070 */
[----:B------:R-:W-:Y:S01]  /*0080*/  UISETP.NE.AND.EX UP0, UPT, UR9, URZ, UPT, UP0 ;  /* 0x000000ff0900728c */ /* 0x000fe2000bf05300 */
[----:B--2---:R-:W-:-:S04]  /*0090*/  SHF.R.S32.HI R0, RZ, 0x1f, R3 ;  /* 0x0000001fff007819 */ /* 0x004fc80000011403 */
        /* <DEDUP_REMOVED lines=12> */
[----:B------:R-:W-:Y:S02]  /*0160*/  ISETP.GE.U32.AND P2, PT, R229, 0xa0, PT ;  /* 0x000000a0e500780c */ /* 0x000fe40003f46070 */
[----:B------:R-:W-:-:S02]  /*0170*/  MOV R31, R230 ;  /* 0x000000e6001f7202 */ /* 0x000fc40000000f00 */
[----:B------:R-:W-:Y:S01]  /*0180*/  ISETP.GE.U32.AND P3, PT, R229, 0xc0, PT ;  /* 0x000000c0e500780c */ /* 0x000fe20003f66070 */
[----:B------:R-:W0:Y:S02]  /*0190*/  @P6 LDC.64 R6, c[0x0][0x3d0] ;  /* 0x0000f400ff066b82 */ /* 0x000e240000000a00 */
[----:B------:R-:W-:-:S06]  /*01a0*/  @P5 LOP3.LUT R31, R230, 0x20, RZ, 0xfc, !PT ;  /* 0x00000020e61f5812 */ /* 0x000fcc00078efcff */
[----:B------:R-:W1:Y:S08]  /*01b0*/  @P6 LDC.64 R8, c[0x0][0x438] ;  /* 0x00010e00ff086b82 */ /* 0x000e700000000a00 */
[----:B------:R-:W2:Y:S08]  /*01c0*/  @P5 LDC.64 R2, c[0x0][0x3d0] ;  /* 0x0000f400ff025b82 */ /* 0x000eb00000000a00 */
[----:B------:R-:W3:Y:S08]  /*01d0*/  @P5 LDC.64 R4, c[0x0][0x438] ;  /* 0x00010e00ff045b82 */ /* 0x000ef00000000a00 */
[----:B------:R-:W4:Y:S08]  /*01e0*/  @P0 LDC.64 R10, c[0x0][0x3d0] ;  /* 0x0000f400ff0a0b82 */ /* 0x000f300000000a00 */
[----:B------:R-:W4:Y:S01]  /*01f0*/  @P0 LDC.64 R12, c[0x0][0x438] ;  /* 0x00010e00ff0c0b82 */ /* 0x000f220000000a00 */
[----:B------:R-:W-:Y:S01]  /*0200*/  ISETP.GE.U32.AND P4, PT, R229, 0xe0, PT ;  /* 0x000000e0e500780c */ /* 0x000fe20003f86070 */
[----:B0-----:R-:W-:-:S06]  /*0210*/  @P6 IMAD.WIDE.U32 R6, R31, 0x10, R6 ;  /* 0x000000101f066825 */ /* 0x001fcc00078e0006 */
[----:B------:R-:W0:Y:S01]  /*0220*/  @P1 LDC.64 R14, c[0x0][0x3d0] ;  /* 0x0000f400ff0e1b82 */ /* 0x000e220000000a00 */
[C---:B-1----:R-:W-:Y:S01]  /*0230*/  @P6 IMAD.WIDE.U32 R8, R31.reuse, 0x10, R8 ;  /* 0x000000101f086825 */ /* 0x042fe200078e0008 */
[----:B------:R-:W5:Y:S03]  /*0240*/  @P6 LDG.E.128 R96, desc[UR6][R6.64] ;  /* 0x0000000606606981 */ /* 0x000f66000c1e1d00 */
[C---:B--2---:R-:W-:Y:S01]  /*0250*/  @P5 IMAD.WIDE.U32 R2, R230.reuse, 0x10, R2 ;  /* 0x00000010e6025825 */ /* 0x044fe200078e0002 */
[----:B------:R-:W5:Y:S02]  /*0260*/  @P6 LD.E.128 R92, desc[UR6][R8.64] ;  /* 0x00000006085c6980 */ /* 0x000f64000c101d00 */
[----:B------:R-:W1:Y:S01]  /*0270*/  @P1 LDC.64 R16, c[0x0][0x438] ;  /* 0x00010e00ff101b82 */ /* 0x000e620000000a00 */
[----:B------:R-:W-:Y:S01]  /*0280*/  @P6 IADD3 R31, PT, PT, R31, 0x20, RZ ;  /* 0x000000201f1f6810 */ /* 0x000fe20007ffe0ff */
[----:B------:R2:W5:Y:S01]  /*0290*/  @P5 LDG.E.128 R104, desc[UR6][R2.64] ;  /* 0x0000000602685981 */ /* 0x000562000c1e1d00 */
[----:B---3--:R-:W-:-:S05]  /*02a0*/  @P5 IMAD.WIDE.U32 R4, R230, 0x10, R4 ;  /* 0x00000010e6045825 */ /* 0x008fca00078e0004 */
[----:B------:R-:W3:Y:S01]  /*02b0*/  @P2 LDC.64 R18, c[0x0][0x3d0] ;  /* 0x0000f400ff122b82 */ /* 0x000ee20000000a00 */
[C---:B------:R-:W-:Y:S01]  /*02c0*/  ISETP.GE.U32.AND P6, PT, R229.reuse, 0x100, PT ;  /* 0x00000100e500780c */ /* 0x040fe20003fc6070 */
[----:B------:R2:W5:Y:S06]  /*02d0*/  @P5 LD.E.128 R100, desc[UR6][R4.64] ;  /* 0x0000000604645980 */ /* 0x00056c000c101d00 */
[----:B------:R-:W3:Y:S01]  /*02e0*/  @P2 LDC.64 R20, c[0x0][0x438] ;  /* 0x00010e00ff142b82 */ /* 0x000ee20000000a00 */
[----:B------:R-:W-:Y:S01]  /*02f0*/  ISETP.GE.U32.AND P5, PT, R229, 0x120, PT ;  /* 0x00000120e500780c */ /* 0x000fe20003fa6070 */
[----:B----4-:R-:W-:-:S06]  /*0300*/  @P0 IMAD.WIDE.U32 R10, R31, 0x10, R10 ;  /* 0x000000101f0a0825 */ /* 0x010fcc00078e000a */
[----:B------:R-:W4:Y:S01]  /*0310*/  @P3 LDC.64 R22, c[0x0][0x438] ;  /* 0x00010e00ff163b82 */ /* 0x000f220000000a00 */
[----:B------:R-:W-:-:S07]  /*0320*/  @P0 IMAD.WIDE.U32 R12, R31, 0x10, R12 ;  /* 0x000000101f0c0825 */ /* 0x000fce00078e000c */
[----:B--2---:R-:W2:Y:S01]  /*0330*/  @P3 LDC.64 R2, c[0x0][0x3d0] ;  /* 0x0000f400ff023b82 */ /* 0x004ea20000000a00 */
[----:B------:R-:W-:Y:S01]  /*0340*/  @P0 IADD3 R31, PT, PT, R31, 0x20, RZ ;  /* 0x000000201f1f0810 */ /* 0x000fe20007ffe0ff */
[----:B------:R1:W5:Y:S06]  /*0350*/  @P0 LDG.E.128 R88, desc[UR6][R10.64] ;  /* 0x000000060a580981 */ /* 0x00036c000c1e1d00 */
[----:B------:R-:W4:Y:S01]  /*0360*/  @P4 LDC.64 R4, c[0x0][0x3d0] ;  /* 0x0000f400ff044b82 */ /* 0x000f220000000a00 */
[C---:B0-----:R-:W-:Y:S01]  /*0370*/  @P1 IMAD.WIDE.U32 R14, R31.reuse, 0x10, R14 ;  /* 0x000000101f0e1825 */ /* 0x041fe200078e000e */
[----:B------:R0:W5:Y:S06]  /*0380*/  @P0 LD.E.128 R84, desc[UR6][R12.64] ;  /* 0x000000060c540980 */ /* 0x00016c000c101d00 */
[----:B------:R-:W0:Y:S01]  /*0390*/  @P4 LDC.64 R6, c[0x0][0x438] ;  /* 0x00010e00ff064b82 */ /* 0x000e220000000a00 */
[C---:B-1----:R-:W-:Y:S01]  /*03a0*/  @P1 IMAD.WIDE.U32 R16, R31.reuse, 0x10, R16 ;  /* 0x000000101f101825 */ /* 0x042fe200078e0010 */
[----:B------:R-:W-:Y:S01]  /*03b0*/  @P1 IADD3 R31, PT, PT, R31, 0x20, RZ ;  /* 0x000000201f1f1810 */ /* 0x000fe20007ffe0ff */
[----:B------:R1:W5:Y:S05]  /*03c0*/  @P1 LDG.E.128 R80, desc[UR6][R14.64] ;  /* 0x000000060e501981 */ /* 0x00036a000c1e1d00 */
[----:B------:R-:W1:Y:S01]  /*03d0*/  @P6 LDC.64 R8, c[0x0][0x3d0] ;  /* 0x0000f400ff086b82 */ /* 0x000e620000000a00 */
[C---:B---3--:R-:W-:Y:S01]  /*03e0*/  @P2 IMAD.WIDE.U32 R18, R31.reuse, 0x10, R18 ;  /* 0x000000101f122825 */ /* 0x048fe200078e0012 */
[----:B------:R3:W5:Y:S06]  /*03f0*/  @P1 LD.E.128 R76, desc[UR6][R16.64] ;  /* 0x00000006104c1980 */ /* 0x00076c000c101d00 */
[----:B------:R-:W3:Y:S01]  /*0400*/  @P6 LDC.64 R24, c[0x0][0x438] ;  /* 0x00010e00ff186b82 */ /* 0x000ee20000000a00 */
[C---:B------:R-:W-:Y:S01]  /*0410*/  @P2 IMAD.WIDE.U32 R20, R31.reuse, 0x10, R20 ;  /* 0x000000101f142825 */ /* 0x040fe200078e0014 */
[----:B------:R-:W-:Y:S01]  /*0420*/  @P2 IADD3 R31, PT, PT, R31, 0x20, RZ ;  /* 0x000000201f1f2810 */ /* 0x000fe20007ffe0ff */
[----:B------:R0:W5:Y:S05]  /*0430*/  @P2 LDG.E.128 R72, desc[UR6][R18.64] ;  /* 0x0000000612482981 */ /* 0x00016a000c1e1d00 */
[----:B------:R-:W3:Y:S01]  /*0440*/  @P5 LDC.64 R26, c[0x0][0x3d0] ;  /* 0x0000f400ff1a5b82 */ /* 0x000ee20000000a00 */
[C---:B--2---:R-:W-:Y:S01]  /*0450*/  @P3 IMAD.WIDE.U32 R2, R31.reuse, 0x10, R2 ;  /* 0x000000101f023825 */ /* 0x044fe200078e0002 */
[----:B------:R2:W5:Y:S06]  /*0460*/  @P2 LD.E.128 R68, desc[UR6][R20.64] ;  /* 0x0000000614442980 */ /* 0x00056c000c101d00 */
[----:B------:R-:W2:Y:S01]  /*0470*/  @P5 LDC.64 R28, c[0x0][0x438] ;  /* 0x00010e00ff1c5b82 */ /* 0x000ea20000000a00 */
[C---:B----4-:R-:W-:Y:S01]  /*0480*/  @P3 IMAD.WIDE.U32 R22, R31.reuse, 0x10, R22 ;  /* 0x000000101f163825 */ /* 0x050fe200078e0016 */
[----:B------:R-:W-:Y:S01]  /*0490*/  @P3 IADD3 R31, PT, PT, R31, 0x20, RZ ;  /* 0x000000201f1f3810 */ /* 0x000fe20007ffe0ff */
[----:B------:R4:W5:Y:S04]  /*04a0*/  @P3 LDG.E.128 R64, desc[UR6][R2.64] ;  /* 0x0000000602403981 */ /* 0x000968000c1e1d00 */
[C---:B------:R-:W-:Y:S01]  /*04b0*/  @P4 IMAD.WIDE.U32 R4, R31.reuse, 0x10, R4 ;  /* 0x000000101f044825 */ /* 0x040fe200078e0004 */
[----:B------:R4:W5:Y:S03]  /*04c0*/  @P3 LD.E.128 R60, desc[UR6][R22.64] ;  /* 0x00000006163c3980 */ /* 0x000966000c101d00 */
[C---:B0-----:R-:W-:Y:S01]  /*04d0*/  @P4 IMAD.WIDE.U32 R6, R31.reuse, 0x10, R6 ;  /* 0x000000101f064825 */ /* 0x041fe200078e0006 */
[----:B------:R-:W-:Y:S01]  /*04e0*/  @P4 IADD3 R31, PT, PT, R31, 0x20, RZ ;  /* 0x000000201f1f4810 */ /* 0x000fe20007ffe0ff */
[----:B------:R4:W5:Y:S04]  /*04f0*/  @P4 LDG.E.128 R56, desc[UR6][R4.64] ;  /* 0x0000000604384981 */ /* 0x000968000c1e1d00 */
[C---:B-1----:R-:W-:Y:S01]  /*0500*/  @P6 IMAD.WIDE.U32 R8, R31.reuse, 0x10, R8 ;  /* 0x000000101f086825 */ /* 0x042fe200078e0008 */
[----:B------:R4:W5:Y:S03]  /*0510*/  @P4 LD.E.128 R52, desc[UR6][R6.64] ;  /* 0x0000000606344980 */ /* 0x000966000c101d00 */
[C---:B---3--:R-:W-:Y:S01]  /*0520*/  @P6 IMAD.WIDE.U32 R24, R31.reuse, 0x10, R24 ;  /* 0x000000101f186825 */ /* 0x048fe200078e0018 */
[----:B------:R-:W-:Y:S01]  /*0530*/  @P6 IADD3 R31, PT, PT, R31, 0x20, RZ ;  /* 0x000000201f1f6810 */ /* 0x000fe20007ffe0ff */
[----:B------:R4:W5:Y:S04]  /*0540*/  @P6 LDG.E.128 R48, desc[UR6][R8.64] ;  /* 0x0000000608306981 */ /* 0x000968000c1e1d00 */
[C---:B------:R-:W-:Y:S01]  /*0550*/  @P5 IMAD.WIDE.U32 R26, R31.reuse, 0x10, R26 ;  /* 0x000000101f1a5825 */ /* 0x040fe200078e001a */
[----:B------:R4:W5:Y:S03]  /*0560*/  @P6 LD.E.128 R44, desc[UR6][R24.64] ;  /* 0x00000006182c6980 */ /* 0x000966000c101d00 */
[----:B--2---:R-:W-:Y:S01]  /*0570*/  @P5 IMAD.WIDE.U32 R28, R31, 0x10, R28 ;  /* 0x000000101f1c5825 */ /* 0x004fe200078e001c */
[----:B------:R4:W5:Y:S04]  /*0580*/  @P5 LDG.E.128 R40, desc[UR6][R26.64] ;  /* 0x000000061a285981 */ /* 0x000968000c1e1d00 */
[----:B------:R4:W5:Y:S01]  /*0590*/  @P5 LD.E.128 R36, desc[UR6][R28.64] ;  /* 0x000000061c245980 */ /* 0x000962000c101d00 */
[----:B------:R-:W-:-:S02]  /*05a0*/  ISETP.GE.U32.AND P0, PT, R229, 0x140, PT ;  /* 0x00000140e500780c */ /* 0x000fc40003f06070 */
[----:B------:R-:W-:-:S11]  /*05b0*/  @P5 IADD3 R31, PT, PT, R31, 0x20, RZ ;  /* 0x000000201f1f5810 */ /* 0x000fd60007ffe0ff */
        /* <DEDUP_REMOVED lines=8> */
.L_x_26398:
[C---:B------:R-:W-:Y:S02]  /*0640*/  ISETP.GE.U32.AND P1, PT, R229.reuse, 0x20, PT ;  /* 0x00000020e500780c */ /* 0x040fe40003f26070 */
[C---:B------:R-:W-:Y:S02]  /*0650*/  ISETP.GE.U32.AND P6, PT, R229.reuse, 0x40, PT ;  /* 0x00000040e500780c */ /* 0x040fe40003fc6070 */
[C---:B------:R-:W-:Y:S02]  /*0660*/  ISETP.GE.U32.AND P5, PT, R229.reuse, 0x60, PT ;  /* 0x00000060e500780c */ /* 0x040fe40003fa6070 */
[C---:B------:R-:W-:Y:S02]  /*0670*/  ISETP.GE.U32.AND P0, PT, R229.reuse, 0x80, PT ;  /* 0x00000080e500780c */ /* 0x040fe40003f06070 */
[C---:B------:R-:W-:Y:S02]  /*0680*/  ISETP.GE.U32.AND P4, PT, R229.reuse, 0xa0, PT ;  /* 0x000000a0e500780c */ /* 0x040fe40003f86070 */
[----:B------:R-:W-:-:S02]  /*0690*/  ISETP.GE.U32.AND P3, PT, R229, 0xc0, PT ;  /* 0x000000c0e500780c */ /* 0x000fc40003f66070 */
[----:B------:R-:W-:Y:S01]  /*06a0*/  MOV R19, R230 ;  /* 0x000000e600137202 */ /* 0x000fe20000000f00 */
[----:B------:R-:W0:Y:S01]  /*06b0*/  @P1 LDC.64 R2, c[0x0][0x3d0] ;  /* 0x0000f400ff021b82 */ /* 0x000e220000000a00 */
[----:B------:R-:W-:Y:S02]  /*06c0*/  ISETP.GE.U32.AND P2, PT, R229, 0xe0, PT ;  /* 0x000000e0e500780c */ /* 0x000fe40003f46070 */
[----:B------:R-:W-:-:S05]  /*06d0*/  @P1 LOP3.LUT R19, R230, 0x20, RZ, 0xfc, !PT ;  /* 0x00000020e6131812 */ /* 0x000fca00078efcff */
[----:B------:R-:W1:Y:S08]  /*06e0*/  @P6 LDC.64 R6, c[0x0][0x3d0] ;  /* 0x0000f400ff066b82 */ /* 0x000e700000000a00 */
[----:B------:R-:W2:Y:S08]  /*06f0*/  @P5 LDC.64 R8, c[0x0][0x3d0] ;  /* 0x0000f400ff085b82 */ /* 0x000eb00000000a00 */
[----:B------:R-:W3:Y:S01]  /*0700*/  @P0 LDC.64 R10, c[0x0][0x3d0] ;  /* 0x0000f400ff0a0b82 */ /* 0x000ee20000000a00 */
[----:B0-----:R-:W-:Y:S01]  /*0710*/  @P1 IMAD.WIDE.U32 R4, R230, 0x10, R2 ;  /* 0x00000010e6041825 */ /* 0x001fe200078e0002 */
[----:B------:R-:W-:-:S04]  /*0720*/  @P1 MOV R103, RZ ;  /* 0x000000ff00671202 */ /* 0x000fc80000000f00 */
[----:B------:R0:W5:Y:S02]  /*0730*/  @P1 LDG.E.128 R104, desc[UR6][R4.64] ;  /* 0x0000000604681981 */ /* 0x000164000c1e1d00 */
[----:B------:R-:W4:Y:S01]  /*0740*/  @P4 LDC.64 R12, c[0x0][0x3d0] ;  /* 0x0000f400ff0c4b82 */ /* 0x000f220000000a00 */
[----:B-1----:R-:W-:Y:S01]  /*0750*/  @P6 IMAD.WIDE.U32 R2, R19, 0x10, R6 ;  /* 0x0000001013026825 */ /* 0x002fe200078e0006 */
[----:B------:R-:W-:Y:S02]  /*0760*/  ISETP.GE.U32.AND P1, PT, R229, 0x100, PT ;  /* 0x00000100e500780c */ /* 0x000fe40003f26070 */
        /* <DEDUP_REMOVED lines=79> */
.L_x_26399:
[----:B------:R-:W-:Y:S05]  /*0c60*/  BSYNC.RECONVERGENT B0 ;  /* 0x0000000000007941 */ /* 0x000fea0003800200 */
.L_x_26397:
        /* <DEDUP_REMOVED lines=8> */
[----:B------:R-:W-:Y:S01]  /*0cf0*/  PRMT R224, R43, 0x7632, R224 ;  /* 0x000076322be07816 */ /* 0x000fe200000000e0 */
        /* <DEDUP_REMOVED lines=9> */
[----:B0-----:R-:W-:Y:S01]  /*0d90*/  UISETP.NE.U32.AND UP0, UPT, UR4, URZ, UPT ;  /* 0x000000ff0400728c */ /* 0x001fe2000bf05070 */
[----:B------:R-:W-:Y:S02]  /*0da0*/  PRMT R217, R55, 0x7632, R217 ;  /* 0x0000763237d97816 */ /* 0x000fe400000000d9 */
[----:B------:R-:W-:Y:S01]  /*0db0*/  PRMT R216, R59, 0x7632, R216 ;  /* 0x000076323bd87816 */ /* 0x000fe200000000d8 */
[----:B------:R-:W-:Y:S01]  /*0dc0*/  UISETP.NE.AND.EX UP0, UPT, UR5, URZ, UPT, UP0 ;  /* 0x000000ff0500728c */ /* 0x000fe2000bf05300 */
        /* <DEDUP_REMOVED lines=50> */
[----:B-1234-:R-:W-:-:S07]  /*10f0*/  PRMT R21, R104, 0x7632, R21 ;  /* 0x0000763268157816 */ /* 0x01efce0000000015 */
.L_x_26461:
[----:B------:R-:W0:Y:S01]  /*1100*/  @UP0 LDCU.64 UR4, c[0x0][0x3e0] ;  /* 0x00007c00ff0407ac */ /* 0x000e220008000a00 */
[----:B------:R-:W-:Y:S01]  /*1110*/  PLOP3.LUT P0, PT, PT, PT, UP0, 0x80, 0x8 ;  /* 0x000000000008781c */ /* 0x000fe20003f0f008 */
[----:B------:R-:W-:Y:S01]  /*1120*/  HFMA2 R181, -RZ, RZ, 0, 1.1920928955078125e-07 ;  /* 0x00000002ffb57431 */ /* 0x000fe200000001ff */
[----:B------:R-:W-:-:S11]  /*1130*/  PLOP3.LUT P1, PT, PT, PT, UP0, 0x80, 0x8 ;  /* 0x000000000008781c */ /* 0x000fd60003f2f008 */
[----:B0-----:R-:W-:-:S06]  /*1140*/  @P0 IMAD.WIDE R180, R228, R181, UR4 ;  /* 0x00000004e4b40e25 */ /* 0x001fcc000f8e02b5 */
[----:B------:R-:W2:Y:S01]  /*1150*/  @P1 LDG.E.U16 R180, desc[UR6][R180.64] ;  /* 0x00000006b4b41981 */ /* 0x000ea2000c1e1500 */
[----:B------:R-:W-:Y:S01]  /*1160*/  IMAD R182, R228, UR12, RZ ;  /* 0x0000000ce4b67c24 */ /* 0x000fe2000f8e02ff */
[----:B------:R-:W-:Y:S01]  /*1170*/  ISETP.GE.U32.AND P4, PT, R229, 0x20, PT ;  /* 0x00000020e500780c */ /* 0x000fe20003f86070 */
[----:B------:R-:W-:Y:S01]  /*1180*/  BSSY.RECONVERGENT B0, `(.L_x_26400) ;  /* 0x0000041000007945 */ /* 0x000fe20003800200 */
[----:B------:R-:W-:Y:S02]  /*1190*/  PLOP3.LUT P0, PT, PT, PT, UP0, 0x80, 0x8 ;  /* 0x000000000008781c */ /* 0x000fe40003f0f008 */
[----:B------:R-:W-:Y:S02]  /*11a0*/  SHF.R.S32.HI R183, RZ, 0x1f, R182 ;  /* 0x0000001fffb77819 */ /* 0x000fe400000114b6 */
[----:B------:R-:W-:Y:S02]  /*11b0*/  MOV R233, 0x3f800000 ;  /* 0x3f80000000e97802 */ /* 0x000fe40000000f00 */
[----:B------:R-:W-:-:S04]  /*11c0*/  LEA.HI R183, R183, R182, RZ, 0x3 ;  /* 0x000000b6b7b77211 */ /* 0x000fc800078f18ff */
[----:B------:R-:W-:-:S04]  /*11d0*/  LEA.HI.SX32 R232, R183, R230, 0x1d ;  /* 0x000000e6b7e87211 */ /* 0x000fc800078feaff */
[----:B------:R-:W-:Y:S02]  /*11e0*/  MOV R234, R232 ;  /* 0x000000e800ea7202 */ /* 0x000fe40000000f00 */
[----:B--2---:R-:W-:Y:S01]  /*11f0*/  @P0 SHF.L.U32 R233, R180, 0x10, RZ ;  /* 0x00000010b4e90819 */ /* 0x004fe200000006ff */
        /* <DEDUP_REMOVED lines=9> */
[----:B------:R-:W2:Y:S04]  /*1290*/  LDG.E.128 R24, desc[UR6][R234.64] ;  /* 0x00000006ea187981 */ /* 0x000ea8000c1e1d00 */
[----:B------:R-:W3:Y:S01]  /*12a0*/  LDG.E.128 R184, desc[UR6][R234.64+0x10] ;  /* 0x00001006eab87981 */ /* 0x000ee2000c1e1d00 */
[C---:B-----5:R-:W-:Y:S02]  /*12b0*/  PRMT R236, R180.reuse, 0x7632, R236 ;  /* 0x00007632b4ec7816 */ /* 0x060fe400000000ec */
[----:B------:R-:W-:Y:S02]  /*12c0*/  SHF.L.U32 R237, R180, 0x10, RZ ;  /* 0x00000010b4ed7819 */ /* 0x000fe400000006ff */
[----:B------:R-:W-:Y:S02]  /*12d0*/  SHF.L.U32 R236, R236, 0x10, RZ ;  /* 0x00000010ecec7819 */ /* 0x000fe400000006ff */
[----:B------:R-:W-:-:S02]  /*12e0*/  SHF.L.U32 R239, R181, 0x10, RZ ;  /* 0x00000010b5ef7819 */ /* 0x000fc400000006ff */
[----:B------:R-:W-:-:S04]  /*12f0*/  PRMT R181, R181, 0x7632, R181 ;  /* 0x00007632b5b57816 */ /* 0x000fc800000000b5 */
[----:B------:R-:W-:Y:S02]  /*1300*/  SHF.L.U32 R180, R181, 0x10, RZ ;  /* 0x00000010b5b47819 */ /* 0x000fe400000006ff */
[----:B------:R-:W-:Y:S01]  /*1310*/  SHF.L.U32 R181, R182, 0x10, RZ ;  /* 0x00000010b6b57819 */ /* 0x000fe200000006ff */
[-C--:B--2---:R-:W-:Y:S01]  /*1320*/  FFMA.FTZ R24, R237, R233.reuse, R24 ;  /* 0x000000e9ed187223 */ /* 0x084fe20000010018 */
[-C--:B------:R-:W-:Y:S01]  /*1330*/  FFMA.FTZ R25, R236, R233.reuse, R25 ;  /* 0x000000e9ec197223 */ /* 0x080fe20000010019 */
[----:B------:R-:W-:Y:S01]  /*1340*/  PRMT R236, R182, 0x7632, R236 ;  /* 0x00007632b6ec7816 */ /* 0x000fe200000000ec */
[-C--:B------:R-:W-:Y:S01]  /*1350*/  FFMA.FTZ R26, R239, R233.reuse, R26 ;  /* 0x000000e9ef1a7223 */ /* 0x080fe2000001001a */
[----:B------:R-:W-:Y:S01]  /*1360*/  PRMT R237, R183, 0x7632, R237 ;  /* 0x00007632b7ed7816 */ /* 0x000fe200000000ed */
[-C--:B------:R-:W-:Y:S01]  /*1370*/  FFMA.FTZ R27, R180, R233.reuse, R27 ;  /* 0x000000e9b41b7223 */ /* 0x080fe2000001001b */
[----:B------:R-:W-:Y:S01]  /*1380*/  SHF.L.U32 R236, R236, 0x10, RZ ;  /* 0x00000010ecec7819 */ /* 0x000fe200000006ff */
[----:B---3--:R-:W-:Y:S01]  /*1390*/  FFMA.FTZ R184, R181, R233, R184 ;  /* 0x000000e9b5b87223 */ /* 0x008fe200000100b8 */
[----:B------:R-:W-:-:S02]  /*13a0*/  SHF.L.U32 R183, R183, 0x10, RZ ;  /* 0x00000010b7b77819 */ /* 0x000fc400000006ff */
[----:B------:R-:W-:Y:S01]  /*13b0*/  SHF.L.U32 R182, R237, 0x10, RZ ;  /* 0x00000010edb67819 */ /* 0x000fe200000006ff */
[-C--:B------:R-:W-:Y:S02]  /*13c0*/  FFMA.FTZ R185, R236, R233.reuse, R185 ;  /* 0x000000e9ecb97223 */ /* 0x080fe400000100b9 */
[-C--:B------:R-:W-:Y:S02]  /*13d0*/  FFMA.FTZ R186, R183, R233.reuse, R186 ;  /* 0x000000e9b7ba7223 */ /* 0x080fe400000100ba */
[----:B------:R-:W-:Y:S01]  /*13e0*/  FFMA.FTZ R187, R182, R233, R187 ;  /* 0x000000e9b6bb7223 */ /* 0x000fe200000100bb */
[----:B------:R-:W-:Y:S06]  /*13f0*/  BRA `(.L_x_26403) ;  /* 0x0000000000507947 */ /* 0x000fec0003800000 */
.L_x_26402:
        /* <DEDUP_REMOVED lines=19> */
[----:B------:R-:W-:-:S07]  /*1530*/  FMUL.FTZ R187, R238, R233 ;  /* 0x000000e9eebb7220 */ /* 0x000fce0000410000 */
.L_x_26403:
[----:B------:R-:W0:Y:S01]  /*1540*/  LDC.64 R180, c[0x0][0x3a8] ;  /* 0x0000ea00ffb47b82 */ /* 0x000e220000000a00 */
[C---:B------:R-:W-:Y:S01]  /*1550*/  IADD3 R234, PT, PT, R232.reuse, 0x20, RZ ;  /* 0x00000020e8ea7810 */ /* 0x040fe20007ffe0ff */
[----:B0-----:R-:W-:-:S05]  /*1560*/  IMAD.WIDE.U32 R180, R232, 0x20, R180 ;  /* 0x00000020e8b47825 */ /* 0x001fca00078e00b4 */
[----:B------:R0:W-:Y:S04]  /*1570*/  STG.E.128 desc[UR6][R180.64], R24 ;  /* 0x00000018b4007986 */ /* 0x0001e8000c101d06 */
[----:B------:R0:W-:Y:S02]  /*1580*/  STG.E.128 desc[UR6][R180.64+0x10], R184 ;  /* 0x000010b8b4007986 */ /* 0x0001e4000c101d06 */
.L_x_26401:
[----:B------:R-:W-:Y:S05]  /*1590*/  BSYNC.RECONVERGENT B0 ;  /* 0x0000000000007941 */ /* 0x000fea0003800200 */
.L_x_26400:
[----:B------:R-:W-:Y:S01]  /*15a0*/  ISETP.GE.U32.AND P0, PT, R229, 0x40, PT ;  /* 0x00000040e500780c */ /* 0x000fe20003f06070 */
[----:B------:R-:W-:Y:S01]  /*15b0*/  BSSY.RECONVERGENT B0, `(.L_x_26404) ;  /* 0x000003c000007945 */ /* 0x000fe20003800200 */
[----:B------:R-:W-:-:S11]  /*15c0*/  LOP3.LUT R231, R231, 0xfffff7ff, RZ, 0xc0, !PT ;  /* 0xfffff7ffe7e77812 */ /* 0x000fd600078ec0ff */
[----:B------:R-:W-:Y:S01]  /*15d0*/  @P0 LOP3.LUT R231, R231, 0x800, RZ, 0xfc, !PT ;  /* 0x00000800e7e70812 */ /* 0x000fe200078efcff */
[----:B------:R-:W-:Y:S06]  /*15e0*/  @!P0 BRA `(.L_x_26405) ;  /* 0x0000000000e08947 */ /* 0x000fec0003800000 */
[----:B------:R-:W1:Y:S02]  /*15f0*/  LDC.64 R108, c[0x0][0x390] ;  /* 0x0000e400ff6c7b82 */ /* 0x000e640000000a00 */
[----:B-1----:R-:W-:-:S05]  /*1600*/  IMAD.WIDE.U32 R108, R234, 0x10, R108 ;  /* 0x00000010ea6c7825 */ /* 0x002fca00078e006c */
[----:B------:R1:W5:Y:S01]  /*1610*/  LDG.E.128 R112, desc[UR6][R108.64] ;  /* 0x000000066c707981 */ /* 0x000362000c1e1d00 */
[----:B------:R-:W-:-:S04]  /*1620*/  UISETP.NE.U32.AND UP1, UPT, UR8, URZ, UPT ;  /* 0x000000ff0800728c */ /* 0x000fc8000bf25070 */
[----:B------:R-:W-:-:S09]  /*1630*/  UISETP.NE.AND.EX UP1, UPT, UR9, URZ, UPT, UP1 ;  /* 0x000000ff0900728c */ /* 0x000fd2000bf25310 */
[----:B-1----:R-:W-:Y:S05]  /*1640*/  BRA.U !UP1, `(.L_x_26406) ;  /* 0x0000000109647547 */ /* 0x002fea000b800000 */
[----:B------:R-:W1:Y:S02]  /*1650*/  LDC.64 R236, c[0x0][0x3a0] ;  /* 0x0000e800ffec7b82 */ /* 0x000e640000000a00 */
[----:B-1----:R-:W-:-:S05]  /*1660*/  IMAD.WIDE.U32 R236, R234, 0x20, R236 ;  /* 0x00000020eaec7825 */ /* 0x002fca00078e00ec */
[----:B------:R-:W2:Y:S04]  /*1670*/  LDG.E.128 R108, desc[UR6][R236.64] ;  /* 0x00000006ec6c7981 */ /* 0x000ea8000c1e1d00 */
[----:B0-----:R-:W3:Y:S01]  /*1680*/  LDG.E.128 R180, desc[UR6][R236.64+0x10] ;  /* 0x00001006ecb47981 */ /* 0x001ee2000c1e1d00 */
[C---:B-----5:R-:W-:Y:S02]  /*1690*/  SHF.L.U32 R235, R112.reuse, 0x10, RZ ;  /* 0x0000001070eb7819 */ /* 0x060fe400000006ff */
[----:B------:R-:W-:-:S04]  /*16a0*/  PRMT R112, R112, 0x7632, R112 ;  /* 0x0000763270707816 */ /* 0x000fc80000000070 */
[----:B------:R-:W-:Y:S01]  /*16b0*/  SHF.L.U32 R112, R112, 0x10, RZ ;  /* 0x0000001070707819 */ /* 0x000fe200000006ff */
[----:B--2---:R-:W-:Y:S01]  /*16c0*/  FFMA.FTZ R108, R235, R233, R108 ;  /* 0x000000e9eb6c7223 */ /* 0x004fe2000001006c */
[----:B------:R-:W-:-:S03]  /*16d0*/  PRMT R235, R113, 0x7632, R235 ;  /* 0x0000763271eb7816 */ /* 0x000fc600000000eb */
[-C--:B------:R-:W-:Y:S01]  /*16e0*/  FFMA.FTZ R109, R112, R233.reuse, R109 ;  /* 0x000000e9706d7223 */ /* 0x080fe2000001006d */
[----:B------:R-:W-:Y:S02]  /*16f0*/  SHF.L.U32 R113, R113, 0x10, RZ ;  /* 0x0000001071717819 */ /* 0x000fe400000006ff */
[C---:B------:R-:W-:Y:S02]  /*1700*/  PRMT R112, R114.reuse, 0x7632, R112 ;  /* 0x0000763272707816 */ /* 0x040fe40000000070 */
[----:B------:R-:W-:Y:S01]  /*1710*/  SHF.L.U32 R238, R235, 0x10, RZ ;  /* 0x00000010ebee7819 */ /* 0x000fe200000006ff */
[-C--:B------:R-:W-:Y:S01]  /*1720*/  FFMA.FTZ R110, R113, R233.reuse, R110 ;  /* 0x000000e9716e7223 */ /* 0x080fe2000001006e */
[----:B------:R-:W-:Y:S02]  /*1730*/  PRMT R235, R115, 0x7632, R235 ;  /* 0x0000763273eb7816 */ /* 0x000fe400000000eb */
[----:B------:R-:W-:Y:S01]  /*1740*/  SHF.L.U32 R113, R114, 0x10, RZ ;  /* 0x0000001072717819 */ /* 0x000fe200000006ff */
[----:B------:R-:W-:Y:S01]  /*1750*/  FFMA.FTZ R111, R238, R233, R111 ;  /* 0x000000e9ee6f7223 */ /* 0x000fe2000001006f */
[----:B------:R-:W-:-:S02]  /*1760*/  SHF.L.U32 R114, R112, 0x10, RZ ;  /* 0x0000001070727819 */ /* 0x000fc400000006ff */
[----:B------:R-:W-:Y:S01]  /*1770*/  SHF.L.U32 R115, R115, 0x10, RZ ;  /* 0x0000001073737819 */ /* 0x000fe200000006ff */
[-C--:B---3--:R-:W-:Y:S01]  /*1780*/  FFMA.FTZ R112, R113, R233.reuse, R180 ;  /* 0x000000e971707223 */ /* 0x088fe200000100b4 */
[----:B------:R-:W-:Y:S01]  /*1790*/  SHF.L.U32 R236, R235, 0x10, RZ ;  /* 0x00000010ebec7819 */ /* 0x000fe200000006ff */
[-C--:B------:R-:W-:Y:S02]  /*17a0*/  FFMA.FTZ R113, R114, R233.reuse, R181 ;  /* 0x000000e972717223 */ /* 0x080fe400000100b5 */
[-C--:B------:R-:W-:Y:S02]  /*17b0*/  FFMA.FTZ R114, R115, R233.reuse, R182 ;  /* 0x000000e973727223 */ /* 0x080fe400000100b6 */
[----:B------:R-:W-:Y:S01]  /*17c0*/  FFMA.FTZ R115, R236, R233, R183 ;  /* 0x000000e9ec737223 */ /* 0x000fe200000100b7 */
[----:B------:R-:W-:Y:S06]  /*17d0*/  BRA `(.L_x_26407) ;  /* 0x0000000000507947 */ /* 0x000fec0003800000 */
.L_x_26406:
        /* <DEDUP_REMOVED lines=9> */
[----:B0-----:R-:W-:Y:S01]  /*1870*/  SHF.L.U32 R180, R108, 0x10, RZ ;  /* 0x000000106cb47819 */ /* 0x001fe200000006ff */
        /* <DEDUP_REMOVED lines=10> */
.L_x_26407:
[----:B------:R-:W0:Y:S02]  /*1920*/  LDC.64 R180, c[0x0][0x3a8] ;  /* 0x0000ea00ffb47b82 */ /* 0x000e240000000a00 */
[C---:B0-----:R-:W-:Y:S01]  /*1930*/  IMAD.WIDE.U32 R180, R234.reuse, 0x20, R180 ;  /* 0x00000020eab47825 */ /* 0x041fe200078e00b4 */
[----:B------:R-:W-:-:S04]  /*1940*/  IADD3 R234, PT, PT, R234, 0x20, RZ ;  /* 0x00000020eaea7810 */ /* 0x000fc80007ffe0ff */
[----:B------:R1:W-:Y:S04]  /*1950*/  STG.E.128 desc[UR6][R180.64], R108 ;  /* 0x0000006cb4007986 */ /* 0x0003e8000c101d06 */
[----:B------:R1:W-:Y:S02]  /*1960*/  STG.E.128 desc[UR6][R180.64+0x10], R112 ;  /* 0x00001070b4007986 */ /* 0x0003e4000c101d06 */
.L_x_26405:
[----:B------:R-:W-:Y:S05]  /*1970*/  BSYNC.RECONVERGENT B0 ;  /* 0x0000000000007941 */ /* 0x000fea0003800200 */
.L_x_26404:
        /* <DEDUP_REMOVED lines=8> */
[----:B------:R-:W-:-:S04]  /*1a00*/  UISETP.NE.U32.AND UP1, UPT, UR8, URZ, UPT ;  /* 0x000000ff0800728c */ /* 0x000fc8000bf25070 */
[----:B------:R-:W-:-:S09]  /*1a10*/  UISETP.NE.AND.EX UP1, UPT, UR9, URZ, UPT, UP1 ;  /* 0x000000ff0900728c */ /* 0x000fd2000bf25310 */
[----:B------:R-:W-:Y:S05]  /*1a20*/  BRA.U !UP1, `(.L_x_26410) ;  /* 0x0000000109647547 */ /* 0x000fea000b800000 */
[----:B------:R-:W2:Y:S02]  /*1a30*/  LDC.64 R236, c[0x0][0x3a0] ;  /* 0x0000e800ffec7b82 */ /* 0x000ea40000000a00 */
[----:B--2---:R-:W-:-:S05]  /*1a40*/  IMAD.WIDE.U32 R236, R234, 0x20, R236 ;  /* 0x00000020eaec7825 */ /* 0x004fca00078e00ec */
[----:B------:R-:W2:Y:S04]  /*1a50*/  LDG.E.128 R116, desc[UR6][R236.64] ;  /* 0x00000006ec747981 */ /* 0x000ea8000c1e1d00 */
[----:B01----:R-:W3:Y:S01]  /*1a60*/  LDG.E.128 R180, desc[UR6][R236.64+0x10] ;  /* 0x00001006ecb47981 */ /* 0x003ee2000c1e1d00 */
        /* <DEDUP_REMOVED lines=21> */
.L_x_26410:
        /* <DEDUP_REMOVED lines=9> */
[----:B01----:R-:W-:Y:S01]  /*1c50*/  SHF.L.U32 R180, R116, 0x10, RZ ;  /* 0x0000001074b47819 */ /* 0x003fe200000006ff */
        /* <DEDUP_REMOVED lines=10> */
.L_x_26411:
[----:B------:R-:W0:Y:S02]  /*1d00*/  LDC.64 R180, c[0x0][0x3a8] ;  /* 0x0000ea00ffb47b82 */ /* 0x000e240000000a00 */
[C---:B0-----:R-:W-:Y:S01]  /*1d10*/  IMAD.WIDE.U32 R180, R234.reuse, 0x20, R180 ;  /* 0x00000020eab47825 */ /* 0x041fe200078e00b4 */
[----:B------:R-:W-:-:S04]  /*1d20*/  IADD3 R234, PT, PT, R234, 0x20, RZ ;  /* 0x00000020eaea7810 */ /* 0x000fc80007ffe0ff */
[----:B------:R2:W-:Y:S04]  /*1d30*/  STG.E.128 desc[UR6][R180.64], R116 ;  /* 0x00000074b4007986 */ /* 0x0005e8000c101d06 */
[----:B------:R2:W-:Y:S02]  /*1d40*/  STG.E.128 desc[UR6][R180.64+0x10], R120 ;  /* 0x00001078b4007986 */ /* 0x0005e4000c101d06 */
.L_x_26409:
[----:B------:R-:W-:Y:S05]  /*1d50*/  BSYNC.RECONVERGENT B0 ;  /* 0x0000000000007941 */ /* 0x000fea0003800200 */
.L_x_26408:
        /* <DEDUP_REMOVED lines=8> */
[----:B------:R-:W-:-:S04]  /*1de0*/  UISETP.NE.U32.AND UP1, UPT, UR8, URZ, UPT ;  /* 0x000000ff0800728c */ /* 0x000fc8000bf25070 */
[----:B------:R-:W-:-:S09]  /*1df0*/  UISETP.NE.AND.EX UP1, UPT, UR9, URZ, UPT, UP1 ;  /* 0x000000ff0900728c */ /* 0x000fd2000bf25310 */
[----:B------:R-:W-:Y:S05]  /*1e00*/  BRA.U !UP1, `(.L_x_26414) ;  /* 0x0000000109647547 */ /* 0x000fea000b800000 */
[----:B------:R-:W3:Y:S02]  /*1e10*/  LDC.64 R236, c[0x0][0x3a0] ;  /* 0x0000e800ffec7b82 */ /* 0x000ee40000000a00 */
[----:B---3--:R-:W-:-:S05]  /*1e20*/  IMAD.WIDE.U32 R236, R234, 0x20, R236 ;  /* 0x00000020eaec7825 */ /* 0x008fca00078e00ec */
[----:B------:R-:W3:Y:S04]  /*1e30*/  LDG.E.128 R124, desc[UR6][R236.64] ;  /* 0x00000006ec7c7981 */ /* 0x000ee8000c1e1d00 */
[----:B012---:R-:W2:Y:S01]  /*1e40*/  LDG.E.128 R180, desc[UR6][R236.64+0x10] ;  /* 0x00001006ecb47981 */ /* 0x007ea2000c1e1d00 */
[C---:B-----5:R-:W-:Y:S02]  /*1e50*/  SHF.L.U32 R235, R128.reuse, 0x10, RZ ;  /* 0x0000001080eb7819 */ /* 0x060fe400000006ff */
[----:B------:R-:W-:-:S04]  /*1e60*/  PRMT R128, R128, 0x7632, R128 ;  /* 0x0000763280807816 */ /* 0x000fc80000000080 */
[----:B------:R-:W-:Y:S01]  /*1e70*/  SHF.L.U32 R128, R128, 0x10, RZ ;  /* 0x0000001080807819 */ /* 0x000fe200000006ff */
[----:B---3--:R-:W-:Y:S01]  /*1e80*/  FFMA.FTZ R124, R235, R233, R124 ;  /* 0x000000e9eb7c7223 */ /* 0x008fe2000001007c */
        /* <DEDUP_REMOVED lines=11> */
[-C--:B--2---:R-:W-:Y:S01]  /*1f40*/  FFMA.FTZ R128, R129, R233.reuse, R180 ;  /* 0x000000e981807223 */ /* 0x084fe200000100b4 */
[----:B------:R-:W-:Y:S01]  /*1f50*/  SHF.L.U32 R236, R235, 0x10, RZ ;  /* 0x00000010ebec7819 */ /* 0x000fe200000006ff */
[-C--:B------:R-:W-:Y:S02]  /*1f60*/  FFMA.FTZ R129, R130, R233.reuse, R181 ;  /* 0x000000e982817223 */ /* 0x080fe400000100b5 */
[-C--:B------:R-:W-:Y:S02]  /*1f70*/  FFMA.FTZ R130, R131, R233.reuse, R182 ;  /* 0x000000e983827223 */ /* 0x080fe400000100b6 */
[----:B------:R-:W-:Y:S01]  /*1f80*/  FFMA.FTZ R131, R236, R233, R183 ;  /* 0x000000e9ec837223 */ /* 0x000fe200000100b7 */
[----:B------:R-:W-:Y:S06]  /*1f90*/  BRA `(.L_x_26415) ;  /* 0x0000000000507947 */ /* 0x000fec0003800000 */
.L_x_26414:
        /* <DEDUP_REMOVED lines=9> */
[----:B012---:R-:W-:Y:S01]  /*2030*/  SHF.L.U32 R180, R124, 0x10, RZ ;  /* 0x000000107cb47819 */ /* 0x007fe200000006ff */
        /* <DEDUP_REMOVED lines=10> */
.L_x_26415:
[----:B------:R-:W0:Y:S02]  /*20e0*/  LDC.64 R180, c[0x0][0x3a8] ;  /* 0x0000ea00ffb47b82 */ /* 0x000e240000000a00 */
[C---:B0-----:R-:W-:Y:S01]  /*20f0*/  IMAD.WIDE.U32 R180, R234.reuse, 0x20, R180 ;  /* 0x00000020eab47825 */ /* 0x041fe200078e00b4 */
[----:B------:R-:W-:-:S04]  /*2100*/  IADD3 R234, PT, PT, R234, 0x20, RZ ;  /* 0x00000020eaea7810 */ /* 0x000fc80007ffe0ff */
[----:B------:R3:W-:Y:S04]  /*2110*/  STG.E.128 desc[UR6][R180.64], R124 ;  /* 0x0000007cb4007986 */ /* 0x0007e8000c101d06 */
[----:B------:R3:W-:Y:S02]  /*2120*/  STG.E.128 desc[UR6][R180.64+0x10], R128 ;  /* 0x00001080b4007986 */ /* 0x0007e4000c101d06 */
.L_x_26413:
[----:B------:R-:W-:Y:S05]  /*2130*/  BSYNC.RECONVERGENT B0 ;  /* 0x0000000000007941 */ /* 0x000fea0003800200 */
.L_x_26412:
        /* <DEDUP_REMOVED lines=8> */
[----:B------:R-:W-:-:S04]  /*21c0*/  UISETP.NE.U32.AND UP1, UPT, UR8, URZ, UPT ;  /* 0x000000ff0800728c */ /* 0x000fc8000bf25070 */
[----:B------:R-:W-:-:S09]  /*21d0*/  UISETP.NE.AND.EX UP1, UPT, UR9, URZ, UPT, UP1 ;  /* 0x000000ff0900728c */ /* 0x000fd2000bf25310 */
[----:B------:R-:W-:Y:S05]  /*21e0*/  BRA.U !UP1, `(.L_x_26418) ;  /* 0x0000000109647547 */ /* 0x000fea000b800000 */
[----:B------:R-:W4:Y:S02]  /*21f0*/  LDC.64 R236, c[0x0][0x3a0] ;  /* 0x0000e800ffec7b82 */ /* 0x000f240000000a00 */
[----:B----4-:R-:W-:-:S05]  /*2200*/  IMAD.WIDE.U32 R236, R234, 0x20, R236 ;  /* 0x00000020eaec7825 */ /* 0x010fca00078e00ec */
[----:B------:R-:W4:Y:S04]  /*2210*/  LDG.E.128 R132, desc[UR6][R236.64] ;  /* 0x00000006ec847981 */ /* 0x000f28000c1e1d00 */
[----:B0123--:R-:W2:Y:S01]  /*2220*/  LDG.E.128 R180, desc[UR6][R236.64+0x10] ;  /* 0x00001006ecb47981 */ /* 0x00fea2000c1e1d00 */
[C---:B-----5:R-:W-:Y:S02]  /*2230*/  SHF.L.U32 R235, R136.reuse, 0x10, RZ ;  /* 0x0000001088eb7819 */ /* 0x060fe400000006ff */
[----:B------:R-:W-:-:S04]  /*2240*/  PRMT R136, R136, 0x7632, R136 ;  /* 0x0000763288887816 */ /* 0x000fc80000000088 */
[----:B------:R-:W-:Y:S01]  /*2250*/  SHF.L.U32 R136, R136, 0x10, RZ ;  /* 0x0000001088887819 */ /* 0x000fe200000006ff */
[----:B----4-:R-:W-:Y:S01]  /*2260*/  FFMA.FTZ R132, R235, R233, R132 ;  /* 0x000000e9eb847223 */ /* 0x010fe20000010084 */
        /* <DEDUP_REMOVED lines=17> */
.L_x_26418:
        /* <DEDUP_REMOVED lines=9> */
[----:B0123--:R-:W-:Y:S01]  /*2410*/  SHF.L.U32 R180, R132, 0x10, RZ ;  /* 0x0000001084b47819 */ /* 0x00ffe200000006ff */
        /* <DEDUP_REMOVED lines=10> */
.L_x_26419:
[----:B------:R-:W0:Y:S02]  /*24c0*/  LDC.64 R180, c[0x0][0x3a8] ;  /* 0x0000ea00ffb47b82 */ /* 0x000e240000000a00 */
[C---:B0-----:R-:W-:Y:S01]  /*24d0*/  IMAD.WIDE.U32 R180, R234.reuse, 0x20, R180 ;  /* 0x00000020eab47825 */ /* 0x041fe200078e00b4 */
[----:B------:R-:W-:-:S04]  /*24e0*/  IADD3 R234, PT, PT, R234, 0x20, RZ ;  /* 0x00000020eaea7810 */ /* 0x000fc80007ffe0ff */
[----:B------:R4:W-:Y:S04]  /*24f0*/  STG.E.128 desc[UR6][R180.64], R132 ;  /* 0x00000084b4007986 */ /* 0x0009e8000c101d06 */
[----:B------:R4:W-:Y:S02]  /*2500*/  STG.E.128 desc[UR6][R180.64+0x10], R136 ;  /* 0x00001088b4007986 */ /* 0x0009e4000c101d06 */
.L_x_26417:
[----:B------:R-:W-:Y:S05]  /*2510*/  BSYNC.RECONVERGENT B0 ;  /* 0x0000000000007941 */ /* 0x000fea0003800200 */
.L_x_26416:
        /* <DEDUP_REMOVED lines=12> */
[----:B0-----:R-:W-:-:S05]  /*25e0*/  IMAD.WIDE.U32 R236, R234, 0x20, R236 ;  /* 0x00000020eaec7825 */ /* 0x001fca00078e00ec */
[----:B------:R-:W2:Y:S04]  /*25f0*/  LDG.E.128 R140, desc[UR6][R236.64] ;  /* 0x00000006ec8c7981 */ /* 0x000ea8000c1e1d00 */
[----:B-1234-:R-:W2:Y:S01]  /*2600*/  LDG.E.128 R180, desc[UR6][R236.64+0x10] ;  /* 0x00001006ecb47981 */ /* 0x01eea2000c1e1d00 */
[C---:B-----5:R-:W-:Y:S02]  /*2610*/  SHF.L.U32 R235, R144.reuse, 0x10, RZ ;  /* 0x0000001090eb7819 */ /* 0x060fe400000006ff */
[----:B------:R-:W-:-:S04]  /*2620*/  PRMT R144, R144, 0x7632, R144 ;  /* 0x0000763290907816 */ /* 0x000fc80000000090 */
[----:B------:R-:W-:Y:S01]  /*2630*/  SHF.L.U32 R144, R144, 0x10, RZ ;  /* 0x0000001090907819 */ /* 0x000fe200000006ff */
[----:B------:R-:W-:Y:S01]  /*2640*/  FFMA.FTZ R140, R235, R233, R140 ;  /* 0x000000e9eb8c7223 */ /* 0x000fe2000001008c */
        /* <DEDUP_REMOVED lines=17> */
.L_x_26422:
        /* <DEDUP_REMOVED lines=9> */
[----:B-1234-:R-:W-:Y:S01]  /*27f0*/  SHF.L.U32 R180, R140, 0x10, RZ ;  /* 0x000000108cb47819 */ /* 0x01efe200000006ff */
        /* <DEDUP_REMOVED lines=10> */
.L_x_26423:
[----:B------:R-:W0:Y:S02]  /*28a0*/  LDC.64 R180, c[0x0][0x3a8] ;  /* 0x0000ea00ffb47b82 */ /* 0x000e240000000a00 */
[C---:B0-----:R-:W-:Y:S01]  /*28b0*/  IMAD.WIDE.U32 R180, R234.reuse, 0x20, R180 ;  /* 0x00000020eab47825 */ /* 0x041fe200078e00b4 */
[----:B------:R-:W-:-:S04]  /*28c0*/  IADD3 R234, PT, PT, R234, 0x20, RZ ;  /* 0x00000020eaea7810 */ /* 0x000fc80007ffe0ff */
[----:B------:R0:W-:Y:S04]  /*28d0*/  STG.E.128 desc[UR6][R180.64], R140 ;  /* 0x0000008cb4007986 */ /* 0x0001e8000c101d06 */
[----:B------:R0:W-:Y:S02]  /*28e0*/  STG.E.128 desc[UR6][R180.64+0x10], R144 ;  /* 0x00001090b4007986 */ /* 0x0001e4000c101d06 */
.L_x_26421:
[----:B------:R-:W-:Y:S05]  /*28f0*/  BSYNC.RECONVERGENT B0 ;  /* 0x0000000000007941 */ /* 0x000fea0003800200 */
.L_x_26420:
        /* <DEDUP_REMOVED lines=36> */
.L_x_26426:
        /* <DEDUP_REMOVED lines=20> */
.L_x_26427:
[----:B------:R-:W0:Y:S02]  /*2c80*/  LDC.64 R180, c[0x0][0x3a8] ;  /* 0x0000ea00ffb47b82 */ /* 0x000e240000000a00 */
[C---:B0-----:R-:W-:Y:S01]  /*2c90*/  IMAD.WIDE.U32 R180, R234.reuse, 0x20, R180 ;  /* 0x00000020eab47825 */ /* 0x041fe200078e00b4 */
[----:B------:R-:W-:-:S04]  /*2ca0*/  IADD3 R234, PT, PT, R234, 0x20, RZ ;  /* 0x00000020eaea7810 */ /* 0x000fc80007ffe0ff */
[----:B------:R0:W-:Y:S04]  /*2cb0*/  STG.E.128 desc[UR6][R180.64], R148 ;  /* 0x00000094b4007986 */ /* 0x0001e8000c101d06 */
[----:B------:R0:W-:Y:S02]  /*2cc0*/  STG.E.128 desc[UR6][R180.64+0x10], R152 ;  /* 0x00001098b4007986 */ /* 0x0001e4000c101d06 */
.L_x_26425:
[----:B------:R-:W-:Y:S05]  /*2cd0*/  BSYNC.RECONVERGENT B0 ;  /* 0x0000000000007941 */ /* 0x000fea0003800200 */
.L_x_26424:
        /* <DEDUP_REMOVED lines=36> */
.L_x_26430:
        /* <DEDUP_REMOVED lines=20> */
.L_x_26431:
[----:B------:R-:W0:Y:S02]  /*3060*/  LDC.64 R180, c[0x0][0x3a8] ;  /* 0x0000ea00ffb47b82 */ /* 0x000e240000000a00 */
[C---:B0-----:R-:W-:Y:S01]  /*3070*/  IMAD.WIDE.U32 R180, R234.reuse, 0x20, R180 ;  /* 0x00000020eab47825 */ /* 0x041fe200078e00b4 */
[----:B------:R-:W-:-:S04]  /*3080*/  IADD3 R234, PT, PT, R234, 0x20, RZ ;  /* 0x00000020eaea7810 */ /* 0x000fc80007ffe0ff */
[----:B------:R0:W-:Y:S04]  /*3090*/  STG.E.128 desc[UR6][R180.64], R156 ;  /* 0x0000009cb4007986 */ /* 0x0001e8000c101d06 */
[----:B------:R0:W-:Y:S02]  /*30a0*/  STG.E.128 desc[UR6][R180.64+0x10], R160 ;  /* 0x000010a0b4007986 */ /* 0x0001e4000c101d06 */
.L_x_26429:
[----:B------:R-:W-:Y:S05]  /*30b0*/  BSYNC.RECONVERGENT B0 ;  /* 0x0000000000007941 */ /* 0x000fea0003800200 */
.L_x_26428:
        /* <DEDUP_REMOVED lines=36> */
.L_x_26434:
        /* <DEDUP_REMOVED lines=20> */
.L_x_26435:
[----:B------:R-:W0:Y:S02]  /*3440*/  LDC.64 R180, c[0x0][0x3a8] ;  /* 0x0000ea00ffb47b82 */ /* 0x000e240000000a00 */
[C---:B0-----:R-:W-:Y:S01]  /*3450*/  IMAD.WIDE.U32 R180, R234.reuse, 0x20, R180 ;  /* 0x00000020eab47825 */ /* 0x041fe200078e00b4 */
[----:B------:R-:W-:-:S04]  /*3460*/  IADD3 R234, PT, PT, R234, 0x20, RZ ;  /* 0x00000020eaea7810 */ /* 0x000fc80007ffe0ff */
[----:B------:R0:W-:Y:S04]  /*3470*/  STG.E.128 desc[UR6][R180.64], R164 ;  /* 0x000000a4b4007986 */ /* 0x0001e8000c101d06 */
[----:B------:R0:W-:Y:S02]  /*3480*/  STG.E.128 desc[UR6][R180.64+0x10], R168 ;  /* 0x000010a8b4007986 */ /* 0x0001e4000c101d06 */
.L_x_26433:
[----:B------:R-:W-:Y:S05]  /*3490*/  BSYNC.RECONVERGENT B0 ;  /* 0x0000000000007941 */ /* 0x000fea0003800200 */
.L_x_26432:
[----:B------:R-:W-:Y:S01]  /*34a0*/  ISETP.GE.U32.AND P0, PT, R229, 0x140, PT ;  /* 0x00000140e500780c */ /* 0x000fe20003f06070 */
[----:B------:R-:W-:Y:S01]  /*34b0*/  BSSY.RECONVERGENT B0, `(.L_x_26436) ;  /* 0x000003b000007945 */ /* 0x000fe20003800200 */
[----:B------:R-:W-:-:S11]  /*34c0*/  LOP3.LUT R231, R231, 0xffffffdf, RZ, 0xc0, !PT ;  /* 0xffffffdfe7e77812 */ /* 0x000fd600078ec0ff */
[----:B------:R-:W-:Y:S01]  /*34d0*/  @P0 LOP3.LUT R231, R231, 0x20, RZ, 0xfc, !PT ;  /* 0x00000020e7e70812 */ /* 0x000fe200078efcff */
        /* <DEDUP_REMOVED lines=32> */
.L_x_26438:
[----:B-12345:R-:W-:Y:S02]  /*36e0*/  PRMT R180, R179, 0x7632, R180 ;  /* 0x00007632b3b47816 */ /* 0x03efe400000000b4 */
[----:B------:R-:W-:Y:S02]  /*36f0*/  PRMT R172, R176, 0x7632, R172 ;  /* 0x00007632b0ac7816 */ /* 0x000fe400000000ac */
[----:B------:R-:W-:Y:S02]  /*3700*/  PRMT R173, R177, 0x7632, R173 ;  /* 0x00007632b1ad7816 */ /* 0x000fe400000000ad */
[----:B------:R-:W-:Y:S02]  /*3710*/  PRMT R175, R178, 0x7632, R175 ;  /* 0x00007632b2af7816 */ /* 0x000fe400000000af */
[----:B------:R-:W-:Y:S02]  /*3720*/  SHF.L.U32 R176, R176, 0x10, RZ ;  /* 0x00000010b0b07819 */ /* 0x000fe400000006ff */
        /* <DEDUP_REMOVED lines=15> */
.L_x_26439:
[----:B------:R-:W0:Y:S02]  /*3820*/  LDC.64 R180, c[0x0][0x3a8] ;  /* 0x0000ea00ffb47b82 */ /* 0x000e240000000a00 */
[----:B0-----:R-:W-:-:S05]  /*3830*/  IMAD.WIDE.U32 R180, R234, 0x20, R180 ;  /* 0x00000020eab47825 */ /* 0x001fca00078e00b4 */
[----:B------:R0:W-:Y:S04]  /*3840*/  STG.E.128 desc[UR6][R180.64], R172 ;  /* 0x000000acb4007986 */ /* 0x0001e8000c101d06 */
[----:B------:R0:W-:Y:S02]  /*3850*/  STG.E.128 desc[UR6][R180.64+0x10], R176 ;  /* 0x000010b0b4007986 */ /* 0x0001e4000c101d06 */
.L_x_26437:
[----:B------:R-:W-:Y:S05]  /*3860*/  BSYNC.RECONVERGENT B0 ;  /* 0x0000000000007941 */ /* 0x000fea0003800200 */
.L_x_26436:
        /* <DEDUP_REMOVED lines=101> */
[----:B------:R-:W-:Y:S01]  /*3ec0*/  ISETP.NE.AND P5, PT, R230, RZ, PT ;  /* 0x000000ffe600720c */ /* 0x000fe20003fa5270 */
[----:B------:R-:W-:-:S12]  /*3ed0*/  BRA.DIV UR4, `(.L_x_26440) ;  /* 0x0000002e04947947 */ /* 0x000fd8000b800000 */
        /* <DEDUP_REMOVED lines=187> */
.L_x_26473:
[----:B------:R-:W-:Y:S01]  /*4a90*/  FMUL.FTZ R180, R235, R235 ;  /* 0x000000ebebb47220 */ /* 0x000fe20000410000 */
[----:B-1----:R-:W-:Y:S01]  /*4aa0*/  FADD.FTZ R237, R236, R237 ;  /* 0x000000edeced7221 */ /* 0x002fe20000010000 */
[----:B------:R-:W-:Y:S01]  /*4ab0*/  ISETP.NE.AND P0, PT, RZ, UR10, PT ;  /* 0x0000000aff007c0c */ /* 0x000fe2000bf05270 */
[----:B------:R-:W-:Y:S02]  /*4ac0*/  BSSY.RECONVERGENT B0, `(.L_x_26441) ;  /* 0x000003d000007945 */ /* 0x000fe40003800200 */
[----:B------:R-:W-:Y:S01]  /*4ad0*/  FFMA.FTZ R234, R237, R182, UR11 ;  /* 0x0000000bedea7e23 */ /* 0x000fe200080100b6 */
[----:B------:R-:W-:Y:S01]  /*4ae0*/  FSEL R239, R180, RZ, P0 ;  /* 0x000000ffb4ef7208 */ /* 0x000fe20000000000 */
[----:B------:R-:W1:Y:S01]  /*4af0*/  @!P5 LDC.64 R182, c[0x0][0x3c0] ;  /* 0x0000f000ffb6db82 */ /* 0x000e620000000a00 */
[----:B------:R-:W-:-:S03]  /*4b00*/  FSEL R233, R235, RZ, !P0 ;  /* 0x000000ffebe97208 */ /* 0x000fc60004000000 */
[----:B------:R-:W-:-:S04]  /*4b10*/  FADD.FTZ R234, R234, R239 ;  /* 0x000000efeaea7221 */ /* 0x000fc80000010000 */
[----:B------:R-:W2:Y:S02]  /*4b20*/  @!P5 LDC.64 R180, c[0x0][0x3c8] ;  /* 0x0000f200ffb4db82 */ /* 0x000ea40000000a00 */
[----:B------:R-:W3:Y:S01]  /*4b30*/  MUFU.RSQ R234, R234 ;  /* 0x000000ea00ea7308 */ /* 0x000ee20000001400 */
[----:B-1----:R-:W-:-:S05]  /*4b40*/  @!P5 IMAD.WIDE R182, R228, 0x4, R182 ;  /* 0x00000004e4b6d825 */ /* 0x002fca00078e02b6 */
[----:B------:R1:W-:Y:S01]  /*4b50*/  @!P5 STG.E desc[UR6][R182.64], R235 ;  /* 0x000000ebb600d986 */ /* 0x0003e2000c101906 */
[----:B--2---:R-:W-:-:S05]  /*4b60*/  @!P5 IMAD.WIDE R180, R228, 0x4, R180 ;  /* 0x00000004e4b4d825 */ /* 0x004fca00078e02b4 */
[----:B---3--:R1:W-:Y:S01]  /*4b70*/  @!P5 STG.E desc[UR6][R180.64], R234 ;  /* 0x000000eab400d986 */ /* 0x0083e2000c101906 */
[----:B------:R-:W-:Y:S05]  /*4b80*/  @!P4 BRA `(.L_x_26442) ;  /* 0x0000000000c0c947 */ /* 0x000fea0003800000 */
[--C-:B-1----:R-:W-:Y:S01]  /*4b90*/  FADD.FTZ R181, R24, -R233.reuse ;  /* 0x800000e918b57221 */ /* 0x102fe20000010000 */
[----:B------:R-:W-:Y:S02]  /*4ba0*/  SHF.L.U32 R183, R104, 0x10, RZ ;  /* 0x0000001068b77819 */ /* 0x000fe400000006ff */
[----:B------:R-:W-:Y:S01]  /*4bb0*/  SHF.L.U32 R235, R100, 0x10, RZ ;  /* 0x0000001064eb7819 */ /* 0x000fe200000006ff */
[----:B------:R-:W-:Y:S01]  /*4bc0*/  FMUL.FTZ R180, R234, R181 ;  /* 0x000000b5eab47220 */ /* 0x000fe20000410000 */
[----:B------:R-:W-:Y:S01]  /*4bd0*/  FADD.FTZ R181, R26, -R233 ;  /* 0x800000e91ab57221 */ /* 0x000fe20000010000 */
[----:B------:R-:W-:Y:S02]  /*4be0*/  SHF.L.U32 R182, R105, 0x10, RZ ;  /* 0x0000001069b67819 */ /* 0x000fe400000006ff */
[----:B0-----:R-:W-:Y:S01]  /*4bf0*/  SHF.L.U32 R236, R101, 0x10, RZ ;  /* 0x0000001065ec7819 */ /* 0x001fe200000006ff */
[----:B------:R-:W-:Y:S01]  /*4c00*/  FMUL.FTZ R181, R234, R181 ;  /* 0x000000b5eab57220 */ /* 0x000fe20000410000 */
[----:B------:R-:W-:Y:S01]  /*4c10*/  FFMA.FTZ R180, R180, R183, R235 ;  /* 0x000000b7b4b47223 */ /* 0x000fe200000100eb */
[--C-:B------:R-:W-:Y:S01]  /*4c20*/  FADD.FTZ R183, R27, -R233.reuse ;  /* 0x800000e91bb77221 */ /* 0x100fe20000010000 */
[----:B------:R-:W-:Y:S01]  /*4c30*/  SHF.L.U32 R238, R19, 0x10, RZ ;  /* 0x0000001013ee7819 */ /* 0x000fe200000006ff */
[----:B------:R-:W-:Y:S01]  /*4c40*/  FFMA.FTZ R181, R181, R182, R236 ;  /* 0x000000b6b5b57223 */ /* 0x000fe200000100ec */
[----:B------:R-:W-:Y:S01]  /*4c50*/  SHF.L.U32 R182, R18, 0x10, RZ ;  /* 0x0000001012b67819 */ /* 0x000fe200000006ff */
[----:B------:R-:W-:Y:S01]  /*4c60*/  FMUL.FTZ R183, R234, R183 ;  /* 0x000000b7eab77220 */ /* 0x000fe20000410000 */
[----:B------:R-:W-:Y:S01]  /*4c70*/  FADD.FTZ R235, R184, -R233 ;  /* 0x800000e9b8eb7221 */ /* 0x000fe20000010000 */
[----:B------:R-:W-:-:S02]  /*4c80*/  SHF.L.U32 R236, R17, 0x10, RZ ;  /* 0x0000001011ec7819 */ /* 0x000fc400000006ff */
[----:B------:R-:W-:Y:S01]  /*4c90*/  FFMA.FTZ R238, R183, R238, R182 ;  /* 0x000000eeb7ee7223 */ /* 0x000fe200000100b6 */
[----:B------:R-:W-:Y:S01]  /*4ca0*/  FMUL.FTZ R182, R234, R235 ;  /* 0x000000ebeab67220 */ /* 0x000fe20000410000 */
[----:B------:R-:W-:Y:S02]  /*4cb0*/  SHF.L.U32 R183, R106, 0x10, RZ ;  /* 0x000000106ab77819 */ /* 0x000fe400000006ff */
[----:B------:R-:W-:Y:S02]  /*4cc0*/  SHF.L.U32 R235, R102, 0x10, RZ ;  /* 0x0000001066eb7819 */ /* 0x000fe400000006ff */
[----:B------:R-:W-:Y:S02]  /*4cd0*/  SHF.L.U32 R240, R16, 0x10, RZ ;  /* 0x0000001010f07819 */ /* 0x000fe400000006ff */
[----:B------:R-:W-:Y:S01]  /*4ce0*/  SHF.L.U32 R242, R20, 0x10, RZ ;  /* 0x0000001014f27819 */ /* 0x000fe200000006ff */
[----:B------:R-:W-:Y:S01]  /*4cf0*/  FFMA.FTZ R182, R182, R183, R235 ;  /* 0x000000b7b6b67223 */ /* 0x000fe200000100eb */
[----:B------:R-:W-:Y:S01]  /*4d00*/  FADD.FTZ R183, R185, -R233 ;  /* 0x800000e9b9b77221 */ /* 0x000fe20000010000 */
[----:B------:R-:W-:-:S03]  /*4d10*/  F2FP.BF16.F32.PACK_AB R181, R238, R181 ;  /* 0x000000b5eeb5723e */ /* 0x000fc600000010ff */
[----:B------:R-:W-:-:S04]  /*4d20*/  FMUL.FTZ R183, R234, R183 ;  /* 0x000000b7eab77220 */ /* 0x000fc80000410000 */
[----:B------:R-:W-:Y:S01]  /*4d30*/  FFMA.FTZ R235, R183, R236, R240 ;  /* 0x000000ecb7eb7223 */ /* 0x000fe200000100f0 */
[----:B------:R-:W-:Y:S01]  /*4d40*/  FADD.FTZ R183, R186, -R233 ;  /* 0x800000e9bab77221 */ /* 0x000fe20000010000 */
[----:B------:R-:W-:Y:S02]  /*4d50*/  SHF.L.U32 R236, R107, 0x10, RZ ;  /* 0x000000106bec7819 */ /* 0x000fe400000006ff */
[----:B------:R-:W-:Y:S01]  /*4d60*/  SHF.L.U32 R240, R103, 0x10, RZ ;  /* 0x0000001067f07819 */ /* 0x000fe200000006ff */
[----:B------:R-:W-:Y:S01]  /*4d70*/  FMUL.FTZ R183, R234, R183 ;  /* 0x000000b7eab77220 */ /* 0x000fe20000410000 */
[----:B------:R-:W-:-:S03]  /*4d80*/  F2FP.BF16.F32.PACK_AB R182, R235, R182 ;  /* 0x000000b6ebb6723e */ /* 0x000fc600000010ff */
[----:B------:R-:W-:Y:S01]  /*4d90*/  FFMA.FTZ R241, R183, R236, R240 ;  /* 0x000000ecb7f17223 */ /* 0x000fe200000100f0 */
[----:B------:R-:W-:Y:S01]  /*4da0*/  FADD.FTZ R183, R187, -R233 ;  /* 0x800000e9bbb77221 */ /* 0x000fe20000010000 */
[----:B------:R-:W-:Y:S02]  /*4db0*/  SHF.L.U32 R236, R15, 0x10, RZ ;  /* 0x000000100fec7819 */ /* 0x000fe400000006ff */
[----:B------:R-:W-:Y:S01]  /*4dc0*/  SHF.L.U32 R240, R14, 0x10, RZ ;  /* 0x000000100ef07819 */ /* 0x000fe200000006ff */
[----:B------:R-:W-:-:S04]  /*4dd0*/  FMUL.FTZ R183, R234, R183 ;  /* 0x000000b7eab77220 */ /* 0x000fc80000410000 */
[----:B------:R-:W-:Y:S01]  /*4de0*/  FFMA.FTZ R244, R183, R236, R240 ;  /* 0x000000ecb7f47223 */ /* 0x000fe200000100f0 */
[----:B------:R-:W-:Y:S01]  /*4df0*/  FADD.FTZ R183, R25, -R233 ;  /* 0x800000e919b77221 */ /* 0x000fe20000010000 */
[----:B------:R-:W0:Y:S01]  /*4e00*/  LDC.64 R236, c[0x0][0x428] ;  /* 0x00010a00ffec7b82 */ /* 0x000e220000000a00 */
[----:B------:R-:W-:Y:S02]  /*4e10*/  SHF.L.U32 R240, R21, 0x10, RZ ;  /* 0x0000001015f07819 */ /* 0x000fe400000006ff */
[----:B------:R-:W-:-:S04]  /*4e20*/  FMUL.FTZ R183, R234, R183 ;  /* 0x000000b7eab77220 */ /* 0x000fc80000410000 */
[----:B------:R-:W-:Y:S01]  /*4e30*/  FFMA.FTZ R239, R183, R240, R242 ;  /* 0x000000f0b7ef7223 */ /* 0x000fe200000100f2 */
[----:B------:R-:W-:-:S04]  /*4e40*/  F2FP.BF16.F32.PACK_AB R183, R244, R241 ;  /* 0x000000f1f4b7723e */ /* 0x000fc800000010ff */
[----:B------:R-:W-:Y:S01]  /*4e50*/  F2FP.BF16.F32.PACK_AB R180, R239, R180 ;  /* 0x000000b4efb4723e */ /* 0x000fe200000010ff */
[C---:B0-----:R-:W-:Y:S01]  /*4e60*/  IMAD.WIDE.U32 R236, R232.reuse, 0x10, R236 ;  /* 0x00000010e8ec7825 */ /* 0x041fe200078e00ec */
[----:B------:R-:W-:-:S04]  /*4e70*/  IADD3 R232, PT, PT, R232, 0x20, RZ ;  /* 0x00000020e8e87810 */ /* 0x000fc80007ffe0ff */
[----:B------:R2:W-:Y:S03]  /*4e80*/  STG.E.128 desc[UR6][R236.64], R180 ;  /* 0x000000b4ec007986 */ /* 0x0005e6000c101d06 */
.L_x_26442:
[----:B------:R-:W-:Y:S05]  /*4e90*/  BSYNC.RECONVERGENT B0 ;  /* 0x0000000000007941 */ /* 0x000fea0003800200 */
.L_x_26441:
[----:B------:R-:W-:Y:S01]  /*4ea0*/  ISETP.GE.U32.AND P0, PT, R229, 0x40, PT ;  /* 0x00000040e500780c */ /* 0x000fe20003f06070 */
[----:B------:R-:W-:-:S12]  /*4eb0*/  BSSY.RECONVERGENT B0, `(.L_x_26443) ;  /* 0x0000032000007945 */ /* 0x000fd80003800200 */
[----:B------:R-:W-:Y:S05]  /*4ec0*/  @!P0 BRA `(.L_x_26444) ;  /* 0x0000000000c08947 */ /* 0x000fea0003800000 */
[--C-:B-12---:R-:W-:Y:S01]  /*4ed0*/  FADD.FTZ R181, R108, -R233.reuse ;  /* 0x800000e96cb57221 */ /* 0x106fe20000010000 */
        /* <DEDUP_REMOVED lines=47> */
.L_x_26444:
[----:B------:R-:W-:Y:S05]  /*51d0*/  BSYNC.RECONVERGENT B0 ;  /* 0x0000000000007941 */ /* 0x000fea0003800200 */
.L_x_26443:
[----:B------:R-:W-:Y:S01]  /*51e0*/  ISETP.GE.U32.AND P0, PT, R229, 0x60, PT ;  /* 0x00000060e500780c */ /* 0x000fe20003f06070 */
[----:B------:R-:W-:-:S12]  /*51f0*/  BSSY.RECONVERGENT B0, `(.L_x_26445) ;  /* 0x0000032000007945 */ /* 0x000fd80003800200 */
[----:B------:R-:W-:Y:S05]  /*5200*/  @!P0 BRA `(.L_x_26446) ;  /* 0x0000000000c08947 */ /* 0x000fea0003800000 */
[--C-:B-123--:R-:W-:Y:S01]  /*5210*/  FADD.FTZ R181, R116, -R233.reuse ;  /* 0x800000e974b57221 */ /* 0x10efe20000010000 */
        /* <DEDUP_REMOVED lines=47> */
.L_x_26446:
[----:B------:R-:W-:Y:S05]  /*5510*/  BSYNC.RECONVERGENT B0 ;  /* 0x0000000000007941 */ /* 0x000fea0003800200 */
.L_x_26445:
[----:B------:R-:W-:Y:S01]  /*5520*/  ISETP.GE.U32.AND P0, PT, R229, 0x80, PT ;  /* 0x00000080e500780c */ /* 0x000fe20003f06070 */
[----:B------:R-:W-:-:S12]  /*5530*/  BSSY.RECONVERGENT B0, `(.L_x_26447) ;  /* 0x0000032000007945 */ /* 0x000fd80003800200 */
[----:B------:R-:W-:Y:S05]  /*5540*/  @!P0 BRA `(.L_x_26448) ;  /* 0x0000000000c08947 */ /* 0x000fea0003800000 */
[--C-:B-1234-:R-:W-:Y:S01]  /*5550*/  FADD.FTZ R181, R124, -R233.reuse ;  /* 0x800000e97cb57221 */ /* 0x11efe20000010000 */
        /* <DEDUP_REMOVED lines=47> */
.L_x_26448:
[----:B------:R-:W-:Y:S05]  /*5850*/  BSYNC.RECONVERGENT B0 ;  /* 0x0000000000007941 */ /* 0x000fea0003800200 */
.L_x_26447:
[----:B------:R-:W-:Y:S01]  /*5860*/  ISETP.GE.U32.AND P0, PT, R229, 0xa0, PT ;  /* 0x000000a0e500780c */ /* 0x000fe20003f06070 */
[----:B------:R-:W-:-:S12]  /*5870*/  BSSY.RECONVERGENT B0, `(.L_x_26449) ;  /* 0x0000032000007945 */ /* 0x000fd80003800200 */
[----:B------:R-:W-:Y:S05]  /*5880*/  @!P0 BRA `(.L_x_26450) ;  /* 0x0000000000c08947 */ /* 0x000fea0003800000 */
[--C-:B01234-:R-:W-:Y:S01]  /*5890*/  FADD.FTZ R181, R132, -R233.reuse ;  /* 0x800000e984b57221 */ /* 0x11ffe20000010000 */
[----:B------:R-:W-:Y:S02]  /*58a0*/  SHF.L.U32 R183, R72, 0x10, RZ ;  /* 0x0000001048b77819 */ /* 0x000fe400000006ff */
[----:B------:R-:W-:Y:S01]  /*58b0*/  SHF.L.U32 R235, R68, 0x10, RZ ;  /* 0x0000001044eb7819 */ /* 0x000fe200000006ff */
[----:B------:R-:W-:Y:S01]  /*58c0*/  FMUL.FTZ R180, R234, R181 ;  /* 0x000000b5eab47220 */ /* 0x000fe20000410000 */
[----:B------:R-:W-:Y:S01]  /*58d0*/  FADD.FTZ R181, R134, -R233 ;  /* 0x800000e986b57221 */ /* 0x000fe20000010000 */
[----:B------:R-:W-:Y:S02]  /*58e0*/  SHF.L.U32 R182, R73, 0x10, RZ ;  /* 0x0000001049b67819 */ /* 0x000fe400000006ff */
[----:B------:R-:W-:Y:S01]  /*58f0*/  SHF.L.U32 R236, R69, 0x10, RZ ;  /* 0x0000001045ec7819 */ /* 0x000fe200000006ff */
        /* <DEDUP_REMOVED lines=41> */
.L_x_26450:
[----:B------:R-:W-:Y:S05]  /*5b90*/  BSYNC.RECONVERGENT B0 ;  /* 0x0000000000007941 */ /* 0x000fea0003800200 */
.L_x_26449:
[----:B------:R-:W-:Y:S01]  /*5ba0*/  ISETP.GE.U32.AND P0, PT, R229, 0xc0, PT ;  /* 0x000000c0e500780c */ /* 0x000fe20003f06070 */
[----:B------:R-:W-:-:S12]  /*5bb0*/  BSSY.RECONVERGENT B0, `(.L_x_26451) ;  /* 0x0000033000007945 */ /* 0x000fd80003800200 */
[----:B------:R-:W-:Y:S05]  /*5bc0*/  @!P0 BRA `(.L_x_26452) ;  /* 0x0000000000c48947 */ /* 0x000fea0003800000 */
[----:B01234-:R-:W-:Y:S01]  /*5bd0*/  FADD.FTZ R181, R141, -R233 ;  /* 0x800000e98db57221 */ /* 0x01ffe20000010000 */
[----:B------:R-:W-:Y:S02]  /*5be0*/  PRMT R235, R60, 0x7632, R235 ;  /* 0x000076323ceb7816 */ /* 0x000fe400000000eb */
[----:B------:R-:W-:Y:S01]  /*5bf0*/  SHF.L.U32 R183, R205, 0x10, RZ ;  /* 0x00000010cdb77819 */ /* 0x000fe200000006ff */
[----:B------:R-:W-:Y:S01]  /*5c00*/  FMUL.FTZ R180, R234, R181 ;  /* 0x000000b5eab47220 */ /* 0x000fe20000410000 */
[----:B------:R-:W-:Y:S01]  /*5c10*/  SHF.L.U32 R235, R235, 0x10, RZ ;  /* 0x00000010ebeb7819 */ /* 0x000fe200000006ff */
        /* <DEDUP_REMOVED lines=44> */
.L_x_26452:
[----:B------:R-:W-:Y:S05]  /*5ee0*/  BSYNC.RECONVERGENT B0 ;  /* 0x0000000000007941 */ /* 0x000fea0003800200 */
.L_x_26451:
[----:B------:R-:W-:Y:S01]  /*5ef0*/  ISETP.GE.U32.AND P0, PT, R229, 0xe0, PT ;  /* 0x000000e0e500780c */ /* 0x000fe20003f06070 */
[----:B------:R-:W-:-:S12]  /*5f00*/  BSSY.RECONVERGENT B0, `(.L_x_26453) ;  /* 0x0000034000007945 */ /* 0x000fd80003800200 */
[----:B------:R-:W-:Y:S05]  /*5f10*/  @!P0 BRA `(.L_x_26454) ;  /* 0x0000000000c88947 */ /* 0x000fea0003800000 */
[----:B01234-:R-:W-:Y:S01]  /*5f20*/  FADD.FTZ R181, R149, -R233 ;  /* 0x800000e995b57221 */ /* 0x01ffe20000010000 */
[----:B------:R-:W-:Y:S02]  /*5f30*/  PRMT R183, R56, 0x7632, R183 ;  /* 0x0000763238b77816 */ /* 0x000fe400000000b7 */
[----:B------:R-:W-:Y:S01]  /*5f40*/  PRMT R235, R52, 0x7632, R235 ;  /* 0x0000763234eb7816 */ /* 0x000fe200000000eb */
        /* <DEDUP_REMOVED lines=9> */
[----:B------:R-:W-:Y:S01]  /*5fe0*/  SHF.L.U32 R238, R212, 0x10, RZ ;  /* 0x00000010d4ee7819 */ /* 0x000fe200000006ff */
[----:B------:R-:W-:Y:S01]  /*5ff0*/  FADD.FTZ R235, R152, -R233 ;  /* 0x800000e998eb7221 */ /* 0x000fe20000010000 */
[----:B------:R-:W-:Y:S01]  /*6000*/  FFMA.FTZ R181, R181, R182, R236 ;  /* 0x000000b6b5b57223 */ /* 0x000fe200000100ec */
[----:B------:R-:W-:Y:S01]  /*6010*/  SHF.L.U32 R182, R213, 0x10, RZ ;  /* 0x00000010d5b67819 */ /* 0x000fe200000006ff */
[----:B------:R-:W-:Y:S01]  /*6020*/  FMUL.FTZ R183, R234, R183 ;  /* 0x000000b7eab77220 */ /* 0x000fe20000410000 */
[----:B------:R-:W-:-:S02]  /*6030*/  SHF.L.U32 R236, R214, 0x10, RZ ;  /* 0x00000010d6ec7819 */ /* 0x000fc400000006ff */
[----:B------:R-:W-:Y:S01]  /*6040*/  SHF.L.U32 R240, R215, 0x10, RZ ;  /* 0x00000010d7f07819 */ /* 0x000fe200000006ff */
[----:B------:R-:W-:Y:S01]  /*6050*/  FFMA.FTZ R238, R183, R238, R182 ;  /* 0x000000eeb7ee7223 */ /* 0x000fe200000100b6 */
[----:B------:R-:W-:Y:S01]  /*6060*/  FMUL.FTZ R182, R234, R235 ;  /* 0x000000ebeab67220 */ /* 0x000fe20000410000 */
[----:B------:R-:W-:Y:S02]  /*6070*/  SHF.L.U32 R183, R58, 0x10, RZ ;  /* 0x000000103ab77819 */ /* 0x000fe400000006ff */
[----:B------:R-:W-:Y:S02]  /*6080*/  SHF.L.U32 R235, R54, 0x10, RZ ;  /* 0x0000001036eb7819 */ /* 0x000fe400000006ff */
[----:B------:R-:W-:Y:S02]  /*6090*/  SHF.L.U32 R242, R52, 0x10, RZ ;  /* 0x0000001034f27819 */ /* 0x000fe400000006ff */
[----:B------:R-:W-:Y:S01]  /*60a0*/  F2FP.BF16.F32.PACK_AB R181, R238, R181 ;  /* 0x000000b5eeb5723e */ /* 0x000fe200000010ff */
[----:B------:R-:W-:Y:S01]  /*60b0*/  FFMA.FTZ R182, R182, R183, R235 ;  /* 0x000000b7b6b67223 */ /* 0x000fe200000100eb */
[----:B------:R-:W-:-:S04]  /*60c0*/  FADD.FTZ R183, R153, -R233 ;  /* 0x800000e999b77221 */ /* 0x000fc80000010000 */
        /* <DEDUP_REMOVED lines=23> */
.L_x_26454:
[----:B------:R-:W-:Y:S05]  /*6240*/  BSYNC.RECONVERGENT B0 ;  /* 0x0000000000007941 */ /* 0x000fea0003800200 */
.L_x_26453:
[----:B------:R-:W-:Y:S01]  /*6250*/  ISETP.GE.U32.AND P0, PT, R229, 0x100, PT ;  /* 0x00000100e500780c */ /* 0x000fe20003f06070 */
[----:B------:R-:W-:-:S12]  /*6260*/  BSSY.RECONVERGENT B0, `(.L_x_26455) ;  /* 0x0000036000007945 */ /* 0x000fd80003800200 */
[----:B------:R-:W-:Y:S05]  /*6270*/  @!P0 BRA `(.L_x_26456) ;  /* 0x0000000000d08947 */ /* 0x000fea0003800000 */
[----:B01234-:R-:W-:Y:S01]  /*6280*/  FADD.FTZ R181, R157, -R233 ;  /* 0x800000e99db57221 */ /* 0x01ffe20000010000 */
[----:B------:R-:W-:Y:S02]  /*6290*/  PRMT R183, R48, 0x7632, R183 ;  /* 0x0000763230b77816 */ /* 0x000fe400000000b7 */
[----:B------:R-:W-:Y:S01]  /*62a0*/  PRMT R235, R44, 0x7632, R235 ;  /* 0x000076322ceb7816 */ /* 0x000fe200000000eb */
[C---:B------:R-:W-:Y:S01]  /*62b0*/  FMUL.FTZ R180, R234.reuse, R181 ;  /* 0x000000b5eab47220 */ /* 0x040fe20000410000 */
[----:B------:R-:W-:Y:S01]  /*62c0*/  PRMT R182, R49, 0x7632, R182 ;  /* 0x0000763231b67816 */ /* 0x000fe200000000b6 */
[----:B------:R-:W-:Y:S01]  /*62d0*/  FADD.FTZ R181, R159, -R233 ;  /* 0x800000e99fb57221 */ /* 0x000fe20000010000 */
[----:B------:R-:W-:Y:S02]  /*62e0*/  PRMT R236, R45, 0x7632, R236 ;  /* 0x000076322dec7816 */ /* 0x000fe400000000ec */
[----:B------:R-:W-:Y:S01]  /*62f0*/  SHF.L.U32 R183, R183, 0x10, RZ ;  /* 0x00000010b7b77819 */ /* 0x000fe200000006ff */
[----:B------:R-:W-:Y:S01]  /*6300*/  FMUL.FTZ R181, R234, R181 ;  /* 0x000000b5eab57220 */ /* 0x000fe20000410000 */
[----:B------:R-:W-:-:S02]  /*6310*/  SHF.L.U32 R235, R235, 0x10, RZ ;  /* 0x00000010ebeb7819 */ /* 0x000fc400000006ff */
[----:B------:R-:W-:Y:S02]  /*6320*/  SHF.L.U32 R182, R182, 0x10, RZ ;  /* 0x00000010b6b67819 */ /* 0x000fe400000006ff */
        /* <DEDUP_REMOVED lines=41> */
.L_x_26456:
[----:B------:R-:W-:Y:S05]  /*65c0*/  BSYNC.RECONVERGENT B0 ;  /* 0x0000000000007941 */ /* 0x000fea0003800200 */
.L_x_26455:
        /* <DEDUP_REMOVED lines=55> */
.L_x_26458:
[----:B------:R-:W-:Y:S05]  /*6940*/  BSYNC.RECONVERGENT B0 ;  /* 0x0000000000007941 */ /* 0x000fea0003800200 */
.L_x_26457:
[----:B------:R-:W-:Y:S01]  /*6950*/  ISETP.GE.U32.AND P0, PT, R229, 0x140, PT ;  /* 0x00000140e500780c */ /* 0x000fe20003f06070 */
[----:B------:R-:W-:-:S12]  /*6960*/  BSSY.RECONVERGENT B0, `(.L_x_26459) ;  /* 0x0000037000007945 */ /* 0x000fd80003800200 */
[----:B------:R-:W-:Y:S05]  /*6970*/  @!P0 BRA `(.L_x_26460) ;  /* 0x0000000000d48947 */ /* 0x000fea0003800000 */
[----:B01234-:R-:W-:Y:S01]  /*6980*/  PRMT R183, R32, 0x7632, R183 ;  /* 0x0000763220b77816 */ /* 0x01ffe200000000b7 */
[----:B------:R-:W-:Y:S01]  /*6990*/  FADD.FTZ R181, R173, -R233 ;  /* 0x800000e9adb57221 */ /* 0x000fe20000010000 */
[----:B------:R-:W-:Y:S02]  /*69a0*/  PRMT R235, R28, 0x7632, R235 ;  /* 0x000076321ceb7816 */ /* 0x000fe400000000eb */
[----:B------:R-:W-:Y:S01]  /*69b0*/  SHF.L.U32 R183, R183, 0x10, RZ ;  /* 0x00000010b7b77819 */ /* 0x000fe200000006ff */
[----:B------:R-:W-:Y:S01]  /*69c0*/  FMUL.FTZ R180, R234, R181 ;  /* 0x000000b5eab47220 */ /* 0x000fe20000410000 */
[----:B------:R-:W-:Y:S01]  /*69d0*/  SHF.L.U32 R235, R235, 0x10, RZ ;  /* 0x00000010ebeb7819 */ /* 0x000fe200000006ff */
[----:B------:R-:W-:Y:S01]  /*69e0*/  FADD.FTZ R181, R175, -R233 ;  /* 0x800000e9afb57221 */ /* 0x000fe20000010000 */
[----:B------:R-:W-:Y:S02]  /*69f0*/  PRMT R182, R33, 0x7632, R182 ;  /* 0x0000763221b67816 */ /* 0x000fe400000000b6 */
[----:B------:R-:W-:Y:S01]  /*6a00*/  PRMT R236, R29, 0x7632, R236 ;  /* 0x000076321dec7816 */ /* 0x000fe200000000ec */
[----:B------:R-:W-:Y:S01]  /*6a10*/  FFMA.FTZ R180, R180, R183, R235 ;  /* 0x000000b7b4b47223 */ /* 0x000fe200000100eb */
[----:B------:R-:W-:Y:S01]  /*6a20*/  SHF.L.U32 R182, R182, 0x10, RZ ;  /* 0x00000010b6b67819 */ /* 0x000fe200000006ff */
[----:B------:R-:W-:Y:S01]  /*6a30*/  FMUL.FTZ R181, R234, R181 ;  /* 0x000000b5eab57220 */ /* 0x000fe20000410000 */
[----:B------:R-:W-:Y:S01]  /*6a40*/  SHF.L.U32 R236, R236, 0x10, RZ ;  /* 0x00000010ecec7819 */ /* 0x000fe200000006ff */
[----:B------:R-:W-:Y:S01]  /*6a50*/  FADD.FTZ R183, R177, -R233 ;  /* 0x800000e9b1b77221 */ /* 0x000fe20000010000 */
[----:B------:R-:W-:-:S02]  /*6a60*/  SHF.L.U32 R238, R33, 0x10, RZ ;  /* 0x0000001021ee7819 */ /* 0x000fc400000006ff */
[----:B------:R-:W-:Y:S01]  /*6a70*/  PRMT R235, R34, 0x7632, R235 ;  /* 0x0000763222eb7816 */ /* 0x000fe200000000eb */
[----:B------:R-:W-:Y:S01]  /*6a80*/  FFMA.FTZ R181, R181, R182, R236 ;  /* 0x000000b6b5b57223 */ /* 0x000fe200000100ec */
[----:B------:R-:W-:Y:S01]  /*6a90*/  FMUL.FTZ R182, R234, R183 ;  /* 0x000000b7eab67220 */ /* 0x000fe20000410000 */
[----:B------:R-:W-:Y:S01]  /*6aa0*/  FADD.FTZ R183, R174, -R233 ;  /* 0x800000e9aeb77221 */ /* 0x000fe20000010000 */
[----:B------:R-:W-:Y:S02]  /*6ab0*/  SHF.L.U32 R236, R29, 0x10, RZ ;  /* 0x000000101dec7819 */ /* 0x000fe400000006ff */
[----:B------:R-:W-:Y:S01]  /*6ac0*/  PRMT R237, R30, 0x7632, R237 ;  /* 0x000076321eed7816 */ /* 0x000fe200000000ed */
[----:B------:R-:W-:Y:S01]  /*6ad0*/  FMUL.FTZ R183, R234, R183 ;  /* 0x000000b7eab77220 */ /* 0x000fe20000410000 */
[----:B------:R-:W-:Y:S02]  /*6ae0*/  SHF.L.U32 R235, R235, 0x10, RZ ;  /* 0x00000010ebeb7819 */ /* 0x000fe400000006ff */
[----:B------:R-:W-:Y:S01]  /*6af0*/  SHF.L.U32 R237, R237, 0x10, RZ ;  /* 0x00000010eded7819 */ /* 0x000fe200000006ff */
[----:B------:R-:W-:Y:S01]  /*6b00*/  FFMA.FTZ R238, R183, R238, R236 ;  /* 0x000000eeb7ee7223 */ /* 0x000fe200000100ec */
[----:B------:R-:W-:Y:S01]  /*6b10*/  FADD.FTZ R183, R176, -R233 ;  /* 0x800000e9b0b77221 */ /* 0x000fe20000010000 */
[----:B------:R-:W-:-:S02]  /*6b20*/  SHF.L.U32 R236, R34, 0x10, RZ ;  /* 0x0000001022ec7819 */ /* 0x000fc400000006ff */
[----:B------:R-:W-:Y:S01]  /*6b30*/  SHF.L.U32 R240, R30, 0x10, RZ ;  /* 0x000000101ef07819 */ /* 0x000fe200000006ff */
[----:B------:R-:W-:Y:S01]  /*6b40*/  FMUL.FTZ R183, R234, R183 ;  /* 0x000000b7eab77220 */ /* 0x000fe20000410000 */
[----:B------:R-:W-:Y:S01]  /*6b50*/  FFMA.FTZ R182, R182, R235, R237 ;  /* 0x000000ebb6b67223 */ /* 0x000fe200000100ed */
[--C-:B------:R-:W-:Y:S01]  /*6b60*/  FADD.FTZ R237, R179, -R233.reuse ;  /* 0x800000e9b3ed7221 */ /* 0x100fe20000010000 */
[----:B------:R-:W-:Y:S01]  /*6b70*/  SHF.L.U32 R242, R227, 0x10, RZ ;  /* 0x00000010e3f27819 */ /* 0x000fe200000006ff */
[----:B------:R-:W-:Y:S01]  /*6b80*/  FFMA.FTZ R235, R183, R236, R240 ;  /* 0x000000ecb7eb7223 */ /* 0x000fe200000100f0 */
[--C-:B------:R-:W-:Y:S01]  /*6b90*/  FADD.FTZ R183, R178, -R233.reuse ;  /* 0x800000e9b2b77221 */ /* 0x100fe20000010000 */
        /* <DEDUP_REMOVED lines=8> */
[----:B------:R-:W0:Y:S01]  /*6c20*/  LDC.64 R236, c[0x0][0x428] ;  /* 0x00010a00ffec7b82 */ /* 0x000e220000000a00 */
[----:B------:R-:W-:Y:S01]  /*6c30*/  FMUL.FTZ R233, R234, R233 ;  /* 0x000000e9eae97220 */ /* 0x000fe20000410000 */
[----:B------:R-:W-:Y:S02]  /*6c40*/  SHF.L.U32 R234, R32, 0x10, RZ ;  /* 0x0000001020ea7819 */ /* 0x000fe400000006ff */
[----:B------:R-:W-:Y:S01]  /*6c50*/  FFMA.FTZ R242, R239, R240, R242 ;  /* 0x000000f0eff27223 */ /* 0x000fe200000100f2 */
[----:B------:R-:W-:Y:S02]  /*6c60*/  SHF.L.U32 R240, R28, 0x10, RZ ;  /* 0x000000101cf07819 */ /* 0x000fe400000006ff */
[----:B------:R-:W-:Y:S02]  /*6c70*/  F2FP.BF16.F32.PACK_AB R181, R181, R238 ;  /* 0x000000eeb5b5723e */ /* 0x000fe400000010ff */
[----:B------:R-:W-:Y:S01]  /*6c80*/  F2FP.BF16.F32.PACK_AB R183, R242, R183 ;  /* 0x000000b7f2b7723e */ /* 0x000fe200000010ff */
[----:B------:R-:W-:-:S05]  /*6c90*/  FFMA.FTZ R233, R233, R234, R240 ;  /* 0x000000eae9e97223 */ /* 0x000fca00000100f0 */
[----:B------:R-:W-:Y:S01]  /*6ca0*/  F2FP.BF16.F32.PACK_AB R180, R180, R233 ;  /* 0x000000e9b4b4723e */ /* 0x000fe200000010ff */
[----:B0-----:R-:W-:-:S05]  /*6cb0*/  IMAD.WIDE.U32 R236, R232, 0x10, R236 ;  /* 0x00000010e8ec7825 */ /* 0x001fca00078e00ec */
[----:B------:R0:W-:Y:S02]  /*6cc0*/  STG.E.128 desc[UR6][R236.64], R180 ;  /* 0x000000b4ec007986 */ /* 0x0001e4000c101d06 */
.L_x_26460:
[----:B------:R-:W-:Y:S05]  /*6cd0*/  BSYNC.RECONVERGENT B0 ;  /* 0x0000000000007941 */ /* 0x000fea0003800200 */
.L_x_26459:
[----:B01234-:R-:W0:Y:S02]  /*6ce0*/  LDC.64 R180, c[0x0][0x380] ;  /* 0x0000e000ffb47b82 */ /* 0x01fe240000000a00 */
[----:B0-----:R-:W-:-:S04]  /*6cf0*/  LEA R228, R180, R228, 0x2 ;  /* 0x000000e4b4e47211 */ /* 0x001fc800078e10ff */
[----:B------:R-:W-:-:S13]  /*6d00*/  ISETP.GE.AND P0, PT, R228, R181, PT ;  /* 0x000000b5e400720c */ /* 0x000fda0003f06270 */
[----:B------:R-:W-:Y:S05]  /*6d10*/  @!P0 BRA `(.L_x_26461) ;  /* 0xffffffa000f88947 */ /* 0x000fea000383ffff */
[----:B------:R-:W-:Y:S05]  /*6d20*/  EXIT ;  /* 0x000000000000794d */ /* 0x000fea0003800000 */
.L_x_26440:
        /* <DEDUP_REMOVED lines=8> */
.L_x_26463:
[----:B------:R-:W-:Y:S05]  /*6db0*/  BSYNC B0 ;  /* 0x0000000000007941 */ /* 0x000fea0003800000 */
.L_x_26462:
        /* <DEDUP_REMOVED lines=10> */
.L_x_26464:
[----:B------:R-:W-:Y:S01]  /*6e60*/  HFMA2 R240, -RZ, RZ, 0, 2.384185791015625e-07 ;  /* 0x00000004fff07431 */ /* 0x000fe200000001ff */
[----:B------:R-:W-:-:S05]  /*6e70*/  MOV R180, R237 ;  /* 0x000000ed00b47202 */ /* 0x000fca0000000f00 */
[----:B------:R-:W-:-:S05]  /*6e80*/  FADD.FTZ R233, R183, R180 ;  /* 0x000000b4b7e97221 */ /* 0x000fca0000010000 */
[----:B------:R-:W-:-:S07]  /*6e90*/  MOV R239, R233 ;  /* 0x000000e900ef7202 */ /* 0x000fce0000000f00 */
[----:B------:R-:W-:Y:S05]  /*6ea0*/  WARPSYNC.COLLECTIVE R238, `(.L_x_26465) ;  /* 0x00000000ee087348 */ /* 0x000fea0003c00000 */
[----:B------:R0:W1:Y:S02]  /*6eb0*/  SHFL.BFLY P6, R237, R239, R240, R241 ;  /* 0x0c0000f0efed7389 */ /* 0x00006400000c00f1 */
[----:B01----:R-:W-:Y:S05]  /*6ec0*/  ENDCOLLECTIVE ;  /* 0x000000000000791b */ /* 0x003fea0003800000 */
.L_x_26465:
[----:B------:R-:W-:Y:S01]  /*6ed0*/  HFMA2 R240, -RZ, RZ, 0, 4.76837158203125e-07 ;  /* 0x00000008fff07431 */ /* 0x000fe200000001ff */
[----:B------:R-:W-:-:S05]  /*6ee0*/  MOV R180, R237 ;  /* 0x000000ed00b47202 */ /* 0x000fca0000000f00 */
[----:B------:R-:W-:-:S05]  /*6ef0*/  FADD.FTZ R234, R233, R180 ;  /* 0x000000b4e9ea7221 */ /* 0x000fca0000010000 */
[----:B------:R-:W-:-:S07]  /*6f00*/  MOV R239, R234 ;  /* 0x000000ea00ef7202 */ /* 0x000fce0000000f00 */
[----:B------:R-:W-:Y:S05]  /*6f10*/  WARPSYNC.COLLECTIVE R238, `(.L_x_26466) ;  /* 0x00000000ee087348 */ /* 0x000fea0003c00000 */
[----:B------:R0:W1:Y:S02]  /*6f20*/  SHFL.BFLY P6, R237, R239, R240, R241 ;  /* 0x0c0000f0efed7389 */ /* 0x00006400000c00f1 */
[----:B01----:R-:W-:Y:S05]  /*6f30*/  ENDCOLLECTIVE ;  /* 0x000000000000791b */ /* 0x003fea0003800000 */
.L_x_26466:
[----:B------:R-:W-:Y:S01]  /*6f40*/  HFMA2 R240, -RZ, RZ, 0, 9.5367431640625e-07 ;  /* 0x00000010fff07431 */ /* 0x000fe200000001ff */
[----:B------:R-:W-:-:S05]  /*6f50*/  MOV R235, R237 ;  /* 0x000000ed00eb7202 */ /* 0x000fca0000000f00 */
[----:B------:R-:W-:-:S05]  /*6f60*/  FADD.FTZ R236, R234, R235 ;  /* 0x000000ebeaec7221 */ /* 0x000fca0000010000 */
[----:B------:R-:W-:-:S07]  /*6f70*/  MOV R239, R236 ;  /* 0x000000ec00ef7202 */ /* 0x000fce0000000f00 */
[----:B------:R-:W-:Y:S05]  /*6f80*/  WARPSYNC.COLLECTIVE R238, `(.L_x_26467) ;  /* 0x00000000ee087348 */ /* 0x000fea0003c00000 */
[----:B------:R0:W1:Y:S02]  /*6f90*/  SHFL.BFLY P6, R237, R239, R240, R241 ;  /* 0x0c0000f0efed7389 */ /* 0x00006400000c00f1 */
[----:B01----:R-:W-:Y:S05]  /*6fa0*/  ENDCOLLECTIVE ;  /* 0x000000000000791b */ /* 0x003fea0003800000 */
.L_x_26467:
        /* <DEDUP_REMOVED lines=174> */
.L_x_26468:
[----:B------:R-:W-:Y:S01]  /*7a90*/  HFMA2 R240, -RZ, RZ, 0, 1.1920928955078125e-07 ;  /* 0x00000002fff07431 */ /* 0x000fe200000001ff */
[----:B------:R-:W-:-:S05]  /*7aa0*/  MOV R181, R237 ;  /* 0x000000ed00b57202 */ /* 0x000fca0000000f00 */
[----:B------:R-:W-:-:S05]  /*7ab0*/  FADD.FTZ R181, R180, R181 ;  /* 0x000000b5b4b57221 */ /* 0x000fca0000010000 */
[----:B------:R-:W-:-:S07]  /*7ac0*/  MOV R239, R181 ;  /* 0x000000b500ef7202 */ /* 0x000fce0000000f00 */
[----:B------:R-:W-:Y:S05]  /*7ad0*/  WARPSYNC.COLLECTIVE R238, `(.L_x_26469) ;  /* 0x00000000ee087348 */ /* 0x000fea0003c00000 */
[----:B------:R0:W1:Y:S02]  /*7ae0*/  SHFL.BFLY P6, R237, R239, R240, R241 ;  /* 0x0c0000f0efed7389 */ /* 0x00006400000c00f1 */
[----:B01----:R-:W-:Y:S05]  /*7af0*/  ENDCOLLECTIVE ;  /* 0x000000000000791b */ /* 0x003fea0003800000 */
.L_x_26469:
[----:B------:R-:W-:Y:S01]  /*7b00*/  HFMA2 R240, -RZ, RZ, 0, 2.384185791015625e-07 ;  /* 0x00000004fff07431 */ /* 0x000fe200000001ff */
[----:B------:R-:W-:-:S05]  /*7b10*/  MOV R234, R237 ;  /* 0x000000ed00ea7202 */ /* 0x000fca0000000f00 */
[----:B------:R-:W-:-:S05]  /*7b20*/  FADD.FTZ R234, R181, R234 ;  /* 0x000000eab5ea7221 */ /* 0x000fca0000010000 */
[----:B------:R-:W-:-:S07]  /*7b30*/  MOV R239, R234 ;  /* 0x000000ea00ef7202 */ /* 0x000fce0000000f00 */
[----:B------:R-:W-:Y:S05]  /*7b40*/  WARPSYNC.COLLECTIVE R238, `(.L_x_26470) ;  /* 0x00000000ee087348 */ /* 0x000fea0003c00000 */
[----:B------:R0:W1:Y:S02]  /*7b50*/  SHFL.BFLY P6, R237, R239, R240, R241 ;  /* 0x0c0000f0efed7389 */ /* 0x00006400000c00f1 */
[----:B01----:R-:W-:Y:S05]  /*7b60*/  ENDCOLLECTIVE ;  /* 0x000000000000791b */ /* 0x003fea0003800000 */
.L_x_26470:
[----:B------:R-:W-:Y:S01]  /*7b70*/  HFMA2 R240, -RZ, RZ, 0, 4.76837158203125e-07 ;  /* 0x00000008fff07431 */ /* 0x000fe200000001ff */
[----:B------:R-:W-:-:S05]  /*7b80*/  MOV R183, R237 ;  /* 0x000000ed00b77202 */ /* 0x000fca0000000f00 */
[----:B------:R-:W-:-:S05]  /*7b90*/  FADD.FTZ R183, R234, R183 ;  /* 0x000000b7eab77221 */ /* 0x000fca0000010000 */
[----:B------:R-:W-:-:S07]  /*7ba0*/  MOV R239, R183 ;  /* 0x000000b700ef7202 */ /* 0x000fce0000000f00 */
[----:B------:R-:W-:Y:S05]  /*7bb0*/  WARPSYNC.COLLECTIVE R238, `(.L_x_26471) ;  /* 0x00000000ee087348 */ /* 0x000fea0003c00000 */
[----:B------:R0:W1:Y:S02]  /*7bc0*/  SHFL.BFLY P6, R237, R239, R240, R241 ;  /* 0x0c0000f0efed7389 */ /* 0x00006400000c00f1 */
[----:B01----:R-:W-:Y:S05]  /*7bd0*/  ENDCOLLECTIVE ;  /* 0x000000000000791b */ /* 0x003fea0003800000 */
.L_x_26471:
[----:B------:R-:W-:Y:S01]  /*7be0*/  HFMA2 R240, -RZ, RZ, 0, 9.5367431640625e-07 ;  /* 0x00000010fff07431 */ /* 0x000fe200000001ff */
[----:B------:R-:W-:-:S05]  /*7bf0*/  MOV R236, R237 ;  /* 0x000000ed00ec7202 */ /* 0x000fca0000000f00 */
[----:B------:R-:W-:-:S05]  /*7c00*/  FADD.FTZ R236, R183, R236 ;  /* 0x000000ecb7ec7221 */ /* 0x000fca0000010000 */
[----:B------:R-:W-:-:S07]  /*7c10*/  MOV R239, R236 ;  /* 0x000000ec00ef7202 */ /* 0x000fce0000000f00 */
[----:B------:R-:W-:Y:S05]  /*7c20*/  WARPSYNC.COLLECTIVE R238, `(.L_x_26472) ;  /* 0x00000000ee087348 */ /* 0x000fea0003c00000 */
[----:B------:R0:W1:Y:S02]  /*7c30*/  SHFL.BFLY P6, R237, R239, R240, R241 ;  /* 0x0c0000f0efed7389 */ /* 0x00006400000c00f1 */
[----:B01----:R-:W-:Y:S05]  /*7c40*/  ENDCOLLECTIVE ;  /* 0x000000000000791b */ /* 0x003fea0003800000 */
.L_x_26472:
[----:B------:R-:W-:Y:S05]  /*7c50*/  BRA `(.L_x_26473) ;  /* 0xffffffcc008c7947 */ /* 0x000fea000383ffff */
.L_x_26474:
        /* <DEDUP_REMOVED lines=10> */
.L_x_88464:


//--------------------- .text._ZN10layer_norm13ln_fwd_kernelINS_13Kernel_traitsI13__nv_bfloat16S2_fS2_fjLj2560ELj1ELj4ELj1ELj16ENS_18Kernel_traits_baseILj2560ES2_S2_fS2_fjLj128EEEEELb0ELb0ELb0ELb1EEEvNS_9FwdParamsE --------------------------
	.section	.text._ZN10layer_norm13ln_fwd_kernelINS_13Kernel_traitsI13__nv_bfloat16S2_fS2_fjLj2560ELj1ELj4ELj1ELj16ENS_18Kernel_traits_baseILj2560ES2_S2_fS2_fjLj128EEEEELb0ELb0ELb0ELb1EEEvNS_9FwdParamsE,"ax",@progbits
	.align	128
        .global         _ZN10layer_norm13ln_fwd_kernelINS_13Kernel_traitsI13__nv_bfloat16S2_fS2_fjLj2560ELj1ELj4ELj1ELj16ENS_18Kernel_traits_baseILj2560ES2_S2_fS2_fjLj128EEEEELb0ELb0ELb0ELb1EEEvNS_9FwdParamsE
        .type           _ZN10layer_norm13ln_fwd_kernelINS_13Kernel_traitsI13__nv_bfloat16S2_fS2_fjLj2560ELj1ELj4ELj1ELj16ENS_18Kernel_traits_baseILj2560ES2_S2_fS2_fjLj128EEEEELb0ELb0ELb0ELb1EEEvNS_9FwdParamsE,@function
        .size           _ZN10layer_norm13ln_fwd_kernelINS_13Kernel_traitsI13__nv_bfloat16S2_fS2_fjLj2560ELj1ELj4ELj1ELj16ENS_18Kernel_traits_baseILj2560ES2_S2_fS2_fjLj128EEEEELb0ELb0ELb0ELb1EEEvNS_9FwdParamsE,(.L_x_88465 - _ZN10layer_norm13ln_fwd_kernelINS_13Kernel_traitsI13__nv_bfloat16S2_fS2_fjLj2560ELj1ELj4ELj1ELj16ENS_18Kernel_traits_baseILj2560ES2_S2_fS2_fjLj128EEEEELb0ELb0ELb0ELb1EEEvNS_9FwdParamsE)
        .other          _ZN10layer_norm13ln_fwd_kernelINS_13Kernel_traitsI13__nv_bfloat16S2_fS2_fjLj2560ELj1ELj4ELj1ELj16ENS_18Kernel_traits_baseILj2560ES2_S2_fS2_fjLj128EEEEELb0ELb0ELb0ELb1EEEvNS_9FwdParamsE,@"STO_CUDA_ENTRY STV_DEFAULT"
_ZN10layer_norm13ln_fwd_kernelINS_13Kernel_traitsI13__nv_bfloat16S2_fS2_fjLj2560ELj1ELj4ELj1ELj16ENS_18Kernel_traits_baseILj2560ES2_S2_fS2_fjLj128EEEEELb0ELb0ELb0ELb1EEEvNS_9FwdParamsE:
.text._ZN10layer_norm13ln_fwd_kernelINS_13Kernel_traitsI13__nv_bfloat16S2_fS2_fjLj2560ELj1ELj4ELj1ELj16ENS_18Kernel_traits_baseILj2560ES2_S2_fS2_fjLj128EEEEELb0ELb0ELb0ELb1EEEvNS_9FwdParamsE:
        /* <DEDUP_REMOVED lines=34> */
.L_x_26475:
[----:B------:R-:W1:Y:S02]  /*0220*/  LDC.64 R2, c[0x0][0x3d0] ;  /* 0x0000f400ff027b82 */ /* 0x000e640000000a00 */
[----:B-1----:R-:W-:-:S05]  /*0230*/  IMAD.WIDE.U32 R2, R6, 0x10, R2 ;  /* 0x0000001006027825 */ /* 0x002fca00078e0002 */
[----:B0-----:R0:W5:Y:S04]  /*0240*/  LDG.E.128 R100, desc[UR6][R2.64] ;  /* 0x0000000602647981 */ /* 0x001168000c1e1d00 */
        /* <DEDUP_REMOVED lines=29> */
.L_x_26476:
        /* <DEDUP_REMOVED lines=8> */
[----:B-----5:R-:W-:Y:S02]  /*04a0*/  PRMT R19, R31, 0x7632, R19 ;  /* 0x000076321f137816 */ /* 0x020fe40000000013 */
[----:B------:R-:W-:Y:S02]  /*04b0*/  PRMT R18, R71, 0x7632, R18 ;  /* 0x0000763247127816 */ /* 0x000fe40000000012 */
[----:B------:R-:W-:Y:S01]  /*04c0*/  PRMT R252, R30, 0x7632, R252 ;  /* 0x000076321efc7816 */ /* 0x000fe200000000fc */
[----:B------:R2:W-:Y:S01]  /*04d0*/  STL.S16 [R1+0x4], R19 ;  /* 0x0000041301007387 */ /* 0x0005e20000100600 */
[----:B------:R-:W-:Y:S02]  /*04e0*/  PRMT R251, R70, 0x7632, R251 ;  /* 0x0000763246fb7816 */ /* 0x000fe400000000fb */
[----:B------:R-:W-:Y:S01]  /*04f0*/  PRMT R250, R29, 0x7632, R250 ;  /* 0x000076321dfa7816 */ /* 0x000fe200000000fa */
[----:B------:R2:W-:Y:S01]  /*0500*/  STL.S16 [R1], R18 ;  /* 0x0000001201007387 */ /* 0x0005e20000100600 */
[----:B------:R-:W-:-:S02]  /*0510*/  PRMT R249, R69, 0x7632, R249 ;  /* 0x0000763245f97816 */ /* 0x000fc400000000f9 */
[----:B------:R-:W-:Y:S02]  /*0520*/  PRMT R248, R28, 0x7632, R248 ;  /* 0x000076321cf87816 */ /* 0x000fe400000000f8 */
[----:B------:R-:W-:Y:S02]  /*0530*/  PRMT R247, R68, 0x7632, R247 ;  /* 0x0000763244f77816 */ /* 0x000fe400000000f7 */
[----:B------:R-:W-:Y:S01]  /*0540*/  PRMT R246, R35, 0x7632, R246 ;  /* 0x0000763223f67816 */ /* 0x000fe200000000f6 */
[----:B-1----:R-:W-:Y:S01]  /*0550*/  UISETP.NE.U32.AND UP0, UPT, UR4, URZ, UPT ;  /* 0x000000ff0400728c */ /* 0x002fe2000bf05070 */
        /* <DEDUP_REMOVED lines=59> */
[----:B0-----:R-:W-:Y:S02]  /*0910*/  PRMT R5, R102, 0x7632, R5 ;  /* 0x0000763266057816 */ /* 0x001fe40000000005 */
[----:B------:R-:W-:Y:S02]  /*0920*/  PRMT R4, R61, 0x7632, R4 ;  /* 0x000076323d047816 */ /* 0x000fe40000000004 */
[----:B------:R-:W-:Y:S02]  /*0930*/  PRMT R3, R101, 0x7632, R3 ;  /* 0x0000763265037816 */ /* 0x000fe40000000003 */
[----:B------:R-:W-:Y:S02]  /*0940*/  PRMT R2, R60, 0x7632, R2 ;  /* 0x000076323c027816 */ /* 0x000fe40000000002 */
[----:B------:R-:W-:Y:S01]  /*0950*/  PRMT R0, R100, 0x7632, R0 ;  /* 0x0000763264007816 */ /* 0x000fe20000000000 */
[----:B--2---:R-:W-:Y:S06]  /*0960*/  BRA.U UP0, `(.L_x_26477) ;  /* 0x0000004d00047547 */ /* 0x004fec000b800000 */
[----:B------:R-:W0:Y:S01]  /*0970*/  LDCU.64 UR4, c[0x0][0x3a0] ;  /* 0x00007400ff0477ac */ /* 0x000e220008000a00 */
[----:B------:R-:W1:Y:S01]  /*0980*/  LDCU UR8, c[0x0][0x388] ;  /* 0x00007100ff0877ac */ /* 0x000e620008000800 */
[----:B------:R-:W2:Y:S01]  /*0990*/  LDCU.64 UR10, c[0x0][0x3a0] ;  /* 0x00007400ff0a77ac */ /* 0x000ea20008000a00 */
[----:B0-----:R-:W-:Y:S01]  /*09a0*/  UISETP.NE.U32.AND UP0, UPT, UR4, URZ, UPT ;  /* 0x000000ff0400728c */ /* 0x001fe2000bf05070 */
[----:B------:R-:W0:Y:S03]  /*09b0*/  LDCU.U8 UR4, c[0x0][0x410] ;  /* 0x00008200ff0477ac */ /* 0x000e260008000000 */
[----:B------:R-:W-:Y:S01]  /*09c0*/  UISETP.NE.AND.EX UP0, UPT, UR5, URZ, UPT, UP0 ;  /* 0x000000ff0500728c */ /* 0x000fe2000bf05300 */
[----:B------:R-:W3:Y:S05]  /*09d0*/  LDCU UR5, c[0x0][0x448] ;  /* 0x00008900ff0577ac */ /* 0x000eea0008000800 */
[----:B-12---:R-:W-:-:S13]  /*09e0*/  PLOP3.LUT P0, PT, PT, PT, UP0, 0x80, 0x8 ;  /* 0x000000000008781c */ /* 0x006fda0003f0f008 */
.L_x_26500:
        /* <DEDUP_REMOVED lines=12> */
[----:B-1----:R-:W-:-:S05]  /*0ab0*/  IMAD.WIDE.U32 R18, R193, 0x20, R18 ;  /* 0x00000020c1127825 */ /* 0x002fca00078e0012 */
[----:B------:R-:W2:Y:S04]  /*0ac0*/  LDG.E.128 R104, desc[UR6][R18.64] ;  /* 0x0000000612687981 */ /* 0x000ea8000c1e1d00 */
[----:B------:R1:W4:Y:S01]  /*0ad0*/  LDG.E.128 R112, desc[UR6][R18.64+0x10] ;  /* 0x0000100612707981 */ /* 0x000322000c1e1d00 */
[C---:B-----5:R-:W-:Y:S02]  /*0ae0*/  PRMT R20, R108.reuse, 0x7632, R20 ;  /* 0x000076326c147816 */ /* 0x060fe40000000014 */
[----:B------:R-:W-:Y:S02]  /*0af0*/  SHF.L.U32 R21, R108, 0x10, RZ ;  /* 0x000000106c157819 */ /* 0x000fe400000006ff */
[----:B------:R-:W-:Y:S02]  /*0b00*/  SHF.L.U32 R20, R20, 0x10, RZ ;  /* 0x0000001014147819 */ /* 0x000fe400000006ff */
[----:B------:R-:W-:-:S02]  /*0b10*/  PRMT R108, R110, 0x7632, R108 ;  /* 0x000076326e6c7816 */ /* 0x000fc4000000006c */
[----:B------:R-:W-:Y:S02]  /*0b20*/  SHF.L.U32 R117, R110, 0x10, RZ ;  /* 0x000000106e757819 */ /* 0x000fe400000006ff */
[----:B------:R-:W-:Y:S02]  /*0b30*/  PRMT R22, R109, 0x7632, R22 ;  /* 0x000076326d167816 */ /* 0x000fe40000000016 */
[----:B------:R-:W-:Y:S02]  /*0b40*/  PRMT R110, R111, 0x7632, R110 ;  /* 0x000076326f6e7816 */ /* 0x000fe4000000006e */
[----:B------:R-:W-:Y:S02]  /*0b50*/  SHF.L.U32 R109, R109, 0x10, RZ ;  /* 0x000000106d6d7819 */ /* 0x000fe400000006ff */
[----:B------:R-:W-:Y:S02]  /*0b60*/  SHF.L.U32 R111, R111, 0x10, RZ ;  /* 0x000000106f6f7819 */ /* 0x000fe400000006ff */
[----:B------:R-:W-:-:S02]  /*0b70*/  SHF.L.U32 R22, R22, 0x10, RZ ;  /* 0x0000001016167819 */ /* 0x000fc400000006ff */
[----:B-1----:R-:W-:Y:S01]  /*0b80*/  SHF.L.U32 R18, R108, 0x10, RZ ;  /* 0x000000106c127819 */ /* 0x002fe200000006ff */
[----:B--2---:R-:W-:Y:S01]  /*0b90*/  FADD.FTZ R105, R105, R20 ;  /* 0x0000001469697221 */ /* 0x004fe20000010000 */
[----:B------:R-:W-:Y:S01]  /*0ba0*/  SHF.L.U32 R20, R110, 0x10, RZ ;  /* 0x000000106e147819 */ /* 0x000fe200000006ff */
[----:B------:R-:W-:Y:S01]  /*0bb0*/  FADD.FTZ R106, R106, R109 ;  /* 0x0000006d6a6a7221 */ /* 0x000fe20000010000 */
[----:B------:R-:W-:Y:S01]  /*0bc0*/  FADD.FTZ R104, R104, R21 ;  /* 0x0000001568687221 */ /* 0x000fe20000010000 */
[----:B----4-:R-:W-:Y:S01]  /*0bd0*/  FADD.FTZ R110, R114, R111 ;  /* 0x0000006f726e7221 */ /* 0x010fe20000010000 */
[----:B------:R-:W-:Y:S01]  /*0be0*/  FADD.FTZ R107, R107, R22 ;  /* 0x000000166b6b7221 */ /* 0x000fe20000010000 */
[----:B------:R-:W-:Y:S01]  /*0bf0*/  FADD.FTZ R108, R112, R117 ;  /* 0x00000075706c7221 */ /* 0x000fe20000010000 */
[----:B------:R-:W-:Y:S01]  /*0c00*/  FADD.FTZ R109, R113, R18 ;  /* 0x00000012716d7221 */ /* 0x000fe20000010000 */
[----:B------:R-:W-:Y:S01]  /*0c10*/  FADD.FTZ R111, R115, R20 ;  /* 0x00000014736f7221 */ /* 0x000fe20000010000 */
[----:B------:R-:W-:Y:S06]  /*0c20*/  BRA `(.L_x_26480) ;  /* 0x0000000000307947 */ /* 0x000fec0003800000 */
.L_x_26479:
[----:B-----5:R-:W-:Y:S02]  /*0c30*/  PRMT R105, R108, 0x7632, R105 ;  /* 0x000076326c697816 */ /* 0x020fe40000000069 */
[----:B------:R-:W-:Y:S02]  /*0c40*/  PRMT R107, R109, 0x7632, R107 ;  /* 0x000076326d6b7816 */ /* 0x000fe4000000006b */
[----:B------:R-:W-:Y:S02]  /*0c50*/  PRMT R18, R110, 0x7632, R18 ;  /* 0x000076326e127816 */ /* 0x000fe40000000012 */
[----:B------:R-:W-:Y:S02]  /*0c60*/  PRMT R19, R111, 0x7632, R19 ;  /* 0x000076326f137816 */ /* 0x000fe40000000013 */
[----:B------:R-:W-:Y:S02]  /*0c70*/  SHF.L.U32 R104, R108, 0x10, RZ ;  /* 0x000000106c687819 */ /* 0x000fe400000006ff */
[----:B------:R-:W-:-:S02]  /*0c80*/  SHF.L.U32 R108, R110, 0x10, RZ ;  /* 0x000000106e6c7819 */ /* 0x000fc400000006ff */
[----:B------:R-:W-:Y:S02]  /*0c90*/  SHF.L.U32 R106, R109, 0x10, RZ ;  /* 0x000000106d6a7819 */ /* 0x000fe400000006ff */
[----:B------:R-:W-:Y:S02]  /*0ca0*/  SHF.L.U32 R110, R111, 0x10, RZ ;  /* 0x000000106f6e7819 */ /* 0x000fe400000006ff */
[----:B------:R-:W-:Y:S02]  /*0cb0*/  SHF.L.U32 R105, R105, 0x10, RZ ;  /* 0x0000001069697819 */ /* 0x000fe400000006ff */
[----:B------:R-:W-:Y:S02]  /*0cc0*/  SHF.L.U32 R107, R107, 0x10, RZ ;  /* 0x000000106b6b7819 */ /* 0x000fe400000006ff */
[----:B------:R-:W-:Y:S02]  /*0cd0*/  SHF.L.U32 R109, R18, 0x10, RZ ;  /* 0x00000010126d7819 */ /* 0x000fe400000006ff */
[----:B------:R-:W-:-:S07]  /*0ce0*/  SHF.L.U32 R111, R19, 0x10, RZ ;  /* 0x00000010136f7819 */ /* 0x000fce00000006ff */
.L_x_26480:
[----:B0--3--:R-:W-:Y:S05]  /*0cf0*/  BSYNC.RECONVERGENT B0 ;  /* 0x0000000000007941 */ /* 0x009fea0003800200 */
.L_x_26478:
[----:B------:R-:W0:Y:S01]  /*0d00*/  LDC.64 R20, c[0x0][0x3a8] ;  /* 0x0000ea00ff147b82 */ /* 0x000e220000000a00 */
[----:B------:R-:W-:-:S05]  /*0d10*/  IADD3 R194, PT, PT, R193, 0x20, RZ ;  /* 0x00000020c1c27810 */ /* 0x000fca0007ffe0ff */
[----:B------:R-:W-:-:S04]  /*0d20*/  IMAD.WIDE.U32 R116, R194, 0x10, R180 ;  /* 0x00000010c2747825 */ /* 0x000fc800078e00b4 */
[----:B0-----:R-:W-:-:S05]  /*0d30*/  IMAD.WIDE.U32 R18, R193, 0x20, R20 ;  /* 0x00000020c1127825 */ /* 0x001fca00078e0014 */
[----:B------:R0:W-:Y:S04]  /*0d40*/  STG.E.128 desc[UR6][R18.64], R104 ;  /* 0x0000006812007986 */ /* 0x0001e8000c101d06 */
[----:B------:R0:W-:Y:S04]  /*0d50*/  STG.E.128 desc[UR6][R18.64+0x10], R108 ;  /* 0x0000106c12007986 */ /* 0x0001e8000c101d06 */
[----:B------:R-:W5:Y:S01]  /*0d60*/  LDG.E.128 R116, desc[UR6][R116.64] ;  /* 0x0000000674747981 */ /* 0x000f62000c1e1d00 */
[----:B------:R-:W-:-:S04]  /*0d70*/  UISETP.NE.U32.AND UP0, UPT, UR10, URZ, UPT ;  /* 0x000000ff0a00728c */ /* 0x000fc8000bf05070 */
[----:B------:R-:W-:-:S06]  /*0d80*/  UISETP.NE.AND.EX UP0, UPT, UR11, URZ, UPT, UP0 ;  /* 0x000000ff0b00728c */ /* 0x000fcc000bf05300 */
[----:B------:R-:W-:-:S13]  /*0d90*/  PLOP3.LUT P0, PT, PT, PT, UP0, 0x80, 0x8 ;  /* 0x000000000008781c */ /* 0x000fda0003f0f008 */
[----:B0-----:R-:W-:Y:S05]  /*0da0*/  @!P0 BRA `(.L_x_26481) ;  /* 0x0000000000648947 */ /* 0x001fea0003800000 */
[----:B------:R-:W0:Y:S02]  /*0db0*/  LDC.64 R120, c[0x0][0x3a0] ;  /* 0x0000e800ff787b82 */ /* 0x000e240000000a00 */
[----:B0-----:R-:W-:-:S05]  /*0dc0*/  IMAD.WIDE.U32 R120, R194, 0x20, R120 ;  /* 0x00000020c2787825 */ /* 0x001fca00078e0078 */
[----:B------:R-:W2:Y:S04]  /*0dd0*/  LDG.E.128 R112, desc[UR6][R120.64] ;  /* 0x0000000678707981 */ /* 0x000ea8000c1e1d00 */
[----:B------:R-:W3:Y:S01]  /*0de0*/  LDG.E.128 R120, desc[UR6][R120.64+0x10] ;  /* 0x0000100678787981 */ /* 0x000ee2000c1e1d00 */
        /* <DEDUP_REMOVED lines=10> */
[----:B------:R-:W-:Y:S01]  /*0e90*/  SHF.L.U32 R124, R118, 0x10, RZ ;  /* 0x00000010767c7819 */ /* 0x000fe200000006ff */
[----:B--2---:R-:W-:Y:S01]  /*0ea0*/  FADD.FTZ R113, R113, R18 ;  /* 0x0000001271717221 */ /* 0x004fe20000010000 */
[----:B------:R-:W-:Y:S01]  /*0eb0*/  SHF.L.U32 R18, R116, 0x10, RZ ;  /* 0x0000001074127819 */ /* 0x000fe200000006ff */
[----:B------:R-:W-:Y:S01]  /*0ec0*/  FADD.FTZ R114, R114, R117 ;  /* 0x0000007572727221 */ /* 0x000fe20000010000 */
[----:B------:R-:W-:Y:S01]  /*0ed0*/  FADD.FTZ R112, R112, R19 ;  /* 0x0000001370707221 */ /* 0x000fe20000010000 */
[----:B------:R-:W-:Y:S01]  /*0ee0*/  FADD.FTZ R115, R115, R22 ;  /* 0x0000001673737221 */ /* 0x000fe20000010000 */
[----:B---3--:R-:W-:Y:S01]  /*0ef0*/  FADD.FTZ R118, R122, R119 ;  /* 0x000000777a767221 */ /* 0x008fe20000010000 */
[----:B------:R-:W-:Y:S01]  /*0f00*/  FADD.FTZ R116, R120, R125 ;  /* 0x0000007d78747221 */ /* 0x000fe20000010000 */
[----:B------:R-:W-:Y:S01]  /*0f10*/  FADD.FTZ R117, R121, R18 ;  /* 0x0000001279757221 */ /* 0x000fe20000010000 */
[----:B------:R-:W-:Y:S01]  /*0f20*/  FADD.FTZ R119, R123, R124 ;  /* 0x0000007c7b777221 */ /* 0x000fe20000010000 */
[----:B------:R-:W-:Y:S06]  /*0f30*/  BRA `(.L_x_26482) ;  /* 0x0000000000307947 */ /* 0x000fec0003800000 */
.L_x_26481:
        /* <DEDUP_REMOVED lines=12> */
.L_x_26482:
[----:B------:R-:W-:Y:S01]  /*1000*/  IADD3 R195, PT, PT, R193, 0x40, RZ ;  /* 0x00000040c1c37810 */ /* 0x000fe20007ffe0ff */
[----:B------:R-:W-:-:S04]  /*1010*/  IMAD.WIDE.U32 R18, R194, 0x20, R20 ;  /* 0x00000020c2127825 */ /* 0x000fc800078e0014 */
[----:B------:R-:W-:Y:S01]  /*1020*/  IMAD.WIDE.U32 R124, R195, 0x10, R180 ;  /* 0x00000010c37c7825 */ /* 0x000fe200078e00b4 */
[----:B------:R0:W-:Y:S04]  /*1030*/  STG.E.128 desc[UR6][R18.64], R112 ;  /* 0x0000007012007986 */ /* 0x0001e8000c101d06 */
[----:B------:R0:W-:Y:S04]  /*1040*/  STG.E.128 desc[UR6][R18.64+0x10], R116 ;  /* 0x0000107412007986 */ /* 0x0001e8000c101d06 */
[----:B------:R-:W5:Y:S01]  /*1050*/  LDG.E.128 R124, desc[UR6][R124.64] ;  /* 0x000000067c7c7981 */ /* 0x000f62000c1e1d00 */
[----:B------:R-:W-:Y:S05]  /*1060*/  @!P0 BRA `(.L_x_26483) ;  /* 0x0000000000648947 */ /* 0x000fea0003800000 */
[----:B------:R-:W1:Y:S02]  /*1070*/  LDC.64 R128, c[0x0][0x3a0] ;  /* 0x0000e800ff807b82 */ /* 0x000e640000000a00 */
[----:B-1----:R-:W-:-:S05]  /*1080*/  IMAD.WIDE.U32 R128, R195, 0x20, R128 ;  /* 0x00000020c3807825 */ /* 0x002fca00078e0080 */
[----:B------:R-:W2:Y:S04]  /*1090*/  LDG.E.128 R120, desc[UR6][R128.64] ;  /* 0x0000000680787981 */ /* 0x000ea8000c1e1d00 */
[----:B------:R-:W3:Y:S01]  /*10a0*/  LDG.E.128 R128, desc[UR6][R128.64+0x10] ;  /* 0x0000100680807981 */ /* 0x000ee2000c1e1d00 */
[C---:B0----5:R-:W-:Y:S02]  /*10b0*/  PRMT R18, R124.reuse, 0x7632, R18 ;  /* 0x000076327c127816 */ /* 0x061fe40000000012 */
        /* <DEDUP_REMOVED lines=20> */
.L_x_26483:
[----:B-----5:R-:W-:Y:S02]  /*1200*/  PRMT R121, R124, 0x7632, R121 ;  /* 0x000076327c797816 */ /* 0x020fe40000000079 */
[----:B------:R-:W-:Y:S02]  /*1210*/  PRMT R123, R125, 0x7632, R123 ;  /* 0x000076327d7b7816 */ /* 0x000fe4000000007b */
[----:B0-----:R-:W-:Y:S02]  /*1220*/  PRMT R18, R126, 0x7632, R18 ;  /* 0x000076327e127816 */ /* 0x001fe40000000012 */
        /* <DEDUP_REMOVED lines=9> */
.L_x_26484:
        /* <DEDUP_REMOVED lines=32> */
.L_x_26485:
        /* <DEDUP_REMOVED lines=12> */
.L_x_26486:
        /* <DEDUP_REMOVED lines=32> */
.L_x_26487:
        /* <DEDUP_REMOVED lines=12> */
.L_x_26488:
        /* <DEDUP_REMOVED lines=32> */
.L_x_26489:
        /* <DEDUP_REMOVED lines=12> */
.L_x_26490:
        /* <DEDUP_REMOVED lines=32> */
.L_x_26491:
        /* <DEDUP_REMOVED lines=12> */
.L_x_26492:
        /* <DEDUP_REMOVED lines=11> */
[----:B0----5:R-:W-:Y:S02]  /*1e70*/  PRMT R18, R164, 0x7632, R18 ;  /* 0x00007632a4127816 */ /* 0x021fe40000000012 */
[----:B------:R-:W-:Y:S02]  /*1e80*/  PRMT R22, R165, 0x7632, R22 ;  /* 0x00007632a5167816 */ /* 0x000fe40000000016 */
[----:B------:R-:W-:Y:S02]  /*1e90*/  SHF.L.U32 R18, R18, 0x10, RZ ;  /* 0x0000001012127819 */ /* 0x000fe400000006ff */
[----:B------:R-:W-:-:S02]  /*1ea0*/  SHF.L.U32 R22, R22, 0x10, RZ ;  /* 0x0000001016167819 */ /* 0x000fc400000006ff */
[----:B------:R-:W-:Y:S02]  /*1eb0*/  SHF.L.U32 R19, R164, 0x10, RZ ;  /* 0x00000010a4137819 */ /* 0x000fe400000006ff */
[----:B------:R-:W-:Y:S01]  /*1ec0*/  SHF.L.U32 R165, R165, 0x10, RZ ;  /* 0x00000010a5a57819 */ /* 0x000fe200000006ff */
[----:B--2---:R-:W-:Y:S01]  /*1ed0*/  FADD.FTZ R161, R161, R18 ;  /* 0x00000012a1a17221 */ /* 0x004fe20000010000 */
[----:B------:R-:W-:Y:S01]  /*1ee0*/  FADD.FTZ R163, R163, R22 ;  /* 0x00000016a3a37221 */ /* 0x000fe20000010000 */
[----:B------:R-:W-:Y:S01]  /*1ef0*/  PRMT R18, R166, 0x7632, R18 ;  /* 0x00007632a6127816 */ /* 0x000fe20000000012 */
[----:B------:R-:W-:Y:S01]  /*1f00*/  FADD.FTZ R160, R160, R19 ;  /* 0x00000013a0a07221 */ /* 0x000fe20000010000 */
[C---:B------:R-:W-:Y:S01]  /*1f10*/  PRMT R22, R167.reuse, 0x7632, R22 ;  /* 0x00007632a7167816 */ /* 0x040fe20000000016 */
[----:B------:R-:W-:Y:S01]  /*1f20*/  FADD.FTZ R162, R162, R165 ;  /* 0x000000a5a2a27221 */ /* 0x000fe20000010000 */
[----:B------:R-:W-:Y:S02]  /*1f30*/  SHF.L.U32 R167, R167, 0x10, RZ ;  /* 0x00000010a7a77819 */ /* 0x000fe400000006ff */
[----:B------:R-:W-:-:S02]  /*1f40*/  SHF.L.U32 R19, R166, 0x10, RZ ;  /* 0x00000010a6137819 */ /* 0x000fc400000006ff */
[----:B------:R-:W-:Y:S01]  /*1f50*/  SHF.L.U32 R18, R18, 0x10, RZ ;  /* 0x0000001012127819 */ /* 0x000fe200000006ff */
[----:B---3--:R-:W-:Y:S01]  /*1f60*/  FADD.FTZ R166, R170, R167 ;  /* 0x000000a7aaa67221 */ /* 0x008fe20000010000 */
[----:B------:R-:W-:Y:S01]  /*1f70*/  SHF.L.U32 R22, R22, 0x10, RZ ;  /* 0x0000001016167819 */ /* 0x000fe200000006ff */
[----:B------:R-:W-:Y:S02]  /*1f80*/  FADD.FTZ R164, R168, R19 ;  /* 0x00000013a8a47221 */ /* 0x000fe40000010000 */
[----:B------:R-:W-:Y:S02]  /*1f90*/  FADD.FTZ R165, R169, R18 ;  /* 0x00000012a9a57221 */ /* 0x000fe40000010000 */
[----:B------:R-:W-:Y:S01]  /*1fa0*/  FADD.FTZ R167, R171, R22 ;  /* 0x00000016aba77221 */ /* 0x000fe20000010000 */
[----:B------:R-:W-:Y:S06]  /*1fb0*/  BRA `(.L_x_26494) ;  /* 0x0000000000307947 */ /* 0x000fec0003800000 */
.L_x_26493:
        /* <DEDUP_REMOVED lines=12> */
.L_x_26494:
        /* <DEDUP_REMOVED lines=32> */
.L_x_26495:
[C---:B-----5:R-:W-:Y:S02]  /*2280*/  PRMT R171, R173.reuse, 0x7632, R171 ;  /* 0x00007632adab7816 */ /* 0x060fe400000000ab */
[----:B------:R-:W-:Y:S02]  /*2290*/  SHF.L.U32 R170, R173, 0x10, RZ ;  /* 0x00000010adaa7819 */ /* 0x000fe400000006ff */
[----:B------:R-:W-:Y:S02]  /*22a0*/  PRMT R169, R172, 0x7632, R169 ;  /* 0x00007632aca97816 */ /* 0x000fe400000000a9 */
[----:B------:R-:W-:Y:S02]  /*22b0*/  PRMT R173, R174, 0x7632, R173 ;  /* 0x00007632aead7816 */ /* 0x000fe400000000ad */
[----:B0-----:R-:W-:Y:S02]  /*22c0*/  PRMT R18, R175, 0x7632, R18 ;  /* 0x00007632af127816 */ /* 0x001fe40000000012 */
[----:B------:R-:W-:-:S02]  /*22d0*/  SHF.L.U32 R168, R172, 0x10, RZ ;  /* 0x00000010aca87819 */ /* 0x000fc400000006ff */
[----:B------:R-:W-:Y:S02]  /*22e0*/  SHF.L.U32 R172, R174, 0x10, RZ ;  /* 0x00000010aeac7819 */ /* 0x000fe400000006ff */
[----:B------:R-:W-:Y:S02]  /*22f0*/  SHF.L.U32 R174, R175, 0x10, RZ ;  /* 0x00000010afae7819 */ /* 0x000fe400000006ff */
[----:B------:R-:W-:Y:S02]  /*2300*/  SHF.L.U32 R169, R169, 0x10, RZ ;  /* 0x00000010a9a97819 */ /* 0x000fe400000006ff */
[----:B------:R-:W-:Y:S02]  /*2310*/  SHF.L.U32 R171, R171, 0x10, RZ ;  /* 0x00000010abab7819 */ /* 0x000fe400000006ff */
[----:B------:R-:W-:Y:S02]  /*2320*/  SHF.L.U32 R173, R173, 0x10, RZ ;  /* 0x00000010adad7819 */ /* 0x000fe400000006ff */
[----:B------:R-:W-:-:S07]  /*2330*/  SHF.L.U32 R175, R18, 0x10, RZ ;  /* 0x0000001012af7819 */ /* 0x000fce00000006ff */
.L_x_26496:
        /* <DEDUP_REMOVED lines=11> */
[C---:B0----5:R-:W-:Y:S02]  /*23f0*/  SHF.L.U32 R19, R180.reuse, 0x10, RZ ;  /* 0x00000010b4137819 */ /* 0x061fe400000006ff */
[----:B------:R-:W-:Y:S02]  /*2400*/  PRMT R180, R180, 0x7632, R180 ;  /* 0x00007632b4b47816 */ /* 0x000fe400000000b4 */
[----:B------:R-:W-:Y:S02]  /*2410*/  PRMT R22, R182, 0x7632, R22 ;  /* 0x00007632b6167816 */ /* 0x000fe40000000016 */
[----:B------:R-:W-:-:S02]  /*2420*/  SHF.L.U32 R180, R180, 0x10, RZ ;  /* 0x00000010b4b47819 */ /* 0x000fc400000006ff */
[----:B------:R-:W-:Y:S01]  /*2430*/  SHF.L.U32 R22, R22, 0x10, RZ ;  /* 0x0000001016167819 */ /* 0x000fe200000006ff */
[----:B--2---:R-:W-:Y:S01]  /*2440*/  FADD.FTZ R176, R176, R19 ;  /* 0x00000013b0b07221 */ /* 0x004fe20000010000 */
[----:B------:R-:W-:Y:S01]  /*2450*/  SHF.L.U32 R19, R181, 0x10, RZ ;  /* 0x00000010b5137819 */ /* 0x000fe200000006ff */
[----:B------:R-:W-:Y:S01]  /*2460*/  FADD.FTZ R177, R177, R180 ;  /* 0x000000b4b1b17221 */ /* 0x000fe20000010000 */
[----:B------:R-:W-:-:S03]  /*2470*/  PRMT R181, R181, 0x7632, R181 ;  /* 0x00007632b5b57816 */ /* 0x000fc600000000b5 */
[----:B------:R-:W-:Y:S01]  /*2480*/  FADD.FTZ R178, R178, R19 ;  /* 0x00000013b2b27221 */ /* 0x000fe20000010000 */
[----:B------:R-:W-:Y:S02]  /*2490*/  SHF.L.U32 R18, R181, 0x10, RZ ;  /* 0x00000010b5127819 */ /* 0x000fe400000006ff */
[----:B------:R-:W-:Y:S01]  /*24a0*/  SHF.L.U32 R19, R182, 0x10, RZ ;  /* 0x00000010b6137819 */ /* 0x000fe200000006ff */
[----:B---3--:R-:W-:Y:S02]  /*24b0*/  FADD.FTZ R181, R189, R22 ;  /* 0x00000016bdb57221 */ /* 0x008fe40000010000 */
[--C-:B------:R-:W-:Y:S01]  /*24c0*/  FADD.FTZ R179, R179, R18.reuse ;  /* 0x00000012b3b37221 */ /* 0x100fe20000010000 */
[C---:B------:R-:W-:Y:S01]  /*24d0*/  PRMT R18, R183.reuse, 0x7632, R18 ;  /* 0x00007632b7127816 */ /* 0x040fe20000000012 */
[----:B------:R-:W-:Y:S01]  /*24e0*/  FADD.FTZ R180, R188, R19 ;  /* 0x00000013bcb47221 */ /* 0x000fe20000010000 */
[----:B------:R-:W-:Y:S02]  /*24f0*/  SHF.L.U32 R183, R183, 0x10, RZ ;  /* 0x00000010b7b77819 */ /* 0x000fe400000006ff */
[----:B------:R-:W-:-:S03]  /*2500*/  SHF.L.U32 R18, R18, 0x10, RZ ;  /* 0x0000001012127819 */ /* 0x000fc600000006ff */
[----:B------:R-:W-:Y:S02]  /*2510*/  FADD.FTZ R182, R190, R183 ;  /* 0x000000b7beb67221 */ /* 0x000fe40000010000 */
[----:B------:R-:W-:Y:S01]  /*2520*/  FADD.FTZ R183, R191, R18 ;  /* 0x00000012bfb77221 */ /* 0x000fe20000010000 */
[----:B------:R-:W-:Y:S06]  /*2530*/  BRA `(.L_x_26498) ;  /* 0x0000000000307947 */ /* 0x000fec0003800000 */
.L_x_26497:
        /* <DEDUP_REMOVED lines=12> */
.L_x_26498:
[----:B------:R-:W-:-:S04]  /*2600*/  IMAD.WIDE.U32 R18, R213, 0x20, R20 ;  /* 0x00000020d5127825 */ /* 0x000fc800078e0014 */
[----:B------:R-:W-:Y:S01]  /*2610*/  FADD.FTZ R20, RZ, R104 ;  /* 0x00000068ff147221 */ /* 0x000fe20000010000 */
[----:B------:R-:W0:Y:S01]  /*2620*/  S2R R190, SR_TID.X ;  /* 0x0000000000be7919 */ /* 0x000e220000002100 */
[----:B------:R-:W-:Y:S02]  /*2630*/  UMOV UR9, 0xffffffff ;  /* 0xffffffff00097882 */ /* 0x000fe40000000000 */
[----:B------:R-:W-:Y:S01]  /*2640*/  FADD.FTZ R21, R20, R105 ;  /* 0x0000006914157221 */ /* 0x000fe20000010000 */
[----:B------:R-:W-:Y:S03]  /*2650*/  STG.E.128 desc[UR6][R18.64], R176 ;  /* 0x000000b012007986 */ /* 0x000fe6000c101d06 */
[----:B------:R-:W-:Y:S01]  /*2660*/  FADD.FTZ R20, R21, R106 ;  /* 0x0000006a15147221 */ /* 0x000fe20000010000 */
[----:B------:R1:W-:Y:S03]  /*2670*/  STG.E.128 desc[UR6][R18.64+0x10], R180 ;  /* 0x000010b412007986 */ /* 0x0003e6000c101d06 */
[----:B------:R-:W-:-:S04]  /*2680*/  FADD.FTZ R21, R20, R107 ;  /* 0x0000006b14157221 */ /* 0x000fc80000010000 */
[----:B------:R-:W-:-:S04]  /*2690*/  FADD.FTZ R20, R21, R108 ;  /* 0x0000006c15147221 */ /* 0x000fc80000010000 */
[----:B------:R-:W-:-:S04]  /*26a0*/  FADD.FTZ R21, R20, R109 ;  /* 0x0000006d14157221 */ /* 0x000fc80000010000 */
[----:B------:R-:W-:-:S04]  /*26b0*/  FADD.FTZ R20, R21, R110 ;  /* 0x0000006e15147221 */ /* 0x000fc80000010000 */
[----:B------:R-:W-:-:S04]  /*26c0*/  FADD.FTZ R21, R20, R111 ;  /* 0x0000006f14157221 */ /* 0x000fc80000010000 */
[----:B------:R-:W-:Y:S01]  /*26d0*/  FADD.FTZ R20, R21, R112 ;  /* 0x0000007015147221 */ /* 0x000fe20000010000 */
[----:B0-----:R-:W-:-:S03]  /*26e0*/  LOP3.LUT P1, R190, R190, 0x1f, RZ, 0xc0, !PT ;  /* 0x0000001fbebe7812 */ /* 0x001fc6000782c0ff */
[----:B------:R-:W-:-:S04]  /*26f0*/  FADD.FTZ R21, R20, R113 ;  /* 0x0000007114157221 */ /* 0x000fc80000010000 */
[----:B-1----:R-:W-:-:S04]  /*2700*/  FADD.FTZ R18, R21, R114 ;  /* 0x0000007215127221 */ /* 0x002fc80000010000 */
        /* <DEDUP_REMOVED lines=251> */
.L_x_26535:
[----:B------:R-:W2:Y:S01]  /*36c0*/  @!P1 LDC.64 R18, c[0x0][0x3c0] ;  /* 0x0000f000ff129b82 */ /* 0x000ea20000000a00 */
[----:B------:R-:W-:Y:S01]  /*36d0*/  ISETP.NE.AND P2, PT, R190, RZ, PT ;  /* 0x000000ffbe00720c */ /* 0x000fe20003f45270 */
[----:B-1----:R-:W-:Y:S01]  /*36e0*/  FADD.FTZ R21, R222, R22 ;  /* 0x00000016de157221 */ /* 0x002fe20000010000 */
[----:B------:R-:W-:Y:S01]  /*36f0*/  FMUL.FTZ R20, R189, R189 ;  /* 0x000000bdbd147220 */ /* 0x000fe20000410000 */
[----:B------:R-:W-:Y:S02]  /*3700*/  SHF.L.U32 R190, R2, 0x10, RZ ;  /* 0x0000001002be7819 */ /* 0x000fe400000006ff */
[----:B------:R-:W-:Y:S01]  /*3710*/  FFMA.FTZ R188, R21, R188, UR5 ;  /* 0x0000000515bc7e23 */ /* 0x000fe200080100bc */
[----:B------:R-:W-:Y:S02]  /*3720*/  SHF.L.U32 R191, R60, 0x10, RZ ;  /* 0x000000103cbf7819 */ /* 0x000fe400000006ff */
[----:B0-----:R-:W-:Y:S01]  /*3730*/  SHF.L.U32 R222, R209, 0x10, RZ ;  /* 0x00000010d1de7819 */ /* 0x001fe200000006ff */
[----:B--2---:R-:W-:-:S05]  /*3740*/  @!P1 IMAD.WIDE R18, R17, 0x4, R18 ;  /* 0x0000000411129825 */ /* 0x004fca00078e0212 */
[----:B------:R0:W-:Y:S01]  /*3750*/  @!P1 STG.E desc[UR6][R18.64], R189 ;  /* 0x000000bd12009986 */ /* 0x0001e2000c101906 */
[----:B------:R-:W-:-:S04]  /*3760*/  ISETP.NE.AND P1, PT, RZ, UR4, PT ;  /* 0x00000004ff007c0c */ /* 0x000fc8000bf25270 */
[----:B------:R-:W-:Y:S02]  /*3770*/  FSEL R21, R20, RZ, P1 ;  /* 0x000000ff14157208 */ /* 0x000fe40000800000 */
[----:B------:R-:W-:-:S03]  /*3780*/  SHF.L.U32 R20, R0, 0x10, RZ ;  /* 0x0000001000147819 */ /* 0x000fc600000006ff */
[----:B------:R-:W-:Y:S01]  /*3790*/  FADD.FTZ R21, R188, R21 ;  /* 0x00000015bc157221 */ /* 0x000fe20000010000 */
[----:B------:R-:W-:Y:S01]  /*37a0*/  FSEL R188, R189, RZ, !P1 ;  /* 0x000000ffbdbc7208 */ /* 0x000fe20004800000 */
[----:B0-----:R-:W0:Y:S02]  /*37b0*/  @!P2 LDC.64 R18, c[0x0][0x3c8] ;  /* 0x0000f200ff12ab82 */ /* 0x001e240000000a00 */
[----:B------:R1:W2:Y:S02]  /*37c0*/  MUFU.RSQ R22, R21 ;  /* 0x0000001500167308 */ /* 0x0002a40000001400 */
[C---:B------:R-:W-:Y:S01]  /*37d0*/  FADD.FTZ R105, -R188.reuse, R105 ;  /* 0x00000069bc697221 */ /* 0x040fe20000010100 */
[C---:B------:R-:W-:Y:S01]  /*37e0*/  FADD.FTZ R107, -R188.reuse, R107 ;  /* 0x0000006bbc6b7221 */ /* 0x040fe20000010100 */
[C---:B------:R-:W-:Y:S01]  /*37f0*/  FADD.FTZ R189, -R188.reuse, R104 ;  /* 0x00000068bcbd7221 */ /* 0x040fe20000010100 */
[C---:B------:R-:W-:Y:S01]  /*3800*/  FADD.FTZ R109, -R188.reuse, R109 ;  /* 0x0000006dbc6d7221 */ /* 0x040fe20000010100 */
[C---:B------:R-:W-:Y:S01]  /*3810*/  FADD.FTZ R111, -R188.reuse, R111 ;  /* 0x0000006fbc6f7221 */ /* 0x040fe20000010100 */
[C---:B------:R-:W-:Y:S01]  /*3820*/  FADD.FTZ R177, -R188.reuse, R177 ;  /* 0x000000b1bcb17221 */ /* 0x040fe20000010100 */
[C---:B------:R-:W-:Y:S01]  /*3830*/  FADD.FTZ R179, -R188.reuse, R179 ;  /* 0x000000b3bcb37221 */ /* 0x040fe20000010100 */
[----:B-1----:R-:W-:Y:S01]  /*3840*/  FADD.FTZ R21, -R188, R106 ;  /* 0x0000006abc157221 */ /* 0x002fe20000010100 */
[----:B------:R-:W-:Y:S01]  /*3850*/  SHF.L.U32 R106, R102, 0x10, RZ ;  /* 0x00000010666a7819 */ /* 0x000fe200000006ff */
[C---:B------:R-:W-:Y:S01]  /*3860*/  FADD.FTZ R181, -R188.reuse, R181 ;  /* 0x000000b5bcb57221 */ /* 0x040fe20000010100 */
[C---:B------:R-:W-:Y:S01]  /*3870*/  FADD.FTZ R183, -R188.reuse, R183 ;  /* 0x000000b7bcb77221 */ /* 0x040fe20000010100 */
[C---:B------:R-:W-:Y:S01]  /*3880*/  FADD.FTZ R113, -R188.reuse, R113 ;  /* 0x00000071bc717221 */ /* 0x040fe20000010100 */
[C---:B------:R-:W-:Y:S01]  /*3890*/  FADD.FTZ R115, -R188.reuse, R115 ;  /* 0x00000073bc737221 */ /* 0x040fe20000010100 */
[C---:B------:R-:W-:Y:S01]  /*38a0*/  FADD.FTZ R117, -R188.reuse, R117 ;  /* 0x00000075bc757221 */ /* 0x040fe20000010100 */
[----:B------:R-:W-:Y:S01]  /*38b0*/  FADD.FTZ R119, -R188, R119 ;  /* 0x00000077bc777221 */ /* 0x000fe20000010100 */
[C---:B--2---:R-:W-:Y:S01]  /*38c0*/  FMUL.FTZ R105, R22.reuse, R105 ;  /* 0x0000006916697220 */ /* 0x044fe20000410000 */
[C---:B------:R-:W-:Y:S01]  /*38d0*/  FMUL.FTZ R21, R22.reuse, R21 ;  /* 0x0000001516157220 */ /* 0x040fe20000410000 */
[----:B------:R-:W-:Y:S01]  /*38e0*/  FMUL.FTZ R104, R22, R189 ;  /* 0x000000bd16687220 */ /* 0x000fe20000410000 */
[----:B------:R-:W-:Y:S01]  /*38f0*/  SHF.L.U32 R189, R100, 0x10, RZ ;  /* 0x0000001064bd7819 */ /* 0x000fe200000006ff */
[----:B------:R-:W-:Y:S01]  /*3900*/  FMUL.FTZ R111, R22, R111 ;  /* 0x0000006f166f7220 */ /* 0x000fe20000410000 */
[----:B0-----:R-:W-:-:S04]  /*3910*/  @!P2 IMAD.WIDE R18, R17, 0x4, R18 ;  /* 0x000000041112a825 */ /* 0x001fc800078e0212 */
[----:B------:R-:W-:Y:S01]  /*3920*/  FMUL.FTZ R177, R22, R177 ;  /* 0x000000b116b17220 */ /* 0x000fe20000410000 */
[----:B------:R-:W-:Y:S01]  /*3930*/  FADD.FTZ R121, -R188, R121 ;  /* 0x00000079bc797221 */ /* 0x000fe20000010100 */
[----:B------:R-:W-:Y:S01]  /*3940*/  FFMA.FTZ R104, R104, R189, R191 ;  /* 0x000000bd68687223 */ /* 0x000fe200000100bf */
[C---:B------:R-:W-:Y:S01]  /*3950*/  FADD.FTZ R123, -R188.reuse, R123 ;  /* 0x0000007bbc7b7221 */ /* 0x040fe20000010100 */
[----:B------:R0:W-:Y:S01]  /*3960*/  @!P2 STG.E desc[UR6][R18.64], R22 ;  /* 0x000000161200a986 */ /* 0x0001e2000c101906 */
[C---:B------:R-:W-:Y:S01]  /*3970*/  FADD.FTZ R125, -R188.reuse, R125 ;  /* 0x0000007dbc7d7221 */ /* 0x040fe20000010100 */
[C---:B------:R-:W-:Y:S01]  /*3980*/  FADD.FTZ R127, -R188.reuse, R127 ;  /* 0x0000007fbc7f7221 */ /* 0x040fe20000010100 */
[C---:B------:R-:W-:Y:S01]  /*3990*/  FADD.FTZ R129, -R188.reuse, R129 ;  /* 0x00000081bc817221 */ /* 0x040fe20000010100 */
[C---:B------:R-:W-:Y:S01]  /*39a0*/  FADD.FTZ R131, -R188.reuse, R131 ;  /* 0x00000083bc837221 */ /* 0x040fe20000010100 */
[----:B------:R-:W-:Y:S01]  /*39b0*/  FADD.FTZ R133, -R188, R133 ;  /* 0x00000085bc857221 */ /* 0x000fe20000010100 */
[----:B------:R-:W-:Y:S01]  /*39c0*/  FMUL.FTZ R127, R22, R127 ;  /* 0x0000007f167f7220 */ /* 0x000fe20000410000 */
[----:B------:R-:W-:Y:S01]  /*39d0*/  FADD.FTZ R135, -R188, R135 ;  /* 0x00000087bc877221 */ /* 0x000fe20000010100 */
[C---:B------:R-:W-:Y:S01]  /*39e0*/  FMUL.FTZ R131, R22.reuse, R131 ;  /* 0x0000008316837220 */ /* 0x040fe20000410000 */
[----:B------:R-:W-:Y:S01]  /*39f0*/  FMUL.FTZ R133, R22, R133 ;  /* 0x0000008516857220 */ /* 0x000fe20000410000 */
[----:B------:R-:W-:Y:S01]  /*3a00*/  FADD.FTZ R137, -R188, R137 ;  /* 0x00000089bc897221 */ /* 0x000fe20000010100 */
[C---:B------:R-:W-:Y:S01]  /*3a10*/  FMUL.FTZ R135, R22.reuse, R135 ;  /* 0x0000008716877220 */ /* 0x040fe20000410000 */
[----:B0-----:R-:W-:Y:S01]  /*3a20*/  FFMA.FTZ R19, R105, R20, R190 ;  /* 0x0000001469137223 */ /* 0x001fe200000100be */
[----:B------:R-:W-:Y:S01]  /*3a30*/  SHF.L.U32 R18, R101, 0x10, RZ ;  /* 0x0000001065127819 */ /* 0x000fe200000006ff */
[----:B------:R-:W0:Y:S01]  /*3a40*/  LDC.64 R190, c[0x0][0x428] ;  /* 0x00010a00ffbe7b82 */ /* 0x000e220000000a00 */
[----:B------:R-:W-:Y:S01]  /*3a50*/  SHF.L.U32 R20, R61, 0x10, RZ ;  /* 0x000000103d147819 */ /* 0x000fe200000006ff */
[----:B------:R-:W-:Y:S01]  /*3a60*/  FMUL.FTZ R137, R22, R137 ;  /* 0x0000008916897220 */ /* 0x000fe20000410000 */
[----:B------:R-:W-:Y:S01]  /*3a70*/  F2FP.BF16.F32.PACK_AB R104, R19, R104 ;  /* 0x000000681368723e */ /* 0x000fe200000010ff */
[C---:B------:R-:W-:Y:S01]  /*3a80*/  FADD.FTZ R139, -R188.reuse, R139 ;  /* 0x0000008bbc8b7221 */ /* 0x040fe20000010100 */
[----:B------:R-:W-:Y:S01]  /*3a90*/  FADD.FTZ R141, -R188, R141 ;  /* 0x0000008dbc8d7221 */ /* 0x000fe20000010100 */
[----:B------:R-:W-:Y:S01]  /*3aa0*/  FFMA.FTZ R105, R21, R18, R20 ;  /* 0x0000001215697223 */ /* 0x000fe20000010014 */
[C---:B------:R-:W-:Y:S01]  /*3ab0*/  FMUL.FTZ R18, R22.reuse, R107 ;  /* 0x0000006b16127220 */ /* 0x040fe20000410000 */
[----:B------:R-:W-:Y:S01]  /*3ac0*/  SHF.L.U32 R21, R3, 0x10, RZ ;  /* 0x0000001003157819 */ /* 0x000fe200000006ff */
[----:B------:R-:W-:Y:S01]  /*3ad0*/  FMUL.FTZ R139, R22, R139 ;  /* 0x0000008b168b7220 */ /* 0x000fe20000410000 */
[----:B------:R-:W-:Y:S01]  /*3ae0*/  SHF.L.U32 R107, R4, 0x10, RZ ;  /* 0x00000010046b7819 */ /* 0x000fe200000006ff */
[----:B------:R-:W-:Y:S01]  /*3af0*/  FMUL.FTZ R141, R22, R141 ;  /* 0x0000008d168d7220 */ /* 0x000fe20000410000 */
[----:B------:R-:W-:Y:S01]  /*3b00*/  SHF.L.U32 R20, R62, 0x10, RZ ;  /* 0x000000103e147819 */ /* 0x000fe200000006ff */
[C---:B------:R-:W-:Y:S01]  /*3b10*/  FADD.FTZ R143, -R188.reuse, R143 ;  /* 0x0000008fbc8f7221 */ /* 0x040fe20000010100 */
[----:B------:R-:W-:Y:S01]  /*3b20*/  FADD.FTZ R145, -R188, R145 ;  /* 0x00000091bc917221 */ /* 0x000fe20000010100 */
[----:B------:R-:W-:Y:S01]  /*3b30*/  FFMA.FTZ R18, R18, R21, R107 ;  /* 0x0000001512127223 */ /* 0x000fe2000001006b */
[----:B------:R-:W-:Y:S01]  /*3b40*/  FADD.FTZ R21, -R188, R108 ;  /* 0x0000006cbc157221 */ /* 0x000fe20000010100 */
[----:B------:R-:W-:Y:S01]  /*3b50*/  SHF.L.U32 R108, R6, 0x10, RZ ;  /* 0x00000010066c7819 */ /* 0x000fe200000006ff */
[----:B------:R-:W-:Y:S01]  /*3b60*/  FADD.FTZ R107, -R188, R110 ;  /* 0x0000006ebc6b7221 */ /* 0x000fe20000010100 */
[----:B------:R-:W-:Y:S01]  /*3b70*/  SHF.L.U32 R110, R57, 0x10, RZ ;  /* 0x00000010396e7819 */ /* 0x000fe200000006ff */
[----:B------:R-:W-:Y:S01]  /*3b80*/  FMUL.FTZ R21, R22, R21 ;  /* 0x0000001516157220 */ /* 0x000fe20000410000 */
[----:B------:R-:W-:Y:S01]  /*3b90*/  F2FP.BF16.F32.PACK_AB R105, R18, R105 ;  /* 0x000000691269723e */ /* 0x000fe200000010ff */
[C---:B------:R-:W-:Y:S01]  /*3ba0*/  FMUL.FTZ R107, R22.reuse, R107 ;  /* 0x0000006b166b7220 */ /* 0x040fe20000410000 */
[C---:B------:R-:W-:Y:S01]  /*3bb0*/  FMUL.FTZ R143, R22.reuse, R143 ;  /* 0x0000008f168f7220 */ /* 0x040fe20000410000 */
[----:B------:R-:W-:Y:S01]  /*3bc0*/  FFMA.FTZ R106, R21, R106, R20 ;  /* 0x0000006a156a7223 */ /* 0x000fe20000010014 */
[----:B------:R-:W-:Y:S01]  /*3bd0*/  SHF.L.U32 R20, R5, 0x10, RZ ;  /* 0x0000001005147819 */ /* 0x000fe200000006ff */
[----:B------:R-:W-:Y:S01]  /*3be0*/  FMUL.FTZ R21, R22, R109 ;  /* 0x0000006d16157220 */ /* 0x000fe20000410000 */
[----:B0-----:R-:W-:-:S04]  /*3bf0*/  IMAD.WIDE.U32 R18, R193, 0x10, R190 ;  /* 0x00000010c1127825 */ /* 0x001fc800078e00be */
[----:B------:R-:W-:Y:S01]  /*3c00*/  FMUL.FTZ R109, R22, R115 ;  /* 0x00000073166d7220 */ /* 0x000fe20000410000 */
[----:B------:R-:W-:Y:S01]  /*3c10*/  SHF.L.U32 R115, R52, 0x10, RZ ;  /* 0x0000001034737819 */ /* 0x000fe200000006ff */
[----:B------:R-:W-:Y:S01]  /*3c20*/  FFMA.FTZ R21, R21, R20, R108 ;  /* 0x0000001415157223 */ /* 0x000fe2000001006c */
[----:B------:R-:W-:Y:S01]  /*3c30*/  SHF.L.U32 R20, R103, 0x10, RZ ;  /* 0x0000001067147819 */ /* 0x000fe200000006ff */
[----:B------:R-:W-:Y:S01]  /*3c40*/  FADD.FTZ R147, -R188, R147 ;  /* 0x00000093bc937221 */ /* 0x000fe20000010100 */
[----:B------:R-:W-:Y:S02]  /*3c50*/  SHF.L.U32 R108, R63, 0x10, RZ ;  /* 0x000000103f6c7819 */ /* 0x000fe400000006ff */
[----:B------:R-:W-:Y:S02]  /*3c60*/  F2FP.BF16.F32.PACK_AB R106, R21, R106 ;  /* 0x0000006a156a723e */ /* 0x000fe400000010ff */
[----:B------:R-:W-:Y:S01]  /*3c70*/  PRMT R21, R25, 0x7632, R21 ;  /* 0x0000763219157816 */ /* 0x000fe20000000015 */
[----:B------:R-:W-:Y:S01]  /*3c80*/  FFMA.FTZ R107, R107, R20, R108 ;  /* 0x000000146b6b7223 */ /* 0x000fe2000001006c */
[----:B------:R-:W-:-:S02]  /*3c90*/  SHF.L.U32 R20, R7, 0x10, RZ ;  /* 0x0000001007147819 */ /* 0x000fc400000006ff */
[----:B------:R-:W-:Y:S02]  /*3ca0*/  SHF.L.U32 R108, R8, 0x10, RZ ;  /* 0x00000010086c7819 */ /* 0x000fe400000006ff */
[----:B------:R-:W-:-:S03]  /*3cb0*/  SHF.L.U32 R190, R199, 0x10, RZ ;  /* 0x00000010c7be7819 */ /* 0x000fc600000006ff */
[--C-:B------:R-:W-:Y:S01]  /*3cc0*/  FFMA.FTZ R20, R111, R20, R108.reuse ;  /* 0x000000146f147223 */ /* 0x100fe2000001006c */
[----:B------:R-:W-:Y:S02]  /*3cd0*/  PRMT R108, R24, 0x7632, R108 ;  /* 0x00007632186c7816 */ /* 0x000fe4000000006c */
[----:B------:R-:W-:Y:S02]  /*3ce0*/  SHF.L.U32 R111, R58, 0x10, RZ ;  /* 0x000000103a6f7819 */ /* 0x000fe400000006ff */
[----:B------:R-:W-:Y:S02]  /*3cf0*/  F2FP.BF16.F32.PACK_AB R107, R20, R107 ;  /* 0x0000006b146b723e */ /* 0x000fe400000010ff */
[----:B------:R-:W-:Y:S02]  /*3d00*/  PRMT R20, R64, 0x7632, R20 ;  /* 0x0000763240147816 */ /* 0x000fe40000000014 */
[----:B------:R-:W-:Y:S01]  /*3d10*/  SHF.L.U32 R108, R108, 0x10, RZ ;  /* 0x000000106c6c7819 */ /* 0x000fe200000006ff */
[----:B------:R0:W-:Y:S01]  /*3d20*/  STG.E.128 desc[UR6][R18.64], R104 ;  /* 0x0000006812007986 */ /* 0x0001e2000c101d06 */
[----:B------:R-:W-:-:S05]  /*3d30*/  SHF.L.U32 R20, R20, 0x10, RZ ;  /* 0x0000001014147819 */ /* 0x000fca00000006ff */
[----:B0-----:R-:W-:Y:S01]  /*3d40*/  FFMA.FTZ R18, R177, R20, R108 ;  /* 0x00000014b1127223 */ /* 0x001fe2000001006c */
[----:B------:R-:W-:Y:S01]  /*3d50*/  PRMT R20, R65, 0x7632, R20 ;  /* 0x0000763241147816 */ /* 0x000fe20000000014 */
[C---:B------:R-:W-:Y:S01]  /*3d60*/  FMUL.FTZ R19, R22.reuse, R179 ;  /* 0x000000b316137220 */ /* 0x040fe20000410000 */
[----:B------:R-:W-:Y:S01]  /*3d70*/  SHF.L.U32 R104, R21, 0x10, RZ ;  /* 0x0000001015687819 */ /* 0x000fe200000006ff */
[----:B------:R-:W-:Y:S01]  /*3d80*/  FMUL.FTZ R108, R22, R113 ;  /* 0x00000071166c7220 */ /* 0x000fe20000410000 */
[----:B------:R-:W-:Y:S01]  /*3d90*/  SHF.L.U32 R20, R20, 0x10, RZ ;  /* 0x0000001014147819 */ /* 0x000fe200000006ff */
[----:B------:R-:W-:Y:S01]  /*3da0*/  FADD.FTZ R113, -R188, R120 ;  /* 0x00000078bc717221 */ /* 0x000fe20000010100 */
[----:B------:R-:W-:Y:S02]  /*3db0*/  PRMT R21, R66, 0x7632, R21 ;  /* 0x0000763242157816 */ /* 0x000fe40000000015 */
[----:B------:R-:W-:Y:S01]  /*3dc0*/  PRMT R105, R26, 0x7632, R105 ;  /* 0x000076321a697816 */ /* 0x000fe20000000069 */
[----:B------:R-:W-:Y:S01]  /*3dd0*/  FFMA.FTZ R19, R19, R20, R104 ;  /* 0x0000001413137223 */ /* 0x000fe20000010068 */
[----:B------:R-:W-:Y:S01]  /*3de0*/  SHF.L.U32 R21, R21, 0x10, RZ ;  /* 0x0000001015157819 */ /* 0x000fe200000006ff */
[----:B------:R-:W-:Y:S01]  /*3df0*/  FMUL.FTZ R20, R22, R181 ;  /* 0x000000b516147220 */ /* 0x000fe20000410000 */
[----:B------:R-:W-:-:S02]  /*3e00*/  SHF.L.U32 R105, R105, 0x10, RZ ;  /* 0x0000001069697819 */ /* 0x000fc400000006ff */
[----:B------:R-:W-:Y:S02]  /*3e10*/  PRMT R104, R67, 0x7632, R104 ;  /* 0x0000763243687816 */ /* 0x000fe40000000068 */
[----:B------:R-:W-:Y:S01]  /*3e20*/  PRMT R106, R27, 0x7632, R106 ;  /* 0x000076321b6a7816 */ /* 0x000fe2000000006a */
[----:B------:R-:W-:Y:S01]  /*3e30*/  FFMA.FTZ R20, R20, R21, R105 ;  /* 0x0000001514147223 */ /* 0x000fe20000010069 */
[----:B------:R-:W-:Y:S01]  /*3e40*/  SHF.L.U32 R104, R104, 0x10, RZ ;  /* 0x0000001068687819 */ /* 0x000fe200000006ff */
[----:B------:R-:W-:Y:S01]  /*3e50*/  FMUL.FTZ R21, R22, R183 ;  /* 0x000000b716157220 */ /* 0x000fe20000410000 */
[----:B------:R-:W-:Y:S01]  /*3e60*/  SHF.L.U32 R106, R106, 0x10, RZ ;  /* 0x000000106a6a7819 */ /* 0x000fe200000006ff */
[----:B------:R-:W-:Y:S01]  /*3e70*/  FADD.FTZ R105, -R188, R112 ;  /* 0x00000070bc697221 */ /* 0x000fe20000010100 */
[----:B------:R-:W-:Y:S02]  /*3e80*/  SHF.L.U32 R107, R56, 0x10, RZ ;  /* 0x00000010386b7819 */ /* 0x000fe400000006ff */
[----:B------:R-:W-:Y:S01]  /*3e90*/  SHF.L.U32 R112, R99, 0x10, RZ ;  /* 0x0000001063707819 */ /* 0x000fe200000006ff */
[----:B------:R-:W-:Y:S01]  /*3ea0*/  FFMA.FTZ R21, R21, R104, R106 ;  /* 0x0000006815157223 */ /* 0x000fe2000001006a */
[----:B------:R-:W-:Y:S01]  /*3eb0*/  FMUL.FTZ R104, R22, R105 ;  /* 0x0000006916687220 */ /* 0x000fe20000410000 */
[----:B------:R-:W-:-:S02]  /*3ec0*/  SHF.L.U32 R105, R96, 0x10, RZ ;  /* 0x0000001060697819 */ /* 0x000fc400000006ff */
[----:B------:R-:W-:Y:S02]  /*3ed0*/  SHF.L.U32 R106, R97, 0x10, RZ ;  /* 0x00000010616a7819 */ /* 0x000fe400000006ff */
[----:B------:R-:W-:Y:S01]  /*3ee0*/  SHF.L.U32 R120, R192, 0x10, RZ ;  /* 0x00000010c0787819 */ /* 0x000fe200000006ff */
[----:B------:R-:W-:Y:S01]  /*3ef0*/  FFMA.FTZ R104, R104, R105, R107 ;  /* 0x0000006968687223 */ /* 0x000fe2000001006b */
[----:B------:R-:W-:Y:S02]  /*3f00*/  SHF.L.U32 R105, R9, 0x10, RZ ;  /* 0x0000001009697819 */ /* 0x000fe400000006ff */
[----:B------:R-:W-:-:S05]  /*3f10*/  SHF.L.U32 R107, R10, 0x10, RZ ;  /* 0x000000100a6b7819 */ /* 0x000fca00000006ff */
[----:B------:R-:W-:Y:S01]  /*3f20*/  FFMA.FTZ R108, R108, R105, R107 ;  /* 0x000000696c6c7223 */ /* 0x000fe2000001006b */
[C---:B------:R-:W-:Y:S01]  /*3f30*/  FADD.FTZ R105, -R188.reuse, R114 ;  /* 0x00000072bc697221 */ /* 0x040fe20000010100 */
[----:B------:R-:W-:Y:S01]  /*3f40*/  FADD.FTZ R107, -R188, R116 ;  /* 0x00000074bc6b7221 */ /* 0x000fe20000010100 */
[----:B------:R-:W-:Y:S02]  /*3f50*/  SHF.L.U32 R114, R59, 0x10, RZ ;  /* 0x000000103b727819 */ /* 0x000fe400000006ff */
[----:B------:R-:W-:Y:S01]  /*3f60*/  FMUL.FTZ R105, R22, R105 ;  /* 0x0000006916697220 */ /* 0x000fe20000410000 */
[----:B------:R-:W-:-:S03]  /*3f70*/  SHF.L.U32 R116, R184, 0x10, RZ ;  /* 0x00000010b8747819 */ /* 0x000fc600000006ff */
[----:B------:R-:W-:Y:S01]  /*3f80*/  FFMA.FTZ R105, R105, R106, R110 ;  /* 0x0000006a69697223 */ /* 0x000fe2000001006e */
[----:B------:R-:W-:Y:S02]  /*3f90*/  SHF.L.U32 R106, R11, 0x10, RZ ;  /* 0x000000100b6a7819 */ /* 0x000fe400000006ff */
[----:B------:R-:W-:-:S05]  /*3fa0*/  SHF.L.U32 R110, R12, 0x10, RZ ;  /* 0x000000100c6e7819 */ /* 0x000fca00000006ff */
[----:B------:R-:W-:Y:S01]  /*3fb0*/  FFMA.FTZ R109, R109, R106, R110 ;  /* 0x0000006a6d6d7223 */ /* 0x000fe2000001006e */
[----:B------:R-:W-:Y:S01]  /*3fc0*/  FMUL.FTZ R106, R22, R107 ;  /* 0x0000006b166a7220 */ /* 0x000fe20000410000 */
[----:B------:R-:W-:Y:S01]  /*3fd0*/  SHF.L.U32 R107, R98, 0x10, RZ ;  /* 0x00000010626b7819 */ /* 0x000fe200000006ff */
[----:B------:R-:W-:Y:S01]  /*3fe0*/  FMUL.FTZ R110, R22, R117 ;  /* 0x00000075166e7220 */ /* 0x000fe20000410000 */
[----:B------:R-:W-:-:S03]  /*3ff0*/  SHF.L.U32 R117, R53, 0x10, RZ ;  /* 0x0000001035757819 */ /* 0x000fc600000006ff */
[----:B------:R-:W-:Y:S01]  /*4000*/  FFMA.FTZ R106, R106, R107, R111 ;  /* 0x0000006b6a6a7223 */ /* 0x000fe2000001006f */
[----:B------:R-:W-:Y:S02]  /*4010*/  SHF.L.U32 R107, R13, 0x10, RZ ;  /* 0x000000100d6b7819 */ /* 0x000fe400000006ff */
[----:B------:R-:W-:-:S05]  /*4020*/  SHF.L.U32 R111, R14, 0x10, RZ ;  /* 0x000000100e6f7819 */ /* 0x000fca00000006ff */
[----:B------:R-:W-:Y:S01]  /*4030*/  FFMA.FTZ R110, R110, R107, R111 ;  /* 0x0000006b6e6e7223 */ /* 0x000fe2000001006f */
[----:B------:R-:W-:Y:S01]  /*4040*/  FADD.FTZ R107, -R188, R118 ;  /* 0x00000076bc6b7221 */ /* 0x000fe20000010100 */
[----:B------:R-:W-:Y:S01]  /*4050*/  FMUL.FTZ R111, R22, R119 ;  /* 0x00000077166f7220 */ /* 0x000fe20000410000 */
[----:B------:R-:W-:Y:S01]  /*4060*/  SHF.L.U32 R118, R186, 0x10, RZ ;  /* 0x00000010ba767819 */ /* 0x000fe200000006ff */
[C---:B------:R-:W-:Y:S01]  /*4070*/  FMUL.FTZ R119, R22.reuse, R125 ;  /* 0x0000007d16777220 */ /* 0x040fe20000410000 */
[C---:B------:R-:W-:Y:S01]  /*4080*/  FMUL.FTZ R107, R22.reuse, R107 ;  /* 0x0000006b166b7220 */ /* 0x040fe20000410000 */
[----:B------:R-:W-:-:S03]  /*4090*/  FMUL.FTZ R125, R22, R147 ;  /* 0x00000093167d7220 */ /* 0x000fc60000410000 */
[----:B------:R-:W-:Y:S01]  /*40a0*/  FFMA.FTZ R107, R107, R112, R114 ;  /* 0x000000706b6b7223 */ /* 0x000fe20000010072 */
[----:B------:R-:W-:Y:S02]  /*40b0*/  SHF.L.U32 R112, R15, 0x10, RZ ;  /* 0x000000100f707819 */ /* 0x000fe400000006ff */
[----:B------:R-:W-:-:S05]  /*40c0*/  SHF.L.U32 R114, R16, 0x10, RZ ;  /* 0x0000001010727819 */ /* 0x000fca00000006ff */
[----:B------:R-:W-:Y:S01]  /*40d0*/  FFMA.FTZ R111, R111, R112, R114 ;  /* 0x000000706f6f7223 */ /* 0x000fe20000010072 */
[----:B------:R-:W-:Y:S01]  /*40e0*/  FMUL.FTZ R112, R22, R113 ;  /* 0x0000007116707220 */ /* 0x000fe20000410000 */
        /* <DEDUP_REMOVED lines=12> */
[----:B------:R-:W-:Y:S01]  /*41b0*/  FMUL.FTZ R115, R22, R123 ;  /* 0x0000007b16737220 */ /* 0x000fe20000410000 */
[----:B------:R-:W-:Y:S01]  /*41c0*/  FADD.FTZ R117, -R188, R124 ;  /* 0x0000007cbc757221 */ /* 0x000fe20000010100 */
[----:B------:R-:W-:Y:S01]  /*41d0*/  SHF.L.U32 R123, R40, 0x10, RZ ;  /* 0x00000010287b7819 */ /* 0x000fe200000006ff */
[----:B------:R-:W-:Y:S01]  /*41e0*/  FMUL.FTZ R124, R22, R145 ;  /* 0x00000091167c7220 */ /* 0x000fe20000410000 */
[----:B------:R-:W-:Y:S01]  /*41f0*/  FFMA.FTZ R115, R115, R116, R118 ;  /* 0x0000007473737223 */ /* 0x000fe20000010076 */
[----:B------:R-:W-:Y:S01]  /*4200*/  SHF.L.U32 R118, R94, 0x10, RZ ;  /* 0x000000105e767819 */ /* 0x000fe200000006ff */
[----:B------:R-:W-:Y:S01]  /*4210*/  FMUL.FTZ R117, R22, R117 ;  /* 0x0000007516757220 */ /* 0x000fe20000410000 */
[----:B------:R-:W-:-:S05]  /*4220*/  SHF.L.U32 R116, R54, 0x10, RZ ;  /* 0x0000001036747819 */ /* 0x000fca00000006ff */
[----:B------:R-:W-:Y:S01]  /*4230*/  FFMA.FTZ R118, R117, R118, R116 ;  /* 0x0000007675767223 */ /* 0x000fe20000010074 */
[----:B------:R-:W-:Y:S01]  /*4240*/  SHF.L.U32 R116, R187, 0x10, RZ ;  /* 0x00000010bb747819 */ /* 0x000fe200000006ff */
[----:B------:R-:W-:Y:S01]  /*4250*/  FADD.FTZ R117, -R188, R126 ;  /* 0x0000007ebc757221 */ /* 0x000fe20000010100 */
[----:B------:R-:W-:-:S03]  /*4260*/  SHF.L.U32 R126, R41, 0x10, RZ ;  /* 0x00000010297e7819 */ /* 0x000fc600000006ff */
        /* <DEDUP_REMOVED lines=9> */
[----:B------:R-:W-:Y:S01]  /*4300*/  FMUL.FTZ R116, R22, R117 ;  /* 0x0000007516747220 */ /* 0x000fe20000410000 */
[----:B------:R-:W-:-:S05]  /*4310*/  SHF.L.U32 R117, R88, 0x10, RZ ;  /* 0x0000001058757819 */ /* 0x000fca00000006ff */
[----:B------:R-:W-:Y:S01]  /*4320*/  FFMA.FTZ R116, R116, R117, R121 ;  /* 0x0000007574747223 */ /* 0x000fe20000010079 */
[----:B------:R-:W-:Y:S01]  /*4330*/  FMUL.FTZ R117, R22, R129 ;  /* 0x0000008116757220 */ /* 0x000fe20000410000 */
[----:B------:R-:W-:-:S03]  /*4340*/  FADD.FTZ R121, -R188, R130 ;  /* 0x00000082bc797221 */ /* 0x000fc60000010100 */
        /* <DEDUP_REMOVED lines=8> */
[----:B------:R-:W-:Y:S02]  /*43d0*/  FMUL.FTZ R121, R22, R121 ;  /* 0x0000007916797220 */ /* 0x000fe40000410000 */
[----:B------:R-:W-:Y:S01]  /*43e0*/  FFMA.FTZ R179, R131, R120, R122 ;  /* 0x0000007883b37223 */ /* 0x000fe2000001007a */
[----:B------:R-:W-:Y:S02]  /*43f0*/  SHF.L.U32 R120, R90, 0x10, RZ ;  /* 0x000000105a787819 */ /* 0x000fe400000006ff */
        /* <DEDUP_REMOVED lines=13> */
[----:B------:R-:W-:Y:S01]  /*44d0*/  FFMA.FTZ R222, R135, R222, R120 ;  /* 0x000000de87de7223 */ /* 0x000fe20000010078 */
[----:B------:R-:W-:Y:S01]  /*44e0*/  SHF.L.U32 R120, R84, 0x10, RZ ;  /* 0x0000001054787819 */ /* 0x000fe200000006ff */
[----:B------:R-:W-:-:S04]  /*44f0*/  FMUL.FTZ R121, R22, R121 ;  /* 0x0000007916797220 */ /* 0x000fc80000410000 */
[----:B------:R-:W-:Y:S01]  /*4500*/  FFMA.FTZ R181, R121, R120, R122 ;  /* 0x0000007879b57223 */ /* 0x000fe2000001007a */
[----:B------:R-:W-:Y:S01]  /*4510*/  SHF.L.U32 R120, R212, 0x10, RZ ;  /* 0x00000010d4787819 */ /* 0x000fe200000006ff */
[----:B------:R-:W-:Y:S01]  /*4520*/  FADD.FTZ R121, -R188, R138 ;  /* 0x0000008abc797221 */ /* 0x000fe20000010100 */
[----:B------:R-:W-:Y:S02]  /*4530*/  SHF.L.U32 R122, R214, 0x10, RZ ;  /* 0x00000010d67a7819 */ /* 0x000fe400000006ff */
[----:B------:R-:W-:Y:S01]  /*4540*/  SHF.L.U32 R138, R85, 0x10, RZ ;  /* 0x00000010558a7819 */ /* 0x000fe200000006ff */
[----:B------:R-:W-:Y:S02]  /*4550*/  FMUL.FTZ R121, R22, R121 ;  /* 0x0000007916797220 */ /* 0x000fe40000410000 */
[----:B------:R-:W-:Y:S01]  /*4560*/  FFMA.FTZ R189, R137, R120, R122 ;  /* 0x0000007889bd7223 */ /* 0x000fe2000001007a */
[----:B------:R-:W-:Y:S02]  /*4570*/  SHF.L.U32 R120, R45, 0x10, RZ ;  /* 0x000000102d787819 */ /* 0x000fe400000006ff */
[----:B------:R-:W-:-:S03]  /*4580*/  SHF.L.U32 R122, R216, 0x10, RZ ;  /* 0x00000010d87a7819 */ /* 0x000fc600000006ff */
        /* <DEDUP_REMOVED lines=18> */
[----:B------:R-:W-:-:S04]  /*46b0*/  FADD.FTZ R121, -R188, R144 ;  /* 0x00000090bc797221 */ /* 0x000fc80000010100 */
[----:B------:R-:W-:Y:S01]  /*46c0*/  FFMA.FTZ R143, R143, R120, R122 ;  /* 0x000000788f8f7223 */ /* 0x000fe2000001007a */
[----:B------:R-:W-:Y:S01]  /*46d0*/  FMUL.FTZ R120, R22, R121 ;  /* 0x0000007916787220 */ /* 0x000fe20000410000 */
[----:B------:R-:W-:Y:S02]  /*46e0*/  SHF.L.U32 R121, R80, 0x10, RZ ;  /* 0x0000001050797819 */ /* 0x000fe400000006ff */
[----:B------:R-:W-:-:S03]  /*46f0*/  SHF.L.U32 R122, R81, 0x10, RZ ;  /* 0x00000010517a7819 */ /* 0x000fc600000006ff */
[----:B------:R-:W-:Y:S01]  /*4700*/  FFMA.FTZ R120, R120, R121, R123 ;  /* 0x0000007978787223 */ /* 0x000fe2000001007b */
[----:B------:R-:W-:Y:S02]  /*4710*/  SHF.L.U32 R121, R223, 0x10, RZ ;  /* 0x00000010df797819 */ /* 0x000fe400000006ff */
[----:B------:R-:W-:-:S05]  /*4720*/  SHF.L.U32 R123, R224, 0x10, RZ ;  /* 0x00000010e07b7819 */ /* 0x000fca00000006ff */
[----:B------:R-:W-:Y:S01]  /*4730*/  FFMA.FTZ R124, R124, R121, R123 ;  /* 0x000000797c7c7223 */ /* 0x000fe2000001007b */
[C---:B------:R-:W-:Y:S01]  /*4740*/  FADD.FTZ R121, -R188.reuse, R146 ;  /* 0x00000092bc797221 */ /* 0x040fe20000010100 */
[C---:B------:R-:W-:Y:S01]  /*4750*/  FADD.FTZ R149, -R188.reuse, R149 ;  /* 0x00000095bc957221 */ /* 0x040fe20000010100 */
[----:B------:R-:W-:Y:S02]  /*4760*/  FADD.FTZ R123, -R188, R148 ;  /* 0x00000094bc7b7221 */ /* 0x000fe40000010100 */
[----:B------:R-:W-:Y:S01]  /*4770*/  FMUL.FTZ R121, R22, R121 ;  /* 0x0000007916797220 */ /* 0x000fe20000410000 */
[----:B------:R-:W2:Y:S03]  /*4780*/  LDL R148, [R1+0x4] ;  /* 0x0000040001947983 */ /* 0x000ea60000100800 */
[----:B------:R-:W-:Y:S01]  /*4790*/  FFMA.FTZ R121, R121, R122, R126 ;  /* 0x0000007a79797223 */ /* 0x000fe2000001007e */
[----:B------:R-:W-:-:S02]  /*47a0*/  SHF.L.U32 R122, R225, 0x10, RZ ;  /* 0x00000010e17a7819 */ /* 0x000fc400000006ff */
[----:B------:R-:W-:-:S05]  /*47b0*/  SHF.L.U32 R126, R226, 0x10, RZ ;  /* 0x00000010e27e7819 */ /* 0x000fca00000006ff */
[----:B------:R-:W-:Y:S01]  /*47c0*/  FFMA.FTZ R125, R125, R122, R126 ;  /* 0x0000007a7d7d7223 */ /* 0x000fe2000001007e */
[C---:B------:R-:W-:Y:S02]  /*47d0*/  FMUL.FTZ R126, R22.reuse, R149 ;  /* 0x00000095167e7220 */ /* 0x040fe40000410000 */
[----:B------:R-:W3:Y:S01]  /*47e0*/  LDL R149, [R1] ;  /* 0x0000000001957983 */ /* 0x000ee20000100800 */
[----:B------:R-:W-:Y:S01]  /*47f0*/  FMUL.FTZ R122, R22, R123 ;  /* 0x0000007b167a7220 */ /* 0x000fe20000410000 */
[----:B------:R-:W-:Y:S02]  /*4800*/  SHF.L.U32 R123, R82, 0x10, RZ ;  /* 0x00000010527b7819 */ /* 0x000fe400000006ff */
        /* <DEDUP_REMOVED lines=9> */
[----:B------:R-:W-:-:S03]  /*48a0*/  FADD.FTZ R151, -R188, R151 ;  /* 0x00000097bc977221 */ /* 0x000fc60000010100 */
[----:B------:R-:W-:Y:S01]  /*48b0*/  FFMA.FTZ R123, R123, R128, R130 ;  /* 0x000000807b7b7223 */ /* 0x000fe20000010082 */
[----:B------:R-:W-:Y:S01]  /*48c0*/  SHF.L.U32 R128, R229, 0x10, RZ ;  /* 0x00000010e5807819 */ /* 0x000fe200000006ff */
[----:B------:R-:W-:Y:S01]  /*48d0*/  FMUL.FTZ R127, R22, R151 ;  /* 0x00000097167f7220 */ /* 0x000fe20000410000 */
[----:B------:R-:W-:Y:S01]  /*48e0*/  SHF.L.U32 R130, R230, 0x10, RZ ;  /* 0x00000010e6827819 */ /* 0x000fe200000006ff */
[----:B------:R-:W-:Y:S01]  /*48f0*/  FADD.FTZ R129, -R188, R152 ;  /* 0x00000098bc817221 */ /* 0x000fe20000010100 */
[----:B------:R-:W-:-:S03]  /*4900*/  SHF.L.U32 R131, R36, 0x10, RZ ;  /* 0x0000001024837819 */ /* 0x000fc600000006ff */
[----:B------:R-:W-:Y:S01]  /*4910*/  FFMA.FTZ R127, R127, R128, R130 ;  /* 0x000000807f7f7223 */ /* 0x000fe20000010082 */
[----:B------:R-:W-:Y:S01]  /*4920*/  FMUL.FTZ R128, R22, R129 ;  /* 0x0000008116807220 */ /* 0x000fe20000410000 */
[----:B------:R-:W-:Y:S01]  /*4930*/  SHF.L.U32 R129, R76, 0x10, RZ ;  /* 0x000000104c817819 */ /* 0x000fe200000006ff */
[----:B------:R-:W-:Y:S01]  /*4940*/  FADD.FTZ R153, -R188, R153 ;  /* 0x00000099bc997221 */ /* 0x000fe20000010100 */
[----:B------:R-:W-:Y:S02]  /*4950*/  SHF.L.U32 R130, R231, 0x10, RZ ;  /* 0x00000010e7827819 */ /* 0x000fe400000006ff */
[----:B------:R-:W-:Y:S01]  /*4960*/  SHF.L.U32 R132, R232, 0x10, RZ ;  /* 0x00000010e8847819 */ /* 0x000fe200000006ff */
[----:B------:R-:W-:Y:S01]  /*4970*/  FFMA.FTZ R128, R128, R129, R131 ;  /* 0x0000008180807223 */ /* 0x000fe20000010083 */
[----:B------:R-:W-:Y:S01]  /*4980*/  FMUL.FTZ R129, R22, R153 ;  /* 0x0000009916817220 */ /* 0x000fe20000410000 */
[----:B------:R-:W-:Y:S01]  /*4990*/  FADD.FTZ R131, -R188, R154 ;  /* 0x0000009abc837221 */ /* 0x000fe20000010100 */
[----:B------:R-:W-:-:S02]  /*49a0*/  SHF.L.U32 R133, R37, 0x10, RZ ;  /* 0x0000001025857819 */ /* 0x000fc400000006ff */
        /* <DEDUP_REMOVED lines=16> */
[----:B------:R-:W-:Y:S01]  /*4ab0*/  SHF.L.U32 R132, R235, 0x10, RZ ;  /* 0x00000010eb847819 */ /* 0x000fe200000006ff */
[----:B------:R-:W-:Y:S01]  /*4ac0*/  FMUL.FTZ R135, R22, R157 ;  /* 0x0000009d16877220 */ /* 0x000fe20000410000 */
[----:B------:R-:W-:Y:S01]  /*4ad0*/  FADD.FTZ R133, -R188, R158 ;  /* 0x0000009ebc857221 */ /* 0x000fe20000010100 */
[----:B------:R-:W-:Y:S02]  /*4ae0*/  SHF.L.U32 R158, R79, 0x10, RZ ;  /* 0x000000104f9e7819 */ /* 0x000fe400000006ff */
[----:B------:R-:W-:Y:S01]  /*4af0*/  FFMA.FTZ R135, R135, R132, R136 ;  /* 0x0000008487877223 */ /* 0x000fe20000010088 */
[----:B------:R-:W-:Y:S01]  /*4b00*/  SHF.L.U32 R132, R39, 0x10, RZ ;  /* 0x0000001027847819 */ /* 0x000fe200000006ff */
[----:B------:R-:W-:Y:S01]  /*4b10*/  FMUL.FTZ R133, R22, R133 ;  /* 0x0000008516857220 */ /* 0x000fe20000410000 */
[----:B------:R-:W-:Y:S01]  /*4b20*/  FADD.FTZ R159, -R188, R159 ;  /* 0x0000009fbc9f7221 */ /* 0x000fe20000010100 */
[----:B------:R-:W-:-:S02]  /*4b30*/  SHF.L.U32 R136, R238, 0x10, RZ ;  /* 0x00000010ee887819 */ /* 0x000fc400000006ff */
[----:B------:R-:W-:Y:S01]  /*4b40*/  FFMA.FTZ R158, R133, R158, R132 ;  /* 0x0000009e859e7223 */ /* 0x000fe20000010084 */
[----:B------:R-:W-:Y:S01]  /*4b50*/  SHF.L.U32 R132, R237, 0x10, RZ ;  /* 0x00000010ed847819 */ /* 0x000fe200000006ff */
[----:B------:R-:W-:Y:S01]  /*4b60*/  FMUL.FTZ R159, R22, R159 ;  /* 0x0000009f169f7220 */ /* 0x000fe20000410000 */
[----:B------:R-:W-:Y:S01]  /*4b70*/  FADD.FTZ R133, -R188, R160 ;  /* 0x000000a0bc857221 */ /* 0x000fe20000010100 */
[----:B------:R-:W-:Y:S02]  /*4b80*/  SHF.L.U32 R137, R32, 0x10, RZ ;  /* 0x0000001020897819 */ /* 0x000fe400000006ff */
[----:B------:R-:W-:Y:S01]  /*4b90*/  FFMA.FTZ R159, R159, R132, R136 ;  /* 0x000000849f9f7223 */ /* 0x000fe20000010088 */
[----:B------:R-:W-:Y:S01]  /*4ba0*/  FMUL.FTZ R132, R22, R133 ;  /* 0x0000008516847220 */ /* 0x000fe20000410000 */
[----:B------:R-:W-:Y:S01]  /*4bb0*/  SHF.L.U32 R133, R72, 0x10, RZ ;  /* 0x0000001048857819 */ /* 0x000fe200000006ff */
[----:B------:R-:W-:Y:S01]  /*4bc0*/  FADD.FTZ R161, -R188, R161 ;  /* 0x000000a1bca17221 */ /* 0x000fe20000010100 */
        /* <DEDUP_REMOVED lines=33> */
[----:B------:R-:W-:-:S04]  /*4de0*/  FMUL.FTZ R166, R22, R167 ;  /* 0x000000a716a67220 */ /* 0x000fc80000410000 */
[----:B------:R-:W-:Y:S01]  /*4df0*/  FFMA.FTZ R166, R166, R145, R147 ;  /* 0x00000091a6a67223 */ /* 0x000fe20000010093 */
[----:B------:R-:W-:Y:S01]  /*4e00*/  FADD.FTZ R145, -R188, R168 ;  /* 0x000000a8bc917221 */ /* 0x000fe20000010100 */
[----:B------:R-:W-:Y:S02]  /*4e10*/  SHF.L.U32 R156, R68, 0x10, RZ ;  /* 0x00000010449c7819 */ /* 0x000fe400000006ff */
        /* <DEDUP_REMOVED lines=17> */
[C---:B------:R-:W-:Y:S01]  /*4f30*/  FADD.FTZ R145, -R188.reuse, R172 ;  /* 0x000000acbc917221 */ /* 0x040fe20000010100 */
[----:B------:R-:W-:-:S02]  /*4f40*/  FADD.FTZ R175, -R188, R175 ;  /* 0x000000afbcaf7221 */ /* 0x000fc40000010100 */
[----:B------:R-:W-:Y:S01]  /*4f50*/  FFMA.FTZ R163, R163, R144, R146 ;  /* 0x00000090a3a37223 */ /* 0x000fe20000010092 */
[----:B------:R-:W-:Y:S01]  /*4f60*/  SHF.L.U32 R144, R70, 0x10, RZ ;  /* 0x0000001046907819 */ /* 0x000fe200000006ff */
[----:B------:R-:W-:Y:S01]  /*4f70*/  FMUL.FTZ R145, R22, R145 ;  /* 0x0000009116917220 */ /* 0x000fe20000410000 */
[----:B------:R-:W-:Y:S01]  /*4f80*/  SHF.L.U32 R146, R30, 0x10, RZ ;  /* 0x000000101e927819 */ /* 0x000fe200000006ff */
[----:B------:R-:W-:Y:S01]  /*4f90*/  FADD.FTZ R173, -R188, R173 ;  /* 0x000000adbcad7221 */ /* 0x000fe20000010100 */
[----:B------:R-:W-:-:S03]  /*4fa0*/  FMUL.FTZ R171, R22, R175 ;  /* 0x000000af16ab7220 */ /* 0x000fc60000410000 */
[----:B------:R-:W-:Y:S01]  /*4fb0*/  FFMA.FTZ R167, R145, R144, R146 ;  /* 0x0000009091a77223 */ /* 0x000fe20000010092 */
[----:B------:R-:W-:Y:S01]  /*4fc0*/  SHF.L.U32 R144, R251, 0x10, RZ ;  /* 0x00000010fb907819 */ /* 0x000fe200000006ff */
[----:B------:R-:W-:Y:S01]  /*4fd0*/  FADD.FTZ R145, -R188, R174 ;  /* 0x000000aebc917221 */ /* 0x000fe20000010100 */
[----:B------:R-:W-:Y:S01]  /*4fe0*/  SHF.L.U32 R146, R252, 0x10, RZ ;  /* 0x00000010fc927819 */ /* 0x000fe200000006ff */
[C---:B------:R-:W-:Y:S01]  /*4ff0*/  FMUL.FTZ R169, R22.reuse, R173 ;  /* 0x000000ad16a97220 */ /* 0x040fe20000410000 */
[----:B------:R-:W0:Y:S01]  /*5000*/  LDC.64 R174, c[0x0][0x428] ;  /* 0x00010a00ffae7b82 */ /* 0x000e220000000a00 */
[----:B------:R-:W-:Y:S02]  /*5010*/  SHF.L.U32 R170, R71, 0x10, RZ ;  /* 0x0000001047aa7819 */ /* 0x000fe400000006ff */
[----:B------:R-:W-:Y:S01]  /*5020*/  FFMA.FTZ R169, R169, R144, R146 ;  /* 0x00000090a9a97223 */ /* 0x000fe20000010092 */
[----:B------:R-:W-:Y:S01]  /*5030*/  SHF.L.U32 R144, R31, 0x10, RZ ;  /* 0x000000101f907819 */ /* 0x000fe200000006ff */
[----:B------:R-:W-:-:S04]  /*5040*/  FMUL.FTZ R145, R22, R145 ;  /* 0x0000009116917220 */ /* 0x000fc80000410000 */
[----:B------:R-:W-:Y:S01]  /*5050*/  FFMA.FTZ R170, R145, R170, R144 ;  /* 0x000000aa91aa7223 */ /* 0x000fe20000010090 */
[----:B------:R-:W-:Y:S01]  /*5060*/  FADD.FTZ R145, -R188, R176 ;  /* 0x000000b0bc917221 */ /* 0x000fe20000010100 */
[----:B------:R-:W-:-:S03]  /*5070*/  SHF.L.U32 R164, R64, 0x10, RZ ;  /* 0x0000001040a47819 */ /* 0x000fc600000006ff */
[----:B------:R-:W-:Y:S01]  /*5080*/  FMUL.FTZ R145, R22, R145 ;  /* 0x0000009116917220 */ /* 0x000fe20000410000 */
[----:B------:R-:W-:Y:S02]  /*5090*/  F2FP.BF16.F32.PACK_AB R107, R111, R107 ;  /* 0x0000006b6f6b723e */ /* 0x000fe400000010ff */
[----:B------:R-:W-:Y:S02]  /*50a0*/  F2FP.BF16.F32.PACK_AB R106, R110, R106 ;  /* 0x0000006a6e6a723e */ /* 0x000fe400000010ff */
[----:B------:R-:W-:Y:S02]  /*50b0*/  F2FP.BF16.F32.PACK_AB R105, R109, R105 ;  /* 0x000000696d69723e */ /* 0x000fe400000010ff */
[----:B------:R-:W-:Y:S02]  /*50c0*/  F2FP.BF16.F32.PACK_AB R104, R108, R104 ;  /* 0x000000686c68723e */ /* 0x000fe400000010ff */
[----:B------:R-:W-:Y:S01]  /*50d0*/  F2FP.BF16.F32.PACK_AB R111, R190, R183 ;  /* 0x000000b7be6f723e */ /* 0x000fe200000010ff */
[----:B0-----:R-:W-:Y:S01]  /*50e0*/  IMAD.WIDE.U32 R150, R195, 0x10, R174 ;  /* 0x00000010c3967825 */ /* 0x001fe200078e00ae */
[----:B------:R-:W-:-:S02]  /*50f0*/  F2FP.BF16.F32.PACK_AB R110, R119, R118 ;  /* 0x00000076776e723e */ /* 0x000fc400000010ff */
[----:B------:R-:W-:Y:S01]  /*5100*/  F2FP.BF16.F32.PACK_AB R109, R115, R114 ;  /* 0x00000072736d723e */ /* 0x000fe200000010ff */
[--C-:B------:R-:W-:Y:S01]  /*5110*/  IMAD.WIDE.U32 R152, R196, 0x10, R174.reuse ;  /* 0x00000010c4987825 */ /* 0x100fe200078e00ae */
[----:B------:R-:W-:Y:S02]  /*5120*/  F2FP.BF16.F32.PACK_AB R108, R113, R112 ;  /* 0x00000070716c723e */ /* 0x000fe400000010ff */
[----:B------:R-:W-:Y:S01]  /*5130*/  SHF.L.U32 R168, R65, 0x10, RZ ;  /* 0x0000001041a87819 */ /* 0x000fe200000006ff */
        /* <DEDUP_REMOVED lines=9> */
[----:B------:R-:W-:Y:S01]  /*51d0*/  FADD.FTZ R147, -R188, R182 ;  /* 0x000000b6bc937221 */ /* 0x000fe20000010100 */
[----:B------:R-:W-:Y:S01]  /*51e0*/  SHF.L.U32 R172, R66, 0x10, RZ ;  /* 0x0000001042ac7819 */ /* 0x000fe200000006ff */
        /* <DEDUP_REMOVED lines=11> */
[----:B--2---:R-:W-:Y:S02]  /*52a0*/  SHF.L.U32 R146, R148, 0x10, RZ ;  /* 0x0000001094927819 */ /* 0x004fe400000006ff */
[----:B---3--:R-:W-:-:S05]  /*52b0*/  SHF.L.U32 R144, R149, 0x10, RZ ;  /* 0x0000001095907819 */ /* 0x008fca00000006ff */
[----:B------:R-:W-:Y:S01]  /*52c0*/  FFMA.FTZ R171, R171, R144, R146 ;  /* 0x00000090abab7223 */ /* 0x000fe20000010092 */
[----:B------:R-:W-:Y:S01]  /*52d0*/  SHF.L.U32 R144, R24, 0x10, RZ ;  /* 0x0000001018907819 */ /* 0x000fe200000006ff */
[----:B------:R-:W-:-:S04]  /*52e0*/  IMAD.WIDE.U32 R148, R194, 0x10, R174 ;  /* 0x00000010c2947825 */ /* 0x000fc800078e00ae */
[----:B------:R-:W-:Y:S01]  /*52f0*/  FFMA.FTZ R164, R145, R164, R144 ;  /* 0x000000a491a47223 */ /* 0x000fe20000010090 */
[----:B------:R-:W-:Y:S01]  /*5300*/  FADD.FTZ R145, -R188, R178 ;  /* 0x000000b2bc917221 */ /* 0x000fe20000010100 */
[----:B------:R-:W-:Y:S01]  /*5310*/  SHF.L.U32 R144, R25, 0x10, RZ ;  /* 0x0000001019907819 */ /* 0x000fe200000006ff */
[----:B------:R-:W-:Y:S02]  /*5320*/  STG.E.128 desc[UR6][R148.64], R104 ;  /* 0x0000006894007986 */ /* 0x000fe4000c101d06 */
[----:B------:R-:W-:Y:S02]  /*5330*/  FMUL.FTZ R145, R22, R145 ;  /* 0x0000009116917220 */ /* 0x000fe40000410000 */
[----:B------:R-:W-:Y:S02]  /*5340*/  STG.E.128 desc[UR6][R150.64], R108 ;  /* 0x0000006c96007986 */ /* 0x000fe4000c101d06 */
[----:B------:R-:W-:Y:S01]  /*5350*/  FFMA.FTZ R168, R145, R168, R144 ;  /* 0x000000a891a87223 */ /* 0x000fe20000010090 */
[----:B------:R-:W-:Y:S01]  /*5360*/  FADD.FTZ R145, -R188, R180 ;  /* 0x000000b4bc917221 */ /* 0x000fe20000010100 */
[----:B------:R-:W-:Y:S01]  /*5370*/  STG.E.128 desc[UR6][R152.64], R112 ;  /* 0x0000007098007986 */ /* 0x000fe2000c101d06 */
[----:B------:R-:W-:-:S03]  /*5380*/  SHF.L.U32 R144, R26, 0x10, RZ ;  /* 0x000000101a907819 */ /* 0x000fc600000006ff */
[----:B------:R0:W-:Y:S01]  /*5390*/  STG.E.128 desc[UR6][R154.64], R116 ;  /* 0x000000749a007986 */ /* 0x0001e2000c101d06 */
[C---:B------:R-:W-:Y:S01]  /*53a0*/  FMUL.FTZ R145, R22.reuse, R145 ;  /* 0x0000009116917220 */ /* 0x040fe20000410000 */
[----:B------:R-:W-:Y:S01]  /*53b0*/  FMUL.FTZ R22, R22, R147 ;  /* 0x0000009316167220 */ /* 0x000fe20000410000 */
[----:B------:R-:W-:Y:S02]  /*53c0*/  SHF.L.U32 R147, R27, 0x10, RZ ;  /* 0x000000101b937819 */ /* 0x000fe400000006ff */
[----:B------:R-:W-:Y:S01]  /*53d0*/  FFMA.FTZ R172, R145, R172, R144 ;  /* 0x000000ac91ac7223 */ /* 0x000fe20000010090 */
[----:B------:R-:W-:Y:S01]  /*53e0*/  SHF.L.U32 R145, R67, 0x10, RZ ;  /* 0x0000001043917819 */ /* 0x000fe200000006ff */
[----:B0-----:R-:W0:Y:S04]  /*53f0*/  LDC.64 R116, c[0x0][0x380] ;  /* 0x0000e000ff747b82 */ /* 0x001e280000000a00 */
[----:B------:R-:W-:Y:S01]  /*5400*/  FFMA.FTZ R22, R22, R145, R147 ;  /* 0x0000009116167223 */ /* 0x000fe20000010093 */
[----:B------:R-:W-:Y:S01]  /*5410*/  F2FP.BF16.F32.PACK_AB R107, R166, R165 ;  /* 0x000000a5a66b723e */ /* 0x000fe200000010ff */
[----:B------:R-:W-:Y:S01]  /*5420*/  IMAD.WIDE.U32 R144, R211, 0x10, R174 ;  /* 0x00000010d3907825 */ /* 0x000fe200078e00ae */
[----:B------:R-:W-:-:S02]  /*5430*/  F2FP.BF16.F32.PACK_AB R106, R161, R160 ;  /* 0x000000a0a16a723e */ /* 0x000fc400000010ff */
[----:B------:R-:W-:Y:S02]  /*5440*/  F2FP.BF16.F32.PACK_AB R105, R137, R136 ;  /* 0x000000888969723e */ /* 0x000fe400000010ff */
[----:B------:R-:W-:Y:S01]  /*5450*/  F2FP.BF16.F32.PACK_AB R104, R133, R132 ;  /* 0x000000848568723e */ /* 0x000fe200000010ff */
[----:B------:R-:W-:Y:S01]  /*5460*/  IMAD.WIDE.U32 R146, R213, 0x10, R174 ;  /* 0x00000010d5927825 */ /* 0x000fe200078e00ae */
[----:B------:R-:W-:Y:S02]  /*5470*/  F2FP.BF16.F32.PACK_AB R111, R171, R170 ;  /* 0x000000aaab6f723e */ /* 0x000fe400000010ff */
        /* <DEDUP_REMOVED lines=16> */
.L_x_26477:
[----:B------:R-:W0:Y:S01]  /*5580*/  LDCU.64 UR4, c[0x0][0x3a0] ;  /* 0x00007400ff0477ac */ /* 0x000e220008000a00 */
[----:B------:R-:W1:Y:S01]  /*5590*/  LDCU UR8, c[0x0][0x388] ;  /* 0x00007100ff0877ac */ /* 0x000e620008000800 */
[----:B------:R-:W2:Y:S01]  /*55a0*/  LDCU.U8 UR9, c[0x0][0x410] ;  /* 0x00008200ff0977ac */ /* 0x000ea20008000000 */
[----:B------:R-:W3:Y:S01]  /*55b0*/  LDCU UR10, c[0x0][0x448] ;  /* 0x00008900ff0a77ac */ /* 0x000ee20008000800 */
[----:B0-----:R-:W-:-:S04]  /*55c0*/  UISETP.NE.U32.AND UP0, UPT, UR4, URZ, UPT ;  /* 0x000000ff0400728c */ /* 0x001fc8000bf05070 */
[----:B------:R-:W-:Y:S01]  /*55d0*/  UISETP.NE.AND.EX UP0, UPT, UR5, URZ, UPT, UP0 ;  /* 0x000000ff0500728c */ /* 0x000fe2000bf05300 */
[----:B------:R-:W0:Y:S05]  /*55e0*/  LDCU.64 UR4, c[0x0][0x3a0] ;  /* 0x00007400ff0477ac */ /* 0x000e2a0008000a00 */
[----:B-123--:R-:W-:-:S13]  /*55f0*/  PLOP3.LUT P0, PT, PT, PT, UP0, 0x80, 0x8 ;  /* 0x000000000008781c */ /* 0x00efda0003f0f008 */
.L_x_26523:
[----:B------:R-:W1:Y:S01]  /*5600*/  S2R R104, SR_TID.X ;  /* 0x0000000000687919 */ /* 0x000e620000002100 */
[----:B------:R-:W2:Y:S01]  /*5610*/  LDC.64 R20, c[0x0][0x3e0] ;  /* 0x0000f800ff147b82 */ /* 0x000ea20000000a00 */
[----:B------:R-:W-:-:S05]  /*5620*/  IMAD R18, R17, UR8, RZ ;  /* 0x0000000811127c24 */ /* 0x000fca000f8e02ff */
[----:B------:R-:W-:Y:S02]  /*5630*/  SHF.R.S32.HI R19, RZ, 0x1f, R18 ;  /* 0x0000001fff137819 */ /* 0x000fe40000011412 */
[----:B------:R-:W3:Y:S02]  /*5640*/  LDC.64 R188, c[0x0][0x390] ;  /* 0x0000e400ffbc7b82 */ /* 0x000ee40000000a00 */
[----:B------:R-:W-:Y:S01]  /*5650*/  LEA.HI R19, R19, R18, RZ, 0x3 ;  /* 0x0000001213137211 */ /* 0x000fe200078f18ff */
[----:B--2---:R-:W-:Y:S01]  /*5660*/  IMAD.WIDE R20, R17, 0x2, R20 ;  /* 0x0000000211147825 */ /* 0x004fe200078e0214 */
[----:B-1----:R-:W-:-:S04]  /*5670*/  LOP3.LUT R104, R104, 0x1f, RZ, 0xc0, !PT ;  /* 0x0000001f68687812 */ /* 0x002fc800078ec0ff */
[----:B------:R-:W-:Y:S02]  /*5680*/  LEA.HI.SX32 R198, R19, R104, 0x1d ;  /* 0x0000006813c67211 */ /* 0x000fe400078feaff */
[----:B------:R-:W2:Y:S03]  /*5690*/  LDG.E.U16 R19, desc[UR6][R20.64] ;  /* 0x0000000614137981 */ /* 0x000ea6000c1e1500 */
[----:B---3--:R-:W-:-:S06]  /*56a0*/  IMAD.WIDE.U32 R104, R198, 0x10, R188 ;  /* 0x00000010c6687825 */ /* 0x008fcc00078e00bc */
[----:B------:R-:W5:Y:S01]  /*56b0*/  LDG.E.128 R104, desc[UR6][R104.64] ;  /* 0x0000000668687981 */ /* 0x000f62000c1e1d00 */
[----:B------:R-:W-:Y:S01]  /*56c0*/  BSSY.RECONVERGENT B0, `(.L_x_26501) ;  /* 0x0000030000007945 */ /* 0x000fe20003800200 */
[----:B--2---:R-:W-:-:S03]  /*56d0*/  SHF.L.U32 R19, R19, 0x10, RZ ;  /* 0x0000001013137819 */ /* 0x004fc600000006ff */
[----:B------:R-:W-:Y:S05]  /*56e0*/  @!P0 BRA `(.L_x_26502) ;  /* 0x0000000000648947 */ /* 0x000fea0003800000 */
[----:B------:R-:W1:Y:S02]  /*56f0*/  LDC.64 R20, c[0x0][0x3a0] ;  /* 0x0000e800ff147b82 */ /* 0x000e640000000a00 */
[----:B-1----:R-:W-:-:S05]  /*5700*/  IMAD.WIDE.U32 R20, R198, 0x20, R20 ;  /* 0x00000020c6147825 */ /* 0x002fca00078e0014 */
[----:B------:R-:W2:Y:S04]  /*5710*/  LDG.E.128 R112, desc[UR6][R20.64] ;  /* 0x0000000614707981 */ /* 0x000ea8000c1e1d00 */
[----:B------:R-:W3:Y:S01]  /*5720*/  LDG.E.128 R108, desc[UR6][R20.64+0x10] ;  /* 0x00001006146c7981 */ /* 0x000ee2000c1e1d00 */
[----:B-----5:R-:W-:Y:S02]  /*5730*/  PRMT R18, R104, 0x7632, R18 ;  /* 0x0000763268127816 */ /* 0x020fe40000000012 */
        /* <DEDUP_REMOVED lines=8> */
[----:B------:R-:W-:-:S02]  /*57c0*/  SHF.L.U32 R22, R22, 0x10, RZ ;  /* 0x0000001016167819 */ /* 0x000fc400000006ff */
[----:B------:R-:W-:Y:S02]  /*57d0*/  SHF.L.U32 R116, R116, 0x10, RZ ;  /* 0x0000001074747819 */ /* 0x000fe400000006ff */
[----:B------:R-:W-:Y:S01]  /*57e0*/  SHF.L.U32 R118, R118, 0x10, RZ ;  /* 0x0000001076767819 */ /* 0x000fe200000006ff */
[C---:B--2---:R-:W-:Y:S01]  /*57f0*/  FFMA.FTZ R104, R19.reuse, R104, R112 ;  /* 0x0000006813687223 */ /* 0x044fe20000010070 */
[C---:B------:R-:W-:Y:S01]  /*5800*/  FFMA.FTZ R105, R19.reuse, R18, R113 ;  /* 0x0000001213697223 */ /* 0x040fe20000010071 */
[C---:B------:R-:W-:Y:S01]  /*5810*/  FFMA.FTZ R106, R19.reuse, R117, R114 ;  /* 0x00000075136a7223 */ /* 0x040fe20000010072 */
[C---:B------:R-:W-:Y:S01]  /*5820*/  FFMA.FTZ R107, R19.reuse, R22, R115 ;  /* 0x00000016136b7223 */ /* 0x040fe20000010073 */
[C---:B---3--:R-:W-:Y:S01]  /*5830*/  FFMA.FTZ R108, R19.reuse, R119, R108 ;  /* 0x00000077136c7223 */ /* 0x048fe2000001006c */
[C---:B------:R-:W-:Y:S01]  /*5840*/  FFMA.FTZ R109, R19.reuse, R116, R109 ;  /* 0x00000074136d7223 */ /* 0x040fe2000001006d */
[C---:B------:R-:W-:Y:S01]  /*5850*/  FFMA.FTZ R110, R19.reuse, R121, R110 ;  /* 0x00000079136e7223 */ /* 0x040fe2000001006e */
[----:B------:R-:W-:Y:S01]  /*5860*/  FFMA.FTZ R111, R19, R118, R111 ;  /* 0x00000076136f7223 */ /* 0x000fe2000001006f */
[----:B------:R-:W-:Y:S06]  /*5870*/  BRA `(.L_x_26503) ;  /* 0x0000000000507947 */ /* 0x000fec0003800000 */
.L_x_26502:
[C---:B-----5:R-:W-:Y:S02]  /*5880*/  PRMT R20, R105.reuse, 0x7632, R20 ;  /* 0x0000763269147816 */ /* 0x060fe40000000014 */
[----:B------:R-:W-:Y:S02]  /*5890*/  SHF.L.U32 R22, R105, 0x10, RZ ;  /* 0x0000001069167819 */ /* 0x000fe400000006ff */
[----:B------:R-:W-:Y:S02]  /*58a0*/  PRMT R18, R104, 0x7632, R18 ;  /* 0x0000763268127816 */ /* 0x000fe40000000012 */
[----:B------:R-:W-:Y:S02]  /*58b0*/  PRMT R21, R106, 0x7632, R21 ;  /* 0x000076326a157816 */ /* 0x000fe40000000015 */
[----:B------:R-:W-:Y:S02]  /*58c0*/  PRMT R105, R107, 0x7632, R105 ;  /* 0x000076326b697816 */ /* 0x000fe40000000069 */
        /* <DEDUP_REMOVED lines=8> */
[----:B------:R-:W-:Y:S01]  /*5950*/  FMUL.FTZ R110, R19, R110 ;  /* 0x0000006e136e7220 */ /* 0x000fe20000410000 */
[----:B------:R-:W-:Y:S02]  /*5960*/  SHF.L.U32 R112, R21, 0x10, RZ ;  /* 0x0000001015707819 */ /* 0x000fe400000006ff */
[----:B------:R-:W-:Y:S01]  /*5970*/  SHF.L.U32 R114, R105, 0x10, RZ ;  /* 0x0000001069727819 */ /* 0x000fe200000006ff */
[C---:B------:R-:W-:Y:S01]  /*5980*/  FMUL.FTZ R105, R19.reuse, R18 ;  /* 0x0000001213697220 */ /* 0x040fe20000410000 */
[C---:B------:R-:W-:Y:S01]  /*5990*/  FMUL.FTZ R107, R19.reuse, R20 ;  /* 0x00000014136b7220 */ /* 0x040fe20000410000 */
[----:B------:R-:W-:-:S02]  /*59a0*/  FMUL.FTZ R109, R19, R112 ;  /* 0x00000070136d7220 */ /* 0x000fc40000410000 */
[----:B------:R-:W-:-:S07]  /*59b0*/  FMUL.FTZ R111, R19, R114 ;  /* 0x00000072136f7220 */ /* 0x000fce0000410000 */
.L_x_26503:
[----:B0-----:R-:W-:Y:S05]  /*59c0*/  BSYNC.RECONVERGENT B0 ;  /* 0x0000000000007941 */ /* 0x001fea0003800200 */
.L_x_26501:
        /* <DEDUP_REMOVED lines=36> */
.L_x_26504:
        /* <DEDUP_REMOVED lines=20> */
.L_x_26505:
        /* <DEDUP_REMOVED lines=11> */
[----:B-----5:R-:W-:Y:S02]  /*5e00*/  PRMT R18, R120, 0x7632, R18 ;  /* 0x0000763278127816 */ /* 0x020fe40000000012 */
[----:B0-----:R-:W-:Y:S02]  /*5e10*/  PRMT R20, R121, 0x7632, R20 ;  /* 0x0000763279147816 */ /* 0x001fe40000000014 */
        /* <DEDUP_REMOVED lines=19> */
.L_x_26506:
[C---:B0----5:R-:W-:Y:S02]  /*5f50*/  PRMT R20, R121.reuse, 0x7632, R20 ;  /* 0x0000763279147816 */ /* 0x061fe40000000014 */
        /* <DEDUP_REMOVED lines=19> */
.L_x_26507:
        /* <DEDUP_REMOVED lines=32> */
.L_x_26508:
        /* <DEDUP_REMOVED lines=20> */
.L_x_26509:
        /* <DEDUP_REMOVED lines=32> */
.L_x_26510:
        /* <DEDUP_REMOVED lines=20> */
.L_x_26511:
        /* <DEDUP_REMOVED lines=32> */
.L_x_26512:
        /* <DEDUP_REMOVED lines=20> */
.L_x_26513:
        /* <DEDUP_REMOVED lines=32> */
.L_x_26514:
        /* <DEDUP_REMOVED lines=20> */
.L_x_26515:
        /* <DEDUP_REMOVED lines=13> */
[----:B------:R-:W-:Y:S02]  /*6e60*/  SHF.L.U32 R18, R18, 0x10, RZ ;  /* 0x0000001012127819 */ /* 0x000fe400000006ff */
[----:B------:R-:W-:-:S02]  /*6e70*/  SHF.L.U32 R20, R20, 0x10, RZ ;  /* 0x0000001014147819 */ /* 0x000fc400000006ff */
[----:B------:R-:W-:Y:S02]  /*6e80*/  SHF.L.U32 R164, R164, 0x10, RZ ;  /* 0x00000010a4a47819 */ /* 0x000fe400000006ff */
[----:B------:R-:W-:Y:S01]  /*6e90*/  SHF.L.U32 R165, R165, 0x10, RZ ;  /* 0x00000010a5a57819 */ /* 0x000fe200000006ff */
[C---:B--2---:R-:W-:Y:S01]  /*6ea0*/  FFMA.FTZ R161, R19.reuse, R18, R161 ;  /* 0x0000001213a17223 */ /* 0x044fe200000100a1 */
[C---:B------:R-:W-:Y:S01]  /*6eb0*/  FFMA.FTZ R163, R19.reuse, R20, R163 ;  /* 0x0000001413a37223 */ /* 0x040fe200000100a3 */
[C---:B------:R-:W-:Y:S01]  /*6ec0*/  PRMT R18, R166.reuse, 0x7632, R18 ;  /* 0x00007632a6127816 */ /* 0x040fe20000000012 */
[----:B------:R-:W-:Y:S01]  /*6ed0*/  FFMA.FTZ R160, R19, R164, R160 ;  /* 0x000000a413a07223 */ /* 0x000fe200000100a0 */
[----:B------:R-:W-:Y:S01]  /*6ee0*/  PRMT R20, R167, 0x7632, R20 ;  /* 0x00007632a7147816 */ /* 0x000fe20000000014 */
[----:B------:R-:W-:Y:S01]  /*6ef0*/  FFMA.FTZ R162, R19, R165, R162 ;  /* 0x000000a513a27223 */ /* 0x000fe200000100a2 */
[----:B------:R-:W-:Y:S02]  /*6f00*/  SHF.L.U32 R167, R167, 0x10, RZ ;  /* 0x00000010a7a77819 */ /* 0x000fe400000006ff */
[----:B------:R-:W-:-:S02]  /*6f10*/  SHF.L.U32 R164, R166, 0x10, RZ ;  /* 0x00000010a6a47819 */ /* 0x000fc400000006ff */
[----:B------:R-:W-:Y:S01]  /*6f20*/  SHF.L.U32 R18, R18, 0x10, RZ ;  /* 0x0000001012127819 */ /* 0x000fe200000006ff */
[C---:B---3--:R-:W-:Y:S01]  /*6f30*/  FFMA.FTZ R166, R19.reuse, R167, R170 ;  /* 0x000000a713a67223 */ /* 0x048fe200000100aa */
[----:B------:R-:W-:Y:S01]  /*6f40*/  SHF.L.U32 R20, R20, 0x10, RZ ;  /* 0x0000001014147819 */ /* 0x000fe200000006ff */
[C---:B------:R-:W-:Y:S02]  /*6f50*/  FFMA.FTZ R164, R19.reuse, R164, R168 ;  /* 0x000000a413a47223 */ /* 0x040fe400000100a8 */
[C---:B------:R-:W-:Y:S02]  /*6f60*/  FFMA.FTZ R165, R19.reuse, R18, R169 ;  /* 0x0000001213a57223 */ /* 0x040fe400000100a9 */
[----:B------:R-:W-:Y:S01]  /*6f70*/  FFMA.FTZ R167, R19, R20, R171 ;  /* 0x0000001413a77223 */ /* 0x000fe200000100ab */
[----:B------:R-:W-:Y:S06]  /*6f80*/  BRA `(.L_x_26517) ;  /* 0x0000000000507947 */ /* 0x000fec0003800000 */
.L_x_26516:
[----:B-----5:R-:W-:Y:S02]  /*6f90*/  PRMT R18, R164, 0x7632, R18 ;  /* 0x00007632a4127816 */ /* 0x020fe40000000012 */
[----:B0-----:R-:W-:Y:S02]  /*6fa0*/  PRMT R20, R165, 0x7632, R20 ;  /* 0x00007632a5147816 */ /* 0x001fe40000000014 */
[----:B------:R-:W-:Y:S02]  /*6fb0*/  PRMT R21, R166, 0x7632, R21 ;  /* 0x00007632a6157816 */ /* 0x000fe40000000015 */
[----:B------:R-:W-:Y:S02]  /*6fc0*/  PRMT R161, R167, 0x7632, R161 ;  /* 0x00007632a7a17816 */ /* 0x000fe400000000a1 */
[----:B------:R-:W-:Y:S02]  /*6fd0*/  SHF.L.U32 R160, R164, 0x10, RZ ;  /* 0x00000010a4a07819 */ /* 0x000fe400000006ff */
        /* <DEDUP_REMOVED lines=15> */
.L_x_26517:
        /* <DEDUP_REMOVED lines=32> */
.L_x_26518:
        /* <DEDUP_REMOVED lines=20> */
.L_x_26519:
        /* <DEDUP_REMOVED lines=9> */
[----:B------:R-:W2:Y:S01]  /*74a0*/  LDG.E.128 R176, desc[UR6][R180.64] ;  /* 0x00000006b4b07981 */ /* 0x000ea2000c1e1d00 */
[----:B-----5:R-:W-:-:S03]  /*74b0*/  SHF.L.U32 R18, R188, 0x10, RZ ;  /* 0x00000010bc127819 */ /* 0x020fc600000006ff */
[----:B------:R-:W3:Y:S01]  /*74c0*/  LDG.E.128 R180, desc[UR6][R180.64+0x10] ;  /* 0x00001006b4b47981 */ /* 0x000ee2000c1e1d00 */
[C---:B0-----:R-:W-:Y:S02]  /*74d0*/  SHF.L.U32 R21, R189.reuse, 0x10, RZ ;  /* 0x00000010bd157819 */ /* 0x041fe400000006ff */
[----:B------:R-:W-:Y:S02]  /*74e0*/  PRMT R189, R189, 0x7632, R189 ;  /* 0x00007632bdbd7816 */ /* 0x000fe400000000bd */
[----:B------:R-:W-:Y:S02]  /*74f0*/  PRMT R188, R188, 0x7632, R188 ;  /* 0x00007632bcbc7816 */ /* 0x000fe400000000bc */
[----:B------:R-:W-:Y:S02]  /*7500*/  PRMT R20, R190, 0x7632, R20 ;  /* 0x00007632be147816 */ /* 0x000fe40000000014 */
[----:B------:R-:W-:Y:S02]  /*7510*/  SHF.L.U32 R188, R188, 0x10, RZ ;  /* 0x00000010bcbc7819 */ /* 0x000fe400000006ff */
[----:B------:R-:W-:-:S02]  /*7520*/  SHF.L.U32 R190, R190, 0x10, RZ ;  /* 0x00000010bebe7819 */ /* 0x000fc400000006ff */
[----:B------:R-:W-:Y:S01]  /*7530*/  SHF.L.U32 R20, R20, 0x10, RZ ;  /* 0x0000001014147819 */ /* 0x000fe200000006ff */
[----:B--2---:R-:W-:Y:S01]  /*7540*/  FFMA.FTZ R176, R19, R18, R176 ;  /* 0x0000001213b07223 */ /* 0x004fe200000100b0 */
[----:B------:R-:W-:-:S05]  /*7550*/  SHF.L.U32 R18, R189, 0x10, RZ ;  /* 0x00000010bd127819 */ /* 0x000fca00000006ff */
[----:B------:R-:W-:Y:S01]  /*7560*/  FFMA.FTZ R179, R19, R18, R179 ;  /* 0x0000001213b37223 */ /* 0x000fe200000100b3 */
[C---:B------:R-:W-:Y:S02]  /*7570*/  PRMT R18, R191.reuse, 0x7632, R18 ;  /* 0x00007632bf127816 */ /* 0x040fe40000000012 */
[----:B------:R-:W-:Y:S02]  /*7580*/  SHF.L.U32 R191, R191, 0x10, RZ ;  /* 0x00000010bfbf7819 */ /* 0x000fe400000006ff */
[----:B------:R-:W-:Y:S01]  /*7590*/  SHF.L.U32 R18, R18, 0x10, RZ ;  /* 0x0000001012127819 */ /* 0x000fe200000006ff */
[C---:B------:R-:W-:Y:S01]  /*75a0*/  FFMA.FTZ R177, R19.reuse, R188, R177 ;  /* 0x000000bc13b17223 */ /* 0x040fe200000100b1 */
[C---:B------:R-:W-:Y:S01]  /*75b0*/  FFMA.FTZ R178, R19.reuse, R21, R178 ;  /* 0x0000001513b27223 */ /* 0x040fe200000100b2 */
[C---:B---3--:R-:W-:Y:S01]  /*75c0*/  FFMA.FTZ R180, R19.reuse, R190, R180 ;  /* 0x000000be13b47223 */ /* 0x048fe200000100b4 */
[C---:B------:R-:W-:Y:S01]  /*75d0*/  FFMA.FTZ R181, R19.reuse, R20, R181 ;  /* 0x0000001413b57223 */ /* 0x040fe200000100b5 */
[C---:B------:R-:W-:Y:S01]  /*75e0*/  FFMA.FTZ R182, R19.reuse, R191, R182 ;  /* 0x000000bf13b67223 */ /* 0x040fe200000100b6 */
[----:B------:R-:W-:Y:S01]  /*75f0*/  FFMA.FTZ R183, R19, R18, R183 ;  /* 0x0000001213b77223 */ /* 0x000fe200000100b7 */
[----:B------:R-:W-:Y:S06]  /*7600*/  BRA `(.L_x_26521) ;  /* 0x0000000000507947 */ /* 0x000fec0003800000 */
.L_x_26520:
[----:B-----5:R-:W-:Y:S02]  /*7610*/  PRMT R18, R188, 0x7632, R18 ;  /* 0x00007632bc127816 */ /* 0x020fe40000000012 */
[----:B------:R-:W-:Y:S02]  /*7620*/  PRMT R22, R191, 0x7632, R22 ;  /* 0x00007632bf167816 */ /* 0x000fe40000000016 */
[----:B0-----:R-:W-:Y:S02]  /*7630*/  PRMT R20, R189, 0x7632, R20 ;  /* 0x00007632bd147816 */ /* 0x001fe40000000014 */
        /* <DEDUP_REMOVED lines=11> */
[----:B------:R-:W-:Y:S01]  /*76f0*/  SHF.L.U32 R20, R20, 0x10, RZ ;  /* 0x0000001014147819 */ /* 0x000fe200000006ff */
[----:B------:R-:W-:Y:S01]  /*7700*/  FMUL.FTZ R180, R19, R180 ;  /* 0x000000b413b47220 */ /* 0x000fe20000410000 */
[----:B------:R-:W-:Y:S01]  /*7710*/  SHF.L.U32 R18, R21, 0x10, RZ ;  /* 0x0000001015127819 */ /* 0x000fe200000006ff */
[----:B------:R-:W-:-:S02]  /*7720*/  FMUL.FTZ R183, R19, R22 ;  /* 0x0000001613b77220 */ /* 0x000fc40000410000 */
[C---:B------:R-:W-:Y:S02]  /*7730*/  FMUL.FTZ R179, R19.reuse, R20 ;  /* 0x0000001413b37220 */ /* 0x040fe40000410000 */
[----:B------:R-:W-:-:S07]  /*7740*/  FMUL.FTZ R181, R19, R18 ;  /* 0x0000001213b57220 */ /* 0x000fce0000410000 */
.L_x_26521:
[----:B------:R-:W-:Y:S01]  /*7750*/  FADD.FTZ R20, RZ, R104 ;  /* 0x00000068ff147221 */ /* 0x000fe20000010000 */
[----:B------:R-:W0:Y:S01]  /*7760*/  LDC.64 R18, c[0x0][0x3a8] ;  /* 0x0000ea00ff127b82 */ /* 0x000e220000000a00 */
[----:B------:R-:W-:Y:S02]  /*7770*/  UMOV UR11, 0xffffffff ;  /* 0xffffffff000b7882 */ /* 0x000fe40000000000 */
        /* <DEDUP_REMOVED lines=8> */
[----:B------:R-:W-:Y:S03]  /*7800*/  STG.E.128 desc[UR6][R18.64], R176 ;  /* 0x000000b012007986 */ /* 0x000fe6000c101d06 */
[----:B------:R-:W-:Y:S01]  /*7810*/  FADD.FTZ R20, R21, R112 ;  /* 0x0000007015147221 */ /* 0x000fe20000010000 */
[----:B------:R0:W-:Y:S03]  /*7820*/  STG.E.128 desc[UR6][R18.64+0x10], R180 ;  /* 0x000010b412007986 */ /* 0x0001e6000c101d06 */
[----:B------:R-:W-:Y:S02]  /*7830*/  FADD.FTZ R21, R20, R113 ;  /* 0x0000007114157221 */ /* 0x000fe40000010000 */
[----:B------:R-:W1:Y:S02]  /*7840*/  S2R R20, SR_TID.X ;  /* 0x0000000000147919 */ /* 0x000e640000002100 */
[----:B0-----:R-:W-:-:S04]  /*7850*/  FADD.FTZ R18, R21, R114 ;  /* 0x0000007215127221 */ /* 0x001fc80000010000 */
        /* <DEDUP_REMOVED lines=252> */
.L_x_26547:
[----:B------:R-:W2:Y:S01]  /*8820*/  @!P1 LDC.64 R18, c[0x0][0x3c0] ;  /* 0x0000f000ff129b82 */ /* 0x000ea20000000a00 */
[----:B-1----:R-:W-:Y:S01]  /*8830*/  FADD.FTZ R21, R222, R22 ;  /* 0x00000016de157221 */ /* 0x002fe20000010000 */
[----:B------:R-:W-:Y:S01]  /*8840*/  FMUL.FTZ R20, R189, R189 ;  /* 0x000000bdbd147220 */ /* 0x000fe20000410000 */
[----:B------:R-:W-:Y:S02]  /*8850*/  ISETP.NE.AND P2, PT, RZ, UR9, PT ;  /* 0x00000009ff007c0c */ /* 0x000fe4000bf45270 */
[----:B------:R-:W-:Y:S01]  /*8860*/  FFMA.FTZ R188, R21, R188, UR10 ;  /* 0x0000000a15bc7e23 */ /* 0x000fe200080100bc */
[----:B------:R-:W-:Y:S02]  /*8870*/  SHF.L.U32 R221, R51, 0x10, RZ ;  /* 0x0000001033dd7819 */ /* 0x000fe400000006ff */
[----:B------:R-:W-:Y:S01]  /*8880*/  FSEL R21, R20, RZ, P2 ;  /* 0x000000ff14157208 */ /* 0x000fe20001000000 */
[----:B------:R-:W1:Y:S01]  /*8890*/  LDC.64 R190, c[0x0][0x428] ;  /* 0x00010a00ffbe7b82 */ /* 0x000e620000000a00 */
[----:B------:R-:W-:-:S02]  /*88a0*/  SHF.L.U32 R20, R60, 0x10, RZ ;  /* 0x000000103c147819 */ /* 0x000fc400000006ff */
[----:B0-----:R-:W-:Y:S01]  /*88b0*/  SHF.L.U32 R222, R209, 0x10, RZ ;  /* 0x00000010d1de7819 */ /* 0x001fe200000006ff */
[----:B------:R-:W-:Y:S01]  /*88c0*/  FADD.FTZ R21, R188, R21 ;  /* 0x00000015bc157221 */ /* 0x000fe20000010000 */
[----:B------:R-:W-:-:S03]  /*88d0*/  FSEL R188, R189, RZ, !P2 ;  /* 0x000000ffbdbc7208 */ /* 0x000fc60005000000 */
[----:B------:R0:W3:Y:S02]  /*88e0*/  MUFU.RSQ R22, R21 ;  /* 0x0000001500167308 */ /* 0x0000e40000001400 */
[C---:B------:R-:W-:Y:S01]  /*88f0*/  FADD.FTZ R105, -R188.reuse, R105 ;  /* 0x00000069bc697221 */ /* 0x040fe20000010100 */
[C---:B------:R-:W-:Y:S01]  /*8900*/  FADD.FTZ R107, -R188.reuse, R107 ;  /* 0x0000006bbc6b7221 */ /* 0x040fe20000010100 */
[C---:B------:R-:W-:Y:S01]  /*8910*/  FADD.FTZ R109, -R188.reuse, R109 ;  /* 0x0000006dbc6d7221 */ /* 0x040fe20000010100 */
[C---:B------:R-:W-:Y:S01]  /*8920*/  FADD.FTZ R111, -R188.reuse, R111 ;  /* 0x0000006fbc6f7221 */ /* 0x040fe20000010100 */
[----:B------:R-:W-:Y:S01]  /*8930*/  FADD.FTZ R177, -R188, R177 ;  /* 0x000000b1bcb17221 */ /* 0x000fe20000010100 */
[----:B--2---:R-:W-:-:S04]  /*8940*/  @!P1 IMAD.WIDE R18, R17, 0x4, R18 ;  /* 0x0000000411129825 */ /* 0x004fc800078e0212 */
[----:B------:R-:W-:Y:S01]  /*8950*/  FADD.FTZ R179, -R188, R179 ;  /* 0x000000b3bcb37221 */ /* 0x000fe20000010100 */
[----:B0-----:R-:W-:Y:S01]  /*8960*/  SHF.L.U32 R21, R2, 0x10, RZ ;  /* 0x0000001002157819 */ /* 0x001fe200000006ff */
[C---:B------:R-:W-:Y:S01]  /*8970*/  FADD.FTZ R181, -R188.reuse, R181 ;  /* 0x000000b5bcb57221 */ /* 0x040fe20000010100 */
[C---:B------:R-:W-:Y:S01]  /*8980*/  FADD.FTZ R183, -R188.reuse, R183 ;  /* 0x000000b7bcb77221 */ /* 0x040fe20000010100 */
[----:B------:R0:W-:Y:S01]  /*8990*/  @!P1 STG.E desc[UR6][R18.64], R189 ;  /* 0x000000bd12009986 */ /* 0x0001e2000c101906 */
[C---:B------:R-:W-:Y:S01]  /*89a0*/  FADD.FTZ R113, -R188.reuse, R113 ;  /* 0x00000071bc717221 */ /* 0x040fe20000010100 */
[C---:B------:R-:W-:Y:S01]  /*89b0*/  FADD.FTZ R115, -R188.reuse, R115 ;  /* 0x00000073bc737221 */ /* 0x040fe20000010100 */
[C---:B------:R-:W-:Y:S01]  /*89c0*/  FADD.FTZ R117, -R188.reuse, R117 ;  /* 0x00000075bc757221 */ /* 0x040fe20000010100 */
[----:B------:R-:W-:Y:S01]  /*89d0*/  FADD.FTZ R119, -R188, R119 ;  /* 0x00000077bc777221 */ /* 0x000fe20000010100 */
[C---:B---3--:R-:W-:Y:S01]  /*89e0*/  FMUL.FTZ R105, R22.reuse, R105 ;  /* 0x0000006916697220 */ /* 0x048fe20000410000 */
[C---:B------:R-:W-:Y:S01]  /*89f0*/  FMUL.FTZ R111, R22.reuse, R111 ;  /* 0x0000006f166f7220 */ /* 0x040fe20000410000 */
[----:B------:R-:W-:Y:S01]  /*8a00*/  FMUL.FTZ R177, R22, R177 ;  /* 0x000000b116b17220 */ /* 0x000fe20000410000 */
[C---:B------:R-:W-:Y:S01]  /*8a10*/  FADD.FTZ R121, -R188.reuse, R121 ;  /* 0x00000079bc797221 */ /* 0x040fe20000010100 */
[C---:B------:R-:W-:Y:S01]  /*8a20*/  FADD.FTZ R123, -R188.reuse, R123 ;  /* 0x0000007bbc7b7221 */ /* 0x040fe20000010100 */
[C---:B------:R-:W-:Y:S01]  /*8a30*/  FADD.FTZ R125, -R188.reuse, R125 ;  /* 0x0000007dbc7d7221 */ /* 0x040fe20000010100 */
[C---:B------:R-:W-:Y:S01]  /*8a40*/  FADD.FTZ R127, -R188.reuse, R127 ;  /* 0x0000007fbc7f7221 */ /* 0x040fe20000010100 */
[----:B0-----:R-:W0:Y:S01]  /*8a50*/  @!P1 LDC.64 R18, c[0x0][0x3c8] ;  /* 0x0000f200ff129b82 */ /* 0x001e220000000a00 */
[C---:B------:R-:W-:Y:S01]  /*8a60*/  FADD.FTZ R189, -R188.reuse, R104 ;  /* 0x00000068bcbd7221 */ /* 0x040fe20000010100 */
[----:B------:R-:W-:Y:S01]  /*8a70*/  FADD.FTZ R129, -R188, R129 ;  /* 0x00000081bc817221 */ /* 0x000fe20000010100 */
[----:B------:R-:W-:Y:S01]  /*8a80*/  FMUL.FTZ R127, R22, R127 ;  /* 0x0000007f167f7220 */ /* 0x000fe20000410000 */
[----:B------:R-:W-:Y:S01]  /*8a90*/  FADD.FTZ R131, -R188, R131 ;  /* 0x00000083bc837221 */ /* 0x000fe20000010100 */
[----:B------:R-:W-:Y:S01]  /*8aa0*/  FMUL.FTZ R104, R22, R189 ;  /* 0x000000bd16687220 */ /* 0x000fe20000410000 */
[----:B------:R-:W-:Y:S01]  /*8ab0*/  SHF.L.U32 R189, R100, 0x10, RZ ;  /* 0x0000001064bd7819 */ /* 0x000fe200000006ff */
[----:B------:R-:W-:Y:S01]  /*8ac0*/  FADD.FTZ R133, -R188, R133 ;  /* 0x00000085bc857221 */ /* 0x000fe20000010100 */
[----:B------:R-:W-:Y:S01]  /*8ad0*/  FMUL.FTZ R131, R22, R131 ;  /* 0x0000008316837220 */ /* 0x000fe20000410000 */
[C---:B------:R-:W-:Y:S01]  /*8ae0*/  FADD.FTZ R135, -R188.reuse, R135 ;  /* 0x00000087bc877221 */ /* 0x040fe20000010100 */
[----:B------:R-:W-:Y:S01]  /*8af0*/  FADD.FTZ R137, -R188, R137 ;  /* 0x00000089bc897221 */ /* 0x000fe20000010100 */
[----:B------:R-:W-:Y:S01]  /*8b00*/  FFMA.FTZ R104, R189, R104, R20 ;  /* 0x00000068bd687223 */ /* 0x000fe20000010014 */
[----:B------:R-:W-:Y:S01]  /*8b10*/  SHF.L.U32 R20, R0, 0x10, RZ ;  /* 0x0000001000147819 */ /* 0x000fe200000006ff */
[C---:B------:R-:W-:Y:S01]  /*8b20*/  FMUL.FTZ R133, R22.reuse, R133 ;  /* 0x0000008516857220 */ /* 0x040fe20000410000 */
[----:B------:R-:W-:Y:S01]  /*8b30*/  FMUL.FTZ R135, R22, R135 ;  /* 0x0000008716877220 */ /* 0x000fe20000410000 */
[----:B------:R-:W-:Y:S01]  /*8b40*/  SHF.L.U32 R189, R214, 0x10, RZ ;  /* 0x00000010d6bd7819 */ /* 0x000fe200000006ff */
[----:B------:R-:W-:Y:S01]  /*8b50*/  FMUL.FTZ R137, R22, R137 ;  /* 0x0000008916897220 */ /* 0x000fe20000410000 */
[C---:B------:R-:W-:Y:S01]  /*8b60*/  FADD.FTZ R139, -R188.reuse, R139 ;  /* 0x0000008bbc8b7221 */ /* 0x040fe20000010100 */
[C---:B------:R-:W-:Y:S01]  /*8b70*/  FADD.FTZ R141, -R188.reuse, R141 ;  /* 0x0000008dbc8d7221 */ /* 0x040fe20000010100 */
[C---:B------:R-:W-:Y:S01]  /*8b80*/  FADD.FTZ R143, -R188.reuse, R143 ;  /* 0x0000008fbc8f7221 */ /* 0x040fe20000010100 */
[----:B------:R-:W-:Y:S01]  /*8b90*/  FADD.FTZ R145, -R188, R145 ;  /* 0x00000091bc917221 */ /* 0x000fe20000010100 */
[C---:B------:R-:W-:Y:S01]  /*8ba0*/  FMUL.FTZ R139, R22.reuse, R139 ;  /* 0x0000008b168b7220 */ /* 0x040fe20000410000 */
[C---:B------:R-:W-:Y:S01]  /*8bb0*/  FMUL.FTZ R141, R22.reuse, R141 ;  /* 0x0000008d168d7220 */ /* 0x040fe20000410000 */
[----:B------:R-:W-:Y:S01]  /*8bc0*/  FMUL.FTZ R143, R22, R143 ;  /* 0x0000008f168f7220 */ /* 0x000fe20000410000 */
[----:B0-----:R-:W-:-:S05]  /*8bd0*/  @!P1 IMAD.WIDE R18, R17, 0x4, R18 ;  /* 0x0000000411129825 */ /* 0x001fca00078e0212 */
[----:B------:R0:W-:Y:S02]  /*8be0*/  @!P1 STG.E desc[UR6][R18.64], R22 ;  /* 0x0000001612009986 */ /* 0x0001e4000c101906 */
[----:B0-----:R-:W-:Y:S01]  /*8bf0*/  FFMA.FTZ R19, R20, R105, R21 ;  /* 0x0000006914137223 */ /* 0x001fe20000010015 */
[----:B------:R-:W-:Y:S01]  /*8c00*/  FADD.FTZ R21, -R188, R106 ;  /* 0x0000006abc157221 */ /* 0x000fe20000010100 */
[----:B------:R-:W-:Y:S02]  /*8c10*/  SHF.L.U32 R18, R101, 0x10, RZ ;  /* 0x0000001065127819 */ /* 0x000fe400000006ff */
[----:B------:R-:W-:Y:S01]  /*8c20*/  SHF.L.U32 R105, R61, 0x10, RZ ;  /* 0x000000103d697819 */ /* 0x000fe200000006ff */
[----:B------:R-:W-:Y:S01]  /*8c30*/  FMUL.FTZ R21, R22, R21 ;  /* 0x0000001516157220 */ /* 0x000fe20000410000 */
[----:B------:R-:W-:Y:S02]  /*8c40*/  SHF.L.U32 R20, R4, 0x10, RZ ;  /* 0x0000001004147819 */ /* 0x000fe400000006ff */
[----:B------:R-:W-:Y:S01]  /*8c50*/  SHF.L.U32 R106, R102, 0x10, RZ ;  /* 0x00000010666a7819 */ /* 0x000fe200000006ff */
[----:B------:R-:W-:Y:S01]  /*8c60*/  FFMA.FTZ R105, R18, R21, R105 ;  /* 0x0000001512697223 */ /* 0x000fe20000010069 */
[----:B------:R-:W-:Y:S01]  /*8c70*/  SHF.L.U32 R21, R3, 0x10, RZ ;  /* 0x0000001003157819 */ /* 0x000fe200000006ff */
[----:B------:R-:W-:Y:S01]  /*8c80*/  FMUL.FTZ R18, R22, R107 ;  /* 0x0000006b16127220 */ /* 0x000fe20000410000 */
        /* <DEDUP_REMOVED lines=8> */
[----:B------:R-:W-:Y:S01]  /*8d10*/  F2FP.BF16.F32.PACK_AB R105, R18, R105 ;  /* 0x000000691269723e */ /* 0x000fe200000010ff */
[----:B-1----:R-:W-:Y:S01]  /*8d20*/  IMAD.WIDE.U32 R18, R198, 0x10, R190 ;  /* 0x00000010c6127825 */ /* 0x002fe200078e00be */
[----:B------:R-:W-:-:S03]  /*8d30*/  SHF.L.U32 R190, R199, 0x10, RZ ;  /* 0x00000010c7be7819 */ /* 0x000fc600000006ff */
[----:B------:R-:W-:Y:S01]  /*8d40*/  FFMA.FTZ R106, R106, R21, R107 ;  /* 0x000000156a6a7223 */ /* 0x000fe2000001006b */
[----:B------:R-:W-:Y:S01]  /*8d50*/  SHF.L.U32 R107, R6, 0x10, RZ ;  /* 0x00000010066b7819 */ /* 0x000fe200000006ff */
[----:B------:R-:W-:Y:S01]  /*8d60*/  FMUL.FTZ R21, R22, R109 ;  /* 0x0000006d16157220 */ /* 0x000fe20000410000 */
[----:B------:R-:W-:Y:S02]  /*8d70*/  SHF.L.U32 R109, R63, 0x10, RZ ;  /* 0x000000103f6d7819 */ /* 0x000fe400000006ff */
[----:B------:R-:W-:Y:S01]  /*8d80*/  SHF.L.U32 R191, R50, 0x10, RZ ;  /* 0x0000001032bf7819 */ /* 0x000fe200000006ff */
[----:B------:R-:W-:Y:S01]  /*8d90*/  FFMA.FTZ R21, R20, R21, R107 ;  /* 0x0000001514157223 */ /* 0x000fe2000001006b */
[----:B------:R-:W-:Y:S01]  /*8da0*/  FADD.FTZ R107, -R188, R110 ;  /* 0x0000006ebc6b7221 */ /* 0x000fe20000010100 */
[----:B------:R-:W-:Y:S02]  /*8db0*/  SHF.L.U32 R20, R103, 0x10, RZ ;  /* 0x0000001067147819 */ /* 0x000fe400000006ff */
[----:B------:R-:W-:Y:S01]  /*8dc0*/  SHF.L.U32 R110, R58, 0x10, RZ ;  /* 0x000000103a6e7819 */ /* 0x000fe200000006ff */
[----:B------:R-:W-:Y:S01]  /*8dd0*/  FMUL.FTZ R107, R22, R107 ;  /* 0x0000006b166b7220 */ /* 0x000fe20000410000 */
[----:B------:R-:W-:-:S02]  /*8de0*/  F2FP.BF16.F32.PACK_AB R106, R21, R106 ;  /* 0x0000006a156a723e */ /* 0x000fc400000010ff */
[----:B------:R-:W-:Y:S01]  /*8df0*/  PRMT R21, R24, 0x7632, R21 ;  /* 0x0000763218157816 */ /* 0x000fe20000000015 */
[----:B------:R-:W-:Y:S01]  /*8e00*/  FFMA.FTZ R107, R20, R107, R109 ;  /* 0x0000006b146b7223 */ /* 0x000fe2000001006d */
[----:B------:R-:W-:Y:S02]  /*8e10*/  SHF.L.U32 R20, R7, 0x10, RZ ;  /* 0x0000001007147819 */ /* 0x000fe400000006ff */
[----:B------:R-:W-:Y:S02]  /*8e20*/  SHF.L.U32 R109, R8, 0x10, RZ ;  /* 0x00000010086d7819 */ /* 0x000fe400000006ff */
[----:B------:R-:W-:Y:S02]  /*8e30*/  SHF.L.U32 R21, R21, 0x10, RZ ;  /* 0x0000001015157819 */ /* 0x000fe400000006ff */
[----:B------:R-:W-:Y:S01]  /*8e40*/  SHF.L.U32 R198, R206, 0x10, RZ ;  /* 0x00000010cec67819 */ /* 0x000fe200000006ff */
[----:B------:R-:W-:Y:S01]  /*8e50*/  FFMA.FTZ R20, R20, R111, R109 ;  /* 0x0000006f14147223 */ /* 0x000fe2000001006d */
[----:B------:R-:W-:Y:S01]  /*8e60*/  FMUL.FTZ R109, R22, R115 ;  /* 0x00000073166d7220 */ /* 0x000fe20000410000 */
[----:B------:R-:W-:-:S02]  /*8e70*/  SHF.L.U32 R111, R59, 0x10, RZ ;  /* 0x000000103b6f7819 */ /* 0x000fc400000006ff */
[----:B------:R-:W-:Y:S02]  /*8e80*/  SHF.L.U32 R115, R184, 0x10, RZ ;  /* 0x00000010b8737819 */ /* 0x000fe400000006ff */
[----:B------:R-:W-:Y:S02]  /*8e90*/  F2FP.BF16.F32.PACK_AB R107, R20, R107 ;  /* 0x0000006b146b723e */ /* 0x000fe400000010ff */
[----:B------:R-:W-:-:S03]  /*8ea0*/  PRMT R20, R64, 0x7632, R20 ;  /* 0x0000763240147816 */ /* 0x000fc60000000014 */
[----:B------:R0:W-:Y:S01]  /*8eb0*/  STG.E.128 desc[UR6][R18.64], R104 ;  /* 0x0000006812007986 */ /* 0x0001e2000c101d06 */
[----:B------:R-:W-:-:S05]  /*8ec0*/  SHF.L.U32 R20, R20, 0x10, RZ ;  /* 0x0000001014147819 */ /* 0x000fca00000006ff */
[--C-:B0-----:R-:W-:Y:S01]  /*8ed0*/  FFMA.FTZ R18, R20, R177, R21.reuse ;  /* 0x000000b114127223 */ /* 0x101fe20000010015 */
[----:B------:R-:W-:Y:S01]  /*8ee0*/  PRMT R20, R65, 0x7632, R20 ;  /* 0x0000763241147816 */ /* 0x000fe20000000014 */
[----:B------:R-:W-:Y:S01]  /*8ef0*/  FMUL.FTZ R19, R22, R179 ;  /* 0x000000b316137220 */ /* 0x000fe20000410000 */
[----:B------:R-:W-:Y:S02]  /*8f00*/  PRMT R21, R25, 0x7632, R21 ;  /* 0x0000763219157816 */ /* 0x000fe40000000015 */
[----:B------:R-:W-:Y:S02]  /*8f10*/  SHF.L.U32 R20, R20, 0x10, RZ ;  /* 0x0000001014147819 */ /* 0x000fe400000006ff */
[----:B------:R-:W-:Y:S02]  /*8f20*/  SHF.L.U32 R21, R21, 0x10, RZ ;  /* 0x0000001015157819 */ /* 0x000fe400000006ff */
        /* <DEDUP_REMOVED lines=11> */
[----:B------:R-:W-:Y:S01]  /*8fe0*/  FMUL.FTZ R21, R22, R183 ;  /* 0x000000b716157220 */ /* 0x000fe20000410000 */
[----:B------:R-:W-:Y:S02]  /*8ff0*/  SHF.L.U32 R107, R57, 0x10, RZ ;  /* 0x00000010396b7819 */ /* 0x000fe400000006ff */
        /* <DEDUP_REMOVED lines=8> */
[----:B------:R-:W-:Y:S02]  /*9080*/  SHF.L.U32 R105, R96, 0x10, RZ ;  /* 0x0000001060697819 */ /* 0x000fe400000006ff */
[----:B------:R-:W-:-:S03]  /*9090*/  SHF.L.U32 R181, R44, 0x10, RZ ;  /* 0x000000102cb57819 */ /* 0x000fc600000006ff */
[----:B------:R-:W-:Y:S01]  /*90a0*/  FFMA.FTZ R104, R105, R104, R106 ;  /* 0x0000006869687223 */ /* 0x000fe2000001006a */
[----:B------:R-:W-:Y:S02]  /*90b0*/  SHF.L.U32 R105, R9, 0x10, RZ ;  /* 0x0000001009697819 */ /* 0x000fe400000006ff */
[----:B------:R-:W-:-:S05]  /*90c0*/  SHF.L.U32 R106, R10, 0x10, RZ ;  /* 0x000000100a6a7819 */ /* 0x000fca00000006ff */
[----:B------:R-:W-:Y:S01]  /*90d0*/  FFMA.FTZ R108, R105, R108, R106 ;  /* 0x0000006c696c7223 */ /* 0x000fe2000001006a */
[----:B------:R-:W-:Y:S01]  /*90e0*/  FADD.FTZ R105, -R188, R114 ;  /* 0x00000072bc697221 */ /* 0x000fe20000010100 */
[----:B------:R-:W-:Y:S02]  /*90f0*/  SHF.L.U32 R106, R97, 0x10, RZ ;  /* 0x00000010616a7819 */ /* 0x000fe400000006ff */
[----:B------:R-:W-:Y:S01]  /*9100*/  SHF.L.U32 R114, R52, 0x10, RZ ;  /* 0x0000001034727819 */ /* 0x000fe200000006ff */
[----:B------:R-:W-:-:S04]  /*9110*/  FMUL.FTZ R105, R22, R105 ;  /* 0x0000006916697220 */ /* 0x000fc80000410000 */
[----:B------:R-:W-:Y:S01]  /*9120*/  FFMA.FTZ R105, R106, R105, R107 ;  /* 0x000000696a697223 */ /* 0x000fe2000001006b */
[----:B------:R-:W-:Y:S02]  /*9130*/  SHF.L.U32 R106, R11, 0x10, RZ ;  /* 0x000000100b6a7819 */ /* 0x000fe400000006ff */
[----:B------:R-:W-:-:S05]  /*9140*/  SHF.L.U32 R107, R12, 0x10, RZ ;  /* 0x000000100c6b7819 */ /* 0x000fca00000006ff */
[----:B------:R-:W-:Y:S01]  /*9150*/  FFMA.FTZ R109, R106, R109, R107 ;  /* 0x0000006d6a6d7223 */ /* 0x000fe2000001006b */
[----:B------:R-:W-:Y:S01]  /*9160*/  FADD.FTZ R107, -R188, R116 ;  /* 0x00000074bc6b7221 */ /* 0x000fe20000010100 */
[----:B------:R-:W-:-:S03]  /*9170*/  SHF.L.U32 R116, R53, 0x10, RZ ;  /* 0x0000001035747819 */ /* 0x000fc600000006ff */
[----:B------:R-:W-:Y:S01]  /*9180*/  FMUL.FTZ R106, R22, R107 ;  /* 0x0000006b166a7220 */ /* 0x000fe20000410000 */
[----:B------:R-:W-:-:S05]  /*9190*/  SHF.L.U32 R107, R98, 0x10, RZ ;  /* 0x00000010626b7819 */ /* 0x000fca00000006ff */
[----:B------:R-:W-:Y:S01]  /*91a0*/  FFMA.FTZ R106, R107, R106, R110 ;  /* 0x0000006a6b6a7223 */ /* 0x000fe2000001006e */
[----:B------:R-:W-:Y:S01]  /*91b0*/  SHF.L.U32 R107, R13, 0x10, RZ ;  /* 0x000000100d6b7819 */ /* 0x000fe200000006ff */
        /* <DEDUP_REMOVED lines=8> */
[----:B------:R-:W-:Y:S01]  /*9240*/  SHF.L.U32 R112, R15, 0x10, RZ ;  /* 0x000000100f707819 */ /* 0x000fe200000006ff */
[----:B------:R-:W-:Y:S01]  /*9250*/  FMUL.FTZ R111, R22, R119 ;  /* 0x00000077166f7220 */ /* 0x000fe20000410000 */
[----:B------:R-:W-:-:S03]  /*9260*/  SHF.L.U32 R119, R54, 0x10, RZ ;  /* 0x0000001036777819 */ /* 0x000fc600000006ff */
        /* <DEDUP_REMOVED lines=20> */
[----:B------:R-:W-:Y:S01]  /*93b0*/  SHF.L.U32 R116, R187, 0x10, RZ ;  /* 0x00000010bb747819 */ /* 0x000fe200000006ff */
[C---:B------:R-:W-:Y:S02]  /*93c0*/  FMUL.FTZ R124, R22.reuse, R145 ;  /* 0x00000091167c7220 */ /* 0x040fe40000410000 */
[----:B------:R-:W-:-:S04]  /*93d0*/  FMUL.FTZ R117, R22, R117 ;  /* 0x0000007516757220 */ /* 0x000fc80000410000 */
[----:B------:R-:W-:Y:S01]  /*93e0*/  FFMA.FTZ R118, R118, R117, R119 ;  /* 0x0000007576767223 */ /* 0x000fe20000010077 */
[----:B------:R-:W-:Y:S01]  /*93f0*/  SHF.L.U32 R117, R192, 0x10, RZ ;  /* 0x00000010c0757819 */ /* 0x000fe200000006ff */
[----:B------:R-:W-:-:S04]  /*9400*/  FMUL.FTZ R119, R22, R125 ;  /* 0x0000007d16777220 */ /* 0x000fc80000410000 */
[----:B------:R-:W-:Y:S01]  /*9410*/  FFMA.FTZ R119, R116, R119, R117 ;  /* 0x0000007774777223 */ /* 0x000fe20000010075 */
[----:B------:R-:W-:Y:S01]  /*9420*/  FADD.FTZ R117, -R188, R126 ;  /* 0x0000007ebc757221 */ /* 0x000fe20000010100 */
[----:B------:R-:W-:-:S03]  /*9430*/  SHF.L.U32 R116, R95, 0x10, RZ ;  /* 0x000000105f747819 */ /* 0x000fc600000006ff */
[----:B------:R-:W-:-:S04]  /*9440*/  FMUL.FTZ R117, R22, R117 ;  /* 0x0000007516757220 */ /* 0x000fc80000410000 */
[----:B------:R-:W-:Y:S01]  /*9450*/  FFMA.FTZ R183, R116, R117, R183 ;  /* 0x0000007574b77223 */ /* 0x000fe200000100b7 */
[----:B------:R-:W-:-:S05]  /*9460*/  SHF.L.U32 R117, R200, 0x10, RZ ;  /* 0x00000010c8757819 */ /* 0x000fca00000006ff */
[----:B------:R-:W-:Y:S01]  /*9470*/  FFMA.FTZ R190, R190, R127, R117 ;  /* 0x0000007fbebe7223 */ /* 0x000fe20000010075 */
[----:B------:R-:W-:-:S04]  /*9480*/  FADD.FTZ R117, -R188, R128 ;  /* 0x00000080bc757221 */ /* 0x000fc80000010100 */
[----:B------:R-:W-:Y:S01]  /*9490*/  FMUL.FTZ R116, R22, R117 ;  /* 0x0000007516747220 */ /* 0x000fe20000410000 */
[----:B------:R-:W-:-:S05]  /*94a0*/  SHF.L.U32 R117, R88, 0x10, RZ ;  /* 0x0000001058757819 */ /* 0x000fca00000006ff */
        /* <DEDUP_REMOVED lines=8> */
[----:B------:R-:W-:Y:S01]  /*9530*/  SHF.L.U32 R120, R204, 0x10, RZ ;  /* 0x00000010cc787819 */ /* 0x000fe200000006ff */
[----:B------:R-:W-:-:S04]  /*9540*/  FADD.FTZ R121, -R188, R132 ;  /* 0x00000084bc797221 */ /* 0x000fc80000010100 */
[----:B------:R-:W-:Y:S01]  /*9550*/  FFMA.FTZ R179, R120, R131, R179 ;  /* 0x0000008378b37223 */ /* 0x000fe200000100b3 */
[----:B------:R-:W-:Y:S01]  /*9560*/  SHF.L.U32 R120, R90, 0x10, RZ ;  /* 0x000000105a787819 */ /* 0x000fe200000006ff */
[----:B------:R-:W-:-:S04]  /*9570*/  FMUL.FTZ R121, R22, R121 ;  /* 0x0000007916797220 */ /* 0x000fc80000410000 */
[----:B------:R-:W-:Y:S01]  /*9580*/  FFMA.FTZ R191, R120, R121, R191 ;  /* 0x0000007978bf7223 */ /* 0x000fe200000100bf */
[----:B------:R-:W-:Y:S02]  /*9590*/  SHF.L.U32 R121, R207, 0x10, RZ ;  /* 0x00000010cf797819 */ /* 0x000fe400000006ff */
[----:B------:R-:W-:-:S03]  /*95a0*/  SHF.L.U32 R120, R91, 0x10, RZ ;  /* 0x000000105b787819 */ /* 0x000fc600000006ff */
[----:B------:R-:W-:Y:S01]  /*95b0*/  FFMA.FTZ R198, R198, R133, R121 ;  /* 0x00000085c6c67223 */ /* 0x000fe20000010079 */
[----:B------:R-:W-:-:S04]  /*95c0*/  FADD.FTZ R121, -R188, R134 ;  /* 0x00000086bc797221 */ /* 0x000fc80000010100 */
        /* <DEDUP_REMOVED lines=8> */
[----:B------:R-:W-:Y:S01]  /*9650*/  FADD.FTZ R121, -R188, R138 ;  /* 0x0000008abc797221 */ /* 0x000fe20000010100 */
[----:B------:R-:W-:Y:S02]  /*9660*/  SHF.L.U32 R120, R212, 0x10, RZ ;  /* 0x00000010d4787819 */ /* 0x000fe400000006ff */
[----:B------:R-:W-:Y:S01]  /*9670*/  SHF.L.U32 R138, R85, 0x10, RZ ;  /* 0x00000010558a7819 */ /* 0x000fe200000006ff */
[----:B------:R-:W-:Y:S02]  /*9680*/  FMUL.FTZ R121, R22, R121 ;  /* 0x0000007916797220 */ /* 0x000fe40000410000 */
[----:B------:R-:W-:Y:S01]  /*9690*/  FFMA.FTZ R189, R120, R137, R189 ;  /* 0x0000008978bd7223 */ /* 0x000fe200000100bd */
[----:B------:R-:W-:Y:S01]  /*96a0*/  SHF.L.U32 R120, R215, 0x10, RZ ;  /* 0x00000010d7787819 */ /* 0x000fe200000006ff */
[----:B------:R-:W-:Y:S01]  /*96b0*/  FFMA.FTZ R138, R138, R121, R123 ;  /* 0x000000798a8a7223 */ /* 0x000fe2000001007b */
[----:B------:R-:W-:-:S02]  /*96c0*/  SHF.L.U32 R121, R216, 0x10, RZ ;  /* 0x00000010d8797819 */ /* 0x000fc400000006ff */
[----:B------:R-:W-:-:S03]  /*96d0*/  SHF.L.U32 R123, R46, 0x10, RZ ;  /* 0x000000102e7b7819 */ /* 0x000fc600000006ff */
[----:B------:R-:W-:Y:S01]  /*96e0*/  FFMA.FTZ R139, R120, R139, R121 ;  /* 0x0000008b788b7223 */ /* 0x000fe20000010079 */
[----:B------:R-:W-:Y:S01]  /*96f0*/  FADD.FTZ R121, -R188, R140 ;  /* 0x0000008cbc797221 */ /* 0x000fe20000010100 */
[----:B------:R-:W-:Y:S02]  /*9700*/  SHF.L.U32 R140, R86, 0x10, RZ ;  /* 0x00000010568c7819 */ /* 0x000fe400000006ff */
[----:B------:R-:W-:Y:S01]  /*9710*/  SHF.L.U32 R120, R217, 0x10, RZ ;  /* 0x00000010d9787819 */ /* 0x000fe200000006ff */
[----:B------:R-:W-:-:S04]  /*9720*/  FMUL.FTZ R121, R22, R121 ;  /* 0x0000007916797220 */ /* 0x000fc80000410000 */
[----:B------:R-:W-:Y:S01]  /*9730*/  FFMA.FTZ R140, R140, R121, R123 ;  /* 0x000000798c8c7223 */ /* 0x000fe2000001007b */
[----:B------:R-:W-:Y:S02]  /*9740*/  SHF.L.U32 R121, R218, 0x10, RZ ;  /* 0x00000010da797819 */ /* 0x000fe400000006ff */
[----:B------:R-:W-:-:S03]  /*9750*/  SHF.L.U32 R123, R47, 0x10, RZ ;  /* 0x000000102f7b7819 */ /* 0x000fc600000006ff */
[----:B------:R-:W-:Y:S01]  /*9760*/  FFMA.FTZ R141, R120, R141, R121 ;  /* 0x0000008d788d7223 */ /* 0x000fe20000010079 */
[----:B------:R-:W-:Y:S01]  /*9770*/  FADD.FTZ R121, -R188, R142 ;  /* 0x0000008ebc797221 */ /* 0x000fe20000010100 */
[----:B------:R-:W-:Y:S02]  /*9780*/  SHF.L.U32 R142, R87, 0x10, RZ ;  /* 0x00000010578e7819 */ /* 0x000fe400000006ff */
[----:B------:R-:W-:Y:S01]  /*9790*/  SHF.L.U32 R120, R219, 0x10, RZ ;  /* 0x00000010db787819 */ /* 0x000fe200000006ff */
        /* <DEDUP_REMOVED lines=8> */
[----:B------:R-:W-:Y:S02]  /*9820*/  SHF.L.U32 R121, R223, 0x10, RZ ;  /* 0x00000010df797819 */ /* 0x000fe400000006ff */
[----:B------:R-:W-:-:S05]  /*9830*/  SHF.L.U32 R122, R224, 0x10, RZ ;  /* 0x00000010e07a7819 */ /* 0x000fca00000006ff */
[----:B------:R-:W-:Y:S01]  /*9840*/  FFMA.FTZ R124, R121, R124, R122 ;  /* 0x0000007c797c7223 */ /* 0x000fe2000001007a */
[C---:B------:R-:W-:Y:S01]  /*9850*/  FADD.FTZ R121, -R188.reuse, R146 ;  /* 0x00000092bc797221 */ /* 0x040fe20000010100 */
[----:B------:R-:W-:Y:S01]  /*9860*/  SHF.L.U32 R122, R81, 0x10, RZ ;  /* 0x00000010517a7819 */ /* 0x000fe200000006ff */
[----:B------:R-:W-:Y:S01]  /*9870*/  FADD.FTZ R147, -R188, R147 ;  /* 0x00000093bc937221 */ /* 0x000fe20000010100 */
[----:B------:R-:W-:Y:S01]  /*9880*/  SHF.L.U32 R123, R41, 0x10, RZ ;  /* 0x00000010297b7819 */ /* 0x000fe200000006ff */
[C---:B------:R-:W-:Y:S01]  /*9890*/  FMUL.FTZ R121, R22.reuse, R121 ;  /* 0x0000007916797220 */ /* 0x040fe20000410000 */
[----:B------:R-:W2:Y:S01]  /*98a0*/  LDL R146, [R1+0x4] ;  /* 0x0000040001927983 */ /* 0x000ea20000100800 */
[----:B------:R-:W-:Y:S02]  /*98b0*/  FMUL.FTZ R125, R22, R147 ;  /* 0x00000093167d7220 */ /* 0x000fe40000410000 */
[----:B------:R-:W-:Y:S01]  /*98c0*/  FFMA.FTZ R121, R122, R121, R123 ;  /* 0x000000797a797223 */ /* 0x000fe2000001007b */
[----:B------:R-:W-:-:S02]  /*98d0*/  SHF.L.U32 R122, R225, 0x10, RZ ;  /* 0x00000010e17a7819 */ /* 0x000fc400000006ff */
[----:B------:R-:W-:-:S05]  /*98e0*/  SHF.L.U32 R123, R226, 0x10, RZ ;  /* 0x00000010e27b7819 */ /* 0x000fca00000006ff */
[----:B------:R-:W-:Y:S01]  /*98f0*/  FFMA.FTZ R125, R122, R125, R123 ;  /* 0x0000007d7a7d7223 */ /* 0x000fe2000001007b */
[----:B------:R-:W-:Y:S02]  /*9900*/  FADD.FTZ R123, -R188, R148 ;  /* 0x00000094bc7b7221 */ /* 0x000fe40000010100 */
[----:B------:R-:W3:Y:S01]  /*9910*/  LDL R148, [R1] ;  /* 0x0000000001947983 */ /* 0x000ee20000100800 */
[----:B------:R-:W-:Y:S01]  /*9920*/  SHF.L.U32 R126, R42, 0x10, RZ ;  /* 0x000000102a7e7819 */ /* 0x000fe200000006ff */
[----:B------:R-:W-:Y:S01]  /*9930*/  FMUL.FTZ R122, R22, R123 ;  /* 0x0000007b167a7220 */ /* 0x000fe20000410000 */
        /* <DEDUP_REMOVED lines=8> */
[----:B------:R-:W-:Y:S01]  /*99c0*/  SHF.L.U32 R129, R230, 0x10, RZ ;  /* 0x00000010e6817819 */ /* 0x000fe200000006ff */
[----:B------:R-:W-:Y:S01]  /*99d0*/  FADD.FTZ R153, -R188, R153 ;  /* 0x00000099bc997221 */ /* 0x000fe20000010100 */
[----:B------:R-:W-:Y:S01]  /*99e0*/  SHF.L.U32 R130, R36, 0x10, RZ ;  /* 0x0000001024827819 */ /* 0x000fe200000006ff */
[----:B------:R-:W-:Y:S01]  /*99f0*/  FFMA.FTZ R126, R123, R126, R128 ;  /* 0x0000007e7b7e7223 */ /* 0x000fe20000010080 */
[C---:B------:R-:W-:Y:S01]  /*9a00*/  FADD.FTZ R123, -R188.reuse, R150 ;  /* 0x00000096bc7b7221 */ /* 0x040fe20000010100 */
[----:B------:R-:W-:Y:S01]  /*9a10*/  SHF.L.U32 R128, R83, 0x10, RZ ;  /* 0x0000001053807819 */ /* 0x000fe200000006ff */
[----:B------:R-:W-:Y:S01]  /*9a20*/  FADD.FTZ R155, -R188, R155 ;  /* 0x0000009bbc9b7221 */ /* 0x000fe20000010100 */
[----:B------:R-:W-:Y:S01]  /*9a30*/  SHF.L.U32 R131, R232, 0x10, RZ ;  /* 0x00000010e8837819 */ /* 0x000fe200000006ff */
[----:B------:R-:W-:Y:S01]  /*9a40*/  FMUL.FTZ R123, R22, R123 ;  /* 0x0000007b167b7220 */ /* 0x000fe20000410000 */
        /* <DEDUP_REMOVED lines=16> */
[C---:B------:R-:W-:Y:S01]  /*9b50*/  FADD.FTZ R163, -R188.reuse, R163 ;  /* 0x000000a3bca37221 */ /* 0x040fe20000010100 */
        /* <DEDUP_REMOVED lines=12> */
[C---:B------:R-:W-:Y:S01]  /*9c20*/  FADD.FTZ R169, -R188.reuse, R169 ;  /* 0x000000a9bca97221 */ /* 0x040fe20000010100 */
[----:B------:R-:W-:Y:S01]  /*9c30*/  FADD.FTZ R171, -R188, R171 ;  /* 0x000000abbcab7221 */ /* 0x000fe20000010100 */
[C---:B------:R-:W-:Y:S01]  /*9c40*/  FMUL.FTZ R130, R22.reuse, R131 ;  /* 0x0000008316827220 */ /* 0x040fe20000410000 */
[----:B------:R-:W-:Y:S01]  /*9c50*/  SHF.L.U32 R131, R77, 0x10, RZ ;  /* 0x000000104d837819 */ /* 0x000fe200000006ff */
[----:B------:R-:W-:Y:S01]  /*9c60*/  FMUL.FTZ R153, R22, R169 ;  /* 0x000000a916997220 */ /* 0x000fe20000410000 */
[C---:B------:R-:W-:Y:S01]  /*9c70*/  FADD.FTZ R173, -R188.reuse, R173 ;  /* 0x000000adbcad7221 */ /* 0x040fe20000010100 */
[----:B------:R-:W-:Y:S01]  /*9c80*/  FADD.FTZ R175, -R188, R175 ;  /* 0x000000afbcaf7221 */ /* 0x000fe20000010100 */
[----:B------:R-:W-:Y:S01]  /*9c90*/  SHF.L.U32 R149, R26, 0x10, RZ ;  /* 0x000000101a957819 */ /* 0x000fe200000006ff */
[----:B------:R-:W-:Y:S01]  /*9ca0*/  FFMA.FTZ R130, R131, R130, R132 ;  /* 0x0000008283827223 */ /* 0x000fe20000010084 */
[----:B------:R-:W-:Y:S01]  /*9cb0*/  SHF.L.U32 R132, R233, 0x10, RZ ;  /* 0x00000010e9847819 */ /* 0x000fe200000006ff */
[C---:B------:R-:W-:Y:S01]  /*9cc0*/  FMUL.FTZ R131, R22.reuse, R155 ;  /* 0x0000009b16837220 */ /* 0x040fe20000410000 */
[C---:B------:R-:W-:Y:S01]  /*9cd0*/  FMUL.FTZ R155, R22.reuse, R159 ;  /* 0x0000009f169b7220 */ /* 0x040fe20000410000 */
[----:B------:R-:W-:Y:S01]  /*9ce0*/  FMUL.FTZ R159, R22, R171 ;  /* 0x000000ab169f7220 */ /* 0x000fe20000410000 */
[----:B------:R-:W-:Y:S01]  /*9cf0*/  F2FP.BF16.F32.PACK_AB R107, R111, R107 ;  /* 0x0000006b6f6b723e */ /* 0x000fe200000010ff */
[----:B------:R-:W-:Y:S01]  /*9d00*/  FFMA.FTZ R131, R132, R131, R133 ;  /* 0x0000008384837223 */ /* 0x000fe20000010085 */
[----:B------:R-:W-:Y:S01]  /*9d10*/  FADD.FTZ R133, -R188, R156 ;  /* 0x0000009cbc857221 */ /* 0x000fe20000010100 */
[----:B------:R-:W-:-:S02]  /*9d20*/  SHF.L.U32 R132, R235, 0x10, RZ ;  /* 0x00000010eb847819 */ /* 0x000fc400000006ff */
[----:B------:R-:W-:Y:S01]  /*9d30*/  SHF.L.U32 R156, R74, 0x10, RZ ;  /* 0x000000104a9c7819 */ /* 0x000fe200000006ff */
[----:B------:R-:W-:Y:S01]  /*9d40*/  FMUL.FTZ R133, R22, R133 ;  /* 0x0000008516857220 */ /* 0x000fe20000410000 */
[----:B------:R-:W-:Y:S02]  /*9d50*/  F2FP.BF16.F32.PACK_AB R106, R110, R106 ;  /* 0x0000006a6e6a723e */ /* 0x000fe400000010ff */
[----:B------:R-:W-:Y:S01]  /*9d60*/  F2FP.BF16.F32.PACK_AB R105, R109, R105 ;  /* 0x000000696d69723e */ /* 0x000fe200000010ff */
        /* <DEDUP_REMOVED lines=14> */
[----:B------:R-:W-:Y:S02]  /*9e50*/  SHF.L.U32 R133, R238, 0x10, RZ ;  /* 0x00000010ee857819 */ /* 0x000fe400000006ff */
[----:B------:R-:W-:Y:S02]  /*9e60*/  SHF.L.U32 R137, R240, 0x10, RZ ;  /* 0x00000010f0897819 */ /* 0x000fe400000006ff */
[----:B------:R-:W-:Y:S01]  /*9e70*/  F2FP.BF16.F32.PACK_AB R109, R115, R114 ;  /* 0x00000072736d723e */ /* 0x000fe200000010ff */
[----:B------:R-:W-:Y:S01]  /*9e80*/  FFMA.FTZ R155, R132, R155, R133 ;  /* 0x0000009b849b7223 */ /* 0x000fe20000010085 */
[----:B------:R-:W-:Y:S01]  /*9e90*/  FADD.FTZ R133, -R188, R160 ;  /* 0x000000a0bc857221 */ /* 0x000fe20000010100 */
[----:B------:R-:W-:-:S02]  /*9ea0*/  SHF.L.U32 R160, R64, 0x10, RZ ;  /* 0x0000001040a07819 */ /* 0x000fc400000006ff */
[----:B------:R-:W-:Y:S01]  /*9eb0*/  F2FP.BF16.F32.PACK_AB R108, R113, R112 ;  /* 0x00000070716c723e */ /* 0x000fe200000010ff */
[----:B------:R-:W-:Y:S01]  /*9ec0*/  FMUL.FTZ R132, R22, R133 ;  /* 0x0000008516847220 */ /* 0x000fe20000410000 */
[----:B------:R-:W-:Y:S02]  /*9ed0*/  SHF.L.U32 R133, R72, 0x10, RZ ;  /* 0x0000001048857819 */ /* 0x000fe400000006ff */
[----:B------:R-:W-:Y:S02]  /*9ee0*/  F2FP.BF16.F32.PACK_AB R115, R222, R221 ;  /* 0x000000ddde73723e */ /* 0x000fe400000010ff */
[----:B------:R-:W-:Y:S01]  /*9ef0*/  F2FP.BF16.F32.PACK_AB R114, R198, R191 ;  /* 0x000000bfc672723e */ /* 0x000fe200000010ff */
[----:B------:R-:W-:Y:S01]  /*9f00*/  FFMA.FTZ R132, R133, R132, R136 ;  /* 0x0000008485847223 */ /* 0x000fe20000010088 */
[----:B------:R-:W-:Y:S01]  /*9f10*/  SHF.L.U32 R136, R239, 0x10, RZ ;  /* 0x00000010ef887819 */ /* 0x000fe200000006ff */
[----:B------:R-:W-:Y:S01]  /*9f20*/  FMUL.FTZ R133, R22, R161 ;  /* 0x000000a116857220 */ /* 0x000fe20000410000 */
[----:B------:R-:W-:-:S02]  /*9f30*/  SHF.L.U32 R161, R35, 0x10, RZ ;  /* 0x0000001023a17819 */ /* 0x000fc400000006ff */
[----:B------:R-:W-:Y:S01]  /*9f40*/  F2FP.BF16.F32.PACK_AB R113, R179, R177 ;  /* 0x000000b1b371723e */ /* 0x000fe200000010ff */
[----:B------:R-:W-:Y:S01]  /*9f50*/  FFMA.FTZ R133, R136, R133, R137 ;  /* 0x0000008588857223 */ /* 0x000fe20000010089 */
[----:B------:R-:W-:Y:S01]  /*9f60*/  FADD.FTZ R137, -R188, R162 ;  /* 0x000000a2bc897221 */ /* 0x000fe20000010100 */
[C---:B------:R-:W-:Y:S01]  /*9f70*/  FMUL.FTZ R162, R22.reuse, R167 ;  /* 0x000000a716a27220 */ /* 0x040fe20000410000 */
[C---:B------:R-:W-:Y:S01]  /*9f80*/  FMUL.FTZ R167, R22.reuse, R175 ;  /* 0x000000af16a77220 */ /* 0x040fe20000410000 */
[----:B------:R-:W-:Y:S01]  /*9f90*/  F2FP.BF16.F32.PACK_AB R112, R117, R116 ;  /* 0x000000747570723e */ /* 0x000fe200000010ff */
[C---:B------:R-:W-:Y:S01]  /*9fa0*/  FMUL.FTZ R136, R22.reuse, R137 ;  /* 0x0000008916887220 */ /* 0x040fe20000410000 */
        /* <DEDUP_REMOVED lines=16> */
[----:B------:R-:W-:-:S02]  /*a0b0*/  SHF.L.U32 R145, R244, 0x10, RZ ;  /* 0x00000010f4917819 */ /* 0x000fc400000006ff */
[----:B------:R-:W-:Y:S02]  /*a0c0*/  SHF.L.U32 R147, R28, 0x10, RZ ;  /* 0x000000101c937819 */ /* 0x000fe400000006ff */
        /* <DEDUP_REMOVED lines=11> */
[----:B------:R-:W-:Y:S02]  /*a180*/  F2FP.BF16.F32.PACK_AB R127, R155, R154 ;  /* 0x0000009a9b7f723e */ /* 0x000fe400000010ff */
[----:B------:R-:W-:Y:S01]  /*a190*/  F2FP.BF16.F32.PACK_AB R126, R135, R134 ;  /* 0x00000086877e723e */ /* 0x000fe200000010ff */
[----:B------:R-:W-:Y:S01]  /*a1a0*/  FFMA.FTZ R162, R145, R162, R144 ;  /* 0x000000a291a27223 */ /* 0x000fe20000010090 */
[----:B------:R-:W-:Y:S01]  /*a1b0*/  FADD.FTZ R145, -R188, R168 ;  /* 0x000000a8bc917221 */ /* 0x000fe20000010100 */
[----:B------:R-:W-:Y:S02]  /*a1c0*/  SHF.L.U32 R144, R247, 0x10, RZ ;  /* 0x00000010f7907819 */ /* 0x000fe400000006ff */
[----:B------:R-:W-:Y:S01]  /*a1d0*/  SHF.L.U32 R168, R66, 0x10, RZ ;  /* 0x0000001042a87819 */ /* 0x000fe200000006ff */
[----:B------:R-:W-:Y:S01]  /*a1e0*/  FMUL.FTZ R145, R22, R145 ;  /* 0x0000009116917220 */ /* 0x000fe20000410000 */
[----:B------:R-:W-:-:S02]  /*a1f0*/  F2FP.BF16.F32.PACK_AB R125, R131, R130 ;  /* 0x00000082837d723e */ /* 0x000fc400000010ff */
[----:B------:R-:W-:Y:S01]  /*a200*/  F2FP.BF16.F32.PACK_AB R124, R129, R128 ;  /* 0x00000080817c723e */ /* 0x000fe200000010ff */
[----:B------:R-:W-:Y:S01]  /*a210*/  FFMA.FTZ R152, R152, R145, R147 ;  /* 0x0000009198987223 */ /* 0x000fe20000010093 */
[----:B------:R-:W-:Y:S02]  /*a220*/  SHF.L.U32 R145, R248, 0x10, RZ ;  /* 0x00000010f8917819 */ /* 0x000fe400000006ff */
[----:B------:R-:W-:-:S03]  /*a230*/  SHF.L.U32 R147, R29, 0x10, RZ ;  /* 0x000000101d937819 */ /* 0x000fc600000006ff */
[----:B------:R-:W-:Y:S01]  /*a240*/  FFMA.FTZ R153, R144, R153, R145 ;  /* 0x0000009990997223 */ /* 0x000fe20000010091 */
[----:B------:R-:W-:Y:S01]  /*a250*/  FADD.FTZ R145, -R188, R170 ;  /* 0x000000aabc917221 */ /* 0x000fe20000010100 */
[----:B------:R-:W-:Y:S01]  /*a260*/  SHF.L.U32 R144, R249, 0x10, RZ ;  /* 0x00000010f9907819 */ /* 0x000fe200000006ff */
[----:B------:R-:W0:Y:S02]  /*a270*/  LDC.64 R170, c[0x0][0x428] ;  /* 0x00010a00ffaa7b82 */ /* 0x000e240000000a00 */
[----:B------:R-:W-:-:S04]  /*a280*/  FMUL.FTZ R145, R22, R145 ;  /* 0x0000009116917220 */ /* 0x000fc80000410000 */
[----:B------:R-:W-:Y:S01]  /*a290*/  FFMA.FTZ R158, R158, R145, R147 ;  /* 0x000000919e9e7223 */ /* 0x000fe20000010093 */
[----:B------:R-:W-:Y:S02]  /*a2a0*/  SHF.L.U32 R145, R250, 0x10, RZ ;  /* 0x00000010fa917819 */ /* 0x000fe400000006ff */
[----:B------:R-:W-:-:S03]  /*a2b0*/  SHF.L.U32 R147, R31, 0x10, RZ ;  /* 0x000000101f937819 */ /* 0x000fc600000006ff */
[----:B------:R-:W-:Y:S01]  /*a2c0*/  FFMA.FTZ R159, R144, R159, R145 ;  /* 0x0000009f909f7223 */ /* 0x000fe20000010091 */
[----:B------:R-:W-:Y:S01]  /*a2d0*/  FADD.FTZ R145, -R188, R172 ;  /* 0x000000acbc917221 */ /* 0x000fe20000010100 */
[----:B------:R-:W-:-:S03]  /*a2e0*/  SHF.L.U32 R144, R70, 0x10, RZ ;  /* 0x0000001046907819 */ /* 0x000fc600000006ff */
[----:B------:R-:W-:-:S04]  /*a2f0*/  FMUL.FTZ R145, R22, R145 ;  /* 0x0000009116917220 */ /* 0x000fc80000410000 */
[----:B------:R-:W-:Y:S01]  /*a300*/  FFMA.FTZ R163, R144, R145, R163 ;  /* 0x0000009190a37223 */ /* 0x000fe200000100a3 */
[----:B------:R-:W-:Y:S02]  /*a310*/  SHF.L.U32 R144, R251, 0x10, RZ ;  /* 0x00000010fb907819 */ /* 0x000fe400000006ff */
[----:B------:R-:W-:Y:S01]  /*a320*/  SHF.L.U32 R145, R252, 0x10, RZ ;  /* 0x00000010fc917819 */ /* 0x000fe200000006ff */
[----:B0-----:R-:W-:-:S04]  /*a330*/  IMAD.WIDE.U32 R150, R195, 0x10, R170 ;  /* 0x00000010c3967825 */ /* 0x001fc800078e00aa */
[----:B------:R-:W-:Y:S01]  /*a340*/  FFMA.FTZ R165, R144, R165, R145 ;  /* 0x000000a590a57223 */ /* 0x000fe20000010091 */
[----:B------:R-:W-:Y:S01]  /*a350*/  FADD.FTZ R145, -R188, R174 ;  /* 0x000000aebc917221 */ /* 0x000fe20000010100 */
[----:B------:R-:W-:-:S04]  /*a360*/  IMAD.WIDE.U32 R194, R194, 0x10, R170 ;  /* 0x00000010c2c27825 */ /* 0x000fc800078e00aa */
[----:B------:R-:W-:Y:S01]  /*a370*/  FMUL.FTZ R145, R22, R145 ;  /* 0x0000009116917220 */ /* 0x000fe20000410000 */
[----:B------:R-:W-:-:S04]  /*a380*/  IMAD.WIDE.U32 R138, R193, 0x10, R170 ;  /* 0x00000010c18a7825 */ /* 0x000fc800078e00aa */
[----:B------:R-:W-:Y:S01]  /*a390*/  FFMA.FTZ R166, R166, R145, R147 ;  /* 0x00000091a6a67223 */ /* 0x000fe20000010093 */
[----:B------:R-:W-:Y:S01]  /*a3a0*/  SHF.L.U32 R147, R24, 0x10, RZ ;  /* 0x0000001018937819 */ /* 0x000fe200000006ff */
[----:B------:R-:W-:-:S04]  /*a3b0*/  IMAD.WIDE.U32 R140, R203, 0x10, R170 ;  /* 0x00000010cb8c7825 */ /* 0x000fc800078e00aa */
[----:B------:R-:W-:Y:S01]  /*a3c0*/  IMAD.WIDE.U32 R142, R208, 0x10, R170 ;  /* 0x00000010d08e7825 */ /* 0x000fe200078e00aa */
[----:B--2---:R-:W-:Y:S02]  /*a3d0*/  SHF.L.U32 R145, R146, 0x10, RZ ;  /* 0x0000001092917819 */ /* 0x004fe400000006ff */
[----:B---3--:R-:W-:-:S05]  /*a3e0*/  SHF.L.U32 R144, R148, 0x10, RZ ;  /* 0x0000001094907819 */ /* 0x008fca00000006ff */
        /* <DEDUP_REMOVED lines=9> */
[C---:B------:R-:W-:Y:S01]  /*a480*/  FADD.FTZ R145, -R188.reuse, R180 ;  /* 0x000000b4bc917221 */ /* 0x040fe20000010100 */
[----:B------:R-:W-:-:S03]  /*a490*/  FADD.FTZ R147, -R188, R182 ;  /* 0x000000b6bc937221 */ /* 0x000fc60000010100 */
[C---:B------:R-:W-:Y:S01]  /*a4a0*/  FMUL.FTZ R145, R22.reuse, R145 ;  /* 0x0000009116917220 */ /* 0x040fe20000410000 */
[----:B------:R-:W-:Y:S01]  /*a4b0*/  FMUL.FTZ R22, R22, R147 ;  /* 0x0000009316167220 */ /* 0x000fe20000410000 */
[----:B------:R-:W-:-:S04]  /*a4c0*/  IMAD.WIDE.U32 R146, R213, 0x10, R170 ;  /* 0x00000010d5927825 */ /* 0x000fc800078e00aa */
[----:B------:R-:W-:Y:S01]  /*a4d0*/  FFMA.FTZ R168, R168, R145, R149 ;  /* 0x00000091a8a87223 */ /* 0x000fe20000010095 */
[----:B------:R-:W-:Y:S01]  /*a4e0*/  SHF.L.U32 R145, R67, 0x10, RZ ;  /* 0x0000001043917819 */ /* 0x000fe200000006ff */
[----:B------:R-:W-:-:S04]  /*a4f0*/  IMAD.WIDE.U32 R148, R197, 0x10, R170 ;  /* 0x00000010c5947825 */ /* 0x000fc800078e00aa */
[----:B------:R-:W-:Y:S01]  /*a500*/  IMAD.WIDE.U32 R196, R196, 0x10, R170 ;  /* 0x00000010c4c47825 */ /* 0x000fe200078e00aa */
[----:B------:R0:W-:Y:S03]  /*a510*/  STG.E.128 desc[UR6][R148.64], R104 ;  /* 0x0000006894007986 */ /* 0x0001e6000c101d06 */
[----:B------:R-:W-:Y:S01]  /*a520*/  FFMA.FTZ R22, R145, R22, R144 ;  /* 0x0000001691167223 */ /* 0x000fe20000010090 */
[----:B------:R-:W-:Y:S01]  /*a530*/  IMAD.WIDE.U32 R144, R211, 0x10, R170 ;  /* 0x00000010d3907825 */ /* 0x000fe200078e00aa */
[----:B------:R1:W-:Y:S04]  /*a540*/  STG.E.128 desc[UR6][R196.64], R108 ;  /* 0x0000006cc4007986 */ /* 0x0003e8000c101d06 */
[----:B------:R-:W-:Y:S04]  /*a550*/  STG.E.128 desc[UR6][R150.64], R112 ;  /* 0x0000007096007986 */ /* 0x000fe8000c101d06 */
        /* <DEDUP_REMOVED lines=10> */
[----:B--2---:R-:W0:Y:S01]  /*a600*/  LDC.64 R116, c[0x0][0x380] ;  /* 0x0000e000ff747b82 */ /* 0x004e220000000a00 */
[----:B------:R-:W-:-:S02]  /*a610*/  F2FP.BF16.F32.PACK_AB R109, R159, R158 ;  /* 0x0000009e9f6d723e */ /* 0x000fc400000010ff */
[----:B------:R-:W-:Y:S02]  /*a620*/  F2FP.BF16.F32.PACK_AB R108, R153, R152 ;  /* 0x00000098996c723e */ /* 0x000fe400000010ff */
[----:B------:R-:W-:Y:S02]  /*a630*/  F2FP.BF16.F32.PACK_AB R115, R21, R22 ;  /* 0x000000161573723e */ /* 0x000fe400000010ff */
[----:B------:R-:W-:Y:S01]  /*a640*/  F2FP.BF16.F32.PACK_AB R114, R20, R168 ;  /* 0x000000a81472723e */ /* 0x000fe200000010ff */
[----:B------:R3:W-:Y:S01]  /*a650*/  STG.E.128 desc[UR6][R144.64], R108 ;  /* 0x0000006c90007986 */ /* 0x0007e2000c101d06 */
[----:B------:R-:W-:Y:S02]  /*a660*/  F2FP.BF16.F32.PACK_AB R113, R19, R164 ;  /* 0x000000a41371723e */ /* 0x000fe400000010ff */
[----:B------:R-:W-:-:S05]  /*a670*/  F2FP.BF16.F32.PACK_AB R112, R18, R160 ;  /* 0x000000a01270723e */ /* 0x000fca00000010ff */
[----:B------:R3:W-:Y:S01]  /*a680*/  STG.E.128 desc[UR6][R146.64], R112 ;  /* 0x0000007092007986 */ /* 0x0007e2000c101d06 */
[----:B0-----:R-:W-:-:S04]  /*a690*/  LEA R17, R116, R17, 0x2 ;  /* 0x0000001174117211 */ /* 0x001fc800078e10ff */
[----:B------:R-:W-:-:S13]  /*a6a0*/  ISETP.GE.AND P1, PT, R17, R117, PT ;  /* 0x000000751100720c */ /* 0x000fda0003f26270 */
[----:B---3--:R-:W-:Y:S05]  /*a6b0*/  @!P1 BRA `(.L_x_26523) ;  /* 0xffffffac00d09947 */ /* 0x008fea000383ffff */
[----:B------:R-:W-:Y:S05]  /*a6c0*/  EXIT ;  /* 0x000000000000794d */ /* 0x000fea0003800000 */
.L_x_26499:
[----:B------:R-:W-:Y:S01]  /*a6d0*/  HFMA2 R20, -RZ, RZ, 0, 5.9604644775390625e-08 ;  /* 0x00000001ff147431 */ /* 0x000fe200000001ff */
[----:B------:R-:W-:Y:S01]  /*a6e0*/  BSSY B0, `(.L_x_26524) ;  /* 0x0000006000007945 */ /* 0x000fe20003800000 */
[----:B------:R-:W-:Y:S02]  /*a6f0*/  MOV R19, 0x1f ;  /* 0x0000001f00137802 */ /* 0x000fe40000000f00 */
[----:B------:R-:W-:-:S07]  /*a700*/  MOV R18, 0xffffffff ;  /* 0xffffffff00127802 */ /* 0x000fce0000000f00 */
[----:B------:R-:W-:Y:S05]  /*a710*/  WARPSYNC.COLLECTIVE R18, `(.L_x_26525) ;  /* 0x0000000012087348 */ /* 0x000fea0003c00000 */
[----:B------:R0:W1:Y:S02]  /*a720*/  SHFL.BFLY P2, R22, R21, R20, R19 ;  /* 0x0c00001415167389 */ /* 0x0000640000040013 */
[----:B01----:R-:W-:Y:S05]  /*a730*/  ENDCOLLECTIVE ;  /* 0x000000000000791b */ /* 0x003fea0003800000 */
.L_x_26525:
[----:B------:R-:W-:Y:S05]  /*a740*/  BSYNC B0 ;  /* 0x0000000000007941 */ /* 0x000fea0003800000 */
.L_x_26524:
        /* <DEDUP_REMOVED lines=8> */
.L_x_26526:
[----:B------:R-:W-:Y:S02]  /*a7d0*/  HFMA2 R20, -RZ, RZ, 0, 2.384185791015625e-07 ;  /* 0x00000004ff147431 */ /* 0x000fe400000001ff */
[----:B------:R-:W-:-:S05]  /*a7e0*/  FADD.FTZ R191, R21, R22 ;  /* 0x0000001615bf7221 */ /* 0x000fca0000010000 */
[----:B------:R-:W-:-:S07]  /*a7f0*/  MOV R21, R191 ;  /* 0x000000bf00157202 */ /* 0x000fce0000000f00 */
[----:B------:R-:W-:Y:S05]  /*a800*/  WARPSYNC.COLLECTIVE R18, `(.L_x_26527) ;  /* 0x0000000012087348 */ /* 0x000fea0003c00000 */
[----:B------:R0:W1:Y:S02]  /*a810*/  SHFL.BFLY P2, R22, R21, R20, R19 ;  /* 0x0c00001415167389 */ /* 0x0000640000040013 */
[----:B01----:R-:W-:Y:S05]  /*a820*/  ENDCOLLECTIVE ;  /* 0x000000000000791b */ /* 0x003fea0003800000 */
.L_x_26527:
[----:B------:R-:W-:Y:S02]  /*a830*/  HFMA2 R20, -RZ, RZ, 0, 4.76837158203125e-07 ;  /* 0x00000008ff147431 */ /* 0x000fe400000001ff */
[----:B------:R-:W-:-:S05]  /*a840*/  FADD.FTZ R221, R191, R22 ;  /* 0x00000016bfdd7221 */ /* 0x000fca0000010000 */
[----:B------:R-:W-:-:S07]  /*a850*/  MOV R21, R221 ;  /* 0x000000dd00157202 */ /* 0x000fce0000000f00 */
[----:B------:R-:W-:Y:S05]  /*a860*/  WARPSYNC.COLLECTIVE R18, `(.L_x_26528) ;  /* 0x0000000012087348 */ /* 0x000fea0003c00000 */
[----:B------:R0:W1:Y:S02]  /*a870*/  SHFL.BFLY P2, R22, R21, R20, R19 ;  /* 0x0c00001415167389 */ /* 0x0000640000040013 */
[----:B01----:R-:W-:Y:S05]  /*a880*/  ENDCOLLECTIVE ;  /* 0x000000000000791b */ /* 0x003fea0003800000 */
.L_x_26528:
[----:B------:R-:W-:Y:S02]  /*a890*/  HFMA2 R20, -RZ, RZ, 0, 9.5367431640625e-07 ;  /* 0x00000010ff147431 */ /* 0x000fe400000001ff */
[----:B------:R-:W-:-:S05]  /*a8a0*/  FADD.FTZ R222, R221, R22 ;  /* 0x00000016ddde7221 */ /* 0x000fca0000010000 */
[----:B------:R-:W-:-:S07]  /*a8b0*/  MOV R21, R222 ;  /* 0x000000de00157202 */ /* 0x000fce0000000f00 */
[----:B------:R-:W-:Y:S05]  /*a8c0*/  WARPSYNC.COLLECTIVE R18, `(.L_x_26529) ;  /* 0x0000000012087348 */ /* 0x000fea0003c00000 */
[----:B------:R0:W1:Y:S02]  /*a8d0*/  SHFL.BFLY P2, R22, R21, R20, R19 ;  /* 0x0c00001415167389 */ /* 0x0000640000040013 */
[----:B01----:R-:W-:Y:S05]  /*a8e0*/  ENDCOLLECTIVE ;  /* 0x000000000000791b */ /* 0x003fea0003800000 */
.L_x_26529:
[----:B------:R-:W-:Y:S01]  /*a8f0*/  MOV R20, 0x1 ;  /* 0x0000000100147802 */ /* 0x000fe20000000f00 */
        /* <DEDUP_REMOVED lines=166> */
.L_x_26530:
[----:B------:R-:W-:Y:S02]  /*b360*/  HFMA2 R20, -RZ, RZ, 0, 1.1920928955078125e-07 ;  /* 0x00000002ff147431 */ /* 0x000fe400000001ff */
[----:B------:R-:W-:-:S05]  /*b370*/  FADD.FTZ R191, R21, R22 ;  /* 0x0000001615bf7221 */ /* 0x000fca0000010000 */
[----:B------:R-:W-:-:S07]  /*b380*/  MOV R21, R191 ;  /* 0x000000bf00157202 */ /* 0x000fce0000000f00 */
[----:B------:R-:W-:Y:S05]  /*b390*/  WARPSYNC.COLLECTIVE R18, `(.L_x_26531) ;  /* 0x0000000012087348 */ /* 0x000fea0003c00000 */
[----:B------:R0:W1:Y:S02]  /*b3a0*/  SHFL.BFLY P2, R22, R21, R20, R19 ;  /* 0x0c00001415167389 */ /* 0x0000640000040013 */
[----:B01----:R-:W-:Y:S05]  /*b3b0*/  ENDCOLLECTIVE ;  /* 0x000000000000791b */ /* 0x003fea0003800000 */
.L_x_26531:
[----:B------:R-:W-:Y:S02]  /*b3c0*/  HFMA2 R20, -RZ, RZ, 0, 2.384185791015625e-07 ;  /* 0x00000004ff147431 */ /* 0x000fe400000001ff */
[----:B------:R-:W-:-:S05]  /*b3d0*/  FADD.FTZ R221, R191, R22 ;  /* 0x00000016bfdd7221 */ /* 0x000fca0000010000 */
[----:B------:R-:W-:-:S07]  /*b3e0*/  MOV R21, R221 ;  /* 0x000000dd00157202 */ /* 0x000fce0000000f00 */
[----:B------:R-:W-:Y:S05]  /*b3f0*/  WARPSYNC.COLLECTIVE R18, `(.L_x_26532) ;  /* 0x0000000012087348 */ /* 0x000fea0003c00000 */
[----:B------:R0:W1:Y:S02]  /*b400*/  SHFL.BFLY P2, R22, R21, R20, R19 ;  /* 0x0c00001415167389 */ /* 0x0000640000040013 */
[----:B01----:R-:W-:Y:S05]  /*b410*/  ENDCOLLECTIVE ;  /* 0x000000000000791b */ /* 0x003fea0003800000 */
.L_x_26532:
[----:B------:R-:W-:Y:S02]  /*b420*/  HFMA2 R20, -RZ, RZ, 0, 4.76837158203125e-07 ;  /* 0x00000008ff147431 */ /* 0x000fe400000001ff */
[----:B------:R-:W-:-:S05]  /*b430*/  FADD.FTZ R222, R221, R22 ;  /* 0x00000016ddde7221 */ /* 0x000fca0000010000 */
[----:B------:R-:W-:-:S07]  /*b440*/  MOV R21, R222 ;  /* 0x000000de00157202 */ /* 0x000fce0000000f00 */
[----:B------:R-:W-:Y:S05]  /*b450*/  WARPSYNC.COLLECTIVE R18, `(.L_x_26533) ;  /* 0x0000000012087348 */ /* 0x000fea0003c00000 */
[----:B------:R0:W1:Y:S02]  /*b460*/  SHFL.BFLY P2, R22, R21, R20, R19 ;  /* 0x0c00001415167389 */ /* 0x0000640000040013 */
[----:B01----:R-:W-:Y:S05]  /*b470*/  ENDCOLLECTIVE ;  /* 0x000000000000791b */ /* 0x003fea0003800000 */
.L_x_26533:
[----:B------:R-:W-:Y:S02]  /*b480*/  HFMA2 R20, -RZ, RZ, 0, 9.5367431640625e-07 ;  /* 0x00000010ff147431 */ /* 0x000fe400000001ff */
[----:B------:R-:W-:-:S05]  /*b490*/  FADD.FTZ R222, R222, R22 ;  /* 0x00000016dede7221 */ /* 0x000fca0000010000 */
[----:B------:R-:W-:-:S07]  /*b4a0*/  MOV R21, R222 ;  /* 0x000000de00157202 */ /* 0x000fce0000000f00 */
[----:B------:R-:W-:Y:S05]  /*b4b0*/  WARPSYNC.COLLECTIVE R18, `(.L_x_26534) ;  /* 0x0000000012087348 */ /* 0x000fea0003c00000 */
[----:B------:R0:W1:Y:S02]  /*b4c0*/  SHFL.BFLY P2, R22, R21, R20, R19 ;  /* 0x0c00001415167389 */ /* 0x0000640000040013 */
[----:B01----:R-:W-:Y:S05]  /*b4d0*/  ENDCOLLECTIVE ;  /* 0x000000000000791b */ /* 0x003fea0003800000 */
.L_x_26534:
[----:B------:R-:W-:Y:S05]  /*b4e0*/  BRA `(.L_x_26535) ;  /* 0xffffff8000747947 */ /* 0x000fea000383ffff */
.L_x_26522:
[----:B------:R-:W-:Y:S01]  /*b4f0*/  HFMA2 R19, -RZ, RZ, 0, 1.847743988037109375e-06 ;  /* 0x0000001fff137431 */ /* 0x000fe200000001ff */
[----:B------:R-:W-:Y:S01]  /*b500*/  BSSY B0, `(.L_x_26536) ;  /* 0x0000006000007945 */ /* 0x000fe20003800000 */
[----:B------:R-:W-:Y:S02]  /*b510*/  MOV R20, 0x1 ;  /* 0x0000000100147802 */ /* 0x000fe40000000f00 */
[----:B------:R-:W-:-:S07]  /*b520*/  MOV R18, 0xffffffff ;  /* 0xffffffff00127802 */ /* 0x000fce0000000f00 */
[----:B------:R-:W-:Y:S05]  /*b530*/  WARPSYNC.COLLECTIVE R18, `(.L_x_26537) ;  /* 0x0000000012087348 */ /* 0x000fea0003c00000 */
[----:B------:R0:W1:Y:S02]  /*b540*/  SHFL.BFLY P2, R22, R21, R20, R19 ;  /* 0x0c00001415167389 */ /* 0x0000640000040013 */
[----:B01----:R-:W-:Y:S05]  /*b550*/  ENDCOLLECTIVE ;  /* 0x000000000000791b */ /* 0x003fea0003800000 */
.L_x_26537:
[----:B------:R-:W-:Y:S05]  /*b560*/  BSYNC B0 ;  /* 0x0000000000007941 */ /* 0x000fea0003800000 */
.L_x_26536:
        /* <DEDUP_REMOVED lines=8> */
.L_x_26538:
[----:B------:R-:W-:Y:S02]  /*b5f0*/  HFMA2 R20, -RZ, RZ, 0, 2.384185791015625e-07 ;  /* 0x00000004ff147431 */ /* 0x000fe400000001ff */
[----:B------:R-:W-:-:S05]  /*b600*/  FADD.FTZ R190, R21, R22 ;  /* 0x0000001615be7221 */ /* 0x000fca0000010000 */
[----:B------:R-:W-:-:S07]  /*b610*/  MOV R21, R190 ;  /* 0x000000be00157202 */ /* 0x000fce0000000f00 */
[----:B------:R-:W-:Y:S05]  /*b620*/  WARPSYNC.COLLECTIVE R18, `(.L_x_26539) ;  /* 0x0000000012087348 */ /* 0x000fea0003c00000 */
[----:B------:R0:W1:Y:S02]  /*b630*/  SHFL.BFLY P2, R22, R21, R20, R19 ;  /* 0x0c00001415167389 */ /* 0x0000640000040013 */
[----:B01----:R-:W-:Y:S05]  /*b640*/  ENDCOLLECTIVE ;  /* 0x000000000000791b */ /* 0x003fea0003800000 */
.L_x_26539:
[----:B------:R-:W-:Y:S02]  /*b650*/  HFMA2 R20, -RZ, RZ, 0, 4.76837158203125e-07 ;  /* 0x00000008ff147431 */ /* 0x000fe400000001ff */
[----:B------:R-:W-:-:S05]  /*b660*/  FADD.FTZ R191, R190, R22 ;  /* 0x00000016bebf7221 */ /* 0x000fca0000010000 */
[----:B------:R-:W-:-:S07]  /*b670*/  MOV R21, R191 ;  /* 0x000000bf00157202 */ /* 0x000fce0000000f00 */
[----:B------:R-:W-:Y:S05]  /*b680*/  WARPSYNC.COLLECTIVE R18, `(.L_x_26540) ;  /* 0x0000000012087348 */ /* 0x000fea0003c00000 */
[----:B------:R0:W1:Y:S02]  /*b690*/  SHFL.BFLY P2, R22, R21, R20, R19 ;  /* 0x0c00001415167389 */ /* 0x0000640000040013 */
[----:B01----:R-:W-:Y:S05]  /*b6a0*/  ENDCOLLECTIVE ;  /* 0x000000000000791b */ /* 0x003fea0003800000 */
.L_x_26540:
[----:B------:R-:W-:Y:S02]  /*b6b0*/  HFMA2 R20, -RZ, RZ, 0, 9.5367431640625e-07 ;  /* 0x00000010ff147431 */ /* 0x000fe400000001ff */
[----:B------:R-:W-:-:S05]  /*b6c0*/  FADD.FTZ R221, R191, R22 ;  /* 0x00000016bfdd7221 */ /* 0x000fca0000010000 */
[----:B------:R-:W-:-:S07]  /*b6d0*/  MOV R21, R221 ;  /* 0x000000dd00157202 */ /* 0x000fce0000000f00 */
[----:B------:R-:W-:Y:S05]  /*b6e0*/  WARPSYNC.COLLECTIVE R18, `(.L_x_26541) ;  /* 0x0000000012087348 */ /* 0x000fea0003c00000 */
[----:B------:R0:W1:Y:S02]  /*b6f0*/  SHFL.BFLY P2, R22, R21, R20, R19 ;  /* 0x0c00001415167389 */ /* 0x0000640000040013 */
[----:B01----:R-:W-:Y:S05]  /*b700*/  ENDCOLLECTIVE ;  /* 0x000000000000791b */ /* 0x003fea0003800000 */
.L_x_26541:
        /* <DEDUP_REMOVED lines=167> */
.L_x_26542:
[----:B------:R-:W-:Y:S02]  /*c180*/  HFMA2 R20, -RZ, RZ, 0, 1.1920928955078125e-07 ;  /* 0x00000002ff147431 */ /* 0x000fe400000001ff */
[----:B------:R-:W-:-:S05]  /*c190*/  FADD.FTZ R190, R21, R22 ;  /* 0x0000001615be7221 */ /* 0x000fca0000010000 */
[----:B------:R-:W-:-:S07]  /*c1a0*/  MOV R21, R190 ;  /* 0x000000be00157202 */ /* 0x000fce0000000f00 */
[----:B------:R-:W-:Y:S05]  /*c1b0*/  WARPSYNC.COLLECTIVE R18, `(.L_x_26543) ;  /* 0x0000000012087348 */ /* 0x000fea0003c00000 */
[----:B------:R0:W1:Y:S02]  /*c1c0*/  SHFL.BFLY P2, R22, R21, R20, R19 ;  /* 0x0c00001415167389 */ /* 0x0000640000040013 */
[----:B01----:R-:W-:Y:S05]  /*c1d0*/  ENDCOLLECTIVE ;  /* 0x000000000000791b */ /* 0x003fea0003800000 */
.L_x_26543:
[----:B------:R-:W-:Y:S02]  /*c1e0*/  HFMA2 R20, -RZ, RZ, 0, 2.384185791015625e-07 ;  /* 0x00000004ff147431 */ /* 0x000fe400000001ff */
[----:B------:R-:W-:-:S05]  /*c1f0*/  FADD.FTZ R191, R190, R22 ;  /* 0x00000016bebf7221 */ /* 0x000fca0000010000 */
[----:B------:R-:W-:-:S07]  /*c200*/  MOV R21, R191 ;  /* 0x000000bf00157202 */ /* 0x000fce0000000f00 */
[----:B------:R-:W-:Y:S05]  /*c210*/  WARPSYNC.COLLECTIVE R18, `(.L_x_26544) ;  /* 0x0000000012087348 */ /* 0x000fea0003c00000 */
[----:B------:R0:W1:Y:S02]  /*c220*/  SHFL.BFLY P2, R22, R21, R20, R19 ;  /* 0x0c00001415167389 */ /* 0x0000640000040013 */
[----:B01----:R-:W-:Y:S05]  /*c230*/  ENDCOLLECTIVE ;  /* 0x000000000000791b */ /* 0x003fea0003800000 */
.L_x_26544:
[----:B------:R-:W-:Y:S02]  /*c240*/  HFMA2 R20, -RZ, RZ, 0, 4.76837158203125e-07 ;  /* 0x00000008ff147431 */ /* 0x000fe400000001ff */
[----:B------:R-:W-:-:S05]  /*c250*/  FADD.FTZ R221, R191, R22 ;  /* 0x00000016bfdd7221 */ /* 0x000fca0000010000 */
[----:B------:R-:W-:-:S07]  /*c260*/  MOV R21, R221 ;  /* 0x000000dd00157202 */ /* 0x000fce0000000f00 */
[----:B------:R-:W-:Y:S05]  /*c270*/  WARPSYNC.COLLECTIVE R18, `(.L_x_26545) ;  /* 0x0000000012087348 */ /* 0x000fea0003c00000 */
[----:B------:R0:W1:Y:S02]  /*c280*/  SHFL.BFLY P2, R22, R21, R20, R19 ;  /* 0x0c00001415167389 */ /* 0x0000640000040013 */
[----:B01----:R-:W-:Y:S05]  /*c290*/  ENDCOLLECTIVE ;  /* 0x000000000000791b */ /* 0x003fea0003800000 */
.L_x_26545:
[----:B------:R-:W-:Y:S02]  /*c2a0*/  HFMA2 R20, -RZ, RZ, 0, 9.5367431640625e-07 ;  /* 0x00000010ff147431 */ /* 0x000fe400000001ff */
[----:B------:R-:W-:-:S05]  /*c2b0*/  FADD.FTZ R222, R221, R22 ;  /* 0x00000016ddde7221 */ /* 0x000fca0000010000 */
[----:B------:R-:W-:-:S07]  /*c2c0*/  MOV R21, R222 ;  /* 0x000000de00157202 */ /* 0x000fce0000000f00 */
[----:B------:R-:W-:Y:S05]  /*c2d0*/  WARPSYNC.COLLECTIVE R18, `(.L_x_26546) ;  /* 0x0000000012087348 */ /* 0x000fea0003c00000 */
[----:B------:R0:W1:Y:S02]  /*c2e0*/  SHFL.BFLY P2, R22, R21, R20, R19 ;  /* 0x0c00001415167389 */ /* 0x0000640000040013 */
[----:B01----:R-:W-:Y:S05]  /*c2f0*/  ENDCOLLECTIVE ;  /* 0x000000000000791b */ /* 0x003fea0003800000 */
.L_x_26546:
[----:B------:R-:W-:Y:S05]  /*c300*/  BRA `(.L_x_26547) ;  /* 0xffffffc400447947 */ /* 0x000fea000383ffff */
.L_x_26548:
        /* <DEDUP_REMOVED lines=15> */
.L_x_88465:


//--------------------- .text._ZN10layer_norm13ln_fwd_kernelINS_13Kernel_traitsI13__nv_bfloat16S2_fS2_fjLj2560ELj1ELj4ELj1ELj16ENS_18Kernel_traits_baseILj2560ES2_S2_fS2_fjLj128EEEEELb0ELb0ELb1ELb0EEEvNS_9FwdParamsE --------------------------
	.section	.text._ZN10layer_norm13ln_fwd_kernelINS_13Kernel_traitsI13__nv_bfloat16S2_fS2_fjLj2560ELj1ELj4ELj1ELj16ENS_18Kernel_traits_baseILj2560ES2_S2_fS2_fjLj128EEEEELb0ELb0ELb1ELb0EEEvNS_9FwdParamsE,"ax",@progbits
	.align	128
        .global         _ZN10layer_norm13ln_fwd_kernelINS_13Kernel_traitsI13__nv_bfloat16S2_fS2_fjLj2560ELj1ELj4ELj1ELj16ENS_18Kernel_traits_baseILj2560ES2_S2_fS2_fjLj128EEEEELb0ELb0ELb1ELb0EEEvNS_9FwdParamsE
        .type           _ZN10layer_norm13ln_fwd_kernelINS_13Kernel_traitsI13__nv_bfloat16S2_fS2_fjLj2560ELj1ELj4ELj1ELj16ENS_18Kernel_traits_baseILj2560ES2_S2_fS2_fjLj128EEEEELb0ELb0ELb1ELb0EEEvNS_9FwdParamsE,@function
        .size           _ZN10layer_norm13ln_fwd_kernelINS_13Kernel_traitsI13__nv_bfloat16S2_fS2_fjLj2560ELj1ELj4ELj1ELj16ENS_18Kernel_traits_baseILj2560ES2_S2_fS2_fjLj128EEEEELb0ELb0ELb1ELb0EEEvNS_9FwdParamsE,(.L_x_88466 - _ZN10layer_norm13ln_fwd_kernelINS_13Kernel_traitsI13__nv_bfloat16S2_fS2_fjLj2560ELj1ELj4ELj1ELj16ENS_18Kernel_traits_baseILj2560ES2_S2_fS2_fjLj128EEEEELb0ELb0ELb1ELb0EEEvNS_9FwdParamsE)
        .other          _ZN10layer_norm13ln_fwd_kernelINS_13Kernel_traitsI13__nv_bfloat16S2_fS2_fjLj2560ELj1ELj4ELj1ELj16ENS_18Kernel_traits_baseILj2560ES2_S2_fS2_fjLj128EEEEELb0ELb0ELb1ELb0EEEvNS_9FwdParamsE,@"STO_CUDA_ENTRY STV_DEFAULT"
_ZN10layer_norm13ln_fwd_kernelINS_13Kernel_traitsI13__nv_bfloat16S2_fS2_fjLj2560ELj1ELj4ELj1ELj16ENS_18Kernel_traits_baseILj2560ES2_S2_fS2_fjLj128EEEEELb0ELb0ELb1ELb0EEEvNS_9FwdParamsE:
.text._ZN10layer_norm13ln_fwd_kernelINS_13Kernel_traitsI13__nv_bfloat16S2_fS2_fjLj2560ELj1ELj4ELj1ELj16ENS_18Kernel_traits_baseILj2560ES2_S2_fS2_fjLj128EEEEELb0ELb0ELb1ELb0EEEvNS_9FwdParamsE:
        /* <DEDUP_REMOVED lines=100> */
.L_x_26550:
        /* <DEDUP_REMOVED lines=97> */
.L_x_26551:
[----:B------:R-:W-:Y:S05]  /*0c50*/  BSYNC.RECONVERGENT B0 ;  /* 0x0000000000007941 */ /* 0x000fea0003800200 */
.L_x_26549:
        /* <DEDUP_REMOVED lines=63> */
.L_x_26633:
[----:B------:R-:W0:Y:S02]  /*1050*/  LDC.64 R188, c[0x0][0x3f0] ;  /* 0x0000fc00ffbc7b82 */ /* 0x000e240000000a00 */
[----:B0-----:R-:W-:-:S06]  /*1060*/  IMAD.WIDE R190, R226, 0x4, R188 ;  /* 0x00000004e2be7825 */ /* 0x001fcc00078e02bc */
[----:B------:R-:W0:Y:S01]  /*1070*/  LDC.64 R188, c[0x0][0x3f8] ;  /* 0x0000fe00ffbc7b82 */ /* 0x000e220000000a00 */
[----:B------:R-:W2:Y:S01]  /*1080*/  LDG.E R190, desc[UR6][R190.64] ;  /* 0x00000006bebe7981 */ /* 0x000ea2000c1e1900 */
[----:B0-----:R-:W-:-:S06]  /*1090*/  IMAD.WIDE R230, R226, 0x4, R188 ;  /* 0x00000004e2e67825 */ /* 0x001fcc00078e02bc */
[----:B------:R-:W0:Y:S01]  /*10a0*/  LDC R189, c[0x0][0x388] ;  /* 0x0000e200ffbd7b82 */ /* 0x000e220000000800 */
[----:B------:R-:W-:Y:S01]  /*10b0*/  ISETP.GE.U32.AND P5, PT, R227, 0x20, PT ;  /* 0x00000020e300780c */ /* 0x000fe20003fa6070 */
[----:B------:R1:W5:Y:S01]  /*10c0*/  LDG.E R188, desc[UR6][R230.64] ;  /* 0x00000006e6bc7981 */ /* 0x000362000c1e1900 */
[----:B------:R-:W-:Y:S01]  /*10d0*/  BSSY.RECONVERGENT B0, `(.L_x_26552) ;  /* 0x0000063000007945 */ /* 0x000fe20003800200 */
[----:B-1----:R-:W-:Y:S02]  /*10e0*/  HFMA2 R230, -RZ, RZ, 0, 0 ;  /* 0x00000000ffe67431 */ /* 0x002fe400000001ff */
[----:B0-----:R-:W-:-:S05]  /*10f0*/  IMAD R232, R226, R189, RZ ;  /* 0x000000bde2e87224 */ /* 0x001fca00078e02ff */
[----:B------:R-:W-:-:S04]  /*1100*/  SHF.R.S32.HI R233, RZ, 0x1f, R232 ;  /* 0x0000001fffe97819 */ /* 0x000fc800000114e8 */
[----:B------:R-:W-:-:S04]  /*1110*/  LEA.HI R233, R233, R232, RZ, 0x3 ;  /* 0x000000e8e9e97211 */ /* 0x000fc800078f18ff */
[----:B------:R-:W-:Y:S02]  /*1120*/  LEA.HI.SX32 R191, R233, R228, 0x1d ;  /* 0x000000e4e9bf7211 */ /* 0x000fe400078feaff */
[----:B--2---:R-:W-:-:S13]  /*1130*/  ISETP.GE.AND P0, PT, R190, 0x1, PT ;  /* 0x00000001be00780c */ /* 0x004fda0003f06270 */
[----:B------:R-:W0:Y:S01]  /*1140*/  @P0 S2R R236, SR_TID.X ;  /* 0x0000000000ec0919 */ /* 0x000e220000002100 */
[----:B------:R-:W-:-:S05]  /*1150*/  @P0 IADD3 R234, PT, PT, R190, -0x1, RZ ;  /* 0xffffffffbeea0810 */ /* 0x000fca0007ffe0ff */
[----:B------:R-:W-:-:S05]  /*1160*/  @P0 IMAD R234, R234, R189, RZ ;  /* 0x000000bdeaea0224 */ /* 0x000fca00078e02ff */
[----:B------:R-:W-:-:S04]  /*1170*/  @P0 SHF.R.S32.HI R235, RZ, 0x1f, R234 ;  /* 0x0000001fffeb0819 */ /* 0x000fc800000114ea */
[----:B------:R-:W-:Y:S02]  /*1180*/  @P0 LEA.HI R235, R235, R234, RZ, 0x3 ;  /* 0x000000eaebeb0211 */ /* 0x000fe400078f18ff */
[----:B0-----:R-:W-:-:S04]  /*1190*/  @P0 LOP3.LUT R228, R236, 0x1f, RZ, 0xc0, !PT ;  /* 0x0000001fece40812 */ /* 0x001fc800078ec0ff */
[----:B------:R-:W-:Y:S01]  /*11a0*/  @P0 LEA.HI.SX32 R230, R235, R228, 0x1d ;  /* 0x000000e4ebe60211 */ /* 0x000fe200078feaff */
[----:B------:R-:W-:Y:S06]  /*11b0*/  @!P5 BRA `(.L_x_26553) ;  /* 0x000000040050d947 */ /* 0x000fec0003800000 */
[----:B------:R-:W-:Y:S04]  /*11c0*/  BSSY.RECONVERGENT B1, `(.L_x_26554) ;  /* 0x0000005000017945 */ /* 0x000fe80003800200 */
[----:B------:R-:W-:Y:S05]  /*11d0*/  @!P0 BRA `(.L_x_26555) ;  /* 0x00000000000c8947 */ /* 0x000fea0003800000 */
[----:B------:R-:W0:Y:S02]  /*11e0*/  LDC.64 R104, c[0x0][0x390] ;  /* 0x0000e400ff687b82 */ /* 0x000e240000000a00 */
[----:B0-----:R-:W-:-:S06]  /*11f0*/  IMAD.WIDE.U32 R104, R230, 0x10, R104 ;  /* 0x00000010e6687825 */ /* 0x001fcc00078e0068 */
[----:B------:R-:W5:Y:S02]  /*1200*/  LDG.E.128 R104, desc[UR6][R104.64] ;  /* 0x0000000668687981 */ /* 0x000f64000c1e1d00 */
.L_x_26555:
[----:B------:R-:W-:Y:S05]  /*1210*/  BSYNC.RECONVERGENT B1 ;  /* 0x0000000000017941 */ /* 0x000fea0003800200 */
.L_x_26554:
[----:B------:R-:W-:-:S04]  /*1220*/  UISETP.NE.U32.AND UP0, UPT, UR4, URZ, UPT ;  /* 0x000000ff0400728c */ /* 0x000fc8000bf05070 */
[----:B------:R-:W-:-:S09]  /*1230*/  UISETP.NE.AND.EX UP0, UPT, UR5, URZ, UPT, UP0 ;  /* 0x000000ff0500728c */ /* 0x000fd2000bf05300 */
[----:B------:R-:W-:Y:S05]  /*1240*/  BRA.U !UP0, `(.L_x_26556) ;  /* 0x0000000108887547 */ /* 0x000fea000b800000 */
[----:B------:R-:W0:Y:S02]  /*1250*/  LDC.64 R232, c[0x0][0x3a0] ;  /* 0x0000e800ffe87b82 */ /* 0x000e240000000a00 */
[----:B0-----:R-:W-:-:S05]  /*1260*/  IMAD.WIDE.U32 R232, R191, 0x20, R232 ;  /* 0x00000020bfe87825 */ /* 0x001fca00078e00e8 */
[----:B------:R-:W2:Y:S04]  /*1270*/  LDG.E.128 R108, desc[UR6][R232.64] ;  /* 0x00000006e86c7981 */ /* 0x000ea8000c1e1d00 */
[----:B------:R0:W3:Y:S01]  /*1280*/  LDG.E.128 R112, desc[UR6][R232.64+0x10] ;  /* 0x00001006e8707981 */ /* 0x0000e2000c1e1d00 */
[----:B------:R-:W-:-:S13]  /*1290*/  ISETP.GT.AND P1, PT, R190, RZ, PT ;  /* 0x000000ffbe00720c */ /* 0x000fda0003f24270 */
[----:B------:R-:W2:Y:S01]  /*12a0*/  @P1 LDC R234, c[0x0][0x40c] ;  /* 0x00010300ffea1b82 */ /* 0x000ea20000000800 */
[----:B-----5:R-:W-:-:S07]  /*12b0*/  @P1 SHF.L.U32 R231, R104, 0x10, RZ ;  /* 0x0000001068e71819 */ /* 0x020fce00000006ff */
[----:B------:R-:W1:Y:S08]  /*12c0*/  @P1 LDC R236, c[0x0][0x40c] ;  /* 0x00010300ffec1b82 */ /* 0x000e700000000800 */
[----:B------:R-:W4:Y:S08]  /*12d0*/  @P1 LDC R235, c[0x0][0x40c] ;  /* 0x00010300ffeb1b82 */ /* 0x000f300000000800 */
[----:B0-----:R-:W3:Y:S08]  /*12e0*/  @P1 LDC R233, c[0x0][0x40c] ;  /* 0x00010300ffe91b82 */ /* 0x001ef00000000800 */
[----:B------:R-:W0:Y:S01]  /*12f0*/  @P1 LDC R237, c[0x0][0x40c] ;  /* 0x00010300ffed1b82 */ /* 0x000e220000000800 */
[----:B--2---:R-:W-:Y:S01]  /*1300*/  @P1 FFMA.FTZ R108, R231, R234, R108 ;  /* 0x000000eae76c1223 */ /* 0x004fe2000001006c */
[----:B------:R-:W-:-:S04]  /*1310*/  @P1 PRMT R231, R104, 0x7632, R231 ;  /* 0x0000763268e71816 */ /* 0x000fc800000000e7 */
[----:B------:R-:W-:Y:S02]  /*1320*/  @P1 SHF.L.U32 R234, R231, 0x10, RZ ;  /* 0x00000010e7ea1819 */ /* 0x000fe400000006ff */
[----:B------:R-:W-:-:S03]  /*1330*/  @P1 SHF.L.U32 R231, R105, 0x10, RZ ;  /* 0x0000001069e71819 */ /* 0x000fc600000006ff */
[----:B----4-:R-:W-:Y:S02]  /*1340*/  @P1 FFMA.FTZ R109, R234, R235, R109 ;  /* 0x000000ebea6d1223 */ /* 0x010fe4000001006d */
[----:B-1----:R-:W-:Y:S01]  /*1350*/  @P1 FFMA.FTZ R110, R231, R236, R110 ;  /* 0x000000ece76e1223 */ /* 0x002fe2000001006e */
[----:B------:R-:W-:Y:S01]  /*1360*/  @P1 PRMT R231, R105, 0x7632, R231 ;  /* 0x0000763269e71816 */ /* 0x000fe200000000e7 */
[----:B------:R-:W1:Y:S03]  /*1370*/  @P1 LDC R234, c[0x0][0x40c] ;  /* 0x00010300ffea1b82 */ /* 0x000e660000000800 */
[----:B------:R-:W-:Y:S02]  /*1380*/  @P1 SHF.L.U32 R232, R231, 0x10, RZ ;  /* 0x00000010e7e81819 */ /* 0x000fe400000006ff */
[----:B------:R-:W-:-:S03]  /*1390*/  @P1 SHF.L.U32 R231, R106, 0x10, RZ ;  /* 0x000000106ae71819 */ /* 0x000fc600000006ff */
[----:B------:R-:W2:Y:S01]  /*13a0*/  @P1 LDC R235, c[0x0][0x40c] ;  /* 0x00010300ffeb1b82 */ /* 0x000ea20000000800 */
[----:B0-----:R-:W-:Y:S01]  /*13b0*/  @P1 FFMA.FTZ R111, R232, R237, R111 ;  /* 0x000000ede86f1223 */ /* 0x001fe2000001006f */
[----:B---3--:R-:W-:Y:S01]  /*13c0*/  @P1 FFMA.FTZ R112, R231, R233, R112 ;  /* 0x000000e9e7701223 */ /* 0x008fe20000010070 */
[----:B------:R-:W-:-:S04]  /*13d0*/  @P1 PRMT R231, R106, 0x7632, R231 ;  /* 0x000076326ae71816 */ /* 0x000fc800000000e7 */
[----:B------:R-:W-:Y:S01]  /*13e0*/  @P1 SHF.L.U32 R232, R231, 0x10, RZ ;  /* 0x00000010e7e81819 */ /* 0x000fe200000006ff */
[----:B------:R-:W0:Y:S01]  /*13f0*/  @P1 LDC R233, c[0x0][0x40c] ;  /* 0x00010300ffe91b82 */ /* 0x000e220000000800 */
[----:B------:R-:W-:-:S03]  /*1400*/  @P1 SHF.L.U32 R231, R107, 0x10, RZ ;  /* 0x000000106be71819 */ /* 0x000fc600000006ff */
[----:B-1----:R-:W-:Y:S01]  /*1410*/  @P1 FFMA.FTZ R113, R232, R234, R113 ;  /* 0x000000eae8711223 */ /* 0x002fe20000010071 */
[----:B------:R-:W-:-:S04]  /*1420*/  @P1 PRMT R232, R107, 0x7632, R232 ;  /* 0x000076326be81816 */ /* 0x000fc800000000e8 */
[----:B------:R-:W-:-:S05]  /*1430*/  @P1 SHF.L.U32 R232, R232, 0x10, RZ ;  /* 0x00000010e8e81819 */ /* 0x000fca00000006ff */
[----:B--2---:R-:W-:Y:S01]  /*1440*/  @P1 FFMA.FTZ R115, R232, R235, R115 ;  /* 0x000000ebe8731223 */ /* 0x004fe20000010073 */
[----:B0-----:R-:W-:Y:S01]  /*1450*/  @P1 FFMA.FTZ R114, R231, R233, R114 ;  /* 0x000000e9e7721223 */ /* 0x001fe20000010072 */
[----:B------:R-:W-:Y:S06]  /*1460*/  BRA `(.L_x_26557) ;  /* 0x00000000008c7947 */ /* 0x000fec0003800000 */
.L_x_26556:
[----:B------:R-:W0:Y:S01]  /*1470*/  @P0 LDC R111, c[0x0][0x40c] ;  /* 0x00010300ff6f0b82 */ /* 0x000e220000000800 */
[----:B-----5:R-:W-:Y:S02]  /*1480*/  @P0 PRMT R108, R104, 0x7632, R108 ;  /* 0x00007632686c0816 */ /* 0x020fe4000000006c */
[----:B------:R-:W-:Y:S02]  /*1490*/  MOV R109, RZ ;  /* 0x000000ff006d7202 */ /* 0x000fe40000000f00 */
[----:B------:R-:W-:Y:S02]  /*14a0*/  @P0 SHF.L.U32 R108, R108, 0x10, RZ ;  /* 0x000000106c6c0819 */ /* 0x000fe400000006ff */
[----:B------:R-:W-:Y:S01]  /*14b0*/  @P0 PRMT R110, R106, 0x7632, R110 ;  /* 0x000076326a6e0816 */ /* 0x000fe2000000006e */
[----:B------:R-:W1:Y:S01]  /*14c0*/  @P0 LDC R115, c[0x0][0x40c] ;  /* 0x00010300ff730b82 */ /* 0x000e620000000800 */
[----:B------:R-:W-:Y:S02]  /*14d0*/  MOV R113, RZ ;  /* 0x000000ff00717202 */ /* 0x000fe40000000f00 */
[----:B------:R-:W-:-:S02]  /*14e0*/  @P0 SHF.L.U32 R110, R110, 0x10, RZ ;  /* 0x000000106e6e0819 */ /* 0x000fc400000006ff */
[----:B------:R-:W-:-:S03]  /*14f0*/  @P0 SHF.L.U32 R112, R104, 0x10, RZ ;  /* 0x0000001068700819 */ /* 0x000fc600000006ff */
[----:B------:R-:W2:Y:S08]  /*1500*/  @P0 LDC R233, c[0x0][0x40c] ;  /* 0x00010300ffe90b82 */ /* 0x000eb00000000800 */
[----:B------:R-:W3:Y:S01]  /*1510*/  @P0 LDC R231, c[0x0][0x40c] ;  /* 0x00010300ffe70b82 */ /* 0x000ee20000000800 */
[----:B0-----:R-:W-:Y:S01]  /*1520*/  @P0 FMUL.FTZ R109, R108, R111 ;  /* 0x0000006f6c6d0220 */ /* 0x001fe20000410000 */
[----:B------:R-:W-:Y:S01]  /*1530*/  @P0 PRMT R108, R105, 0x7632, R108 ;  /* 0x00007632696c0816 */ /* 0x000fe2000000006c */
[----:B------:R-:W-:-:S03]  /*1540*/  HFMA2 R111, -RZ, RZ, 0, 0 ;  /* 0x00000000ff6f7431 */ /* 0x000fc600000001ff */
[----:B------:R-:W-:Y:S02]  /*1550*/  @P0 SHF.L.U32 R108, R108, 0x10, RZ ;  /* 0x000000106c6c0819 */ /* 0x000fe400000006ff */
[----:B------:R-:W0:Y:S03]  /*1560*/  @P0 LDC R235, c[0x0][0x40c] ;  /* 0x00010300ffeb0b82 */ /* 0x000e260000000800 */
[----:B-1----:R-:W-:Y:S01]  /*1570*/  @P0 FMUL.FTZ R111, R108, R115 ;  /* 0x000000736c6f0220 */ /* 0x002fe20000410000 */
[----:B------:R-:W-:Y:S02]  /*1580*/  @P0 PRMT R108, R107, 0x7632, R108 ;  /* 0x000076326b6c0816 */ /* 0x000fe4000000006c */
[----:B------:R-:W-:Y:S02]  /*1590*/  CS2R R114, SRZ ;  /* 0x0000000000727805 */ /* 0x000fe4000001ff00 */
[----:B------:R-:W1:Y:S01]  /*15a0*/  @P0 LDC R232, c[0x0][0x40c] ;  /* 0x00010300ffe80b82 */ /* 0x000e620000000800 */
[----:B--2---:R-:W-:Y:S01]  /*15b0*/  @P0 FMUL.FTZ R113, R110, R233 ;  /* 0x000000e96e710220 */ /* 0x004fe20000410000 */
[----:B------:R-:W-:Y:S01]  /*15c0*/  @P0 SHF.L.U32 R110, R108, 0x10, RZ ;  /* 0x000000106c6e0819 */ /* 0x000fe200000006ff */
[----:B------:R-:W-:Y:S01]  /*15d0*/  HFMA2 R108, -RZ, RZ, 0, 0 ;  /* 0x00000000ff6c7431 */ /* 0x000fe200000001ff */
[----:B------:R-:W-:-:S04]  /*15e0*/  @P0 SHF.L.U32 R233, R106, 0x10, RZ ;  /* 0x000000106ae90819 */ /* 0x000fc800000006ff */
[----:B------:R-:W2:Y:S01]  /*15f0*/  @P0 LDC R234, c[0x0][0x40c] ;  /* 0x00010300ffea0b82 */ /* 0x000ea20000000800 */
[----:B---3--:R-:W-:Y:S01]  /*1600*/  @P0 FMUL.FTZ R108, R112, R231 ;  /* 0x000000e7706c0220 */ /* 0x008fe20000410000 */
[----:B------:R-:W-:Y:S01]  /*1610*/  HFMA2 R112, -RZ, RZ, 0, 0 ;  /* 0x00000000ff707431 */ /* 0x000fe200000001ff */
[----:B------:R-:W-:-:S05]  /*1620*/  @P0 SHF.L.U32 R231, R105, 0x10, RZ ;  /* 0x0000001069e70819 */ /* 0x000fca00000006ff */
[----:B------:R-:W3:Y:S01]  /*1630*/  @P0 LDC R236, c[0x0][0x40c] ;  /* 0x00010300ffec0b82 */ /* 0x000ee20000000800 */
[----:B0-----:R-:W-:Y:S01]  /*1640*/  @P0 FMUL.FTZ R115, R110, R235 ;  /* 0x000000eb6e730220 */ /* 0x001fe20000410000 */
[----:B------:R-:W-:Y:S02]  /*1650*/  @P0 SHF.L.U32 R235, R107, 0x10, RZ ;  /* 0x000000106beb0819 */ /* 0x000fe400000006ff */
[----:B------:R-:W-:Y:S01]  /*1660*/  MOV R110, RZ ;  /* 0x000000ff006e7202 */ /* 0x000fe20000000f00 */
[----:B-1----:R-:W-:Y:S01]  /*1670*/  @P0 FMUL.FTZ R110, R231, R232 ;  /* 0x000000e8e76e0220 */ /* 0x002fe20000410000 */
[----:B--2---:R-:W-:Y:S01]  /*1680*/  @P0 FMUL.FTZ R112, R233, R234 ;  /* 0x000000eae9700220 */ /* 0x004fe20000410000 */
[----:B---3--:R-:W-:-:S07]  /*1690*/  @P0 FMUL.FTZ R114, R235, R236 ;  /* 0x000000eceb720220 */ /* 0x008fce0000410000 */
.L_x_26557:
[----:B------:R-:W0:Y:S01]  /*16a0*/  LDC.64 R232, c[0x0][0x3a8] ;  /* 0x0000ea00ffe87b82 */ /* 0x000e220000000a00 */
[----:B------:R-:W-:Y:S01]  /*16b0*/  IADD3 R230, PT, PT, R230, 0x20, RZ ;  /* 0x00000020e6e67810 */ /* 0x000fe20007ffe0ff */
[C---:B0-----:R-:W-:Y:S01]  /*16c0*/  IMAD.WIDE.U32 R232, R191.reuse, 0x20, R232 ;  /* 0x00000020bfe87825 */ /* 0x041fe200078e00e8 */
[----:B------:R-:W-:-:S04]  /*16d0*/  IADD3 R191, PT, PT, R191, 0x20, RZ ;  /* 0x00000020bfbf7810 */ /* 0x000fc80007ffe0ff */
[----:B------:R0:W-:Y:S04]  /*16e0*/  STG.E.128 desc[UR6][R232.64], R108 ;  /* 0x0000006ce8007986 */ /* 0x0001e8000c101d06 */
[----:B------:R0:W-:Y:S02]  /*16f0*/  STG.E.128 desc[UR6][R232.64+0x10], R112 ;  /* 0x00001070e8007986 */ /* 0x0001e4000c101d06 */
.L_x_26553:
[----:B------:R-:W-:Y:S05]  /*1700*/  BSYNC.RECONVERGENT B0 ;  /* 0x0000000000007941 */ /* 0x000fea0003800200 */
.L_x_26552:
        /* <DEDUP_REMOVED lines=10> */
.L_x_26561:
[----:B------:R-:W-:Y:S05]  /*17b0*/  BSYNC.RECONVERGENT B1 ;  /* 0x0000000000017941 */ /* 0x000fea0003800200 */
.L_x_26560:
[----:B------:R-:W-:-:S04]  /*17c0*/  UISETP.NE.U32.AND UP0, UPT, UR4, URZ, UPT ;  /* 0x000000ff0400728c */ /* 0x000fc8000bf05070 */
[----:B------:R-:W-:-:S09]  /*17d0*/  UISETP.NE.AND.EX UP0, UPT, UR5, URZ, UPT, UP0 ;  /* 0x000000ff0500728c */ /* 0x000fd2000bf05300 */
[----:B------:R-:W-:Y:S05]  /*17e0*/  BRA.U !UP0, `(.L_x_26562) ;  /* 0x0000000108887547 */ /* 0x000fea000b800000 */
[----:B0-----:R-:W0:Y:S02]  /*17f0*/  LDC.64 R232, c[0x0][0x3a0] ;  /* 0x0000e800ffe87b82 */ /* 0x001e240000000a00 */
        /* <DEDUP_REMOVED lines=14> */
[----:B-1----:R-:W-:Y:S02]  /*18e0*/  @P1 FFMA.FTZ R117, R234, R235, R117 ;  /* 0x000000ebea751223 */ /* 0x002fe40000010075 */
[----:B------:R-:W1:Y:S01]  /*18f0*/  @P1 LDC R234, c[0x0][0x40c] ;  /* 0x00010300ffea1b82 */ /* 0x000e620000000800 */
[----:B----4-:R-:W-:Y:S01]  /*1900*/  @P1 FFMA.FTZ R118, R231, R236, R118 ;  /* 0x000000ece7761223 */ /* 0x010fe20000010076 */
[----:B------:R-:W-:-:S04]  /*1910*/  @P1 PRMT R231, R105, 0x7632, R231 ;  /* 0x0000763269e71816 */ /* 0x000fc800000000e7 */
[----:B------:R-:W-:Y:S02]  /*1920*/  @P1 SHF.L.U32 R232, R231, 0x10, RZ ;  /* 0x00000010e7e81819 */ /* 0x000fe400000006ff */
[----:B------:R-:W2:Y:S01]  /*1930*/  @P1 LDC R235, c[0x0][0x40c] ;  /* 0x00010300ffeb1b82 */ /* 0x000ea20000000800 */
[----:B------:R-:W-:Y:S02]  /*1940*/  @P1 SHF.L.U32 R231, R106, 0x10, RZ ;  /* 0x000000106ae71819 */ /* 0x000fe400000006ff */
[----:B0-----:R-:W-:-:S03]  /*1950*/  @P1 FFMA.FTZ R119, R232, R237, R119 ;  /* 0x000000ede8771223 */ /* 0x001fc60000010077 */
[----:B---3--:R-:W-:Y:S01]  /*1960*/  @P1 FFMA.FTZ R120, R231, R233, R120 ;  /* 0x000000e9e7781223 */ /* 0x008fe20000010078 */
[----:B------:R-:W-:Y:S01]  /*1970*/  @P1 PRMT R231, R106, 0x7632, R231 ;  /* 0x000076326ae71816 */ /* 0x000fe200000000e7 */
[----:B------:R-:W0:Y:S01]  /*1980*/  @P1 LDC R236, c[0x0][0x40c] ;  /* 0x00010300ffec1b82 */ /* 0x000e220000000800 */
[----:B------:R-:W-:Y:S02]  /*1990*/  @P1 SHF.L.U32 R233, R107, 0x10, RZ ;  /* 0x000000106be91819 */ /* 0x000fe400000006ff */
[----:B------:R-:W-:Y:S02]  /*19a0*/  @P1 SHF.L.U32 R232, R231, 0x10, RZ ;  /* 0x00000010e7e81819 */ /* 0x000fe400000006ff */
[----:B------:R-:W-:-:S03]  /*19b0*/  @P1 PRMT R231, R107, 0x7632, R231 ;  /* 0x000076326be71816 */ /* 0x000fc600000000e7 */
[----:B-1----:R-:W-:Y:S01]  /*19c0*/  @P1 FFMA.FTZ R121, R232, R234, R121 ;  /* 0x000000eae8791223 */ /* 0x002fe20000010079 */
[----:B------:R-:W-:Y:S01]  /*19d0*/  @P1 SHF.L.U32 R232, R231, 0x10, RZ ;  /* 0x00000010e7e81819 */ /* 0x000fe200000006ff */
[----:B--2---:R-:W-:-:S04]  /*19e0*/  @P1 FFMA.FTZ R122, R233, R235, R122 ;  /* 0x000000ebe97a1223 */ /* 0x004fc8000001007a */
[----:B0-----:R-:W-:Y:S01]  /*19f0*/  @P1 FFMA.FTZ R123, R232, R236, R123 ;  /* 0x000000ece87b1223 */ /* 0x001fe2000001007b */
[----:B------:R-:W-:Y:S06]  /*1a00*/  BRA `(.L_x_26563) ;  /* 0x00000000008c7947 */ /* 0x000fec0003800000 */
.L_x_26562:
[----:B------:R-:W1:Y:S01]  /*1a10*/  @P0 LDC R119, c[0x0][0x40c] ;  /* 0x00010300ff770b82 */ /* 0x000e620000000800 */
[----:B-----5:R-:W-:Y:S02]  /*1a20*/  @P0 PRMT R116, R104, 0x7632, R116 ;  /* 0x0000763268740816 */ /* 0x020fe40000000074 */
[----:B------:R-:W-:Y:S02]  /*1a30*/  MOV R117, RZ ;  /* 0x000000ff00757202 */ /* 0x000fe40000000f00 */
[----:B------:R-:W-:Y:S02]  /*1a40*/  @P0 SHF.L.U32 R116, R116, 0x10, RZ ;  /* 0x0000001074740819 */ /* 0x000fe400000006ff */
[----:B------:R-:W-:Y:S01]  /*1a50*/  @P0 PRMT R118, R106, 0x7632, R118 ;  /* 0x000076326a760816 */ /* 0x000fe20000000076 */
[----:B------:R-:W2:Y:S01]  /*1a60*/  @P0 LDC R123, c[0x0][0x40c] ;  /* 0x00010300ff7b0b82 */ /* 0x000ea20000000800 */
[----:B------:R-:W-:Y:S02]  /*1a70*/  MOV R121, RZ ;  /* 0x000000ff00797202 */ /* 0x000fe40000000f00 */
[----:B------:R-:W-:-:S02]  /*1a80*/  @P0 SHF.L.U32 R118, R118, 0x10, RZ ;  /* 0x0000001076760819 */ /* 0x000fc400000006ff */
[----:B------:R-:W-:-:S03]  /*1a90*/  @P0 SHF.L.U32 R120, R104, 0x10, RZ ;  /* 0x0000001068780819 */ /* 0x000fc600000006ff */
[----:B0-----:R-:W0:Y:S08]  /*1aa0*/  @P0 LDC R233, c[0x0][0x40c] ;  /* 0x00010300ffe90b82 */ /* 0x001e300000000800 */
[----:B------:R-:W3:Y:S01]  /*1ab0*/  @P0 LDC R231, c[0x0][0x40c] ;  /* 0x00010300ffe70b82 */ /* 0x000ee20000000800 */
[----:B-1----:R-:W-:Y:S01]  /*1ac0*/  @P0 FMUL.FTZ R117, R116, R119 ;  /* 0x0000007774750220 */ /* 0x002fe20000410000 */
[----:B------:R-:W-:Y:S01]  /*1ad0*/  @P0 PRMT R116, R105, 0x7632, R116 ;  /* 0x0000763269740816 */ /* 0x000fe20000000074 */
[----:B------:R-:W-:-:S03]  /*1ae0*/  HFMA2 R119, -RZ, RZ, 0, 0 ;  /* 0x00000000ff777431 */ /* 0x000fc600000001ff */
[----:B------:R-:W-:Y:S02]  /*1af0*/  @P0 SHF.L.U32 R116, R116, 0x10, RZ ;  /* 0x0000001074740819 */ /* 0x000fe400000006ff */
[----:B------:R-:W1:Y:S03]  /*1b00*/  @P0 LDC R235, c[0x0][0x40c] ;  /* 0x00010300ffeb0b82 */ /* 0x000e660000000800 */
[----:B--2---:R-:W-:Y:S01]  /*1b10*/  @P0 FMUL.FTZ R119, R116, R123 ;  /* 0x0000007b74770220 */ /* 0x004fe20000410000 */
[----:B------:R-:W-:Y:S02]  /*1b20*/  @P0 PRMT R116, R107, 0x7632, R116 ;  /* 0x000076326b740816 */ /* 0x000fe40000000074 */
[----:B------:R-:W-:Y:S02]  /*1b30*/  CS2R R122, SRZ ;  /* 0x00000000007a7805 */ /* 0x000fe4000001ff00 */
[----:B------:R-:W2:Y:S01]  /*1b40*/  @P0 LDC R232, c[0x0][0x40c] ;  /* 0x00010300ffe80b82 */ /* 0x000ea20000000800 */
[----:B0-----:R-:W-:Y:S01]  /*1b50*/  @P0 FMUL.FTZ R121, R118, R233 ;  /* 0x000000e976790220 */ /* 0x001fe20000410000 */
[----:B------:R-:W-:Y:S01]  /*1b60*/  @P0 SHF.L.U32 R118, R116, 0x10, RZ ;  /* 0x0000001074760819 */ /* 0x000fe200000006ff */
[----:B------:R-:W-:Y:S01]  /*1b70*/  HFMA2 R116, -RZ, RZ, 0, 0 ;  /* 0x00000000ff747431 */ /* 0x000fe200000001ff */
[----:B------:R-:W-:-:S04]  /*1b80*/  @P0 SHF.L.U32 R233, R106, 0x10, RZ ;  /* 0x000000106ae90819 */ /* 0x000fc800000006ff */
[----:B------:R-:W0:Y:S01]  /*1b90*/  @P0 LDC R234, c[0x0][0x40c] ;  /* 0x00010300ffea0b82 */ /* 0x000e220000000800 */
[----:B---3--:R-:W-:Y:S01]  /*1ba0*/  @P0 FMUL.FTZ R116, R120, R231 ;  /* 0x000000e778740220 */ /* 0x008fe20000410000 */
[----:B------:R-:W-:Y:S01]  /*1bb0*/  HFMA2 R120, -RZ, RZ, 0, 0 ;  /* 0x00000000ff787431 */ /* 0x000fe200000001ff */
[----:B------:R-:W-:-:S05]  /*1bc0*/  @P0 SHF.L.U32 R231, R105, 0x10, RZ ;  /* 0x0000001069e70819 */ /* 0x000fca00000006ff */
[----:B------:R-:W3:Y:S01]  /*1bd0*/  @P0 LDC R236, c[0x0][0x40c] ;  /* 0x00010300ffec0b82 */ /* 0x000ee20000000800 */
[----:B-1----:R-:W-:Y:S01]  /*1be0*/  @P0 FMUL.FTZ R123, R118, R235 ;  /* 0x000000eb767b0220 */ /* 0x002fe20000410000 */
[----:B------:R-:W-:Y:S02]  /*1bf0*/  @P0 SHF.L.U32 R235, R107, 0x10, RZ ;  /* 0x000000106beb0819 */ /* 0x000fe400000006ff */
[----:B------:R-:W-:Y:S01]  /*1c00*/  MOV R118, RZ ;  /* 0x000000ff00767202 */ /* 0x000fe20000000f00 */
[----:B--2---:R-:W-:Y:S01]  /*1c10*/  @P0 FMUL.FTZ R118, R231, R232 ;  /* 0x000000e8e7760220 */ /* 0x004fe20000410000 */
[----:B0-----:R-:W-:Y:S01]  /*1c20*/  @P0 FMUL.FTZ R120, R233, R234 ;  /* 0x000000eae9780220 */ /* 0x001fe20000410000 */
[----:B---3--:R-:W-:-:S07]  /*1c30*/  @P0 FMUL.FTZ R122, R235, R236 ;  /* 0x000000eceb7a0220 */ /* 0x008fce0000410000 */
.L_x_26563:
[----:B------:R-:W0:Y:S01]  /*1c40*/  LDC.64 R232, c[0x0][0x3a8] ;  /* 0x0000ea00ffe87b82 */ /* 0x000e220000000a00 */
[----:B------:R-:W-:Y:S01]  /*1c50*/  IADD3 R230, PT, PT, R230, 0x20, RZ ;  /* 0x00000020e6e67810 */ /* 0x000fe20007ffe0ff */
[C---:B0-----:R-:W-:Y:S01]  /*1c60*/  IMAD.WIDE.U32 R232, R191.reuse, 0x20, R232 ;  /* 0x00000020bfe87825 */ /* 0x041fe200078e00e8 */
[----:B------:R-:W-:-:S04]  /*1c70*/  IADD3 R191, PT, PT, R191, 0x20, RZ ;  /* 0x00000020bfbf7810 */ /* 0x000fc80007ffe0ff */
[----:B------:R1:W-:Y:S04]  /*1c80*/  STG.E.128 desc[UR6][R232.64], R116 ;  /* 0x00000074e8007986 */ /* 0x0003e8000c101d06 */
[----:B------:R1:W-:Y:S02]  /*1c90*/  STG.E.128 desc[UR6][R232.64+0x10], R120 ;  /* 0x00001078e8007986 */ /* 0x0003e4000c101d06 */
.L_x_26559:
[----:B------:R-:W-:Y:S05]  /*1ca0*/  BSYNC.RECONVERGENT B0 ;  /* 0x0000000000007941 */ /* 0x000fea0003800200 */
.L_x_26558:
        /* <DEDUP_REMOVED lines=10> */
.L_x_26567:
[----:B------:R-:W-:Y:S05]  /*1d50*/  BSYNC.RECONVERGENT B1 ;  /* 0x0000000000017941 */ /* 0x000fea0003800200 */
.L_x_26566:
[----:B------:R-:W-:-:S04]  /*1d60*/  UISETP.NE.U32.AND UP0, UPT, UR4, URZ, UPT ;  /* 0x000000ff0400728c */ /* 0x000fc8000bf05070 */
[----:B------:R-:W-:-:S09]  /*1d70*/  UISETP.NE.AND.EX UP0, UPT, UR5, URZ, UPT, UP0 ;  /* 0x000000ff0500728c */ /* 0x000fd2000bf05300 */
[----:B------:R-:W-:Y:S05]  /*1d80*/  BRA.U !UP0, `(.L_x_26568) ;  /* 0x0000000108887547 */ /* 0x000fea000b800000 */
[----:B01----:R-:W0:Y:S02]  /*1d90*/  LDC.64 R232, c[0x0][0x3a0] ;  /* 0x0000e800ffe87b82 */ /* 0x003e240000000a00 */
        /* <DEDUP_REMOVED lines=33> */
.L_x_26568:
[----:B------:R-:W2:Y:S01]  /*1fb0*/  @P0 LDC R127, c[0x0][0x40c] ;  /* 0x00010300ff7f0b82 */ /* 0x000ea20000000800 */
[----:B-----5:R-:W-:Y:S02]  /*1fc0*/  @P0 PRMT R124, R104, 0x7632, R124 ;  /* 0x00007632687c0816 */ /* 0x020fe4000000007c */
[----:B------:R-:W-:Y:S02]  /*1fd0*/  MOV R125, RZ ;  /* 0x000000ff007d7202 */ /* 0x000fe40000000f00 */
[----:B------:R-:W-:Y:S02]  /*1fe0*/  @P0 SHF.L.U32 R124, R124, 0x10, RZ ;  /* 0x000000107c7c0819 */ /* 0x000fe400000006ff */
[----:B------:R-:W-:Y:S01]  /*1ff0*/  @P0 PRMT R126, R106, 0x7632, R126 ;  /* 0x000076326a7e0816 */ /* 0x000fe2000000007e */
[----:B------:R-:W3:Y:S01]  /*2000*/  @P0 LDC R131, c[0x0][0x40c] ;  /* 0x00010300ff830b82 */ /* 0x000ee20000000800 */
[----:B------:R-:W-:Y:S02]  /*2010*/  MOV R129, RZ ;  /* 0x000000ff00817202 */ /* 0x000fe40000000f00 */
[----:B------:R-:W-:-:S02]  /*2020*/  @P0 SHF.L.U32 R126, R126, 0x10, RZ ;  /* 0x000000107e7e0819 */ /* 0x000fc400000006ff */
[----:B------:R-:W-:-:S03]  /*2030*/  @P0 SHF.L.U32 R128, R104, 0x10, RZ ;  /* 0x0000001068800819 */ /* 0x000fc600000006ff */
[----:B01----:R-:W0:Y:S08]  /*2040*/  @P0 LDC R233, c[0x0][0x40c] ;  /* 0x00010300ffe90b82 */ /* 0x003e300000000800 */
[----:B------:R-:W1:Y:S01]  /*2050*/  @P0 LDC R231, c[0x0][0x40c] ;  /* 0x00010300ffe70b82 */ /* 0x000e620000000800 */
[----:B--2---:R-:W-:Y:S01]  /*2060*/  @P0 FMUL.FTZ R125, R124, R127 ;  /* 0x0000007f7c7d0220 */ /* 0x004fe20000410000 */
[----:B------:R-:W-:Y:S01]  /*2070*/  @P0 PRMT R124, R105, 0x7632, R124 ;  /* 0x00007632697c0816 */ /* 0x000fe2000000007c */
[----:B------:R-:W-:-:S03]  /*2080*/  HFMA2 R127, -RZ, RZ, 0, 0 ;  /* 0x00000000ff7f7431 */ /* 0x000fc600000001ff */
[----:B------:R-:W-:Y:S02]  /*2090*/  @P0 SHF.L.U32 R124, R124, 0x10, RZ ;  /* 0x000000107c7c0819 */ /* 0x000fe400000006ff */
[----:B------:R-:W2:Y:S03]  /*20a0*/  @P0 LDC R235, c[0x0][0x40c] ;  /* 0x00010300ffeb0b82 */ /* 0x000ea60000000800 */
[----:B---3--:R-:W-:Y:S01]  /*20b0*/  @P0 FMUL.FTZ R127, R124, R131 ;  /* 0x000000837c7f0220 */ /* 0x008fe20000410000 */
[----:B------:R-:W-:Y:S02]  /*20c0*/  @P0 PRMT R124, R107, 0x7632, R124 ;  /* 0x000076326b7c0816 */ /* 0x000fe4000000007c */
[----:B------:R-:W-:Y:S02]  /*20d0*/  CS2R R130, SRZ ;  /* 0x0000000000827805 */ /* 0x000fe4000001ff00 */
[----:B------:R-:W3:Y:S01]  /*20e0*/  @P0 LDC R232, c[0x0][0x40c] ;  /* 0x00010300ffe80b82 */ /* 0x000ee20000000800 */
[----:B0-----:R-:W-:Y:S01]  /*20f0*/  @P0 FMUL.FTZ R129, R126, R233 ;  /* 0x000000e97e810220 */ /* 0x001fe20000410000 */
[----:B------:R-:W-:Y:S01]  /*2100*/  @P0 SHF.L.U32 R126, R124, 0x10, RZ ;  /* 0x000000107c7e0819 */ /* 0x000fe200000006ff */
[----:B------:R-:W-:Y:S01]  /*2110*/  HFMA2 R124, -RZ, RZ, 0, 0 ;  /* 0x00000000ff7c7431 */ /* 0x000fe200000001ff */
[----:B------:R-:W-:-:S04]  /*2120*/  @P0 SHF.L.U32 R233, R106, 0x10, RZ ;  /* 0x000000106ae90819 */ /* 0x000fc800000006ff */
[----:B------:R-:W0:Y:S01]  /*2130*/  @P0 LDC R234, c[0x0][0x40c] ;  /* 0x00010300ffea0b82 */ /* 0x000e220000000800 */
[----:B-1----:R-:W-:Y:S01]  /*2140*/  @P0 FMUL.FTZ R124, R128, R231 ;  /* 0x000000e7807c0220 */ /* 0x002fe20000410000 */
[----:B------:R-:W-:Y:S01]  /*2150*/  HFMA2 R128, -RZ, RZ, 0, 0 ;  /* 0x00000000ff807431 */ /* 0x000fe200000001ff */
[----:B------:R-:W-:-:S05]  /*2160*/  @P0 SHF.L.U32 R231, R105, 0x10, RZ ;  /* 0x0000001069e70819 */ /* 0x000fca00000006ff */
[----:B------:R-:W1:Y:S01]  /*2170*/  @P0 LDC R236, c[0x0][0x40c] ;  /* 0x00010300ffec0b82 */ /* 0x000e620000000800 */
[----:B--2---:R-:W-:Y:S01]  /*2180*/  @P0 FMUL.FTZ R131, R126, R235 ;  /* 0x000000eb7e830220 */ /* 0x004fe20000410000 */
[----:B------:R-:W-:Y:S02]  /*2190*/  @P0 SHF.L.U32 R235, R107, 0x10, RZ ;  /* 0x000000106beb0819 */ /* 0x000fe400000006ff */
[----:B------:R-:W-:Y:S01]  /*21a0*/  MOV R126, RZ ;  /* 0x000000ff007e7202 */ /* 0x000fe20000000f00 */
[----:B---3--:R-:W-:Y:S01]  /*21b0*/  @P0 FMUL.FTZ R126, R231, R232 ;  /* 0x000000e8e77e0220 */ /* 0x008fe20000410000 */
[----:B0-----:R-:W-:Y:S01]  /*21c0*/  @P0 FMUL.FTZ R128, R233, R234 ;  /* 0x000000eae9800220 */ /* 0x001fe20000410000 */
[----:B-1----:R-:W-:-:S07]  /*21d0*/  @P0 FMUL.FTZ R130, R235, R236 ;  /* 0x000000eceb820220 */ /* 0x002fce0000410000 */
.L_x_26569:
[----:B------:R-:W0:Y:S01]  /*21e0*/  LDC.64 R232, c[0x0][0x3a8] ;  /* 0x0000ea00ffe87b82 */ /* 0x000e220000000a00 */
[----:B------:R-:W-:Y:S01]  /*21f0*/  IADD3 R230, PT, PT, R230, 0x20, RZ ;  /* 0x00000020e6e67810 */ /* 0x000fe20007ffe0ff */
[C---:B0-----:R-:W-:Y:S01]  /*2200*/  IMAD.WIDE.U32 R232, R191.reuse, 0x20, R232 ;  /* 0x00000020bfe87825 */ /* 0x041fe200078e00e8 */
[----:B------:R-:W-:-:S04]  /*2210*/  IADD3 R191, PT, PT, R191, 0x20, RZ ;  /* 0x00000020bfbf7810 */ /* 0x000fc80007ffe0ff */
[----:B------:R2:W-:Y:S04]  /*2220*/  STG.E.128 desc[UR6][R232.64], R124 ;  /* 0x0000007ce8007986 */ /* 0x0005e8000c101d06 */
[----:B------:R2:W-:Y:S02]  /*2230*/  STG.E.128 desc[UR6][R232.64+0x10], R128 ;  /* 0x00001080e8007986 */ /* 0x0005e4000c101d06 */
.L_x_26565:
[----:B------:R-:W-:Y:S05]  /*2240*/  BSYNC.RECONVERGENT B0 ;  /* 0x0000000000007941 */ /* 0x000fea0003800200 */
.L_x_26564:
        /* <DEDUP_REMOVED lines=10> */
.L_x_26573:
[----:B------:R-:W-:Y:S05]  /*22f0*/  BSYNC.RECONVERGENT B1 ;  /* 0x0000000000017941 */ /* 0x000fea0003800200 */
.L_x_26572:
[----:B------:R-:W-:-:S04]  /*2300*/  UISETP.NE.U32.AND UP0, UPT, UR4, URZ, UPT ;  /* 0x000000ff0400728c */ /* 0x000fc8000bf05070 */
[----:B------:R-:W-:-:S09]  /*2310*/  UISETP.NE.AND.EX UP0, UPT, UR5, URZ, UPT, UP0 ;  /* 0x000000ff0500728c */ /* 0x000fd2000bf05300 */
[----:B------:R-:W-:Y:S05]  /*2320*/  BRA.U !UP0, `(.L_x_26574) ;  /* 0x0000000108887547 */ /* 0x000fea000b800000 */
[----:B012---:R-:W0:Y:S02]  /*2330*/  LDC.64 R232, c[0x0][0x3a0] ;  /* 0x0000e800ffe87b82 */ /* 0x007e240000000a00 */
        /* <DEDUP_REMOVED lines=33> */
.L_x_26574:
[----:B------:R-:W3:Y:S01]  /*2550*/  @P0 LDC R135, c[0x0][0x40c] ;  /* 0x00010300ff870b82 */ /* 0x000ee20000000800 */
[----:B-----5:R-:W-:Y:S02]  /*2560*/  @P0 PRMT R132, R104, 0x7632, R132 ;  /* 0x0000763268840816 */ /* 0x020fe40000000084 */
[----:B------:R-:W-:Y:S02]  /*2570*/  MOV R133, RZ ;  /* 0x000000ff00857202 */ /* 0x000fe40000000f00 */
[----:B------:R-:W-:Y:S02]  /*2580*/  @P0 SHF.L.U32 R132, R132, 0x10, RZ ;  /* 0x0000001084840819 */ /* 0x000fe400000006ff */
[----:B------:R-:W-:Y:S01]  /*2590*/  @P0 PRMT R134, R106, 0x7632, R134 ;  /* 0x000076326a860816 */ /* 0x000fe20000000086 */
[----:B------:R-:W4:Y:S01]  /*25a0*/  @P0 LDC R139, c[0x0][0x40c] ;  /* 0x00010300ff8b0b82 */ /* 0x000f220000000800 */
[----:B------:R-:W-:Y:S02]  /*25b0*/  MOV R137, RZ ;  /* 0x000000ff00897202 */ /* 0x000fe40000000f00 */
[----:B------:R-:W-:-:S02]  /*25c0*/  @P0 SHF.L.U32 R134, R134, 0x10, RZ ;  /* 0x0000001086860819 */ /* 0x000fc400000006ff */
[----:B------:R-:W-:-:S03]  /*25d0*/  @P0 SHF.L.U32 R136, R104, 0x10, RZ ;  /* 0x0000001068880819 */ /* 0x000fc600000006ff */
[----:B012---:R-:W0:Y:S08]  /*25e0*/  @P0 LDC R233, c[0x0][0x40c] ;  /* 0x00010300ffe90b82 */ /* 0x007e300000000800 */
[----:B------:R-:W1:Y:S01]  /*25f0*/  @P0 LDC R231, c[0x0][0x40c] ;  /* 0x00010300ffe70b82 */ /* 0x000e620000000800 */
[----:B---3--:R-:W-:Y:S01]  /*2600*/  @P0 FMUL.FTZ R133, R132, R135 ;  /* 0x0000008784850220 */ /* 0x008fe20000410000 */
[----:B------:R-:W-:Y:S01]  /*2610*/  @P0 PRMT R132, R105, 0x7632, R132 ;  /* 0x0000763269840816 */ /* 0x000fe20000000084 */
[----:B------:R-:W-:-:S03]  /*2620*/  HFMA2 R135, -RZ, RZ, 0, 0 ;  /* 0x00000000ff877431 */ /* 0x000fc600000001ff */
[----:B------:R-:W-:Y:S02]  /*2630*/  @P0 SHF.L.U32 R132, R132, 0x10, RZ ;  /* 0x0000001084840819 */ /* 0x000fe400000006ff */
[----:B------:R-:W2:Y:S03]  /*2640*/  @P0 LDC R235, c[0x0][0x40c] ;  /* 0x00010300ffeb0b82 */ /* 0x000ea60000000800 */
[----:B----4-:R-:W-:Y:S01]  /*2650*/  @P0 FMUL.FTZ R135, R132, R139 ;  /* 0x0000008b84870220 */ /* 0x010fe20000410000 */
        /* <DEDUP_REMOVED lines=18> */
.L_x_26575:
[----:B------:R-:W0:Y:S01]  /*2780*/  LDC.64 R232, c[0x0][0x3a8] ;  /* 0x0000ea00ffe87b82 */ /* 0x000e220000000a00 */
[----:B------:R-:W-:Y:S01]  /*2790*/  IADD3 R230, PT, PT, R230, 0x20, RZ ;  /* 0x00000020e6e67810 */ /* 0x000fe20007ffe0ff */
[C---:B0-----:R-:W-:Y:S01]  /*27a0*/  IMAD.WIDE.U32 R232, R191.reuse, 0x20, R232 ;  /* 0x00000020bfe87825 */ /* 0x041fe200078e00e8 */
[----:B------:R-:W-:-:S04]  /*27b0*/  IADD3 R191, PT, PT, R191, 0x20, RZ ;  /* 0x00000020bfbf7810 */ /* 0x000fc80007ffe0ff */
[----:B------:R3:W-:Y:S04]  /*27c0*/  STG.E.128 desc[UR6][R232.64], R132 ;  /* 0x00000084e8007986 */ /* 0x0007e8000c101d06 */
[----:B------:R3:W-:Y:S02]  /*27d0*/  STG.E.128 desc[UR6][R232.64+0x10], R136 ;  /* 0x00001088e8007986 */ /* 0x0007e4000c101d06 */
.L_x_26571:
[----:B------:R-:W-:Y:S05]  /*27e0*/  BSYNC.RECONVERGENT B0 ;  /* 0x0000000000007941 */ /* 0x000fea0003800200 */
.L_x_26570:
        /* <DEDUP_REMOVED lines=10> */
.L_x_26579:
[----:B------:R-:W-:Y:S05]  /*2890*/  BSYNC.RECONVERGENT B1 ;  /* 0x0000000000017941 */ /* 0x000fea0003800200 */
.L_x_26578:
[----:B------:R-:W-:-:S04]  /*28a0*/  UISETP.NE.U32.AND UP0, UPT, UR4, URZ, UPT ;  /* 0x000000ff0400728c */ /* 0x000fc8000bf05070 */
[----:B------:R-:W-:-:S09]  /*28b0*/  UISETP.NE.AND.EX UP0, UPT, UR5, URZ, UPT, UP0 ;  /* 0x000000ff0500728c */ /* 0x000fd2000bf05300 */
[----:B------:R-:W-:Y:S05]  /*28c0*/  BRA.U !UP0, `(.L_x_26580) ;  /* 0x0000000108887547 */ /* 0x000fea000b800000 */
[----:B0123--:R-:W0:Y:S02]  /*28d0*/  LDC.64 R232, c[0x0][0x3a0] ;  /* 0x0000e800ffe87b82 */ /* 0x00fe240000000a00 */
        /* <DEDUP_REMOVED lines=33> */
.L_x_26580:
[----:B------:R-:W4:Y:S01]  /*2af0*/  @P0 LDC R143, c[0x0][0x40c] ;  /* 0x00010300ff8f0b82 */ /* 0x000f220000000800 */
        /* <DEDUP_REMOVED lines=8> */
[----:B0123--:R-:W0:Y:S08]  /*2b80*/  @P0 LDC R233, c[0x0][0x40c] ;  /* 0x00010300ffe90b82 */ /* 0x00fe300000000800 */
[----:B------:R-:W1:Y:S01]  /*2b90*/  @P0 LDC R231, c[0x0][0x40c] ;  /* 0x00010300ffe70b82 */ /* 0x000e620000000800 */
[----:B----4-:R-:W-:Y:S01]  /*2ba0*/  @P0 FMUL.FTZ R141, R140, R143 ;  /* 0x0000008f8c8d0220 */ /* 0x010fe20000410000 */
[----:B------:R-:W-:Y:S01]  /*2bb0*/  @P0 PRMT R140, R105, 0x7632, R140 ;  /* 0x00007632698c0816 */ /* 0x000fe2000000008c */
[----:B------:R-:W-:-:S03]  /*2bc0*/  HFMA2 R143, -RZ, RZ, 0, 0 ;  /* 0x00000000ff8f7431 */ /* 0x000fc600000001ff */
[----:B------:R-:W-:Y:S02]  /*2bd0*/  @P0 SHF.L.U32 R140, R140, 0x10, RZ ;  /* 0x000000108c8c0819 */ /* 0x000fe400000006ff */
[----:B------:R-:W2:Y:S03]  /*2be0*/  @P0 LDC R235, c[0x0][0x40c] ;  /* 0x00010300ffeb0b82 */ /* 0x000ea60000000800 */
[----:B------:R-:W-:Y:S01]  /*2bf0*/  @P0 FMUL.FTZ R143, R140, R147 ;  /* 0x000000938c8f0220 */ /* 0x000fe20000410000 */
        /* <DEDUP_REMOVED lines=18> */
.L_x_26581:
[----:B------:R-:W0:Y:S01]  /*2d20*/  LDC.64 R232, c[0x0][0x3a8] ;  /* 0x0000ea00ffe87b82 */ /* 0x000e220000000a00 */
[----:B------:R-:W-:Y:S01]  /*2d30*/  IADD3 R230, PT, PT, R230, 0x20, RZ ;  /* 0x00000020e6e67810 */ /* 0x000fe20007ffe0ff */
[C---:B0-----:R-:W-:Y:S01]  /*2d40*/  IMAD.WIDE.U32 R232, R191.reuse, 0x20, R232 ;  /* 0x00000020bfe87825 */ /* 0x041fe200078e00e8 */
[----:B------:R-:W-:-:S04]  /*2d50*/  IADD3 R191, PT, PT, R191, 0x20, RZ ;  /* 0x00000020bfbf7810 */ /* 0x000fc80007ffe0ff */
[----:B------:R4:W-:Y:S04]  /*2d60*/  STG.E.128 desc[UR6][R232.64], R140 ;  /* 0x0000008ce8007986 */ /* 0x0009e8000c101d06 */
[----:B------:R4:W-:Y:S02]  /*2d70*/  STG.E.128 desc[UR6][R232.64+0x10], R144 ;  /* 0x00001090e8007986 */ /* 0x0009e4000c101d06 */
.L_x_26577:
[----:B------:R-:W-:Y:S05]  /*2d80*/  BSYNC.RECONVERGENT B0 ;  /* 0x0000000000007941 */ /* 0x000fea0003800200 */
.L_x_26576:
        /* <DEDUP_REMOVED lines=10> */
.L_x_26585:
[----:B------:R-:W-:Y:S05]  /*2e30*/  BSYNC.RECONVERGENT B1 ;  /* 0x0000000000017941 */ /* 0x000fea0003800200 */
.L_x_26584:
[----:B------:R-:W-:-:S04]  /*2e40*/  UISETP.NE.U32.AND UP0, UPT, UR4, URZ, UPT ;  /* 0x000000ff0400728c */ /* 0x000fc8000bf05070 */
[----:B------:R-:W-:-:S09]  /*2e50*/  UISETP.NE.AND.EX UP0, UPT, UR5, URZ, UPT, UP0 ;  /* 0x000000ff0500728c */ /* 0x000fd2000bf05300 */
[----:B------:R-:W-:Y:S05]  /*2e60*/  BRA.U !UP0, `(.L_x_26586) ;  /* 0x0000000108887547 */ /* 0x000fea000b800000 */
[----:B01234-:R-:W0:Y:S02]  /*2e70*/  LDC.64 R232, c[0x0][0x3a0] ;  /* 0x0000e800ffe87b82 */ /* 0x01fe240000000a00 */
        /* <DEDUP_REMOVED lines=33> */
.L_x_26586:
[----:B------:R-:W0:Y:S01]  /*3090*/  @P0 LDC R151, c[0x0][0x40c] ;  /* 0x00010300ff970b82 */ /* 0x000e220000000800 */
[----:B-----5:R-:W-:Y:S02]  /*30a0*/  @P0 PRMT R148, R104, 0x7632, R148 ;  /* 0x0000763268940816 */ /* 0x020fe40000000094 */
[----:B------:R-:W-:Y:S02]  /*30b0*/  MOV R149, RZ ;  /* 0x000000ff00957202 */ /* 0x000fe40000000f00 */
[----:B------:R-:W-:Y:S02]  /*30c0*/  @P0 SHF.L.U32 R148, R148, 0x10, RZ ;  /* 0x0000001094940819 */ /* 0x000fe400000006ff */
[----:B------:R-:W-:Y:S01]  /*30d0*/  @P0 PRMT R150, R106, 0x7632, R150 ;  /* 0x000076326a960816 */ /* 0x000fe20000000096 */
[----:B------:R-:W0:Y:S01]  /*30e0*/  @P0 LDC R155, c[0x0][0x40c] ;  /* 0x00010300ff9b0b82 */ /* 0x000e220000000800 */
[----:B------:R-:W-:Y:S02]  /*30f0*/  MOV R153, RZ ;  /* 0x000000ff00997202 */ /* 0x000fe40000000f00 */
[----:B------:R-:W-:-:S02]  /*3100*/  @P0 SHF.L.U32 R150, R150, 0x10, RZ ;  /* 0x0000001096960819 */ /* 0x000fc400000006ff */
[----:B------:R-:W-:-:S03]  /*3110*/  @P0 SHF.L.U32 R152, R104, 0x10, RZ ;  /* 0x0000001068980819 */ /* 0x000fc600000006ff */
[----:B01234-:R-:W0:Y:S08]  /*3120*/  @P0 LDC R233, c[0x0][0x40c] ;  /* 0x00010300ffe90b82 */ /* 0x01fe300000000800 */
[----:B------:R-:W1:Y:S01]  /*3130*/  @P0 LDC R231, c[0x0][0x40c] ;  /* 0x00010300ffe70b82 */ /* 0x000e620000000800 */
[----:B------:R-:W-:Y:S01]  /*3140*/  @P0 FMUL.FTZ R149, R148, R151 ;  /* 0x0000009794950220 */ /* 0x000fe20000410000 */
        /* <DEDUP_REMOVED lines=23> */
.L_x_26587:
[----:B------:R-:W0:Y:S01]  /*32c0*/  LDC.64 R232, c[0x0][0x3a8] ;  /* 0x0000ea00ffe87b82 */ /* 0x000e220000000a00 */
[----:B------:R-:W-:Y:S01]  /*32d0*/  IADD3 R230, PT, PT, R230, 0x20, RZ ;  /* 0x00000020e6e67810 */ /* 0x000fe20007ffe0ff */
[C---:B0-----:R-:W-:Y:S01]  /*32e0*/  IMAD.WIDE.U32 R232, R191.reuse, 0x20, R232 ;  /* 0x00000020bfe87825 */ /* 0x041fe200078e00e8 */
[----:B------:R-:W-:-:S04]  /*32f0*/  IADD3 R191, PT, PT, R191, 0x20, RZ ;  /* 0x00000020bfbf7810 */ /* 0x000fc80007ffe0ff */
[----:B------:R0:W-:Y:S04]  /*3300*/  STG.E.128 desc[UR6][R232.64], R148 ;  /* 0x00000094e8007986 */ /* 0x0001e8000c101d06 */
[----:B------:R0:W-:Y:S02]  /*3310*/  STG.E.128 desc[UR6][R232.64+0x10], R152 ;  /* 0x00001098e8007986 */ /* 0x0001e4000c101d06 */
.L_x_26583:
[----:B------:R-:W-:Y:S05]  /*3320*/  BSYNC.RECONVERGENT B0 ;  /* 0x0000000000007941 */ /* 0x000fea0003800200 */
.L_x_26582:
        /* <DEDUP_REMOVED lines=10> */
.L_x_26591:
[----:B------:R-:W-:Y:S05]  /*33d0*/  BSYNC.RECONVERGENT B1 ;  /* 0x0000000000017941 */ /* 0x000fea0003800200 */
.L_x_26590:
        /* <DEDUP_REMOVED lines=37> */
.L_x_26592:
        /* <DEDUP_REMOVED lines=35> */
.L_x_26593:
[----:B------:R-:W0:Y:S01]  /*3860*/  LDC.64 R232, c[0x0][0x3a8] ;  /* 0x0000ea00ffe87b82 */ /* 0x000e220000000a00 */
[----:B------:R-:W-:Y:S01]  /*3870*/  IADD3 R230, PT, PT, R230, 0x20, RZ ;  /* 0x00000020e6e67810 */ /* 0x000fe20007ffe0ff */
[C---:B0-----:R-:W-:Y:S01]  /*3880*/  IMAD.WIDE.U32 R232, R191.reuse, 0x20, R232 ;  /* 0x00000020bfe87825 */ /* 0x041fe200078e00e8 */
[----:B------:R-:W-:-:S04]  /*3890*/  IADD3 R191, PT, PT, R191, 0x20, RZ ;  /* 0x00000020bfbf7810 */ /* 0x000fc80007ffe0ff */
[----:B------:R0:W-:Y:S04]  /*38a0*/  STG.E.128 desc[UR6][R232.64], R156 ;  /* 0x0000009ce8007986 */ /* 0x0001e8000c101d06 */
[----:B------:R0:W-:Y:S02]  /*38b0*/  STG.E.128 desc[UR6][R232.64+0x10], R160 ;  /* 0x000010a0e8007986 */ /* 0x0001e4000c101d06 */
.L_x_26589:
[----:B------:R-:W-:Y:S05]  /*38c0*/  BSYNC.RECONVERGENT B0 ;  /* 0x0000000000007941 */ /* 0x000fea0003800200 */
.L_x_26588:
        /* <DEDUP_REMOVED lines=10> */
.L_x_26597:
[----:B------:R-:W-:Y:S05]  /*3970*/  BSYNC.RECONVERGENT B1 ;  /* 0x0000000000017941 */ /* 0x000fea0003800200 */
.L_x_26596:
        /* <DEDUP_REMOVED lines=37> */
.L_x_26598:
        /* <DEDUP_REMOVED lines=35> */
.L_x_26599:
[----:B------:R-:W0:Y:S01]  /*3e00*/  LDC.64 R232, c[0x0][0x3a8] ;  /* 0x0000ea00ffe87b82 */ /* 0x000e220000000a00 */
[----:B------:R-:W-:Y:S01]  /*3e10*/  IADD3 R230, PT, PT, R230, 0x20, RZ ;  /* 0x00000020e6e67810 */ /* 0x000fe20007ffe0ff */
[C---:B0-----:R-:W-:Y:S01]  /*3e20*/  IMAD.WIDE.U32 R232, R191.reuse, 0x20, R232 ;  /* 0x00000020bfe87825 */ /* 0x041fe200078e00e8 */
[----:B------:R-:W-:-:S04]  /*3e30*/  IADD3 R191, PT, PT, R191, 0x20, RZ ;  /* 0x00000020bfbf7810 */ /* 0x000fc80007ffe0ff */
[----:B------:R0:W-:Y:S04]  /*3e40*/  STG.E.128 desc[UR6][R232.64], R164 ;  /* 0x000000a4e8007986 */ /* 0x0001e8000c101d06 */
[----:B------:R0:W-:Y:S02]  /*3e50*/  STG.E.128 desc[UR6][R232.64+0x10], R168 ;  /* 0x000010a8e8007986 */ /* 0x0001e4000c101d06 */
.L_x_26595:
[----:B------:R-:W-:Y:S05]  /*3e60*/  BSYNC.RECONVERGENT B0 ;  /* 0x0000000000007941 */ /* 0x000fea0003800200 */
.L_x_26594:
        /* <DEDUP_REMOVED lines=10> */
.L_x_26603:
[----:B------:R-:W-:Y:S05]  /*3f10*/  BSYNC.RECONVERGENT B1 ;  /* 0x0000000000017941 */ /* 0x000fea0003800200 */
.L_x_26602:
        /* <DEDUP_REMOVED lines=37> */
.L_x_26604:
        /* <DEDUP_REMOVED lines=35> */
.L_x_26605:
[----:B------:R-:W0:Y:S01]  /*43a0*/  LDC.64 R232, c[0x0][0x3a8] ;  /* 0x0000ea00ffe87b82 */ /* 0x000e220000000a00 */
[----:B------:R-:W-:Y:S01]  /*43b0*/  IADD3 R230, PT, PT, R230, 0x20, RZ ;  /* 0x00000020e6e67810 */ /* 0x000fe20007ffe0ff */
[C---:B0-----:R-:W-:Y:S01]  /*43c0*/  IMAD.WIDE.U32 R232, R191.reuse, 0x20, R232 ;  /* 0x00000020bfe87825 */ /* 0x041fe200078e00e8 */
[----:B------:R-:W-:-:S04]  /*43d0*/  IADD3 R191, PT, PT, R191, 0x20, RZ ;  /* 0x00000020bfbf7810 */ /* 0x000fc80007ffe0ff */
[----:B------:R0:W-:Y:S04]  /*43e0*/  STG.E.128 desc[UR6][R232.64], R172 ;  /* 0x000000ace8007986 */ /* 0x0001e8000c101d06 */
[----:B------:R0:W-:Y:S02]  /*43f0*/  STG.E.128 desc[UR6][R232.64+0x10], R176 ;  /* 0x000010b0e8007986 */ /* 0x0001e4000c101d06 */
.L_x_26601:
[----:B------:R-:W-:Y:S05]  /*4400*/  BSYNC.RECONVERGENT B0 ;  /* 0x0000000000007941 */ /* 0x000fea0003800200 */
.L_x_26600:
        /* <DEDUP_REMOVED lines=10> */
.L_x_26609:
[----:B------:R-:W-:Y:S05]  /*44b0*/  BSYNC.RECONVERGENT B1 ;  /* 0x0000000000017941 */ /* 0x000fea0003800200 */
.L_x_26608:
[----:B------:R-:W-:-:S04]  /*44c0*/  UISETP.NE.U32.AND UP0, UPT, UR4, URZ, UPT ;  /* 0x000000ff0400728c */ /* 0x000fc8000bf05070 */
[----:B------:R-:W-:-:S09]  /*44d0*/  UISETP.NE.AND.EX UP0, UPT, UR5, URZ, UPT, UP0 ;  /* 0x000000ff0500728c */ /* 0x000fd2000bf05300 */
[----:B------:R-:W-:Y:S05]  /*44e0*/  BRA.U !UP0, `(.L_x_26610) ;  /* 0x0000000108887547 */ /* 0x000fea000b800000 */
[----:B------:R-:W0:Y:S02]  /*44f0*/  LDC.64 R230, c[0x0][0x3a0] ;  /* 0x0000e800ffe67b82 */ /* 0x000e240000000a00 */
[----:B0-----:R-:W-:-:S05]  /*4500*/  IMAD.WIDE.U32 R230, R191, 0x20, R230 ;  /* 0x00000020bfe67825 */ /* 0x001fca00078e00e6 */
[----:B------:R-:W2:Y:S04]  /*4510*/  LDG.E.128 R180, desc[UR6][R230.64] ;  /* 0x00000006e6b47981 */ /* 0x000ea8000c1e1d00 */
[----:B------:R0:W2:Y:S01]  /*4520*/  LDG.E.128 R184, desc[UR6][R230.64+0x10] ;  /* 0x00001006e6b87981 */ /* 0x0000a2000c1e1d00 */
[----:B------:R-:W-:-:S13]  /*4530*/  ISETP.GT.AND P0, PT, R190, RZ, PT ;  /* 0x000000ffbe00720c */ /* 0x000fda0003f04270 */
[----:B-1234-:R-:W1:Y:S01]  /*4540*/  @P0 LDC R232, c[0x0][0x40c] ;  /* 0x00010300ffe80b82 */ /* 0x01ee620000000800 */
[C---:B-----5:R-:W-:Y:S02]  /*4550*/  @P0 PRMT R190, R104.reuse, 0x7632, R190 ;  /* 0x0000763268be0816 */ /* 0x060fe400000000be */
[----:B------:R-:W-:Y:S02]  /*4560*/  @P0 SHF.L.U32 R233, R104, 0x10, RZ ;  /* 0x0000001068e90819 */ /* 0x000fe400000006ff */
[----:B------:R-:W-:Y:S02]  /*4570*/  @P0 SHF.L.U32 R190, R190, 0x10, RZ ;  /* 0x00000010bebe0819 */ /* 0x000fe400000006ff */
[----:B0-----:R-:W-:Y:S01]  /*4580*/  @P0 SHF.L.U32 R231, R105, 0x10, RZ ;  /* 0x0000001069e70819 */ /* 0x001fe200000006ff */
[----:B------:R-:W0:Y:S08]  /*4590*/  @P0 LDC R234, c[0x0][0x40c] ;  /* 0x00010300ffea0b82 */ /* 0x000e300000000800 */
[----:B------:R-:W2:Y:S08]  /*45a0*/  @P0 LDC R235, c[0x0][0x40c] ;  /* 0x00010300ffeb0b82 */ /* 0x000eb00000000800 */
[----:B------:R-:W3:Y:S08]  /*45b0*/  @P0 LDC R236, c[0x0][0x40c] ;  /* 0x00010300ffec0b82 */ /* 0x000ef00000000800 */
[----:B------:R-:W4:Y:S01]  /*45c0*/  @P0 LDC R230, c[0x0][0x40c] ;  /* 0x00010300ffe60b82 */ /* 0x000f220000000800 */
[----:B-1----:R-:W-:Y:S01]  /*45d0*/  @P0 FFMA.FTZ R180, R233, R232, R180 ;  /* 0x000000e8e9b40223 */ /* 0x002fe200000100b4 */
[----:B0-----:R-:W-:-:S06]  /*45e0*/  @P0 FFMA.FTZ R181, R190, R234, R181 ;  /* 0x000000eabeb50223 */ /* 0x001fcc00000100b5 */
[----:B------:R-:W0:Y:S01]  /*45f0*/  @P0 LDC R232, c[0x0][0x40c] ;  /* 0x00010300ffe80b82 */ /* 0x000e220000000800 */
[----:B------:R-:W-:Y:S01]  /*4600*/  @P0 PRMT R190, R105, 0x7632, R190 ;  /* 0x0000763269be0816 */ /* 0x000fe200000000be */
[----:B--2---:R-:W-:Y:S01]  /*4610*/  @P0 FFMA.FTZ R182, R231, R235, R182 ;  /* 0x000000ebe7b60223 */ /* 0x004fe200000100b6 */
[----:B------:R-:W-:Y:S02]  /*4620*/  @P0 SHF.L.U32 R231, R106, 0x10, RZ ;  /* 0x000000106ae70819 */ /* 0x000fe400000006ff */
[----:B------:R-:W-:-:S03]  /*4630*/  @P0 SHF.L.U32 R190, R190, 0x10, RZ ;  /* 0x00000010bebe0819 */ /* 0x000fc600000006ff */
[----:B------:R-:W1:Y:S01]  /*4640*/  @P0 LDC R233, c[0x0][0x40c] ;  /* 0x00010300ffe90b82 */ /* 0x000e620000000800 */
[----:B----4-:R-:W-:Y:S01]  /*4650*/  @P0 FFMA.FTZ R184, R231, R230, R184 ;  /* 0x000000e6e7b80223 */ /* 0x010fe200000100b8 */
[----:B---3--:R-:W-:Y:S01]  /*4660*/  @P0 FFMA.FTZ R183, R190, R236, R183 ;  /* 0x000000ecbeb70223 */ /* 0x008fe200000100b7 */
[----:B------:R-:W-:Y:S02]  /*4670*/  @P0 PRMT R190, R106, 0x7632, R190 ;  /* 0x000076326abe0816 */ /* 0x000fe400000000be */
[C---:B------:R-:W-:Y:S02]  /*4680*/  @P0 PRMT R230, R107.reuse, 0x7632, R230 ;  /* 0x000076326be60816 */ /* 0x040fe400000000e6 */
[----:B------:R-:W-:Y:S01]  /*4690*/  @P0 SHF.L.U32 R190, R190, 0x10, RZ ;  /* 0x00000010bebe0819 */ /* 0x000fe200000006ff */
[----:B------:R-:W2:Y:S01]  /*46a0*/  @P0 LDC R234, c[0x0][0x40c] ;  /* 0x00010300ffea0b82 */ /* 0x000ea20000000800 */
[----:B------:R-:W-:Y:S02]  /*46b0*/  @P0 SHF.L.U32 R231, R107, 0x10, RZ ;  /* 0x000000106be70819 */ /* 0x000fe400000006ff */
[----:B------:R-:W-:Y:S01]  /*46c0*/  @P0 SHF.L.U32 R230, R230, 0x10, RZ ;  /* 0x00000010e6e60819 */ /* 0x000fe200000006ff */
[----:B0-----:R-:W-:-:S02]  /*46d0*/  @P0 FFMA.FTZ R185, R190, R232, R185 ;  /* 0x000000e8beb90223 */ /* 0x001fc400000100b9 */
[----:B-1----:R-:W-:Y:S02]  /*46e0*/  @P0 FFMA.FTZ R186, R231, R233, R186 ;  /* 0x000000e9e7ba0223 */ /* 0x002fe400000100ba */
[----:B--2---:R-:W-:Y:S01]  /*46f0*/  @P0 FFMA.FTZ R187, R230, R234, R187 ;  /* 0x000000eae6bb0223 */ /* 0x004fe200000100bb */
[----:B------:R-:W-:Y:S06]  /*4700*/  BRA `(.L_x_26611) ;  /* 0x0000000000907947 */ /* 0x000fec0003800000 */
.L_x_26610:
[----:B------:R-:W0:Y:S01]  /*4710*/  @P0 LDC R185, c[0x0][0x40c] ;  /* 0x00010300ffb90b82 */ /* 0x000e220000000800 */
[----:B-----5:R-:W-:Y:S01]  /*4720*/  @P0 PRMT R180, R104, 0x7632, R180 ;  /* 0x0000763268b40816 */ /* 0x020fe200000000b4 */
[----:B------:R-:W-:Y:S01]  /*4730*/  HFMA2 R183, -RZ, RZ, 0, 0 ;  /* 0x00000000ffb77431 */ /* 0x000fe200000001ff */
[----:B------:R-:W-:Y:S02]  /*4740*/  @P0 PRMT R182, R105, 0x7632, R182 ;  /* 0x0000763269b60816 */ /* 0x000fe400000000b6 */
[----:B------:R-:W-:Y:S02]  /*4750*/  @P0 SHF.L.U32 R180, R180, 0x10, RZ ;  /* 0x00000010b4b40819 */ /* 0x000fe400000006ff */
[----:B------:R-:W-:Y:S01]  /*4760*/  MOV R181, RZ ;  /* 0x000000ff00b57202 */ /* 0x000fe20000000f00 */
[----:B------:R-:W1:Y:S01]  /*4770*/  @P0 LDC R187, c[0x0][0x40c] ;  /* 0x00010300ffbb0b82 */ /* 0x000e620000000800 */
[----:B------:R-:W-:Y:S02]  /*4780*/  @P0 SHF.L.U32 R182, R182, 0x10, RZ ;  /* 0x00000010b6b60819 */ /* 0x000fe400000006ff */
[----:B------:R-:W-:-:S02]  /*4790*/  @P0 SHF.L.U32 R186, R104, 0x10, RZ ;  /* 0x0000001068ba0819 */ /* 0x000fc400000006ff */
[----:B------:R-:W-:Y:S02]  /*47a0*/  @P0 PRMT R184, R107, 0x7632, R184 ;  /* 0x000076326bb80816 */ /* 0x000fe400000000b8 */
[----:B------:R-:W-:Y:S01]  /*47b0*/  @P0 SHF.L.U32 R190, R105, 0x10, RZ ;  /* 0x0000001069be0819 */ /* 0x000fe200000006ff */
[----:B------:R-:W2:Y:S01]  /*47c0*/  @P0 LDC R237, c[0x0][0x40c] ;  /* 0x00010300ffed0b82 */ /* 0x000ea20000000800 */
[----:B------:R-:W-:Y:S02]  /*47d0*/  @P0 SHF.L.U32 R184, R184, 0x10, RZ ;  /* 0x00000010b8b80819 */ /* 0x000fe400000006ff */
[----:B------:R-:W-:-:S05]  /*47e0*/  @P0 SHF.L.U32 R230, R106, 0x10, RZ ;  /* 0x000000106ae60819 */ /* 0x000fca00000006ff */
[----:B------:R-:W2:Y:S01]  /*47f0*/  @P0 LDC R231, c[0x0][0x40c] ;  /* 0x00010300ffe70b82 */ /* 0x000ea20000000800 */
[----:B0-----:R-:W-:Y:S01]  /*4800*/  @P0 FMUL.FTZ R181, R180, R185 ;  /* 0x000000b9b4b50220 */ /* 0x001fe20000410000 */
[----:B------:R-:W-:Y:S02]  /*4810*/  @P0 PRMT R180, R106, 0x7632, R180 ;  /* 0x000076326ab40816 */ /* 0x000fe400000000b4 */
[----:B------:R-:W-:-:S04]  /*4820*/  MOV R185, RZ ;  /* 0x000000ff00b97202 */ /* 0x000fc80000000f00 */
[----:B------:R-:W0:Y:S01]  /*4830*/  @P0 LDC R239, c[0x0][0x40c] ;  /* 0x00010300ffef0b82 */ /* 0x000e220000000800 */
[----:B-1----:R-:W-:Y:S01]  /*4840*/  @P0 FMUL.FTZ R183, R182, R187 ;  /* 0x000000bbb6b70220 */ /* 0x002fe20000410000 */
[----:B------:R-:W-:Y:S01]  /*4850*/  @P0 SHF.L.U32 R182, R180, 0x10, RZ ;  /* 0x00000010b4b60819 */ /* 0x000fe200000006ff */
[----:B------:R-:W-:Y:S01]  /*4860*/  HFMA2 R187, -RZ, RZ, 0, 0 ;  /* 0x00000000ffbb7431 */ /* 0x000fe200000001ff */
[----:B------:R-:W-:-:S04]  /*4870*/  MOV R180, RZ ;  /* 0x000000ff00b47202 */ /* 0x000fc80000000f00 */
[----:B--234-:R-:W1:Y:S01]  /*4880*/  @P0 LDC R233, c[0x0][0x40c] ;  /* 0x00010300ffe90b82 */ /* 0x01ce620000000800 */
[----:B------:R-:W-:Y:S01]  /*4890*/  @P0 FMUL.FTZ R185, R182, R237 ;  /* 0x000000edb6b90220 */ /* 0x000fe20000410000 */
[----:B------:R-:W-:-:S06]  /*48a0*/  HFMA2 R182, -RZ, RZ, 0, 0 ;  /* 0x00000000ffb67431 */ /* 0x000fcc00000001ff */
[----:B------:R-:W2:Y:S01]  /*48b0*/  @P0 LDC R235, c[0x0][0x40c] ;  /* 0x00010300ffeb0b82 */ /* 0x000ea20000000800 */
[----:B------:R-:W-:Y:S01]  /*48c0*/  @P0 FMUL.FTZ R180, R186, R231 ;  /* 0x000000e7bab40220 */ /* 0x000fe20000410000 */
[----:B------:R-:W-:Y:S01]  /*48d0*/  HFMA2 R186, -RZ, RZ, 0, 0 ;  /* 0x00000000ffba7431 */ /* 0x000fe200000001ff */
[----:B------:R-:W-:-:S05]  /*48e0*/  @P0 SHF.L.U32 R231, R107, 0x10, RZ ;  /* 0x000000106be70819 */ /* 0x000fca00000006ff */
[----:B------:R-:W3:Y:S01]  /*48f0*/  @P0 LDC R232, c[0x0][0x40c] ;  /* 0x00010300ffe80b82 */ /* 0x000ee20000000800 */
[----:B0-----:R-:W-:Y:S01]  /*4900*/  @P0 FMUL.FTZ R187, R184, R239 ;  /* 0x000000efb8bb0220 */ /* 0x001fe20000410000 */
[----:B------:R-:W-:Y:S01]  /*4910*/  MOV R184, RZ ;  /* 0x000000ff00b87202 */ /* 0x000fe20000000f00 */
[----:B-1----:R-:W-:Y:S01]  /*4920*/  @P0 FMUL.FTZ R182, R190, R233 ;  /* 0x000000e9beb60220 */ /* 0x002fe20000410000 */
[----:B--2---:R-:W-:Y:S01]  /*4930*/  @P0 FMUL.FTZ R184, R230, R235 ;  /* 0x000000ebe6b80220 */ /* 0x004fe20000410000 */
[----:B---3--:R-:W-:-:S07]  /*4940*/  @P0 FMUL.FTZ R186, R231, R232 ;  /* 0x000000e8e7ba0220 */ /* 0x008fce0000410000 */
.L_x_26611:
[----:B------:R-:W0:Y:S02]  /*4950*/  LDC.64 R230, c[0x0][0x3a8] ;  /* 0x0000ea00ffe67b82 */ /* 0x000e240000000a00 */
[----:B0-----:R-:W-:-:S05]  /*4960*/  IMAD.WIDE.U32 R230, R191, 0x20, R230 ;  /* 0x00000020bfe67825 */ /* 0x001fca00078e00e6 */
[----:B------:R0:W-:Y:S04]  /*4970*/  STG.E.128 desc[UR6][R230.64], R180 ;  /* 0x000000b4e6007986 */ /* 0x0001e8000c101d06 */
[----:B------:R0:W-:Y:S02]  /*4980*/  STG.E.128 desc[UR6][R230.64+0x10], R184 ;  /* 0x000010b8e6007986 */ /* 0x0001e4000c101d06 */
.L_x_26607:
[----:B------:R-:W-:Y:S05]  /*4990*/  BSYNC.RECONVERGENT B0 ;  /* 0x0000000000007941 */ /* 0x000fea0003800200 */
.L_x_26606:
[----:B------:R-:W-:Y:S01]  /*49a0*/  FADD.FTZ R190, RZ, R108 ;  /* 0x0000006cffbe7221 */ /* 0x000fe20000010000 */
[C---:B------:R-:W-:Y:S01]  /*49b0*/  ISETP.GT.U32.AND P4, PT, R227.reuse, 0x3f, PT ;  /* 0x0000003fe300780c */ /* 0x040fe20003f84070 */
[----:B------:R-:W1:Y:S01]  /*49c0*/  S2R R234, SR_TID.X ;  /* 0x0000000000ea7919 */ /* 0x000e620000002100 */
        /* <DEDUP_REMOVED lines=18> */
[----:B0-----:R-:W-:-:S04]  /*4af0*/  FADD.FTZ R231, R117, R190 ;  /* 0x000000be75e77221 */ /* 0x001fc80000010000 */
        /* <DEDUP_REMOVED lines=79> */
[----:B-1----:R-:W-:-:S13]  /*4ff0*/  LOP3.LUT P6, RZ, R234, 0x1f, RZ, 0xc0, !PT ;  /* 0x0000001feaff7812 */ /* 0x002fda00078cc0ff */
[----:B------:R-:W-:Y:S01]  /*5000*/  @P6 LOP3.LUT R229, R229, 0x400, RZ, 0xfc, !PT ;  /* 0x00000400e5e56812 */ /* 0x000fe200078efcff */
[----:B------:R-:W-:Y:S06]  /*5010*/  BRA.DIV UR10, `(.L_x_26612) ;  /* 0x0000002e0acc7947 */ /* 0x000fec000b800000 */
[----:B------:R-:W0:Y:S01]  /*5020*/  SHFL.BFLY PT, R190, R191, 0x1, 0x1f ;  /* 0x0c201f00bfbe7f89 */ /* 0x000e2200000e0000 */
[----:B------:R-:W1:Y:S01]  /*5030*/  LDC R230, c[0x0][0x400] ;  /* 0x00010000ffe67b82 */ /* 0x000e620000000800 */
[----:B------:R-:W-:Y:S01]  /*5040*/  LOP3.LUT P6, RZ, R229, 0x2, RZ, 0xc0, !PT ;  /* 0x00000002e5ff7812 */ /* 0x000fe200078cc0ff */
[----:B0-----:R-:W-:-:S05]  /*5050*/  FADD.FTZ R231, R191, R190 ;  /* 0x000000bebfe77221 */ /* 0x001fca0000010000 */
[----:B------:R-:W2:Y:S02]  /*5060*/  SHFL.BFLY PT, R190, R231, 0x2, 0x1f ;  /* 0x0c401f00e7be7f89 */ /* 0x000ea400000e0000 */
[----:B--234-:R-:W-:-:S05]  /*5070*/  FADD.FTZ R232, R231, R190 ;  /* 0x000000bee7e87221 */ /* 0x01cfca0000010000 */
        /* <DEDUP_REMOVED lines=180> */
.L_x_26645:
        /* <DEDUP_REMOVED lines=28> */
[--C-:B------:R-:W-:Y:S01]  /*5d80*/  FADD.FTZ R190, R110, -R230.reuse ;  /* 0x800000e66ebe7221 */ /* 0x100fe20000010000 */
[----:B------:R-:W-:Y:S01]  /*5d90*/  SHF.L.U32 R191, R28, 0x10, RZ ;  /* 0x000000101cbf7819 */ /* 0x000fe200000006ff */
[----:B------:R-:W-:Y:S01]  /*5da0*/  FMUL.FTZ R188, R231, R188 ;  /* 0x000000bce7bc7220 */ /* 0x000fe20000410000 */
[--C-:B------:R-:W-:Y:S01]  /*5db0*/  FADD.FTZ R238, R111, -R230.reuse ;  /* 0x800000e66fee7221 */ /* 0x100fe20000010000 */
[----:B------:R-:W-:Y:S02]  /*5dc0*/  SHF.L.U32 R234, R25, 0x10, RZ ;  /* 0x0000001019ea7819 */ /* 0x000fe400000006ff */
[----:B------:R-:W-:Y:S01]  /*5dd0*/  FFMA.FTZ R188, R188, R189, R191 ;  /* 0x000000bdbcbc7223 */ /* 0x000fe200000100bf */
[----:B0-----:R-:W-:Y:S01]  /*5de0*/  SHF.L.U32 R236, R29, 0x10, RZ ;  /* 0x000000101dec7819 */ /* 0x001fe200000006ff */
[----:B------:R-:W-:Y:S01]  /*5df0*/  FMUL.FTZ R189, R231, R190 ;  /* 0x000000bee7bd7220 */ /* 0x000fe20000410000 */
[----:B------:R-:W-:Y:S01]  /*5e00*/  SHF.L.U32 R191, R19, 0x10, RZ ;  /* 0x0000001013bf7819 */ /* 0x000fe200000006ff */
[----:B------:R-:W-:Y:S01]  /*5e10*/  FMUL.FTZ R238, R231, R238 ;  /* 0x000000eee7ee7220 */ /* 0x000fe20000410000 */
[----:B------:R-:W-:Y:S01]  /*5e20*/  SHF.L.U32 R233, R18, 0x10, RZ ;  /* 0x0000001012e97819 */ /* 0x000fe200000006ff */
[----:B------:R-:W-:Y:S01]  /*5e30*/  FADD.FTZ R190, R112, -R230 ;  /* 0x800000e670be7221 */ /* 0x000fe20000010000 */
[----:B------:R-:W-:Y:S01]  /*5e40*/  FFMA.FTZ R189, R189, R234, R236 ;  /* 0x000000eabdbd7223 */ /* 0x000fe200000100ec */
[----:B------:R-:W-:-:S02]  /*5e50*/  FADD.FTZ R234, R113, -R230 ;  /* 0x800000e671ea7221 */ /* 0x000fc40000010000 */
[----:B------:R-:W-:Y:S01]  /*5e60*/  FFMA.FTZ R236, R238, R191, R233 ;  /* 0x000000bfeeec7223 */ /* 0x000fe200000100e9 */
[----:B------:R-:W-:Y:S01]  /*5e70*/  SHF.L.U32 R191, R26, 0x10, RZ ;  /* 0x000000101abf7819 */ /* 0x000fe200000006ff */
[C---:B------:R-:W-:Y:S01]  /*5e80*/  FMUL.FTZ R190, R231.reuse, R190 ;  /* 0x000000bee7be7220 */ /* 0x040fe20000410000 */
[----:B------:R-:W-:Y:S01]  /*5e90*/  SHF.L.U32 R233, R30, 0x10, RZ ;  /* 0x000000101ee97819 */ /* 0x000fe200000006ff */
[----:B------:R-:W-:Y:S01]  /*5ea0*/  FMUL.FTZ R234, R231, R234 ;  /* 0x000000eae7ea7220 */ /* 0x000fe20000410000 */
[----:B------:R-:W-:Y:S01]  /*5eb0*/  FADD.FTZ R238, R114, -R230 ;  /* 0x800000e672ee7221 */ /* 0x000fe20000010000 */
[----:B------:R-:W-:Y:S02]  /*5ec0*/  F2FP.BF16.F32.PACK_AB R189, R236, R189 ;  /* 0x000000bdecbd723e */ /* 0x000fe400000010ff */
[----:B------:R-:W-:Y:S01]  /*5ed0*/  FFMA.FTZ R190, R190, R191, R233 ;  /* 0x000000bfbebe7223 */ /* 0x000fe200000100e9 */
[----:B------:R-:W-:Y:S01]  /*5ee0*/  SHF.L.U32 R191, R17, 0x10, RZ ;  /* 0x0000001011bf7819 */ /* 0x000fe200000006ff */
[----:B------:R-:W-:Y:S01]  /*5ef0*/  FMUL.FTZ R238, R231, R238 ;  /* 0x000000eee7ee7220 */ /* 0x000fe20000410000 */
[----:B------:R-:W-:-:S05]  /*5f00*/  SHF.L.U32 R233, R16, 0x10, RZ ;  /* 0x0000001010e97819 */ /* 0x000fca00000006ff */
[----:B------:R-:W-:Y:S01]  /*5f10*/  FFMA.FTZ R237, R234, R191, R233 ;  /* 0x000000bfeaed7223 */ /* 0x000fe200000100e9 */
[----:B------:R-:W-:Y:S01]  /*5f20*/  SHF.L.U32 R191, R27, 0x10, RZ ;  /* 0x000000101bbf7819 */ /* 0x000fe200000006ff */
[--C-:B------:R-:W-:Y:S01]  /*5f30*/  FADD.FTZ R234, R115, -R230.reuse ;  /* 0x800000e673ea7221 */ /* 0x100fe20000010000 */
[----:B------:R-:W-:Y:S02]  /*5f40*/  SHF.L.U32 R233, R31, 0x10, RZ ;  /* 0x000000101fe97819 */ /* 0x000fe400000006ff */
[----:B------:R-:W-:Y:S01]  /*5f50*/  F2FP.BF16.F32.PACK_AB R190, R237, R190 ;  /* 0x000000beedbe723e */ /* 0x000fe200000010ff */
[----:B------:R-:W-:Y:S02]  /*5f60*/  FMUL.FTZ R234, R231, R234 ;  /* 0x000000eae7ea7220 */ /* 0x000fe40000410000 */
[----:B------:R-:W-:Y:S01]  /*5f70*/  FFMA.FTZ R239, R238, R191, R233 ;  /* 0x000000bfeeef7223 */ /* 0x000fe200000100e9 */
[----:B------:R-:W-:Y:S01]  /*5f80*/  SHF.L.U32 R191, R15, 0x10, RZ ;  /* 0x000000100fbf7819 */ /* 0x000fe200000006ff */
[----:B------:R-:W-:Y:S01]  /*5f90*/  FADD.FTZ R238, R109, -R230 ;  /* 0x800000e66dee7221 */ /* 0x000fe20000010000 */
[----:B------:R-:W-:-:S03]  /*5fa0*/  SHF.L.U32 R233, R14, 0x10, RZ ;  /* 0x000000100ee97819 */ /* 0x000fc600000006ff */
[----:B------:R-:W-:Y:S02]  /*5fb0*/  FMUL.FTZ R238, R231, R238 ;  /* 0x000000eee7ee7220 */ /* 0x000fe40000410000 */
[----:B------:R-:W-:Y:S01]  /*5fc0*/  FFMA.FTZ R240, R234, R191, R233 ;  /* 0x000000bfeaf07223 */ /* 0x000fe200000100e9 */
[----:B------:R-:W-:Y:S01]  /*5fd0*/  SHF.L.U32 R191, R21, 0x10, RZ ;  /* 0x0000001015bf7819 */ /* 0x000fe200000006ff */
[----:B------:R-:W0:Y:S01]  /*5fe0*/  LDC.64 R234, c[0x0][0x428] ;  /* 0x00010a00ffea7b82 */ /* 0x000e220000000a00 */
[----:B------:R-:W-:-:S05]  /*5ff0*/  SHF.L.U32 R233, R20, 0x10, RZ ;  /* 0x0000001014e97819 */ /* 0x000fca00000006ff */
[----:B------:R-:W-:Y:S01]  /*6000*/  FFMA.FTZ R233, R238, R191, R233 ;  /* 0x000000bfeee97223 */ /* 0x000fe200000100e9 */
[----:B------:R-:W-:-:S04]  /*6010*/  F2FP.BF16.F32.PACK_AB R191, R240, R239 ;  /* 0x000000eff0bf723e */ /* 0x000fc800000010ff */
[----:B------:R-:W-:Y:S01]  /*6020*/  F2FP.BF16.F32.PACK_AB R188, R233, R188 ;  /* 0x000000bce9bc723e */ /* 0x000fe200000010ff */
[C---:B0-----:R-:W-:Y:S01]  /*6030*/  IMAD.WIDE.U32 R234, R232.reuse, 0x10, R234 ;  /* 0x00000010e8ea7825 */ /* 0x041fe200078e00ea */
[----:B------:R-:W-:-:S04]  /*6040*/  IADD3 R232, PT, PT, R232, 0x20, RZ ;  /* 0x00000020e8e87810 */ /* 0x000fc80007ffe0ff */
[----:B------:R1:W-:Y:S03]  /*6050*/  STG.E.128 desc[UR6][R234.64], R188 ;  /* 0x000000bcea007986 */ /* 0x0003e6000c101d06 */
.L_x_26616:
[----:B------:R-:W-:Y:S05]  /*6060*/  BSYNC.RECONVERGENT B1 ;  /* 0x0000000000017941 */ /* 0x000fea0003800200 */
.L_x_26615:
        /* <DEDUP_REMOVED lines=51> */
.L_x_26618:
[----:B------:R-:W-:Y:S05]  /*63a0*/  BSYNC.RECONVERGENT B1 ;  /* 0x0000000000017941 */ /* 0x000fea0003800200 */
.L_x_26617:
        /* <DEDUP_REMOVED lines=23> */
[C---:B------:R-:W-:Y:S01]  /*6520*/  FMUL.FTZ R234, R231.reuse, R234 ;  /* 0x000000eae7ea7220 */ /* 0x040fe20000410000 */
        /* <DEDUP_REMOVED lines=27> */
.L_x_26620:
[----:B------:R-:W-:Y:S05]  /*66e0*/  BSYNC.RECONVERGENT B1 ;  /* 0x0000000000017941 */ /* 0x000fea0003800200 */
.L_x_26619:
[----:B------:R-:W-:Y:S01]  /*66f0*/  LOP3.LUT P0, RZ, R229, 0x2000, RZ, 0xc0, !PT ;  /* 0x00002000e5ff7812 */ /* 0x000fe2000780c0ff */
[----:B------:R-:W-:-:S12]  /*6700*/  BSSY.RECONVERGENT B1, `(.L_x_26621) ;  /* 0x0000032000017945 */ /* 0x000fd80003800200 */
[----:B------:R-:W-:Y:S05]  /*6710*/  @!P0 BRA `(.L_x_26622) ;  /* 0x0000000000c08947 */ /* 0x000fea0003800000 */
[--C-:B-123--:R-:W-:Y:S01]  /*6720*/  FADD.FTZ R188, R132, -R230.reuse ;  /* 0x800000e684bc7221 */ /* 0x10efe20000010000 */
        /* <DEDUP_REMOVED lines=47> */
.L_x_26622:
[----:B------:R-:W-:Y:S05]  /*6a20*/  BSYNC.RECONVERGENT B1 ;  /* 0x0000000000017941 */ /* 0x000fea0003800200 */
.L_x_26621:
[----:B------:R-:W-:Y:S01]  /*6a30*/  LOP3.LUT P0, RZ, R229, 0x200, RZ, 0xc0, !PT ;  /* 0x00000200e5ff7812 */ /* 0x000fe2000780c0ff */
[----:B------:R-:W-:-:S12]  /*6a40*/  BSSY.RECONVERGENT B1, `(.L_x_26623) ;  /* 0x0000032000017945 */ /* 0x000fd80003800200 */
[----:B------:R-:W-:Y:S05]  /*6a50*/  @!P0 BRA `(.L_x_26624) ;  /* 0x0000000000c08947 */ /* 0x000fea0003800000 */
[--C-:B-1234-:R-:W-:Y:S01]  /*6a60*/  FADD.FTZ R188, R140, -R230.reuse ;  /* 0x800000e68cbc7221 */ /* 0x11efe20000010000 */
        /* <DEDUP_REMOVED lines=47> */
.L_x_26624:
[----:B------:R-:W-:Y:S05]  /*6d60*/  BSYNC.RECONVERGENT B1 ;  /* 0x0000000000017941 */ /* 0x000fea0003800200 */
.L_x_26623:
        /* <DEDUP_REMOVED lines=9> */
[----:B------:R-:W-:Y:S02]  /*6e00*/  SHF.L.U32 R234, R65, 0x10, RZ ;  /* 0x0000001041ea7819 */ /* 0x000fe400000006ff */
[----:B------:R-:W-:Y:S01]  /*6e10*/  FFMA.FTZ R188, R188, R189, R191 ;  /* 0x000000bdbcbc7223 */ /* 0x000fe200000100bf */
[----:B------:R-:W-:Y:S01]  /*6e20*/  SHF.L.U32 R236, R69, 0x10, RZ ;  /* 0x0000001045ec7819 */ /* 0x000fe200000006ff */
        /* <DEDUP_REMOVED lines=39> */
.L_x_26626:
[----:B------:R-:W-:Y:S05]  /*70a0*/  BSYNC.RECONVERGENT B1 ;  /* 0x0000000000017941 */ /* 0x000fea0003800200 */
.L_x_26625:
        /* <DEDUP_REMOVED lines=51> */
.L_x_26628:
[----:B------:R-:W-:Y:S05]  /*73e0*/  BSYNC.RECONVERGENT B1 ;  /* 0x0000000000017941 */ /* 0x000fea0003800200 */
.L_x_26627:
[----:B------:R-:W-:Y:S01]  /*73f0*/  LOP3.LUT P0, RZ, R229, 0x40, RZ, 0xc0, !PT ;  /* 0x00000040e5ff7812 */ /* 0x000fe2000780c0ff */
[----:B------:R-:W-:-:S12]  /*7400*/  BSSY.RECONVERGENT B1, `(.L_x_26629) ;  /* 0x0000039000017945 */ /* 0x000fd80003800200 */
[----:B------:R-:W-:Y:S05]  /*7410*/  @!P0 BRA `(.L_x_26630) ;  /* 0x0000000000dc8947 */ /* 0x000fea0003800000 */
[----:B01234-:R-:W-:Y:S01]  /*7420*/  PRMT R191, R84, 0x7632, R191 ;  /* 0x0000763254bf7816 */ /* 0x01ffe200000000bf */
[--C-:B------:R-:W-:Y:S01]  /*7430*/  FADD.FTZ R188, R165, -R230.reuse ;  /* 0x800000e6a5bc7221 */ /* 0x100fe20000010000 */
[----:B------:R-:W-:Y:S01]  /*7440*/  SHF.L.U32 R189, R225, 0x10, RZ ;  /* 0x00000010e1bd7819 */ /* 0x000fe200000006ff */
[--C-:B------:R-:W-:Y:S01]  /*7450*/  FADD.FTZ R190, R167, -R230.reuse ;  /* 0x800000e6a7be7221 */ /* 0x100fe20000010000 */
[----:B------:R-:W-:Y:S01]  /*7460*/  SHF.L.U32 R191, R191, 0x10, RZ ;  /* 0x00000010bfbf7819 */ /* 0x000fe200000006ff */
[----:B------:R-:W-:Y:S01]  /*7470*/  FMUL.FTZ R188, R231, R188 ;  /* 0x000000bce7bc7220 */ /* 0x000fe20000410000 */
[----:B------:R-:W-:Y:S01]  /*7480*/  PRMT R235, R81, 0x7632, R235 ;  /* 0x0000763251eb7816 */ /* 0x000fe200000000eb */
[----:B------:R-:W-:Y:S01]  /*7490*/  FADD.FTZ R236, R169, -R230 ;  /* 0x800000e6a9ec7221 */ /* 0x000fe20000010000 */
[----:B------:R-:W-:Y:S01]  /*74a0*/  PRMT R234, R85, 0x7632, R234 ;  /* 0x0000763255ea7816 */ /* 0x000fe200000000ea */
[--C-:B------:R-:W-:Y:S01]  /*74b0*/  FFMA.FTZ R188, R188, R189, R191.reuse ;  /* 0x000000bdbcbc7223 */ /* 0x100fe200000100bf */
[----:B------:R-:W-:Y:S01]  /*74c0*/  PRMT R191, R82, 0x7632, R191 ;  /* 0x0000763252bf7816 */ /* 0x000fe200000000bf */
[C---:B------:R-:W-:Y:S01]  /*74d0*/  FMUL.FTZ R189, R231.reuse, R190 ;  /* 0x000000bee7bd7220 */ /* 0x040fe20000410000 */
[----:B------:R-:W-:Y:S01]  /*74e0*/  PRMT R233, R86, 0x7632, R233 ;  /* 0x0000763256e97816 */ /* 0x000fe200000000e9 */
[----:B------:R-:W-:Y:S01]  /*74f0*/  FMUL.FTZ R236, R231, R236 ;  /* 0x000000ece7ec7220 */ /* 0x000fe20000410000 */
[----:B------:R-:W-:-:S02]  /*7500*/  SHF.L.U32 R190, R235, 0x10, RZ ;  /* 0x00000010ebbe7819 */ /* 0x000fc400000006ff */
[----:B------:R-:W-:Y:S02]  /*7510*/  SHF.L.U32 R234, R234, 0x10, RZ ;  /* 0x00000010eaea7819 */ /* 0x000fe400000006ff */
[----:B------:R-:W-:Y:S02]  /*7520*/  SHF.L.U32 R191, R191, 0x10, RZ ;  /* 0x00000010bfbf7819 */ /* 0x000fe400000006ff */
[----:B------:R-:W-:Y:S01]  /*7530*/  SHF.L.U32 R233, R233, 0x10, RZ ;  /* 0x00000010e9e97819 */ /* 0x000fe200000006ff */
[----:B------:R-:W-:Y:S01]  /*7540*/  FFMA.FTZ R189, R189, R190, R234 ;  /* 0x000000bebdbd7223 */ /* 0x000fe200000100ea */
[----:B------:R-:W-:Y:S01]  /*7550*/  FADD.FTZ R234, R171, -R230 ;  /* 0x800000e6abea7221 */ /* 0x000fe20000010000 */
[----:B------:R-:W-:Y:S02]  /*7560*/  PRMT R238, R87, 0x7632, R238 ;  /* 0x0000763257ee7816 */ /* 0x000fe400000000ee */
[----:B------:R-:W-:Y:S01]  /*7570*/  FFMA.FTZ R190, R236, R191, R233 ;  /* 0x000000bfecbe7223 */ /* 0x000fe200000100e9 */
[----:B------:R-:W-:Y:S01]  /*7580*/  PRMT R236, R83, 0x7632, R236 ;  /* 0x0000763253ec7816 */ /* 0x000fe200000000ec */
        /* <DEDUP_REMOVED lines=9> */
[----:B------:R-:W-:Y:S02]  /*7620*/  SHF.L.U32 R237, R84, 0x10, RZ ;  /* 0x0000001054ed7819 */ /* 0x000fe400000006ff */
[----:B------:R-:W-:Y:S01]  /*7630*/  FFMA.FTZ R238, R234, R233, R235 ;  /* 0x000000e9eaee7223 */ /* 0x000fe200000100eb */
[----:B------:R-:W-:Y:S01]  /*7640*/  SHF.L.U32 R233, R82, 0x10, RZ ;  /* 0x0000001052e97819 */ /* 0x000fe200000006ff */
[----:B------:R-:W-:Y:S01]  /*7650*/  FMUL.FTZ R236, R231, R236 ;  /* 0x000000ece7ec7220 */ /* 0x000fe20000410000 */
[----:B------:R-:W-:Y:S01]  /*7660*/  SHF.L.U32 R235, R86, 0x10, RZ ;  /* 0x0000001056eb7819 */ /* 0x000fe200000006ff */
[----:B------:R-:W-:Y:S01]  /*7670*/  FADD.FTZ R234, R170, -R230 ;  /* 0x800000e6aaea7221 */ /* 0x000fe20000010000 */
[----:B------:R-:W-:-:S03]  /*7680*/  F2FP.BF16.F32.PACK_AB R189, R189, R238 ;  /* 0x000000eebdbd723e */ /* 0x000fc600000010ff */
[----:B------:R-:W-:Y:S01]  /*7690*/  FFMA.FTZ R239, R236, R233, R235 ;  /* 0x000000e9ecef7223 */ /* 0x000fe200000100eb */
[----:B------:R-:W-:Y:S01]  /*76a0*/  FMUL.FTZ R234, R231, R234 ;  /* 0x000000eae7ea7220 */ /* 0x000fe20000410000 */
[----:B------:R-:W-:Y:S01]  /*76b0*/  SHF.L.U32 R233, R83, 0x10, RZ ;  /* 0x0000001053e97819 */ /* 0x000fe200000006ff */
[----:B------:R-:W-:Y:S01]  /*76c0*/  FADD.FTZ R236, R164, -R230 ;  /* 0x800000e6a4ec7221 */ /* 0x000fe20000010000 */
[----:B------:R-:W-:Y:S02]  /*76d0*/  SHF.L.U32 R235, R87, 0x10, RZ ;  /* 0x0000001057eb7819 */ /* 0x000fe400000006ff */
[----:B------:R-:W-:Y:S01]  /*76e0*/  F2FP.BF16.F32.PACK_AB R190, R190, R239 ;  /* 0x000000efbebe723e */ /* 0x000fe200000010ff */
[----:B------:R-:W-:Y:S02]  /*76f0*/  FMUL.FTZ R236, R231, R236 ;  /* 0x000000ece7ec7220 */ /* 0x000fe40000410000 */
        /* <DEDUP_REMOVED lines=9> */
.L_x_26630:
[----:B------:R-:W-:Y:S05]  /*7790*/  BSYNC.RECONVERGENT B1 ;  /* 0x0000000000017941 */ /* 0x000fea0003800200 */
.L_x_26629:
[----:B------:R-:W-:Y:S01]  /*77a0*/  LOP3.LUT P0, RZ, R229, 0x20, RZ, 0xc0, !PT ;  /* 0x00000020e5ff7812 */ /* 0x000fe2000780c0ff */
[----:B------:R-:W-:-:S12]  /*77b0*/  BSSY.RECONVERGENT B1, `(.L_x_26631) ;  /* 0x000003a000017945 */ /* 0x000fd80003800200 */
        /* <DEDUP_REMOVED lines=8> */
[----:B------:R-:W-:Y:S01]  /*7840*/  FADD.FTZ R236, R177, -R230 ;  /* 0x800000e6b1ec7221 */ /* 0x000fe20000010000 */
[----:B------:R-:W-:Y:S02]  /*7850*/  PRMT R235, R89, 0x7632, R235 ;  /* 0x0000763259eb7816 */ /* 0x000fe400000000eb */
        /* <DEDUP_REMOVED lines=47> */
.L_x_26632:
[----:B------:R-:W-:Y:S05]  /*7b50*/  BSYNC.RECONVERGENT B1 ;  /* 0x0000000000017941 */ /* 0x000fea0003800200 */
.L_x_26631:
        /* <DEDUP_REMOVED lines=19> */
[----:B------:R-:W-:Y:S01]  /*7c90*/  FMUL.FTZ R188, R231, R188 ;  /* 0x000000bce7bc7220 */ /* 0x000fe20000410000 */
[----:B------:R-:W-:-:S02]  /*7ca0*/  SHF.L.U32 R189, R189, 0x10, RZ ;  /* 0x00000010bdbd7819 */ /* 0x000fc400000006ff */
[----:B------:R-:W-:Y:S02]  /*7cb0*/  SHF.L.U32 R191, R191, 0x10, RZ ;  /* 0x00000010bfbf7819 */ /* 0x000fe400000006ff */
[----:B------:R-:W-:Y:S01]  /*7cc0*/  SHF.L.U32 R233, R233, 0x10, RZ ;  /* 0x00000010e9e97819 */ /* 0x000fe200000006ff */
[--C-:B------:R-:W-:Y:S01]  /*7cd0*/  FFMA.FTZ R235, R190, R235, R189.reuse ;  /* 0x000000ebbeeb7223 */ /* 0x100fe200000100bd */
[C---:B------:R-:W-:Y:S02]  /*7ce0*/  PRMT R189, R103.reuse, 0x7632, R189 ;  /* 0x0000763267bd7816 */ /* 0x040fe400000000bd */
[----:B------:R-:W-:Y:S01]  /*7cf0*/  SHF.L.U32 R240, R103, 0x10, RZ ;  /* 0x0000001067f07819 */ /* 0x000fe200000006ff */
[----:B------:R-:W-:Y:S01]  /*7d00*/  FFMA.FTZ R190, R188, R191, R233 ;  /* 0x000000bfbcbe7223 */ /* 0x000fe200000100e9 */
[----:B------:R-:W-:Y:S01]  /*7d10*/  PRMT R191, R99, 0x7632, R191 ;  /* 0x0000763263bf7816 */ /* 0x000fe200000000bf */
[----:B------:R-:W-:Y:S01]  /*7d20*/  FADD.FTZ R188, R187, -R230 ;  /* 0x800000e6bbbc7221 */ /* 0x000fe20000010000 */
[----:B------:R-:W-:-:S02]  /*7d30*/  SHF.L.U32 R189, R189, 0x10, RZ ;  /* 0x00000010bdbd7819 */ /* 0x000fc400000006ff */
[----:B------:R-:W-:Y:S01]  /*7d40*/  SHF.L.U32 R191, R191, 0x10, RZ ;  /* 0x00000010bfbf7819 */ /* 0x000fe200000006ff */
[----:B------:R-:W-:Y:S01]  /*7d50*/  FMUL.FTZ R188, R231, R188 ;  /* 0x000000bce7bc7220 */ /* 0x000fe20000410000 */
[----:B------:R-:W-:-:S03]  /*7d60*/  SHF.L.U32 R233, R101, 0x10, RZ ;  /* 0x0000001065e97819 */ /* 0x000fc600000006ff */
[----:B------:R-:W-:Y:S01]  /*7d70*/  FFMA.FTZ R191, R188, R191, R189 ;  /* 0x000000bfbcbf7223 */ /* 0x000fe200000100bd */
[----:B------:R-:W-:Y:S01]  /*7d80*/  FADD.FTZ R188, R182, -R230 ;  /* 0x800000e6b6bc7221 */ /* 0x000fe20000010000 */
[----:B------:R-:W-:-:S03]  /*7d90*/  SHF.L.U32 R189, R97, 0x10, RZ ;  /* 0x0000001061bd7819 */ /* 0x000fc600000006ff */
[----:B------:R-:W-:-:S04]  /*7da0*/  FMUL.FTZ R188, R231, R188 ;  /* 0x000000bce7bc7220 */ /* 0x000fc80000410000 */
[----:B------:R-:W-:Y:S01]  /*7db0*/  FFMA.FTZ R236, R188, R189, R233 ;  /* 0x000000bdbcec7223 */ /* 0x000fe200000100e9 */
[----:B------:R-:W-:Y:S01]  /*7dc0*/  SHF.L.U32 R189, R98, 0x10, RZ ;  /* 0x0000001062bd7819 */ /* 0x000fe200000006ff */
[--C-:B------:R-:W-:Y:S01]  /*7dd0*/  FADD.FTZ R188, R186, -R230.reuse ;  /* 0x800000e6babc7221 */ /* 0x100fe20000010000 */
[----:B------:R-:W-:Y:S01]  /*7de0*/  SHF.L.U32 R233, R102, 0x10, RZ ;  /* 0x0000001066e97819 */ /* 0x000fe200000006ff */
[----:B------:R-:W-:-:S04]  /*7df0*/  FADD.FTZ R230, R180, -R230 ;  /* 0x800000e6b4e67221 */ /* 0x000fc80000010000 */
[----:B------:R-:W-:Y:S01]  /*7e00*/  FFMA.FTZ R237, R238, R189, R233 ;  /* 0x000000bdeeed7223 */ /* 0x000fe200000100e9 */
[----:B------:R-:W-:Y:S01]  /*7e10*/  FMUL.FTZ R233, R231, R188 ;  /* 0x000000bce7e97220 */ /* 0x000fe20000410000 */
[----:B------:R-:W-:Y:S01]  /*7e20*/  SHF.L.U32 R238, R99, 0x10, RZ ;  /* 0x0000001063ee7819 */ /* 0x000fe200000006ff */
[----:B------:R-:W0:Y:S01]  /*7e30*/  LDC.64 R188, c[0x0][0x428] ;  /* 0x00010a00ffbc7b82 */ /* 0x000e220000000a00 */
[----:B------:R-:W-:Y:S01]  /*7e40*/  FMUL.FTZ R230, R231, R230 ;  /* 0x000000e6e7e67220 */ /* 0x000fe20000410000 */
[----:B------:R-:W-:Y:S02]  /*7e50*/  SHF.L.U32 R231, R96, 0x10, RZ ;  /* 0x0000001060e77819 */ /* 0x000fe400000006ff */
[----:B------:R-:W-:Y:S01]  /*7e60*/  FFMA.FTZ R238, R233, R238, R240 ;  /* 0x000000eee9ee7223 */ /* 0x000fe200000100f0 */
[----:B------:R-:W-:Y:S02]  /*7e70*/  SHF.L.U32 R233, R100, 0x10, RZ ;  /* 0x0000001064e97819 */ /* 0x000fe400000006ff */
[----:B------:R-:W-:-:S02]  /*7e80*/  F2FP.BF16.F32.PACK_AB R190, R190, R237 ;  /* 0x000000edbebe723e */ /* 0x000fc400000010ff */
[----:B------:R-:W-:Y:S01]  /*7e90*/  F2FP.BF16.F32.PACK_AB R191, R191, R238 ;  /* 0x000000eebfbf723e */ /* 0x000fe200000010ff */
[----:B------:R-:W-:Y:S01]  /*7ea0*/  FFMA.FTZ R231, R230, R231, R233 ;  /* 0x000000e7e6e77223 */ /* 0x000fe200000100e9 */
[----:B0-----:R-:W-:Y:S01]  /*7eb0*/  IMAD.WIDE.U32 R232, R232, 0x10, R188 ;  /* 0x00000010e8e87825 */ /* 0x001fe200078e00bc */
[----:B------:R-:W-:-:S03]  /*7ec0*/  F2FP.BF16.F32.PACK_AB R189, R235, R236 ;  /* 0x000000ecebbd723e */ /* 0x000fc600000010ff */
[----:B------:R-:W-:-:S05]  /*7ed0*/  F2FP.BF16.F32.PACK_AB R188, R234, R231 ;  /* 0x000000e7eabc723e */ /* 0x000fca00000010ff */
[----:B------:R0:W-:Y:S02]  /*7ee0*/  STG.E.128 desc[UR6][R232.64], R188 ;  /* 0x000000bce8007986 */ /* 0x0001e4000c101d06 */
.L_x_26614:
[----:B------:R-:W-:Y:S05]  /*7ef0*/  BSYNC.RECONVERGENT B0 ;  /* 0x0000000000007941 */ /* 0x000fea0003800200 */
.L_x_26613:
[----:B01234-:R-:W0:Y:S02]  /*7f00*/  LDC.64 R188, c[0x0][0x380] ;  /* 0x0000e000ffbc7b82 */ /* 0x01fe240000000a00 */
[----:B0-----:R-:W-:-:S04]  /*7f10*/  LEA R226, R188, R226, 0x2 ;  /* 0x000000e2bce27211 */ /* 0x001fc800078e10ff */
[----:B------:R-:W-:-:S13]  /*7f20*/  ISETP.GE.AND P0, PT, R226, R189, PT ;  /* 0x000000bde200720c */ /* 0x000fda0003f06270 */
[----:B------:R-:W-:Y:S05]  /*7f30*/  @!P0 BRA `(.L_x_26633) ;  /* 0xffffff9000448947 */ /* 0x000fea000383ffff */
[----:B------:R-:W-:Y:S05]  /*7f40*/  EXIT ;  /* 0x000000000000794d */ /* 0x000fea0003800000 */
.L_x_26612:
[----:B------:R-:W-:Y:S01]  /*7f50*/  HFMA2 R239, -RZ, RZ, 0, 5.9604644775390625e-08 ;  /* 0x00000001ffef7431 */ /* 0x000fe200000001ff */
[----:B------:R-:W-:Y:S01]  /*7f60*/  BSSY B0, `(.L_x_26634) ;  /* 0x0000007000007945 */ /* 0x000fe20003800000 */
[----:B------:R-:W-:Y:S02]  /*7f70*/  MOV R240, R191 ;  /* 0x000000bf00f07202 */ /* 0x000fe40000000f00 */
[----:B------:R-:W-:Y:S02]  /*7f80*/  MOV R242, 0x1f ;  /* 0x0000001f00f27802 */ /* 0x000fe40000000f00 */
[----:B------:R-:W-:-:S07]  /*7f90*/  MOV R237, 0xffffffff ;  /* 0xffffffff00ed7802 */ /* 0x000fce0000000f00 */
[----:B--2345:R-:W-:Y:S05]  /*7fa0*/  WARPSYNC.COLLECTIVE R237, `(.L_x_26635) ;  /* 0x00000000ed087348 */ /* 0x03cfea0003c00000 */
[----:B------:R0:W1:Y:S02]  /*7fb0*/  SHFL.BFLY P6, R238, R240, R239, R242 ;  /* 0x0c0000eff0ee7389 */ /* 0x00006400000c00f2 */
[----:B012345:R-:W-:Y:S05]  /*7fc0*/  ENDCOLLECTIVE ;  /* 0x000000000000791b */ /* 0x03ffea0003800000 */
.L_x_26635:
[----:B------:R-:W-:Y:S05]  /*7fd0*/  BSYNC B0 ;  /* 0x0000000000007941 */ /* 0x000fea0003800000 */
.L_x_26634:
        /* <DEDUP_REMOVED lines=10> */
.L_x_26636:
[----:B------:R-:W-:Y:S01]  /*8080*/  HFMA2 R239, -RZ, RZ, 0, 2.384185791015625e-07 ;  /* 0x00000004ffef7431 */ /* 0x000fe200000001ff */
[----:B------:R-:W-:-:S05]  /*8090*/  MOV R190, R238 ;  /* 0x000000ee00be7202 */ /* 0x000fca0000000f00 */
[----:B------:R-:W-:-:S05]  /*80a0*/  FADD.FTZ R232, R231, R190 ;  /* 0x000000bee7e87221 */ /* 0x000fca0000010000 */
[----:B------:R-:W-:-:S07]  /*80b0*/  MOV R240, R232 ;  /* 0x000000e800f07202 */ /* 0x000fce0000000f00 */
[----:B------:R-:W-:Y:S05]  /*80c0*/  WARPSYNC.COLLECTIVE R237, `(.L_x_26637) ;  /* 0x00000000ed087348 */ /* 0x000fea0003c00000 */
[----:B------:R0:W1:Y:S02]  /*80d0*/  SHFL.BFLY P6, R238, R240, R239, R242 ;  /* 0x0c0000eff0ee7389 */ /* 0x00006400000c00f2 */
[----:B01----:R-:W-:Y:S05]  /*80e0*/  ENDCOLLECTIVE ;  /* 0x000000000000791b */ /* 0x003fea0003800000 */
.L_x_26637:
[----:B------:R-:W-:Y:S01]  /*80f0*/  HFMA2 R239, -RZ, RZ, 0, 4.76837158203125e-07 ;  /* 0x00000008ffef7431 */ /* 0x000fe200000001ff */
[----:B------:R-:W-:-:S05]  /*8100*/  MOV R233, R238 ;  /* 0x000000ee00e97202 */ /* 0x000fca0000000f00 */
[----:B------:R-:W-:-:S05]  /*8110*/  FADD.FTZ R233, R232, R233 ;  /* 0x000000e9e8e97221 */ /* 0x000fca0000010000 */
[----:B------:R-:W-:-:S07]  /*8120*/  MOV R240, R233 ;  /* 0x000000e900f07202 */ /* 0x000fce0000000f00 */
[----:B------:R-:W-:Y:S05]  /*8130*/  WARPSYNC.COLLECTIVE R237, `(.L_x_26638) ;  /* 0x00000000ed087348 */ /* 0x000fea0003c00000 */
[----:B------:R0:W1:Y:S02]  /*8140*/  SHFL.BFLY P6, R238, R240, R239, R242 ;  /* 0x0c0000eff0ee7389 */ /* 0x00006400000c00f2 */
[----:B01----:R-:W-:Y:S05]  /*8150*/  ENDCOLLECTIVE ;  /* 0x000000000000791b */ /* 0x003fea0003800000 */
.L_x_26638:
[----:B------:R-:W-:Y:S01]  /*8160*/  HFMA2 R239, -RZ, RZ, 0, 9.5367431640625e-07 ;  /* 0x00000010ffef7431 */ /* 0x000fe200000001ff */
[----:B------:R-:W-:-:S05]  /*8170*/  MOV R190, R238 ;  /* 0x000000ee00be7202 */ /* 0x000fca0000000f00 */
[----:B------:R-:W-:-:S05]  /*8180*/  FADD.FTZ R236, R233, R190 ;  /* 0x000000bee9ec7221 */ /* 0x000fca0000010000 */
[----:B------:R-:W-:-:S07]  /*8190*/  MOV R240, R236 ;  /* 0x000000ec00f07202 */ /* 0x000fce0000000f00 */
[----:B------:R-:W-:Y:S05]  /*81a0*/  WARPSYNC.COLLECTIVE R237, `(.L_x_26639) ;  /* 0x00000000ed087348 */ /* 0x000fea0003c00000 */
[----:B------:R0:W1:Y:S02]  /*81b0*/  SHFL.BFLY P6, R238, R240, R239, R242 ;  /* 0x0c0000eff0ee7389 */ /* 0x00006400000c00f2 */
[----:B01----:R-:W-:Y:S05]  /*81c0*/  ENDCOLLECTIVE ;  /* 0x000000000000791b */ /* 0x003fea0003800000 */
.L_x_26639:
        /* <DEDUP_REMOVED lines=173> */
.L_x_26640:
[----:B------:R-:W-:Y:S01]  /*8ca0*/  HFMA2 R239, -RZ, RZ, 0, 1.1920928955078125e-07 ;  /* 0x00000002ffef7431 */ /* 0x000fe200000001ff */
[----:B------:R-:W-:-:S05]  /*8cb0*/  MOV R191, R238 ;  /* 0x000000ee00bf7202 */ /* 0x000fca0000000f00 */
[----:B------:R-:W-:-:S05]  /*8cc0*/  FADD.FTZ R191, R190, R191 ;  /* 0x000000bfbebf7221 */ /* 0x000fca0000010000 */
[----:B------:R-:W-:-:S07]  /*8cd0*/  MOV R240, R191 ;  /* 0x000000bf00f07202 */ /* 0x000fce0000000f00 */
[----:B------:R-:W-:Y:S05]  /*8ce0*/  WARPSYNC.COLLECTIVE R237, `(.L_x_26641) ;  /* 0x00000000ed087348 */ /* 0x000fea0003c00000 */
[----:B------:R0:W1:Y:S02]  /*8cf0*/  SHFL.BFLY P6, R238, R240, R239, R242 ;  /* 0x0c0000eff0ee7389 */ /* 0x00006400000c00f2 */
[----:B01----:R-:W-:Y:S05]  /*8d00*/  ENDCOLLECTIVE ;  /* 0x000000000000791b */ /* 0x003fea0003800000 */
.L_x_26641:
[----:B------:R-:W-:Y:S01]  /*8d10*/  HFMA2 R239, -RZ, RZ, 0, 2.384185791015625e-07 ;  /* 0x00000004ffef7431 */ /* 0x000fe200000001ff */
[----:B------:R-:W-:-:S05]  /*8d20*/  MOV R232, R238 ;  /* 0x000000ee00e87202 */ /* 0x000fca0000000f00 */
[----:B------:R-:W-:-:S05]  /*8d30*/  FADD.FTZ R232, R191, R232 ;  /* 0x000000e8bfe87221 */ /* 0x000fca0000010000 */
[----:B------:R-:W-:-:S07]  /*8d40*/  MOV R240, R232 ;  /* 0x000000e800f07202 */ /* 0x000fce0000000f00 */
[----:B------:R-:W-:Y:S05]  /*8d50*/  WARPSYNC.COLLECTIVE R237, `(.L_x_26642) ;  /* 0x00000000ed087348 */ /* 0x000fea0003c00000 */
[----:B------:R0:W1:Y:S02]  /*8d60*/  SHFL.BFLY P6, R238, R240, R239, R242 ;  /* 0x0c0000eff0ee7389 */ /* 0x00006400000c00f2 */
[----:B01----:R-:W-:Y:S05]  /*8d70*/  ENDCOLLECTIVE ;  /* 0x000000000000791b */ /* 0x003fea0003800000 */
.L_x_26642:
[----:B------:R-:W-:Y:S01]  /*8d80*/  HFMA2 R239, -RZ, RZ, 0, 4.76837158203125e-07 ;  /* 0x00000008ffef7431 */ /* 0x000fe200000001ff */
[----:B------:R-:W-:-:S05]  /*8d90*/  MOV R231, R238 ;  /* 0x000000ee00e77202 */ /* 0x000fca0000000f00 */
[----:B------:R-:W-:-:S05]  /*8da0*/  FADD.FTZ R231, R232, R231 ;  /* 0x000000e7e8e77221 */ /* 0x000fca0000010000 */
[----:B------:R-:W-:-:S07]  /*8db0*/  MOV R240, R231 ;  /* 0x000000e700f07202 */ /* 0x000fce0000000f00 */
[----:B------:R-:W-:Y:S05]  /*8dc0*/  WARPSYNC.COLLECTIVE R237, `(.L_x_26643) ;  /* 0x00000000ed087348 */ /* 0x000fea0003c00000 */
[----:B------:R0:W1:Y:S02]  /*8dd0*/  SHFL.BFLY P6, R238, R240, R239, R242 ;  /* 0x0c0000eff0ee7389 */ /* 0x00006400000c00f2 */
[----:B01----:R-:W-:Y:S05]  /*8de0*/  ENDCOLLECTIVE ;  /* 0x000000000000791b */ /* 0x003fea0003800000 */
.L_x_26643:
[----:B------:R-:W-:Y:S01]  /*8df0*/  HFMA2 R239, -RZ, RZ, 0, 9.5367431640625e-07 ;  /* 0x00000010ffef7431 */ /* 0x000fe200000001ff */
[----:B------:R-:W-:-:S05]  /*8e00*/  MOV R236, R238 ;  /* 0x000000ee00ec7202 */ /* 0x000fca0000000f00 */
[----:B------:R-:W-:-:S05]  /*8e10*/  FADD.FTZ R236, R231, R236 ;  /* 0x000000ece7ec7221 */ /* 0x000fca0000010000 */
[----:B------:R-:W-:-:S07]  /*8e20*/  MOV R240, R236 ;  /* 0x000000ec00f07202 */ /* 0x000fce0000000f00 */
[----:B------:R-:W-:Y:S05]  /*8e30*/  WARPSYNC.COLLECTIVE R237, `(.L_x_26644) ;  /* 0x00000000ed087348 */ /* 0x000fea0003c00000 */
[----:B------:R0:W1:Y:S02]  /*8e40*/  SHFL.BFLY P6, R238, R240, R239, R242 ;  /* 0x0c0000eff0ee7389 */ /* 0x00006400000c00f2 */
[----:B01----:R-:W-:Y:S05]  /*8e50*/  ENDCOLLECTIVE ;  /* 0x000000000000791b */ /* 0x003fea0003800000 */
.L_x_26644:
[----:B------:R-:W-:Y:S01]  /*8e60*/  MOV R233, R238 ;  /* 0x000000ee00e97202 */ /* 0x000fe20000000f00 */
[----:B------:R-:W-:Y:S06]  /*8e70*/  BRA `(.L_x_26645) ;  /* 0xffffffcc00507947 */ /* 0x000fec000383ffff */
.L_x_26646:
        /* <DEDUP_REMOVED lines=16> */
.L_x_88466:


//--------------------- .text._ZN10layer_norm13ln_fwd_kernelINS_13Kernel_traitsI13__nv_bfloat16S2_fS2_fjLj2560ELj1ELj4ELj1ELj16ENS_18Kernel_traits_baseILj2560ES2_S2_fS2_fjLj128EEEEELb0ELb0ELb1ELb1EEEvNS_9FwdParamsE --------------------------
	.section	.text._ZN10layer_norm13ln_fwd_kernelINS_13Kernel_traitsI13__nv_bfloat16S2_fS2_fjLj2560ELj1ELj4ELj1ELj16ENS_18Kernel_traits_baseILj2560ES2_S2_fS2_fjLj128EEEEELb0ELb0ELb1ELb1EEEvNS_9FwdParamsE,"ax",@progbits
	.align	128
        .global         _ZN10layer_norm13ln_fwd_kernelINS_13Kernel_traitsI13__nv_bfloat16S2_fS2_fjLj2560ELj1ELj4ELj1ELj16ENS_18Kernel_traits_baseILj2560ES2_S2_fS2_fjLj128EEEEELb0ELb0ELb1ELb1EEEvNS_9FwdParamsE
        .type           _ZN10layer_norm13ln_fwd_kernelINS_13Kernel_traitsI13__nv_bfloat16S2_fS2_fjLj2560ELj1ELj4ELj1ELj16ENS_18Kernel_traits_baseILj2560ES2_S2_fS2_fjLj128EEEEELb0ELb0ELb1ELb1EEEvNS_9FwdParamsE,@function
        .size           _ZN10layer_norm13ln_fwd_kernelINS_13Kernel_traitsI13__nv_bfloat16S2_fS2_fjLj2560ELj1ELj4ELj1ELj16ENS_18Kernel_traits_baseILj2560ES2_S2_fS2_fjLj128EEEEELb0ELb0ELb1ELb1EEEvNS_9FwdParamsE,(.L_x_88467 - _ZN10layer_norm13ln_fwd_kernelINS_13Kernel_traitsI13__nv_bfloat16S2_fS2_fjLj2560ELj1ELj4ELj1ELj16ENS_18Kernel_traits_baseILj2560ES2_S2_fS2_fjLj128EEEEELb0ELb0ELb1ELb1EEEvNS_9FwdParamsE)
        .other          _ZN10layer_norm13ln_fwd_kernelINS_13Kernel_traitsI13__nv_bfloat16S2_fS2_fjLj2560ELj1ELj4ELj1ELj16ENS_18Kernel_traits_baseILj2560ES2_S2_fS2_fjLj128EEEEELb0ELb0ELb1ELb1EEEvNS_9FwdParamsE,@"STO_CUDA_ENTRY STV_DEFAULT"
_ZN10layer_norm13ln_fwd_kernelINS_13Kernel_traitsI13__nv_bfloat16S2_fS2_fjLj2560ELj1ELj4ELj1ELj16ENS_18Kernel_traits_baseILj2560ES2_S2_fS2_fjLj128EEEEELb0ELb0ELb1ELb1EEEvNS_9FwdParamsE:
.text._ZN10layer_norm13ln_fwd_kernelINS_13Kernel_traitsI13__nv_bfloat16S2_fS2_fjLj2560ELj1ELj4ELj1ELj16ENS_18Kernel_traits_baseILj2560ES2_S2_fS2_fjLj128EEEEELb0ELb0ELb1ELb1EEEvNS_9FwdParamsE:
        /* <DEDUP_REMOVED lines=38> */
.L_x_26647:
        /* <DEDUP_REMOVED lines=32> */
.L_x_26648:
[----:B------:R-:W1:Y:S02]  /*0460*/  LDCU UR4, c[0x0][0x384] ;  /* 0x00007080ff0477ac */ /* 0x000e640008000800 */
[----:B-1----:R-:W-:-:S13]  /*0470*/  ISETP.GE.AND P0, PT, R2, UR4, PT ;  /* 0x0000000402007c0c */ /* 0x002fda000bf06270 */
[----:B------:R-:W-:Y:S05]  /*0480*/  @P0 EXIT ;  /* 0x000000000000094d */ /* 0x000fea0003800000 */
[----:B-----5:R-:W-:Y:S01]  /*0490*/  PRMT R29, R146, 0x7632, R29 ;  /* 0x00007632921d7816 */ /* 0x020fe2000000001d */
[----:B------:R-:W1:Y:S01]  /*04a0*/  LDCU.U8 UR8, c[0x0][0x410] ;  /* 0x00008200ff0877ac */ /* 0x000e620008000000 */
        /* <DEDUP_REMOVED lines=8> */
[----:B------:R-:W4:Y:S01]  /*0530*/  LDCU.64 UR4, c[0x0][0x3a0] ;  /* 0x00007400ff0477ac */ /* 0x000f220008000a00 */
        /* <DEDUP_REMOVED lines=47> */
[----:B0-----:R-:W-:-:S02]  /*0830*/  PRMT R4, R129, 0x7632, R4 ;  /* 0x0000763281047816 */ /* 0x001fc40000000004 */
        /* <DEDUP_REMOVED lines=26> */
[----:B-1234-:R-:W-:-:S07]  /*09e0*/  PRMT R195, R180, 0x7632, R195 ;  /* 0x00007632b4c37816 */ /* 0x01efce00000000c3 */
.L_x_26690:
[----:B------:R-:W0:Y:S08]  /*09f0*/  LDC.64 R28, c[0x0][0x3f0] ;  /* 0x0000fc00ff1c7b82 */ /* 0x000e300000000a00 */
[----:B------:R-:W1:Y:S01]  /*0a00*/  LDC R230, c[0x0][0x388] ;  /* 0x0000e200ffe67b82 */ /* 0x000e620000000800 */
[----:B0-----:R-:W-:-:S05]  /*0a10*/  IMAD.WIDE R28, R2, 0x4, R28 ;  /* 0x00000004021c7825 */ /* 0x001fca00078e021c */
[----:B------:R-:W2:Y:S01]  /*0a20*/  LDG.E R198, desc[UR6][R28.64] ;  /* 0x000000061cc67981 */ /* 0x000ea2000c1e1900 */
[----:B------:R-:W-:Y:S01]  /*0a30*/  HFMA2 R184, -RZ, RZ, 0, 0 ;  /* 0x00000000ffb87431 */ /* 0x000fe200000001ff */
[----:B--2---:R-:W-:-:S13]  /*0a40*/  ISETP.GE.AND P1, PT, R198, 0x1, PT ;  /* 0x00000001c600780c */ /* 0x004fda0003f26270 */
[----:B------:R-:W-:Y:S01]  /*0a50*/  @P1 IADD3 R25, PT, PT, R198, -0x1, RZ ;  /* 0xffffffffc6191810 */ /* 0x000fe20007ffe0ff */
[----:B------:R-:W0:Y:S04]  /*0a60*/  @P1 LDC.64 R26, c[0x0][0x390] ;  /* 0x0000e400ff1a1b82 */ /* 0x000e280000000a00 */
[----:B-1----:R-:W-:-:S04]  /*0a70*/  @P1 IMAD R30, R25, R230, RZ ;  /* 0x000000e6191e1224 */ /* 0x002fc800078e02ff */
[----:B------:R-:W1:Y:S01]  /*0a80*/  LDC.64 R24, c[0x0][0x3f8] ;  /* 0x0000fe00ff187b82 */ /* 0x000e620000000a00 */
[----:B------:R-:W-:-:S04]  /*0a90*/  @P1 SHF.R.S32.HI R31, RZ, 0x1f, R30 ;  /* 0x0000001fff1f1819 */ /* 0x000fc8000001141e */
[----:B------:R-:W-:-:S04]  /*0aa0*/  @P1 LEA.HI R31, R31, R30, RZ, 0x3 ;  /* 0x0000001e1f1f1211 */ /* 0x000fc800078f18ff */
[----:B------:R-:W-:-:S05]  /*0ab0*/  @P1 LEA.HI.SX32 R184, R31, R0, 0x1d ;  /* 0x000000001fb81211 */ /* 0x000fca00078feaff */
[----:B0-----:R-:W-:-:S05]  /*0ac0*/  @P1 IMAD.WIDE.U32 R26, R184, 0x10, R26 ;  /* 0x00000010b81a1825 */ /* 0x001fca00078e001a */
[----:B------:R-:W2:Y:S01]  /*0ad0*/  @P1 LDG.E.128 R100, desc[UR6][R26.64] ;  /* 0x000000061a641981 */ /* 0x000ea2000c1e1d00 */
[----:B-1----:R-:W-:-:S05]  /*0ae0*/  IMAD.WIDE R24, R2, 0x4, R24 ;  /* 0x0000000402187825 */ /* 0x002fca00078e0218 */
[----:B------:R0:W5:Y:S01]  /*0af0*/  LDG.E R196, desc[UR6][R24.64] ;  /* 0x0000000618c47981 */ /* 0x000162000c1e1900 */
[----:B------:R-:W-:Y:S01]  /*0b00*/  ISETP.NE.U32.AND P0, PT, RZ, UR4, PT ;  /* 0x00000004ff007c0c */ /* 0x000fe2000bf05070 */
[----:B------:R-:W-:-:S03]  /*0b10*/  IMAD R28, R2, R230, RZ ;  /* 0x000000e6021c7224 */ /* 0x000fc600078e02ff */
[----:B------:R-:W-:Y:S02]  /*0b20*/  ISETP.NE.AND.EX P0, PT, RZ, UR5, PT, P0 ;  /* 0x00000005ff007c0c */ /* 0x000fe4000bf05300 */
[----:B------:R-:W-:-:S04]  /*0b30*/  SHF.R.S32.HI R29, RZ, 0x1f, R28 ;  /* 0x0000001fff1d7819 */ /* 0x000fc8000001141c */
[----:B------:R-:W-:-:S04]  /*0b40*/  LEA.HI R29, R29, R28, RZ, 0x3 ;  /* 0x0000001c1d1d7211 */ /* 0x000fc800078f18ff */
[----:B------:R-:W-:Y:S02]  /*0b50*/  LEA.HI.SX32 R185, R29, R0, 0x1d ;  /* 0x000000001db97211 */ /* 0x000fe400078feaff */
[----:B--2---:R-:W-:Y:S02]  /*0b60*/  PRMT R32, R103, 0x7632, R32 ;  /* 0x0000763267207816 */ /* 0x004fe40000000020 */
[----:B------:R-:W-:Y:S02]  /*0b70*/  PRMT R33, R102, 0x7632, R33 ;  /* 0x0000763266217816 */ /* 0x000fe40000000021 */
[----:B------:R-:W-:Y:S02]  /*0b80*/  PRMT R34, R101, 0x7632, R34 ;  /* 0x0000763265227816 */ /* 0x000fe40000000022 */
[----:B------:R-:W-:Y:S01]  /*0b90*/  PRMT R35, R100, 0x7632, R35 ;  /* 0x0000763264237816 */ /* 0x000fe20000000023 */
[----:B0-----:R-:W-:Y:S06]  /*0ba0*/  @!P0 BRA `(.L_x_26649) ;  /* 0x0000000000988947 */ /* 0x001fec0003800000 */
[----:B------:R-:W0:Y:S02]  /*0bb0*/  LDC.64 R28, c[0x0][0x3a0] ;  /* 0x0000e800ff1c7b82 */ /* 0x000e240000000a00 */
[----:B0-----:R-:W-:-:S05]  /*0bc0*/  IMAD.WIDE.U32 R28, R185, 0x20, R28 ;  /* 0x00000020b91c7825 */ /* 0x001fca00078e001c */
[----:B------:R-:W2:Y:S04]  /*0bd0*/  LDG.E.128 R24, desc[UR6][R28.64] ;  /* 0x000000061c187981 */ /* 0x000ea8000c1e1d00 */
[----:B------:R-:W3:Y:S01]  /*0be0*/  LDG.E.128 R28, desc[UR6][R28.64+0x10] ;  /* 0x000010061c1c7981 */ /* 0x000ee2000c1e1d00 */
        /* <DEDUP_REMOVED lines=8> */
[----:B------:R-:W4:Y:S08]  /*0c70*/  @P2 LDC R40, c[0x0][0x40c] ;  /* 0x00010300ff282b82 */ /* 0x000f300000000800 */
[----:B------:R-:W4:Y:S08]  /*0c80*/  @P2 LDC R41, c[0x0][0x40c] ;  /* 0x00010300ff292b82 */ /* 0x000f300000000800 */
[----:B------:R-:W3:Y:S08]  /*0c90*/  @P2 LDC R42, c[0x0][0x40c] ;  /* 0x00010300ff2a2b82 */ /* 0x000ef00000000800 */
[----:B------:R-:W3:Y:S08]  /*0ca0*/  @P2 LDC R43, c[0x0][0x40c] ;  /* 0x00010300ff2b2b82 */ /* 0x000ef00000000800 */
[----:B------:R-:W3:Y:S08]  /*0cb0*/  @P2 LDC R44, c[0x0][0x40c] ;  /* 0x00010300ff2c2b82 */ /* 0x000ef00000000800 */
[----:B------:R-:W3:Y:S01]  /*0cc0*/  @P2 LDC R45, c[0x0][0x40c] ;  /* 0x00010300ff2d2b82 */ /* 0x000ee20000000800 */
[----:B--2---:R-:W-:Y:S01]  /*0cd0*/  @!P2 MOV R96, R24 ;  /* 0x000000180060a202 */ /* 0x004fe20000000f00 */
[----:B0-----:R-:W-:Y:S01]  /*0ce0*/  @P2 FFMA.FTZ R96, R35, R38, R24 ;  /* 0x0000002623602223 */ /* 0x001fe20000010018 */
[----:B------:R-:W-:Y:S01]  /*0cf0*/  @!P2 MOV R97, R25 ;  /* 0x000000190061a202 */ /* 0x000fe20000000f00 */
[----:B-1----:R-:W-:Y:S01]  /*0d00*/  @P2 FFMA.FTZ R97, R36, R39, R25 ;  /* 0x0000002724612223 */ /* 0x002fe20000010019 */
[----:B------:R-:W-:-:S02]  /*0d10*/  @P2 SHF.L.U32 R24, R33, 0x10, RZ ;  /* 0x0000001021182819 */ /* 0x000fc400000006ff */
[----:B------:R-:W-:Y:S02]  /*0d20*/  @P2 SHF.L.U32 R25, R102, 0x10, RZ ;  /* 0x0000001066192819 */ /* 0x000fe400000006ff */
[----:B------:R-:W-:Y:S02]  /*0d30*/  @P2 SHF.L.U32 R33, R103, 0x10, RZ ;  /* 0x0000001067212819 */ /* 0x000fe400000006ff */
[----:B------:R-:W-:Y:S01]  /*0d40*/  @!P2 MOV R98, R26 ;  /* 0x0000001a0062a202 */ /* 0x000fe20000000f00 */
[----:B----4-:R-:W-:Y:S01]  /*0d50*/  @P2 FFMA.FTZ R98, R37, R40, R26 ;  /* 0x0000002825622223 */ /* 0x010fe2000001001a */
[----:B------:R-:W-:Y:S01]  /*0d60*/  @!P2 MOV R99, R27 ;  /* 0x0000001b0063a202 */ /* 0x000fe20000000f00 */
[----:B------:R-:W-:Y:S01]  /*0d70*/  @P2 FFMA.FTZ R99, R34, R41, R27 ;  /* 0x0000002922632223 */ /* 0x000fe2000001001b */
[----:B---3--:R-:W-:Y:S01]  /*0d80*/  @!P2 MOV R92, R28 ;  /* 0x0000001c005ca202 */ /* 0x008fe20000000f00 */
[----:B------:R-:W-:Y:S01]  /*0d90*/  @P2 FFMA.FTZ R92, R25, R42, R28 ;  /* 0x0000002a195c2223 */ /* 0x000fe2000001001c */
[----:B------:R-:W-:Y:S01]  /*0da0*/  @!P2 MOV R93, R29 ;  /* 0x0000001d005da202 */ /* 0x000fe20000000f00 */
[----:B------:R-:W-:Y:S01]  /*0db0*/  @P2 FFMA.FTZ R93, R24, R43, R29 ;  /* 0x0000002b185d2223 */ /* 0x000fe2000001001d */
[----:B------:R-:W-:Y:S01]  /*0dc0*/  @!P2 MOV R94, R30 ;  /* 0x0000001e005ea202 */ /* 0x000fe20000000f00 */
[----:B------:R-:W-:Y:S01]  /*0dd0*/  @P2 FFMA.FTZ R94, R33, R44, R30 ;  /* 0x0000002c215e2223 */ /* 0x000fe2000001001e */
[----:B------:R-:W-:Y:S01]  /*0de0*/  @!P2 MOV R95, R31 ;  /* 0x0000001f005fa202 */ /* 0x000fe20000000f00 */
[----:B------:R-:W-:Y:S01]  /*0df0*/  @P2 FFMA.FTZ R95, R32, R45, R31 ;  /* 0x0000002d205f2223 */ /* 0x000fe2000001001f */
[----:B------:R-:W-:Y:S06]  /*0e00*/  BRA `(.L_x_26650) ;  /* 0x0000000000707947 */ /* 0x000fec0003800000 */
.L_x_26649:
        /* <DEDUP_REMOVED lines=22> */
[----:B---3--:R-:W-:-:S07]  /*0f70*/  @P1 FMUL.FTZ R95, R32, R37 ;  /* 0x00000025205f1220 */ /* 0x008fce0000410000 */
[----:B------:R-:W3:Y:S01]  /*0f80*/  @P1 LDC R30, c[0x0][0x40c] ;  /* 0x00010300ff1e1b82 */ /* 0x000ee20000000800 */
[----:B0-----:R-:W-:Y:S01]  /*0f90*/  @P1 FMUL.FTZ R96, R24, R25 ;  /* 0x0000001918601220 */ /* 0x001fe20000410000 */
[----:B-1----:R-:W-:Y:S01]  /*0fa0*/  @P1 FMUL.FTZ R98, R26, R27 ;  /* 0x0000001b1a621220 */ /* 0x002fe20000410000 */
[----:B--2---:R-:W-:Y:S01]  /*0fb0*/  @P1 FMUL.FTZ R92, R28, R31 ;  /* 0x0000001f1c5c1220 */ /* 0x004fe20000410000 */
[----:B---3--:R-:W-:-:S07]  /*0fc0*/  @P1 FMUL.FTZ R94, R29, R30 ;  /* 0x0000001e1d5e1220 */ /* 0x008fce0000410000 */
.L_x_26650:
[----:B------:R-:W0:Y:S01]  /*0fd0*/  LDC.64 R226, c[0x0][0x3a8] ;  /* 0x0000ea00ffe27b82 */ /* 0x000e220000000a00 */
[----:B------:R-:W-:Y:S01]  /*0fe0*/  BSSY.RECONVERGENT B0, `(.L_x_26651) ;  /* 0x000000a000007945 */ /* 0x000fe20003800200 */
[C---:B------:R-:W-:Y:S01]  /*0ff0*/  IADD3 R37, PT, PT, R185.reuse, 0x20, RZ ;  /* 0x00000020b9257810 */ /* 0x040fe20007ffe0ff */
[----:B0-----:R-:W-:-:S05]  /*1000*/  IMAD.WIDE.U32 R24, R185, 0x20, R226 ;  /* 0x00000020b9187825 */ /* 0x001fca00078e00e2 */
[----:B------:R0:W-:Y:S04]  /*1010*/  STG.E.128 desc[UR6][R24.64], R96 ;  /* 0x0000006018007986 */ /* 0x0001e8000c101d06 */
[----:B------:R0:W-:Y:S01]  /*1020*/  STG.E.128 desc[UR6][R24.64+0x10], R92 ;  /* 0x0000105c18007986 */ /* 0x0001e2000c101d06 */
[----:B------:R-:W-:Y:S05]  /*1030*/  @!P1 BRA `(.L_x_26652) ;  /* 0x0000000000109947 */ /* 0x000fea0003800000 */
[----:B------:R-:W1:Y:S01]  /*1040*/  LDC.64 R100, c[0x0][0x390] ;  /* 0x0000e400ff647b82 */ /* 0x000e620000000a00 */
[----:B0-----:R-:W-:-:S05]  /*1050*/  IADD3 R25, PT, PT, R184, 0x20, RZ ;  /* 0x00000020b8197810 */ /* 0x001fca0007ffe0ff */
[----:B-1----:R-:W-:-:S06]  /*1060*/  IMAD.WIDE.U32 R100, R25, 0x10, R100 ;  /* 0x0000001019647825 */ /* 0x002fcc00078e0064 */
[----:B------:R-:W5:Y:S02]  /*1070*/  LDG.E.128 R100, desc[UR6][R100.64] ;  /* 0x0000000664647981 */ /* 0x000f64000c1e1d00 */
.L_x_26652:
[----:B------:R-:W-:Y:S05]  /*1080*/  BSYNC.RECONVERGENT B0 ;  /* 0x0000000000007941 */ /* 0x000fea0003800200 */
.L_x_26651:
[----:B-----5:R-:W-:Y:S02]  /*1090*/  PRMT R32, R103, 0x7632, R32 ;  /* 0x0000763267207816 */ /* 0x020fe40000000020 */
[----:B------:R-:W-:Y:S02]  /*10a0*/  PRMT R33, R102, 0x7632, R33 ;  /* 0x0000763266217816 */ /* 0x000fe40000000021 */
[----:B------:R-:W-:Y:S02]  /*10b0*/  PRMT R34, R101, 0x7632, R34 ;  /* 0x0000763265227816 */ /* 0x000fe40000000022 */
[----:B------:R-:W-:Y:S01]  /*10c0*/  PRMT R35, R100, 0x7632, R35 ;  /* 0x0000763264237816 */ /* 0x000fe20000000023 */
[----:B------:R-:W-:Y:S06]  /*10d0*/  @!P0 BRA `(.L_x_26653) ;  /* 0x0000000000988947 */ /* 0x000fec0003800000 */
[----:B------:R-:W1:Y:S02]  /*10e0*/  LDC.64 R28, c[0x0][0x3a0] ;  /* 0x0000e800ff1c7b82 */ /* 0x000e640000000a00 */
[----:B-1----:R-:W-:-:S05]  /*10f0*/  IMAD.WIDE.U32 R28, R37, 0x20, R28 ;  /* 0x00000020251c7825 */ /* 0x002fca00078e001c */
[----:B0-----:R-:W2:Y:S04]  /*1100*/  LDG.E.128 R24, desc[UR6][R28.64] ;  /* 0x000000061c187981 */ /* 0x001ea8000c1e1d00 */
        /* <DEDUP_REMOVED lines=10> */
[----:B------:R-:W5:Y:S08]  /*11b0*/  @P2 LDC R42, c[0x0][0x40c] ;  /* 0x00010300ff2a2b82 */ /* 0x000f700000000800 */
        /* <DEDUP_REMOVED lines=14> */
[----:B-----5:R-:W-:Y:S01]  /*12a0*/  @P2 FFMA.FTZ R91, R34, R42, R27 ;  /* 0x0000002a225b2223 */ /* 0x020fe2000001001b */
        /* <DEDUP_REMOVED lines=9> */
.L_x_26653:
[----:B0-----:R-:W0:Y:S01]  /*1340*/  @P1 LDC R24, c[0x0][0x40c] ;  /* 0x00010300ff181b82 */ /* 0x001e220000000800 */
        /* <DEDUP_REMOVED lines=27> */
.L_x_26654:
[----:B------:R-:W-:Y:S01]  /*1500*/  IMAD.WIDE.U32 R24, R37, 0x20, R226 ;  /* 0x0000002025187825 */ /* 0x000fe200078e00e2 */
[----:B------:R-:W-:Y:S01]  /*1510*/  BSSY.RECONVERGENT B0, `(.L_x_26655) ;  /* 0x0000009000007945 */ /* 0x000fe20003800200 */
[----:B------:R-:W-:-:S03]  /*1520*/  IADD3 R37, PT, PT, R185, 0x40, RZ ;  /* 0x00000040b9257810 */ /* 0x000fc60007ffe0ff */
[----:B------:R0:W-:Y:S04]  /*1530*/  STG.E.128 desc[UR6][R24.64], R88 ;  /* 0x0000005818007986 */ /* 0x0001e8000c101d06 */
[----:B------:R0:W-:Y:S01]  /*1540*/  STG.E.128 desc[UR6][R24.64+0x10], R84 ;  /* 0x0000105418007986 */ /* 0x0001e2000c101d06 */
[----:B------:R-:W-:Y:S05]  /*1550*/  @!P1 BRA `(.L_x_26656) ;  /* 0x0000000000109947 */ /* 0x000fea0003800000 */
[----:B------:R-:W1:Y:S01]  /*1560*/  LDC.64 R100, c[0x0][0x390] ;  /* 0x0000e400ff647b82 */ /* 0x000e620000000a00 */
[----:B0-----:R-:W-:-:S05]  /*1570*/  IADD3 R25, PT, PT, R184, 0x40, RZ ;  /* 0x00000040b8197810 */ /* 0x001fca0007ffe0ff */
[----:B-1----:R-:W-:-:S06]  /*1580*/  IMAD.WIDE.U32 R100, R25, 0x10, R100 ;  /* 0x0000001019647825 */ /* 0x002fcc00078e0064 */
[----:B------:R-:W5:Y:S02]  /*1590*/  LDG.E.128 R100, desc[UR6][R100.64] ;  /* 0x0000000664647981 */ /* 0x000f64000c1e1d00 */
.L_x_26656:
[----:B------:R-:W-:Y:S05]  /*15a0*/  BSYNC.RECONVERGENT B0 ;  /* 0x0000000000007941 */ /* 0x000fea0003800200 */
.L_x_26655:
        /* <DEDUP_REMOVED lines=43> */
.L_x_26657:
        /* <DEDUP_REMOVED lines=28> */
.L_x_26658:
        /* <DEDUP_REMOVED lines=10> */
.L_x_26660:
[----:B------:R-:W-:Y:S05]  /*1ac0*/  BSYNC.RECONVERGENT B0 ;  /* 0x0000000000007941 */ /* 0x000fea0003800200 */
.L_x_26659:
        /* <DEDUP_REMOVED lines=43> */
.L_x_26661:
[----:B------:R-:W1:Y:S01]  /*1d80*/  @P1 LDC R27, c[0x0][0x40c] ;  /* 0x00010300ff1b1b82 */ /* 0x000e620000000800 */
[----:B------:R-:W-:Y:S02]  /*1d90*/  @P1 SHF.L.U32 R36, R36, 0x10, RZ ;  /* 0x0000001024241819 */ /* 0x000fe400000006ff */
[----:B------:R-:W-:Y:S02]  /*1da0*/  CS2R R72, SRZ ;  /* 0x0000000000487805 */ /* 0x000fe4000001ff00 */
[----:B------:R-:W-:Y:S02]  /*1db0*/  @P1 SHF.L.U32 R35, R35, 0x10, RZ ;  /* 0x0000001023231819 */ /* 0x000fe400000006ff */
[----:B------:R-:W-:Y:S02]  /*1dc0*/  CS2R R74, SRZ ;  /* 0x00000000004a7805 */ /* 0x000fe4000001ff00 */
[----:B------:R-:W-:Y:S02]  /*1dd0*/  @P1 SHF.L.U32 R34, R34, 0x10, RZ ;  /* 0x0000001022221819 */ /* 0x000fe400000006ff */
[----:B------:R-:W-:-:S02]  /*1de0*/  CS2R R68, SRZ ;  /* 0x0000000000447805 */ /* 0x000fc4000001ff00 */
[----:B------:R-:W-:Y:S01]  /*1df0*/  @P1 SHF.L.U32 R32, R32, 0x10, RZ ;  /* 0x0000001020201819 */ /* 0x000fe200000006ff */
[----:B0-----:R-:W0:Y:S01]  /*1e00*/  @P1 LDC R24, c[0x0][0x40c] ;  /* 0x00010300ff181b82 */ /* 0x001e220000000800 */
[----:B------:R-:W-:Y:S02]  /*1e10*/  @P1 SHF.L.U32 R26, R101, 0x10, RZ ;  /* 0x00000010651a1819 */ /* 0x000fe400000006ff */
[----:B------:R-:W-:Y:S02]  /*1e20*/  CS2R R70, SRZ ;  /* 0x0000000000467805 */ /* 0x000fe4000001ff00 */
[----:B------:R-:W-:-:S03]  /*1e30*/  @P1 SHF.L.U32 R30, R103, 0x10, RZ ;  /* 0x00000010671e1819 */ /* 0x000fc600000006ff */
[----:B------:R-:W2:Y:S08]  /*1e40*/  @P1 LDC R31, c[0x0][0x40c] ;  /* 0x00010300ff1f1b82 */ /* 0x000eb00000000800 */
[----:B------:R-:W3:Y:S01]  /*1e50*/  @P1 LDC R39, c[0x0][0x40c] ;  /* 0x00010300ff271b82 */ /* 0x000ee20000000800 */
[----:B-1----:R-:W-:Y:S01]  /*1e60*/  @P1 FMUL.FTZ R73, R36, R27 ;  /* 0x0000001b24491220 */ /* 0x002fe20000410000 */
[----:B------:R-:W-:-:S06]  /*1e70*/  @P1 SHF.L.U32 R27, R102, 0x10, RZ ;  /* 0x00000010661b1819 */ /* 0x000fcc00000006ff */
[----:B------:R-:W1:Y:S01]  /*1e80*/  @P1 LDC R25, c[0x0][0x40c] ;  /* 0x00010300ff191b82 */ /* 0x000e620000000800 */
[----:B0-----:R-:W-:Y:S01]  /*1e90*/  @P1 FMUL.FTZ R75, R35, R24 ;  /* 0x00000018234b1220 */ /* 0x001fe20000410000 */
[----:B------:R-:W-:-:S06]  /*1ea0*/  @P1 SHF.L.U32 R24, R100, 0x10, RZ ;  /* 0x0000001064181819 */ /* 0x000fcc00000006ff */
[----:B------:R-:W0:Y:S01]  /*1eb0*/  @P1 LDC R29, c[0x0][0x40c] ;  /* 0x00010300ff1d1b82 */ /* 0x000e220000000800 */
[----:B--2---:R-:W-:-:S07]  /*1ec0*/  @P1 FMUL.FTZ R69, R34, R31 ;  /* 0x0000001f22451220 */ /* 0x004fce0000410000 */
[----:B------:R-:W2:Y:S01]  /*1ed0*/  @P1 LDC R28, c[0x0][0x40c] ;  /* 0x00010300ff1c1b82 */ /* 0x000ea20000000800 */
[----:B---3--:R-:W-:-:S07]  /*1ee0*/  @P1 FMUL.FTZ R71, R32, R39 ;  /* 0x0000002720471220 */ /* 0x008fce0000410000 */
[----:B------:R-:W3:Y:S01]  /*1ef0*/  @P1 LDC R37, c[0x0][0x40c] ;  /* 0x00010300ff251b82 */ /* 0x000ee20000000800 */
[----:B-1----:R-:W-:Y:S01]  /*1f00*/  @P1 FMUL.FTZ R72, R24, R25 ;  /* 0x0000001918481220 */ /* 0x002fe20000410000 */
[----:B0-----:R-:W-:Y:S01]  /*1f10*/  @P1 FMUL.FTZ R74, R26, R29 ;  /* 0x0000001d1a4a1220 */ /* 0x001fe20000410000 */
[----:B--2---:R-:W-:Y:S01]  /*1f20*/  @P1 FMUL.FTZ R68, R27, R28 ;  /* 0x0000001c1b441220 */ /* 0x004fe20000410000 */
[----:B---3--:R-:W-:-:S07]  /*1f30*/  @P1 FMUL.FTZ R70, R30, R37 ;  /* 0x000000251e461220 */ /* 0x008fce0000410000 */
.L_x_26662:
        /* <DEDUP_REMOVED lines=10> */
.L_x_26664:
[----:B------:R-:W-:Y:S05]  /*1fe0*/  BSYNC.RECONVERGENT B0 ;  /* 0x0000000000007941 */ /* 0x000fea0003800200 */
.L_x_26663:
        /* <DEDUP_REMOVED lines=43> */
.L_x_26665:
        /* <DEDUP_REMOVED lines=28> */
.L_x_26666:
        /* <DEDUP_REMOVED lines=10> */
.L_x_26668:
[----:B------:R-:W-:Y:S05]  /*2500*/  BSYNC.RECONVERGENT B0 ;  /* 0x0000000000007941 */ /* 0x000fea0003800200 */
.L_x_26667:
[----:B-----5:R-:W-:Y:S02]  /*2510*/  PRMT R28, R103, 0x7632, R28 ;  /* 0x00007632671c7816 */ /* 0x020fe4000000001c */
[----:B------:R-:W-:Y:S02]  /*2520*/  PRMT R30, R102, 0x7632, R30 ;  /* 0x00007632661e7816 */ /* 0x000fe4000000001e */
[----:B------:R-:W-:Y:S02]  /*2530*/  PRMT R31, R101, 0x7632, R31 ;  /* 0x00007632651f7816 */ /* 0x000fe4000000001f */
[----:B------:R-:W-:Y:S01]  /*2540*/  PRMT R32, R100, 0x7632, R32 ;  /* 0x0000763264207816 */ /* 0x000fe20000000020 */
[----:B------:R-:W-:Y:S06]  /*2550*/  @!P0 BRA `(.L_x_26669) ;  /* 0x0000000000888947 */ /* 0x000fec0003800000 */
[----:B0-----:R-:W0:Y:S02]  /*2560*/  LDC.64 R24, c[0x0][0x3a0] ;  /* 0x0000e800ff187b82 */ /* 0x001e240000000a00 */
[----:B0-----:R-:W-:-:S05]  /*2570*/  IMAD.WIDE.U32 R24, R29, 0x20, R24 ;  /* 0x000000201d187825 */ /* 0x001fca00078e0018 */
[----:B------:R-:W2:Y:S04]  /*2580*/  LDG.E.128 R56, desc[UR6][R24.64] ;  /* 0x0000000618387981 */ /* 0x000ea8000c1e1d00 */
[----:B------:R-:W3:Y:S01]  /*2590*/  LDG.E.128 R24, desc[UR6][R24.64+0x10] ;  /* 0x0000100618187981 */ /* 0x000ee2000c1e1d00 */
[----:B------:R-:W-:-:S13]  /*25a0*/  ISETP.GT.AND P2, PT, R198, RZ, PT ;  /* 0x000000ffc600720c */ /* 0x000fda0003f44270 */
[----:B------:R-:W2:Y:S01]  /*25b0*/  @P2 LDC R34, c[0x0][0x40c] ;  /* 0x00010300ff222b82 */ /* 0x000ea20000000800 */
[----:B------:R-:W-:Y:S02]  /*25c0*/  @P2 SHF.L.U32 R33, R100, 0x10, RZ ;  /* 0x0000001064212819 */ /* 0x000fe400000006ff */
[----:B------:R-:W-:Y:S02]  /*25d0*/  @P2 SHF.L.U32 R32, R32, 0x10, RZ ;  /* 0x0000001020202819 */ /* 0x000fe400000006ff */
[----:B------:R-:W-:Y:S02]  /*25e0*/  @P2 SHF.L.U32 R30, R30, 0x10, RZ ;  /* 0x000000101e1e2819 */ /* 0x000fe400000006ff */
[----:B------:R-:W-:Y:S01]  /*25f0*/  @P2 SHF.L.U32 R28, R28, 0x10, RZ ;  /* 0x000000101c1c2819 */ /* 0x000fe200000006ff */
[----:B------:R-:W0:Y:S08]  /*2600*/  @P2 LDC R36, c[0x0][0x40c] ;  /* 0x00010300ff242b82 */ /* 0x000e300000000800 */
[----:B------:R-:W1:Y:S08]  /*2610*/  @P2 LDC R35, c[0x0][0x40c] ;  /* 0x00010300ff232b82 */ /* 0x000e700000000800 */
[----:B------:R-:W4:Y:S08]  /*2620*/  @P2 LDC R37, c[0x0][0x40c] ;  /* 0x00010300ff252b82 */ /* 0x000f300000000800 */
[----:B------:R-:W5:Y:S08]  /*2630*/  @P2 LDC R38, c[0x0][0x40c] ;  /* 0x00010300ff262b82 */ /* 0x000f700000000800 */
[----:B------:R-:W5:Y:S08]  /*2640*/  @P2 LDC R39, c[0x0][0x40c] ;  /* 0x00010300ff272b82 */ /* 0x000f700000000800 */
[----:B------:R-:W5:Y:S01]  /*2650*/  @P2 LDC R40, c[0x0][0x40c] ;  /* 0x00010300ff282b82 */ /* 0x000f620000000800 */
[----:B--2---:R-:W-:Y:S01]  /*2660*/  @P2 FFMA.FTZ R56, R33, R34, R56 ;  /* 0x0000002221382223 */ /* 0x004fe20000010038 */
[----:B------:R-:W-:-:S06]  /*2670*/  @P2 SHF.L.U32 R34, R31, 0x10, RZ ;  /* 0x000000101f222819 */ /* 0x000fcc00000006ff */
[----:B------:R-:W2:Y:S01]  /*2680*/  @P2 LDC R33, c[0x0][0x40c] ;  /* 0x00010300ff212b82 */ /* 0x000ea20000000800 */
[----:B------:R-:W-:Y:S01]  /*2690*/  @P2 SHF.L.U32 R31, R101, 0x10, RZ ;  /* 0x00000010651f2819 */ /* 0x000fe200000006ff */
[----:B-1----:R-:W-:Y:S01]  /*26a0*/  @P2 FFMA.FTZ R57, R32, R35, R57 ;  /* 0x0000002320392223 */ /* 0x002fe20000010039 */
[----:B------:R-:W-:Y:S01]  /*26b0*/  @P2 SHF.L.U32 R35, R103, 0x10, RZ ;  /* 0x0000001067232819 */ /* 0x000fe200000006ff */
[----:B----4-:R-:W-:Y:S02]  /*26c0*/  @P2 FFMA.FTZ R59, R34, R37, R59 ;  /* 0x00000025223b2223 */ /* 0x010fe4000001003b */
[----:B0-----:R-:W-:Y:S01]  /*26d0*/  @P2 FFMA.FTZ R58, R31, R36, R58 ;  /* 0x000000241f3a2223 */ /* 0x001fe2000001003a */
[----:B------:R-:W-:Y:S02]  /*26e0*/  @P2 SHF.L.U32 R31, R102, 0x10, RZ ;  /* 0x00000010661f2819 */ /* 0x000fe400000006ff */
[----:B---3--:R-:W-:Y:S02]  /*26f0*/  @!P2 MOV R52, R24 ;  /* 0x000000180034a202 */ /* 0x008fe40000000f00 */
[----:B------:R-:W-:Y:S01]  /*2700*/  @!P2 MOV R53, R25 ;  /* 0x000000190035a202 */ /* 0x000fe20000000f00 */
[----:B-----5:R-:W-:Y:S01]  /*2710*/  @P2 FFMA.FTZ R53, R30, R38, R25 ;  /* 0x000000261e352223 */ /* 0x020fe20000010019 */
[----:B------:R-:W-:Y:S01]  /*2720*/  @!P2 MOV R54, R26 ;  /* 0x0000001a0036a202 */ /* 0x000fe20000000f00 */
[----:B------:R-:W-:Y:S01]  /*2730*/  @P2 FFMA.FTZ R54, R35, R39, R26 ;  /* 0x0000002723362223 */ /* 0x000fe2000001001a */
[----:B------:R-:W-:Y:S01]  /*2740*/  @!P2 MOV R55, R27 ;  /* 0x0000001b0037a202 */ /* 0x000fe20000000f00 */
[----:B------:R-:W-:Y:S01]  /*2750*/  @P2 FFMA.FTZ R55, R28, R40, R27 ;  /* 0x000000281c372223 */ /* 0x000fe2000001001b */
[----:B--2---:R-:W-:Y:S01]  /*2760*/  @P2 FFMA.FTZ R52, R31, R33, R24 ;  /* 0x000000211f342223 */ /* 0x004fe20000010018 */
[----:B------:R-:W-:Y:S06]  /*2770*/  BRA `(.L_x_26670) ;  /* 0x0000000000707947 */ /* 0x000fec0003800000 */
.L_x_26669:
[----:B------:R-:W1:Y:S01]  /*2780*/  @P1 LDC R35, c[0x0][0x40c] ;  /* 0x00010300ff231b82 */ /* 0x000e620000000800 */
[----:B0-----:R-:W-:Y:S02]  /*2790*/  @P1 SHF.L.U32 R24, R31, 0x10, RZ ;  /* 0x000000101f181819 */ /* 0x001fe400000006ff */
[----:B------:R-:W-:Y:S02]  /*27a0*/  CS2R R52, SRZ ;  /* 0x0000000000347805 */ /* 0x000fe4000001ff00 */
[----:B------:R-:W-:Y:S02]  /*27b0*/  @P1 SHF.L.U32 R30, R30, 0x10, RZ ;  /* 0x000000101e1e1819 */ /* 0x000fe400000006ff */
[----:B------:R-:W-:Y:S02]  /*27c0*/  CS2R R56, SRZ ;  /* 0x0000000000387805 */ /* 0x000fe4000001ff00 */
[----:B------:R-:W-:Y:S02]  /*27d0*/  @P1 SHF.L.U32 R32, R32, 0x10, RZ ;  /* 0x0000001020201819 */ /* 0x000fe400000006ff */
[----:B------:R-:W-:-:S02]  /*27e0*/  CS2R R58, SRZ ;  /* 0x00000000003a7805 */ /* 0x000fc4000001ff00 */
[----:B------:R-:W-:Y:S01]  /*27f0*/  @P1 SHF.L.U32 R26, R101, 0x10, RZ ;  /* 0x00000010651a1819 */ /* 0x000fe200000006ff */
[----:B------:R-:W0:Y:S01]  /*2800*/  @P1 LDC R27, c[0x0][0x40c] ;  /* 0x00010300ff1b1b82 */ /* 0x000e220000000800 */
[----:B------:R-:W-:-:S07]  /*2810*/  CS2R R54, SRZ ;  /* 0x0000000000367805 */ /* 0x000fce000001ff00 */
[----:B------:R-:W2:Y:S08]  /*2820*/  @P1 LDC R33, c[0x0][0x40c] ;  /* 0x00010300ff211b82 */ /* 0x000eb00000000800 */
[----:B------:R-:W3:Y:S01]  /*2830*/  @P1 LDC R39, c[0x0][0x40c] ;  /* 0x00010300ff271b82 */ /* 0x000ee20000000800 */
[----:B-1----:R-:W-:Y:S01]  /*2840*/  @P1 FMUL.FTZ R53, R30, R35 ;  /* 0x000000231e351220 */ /* 0x002fe20000410000 */
[----:B------:R-:W-:-:S02]  /*2850*/  @P1 SHF.L.U32 R30, R28, 0x10, RZ ;  /* 0x000000101c1e1819 */ /* 0x000fc400000006ff */
[----:B------:R-:W-:-:S04]  /*2860*/  @P1 SHF.L.U32 R28, R103, 0x10, RZ ;  /* 0x00000010671c1819 */ /* 0x000fc800000006ff */
[----:B------:R-:W1:Y:S01]  /*2870*/  @P1 LDC R25, c[0x0][0x40c] ;  /* 0x00010300ff191b82 */ /* 0x000e620000000800 */
[----:B0-----:R-:W-:Y:S01]  /*2880*/  @P1 FMUL.FTZ R57, R32, R27 ;  /* 0x0000001b20391220 */ /* 0x001fe20000410000 */
[----:B------:R-:W-:-:S06]  /*2890*/  @P1 SHF.L.U32 R27, R102, 0x10, RZ ;  /* 0x00000010661b1819 */ /* 0x000fcc00000006ff */
[----:B------:R-:W0:Y:S01]  /*28a0*/  @P1 LDC R31, c[0x0][0x40c] ;  /* 0x00010300ff1f1b82 */ /* 0x000e220000000800 */
[----:B--2---:R-:W-:Y:S01]  /*28b0*/  @P1 FMUL.FTZ R59, R24, R33 ;  /* 0x00000021183b1220 */ /* 0x004fe20000410000 */
[----:B------:R-:W-:-:S06]  /*28c0*/  @P1 SHF.L.U32 R24, R100, 0x10, RZ ;  /* 0x0000001064181819 */ /* 0x000fcc00000006ff */
[----:B------:R-:W2:Y:S01]  /*28d0*/  @P1 LDC R34, c[0x0][0x40c] ;  /* 0x00010300ff221b82 */ /* 0x000ea20000000800 */
[----:B---3--:R-:W-:-:S07]  /*28e0*/  @P1 FMUL.FTZ R55, R30, R39 ;  /* 0x000000271e371220 */ /* 0x008fce0000410000 */
[----:B------:R-:W3:Y:S01]  /*28f0*/  @P1 LDC R37, c[0x0][0x40c] ;  /* 0x00010300ff251b82 */ /* 0x000ee20000000800 */
[----:B-1----:R-:W-:Y:S01]  /*2900*/  @P1 FMUL.FTZ R56, R24, R25 ;  /* 0x0000001918381220 */ /* 0x002fe20000410000 */
[----:B0-----:R-:W-:Y:S01]  /*2910*/  @P1 FMUL.FTZ R58, R26, R31 ;  /* 0x0000001f1a3a1220 */ /* 0x001fe20000410000 */
[----:B--2---:R-:W-:Y:S01]  /*2920*/  @P1 FMUL.FTZ R52, R27, R34 ;  /* 0x000000221b341220 */ /* 0x004fe20000410000 */
[----:B---3--:R-:W-:-:S07]  /*2930*/  @P1 FMUL.FTZ R54, R28, R37 ;  /* 0x000000251c361220 */ /* 0x008fce0000410000 */
.L_x_26670:
[----:B------:R-:W-:Y:S01]  /*2940*/  IMAD.WIDE.U32 R24, R29, 0x20, R226 ;  /* 0x000000201d187825 */ /* 0x000fe200078e00e2 */
[----:B------:R-:W-:Y:S04]  /*2950*/  BSSY.RECONVERGENT B0, `(.L_x_26671) ;  /* 0x0000008000007945 */ /* 0x000fe80003800200 */
[----:B------:R0:W-:Y:S04]  /*2960*/  STG.E.128 desc[UR6][R24.64], R56 ;  /* 0x0000003818007986 */ /* 0x0001e8000c101d06 */
[----:B------:R0:W-:Y:S01]  /*2970*/  STG.E.128 desc[UR6][R24.64+0x10], R52 ;  /* 0x0000103418007986 */ /* 0x0001e2000c101d06 */
[----:B------:R-:W-:Y:S05]  /*2980*/  @!P1 BRA `(.L_x_26672) ;  /* 0x0000000000109947 */ /* 0x000fea0003800000 */
[----:B------:R-:W1:Y:S01]  /*2990*/  LDC.64 R100, c[0x0][0x390] ;  /* 0x0000e400ff647b82 */ /* 0x000e620000000a00 */
[----:B0-----:R-:W-:-:S05]  /*29a0*/  IADD3 R25, PT, PT, R184, 0xc0, RZ ;  /* 0x000000c0b8197810 */ /* 0x001fca0007ffe0ff */
[----:B-1----:R-:W-:-:S06]  /*29b0*/  IMAD.WIDE.U32 R100, R25, 0x10, R100 ;  /* 0x0000001019647825 */ /* 0x002fcc00078e0064 */
[----:B------:R-:W5:Y:S02]  /*29c0*/  LDG.E.128 R100, desc[UR6][R100.64] ;  /* 0x0000000664647981 */ /* 0x000f64000c1e1d00 */
.L_x_26672:
[----:B------:R-:W-:Y:S05]  /*29d0*/  BSYNC.RECONVERGENT B0 ;  /* 0x0000000000007941 */ /* 0x000fea0003800200 */
.L_x_26671:
[----:B0----5:R-:W-:Y:S02]  /*29e0*/  PRMT R24, R103, 0x7632, R24 ;  /* 0x0000763267187816 */ /* 0x021fe40000000018 */
[----:B------:R-:W-:Y:S02]  /*29f0*/  PRMT R25, R102, 0x7632, R25 ;  /* 0x0000763266197816 */ /* 0x000fe40000000019 */
[----:B------:R-:W-:Y:S02]  /*2a00*/  PRMT R26, R101, 0x7632, R26 ;  /* 0x00007632651a7816 */ /* 0x000fe4000000001a */
[----:B------:R-:W-:Y:S01]  /*2a10*/  PRMT R27, R100, 0x7632, R27 ;  /* 0x00007632641b7816 */ /* 0x000fe2000000001b */
[----:B------:R-:W-:Y:S06]  /*2a20*/  @!P0 BRA `(.L_x_26673) ;  /* 0x0000000000ac8947 */ /* 0x000fec0003800000 */
[----:B------:R-:W0:Y:S01]  /*2a30*/  LDC.64 R24, c[0x0][0x3a0] ;  /* 0x0000e800ff187b82 */ /* 0x000e220000000a00 */
[----:B------:R-:W-:-:S05]  /*2a40*/  IADD3 R27, PT, PT, R185, 0xc0, RZ ;  /* 0x000000c0b91b7810 */ /* 0x000fca0007ffe0ff */
[----:B0-----:R-:W-:-:S05]  /*2a50*/  IMAD.WIDE.U32 R24, R27, 0x20, R24 ;  /* 0x000000201b187825 */ /* 0x001fca00078e0018 */
[----:B------:R-:W2:Y:S04]  /*2a60*/  LDG.E.128 R28, desc[UR6][R24.64] ;  /* 0x00000006181c7981 */ /* 0x000ea8000c1e1d00 */
[----:B------:R-:W3:Y:S01]  /*2a70*/  LDG.E.128 R24, desc[UR6][R24.64+0x10] ;  /* 0x0000100618187981 */ /* 0x000ee2000c1e1d00 */
[----:B------:R-:W-:-:S13]  /*2a80*/  ISETP.GT.AND P2, PT, R198, RZ, PT ;  /* 0x000000ffc600720c */ /* 0x000fda0003f44270 */
[----:B------:R-:W0:Y:S01]  /*2a90*/  @P2 LDC R35, c[0x0][0x40c] ;  /* 0x00010300ff232b82 */ /* 0x000e220000000800 */
[C---:B------:R-:W-:Y:S02]  /*2aa0*/  @P2 PRMT R32, R100.reuse, 0x7632, R32 ;  /* 0x0000763264202816 */ /* 0x040fe40000000020 */
[----:B------:R-:W-:Y:S02]  /*2ab0*/  @P2 SHF.L.U32 R33, R100, 0x10, RZ ;  /* 0x0000001064212819 */ /* 0x000fe400000006ff */
[----:B------:R-:W-:-:S03]  /*2ac0*/  @P2 SHF.L.U32 R32, R32, 0x10, RZ ;  /* 0x0000001020202819 */ /* 0x000fc600000006ff */
[----:B------:R-:W1:Y:S08]  /*2ad0*/  @P2 LDC R34, c[0x0][0x40c] ;  /* 0x00010300ff222b82 */ /* 0x000e700000000800 */
[----:B------:R-:W4:Y:S08]  /*2ae0*/  @P2 LDC R36, c[0x0][0x40c] ;  /* 0x00010300ff242b82 */ /* 0x000f300000000800 */
[----:B------:R-:W5:Y:S01]  /*2af0*/  @P2 LDC R37, c[0x0][0x40c] ;  /* 0x00010300ff252b82 */ /* 0x000f620000000800 */
[----:B--2---:R-:W-:Y:S01]  /*2b00*/  @!P2 MOV R49, R29 ;  /* 0x0000001d0031a202 */ /* 0x004fe20000000f00 */
[----:B0-----:R-:W-:Y:S01]  /*2b10*/  @P2 FFMA.FTZ R49, R32, R35, R29 ;  /* 0x0000002320312223 */ /* 0x001fe2000001001d */
[----:B------:R-:W-:-:S05]  /*2b20*/  @!P2 MOV R48, R28 ;  /* 0x0000001c0030a202 */ /* 0x000fca0000000f00 */
[----:B------:R-:W0:Y:S01]  /*2b30*/  @P2 LDC R32, c[0x0][0x40c] ;  /* 0x00010300ff202b82 */ /* 0x000e220000000800 */
[--C-:B-1----:R-:W-:Y:S01]  /*2b40*/  @P2 FFMA.FTZ R48, R33, R34, R28.reuse ;  /* 0x0000002221302223 */ /* 0x102fe2000001001c */
[C---:B------:R-:W-:Y:S02]  /*2b50*/  @P2 SHF.L.U32 R29, R101.reuse, 0x10, RZ ;  /* 0x00000010651d2819 */ /* 0x040fe400000006ff */
[----:B------:R-:W-:Y:S02]  /*2b60*/  @!P2 MOV R50, R30 ;  /* 0x0000001e0032a202 */ /* 0x000fe40000000f00 */
[----:B------:R-:W-:Y:S01]  /*2b70*/  @P2 PRMT R28, R101, 0x7632, R28 ;  /* 0x00007632651c2816 */ /* 0x000fe2000000001c */
[----:B----4-:R-:W-:Y:S01]  /*2b80*/  @P2 FFMA.FTZ R50, R29, R36, R30 ;  /* 0x000000241d322223 */ /* 0x010fe2000001001e */
[----:B------:R-:W1:Y:S01]  /*2b90*/  @P2 LDC R33, c[0x0][0x40c] ;  /* 0x00010300ff212b82 */ /* 0x000e620000000800 */
[----:B------:R-:W-:Y:S02]  /*2ba0*/  @!P2 MOV R51, R31 ;  /* 0x0000001f0033a202 */ /* 0x000fe40000000f00 */
[----:B------:R-:W-:-:S02]  /*2bb0*/  @P2 SHF.L.U32 R28, R28, 0x10, RZ ;  /* 0x000000101c1c2819 */ /* 0x000fc400000006ff */
[----:B------:R-:W-:Y:S02]  /*2bc0*/  @P2 SHF.L.U32 R29, R102, 0x10, RZ ;  /* 0x00000010661d2819 */ /* 0x000fe400000006ff */
[----:B---3--:R-:W-:Y:S01]  /*2bd0*/  @!P2 MOV R44, R24 ;  /* 0x00000018002ca202 */ /* 0x008fe20000000f00 */
[----:B------:R-:W2:Y:S01]  /*2be0*/  @P2 LDC R30, c[0x0][0x40c] ;  /* 0x00010300ff1e2b82 */ /* 0x000ea20000000800 */
[----:B-----5:R-:W-:Y:S01]  /*2bf0*/  @P2 FFMA.FTZ R51, R28, R37, R31 ;  /* 0x000000251c332223 */ /* 0x020fe2000001001f */
[----:B------:R-:W-:Y:S02]  /*2c00*/  @P2 PRMT R28, R102, 0x7632, R28 ;  /* 0x00007632661c2816 */ /* 0x000fe4000000001c */
[----:B------:R-:W-:Y:S02]  /*2c10*/  @!P2 MOV R45, R25 ;  /* 0x00000019002da202 */ /* 0x000fe40000000f00 */
[----:B------:R-:W-:Y:S02]  /*2c20*/  @P2 SHF.L.U32 R28, R28, 0x10, RZ ;  /* 0x000000101c1c2819 */ /* 0x000fe400000006ff */
[----:B------:R-:W3:Y:S01]  /*2c30*/  @P2 LDC R34, c[0x0][0x40c] ;  /* 0x00010300ff222b82 */ /* 0x000ee20000000800 */
[--C-:B0-----:R-:W-:Y:S01]  /*2c40*/  @P2 FFMA.FTZ R44, R29, R32, R24.reuse ;  /* 0x000000201d2c2223 */ /* 0x101fe20000010018 */
[----:B------:R-:W-:-:S02]  /*2c50*/  @P2 PRMT R24, R103, 0x7632, R24 ;  /* 0x0000763267182816 */ /* 0x000fc40000000018 */
[----:B------:R-:W-:Y:S02]  /*2c60*/  @!P2 MOV R46, R26 ;  /* 0x0000001a002ea202 */ /* 0x000fe40000000f00 */
[----:B------:R-:W-:Y:S01]  /*2c70*/  @P2 SHF.L.U32 R24, R24, 0x10, RZ ;  /* 0x0000001018182819 */ /* 0x000fe200000006ff */
[----:B-1----:R-:W-:Y:S01]  /*2c80*/  @P2 FFMA.FTZ R45, R28, R33, R25 ;  /* 0x000000211c2d2223 */ /* 0x002fe20000010019 */
[----:B------:R-:W-:Y:S02]  /*2c90*/  @P2 SHF.L.U32 R25, R103, 0x10, RZ ;  /* 0x0000001067192819 */ /* 0x000fe400000006ff */
[----:B------:R-:W-:-:S03]  /*2ca0*/  @!P2 MOV R47, R27 ;  /* 0x0000001b002fa202 */ /* 0x000fc60000000f00 */
[----:B--2---:R-:W-:Y:S01]  /*2cb0*/  @P2 FFMA.FTZ R46, R25, R30, R26 ;  /* 0x0000001e192e2223 */ /* 0x004fe2000001001a */
[----:B---3--:R-:W-:Y:S01]  /*2cc0*/  @P2 FFMA.FTZ R47, R24, R34, R27 ;  /* 0x00000022182f2223 */ /* 0x008fe2000001001b */
[----:B------:R-:W-:Y:S06]  /*2cd0*/  BRA `(.L_x_26674) ;  /* 0x0000000000707947 */ /* 0x000fec0003800000 */
.L_x_26673:
        /* <DEDUP_REMOVED lines=9> */
[----:B------:R-:W-:-:S07]  /*2d70*/  CS2R R46, SRZ ;  /* 0x00000000002e7805 */ /* 0x000fce000001ff00 */
        /* <DEDUP_REMOVED lines=11> */
[----:B---3--:R-:W-:Y:S01]  /*2e30*/  @P1 FMUL.FTZ R47, R24, R35 ;  /* 0x00000023182f1220 */ /* 0x008fe20000410000 */
[----:B------:R-:W-:-:S06]  /*2e40*/  @P1 SHF.L.U32 R24, R100, 0x10, RZ ;  /* 0x0000001064181819 */ /* 0x000fcc00000006ff */
[----:B------:R-:W3:Y:S01]  /*2e50*/  @P1 LDC R34, c[0x0][0x40c] ;  /* 0x00010300ff221b82 */ /* 0x000ee20000000800 */
[----:B0-----:R-:W-:Y:S01]  /*2e60*/  @P1 FMUL.FTZ R48, R24, R29 ;  /* 0x0000001d18301220 */ /* 0x001fe20000410000 */
[----:B-1----:R-:W-:Y:S01]  /*2e70*/  @P1 FMUL.FTZ R50, R25, R30 ;  /* 0x0000001e19321220 */ /* 0x002fe20000410000 */
[----:B--2---:R-:W-:Y:S01]  /*2e80*/  @P1 FMUL.FTZ R44, R26, R33 ;  /* 0x000000211a2c1220 */ /* 0x004fe20000410000 */
[----:B---3--:R-:W-:-:S07]  /*2e90*/  @P1 FMUL.FTZ R46, R27, R34 ;  /* 0x000000221b2e1220 */ /* 0x008fce0000410000 */
.L_x_26674:
[----:B------:R-:W-:Y:S01]  /*2ea0*/  IADD3 R25, PT, PT, R185, 0xc0, RZ ;  /* 0x000000c0b9197810 */ /* 0x000fe20007ffe0ff */
[----:B------:R-:W-:Y:S04]  /*2eb0*/  BSSY.RECONVERGENT B0, `(.L_x_26675) ;  /* 0x0000009000007945 */ /* 0x000fe80003800200 */
[----:B------:R-:W-:-:S05]  /*2ec0*/  IMAD.WIDE.U32 R24, R25, 0x20, R226 ;  /* 0x0000002019187825 */ /* 0x000fca00078e00e2 */
[----:B------:R0:W-:Y:S04]  /*2ed0*/  STG.E.128 desc[UR6][R24.64], R48 ;  /* 0x0000003018007986 */ /* 0x0001e8000c101d06 */
[----:B------:R0:W-:Y:S01]  /*2ee0*/  STG.E.128 desc[UR6][R24.64+0x10], R44 ;  /* 0x0000102c18007986 */ /* 0x0001e2000c101d06 */
[----:B------:R-:W-:Y:S05]  /*2ef0*/  @!P1 BRA `(.L_x_26676) ;  /* 0x0000000000109947 */ /* 0x000fea0003800000 */
[----:B------:R-:W1:Y:S01]  /*2f00*/  LDC.64 R100, c[0x0][0x390] ;  /* 0x0000e400ff647b82 */ /* 0x000e620000000a00 */
[----:B0-----:R-:W-:-:S05]  /*2f10*/  IADD3 R25, PT, PT, R184, 0xe0, RZ ;  /* 0x000000e0b8197810 */ /* 0x001fca0007ffe0ff */
[----:B-1----:R-:W-:-:S06]  /*2f20*/  IMAD.WIDE.U32 R100, R25, 0x10, R100 ;  /* 0x0000001019647825 */ /* 0x002fcc00078e0064 */
[----:B------:R-:W5:Y:S02]  /*2f30*/  LDG.E.128 R100, desc[UR6][R100.64] ;  /* 0x0000000664647981 */ /* 0x000f64000c1e1d00 */
.L_x_26676:
[----:B------:R-:W-:Y:S05]  /*2f40*/  BSYNC.RECONVERGENT B0 ;  /* 0x0000000000007941 */ /* 0x000fea0003800200 */
.L_x_26675:
[----:B------:R-:W-:Y:S05]  /*2f50*/  @!P0 BRA `(.L_x_26677) ;  /* 0x00000000009c8947 */ /* 0x000fea0003800000 */
[----:B0-----:R-:W0:Y:S01]  /*2f60*/  LDC.64 R24, c[0x0][0x3a0] ;  /* 0x0000e800ff187b82 */ /* 0x001e220000000a00 */
[----:B------:R-:W-:-:S05]  /*2f70*/  IADD3 R27, PT, PT, R185, 0xe0, RZ ;  /* 0x000000e0b91b7810 */ /* 0x000fca0007ffe0ff */
[----:B0-----:R-:W-:-:S05]  /*2f80*/  IMAD.WIDE.U32 R24, R27, 0x20, R24 ;  /* 0x000000201b187825 */ /* 0x001fca00078e0018 */
[----:B------:R-:W2:Y:S04]  /*2f90*/  LDG.E.128 R40, desc[UR6][R24.64] ;  /* 0x0000000618287981 */ /* 0x000ea8000c1e1d00 */
[----:B------:R-:W3:Y:S01]  /*2fa0*/  LDG.E.128 R24, desc[UR6][R24.64+0x10] ;  /* 0x0000100618187981 */ /* 0x000ee2000c1e1d00 */
[----:B------:R-:W-:-:S13]  /*2fb0*/  ISETP.GT.AND P2, PT, R198, RZ, PT ;  /* 0x000000ffc600720c */ /* 0x000fda0003f44270 */
[----:B------:R-:W2:Y:S01]  /*2fc0*/  @P2 LDC R28, c[0x0][0x40c] ;  /* 0x00010300ff1c2b82 */ /* 0x000ea20000000800 */
[----:B-----5:R-:W-:-:S07]  /*2fd0*/  @P2 SHF.L.U32 R29, R100, 0x10, RZ ;  /* 0x00000010641d2819 */ /* 0x020fce00000006ff */
[----:B------:R-:W0:Y:S08]  /*2fe0*/  @P2 LDC R30, c[0x0][0x40c] ;  /* 0x00010300ff1e2b82 */ /* 0x000e300000000800 */
[----:B------:R-:W1:Y:S01]  /*2ff0*/  @P2 LDC R31, c[0x0][0x40c] ;  /* 0x00010300ff1f2b82 */ /* 0x000e620000000800 */
[----:B--2---:R-:W-:Y:S01]  /*3000*/  @P2 FFMA.FTZ R40, R29, R28, R40 ;  /* 0x0000001c1d282223 */ /* 0x004fe20000010028 */
[----:B------:R-:W-:-:S02]  /*3010*/  @P2 PRMT R28, R100, 0x7632, R28 ;  /* 0x00007632641c2816 */ /* 0x000fc4000000001c */
[----:B------:R-:W-:Y:S02]  /*3020*/  @P2 SHF.L.U32 R29, R101, 0x10, RZ ;  /* 0x00000010651d2819 */ /* 0x000fe400000006ff */
[----:B------:R-:W-:-:S03]  /*3030*/  @P2 SHF.L.U32 R28, R28, 0x10, RZ ;  /* 0x000000101c1c2819 */ /* 0x000fc600000006ff */
[----:B-1----:R-:W-:Y:S01]  /*3040*/  @P2 FFMA.FTZ R42, R29, R31, R42 ;  /* 0x0000001f1d2a2223 */ /* 0x002fe2000001002a */
[----:B------:R-:W-:Y:S01]  /*3050*/  @P2 SHF.L.U32 R29, R102, 0x10, RZ ;  /* 0x00000010661d2819 */ /* 0x000fe200000006ff */
[----:B0-----:R-:W-:Y:S01]  /*3060*/  @P2 FFMA.FTZ R41, R28, R30, R41 ;  /* 0x0000001e1c292223 */ /* 0x001fe20000010029 */
[----:B------:R-:W0:Y:S01]  /*3070*/  @P2 LDC R31, c[0x0][0x40c] ;  /* 0x00010300ff1f2b82 */ /* 0x000e220000000800 */
[----:B------:R-:W-:Y:S02]  /*3080*/  @P2 PRMT R28, R101, 0x7632, R28 ;  /* 0x00007632651c2816 */ /* 0x000fe4000000001c */
[----:B---3--:R-:W-:Y:S02]  /*3090*/  @!P2 MOV R36, R24 ;  /* 0x000000180024a202 */ /* 0x008fe40000000f00 */
[----:B------:R-:W-:Y:S02]  /*30a0*/  @P2 SHF.L.U32 R28, R28, 0x10, RZ ;  /* 0x000000101c1c2819 */ /* 0x000fe400000006ff */
[----:B------:R-:W-:Y:S01]  /*30b0*/  @!P2 MOV R37, R25 ;  /* 0x000000190025a202 */ /* 0x000fe20000000f00 */
[----:B------:R-:W1:Y:S01]  /*30c0*/  @P2 LDC R30, c[0x0][0x40c] ;  /* 0x00010300ff1e2b82 */ /* 0x000e620000000800 */
[----:B------:R-:W-:-:S02]  /*30d0*/  @!P2 MOV R38, R26 ;  /* 0x0000001a0026a202 */ /* 0x000fc40000000f00 */
[----:B------:R-:W-:Y:S01]  /*30e0*/  @!P2 MOV R39, R27 ;  /* 0x0000001b0027a202 */ /* 0x000fe20000000f00 */
[--C-:B0-----:R-:W-:Y:S01]  /*30f0*/  @P2 FFMA.FTZ R36, R29, R31, R24.reuse ;  /* 0x0000001f1d242223 */ /* 0x101fe20000010018 */
[----:B------:R-:W-:-:S03]  /*3100*/  @P2 PRMT R24, R102, 0x7632, R24 ;  /* 0x0000763266182816 */ /* 0x000fc60000000018 */
[----:B------:R-:W0:Y:S01]  /*3110*/  @P2 LDC R29, c[0x0][0x40c] ;  /* 0x00010300ff1d2b82 */ /* 0x000e220000000800 */
[----:B------:R-:W-:Y:S01]  /*3120*/  @P2 SHF.L.U32 R24, R24, 0x10, RZ ;  /* 0x0000001018182819 */ /* 0x000fe200000006ff */
[----:B-1----:R-:W-:-:S06]  /*3130*/  @P2 FFMA.FTZ R43, R28, R30, R43 ;  /* 0x0000001e1c2b2223 */ /* 0x002fcc000001002b */
[----:B------:R-:W1:Y:S02]  /*3140*/  @P2 LDC R28, c[0x0][0x40c] ;  /* 0x00010300ff1c2b82 */ /* 0x000e640000000800 */
[----:B-1----:R-:W-:Y:S01]  /*3150*/  @P2 FFMA.FTZ R37, R24, R28, R25 ;  /* 0x0000001c18252223 */ /* 0x002fe20000010019 */
[----:B------:R-:W-:-:S05]  /*3160*/  @P2 PRMT R24, R103, 0x7632, R24 ;  /* 0x0000763267182816 */ /* 0x000fca0000000018 */
[----:B------:R-:W1:Y:S01]  /*3170*/  @P2 LDC R28, c[0x0][0x40c] ;  /* 0x00010300ff1c2b82 */ /* 0x000e620000000800 */
[----:B------:R-:W-:Y:S02]  /*3180*/  @P2 SHF.L.U32 R25, R103, 0x10, RZ ;  /* 0x0000001067192819 */ /* 0x000fe400000006ff */
[----:B------:R-:W-:-:S03]  /*3190*/  @P2 SHF.L.U32 R24, R24, 0x10, RZ ;  /* 0x0000001018182819 */ /* 0x000fc600000006ff */
[----:B0-----:R-:W-:Y:S02]  /*31a0*/  @P2 FFMA.FTZ R38, R25, R29, R26 ;  /* 0x0000001d19262223 */ /* 0x001fe4000001001a */
[----:B-1----:R-:W-:Y:S01]  /*31b0*/  @P2 FFMA.FTZ R39, R24, R28, R27 ;  /* 0x0000001c18272223 */ /* 0x002fe2000001001b */
[----:B------:R-:W-:Y:S06]  /*31c0*/  BRA `(.L_x_26678) ;  /* 0x0000000000807947 */ /* 0x000fec0003800000 */
.L_x_26677:
[----:B------:R-:W1:Y:S01]  /*31d0*/  @P1 LDC R27, c[0x0][0x40c] ;  /* 0x00010300ff1b1b82 */ /* 0x000e620000000800 */
[----:B0----5:R-:W-:Y:S02]  /*31e0*/  @P1 PRMT R24, R100, 0x7632, R24 ;  /* 0x0000763264181816 */ /* 0x021fe40000000018 */
[----:B------:R-:W-:Y:S02]  /*31f0*/  CS2R R40, SRZ ;  /* 0x0000000000287805 */ /* 0x000fe4000001ff00 */
[----:B------:R-:W-:Y:S02]  /*3200*/  @P1 PRMT R25, R101, 0x7632, R25 ;  /* 0x0000763265191816 */ /* 0x000fe40000000019 */
        /* <DEDUP_REMOVED lines=9> */
[----:B------:R-:W-:-:S04]  /*32a0*/  @P1 PRMT R24, R102, 0x7632, R24 ;  /* 0x0000763266181816 */ /* 0x000fc80000000018 */
[----:B------:R-:W-:Y:S02]  /*32b0*/  @P1 SHF.L.U32 R24, R24, 0x10, RZ ;  /* 0x0000001018181819 */ /* 0x000fe400000006ff */
[----:B------:R-:W1:Y:S01]  /*32c0*/  @P1 LDC R27, c[0x0][0x40c] ;  /* 0x00010300ff1b1b82 */ /* 0x000e620000000800 */
[----:B0-----:R-:W-:Y:S01]  /*32d0*/  @P1 FMUL.FTZ R43, R25, R26 ;  /* 0x0000001a192b1220 */ /* 0x001fe20000410000 */
[----:B------:R-:W-:-:S04]  /*32e0*/  @P1 PRMT R25, R103, 0x7632, R25 ;  /* 0x0000763267191816 */ /* 0x000fc80000000019 */
[----:B------:R-:W-:Y:S01]  /*32f0*/  @P1 SHF.L.U32 R25, R25, 0x10, RZ ;  /* 0x0000001019191819 */ /* 0x000fe200000006ff */
[----:B--2---:R-:W-:Y:S01]  /*3300*/  @P1 FMUL.FTZ R37, R24, R29 ;  /* 0x0000001d18251220 */ /* 0x004fe20000410000 */
[----:B------:R-:W-:Y:S01]  /*3310*/  @P1 SHF.L.U32 R24, R100, 0x10, RZ ;  /* 0x0000001064181819 */ /* 0x000fe200000006ff */
[----:B------:R-:W0:Y:S02]  /*3320*/  @P1 LDC R29, c[0x0][0x40c] ;  /* 0x00010300ff1d1b82 */ /* 0x000e240000000800 */
[----:B---3--:R-:W-:-:S06]  /*3330*/  @P1 FMUL.FTZ R39, R25, R28 ;  /* 0x0000001c19271220 */ /* 0x008fcc0000410000 */
[----:B------:R-:W2:Y:S01]  /*3340*/  @P1 LDC R25, c[0x0][0x40c] ;  /* 0x00010300ff191b82 */ /* 0x000ea20000000800 */
[----:B-1----:R-:W-:Y:S01]  /*3350*/  @P1 FMUL.FTZ R40, R24, R27 ;  /* 0x0000001b18281220 */ /* 0x002fe20000410000 */
[----:B------:R-:W-:-:S06]  /*3360*/  @P1 SHF.L.U32 R24, R101, 0x10, RZ ;  /* 0x0000001065181819 */ /* 0x000fcc00000006ff */
[----:B------:R-:W1:Y:S01]  /*3370*/  @P1 LDC R27, c[0x0][0x40c] ;  /* 0x00010300ff1b1b82 */ /* 0x000e620000000800 */
[----:B0-----:R-:W-:Y:S01]  /*3380*/  @P1 FMUL.FTZ R42, R24, R29 ;  /* 0x0000001d182a1220 */ /* 0x001fe20000410000 */
[----:B------:R-:W-:-:S05]  /*3390*/  @P1 SHF.L.U32 R24, R102, 0x10, RZ ;  /* 0x0000001066181819 */ /* 0x000fca00000006ff */
[----:B--2---:R-:W-:Y:S01]  /*33a0*/  @P1 FMUL.FTZ R36, R24, R25 ;  /* 0x0000001918241220 */ /* 0x004fe20000410000 */
[----:B------:R-:W-:-:S05]  /*33b0*/  @P1 SHF.L.U32 R24, R103, 0x10, RZ ;  /* 0x0000001067181819 */ /* 0x000fca00000006ff */
[----:B-1----:R-:W-:-:S07]  /*33c0*/  @P1 FMUL.FTZ R38, R24, R27 ;  /* 0x0000001b18261220 */ /* 0x002fce0000410000 */
.L_x_26678:
        /* <DEDUP_REMOVED lines=10> */
.L_x_26680:
[----:B------:R-:W-:Y:S05]  /*3470*/  BSYNC.RECONVERGENT B0 ;  /* 0x0000000000007941 */ /* 0x000fea0003800200 */
.L_x_26679:
        /* <DEDUP_REMOVED lines=10> */
[----:B------:R-:W1:Y:S08]  /*3520*/  @P2 LDC R31, c[0x0][0x40c] ;  /* 0x00010300ff1f2b82 */ /* 0x000e700000000800 */
[----:B------:R-:W4:Y:S01]  /*3530*/  @P2 LDC R186, c[0x0][0x40c] ;  /* 0x00010300ffba2b82 */ /* 0x000f220000000800 */
        /* <DEDUP_REMOVED lines=8> */
[----:B------:R-:W-:-:S04]  /*35c0*/  @P2 PRMT R28, R101, 0x7632, R28 ;  /* 0x00007632651c2816 */ /* 0x000fc8000000001c */
[----:B------:R-:W-:-:S03]  /*35d0*/  @P2 SHF.L.U32 R28, R28, 0x10, RZ ;  /* 0x000000101c1c2819 */ /* 0x000fc600000006ff */
[----:B------:R-:W1:Y:S02]  /*35e0*/  @P2 LDC R30, c[0x0][0x40c] ;  /* 0x00010300ff1e2b82 */ /* 0x000e640000000800 */
[----:B-1----:R-:W-:Y:S01]  /*35f0*/  @P2 FFMA.FTZ R35, R28, R30, R35 ;  /* 0x0000001e1c232223 */ /* 0x002fe20000010023 */
[----:B---3--:R-:W-:-:S05]  /*3600*/  @!P2 MOV R28, R24 ;  /* 0x00000018001ca202 */ /* 0x008fca0000000f00 */
[----:B------:R-:W1:Y:S01]  /*3610*/  @P2 LDC R30, c[0x0][0x40c] ;  /* 0x00010300ff1e2b82 */ /* 0x000e620000000800 */
[--C-:B0-----:R-:W-:Y:S01]  /*3620*/  @P2 FFMA.FTZ R28, R29, R31, R24.reuse ;  /* 0x0000001f1d1c2223 */ /* 0x101fe20000010018 */
[----:B------:R-:W-:Y:S02]  /*3630*/  @P2 PRMT R24, R102, 0x7632, R24 ;  /* 0x0000763266182816 */ /* 0x000fe40000000018 */
[----:B------:R-:W-:Y:S02]  /*3640*/  @!P2 MOV R29, R25 ;  /* 0x00000019001da202 */ /* 0x000fe40000000f00 */
[----:B------:R-:W-:Y:S02]  /*3650*/  @P2 SHF.L.U32 R24, R24, 0x10, RZ ;  /* 0x0000001018182819 */ /* 0x000fe400000006ff */
[----:B------:R-:W0:Y:S03]  /*3660*/  @P2 LDC R31, c[0x0][0x40c] ;  /* 0x00010300ff1f2b82 */ /* 0x000e260000000800 */
[----:B-1----:R-:W-:Y:S01]  /*3670*/  @P2 FFMA.FTZ R29, R24, R30, R25 ;  /* 0x0000001e181d2223 */ /* 0x002fe20000010019 */
[----:B------:R-:W-:-:S02]  /*3680*/  @P2 PRMT R24, R103, 0x7632, R24 ;  /* 0x0000763267182816 */ /* 0x000fc40000000018 */
[----:B------:R-:W-:Y:S02]  /*3690*/  @P2 SHF.L.U32 R25, R103, 0x10, RZ ;  /* 0x0000001067192819 */ /* 0x000fe400000006ff */
[----:B------:R-:W-:Y:S02]  /*36a0*/  @P2 SHF.L.U32 R24, R24, 0x10, RZ ;  /* 0x0000001018182819 */ /* 0x000fe400000006ff */
[----:B------:R-:W-:Y:S01]  /*36b0*/  @!P2 MOV R30, R26 ;  /* 0x0000001a001ea202 */ /* 0x000fe20000000f00 */
[----:B0-----:R-:W-:Y:S01]  /*36c0*/  @P2 FFMA.FTZ R30, R25, R31, R26 ;  /* 0x0000001f191e2223 */ /* 0x001fe2000001001a */
[----:B------:R-:W-:Y:S01]  /*36d0*/  @!P2 MOV R31, R27 ;  /* 0x0000001b001fa202 */ /* 0x000fe20000000f00 */
[----:B----4-:R-:W-:Y:S01]  /*36e0*/  @P2 FFMA.FTZ R31, R24, R186, R27 ;  /* 0x000000ba181f2223 */ /* 0x010fe2000001001b */
[----:B------:R-:W-:Y:S06]  /*36f0*/  BRA `(.L_x_26682) ;  /* 0x0000000000807947 */ /* 0x000fec0003800000 */
.L_x_26681:
[----:B0-----:R-:W0:Y:S01]  /*3700*/  @P1 LDC R25, c[0x0][0x40c] ;  /* 0x00010300ff191b82 */ /* 0x001e220000000800 */
[----:B-----5:R-:W-:Y:S02]  /*3710*/  @P1 PRMT R24, R100, 0x7632, R24 ;  /* 0x0000763264181816 */ /* 0x020fe40000000018 */
[----:B------:R-:W-:Y:S02]  /*3720*/  CS2R R32, SRZ ;  /* 0x0000000000207805 */ /* 0x000fe4000001ff00 */
[----:B------:R-:W-:Y:S02]  /*3730*/  CS2R R34, SRZ ;  /* 0x0000000000227805 */ /* 0x000fe4000001ff00 */
[----:B------:R-:W-:Y:S02]  /*3740*/  CS2R R28, SRZ ;  /* 0x00000000001c7805 */ /* 0x000fe4000001ff00 */
[----:B------:R-:W-:Y:S02]  /*3750*/  @P1 SHF.L.U32 R24, R24, 0x10, RZ ;  /* 0x0000001018181819 */ /* 0x000fe400000006ff */
        /* <DEDUP_REMOVED lines=22> */
[----:B------:R-:W-:-:S05]  /*38c0*/  @P1 SHF.L.U32 R24, R102, 0x10, RZ ;  /* 0x0000001066181819 */ /* 0x000fca00000006ff */
[----:B--2---:R-:W-:Y:S01]  /*38d0*/  @P1 FMUL.FTZ R28, R24, R187 ;  /* 0x000000bb181c1220 */ /* 0x004fe20000410000 */
[----:B------:R-:W-:-:S05]  /*38e0*/  @P1 SHF.L.U32 R24, R103, 0x10, RZ ;  /* 0x0000001067181819 */ /* 0x000fca00000006ff */
[----:B0-----:R-:W-:-:S07]  /*38f0*/  @P1 FMUL.FTZ R30, R24, R25 ;  /* 0x00000019181e1220 */ /* 0x001fce0000410000 */
.L_x_26682:
        /* <DEDUP_REMOVED lines=10> */
.L_x_26684:
[----:B------:R-:W-:Y:S05]  /*39a0*/  BSYNC.RECONVERGENT B0 ;  /* 0x0000000000007941 */ /* 0x000fea0003800200 */
.L_x_26683:
[----:B------:R-:W-:Y:S01]  /*39b0*/  IADD3 R208, PT, PT, R185, 0x120, RZ ;  /* 0x00000120b9d07810 */ /* 0x000fe20007ffe0ff */
[----:B------:R-:W-:Y:S06]  /*39c0*/  @!P0 BRA `(.L_x_26685) ;  /* 0x0000000000888947 */ /* 0x000fec0003800000 */
[----:B------:R-:W1:Y:S02]  /*39d0*/  LDC.64 R184, c[0x0][0x3a0] ;  /* 0x0000e800ffb87b82 */ /* 0x000e640000000a00 */
[----:B-1----:R-:W-:-:S05]  /*39e0*/  IMAD.WIDE.U32 R184, R208, 0x20, R184 ;  /* 0x00000020d0b87825 */ /* 0x002fca00078e00b8 */
[----:B0-----:R-:W2:Y:S04]  /*39f0*/  LDG.E.128 R24, desc[UR6][R184.64] ;  /* 0x00000006b8187981 */ /* 0x001ea8000c1e1d00 */
[----:B------:R-:W3:Y:S01]  /*3a00*/  LDG.E.128 R184, desc[UR6][R184.64+0x10] ;  /* 0x00001006b8b87981 */ /* 0x000ee2000c1e1d00 */
[----:B------:R-:W-:-:S13]  /*3a10*/  ISETP.GT.AND P0, PT, R198, RZ, PT ;  /* 0x000000ffc600720c */ /* 0x000fda0003f04270 */
[----:B------:R-:W2:Y:S01]  /*3a20*/  @P0 LDC R198, c[0x0][0x40c] ;  /* 0x00010300ffc60b82 */ /* 0x000ea20000000800 */
[----:B-----5:R-:W-:-:S05]  /*3a30*/  @P0 SHF.L.U32 R209, R100, 0x10, RZ ;  /* 0x0000001064d10819 */ /* 0x020fca00000006ff */
[----:B--2---:R-:W-:Y:S01]  /*3a40*/  @P0 FFMA.FTZ R24, R209, R198, R24 ;  /* 0x000000c6d1180223 */ /* 0x004fe20000010018 */
[----:B------:R-:W-:Y:S01]  /*3a50*/  @P0 PRMT R198, R100, 0x7632, R198 ;  /* 0x0000763264c60816 */ /* 0x000fe200000000c6 */
[----:B------:R-:W0:Y:S03]  /*3a60*/  @P0 LDC R209, c[0x0][0x40c] ;  /* 0x00010300ffd10b82 */ /* 0x000e260000000800 */
[----:B------:R-:W-:-:S05]  /*3a70*/  @P0 SHF.L.U32 R198, R198, 0x10, RZ ;  /* 0x00000010c6c60819 */ /* 0x000fca00000006ff */
[----:B0-----:R-:W-:Y:S01]  /*3a80*/  @P0 FFMA.FTZ R25, R198, R209, R25 ;  /* 0x000000d1c6190223 */ /* 0x001fe20000010019 */
[----:B------:R-:W-:Y:S01]  /*3a90*/  @P0 SHF.L.U32 R209, R101, 0x10, RZ ;  /* 0x0000001065d10819 */ /* 0x000fe200000006ff */
[----:B------:R-:W0:Y:S04]  /*3aa0*/  @P0 LDC R198, c[0x0][0x40c] ;  /* 0x00010300ffc60b82 */ /* 0x000e280000000800 */
[----:B0-----:R-:W-:Y:S01]  /*3ab0*/  @P0 FFMA.FTZ R26, R209, R198, R26 ;  /* 0x000000c6d11a0223 */ /* 0x001fe2000001001a */
[----:B------:R-:W-:-:S03]  /*3ac0*/  @P0 PRMT R198, R101, 0x7632, R198 ;  /* 0x0000763265c60816 */ /* 0x000fc600000000c6 */
[----:B------:R-:W0:Y:S01]  /*3ad0*/  @P0 LDC R209, c[0x0][0x40c] ;  /* 0x00010300ffd10b82 */ /* 0x000e220000000800 */
[----:B------:R-:W-:-:S05]  /*3ae0*/  @P0 SHF.L.U32 R198, R198, 0x10, RZ ;  /* 0x00000010c6c60819 */ /* 0x000fca00000006ff */
[----:B0-----:R-:W-:Y:S01]  /*3af0*/  @P0 FFMA.FTZ R27, R198, R209, R27 ;  /* 0x000000d1c61b0223 */ /* 0x001fe2000001001b */
[C---:B------:R-:W-:Y:S01]  /*3b00*/  @P0 SHF.L.U32 R209, R102.reuse, 0x10, RZ ;  /* 0x0000001066d10819 */ /* 0x040fe200000006ff */
[----:B------:R-:W3:Y:S04]  /*3b10*/  @P0 LDC R198, c[0x0][0x40c] ;  /* 0x00010300ffc60b82 */ /* 0x000ee80000000800 */
[----:B---3--:R-:W-:Y:S01]  /*3b20*/  @P0 FFMA.FTZ R184, R209, R198, R184 ;  /* 0x000000c6d1b80223 */ /* 0x008fe200000100b8 */
[----:B------:R-:W-:-:S03]  /*3b30*/  @P0 PRMT R198, R102, 0x7632, R198 ;  /* 0x0000763266c60816 */ /* 0x000fc600000000c6 */
[----:B------:R-:W0:Y:S01]  /*3b40*/  @P0 LDC R209, c[0x0][0x40c] ;  /* 0x00010300ffd10b82 */ /* 0x000e220000000800 */
        /* <DEDUP_REMOVED lines=9> */
[----:B------:R-:W-:Y:S06]  /*3be0*/  BRA `(.L_x_26686) ;  /* 0x0000000000907947 */ /* 0x000fec0003800000 */
.L_x_26685:
[----:B------:R-:W1:Y:S01]  /*3bf0*/  @P1 LDC R27, c[0x0][0x40c] ;  /* 0x00010300ff1b1b82 */ /* 0x000e620000000800 */
[C---:B0----5:R-:W-:Y:S01]  /*3c00*/  @P1 PRMT R24, R100.reuse, 0x7632, R24 ;  /* 0x0000763264181816 */ /* 0x061fe20000000018 */
[----:B------:R-:W-:Y:S01]  /*3c10*/  HFMA2 R25, -RZ, RZ, 0, 0 ;  /* 0x00000000ff197431 */ /* 0x000fe200000001ff */
[----:B------:R-:W-:Y:S02]  /*3c20*/  @P1 SHF.L.U32 R26, R100, 0x10, RZ ;  /* 0x00000010641a1819 */ /* 0x000fe400000006ff */
[----:B------:R-:W-:Y:S02]  /*3c30*/  @P1 SHF.L.U32 R24, R24, 0x10, RZ ;  /* 0x0000001018181819 */ /* 0x000fe400000006ff */
[----:B------:R-:W-:Y:S01]  /*3c40*/  @P1 SHF.L.U32 R184, R101, 0x10, RZ ;  /* 0x0000001065b81819 */ /* 0x000fe200000006ff */
[----:B------:R-:W0:Y:S01]  /*3c50*/  @P1 LDC R185, c[0x0][0x40c] ;  /* 0x00010300ffb91b82 */ /* 0x000e220000000800 */
[----:B------:R-:W-:-:S07]  /*3c60*/  @P1 SHF.L.U32 R198, R103, 0x10, RZ ;  /* 0x0000001067c61819 */ /* 0x000fce00000006ff */
[----:B------:R-:W2:Y:S01]  /*3c70*/  @P1 LDC R187, c[0x0][0x40c] ;  /* 0x00010300ffbb1b82 */ /* 0x000ea20000000800 */
[----:B-1----:R-:W-:Y:S01]  /*3c80*/  @P1 FMUL.FTZ R25, R24, R27 ;  /* 0x0000001b18191220 */ /* 0x002fe20000410000 */
[----:B------:R-:W-:-:S06]  /*3c90*/  @P1 PRMT R24, R101, 0x7632, R24 ;  /* 0x0000763265181816 */ /* 0x000fcc0000000018 */
[----:B------:R-:W1:Y:S01]  /*3ca0*/  @P1 LDC R209, c[0x0][0x40c] ;  /* 0x00010300ffd11b82 */ /* 0x000e620000000800 */
[----:B------:R-:W-:Y:S02]  /*3cb0*/  MOV R27, RZ ;  /* 0x000000ff001b7202 */ /* 0x000fe40000000f00 */
[----:B------:R-:W-:-:S05]  /*3cc0*/  @P1 SHF.L.U32 R24, R24, 0x10, RZ ;  /* 0x0000001018181819 */ /* 0x000fca00000006ff */
[----:B0-----:R-:W-:Y:S01]  /*3cd0*/  @P1 FMUL.FTZ R27, R24, R185 ;  /* 0x000000b9181b1220 */ /* 0x001fe20000410000 */
[----:B------:R-:W-:Y:S01]  /*3ce0*/  @P1 PRMT R24, R102, 0x7632, R24 ;  /* 0x0000763266181816 */ /* 0x000fe20000000018 */
[----:B------:R-:W-:Y:S01]  /*3cf0*/  HFMA2 R185, -RZ, RZ, 0, 0 ;  /* 0x00000000ffb97431 */ /* 0x000fe200000001ff */
[----:B------:R-:W0:Y:S02]  /*3d00*/  @P1 LDC R229, c[0x0][0x40c] ;  /* 0x00010300ffe51b82 */ /* 0x000e240000000800 */
[----:B------:R-:W-:-:S05]  /*3d10*/  @P1 SHF.L.U32 R24, R24, 0x10, RZ ;  /* 0x0000001018181819 */ /* 0x000fca00000006ff */
[----:B--2---:R-:W-:Y:S01]  /*3d20*/  @P1 FMUL.FTZ R185, R24, R187 ;  /* 0x000000bb18b91220 */ /* 0x004fe20000410000 */
[----:B------:R-:W-:Y:S01]  /*3d30*/  @P1 PRMT R24, R103, 0x7632, R24 ;  /* 0x0000763267181816 */ /* 0x000fe20000000018 */
[----:B------:R-:W2:Y:S01]  /*3d40*/  @P1 LDC R186, c[0x0][0x40c] ;  /* 0x00010300ffba1b82 */ /* 0x000ea20000000800 */
[----:B------:R-:W-:Y:S02]  /*3d50*/  MOV R187, RZ ;  /* 0x000000ff00bb7202 */ /* 0x000fe40000000f00 */
[----:B------:R-:W-:-:S05]  /*3d60*/  @P1 SHF.L.U32 R24, R24, 0x10, RZ ;  /* 0x0000001018181819 */ /* 0x000fca00000006ff */
[----:B-1----:R-:W-:Y:S01]  /*3d70*/  @P1 FMUL.FTZ R187, R24, R209 ;  /* 0x000000d118bb1220 */ /* 0x002fe20000410000 */
[----:B------:R-:W-:Y:S01]  /*3d80*/  HFMA2 R24, -RZ, RZ, 0, 0 ;  /* 0x00000000ff187431 */ /* 0x000fe200000001ff */
[----:B------:R-:W1:Y:S02]  /*3d90*/  @P1 LDC R209, c[0x0][0x40c] ;  /* 0x00010300ffd11b82 */ /* 0x000e640000000800 */
[----:B-1----:R-:W-:Y:S01]  /*3da0*/  @P1 FMUL.FTZ R24, R26, R209 ;  /* 0x000000d11a181220 */ /* 0x002fe20000410000 */
[----:B------:R-:W-:Y:S01]  /*3db0*/  MOV R26, RZ ;  /* 0x000000ff001a7202 */ /* 0x000fe20000000f00 */
[----:B0-----:R-:W-:Y:S01]  /*3dc0*/  @P1 FMUL.FTZ R26, R184, R229 ;  /* 0x000000e5b81a1220 */ /* 0x001fe20000410000 */
[----:B------:R-:W-:Y:S01]  /*3dd0*/  HFMA2 R184, -RZ, RZ, 0, 0 ;  /* 0x00000000ffb87431 */ /* 0x000fe200000001ff */
[----:B------:R-:W-:-:S05]  /*3de0*/  @P1 SHF.L.U32 R209, R102, 0x10, RZ ;  /* 0x0000001066d11819 */ /* 0x000fca00000006ff */
[----:B--2---:R-:W-:Y:S01]  /*3df0*/  @P1 FMUL.FTZ R184, R209, R186 ;  /* 0x000000bad1b81220 */ /* 0x004fe20000410000 */
[----:B------:R-:W-:Y:S01]  /*3e00*/  MOV R186, RZ ;  /* 0x000000ff00ba7202 */ /* 0x000fe20000000f00 */
[----:B------:R-:W0:Y:S02]  /*3e10*/  @P1 LDC R209, c[0x0][0x40c] ;  /* 0x00010300ffd11b82 */ /* 0x000e240000000800 */
[----:B0-----:R-:W-:-:S07]  /*3e20*/  @P1 FMUL.FTZ R186, R198, R209 ;  /* 0x000000d1c6ba1220 */ /* 0x001fce0000410000 */
.L_x_26686:
[----:B------:R-:W-:Y:S01]  /*3e30*/  FADD.FTZ R198, RZ, R96 ;  /* 0x00000060ffc67221 */ /* 0x000fe20000010000 */
[----:B------:R-:W-:Y:S01]  /*3e40*/  IMAD.WIDE.U32 R208, R208, 0x20, R226 ;  /* 0x00000020d0d07825 */ /* 0x000fe200078e00e2 */
[----:B------:R-:W-:Y:S01]  /*3e50*/  UMOV UR10, 0xffffffff ;  /* 0xffffffff000a7882 */ /* 0x000fe20000000000 */
[----:B------:R-:W0:Y:S02]  /*3e60*/  S2R R226, SR_TID.X ;  /* 0x0000000000e27919 */ /* 0x000e240000002100 */
        /* <DEDUP_REMOVED lines=264> */
.L_x_26702:
[----:B------:R-:W2:Y:S01]  /*4ef0*/  @!P0 LDC.64 R208, c[0x0][0x3c0] ;  /* 0x0000f000ffd08b82 */ /* 0x000ea20000000a00 */
[----:B01----:R-:W-:Y:S01]  /*4f00*/  FADD.FTZ R229, R229, R232 ;  /* 0x000000e8e5e57221 */ /* 0x003fe20000010000 */
[----:B------:R-:W-:Y:S01]  /*4f10*/  FMUL.FTZ R228, R227, R227 ;  /* 0x000000e3e3e47220 */ /* 0x000fe20000410000 */
[----:B------:R-:W-:Y:S01]  /*4f20*/  ISETP.NE.AND P1, PT, RZ, UR8, PT ;  /* 0x00000008ff007c0c */ /* 0x000fe2000bf25270 */
[----:B------:R-:W-:Y:S01]  /*4f30*/  BSSY.RECONVERGENT B0, `(.L_x_26688) ;  /* 0x00001f3000007945 */ /* 0x000fe20003800200 */
[----:B------:R-:W-:Y:S02]  /*4f40*/  FFMA.FTZ R198, R229, R198, UR9 ;  /* 0x00000009e5c67e23 */ /* 0x000fe400080100c6 */
[----:B------:R-:W-:-:S05]  /*4f50*/  FSEL R229, R228, RZ, P1 ;  /* 0x000000ffe4e57208 */ /* 0x000fca0000800000 */
[----:B------:R-:W-:-:S06]  /*4f60*/  FADD.FTZ R198, R198, R229 ;  /* 0x000000e5c6c67221 */ /* 0x000fcc0000010000 */
[----:B------:R-:W0:Y:S01]  /*4f70*/  MUFU.RSQ R198, R198 ;  /* 0x000000c600c67308 */ /* 0x000e220000001400 */
[----:B--2---:R-:W-:-:S05]  /*4f80*/  @!P0 IMAD.WIDE R208, R2, 0x4, R208 ;  /* 0x0000000402d08825 */ /* 0x004fca00078e02d0 */
[----:B------:R1:W-:Y:S02]  /*4f90*/  @!P0 STG.E desc[UR6][R208.64], R227 ;  /* 0x000000e3d0008986 */ /* 0x0003e4000c101906 */
[----:B-1----:R-:W1:Y:S02]  /*4fa0*/  @!P0 LDC.64 R208, c[0x0][0x3c8] ;  /* 0x0000f200ffd08b82 */ /* 0x002e640000000a00 */
[----:B-1----:R-:W-:-:S05]  /*4fb0*/  @!P0 IMAD.WIDE R208, R2, 0x4, R208 ;  /* 0x0000000402d08825 */ /* 0x002fca00078e02d0 */
[----:B0-----:R0:W-:Y:S01]  /*4fc0*/  @!P0 STG.E desc[UR6][R208.64], R198 ;  /* 0x000000c6d0008986 */ /* 0x0011e2000c101906 */
[----:B------:R-:W-:-:S13]  /*4fd0*/  ISETP.GE.AND P0, PT, R196, 0x1, PT ;  /* 0x00000001c400780c */ /* 0x000fda0003f06270 */
[----:B0-----:R-:W-:Y:S05]  /*4fe0*/  @!P0 BRA `(.L_x_26689) ;  /* 0x0000001c009c8947 */ /* 0x001fea0003800000 */
[----:B------:R-:W-:Y:S01]  /*4ff0*/  FSEL R208, R227, RZ, !P1 ;  /* 0x000000ffe3d07208 */ /* 0x000fe20004800000 */
[----:B------:R-:W0:Y:S01]  /*5000*/  LDC.64 R232, c[0x0][0x428] ;  /* 0x00010a00ffe87b82 */ /* 0x000e220000000a00 */
[----:B------:R-:W-:Y:S01]  /*5010*/  SHF.L.U32 R227, R140, 0x10, RZ ;  /* 0x000000108ce37819 */ /* 0x000fe200000006ff */
[----:B------:R-:W2:Y:S01]  /*5020*/  LDL R234, [R1+0x10] ;  /* 0x0000100001ea7983 */ /* 0x000ea20000100800 */
[----:B------:R-:W-:Y:S01]  /*5030*/  SHF.L.U32 R0, R195, 0x10, RZ ;  /* 0x00000010c3007819 */ /* 0x000fe200000006ff */
[C---:B------:R-:W-:Y:S01]  /*5040*/  FADD.FTZ R209, -R208.reuse, R96 ;  /* 0x00000060d0d17221 */ /* 0x040fe20000010100 */
[----:B------:R-:W-:Y:S01]  /*5050*/  FADD.FTZ R97, -R208, R97 ;  /* 0x00000061d0617221 */ /* 0x000fe20000010100 */
[----:B------:R-:W-:Y:S01]  /*5060*/  SHF.L.U32 R228, R194, 0x10, RZ ;  /* 0x00000010c2e47819 */ /* 0x000fe200000006ff */
[----:B------:R-:W-:Y:S01]  /*5070*/  FADD.FTZ R99, -R208, R99 ;  /* 0x00000063d0637221 */ /* 0x000fe20000010100 */
[----:B------:R-:W-:Y:S01]  /*5080*/  FMUL.FTZ R96, R198, R209 ;  /* 0x000000d1c6607220 */ /* 0x000fe20000410000 */
[----:B------:R-:W-:Y:S01]  /*5090*/  SHF.L.U32 R209, R180, 0x10, RZ ;  /* 0x00000010b4d17819 */ /* 0x000fe200000006ff */
[C---:B------:R-:W-:Y:S01]  /*50a0*/  FMUL.FTZ R97, R198.reuse, R97 ;  /* 0x00000061c6617220 */ /* 0x040fe20000410000 */
[----:B------:R-:W-:Y:S01]  /*50b0*/  FMUL.FTZ R99, R198, R99 ;  /* 0x00000063c6637220 */ /* 0x000fe20000410000 */
[----:B------:R-:W-:Y:S01]  /*50c0*/  SHF.L.U32 R229, R142, 0x10, RZ ;  /* 0x000000108ee57819 */ /* 0x000fe200000006ff */
[----:B------:R-:W-:Y:S01]  /*50d0*/  FADD.FTZ R93, -R208, R93 ;  /* 0x0000005dd05d7221 */ /* 0x000fe20000010100 */
[----:B------:R-:W-:Y:S01]  /*50e0*/  FFMA.FTZ R96, R96, R209, R227 ;  /* 0x000000d160607223 */ /* 0x000fe200000100e3 */
[C---:B------:R-:W-:Y:S01]  /*50f0*/  FADD.FTZ R209, -R208.reuse, R98 ;  /* 0x00000062d0d17221 */ /* 0x040fe20000010100 */
[----:B------:R-:W-:Y:S01]  /*5100*/  FFMA.FTZ R97, R97, R0, R228 ;  /* 0x0000000061617223 */ /* 0x000fe200000100e4 */
[----:B------:R-:W-:Y:S01]  /*5110*/  SHF.L.U32 R0, R181, 0x10, RZ ;  /* 0x00000010b5007819 */ /* 0x000fe200000006ff */
[----:B------:R-:W-:Y:S01]  /*5120*/  FADD.FTZ R227, -R208, R92 ;  /* 0x0000005cd0e37221 */ /* 0x000fe20000010100 */
[----:B------:R-:W-:Y:S01]  /*5130*/  SHF.L.U32 R98, R141, 0x10, RZ ;  /* 0x000000108d627819 */ /* 0x000fe200000006ff */
[C---:B------:R-:W-:Y:S01]  /*5140*/  FMUL.FTZ R209, R198.reuse, R209 ;  /* 0x000000d1c6d17220 */ /* 0x040fe20000410000 */
[C---:B------:R-:W-:Y:S01]  /*5150*/  FMUL.FTZ R93, R198.reuse, R93 ;  /* 0x0000005dc65d7220 */ /* 0x040fe20000410000 */
[----:B------:R-:W-:Y:S01]  /*5160*/  FMUL.FTZ R92, R198, R227 ;  /* 0x000000e3c65c7220 */ /* 0x000fe20000410000 */
[----:B------:R-:W-:Y:S01]  /*5170*/  SHF.L.U32 R227, R182, 0x10, RZ ;  /* 0x00000010b6e37819 */ /* 0x000fe200000006ff */
[----:B------:R-:W-:Y:S01]  /*5180*/  FFMA.FTZ R209, R209, R0, R98 ;  /* 0x00000000d1d17223 */ /* 0x000fe20000010062 */
[----:B------:R-:W-:Y:S01]  /*5190*/  SHF.L.U32 R0, R193, 0x10, RZ ;  /* 0x00000010c1007819 */ /* 0x000fe200000006ff */
[----:B------:R-:W-:Y:S01]  /*51a0*/  FADD.FTZ R91, -R208, R91 ;  /* 0x0000005bd05b7221 */ /* 0x000fe20000010100 */
[----:B------:R-:W-:Y:S01]  /*51b0*/  SHF.L.U32 R98, R192, 0x10, RZ ;  /* 0x00000010c0627819 */ /* 0x000fe200000006ff */
[----:B------:R-:W-:Y:S01]  /*51c0*/  FFMA.FTZ R92, R92, R227, R229 ;  /* 0x000000e35c5c7223 */ /* 0x000fe200000100e5 */
[----:B------:R-:W-:Y:S01]  /*51d0*/  FADD.FTZ R227, -R208, R94 ;  /* 0x0000005ed0e37221 */ /* 0x000fe20000010100 */
[----:B------:R-:W-:Y:S01]  /*51e0*/  SHF.L.U32 R229, R143, 0x10, RZ ;  /* 0x000000108fe57819 */ /* 0x000fe200000006ff */
[----:B------:R-:W-:Y:S01]  /*51f0*/  FMUL.FTZ R91, R198, R91 ;  /* 0x0000005bc65b7220 */ /* 0x000fe20000410000 */
[----:B------:R-:W-:Y:S01]  /*5200*/  FFMA.FTZ R99, R99, R0, R98 ;  /* 0x0000000063637223 */ /* 0x000fe20000010062 */
[----:B------:R-:W-:Y:S01]  /*5210*/  SHF.L.U32 R0, R191, 0x10, RZ ;  /* 0x00000010bf007819 */ /* 0x000fe200000006ff */
[----:B------:R-:W-:Y:S01]  /*5220*/  FADD.FTZ R85, -R208, R85 ;  /* 0x00000055d0557221 */ /* 0x000fe20000010100 */
[----:B------:R-:W-:Y:S01]  /*5230*/  SHF.L.U32 R98, R190, 0x10, RZ ;  /* 0x00000010be627819 */ /* 0x000fe200000006ff */
[----:B------:R-:W-:Y:S01]  /*5240*/  FADD.FTZ R87, -R208, R87 ;  /* 0x00000057d0577221 */ /* 0x000fe20000010100 */
[----:B------:R-:W-:Y:S01]  /*5250*/  SHF.L.U32 R94, R189, 0x10, RZ ;  /* 0x00000010bd5e7819 */ /* 0x000fe200000006ff */
[----:B------:R-:W-:Y:S01]  /*5260*/  FMUL.FTZ R85, R198, R85 ;  /* 0x00000055c6557220 */ /* 0x000fe20000410000 */
[----:B------:R-:W-:Y:S01]  /*5270*/  FADD.FTZ R89, -R208, R89 ;  /* 0x00000059d0597221 */ /* 0x000fe20000010100 */
[----:B------:R-:W-:Y:S01]  /*5280*/  FFMA.FTZ R93, R93, R0, R98 ;  /* 0x000000005d5d7223 */ /* 0x000fe20000010062 */
[C---:B------:R-:W-:Y:S01]  /*5290*/  FMUL.FTZ R0, R198.reuse, R227 ;  /* 0x000000e3c6007220 */ /* 0x040fe20000410000 */
[----:B------:R-:W-:Y:S01]  /*52a0*/  SHF.L.U32 R227, R183, 0x10, RZ ;  /* 0x00000010b7e37819 */ /* 0x000fe200000006ff */
[----:B------:R-:W-:Y:S01]  /*52b0*/  FMUL.FTZ R87, R198, R87 ;  /* 0x00000057c6577220 */ /* 0x000fe20000410000 */
[----:B------:R-:W-:Y:S01]  /*52c0*/  SHF.L.U32 R98, R188, 0x10, RZ ;  /* 0x00000010bc627819 */ /* 0x000fe200000006ff */
[----:B------:R-:W-:-:S02]  /*52d0*/  FMUL.FTZ R89, R198, R89 ;  /* 0x00000059c6597220 */ /* 0x000fc40000410000 */
[----:B------:R-:W-:Y:S01]  /*52e0*/  FFMA.FTZ R0, R0, R227, R229 ;  /* 0x000000e300007223 */ /* 0x000fe200000100e5 */
[----:B------:R-:W-:Y:S01]  /*52f0*/  FADD.FTZ R227, -R208, R95 ;  /* 0x0000005fd0e37221 */ /* 0x000fe20000010100 */
[----:B------:R-:W-:-:S03]  /*5300*/  IADD3 R95, PT, PT, R196, -0x1, RZ ;  /* 0xffffffffc45f7810 */ /* 0x000fc60007ffe0ff */
[----:B------:R-:W-:Y:S02]  /*5310*/  FMUL.FTZ R227, R198, R227 ;  /* 0x000000e3c6e37220 */ /* 0x000fe40000410000 */
[----:B------:R-:W-:Y:S02]  /*5320*/  IMAD R230, R95, R230, RZ ;  /* 0x000000e65fe67224 */ /* 0x000fe400078e02ff */
[----:B------:R-:W-:Y:S01]  /*5330*/  FFMA.FTZ R227, R227, R94, R98 ;  /* 0x0000005ee3e37223 */ /* 0x000fe20000010062 */
[----:B------:R-:W-:Y:S02]  /*5340*/  F2FP.BF16.F32.PACK_AB R94, R93, R92 ;  /* 0x0000005c5d5e723e */ /* 0x000fe400000010ff */
[----:B------:R-:W-:Y:S02]  /*5350*/  F2FP.BF16.F32.PACK_AB R92, R97, R96 ;  /* 0x00000060615c723e */ /* 0x000fe400000010ff */
[----:B------:R-:W-:Y:S02]  /*5360*/  F2FP.BF16.F32.PACK_AB R95, R227, R0 ;  /* 0x00000000e35f723e */ /* 0x000fe400000010ff */
[----:B------:R-:W-:-:S02]  /*5370*/  SHF.R.S32.HI R227, RZ, 0x1f, R230 ;  /* 0x0000001fffe37819 */ /* 0x000fc400000114e6 */
[----:B------:R-:W-:Y:S02]  /*5380*/  LOP3.LUT R0, R226, 0x1f, RZ, 0xc0, !PT ;  /* 0x0000001fe2007812 */ /* 0x000fe400078ec0ff */
[----:B------:R-:W-:Y:S02]  /*5390*/  LEA.HI R227, R227, R230, RZ, 0x3 ;  /* 0x000000e6e3e37211 */ /* 0x000fe400078f18ff */
[----:B------:R-:W-:Y:S01]  /*53a0*/  F2FP.BF16.F32.PACK_AB R93, R99, R209 ;  /* 0x000000d1635d723e */ /* 0x000fe200000010ff */
[C---:B------:R-:W-:Y:S01]  /*53b0*/  FADD.FTZ R99, -R208.reuse, R88 ;  /* 0x00000058d0637221 */ /* 0x040fe20000010100 */
[----:B------:R-:W-:Y:S01]  /*53c0*/  LEA.HI.SX32 R98, R227, R0, 0x1d ;  /* 0x00000000e3627211 */ /* 0x000fe200078feaff */
[----:B------:R-:W-:Y:S01]  /*53d0*/  FADD.FTZ R83, -R208, R83 ;  /* 0x00000053d0537221 */ /* 0x000fe20000010100 */
[----:B------:R-:W-:Y:S01]  /*53e0*/  SHF.L.U32 R209, R136, 0x10, RZ ;  /* 0x0000001088d17819 */ /* 0x000fe200000006ff */
[----:B------:R-:W-:Y:S01]  /*53f0*/  FMUL.FTZ R88, R198, R99 ;  /* 0x00000063c6587220 */ /* 0x000fe20000410000 */
[----:B------:R-:W-:Y:S01]  /*5400*/  SHF.L.U32 R99, R176, 0x10, RZ ;  /* 0x00000010b0637819 */ /* 0x000fe200000006ff */
[----:B0-----:R-:W-:-:S04]  /*5410*/  IMAD.WIDE.U32 R96, R98, 0x10, R232 ;  /* 0x0000001062607825 */ /* 0x001fc800078e00e8 */
[C---:B------:R-:W-:Y:S01]  /*5420*/  FADD.FTZ R79, -R208.reuse, R79 ;  /* 0x0000004fd04f7221 */ /* 0x040fe20000010100 */
[C---:B------:R-:W-:Y:S01]  /*5430*/  FADD.FTZ R73, -R208.reuse, R73 ;  /* 0x00000049d0497221 */ /* 0x040fe20000010100 */
[----:B------:R-:W-:Y:S01]  /*5440*/  FADD.FTZ R75, -R208, R75 ;  /* 0x0000004bd04b7221 */ /* 0x000fe20000010100 */
[----:B------:R-:W-:Y:S01]  /*5450*/  FFMA.FTZ R88, R88, R99, R209 ;  /* 0x0000006358587223 */ /* 0x000fe200000100d1 */
[----:B------:R0:W-:Y:S01]  /*5460*/  STG.E.128 desc[UR6][R96.64], R92 ;  /* 0x0000005c60007986 */ /* 0x0001e2000c101d06 */
[C---:B------:R-:W-:Y:S01]  /*5470*/  FADD.FTZ R99, -R208.reuse, R90 ;  /* 0x0000005ad0637221 */ /* 0x040fe20000010100 */
[----:B------:R-:W-:Y:S01]  /*5480*/  SHF.L.U32 R209, R137, 0x10, RZ ;  /* 0x0000001089d17819 */ /* 0x000fe200000006ff */
[C---:B------:R-:W-:Y:S01]  /*5490*/  FADD.FTZ R81, -R208.reuse, R81 ;  /* 0x00000051d0517221 */ /* 0x040fe20000010100 */
[----:B------:R-:W-:Y:S01]  /*54a0*/  FADD.FTZ R69, -R208, R69 ;  /* 0x00000045d0457221 */ /* 0x000fe20000010100 */
[----:B------:R-:W-:Y:S01]  /*54b0*/  FMUL.FTZ R90, R198, R99 ;  /* 0x00000063c65a7220 */ /* 0x000fe20000410000 */
[----:B------:R-:W-:Y:S01]  /*54c0*/  SHF.L.U32 R99, R177, 0x10, RZ ;  /* 0x00000010b1637819 */ /* 0x000fe200000006ff */
[C---:B------:R-:W-:Y:S01]  /*54d0*/  FADD.FTZ R71, -R208.reuse, R71 ;  /* 0x00000047d0477221 */ /* 0x040fe20000010100 */
[----:B------:R-:W-:Y:S01]  /*54e0*/  SHF.L.U32 R196, R171, 0x10, RZ ;  /* 0x00000010abc47819 */ /* 0x000fe200000006ff */
[----:B------:R-:W-:Y:S01]  /*54f0*/  FADD.FTZ R65, -R208, R65 ;  /* 0x00000041d0417221 */ /* 0x000fe20000010100 */
[----:B------:R-:W-:Y:S01]  /*5500*/  SHF.L.U32 R226, R199, 0x10, RZ ;  /* 0x00000010c7e27819 */ /* 0x000fe200000006ff */
[----:B------:R-:W-:Y:S01]  /*5510*/  FFMA.FTZ R90, R90, R99, R209 ;  /* 0x000000635a5a7223 */ /* 0x000fe200000100d1 */
[C---:B------:R-:W-:Y:S01]  /*5520*/  FADD.FTZ R67, -R208.reuse, R67 ;  /* 0x00000043d0437221 */ /* 0x040fe20000010100 */
[C---:B------:R-:W-:Y:S01]  /*5530*/  FADD.FTZ R63, -R208.reuse, R63 ;  /* 0x0000003fd03f7221 */ /* 0x040fe20000010100 */
[C---:B------:R-:W-:Y:S01]  /*5540*/  FADD.FTZ R57, -R208.reuse, R57 ;  /* 0x00000039d0397221 */ /* 0x040fe20000010100 */
[C---:B------:R-:W-:Y:S01]  /*5550*/  FADD.FTZ R59, -R208.reuse, R59 ;  /* 0x0000003bd03b7221 */ /* 0x040fe20000010100 */
[C---:B------:R-:W-:Y:S01]  /*5560*/  FADD.FTZ R55, -R208.reuse, R55 ;  /* 0x00000037d0377221 */ /* 0x040fe20000010100 */
[C---:B------:R-:W-:Y:S01]  /*5570*/  FADD.FTZ R49, -R208.reuse, R49 ;  /* 0x00000031d0317221 */ /* 0x040fe20000010100 */
[C---:B0-----:R-:W-:Y:S01]  /*5580*/  FADD.FTZ R93, -R208.reuse, R84 ;  /* 0x00000054d05d7221 */ /* 0x041fe20000010100 */
        /* <DEDUP_REMOVED lines=11> */
[----:B------:R-:W-:Y:S01]  /*5640*/  FFMA.FTZ R84, R84, R93, R95 ;  /* 0x0000005d54547223 */ /* 0x000fe2000001005f */
[----:B------:R-:W-:Y:S01]  /*5650*/  FADD.FTZ R93, -R208, R86 ;  /* 0x00000056d05d7221 */ /* 0x000fe20000010100 */
[----:B------:R-:W-:Y:S01]  /*5660*/  SHF.L.U32 R86, R179, 0x10, RZ ;  /* 0x00000010b3567819 */ /* 0x000fe200000006ff */
[C---:B------:R-:W-:Y:S01]  /*5670*/  FMUL.FTZ R79, R198.reuse, R79 ;  /* 0x0000004fc64f7220 */ /* 0x040fe20000410000 */
[----:B------:R-:W-:Y:S01]  /*5680*/  FFMA.FTZ R85, R85, R92, R94 ;  /* 0x0000005c55557223 */ /* 0x000fe2000001005e */
[----:B------:R-:W-:Y:S01]  /*5690*/  SHF.L.U32 R92, R139, 0x10, RZ ;  /* 0x000000108b5c7819 */ /* 0x000fe200000006ff */
[C---:B------:R-:W-:Y:S01]  /*56a0*/  FMUL.FTZ R93, R198.reuse, R93 ;  /* 0x0000005dc65d7220 */ /* 0x040fe20000410000 */
[C---:B------:R-:W-:Y:S01]  /*56b0*/  FMUL.FTZ R73, R198.reuse, R73 ;  /* 0x00000049c6497220 */ /* 0x040fe20000410000 */
[C---:B------:R-:W-:Y:S01]  /*56c0*/  FMUL.FTZ R75, R198.reuse, R75 ;  /* 0x0000004bc64b7220 */ /* 0x040fe20000410000 */
[C---:B------:R-:W-:Y:S01]  /*56d0*/  FMUL.FTZ R81, R198.reuse, R81 ;  /* 0x00000051c6517220 */ /* 0x040fe20000410000 */
[----:B------:R-:W-:Y:S01]  /*56e0*/  FFMA.FTZ R93, R93, R86, R92 ;  /* 0x000000565d5d7223 */ /* 0x000fe2000001005c */
[----:B------:R-:W-:Y:S01]  /*56f0*/  SHF.L.U32 R86, R17, 0x10, RZ ;  /* 0x0000001011567819 */ /* 0x000fe200000006ff */
[----:B------:R-:W-:Y:S01]  /*5700*/  FMUL.FTZ R69, R198, R69 ;  /* 0x00000045c6457220 */ /* 0x000fe20000410000 */
[----:B------:R-:W-:Y:S01]  /*5710*/  SHF.L.U32 R92, R16, 0x10, RZ ;  /* 0x00000010105c7819 */ /* 0x000fe200000006ff */
[C---:B------:R-:W-:Y:S01]  /*5720*/  FMUL.FTZ R71, R198.reuse, R71 ;  /* 0x00000047c6477220 */ /* 0x040fe20000410000 */
[----:B------:R-:W-:Y:S01]  /*5730*/  FMUL.FTZ R65, R198, R65 ;  /* 0x00000041c6417220 */ /* 0x000fe20000410000 */
[C---:B------:R-:W-:Y:S01]  /*5740*/  FADD.FTZ R41, -R208.reuse, R41 ;  /* 0x00000029d0297221 */ /* 0x040fe20000010100 */
[----:B------:R-:W-:Y:S01]  /*5750*/  FADD.FTZ R37, -R208, R37 ;  /* 0x00000025d0257221 */ /* 0x000fe20000010100 */
[----:B------:R-:W-:Y:S01]  /*5760*/  FFMA.FTZ R94, R87, R86, R92 ;  /* 0x00000056575e7223 */ /* 0x000fe2000001005c */
[----:B------:R-:W-:Y:S01]  /*5770*/  SHF.L.U32 R86, R23, 0x10, RZ ;  /* 0x0000001017567819 */ /* 0x000fe200000006ff */
[----:B------:R-:W3:Y:S01]  /*5780*/  LDL R97, [R1] ;  /* 0x0000000001617983 */ /* 0x000ee20000100800 */
[----:B------:R-:W-:-:S02]  /*5790*/  SHF.L.U32 R92, R22, 0x10, RZ ;  /* 0x00000010165c7819 */ /* 0x000fc400000006ff */
[----:B------:R-:W-:Y:S01]  /*57a0*/  F2FP.BF16.F32.PACK_AB R87, R94, R93 ;  /* 0x0000005d5e57723e */ /* 0x000fe200000010ff */
[----:B------:R-:W-:Y:S01]  /*57b0*/  FADD.FTZ R39, -R208, R39 ;  /* 0x00000027d0277221 */ /* 0x000fe20000010100 */
[----:B------:R-:W4:Y:S01]  /*57c0*/  LDL R230, [R1+0x4] ;  /* 0x0000040001e67983 */ /* 0x000f220000100800 */
[----:B------:R-:W-:Y:S01]  /*57d0*/  FFMA.FTZ R89, R89, R86, R92 ;  /* 0x0000005659597223 */ /* 0x000fe2000001005c */
[----:B------:R-:W-:Y:S02]  /*57e0*/  F2FP.BF16.F32.PACK_AB R86, R85, R84 ;  /* 0x000000545556723e */ /* 0x000fe400000010ff */
[----:B------:R-:W-:Y:S01]  /*57f0*/  F2FP.BF16.F32.PACK_AB R85, R91, R90 ;  /* 0x0000005a5b55723e */ /* 0x000fe200000010ff */
[----:B------:R-:W5:Y:S01]  /*5800*/  LDL R209, [R1+0x8] ;  /* 0x0000080001d17983 */ /* 0x000f620000100800 */
[----:B------:R-:W-:Y:S02]  /*5810*/  F2FP.BF16.F32.PACK_AB R84, R89, R88 ;  /* 0x000000585954723e */ /* 0x000fe400000010ff */
[----:B------:R-:W-:Y:S01]  /*5820*/  IADD3 R88, PT, PT, R98, 0x20, RZ ;  /* 0x0000002062587810 */ /* 0x000fe20007ffe0ff */
[----:B------:R-:W-:-:S04]  /*5830*/  FADD.FTZ R91, -R208, R80 ;  /* 0x00000050d05b7221 */ /* 0x000fc80000010100 */
[----:B------:R-:W-:-:S04]  /*5840*/  IMAD.WIDE.U32 R88, R88, 0x10, R232 ;  /* 0x0000001058587825 */ /* 0x000fc800078e00e8 */
[----:B------:R-:W-:Y:S01]  /*5850*/  FMUL.FTZ R80, R198, R91 ;  /* 0x0000005bc6507220 */ /* 0x000fe20000410000 */
[----:B------:R-:W-:Y:S01]  /*5860*/  FADD.FTZ R91, -R208, R82 ;  /* 0x00000052d05b7221 */ /* 0x000fe20000010100 */
[----:B------:R0:W-:Y:S03]  /*5870*/  STG.E.128 desc[UR6][R88.64], R84 ;  /* 0x0000005458007986 */ /* 0x0001e6000c101d06 */
[----:B------:R-:W-:Y:S01]  /*5880*/  FMUL.FTZ R82, R198, R91 ;  /* 0x0000005bc6527220 */ /* 0x000fe20000410000 */
[----:B0-----:R-:W-:Y:S02]  /*5890*/  SHF.L.U32 R85, R173, 0x10, RZ ;  /* 0x00000010ad557819 */ /* 0x001fe400000006ff */
[----:B------:R-:W-:Y:S02]  /*58a0*/  SHF.L.U32 R87, R133, 0x10, RZ ;  /* 0x0000001085577819 */ /* 0x000fe400000006ff */
[----:B------:R-:W-:-:S02]  /*58b0*/  SHF.L.U32 R84, R13, 0x10, RZ ;  /* 0x000000100d547819 */ /* 0x000fc400000006ff */
[----:B------:R-:W-:Y:S01]  /*58c0*/  SHF.L.U32 R86, R12, 0x10, RZ ;  /* 0x000000100c567819 */ /* 0x000fe200000006ff */
[----:B------:R-:W-:Y:S01]  /*58d0*/  FFMA.FTZ R82, R82, R85, R87 ;  /* 0x0000005552527223 */ /* 0x000fe20000010057 */
[----:B------:R-:W-:-:S03]  /*58e0*/  FADD.FTZ R85, -R208, R76 ;  /* 0x0000004cd0557221 */ /* 0x000fc60000010100 */
        /* <DEDUP_REMOVED lines=29> */
[----:B------:R-:W-:Y:S01]  /*5ac0*/  FFMA.FTZ R73, R73, R84, R86 ;  /* 0x0000005449497223 */ /* 0x000fe20000010056 */
[----:B------:R-:W-:-:S02]  /*5ad0*/  SHF.L.U32 R84, R5, 0x10, RZ ;  /* 0x0000001005547819 */ /* 0x000fc400000006ff */
[----:B------:R-:W-:Y:S01]  /*5ae0*/  SHF.L.U32 R86, R4, 0x10, RZ ;  /* 0x0000001004567819 */ /* 0x000fe200000006ff */
[----:B------:R-:W-:Y:S01]  /*5af0*/  FFMA.FTZ R74, R74, R83, R85 ;  /* 0x000000534a4a7223 */ /* 0x000fe20000010055 */
        /* <DEDUP_REMOVED lines=8> */
[----:B------:R-:W-:-:S03]  /*5b80*/  SHF.L.U32 R92, R3, 0x10, RZ ;  /* 0x00000010035c7819 */ /* 0x000fc600000006ff */
[----:B------:R-:W-:Y:S01]  /*5b90*/  FFMA.FTZ R91, R83, R68, R84 ;  /* 0x00000044535b7223 */ /* 0x000fe20000010054 */
[----:B------:R-:W-:Y:S01]  /*5ba0*/  SHF.L.U32 R68, R197, 0x10, RZ ;  /* 0x00000010c5447819 */ /* 0x000fe200000006ff */
[----:B------:R-:W-:-:S04]  /*5bb0*/  FADD.FTZ R75, -R208, R70 ;  /* 0x00000046d04b7221 */ /* 0x000fc80000010100 */
[----:B------:R-:W-:Y:S01]  /*5bc0*/  FFMA.FTZ R92, R69, R92, R68 ;  /* 0x0000005c455c7223 */ /* 0x000fe20000010044 */
[----:B------:R-:W-:Y:S01]  /*5bd0*/  SHF.L.U32 R68, R131, 0x10, RZ ;  /* 0x0000001083447819 */ /* 0x000fe200000006ff */
[----:B------:R-:W-:-:S04]  /*5be0*/  FMUL.FTZ R75, R198, R75 ;  /* 0x0000004bc64b7220 */ /* 0x000fc80000410000 */
        /* <DEDUP_REMOVED lines=11> */
[----:B------:R-:W-:Y:S02]  /*5ca0*/  SHF.L.U32 R93, R172, 0x10, RZ ;  /* 0x00000010ac5d7819 */ /* 0x000fe400000006ff */
[----:B------:R-:W-:Y:S01]  /*5cb0*/  SHF.L.U32 R95, R132, 0x10, RZ ;  /* 0x00000010845f7819 */ /* 0x000fe200000006ff */
[----:B------:R-:W-:Y:S01]  /*5cc0*/  FFMA.FTZ R86, R65, R86, R64 ;  /* 0x0000005641567223 */ /* 0x000fe20000010040 */
[----:B------:R-:W-:Y:S01]  /*5cd0*/  SHF.L.U32 R64, R165, 0x10, RZ ;  /* 0x00000010a5407819 */ /* 0x000fe200000006ff */
[----:B------:R-:W-:Y:S01]  /*5ce0*/  FMUL.FTZ R69, R198, R69 ;  /* 0x00000045c6457220 */ /* 0x000fe20000410000 */
[----:B------:R-:W-:Y:S01]  /*5cf0*/  SHF.L.U32 R66, R125, 0x10, RZ ;  /* 0x000000107d427819 */ /* 0x000fe200000006ff */
[----:B------:R-:W-:Y:S01]  /*5d00*/  FFMA.FTZ R80, R80, R93, R95 ;  /* 0x0000005d50507223 */ /* 0x000fe2000001005f */
        /* <DEDUP_REMOVED lines=18> */
[C---:B------:R-:W-:Y:S01]  /*5e30*/  FMUL.FTZ R65, R198.reuse, R65 ;  /* 0x00000041c6417220 */ /* 0x040fe20000410000 */
[----:B------:R-:W-:-:S03]  /*5e40*/  FMUL.FTZ R63, R198, R63 ;  /* 0x0000003fc63f7220 */ /* 0x000fc60000410000 */
[----:B------:R-:W-:Y:S01]  /*5e50*/  FFMA.FTZ R233, R65, R62, R64 ;  /* 0x0000003e41e97223 */ /* 0x000fe20000010040 */
[----:B------:R-:W-:Y:S02]  /*5e60*/  SHF.L.U32 R62, R207, 0x10, RZ ;  /* 0x00000010cf3e7819 */ /* 0x000fe400000006ff */
[----:B------:R-:W-:Y:S01]  /*5e70*/  SHF.L.U32 R64, R210, 0x10, RZ ;  /* 0x00000010d2407819 */ /* 0x000fe200000006ff */
[----:B------:R-:W-:Y:S01]  /*5e80*/  FADD.FTZ R65, -R208, R56 ;  /* 0x00000038d0417221 */ /* 0x000fe20000010100 */
[----:B------:R-:W-:-:S03]  /*5e90*/  SHF.L.U32 R67, R120, 0x10, RZ ;  /* 0x0000001078437819 */ /* 0x000fc600000006ff */
[----:B------:R-:W-:Y:S01]  /*5ea0*/  FFMA.FTZ R235, R63, R62, R64 ;  /* 0x0000003e3feb7223 */ /* 0x000fe20000010040 */
[----:B------:R-:W-:Y:S01]  /*5eb0*/  SHF.L.U32 R63, R160, 0x10, RZ ;  /* 0x00000010a03f7819 */ /* 0x000fe200000006ff */
[C---:B------:R-:W-:Y:S01]  /*5ec0*/  FMUL.FTZ R56, R198.reuse, R65 ;  /* 0x00000041c6387220 */ /* 0x040fe20000410000 */
[----:B------:R-:W-:Y:S01]  /*5ed0*/  SHF.L.U32 R62, R211, 0x10, RZ ;  /* 0x00000010d33e7819 */ /* 0x000fe200000006ff */
[----:B------:R-:W-:Y:S01]  /*5ee0*/  FMUL.FTZ R57, R198, R57 ;  /* 0x00000039c6397220 */ /* 0x000fe20000410000 */
[----:B------:R-:W-:Y:S01]  /*5ef0*/  SHF.L.U32 R64, R212, 0x10, RZ ;  /* 0x00000010d4407819 */ /* 0x000fe200000006ff */
[----:B------:R-:W-:Y:S01]  /*5f00*/  FFMA.FTZ R56, R56, R63, R67 ;  /* 0x0000003f38387223 */ /* 0x000fe20000010043 */
[----:B------:R-:W-:Y:S01]  /*5f10*/  FADD.FTZ R63, -R208, R58 ;  /* 0x0000003ad03f7221 */ /* 0x000fe20000010100 */
[----:B------:R-:W-:Y:S02]  /*5f20*/  FMUL.FTZ R59, R198, R59 ;  /* 0x0000003bc63b7220 */ /* 0x000fe40000410000 */
[----:B------:R-:W-:Y:S01]  /*5f30*/  FFMA.FTZ R57, R57, R62, R64 ;  /* 0x0000003e39397223 */ /* 0x000fe20000010040 */
[----:B------:R-:W-:-:S02]  /*5f40*/  SHF.L.U32 R62, R213, 0x10, RZ ;  /* 0x00000010d53e7819 */ /* 0x000fc400000006ff */
[----:B------:R-:W-:Y:S01]  /*5f50*/  SHF.L.U32 R64, R214, 0x10, RZ ;  /* 0x00000010d6407819 */ /* 0x000fe200000006ff */
[----:B------:R-:W-:Y:S01]  /*5f60*/  FMUL.FTZ R58, R198, R63 ;  /* 0x0000003fc63a7220 */ /* 0x000fe20000410000 */
        /* <DEDUP_REMOVED lines=32> */
[----:B------:R-:W-:Y:S02]  /*6170*/  SHF.L.U32 R50, R117, 0x10, RZ ;  /* 0x0000001075327819 */ /* 0x000fe400000006ff */
[----:B------:R-:W-:Y:S01]  /*6180*/  FFMA.FTZ R49, R49, R54, R62 ;  /* 0x0000003631317223 */ /* 0x000fe2000001003e */
[----:B------:R-:W-:Y:S01]  /*6190*/  SHF.L.U32 R62, R157, 0x10, RZ ;  /* 0x000000109d3e7819 */ /* 0x000fe200000006ff */
[----:B------:R-:W-:-:S04]  /*61a0*/  FMUL.FTZ R55, R198, R55 ;  /* 0x00000037c6377220 */ /* 0x000fc80000410000 */
[----:B------:R-:W-:Y:S01]  /*61b0*/  FFMA.FTZ R62, R55, R62, R50 ;  /* 0x0000003e373e7223 */ /* 0x000fe20000010032 */
[----:B------:R-:W-:Y:S01]  /*61c0*/  FADD.FTZ R55, -R208, R44 ;  /* 0x0000002cd0377221 */ /* 0x000fe20000010100 */
        /* <DEDUP_REMOVED lines=8> */
[----:B------:R-:W-:Y:S01]  /*6250*/  FMUL.FTZ R45, R198, R45 ;  /* 0x0000002dc62d7220 */ /* 0x000fe20000410000 */
[----:B------:R-:W-:Y:S01]  /*6260*/  SHF.L.U32 R64, R152, 0x10, RZ ;  /* 0x0000001098407819 */ /* 0x000fe200000006ff */
[----:B------:R-:W-:Y:S01]  /*6270*/  FFMA.FTZ R68, R55, R68, R44 ;  /* 0x0000004437447223 */ /* 0x000fe2000001002c */
[----:B------:R-:W-:Y:S01]  /*6280*/  SHF.L.U32 R44, R223, 0x10, RZ ;  /* 0x00000010df2c7819 */ /* 0x000fe200000006ff */
[----:B------:R-:W-:Y:S01]  /*6290*/  FMUL.FTZ R41, R198, R41 ;  /* 0x00000029c6297220 */ /* 0x000fe20000410000 */
[----:B------:R-:W-:Y:S01]  /*62a0*/  SHF.L.U32 R66, R238, 0x10, RZ ;  /* 0x00000010ee427819 */ /* 0x000fe200000006ff */
[----:B------:R-:W-:Y:S01]  /*62b0*/  FMUL.FTZ R37, R198, R37 ;  /* 0x00000025c6257220 */ /* 0x000fe20000410000 */
[----:B------:R-:W-:Y:S01]  /*62c0*/  SHF.L.U32 R90, R154, 0x10, RZ ;  /* 0x000000109a5a7819 */ /* 0x000fe200000006ff */
[----:B------:R-:W-:Y:S01]  /*62d0*/  FFMA.FTZ R69, R45, R44, R50 ;  /* 0x0000002c2d457223 */ /* 0x000fe20000010032 */
[----:B------:R-:W-:Y:S01]  /*62e0*/  FADD.FTZ R45, -R208, R40 ;  /* 0x00000028d02d7221 */ /* 0x000fe20000010100 */
[----:B------:R-:W-:-:S02]  /*62f0*/  SHF.L.U32 R40, R112, 0x10, RZ ;  /* 0x0000001070287819 */ /* 0x000fc400000006ff */
[----:B------:R-:W-:Y:S01]  /*6300*/  SHF.L.U32 R94, R242, 0x10, RZ ;  /* 0x00000010f25e7819 */ /* 0x000fe200000006ff */
[C---:B------:R-:W-:Y:S01]  /*6310*/  FMUL.FTZ R45, R198.reuse, R45 ;  /* 0x0000002dc62d7220 */ /* 0x040fe20000410000 */
[----:B------:R-:W-:Y:S01]  /*6320*/  FMUL.FTZ R39, R198, R39 ;  /* 0x00000027c6277220 */ /* 0x000fe20000410000 */
[----:B------:R-:W-:Y:S01]  /*6330*/  FADD.FTZ R33, -R208, R33 ;  /* 0x00000021d0217221 */ /* 0x000fe20000010100 */
[----:B------:R-:W-:Y:S01]  /*6340*/  SHF.L.U32 R84, R246, 0x10, RZ ;  /* 0x00000010f6547819 */ /* 0x000fe200000006ff */
[----:B------:R-:W-:Y:S01]  /*6350*/  FFMA.FTZ R64, R45, R64, R40 ;  /* 0x000000402d407223 */ /* 0x000fe20000010028 */
[----:B------:R-:W-:Y:S01]  /*6360*/  SHF.L.U32 R40, R239, 0x10, RZ ;  /* 0x00000010ef287819 */ /* 0x000fe200000006ff */
[----:B------:R-:W2:Y:S04]  /*6370*/  LDL R54, [R1+0xc] ;  /* 0x00000c0001367983 */ /* 0x000ea80000100800 */
[----:B------:R-:W-:Y:S01]  /*6380*/  FFMA.FTZ R66, R41, R66, R40 ;  /* 0x0000004229427223 */ /* 0x000fe20000010028 */
[----:B------:R-:W-:Y:S01]  /*6390*/  FADD.FTZ R41, -R208, R36 ;  /* 0x00000024d0297221 */ /* 0x000fe20000010100 */
[----:B------:R-:W-:-:S03]  /*63a0*/  SHF.L.U32 R36, R114, 0x10, RZ ;  /* 0x0000001072247819 */ /* 0x000fc600000006ff */
[----:B------:R-:W-:-:S04]  /*63b0*/  FMUL.FTZ R41, R198, R41 ;  /* 0x00000029c6297220 */ /* 0x000fc80000410000 */
        /* <DEDUP_REMOVED lines=17> */
[----:B------:R-:W-:-:S05]  /*64d0*/  SHF.L.U32 R32, R247, 0x10, RZ ;  /* 0x00000010f7207819 */ /* 0x000fca00000006ff */
[----:B------:R-:W-:Y:S01]  /*64e0*/  FFMA.FTZ R84, R33, R84, R32 ;  /* 0x0000005421547223 */ /* 0x000fe20000010020 */
[----:B------:R-:W-:Y:S01]  /*64f0*/  FADD.FTZ R33, -R208, R28 ;  /* 0x0000001cd0217221 */ /* 0x000fe20000010100 */
[----:B------:R-:W-:Y:S02]  /*6500*/  SHF.L.U32 R228, R150, 0x10, RZ ;  /* 0x0000001096e47819 */ /* 0x000fe400000006ff */
[----:B------:R-:W-:Y:S01]  /*6510*/  SHF.L.U32 R28, R110, 0x10, RZ ;  /* 0x000000106e1c7819 */ /* 0x000fe200000006ff */
[----:B------:R-:W-:-:S04]  /*6520*/  FMUL.FTZ R33, R198, R33 ;  /* 0x00000021c6217220 */ /* 0x000fc80000410000 */
[----:B------:R-:W-:Y:S01]  /*6530*/  FFMA.FTZ R228, R33, R228, R28 ;  /* 0x000000e421e47223 */ /* 0x000fe2000001001c */
[C---:B------:R-:W-:Y:S02]  /*6540*/  FADD.FTZ R33, -R208.reuse, R30 ;  /* 0x0000001ed0217221 */ /* 0x040fe40000010100 */
[----:B------:R-:W2:Y:S01]  /*6550*/  LDL R30, [R1+0x14] ;  /* 0x00001400011e7983 */ /* 0x000ea20000100800 */
[----:B------:R-:W-:Y:S01]  /*6560*/  FADD.FTZ R37, -R208, R34 ;  /* 0x00000022d0257221 */ /* 0x000fe20000010100 */
[----:B------:R-:W-:Y:S02]  /*6570*/  SHF.L.U32 R32, R149, 0x10, RZ ;  /* 0x0000001095207819 */ /* 0x000fe400000006ff */
        /* <DEDUP_REMOVED lines=11> */
[C---:B------:R-:W-:Y:S01]  /*6630*/  FMUL.FTZ R29, R198.reuse, R29 ;  /* 0x0000001dc61d7220 */ /* 0x040fe20000410000 */
[----:B------:R-:W-:Y:S01]  /*6640*/  SHF.L.U32 R232, R151, 0x10, RZ ;  /* 0x0000001097e87819 */ /* 0x000fe200000006ff */
[----:B------:R-:W-:-:S02]  /*6650*/  FMUL.FTZ R33, R198, R33 ;  /* 0x00000021c6217220 */ /* 0x000fc40000410000 */
[----:B------:R-:W-:Y:S01]  /*6660*/  FFMA.FTZ R229, R29, R28, R32 ;  /* 0x0000001c1de57223 */ /* 0x000fe20000010020 */
[----:B------:R-:W-:Y:S01]  /*6670*/  SHF.L.U32 R28, R111, 0x10, RZ ;  /* 0x000000106f1c7819 */ /* 0x000fe200000006ff */
[----:B------:R-:W-:Y:S01]  /*6680*/  FADD.FTZ R31, -R208, R31 ;  /* 0x0000001fd01f7221 */ /* 0x000fe20000010100 */
[----:B------:R-:W-:-:S03]  /*6690*/  SHF.L.U32 R236, R252, 0x10, RZ ;  /* 0x00000010fcec7819 */ /* 0x000fc600000006ff */
[----:B------:R-:W-:Y:S01]  /*66a0*/  FFMA.FTZ R232, R33, R232, R28 ;  /* 0x000000e821e87223 */ /* 0x000fe2000001001c */
[----:B---3--:R-:W-:Y:S01]  /*66b0*/  SHF.L.U32 R28, R97, 0x10, RZ ;  /* 0x00000010611c7819 */ /* 0x008fe200000006ff */
[----:B------:R-:W-:Y:S01]  /*66c0*/  FMUL.FTZ R31, R198, R31 ;  /* 0x0000001fc61f7220 */ /* 0x000fe20000410000 */
[----:B------:R-:W-:Y:S01]  /*66d0*/  FADD.FTZ R29, -R208, R24 ;  /* 0x00000018d01d7221 */ /* 0x000fe20000010100 */
[----:B------:R-:W-:Y:S02]  /*66e0*/  SHF.L.U32 R24, R144, 0x10, RZ ;  /* 0x0000001090187819 */ /* 0x000fe400000006ff */
[----:B------:R-:W-:Y:S01]  /*66f0*/  FFMA.FTZ R236, R31, R236, R28 ;  /* 0x000000ec1fec7223 */ /* 0x000fe2000001001c */
[----:B------:R-:W-:Y:S01]  /*6700*/  SHF.L.U32 R28, R104, 0x10, RZ ;  /* 0x00000010681c7819 */ /* 0x000fe200000006ff */
[----:B------:R-:W-:Y:S01]  /*6710*/  FMUL.FTZ R29, R198, R29 ;  /* 0x0000001dc61d7220 */ /* 0x000fe20000410000 */
[----:B------:R-:W-:-:S03]  /*6720*/  FADD.FTZ R25, -R208, R25 ;  /* 0x00000019d0197221 */ /* 0x000fc60000010100 */
[----:B------:R-:W-:Y:S01]  /*6730*/  FFMA.FTZ R97, R29, R24, R28 ;  /* 0x000000181d617223 */ /* 0x000fe2000001001c */
[----:B----4-:R-:W-:Y:S01]  /*6740*/  SHF.L.U32 R24, R230, 0x10, RZ ;  /* 0x00000010e6187819 */ /* 0x010fe200000006ff */
[----:B------:R-:W-:Y:S01]  /*6750*/  FMUL.FTZ R25, R198, R25 ;  /* 0x00000019c6197220 */ /* 0x000fe20000410000 */
[----:B-----5:R-:W-:Y:S01]  /*6760*/  SHF.L.U32 R28, R209, 0x10, RZ ;  /* 0x00000010d11c7819 */ /* 0x020fe200000006ff */
[----:B------:R-:W-:Y:S01]  /*6770*/  FADD.FTZ R29, -R208, R26 ;  /* 0x0000001ad01d7221 */ /* 0x000fe20000010100 */
[----:B------:R-:W-:-:S03]  /*6780*/  SHF.L.U32 R230, R145, 0x10, RZ ;  /* 0x0000001091e67819 */ /* 0x000fc600000006ff */
[----:B------:R-:W-:Y:S01]  /*6790*/  FFMA.FTZ R209, R25, R24, R28 ;  /* 0x0000001819d17223 */ /* 0x000fe2000001001c */
[----:B------:R-:W-:Y:S01]  /*67a0*/  SHF.L.U32 R24, R105, 0x10, RZ ;  /* 0x0000001069187819 */ /* 0x000fe200000006ff */
[----:B------:R-:W-:Y:S01]  /*67b0*/  FMUL.FTZ R29, R198, R29 ;  /* 0x0000001dc61d7220 */ /* 0x000fe20000410000 */
[----:B------:R-:W-:Y:S01]  /*67c0*/  FADD.FTZ R27, -R208, R27 ;  /* 0x0000001bd01b7221 */ /* 0x000fe20000010100 */
[----:B--2---:R-:W-:Y:S02]  /*67d0*/  SHF.L.U32 R26, R234, 0x10, RZ ;  /* 0x00000010ea1a7819 */ /* 0x004fe400000006ff */
[----:B------:R-:W-:Y:S01]  /*67e0*/  FFMA.FTZ R230, R29, R230, R24 ;  /* 0x000000e61de67223 */ /* 0x000fe20000010018 */
[----:B------:R-:W-:Y:S01]  /*67f0*/  FMUL.FTZ R27, R198, R27 ;  /* 0x0000001bc61b7220 */ /* 0x000fe20000410000 */
[----:B------:R-:W-:Y:S01]  /*6800*/  FADD.FTZ R25, -R208, R184 ;  /* 0x000000b8d0197221 */ /* 0x000fe20000010100 */
[----:B------:R-:W-:-:S03]  /*6810*/  SHF.L.U32 R234, R146, 0x10, RZ ;  /* 0x0000001092ea7819 */ /* 0x000fc600000006ff */
[----:B------:R-:W-:Y:S01]  /*6820*/  FMUL.FTZ R25, R198, R25 ;  /* 0x00000019c6197220 */ /* 0x000fe20000410000 */
[----:B------:R-:W-:Y:S01]  /*6830*/  FADD.FTZ R185, -R208, R185 ;  /* 0x000000b9d0b97221 */ /* 0x000fe20000010100 */
[----:B------:R-:W-:-:S03]  /*6840*/  PRMT R28, R107, 0x7632, R28 ;  /* 0x000076326b1c7816 */ /* 0x000fc6000000001c */
[----:B------:R-:W-:Y:S01]  /*6850*/  FMUL.FTZ R185, R198, R185 ;  /* 0x000000b9c6b97220 */ /* 0x000fe20000410000 */
[C---:B------:R-:W-:Y:S01]  /*6860*/  FADD.FTZ R51, -R208.reuse, R46 ;  /* 0x0000002ed0337221 */ /* 0x040fe20000010100 */
[C---:B------:R-:W-:Y:S01]  /*6870*/  FADD.FTZ R45, -R208.reuse, R42 ;  /* 0x0000002ad02d7221 */ /* 0x040fe20000010100 */
[----:B------:R-:W-:Y:S01]  /*6880*/  FADD.FTZ R187, -R208, R187 ;  /* 0x000000bbd0bb7221 */ /* 0x000fe20000010100 */
[----:B------:R-:W-:Y:S01]  /*6890*/  SHF.L.U32 R44, R159, 0x10, RZ ;  /* 0x000000109f2c7819 */ /* 0x000fe200000006ff */
[C---:B------:R-:W-:Y:S01]  /*68a0*/  FMUL.FTZ R51, R198.reuse, R51 ;  /* 0x00000033c6337220 */ /* 0x040fe20000410000 */
[----:B------:R-:W-:Y:S01]  /*68b0*/  SHF.L.U32 R46, R119, 0x10, RZ ;  /* 0x00000010772e7819 */ /* 0x000fe200000006ff */
[C---:B------:R-:W-:Y:S01]  /*68c0*/  FMUL.FTZ R45, R198.reuse, R45 ;  /* 0x0000002dc62d7220 */ /* 0x040fe20000410000 */
[----:B------:R-:W-:Y:S01]  /*68d0*/  SHF.L.U32 R70, R153, 0x10, RZ ;  /* 0x0000001099467819 */ /* 0x000fe200000006ff */
[----:B------:R-:W-:Y:S01]  /*68e0*/  FMUL.FTZ R187, R198, R187 ;  /* 0x000000bbc6bb7220 */ /* 0x000fe20000410000 */
[----:B------:R-:W-:-:S02]  /*68f0*/  SHF.L.U32 R40, R113, 0x10, RZ ;  /* 0x0000001071287819 */ /* 0x000fc400000006ff */
[----:B------:R-:W-:Y:S01]  /*6900*/  SHF.L.U32 R28, R28, 0x10, RZ ;  /* 0x000000101c1c7819 */ /* 0x000fe200000006ff */
[C---:B------:R-:W-:Y:S01]  /*6910*/  FADD.FTZ R47, -R208.reuse, R47 ;  /* 0x0000002fd02f7221 */ /* 0x040fe20000010100 */
[----:B------:R-:W-:Y:S01]  /*6920*/  FADD.FTZ R43, -R208, R43 ;  /* 0x0000002bd02b7221 */ /* 0x000fe20000010100 */
[----:B------:R-:W-:Y:S01]  /*6930*/  FFMA.FTZ R85, R51, R44, R46 ;  /* 0x0000002c33557223 */ /* 0x000fe2000001002e */
[----:B------:R-:W-:Y:S01]  /*6940*/  FFMA.FTZ R70, R45, R70, R40 ;  /* 0x000000462d467223 */ /* 0x000fe20000010028 */
[----:B------:R-:W-:Y:S01]  /*6950*/  SHF.L.U32 R44, R225, 0x10, RZ ;  /* 0x00000010e12c7819 */ /* 0x000fe200000006ff */
[C---:B------:R-:W-:Y:S01]  /*6960*/  FMUL.FTZ R47, R198.reuse, R47 ;  /* 0x0000002fc62f7220 */ /* 0x040fe20000410000 */
[----:B------:R-:W-:Y:S01]  /*6970*/  SHF.L.U32 R46, R237, 0x10, RZ ;  /* 0x00000010ed2e7819 */ /* 0x000fe200000006ff */
[----:B------:R-:W-:Y:S01]  /*6980*/  FMUL.FTZ R43, R198, R43 ;  /* 0x0000002bc62b7220 */ /* 0x000fe20000410000 */
[----:B------:R-:W-:Y:S02]  /*6990*/  SHF.L.U32 R40, R240, 0x10, RZ ;  /* 0x00000010f0287819 */ /* 0x000fe400000006ff */
[----:B------:R-:W-:Y:S01]  /*69a0*/  SHF.L.U32 R42, R241, 0x10, RZ ;  /* 0x00000010f12a7819 */ /* 0x000fe200000006ff */
[----:B------:R-:W-:Y:S01]  /*69b0*/  FFMA.FTZ R89, R47, R44, R46 ;  /* 0x0000002c2f597223 */ /* 0x000fe2000001002e */
[----:B------:R-:W-:-:S02]  /*69c0*/  F2FP.BF16.F32.PACK_AB R35, R88, R87 ;  /* 0x000000575823723e */ /* 0x000fc400000010ff */
[----:B------:R-:W-:Y:S01]  /*69d0*/  F2FP.BF16.F32.PACK_AB R34, R78, R77 ;  /* 0x0000004d4e22723e */ /* 0x000fe200000010ff */
[----:B------:R-:W-:Y:S01]  /*69e0*/  FFMA.FTZ R71, R43, R40, R42 ;  /* 0x000000282b477223 */ /* 0x000fe2000001002a */
        /* <DEDUP_REMOVED lines=10> */
[----:B------:R-:W-:-:S02]  /*6a90*/  IADD3 R44, PT, PT, R98, 0xa0, RZ ;  /* 0x000000a0622c7810 */ /* 0x000fc40007ffe0ff */
[C---:B------:R-:W-:Y:S02]  /*6aa0*/  IADD3 R46, PT, PT, R98.reuse, 0xc0, RZ ;  /* 0x000000c0622e7810 */ /* 0x040fe40007ffe0ff */
[C---:B------:R-:W-:Y:S02]  /*6ab0*/  IADD3 R50, PT, PT, R98.reuse, 0xe0, RZ ;  /* 0x000000e062327810 */ /* 0x040fe40007ffe0ff */
[----:B------:R-:W-:Y:S02]  /*6ac0*/  IADD3 R60, PT, PT, R98, 0x120, RZ ;  /* 0x00000120623c7810 */ /* 0x000fe40007ffe0ff */
[----:B------:R-:W-:-:S05]  /*6ad0*/  SHF.L.U32 R24, R54, 0x10, RZ ;  /* 0x0000001036187819 */ /* 0x000fca00000006ff */
[----:B------:R-:W-:Y:S01]  /*6ae0*/  FFMA.FTZ R184, R27, R24, R26 ;  /* 0x000000181bb87223 */ /* 0x000fe2000001001a */
[----:B------:R-:W-:-:S05]  /*6af0*/  SHF.L.U32 R24, R106, 0x10, RZ ;  /* 0x000000106a187819 */ /* 0x000fca00000006ff */
[----:B------:R-:W-:Y:S01]  /*6b00*/  FFMA.FTZ R234, R25, R234, R24 ;  /* 0x000000ea19ea7223 */ /* 0x000fe20000010018 */
[----:B------:R-:W-:Y:S01]  /*6b10*/  PRMT R26, R106, 0x7632, R26 ;  /* 0x000076326a1a7816 */ /* 0x000fe2000000001a */
[----:B------:R-:W-:-:S03]  /*6b20*/  FADD.FTZ R25, -R208, R186 ;  /* 0x000000bad0197221 */ /* 0x000fc60000010100 */
[----:B------:R-:W-:Y:S02]  /*6b30*/  SHF.L.U32 R26, R26, 0x10, RZ ;  /* 0x000000101a1a7819 */ /* 0x000fe400000006ff */
[C---:B------:R-:W-:Y:S01]  /*6b40*/  PRMT R27, R147.reuse, 0x7632, R27 ;  /* 0x00007632931b7816 */ /* 0x040fe2000000001b */
[----:B------:R-:W-:Y:S01]  /*6b50*/  FMUL.FTZ R25, R198, R25 ;  /* 0x00000019c6197220 */ /* 0x000fe20000410000 */
[----:B------:R-:W-:Y:S02]  /*6b60*/  SHF.L.U32 R186, R147, 0x10, RZ ;  /* 0x0000001093ba7819 */ /* 0x000fe400000006ff */
[----:B------:R-:W-:Y:S02]  /*6b70*/  IADD3 R54, PT, PT, R98, 0x100, RZ ;  /* 0x0000010062367810 */ /* 0x000fe40007ffe0ff */
[----:B------:R-:W-:Y:S02]  /*6b80*/  SHF.L.U32 R24, R30, 0x10, RZ ;  /* 0x000000101e187819 */ /* 0x000fe400000006ff */
[----:B------:R-:W0:Y:S03]  /*6b90*/  LDC.64 R30, c[0x0][0x428] ;  /* 0x00010a00ff1e7b82 */ /* 0x000e260000000a00 */
[----:B------:R-:W-:Y:S01]  /*6ba0*/  FFMA.FTZ R185, R185, R24, R26 ;  /* 0x00000018b9b97223 */ /* 0x000fe2000001001a */
[----:B------:R-:W-:-:S02]  /*6bb0*/  SHF.L.U32 R24, R107, 0x10, RZ ;  /* 0x000000106b187819 */ /* 0x000fc400000006ff */
[----:B------:R-:W-:-:S03]  /*6bc0*/  SHF.L.U32 R26, R27, 0x10, RZ ;  /* 0x000000101b1a7819 */ /* 0x000fc600000006ff */
[----:B------:R-:W-:Y:S01]  /*6bd0*/  FFMA.FTZ R186, R25, R186, R24 ;  /* 0x000000ba19ba7223 */ /* 0x000fe20000010018 */
[C---:B------:R-:W-:Y:S01]  /*6be0*/  IADD3 R24, PT, PT, R98.reuse, 0x40, RZ ;  /* 0x0000004062187810 */ /* 0x040fe20007ffe0ff */
[----:B------:R-:W-:Y:S01]  /*6bf0*/  FFMA.FTZ R187, R187, R26, R28 ;  /* 0x0000001abbbb7223 */ /* 0x000fe2000001001c */
[C---:B------:R-:W-:Y:S02]  /*6c00*/  IADD3 R26, PT, PT, R98.reuse, 0x60, RZ ;  /* 0x00000060621a7810 */ /* 0x040fe40007ffe0ff */
[----:B------:R-:W-:Y:S01]  /*6c10*/  IADD3 R28, PT, PT, R98, 0x80, RZ ;  /* 0x00000080621c7810 */ /* 0x000fe20007ffe0ff */
[----:B0-----:R-:W-:-:S04]  /*6c20*/  IMAD.WIDE.U32 R24, R24, 0x10, R30 ;  /* 0x0000001018187825 */ /* 0x001fc800078e001e */
[--C-:B------:R-:W-:Y:S01]  /*6c30*/  IMAD.WIDE.U32 R26, R26, 0x10, R30.reuse ;  /* 0x000000101a1a7825 */ /* 0x100fe200078e001e */
[----:B------:R0:W-:Y:S03]  /*6c40*/  STG.E.128 desc[UR6][R24.64], R32 ;  /* 0x0000002018007986 */ /* 0x0001e6000c101d06 */
[--C-:B------:R-:W-:Y:S01]  /*6c50*/  IMAD.WIDE.U32 R28, R28, 0x10, R30.reuse ;  /* 0x000000101c1c7825 */ /* 0x100fe200078e001e */
[----:B------:R1:W-:Y:S03]  /*6c60*/  STG.E.128 desc[UR6][R26.64], R36 ;  /* 0x000000241a007986 */ /* 0x0003e6000c101d06 */
[--C-:B------:R-:W-:Y:S01]  /*6c70*/  IMAD.WIDE.U32 R44, R44, 0x10, R30.reuse ;  /* 0x000000102c2c7825 */ /* 0x100fe200078e001e */
[----:B------:R2:W-:Y:S03]  /*6c80*/  STG.E.128 desc[UR6][R28.64], R40 ;  /* 0x000000281c007986 */ /* 0x0005e6000c101d06 */
[----:B------:R-:W-:-:S04]  /*6c90*/  IMAD.WIDE.U32 R46, R46, 0x10, R30 ;  /* 0x000000102e2e7825 */ /* 0x000fc800078e001e */
[----:B------:R-:W-:Y:S01]  /*6ca0*/  IMAD.WIDE.U32 R50, R50, 0x10, R30 ;  /* 0x0000001032327825 */ /* 0x000fe200078e001e */
[----:B0-----:R-:W-:-:S03]  /*6cb0*/  F2FP.BF16.F32.PACK_AB R25, R52, R58 ;  /* 0x0000003a3419723e */ /* 0x001fc600000010ff */
[--C-:B------:R-:W-:Y:S01]  /*6cc0*/  IMAD.WIDE.U32 R54, R54, 0x10, R30.reuse ;  /* 0x0000001036367825 */ /* 0x100fe200078e001e */
[----:B------:R-:W-:Y:S02]  /*6cd0*/  F2FP.BF16.F32.PACK_AB R24, R57, R56 ;  /* 0x000000383918723e */ /* 0x000fe400000010ff */
[----:B-1----:R-:W-:Y:S01]  /*6ce0*/  F2FP.BF16.F32.PACK_AB R27, R67, R65 ;  /* 0x00000041431b723e */ /* 0x002fe200000010ff */
[----:B------:R-:W-:Y:S01]  /*6cf0*/  IMAD.WIDE.U32 R60, R60, 0x10, R30 ;  /* 0x000000103c3c7825 */ /* 0x000fe200078e001e */
[----:B------:R-:W-:Y:S02]  /*6d00*/  F2FP.BF16.F32.PACK_AB R26, R59, R53 ;  /* 0x000000353b1a723e */ /* 0x000fe400000010ff */
[----:B------:R-:W-:Y:S02]  /*6d10*/  F2FP.BF16.F32.PACK_AB R31, R89, R85 ;  /* 0x00000055591f723e */ /* 0x000fe400000010ff */
[----:B------:R-:W-:Y:S02]  /*6d20*/  F2FP.BF16.F32.PACK_AB R30, R69, R68 ;  /* 0x00000044451e723e */ /* 0x000fe400000010ff */
[----:B--2---:R-:W-:-:S02]  /*6d30*/  F2FP.BF16.F32.PACK_AB R29, R63, R62 ;  /* 0x0000003e3f1d723e */ /* 0x004fc400000010ff */
[----:B------:R-:W-:Y:S02]  /*6d40*/  F2FP.BF16.F32.PACK_AB R28, R49, R48 ;  /* 0x00000030311c723e */ /* 0x000fe400000010ff */
        /* <DEDUP_REMOVED lines=9> */
[----:B------:R-:W-:Y:S02]  /*6de0*/  F2FP.BF16.F32.PACK_AB R43, R187, R186 ;  /* 0x000000babb2b723e */ /* 0x000fe400000010ff */
[----:B------:R-:W-:Y:S02]  /*6df0*/  F2FP.BF16.F32.PACK_AB R42, R185, R234 ;  /* 0x000000eab92a723e */ /* 0x000fe400000010ff */
[----:B------:R-:W-:-:S02]  /*6e00*/  F2FP.BF16.F32.PACK_AB R41, R184, R230 ;  /* 0x000000e6b829723e */ /* 0x000fc400000010ff */
[----:B------:R-:W-:Y:S01]  /*6e10*/  F2FP.BF16.F32.PACK_AB R40, R209, R97 ;  /* 0x00000061d128723e */ /* 0x000fe200000010ff */
[----:B------:R0:W-:Y:S04]  /*6e20*/  STG.E.128 desc[UR6][R46.64], R28 ;  /* 0x0000001c2e007986 */ /* 0x0001e8000c101d06 */
[----:B------:R0:W-:Y:S04]  /*6e30*/  STG.E.128 desc[UR6][R50.64], R32 ;  /* 0x0000002032007986 */ /* 0x0001e8000c101d06 */
[----:B------:R0:W-:Y:S04]  /*6e40*/  STG.E.128 desc[UR6][R54.64], R36 ;  /* 0x0000002436007986 */ /* 0x0001e8000c101d06 */
[----:B------:R0:W-:Y:S02]  /*6e50*/  STG.E.128 desc[UR6][R60.64], R40 ;  /* 0x000000283c007986 */ /* 0x0001e4000c101d06 */
.L_x_26689:
[----:B------:R-:W-:Y:S05]  /*6e60*/  BSYNC.RECONVERGENT B0 ;  /* 0x0000000000007941 */ /* 0x000fea0003800200 */
.L_x_26688:
[----:B0-----:R-:W0:Y:S02]  /*6e70*/  LDC.64 R24, c[0x0][0x380] ;  /* 0x0000e000ff187b82 */ /* 0x001e240000000a00 */
[----:B0-----:R-:W-:-:S04]  /*6e80*/  LEA R2, R24, R2, 0x2 ;  /* 0x0000000218027211 */ /* 0x001fc800078e10ff */
[----:B------:R-:W-:-:S13]  /*6e90*/  ISETP.GE.AND P0, PT, R2, R25, PT ;  /* 0x000000190200720c */ /* 0x000fda0003f06270 */
[----:B------:R-:W-:Y:S05]  /*6ea0*/  @!P0 BRA `(.L_x_26690) ;  /* 0xffffff9800d08947 */ /* 0x000fea000383ffff */
[----:B------:R-:W-:Y:S05]  /*6eb0*/  EXIT ;  /* 0x000000000000794d */ /* 0x000fea0003800000 */
.L_x_26687:
        /* <DEDUP_REMOVED lines=8> */
.L_x_26692:
[----:B------:R-:W-:Y:S05]  /*6f40*/  BSYNC B0 ;  /* 0x0000000000007941 */ /* 0x000fea0003800000 */
.L_x_26691:
[----:B------:R-:W-:Y:S01]  /*6f50*/  FADD.FTZ R231, R227, R208 ;  /* 0x000000d0e3e77221 */ /* 0x000fe20000010000 */
[----:B------:R-:W-:Y:S01]  /*6f60*/  HFMA2 R228, -RZ, RZ, 0, 1.1920928955078125e-07 ;  /* 0x00000002ffe47431 */ /* 0x000fe200000001ff */
[----:B------:R-:W-:Y:S02]  /*6f70*/  MOV R208, 0xffffffff ;  /* 0xffffffff00d07802 */ /* 0x000fe40000000f00 */
[----:B------:R-:W-:-:S07]  /*6f80*/  MOV R209, 0x1f ;  /* 0x0000001f00d17802 */ /* 0x000fce0000000f00 */
[----:B------:R-:W-:Y:S05]  /*6f90*/  WARPSYNC.COLLECTIVE R208, `(.L_x_26693) ;  /* 0x00000000d0087348 */ /* 0x000fea0003c00000 */
[----:B------:R0:W1:Y:S02]  /*6fa0*/  SHFL.BFLY P1, R208, R231, R228, R209 ;  /* 0x0c0000e4e7d07389 */ /* 0x00006400000200d1 */
[----:B01----:R-:W-:Y:S05]  /*6fb0*/  ENDCOLLECTIVE ;  /* 0x000000000000791b */ /* 0x003fea0003800000 */
.L_x_26693:
        /* <DEDUP_REMOVED lines=8> */
.L_x_26694:
        /* <DEDUP_REMOVED lines=8> */
.L_x_26695:
[----:B------:R-:W-:Y:S01]  /*70c0*/  HFMA2 R228, -RZ, RZ, 0, 9.5367431640625e-07 ;  /* 0x00000010ffe47431 */ /* 0x000fe200000001ff */
[----:B------:R-:W-:Y:S02]  /*70d0*/  MOV R198, R208 ;  /* 0x000000d000c67202 */ /* 0x000fe40000000f00 */
[----:B------:R-:W-:-:S03]  /*70e0*/  MOV R208, 0xffffffff ;  /* 0xffffffff00d07802 */ /* 0x000fc60000000f00 */
[----:B------:R-:W-:Y:S02]  /*70f0*/  FADD.FTZ R229, R233, R198 ;  /* 0x000000c6e9e57221 */ /* 0x000fe40000010000 */
[----:B------:R-:W0:Y:S03]  /*7100*/  LDC R198, c[0x0][0x400] ;  /* 0x00010000ffc67b82 */ /* 0x000e260000000800 */
[----:B------:R-:W-:-:S07]  /*7110*/  MOV R231, R229 ;  /* 0x000000e500e77202 */ /* 0x000fce0000000f00 */
[----:B0-----:R-:W-:Y:S05]  /*7120*/  WARPSYNC.COLLECTIVE R208, `(.L_x_26696) ;  /* 0x00000000d0087348 */ /* 0x001fea0003c00000 */
[----:B------:R1:W2:Y:S02]  /*7130*/  SHFL.BFLY P1, R208, R231, R228, R209 ;  /* 0x0c0000e4e7d07389 */ /* 0x0002a400000200d1 */
[----:B012---:R-:W-:Y:S05]  /*7140*/  ENDCOLLECTIVE ;  /* 0x000000000000791b */ /* 0x007fea0003800000 */
.L_x_26696:
        /* <DEDUP_REMOVED lines=169> */
.L_x_26697:
[----:B------:R-:W-:Y:S01]  /*7be0*/  HFMA2 R228, -RZ, RZ, 0, 1.1920928955078125e-07 ;  /* 0x00000002ffe47431 */ /* 0x000fe200000001ff */
[----:B------:R-:W-:Y:S02]  /*7bf0*/  MOV R232, R208 ;  /* 0x000000d000e87202 */ /* 0x000fe40000000f00 */
[----:B------:R-:W-:-:S03]  /*7c00*/  MOV R208, 0xffffffff ;  /* 0xffffffff00d07802 */ /* 0x000fc60000000f00 */
[----:B------:R-:W-:-:S05]  /*7c10*/  FADD.FTZ R229, R229, R232 ;  /* 0x000000e8e5e57221 */ /* 0x000fca0000010000 */
[----:B------:R-:W-:-:S07]  /*7c20*/  MOV R231, R229 ;  /* 0x000000e500e77202 */ /* 0x000fce0000000f00 */
[----:B------:R-:W-:Y:S05]  /*7c30*/  WARPSYNC.COLLECTIVE R208, `(.L_x_26698) ;  /* 0x00000000d0087348 */ /* 0x000fea0003c00000 */
[----:B------:R0:W1:Y:S02]  /*7c40*/  SHFL.BFLY P1, R208, R231, R228, R209 ;  /* 0x0c0000e4e7d07389 */ /* 0x00006400000200d1 */
[----:B01----:R-:W-:Y:S05]  /*7c50*/  ENDCOLLECTIVE ;  /* 0x000000000000791b */ /* 0x003fea0003800000 */
.L_x_26698:
        /* <DEDUP_REMOVED lines=8> */
.L_x_26699:
        /* <DEDUP_REMOVED lines=8> */
.L_x_26700:
        /* <DEDUP_REMOVED lines=8> */
.L_x_26701:
[----:B------:R-:W-:Y:S01]  /*7de0*/  MOV R232, R208 ;  /* 0x000000d000e87202 */ /* 0x000fe20000000f00 */
[----:B------:R-:W-:Y:S06]  /*7df0*/  BRA `(.L_x_26702) ;  /* 0xffffffd0003c7947 */ /* 0x000fec000383ffff */
.L_x_26703:
        /* <DEDUP_REMOVED lines=16> */
.L_x_88467:


//--------------------- .text._ZN10layer_norm13ln_fwd_kernelINS_13Kernel_traitsI13__nv_bfloat16S2_fS2_fjLj2560ELj1ELj4ELj1ELj16ENS_18Kernel_traits_baseILj2560ES2_S2_fS2_fjLj128EEEEELb0ELb1ELb0ELb0EEEvNS_9FwdParamsE --------------------------
	.section	.text._ZN10layer_norm13ln_fwd_kernelINS_13Kernel_traitsI13__nv_bfloat16S2_fS2_fjLj2560ELj1ELj4ELj1ELj16ENS_18Kernel_traits_baseILj2560ES2_S2_fS2_fjLj128EEEEELb0ELb1ELb0ELb0EEEvNS_9FwdParamsE,"ax",@progbits
	.align	128
        .global         _ZN10layer_norm13ln_fwd_kernelINS_13Kernel_traitsI13__nv_bfloat16S2_fS2_fjLj2560ELj1ELj4ELj1ELj16ENS_18Kernel_traits_baseILj2560ES2_S2_fS2_fjLj128EEEEELb0ELb1ELb0ELb0EEEvNS_9FwdParamsE
        .type           _ZN10layer_norm13ln_fwd_kernelINS_13Kernel_traitsI13__nv_bfloat16S2_fS2_fjLj2560ELj1ELj4ELj1ELj16ENS_18Kernel_traits_baseILj2560ES2_S2_fS2_fjLj128EEEEELb0ELb1ELb0ELb0EEEvNS_9FwdParamsE,@function
        .size           _ZN10layer_norm13ln_fwd_kernelINS_13Kernel_traitsI13__nv_bfloat16S2_fS2_fjLj2560ELj1ELj4ELj1ELj16ENS_18Kernel_traits_baseILj2560ES2_S2_fS2_fjLj128EEEEELb0ELb1ELb0ELb0EEEvNS_9FwdParamsE,(.L_x_88468 - _ZN10layer_norm13ln_fwd_kernelINS_13Kernel_traitsI13__nv_bfloat16S2_fS2_fjLj2560ELj1ELj4ELj1ELj16ENS_18Kernel_traits_baseILj2560ES2_S2_fS2_fjLj128EEEEELb0ELb1ELb0ELb0EEEvNS_9FwdParamsE)
        .other          _ZN10layer_norm13ln_fwd_kernelINS_13Kernel_traitsI13__nv_bfloat16S2_fS2_fjLj2560ELj1ELj4ELj1ELj16ENS_18Kernel_traits_baseILj2560ES2_S2_fS2_fjLj128EEEEELb0ELb1ELb0ELb0EEEvNS_9FwdParamsE,@"STO_CUDA_ENTRY STV_DEFAULT"
_ZN10layer_norm13ln_fwd_kernelINS_13Kernel_traitsI13__nv_bfloat16S2_fS2_fjLj2560ELj1ELj4ELj1ELj16ENS_18Kernel_traits_baseILj2560ES2_S2_fS2_fjLj128EEEEELb0ELb1ELb0ELb0EEEvNS_9FwdParamsE:
.text._ZN10layer_norm13ln_fwd_kernelINS_13Kernel_traitsI13__nv_bfloat16S2_fS2_fjLj2560ELj1ELj4ELj1ELj16ENS_18Kernel_traits_baseILj2560ES2_S2_fS2_fjLj128EEEEELb0ELb1ELb0ELb0EEEvNS_9FwdParamsE:
        /* <DEDUP_REMOVED lines=11> */
[C---:B-1----:R-:W-:Y:S02]  /*00b0*/  LOP3.LUT R3, R2.reuse, 0x1f, RZ, 0xc, !PT ;  /* 0x0000001f02037812 */ /* 0x042fe400078e0cff */
[----:B------:R-:W-:Y:S02]  /*00c0*/  LOP3.LUT R4, R2, 0x1f, RZ, 0xc0, !PT ;  /* 0x0000001f02047812 */ /* 0x000fe400078ec0ff */
        /* <DEDUP_REMOVED lines=37> */
[C---:B--2---:R-:W-:Y:S01]  /*0320*/  @P0 IMAD.WIDE.U32 R124, R3.reuse, 0x10, R124 ;  /* 0x00000010037c0825 */ /* 0x044fe200078e007c */
        /* <DEDUP_REMOVED lines=76> */
.L_x_26705:
        /* <DEDUP_REMOVED lines=39> */
[----:B------:R-:W5:Y:S06]  /*0a60*/  @P5 LDG.E.128 R44, desc[UR6][R28.64] ;  /* 0x000000061c2c5981 */ /* 0x000f6c000c1e1d00 */
[----:B------:R-:W4:Y:S01]  /*0a70*/  @P2 LDC.64 R10, c[0x0][0x3e8] ;  /* 0x0000fa00ff0a2b82 */ /* 0x000f220000000a00 */
[C---:B------:R-:W-:Y:S01]  /*0a80*/  @P0 IMAD.WIDE.U32 R52, R3.reuse, 0x10, R52 ;  /* 0x0000001003340825 */ /* 0x040fe200078e0034 */
[----:B------:R-:W-:-:S03]  /*0a90*/  @P0 IADD3 R3, PT, PT, R3, 0x20, RZ ;  /* 0x0000002003030810 */ /* 0x000fc60007ffe0ff */
[----:B------:R-:W-:Y:S01]  /*0aa0*/  HFMA2 R114, -RZ, RZ, 0, 0 ;  /* 0x00000000ff727431 */ /* 0x000fe200000001ff */
[----:B------:R-:W-:Y:S01]  /*0ab0*/  @P5 MOV R43, RZ ;  /* 0x000000ff002b5202 */ /* 0x000fe20000000f00 */
[----:B------:R-:W-:Y:S01]  /*0ac0*/  HFMA2 R90, -RZ, RZ, 0, 0 ;  /* 0x00000000ff5a7431 */ /* 0x000fe200000001ff */
[----:B------:R-:W5:Y:S01]  /*0ad0*/  @P0 LDG.E.128 R48, desc[UR6][R40.64] ;  /* 0x0000000628300981 */ /* 0x000f62000c1e1d00 */
[----:B------:R-:W4:Y:S01]  /*0ae0*/  @P1 LDC.64 R88, c[0x0][0x3d0] ;  /* 0x0000f400ff581b82 */ /* 0x000f220000000a00 */
[----:B--2---:R-:W-:-:S04]  /*0af0*/  @P4 IMAD.WIDE.U32 R64, R3, 0x10, R64 ;  /* 0x0000001003404825 */ /* 0x004fc800078e0040 */
[----:B------:R-:W-:Y:S01]  /*0b00*/  HFMA2 R66, -RZ, RZ, 0, 0 ;  /* 0x00000000ff427431 */ /* 0x000fe200000001ff */
[----:B------:R-:W5:Y:S02]  /*0b10*/  @P0 LDG.E.128 R56, desc[UR6][R52.64] ;  /* 0x0000000634380981 */ /* 0x000f64000c1e1d00 */
[----:B------:R-:W2:Y:S01]  /*0b20*/  @P1 LDC.64 R100, c[0x0][0x3e8] ;  /* 0x0000fa00ff641b82 */ /* 0x000ea20000000a00 */
[C---:B---3--:R-:W-:Y:S01]  /*0b30*/  @P4 IMAD.WIDE.U32 R76, R3.reuse, 0x10, R76 ;  /* 0x00000010034c4825 */ /* 0x048fe200078e004c */
[----:B------:R-:W-:-:S03]  /*0b40*/  @P4 IADD3 R3, PT, PT, R3, 0x20, RZ ;  /* 0x0000002003034810 */ /* 0x000fc60007ffe0ff */
[----:B------:R-:W-:-:S03]  /*0b50*/  HFMA2 R42, -RZ, RZ, 0, 0 ;  /* 0x00000000ff2a7431 */ /* 0x000fc600000001ff */
[----:B------:R-:W3:Y:S01]  /*0b60*/  @P6 LDC.64 R122, c[0x0][0x3e8] ;  /* 0x0000fa00ff7a6b82 */ /* 0x000ee20000000a00 */
[----:B0-----:R-:W-:-:S07]  /*0b70*/  @P3 IMAD.WIDE.U32 R4, R3, 0x10, R4 ;  /* 0x0000001003043825 */ /* 0x001fce00078e0004 */
[----:B------:R-:W0:Y:S01]  /*0b80*/  @P6 LDC.64 R112, c[0x0][0x3d0] ;  /* 0x0000f400ff706b82 */ /* 0x000e220000000a00 */
[C---:B-1----:R-:W-:Y:S01]  /*0b90*/  @P3 IMAD.WIDE.U32 R6, R3.reuse, 0x10, R6 ;  /* 0x0000001003063825 */ /* 0x042fe200078e0006 */
[----:B------:R-:W-:Y:S01]  /*0ba0*/  @P3 IADD3 R3, PT, PT, R3, 0x20, RZ ;  /* 0x0000002003033810 */ /* 0x000fe20007ffe0ff */
[----:B------:R-:W5:Y:S04]  /*0bb0*/  @P3 LDG.E.128 R72, desc[UR6][R4.64] ;  /* 0x0000000604483981 */ /* 0x000f68000c1e1d00 */
[C---:B----4-:R-:W-:Y:S01]  /*0bc0*/  @P2 IMAD.WIDE.U32 R8, R3.reuse, 0x10, R8 ;  /* 0x0000001003082825 */ /* 0x050fe200078e0008 */
[----:B------:R-:W5:Y:S03]  /*0bd0*/  @P3 LDG.E.128 R80, desc[UR6][R6.64] ;  /* 0x0000000606503981 */ /* 0x000f66000c1e1d00 */
[C---:B------:R-:W-:Y:S01]  /*0be0*/  @P2 IMAD.WIDE.U32 R10, R3.reuse, 0x10, R10 ;  /* 0x00000010030a2825 */ /* 0x040fe200078e000a */
[----:B------:R-:W-:Y:S01]  /*0bf0*/  @P2 IADD3 R3, PT, PT, R3, 0x20, RZ ;  /* 0x0000002003032810 */ /* 0x000fe20007ffe0ff */
[----:B------:R-:W5:Y:S04]  /*0c00*/  @P2 LDG.E.128 R84, desc[UR6][R8.64] ;  /* 0x0000000608542981 */ /* 0x000f68000c1e1d00 */
[C---:B------:R-:W-:Y:S01]  /*0c10*/  @P1 IMAD.WIDE.U32 R88, R3.reuse, 0x10, R88 ;  /* 0x0000001003581825 */ /* 0x040fe200078e0058 */
[----:B------:R-:W5:Y:S03]  /*0c20*/  @P2 LDG.E.128 R92, desc[UR6][R10.64] ;  /* 0x000000060a5c2981 */ /* 0x000f66000c1e1d00 */
[C---:B--2---:R-:W-:Y:S01]  /*0c30*/  @P1 IMAD.WIDE.U32 R120, R3.reuse, 0x10, R100 ;  /* 0x0000001003781825 */ /* 0x044fe200078e0064 */
[----:B------:R-:W-:-:S03]  /*0c40*/  @P1 IADD3 R3, PT, PT, R3, 0x20, RZ ;  /* 0x0000002003031810 */ /* 0x000fc60007ffe0ff */
[----:B------:R-:W-:Y:S01]  /*0c50*/  HFMA2 R18, -RZ, RZ, 0, 0 ;  /* 0x00000000ff127431 */ /* 0x000fe200000001ff */
[----:B------:R-:W-:Y:S01]  /*0c60*/  ISETP.GE.U32.AND P5, PT, R0, 0x140, PT ;  /* 0x000001400000780c */ /* 0x000fe20003fa6070 */
[----:B------:R1:W5:Y:S01]  /*0c70*/  @P4 LDG.E.128 R60, desc[UR6][R64.64] ;  /* 0x00000006403c4981 */ /* 0x000362000c1e1d00 */
[----:B---3--:R-:W-:-:S03]  /*0c80*/  @P6 IMAD.WIDE.U32 R122, R3, 0x10, R122 ;  /* 0x00000010037a6825 */ /* 0x008fc600078e007a */
[----:B------:R-:W5:Y:S04]  /*0c90*/  @P1 LDG.E.128 R104, desc[UR6][R120.64] ;  /* 0x0000000678681981 */ /* 0x000f68000c1e1d00 */
[----:B------:R-:W5:Y:S01]  /*0ca0*/  @P6 LDG.E.128 R116, desc[UR6][R122.64] ;  /* 0x000000067a746981 */ /* 0x000f62000c1e1d00 */
[----:B0-----:R-:W-:Y:S01]  /*0cb0*/  @P6 IMAD.WIDE.U32 R16, R3, 0x10, R112 ;  /* 0x0000001003106825 */ /* 0x001fe200078e0070 */
[----:B------:R-:W-:Y:S02]  /*0cc0*/  CS2R R112, SRZ ;  /* 0x0000000000707805 */ /* 0x000fe4000001ff00 */
[----:B------:R-:W-:Y:S01]  /*0cd0*/  MOV R102, RZ ;  /* 0x000000ff00667202 */ /* 0x000fe20000000f00 */
[----:B------:R0:W5:Y:S01]  /*0ce0*/  @P4 LDG.E.128 R68, desc[UR6][R76.64] ;  /* 0x000000064c444981 */ /* 0x000162000c1e1d00 */
[----:B------:R-:W-:-:S02]  /*0cf0*/  CS2R R100, SRZ ;  /* 0x0000000000647805 */ /* 0x000fc4000001ff00 */
[----:B------:R-:W-:Y:S02]  /*0d00*/  MOV R78, RZ ;  /* 0x000000ff004e7202 */ /* 0x000fe40000000f00 */
[----:B-1----:R-:W-:Y:S01]  /*0d10*/  CS2R R64, SRZ ;  /* 0x0000000000407805 */ /* 0x002fe2000001ff00 */
[----:B------:R1:W5:Y:S01]  /*0d20*/  @P1 LDG.E.128 R96, desc[UR6][R88.64] ;  /* 0x0000000658601981 */ /* 0x000362000c1e1d00 */
[----:B------:R-:W-:Y:S02]  /*0d30*/  MOV R54, RZ ;  /* 0x000000ff00367202 */ /* 0x000fe40000000f00 */
[----:B------:R-:W-:Y:S02]  /*0d40*/  CS2R R52, SRZ ;  /* 0x0000000000347805 */ /* 0x000fe4000001ff00 */
[----:B------:R-:W-:Y:S01]  /*0d50*/  CS2R R40, SRZ ;  /* 0x0000000000287805 */ /* 0x000fe2000001ff00 */
[----:B------:R2:W5:Y:S01]  /*0d60*/  @P6 LDG.E.128 R108, desc[UR6][R16.64] ;  /* 0x00000006106c6981 */ /* 0x000562000c1e1d00 */
[----:B------:R-:W-:-:S02]  /*0d70*/  MOV R30, RZ ;  /* 0x000000ff001e7202 */ /* 0x000fc40000000f00 */
[----:B0-----:R-:W-:Y:S02]  /*0d80*/  CS2R R76, SRZ ;  /* 0x00000000004c7805 */ /* 0x001fe4000001ff00 */
[----:B------:R-:W-:Y:S02]  /*0d90*/  CS2R R28, SRZ ;  /* 0x00000000001c7805 */ /* 0x000fe4000001ff00 */
[----:B------:R-:W-:Y:S02]  /*0da0*/  @P0 MOV R55, RZ ;  /* 0x000000ff00370202 */ /* 0x000fe40000000f00 */
[----:B-1----:R-:W-:Y:S02]  /*0db0*/  CS2R R88, SRZ ;  /* 0x0000000000587805 */ /* 0x002fe4000001ff00 */
[----:B------:R-:W-:Y:S02]  /*0dc0*/  @P4 MOV R67, RZ ;  /* 0x000000ff00434202 */ /* 0x000fe40000000f00 */
[----:B------:R-:W-:-:S02]  /*0dd0*/  @P3 MOV R79, RZ ;  /* 0x000000ff004f3202 */ /* 0x000fc40000000f00 */
[----:B--2---:R-:W-:Y:S02]  /*0de0*/  CS2R R16, SRZ ;  /* 0x0000000000107805 */ /* 0x004fe4000001ff00 */
[----:B------:R-:W-:Y:S02]  /*0df0*/  @P2 MOV R91, RZ ;  /* 0x000000ff005b2202 */ /* 0x000fe40000000f00 */
[----:B------:R-:W-:Y:S02]  /*0e00*/  @P1 MOV R103, RZ ;  /* 0x000000ff00671202 */ /* 0x000fe40000000f00 */
[----:B------:R-:W-:Y:S02]  /*0e10*/  @P6 MOV R115, RZ ;  /* 0x000000ff00736202 */ /* 0x000fe40000000f00 */
[----:B------:R-:W-:Y:S01]  /*0e20*/  @P6 IADD3 R3, PT, PT, R3, 0x20, RZ ;  /* 0x0000002003036810 */ /* 0x000fe20007ffe0ff */
[----:B------:R-:W-:Y:S06]  /*0e30*/  @!P5 BRA `(.L_x_26706) ;  /* 0x000000000068d947 */ /* 0x000fec0003800000 */
        /* <DEDUP_REMOVED lines=26> */
.L_x_26706:
[----:B------:R-:W-:Y:S05]  /*0fe0*/  BSYNC.RECONVERGENT B0 ;  /* 0x0000000000007941 */ /* 0x000fea0003800200 */
.L_x_26704:
        /* <DEDUP_REMOVED lines=8> */
[----:B------:R-:W0:Y:S01]  /*1070*/  LDCU.64 UR4, c[0x0][0x3e0] ;  /* 0x00007c00ff0477ac */ /* 0x000e220008000a00 */
        /* <DEDUP_REMOVED lines=8> */
[----:B------:R-:W3:Y:S01]  /*1100*/  LDCU.U8 UR10, c[0x0][0x410] ;  /* 0x00008200ff0a77ac */ /* 0x000ee20008000000 */
[----:B------:R-:W-:Y:S01]  /*1110*/  PRMT R213, R128, 0x7632, R213 ;  /* 0x0000763280d57816 */ /* 0x000fe200000000d5 */
[----:B------:R1:W-:Y:S01]  /*1120*/  STL.S16 [R1+0x164], R217 ;  /* 0x000164d901007387 */ /* 0x0003e20000100600 */
[----:B------:R-:W-:Y:S01]  /*1130*/  PRMT R212, R124, 0x7632, R212 ;  /* 0x000076327cd47816 */ /* 0x000fe200000000d4 */
[----:B------:R-:W4:Y:S01]  /*1140*/  LDCU UR11, c[0x0][0x448] ;  /* 0x00008900ff0b77ac */ /* 0x000f220008000800 */
[----:B------:R-:W-:Y:S01]  /*1150*/  PRMT R211, R115, 0x7632, R211 ;  /* 0x0000763273d37816 */ /* 0x000fe200000000d3 */
[----:B------:R1:W-:Y:S01]  /*1160*/  STL.S16 [R1+0x160], R216 ;  /* 0x000160d801007387 */ /* 0x0003e20000100600 */
[----:B------:R-:W-:Y:S01]  /*1170*/  PRMT R210, R111, 0x7632, R210 ;  /* 0x000076326fd27816 */ /* 0x000fe200000000d2 */
[----:B0-----:R-:W-:Y:S01]  /*1180*/  UISETP.NE.U32.AND UP0, UPT, UR4, URZ, UPT ;  /* 0x000000ff0400728c */ /* 0x001fe2000bf05070 */
[----:B------:R-:W-:Y:S01]  /*1190*/  PRMT R209, R114, 0x7632, R209 ;  /* 0x0000763272d17816 */ /* 0x000fe200000000d1 */
[----:B------:R1:W-:Y:S01]  /*11a0*/  STL.S16 [R1+0x15c], R215 ;  /* 0x00015cd701007387 */ /* 0x0003e20000100600 */
[----:B------:R-:W-:Y:S01]  /*11b0*/  PRMT R208, R110, 0x7632, R208 ;  /* 0x000076326ed07816 */ /* 0x000fe200000000d0 */
[----:B------:R-:W-:Y:S01]  /*11c0*/  UISETP.NE.AND.EX UP0, UPT, UR5, URZ, UPT, UP0 ;  /* 0x000000ff0500728c */ /* 0x000fe2000bf05300 */
[----:B------:R-:W-:Y:S01]  /*11d0*/  PRMT R207, R113, 0x7632, R207 ;  /* 0x0000763271cf7816 */ /* 0x000fe200000000cf */
[----:B------:R1:W-:Y:S01]  /*11e0*/  STL.S16 [R1+0x158], R214 ;  /* 0x000158d601007387 */ /* 0x0003e20000100600 */
[----:B------:R-:W-:Y:S01]  /*11f0*/  PRMT R206, R109, 0x7632, R206 ;  /* 0x000076326dce7816 */ /* 0x000fe200000000ce */
[----:B------:R-:W0:Y:S01]  /*1200*/  LDCU.64 UR8, c[0x0][0x3a0] ;  /* 0x00007400ff0877ac */ /* 0x000e220008000a00 */
        /* <DEDUP_REMOVED lines=191> */
[----:B0-234-:R1:W-:Y:S02]  /*1e00*/  STL.S16 [R1], R6 ;  /* 0x0000000601007387 */ /* 0x01d3e40000100600 */
.L_x_26768:
[----:B------:R-:W0:Y:S01]  /*1e10*/  @UP0 LDCU.64 UR4, c[0x0][0x3e0] ;  /* 0x00007c00ff0407ac */ /* 0x000e220008000a00 */
[----:B------:R-:W-:Y:S01]  /*1e20*/  PLOP3.LUT P0, PT, PT, PT, UP0, 0x80, 0x8 ;  /* 0x000000000008781c */ /* 0x000fe20003f0f008 */
[----:B-1----:R-:W-:Y:S01]  /*1e30*/  HFMA2 R8, -RZ, RZ, 0, 1.1920928955078125e-07 ;  /* 0x00000002ff087431 */ /* 0x002fe200000001ff */
[----:B------:R-:W-:-:S11]  /*1e40*/  PLOP3.LUT P1, PT, PT, PT, UP0, 0x80, 0x8 ;  /* 0x000000000008781c */ /* 0x000fd60003f2f008 */
[----:B0-----:R-:W-:-:S06]  /*1e50*/  @P0 IMAD.WIDE R8, R2, R8, UR4 ;  /* 0x0000000402080e25 */ /* 0x001fcc000f8e0208 */
[----:B--2---:R0:W2:Y:S01]  /*1e60*/  @P1 LDG.E.U16 R9, desc[UR6][R8.64] ;  /* 0x0000000608091981 */ /* 0x0040a2000c1e1500 */
[----:B------:R-:W-:Y:S01]  /*1e70*/  PLOP3.LUT P0, PT, PT, PT, UP0, 0x80, 0x8 ;  /* 0x000000000008781c */ /* 0x000fe20003f0f008 */
[----:B------:R-:W-:Y:S01]  /*1e80*/  IMAD R6, R2, UR12, RZ ;  /* 0x0000000c02067c24 */ /* 0x000fe2000f8e02ff */
[----:B------:R-:W-:Y:S01]  /*1e90*/  ISETP.GE.U32.AND P5, PT, R0, 0x20, PT ;  /* 0x000000200000780c */ /* 0x000fe20003fa6070 */
[----:B---34-:R-:W1:Y:S01]  /*1ea0*/  S2R R220, SR_TID.X ;  /* 0x0000000000dc7919 */ /* 0x018e620000002100 */
[----:B------:R-:W-:Y:S01]  /*1eb0*/  BSSY.RECONVERGENT B0, `(.L_x_26707) ;  /* 0x0000061000007945 */ /* 0x000fe20003800200 */
[----:B0-----:R-:W-:Y:S02]  /*1ec0*/  MOV R8, 0x3f800000 ;  /* 0x3f80000000087802 */ /* 0x001fe40000000f00 */
[----:B-1----:R-:W-:-:S06]  /*1ed0*/  LOP3.LUT R220, R220, 0x1f, RZ, 0xc0, !PT ;  /* 0x0000001fdcdc7812 */ /* 0x002fcc00078ec0ff */
[----:B--2---:R-:W-:Y:S02]  /*1ee0*/  @P0 SHF.L.U32 R8, R9, 0x10, RZ ;  /* 0x0000001009080819 */ /* 0x004fe400000006ff */
[----:B------:R-:W-:-:S04]  /*1ef0*/  SHF.R.S32.HI R9, RZ, 0x1f, R6 ;  /* 0x0000001fff097819 */ /* 0x000fc80000011406 */
[----:B------:R-:W-:-:S04]  /*1f00*/  LEA.HI R9, R9, R6, RZ, 0x3 ;  /* 0x0000000609097211 */ /* 0x000fc800078f18ff */
[----:B------:R-:W-:-:S04]  /*1f10*/  LEA.HI.SX32 R9, R9, R220, 0x1d ;  /* 0x000000dc09097211 */ /* 0x000fc800078feaff */
[----:B------:R-:W-:Y:S01]  /*1f20*/  MOV R6, R9 ;  /* 0x0000000900067202 */ /* 0x000fe20000000f00 */
        /* <DEDUP_REMOVED lines=10> */
[----:B------:R-:W3:Y:S01]  /*1fd0*/  LDG.E.128 R136, desc[UR6][R136.64+0x10] ;  /* 0x0000100688887981 */ /* 0x000ee2000c1e1d00 */
[----:B-----5:R-:W-:Y:S02]  /*1fe0*/  PRMT R141, R144, 0x7632, R141 ;  /* 0x00007632908d7816 */ /* 0x020fe4000000008d */
[----:B------:R-:W-:Y:S02]  /*1ff0*/  SHF.L.U32 R142, R5, 0x10, RZ ;  /* 0x00000010058e7819 */ /* 0x000fe400000006ff */
[----:B------:R-:W-:Y:S02]  /*2000*/  SHF.L.U32 R141, R141, 0x10, RZ ;  /* 0x000000108d8d7819 */ /* 0x000fe400000006ff */
        /* <DEDUP_REMOVED lines=8> */
[----:B------:R-:W-:Y:S02]  /*2090*/  SHF.L.U32 R144, R146, 0x10, RZ ;  /* 0x0000001092907819 */ /* 0x000fe400000006ff */
[----:B------:R-:W-:Y:S01]  /*20a0*/  SHF.L.U32 R220, R22, 0x10, RZ ;  /* 0x0000001016dc7819 */ /* 0x000fe200000006ff */
[----:B------:R-:W-:-:S02]  /*20b0*/  FMUL.FTZ R6, R6, R8 ;  /* 0x0000000806067220 */ /* 0x000fc40000410000 */
[----:B------:R-:W-:Y:S01]  /*20c0*/  FMUL.FTZ R144, R144, R8 ;  /* 0x0000000890907220 */ /* 0x000fe20000410000 */
[----:B--2---:R-:W-:Y:S01]  /*20d0*/  FFMA.FTZ R141, R141, R142, R133 ;  /* 0x0000008e8d8d7223 */ /* 0x004fe20000010085 */
[----:B------:R-:W-:Y:S01]  /*20e0*/  SHF.L.U32 R142, R21, 0x10, RZ ;  /* 0x00000010158e7819 */ /* 0x000fe200000006ff */
[----:B------:R-:W-:Y:S01]  /*20f0*/  FFMA.FTZ R140, R140, R143, R132 ;  /* 0x0000008f8c8c7223 */ /* 0x000fe20000010084 */
[----:B------:R-:W-:-:S03]  /*2100*/  SHF.L.U32 R143, R4, 0x10, RZ ;  /* 0x00000010048f7819 */ /* 0x000fc600000006ff */
[----:B------:R-:W-:Y:S01]  /*2110*/  FFMA.FTZ R142, R145, R142, R134 ;  /* 0x0000008e918e7223 */ /* 0x000fe20000010086 */
[----:B------:R-:W-:Y:S01]  /*2120*/  PRMT R145, R146, 0x7632, R145 ;  /* 0x0000763292917816 */ /* 0x000fe20000000091 */
[----:B------:R-:W-:Y:S01]  /*2130*/  FFMA.FTZ R143, R6, R143, R135 ;  /* 0x0000008f068f7223 */ /* 0x000fe20000010087 */
[----:B------:R-:W-:Y:S01]  /*2140*/  PRMT R6, R147, 0x7632, R6 ;  /* 0x0000763293067816 */ /* 0x000fe20000000006 */
[----:B---3--:R-:W-:Y:S01]  /*2150*/  FFMA.FTZ R144, R144, R220, R136 ;  /* 0x000000dc90907223 */ /* 0x008fe20000010088 */
        /* <DEDUP_REMOVED lines=11> */
[----:B------:R-:W-:Y:S01]  /*2210*/  FFMA.FTZ R147, R6, R220, R139 ;  /* 0x000000dc06937223 */ /* 0x000fe2000001008b */
[----:B------:R-:W-:Y:S06]  /*2220*/  BRA `(.L_x_26710) ;  /* 0x0000000000907947 */ /* 0x000fec0003800000 */
.L_x_26709:
[C---:B-----5:R-:W-:Y:S02]  /*2230*/  SHF.L.U32 R140, R144.reuse, 0x10, RZ ;  /* 0x00000010908c7819 */ /* 0x060fe400000006ff */
[----:B------:R-:W-:Y:S02]  /*2240*/  PRMT R141, R144, 0x7632, R141 ;  /* 0x00007632908d7816 */ /* 0x000fe4000000008d */
[----:B------:R-:W-:Y:S01]  /*2250*/  SHF.L.U32 R6, R20, 0x10, RZ ;  /* 0x0000001014067819 */ /* 0x000fe200000006ff */
[----:B------:R-:W-:Y:S01]  /*2260*/  FMUL.FTZ R140, R140, R8 ;  /* 0x000000088c8c7220 */ /* 0x000fe20000410000 */
[----:B------:R-:W-:Y:S02]  /*2270*/  SHF.L.U32 R141, R141, 0x10, RZ ;  /* 0x000000108d8d7819 */ /* 0x000fe400000006ff */
[----:B------:R-:W-:Y:S01]  /*2280*/  SHF.L.U32 R142, R5, 0x10, RZ ;  /* 0x00000010058e7819 */ /* 0x000fe200000006ff */
[----:B------:R-:W-:Y:S01]  /*2290*/  FMUL.FTZ R140, R140, R6 ;  /* 0x000000068c8c7220 */ /* 0x000fe20000410000 */
[----:B------:R-:W-:Y:S01]  /*22a0*/  SHF.L.U32 R6, R145, 0x10, RZ ;  /* 0x0000001091067819 */ /* 0x000fe200000006ff */
[----:B------:R-:W-:Y:S01]  /*22b0*/  FMUL.FTZ R141, R141, R8 ;  /* 0x000000088d8d7220 */ /* 0x000fe20000410000 */
[----:B------:R-:W-:-:S02]  /*22c0*/  PRMT R145, R145, 0x7632, R145 ;  /* 0x0000763291917816 */ /* 0x000fc40000000091 */
[----:B------:R-:W-:Y:S01]  /*22d0*/  SHF.L.U32 R143, R4, 0x10, RZ ;  /* 0x00000010048f7819 */ /* 0x000fe200000006ff */
[----:B------:R-:W-:Y:S01]  /*22e0*/  FMUL.FTZ R141, R141, R142 ;  /* 0x0000008e8d8d7220 */ /* 0x000fe20000410000 */
[----:B------:R-:W-:Y:S01]  /*22f0*/  SHF.L.U32 R145, R145, 0x10, RZ ;  /* 0x0000001091917819 */ /* 0x000fe200000006ff */
[-C--:B------:R-:W-:Y:S01]  /*2300*/  FMUL.FTZ R6, R6, R8.reuse ;  /* 0x0000000806067220 */ /* 0x080fe20000410000 */
[----:B------:R-:W-:Y:S02]  /*2310*/  SHF.L.U32 R142, R21, 0x10, RZ ;  /* 0x00000010158e7819 */ /* 0x000fe400000006ff */
[----:B------:R-:W-:Y:S01]  /*2320*/  SHF.L.U32 R144, R146, 0x10, RZ ;  /* 0x0000001092907819 */ /* 0x000fe200000006ff */
[----:B------:R-:W-:Y:S02]  /*2330*/  FMUL.FTZ R145, R145, R8 ;  /* 0x0000000891917220 */ /* 0x000fe40000410000 */
[----:B------:R-:W-:Y:S01]  /*2340*/  FMUL.FTZ R142, R6, R142 ;  /* 0x0000008e068e7220 */ /* 0x000fe20000410000 */
        /* <DEDUP_REMOVED lines=8> */
[-C--:B------:R-:W-:Y:S02]  /*23d0*/  FMUL.FTZ R6, R6, R8.reuse ;  /* 0x0000000806067220 */ /* 0x080fe40000410000 */
[----:B------:R-:W-:Y:S02]  /*23e0*/  FMUL.FTZ R146, R146, R8 ;  /* 0x0000000892927220 */ /* 0x000fe40000410000 */
[----:B------:R-:W-:Y:S01]  /*23f0*/  FMUL.FTZ R145, R6, R145 ;  /* 0x0000009106917220 */ /* 0x000fe20000410000 */
[----:B------:R-:W-:Y:S02]  /*2400*/  PRMT R6, R147, 0x7632, R6 ;  /* 0x0000763293067816 */ /* 0x000fe40000000006 */
[----:B------:R-:W-:-:S02]  /*2410*/  SHF.L.U32 R147, R23, 0x10, RZ ;  /* 0x0000001017937819 */ /* 0x000fc400000006ff */
[----:B------:R-:W-:-:S03]  /*2420*/  SHF.L.U32 R6, R6, 0x10, RZ ;  /* 0x0000001006067819 */ /* 0x000fc600000006ff */
[----:B------:R-:W-:Y:S01]  /*2430*/  FMUL.FTZ R146, R146, R147 ;  /* 0x0000009392927220 */ /* 0x000fe20000410000 */
[----:B------:R-:W-:Y:S01]  /*2440*/  SHF.L.U32 R147, R10, 0x10, RZ ;  /* 0x000000100a937819 */ /* 0x000fe200000006ff */
[----:B------:R-:W-:-:S04]  /*2450*/  FMUL.FTZ R6, R6, R8 ;  /* 0x0000000806067220 */ /* 0x000fc80000410000 */
[----:B------:R-:W-:-:S07]  /*2460*/  FMUL.FTZ R147, R6, R147 ;  /* 0x0000009306937220 */ /* 0x000fce0000410000 */
.L_x_26710:
[----:B------:R-:W0:Y:S01]  /*2470*/  LDC.64 R220, c[0x0][0x3a8] ;  /* 0x0000ea00ffdc7b82 */ /* 0x000e220000000a00 */
[C---:B------:R-:W-:Y:S01]  /*2480*/  IADD3 R6, PT, PT, R9.reuse, 0x20, RZ ;  /* 0x0000002009067810 */ /* 0x040fe20007ffe0ff */
[----:B0-----:R-:W-:-:S05]  /*2490*/  IMAD.WIDE.U32 R220, R9, 0x20, R220 ;  /* 0x0000002009dc7825 */ /* 0x001fca00078e00dc */
[----:B------:R0:W-:Y:S04]  /*24a0*/  STG.E.128 desc[UR6][R220.64], R140 ;  /* 0x0000008cdc007986 */ /* 0x0001e8000c101d06 */
[----:B------:R0:W-:Y:S02]  /*24b0*/  STG.E.128 desc[UR6][R220.64+0x10], R144 ;  /* 0x00001090dc007986 */ /* 0x0001e4000c101d06 */
.L_x_26708:
[----:B------:R-:W-:Y:S05]  /*24c0*/  BSYNC.RECONVERGENT B0 ;  /* 0x0000000000007941 */ /* 0x000fea0003800200 */
.L_x_26707:
        /* <DEDUP_REMOVED lines=12> */
[----:B------:R1:W5:Y:S04]  /*2590*/  @P0 LDG.E.128 R132, desc[UR6][R148.64] ;  /* 0x0000000694840981 */ /* 0x000368000c1e1d00 */
[----:B------:R1:W5:Y:S01]  /*25a0*/  @P0 LDG.E.128 R136, desc[UR6][R148.64+0x10] ;  /* 0x0000100694880981 */ /* 0x000362000c1e1d00 */
[----:B------:R-:W-:Y:S05]  /*25b0*/  @!P0 BRA `(.L_x_26713) ;  /* 0x0000000000948947 */ /* 0x000fea0003800000 */
[C---:B-1---5:R-:W-:Y:S02]  /*25c0*/  SHF.L.U32 R148, R152.reuse, 0x10, RZ ;  /* 0x0000001098947819 */ /* 0x062fe400000006ff */
[----:B------:R-:W-:Y:S02]  /*25d0*/  PRMT R149, R152, 0x7632, R149 ;  /* 0x0000763298957816 */ /* 0x000fe40000000095 */
[----:B------:R-:W-:Y:S01]  /*25e0*/  SHF.L.U32 R150, R32, 0x10, RZ ;  /* 0x0000001020967819 */ /* 0x000fe200000006ff */
[----:B------:R-:W-:Y:S01]  /*25f0*/  FMUL.FTZ R148, R148, R8 ;  /* 0x0000000894947220 */ /* 0x000fe20000410000 */
[----:B------:R-:W-:Y:S02]  /*2600*/  SHF.L.U32 R149, R149, 0x10, RZ ;  /* 0x0000001095957819 */ /* 0x000fe400000006ff */
[----:B------:R-:W-:Y:S01]  /*2610*/  SHF.L.U32 R151, R11, 0x10, RZ ;  /* 0x000000100b977819 */ /* 0x000fe200000006ff */
[----:B------:R-:W-:Y:S01]  /*2620*/  FFMA.FTZ R148, R148, R150, R132 ;  /* 0x0000009694947223 */ /* 0x000fe20000010084 */
[----:B------:R-:W-:Y:S01]  /*2630*/  SHF.L.U32 R150, R153, 0x10, RZ ;  /* 0x0000001099967819 */ /* 0x000fe200000006ff */
[----:B------:R-:W-:Y:S01]  /*2640*/  FMUL.FTZ R149, R149, R8 ;  /* 0x0000000895957220 */ /* 0x000fe20000410000 */
[----:B------:R-:W-:-:S02]  /*2650*/  PRMT R153, R153, 0x7632, R153 ;  /* 0x0000763299997816 */ /* 0x000fc40000000099 */
[----:B------:R-:W-:Y:S01]  /*2660*/  SHF.L.U32 R152, R154, 0x10, RZ ;  /* 0x000000109a987819 */ /* 0x000fe200000006ff */
[----:B------:R-:W-:Y:S01]  /*2670*/  FFMA.FTZ R149, R149, R151, R133 ;  /* 0x0000009795957223 */ /* 0x000fe20000010085 */
[----:B------:R-:W-:Y:S01]  /*2680*/  SHF.L.U32 R151, R33, 0x10, RZ ;  /* 0x0000001021977819 */ /* 0x000fe200000006ff */
[-C--:B------:R-:W-:Y:S01]  /*2690*/  FMUL.FTZ R150, R150, R8.reuse ;  /* 0x0000000896967220 */ /* 0x080fe20000410000 */
[----:B------:R-:W-:Y:S01]  /*26a0*/  SHF.L.U32 R153, R153, 0x10, RZ ;  /* 0x0000001099997819 */ /* 0x000fe200000006ff */
[-C--:B------:R-:W-:Y:S01]  /*26b0*/  FMUL.FTZ R152, R152, R8.reuse ;  /* 0x0000000898987220 */ /* 0x080fe20000410000 */
[----:B0-----:R-:W-:Y:S01]  /*26c0*/  SHF.L.U32 R220, R35, 0x10, RZ ;  /* 0x0000001023dc7819 */ /* 0x001fe200000006ff */
[----:B------:R-:W-:Y:S01]  /*26d0*/  FFMA.FTZ R150, R150, R151, R134 ;  /* 0x0000009796967223 */ /* 0x000fe20000010086 */
[----:B------:R-:W-:Y:S01]  /*26e0*/  SHF.L.U32 R151, R224, 0x10, RZ ;  /* 0x00000010e0977819 */ /* 0x000fe200000006ff */
[----:B------:R-:W-:-:S04]  /*26f0*/  FMUL.FTZ R153, R153, R8 ;  /* 0x0000000899997220 */ /* 0x000fc80000410000 */
[----:B------:R-:W-:Y:S01]  /*2700*/  FFMA.FTZ R151, R153, R151, R135 ;  /* 0x0000009799977223 */ /* 0x000fe20000010087 */
[----:B------:R-:W-:Y:S02]  /*2710*/  PRMT R153, R154, 0x7632, R153 ;  /* 0x000076329a997816 */ /* 0x000fe40000000099 */
[----:B------:R-:W-:Y:S02]  /*2720*/  SHF.L.U32 R154, R34, 0x10, RZ ;  /* 0x00000010229a7819 */ /* 0x000fe400000006ff */
[----:B------:R-:W-:-:S03]  /*2730*/  SHF.L.U32 R153, R153, 0x10, RZ ;  /* 0x0000001099997819 */ /* 0x000fc600000006ff */
[----:B------:R-:W-:Y:S01]  /*2740*/  FFMA.FTZ R152, R152, R154, R136 ;  /* 0x0000009a98987223 */ /* 0x000fe20000010088 */
[----:B------:R-:W-:Y:S01]  /*2750*/  SHF.L.U32 R154, R225, 0x10, RZ ;  /* 0x00000010e19a7819 */ /* 0x000fe200000006ff */
[----:B------:R-:W-:-:S04]  /*2760*/  FMUL.FTZ R153, R153, R8 ;  /* 0x0000000899997220 */ /* 0x000fc80000410000 */
[----:B------:R-:W-:Y:S01]  /*2770*/  FFMA.FTZ R153, R153, R154, R137 ;  /* 0x0000009a99997223 */ /* 0x000fe20000010089 */
[C---:B------:R-:W-:Y:S02]  /*2780*/  SHF.L.U32 R154, R155.reuse, 0x10, RZ ;  /* 0x000000109b9a7819 */ /* 0x040fe400000006ff */
[----:B------:R-:W-:-:S03]  /*2790*/  PRMT R155, R155, 0x7632, R155 ;  /* 0x000076329b9b7816 */ /* 0x000fc6000000009b */
[----:B------:R-:W-:Y:S01]  /*27a0*/  FMUL.FTZ R154, R154, R8 ;  /* 0x000000089a9a7220 */ /* 0x000fe20000410000 */
[----:B------:R-:W-:-:S03]  /*27b0*/  SHF.L.U32 R155, R155, 0x10, RZ ;  /* 0x000000109b9b7819 */ /* 0x000fc600000006ff */
[----:B------:R-:W-:Y:S01]  /*27c0*/  FFMA.FTZ R154, R154, R220, R138 ;  /* 0x000000dc9a9a7223 */ /* 0x000fe2000001008a */
[----:B------:R-:W-:Y:S01]  /*27d0*/  SHF.L.U32 R220, R226, 0x10, RZ ;  /* 0x00000010e2dc7819 */ /* 0x000fe200000006ff */
[----:B------:R-:W-:-:S04]  /*27e0*/  FMUL.FTZ R155, R155, R8 ;  /* 0x000000089b9b7220 */ /* 0x000fc80000410000 */
[----:B------:R-:W-:Y:S01]  /*27f0*/  FFMA.FTZ R155, R155, R220, R139 ;  /* 0x000000dc9b9b7223 */ /* 0x000fe2000001008b */
[----:B------:R-:W-:Y:S06]  /*2800*/  BRA `(.L_x_26714) ;  /* 0x0000000000907947 */ /* 0x000fec0003800000 */
.L_x_26713:
[C---:B-1---5:R-:W-:Y:S02]  /*2810*/  SHF.L.U32 R148, R152.reuse, 0x10, RZ ;  /* 0x0000001098947819 */ /* 0x062fe400000006ff */
        /* <DEDUP_REMOVED lines=13> */
[----:B------:R-:W-:Y:S01]  /*28f0*/  SHF.L.U32 R153, R153, 0x10, RZ ;  /* 0x0000001099997819 */ /* 0x000fe200000006ff */
[-C--:B------:R-:W-:Y:S01]  /*2900*/  FMUL.FTZ R152, R152, R8.reuse ;  /* 0x0000000898987220 */ /* 0x080fe20000410000 */
[----:B0-----:R-:W-:Y:S01]  /*2910*/  SHF.L.U32 R220, R35, 0x10, RZ ;  /* 0x0000001023dc7819 */ /* 0x001fe200000006ff */
[----:B------:R-:W-:Y:S01]  /*2920*/  FMUL.FTZ R150, R150, R151 ;  /* 0x0000009796967220 */ /* 0x000fe20000410000 */
[----:B------:R-:W-:Y:S01]  /*2930*/  SHF.L.U32 R151, R224, 0x10, RZ ;  /* 0x00000010e0977819 */ /* 0x000fe200000006ff */
[----:B------:R-:W-:-:S04]  /*2940*/  FMUL.FTZ R153, R153, R8 ;  /* 0x0000000899997220 */ /* 0x000fc80000410000 */
[----:B------:R-:W-:Y:S01]  /*2950*/  FMUL.FTZ R151, R153, R151 ;  /* 0x0000009799977220 */ /* 0x000fe20000410000 */
[----:B------:R-:W-:Y:S02]  /*2960*/  PRMT R153, R154, 0x7632, R153 ;  /* 0x000076329a997816 */ /* 0x000fe40000000099 */
[----:B------:R-:W-:Y:S02]  /*2970*/  SHF.L.U32 R154, R34, 0x10, RZ ;  /* 0x00000010229a7819 */ /* 0x000fe400000006ff */
[----:B------:R-:W-:-:S03]  /*2980*/  SHF.L.U32 R153, R153, 0x10, RZ ;  /* 0x0000001099997819 */ /* 0x000fc600000006ff */
[----:B------:R-:W-:Y:S01]  /*2990*/  FMUL.FTZ R152, R152, R154 ;  /* 0x0000009a98987220 */ /* 0x000fe20000410000 */
[----:B------:R-:W-:Y:S01]  /*29a0*/  SHF.L.U32 R154, R225, 0x10, RZ ;  /* 0x00000010e19a7819 */ /* 0x000fe200000006ff */
[----:B------:R-:W-:-:S04]  /*29b0*/  FMUL.FTZ R153, R153, R8 ;  /* 0x0000000899997220 */ /* 0x000fc80000410000 */
[----:B------:R-:W-:Y:S01]  /*29c0*/  FMUL.FTZ R153, R153, R154 ;  /* 0x0000009a99997220 */ /* 0x000fe20000410000 */
[C---:B------:R-:W-:Y:S02]  /*29d0*/  SHF.L.U32 R154, R155.reuse, 0x10, RZ ;  /* 0x000000109b9a7819 */ /* 0x040fe400000006ff */
[----:B------:R-:W-:-:S03]  /*29e0*/  PRMT R155, R155, 0x7632, R155 ;  /* 0x000076329b9b7816 */ /* 0x000fc6000000009b */
[----:B------:R-:W-:Y:S01]  /*29f0*/  FMUL.FTZ R154, R154, R8 ;  /* 0x000000089a9a7220 */ /* 0x000fe20000410000 */
[----:B------:R-:W-:-:S03]  /*2a00*/  SHF.L.U32 R155, R155, 0x10, RZ ;  /* 0x000000109b9b7819 */ /* 0x000fc600000006ff */
[----:B------:R-:W-:Y:S01]  /*2a10*/  FMUL.FTZ R154, R154, R220 ;  /* 0x000000dc9a9a7220 */ /* 0x000fe20000410000 */
[----:B------:R-:W-:Y:S01]  /*2a20*/  SHF.L.U32 R220, R226, 0x10, RZ ;  /* 0x00000010e2dc7819 */ /* 0x000fe200000006ff */
[----:B------:R-:W-:-:S04]  /*2a30*/  FMUL.FTZ R155, R155, R8 ;  /* 0x000000089b9b7220 */ /* 0x000fc80000410000 */
[----:B------:R-:W-:-:S07]  /*2a40*/  FMUL.FTZ R155, R155, R220 ;  /* 0x000000dc9b9b7220 */ /* 0x000fce0000410000 */
.L_x_26714:
[----:B------:R-:W0:Y:S02]  /*2a50*/  LDC.64 R220, c[0x0][0x3a8] ;  /* 0x0000ea00ffdc7b82 */ /* 0x000e240000000a00 */
[C---:B0-----:R-:W-:Y:S01]  /*2a60*/  IMAD.WIDE.U32 R220, R6.reuse, 0x20, R220 ;  /* 0x0000002006dc7825 */ /* 0x041fe200078e00dc */
[----:B------:R-:W-:-:S04]  /*2a70*/  IADD3 R6, PT, PT, R6, 0x20, RZ ;  /* 0x0000002006067810 */ /* 0x000fc80007ffe0ff */
[----:B------:R1:W-:Y:S04]  /*2a80*/  STG.E.128 desc[UR6][R220.64], R148 ;  /* 0x00000094dc007986 */ /* 0x0003e8000c101d06 */
[----:B------:R1:W-:Y:S02]  /*2a90*/  STG.E.128 desc[UR6][R220.64+0x10], R152 ;  /* 0x00001098dc007986 */ /* 0x0003e4000c101d06 */
.L_x_26712:
[----:B------:R-:W-:Y:S05]  /*2aa0*/  BSYNC.RECONVERGENT B0 ;  /* 0x0000000000007941 */ /* 0x000fea0003800200 */
.L_x_26711:
        /* <DEDUP_REMOVED lines=12> */
[----:B------:R2:W5:Y:S04]  /*2b70*/  @P0 LDG.E.128 R132, desc[UR6][R156.64] ;  /* 0x000000069c840981 */ /* 0x000568000c1e1d00 */
[----:B------:R2:W5:Y:S01]  /*2b80*/  @P0 LDG.E.128 R136, desc[UR6][R156.64+0x10] ;  /* 0x000010069c880981 */ /* 0x000562000c1e1d00 */
[----:B------:R-:W-:Y:S05]  /*2b90*/  @!P0 BRA `(.L_x_26717) ;  /* 0x0000000000948947 */ /* 0x000fea0003800000 */
[C---:B--2--5:R-:W-:Y:S02]  /*2ba0*/  SHF.L.U32 R156, R160.reuse, 0x10, RZ ;  /* 0x00000010a09c7819 */ /* 0x064fe400000006ff */
        /* <DEDUP_REMOVED lines=15> */
[----:B01----:R-:W-:Y:S01]  /*2ca0*/  SHF.L.U32 R220, R47, 0x10, RZ ;  /* 0x000000102fdc7819 */ /* 0x003fe200000006ff */
        /* <DEDUP_REMOVED lines=20> */
.L_x_26717:
[C---:B--2--5:R-:W-:Y:S02]  /*2df0*/  SHF.L.U32 R156, R160.reuse, 0x10, RZ ;  /* 0x00000010a09c7819 */ /* 0x064fe400000006ff */
        /* <DEDUP_REMOVED lines=15> */
[----:B01----:R-:W-:Y:S01]  /*2ef0*/  SHF.L.U32 R220, R47, 0x10, RZ ;  /* 0x000000102fdc7819 */ /* 0x003fe200000006ff */
        /* <DEDUP_REMOVED lines=19> */
.L_x_26718:
[----:B------:R-:W0:Y:S02]  /*3030*/  LDC.64 R220, c[0x0][0x3a8] ;  /* 0x0000ea00ffdc7b82 */ /* 0x000e240000000a00 */
[C---:B0-----:R-:W-:Y:S01]  /*3040*/  IMAD.WIDE.U32 R220, R6.reuse, 0x20, R220 ;  /* 0x0000002006dc7825 */ /* 0x041fe200078e00dc */
[----:B------:R-:W-:-:S04]  /*3050*/  IADD3 R6, PT, PT, R6, 0x20, RZ ;  /* 0x0000002006067810 */ /* 0x000fc80007ffe0ff */
[----:B------:R2:W-:Y:S04]  /*3060*/  STG.E.128 desc[UR6][R220.64], R156 ;  /* 0x0000009cdc007986 */ /* 0x0005e8000c101d06 */
[----:B------:R2:W-:Y:S02]  /*3070*/  STG.E.128 desc[UR6][R220.64+0x10], R160 ;  /* 0x000010a0dc007986 */ /* 0x0005e4000c101d06 */
.L_x_26716:
[----:B------:R-:W-:Y:S05]  /*3080*/  BSYNC.RECONVERGENT B0 ;  /* 0x0000000000007941 */ /* 0x000fea0003800200 */
.L_x_26715:
        /* <DEDUP_REMOVED lines=12> */
[----:B------:R3:W5:Y:S04]  /*3150*/  @P0 LDG.E.128 R132, desc[UR6][R164.64] ;  /* 0x00000006a4840981 */ /* 0x000768000c1e1d00 */
[----:B------:R3:W5:Y:S01]  /*3160*/  @P0 LDG.E.128 R136, desc[UR6][R164.64+0x10] ;  /* 0x00001006a4880981 */ /* 0x000762000c1e1d00 */
[----:B------:R-:W-:Y:S05]  /*3170*/  @!P0 BRA `(.L_x_26721) ;  /* 0x0000000000948947 */ /* 0x000fea0003800000 */
[C---:B---3-5:R-:W-:Y:S02]  /*3180*/  SHF.L.U32 R164, R168.reuse, 0x10, RZ ;  /* 0x00000010a8a47819 */ /* 0x068fe400000006ff */
        /* <DEDUP_REMOVED lines=15> */
[----:B012---:R-:W-:Y:S01]  /*3280*/  SHF.L.U32 R220, R59, 0x10, RZ ;  /* 0x000000103bdc7819 */ /* 0x007fe200000006ff */
        /* <DEDUP_REMOVED lines=20> */
.L_x_26721:
[C---:B---3-5:R-:W-:Y:S02]  /*33d0*/  SHF.L.U32 R164, R168.reuse, 0x10, RZ ;  /* 0x00000010a8a47819 */ /* 0x068fe400000006ff */
        /* <DEDUP_REMOVED lines=15> */
[----:B012---:R-:W-:Y:S01]  /*34d0*/  SHF.L.U32 R220, R59, 0x10, RZ ;  /* 0x000000103bdc7819 */ /* 0x007fe200000006ff */
        /* <DEDUP_REMOVED lines=19> */
.L_x_26722:
[----:B------:R-:W0:Y:S02]  /*3610*/  LDC.64 R220, c[0x0][0x3a8] ;  /* 0x0000ea00ffdc7b82 */ /* 0x000e240000000a00 */
[C---:B0-----:R-:W-:Y:S01]  /*3620*/  IMAD.WIDE.U32 R220, R6.reuse, 0x20, R220 ;  /* 0x0000002006dc7825 */ /* 0x041fe200078e00dc */
[----:B------:R-:W-:-:S04]  /*3630*/  IADD3 R6, PT, PT, R6, 0x20, RZ ;  /* 0x0000002006067810 */ /* 0x000fc80007ffe0ff */
[----:B------:R3:W-:Y:S04]  /*3640*/  STG.E.128 desc[UR6][R220.64], R164 ;  /* 0x000000a4dc007986 */ /* 0x0007e8000c101d06 */
[----:B------:R3:W-:Y:S02]  /*3650*/  STG.E.128 desc[UR6][R220.64+0x10], R168 ;  /* 0x000010a8dc007986 */ /* 0x0007e4000c101d06 */
.L_x_26720:
[----:B------:R-:W-:Y:S05]  /*3660*/  BSYNC.RECONVERGENT B0 ;  /* 0x0000000000007941 */ /* 0x000fea0003800200 */
.L_x_26719:
[----:B------:R-:W-:Y:S01]  /*3670*/  ISETP.GE.U32.AND P0, PT, R0, 0xa0, PT ;  /* 0x000000a00000780c */ /* 0x000fe20003f06070 */
[----:B------:R-:W-:Y:S01]  /*3680*/  BSSY.RECONVERGENT B0, `(.L_x_26723) ;  /* 0x000005c000007945 */ /* 0x000fe20003800200 */
[----:B------:R-:W-:-:S11]  /*3690*/  LOP3.LUT R7, R7, 0xfffffbff, RZ, 0xc0, !PT ;  /* 0xfffffbff07077812 */ /* 0x000fd600078ec0ff */
[----:B------:R-:W-:Y:S01]  /*36a0*/  @P0 LOP3.LUT R7, R7, 0x400, RZ, 0xfc, !PT ;  /* 0x0000040007070812 */ /* 0x000fe200078efcff */
[----:B------:R-:W-:Y:S06]  /*36b0*/  @!P0 BRA `(.L_x_26724) ;  /* 0x0000000400608947 */ /* 0x000fec0003800000 */
[----:B------:R-:W-:Y:S01]  /*36c0*/  ISETP.NE.U32.AND P0, PT, RZ, UR8, PT ;  /* 0x00000008ff007c0c */ /* 0x000fe2000bf05070 */
[----:B------:R-:W4:Y:S03]  /*36d0*/  LDC.64 R176, c[0x0][0x390] ;  /* 0x0000e400ffb07b82 */ /* 0x000f260000000a00 */
[----:B------:R-:W-:-:S13]  /*36e0*/  ISETP.NE.AND.EX P0, PT, RZ, UR9, PT, P0 ;  /* 0x00000009ff007c0c */ /* 0x000fda000bf05300 */
[----:B------:R-:W0:Y:S01]  /*36f0*/  @P0 LDC.64 R172, c[0x0][0x3a0] ;  /* 0x0000e800ffac0b82 */ /* 0x000e220000000a00 */
[----:B----4-:R-:W-:-:S06]  /*3700*/  IMAD.WIDE.U32 R176, R6, 0x10, R176 ;  /* 0x0000001006b07825 */ /* 0x010fcc00078e00b0 */
[----:B------:R-:W5:Y:S01]  /*3710*/  LDG.E.128 R176, desc[UR6][R176.64] ;  /* 0x00000006b0b07981 */ /* 0x000f62000c1e1d00 */
[----:B0-----:R-:W-:-:S05]  /*3720*/  @P0 IMAD.WIDE.U32 R172, R6, 0x20, R172 ;  /* 0x0000002006ac0825 */ /* 0x001fca00078e00ac */
[----:B------:R0:W5:Y:S04]  /*3730*/  @P0 LDG.E.128 R132, desc[UR6][R172.64] ;  /* 0x00000006ac840981 */ /* 0x000168000c1e1d00 */
[----:B------:R0:W5:Y:S01]  /*3740*/  @P0 LDG.E.128 R136, desc[UR6][R172.64+0x10] ;  /* 0x00001006ac880981 */ /* 0x000162000c1e1d00 */
[----:B------:R-:W-:Y:S05]  /*3750*/  @!P0 BRA `(.L_x_26725) ;  /* 0x0000000000948947 */ /* 0x000fea0003800000 */
[C---:B0----5:R-:W-:Y:S02]  /*3760*/  SHF.L.U32 R172, R176.reuse, 0x10, RZ ;  /* 0x00000010b0ac7819 */ /* 0x061fe400000006ff */
        /* <DEDUP_REMOVED lines=15> */
[----:B-123--:R-:W-:Y:S01]  /*3860*/  SHF.L.U32 R220, R71, 0x10, RZ ;  /* 0x0000001047dc7819 */ /* 0x00efe200000006ff */
        /* <DEDUP_REMOVED lines=20> */
.L_x_26725:
[C---:B0----5:R-:W-:Y:S02]  /*39b0*/  SHF.L.U32 R172, R176.reuse, 0x10, RZ ;  /* 0x00000010b0ac7819 */ /* 0x061fe400000006ff */
        /* <DEDUP_REMOVED lines=15> */
[----:B-123--:R-:W-:Y:S01]  /*3ab0*/  SHF.L.U32 R220, R71, 0x10, RZ ;  /* 0x0000001047dc7819 */ /* 0x00efe200000006ff */
        /* <DEDUP_REMOVED lines=19> */
.L_x_26726:
[----:B------:R-:W0:Y:S02]  /*3bf0*/  LDC.64 R220, c[0x0][0x3a8] ;  /* 0x0000ea00ffdc7b82 */ /* 0x000e240000000a00 */
[C---:B0-----:R-:W-:Y:S01]  /*3c00*/  IMAD.WIDE.U32 R220, R6.reuse, 0x20, R220 ;  /* 0x0000002006dc7825 */ /* 0x041fe200078e00dc */
[----:B------:R-:W-:-:S04]  /*3c10*/  IADD3 R6, PT, PT, R6, 0x20, RZ ;  /* 0x0000002006067810 */ /* 0x000fc80007ffe0ff */
[----:B------:R4:W-:Y:S04]  /*3c20*/  STG.E.128 desc[UR6][R220.64], R172 ;  /* 0x000000acdc007986 */ /* 0x0009e8000c101d06 */
[----:B------:R4:W-:Y:S02]  /*3c30*/  STG.E.128 desc[UR6][R220.64+0x10], R176 ;  /* 0x000010b0dc007986 */ /* 0x0009e4000c101d06 */
.L_x_26724:
[----:B------:R-:W-:Y:S05]  /*3c40*/  BSYNC.RECONVERGENT B0 ;  /* 0x0000000000007941 */ /* 0x000fea0003800200 */
.L_x_26723:
[----:B------:R-:W-:Y:S01]  /*3c50*/  ISETP.GE.U32.AND P0, PT, R0, 0xc0, PT ;  /* 0x000000c00000780c */ /* 0x000fe20003f06070 */
[----:B------:R-:W-:Y:S01]  /*3c60*/  BSSY.RECONVERGENT B0, `(.L_x_26727) ;  /* 0x000005c000007945 */ /* 0x000fe20003800200 */
[----:B------:R-:W-:-:S11]  /*3c70*/  LOP3.LUT R7, R7, 0xfffffeff, RZ, 0xc0, !PT ;  /* 0xfffffeff07077812 */ /* 0x000fd600078ec0ff */
[----:B------:R-:W-:Y:S01]  /*3c80*/  @P0 LOP3.LUT R7, R7, 0x100, RZ, 0xfc, !PT ;  /* 0x0000010007070812 */ /* 0x000fe200078efcff */
[----:B------:R-:W-:Y:S06]  /*3c90*/  @!P0 BRA `(.L_x_26728) ;  /* 0x0000000400608947 */ /* 0x000fec0003800000 */
[----:B------:R-:W-:Y:S01]  /*3ca0*/  ISETP.NE.U32.AND P0, PT, RZ, UR8, PT ;  /* 0x00000008ff007c0c */ /* 0x000fe2000bf05070 */
[----:B------:R-:W0:Y:S03]  /*3cb0*/  LDC.64 R184, c[0x0][0x390] ;  /* 0x0000e400ffb87b82 */ /* 0x000e260000000a00 */
[----:B------:R-:W-:-:S13]  /*3cc0*/  ISETP.NE.AND.EX P0, PT, RZ, UR9, PT, P0 ;  /* 0x00000009ff007c0c */ /* 0x000fda000bf05300 */
[----:B------:R-:W1:Y:S01]  /*3cd0*/  @P0 LDC.64 R180, c[0x0][0x3a0] ;  /* 0x0000e800ffb40b82 */ /* 0x000e620000000a00 */
[----:B0-----:R-:W-:-:S06]  /*3ce0*/  IMAD.WIDE.U32 R184, R6, 0x10, R184 ;  /* 0x0000001006b87825 */ /* 0x001fcc00078e00b8 */
[----:B------:R-:W5:Y:S01]  /*3cf0*/  LDG.E.128 R184, desc[UR6][R184.64] ;  /* 0x00000006b8b87981 */ /* 0x000f62000c1e1d00 */
[----:B-1----:R-:W-:-:S05]  /*3d00*/  @P0 IMAD.WIDE.U32 R180, R6, 0x20, R180 ;  /* 0x0000002006b40825 */ /* 0x002fca00078e00b4 */
        /* <DEDUP_REMOVED lines=19> */
[----:B--234-:R-:W-:Y:S01]  /*3e40*/  SHF.L.U32 R220, R83, 0x10, RZ ;  /* 0x0000001053dc7819 */ /* 0x01cfe200000006ff */
        /* <DEDUP_REMOVED lines=20> */
.L_x_26729:
        /* <DEDUP_REMOVED lines=16> */
[----:B--234-:R-:W-:Y:S01]  /*4090*/  SHF.L.U32 R220, R83, 0x10, RZ ;  /* 0x0000001053dc7819 */ /* 0x01cfe200000006ff */
        /* <DEDUP_REMOVED lines=19> */
.L_x_26730:
[----:B------:R-:W0:Y:S02]  /*41d0*/  LDC.64 R220, c[0x0][0x3a8] ;  /* 0x0000ea00ffdc7b82 */ /* 0x000e240000000a00 */
[C---:B0-----:R-:W-:Y:S01]  /*41e0*/  IMAD.WIDE.U32 R220, R6.reuse, 0x20, R220 ;  /* 0x0000002006dc7825 */ /* 0x041fe200078e00dc */
[----:B------:R-:W-:-:S04]  /*41f0*/  IADD3 R6, PT, PT, R6, 0x20, RZ ;  /* 0x0000002006067810 */ /* 0x000fc80007ffe0ff */
[----:B------:R0:W-:Y:S04]  /*4200*/  STG.E.128 desc[UR6][R220.64], R180 ;  /* 0x000000b4dc007986 */ /* 0x0001e8000c101d06 */
[----:B------:R0:W-:Y:S02]  /*4210*/  STG.E.128 desc[UR6][R220.64+0x10], R184 ;  /* 0x000010b8dc007986 */ /* 0x0001e4000c101d06 */
.L_x_26728:
[----:B------:R-:W-:Y:S05]  /*4220*/  BSYNC.RECONVERGENT B0 ;  /* 0x0000000000007941 */ /* 0x000fea0003800200 */
.L_x_26727:
        /* <DEDUP_REMOVED lines=52> */
.L_x_26733:
        /* <DEDUP_REMOVED lines=36> */
.L_x_26734:
[----:B------:R-:W0:Y:S02]  /*47b0*/  LDC.64 R220, c[0x0][0x3a8] ;  /* 0x0000ea00ffdc7b82 */ /* 0x000e240000000a00 */
[C---:B0-----:R-:W-:Y:S01]  /*47c0*/  IMAD.WIDE.U32 R220, R6.reuse, 0x20, R220 ;  /* 0x0000002006dc7825 */ /* 0x041fe200078e00dc */
[----:B------:R-:W-:-:S04]  /*47d0*/  IADD3 R6, PT, PT, R6, 0x20, RZ ;  /* 0x0000002006067810 */ /* 0x000fc80007ffe0ff */
[----:B------:R0:W-:Y:S04]  /*47e0*/  STG.E.128 desc[UR6][R220.64], R188 ;  /* 0x000000bcdc007986 */ /* 0x0001e8000c101d06 */
[----:B------:R0:W-:Y:S02]  /*47f0*/  STG.E.128 desc[UR6][R220.64+0x10], R192 ;  /* 0x000010c0dc007986 */ /* 0x0001e4000c101d06 */
.L_x_26732:
[----:B------:R-:W-:Y:S05]  /*4800*/  BSYNC.RECONVERGENT B0 ;  /* 0x0000000000007941 */ /* 0x000fea0003800200 */
.L_x_26731:
[----:B------:R-:W-:Y:S01]  /*4810*/  ISETP.GE.U32.AND P0, PT, R0, 0x100, PT ;  /* 0x000001000000780c */ /* 0x000fe20003f06070 */
[----:B------:R-:W-:Y:S01]  /*4820*/  BSSY.RECONVERGENT B0, `(.L_x_26735) ;  /* 0x0000060000007945 */ /* 0x000fe20003800200 */
[----:B------:R-:W-:-:S11]  /*4830*/  LOP3.LUT R7, R7, 0xffffffbf, RZ, 0xc0, !PT ;  /* 0xffffffbf07077812 */ /* 0x000fd600078ec0ff */
[----:B------:R-:W-:Y:S01]  /*4840*/  @P0 LOP3.LUT R7, R7, 0x40, RZ, 0xfc, !PT ;  /* 0x0000004007070812 */ /* 0x000fe200078efcff */
[----:B------:R-:W-:Y:S06]  /*4850*/  @!P0 BRA `(.L_x_26736) ;  /* 0x0000000400708947 */ /* 0x000fec0003800000 */
[----:B------:R-:W-:Y:S01]  /*4860*/  ISETP.NE.U32.AND P0, PT, RZ, UR8, PT ;  /* 0x00000008ff007c0c */ /* 0x000fe2000bf05070 */
[----:B------:R-:W0:Y:S01]  /*4870*/  LDC.64 R200, c[0x0][0x390] ;  /* 0x0000e400ffc87b82 */ /* 0x000e220000000a00 */
[----:B------:R0:W5:Y:S02]  /*4880*/  LDL R232, [R1] ;  /* 0x0000000001e87983 */ /* 0x0001640000100800 */
[----:B------:R-:W-:Y:S02]  /*4890*/  ISETP.NE.AND.EX P0, PT, RZ, UR9, PT, P0 ;  /* 0x00000009ff007c0c */ /* 0x000fe4000bf05300 */
[----:B------:R0:W5:Y:S04]  /*48a0*/  LDL R223, [R1+0x4] ;  /* 0x0000040001df7983 */ /* 0x0001680000100800 */
[----:B------:R0:W5:Y:S04]  /*48b0*/  LDL R222, [R1+0x8] ;  /* 0x0000080001de7983 */ /* 0x0001680000100800 */
[----:B01234-:R0:W5:Y:S03]  /*48c0*/  LDL R221, [R1+0xc] ;  /* 0x00000c0001dd7983 */ /* 0x01f1660000100800 */
[----:B------:R-:W1:Y:S01]  /*48d0*/  @P0 LDC.64 R196, c[0x0][0x3a0] ;  /* 0x0000e800ffc40b82 */ /* 0x000e620000000a00 */
[----:B------:R-:W-:-:S06]  /*48e0*/  IMAD.WIDE.U32 R200, R6, 0x10, R200 ;  /* 0x0000001006c87825 */ /* 0x000fcc00078e00c8 */
        /* <DEDUP_REMOVED lines=21> */
[----:B------:R-:W-:Y:S01]  /*4a40*/  SHF.L.U32 R220, R107, 0x10, RZ ;  /* 0x000000106bdc7819 */ /* 0x000fe200000006ff */
        /* <DEDUP_REMOVED lines=20> */
.L_x_26737:
        /* <DEDUP_REMOVED lines=16> */
[----:B------:R-:W-:Y:S01]  /*4c90*/  SHF.L.U32 R220, R107, 0x10, RZ ;  /* 0x000000106bdc7819 */ /* 0x000fe200000006ff */
        /* <DEDUP_REMOVED lines=19> */
.L_x_26738:
[----:B------:R-:W0:Y:S02]  /*4dd0*/  LDC.64 R220, c[0x0][0x3a8] ;  /* 0x0000ea00ffdc7b82 */ /* 0x000e240000000a00 */
[C---:B0-----:R-:W-:Y:S01]  /*4de0*/  IMAD.WIDE.U32 R220, R6.reuse, 0x20, R220 ;  /* 0x0000002006dc7825 */ /* 0x041fe200078e00dc */
[----:B------:R-:W-:-:S04]  /*4df0*/  IADD3 R6, PT, PT, R6, 0x20, RZ ;  /* 0x0000002006067810 */ /* 0x000fc80007ffe0ff */
[----:B------:R0:W-:Y:S04]  /*4e00*/  STG.E.128 desc[UR6][R220.64], R196 ;  /* 0x000000c4dc007986 */ /* 0x0001e8000c101d06 */
[----:B------:R0:W-:Y:S02]  /*4e10*/  STG.E.128 desc[UR6][R220.64+0x10], R200 ;  /* 0x000010c8dc007986 */ /* 0x0001e4000c101d06 */
.L_x_26736:
[----:B------:R-:W-:Y:S05]  /*4e20*/  BSYNC.RECONVERGENT B0 ;  /* 0x0000000000007941 */ /* 0x000fea0003800200 */
.L_x_26735:
[----:B------:R-:W-:Y:S01]  /*4e30*/  ISETP.GE.U32.AND P0, PT, R0, 0x120, PT ;  /* 0x000001200000780c */ /* 0x000fe20003f06070 */
[----:B------:R-:W-:Y:S01]  /*4e40*/  BSSY.RECONVERGENT B0, `(.L_x_26739) ;  /* 0x0000060000007945 */ /* 0x000fe20003800200 */
[----:B------:R-:W-:-:S11]  /*4e50*/  LOP3.LUT R7, R7, 0xffffffdf, RZ, 0xc0, !PT ;  /* 0xffffffdf07077812 */ /* 0x000fd600078ec0ff */
[----:B------:R-:W-:Y:S01]  /*4e60*/  @P0 LOP3.LUT R7, R7, 0x20, RZ, 0xfc, !PT ;  /* 0x0000002007070812 */ /* 0x000fe200078efcff */
[----:B------:R-:W-:Y:S06]  /*4e70*/  @!P0 BRA `(.L_x_26740) ;  /* 0x0000000400708947 */ /* 0x000fec0003800000 */
[----:B------:R-:W-:Y:S01]  /*4e80*/  ISETP.NE.U32.AND P0, PT, RZ, UR8, PT ;  /* 0x00000008ff007c0c */ /* 0x000fe2000bf05070 */
[----:B------:R-:W0:Y:S01]  /*4e90*/  LDC.64 R208, c[0x0][0x390] ;  /* 0x0000e400ffd07b82 */ /* 0x000e220000000a00 */
[----:B------:R0:W5:Y:S02]  /*4ea0*/  LDL R232, [R1+0x10] ;  /* 0x0000100001e87983 */ /* 0x0001640000100800 */
        /* <DEDUP_REMOVED lines=48> */
.L_x_26741:
        /* <DEDUP_REMOVED lines=36> */
.L_x_26742:
[----:B------:R-:W0:Y:S02]  /*53f0*/  LDC.64 R220, c[0x0][0x3a8] ;  /* 0x0000ea00ffdc7b82 */ /* 0x000e240000000a00 */
[C---:B0-----:R-:W-:Y:S01]  /*5400*/  IMAD.WIDE.U32 R220, R6.reuse, 0x20, R220 ;  /* 0x0000002006dc7825 */ /* 0x041fe200078e00dc */
[----:B------:R-:W-:-:S04]  /*5410*/  IADD3 R6, PT, PT, R6, 0x20, RZ ;  /* 0x0000002006067810 */ /* 0x000fc80007ffe0ff */
[----:B------:R0:W-:Y:S04]  /*5420*/  STG.E.128 desc[UR6][R220.64], R204 ;  /* 0x000000ccdc007986 */ /* 0x0001e8000c101d06 */
[----:B------:R0:W-:Y:S02]  /*5430*/  STG.E.128 desc[UR6][R220.64+0x10], R208 ;  /* 0x000010d0dc007986 */ /* 0x0001e4000c101d06 */
.L_x_26740:
[----:B------:R-:W-:Y:S05]  /*5440*/  BSYNC.RECONVERGENT B0 ;  /* 0x0000000000007941 */ /* 0x000fea0003800200 */
.L_x_26739:
        /* <DEDUP_REMOVED lines=10> */
[----:B01234-:R0:W5:Y:S04]  /*54f0*/  LDL R221, [R1+0x28] ;  /* 0x0000280001dd7983 */ /* 0x01f1680000100800 */
[----:B------:R0:W5:Y:S03]  /*5500*/  LDL R220, [R1+0x2c] ;  /* 0x00002c0001dc7983 */ /* 0x0001660000100800 */
        /* <DEDUP_REMOVED lines=20> */
[----:B------:R-:W-:Y:S01]  /*5650*/  PRMT R217, R218, 0x7632, R217 ;  /* 0x00007632dad97816 */ /* 0x000fe200000000d9 */
[-C--:B------:R-:W-:Y:S02]  /*5660*/  FMUL.FTZ R215, R215, R8.reuse ;  /* 0x00000008d7d77220 */ /* 0x080fe40000410000 */
[----:B------:R-:W-:Y:S01]  /*5670*/  FMUL.FTZ R214, R214, R8 ;  /* 0x00000008d6d67220 */ /* 0x000fe20000410000 */
[----:B------:R-:W-:-:S03]  /*5680*/  SHF.L.U32 R217, R217, 0x10, RZ ;  /* 0x00000010d9d97819 */ /* 0x000fc600000006ff */
[----:B------:R-:W-:Y:S01]  /*5690*/  FFMA.FTZ R214, R214, R216, R134 ;  /* 0x000000d8d6d67223 */ /* 0x000fe20000010086 */
[----:B------:R-:W-:Y:S01]  /*56a0*/  SHF.L.U32 R216, R222, 0x10, RZ ;  /* 0x00000010ded87819 */ /* 0x000fe200000006ff */
[----:B------:R-:W-:-:S04]  /*56b0*/  FMUL.FTZ R217, R217, R8 ;  /* 0x00000008d9d97220 */ /* 0x000fc80000410000 */
[----:B------:R-:W-:Y:S01]  /*56c0*/  FFMA.FTZ R215, R215, R216, R135 ;  /* 0x000000d8d7d77223 */ /* 0x000fe20000010087 */
[----:B------:R-:W-:Y:S02]  /*56d0*/  SHF.L.U32 R216, R218, 0x10, RZ ;  /* 0x00000010dad87819 */ /* 0x000fe400000006ff */
[----:B------:R-:W-:-:S03]  /*56e0*/  SHF.L.U32 R218, R122, 0x10, RZ ;  /* 0x000000107ada7819 */ /* 0x000fc600000006ff */
[----:B------:R-:W-:-:S04]  /*56f0*/  FMUL.FTZ R216, R216, R8 ;  /* 0x00000008d8d87220 */ /* 0x000fc80000410000 */
[----:B------:R-:W-:Y:S01]  /*5700*/  FFMA.FTZ R216, R216, R218, R136 ;  /* 0x000000dad8d87223 */ /* 0x000fe20000010088 */
[----:B------:R-:W-:-:S05]  /*5710*/  SHF.L.U32 R218, R221, 0x10, RZ ;  /* 0x00000010ddda7819 */ /* 0x000fca00000006ff */
[----:B------:R-:W-:Y:S01]  /*5720*/  FFMA.FTZ R217, R217, R218, R137 ;  /* 0x000000dad9d97223 */ /* 0x000fe20000010089 */
[C---:B------:R-:W-:Y:S02]  /*5730*/  PRMT R218, R219.reuse, 0x7632, R218 ;  /* 0x00007632dbda7816 */ /* 0x040fe400000000da */
[----:B------:R-:W-:Y:S02]  /*5740*/  SHF.L.U32 R219, R219, 0x10, RZ ;  /* 0x00000010dbdb7819 */ /* 0x000fe400000006ff */
[----:B------:R-:W-:-:S03]  /*5750*/  SHF.L.U32 R218, R218, 0x10, RZ ;  /* 0x00000010dada7819 */ /* 0x000fc600000006ff */
[-C--:B------:R-:W-:Y:S02]  /*5760*/  FMUL.FTZ R219, R219, R8.reuse ;  /* 0x00000008dbdb7220 */ /* 0x080fe40000410000 */
[----:B------:R-:W-:Y:S01]  /*5770*/  FMUL.FTZ R8, R218, R8 ;  /* 0x00000008da087220 */ /* 0x000fe20000410000 */
[----:B------:R-:W-:-:S05]  /*5780*/  SHF.L.U32 R218, R123, 0x10, RZ ;  /* 0x000000107bda7819 */ /* 0x000fca00000006ff */
[----:B------:R-:W-:Y:S01]  /*5790*/  FFMA.FTZ R218, R219, R218, R138 ;  /* 0x000000dadbda7223 */ /* 0x000fe2000001008a */
[----:B------:R-:W-:-:S05]  /*57a0*/  SHF.L.U32 R219, R220, 0x10, RZ ;  /* 0x00000010dcdb7819 */ /* 0x000fca00000006ff */
[----:B------:R-:W-:Y:S01]  /*57b0*/  FFMA.FTZ R219, R8, R219, R139 ;  /* 0x000000db08db7223 */ /* 0x000fe2000001008b */
[----:B------:R-:W-:Y:S06]  /*57c0*/  BRA `(.L_x_26746) ;  /* 0x0000000000907947 */ /* 0x000fec0003800000 */
.L_x_26745:
[C---:B0----5:R-:W-:Y:S02]  /*57d0*/  SHF.L.U32 R212, R216.reuse, 0x10, RZ ;  /* 0x00000010d8d47819 */ /* 0x061fe400000006ff */
[----:B------:R-:W-:Y:S02]  /*57e0*/  PRMT R213, R216, 0x7632, R213 ;  /* 0x00007632d8d57816 */ /* 0x000fe400000000d5 */
[----:B------:R-:W-:Y:S01]  /*57f0*/  SHF.L.U32 R214, R120, 0x10, RZ ;  /* 0x0000001078d67819 */ /* 0x000fe200000006ff */
[----:B------:R-:W-:Y:S01]  /*5800*/  FMUL.FTZ R212, R212, R8 ;  /* 0x00000008d4d47220 */ /* 0x000fe20000410000 */
[----:B------:R-:W-:Y:S02]  /*5810*/  SHF.L.U32 R213, R213, 0x10, RZ ;  /* 0x00000010d5d57819 */ /* 0x000fe400000006ff */
[----:B------:R-:W-:Y:S01]  /*5820*/  PRMT R215, R217, 0x7632, R215 ;  /* 0x00007632d9d77816 */ /* 0x000fe200000000d7 */
[----:B------:R-:W-:Y:S01]  /*5830*/  FMUL.FTZ R212, R212, R214 ;  /* 0x000000d6d4d47220 */ /* 0x000fe20000410000 */
[----:B------:R-:W-:Y:S01]  /*5840*/  SHF.L.U32 R214, R223, 0x10, RZ ;  /* 0x00000010dfd67819 */ /* 0x000fe200000006ff */
[----:B------:R-:W-:Y:S01]  /*5850*/  FMUL.FTZ R213, R213, R8 ;  /* 0x00000008d5d57220 */ /* 0x000fe20000410000 */
[----:B------:R-:W-:-:S02]  /*5860*/  SHF.L.U32 R216, R121, 0x10, RZ ;  /* 0x0000001079d87819 */ /* 0x000fc400000006ff */
[----:B------:R-:W-:Y:S01]  /*5870*/  SHF.L.U32 R215, R215, 0x10, RZ ;  /* 0x00000010d7d77819 */ /* 0x000fe200000006ff */
[----:B------:R-:W-:Y:S01]  /*5880*/  FMUL.FTZ R213, R213, R214 ;  /* 0x000000d6d5d57220 */ /* 0x000fe20000410000 */
[----:B------:R-:W-:Y:S02]  /*5890*/  SHF.L.U32 R214, R217, 0x10, RZ ;  /* 0x00000010d9d67819 */ /* 0x000fe400000006ff */
[----:B------:R-:W-:Y:S01]  /*58a0*/  PRMT R217, R218, 0x7632, R217 ;  /* 0x00007632dad97816 */ /* 0x000fe200000000d9 */
[-C--:B------:R-:W-:Y:S02]  /*58b0*/  FMUL.FTZ R215, R215, R8.reuse ;  /* 0x00000008d7d77220 */ /* 0x080fe40000410000 */
[----:B------:R-:W-:Y:S01]  /*58c0*/  FMUL.FTZ R214, R214, R8 ;  /* 0x00000008d6d67220 */ /* 0x000fe20000410000 */
[----:B------:R-:W-:-:S03]  /*58d0*/  SHF.L.U32 R217, R217, 0x10, RZ ;  /* 0x00000010d9d97819 */ /* 0x000fc600000006ff */
[----:B------:R-:W-:Y:S01]  /*58e0*/  FMUL.FTZ R214, R214, R216 ;  /* 0x000000d8d6d67220 */ /* 0x000fe20000410000 */
[----:B------:R-:W-:Y:S01]  /*58f0*/  SHF.L.U32 R216, R222, 0x10, RZ ;  /* 0x00000010ded87819 */ /* 0x000fe200000006ff */
[----:B------:R-:W-:-:S04]  /*5900*/  FMUL.FTZ R217, R217, R8 ;  /* 0x00000008d9d97220 */ /* 0x000fc80000410000 */
[----:B------:R-:W-:Y:S01]  /*5910*/  FMUL.FTZ R215, R215, R216 ;  /* 0x000000d8d7d77220 */ /* 0x000fe20000410000 */
[----:B------:R-:W-:Y:S02]  /*5920*/  SHF.L.U32 R216, R218, 0x10, RZ ;  /* 0x00000010dad87819 */ /* 0x000fe400000006ff */
[----:B------:R-:W-:-:S03]  /*5930*/  SHF.L.U32 R218, R122, 0x10, RZ ;  /* 0x000000107ada7819 */ /* 0x000fc600000006ff */
[----:B------:R-:W-:-:S04]  /*5940*/  FMUL.FTZ R216, R216, R8 ;  /* 0x00000008d8d87220 */ /* 0x000fc80000410000 */
[----:B------:R-:W-:Y:S01]  /*5950*/  FMUL.FTZ R216, R216, R218 ;  /* 0x000000dad8d87220 */ /* 0x000fe20000410000 */
[----:B------:R-:W-:-:S05]  /*5960*/  SHF.L.U32 R218, R221, 0x10, RZ ;  /* 0x00000010ddda7819 */ /* 0x000fca00000006ff */
[----:B------:R-:W-:Y:S01]  /*5970*/  FMUL.FTZ R217, R217, R218 ;  /* 0x000000dad9d97220 */ /* 0x000fe20000410000 */
[C---:B------:R-:W-:Y:S02]  /*5980*/  PRMT R218, R219.reuse, 0x7632, R218 ;  /* 0x00007632dbda7816 */ /* 0x040fe400000000da */
[----:B------:R-:W-:Y:S02]  /*5990*/  SHF.L.U32 R219, R219, 0x10, RZ ;  /* 0x00000010dbdb7819 */ /* 0x000fe400000006ff */
[----:B------:R-:W-:-:S03]  /*59a0*/  SHF.L.U32 R218, R218, 0x10, RZ ;  /* 0x00000010dada7819 */ /* 0x000fc600000006ff */
[-C--:B------:R-:W-:Y:S02]  /*59b0*/  FMUL.FTZ R219, R219, R8.reuse ;  /* 0x00000008dbdb7220 */ /* 0x080fe40000410000 */
[----:B------:R-:W-:Y:S01]  /*59c0*/  FMUL.FTZ R8, R218, R8 ;  /* 0x00000008da087220 */ /* 0x000fe20000410000 */
[----:B------:R-:W-:-:S05]  /*59d0*/  SHF.L.U32 R218, R123, 0x10, RZ ;  /* 0x000000107bda7819 */ /* 0x000fca00000006ff */
[----:B------:R-:W-:Y:S01]  /*59e0*/  FMUL.FTZ R218, R219, R218 ;  /* 0x000000dadbda7220 */ /* 0x000fe20000410000 */
[----:B------:R-:W-:-:S05]  /*59f0*/  SHF.L.U32 R219, R220, 0x10, RZ ;  /* 0x00000010dcdb7819 */ /* 0x000fca00000006ff */
[----:B------:R-:W-:-:S07]  /*5a00*/  FMUL.FTZ R219, R8, R219 ;  /* 0x000000db08db7220 */ /* 0x000fce0000410000 */
.L_x_26746:
[----:B------:R-:W0:Y:S02]  /*5a10*/  LDC.64 R220, c[0x0][0x3a8] ;  /* 0x0000ea00ffdc7b82 */ /* 0x000e240000000a00 */
[----:B0-----:R-:W-:-:S05]  /*5a20*/  IMAD.WIDE.U32 R220, R6, 0x20, R220 ;  /* 0x0000002006dc7825 */ /* 0x001fca00078e00dc */
[----:B------:R0:W-:Y:S04]  /*5a30*/  STG.E.128 desc[UR6][R220.64], R212 ;  /* 0x000000d4dc007986 */ /* 0x0001e8000c101d06 */
[----:B------:R0:W-:Y:S02]  /*5a40*/  STG.E.128 desc[UR6][R220.64+0x10], R216 ;  /* 0x000010d8dc007986 */ /* 0x0001e4000c101d06 */
.L_x_26744:
[----:B------:R-:W-:Y:S05]  /*5a50*/  BSYNC.RECONVERGENT B0 ;  /* 0x0000000000007941 */ /* 0x000fea0003800200 */
.L_x_26743:
[----:B------:R-:W-:Y:S01]  /*5a60*/  FADD.FTZ R6, RZ, R140 ;  /* 0x0000008cff067221 */ /* 0x000fe20000010000 */
[C---:B------:R-:W-:Y:S01]  /*5a70*/  ISETP.GT.U32.AND P4, PT, R0.reuse, 0x3f, PT ;  /* 0x0000003f0000780c */ /* 0x040fe20003f84070 */
[----:B------:R-:W5:Y:S01]  /*5a80*/  S2R R232, SR_TID.X ;  /* 0x0000000000e87919 */ /* 0x000f620000002100 */
        /* <DEDUP_REMOVED lines=16> */
[----:B01234-:R-:W-:-:S05]  /*5b90*/  FSEL R221, R6, RZ, P5 ;  /* 0x000000ff06dd7208 */ /* 0x01ffca0002800000 */
        /* <DEDUP_REMOVED lines=81> */
[----:B-----5:R-:W-:-:S13]  /*60b0*/  LOP3.LUT P6, RZ, R232, 0x1f, RZ, 0xc0, !PT ;  /* 0x0000001fe8ff7812 */ /* 0x020fda00078cc0ff */
        /* <DEDUP_REMOVED lines=188> */
.L_x_26780:
        /* <DEDUP_REMOVED lines=8> */
[----:B0-----:R-:W0:Y:S03]  /*6d00*/  @!P1 LDC.64 R220, c[0x0][0x3c0] ;  /* 0x0000f000ffdc9b82 */ /* 0x001e260000000a00 */
[----:B------:R1:W2:Y:S02]  /*6d10*/  MUFU.RSQ R8, R6 ;  /* 0x0000000600087308 */ /* 0x0002a40000001400 */
[----:B-1----:R-:W-:Y:S01]  /*6d20*/  FSEL R6, R223, RZ, !P0 ;  /* 0x000000ffdf067208 */ /* 0x002fe20004000000 */
[----:B0-----:R-:W-:-:S05]  /*6d30*/  @!P1 IMAD.WIDE R220, R2, 0x4, R220 ;  /* 0x0000000402dc9825 */ /* 0x001fca00078e02dc */
[----:B------:R0:W-:Y:S02]  /*6d40*/  @!P1 STG.E desc[UR6][R220.64], R223 ;  /* 0x000000dfdc009986 */ /* 0x0001e4000c101906 */
[----:B0-----:R-:W0:Y:S02]  /*6d50*/  @!P1 LDC.64 R220, c[0x0][0x3c8] ;  /* 0x0000f200ffdc9b82 */ /* 0x001e240000000a00 */
[----:B0-----:R-:W-:-:S05]  /*6d60*/  @!P1 IMAD.WIDE R220, R2, 0x4, R220 ;  /* 0x0000000402dc9825 */ /* 0x001fca00078e02dc */
[----:B--2---:R0:W-:Y:S01]  /*6d70*/  @!P1 STG.E desc[UR6][R220.64], R8 ;  /* 0x00000008dc009986 */ /* 0x0041e2000c101906 */
        /* <DEDUP_REMOVED lines=57> */
.L_x_26749:
[----:B------:R-:W-:Y:S05]  /*7110*/  BSYNC.RECONVERGENT B0 ;  /* 0x0000000000007941 */ /* 0x000fea0003800200 */
.L_x_26748:
[----:B------:R-:W-:Y:S01]  /*7120*/  ISETP.GE.U32.AND P0, PT, R0, 0x40, PT ;  /* 0x000000400000780c */ /* 0x000fe20003f06070 */
[----:B------:R-:W-:-:S12]  /*7130*/  BSSY.RECONVERGENT B0, `(.L_x_26750) ;  /* 0x000003a000007945 */ /* 0x000fd80003800200 */
[----:B------:R-:W-:Y:S05]  /*7140*/  @!P0 BRA `(.L_x_26751) ;  /* 0x0000000000e08947 */ /* 0x000fea0003800000 */
[----:B-1----:R-:W2:Y:S04]  /*7150*/  LDL R233, [R1+0x50] ;  /* 0x0000500001e97983 */ /* 0x002ea80000100800 */
[----:B------:R-:W3:Y:S04]  /*7160*/  LDL R222, [R1+0x54] ;  /* 0x0000540001de7983 */ /* 0x000ee80000100800 */
[----:B------:R-:W4:Y:S04]  /*7170*/  LDL R249, [R1+0x58] ;  /* 0x0000580001f97983 */ /* 0x000f280000100800 */
[----:B------:R-:W5:Y:S01]  /*7180*/  LDL R223, [R1+0x5c] ;  /* 0x00005c0001df7983 */ /* 0x000f620000100800 */
[----:B------:R-:W-:Y:S01]  /*7190*/  FADD.FTZ R232, R148, -R6 ;  /* 0x8000000694e87221 */ /* 0x000fe20000010000 */
[----:B0-----:R-:W-:-:S02]  /*71a0*/  SHF.L.U32 R220, R24, 0x10, RZ ;  /* 0x0000001018dc7819 */ /* 0x001fc400000006ff */
        /* <DEDUP_REMOVED lines=50> */
.L_x_26751:
[----:B------:R-:W-:Y:S05]  /*74d0*/  BSYNC.RECONVERGENT B0 ;  /* 0x0000000000007941 */ /* 0x000fea0003800200 */
.L_x_26750:
        /* <DEDUP_REMOVED lines=59> */
.L_x_26753:
[----:B------:R-:W-:Y:S05]  /*7890*/  BSYNC.RECONVERGENT B0 ;  /* 0x0000000000007941 */ /* 0x000fea0003800200 */
.L_x_26752:
[----:B------:R-:W-:Y:S01]  /*78a0*/  ISETP.GE.U32.AND P0, PT, R0, 0x80, PT ;  /* 0x000000800000780c */ /* 0x000fe20003f06070 */
[----:B------:R-:W-:-:S12]  /*78b0*/  BSSY.RECONVERGENT B0, `(.L_x_26754) ;  /* 0x000003a000007945 */ /* 0x000fd80003800200 */
[----:B------:R-:W-:Y:S05]  /*78c0*/  @!P0 BRA `(.L_x_26755) ;  /* 0x0000000000e08947 */ /* 0x000fea0003800000 */
[----:B-123--:R-:W2:Y:S04]  /*78d0*/  LDL R233, [R1+0x90] ;  /* 0x0000900001e97983 */ /* 0x00eea80000100800 */
        /* <DEDUP_REMOVED lines=55> */
.L_x_26755:
[----:B------:R-:W-:Y:S05]  /*7c50*/  BSYNC.RECONVERGENT B0 ;  /* 0x0000000000007941 */ /* 0x000fea0003800200 */
.L_x_26754:
        /* <DEDUP_REMOVED lines=59> */
.L_x_26757:
[----:B------:R-:W-:Y:S05]  /*8010*/  BSYNC.RECONVERGENT B0 ;  /* 0x0000000000007941 */ /* 0x000fea0003800200 */
.L_x_26756:
        /* <DEDUP_REMOVED lines=59> */
.L_x_26759:
[----:B------:R-:W-:Y:S05]  /*83d0*/  BSYNC.RECONVERGENT B0 ;  /* 0x0000000000007941 */ /* 0x000fea0003800200 */
.L_x_26758:
        /* <DEDUP_REMOVED lines=59> */
.L_x_26761:
[----:B------:R-:W-:Y:S05]  /*8790*/  BSYNC.RECONVERGENT B0 ;  /* 0x0000000000007941 */ /* 0x000fea0003800200 */
.L_x_26760:
        /* <DEDUP_REMOVED lines=59> */
.L_x_26763:
[----:B------:R-:W-:Y:S05]  /*8b50*/  BSYNC.RECONVERGENT B0 ;  /* 0x0000000000007941 */ /* 0x000fea0003800200 */
.L_x_26762:
        /* <DEDUP_REMOVED lines=59> */
.L_x_26765:
[----:B------:R-:W-:Y:S05]  /*8f10*/  BSYNC.RECONVERGENT B0 ;  /* 0x0000000000007941 */ /* 0x000fea0003800200 */
.L_x_26764:
        /* <DEDUP_REMOVED lines=58> */
.L_x_26767:
[----:B------:R-:W-:Y:S05]  /*92c0*/  BSYNC.RECONVERGENT B0 ;  /* 0x0000000000007941 */ /* 0x000fea0003800200 */
.L_x_26766:
[----:B0-----:R-:W0:Y:S02]  /*92d0*/  LDC.64 R8, c[0x0][0x380] ;  /* 0x0000e000ff087b82 */ /* 0x001e240000000a00 */
[----:B0-----:R-:W-:-:S04]  /*92e0*/  LEA R2, R8, R2, 0x2 ;  /* 0x0000000208027211 */ /* 0x001fc800078e10ff */
[----:B------:R-:W-:-:S13]  /*92f0*/  ISETP.GE.AND P0, PT, R2, R9, PT ;  /* 0x000000090200720c */ /* 0x000fda0003f06270 */
[----:B------:R-:W-:Y:S05]  /*9300*/  @!P0 BRA `(.L_x_26768) ;  /* 0xffffff8800c08947 */ /* 0x000fea000383ffff */
[----:B------:R-:W-:Y:S05]  /*9310*/  EXIT ;  /* 0x000000000000794d */ /* 0x000fea0003800000 */
.L_x_26747:
        /* <DEDUP_REMOVED lines=8> */
.L_x_26770:
[----:B------:R-:W-:Y:S05]  /*93a0*/  BSYNC B0 ;  /* 0x0000000000007941 */ /* 0x000fea0003800000 */
.L_x_26769:
        /* <DEDUP_REMOVED lines=9> */
.L_x_26771:
[----:B------:R-:W-:Y:S02]  /*9440*/  HFMA2 R220, -RZ, RZ, 0, 2.384185791015625e-07 ;  /* 0x00000004ffdc7431 */ /* 0x000fe400000001ff */
[----:B------:R-:W-:Y:S01]  /*9450*/  FADD.FTZ R221, R221, R6 ;  /* 0x00000006dddd7221 */ /* 0x000fe20000010000 */
[----:B------:R-:W-:-:S04]  /*9460*/  MOV R6, 0xffffffff ;  /* 0xffffffff00067802 */ /* 0x000fc80000000f00 */
[----:B------:R-:W-:-:S07]  /*9470*/  MOV R233, R221 ;  /* 0x000000dd00e97202 */ /* 0x000fce0000000f00 */
[----:B------:R-:W-:Y:S05]  /*9480*/  WARPSYNC.COLLECTIVE R6, `(.L_x_26772) ;  /* 0x0000000006087348 */ /* 0x000fea0003c00000 */
[----:B------:R0:W1:Y:S02]  /*9490*/  SHFL.BFLY P6, R6, R233, R220, R8 ;  /* 0x0c0000dce9067389 */ /* 0x00006400000c0008 */
[----:B01----:R-:W-:Y:S05]  /*94a0*/  ENDCOLLECTIVE ;  /* 0x000000000000791b */ /* 0x003fea0003800000 */
.L_x_26772:
[----:B------:R-:W-:Y:S02]  /*94b0*/  HFMA2 R220, -RZ, RZ, 0, 4.76837158203125e-07 ;  /* 0x00000008ffdc7431 */ /* 0x000fe400000001ff */
[----:B------:R-:W-:Y:S01]  /*94c0*/  FADD.FTZ R221, R221, R6 ;  /* 0x00000006dddd7221 */ /* 0x000fe20000010000 */
[----:B------:R-:W-:-:S04]  /*94d0*/  MOV R6, 0xffffffff ;  /* 0xffffffff00067802 */ /* 0x000fc80000000f00 */
[----:B------:R-:W-:-:S07]  /*94e0*/  MOV R233, R221 ;  /* 0x000000dd00e97202 */ /* 0x000fce0000000f00 */
[----:B------:R-:W-:Y:S05]  /*94f0*/  WARPSYNC.COLLECTIVE R6, `(.L_x_26773) ;  /* 0x0000000006087348 */ /* 0x000fea0003c00000 */
[----:B------:R0:W1:Y:S02]  /*9500*/  SHFL.BFLY P6, R6, R233, R220, R8 ;  /* 0x0c0000dce9067389 */ /* 0x00006400000c0008 */
[----:B01----:R-:W-:Y:S05]  /*9510*/  ENDCOLLECTIVE ;  /* 0x000000000000791b */ /* 0x003fea0003800000 */
.L_x_26773:
[----:B------:R-:W-:Y:S02]  /*9520*/  HFMA2 R220, -RZ, RZ, 0, 9.5367431640625e-07 ;  /* 0x00000010ffdc7431 */ /* 0x000fe400000001ff */
[----:B------:R-:W-:Y:S01]  /*9530*/  FADD.FTZ R221, R221, R6 ;  /* 0x00000006dddd7221 */ /* 0x000fe20000010000 */
[----:B------:R-:W-:-:S04]  /*9540*/  MOV R6, 0xffffffff ;  /* 0xffffffff00067802 */ /* 0x000fc80000000f00 */
[----:B------:R-:W-:-:S07]  /*9550*/  MOV R233, R221 ;  /* 0x000000dd00e97202 */ /* 0x000fce0000000f00 */
[----:B------:R-:W-:Y:S05]  /*9560*/  WARPSYNC.COLLECTIVE R6, `(.L_x_26774) ;  /* 0x0000000006087348 */ /* 0x000fea0003c00000 */
[----:B------:R0:W1:Y:S02]  /*9570*/  SHFL.BFLY P6, R6, R233, R220, R8 ;  /* 0x0c0000dce9067389 */ /* 0x00006400000c0008 */
[----:B01----:R-:W-:Y:S05]  /*9580*/  ENDCOLLECTIVE ;  /* 0x000000000000791b */ /* 0x003fea0003800000 */
.L_x_26774:
        /* <DEDUP_REMOVED lines=174> */
.L_x_26775:
[----:B------:R-:W-:Y:S02]  /*a070*/  HFMA2 R220, -RZ, RZ, 0, 1.1920928955078125e-07 ;  /* 0x00000002ffdc7431 */ /* 0x000fe400000001ff */
[----:B------:R-:W-:Y:S01]  /*a080*/  FADD.FTZ R221, R221, R6 ;  /* 0x00000006dddd7221 */ /* 0x000fe20000010000 */
[----:B------:R-:W-:-:S04]  /*a090*/  MOV R6, 0xffffffff ;  /* 0xffffffff00067802 */ /* 0x000fc80000000f00 */
[----:B------:R-:W-:-:S07]  /*a0a0*/  MOV R233, R221 ;  /* 0x000000dd00e97202 */ /* 0x000fce0000000f00 */
[----:B------:R-:W-:Y:S05]  /*a0b0*/  WARPSYNC.COLLECTIVE R6, `(.L_x_26776) ;  /* 0x0000000006087348 */ /* 0x000fea0003c00000 */
[----:B------:R0:W1:Y:S02]  /*a0c0*/  SHFL.BFLY P6, R6, R233, R220, R8 ;  /* 0x0c0000dce9067389 */ /* 0x00006400000c0008 */
[----:B01----:R-:W-:Y:S05]  /*a0d0*/  ENDCOLLECTIVE ;  /* 0x000000000000791b */ /* 0x003fea0003800000 */
.L_x_26776:
[----:B------:R-:W-:Y:S02]  /*a0e0*/  HFMA2 R220, -RZ, RZ, 0, 2.384185791015625e-07 ;  /* 0x00000004ffdc7431 */ /* 0x000fe400000001ff */
[----:B------:R-:W-:Y:S01]  /*a0f0*/  FADD.FTZ R221, R221, R6 ;  /* 0x00000006dddd7221 */ /* 0x000fe20000010000 */
[----:B------:R-:W-:-:S04]  /*a100*/  MOV R6, 0xffffffff ;  /* 0xffffffff00067802 */ /* 0x000fc80000000f00 */
[----:B------:R-:W-:-:S07]  /*a110*/  MOV R233, R221 ;  /* 0x000000dd00e97202 */ /* 0x000fce0000000f00 */
[----:B------:R-:W-:Y:S05]  /*a120*/  WARPSYNC.COLLECTIVE R6, `(.L_x_26777) ;  /* 0x0000000006087348 */ /* 0x000fea0003c00000 */
[----:B------:R0:W1:Y:S02]  /*a130*/  SHFL.BFLY P6, R6, R233, R220, R8 ;  /* 0x0c0000dce9067389 */ /* 0x00006400000c0008 */
[----:B01----:R-:W-:Y:S05]  /*a140*/  ENDCOLLECTIVE ;  /* 0x000000000000791b */ /* 0x003fea0003800000 */
.L_x_26777:
[----:B------:R-:W-:Y:S02]  /*a150*/  HFMA2 R220, -RZ, RZ, 0, 4.76837158203125e-07 ;  /* 0x00000008ffdc7431 */ /* 0x000fe400000001ff */
[----:B------:R-:W-:Y:S01]  /*a160*/  FADD.FTZ R221, R221, R6 ;  /* 0x00000006dddd7221 */ /* 0x000fe20000010000 */
[----:B------:R-:W-:-:S04]  /*a170*/  MOV R6, 0xffffffff ;  /* 0xffffffff00067802 */ /* 0x000fc80000000f00 */
[----:B------:R-:W-:-:S07]  /*a180*/  MOV R233, R221 ;  /* 0x000000dd00e97202 */ /* 0x000fce0000000f00 */
[----:B------:R-:W-:Y:S05]  /*a190*/  WARPSYNC.COLLECTIVE R6, `(.L_x_26778) ;  /* 0x0000000006087348 */ /* 0x000fea0003c00000 */
[----:B------:R0:W1:Y:S02]  /*a1a0*/  SHFL.BFLY P6, R6, R233, R220, R8 ;  /* 0x0c0000dce9067389 */ /* 0x00006400000c0008 */
[----:B01----:R-:W-:Y:S05]  /*a1b0*/  ENDCOLLECTIVE ;  /* 0x000000000000791b */ /* 0x003fea0003800000 */
.L_x_26778:
[----:B------:R-:W-:Y:S02]  /*a1c0*/  HFMA2 R220, -RZ, RZ, 0, 9.5367431640625e-07 ;  /* 0x00000010ffdc7431 */ /* 0x000fe400000001ff */
[----:B------:R-:W-:Y:S01]  /*a1d0*/  FADD.FTZ R221, R221, R6 ;  /* 0x00000006dddd7221 */ /* 0x000fe20000010000 */
[----:B------:R-:W-:-:S04]  /*a1e0*/  MOV R6, 0xffffffff ;  /* 0xffffffff00067802 */ /* 0x000fc80000000f00 */
[----:B------:R-:W-:-:S07]  /*a1f0*/  MOV R233, R221 ;  /* 0x000000dd00e97202 */ /* 0x000fce0000000f00 */
[----:B------:R-:W-:Y:S05]  /*a200*/  WARPSYNC.COLLECTIVE R6, `(.L_x_26779) ;  /* 0x0000000006087348 */ /* 0x000fea0003c00000 */
[----:B------:R0:W1:Y:S02]  /*a210*/  SHFL.BFLY P6, R6, R233, R220, R8 ;  /* 0x0c0000dce9067389 */ /* 0x00006400000c0008 */
[----:B01----:R-:W-:Y:S05]  /*a220*/  ENDCOLLECTIVE ;  /* 0x000000000000791b */ /* 0x003fea0003800000 */
.L_x_26779:
[----:B------:R-:W-:Y:S05]  /*a230*/  BRA `(.L_x_26780) ;  /* 0xffffffc800907947 */ /* 0x000fea000383ffff */
.L_x_26781:
        /* <DEDUP_REMOVED lines=12> */
.L_x_88468:


//--------------------- .text._ZN10layer_norm13ln_fwd_kernelINS_13Kernel_traitsI13__nv_bfloat16S2_fS2_fjLj2560ELj1ELj4ELj1ELj16ENS_18Kernel_traits_baseILj2560ES2_S2_fS2_fjLj128EEEEELb0ELb1ELb0ELb1EEEvNS_9FwdParamsE --------------------------
	.section	.text._ZN10layer_norm13ln_fwd_kernelINS_13Kernel_traitsI13__nv_bfloat16S2_fS2_fjLj2560ELj1ELj4ELj1ELj16ENS_18Kernel_traits_baseILj2560ES2_S2_fS2_fjLj128EEEEELb0ELb1ELb0ELb1EEEvNS_9FwdParamsE,"ax",@progbits
	.align	128
        .global         _ZN10layer_norm13ln_fwd_kernelINS_13Kernel_traitsI13__nv_bfloat16S2_fS2_fjLj2560ELj1ELj4ELj1ELj16ENS_18Kernel_traits_baseILj2560ES2_S2_fS2_fjLj128EEEEELb0ELb1ELb0ELb1EEEvNS_9FwdParamsE
        .type           _ZN10layer_norm13ln_fwd_kernelINS_13Kernel_traitsI13__nv_bfloat16S2_fS2_fjLj2560ELj1ELj4ELj1ELj16ENS_18Kernel_traits_baseILj2560ES2_S2_fS2_fjLj128EEEEELb0ELb1ELb0ELb1EEEvNS_9FwdParamsE,@function
        .size           _ZN10layer_norm13ln_fwd_kernelINS_13Kernel_traitsI13__nv_bfloat16S2_fS2_fjLj2560ELj1ELj4ELj1ELj16ENS_18Kernel_traits_baseILj2560ES2_S2_fS2_fjLj128EEEEELb0ELb1ELb0ELb1EEEvNS_9FwdParamsE,(.L_x_88469 - _ZN10layer_norm13ln_fwd_kernelINS_13Kernel_traitsI13__nv_bfloat16S2_fS2_fjLj2560ELj1ELj4ELj1ELj16ENS_18Kernel_traits_baseILj2560ES2_S2_fS2_fjLj128EEEEELb0ELb1ELb0ELb1EEEvNS_9FwdParamsE)
        .other          _ZN10layer_norm13ln_fwd_kernelINS_13Kernel_traitsI13__nv_bfloat16S2_fS2_fjLj2560ELj1ELj4ELj1ELj16ENS_18Kernel_traits_baseILj2560ES2_S2_fS2_fjLj128EEEEELb0ELb1ELb0ELb1EEEvNS_9FwdParamsE,@"STO_CUDA_ENTRY STV_DEFAULT"
_ZN10layer_norm13ln_fwd_kernelINS_13Kernel_traitsI13__nv_bfloat16S2_fS2_fjLj2560ELj1ELj4ELj1ELj16ENS_18Kernel_traits_baseILj2560ES2_S2_fS2_fjLj128EEEEELb0ELb1ELb0ELb1EEEvNS_9FwdParamsE:
.text._ZN10layer_norm13ln_fwd_kernelINS_13Kernel_traitsI13__nv_bfloat16S2_fS2_fjLj2560ELj1ELj4ELj1ELj16ENS_18Kernel_traits_baseILj2560ES2_S2_fS2_fjLj128EEEEELb0ELb1ELb0ELb1EEEvNS_9FwdParamsE:
        /* <DEDUP_REMOVED lines=46> */
.L_x_26782:
        /* <DEDUP_REMOVED lines=44> */
.L_x_26783:
        /* <DEDUP_REMOVED lines=148> */
[----:B-1----:R-:W-:Y:S01]  /*0ee0*/  ISETP.NE.U32.AND P0, PT, RZ, UR4, PT ;  /* 0x00000004ff007c0c */ /* 0x002fe2000bf05070 */
        /* <DEDUP_REMOVED lines=43> */
[----:B------:R-:W-:Y:S01]  /*11a0*/  ISETP.NE.AND.EX P0, PT, RZ, UR5, PT, P0 ;  /* 0x00000005ff007c0c */ /* 0x000fe2000bf05300 */
[----:B------:R-:W0:Y:S02]  /*11b0*/  LDCU.64 UR4, c[0x0][0x3a0] ;  /* 0x00007400ff0477ac */ /* 0x000e240008000a00 */
        /* <DEDUP_REMOVED lines=31> */
[----:B0--34-:R2:W-:Y:S02]  /*13b0*/  STL.S16 [R1], R9 ;  /* 0x0000000901007387 */ /* 0x0195e40000100600 */
.L_x_26805:
[----:B-12---:R-:W0:Y:S01]  /*13c0*/  @P0 LDC.64 R10, c[0x0][0x3e0] ;  /* 0x0000f800ff0a0b82 */ /* 0x006e220000000a00 */
[----:B------:R-:W1:Y:S01]  /*13d0*/  S2R R12, SR_TID.X ;  /* 0x00000000000c7919 */ /* 0x000e620000002100 */
[----:B------:R-:W-:-:S06]  /*13e0*/  IMAD R9, R8, UR8, RZ ;  /* 0x0000000808097c24 */ /* 0x000fcc000f8e02ff */
[----:B------:R-:W2:Y:S01]  /*13f0*/  LDC.64 R216, c[0x0][0x390] ;  /* 0x0000e400ffd87b82 */ /* 0x000ea20000000a00 */
[----:B0-----:R-:W-:-:S06]  /*1400*/  @P0 IMAD.WIDE R10, R8, 0x2, R10 ;  /* 0x00000002080a0825 */ /* 0x001fcc00078e020a */
[----:B------:R0:W3:Y:S01]  /*1410*/  @P0 LDG.E.U16 R10, desc[UR6][R10.64] ;  /* 0x000000060a0a0981 */ /* 0x0000e2000c1e1500 */
[----:B------:R-:W-:Y:S01]  /*1420*/  HFMA2 R225, -RZ, RZ, 1.875, 0 ;  /* 0x3f800000ffe17431 */ /* 0x000fe200000001ff */
[----:B-1----:R-:W-:Y:S02]  /*1430*/  LOP3.LUT R12, R12, 0x1f, RZ, 0xc0, !PT ;  /* 0x0000001f0c0c7812 */ /* 0x002fe400078ec0ff */
[----:B0-----:R-:W-:-:S04]  /*1440*/  SHF.R.S32.HI R11, RZ, 0x1f, R9 ;  /* 0x0000001fff0b7819 */ /* 0x001fc80000011409 */
[----:B------:R-:W-:-:S04]  /*1450*/  LEA.HI R11, R11, R9, RZ, 0x3 ;  /* 0x000000090b0b7211 */ /* 0x000fc800078f18ff */
[----:B------:R-:W-:-:S05]  /*1460*/  LEA.HI.SX32 R230, R11, R12, 0x1d ;  /* 0x0000000c0be67211 */ /* 0x000fca00078feaff */
[----:B--2---:R-:W-:-:S06]  /*1470*/  IMAD.WIDE.U32 R12, R230, 0x10, R216 ;  /* 0x00000010e60c7825 */ /* 0x004fcc00078e00d8 */
[----:B------:R-:W5:Y:S01]  /*1480*/  LDG.E.128 R12, desc[UR6][R12.64] ;  /* 0x000000060c0c7981 */ /* 0x000f62000c1e1d00 */
[----:B------:R-:W-:-:S04]  /*1490*/  ISETP.NE.U32.AND P1, PT, RZ, UR4, PT ;  /* 0x00000004ff007c0c */ /* 0x000fc8000bf25070 */
[----:B------:R-:W-:Y:S02]  /*14a0*/  ISETP.NE.AND.EX P1, PT, RZ, UR5, PT, P1 ;  /* 0x00000005ff007c0c */ /* 0x000fe4000bf25310 */
[----:B---3--:R-:W-:-:S11]  /*14b0*/  @P0 SHF.L.U32 R225, R10, 0x10, RZ ;  /* 0x000000100ae10819 */ /* 0x008fd600000006ff */
[----:B------:R-:W-:Y:S05]  /*14c0*/  @!P1 BRA `(.L_x_26784) ;  /* 0x0000000000a49947 */ /* 0x000fea0003800000 */
[----:B------:R-:W0:Y:S02]  /*14d0*/  LDC.64 R88, c[0x0][0x3a0] ;  /* 0x0000e800ff587b82 */ /* 0x000e240000000a00 */
[----:B0-----:R-:W-:-:S05]  /*14e0*/  IMAD.WIDE.U32 R88, R230, 0x20, R88 ;  /* 0x00000020e6587825 */ /* 0x001fca00078e0058 */
[----:B------:R-:W2:Y:S04]  /*14f0*/  LDG.E.128 R92, desc[UR6][R88.64] ;  /* 0x00000006585c7981 */ /* 0x000ea8000c1e1d00 */
[----:B------:R-:W3:Y:S01]  /*1500*/  LDG.E.128 R88, desc[UR6][R88.64+0x10] ;  /* 0x0000100658587981 */ /* 0x000ee2000c1e1d00 */
[----:B-----5:R-:W-:Y:S02]  /*1510*/  PRMT R9, R13, 0x7632, R9 ;  /* 0x000076320d097816 */ /* 0x020fe40000000009 */
[----:B------:R-:W-:Y:S02]  /*1520*/  PRMT R85, R12, 0x7632, R85 ;  /* 0x000076320c557816 */ /* 0x000fe40000000055 */
[----:B------:R-:W-:Y:S02]  /*1530*/  SHF.L.U32 R9, R9, 0x10, RZ ;  /* 0x0000001009097819 */ /* 0x000fe400000006ff */
[----:B------:R-:W-:-:S02]  /*1540*/  SHF.L.U32 R87, R6, 0x10, RZ ;  /* 0x0000001006577819 */ /* 0x000fc400000006ff */
[----:B------:R-:W-:Y:S01]  /*1550*/  SHF.L.U32 R84, R12, 0x10, RZ ;  /* 0x000000100c547819 */ /* 0x000fe200000006ff */
[-C--:B------:R-:W-:Y:S01]  /*1560*/  FMUL.FTZ R9, R9, R225.reuse ;  /* 0x000000e109097220 */ /* 0x080fe20000410000 */
[----:B------:R-:W-:Y:S02]  /*1570*/  SHF.L.U32 R85, R85, 0x10, RZ ;  /* 0x0000001055557819 */ /* 0x000fe400000006ff */
[----:B------:R-:W-:Y:S01]  /*1580*/  PRMT R81, R14, 0x7632, R81 ;  /* 0x000076320e517816 */ /* 0x000fe20000000051 */
[-C--:B------:R-:W-:Y:S01]  /*1590*/  FMUL.FTZ R84, R84, R225.reuse ;  /* 0x000000e154547220 */ /* 0x080fe20000410000 */
[----:B------:R-:W-:Y:S01]  /*15a0*/  SHF.L.U32 R11, R132, 0x10, RZ ;  /* 0x00000010840b7819 */ /* 0x000fe200000006ff */
[----:B------:R-:W-:Y:S01]  /*15b0*/  FMUL.FTZ R85, R85, R225 ;  /* 0x000000e155557220 */ /* 0x000fe20000410000 */
        /* <DEDUP_REMOVED lines=10> */
[----:B--2---:R-:W-:Y:S01]  /*1660*/  FFMA.FTZ R87, R9, R87, R95 ;  /* 0x0000005709577223 */ /* 0x004fe2000001005f */
[C---:B------:R-:W-:Y:S01]  /*1670*/  PRMT R9, R15.reuse, 0x7632, R9 ;  /* 0x000076320f097816 */ /* 0x040fe20000000009 */
[----:B------:R-:W-:Y:S01]  /*1680*/  FFMA.FTZ R84, R84, R11, R92 ;  /* 0x0000000b54547223 */ /* 0x000fe2000001005c */
[----:B------:R-:W-:Y:S01]  /*1690*/  SHF.L.U32 R15, R15, 0x10, RZ ;  /* 0x000000100f0f7819 */ /* 0x000fe200000006ff */
[----:B------:R-:W-:Y:S01]  /*16a0*/  FFMA.FTZ R85, R85, R10, R93 ;  /* 0x0000000a55557223 */ /* 0x000fe2000001005d */
[----:B------:R-:W-:Y:S01]  /*16b0*/  SHF.L.U32 R9, R9, 0x10, RZ ;  /* 0x0000001009097819 */ /* 0x000fe200000006ff */
[----:B------:R-:W-:Y:S01]  /*16c0*/  FFMA.FTZ R86, R13, R86, R94 ;  /* 0x000000560d567223 */ /* 0x000fe2000001005e */
[----:B------:R-:W-:Y:S01]  /*16d0*/  SHF.L.U32 R11, R134, 0x10, RZ ;  /* 0x00000010860b7819 */ /* 0x000fe200000006ff */
[-C--:B------:R-:W-:Y:S01]  /*16e0*/  FMUL.FTZ R15, R15, R225.reuse ;  /* 0x000000e10f0f7220 */ /* 0x080fe20000410000 */
[----:B------:R-:W-:Y:S01]  /*16f0*/  SHF.L.U32 R10, R5, 0x10, RZ ;  /* 0x00000010050a7819 */ /* 0x000fe200000006ff */
[----:B------:R-:W-:-:S02]  /*1700*/  FMUL.FTZ R9, R9, R225 ;  /* 0x000000e109097220 */ /* 0x000fc40000410000 */
[----:B---3--:R-:W-:Y:S01]  /*1710*/  FFMA.FTZ R80, R80, R11, R88 ;  /* 0x0000000b50507223 */ /* 0x008fe20000010058 */
[----:B------:R-:W-:Y:S01]  /*1720*/  FFMA.FTZ R82, R15, R82, R90 ;  /* 0x000000520f527223 */ /* 0x000fe2000001005a */
[----:B------:R-:W-:Y:S01]  /*1730*/  FFMA.FTZ R81, R81, R10, R89 ;  /* 0x0000000a51517223 */ /* 0x000fe20000010059 */
[----:B------:R-:W-:Y:S01]  /*1740*/  FFMA.FTZ R83, R9, R83, R91 ;  /* 0x0000005309537223 */ /* 0x000fe2000001005b */
[----:B------:R-:W-:Y:S06]  /*1750*/  BRA `(.L_x_26785) ;  /* 0x0000000000907947 */ /* 0x000fec0003800000 */
.L_x_26784:
[----:B-----5:R-:W-:Y:S02]  /*1760*/  PRMT R9, R12, 0x7632, R9 ;  /* 0x000076320c097816 */ /* 0x020fe40000000009 */
        /* <DEDUP_REMOVED lines=8> */
[----:B------:R-:W-:Y:S01]  /*17f0*/  PRMT R9, R13, 0x7632, R9 ;  /* 0x000076320d097816 */ /* 0x000fe20000000009 */
[-C--:B------:R-:W-:Y:S01]  /*1800*/  FMUL.FTZ R84, R84, R225.reuse ;  /* 0x000000e154547220 */ /* 0x080fe20000410000 */
[----:B------:R-:W-:Y:S01]  /*1810*/  SHF.L.U32 R81, R5, 0x10, RZ ;  /* 0x0000001005517819 */ /* 0x000fe200000006ff */
        /* <DEDUP_REMOVED lines=10> */
[----:B------:R-:W-:Y:S01]  /*18c0*/  PRMT R9, R14, 0x7632, R9 ;  /* 0x000076320e097816 */ /* 0x000fe20000000009 */
[-C--:B------:R-:W-:Y:S01]  /*18d0*/  FMUL.FTZ R80, R80, R225.reuse ;  /* 0x000000e150507220 */ /* 0x080fe20000410000 */
[----:B------:R-:W-:Y:S01]  /*18e0*/  SHF.L.U32 R83, R4, 0x10, RZ ;  /* 0x0000001004537819 */ /* 0x000fe200000006ff */
[----:B------:R-:W-:Y:S01]  /*18f0*/  FMUL.FTZ R82, R82, R225 ;  /* 0x000000e152527220 */ /* 0x000fe20000410000 */
[----:B------:R-:W-:Y:S01]  /*1900*/  SHF.L.U32 R9, R9, 0x10, RZ ;  /* 0x0000001009097819 */ /* 0x000fe200000006ff */
[----:B------:R-:W-:Y:S01]  /*1910*/  FMUL.FTZ R80, R80, R10 ;  /* 0x0000000a50507220 */ /* 0x000fe20000410000 */
[----:B------:R-:W-:-:S03]  /*1920*/  SHF.L.U32 R10, R135, 0x10, RZ ;  /* 0x00000010870a7819 */ /* 0x000fc600000006ff */
[----:B------:R-:W-:Y:S02]  /*1930*/  FMUL.FTZ R9, R9, R225 ;  /* 0x000000e109097220 */ /* 0x000fe40000410000 */
[----:B------:R-:W-:Y:S02]  /*1940*/  FMUL.FTZ R82, R82, R10 ;  /* 0x0000000a52527220 */ /* 0x000fe40000410000 */
[----:B------:R-:W-:Y:S01]  /*1950*/  FMUL.FTZ R81, R9, R81 ;  /* 0x0000005109517220 */ /* 0x000fe20000410000 */
[----:B------:R-:W-:-:S04]  /*1960*/  PRMT R9, R15, 0x7632, R9 ;  /* 0x000076320f097816 */ /* 0x000fc80000000009 */
[----:B------:R-:W-:-:S05]  /*1970*/  SHF.L.U32 R9, R9, 0x10, RZ ;  /* 0x0000001009097819 */ /* 0x000fca00000006ff */
[----:B------:R-:W-:-:S04]  /*1980*/  FMUL.FTZ R9, R9, R225 ;  /* 0x000000e109097220 */ /* 0x000fc80000410000 */
[----:B------:R-:W-:-:S07]  /*1990*/  FMUL.FTZ R83, R9, R83 ;  /* 0x0000005309537220 */ /* 0x000fce0000410000 */
.L_x_26785:
[----:B------:R-:W0:Y:S01]  /*19a0*/  LDC.64 R232, c[0x0][0x3a8] ;  /* 0x0000ea00ffe87b82 */ /* 0x000e220000000a00 */
[----:B------:R-:W-:-:S07]  /*19b0*/  IADD3 R229, PT, PT, R230, 0x20, RZ ;  /* 0x00000020e6e57810 */ /* 0x000fce0007ffe0ff */
[----:B------:R-:W1:Y:S01]  /*19c0*/  @P1 LDC.64 R10, c[0x0][0x3a0] ;  /* 0x0000e800ff0a1b82 */ /* 0x000e620000000a00 */
[----:B0-----:R-:W-:-:S05]  /*19d0*/  IMAD.WIDE.U32 R12, R230, 0x20, R232 ;  /* 0x00000020e60c7825 */ /* 0x001fca00078e00e8 */
[----:B------:R-:W-:Y:S01]  /*19e0*/  STG.E.128 desc[UR6][R12.64], R84 ;  /* 0x000000540c007986 */ /* 0x000fe2000c101d06 */
[----:B-1----:R-:W-:-:S03]  /*19f0*/  @P1 IMAD.WIDE.U32 R10, R229, 0x20, R10 ;  /* 0x00000020e50a1825 */ /* 0x002fc600078e000a */
[----:B------:R0:W-:Y:S04]  /*1a00*/  STG.E.128 desc[UR6][R12.64+0x10], R80 ;  /* 0x000010500c007986 */ /* 0x0001e8000c101d06 */
[----:B------:R1:W5:Y:S04]  /*1a10*/  @P1 LDG.E.128 R92, desc[UR6][R10.64] ;  /* 0x000000060a5c1981 */ /* 0x000368000c1e1d00 */
[----:B------:R1:W5:Y:S01]  /*1a20*/  @P1 LDG.E.128 R88, desc[UR6][R10.64+0x10] ;  /* 0x000010060a581981 */ /* 0x000362000c1e1d00 */
[----:B0-----:R-:W-:-:S06]  /*1a30*/  IMAD.WIDE.U32 R12, R229, 0x10, R216 ;  /* 0x00000010e50c7825 */ /* 0x001fcc00078e00d8 */
[----:B------:R-:W5:Y:S01]  /*1a40*/  LDG.E.128 R12, desc[UR6][R12.64] ;  /* 0x000000060c0c7981 */ /* 0x000f62000c1e1d00 */
[----:B-1----:R-:W-:Y:S05]  /*1a50*/  @!P1 BRA `(.L_x_26786) ;  /* 0x0000000000949947 */ /* 0x002fea0003800000 */
        /* <DEDUP_REMOVED lines=8> */
[----:B------:R-:W-:Y:S01]  /*1ae0*/  FFMA.FTZ R77, R9, R77, R93 ;  /* 0x0000004d094d7223 */ /* 0x000fe2000001005d */
[----:B------:R-:W-:Y:S01]  /*1af0*/  PRMT R9, R13, 0x7632, R9 ;  /* 0x000076320d097816 */ /* 0x000fe20000000009 */
[-C--:B------:R-:W-:Y:S01]  /*1b00*/  FMUL.FTZ R76, R76, R225.reuse ;  /* 0x000000e14c4c7220 */ /* 0x080fe20000410000 */
[----:B------:R-:W-:Y:S01]  /*1b10*/  SHF.L.U32 R73, R0, 0x10, RZ ;  /* 0x0000001000497819 */ /* 0x000fe200000006ff */
[-C--:B------:R-:W-:Y:S01]  /*1b20*/  FMUL.FTZ R78, R78, R225.reuse ;  /* 0x000000e14e4e7220 */ /* 0x080fe20000410000 */
[----:B------:R-:W-:Y:S01]  /*1b30*/  SHF.L.U32 R9, R9, 0x10, RZ ;  /* 0x0000001009097819 */ /* 0x000fe200000006ff */
[----:B------:R-:W-:Y:S01]  /*1b40*/  FFMA.FTZ R76, R76, R10, R92 ;  /* 0x0000000a4c4c7223 */ /* 0x000fe2000001005c */
[----:B------:R-:W-:Y:S02]  /*1b50*/  SHF.L.U32 R10, R129, 0x10, RZ ;  /* 0x00000010810a7819 */ /* 0x000fe400000006ff */
[----:B------:R-:W-:Y:S01]  /*1b60*/  SHF.L.U32 R72, R14, 0x10, RZ ;  /* 0x000000100e487819 */ /* 0x000fe200000006ff */
[----:B------:R-:W-:Y:S01]  /*1b70*/  FMUL.FTZ R9, R9, R225 ;  /* 0x000000e109097220 */ /* 0x000fe20000410000 */
[----:B------:R-:W-:Y:S01]  /*1b80*/  SHF.L.U32 R74, R15, 0x10, RZ ;  /* 0x000000100f4a7819 */ /* 0x000fe200000006ff */
[----:B------:R-:W-:Y:S01]  /*1b90*/  FFMA.FTZ R78, R78, R10, R94 ;  /* 0x0000000a4e4e7223 */ /* 0x000fe2000001005e */
[----:B------:R-:W-:Y:S01]  /*1ba0*/  SHF.L.U32 R10, R130, 0x10, RZ ;  /* 0x00000010820a7819 */ /* 0x000fe200000006ff */
[----:B------:R-:W-:Y:S01]  /*1bb0*/  FFMA.FTZ R79, R9, R79, R95 ;  /* 0x0000004f094f7223 */ /* 0x000fe2000001005f */
[----:B------:R-:W-:Y:S01]  /*1bc0*/  PRMT R9, R14, 0x7632, R9 ;  /* 0x000076320e097816 */ /* 0x000fe20000000009 */
[-C--:B------:R-:W-:Y:S01]  /*1bd0*/  FMUL.FTZ R72, R72, R225.reuse ;  /* 0x000000e148487220 */ /* 0x080fe20000410000 */
[----:B------:R-:W-:Y:S01]  /*1be0*/  SHF.L.U32 R75, R227, 0x10, RZ ;  /* 0x00000010e34b7819 */ /* 0x000fe200000006ff */
[----:B------:R-:W-:Y:S01]  /*1bf0*/  FMUL.FTZ R74, R74, R225 ;  /* 0x000000e14a4a7220 */ /* 0x000fe20000410000 */
[----:B------:R-:W-:Y:S01]  /*1c00*/  SHF.L.U32 R9, R9, 0x10, RZ ;  /* 0x0000001009097819 */ /* 0x000fe200000006ff */
[----:B------:R-:W-:Y:S01]  /*1c10*/  FFMA.FTZ R72, R72, R10, R88 ;  /* 0x0000000a48487223 */ /* 0x000fe20000010058 */
[----:B------:R-:W-:-:S03]  /*1c20*/  SHF.L.U32 R10, R131, 0x10, RZ ;  /* 0x00000010830a7819 */ /* 0x000fc600000006ff */
[----:B------:R-:W-:Y:S02]  /*1c30*/  FMUL.FTZ R9, R9, R225 ;  /* 0x000000e109097220 */ /* 0x000fe40000410000 */
[----:B------:R-:W-:Y:S02]  /*1c40*/  FFMA.FTZ R74, R74, R10, R90 ;  /* 0x0000000a4a4a7223 */ /* 0x000fe4000001005a */
[----:B------:R-:W-:Y:S01]  /*1c50*/  FFMA.FTZ R73, R9, R73, R89 ;  /* 0x0000004909497223 */ /* 0x000fe20000010059 */
[----:B------:R-:W-:-:S04]  /*1c60*/  PRMT R9, R15, 0x7632, R9 ;  /* 0x000076320f097816 */ /* 0x000fc80000000009 */
[----:B------:R-:W-:-:S05]  /*1c70*/  SHF.L.U32 R9, R9, 0x10, RZ ;  /* 0x0000001009097819 */ /* 0x000fca00000006ff */
[----:B------:R-:W-:-:S04]  /*1c80*/  FMUL.FTZ R9, R9, R225 ;  /* 0x000000e109097220 */ /* 0x000fc80000410000 */
[----:B------:R-:W-:Y:S01]  /*1c90*/  FFMA.FTZ R75, R9, R75, R91 ;  /* 0x0000004b094b7223 */ /* 0x000fe2000001005b */
[----:B------:R-:W-:Y:S06]  /*1ca0*/  BRA `(.L_x_26787) ;  /* 0x0000000000907947 */ /* 0x000fec0003800000 */
.L_x_26786:
        /* <DEDUP_REMOVED lines=36> */
.L_x_26787:
[----:B------:R-:W0:Y:S01]  /*1ef0*/  @P1 LDC.64 R10, c[0x0][0x3a0] ;  /* 0x0000e800ff0a1b82 */ /* 0x000e220000000a00 */
[----:B------:R-:W-:Y:S01]  /*1f00*/  IMAD.WIDE.U32 R12, R229, 0x20, R232 ;  /* 0x00000020e50c7825 */ /* 0x000fe200078e00e8 */
[----:B------:R-:W-:-:S04]  /*1f10*/  IADD3 R221, PT, PT, R230, 0x40, RZ ;  /* 0x00000040e6dd7810 */ /* 0x000fc80007ffe0ff */
[----:B------:R-:W-:Y:S04]  /*1f20*/  STG.E.128 desc[UR6][R12.64], R76 ;  /* 0x0000004c0c007986 */ /* 0x000fe8000c101d06 */
[----:B------:R1:W-:Y:S01]  /*1f30*/  STG.E.128 desc[UR6][R12.64+0x10], R72 ;  /* 0x000010480c007986 */ /* 0x0003e2000c101d06 */
[----:B0-----:R-:W-:-:S04]  /*1f40*/  @P1 IMAD.WIDE.U32 R10, R221, 0x20, R10 ;  /* 0x00000020dd0a1825 */ /* 0x001fc800078e000a */
[----:B-1----:R-:W-:Y:S01]  /*1f50*/  IMAD.WIDE.U32 R12, R221, 0x10, R216 ;  /* 0x00000010dd0c7825 */ /* 0x002fe200078e00d8 */
[----:B------:R0:W5:Y:S04]  /*1f60*/  @P1 LDG.E.128 R92, desc[UR6][R10.64] ;  /* 0x000000060a5c1981 */ /* 0x000168000c1e1d00 */
[----:B------:R0:W5:Y:S04]  /*1f70*/  @P1 LDG.E.128 R88, desc[UR6][R10.64+0x10] ;  /* 0x000010060a581981 */ /* 0x000168000c1e1d00 */
[----:B------:R-:W5:Y:S01]  /*1f80*/  LDG.E.128 R12, desc[UR6][R12.64] ;  /* 0x000000060c0c7981 */ /* 0x000f62000c1e1d00 */
[----:B------:R-:W-:Y:S05]  /*1f90*/  @!P1 BRA `(.L_x_26788) ;  /* 0x0000000000949947 */ /* 0x000fea0003800000 */
[----:B-----5:R-:W-:Y:S02]  /*1fa0*/  PRMT R9, R12, 0x7632, R9 ;  /* 0x000076320c097816 */ /* 0x020fe40000000009 */
[----:B------:R-:W-:Y:S02]  /*1fb0*/  SHF.L.U32 R69, R228, 0x10, RZ ;  /* 0x00000010e4457819 */ /* 0x000fe400000006ff */
[----:B------:R-:W-:Y:S02]  /*1fc0*/  SHF.L.U32 R9, R9, 0x10, RZ ;  /* 0x0000001009097819 */ /* 0x000fe400000006ff */
[----:B------:R-:W-:Y:S02]  /*1fd0*/  SHF.L.U32 R71, R231, 0x10, RZ ;  /* 0x00000010e7477819 */ /* 0x000fe400000006ff */
[----:B------:R-:W-:Y:S01]  /*1fe0*/  SHF.L.U32 R68, R12, 0x10, RZ ;  /* 0x000000100c447819 */ /* 0x000fe200000006ff */
[----:B------:R-:W-:Y:S01]  /*1ff0*/  FMUL.FTZ R9, R9, R225 ;  /* 0x000000e109097220 */ /* 0x000fe20000410000 */
[----:B0-----:R-:W-:-:S02]  /*2000*/  SHF.L.U32 R10, R124, 0x10, RZ ;  /* 0x000000107c0a7819 */ /* 0x001fc400000006ff */
        /* <DEDUP_REMOVED lines=30> */
.L_x_26788:
        /* <DEDUP_REMOVED lines=36> */
.L_x_26789:
[----:B------:R-:W0:Y:S01]  /*2430*/  @P1 LDC.64 R12, c[0x0][0x3a0] ;  /* 0x0000e800ff0c1b82 */ /* 0x000e220000000a00 */
[----:B------:R-:W-:-:S05]  /*2440*/  IMAD.WIDE.U32 R10, R221, 0x20, R232 ;  /* 0x00000020dd0a7825 */ /* 0x000fca00078e00e8 */
[----:B------:R-:W-:Y:S04]  /*2450*/  STG.E.128 desc[UR6][R10.64], R68 ;  /* 0x000000440a007986 */ /* 0x000fe8000c101d06 */
[----:B------:R1:W-:Y:S02]  /*2460*/  STG.E.128 desc[UR6][R10.64+0x10], R64 ;  /* 0x000010400a007986 */ /* 0x0003e4000c101d06 */
[----:B-1----:R-:W-:-:S05]  /*2470*/  IADD3 R10, PT, PT, R230, 0x60, RZ ;  /* 0x00000060e60a7810 */ /* 0x002fca0007ffe0ff */
[----:B0-----:R-:W-:-:S05]  /*2480*/  @P1 IMAD.WIDE.U32 R12, R10, 0x20, R12 ;  /* 0x000000200a0c1825 */ /* 0x001fca00078e000c */
[----:B------:R-:W5:Y:S04]  /*2490*/  @P1 LDG.E.128 R92, desc[UR6][R12.64] ;  /* 0x000000060c5c1981 */ /* 0x000f68000c1e1d00 */
[----:B------:R0:W5:Y:S02]  /*24a0*/  @P1 LDG.E.128 R88, desc[UR6][R12.64+0x10] ;  /* 0x000010060c581981 */ /* 0x000164000c1e1d00 */
[----:B0-----:R-:W-:-:S06]  /*24b0*/  IMAD.WIDE.U32 R12, R10, 0x10, R216 ;  /* 0x000000100a0c7825 */ /* 0x001fcc00078e00d8 */
        /* <DEDUP_REMOVED lines=39> */
.L_x_26790:
        /* <DEDUP_REMOVED lines=36> */
.L_x_26791:
[----:B------:R-:W0:Y:S01]  /*2970*/  @P1 LDC.64 R12, c[0x0][0x3a0] ;  /* 0x0000e800ff0c1b82 */ /* 0x000e220000000a00 */
[----:B------:R-:W-:Y:S01]  /*2980*/  IADD3 R223, PT, PT, R230, 0x80, RZ ;  /* 0x00000080e6df7810 */ /* 0x000fe20007ffe0ff */
[----:B------:R-:W-:-:S05]  /*2990*/  IMAD.WIDE.U32 R14, R10, 0x20, R232 ;  /* 0x000000200a0e7825 */ /* 0x000fca00078e00e8 */
[----:B------:R-:W-:Y:S04]  /*29a0*/  STG.E.128 desc[UR6][R14.64], R60 ;  /* 0x0000003c0e007986 */ /* 0x000fe8000c101d06 */
[----:B------:R1:W-:Y:S01]  /*29b0*/  STG.E.128 desc[UR6][R14.64+0x10], R56 ;  /* 0x000010380e007986 */ /* 0x0003e2000c101d06 */
[----:B0-----:R-:W-:-:S05]  /*29c0*/  @P1 IMAD.WIDE.U32 R12, R223, 0x20, R12 ;  /* 0x00000020df0c1825 */ /* 0x001fca00078e000c */
[----:B------:R-:W5:Y:S04]  /*29d0*/  @P1 LDG.E.128 R92, desc[UR6][R12.64] ;  /* 0x000000060c5c1981 */ /* 0x000f68000c1e1d00 */
[----:B------:R0:W5:Y:S02]  /*29e0*/  @P1 LDG.E.128 R88, desc[UR6][R12.64+0x10] ;  /* 0x000010060c581981 */ /* 0x000164000c1e1d00 */
[----:B0-----:R-:W-:-:S06]  /*29f0*/  IMAD.WIDE.U32 R12, R223, 0x10, R216 ;  /* 0x00000010df0c7825 */ /* 0x001fcc00078e00d8 */
[----:B-1----:R-:W5:Y:S01]  /*2a00*/  LDG.E.128 R12, desc[UR6][R12.64] ;  /* 0x000000060c0c7981 */ /* 0x002f62000c1e1d00 */
        /* <DEDUP_REMOVED lines=38> */
.L_x_26792:
        /* <DEDUP_REMOVED lines=36> */
.L_x_26793:
        /* <DEDUP_REMOVED lines=48> */
.L_x_26794:
        /* <DEDUP_REMOVED lines=36> */
.L_x_26795:
        /* <DEDUP_REMOVED lines=11> */
[----:B-----5:R-:W-:Y:S02]  /*34a0*/  SHF.L.U32 R36, R12, 0x10, RZ ;  /* 0x000000100c247819 */ /* 0x020fe400000006ff */
[----:B------:R-:W-:Y:S02]  /*34b0*/  SHF.L.U32 R11, R108, 0x10, RZ ;  /* 0x000000106c0b7819 */ /* 0x000fe400000006ff */
[----:B------:R-:W-:Y:S01]  /*34c0*/  SHF.L.U32 R38, R109, 0x10, RZ ;  /* 0x000000106d267819 */ /* 0x000fe200000006ff */
[----:B------:R-:W-:Y:S01]  /*34d0*/  FMUL.FTZ R36, R36, R225 ;  /* 0x000000e124247220 */ /* 0x000fe20000410000 */
[----:B------:R-:W-:Y:S02]  /*34e0*/  PRMT R37, R12, 0x7632, R37 ;  /* 0x000076320c257816 */ /* 0x000fe40000000025 */
[----:B------:R-:W-:Y:S01]  /*34f0*/  SHF.L.U32 R33, R251, 0x10, RZ ;  /* 0x00000010fb217819 */ /* 0x000fe200000006ff */
[----:B------:R-:W-:Y:S01]  /*3500*/  FFMA.FTZ R36, R36, R11, R92 ;  /* 0x0000000b24247223 */ /* 0x000fe2000001005c */
[----:B------:R-:W-:-:S02]  /*3510*/  SHF.L.U32 R11, R13, 0x10, RZ ;  /* 0x000000100d0b7819 */ /* 0x000fc400000006ff */
[----:B------:R-:W-:Y:S02]  /*3520*/  SHF.L.U32 R37, R37, 0x10, RZ ;  /* 0x0000001025257819 */ /* 0x000fe400000006ff */
[----:B------:R-:W-:Y:S01]  /*3530*/  SHF.L.U32 R12, R248, 0x10, RZ ;  /* 0x00000010f80c7819 */ /* 0x000fe200000006ff */
[-C--:B------:R-:W-:Y:S01]  /*3540*/  FMUL.FTZ R11, R11, R225.reuse ;  /* 0x000000e10b0b7220 */ /* 0x080fe20000410000 */
[C---:B------:R-:W-:Y:S01]  /*3550*/  SHF.L.U32 R32, R14.reuse, 0x10, RZ ;  /* 0x000000100e207819 */ /* 0x040fe200000006ff */
[-C--:B------:R-:W-:Y:S01]  /*3560*/  FMUL.FTZ R37, R37, R225.reuse ;  /* 0x000000e125257220 */ /* 0x080fe20000410000 */
[----:B------:R-:W-:Y:S01]  /*3570*/  PRMT R13, R13, 0x7632, R13 ;  /* 0x000076320d0d7816 */ /* 0x000fe2000000000d */
[----:B------:R-:W-:Y:S01]  /*3580*/  FFMA.FTZ R38, R11, R38, R94 ;  /* 0x000000260b267223 */ /* 0x000fe2000001005e */
[----:B------:R-:W-:Y:S01]  /*3590*/  PRMT R11, R14, 0x7632, R11 ;  /* 0x000076320e0b7816 */ /* 0x000fe2000000000b */
[----:B------:R-:W-:Y:S01]  /*35a0*/  FFMA.FTZ R37, R37, R12, R93 ;  /* 0x0000000c25257223 */ /* 0x000fe2000001005d */
        /* <DEDUP_REMOVED lines=8> */
[----:B------:R-:W-:Y:S01]  /*3630*/  FMUL.FTZ R13, R13, R225 ;  /* 0x000000e10d0d7220 */ /* 0x000fe20000410000 */
[----:B------:R-:W-:Y:S01]  /*3640*/  SHF.L.U32 R12, R111, 0x10, RZ ;  /* 0x000000106f0c7819 */ /* 0x000fe200000006ff */
[----:B------:R-:W-:Y:S01]  /*3650*/  FFMA.FTZ R33, R11, R33, R89 ;  /* 0x000000210b217223 */ /* 0x000fe20000010059 */
[----:B------:R-:W-:Y:S01]  /*3660*/  PRMT R11, R15, 0x7632, R11 ;  /* 0x000076320f0b7816 */ /* 0x000fe2000000000b */
[----:B------:R-:W-:Y:S01]  /*3670*/  FMUL.FTZ R34, R34, R225 ;  /* 0x000000e122227220 */ /* 0x000fe20000410000 */
[----:B------:R-:W-:Y:S01]  /*3680*/  SHF.L.U32 R35, R252, 0x10, RZ ;  /* 0x00000010fc237819 */ /* 0x000fe200000006ff */
[----:B------:R-:W-:Y:S01]  /*3690*/  FFMA.FTZ R39, R13, R39, R95 ;  /* 0x000000270d277223 */ /* 0x000fe2000001005f */
[----:B------:R-:W-:Y:S01]  /*36a0*/  SHF.L.U32 R11, R11, 0x10, RZ ;  /* 0x000000100b0b7819 */ /* 0x000fe200000006ff */
[----:B------:R-:W-:-:S04]  /*36b0*/  FFMA.FTZ R34, R34, R12, R90 ;  /* 0x0000000c22227223 */ /* 0x000fc8000001005a */
[----:B------:R-:W-:-:S04]  /*36c0*/  FMUL.FTZ R11, R11, R225 ;  /* 0x000000e10b0b7220 */ /* 0x000fc80000410000 */
[----:B------:R-:W-:Y:S01]  /*36d0*/  FFMA.FTZ R35, R11, R35, R91 ;  /* 0x000000230b237223 */ /* 0x000fe2000001005b */
[----:B------:R-:W-:Y:S06]  /*36e0*/  BRA `(.L_x_26797) ;  /* 0x0000000000907947 */ /* 0x000fec0003800000 */
.L_x_26796:
[----:B-----5:R-:W-:Y:S02]  /*36f0*/  SHF.L.U32 R36, R12, 0x10, RZ ;  /* 0x000000100c247819 */ /* 0x020fe400000006ff */
[----:B------:R-:W-:Y:S02]  /*3700*/  SHF.L.U32 R11, R108, 0x10, RZ ;  /* 0x000000106c0b7819 */ /* 0x000fe400000006ff */
[----:B------:R-:W-:Y:S01]  /*3710*/  SHF.L.U32 R38, R109, 0x10, RZ ;  /* 0x000000106d267819 */ /* 0x000fe200000006ff */
[----:B------:R-:W-:Y:S01]  /*3720*/  FMUL.FTZ R36, R36, R225 ;  /* 0x000000e124247220 */ /* 0x000fe20000410000 */
[----:B------:R-:W-:Y:S02]  /*3730*/  PRMT R37, R12, 0x7632, R37 ;  /* 0x000076320c257816 */ /* 0x000fe40000000025 */
[----:B------:R-:W-:Y:S01]  /*3740*/  SHF.L.U32 R33, R251, 0x10, RZ ;  /* 0x00000010fb217819 */ /* 0x000fe200000006ff */
[----:B------:R-:W-:Y:S01]  /*3750*/  FMUL.FTZ R36, R36, R11 ;  /* 0x0000000b24247220 */ /* 0x000fe20000410000 */
[----:B------:R-:W-:-:S02]  /*3760*/  SHF.L.U32 R11, R13, 0x10, RZ ;  /* 0x000000100d0b7819 */ /* 0x000fc400000006ff */
[----:B------:R-:W-:Y:S02]  /*3770*/  SHF.L.U32 R37, R37, 0x10, RZ ;  /* 0x0000001025257819 */ /* 0x000fe400000006ff */
[----:B------:R-:W-:Y:S01]  /*3780*/  SHF.L.U32 R12, R248, 0x10, RZ ;  /* 0x00000010f80c7819 */ /* 0x000fe200000006ff */
[-C--:B------:R-:W-:Y:S01]  /*3790*/  FMUL.FTZ R11, R11, R225.reuse ;  /* 0x000000e10b0b7220 */ /* 0x080fe20000410000 */
[C---:B------:R-:W-:Y:S01]  /*37a0*/  SHF.L.U32 R32, R14.reuse, 0x10, RZ ;  /* 0x000000100e207819 */ /* 0x040fe200000006ff */
[-C--:B------:R-:W-:Y:S01]  /*37b0*/  FMUL.FTZ R37, R37, R225.reuse ;  /* 0x000000e125257220 */ /* 0x080fe20000410000 */
[----:B------:R-:W-:Y:S01]  /*37c0*/  PRMT R13, R13, 0x7632, R13 ;  /* 0x000076320d0d7816 */ /* 0x000fe2000000000d */
        /* <DEDUP_REMOVED lines=14> */
[----:B------:R-:W-:Y:S01]  /*38b0*/  PRMT R11, R15, 0x7632, R11 ;  /* 0x000076320f0b7816 */ /* 0x000fe2000000000b */
[----:B------:R-:W-:Y:S01]  /*38c0*/  FMUL.FTZ R34, R34, R225 ;  /* 0x000000e122227220 */ /* 0x000fe20000410000 */
[----:B------:R-:W-:Y:S01]  /*38d0*/  SHF.L.U32 R35, R252, 0x10, RZ ;  /* 0x00000010fc237819 */ /* 0x000fe200000006ff */
[----:B------:R-:W-:Y:S01]  /*38e0*/  FMUL.FTZ R39, R13, R39 ;  /* 0x000000270d277220 */ /* 0x000fe20000410000 */
[----:B------:R-:W-:Y:S01]  /*38f0*/  SHF.L.U32 R11, R11, 0x10, RZ ;  /* 0x000000100b0b7819 */ /* 0x000fe200000006ff */
[----:B------:R-:W-:-:S04]  /*3900*/  FMUL.FTZ R34, R34, R12 ;  /* 0x0000000c22227220 */ /* 0x000fc80000410000 */
[----:B------:R-:W-:-:S04]  /*3910*/  FMUL.FTZ R11, R11, R225 ;  /* 0x000000e10b0b7220 */ /* 0x000fc80000410000 */
[----:B------:R-:W-:-:S07]  /*3920*/  FMUL.FTZ R35, R11, R35 ;  /* 0x000000230b237220 */ /* 0x000fce0000410000 */
.L_x_26797:
[----:B------:R-:W0:Y:S01]  /*3930*/  @P1 LDC.64 R12, c[0x0][0x3a0] ;  /* 0x0000e800ff0c1b82 */ /* 0x000e220000000a00 */
[----:B------:R-:W-:Y:S01]  /*3940*/  IADD3 R220, PT, PT, R230, 0xe0, RZ ;  /* 0x000000e0e6dc7810 */ /* 0x000fe20007ffe0ff */
[----:B------:R-:W-:Y:S01]  /*3950*/  IMAD.WIDE.U32 R14, R9, 0x20, R232 ;  /* 0x00000020090e7825 */ /* 0x000fe200078e00e8 */
[----:B------:R-:W5:Y:S04]  /*3960*/  LDL R19, [R1] ;  /* 0x0000000001137983 */ /* 0x000f680000100800 */
[----:B------:R-:W-:Y:S04]  /*3970*/  STG.E.128 desc[UR6][R14.64], R36 ;  /* 0x000000240e007986 */ /* 0x000fe8000c101d06 */
[----:B------:R1:W-:Y:S04]  /*3980*/  STG.E.128 desc[UR6][R14.64+0x10], R32 ;  /* 0x000010200e007986 */ /* 0x0003e8000c101d06 */
[----:B------:R-:W5:Y:S04]  /*3990*/  LDL R18, [R1+0x4] ;  /* 0x0000040001127983 */ /* 0x000f680000100800 */
[----:B------:R-:W5:Y:S04]  /*39a0*/  LDL R17, [R1+0x8] ;  /* 0x0000080001117983 */ /* 0x000f680000100800 */
[----:B------:R-:W5:Y:S01]  /*39b0*/  LDL R16, [R1+0xc] ;  /* 0x00000c0001107983 */ /* 0x000f620000100800 */
        /* <DEDUP_REMOVED lines=43> */
.L_x_26798:
        /* <DEDUP_REMOVED lines=36> */
.L_x_26799:
[----:B------:R-:W0:Y:S01]  /*3eb0*/  @P1 LDC.64 R12, c[0x0][0x3a0] ;  /* 0x0000e800ff0c1b82 */ /* 0x000e220000000a00 */
[----:B------:R-:W-:Y:S01]  /*3ec0*/  IADD3 R11, PT, PT, R230, 0x100, RZ ;  /* 0x00000100e60b7810 */ /* 0x000fe20007ffe0ff */
[----:B------:R-:W-:Y:S01]  /*3ed0*/  IMAD.WIDE.U32 R14, R220, 0x20, R232 ;  /* 0x00000020dc0e7825 */ /* 0x000fe200078e00e8 */
[----:B------:R-:W5:Y:S04]  /*3ee0*/  LDL R226, [R1+0x10] ;  /* 0x0000100001e27983 */ /* 0x000f680000100800 */
        /* <DEDUP_REMOVED lines=11> */
[C---:B-----5:R-:W-:Y:S02]  /*3fa0*/  SHF.L.U32 R20, R12.reuse, 0x10, RZ ;  /* 0x000000100c147819 */ /* 0x060fe400000006ff */
[----:B------:R-:W-:Y:S02]  /*3fb0*/  PRMT R21, R12, 0x7632, R21 ;  /* 0x000076320c157816 */ /* 0x000fe40000000015 */
[----:B------:R-:W-:Y:S01]  /*3fc0*/  SHF.L.U32 R12, R100, 0x10, RZ ;  /* 0x00000010640c7819 */ /* 0x000fe200000006ff */
[----:B------:R-:W-:Y:S01]  /*3fd0*/  FMUL.FTZ R20, R20, R225 ;  /* 0x000000e114147220 */ /* 0x000fe20000410000 */
[----:B------:R-:W-:Y:S02]  /*3fe0*/  SHF.L.U32 R22, R101, 0x10, RZ ;  /* 0x0000001065167819 */ /* 0x000fe400000006ff */
[----:B------:R-:W-:Y:S01]  /*3ff0*/  SHF.L.U32 R21, R21, 0x10, RZ ;  /* 0x0000001015157819 */ /* 0x000fe200000006ff */
[----:B------:R-:W-:Y:S01]  /*4000*/  FFMA.FTZ R20, R20, R12, R92 ;  /* 0x0000000c14147223 */ /* 0x000fe2000001005c */
[----:B------:R-:W-:-:S02]  /*4010*/  SHF.L.U32 R12, R13, 0x10, RZ ;  /* 0x000000100d0c7819 */ /* 0x000fc400000006ff */
[----:B------:R-:W-:Y:S01]  /*4020*/  PRMT R13, R13, 0x7632, R13 ;  /* 0x000076320d0d7816 */ /* 0x000fe2000000000d */
[-C--:B------:R-:W-:Y:S01]  /*4030*/  FMUL.FTZ R21, R21, R225.reuse ;  /* 0x000000e115157220 */ /* 0x080fe20000410000 */
[----:B------:R-:W-:Y:S01]  /*4040*/  SHF.L.U32 R16, R226, 0x10, RZ ;  /* 0x00000010e2107819 */ /* 0x000fe200000006ff */
[-C--:B------:R-:W-:Y:S01]  /*4050*/  FMUL.FTZ R12, R12, R225.reuse ;  /* 0x000000e10c0c7220 */ /* 0x080fe20000410000 */
[----:B------:R-:W-:Y:S02]  /*4060*/  SHF.L.U32 R13, R13, 0x10, RZ ;  /* 0x000000100d0d7819 */ /* 0x000fe400000006ff */
[----:B------:R-:W-:Y:S01]  /*4070*/  SHF.L.U32 R17, R219, 0x10, RZ ;  /* 0x00000010db117819 */ /* 0x000fe200000006ff */
        /* <DEDUP_REMOVED lines=10> */
[C---:B------:R-:W-:Y:S01]  /*4120*/  SHF.L.U32 R18, R15.reuse, 0x10, RZ ;  /* 0x000000100f127819 */ /* 0x040fe200000006ff */
[----:B------:R-:W-:Y:S01]  /*4130*/  FMUL.FTZ R16, R16, R225 ;  /* 0x000000e110107220 */ /* 0x000fe20000410000 */
[----:B------:R-:W-:Y:S01]  /*4140*/  SHF.L.U32 R19, R218, 0x10, RZ ;  /* 0x00000010da137819 */ /* 0x000fe200000006ff */
[----:B------:R-:W-:Y:S01]  /*4150*/  FFMA.FTZ R17, R12, R17, R89 ;  /* 0x000000110c117223 */ /* 0x000fe20000010059 */
[----:B------:R-:W-:Y:S01]  /*4160*/  PRMT R12, R15, 0x7632, R12 ;  /* 0x000076320f0c7816 */ /* 0x000fe2000000000c */
[----:B------:R-:W-:Y:S01]  /*4170*/  FFMA.FTZ R16, R16, R13, R88 ;  /* 0x0000000d10107223 */ /* 0x000fe20000010058 */
[----:B------:R-:W-:Y:S01]  /*4180*/  SHF.L.U32 R13, R103, 0x10, RZ ;  /* 0x00000010670d7819 */ /* 0x000fe200000006ff */
[----:B------:R-:W-:Y:S01]  /*4190*/  FMUL.FTZ R18, R18, R225 ;  /* 0x000000e112127220 */ /* 0x000fe20000410000 */
[----:B------:R-:W-:-:S03]  /*41a0*/  SHF.L.U32 R12, R12, 0x10, RZ ;  /* 0x000000100c0c7819 */ /* 0x000fc600000006ff */
[----:B------:R-:W-:Y:S02]  /*41b0*/  FFMA.FTZ R18, R18, R13, R90 ;  /* 0x0000000d12127223 */ /* 0x000fe4000001005a */
[----:B------:R-:W-:-:S04]  /*41c0*/  FMUL.FTZ R12, R12, R225 ;  /* 0x000000e10c0c7220 */ /* 0x000fc80000410000 */
[----:B------:R-:W-:Y:S01]  /*41d0*/  FFMA.FTZ R19, R12, R19, R91 ;  /* 0x000000130c137223 */ /* 0x000fe2000001005b */
[----:B------:R-:W-:Y:S06]  /*41e0*/  BRA `(.L_x_26801) ;  /* 0x0000000000907947 */ /* 0x000fec0003800000 */
.L_x_26800:
[C---:B-----5:R-:W-:Y:S02]  /*41f0*/  SHF.L.U32 R20, R12.reuse, 0x10, RZ ;  /* 0x000000100c147819 */ /* 0x060fe400000006ff */
[----:B------:R-:W-:Y:S02]  /*4200*/  PRMT R21, R12, 0x7632, R21 ;  /* 0x000076320c157816 */ /* 0x000fe40000000015 */
[----:B------:R-:W-:Y:S01]  /*4210*/  SHF.L.U32 R12, R100, 0x10, RZ ;  /* 0x00000010640c7819 */ /* 0x000fe200000006ff */
[----:B------:R-:W-:Y:S01]  /*4220*/  FMUL.FTZ R20, R20, R225 ;  /* 0x000000e114147220 */ /* 0x000fe20000410000 */
[----:B------:R-:W-:Y:S02]  /*4230*/  SHF.L.U32 R22, R101, 0x10, RZ ;  /* 0x0000001065167819 */ /* 0x000fe400000006ff */
[----:B------:R-:W-:Y:S01]  /*4240*/  SHF.L.U32 R21, R21, 0x10, RZ ;  /* 0x0000001015157819 */ /* 0x000fe200000006ff */
[----:B------:R-:W-:Y:S01]  /*4250*/  FMUL.FTZ R20, R20, R12 ;  /* 0x0000000c14147220 */ /* 0x000fe20000410000 */
[----:B------:R-:W-:-:S02]  /*4260*/  SHF.L.U32 R12, R13, 0x10, RZ ;  /* 0x000000100d0c7819 */ /* 0x000fc400000006ff */
[----:B------:R-:W-:Y:S01]  /*4270*/  PRMT R13, R13, 0x7632, R13 ;  /* 0x000076320d0d7816 */ /* 0x000fe2000000000d */
[-C--:B------:R-:W-:Y:S01]  /*4280*/  FMUL.FTZ R21, R21, R225.reuse ;  /* 0x000000e115157220 */ /* 0x080fe20000410000 */
[----:B------:R-:W-:Y:S01]  /*4290*/  SHF.L.U32 R16, R226, 0x10, RZ ;  /* 0x00000010e2107819 */ /* 0x000fe200000006ff */
[-C--:B------:R-:W-:Y:S01]  /*42a0*/  FMUL.FTZ R12, R12, R225.reuse ;  /* 0x000000e10c0c7220 */ /* 0x080fe20000410000 */
        /* <DEDUP_REMOVED lines=12> */
[C---:B------:R-:W-:Y:S01]  /*4370*/  SHF.L.U32 R18, R15.reuse, 0x10, RZ ;  /* 0x000000100f127819 */ /* 0x040fe200000006ff */
[----:B------:R-:W-:Y:S01]  /*4380*/  FMUL.FTZ R16, R16, R225 ;  /* 0x000000e110107220 */ /* 0x000fe20000410000 */
[----:B------:R-:W-:Y:S01]  /*4390*/  SHF.L.U32 R19, R218, 0x10, RZ ;  /* 0x00000010da137819 */ /* 0x000fe200000006ff */
[----:B------:R-:W-:Y:S01]  /*43a0*/  FMUL.FTZ R17, R12, R17 ;  /* 0x000000110c117220 */ /* 0x000fe20000410000 */
[----:B------:R-:W-:Y:S01]  /*43b0*/  PRMT R12, R15, 0x7632, R12 ;  /* 0x000076320f0c7816 */ /* 0x000fe2000000000c */
[----:B------:R-:W-:Y:S01]  /*43c0*/  FMUL.FTZ R16, R16, R13 ;  /* 0x0000000d10107220 */ /* 0x000fe20000410000 */
[----:B------:R-:W-:Y:S01]  /*43d0*/  SHF.L.U32 R13, R103, 0x10, RZ ;  /* 0x00000010670d7819 */ /* 0x000fe200000006ff */
[----:B------:R-:W-:Y:S01]  /*43e0*/  FMUL.FTZ R18, R18, R225 ;  /* 0x000000e112127220 */ /* 0x000fe20000410000 */
[----:B------:R-:W-:-:S03]  /*43f0*/  SHF.L.U32 R12, R12, 0x10, RZ ;  /* 0x000000100c0c7819 */ /* 0x000fc600000006ff */
[----:B------:R-:W-:Y:S02]  /*4400*/  FMUL.FTZ R18, R18, R13 ;  /* 0x0000000d12127220 */ /* 0x000fe40000410000 */
[----:B------:R-:W-:-:S04]  /*4410*/  FMUL.FTZ R12, R12, R225 ;  /* 0x000000e10c0c7220 */ /* 0x000fc80000410000 */
[----:B------:R-:W-:-:S07]  /*4420*/  FMUL.FTZ R19, R12, R19 ;  /* 0x000000130c137220 */ /* 0x000fce0000410000 */
.L_x_26801:
[----:B------:R-:W-:Y:S01]  /*4430*/  IMAD.WIDE.U32 R12, R11, 0x20, R232 ;  /* 0x000000200b0c7825 */ /* 0x000fe200078e00e8 */
[----:B------:R0:W5:Y:S04]  /*4440*/  LDL R249, [R1+0x28] ;  /* 0x0000280001f97983 */ /* 0x0001680000100800 */
[----:B------:R-:W-:Y:S04]  /*4450*/  STG.E.128 desc[UR6][R12.64], R20 ;  /* 0x000000140c007986 */ /* 0x000fe8000c101d06 */
[----:B------:R1:W-:Y:S04]  /*4460*/  STG.E.128 desc[UR6][R12.64+0x10], R16 ;  /* 0x000010100c007986 */ /* 0x0003e8000c101d06 */
[----:B------:R0:W5:Y:S01]  /*4470*/  LDL R226, [R1+0x2c] ;  /* 0x00002c0001e27983 */ /* 0x0001620000100800 */
[----:B------:R-:W-:Y:S01]  /*4480*/  IADD3 R224, PT, PT, R230, 0x120, RZ ;  /* 0x00000120e6e07810 */ /* 0x000fe20007ffe0ff */
[----:B-1----:R-:W1:Y:S04]  /*4490*/  @P1 LDC.64 R12, c[0x0][0x3a0] ;  /* 0x0000e800ff0c1b82 */ /* 0x002e680000000a00 */
        /* <DEDUP_REMOVED lines=8> */
[----:B------:R-:W2:Y:S01]  /*4520*/  LDL R216, [R1+0x20] ;  /* 0x0000200001d87983 */ /* 0x000ea20000100800 */
[----:B------:R-:W-:Y:S01]  /*4530*/  SHF.L.U32 R14, R96, 0x10, RZ ;  /* 0x00000010600e7819 */ /* 0x000fe200000006ff */
[----:B------:R-:W-:Y:S01]  /*4540*/  FMUL.FTZ R12, R12, R225 ;  /* 0x000000e10c0c7220 */ /* 0x000fe20000410000 */
[----:B------:R-:W-:Y:S02]  /*4550*/  SHF.L.U32 R13, R13, 0x10, RZ ;  /* 0x000000100d0d7819 */ /* 0x000fe400000006ff */
[----:B------:R-:W-:Y:S01]  /*4560*/  PRMT R15, R217, 0x7632, R15 ;  /* 0x00007632d90f7816 */ /* 0x000fe2000000000f */
[----:B------:R-:W-:-:S02]  /*4570*/  FFMA.FTZ R12, R12, R14, R92 ;  /* 0x0000000e0c0c7223 */ /* 0x000fc4000001005c */
[----:B------:R-:W-:Y:S01]  /*4580*/  FMUL.FTZ R13, R13, R225 ;  /* 0x000000e10d0d7220 */ /* 0x000fe20000410000 */
[----:B------:R-:W-:Y:S02]  /*4590*/  SHF.L.U32 R15, R15, 0x10, RZ ;  /* 0x000000100f0f7819 */ /* 0x000fe400000006ff */
[----:B--2---:R-:W-:Y:S02]  /*45a0*/  SHF.L.U32 R14, R216, 0x10, RZ ;  /* 0x00000010d80e7819 */ /* 0x004fe400000006ff */
[----:B------:R-:W-:-:S03]  /*45b0*/  SHF.L.U32 R216, R97, 0x10, RZ ;  /* 0x0000001061d87819 */ /* 0x000fc600000006ff */
[----:B------:R-:W-:Y:S01]  /*45c0*/  FFMA.FTZ R13, R13, R14, R93 ;  /* 0x0000000e0d0d7223 */ /* 0x000fe2000001005d */
[----:B------:R-:W-:-:S05]  /*45d0*/  SHF.L.U32 R14, R217, 0x10, RZ ;  /* 0x00000010d90e7819 */ /* 0x000fca00000006ff */
[----:B------:R-:W-:-:S04]  /*45e0*/  FMUL.FTZ R14, R14, R225 ;  /* 0x000000e10e0e7220 */ /* 0x000fc80000410000 */
[----:B------:R-:W-:Y:S02]  /*45f0*/  FFMA.FTZ R14, R14, R216, R94 ;  /* 0x000000d80e0e7223 */ /* 0x000fe4000001005e */
[----:B------:R-:W2:Y:S01]  /*4600*/  LDL R216, [R1+0x24] ;  /* 0x0000240001d87983 */ /* 0x000ea20000100800 */
[----:B------:R-:W-:Y:S01]  /*4610*/  FMUL.FTZ R15, R15, R225 ;  /* 0x000000e10f0f7220 */ /* 0x000fe20000410000 */
[----:B------:R-:W-:-:S04]  /*4620*/  PRMT R217, R218, 0x7632, R217 ;  /* 0x00007632dad97816 */ /* 0x000fc800000000d9 */
[----:B------:R-:W-:-:S05]  /*4630*/  SHF.L.U32 R217, R217, 0x10, RZ ;  /* 0x00000010d9d97819 */ /* 0x000fca00000006ff */
[----:B------:R-:W-:Y:S01]  /*4640*/  FMUL.FTZ R217, R217, R225 ;  /* 0x000000e1d9d97220 */ /* 0x000fe20000410000 */
[----:B--2---:R-:W-:-:S05]  /*4650*/  SHF.L.U32 R216, R216, 0x10, RZ ;  /* 0x00000010d8d87819 */ /* 0x004fca00000006ff */
        /* <DEDUP_REMOVED lines=17> */
.L_x_26802:
[C---:B0----5:R-:W-:Y:S02]  /*4770*/  SHF.L.U32 R12, R216.reuse, 0x10, RZ ;  /* 0x00000010d80c7819 */ /* 0x061fe400000006ff */
[----:B------:R-:W-:Y:S02]  /*4780*/  PRMT R13, R216, 0x7632, R13 ;  /* 0x00007632d80d7816 */ /* 0x000fe4000000000d */
[----:B------:R-:W2:Y:S01]  /*4790*/  LDL R216, [R1+0x20] ;  /* 0x0000200001d87983 */ /* 0x000ea20000100800 */
[----:B------:R-:W-:Y:S01]  /*47a0*/  SHF.L.U32 R14, R96, 0x10, RZ ;  /* 0x00000010600e7819 */ /* 0x000fe200000006ff */
[----:B------:R-:W-:Y:S01]  /*47b0*/  FMUL.FTZ R12, R12, R225 ;  /* 0x000000e10c0c7220 */ /* 0x000fe20000410000 */
[----:B------:R-:W-:Y:S02]  /*47c0*/  SHF.L.U32 R13, R13, 0x10, RZ ;  /* 0x000000100d0d7819 */ /* 0x000fe400000006ff */
[----:B------:R-:W-:Y:S01]  /*47d0*/  PRMT R15, R217, 0x7632, R15 ;  /* 0x00007632d90f7816 */ /* 0x000fe2000000000f */
[----:B------:R-:W-:-:S02]  /*47e0*/  FMUL.FTZ R12, R12, R14 ;  /* 0x0000000e0c0c7220 */ /* 0x000fc40000410000 */
[----:B------:R-:W-:Y:S01]  /*47f0*/  FMUL.FTZ R13, R13, R225 ;  /* 0x000000e10d0d7220 */ /* 0x000fe20000410000 */
[----:B------:R-:W-:Y:S02]  /*4800*/  SHF.L.U32 R15, R15, 0x10, RZ ;  /* 0x000000100f0f7819 */ /* 0x000fe400000006ff */
[----:B--2---:R-:W-:Y:S02]  /*4810*/  SHF.L.U32 R14, R216, 0x10, RZ ;  /* 0x00000010d80e7819 */ /* 0x004fe400000006ff */
[----:B------:R-:W-:-:S03]  /*4820*/  SHF.L.U32 R216, R97, 0x10, RZ ;  /* 0x0000001061d87819 */ /* 0x000fc600000006ff */
[----:B------:R-:W-:Y:S01]  /*4830*/  FMUL.FTZ R13, R13, R14 ;  /* 0x0000000e0d0d7220 */ /* 0x000fe20000410000 */
[----:B------:R-:W-:-:S05]  /*4840*/  SHF.L.U32 R14, R217, 0x10, RZ ;  /* 0x00000010d90e7819 */ /* 0x000fca00000006ff */
[----:B------:R-:W-:-:S04]  /*4850*/  FMUL.FTZ R14, R14, R225 ;  /* 0x000000e10e0e7220 */ /* 0x000fc80000410000 */
[----:B------:R-:W-:Y:S02]  /*4860*/  FMUL.FTZ R14, R14, R216 ;  /* 0x000000d80e0e7220 */ /* 0x000fe40000410000 */
[----:B------:R-:W2:Y:S01]  /*4870*/  LDL R216, [R1+0x24] ;  /* 0x0000240001d87983 */ /* 0x000ea20000100800 */
[----:B------:R-:W-:Y:S01]  /*4880*/  FMUL.FTZ R15, R15, R225 ;  /* 0x000000e10f0f7220 */ /* 0x000fe20000410000 */
[----:B------:R-:W-:-:S04]  /*4890*/  PRMT R217, R218, 0x7632, R217 ;  /* 0x00007632dad97816 */ /* 0x000fc800000000d9 */
[----:B------:R-:W-:-:S05]  /*48a0*/  SHF.L.U32 R217, R217, 0x10, RZ ;  /* 0x00000010d9d97819 */ /* 0x000fca00000006ff */
[----:B------:R-:W-:Y:S01]  /*48b0*/  FMUL.FTZ R217, R217, R225 ;  /* 0x000000e1d9d97220 */ /* 0x000fe20000410000 */
[----:B--2---:R-:W-:-:S05]  /*48c0*/  SHF.L.U32 R216, R216, 0x10, RZ ;  /* 0x00000010d8d87819 */ /* 0x004fca00000006ff */
        /* <DEDUP_REMOVED lines=16> */
.L_x_26803:
[----:B------:R-:W0:Y:S01]  /*49d0*/  S2R R225, SR_TID.X ;  /* 0x0000000000e17919 */ /* 0x000e220000002100 */
[----:B------:R-:W-:Y:S01]  /*49e0*/  IMAD.WIDE.U32 R232, R224, 0x20, R232 ;  /* 0x00000020e0e87825 */ /* 0x000fe200078e00e8 */
[----:B------:R-:W-:-:S04]  /*49f0*/  UMOV UR11, 0xffffffff ;  /* 0xffffffff000b7882 */ /* 0x000fc80000000000 */
[----:B------:R-:W-:Y:S04]  /*4a00*/  STG.E.128 desc[UR6][R232.64], R12 ;  /* 0x0000000ce8007986 */ /* 0x000fe8000c101d06 */
[----:B------:R1:W-:Y:S01]  /*4a10*/  STG.E.128 desc[UR6][R232.64+0x10], R216 ;  /* 0x000010d8e8007986 */ /* 0x0003e2000c101d06 */
[----:B0-----:R-:W-:Y:S01]  /*4a20*/  LOP3.LUT P1, RZ, R225, 0x1f, RZ, 0xc0, !PT ;  /* 0x0000001fe1ff7812 */ /* 0x001fe2000782c0ff */
[----:B------:R-:W-:-:S04]  /*4a30*/  FADD.FTZ R225, RZ, R84 ;  /* 0x00000054ffe17221 */ /* 0x000fc80000010000 */
        /* <DEDUP_REMOVED lines=78> */
[----:B-1----:R-:W-:Y:S01]  /*4f20*/  FADD.FTZ R233, R225, R219 ;  /* 0x000000dbe1e97221 */ /* 0x002fe20000010000 */
        /* <DEDUP_REMOVED lines=182> */
.L_x_26817:
[----:B------:R-:W2:Y:S01]  /*5a90*/  LDC R226, c[0x0][0x400] ;  /* 0x00010000ffe27b82 */ /* 0x000ea20000000800 */
[----:B-1----:R-:W-:Y:S01]  /*5aa0*/  FADD.FTZ R225, R249, R225 ;  /* 0x000000e1f9e17221 */ /* 0x002fe20000010000 */
[----:B------:R-:W-:Y:S02]  /*5ab0*/  ISETP.NE.AND P2, PT, RZ, UR9, PT ;  /* 0x00000009ff007c0c */ /* 0x000fe4000bf45270 */
[----:B------:R-:W-:Y:S02]  /*5ac0*/  SHF.L.U32 R232, R212, 0x10, RZ ;  /* 0x00000010d4e87819 */ /* 0x000fe400000006ff */
[----:B0-----:R-:W-:Y:S01]  /*5ad0*/  SHF.L.U32 R249, R172, 0x10, RZ ;  /* 0x00000010acf97819 */ /* 0x001fe200000006ff */
[----:B--2---:R-:W-:Y:S01]  /*5ae0*/  FFMA.FTZ R225, R225, R226, UR10 ;  /* 0x0000000ae1e17e23 */ /* 0x004fe200080100e2 */
[----:B------:R-:W-:-:S05]  /*5af0*/  FMUL.FTZ R226, R233, R233 ;  /* 0x000000e9e9e27220 */ /* 0x000fca0000410000 */
[----:B------:R-:W-:-:S05]  /*5b00*/  FSEL R226, R226, RZ, P2 ;  /* 0x000000ffe2e27208 */ /* 0x000fca0001000000 */
[----:B------:R-:W-:Y:S01]  /*5b10*/  FADD.FTZ R225, R225, R226 ;  /* 0x000000e2e1e17221 */ /* 0x000fe20000010000 */
[----:B------:R-:W-:-:S05]  /*5b20*/  FSEL R226, R233, RZ, !P2 ;  /* 0x000000ffe9e27208 */ /* 0x000fca0005000000 */
[----:B------:R-:W0:Y:S01]  /*5b30*/  MUFU.RSQ R225, R225 ;  /* 0x000000e100e17308 */ /* 0x000e220000001400 */
[----:B------:R-:W-:-:S04]  /*5b40*/  FADD.FTZ R84, -R226, R84 ;  /* 0x00000054e2547221 */ /* 0x000fc80000010100 */
[----:B0-----:R-:W-:-:S04]  /*5b50*/  FMUL.FTZ R84, R225, R84 ;  /* 0x00000054e1547220 */ /* 0x001fc80000410000 */
[----:B------:R-:W-:Y:S02]  /*5b60*/  FFMA.FTZ R84, R84, R232, R249 ;  /* 0x000000e854547223 */ /* 0x000fe400000100f9 */
[----:B------:R-:W2:Y:S04]  /*5b70*/  LDL R232, [R1+0x30] ;  /* 0x0000300001e87983 */ /* 0x000ea80000100800 */
[----:B------:R-:W3:Y:S01]  /*5b80*/  LDL R249, [R1+0x34] ;  /* 0x0000340001f97983 */ /* 0x000ee20000100800 */
[C---:B------:R-:W-:Y:S01]  /*5b90*/  FADD.FTZ R85, -R226.reuse, R85 ;  /* 0x00000055e2557221 */ /* 0x040fe20000010100 */
[----:B------:R-:W-:-:S03]  /*5ba0*/  FADD.FTZ R86, -R226, R86 ;  /* 0x00000056e2567221 */ /* 0x000fc60000010100 */
[C---:B------:R-:W-:Y:S01]  /*5bb0*/  FMUL.FTZ R85, R225.reuse, R85 ;  /* 0x00000055e1557220 */ /* 0x040fe20000410000 */
[----:B------:R-:W-:Y:S01]  /*5bc0*/  FMUL.FTZ R86, R225, R86 ;  /* 0x00000056e1567220 */ /* 0x000fe20000410000 */
[----:B--2---:R-:W-:Y:S02]  /*5bd0*/  SHF.L.U32 R232, R232, 0x10, RZ ;  /* 0x00000010e8e87819 */ /* 0x004fe400000006ff */
[----:B---3--:R-:W-:-:S05]  /*5be0*/  SHF.L.U32 R249, R249, 0x10, RZ ;  /* 0x00000010f9f97819 */ /* 0x008fca00000006ff */
[----:B------:R-:W-:Y:S01]  /*5bf0*/  FFMA.FTZ R85, R85, R232, R249 ;  /* 0x000000e855557223 */ /* 0x000fe200000100f9 */
[----:B------:R-:W-:Y:S02]  /*5c00*/  SHF.L.U32 R232, R213, 0x10, RZ ;  /* 0x00000010d5e87819 */ /* 0x000fe400000006ff */
[----:B------:R-:W-:-:S05]  /*5c10*/  SHF.L.U32 R249, R173, 0x10, RZ ;  /* 0x00000010adf97819 */ /* 0x000fca00000006ff */
[----:B------:R-:W-:Y:S02]  /*5c20*/  FFMA.FTZ R86, R86, R232, R249 ;  /* 0x000000e856567223 */ /* 0x000fe400000100f9 */
[----:B------:R-:W2:Y:S04]  /*5c30*/  LDL R232, [R1+0x38] ;  /* 0x0000380001e87983 */ /* 0x000ea80000100800 */
[----:B------:R-:W3:Y:S01]  /*5c40*/  LDL R249, [R1+0x3c] ;  /* 0x00003c0001f97983 */ /* 0x000ee20000100800 */
[----:B------:R-:W-:-:S04]  /*5c50*/  FADD.FTZ R87, -R226, R87 ;  /* 0x00000057e2577221 */ /* 0x000fc80000010100 */
[----:B------:R-:W-:Y:S01]  /*5c60*/  FMUL.FTZ R87, R225, R87 ;  /* 0x00000057e1577220 */ /* 0x000fe20000410000 */
[----:B--2---:R-:W-:Y:S02]  /*5c70*/  SHF.L.U32 R232, R232, 0x10, RZ ;  /* 0x00000010e8e87819 */ /* 0x004fe400000006ff */
[----:B---3--:R-:W-:-:S05]  /*5c80*/  SHF.L.U32 R249, R249, 0x10, RZ ;  /* 0x00000010f9f97819 */ /* 0x008fca00000006ff */
[----:B------:R-:W-:Y:S01]  /*5c90*/  FFMA.FTZ R87, R87, R232, R249 ;  /* 0x000000e857577223 */ /* 0x000fe200000100f9 */
[----:B------:R-:W-:Y:S01]  /*5ca0*/  FADD.FTZ R232, -R226, R80 ;  /* 0x00000050e2e87221 */ /* 0x000fe20000010100 */
[----:B------:R-:W-:Y:S02]  /*5cb0*/  SHF.L.U32 R80, R214, 0x10, RZ ;  /* 0x00000010d6507819 */ /* 0x000fe400000006ff */
[----:B------:R-:W-:Y:S01]  /*5cc0*/  SHF.L.U32 R249, R174, 0x10, RZ ;  /* 0x00000010aef97819 */ /* 0x000fe200000006ff */
[----:B------:R-:W-:-:S04]  /*5cd0*/  FMUL.FTZ R232, R225, R232 ;  /* 0x000000e8e1e87220 */ /* 0x000fc80000410000 */
[----:B------:R-:W-:Y:S01]  /*5ce0*/  FFMA.FTZ R232, R232, R80, R249 ;  /* 0x00000050e8e87223 */ /* 0x000fe200000100f9 */
[C---:B------:R-:W-:Y:S01]  /*5cf0*/  FADD.FTZ R249, -R226.reuse, R81 ;  /* 0x00000051e2f97221 */ /* 0x040fe20000010100 */
[----:B------:R-:W2:Y:S04]  /*5d00*/  LDL R80, [R1+0x40] ;  /* 0x0000400001507983 */ /* 0x000ea80000100800 */
[----:B------:R-:W3:Y:S01]  /*5d10*/  LDL R81, [R1+0x44] ;  /* 0x0000440001517983 */ /* 0x000ee20000100800 */
[----:B------:R-:W-:Y:S01]  /*5d20*/  FMUL.FTZ R249, R225, R249 ;  /* 0x000000f9e1f97220 */ /* 0x000fe20000410000 */
[----:B------:R-:W-:-:S04]  /*5d30*/  FADD.FTZ R82, -R226, R82 ;  /* 0x00000052e2527221 */ /* 0x000fc80000010100 */
        /* <DEDUP_REMOVED lines=13> */
[----:B------:R-:W-:Y:S02]  /*5e10*/  FFMA.FTZ R83, R83, R80, R81 ;  /* 0x0000005053537223 */ /* 0x000fe40000010051 */
[----:B------:R-:W0:Y:S03]  /*5e20*/  @!P1 LDC.64 R80, c[0x0][0x3c0] ;  /* 0x0000f000ff509b82 */ /* 0x000e260000000a00 */
[----:B------:R-:W-:Y:S02]  /*5e30*/  F2FP.BF16.F32.PACK_AB R83, R83, R82 ;  /* 0x000000525353723e */ /* 0x000fe400000010ff */
[----:B------:R-:W-:Y:S02]  /*5e40*/  F2FP.BF16.F32.PACK_AB R82, R249, R232 ;  /* 0x000000e8f952723e */ /* 0x000fe400000010ff */
[----:B------:R-:W2:Y:S01]  /*5e50*/  LDL R249, [R1+0x6c] ;  /* 0x00006c0001f97983 */ /* 0x000ea20000100800 */
[----:B0-----:R-:W-:-:S05]  /*5e60*/  @!P1 IMAD.WIDE R80, R8, 0x4, R80 ;  /* 0x0000000408509825 */ /* 0x001fca00078e0250 */
[----:B------:R0:W-:Y:S02]  /*5e70*/  @!P1 STG.E desc[UR6][R80.64], R233 ;  /* 0x000000e950009986 */ /* 0x0001e4000c101906 */
[----:B0-----:R-:W0:Y:S08]  /*5e80*/  @!P1 LDC.64 R80, c[0x0][0x3c8] ;  /* 0x0000f200ff509b82 */ /* 0x001e300000000a00 */
[----:B------:R-:W1:Y:S01]  /*5e90*/  LDC.64 R232, c[0x0][0x428] ;  /* 0x00010a00ffe87b82 */ /* 0x000e620000000a00 */
[----:B0-----:R-:W-:-:S05]  /*5ea0*/  @!P1 IMAD.WIDE R80, R8, 0x4, R80 ;  /* 0x0000000408509825 */ /* 0x001fca00078e0250 */
[----:B------:R0:W-:Y:S02]  /*5eb0*/  @!P1 STG.E desc[UR6][R80.64], R225 ;  /* 0x000000e150009986 */ /* 0x0001e4000c101906 */
[----:B0-----:R-:W-:Y:S01]  /*5ec0*/  F2FP.BF16.F32.PACK_AB R80, R85, R84 ;  /* 0x000000545550723e */ /* 0x001fe200000010ff */
[----:B-1----:R-:W-:Y:S01]  /*5ed0*/  IMAD.WIDE.U32 R84, R230, 0x10, R232 ;  /* 0x00000010e6547825 */ /* 0x002fe200078e00e8 */
[----:B------:R-:W-:Y:S01]  /*5ee0*/  F2FP.BF16.F32.PACK_AB R81, R87, R86 ;  /* 0x000000565751723e */ /* 0x000fe200000010ff */
[----:B------:R-:W3:Y:S04]  /*5ef0*/  LDL R230, [R1+0x60] ;  /* 0x0000600001e67983 */ /* 0x000ee80000100800 */
[----:B------:R0:W-:Y:S04]  /*5f00*/  STG.E.128 desc[UR6][R84.64], R80 ;  /* 0x0000005054007986 */ /* 0x0001e8000c101d06 */
[----:B------:R-:W4:Y:S04]  /*5f10*/  LDL R86, [R1+0x64] ;  /* 0x0000640001567983 */ /* 0x000f280000100800 */
[----:B------:R-:W5:Y:S04]  /*5f20*/  LDL R87, [R1+0x68] ;  /* 0x0000680001577983 */ /* 0x000f680000100800 */
[----:B0-----:R-:W2:Y:S04]  /*5f30*/  LDL R84, [R1+0x58] ;  /* 0x0000580001547983 */ /* 0x001ea80000100800 */
[----:B------:R-:W3:Y:S04]  /*5f40*/  LDL R85, [R1+0x5c] ;  /* 0x00005c0001557983 */ /* 0x000ee80000100800 */
[----:B------:R-:W5:Y:S04]  /*5f50*/  LDL R83, [R1+0x50] ;  /* 0x0000500001537983 */ /* 0x000f680000100800 */
[----:B------:R-:W5:Y:S01]  /*5f60*/  LDL R82, [R1+0x54] ;  /* 0x0000540001527983 */ /* 0x000f620000100800 */
[----:B------:R-:W-:Y:S01]  /*5f70*/  FADD.FTZ R76, -R226, R76 ;  /* 0x0000004ce24c7221 */ /* 0x000fe20000010100 */
        /* <DEDUP_REMOVED lines=21> */
[----:B--2---:R-:W-:Y:S02]  /*60d0*/  SHF.L.U32 R80, R84, 0x10, RZ ;  /* 0x0000001054507819 */ /* 0x004fe400000006ff */
[----:B------:R-:W2:Y:S01]  /*60e0*/  LDL R84, [R1+0x7c] ;  /* 0x00007c0001547983 */ /* 0x000ea20000100800 */
[----:B---3--:R-:W-:-:S03]  /*60f0*/  SHF.L.U32 R81, R85, 0x10, RZ ;  /* 0x0000001055517819 */ /* 0x008fc600000006ff */
[----:B------:R-:W3:Y:S02]  /*6100*/  LDL R85, [R1+0x78] ;  /* 0x0000780001557983 */ /* 0x000ee40000100800 */
[----:B------:R-:W-:Y:S01]  /*6110*/  FFMA.FTZ R79, R79, R80, R81 ;  /* 0x000000504f4f7223 */ /* 0x000fe20000010051 */
[----:B------:R-:W-:Y:S02]  /*6120*/  SHF.L.U32 R80, R210, 0x10, RZ ;  /* 0x00000010d2507819 */ /* 0x000fe400000006ff */
[----:B------:R-:W-:-:S05]  /*6130*/  SHF.L.U32 R81, R170, 0x10, RZ ;  /* 0x00000010aa517819 */ /* 0x000fca00000006ff */
[----:B------:R-:W-:Y:S01]  /*6140*/  FFMA.FTZ R72, R72, R80, R81 ;  /* 0x0000005048487223 */ /* 0x000fe20000010051 */
[----:B------:R-:W-:Y:S02]  /*6150*/  SHF.L.U32 R80, R230, 0x10, RZ ;  /* 0x00000010e6507819 */ /* 0x000fe400000006ff */
[----:B----4-:R-:W-:Y:S02]  /*6160*/  SHF.L.U32 R81, R86, 0x10, RZ ;  /* 0x0000001056517819 */ /* 0x010fe400000006ff */
[----:B------:R-:W4:Y:S03]  /*6170*/  LDL R86, [R1+0x74] ;  /* 0x0000740001567983 */ /* 0x000f260000100800 */
[----:B------:R-:W-:Y:S01]  /*6180*/  FFMA.FTZ R73, R73, R80, R81 ;  /* 0x0000005049497223 */ /* 0x000fe20000010051 */
[----:B------:R-:W-:Y:S02]  /*6190*/  SHF.L.U32 R80, R211, 0x10, RZ ;  /* 0x00000010d3507819 */ /* 0x000fe400000006ff */
[----:B------:R-:W-:-:S05]  /*61a0*/  SHF.L.U32 R81, R171, 0x10, RZ ;  /* 0x00000010ab517819 */ /* 0x000fca00000006ff */
[----:B------:R-:W-:Y:S01]  /*61b0*/  FFMA.FTZ R74, R74, R80, R81 ;  /* 0x000000504a4a7223 */ /* 0x000fe20000010051 */
[----:B-----5:R-:W-:Y:S02]  /*61c0*/  SHF.L.U32 R80, R87, 0x10, RZ ;  /* 0x0000001057507819 */ /* 0x020fe400000006ff */
[----:B------:R-:W5:Y:S01]  /*61d0*/  LDL R87, [R1+0x70] ;  /* 0x0000700001577983 */ /* 0x000f620000100800 */
[----:B------:R-:W-:-:S05]  /*61e0*/  SHF.L.U32 R81, R249, 0x10, RZ ;  /* 0x00000010f9517819 */ /* 0x000fca00000006ff */
[----:B------:R-:W-:Y:S01]  /*61f0*/  FFMA.FTZ R75, R75, R80, R81 ;  /* 0x000000504b4b7223 */ /* 0x000fe20000010051 */
[----:B------:R-:W-:Y:S02]  /*6200*/  SHF.L.U32 R80, R83, 0x10, RZ ;  /* 0x0000001053507819 */ /* 0x000fe400000006ff */
[----:B------:R-:W-:Y:S01]  /*6210*/  SHF.L.U32 R81, R82, 0x10, RZ ;  /* 0x0000001052517819 */ /* 0x000fe200000006ff */
[----:B------:R-:W2:Y:S01]  /*6220*/  LDL R83, [R1+0x80] ;  /* 0x0000800001537983 */ /* 0x000ea20000100800 */
[----:B------:R-:W-:-:S03]  /*6230*/  F2FP.BF16.F32.PACK_AB R75, R75, R74 ;  /* 0x0000004a4b4b723e */ /* 0x000fc600000010ff */
[----:B------:R-:W2:Y:S01]  /*6240*/  LDL R82, [R1+0x84] ;  /* 0x0000840001527983 */ /* 0x000ea20000100800 */
[----:B------:R-:W-:Y:S01]  /*6250*/  FFMA.FTZ R77, R77, R80, R81 ;  /* 0x000000504d4d7223 */ /* 0x000fe20000010051 */
[----:B------:R-:W-:Y:S02]  /*6260*/  F2FP.BF16.F32.PACK_AB R74, R73, R72 ;  /* 0x00000048494a723e */ /* 0x000fe400000010ff */
[----:B------:R-:W-:Y:S01]  /*6270*/  F2FP.BF16.F32.PACK_AB R73, R79, R78 ;  /* 0x0000004e4f49723e */ /* 0x000fe200000010ff */
[C---:B------:R-:W-:Y:S01]  /*6280*/  FADD.FTZ R68, -R226.reuse, R68 ;  /* 0x00000044e2447221 */ /* 0x040fe20000010100 */
[----:B------:R-:W-:Y:S01]  /*6290*/  F2FP.BF16.F32.PACK_AB R72, R77, R76 ;  /* 0x0000004c4d48723e */ /* 0x000fe200000010ff */
[----:B------:R-:W-:Y:S01]  /*62a0*/  IMAD.WIDE.U32 R76, R229, 0x10, R232 ;  /* 0x00000010e54c7825 */ /* 0x000fe200078e00e8 */
[----:B------:R-:W2:Y:S04]  /*62b0*/  LDL R78, [R1+0x94] ;  /* 0x00009400014e7983 */ /* 0x000ea80000100800 */
[----:B------:R0:W-:Y:S01]  /*62c0*/  STG.E.128 desc[UR6][R76.64], R72 ;  /* 0x000000484c007986 */ /* 0x0001e2000c101d06 */
[C---:B------:R-:W-:Y:S01]  /*62d0*/  FADD.FTZ R69, -R226.reuse, R69 ;  /* 0x00000045e2457221 */ /* 0x040fe20000010100 */
[C---:B------:R-:W-:Y:S01]  /*62e0*/  FADD.FTZ R70, -R226.reuse, R70 ;  /* 0x00000046e2467221 */ /* 0x040fe20000010100 */
[C---:B------:R-:W-:Y:S01]  /*62f0*/  FADD.FTZ R71, -R226.reuse, R71 ;  /* 0x00000047e2477221 */ /* 0x040fe20000010100 */
        /* <DEDUP_REMOVED lines=14> */
[----:B0-----:R-:W2:Y:S04]  /*63e0*/  LDL R77, [R1+0x88] ;  /* 0x00008800014d7983 */ /* 0x001ea80000100800 */
[----:B------:R-:W2:Y:S01]  /*63f0*/  LDL R76, [R1+0x8c] ;  /* 0x00008c00014c7983 */ /* 0x000ea20000100800 */
[----:B------:R-:W-:Y:S01]  /*6400*/  SHF.L.U32 R72, R204, 0x10, RZ ;  /* 0x00000010cc487819 */ /* 0x000fe200000006ff */
[C---:B------:R-:W-:Y:S01]  /*6410*/  FMUL.FTZ R68, R225.reuse, R68 ;  /* 0x00000044e1447220 */ /* 0x040fe20000410000 */
[----:B------:R-:W-:Y:S01]  /*6420*/  SHF.L.U32 R73, R164, 0x10, RZ ;  /* 0x00000010a4497819 */ /* 0x000fe200000006ff */
[C---:B------:R-:W-:Y:S01]  /*6430*/  FMUL.FTZ R69, R225.reuse, R69 ;  /* 0x00000045e1457220 */ /* 0x040fe20000410000 */
[----:B------:R-:W2:Y:S03]  /*6440*/  LDL R75, [R1+0x98] ;  /* 0x00009800014b7983 */ /* 0x000ea60000100800 */
[----:B------:R-:W-:Y:S01]  /*6450*/  FFMA.FTZ R68, R68, R72, R73 ;  /* 0x0000004844447223 */ /* 0x000fe20000010049 */
[C---:B------:R-:W-:Y:S01]  /*6460*/  FMUL.FTZ R70, R225.reuse, R70 ;  /* 0x00000046e1467220 */ /* 0x040fe20000410000 */
[C---:B------:R-:W-:Y:S01]  /*6470*/  FMUL.FTZ R71, R225.reuse, R71 ;  /* 0x00000047e1477220 */ /* 0x040fe20000410000 */
[C---:B------:R-:W-:Y:S01]  /*6480*/  FMUL.FTZ R64, R225.reuse, R64 ;  /* 0x00000040e1407220 */ /* 0x040fe20000410000 */
[C---:B------:R-:W-:Y:S01]  /*6490*/  FMUL.FTZ R65, R225.reuse, R65 ;  /* 0x00000041e1417220 */ /* 0x040fe20000410000 */
[----:B------:R-:W2:Y:S01]  /*64a0*/  LDL R74, [R1+0x9c] ;  /* 0x00009c00014a7983 */ /* 0x000ea20000100800 */
[C---:B------:R-:W-:Y:S01]  /*64b0*/  FMUL.FTZ R66, R225.reuse, R66 ;  /* 0x00000042e1427220 */ /* 0x040fe20000410000 */
[C---:B------:R-:W-:Y:S01]  /*64c0*/  FMUL.FTZ R67, R225.reuse, R67 ;  /* 0x00000043e1437220 */ /* 0x040fe20000410000 */
        /* <DEDUP_REMOVED lines=35> */
[----:B------:R-:W2:Y:S01]  /*6700*/  LDL R80, [R1+0x154] ;  /* 0x0001540001507983 */ /* 0x000ea20000100800 */
[----:B----4-:R-:W-:-:S02]  /*6710*/  SHF.L.U32 R73, R86, 0x10, RZ ;  /* 0x0000001056497819 */ /* 0x010fc400000006ff */
[----:B-----5:R-:W-:-:S05]  /*6720*/  SHF.L.U32 R72, R87, 0x10, RZ ;  /* 0x0000001057487819 */ /* 0x020fca00000006ff */
[----:B------:R-:W-:Y:S01]  /*6730*/  FFMA.FTZ R69, R69, R72, R73 ;  /* 0x0000004845457223 */ /* 0x000fe20000010049 */
[----:B------:R-:W-:Y:S02]  /*6740*/  SHF.L.U32 R72, R205, 0x10, RZ ;  /* 0x00000010cd487819 */ /* 0x000fe400000006ff */
[----:B------:R-:W-:-:S05]  /*6750*/  SHF.L.U32 R73, R165, 0x10, RZ ;  /* 0x00000010a5497819 */ /* 0x000fca00000006ff */
[----:B------:R-:W-:Y:S01]  /*6760*/  FFMA.FTZ R70, R70, R72, R73 ;  /* 0x0000004846467223 */ /* 0x000fe20000010049 */
[----:B---3--:R-:W-:Y:S02]  /*6770*/  SHF.L.U32 R72, R85, 0x10, RZ ;  /* 0x0000001055487819 */ /* 0x008fe400000006ff */
[----:B--2---:R-:W-:-:S05]  /*6780*/  SHF.L.U32 R73, R84, 0x10, RZ ;  /* 0x0000001054497819 */ /* 0x004fca00000006ff */
[----:B------:R-:W-:Y:S01]  /*6790*/  FFMA.FTZ R71, R71, R72, R73 ;  /* 0x0000004847477223 */ /* 0x000fe20000010049 */
[----:B------:R-:W-:Y:S02]  /*67a0*/  SHF.L.U32 R72, R206, 0x10, RZ ;  /* 0x00000010ce487819 */ /* 0x000fe400000006ff */
[----:B------:R-:W-:-:S05]  /*67b0*/  SHF.L.U32 R73, R166, 0x10, RZ ;  /* 0x00000010a6497819 */ /* 0x000fca00000006ff */
        /* <DEDUP_REMOVED lines=8> */
[----:B------:R-:W-:Y:S01]  /*6840*/  SHF.L.U32 R73, R76, 0x10, RZ ;  /* 0x000000104c497819 */ /* 0x000fe200000006ff */
[----:B------:R-:W2:Y:S04]  /*6850*/  LDL R77, [R1+0xa0] ;  /* 0x0000a000014d7983 */ /* 0x000ea80000100800 */
[----:B------:R-:W3:Y:S01]  /*6860*/  LDL R76, [R1+0xa4] ;  /* 0x0000a400014c7983 */ /* 0x000ee20000100800 */
[----:B------:R-:W-:Y:S01]  /*6870*/  FFMA.FTZ R67, R67, R72, R73 ;  /* 0x0000004843437223 */ /* 0x000fe20000010049 */
[----:B------:R-:W-:-:S02]  /*6880*/  SHF.L.U32 R72, R200, 0x10, RZ ;  /* 0x00000010c8487819 */ /* 0x000fc400000006ff */
[----:B------:R-:W-:-:S05]  /*6890*/  SHF.L.U32 R73, R160, 0x10, RZ ;  /* 0x00000010a0497819 */ /* 0x000fca00000006ff */
[----:B------:R-:W-:Y:S01]  /*68a0*/  FFMA.FTZ R60, R60, R72, R73 ;  /* 0x000000483c3c7223 */ /* 0x000fe20000010049 */
[----:B------:R-:W-:Y:S02]  /*68b0*/  SHF.L.U32 R73, R78, 0x10, RZ ;  /* 0x000000104e497819 */ /* 0x000fe400000006ff */
[----:B------:R-:W4:Y:S01]  /*68c0*/  LDL R78, [R1+0xac] ;  /* 0x0000ac00014e7983 */ /* 0x000f220000100800 */
[----:B------:R-:W-:Y:S01]  /*68d0*/  SHF.L.U32 R72, R79, 0x10, RZ ;  /* 0x000000104f487819 */ /* 0x000fe200000006ff */
[----:B------:R-:W-:Y:S02]  /*68e0*/  FMUL.FTZ R61, R225, R61 ;  /* 0x0000003de13d7220 */ /* 0x000fe40000410000 */
[----:B------:R-:W5:Y:S02]  /*68f0*/  LDL R79, [R1+0xa8] ;  /* 0x0000a800014f7983 */ /* 0x000f640000100800 */
[----:B------:R-:W-:Y:S01]  /*6900*/  FFMA.FTZ R61, R61, R72, R73 ;  /* 0x000000483d3d7223 */ /* 0x000fe20000010049 */
[----:B------:R-:W-:Y:S01]  /*6910*/  SHF.L.U32 R72, R201, 0x10, RZ ;  /* 0x00000010c9487819 */ /* 0x000fe200000006ff */
[----:B------:R-:W-:Y:S01]  /*6920*/  FMUL.FTZ R62, R225, R62 ;  /* 0x0000003ee13e7220 */ /* 0x000fe20000410000 */
[----:B------:R-:W-:Y:S01]  /*6930*/  SHF.L.U32 R73, R161, 0x10, RZ ;  /* 0x00000010a1497819 */ /* 0x000fe200000006ff */
[----:B------:R-:W-:-:S04]  /*6940*/  FMUL.FTZ R63, R225, R63 ;  /* 0x0000003fe13f7220 */ /* 0x000fc80000410000 */
[----:B------:R-:W-:Y:S01]  /*6950*/  FFMA.FTZ R62, R62, R72, R73 ;  /* 0x000000483e3e7223 */ /* 0x000fe20000010049 */
[----:B------:R-:W-:Y:S02]  /*6960*/  SHF.L.U32 R72, R75, 0x10, RZ ;  /* 0x000000104b487819 */ /* 0x000fe400000006ff */
[----:B------:R-:W-:Y:S01]  /*6970*/  SHF.L.U32 R73, R74, 0x10, RZ ;  /* 0x000000104a497819 */ /* 0x000fe200000006ff */
[----:B------:R-:W5:Y:S04]  /*6980*/  LDL R75, [R1+0xb0] ;  /* 0x0000b000014b7983 */ /* 0x000f680000100800 */
[----:B------:R-:W5:Y:S01]  /*6990*/  LDL R74, [R1+0xb4] ;  /* 0x0000b400014a7983 */ /* 0x000f620000100800 */
[----:B------:R-:W-:Y:S01]  /*69a0*/  FFMA.FTZ R63, R63, R72, R73 ;  /* 0x000000483f3f7223 */ /* 0x000fe20000010049 */
[----:B------:R-:W-:Y:S01]  /*69b0*/  SHF.L.U32 R72, R202, 0x10, RZ ;  /* 0x00000010ca487819 */ /* 0x000fe200000006ff */
[C---:B------:R-:W-:Y:S01]  /*69c0*/  FMUL.FTZ R56, R225.reuse, R56 ;  /* 0x00000038e1387220 */ /* 0x040fe20000410000 */
[----:B------:R-:W-:Y:S01]  /*69d0*/  SHF.L.U32 R73, R162, 0x10, RZ ;  /* 0x00000010a2497819 */ /* 0x000fe200000006ff */
[----:B------:R-:W-:-:S04]  /*69e0*/  FMUL.FTZ R57, R225, R57 ;  /* 0x00000039e1397220 */ /* 0x000fc80000410000 */
[----:B------:R-:W-:Y:S01]  /*69f0*/  FFMA.FTZ R56, R56, R72, R73 ;  /* 0x0000004838387223 */ /* 0x000fe20000010049 */
        /* <DEDUP_REMOVED lines=9> */
[----:B----4-:R-:W-:Y:S02]  /*6a90*/  SHF.L.U32 R73, R78, 0x10, RZ ;  /* 0x000000104e497819 */ /* 0x010fe400000006ff */
[----:B------:R-:W4:Y:S01]  /*6aa0*/  LDL R78, [R1+0xc4] ;  /* 0x0000c400014e7983 */ /* 0x000f220000100800 */
[----:B-----5:R-:W-:Y:S01]  /*6ab0*/  SHF.L.U32 R72, R79, 0x10, RZ ;  /* 0x000000104f487819 */ /* 0x020fe200000006ff */
[----:B------:R-:W-:Y:S02]  /*6ac0*/  FMUL.FTZ R59, R225, R59 ;  /* 0x0000003be13b7220 */ /* 0x000fe40000410000 */
[----:B------:R-:W5:Y:S02]  /*6ad0*/  LDL R79, [R1+0xc0] ;  /* 0x0000c000014f7983 */ /* 0x000f640000100800 */
[----:B------:R-:W-:Y:S01]  /*6ae0*/  FFMA.FTZ R59, R59, R72, R73 ;  /* 0x000000483b3b7223 */ /* 0x000fe20000010049 */
[----:B------:R-:W-:Y:S01]  /*6af0*/  SHF.L.U32 R72, R196, 0x10, RZ ;  /* 0x00000010c4487819 */ /* 0x000fe200000006ff */
[C---:B------:R-:W-:Y:S01]  /*6b00*/  FMUL.FTZ R52, R225.reuse, R52 ;  /* 0x00000034e1347220 */ /* 0x040fe20000410000 */
[----:B------:R-:W-:Y:S01]  /*6b10*/  SHF.L.U32 R73, R156, 0x10, RZ ;  /* 0x000000109c497819 */ /* 0x000fe200000006ff */
[----:B------:R-:W-:-:S04]  /*6b20*/  FMUL.FTZ R53, R225, R53 ;  /* 0x00000035e1357220 */ /* 0x000fc80000410000 */
[----:B------:R-:W-:Y:S01]  /*6b30*/  FFMA.FTZ R52, R52, R72, R73 ;  /* 0x0000004834347223 */ /* 0x000fe20000010049 */
[----:B------:R-:W-:Y:S02]  /*6b40*/  SHF.L.U32 R72, R75, 0x10, RZ ;  /* 0x000000104b487819 */ /* 0x000fe400000006ff */
[----:B------:R-:W5:Y:S01]  /*6b50*/  LDL R75, [R1+0xc8] ;  /* 0x0000c800014b7983 */ /* 0x000f620000100800 */
[----:B------:R-:W-:-:S03]  /*6b60*/  SHF.L.U32 R73, R74, 0x10, RZ ;  /* 0x000000104a497819 */ /* 0x000fc600000006ff */
[----:B------:R-:W5:Y:S02]  /*6b70*/  LDL R74, [R1+0xcc] ;  /* 0x0000cc00014a7983 */ /* 0x000f640000100800 */
[----:B------:R-:W-:Y:S01]  /*6b80*/  FFMA.FTZ R53, R53, R72, R73 ;  /* 0x0000004835357223 */ /* 0x000fe20000010049 */
[----:B------:R-:W-:Y:S01]  /*6b90*/  SHF.L.U32 R72, R197, 0x10, RZ ;  /* 0x00000010c5487819 */ /* 0x000fe200000006ff */
[----:B------:R-:W-:Y:S01]  /*6ba0*/  FMUL.FTZ R54, R225, R54 ;  /* 0x00000036e1367220 */ /* 0x000fe20000410000 */
        /* <DEDUP_REMOVED lines=14> */
[----:B------:R-:W-:Y:S01]  /*6c90*/  FMUL.FTZ R49, R225, R49 ;  /* 0x00000031e1317220 */ /* 0x000fe20000410000 */
[----:B-----5:R-:W-:Y:S02]  /*6ca0*/  SHF.L.U32 R72, R79, 0x10, RZ ;  /* 0x000000104f487819 */ /* 0x020fe400000006ff */
[----:B------:R-:W5:Y:S01]  /*6cb0*/  LDL R79, [R1+0xd8] ;  /* 0x0000d800014f7983 */ /* 0x000f620000100800 */
[----:B------:R-:W-:Y:S02]  /*6cc0*/  FMUL.FTZ R50, R225, R50 ;  /* 0x00000032e1327220 */ /* 0x000fe40000410000 */
[----:B------:R-:W-:Y:S01]  /*6cd0*/  FFMA.FTZ R49, R49, R72, R73 ;  /* 0x0000004831317223 */ /* 0x000fe20000010049 */
[----:B------:R-:W-:-:S02]  /*6ce0*/  SHF.L.U32 R72, R199, 0x10, RZ ;  /* 0x00000010c7487819 */ /* 0x000fc400000006ff */
        /* <DEDUP_REMOVED lines=36> */
[----:B------:R-:W5:Y:S01]  /*6f30*/  LDL R74, [R1+0xfc] ;  /* 0x0000fc00014a7983 */ /* 0x000f620000100800 */
[----:B------:R-:W-:Y:S01]  /*6f40*/  FMUL.FTZ R42, R225, R42 ;  /* 0x0000002ae12a7220 */ /* 0x000fe20000410000 */
[----:B------:R-:W-:Y:S01]  /*6f50*/  FFMA.FTZ R41, R41, R72, R73 ;  /* 0x0000004829297223 */ /* 0x000fe20000010049 */
[----:B------:R-:W-:Y:S02]  /*6f60*/  SHF.L.U32 R72, R195, 0x10, RZ ;  /* 0x00000010c3487819 */ /* 0x000fe400000006ff */
        /* <DEDUP_REMOVED lines=104> */
[C---:B------:R-:W-:Y:S01]  /*75f0*/  FADD.FTZ R23, -R226.reuse, R23 ;  /* 0x00000017e2177221 */ /* 0x040fe20000010100 */
[----:B-----5:R-:W-:Y:S01]  /*7600*/  SHF.L.U32 R72, R79, 0x10, RZ ;  /* 0x000000104f487819 */ /* 0x020fe200000006ff */
[C---:B------:R-:W-:Y:S01]  /*7610*/  FADD.FTZ R16, -R226.reuse, R16 ;  /* 0x00000010e2107221 */ /* 0x040fe20000010100 */
[C---:B------:R-:W-:Y:S01]  /*7620*/  FADD.FTZ R17, -R226.reuse, R17 ;  /* 0x00000011e2117221 */ /* 0x040fe20000010100 */
[C---:B------:R-:W-:Y:S01]  /*7630*/  FMUL.FTZ R23, R225.reuse, R23 ;  /* 0x00000017e1177220 */ /* 0x040fe20000410000 */
[C---:B------:R-:W-:Y:S01]  /*7640*/  FADD.FTZ R18, -R226.reuse, R18 ;  /* 0x00000012e2127221 */ /* 0x040fe20000010100 */
[----:B------:R-:W-:Y:S01]  /*7650*/  FMUL.FTZ R16, R225, R16 ;  /* 0x00000010e1107220 */ /* 0x000fe20000410000 */
[----:B------:R-:W-:Y:S01]  /*7660*/  FADD.FTZ R19, -R226, R19 ;  /* 0x00000013e2137221 */ /* 0x000fe20000010100 */
[----:B------:R-:W-:Y:S01]  /*7670*/  FFMA.FTZ R23, R23, R72, R73 ;  /* 0x0000004817177223 */ /* 0x000fe20000010049 */
[----:B------:R-:W-:Y:S01]  /*7680*/  SHF.L.U32 R72, R182, 0x10, RZ ;  /* 0x00000010b6487819 */ /* 0x000fe200000006ff */
[----:B------:R-:W-:Y:S01]  /*7690*/  FADD.FTZ R12, -R226, R12 ;  /* 0x0000000ce20c7221 */ /* 0x000fe20000010100 */
[----:B------:R-:W-:Y:S01]  /*76a0*/  SHF.L.U32 R73, R142, 0x10, RZ ;  /* 0x000000108e497819 */ /* 0x000fe200000006ff */
[----:B------:R-:W-:Y:S01]  /*76b0*/  FMUL.FTZ R17, R225, R17 ;  /* 0x00000011e1117220 */ /* 0x000fe20000410000 */
[----:B------:R-:W5:Y:S03]  /*76c0*/  LDL R79, [R1+0x168] ;  /* 0x00016800014f7983 */ /* 0x000f660000100800 */
[----:B------:R-:W-:Y:S01]  /*76d0*/  FFMA.FTZ R16, R16, R72, R73 ;  /* 0x0000004810107223 */ /* 0x000fe20000010049 */
[----:B------:R-:W-:-:S02]  /*76e0*/  SHF.L.U32 R72, R75, 0x10, RZ ;  /* 0x000000104b487819 */ /* 0x000fc400000006ff */
[----:B------:R-:W-:Y:S01]  /*76f0*/  SHF.L.U32 R73, R74, 0x10, RZ ;  /* 0x000000104a497819 */ /* 0x000fe200000006ff */
[----:B------:R-:W5:Y:S04]  /*7700*/  LDL R75, [R1+0x158] ;  /* 0x00015800014b7983 */ /* 0x000f680000100800 */
[----:B------:R-:W5:Y:S01]  /*7710*/  LDL R74, [R1+0x15c] ;  /* 0x00015c00014a7983 */ /* 0x000f620000100800 */
        /* <DEDUP_REMOVED lines=17> */
[----:B------:R-:W-:Y:S01]  /*7830*/  FADD.FTZ R13, -R226, R13 ;  /* 0x0000000de20d7221 */ /* 0x000fe20000010100 */
[----:B------:R-:W-:-:S03]  /*7840*/  SHF.L.U32 R73, R80, 0x10, RZ ;  /* 0x0000001050497819 */ /* 0x000fc600000006ff */
        /* <DEDUP_REMOVED lines=17> */
[----:B------:R-:W-:-:S03]  /*7960*/  F2FP.BF16.F32.PACK_AB R35, R35, R34 ;  /* 0x000000222323723e */ /* 0x000fc600000010ff */
[----:B------:R-:W-:Y:S01]  /*7970*/  FFMA.FTZ R74, R74, R14, R15 ;  /* 0x0000000e4a4a7223 */ /* 0x000fe2000001000f */
[----:B------:R-:W-:Y:S01]  /*7980*/  FMUL.FTZ R75, R225, R75 ;  /* 0x0000004be14b7220 */ /* 0x000fe20000410000 */
[----:B------:R-:W-:Y:S01]  /*7990*/  F2FP.BF16.F32.PACK_AB R34, R33, R32 ;  /* 0x000000202122723e */ /* 0x000fe200000010ff */
[C---:B------:R-:W-:Y:S01]  /*79a0*/  FADD.FTZ R218, -R226.reuse, R218 ;  /* 0x000000dae2da7221 */ /* 0x040fe20000010100 */
[----:B------:R-:W-:Y:S02]  /*79b0*/  F2FP.BF16.F32.PACK_AB R32, R37, R36 ;  /* 0x000000242520723e */ /* 0x000fe400000010ff */
[----:B------:R-:W0:Y:S01]  /*79c0*/  LDC.64 R36, c[0x0][0x380] ;  /* 0x0000e000ff247b82 */ /* 0x000e220000000a00 */
[----:B------:R-:W-:Y:S01]  /*79d0*/  FADD.FTZ R219, -R226, R219 ;  /* 0x000000dbe2db7221 */ /* 0x000fe20000010100 */
[----:B------:R-:W-:Y:S02]  /*79e0*/  F2FP.BF16.F32.PACK_AB R51, R51, R50 ;  /* 0x000000323333723e */ /* 0x000fe400000010ff */
[----:B------:R-:W-:-:S02]  /*79f0*/  F2FP.BF16.F32.PACK_AB R67, R67, R66 ;  /* 0x000000424343723e */ /* 0x000fc400000010ff */
[----:B------:R-:W-:Y:S02]  /*7a00*/  F2FP.BF16.F32.PACK_AB R50, R49, R48 ;  /* 0x000000303132723e */ /* 0x000fe400000010ff */
[----:B------:R-:W-:Y:S02]  /*7a10*/  F2FP.BF16.F32.PACK_AB R66, R65, R64 ;  /* 0x000000404142723e */ /* 0x000fe400000010ff */
[----:B------:R-:W-:Y:S02]  /*7a20*/  F2FP.BF16.F32.PACK_AB R59, R59, R58 ;  /* 0x0000003a3b3b723e */ /* 0x000fe400000010ff */
[----:B------:R-:W-:Y:S01]  /*7a30*/  F2FP.BF16.F32.PACK_AB R48, R53, R52 ;  /* 0x000000343530723e */ /* 0x000fe200000010ff */
[----:B------:R-:W-:Y:S01]  /*7a40*/  IMAD.WIDE.U32 R52, R221, 0x10, R232 ;  /* 0x00000010dd347825 */ /* 0x000fe200078e00e8 */
[----:B------:R-:W-:Y:S02]  /*7a50*/  F2FP.BF16.F32.PACK_AB R65, R71, R70 ;  /* 0x000000464741723e */ /* 0x000fe400000010ff */
[----:B------:R-:W-:-:S02]  /*7a60*/  F2FP.BF16.F32.PACK_AB R64, R69, R68 ;  /* 0x000000444540723e */ /* 0x000fc400000010ff */
[----:B------:R-:W-:Y:S02]  /*7a70*/  F2FP.BF16.F32.PACK_AB R58, R57, R56 ;  /* 0x00000038393a723e */ /* 0x000fe400000010ff */
        /* <DEDUP_REMOVED lines=9> */
[----:B------:R-:W-:Y:S02]  /*7b10*/  F2FP.BF16.F32.PACK_AB R40, R45, R44 ;  /* 0x0000002c2d28723e */ /* 0x000fe400000010ff */
[----:B------:R-:W-:Y:S01]  /*7b20*/  F2FP.BF16.F32.PACK_AB R27, R27, R26 ;  /* 0x0000001a1b1b723e */ /* 0x000fe200000010ff */
[--C-:B------:R-:W-:Y:S01]  /*7b30*/  IMAD.WIDE.U32 R220, R220, 0x10, R232.reuse ;  /* 0x00000010dcdc7825 */ /* 0x100fe200078e00e8 */
[----:B------:R-:W-:Y:S01]  /*7b40*/  F2FP.BF16.F32.PACK_AB R33, R39, R38 ;  /* 0x000000262721723e */ /* 0x000fe200000010ff */
[----:B------:R1:W-:Y:S01]  /*7b50*/  STG.E.128 desc[UR6][R52.64], R64 ;  /* 0x0000004034007986 */ /* 0x0003e2000c101d06 */
[----:B------:R-:W-:Y:S02]  /*7b60*/  F2FP.BF16.F32.PACK_AB R26, R25, R24 ;  /* 0x00000018191a723e */ /* 0x000fe400000010ff */
[----:B------:R-:W-:Y:S01]  /*7b70*/  F2FP.BF16.F32.PACK_AB R19, R19, R18 ;  /* 0x000000121313723e */ /* 0x000fe200000010ff */
[----:B------:R-:W-:Y:S01]  /*7b80*/  IMAD.WIDE.U32 R10, R11, 0x10, R232 ;  /* 0x000000100b0a7825 */ /* 0x000fe200078e00e8 */
[----:B------:R-:W-:Y:S01]  /*7b90*/  F2FP.BF16.F32.PACK_AB R25, R31, R30 ;  /* 0x0000001e1f19723e */ /* 0x000fe200000010ff */
[----:B------:R1:W-:Y:S01]  /*7ba0*/  STG.E.128 desc[UR6][R54.64], R56 ;  /* 0x0000003836007986 */ /* 0x0003e2000c101d06 */
[----:B------:R-:W-:-:S02]  /*7bb0*/  F2FP.BF16.F32.PACK_AB R24, R29, R28 ;  /* 0x0000001c1d18723e */ /* 0x000fc400000010ff */
[----:B------:R-:W-:Y:S01]  /*7bc0*/  F2FP.BF16.F32.PACK_AB R18, R17, R16 ;  /* 0x000000101112723e */ /* 0x000fe200000010ff */
[----:B------:R1:W-:Y:S01]  /*7bd0*/  STG.E.128 desc[UR6][R60.64], R48 ;  /* 0x000000303c007986 */ /* 0x0003e2000c101d06 */
[----:B------:R-:W-:Y:S02]  /*7be0*/  F2FP.BF16.F32.PACK_AB R17, R23, R22 ;  /* 0x000000161711723e */ /* 0x000fe400000010ff */
[----:B------:R-:W-:Y:S01]  /*7bf0*/  F2FP.BF16.F32.PACK_AB R16, R21, R20 ;  /* 0x000000141510723e */ /* 0x000fe200000010ff */
[----:B------:R1:W-:Y:S01]  /*7c00*/  STG.E.128 desc[UR6][R222.64], R40 ;  /* 0x00000028de007986 */ /* 0x0003e2000c101d06 */
[----:B------:R-:W-:Y:S02]  /*7c10*/  F2FP.BF16.F32.PACK_AB R21, R73, R72 ;  /* 0x000000484915723e */ /* 0x000fe400000010ff */
[----:B------:R-:W-:Y:S02]  /*7c20*/  F2FP.BF16.F32.PACK_AB R20, R13, R12 ;  /* 0x0000000c0d14723e */ /* 0x000fe400000010ff */
[----:B0-----:R-:W-:-:S04]  /*7c30*/  LEA R8, R36, R8, 0x2 ;  /* 0x0000000824087211 */ /* 0x001fc800078e10ff */
[----:B------:R-:W-:Y:S02]  /*7c40*/  ISETP.GE.AND P1, PT, R8, R37, PT ;  /* 0x000000250800720c */ /* 0x000fe40003f26270 */
[----:B--2---:R-:W-:Y:S02]  /*7c50*/  SHF.L.U32 R14, R77, 0x10, RZ ;  /* 0x000000104d0e7819 */ /* 0x004fe400000006ff */
[----:B---3--:R-:W-:Y:S01]  /*7c60*/  SHF.L.U32 R15, R76, 0x10, RZ ;  /* 0x000000104c0f7819 */ /* 0x008fe200000006ff */
[----:B------:R-:W-:-:S04]  /*7c70*/  FMUL.FTZ R76, R225, R218 ;  /* 0x000000dae14c7220 */ /* 0x000fc80000410000 */
[----:B------:R-:W-:Y:S01]  /*7c80*/  FFMA.FTZ R75, R75, R14, R15 ;  /* 0x0000000e4b4b7223 */ /* 0x000fe2000001000f */
[----:B------:R-:W-:Y:S02]  /*7c90*/  SHF.L.U32 R14, R179, 0x10, RZ ;  /* 0x00000010b30e7819 */ /* 0x000fe400000006ff */
[----:B------:R-:W-:Y:S01]  /*7ca0*/  SHF.L.U32 R15, R139, 0x10, RZ ;  /* 0x000000108b0f7819 */ /* 0x000fe200000006ff */
[----:B------:R-:W-:-:S04]  /*7cb0*/  FMUL.FTZ R77, R225, R219 ;  /* 0x000000dbe14d7220 */ /* 0x000fc80000410000 */
[----:B------:R-:W-:Y:S01]  /*7cc0*/  FFMA.FTZ R76, R76, R14, R15 ;  /* 0x0000000e4c4c7223 */ /* 0x000fe2000001000f */
[----:B------:R-:W-:Y:S02]  /*7cd0*/  SHF.L.U32 R14, R79, 0x10, RZ ;  /* 0x000000104f0e7819 */ /* 0x000fe400000006ff */
[----:B----4-:R-:W-:-:S05]  /*7ce0*/  SHF.L.U32 R15, R78, 0x10, RZ ;  /* 0x000000104e0f7819 */ /* 0x010fca00000006ff */
[----:B------:R-:W-:Y:S01]  /*7cf0*/  FFMA.FTZ R77, R77, R14, R15 ;  /* 0x0000000e4d4d7223 */ /* 0x000fe2000001000f */
[----:B------:R-:W-:Y:S01]  /*7d00*/  IMAD.WIDE.U32 R14, R9, 0x10, R232 ;  /* 0x00000010090e7825 */ /* 0x000fe200078e00e8 */
[----:B------:R-:W-:-:S03]  /*7d10*/  F2FP.BF16.F32.PACK_AB R22, R75, R74 ;  /* 0x0000004a4b16723e */ /* 0x000fc600000010ff */
[----:B------:R-:W-:Y:S01]  /*7d20*/  IMAD.WIDE.U32 R224, R224, 0x10, R232 ;  /* 0x00000010e0e07825 */ /* 0x000fe200078e00e8 */
[----:B------:R-:W-:Y:S01]  /*7d30*/  F2FP.BF16.F32.PACK_AB R23, R77, R76 ;  /* 0x0000004c4d17723e */ /* 0x000fe200000010ff */
[----:B------:R1:W-:Y:S04]  /*7d40*/  STG.E.128 desc[UR6][R14.64], R32 ;  /* 0x000000200e007986 */ /* 0x0003e8000c101d06 */
[----:B------:R1:W-:Y:S04]  /*7d50*/  STG.E.128 desc[UR6][R220.64], R24 ;  /* 0x00000018dc007986 */ /* 0x0003e8000c101d06 */
[----:B------:R1:W-:Y:S04]  /*7d60*/  STG.E.128 desc[UR6][R10.64], R16 ;  /* 0x000000100a007986 */ /* 0x0003e8000c101d06 */
[----:B------:R1:W-:Y:S01]  /*7d70*/  STG.E.128 desc[UR6][R224.64], R20 ;  /* 0x00000014e0007986 */ /* 0x0003e2000c101d06 */
[----:B------:R-:W-:Y:S05]  /*7d80*/  @!P1 BRA `(.L_x_26805) ;  /* 0xffffff94008c9947 */ /* 0x000fea000383ffff */
[----:B------:R-:W-:Y:S05]  /*7d90*/  EXIT ;  /* 0x000000000000794d */ /* 0x000fea0003800000 */
.L_x_26804:
        /* <DEDUP_REMOVED lines=8> */
.L_x_26807:
[----:B------:R-:W-:Y:S05]  /*7e20*/  BSYNC B0 ;  /* 0x0000000000007941 */ /* 0x000fea0003800000 */
.L_x_26806:
        /* <DEDUP_REMOVED lines=8> */
.L_x_26808:
[----:B------:R-:W-:Y:S02]  /*7eb0*/  HFMA2 R232, -RZ, RZ, 0, 2.384185791015625e-07 ;  /* 0x00000004ffe87431 */ /* 0x000fe400000001ff */
[----:B------:R-:W-:Y:S01]  /*7ec0*/  FADD.FTZ R233, R233, R225 ;  /* 0x000000e1e9e97221 */ /* 0x000fe20000010000 */
[----:B------:R-:W-:-:S04]  /*7ed0*/  MOV R225, 0xffffffff ;  /* 0xffffffff00e17802 */ /* 0x000fc80000000f00 */
[----:B------:R-:W-:-:S07]  /*7ee0*/  MOV R249, R233 ;  /* 0x000000e900f97202 */ /* 0x000fce0000000f00 */
[----:B------:R-:W-:Y:S05]  /*7ef0*/  WARPSYNC.COLLECTIVE R225, `(.L_x_26809) ;  /* 0x00000000e1087348 */ /* 0x000fea0003c00000 */
[----:B------:R0:W1:Y:S02]  /*7f00*/  SHFL.BFLY P2, R225, R249, R232, R226 ;  /* 0x0c0000e8f9e17389 */ /* 0x00006400000400e2 */
[----:B01----:R-:W-:Y:S05]  /*7f10*/  ENDCOLLECTIVE ;  /* 0x000000000000791b */ /* 0x003fea0003800000 */
.L_x_26809:
[----:B------:R-:W-:Y:S02]  /*7f20*/  HFMA2 R232, -RZ, RZ, 0, 4.76837158203125e-07 ;  /* 0x00000008ffe87431 */ /* 0x000fe400000001ff */
[----:B------:R-:W-:Y:S01]  /*7f30*/  FADD.FTZ R233, R233, R225 ;  /* 0x000000e1e9e97221 */ /* 0x000fe20000010000 */
[----:B------:R-:W-:-:S04]  /*7f40*/  MOV R225, 0xffffffff ;  /* 0xffffffff00e17802 */ /* 0x000fc80000000f00 */
[----:B------:R-:W-:-:S07]  /*7f50*/  MOV R249, R233 ;  /* 0x000000e900f97202 */ /* 0x000fce0000000f00 */
[----:B------:R-:W-:Y:S05]  /*7f60*/  WARPSYNC.COLLECTIVE R225, `(.L_x_26810) ;  /* 0x00000000e1087348 */ /* 0x000fea0003c00000 */
[----:B------:R0:W1:Y:S02]  /*7f70*/  SHFL.BFLY P2, R225, R249, R232, R226 ;  /* 0x0c0000e8f9e17389 */ /* 0x00006400000400e2 */
[----:B01----:R-:W-:Y:S05]  /*7f80*/  ENDCOLLECTIVE ;  /* 0x000000000000791b */ /* 0x003fea0003800000 */
.L_x_26810:
[----:B------:R-:W-:Y:S02]  /*7f90*/  HFMA2 R232, -RZ, RZ, 0, 9.5367431640625e-07 ;  /* 0x00000010ffe87431 */ /* 0x000fe400000001ff */
[----:B------:R-:W-:Y:S01]  /*7fa0*/  FADD.FTZ R233, R233, R225 ;  /* 0x000000e1e9e97221 */ /* 0x000fe20000010000 */
[----:B------:R-:W-:-:S04]  /*7fb0*/  MOV R225, 0xffffffff ;  /* 0xffffffff00e17802 */ /* 0x000fc80000000f00 */
[----:B------:R-:W-:-:S07]  /*7fc0*/  MOV R249, R233 ;  /* 0x000000e900f97202 */ /* 0x000fce0000000f00 */
[----:B------:R-:W-:Y:S05]  /*7fd0*/  WARPSYNC.COLLECTIVE R225, `(.L_x_26811) ;  /* 0x00000000e1087348 */ /* 0x000fea0003c00000 */
[----:B------:R0:W1:Y:S02]  /*7fe0*/  SHFL.BFLY P2, R225, R249, R232, R226 ;  /* 0x0c0000e8f9e17389 */ /* 0x00006400000400e2 */
[----:B01----:R-:W-:Y:S05]  /*7ff0*/  ENDCOLLECTIVE ;  /* 0x000000000000791b */ /* 0x003fea0003800000 */
.L_x_26811:
[----:B------:R-:W0:Y:S01]  /*8000*/  LDC R226, c[0x0][0x400] ;  /* 0x00010000ffe27b82 */ /* 0x000e220000000800 */
[----:B------:R-:W-:Y:S02]  /*8010*/  HFMA2 R232, -RZ, RZ, 0, 5.9604644775390625e-08 ;  /* 0x00000001ffe87431 */ /* 0x000fe400000001ff */
[----:B------:R-:W-:-:S04]  /*8020*/  FADD.FTZ R233, R233, R225 ;  /* 0x000000e1e9e97221 */ /* 0x000fc80000010000 */
        /* <DEDUP_REMOVED lines=162> */
[----:B------:R-:W-:-:S07]  /*8a50*/  MOV R225, 0xffffffff ;  /* 0xffffffff00e17802 */ /* 0x000fce0000000f00 */
[----:B------:R-:W-:Y:S05]  /*8a60*/  WARPSYNC.COLLECTIVE R225, `(.L_x_26812) ;  /* 0x00000000e1087348 */ /* 0x000fea0003c00000 */
[----:B------:R0:W1:Y:S02]  /*8a70*/  SHFL.BFLY P2, R225, R249, R232, R226 ;  /* 0x0c0000e8f9e17389 */ /* 0x00006400000400e2 */
[----:B01----:R-:W-:Y:S05]  /*8a80*/  ENDCOLLECTIVE ;  /* 0x000000000000791b */ /* 0x003fea0003800000 */
.L_x_26812:
[----:B------:R-:W-:Y:S02]  /*8a90*/  HFMA2 R232, -RZ, RZ, 0, 1.1920928955078125e-07 ;  /* 0x00000002ffe87431 */ /* 0x000fe400000001ff */
[----:B------:R-:W-:Y:S01]  /*8aa0*/  FADD.FTZ R249, R249, R225 ;  /* 0x000000e1f9f97221 */ /* 0x000fe20000010000 */
[----:B------:R-:W-:-:S07]  /*8ab0*/  MOV R225, 0xffffffff ;  /* 0xffffffff00e17802 */ /* 0x000fce0000000f00 */
[----:B------:R-:W-:Y:S05]  /*8ac0*/  WARPSYNC.COLLECTIVE R225, `(.L_x_26813) ;  /* 0x00000000e1087348 */ /* 0x000fea0003c00000 */
[----:B------:R0:W1:Y:S02]  /*8ad0*/  SHFL.BFLY P2, R225, R249, R232, R226 ;  /* 0x0c0000e8f9e17389 */ /* 0x00006400000400e2 */
[----:B01----:R-:W-:Y:S05]  /*8ae0*/  ENDCOLLECTIVE ;  /* 0x000000000000791b */ /* 0x003fea0003800000 */
.L_x_26813:
[----:B------:R-:W-:Y:S02]  /*8af0*/  HFMA2 R232, -RZ, RZ, 0, 2.384185791015625e-07 ;  /* 0x00000004ffe87431 */ /* 0x000fe400000001ff */
[----:B------:R-:W-:Y:S01]  /*8b00*/  FADD.FTZ R249, R249, R225 ;  /* 0x000000e1f9f97221 */ /* 0x000fe20000010000 */
[----:B------:R-:W-:-:S07]  /*8b10*/  MOV R225, 0xffffffff ;  /* 0xffffffff00e17802 */ /* 0x000fce0000000f00 */
[----:B------:R-:W-:Y:S05]  /*8b20*/  WARPSYNC.COLLECTIVE R225, `(.L_x_26814) ;  /* 0x00000000e1087348 */ /* 0x000fea0003c00000 */
[----:B------:R0:W1:Y:S02]  /*8b30*/  SHFL.BFLY P2, R225, R249, R232, R226 ;  /* 0x0c0000e8f9e17389 */ /* 0x00006400000400e2 */
[----:B01----:R-:W-:Y:S05]  /*8b40*/  ENDCOLLECTIVE ;  /* 0x000000000000791b */ /* 0x003fea0003800000 */
.L_x_26814:
[----:B------:R-:W-:Y:S02]  /*8b50*/  HFMA2 R232, -RZ, RZ, 0, 4.76837158203125e-07 ;  /* 0x00000008ffe87431 */ /* 0x000fe400000001ff */
[----:B------:R-:W-:Y:S01]  /*8b60*/  FADD.FTZ R249, R249, R225 ;  /* 0x000000e1f9f97221 */ /* 0x000fe20000010000 */
[----:B------:R-:W-:-:S07]  /*8b70*/  MOV R225, 0xffffffff ;  /* 0xffffffff00e17802 */ /* 0x000fce0000000f00 */
[----:B------:R-:W-:Y:S05]  /*8b80*/  WARPSYNC.COLLECTIVE R225, `(.L_x_26815) ;  /* 0x00000000e1087348 */ /* 0x000fea0003c00000 */
[----:B------:R0:W1:Y:S02]  /*8b90*/  SHFL.BFLY P2, R225, R249, R232, R226 ;  /* 0x0c0000e8f9e17389 */ /* 0x00006400000400e2 */
[----:B01----:R-:W-:Y:S05]  /*8ba0*/  ENDCOLLECTIVE ;  /* 0x000000000000791b */ /* 0x003fea0003800000 */
.L_x_26815:
[----:B------:R-:W-:Y:S02]  /*8bb0*/  HFMA2 R232, -RZ, RZ, 0, 9.5367431640625e-07 ;  /* 0x00000010ffe87431 */ /* 0x000fe400000001ff */
[----:B------:R-:W-:Y:S01]  /*8bc0*/  FADD.FTZ R249, R249, R225 ;  /* 0x000000e1f9f97221 */ /* 0x000fe20000010000 */
[----:B------:R-:W-:-:S07]  /*8bd0*/  MOV R225, 0xffffffff ;  /* 0xffffffff00e17802 */ /* 0x000fce0000000f00 */
[----:B------:R-:W-:Y:S05]  /*8be0*/  WARPSYNC.COLLECTIVE R225, `(.L_x_26816) ;  /* 0x00000000e1087348 */ /* 0x000fea0003c00000 */
[----:B------:R0:W1:Y:S02]  /*8bf0*/  SHFL.BFLY P2, R225, R249, R232, R226 ;  /* 0x0c0000e8f9e17389 */ /* 0x00006400000400e2 */
[----:B01----:R-:W-:Y:S05]  /*8c00*/  ENDCOLLECTIVE ;  /* 0x000000000000791b */ /* 0x003fea0003800000 */
.L_x_26816:
[----:B------:R-:W-:Y:S05]  /*8c10*/  BRA `(.L_x_26817) ;  /* 0xffffffcc009c7947 */ /* 0x000fea000383ffff */
.L_x_26818:
        /* <DEDUP_REMOVED lines=14> */
.L_x_88469:


//--------------------- .text._ZN10layer_norm13ln_fwd_kernelINS_13Kernel_traitsI13__nv_bfloat16S2_fS2_fjLj2560ELj1ELj4ELj1ELj16ENS_18Kernel_traits_baseILj2560ES2_S2_fS2_fjLj128EEEEELb0ELb1ELb1ELb0EEEvNS_9FwdParamsE --------------------------
	.section	.text._ZN10layer_norm13ln_fwd_kernelINS_13Kernel_traitsI13__nv_bfloat16S2_fS2_fjLj2560ELj1ELj4ELj1ELj16ENS_18Kernel_traits_baseILj2560ES2_S2_fS2_fjLj128EEEEELb0ELb1ELb1ELb0EEEvNS_9FwdParamsE,"ax",@progbits
	.align	128
        .global         _ZN10layer_norm13ln_fwd_kernelINS_13Kernel_traitsI13__nv_bfloat16S2_fS2_fjLj2560ELj1ELj4ELj1ELj16ENS_18Kernel_traits_baseILj2560ES2_S2_fS2_fjLj128EEEEELb0ELb1ELb1ELb0EEEvNS_9FwdParamsE
        .type           _ZN10layer_norm13ln_fwd_kernelINS_13Kernel_traitsI13__nv_bfloat16S2_fS2_fjLj2560ELj1ELj4ELj1ELj16ENS_18Kernel_traits_baseILj2560ES2_S2_fS2_fjLj128EEEEELb0ELb1ELb1ELb0EEEvNS_9FwdParamsE,@function
        .size           _ZN10layer_norm13ln_fwd_kernelINS_13Kernel_traitsI13__nv_bfloat16S2_fS2_fjLj2560ELj1ELj4ELj1ELj16ENS_18Kernel_traits_baseILj2560ES2_S2_fS2_fjLj128EEEEELb0ELb1ELb1ELb0EEEvNS_9FwdParamsE,(.L_x_88470 - _ZN10layer_norm13ln_fwd_kernelINS_13Kernel_traitsI13__nv_bfloat16S2_fS2_fjLj2560ELj1ELj4ELj1ELj16ENS_18Kernel_traits_baseILj2560ES2_S2_fS2_fjLj128EEEEELb0ELb1ELb1ELb0EEEvNS_9FwdParamsE)
        .other          _ZN10layer_norm13ln_fwd_kernelINS_13Kernel_traitsI13__nv_bfloat16S2_fS2_fjLj2560ELj1ELj4ELj1ELj16ENS_18Kernel_traits_baseILj2560ES2_S2_fS2_fjLj128EEEEELb0ELb1ELb1ELb0EEEvNS_9FwdParamsE,@"STO_CUDA_ENTRY STV_DEFAULT"
_ZN10layer_norm13ln_fwd_kernelINS_13Kernel_traitsI13__nv_bfloat16S2_fS2_fjLj2560ELj1ELj4ELj1ELj16ENS_18Kernel_traits_baseILj2560ES2_S2_fS2_fjLj128EEEEELb0ELb1ELb1ELb0EEEvNS_9FwdParamsE:
.text._ZN10layer_norm13ln_fwd_kernelINS_13Kernel_traitsI13__nv_bfloat16S2_fS2_fjLj2560ELj1ELj4ELj1ELj16ENS_18Kernel_traits_baseILj2560ES2_S2_fS2_fjLj128EEEEELb0ELb1ELb1ELb0EEEvNS_9FwdParamsE:
        /* <DEDUP_REMOVED lines=127> */
.L_x_26820:
        /* <DEDUP_REMOVED lines=36> */
[----:B------:R-:W5:Y:S05]  /*0a30*/  @P5 LDG.E.128 R36, desc[UR6][R28.64] ;  /* 0x000000061c245981 */ /* 0x000f6a000c1e1d00 */
[----:B------:R-:W4:Y:S01]  /*0a40*/  @P2 LDC.64 R10, c[0x0][0x3d0] ;  /* 0x0000f400ff0a2b82 */ /* 0x000f220000000a00 */
[C---:B------:R-:W-:Y:S01]  /*0a50*/  @P0 IMAD.WIDE.U32 R52, R4.reuse, 0x10, R52 ;  /* 0x0000001004340825 */ /* 0x040fe200078e0034 */
[----:B------:R-:W5:Y:S06]  /*0a60*/  @P5 LDG.E.128 R44, desc[UR6][R40.64] ;  /* 0x00000006282c5981 */ /* 0x000f6c000c1e1d00 */
[----:B------:R-:W4:Y:S01]  /*0a70*/  @P2 LDC.64 R16, c[0x0][0x3e8] ;  /* 0x0000fa00ff102b82 */ /* 0x000f220000000a00 */
[C---:B------:R-:W-:Y:S01]  /*0a80*/  @P0 IMAD.WIDE.U32 R64, R4.reuse, 0x10, R64 ;  /* 0x0000001004400825 */ /* 0x040fe200078e0040 */
[----:B------:R-:W-:-:S03]  /*0a90*/  @P0 IADD3 R4, PT, PT, R4, 0x20, RZ ;  /* 0x0000002004040810 */ /* 0x000fc60007ffe0ff */
[----:B------:R-:W-:Y:S01]  /*0aa0*/  HFMA2 R114, -RZ, RZ, 0, 0 ;  /* 0x00000000ff727431 */ /* 0x000fe200000001ff */
[----:B------:R-:W5:Y:S02]  /*0ab0*/  @P0 LDG.E.128 R48, desc[UR6][R52.64] ;  /* 0x0000000634300981 */ /* 0x000f64000c1e1d00 */
[----:B------:R-:W4:Y:S01]  /*0ac0*/  @P1 LDC.64 R100, c[0x0][0x3d0] ;  /* 0x0000f400ff641b82 */ /* 0x000f220000000a00 */
[----:B--2---:R-:W-:-:S04]  /*0ad0*/  @P4 IMAD.WIDE.U32 R76, R4, 0x10, R76 ;  /* 0x00000010044c4825 */ /* 0x004fc800078e004c */
[----:B------:R-:W-:Y:S01]  /*0ae0*/  HFMA2 R90, -RZ, RZ, 0, 0 ;  /* 0x00000000ff5a7431 */ /* 0x000fe200000001ff */
[----:B------:R-:W5:Y:S02]  /*0af0*/  @P0 LDG.E.128 R56, desc[UR6][R64.64] ;  /* 0x0000000640380981 */ /* 0x000f64000c1e1d00 */
[----:B------:R-:W2:Y:S01]  /*0b00*/  @P1 LDC.64 R112, c[0x0][0x3e8] ;  /* 0x0000fa00ff701b82 */ /* 0x000ea20000000a00 */
[C---:B---3--:R-:W-:Y:S01]  /*0b10*/  @P4 IMAD.WIDE.U32 R88, R4.reuse, 0x10, R88 ;  /* 0x0000001004584825 */ /* 0x048fe200078e0058 */
[----:B------:R-:W-:-:S03]  /*0b20*/  @P4 IADD3 R4, PT, PT, R4, 0x20, RZ ;  /* 0x0000002004044810 */ /* 0x000fc60007ffe0ff */
[----:B------:R-:W-:Y:S01]  /*0b30*/  HFMA2 R66, -RZ, RZ, 0, 0 ;  /* 0x00000000ff427431 */ /* 0x000fe200000001ff */
[----:B------:R-:W5:Y:S02]  /*0b40*/  @P4 LDG.E.128 R60, desc[UR6][R76.64] ;  /* 0x000000064c3c4981 */ /* 0x000f64000c1e1d00 */
[----:B------:R-:W3:Y:S01]  /*0b50*/  @P6 LDC.64 R124, c[0x0][0x3d0] ;  /* 0x0000f400ff7c6b82 */ /* 0x000ee20000000a00 */
[----:B0-----:R-:W-:-:S04]  /*0b60*/  @P3 IMAD.WIDE.U32 R6, R4, 0x10, R6 ;  /* 0x0000001004063825 */ /* 0x001fc800078e0006 */
[----:B------:R-:W-:Y:S01]  /*0b70*/  HFMA2 R42, -RZ, RZ, 0, 0 ;  /* 0x00000000ff2a7431 */ /* 0x000fe200000001ff */
[----:B------:R0:W5:Y:S02]  /*0b80*/  @P4 LDG.E.128 R68, desc[UR6][R88.64] ;  /* 0x0000000658444981 */ /* 0x000164000c1e1d00 */
        /* <DEDUP_REMOVED lines=9> */
[----:B------:R-:W-:-:S04]  /*0c20*/  @P1 IMAD.WIDE.U32 R120, R4, 0x10, R100 ;  /* 0x0000001004781825 */ /* 0x000fc800078e0064 */
[----:B------:R-:W-:Y:S01]  /*0c30*/  HFMA2 R18, -RZ, RZ, 0, 0 ;  /* 0x00000000ff127431 */ /* 0x000fe200000001ff */
[----:B------:R1:W5:Y:S01]  /*0c40*/  @P2 LDG.E.128 R92, desc[UR6][R16.64] ;  /* 0x00000006105c2981 */ /* 0x000362000c1e1d00 */
[C---:B--2---:R-:W-:Y:S01]  /*0c50*/  @P1 IMAD.WIDE.U32 R122, R4.reuse, 0x10, R112 ;  /* 0x00000010047a1825 */ /* 0x044fe200078e0070 */
[----:B------:R-:W-:Y:S02]  /*0c60*/  @P1 IADD3 R4, PT, PT, R4, 0x20, RZ ;  /* 0x0000002004041810 */ /* 0x000fe40007ffe0ff */
[----:B------:R2:W5:Y:S03]  /*0c70*/  @P1 LDG.E.128 R96, desc[UR6][R120.64] ;  /* 0x0000000678601981 */ /* 0x000566000c1e1d00 */
[C---:B---3--:R-:W-:Y:S01]  /*0c80*/  @P6 IMAD.WIDE.U32 R124, R4.reuse, 0x10, R124 ;  /* 0x00000010047c6825 */ /* 0x048fe200078e007c */
[----:B------:R2:W5:Y:S03]  /*0c90*/  @P1 LDG.E.128 R104, desc[UR6][R122.64] ;  /* 0x000000067a681981 */ /* 0x000566000c1e1d00 */
[----:B0-----:R-:W-:Y:S01]  /*0ca0*/  @P6 IMAD.WIDE.U32 R126, R4, 0x10, R126 ;  /* 0x00000010047e6825 */ /* 0x001fe200078e007e */
[----:B------:R2:W5:Y:S04]  /*0cb0*/  @P6 LDG.E.128 R108, desc[UR6][R124.64] ;  /* 0x000000067c6c6981 */ /* 0x000568000c1e1d00 */
[----:B------:R2:W5:Y:S01]  /*0cc0*/  @P6 LDG.E.128 R116, desc[UR6][R126.64] ;  /* 0x000000067e746981 */ /* 0x000562000c1e1d00 */
[----:B------:R-:W-:Y:S01]  /*0cd0*/  @P5 IMAD.MOV.U32 R43, RZ, RZ, RZ ;  /* 0x000000ffff2b5224 */ /* 0x000fe200078e00ff */
[----:B------:R-:W-:-:S02]  /*0ce0*/  ISETP.GE.U32.AND P5, PT, R2, 0x140, PT ;  /* 0x000001400200780c */ /* 0x000fc40003fa6070 */
        /* <DEDUP_REMOVED lines=12> */
[----:B-1----:R-:W-:Y:S02]  /*0db0*/  CS2R R16, SRZ ;  /* 0x0000000000107805 */ /* 0x002fe4000001ff00 */
[----:B------:R-:W-:Y:S02]  /*0dc0*/  @P0 MOV R55, RZ ;  /* 0x000000ff00370202 */ /* 0x000fe40000000f00 */
[----:B------:R-:W-:Y:S02]  /*0dd0*/  @P4 MOV R67, RZ ;  /* 0x000000ff00434202 */ /* 0x000fe40000000f00 */
[----:B------:R-:W-:Y:S02]  /*0de0*/  @P3 MOV R79, RZ ;  /* 0x000000ff004f3202 */ /* 0x000fe40000000f00 */
[----:B------:R-:W-:Y:S02]  /*0df0*/  @P2 MOV R91, RZ ;  /* 0x000000ff005b2202 */ /* 0x000fe40000000f00 */
[----:B------:R-:W-:-:S02]  /*0e00*/  @P1 MOV R103, RZ ;  /* 0x000000ff00671202 */ /* 0x000fc40000000f00 */
[----:B------:R-:W-:Y:S02]  /*0e10*/  @P6 MOV R115, RZ ;  /* 0x000000ff00736202 */ /* 0x000fe40000000f00 */
[----:B------:R-:W-:Y:S01]  /*0e20*/  @P6 IADD3 R4, PT, PT, R4, 0x20, RZ ;  /* 0x0000002004046810 */ /* 0x000fe20007ffe0ff */
[----:B--2---:R-:W-:Y:S06]  /*0e30*/  @!P5 BRA `(.L_x_26821) ;  /* 0x000000000068d947 */ /* 0x004fec0003800000 */
        /* <DEDUP_REMOVED lines=19> */
[----:B------:R-:W-:Y:S02]  /*0f70*/  CS2R R52, SRZ ;  /* 0x0000000000347805 */ /* 0x000fe4000001ff00 */
[----:B------:R-:W-:Y:S02]  /*0f80*/  MOV R42, RZ ;  /* 0x000000ff002a7202 */ /* 0x000fe40000000f00 */
[----:B------:R-:W-:Y:S02]  /*0f90*/  CS2R R40, SRZ ;  /* 0x0000000000287805 */ /* 0x000fe4000001ff00 */
[----:B------:R-:W-:Y:S02]  /*0fa0*/  MOV R30, RZ ;  /* 0x000000ff001e7202 */ /* 0x000fe40000000f00 */
[----:B------:R-:W-:Y:S02]  /*0fb0*/  CS2R R28, SRZ ;  /* 0x00000000001c7805 */ /* 0x000fe4000001ff00 */
[----:B------:R-:W-:-:S02]  /*0fc0*/  MOV R18, RZ ;  /* 0x000000ff00127202 */ /* 0x000fc40000000f00 */
[----:B------:R-:W-:-:S07]  /*0fd0*/  CS2R R16, SRZ ;  /* 0x0000000000107805 */ /* 0x000fce000001ff00 */
.L_x_26821:
[----:B------:R-:W-:Y:S05]  /*0fe0*/  BSYNC.RECONVERGENT B0 ;  /* 0x0000000000007941 */ /* 0x000fea0003800200 */
.L_x_26819:
        /* <DEDUP_REMOVED lines=8> */
[----:B------:R-:W0:Y:S01]  /*1070*/  LDCU UR10, c[0x0][0x40c] ;  /* 0x00008180ff0a77ac */ /* 0x000e220008000800 */
[----:B------:R-:W-:Y:S02]  /*1080*/  PRMT R223, R127, 0x7632, R223 ;  /* 0x000076327fdf7816 */ /* 0x000fe400000000df */
[----:B------:R-:W-:Y:S01]  /*1090*/  PRMT R222, R130, 0x7632, R222 ;  /* 0x0000763282de7816 */ /* 0x000fe200000000de */
[----:B------:R1:W-:Y:S01]  /*10a0*/  STL.S16 [R1+0x180], R224 ;  /* 0x000180e001007387 */ /* 0x0003e20000100600 */
[----:B------:R-:W-:Y:S01]  /*10b0*/  PRMT R221, R126, 0x7632, R221 ;  /* 0x000076327edd7816 */ /* 0x000fe200000000dd */
[----:B------:R-:W2:Y:S01]  /*10c0*/  LDCU.U8 UR8, c[0x0][0x410] ;  /* 0x00008200ff0877ac */ /* 0x000ea20008000000 */
        /* <DEDUP_REMOVED lines=214> */
.L_x_26895:
[----:B-1----:R-:W0:Y:S08]  /*1e30*/  LDC.64 R6, c[0x0][0x3f0] ;  /* 0x0000fc00ff067b82 */ /* 0x002e300000000a00 */
[----:B------:R-:W1:Y:S01]  /*1e40*/  LDC R249, c[0x0][0x388] ;  /* 0x0000e200fff97b82 */ /* 0x000e620000000800 */
[----:B0-----:R-:W-:-:S05]  /*1e50*/  IMAD.WIDE R6, R3, 0x4, R6 ;  /* 0x0000000403067825 */ /* 0x001fca00078e0206 */
[----:B--2---:R0:W2:Y:S02]  /*1e60*/  LDG.E R8, desc[UR6][R6.64] ;  /* 0x0000000606087981 */ /* 0x0040a4000c1e1900 */
[----:B0-----:R-:W0:Y:S02]  /*1e70*/  LDC.64 R6, c[0x0][0x3f8] ;  /* 0x0000fe00ff067b82 */ /* 0x001e240000000a00 */
[----:B0-----:R-:W-:-:S06]  /*1e80*/  IMAD.WIDE R6, R3, 0x4, R6 ;  /* 0x0000000403067825 */ /* 0x001fcc00078e0206 */
[----:B------:R1:W5:Y:S01]  /*1e90*/  LDG.E R7, desc[UR6][R6.64] ;  /* 0x0000000606077981 */ /* 0x000362000c1e1900 */
[----:B------:R-:W-:Y:S01]  /*1ea0*/  ISETP.GE.U32.AND P5, PT, R2, 0x20, PT ;  /* 0x000000200200780c */ /* 0x000fe20003fa6070 */
[----:B---34-:R-:W-:Y:S01]  /*1eb0*/  HFMA2 R226, -RZ, RZ, 0, 0 ;  /* 0x00000000ffe27431 */ /* 0x018fe200000001ff */
[----:B------:R-:W-:Y:S01]  /*1ec0*/  BSSY.RECONVERGENT B0, `(.L_x_26822) ;  /* 0x000008d000007945 */ /* 0x000fe20003800200 */
[----:B-1----:R-:W-:-:S05]  /*1ed0*/  IMAD R6, R3, R249, RZ ;  /* 0x000000f903067224 */ /* 0x002fca00078e02ff */
[----:B------:R-:W-:-:S04]  /*1ee0*/  SHF.R.S32.HI R224, RZ, 0x1f, R6 ;  /* 0x0000001fffe07819 */ /* 0x000fc80000011406 */
[----:B------:R-:W-:-:S04]  /*1ef0*/  LEA.HI R6, R224, R6, RZ, 0x3 ;  /* 0x00000006e0067211 */ /* 0x000fc800078f18ff */
[----:B------:R-:W-:Y:S02]  /*1f00*/  LEA.HI.SX32 R6, R6, R0, 0x1d ;  /* 0x0000000006067211 */ /* 0x000fe400078feaff */
[----:B--2---:R-:W-:-:S13]  /*1f10*/  ISETP.GE.AND P0, PT, R8, 0x1, PT ;  /* 0x000000010800780c */ /* 0x004fda0003f06270 */
        /* <DEDUP_REMOVED lines=13> */
.L_x_26825:
[----:B------:R-:W-:Y:S05]  /*1ff0*/  BSYNC.RECONVERGENT B1 ;  /* 0x0000000000017941 */ /* 0x000fea0003800200 */
.L_x_26824:
[----:B------:R-:W-:Y:S01]  /*2000*/  UISETP.NE.U32.AND UP0, UPT, UR4, URZ, UPT ;  /* 0x000000ff0400728c */ /* 0x000fe2000bf05070 */
[----:B------:R-:W-:Y:S03]  /*2010*/  BSSY.RECONVERGENT B1, `(.L_x_26826) ;  /* 0x0000071000017945 */ /* 0x000fe60003800200 */
[----:B------:R-:W-:-:S09]  /*2020*/  UISETP.NE.AND.EX UP0, UPT, UR5, URZ, UPT, UP0 ;  /* 0x000000ff0500728c */ /* 0x000fd2000bf05300 */
[----:B------:R-:W-:Y:S05]  /*2030*/  BRA.U !UP0, `(.L_x_26827) ;  /* 0x0000000108e87547 */ /* 0x000fea000b800000 */
[----:B------:R-:W0:Y:S02]  /*2040*/  LDC.64 R140, c[0x0][0x3a0] ;  /* 0x0000e800ff8c7b82 */ /* 0x000e240000000a00 */
[----:B0-----:R-:W-:-:S05]  /*2050*/  IMAD.WIDE.U32 R140, R6, 0x20, R140 ;  /* 0x00000020068c7825 */ /* 0x001fca00078e008c */
[----:B------:R-:W2:Y:S04]  /*2060*/  LDG.E.128 R136, desc[UR6][R140.64] ;  /* 0x000000068c887981 */ /* 0x000ea8000c1e1d00 */
[----:B------:R-:W3:Y:S01]  /*2070*/  LDG.E.128 R140, desc[UR6][R140.64+0x10] ;  /* 0x000010068c8c7981 */ /* 0x000ee2000c1e1d00 */
[----:B------:R-:W-:-:S13]  /*2080*/  ISETP.GT.AND P1, PT, R8, RZ, PT ;  /* 0x000000ff0800720c */ /* 0x000fda0003f24270 */
[----:B------:R-:W0:Y:S01]  /*2090*/  @P1 LDC R145, c[0x0][0x40c] ;  /* 0x00010300ff911b82 */ /* 0x000e220000000800 */
[----:B-----5:R-:W-:Y:S02]  /*20a0*/  @P1 SHF.L.U32 R144, R132, 0x10, RZ ;  /* 0x0000001084901819 */ /* 0x020fe400000006ff */
[----:B------:R-:W-:Y:S02]  /*20b0*/  @P1 SHF.L.U32 R147, R20, 0x10, RZ ;  /* 0x0000001014931819 */ /* 0x000fe400000006ff */
[----:B------:R-:W-:Y:S02]  /*20c0*/  @P1 SHF.L.U32 R148, R4, 0x10, RZ ;  /* 0x0000001004941819 */ /* 0x000fe400000006ff */
[----:B------:R-:W-:Y:S01]  /*20d0*/  @P1 SHF.L.U32 R149, R21, 0x10, RZ ;  /* 0x0000001015951819 */ /* 0x000fe200000006ff */
[----:B------:R-:W1:Y:S01]  /*20e0*/  @P1 LDC R146, c[0x0][0x40c] ;  /* 0x00010300ff921b82 */ /* 0x000e620000000800 */
[----:B------:R-:W-:Y:S02]  /*20f0*/  @P1 SHF.L.U32 R150, R9, 0x10, RZ ;  /* 0x0000001009961819 */ /* 0x000fe400000006ff */
[----:B------:R-:W-:-:S05]  /*2100*/  @P1 SHF.L.U32 R224, R10, 0x10, RZ ;  /* 0x000000100ae01819 */ /* 0x000fca00000006ff */
[----:B------:R-:W4:Y:S01]  /*2110*/  @P1 LDC R151, c[0x0][0x40c] ;  /* 0x00010300ff971b82 */ /* 0x000f220000000800 */
[----:B0-----:R-:W-:Y:S01]  /*2120*/  @P1 FMUL.FTZ R145, R144, R145 ;  /* 0x0000009190911220 */ /* 0x001fe20000410000 */
[----:B--2---:R-:W-:-:S03]  /*2130*/  @!P1 MOV R144, R136 ;  /* 0x0000008800909202 */ /* 0x004fc60000000f00 */
[----:B------:R-:W-:Y:S01]  /*2140*/  @P1 FFMA.FTZ R144, R145, R147, R136 ;  /* 0x0000009391901223 */ /* 0x000fe20000010088 */
[----:B------:R-:W-:Y:S02]  /*2150*/  @P1 PRMT R145, R132, 0x7632, R145 ;  /* 0x0000763284911816 */ /* 0x000fe40000000091 */
[----:B------:R-:W0:Y:S02]  /*2160*/  @P1 LDC R147, c[0x0][0x40c] ;  /* 0x00010300ff931b82 */ /* 0x000e240000000800 */
[----:B------:R-:W-:-:S05]  /*2170*/  @P1 SHF.L.U32 R145, R145, 0x10, RZ ;  /* 0x0000001091911819 */ /* 0x000fca00000006ff */
[----:B-1----:R-:W-:Y:S01]  /*2180*/  @P1 FMUL.FTZ R146, R145, R146 ;  /* 0x0000009291921220 */ /* 0x002fe20000410000 */
[----:B------:R-:W-:-:S03]  /*2190*/  MOV R145, R137 ;  /* 0x0000008900917202 */ /* 0x000fc60000000f00 */
[----:B------:R-:W-:Y:S01]  /*21a0*/  @P1 FFMA.FTZ R145, R146, R148, R137 ;  /* 0x0000009492911223 */ /* 0x000fe20000010089 */
[----:B------:R-:W-:Y:S01]  /*21b0*/  @P1 SHF.L.U32 R146, R133, 0x10, RZ ;  /* 0x0000001085921819 */ /* 0x000fe200000006ff */
[----:B------:R-:W1:Y:S04]  /*21c0*/  @P1 LDC R148, c[0x0][0x40c] ;  /* 0x00010300ff941b82 */ /* 0x000e680000000800 */
[----:B0-----:R-:W-:Y:S01]  /*21d0*/  @P1 FMUL.FTZ R147, R146, R147 ;  /* 0x0000009392931220 */ /* 0x001fe20000410000 */
[----:B------:R-:W-:-:S03]  /*21e0*/  MOV R146, R138 ;  /* 0x0000008a00927202 */ /* 0x000fc60000000f00 */
[----:B------:R-:W-:Y:S01]  /*21f0*/  @P1 FFMA.FTZ R146, R147, R149, R138 ;  /* 0x0000009593921223 */ /* 0x000fe2000001008a */
[----:B------:R-:W-:Y:S01]  /*2200*/  @P1 PRMT R147, R133, 0x7632, R147 ;  /* 0x0000763285931816 */ /* 0x000fe20000000093 */
[----:B------:R-:W0:Y:S03]  /*2210*/  @P1 LDC R149, c[0x0][0x40c] ;  /* 0x00010300ff951b82 */ /* 0x000e260000000800 */
[----:B------:R-:W-:-:S05]  /*2220*/  @P1 SHF.L.U32 R147, R147, 0x10, RZ ;  /* 0x0000001093931819 */ /* 0x000fca00000006ff */
[----:B-1----:R-:W-:Y:S01]  /*2230*/  @P1 FMUL.FTZ R148, R147, R148 ;  /* 0x0000009493941220 */ /* 0x002fe20000410000 */
[----:B------:R-:W-:-:S03]  /*2240*/  MOV R147, R139 ;  /* 0x0000008b00937202 */ /* 0x000fc60000000f00 */
[----:B------:R-:W-:Y:S01]  /*2250*/  @P1 FFMA.FTZ R147, R148, R150, R139 ;  /* 0x0000009694931223 */ /* 0x000fe2000001008b */
[----:B------:R-:W-:Y:S01]  /*2260*/  @P1 IMAD.U32 R148, R134, 0x10000, RZ ;  /* 0x0001000086941824 */ /* 0x000fe200078e00ff */
[----:B------:R-:W-:-:S03]  /*2270*/  @P1 SHF.L.U32 R150, R22, 0x10, RZ ;  /* 0x0000001016961819 */ /* 0x000fc600000006ff */
[----:B0-----:R-:W-:Y:S01]  /*2280*/  @P1 FMUL.FTZ R149, R148, R149 ;  /* 0x0000009594951220 */ /* 0x001fe20000410000 */
[----:B---3--:R-:W-:-:S03]  /*2290*/  MOV R148, R140 ;  /* 0x0000008c00947202 */ /* 0x008fc60000000f00 */
[----:B------:R-:W-:Y:S01]  /*22a0*/  @P1 FFMA.FTZ R148, R149, R150, R140 ;  /* 0x0000009695941223 */ /* 0x000fe2000001008c */
[----:B------:R-:W-:Y:S01]  /*22b0*/  @P1 PRMT R149, R134, 0x7632, R149 ;  /* 0x0000763286951816 */ /* 0x000fe20000000095 */
[----:B------:R-:W0:Y:S03]  /*22c0*/  @P1 LDC R150, c[0x0][0x40c] ;  /* 0x00010300ff961b82 */ /* 0x000e260000000800 */
[----:B------:R-:W-:-:S05]  /*22d0*/  @P1 SHF.L.U32 R149, R149, 0x10, RZ ;  /* 0x0000001095951819 */ /* 0x000fca00000006ff */
[----:B----4-:R-:W-:Y:S01]  /*22e0*/  @P1 FMUL.FTZ R151, R149, R151 ;  /* 0x0000009795971220 */ /* 0x010fe20000410000 */
[----:B------:R-:W-:-:S03]  /*22f0*/  MOV R149, R141 ;  /* 0x0000008d00957202 */ /* 0x000fc60000000f00 */
[----:B------:R-:W-:Y:S01]  /*2300*/  @P1 FFMA.FTZ R149, R151, R224, R141 ;  /* 0x000000e097951223 */ /* 0x000fe2000001008d */
[----:B------:R-:W-:Y:S02]  /*2310*/  @P1 SHF.L.U32 R151, R135, 0x10, RZ ;  /* 0x0000001087971819 */ /* 0x000fe400000006ff */
[----:B------:R-:W-:-:S03]  /*2320*/  @P1 SHF.L.U32 R224, R23, 0x10, RZ ;  /* 0x0000001017e01819 */ /* 0x000fc600000006ff */
[----:B0-----:R-:W-:Y:S01]  /*2330*/  @P1 FMUL.FTZ R151, R151, R150 ;  /* 0x0000009697971220 */ /* 0x001fe20000410000 */
[----:B------:R-:W-:-:S03]  /*2340*/  MOV R150, R142 ;  /* 0x0000008e00967202 */ /* 0x000fc60000000f00 */
[----:B------:R-:W-:Y:S01]  /*2350*/  @P1 FFMA.FTZ R150, R151, R224, R142 ;  /* 0x000000e097961223 */ /* 0x000fe2000001008e */
[----:B------:R-:W-:Y:S01]  /*2360*/  MOV R151, R143 ;  /* 0x0000008f00977202 */ /* 0x000fe20000000f00 */
[----:B------:R-:W-:Y:S06]  /*2370*/  @!P1 BRA `(.L_x_26828) ;  /* 0x0000000000e89947 */ /* 0x000fec0003800000 */
[----:B------:R-:W-:Y:S02]  /*2380*/  PRMT R151, R135, 0x7632, R151 ;  /* 0x0000763287977816 */ /* 0x000fe40000000097 */
[----:B------:R-:W-:Y:S02]  /*2390*/  SHF.L.U32 R224, R11, 0x10, RZ ;  /* 0x000000100be07819 */ /* 0x000fe400000006ff */
[----:B------:R-:W-:-:S05]  /*23a0*/  SHF.L.U32 R151, R151, 0x10, RZ ;  /* 0x0000001097977819 */ /* 0x000fca00000006ff */
[----:B------:R-:W-:-:S04]  /*23b0*/  FMUL.FTZ R151, R151, UR10 ;  /* 0x0000000a97977c20 */ /* 0x000fc80008410000 */
[----:B------:R-:W-:Y:S01]  /*23c0*/  FFMA.FTZ R151, R151, R224, R143 ;  /* 0x000000e097977223 */ /* 0x000fe2000001008f */
[----:B------:R-:W-:Y:S06]  /*23d0*/  BRA `(.L_x_26828) ;  /* 0x0000000000d07947 */ /* 0x000fec0003800000 */
.L_x_26827:
[----:B------:R-:W0:Y:S01]  /*23e0*/  @P0 LDC R145, c[0x0][0x40c] ;  /* 0x00010300ff910b82 */ /* 0x000e220000000800 */
[----:B-----5:R-:W-:Y:S02]  /*23f0*/  @P0 SHF.L.U32 R144, R132, 0x10, RZ ;  /* 0x0000001084900819 */ /* 0x020fe400000006ff */
[----:B------:R-:W-:Y:S02]  /*2400*/  @P0 SHF.L.U32 R147, R20, 0x10, RZ ;  /* 0x0000001014930819 */ /* 0x000fe400000006ff */
[----:B------:R-:W-:Y:S02]  /*2410*/  @P0 SHF.L.U32 R148, R4, 0x10, RZ ;  /* 0x0000001004940819 */ /* 0x000fe400000006ff */
[----:B------:R-:W-:Y:S01]  /*2420*/  @P0 SHF.L.U32 R149, R21, 0x10, RZ ;  /* 0x0000001015950819 */ /* 0x000fe200000006ff */
[----:B------:R-:W1:Y:S01]  /*2430*/  @P0 LDC R146, c[0x0][0x40c] ;  /* 0x00010300ff920b82 */ /* 0x000e620000000800 */
[----:B------:R-:W-:Y:S02]  /*2440*/  @P0 SHF.L.U32 R151, R22, 0x10, RZ ;  /* 0x0000001016970819 */ /* 0x000fe400000006ff */
[----:B------:R-:W-:-:S02]  /*2450*/  @P0 SHF.L.U32 R224, R23, 0x10, RZ ;  /* 0x0000001017e00819 */ /* 0x000fc400000006ff */
[----:B------:R-:W-:-:S03]  /*2460*/  @P0 SHF.L.U32 R225, R11, 0x10, RZ ;  /* 0x000000100be10819 */ /* 0x000fc600000006ff */
[----:B------:R-:W2:Y:S01]  /*2470*/  @P0 LDC R150, c[0x0][0x40c] ;  /* 0x00010300ff960b82 */ /* 0x000ea20000000800 */
[----:B0-----:R-:W-:Y:S01]  /*2480*/  @P0 FMUL.FTZ R145, R144, R145 ;  /* 0x0000009190910220 */ /* 0x001fe20000410000 */
[----:B------:R-:W-:-:S03]  /*2490*/  HFMA2 R144, -RZ, RZ, 0, 0 ;  /* 0x00000000ff907431 */ /* 0x000fc600000001ff */
[----:B------:R-:W-:Y:S01]  /*24a0*/  @P0 FMUL.FTZ R144, R145, R147 ;  /* 0x0000009391900220 */ /* 0x000fe20000410000 */
[----:B------:R-:W-:Y:S02]  /*24b0*/  @P0 PRMT R145, R132, 0x7632, R145 ;  /* 0x0000763284910816 */ /* 0x000fe40000000091 */
[----:B------:R-:W0:Y:S02]  /*24c0*/  @P0 LDC R147, c[0x0][0x40c] ;  /* 0x00010300ff930b82 */ /* 0x000e240000000800 */
[----:B------:R-:W-:-:S05]  /*24d0*/  @P0 SHF.L.U32 R145, R145, 0x10, RZ ;  /* 0x0000001091910819 */ /* 0x000fca00000006ff */
[----:B-1----:R-:W-:Y:S01]  /*24e0*/  @P0 FMUL.FTZ R146, R145, R146 ;  /* 0x0000009291920220 */ /* 0x002fe20000410000 */
[----:B------:R-:W-:-:S03]  /*24f0*/  MOV R145, RZ ;  /* 0x000000ff00917202 */ /* 0x000fc60000000f00 */
[----:B------:R-:W-:Y:S01]  /*2500*/  @P0 FMUL.FTZ R145, R146, R148 ;  /* 0x0000009492910220 */ /* 0x000fe20000410000 */
[----:B------:R-:W-:Y:S01]  /*2510*/  @P0 SHF.L.U32 R146, R133, 0x10, RZ ;  /* 0x0000001085920819 */ /* 0x000fe200000006ff */
[----:B------:R-:W1:Y:S04]  /*2520*/  @P0 LDC R148, c[0x0][0x40c] ;  /* 0x00010300ff940b82 */ /* 0x000e680000000800 */
[----:B0-----:R-:W-:Y:S01]  /*2530*/  @P0 FMUL.FTZ R147, R146, R147 ;  /* 0x0000009392930220 */ /* 0x001fe20000410000 */
[----:B------:R-:W-:-:S03]  /*2540*/  IMAD.MOV.U32 R146, RZ, RZ, RZ ;  /* 0x000000ffff927224 */ /* 0x000fc600078e00ff */
[----:B------:R-:W-:Y:S01]  /*2550*/  @P0 FMUL.FTZ R146, R147, R149 ;  /* 0x0000009593920220 */ /* 0x000fe20000410000 */
[----:B------:R-:W-:Y:S02]  /*2560*/  @P0 PRMT R147, R133, 0x7632, R147 ;  /* 0x0000763285930816 */ /* 0x000fe40000000093 */
[----:B------:R-:W-:Y:S02]  /*2570*/  @P0 SHF.L.U32 R149, R9, 0x10, RZ ;  /* 0x0000001009950819 */ /* 0x000fe400000006ff */
[----:B------:R-:W-:-:S05]  /*2580*/  @P0 SHF.L.U32 R147, R147, 0x10, RZ ;  /* 0x0000001093930819 */ /* 0x000fca00000006ff */
[----:B-1----:R-:W-:Y:S01]  /*2590*/  @P0 FMUL.FTZ R148, R147, R148 ;  /* 0x0000009493940220 */ /* 0x002fe20000410000 */
[----:B------:R-:W-:-:S03]  /*25a0*/  HFMA2 R147, -RZ, RZ, 0, 0 ;  /* 0x00000000ff937431 */ /* 0x000fc600000001ff */
[----:B------:R-:W-:Y:S01]  /*25b0*/  @P0 FMUL.FTZ R147, R148, R149 ;  /* 0x0000009594930220 */ /* 0x000fe20000410000 */
[----:B------:R-:W-:Y:S01]  /*25c0*/  @P0 SHF.L.U32 R148, R134, 0x10, RZ ;  /* 0x0000001086940819 */ /* 0x000fe200000006ff */
[----:B------:R-:W0:Y:S04]  /*25d0*/  @P0 LDC R149, c[0x0][0x40c] ;  /* 0x00010300ff950b82 */ /* 0x000e280000000800 */
[----:B--2---:R-:W-:Y:S01]  /*25e0*/  @P0 FMUL.FTZ R150, R148, R150 ;  /* 0x0000009694960220 */ /* 0x004fe20000410000 */
[----:B------:R-:W-:-:S03]  /*25f0*/  MOV R148, RZ ;  /* 0x000000ff00947202 */ /* 0x000fc60000000f00 */
[----:B------:R-:W-:Y:S01]  /*2600*/  @P0 FMUL.FTZ R148, R150, R151 ;  /* 0x0000009796940220 */ /* 0x000fe20000410000 */
[----:B------:R-:W-:Y:S02]  /*2610*/  @P0 PRMT R150, R134, 0x7632, R150 ;  /* 0x0000763286960816 */ /* 0x000fe40000000096 */
[----:B------:R-:W-:Y:S02]  /*2620*/  @P0 SHF.L.U32 R151, R10, 0x10, RZ ;  /* 0x000000100a970819 */ /* 0x000fe400000006ff */
[----:B------:R-:W-:-:S05]  /*2630*/  @P0 SHF.L.U32 R150, R150, 0x10, RZ ;  /* 0x0000001096960819 */ /* 0x000fca00000006ff */
[----:B0-----:R-:W-:Y:S01]  /*2640*/  @P0 FMUL.FTZ R150, R150, R149 ;  /* 0x0000009596960220 */ /* 0x001fe20000410000 */
[----:B------:R-:W-:-:S03]  /*2650*/  HFMA2 R149, -RZ, RZ, 0, 0 ;  /* 0x00000000ff957431 */ /* 0x000fc600000001ff */
[----:B------:R-:W-:Y:S01]  /*2660*/  @P0 FMUL.FTZ R149, R150, R151 ;  /* 0x0000009796950220 */ /* 0x000fe20000410000 */
[----:B------:R-:W-:Y:S01]  /*2670*/  @P0 SHF.L.U32 R150, R135, 0x10, RZ ;  /* 0x0000001087960819 */ /* 0x000fe200000006ff */
[----:B------:R-:W0:Y:S04]  /*2680*/  @P0 LDC R151, c[0x0][0x40c] ;  /* 0x00010300ff970b82 */ /* 0x000e280000000800 */
[----:B0-----:R-:W-:Y:S01]  /*2690*/  @P0 FMUL.FTZ R151, R150, R151 ;  /* 0x0000009796970220 */ /* 0x001fe20000410000 */
[----:B------:R-:W-:-:S03]  /*26a0*/  MOV R150, RZ ;  /* 0x000000ff00967202 */ /* 0x000fc60000000f00 */
[----:B------:R-:W-:Y:S01]  /*26b0*/  @P0 FMUL.FTZ R150, R151, R224 ;  /* 0x000000e097960220 */ /* 0x000fe20000410000 */
[----:B------:R-:W-:Y:S01]  /*26c0*/  @P0 PRMT R151, R135, 0x7632, R151 ;  /* 0x0000763287970816 */ /* 0x000fe20000000097 */
[----:B------:R-:W0:Y:S03]  /*26d0*/  @P0 LDC R224, c[0x0][0x40c] ;  /* 0x00010300ffe00b82 */ /* 0x000e260000000800 */
[----:B------:R-:W-:-:S05]  /*26e0*/  @P0 SHF.L.U32 R151, R151, 0x10, RZ ;  /* 0x0000001097970819 */ /* 0x000fca00000006ff */
[----:B0-----:R-:W-:Y:S01]  /*26f0*/  @P0 FMUL.FTZ R224, R151, R224 ;  /* 0x000000e097e00220 */ /* 0x001fe20000410000 */
[----:B------:R-:W-:-:S03]  /*2700*/  HFMA2 R151, -RZ, RZ, 0, 0 ;  /* 0x00000000ff977431 */ /* 0x000fc600000001ff */
[----:B------:R-:W-:-:S07]  /*2710*/  @P0 FMUL.FTZ R151, R224, R225 ;  /* 0x000000e1e0970220 */ /* 0x000fce0000410000 */
.L_x_26828:
[----:B------:R-:W-:Y:S05]  /*2720*/  BSYNC.RECONVERGENT B1 ;  /* 0x0000000000017941 */ /* 0x000fea0003800200 */
.L_x_26826:
[----:B------:R-:W0:Y:S01]  /*2730*/  LDC.64 R224, c[0x0][0x3a8] ;  /* 0x0000ea00ffe07b82 */ /* 0x000e220000000a00 */
[----:B------:R-:W-:Y:S01]  /*2740*/  IADD3 R226, PT, PT, R226, 0x20, RZ ;  /* 0x00000020e2e27810 */ /* 0x000fe20007ffe0ff */
[C---:B0-----:R-:W-:Y:S01]  /*2750*/  IMAD.WIDE.U32 R224, R6.reuse, 0x20, R224 ;  /* 0x0000002006e07825 */ /* 0x041fe200078e00e0 */
[----:B------:R-:W-:-:S04]  /*2760*/  IADD3 R6, PT, PT, R6, 0x20, RZ ;  /* 0x0000002006067810 */ /* 0x000fc80007ffe0ff */
[----:B------:R0:W-:Y:S04]  /*2770*/  STG.E.128 desc[UR6][R224.64], R144 ;  /* 0x00000090e0007986 */ /* 0x0001e8000c101d06 */
[----:B------:R0:W-:Y:S02]  /*2780*/  STG.E.128 desc[UR6][R224.64+0x10], R148 ;  /* 0x00001094e0007986 */ /* 0x0001e4000c101d06 */
.L_x_26823:
[----:B------:R-:W-:Y:S05]  /*2790*/  BSYNC.RECONVERGENT B0 ;  /* 0x0000000000007941 */ /* 0x000fea0003800200 */
.L_x_26822:
        /* <DEDUP_REMOVED lines=12> */
[----:B------:R1:W5:Y:S04]  /*2860*/  @P1 LDG.E.128 R136, desc[UR6][R152.64] ;  /* 0x0000000698881981 */ /* 0x000368000c1e1d00 */
[----:B------:R1:W5:Y:S01]  /*2870*/  @P1 LDG.E.128 R140, desc[UR6][R152.64+0x10] ;  /* 0x00001006988c1981 */ /* 0x000362000c1e1d00 */
[----:B------:R-:W-:Y:S04]  /*2880*/  BSSY.RECONVERGENT B1, `(.L_x_26831) ;  /* 0x000006c000017945 */ /* 0x000fe80003800200 */
[----:B------:R-:W-:Y:S05]  /*2890*/  @!P1 BRA `(.L_x_26832) ;  /* 0x0000000000d89947 */ /* 0x000fea0003800000 */
[----:B------:R-:W-:-:S13]  /*28a0*/  ISETP.GT.AND P1, PT, R8, RZ, PT ;  /* 0x000000ff0800720c */ /* 0x000fda0003f24270 */
[----:B-1----:R-:W1:Y:S01]  /*28b0*/  @P1 LDC R153, c[0x0][0x40c] ;  /* 0x00010300ff991b82 */ /* 0x002e620000000800 */
[----:B-----5:R-:W-:Y:S01]  /*28c0*/  @P1 SHF.L.U32 R152, R132, 0x10, RZ ;  /* 0x0000001084981819 */ /* 0x020fe200000006ff */
[----:B------:R-:W-:Y:S01]  /*28d0*/  @P1 IMAD.U32 R155, R32, 0x10000, RZ ;  /* 0x00010000209b1824 */ /* 0x000fe200078e00ff */
[----:B------:R-:W-:Y:S02]  /*28e0*/  @P1 SHF.L.U32 R156, R228, 0x10, RZ ;  /* 0x00000010e49c1819 */ /* 0x000fe400000006ff */
[----:B------:R-:W-:Y:S02]  /*28f0*/  @P1 SHF.L.U32 R158, R229, 0x10, RZ ;  /* 0x00000010e59e1819 */ /* 0x000fe400000006ff */
[----:B------:R-:W-:Y:S01]  /*2900*/  @P1 SHF.L.U32 R159, R230, 0x10, RZ ;  /* 0x00000010e69f1819 */ /* 0x000fe200000006ff */
[----:B------:R-:W2:Y:S01]  /*2910*/  @P1 LDC R154, c[0x0][0x40c] ;  /* 0x00010300ff9a1b82 */ /* 0x000ea20000000800 */
[----:B0-----:R-:W-:-:S07]  /*2920*/  @P1 SHF.L.U32 R224, R35, 0x10, RZ ;  /* 0x0000001023e01819 */ /* 0x001fce00000006ff */
[----:B------:R-:W0:Y:S01]  /*2930*/  @P1 LDC R157, c[0x0][0x40c] ;  /* 0x00010300ff9d1b82 */ /* 0x000e220000000800 */
[----:B-1----:R-:W-:Y:S01]  /*2940*/  @P1 FMUL.FTZ R153, R152, R153 ;  /* 0x0000009998991220 */ /* 0x002fe20000410000 */
[----:B------:R-:W-:-:S03]  /*2950*/  MOV R152, R136 ;  /* 0x0000008800987202 */ /* 0x000fc60000000f00 */
[----:B------:R-:W-:Y:S01]  /*2960*/  @P1 FFMA.FTZ R152, R153, R155, R136 ;  /* 0x0000009b99981223 */ /* 0x000fe20000010088 */
[----:B------:R-:W-:Y:S02]  /*2970*/  @P1 PRMT R153, R132, 0x7632, R153 ;  /* 0x0000763284991816 */ /* 0x000fe40000000099 */
[----:B------:R-:W1:Y:S02]  /*2980*/  @P1 LDC R155, c[0x0][0x40c] ;  /* 0x00010300ff9b1b82 */ /* 0x000e640000000800 */
[----:B------:R-:W-:-:S05]  /*2990*/  @P1 SHF.L.U32 R153, R153, 0x10, RZ ;  /* 0x0000001099991819 */ /* 0x000fca00000006ff */
[----:B--2---:R-:W-:Y:S01]  /*29a0*/  @P1 FMUL.FTZ R154, R153, R154 ;  /* 0x0000009a999a1220 */ /* 0x004fe20000410000 */
[----:B------:R-:W-:-:S03]  /*29b0*/  MOV R153, R137 ;  /* 0x0000008900997202 */ /* 0x000fc60000000f00 */
[----:B------:R-:W-:Y:S01]  /*29c0*/  @P1 FFMA.FTZ R153, R154, R156, R137 ;  /* 0x0000009c9a991223 */ /* 0x000fe20000010089 */
[----:B------:R-:W-:Y:S02]  /*29d0*/  @P1 SHF.L.U32 R154, R133, 0x10, RZ ;  /* 0x00000010859a1819 */ /* 0x000fe400000006ff */
[----:B------:R-:W-:-:S03]  /*29e0*/  @P1 SHF.L.U32 R156, R33, 0x10, RZ ;  /* 0x00000010219c1819 */ /* 0x000fc600000006ff */
[----:B-1----:R-:W-:Y:S01]  /*29f0*/  @P1 FMUL.FTZ R155, R154, R155 ;  /* 0x0000009b9a9b1220 */ /* 0x002fe20000410000 */
[----:B------:R-:W-:-:S03]  /*2a00*/  MOV R154, R138 ;  /* 0x0000008a009a7202 */ /* 0x000fc60000000f00 */
[----:B------:R-:W-:Y:S01]  /*2a10*/  @P1 FFMA.FTZ R154, R155, R156, R138 ;  /* 0x0000009c9b9a1223 */ /* 0x000fe2000001008a */
[----:B------:R-:W-:Y:S01]  /*2a20*/  @P1 PRMT R155, R133, 0x7632, R155 ;  /* 0x00007632859b1816 */ /* 0x000fe2000000009b */
[----:B------:R-:W1:Y:S03]  /*2a30*/  @P1 LDC R156, c[0x0][0x40c] ;  /* 0x00010300ff9c1b82 */ /* 0x000e660000000800 */
[----:B------:R-:W-:-:S05]  /*2a40*/  @P1 SHF.L.U32 R155, R155, 0x10, RZ ;  /* 0x000000109b9b1819 */ /* 0x000fca00000006ff */
[----:B0-----:R-:W-:Y:S01]  /*2a50*/  @P1 FMUL.FTZ R157, R155, R157 ;  /* 0x0000009d9b9d1220 */ /* 0x001fe20000410000 */
        /* <DEDUP_REMOVED lines=8> */
[----:B------:R-:W0:Y:S03]  /*2ae0*/  @P1 LDC R158, c[0x0][0x40c] ;  /* 0x00010300ff9e1b82 */ /* 0x000e260000000800 */
[----:B------:R-:W-:-:S05]  /*2af0*/  @P1 SHF.L.U32 R157, R157, 0x10, RZ ;  /* 0x000000109d9d1819 */ /* 0x000fca00000006ff */
[----:B0-----:R-:W-:Y:S01]  /*2b00*/  @P1 FMUL.FTZ R158, R157, R158 ;  /* 0x0000009e9d9e1220 */ /* 0x001fe20000410000 */
[----:B------:R-:W-:-:S03]  /*2b10*/  MOV R157, R141 ;  /* 0x0000008d009d7202 */ /* 0x000fc60000000f00 */
[----:B------:R-:W-:Y:S01]  /*2b20*/  @P1 FFMA.FTZ R157, R158, R159, R141 ;  /* 0x0000009f9e9d1223 */ /* 0x000fe2000001008d */
[----:B------:R-:W-:Y:S01]  /*2b30*/  @P1 SHF.L.U32 R158, R135, 0x10, RZ ;  /* 0x00000010879e1819 */ /* 0x000fe200000006ff */
[----:B------:R-:W0:Y:S04]  /*2b40*/  @P1 LDC R159, c[0x0][0x40c] ;  /* 0x00010300ff9f1b82 */ /* 0x000e280000000800 */
[----:B0-----:R-:W-:Y:S01]  /*2b50*/  @P1 FMUL.FTZ R159, R158, R159 ;  /* 0x0000009f9e9f1220 */ /* 0x001fe20000410000 */
[----:B------:R-:W-:-:S03]  /*2b60*/  MOV R158, R142 ;  /* 0x0000008e009e7202 */ /* 0x000fc60000000f00 */
[----:B------:R-:W-:Y:S01]  /*2b70*/  @P1 FFMA.FTZ R158, R159, R224, R142 ;  /* 0x000000e09f9e1223 */ /* 0x000fe2000001008e */
[----:B------:R-:W-:Y:S01]  /*2b80*/  MOV R159, R143 ;  /* 0x0000008f009f7202 */ /* 0x000fe20000000f00 */
[----:B------:R-:W-:Y:S06]  /*2b90*/  @!P1 BRA `(.L_x_26833) ;  /* 0x0000000000e89947 */ /* 0x000fec0003800000 */
[----:B------:R-:W-:Y:S02]  /*2ba0*/  PRMT R159, R135, 0x7632, R159 ;  /* 0x00007632879f7816 */ /* 0x000fe4000000009f */
[----:B------:R-:W-:-:S03]  /*2bb0*/  SHF.L.U32 R224, R231, 0x10, RZ ;  /* 0x00000010e7e07819 */ /* 0x000fc600000006ff */
[----:B------:R-:W-:-:S04]  /*2bc0*/  IMAD.U32 R159, R159, 0x10000, RZ ;  /* 0x000100009f9f7824 */ /* 0x000fc800078e00ff */
[----:B------:R-:W-:-:S04]  /*2bd0*/  FMUL.FTZ R159, R159, UR10 ;  /* 0x0000000a9f9f7c20 */ /* 0x000fc80008410000 */
[----:B------:R-:W-:Y:S01]  /*2be0*/  FFMA.FTZ R159, R159, R224, R143 ;  /* 0x000000e09f9f7223 */ /* 0x000fe2000001008f */
[----:B------:R-:W-:Y:S06]  /*2bf0*/  BRA `(.L_x_26833) ;  /* 0x0000000000d07947 */ /* 0x000fec0003800000 */
.L_x_26832:
[----:B-1----:R-:W1:Y:S01]  /*2c00*/  @P0 LDC R153, c[0x0][0x40c] ;  /* 0x00010300ff990b82 */ /* 0x002e620000000800 */
[----:B-----5:R-:W-:Y:S02]  /*2c10*/  @P0 SHF.L.U32 R152, R132, 0x10, RZ ;  /* 0x0000001084980819 */ /* 0x020fe400000006ff */
[----:B------:R-:W-:Y:S02]  /*2c20*/  @P0 SHF.L.U32 R155, R32, 0x10, RZ ;  /* 0x00000010209b0819 */ /* 0x000fe400000006ff */
[----:B------:R-:W-:Y:S02]  /*2c30*/  @P0 SHF.L.U32 R156, R228, 0x10, RZ ;  /* 0x00000010e49c0819 */ /* 0x000fe400000006ff */
[----:B------:R-:W-:Y:S01]  /*2c40*/  @P0 SHF.L.U32 R157, R33, 0x10, RZ ;  /* 0x00000010219d0819 */ /* 0x000fe200000006ff */
[----:B------:R-:W2:Y:S01]  /*2c50*/  @P0 LDC R154, c[0x0][0x40c] ;  /* 0x00010300ff9a0b82 */ /* 0x000ea20000000800 */
[----:B------:R-:W-:Y:S02]  /*2c60*/  @P0 SHF.L.U32 R159, R34, 0x10, RZ ;  /* 0x00000010229f0819 */ /* 0x000fe400000006ff */
[----:B0-----:R-:W-:-:S02]  /*2c70*/  @P0 SHF.L.U32 R224, R35, 0x10, RZ ;  /* 0x0000001023e00819 */ /* 0x001fc400000006ff */
[----:B------:R-:W-:-:S03]  /*2c80*/  @P0 SHF.L.U32 R225, R231, 0x10, RZ ;  /* 0x00000010e7e10819 */ /* 0x000fc600000006ff */
[----:B------:R-:W0:Y:S01]  /*2c90*/  @P0 LDC R158, c[0x0][0x40c] ;  /* 0x00010300ff9e0b82 */ /* 0x000e220000000800 */
[----:B-1----:R-:W-:Y:S01]  /*2ca0*/  @P0 FMUL.FTZ R153, R152, R153 ;  /* 0x0000009998990220 */ /* 0x002fe20000410000 */
[----:B------:R-:W-:-:S03]  /*2cb0*/  HFMA2 R152, -RZ, RZ, 0, 0 ;  /* 0x00000000ff987431 */ /* 0x000fc600000001ff */
[----:B------:R-:W-:Y:S01]  /*2cc0*/  @P0 FMUL.FTZ R152, R153, R155 ;  /* 0x0000009b99980220 */ /* 0x000fe20000410000 */
[----:B------:R-:W-:Y:S02]  /*2cd0*/  @P0 PRMT R153, R132, 0x7632, R153 ;  /* 0x0000763284990816 */ /* 0x000fe40000000099 */
[----:B------:R-:W1:Y:S02]  /*2ce0*/  @P0 LDC R155, c[0x0][0x40c] ;  /* 0x00010300ff9b0b82 */ /* 0x000e640000000800 */
[----:B------:R-:W-:-:S05]  /*2cf0*/  @P0 SHF.L.U32 R153, R153, 0x10, RZ ;  /* 0x0000001099990819 */ /* 0x000fca00000006ff */
[----:B--2---:R-:W-:Y:S01]  /*2d00*/  @P0 FMUL.FTZ R154, R153, R154 ;  /* 0x0000009a999a0220 */ /* 0x004fe20000410000 */
[----:B------:R-:W-:-:S03]  /*2d10*/  MOV R153, RZ ;  /* 0x000000ff00997202 */ /* 0x000fc60000000f00 */
[----:B------:R-:W-:Y:S01]  /*2d20*/  @P0 FMUL.FTZ R153, R156, R154 ;  /* 0x0000009a9c990220 */ /* 0x000fe20000410000 */
[----:B------:R-:W-:Y:S01]  /*2d30*/  @P0 SHF.L.U32 R154, R133, 0x10, RZ ;  /* 0x00000010859a0819 */ /* 0x000fe200000006ff */
[----:B------:R-:W2:Y:S04]  /*2d40*/  @P0 LDC R156, c[0x0][0x40c] ;  /* 0x00010300ff9c0b82 */ /* 0x000ea80000000800 */
[----:B-1----:R-:W-:Y:S01]  /*2d50*/  @P0 FMUL.FTZ R155, R154, R155 ;  /* 0x0000009b9a9b0220 */ /* 0x002fe20000410000 */
[----:B------:R-:W-:-:S03]  /*2d60*/  HFMA2 R154, -RZ, RZ, 0, 0 ;  /* 0x00000000ff9a7431 */ /* 0x000fc600000001ff */
[----:B------:R-:W-:Y:S01]  /*2d70*/  @P0 FMUL.FTZ R154, R155, R157 ;  /* 0x0000009d9b9a0220 */ /* 0x000fe20000410000 */
[----:B------:R-:W-:Y:S02]  /*2d80*/  @P0 PRMT R155, R133, 0x7632, R155 ;  /* 0x00007632859b0816 */ /* 0x000fe4000000009b */
[----:B------:R-:W-:Y:S02]  /*2d90*/  @P0 SHF.L.U32 R157, R229, 0x10, RZ ;  /* 0x00000010e59d0819 */ /* 0x000fe400000006ff */
[----:B------:R-:W-:-:S05]  /*2da0*/  @P0 SHF.L.U32 R155, R155, 0x10, RZ ;  /* 0x000000109b9b0819 */ /* 0x000fca00000006ff */
[----:B--2---:R-:W-:Y:S01]  /*2db0*/  @P0 FMUL.FTZ R156, R155, R156 ;  /* 0x0000009c9b9c0220 */ /* 0x004fe20000410000 */
[----:B------:R-:W-:-:S03]  /*2dc0*/  MOV R155, RZ ;  /* 0x000000ff009b7202 */ /* 0x000fc60000000f00 */
[----:B------:R-:W-:Y:S01]  /*2dd0*/  @P0 FMUL.FTZ R155, R157, R156 ;  /* 0x0000009c9d9b0220 */ /* 0x000fe20000410000 */
[----:B------:R-:W-:Y:S01]  /*2de0*/  @P0 SHF.L.U32 R156, R134, 0x10, RZ ;  /* 0x00000010869c0819 */ /* 0x000fe200000006ff */
[----:B------:R-:W1:Y:S04]  /*2df0*/  @P0 LDC R157, c[0x0][0x40c] ;  /* 0x00010300ff9d0b82 */ /* 0x000e680000000800 */
[----:B0-----:R-:W-:Y:S01]  /*2e00*/  @P0 FMUL.FTZ R158, R156, R158 ;  /* 0x0000009e9c9e0220 */ /* 0x001fe20000410000 */
[----:B------:R-:W-:-:S03]  /*2e10*/  HFMA2 R156, -RZ, RZ, 0, 0 ;  /* 0x00000000ff9c7431 */ /* 0x000fc600000001ff */
[----:B------:R-:W-:Y:S01]  /*2e20*/  @P0 FMUL.FTZ R156, R158, R159 ;  /* 0x0000009f9e9c0220 */ /* 0x000fe20000410000 */
[----:B------:R-:W-:Y:S02]  /*2e30*/  @P0 PRMT R158, R134, 0x7632, R158 ;  /* 0x00007632869e0816 */ /* 0x000fe4000000009e */
[----:B------:R-:W-:Y:S02]  /*2e40*/  @P0 SHF.L.U32 R159, R230, 0x10, RZ ;  /* 0x00000010e69f0819 */ /* 0x000fe400000006ff */
[----:B------:R-:W-:-:S05]  /*2e50*/  @P0 SHF.L.U32 R158, R158, 0x10, RZ ;  /* 0x000000109e9e0819 */ /* 0x000fca00000006ff */
[----:B-1----:R-:W-:Y:S01]  /*2e60*/  @P0 FMUL.FTZ R158, R158, R157 ;  /* 0x0000009d9e9e0220 */ /* 0x002fe20000410000 */
[----:B------:R-:W-:-:S03]  /*2e70*/  MOV R157, RZ ;  /* 0x000000ff009d7202 */ /* 0x000fc60000000f00 */
[----:B------:R-:W-:Y:S01]  /*2e80*/  @P0 FMUL.FTZ R157, R159, R158 ;  /* 0x0000009e9f9d0220 */ /* 0x000fe20000410000 */
[----:B------:R-:W-:Y:S01]  /*2e90*/  @P0 IMAD.U32 R158, R135, 0x10000, RZ ;  /* 0x00010000879e0824 */ /* 0x000fe200078e00ff */
[----:B------:R-:W0:Y:S03]  /*2ea0*/  @P0 LDC R159, c[0x0][0x40c] ;  /* 0x00010300ff9f0b82 */ /* 0x000e260000000800 */
[----:B0-----:R-:W-:Y:S01]  /*2eb0*/  @P0 FMUL.FTZ R159, R158, R159 ;  /* 0x0000009f9e9f0220 */ /* 0x001fe20000410000 */
[----:B------:R-:W-:-:S03]  /*2ec0*/  HFMA2 R158, -RZ, RZ, 0, 0 ;  /* 0x00000000ff9e7431 */ /* 0x000fc600000001ff */
[----:B------:R-:W-:Y:S01]  /*2ed0*/  @P0 FMUL.FTZ R158, R159, R224 ;  /* 0x000000e09f9e0220 */ /* 0x000fe20000410000 */
[----:B------:R-:W-:Y:S01]  /*2ee0*/  @P0 PRMT R159, R135, 0x7632, R159 ;  /* 0x00007632879f0816 */ /* 0x000fe2000000009f */
[----:B------:R-:W0:Y:S03]  /*2ef0*/  @P0 LDC R224, c[0x0][0x40c] ;  /* 0x00010300ffe00b82 */ /* 0x000e260000000800 */
[----:B------:R-:W-:-:S05]  /*2f00*/  @P0 SHF.L.U32 R159, R159, 0x10, RZ ;  /* 0x000000109f9f0819 */ /* 0x000fca00000006ff */
[----:B0-----:R-:W-:Y:S01]  /*2f10*/  @P0 FMUL.FTZ R224, R159, R224 ;  /* 0x000000e09fe00220 */ /* 0x001fe20000410000 */
[----:B------:R-:W-:-:S03]  /*2f20*/  MOV R159, RZ ;  /* 0x000000ff009f7202 */ /* 0x000fc60000000f00 */
[----:B------:R-:W-:-:S07]  /*2f30*/  @P0 FMUL.FTZ R159, R225, R224 ;  /* 0x000000e0e19f0220 */ /* 0x000fce0000410000 */
.L_x_26833:
[----:B------:R-:W-:Y:S05]  /*2f40*/  BSYNC.RECONVERGENT B1 ;  /* 0x0000000000017941 */ /* 0x000fea0003800200 */
.L_x_26831:
[----:B------:R-:W0:Y:S01]  /*2f50*/  LDC.64 R224, c[0x0][0x3a8] ;  /* 0x0000ea00ffe07b82 */ /* 0x000e220000000a00 */
[----:B------:R-:W-:Y:S01]  /*2f60*/  IADD3 R226, PT, PT, R226, 0x20, RZ ;  /* 0x00000020e2e27810 */ /* 0x000fe20007ffe0ff */
[C---:B0-----:R-:W-:Y:S01]  /*2f70*/  IMAD.WIDE.U32 R224, R6.reuse, 0x20, R224 ;  /* 0x0000002006e07825 */ /* 0x041fe200078e00e0 */
[----:B------:R-:W-:-:S04]  /*2f80*/  IADD3 R6, PT, PT, R6, 0x20, RZ ;  /* 0x0000002006067810 */ /* 0x000fc80007ffe0ff */
[----:B------:R1:W-:Y:S04]  /*2f90*/  STG.E.128 desc[UR6][R224.64], R152 ;  /* 0x00000098e0007986 */ /* 0x0003e8000c101d06 */
[----:B------:R1:W-:Y:S02]  /*2fa0*/  STG.E.128 desc[UR6][R224.64+0x10], R156 ;  /* 0x0000109ce0007986 */ /* 0x0003e4000c101d06 */
.L_x_26830:
[----:B------:R-:W-:Y:S05]  /*2fb0*/  BSYNC.RECONVERGENT B0 ;  /* 0x0000000000007941 */ /* 0x000fea0003800200 */
.L_x_26829:
        /* <DEDUP_REMOVED lines=12> */
[----:B------:R2:W5:Y:S04]  /*3080*/  @P1 LDG.E.128 R136, desc[UR6][R160.64] ;  /* 0x00000006a0881981 */ /* 0x000568000c1e1d00 */
[----:B------:R2:W5:Y:S01]  /*3090*/  @P1 LDG.E.128 R140, desc[UR6][R160.64+0x10] ;  /* 0x00001006a08c1981 */ /* 0x000562000c1e1d00 */
[----:B------:R-:W-:Y:S04]  /*30a0*/  BSSY.RECONVERGENT B1, `(.L_x_26836) ;  /* 0x000006c000017945 */ /* 0x000fe80003800200 */
[----:B------:R-:W-:Y:S05]  /*30b0*/  @!P1 BRA `(.L_x_26837) ;  /* 0x0000000000d89947 */ /* 0x000fea0003800000 */
[----:B------:R-:W-:-:S13]  /*30c0*/  ISETP.GT.AND P1, PT, R8, RZ, PT ;  /* 0x000000ff0800720c */ /* 0x000fda0003f24270 */
[----:B--2---:R-:W2:Y:S01]  /*30d0*/  @P1 LDC R161, c[0x0][0x40c] ;  /* 0x00010300ffa11b82 */ /* 0x004ea20000000800 */
[----:B-----5:R-:W-:Y:S02]  /*30e0*/  @P1 SHF.L.U32 R160, R132, 0x10, RZ ;  /* 0x0000001084a01819 */ /* 0x020fe400000006ff */
[----:B------:R-:W-:Y:S02]  /*30f0*/  @P1 SHF.L.U32 R163, R44, 0x10, RZ ;  /* 0x000000102ca31819 */ /* 0x000fe400000006ff */
[----:B------:R-:W-:Y:S02]  /*3100*/  @P1 SHF.L.U32 R164, R232, 0x10, RZ ;  /* 0x00000010e8a41819 */ /* 0x000fe400000006ff */
[----:B------:R-:W-:Y:S01]  /*3110*/  @P1 SHF.L.U32 R166, R233, 0x10, RZ ;  /* 0x00000010e9a61819 */ /* 0x000fe200000006ff */
[----:B------:R-:W3:Y:S01]  /*3120*/  @P1 LDC R162, c[0x0][0x40c] ;  /* 0x00010300ffa21b82 */ /* 0x000ee20000000800 */
[----:B------:R-:W-:Y:S02]  /*3130*/  @P1 SHF.L.U32 R167, R236, 0x10, RZ ;  /* 0x00000010eca71819 */ /* 0x000fe400000006ff */
[----:B01----:R-:W-:-:S05]  /*3140*/  @P1 SHF.L.U32 R224, R47, 0x10, RZ ;  /* 0x000000102fe01819 */ /* 0x003fca00000006ff */
[----:B------:R-:W0:Y:S01]  /*3150*/  @P1 LDC R165, c[0x0][0x40c] ;  /* 0x00010300ffa51b82 */ /* 0x000e220000000800 */
[----:B--2---:R-:W-:Y:S01]  /*3160*/  @P1 FMUL.FTZ R161, R160, R161 ;  /* 0x000000a1a0a11220 */ /* 0x004fe20000410000 */
[----:B------:R-:W-:-:S03]  /*3170*/  MOV R160, R136 ;  /* 0x0000008800a07202 */ /* 0x000fc60000000f00 */
[----:B------:R-:W-:Y:S01]  /*3180*/  @P1 FFMA.FTZ R160, R161, R163, R136 ;  /* 0x000000a3a1a01223 */ /* 0x000fe20000010088 */
[----:B------:R-:W-:Y:S02]  /*3190*/  @P1 PRMT R161, R132, 0x7632, R161 ;  /* 0x0000763284a11816 */ /* 0x000fe400000000a1 */
[----:B------:R-:W1:Y:S02]  /*31a0*/  @P1 LDC R163, c[0x0][0x40c] ;  /* 0x00010300ffa31b82 */ /* 0x000e640000000800 */
[----:B------:R-:W-:-:S05]  /*31b0*/  @P1 SHF.L.U32 R161, R161, 0x10, RZ ;  /* 0x00000010a1a11819 */ /* 0x000fca00000006ff */
[----:B---3--:R-:W-:Y:S01]  /*31c0*/  @P1 FMUL.FTZ R162, R161, R162 ;  /* 0x000000a2a1a21220 */ /* 0x008fe20000410000 */
        /* <DEDUP_REMOVED lines=13> */
[----:B------:R-:W-:Y:S01]  /*32a0*/  @P1 IMAD.U32 R165, R134, 0x10000, RZ ;  /* 0x0001000086a51824 */ /* 0x000fe200078e00ff */
        /* <DEDUP_REMOVED lines=23> */
.L_x_26837:
[----:B--2---:R-:W2:Y:S01]  /*3420*/  @P0 LDC R161, c[0x0][0x40c] ;  /* 0x00010300ffa10b82 */ /* 0x004ea20000000800 */
[----:B-----5:R-:W-:Y:S02]  /*3430*/  @P0 SHF.L.U32 R160, R132, 0x10, RZ ;  /* 0x0000001084a00819 */ /* 0x020fe400000006ff */
[----:B------:R-:W-:Y:S02]  /*3440*/  @P0 SHF.L.U32 R163, R44, 0x10, RZ ;  /* 0x000000102ca30819 */ /* 0x000fe400000006ff */
[----:B------:R-:W-:Y:S02]  /*3450*/  @P0 SHF.L.U32 R164, R232, 0x10, RZ ;  /* 0x00000010e8a40819 */ /* 0x000fe400000006ff */
[----:B------:R-:W-:Y:S01]  /*3460*/  @P0 SHF.L.U32 R165, R45, 0x10, RZ ;  /* 0x000000102da50819 */ /* 0x000fe200000006ff */
[----:B------:R-:W3:Y:S01]  /*3470*/  @P0 LDC R162, c[0x0][0x40c] ;  /* 0x00010300ffa20b82 */ /* 0x000ee20000000800 */
[----:B------:R-:W-:Y:S02]  /*3480*/  @P0 SHF.L.U32 R167, R46, 0x10, RZ ;  /* 0x000000102ea70819 */ /* 0x000fe400000006ff */
[----:B01----:R-:W-:-:S02]  /*3490*/  @P0 SHF.L.U32 R224, R47, 0x10, RZ ;  /* 0x000000102fe00819 */ /* 0x003fc400000006ff */
[----:B------:R-:W-:-:S03]  /*34a0*/  @P0 SHF.L.U32 R225, R237, 0x10, RZ ;  /* 0x00000010ede10819 */ /* 0x000fc600000006ff */
[----:B------:R-:W0:Y:S01]  /*34b0*/  @P0 LDC R166, c[0x0][0x40c] ;  /* 0x00010300ffa60b82 */ /* 0x000e220000000800 */
[----:B--2---:R-:W-:Y:S01]  /*34c0*/  @P0 FMUL.FTZ R161, R160, R161 ;  /* 0x000000a1a0a10220 */ /* 0x004fe20000410000 */
[----:B------:R-:W-:-:S03]  /*34d0*/  HFMA2 R160, -RZ, RZ, 0, 0 ;  /* 0x00000000ffa07431 */ /* 0x000fc600000001ff */
[----:B------:R-:W-:Y:S01]  /*34e0*/  @P0 FMUL.FTZ R160, R161, R163 ;  /* 0x000000a3a1a00220 */ /* 0x000fe20000410000 */
[----:B------:R-:W-:Y:S02]  /*34f0*/  @P0 PRMT R161, R132, 0x7632, R161 ;  /* 0x0000763284a10816 */ /* 0x000fe400000000a1 */
[----:B------:R-:W1:Y:S02]  /*3500*/  @P0 LDC R163, c[0x0][0x40c] ;  /* 0x00010300ffa30b82 */ /* 0x000e640000000800 */
[----:B------:R-:W-:-:S05]  /*3510*/  @P0 SHF.L.U32 R161, R161, 0x10, RZ ;  /* 0x00000010a1a10819 */ /* 0x000fca00000006ff */
[----:B---3--:R-:W-:Y:S01]  /*3520*/  @P0 FMUL.FTZ R162, R161, R162 ;  /* 0x000000a2a1a20220 */ /* 0x008fe20000410000 */
[----:B------:R-:W-:-:S03]  /*3530*/  MOV R161, RZ ;  /* 0x000000ff00a17202 */ /* 0x000fc60000000f00 */
[----:B------:R-:W-:Y:S01]  /*3540*/  @P0 FMUL.FTZ R161, R164, R162 ;  /* 0x000000a2a4a10220 */ /* 0x000fe20000410000 */
[----:B------:R-:W-:Y:S01]  /*3550*/  @P0 SHF.L.U32 R162, R133, 0x10, RZ ;  /* 0x0000001085a20819 */ /* 0x000fe200000006ff */
[----:B------:R-:W2:Y:S04]  /*3560*/  @P0 LDC R164, c[0x0][0x40c] ;  /* 0x00010300ffa40b82 */ /* 0x000ea80000000800 */
[----:B-1----:R-:W-:Y:S01]  /*3570*/  @P0 FMUL.FTZ R163, R162, R163 ;  /* 0x000000a3a2a30220 */ /* 0x002fe20000410000 */
[----:B------:R-:W-:-:S03]  /*3580*/  IMAD.MOV.U32 R162, RZ, RZ, RZ ;  /* 0x000000ffffa27224 */ /* 0x000fc600078e00ff */
[----:B------:R-:W-:Y:S01]  /*3590*/  @P0 FMUL.FTZ R162, R163, R165 ;  /* 0x000000a5a3a20220 */ /* 0x000fe20000410000 */
[----:B------:R-:W-:Y:S02]  /*35a0*/  @P0 PRMT R163, R133, 0x7632, R163 ;  /* 0x0000763285a30816 */ /* 0x000fe400000000a3 */
[----:B------:R-:W-:Y:S02]  /*35b0*/  @P0 SHF.L.U32 R165, R233, 0x10, RZ ;  /* 0x00000010e9a50819 */ /* 0x000fe400000006ff */
[----:B------:R-:W-:-:S05]  /*35c0*/  @P0 SHF.L.U32 R163, R163, 0x10, RZ ;  /* 0x00000010a3a30819 */ /* 0x000fca00000006ff */
[----:B--2---:R-:W-:Y:S01]  /*35d0*/  @P0 FMUL.FTZ R164, R163, R164 ;  /* 0x000000a4a3a40220 */ /* 0x004fe20000410000 */
[----:B------:R-:W-:-:S03]  /*35e0*/  HFMA2 R163, -RZ, RZ, 0, 0 ;  /* 0x00000000ffa37431 */ /* 0x000fc600000001ff */
[----:B------:R-:W-:Y:S01]  /*35f0*/  @P0 FMUL.FTZ R163, R165, R164 ;  /* 0x000000a4a5a30220 */ /* 0x000fe20000410000 */
[----:B------:R-:W-:Y:S01]  /*3600*/  @P0 SHF.L.U32 R164, R134, 0x10, RZ ;  /* 0x0000001086a40819 */ /* 0x000fe200000006ff */
[----:B------:R-:W1:Y:S04]  /*3610*/  @P0 LDC R165, c[0x0][0x40c] ;  /* 0x00010300ffa50b82 */ /* 0x000e680000000800 */
[----:B0-----:R-:W-:Y:S01]  /*3620*/  @P0 FMUL.FTZ R166, R164, R166 ;  /* 0x000000a6a4a60220 */ /* 0x001fe20000410000 */
[----:B------:R-:W-:-:S03]  /*3630*/  MOV R164, RZ ;  /* 0x000000ff00a47202 */ /* 0x000fc60000000f00 */
        /* <DEDUP_REMOVED lines=18> */
.L_x_26838:
[----:B------:R-:W-:Y:S05]  /*3760*/  BSYNC.RECONVERGENT B1 ;  /* 0x0000000000017941 */ /* 0x000fea0003800200 */
.L_x_26836:
[----:B------:R-:W0:Y:S01]  /*3770*/  LDC.64 R224, c[0x0][0x3a8] ;  /* 0x0000ea00ffe07b82 */ /* 0x000e220000000a00 */
[----:B------:R-:W-:Y:S01]  /*3780*/  IADD3 R226, PT, PT, R226, 0x20, RZ ;  /* 0x00000020e2e27810 */ /* 0x000fe20007ffe0ff */
[C---:B0-----:R-:W-:Y:S01]  /*3790*/  IMAD.WIDE.U32 R224, R6.reuse, 0x20, R224 ;  /* 0x0000002006e07825 */ /* 0x041fe200078e00e0 */
[----:B------:R-:W-:-:S04]  /*37a0*/  IADD3 R6, PT, PT, R6, 0x20, RZ ;  /* 0x0000002006067810 */ /* 0x000fc80007ffe0ff */
[----:B------:R2:W-:Y:S04]  /*37b0*/  STG.E.128 desc[UR6][R224.64], R160 ;  /* 0x000000a0e0007986 */ /* 0x0005e8000c101d06 */
[----:B------:R2:W-:Y:S02]  /*37c0*/  STG.E.128 desc[UR6][R224.64+0x10], R164 ;  /* 0x000010a4e0007986 */ /* 0x0005e4000c101d06 */
.L_x_26835:
[----:B------:R-:W-:Y:S05]  /*37d0*/  BSYNC.RECONVERGENT B0 ;  /* 0x0000000000007941 */ /* 0x000fea0003800200 */
.L_x_26834:
        /* <DEDUP_REMOVED lines=12> */
[----:B------:R3:W5:Y:S04]  /*38a0*/  @P1 LDG.E.128 R136, desc[UR6][R168.64] ;  /* 0x00000006a8881981 */ /* 0x000768000c1e1d00 */
[----:B------:R3:W5:Y:S01]  /*38b0*/  @P1 LDG.E.128 R140, desc[UR6][R168.64+0x10] ;  /* 0x00001006a88c1981 */ /* 0x000762000c1e1d00 */
[----:B------:R-:W-:Y:S04]  /*38c0*/  BSSY.RECONVERGENT B1, `(.L_x_26841) ;  /* 0x000006c000017945 */ /* 0x000fe80003800200 */
[----:B------:R-:W-:Y:S05]  /*38d0*/  @!P1 BRA `(.L_x_26842) ;  /* 0x0000000000d89947 */ /* 0x000fea0003800000 */
[----:B------:R-:W-:-:S13]  /*38e0*/  ISETP.GT.AND P1, PT, R8, RZ, PT ;  /* 0x000000ff0800720c */ /* 0x000fda0003f24270 */
[----:B---3--:R-:W3:Y:S01]  /*38f0*/  @P1 LDC R169, c[0x0][0x40c] ;  /* 0x00010300ffa91b82 */ /* 0x008ee20000000800 */
[----:B-----5:R-:W-:Y:S01]  /*3900*/  @P1 SHF.L.U32 R168, R132, 0x10, RZ ;  /* 0x0000001084a81819 */ /* 0x020fe200000006ff */
[----:B------:R-:W-:Y:S01]  /*3910*/  @P1 IMAD.U32 R171, R56, 0x10000, RZ ;  /* 0x0001000038ab1824 */ /* 0x000fe200078e00ff */
[----:B------:R-:W-:Y:S02]  /*3920*/  @P1 SHF.L.U32 R172, R238, 0x10, RZ ;  /* 0x00000010eeac1819 */ /* 0x000fe400000006ff */
[----:B------:R-:W-:Y:S02]  /*3930*/  @P1 SHF.L.U32 R174, R239, 0x10, RZ ;  /* 0x00000010efae1819 */ /* 0x000fe400000006ff */
[----:B------:R-:W-:Y:S01]  /*3940*/  @P1 SHF.L.U32 R175, R240, 0x10, RZ ;  /* 0x00000010f0af1819 */ /* 0x000fe200000006ff */
[----:B------:R-:W4:Y:S01]  /*3950*/  @P1 LDC R170, c[0x0][0x40c] ;  /* 0x00010300ffaa1b82 */ /* 0x000f220000000800 */
[----:B012---:R-:W-:-:S07]  /*3960*/  @P1 SHF.L.U32 R224, R59, 0x10, RZ ;  /* 0x000000103be01819 */ /* 0x007fce00000006ff */
[----:B------:R-:W0:Y:S01]  /*3970*/  @P1 LDC R173, c[0x0][0x40c] ;  /* 0x00010300ffad1b82 */ /* 0x000e220000000800 */
[----:B---3--:R-:W-:Y:S01]  /*3980*/  @P1 FMUL.FTZ R169, R168, R169 ;  /* 0x000000a9a8a91220 */ /* 0x008fe20000410000 */
[----:B------:R-:W-:-:S03]  /*3990*/  MOV R168, R136 ;  /* 0x0000008800a87202 */ /* 0x000fc60000000f00 */
[----:B------:R-:W-:Y:S01]  /*39a0*/  @P1 FFMA.FTZ R168, R169, R171, R136 ;  /* 0x000000aba9a81223 */ /* 0x000fe20000010088 */
[----:B------:R-:W-:Y:S02]  /*39b0*/  @P1 PRMT R169, R132, 0x7632, R169 ;  /* 0x0000763284a91816 */ /* 0x000fe400000000a9 */
[----:B------:R-:W1:Y:S02]  /*39c0*/  @P1 LDC R171, c[0x0][0x40c] ;  /* 0x00010300ffab1b82 */ /* 0x000e640000000800 */
[----:B------:R-:W-:-:S05]  /*39d0*/  @P1 SHF.L.U32 R169, R169, 0x10, RZ ;  /* 0x00000010a9a91819 */ /* 0x000fca00000006ff */
[----:B----4-:R-:W-:Y:S01]  /*39e0*/  @P1 FMUL.FTZ R170, R169, R170 ;  /* 0x000000aaa9aa1220 */ /* 0x010fe20000410000 */
        /* <DEDUP_REMOVED lines=37> */
.L_x_26842:
[----:B---3--:R-:W3:Y:S01]  /*3c40*/  @P0 LDC R169, c[0x0][0x40c] ;  /* 0x00010300ffa90b82 */ /* 0x008ee20000000800 */
[----:B-----5:R-:W-:Y:S02]  /*3c50*/  @P0 SHF.L.U32 R168, R132, 0x10, RZ ;  /* 0x0000001084a80819 */ /* 0x020fe400000006ff */
[----:B------:R-:W-:Y:S02]  /*3c60*/  @P0 SHF.L.U32 R171, R56, 0x10, RZ ;  /* 0x0000001038ab0819 */ /* 0x000fe400000006ff */
[----:B------:R-:W-:Y:S02]  /*3c70*/  @P0 SHF.L.U32 R172, R238, 0x10, RZ ;  /* 0x00000010eeac0819 */ /* 0x000fe400000006ff */
[----:B------:R-:W-:Y:S01]  /*3c80*/  @P0 SHF.L.U32 R173, R57, 0x10, RZ ;  /* 0x0000001039ad0819 */ /* 0x000fe200000006ff */
[----:B------:R-:W4:Y:S01]  /*3c90*/  @P0 LDC R170, c[0x0][0x40c] ;  /* 0x00010300ffaa0b82 */ /* 0x000f220000000800 */
[----:B------:R-:W-:Y:S02]  /*3ca0*/  @P0 SHF.L.U32 R175, R58, 0x10, RZ ;  /* 0x000000103aaf0819 */ /* 0x000fe400000006ff */
[----:B012---:R-:W-:-:S02]  /*3cb0*/  @P0 SHF.L.U32 R224, R59, 0x10, RZ ;  /* 0x000000103be00819 */ /* 0x007fc400000006ff */
[----:B------:R-:W-:-:S03]  /*3cc0*/  @P0 SHF.L.U32 R225, R241, 0x10, RZ ;  /* 0x00000010f1e10819 */ /* 0x000fc600000006ff */
[----:B------:R-:W0:Y:S01]  /*3cd0*/  @P0 LDC R174, c[0x0][0x40c] ;  /* 0x00010300ffae0b82 */ /* 0x000e220000000800 */
[----:B---3--:R-:W-:Y:S01]  /*3ce0*/  @P0 FMUL.FTZ R169, R168, R169 ;  /* 0x000000a9a8a90220 */ /* 0x008fe20000410000 */
[----:B------:R-:W-:-:S03]  /*3cf0*/  HFMA2 R168, -RZ, RZ, 0, 0 ;  /* 0x00000000ffa87431 */ /* 0x000fc600000001ff */
[----:B------:R-:W-:Y:S01]  /*3d00*/  @P0 FMUL.FTZ R168, R169, R171 ;  /* 0x000000aba9a80220 */ /* 0x000fe20000410000 */
[----:B------:R-:W-:Y:S02]  /*3d10*/  @P0 PRMT R169, R132, 0x7632, R169 ;  /* 0x0000763284a90816 */ /* 0x000fe400000000a9 */
[----:B------:R-:W1:Y:S02]  /*3d20*/  @P0 LDC R171, c[0x0][0x40c] ;  /* 0x00010300ffab0b82 */ /* 0x000e640000000800 */
[----:B------:R-:W-:-:S05]  /*3d30*/  @P0 SHF.L.U32 R169, R169, 0x10, RZ ;  /* 0x00000010a9a90819 */ /* 0x000fca00000006ff */
[----:B----4-:R-:W-:Y:S01]  /*3d40*/  @P0 FMUL.FTZ R170, R169, R170 ;  /* 0x000000aaa9aa0220 */ /* 0x010fe20000410000 */
        /* <DEDUP_REMOVED lines=35> */
.L_x_26843:
[----:B------:R-:W-:Y:S05]  /*3f80*/  BSYNC.RECONVERGENT B1 ;  /* 0x0000000000017941 */ /* 0x000fea0003800200 */
.L_x_26841:
[----:B------:R-:W0:Y:S01]  /*3f90*/  LDC.64 R224, c[0x0][0x3a8] ;  /* 0x0000ea00ffe07b82 */ /* 0x000e220000000a00 */
[----:B------:R-:W-:Y:S01]  /*3fa0*/  IADD3 R226, PT, PT, R226, 0x20, RZ ;  /* 0x00000020e2e27810 */ /* 0x000fe20007ffe0ff */
[C---:B0-----:R-:W-:Y:S01]  /*3fb0*/  IMAD.WIDE.U32 R224, R6.reuse, 0x20, R224 ;  /* 0x0000002006e07825 */ /* 0x041fe200078e00e0 */
[----:B------:R-:W-:-:S04]  /*3fc0*/  IADD3 R6, PT, PT, R6, 0x20, RZ ;  /* 0x0000002006067810 */ /* 0x000fc80007ffe0ff */
[----:B------:R3:W-:Y:S04]  /*3fd0*/  STG.E.128 desc[UR6][R224.64], R168 ;  /* 0x000000a8e0007986 */ /* 0x0007e8000c101d06 */
[----:B------:R3:W-:Y:S02]  /*3fe0*/  STG.E.128 desc[UR6][R224.64+0x10], R172 ;  /* 0x000010ace0007986 */ /* 0x0007e4000c101d06 */
.L_x_26840:
[----:B------:R-:W-:Y:S05]  /*3ff0*/  BSYNC.RECONVERGENT B0 ;  /* 0x0000000000007941 */ /* 0x000fea0003800200 */
.L_x_26839:
        /* <DEDUP_REMOVED lines=12> */
[----:B------:R4:W5:Y:S04]  /*40c0*/  @P1 LDG.E.128 R136, desc[UR6][R176.64] ;  /* 0x00000006b0881981 */ /* 0x000968000c1e1d00 */
[----:B------:R4:W5:Y:S01]  /*40d0*/  @P1 LDG.E.128 R140, desc[UR6][R176.64+0x10] ;  /* 0x00001006b08c1981 */ /* 0x000962000c1e1d00 */
[----:B------:R-:W-:Y:S04]  /*40e0*/  BSSY.RECONVERGENT B1, `(.L_x_26846) ;  /* 0x000006c000017945 */ /* 0x000fe80003800200 */
[----:B------:R-:W-:Y:S05]  /*40f0*/  @!P1 BRA `(.L_x_26847) ;  /* 0x0000000000d89947 */ /* 0x000fea0003800000 */
[----:B------:R-:W-:-:S13]  /*4100*/  ISETP.GT.AND P1, PT, R8, RZ, PT ;  /* 0x000000ff0800720c */ /* 0x000fda0003f24270 */
[----:B----4-:R-:W4:Y:S01]  /*4110*/  @P1 LDC R177, c[0x0][0x40c] ;  /* 0x00010300ffb11b82 */ /* 0x010f220000000800 */
[----:B-----5:R-:W-:Y:S02]  /*4120*/  @P1 SHF.L.U32 R176, R132, 0x10, RZ ;  /* 0x0000001084b01819 */ /* 0x020fe400000006ff */
[----:B------:R-:W-:Y:S02]  /*4130*/  @P1 SHF.L.U32 R179, R68, 0x10, RZ ;  /* 0x0000001044b31819 */ /* 0x000fe400000006ff */
[----:B------:R-:W-:Y:S02]  /*4140*/  @P1 SHF.L.U32 R180, R242, 0x10, RZ ;  /* 0x00000010f2b41819 */ /* 0x000fe400000006ff */
[----:B------:R-:W-:Y:S01]  /*4150*/  @P1 SHF.L.U32 R182, R243, 0x10, RZ ;  /* 0x00000010f3b61819 */ /* 0x000fe200000006ff */
[----:B------:R-:W4:Y:S01]  /*4160*/  @P1 LDC R178, c[0x0][0x40c] ;  /* 0x00010300ffb21b82 */ /* 0x000f220000000800 */
[----:B------:R-:W-:Y:S02]  /*4170*/  @P1 SHF.L.U32 R183, R244, 0x10, RZ ;  /* 0x00000010f4b71819 */ /* 0x000fe400000006ff */
[----:B0123--:R-:W-:-:S05]  /*4180*/  @P1 SHF.L.U32 R224, R71, 0x10, RZ ;  /* 0x0000001047e01819 */ /* 0x00ffca00000006ff */
[----:B------:R-:W0:Y:S01]  /*4190*/  @P1 LDC R181, c[0x0][0x40c] ;  /* 0x00010300ffb51b82 */ /* 0x000e220000000800 */
[----:B----4-:R-:W-:Y:S01]  /*41a0*/  @P1 FMUL.FTZ R177, R176, R177 ;  /* 0x000000b1b0b11220 */ /* 0x010fe20000410000 */
[----:B------:R-:W-:-:S03]  /*41b0*/  MOV R176, R136 ;  /* 0x0000008800b07202 */ /* 0x000fc60000000f00 */
[----:B------:R-:W-:Y:S01]  /*41c0*/  @P1 FFMA.FTZ R176, R177, R179, R136 ;  /* 0x000000b3b1b01223 */ /* 0x000fe20000010088 */
[----:B------:R-:W-:Y:S02]  /*41d0*/  @P1 PRMT R177, R132, 0x7632, R177 ;  /* 0x0000763284b11816 */ /* 0x000fe400000000b1 */
[----:B------:R-:W1:Y:S02]  /*41e0*/  @P1 LDC R179, c[0x0][0x40c] ;  /* 0x00010300ffb31b82 */ /* 0x000e640000000800 */
[----:B------:R-:W-:-:S05]  /*41f0*/  @P1 SHF.L.U32 R177, R177, 0x10, RZ ;  /* 0x00000010b1b11819 */ /* 0x000fca00000006ff */
[----:B------:R-:W-:Y:S01]  /*4200*/  @P1 FMUL.FTZ R178, R177, R178 ;  /* 0x000000b2b1b21220 */ /* 0x000fe20000410000 */
        /* <DEDUP_REMOVED lines=37> */
.L_x_26847:
[----:B----4-:R-:W4:Y:S01]  /*4460*/  @P0 LDC R177, c[0x0][0x40c] ;  /* 0x00010300ffb10b82 */ /* 0x010f220000000800 */
[----:B-----5:R-:W-:Y:S02]  /*4470*/  @P0 SHF.L.U32 R176, R132, 0x10, RZ ;  /* 0x0000001084b00819 */ /* 0x020fe400000006ff */
[----:B------:R-:W-:Y:S02]  /*4480*/  @P0 SHF.L.U32 R179, R68, 0x10, RZ ;  /* 0x0000001044b30819 */ /* 0x000fe400000006ff */
[----:B------:R-:W-:Y:S02]  /*4490*/  @P0 SHF.L.U32 R180, R242, 0x10, RZ ;  /* 0x00000010f2b40819 */ /* 0x000fe400000006ff */
[----:B------:R-:W-:Y:S01]  /*44a0*/  @P0 SHF.L.U32 R181, R69, 0x10, RZ ;  /* 0x0000001045b50819 */ /* 0x000fe200000006ff */
[----:B------:R-:W4:Y:S01]  /*44b0*/  @P0 LDC R178, c[0x0][0x40c] ;  /* 0x00010300ffb20b82 */ /* 0x000f220000000800 */
[----:B------:R-:W-:Y:S02]  /*44c0*/  @P0 SHF.L.U32 R183, R70, 0x10, RZ ;  /* 0x0000001046b70819 */ /* 0x000fe400000006ff */
[----:B0123--:R-:W-:-:S02]  /*44d0*/  @P0 SHF.L.U32 R224, R71, 0x10, RZ ;  /* 0x0000001047e00819 */ /* 0x00ffc400000006ff */
[----:B------:R-:W-:-:S03]  /*44e0*/  @P0 SHF.L.U32 R225, R245, 0x10, RZ ;  /* 0x00000010f5e10819 */ /* 0x000fc600000006ff */
[----:B------:R-:W0:Y:S01]  /*44f0*/  @P0 LDC R182, c[0x0][0x40c] ;  /* 0x00010300ffb60b82 */ /* 0x000e220000000800 */
[----:B----4-:R-:W-:Y:S01]  /*4500*/  @P0 FMUL.FTZ R177, R176, R177 ;  /* 0x000000b1b0b10220 */ /* 0x010fe20000410000 */
[----:B------:R-:W-:-:S03]  /*4510*/  HFMA2 R176, -RZ, RZ, 0, 0 ;  /* 0x00000000ffb07431 */ /* 0x000fc600000001ff */
[----:B------:R-:W-:Y:S01]  /*4520*/  @P0 FMUL.FTZ R176, R177, R179 ;  /* 0x000000b3b1b00220 */ /* 0x000fe20000410000 */
[----:B------:R-:W-:Y:S02]  /*4530*/  @P0 PRMT R177, R132, 0x7632, R177 ;  /* 0x0000763284b10816 */ /* 0x000fe400000000b1 */
[----:B------:R-:W1:Y:S02]  /*4540*/  @P0 LDC R179, c[0x0][0x40c] ;  /* 0x00010300ffb30b82 */ /* 0x000e640000000800 */
[----:B------:R-:W-:-:S05]  /*4550*/  @P0 SHF.L.U32 R177, R177, 0x10, RZ ;  /* 0x00000010b1b10819 */ /* 0x000fca00000006ff */
[----:B------:R-:W-:Y:S01]  /*4560*/  @P0 FMUL.FTZ R178, R177, R178 ;  /* 0x000000b2b1b20220 */ /* 0x000fe20000410000 */
        /* <DEDUP_REMOVED lines=35> */
.L_x_26848:
[----:B------:R-:W-:Y:S05]  /*47a0*/  BSYNC.RECONVERGENT B1 ;  /* 0x0000000000017941 */ /* 0x000fea0003800200 */
.L_x_26846:
[----:B------:R-:W0:Y:S01]  /*47b0*/  LDC.64 R224, c[0x0][0x3a8] ;  /* 0x0000ea00ffe07b82 */ /* 0x000e220000000a00 */
[----:B------:R-:W-:Y:S01]  /*47c0*/  IADD3 R226, PT, PT, R226, 0x20, RZ ;  /* 0x00000020e2e27810 */ /* 0x000fe20007ffe0ff */
[C---:B0-----:R-:W-:Y:S01]  /*47d0*/  IMAD.WIDE.U32 R224, R6.reuse, 0x20, R224 ;  /* 0x0000002006e07825 */ /* 0x041fe200078e00e0 */
[----:B------:R-:W-:-:S04]  /*47e0*/  IADD3 R6, PT, PT, R6, 0x20, RZ ;  /* 0x0000002006067810 */ /* 0x000fc80007ffe0ff */
[----:B------:R4:W-:Y:S04]  /*47f0*/  STG.E.128 desc[UR6][R224.64], R176 ;  /* 0x000000b0e0007986 */ /* 0x0009e8000c101d06 */
[----:B------:R4:W-:Y:S02]  /*4800*/  STG.E.128 desc[UR6][R224.64+0x10], R180 ;  /* 0x000010b4e0007986 */ /* 0x0009e4000c101d06 */
.L_x_26845:
[----:B------:R-:W-:Y:S05]  /*4810*/  BSYNC.RECONVERGENT B0 ;  /* 0x0000000000007941 */ /* 0x000fea0003800200 */
.L_x_26844:
[----:B------:R-:W-:Y:S01]  /*4820*/  ISETP.GE.U32.AND P1, PT, R2, 0xc0, PT ;  /* 0x000000c00200780c */ /* 0x000fe20003f26070 */
[----:B------:R-:W-:Y:S01]  /*4830*/  BSSY.RECONVERGENT B0, `(.L_x_26849) ;  /* 0x0000082000007945 */ /* 0x000fe20003800200 */
[----:B------:R-:W-:-:S11]  /*4840*/  LOP3.LUT R5, R5, 0xfffffeff, RZ, 0xc0, !PT ;  /* 0xfffffeff05057812 */ /* 0x000fd600078ec0ff */
[----:B------:R-:W-:Y:S01]  /*4850*/  @P1 LOP3.LUT R5, R5, 0x100, RZ, 0xfc, !PT ;  /* 0x0000010005051812 */ /* 0x000fe200078efcff */
[----:B------:R-:W-:Y:S06]  /*4860*/  @!P1 BRA `(.L_x_26850) ;  /* 0x0000000400f89947 */ /* 0x000fec0003800000 */
[----:B------:R-:W0:Y:S01]  /*4870*/  @P0 LDC.64 R184, c[0x0][0x390] ;  /* 0x0000e400ffb80b82 */ /* 0x000e220000000a00 */
[----:B------:R-:W-:-:S04]  /*4880*/  ISETP.NE.U32.AND P1, PT, RZ, UR4, PT ;  /* 0x00000004ff007c0c */ /* 0x000fc8000bf25070 */
[----:B------:R-:W-:Y:S01]  /*4890*/  ISETP.NE.AND.EX P1, PT, RZ, UR5, PT, P1 ;  /* 0x00000005ff007c0c */ /* 0x000fe2000bf25310 */
[----:B0-----:R-:W-:-:S05]  /*48a0*/  @P0 IMAD.WIDE.U32 R184, R226, 0x10, R184 ;  /* 0x00000010e2b80825 */ /* 0x001fca00078e00b8 */
[----:B------:R0:W5:Y:S07]  /*48b0*/  @P0 LDG.E.128 R132, desc[UR6][R184.64] ;  /* 0x00000006b8840981 */ /* 0x00016e000c1e1d00 */
[----:B0-----:R-:W0:Y:S02]  /*48c0*/  @P1 LDC.64 R184, c[0x0][0x3a0] ;  /* 0x0000e800ffb81b82 */ /* 0x001e240000000a00 */
[----:B0-----:R-:W-:-:S05]  /*48d0*/  @P1 IMAD.WIDE.U32 R184, R6, 0x20, R184 ;  /* 0x0000002006b81825 */ /* 0x001fca00078e00b8 */
[----:B------:R0:W5:Y:S04]  /*48e0*/  @P1 LDG.E.128 R136, desc[UR6][R184.64] ;  /* 0x00000006b8881981 */ /* 0x000168000c1e1d00 */
[----:B------:R0:W5:Y:S01]  /*48f0*/  @P1 LDG.E.128 R140, desc[UR6][R184.64+0x10] ;  /* 0x00001006b88c1981 */ /* 0x000162000c1e1d00 */
[----:B------:R-:W-:Y:S04]  /*4900*/  BSSY.RECONVERGENT B1, `(.L_x_26851) ;  /* 0x000006e000017945 */ /* 0x000fe80003800200 */
[----:B------:R-:W-:Y:S05]  /*4910*/  @!P1 BRA `(.L_x_26852) ;  /* 0x0000000000dc9947 */ /* 0x000fea0003800000 */
[----:B------:R-:W-:-:S13]  /*4920*/  ISETP.GT.AND P1, PT, R8, RZ, PT ;  /* 0x000000ff0800720c */ /* 0x000fda0003f24270 */
[----:B0-----:R-:W0:Y:S01]  /*4930*/  @P1 LDC R185, c[0x0][0x40c] ;  /* 0x00010300ffb91b82 */ /* 0x001e220000000800 */
[----:B-----5:R-:W-:Y:S01]  /*4940*/  @P1 SHF.L.U32 R184, R132, 0x10, RZ ;  /* 0x0000001084b81819 */ /* 0x020fe200000006ff */
[----:B------:R-:W-:Y:S01]  /*4950*/  @P1 IMAD.U32 R187, R80, 0x10000, RZ ;  /* 0x0001000050bb1824 */ /* 0x000fe200078e00ff */
[----:B------:R-:W-:Y:S02]  /*4960*/  @P1 SHF.L.U32 R188, R246, 0x10, RZ ;  /* 0x00000010f6bc1819 */ /* 0x000fe400000006ff */
[----:B------:R-:W-:Y:S02]  /*4970*/  @P1 SHF.L.U32 R190, R247, 0x10, RZ ;  /* 0x00000010f7be1819 */ /* 0x000fe400000006ff */
[----:B------:R-:W-:Y:S01]  /*4980*/  @P1 SHF.L.U32 R191, R248, 0x10, RZ ;  /* 0x00000010f8bf1819 */ /* 0x000fe200000006ff */
[----:B------:R-:W0:Y:S01]  /*4990*/  @P1 LDC R186, c[0x0][0x40c] ;  /* 0x00010300ffba1b82 */ /* 0x000e220000000800 */
[----:B-1234-:R-:W-:-:S07]  /*49a0*/  @P1 SHF.L.U32 R224, R83, 0x10, RZ ;  /* 0x0000001053e01819 */ /* 0x01efce00000006ff */
[----:B------:R-:W1:Y:S01]  /*49b0*/  @P1 LDC R189, c[0x0][0x40c] ;  /* 0x00010300ffbd1b82 */ /* 0x000e620000000800 */
[----:B0-----:R-:W-:Y:S01]  /*49c0*/  @P1 FMUL.FTZ R185, R184, R185 ;  /* 0x000000b9b8b91220 */ /* 0x001fe20000410000 */
[----:B------:R-:W-:-:S03]  /*49d0*/  MOV R184, R136 ;  /* 0x0000008800b87202 */ /* 0x000fc60000000f00 */
[----:B------:R-:W-:Y:S01]  /*49e0*/  @P1 FFMA.FTZ R184, R185, R187, R136 ;  /* 0x000000bbb9b81223 */ /* 0x000fe20000010088 */
[----:B------:R-:W-:Y:S02]  /*49f0*/  @P1 PRMT R185, R132, 0x7632, R185 ;  /* 0x0000763284b91816 */ /* 0x000fe400000000b9 */
[----:B------:R-:W0:Y:S02]  /*4a00*/  @P1 LDC R187, c[0x0][0x40c] ;  /* 0x00010300ffbb1b82 */ /* 0x000e240000000800 */
[----:B------:R-:W-:-:S05]  /*4a10*/  @P1 SHF.L.U32 R185, R185, 0x10, RZ ;  /* 0x00000010b9b91819 */ /* 0x000fca00000006ff */
[----:B------:R-:W-:Y:S01]  /*4a20*/  @P1 FMUL.FTZ R186, R185, R186 ;  /* 0x000000bab9ba1220 */ /* 0x000fe20000410000 */
[----:B------:R-:W-:-:S03]  /*4a30*/  MOV R185, R137 ;  /* 0x0000008900b97202 */ /* 0x000fc60000000f00 */
[----:B------:R-:W-:Y:S01]  /*4a40*/  @P1 FFMA.FTZ R185, R186, R188, R137 ;  /* 0x000000bcbab91223 */ /* 0x000fe20000010089 */
[----:B------:R-:W-:Y:S02]  /*4a50*/  @P1 SHF.L.U32 R186, R133, 0x10, RZ ;  /* 0x0000001085ba1819 */ /* 0x000fe400000006ff */
[----:B------:R-:W-:-:S03]  /*4a60*/  @P1 SHF.L.U32 R188, R81, 0x10, RZ ;  /* 0x0000001051bc1819 */ /* 0x000fc600000006ff */
        /* <DEDUP_REMOVED lines=27> */
[----:B------:R-:W2:Y:S01]  /*4c20*/  LDL R225, [R1] ;  /* 0x0000000001e17983 */ /* 0x000ea20000100800 */
[----:B------:R-:W-:-:S05]  /*4c30*/  PRMT R191, R135, 0x7632, R191 ;  /* 0x0000763287bf7816 */ /* 0x000fca00000000bf */
[----:B------:R-:W-:-:S04]  /*4c40*/  IMAD.U32 R191, R191, 0x10000, RZ ;  /* 0x00010000bfbf7824 */ /* 0x000fc800078e00ff */
[----:B------:R-:W-:Y:S01]  /*4c50*/  FMUL.FTZ R191, R191, UR10 ;  /* 0x0000000abfbf7c20 */ /* 0x000fe20008410000 */
[----:B--2---:R-:W-:-:S05]  /*4c60*/  SHF.L.U32 R224, R225, 0x10, RZ ;  /* 0x00000010e1e07819 */ /* 0x004fca00000006ff */
[----:B------:R-:W-:Y:S01]  /*4c70*/  FFMA.FTZ R191, R191, R224, R143 ;  /* 0x000000e0bfbf7223 */ /* 0x000fe2000001008f */
[----:B------:R-:W-:Y:S06]  /*4c80*/  BRA `(.L_x_26853) ;  /* 0x0000000000d47947 */ /* 0x000fec0003800000 */
.L_x_26852:
[----:B-1234-:R-:W2:Y:S01]  /*4c90*/  LDL R225, [R1] ;  /* 0x0000000001e17983 */ /* 0x01eea20000100800 */
[----:B0-----:R-:W0:Y:S01]  /*4ca0*/  @P0 LDC R185, c[0x0][0x40c] ;  /* 0x00010300ffb90b82 */ /* 0x001e220000000800 */
[----:B-----5:R-:W-:Y:S02]  /*4cb0*/  @P0 SHF.L.U32 R184, R132, 0x10, RZ ;  /* 0x0000001084b80819 */ /* 0x020fe400000006ff */
[----:B------:R-:W-:Y:S02]  /*4cc0*/  @P0 SHF.L.U32 R187, R80, 0x10, RZ ;  /* 0x0000001050bb0819 */ /* 0x000fe400000006ff */
[----:B------:R-:W-:Y:S02]  /*4cd0*/  @P0 SHF.L.U32 R188, R246, 0x10, RZ ;  /* 0x00000010f6bc0819 */ /* 0x000fe400000006ff */
[----:B------:R-:W-:Y:S01]  /*4ce0*/  @P0 SHF.L.U32 R189, R81, 0x10, RZ ;  /* 0x0000001051bd0819 */ /* 0x000fe200000006ff */
[----:B------:R-:W1:Y:S01]  /*4cf0*/  @P0 LDC R186, c[0x0][0x40c] ;  /* 0x00010300ffba0b82 */ /* 0x000e620000000800 */
[----:B------:R-:W-:-:S02]  /*4d00*/  @P0 SHF.L.U32 R191, R82, 0x10, RZ ;  /* 0x0000001052bf0819 */ /* 0x000fc400000006ff */
[----:B------:R-:W-:-:S05]  /*4d10*/  @P0 SHF.L.U32 R224, R83, 0x10, RZ ;  /* 0x0000001053e00819 */ /* 0x000fca00000006ff */
[----:B------:R-:W3:Y:S01]  /*4d20*/  @P0 LDC R190, c[0x0][0x40c] ;  /* 0x00010300ffbe0b82 */ /* 0x000ee20000000800 */
        /* <DEDUP_REMOVED lines=20> */
[----:B------:R-:W-:Y:S01]  /*4e70*/  @P0 SHF.L.U32 R188, R134, 0x10, RZ ;  /* 0x0000001086bc0819 */ /* 0x000fe200000006ff */
[----:B------:R-:W0:Y:S04]  /*4e80*/  @P0 LDC R189, c[0x0][0x40c] ;  /* 0x00010300ffbd0b82 */ /* 0x000e280000000800 */
[----:B---3--:R-:W-:Y:S01]  /*4e90*/  @P0 FMUL.FTZ R190, R188, R190 ;  /* 0x000000bebcbe0220 */ /* 0x008fe20000410000 */
[----:B------:R-:W-:-:S03]  /*4ea0*/  HFMA2 R188, -RZ, RZ, 0, 0 ;  /* 0x00000000ffbc7431 */ /* 0x000fc600000001ff */
[----:B------:R-:W-:Y:S01]  /*4eb0*/  @P0 FMUL.FTZ R188, R190, R191 ;  /* 0x000000bfbebc0220 */ /* 0x000fe20000410000 */
[----:B------:R-:W-:Y:S02]  /*4ec0*/  @P0 PRMT R190, R134, 0x7632, R190 ;  /* 0x0000763286be0816 */ /* 0x000fe400000000be */
[----:B------:R-:W-:Y:S02]  /*4ed0*/  @P0 SHF.L.U32 R191, R248, 0x10, RZ ;  /* 0x00000010f8bf0819 */ /* 0x000fe400000006ff */
[----:B------:R-:W-:-:S05]  /*4ee0*/  @P0 SHF.L.U32 R190, R190, 0x10, RZ ;  /* 0x00000010bebe0819 */ /* 0x000fca00000006ff */
[----:B0-----:R-:W-:Y:S01]  /*4ef0*/  @P0 FMUL.FTZ R190, R190, R189 ;  /* 0x000000bdbebe0220 */ /* 0x001fe20000410000 */
        /* <DEDUP_REMOVED lines=11> */
[----:B------:R-:W-:Y:S02]  /*4fb0*/  MOV R191, RZ ;  /* 0x000000ff00bf7202 */ /* 0x000fe40000000f00 */
[----:B--2---:R-:W-:-:S05]  /*4fc0*/  @P0 SHF.L.U32 R225, R225, 0x10, RZ ;  /* 0x00000010e1e10819 */ /* 0x004fca00000006ff */
[----:B------:R-:W-:-:S07]  /*4fd0*/  @P0 FMUL.FTZ R191, R225, R224 ;  /* 0x000000e0e1bf0220 */ /* 0x000fce0000410000 */
.L_x_26853:
[----:B------:R-:W-:Y:S05]  /*4fe0*/  BSYNC.RECONVERGENT B1 ;  /* 0x0000000000017941 */ /* 0x000fea0003800200 */
.L_x_26851:
[----:B------:R-:W0:Y:S01]  /*4ff0*/  LDC.64 R224, c[0x0][0x3a8] ;  /* 0x0000ea00ffe07b82 */ /* 0x000e220000000a00 */
[----:B------:R-:W-:Y:S01]  /*5000*/  IADD3 R226, PT, PT, R226, 0x20, RZ ;  /* 0x00000020e2e27810 */ /* 0x000fe20007ffe0ff */
[C---:B0-----:R-:W-:Y:S01]  /*5010*/  IMAD.WIDE.U32 R224, R6.reuse, 0x20, R224 ;  /* 0x0000002006e07825 */ /* 0x041fe200078e00e0 */
[----:B------:R-:W-:-:S04]  /*5020*/  IADD3 R6, PT, PT, R6, 0x20, RZ ;  /* 0x0000002006067810 */ /* 0x000fc80007ffe0ff */
[----:B------:R0:W-:Y:S04]  /*5030*/  STG.E.128 desc[UR6][R224.64], R184 ;  /* 0x000000b8e0007986 */ /* 0x0001e8000c101d06 */
[----:B------:R0:W-:Y:S02]  /*5040*/  STG.E.128 desc[UR6][R224.64+0x10], R188 ;  /* 0x000010bce0007986 */ /* 0x0001e4000c101d06 */
.L_x_26850:
[----:B------:R-:W-:Y:S05]  /*5050*/  BSYNC.RECONVERGENT B0 ;  /* 0x0000000000007941 */ /* 0x000fea0003800200 */
.L_x_26849:
        /* <DEDUP_REMOVED lines=16> */
[----:B------:R-:W2:Y:S04]  /*5160*/  LDL R227, [R1+0x4] ;  /* 0x0000040001e37983 */ /* 0x000ea80000100800 */
[----:B-1234-:R-:W2:Y:S04]  /*5170*/  LDL R225, [R1+0x8] ;  /* 0x0000080001e17983 */ /* 0x01eea80000100800 */
[----:B------:R-:W3:Y:S01]  /*5180*/  LDL R224, [R1+0xc] ;  /* 0x00000c0001e07983 */ /* 0x000ee20000100800 */
[----:B------:R-:W-:-:S13]  /*5190*/  ISETP.GT.AND P1, PT, R8, RZ, PT ;  /* 0x000000ff0800720c */ /* 0x000fda0003f24270 */
[----:B0-----:R-:W0:Y:S01]  /*51a0*/  @P1 LDC R193, c[0x0][0x40c] ;  /* 0x00010300ffc11b82 */ /* 0x001e220000000800 */
[----:B-----5:R-:W-:Y:S02]  /*51b0*/  @P1 SHF.L.U32 R192, R132, 0x10, RZ ;  /* 0x0000001084c01819 */ /* 0x020fe400000006ff */
[----:B------:R-:W-:-:S05]  /*51c0*/  @P1 SHF.L.U32 R195, R92, 0x10, RZ ;  /* 0x000000105cc31819 */ /* 0x000fca00000006ff */
[----:B------:R-:W1:Y:S08]  /*51d0*/  @P1 LDC R194, c[0x0][0x40c] ;  /* 0x00010300ffc21b82 */ /* 0x000e700000000800 */
[----:B------:R-:W4:Y:S01]  /*51e0*/  @P1 LDC R197, c[0x0][0x40c] ;  /* 0x00010300ffc51b82 */ /* 0x000f220000000800 */
[----:B0-----:R-:W-:Y:S01]  /*51f0*/  @P1 FMUL.FTZ R193, R192, R193 ;  /* 0x000000c1c0c11220 */ /* 0x001fe20000410000 */
[----:B------:R-:W-:-:S03]  /*5200*/  MOV R192, R136 ;  /* 0x0000008800c07202 */ /* 0x000fc60000000f00 */
[----:B------:R-:W-:Y:S01]  /*5210*/  @P1 FFMA.FTZ R192, R193, R195, R136 ;  /* 0x000000c3c1c01223 */ /* 0x000fe20000010088 */
[----:B------:R-:W-:Y:S02]  /*5220*/  @P1 PRMT R193, R132, 0x7632, R193 ;  /* 0x0000763284c11816 */ /* 0x000fe400000000c1 */
[----:B------:R-:W0:Y:S02]  /*5230*/  @P1 LDC R195, c[0x0][0x40c] ;  /* 0x00010300ffc31b82 */ /* 0x000e240000000800 */
[----:B------:R-:W-:-:S05]  /*5240*/  @P1 SHF.L.U32 R193, R193, 0x10, RZ ;  /* 0x00000010c1c11819 */ /* 0x000fca00000006ff */
[----:B-1----:R-:W-:Y:S01]  /*5250*/  @P1 FMUL.FTZ R194, R193, R194 ;  /* 0x000000c2c1c21220 */ /* 0x002fe20000410000 */
[----:B------:R-:W-:Y:S02]  /*5260*/  MOV R193, R137 ;  /* 0x0000008900c17202 */ /* 0x000fe40000000f00 */
[----:B------:R-:W-:Y:S02]  /*5270*/  @P1 SHF.L.U32 R196, R227, 0x10, RZ ;  /* 0x00000010e3c41819 */ /* 0x000fe400000006ff */
[----:B--2---:R-:W-:-:S03]  /*5280*/  @P1 SHF.L.U32 R198, R225, 0x10, RZ ;  /* 0x00000010e1c61819 */ /* 0x004fc600000006ff */
[----:B------:R-:W-:Y:S01]  /*5290*/  @P1 FFMA.FTZ R193, R194, R196, R137 ;  /* 0x000000c4c2c11223 */ /* 0x000fe20000010089 */
[----:B------:R-:W-:Y:S02]  /*52a0*/  @P1 SHF.L.U32 R194, R133, 0x10, RZ ;  /* 0x0000001085c21819 */ /* 0x000fe400000006ff */
[----:B------:R-:W-:Y:S02]  /*52b0*/  @P1 SHF.L.U32 R196, R93, 0x10, RZ ;  /* 0x000000105dc41819 */ /* 0x000fe400000006ff */
[----:B---3--:R-:W-:Y:S01]  /*52c0*/  @P1 SHF.L.U32 R199, R224, 0x10, RZ ;  /* 0x00000010e0c71819 */ /* 0x008fe200000006ff */
[----:B0-----:R-:W-:Y:S01]  /*52d0*/  @P1 FMUL.FTZ R195, R194, R195 ;  /* 0x000000c3c2c31220 */ /* 0x001fe20000410000 */
[----:B------:R-:W-:Y:S02]  /*52e0*/  MOV R194, R138 ;  /* 0x0000008a00c27202 */ /* 0x000fe40000000f00 */
[----:B------:R-:W-:Y:S01]  /*52f0*/  @P1 SHF.L.U32 R224, R95, 0x10, RZ ;  /* 0x000000105fe01819 */ /* 0x000fe200000006ff */
[----:B------:R-:W-:Y:S01]  /*5300*/  @P1 FFMA.FTZ R194, R195, R196, R138 ;  /* 0x000000c4c3c21223 */ /* 0x000fe2000001008a */
[----:B------:R-:W-:Y:S01]  /*5310*/  @P1 PRMT R195, R133, 0x7632, R195 ;  /* 0x0000763285c31816 */ /* 0x000fe200000000c3 */
[----:B------:R-:W0:Y:S03]  /*5320*/  @P1 LDC R196, c[0x0][0x40c] ;  /* 0x00010300ffc41b82 */ /* 0x000e260000000800 */
[----:B------:R-:W-:-:S05]  /*5330*/  @P1 SHF.L.U32 R195, R195, 0x10, RZ ;  /* 0x00000010c3c31819 */ /* 0x000fca00000006ff */
[----:B----4-:R-:W-:Y:S01]  /*5340*/  @P1 FMUL.FTZ R197, R195, R197 ;  /* 0x000000c5c3c51220 */ /* 0x010fe20000410000 */
[----:B------:R-:W-:-:S03]  /*5350*/  MOV R195, R139 ;  /* 0x0000008b00c37202 */ /* 0x000fc60000000f00 */
[----:B------:R-:W-:Y:S01]  /*5360*/  @P1 FFMA.FTZ R195, R197, R198, R139 ;  /* 0x000000c6c5c31223 */ /* 0x000fe2000001008b */
[----:B------:R-:W-:Y:S01]  /*5370*/  @P1 IMAD.U32 R197, R134, 0x10000, RZ ;  /* 0x0001000086c51824 */ /* 0x000fe200078e00ff */
        /* <DEDUP_REMOVED lines=17> */
[----:B------:R-:W2:Y:S01]  /*5490*/  LDL R225, [R1+0x10] ;  /* 0x0000100001e17983 */ /* 0x000ea20000100800 */
[----:B------:R-:W-:-:S04]  /*54a0*/  PRMT R199, R135, 0x7632, R199 ;  /* 0x0000763287c77816 */ /* 0x000fc800000000c7 */
[----:B------:R-:W-:-:S05]  /*54b0*/  SHF.L.U32 R199, R199, 0x10, RZ ;  /* 0x00000010c7c77819 */ /* 0x000fca00000006ff */
[----:B------:R-:W-:Y:S01]  /*54c0*/  FMUL.FTZ R199, R199, UR10 ;  /* 0x0000000ac7c77c20 */ /* 0x000fe20008410000 */
[----:B--2---:R-:W-:-:S05]  /*54d0*/  SHF.L.U32 R224, R225, 0x10, RZ ;  /* 0x00000010e1e07819 */ /* 0x004fca00000006ff */
[----:B------:R-:W-:Y:S01]  /*54e0*/  FFMA.FTZ R199, R199, R224, R143 ;  /* 0x000000e0c7c77223 */ /* 0x000fe2000001008f */
[----:B------:R-:W-:Y:S06]  /*54f0*/  BRA `(.L_x_26858) ;  /* 0x0000000000e07947 */ /* 0x000fec0003800000 */
.L_x_26857:
[----:B------:R-:W2:Y:S01]  /*5500*/  LDL R234, [R1+0x4] ;  /* 0x0000040001ea7983 */ /* 0x000ea20000100800 */
[----:B0-----:R-:W0:Y:S03]  /*5510*/  @P0 LDC R193, c[0x0][0x40c] ;  /* 0x00010300ffc10b82 */ /* 0x001e260000000800 */
[----:B------:R-:W2:Y:S04]  /*5520*/  LDL R227, [R1+0x8] ;  /* 0x0000080001e37983 */ /* 0x000ea80000100800 */
[----:B-1234-:R-:W2:Y:S01]  /*5530*/  LDL R224, [R1+0xc] ;  /* 0x00000c0001e07983 */ /* 0x01eea20000100800 */
[----:B------:R-:W1:Y:S03]  /*5540*/  @P0 LDC R194, c[0x0][0x40c] ;  /* 0x00010300ffc20b82 */ /* 0x000e660000000800 */
[----:B------:R-:W3:Y:S01]  /*5550*/  LDL R225, [R1+0x10] ;  /* 0x0000100001e17983 */ /* 0x000ee20000100800 */
[----:B-----5:R-:W-:-:S02]  /*5560*/  @P0 SHF.L.U32 R192, R132, 0x10, RZ ;  /* 0x0000001084c00819 */ /* 0x020fc400000006ff */
[----:B------:R-:W-:Y:S02]  /*5570*/  @P0 SHF.L.U32 R195, R92, 0x10, RZ ;  /* 0x000000105cc30819 */ /* 0x000fe400000006ff */
[----:B------:R-:W-:Y:S01]  /*5580*/  @P0 SHF.L.U32 R197, R93, 0x10, RZ ;  /* 0x000000105dc50819 */ /* 0x000fe200000006ff */
[----:B------:R-:W4:Y:S01]  /*5590*/  @P0 LDC R198, c[0x0][0x40c] ;  /* 0x00010300ffc60b82 */ /* 0x000f220000000800 */
[----:B0-----:R-:W-:Y:S01]  /*55a0*/  @P0 FMUL.FTZ R193, R192, R193 ;  /* 0x000000c1c0c10220 */ /* 0x001fe20000410000 */
[----:B------:R-:W-:-:S03]  /*55b0*/  HFMA2 R192, -RZ, RZ, 0, 0 ;  /* 0x00000000ffc07431 */ /* 0x000fc600000001ff */
[----:B------:R-:W-:Y:S01]  /*55c0*/  @P0 FMUL.FTZ R192, R193, R195 ;  /* 0x000000c3c1c00220 */ /* 0x000fe20000410000 */
[----:B------:R-:W-:Y:S02]  /*55d0*/  @P0 PRMT R193, R132, 0x7632, R193 ;  /* 0x0000763284c10816 */ /* 0x000fe400000000c1 */
[----:B------:R-:W0:Y:S02]  /*55e0*/  @P0 LDC R195, c[0x0][0x40c] ;  /* 0x00010300ffc30b82 */ /* 0x000e240000000800 */
[----:B------:R-:W-:-:S05]  /*55f0*/  @P0 SHF.L.U32 R193, R193, 0x10, RZ ;  /* 0x00000010c1c10819 */ /* 0x000fca00000006ff */
[----:B-1----:R-:W-:Y:S01]  /*5600*/  @P0 FMUL.FTZ R194, R193, R194 ;  /* 0x000000c2c1c20220 */ /* 0x002fe20000410000 */
[----:B------:R-:W-:Y:S02]  /*5610*/  MOV R193, RZ ;  /* 0x000000ff00c17202 */ /* 0x000fe40000000f00 */
[----:B------:R-:W-:Y:S02]  /*5620*/  @P0 SHF.L.U32 R199, R94, 0x10, RZ ;  /* 0x000000105ec70819 */ /* 0x000fe400000006ff */
[----:B------:R-:W-:-:S05]  /*5630*/  @P0 SHF.L.U32 R196, R234, 0x10, RZ ;  /* 0x00000010eac40819 */ /* 0x000fca00000006ff */
[----:B------:R-:W-:Y:S02]  /*5640*/  @P0 FMUL.FTZ R193, R196, R194 ;  /* 0x000000c2c4c10220 */ /* 0x000fe40000410000 */
[----:B------:R-:W1:Y:S01]  /*5650*/  @P0 LDC R196, c[0x0][0x40c] ;  /* 0x00010300ffc40b82 */ /* 0x000e620000000800 */
[----:B------:R-:W-:-:S05]  /*5660*/  @P0 SHF.L.U32 R194, R133, 0x10, RZ ;  /* 0x0000001085c20819 */ /* 0x000fca00000006ff */
[----:B0-----:R-:W-:Y:S01]  /*5670*/  @P0 FMUL.FTZ R195, R194, R195 ;  /* 0x000000c3c2c30220 */ /* 0x001fe20000410000 */
[----:B------:R-:W-:-:S03]  /*5680*/  IMAD.MOV.U32 R194, RZ, RZ, RZ ;  /* 0x000000ffffc27224 */ /* 0x000fc600078e00ff */
[----:B------:R-:W-:Y:S01]  /*5690*/  @P0 FMUL.FTZ R194, R195, R197 ;  /* 0x000000c5c3c20220 */ /* 0x000fe20000410000 */
[----:B------:R-:W-:-:S04]  /*56a0*/  @P0 PRMT R195, R133, 0x7632, R195 ;  /* 0x0000763285c30816 */ /* 0x000fc800000000c3 */
[----:B------:R-:W-:Y:S02]  /*56b0*/  @P0 SHF.L.U32 R195, R195, 0x10, RZ ;  /* 0x00000010c3c30819 */ /* 0x000fe400000006ff */
[----:B------:R-:W-:-:S03]  /*56c0*/  @P0 SHF.L.U32 R197, R227, 0x10, RZ ;  /* 0x00000010e3c50819 */ /* 0x000fc600000006ff */
[----:B-1----:R-:W-:Y:S01]  /*56d0*/  @P0 FMUL.FTZ R196, R195, R196 ;  /* 0x000000c4c3c40220 */ /* 0x002fe20000410000 */
[----:B------:R-:W-:-:S03]  /*56e0*/  HFMA2 R195, -RZ, RZ, 0, 0 ;  /* 0x00000000ffc37431 */ /* 0x000fc600000001ff */
[----:B------:R-:W-:Y:S02]  /*56f0*/  @P0 FMUL.FTZ R195, R197, R196 ;  /* 0x000000c4c5c30220 */ /* 0x000fe40000410000 */
[----:B------:R-:W0:Y:S01]  /*5700*/  @P0 LDC R197, c[0x0][0x40c] ;  /* 0x00010300ffc50b82 */ /* 0x000e220000000800 */
[----:B------:R-:W-:-:S05]  /*5710*/  @P0 SHF.L.U32 R196, R134, 0x10, RZ ;  /* 0x0000001086c40819 */ /* 0x000fca00000006ff */
[----:B----4-:R-:W-:Y:S01]  /*5720*/  @P0 FMUL.FTZ R198, R196, R198 ;  /* 0x000000c6c4c60220 */ /* 0x010fe20000410000 */
[----:B------:R-:W-:-:S03]  /*5730*/  MOV R196, RZ ;  /* 0x000000ff00c47202 */ /* 0x000fc60000000f00 */
[----:B------:R-:W-:Y:S01]  /*5740*/  @P0 FMUL.FTZ R196, R198, R199 ;  /* 0x000000c7c6c40220 */ /* 0x000fe20000410000 */
[----:B------:R-:W-:-:S04]  /*5750*/  @P0 PRMT R198, R134, 0x7632, R198 ;  /* 0x0000763286c60816 */ /* 0x000fc800000000c6 */
[----:B------:R-:W-:Y:S02]  /*5760*/  @P0 SHF.L.U32 R198, R198, 0x10, RZ ;  /* 0x00000010c6c60819 */ /* 0x000fe400000006ff */
[----:B--2---:R-:W-:-:S03]  /*5770*/  @P0 SHF.L.U32 R199, R224, 0x10, RZ ;  /* 0x00000010e0c70819 */ /* 0x004fc600000006ff */
[----:B0-----:R-:W-:Y:S01]  /*5780*/  @P0 FMUL.FTZ R198, R198, R197 ;  /* 0x000000c5c6c60220 */ /* 0x001fe20000410000 */
[----:B------:R-:W-:-:S03]  /*5790*/  HFMA2 R197, -RZ, RZ, 0, 0 ;  /* 0x00000000ffc57431 */ /* 0x000fc600000001ff */
[----:B------:R-:W-:Y:S02]  /*57a0*/  @P0 FMUL.FTZ R197, R199, R198 ;  /* 0x000000c6c7c50220 */ /* 0x000fe40000410000 */
[----:B------:R-:W0:Y:S01]  /*57b0*/  @P0 LDC R199, c[0x0][0x40c] ;  /* 0x00010300ffc70b82 */ /* 0x000e220000000800 */
[----:B------:R-:W-:Y:S02]  /*57c0*/  @P0 SHF.L.U32 R198, R135, 0x10, RZ ;  /* 0x0000001087c60819 */ /* 0x000fe400000006ff */
[----:B------:R-:W-:-:S03]  /*57d0*/  @P0 SHF.L.U32 R224, R95, 0x10, RZ ;  /* 0x000000105fe00819 */ /* 0x000fc600000006ff */
[----:B0-----:R-:W-:Y:S01]  /*57e0*/  @P0 FMUL.FTZ R199, R198, R199 ;  /* 0x000000c7c6c70220 */ /* 0x001fe20000410000 */
[----:B------:R-:W-:-:S03]  /*57f0*/  MOV R198, RZ ;  /* 0x000000ff00c67202 */ /* 0x000fc60000000f00 */
[----:B------:R-:W-:Y:S02]  /*5800*/  @P0 FMUL.FTZ R198, R199, R224 ;  /* 0x000000e0c7c60220 */ /* 0x000fe40000410000 */
[----:B------:R-:W0:Y:S01]  /*5810*/  @P0 LDC R224, c[0x0][0x40c] ;  /* 0x00010300ffe00b82 */ /* 0x000e220000000800 */
[----:B------:R-:W-:-:S04]  /*5820*/  @P0 PRMT R199, R135, 0x7632, R199 ;  /* 0x0000763287c70816 */ /* 0x000fc800000000c7 */
[----:B------:R-:W-:Y:S02]  /*5830*/  @P0 SHF.L.U32 R199, R199, 0x10, RZ ;  /* 0x00000010c7c70819 */ /* 0x000fe400000006ff */
[----:B---3--:R-:W-:-:S03]  /*5840*/  @P0 SHF.L.U32 R225, R225, 0x10, RZ ;  /* 0x00000010e1e10819 */ /* 0x008fc600000006ff */
[----:B0-----:R-:W-:Y:S01]  /*5850*/  @P0 FMUL.FTZ R224, R199, R224 ;  /* 0x000000e0c7e00220 */ /* 0x001fe20000410000 */
[----:B------:R-:W-:-:S03]  /*5860*/  HFMA2 R199, -RZ, RZ, 0, 0 ;  /* 0x00000000ffc77431 */ /* 0x000fc600000001ff */
[----:B------:R-:W-:-:S07]  /*5870*/  @P0 FMUL.FTZ R199, R225, R224 ;  /* 0x000000e0e1c70220 */ /* 0x000fce0000410000 */
.L_x_26858:
[----:B------:R-:W-:Y:S05]  /*5880*/  BSYNC.RECONVERGENT B1 ;  /* 0x0000000000017941 */ /* 0x000fea0003800200 */
.L_x_26856:
[----:B------:R-:W0:Y:S01]  /*5890*/  LDC.64 R224, c[0x0][0x3a8] ;  /* 0x0000ea00ffe07b82 */ /* 0x000e220000000a00 */
[----:B------:R-:W-:Y:S01]  /*58a0*/  IADD3 R226, PT, PT, R226, 0x20, RZ ;  /* 0x00000020e2e27810 */ /* 0x000fe20007ffe0ff */
[C---:B0-----:R-:W-:Y:S01]  /*58b0*/  IMAD.WIDE.U32 R224, R6.reuse, 0x20, R224 ;  /* 0x0000002006e07825 */ /* 0x041fe200078e00e0 */
[----:B------:R-:W-:-:S04]  /*58c0*/  IADD3 R6, PT, PT, R6, 0x20, RZ ;  /* 0x0000002006067810 */ /* 0x000fc80007ffe0ff */
[----:B------:R0:W-:Y:S04]  /*58d0*/  STG.E.128 desc[UR6][R224.64], R192 ;  /* 0x000000c0e0007986 */ /* 0x0001e8000c101d06 */
[----:B------:R0:W-:Y:S02]  /*58e0*/  STG.E.128 desc[UR6][R224.64+0x10], R196 ;  /* 0x000010c4e0007986 */ /* 0x0001e4000c101d06 */
.L_x_26855:
[----:B------:R-:W-:Y:S05]  /*58f0*/  BSYNC.RECONVERGENT B0 ;  /* 0x0000000000007941 */ /* 0x000fea0003800200 */
.L_x_26854:
        /* <DEDUP_REMOVED lines=21> */
[----:B-----5:R-:W-:Y:S01]  /*5a50*/  @P1 SHF.L.U32 R200, R132, 0x10, RZ ;  /* 0x0000001084c81819 */ /* 0x020fe200000006ff */
[----:B------:R-:W-:-:S06]  /*5a60*/  @P1 IMAD.U32 R203, R104, 0x10000, RZ ;  /* 0x0001000068cb1824 */ /* 0x000fcc00078e00ff */
        /* <DEDUP_REMOVED lines=45> */
[----:B------:R-:W-:-:S05]  /*5d40*/  PRMT R207, R135, 0x7632, R207 ;  /* 0x0000763287cf7816 */ /* 0x000fca00000000cf */
[----:B------:R-:W-:-:S04]  /*5d50*/  IMAD.U32 R207, R207, 0x10000, RZ ;  /* 0x00010000cfcf7824 */ /* 0x000fc800078e00ff */
[----:B------:R-:W-:Y:S01]  /*5d60*/  FMUL.FTZ R207, R207, UR10 ;  /* 0x0000000acfcf7c20 */ /* 0x000fe20008410000 */
[----:B--2---:R-:W-:-:S05]  /*5d70*/  SHF.L.U32 R224, R225, 0x10, RZ ;  /* 0x00000010e1e07819 */ /* 0x004fca00000006ff */
[----:B------:R-:W-:Y:S01]  /*5d80*/  FFMA.FTZ R207, R207, R224, R143 ;  /* 0x000000e0cfcf7223 */ /* 0x000fe2000001008f */
[----:B------:R-:W-:Y:S06]  /*5d90*/  BRA `(.L_x_26863) ;  /* 0x0000000000e07947 */ /* 0x000fec0003800000 */
.L_x_26862:
[----:B------:R-:W2:Y:S01]  /*5da0*/  LDL R234, [R1+0x14] ;  /* 0x0000140001ea7983 */ /* 0x000ea20000100800 */
[----:B0-----:R-:W0:Y:S03]  /*5db0*/  @P0 LDC R201, c[0x0][0x40c] ;  /* 0x00010300ffc90b82 */ /* 0x001e260000000800 */
[----:B------:R-:W2:Y:S04]  /*5dc0*/  LDL R227, [R1+0x18] ;  /* 0x0000180001e37983 */ /* 0x000ea80000100800 */
[----:B-1234-:R-:W2:Y:S04]  /*5dd0*/  LDL R224, [R1+0x1c] ;  /* 0x00001c0001e07983 */ /* 0x01eea80000100800 */
[----:B------:R-:W3:Y:S01]  /*5de0*/  LDL R225, [R1+0x20] ;  /* 0x0000200001e17983 */ /* 0x000ee20000100800 */
[----:B-----5:R-:W-:Y:S01]  /*5df0*/  @P0 SHF.L.U32 R200, R132, 0x10, RZ ;  /* 0x0000001084c80819 */ /* 0x020fe200000006ff */
[----:B------:R-:W1:Y:S01]  /*5e00*/  @P0 LDC R202, c[0x0][0x40c] ;  /* 0x00010300ffca0b82 */ /* 0x000e620000000800 */
[----:B------:R-:W-:-:S02]  /*5e10*/  @P0 SHF.L.U32 R203, R104, 0x10, RZ ;  /* 0x0000001068cb0819 */ /* 0x000fc400000006ff */
[----:B------:R-:W-:-:S05]  /*5e20*/  @P0 SHF.L.U32 R205, R105, 0x10, RZ ;  /* 0x0000001069cd0819 */ /* 0x000fca00000006ff */
[----:B------:R-:W4:Y:S01]  /*5e30*/  @P0 LDC R206, c[0x0][0x40c] ;  /* 0x00010300ffce0b82 */ /* 0x000f220000000800 */
[----:B0-----:R-:W-:Y:S01]  /*5e40*/  @P0 FMUL.FTZ R201, R200, R201 ;  /* 0x000000c9c8c90220 */ /* 0x001fe20000410000 */
[----:B------:R-:W-:-:S03]  /*5e50*/  HFMA2 R200, -RZ, RZ, 0, 0 ;  /* 0x00000000ffc87431 */ /* 0x000fc600000001ff */
[----:B------:R-:W-:-:S03]  /*5e60*/  @P0 FMUL.FTZ R200, R201, R203 ;  /* 0x000000cbc9c80220 */ /* 0x000fc60000410000 */
[----:B------:R-:W0:Y:S01]  /*5e70*/  @P0 LDC R203, c[0x0][0x40c] ;  /* 0x00010300ffcb0b82 */ /* 0x000e220000000800 */
[----:B------:R-:W-:-:S04]  /*5e80*/  @P0 PRMT R201, R132, 0x7632, R201 ;  /* 0x0000763284c90816 */ /* 0x000fc800000000c9 */
        /* <DEDUP_REMOVED lines=9> */
[----:B------:R-:W-:-:S03]  /*5f20*/  HFMA2 R202, -RZ, RZ, 0, 0 ;  /* 0x00000000ffca7431 */ /* 0x000fc600000001ff */
[----:B------:R-:W-:Y:S01]  /*5f30*/  @P0 FMUL.FTZ R202, R203, R205 ;  /* 0x000000cdcbca0220 */ /* 0x000fe20000410000 */
[----:B------:R-:W-:-:S04]  /*5f40*/  @P0 PRMT R203, R133, 0x7632, R203 ;  /* 0x0000763285cb0816 */ /* 0x000fc800000000cb */
[----:B------:R-:W-:Y:S02]  /*5f50*/  @P0 SHF.L.U32 R203, R203, 0x10, RZ ;  /* 0x00000010cbcb0819 */ /* 0x000fe400000006ff */
[----:B------:R-:W-:-:S03]  /*5f60*/  @P0 SHF.L.U32 R205, R227, 0x10, RZ ;  /* 0x00000010e3cd0819 */ /* 0x000fc600000006ff */
[----:B-1----:R-:W-:Y:S01]  /*5f70*/  @P0 FMUL.FTZ R204, R203, R204 ;  /* 0x000000cccbcc0220 */ /* 0x002fe20000410000 */
[----:B------:R-:W-:-:S03]  /*5f80*/  MOV R203, RZ ;  /* 0x000000ff00cb7202 */ /* 0x000fc60000000f00 */
[----:B------:R-:W-:Y:S02]  /*5f90*/  @P0 FMUL.FTZ R203, R205, R204 ;  /* 0x000000cccdcb0220 */ /* 0x000fe40000410000 */
[----:B------:R-:W0:Y:S01]  /*5fa0*/  @P0 LDC R205, c[0x0][0x40c] ;  /* 0x00010300ffcd0b82 */ /* 0x000e220000000800 */
[----:B------:R-:W-:-:S05]  /*5fb0*/  @P0 SHF.L.U32 R204, R134, 0x10, RZ ;  /* 0x0000001086cc0819 */ /* 0x000fca00000006ff */
[----:B----4-:R-:W-:Y:S01]  /*5fc0*/  @P0 FMUL.FTZ R206, R204, R206 ;  /* 0x000000ceccce0220 */ /* 0x010fe20000410000 */
[----:B------:R-:W-:-:S03]  /*5fd0*/  HFMA2 R204, -RZ, RZ, 0, 0 ;  /* 0x00000000ffcc7431 */ /* 0x000fc600000001ff */
[----:B------:R-:W-:Y:S01]  /*5fe0*/  @P0 FMUL.FTZ R204, R206, R207 ;  /* 0x000000cfcecc0220 */ /* 0x000fe20000410000 */
[----:B------:R-:W-:-:S04]  /*5ff0*/  @P0 PRMT R206, R134, 0x7632, R206 ;  /* 0x0000763286ce0816 */ /* 0x000fc800000000ce */
[----:B------:R-:W-:Y:S02]  /*6000*/  @P0 SHF.L.U32 R206, R206, 0x10, RZ ;  /* 0x00000010cece0819 */ /* 0x000fe400000006ff */
[----:B--2---:R-:W-:-:S03]  /*6010*/  @P0 SHF.L.U32 R207, R224, 0x10, RZ ;  /* 0x00000010e0cf0819 */ /* 0x004fc600000006ff */
[----:B0-----:R-:W-:Y:S01]  /*6020*/  @P0 FMUL.FTZ R206, R206, R205 ;  /* 0x000000cdcece0220 */ /* 0x001fe20000410000 */
[----:B------:R-:W-:-:S03]  /*6030*/  MOV R205, RZ ;  /* 0x000000ff00cd7202 */ /* 0x000fc60000000f00 */
[----:B------:R-:W-:Y:S02]  /*6040*/  @P0 FMUL.FTZ R205, R207, R206 ;  /* 0x000000cecfcd0220 */ /* 0x000fe40000410000 */
[----:B------:R-:W0:Y:S01]  /*6050*/  @P0 LDC R207, c[0x0][0x40c] ;  /* 0x00010300ffcf0b82 */ /* 0x000e220000000800 */
[----:B------:R-:W-:Y:S01]  /*6060*/  @P0 IMAD.U32 R206, R135, 0x10000, RZ ;  /* 0x0001000087ce0824 */ /* 0x000fe200078e00ff */
[----:B------:R-:W-:-:S03]  /*6070*/  @P0 SHF.L.U32 R224, R107, 0x10, RZ ;  /* 0x000000106be00819 */ /* 0x000fc600000006ff */
[----:B0-----:R-:W-:Y:S01]  /*6080*/  @P0 FMUL.FTZ R207, R206, R207 ;  /* 0x000000cfcecf0220 */ /* 0x001fe20000410000 */
[----:B------:R-:W-:-:S03]  /*6090*/  HFMA2 R206, -RZ, RZ, 0, 0 ;  /* 0x00000000ffce7431 */ /* 0x000fc600000001ff */
[----:B------:R-:W-:Y:S02]  /*60a0*/  @P0 FMUL.FTZ R206, R207, R224 ;  /* 0x000000e0cfce0220 */ /* 0x000fe40000410000 */
[----:B------:R-:W0:Y:S01]  /*60b0*/  @P0 LDC R224, c[0x0][0x40c] ;  /* 0x00010300ffe00b82 */ /* 0x000e220000000800 */
[----:B------:R-:W-:-:S04]  /*60c0*/  @P0 PRMT R207, R135, 0x7632, R207 ;  /* 0x0000763287cf0816 */ /* 0x000fc800000000cf */
[----:B------:R-:W-:Y:S02]  /*60d0*/  @P0 SHF.L.U32 R207, R207, 0x10, RZ ;  /* 0x00000010cfcf0819 */ /* 0x000fe400000006ff */
[----:B---3--:R-:W-:-:S03]  /*60e0*/  @P0 SHF.L.U32 R225, R225, 0x10, RZ ;  /* 0x00000010e1e10819 */ /* 0x008fc600000006ff */
[----:B0-----:R-:W-:Y:S01]  /*60f0*/  @P0 FMUL.FTZ R224, R207, R224 ;  /* 0x000000e0cfe00220 */ /* 0x001fe20000410000 */
[----:B------:R-:W-:-:S03]  /*6100*/  MOV R207, RZ ;  /* 0x000000ff00cf7202 */ /* 0x000fc60000000f00 */
[----:B------:R-:W-:-:S07]  /*6110*/  @P0 FMUL.FTZ R207, R225, R224 ;  /* 0x000000e0e1cf0220 */ /* 0x000fce0000410000 */
.L_x_26863:
[----:B------:R-:W-:Y:S05]  /*6120*/  BSYNC.RECONVERGENT B1 ;  /* 0x0000000000017941 */ /* 0x000fea0003800200 */
.L_x_26861:
[----:B------:R-:W0:Y:S01]  /*6130*/  LDC.64 R224, c[0x0][0x3a8] ;  /* 0x0000ea00ffe07b82 */ /* 0x000e220000000a00 */
[----:B------:R-:W-:Y:S01]  /*6140*/  IADD3 R226, PT, PT, R226, 0x20, RZ ;  /* 0x00000020e2e27810 */ /* 0x000fe20007ffe0ff */
[C---:B0-----:R-:W-:Y:S01]  /*6150*/  IMAD.WIDE.U32 R224, R6.reuse, 0x20, R224 ;  /* 0x0000002006e07825 */ /* 0x041fe200078e00e0 */
[----:B------:R-:W-:-:S04]  /*6160*/  IADD3 R6, PT, PT, R6, 0x20, RZ ;  /* 0x0000002006067810 */ /* 0x000fc80007ffe0ff */
[----:B------:R0:W-:Y:S04]  /*6170*/  STG.E.128 desc[UR6][R224.64], R200 ;  /* 0x000000c8e0007986 */ /* 0x0001e8000c101d06 */
[----:B------:R0:W-:Y:S02]  /*6180*/  STG.E.128 desc[UR6][R224.64+0x10], R204 ;  /* 0x000010cce0007986 */ /* 0x0001e4000c101d06 */
.L_x_26860:
[----:B------:R-:W-:Y:S05]  /*6190*/  BSYNC.RECONVERGENT B0 ;  /* 0x0000000000007941 */ /* 0x000fea0003800200 */
.L_x_26859:
        /* <DEDUP_REMOVED lines=74> */
.L_x_26867:
        /* <DEDUP_REMOVED lines=56> */
.L_x_26868:
[----:B------:R-:W-:Y:S05]  /*69c0*/  BSYNC.RECONVERGENT B1 ;  /* 0x0000000000017941 */ /* 0x000fea0003800200 */
.L_x_26866:
[----:B------:R-:W0:Y:S01]  /*69d0*/  LDC.64 R224, c[0x0][0x3a8] ;  /* 0x0000ea00ffe07b82 */ /* 0x000e220000000a00 */
[----:B------:R-:W-:Y:S01]  /*69e0*/  IADD3 R226, PT, PT, R226, 0x20, RZ ;  /* 0x00000020e2e27810 */ /* 0x000fe20007ffe0ff */
[C---:B0-----:R-:W-:Y:S01]  /*69f0*/  IMAD.WIDE.U32 R224, R6.reuse, 0x20, R224 ;  /* 0x0000002006e07825 */ /* 0x041fe200078e00e0 */
[----:B------:R-:W-:-:S04]  /*6a00*/  IADD3 R6, PT, PT, R6, 0x20, RZ ;  /* 0x0000002006067810 */ /* 0x000fc80007ffe0ff */
[----:B------:R0:W-:Y:S04]  /*6a10*/  STG.E.128 desc[UR6][R224.64], R208 ;  /* 0x000000d0e0007986 */ /* 0x0001e8000c101d06 */
[----:B------:R0:W-:Y:S02]  /*6a20*/  STG.E.128 desc[UR6][R224.64+0x10], R212 ;  /* 0x000010d4e0007986 */ /* 0x0001e4000c101d06 */
.L_x_26865:
[----:B------:R-:W-:Y:S05]  /*6a30*/  BSYNC.RECONVERGENT B0 ;  /* 0x0000000000007941 */ /* 0x000fea0003800200 */
.L_x_26864:
        /* <DEDUP_REMOVED lines=20> */
[----:B------:R-:W1:Y:S01]  /*6b80*/  @P0 LDC R8, c[0x0][0x40c] ;  /* 0x00010300ff080b82 */ /* 0x000e620000000800 */
[----:B0----5:R-:W-:Y:S01]  /*6b90*/  @P0 SHF.L.U32 R216, R132, 0x10, RZ ;  /* 0x0000001084d80819 */ /* 0x021fe200000006ff */
[----:B------:R-:W-:Y:S01]  /*6ba0*/  @P0 IMAD.U32 R217, R120, 0x10000, RZ ;  /* 0x0001000078d90824 */ /* 0x000fe200078e00ff */
[----:B------:R-:W-:-:S05]  /*6bb0*/  @P0 SHF.L.U32 R223, R123, 0x10, RZ ;  /* 0x000000107bdf0819 */ /* 0x000fca00000006ff */
[----:B------:R-:W0:Y:S08]  /*6bc0*/  @P0 LDC R218, c[0x0][0x40c] ;  /* 0x00010300ffda0b82 */ /* 0x000e300000000800 */
[----:B------:R-:W4:Y:S01]  /*6bd0*/  @P0 LDC R220, c[0x0][0x40c] ;  /* 0x00010300ffdc0b82 */ /* 0x000f220000000800 */
[----:B-1----:R-:W-:Y:S01]  /*6be0*/  @P0 FMUL.FTZ R8, R216, R8 ;  /* 0x00000008d8080220 */ /* 0x002fe20000410000 */
[----:B------:R-:W-:-:S03]  /*6bf0*/  MOV R216, R136 ;  /* 0x0000008800d87202 */ /* 0x000fc60000000f00 */
[----:B------:R-:W-:Y:S01]  /*6c00*/  @P0 FFMA.FTZ R216, R8, R217, R136 ;  /* 0x000000d908d80223 */ /* 0x000fe20000010088 */
[----:B------:R-:W-:Y:S02]  /*6c10*/  @P0 PRMT R217, R132, 0x7632, R217 ;  /* 0x0000763284d90816 */ /* 0x000fe400000000d9 */
[----:B------:R-:W1:Y:S02]  /*6c20*/  @P0 LDC R8, c[0x0][0x40c] ;  /* 0x00010300ff080b82 */ /* 0x000e640000000800 */
[----:B------:R-:W-:-:S05]  /*6c30*/  @P0 SHF.L.U32 R217, R217, 0x10, RZ ;  /* 0x00000010d9d90819 */ /* 0x000fca00000006ff */
[----:B0-----:R-:W-:Y:S01]  /*6c40*/  @P0 FMUL.FTZ R218, R217, R218 ;  /* 0x000000dad9da0220 */ /* 0x001fe20000410000 */
[----:B------:R-:W-:Y:S02]  /*6c50*/  MOV R217, R137 ;  /* 0x0000008900d97202 */ /* 0x000fe40000000f00 */
[----:B------:R-:W-:Y:S02]  /*6c60*/  @P0 SHF.L.U32 R219, R227, 0x10, RZ ;  /* 0x00000010e3db0819 */ /* 0x000fe400000006ff */
[----:B--2---:R-:W-:-:S03]  /*6c70*/  @P0 SHF.L.U32 R221, R225, 0x10, RZ ;  /* 0x00000010e1dd0819 */ /* 0x004fc600000006ff */
[----:B------:R-:W-:Y:S01]  /*6c80*/  @P0 FFMA.FTZ R217, R218, R219, R137 ;  /* 0x000000dbdad90223 */ /* 0x000fe20000010089 */
[----:B------:R-:W-:Y:S02]  /*6c90*/  @P0 SHF.L.U32 R218, R133, 0x10, RZ ;  /* 0x0000001085da0819 */ /* 0x000fe400000006ff */
[----:B------:R-:W-:Y:S02]  /*6ca0*/  @P0 SHF.L.U32 R219, R121, 0x10, RZ ;  /* 0x0000001079db0819 */ /* 0x000fe400000006ff */
[----:B---3--:R-:W-:Y:S01]  /*6cb0*/  @P0 SHF.L.U32 R222, R224, 0x10, RZ ;  /* 0x00000010e0de0819 */ /* 0x008fe200000006ff */
[----:B-1----:R-:W-:Y:S01]  /*6cc0*/  @P0 FMUL.FTZ R8, R218, R8 ;  /* 0x00000008da080220 */ /* 0x002fe20000410000 */
[----:B------:R-:W-:-:S03]  /*6cd0*/  MOV R218, R138 ;  /* 0x0000008a00da7202 */ /* 0x000fc60000000f00 */
        /* <DEDUP_REMOVED lines=32> */
.L_x_26872:
        /* <DEDUP_REMOVED lines=8> */
[----:B------:R-:W4:Y:S01]  /*6f60*/  @P0 LDC R219, c[0x0][0x40c] ;  /* 0x00010300ffdb0b82 */ /* 0x000f220000000800 */
[----:B0-----:R-:W-:Y:S01]  /*6f70*/  @P0 FMUL.FTZ R217, R216, R217 ;  /* 0x000000d9d8d90220 */ /* 0x001fe20000410000 */
[----:B------:R-:W-:Y:S01]  /*6f80*/  HFMA2 R216, -RZ, RZ, 0, 0 ;  /* 0x00000000ffd87431 */ /* 0x000fe200000001ff */
[----:B------:R-:W-:-:S05]  /*6f90*/  @P0 SHF.L.U32 R220, R121, 0x10, RZ ;  /* 0x0000001079dc0819 */ /* 0x000fca00000006ff */
[----:B------:R-:W0:Y:S01]  /*6fa0*/  @P0 LDC R221, c[0x0][0x40c] ;  /* 0x00010300ffdd0b82 */ /* 0x000e220000000800 */
[----:B------:R-:W-:Y:S01]  /*6fb0*/  @P0 FMUL.FTZ R216, R217, R218 ;  /* 0x000000dad9d80220 */ /* 0x000fe20000410000 */
[----:B------:R-:W-:-:S04]  /*6fc0*/  @P0 PRMT R217, R132, 0x7632, R217 ;  /* 0x0000763284d90816 */ /* 0x000fc800000000d9 */
[----:B------:R-:W-:-:S05]  /*6fd0*/  @P0 SHF.L.U32 R217, R217, 0x10, RZ ;  /* 0x00000010d9d90819 */ /* 0x000fca00000006ff */
[----:B-1----:R-:W-:Y:S01]  /*6fe0*/  @P0 FMUL.FTZ R8, R217, R8 ;  /* 0x00000008d9080220 */ /* 0x002fe20000410000 */
[----:B------:R-:W-:Y:S02]  /*6ff0*/  MOV R217, RZ ;  /* 0x000000ff00d97202 */ /* 0x000fe40000000f00 */
[----:B------:R-:W-:Y:S02]  /*7000*/  @P0 SHF.L.U32 R222, R122, 0x10, RZ ;  /* 0x000000107ade0819 */ /* 0x000fe400000006ff */
[----:B------:R-:W-:Y:S02]  /*7010*/  @P0 SHF.L.U32 R223, R123, 0x10, RZ ;  /* 0x000000107bdf0819 */ /* 0x000fe400000006ff */
[----:B------:R-:W-:-:S05]  /*7020*/  @P0 SHF.L.U32 R218, R227, 0x10, RZ ;  /* 0x00000010e3da0819 */ /* 0x000fca00000006ff */
[----:B------:R-:W-:Y:S02]  /*7030*/  @P0 FMUL.FTZ R217, R218, R8 ;  /* 0x00000008dad90220 */ /* 0x000fe40000410000 */
[----:B------:R-:W1:Y:S01]  /*7040*/  @P0 LDC R8, c[0x0][0x40c] ;  /* 0x00010300ff080b82 */ /* 0x000e620000000800 */
[----:B------:R-:W-:-:S05]  /*7050*/  @P0 SHF.L.U32 R218, R133, 0x10, RZ ;  /* 0x0000001085da0819 */ /* 0x000fca00000006ff */
[----:B----4-:R-:W-:Y:S01]  /*7060*/  @P0 FMUL.FTZ R219, R218, R219 ;  /* 0x000000dbdadb0220 */ /* 0x010fe20000410000 */
        /* <DEDUP_REMOVED lines=15> */
[----:B--2---:R-:W-:-:S03]  /*7160*/  @P0 SHF.L.U32 R222, R225, 0x10, RZ ;  /* 0x00000010e1de0819 */ /* 0x004fc600000006ff */
[----:B-1----:R-:W-:Y:S01]  /*7170*/  @P0 FMUL.FTZ R8, R221, R8 ;  /* 0x00000008dd080220 */ /* 0x002fe20000410000 */
[----:B------:R-:W-:-:S03]  /*7180*/  MOV R221, RZ ;  /* 0x000000ff00dd7202 */ /* 0x000fc60000000f00 */
[----:B------:R-:W-:Y:S02]  /*7190*/  @P0 FMUL.FTZ R221, R222, R8 ;  /* 0x00000008dedd0220 */ /* 0x000fe40000410000 */
[----:B------:R-:W0:Y:S01]  /*71a0*/  @P0 LDC R8, c[0x0][0x40c] ;  /* 0x00010300ff080b82 */ /* 0x000e220000000800 */
[----:B------:R-:W-:-:S04]  /*71b0*/  @P0 IMAD.U32 R222, R135, 0x10000, RZ ;  /* 0x0001000087de0824 */ /* 0x000fc800078e00ff */
        /* <DEDUP_REMOVED lines=10> */
.L_x_26873:
[----:B------:R-:W-:Y:S05]  /*7260*/  BSYNC.RECONVERGENT B1 ;  /* 0x0000000000017941 */ /* 0x000fea0003800200 */
.L_x_26871:
[----:B------:R-:W0:Y:S02]  /*7270*/  LDC.64 R224, c[0x0][0x3a8] ;  /* 0x0000ea00ffe07b82 */ /* 0x000e240000000a00 */
[----:B0-----:R-:W-:-:S05]  /*7280*/  IMAD.WIDE.U32 R224, R6, 0x20, R224 ;  /* 0x0000002006e07825 */ /* 0x001fca00078e00e0 */
[----:B------:R0:W-:Y:S04]  /*7290*/  STG.E.128 desc[UR6][R224.64], R216 ;  /* 0x000000d8e0007986 */ /* 0x0001e8000c101d06 */
[----:B------:R0:W-:Y:S02]  /*72a0*/  STG.E.128 desc[UR6][R224.64+0x10], R220 ;  /* 0x000010dce0007986 */ /* 0x0001e4000c101d06 */
.L_x_26870:
[----:B------:R-:W-:Y:S05]  /*72b0*/  BSYNC.RECONVERGENT B0 ;  /* 0x0000000000007941 */ /* 0x000fea0003800200 */
.L_x_26869:
[----:B------:R-:W-:Y:S01]  /*72c0*/  FADD.FTZ R6, RZ, R144 ;  /* 0x00000090ff067221 */ /* 0x000fe20000010000 */
        /* <DEDUP_REMOVED lines=289> */
.L_x_26907:
        /* <DEDUP_REMOVED lines=8> */
[----:B0-----:R-:W0:Y:S05]  /*8560*/  @!P1 LDC.64 R224, c[0x0][0x3c0] ;  /* 0x0000f000ffe09b82 */ /* 0x001e2a0000000a00 */
[----:B------:R-:W1:Y:S01]  /*8570*/  MUFU.RSQ R6, R6 ;  /* 0x0000000600067308 */ /* 0x000e620000001400 */
[----:B0-----:R-:W-:-:S05]  /*8580*/  @!P1 IMAD.WIDE R224, R3, 0x4, R224 ;  /* 0x0000000403e09825 */ /* 0x001fca00078e02e0 */
[----:B------:R0:W-:Y:S02]  /*8590*/  @!P1 STG.E desc[UR6][R224.64], R227 ;  /* 0x000000e3e0009986 */ /* 0x0001e4000c101906 */
[----:B0-----:R-:W0:Y:S02]  /*85a0*/  @!P1 LDC.64 R224, c[0x0][0x3c8] ;  /* 0x0000f200ffe09b82 */ /* 0x001e240000000a00 */
[----:B0-----:R-:W-:-:S05]  /*85b0*/  @!P1 IMAD.WIDE R224, R3, 0x4, R224 ;  /* 0x0000000403e09825 */ /* 0x001fca00078e02e0 */
[----:B-1----:R0:W-:Y:S01]  /*85c0*/  @!P1 STG.E desc[UR6][R224.64], R6 ;  /* 0x00000006e0009986 */ /* 0x0021e2000c101906 */
[----:B-----5:R-:W-:-:S13]  /*85d0*/  ISETP.GE.AND P1, PT, R7, 0x1, PT ;  /* 0x000000010700780c */ /* 0x020fda0003f26270 */
[----:B0-----:R-:W-:Y:S05]  /*85e0*/  @!P1 BRA `(.L_x_26876) ;  /* 0x00000024006c9947 */ /* 0x001fea0003800000 */
[----:B------:R-:W-:Y:S01]  /*85f0*/  IADD3 R0, PT, PT, R7, -0x1, RZ ;  /* 0xffffffff07007810 */ /* 0x000fe20007ffe0ff */
[----:B------:R-:W-:Y:S01]  /*8600*/  BSSY.RECONVERGENT B1, `(.L_x_26877) ;  /* 0x0000040000017945 */ /* 0x000fe20003800200 */
[----:B------:R-:W-:-:S03]  /*8610*/  FSEL R7, R227, RZ, !P0 ;  /* 0x000000ffe3077208 */ /* 0x000fc60004000000 */
[----:B------:R-:W-:-:S05]  /*8620*/  IMAD R0, R0, R249, RZ ;  /* 0x000000f900007224 */ /* 0x000fca00078e02ff */
[----:B------:R-:W-:-:S04]  /*8630*/  SHF.R.S32.HI R8, RZ, 0x1f, R0 ;  /* 0x0000001fff087819 */ /* 0x000fc80000011400 */
[----:B------:R-:W-:Y:S02]  /*8640*/  LEA.HI R8, R8, R0, RZ, 0x3 ;  /* 0x0000000008087211 */ /* 0x000fe400078f18ff */
[----:B------:R-:W-:-:S04]  /*8650*/  LOP3.LUT R0, R234, 0x1f, RZ, 0xc0, !PT ;  /* 0x0000001fea007812 */ /* 0x000fc800078ec0ff */
[----:B------:R-:W-:Y:S01]  /*8660*/  LEA.HI.SX32 R8, R8, R0, 0x1d ;  /* 0x0000000008087211 */ /* 0x000fe200078feaff */
[----:B------:R-:W-:Y:S06]  /*8670*/  @!P5 BRA `(.L_x_26878) ;  /* 0x0000000000e0d947 */ /* 0x000fec0003800000 */
[----:B------:R-:W2:Y:S04]  /*8680*/  LDL R250, [R1+0x44] ;  /* 0x0000440001fa7983 */ /* 0x000ea80000100800 */
[----:B------:R-:W3:Y:S04]  /*8690*/  LDL R235, [R1+0x48] ;  /* 0x0000480001eb7983 */ /* 0x000ee80000100800 */
[----:B------:R-:W4:Y:S04]  /*86a0*/  LDL R249, [R1+0x4c] ;  /* 0x00004c0001f97983 */ /* 0x000f280000100800 */
        /* <DEDUP_REMOVED lines=53> */
.L_x_26878:
[----:B------:R-:W-:Y:S05]  /*8a00*/  BSYNC.RECONVERGENT B1 ;  /* 0x0000000000017941 */ /* 0x000fea0003800200 */
.L_x_26877:
[----:B------:R-:W-:Y:S01]  /*8a10*/  LOP3.LUT P0, RZ, R5, 0x800, RZ, 0xc0, !PT ;  /* 0x0000080005ff7812 */ /* 0x000fe2000780c0ff */
[----:B------:R-:W-:-:S12]  /*8a20*/  BSSY.RECONVERGENT B1, `(.L_x_26879) ;  /* 0x000003a000017945 */ /* 0x000fd80003800200 */
[----:B------:R-:W-:Y:S05]  /*8a30*/  @!P0 BRA `(.L_x_26880) ;  /* 0x0000000000e08947 */ /* 0x000fea0003800000 */
[----:B0-----:R-:W2:Y:S04]  /*8a40*/  LDL R235, [R1+0x64] ;  /* 0x0000640001eb7983 */ /* 0x001ea80000100800 */
        /* <DEDUP_REMOVED lines=55> */
.L_x_26880:
[----:B------:R-:W-:Y:S05]  /*8dc0*/  BSYNC.RECONVERGENT B1 ;  /* 0x0000000000017941 */ /* 0x000fea0003800200 */
.L_x_26879:
[----:B------:R-:W-:Y:S01]  /*8dd0*/  LOP3.LUT P0, RZ, R5, 0x1000, RZ, 0xc0, !PT ;  /* 0x0000100005ff7812 */ /* 0x000fe2000780c0ff */
[----:B------:R-:W-:-:S12]  /*8de0*/  BSSY.RECONVERGENT B1, `(.L_x_26881) ;  /* 0x000003a000017945 */ /* 0x000fd80003800200 */
[----:B------:R-:W-:Y:S05]  /*8df0*/  @!P0 BRA `(.L_x_26882) ;  /* 0x0000000000e08947 */ /* 0x000fea0003800000 */
[----:B01----:R-:W2:Y:S04]  /*8e00*/  LDL R235, [R1+0x84] ;  /* 0x0000840001eb7983 */ /* 0x003ea80000100800 */
        /* <DEDUP_REMOVED lines=55> */
.L_x_26882:
[----:B------:R-:W-:Y:S05]  /*9180*/  BSYNC.RECONVERGENT B1 ;  /* 0x0000000000017941 */ /* 0x000fea0003800200 */
.L_x_26881:
[----:B------:R-:W-:Y:S01]  /*9190*/  LOP3.LUT P0, RZ, R5, 0x2000, RZ, 0xc0, !PT ;  /* 0x0000200005ff7812 */ /* 0x000fe2000780c0ff */
[----:B------:R-:W-:-:S12]  /*91a0*/  BSSY.RECONVERGENT B1, `(.L_x_26883) ;  /* 0x000003a000017945 */ /* 0x000fd80003800200 */
[----:B------:R-:W-:Y:S05]  /*91b0*/  @!P0 BRA `(.L_x_26884) ;  /* 0x0000000000e08947 */ /* 0x000fea0003800000 */
[----:B012---:R-:W2:Y:S04]  /*91c0*/  LDL R235, [R1+0xa4] ;  /* 0x0000a40001eb7983 */ /* 0x007ea80000100800 */
        /* <DEDUP_REMOVED lines=55> */
.L_x_26884:
[----:B------:R-:W-:Y:S05]  /*9540*/  BSYNC.RECONVERGENT B1 ;  /* 0x0000000000017941 */ /* 0x000fea0003800200 */
.L_x_26883:
[----:B------:R-:W-:Y:S01]  /*9550*/  LOP3.LUT P0, RZ, R5, 0x400, RZ, 0xc0, !PT ;  /* 0x0000040005ff7812 */ /* 0x000fe2000780c0ff */
[----:B------:R-:W-:-:S12]  /*9560*/  BSSY.RECONVERGENT B1, `(.L_x_26885) ;  /* 0x000003a000017945 */ /* 0x000fd80003800200 */
[----:B------:R-:W-:Y:S05]  /*9570*/  @!P0 BRA `(.L_x_26886) ;  /* 0x0000000000e08947 */ /* 0x000fea0003800000 */
[----:B0123--:R-:W2:Y:S04]  /*9580*/  LDL R235, [R1+0xc4] ;  /* 0x0000c40001eb7983 */ /* 0x00fea80000100800 */
        /* <DEDUP_REMOVED lines=55> */
.L_x_26886:
[----:B------:R-:W-:Y:S05]  /*9900*/  BSYNC.RECONVERGENT B1 ;  /* 0x0000000000017941 */ /* 0x000fea0003800200 */
.L_x_26885:
        /* <DEDUP_REMOVED lines=59> */
.L_x_26888:
[----:B------:R-:W-:Y:S05]  /*9cc0*/  BSYNC.RECONVERGENT B1 ;  /* 0x0000000000017941 */ /* 0x000fea0003800200 */
.L_x_26887:
        /* <DEDUP_REMOVED lines=59> */
.L_x_26890:
[----:B------:R-:W-:Y:S05]  /*a080*/  BSYNC.RECONVERGENT B1 ;  /* 0x0000000000017941 */ /* 0x000fea0003800200 */
.L_x_26889:
        /* <DEDUP_REMOVED lines=59> */
.L_x_26892:
[----:B------:R-:W-:Y:S05]  /*a440*/  BSYNC.RECONVERGENT B1 ;  /* 0x0000000000017941 */ /* 0x000fea0003800200 */
.L_x_26891:
        /* <DEDUP_REMOVED lines=59> */
.L_x_26894:
[----:B------:R-:W-:Y:S05]  /*a800*/  BSYNC.RECONVERGENT B1 ;  /* 0x0000000000017941 */ /* 0x000fea0003800200 */
.L_x_26893:
[----:B------:R-:W-:-:S13]  /*a810*/  LOP3.LUT P0, RZ, R5, 0x10, RZ, 0xc0, !PT ;  /* 0x0000001005ff7812 */ /* 0x000fda000780c0ff */
        /* <DEDUP_REMOVED lines=55> */
[----:B------:R0:W-:Y:S02]  /*ab90*/  STG.E.128 desc[UR6][R6.64], R224 ;  /* 0x000000e006007986 */ /* 0x0001e4000c101d06 */
.L_x_26876:
[----:B------:R-:W-:Y:S05]  /*aba0*/  BSYNC.RECONVERGENT B0 ;  /* 0x0000000000007941 */ /* 0x000fea0003800200 */
.L_x_26875:
[----:B0-----:R-:W0:Y:S02]  /*abb0*/  LDC.64 R6, c[0x0][0x380] ;  /* 0x0000e000ff067b82 */ /* 0x001e240000000a00 */
[----:B0-----:R-:W-:-:S04]  /*abc0*/  LEA R3, R6, R3, 0x2 ;  /* 0x0000000306037211 */ /* 0x001fc800078e10ff */
[----:B------:R-:W-:-:S13]  /*abd0*/  ISETP.GE.AND P0, PT, R3, R7, PT ;  /* 0x000000070300720c */ /* 0x000fda0003f06270 */
[----:B------:R-:W-:Y:S05]  /*abe0*/  @!P0 BRA `(.L_x_26895) ;  /* 0xffffff7000908947 */ /* 0x000fea000383ffff */
[----:B------:R-:W-:Y:S05]  /*abf0*/  EXIT ;  /* 0x000000000000794d */ /* 0x000fea0003800000 */
.L_x_26874:
        /* <DEDUP_REMOVED lines=8> */
.L_x_26897:
[----:B------:R-:W-:Y:S05]  /*ac80*/  BSYNC B0 ;  /* 0x0000000000007941 */ /* 0x000fea0003800000 */
.L_x_26896:
        /* <DEDUP_REMOVED lines=9> */
.L_x_26898:
[----:B------:R-:W-:Y:S02]  /*ad20*/  HFMA2 R224, -RZ, RZ, 0, 2.384185791015625e-07 ;  /* 0x00000004ffe07431 */ /* 0x000fe400000001ff */
[----:B------:R-:W-:Y:S01]  /*ad30*/  FADD.FTZ R225, R225, R6 ;  /* 0x00000006e1e17221 */ /* 0x000fe20000010000 */
[----:B------:R-:W-:-:S04]  /*ad40*/  MOV R6, 0xffffffff ;  /* 0xffffffff00067802 */ /* 0x000fc80000000f00 */
[----:B------:R-:W-:-:S07]  /*ad50*/  MOV R235, R225 ;  /* 0x000000e100eb7202 */ /* 0x000fce0000000f00 */
[----:B------:R-:W-:Y:S05]  /*ad60*/  WARPSYNC.COLLECTIVE R6, `(.L_x_26899) ;  /* 0x0000000006087348 */ /* 0x000fea0003c00000 */
[----:B------:R0:W1:Y:S02]  /*ad70*/  SHFL.BFLY P6, R6, R235, R224, R8 ;  /* 0x0c0000e0eb067389 */ /* 0x00006400000c0008 */
[----:B01----:R-:W-:Y:S05]  /*ad80*/  ENDCOLLECTIVE ;  /* 0x000000000000791b */ /* 0x003fea0003800000 */
.L_x_26899:
[----:B------:R-:W-:Y:S02]  /*ad90*/  IMAD.MOV.U32 R224, RZ, RZ, 0x8 ;  /* 0x00000008ffe07424 */ /* 0x000fe400078e00ff */
[----:B------:R-:W-:Y:S01]  /*ada0*/  FADD.FTZ R225, R225, R6 ;  /* 0x00000006e1e17221 */ /* 0x000fe20000010000 */
[----:B------:R-:W-:-:S04]  /*adb0*/  MOV R6, 0xffffffff ;  /* 0xffffffff00067802 */ /* 0x000fc80000000f00 */
[----:B------:R-:W-:-:S07]  /*adc0*/  MOV R235, R225 ;  /* 0x000000e100eb7202 */ /* 0x000fce0000000f00 */
[----:B------:R-:W-:Y:S05]  /*add0*/  WARPSYNC.COLLECTIVE R6, `(.L_x_26900) ;  /* 0x0000000006087348 */ /* 0x000fea0003c00000 */
[----:B------:R0:W1:Y:S02]  /*ade0*/  SHFL.BFLY P6, R6, R235, R224, R8 ;  /* 0x0c0000e0eb067389 */ /* 0x00006400000c0008 */
[----:B01----:R-:W-:Y:S05]  /*adf0*/  ENDCOLLECTIVE ;  /* 0x000000000000791b */ /* 0x003fea0003800000 */
.L_x_26900:
[----:B------:R-:W-:Y:S02]  /*ae00*/  HFMA2 R224, -RZ, RZ, 0, 9.5367431640625e-07 ;  /* 0x00000010ffe07431 */ /* 0x000fe400000001ff */
[----:B------:R-:W-:Y:S01]  /*ae10*/  FADD.FTZ R225, R225, R6 ;  /* 0x00000006e1e17221 */ /* 0x000fe20000010000 */
[----:B------:R-:W-:-:S04]  /*ae20*/  MOV R6, 0xffffffff ;  /* 0xffffffff00067802 */ /* 0x000fc80000000f00 */
[----:B------:R-:W-:-:S07]  /*ae30*/  MOV R235, R225 ;  /* 0x000000e100eb7202 */ /* 0x000fce0000000f00 */
[----:B------:R-:W-:Y:S05]  /*ae40*/  WARPSYNC.COLLECTIVE R6, `(.L_x_26901) ;  /* 0x0000000006087348 */ /* 0x000fea0003c00000 */
[----:B------:R0:W1:Y:S02]  /*ae50*/  SHFL.BFLY P6, R6, R235, R224, R8 ;  /* 0x0c0000e0eb067389 */ /* 0x00006400000c0008 */
[----:B01----:R-:W-:Y:S05]  /*ae60*/  ENDCOLLECTIVE ;  /* 0x000000000000791b */ /* 0x003fea0003800000 */
.L_x_26901:
        /* <DEDUP_REMOVED lines=174> */
.L_x_26902:
[----:B------:R-:W-:Y:S02]  /*b950*/  HFMA2 R224, -RZ, RZ, 0, 1.1920928955078125e-07 ;  /* 0x00000002ffe07431 */ /* 0x000fe400000001ff */
[----:B------:R-:W-:Y:S01]  /*b960*/  FADD.FTZ R225, R225, R6 ;  /* 0x00000006e1e17221 */ /* 0x000fe20000010000 */
[----:B------:R-:W-:-:S04]  /*b970*/  MOV R6, 0xffffffff ;  /* 0xffffffff00067802 */ /* 0x000fc80000000f00 */
[----:B------:R-:W-:-:S07]  /*b980*/  MOV R235, R225 ;  /* 0x000000e100eb7202 */ /* 0x000fce0000000f00 */
[----:B------:R-:W-:Y:S05]  /*b990*/  WARPSYNC.COLLECTIVE R6, `(.L_x_26903) ;  /* 0x0000000006087348 */ /* 0x000fea0003c00000 */
[----:B------:R0:W1:Y:S02]  /*b9a0*/  SHFL.BFLY P6, R6, R235, R224, R8 ;  /* 0x0c0000e0eb067389 */ /* 0x00006400000c0008 */
[----:B01----:R-:W-:Y:S05]  /*b9b0*/  ENDCOLLECTIVE ;  /* 0x000000000000791b */ /* 0x003fea0003800000 */
.L_x_26903:
[----:B------:R-:W-:Y:S02]  /*b9c0*/  HFMA2 R224, -RZ, RZ, 0, 2.384185791015625e-07 ;  /* 0x00000004ffe07431 */ /* 0x000fe400000001ff */
[----:B------:R-:W-:Y:S01]  /*b9d0*/  FADD.FTZ R225, R225, R6 ;  /* 0x00000006e1e17221 */ /* 0x000fe20000010000 */
[----:B------:R-:W-:-:S04]  /*b9e0*/  MOV R6, 0xffffffff ;  /* 0xffffffff00067802 */ /* 0x000fc80000000f00 */
[----:B------:R-:W-:-:S07]  /*b9f0*/  MOV R235, R225 ;  /* 0x000000e100eb7202 */ /* 0x000fce0000000f00 */
[----:B------:R-:W-:Y:S05]  /*ba00*/  WARPSYNC.COLLECTIVE R6, `(.L_x_26904) ;  /* 0x0000000006087348 */ /* 0x000fea0003c00000 */
[----:B------:R0:W1:Y:S02]  /*ba10*/  SHFL.BFLY P6, R6, R235, R224, R8 ;  /* 0x0c0000e0eb067389 */ /* 0x00006400000c0008 */
[----:B01----:R-:W-:Y:S05]  /*ba20*/  ENDCOLLECTIVE ;  /* 0x000000000000791b */ /* 0x003fea0003800000 */
.L_x_26904:
[----:B------:R-:W-:Y:S02]  /*ba30*/  HFMA2 R224, -RZ, RZ, 0, 4.76837158203125e-07 ;  /* 0x00000008ffe07431 */ /* 0x000fe400000001ff */
[----:B------:R-:W-:Y:S01]  /*ba40*/  FADD.FTZ R225, R225, R6 ;  /* 0x00000006e1e17221 */ /* 0x000fe20000010000 */
[----:B------:R-:W-:-:S04]  /*ba50*/  MOV R6, 0xffffffff ;  /* 0xffffffff00067802 */ /* 0x000fc80000000f00 */
[----:B------:R-:W-:-:S07]  /*ba60*/  MOV R235, R225 ;  /* 0x000000e100eb7202 */ /* 0x000fce0000000f00 */
[----:B------:R-:W-:Y:S05]  /*ba70*/  WARPSYNC.COLLECTIVE R6, `(.L_x_26905) ;  /* 0x0000000006087348 */ /* 0x000fea0003c00000 */
[----:B------:R0:W1:Y:S02]  /*ba80*/  SHFL.BFLY P6, R6, R235, R224, R8 ;  /* 0x0c0000e0eb067389 */ /* 0x00006400000c0008 */
[----:B01----:R-:W-:Y:S05]  /*ba90*/  ENDCOLLECTIVE ;  /* 0x000000000000791b */ /* 0x003fea0003800000 */
.L_x_26905:
[----:B------:R-:W-:Y:S02]  /*baa0*/  HFMA2 R224, -RZ, RZ, 0, 9.5367431640625e-07 ;  /* 0x00000010ffe07431 */ /* 0x000fe400000001ff */
[----:B------:R-:W-:Y:S01]  /*bab0*/  FADD.FTZ R225, R225, R6 ;  /* 0x00000006e1e17221 */ /* 0x000fe20000010000 */
[----:B------:R-:W-:-:S04]  /*bac0*/  MOV R6, 0xffffffff ;  /* 0xffffffff00067802 */ /* 0x000fc80000000f00 */
[----:B------:R-:W-:-:S07]  /*bad0*/  MOV R235, R225 ;  /* 0x000000e100eb7202 */ /* 0x000fce0000000f00 */
[----:B------:R-:W-:Y:S05]  /*bae0*/  WARPSYNC.COLLECTIVE R6, `(.L_x_26906) ;  /* 0x0000000006087348 */ /* 0x000fea0003c00000 */
[----:B------:R0:W1:Y:S02]  /*baf0*/  SHFL.BFLY P6, R6, R235, R224, R8 ;  /* 0x0c0000e0eb067389 */ /* 0x00006400000c0008 */
[----:B01----:R-:W-:Y:S05]  /*bb00*/  ENDCOLLECTIVE ;  /* 0x000000000000791b */ /* 0x003fea0003800000 */
.L_x_26906:
[----:B------:R-:W-:Y:S05]  /*bb10*/  BRA `(.L_x_26907) ;  /* 0xffffffc800707947 */ /* 0x000fea000383ffff */
.L_x_26908:
        /* <DEDUP_REMOVED lines=14> */
.L_x_88470:


//--------------------- .text._ZN10layer_norm13ln_fwd_kernelINS_13Kernel_traitsI13__nv_bfloat16S2_fS2_fjLj2560ELj1ELj4ELj1ELj16ENS_18Kernel_traits_baseILj2560ES2_S2_fS2_fjLj128EEEEELb0ELb1ELb1ELb1EEEvNS_9FwdParamsE --------------------------
	.section	.text._ZN10layer_norm13ln_fwd_kernelINS_13Kernel_traitsI13__nv_bfloat16S2_fS2_fjLj2560ELj1ELj4ELj1ELj16ENS_18Kernel_traits_baseILj2560ES2_S2_fS2_fjLj128EEEEELb0ELb1ELb1ELb1EEEvNS_9FwdParamsE,"ax",@progbits
	.align	128
        .global         _ZN10layer_norm13ln_fwd_kernelINS_13Kernel_traitsI13__nv_bfloat16S2_fS2_fjLj2560ELj1ELj4ELj1ELj16ENS_18Kernel_traits_baseILj2560ES2_S2_fS2_fjLj128EEEEELb0ELb1ELb1ELb1EEEvNS_9FwdParamsE
        .type           _ZN10layer_norm13ln_fwd_kernelINS_13Kernel_traitsI13__nv_bfloat16S2_fS2_fjLj2560ELj1ELj4ELj1ELj16ENS_18Kernel_traits_baseILj2560ES2_S2_fS2_fjLj128EEEEELb0ELb1ELb1ELb1EEEvNS_9FwdParamsE,@function
        .size           _ZN10layer_norm13ln_fwd_kernelINS_13Kernel_traitsI13__nv_bfloat16S2_fS2_fjLj2560ELj1ELj4ELj1ELj16ENS_18Kernel_traits_baseILj2560ES2_S2_fS2_fjLj128EEEEELb0ELb1ELb1ELb1EEEvNS_9FwdParamsE,(.L_x_88471 - _ZN10layer_norm13ln_fwd_kernelINS_13Kernel_traitsI13__nv_bfloat16S2_fS2_fjLj2560ELj1ELj4ELj1ELj16ENS_18Kernel_traits_baseILj2560ES2_S2_fS2_fjLj128EEEEELb0ELb1ELb1ELb1EEEvNS_9FwdParamsE)
        .other          _ZN10layer_norm13ln_fwd_kernelINS_13Kernel_traitsI13__nv_bfloat16S2_fS2_fjLj2560ELj1ELj4ELj1ELj16ENS_18Kernel_traits_baseILj2560ES2_S2_fS2_fjLj128EEEEELb0ELb1ELb1ELb1EEEvNS_9FwdParamsE,@"STO_CUDA_ENTRY STV_DEFAULT"
_ZN10layer_norm13ln_fwd_kernelINS_13Kernel_traitsI13__nv_bfloat16S2_fS2_fjLj2560ELj1ELj4ELj1ELj16ENS_18Kernel_traits_baseILj2560ES2_S2_fS2_fjLj128EEEEELb0ELb1ELb1ELb1EEEvNS_9FwdParamsE:
.text._ZN10layer_norm13ln_fwd_kernelINS_13Kernel_traitsI13__nv_bfloat16S2_fS2_fjLj2560ELj1ELj4ELj1ELj16ENS_18Kernel_traits_baseILj2560ES2_S2_fS2_fjLj128EEEEELb0ELb1ELb1ELb1EEEvNS_9FwdParamsE:
        /* <DEDUP_REMOVED lines=46> */
.L_x_26909:
        /* <DEDUP_REMOVED lines=44> */
.L_x_26910:
        /* <DEDUP_REMOVED lines=8> */
[----:B------:R-:W1:Y:S01]  /*0620*/  LDCU UR10, c[0x0][0x40c] ;  /* 0x00008180ff0a77ac */ /* 0x000e620008000800 */
[----:B------:R-:W-:Y:S02]  /*0630*/  PRMT R218, R51, 0x7632, R218 ;  /* 0x0000763233da7816 */ /* 0x000fe400000000da */
        /* <DEDUP_REMOVED lines=209> */
.L_x_26944:
[----:B0-2---:R-:W0:Y:S08]  /*1350*/  LDC.64 R218, c[0x0][0x3f0] ;  /* 0x0000fc00ffda7b82 */ /* 0x005e300000000a00 */
[----:B------:R-:W1:Y:S01]  /*1360*/  LDC R148, c[0x0][0x388] ;  /* 0x0000e200ff947b82 */ /* 0x000e620000000800 */
[----:B0-----:R-:W-:-:S06]  /*1370*/  IMAD.WIDE R218, R0, 0x4, R218 ;  /* 0x0000000400da7825 */ /* 0x001fcc00078e02da */
[----:B------:R0:W2:Y:S01]  /*1380*/  LDG.E R218, desc[UR6][R218.64] ;  /* 0x00000006dada7981 */ /* 0x0000a2000c1e1900 */
[----:B------:R-:W-:Y:S02]  /*1390*/  HFMA2 R220, -RZ, RZ, 0, 0 ;  /* 0x00000000ffdc7431 */ /* 0x000fe400000001ff */
[----:B-1----:R-:W-:-:S05]  /*13a0*/  IMAD R146, R0, R148, RZ ;  /* 0x0000009400927224 */ /* 0x002fca00078e02ff */
[----:B------:R-:W-:-:S04]  /*13b0*/  SHF.R.S32.HI R147, RZ, 0x1f, R146 ;  /* 0x0000001fff937819 */ /* 0x000fc80000011492 */
[----:B------:R-:W-:-:S04]  /*13c0*/  LEA.HI R147, R147, R146, RZ, 0x3 ;  /* 0x0000009293937211 */ /* 0x000fc800078f18ff */
[----:B0-----:R-:W-:Y:S02]  /*13d0*/  LEA.HI.SX32 R219, R147, R2, 0x1d ;  /* 0x0000000293db7211 */ /* 0x001fe400078feaff */
[----:B--2---:R-:W-:-:S13]  /*13e0*/  ISETP.GE.AND P1, PT, R218, 0x1, PT ;  /* 0x00000001da00780c */ /* 0x004fda0003f26270 */
[----:B------:R-:W0:Y:S01]  /*13f0*/  @P1 S2R R144, SR_TID.X ;  /* 0x0000000000901919 */ /* 0x000e220000002100 */
[----:B------:R-:W-:-:S05]  /*1400*/  @P1 IADD3 R145, PT, PT, R218, -0x1, RZ ;  /* 0xffffffffda911810 */ /* 0x000fca0007ffe0ff */
[----:B------:R-:W-:Y:S01]  /*1410*/  @P1 IMAD R145, R145, R148, RZ ;  /* 0x0000009491911224 */ /* 0x000fe200078e02ff */
[----:B0-----:R-:W-:-:S04]  /*1420*/  @P1 LOP3.LUT R2, R144, 0x1f, RZ, 0xc0, !PT ;  /* 0x0000001f90021812 */ /* 0x001fc800078ec0ff */
[----:B------:R-:W-:-:S04]  /*1430*/  @P1 SHF.R.S32.HI R144, RZ, 0x1f, R145 ;  /* 0x0000001fff901819 */ /* 0x000fc80000011491 */
[----:B------:R-:W-:-:S04]  /*1440*/  @P1 LEA.HI R144, R144, R145, RZ, 0x3 ;  /* 0x0000009190901211 */ /* 0x000fc800078f18ff */
[----:B------:R-:W-:Y:S02]  /*1450*/  @P1 LEA.HI.SX32 R220, R144, R2, 0x1d ;  /* 0x0000000290dc1211 */ /* 0x000fe400078feaff */
[----:B------:R-:W0:Y:S03]  /*1460*/  @P1 LDC.64 R144, c[0x0][0x390] ;  /* 0x0000e400ff901b82 */ /* 0x000e260000000a00 */
[----:B0-----:R-:W-:-:S05]  /*1470*/  @P1 IMAD.WIDE.U32 R144, R220, 0x10, R144 ;  /* 0x00000010dc901825 */ /* 0x001fca00078e0090 */
[----:B------:R0:W5:Y:S02]  /*1480*/  @P1 LDG.E.128 R132, desc[UR6][R144.64] ;  /* 0x0000000690841981 */ /* 0x000164000c1e1d00 */
[----:B0-----:R-:W0:Y:S02]  /*1490*/  LDC.64 R144, c[0x0][0x3f8] ;  /* 0x0000fe00ff907b82 */ /* 0x001e240000000a00 */
[----:B0-----:R-:W-:-:S05]  /*14a0*/  IMAD.WIDE R144, R0, 0x4, R144 ;  /* 0x0000000400907825 */ /* 0x001fca00078e0290 */
[----:B------:R0:W5:Y:S01]  /*14b0*/  LDG.E R238, desc[UR6][R144.64] ;  /* 0x0000000690ee7981 */ /* 0x000162000c1e1900 */
[----:B------:R-:W-:Y:S01]  /*14c0*/  ISETP.NE.U32.AND P0, PT, RZ, UR4, PT ;  /* 0x00000004ff007c0c */ /* 0x000fe2000bf05070 */
[----:B------:R-:W-:Y:S03]  /*14d0*/  BSSY.RECONVERGENT B0, `(.L_x_26911) ;  /* 0x0000071000007945 */ /* 0x000fe60003800200 */
[----:B------:R-:W-:-:S13]  /*14e0*/  ISETP.NE.AND.EX P0, PT, RZ, UR5, PT, P0 ;  /* 0x00000005ff007c0c */ /* 0x000fda000bf05300 */
[----:B0-----:R-:W-:Y:S05]  /*14f0*/  @!P0 BRA `(.L_x_26912) ;  /* 0x0000000000e88947 */ /* 0x001fea0003800000 */
        /* <DEDUP_REMOVED lines=58> */
.L_x_26912:
        /* <DEDUP_REMOVED lines=17> */
[----:B------:R-:W-:-:S03]  /*19b0*/  MOV R145, RZ ;  /* 0x000000ff00917202 */ /* 0x000fc60000000f00 */
[----:B------:R-:W-:Y:S01]  /*19c0*/  @P1 FMUL.FTZ R145, R146, R148 ;  /* 0x0000009492911220 */ /* 0x000fe20000410000 */
[----:B------:R-:W-:Y:S02]  /*19d0*/  @P1 SHF.L.U32 R146, R133, 0x10, RZ ;  /* 0x0000001085921819 */ /* 0x000fe400000006ff */
[----:B------:R-:W-:-:S03]  /*19e0*/  @P1 SHF.L.U32 R148, R93, 0x10, RZ ;  /* 0x000000105d941819 */ /* 0x000fc600000006ff */
[----:B0-----:R-:W-:Y:S01]  /*19f0*/  @P1 FMUL.FTZ R147, R146, R147 ;  /* 0x0000009392931220 */ /* 0x001fe20000410000 */
[----:B------:R-:W-:-:S03]  /*1a00*/  MOV R146, RZ ;  /* 0x000000ff00927202 */ /* 0x000fc60000000f00 */
[----:B------:R-:W-:Y:S01]  /*1a10*/  @P1 FMUL.FTZ R146, R147, R148 ;  /* 0x0000009493921220 */ /* 0x000fe20000410000 */
[----:B------:R-:W-:Y:S01]  /*1a20*/  @P1 PRMT R147, R133, 0x7632, R147 ;  /* 0x0000763285931816 */ /* 0x000fe20000000093 */
[----:B------:R-:W0:Y:S03]  /*1a30*/  @P1 LDC R148, c[0x0][0x40c] ;  /* 0x00010300ff941b82 */ /* 0x000e260000000800 */
[----:B------:R-:W-:-:S05]  /*1a40*/  @P1 SHF.L.U32 R147, R147, 0x10, RZ ;  /* 0x0000001093931819 */ /* 0x000fca00000006ff */
[----:B--2---:R-:W-:Y:S01]  /*1a50*/  @P1 FMUL.FTZ R149, R147, R149 ;  /* 0x0000009593951220 */ /* 0x004fe20000410000 */
        /* <DEDUP_REMOVED lines=10> */
[----:B0-----:R-:W-:Y:S01]  /*1b00*/  @P1 FMUL.FTZ R150, R149, R150 ;  /* 0x0000009695961220 */ /* 0x001fe20000410000 */
[----:B------:R-:W-:-:S03]  /*1b10*/  MOV R149, RZ ;  /* 0x000000ff00957202 */ /* 0x000fc60000000f00 */
        /* <DEDUP_REMOVED lines=11> */
[----:B------:R-:W-:-:S07]  /*1bd0*/  @P1 FMUL.FTZ R151, R152, R153 ;  /* 0x0000009998971220 */ /* 0x000fce0000410000 */
.L_x_26913:
[----:B------:R-:W-:Y:S05]  /*1be0*/  BSYNC.RECONVERGENT B0 ;  /* 0x0000000000007941 */ /* 0x000fea0003800200 */
.L_x_26911:
[----:B------:R-:W0:Y:S01]  /*1bf0*/  LDC.64 R250, c[0x0][0x3a8] ;  /* 0x0000ea00fffa7b82 */ /* 0x000e220000000a00 */
[----:B------:R-:W-:Y:S01]  /*1c00*/  @P1 IADD3 R154, PT, PT, R220, 0x20, RZ ;  /* 0x00000020dc9a1810 */ /* 0x000fe20007ffe0ff */
[----:B0-----:R-:W-:-:S05]  /*1c10*/  IMAD.WIDE.U32 R152, R219, 0x20, R250 ;  /* 0x00000020db987825 */ /* 0x001fca00078e00fa */
[----:B------:R-:W-:Y:S04]  /*1c20*/  STG.E.128 desc[UR6][R152.64], R144 ;  /* 0x0000009098007986 */ /* 0x000fe8000c101d06 */
[----:B------:R0:W-:Y:S02]  /*1c30*/  STG.E.128 desc[UR6][R152.64+0x10], R148 ;  /* 0x0000109498007986 */ /* 0x0001e4000c101d06 */
[----:B0-----:R-:W0:Y:S02]  /*1c40*/  @P1 LDC.64 R152, c[0x0][0x390] ;  /* 0x0000e400ff981b82 */ /* 0x001e240000000a00 */
[----:B0-----:R-:W-:-:S05]  /*1c50*/  @P1 IMAD.WIDE.U32 R152, R154, 0x10, R152 ;  /* 0x000000109a981825 */ /* 0x001fca00078e0098 */
[----:B------:R0:W5:Y:S01]  /*1c60*/  @P1 LDG.E.128 R132, desc[UR6][R152.64] ;  /* 0x0000000698841981 */ /* 0x000162000c1e1d00 */
[----:B------:R-:W-:Y:S01]  /*1c70*/  @P0 IADD3 R154, PT, PT, R219, 0x20, RZ ;  /* 0x00000020db9a0810 */ /* 0x000fe20007ffe0ff */
[----:B0-----:R-:W0:Y:S04]  /*1c80*/  @P0 LDC.64 R152, c[0x0][0x3a0] ;  /* 0x0000e800ff980b82 */ /* 0x001e280000000a00 */
[----:B0-----:R-:W-:-:S05]  /*1c90*/  @P0 IMAD.WIDE.U32 R152, R154, 0x20, R152 ;  /* 0x000000209a980825 */ /* 0x001fca00078e0098 */
[----:B------:R0:W5:Y:S04]  /*1ca0*/  @P0 LDG.E.128 R136, desc[UR6][R152.64] ;  /* 0x0000000698880981 */ /* 0x000168000c1e1d00 */
[----:B------:R0:W5:Y:S01]  /*1cb0*/  @P0 LDG.E.128 R140, desc[UR6][R152.64+0x10] ;  /* 0x00001006988c0981 */ /* 0x000162000c1e1d00 */
[----:B------:R-:W-:Y:S04]  /*1cc0*/  BSSY.RECONVERGENT B0, `(.L_x_26914) ;  /* 0x000006c000007945 */ /* 0x000fe80003800200 */
[----:B------:R-:W-:Y:S05]  /*1cd0*/  @!P0 BRA `(.L_x_26915) ;  /* 0x0000000000d88947 */ /* 0x000fea0003800000 */
[----:B------:R-:W-:-:S13]  /*1ce0*/  ISETP.GT.AND P2, PT, R218, RZ, PT ;  /* 0x000000ffda00720c */ /* 0x000fda0003f44270 */
[----:B0-----:R-:W0:Y:S01]  /*1cf0*/  @P2 LDC R153, c[0x0][0x40c] ;  /* 0x00010300ff992b82 */ /* 0x001e220000000800 */
[----:B-----5:R-:W-:Y:S02]  /*1d00*/  @P2 SHF.L.U32 R152, R132, 0x10, RZ ;  /* 0x0000001084982819 */ /* 0x020fe400000006ff */
        /* <DEDUP_REMOVED lines=8> */
[----:B------:R-:W-:-:S03]  /*1d90*/  MOV R152, R136 ;  /* 0x0000008800987202 */ /* 0x000fc60000000f00 */
[----:B------:R-:W-:Y:S01]  /*1da0*/  @P2 FFMA.FTZ R152, R153, R155, R136 ;  /* 0x0000009b99982223 */ /* 0x000fe20000010088 */
[----:B------:R-:W-:Y:S02]  /*1db0*/  @P2 PRMT R153, R132, 0x7632, R153 ;  /* 0x0000763284992816 */ /* 0x000fe40000000099 */
[----:B------:R-:W-:Y:S02]  /*1dc0*/  @P2 SHF.L.U32 R155, R228, 0x10, RZ ;  /* 0x00000010e49b2819 */ /* 0x000fe400000006ff */
[----:B------:R-:W-:-:S05]  /*1dd0*/  @P2 SHF.L.U32 R153, R153, 0x10, RZ ;  /* 0x0000001099992819 */ /* 0x000fca00000006ff */
[----:B-1----:R-:W-:Y:S01]  /*1de0*/  @P2 FMUL.FTZ R154, R153, R154 ;  /* 0x0000009a999a2220 */ /* 0x002fe20000410000 */
[----:B------:R-:W-:-:S03]  /*1df0*/  MOV R153, R137 ;  /* 0x0000008900997202 */ /* 0x000fc60000000f00 */
[----:B------:R-:W-:Y:S01]  /*1e00*/  @P2 FFMA.FTZ R153, R154, R155, R137 ;  /* 0x0000009b9a992223 */ /* 0x000fe20000010089 */
[----:B------:R-:W-:Y:S01]  /*1e10*/  @P2 SHF.L.U32 R154, R133, 0x10, RZ ;  /* 0x00000010859a2819 */ /* 0x000fe200000006ff */
[----:B------:R-:W0:Y:S04]  /*1e20*/  @P2 LDC R155, c[0x0][0x40c] ;  /* 0x00010300ff9b2b82 */ /* 0x000e280000000800 */
[----:B--2---:R-:W-:Y:S01]  /*1e30*/  @P2 FMUL.FTZ R156, R154, R156 ;  /* 0x0000009c9a9c2220 */ /* 0x004fe20000410000 */
[----:B------:R-:W-:-:S03]  /*1e40*/  MOV R154, R138 ;  /* 0x0000008a009a7202 */ /* 0x000fc60000000f00 */
[----:B------:R-:W-:Y:S01]  /*1e50*/  @P2 FFMA.FTZ R154, R156, R157, R138 ;  /* 0x0000009d9c9a2223 */ /* 0x000fe2000001008a */
[----:B------:R-:W-:Y:S02]  /*1e60*/  @P2 PRMT R156, R133, 0x7632, R156 ;  /* 0x00007632859c2816 */ /* 0x000fe4000000009c */
[----:B------:R-:W-:Y:S02]  /*1e70*/  @P2 SHF.L.U32 R157, R227, 0x10, RZ ;  /* 0x00000010e39d2819 */ /* 0x000fe400000006ff */
        /* <DEDUP_REMOVED lines=28> */
.L_x_26915:
[----:B0-----:R-:W0:Y:S01]  /*2040*/  @P1 LDC R153, c[0x0][0x40c] ;  /* 0x00010300ff991b82 */ /* 0x001e220000000800 */
        /* <DEDUP_REMOVED lines=21> */
[----:B------:R-:W-:-:S03]  /*21a0*/  HFMA2 R154, -RZ, RZ, 0, 0 ;  /* 0x00000000ff9a7431 */ /* 0x000fc600000001ff */
        /* <DEDUP_REMOVED lines=29> */
.L_x_26916:
[----:B------:R-:W-:Y:S05]  /*2380*/  BSYNC.RECONVERGENT B0 ;  /* 0x0000000000007941 */ /* 0x000fea0003800200 */
.L_x_26914:
[----:B------:R-:W-:Y:S02]  /*2390*/  IADD3 R160, PT, PT, R219, 0x20, RZ ;  /* 0x00000020dba07810 */ /* 0x000fe40007ffe0ff */
[----:B------:R-:W-:-:S03]  /*23a0*/  @P1 IADD3 R162, PT, PT, R220, 0x40, RZ ;  /* 0x00000040dca21810 */ /* 0x000fc60007ffe0ff */
[----:B------:R-:W-:-:S05]  /*23b0*/  IMAD.WIDE.U32 R160, R160, 0x20, R250 ;  /* 0x00000020a0a07825 */ /* 0x000fca00078e00fa */
        /* <DEDUP_REMOVED lines=66> */
.L_x_26918:
        /* <DEDUP_REMOVED lines=52> */
.L_x_26919:
[----:B------:R-:W-:Y:S05]  /*2b20*/  BSYNC.RECONVERGENT B0 ;  /* 0x0000000000007941 */ /* 0x000fea0003800200 */
.L_x_26917:
        /* <DEDUP_REMOVED lines=69> */
.L_x_26921:
        /* <DEDUP_REMOVED lines=52> */
.L_x_26922:
[----:B------:R-:W-:Y:S05]  /*32c0*/  BSYNC.RECONVERGENT B0 ;  /* 0x0000000000007941 */ /* 0x000fea0003800200 */
.L_x_26920:
        /* <DEDUP_REMOVED lines=69> */
.L_x_26924:
        /* <DEDUP_REMOVED lines=52> */
.L_x_26925:
[----:B------:R-:W-:Y:S05]  /*3a60*/  BSYNC.RECONVERGENT B0 ;  /* 0x0000000000007941 */ /* 0x000fea0003800200 */
.L_x_26923:
        /* <DEDUP_REMOVED lines=69> */
.L_x_26927:
        /* <DEDUP_REMOVED lines=52> */
.L_x_26928:
[----:B------:R-:W-:Y:S05]  /*4200*/  BSYNC.RECONVERGENT B0 ;  /* 0x0000000000007941 */ /* 0x000fea0003800200 */
.L_x_26926:
        /* <DEDUP_REMOVED lines=29> */
[----:B------:R-:W0:Y:S02]  /*43e0*/  @P2 LDC R195, c[0x0][0x40c] ;  /* 0x00010300ffc32b82 */ /* 0x000e240000000800 */
        /* <DEDUP_REMOVED lines=12> */
[----:B--2---:R-:W-:Y:S01]  /*44b0*/  @P2 FMUL.FTZ R197, R195, R197 ;  /* 0x000000c5c3c52220 */ /* 0x004fe20000410000 */
        /* <DEDUP_REMOVED lines=26> */
.L_x_26930:
        /* <DEDUP_REMOVED lines=32> */
[----:B--2---:R-:W-:Y:S01]  /*4860*/  @P1 FMUL.FTZ R198, R196, R198 ;  /* 0x000000c6c4c61220 */ /* 0x004fe20000410000 */
        /* <DEDUP_REMOVED lines=19> */
.L_x_26931:
[----:B------:R-:W-:Y:S05]  /*49a0*/  BSYNC.RECONVERGENT B0 ;  /* 0x0000000000007941 */ /* 0x000fea0003800200 */
.L_x_26929:
        /* <DEDUP_REMOVED lines=69> */
.L_x_26933:
        /* <DEDUP_REMOVED lines=52> */
.L_x_26934:
[----:B------:R-:W-:Y:S05]  /*5140*/  BSYNC.RECONVERGENT B0 ;  /* 0x0000000000007941 */ /* 0x000fea0003800200 */
.L_x_26932:
        /* <DEDUP_REMOVED lines=15> */
[----:B------:R-:W2:Y:S04]  /*5240*/  LDL R212, [R1] ;  /* 0x0000000001d47983 */ /* 0x000ea80000100800 */
[----:B------:R-:W3:Y:S04]  /*5250*/  LDL R214, [R1+0x4] ;  /* 0x0000040001d67983 */ /* 0x000ee80000100800 */
[----:B------:R-:W4:Y:S01]  /*5260*/  LDL R215, [R1+0x8] ;  /* 0x0000080001d77983 */ /* 0x000f220000100800 */
[----:B------:R-:W-:-:S13]  /*5270*/  ISETP.GT.AND P2, PT, R218, RZ, PT ;  /* 0x000000ffda00720c */ /* 0x000fda0003f44270 */
[----:B0-----:R-:W0:Y:S01]  /*5280*/  @P2 LDC R209, c[0x0][0x40c] ;  /* 0x00010300ffd12b82 */ /* 0x001e220000000800 */
[----:B-----5:R-:W-:Y:S02]  /*5290*/  @P2 SHF.L.U32 R208, R132, 0x10, RZ ;  /* 0x0000001084d02819 */ /* 0x020fe400000006ff */
[----:B------:R-:W-:Y:S02]  /*52a0*/  @P2 SHF.L.U32 R211, R124, 0x10, RZ ;  /* 0x000000107cd32819 */ /* 0x000fe400000006ff */
[----:B------:R-:W-:-:S03]  /*52b0*/  @P2 SHF.L.U32 R216, R127, 0x10, RZ ;  /* 0x000000107fd82819 */ /* 0x000fc600000006ff */
        /* <DEDUP_REMOVED lines=10> */
[----:B--2---:R-:W-:Y:S02]  /*5360*/  @P2 SHF.L.U32 R212, R212, 0x10, RZ ;  /* 0x00000010d4d42819 */ /* 0x004fe400000006ff */
[----:B---3--:R-:W-:-:S03]  /*5370*/  @P2 SHF.L.U32 R214, R214, 0x10, RZ ;  /* 0x00000010d6d62819 */ /* 0x008fc600000006ff */
[----:B------:R-:W-:Y:S01]  /*5380*/  @P2 FFMA.FTZ R209, R210, R212, R137 ;  /* 0x000000d4d2d12223 */ /* 0x000fe20000010089 */
[----:B------:R-:W-:Y:S02]  /*5390*/  @P2 SHF.L.U32 R210, R133, 0x10, RZ ;  /* 0x0000001085d22819 */ /* 0x000fe400000006ff */
[----:B------:R-:W-:Y:S02]  /*53a0*/  @P2 SHF.L.U32 R212, R125, 0x10, RZ ;  /* 0x000000107dd42819 */ /* 0x000fe400000006ff */
[----:B----4-:R-:W-:Y:S01]  /*53b0*/  @P2 SHF.L.U32 R215, R215, 0x10, RZ ;  /* 0x00000010d7d72819 */ /* 0x010fe200000006ff */
[----:B0-----:R-:W-:Y:S01]  /*53c0*/  @P2 FMUL.FTZ R211, R210, R211 ;  /* 0x000000d3d2d32220 */ /* 0x001fe20000410000 */
[----:B------:R-:W-:-:S03]  /*53d0*/  MOV R210, R138 ;  /* 0x0000008a00d27202 */ /* 0x000fc60000000f00 */
[----:B------:R-:W-:Y:S01]  /*53e0*/  @P2 FFMA.FTZ R210, R211, R212, R138 ;  /* 0x000000d4d3d22223 */ /* 0x000fe2000001008a */
[----:B------:R-:W-:Y:S01]  /*53f0*/  @P2 PRMT R211, R133, 0x7632, R211 ;  /* 0x0000763285d32816 */ /* 0x000fe200000000d3 */
[----:B------:R-:W0:Y:S03]  /*5400*/  @P2 LDC R212, c[0x0][0x40c] ;  /* 0x00010300ffd42b82 */ /* 0x000e260000000800 */
        /* <DEDUP_REMOVED lines=29> */
.L_x_26936:
[----:B------:R-:W2:Y:S01]  /*55e0*/  LDL R222, [R1] ;  /* 0x0000000001de7983 */ /* 0x000ea20000100800 */
[----:B0-----:R-:W0:Y:S03]  /*55f0*/  @P1 LDC R209, c[0x0][0x40c] ;  /* 0x00010300ffd11b82 */ /* 0x001e260000000800 */
[----:B------:R-:W3:Y:S04]  /*5600*/  LDL R221, [R1+0x4] ;  /* 0x0000040001dd7983 */ /* 0x000ee80000100800 */
[----:B------:R-:W4:Y:S04]  /*5610*/  LDL R216, [R1+0x8] ;  /* 0x0000080001d87983 */ /* 0x000f280000100800 */
[----:B------:R-:W4:Y:S01]  /*5620*/  LDL R217, [R1+0xc] ;  /* 0x00000c0001d97983 */ /* 0x000f220000100800 */
[----:B-----5:R-:W-:Y:S01]  /*5630*/  @P1 SHF.L.U32 R208, R132, 0x10, RZ ;  /* 0x0000001084d01819 */ /* 0x020fe200000006ff */
[----:B------:R-:W1:Y:S01]  /*5640*/  @P1 LDC R210, c[0x0][0x40c] ;  /* 0x00010300ffd21b82 */ /* 0x000e620000000800 */
[----:B------:R-:W-:-:S02]  /*5650*/  @P1 SHF.L.U32 R211, R124, 0x10, RZ ;  /* 0x000000107cd31819 */ /* 0x000fc400000006ff */
[----:B------:R-:W-:-:S05]  /*5660*/  @P1 SHF.L.U32 R213, R125, 0x10, RZ ;  /* 0x000000107dd51819 */ /* 0x000fca00000006ff */
[----:B------:R-:W3:Y:S01]  /*5670*/  @P1 LDC R214, c[0x0][0x40c] ;  /* 0x00010300ffd61b82 */ /* 0x000ee20000000800 */
        /* <DEDUP_REMOVED lines=9> */
[----:B--2---:R-:W-:-:S05]  /*5710*/  @P1 SHF.L.U32 R212, R222, 0x10, RZ ;  /* 0x00000010ded41819 */ /* 0x004fca00000006ff */
        /* <DEDUP_REMOVED lines=8> */
[----:B---3--:R-:W-:-:S03]  /*57a0*/  @P1 SHF.L.U32 R213, R221, 0x10, RZ ;  /* 0x00000010ddd51819 */ /* 0x008fc600000006ff */
[----:B-1----:R-:W-:Y:S01]  /*57b0*/  @P1 FMUL.FTZ R212, R211, R212 ;  /* 0x000000d4d3d41220 */ /* 0x002fe20000410000 */
[----:B------:R-:W-:-:S03]  /*57c0*/  MOV R211, RZ ;  /* 0x000000ff00d37202 */ /* 0x000fc60000000f00 */
[----:B------:R-:W-:Y:S02]  /*57d0*/  @P1 FMUL.FTZ R211, R213, R212 ;  /* 0x000000d4d5d31220 */ /* 0x000fe40000410000 */
[----:B------:R-:W0:Y:S01]  /*57e0*/  @P1 LDC R213, c[0x0][0x40c] ;  /* 0x00010300ffd51b82 */ /* 0x000e220000000800 */
[----:B------:R-:W-:-:S05]  /*57f0*/  @P1 SHF.L.U32 R212, R134, 0x10, RZ ;  /* 0x0000001086d41819 */ /* 0x000fca00000006ff */
[----:B------:R-:W-:Y:S01]  /*5800*/  @P1 FMUL.FTZ R214, R212, R214 ;  /* 0x000000d6d4d61220 */ /* 0x000fe20000410000 */
[----:B------:R-:W-:-:S03]  /*5810*/  HFMA2 R212, -RZ, RZ, 0, 0 ;  /* 0x00000000ffd47431 */ /* 0x000fc600000001ff */
[----:B------:R-:W-:Y:S01]  /*5820*/  @P1 FMUL.FTZ R212, R214, R215 ;  /* 0x000000d7d6d41220 */ /* 0x000fe20000410000 */
[----:B------:R-:W-:-:S04]  /*5830*/  @P1 PRMT R214, R134, 0x7632, R214 ;  /* 0x0000763286d61816 */ /* 0x000fc800000000d6 */
[----:B------:R-:W-:Y:S02]  /*5840*/  @P1 SHF.L.U32 R214, R214, 0x10, RZ ;  /* 0x00000010d6d61819 */ /* 0x000fe400000006ff */
[----:B----4-:R-:W-:-:S03]  /*5850*/  @P1 SHF.L.U32 R215, R216, 0x10, RZ ;  /* 0x00000010d8d71819 */ /* 0x010fc600000006ff */
[----:B0-----:R-:W-:Y:S01]  /*5860*/  @P1 FMUL.FTZ R214, R214, R213 ;  /* 0x000000d5d6d61220 */ /* 0x001fe20000410000 */
[----:B------:R-:W-:-:S03]  /*5870*/  MOV R213, RZ ;  /* 0x000000ff00d57202 */ /* 0x000fc60000000f00 */
[----:B------:R-:W-:Y:S02]  /*5880*/  @P1 FMUL.FTZ R213, R215, R214 ;  /* 0x000000d6d7d51220 */ /* 0x000fe40000410000 */
[----:B------:R-:W0:Y:S01]  /*5890*/  @P1 LDC R215, c[0x0][0x40c] ;  /* 0x00010300ffd71b82 */ /* 0x000e220000000800 */
[----:B------:R-:W-:Y:S02]  /*58a0*/  @P1 SHF.L.U32 R214, R135, 0x10, RZ ;  /* 0x0000001087d61819 */ /* 0x000fe400000006ff */
[----:B------:R-:W-:-:S03]  /*58b0*/  @P1 SHF.L.U32 R216, R127, 0x10, RZ ;  /* 0x000000107fd81819 */ /* 0x000fc600000006ff */
[----:B0-----:R-:W-:Y:S01]  /*58c0*/  @P1 FMUL.FTZ R215, R214, R215 ;  /* 0x000000d7d6d71220 */ /* 0x001fe20000410000 */
[----:B------:R-:W-:-:S03]  /*58d0*/  HFMA2 R214, -RZ, RZ, 0, 0 ;  /* 0x00000000ffd67431 */ /* 0x000fc600000001ff */
[----:B------:R-:W-:Y:S02]  /*58e0*/  @P1 FMUL.FTZ R214, R215, R216 ;  /* 0x000000d8d7d61220 */ /* 0x000fe40000410000 */
[----:B------:R-:W0:Y:S01]  /*58f0*/  @P1 LDC R216, c[0x0][0x40c] ;  /* 0x00010300ffd81b82 */ /* 0x000e220000000800 */
[----:B------:R-:W-:-:S04]  /*5900*/  @P1 PRMT R215, R135, 0x7632, R215 ;  /* 0x0000763287d71816 */ /* 0x000fc800000000d7 */
[----:B------:R-:W-:Y:S02]  /*5910*/  @P1 SHF.L.U32 R215, R215, 0x10, RZ ;  /* 0x00000010d7d71819 */ /* 0x000fe400000006ff */
[----:B------:R-:W-:-:S03]  /*5920*/  @P1 SHF.L.U32 R217, R217, 0x10, RZ ;  /* 0x00000010d9d91819 */ /* 0x000fc600000006ff */
[----:B0-----:R-:W-:Y:S01]  /*5930*/  @P1 FMUL.FTZ R216, R215, R216 ;  /* 0x000000d8d7d81220 */ /* 0x001fe20000410000 */
[----:B------:R-:W-:-:S03]  /*5940*/  MOV R215, RZ ;  /* 0x000000ff00d77202 */ /* 0x000fc60000000f00 */
[----:B------:R-:W-:-:S07]  /*5950*/  @P1 FMUL.FTZ R215, R217, R216 ;  /* 0x000000d8d9d71220 */ /* 0x000fce0000410000 */
.L_x_26937:
[----:B------:R-:W-:Y:S05]  /*5960*/  BSYNC.RECONVERGENT B0 ;  /* 0x0000000000007941 */ /* 0x000fea0003800200 */
.L_x_26935:
        /* <DEDUP_REMOVED lines=8> */
[----:B------:R-:W-:Y:S01]  /*59f0*/  IADD3 R232, PT, PT, R219, 0x120, RZ ;  /* 0x00000120dbe87810 */ /* 0x000fe20007ffe0ff */
[----:B0-----:R-:W0:Y:S04]  /*5a00*/  @P0 LDC.64 R216, c[0x0][0x3a0] ;  /* 0x0000e800ffd80b82 */ /* 0x001e280000000a00 */
[----:B0-----:R-:W-:-:S05]  /*5a10*/  @P0 IMAD.WIDE.U32 R216, R232, 0x20, R216 ;  /* 0x00000020e8d80825 */ /* 0x001fca00078e00d8 */
[----:B------:R0:W5:Y:S04]  /*5a20*/  @P0 LDG.E.128 R136, desc[UR6][R216.64] ;  /* 0x00000006d8880981 */ /* 0x000168000c1e1d00 */
[----:B------:R0:W5:Y:S01]  /*5a30*/  @P0 LDG.E.128 R140, desc[UR6][R216.64+0x10] ;  /* 0x00001006d88c0981 */ /* 0x000162000c1e1d00 */
[----:B------:R-:W-:Y:S04]  /*5a40*/  BSSY.RECONVERGENT B0, `(.L_x_26938) ;  /* 0x0000074000007945 */ /* 0x000fe80003800200 */
[----:B------:R-:W-:Y:S05]  /*5a50*/  @!P0 BRA `(.L_x_26939) ;  /* 0x0000000000e88947 */ /* 0x000fea0003800000 */
[----:B------:R-:W2:Y:S04]  /*5a60*/  LDL R221, [R1+0x10] ;  /* 0x0000100001dd7983 */ /* 0x000ea80000100800 */
[----:B------:R-:W3:Y:S04]  /*5a70*/  LDL R222, [R1+0x14] ;  /* 0x0000140001de7983 */ /* 0x000ee80000100800 */
[----:B------:R-:W4:Y:S01]  /*5a80*/  LDL R223, [R1+0x18] ;  /* 0x0000180001df7983 */ /* 0x000f220000100800 */
[----:B------:R-:W-:-:S13]  /*5a90*/  ISETP.GT.AND P0, PT, R218, RZ, PT ;  /* 0x000000ffda00720c */ /* 0x000fda0003f04270 */
[----:B0-----:R-:W0:Y:S01]  /*5aa0*/  @P0 LDC R217, c[0x0][0x40c] ;  /* 0x00010300ffd90b82 */ /* 0x001e220000000800 */
[----:B-----5:R-:W-:Y:S02]  /*5ab0*/  @P0 SHF.L.U32 R216, R132, 0x10, RZ ;  /* 0x0000001084d80819 */ /* 0x020fe400000006ff */
[----:B------:R-:W-:Y:S02]  /*5ac0*/  @P0 SHF.L.U32 R219, R128, 0x10, RZ ;  /* 0x0000001080db0819 */ /* 0x000fe400000006ff */
[----:B------:R-:W-:-:S03]  /*5ad0*/  @P0 SHF.L.U32 R233, R131, 0x10, RZ ;  /* 0x0000001083e90819 */ /* 0x000fc600000006ff */
[----:B------:R-:W1:Y:S01]  /*5ae0*/  @P0 LDC R218, c[0x0][0x40c] ;  /* 0x00010300ffda0b82 */ /* 0x000e620000000800 */
        /* <DEDUP_REMOVED lines=9> */
[----:B------:R-:W1:Y:S01]  /*5b80*/  @P0 LDC R221, c[0x0][0x40c] ;  /* 0x00010300ffdd0b82 */ /* 0x000e620000000800 */
[----:B---3--:R-:W-:Y:S02]  /*5b90*/  @P0 SHF.L.U32 R222, R222, 0x10, RZ ;  /* 0x00000010dede0819 */ /* 0x008fe400000006ff */
[----:B------:R-:W-:Y:S01]  /*5ba0*/  @P0 FFMA.FTZ R217, R218, R220, R137 ;  /* 0x000000dcdad90223 */ /* 0x000fe20000010089 */
[----:B------:R-:W-:Y:S02]  /*5bb0*/  @P0 SHF.L.U32 R218, R133, 0x10, RZ ;  /* 0x0000001085da0819 */ /* 0x000fe400000006ff */
[----:B------:R-:W-:-:S02]  /*5bc0*/  @P0 SHF.L.U32 R220, R129, 0x10, RZ ;  /* 0x0000001081dc0819 */ /* 0x000fc400000006ff */
[----:B----4-:R-:W-:Y:S01]  /*5bd0*/  @P0 SHF.L.U32 R223, R223, 0x10, RZ ;  /* 0x00000010dfdf0819 */ /* 0x010fe200000006ff */
        /* <DEDUP_REMOVED lines=34> */
.L_x_26939:
[----:B------:R-:W2:Y:S01]  /*5e00*/  LDL R237, [R1+0x10] ;  /* 0x0000100001ed7983 */ /* 0x000ea20000100800 */
[----:B0-----:R-:W0:Y:S03]  /*5e10*/  @P1 LDC R217, c[0x0][0x40c] ;  /* 0x00010300ffd91b82 */ /* 0x001e260000000800 */
[----:B------:R-:W3:Y:S04]  /*5e20*/  LDL R223, [R1+0x14] ;  /* 0x0000140001df7983 */ /* 0x000ee80000100800 */
        /* <DEDUP_REMOVED lines=14> */
[----:B--2---:R-:W-:Y:S02]  /*5f10*/  @P1 SHF.L.U32 R220, R237, 0x10, RZ ;  /* 0x00000010eddc1819 */ /* 0x004fe400000006ff */
[----:B------:R-:W2:Y:S03]  /*5f20*/  LDL R237, [R1+0x1c] ;  /* 0x00001c0001ed7983 */ /* 0x000ea60000100800 */
[----:B------:R-:W-:Y:S01]  /*5f30*/  @P1 FMUL.FTZ R217, R220, R218 ;  /* 0x000000dadcd91220 */ /* 0x000fe20000410000 */
[----:B------:R-:W-:Y:S01]  /*5f40*/  @P1 SHF.L.U32 R218, R133, 0x10, RZ ;  /* 0x0000001085da1819 */ /* 0x000fe200000006ff */
[----:B------:R-:W1:Y:S04]  /*5f50*/  @P1 LDC R220, c[0x0][0x40c] ;  /* 0x00010300ffdc1b82 */ /* 0x000e680000000800 */
[----:B0-----:R-:W-:Y:S01]  /*5f60*/  @P1 FMUL.FTZ R219, R218, R219 ;  /* 0x000000dbdadb1220 */ /* 0x001fe20000410000 */
[----:B------:R-:W-:-:S03]  /*5f70*/  HFMA2 R218, -RZ, RZ, 0, 0 ;  /* 0x00000000ffda7431 */ /* 0x000fc600000001ff */
[----:B------:R-:W-:Y:S01]  /*5f80*/  @P1 FMUL.FTZ R218, R219, R221 ;  /* 0x000000dddbda1220 */ /* 0x000fe20000410000 */
[----:B------:R-:W-:Y:S02]  /*5f90*/  @P1 PRMT R219, R133, 0x7632, R219 ;  /* 0x0000763285db1816 */ /* 0x000fe400000000db */
[----:B---3--:R-:W-:Y:S02]  /*5fa0*/  @P1 SHF.L.U32 R221, R223, 0x10, RZ ;  /* 0x00000010dfdd1819 */ /* 0x008fe400000006ff */
[----:B------:R-:W-:Y:S02]  /*5fb0*/  @P1 SHF.L.U32 R219, R219, 0x10, RZ ;  /* 0x00000010dbdb1819 */ /* 0x000fe400000006ff */
[----:B------:R-:W-:-:S03]  /*5fc0*/  @P1 SHF.L.U32 R223, R130, 0x10, RZ ;  /* 0x0000001082df1819 */ /* 0x000fc600000006ff */
[----:B-1----:R-:W-:Y:S01]  /*5fd0*/  @P1 FMUL.FTZ R220, R219, R220 ;  /* 0x000000dcdbdc1220 */ /* 0x002fe20000410000 */
[----:B------:R-:W-:-:S03]  /*5fe0*/  MOV R219, RZ ;  /* 0x000000ff00db7202 */ /* 0x000fc60000000f00 */
[----:B------:R-:W-:Y:S01]  /*5ff0*/  @P1 FMUL.FTZ R219, R221, R220 ;  /* 0x000000dcdddb1220 */ /* 0x000fe20000410000 */
[----:B------:R-:W-:Y:S01]  /*6000*/  @P1 SHF.L.U32 R220, R134, 0x10, RZ ;  /* 0x0000001086dc1819 */ /* 0x000fe200000006ff */
[----:B------:R-:W0:Y:S04]  /*6010*/  @P1 LDC R221, c[0x0][0x40c] ;  /* 0x00010300ffdd1b82 */ /* 0x000e280000000800 */
[----:B------:R-:W-:Y:S01]  /*6020*/  @P1 FMUL.FTZ R222, R220, R222 ;  /* 0x000000dedcde1220 */ /* 0x000fe20000410000 */
[----:B------:R-:W-:-:S03]  /*6030*/  HFMA2 R220, -RZ, RZ, 0, 0 ;  /* 0x00000000ffdc7431 */ /* 0x000fc600000001ff */
[----:B------:R-:W-:Y:S01]  /*6040*/  @P1 FMUL.FTZ R220, R222, R223 ;  /* 0x000000dfdedc1220 */ /* 0x000fe20000410000 */
[----:B------:R-:W-:Y:S02]  /*6050*/  @P1 PRMT R222, R134, 0x7632, R222 ;  /* 0x0000763286de1816 */ /* 0x000fe400000000de */
[----:B----4-:R-:W-:Y:S02]  /*6060*/  @P1 SHF.L.U32 R223, R233, 0x10, RZ ;  /* 0x00000010e9df1819 */ /* 0x010fe400000006ff */
[----:B------:R-:W-:Y:S02]  /*6070*/  @P1 SHF.L.U32 R222, R222, 0x10, RZ ;  /* 0x00000010dede1819 */ /* 0x000fe400000006ff */
[----:B------:R-:W-:-:S03]  /*6080*/  @P1 SHF.L.U32 R233, R131, 0x10, RZ ;  /* 0x0000001083e91819 */ /* 0x000fc600000006ff */
        /* <DEDUP_REMOVED lines=15> */
.L_x_26940:
[----:B------:R-:W-:Y:S05]  /*6180*/  BSYNC.RECONVERGENT B0 ;  /* 0x0000000000007941 */ /* 0x000fea0003800200 */
.L_x_26938:
[----:B------:R-:W-:Y:S01]  /*6190*/  IMAD.WIDE.U32 R232, R232, 0x20, R250 ;  /* 0x00000020e8e87825 */ /* 0x000fe200078e00fa */
[----:B------:R-:W0:Y:S01]  /*61a0*/  S2R R237, SR_TID.X ;  /* 0x0000000000ed7919 */ /* 0x000e220000002100 */
[----:B------:R-:W-:-:S03]  /*61b0*/  UMOV UR11, 0xffffffff ;  /* 0xffffffff000b7882 */ /* 0x000fc60000000000 */
[----:B------:R-:W-:Y:S04]  /*61c0*/  STG.E.128 desc[UR6][R232.64], R216 ;  /* 0x000000d8e8007986 */ /* 0x000fe8000c101d06 */
[----:B------:R1:W-:Y:S02]  /*61d0*/  STG.E.128 desc[UR6][R232.64+0x10], R220 ;  /* 0x000010dce8007986 */ /* 0x0003e4000c101d06 */
[----:B-1----:R-:W-:-:S04]  /*61e0*/  FADD.FTZ R232, RZ, R144 ;  /* 0x00000090ffe87221 */ /* 0x002fc80000010000 */
        /* <DEDUP_REMOVED lines=262> */
.L_x_26956:
[----:B------:R-:W2:Y:S01]  /*7250*/  LDC R233, c[0x0][0x400] ;  /* 0x00010000ffe97b82 */ /* 0x000ea20000000800 */
[----:B-1----:R-:W-:Y:S01]  /*7260*/  FADD.FTZ R232, R250, R232 ;  /* 0x000000e8fae87221 */ /* 0x002fe20000010000 */
[----:B------:R-:W-:Y:S01]  /*7270*/  ISETP.NE.AND P1, PT, RZ, UR8, PT ;  /* 0x00000008ff007c0c */ /* 0x000fe2000bf25270 */
[----:B------:R-:W-:Y:S02]  /*7280*/  BSSY.RECONVERGENT B0, `(.L_x_26942) ;  /* 0x000023d000007945 */ /* 0x000fe40003800200 */
[----:B--2---:R-:W-:-:S03]  /*7290*/  FFMA.FTZ R237, R232, R233, UR9 ;  /* 0x00000009e8ed7e23 */ /* 0x004fc600080100e9 */
        /* <DEDUP_REMOVED lines=10> */
[----:B------:R-:W-:-:S13]  /*7340*/  ISETP.GE.AND P0, PT, R238, 0x1, PT ;  /* 0x00000001ee00780c */ /* 0x000fda0003f06270 */
[----:B-1----:R-:W-:Y:S05]  /*7350*/  @!P0 BRA `(.L_x_26943) ;  /* 0x0000002000bc8947 */ /* 0x002fea0003800000 */
[----:B------:R-:W-:Y:S01]  /*7360*/  FSEL R232, R251, RZ, !P1 ;  /* 0x000000fffbe87208 */ /* 0x000fe20004800000 */
[----:B0-----:R-:W0:Y:S01]  /*7370*/  LDC R250, c[0x0][0x388] ;  /* 0x0000e200fffa7b82 */ /* 0x001e220000000800 */
[----:B------:R-:W-:Y:S01]  /*7380*/  IADD3 R2, PT, PT, R238, -0x1, RZ ;  /* 0xffffffffee027810 */ /* 0x000fe20007ffe0ff */
[----:B------:R-:W2:Y:S02]  /*7390*/  LDL R251, [R1+0x28] ;  /* 0x0000280001fb7983 */ /* 0x000ea40000100800 */
[----:B------:R-:W-:Y:S01]  /*73a0*/  FADD.FTZ R144, -R232, R144 ;  /* 0x00000090e8907221 */ /* 0x000fe20000010100 */
[----:B------:R-:W-:Y:S02]  /*73b0*/  SHF.L.U32 R233, R12, 0x10, RZ ;  /* 0x000000100ce97819 */ /* 0x000fe400000006ff */
[----:B------:R-:W-:Y:S01]  /*73c0*/  SHF.L.U32 R238, R52, 0x10, RZ ;  /* 0x0000001034ee7819 */ /* 0x000fe200000006ff */
[----:B------:R-:W-:-:S04]  /*73d0*/  FMUL.FTZ R144, R237, R144 ;  /* 0x00000090ed907220 */ /* 0x000fc80000410000 */
[----:B------:R-:W-:Y:S01]  /*73e0*/  FFMA.FTZ R144, R144, R233, R238 ;  /* 0x000000e990907223 */ /* 0x000fe200000100ee */
[----:B------:R-:W-:Y:S01]  /*73f0*/  FADD.FTZ R233, -R232, R145 ;  /* 0x00000091e8e97221 */ /* 0x000fe20000010100 */
[----:B------:R-:W3:Y:S04]  /*7400*/  LDL R238, [R1+0x24] ;  /* 0x0000240001ee7983 */ /* 0x000ee80000100800 */
[----:B------:R-:W4:Y:S01]  /*7410*/  LDL R145, [R1+0x20] ;  /* 0x0000200001917983 */ /* 0x000f220000100800 */
[----:B0-----:R-:W-:-:S03]  /*7420*/  IMAD R2, R2, R250, RZ ;  /* 0x000000fa02027224 */ /* 0x001fc600078e02ff */
[----:B------:R-:W5:Y:S01]  /*7430*/  LDL R250, [R1+0x2c] ;  /* 0x00002c0001fa7983 */ /* 0x000f620000100800 */
[----:B------:R-:W-:Y:S01]  /*7440*/  FMUL.FTZ R233, R237, R233 ;  /* 0x000000e9ede97220 */ /* 0x000fe20000410000 */
[----:B---3--:R-:W-:Y:S02]  /*7450*/  SHF.L.U32 R238, R238, 0x10, RZ ;  /* 0x00000010eeee7819 */ /* 0x008fe400000006ff */
[----:B----4-:R-:W-:-:S05]  /*7460*/  SHF.L.U32 R145, R145, 0x10, RZ ;  /* 0x0000001091917819 */ /* 0x010fca00000006ff */
[----:B------:R-:W-:Y:S01]  /*7470*/  FFMA.FTZ R233, R233, R145, R238 ;  /* 0x00000091e9e97223 */ /* 0x000fe200000100ee */
[----:B------:R-:W-:Y:S01]  /*7480*/  FADD.FTZ R145, -R232, R146 ;  /* 0x00000092e8917221 */ /* 0x000fe20000010100 */
[----:B------:R-:W-:Y:S02]  /*7490*/  SHF.L.U32 R146, R13, 0x10, RZ ;  /* 0x000000100d927819 */ /* 0x000fe400000006ff */
[----:B------:R-:W-:Y:S01]  /*74a0*/  SHF.L.U32 R238, R53, 0x10, RZ ;  /* 0x0000001035ee7819 */ /* 0x000fe200000006ff */
[----:B------:R-:W-:-:S04]  /*74b0*/  FMUL.FTZ R145, R237, R145 ;  /* 0x00000091ed917220 */ /* 0x000fc80000410000 */
[----:B------:R-:W-:Y:S01]  /*74c0*/  FFMA.FTZ R145, R145, R146, R238 ;  /* 0x0000009291917223 */ /* 0x000fe200000100ee */
[----:B------:R-:W-:Y:S01]  /*74d0*/  FADD.FTZ R238, -R232, R147 ;  /* 0x00000093e8ee7221 */ /* 0x000fe20000010100 */
[----:B--2---:R-:W-:Y:S02]  /*74e0*/  SHF.L.U32 R146, R251, 0x10, RZ ;  /* 0x00000010fb927819 */ /* 0x004fe400000006ff */
[----:B-----5:R-:W-:Y:S01]  /*74f0*/  SHF.L.U32 R147, R250, 0x10, RZ ;  /* 0x00000010fa937819 */ /* 0x020fe200000006ff */
[C---:B------:R-:W-:Y:S01]  /*7500*/  FMUL.FTZ R238, R237.reuse, R238 ;  /* 0x000000eeedee7220 */ /* 0x040fe20000410000 */
[----:B------:R-:W2:Y:S03]  /*7510*/  LDL R251, [R1+0x38] ;  /* 0x0000380001fb7983 */ /* 0x000ea60000100800 */
[----:B------:R-:W-:Y:S01]  /*7520*/  FFMA.FTZ R238, R238, R146, R147 ;  /* 0x00000092eeee7223 */ /* 0x000fe20000010093 */
[----:B------:R-:W-:Y:S01]  /*7530*/  FADD.FTZ R146, -R232, R148 ;  /* 0x00000094e8927221 */ /* 0x000fe20000010100 */
[----:B------:R-:W-:Y:S01]  /*7540*/  SHF.L.U32 R147, R14, 0x10, RZ ;  /* 0x000000100e937819 */ /* 0x000fe200000006ff */
[----:B------:R-:W3:Y:S01]  /*7550*/  LDL R250, [R1+0x3c] ;  /* 0x00003c0001fa7983 */ /* 0x000ee20000100800 */
[----:B------:R-:W-:Y:S01]  /*7560*/  SHF.L.U32 R148, R54, 0x10, RZ ;  /* 0x0000001036947819 */ /* 0x000fe200000006ff */
[----:B------:R-:W-:-:S04]  /*7570*/  FMUL.FTZ R146, R237, R146 ;  /* 0x00000092ed927220 */ /* 0x000fc80000410000 */
[----:B------:R-:W-:Y:S01]  /*7580*/  FFMA.FTZ R146, R146, R147, R148 ;  /* 0x0000009392927223 */ /* 0x000fe20000010094 */
[----:B------:R-:W-:Y:S01]  /*7590*/  FADD.FTZ R147, -R232, R149 ;  /* 0x00000095e8937221 */ /* 0x000fe20000010100 */
[----:B------:R-:W4:Y:S04]  /*75a0*/  LDL R148, [R1+0x30] ;  /* 0x0000300001947983 */ /* 0x000f280000100800 */
[----:B------:R-:W5:Y:S01]  /*75b0*/  LDL R149, [R1+0x34] ;  /* 0x0000340001957983 */ /* 0x000f620000100800 */
[----:B------:R-:W-:-:S03]  /*75c0*/  F2FP.BF16.F32.PACK_AB R145, R238, R145 ;  /* 0x00000091ee91723e */ /* 0x000fc600000010ff */
[----:B------:R-:W3:Y:S01]  /*75d0*/  LDL R238, [R1+0x4c] ;  /* 0x00004c0001ee7983 */ /* 0x000ee20000100800 */
[----:B------:R-:W-:-:S03]  /*75e0*/  F2FP.BF16.F32.PACK_AB R144, R233, R144 ;  /* 0x00000090e990723e */ /* 0x000fc600000010ff */
[----:B------:R-:W3:Y:S01]  /*75f0*/  LDL R233, [R1+0x48] ;  /* 0x0000480001e97983 */ /* 0x000ee20000100800 */
[----:B------:R-:W-:Y:S01]  /*7600*/  FMUL.FTZ R147, R237, R147 ;  /* 0x00000093ed937220 */ /* 0x000fe20000410000 */
[----:B----4-:R-:W-:Y:S02]  /*7610*/  SHF.L.U32 R148, R148, 0x10, RZ ;  /* 0x0000001094947819 */ /* 0x010fe400000006ff */
[----:B-----5:R-:W-:-:S05]  /*7620*/  SHF.L.U32 R149, R149, 0x10, RZ ;  /* 0x0000001095957819 */ /* 0x020fca00000006ff */
        /* <DEDUP_REMOVED lines=8> */
[----:B---3--:R-:W-:Y:S01]  /*76b0*/  SHF.L.U32 R151, R250, 0x10, RZ ;  /* 0x00000010fa977819 */ /* 0x008fe200000006ff */
[----:B------:R-:W-:Y:S01]  /*76c0*/  FMUL.FTZ R149, R237, R149 ;  /* 0x00000095ed957220 */ /* 0x000fe20000410000 */
[----:B------:R-:W0:Y:S03]  /*76d0*/  LDC.64 R250, c[0x0][0x428] ;  /* 0x00010a00fffa7b82 */ /* 0x000e260000000a00 */
[----:B------:R-:W-:Y:S02]  /*76e0*/  FFMA.FTZ R149, R149, R150, R151 ;  /* 0x0000009695957223 */ /* 0x000fe40000010097 */
[----:B------:R-:W1:Y:S01]  /*76f0*/  S2R R151, SR_TID.X ;  /* 0x0000000000977919 */ /* 0x000e620000002100 */
[----:B------:R-:W-:-:S02]  /*7700*/  F2FP.BF16.F32.PACK_AB R146, R148, R146 ;  /* 0x000000929492723e */ /* 0x000fc400000010ff */
[----:B------:R-:W-:-:S04]  /*7710*/  SHF.R.S32.HI R148, RZ, 0x1f, R2 ;  /* 0x0000001fff947819 */ /* 0x000fc80000011402 */
[----:B------:R-:W-:Y:S02]  /*7720*/  LEA.HI R148, R148, R2, RZ, 0x3 ;  /* 0x0000000294947211 */ /* 0x000fe400078f18ff */
[----:B------:R-:W-:Y:S02]  /*7730*/  F2FP.BF16.F32.PACK_AB R147, R149, R147 ;  /* 0x000000939593723e */ /* 0x000fe400000010ff */
[----:B-1----:R-:W-:Y:S02]  /*7740*/  LOP3.LUT R2, R151, 0x1f, RZ, 0xc0, !PT ;  /* 0x0000001f97027812 */ /* 0x002fe400078ec0ff */
[----:B------:R-:W2:Y:S02]  /*7750*/  LDL R151, [R1+0x54] ;  /* 0x0000540001977983 */ /* 0x000ea40000100800 */
[----:B------:R-:W-:-:S05]  /*7760*/  LEA.HI.SX32 R150, R148, R2, 0x1d ;  /* 0x0000000294967211 */ /* 0x000fca00078feaff */
[----:B0-----:R-:W-:-:S05]  /*7770*/  IMAD.WIDE.U32 R148, R150, 0x10, R250 ;  /* 0x0000001096947825 */ /* 0x001fca00078e00fa */
[----:B------:R0:W-:Y:S02]  /*7780*/  STG.E.128 desc[UR6][R148.64], R144 ;  /* 0x0000009094007986 */ /* 0x0001e4000c101d06 */
[----:B0-----:R-:W-:Y:S02]  /*7790*/  FADD.FTZ R144, -R232, R152 ;  /* 0x00000098e8907221 */ /* 0x001fe40000010100 */
[----:B------:R-:W3:Y:S01]  /*77a0*/  LDL R152, [R1+0x50] ;  /* 0x0000500001987983 */ /* 0x000ee20000100800 */
[----:B------:R-:W-:Y:S01]  /*77b0*/  SHF.L.U32 R145, R16, 0x10, RZ ;  /* 0x0000001010917819 */ /* 0x000fe200000006ff */
[----:B------:R-:W-:Y:S01]  /*77c0*/  FMUL.FTZ R144, R237, R144 ;  /* 0x00000090ed907220 */ /* 0x000fe20000410000 */
[----:B------:R-:W-:-:S05]  /*77d0*/  SHF.L.U32 R146, R56, 0x10, RZ ;  /* 0x0000001038927819 */ /* 0x000fca00000006ff */
[----:B------:R-:W-:Y:S01]  /*77e0*/  FFMA.FTZ R144, R144, R145, R146 ;  /* 0x0000009190907223 */ /* 0x000fe20000010092 */
[----:B------:R-:W-:Y:S01]  /*77f0*/  FADD.FTZ R145, -R232, R154 ;  /* 0x0000009ae8917221 */ /* 0x000fe20000010100 */
[----:B------:R-:W-:Y:S01]  /*7800*/  SHF.L.U32 R146, R17, 0x10, RZ ;  /* 0x0000001011927819 */ /* 0x000fe200000006ff */
[----:B------:R-:W4:Y:S01]  /*7810*/  LDL R154, [R1+0x5c] ;  /* 0x00005c00019a7983 */ /* 0x000f220000100800 */
[----:B------:R-:W-:Y:S01]  /*7820*/  SHF.L.U32 R147, R57, 0x10, RZ ;  /* 0x0000001039937819 */ /* 0x000fe200000006ff */
[----:B------:R-:W-:-:S04]  /*7830*/  FMUL.FTZ R145, R237, R145 ;  /* 0x00000091ed917220 */ /* 0x000fc80000410000 */
[----:B------:R-:W-:Y:S01]  /*7840*/  FFMA.FTZ R145, R145, R146, R147 ;  /* 0x0000009291917223 */ /* 0x000fe20000010093 */
[----:B------:R-:W-:Y:S02]  /*7850*/  SHF.L.U32 R147, R238, 0x10, RZ ;  /* 0x00000010ee937819 */ /* 0x000fe400000006ff */
[----:B------:R-:W5:Y:S01]  /*7860*/  LDL R238, [R1+0x58] ;  /* 0x0000580001ee7983 */ /* 0x000f620000100800 */
[----:B------:R-:W-:Y:S01]  /*7870*/  FADD.FTZ R148, -R232, R155 ;  /* 0x0000009be8947221 */ /* 0x000fe20000010100 */
[----:B------:R-:W-:Y:S02]  /*7880*/  SHF.L.U32 R146, R233, 0x10, RZ ;  /* 0x00000010e9927819 */ /* 0x000fe400000006ff */
[----:B------:R-:W5:Y:S04]  /*7890*/  LDL R233, [R1+0x40] ;  /* 0x0000400001e97983 */ /* 0x000f680000100800 */
[----:B------:R-:W5:Y:S01]  /*78a0*/  LDL R155, [R1+0x44] ;  /* 0x00004400019b7983 */ /* 0x000f620000100800 */
        /* <DEDUP_REMOVED lines=8> */
[----:B------:R-:W-:Y:S02]  /*7930*/  FADD.FTZ R147, -R232, R157 ;  /* 0x0000009de8937221 */ /* 0x000fe40000010100 */
[----:B------:R-:W5:Y:S02]  /*7940*/  LDL R157, [R1+0x60] ;  /* 0x00006000019d7983 */ /* 0x000f640000100800 */
[----:B------:R-:W-:Y:S01]  /*7950*/  FMUL.FTZ R147, R237, R147 ;  /* 0x00000093ed937220 */ /* 0x000fe20000410000 */
[----:B--2---:R-:W-:Y:S02]  /*7960*/  SHF.L.U32 R151, R151, 0x10, RZ ;  /* 0x0000001097977819 */ /* 0x004fe400000006ff */
[----:B---3--:R-:W-:-:S05]  /*7970*/  SHF.L.U32 R149, R152, 0x10, RZ ;  /* 0x0000001098957819 */ /* 0x008fca00000006ff */
        /* <DEDUP_REMOVED lines=8> */
[----:B----4-:R-:W-:Y:S01]  /*7a00*/  SHF.L.U32 R154, R154, 0x10, RZ ;  /* 0x000000109a9a7819 */ /* 0x010fe200000006ff */
[----:B------:R-:W3:Y:S02]  /*7a10*/  LDL R159, [R1+0x78] ;  /* 0x00007800019f7983 */ /* 0x000ee40000100800 */
[----:B------:R-:W-:Y:S01]  /*7a20*/  FMUL.FTZ R151, R237, R151 ;  /* 0x00000097ed977220 */ /* 0x000fe20000410000 */
[----:B-----5:R-:W-:Y:S02]  /*7a30*/  SHF.L.U32 R152, R238, 0x10, RZ ;  /* 0x00000010ee987819 */ /* 0x020fe400000006ff */
[----:B------:R-:W4:Y:S03]  /*7a40*/  LDL R238, [R1+0x6c] ;  /* 0x00006c0001ee7983 */ /* 0x000f260000100800 */
[----:B------:R-:W-:Y:S01]  /*7a50*/  FFMA.FTZ R152, R151, R152, R154 ;  /* 0x0000009897987223 */ /* 0x000fe2000001009a */
[----:B------:R-:W-:Y:S01]  /*7a60*/  FADD.FTZ R151, -R232, R153 ;  /* 0x00000099e8977221 */ /* 0x000fe20000010100 */
[----:B------:R-:W-:-:S02]  /*7a70*/  SHF.L.U32 R153, R233, 0x10, RZ ;  /* 0x00000010e9997819 */ /* 0x000fc400000006ff */
[----:B------:R-:W-:Y:S01]  /*7a80*/  SHF.L.U32 R154, R155, 0x10, RZ ;  /* 0x000000109b9a7819 */ /* 0x000fe200000006ff */
[----:B------:R-:W-:Y:S01]  /*7a90*/  FMUL.FTZ R151, R237, R151 ;  /* 0x00000097ed977220 */ /* 0x000fe20000410000 */
[----:B------:R-:W5:Y:S03]  /*7aa0*/  LDL R233, [R1+0x70] ;  /* 0x0000700001e97983 */ /* 0x000f660000100800 */
[----:B------:R-:W-:Y:S01]  /*7ab0*/  FFMA.FTZ R151, R151, R153, R154 ;  /* 0x0000009997977223 */ /* 0x000fe2000001009a */
[----:B------:R-:W-:Y:S01]  /*7ac0*/  F2FP.BF16.F32.PACK_AB R145, R148, R145 ;  /* 0x000000919491723e */ /* 0x000fe200000010ff */
[----:B------:R-:W2:Y:S01]  /*7ad0*/  LDL R154, [R1+0x68] ;  /* 0x00006800019a7983 */ /* 0x000ea20000100800 */
[----:B------:R-:W-:Y:S02]  /*7ae0*/  IADD3 R148, PT, PT, R150, 0x20, RZ ;  /* 0x0000002096947810 */ /* 0x000fe40007ffe0ff */
[----:B------:R-:W-:Y:S01]  /*7af0*/  F2FP.BF16.F32.PACK_AB R146, R149, R146 ;  /* 0x000000929592723e */ /* 0x000fe200000010ff */
[----:B------:R-:W3:Y:S01]  /*7b00*/  LDL R155, [R1+0x64] ;  /* 0x00006400019b7983 */ /* 0x000ee20000100800 */
[----:B------:R-:W-:Y:S01]  /*7b10*/  F2FP.BF16.F32.PACK_AB R147, R152, R147 ;  /* 0x000000939893723e */ /* 0x000fe200000010ff */
[----:B------:R-:W-:Y:S01]  /*7b20*/  IMAD.WIDE.U32 R148, R148, 0x10, R250 ;  /* 0x0000001094947825 */ /* 0x000fe200078e00fa */
[----:B------:R-:W-:-:S05]  /*7b30*/  F2FP.BF16.F32.PACK_AB R144, R151, R144 ;  /* 0x000000909790723e */ /* 0x000fca00000010ff */
[----:B------:R0:W-:Y:S02]  /*7b40*/  STG.E.128 desc[UR6][R148.64], R144 ;  /* 0x0000009094007986 */ /* 0x0001e4000c101d06 */
[----:B0-----:R-:W-:Y:S01]  /*7b50*/  FADD.FTZ R144, -R232, R160 ;  /* 0x000000a0e8907221 */ /* 0x001fe20000010100 */
[----:B------:R-:W-:Y:S02]  /*7b60*/  SHF.L.U32 R145, R20, 0x10, RZ ;  /* 0x0000001014917819 */ /* 0x000fe400000006ff */
[----:B------:R-:W-:Y:S01]  /*7b70*/  SHF.L.U32 R146, R60, 0x10, RZ ;  /* 0x000000103c927819 */ /* 0x000fe200000006ff */
[----:B------:R-:W-:Y:S01]  /*7b80*/  FMUL.FTZ R144, R237, R144 ;  /* 0x00000090ed907220 */ /* 0x000fe20000410000 */
[----:B------:R-:W-:Y:S01]  /*7b90*/  SHF.L.U32 R147, R61, 0x10, RZ ;  /* 0x000000103d937819 */ /* 0x000fe200000006ff */
[----:B------:R-:W-:Y:S01]  /*7ba0*/  FADD.FTZ R148, -R232, R163 ;  /* 0x000000a3e8947221 */ /* 0x000fe20000010100 */
[----:B------:R-:W-:Y:S01]  /*7bb0*/  SHF.L.U32 R149, R62, 0x10, RZ ;  /* 0x000000103e957819 */ /* 0x000fe200000006ff */
[----:B------:R-:W-:Y:S01]  /*7bc0*/  FFMA.FTZ R144, R144, R145, R146 ;  /* 0x0000009190907223 */ /* 0x000fe20000010092 */
[----:B------:R-:W-:Y:S01]  /*7bd0*/  FADD.FTZ R145, -R232, R162 ;  /* 0x000000a2e8917221 */ /* 0x000fe20000010100 */
[----:B------:R-:W-:Y:S01]  /*7be0*/  SHF.L.U32 R146, R21, 0x10, RZ ;  /* 0x0000001015927819 */ /* 0x000fe200000006ff */
[C---:B------:R-:W-:Y:S01]  /*7bf0*/  FMUL.FTZ R148, R237.reuse, R148 ;  /* 0x00000094ed947220 */ /* 0x040fe20000410000 */
[----:B------:R-:W-:Y:S01]  /*7c00*/  SHF.L.U32 R151, R156, 0x10, RZ ;  /* 0x000000109c977819 */ /* 0x000fe200000006ff */
[----:B------:R-:W-:Y:S01]  /*7c10*/  FMUL.FTZ R145, R237, R145 ;  /* 0x00000091ed917220 */ /* 0x000fe20000410000 */
[----:B------:R-:W-:Y:S01]  /*7c20*/  SHF.L.U32 R152, R63, 0x10, RZ ;  /* 0x000000103f987819 */ /* 0x000fe200000006ff */
[----:B------:R-:W3:Y:S02]  /*7c30*/  LDL R160, [R1+0x80] ;  /* 0x0000800001a07983 */ /* 0x000ee40000100800 */
[----:B------:R-:W-:-:S02]  /*7c40*/  FFMA.FTZ R145, R145, R146, R147 ;  /* 0x0000009291917223 */ /* 0x000fc40000010093 */
[----:B------:R-:W3:Y:S04]  /*7c50*/  LDL R156, [R1+0x84] ;  /* 0x00008400019c7983 */ /* 0x000ee80000100800 */
[----:B------:R-:W3:Y:S04]  /*7c60*/  LDL R162, [R1+0xbc] ;  /* 0x0000bc0001a27983 */ /* 0x000ee80000100800 */
[----:B------:R-:W3:Y:S01]  /*7c70*/  LDL R163, [R1+0xc4] ;  /* 0x0000c40001a37983 */ /* 0x000ee20000100800 */
[----:B----4-:R-:W-:Y:S02]  /*7c80*/  SHF.L.U32 R147, R238, 0x10, RZ ;  /* 0x00000010ee937819 */ /* 0x010fe400000006ff */
[----:B--2---:R-:W-:-:S05]  /*7c90*/  SHF.L.U32 R146, R154, 0x10, RZ ;  /* 0x000000109a927819 */ /* 0x004fca00000006ff */
[----:B------:R-:W-:Y:S01]  /*7ca0*/  FFMA.FTZ R148, R148, R146, R147 ;  /* 0x0000009294947223 */ /* 0x000fe20000010093 */
[----:B------:R-:W-:Y:S01]  /*7cb0*/  FADD.FTZ R146, -R232, R164 ;  /* 0x000000a4e8927221 */ /* 0x000fe20000010100 */
[----:B------:R-:W-:Y:S01]  /*7cc0*/  SHF.L.U32 R147, R22, 0x10, RZ ;  /* 0x0000001016937819 */ /* 0x000fe200000006ff */
[----:B------:R-:W2:Y:S02]  /*7cd0*/  LDL R164, [R1+0xc0] ;  /* 0x0000c00001a47983 */ /* 0x000ea40000100800 */
[----:B------:R-:W-:-:S04]  /*7ce0*/  FMUL.FTZ R146, R237, R146 ;  /* 0x00000092ed927220 */ /* 0x000fc80000410000 */
[----:B------:R-:W-:Y:S01]  /*7cf0*/  FFMA.FTZ R146, R146, R147, R149 ;  /* 0x0000009392927223 */ /* 0x000fe20000010095 */
[----:B------:R-:W-:Y:S01]  /*7d00*/  FADD.FTZ R147, -R232, R165 ;  /* 0x000000a5e8937221 */ /* 0x000fe20000010100 */
[----:B-----5:R-:W-:Y:S01]  /*7d10*/  SHF.L.U32 R149, R233, 0x10, RZ ;  /* 0x00000010e9957819 */ /* 0x020fe200000006ff */
[----:B------:R-:W4:Y:S02]  /*7d20*/  LDL R165, [R1+0xb0] ;  /* 0x0000b00001a57983 */ /* 0x000f240000100800 */
[----:B------:R-:W-:-:S04]  /*7d30*/  FMUL.FTZ R147, R237, R147 ;  /* 0x00000093ed937220 */ /* 0x000fc80000410000 */
[----:B------:R-:W-:Y:S01]  /*7d40*/  FFMA.FTZ R149, R147, R149, R151 ;  /* 0x0000009593957223 */ /* 0x000fe20000010097 */
[----:B------:R-:W-:Y:S01]  /*7d50*/  FADD.FTZ R147, -R232, R166 ;  /* 0x000000a6e8937221 */ /* 0x000fe20000010100 */
[----:B------:R-:W-:Y:S01]  /*7d60*/  SHF.L.U32 R151, R23, 0x10, RZ ;  /* 0x0000001017977819 */ /* 0x000fe200000006ff */
[----:B------:R-:W5:Y:S02]  /*7d70*/  LDL R166, [R1+0xc8] ;  /* 0x0000c80001a67983 */ /* 0x000f640000100800 */
[----:B------:R-:W-:-:S04]  /*7d80*/  FMUL.FTZ R147, R237, R147 ;  /* 0x00000093ed937220 */ /* 0x000fc80000410000 */
[----:B------:R-:W-:Y:S01]  /*7d90*/  FFMA.FTZ R147, R147, R151, R152 ;  /* 0x0000009793937223 */ /* 0x000fe20000010098 */
[----:B------:R-:W-:Y:S01]  /*7da0*/  FADD.FTZ R151, -R232, R167 ;  /* 0x000000a7e8977221 */ /* 0x000fe20000010100 */
[----:B---3--:R-:W-:Y:S01]  /*7db0*/  SHF.L.U32 R152, R159, 0x10, RZ ;  /* 0x000000109f987819 */ /* 0x008fe200000006ff */
[----:B------:R-:W3:Y:S01]  /*7dc0*/  LDL R167, [R1+0xb8] ;  /* 0x0000b80001a77983 */ /* 0x000ee20000100800 */
[----:B------:R-:W-:Y:S01]  /*7dd0*/  SHF.L.U32 R153, R158, 0x10, RZ ;  /* 0x000000109e997819 */ /* 0x000fe200000006ff */
[----:B------:R-:W-:Y:S02]  /*7de0*/  FMUL.FTZ R151, R237, R151 ;  /* 0x00000097ed977220 */ /* 0x000fe40000410000 */
[----:B------:R-:W2:Y:S02]  /*7df0*/  LDL R158, [R1+0x88] ;  /* 0x00008800019e7983 */ /* 0x000ea40000100800 */
[----:B------:R-:W-:Y:S01]  /*7e00*/  FFMA.FTZ R152, R151, R152, R153 ;  /* 0x0000009897987223 */ /* 0x000fe20000010099 */
[----:B------:R-:W-:Y:S01]  /*7e10*/  SHF.L.U32 R153, R157, 0x10, RZ ;  /* 0x000000109d997819 */ /* 0x000fe200000006ff */
[----:B------:R-:W4:Y:S04]  /*7e20*/  LDL R159, [R1+0x90] ;  /* 0x00009000019f7983 */ /* 0x000f280000100800 */
[----:B------:R-:W5:Y:S01]  /*7e30*/  LDL R157, [R1+0x8c] ;  /* 0x00008c00019d7983 */ /* 0x000f620000100800 */
[----:B------:R-:W-:Y:S01]  /*7e40*/  FADD.FTZ R151, -R232, R161 ;  /* 0x000000a1e8977221 */ /* 0x000fe20000010100 */
[----:B------:R-:W-:-:S02]  /*7e50*/  SHF.L.U32 R154, R155, 0x10, RZ ;  /* 0x000000109b9a7819 */ /* 0x000fc400000006ff */
[----:B------:R-:W-:Y:S01]  /*7e60*/  F2FP.BF16.F32.PACK_AB R145, R148, R145 ;  /* 0x000000919491723e */ /* 0x000fe200000010ff */
[----:B------:R-:W-:Y:S01]  /*7e70*/  FMUL.FTZ R151, R237, R151 ;  /* 0x00000097ed977220 */ /* 0x000fe20000410000 */
[----:B------:R-:W-:Y:S01]  /*7e80*/  IADD3 R148, PT, PT, R150, 0x40, RZ ;  /* 0x0000004096947810 */ /* 0x000fe20007ffe0ff */
[----:B------:R-:W3:Y:S02]  /*7e90*/  LDL R155, [R1+0x94] ;  /* 0x00009400019b7983 */ /* 0x000ee40000100800 */
[----:B------:R-:W-:Y:S01]  /*7ea0*/  FFMA.FTZ R151, R151, R153, R154 ;  /* 0x0000009997977223 */ /* 0x000fe2000001009a */
[----:B------:R-:W-:Y:S01]  /*7eb0*/  F2FP.BF16.F32.PACK_AB R146, R149, R146 ;  /* 0x000000929592723e */ /* 0x000fe200000010ff */
[----:B------:R-:W-:Y:S01]  /*7ec0*/  IMAD.WIDE.U32 R148, R148, 0x10, R250 ;  /* 0x0000001094947825 */ /* 0x000fe200078e00fa */
[----:B------:R-:W-:Y:S01]  /*7ed0*/  F2FP.BF16.F32.PACK_AB R147, R152, R147 ;  /* 0x000000939893723e */ /* 0x000fe200000010ff */
[----:B------:R-:W3:Y:S01]  /*7ee0*/  LDL R153, [R1+0x9c] ;  /* 0x00009c0001997983 */ /* 0x000ee20000100800 */
[----:B------:R-:W-:-:S03]  /*7ef0*/  F2FP.BF16.F32.PACK_AB R144, R151, R144 ;  /* 0x000000909790723e */ /* 0x000fc600000010ff */
[----:B------:R-:W3:Y:S04]  /*7f00*/  LDL R161, [R1+0xb4] ;  /* 0x0000b40001a17983 */ /* 0x000ee80000100800 */
[----:B------:R0:W-:Y:S02]  /*7f10*/  STG.E.128 desc[UR6][R148.64], R144 ;  /* 0x0000009094007986 */ /* 0x0001e4000c101d06 */
[----:B0-----:R-:W-:Y:S01]  /*7f20*/  FADD.FTZ R144, -R232, R168 ;  /* 0x000000a8e8907221 */ /* 0x001fe20000010100 */
[----:B------:R-:W-:Y:S02]  /*7f30*/  SHF.L.U32 R145, R24, 0x10, RZ ;  /* 0x0000001018917819 */ /* 0x000fe400000006ff */
[----:B------:R-:W-:Y:S01]  /*7f40*/  SHF.L.U32 R146, R64, 0x10, RZ ;  /* 0x0000001040927819 */ /* 0x000fe200000006ff */
[C---:B------:R-:W-:Y:S01]  /*7f50*/  FMUL.FTZ R144, R237.reuse, R144 ;  /* 0x00000090ed907220 */ /* 0x040fe20000410000 */
[C---:B------:R-:W-:Y:S01]  /*7f60*/  FADD.FTZ R147, -R232.reuse, R169 ;  /* 0x000000a9e8937221 */ /* 0x040fe20000010100 */
[C---:B------:R-:W-:Y:S01]  /*7f70*/  FADD.FTZ R148, -R232.reuse, R170 ;  /* 0x000000aae8947221 */ /* 0x040fe20000010100 */
[----:B------:R-:W-:Y:S01]  /*7f80*/  FADD.FTZ R149, -R232, R171 ;  /* 0x000000abe8957221 */ /* 0x000fe20000010100 */
[----:B------:R-:W-:Y:S01]  /*7f90*/  FFMA.FTZ R144, R144, R145, R146 ;  /* 0x0000009190907223 */ /* 0x000fe20000010092 */
[----:B------:R-:W-:Y:S01]  /*7fa0*/  FMUL.FTZ R145, R237, R147 ;  /* 0x00000093ed917220 */ /* 0x000fe20000410000 */
[----:B------:R-:W-:Y:S01]  /*7fb0*/  SHF.L.U32 R146, R160, 0x10, RZ ;  /* 0x00000010a0927819 */ /* 0x000fe200000006ff */
[----:B------:R-:W-:Y:S01]  /*7fc0*/  FADD.FTZ R151, -R232, R172 ;  /* 0x000000ace8977221 */ /* 0x000fe20000010100 */
[----:B------:R-:W-:Y:S01]  /*7fd0*/  SHF.L.U32 R147, R156, 0x10, RZ ;  /* 0x000000109c937819 */ /* 0x000fe200000006ff */
[----:B------:R-:W3:Y:S04]  /*7fe0*/  LDL R160, [R1+0xa8] ;  /* 0x0000a80001a07983 */ /* 0x000ee80000100800 */
[----:B------:R-:W3:Y:S01]  /*7ff0*/  LDL R156, [R1+0x98] ;  /* 0x00009800019c7983 */ /* 0x000ee20000100800 */
[----:B------:R-:W-:Y:S01]  /*8000*/  FFMA.FTZ R145, R145, R146, R147 ;  /* 0x0000009291917223 */ /* 0x000fe20000010093 */
[----:B------:R-:W-:Y:S01]  /*8010*/  FMUL.FTZ R146, R237, R148 ;  /* 0x00000094ed927220 */ /* 0x000fe20000410000 */
[----:B------:R-:W-:-:S02]  /*8020*/  SHF.L.U32 R147, R25, 0x10, RZ ;  /* 0x0000001019937819 */ /* 0x000fc400000006ff */
[----:B------:R-:W-:Y:S01]  /*8030*/  SHF.L.U32 R154, R26, 0x10, RZ ;  /* 0x000000101a9a7819 */ /* 0x000fe200000006ff */
[----:B------:R-:W-:Y:S01]  /*8040*/  FADD.FTZ R152, -R232, R174 ;  /* 0x000000aee8987221 */ /* 0x000fe20000010100 */
[----:B------:R-:W-:Y:S01]  /*8050*/  SHF.L.U32 R148, R65, 0x10, RZ ;  /* 0x0000001041947819 */ /* 0x000fe200000006ff */
[C---:B------:R-:W-:Y:S01]  /*8060*/  FMUL.FTZ R151, R237.reuse, R151 ;  /* 0x00000097ed977220 */ /* 0x040fe20000410000 */
[----:B------:R-:W3:Y:S03]  /*8070*/  LDL R169, [R1+0xd0] ;  /* 0x0000d00001a97983 */ /* 0x000ee60000100800 */
[----:B------:R-:W-:Y:S01]  /*8080*/  FFMA.FTZ R146, R146, R147, R148 ;  /* 0x0000009392927223 */ /* 0x000fe20000010094 */
[----:B------:R-:W-:Y:S01]  /*8090*/  FMUL.FTZ R147, R237, R149 ;  /* 0x00000095ed937220 */ /* 0x000fe20000410000 */
[----:B------:R-:W3:Y:S04]  /*80a0*/  LDL R172, [R1+0xd8] ;  /* 0x0000d80001ac7983 */ /* 0x000ee80000100800 */
[----:B------:R-:W3:Y:S04]  /*80b0*/  LDL R168, [R1+0xdc] ;  /* 0x0000dc0001a87983 */ /* 0x000ee80000100800 */
[----:B------:R-:W3:Y:S04]  /*80c0*/  LDL R171, [R1+0xe0] ;  /* 0x0000e00001ab7983 */ /* 0x000ee80000100800 */
[----:B------:R-:W3:Y:S04]  /*80d0*/  LDL R170, [R1+0xe4] ;  /* 0x0000e40001aa7983 */ /* 0x000ee80000100800 */
[----:B------:R-:W3:Y:S01]  /*80e0*/  LDL R174, [R1+0xe8] ;  /* 0x0000e80001ae7983 */ /* 0x000ee20000100800 */
[----:B--2---:R-:W-:-:S03]  /*80f0*/  SHF.L.U32 R148, R158, 0x10, RZ ;  /* 0x000000109e947819 */ /* 0x004fc600000006ff */
[----:B------:R-:W2:Y:S01]  /*8100*/  LDL R158, [R1+0xa0] ;  /* 0x0000a000019e7983 */ /* 0x000ea20000100800 */
[----:B-----5:R-:W-:-:S03]  /*8110*/  SHF.L.U32 R149, R157, 0x10, RZ ;  /* 0x000000109d957819 */ /* 0x020fc600000006ff */
[----:B------:R-:W5:Y:S02]  /*8120*/  LDL R157, [R1+0xa4] ;  /* 0x0000a400019d7983 */ /* 0x000f640000100800 */
[----:B------:R-:W-:Y:S01]  /*8130*/  FFMA.FTZ R147, R147, R148, R149 ;  /* 0x0000009493937223 */ /* 0x000fe20000010095 */
[----:B------:R-:W-:-:S05]  /*8140*/  SHF.L.U32 R148, R66, 0x10, RZ ;  /* 0x0000001042947819 */ /* 0x000fca00000006ff */
[----:B------:R-:W-:Y:S01]  /*8150*/  FFMA.FTZ R154, R151, R154, R148 ;  /* 0x0000009a979a7223 */ /* 0x000fe20000010094 */
[----:B----4-:R-:W-:Y:S02]  /*8160*/  SHF.L.U32 R148, R159, 0x10, RZ ;  /* 0x000000109f947819 */ /* 0x010fe400000006ff */
[----:B------:R-:W4:Y:S01]  /*8170*/  LDL R159, [R1+0xac] ;  /* 0x0000ac00019f7983 */ /* 0x000f220000100800 */
[----:B------:R-:W-:Y:S01]  /*8180*/  FADD.FTZ R149, -R232, R173 ;  /* 0x000000ade8957221 */ /* 0x000fe20000010100 */
[----:B---3--:R-:W-:Y:S01]  /*8190*/  SHF.L.U32 R151, R155, 0x10, RZ ;  /* 0x000000109b977819 */ /* 0x008fe200000006ff */
[C---:B------:R-:W-:Y:S01]  /*81a0*/  FMUL.FTZ R152, R237.reuse, R152 ;  /* 0x00000098ed987220 */ /* 0x040fe20000410000 */
[----:B------:R-:W3:Y:S01]  /*81b0*/  LDL R173, [R1+0xec] ;  /* 0x0000ec0001ad7983 */ /* 0x000ee20000100800 */
[----:B------:R-:W-:Y:S01]  /*81c0*/  FMUL.FTZ R149, R237, R149 ;  /* 0x00000095ed957220 */ /* 0x000fe20000410000 */
[----:B------:R-:W-:-:S03]  /*81d0*/  SHF.L.U32 R155, R27, 0x10, RZ ;  /* 0x000000101b9b7819 */ /* 0x000fc600000006ff */
[----:B------:R-:W-:Y:S01]  /*81e0*/  FFMA.FTZ R149, R149, R148, R151 ;  /* 0x0000009495957223 */ /* 0x000fe20000010097 */
[----:B------:R-:W-:Y:S01]  /*81f0*/  SHF.L.U32 R148, R67, 0x10, RZ ;  /* 0x0000001043947819 */ /* 0x000fe200000006ff */
[----:B------:R-:W-:Y:S02]  /*8200*/  FADD.FTZ R151, -R232, R175 ;  /* 0x000000afe8977221 */ /* 0x000fe40000010100 */
[----:B------:R-:W3:Y:S02]  /*8210*/  LDL R175, [R1+0xf4] ;  /* 0x0000f40001af7983 */ /* 0x000ee40000100800 */
[----:B------:R-:W-:Y:S01]  /*8220*/  FFMA.FTZ R155, R152, R155, R148 ;  /* 0x0000009b989b7223 */ /* 0x000fe20000010094 */
[----:B------:R-:W-:Y:S01]  /*8230*/  SHF.L.U32 R148, R153, 0x10, RZ ;  /* 0x0000001099947819 */ /* 0x000fe200000006ff */
[----:B------:R-:W-:Y:S01]  /*8240*/  FMUL.FTZ R151, R237, R151 ;  /* 0x00000097ed977220 */ /* 0x000fe20000410000 */
[----:B------:R-:W-:Y:S02]  /*8250*/  FADD.FTZ R153, -R232, R176 ;  /* 0x000000b0e8997221 */ /* 0x000fe40000010100 */
[----:B------:R-:W3:Y:S01]  /*8260*/  LDL R176, [R1+0xfc] ;  /* 0x0000fc0001b07983 */ /* 0x000ee20000100800 */
[----:B------:R-:W-:Y:S01]  /*8270*/  SHF.L.U32 R152, R156, 0x10, RZ ;  /* 0x000000109c987819 */ /* 0x000fe200000006ff */
[----:B------:R-:W-:-:S02]  /*8280*/  FADD.FTZ R156, -R232, R177 ;  /* 0x000000b1e89c7221 */ /* 0x000fc40000010100 */
[----:B------:R-:W3:Y:S02]  /*8290*/  LDL R177, [R1+0x104] ;  /* 0x0001040001b17983 */ /* 0x000ee40000100800 */
[----:B------:R-:W-:Y:S01]  /*82a0*/  FFMA.FTZ R152, R151, R152, R148 ;  /* 0x0000009897987223 */ /* 0x000fe20000010094 */
[----:B------:R-:W-:Y:S01]  /*82b0*/  FMUL.FTZ R148, R237, R153 ;  /* 0x00000099ed947220 */ /* 0x000fe20000410000 */
[----:B------:R-:W-:Y:S02]  /*82c0*/  SHF.L.U32 R151, R28, 0x10, RZ ;  /* 0x000000101c977819 */ /* 0x000fe400000006ff */
[----:B------:R-:W-:-:S05]  /*82d0*/  SHF.L.U32 R153, R68, 0x10, RZ ;  /* 0x0000001044997819 */ /* 0x000fca00000006ff */
[----:B------:R-:W-:Y:S01]  /*82e0*/  FFMA.FTZ R148, R148, R151, R153 ;  /* 0x0000009794947223 */ /* 0x000fe20000010099 */
[----:B------:R-:W-:Y:S01]  /*82f0*/  FMUL.FTZ R151, R237, R156 ;  /* 0x0000009ced977220 */ /* 0x000fe20000410000 */
[----:B--2---:R-:W-:Y:S02]  /*8300*/  SHF.L.U32 R153, R158, 0x10, RZ ;  /* 0x000000109e997819 */ /* 0x004fe400000006ff */
[----:B-----5:R-:W-:Y:S01]  /*8310*/  SHF.L.U32 R156, R157, 0x10, RZ ;  /* 0x000000109d9c7819 */ /* 0x020fe200000006ff */
[C---:B------:R-:W-:Y:S01]  /*8320*/  FADD.FTZ R157, -R232.reuse, R178 ;  /* 0x000000b2e89d7221 */ /* 0x040fe20000010100 */
[----:B------:R-:W-:Y:S01]  /*8330*/  FADD.FTZ R158, -R232, R179 ;  /* 0x000000b3e89e7221 */ /* 0x000fe20000010100 */
[----:B------:R-:W2:Y:S02]  /*8340*/  LDL R178, [R1+0x100] ;  /* 0x0001000001b27983 */ /* 0x000ea40000100800 */
[----:B------:R-:W-:Y:S01]  /*8350*/  FFMA.FTZ R151, R151, R153, R156 ;  /* 0x0000009997977223 */ /* 0x000fe2000001009c */
[----:B------:R-:W-:Y:S01]  /*8360*/  FMUL.FTZ R156, R237, R157 ;  /* 0x0000009ded9c7220 */ /* 0x000fe20000410000 */
[----:B------:R-:W-:Y:S01]  /*8370*/  SHF.L.U32 R153, R29, 0x10, RZ ;  /* 0x000000101d997819 */ /* 0x000fe200000006ff */
[----:B------:R-:W5:Y:S01]  /*8380*/  LDL R179, [R1+0xf0] ;  /* 0x0000f00001b37983 */ /* 0x000f620000100800 */
[----:B------:R-:W-:-:S05]  /*8390*/  SHF.L.U32 R157, R69, 0x10, RZ ;  /* 0x00000010459d7819 */ /* 0x000fca00000006ff */
[----:B------:R-:W-:Y:S01]  /*83a0*/  FFMA.FTZ R156, R156, R153, R157 ;  /* 0x000000999c9c7223 */ /* 0x000fe2000001009d */
[----:B------:R-:W-:Y:S01]  /*83b0*/  FMUL.FTZ R157, R237, R158 ;  /* 0x0000009eed9d7220 */ /* 0x000fe20000410000 */
[----:B----4-:R-:W-:Y:S01]  /*83c0*/  SHF.L.U32 R158, R159, 0x10, RZ ;  /* 0x000000109f9e7819 */ /* 0x010fe200000006ff */
[----:B------:R-:W-:Y:S01]  /*83d0*/  FADD.FTZ R159, -R232, R180 ;  /* 0x000000b4e89f7221 */ /* 0x000fe20000010100 */
[----:B------:R-:W-:Y:S02]  /*83e0*/  SHF.L.U32 R180, R165, 0x10, RZ ;  /* 0x00000010a5b47819 */ /* 0x000fe400000006ff */
[----:B------:R-:W4:Y:S01]  /*83f0*/  LDL R165, [R1+0xcc] ;  /* 0x0000cc0001a57983 */ /* 0x000f220000100800 */
[----:B------:R-:W-:Y:S01]  /*8400*/  SHF.L.U32 R153, R160, 0x10, RZ ;  /* 0x00000010a0997819 */ /* 0x000fe200000006ff */
[----:B------:R-:W-:Y:S01]  /*8410*/  FADD.FTZ R160, -R232, R181 ;  /* 0x000000b5e8a07221 */ /* 0x000fe20000010100 */
[----:B------:R-:W-:Y:S02]  /*8420*/  SHF.L.U32 R181, R167, 0x10, RZ ;  /* 0x00000010a7b57819 */ /* 0x000fe400000006ff */
[----:B------:R-:W3:Y:S01]  /*8430*/  LDL R167, [R1+0xd4] ;  /* 0x0000d40001a77983 */ /* 0x000ee20000100800 */
[----:B------:R-:W-:Y:S01]  /*8440*/  FFMA.FTZ R157, R157, R153, R158 ;  /* 0x000000999d9d7223 */ /* 0x000fe2000001009e */
[----:B------:R-:W-:Y:S01]  /*8450*/  FMUL.FTZ R158, R237, R159 ;  /* 0x0000009fed9e7220 */ /* 0x000fe20000410000 */
[----:B------:R-:W-:-:S02]  /*8460*/  SHF.L.U32 R153, R30, 0x10, RZ ;  /* 0x000000101e997819 */ /* 0x000fc400000006ff */
[----:B------:R-:W-:Y:S01]  /*8470*/  SHF.L.U32 R159, R70, 0x10, RZ ;  /* 0x00000010469f7819 */ /* 0x000fe200000006ff */
[----:B------:R-:W-:-:S04]  /*8480*/  FMUL.FTZ R160, R237, R160 ;  /* 0x000000a0eda07220 */ /* 0x000fc80000410000 */
[----:B------:R-:W-:Y:S01]  /*8490*/  FFMA.FTZ R158, R158, R153, R159 ;  /* 0x000000999e9e7223 */ /* 0x000fe2000001009f */
[----:B------:R-:W-:Y:S01]  /*84a0*/  SHF.L.U32 R153, R161, 0x10, RZ ;  /* 0x00000010a1997819 */ /* 0x000fe200000006ff */
[C---:B------:R-:W-:Y:S02]  /*84b0*/  FADD.FTZ R161, -R232.reuse, R183 ;  /* 0x000000b7e8a17221 */ /* 0x040fe40000010100 */
[----:B------:R-:W2:Y:S01]  /*84c0*/  LDL R183, [R1+0xf8] ;  /* 0x0000f80001b77983 */ /* 0x000ea20000100800 */
[----:B------:R-:W-:Y:S01]  /*84d0*/  FADD.FTZ R159, -R232, R182 ;  /* 0x000000b6e89f7221 */ /* 0x000fe20000010100 */
[----:B------:R-:W-:Y:S01]  /*84e0*/  FFMA.FTZ R180, R160, R180, R153 ;  /* 0x000000b4a0b47223 */ /* 0x000fe20000010099 */
[----:B------:R-:W-:Y:S01]  /*84f0*/  SHF.L.U32 R153, R31, 0x10, RZ ;  /* 0x000000101f997819 */ /* 0x000fe200000006ff */
[----:B------:R-:W-:Y:S01]  /*8500*/  FMUL.FTZ R161, R237, R161 ;  /* 0x000000a1eda17220 */ /* 0x000fe20000410000 */
[----:B------:R-:W-:Y:S01]  /*8510*/  SHF.L.U32 R160, R71, 0x10, RZ ;  /* 0x0000001047a07819 */ /* 0x000fe200000006ff */
[----:B------:R-:W-:Y:S01]  /*8520*/  FMUL.FTZ R159, R237, R159 ;  /* 0x0000009fed9f7220 */ /* 0x000fe20000410000 */
[----:B------:R-:W2:Y:S03]  /*8530*/  LDL R182, [R1+0x10c] ;  /* 0x00010c0001b67983 */ /* 0x000ea60000100800 */
[----:B------:R-:W-:Y:S01]  /*8540*/  FFMA.FTZ R159, R159, R153, R160 ;  /* 0x000000999f9f7223 */ /* 0x000fe200000100a0 */
[----:B------:R-:W-:Y:S01]  /*8550*/  SHF.L.U32 R153, R162, 0x10, RZ ;  /* 0x00000010a2997819 */ /* 0x000fe200000006ff */
[C---:B------:R-:W-:Y:S01]  /*8560*/  FADD.FTZ R160, -R232.reuse, R184 ;  /* 0x000000b8e8a07221 */ /* 0x040fe20000010100 */
[----:B------:R-:W-:Y:S01]  /*8570*/  FADD.FTZ R162, -R232, R185 ;  /* 0x000000b9e8a27221 */ /* 0x000fe20000010100 */
[----:B------:R-:W2:Y:S02]  /*8580*/  LDL R184, [R1+0x114] ;  /* 0x0001140001b87983 */ /* 0x000ea40000100800 */
[----:B------:R-:W-:Y:S01]  /*8590*/  FFMA.FTZ R181, R161, R181, R153 ;  /* 0x000000b5a1b57223 */ /* 0x000fe20000010099 */
[----:B------:R-:W-:Y:S01]  /*85a0*/  SHF.L.U32 R153, R32, 0x10, RZ ;  /* 0x0000001020997819 */ /* 0x000fe200000006ff */
[C---:B------:R-:W-:Y:S01]  /*85b0*/  FMUL.FTZ R160, R237.reuse, R160 ;  /* 0x000000a0eda07220 */ /* 0x040fe20000410000 */
[----:B------:R-:W-:Y:S01]  /*85c0*/  SHF.L.U32 R161, R72, 0x10, RZ ;  /* 0x0000001048a17819 */ /* 0x000fe200000006ff */
[----:B------:R-:W2:Y:S04]  /*85d0*/  LDL R185, [R1+0x110] ;  /* 0x0001100001b97983 */ /* 0x000ea80000100800 */
[----:B------:R-:W-:Y:S01]  /*85e0*/  FFMA.FTZ R160, R160, R153, R161 ;  /* 0x00000099a0a07223 */ /* 0x000fe200000100a1 */
[----:B------:R-:W-:Y:S01]  /*85f0*/  FMUL.FTZ R161, R237, R162 ;  /* 0x000000a2eda17220 */ /* 0x000fe20000410000 */
[----:B------:R-:W-:Y:S01]  /*8600*/  SHF.L.U32 R162, R163, 0x10, RZ ;  /* 0x00000010a3a27819 */ /* 0x000fe200000006ff */
[----:B------:R-:W-:-:S02]  /*8610*/  FADD.FTZ R163, -R232, R186 ;  /* 0x000000bae8a37221 */ /* 0x000fc40000010100 */
[----:B------:R-:W2:Y:S01]  /*8620*/  LDL R186, [R1+0x108] ;  /* 0x0001080001ba7983 */ /* 0x000ea20000100800 */
[----:B------:R-:W-:Y:S01]  /*8630*/  SHF.L.U32 R153, R164, 0x10, RZ ;  /* 0x00000010a4997819 */ /* 0x000fe200000006ff */
[----:B------:R-:W-:Y:S01]  /*8640*/  FADD.FTZ R164, -R232, R187 ;  /* 0x000000bbe8a47221 */ /* 0x000fe20000010100 */
[----:B------:R-:W-:Y:S01]  /*8650*/  SHF.L.U32 R172, R172, 0x10, RZ ;  /* 0x00000010acac7819 */ /* 0x000fe200000006ff */
[----:B------:R-:W2:Y:S02]  /*8660*/  LDL R187, [R1+0x120] ;  /* 0x0001200001bb7983 */ /* 0x000ea40000100800 */
[----:B------:R-:W-:Y:S01]  /*8670*/  FFMA.FTZ R161, R161, R153, R162 ;  /* 0x00000099a1a17223 */ /* 0x000fe200000100a2 */
[----:B------:R-:W-:Y:S01]  /*8680*/  FMUL.FTZ R162, R237, R163 ;  /* 0x000000a3eda27220 */ /* 0x000fe20000410000 */
[----:B------:R-:W-:Y:S02]  /*8690*/  SHF.L.U32 R153, R33, 0x10, RZ ;  /* 0x0000001021997819 */ /* 0x000fe400000006ff */
[----:B------:R-:W-:-:S05]  /*86a0*/  SHF.L.U32 R163, R73, 0x10, RZ ;  /* 0x0000001049a37819 */ /* 0x000fca00000006ff */
[----:B------:R-:W-:Y:S01]  /*86b0*/  FFMA.FTZ R162, R162, R153, R163 ;  /* 0x00000099a2a27223 */ /* 0x000fe200000100a3 */
[C---:B------:R-:W-:Y:S01]  /*86c0*/  FMUL.FTZ R163, R237.reuse, R164 ;  /* 0x000000a4eda37220 */ /* 0x040fe20000410000 */
[----:B------:R-:W-:Y:S01]  /*86d0*/  SHF.L.U32 R153, R166, 0x10, RZ ;  /* 0x00000010a6997819 */ /* 0x000fe200000006ff */
[C---:B------:R-:W-:Y:S02]  /*86e0*/  FADD.FTZ R166, -R232.reuse, R189 ;  /* 0x000000bde8a67221 */ /* 0x040fe40000010100 */
[----:B------:R-:W2:Y:S02]  /*86f0*/  LDL R189, [R1+0x130] ;  /* 0x0001300001bd7983 */ /* 0x000ea40000100800 */
[----:B------:R-:W-:Y:S01]  /*8700*/  FMUL.FTZ R166, R237, R166 ;  /* 0x000000a6eda67220 */ /* 0x000fe20000410000 */
[----:B----4-:R-:W-:Y:S01]  /*8710*/  SHF.L.U32 R164, R165, 0x10, RZ ;  /* 0x00000010a5a47819 */ /* 0x010fe200000006ff */
[----:B------:R-:W-:Y:S02]  /*8720*/  FADD.FTZ R165, -R232, R188 ;  /* 0x000000bce8a57221 */ /* 0x000fe40000010100 */
[----:B------:R-:W4:Y:S02]  /*8730*/  LDL R188, [R1+0x118] ;  /* 0x0001180001bc7983 */ /* 0x000f240000100800 */
[----:B------:R-:W-:Y:S01]  /*8740*/  FFMA.FTZ R163, R163, R153, R164 ;  /* 0x00000099a3a37223 */ /* 0x000fe200000100a4 */
[----:B------:R-:W-:Y:S01]  /*8750*/  FMUL.FTZ R164, R237, R165 ;  /* 0x000000a5eda47220 */ /* 0x000fe20000410000 */
[----:B------:R-:W-:-:S02]  /*8760*/  SHF.L.U32 R153, R34, 0x10, RZ ;  /* 0x0000001022997819 */ /* 0x000fc400000006ff */
[----:B------:R-:W-:-:S05]  /*8770*/  SHF.L.U32 R165, R74, 0x10, RZ ;  /* 0x000000104aa57819 */ /* 0x000fca00000006ff */
[----:B------:R-:W-:Y:S01]  /*8780*/  FFMA.FTZ R164, R164, R153, R165 ;  /* 0x00000099a4a47223 */ /* 0x000fe200000100a5 */
[----:B------:R-:W-:Y:S02]  /*8790*/  SHF.L.U32 R153, R169, 0x10, RZ ;  /* 0x00000010a9997819 */ /* 0x000fe400000006ff */
[----:B---3--:R-:W-:Y:S01]  /*87a0*/  SHF.L.U32 R165, R167, 0x10, RZ ;  /* 0x00000010a7a57819 */ /* 0x008fe200000006ff */
[----:B------:R-:W-:Y:S01]  /*87b0*/  FADD.FTZ R167, -R232, R190 ;  /* 0x000000bee8a77221 */ /* 0x000fe20000010100 */
[----:B------:R-:W-:-:S03]  /*87c0*/  SHF.L.U32 R169, R35, 0x10, RZ ;  /* 0x0000001023a97819 */ /* 0x000fc600000006ff */
[----:B------:R-:W-:Y:S01]  /*87d0*/  FFMA.FTZ R166, R166, R153, R165 ;  /* 0x00000099a6a67223 */ /* 0x000fe200000100a5 */
[----:B------:R-:W-:Y:S01]  /*87e0*/  SHF.L.U32 R153, R75, 0x10, RZ ;  /* 0x000000104b997819 */ /* 0x000fe200000006ff */
[----:B------:R-:W-:Y:S01]  /*87f0*/  FMUL.FTZ R167, R237, R167 ;  /* 0x000000a7eda77220 */ /* 0x000fe20000410000 */
[----:B------:R-:W-:-:S03]  /*8800*/  FADD.FTZ R165, -R232, R191 ;  /* 0x000000bfe8a57221 */ /* 0x000fc60000010100 */
[----:B------:R-:W-:Y:S01]  /*8810*/  FFMA.FTZ R169, R167, R169, R153 ;  /* 0x000000a9a7a97223 */ /* 0x000fe20000010099 */
[----:B------:R-:W-:Y:S01]  /*8820*/  SHF.L.U32 R153, R168, 0x10, RZ ;  /* 0x00000010a8997819 */ /* 0x000fe200000006ff */
[----:B------:R-:W-:Y:S01]  /*8830*/  FMUL.FTZ R165, R237, R165 ;  /* 0x000000a5eda57220 */ /* 0x000fe20000410000 */
[----:B------:R-:W-:-:S03]  /*8840*/  FADD.FTZ R167, -R232, R192 ;  /* 0x000000c0e8a77221 */ /* 0x000fc60000010100 */
[----:B------:R-:W-:Y:S01]  /*8850*/  FFMA.FTZ R172, R165, R172, R153 ;  /* 0x000000aca5ac7223 */ /* 0x000fe20000010099 */
[----:B------:R-:W-:Y:S01]  /*8860*/  FMUL.FTZ R165, R237, R167 ;  /* 0x000000a7eda57220 */ /* 0x000fe20000410000 */
[----:B------:R-:W-:Y:S02]  /*8870*/  SHF.L.U32 R153, R36, 0x10, RZ ;  /* 0x0000001024997819 */ /* 0x000fe400000006ff */
[----:B------:R-:W-:Y:S01]  /*8880*/  SHF.L.U32 R167, R76, 0x10, RZ ;  /* 0x000000104ca77819 */ /* 0x000fe200000006ff */
[----:B------:R-:W-:-:S04]  /*8890*/  FADD.FTZ R168, -R232, R193 ;  /* 0x000000c1e8a87221 */ /* 0x000fc80000010100 */
        /* <DEDUP_REMOVED lines=21> */
[----:B-----5:R-:W-:Y:S01]  /*89f0*/  SHF.L.U32 R153, R179, 0x10, RZ ;  /* 0x00000010b3997819 */ /* 0x020fe200000006ff */
        /* <DEDUP_REMOVED lines=10> */
[----:B------:R-:W-:Y:S01]  /*8aa0*/  SHF.L.U32 R153, R176, 0x10, RZ ;  /* 0x00000010b0997819 */ /* 0x000fe200000006ff */
[----:B------:R-:W-:Y:S01]  /*8ab0*/  FMUL.FTZ R173, R237, R173 ;  /* 0x000000adedad7220 */ /* 0x000fe20000410000 */
[----:B------:R-:W-:Y:S01]  /*8ac0*/  FADD.FTZ R175, -R232, R200 ;  /* 0x000000c8e8af7221 */ /* 0x000fe20000010100 */
[----:B------:R-:W2:Y:S02]  /*8ad0*/  LDL R183, [R1+0x11c] ;  /* 0x00011c0001b77983 */ /* 0x000ea40000100800 */
[----:B------:R-:W-:Y:S01]  /*8ae0*/  FFMA.FTZ R191, R173, R191, R153 ;  /* 0x000000bfadbf7223 */ /* 0x000fe20000010099 */
[----:B------:R-:W-:Y:S01]  /*8af0*/  FMUL.FTZ R173, R237, R175 ;  /* 0x000000afedad7220 */ /* 0x000fe20000410000 */
[----:B------:R-:W-:-:S02]  /*8b00*/  SHF.L.U32 R153, R40, 0x10, RZ ;  /* 0x0000001028997819 */ /* 0x000fc400000006ff */
        /* <DEDUP_REMOVED lines=13> */
[----:B------:R-:W-:Y:S02]  /*8be0*/  SHF.L.U32 R153, R186, 0x10, RZ ;  /* 0x00000010ba997819 */ /* 0x000fe400000006ff */
[----:B------:R-:W3:Y:S01]  /*8bf0*/  LDL R186, [R1+0x124] ;  /* 0x0001240001ba7983 */ /* 0x000ee20000100800 */
[----:B------:R-:W-:Y:S01]  /*8c00*/  FMUL.FTZ R177, R237, R178 ;  /* 0x000000b2edb17220 */ /* 0x000fe20000410000 */
[----:B------:R-:W-:Y:S01]  /*8c10*/  SHF.L.U32 R178, R182, 0x10, RZ ;  /* 0x00000010b6b27819 */ /* 0x000fe200000006ff */
[----:B------:R-:W-:Y:S01]  /*8c20*/  FADD.FTZ R182, -R232, R204 ;  /* 0x000000cce8b67221 */ /* 0x000fe20000010100 */
[----:B------:R-:W-:-:S03]  /*8c30*/  SHF.L.U32 R192, R42, 0x10, RZ ;  /* 0x000000102ac07819 */ /* 0x000fc600000006ff */
[----:B------:R-:W-:Y:S01]  /*8c40*/  FFMA.FTZ R177, R177, R153, R178 ;  /* 0x00000099b1b17223 */ /* 0x000fe200000100b2 */
[----:B------:R-:W-:Y:S01]  /*8c50*/  SHF.L.U32 R153, R82, 0x10, RZ ;  /* 0x0000001052997819 */ /* 0x000fe200000006ff */
[----:B------:R-:W-:Y:S01]  /*8c60*/  FMUL.FTZ R182, R237, R182 ;  /* 0x000000b6edb67220 */ /* 0x000fe20000410000 */
[----:B------:R-:W-:Y:S02]  /*8c70*/  SHF.L.U32 R193, R185, 0x10, RZ ;  /* 0x00000010b9c17819 */ /* 0x000fe400000006ff */
[----:B------:R-:W5:Y:S01]  /*8c80*/  LDL R185, [R1+0x128] ;  /* 0x0001280001b97983 */ /* 0x000f620000100800 */
[----:B------:R-:W-:Y:S01]  /*8c90*/  FFMA.FTZ R192, R182, R192, R153 ;  /* 0x000000c0b6c07223 */ /* 0x000fe20000010099 */
[----:B------:R-:W-:Y:S02]  /*8ca0*/  SHF.L.U32 R153, R184, 0x10, RZ ;  /* 0x00000010b8997819 */ /* 0x000fe400000006ff */
[----:B------:R-:W5:Y:S01]  /*8cb0*/  LDL R184, [R1+0x12c] ;  /* 0x00012c0001b87983 */ /* 0x000f620000100800 */
[C---:B------:R-:W-:Y:S01]  /*8cc0*/  FADD.FTZ R178, -R232.reuse, R205 ;  /* 0x000000cde8b27221 */ /* 0x040fe20000010100 */
[----:B------:R-:W-:-:S03]  /*8cd0*/  FADD.FTZ R182, -R232, R206 ;  /* 0x000000cee8b67221 */ /* 0x000fc60000010100 */
[----:B------:R-:W-:Y:S01]  /*8ce0*/  FMUL.FTZ R178, R237, R178 ;  /* 0x000000b2edb27220 */ /* 0x000fe20000410000 */
[----:B------:R-:W-:Y:S01]  /*8cf0*/  SHF.L.U32 R198, R43, 0x10, RZ ;  /* 0x000000102bc67819 */ /* 0x000fe200000006ff */
[----:B------:R-:W-:Y:S02]  /*8d00*/  FMUL.FTZ R182, R237, R182 ;  /* 0x000000b6edb67220 */ /* 0x000fe40000410000 */
[----:B------:R-:W-:Y:S01]  /*8d10*/  FFMA.FTZ R193, R178, R193, R153 ;  /* 0x000000c1b2c17223 */ /* 0x000fe20000010099 */
[----:B------:R-:W-:Y:S01]  /*8d20*/  SHF.L.U32 R153, R83, 0x10, RZ ;  /* 0x0000001053997819 */ /* 0x000fe200000006ff */
[----:B------:R-:W-:-:S04]  /*8d30*/  FADD.FTZ R178, -R232, R207 ;  /* 0x000000cfe8b27221 */ /* 0x000fc80000010100 */
[----:B------:R-:W-:Y:S01]  /*8d40*/  FFMA.FTZ R198, R182, R198, R153 ;  /* 0x000000c6b6c67223 */ /* 0x000fe20000010099 */
[----:B------:R-:W-:Y:S01]  /*8d50*/  FMUL.FTZ R178, R237, R178 ;  /* 0x000000b2edb27220 */ /* 0x000fe20000410000 */
[----:B------:R-:W-:Y:S01]  /*8d60*/  FADD.FTZ R182, -R232, R208 ;  /* 0x000000d0e8b67221 */ /* 0x000fe20000010100 */
[----:B------:R-:W-:Y:S02]  /*8d70*/  SHF.L.U32 R190, R187, 0x10, RZ ;  /* 0x00000010bbbe7819 */ /* 0x000fe400000006ff */
[----:B------:R-:W5:Y:S01]  /*8d80*/  LDL R187, [R1+0x138] ;  /* 0x0001380001bb7983 */ /* 0x000f620000100800 */
[----:B------:R-:W-:Y:S02]  /*8d90*/  SHF.L.U32 R194, R45, 0x10, RZ ;  /* 0x000000102dc27819 */ /* 0x000fe400000006ff */
[----:B----4-:R-:W-:Y:S02]  /*8da0*/  SHF.L.U32 R199, R188, 0x10, RZ ;  /* 0x00000010bcc77819 */ /* 0x010fe400000006ff */
[----:B------:R-:W4:Y:S01]  /*8db0*/  LDL R188, [R1+0x134] ;  /* 0x0001340001bc7983 */ /* 0x000f220000100800 */
[----:B--2---:R-:W-:-:S05]  /*8dc0*/  SHF.L.U32 R153, R183, 0x10, RZ ;  /* 0x00000010b7997819 */ /* 0x004fca00000006ff */
[----:B------:R-:W-:Y:S01]  /*8dd0*/  FFMA.FTZ R199, R178, R199, R153 ;  /* 0x000000c7b2c77223 */ /* 0x000fe20000010099 */
[----:B------:R-:W-:Y:S01]  /*8de0*/  FMUL.FTZ R178, R237, R182 ;  /* 0x000000b6edb27220 */ /* 0x000fe20000410000 */
[----:B------:R-:W-:Y:S02]  /*8df0*/  SHF.L.U32 R153, R44, 0x10, RZ ;  /* 0x000000102c997819 */ /* 0x000fe400000006ff */
[----:B------:R-:W-:Y:S01]  /*8e00*/  SHF.L.U32 R182, R84, 0x10, RZ ;  /* 0x0000001054b67819 */ /* 0x000fe200000006ff */
[----:B------:R-:W-:-:S04]  /*8e10*/  FADD.FTZ R183, -R232, R209 ;  /* 0x000000d1e8b77221 */ /* 0x000fc80000010100 */
[----:B------:R-:W-:Y:S01]  /*8e20*/  FFMA.FTZ R178, R178, R153, R182 ;  /* 0x00000099b2b27223 */ /* 0x000fe200000100b6 */
[----:B------:R-:W-:Y:S01]  /*8e30*/  FMUL.FTZ R183, R237, R183 ;  /* 0x000000b7edb77220 */ /* 0x000fe20000410000 */
[----:B------:R-:W-:-:S04]  /*8e40*/  FADD.FTZ R182, -R232, R210 ;  /* 0x000000d2e8b67221 */ /* 0x000fc80000010100 */
[----:B------:R-:W-:Y:S01]  /*8e50*/  FMUL.FTZ R182, R237, R182 ;  /* 0x000000b6edb67220 */ /* 0x000fe20000410000 */
[----:B---3--:R-:W-:Y:S02]  /*8e60*/  SHF.L.U32 R153, R186, 0x10, RZ ;  /* 0x00000010ba997819 */ /* 0x008fe400000006ff */
[----:B------:R-:W2:Y:S03]  /*8e70*/  LDL R186, [R1+0x13c] ;  /* 0x00013c0001ba7983 */ /* 0x000ea60000100800 */
[----:B------:R-:W-:Y:S01]  /*8e80*/  FFMA.FTZ R190, R183, R190, R153 ;  /* 0x000000beb7be7223 */ /* 0x000fe20000010099 */
[----:B------:R-:W-:-:S05]  /*8e90*/  SHF.L.U32 R153, R85, 0x10, RZ ;  /* 0x0000001055997819 */ /* 0x000fca00000006ff */
[----:B------:R-:W-:Y:S01]  /*8ea0*/  FFMA.FTZ R194, R182, R194, R153 ;  /* 0x000000c2b6c27223 */ /* 0x000fe20000010099 */
[----:B-----5:R-:W-:Y:S02]  /*8eb0*/  SHF.L.U32 R195, R185, 0x10, RZ ;  /* 0x00000010b9c37819 */ /* 0x020fe400000006ff */
[----:B------:R-:W3:Y:S01]  /*8ec0*/  LDL R185, [R1+0x140] ;  /* 0x0001400001b97983 */ /* 0x000ee20000100800 */
[----:B------:R-:W-:-:S03]  /*8ed0*/  SHF.L.U32 R153, R184, 0x10, RZ ;  /* 0x00000010b8997819 */ /* 0x000fc600000006ff */
[----:B------:R-:W5:Y:S01]  /*8ee0*/  LDL R184, [R1+0x144] ;  /* 0x0001440001b87983 */ /* 0x000f620000100800 */
[C---:B------:R-:W-:Y:S01]  /*8ef0*/  FADD.FTZ R183, -R232.reuse, R211 ;  /* 0x000000d3e8b77221 */ /* 0x040fe20000010100 */
[----:B------:R-:W-:-:S03]  /*8f00*/  FADD.FTZ R182, -R232, R212 ;  /* 0x000000d4e8b67221 */ /* 0x000fc60000010100 */
[C---:B------:R-:W-:Y:S01]  /*8f10*/  FMUL.FTZ R183, R237.reuse, R183 ;  /* 0x000000b7edb77220 */ /* 0x040fe20000410000 */
[----:B------:R-:W-:Y:S01]  /*8f20*/  SHF.L.U32 R200, R46, 0x10, RZ ;  /* 0x000000102ec87819 */ /* 0x000fe200000006ff */
[----:B------:R-:W-:Y:S02]  /*8f30*/  FMUL.FTZ R182, R237, R182 ;  /* 0x000000b6edb67220 */ /* 0x000fe40000410000 */
[----:B------:R-:W-:Y:S01]  /*8f40*/  FFMA.FTZ R195, R183, R195, R153 ;  /* 0x000000c3b7c37223 */ /* 0x000fe20000010099 */
[----:B------:R-:W-:Y:S01]  /*8f50*/  SHF.L.U32 R153, R86, 0x10, RZ ;  /* 0x0000001056997819 */ /* 0x000fe200000006ff */
[----:B------:R-:W-:Y:S01]  /*8f60*/  FADD.FTZ R183, -R232, R213 ;  /* 0x000000d5e8b77221 */ /* 0x000fe20000010100 */
[----:B------:R-:W-:Y:S02]  /*8f70*/  SHF.L.U32 R201, R189, 0x10, RZ ;  /* 0x00000010bdc97819 */ /* 0x000fe400000006ff */
[----:B------:R-:W5:Y:S01]  /*8f80*/  LDL R189, [R1+0x148] ;  /* 0x0001480001bd7983 */ /* 0x000f620000100800 */
[----:B------:R-:W-:Y:S01]  /*8f90*/  FFMA.FTZ R200, R182, R200, R153 ;  /* 0x000000c8b6c87223 */ /* 0x000fe20000010099 */
[----:B------:R-:W-:Y:S01]  /*8fa0*/  FMUL.FTZ R183, R237, R183 ;  /* 0x000000b7edb77220 */ /* 0x000fe20000410000 */
[----:B------:R-:W-:Y:S01]  /*8fb0*/  FADD.FTZ R182, -R232, R214 ;  /* 0x000000d6e8b67221 */ /* 0x000fe20000010100 */
[----:B------:R-:W-:-:S03]  /*8fc0*/  SHF.L.U32 R204, R47, 0x10, RZ ;  /* 0x000000102fcc7819 */ /* 0x000fc600000006ff */
[----:B------:R-:W-:Y:S01]  /*8fd0*/  FMUL.FTZ R182, R237, R182 ;  /* 0x000000b6edb67220 */ /* 0x000fe20000410000 */
[----:B------:R-:W-:Y:S02]  /*8fe0*/  SHF.L.U32 R206, R187, 0x10, RZ ;  /* 0x00000010bbce7819 */ /* 0x000fe400000006ff */
[----:B------:R-:W5:Y:S01]  /*8ff0*/  LDL R187, [R1+0x150] ;  /* 0x0001500001bb7983 */ /* 0x000f620000100800 */
[----:B------:R-:W-:Y:S02]  /*9000*/  SHF.L.U32 R196, R48, 0x10, RZ ;  /* 0x0000001030c47819 */ /* 0x000fe400000006ff */
[----:B----4-:R-:W-:Y:S02]  /*9010*/  SHF.L.U32 R153, R188, 0x10, RZ ;  /* 0x00000010bc997819 */ /* 0x010fe400000006ff */
[----:B------:R-:W4:Y:S03]  /*9020*/  LDL R188, [R1+0x14c] ;  /* 0x00014c0001bc7983 */ /* 0x000f260000100800 */
[----:B------:R-:W-:Y:S01]  /*9030*/  FFMA.FTZ R201, R183, R201, R153 ;  /* 0x000000c9b7c97223 */ /* 0x000fe20000010099 */
[----:B------:R-:W-:Y:S01]  /*9040*/  SHF.L.U32 R153, R87, 0x10, RZ ;  /* 0x0000001057997819 */ /* 0x000fe200000006ff */
[----:B------:R-:W-:-:S04]  /*9050*/  FADD.FTZ R183, -R232, R215 ;  /* 0x000000d7e8b77221 */ /* 0x000fc80000010100 */
[----:B------:R-:W-:Y:S01]  /*9060*/  FFMA.FTZ R204, R182, R204, R153 ;  /* 0x000000ccb6cc7223 */ /* 0x000fe20000010099 */
[----:B------:R-:W-:Y:S01]  /*9070*/  FMUL.FTZ R183, R237, R183 ;  /* 0x000000b7edb77220 */ /* 0x000fe20000410000 */
[----:B------:R-:W-:-:S04]  /*9080*/  FADD.FTZ R182, -R232, R216 ;  /* 0x000000d8e8b67221 */ /* 0x000fc80000010100 */
[----:B------:R-:W-:Y:S01]  /*9090*/  FMUL.FTZ R182, R237, R182 ;  /* 0x000000b6edb67220 */ /* 0x000fe20000410000 */
[----:B--2---:R-:W-:Y:S02]  /*90a0*/  SHF.L.U32 R153, R186, 0x10, RZ ;  /* 0x00000010ba997819 */ /* 0x004fe400000006ff */
[----:B------:R-:W2:Y:S03]  /*90b0*/  LDL R186, [R1+0x154] ;  /* 0x0001540001ba7983 */ /* 0x000ea60000100800 */
[----:B------:R-:W-:Y:S01]  /*90c0*/  FFMA.FTZ R206, R183, R206, R153 ;  /* 0x000000ceb7ce7223 */ /* 0x000fe20000010099 */
[----:B------:R-:W-:-:S05]  /*90d0*/  SHF.L.U32 R153, R88, 0x10, RZ ;  /* 0x0000001058997819 */ /* 0x000fca00000006ff */
[----:B------:R-:W-:Y:S01]  /*90e0*/  FFMA.FTZ R196, R182, R196, R153 ;  /* 0x000000c4b6c47223 */ /* 0x000fe20000010099 */
[----:B---3--:R-:W-:Y:S02]  /*90f0*/  SHF.L.U32 R197, R185, 0x10, RZ ;  /* 0x00000010b9c57819 */ /* 0x008fe400000006ff */
[----:B------:R-:W3:Y:S01]  /*9100*/  LDL R185, [R1+0x158] ;  /* 0x0001580001b97983 */ /* 0x000ee20000100800 */
[----:B-----5:R-:W-:-:S03]  /*9110*/  SHF.L.U32 R153, R184, 0x10, RZ ;  /* 0x00000010b8997819 */ /* 0x020fc600000006ff */
        /* <DEDUP_REMOVED lines=8> */
[----:B------:R-:W-:Y:S01]  /*91a0*/  FADD.FTZ R183, -R232, R219 ;  /* 0x000000dbe8b77221 */ /* 0x000fe20000010100 */
[----:B------:R-:W-:-:S03]  /*91b0*/  SHF.L.U32 R203, R189, 0x10, RZ ;  /* 0x00000010bdcb7819 */ /* 0x000fc600000006ff */
[----:B------:R-:W-:Y:S01]  /*91c0*/  FFMA.FTZ R202, R182, R202, R153 ;  /* 0x000000cab6ca7223 */ /* 0x000fe20000010099 */
[----:B------:R-:W-:Y:S01]  /*91d0*/  FMUL.FTZ R183, R237, R183 ;  /* 0x000000b7edb77220 */ /* 0x000fe20000410000 */
[----:B------:R-:W-:Y:S01]  /*91e0*/  FADD.FTZ R182, -R232, R220 ;  /* 0x000000dce8b67221 */ /* 0x000fe20000010100 */
[----:B------:R-:W-:-:S03]  /*91f0*/  SHF.L.U32 R205, R50, 0x10, RZ ;  /* 0x0000001032cd7819 */ /* 0x000fc600000006ff */
[----:B------:R-:W-:Y:S01]  /*9200*/  FMUL.FTZ R182, R237, R182 ;  /* 0x000000b6edb67220 */ /* 0x000fe20000410000 */
[----:B------:R-:W-:Y:S02]  /*9210*/  F2FP.BF16.F32.PACK_AB R155, R152, R155 ;  /* 0x0000009b989b723e */ /* 0x000fe400000010ff */
[----:B------:R-:W-:Y:S02]  /*9220*/  F2FP.BF16.F32.PACK_AB R152, R145, R144 ;  /* 0x000000909198723e */ /* 0x000fe400000010ff */
[----:B------:R-:W-:Y:S02]  /*9230*/  IADD3 R144, PT, PT, R150, 0x60, RZ ;  /* 0x0000006096907810 */ /* 0x000fe40007ffe0ff */
[----:B------:R-:W-:-:S03]  /*9240*/  F2FP.BF16.F32.PACK_AB R154, R149, R154 ;  /* 0x0000009a959a723e */ /* 0x000fc600000010ff */
[----:B------:R-:W-:-:S04]  /*9250*/  IMAD.WIDE.U32 R144, R144, 0x10, R250 ;  /* 0x0000001090907825 */ /* 0x000fc800078e00fa */
[C---:B------:R-:W-:Y:S01]  /*9260*/  FADD.FTZ R208, -R232.reuse, R222 ;  /* 0x000000dee8d07221 */ /* 0x040fe20000010100 */
[----:B------:R-:W-:Y:S01]  /*9270*/  SHF.L.U32 R149, R51, 0x10, RZ ;  /* 0x0000001033957819 */ /* 0x000fe200000006ff */
[----:B------:R-:W-:Y:S02]  /*9280*/  FADD.FTZ R209, -R232, R223 ;  /* 0x000000dfe8d17221 */ /* 0x000fe40000010100 */
[----:B------:R-:W-:Y:S01]  /*9290*/  FMUL.FTZ R208, R237, R208 ;  /* 0x000000d0edd07220 */ /* 0x000fe20000410000 */
[----:B------:R-:W-:Y:S01]  /*92a0*/  F2FP.BF16.F32.PACK_AB R157, R157, R156 ;  /* 0x0000009c9d9d723e */ /* 0x000fe200000010ff */
[----:B------:R-:W-:Y:S01]  /*92b0*/  FMUL.FTZ R209, R237, R209 ;  /* 0x000000d1edd17220 */ /* 0x000fe20000410000 */
[----:B------:R-:W-:Y:S02]  /*92c0*/  F2FP.BF16.F32.PACK_AB R159, R181, R159 ;  /* 0x0000009fb59f723e */ /* 0x000fe400000010ff */
[----:B------:R-:W-:Y:S02]  /*92d0*/  F2FP.BF16.F32.PACK_AB R158, R180, R158 ;  /* 0x0000009eb49e723e */ /* 0x000fe400000010ff */
[----:B------:R-:W-:-:S02]  /*92e0*/  F2FP.BF16.F32.PACK_AB R156, R151, R148 ;  /* 0x00000094979c723e */ /* 0x000fc400000010ff */
[----:B------:R-:W-:Y:S02]  /*92f0*/  IADD3 R180, PT, PT, R150, 0xa0, RZ ;  /* 0x000000a096b47810 */ /* 0x000fe40007ffe0ff */
[----:B------:R-:W-:Y:S02]  /*9300*/  F2FP.BF16.F32.PACK_AB R151, R191, R179 ;  /* 0x000000b3bf97723e */ /* 0x000fe400000010ff */
[----:B------:R-:W-:Y:S01]  /*9310*/  F2FP.BF16.F32.PACK_AB R148, R167, R165 ;  /* 0x000000a5a794723e */ /* 0x000fe200000010ff */
[----:B------:R-:W-:Y:S01]  /*9320*/  IMAD.WIDE.U32 R180, R180, 0x10, R250 ;  /* 0x00000010b4b47825 */ /* 0x000fe200078e00fa */
[----:B----4-:R-:W-:-:S05]  /*9330*/  SHF.L.U32 R153, R188, 0x10, RZ ;  /* 0x00000010bc997819 */ /* 0x010fca00000006ff */
[----:B------:R-:W-:Y:S01]  /*9340*/  FFMA.FTZ R203, R183, R203, R153 ;  /* 0x000000cbb7cb7223 */ /* 0x000fe20000010099 */
[----:B------:R-:W-:-:S05]  /*9350*/  SHF.L.U32 R153, R90, 0x10, RZ ;  /* 0x000000105a997819 */ /* 0x000fca00000006ff */
[----:B------:R-:W-:Y:S01]  /*9360*/  FFMA.FTZ R205, R182, R205, R153 ;  /* 0x000000cdb6cd7223 */ /* 0x000fe20000010099 */
[----:B------:R-:W-:Y:S01]  /*9370*/  FADD.FTZ R153, -R232, R221 ;  /* 0x000000dde8997221 */ /* 0x000fe20000010100 */
[----:B------:R-:W-:-:S03]  /*9380*/  SHF.L.U32 R182, R187, 0x10, RZ ;  /* 0x00000010bbb67819 */ /* 0x000fc600000006ff */
[----:B------:R-:W-:Y:S01]  /*9390*/  FMUL.FTZ R153, R237, R153 ;  /* 0x00000099ed997220 */ /* 0x000fe20000410000 */
[----:B------:R-:W-:-:S05]  /*93a0*/  IADD3 R188, PT, PT, R150, 0x120, RZ ;  /* 0x0000012096bc7810 */ /* 0x000fca0007ffe0ff */
[----:B------:R-:W-:Y:S01]  /*93b0*/  IMAD.WIDE.U32 R188, R188, 0x10, R250 ;  /* 0x00000010bcbc7825 */ /* 0x000fe200078e00fa */
[----:B--2---:R-:W-:-:S05]  /*93c0*/  SHF.L.U32 R207, R186, 0x10, RZ ;  /* 0x00000010bacf7819 */ /* 0x004fca00000006ff */
[----:B------:R-:W-:Y:S01]  /*93d0*/  FFMA.FTZ R207, R153, R182, R207 ;  /* 0x000000b699cf7223 */ /* 0x000fe200000100cf */
[----:B------:R-:W-:Y:S02]  /*93e0*/  F2FP.BF16.F32.PACK_AB R153, R147, R146 ;  /* 0x000000929399723e */ /* 0x000fe400000010ff */
[----:B------:R-:W-:-:S03]  /*93f0*/  SHF.L.U32 R182, R91, 0x10, RZ ;  /* 0x000000105bb67819 */ /* 0x000fc600000006ff */
[----:B------:R0:W-:Y:S01]  /*9400*/  STG.E.128 desc[UR6][R144.64], R152 ;  /* 0x0000009890007986 */ /* 0x0001e2000c101d06 */
[----:B---3--:R-:W-:Y:S01]  /*9410*/  SHF.L.U32 R146, R185, 0x10, RZ ;  /* 0x00000010b9927819 */ /* 0x008fe200000006ff */
[----:B------:R-:W-:Y:S01]  /*9420*/  FFMA.FTZ R208, R208, R149, R182 ;  /* 0x00000095d0d07223 */ /* 0x000fe200000100b6 */
[----:B------:R-:W-:Y:S02]  /*9430*/  IADD3 R182, PT, PT, R150, 0xc0, RZ ;  /* 0x000000c096b67810 */ /* 0x000fe40007ffe0ff */
[----:B-----5:R-:W-:Y:S02]  /*9440*/  SHF.L.U32 R147, R184, 0x10, RZ ;  /* 0x00000010b8937819 */ /* 0x020fe400000006ff */
[C---:B------:R-:W-:Y:S02]  /*9450*/  IADD3 R184, PT, PT, R150.reuse, 0xe0, RZ ;  /* 0x000000e096b87810 */ /* 0x040fe40007ffe0ff */
[C---:B------:R-:W-:Y:S02]  /*9460*/  IADD3 R186, PT, PT, R150.reuse, 0x100, RZ ;  /* 0x0000010096ba7810 */ /* 0x040fe40007ffe0ff */
[----:B0-----:R-:W-:-:S05]  /*9470*/  IADD3 R144, PT, PT, R150, 0x80, RZ ;  /* 0x0000008096907810 */ /* 0x001fca0007ffe0ff */
[----:B------:R-:W-:-:S04]  /*9480*/  IMAD.WIDE.U32 R144, R144, 0x10, R250 ;  /* 0x0000001090907825 */ /* 0x000fc800078e00fa */
[----:B------:R-:W-:Y:S01]  /*9490*/  FFMA.FTZ R209, R209, R146, R147 ;  /* 0x00000092d1d17223 */ /* 0x000fe20000010093 */
[----:B------:R-:W-:Y:S02]  /*94a0*/  F2FP.BF16.F32.PACK_AB R147, R172, R169 ;  /* 0x000000a9ac93723e */ /* 0x000fe400000010ff */
[----:B------:R-:W-:Y:S01]  /*94b0*/  F2FP.BF16.F32.PACK_AB R146, R166, R164 ;  /* 0x000000a4a692723e */ /* 0x000fe200000010ff */
[----:B------:R0:W-:Y:S01]  /*94c0*/  STG.E.128 desc[UR6][R144.64], R156 ;  /* 0x0000009c90007986 */ /* 0x0001e2000c101d06 */
[--C-:B------:R-:W-:Y:S01]  /*94d0*/  IMAD.WIDE.U32 R182, R182, 0x10, R250.reuse ;  /* 0x00000010b6b67825 */ /* 0x100fe200078e00fa */
[----:B------:R-:W-:Y:S02]  /*94e0*/  F2FP.BF16.F32.PACK_AB R150, R174, R171 ;  /* 0x000000abae96723e */ /* 0x000fe400000010ff */
[----:B------:R-:W-:Y:S01]  /*94f0*/  F2FP.BF16.F32.PACK_AB R149, R170, R168 ;  /* 0x000000a8aa95723e */ /* 0x000fe200000010ff */
[----:B------:R-:W-:Y:S01]  /*9500*/  IMAD.WIDE.U32 R184, R184, 0x10, R250 ;  /* 0x00000010b8b87825 */ /* 0x000fe200078e00fa */
[----:B------:R-:W-:-:S02]  /*9510*/  F2FP.BF16.F32.PACK_AB R155, R199, R198 ;  /* 0x000000c6c79b723e */ /* 0x000fc400000010ff */
[----:B------:R-:W-:Y:S01]  /*9520*/  F2FP.BF16.F32.PACK_AB R154, R193, R192 ;  /* 0x000000c0c19a723e */ /* 0x000fe200000010ff */
[----:B------:R-:W-:Y:S01]  /*9530*/  IMAD.WIDE.U32 R186, R186, 0x10, R250 ;  /* 0x00000010baba7825 */ /* 0x000fe200078e00fa */
[----:B------:R-:W-:Y:S02]  /*9540*/  F2FP.BF16.F32.PACK_AB R153, R177, R176 ;  /* 0x000000b0b199723e */ /* 0x000fe400000010ff */
[----:B------:R-:W-:Y:S02]  /*9550*/  F2FP.BF16.F32.PACK_AB R152, R175, R173 ;  /* 0x000000adaf98723e */ /* 0x000fe400000010ff */
[----:B0-----:R-:W-:Y:S02]  /*9560*/  F2FP.BF16.F32.PACK_AB R145, R163, R162 ;  /* 0x000000a2a391723e */ /* 0x001fe400000010ff */
        /* <DEDUP_REMOVED lines=14> */
.L_x_26943:
[----:B------:R-:W-:Y:S05]  /*9650*/  BSYNC.RECONVERGENT B0 ;  /* 0x0000000000007941 */ /* 0x000fea0003800200 */
.L_x_26942:
[----:B-1----:R-:W1:Y:S02]  /*9660*/  LDC.64 R144, c[0x0][0x380] ;  /* 0x0000e000ff907b82 */ /* 0x002e640000000a00 */
[----:B-1----:R-:W-:-:S04]  /*9670*/  LEA R0, R144, R0, 0x2 ;  /* 0x0000000090007211 */ /* 0x002fc800078e10ff */
[----:B------:R-:W-:-:S13]  /*9680*/  ISETP.GE.AND P0, PT, R0, R145, PT ;  /* 0x000000910000720c */ /* 0x000fda0003f06270 */
[----:B------:R-:W-:Y:S05]  /*9690*/  @!P0 BRA `(.L_x_26944) ;  /* 0xffffff7c002c8947 */ /* 0x000fea000383ffff */
[----:B------:R-:W-:Y:S05]  /*96a0*/  EXIT ;  /* 0x000000000000794d */ /* 0x000fea0003800000 */
.L_x_26941:
[----:B------:R-:W-:Y:S01]  /*96b0*/  HFMA2 R237, -RZ, RZ, 0, 5.9604644775390625e-08 ;  /* 0x00000001ffed7431 */ /* 0x000fe200000001ff */
[----:B------:R-:W-:Y:S01]  /*96c0*/  BSSY B0, `(.L_x_26945) ;  /* 0x0000006000007945 */ /* 0x000fe20003800000 */
[----:B------:R-:W-:Y:S02]  /*96d0*/  MOV R233, 0x1f ;  /* 0x0000001f00e97802 */ /* 0x000fe40000000f00 */
[----:B------:R-:W-:-:S07]  /*96e0*/  MOV R232, 0xffffffff ;  /* 0xffffffff00e87802 */ /* 0x000fce0000000f00 */
[----:B------:R-:W-:Y:S05]  /*96f0*/  WARPSYNC.COLLECTIVE R232, `(.L_x_26946) ;  /* 0x00000000e8087348 */ /* 0x000fea0003c00000 */
[----:B------:R0:W1:Y:S02]  /*9700*/  SHFL.BFLY P1, R232, R250, R237, R233 ;  /* 0x0c0000edfae87389 */ /* 0x00006400000200e9 */
[----:B01----:R-:W-:Y:S05]  /*9710*/  ENDCOLLECTIVE ;  /* 0x000000000000791b */ /* 0x003fea0003800000 */
.L_x_26946:
[----:B------:R-:W-:Y:S05]  /*9720*/  BSYNC B0 ;  /* 0x0000000000007941 */ /* 0x000fea0003800000 */
.L_x_26945:
[----:B------:R-:W-:Y:S01]  /*9730*/  FADD.FTZ R250, R250, R232 ;  /* 0x000000e8fafa7221 */ /* 0x000fe20000010000 */
[----:B------:R-:W-:Y:S01]  /*9740*/  HFMA2 R237, -RZ, RZ, 0, 1.1920928955078125e-07 ;  /* 0x00000002ffed7431 */ /* 0x000fe200000001ff */
[----:B------:R-:W-:Y:S01]  /*9750*/  MOV R232, 0xffffffff ;  /* 0xffffffff00e87802 */ /* 0x000fe20000000f00 */
[----:B------:R-:W0:Y:S01]  /*9760*/  LDC R251, c[0x0][0x400] ;  /* 0x00010000fffb7b82 */ /* 0x000e220000000800 */
[----:B------:R-:W-:-:S07]  /*9770*/  MOV R233, 0x1f ;  /* 0x0000001f00e97802 */ /* 0x000fce0000000f00 */
[----:B0-----:R-:W-:Y:S05]  /*9780*/  WARPSYNC.COLLECTIVE R232, `(.L_x_26947) ;  /* 0x00000000e8087348 */ /* 0x001fea0003c00000 */
[----:B------:R1:W2:Y:S02]  /*9790*/  SHFL.BFLY P1, R232, R250, R237, R233 ;  /* 0x0c0000edfae87389 */ /* 0x0002a400000200e9 */
[----:B012---:R-:W-:Y:S05]  /*97a0*/  ENDCOLLECTIVE ;  /* 0x000000000000791b */ /* 0x007fea0003800000 */
.L_x_26947:
[----:B------:R-:W-:Y:S02]  /*97b0*/  HFMA2 R237, -RZ, RZ, 0, 2.384185791015625e-07 ;  /* 0x00000004ffed7431 */ /* 0x000fe400000001ff */
[----:B------:R-:W-:Y:S01]  /*97c0*/  FADD.FTZ R250, R250, R232 ;  /* 0x000000e8fafa7221 */ /* 0x000fe20000010000 */
[----:B------:R-:W-:-:S07]  /*97d0*/  MOV R232, 0xffffffff ;  /* 0xffffffff00e87802 */ /* 0x000fce0000000f00 */
[----:B------:R-:W-:Y:S05]  /*97e0*/  WARPSYNC.COLLECTIVE R232, `(.L_x_26948) ;  /* 0x00000000e8087348 */ /* 0x000fea0003c00000 */
[----:B------:R0:W1:Y:S02]  /*97f0*/  SHFL.BFLY P1, R232, R250, R237, R233 ;  /* 0x0c0000edfae87389 */ /* 0x00006400000200e9 */
[----:B01----:R-:W-:Y:S05]  /*9800*/  ENDCOLLECTIVE ;  /* 0x000000000000791b */ /* 0x003fea0003800000 */
.L_x_26948:
[----:B------:R-:W-:Y:S02]  /*9810*/  HFMA2 R237, -RZ, RZ, 0, 4.76837158203125e-07 ;  /* 0x00000008ffed7431 */ /* 0x000fe400000001ff */
[----:B------:R-:W-:Y:S01]  /*9820*/  FADD.FTZ R250, R250, R232 ;  /* 0x000000e8fafa7221 */ /* 0x000fe20000010000 */
[----:B------:R-:W-:-:S07]  /*9830*/  MOV R232, 0xffffffff ;  /* 0xffffffff00e87802 */ /* 0x000fce0000000f00 */
[----:B------:R-:W-:Y:S05]  /*9840*/  WARPSYNC.COLLECTIVE R232, `(.L_x_26949) ;  /* 0x00000000e8087348 */ /* 0x000fea0003c00000 */
[----:B------:R0:W1:Y:S02]  /*9850*/  SHFL.BFLY P1, R232, R250, R237, R233 ;  /* 0x0c0000edfae87389 */ /* 0x00006400000200e9 */
[----:B01----:R-:W-:Y:S05]  /*9860*/  ENDCOLLECTIVE ;  /* 0x000000000000791b */ /* 0x003fea0003800000 */
.L_x_26949:
[----:B------:R-:W-:Y:S02]  /*9870*/  HFMA2 R237, -RZ, RZ, 0, 9.5367431640625e-07 ;  /* 0x00000010ffed7431 */ /* 0x000fe400000001ff */
[----:B------:R-:W-:Y:S01]  /*9880*/  FADD.FTZ R250, R250, R232 ;  /* 0x000000e8fafa7221 */ /* 0x000fe20000010000 */
[----:B------:R-:W-:-:S07]  /*9890*/  MOV R232, 0xffffffff ;  /* 0xffffffff00e87802 */ /* 0x000fce0000000f00 */
[----:B------:R-:W-:Y:S05]  /*98a0*/  WARPSYNC.COLLECTIVE R232, `(.L_x_26950) ;  /* 0x00000000e8087348 */ /* 0x000fea0003c00000 */
[----:B------:R0:W1:Y:S02]  /*98b0*/  SHFL.BFLY P1, R232, R250, R237, R233 ;  /* 0x0c0000edfae87389 */ /* 0x00006400000200e9 */
[----:B01----:R-:W-:Y:S05]  /*98c0*/  ENDCOLLECTIVE ;  /* 0x000000000000791b */ /* 0x003fea0003800000 */
.L_x_26950:
        /* <DEDUP_REMOVED lines=168> */
.L_x_26951:
[----:B------:R-:W-:Y:S02]  /*a350*/  HFMA2 R237, -RZ, RZ, 0, 1.1920928955078125e-07 ;  /* 0x00000002ffed7431 */ /* 0x000fe400000001ff */
[----:B------:R-:W-:Y:S01]  /*a360*/  FADD.FTZ R250, R250, R232 ;  /* 0x000000e8fafa7221 */ /* 0x000fe20000010000 */
[----:B------:R-:W-:-:S07]  /*a370*/  MOV R232, 0xffffffff ;  /* 0xffffffff00e87802 */ /* 0x000fce0000000f00 */
[----:B------:R-:W-:Y:S05]  /*a380*/  WARPSYNC.COLLECTIVE R232, `(.L_x_26952) ;  /* 0x00000000e8087348 */ /* 0x000fea0003c00000 */
[----:B------:R0:W1:Y:S02]  /*a390*/  SHFL.BFLY P1, R232, R250, R237, R233 ;  /* 0x0c0000edfae87389 */ /* 0x00006400000200e9 */
[----:B01----:R-:W-:Y:S05]  /*a3a0*/  ENDCOLLECTIVE ;  /* 0x000000000000791b */ /* 0x003fea0003800000 */
.L_x_26952:
[----:B------:R-:W-:Y:S02]  /*a3b0*/  HFMA2 R237, -RZ, RZ, 0, 2.384185791015625e-07 ;  /* 0x00000004ffed7431 */ /* 0x000fe400000001ff */
[----:B------:R-:W-:Y:S01]  /*a3c0*/  FADD.FTZ R250, R250, R232 ;  /* 0x000000e8fafa7221 */ /* 0x000fe20000010000 */
[----:B------:R-:W-:-:S07]  /*a3d0*/  MOV R232, 0xffffffff ;  /* 0xffffffff00e87802 */ /* 0x000fce0000000f00 */
[----:B------:R-:W-:Y:S05]  /*a3e0*/  WARPSYNC.COLLECTIVE R232, `(.L_x_26953) ;  /* 0x00000000e8087348 */ /* 0x000fea0003c00000 */
[----:B------:R0:W1:Y:S02]  /*a3f0*/  SHFL.BFLY P1, R232, R250, R237, R233 ;  /* 0x0c0000edfae87389 */ /* 0x00006400000200e9 */
[----:B01----:R-:W-:Y:S05]  /*a400*/  ENDCOLLECTIVE ;  /* 0x000000000000791b */ /* 0x003fea0003800000 */
.L_x_26953:
[----:B------:R-:W-:Y:S02]  /*a410*/  HFMA2 R237, -RZ, RZ, 0, 4.76837158203125e-07 ;  /* 0x00000008ffed7431 */ /* 0x000fe400000001ff */
[----:B------:R-:W-:Y:S01]  /*a420*/  FADD.FTZ R250, R250, R232 ;  /* 0x000000e8fafa7221 */ /* 0x000fe20000010000 */
[----:B------:R-:W-:-:S07]  /*a430*/  MOV R232, 0xffffffff ;  /* 0xffffffff00e87802 */ /* 0x000fce0000000f00 */
[----:B------:R-:W-:Y:S05]  /*a440*/  WARPSYNC.COLLECTIVE R232, `(.L_x_26954) ;  /* 0x00000000e8087348 */ /* 0x000fea0003c00000 */
[----:B------:R0:W1:Y:S02]  /*a450*/  SHFL.BFLY P1, R232, R250, R237, R233 ;  /* 0x0c0000edfae87389 */ /* 0x00006400000200e9 */
[----:B01----:R-:W-:Y:S05]  /*a460*/  ENDCOLLECTIVE ;  /* 0x000000000000791b */ /* 0x003fea0003800000 */
.L_x_26954:
[----:B------:R-:W-:Y:S02]  /*a470*/  HFMA2 R237, -RZ, RZ, 0, 9.5367431640625e-07 ;  /* 0x00000010ffed7431 */ /* 0x000fe400000001ff */
[----:B------:R-:W-:Y:S01]  /*a480*/  FADD.FTZ R250, R250, R232 ;  /* 0x000000e8fafa7221 */ /* 0x000fe20000010000 */
[----:B------:R-:W-:-:S07]  /*a490*/  MOV R232, 0xffffffff ;  /* 0xffffffff00e87802 */ /* 0x000fce0000000f00 */
[----:B------:R-:W-:Y:S05]  /*a4a0*/  WARPSYNC.COLLECTIVE R232, `(.L_x_26955) ;  /* 0x00000000e8087348 */ /* 0x000fea0003c00000 */
[----:B------:R0:W1:Y:S02]  /*a4b0*/  SHFL.BFLY P1, R232, R250, R237, R233 ;  /* 0x0c0000edfae87389 */ /* 0x00006400000200e9 */
[----:B01----:R-:W-:Y:S05]  /*a4c0*/  ENDCOLLECTIVE ;  /* 0x000000000000791b */ /* 0x003fea0003800000 */
.L_x_26955:
[----:B------:R-:W-:Y:S05]  /*a4d0*/  BRA `(.L_x_26956) ;  /* 0xffffffcc005c7947 */ /* 0x000fea000383ffff */
.L_x_26957:
        /* <DEDUP_REMOVED lines=10> */
.L_x_88471:


//--------------------- .text._ZN10layer_norm13ln_fwd_kernelINS_13Kernel_traitsI13__nv_bfloat16S2_fS2_fjLj2560ELj1ELj4ELj1ELj16ENS_18Kernel_traits_baseILj2560ES2_S2_fS2_fjLj128EEEEELb1ELb0ELb0ELb0EEEvNS_9FwdParamsE --------------------------
	.section	.text._ZN10layer_norm13ln_fwd_kernelINS_13Kernel_traitsI13__nv_bfloat16S2_fS2_fjLj2560ELj1ELj4ELj1ELj16ENS_18Kernel_traits_baseILj2560ES2_S2_fS2_fjLj128EEEEELb1ELb0ELb0ELb0EEEvNS_9FwdParamsE,"ax",@progbits
	.align	128
        .global         _ZN10layer_norm13ln_fwd_kernelINS_13Kernel_traitsI13__nv_bfloat16S2_fS2_fjLj2560ELj1ELj4ELj1ELj16ENS_18Kernel_traits_baseILj2560ES2_S2_fS2_fjLj128EEEEELb1ELb0ELb0ELb0EEEvNS_9FwdParamsE
        .type           _ZN10layer_norm13ln_fwd_kernelINS_13Kernel_traitsI13__nv_bfloat16S2_fS2_fjLj2560ELj1ELj4ELj1ELj16ENS_18Kernel_traits_baseILj2560ES2_S2_fS2_fjLj128EEEEELb1ELb0ELb0ELb0EEEvNS_9FwdParamsE,@function
        .size           _ZN10layer_norm13ln_fwd_kernelINS_13Kernel_traitsI13__nv_bfloat16S2_fS2_fjLj2560ELj1ELj4ELj1ELj16ENS_18Kernel_traits_baseILj2560ES2_S2_fS2_fjLj128EEEEELb1ELb0ELb0ELb0EEEvNS_9FwdParamsE,(.L_x_88472 - _ZN10layer_norm13ln_fwd_kernelINS_13Kernel_traitsI13__nv_bfloat16S2_fS2_fjLj2560ELj1ELj4ELj1ELj16ENS_18Kernel_traits_baseILj2560ES2_S2_fS2_fjLj128EEEEELb1ELb0ELb0ELb0EEEvNS_9FwdParamsE)
        .other          _ZN10layer_norm13ln_fwd_kernelINS_13Kernel_traitsI13__nv_bfloat16S2_fS2_fjLj2560ELj1ELj4ELj1ELj16ENS_18Kernel_traits_baseILj2560ES2_S2_fS2_fjLj128EEEEELb1ELb0ELb0ELb0EEEvNS_9FwdParamsE,@"STO_CUDA_ENTRY STV_DEFAULT"
_ZN10layer_norm13ln_fwd_kernelINS_13Kernel_traitsI13__nv_bfloat16S2_fS2_fjLj2560ELj1ELj4ELj1ELj16ENS_18Kernel_traits_baseILj2560ES2_S2_fS2_fjLj128EEEEELb1ELb0ELb0ELb0EEEvNS_9FwdParamsE:
.text._ZN10layer_norm13ln_fwd_kernelINS_13Kernel_traitsI13__nv_bfloat16S2_fS2_fjLj2560ELj1ELj4ELj1ELj16ENS_18Kernel_traits_baseILj2560ES2_S2_fS2_fjLj128EEEEELb1ELb0ELb0ELb0EEEvNS_9FwdParamsE:
[----:B------:R-:W0:Y:S01]  /*0000*/  LDC R1, c[0x0][0x37c] ;  /* 0x0000df00ff017b82 */ /* 0x000e220000000800 */
[----:B------:R-:W1:Y:S07]  /*0010*/  LDCU.U8 UR8, c[0x0][0x464] ;  /* 0x00008c80ff0877ac */ /* 0x000e6e0008000000 */
[----:B------:R-:W2:Y:S01]  /*0020*/  LDC R0, c[0x0][0x458] ;  /* 0x00011600ff007b82 */ /* 0x000ea20000000800 */
[----:B0-----:R-:W-:Y:S01]  /*0030*/  VIADD R1, R1, 0xffffffc8 ;  /* 0xffffffc801017836 */ /* 0x001fe20000000000 */
[----:B------:R-:W0:Y:S01]  /*0040*/  LDCU.64 UR4, c[0x0][0x450] ;  /* 0x00008a00ff0477ac */ /* 0x000e220008000a00 */
[----:B------:R-:W3:Y:S05]  /*0050*/  LDCU.64 UR6, c[0x0][0x358] ;  /* 0x00006b00ff0677ac */ /* 0x000eea0008000a00 */
[----:B------:R-:W4:Y:S01]  /*0060*/  LDC R7, c[0x0][0x45c] ;  /* 0x00011700ff077b82 */ /* 0x000f220000000800 */
[----:B------:R-:W5:Y:S01]  /*0070*/  S2R R19, SR_TID.X ;  /* 0x0000000000137919 */ /* 0x000f620000002100 */
[----:B------:R-:W4:Y:S06]  /*0080*/  LDCU.64 UR10, c[0x0][0x438] ;  /* 0x00008700ff0a77ac */ /* 0x000f2c0008000a00 */
[----:B------:R-:W5:Y:S01]  /*0090*/  LDC R11, c[0x0][0x388] ;  /* 0x0000e200ff0b7b82 */ /* 0x000f620000000800 */
        /* <DEDUP_REMOVED lines=8> */
[----:B------:R-:W-:Y:S01]  /*0120*/  UISETP.NE.U32.AND UP0, UPT, UR10, URZ, UPT ;  /* 0x000000ff0a00728c */ /* 0x000fe2000bf05070 */
[----:B------:R-:W-:Y:S01]  /*0130*/  BSSY.RECONVERGENT B0, `(.L_x_26958) ;  /* 0x00000d8000007945 */ /* 0x000fe20003800200 */
[----:B------:R-:W1:Y:S01]  /*0140*/  S2UR UR9, SR_CTAID.X ;  /* 0x00000000000979c3 */ /* 0x000e620000002500 */
[----:B-----5:R-:W-:Y:S01]  /*0150*/  LOP3.LUT R15, R19, 0x1f, RZ, 0xc0, !PT ;  /* 0x0000001f130f7812 */ /* 0x020fe200078ec0ff */
[----:B------:R-:W-:-:S06]  /*0160*/  UISETP.NE.AND.EX UP0, UPT, UR11, URZ, UPT, UP0 ;  /* 0x000000ff0b00728c */ /* 0x000fcc000bf05300 */
[----:B------:R-:W3:Y:S01]  /*0170*/  LDC R6, c[0x0][0x360] ;  /* 0x0000d800ff067b82 */ /* 0x000ee20000000800 */
[----:B-1----:R-:W-:Y:S02]  /*0180*/  USHF.L.U32 UR8, UR9, 0x2, URZ ;  /* 0x0000000209087899 */ /* 0x002fe400080006ff */
[--C-:B---3--:R-:W-:Y:S01]  /*0190*/  IMAD R21, R6, UR9, R19.reuse ;  /* 0x0000000906157c24 */ /* 0x108fe2000f8e0213 */
[----:B------:R-:W-:-:S04]  /*01a0*/  SHF.R.U32.HI R19, RZ, 0x5, R19 ;  /* 0x00000005ff137819 */ /* 0x000fc80000011613 */
[----:B------:R-:W-:Y:S02]  /*01b0*/  LOP3.LUT R19, R19, UR8, RZ, 0xfc, !PT ;  /* 0x0000000813137c12 */ /* 0x000fe4000f8efcff */
[----:B--2---:R-:W-:Y:S02]  /*01c0*/  @P0 R2UR UR4, R2 ;  /* 0x00000000020402ca */ /* 0x004fe400000e0000 */
[----:B------:R-:W-:Y:S02]  /*01d0*/  @P0 R2UR UR5, R3 ;  /* 0x00000000030502ca */ /* 0x000fe400000e0000 */
[----:B------:R-:W-:Y:S02]  /*01e0*/  SHF.R.S32.HI R2, RZ, 0x1f, R11 ;  /* 0x0000001fff027819 */ /* 0x000fe4000001140b */
[----:B------:R-:W-:Y:S02]  /*01f0*/  LOP3.LUT R3, R15, 0x1f, RZ, 0x3c, !PT ;  /* 0x0000001f0f037812 */ /* 0x000fe400078e3cff */
[----:B0-----:R-:W-:-:S02]  /*0200*/  @P0 IADD3 R0, P1, PT, R4, R9, RZ ;  /* 0x0000000904000210 */ /* 0x001fc40007f3e0ff */
[----:B------:R-:W-:Y:S02]  /*0210*/  LEA.HI R2, R2, R11, RZ, 0x3 ;  /* 0x0000000b02027211 */ /* 0x000fe400078f18ff */
[----:B------:R-:W-:Y:S01]  /*0220*/  @P0 IADD3.X R7, PT, PT, RZ, R5, RZ, P1, !PT ;  /* 0x00000005ff070210 */ /* 0x000fe20000ffe4ff */
[----:B------:R-:W-:Y:S01]  /*0230*/  UIADD3 UR10, UPT, UPT, UR4, -0x61c88647, URZ ;  /* 0x9e3779b9040a7890 */ /* 0x000fe2000fffe0ff */
[----:B------:R-:W-:Y:S01]  /*0240*/  LEA.HI.SX32 R20, R2, R3, 0x1d ;  /* 0x0000000302147211 */ /* 0x000fe200078feaff */
[----:B------:R-:W-:Y:S01]  /*0250*/  UIADD3 UR12, UPT, UPT, UR5, -0x4498517b, URZ ;  /* 0xbb67ae85050c7890 */ /* 0x000fe2000fffe0ff */
[--C-:B------:R-:W-:Y:S01]  /*0260*/  SHF.R.U64 R18, R0, 0x2, R7.reuse ;  /* 0x0000000200127819 */ /* 0x100fe20000001207 */
[----:B------:R-:W-:Y:S01]  /*0270*/  UIADD3 UR13, UPT, UPT, UR4, 0x3c6ef372, URZ ;  /* 0x3c6ef372040d7890 */ /* 0x000fe2000fffe0ff */
[----:B------:R-:W-:Y:S01]  /*0280*/  SHF.R.U32.HI R14, RZ, 0x2, R7 ;  /* 0x00000002ff0e7819 */ /* 0x000fe20000011607 */
[----:B------:R-:W-:Y:S02]  /*0290*/  UIADD3 UR14, UPT, UPT, UR5, 0x76cf5d0a, URZ ;  /* 0x76cf5d0a050e7890 */ /* 0x000fe4000fffe0ff */
[----:B------:R-:W-:-:S02]  /*02a0*/  UIADD3 UR15, UPT, UPT, UR4, -0x255992d5, URZ ;  /* 0xdaa66d2b040f7890 */ /* 0x000fc4000fffe0ff */
[----:B------:R-:W-:Y:S02]  /*02b0*/  UIADD3 UR16, UPT, UPT, UR5, 0x32370b8f, URZ ;  /* 0x32370b8f05107890 */ /* 0x000fe4000fffe0ff */
[----:B------:R-:W-:Y:S02]  /*02c0*/  UIADD3 UR17, UPT, UPT, UR4, 0x78dde6e4, URZ ;  /* 0x78dde6e404117890 */ /* 0x000fe4000fffe0ff */
[----:B------:R-:W-:Y:S02]  /*02d0*/  UIADD3 UR18, UPT, UPT, UR5, -0x126145ec, URZ ;  /* 0xed9eba1405127890 */ /* 0x000fe4000fffe0ff */
[----:B------:R-:W-:Y:S02]  /*02e0*/  UIADD3 UR19, UPT, UPT, UR4, 0x1715609d, URZ ;  /* 0x1715609d04137890 */ /* 0x000fe4000fffe0ff */
[----:B------:R-:W-:Y:S02]  /*02f0*/  UIADD3 UR20, UPT, UPT, UR5, -0x56f99767, URZ ;  /* 0xa906689905147890 */ /* 0x000fe4000fffe0ff */
[----:B------:R-:W-:-:S02]  /*0300*/  UIADD3 UR21, UPT, UPT, UR4, -0x4ab325aa, URZ ;  /* 0xb54cda5604157890 */ /* 0x000fc4000fffe0ff */
[----:B------:R-:W-:Y:S02]  /*0310*/  UIADD3 UR22, UPT, UPT, UR5, 0x646e171e, URZ ;  /* 0x646e171e05167890 */ /* 0x000fe4000fffe0ff */
[----:B------:R-:W-:Y:S02]  /*0320*/  UIADD3 UR23, UPT, UPT, UR4, 0x5384540f, URZ ;  /* 0x5384540f04177890 */ /* 0x000fe4000fffe0ff */
[----:B------:R-:W-:Y:S02]  /*0330*/  UIADD3 UR24, UPT, UPT, UR5, 0x1fd5c5a3, URZ ;  /* 0x1fd5c5a305187890 */ /* 0x000fe4000fffe0ff */
[----:B------:R-:W-:Y:S02]  /*0340*/  UIADD3 UR25, UPT, UPT, UR4, -0xe443238, URZ ;  /* 0xf1bbcdc804197890 */ /* 0x000fe4000fffe0ff */
[----:B------:R-:W-:Y:S02]  /*0350*/  UIADD3 UR26, UPT, UPT, UR5, -0x24c28bd8, URZ ;  /* 0xdb3d7428051a7890 */ /* 0x000fe4000fffe0ff */
[----:B------:R-:W-:-:S02]  /*0360*/  UIADD3 UR27, UPT, UPT, UR4, -0x700cb87f, URZ ;  /* 0x8ff34781041b7890 */ /* 0x000fc4000fffe0ff */
        /* <DEDUP_REMOVED lines=83> */
.L_x_26959:
        /* <DEDUP_REMOVED lines=97> */
.L_x_26960:
[----:B------:R-:W-:Y:S05]  /*0eb0*/  BSYNC.RECONVERGENT B0 ;  /* 0x0000000000007941 */ /* 0x000fea0003800200 */
.L_x_26958:
        /* <DEDUP_REMOVED lines=8> */
[----:B------:R-:W-:Y:S01]  /*0f40*/  LOP3.LUT R3, R14, UR4, R3, 0x96, !PT ;  /* 0x000000040e037c12 */ /* 0x000fe2000f8e9603 */
[----:B------:R-:W-:Y:S01]  /*0f50*/  STL.S16 [R1+0x34], R32 ;  /* 0x0000342001007387 */ /* 0x000fe20000100600 */
[----:B------:R-:W-:Y:S01]  /*0f60*/  PRMT R30, R38, 0x7632, R30 ;  /* 0x00007632261e7816 */ /* 0x000fe2000000001e */
[----:B------:R-:W-:Y:S01]  /*0f70*/  IMAD R7, R18, -0x2daee0ad, RZ ;  /* 0xd2511f5312077824 */ /* 0x000fe200078e02ff */
[----:B------:R-:W-:Y:S01]  /*0f80*/  LOP3.LUT R2, R2, UR5, RZ, 0x3c, !PT ;  /* 0x0000000502027c12 */ /* 0x000fe2000f8e3cff */
        /* <DEDUP_REMOVED lines=21> */
[----:B------:R-:W-:Y:S01]  /*10e0*/  LOP3.LUT R15, R0, 0x3, RZ, 0xc0, !PT ;  /* 0x00000003000f7812 */ /* 0x000fe200078ec0ff */
[----:B------:R-:W-:Y:S01]  /*10f0*/  IMAD R5, R6, -0x326172a9, RZ ;  /* 0xcd9e8d5706057824 */ /* 0x000fe200078e02ff */
[----:B------:R-:W-:Y:S01]  /*1100*/  LOP3.LUT R3, R8, UR14, R3, 0x96, !PT ;  /* 0x0000000e08037c12 */ /* 0x000fe2000f8e9603 */
[----:B------:R-:W-:Y:S01]  /*1110*/  IMAD R7, R4, -0x2daee0ad, RZ ;  /* 0xd2511f5304077824 */ /* 0x000fe200078e02ff */
[----:B------:R-:W-:Y:S01]  /*1120*/  STL.S16 [R1+0x20], R27 ;  /* 0x0000201b01007387 */ /* 0x000fe20000100600 */
[C---:B------:R-:W-:Y:S01]  /*1130*/  IMAD.HI.U32 R6, R2.reuse, -0x2daee0ad, RZ ;  /* 0xd2511f5302067827 */ /* 0x040fe200078e00ff */
[----:B------:R-:W-:Y:S01]  /*1140*/  PRMT R0, R49, 0x7632, R0 ;  /* 0x0000763231007816 */ /* 0x000fe20000000000 */
[----:B------:R-:W-:Y:S01]  /*1150*/  UISETP.NE.AND.EX UP0, UPT, UR9, URZ, UPT, UP0 ;  /* 0x000000ff0900728c */ /* 0x000fe2000bf05300 */
[----:B------:R-:W-:Y:S01]  /*1160*/  STL.S16 [R1+0x1c], R26 ;  /* 0x00001c1a01007387 */ /* 0x000fe20000100600 */
[----:B------:R-:W-:Y:S01]  /*1170*/  IMAD.HI.U32 R4, R3, -0x326172a9, RZ ;  /* 0xcd9e8d5703047827 */ /* 0x000fe200078e00ff */
[----:B------:R-:W-:Y:S01]  /*1180*/  LOP3.LUT R6, R7, UR16, R6, 0x96, !PT ;  /* 0x0000001007067c12 */ /* 0x000fe2000f8e9606 */
[----:B------:R-:W0:Y:S01]  /*1190*/  LDCU UR10, c[0x0][0x388] ;  /* 0x00007100ff0a77ac */ /* 0x000e220008000800 */
[----:B------:R-:W-:Y:S01]  /*11a0*/  STL.S16 [R1+0x18], R25 ;  /* 0x0000181901007387 */ /* 0x000fe20000100600 */
[----:B------:R-:W-:Y:S01]  /*11b0*/  IMAD R8, R2, -0x2daee0ad, RZ ;  /* 0xd2511f5302087824 */ /* 0x000fe200078e02ff */
[----:B------:R-:W-:Y:S01]  /*11c0*/  LOP3.LUT R4, R5, UR15, R4, 0x96, !PT ;  /* 0x0000000f05047c12 */ /* 0x000fe2000f8e9604 */
[----:B------:R-:W-:Y:S01]  /*11d0*/  IMAD R3, R3, -0x326172a9, RZ ;  /* 0xcd9e8d5703037824 */ /* 0x000fe200078e02ff */
[----:B------:R-:W-:Y:S01]  /*11e0*/  STL.S16 [R1+0x14], R24 ;  /* 0x0000141801007387 */ /* 0x000fe20000100600 */
[----:B------:R-:W-:Y:S01]  /*11f0*/  IMAD.HI.U32 R2, R6, -0x326172a9, RZ ;  /* 0xcd9e8d5706027827 */ /* 0x000fe200078e00ff */
[----:B------:R-:W-:Y:S01]  /*1200*/  PRMT R252, R44, 0x7632, R252 ;  /* 0x000076322cfc7816 */ /* 0x000fe200000000fc */
[----:B------:R-:W1:Y:S01]  /*1210*/  LDCU.U8 UR11, c[0x0][0x410] ;  /* 0x00008200ff0b77ac */ /* 0x000e620008000000 */
[----:B------:R-:W-:Y:S01]  /*1220*/  PRMT R251, R48, 0x7632, R251 ;  /* 0x0000763230fb7816 */ /* 0x000fe200000000fb */
[C---:B------:R-:W-:Y:S01]  /*1230*/  IMAD.HI.U32 R5, R4.reuse, -0x2daee0ad, RZ ;  /* 0xd2511f5304057827 */ /* 0x040fe200078e00ff */
[----:B------:R-:W-:Y:S01]  /*1240*/  LOP3.LUT R2, R3, UR17, R2, 0x96, !PT ;  /* 0x0000001103027c12 */ /* 0x000fe2000f8e9602 */
[----:B------:R-:W2:Y:S01]  /*1250*/  LDCU UR12, c[0x0][0x448] ;  /* 0x00008900ff0c77ac */ /* 0x000ea20008000800 */
[----:B------:R-:W-:Y:S01]  /*1260*/  PRMT R250, R55, 0x7632, R250 ;  /* 0x0000763237fa7816 */ /* 0x000fe200000000fa */
[----:B------:R-:W-:Y:S01]  /*1270*/  IMAD R7, R4, -0x2daee0ad, RZ ;  /* 0xd2511f5304077824 */ /* 0x000fe200078e02ff */
[----:B------:R-:W-:Y:S01]  /*1280*/  LOP3.LUT R5, R8, UR18, R5, 0x96, !PT ;  /* 0x0000001208057c12 */ /* 0x000fe2000f8e9605 */
[----:B------:R-:W-:Y:S01]  /*1290*/  IMAD.HI.U32 R4, R2, -0x2daee0ad, RZ ;  /* 0xd2511f5302047827 */ /* 0x000fe200078e00ff */
[----:B------:R-:W-:Y:S01]  /*12a0*/  PRMT R249, R59, 0x7632, R249 ;  /* 0x000076323bf97816 */ /* 0x000fe200000000f9 */
[----:B------:R-:W3:Y:S01]  /*12b0*/  LDCU.64 UR8, c[0x0][0x3a0] ;  /* 0x00007400ff0877ac */ /* 0x000ee20008000a00 */
[----:B------:R-:W-:Y:S01]  /*12c0*/  PRMT R248, R54, 0x7632, R248 ;  /* 0x0000763236f87816 */ /* 0x000fe200000000f8 */
[----:B------:R-:W-:Y:S01]  /*12d0*/  IMAD R6, R6, -0x326172a9, RZ ;  /* 0xcd9e8d5706067824 */ /* 0x000fe200078e02ff */
[----:B------:R-:W-:Y:S01]  /*12e0*/  LOP3.LUT R4, R7, UR20, R4, 0x96, !PT ;  /* 0x0000001407047c12 */ /* 0x000fe2000f8e9604 */
[----:B------:R-:W-:Y:S01]  /*12f0*/  IMAD.HI.U32 R3, R5, -0x326172a9, RZ ;  /* 0xcd9e8d5705037827 */ /* 0x000fe200078e00ff */
[----:B------:R-:W-:-:S02]  /*1300*/  PRMT R247, R58, 0x7632, R247 ;  /* 0x000076323af77816 */ /* 0x000fc400000000f7 */
        /* <DEDUP_REMOVED lines=14> */
[----:B------:R-:W-:Y:S02]  /*13f0*/  PRMT R241, R67, 0x7632, R241 ;  /* 0x0000763243f17816 */ /* 0x000fe400000000f1 */
        /* <DEDUP_REMOVED lines=25> */
[----:B------:R-:W-:-:S02]  /*1590*/  PRMT R6, R46, 0x7632, R6 ;  /* 0x000076322e067816 */ /* 0x000fc40000000006 */
[----:B------:R-:W-:Y:S02]  /*15a0*/  PRMT R233, R75, 0x7632, R233 ;  /* 0x000076324be97816 */ /* 0x000fe400000000e9 */
[----:B------:R-:W-:Y:S01]  /*15b0*/  LOP3.LUT R16, R5, UR27, R16, 0x96, !PT ;  /* 0x0000001b05107c12 */ /* 0x000fe2000f8e9610 */
[----:B------:R0:W-:Y:S01]  /*15c0*/  STL.S16 [R1+0xc], R6 ;  /* 0x00000c0601007387 */ /* 0x0001e20000100600 */
[----:B------:R-:W-:Y:S01]  /*15d0*/  PRMT R5, R50, 0x7632, R5 ;  /* 0x0000763232057816 */ /* 0x000fe20000000005 */
[----:B----4-:R-:W-:Y:S01]  /*15e0*/  IMAD.MOV.U32 R7, RZ, RZ, RZ ;  /* 0x000000ffff077224 */ /* 0x010fe200078e00ff */
[----:B------:R-:W-:Y:S02]  /*15f0*/  PRMT R232, R70, 0x7632, R232 ;  /* 0x0000763246e87816 */ /* 0x000fe400000000e8 */
[----:B------:R-:W-:Y:S01]  /*1600*/  PRMT R231, R74, 0x7632, R231 ;  /* 0x000076324ae77816 */ /* 0x000fe200000000e7 */
[----:B------:R4:W-:Y:S01]  /*1610*/  STL.S16 [R1+0x8], R5 ;  /* 0x0000080501007387 */ /* 0x0009e20000100600 */
[----:B------:R-:W-:-:S02]  /*1620*/  PRMT R230, R69, 0x7632, R230 ;  /* 0x0000763245e67816 */ /* 0x000fc400000000e6 */
[----:B------:R-:W-:Y:S01]  /*1630*/  PRMT R229, R73, 0x7632, R229 ;  /* 0x0000763249e57816 */ /* 0x000fe200000000e5 */
[----:B------:R1:W-:Y:S01]  /*1640*/  STL.S16 [R1+0x4], R3 ;  /* 0x0000040301007387 */ /* 0x0003e20000100600 */
[----:B------:R-:W-:Y:S01]  /*1650*/  PRMT R228, R68, 0x7632, R228 ;  /* 0x0000763244e47816 */ /* 0x000fe200000000e4 */
[----:B0-----:R-:W-:Y:S01]  /*1660*/  IMAD R6, R4, -0x326172a9, RZ ;  /* 0xcd9e8d5704067824 */ /* 0x001fe200078e02ff */
[----:B------:R-:W-:Y:S01]  /*1670*/  PRMT R227, R72, 0x7632, R227 ;  /* 0x0000763248e37816 */ /* 0x000fe200000000e3 */
[----:B------:R0:W-:Y:S01]  /*1680*/  STL.S16 [R1], R0 ;  /* 0x0000000001007387 */ /* 0x0001e20000100600 */
[----:B------:R-:W-:Y:S01]  /*1690*/  PRMT R226, R79, 0x7632, R226 ;  /* 0x000076324fe27816 */ /* 0x000fe200000000e2 */
[----:B----4-:R-:W-:Y:S01]  /*16a0*/  IMAD R5, R2, -0x2daee0ad, RZ ;  /* 0xd2511f5302057824 */ /* 0x010fe200078e02ff */
        /* <DEDUP_REMOVED lines=38> */
[----:B0123--:R-:W-:-:S07]  /*1910*/  PRMT R8, R112, 0x7632, R8 ;  /* 0x0000763270087816 */ /* 0x00ffce0000000008 */
.L_x_27821:
[----:B0-----:R-:W0:Y:S01]  /*1920*/  @UP0 LDCU.64 UR14, c[0x0][0x3e0] ;  /* 0x00007c00ff0e07ac */ /* 0x001e220008000a00 */
[----:B------:R-:W-:Y:S01]  /*1930*/  PLOP3.LUT P0, PT, PT, PT, UP0, 0x80, 0x8 ;  /* 0x000000000008781c */ /* 0x000fe20003f0f008 */
[----:B------:R-:W-:Y:S01]  /*1940*/  HFMA2 R2, -RZ, RZ, 0, 1.1920928955078125e-07 ;  /* 0x00000002ff027431 */ /* 0x000fe200000001ff */
[----:B------:R-:W-:-:S11]  /*1950*/  PLOP3.LUT P1, PT, PT, PT, UP0, 0x80, 0x8 ;  /* 0x000000000008781c */ /* 0x000fd60003f2f008 */
[----:B0-----:R-:W-:-:S06]  /*1960*/  @P0 IMAD.WIDE R2, R19, R2, UR14 ;  /* 0x0000000e13020e25 */ /* 0x001fcc000f8e0202 */
[----:B--2---:R-:W2:Y:S01]  /*1970*/  @P1 LDG.E.U16 R2, desc[UR6][R2.64] ;  /* 0x0000000602021981 */ /* 0x004ea2000c1e1500 */
[----:B------:R-:W-:Y:S01]  /*1980*/  PLOP3.LUT P0, PT, PT, PT, UP0, 0x80, 0x8 ;  /* 0x000000000008781c */ /* 0x000fe20003f0f008 */
[----:B-1----:R-:W-:Y:S01]  /*1990*/  IMAD.MOV.U32 R4, RZ, RZ, 0x3f800000 ;  /* 0x3f800000ff047424 */ /* 0x002fe200078e00ff */
[----:B------:R-:W-:Y:S01]  /*19a0*/  ISETP.GE.U32.AND P2, PT, R20, 0x20, PT ;  /* 0x000000201400780c */ /* 0x000fe20003f46070 */
[----:B---34-:R-:W0:Y:S01]  /*19b0*/  S2R R180, SR_TID.X ;  /* 0x0000000000b47919 */ /* 0x018e220000002100 */
[----:B------:R-:W-:Y:S01]  /*19c0*/  LOP3.LUT R0, R0, 0xffffff7f, RZ, 0xc0, !PT ;  /* 0xffffff7f00007812 */ /* 0x000fe200078ec0ff */
[----:B------:R-:W-:Y:S10]  /*19d0*/  BSSY.RECONVERGENT B0, `(.L_x_26961) ;  /* 0x0000662000007945 */ /* 0x000ff40003800200 */
[----:B------:R-:W-:Y:S01]  /*19e0*/  @P2 LOP3.LUT R0, R0, 0x80, RZ, 0xfc, !PT ;  /* 0x0000008000002812 */ /* 0x000fe200078efcff */
[----:B--2---:R-:W-:-:S02]  /*19f0*/  @P0 IMAD.U32 R4, R2, 0x10000, RZ ;  /* 0x0001000002040824 */ /* 0x004fc400078e00ff */
        /* <DEDUP_REMOVED lines=15> */
[----:B------:R0:W5:Y:S04]  /*1af0*/  LDG.E.128 R32, desc[UR6][R180.64] ;  /* 0x00000006b4207981 */ /* 0x000168000c1e1d00 */
[----:B------:R-:W5:Y:S01]  /*1b00*/  LDG.E.128 R180, desc[UR6][R180.64+0x10] ;  /* 0x00001006b4b47981 */ /* 0x000f62000c1e1d00 */
        /* <DEDUP_REMOVED lines=11> */
.L_x_88304:
[----:B------:R-:W-:Y:S05]  /*1bc0*/  BRX R206 -0x1bd0                                       (*"BRANCH_TARGETS .L_x_88305,.L_x_88306,.L_x_88307"*) ;  /* 0xffffffe4ce0c7949 */ /* 0x000fea000383ffff */
.L_x_88307:
[----:B------:R-:W-:Y:S01]  /*1bd0*/  IADD3 R208, PT, PT, R15, 0x1, RZ ;  /* 0x000000010fd07810 */ /* 0x000fe20007ffe0ff */
[----:B------:R-:W-:Y:S02]  /*1be0*/  IMAD.MOV.U32 R2, RZ, RZ, R5 ;  /* 0x000000ffff027224 */ /* 0x000fe400078e0005 */
[----:B------:R-:W-:Y:S01]  /*1bf0*/  IMAD.MOV.U32 R206, RZ, RZ, R16 ;  /* 0x000000ffffce7224 */ /* 0x000fe200078e0010 */
[----:B------:R-:W-:Y:S06]  /*1c00*/  BRA `(.L_x_26965) ;  /* 0x00000004003c7947 */ /* 0x000fec0003800000 */
.L_x_88305:
[----:B------:R-:W-:Y:S01]  /*1c10*/  MOV R2, R5 ;  /* 0x0000000500027202 */ /* 0x000fe20000000f00 */
[----:B------:R-:W-:Y:S02]  /*1c20*/  IMAD.MOV.U32 R208, RZ, RZ, 0x3 ;  /* 0x00000003ffd07424 */ /* 0x000fe400078e00ff */
[----:B------:R-:W-:Y:S01]  /*1c30*/  IMAD.MOV.U32 R206, RZ, RZ, R17 ;  /* 0x000000ffffce7224 */ /* 0x000fe200078e0011 */
[----:B------:R-:W-:Y:S06]  /*1c40*/  BRA `(.L_x_26965) ;  /* 0x00000004002c7947 */ /* 0x000fec0003800000 */
.L_x_88306:
        /* <DEDUP_REMOVED lines=12> */
.L_x_26967:
[----:B------:R-:W-:Y:S05]  /*1d10*/  BSYNC.RECONVERGENT B2 ;  /* 0x0000000000027941 */ /* 0x000fea0003800200 */
.L_x_26966:
        /* <DEDUP_REMOVED lines=62> */
.L_x_26965:
[----:B------:R-:W-:Y:S05]  /*2100*/  BSYNC.RECONVERGENT B1 ;  /* 0x0000000000017941 */ /* 0x000fea0003800200 */
.L_x_26964:
[----:B------:R-:W0:Y:S01]  /*2110*/  LDC R5, c[0x0][0x404] ;  /* 0x00010100ff057b82 */ /* 0x000e220000000800 */
[----:B------:R-:W-:Y:S01]  /*2120*/  I2FP.F32.U32 R15, R206 ;  /* 0x000000ce000f7245 */ /* 0x000fe20000201000 */
[----:B------:R-:W-:Y:S01]  /*2130*/  IMAD.MOV.U32 R206, RZ, RZ, 0x2f800000 ;  /* 0x2f800000ffce7424 */ /* 0x000fe200078e00ff */
[----:B------:R-:W-:Y:S01]  /*2140*/  ISETP.NE.AND P1, PT, R208, 0x1, PT ;  /* 0x00000001d000780c */ /* 0x000fe20003f25270 */
[----:B------:R-:W-:Y:S01]  /*2150*/  BSSY.RECONVERGENT B1, `(.L_x_26968) ;  /* 0x0000063000017945 */ /* 0x000fe20003800200 */
[----:B------:R-:W-:Y:S01]  /*2160*/  LOP3.LUT R0, R0, 0xfffffffd, RZ, 0xc0, !PT ;  /* 0xfffffffd00007812 */ /* 0x000fe200078ec0ff */
[----:B------:R-:W-:Y:S01]  /*2170*/  FFMA.FTZ R15, R15, R206, 1.1641532182693481445e-10 ;  /* 0x2f0000000f0f7423 */ /* 0x000fe200000100ce */
[----:B------:R-:W-:Y:S01]  /*2180*/  IMAD.MOV.U32 R209, RZ, RZ, 0x2 ;  /* 0x00000002ffd17424 */ /* 0x000fe200078e00ff */
[----:B------:R-:W1:Y:S03]  /*2190*/  LDC R207, c[0x0][0x408] ;  /* 0x00010200ffcf7b82 */ /* 0x000e660000000800 */
[----:B0-----:R-:W-:-:S02]  /*21a0*/  FSETP.GTU.FTZ.AND P0, PT, R15, R5, PT ;  /* 0x000000050f00720b */ /* 0x001fc40003f1c000 */
[C---:B-----5:R-:W-:Y:S02]  /*21b0*/  SHF.L.U32 R15, R28.reuse, 0x10, RZ ;  /* 0x000000101c0f7819 */ /* 0x060fe400000006ff */
[----:B------:R-:W-:-:S03]  /*21c0*/  PRMT R28, R28, 0x7632, R28 ;  /* 0x000076321c1c7816 */ /* 0x000fc6000000001c */
[----:B------:R-:W-:-:S04]  /*21d0*/  FMUL.FTZ R15, R15, R4 ;  /* 0x000000040f0f7220 */ /* 0x000fc80000410000 */
[----:B-1----:R-:W-:-:S05]  /*21e0*/  FMUL.FTZ R15, R15, R207 ;  /* 0x000000cf0f0f7220 */ /* 0x002fca0000410000 */
        /* <DEDUP_REMOVED lines=14> */
.L_x_26970:
        /* <DEDUP_REMOVED lines=12> */
.L_x_26972:
[----:B------:R-:W-:Y:S05]  /*2390*/  BSYNC.RECONVERGENT B2 ;  /* 0x0000000000027941 */ /* 0x000fea0003800200 */
.L_x_26971:
        /* <DEDUP_REMOVED lines=62> */
.L_x_26969:
[----:B------:R-:W-:Y:S05]  /*2780*/  BSYNC.RECONVERGENT B1 ;  /* 0x0000000000017941 */ /* 0x000fea0003800200 */
.L_x_26968:
        /* <DEDUP_REMOVED lines=22> */
.L_x_26975:
        /* <DEDUP_REMOVED lines=12> */
.L_x_26977:
[----:B------:R-:W-:Y:S05]  /*29b0*/  BSYNC.RECONVERGENT B2 ;  /* 0x0000000000027941 */ /* 0x000fea0003800200 */
.L_x_26976:
        /* <DEDUP_REMOVED lines=62> */
.L_x_26974:
[----:B------:R-:W-:Y:S05]  /*2da0*/  BSYNC.RECONVERGENT B1 ;  /* 0x0000000000017941 */ /* 0x000fea0003800200 */
.L_x_26973:
        /* <DEDUP_REMOVED lines=23> */
.L_x_26980:
        /* <DEDUP_REMOVED lines=12> */
.L_x_26982:
[----:B------:R-:W-:Y:S05]  /*2fe0*/  BSYNC.RECONVERGENT B2 ;  /* 0x0000000000027941 */ /* 0x000fea0003800200 */
.L_x_26981:
        /* <DEDUP_REMOVED lines=62> */
.L_x_26979:
[----:B------:R-:W-:Y:S05]  /*33d0*/  BSYNC.RECONVERGENT B1 ;  /* 0x0000000000017941 */ /* 0x000fea0003800200 */
.L_x_26978:
        /* <DEDUP_REMOVED lines=22> */
.L_x_26985:
        /* <DEDUP_REMOVED lines=12> */
.L_x_26987:
[----:B------:R-:W-:Y:S05]  /*3600*/  BSYNC.RECONVERGENT B2 ;  /* 0x0000000000027941 */ /* 0x000fea0003800200 */
.L_x_26986:
        /* <DEDUP_REMOVED lines=62> */
.L_x_26984:
[----:B------:R-:W-:Y:S05]  /*39f0*/  BSYNC.RECONVERGENT B1 ;  /* 0x0000000000017941 */ /* 0x000fea0003800200 */
.L_x_26983:
[----:B------:R-:W-:Y:S01]  /*3a00*/  I2FP.F32.U32 R15, R15 ;  /* 0x0000000f000f7245 */ /* 0x000fe20000201000 */
[----:B------:R-:W-:Y:S01]  /*3a10*/  BSSY.RECONVERGENT B1, `(.L_x_26988) ;  /* 0x0000061000017945 */ /* 0x000fe20003800200 */
[----:B------:R-:W-:-:S03]  /*3a20*/  ISETP.NE.AND P4, PT, R208, 0x1, PT ;  /* 0x00000001d000780c */ /* 0x000fc60003f85270 */
        /* <DEDUP_REMOVED lines=20> */
.L_x_26990:
        /* <DEDUP_REMOVED lines=12> */
.L_x_26992:
[----:B------:R-:W-:Y:S05]  /*3c30*/  BSYNC.RECONVERGENT B2 ;  /* 0x0000000000027941 */ /* 0x000fea0003800200 */
.L_x_26991:
        /* <DEDUP_REMOVED lines=62> */
.L_x_26989:
[----:B------:R-:W-:Y:S05]  /*4020*/  BSYNC.RECONVERGENT B1 ;  /* 0x0000000000017941 */ /* 0x000fea0003800200 */
.L_x_26988:
        /* <DEDUP_REMOVED lines=22> */
.L_x_26995:
        /* <DEDUP_REMOVED lines=12> */
.L_x_26997:
[----:B------:R-:W-:Y:S05]  /*4250*/  BSYNC.RECONVERGENT B2 ;  /* 0x0000000000027941 */ /* 0x000fea0003800200 */
.L_x_26996:
        /* <DEDUP_REMOVED lines=62> */
.L_x_26994:
[----:B------:R-:W-:Y:S05]  /*4640*/  BSYNC.RECONVERGENT B1 ;  /* 0x0000000000017941 */ /* 0x000fea0003800200 */
.L_x_26993:
        /* <DEDUP_REMOVED lines=23> */
.L_x_27000:
        /* <DEDUP_REMOVED lines=15> */
.L_x_27002:
[----:B------:R-:W-:Y:S05]  /*48b0*/  BSYNC.RECONVERGENT B2 ;  /* 0x0000000000027941 */ /* 0x000fea0003800200 */
.L_x_27001:
        /* <DEDUP_REMOVED lines=62> */
.L_x_26999:
[----:B------:R-:W-:Y:S05]  /*4ca0*/  BSYNC.RECONVERGENT B1 ;  /* 0x0000000000017941 */ /* 0x000fea0003800200 */
.L_x_26998:
[----:B------:R-:W-:Y:S02]  /*4cb0*/  I2FP.F32.U32 R180, R182 ;  /* 0x000000b600b47245 */ /* 0x000fe40000201000 */
[----:B------:R-:W-:-:S03]  /*4cc0*/  SHF.L.U32 R31, R31, 0x10, RZ ;  /* 0x000000101f1f7819 */ /* 0x000fc600000006ff */
[----:B------:R-:W-:Y:S02]  /*4cd0*/  FFMA.FTZ R180, R180, R206, 1.1641532182693481445e-10 ;  /* 0x2f000000b4b47423 */ /* 0x000fe400000100ce */
[----:B------:R-:W-:-:S03]  /*4ce0*/  FMUL.FTZ R31, R31, R4 ;  /* 0x000000041f1f7220 */ /* 0x000fc60000410000 */
[----:B------:R-:W-:Y:S01]  /*4cf0*/  FSETP.GTU.FTZ.AND P6, PT, R180, R5, PT ;  /* 0x00000005b400720b */ /* 0x000fe20003fdc000 */
[----:B------:R-:W-:-:S05]  /*4d00*/  FMUL.FTZ R31, R31, R207 ;  /* 0x000000cf1f1f7220 */ /* 0x000fca0000410000 */
[----:B------:R-:W-:Y:S02]  /*4d10*/  FSEL R31, R31, RZ, !P6 ;  /* 0x000000ff1f1f7208 */ /* 0x000fe40007000000 */
[----:B------:R-:W-:-:S03]  /*4d20*/  PLOP3.LUT P6, PT, P6, PT, PT, 0x8, 0x80 ;  /* 0x000000000080781c */ /* 0x000fc600037ce170 */
[----:B------:R-:W-:Y:S01]  /*4d30*/  FADD.FTZ R31, R183, R31 ;  /* 0x0000001fb71f7221 */ /* 0x000fe20000010000 */
[----:B------:R-:W-:Y:S09]  /*4d40*/  BRA `(.L_x_27003) ;  /* 0x0000003000507947 */ /* 0x000ff20003800000 */
.L_x_26963:
        /* <DEDUP_REMOVED lines=16> */
.L_x_27006:
        /* <DEDUP_REMOVED lines=12> */
.L_x_27008:
[----:B------:R-:W-:Y:S05]  /*4f10*/  BSYNC.RECONVERGENT B2 ;  /* 0x0000000000027941 */ /* 0x000fea0003800200 */
.L_x_27007:
        /* <DEDUP_REMOVED lines=62> */
.L_x_27005:
[----:B------:R-:W-:Y:S05]  /*5300*/  BSYNC.RECONVERGENT B1 ;  /* 0x0000000000017941 */ /* 0x000fea0003800200 */
.L_x_27004:
[----:B------:R-:W0:Y:S01]  /*5310*/  LDC R5, c[0x0][0x404] ;  /* 0x00010100ff057b82 */ /* 0x000e220000000800 */
[----:B------:R-:W-:Y:S01]  /*5320*/  I2FP.F32.U32 R15, R32 ;  /* 0x00000020000f7245 */ /* 0x000fe20000201000 */
[----:B------:R-:W-:Y:S01]  /*5330*/  HFMA2 R32, -RZ, RZ, 0.1171875, 0 ;  /* 0x2f800000ff207431 */ /* 0x000fe200000001ff */
[----:B------:R-:W-:Y:S01]  /*5340*/  LOP3.LUT R0, R0, 0xfffffffd, RZ, 0xc0, !PT ;  /* 0xfffffffd00007812 */ /* 0x000fe200078ec0ff */
[C---:B-----5:R-:W-:Y:S01]  /*5350*/  IMAD.U32 R181, R28.reuse, 0x10000, RZ ;  /* 0x000100001cb57824 */ /* 0x060fe200078e00ff */
[----:B------:R-:W-:Y:S01]  /*5360*/  BSSY.RECONVERGENT B1, `(.L_x_27009) ;  /* 0x000005f000017945 */ /* 0x000fe20003800200 */
[----:B------:R-:W-:Y:S01]  /*5370*/  PRMT R28, R28, 0x7632, R28 ;  /* 0x000076321c1c7816 */ /* 0x000fe2000000001c */
[----:B------:R-:W-:Y:S01]  /*5380*/  IMAD.MOV.U32 R34, RZ, RZ, 0x2 ;  /* 0x00000002ff227424 */ /* 0x000fe200078e00ff */
[----:B------:R-:W1:Y:S01]  /*5390*/  LDC R180, c[0x0][0x408] ;  /* 0x00010200ffb47b82 */ /* 0x000e620000000800 */
[----:B------:R-:W-:Y:S01]  /*53a0*/  FMUL.FTZ R181, R181, R4 ;  /* 0x00000004b5b57220 */ /* 0x000fe20000410000 */
[----:B------:R-:W-:-:S05]  /*53b0*/  FFMA.FTZ R15, R15, R32, 1.1641532182693481445e-10 ;  /* 0x2f0000000f0f7423 */ /* 0x000fca0000010020 */
[----:B0-----:R-:W-:Y:S02]  /*53c0*/  FSETP.LE.FTZ.AND P0, PT, R15, R5, PT ;  /* 0x000000050f00720b */ /* 0x001fe40003f13000 */
[----:B------:R-:W-:Y:S01]  /*53d0*/  MOV R15, R6 ;  /* 0x00000006000f7202 */ /* 0x000fe20000000f00 */
[----:B-1----:R-:W-:-:S10]  /*53e0*/  FMUL.FTZ R181, R181, R180 ;  /* 0x000000b4b5b57220 */ /* 0x002fd40000410000 */
        /* <DEDUP_REMOVED lines=11> */
.L_x_27011:
        /* <DEDUP_REMOVED lines=12> */
.L_x_27013:
[----:B------:R-:W-:Y:S05]  /*5560*/  BSYNC.RECONVERGENT B2 ;  /* 0x0000000000027941 */ /* 0x000fea0003800200 */
.L_x_27012:
        /* <DEDUP_REMOVED lines=62> */
.L_x_27010:
[----:B------:R-:W-:Y:S05]  /*5950*/  BSYNC.RECONVERGENT B1 ;  /* 0x0000000000017941 */ /* 0x000fea0003800200 */
.L_x_27009:
[----:B------:R-:W-:Y:S01]  /*5960*/  ISETP.NE.AND P1, PT, R34, 0x1, PT ;  /* 0x000000012200780c */ /* 0x000fe20003f25270 */
[----:B------:R-:W-:Y:S01]  /*5970*/  IMAD.U32 R28, R28, 0x10000, RZ ;  /* 0x000100001c1c7824 */ /* 0x000fe200078e00ff */
[----:B------:R-:W-:Y:S01]  /*5980*/  I2FP.F32.U32 R15, R15 ;  /* 0x0000000f000f7245 */ /* 0x000fe20000201000 */
[----:B------:R-:W-:Y:S01]  /*5990*/  BSSY.RECONVERGENT B1, `(.L_x_27014) ;  /* 0x000005b000017945 */ /* 0x000fe20003800200 */
[----:B------:R-:W-:Y:S02]  /*59a0*/  IMAD.MOV.U32 R182, RZ, RZ, 0x2 ;  /* 0x00000002ffb67424 */ /* 0x000fe400078e00ff */
[----:B------:R-:W-:Y:S01]  /*59b0*/  FMUL.FTZ R28, R28, R4 ;  /* 0x000000041c1c7220 */ /* 0x000fe20000410000 */
[----:B------:R-:W-:-:S03]  /*59c0*/  FFMA.FTZ R15, R15, R32, 1.1641532182693481445e-10 ;  /* 0x2f0000000f0f7423 */ /* 0x000fc60000010020 */
[----:B------:R-:W-:Y:S02]  /*59d0*/  FMUL.FTZ R33, R28, R180 ;  /* 0x000000b41c217220 */ /* 0x000fe40000410000 */
[----:B------:R-:W-:Y:S02]  /*59e0*/  FSETP.LE.FTZ.AND P0, PT, R15, R5, PT ;  /* 0x000000050f00720b */ /* 0x000fe40003f13000 */
        /* <DEDUP_REMOVED lines=10> */
.L_x_27016:
        /* <DEDUP_REMOVED lines=12> */
.L_x_27018:
[----:B------:R-:W-:Y:S05]  /*5b50*/  BSYNC.RECONVERGENT B2 ;  /* 0x0000000000027941 */ /* 0x000fea0003800200 */
.L_x_27017:
        /* <DEDUP_REMOVED lines=62> */
.L_x_27015:
[----:B------:R-:W-:Y:S05]  /*5f40*/  BSYNC.RECONVERGENT B1 ;  /* 0x0000000000017941 */ /* 0x000fea0003800200 */
.L_x_27014:
        /* <DEDUP_REMOVED lines=9> */
[----:B------:R-:W-:Y:S02]  /*5fe0*/  FSETP.LE.FTZ.AND P1, PT, R15, R5, PT ;  /* 0x000000050f00720b */ /* 0x000fe40003f33000 */
[----:B------:R-:W-:Y:S01]  /*5ff0*/  PRMT R15, R29, 0x7632, R15 ;  /* 0x000076321d0f7816 */ /* 0x000fe2000000000f */
        /* <DEDUP_REMOVED lines=9> */
.L_x_27021:
        /* <DEDUP_REMOVED lines=12> */
.L_x_27023:
[----:B------:R-:W-:Y:S05]  /*6150*/  BSYNC.RECONVERGENT B2 ;  /* 0x0000000000027941 */ /* 0x000fea0003800200 */
.L_x_27022:
        /* <DEDUP_REMOVED lines=62> */
.L_x_27020:
[----:B------:R-:W-:Y:S05]  /*6540*/  BSYNC.RECONVERGENT B1 ;  /* 0x0000000000017941 */ /* 0x000fea0003800200 */
.L_x_27019:
[----:B------:R-:W-:Y:S01]  /*6550*/  ISETP.NE.AND P3, PT, R28, 0x1, PT ;  /* 0x000000011c00780c */ /* 0x000fe20003f65270 */
[----:B------:R-:W-:Y:S01]  /*6560*/  IMAD.U32 R15, R15, 0x10000, RZ ;  /* 0x000100000f0f7824 */ /* 0x000fe200078e00ff */
[----:B------:R-:W-:Y:S01]  /*6570*/  I2FP.F32.U32 R29, R35 ;  /* 0x00000023001d7245 */ /* 0x000fe20000201000 */
[----:B------:R-:W-:Y:S02]  /*6580*/  BSSY.RECONVERGENT B1, `(.L_x_27024) ;  /* 0x000005b000017945 */ /* 0x000fe40003800200 */
[----:B------:R-:W-:Y:S02]  /*6590*/  FMUL.FTZ R15, R15, R4 ;  /* 0x000000040f0f7220 */ /* 0x000fe40000410000 */
[----:B------:R-:W-:Y:S02]  /*65a0*/  FFMA.FTZ R29, R29, R32, 1.1641532182693481445e-10 ;  /* 0x2f0000001d1d7423 */ /* 0x000fe40000010020 */
[----:B------:R-:W-:Y:S01]  /*65b0*/  FMUL.FTZ R35, R15, R180 ;  /* 0x000000b40f237220 */ /* 0x000fe20000410000 */
[----:B------:R-:W-:-:S02]  /*65c0*/  MOV R15, R6 ;  /* 0x00000006000f7202 */ /* 0x000fc40000000f00 */
[----:B------:R-:W-:Y:S01]  /*65d0*/  FSETP.LE.FTZ.AND P2, PT, R29, R5, PT ;  /* 0x000000051d00720b */ /* 0x000fe20003f53000 */
[----:B------:R-:W-:Y:S01]  /*65e0*/  IMAD.MOV.U32 R29, RZ, RZ, 0x2 ;  /* 0x00000002ff1d7424 */ /* 0x000fe200078e00ff */
        /* <DEDUP_REMOVED lines=9> */
.L_x_27026:
        /* <DEDUP_REMOVED lines=12> */
.L_x_27028:
[----:B------:R-:W-:Y:S05]  /*6740*/  BSYNC.RECONVERGENT B2 ;  /* 0x0000000000027941 */ /* 0x000fea0003800200 */
.L_x_27027:
        /* <DEDUP_REMOVED lines=62> */
.L_x_27025:
[----:B------:R-:W-:Y:S05]  /*6b30*/  BSYNC.RECONVERGENT B1 ;  /* 0x0000000000017941 */ /* 0x000fea0003800200 */
.L_x_27024:
[----:B------:R-:W-:Y:S01]  /*6b40*/  ISETP.NE.AND P4, PT, R29, 0x1, PT ;  /* 0x000000011d00780c */ /* 0x000fe20003f85270 */
[C---:B------:R-:W-:Y:S01]  /*6b50*/  IMAD.U32 R28, R30.reuse, 0x10000, RZ ;  /* 0x000100001e1c7824 */ /* 0x040fe200078e00ff */
[----:B------:R-:W-:Y:S01]  /*6b60*/  I2FP.F32.U32 R15, R15 ;  /* 0x0000000f000f7245 */ /* 0x000fe20000201000 */
[----:B------:R-:W-:Y:S01]  /*6b70*/  BSSY.RECONVERGENT B1, `(.L_x_27029) ;  /* 0x000005c000017945 */ /* 0x000fe20003800200 */
[----:B------:R-:W-:Y:S01]  /*6b80*/  PRMT R30, R30, 0x7632, R30 ;  /* 0x000076321e1e7816 */ /* 0x000fe2000000001e */
[----:B------:R-:W-:Y:S01]  /*6b90*/  FMUL.FTZ R28, R28, R4 ;  /* 0x000000041c1c7220 */ /* 0x000fe20000410000 */
[----:B------:R-:W-:Y:S02]  /*6ba0*/  IMAD.MOV.U32 R182, RZ, RZ, 0x2 ;  /* 0x00000002ffb67424 */ /* 0x000fe400078e00ff */
[----:B------:R-:W-:Y:S01]  /*6bb0*/  FFMA.FTZ R15, R15, R32, 1.1641532182693481445e-10 ;  /* 0x2f0000000f0f7423 */ /* 0x000fe20000010020 */
[----:B------:R-:W-:-:S04]  /*6bc0*/  FMUL.FTZ R28, R28, R180 ;  /* 0x000000b41c1c7220 */ /* 0x000fc80000410000 */
        /* <DEDUP_REMOVED lines=11> */
.L_x_27031:
        /* <DEDUP_REMOVED lines=12> */
.L_x_27033:
[----:B------:R-:W-:Y:S05]  /*6d40*/  BSYNC.RECONVERGENT B2 ;  /* 0x0000000000027941 */ /* 0x000fea0003800200 */
.L_x_27032:
        /* <DEDUP_REMOVED lines=62> */
.L_x_27030:
[----:B------:R-:W-:Y:S05]  /*7130*/  BSYNC.RECONVERGENT B1 ;  /* 0x0000000000017941 */ /* 0x000fea0003800200 */
.L_x_27029:
[----:B------:R-:W-:Y:S01]  /*7140*/  ISETP.NE.AND P5, PT, R182, 0x1, PT ;  /* 0x00000001b600780c */ /* 0x000fe20003fa5270 */
[----:B------:R-:W-:Y:S01]  /*7150*/  IMAD.U32 R30, R30, 0x10000, RZ ;  /* 0x000100001e1e7824 */ /* 0x000fe200078e00ff */
[----:B------:R-:W-:Y:S01]  /*7160*/  I2FP.F32.U32 R15, R15 ;  /* 0x0000000f000f7245 */ /* 0x000fe20000201000 */
[----:B------:R-:W-:Y:S02]  /*7170*/  BSSY.RECONVERGENT B1, `(.L_x_27034) ;  /* 0x000005b000017945 */ /* 0x000fe40003800200 */
        /* <DEDUP_REMOVED lines=15> */
.L_x_27036:
        /* <DEDUP_REMOVED lines=12> */
.L_x_27038:
[----:B------:R-:W-:Y:S05]  /*7330*/  BSYNC.RECONVERGENT B2 ;  /* 0x0000000000027941 */ /* 0x000fea0003800200 */
.L_x_27037:
        /* <DEDUP_REMOVED lines=62> */
.L_x_27035:
[----:B------:R-:W-:Y:S05]  /*7720*/  BSYNC.RECONVERGENT B1 ;  /* 0x0000000000017941 */ /* 0x000fea0003800200 */
.L_x_27034:
[----:B------:R-:W-:Y:S01]  /*7730*/  ISETP.NE.AND P6, PT, R30, 0x1, PT ;  /* 0x000000011e00780c */ /* 0x000fe20003fc5270 */
[C---:B------:R-:W-:Y:S01]  /*7740*/  IMAD.U32 R206, R31.reuse, 0x10000, RZ ;  /* 0x000100001fce7824 */ /* 0x040fe200078e00ff */
[----:B------:R-:W-:Y:S01]  /*7750*/  I2FP.F32.U32 R15, R15 ;  /* 0x0000000f000f7245 */ /* 0x000fe20000201000 */
[----:B------:R-:W-:Y:S01]  /*7760*/  BSSY.RECONVERGENT B1, `(.L_x_27039) ;  /* 0x000005f000017945 */ /* 0x000fe20003800200 */
[----:B------:R-:W-:Y:S01]  /*7770*/  PRMT R207, R31, 0x7632, R207 ;  /* 0x000076321fcf7816 */ /* 0x000fe200000000cf */
[----:B------:R-:W-:Y:S01]  /*7780*/  FMUL.FTZ R206, R206, R4 ;  /* 0x00000004cece7220 */ /* 0x000fe20000410000 */
[----:B------:R-:W-:Y:S01]  /*7790*/  MOV R182, R6 ;  /* 0x0000000600b67202 */ /* 0x000fe20000000f00 */
[----:B------:R-:W-:Y:S02]  /*77a0*/  FFMA.FTZ R15, R15, R32, 1.1641532182693481445e-10 ;  /* 0x2f0000000f0f7423 */ /* 0x000fe40000010020 */
[----:B------:R-:W-:-:S03]  /*77b0*/  FMUL.FTZ R206, R206, R180 ;  /* 0x000000b4cece7220 */ /* 0x000fc60000410000 */
        /* <DEDUP_REMOVED lines=11> */
.L_x_27041:
        /* <DEDUP_REMOVED lines=15> */
.L_x_27043:
[----:B------:R-:W-:Y:S05]  /*7960*/  BSYNC.RECONVERGENT B2 ;  /* 0x0000000000027941 */ /* 0x000fea0003800200 */
.L_x_27042:
        /* <DEDUP_REMOVED lines=60> */
[----:B------:R-:W-:Y:S01]  /*7d30*/  IMAD.MOV.U32 R6, RZ, RZ, R30 ;  /* 0x000000ffff067224 */ /* 0x000fe200078e001e */
[----:B------:R-:W-:-:S07]  /*7d40*/  LOP3.LUT R16, R16, UR13, R31, 0x96, !PT ;  /* 0x0000000d10107c12 */ /* 0x000fce000f8e961f */
.L_x_27040:
[----:B------:R-:W-:Y:S05]  /*7d50*/  BSYNC.RECONVERGENT B1 ;  /* 0x0000000000017941 */ /* 0x000fea0003800200 */
.L_x_27039:
[----:B------:R-:W-:Y:S01]  /*7d60*/  LOP3.LUT R0, R0, 0xffffbfff, RZ, 0xc0, !PT ;  /* 0xffffbfff00007812 */ /* 0x000fe200078ec0ff */
[----:B------:R-:W-:Y:S01]  /*7d70*/  IMAD.U32 R207, R207, 0x10000, RZ ;  /* 0x00010000cfcf7824 */ /* 0x000fe200078e00ff */
[----:B------:R-:W-:Y:S02]  /*7d80*/  I2FP.F32.U32 R30, R182 ;  /* 0x000000b6001e7245 */ /* 0x000fe40000201000 */
[----:B------:R-:W-:Y:S01]  /*7d90*/  @P5 LOP3.LUT R0, R0, 0x4000, RZ, 0xfc, !PT ;  /* 0x0000400000005812 */ /* 0x000fe200078efcff */
[----:B------:R-:W-:Y:S01]  /*7da0*/  FMUL.FTZ R207, R207, R4 ;  /* 0x00000004cfcf7220 */ /* 0x000fe20000410000 */
[----:B------:R-:W-:Y:S01]  /*7db0*/  FSEL R33, R33, RZ, P0 ;  /* 0x000000ff21217208 */ /* 0x000fe20000000000 */
[----:B------:R-:W-:Y:S01]  /*7dc0*/  FFMA.FTZ R30, R30, R32, 1.1641532182693481445e-10 ;  /* 0x2f0000001e1e7423 */ /* 0x000fe20000010020 */
[----:B------:R-:W-:Y:S01]  /*7dd0*/  LOP3.LUT P5, RZ, R0, 0x2, RZ, 0xc0, !PT ;  /* 0x0000000200ff7812 */ /* 0x000fe200078ac0ff */
[----:B------:R-:W-:Y:S01]  /*7de0*/  FMUL.FTZ R207, R207, R180 ;  /* 0x000000b4cfcf7220 */ /* 0x000fe20000410000 */
[----:B------:R-:W-:-:S02]  /*7df0*/  FSEL R34, R34, RZ, P1 ;  /* 0x000000ff22227208 */ /* 0x000fc40000800000 */
[----:B------:R-:W-:Y:S02]  /*7e00*/  FSETP.GTU.FTZ.AND P6, PT, R30, R5, PT ;  /* 0x000000051e00720b */ /* 0x000fe40003fdc000 */
[----:B------:R-:W-:Y:S02]  /*7e10*/  FSEL R32, R181, RZ, P5 ;  /* 0x000000ffb5207208 */ /* 0x000fe40002800000 */
[----:B------:R-:W-:Y:S02]  /*7e20*/  LOP3.LUT P5, RZ, R0, 0x4000, RZ, 0xc0, !PT ;  /* 0x0000400000ff7812 */ /* 0x000fe400078ac0ff */
[----:B------:R-:W-:Y:S02]  /*7e30*/  FSEL R31, R207, RZ, !P6 ;  /* 0x000000ffcf1f7208 */ /* 0x000fe40007000000 */
[----:B------:R-:W-:Y:S02]  /*7e40*/  PLOP3.LUT P6, PT, P6, PT, PT, 0x8, 0x80 ;  /* 0x000000000080781c */ /* 0x000fe400037ce170 */
[----:B------:R-:W-:-:S02]  /*7e50*/  FSEL R35, R35, RZ, P2 ;  /* 0x000000ff23237208 */ /* 0x000fc40001000000 */
[----:B------:R-:W-:Y:S02]  /*7e60*/  FSEL R28, R28, RZ, P3 ;  /* 0x000000ff1c1c7208 */ /* 0x000fe40001800000 */
[----:B------:R-:W-:Y:S02]  /*7e70*/  FSEL R29, R29, RZ, P4 ;  /* 0x000000ff1d1d7208 */ /* 0x000fe40002000000 */
[----:B------:R-:W-:-:S07]  /*7e80*/  FSEL R30, R206, RZ, P5 ;  /* 0x000000ffce1e7208 */ /* 0x000fce0002800000 */
.L_x_27003:
[----:B------:R-:W0:Y:S01]  /*7e90*/  LDC.64 R180, c[0x0][0x3a8] ;  /* 0x0000ea00ffb47b82 */ /* 0x000e220000000a00 */
[----:B------:R-:W-:Y:S02]  /*7ea0*/  SEL R5, RZ, 0x1000000, !P6 ;  /* 0x01000000ff057807 */ /* 0x000fe40007000000 */
[----:B------:R-:W-:Y:S02]  /*7eb0*/  SEL R182, RZ, 0x100, !P0 ;  /* 0x00000100ffb67807 */ /* 0x000fe40004000000 */
[----:B------:R-:W-:Y:S01]  /*7ec0*/  LOP3.LUT P6, RZ, R0, 0x2, RZ, 0xc0, !PT ;  /* 0x0000000200ff7812 */ /* 0x000fe200078cc0ff */
[----:B0-----:R-:W-:-:S05]  /*7ed0*/  IMAD.WIDE.U32 R180, R3, 0x20, R180 ;  /* 0x0000002003b47825 */ /* 0x001fca00078e00b4 */
[----:B------:R-:W-:Y:S04]  /*7ee0*/  STG.E.128 desc[UR6][R180.64], R32 ;  /* 0x00000020b4007986 */ /* 0x000fe8000c101d06 */
[----:B------:R0:W-:Y:S02]  /*7ef0*/  STG.E.128 desc[UR6][R180.64+0x10], R28 ;  /* 0x0000101cb4007986 */ /* 0x0001e4000c101d06 */
[----:B0-----:R-:W-:Y:S02]  /*7f00*/  SEL R180, RZ, 0x10000, !P5 ;  /* 0x00010000ffb47807 */ /* 0x001fe40006800000 */
[----:B------:R-:W-:-:S04]  /*7f10*/  SEL R181, RZ, 0x100, !P4 ;  /* 0x00000100ffb57807 */ /* 0x000fc80006000000 */
[----:B------:R-:W-:Y:S02]  /*7f20*/  LOP3.LUT R180, R181, R5, R180, 0xfe, !PT ;  /* 0x00000005b5b47212 */ /* 0x000fe400078efeb4 */
[----:B------:R-:W-:Y:S02]  /*7f30*/  SEL R181, RZ, 0x1, !P3 ;  /* 0x00000001ffb57807 */ /* 0x000fe40005800000 */
[----:B------:R-:W-:Y:S02]  /*7f40*/  SEL R5, RZ, 0x1000000, !P2 ;  /* 0x01000000ff057807 */ /* 0x000fe40005000000 */
[----:B------:R-:W-:Y:S02]  /*7f50*/  LOP3.LUT R181, R180, R181, RZ, 0xfc, !PT ;  /* 0x000000b5b4b57212 */ /* 0x000fe400078efcff */
[----:B------:R-:W-:-:S04]  /*7f60*/  SEL R180, RZ, 0x10000, !P1 ;  /* 0x00010000ffb47807 */ /* 0x000fc80004800000 */
[----:B------:R-:W-:Y:S02]  /*7f70*/  LOP3.LUT R5, R182, R5, R180, 0xfe, !PT ;  /* 0x00000005b6057212 */ /* 0x000fe400078efeb4 */
[----:B------:R-:W0:Y:S01]  /*7f80*/  LDC.64 R182, c[0x0][0x3b0] ;  /* 0x0000ec00ffb67b82 */ /* 0x000e220000000a00 */
[----:B------:R-:W-:-:S04]  /*7f90*/  SEL R180, RZ, 0x1, !P6 ;  /* 0x00000001ffb47807 */ /* 0x000fc80007000000 */
[----:B------:R-:W-:Y:S01]  /*7fa0*/  LOP3.LUT R180, R5, R180, RZ, 0xfc, !PT ;  /* 0x000000b405b47212 */ /* 0x000fe200078efcff */
[----:B------:R-:W-:Y:S01]  /*7fb0*/  IMAD.MOV.U32 R5, RZ, RZ, R2 ;  /* 0x000000ffff057224 */ /* 0x000fe200078e0002 */
[C---:B------:R-:W-:Y:S01]  /*7fc0*/  IADD3 R2, PT, PT, R3.reuse, 0x20, RZ ;  /* 0x0000002003027810 */ /* 0x040fe20007ffe0ff */
[----:B0-----:R-:W-:-:S05]  /*7fd0*/  IMAD.WIDE.U32 R182, R3, 0x8, R182 ;  /* 0x0000000803b67825 */ /* 0x001fca00078e00b6 */
[----:B------:R0:W-:Y:S02]  /*7fe0*/  STG.E.64 desc[UR6][R182.64], R180 ;  /* 0x000000b4b6007986 */ /* 0x0001e4000c101b06 */
.L_x_26962:
[----:B------:R-:W-:Y:S05]  /*7ff0*/  BSYNC.RECONVERGENT B0 ;  /* 0x0000000000007941 */ /* 0x000fea0003800200 */
.L_x_26961:
        /* <DEDUP_REMOVED lines=31> */
.L_x_27049:
        /* <DEDUP_REMOVED lines=12> */
.L_x_27051:
[----:B------:R-:W-:Y:S05]  /*82b0*/  BSYNC.RECONVERGENT B2 ;  /* 0x0000000000027941 */ /* 0x000fea0003800200 */
.L_x_27050:
        /* <DEDUP_REMOVED lines=61> */
.L_x_27048:
[----:B------:R-:W-:Y:S05]  /*8690*/  BSYNC.RECONVERGENT B1 ;  /* 0x0000000000017941 */ /* 0x000fea0003800200 */
.L_x_27047:
        /* <DEDUP_REMOVED lines=28> */
.L_x_27054:
        /* <DEDUP_REMOVED lines=12> */
.L_x_27056:
[----:B------:R-:W-:Y:S05]  /*8920*/  BSYNC.RECONVERGENT B2 ;  /* 0x0000000000027941 */ /* 0x000fea0003800200 */
.L_x_27055:
        /* <DEDUP_REMOVED lines=62> */
.L_x_27053:
[----:B------:R-:W-:Y:S05]  /*8d10*/  BSYNC.RECONVERGENT B1 ;  /* 0x0000000000017941 */ /* 0x000fea0003800200 */
.L_x_27052:
        /* <DEDUP_REMOVED lines=22> */
.L_x_27059:
        /* <DEDUP_REMOVED lines=12> */
.L_x_27061:
[----:B------:R-:W-:Y:S05]  /*8f40*/  BSYNC.RECONVERGENT B2 ;  /* 0x0000000000027941 */ /* 0x000fea0003800200 */
.L_x_27060:
        /* <DEDUP_REMOVED lines=62> */
.L_x_27058:
[----:B------:R-:W-:Y:S05]  /*9330*/  BSYNC.RECONVERGENT B1 ;  /* 0x0000000000017941 */ /* 0x000fea0003800200 */
.L_x_27057:
        /* <DEDUP_REMOVED lines=23> */
.L_x_27064:
        /* <DEDUP_REMOVED lines=12> */
.L_x_27066:
[----:B------:R-:W-:Y:S05]  /*9570*/  BSYNC.RECONVERGENT B2 ;  /* 0x0000000000027941 */ /* 0x000fea0003800200 */
.L_x_27065:
        /* <DEDUP_REMOVED lines=62> */
.L_x_27063:
[----:B------:R-:W-:Y:S05]  /*9960*/  BSYNC.RECONVERGENT B1 ;  /* 0x0000000000017941 */ /* 0x000fea0003800200 */
.L_x_27062:
        /* <DEDUP_REMOVED lines=22> */
.L_x_27069:
        /* <DEDUP_REMOVED lines=12> */
.L_x_27071:
[----:B------:R-:W-:Y:S05]  /*9b90*/  BSYNC.RECONVERGENT B2 ;  /* 0x0000000000027941 */ /* 0x000fea0003800200 */
.L_x_27070:
        /* <DEDUP_REMOVED lines=62> */
.L_x_27068:
[----:B------:R-:W-:Y:S05]  /*9f80*/  BSYNC.RECONVERGENT B1 ;  /* 0x0000000000017941 */ /* 0x000fea0003800200 */
.L_x_27067:
[----:B------:R-:W-:Y:S01]  /*9f90*/  I2FP.F32.U32 R15, R15 ;  /* 0x0000000f000f7245 */ /* 0x000fe20000201000 */
[----:B------:R-:W-:Y:S01]  /*9fa0*/  BSSY.RECONVERGENT B1, `(.L_x_27072) ;  /* 0x0000061000017945 */ /* 0x000fe20003800200 */
[----:B------:R-:W-:Y:S01]  /*9fb0*/  ISETP.NE.AND P4, PT, R180, 0x1, PT ;  /* 0x00000001b400780c */ /* 0x000fe20003f85270 */
        /* <DEDUP_REMOVED lines=20> */
.L_x_27074:
        /* <DEDUP_REMOVED lines=12> */
.L_x_27076:
[----:B------:R-:W-:Y:S05]  /*a1c0*/  BSYNC.RECONVERGENT B2 ;  /* 0x0000000000027941 */ /* 0x000fea0003800200 */
.L_x_27075:
        /* <DEDUP_REMOVED lines=62> */
.L_x_27073:
[----:B------:R-:W-:Y:S05]  /*a5b0*/  BSYNC.RECONVERGENT B1 ;  /* 0x0000000000017941 */ /* 0x000fea0003800200 */
.L_x_27072:
        /* <DEDUP_REMOVED lines=22> */
.L_x_27079:
        /* <DEDUP_REMOVED lines=12> */
.L_x_27081:
[----:B------:R-:W-:Y:S05]  /*a7e0*/  BSYNC.RECONVERGENT B2 ;  /* 0x0000000000027941 */ /* 0x000fea0003800200 */
.L_x_27080:
        /* <DEDUP_REMOVED lines=62> */
.L_x_27078:
[----:B------:R-:W-:Y:S05]  /*abd0*/  BSYNC.RECONVERGENT B1 ;  /* 0x0000000000017941 */ /* 0x000fea0003800200 */
.L_x_27077:
        /* <DEDUP_REMOVED lines=23> */
.L_x_27084:
        /* <DEDUP_REMOVED lines=15> */
.L_x_27086:
[----:B------:R-:W-:Y:S05]  /*ae40*/  BSYNC.RECONVERGENT B2 ;  /* 0x0000000000027941 */ /* 0x000fea0003800200 */
.L_x_27085:
        /* <DEDUP_REMOVED lines=62> */
.L_x_27083:
[----:B------:R-:W-:Y:S05]  /*b230*/  BSYNC.RECONVERGENT B1 ;  /* 0x0000000000017941 */ /* 0x000fea0003800200 */
.L_x_27082:
        /* <DEDUP_REMOVED lines=10> */
.L_x_27046:
        /* <DEDUP_REMOVED lines=16> */
.L_x_27090:
        /* <DEDUP_REMOVED lines=12> */
.L_x_27092:
[----:B------:R-:W-:Y:S05]  /*b4a0*/  BSYNC.RECONVERGENT B2 ;  /* 0x0000000000027941 */ /* 0x000fea0003800200 */
.L_x_27091:
        /* <DEDUP_REMOVED lines=61> */
.L_x_27089:
[----:B------:R-:W-:Y:S05]  /*b880*/  BSYNC.RECONVERGENT B1 ;  /* 0x0000000000017941 */ /* 0x000fea0003800200 */
.L_x_27088:
[----:B------:R-:W0:Y:S01]  /*b890*/  LDC R5, c[0x0][0x404] ;  /* 0x00010100ff057b82 */ /* 0x000e220000000800 */
[----:B------:R-:W-:Y:S01]  /*b8a0*/  I2FP.F32.U32 R15, R24 ;  /* 0x00000018000f7245 */ /* 0x000fe20000201000 */
[----:B------:R-:W-:Y:S01]  /*b8b0*/  IMAD.MOV.U32 R24, RZ, RZ, 0x2f800000 ;  /* 0x2f800000ff187424 */ /* 0x000fe200078e00ff */
[----:B------:R-:W-:Y:S01]  /*b8c0*/  LOP3.LUT R0, R0, 0xfffffffd, RZ, 0xc0, !PT ;  /* 0xfffffffd00007812 */ /* 0x000fe200078ec0ff */
[----:B------:R-:W-:Y:S01]  /*b8d0*/  BSSY.RECONVERGENT B1, `(.L_x_27093) ;  /* 0x0000060000017945 */ /* 0x000fe20003800200 */
[C---:B-----5:R-:W-:Y:S01]  /*b8e0*/  SHF.L.U32 R187, R180.reuse, 0x10, RZ ;  /* 0x00000010b4bb7819 */ /* 0x060fe200000006ff */
[----:B------:R-:W-:Y:S01]  /*b8f0*/  FFMA.FTZ R15, R15, R24, 1.1641532182693481445e-10 ;  /* 0x2f0000000f0f7423 */ /* 0x000fe20000010018 */
[----:B------:R-:W-:Y:S01]  /*b900*/  PRMT R180, R180, 0x7632, R180 ;  /* 0x00007632b4b47816 */ /* 0x000fe200000000b4 */
[----:B------:R-:W1:Y:S01]  /*b910*/  LDC R186, c[0x0][0x408] ;  /* 0x00010200ffba7b82 */ /* 0x000e620000000800 */
[----:B------:R-:W-:Y:S02]  /*b920*/  IMAD.MOV.U32 R26, RZ, RZ, 0x2 ;  /* 0x00000002ff1a7424 */ /* 0x000fe400078e00ff */
[----:B------:R-:W-:Y:S01]  /*b930*/  FMUL.FTZ R187, R187, R4 ;  /* 0x00000004bbbb7220 */ /* 0x000fe20000410000 */
[----:B0-----:R-:W-:Y:S01]  /*b940*/  FSETP.LE.FTZ.AND P0, PT, R15, R5, PT ;  /* 0x000000050f00720b */ /* 0x001fe20003f13000 */
[----:B------:R-:W-:-:S02]  /*b950*/  IMAD.MOV.U32 R15, RZ, RZ, R6 ;  /* 0x000000ffff0f7224 */ /* 0x000fc400078e0006 */
[----:B-1----:R-:W-:-:S10]  /*b960*/  FMUL.FTZ R187, R187, R186 ;  /* 0x000000babbbb7220 */ /* 0x002fd40000410000 */
        /* <DEDUP_REMOVED lines=11> */
.L_x_27095:
        /* <DEDUP_REMOVED lines=12> */
.L_x_27097:
[----:B------:R-:W-:Y:S05]  /*bae0*/  BSYNC.RECONVERGENT B2 ;  /* 0x0000000000027941 */ /* 0x000fea0003800200 */
.L_x_27096:
        /* <DEDUP_REMOVED lines=62> */
.L_x_27094:
[----:B------:R-:W-:Y:S05]  /*bed0*/  BSYNC.RECONVERGENT B1 ;  /* 0x0000000000017941 */ /* 0x000fea0003800200 */
.L_x_27093:
[----:B------:R-:W-:Y:S01]  /*bee0*/  ISETP.NE.AND P1, PT, R26, 0x1, PT ;  /* 0x000000011a00780c */ /* 0x000fe20003f25270 */
[----:B------:R-:W-:Y:S01]  /*bef0*/  BSSY.RECONVERGENT B1, `(.L_x_27098) ;  /* 0x000005d000017945 */ /* 0x000fe20003800200 */
[----:B------:R-:W-:Y:S02]  /*bf00*/  I2FP.F32.U32 R15, R15 ;  /* 0x0000000f000f7245 */ /* 0x000fe40000201000 */
[----:B------:R-:W-:-:S03]  /*bf10*/  SHF.L.U32 R180, R180, 0x10, RZ ;  /* 0x00000010b4b47819 */ /* 0x000fc600000006ff */
[----:B------:R-:W-:Y:S02]  /*bf20*/  FFMA.FTZ R15, R15, R24, 1.1641532182693481445e-10 ;  /* 0x2f0000000f0f7423 */ /* 0x000fe40000010018 */
[----:B------:R-:W-:Y:S01]  /*bf30*/  FMUL.FTZ R25, R180, R4 ;  /* 0x00000004b4197220 */ /* 0x000fe20000410000 */
[----:B------:R-:W-:Y:S02]  /*bf40*/  IMAD.MOV.U32 R180, RZ, RZ, 0x2 ;  /* 0x00000002ffb47424 */ /* 0x000fe400078e00ff */
[----:B------:R-:W-:Y:S01]  /*bf50*/  FSETP.LE.FTZ.AND P0, PT, R15, R5, PT ;  /* 0x000000050f00720b */ /* 0x000fe20003f13000 */
[----:B------:R-:W-:Y:S01]  /*bf60*/  FMUL.FTZ R25, R25, R186 ;  /* 0x000000ba19197220 */ /* 0x000fe20000410000 */
[----:B------:R-:W-:Y:S01]  /*bf70*/  IMAD.MOV.U32 R15, RZ, RZ, R6 ;  /* 0x000000ffff0f7224 */ /* 0x000fe200078e0006 */
        /* <DEDUP_REMOVED lines=9> */
.L_x_27100:
        /* <DEDUP_REMOVED lines=12> */
.L_x_27102:
[----:B------:R-:W-:Y:S05]  /*c0d0*/  BSYNC.RECONVERGENT B2 ;  /* 0x0000000000027941 */ /* 0x000fea0003800200 */
.L_x_27101:
        /* <DEDUP_REMOVED lines=62> */
.L_x_27099:
[----:B------:R-:W-:Y:S05]  /*c4c0*/  BSYNC.RECONVERGENT B1 ;  /* 0x0000000000017941 */ /* 0x000fea0003800200 */
.L_x_27098:
[----:B------:R-:W-:Y:S01]  /*c4d0*/  ISETP.NE.AND P2, PT, R180, 0x1, PT ;  /* 0x00000001b400780c */ /* 0x000fe20003f45270 */
[----:B------:R-:W-:Y:S01]  /*c4e0*/  BSSY.RECONVERGENT B1, `(.L_x_27103) ;  /* 0x000005e000017945 */ /* 0x000fe20003800200 */
[----:B------:R-:W-:Y:S01]  /*c4f0*/  I2FP.F32.U32 R15, R15 ;  /* 0x0000000f000f7245 */ /* 0x000fe20000201000 */
[----:B------:R-:W-:Y:S01]  /*c500*/  IMAD.MOV.U32 R27, RZ, RZ, R6 ;  /* 0x000000ffff1b7224 */ /* 0x000fe200078e0006 */
[----:B------:R-:W-:-:S03]  /*c510*/  SHF.L.U32 R26, R181, 0x10, RZ ;  /* 0x00000010b51a7819 */ /* 0x000fc600000006ff */
[----:B------:R-:W-:Y:S02]  /*c520*/  FFMA.FTZ R15, R15, R24, 1.1641532182693481445e-10 ;  /* 0x2f0000000f0f7423 */ /* 0x000fe40000010018 */
[----:B------:R-:W-:-:S03]  /*c530*/  FMUL.FTZ R26, R26, R4 ;  /* 0x000000041a1a7220 */ /* 0x000fc60000410000 */
[----:B------:R-:W-:Y:S01]  /*c540*/  FSETP.LE.FTZ.AND P1, PT, R15, R5, PT ;  /* 0x000000050f00720b */ /* 0x000fe20003f33000 */
[----:B------:R-:W-:Y:S01]  /*c550*/  FMUL.FTZ R26, R26, R186 ;  /* 0x000000ba1a1a7220 */ /* 0x000fe20000410000 */
[----:B------:R-:W-:Y:S01]  /*c560*/  PRMT R15, R181, 0x7632, R15 ;  /* 0x00007632b50f7816 */ /* 0x000fe2000000000f */
[----:B------:R-:W-:Y:S01]  /*c570*/  IMAD.MOV.U32 R181, RZ, RZ, 0x2 ;  /* 0x00000002ffb57424 */ /* 0x000fe200078e00ff */
        /* <DEDUP_REMOVED lines=9> */
.L_x_27105:
        /* <DEDUP_REMOVED lines=12> */
.L_x_27107:
[----:B------:R-:W-:Y:S05]  /*c6d0*/  BSYNC.RECONVERGENT B2 ;  /* 0x0000000000027941 */ /* 0x000fea0003800200 */
.L_x_27106:
        /* <DEDUP_REMOVED lines=62> */
.L_x_27104:
[----:B------:R-:W-:Y:S05]  /*cac0*/  BSYNC.RECONVERGENT B1 ;  /* 0x0000000000017941 */ /* 0x000fea0003800200 */
.L_x_27103:
[----:B------:R-:W-:Y:S01]  /*cad0*/  ISETP.NE.AND P3, PT, R181, 0x1, PT ;  /* 0x00000001b500780c */ /* 0x000fe20003f65270 */
[----:B------:R-:W-:Y:S01]  /*cae0*/  BSSY.RECONVERGENT B1, `(.L_x_27108) ;  /* 0x000005d000017945 */ /* 0x000fe20003800200 */
[----:B------:R-:W-:Y:S01]  /*caf0*/  I2FP.F32.U32 R27, R27 ;  /* 0x0000001b001b7245 */ /* 0x000fe20000201000 */
[----:B------:R-:W-:Y:S01]  /*cb00*/  IMAD.MOV.U32 R180, RZ, RZ, 0x2 ;  /* 0x00000002ffb47424 */ /* 0x000fe200078e00ff */
[----:B------:R-:W-:-:S03]  /*cb10*/  SHF.L.U32 R15, R15, 0x10, RZ ;  /* 0x000000100f0f7819 */ /* 0x000fc600000006ff */
[----:B------:R-:W-:Y:S02]  /*cb20*/  FFMA.FTZ R27, R27, R24, 1.1641532182693481445e-10 ;  /* 0x2f0000001b1b7423 */ /* 0x000fe40000010018 */
[----:B------:R-:W-:-:S03]  /*cb30*/  FMUL.FTZ R15, R15, R4 ;  /* 0x000000040f0f7220 */ /* 0x000fc60000410000 */
        /* <DEDUP_REMOVED lines=12> */
.L_x_27110:
        /* <DEDUP_REMOVED lines=12> */
.L_x_27112:
[----:B------:R-:W-:Y:S05]  /*ccc0*/  BSYNC.RECONVERGENT B2 ;  /* 0x0000000000027941 */ /* 0x000fea0003800200 */
.L_x_27111:
        /* <DEDUP_REMOVED lines=62> */
.L_x_27109:
[----:B------:R-:W-:Y:S05]  /*d0b0*/  BSYNC.RECONVERGENT B1 ;  /* 0x0000000000017941 */ /* 0x000fea0003800200 */
.L_x_27108:
[----:B------:R-:W-:Y:S01]  /*d0c0*/  ISETP.NE.AND P4, PT, R180, 0x1, PT ;  /* 0x00000001b400780c */ /* 0x000fe20003f85270 */
[----:B------:R-:W-:Y:S01]  /*d0d0*/  BSSY.RECONVERGENT B1, `(.L_x_27113) ;  /* 0x000005e000017945 */ /* 0x000fe20003800200 */
[----:B------:R-:W-:Y:S01]  /*d0e0*/  I2FP.F32.U32 R15, R15 ;  /* 0x0000000f000f7245 */ /* 0x000fe20000201000 */
[----:B------:R-:W-:Y:S01]  /*d0f0*/  IMAD.MOV.U32 R181, RZ, RZ, 0x2 ;  /* 0x00000002ffb57424 */ /* 0x000fe200078e00ff */
[C---:B------:R-:W-:Y:S02]  /*d100*/  SHF.L.U32 R184, R182.reuse, 0x10, RZ ;  /* 0x00000010b6b87819 */ /* 0x040fe400000006ff */
[----:B------:R-:W-:Y:S01]  /*d110*/  PRMT R182, R182, 0x7632, R182 ;  /* 0x00007632b6b67816 */ /* 0x000fe200000000b6 */
        /* <DEDUP_REMOVED lines=14> */
.L_x_27115:
        /* <DEDUP_REMOVED lines=12> */
.L_x_27117:
[----:B------:R-:W-:Y:S05]  /*d2c0*/  BSYNC.RECONVERGENT B2 ;  /* 0x0000000000027941 */ /* 0x000fea0003800200 */
.L_x_27116:
        /* <DEDUP_REMOVED lines=62> */
.L_x_27114:
[----:B------:R-:W-:Y:S05]  /*d6b0*/  BSYNC.RECONVERGENT B1 ;  /* 0x0000000000017941 */ /* 0x000fea0003800200 */
.L_x_27113:
        /* <DEDUP_REMOVED lines=19> */
.L_x_27120:
        /* <DEDUP_REMOVED lines=12> */
.L_x_27122:
[----:B------:R-:W-:Y:S05]  /*d8b0*/  BSYNC.RECONVERGENT B2 ;  /* 0x0000000000027941 */ /* 0x000fea0003800200 */
.L_x_27121:
        /* <DEDUP_REMOVED lines=62> */
.L_x_27119:
[----:B------:R-:W-:Y:S05]  /*dca0*/  BSYNC.RECONVERGENT B1 ;  /* 0x0000000000017941 */ /* 0x000fea0003800200 */
.L_x_27118:
[----:B------:R-:W-:Y:S01]  /*dcb0*/  ISETP.NE.AND P6, PT, R180, 0x1, PT ;  /* 0x00000001b400780c */ /* 0x000fe20003fc5270 */
[----:B------:R-:W-:Y:S01]  /*dcc0*/  BSSY.RECONVERGENT B1, `(.L_x_27123) ;  /* 0x0000061000017945 */ /* 0x000fe20003800200 */
[----:B------:R-:W-:Y:S01]  /*dcd0*/  I2FP.F32.U32 R15, R15 ;  /* 0x0000000f000f7245 */ /* 0x000fe20000201000 */
[----:B------:R-:W-:Y:S01]  /*dce0*/  IMAD.MOV.U32 R182, RZ, RZ, R6 ;  /* 0x000000ffffb67224 */ /* 0x000fe200078e0006 */
[C---:B------:R-:W-:Y:S02]  /*dcf0*/  SHF.L.U32 R207, R183.reuse, 0x10, RZ ;  /* 0x00000010b7cf7819 */ /* 0x040fe400000006ff */
[----:B------:R-:W-:Y:S01]  /*dd00*/  PRMT R208, R183, 0x7632, R208 ;  /* 0x00007632b7d07816 */ /* 0x000fe200000000d0 */
[----:B------:R-:W-:Y:S02]  /*dd10*/  FFMA.FTZ R15, R15, R24, 1.1641532182693481445e-10 ;  /* 0x2f0000000f0f7423 */ /* 0x000fe40000010018 */
[----:B------:R-:W-:-:S03]  /*dd20*/  FMUL.FTZ R207, R207, R4 ;  /* 0x00000004cfcf7220 */ /* 0x000fc60000410000 */
[----:B------:R-:W-:Y:S01]  /*dd30*/  FSETP.LE.FTZ.AND P5, PT, R15, R5, PT ;  /* 0x000000050f00720b */ /* 0x000fe20003fb3000 */
[----:B------:R-:W-:Y:S01]  /*dd40*/  FMUL.FTZ R207, R207, R186 ;  /* 0x000000bacfcf7220 */ /* 0x000fe20000410000 */
        /* <DEDUP_REMOVED lines=10> */
.L_x_27125:
        /* <DEDUP_REMOVED lines=15> */
.L_x_27127:
[----:B------:R-:W-:Y:S05]  /*dee0*/  BSYNC.RECONVERGENT B2 ;  /* 0x0000000000027941 */ /* 0x000fea0003800200 */
.L_x_27126:
        /* <DEDUP_REMOVED lines=62> */
.L_x_27124:
[----:B------:R-:W-:Y:S05]  /*e2d0*/  BSYNC.RECONVERGENT B1 ;  /* 0x0000000000017941 */ /* 0x000fea0003800200 */
.L_x_27123:
[----:B------:R-:W-:Y:S02]  /*e2e0*/  LOP3.LUT R0, R0, 0xffffbfff, RZ, 0xc0, !PT ;  /* 0xffffbfff00007812 */ /* 0x000fe400078ec0ff */
[----:B------:R-:W-:Y:S02]  /*e2f0*/  I2FP.F32.U32 R180, R182 ;  /* 0x000000b600b47245 */ /* 0x000fe40000201000 */
[----:B------:R-:W-:Y:S02]  /*e300*/  SHF.L.U32 R208, R208, 0x10, RZ ;  /* 0x00000010d0d07819 */ /* 0x000fe400000006ff */
[----:B------:R-:W-:Y:S01]  /*e310*/  @P5 LOP3.LUT R0, R0, 0x4000, RZ, 0xfc, !PT ;  /* 0x0000400000005812 */ /* 0x000fe200078efcff */
[----:B------:R-:W-:Y:S01]  /*e320*/  FFMA.FTZ R180, R180, R24, 1.1641532182693481445e-10 ;  /* 0x2f000000b4b47423 */ /* 0x000fe20000010018 */
[----:B------:R-:W-:Y:S01]  /*e330*/  FSEL R25, R25, RZ, P0 ;  /* 0x000000ff19197208 */ /* 0x000fe20000000000 */
[----:B------:R-:W-:Y:S01]  /*e340*/  FMUL.FTZ R208, R208, R4 ;  /* 0x00000004d0d07220 */ /* 0x000fe20000410000 */
[----:B------:R-:W-:-:S02]  /*e350*/  LOP3.LUT P5, RZ, R0, 0x2, RZ, 0xc0, !PT ;  /* 0x0000000200ff7812 */ /* 0x000fc400078ac0ff */
[----:B------:R-:W-:Y:S01]  /*e360*/  FSETP.GTU.FTZ.AND P6, PT, R180, R5, PT ;  /* 0x00000005b400720b */ /* 0x000fe20003fdc000 */
[----:B------:R-:W-:Y:S01]  /*e370*/  FMUL.FTZ R208, R208, R186 ;  /* 0x000000bad0d07220 */ /* 0x000fe20000410000 */
[----:B------:R-:W-:Y:S02]  /*e380*/  FSEL R24, R187, RZ, P5 ;  /* 0x000000ffbb187208 */ /* 0x000fe40002800000 */
[----:B------:R-:W-:Y:S02]  /*e390*/  LOP3.LUT P5, RZ, R0, 0x4000, RZ, 0xc0, !PT ;  /* 0x0000400000ff7812 */ /* 0x000fe400078ac0ff */
[----:B------:R-:W-:Y:S02]  /*e3a0*/  FSEL R187, R208, RZ, !P6 ;  /* 0x000000ffd0bb7208 */ /* 0x000fe40007000000 */
[----:B------:R-:W-:Y:S02]  /*e3b0*/  PLOP3.LUT P6, PT, P6, PT, PT, 0x8, 0x80 ;  /* 0x000000000080781c */ /* 0x000fe400037ce170 */
[----:B------:R-:W-:-:S02]  /*e3c0*/  FSEL R26, R26, RZ, P1 ;  /* 0x000000ff1a1a7208 */ /* 0x000fc40000800000 */
[----:B------:R-:W-:Y:S02]  /*e3d0*/  FSEL R27, R27, RZ, P2 ;  /* 0x000000ff1b1b7208 */ /* 0x000fe40001000000 */
[----:B------:R-:W-:Y:S02]  /*e3e0*/  FSEL R184, R184, RZ, P3 ;  /* 0x000000ffb8b87208 */ /* 0x000fe40001800000 */
[----:B------:R-:W-:Y:S02]  /*e3f0*/  FSEL R185, R185, RZ, P4 ;  /* 0x000000ffb9b97208 */ /* 0x000fe40002000000 */
[----:B------:R-:W-:-:S07]  /*e400*/  FSEL R186, R207, RZ, P5 ;  /* 0x000000ffcfba7208 */ /* 0x000fce0002800000 */
.L_x_27087:
        /* <DEDUP_REMOVED lines=18> */
[----:B------:R-:W-:Y:S02]  /*e530*/  IMAD.MOV.U32 R5, RZ, RZ, R206 ;  /* 0x000000ffff057224 */ /* 0x000fe400078e00ce */
[----:B0-----:R-:W-:-:S04]  /*e540*/  IMAD.WIDE.U32 R182, R2, 0x8, R182 ;  /* 0x0000000802b67825 */ /* 0x001fc800078e00b6 */
[----:B------:R-:W-:Y:S01]  /*e550*/  VIADD R2, R2, 0x20 ;  /* 0x0000002002027836 */ /* 0x000fe20000000000 */
[----:B------:R1:W-:Y:S06]  /*e560*/  STG.E.64 desc[UR6][R182.64], R180 ;  /* 0x000000b4b6007986 */ /* 0x0003ec000c101b06 */
.L_x_27045:
[----:B------:R-:W-:Y:S05]  /*e570*/  BSYNC.RECONVERGENT B0 ;  /* 0x0000000000007941 */ /* 0x000fea0003800200 */
.L_x_27044:
[----:B------:R-:W-:Y:S01]  /*e580*/  ISETP.GE.U32.AND P0, PT, R20, 0x60, PT ;  /* 0x000000601400780c */ /* 0x000fe20003f06070 */
[----:B------:R-:W-:Y:S01]  /*e590*/  BSSY.RECONVERGENT B0, `(.L_x_27128) ;  /* 0x0000656000007945 */ /* 0x000fe20003800200 */
[----:B------:R-:W-:-:S11]  /*e5a0*/  LOP3.LUT R0, R0, 0xffffefff, RZ, 0xc0, !PT ;  /* 0xffffefff00007812 */ /* 0x000fd600078ec0ff */
[----:B------:R-:W-:Y:S01]  /*e5b0*/  @P0 LOP3.LUT R0, R0, 0x1000, RZ, 0xfc, !PT ;  /* 0x0000100000000812 */ /* 0x000fe200078efcff */
[----:B------:R-:W-:Y:S06]  /*e5c0*/  @!P0 BRA `(.L_x_27129) ;  /* 0x0000006400488947 */ /* 0x000fec0003800000 */
[----:B------:R-:W2:Y:S02]  /*e5d0*/  LDC.64 R116, c[0x0][0x390] ;  /* 0x0000e400ff747b82 */ /* 0x000ea40000000a00 */
[----:B--2---:R-:W-:-:S05]  /*e5e0*/  IMAD.WIDE.U32 R116, R2, 0x10, R116 ;  /* 0x0000001002747825 */ /* 0x004fca00078e0074 */
[----:B------:R2:W5:Y:S01]  /*e5f0*/  LDG.E.128 R120, desc[UR6][R116.64] ;  /* 0x0000000674787981 */ /* 0x000562000c1e1d00 */
[----:B------:R-:W-:-:S04]  /*e600*/  UISETP.NE.U32.AND UP1, UPT, UR8, URZ, UPT ;  /* 0x000000ff0800728c */ /* 0x000fc8000bf25070 */
[----:B------:R-:W-:-:S09]  /*e610*/  UISETP.NE.AND.EX UP1, UPT, UR9, URZ, UPT, UP1 ;  /* 0x000000ff0900728c */ /* 0x000fd2000bf25310 */
[----:B--2---:R-:W-:Y:S05]  /*e620*/  BRA.U !UP1, `(.L_x_27130) ;  /* 0x00000031098c7547 */ /* 0x004fea000b800000 */
[----:B01----:R-:W0:Y:S02]  /*e630*/  LDC.64 R180, c[0x0][0x3a0] ;  /* 0x0000e800ffb47b82 */ /* 0x003e240000000a00 */
[----:B0-----:R-:W-:-:S05]  /*e640*/  IMAD.WIDE.U32 R180, R2, 0x20, R180 ;  /* 0x0000002002b47825 */ /* 0x001fca00078e00b4 */
[----:B------:R0:W5:Y:S04]  /*e650*/  LDG.E.128 R116, desc[UR6][R180.64] ;  /* 0x00000006b4747981 */ /* 0x000168000c1e1d00 */
[----:B------:R-:W5:Y:S01]  /*e660*/  LDG.E.128 R180, desc[UR6][R180.64+0x10] ;  /* 0x00001006b4b47981 */ /* 0x000f62000c1e1d00 */
        /* <DEDUP_REMOVED lines=16> */
.L_x_27133:
        /* <DEDUP_REMOVED lines=12> */
.L_x_27135:
[----:B------:R-:W-:Y:S05]  /*e830*/  BSYNC.RECONVERGENT B2 ;  /* 0x0000000000027941 */ /* 0x000fea0003800200 */
.L_x_27134:
        /* <DEDUP_REMOVED lines=57> */
[----:B------:R-:W-:Y:S02]  /*ebd0*/  IMAD.MOV.U32 R6, RZ, RZ, R208 ;  /* 0x000000ffff067224 */ /* 0x000fe400078e00d0 */
[----:B------:R-:W-:Y:S02]  /*ebe0*/  HFMA2 R208, -RZ, RZ, 0, 0 ;  /* 0x00000000ffd07431 */ /* 0x000fe400000001ff */
[----:B------:R-:W-:Y:S01]  /*ebf0*/  IMAD.MOV.U32 R207, RZ, RZ, R5 ;  /* 0x000000ffffcf7224 */ /* 0x000fe200078e0005 */
[----:B------:R-:W-:-:S07]  /*ec00*/  LOP3.LUT R16, R16, UR13, R209, 0x96, !PT ;  /* 0x0000000d10107c12 */ /* 0x000fce000f8e96d1 */
.L_x_27132:
[----:B------:R-:W-:Y:S05]  /*ec10*/  BSYNC.RECONVERGENT B1 ;  /* 0x0000000000017941 */ /* 0x000fea0003800200 */
.L_x_27131:
[----:B------:R-:W0:Y:S01]  /*ec20*/  LDC R5, c[0x0][0x404] ;  /* 0x00010100ff057b82 */ /* 0x000e220000000800 */
[----:B------:R-:W-:Y:S01]  /*ec30*/  I2FP.F32.U32 R15, R207 ;  /* 0x000000cf000f7245 */ /* 0x000fe20000201000 */
[----:B------:R-:W-:Y:S01]  /*ec40*/  IMAD.MOV.U32 R212, RZ, RZ, 0x2f800000 ;  /* 0x2f800000ffd47424 */ /* 0x000fe200078e00ff */
[----:B------:R-:W-:Y:S01]  /*ec50*/  ISETP.NE.AND P1, PT, R208, 0x1, PT ;  /* 0x00000001d000780c */ /* 0x000fe20003f25270 */
[----:B------:R-:W-:Y:S01]  /*ec60*/  BSSY.RECONVERGENT B1, `(.L_x_27136) ;  /* 0x0000063000017945 */ /* 0x000fe20003800200 */
[----:B------:R-:W-:Y:S01]  /*ec70*/  LOP3.LUT R0, R0, 0xfffffffd, RZ, 0xc0, !PT ;  /* 0xfffffffd00007812 */ /* 0x000fe200078ec0ff */
[----:B------:R-:W-:Y:S01]  /*ec80*/  FFMA.FTZ R15, R15, R212, 1.1641532182693481445e-10 ;  /* 0x2f0000000f0f7423 */ /* 0x000fe200000100d4 */
[----:B------:R-:W-:Y:S01]  /*ec90*/  HFMA2 R209, -RZ, RZ, 0, 1.1920928955078125e-07 ;  /* 0x00000002ffd17431 */ /* 0x000fe200000001ff */
[----:B------:R-:W1:Y:S03]  /*eca0*/  LDC R207, c[0x0][0x408] ;  /* 0x00010200ffcf7b82 */ /* 0x000e660000000800 */
[----:B0-----:R-:W-:Y:S01]  /*ecb0*/  FSETP.GTU.FTZ.AND P0, PT, R15, R5, PT ;  /* 0x000000050f00720b */ /* 0x001fe20003f1c000 */
[C---:B-----5:R-:W-:Y:S01]  /*ecc0*/  IMAD.U32 R15, R120.reuse, 0x10000, RZ ;  /* 0x00010000780f7824 */ /* 0x060fe200078e00ff */
        /* <DEDUP_REMOVED lines=17> */
.L_x_27138:
        /* <DEDUP_REMOVED lines=12> */
.L_x_27140:
[----:B------:R-:W-:Y:S05]  /*eea0*/  BSYNC.RECONVERGENT B2 ;  /* 0x0000000000027941 */ /* 0x000fea0003800200 */
.L_x_27139:
        /* <DEDUP_REMOVED lines=62> */
.L_x_27137:
[----:B------:R-:W-:Y:S05]  /*f290*/  BSYNC.RECONVERGENT B1 ;  /* 0x0000000000017941 */ /* 0x000fea0003800200 */
.L_x_27136:
        /* <DEDUP_REMOVED lines=22> */
.L_x_27143:
        /* <DEDUP_REMOVED lines=12> */
.L_x_27145:
[----:B------:R-:W-:Y:S05]  /*f4c0*/  BSYNC.RECONVERGENT B2 ;  /* 0x0000000000027941 */ /* 0x000fea0003800200 */
.L_x_27144:
        /* <DEDUP_REMOVED lines=62> */
.L_x_27142:
[----:B------:R-:W-:Y:S05]  /*f8b0*/  BSYNC.RECONVERGENT B1 ;  /* 0x0000000000017941 */ /* 0x000fea0003800200 */
.L_x_27141:
[----:B------:R-:W-:Y:S01]  /*f8c0*/  I2FP.F32.U32 R15, R15 ;  /* 0x0000000f000f7245 */ /* 0x000fe20000201000 */
[----:B------:R-:W-:Y:S01]  /*f8d0*/  BSSY.RECONVERGENT B1, `(.L_x_27146) ;  /* 0x0000061000017945 */ /* 0x000fe20003800200 */
[----:B------:R-:W-:Y:S01]  /*f8e0*/  ISETP.NE.AND P2, PT, R120, 0x1, PT ;  /* 0x000000017800780c */ /* 0x000fe20003f45270 */
        /* <DEDUP_REMOVED lines=20> */
.L_x_27148:
        /* <DEDUP_REMOVED lines=12> */
.L_x_27150:
[----:B------:R-:W-:Y:S05]  /*faf0*/  BSYNC.RECONVERGENT B2 ;  /* 0x0000000000027941 */ /* 0x000fea0003800200 */
.L_x_27149:
        /* <DEDUP_REMOVED lines=58> */
[----:B------:R-:W-:-:S05]  /*fea0*/  IMAD.WIDE.U32 R120, R6, -0x326172a9, RZ ;  /* 0xcd9e8d5706787825 */ /* 0x000fca00078e00ff */
[----:B------:R-:W-:Y:S01]  /*feb0*/  LOP3.LUT R16, R16, UR13, R121, 0x96, !PT ;  /* 0x0000000d10107c12 */ /* 0x000fe2000f8e9679 */
[----:B------:R-:W-:Y:S01]  /*fec0*/  IMAD.MOV.U32 R121, RZ, RZ, RZ ;  /* 0x000000ffff797224 */ /* 0x000fe200078e00ff */
[----:B------:R-:W-:-:S07]  /*fed0*/  MOV R6, R120 ;  /* 0x0000007800067202 */ /* 0x000fce0000000f00 */
.L_x_27147:
[----:B------:R-:W-:Y:S05]  /*fee0*/  BSYNC.RECONVERGENT B1 ;  /* 0x0000000000017941 */ /* 0x000fea0003800200 */
.L_x_27146:
        /* <DEDUP_REMOVED lines=22> */
.L_x_27153:
        /* <DEDUP_REMOVED lines=12> */
.L_x_27155:
[----:B------:R-:W-:Y:S05]  /*10110*/  BSYNC.RECONVERGENT B2 ;  /* 0x0000000000027941 */ /* 0x000fea0003800200 */
.L_x_27154:
        /* <DEDUP_REMOVED lines=62> */
.L_x_27152:
[----:B------:R-:W-:Y:S05]  /*10500*/  BSYNC.RECONVERGENT B1 ;  /* 0x0000000000017941 */ /* 0x000fea0003800200 */
.L_x_27151:
[----:B------:R-:W-:Y:S01]  /*10510*/  I2FP.F32.U32 R15, R15 ;  /* 0x0000000f000f7245 */ /* 0x000fe20000201000 */
[----:B------:R-:W-:Y:S01]  /*10520*/  BSSY.RECONVERGENT B1, `(.L_x_27156) ;  /* 0x0000061000017945 */ /* 0x000fe20003800200 */
[----:B------:R-:W-:-:S03]  /*10530*/  ISETP.NE.AND P4, PT, R208, 0x1, PT ;  /* 0x00000001d000780c */ /* 0x000fc60003f85270 */
        /* <DEDUP_REMOVED lines=20> */
.L_x_27158:
        /* <DEDUP_REMOVED lines=12> */
.L_x_27160:
[----:B------:R-:W-:Y:S05]  /*10740*/  BSYNC.RECONVERGENT B2 ;  /* 0x0000000000027941 */ /* 0x000fea0003800200 */
.L_x_27159:
        /* <DEDUP_REMOVED lines=62> */
.L_x_27157:
[----:B------:R-:W-:Y:S05]  /*10b30*/  BSYNC.RECONVERGENT B1 ;  /* 0x0000000000017941 */ /* 0x000fea0003800200 */
.L_x_27156:
        /* <DEDUP_REMOVED lines=22> */
.L_x_27163:
        /* <DEDUP_REMOVED lines=12> */
.L_x_27165:
[----:B------:R-:W-:Y:S05]  /*10d60*/  BSYNC.RECONVERGENT B2 ;  /* 0x0000000000027941 */ /* 0x000fea0003800200 */
.L_x_27164:
        /* <DEDUP_REMOVED lines=62> */
.L_x_27162:
[----:B------:R-:W-:Y:S05]  /*11150*/  BSYNC.RECONVERGENT B1 ;  /* 0x0000000000017941 */ /* 0x000fea0003800200 */
.L_x_27161:
        /* <DEDUP_REMOVED lines=23> */
.L_x_27168:
        /* <DEDUP_REMOVED lines=15> */
.L_x_27170:
[----:B------:R-:W-:Y:S05]  /*113c0*/  BSYNC.RECONVERGENT B2 ;  /* 0x0000000000027941 */ /* 0x000fea0003800200 */
.L_x_27169:
        /* <DEDUP_REMOVED lines=62> */
.L_x_27167:
[----:B------:R-:W-:Y:S05]  /*117b0*/  BSYNC.RECONVERGENT B1 ;  /* 0x0000000000017941 */ /* 0x000fea0003800200 */
.L_x_27166:
[----:B------:R-:W-:Y:S01]  /*117c0*/  I2FP.F32.U32 R180, R182 ;  /* 0x000000b600b47245 */ /* 0x000fe20000201000 */
[----:B------:R-:W-:-:S04]  /*117d0*/  IMAD.U32 R123, R123, 0x10000, RZ ;  /* 0x000100007b7b7824 */ /* 0x000fc800078e00ff */
[----:B------:R-:W-:Y:S01]  /*117e0*/  FFMA.FTZ R180, R180, R212, 1.1641532182693481445e-10 ;  /* 0x2f000000b4b47423 */ /* 0x000fe200000100d4 */
[----:B------:R-:W-:-:S04]  /*117f0*/  FMUL.FTZ R123, R123, R4 ;  /* 0x000000047b7b7220 */ /* 0x000fc80000410000 */
[----:B------:R-:W-:Y:S01]  /*11800*/  FMUL.FTZ R123, R123, R207 ;  /* 0x000000cf7b7b7220 */ /* 0x000fe20000410000 */
[----:B------:R-:W-:-:S04]  /*11810*/  FSETP.GTU.FTZ.AND P6, PT, R180, R5, PT ;  /* 0x00000005b400720b */ /* 0x000fc80003fdc000 */
[----:B------:R-:W-:Y:S02]  /*11820*/  FSEL R123, R123, RZ, !P6 ;  /* 0x000000ff7b7b7208 */ /* 0x000fe40007000000 */
[----:B------:R-:W-:-:S03]  /*11830*/  PLOP3.LUT P6, PT, P6, PT, PT, 0x8, 0x80 ;  /* 0x000000000080781c */ /* 0x000fc600037ce170 */
[----:B------:R-:W-:Y:S01]  /*11840*/  FADD.FTZ R123, R183, R123 ;  /* 0x0000007bb77b7221 */ /* 0x000fe20000010000 */
[----:B------:R-:W-:Y:S09]  /*11850*/  BRA `(.L_x_27171) ;  /* 0x00000030004c7947 */ /* 0x000ff20003800000 */
.L_x_27130:
        /* <DEDUP_REMOVED lines=16> */
.L_x_27174:
        /* <DEDUP_REMOVED lines=12> */
.L_x_27176:
[----:B------:R-:W-:Y:S05]  /*11a20*/  BSYNC.RECONVERGENT B2 ;  /* 0x0000000000027941 */ /* 0x000fea0003800200 */
.L_x_27175:
        /* <DEDUP_REMOVED lines=61> */
.L_x_27173:
[----:B------:R-:W-:Y:S05]  /*11e00*/  BSYNC.RECONVERGENT B1 ;  /* 0x0000000000017941 */ /* 0x000fea0003800200 */
.L_x_27172:
[----:B------:R-:W2:Y:S01]  /*11e10*/  LDC R5, c[0x0][0x404] ;  /* 0x00010100ff057b82 */ /* 0x000ea20000000800 */
[----:B------:R-:W-:Y:S01]  /*11e20*/  I2FP.F32.U32 R15, R116 ;  /* 0x00000074000f7245 */ /* 0x000fe20000201000 */
[----:B------:R-:W-:Y:S01]  /*11e30*/  IMAD.MOV.U32 R116, RZ, RZ, 0x2f800000 ;  /* 0x2f800000ff747424 */ /* 0x000fe200078e00ff */
[----:B------:R-:W-:Y:S01]  /*11e40*/  LOP3.LUT R0, R0, 0xfffffffd, RZ, 0xc0, !PT ;  /* 0xfffffffd00007812 */ /* 0x000fe200078ec0ff */
[C---:B01---5:R-:W-:Y:S01]  /*11e50*/  IMAD.U32 R181, R120.reuse, 0x10000, RZ ;  /* 0x0001000078b57824 */ /* 0x063fe200078e00ff */
[----:B------:R-:W-:Y:S01]  /*11e60*/  BSSY.RECONVERGENT B1, `(.L_x_27177) ;  /* 0x000005f000017945 */ /* 0x000fe20003800200 */
[----:B------:R-:W-:Y:S01]  /*11e70*/  FFMA.FTZ R15, R15, R116, 1.1641532182693481445e-10 ;  /* 0x2f0000000f0f7423 */ /* 0x000fe20000010074 */
[----:B------:R-:W-:Y:S01]  /*11e80*/  PRMT R120, R120, 0x7632, R120 ;  /* 0x0000763278787816 */ /* 0x000fe20000000078 */
[----:B------:R-:W0:Y:S01]  /*11e90*/  LDC R180, c[0x0][0x408] ;  /* 0x00010200ffb47b82 */ /* 0x000e220000000800 */
[----:B------:R-:W-:Y:S01]  /*11ea0*/  FMUL.FTZ R181, R181, R4 ;  /* 0x00000004b5b57220 */ /* 0x000fe20000410000 */
[----:B------:R-:W-:-:S02]  /*11eb0*/  MOV R118, 0x2 ;  /* 0x0000000200767802 */ /* 0x000fc40000000f00 */
[----:B--2---:R-:W-:Y:S01]  /*11ec0*/  FSETP.LE.FTZ.AND P0, PT, R15, R5, PT ;  /* 0x000000050f00720b */ /* 0x004fe20003f13000 */
[----:B------:R-:W-:Y:S02]  /*11ed0*/  IMAD.MOV.U32 R15, RZ, RZ, R6 ;  /* 0x000000ffff0f7224 */ /* 0x000fe400078e0006 */
[----:B0-----:R-:W-:-:S10]  /*11ee0*/  FMUL.FTZ R181, R181, R180 ;  /* 0x000000b4b5b57220 */ /* 0x001fd40000410000 */
        /* <DEDUP_REMOVED lines=11> */
.L_x_27179:
        /* <DEDUP_REMOVED lines=12> */
.L_x_27181:
[----:B------:R-:W-:Y:S05]  /*12060*/  BSYNC.RECONVERGENT B2 ;  /* 0x0000000000027941 */ /* 0x000fea0003800200 */
.L_x_27180:
        /* <DEDUP_REMOVED lines=62> */
.L_x_27178:
[----:B------:R-:W-:Y:S05]  /*12450*/  BSYNC.RECONVERGENT B1 ;  /* 0x0000000000017941 */ /* 0x000fea0003800200 */
.L_x_27177:
[----:B------:R-:W-:Y:S01]  /*12460*/  ISETP.NE.AND P1, PT, R118, 0x1, PT ;  /* 0x000000017600780c */ /* 0x000fe20003f25270 */
[----:B------:R-:W-:Y:S01]  /*12470*/  IMAD.U32 R120, R120, 0x10000, RZ ;  /* 0x0001000078787824 */ /* 0x000fe200078e00ff */
[----:B------:R-:W-:Y:S01]  /*12480*/  I2FP.F32.U32 R15, R15 ;  /* 0x0000000f000f7245 */ /* 0x000fe20000201000 */
[----:B------:R-:W-:Y:S01]  /*12490*/  BSSY.RECONVERGENT B1, `(.L_x_27182) ;  /* 0x000005b000017945 */ /* 0x000fe20003800200 */
[----:B------:R-:W-:Y:S02]  /*124a0*/  HFMA2 R182, -RZ, RZ, 0, 1.1920928955078125e-07 ;  /* 0x00000002ffb67431 */ /* 0x000fe400000001ff */
[----:B------:R-:W-:Y:S01]  /*124b0*/  FMUL.FTZ R117, R120, R4 ;  /* 0x0000000478757220 */ /* 0x000fe20000410000 */
[----:B------:R-:W-:-:S03]  /*124c0*/  FFMA.FTZ R15, R15, R116, 1.1641532182693481445e-10 ;  /* 0x2f0000000f0f7423 */ /* 0x000fc60000010074 */
[----:B------:R-:W-:Y:S02]  /*124d0*/  FMUL.FTZ R117, R117, R180 ;  /* 0x000000b475757220 */ /* 0x000fe40000410000 */
[----:B------:R-:W-:Y:S01]  /*124e0*/  FSETP.LE.FTZ.AND P0, PT, R15, R5, PT ;  /* 0x000000050f00720b */ /* 0x000fe20003f13000 */
[----:B------:R-:W-:Y:S01]  /*124f0*/  IMAD.MOV.U32 R15, RZ, RZ, R6 ;  /* 0x000000ffff0f7224 */ /* 0x000fe200078e0006 */
[----:B------:R-:W-:Y:S11]  /*12500*/  @!P1 BRA `(.L_x_27183) ;  /* 0x00000004004c9947 */ /* 0x000ff60003800000 */
        /* <DEDUP_REMOVED lines=8> */
.L_x_27184:
        /* <DEDUP_REMOVED lines=12> */
.L_x_27186:
[----:B------:R-:W-:Y:S05]  /*12650*/  BSYNC.RECONVERGENT B2 ;  /* 0x0000000000027941 */ /* 0x000fea0003800200 */
.L_x_27185:
        /* <DEDUP_REMOVED lines=62> */
.L_x_27183:
[----:B------:R-:W-:Y:S05]  /*12a40*/  BSYNC.RECONVERGENT B1 ;  /* 0x0000000000017941 */ /* 0x000fea0003800200 */
.L_x_27182:
[----:B------:R-:W-:Y:S01]  /*12a50*/  ISETP.NE.AND P2, PT, R182, 0x1, PT ;  /* 0x00000001b600780c */ /* 0x000fe20003f45270 */
[----:B------:R-:W-:Y:S01]  /*12a60*/  IMAD.U32 R118, R121, 0x10000, RZ ;  /* 0x0001000079767824 */ /* 0x000fe200078e00ff */
[----:B------:R-:W-:Y:S01]  /*12a70*/  I2FP.F32.U32 R15, R15 ;  /* 0x0000000f000f7245 */ /* 0x000fe20000201000 */
[----:B------:R-:W-:Y:S01]  /*12a80*/  BSSY.RECONVERGENT B1, `(.L_x_27187) ;  /* 0x000005c000017945 */ /* 0x000fe20003800200 */
[----:B------:R-:W-:Y:S02]  /*12a90*/  HFMA2 R120, -RZ, RZ, 0, 1.1920928955078125e-07 ;  /* 0x00000002ff787431 */ /* 0x000fe400000001ff */
[----:B------:R-:W-:Y:S01]  /*12aa0*/  FMUL.FTZ R118, R118, R4 ;  /* 0x0000000476767220 */ /* 0x000fe20000410000 */
[----:B------:R-:W-:Y:S02]  /*12ab0*/  IMAD.MOV.U32 R119, RZ, RZ, R6 ;  /* 0x000000ffff777224 */ /* 0x000fe400078e0006 */
[----:B------:R-:W-:Y:S01]  /*12ac0*/  FFMA.FTZ R15, R15, R116, 1.1641532182693481445e-10 ;  /* 0x2f0000000f0f7423 */ /* 0x000fe20000010074 */
[----:B------:R-:W-:-:S04]  /*12ad0*/  FMUL.FTZ R118, R118, R180 ;  /* 0x000000b476767220 */ /* 0x000fc80000410000 */
[----:B------:R-:W-:Y:S02]  /*12ae0*/  FSETP.LE.FTZ.AND P1, PT, R15, R5, PT ;  /* 0x000000050f00720b */ /* 0x000fe40003f33000 */
[----:B------:R-:W-:Y:S01]  /*12af0*/  PRMT R15, R121, 0x7632, R15 ;  /* 0x00007632790f7816 */ /* 0x000fe2000000000f */
        /* <DEDUP_REMOVED lines=9> */
.L_x_27189:
        /* <DEDUP_REMOVED lines=12> */
.L_x_27191:
[----:B------:R-:W-:Y:S05]  /*12c50*/  BSYNC.RECONVERGENT B2 ;  /* 0x0000000000027941 */ /* 0x000fea0003800200 */
.L_x_27190:
        /* <DEDUP_REMOVED lines=62> */
.L_x_27188:
[----:B------:R-:W-:Y:S05]  /*13040*/  BSYNC.RECONVERGENT B1 ;  /* 0x0000000000017941 */ /* 0x000fea0003800200 */
.L_x_27187:
[----:B------:R-:W-:Y:S01]  /*13050*/  ISETP.NE.AND P3, PT, R120, 0x1, PT ;  /* 0x000000017800780c */ /* 0x000fe20003f65270 */
[----:B------:R-:W-:Y:S01]  /*13060*/  IMAD.U32 R15, R15, 0x10000, RZ ;  /* 0x000100000f0f7824 */ /* 0x000fe200078e00ff */
[----:B------:R-:W-:Y:S01]  /*13070*/  I2FP.F32.U32 R119, R119 ;  /* 0x0000007700777245 */ /* 0x000fe20000201000 */
[----:B------:R-:W-:Y:S01]  /*13080*/  BSSY.RECONVERGENT B1, `(.L_x_27192) ;  /* 0x000005b000017945 */ /* 0x000fe20003800200 */
[----:B------:R-:W-:Y:S02]  /*13090*/  HFMA2 R121, -RZ, RZ, 0, 1.1920928955078125e-07 ;  /* 0x00000002ff797431 */ /* 0x000fe400000001ff */
[----:B------:R-:W-:Y:S01]  /*130a0*/  FMUL.FTZ R15, R15, R4 ;  /* 0x000000040f0f7220 */ /* 0x000fe20000410000 */
[----:B------:R-:W-:-:S05]  /*130b0*/  FFMA.FTZ R119, R119, R116, 1.1641532182693481445e-10 ;  /* 0x2f00000077777423 */ /* 0x000fca0000010074 */
[----:B------:R-:W-:Y:S01]  /*130c0*/  FSETP.LE.FTZ.AND P2, PT, R119, R5, PT ;  /* 0x000000057700720b */ /* 0x000fe20003f53000 */
[----:B------:R-:W-:Y:S01]  /*130d0*/  FMUL.FTZ R119, R15, R180 ;  /* 0x000000b40f777220 */ /* 0x000fe20000410000 */
[----:B------:R-:W-:Y:S01]  /*130e0*/  IMAD.MOV.U32 R15, RZ, RZ, R6 ;  /* 0x000000ffff0f7224 */ /* 0x000fe200078e0006 */
        /* <DEDUP_REMOVED lines=9> */
.L_x_27194:
        /* <DEDUP_REMOVED lines=12> */
.L_x_27196:
[----:B------:R-:W-:Y:S05]  /*13240*/  BSYNC.RECONVERGENT B2 ;  /* 0x0000000000027941 */ /* 0x000fea0003800200 */
.L_x_27195:
        /* <DEDUP_REMOVED lines=62> */
.L_x_27193:
[----:B------:R-:W-:Y:S05]  /*13630*/  BSYNC.RECONVERGENT B1 ;  /* 0x0000000000017941 */ /* 0x000fea0003800200 */
.L_x_27192:
[----:B------:R-:W-:Y:S01]  /*13640*/  ISETP.NE.AND P4, PT, R121, 0x1, PT ;  /* 0x000000017900780c */ /* 0x000fe20003f85270 */
[----:B------:R-:W-:Y:S01]  /*13650*/  IMAD.U32 R120, R122, 0x10000, RZ ;  /* 0x000100007a787824 */ /* 0x000fe200078e00ff */
[----:B------:R-:W-:Y:S01]  /*13660*/  I2FP.F32.U32 R15, R15 ;  /* 0x0000000f000f7245 */ /* 0x000fe20000201000 */
[----:B------:R-:W-:Y:S01]  /*13670*/  BSSY.RECONVERGENT B1, `(.L_x_27197) ;  /* 0x000005c000017945 */ /* 0x000fe20003800200 */
[----:B------:R-:W-:Y:S02]  /*13680*/  HFMA2 R182, -RZ, RZ, 0, 1.1920928955078125e-07 ;  /* 0x00000002ffb67431 */ /* 0x000fe400000001ff */
[----:B------:R-:W-:Y:S01]  /*13690*/  FMUL.FTZ R120, R120, R4 ;  /* 0x0000000478787220 */ /* 0x000fe20000410000 */
[----:B------:R-:W-:Y:S01]  /*136a0*/  PRMT R122, R122, 0x7632, R122 ;  /* 0x000076327a7a7816 */ /* 0x000fe2000000007a */
[----:B------:R-:W-:Y:S02]  /*136b0*/  FFMA.FTZ R15, R15, R116, 1.1641532182693481445e-10 ;  /* 0x2f0000000f0f7423 */ /* 0x000fe40000010074 */
[----:B------:R-:W-:-:S03]  /*136c0*/  FMUL.FTZ R120, R120, R180 ;  /* 0x000000b478787220 */ /* 0x000fc60000410000 */
        /* <DEDUP_REMOVED lines=11> */
.L_x_27199:
        /* <DEDUP_REMOVED lines=12> */
.L_x_27201:
[----:B------:R-:W-:Y:S05]  /*13840*/  BSYNC.RECONVERGENT B2 ;  /* 0x0000000000027941 */ /* 0x000fea0003800200 */
.L_x_27200:
        /* <DEDUP_REMOVED lines=62> */
.L_x_27198:
[----:B------:R-:W-:Y:S05]  /*13c30*/  BSYNC.RECONVERGENT B1 ;  /* 0x0000000000017941 */ /* 0x000fea0003800200 */
.L_x_27197:
[----:B------:R-:W-:Y:S01]  /*13c40*/  ISETP.NE.AND P5, PT, R182, 0x1, PT ;  /* 0x00000001b600780c */ /* 0x000fe20003fa5270 */
[----:B------:R-:W-:Y:S01]  /*13c50*/  IMAD.U32 R122, R122, 0x10000, RZ ;  /* 0x000100007a7a7824 */ /* 0x000fe200078e00ff */
[----:B------:R-:W-:Y:S01]  /*13c60*/  I2FP.F32.U32 R15, R15 ;  /* 0x0000000f000f7245 */ /* 0x000fe20000201000 */
[----:B------:R-:W-:Y:S02]  /*13c70*/  BSSY.RECONVERGENT B1, `(.L_x_27202) ;  /* 0x000005b000017945 */ /* 0x000fe40003800200 */
[----:B------:R-:W-:Y:S01]  /*13c80*/  FMUL.FTZ R121, R122, R4 ;  /* 0x000000047a797220 */ /* 0x000fe20000410000 */
[----:B------:R-:W-:Y:S02]  /*13c90*/  HFMA2 R122, -RZ, RZ, 0, 1.1920928955078125e-07 ;  /* 0x00000002ff7a7431 */ /* 0x000fe400000001ff */
[----:B------:R-:W-:Y:S01]  /*13ca0*/  FFMA.FTZ R15, R15, R116, 1.1641532182693481445e-10 ;  /* 0x2f0000000f0f7423 */ /* 0x000fe20000010074 */
[----:B------:R-:W-:-:S04]  /*13cb0*/  FMUL.FTZ R121, R121, R180 ;  /* 0x000000b479797220 */ /* 0x000fc80000410000 */
        /* <DEDUP_REMOVED lines=11> */
.L_x_27204:
        /* <DEDUP_REMOVED lines=12> */
.L_x_27206:
[----:B------:R-:W-:Y:S05]  /*13e30*/  BSYNC.RECONVERGENT B2 ;  /* 0x0000000000027941 */ /* 0x000fea0003800200 */
.L_x_27205:
        /* <DEDUP_REMOVED lines=62> */
.L_x_27203:
[----:B------:R-:W-:Y:S05]  /*14220*/  BSYNC.RECONVERGENT B1 ;  /* 0x0000000000017941 */ /* 0x000fea0003800200 */
.L_x_27202:
[----:B------:R-:W-:Y:S01]  /*14230*/  ISETP.NE.AND P6, PT, R122, 0x1, PT ;  /* 0x000000017a00780c */ /* 0x000fe20003fc5270 */
[C---:B------:R-:W-:Y:S01]  /*14240*/  IMAD.U32 R207, R123.reuse, 0x10000, RZ ;  /* 0x000100007bcf7824 */ /* 0x040fe200078e00ff */
[----:B------:R-:W-:Y:S01]  /*14250*/  I2FP.F32.U32 R15, R15 ;  /* 0x0000000f000f7245 */ /* 0x000fe20000201000 */
[----:B------:R-:W-:Y:S01]  /*14260*/  BSSY.RECONVERGENT B1, `(.L_x_27207) ;  /* 0x000005f000017945 */ /* 0x000fe20003800200 */
[----:B------:R-:W-:Y:S01]  /*14270*/  PRMT R208, R123, 0x7632, R208 ;  /* 0x000076327bd07816 */ /* 0x000fe200000000d0 */
[----:B------:R-:W-:Y:S01]  /*14280*/  FMUL.FTZ R207, R207, R4 ;  /* 0x00000004cfcf7220 */ /* 0x000fe20000410000 */
[----:B------:R-:W-:Y:S02]  /*14290*/  IMAD.MOV.U32 R182, RZ, RZ, R6 ;  /* 0x000000ffffb67224 */ /* 0x000fe400078e0006 */
[----:B------:R-:W-:Y:S01]  /*142a0*/  FFMA.FTZ R15, R15, R116, 1.1641532182693481445e-10 ;  /* 0x2f0000000f0f7423 */ /* 0x000fe20000010074 */
[----:B------:R-:W-:-:S04]  /*142b0*/  FMUL.FTZ R207, R207, R180 ;  /* 0x000000b4cfcf7220 */ /* 0x000fc80000410000 */
[----:B------:R-:W-:Y:S01]  /*142c0*/  FSETP.LE.FTZ.AND P5, PT, R15, R5, PT ;  /* 0x000000050f00720b */ /* 0x000fe20003fb3000 */
[----:B------:R-:W-:Y:S01]  /*142d0*/  HFMA2 R15, -RZ, RZ, 0, 1.1920928955078125e-07 ;  /* 0x00000002ff0f7431 */ /* 0x000fe200000001ff */
        /* <DEDUP_REMOVED lines=9> */
.L_x_27209:
        /* <DEDUP_REMOVED lines=15> */
.L_x_27211:
[----:B------:R-:W-:Y:S05]  /*14460*/  BSYNC.RECONVERGENT B2 ;  /* 0x0000000000027941 */ /* 0x000fea0003800200 */
.L_x_27210:
        /* <DEDUP_REMOVED lines=60> */
[----:B------:R-:W-:Y:S02]  /*14830*/  LOP3.LUT R16, R16, UR13, R123, 0x96, !PT ;  /* 0x0000000d10107c12 */ /* 0x000fe4000f8e967b */
[----:B------:R-:W-:-:S07]  /*14840*/  MOV R6, R122 ;  /* 0x0000007a00067202 */ /* 0x000fce0000000f00 */
.L_x_27208:
[----:B------:R-:W-:Y:S05]  /*14850*/  BSYNC.RECONVERGENT B1 ;  /* 0x0000000000017941 */ /* 0x000fea0003800200 */
.L_x_27207:
        /* <DEDUP_REMOVED lines=19> */
.L_x_27171:
        /* <DEDUP_REMOVED lines=17> */
[----:B------:R-:W-:Y:S02]  /*14aa0*/  LOP3.LUT R180, R5, R180, RZ, 0xfc, !PT ;  /* 0x000000b405b47212 */ /* 0x000fe400078efcff */
[----:B------:R-:W-:Y:S01]  /*14ab0*/  MOV R5, R206 ;  /* 0x000000ce00057202 */ /* 0x000fe20000000f00 */
[----:B0-----:R-:W-:-:S04]  /*14ac0*/  IMAD.WIDE.U32 R182, R2, 0x8, R182 ;  /* 0x0000000802b67825 */ /* 0x001fc800078e00b6 */
[----:B------:R-:W-:Y:S01]  /*14ad0*/  VIADD R2, R2, 0x20 ;  /* 0x0000002002027836 */ /* 0x000fe20000000000 */
[----:B------:R2:W-:Y:S06]  /*14ae0*/  STG.E.64 desc[UR6][R182.64], R180 ;  /* 0x000000b4b6007986 */ /* 0x0005ec000c101b06 */
.L_x_27129:
[----:B------:R-:W-:Y:S05]  /*14af0*/  BSYNC.RECONVERGENT B0 ;  /* 0x0000000000007941 */ /* 0x000fea0003800200 */
.L_x_27128:
[----:B------:R-:W-:Y:S01]  /*14b00*/  ISETP.GE.U32.AND P0, PT, R20, 0x80, PT ;  /* 0x000000801400780c */ /* 0x000fe20003f06070 */
[----:B------:R-:W-:Y:S01]  /*14b10*/  BSSY.RECONVERGENT B0, `(.L_x_27212) ;  /* 0x0000656000007945 */ /* 0x000fe20003800200 */
[----:B------:R-:W-:-:S11]  /*14b20*/  LOP3.LUT R0, R0, 0xfffff7ff, RZ, 0xc0, !PT ;  /* 0xfffff7ff00007812 */ /* 0x000fd600078ec0ff */
[----:B------:R-:W-:Y:S01]  /*14b30*/  @P0 LOP3.LUT R0, R0, 0x800, RZ, 0xfc, !PT ;  /* 0x0000080000000812 */ /* 0x000fe200078efcff */
[----:B------:R-:W-:Y:S06]  /*14b40*/  @!P0 BRA `(.L_x_27213) ;  /* 0x0000006400488947 */ /* 0x000fec0003800000 */
[----:B------:R-:W3:Y:S02]  /*14b50*/  LDC.64 R124, c[0x0][0x390] ;  /* 0x0000e400ff7c7b82 */ /* 0x000ee40000000a00 */
[----:B---3--:R-:W-:-:S05]  /*14b60*/  IMAD.WIDE.U32 R124, R2, 0x10, R124 ;  /* 0x00000010027c7825 */ /* 0x008fca00078e007c */
[----:B------:R3:W5:Y:S01]  /*14b70*/  LDG.E.128 R128, desc[UR6][R124.64] ;  /* 0x000000067c807981 */ /* 0x000762000c1e1d00 */
[----:B------:R-:W-:-:S04]  /*14b80*/  UISETP.NE.U32.AND UP1, UPT, UR8, URZ, UPT ;  /* 0x000000ff0800728c */ /* 0x000fc8000bf25070 */
[----:B------:R-:W-:-:S09]  /*14b90*/  UISETP.NE.AND.EX UP1, UPT, UR9, URZ, UPT, UP1 ;  /* 0x000000ff0900728c */ /* 0x000fd2000bf25310 */
[----:B---3--:R-:W-:Y:S05]  /*14ba0*/  BRA.U !UP1, `(.L_x_27214) ;  /* 0x00000031098c7547 */ /* 0x008fea000b800000 */
[----:B012---:R-:W0:Y:S02]  /*14bb0*/  LDC.64 R180, c[0x0][0x3a0] ;  /* 0x0000e800ffb47b82 */ /* 0x007e240000000a00 */
        /* <DEDUP_REMOVED lines=19> */
.L_x_27217:
        /* <DEDUP_REMOVED lines=12> */
.L_x_27219:
[----:B------:R-:W-:Y:S05]  /*14db0*/  BSYNC.RECONVERGENT B2 ;  /* 0x0000000000027941 */ /* 0x000fea0003800200 */
.L_x_27218:
        /* <DEDUP_REMOVED lines=58> */
[----:B------:R-:W-:Y:S01]  /*15160*/  MOV R6, R208 ;  /* 0x000000d000067202 */ /* 0x000fe20000000f00 */
[----:B------:R-:W-:Y:S01]  /*15170*/  IMAD.MOV.U32 R208, RZ, RZ, RZ ;  /* 0x000000ffffd07224 */ /* 0x000fe200078e00ff */
[----:B------:R-:W-:-:S07]  /*15180*/  LOP3.LUT R16, R16, UR13, R209, 0x96, !PT ;  /* 0x0000000d10107c12 */ /* 0x000fce000f8e96d1 */
.L_x_27216:
[----:B------:R-:W-:Y:S05]  /*15190*/  BSYNC.RECONVERGENT B1 ;  /* 0x0000000000017941 */ /* 0x000fea0003800200 */
.L_x_27215:
[----:B------:R-:W0:Y:S01]  /*151a0*/  LDC R5, c[0x0][0x404] ;  /* 0x00010100ff057b82 */ /* 0x000e220000000800 */
[----:B------:R-:W-:Y:S01]  /*151b0*/  I2FP.F32.U32 R15, R207 ;  /* 0x000000cf000f7245 */ /* 0x000fe20000201000 */
[----:B------:R-:W-:Y:S01]  /*151c0*/  HFMA2 R212, -RZ, RZ, 0.1171875, 0 ;  /* 0x2f800000ffd47431 */ /* 0x000fe200000001ff */
[----:B------:R-:W-:Y:S01]  /*151d0*/  ISETP.NE.AND P1, PT, R208, 0x1, PT ;  /* 0x00000001d000780c */ /* 0x000fe20003f25270 */
[----:B------:R-:W-:Y:S01]  /*151e0*/  BSSY.RECONVERGENT B1, `(.L_x_27220) ;  /* 0x0000063000017945 */ /* 0x000fe20003800200 */
[----:B------:R-:W-:Y:S01]  /*151f0*/  LOP3.LUT R0, R0, 0xfffffffd, RZ, 0xc0, !PT ;  /* 0xfffffffd00007812 */ /* 0x000fe200078ec0ff */
[----:B------:R-:W-:Y:S02]  /*15200*/  IMAD.MOV.U32 R209, RZ, RZ, 0x2 ;  /* 0x00000002ffd17424 */ /* 0x000fe400078e00ff */
[----:B------:R-:W1:Y:S01]  /*15210*/  LDC R207, c[0x0][0x408] ;  /* 0x00010200ffcf7b82 */ /* 0x000e620000000800 */
[----:B------:R-:W-:-:S05]  /*15220*/  FFMA.FTZ R15, R15, R212, 1.1641532182693481445e-10 ;  /* 0x2f0000000f0f7423 */ /* 0x000fca00000100d4 */
        /* <DEDUP_REMOVED lines=19> */
.L_x_27222:
        /* <DEDUP_REMOVED lines=12> */
.L_x_27224:
[----:B------:R-:W-:Y:S05]  /*15420*/  BSYNC.RECONVERGENT B2 ;  /* 0x0000000000027941 */ /* 0x000fea0003800200 */
.L_x_27223:
        /* <DEDUP_REMOVED lines=62> */
.L_x_27221:
[----:B------:R-:W-:Y:S05]  /*15810*/  BSYNC.RECONVERGENT B1 ;  /* 0x0000000000017941 */ /* 0x000fea0003800200 */
.L_x_27220:
        /* <DEDUP_REMOVED lines=22> */
.L_x_27227:
        /* <DEDUP_REMOVED lines=12> */
.L_x_27229:
[----:B------:R-:W-:Y:S05]  /*15a40*/  BSYNC.RECONVERGENT B2 ;  /* 0x0000000000027941 */ /* 0x000fea0003800200 */
.L_x_27228:
        /* <DEDUP_REMOVED lines=62> */
.L_x_27226:
[----:B------:R-:W-:Y:S05]  /*15e30*/  BSYNC.RECONVERGENT B1 ;  /* 0x0000000000017941 */ /* 0x000fea0003800200 */
.L_x_27225:
        /* <DEDUP_REMOVED lines=23> */
.L_x_27232:
        /* <DEDUP_REMOVED lines=12> */
.L_x_27234:
[----:B------:R-:W-:Y:S05]  /*16070*/  BSYNC.RECONVERGENT B2 ;  /* 0x0000000000027941 */ /* 0x000fea0003800200 */
.L_x_27233:
        /* <DEDUP_REMOVED lines=60> */
[----:B------:R-:W-:Y:S01]  /*16440*/  LOP3.LUT R16, R16, UR13, R129, 0x96, !PT ;  /* 0x0000000d10107c12 */ /* 0x000fe2000f8e9681 */
[----:B------:R-:W-:-:S07]  /*16450*/  HFMA2 R129, -RZ, RZ, 0, 0 ;  /* 0x00000000ff817431 */ /* 0x000fce00000001ff */
.L_x_27231:
[----:B------:R-:W-:Y:S05]  /*16460*/  BSYNC.RECONVERGENT B1 ;  /* 0x0000000000017941 */ /* 0x000fea0003800200 */
.L_x_27230:
        /* <DEDUP_REMOVED lines=22> */
.L_x_27237:
        /* <DEDUP_REMOVED lines=12> */
.L_x_27239:
[----:B------:R-:W-:Y:S05]  /*16690*/  BSYNC.RECONVERGENT B2 ;  /* 0x0000000000027941 */ /* 0x000fea0003800200 */
.L_x_27238:
        /* <DEDUP_REMOVED lines=62> */
.L_x_27236:
[----:B------:R-:W-:Y:S05]  /*16a80*/  BSYNC.RECONVERGENT B1 ;  /* 0x0000000000017941 */ /* 0x000fea0003800200 */
.L_x_27235:
        /* <DEDUP_REMOVED lines=23> */
.L_x_27242:
        /* <DEDUP_REMOVED lines=12> */
.L_x_27244:
[----:B------:R-:W-:Y:S05]  /*16cc0*/  BSYNC.RECONVERGENT B2 ;  /* 0x0000000000027941 */ /* 0x000fea0003800200 */
.L_x_27243:
        /* <DEDUP_REMOVED lines=62> */
.L_x_27241:
[----:B------:R-:W-:Y:S05]  /*170b0*/  BSYNC.RECONVERGENT B1 ;  /* 0x0000000000017941 */ /* 0x000fea0003800200 */
.L_x_27240:
        /* <DEDUP_REMOVED lines=22> */
.L_x_27247:
        /* <DEDUP_REMOVED lines=12> */
.L_x_27249:
[----:B------:R-:W-:Y:S05]  /*172e0*/  BSYNC.RECONVERGENT B2 ;  /* 0x0000000000027941 */ /* 0x000fea0003800200 */
.L_x_27248:
        /* <DEDUP_REMOVED lines=62> */
.L_x_27246:
[----:B------:R-:W-:Y:S05]  /*176d0*/  BSYNC.RECONVERGENT B1 ;  /* 0x0000000000017941 */ /* 0x000fea0003800200 */
.L_x_27245:
        /* <DEDUP_REMOVED lines=23> */
.L_x_27252:
        /* <DEDUP_REMOVED lines=15> */
.L_x_27254:
[----:B------:R-:W-:Y:S05]  /*17940*/  BSYNC.RECONVERGENT B2 ;  /* 0x0000000000027941 */ /* 0x000fea0003800200 */
.L_x_27253:
        /* <DEDUP_REMOVED lines=62> */
.L_x_27251:
[----:B------:R-:W-:Y:S05]  /*17d30*/  BSYNC.RECONVERGENT B1 ;  /* 0x0000000000017941 */ /* 0x000fea0003800200 */
.L_x_27250:
        /* <DEDUP_REMOVED lines=10> */
.L_x_27214:
        /* <DEDUP_REMOVED lines=16> */
.L_x_27258:
        /* <DEDUP_REMOVED lines=12> */
.L_x_27260:
[----:B------:R-:W-:Y:S05]  /*17fa0*/  BSYNC.RECONVERGENT B2 ;  /* 0x0000000000027941 */ /* 0x000fea0003800200 */
.L_x_27259:
        /* <DEDUP_REMOVED lines=58> */
[----:B------:R-:W-:Y:S01]  /*18350*/  IMAD.MOV.U32 R125, RZ, RZ, RZ ;  /* 0x000000ffff7d7224 */ /* 0x000fe200078e00ff */
[----:B------:R-:W-:Y:S01]  /*18360*/  MOV R6, R124 ;  /* 0x0000007c00067202 */ /* 0x000fe20000000f00 */
[----:B------:R-:W-:-:S07]  /*18370*/  IMAD.MOV.U32 R124, RZ, RZ, R5 ;  /* 0x000000ffff7c7224 */ /* 0x000fce00078e0005 */
.L_x_27257:
[----:B------:R-:W-:Y:S05]  /*18380*/  BSYNC.RECONVERGENT B1 ;  /* 0x0000000000017941 */ /* 0x000fea0003800200 */
.L_x_27256:
[----:B------:R-:W3:Y:S01]  /*18390*/  LDC R5, c[0x0][0x404] ;  /* 0x00010100ff057b82 */ /* 0x000ee20000000800 */
[----:B------:R-:W-:Y:S01]  /*183a0*/  I2FP.F32.U32 R15, R124 ;  /* 0x0000007c000f7245 */ /* 0x000fe20000201000 */
[----:B------:R-:W-:Y:S01]  /*183b0*/  HFMA2 R124, -RZ, RZ, 0.1171875, 0 ;  /* 0x2f800000ff7c7431 */ /* 0x000fe200000001ff */
[----:B------:R-:W-:Y:S01]  /*183c0*/  LOP3.LUT R0, R0, 0xfffffffd, RZ, 0xc0, !PT ;  /* 0xfffffffd00007812 */ /* 0x000fe200078ec0ff */
[C---:B012--5:R-:W-:Y:S01]  /*183d0*/  IMAD.U32 R181, R128.reuse, 0x10000, RZ ;  /* 0x0001000080b57824 */ /* 0x067fe200078e00ff */
[----:B------:R-:W-:Y:S01]  /*183e0*/  BSSY.RECONVERGENT B1, `(.L_x_27261) ;  /* 0x000005f000017945 */ /* 0x000fe20003800200 */
[----:B------:R-:W-:Y:S01]  /*183f0*/  PRMT R128, R128, 0x7632, R128 ;  /* 0x0000763280807816 */ /* 0x000fe20000000080 */
[----:B------:R-:W-:Y:S01]  /*18400*/  IMAD.MOV.U32 R126, RZ, RZ, 0x2 ;  /* 0x00000002ff7e7424 */ /* 0x000fe200078e00ff */
[----:B------:R-:W0:Y:S01]  /*18410*/  LDC R180, c[0x0][0x408] ;  /* 0x00010200ffb47b82 */ /* 0x000e220000000800 */
[----:B------:R-:W-:Y:S01]  /*18420*/  FMUL.FTZ R181, R181, R4 ;  /* 0x00000004b5b57220 */ /* 0x000fe20000410000 */
[----:B------:R-:W-:-:S05]  /*18430*/  FFMA.FTZ R15, R15, R124, 1.1641532182693481445e-10 ;  /* 0x2f0000000f0f7423 */ /* 0x000fca000001007c */
[----:B---3--:R-:W-:Y:S02]  /*18440*/  FSETP.LE.FTZ.AND P0, PT, R15, R5, PT ;  /* 0x000000050f00720b */ /* 0x008fe40003f13000 */
[----:B------:R-:W-:Y:S01]  /*18450*/  MOV R15, R6 ;  /* 0x00000006000f7202 */ /* 0x000fe20000000f00 */
        /* <DEDUP_REMOVED lines=12> */
.L_x_27263:
        /* <DEDUP_REMOVED lines=12> */
.L_x_27265:
[----:B------:R-:W-:Y:S05]  /*185e0*/  BSYNC.RECONVERGENT B2 ;  /* 0x0000000000027941 */ /* 0x000fea0003800200 */
.L_x_27264:
        /* <DEDUP_REMOVED lines=62> */
.L_x_27262:
[----:B------:R-:W-:Y:S05]  /*189d0*/  BSYNC.RECONVERGENT B1 ;  /* 0x0000000000017941 */ /* 0x000fea0003800200 */
.L_x_27261:
        /* <DEDUP_REMOVED lines=19> */
.L_x_27268:
        /* <DEDUP_REMOVED lines=12> */
.L_x_27270:
[----:B------:R-:W-:Y:S05]  /*18bd0*/  BSYNC.RECONVERGENT B2 ;  /* 0x0000000000027941 */ /* 0x000fea0003800200 */
.L_x_27269:
        /* <DEDUP_REMOVED lines=62> */
.L_x_27267:
[----:B------:R-:W-:Y:S05]  /*18fc0*/  BSYNC.RECONVERGENT B1 ;  /* 0x0000000000017941 */ /* 0x000fea0003800200 */
.L_x_27266:
        /* <DEDUP_REMOVED lines=20> */
.L_x_27273:
        /* <DEDUP_REMOVED lines=12> */
.L_x_27275:
[----:B------:R-:W-:Y:S05]  /*191d0*/  BSYNC.RECONVERGENT B2 ;  /* 0x0000000000027941 */ /* 0x000fea0003800200 */
.L_x_27274:
        /* <DEDUP_REMOVED lines=62> */
.L_x_27272:
[----:B------:R-:W-:Y:S05]  /*195c0*/  BSYNC.RECONVERGENT B1 ;  /* 0x0000000000017941 */ /* 0x000fea0003800200 */
.L_x_27271:
[----:B------:R-:W-:Y:S01]  /*195d0*/  ISETP.NE.AND P3, PT, R128, 0x1, PT ;  /* 0x000000018000780c */ /* 0x000fe20003f65270 */
[----:B------:R-:W-:Y:S01]  /*195e0*/  IMAD.U32 R15, R15, 0x10000, RZ ;  /* 0x000100000f0f7824 */ /* 0x000fe200078e00ff */
[----:B------:R-:W-:Y:S01]  /*195f0*/  I2FP.F32.U32 R127, R127 ;  /* 0x0000007f007f7245 */ /* 0x000fe20000201000 */
[----:B------:R-:W-:Y:S01]  /*19600*/  BSSY.RECONVERGENT B1, `(.L_x_27276) ;  /* 0x000005b000017945 */ /* 0x000fe20003800200 */
[----:B------:R-:W-:Y:S02]  /*19610*/  IMAD.MOV.U32 R129, RZ, RZ, 0x2 ;  /* 0x00000002ff817424 */ /* 0x000fe400078e00ff */
[----:B------:R-:W-:Y:S01]  /*19620*/  FMUL.FTZ R15, R15, R4 ;  /* 0x000000040f0f7220 */ /* 0x000fe20000410000 */
[----:B------:R-:W-:-:S05]  /*19630*/  FFMA.FTZ R127, R127, R124, 1.1641532182693481445e-10 ;  /* 0x2f0000007f7f7423 */ /* 0x000fca000001007c */
[----:B------:R-:W-:Y:S01]  /*19640*/  FSETP.LE.FTZ.AND P2, PT, R127, R5, PT ;  /* 0x000000057f00720b */ /* 0x000fe20003f53000 */
[----:B------:R-:W-:Y:S01]  /*19650*/  FMUL.FTZ R127, R15, R180 ;  /* 0x000000b40f7f7220 */ /* 0x000fe20000410000 */
        /* <DEDUP_REMOVED lines=10> */
.L_x_27278:
        /* <DEDUP_REMOVED lines=12> */
.L_x_27280:
[----:B------:R-:W-:Y:S05]  /*197c0*/  BSYNC.RECONVERGENT B2 ;  /* 0x0000000000027941 */ /* 0x000fea0003800200 */
.L_x_27279:
        /* <DEDUP_REMOVED lines=62> */
.L_x_27277:
[----:B------:R-:W-:Y:S05]  /*19bb0*/  BSYNC.RECONVERGENT B1 ;  /* 0x0000000000017941 */ /* 0x000fea0003800200 */
.L_x_27276:
        /* <DEDUP_REMOVED lines=20> */
.L_x_27283:
        /* <DEDUP_REMOVED lines=12> */
.L_x_27285:
[----:B------:R-:W-:Y:S05]  /*19dc0*/  BSYNC.RECONVERGENT B2 ;  /* 0x0000000000027941 */ /* 0x000fea0003800200 */
.L_x_27284:
        /* <DEDUP_REMOVED lines=62> */
.L_x_27282:
[----:B------:R-:W-:Y:S05]  /*1a1b0*/  BSYNC.RECONVERGENT B1 ;  /* 0x0000000000017941 */ /* 0x000fea0003800200 */
.L_x_27281:
        /* <DEDUP_REMOVED lines=19> */
.L_x_27288:
        /* <DEDUP_REMOVED lines=12> */
.L_x_27290:
[----:B------:R-:W-:Y:S05]  /*1a3b0*/  BSYNC.RECONVERGENT B2 ;  /* 0x0000000000027941 */ /* 0x000fea0003800200 */
.L_x_27289:
        /* <DEDUP_REMOVED lines=62> */
.L_x_27287:
[----:B------:R-:W-:Y:S05]  /*1a7a0*/  BSYNC.RECONVERGENT B1 ;  /* 0x0000000000017941 */ /* 0x000fea0003800200 */
.L_x_27286:
        /* <DEDUP_REMOVED lines=20> */
.L_x_27293:
        /* <DEDUP_REMOVED lines=15> */
.L_x_27295:
[----:B------:R-:W-:Y:S05]  /*1a9e0*/  BSYNC.RECONVERGENT B2 ;  /* 0x0000000000027941 */ /* 0x000fea0003800200 */
.L_x_27294:
        /* <DEDUP_REMOVED lines=62> */
.L_x_27292:
[----:B------:R-:W-:Y:S05]  /*1add0*/  BSYNC.RECONVERGENT B1 ;  /* 0x0000000000017941 */ /* 0x000fea0003800200 */
.L_x_27291:
        /* <DEDUP_REMOVED lines=19> */
.L_x_27255:
        /* <DEDUP_REMOVED lines=19> */
[C---:B0-----:R-:W-:Y:S01]  /*1b040*/  IMAD.WIDE.U32 R182, R2.reuse, 0x8, R182 ;  /* 0x0000000802b67825 */ /* 0x041fe200078e00b6 */
[----:B------:R-:W-:-:S04]  /*1b050*/  IADD3 R2, PT, PT, R2, 0x20, RZ ;  /* 0x0000002002027810 */ /* 0x000fc80007ffe0ff */
[----:B------:R3:W-:Y:S03]  /*1b060*/  STG.E.64 desc[UR6][R182.64], R180 ;  /* 0x000000b4b6007986 */ /* 0x0007e6000c101b06 */
.L_x_27213:
[----:B------:R-:W-:Y:S05]  /*1b070*/  BSYNC.RECONVERGENT B0 ;  /* 0x0000000000007941 */ /* 0x000fea0003800200 */
.L_x_27212:
[----:B------:R-:W-:Y:S01]  /*1b080*/  ISETP.GE.U32.AND P0, PT, R20, 0xa0, PT ;  /* 0x000000a01400780c */ /* 0x000fe20003f06070 */
[----:B------:R-:W-:Y:S01]  /*1b090*/  BSSY.RECONVERGENT B0, `(.L_x_27296) ;  /* 0x0000656000007945 */ /* 0x000fe20003800200 */
[----:B------:R-:W-:-:S11]  /*1b0a0*/  LOP3.LUT R0, R0, 0xfffffbff, RZ, 0xc0, !PT ;  /* 0xfffffbff00007812 */ /* 0x000fd600078ec0ff */
[----:B------:R-:W-:Y:S01]  /*1b0b0*/  @P0 LOP3.LUT R0, R0, 0x400, RZ, 0xfc, !PT ;  /* 0x0000040000000812 */ /* 0x000fe200078efcff */
[----:B------:R-:W-:Y:S06]  /*1b0c0*/  @!P0 BRA `(.L_x_27297) ;  /* 0x0000006400488947 */ /* 0x000fec0003800000 */
[----:B------:R-:W4:Y:S02]  /*1b0d0*/  LDC.64 R132, c[0x0][0x390] ;  /* 0x0000e400ff847b82 */ /* 0x000f240000000a00 */
[----:B----4-:R-:W-:-:S05]  /*1b0e0*/  IMAD.WIDE.U32 R132, R2, 0x10, R132 ;  /* 0x0000001002847825 */ /* 0x010fca00078e0084 */
[----:B------:R4:W5:Y:S01]  /*1b0f0*/  LDG.E.128 R136, desc[UR6][R132.64] ;  /* 0x0000000684887981 */ /* 0x000962000c1e1d00 */
[----:B------:R-:W-:-:S04]  /*1b100*/  UISETP.NE.U32.AND UP1, UPT, UR8, URZ, UPT ;  /* 0x000000ff0800728c */ /* 0x000fc8000bf25070 */
[----:B------:R-:W-:-:S09]  /*1b110*/  UISETP.NE.AND.EX UP1, UPT, UR9, URZ, UPT, UP1 ;  /* 0x000000ff0900728c */ /* 0x000fd2000bf25310 */
[----:B----4-:R-:W-:Y:S05]  /*1b120*/  BRA.U !UP1, `(.L_x_27298) ;  /* 0x00000031098c7547 */ /* 0x010fea000b800000 */
[----:B0123--:R-:W0:Y:S02]  /*1b130*/  LDC.64 R180, c[0x0][0x3a0] ;  /* 0x0000e800ffb47b82 */ /* 0x00fe240000000a00 */
        /* <DEDUP_REMOVED lines=19> */
.L_x_27301:
        /* <DEDUP_REMOVED lines=12> */
.L_x_27303:
[----:B------:R-:W-:Y:S05]  /*1b330*/  BSYNC.RECONVERGENT B2 ;  /* 0x0000000000027941 */ /* 0x000fea0003800200 */
.L_x_27302:
        /* <DEDUP_REMOVED lines=61> */
.L_x_27300:
[----:B------:R-:W-:Y:S05]  /*1b710*/  BSYNC.RECONVERGENT B1 ;  /* 0x0000000000017941 */ /* 0x000fea0003800200 */
.L_x_27299:
        /* <DEDUP_REMOVED lines=28> */
.L_x_27306:
        /* <DEDUP_REMOVED lines=12> */
.L_x_27308:
[----:B------:R-:W-:Y:S05]  /*1b9a0*/  BSYNC.RECONVERGENT B2 ;  /* 0x0000000000027941 */ /* 0x000fea0003800200 */
.L_x_27307:
        /* <DEDUP_REMOVED lines=62> */
.L_x_27305:
[----:B------:R-:W-:Y:S05]  /*1bd90*/  BSYNC.RECONVERGENT B1 ;  /* 0x0000000000017941 */ /* 0x000fea0003800200 */
.L_x_27304:
        /* <DEDUP_REMOVED lines=22> */
.L_x_27311:
        /* <DEDUP_REMOVED lines=12> */
.L_x_27313:
[----:B------:R-:W-:Y:S05]  /*1bfc0*/  BSYNC.RECONVERGENT B2 ;  /* 0x0000000000027941 */ /* 0x000fea0003800200 */
.L_x_27312:
        /* <DEDUP_REMOVED lines=62> */
.L_x_27310:
[----:B------:R-:W-:Y:S05]  /*1c3b0*/  BSYNC.RECONVERGENT B1 ;  /* 0x0000000000017941 */ /* 0x000fea0003800200 */
.L_x_27309:
        /* <DEDUP_REMOVED lines=23> */
.L_x_27316:
        /* <DEDUP_REMOVED lines=12> */
.L_x_27318:
[----:B------:R-:W-:Y:S05]  /*1c5f0*/  BSYNC.RECONVERGENT B2 ;  /* 0x0000000000027941 */ /* 0x000fea0003800200 */
.L_x_27317:
        /* <DEDUP_REMOVED lines=62> */
.L_x_27315:
[----:B------:R-:W-:Y:S05]  /*1c9e0*/  BSYNC.RECONVERGENT B1 ;  /* 0x0000000000017941 */ /* 0x000fea0003800200 */
.L_x_27314:
        /* <DEDUP_REMOVED lines=22> */
.L_x_27321:
        /* <DEDUP_REMOVED lines=12> */
.L_x_27323:
[----:B------:R-:W-:Y:S05]  /*1cc10*/  BSYNC.RECONVERGENT B2 ;  /* 0x0000000000027941 */ /* 0x000fea0003800200 */
.L_x_27322:
        /* <DEDUP_REMOVED lines=62> */
.L_x_27320:
[----:B------:R-:W-:Y:S05]  /*1d000*/  BSYNC.RECONVERGENT B1 ;  /* 0x0000000000017941 */ /* 0x000fea0003800200 */
.L_x_27319:
        /* <DEDUP_REMOVED lines=23> */
.L_x_27326:
        /* <DEDUP_REMOVED lines=12> */
.L_x_27328:
[----:B------:R-:W-:Y:S05]  /*1d240*/  BSYNC.RECONVERGENT B2 ;  /* 0x0000000000027941 */ /* 0x000fea0003800200 */
.L_x_27327:
        /* <DEDUP_REMOVED lines=62> */
.L_x_27325:
[----:B------:R-:W-:Y:S05]  /*1d630*/  BSYNC.RECONVERGENT B1 ;  /* 0x0000000000017941 */ /* 0x000fea0003800200 */
.L_x_27324:
        /* <DEDUP_REMOVED lines=22> */
.L_x_27331:
        /* <DEDUP_REMOVED lines=12> */
.L_x_27333:
[----:B------:R-:W-:Y:S05]  /*1d860*/  BSYNC.RECONVERGENT B2 ;  /* 0x0000000000027941 */ /* 0x000fea0003800200 */
.L_x_27332:
        /* <DEDUP_REMOVED lines=62> */
.L_x_27330:
[----:B------:R-:W-:Y:S05]  /*1dc50*/  BSYNC.RECONVERGENT B1 ;  /* 0x0000000000017941 */ /* 0x000fea0003800200 */
.L_x_27329:
        /* <DEDUP_REMOVED lines=23> */
.L_x_27336:
        /* <DEDUP_REMOVED lines=15> */
.L_x_27338:
[----:B------:R-:W-:Y:S05]  /*1dec0*/  BSYNC.RECONVERGENT B2 ;  /* 0x0000000000027941 */ /* 0x000fea0003800200 */
.L_x_27337:
        /* <DEDUP_REMOVED lines=62> */
.L_x_27335:
[----:B------:R-:W-:Y:S05]  /*1e2b0*/  BSYNC.RECONVERGENT B1 ;  /* 0x0000000000017941 */ /* 0x000fea0003800200 */
.L_x_27334:
        /* <DEDUP_REMOVED lines=10> */
.L_x_27298:
        /* <DEDUP_REMOVED lines=16> */
.L_x_27342:
        /* <DEDUP_REMOVED lines=12> */
.L_x_27344:
[----:B------:R-:W-:Y:S05]  /*1e520*/  BSYNC.RECONVERGENT B2 ;  /* 0x0000000000027941 */ /* 0x000fea0003800200 */
.L_x_27343:
        /* <DEDUP_REMOVED lines=61> */
.L_x_27341:
[----:B------:R-:W-:Y:S05]  /*1e900*/  BSYNC.RECONVERGENT B1 ;  /* 0x0000000000017941 */ /* 0x000fea0003800200 */
.L_x_27340:
[----:B------:R-:W4:Y:S01]  /*1e910*/  LDC R5, c[0x0][0x404] ;  /* 0x00010100ff057b82 */ /* 0x000f220000000800 */
[----:B------:R-:W-:Y:S01]  /*1e920*/  I2FP.F32.U32 R15, R132 ;  /* 0x00000084000f7245 */ /* 0x000fe20000201000 */
[----:B------:R-:W-:Y:S01]  /*1e930*/  IMAD.MOV.U32 R132, RZ, RZ, 0x2f800000 ;  /* 0x2f800000ff847424 */ /* 0x000fe200078e00ff */
[----:B------:R-:W-:Y:S01]  /*1e940*/  LOP3.LUT R0, R0, 0xfffffffd, RZ, 0xc0, !PT ;  /* 0xfffffffd00007812 */ /* 0x000fe200078ec0ff */
[----:B------:R-:W-:Y:S01]  /*1e950*/  BSSY.RECONVERGENT B1, `(.L_x_27345) ;  /* 0x0000060000017945 */ /* 0x000fe20003800200 */
[C---:B0123-5:R-:W-:Y:S01]  /*1e960*/  SHF.L.U32 R181, R136.reuse, 0x10, RZ ;  /* 0x0000001088b57819 */ /* 0x06ffe200000006ff */
[----:B------:R-:W-:Y:S01]  /*1e970*/  FFMA.FTZ R15, R15, R132, 1.1641532182693481445e-10 ;  /* 0x2f0000000f0f7423 */ /* 0x000fe20000010084 */
[----:B------:R-:W-:Y:S01]  /*1e980*/  PRMT R136, R136, 0x7632, R136 ;  /* 0x0000763288887816 */ /* 0x000fe20000000088 */
[----:B------:R-:W0:Y:S01]  /*1e990*/  LDC R180, c[0x0][0x408] ;  /* 0x00010200ffb47b82 */ /* 0x000e220000000800 */
[----:B------:R-:W-:Y:S02]  /*1e9a0*/  IMAD.MOV.U32 R134, RZ, RZ, 0x2 ;  /* 0x00000002ff867424 */ /* 0x000fe400078e00ff */
[----:B------:R-:W-:Y:S01]  /*1e9b0*/  FMUL.FTZ R181, R181, R4 ;  /* 0x00000004b5b57220 */ /* 0x000fe20000410000 */
[----:B----4-:R-:W-:Y:S01]  /*1e9c0*/  FSETP.LE.FTZ.AND P0, PT, R15, R5, PT ;  /* 0x000000050f00720b */ /* 0x010fe20003f13000 */
[----:B------:R-:W-:-:S02]  /*1e9d0*/  IMAD.MOV.U32 R15, RZ, RZ, R6 ;  /* 0x000000ffff0f7224 */ /* 0x000fc400078e0006 */
[----:B0-----:R-:W-:-:S10]  /*1e9e0*/  FMUL.FTZ R181, R181, R180 ;  /* 0x000000b4b5b57220 */ /* 0x001fd40000410000 */
        /* <DEDUP_REMOVED lines=11> */
.L_x_27347:
        /* <DEDUP_REMOVED lines=12> */
.L_x_27349:
[----:B------:R-:W-:Y:S05]  /*1eb60*/  BSYNC.RECONVERGENT B2 ;  /* 0x0000000000027941 */ /* 0x000fea0003800200 */
.L_x_27348:
        /* <DEDUP_REMOVED lines=62> */
.L_x_27346:
[----:B------:R-:W-:Y:S05]  /*1ef50*/  BSYNC.RECONVERGENT B1 ;  /* 0x0000000000017941 */ /* 0x000fea0003800200 */
.L_x_27345:
        /* <DEDUP_REMOVED lines=19> */
.L_x_27352:
        /* <DEDUP_REMOVED lines=12> */
.L_x_27354:
[----:B------:R-:W-:Y:S05]  /*1f150*/  BSYNC.RECONVERGENT B2 ;  /* 0x0000000000027941 */ /* 0x000fea0003800200 */
.L_x_27353:
        /* <DEDUP_REMOVED lines=62> */
.L_x_27351:
[----:B------:R-:W-:Y:S05]  /*1f540*/  BSYNC.RECONVERGENT B1 ;  /* 0x0000000000017941 */ /* 0x000fea0003800200 */
.L_x_27350:
        /* <DEDUP_REMOVED lines=8> */
[----:B------:R-:W-:Y:S01]  /*1f5d0*/  FSETP.LE.FTZ.AND P1, PT, R15, R5, PT ;  /* 0x000000050f00720b */ /* 0x000fe20003f33000 */
[----:B------:R-:W-:Y:S01]  /*1f5e0*/  FMUL.FTZ R134, R134, R180 ;  /* 0x000000b486867220 */ /* 0x000fe20000410000 */
[----:B------:R-:W-:Y:S01]  /*1f5f0*/  PRMT R15, R137, 0x7632, R15 ;  /* 0x00007632890f7816 */ /* 0x000fe2000000000f */
        /* <DEDUP_REMOVED lines=9> */
.L_x_27357:
        /* <DEDUP_REMOVED lines=12> */
.L_x_27359:
[----:B------:R-:W-:Y:S05]  /*1f750*/  BSYNC.RECONVERGENT B2 ;  /* 0x0000000000027941 */ /* 0x000fea0003800200 */
.L_x_27358:
        /* <DEDUP_REMOVED lines=62> */
.L_x_27356:
[----:B------:R-:W-:Y:S05]  /*1fb40*/  BSYNC.RECONVERGENT B1 ;  /* 0x0000000000017941 */ /* 0x000fea0003800200 */
.L_x_27355:
        /* <DEDUP_REMOVED lines=19> */
.L_x_27362:
        /* <DEDUP_REMOVED lines=12> */
.L_x_27364:
[----:B------:R-:W-:Y:S05]  /*1fd40*/  BSYNC.RECONVERGENT B2 ;  /* 0x0000000000027941 */ /* 0x000fea0003800200 */
.L_x_27363:
        /* <DEDUP_REMOVED lines=62> */
.L_x_27361:
[----:B------:R-:W-:Y:S05]  /*20130*/  BSYNC.RECONVERGENT B1 ;  /* 0x0000000000017941 */ /* 0x000fea0003800200 */
.L_x_27360:
        /* <DEDUP_REMOVED lines=20> */
.L_x_27367:
        /* <DEDUP_REMOVED lines=12> */
.L_x_27369:
[----:B------:R-:W-:Y:S05]  /*20340*/  BSYNC.RECONVERGENT B2 ;  /* 0x0000000000027941 */ /* 0x000fea0003800200 */
.L_x_27368:
        /* <DEDUP_REMOVED lines=62> */
.L_x_27366:
[----:B------:R-:W-:Y:S05]  /*20730*/  BSYNC.RECONVERGENT B1 ;  /* 0x0000000000017941 */ /* 0x000fea0003800200 */
.L_x_27365:
        /* <DEDUP_REMOVED lines=19> */
.L_x_27372:
        /* <DEDUP_REMOVED lines=12> */
.L_x_27374:
[----:B------:R-:W-:Y:S05]  /*20930*/  BSYNC.RECONVERGENT B2 ;  /* 0x0000000000027941 */ /* 0x000fea0003800200 */
.L_x_27373:
        /* <DEDUP_REMOVED lines=62> */
.L_x_27371:
[----:B------:R-:W-:Y:S05]  /*20d20*/  BSYNC.RECONVERGENT B1 ;  /* 0x0000000000017941 */ /* 0x000fea0003800200 */
.L_x_27370:
        /* <DEDUP_REMOVED lines=20> */
.L_x_27377:
        /* <DEDUP_REMOVED lines=15> */
.L_x_27379:
[----:B------:R-:W-:Y:S05]  /*20f60*/  BSYNC.RECONVERGENT B2 ;  /* 0x0000000000027941 */ /* 0x000fea0003800200 */
.L_x_27378:
        /* <DEDUP_REMOVED lines=62> */
.L_x_27376:
[----:B------:R-:W-:Y:S05]  /*21350*/  BSYNC.RECONVERGENT B1 ;  /* 0x0000000000017941 */ /* 0x000fea0003800200 */
.L_x_27375:
        /* <DEDUP_REMOVED lines=19> */
.L_x_27339:
        /* <DEDUP_REMOVED lines=22> */
.L_x_27297:
[----:B------:R-:W-:Y:S05]  /*215f0*/  BSYNC.RECONVERGENT B0 ;  /* 0x0000000000007941 */ /* 0x000fea0003800200 */
.L_x_27296:
        /* <DEDUP_REMOVED lines=11> */
[----:B-1234-:R-:W0:Y:S02]  /*216b0*/  LDC.64 R180, c[0x0][0x3a0] ;  /* 0x0000e800ffb47b82 */ /* 0x01ee240000000a00 */
        /* <DEDUP_REMOVED lines=19> */
.L_x_27385:
        /* <DEDUP_REMOVED lines=12> */
.L_x_27387:
[----:B------:R-:W-:Y:S05]  /*218b0*/  BSYNC.RECONVERGENT B2 ;  /* 0x0000000000027941 */ /* 0x000fea0003800200 */
.L_x_27386:
        /* <DEDUP_REMOVED lines=61> */
.L_x_27384:
[----:B------:R-:W-:Y:S05]  /*21c90*/  BSYNC.RECONVERGENT B1 ;  /* 0x0000000000017941 */ /* 0x000fea0003800200 */
.L_x_27383:
[----:B------:R-:W0:Y:S01]  /*21ca0*/  LDC R5, c[0x0][0x404] ;  /* 0x00010100ff057b82 */ /* 0x000e220000000800 */
[----:B------:R-:W-:Y:S01]  /*21cb0*/  I2FP.F32.U32 R15, R207 ;  /* 0x000000cf000f7245 */ /* 0x000fe20000201000 */
[----:B------:R-:W-:Y:S01]  /*21cc0*/  IMAD.MOV.U32 R212, RZ, RZ, 0x2f800000 ;  /* 0x2f800000ffd47424 */ /* 0x000fe200078e00ff */
[----:B------:R-:W-:Y:S01]  /*21cd0*/  LOP3.LUT R0, R0, 0xfffffffd, RZ, 0xc0, !PT ;  /* 0xfffffffd00007812 */ /* 0x000fe200078ec0ff */
[----:B------:R-:W-:Y:S01]  /*21ce0*/  BSSY.RECONVERGENT B1, `(.L_x_27388) ;  /* 0x0000063000017945 */ /* 0x000fe20003800200 */
[----:B------:R-:W-:Y:S02]  /*21cf0*/  HFMA2 R209, -RZ, RZ, 0, 1.1920928955078125e-07 ;  /* 0x00000002ffd17431 */ /* 0x000fe400000001ff */
[----:B------:R-:W-:Y:S01]  /*21d00*/  FFMA.FTZ R15, R15, R212, 1.1641532182693481445e-10 ;  /* 0x2f0000000f0f7423 */ /* 0x000fe200000100d4 */
[----:B------:R-:W1:Y:S04]  /*21d10*/  LDC R207, c[0x0][0x408] ;  /* 0x00010200ffcf7b82 */ /* 0x000e680000000800 */
        /* <DEDUP_REMOVED lines=20> */
.L_x_27390:
        /* <DEDUP_REMOVED lines=12> */
.L_x_27392:
[----:B------:R-:W-:Y:S05]  /*21f20*/  BSYNC.RECONVERGENT B2 ;  /* 0x0000000000027941 */ /* 0x000fea0003800200 */
.L_x_27391:
        /* <DEDUP_REMOVED lines=62> */
.L_x_27389:
[----:B------:R-:W-:Y:S05]  /*22310*/  BSYNC.RECONVERGENT B1 ;  /* 0x0000000000017941 */ /* 0x000fea0003800200 */
.L_x_27388:
        /* <DEDUP_REMOVED lines=22> */
.L_x_27395:
        /* <DEDUP_REMOVED lines=12> */
.L_x_27397:
[----:B------:R-:W-:Y:S05]  /*22540*/  BSYNC.RECONVERGENT B2 ;  /* 0x0000000000027941 */ /* 0x000fea0003800200 */
.L_x_27396:
        /* <DEDUP_REMOVED lines=62> */
.L_x_27394:
[----:B------:R-:W-:Y:S05]  /*22930*/  BSYNC.RECONVERGENT B1 ;  /* 0x0000000000017941 */ /* 0x000fea0003800200 */
.L_x_27393:
        /* <DEDUP_REMOVED lines=23> */
.L_x_27400:
        /* <DEDUP_REMOVED lines=12> */
.L_x_27402:
[----:B------:R-:W-:Y:S05]  /*22b70*/  BSYNC.RECONVERGENT B2 ;  /* 0x0000000000027941 */ /* 0x000fea0003800200 */
.L_x_27401:
        /* <DEDUP_REMOVED lines=62> */
.L_x_27399:
[----:B------:R-:W-:Y:S05]  /*22f60*/  BSYNC.RECONVERGENT B1 ;  /* 0x0000000000017941 */ /* 0x000fea0003800200 */
.L_x_27398:
        /* <DEDUP_REMOVED lines=22> */
.L_x_27405:
        /* <DEDUP_REMOVED lines=12> */
.L_x_27407:
[----:B------:R-:W-:Y:S05]  /*23190*/  BSYNC.RECONVERGENT B2 ;  /* 0x0000000000027941 */ /* 0x000fea0003800200 */
.L_x_27406:
        /* <DEDUP_REMOVED lines=62> */
.L_x_27404:
[----:B------:R-:W-:Y:S05]  /*23580*/  BSYNC.RECONVERGENT B1 ;  /* 0x0000000000017941 */ /* 0x000fea0003800200 */
.L_x_27403:
        /* <DEDUP_REMOVED lines=23> */
.L_x_27410:
        /* <DEDUP_REMOVED lines=12> */
.L_x_27412:
[----:B------:R-:W-:Y:S05]  /*237c0*/  BSYNC.RECONVERGENT B2 ;  /* 0x0000000000027941 */ /* 0x000fea0003800200 */
.L_x_27411:
        /* <DEDUP_REMOVED lines=62> */
.L_x_27409:
[----:B------:R-:W-:Y:S05]  /*23bb0*/  BSYNC.RECONVERGENT B1 ;  /* 0x0000000000017941 */ /* 0x000fea0003800200 */
.L_x_27408:
        /* <DEDUP_REMOVED lines=22> */
.L_x_27415:
        /* <DEDUP_REMOVED lines=12> */
.L_x_27417:
[----:B------:R-:W-:Y:S05]  /*23de0*/  BSYNC.RECONVERGENT B2 ;  /* 0x0000000000027941 */ /* 0x000fea0003800200 */
.L_x_27416:
        /* <DEDUP_REMOVED lines=62> */
.L_x_27414:
[----:B------:R-:W-:Y:S05]  /*241d0*/  BSYNC.RECONVERGENT B1 ;  /* 0x0000000000017941 */ /* 0x000fea0003800200 */
.L_x_27413:
        /* <DEDUP_REMOVED lines=23> */
.L_x_27420:
        /* <DEDUP_REMOVED lines=15> */
.L_x_27422:
[----:B------:R-:W-:Y:S05]  /*24440*/  BSYNC.RECONVERGENT B2 ;  /* 0x0000000000027941 */ /* 0x000fea0003800200 */
.L_x_27421:
        /* <DEDUP_REMOVED lines=62> */
.L_x_27419:
[----:B------:R-:W-:Y:S05]  /*24830*/  BSYNC.RECONVERGENT B1 ;  /* 0x0000000000017941 */ /* 0x000fea0003800200 */
.L_x_27418:
        /* <DEDUP_REMOVED lines=10> */
.L_x_27382:
        /* <DEDUP_REMOVED lines=16> */
.L_x_27426:
        /* <DEDUP_REMOVED lines=12> */
.L_x_27428:
[----:B------:R-:W-:Y:S05]  /*24aa0*/  BSYNC.RECONVERGENT B2 ;  /* 0x0000000000027941 */ /* 0x000fea0003800200 */
.L_x_27427:
        /* <DEDUP_REMOVED lines=61> */
.L_x_27425:
[----:B------:R-:W-:Y:S05]  /*24e80*/  BSYNC.RECONVERGENT B1 ;  /* 0x0000000000017941 */ /* 0x000fea0003800200 */
.L_x_27424:
[----:B------:R-:W0:Y:S01]  /*24e90*/  LDC R5, c[0x0][0x404] ;  /* 0x00010100ff057b82 */ /* 0x000e220000000800 */
[----:B------:R-:W-:Y:S01]  /*24ea0*/  I2FP.F32.U32 R15, R140 ;  /* 0x0000008c000f7245 */ /* 0x000fe20000201000 */
[----:B------:R-:W-:Y:S01]  /*24eb0*/  IMAD.MOV.U32 R140, RZ, RZ, 0x2f800000 ;  /* 0x2f800000ff8c7424 */ /* 0x000fe200078e00ff */
[----:B------:R-:W-:Y:S01]  /*24ec0*/  LOP3.LUT R0, R0, 0xfffffffd, RZ, 0xc0, !PT ;  /* 0xfffffffd00007812 */ /* 0x000fe200078ec0ff */
[C---:B-12345:R-:W-:Y:S01]  /*24ed0*/  IMAD.U32 R181, R144.reuse, 0x10000, RZ ;  /* 0x0001000090b57824 */ /* 0x07efe200078e00ff */
[----:B------:R-:W-:Y:S01]  /*24ee0*/  BSSY.RECONVERGENT B1, `(.L_x_27429) ;  /* 0x000005f000017945 */ /* 0x000fe20003800200 */
[----:B------:R-:W-:Y:S01]  /*24ef0*/  FFMA.FTZ R15, R15, R140, 1.1641532182693481445e-10 ;  /* 0x2f0000000f0f7423 */ /* 0x000fe2000001008c */
[----:B------:R-:W-:Y:S01]  /*24f00*/  PRMT R144, R144, 0x7632, R144 ;  /* 0x0000763290907816 */ /* 0x000fe20000000090 */
[----:B------:R-:W1:Y:S01]  /*24f10*/  LDC R180, c[0x0][0x408] ;  /* 0x00010200ffb47b82 */ /* 0x000e620000000800 */
[----:B------:R-:W-:Y:S01]  /*24f20*/  FMUL.FTZ R181, R181, R4 ;  /* 0x00000004b5b57220 */ /* 0x000fe20000410000 */
[----:B------:R-:W-:-:S02]  /*24f30*/  MOV R142, 0x2 ;  /* 0x00000002008e7802 */ /* 0x000fc40000000f00 */
[----:B0-----:R-:W-:Y:S01]  /*24f40*/  FSETP.LE.FTZ.AND P0, PT, R15, R5, PT ;  /* 0x000000050f00720b */ /* 0x001fe20003f13000 */
[----:B------:R-:W-:Y:S02]  /*24f50*/  IMAD.MOV.U32 R15, RZ, RZ, R6 ;  /* 0x000000ffff0f7224 */ /* 0x000fe400078e0006 */
        /* <DEDUP_REMOVED lines=12> */
.L_x_27431:
        /* <DEDUP_REMOVED lines=12> */
.L_x_27433:
[----:B------:R-:W-:Y:S05]  /*250e0*/  BSYNC.RECONVERGENT B2 ;  /* 0x0000000000027941 */ /* 0x000fea0003800200 */
.L_x_27432:
        /* <DEDUP_REMOVED lines=62> */
.L_x_27430:
[----:B------:R-:W-:Y:S05]  /*254d0*/  BSYNC.RECONVERGENT B1 ;  /* 0x0000000000017941 */ /* 0x000fea0003800200 */
.L_x_27429:
        /* <DEDUP_REMOVED lines=19> */
.L_x_27436:
        /* <DEDUP_REMOVED lines=12> */
.L_x_27438:
[----:B------:R-:W-:Y:S05]  /*256d0*/  BSYNC.RECONVERGENT B2 ;  /* 0x0000000000027941 */ /* 0x000fea0003800200 */
.L_x_27437:
        /* <DEDUP_REMOVED lines=62> */
.L_x_27435:
[----:B------:R-:W-:Y:S05]  /*25ac0*/  BSYNC.RECONVERGENT B1 ;  /* 0x0000000000017941 */ /* 0x000fea0003800200 */
.L_x_27434:
        /* <DEDUP_REMOVED lines=20> */
.L_x_27441:
        /* <DEDUP_REMOVED lines=12> */
.L_x_27443:
[----:B------:R-:W-:Y:S05]  /*25cd0*/  BSYNC.RECONVERGENT B2 ;  /* 0x0000000000027941 */ /* 0x000fea0003800200 */
.L_x_27442:
        /* <DEDUP_REMOVED lines=62> */
.L_x_27440:
[----:B------:R-:W-:Y:S05]  /*260c0*/  BSYNC.RECONVERGENT B1 ;  /* 0x0000000000017941 */ /* 0x000fea0003800200 */
.L_x_27439:
        /* <DEDUP_REMOVED lines=19> */
.L_x_27446:
        /* <DEDUP_REMOVED lines=12> */
.L_x_27448:
[----:B------:R-:W-:Y:S05]  /*262c0*/  BSYNC.RECONVERGENT B2 ;  /* 0x0000000000027941 */ /* 0x000fea0003800200 */
.L_x_27447:
        /* <DEDUP_REMOVED lines=62> */
.L_x_27445:
[----:B------:R-:W-:Y:S05]  /*266b0*/  BSYNC.RECONVERGENT B1 ;  /* 0x0000000000017941 */ /* 0x000fea0003800200 */
.L_x_27444:
        /* <DEDUP_REMOVED lines=20> */
.L_x_27451:
        /* <DEDUP_REMOVED lines=12> */
.L_x_27453:
[----:B------:R-:W-:Y:S05]  /*268c0*/  BSYNC.RECONVERGENT B2 ;  /* 0x0000000000027941 */ /* 0x000fea0003800200 */
.L_x_27452:
        /* <DEDUP_REMOVED lines=62> */
.L_x_27450:
[----:B------:R-:W-:Y:S05]  /*26cb0*/  BSYNC.RECONVERGENT B1 ;  /* 0x0000000000017941 */ /* 0x000fea0003800200 */
.L_x_27449:
        /* <DEDUP_REMOVED lines=19> */
.L_x_27456:
        /* <DEDUP_REMOVED lines=12> */
.L_x_27458:
[----:B------:R-:W-:Y:S05]  /*26eb0*/  BSYNC.RECONVERGENT B2 ;  /* 0x0000000000027941 */ /* 0x000fea0003800200 */
.L_x_27457:
        /* <DEDUP_REMOVED lines=62> */
.L_x_27455:
[----:B------:R-:W-:Y:S05]  /*272a0*/  BSYNC.RECONVERGENT B1 ;  /* 0x0000000000017941 */ /* 0x000fea0003800200 */
.L_x_27454:
        /* <DEDUP_REMOVED lines=20> */
.L_x_27461:
        /* <DEDUP_REMOVED lines=15> */
.L_x_27463:
[----:B------:R-:W-:Y:S05]  /*274e0*/  BSYNC.RECONVERGENT B2 ;  /* 0x0000000000027941 */ /* 0x000fea0003800200 */
.L_x_27462:
        /* <DEDUP_REMOVED lines=62> */
.L_x_27460:
[----:B------:R-:W-:Y:S05]  /*278d0*/  BSYNC.RECONVERGENT B1 ;  /* 0x0000000000017941 */ /* 0x000fea0003800200 */
.L_x_27459:
        /* <DEDUP_REMOVED lines=19> */
.L_x_27423:
        /* <DEDUP_REMOVED lines=22> */
.L_x_27381:
[----:B------:R-:W-:Y:S05]  /*27b70*/  BSYNC.RECONVERGENT B0 ;  /* 0x0000000000007941 */ /* 0x000fea0003800200 */
.L_x_27380:
        /* <DEDUP_REMOVED lines=31> */
.L_x_27469:
        /* <DEDUP_REMOVED lines=12> */
.L_x_27471:
[----:B------:R-:W-:Y:S05]  /*27e30*/  BSYNC.RECONVERGENT B2 ;  /* 0x0000000000027941 */ /* 0x000fea0003800200 */
.L_x_27470:
        /* <DEDUP_REMOVED lines=61> */
.L_x_27468:
[----:B------:R-:W-:Y:S05]  /*28210*/  BSYNC.RECONVERGENT B1 ;  /* 0x0000000000017941 */ /* 0x000fea0003800200 */
.L_x_27467:
[----:B------:R-:W0:Y:S01]  /*28220*/  LDC R5, c[0x0][0x404] ;  /* 0x00010100ff057b82 */ /* 0x000e220000000800 */
[----:B------:R-:W-:Y:S01]  /*28230*/  I2FP.F32.U32 R15, R207 ;  /* 0x000000cf000f7245 */ /* 0x000fe20000201000 */
[----:B------:R-:W-:Y:S01]  /*28240*/  HFMA2 R212, -RZ, RZ, 0.1171875, 0 ;  /* 0x2f800000ffd47431 */ /* 0x000fe200000001ff */
[----:B------:R-:W-:Y:S01]  /*28250*/  LOP3.LUT R0, R0, 0xfffffffd, RZ, 0xc0, !PT ;  /* 0xfffffffd00007812 */ /* 0x000fe200078ec0ff */
[----:B------:R-:W-:Y:S01]  /*28260*/  BSSY.RECONVERGENT B1, `(.L_x_27472) ;  /* 0x0000063000017945 */ /* 0x000fe20003800200 */
[----:B------:R-:W-:-:S03]  /*28270*/  IMAD.MOV.U32 R209, RZ, RZ, 0x2 ;  /* 0x00000002ffd17424 */ /* 0x000fc600078e00ff */
        /* <DEDUP_REMOVED lines=22> */
.L_x_27474:
        /* <DEDUP_REMOVED lines=12> */
.L_x_27476:
[----:B------:R-:W-:Y:S05]  /*284a0*/  BSYNC.RECONVERGENT B2 ;  /* 0x0000000000027941 */ /* 0x000fea0003800200 */
.L_x_27475:
        /* <DEDUP_REMOVED lines=62> */
.L_x_27473:
[----:B------:R-:W-:Y:S05]  /*28890*/  BSYNC.RECONVERGENT B1 ;  /* 0x0000000000017941 */ /* 0x000fea0003800200 */
.L_x_27472:
        /* <DEDUP_REMOVED lines=22> */
.L_x_27479:
        /* <DEDUP_REMOVED lines=12> */
.L_x_27481:
[----:B------:R-:W-:Y:S05]  /*28ac0*/  BSYNC.RECONVERGENT B2 ;  /* 0x0000000000027941 */ /* 0x000fea0003800200 */
.L_x_27480:
        /* <DEDUP_REMOVED lines=62> */
.L_x_27478:
[----:B------:R-:W-:Y:S05]  /*28eb0*/  BSYNC.RECONVERGENT B1 ;  /* 0x0000000000017941 */ /* 0x000fea0003800200 */
.L_x_27477:
        /* <DEDUP_REMOVED lines=23> */
.L_x_27484:
        /* <DEDUP_REMOVED lines=12> */
.L_x_27486:
[----:B------:R-:W-:Y:S05]  /*290f0*/  BSYNC.RECONVERGENT B2 ;  /* 0x0000000000027941 */ /* 0x000fea0003800200 */
.L_x_27485:
        /* <DEDUP_REMOVED lines=62> */
.L_x_27483:
[----:B------:R-:W-:Y:S05]  /*294e0*/  BSYNC.RECONVERGENT B1 ;  /* 0x0000000000017941 */ /* 0x000fea0003800200 */
.L_x_27482:
        /* <DEDUP_REMOVED lines=22> */
.L_x_27489:
        /* <DEDUP_REMOVED lines=12> */
.L_x_27491:
[----:B------:R-:W-:Y:S05]  /*29710*/  BSYNC.RECONVERGENT B2 ;  /* 0x0000000000027941 */ /* 0x000fea0003800200 */
.L_x_27490:
        /* <DEDUP_REMOVED lines=62> */
.L_x_27488:
[----:B------:R-:W-:Y:S05]  /*29b00*/  BSYNC.RECONVERGENT B1 ;  /* 0x0000000000017941 */ /* 0x000fea0003800200 */
.L_x_27487:
        /* <DEDUP_REMOVED lines=23> */
.L_x_27494:
        /* <DEDUP_REMOVED lines=12> */
.L_x_27496:
[----:B------:R-:W-:Y:S05]  /*29d40*/  BSYNC.RECONVERGENT B2 ;  /* 0x0000000000027941 */ /* 0x000fea0003800200 */
.L_x_27495:
        /* <DEDUP_REMOVED lines=62> */
.L_x_27493:
[----:B------:R-:W-:Y:S05]  /*2a130*/  BSYNC.RECONVERGENT B1 ;  /* 0x0000000000017941 */ /* 0x000fea0003800200 */
.L_x_27492:
        /* <DEDUP_REMOVED lines=22> */
.L_x_27499:
        /* <DEDUP_REMOVED lines=12> */
.L_x_27501:
[----:B------:R-:W-:Y:S05]  /*2a360*/  BSYNC.RECONVERGENT B2 ;  /* 0x0000000000027941 */ /* 0x000fea0003800200 */
.L_x_27500:
        /* <DEDUP_REMOVED lines=62> */
.L_x_27498:
[----:B------:R-:W-:Y:S05]  /*2a750*/  BSYNC.RECONVERGENT B1 ;  /* 0x0000000000017941 */ /* 0x000fea0003800200 */
.L_x_27497:
        /* <DEDUP_REMOVED lines=23> */
.L_x_27504:
        /* <DEDUP_REMOVED lines=15> */
.L_x_27506:
[----:B------:R-:W-:Y:S05]  /*2a9c0*/  BSYNC.RECONVERGENT B2 ;  /* 0x0000000000027941 */ /* 0x000fea0003800200 */
.L_x_27505:
        /* <DEDUP_REMOVED lines=62> */
.L_x_27503:
[----:B------:R-:W-:Y:S05]  /*2adb0*/  BSYNC.RECONVERGENT B1 ;  /* 0x0000000000017941 */ /* 0x000fea0003800200 */
.L_x_27502:
        /* <DEDUP_REMOVED lines=10> */
.L_x_27466:
        /* <DEDUP_REMOVED lines=16> */
.L_x_27510:
        /* <DEDUP_REMOVED lines=12> */
.L_x_27512:
[----:B------:R-:W-:Y:S05]  /*2b020*/  BSYNC.RECONVERGENT B2 ;  /* 0x0000000000027941 */ /* 0x000fea0003800200 */
.L_x_27511:
        /* <DEDUP_REMOVED lines=57> */
[----:B------:R-:W-:-:S05]  /*2b3c0*/  IMAD.WIDE.U32 R148, R149, -0x326172a9, RZ ;  /* 0xcd9e8d5795947825 */ /* 0x000fca00078e00ff */
[----:B------:R-:W-:Y:S01]  /*2b3d0*/  LOP3.LUT R16, R16, UR13, R149, 0x96, !PT ;  /* 0x0000000d10107c12 */ /* 0x000fe2000f8e9695 */
[----:B------:R-:W-:Y:S01]  /*2b3e0*/  IMAD.MOV.U32 R149, RZ, RZ, RZ ;  /* 0x000000ffff957224 */ /* 0x000fe200078e00ff */
[----:B------:R-:W-:-:S07]  /*2b3f0*/  MOV R6, R148 ;  /* 0x0000009400067202 */ /* 0x000fce0000000f00 */
.L_x_27509:
[----:B------:R-:W-:Y:S05]  /*2b400*/  BSYNC.RECONVERGENT B1 ;  /* 0x0000000000017941 */ /* 0x000fea0003800200 */
.L_x_27508:
[----:B------:R-:W0:Y:S01]  /*2b410*/  LDC R5, c[0x0][0x404] ;  /* 0x00010100ff057b82 */ /* 0x000e220000000800 */
[----:B-1234-:R-:W-:Y:S01]  /*2b420*/  HFMA2 R180, -RZ, RZ, 0.1171875, 0 ;  /* 0x2f800000ffb47431 */ /* 0x01efe200000001ff */
[----:B------:R-:W-:Y:S01]  /*2b430*/  I2FP.F32.U32 R15, R150 ;  /* 0x00000096000f7245 */ /* 0x000fe20000201000 */
[----:B-----5:R-:W-:Y:S01]  /*2b440*/  IMAD.U32 R150, R152, 0x10000, RZ ;  /* 0x0001000098967824 */ /* 0x020fe200078e00ff */
[----:B------:R-:W-:Y:S01]  /*2b450*/  LOP3.LUT R0, R0, 0xfffffffd, RZ, 0xc0, !PT ;  /* 0xfffffffd00007812 */ /* 0x000fe200078ec0ff */
[----:B------:R-:W-:Y:S01]  /*2b460*/  BSSY.RECONVERGENT B1, `(.L_x_27513) ;  /* 0x000005f000017945 */ /* 0x000fe20003800200 */
[----:B------:R-:W-:Y:S01]  /*2b470*/  PRMT R152, R152, 0x7632, R152 ;  /* 0x0000763298987816 */ /* 0x000fe20000000098 */
[----:B------:R-:W-:Y:S01]  /*2b480*/  FMUL.FTZ R150, R150, R4 ;  /* 0x0000000496967220 */ /* 0x000fe20000410000 */
[----:B------:R-:W1:Y:S01]  /*2b490*/  LDC R148, c[0x0][0x408] ;  /* 0x00010200ff947b82 */ /* 0x000e620000000800 */
[----:B------:R-:W-:-:S05]  /*2b4a0*/  FFMA.FTZ R15, R15, R180, 1.1641532182693481445e-10 ;  /* 0x2f0000000f0f7423 */ /* 0x000fca00000100b4 */
[----:B0-----:R-:W-:Y:S02]  /*2b4b0*/  FSETP.LE.FTZ.AND P0, PT, R15, R5, PT ;  /* 0x000000050f00720b */ /* 0x001fe40003f13000 */
[----:B------:R-:W-:Y:S01]  /*2b4c0*/  MOV R15, R6 ;  /* 0x00000006000f7202 */ /* 0x000fe20000000f00 */
[----:B-1----:R-:W-:Y:S01]  /*2b4d0*/  FMUL.FTZ R181, R150, R148 ;  /* 0x0000009496b57220 */ /* 0x002fe20000410000 */
        /* <DEDUP_REMOVED lines=12> */
.L_x_27515:
        /* <DEDUP_REMOVED lines=12> */
.L_x_27517:
[----:B------:R-:W-:Y:S05]  /*2b660*/  BSYNC.RECONVERGENT B2 ;  /* 0x0000000000027941 */ /* 0x000fea0003800200 */
.L_x_27516:
        /* <DEDUP_REMOVED lines=62> */
.L_x_27514:
[----:B------:R-:W-:Y:S05]  /*2ba50*/  BSYNC.RECONVERGENT B1 ;  /* 0x0000000000017941 */ /* 0x000fea0003800200 */
.L_x_27513:
        /* <DEDUP_REMOVED lines=19> */
.L_x_27520:
        /* <DEDUP_REMOVED lines=12> */
.L_x_27522:
[----:B------:R-:W-:Y:S05]  /*2bc50*/  BSYNC.RECONVERGENT B2 ;  /* 0x0000000000027941 */ /* 0x000fea0003800200 */
.L_x_27521:
        /* <DEDUP_REMOVED lines=62> */
.L_x_27519:
[----:B------:R-:W-:Y:S05]  /*2c040*/  BSYNC.RECONVERGENT B1 ;  /* 0x0000000000017941 */ /* 0x000fea0003800200 */
.L_x_27518:
        /* <DEDUP_REMOVED lines=20> */
.L_x_27525:
        /* <DEDUP_REMOVED lines=12> */
.L_x_27527:
[----:B------:R-:W-:Y:S05]  /*2c250*/  BSYNC.RECONVERGENT B2 ;  /* 0x0000000000027941 */ /* 0x000fea0003800200 */
.L_x_27526:
        /* <DEDUP_REMOVED lines=62> */
.L_x_27524:
[----:B------:R-:W-:Y:S05]  /*2c640*/  BSYNC.RECONVERGENT B1 ;  /* 0x0000000000017941 */ /* 0x000fea0003800200 */
.L_x_27523:
        /* <DEDUP_REMOVED lines=19> */
.L_x_27530:
        /* <DEDUP_REMOVED lines=12> */
.L_x_27532:
[----:B------:R-:W-:Y:S05]  /*2c840*/  BSYNC.RECONVERGENT B2 ;  /* 0x0000000000027941 */ /* 0x000fea0003800200 */
.L_x_27531:
        /* <DEDUP_REMOVED lines=62> */
.L_x_27529:
[----:B------:R-:W-:Y:S05]  /*2cc30*/  BSYNC.RECONVERGENT B1 ;  /* 0x0000000000017941 */ /* 0x000fea0003800200 */
.L_x_27528:
        /* <DEDUP_REMOVED lines=20> */
.L_x_27535:
        /* <DEDUP_REMOVED lines=12> */
.L_x_27537:
[----:B------:R-:W-:Y:S05]  /*2ce40*/  BSYNC.RECONVERGENT B2 ;  /* 0x0000000000027941 */ /* 0x000fea0003800200 */
.L_x_27536:
        /* <DEDUP_REMOVED lines=62> */
.L_x_27534:
[----:B------:R-:W-:Y:S05]  /*2d230*/  BSYNC.RECONVERGENT B1 ;  /* 0x0000000000017941 */ /* 0x000fea0003800200 */
.L_x_27533:
        /* <DEDUP_REMOVED lines=19> */
.L_x_27540:
        /* <DEDUP_REMOVED lines=12> */
.L_x_27542:
[----:B------:R-:W-:Y:S05]  /*2d430*/  BSYNC.RECONVERGENT B2 ;  /* 0x0000000000027941 */ /* 0x000fea0003800200 */
.L_x_27541:
        /* <DEDUP_REMOVED lines=62> */
.L_x_27539:
[----:B------:R-:W-:Y:S05]  /*2d820*/  BSYNC.RECONVERGENT B1 ;  /* 0x0000000000017941 */ /* 0x000fea0003800200 */
.L_x_27538:
        /* <DEDUP_REMOVED lines=20> */
.L_x_27545:
        /* <DEDUP_REMOVED lines=15> */
.L_x_27547:
[----:B------:R-:W-:Y:S05]  /*2da60*/  BSYNC.RECONVERGENT B2 ;  /* 0x0000000000027941 */ /* 0x000fea0003800200 */
.L_x_27546:
        /* <DEDUP_REMOVED lines=62> */
.L_x_27544:
[----:B------:R-:W-:Y:S05]  /*2de50*/  BSYNC.RECONVERGENT B1 ;  /* 0x0000000000017941 */ /* 0x000fea0003800200 */
.L_x_27543:
        /* <DEDUP_REMOVED lines=19> */
.L_x_27507:
        /* <DEDUP_REMOVED lines=22> */
.L_x_27465:
[----:B------:R-:W-:Y:S05]  /*2e0f0*/  BSYNC.RECONVERGENT B0 ;  /* 0x0000000000007941 */ /* 0x000fea0003800200 */
.L_x_27464:
        /* <DEDUP_REMOVED lines=31> */
.L_x_27553:
        /* <DEDUP_REMOVED lines=12> */
.L_x_27555:
[----:B------:R-:W-:Y:S05]  /*2e3b0*/  BSYNC.RECONVERGENT B2 ;  /* 0x0000000000027941 */ /* 0x000fea0003800200 */
.L_x_27554:
        /* <DEDUP_REMOVED lines=61> */
.L_x_27552:
[----:B------:R-:W-:Y:S05]  /*2e790*/  BSYNC.RECONVERGENT B1 ;  /* 0x0000000000017941 */ /* 0x000fea0003800200 */
.L_x_27551:
[----:B------:R-:W0:Y:S01]  /*2e7a0*/  LDC R5, c[0x0][0x404] ;  /* 0x00010100ff057b82 */ /* 0x000e220000000800 */
[----:B------:R-:W-:Y:S01]  /*2e7b0*/  I2FP.F32.U32 R15, R207 ;  /* 0x000000cf000f7245 */ /* 0x000fe20000201000 */
[----:B------:R-:W-:Y:S01]  /*2e7c0*/  IMAD.MOV.U32 R212, RZ, RZ, 0x2f800000 ;  /* 0x2f800000ffd47424 */ /* 0x000fe200078e00ff */
[----:B------:R-:W-:Y:S01]  /*2e7d0*/  LOP3.LUT R0, R0, 0xfffffffd, RZ, 0xc0, !PT ;  /* 0xfffffffd00007812 */ /* 0x000fe200078ec0ff */
[----:B------:R-:W-:Y:S01]  /*2e7e0*/  BSSY.RECONVERGENT B1, `(.L_x_27556) ;  /* 0x0000063000017945 */ /* 0x000fe20003800200 */
[----:B------:R-:W-:Y:S02]  /*2e7f0*/  IMAD.MOV.U32 R209, RZ, RZ, 0x2 ;  /* 0x00000002ffd17424 */ /* 0x000fe400078e00ff */
[----:B------:R-:W-:Y:S01]  /*2e800*/  FFMA.FTZ R15, R15, R212, 1.1641532182693481445e-10 ;  /* 0x2f0000000f0f7423 */ /* 0x000fe200000100d4 */
[----:B------:R-:W1:Y:S04]  /*2e810*/  LDC R207, c[0x0][0x408] ;  /* 0x00010200ffcf7b82 */ /* 0x000e680000000800 */
        /* <DEDUP_REMOVED lines=20> */
.L_x_27558:
        /* <DEDUP_REMOVED lines=12> */
.L_x_27560:
[----:B------:R-:W-:Y:S05]  /*2ea20*/  BSYNC.RECONVERGENT B2 ;  /* 0x0000000000027941 */ /* 0x000fea0003800200 */
.L_x_27559:
        /* <DEDUP_REMOVED lines=62> */
.L_x_27557:
[----:B------:R-:W-:Y:S05]  /*2ee10*/  BSYNC.RECONVERGENT B1 ;  /* 0x0000000000017941 */ /* 0x000fea0003800200 */
.L_x_27556:
        /* <DEDUP_REMOVED lines=22> */
.L_x_27563:
        /* <DEDUP_REMOVED lines=12> */
.L_x_27565:
[----:B------:R-:W-:Y:S05]  /*2f040*/  BSYNC.RECONVERGENT B2 ;  /* 0x0000000000027941 */ /* 0x000fea0003800200 */
.L_x_27564:
        /* <DEDUP_REMOVED lines=62> */
.L_x_27562:
[----:B------:R-:W-:Y:S05]  /*2f430*/  BSYNC.RECONVERGENT B1 ;  /* 0x0000000000017941 */ /* 0x000fea0003800200 */
.L_x_27561:
        /* <DEDUP_REMOVED lines=23> */
.L_x_27568:
        /* <DEDUP_REMOVED lines=12> */
.L_x_27570:
[----:B------:R-:W-:Y:S05]  /*2f670*/  BSYNC.RECONVERGENT B2 ;  /* 0x0000000000027941 */ /* 0x000fea0003800200 */
.L_x_27569:
        /* <DEDUP_REMOVED lines=62> */
.L_x_27567:
[----:B------:R-:W-:Y:S05]  /*2fa60*/  BSYNC.RECONVERGENT B1 ;  /* 0x0000000000017941 */ /* 0x000fea0003800200 */
.L_x_27566:
        /* <DEDUP_REMOVED lines=22> */
.L_x_27573:
        /* <DEDUP_REMOVED lines=12> */
.L_x_27575:
[----:B------:R-:W-:Y:S05]  /*2fc90*/  BSYNC.RECONVERGENT B2 ;  /* 0x0000000000027941 */ /* 0x000fea0003800200 */
.L_x_27574:
        /* <DEDUP_REMOVED lines=62> */
.L_x_27572:
[----:B------:R-:W-:Y:S05]  /*30080*/  BSYNC.RECONVERGENT B1 ;  /* 0x0000000000017941 */ /* 0x000fea0003800200 */
.L_x_27571:
        /* <DEDUP_REMOVED lines=23> */
.L_x_27578:
        /* <DEDUP_REMOVED lines=12> */
.L_x_27580:
[----:B------:R-:W-:Y:S05]  /*302c0*/  BSYNC.RECONVERGENT B2 ;  /* 0x0000000000027941 */ /* 0x000fea0003800200 */
.L_x_27579:
        /* <DEDUP_REMOVED lines=62> */
.L_x_27577:
[----:B------:R-:W-:Y:S05]  /*306b0*/  BSYNC.RECONVERGENT B1 ;  /* 0x0000000000017941 */ /* 0x000fea0003800200 */
.L_x_27576:
        /* <DEDUP_REMOVED lines=22> */
.L_x_27583:
        /* <DEDUP_REMOVED lines=12> */
.L_x_27585:
[----:B------:R-:W-:Y:S05]  /*308e0*/  BSYNC.RECONVERGENT B2 ;  /* 0x0000000000027941 */ /* 0x000fea0003800200 */
.L_x_27584:
        /* <DEDUP_REMOVED lines=62> */
.L_x_27582:
[----:B------:R-:W-:Y:S05]  /*30cd0*/  BSYNC.RECONVERGENT B1 ;  /* 0x0000000000017941 */ /* 0x000fea0003800200 */
.L_x_27581:
        /* <DEDUP_REMOVED lines=23> */
.L_x_27588:
        /* <DEDUP_REMOVED lines=15> */
.L_x_27590:
[----:B------:R-:W-:Y:S05]  /*30f40*/  BSYNC.RECONVERGENT B2 ;  /* 0x0000000000027941 */ /* 0x000fea0003800200 */
.L_x_27589:
        /* <DEDUP_REMOVED lines=62> */
.L_x_27587:
[----:B------:R-:W-:Y:S05]  /*31330*/  BSYNC.RECONVERGENT B1 ;  /* 0x0000000000017941 */ /* 0x000fea0003800200 */
.L_x_27586:
        /* <DEDUP_REMOVED lines=10> */
.L_x_27550:
        /* <DEDUP_REMOVED lines=16> */
.L_x_27594:
        /* <DEDUP_REMOVED lines=12> */
.L_x_27596:
[----:B------:R-:W-:Y:S05]  /*315a0*/  BSYNC.RECONVERGENT B2 ;  /* 0x0000000000027941 */ /* 0x000fea0003800200 */
.L_x_27595:
        /* <DEDUP_REMOVED lines=54> */
[----:B------:R-:W-:-:S05]  /*31910*/  IMAD.WIDE.U32 R206, R206, -0x2daee0ad, RZ ;  /* 0xd2511f53cece7825 */ /* 0x000fca00078e00ff */
[----:B------:R-:W-:Y:S01]  /*31920*/  LOP3.LUT R17, R156, UR13, R207, 0x96, !PT ;  /* 0x0000000d9c117c12 */ /* 0x000fe2000f8e96cf */
[----:B------:R-:W-:Y:S01]  /*31930*/  UIADD3 UR13, UPT, UPT, UR4, -0x700cb87f, URZ ;  /* 0x8ff34781040d7890 */ /* 0x000fe2000fffe0ff */
[----:B------:R-:W-:-:S04]  /*31940*/  IMAD.WIDE.U32 R156, R157, -0x326172a9, RZ ;  /* 0xcd9e8d579d9c7825 */ /* 0x000fc800078e00ff */
[----:B------:R-:W-:Y:S01]  /*31950*/  IMAD.MOV.U32 R6, RZ, RZ, R156 ;  /* 0x000000ffff067224 */ /* 0x000fe200078e009c */
[----:B------:R-:W-:Y:S01]  /*31960*/  LOP3.LUT R16, R16, UR13, R157, 0x96, !PT ;  /* 0x0000000d10107c12 */ /* 0x000fe2000f8e969d */
[----:B------:R-:W-:-:S07]  /*31970*/  IMAD.MOV.U32 R157, RZ, RZ, RZ ;  /* 0x000000ffff9d7224 */ /* 0x000fce00078e00ff */
.L_x_27593:
[----:B------:R-:W-:Y:S05]  /*31980*/  BSYNC.RECONVERGENT B1 ;  /* 0x0000000000017941 */ /* 0x000fea0003800200 */
.L_x_27592:
[----:B------:R-:W0:Y:S01]  /*31990*/  LDC R5, c[0x0][0x404] ;  /* 0x00010100ff057b82 */ /* 0x000e220000000800 */
[----:B------:R-:W-:Y:S01]  /*319a0*/  I2FP.F32.U32 R15, R158 ;  /* 0x0000009e000f7245 */ /* 0x000fe20000201000 */
[----:B-1234-:R-:W-:Y:S01]  /*319b0*/  IMAD.MOV.U32 R180, RZ, RZ, 0x2f800000 ;  /* 0x2f800000ffb47424 */ /* 0x01efe200078e00ff */
[----:B------:R-:W-:Y:S01]  /*319c0*/  LOP3.LUT R0, R0, 0xfffffffd, RZ, 0xc0, !PT ;  /* 0xfffffffd00007812 */ /* 0x000fe200078ec0ff */
[----:B------:R-:W-:Y:S01]  /*319d0*/  BSSY.RECONVERGENT B1, `(.L_x_27597) ;  /* 0x0000060000017945 */ /* 0x000fe20003800200 */
[C---:B-----5:R-:W-:Y:S01]  /*319e0*/  SHF.L.U32 R158, R160.reuse, 0x10, RZ ;  /* 0x00000010a09e7819 */ /* 0x060fe200000006ff */
[----:B------:R-:W-:Y:S01]  /*319f0*/  FFMA.FTZ R15, R15, R180, 1.1641532182693481445e-10 ;  /* 0x2f0000000f0f7423 */ /* 0x000fe200000100b4 */
[----:B------:R-:W-:Y:S01]  /*31a00*/  PRMT R160, R160, 0x7632, R160 ;  /* 0x00007632a0a07816 */ /* 0x000fe200000000a0 */
[----:B------:R-:W1:Y:S02]  /*31a10*/  LDC R156, c[0x0][0x408] ;  /* 0x00010200ff9c7b82 */ /* 0x000e640000000800 */
[----:B------:R-:W-:Y:S01]  /*31a20*/  FMUL.FTZ R158, R158, R4 ;  /* 0x000000049e9e7220 */ /* 0x000fe20000410000 */
[----:B0-----:R-:W-:Y:S01]  /*31a30*/  FSETP.LE.FTZ.AND P0, PT, R15, R5, PT ;  /* 0x000000050f00720b */ /* 0x001fe20003f13000 */
[----:B------:R-:W-:-:S02]  /*31a40*/  IMAD.MOV.U32 R15, RZ, RZ, R6 ;  /* 0x000000ffff0f7224 */ /* 0x000fc400078e0006 */
        /* <DEDUP_REMOVED lines=13> */
.L_x_27599:
        /* <DEDUP_REMOVED lines=12> */
.L_x_27601:
[----:B------:R-:W-:Y:S05]  /*31be0*/  BSYNC.RECONVERGENT B2 ;  /* 0x0000000000027941 */ /* 0x000fea0003800200 */
.L_x_27600:
        /* <DEDUP_REMOVED lines=62> */
.L_x_27598:
[----:B------:R-:W-:Y:S05]  /*31fd0*/  BSYNC.RECONVERGENT B1 ;  /* 0x0000000000017941 */ /* 0x000fea0003800200 */
.L_x_27597:
        /* <DEDUP_REMOVED lines=19> */
.L_x_27604:
        /* <DEDUP_REMOVED lines=12> */
.L_x_27606:
[----:B------:R-:W-:Y:S05]  /*321d0*/  BSYNC.RECONVERGENT B2 ;  /* 0x0000000000027941 */ /* 0x000fea0003800200 */
.L_x_27605:
        /* <DEDUP_REMOVED lines=62> */
.L_x_27603:
[----:B------:R-:W-:Y:S05]  /*325c0*/  BSYNC.RECONVERGENT B1 ;  /* 0x0000000000017941 */ /* 0x000fea0003800200 */
.L_x_27602:
        /* <DEDUP_REMOVED lines=20> */
.L_x_27609:
        /* <DEDUP_REMOVED lines=12> */
.L_x_27611:
[----:B------:R-:W-:Y:S05]  /*327d0*/  BSYNC.RECONVERGENT B2 ;  /* 0x0000000000027941 */ /* 0x000fea0003800200 */
.L_x_27610:
        /* <DEDUP_REMOVED lines=62> */
.L_x_27608:
[----:B------:R-:W-:Y:S05]  /*32bc0*/  BSYNC.RECONVERGENT B1 ;  /* 0x0000000000017941 */ /* 0x000fea0003800200 */
.L_x_27607:
        /* <DEDUP_REMOVED lines=19> */
.L_x_27614:
        /* <DEDUP_REMOVED lines=12> */
.L_x_27616:
[----:B------:R-:W-:Y:S05]  /*32dc0*/  BSYNC.RECONVERGENT B2 ;  /* 0x0000000000027941 */ /* 0x000fea0003800200 */
.L_x_27615:
        /* <DEDUP_REMOVED lines=62> */
.L_x_27613:
[----:B------:R-:W-:Y:S05]  /*331b0*/  BSYNC.RECONVERGENT B1 ;  /* 0x0000000000017941 */ /* 0x000fea0003800200 */
.L_x_27612:
        /* <DEDUP_REMOVED lines=20> */
.L_x_27619:
        /* <DEDUP_REMOVED lines=12> */
.L_x_27621:
[----:B------:R-:W-:Y:S05]  /*333c0*/  BSYNC.RECONVERGENT B2 ;  /* 0x0000000000027941 */ /* 0x000fea0003800200 */
.L_x_27620:
        /* <DEDUP_REMOVED lines=62> */
.L_x_27618:
[----:B------:R-:W-:Y:S05]  /*337b0*/  BSYNC.RECONVERGENT B1 ;  /* 0x0000000000017941 */ /* 0x000fea0003800200 */
.L_x_27617:
        /* <DEDUP_REMOVED lines=19> */
.L_x_27624:
        /* <DEDUP_REMOVED lines=12> */
.L_x_27626:
[----:B------:R-:W-:Y:S05]  /*339b0*/  BSYNC.RECONVERGENT B2 ;  /* 0x0000000000027941 */ /* 0x000fea0003800200 */
.L_x_27625:
        /* <DEDUP_REMOVED lines=62> */
.L_x_27623:
[----:B------:R-:W-:Y:S05]  /*33da0*/  BSYNC.RECONVERGENT B1 ;  /* 0x0000000000017941 */ /* 0x000fea0003800200 */
.L_x_27622:
        /* <DEDUP_REMOVED lines=20> */
.L_x_27629:
        /* <DEDUP_REMOVED lines=15> */
.L_x_27631:
[----:B------:R-:W-:Y:S05]  /*33fe0*/  BSYNC.RECONVERGENT B2 ;  /* 0x0000000000027941 */ /* 0x000fea0003800200 */
.L_x_27630:
        /* <DEDUP_REMOVED lines=62> */
.L_x_27628:
[----:B------:R-:W-:Y:S05]  /*343d0*/  BSYNC.RECONVERGENT B1 ;  /* 0x0000000000017941 */ /* 0x000fea0003800200 */
.L_x_27627:
        /* <DEDUP_REMOVED lines=19> */
.L_x_27591:
        /* <DEDUP_REMOVED lines=22> */
.L_x_27549:
[----:B------:R-:W-:Y:S05]  /*34670*/  BSYNC.RECONVERGENT B0 ;  /* 0x0000000000007941 */ /* 0x000fea0003800200 */
.L_x_27548:
        /* <DEDUP_REMOVED lines=31> */
.L_x_27637:
        /* <DEDUP_REMOVED lines=12> */
.L_x_27639:
[----:B------:R-:W-:Y:S05]  /*34930*/  BSYNC.RECONVERGENT B2 ;  /* 0x0000000000027941 */ /* 0x000fea0003800200 */
.L_x_27638:
        /* <DEDUP_REMOVED lines=61> */
.L_x_27636:
[----:B------:R-:W-:Y:S05]  /*34d10*/  BSYNC.RECONVERGENT B1 ;  /* 0x0000000000017941 */ /* 0x000fea0003800200 */
.L_x_27635:
[----:B------:R-:W0:Y:S01]  /*34d20*/  LDC R5, c[0x0][0x404] ;  /* 0x00010100ff057b82 */ /* 0x000e220000000800 */
[----:B------:R-:W-:Y:S01]  /*34d30*/  I2FP.F32.U32 R15, R207 ;  /* 0x000000cf000f7245 */ /* 0x000fe20000201000 */
[----:B------:R-:W-:Y:S01]  /*34d40*/  HFMA2 R212, -RZ, RZ, 0.1171875, 0 ;  /* 0x2f800000ffd47431 */ /* 0x000fe200000001ff */
[----:B------:R-:W-:Y:S01]  /*34d50*/  LOP3.LUT R0, R0, 0xfffffffd, RZ, 0xc0, !PT ;  /* 0xfffffffd00007812 */ /* 0x000fe200078ec0ff */
[----:B------:R-:W-:Y:S01]  /*34d60*/  BSSY.RECONVERGENT B1, `(.L_x_27640) ;  /* 0x0000063000017945 */ /* 0x000fe20003800200 */
[----:B------:R-:W-:-:S03]  /*34d70*/  HFMA2 R209, -RZ, RZ, 0, 1.1920928955078125e-07 ;  /* 0x00000002ffd17431 */ /* 0x000fc600000001ff */
        /* <DEDUP_REMOVED lines=22> */
.L_x_27642:
        /* <DEDUP_REMOVED lines=12> */
.L_x_27644:
[----:B------:R-:W-:Y:S05]  /*34fa0*/  BSYNC.RECONVERGENT B2 ;  /* 0x0000000000027941 */ /* 0x000fea0003800200 */
.L_x_27643:
        /* <DEDUP_REMOVED lines=62> */
.L_x_27641:
[----:B------:R-:W-:Y:S05]  /*35390*/  BSYNC.RECONVERGENT B1 ;  /* 0x0000000000017941 */ /* 0x000fea0003800200 */
.L_x_27640:
        /* <DEDUP_REMOVED lines=22> */
.L_x_27647:
        /* <DEDUP_REMOVED lines=12> */
.L_x_27649:
[----:B------:R-:W-:Y:S05]  /*355c0*/  BSYNC.RECONVERGENT B2 ;  /* 0x0000000000027941 */ /* 0x000fea0003800200 */
.L_x_27648:
        /* <DEDUP_REMOVED lines=62> */
.L_x_27646:
[----:B------:R-:W-:Y:S05]  /*359b0*/  BSYNC.RECONVERGENT B1 ;  /* 0x0000000000017941 */ /* 0x000fea0003800200 */
.L_x_27645:
        /* <DEDUP_REMOVED lines=23> */
.L_x_27652:
        /* <DEDUP_REMOVED lines=12> */
.L_x_27654:
[----:B------:R-:W-:Y:S05]  /*35bf0*/  BSYNC.RECONVERGENT B2 ;  /* 0x0000000000027941 */ /* 0x000fea0003800200 */
.L_x_27653:
        /* <DEDUP_REMOVED lines=61> */
[----:B------:R-:W-:-:S07]  /*35fd0*/  HFMA2 R169, -RZ, RZ, 0, 0 ;  /* 0x00000000ffa97431 */ /* 0x000fce00000001ff */
.L_x_27651:
[----:B------:R-:W-:Y:S05]  /*35fe0*/  BSYNC.RECONVERGENT B1 ;  /* 0x0000000000017941 */ /* 0x000fea0003800200 */
.L_x_27650:
        /* <DEDUP_REMOVED lines=22> */
.L_x_27657:
        /* <DEDUP_REMOVED lines=12> */
.L_x_27659:
[----:B------:R-:W-:Y:S05]  /*36210*/  BSYNC.RECONVERGENT B2 ;  /* 0x0000000000027941 */ /* 0x000fea0003800200 */
.L_x_27658:
        /* <DEDUP_REMOVED lines=62> */
.L_x_27656:
[----:B------:R-:W-:Y:S05]  /*36600*/  BSYNC.RECONVERGENT B1 ;  /* 0x0000000000017941 */ /* 0x000fea0003800200 */
.L_x_27655:
        /* <DEDUP_REMOVED lines=23> */
.L_x_27662:
        /* <DEDUP_REMOVED lines=12> */
.L_x_27664:
[----:B------:R-:W-:Y:S05]  /*36840*/  BSYNC.RECONVERGENT B2 ;  /* 0x0000000000027941 */ /* 0x000fea0003800200 */
.L_x_27663:
        /* <DEDUP_REMOVED lines=62> */
.L_x_27661:
[----:B------:R-:W-:Y:S05]  /*36c30*/  BSYNC.RECONVERGENT B1 ;  /* 0x0000000000017941 */ /* 0x000fea0003800200 */
.L_x_27660:
        /* <DEDUP_REMOVED lines=22> */
.L_x_27667:
        /* <DEDUP_REMOVED lines=12> */
.L_x_27669:
[----:B------:R-:W-:Y:S05]  /*36e60*/  BSYNC.RECONVERGENT B2 ;  /* 0x0000000000027941 */ /* 0x000fea0003800200 */
.L_x_27668:
        /* <DEDUP_REMOVED lines=62> */
.L_x_27666:
[----:B------:R-:W-:Y:S05]  /*37250*/  BSYNC.RECONVERGENT B1 ;  /* 0x0000000000017941 */ /* 0x000fea0003800200 */
.L_x_27665:
        /* <DEDUP_REMOVED lines=23> */
.L_x_27672:
        /* <DEDUP_REMOVED lines=15> */
.L_x_27674:
[----:B------:R-:W-:Y:S05]  /*374c0*/  BSYNC.RECONVERGENT B2 ;  /* 0x0000000000027941 */ /* 0x000fea0003800200 */
.L_x_27673:
        /* <DEDUP_REMOVED lines=62> */
.L_x_27671:
[----:B------:R-:W-:Y:S05]  /*378b0*/  BSYNC.RECONVERGENT B1 ;  /* 0x0000000000017941 */ /* 0x000fea0003800200 */
.L_x_27670:
        /* <DEDUP_REMOVED lines=10> */
.L_x_27634:
        /* <DEDUP_REMOVED lines=16> */
.L_x_27678:
        /* <DEDUP_REMOVED lines=12> */
.L_x_27680:
[----:B------:R-:W-:Y:S05]  /*37b20*/  BSYNC.RECONVERGENT B2 ;  /* 0x0000000000027941 */ /* 0x000fea0003800200 */
.L_x_27679:
        /* <DEDUP_REMOVED lines=59> */
[----:B------:R-:W-:Y:S01]  /*37ee0*/  HFMA2 R165, -RZ, RZ, 0, 0 ;  /* 0x00000000ffa57431 */ /* 0x000fe200000001ff */
[----:B------:R-:W-:-:S07]  /*37ef0*/  MOV R6, R164 ;  /* 0x000000a400067202 */ /* 0x000fce0000000f00 */
.L_x_27677:
[----:B------:R-:W-:Y:S05]  /*37f00*/  BSYNC.RECONVERGENT B1 ;  /* 0x0000000000017941 */ /* 0x000fea0003800200 */
.L_x_27676:
        /* <DEDUP_REMOVED lines=10> */
[----:B0-----:R-:W-:-:S02]  /*37fb0*/  FSETP.LE.FTZ.AND P0, PT, R15, R5, PT ;  /* 0x000000050f00720b */ /* 0x001fc40003f13000 */
        /* <DEDUP_REMOVED lines=14> */
.L_x_27683:
        /* <DEDUP_REMOVED lines=12> */
.L_x_27685:
[----:B------:R-:W-:Y:S05]  /*38160*/  BSYNC.RECONVERGENT B2 ;  /* 0x0000000000027941 */ /* 0x000fea0003800200 */
.L_x_27684:
        /* <DEDUP_REMOVED lines=62> */
.L_x_27682:
[----:B------:R-:W-:Y:S05]  /*38550*/  BSYNC.RECONVERGENT B1 ;  /* 0x0000000000017941 */ /* 0x000fea0003800200 */
.L_x_27681:
        /* <DEDUP_REMOVED lines=19> */
.L_x_27688:
        /* <DEDUP_REMOVED lines=12> */
.L_x_27690:
[----:B------:R-:W-:Y:S05]  /*38750*/  BSYNC.RECONVERGENT B2 ;  /* 0x0000000000027941 */ /* 0x000fea0003800200 */
.L_x_27689:
        /* <DEDUP_REMOVED lines=62> */
.L_x_27687:
[----:B------:R-:W-:Y:S05]  /*38b40*/  BSYNC.RECONVERGENT B1 ;  /* 0x0000000000017941 */ /* 0x000fea0003800200 */
.L_x_27686:
[----:B------:R-:W-:Y:S01]  /*38b50*/  ISETP.NE.AND P2, PT, R182, 0x1, PT ;  /* 0x00000001b600780c */ /* 0x000fe20003f45270 */
[----:B------:R-:W-:Y:S01]  /*38b60*/  BSSY.RECONVERGENT B1, `(.L_x_27691) ;  /* 0x000005e000017945 */ /* 0x000fe20003800200 */
[----:B------:R-:W-:Y:S01]  /*38b70*/  I2FP.F32.U32 R15, R15 ;  /* 0x0000000f000f7245 */ /* 0x000fe20000201000 */
[----:B------:R-:W-:Y:S01]  /*38b80*/  IMAD.MOV.U32 R168, RZ, RZ, 0x2 ;  /* 0x00000002ffa87424 */ /* 0x000fe200078e00ff */
[----:B------:R-:W-:Y:S02]  /*38b90*/  SHF.L.U32 R166, R169, 0x10, RZ ;  /* 0x00000010a9a67819 */ /* 0x000fe400000006ff */
[----:B------:R-:W-:Y:S01]  /*38ba0*/  MOV R167, R6 ;  /* 0x0000000600a77202 */ /* 0x000fe20000000f00 */
        /* <DEDUP_REMOVED lines=14> */
.L_x_27693:
        /* <DEDUP_REMOVED lines=12> */
.L_x_27695:
[----:B------:R-:W-:Y:S05]  /*38d50*/  BSYNC.RECONVERGENT B2 ;  /* 0x0000000000027941 */ /* 0x000fea0003800200 */
.L_x_27694:
        /* <DEDUP_REMOVED lines=62> */
.L_x_27692:
[----:B------:R-:W-:Y:S05]  /*39140*/  BSYNC.RECONVERGENT B1 ;  /* 0x0000000000017941 */ /* 0x000fea0003800200 */
.L_x_27691:
        /* <DEDUP_REMOVED lines=19> */
.L_x_27698:
        /* <DEDUP_REMOVED lines=12> */
.L_x_27700:
[----:B------:R-:W-:Y:S05]  /*39340*/  BSYNC.RECONVERGENT B2 ;  /* 0x0000000000027941 */ /* 0x000fea0003800200 */
.L_x_27699:
        /* <DEDUP_REMOVED lines=62> */
.L_x_27697:
[----:B------:R-:W-:Y:S05]  /*39730*/  BSYNC.RECONVERGENT B1 ;  /* 0x0000000000017941 */ /* 0x000fea0003800200 */
.L_x_27696:
        /* <DEDUP_REMOVED lines=20> */
.L_x_27703:
        /* <DEDUP_REMOVED lines=12> */
.L_x_27705:
[----:B------:R-:W-:Y:S05]  /*39940*/  BSYNC.RECONVERGENT B2 ;  /* 0x0000000000027941 */ /* 0x000fea0003800200 */
.L_x_27704:
        /* <DEDUP_REMOVED lines=62> */
.L_x_27702:
[----:B------:R-:W-:Y:S05]  /*39d30*/  BSYNC.RECONVERGENT B1 ;  /* 0x0000000000017941 */ /* 0x000fea0003800200 */
.L_x_27701:
        /* <DEDUP_REMOVED lines=19> */
.L_x_27708:
        /* <DEDUP_REMOVED lines=12> */
.L_x_27710:
[----:B------:R-:W-:Y:S05]  /*39f30*/  BSYNC.RECONVERGENT B2 ;  /* 0x0000000000027941 */ /* 0x000fea0003800200 */
.L_x_27709:
        /* <DEDUP_REMOVED lines=62> */
.L_x_27707:
[----:B------:R-:W-:Y:S05]  /*3a320*/  BSYNC.RECONVERGENT B1 ;  /* 0x0000000000017941 */ /* 0x000fea0003800200 */
.L_x_27706:
[----:B------:R-:W-:Y:S01]  /*3a330*/  ISETP.NE.AND P6, PT, R170, 0x1, PT ;  /* 0x00000001aa00780c */ /* 0x000fe20003fc5270 */
[----:B------:R-:W-:Y:S01]  /*3a340*/  BSSY.RECONVERGENT B1, `(.L_x_27711) ;  /* 0x0000061000017945 */ /* 0x000fe20003800200 */
[----:B------:R-:W-:Y:S02]  /*3a350*/  I2FP.F32.U32 R15, R15 ;  /* 0x0000000f000f7245 */ /* 0x000fe40000201000 */
[C---:B------:R-:W-:Y:S02]  /*3a360*/  SHF.L.U32 R207, R171.reuse, 0x10, RZ ;  /* 0x00000010abcf7819 */ /* 0x040fe400000006ff */
[----:B------:R-:W-:Y:S01]  /*3a370*/  PRMT R208, R171, 0x7632, R208 ;  /* 0x00007632abd07816 */ /* 0x000fe200000000d0 */
[----:B------:R-:W-:Y:S01]  /*3a380*/  FFMA.FTZ R15, R15, R180, 1.1641532182693481445e-10 ;  /* 0x2f0000000f0f7423 */ /* 0x000fe200000100b4 */
[----:B------:R-:W-:Y:S01]  /*3a390*/  MOV R182, R6 ;  /* 0x0000000600b67202 */ /* 0x000fe20000000f00 */
        /* <DEDUP_REMOVED lines=13> */
.L_x_27713:
        /* <DEDUP_REMOVED lines=15> */
.L_x_27715:
[----:B------:R-:W-:Y:S05]  /*3a560*/  BSYNC.RECONVERGENT B2 ;  /* 0x0000000000027941 */ /* 0x000fea0003800200 */
.L_x_27714:
        /* <DEDUP_REMOVED lines=62> */
.L_x_27712:
[----:B------:R-:W-:Y:S05]  /*3a950*/  BSYNC.RECONVERGENT B1 ;  /* 0x0000000000017941 */ /* 0x000fea0003800200 */
.L_x_27711:
        /* <DEDUP_REMOVED lines=19> */
.L_x_27675:
        /* <DEDUP_REMOVED lines=22> */
.L_x_27633:
[----:B------:R-:W-:Y:S05]  /*3abf0*/  BSYNC.RECONVERGENT B0 ;  /* 0x0000000000007941 */ /* 0x000fea0003800200 */
.L_x_27632:
        /* <DEDUP_REMOVED lines=31> */
.L_x_27721:
        /* <DEDUP_REMOVED lines=12> */
.L_x_27723:
[----:B------:R-:W-:Y:S05]  /*3aeb0*/  BSYNC.RECONVERGENT B2 ;  /* 0x0000000000027941 */ /* 0x000fea0003800200 */
.L_x_27722:
        /* <DEDUP_REMOVED lines=61> */
.L_x_27720:
[----:B------:R-:W-:Y:S05]  /*3b290*/  BSYNC.RECONVERGENT B1 ;  /* 0x0000000000017941 */ /* 0x000fea0003800200 */
.L_x_27719:
        /* <DEDUP_REMOVED lines=28> */
.L_x_27726:
        /* <DEDUP_REMOVED lines=12> */
.L_x_27728:
[----:B------:R-:W-:Y:S05]  /*3b520*/  BSYNC.RECONVERGENT B2 ;  /* 0x0000000000027941 */ /* 0x000fea0003800200 */
.L_x_27727:
        /* <DEDUP_REMOVED lines=62> */
.L_x_27725:
[----:B------:R-:W-:Y:S05]  /*3b910*/  BSYNC.RECONVERGENT B1 ;  /* 0x0000000000017941 */ /* 0x000fea0003800200 */
.L_x_27724:
        /* <DEDUP_REMOVED lines=22> */
.L_x_27731:
        /* <DEDUP_REMOVED lines=12> */
.L_x_27733:
[----:B------:R-:W-:Y:S05]  /*3bb40*/  BSYNC.RECONVERGENT B2 ;  /* 0x0000000000027941 */ /* 0x000fea0003800200 */
.L_x_27732:
        /* <DEDUP_REMOVED lines=62> */
.L_x_27730:
[----:B------:R-:W-:Y:S05]  /*3bf30*/  BSYNC.RECONVERGENT B1 ;  /* 0x0000000000017941 */ /* 0x000fea0003800200 */
.L_x_27729:
        /* <DEDUP_REMOVED lines=23> */
.L_x_27736:
        /* <DEDUP_REMOVED lines=12> */
.L_x_27738:
[----:B------:R-:W-:Y:S05]  /*3c170*/  BSYNC.RECONVERGENT B2 ;  /* 0x0000000000027941 */ /* 0x000fea0003800200 */
.L_x_27737:
        /* <DEDUP_REMOVED lines=62> */
.L_x_27735:
[----:B------:R-:W-:Y:S05]  /*3c560*/  BSYNC.RECONVERGENT B1 ;  /* 0x0000000000017941 */ /* 0x000fea0003800200 */
.L_x_27734:
        /* <DEDUP_REMOVED lines=22> */
.L_x_27741:
        /* <DEDUP_REMOVED lines=12> */
.L_x_27743:
[----:B------:R-:W-:Y:S05]  /*3c790*/  BSYNC.RECONVERGENT B2 ;  /* 0x0000000000027941 */ /* 0x000fea0003800200 */
.L_x_27742:
        /* <DEDUP_REMOVED lines=62> */
.L_x_27740:
[----:B------:R-:W-:Y:S05]  /*3cb80*/  BSYNC.RECONVERGENT B1 ;  /* 0x0000000000017941 */ /* 0x000fea0003800200 */
.L_x_27739:
        /* <DEDUP_REMOVED lines=23> */
.L_x_27746:
        /* <DEDUP_REMOVED lines=12> */
.L_x_27748:
[----:B------:R-:W-:Y:S05]  /*3cdc0*/  BSYNC.RECONVERGENT B2 ;  /* 0x0000000000027941 */ /* 0x000fea0003800200 */
.L_x_27747:
        /* <DEDUP_REMOVED lines=62> */
.L_x_27745:
[----:B------:R-:W-:Y:S05]  /*3d1b0*/  BSYNC.RECONVERGENT B1 ;  /* 0x0000000000017941 */ /* 0x000fea0003800200 */
.L_x_27744:
        /* <DEDUP_REMOVED lines=22> */
.L_x_27751:
        /* <DEDUP_REMOVED lines=12> */
.L_x_27753:
[----:B------:R-:W-:Y:S05]  /*3d3e0*/  BSYNC.RECONVERGENT B2 ;  /* 0x0000000000027941 */ /* 0x000fea0003800200 */
.L_x_27752:
        /* <DEDUP_REMOVED lines=62> */
.L_x_27750:
[----:B------:R-:W-:Y:S05]  /*3d7d0*/  BSYNC.RECONVERGENT B1 ;  /* 0x0000000000017941 */ /* 0x000fea0003800200 */
.L_x_27749:
        /* <DEDUP_REMOVED lines=23> */
.L_x_27756:
        /* <DEDUP_REMOVED lines=15> */
.L_x_27758:
[----:B------:R-:W-:Y:S05]  /*3da40*/  BSYNC.RECONVERGENT B2 ;  /* 0x0000000000027941 */ /* 0x000fea0003800200 */
.L_x_27757:
        /* <DEDUP_REMOVED lines=62> */
.L_x_27755:
[----:B------:R-:W-:Y:S05]  /*3de30*/  BSYNC.RECONVERGENT B1 ;  /* 0x0000000000017941 */ /* 0x000fea0003800200 */
.L_x_27754:
        /* <DEDUP_REMOVED lines=10> */
.L_x_27718:
        /* <DEDUP_REMOVED lines=16> */
.L_x_27762:
        /* <DEDUP_REMOVED lines=12> */
.L_x_27764:
[----:B------:R-:W-:Y:S05]  /*3e0a0*/  BSYNC.RECONVERGENT B2 ;  /* 0x0000000000027941 */ /* 0x000fea0003800200 */
.L_x_27763:
        /* <DEDUP_REMOVED lines=61> */
.L_x_27761:
[----:B------:R-:W-:Y:S05]  /*3e480*/  BSYNC.RECONVERGENT B1 ;  /* 0x0000000000017941 */ /* 0x000fea0003800200 */
.L_x_27760:
        /* <DEDUP_REMOVED lines=25> */
.L_x_27767:
        /* <DEDUP_REMOVED lines=12> */
.L_x_27769:
[----:B------:R-:W-:Y:S05]  /*3e6e0*/  BSYNC.RECONVERGENT B2 ;  /* 0x0000000000027941 */ /* 0x000fea0003800200 */
.L_x_27768:
        /* <DEDUP_REMOVED lines=62> */
.L_x_27766:
[----:B------:R-:W-:Y:S05]  /*3ead0*/  BSYNC.RECONVERGENT B1 ;  /* 0x0000000000017941 */ /* 0x000fea0003800200 */
.L_x_27765:
        /* <DEDUP_REMOVED lines=19> */
.L_x_27772:
        /* <DEDUP_REMOVED lines=12> */
.L_x_27774:
[----:B------:R-:W-:Y:S05]  /*3ecd0*/  BSYNC.RECONVERGENT B2 ;  /* 0x0000000000027941 */ /* 0x000fea0003800200 */
.L_x_27773:
        /* <DEDUP_REMOVED lines=62> */
.L_x_27771:
[----:B------:R-:W-:Y:S05]  /*3f0c0*/  BSYNC.RECONVERGENT B1 ;  /* 0x0000000000017941 */ /* 0x000fea0003800200 */
.L_x_27770:
        /* <DEDUP_REMOVED lines=20> */
.L_x_27777:
        /* <DEDUP_REMOVED lines=12> */
.L_x_27779:
[----:B------:R-:W-:Y:S05]  /*3f2d0*/  BSYNC.RECONVERGENT B2 ;  /* 0x0000000000027941 */ /* 0x000fea0003800200 */
.L_x_27778:
        /* <DEDUP_REMOVED lines=62> */
.L_x_27776:
[----:B------:R-:W-:Y:S05]  /*3f6c0*/  BSYNC.RECONVERGENT B1 ;  /* 0x0000000000017941 */ /* 0x000fea0003800200 */
.L_x_27775:
        /* <DEDUP_REMOVED lines=19> */
.L_x_27782:
        /* <DEDUP_REMOVED lines=12> */
.L_x_27784:
[----:B------:R-:W-:Y:S05]  /*3f8c0*/  BSYNC.RECONVERGENT B2 ;  /* 0x0000000000027941 */ /* 0x000fea0003800200 */
.L_x_27783:
        /* <DEDUP_REMOVED lines=62> */
.L_x_27781:
[----:B------:R-:W-:Y:S05]  /*3fcb0*/  BSYNC.RECONVERGENT B1 ;  /* 0x0000000000017941 */ /* 0x000fea0003800200 */
.L_x_27780:
        /* <DEDUP_REMOVED lines=20> */
.L_x_27787:
        /* <DEDUP_REMOVED lines=12> */
.L_x_27789:
[----:B------:R-:W-:Y:S05]  /*3fec0*/  BSYNC.RECONVERGENT B2 ;  /* 0x0000000000027941 */ /* 0x000fea0003800200 */
.L_x_27788:
        /* <DEDUP_REMOVED lines=62> */
.L_x_27786:
[----:B------:R-:W-:Y:S05]  /*402b0*/  BSYNC.RECONVERGENT B1 ;  /* 0x0000000000017941 */ /* 0x000fea0003800200 */
.L_x_27785:
        /* <DEDUP_REMOVED lines=19> */
.L_x_27792:
        /* <DEDUP_REMOVED lines=12> */
.L_x_27794:
[----:B------:R-:W-:Y:S05]  /*404b0*/  BSYNC.RECONVERGENT B2 ;  /* 0x0000000000027941 */ /* 0x000fea0003800200 */
.L_x_27793:
        /* <DEDUP_REMOVED lines=62> */
.L_x_27791:
[----:B------:R-:W-:Y:S05]  /*408a0*/  BSYNC.RECONVERGENT B1 ;  /* 0x0000000000017941 */ /* 0x000fea0003800200 */
.L_x_27790:
        /* <DEDUP_REMOVED lines=20> */
.L_x_27797:
        /* <DEDUP_REMOVED lines=15> */
.L_x_27799:
[----:B------:R-:W-:Y:S05]  /*40ae0*/  BSYNC.RECONVERGENT B2 ;  /* 0x0000000000027941 */ /* 0x000fea0003800200 */
.L_x_27798:
        /* <DEDUP_REMOVED lines=62> */
.L_x_27796:
[----:B------:R-:W-:Y:S05]  /*40ed0*/  BSYNC.RECONVERGENT B1 ;  /* 0x0000000000017941 */ /* 0x000fea0003800200 */
.L_x_27795:
[----:B------:R-:W-:Y:S02]  /*40ee0*/  SHF.L.U32 R208, R208, 0x10, RZ ;  /* 0x00000010d0d07819 */ /* 0x000fe400000006ff */
[----:B------:R-:W-:Y:S02]  /*40ef0*/  I2FP.F32.U32 R178, R182 ;  /* 0x000000b600b27245 */ /* 0x000fe40000201000 */
[----:B------:R-:W-:Y:S01]  /*40f00*/  LOP3.LUT P6, RZ, R0, 0x2, RZ, 0xc0, !PT ;  /* 0x0000000200ff7812 */ /* 0x000fe200078cc0ff */
[----:B------:R-:W-:Y:S01]  /*40f10*/  FMUL.FTZ R208, R208, R4 ;  /* 0x00000004d0d07220 */ /* 0x000fe20000410000 */
[----:B------:R-:W-:Y:S01]  /*40f20*/  FSEL R173, R173, RZ, P0 ;  /* 0x000000ffadad7208 */ /* 0x000fe20000000000 */
[----:B------:R-:W-:Y:S01]  /*40f30*/  FFMA.FTZ R178, R178, R180, 1.1641532182693481445e-10 ;  /* 0x2f000000b2b27423 */ /* 0x000fe200000100b4 */
[----:B------:R-:W-:Y:S01]  /*40f40*/  FSEL R174, R174, RZ, P1 ;  /* 0x000000ffaeae7208 */ /* 0x000fe20000800000 */
[----:B------:R-:W-:Y:S01]  /*40f50*/  FMUL.FTZ R208, R208, R172 ;  /* 0x000000acd0d07220 */ /* 0x000fe20000410000 */
[----:B------:R-:W-:-:S02]  /*40f60*/  FSEL R172, R181, RZ, P6 ;  /* 0x000000ffb5ac7208 */ /* 0x000fc40003000000 */
[----:B------:R-:W-:Y:S02]  /*40f70*/  FSETP.GTU.FTZ.AND P6, PT, R178, R5, PT ;  /* 0x00000005b200720b */ /* 0x000fe40003fdc000 */
[----:B------:R-:W-:Y:S02]  /*40f80*/  FSEL R175, R175, RZ, P2 ;  /* 0x000000ffafaf7208 */ /* 0x000fe40001000000 */
[----:B------:R-:W-:Y:S02]  /*40f90*/  FSEL R179, R208, RZ, !P6 ;  /* 0x000000ffd0b37208 */ /* 0x000fe40007000000 */
[----:B------:R-:W-:Y:S02]  /*40fa0*/  PLOP3.LUT P6, PT, P6, PT, PT, 0x8, 0x80 ;  /* 0x000000000080781c */ /* 0x000fe400037ce170 */
[----:B------:R-:W-:Y:S02]  /*40fb0*/  FSEL R176, R176, RZ, P3 ;  /* 0x000000ffb0b07208 */ /* 0x000fe40001800000 */
[----:B------:R-:W-:-:S02]  /*40fc0*/  FSEL R177, R177, RZ, P4 ;  /* 0x000000ffb1b17208 */ /* 0x000fc40002000000 */
[----:B------:R-:W-:-:S07]  /*40fd0*/  FSEL R178, R207, RZ, P5 ;  /* 0x000000ffcfb27208 */ /* 0x000fce0002800000 */
.L_x_27759:
[----:B------:R-:W0:Y:S01]  /*40fe0*/  LDC.64 R4, c[0x0][0x3a8] ;  /* 0x0000ea00ff047b82 */ /* 0x000e220000000a00 */
[----:B------:R-:W-:Y:S02]  /*40ff0*/  SEL R180, RZ, 0x100, !P4 ;  /* 0x00000100ffb47807 */ /* 0x000fe40006000000 */
[----:B------:R-:W-:Y:S01]  /*41000*/  SEL R181, RZ, 0x100, !P0 ;  /* 0x00000100ffb57807 */ /* 0x000fe20004000000 */
[----:B0-----:R-:W-:-:S05]  /*41010*/  IMAD.WIDE.U32 R4, R2, 0x20, R4 ;  /* 0x0000002002047825 */ /* 0x001fca00078e0004 */
[----:B------:R-:W-:Y:S04]  /*41020*/  STG.E.128 desc[UR6][R4.64], R172 ;  /* 0x000000ac04007986 */ /* 0x000fe8000c101d06 */
[----:B------:R0:W-:Y:S02]  /*41030*/  STG.E.128 desc[UR6][R4.64+0x10], R176 ;  /* 0x000010b004007986 */ /* 0x0001e4000c101d06 */
[----:B0-----:R-:W-:Y:S02]  /*41040*/  SEL R4, RZ, 0x1000000, !P6 ;  /* 0x01000000ff047807 */ /* 0x001fe40007000000 */
[----:B------:R-:W-:Y:S02]  /*41050*/  SEL R5, RZ, 0x10000, !P5 ;  /* 0x00010000ff057807 */ /* 0x000fe40006800000 */
[----:B------:R-:W-:-:S02]  /*41060*/  LOP3.LUT P6, RZ, R0, 0x2, RZ, 0xc0, !PT ;  /* 0x0000000200ff7812 */ /* 0x000fc400078cc0ff */
[----:B------:R-:W-:Y:S02]  /*41070*/  LOP3.LUT R4, R180, R4, R5, 0xfe, !PT ;  /* 0x00000004b4047212 */ /* 0x000fe400078efe05 */
[----:B------:R-:W-:Y:S02]  /*41080*/  SEL R5, RZ, 0x1, !P3 ;  /* 0x00000001ff057807 */ /* 0x000fe40005800000 */
[----:B------:R-:W-:Y:S02]  /*41090*/  SEL R180, RZ, 0x10000, !P1 ;  /* 0x00010000ffb47807 */ /* 0x000fe40004800000 */
[----:B------:R-:W-:Y:S02]  /*410a0*/  LOP3.LUT R5, R4, R5, RZ, 0xfc, !PT ;  /* 0x0000000504057212 */ /* 0x000fe400078efcff */
[----:B------:R-:W-:-:S04]  /*410b0*/  SEL R4, RZ, 0x1000000, !P2 ;  /* 0x01000000ff047807 */ /* 0x000fc80005000000 */
[----:B------:R-:W-:Y:S02]  /*410c0*/  LOP3.LUT R4, R181, R4, R180, 0xfe, !PT ;  /* 0x00000004b5047212 */ /* 0x000fe400078efeb4 */
[----:B------:R-:W-:-:S04]  /*410d0*/  SEL R180, RZ, 0x1, !P6 ;  /* 0x00000001ffb47807 */ /* 0x000fc80007000000 */
[----:B------:R-:W-:Y:S02]  /*410e0*/  LOP3.LUT R4, R4, R180, RZ, 0xfc, !PT ;  /* 0x000000b404047212 */ /* 0x000fe400078efcff */
[----:B------:R-:W0:Y:S02]  /*410f0*/  LDC.64 R180, c[0x0][0x3b0] ;  /* 0x0000ec00ffb47b82 */ /* 0x000e240000000a00 */
[----:B0-----:R-:W-:-:S05]  /*41100*/  IMAD.WIDE.U32 R180, R2, 0x8, R180 ;  /* 0x0000000802b47825 */ /* 0x001fca00078e00b4 */
[----:B------:R0:W-:Y:S02]  /*41110*/  STG.E.64 desc[UR6][R180.64], R4 ;  /* 0x00000004b4007986 */ /* 0x0001e4000c101b06 */
[----:B0-----:R-:W-:-:S07]  /*41120*/  IMAD.MOV.U32 R5, RZ, RZ, R206 ;  /* 0x000000ffff057224 */ /* 0x001fce00078e00ce */
.L_x_27717:
[----:B------:R-:W-:Y:S05]  /*41130*/  BSYNC.RECONVERGENT B0 ;  /* 0x0000000000007941 */ /* 0x000fea0003800200 */
.L_x_27716:
[----:B------:R-:W-:Y:S01]  /*41140*/  FADD.FTZ R2, RZ, R32 ;  /* 0x00000020ff027221 */ /* 0x000fe20000010000 */
[----:B------:R-:W-:Y:S01]  /*41150*/  LOP3.LUT P0, RZ, R0, 0x80, RZ, 0xc0, !PT ;  /* 0x0000008000ff7812 */ /* 0x000fe2000780c0ff */
[----:B------:R-:W5:Y:S01]  /*41160*/  S2R R206, SR_TID.X ;  /* 0x0000000000ce7919 */ /* 0x000f620000002100 */
        /* <DEDUP_REMOVED lines=15> */
[----:B-----5:R-:W-:Y:S02]  /*41260*/  LOP3.LUT P1, RZ, R206, 0x1f, RZ, 0xc0, !PT ;  /* 0x0000001fceff7812 */ /* 0x020fe4000782c0ff */
        /* <DEDUP_REMOVED lines=84> */
[----:B------:R-:W5:Y:S01]  /*417b0*/  SHFL.BFLY PT, R4, R2, 0x1, 0x1f ;  /* 0x0c201f0002047f89 */ /* 0x000f6200000e0000 */
[----:B------:R-:W-:Y:S01]  /*417c0*/  LOP3.LUT P6, RZ, R0, 0x80, RZ, 0xc0, !PT ;  /* 0x0000008000ff7812 */ /* 0x000fe200078cc0ff */
[----:B-----5:R-:W-:-:S05]  /*417d0*/  FADD.FTZ R2, R2, R4 ;  /* 0x0000000402027221 */ /* 0x020fca0000010000 */
[----:B------:R-:W5:Y:S02]  /*417e0*/  SHFL.BFLY PT, R4, R2, 0x2, 0x1f ;  /* 0x0c401f0002047f89 */ /* 0x000f6400000e0000 */
[----:B-----5:R-:W-:-:S05]  /*417f0*/  FADD.FTZ R2, R2, R4 ;  /* 0x0000000402027221 */ /* 0x020fca0000010000 */
[----:B------:R-:W5:Y:S02]  /*41800*/  SHFL.BFLY PT, R4, R2, 0x4, 0x1f ;  /* 0x0c801f0002047f89 */ /* 0x000f6400000e0000 */
[----:B-----5:R-:W-:-:S05]  /*41810*/  FADD.FTZ R2, R2, R4 ;  /* 0x0000000402027221 */ /* 0x020fca0000010000 */
[----:B------:R-:W5:Y:S02]  /*41820*/  SHFL.BFLY PT, R4, R2, 0x8, 0x1f ;  /* 0x0d001f0002047f89 */ /* 0x000f6400000e0000 */
[----:B-----5:R-:W-:-:S05]  /*41830*/  FADD.FTZ R2, R2, R4 ;  /* 0x0000000402027221 */ /* 0x020fca0000010000 */
[----:B------:R-:W5:Y:S02]  /*41840*/  SHFL.BFLY PT, R4, R2, 0x10, 0x1f ;  /* 0x0e001f0002047f89 */ /* 0x000f6400000e0000 */
[----:B-----5:R-:W-:Y:S02]  /*41850*/  FADD.FTZ R4, R2, R4 ;  /* 0x0000000402047221 */ /* 0x020fe40000010000 */
[----:B------:R-:W0:Y:S02]  /*41860*/  LDC R2, c[0x0][0x400] ;  /* 0x00010000ff027b82 */ /* 0x000e240000000800 */
[----:B01234-:R-:W-:-:S04]  /*41870*/  FMUL.FTZ R183, R4, R2 ;  /* 0x0000000204b77220 */ /* 0x01ffc80000410000 */
        /* <DEDUP_REMOVED lines=173> */
.L_x_27833:
[----:B------:R-:W-:Y:S01]  /*42350*/  LOP3.LUT P2, RZ, R206, 0x1f, RZ, 0xc0, !PT ;  /* 0x0000001fceff7812 */ /* 0x000fe2000784c0ff */
[----:B-1----:R-:W-:Y:S01]  /*42360*/  FADD.FTZ R4, R182, R4 ;  /* 0x00000004b6047221 */ /* 0x002fe20000010000 */
[----:B------:R-:W-:Y:S01]  /*42370*/  ISETP.NE.AND P0, PT, RZ, UR11, PT ;  /* 0x0000000bff007c0c */ /* 0x000fe2000bf05270 */
[----:B------:R-:W-:Y:S01]  /*42380*/  BSSY.RECONVERGENT B0, `(.L_x_27801) ;  /* 0x000003f000007945 */ /* 0x000fe20003800200 */
[----:B------:R-:W-:Y:S01]  /*42390*/  LOP3.LUT P1, RZ, R0, 0x80, RZ, 0xc0, !PT ;  /* 0x0000008000ff7812 */ /* 0x000fe2000782c0ff */
[----:B------:R-:W-:Y:S01]  /*423a0*/  FFMA.FTZ R2, R4, R2, UR12 ;  /* 0x0000000c04027e23 */ /* 0x000fe20008010002 */
[----:B------:R-:W-:-:S05]  /*423b0*/  FMUL.FTZ R4, R183, R183 ;  /* 0x000000b7b7047220 */ /* 0x000fca0000410000 */
[----:B------:R-:W-:Y:S02]  /*423c0*/  FSEL R4, R4, RZ, P0 ;  /* 0x000000ff04047208 */ /* 0x000fe40000000000 */
[----:B------:R-:W1:Y:S03]  /*423d0*/  @!P2 LDC.64 R180, c[0x0][0x3c0] ;  /* 0x0000f000ffb4ab82 */ /* 0x000e660000000a00 */
[----:B------:R-:W-:-:S04]  /*423e0*/  FADD.FTZ R2, R2, R4 ;  /* 0x0000000402027221 */ /* 0x000fc80000010000 */
[----:B------:R2:W3:Y:S02]  /*423f0*/  MUFU.RSQ R4, R2 ;  /* 0x0000000200047308 */ /* 0x0004e40000001400 */
[----:B--2---:R-:W-:Y:S01]  /*42400*/  FSEL R2, R183, RZ, !P0 ;  /* 0x000000ffb7027208 */ /* 0x004fe20004000000 */
[----:B-1----:R-:W-:-:S05]  /*42410*/  @!P2 IMAD.WIDE R180, R19, 0x4, R180 ;  /* 0x0000000413b4a825 */ /* 0x002fca00078e02b4 */
[----:B------:R1:W-:Y:S02]  /*42420*/  @!P2 STG.E desc[UR6][R180.64], R183 ;  /* 0x000000b7b400a986 */ /* 0x0003e4000c101906 */
[----:B-1----:R-:W1:Y:S02]  /*42430*/  @!P2 LDC.64 R180, c[0x0][0x3c8] ;  /* 0x0000f200ffb4ab82 */ /* 0x002e640000000a00 */
[----:B-1----:R-:W-:-:S05]  /*42440*/  @!P2 IMAD.WIDE R180, R19, 0x4, R180 ;  /* 0x0000000413b4a825 */ /* 0x002fca00078e02b4 */
[----:B---3--:R1:W-:Y:S01]  /*42450*/  @!P2 STG.E desc[UR6][R180.64], R4 ;  /* 0x00000004b400a986 */ /* 0x0083e2000c101906 */
[----:B------:R-:W-:Y:S05]  /*42460*/  @!P1 BRA `(.L_x_27802) ;  /* 0x0000000000c09947 */ /* 0x000fea0003800000 */
[--C-:B------:R-:W-:Y:S01]  /*42470*/  FADD.FTZ R208, R32, -R2.reuse ;  /* 0x8000000220d07221 */ /* 0x100fe20000010000 */
[----:B-1----:R-:W-:Y:S01]  /*42480*/  SHF.L.U32 R180, R112, 0x10, RZ ;  /* 0x0000001070b47819 */ /* 0x002fe200000006ff */
[----:B------:R-:W-:Y:S02]  /*42490*/  IMAD.U32 R181, R108, 0x10000, RZ ;  /* 0x000100006cb57824 */ /* 0x000fe400078e00ff */
[--C-:B------:R-:W-:Y:S01]  /*424a0*/  FADD.FTZ R206, R34, -R2.reuse ;  /* 0x8000000222ce7221 */ /* 0x100fe20000010000 */
[----:B------:R-:W-:Y:S01]  /*424b0*/  FMUL.FTZ R208, R4, R208 ;  /* 0x000000d004d07220 */ /* 0x000fe20000410000 */
[----:B0-----:R-:W-:Y:S02]  /*424c0*/  IMAD.U32 R182, R9, 0x10000, RZ ;  /* 0x0001000009b67824 */ /* 0x001fe400078e00ff */
[--C-:B------:R-:W-:Y:S01]  /*424d0*/  FADD.FTZ R207, R28, -R2.reuse ;  /* 0x800000021ccf7221 */ /* 0x100fe20000010000 */
        /* <DEDUP_REMOVED lines=41> */
.L_x_27802:
[----:B------:R-:W-:Y:S05]  /*42770*/  BSYNC.RECONVERGENT B0 ;  /* 0x0000000000007941 */ /* 0x000fea0003800200 */
.L_x_27801:
[----:B------:R-:W-:Y:S01]  /*42780*/  LOP3.LUT P0, RZ, R0, 0x2000, RZ, 0xc0, !PT ;  /* 0x0000200000ff7812 */ /* 0x000fe2000780c0ff */
[----:B------:R-:W-:-:S12]  /*42790*/  BSSY.RECONVERGENT B0, `(.L_x_27803) ;  /* 0x0000032000007945 */ /* 0x000fd80003800200 */
[----:B------:R-:W-:Y:S05]  /*427a0*/  @!P0 BRA `(.L_x_27804) ;  /* 0x0000000000c08947 */ /* 0x000fea0003800000 */
[--C-:B------:R-:W-:Y:S01]  /*427b0*/  FADD.FTZ R208, R24, -R2.reuse ;  /* 0x8000000218d07221 */ /* 0x100fe20000010000 */
[----:B-12---:R-:W-:Y:S01]  /*427c0*/  SHF.L.U32 R181, R100, 0x10, RZ ;  /* 0x0000001064b57819 */ /* 0x006fe200000006ff */
[----:B------:R-:W-:Y:S01]  /*427d0*/  IMAD.U32 R180, R104, 0x10000, RZ ;  /* 0x0001000068b47824 */ /* 0x000fe200078e00ff */
[----:B0-----:R-:W-:Y:S01]  /*427e0*/  SHF.L.U32 R182, R189, 0x10, RZ ;  /* 0x00000010bdb67819 */ /* 0x001fe200000006ff */
[----:B------:R-:W-:Y:S01]  /*427f0*/  FMUL.FTZ R208, R4, R208 ;  /* 0x000000d004d07220 */ /* 0x000fe20000410000 */
[--C-:B------:R-:W-:Y:S01]  /*42800*/  FADD.FTZ R206, R26, -R2.reuse ;  /* 0x800000021ace7221 */ /* 0x100fe20000010000 */
[----:B------:R-:W-:Y:S01]  /*42810*/  SHF.L.U32 R183, R191, 0x10, RZ ;  /* 0x00000010bfb77819 */ /* 0x000fe200000006ff */
[--C-:B------:R-:W-:Y:S01]  /*42820*/  FADD.FTZ R207, R184, -R2.reuse ;  /* 0x80000002b8cf7221 */ /* 0x100fe20000010000 */
        /* <DEDUP_REMOVED lines=40> */
.L_x_27804:
[----:B------:R-:W-:Y:S05]  /*42ab0*/  BSYNC.RECONVERGENT B0 ;  /* 0x0000000000007941 */ /* 0x000fea0003800200 */
.L_x_27803:
        /* <DEDUP_REMOVED lines=51> */
.L_x_27806:
[----:B------:R-:W-:Y:S05]  /*42df0*/  BSYNC.RECONVERGENT B0 ;  /* 0x0000000000007941 */ /* 0x000fea0003800200 */
.L_x_27805:
[----:B------:R-:W-:Y:S01]  /*42e00*/  LOP3.LUT P0, RZ, R0, 0x800, RZ, 0xc0, !PT ;  /* 0x0000080000ff7812 */ /* 0x000fe2000780c0ff */
[----:B------:R-:W-:-:S12]  /*42e10*/  BSSY.RECONVERGENT B0, `(.L_x_27807) ;  /* 0x0000032000007945 */ /* 0x000fd80003800200 */
[----:B------:R-:W-:Y:S05]  /*42e20*/  @!P0 BRA `(.L_x_27808) ;  /* 0x0000000000c08947 */ /* 0x000fea0003800000 */
[--C-:B------:R-:W-:Y:S01]  /*42e30*/  FADD.FTZ R208, R124, -R2.reuse ;  /* 0x800000027cd07221 */ /* 0x100fe20000010000 */
[----:B-1234-:R-:W-:Y:S01]  /*42e40*/  SHF.L.U32 R181, R84, 0x10, RZ ;  /* 0x0000001054b57819 */ /* 0x01efe200000006ff */
        /* <DEDUP_REMOVED lines=46> */
.L_x_27808:
[----:B------:R-:W-:Y:S05]  /*43130*/  BSYNC.RECONVERGENT B0 ;  /* 0x0000000000007941 */ /* 0x000fea0003800200 */
.L_x_27807:
        /* <DEDUP_REMOVED lines=51> */
.L_x_27810:
[----:B------:R-:W-:Y:S05]  /*43470*/  BSYNC.RECONVERGENT B0 ;  /* 0x0000000000007941 */ /* 0x000fea0003800200 */
.L_x_27809:
        /* <DEDUP_REMOVED lines=51> */
.L_x_27812:
[----:B------:R-:W-:Y:S05]  /*437b0*/  BSYNC.RECONVERGENT B0 ;  /* 0x0000000000007941 */ /* 0x000fea0003800200 */
.L_x_27811:
        /* <DEDUP_REMOVED lines=51> */
.L_x_27814:
[----:B------:R-:W-:Y:S05]  /*43af0*/  BSYNC.RECONVERGENT B0 ;  /* 0x0000000000007941 */ /* 0x000fea0003800200 */
.L_x_27813:
        /* <DEDUP_REMOVED lines=51> */
.L_x_27816:
[----:B------:R-:W-:Y:S05]  /*43e30*/  BSYNC.RECONVERGENT B0 ;  /* 0x0000000000007941 */ /* 0x000fea0003800200 */
.L_x_27815:
[----:B------:R-:W-:Y:S01]  /*43e40*/  LOP3.LUT P0, RZ, R0, 0x20, RZ, 0xc0, !PT ;  /* 0x0000002000ff7812 */ /* 0x000fe2000780c0ff */
[----:B------:R-:W-:-:S12]  /*43e50*/  BSSY.RECONVERGENT B0, `(.L_x_27817) ;  /* 0x0000038000007945 */ /* 0x000fd80003800200 */
[----:B------:R-:W-:Y:S05]  /*43e60*/  @!P0 BRA `(.L_x_27818) ;  /* 0x0000000000d88947 */ /* 0x000fea0003800000 */
[----:B0-234-:R-:W2:Y:S04]  /*43e70*/  LDL R207, [R1] ;  /* 0x0000000001cf7983 */ /* 0x01dea80000100800 */
[----:B------:R-:W3:Y:S04]  /*43e80*/  LDL R183, [R1+0x4] ;  /* 0x0000040001b77983 */ /* 0x000ee80000100800 */
[----:B------:R-:W4:Y:S04]  /*43e90*/  LDL R210, [R1+0x8] ;  /* 0x0000080001d27983 */ /* 0x000f280000100800 */
[----:B------:R-:W5:Y:S01]  /*43ea0*/  LDL R209, [R1+0xc] ;  /* 0x00000c0001d17983 */ /* 0x000f620000100800 */
[----:B------:R-:W-:Y:S01]  /*43eb0*/  FADD.FTZ R208, R164, -R2 ;  /* 0x80000002a4d07221 */ /* 0x000fe20000010000 */
[----:B-1----:R-:W-:Y:S01]  /*43ec0*/  SHF.L.U32 R180, R48, 0x10, RZ ;  /* 0x0000001030b47819 */ /* 0x002fe200000006ff */
[----:B------:R-:W-:Y:S01]  /*43ed0*/  IMAD.U32 R181, R44, 0x10000, RZ ;  /* 0x000100002cb57824 */ /* 0x000fe200078e00ff */
[----:B------:R-:W5:Y:S01]  /*43ee0*/  LDL R212, [R1+0x10] ;  /* 0x0000100001d47983 */ /* 0x000f620000100800 */
[----:B------:R-:W-:Y:S01]  /*43ef0*/  FMUL.FTZ R208, R4, R208 ;  /* 0x000000d004d07220 */ /* 0x000fe20000410000 */
[----:B------:R-:W-:-:S02]  /*43f00*/  IMAD.U32 R182, R252, 0x10000, RZ ;  /* 0x00010000fcb67824 */ /* 0x000fc400078e00ff */
[--C-:B------:R-:W-:Y:S01]  /*43f10*/  FADD.FTZ R206, R166, -R2.reuse ;  /* 0x80000002a6ce7221 */ /* 0x100fe20000010000 */
        /* <DEDUP_REMOVED lines=43> */
.L_x_27818:
[----:B------:R-:W-:Y:S05]  /*441d0*/  BSYNC.RECONVERGENT B0 ;  /* 0x0000000000007941 */ /* 0x000fea0003800200 */
.L_x_27817:
        /* <DEDUP_REMOVED lines=45> */
[----:B------:R-:W-:Y:S02]  /*444b0*/  IMAD.U32 R207, R43, 0x10000, RZ ;  /* 0x000100002bcf7824 */ /* 0x000fe400078e00ff */
[----:B------:R-:W-:Y:S01]  /*444c0*/  FADD.FTZ R2, R179, -R2 ;  /* 0x80000002b3027221 */ /* 0x000fe20000010000 */
[----:B------:R-:W-:-:S03]  /*444d0*/  FMUL.FTZ R183, R4, R183 ;  /* 0x000000b704b77220 */ /* 0x000fc60000410000 */
[----:B------:R-:W-:Y:S01]  /*444e0*/  FMUL.FTZ R4, R4, R2 ;  /* 0x0000000204047220 */ /* 0x000fe20000410000 */
[----:B------:R-:W-:Y:S01]  /*444f0*/  FFMA.FTZ R183, R183, R207, R210 ;  /* 0x000000cfb7b77223 */ /* 0x000fe200000100d2 */
[----:B------:R-:W-:Y:S01]  /*44500*/  SHF.L.U32 R207, R211, 0x10, RZ ;  /* 0x00000010d3cf7819 */ /* 0x000fe200000006ff */
[----:B------:R-:W-:Y:S01]  /*44510*/  IMAD.U32 R2, R212, 0x10000, RZ ;  /* 0x00010000d4027824 */ /* 0x000fe200078e00ff */
[----:B------:R-:W-:-:S03]  /*44520*/  F2FP.BF16.F32.PACK_AB R182, R182, R206 ;  /* 0x000000ceb6b6723e */ /* 0x000fc600000010ff */
[----:B------:R-:W-:Y:S02]  /*44530*/  FFMA.FTZ R2, R4, R2, R207 ;  /* 0x0000000204027223 */ /* 0x000fe400000100cf */
[----:B------:R-:W0:Y:S03]  /*44540*/  LDC.64 R206, c[0x0][0x428] ;  /* 0x00010a00ffce7b82 */ /* 0x000e260000000a00 */
[----:B------:R-:W-:Y:S01]  /*44550*/  F2FP.BF16.F32.PACK_AB R183, R2, R183 ;  /* 0x000000b702b7723e */ /* 0x000fe200000010ff */
[----:B0-----:R-:W-:-:S05]  /*44560*/  IMAD.WIDE.U32 R206, R3, 0x10, R206 ;  /* 0x0000001003ce7825 */ /* 0x001fca00078e00ce */
[----:B------:R0:W-:Y:S02]  /*44570*/  STG.E.128 desc[UR6][R206.64], R180 ;  /* 0x000000b4ce007986 */ /* 0x0001e4000c101d06 */
.L_x_27820:
[----:B------:R-:W-:Y:S05]  /*44580*/  BSYNC.RECONVERGENT B0 ;  /* 0x0000000000007941 */ /* 0x000fea0003800200 */
.L_x_27819:
[----:B------:R-:W5:Y:S02]  /*44590*/  LDC.64 R2, c[0x0][0x380] ;  /* 0x0000e000ff027b82 */ /* 0x000f640000000a00 */
[----:B-----5:R-:W-:-:S05]  /*445a0*/  IMAD R19, R2, 0x4, R19 ;  /* 0x0000000402137824 */ /* 0x020fca00078e0213 */
[----:B------:R-:W-:-:S13]  /*445b0*/  ISETP.GE.AND P0, PT, R19, R3, PT ;  /* 0x000000031300720c */ /* 0x000fda0003f06270 */
[----:B------:R-:W-:Y:S05]  /*445c0*/  @!P0 BRA `(.L_x_27821) ;  /* 0xfffffbd000d48947 */ /* 0x000fea000383ffff */
[----:B------:R-:W-:Y:S05]  /*445d0*/  EXIT ;  /* 0x000000000000794d */ /* 0x000fea0003800000 */
.L_x_27800:
[----:B01234-:R-:W-:Y:S01]  /*445e0*/  HFMA2 R180, -RZ, RZ, 0, 1.847743988037109375e-06 ;  /* 0x0000001fffb47431 */ /* 0x01ffe200000001ff */
[----:B------:R-:W-:Y:S01]  /*445f0*/  BSSY B0, `(.L_x_27822) ;  /* 0x0000007000007945 */ /* 0x000fe20003800000 */
[----:B------:R-:W-:Y:S01]  /*44600*/  MOV R207, R2 ;  /* 0x0000000200cf7202 */ /* 0x000fe20000000f00 */
[----:B------:R-:W-:Y:S02]  /*44610*/  IMAD.MOV.U32 R181, RZ, RZ, 0x1 ;  /* 0x00000001ffb57424 */ /* 0x000fe400078e00ff */
[----:B------:R-:W-:-:S07]  /*44620*/  IMAD.MOV.U32 R4, RZ, RZ, -0x1 ;  /* 0xffffffffff047424 */ /* 0x000fce00078e00ff */
[----:B------:R-:W-:Y:S05]  /*44630*/  WARPSYNC.COLLECTIVE R4, `(.L_x_27823) ;  /* 0x0000000004087348 */ /* 0x000fea0003c00000 */
[----:B------:R0:W1:Y:S02]  /*44640*/  SHFL.BFLY P6, R4, R207, R181, R180 ;  /* 0x0c0000b5cf047389 */ /* 0x00006400000c00b4 */
[----:B01----:R-:W-:Y:S05]  /*44650*/  ENDCOLLECTIVE ;  /* 0x000000000000791b */ /* 0x003fea0003800000 */
.L_x_27823:
[----:B------:R-:W-:Y:S05]  /*44660*/  BSYNC B0 ;  /* 0x0000000000007941 */ /* 0x000fea0003800000 */
.L_x_27822:
        /* <DEDUP_REMOVED lines=8> */
.L_x_27824:
[----:B------:R-:W-:Y:S02]  /*446f0*/  IMAD.MOV.U32 R181, RZ, RZ, 0x4 ;  /* 0x00000004ffb57424 */ /* 0x000fe400078e00ff */
[----:B------:R-:W-:Y:S01]  /*44700*/  FADD.FTZ R2, R2, R4 ;  /* 0x0000000402027221 */ /* 0x000fe20000010000 */
[----:B------:R-:W-:-:S04]  /*44710*/  MOV R4, 0xffffffff ;  /* 0xffffffff00047802 */ /* 0x000fc80000000f00 */
[----:B------:R-:W-:-:S07]  /*44720*/  MOV R207, R2 ;  /* 0x0000000200cf7202 */ /* 0x000fce0000000f00 */
[----:B------:R-:W-:Y:S05]  /*44730*/  WARPSYNC.COLLECTIVE R4, `(.L_x_27825) ;  /* 0x0000000004087348 */ /* 0x000fea0003c00000 */
[----:B------:R0:W1:Y:S02]  /*44740*/  SHFL.BFLY P6, R4, R207, R181, R180 ;  /* 0x0c0000b5cf047389 */ /* 0x00006400000c00b4 */
[----:B01----:R-:W-:Y:S05]  /*44750*/  ENDCOLLECTIVE ;  /* 0x000000000000791b */ /* 0x003fea0003800000 */
.L_x_27825:
[----:B------:R-:W-:Y:S02]  /*44760*/  HFMA2 R181, -RZ, RZ, 0, 4.76837158203125e-07 ;  /* 0x00000008ffb57431 */ /* 0x000fe400000001ff */
[----:B------:R-:W-:Y:S01]  /*44770*/  FADD.FTZ R2, R2, R4 ;  /* 0x0000000402027221 */ /* 0x000fe20000010000 */
[----:B------:R-:W-:-:S03]  /*44780*/  IMAD.MOV.U32 R4, RZ, RZ, -0x1 ;  /* 0xffffffffff047424 */ /* 0x000fc600078e00ff */
[----:B------:R-:W-:-:S07]  /*44790*/  IMAD.MOV.U32 R207, RZ, RZ, R2 ;  /* 0x000000ffffcf7224 */ /* 0x000fce00078e0002 */
[----:B------:R-:W-:Y:S05]  /*447a0*/  WARPSYNC.COLLECTIVE R4, `(.L_x_27826) ;  /* 0x0000000004087348 */ /* 0x000fea0003c00000 */
[----:B------:R0:W1:Y:S02]  /*447b0*/  SHFL.BFLY P6, R4, R207, R181, R180 ;  /* 0x0c0000b5cf047389 */ /* 0x00006400000c00b4 */
[----:B01----:R-:W-:Y:S05]  /*447c0*/  ENDCOLLECTIVE ;  /* 0x000000000000791b */ /* 0x003fea0003800000 */
.L_x_27826:
[----:B------:R-:W-:Y:S02]  /*447d0*/  IMAD.MOV.U32 R181, RZ, RZ, 0x10 ;  /* 0x00000010ffb57424 */ /* 0x000fe400078e00ff */
[----:B------:R-:W-:Y:S01]  /*447e0*/  FADD.FTZ R2, R2, R4 ;  /* 0x0000000402027221 */ /* 0x000fe20000010000 */
[----:B------:R-:W-:-:S04]  /*447f0*/  MOV R4, 0xffffffff ;  /* 0xffffffff00047802 */ /* 0x000fc80000000f00 */
[----:B------:R-:W-:-:S07]  /*44800*/  MOV R207, R2 ;  /* 0x0000000200cf7202 */ /* 0x000fce0000000f00 */
[----:B------:R-:W-:Y:S05]  /*44810*/  WARPSYNC.COLLECTIVE R4, `(.L_x_27827) ;  /* 0x0000000004087348 */ /* 0x000fea0003c00000 */
[----:B------:R0:W1:Y:S02]  /*44820*/  SHFL.BFLY P6, R4, R207, R181, R180 ;  /* 0x0c0000b5cf047389 */ /* 0x00006400000c00b4 */
[----:B01----:R-:W-:Y:S05]  /*44830*/  ENDCOLLECTIVE ;  /* 0x000000000000791b */ /* 0x003fea0003800000 */
.L_x_27827:
        /* <DEDUP_REMOVED lines=175> */
.L_x_27828:
[----:B------:R-:W-:Y:S02]  /*45330*/  HFMA2 R181, -RZ, RZ, 0, 1.1920928955078125e-07 ;  /* 0x00000002ffb57431 */ /* 0x000fe400000001ff */
[----:B------:R-:W-:Y:S01]  /*45340*/  FADD.FTZ R182, R182, R4 ;  /* 0x00000004b6b67221 */ /* 0x000fe20000010000 */
[----:B------:R-:W-:-:S03]  /*45350*/  IMAD.MOV.U32 R4, RZ, RZ, -0x1 ;  /* 0xffffffffff047424 */ /* 0x000fc600078e00ff */
[----:B------:R-:W-:-:S07]  /*45360*/  IMAD.MOV.U32 R207, RZ, RZ, R182 ;  /* 0x000000ffffcf7224 */ /* 0x000fce00078e00b6 */
[----:B------:R-:W-:Y:S05]  /*45370*/  WARPSYNC.COLLECTIVE R4, `(.L_x_27829) ;  /* 0x0000000004087348 */ /* 0x000fea0003c00000 */
[----:B------:R0:W1:Y:S02]  /*45380*/  SHFL.BFLY P6, R4, R207, R181, R180 ;  /* 0x0c0000b5cf047389 */ /* 0x00006400000c00b4 */
[----:B01----:R-:W-:Y:S05]  /*45390*/  ENDCOLLECTIVE ;  /* 0x000000000000791b */ /* 0x003fea0003800000 */
.L_x_27829:
[----:B------:R-:W-:Y:S02]  /*453a0*/  IMAD.MOV.U32 R181, RZ, RZ, 0x4 ;  /* 0x00000004ffb57424 */ /* 0x000fe400078e00ff */
[----:B------:R-:W-:Y:S01]  /*453b0*/  FADD.FTZ R182, R182, R4 ;  /* 0x00000004b6b67221 */ /* 0x000fe20000010000 */
[----:B------:R-:W-:-:S04]  /*453c0*/  MOV R4, 0xffffffff ;  /* 0xffffffff00047802 */ /* 0x000fc80000000f00 */
[----:B------:R-:W-:-:S07]  /*453d0*/  MOV R207, R182 ;  /* 0x000000b600cf7202 */ /* 0x000fce0000000f00 */
[----:B------:R-:W-:Y:S05]  /*453e0*/  WARPSYNC.COLLECTIVE R4, `(.L_x_27830) ;  /* 0x0000000004087348 */ /* 0x000fea0003c00000 */
[----:B------:R0:W1:Y:S02]  /*453f0*/  SHFL.BFLY P6, R4, R207, R181, R180 ;  /* 0x0c0000b5cf047389 */ /* 0x00006400000c00b4 */
[----:B01----:R-:W-:Y:S05]  /*45400*/  ENDCOLLECTIVE ;  /* 0x000000000000791b */ /* 0x003fea0003800000 */
.L_x_27830:
[----:B------:R-:W-:Y:S02]  /*45410*/  HFMA2 R181, -RZ, RZ, 0, 4.76837158203125e-07 ;  /* 0x00000008ffb57431 */ /* 0x000fe400000001ff */
[----:B------:R-:W-:Y:S01]  /*45420*/  FADD.FTZ R182, R182, R4 ;  /* 0x00000004b6b67221 */ /* 0x000fe20000010000 */
[----:B------:R-:W-:-:S03]  /*45430*/  IMAD.MOV.U32 R4, RZ, RZ, -0x1 ;  /* 0xffffffffff047424 */ /* 0x000fc600078e00ff */
[----:B------:R-:W-:-:S07]  /*45440*/  IMAD.MOV.U32 R207, RZ, RZ, R182 ;  /* 0x000000ffffcf7224 */ /* 0x000fce00078e00b6 */
[----:B------:R-:W-:Y:S05]  /*45450*/  WARPSYNC.COLLECTIVE R4, `(.L_x_27831) ;  /* 0x0000000004087348 */ /* 0x000fea0003c00000 */
[----:B------:R0:W1:Y:S02]  /*45460*/  SHFL.BFLY P6, R4, R207, R181, R180 ;  /* 0x0c0000b5cf047389 */ /* 0x00006400000c00b4 */
[----:B01----:R-:W-:Y:S05]  /*45470*/  ENDCOLLECTIVE ;  /* 0x000000000000791b */ /* 0x003fea0003800000 */
.L_x_27831:
[----:B------:R-:W-:Y:S02]  /*45480*/  IMAD.MOV.U32 R181, RZ, RZ, 0x10 ;  /* 0x00000010ffb57424 */ /* 0x000fe400078e00ff */
[----:B------:R-:W-:Y:S01]  /*45490*/  FADD.FTZ R182, R182, R4 ;  /* 0x00000004b6b67221 */ /* 0x000fe20000010000 */
[----:B------:R-:W-:-:S04]  /*454a0*/  MOV R4, 0xffffffff ;  /* 0xffffffff00047802 */ /* 0x000fc80000000f00 */
[----:B------:R-:W-:-:S07]  /*454b0*/  MOV R207, R182 ;  /* 0x000000b600cf7202 */ /* 0x000fce0000000f00 */
[----:B------:R-:W-:Y:S05]  /*454c0*/  WARPSYNC.COLLECTIVE R4, `(.L_x_27832) ;  /* 0x0000000004087348 */ /* 0x000fea0003c00000 */
[----:B------:R0:W1:Y:S02]  /*454d0*/  SHFL.BFLY P6, R4, R207, R181, R180 ;  /* 0x0c0000b5cf047389 */ /* 0x00006400000c00b4 */
[----:B01----:R-:W-:Y:S05]  /*454e0*/  ENDCOLLECTIVE ;  /* 0x000000000000791b */ /* 0x003fea0003800000 */
.L_x_27832:
[----:B------:R-:W-:Y:S05]  /*454f0*/  BRA `(.L_x_27833) ;  /* 0xffffffcc00947947 */ /* 0x000fea000383ffff */
.L_x_27834:
        /* <DEDUP_REMOVED lines=16> */
.L_x_88472:


//--------------------- .text._ZN10layer_norm13ln_fwd_kernelINS_13Kernel_traitsI13__nv_bfloat16S2_fS2_fjLj2560ELj1ELj4ELj1ELj16ENS_18Kernel_traits_baseILj2560ES2_S2_fS2_fjLj128EEEEELb1ELb0ELb0ELb1EEEvNS_9FwdParamsE --------------------------
	.section	.text._ZN10layer_norm13ln_fwd_kernelINS_13Kernel_traitsI13__nv_bfloat16S2_fS2_fjLj2560ELj1ELj4ELj1ELj16ENS_18Kernel_traits_baseILj2560ES2_S2_fS2_fjLj128EEEEELb1ELb0ELb0ELb1EEEvNS_9FwdParamsE,"ax",@progbits
	.align	128
        .global         _ZN10layer_norm13ln_fwd_kernelINS_13Kernel_traitsI13__nv_bfloat16S2_fS2_fjLj2560ELj1ELj4ELj1ELj16ENS_18Kernel_traits_baseILj2560ES2_S2_fS2_fjLj128EEEEELb1ELb0ELb0ELb1EEEvNS_9FwdParamsE
        .type           _ZN10layer_norm13ln_fwd_kernelINS_13Kernel_traitsI13__nv_bfloat16S2_fS2_fjLj2560ELj1ELj4ELj1ELj16ENS_18Kernel_traits_baseILj2560ES2_S2_fS2_fjLj128EEEEELb1ELb0ELb0ELb1EEEvNS_9FwdParamsE,@function
        .size           _ZN10layer_norm13ln_fwd_kernelINS_13Kernel_traitsI13__nv_bfloat16S2_fS2_fjLj2560ELj1ELj4ELj1ELj16ENS_18Kernel_traits_baseILj2560ES2_S2_fS2_fjLj128EEEEELb1ELb0ELb0ELb1EEEvNS_9FwdParamsE,(.L_x_88473 - _ZN10layer_norm13ln_fwd_kernelINS_13Kernel_traitsI13__nv_bfloat16S2_fS2_fjLj2560ELj1ELj4ELj1ELj16ENS_18Kernel_traits_baseILj2560ES2_S2_fS2_fjLj128EEEEELb1ELb0ELb0ELb1EEEvNS_9FwdParamsE)
        .other          _ZN10layer_norm13ln_fwd_kernelINS_13Kernel_traitsI13__nv_bfloat16S2_fS2_fjLj2560ELj1ELj4ELj1ELj16ENS_18Kernel_traits_baseILj2560ES2_S2_fS2_fjLj128EEEEELb1ELb0ELb0ELb1EEEvNS_9FwdParamsE,@"STO_CUDA_ENTRY STV_DEFAULT"
_ZN10layer_norm13ln_fwd_kernelINS_13Kernel_traitsI13__nv_bfloat16S2_fS2_fjLj2560ELj1ELj4ELj1ELj16ENS_18Kernel_traits_baseILj2560ES2_S2_fS2_fjLj128EEEEELb1ELb0ELb0ELb1EEEvNS_9FwdParamsE:
.text._ZN10layer_norm13ln_fwd_kernelINS_13Kernel_traitsI13__nv_bfloat16S2_fS2_fjLj2560ELj1ELj4ELj1ELj16ENS_18Kernel_traits_baseILj2560ES2_S2_fS2_fjLj128EEEEELb1ELb0ELb0ELb1EEEvNS_9FwdParamsE:
        /* <DEDUP_REMOVED lines=25> */
[----:B0-----:R-:W-:Y:S02]  /*0190*/  @P0 IADD3 R208, P1, PT, R4, R9, RZ ;  /* 0x0000000904d00210 */ /* 0x001fe40007f3e0ff */
[----:B------:R-:W-:-:S02]  /*01a0*/  SHF.R.U32.HI R9, RZ, 0x5, R7 ;  /* 0x00000005ff097819 */ /* 0x000fc40000011607 */
[----:B------:R-:W-:Y:S02]  /*01b0*/  @P0 IADD3.X R209, PT, PT, RZ, R5, RZ, P1, !PT ;  /* 0x00000005ffd10210 */ /* 0x000fe40000ffe4ff */
[----:B------:R-:W-:-:S03]  /*01c0*/  LOP3.LUT R7, R7, 0x1f, RZ, 0xc0, !PT ;  /* 0x0000001f07077812 */ /* 0x000fc600078ec0ff */
[----:B------:R-:W-:Y:S01]  /*01d0*/  UIADD3 UR10, UPT, UPT, UR6, -0x61c88647, URZ ;  /* 0x9e3779b9060a7890 */ /* 0x000fe2000fffe0ff */
[--C-:B------:R-:W-:Y:S01]  /*01e0*/  SHF.R.U64 R8, R208, 0x2, R209.reuse ;  /* 0x00000002d0087819 */ /* 0x100fe200000012d1 */
[----:B------:R-:W-:Y:S01]  /*01f0*/  UIADD3 UR11, UPT, UPT, UR7, -0x4498517b, URZ ;  /* 0xbb67ae85070b7890 */ /* 0x000fe2000fffe0ff */
[----:B------:R-:W-:Y:S01]  /*0200*/  LOP3.LUT R9, R9, UR4, RZ, 0xfc, !PT ;  /* 0x0000000409097c12 */ /* 0x000fe2000f8efcff */
[----:B------:R-:W-:Y:S01]  /*0210*/  UIADD3 UR12, UPT, UPT, UR6, 0x3c6ef372, URZ ;  /* 0x3c6ef372060c7890 */ /* 0x000fe2000fffe0ff */
[----:B------:R-:W-:Y:S01]  /*0220*/  SHF.R.U32.HI R209, RZ, 0x2, R209 ;  /* 0x00000002ffd17819 */ /* 0x000fe200000116d1 */
        /* <DEDUP_REMOVED lines=41> */
.L_x_27835:
        /* <DEDUP_REMOVED lines=32> */
.L_x_27836:
[----:B------:R-:W1:Y:S02]  /*06c0*/  LDCU UR4, c[0x0][0x384] ;  /* 0x00007080ff0477ac */ /* 0x000e640008000800 */
[----:B-1----:R-:W-:-:S13]  /*06d0*/  ISETP.GE.AND P0, PT, R9, UR4, PT ;  /* 0x0000000409007c0c */ /* 0x002fda000bf06270 */
[----:B------:R-:W-:Y:S05]  /*06e0*/  @P0 EXIT ;  /* 0x000000000000094d */ /* 0x000fea0003800000 */
[----:B------:R-:W-:Y:S01]  /*06f0*/  IMAD.HI.U32 R0, R10, -0x326172a9, RZ ;  /* 0xcd9e8d570a007827 */ /* 0x000fe200078e00ff */
[----:B------:R-:W1:Y:S01]  /*0700*/  LDCU.64 UR4, c[0x0][0x3e0] ;  /* 0x00007c00ff0477ac */ /* 0x000e620008000a00 */
[----:B-----5:R-:W-:Y:S02]  /*0710*/  PRMT R13, R162, 0x7632, R13 ;  /* 0x00007632a20d7816 */ /* 0x020fe4000000000d */
[C---:B0-----:R-:W-:Y:S01]  /*0720*/  IMAD.HI.U32 R2, R8.reuse, -0x2daee0ad, RZ ;  /* 0xd2511f5308027827 */ /* 0x041fe200078e00ff */
[----:B------:R-:W-:Y:S02]  /*0730*/  LOP3.LUT R0, R209, UR6, R0, 0x96, !PT ;  /* 0x00000006d1007c12 */ /* 0x000fe4000f8e9600 */
[----:B------:R-:W-:Y:S01]  /*0740*/  PRMT R12, R121, 0x7632, R12 ;  /* 0x00007632790c7816 */ /* 0x000fe2000000000c */
[----:B------:R-:W-:Y:S01]  /*0750*/  IMAD R6, R8, -0x2daee0ad, RZ ;  /* 0xd2511f5308067824 */ /* 0x000fe200078e02ff */
[----:B------:R-:W-:Y:S01]  /*0760*/  LOP3.LUT R2, R2, UR7, RZ, 0x3c, !PT ;  /* 0x0000000702027c12 */ /* 0x000fe2000f8e3cff */
[----:B------:R-:W-:Y:S01]  /*0770*/  IMAD.HI.U32 R5, R0, -0x2daee0ad, RZ ;  /* 0xd2511f5300057827 */ /* 0x000fe200078e00ff */
[----:B------:R-:W-:Y:S01]  /*0780*/  STL.S16 [R1+0x10], R13 ;  /* 0x0000100d01007387 */ /* 0x000fe20000100600 */
[----:B------:R-:W-:-:S02]  /*0790*/  LOP3.LUT R208, R208, 0x3, RZ, 0xc0, !PT ;  /* 0x00000003d0d07812 */ /* 0x000fc400078ec0ff */
[----:B------:R-:W-:Y:S01]  /*07a0*/  IMAD R4, R10, -0x326172a9, RZ ;  /* 0xcd9e8d570a047824 */ /* 0x000fe200078e02ff */
[----:B------:R-:W-:Y:S01]  /*07b0*/  LOP3.LUT R5, R6, UR11, R5, 0x96, !PT ;  /* 0x0000000b06057c12 */ /* 0x000fe2000f8e9605 */
[----:B------:R-:W-:Y:S01]  /*07c0*/  IMAD.HI.U32 R3, R2, -0x326172a9, RZ ;  /* 0xcd9e8d5702037827 */ /* 0x000fe200078e00ff */
[----:B------:R-:W-:Y:S01]  /*07d0*/  STL.S16 [R1+0xc], R12 ;  /* 0x00000c0c01007387 */ /* 0x000fe20000100600 */
[----:B------:R-:W-:Y:S01]  /*07e0*/  PRMT R252, R127, 0x7632, R252 ;  /* 0x000076327ffc7816 */ /* 0x000fe200000000fc */
[----:B-1----:R-:W-:Y:S01]  /*07f0*/  UISETP.NE.U32.AND UP0, UPT, UR4, URZ, UPT ;  /* 0x000000ff0400728c */ /* 0x002fe2000bf05070 */
        /* <DEDUP_REMOVED lines=17> */
[----:B------:R-:W-:Y:S01]  /*0910*/  PRMT R246, R124, 0x7632, R246 ;  /* 0x000076327cf67816 */ /* 0x000fe200000000f6 */
[----:B------:R-:W1:Y:S01]  /*0920*/  LDCU.U8 UR13, c[0x0][0x410] ;  /* 0x00008200ff0d77ac */ /* 0x000e620008000000 */
        /* <DEDUP_REMOVED lines=15> */
[----:B------:R-:W4:Y:S01]  /*0a20*/  LDCU UR16, c[0x0][0x408] ;  /* 0x00008100ff1077ac */ /* 0x000f220008000800 */
[----:B------:R-:W-:Y:S01]  /*0a30*/  PRMT R240, R129, 0x7632, R240 ;  /* 0x0000763281f07816 */ /* 0x000fe200000000f0 */
[----:B------:R-:W-:Y:S01]  /*0a40*/  IMAD R4, R5, -0x326172a9, RZ ;  /* 0xcd9e8d5705047824 */ /* 0x000fe200078e02ff */
[----:B------:R-:W-:Y:S01]  /*0a50*/  LOP3.LUT R2, R11, UR17, R2, 0x96, !PT ;  /* 0x000000110b027c12 */ /* 0x000fe2000f8e9602 */
[----:B------:R-:W-:Y:S01]  /*0a60*/  IMAD R6, R3, -0x2daee0ad, RZ ;  /* 0xd2511f5303067824 */ /* 0x000fe200078e02ff */
[----:B------:R-:W-:Y:S01]  /*0a70*/  PRMT R239, R169, 0x7632, R239 ;  /* 0x00007632a9ef7816 */ /* 0x000fe200000000ef */
[----:B------:R-:W-:Y:S01]  /*0a80*/  IMAD.HI.U32 R5, R0, -0x2daee0ad, RZ ;  /* 0xd2511f5300057827 */ /* 0x000fe200078e00ff */
[----:B------:R-:W-:Y:S01]  /*0a90*/  PRMT R238, R128, 0x7632, R238 ;  /* 0x0000763280ee7816 */ /* 0x000fe200000000ee */
[----:B------:R-:W0:Y:S01]  /*0aa0*/  LDCU.64 UR10, c[0x0][0x3a0] ;  /* 0x00007400ff0a77ac */ /* 0x000e220008000a00 */
        /* <DEDUP_REMOVED lines=47> */
[----:B------:R1:W-:Y:S01]  /*0da0*/  STL.S16 [R1+0x4], R4 ;  /* 0x0000040401007387 */ /* 0x0003e20000100600 */
[----:B------:R-:W-:Y:S01]  /*0db0*/  IMAD.MOV.U32 R5, RZ, RZ, R209 ;  /* 0x000000ffff057224 */ /* 0x000fe200078e00d1 */
[----:B------:R-:W-:-:S02]  /*0dc0*/  PRMT R222, R136, 0x7632, R222 ;  /* 0x0000763288de7816 */ /* 0x000fc400000000de */
[----:B------:R2:W-:Y:S01]  /*0dd0*/  STL.S16 [R1], R3 ;  /* 0x0000000301007387 */ /* 0x0005e20000100600 */
[----:B------:R-:W-:Y:S02]  /*0de0*/  PRMT R221, R176, 0x7632, R221 ;  /* 0x00007632b0dd7816 */ /* 0x000fe400000000dd */
[----:B------:R-:W-:Y:S02]  /*0df0*/  PRMT R220, R143, 0x7632, R220 ;  /* 0x000076328fdc7816 */ /* 0x000fe400000000dc */
[----:B------:R-:W-:Y:S01]  /*0e00*/  PRMT R219, R183, 0x7632, R219 ;  /* 0x00007632b7db7816 */ /* 0x000fe200000000db */
[----:B-1----:R-:W-:Y:S01]  /*0e10*/  IMAD R4, R2, -0x326172a9, RZ ;  /* 0xcd9e8d5702047824 */ /* 0x002fe200078e02ff */
[----:B------:R-:W-:Y:S02]  /*0e20*/  PRMT R218, R142, 0x7632, R218 ;  /* 0x000076328eda7816 */ /* 0x000fe400000000da */
[----:B------:R-:W-:Y:S01]  /*0e30*/  PRMT R217, R182, 0x7632, R217 ;  /* 0x00007632b6d97816 */ /* 0x000fe200000000d9 */
[----:B--2---:R-:W-:Y:S01]  /*0e40*/  IMAD.MOV.U32 R3, RZ, RZ, RZ ;  /* 0x000000ffff037224 */ /* 0x004fe200078e00ff */
[----:B------:R-:W-:-:S02]  /*0e50*/  PRMT R216, R141, 0x7632, R216 ;  /* 0x000076328dd87816 */ /* 0x000fc400000000d8 */
[----:B------:R-:W-:Y:S02]  /*0e60*/  PRMT R215, R181, 0x7632, R215 ;  /* 0x00007632b5d77816 */ /* 0x000fe400000000d7 */
[----:B------:R-:W-:Y:S02]  /*0e70*/  PRMT R214, R140, 0x7632, R214 ;  /* 0x000076328cd67816 */ /* 0x000fe400000000d6 */
[----:B0--34-:R-:W-:-:S07]  /*0e80*/  PRMT R207, R180, 0x7632, R207 ;  /* 0x00007632b4cf7816 */ /* 0x019fce00000000cf */
.L_x_28657:
        /* <DEDUP_REMOVED lines=11> */
[----:B------:R1:W3:Y:S01]  /*0f40*/  @P1 LDG.E.U16 R12, desc[UR8][R12.64] ;  /* 0x000000080c0c1981 */ /* 0x0002e2000c1e1500 */
        /* <DEDUP_REMOVED lines=20> */
[----:B-1----:R-:W-:Y:S01]  /*1090*/  MOV R13, UR6 ;  /* 0x00000006000d7c02 */ /* 0x002fe20008000f00 */
[----:B------:R-:W-:Y:S01]  /*10a0*/  IMAD.U32 R189, RZ, RZ, UR7 ;  /* 0x00000007ffbd7e24 */ /* 0x000fe2000f8e00ff */
[----:B------:R-:W-:Y:S01]  /*10b0*/  LOP3.LUT R0, R0, 0xfffffffb, RZ, 0xc0, !PT ;  /* 0xfffffffb00007812 */ /* 0x000fe200078ec0ff */
[----:B------:R-:W-:Y:S01]  /*10c0*/  IMAD.U32 R21, RZ, RZ, UR6 ;  /* 0x00000006ff157e24 */ /* 0x000fe2000f8e00ff */
[----:B------:R-:W-:Y:S01]  /*10d0*/  IADD3 R194, PT, PT, R194, 0x78dde6e4, RZ ;  /* 0x78dde6e4c2c27810 */ /* 0x000fe20007ffe0ff */
[----:B------:R-:W-:Y:S01]  /*10e0*/  IMAD.U32 R18, RZ, RZ, UR7 ;  /* 0x00000007ff127e24 */ /* 0x000fe2000f8e00ff */
[----:B------:R-:W-:Y:S01]  /*10f0*/  @P2 LOP3.LUT R0, R0, 0x4, RZ, 0xfc, !PT ;  /* 0x0000000400002812 */ /* 0x000fe200078efcff */
[----:B------:R-:W-:Y:S01]  /*1100*/  IMAD.U32 R15, RZ, RZ, UR7 ;  /* 0x00000007ff0f7e24 */ /* 0x000fe2000f8e00ff */
[----:B------:R-:W-:Y:S01]  /*1110*/  IADD3 R191, PT, PT, R191, -0x126145ec, RZ ;  /* 0xed9eba14bfbf7810 */ /* 0x000fe20007ffe0ff */
[----:B------:R-:W-:Y:S01]  /*1120*/  IMAD.MOV.U32 R196, RZ, RZ, 0x3f800000 ;  /* 0x3f800000ffc47424 */ /* 0x000fe200078e00ff */
[----:B------:R-:W-:Y:S01]  /*1130*/  IADD3 R188, PT, PT, R188, 0x5384540f, RZ ;  /* 0x5384540fbcbc7810 */ /* 0x000fe20007ffe0ff */
[----:B------:R-:W-:Y:S01]  /*1140*/  IMAD.MOV.U32 R201, RZ, RZ, 0x2f800000 ;  /* 0x2f800000ffc97424 */ /* 0x000fe200078e00ff */
[----:B------:R-:W-:Y:S01]  /*1150*/  IADD3 R20, PT, PT, R20, -0x255992d5, RZ ;  /* 0xdaa66d2b14147810 */ /* 0x000fe20007ffe0ff */
[----:B------:R-:W-:Y:S01]  /*1160*/  VIADD R195, R195, 0xa9066899 ;  /* 0xa9066899c3c37836 */ /* 0x000fe20000000000 */
[----:B------:R-:W-:Y:S01]  /*1170*/  IADD3 R17, PT, PT, R17, 0x646e171e, RZ ;  /* 0x646e171e11117810 */ /* 0x000fe20007ffe0ff */
[----:B------:R-:W-:Y:S01]  /*1180*/  VIADD R193, R193, 0x76cf5d0a ;  /* 0x76cf5d0ac1c17836 */ /* 0x000fe20000000000 */
[----:B------:R-:W-:Y:S01]  /*1190*/  IADD3 R14, PT, PT, R14, 0x3c6ef372, RZ ;  /* 0x3c6ef3720e0e7810 */ /* 0x000fe20007ffe0ff */
        /* <DEDUP_REMOVED lines=13> */
[----:B0-----:R-:W-:-:S05]  /*1270*/  IMAD.WIDE.U32 R28, R2, 0x20, R28 ;  /* 0x00000020021c7825 */ /* 0x001fca00078e001c */
[----:B------:R0:W5:Y:S04]  /*1280*/  LDG.E.128 R100, desc[UR8][R28.64] ;  /* 0x000000081c647981 */ /* 0x000168000c1e1d00 */
        /* <DEDUP_REMOVED lines=12> */
.L_x_88308:
[----:B------:R-:W-:Y:S05]  /*1350*/  BRX R28 -0x1360                                        (*"BRANCH_TARGETS .L_x_88309,.L_x_88310,.L_x_88311"*) ;  /* 0xffffffec1c287949 */ /* 0x000fea000383ffff */
.L_x_88311:
[----:B------:R-:W-:Y:S01]  /*1360*/  VIADD R30, R208, 0x1 ;  /* 0x00000001d01e7836 */ /* 0x000fe20000000000 */
[----:B------:R-:W-:Y:S01]  /*1370*/  MOV R11, R6 ;  /* 0x00000006000b7202 */ /* 0x000fe20000000f00 */
[----:B------:R-:W-:Y:S01]  /*1380*/  IMAD.MOV.U32 R34, RZ, RZ, R205 ;  /* 0x000000ffff227224 */ /* 0x000fe200078e00cd */
[----:B------:R-:W-:Y:S06]  /*1390*/  BRA `(.L_x_27839) ;  /* 0x0000000000f07947 */ /* 0x000fec0003800000 */
.L_x_88309:
[----:B------:R-:W-:Y:S01]  /*13a0*/  IMAD.MOV.U32 R34, RZ, RZ, R205 ;  /* 0x000000ffff227224 */ /* 0x000fe200078e00cd */
[----:B------:R-:W-:Y:S01]  /*13b0*/  MOV R11, R7 ;  /* 0x00000007000b7202 */ /* 0x000fe20000000f00 */
[----:B------:R-:W-:Y:S01]  /*13c0*/  IMAD.MOV.U32 R30, RZ, RZ, 0x3 ;  /* 0x00000003ff1e7424 */ /* 0x000fe200078e00ff */
[----:B------:R-:W-:Y:S06]  /*13d0*/  BRA `(.L_x_27839) ;  /* 0x0000000000e07947 */ /* 0x000fec0003800000 */
.L_x_88310:
        /* <DEDUP_REMOVED lines=13> */
.L_x_27841:
[----:B------:R-:W-:Y:S05]  /*14b0*/  BSYNC.RECONVERGENT B1 ;  /* 0x0000000000017941 */ /* 0x000fea0003800200 */
.L_x_27840:
        /* <DEDUP_REMOVED lines=42> */
.L_x_27839:
[----:B------:R-:W-:Y:S05]  /*1760*/  BSYNC.RECONVERGENT B0 ;  /* 0x0000000000007941 */ /* 0x000fea0003800200 */
.L_x_27838:
[----:B------:R-:W-:Y:S01]  /*1770*/  I2FP.F32.U32 R22, R11 ;  /* 0x0000000b00167245 */ /* 0x000fe20000201000 */
[----:B-----5:R-:W-:Y:S01]  /*1780*/  IMAD.U32 R11, R24, 0x10000, RZ ;  /* 0x00010000180b7824 */ /* 0x020fe200078e00ff */
[----:B------:R-:W-:Y:S01]  /*1790*/  MOV R12, UR16 ;  /* 0x00000010000c7c02 */ /* 0x000fe20008000f00 */
[----:B------:R-:W-:Y:S01]  /*17a0*/  BSSY.RECONVERGENT B0, `(.L_x_27842) ;  /* 0x0000050000007945 */ /* 0x000fe20003800200 */
[----:B------:R-:W-:Y:S01]  /*17b0*/  ISETP.NE.AND P1, PT, R30, 0x1, PT ;  /* 0x000000011e00780c */ /* 0x000fe20003f25270 */
[----:B------:R-:W-:Y:S01]  /*17c0*/  FMUL.FTZ R29, R11, R196 ;  /* 0x000000c40b1d7220 */ /* 0x000fe20000410000 */
[----:B------:R-:W-:Y:S01]  /*17d0*/  FFMA.FTZ R22, R22, R201, 1.1641532182693481445e-10 ;  /* 0x2f00000016167423 */ /* 0x000fe200000100c9 */
[----:B------:R-:W-:Y:S01]  /*17e0*/  IMAD.U32 R11, RZ, RZ, UR15 ;  /* 0x0000000fff0b7e24 */ /* 0x000fe2000f8e00ff */
[----:B------:R-:W-:Y:S01]  /*17f0*/  PRMT R24, R24, 0x7632, R24 ;  /* 0x0000763218187816 */ /* 0x000fe20000000018 */
[----:B------:R-:W-:Y:S01]  /*1800*/  FMUL.FTZ R29, R29, R12 ;  /* 0x0000000c1d1d7220 */ /* 0x000fe20000410000 */
[----:B------:R-:W-:-:S02]  /*1810*/  IMAD.MOV.U32 R31, RZ, RZ, 0x2 ;  /* 0x00000002ff1f7424 */ /* 0x000fc400078e00ff */
[----:B------:R-:W-:-:S04]  /*1820*/  FSETP.GTU.FTZ.AND P0, PT, R22, R11, PT ;  /* 0x0000000b1600720b */ /* 0x000fc80003f1c000 */
[----:B------:R-:W-:Y:S02]  /*1830*/  FSEL R29, R29, RZ, !P0 ;  /* 0x000000ff1d1d7208 */ /* 0x000fe40004000000 */
[----:B------:R-:W-:-:S03]  /*1840*/  PLOP3.LUT P0, PT, P0, PT, PT, 0x8, 0x80 ;  /* 0x000000000080781c */ /* 0x000fc6000070e170 */
[----:B------:R-:W-:Y:S01]  /*1850*/  FADD.FTZ R100, R100, R29 ;  /* 0x0000001d64647221 */ /* 0x000fe20000010000 */
        /* <DEDUP_REMOVED lines=11> */
.L_x_27844:
        /* <DEDUP_REMOVED lines=13> */
.L_x_27846:
[----:B------:R-:W-:Y:S05]  /*19e0*/  BSYNC.RECONVERGENT B1 ;  /* 0x0000000000017941 */ /* 0x000fea0003800200 */
.L_x_27845:
        /* <DEDUP_REMOVED lines=43> */
.L_x_27843:
[----:B------:R-:W-:Y:S05]  /*1ca0*/  BSYNC.RECONVERGENT B0 ;  /* 0x0000000000007941 */ /* 0x000fea0003800200 */
.L_x_27842:
        /* <DEDUP_REMOVED lines=22> */
.L_x_27849:
        /* <DEDUP_REMOVED lines=13> */
.L_x_27851:
[----:B------:R-:W-:Y:S05]  /*1ee0*/  BSYNC.RECONVERGENT B1 ;  /* 0x0000000000017941 */ /* 0x000fea0003800200 */
.L_x_27850:
        /* <DEDUP_REMOVED lines=43> */
.L_x_27848:
[----:B------:R-:W-:Y:S05]  /*21a0*/  BSYNC.RECONVERGENT B0 ;  /* 0x0000000000007941 */ /* 0x000fea0003800200 */
.L_x_27847:
        /* <DEDUP_REMOVED lines=23> */
.L_x_27854:
        /* <DEDUP_REMOVED lines=13> */
.L_x_27856:
[----:B------:R-:W-:Y:S05]  /*23f0*/  BSYNC.RECONVERGENT B1 ;  /* 0x0000000000017941 */ /* 0x000fea0003800200 */
.L_x_27855:
        /* <DEDUP_REMOVED lines=43> */
.L_x_27853:
[----:B------:R-:W-:Y:S05]  /*26b0*/  BSYNC.RECONVERGENT B0 ;  /* 0x0000000000007941 */ /* 0x000fea0003800200 */
.L_x_27852:
        /* <DEDUP_REMOVED lines=22> */
.L_x_27859:
        /* <DEDUP_REMOVED lines=13> */
.L_x_27861:
[----:B------:R-:W-:Y:S05]  /*28f0*/  BSYNC.RECONVERGENT B1 ;  /* 0x0000000000017941 */ /* 0x000fea0003800200 */
.L_x_27860:
        /* <DEDUP_REMOVED lines=43> */
.L_x_27858:
[----:B------:R-:W-:Y:S05]  /*2bb0*/  BSYNC.RECONVERGENT B0 ;  /* 0x0000000000007941 */ /* 0x000fea0003800200 */
.L_x_27857:
        /* <DEDUP_REMOVED lines=23> */
.L_x_27864:
        /* <DEDUP_REMOVED lines=13> */
.L_x_27866:
[----:B------:R-:W-:Y:S05]  /*2e00*/  BSYNC.RECONVERGENT B1 ;  /* 0x0000000000017941 */ /* 0x000fea0003800200 */
.L_x_27865:
        /* <DEDUP_REMOVED lines=43> */
.L_x_27863:
[----:B------:R-:W-:Y:S05]  /*30c0*/  BSYNC.RECONVERGENT B0 ;  /* 0x0000000000007941 */ /* 0x000fea0003800200 */
.L_x_27862:
        /* <DEDUP_REMOVED lines=12> */
[----:B------:R-:W-:Y:S01]  /*3190*/  FADD.FTZ R97, R97, R24 ;  /* 0x0000001861617221 */ /* 0x000fe20000010000 */
        /* <DEDUP_REMOVED lines=9> */
.L_x_27869:
        /* <DEDUP_REMOVED lines=13> */
.L_x_27871:
[----:B------:R-:W-:Y:S05]  /*3300*/  BSYNC.RECONVERGENT B1 ;  /* 0x0000000000017941 */ /* 0x000fea0003800200 */
.L_x_27870:
        /* <DEDUP_REMOVED lines=43> */
.L_x_27868:
[----:B------:R-:W-:Y:S05]  /*35c0*/  BSYNC.RECONVERGENT B0 ;  /* 0x0000000000007941 */ /* 0x000fea0003800200 */
.L_x_27867:
        /* <DEDUP_REMOVED lines=23> */
.L_x_27874:
        /* <DEDUP_REMOVED lines=15> */
.L_x_27876:
[----:B------:R-:W-:Y:S05]  /*3830*/  BSYNC.RECONVERGENT B1 ;  /* 0x0000000000017941 */ /* 0x000fea0003800200 */
.L_x_27875:
        /* <DEDUP_REMOVED lines=43> */
.L_x_27873:
[----:B------:R-:W-:Y:S05]  /*3af0*/  BSYNC.RECONVERGENT B0 ;  /* 0x0000000000007941 */ /* 0x000fea0003800200 */
.L_x_27872:
        /* <DEDUP_REMOVED lines=10> */
.L_x_27837:
        /* <DEDUP_REMOVED lines=16> */
.L_x_27880:
        /* <DEDUP_REMOVED lines=13> */
.L_x_27882:
[----:B------:R-:W-:Y:S05]  /*3d70*/  BSYNC.RECONVERGENT B1 ;  /* 0x0000000000017941 */ /* 0x000fea0003800200 */
.L_x_27881:
        /* <DEDUP_REMOVED lines=41> */
[----:B------:R-:W-:-:S07]  /*4010*/  IMAD.MOV.U32 R28, RZ, RZ, RZ ;  /* 0x000000ffff1c7224 */ /* 0x000fce00078e00ff */
.L_x_27879:
[----:B------:R-:W-:Y:S05]  /*4020*/  BSYNC.RECONVERGENT B0 ;  /* 0x0000000000007941 */ /* 0x000fea0003800200 */
.L_x_27878:
[----:B------:R-:W-:Y:S01]  /*4030*/  I2FP.F32.U32 R12, R11 ;  /* 0x0000000b000c7245 */ /* 0x000fe20000201000 */
[----:B-----5:R-:W-:Y:S01]  /*4040*/  IMAD.U32 R29, R24, 0x10000, RZ ;  /* 0x00010000181d7824 */ /* 0x020fe200078e00ff */
[----:B------:R-:W-:Y:S01]  /*4050*/  ISETP.NE.AND P0, PT, R28, 0x1, PT ;  /* 0x000000011c00780c */ /* 0x000fe20003f05270 */
[----:B------:R-:W-:Y:S01]  /*4060*/  BSSY.RECONVERGENT B0, `(.L_x_27883) ;  /* 0x000004d000007945 */ /* 0x000fe20003800200 */
[----:B------:R-:W-:Y:S01]  /*4070*/  MOV R11, UR15 ;  /* 0x0000000f000b7c02 */ /* 0x000fe20008000f00 */
[----:B------:R-:W-:Y:S01]  /*4080*/  FFMA.FTZ R12, R12, R201, 1.1641532182693481445e-10 ;  /* 0x2f0000000c0c7423 */ /* 0x000fe200000100c9 */
[----:B------:R-:W-:Y:S01]  /*4090*/  FMUL.FTZ R31, R29, R196 ;  /* 0x000000c41d1f7220 */ /* 0x000fe20000410000 */
[----:B------:R-:W-:Y:S01]  /*40a0*/  HFMA2 R30, -RZ, RZ, 0, 1.1920928955078125e-07 ;  /* 0x00000002ff1e7431 */ /* 0x000fe200000001ff */
[----:B------:R-:W-:Y:S01]  /*40b0*/  PRMT R24, R24, 0x7632, R24 ;  /* 0x0000763218187816 */ /* 0x000fe20000000018 */
[----:B------:R-:W-:Y:S01]  /*40c0*/  IMAD.MOV.U32 R29, RZ, RZ, R4 ;  /* 0x000000ffff1d7224 */ /* 0x000fe200078e0004 */
[----:B------:R-:W-:Y:S01]  /*40d0*/  FSETP.LE.FTZ.AND P1, PT, R12, R11, PT ;  /* 0x0000000b0c00720b */ /* 0x000fe20003f33000 */
[----:B------:R-:W-:-:S03]  /*40e0*/  IMAD.U32 R12, RZ, RZ, UR16 ;  /* 0x00000010ff0c7e24 */ /* 0x000fc6000f8e00ff */
[----:B------:R-:W-:Y:S01]  /*40f0*/  P2R R22, PR, RZ, 0x2 ;  /* 0x00000002ff167803 */ /* 0x000fe20000000000 */
[----:B------:R-:W-:Y:S01]  /*4100*/  FMUL.FTZ R100, R31, R12 ;  /* 0x0000000c1f647220 */ /* 0x000fe20000410000 */
        /* <DEDUP_REMOVED lines=9> */
.L_x_27885:
        /* <DEDUP_REMOVED lines=13> */
.L_x_27887:
[----:B------:R-:W-:Y:S05]  /*4270*/  BSYNC.RECONVERGENT B1 ;  /* 0x0000000000017941 */ /* 0x000fea0003800200 */
.L_x_27886:
        /* <DEDUP_REMOVED lines=43> */
.L_x_27884:
[----:B------:R-:W-:Y:S05]  /*4530*/  BSYNC.RECONVERGENT B0 ;  /* 0x0000000000007941 */ /* 0x000fea0003800200 */
.L_x_27883:
[----:B------:R-:W-:Y:S01]  /*4540*/  ISETP.NE.AND P1, PT, R30, 0x1, PT ;  /* 0x000000011e00780c */ /* 0x000fe20003f25270 */
[----:B------:R-:W-:Y:S01]  /*4550*/  BSSY.RECONVERGENT B0, `(.L_x_27888) ;  /* 0x000004b000007945 */ /* 0x000fe20003800200 */
[----:B------:R-:W-:Y:S01]  /*4560*/  I2FP.F32.U32 R28, R29 ;  /* 0x0000001d001c7245 */ /* 0x000fe20000201000 */
[----:B------:R-:W-:Y:S02]  /*4570*/  IMAD.U32 R29, R24, 0x10000, RZ ;  /* 0x00010000181d7824 */ /* 0x000fe400078e00ff */
[----:B------:R-:W-:Y:S02]  /*4580*/  IMAD.MOV.U32 R24, RZ, RZ, R4 ;  /* 0x000000ffff187224 */ /* 0x000fe400078e0004 */
[----:B------:R-:W-:Y:S01]  /*4590*/  FFMA.FTZ R28, R28, R201, 1.1641532182693481445e-10 ;  /* 0x2f0000001c1c7423 */ /* 0x000fe200000100c9 */
[----:B------:R-:W-:-:S04]  /*45a0*/  FMUL.FTZ R29, R29, R196 ;  /* 0x000000c41d1d7220 */ /* 0x000fc80000410000 */
[----:B------:R-:W-:Y:S01]  /*45b0*/  FSETP.LE.FTZ.AND P0, PT, R28, R11, PT ;  /* 0x0000000b1c00720b */ /* 0x000fe20003f13000 */
[----:B------:R-:W-:Y:S02]  /*45c0*/  HFMA2 R28, -RZ, RZ, 0, 1.1920928955078125e-07 ;  /* 0x00000002ff1c7431 */ /* 0x000fe400000001ff */
        /* <DEDUP_REMOVED lines=10> */
.L_x_27890:
        /* <DEDUP_REMOVED lines=13> */
.L_x_27892:
[----:B------:R-:W-:Y:S05]  /*4740*/  BSYNC.RECONVERGENT B1 ;  /* 0x0000000000017941 */ /* 0x000fea0003800200 */
.L_x_27891:
        /* <DEDUP_REMOVED lines=43> */
.L_x_27889:
[----:B------:R-:W-:Y:S05]  /*4a00*/  BSYNC.RECONVERGENT B0 ;  /* 0x0000000000007941 */ /* 0x000fea0003800200 */
.L_x_27888:
[----:B------:R-:W-:Y:S01]  /*4a10*/  ISETP.NE.AND P2, PT, R28, 0x1, PT ;  /* 0x000000011c00780c */ /* 0x000fe20003f45270 */
[----:B------:R-:W-:Y:S01]  /*4a20*/  IMAD.U32 R29, R25, 0x10000, RZ ;  /* 0x00010000191d7824 */ /* 0x000fe200078e00ff */
[----:B------:R-:W-:Y:S01]  /*4a30*/  I2FP.F32.U32 R24, R24 ;  /* 0x0000001800187245 */ /* 0x000fe20000201000 */
[----:B------:R-:W-:Y:S01]  /*4a40*/  BSSY.RECONVERGENT B0, `(.L_x_27893) ;  /* 0x000004a000007945 */ /* 0x000fe20003800200 */
[----:B------:R-:W-:Y:S02]  /*4a50*/  HFMA2 R30, -RZ, RZ, 0, 1.1920928955078125e-07 ;  /* 0x00000002ff1e7431 */ /* 0x000fe400000001ff */
[----:B------:R-:W-:Y:S01]  /*4a60*/  FMUL.FTZ R29, R29, R196 ;  /* 0x000000c41d1d7220 */ /* 0x000fe20000410000 */
[----:B------:R-:W-:Y:S01]  /*4a70*/  PRMT R32, R25, 0x7632, R32 ;  /* 0x0000763219207816 */ /* 0x000fe20000000020 */
[----:B------:R-:W-:Y:S01]  /*4a80*/  FFMA.FTZ R24, R24, R201, 1.1641532182693481445e-10 ;  /* 0x2f00000018187423 */ /* 0x000fe200000100c9 */
[----:B------:R-:W-:Y:S02]  /*4a90*/  IMAD.MOV.U32 R25, RZ, RZ, R4 ;  /* 0x000000ffff197224 */ /* 0x000fe400078e0004 */
[----:B------:R-:W-:-:S02]  /*4aa0*/  FMUL.FTZ R102, R29, R12 ;  /* 0x0000000c1d667220 */ /* 0x000fc40000410000 */
[----:B------:R-:W-:Y:S01]  /*4ab0*/  FSETP.LE.FTZ.AND P1, PT, R24, R11, PT ;  /* 0x0000000b1800720b */ /* 0x000fe20003f33000 */
        /* <DEDUP_REMOVED lines=9> */
.L_x_27895:
        /* <DEDUP_REMOVED lines=13> */
.L_x_27897:
[----:B------:R-:W-:Y:S05]  /*4c20*/  BSYNC.RECONVERGENT B1 ;  /* 0x0000000000017941 */ /* 0x000fea0003800200 */
.L_x_27896:
        /* <DEDUP_REMOVED lines=43> */
.L_x_27894:
[----:B------:R-:W-:Y:S05]  /*4ee0*/  BSYNC.RECONVERGENT B0 ;  /* 0x0000000000007941 */ /* 0x000fea0003800200 */
.L_x_27893:
[----:B------:R-:W-:Y:S01]  /*4ef0*/  ISETP.NE.AND P3, PT, R30, 0x1, PT ;  /* 0x000000011e00780c */ /* 0x000fe20003f65270 */
[----:B------:R-:W-:Y:S01]  /*4f00*/  BSSY.RECONVERGENT B0, `(.L_x_27898) ;  /* 0x000004b000007945 */ /* 0x000fe20003800200 */
[----:B------:R-:W-:Y:S01]  /*4f10*/  I2FP.F32.U32 R24, R25 ;  /* 0x0000001900187245 */ /* 0x000fe20000201000 */
[----:B------:R-:W-:Y:S02]  /*4f20*/  IMAD.U32 R25, R32, 0x10000, RZ ;  /* 0x0001000020197824 */ /* 0x000fe400078e00ff */
[----:B------:R-:W-:Y:S02]  /*4f30*/  HFMA2 R31, -RZ, RZ, 0, 1.1920928955078125e-07 ;  /* 0x00000002ff1f7431 */ /* 0x000fe400000001ff */
[----:B------:R-:W-:Y:S02]  /*4f40*/  IMAD.MOV.U32 R28, RZ, RZ, R4 ;  /* 0x000000ffff1c7224 */ /* 0x000fe400078e0004 */
[----:B------:R-:W-:Y:S01]  /*4f50*/  FFMA.FTZ R24, R24, R201, 1.1641532182693481445e-10 ;  /* 0x2f00000018187423 */ /* 0x000fe200000100c9 */
[----:B------:R-:W-:-:S04]  /*4f60*/  FMUL.FTZ R25, R25, R196 ;  /* 0x000000c419197220 */ /* 0x000fc80000410000 */
[----:B------:R-:W-:Y:S01]  /*4f70*/  FSETP.LE.FTZ.AND P2, PT, R24, R11, PT ;  /* 0x0000000b1800720b */ /* 0x000fe20003f53000 */
[----:B------:R-:W-:Y:S01]  /*4f80*/  FMUL.FTZ R103, R25, R12 ;  /* 0x0000000c19677220 */ /* 0x000fe20000410000 */
        /* <DEDUP_REMOVED lines=9> */
.L_x_27900:
        /* <DEDUP_REMOVED lines=13> */
.L_x_27902:
[----:B------:R-:W-:Y:S05]  /*50f0*/  BSYNC.RECONVERGENT B1 ;  /* 0x0000000000017941 */ /* 0x000fea0003800200 */
.L_x_27901:
        /* <DEDUP_REMOVED lines=43> */
.L_x_27899:
[----:B------:R-:W-:Y:S05]  /*53b0*/  BSYNC.RECONVERGENT B0 ;  /* 0x0000000000007941 */ /* 0x000fea0003800200 */
.L_x_27898:
[----:B------:R-:W-:Y:S01]  /*53c0*/  ISETP.NE.AND P4, PT, R31, 0x1, PT ;  /* 0x000000011f00780c */ /* 0x000fe20003f85270 */
[C---:B------:R-:W-:Y:S01]  /*53d0*/  IMAD.U32 R25, R26.reuse, 0x10000, RZ ;  /* 0x000100001a197824 */ /* 0x040fe200078e00ff */
        /* <DEDUP_REMOVED lines=18> */
.L_x_27905:
        /* <DEDUP_REMOVED lines=13> */
.L_x_27907:
[----:B------:R-:W-:Y:S05]  /*55d0*/  BSYNC.RECONVERGENT B1 ;  /* 0x0000000000017941 */ /* 0x000fea0003800200 */
.L_x_27906:
        /* <DEDUP_REMOVED lines=43> */
.L_x_27904:
[----:B------:R-:W-:Y:S05]  /*5890*/  BSYNC.RECONVERGENT B0 ;  /* 0x0000000000007941 */ /* 0x000fea0003800200 */
.L_x_27903:
        /* <DEDUP_REMOVED lines=19> */
.L_x_27910:
        /* <DEDUP_REMOVED lines=13> */
.L_x_27912:
[----:B------:R-:W-:Y:S05]  /*5aa0*/  BSYNC.RECONVERGENT B1 ;  /* 0x0000000000017941 */ /* 0x000fea0003800200 */
.L_x_27911:
        /* <DEDUP_REMOVED lines=43> */
.L_x_27909:
[----:B------:R-:W-:Y:S05]  /*5d60*/  BSYNC.RECONVERGENT B0 ;  /* 0x0000000000007941 */ /* 0x000fea0003800200 */
.L_x_27908:
        /* <DEDUP_REMOVED lines=20> */
.L_x_27915:
        /* <DEDUP_REMOVED lines=15> */
.L_x_27917:
[----:B------:R-:W-:Y:S05]  /*5fa0*/  BSYNC.RECONVERGENT B1 ;  /* 0x0000000000017941 */ /* 0x000fea0003800200 */
.L_x_27916:
        /* <DEDUP_REMOVED lines=43> */
.L_x_27914:
[----:B------:R-:W-:Y:S05]  /*6260*/  BSYNC.RECONVERGENT B0 ;  /* 0x0000000000007941 */ /* 0x000fea0003800200 */
.L_x_27913:
[----:B------:R-:W-:Y:S01]  /*6270*/  I2FP.F32.U32 R24, R25 ;  /* 0x0000001900187245 */ /* 0x000fe20000201000 */
[----:B------:R-:W-:Y:S01]  /*6280*/  IMAD.U32 R25, R30, 0x10000, RZ ;  /* 0x000100001e197824 */ /* 0x000fe200078e00ff */
[----:B------:R-:W-:Y:S02]  /*6290*/  ISETP.NE.AND P6, PT, R22, RZ, PT ;  /* 0x000000ff1600720c */ /* 0x000fe40003fc5270 */
[----:B------:R-:W-:Y:S01]  /*62a0*/  FSEL R101, R101, RZ, P0 ;  /* 0x000000ff65657208 */ /* 0x000fe20000000000 */
[----:B------:R-:W-:Y:S01]  /*62b0*/  FFMA.FTZ R24, R24, R201, 1.1641532182693481445e-10 ;  /* 0x2f00000018187423 */ /* 0x000fe200000100c9 */
[----:B------:R-:W-:Y:S01]  /*62c0*/  FMUL.FTZ R25, R25, R196 ;  /* 0x000000c419197220 */ /* 0x000fe20000410000 */
[----:B------:R-:W-:Y:S02]  /*62d0*/  FSEL R100, R100, RZ, P6 ;  /* 0x000000ff64647208 */ /* 0x000fe40003000000 */
[----:B------:R-:W-:Y:S01]  /*62e0*/  FSEL R102, R102, RZ, P1 ;  /* 0x000000ff66667208 */ /* 0x000fe20000800000 */
[----:B------:R-:W-:Y:S01]  /*62f0*/  FMUL.FTZ R25, R25, R12 ;  /* 0x0000000c19197220 */ /* 0x000fe20000410000 */
[----:B------:R-:W-:-:S02]  /*6300*/  FSETP.GTU.FTZ.AND P6, PT, R24, R11, PT ;  /* 0x0000000b1800720b */ /* 0x000fc40003fdc000 */
[----:B------:R-:W-:Y:S02]  /*6310*/  FSEL R103, R103, RZ, P2 ;  /* 0x000000ff67677208 */ /* 0x000fe40001000000 */
[----:B------:R-:W-:Y:S02]  /*6320*/  FSEL R99, R25, RZ, !P6 ;  /* 0x000000ff19637208 */ /* 0x000fe40007000000 */
[----:B------:R-:W-:Y:S02]  /*6330*/  PLOP3.LUT P6, PT, P6, PT, PT, 0x8, 0x80 ;  /* 0x000000000080781c */ /* 0x000fe400037ce170 */
[----:B------:R-:W-:Y:S02]  /*6340*/  FSEL R96, R96, RZ, P3 ;  /* 0x000000ff60607208 */ /* 0x000fe40001800000 */
[----:B------:R-:W-:Y:S02]  /*6350*/  FSEL R97, R97, RZ, P4 ;  /* 0x000000ff61617208 */ /* 0x000fe40002000000 */
[----:B------:R-:W-:-:S07]  /*6360*/  FSEL R98, R98, RZ, P5 ;  /* 0x000000ff62627208 */ /* 0x000fce0002800000 */
.L_x_27877:
        /* <DEDUP_REMOVED lines=18> */
[----:B------:R-:W-:Y:S01]  /*6490*/  STG.E.128 desc[UR8][R24.64], R100 ;  /* 0x0000006418007986 */ /* 0x000fe2000c101d08 */
[----:B------:R-:W-:Y:S02]  /*64a0*/  LOP3.LUT P6, RZ, R0, 0x4, RZ, 0xc0, !PT ;  /* 0x0000000400ff7812 */ /* 0x000fe400078cc0ff */
[----:B-1----:R-:W-:Y:S01]  /*64b0*/  IMAD.WIDE.U32 R28, R2, 0x8, R212 ;  /* 0x00000008021c7825 */ /* 0x002fe200078e00d4 */
[----:B------:R-:W-:Y:S04]  /*64c0*/  STG.E.128 desc[UR8][R24.64+0x10], R96 ;  /* 0x0000106018007986 */ /* 0x000fe8000c101d08 */
[----:B------:R0:W-:Y:S04]  /*64d0*/  STG.E.64 desc[UR8][R28.64], R26 ;  /* 0x0000001a1c007986 */ /* 0x0001e8000c101b08 */
[----:B0-----:R0:W5:Y:S02]  /*64e0*/  LDG.E.128 R24, desc[UR8][R30.64] ;  /* 0x000000081e187981 */ /* 0x001164000c1e1d00 */
[----:B------:R-:W-:Y:S05]  /*64f0*/  @!P6 BRA `(.L_x_27918) ;  /* 0x00000028003ce947 */ /* 0x000fea0003800000 */
[----:B------:R-:W1:Y:S02]  /*6500*/  LDC.64 R88, c[0x0][0x3a0] ;  /* 0x0000e800ff587b82 */ /* 0x000e640000000a00 */
[----:B-1----:R-:W-:-:S05]  /*6510*/  IMAD.WIDE.U32 R88, R200, 0x20, R88 ;  /* 0x00000020c8587825 */ /* 0x002fca00078e0058 */
[----:B------:R1:W5:Y:S04]  /*6520*/  LDG.E.128 R92, desc[UR8][R88.64] ;  /* 0x00000008585c7981 */ /* 0x000368000c1e1d00 */
[----:B------:R-:W5:Y:S01]  /*6530*/  LDG.E.128 R88, desc[UR8][R88.64+0x10] ;  /* 0x0000100858587981 */ /* 0x000f62000c1e1d00 */
[----:B------:R-:W-:Y:S01]  /*6540*/  ISETP.NE.AND P0, PT, R32, 0x1, PT ;  /* 0x000000012000780c */ /* 0x000fe20003f05270 */
[----:B------:R-:W-:Y:S01]  /*6550*/  BSSY.RECONVERGENT B0, `(.L_x_27919) ;  /* 0x0000048000007945 */ /* 0x000fe20003800200 */
[----:B------:R-:W-:Y:S01]  /*6560*/  IMAD.MOV.U32 R28, RZ, RZ, 0x2 ;  /* 0x00000002ff1c7424 */ /* 0x000fe200078e00ff */
[----:B------:R-:W-:Y:S01]  /*6570*/  MOV R22, R34 ;  /* 0x0000002200167202 */ /* 0x000fe20000000f00 */
[----:B------:R-:W-:-:S09]  /*6580*/  IMAD.MOV.U32 R29, RZ, RZ, R4 ;  /* 0x000000ffff1d7224 */ /* 0x000fd200078e0004 */
[----:B-1----:R-:W-:Y:S05]  /*6590*/  @!P0 BRA `(.L_x_27920) ;  /* 0x00000004000c8947 */ /* 0x002fea0003800000 */
        /* <DEDUP_REMOVED lines=10> */
.L_x_27921:
        /* <DEDUP_REMOVED lines=13> */
.L_x_27923:
[----:B------:R-:W-:Y:S05]  /*6710*/  BSYNC.RECONVERGENT B1 ;  /* 0x0000000000017941 */ /* 0x000fea0003800200 */
.L_x_27922:
[----:B0-----:R-:W-:Y:S01]  /*6720*/  IMAD.WIDE.U32 R30, R10, -0x326172a9, RZ ;  /* 0xcd9e8d570a1e7825 */ /* 0x001fe200078e00ff */
        /* <DEDUP_REMOVED lines=42> */
.L_x_27920:
[----:B------:R-:W-:Y:S05]  /*69d0*/  BSYNC.RECONVERGENT B0 ;  /* 0x0000000000007941 */ /* 0x000fea0003800200 */
.L_x_27919:
[----:B0-----:R-:W-:Y:S01]  /*69e0*/  I2FP.F32.U32 R30, R29 ;  /* 0x0000001d001e7245 */ /* 0x001fe20000201000 */
[----:B------:R-:W-:Y:S01]  /*69f0*/  BSSY.RECONVERGENT B0, `(.L_x_27924) ;  /* 0x0000050000007945 */ /* 0x000fe20003800200 */
[----:B-----5:R-:W-:Y:S02]  /*6a00*/  SHF.L.U32 R29, R24, 0x10, RZ ;  /* 0x00000010181d7819 */ /* 0x020fe400000006ff */
        /* <DEDUP_REMOVED lines=21> */
.L_x_27926:
        /* <DEDUP_REMOVED lines=13> */
.L_x_27928:
[----:B------:R-:W-:Y:S05]  /*6c30*/  BSYNC.RECONVERGENT B1 ;  /* 0x0000000000017941 */ /* 0x000fea0003800200 */
.L_x_27927:
        /* <DEDUP_REMOVED lines=43> */
.L_x_27925:
[----:B------:R-:W-:Y:S05]  /*6ef0*/  BSYNC.RECONVERGENT B0 ;  /* 0x0000000000007941 */ /* 0x000fea0003800200 */
.L_x_27924:
        /* <DEDUP_REMOVED lines=22> */
.L_x_27931:
        /* <DEDUP_REMOVED lines=13> */
.L_x_27933:
[----:B------:R-:W-:Y:S05]  /*7130*/  BSYNC.RECONVERGENT B1 ;  /* 0x0000000000017941 */ /* 0x000fea0003800200 */
.L_x_27932:
        /* <DEDUP_REMOVED lines=43> */
.L_x_27930:
[----:B------:R-:W-:Y:S05]  /*73f0*/  BSYNC.RECONVERGENT B0 ;  /* 0x0000000000007941 */ /* 0x000fea0003800200 */
.L_x_27929:
        /* <DEDUP_REMOVED lines=23> */
.L_x_27936:
        /* <DEDUP_REMOVED lines=13> */
.L_x_27938:
[----:B------:R-:W-:Y:S05]  /*7640*/  BSYNC.RECONVERGENT B1 ;  /* 0x0000000000017941 */ /* 0x000fea0003800200 */
.L_x_27937:
        /* <DEDUP_REMOVED lines=43> */
.L_x_27935:
[----:B------:R-:W-:Y:S05]  /*7900*/  BSYNC.RECONVERGENT B0 ;  /* 0x0000000000007941 */ /* 0x000fea0003800200 */
.L_x_27934:
        /* <DEDUP_REMOVED lines=22> */
.L_x_27941:
        /* <DEDUP_REMOVED lines=13> */
.L_x_27943:
[----:B------:R-:W-:Y:S05]  /*7b40*/  BSYNC.RECONVERGENT B1 ;  /* 0x0000000000017941 */ /* 0x000fea0003800200 */
.L_x_27942:
        /* <DEDUP_REMOVED lines=43> */
.L_x_27940:
[----:B------:R-:W-:Y:S05]  /*7e00*/  BSYNC.RECONVERGENT B0 ;  /* 0x0000000000007941 */ /* 0x000fea0003800200 */
.L_x_27939:
        /* <DEDUP_REMOVED lines=23> */
.L_x_27946:
        /* <DEDUP_REMOVED lines=13> */
.L_x_27948:
[----:B------:R-:W-:Y:S05]  /*8050*/  BSYNC.RECONVERGENT B1 ;  /* 0x0000000000017941 */ /* 0x000fea0003800200 */
.L_x_27947:
        /* <DEDUP_REMOVED lines=43> */
.L_x_27945:
[----:B------:R-:W-:Y:S05]  /*8310*/  BSYNC.RECONVERGENT B0 ;  /* 0x0000000000007941 */ /* 0x000fea0003800200 */
.L_x_27944:
        /* <DEDUP_REMOVED lines=22> */
.L_x_27951:
        /* <DEDUP_REMOVED lines=13> */
.L_x_27953:
[----:B------:R-:W-:Y:S05]  /*8550*/  BSYNC.RECONVERGENT B1 ;  /* 0x0000000000017941 */ /* 0x000fea0003800200 */
.L_x_27952:
        /* <DEDUP_REMOVED lines=43> */
.L_x_27950:
[----:B------:R-:W-:Y:S05]  /*8810*/  BSYNC.RECONVERGENT B0 ;  /* 0x0000000000007941 */ /* 0x000fea0003800200 */
.L_x_27949:
        /* <DEDUP_REMOVED lines=23> */
.L_x_27956:
        /* <DEDUP_REMOVED lines=15> */
.L_x_27958:
[----:B------:R-:W-:Y:S05]  /*8a80*/  BSYNC.RECONVERGENT B1 ;  /* 0x0000000000017941 */ /* 0x000fea0003800200 */
.L_x_27957:
        /* <DEDUP_REMOVED lines=43> */
.L_x_27955:
[----:B------:R-:W-:Y:S05]  /*8d40*/  BSYNC.RECONVERGENT B0 ;  /* 0x0000000000007941 */ /* 0x000fea0003800200 */
.L_x_27954:
        /* <DEDUP_REMOVED lines=10> */
.L_x_27918:
        /* <DEDUP_REMOVED lines=16> */
.L_x_27962:
        /* <DEDUP_REMOVED lines=13> */
.L_x_27964:
[----:B------:R-:W-:Y:S05]  /*8fc0*/  BSYNC.RECONVERGENT B1 ;  /* 0x0000000000017941 */ /* 0x000fea0003800200 */
.L_x_27963:
        /* <DEDUP_REMOVED lines=43> */
.L_x_27961:
[----:B------:R-:W-:Y:S05]  /*9280*/  BSYNC.RECONVERGENT B0 ;  /* 0x0000000000007941 */ /* 0x000fea0003800200 */
.L_x_27960:
[----:B------:R-:W-:Y:S01]  /*9290*/  ISETP.NE.AND P0, PT, R30, 0x1, PT ;  /* 0x000000011e00780c */ /* 0x000fe20003f05270 */
[----:B------:R-:W-:Y:S01]  /*92a0*/  BSSY.RECONVERGENT B0, `(.L_x_27965) ;  /* 0x000004d000007945 */ /* 0x000fe20003800200 */
[----:B------:R-:W-:Y:S01]  /*92b0*/  I2FP.F32.U32 R28, R28 ;  /* 0x0000001c001c7245 */ /* 0x000fe20000201000 */
[----:B------:R-:W-:Y:S01]  /*92c0*/  IMAD.MOV.U32 R32, RZ, RZ, 0x2 ;  /* 0x00000002ff207424 */ /* 0x000fe200078e00ff */
[C---:B-----5:R-:W-:Y:S02]  /*92d0*/  SHF.L.U32 R29, R24.reuse, 0x10, RZ ;  /* 0x00000010181d7819 */ /* 0x060fe400000006ff */
[----:B------:R-:W-:Y:S01]  /*92e0*/  PRMT R34, R24, 0x7632, R34 ;  /* 0x0000763218227816 */ /* 0x000fe20000000022 */
[----:B------:R-:W-:Y:S02]  /*92f0*/  FFMA.FTZ R28, R28, R201, 1.1641532182693481445e-10 ;  /* 0x2f0000001c1c7423 */ /* 0x000fe400000100c9 */
[----:B------:R-:W-:Y:S01]  /*9300*/  FMUL.FTZ R31, R29, R196 ;  /* 0x000000c41d1f7220 */ /* 0x000fe20000410000 */
[----:B------:R-:W-:-:S02]  /*9310*/  IMAD.MOV.U32 R29, RZ, RZ, R4 ;  /* 0x000000ffff1d7224 */ /* 0x000fc400078e0004 */
[----:B------:R-:W-:Y:S01]  /*9320*/  FSETP.LE.FTZ.AND P1, PT, R28, R11, PT ;  /* 0x0000000b1c00720b */ /* 0x000fe20003f33000 */
[----:B------:R-:W-:-:S03]  /*9330*/  FMUL.FTZ R92, R31, R12 ;  /* 0x0000000c1f5c7220 */ /* 0x000fc60000410000 */
        /* <DEDUP_REMOVED lines=10> */
.L_x_27967:
        /* <DEDUP_REMOVED lines=13> */
.L_x_27969:
[----:B------:R-:W-:Y:S05]  /*94b0*/  BSYNC.RECONVERGENT B1 ;  /* 0x0000000000017941 */ /* 0x000fea0003800200 */
.L_x_27968:
        /* <DEDUP_REMOVED lines=43> */
.L_x_27966:
[----:B------:R-:W-:Y:S05]  /*9770*/  BSYNC.RECONVERGENT B0 ;  /* 0x0000000000007941 */ /* 0x000fea0003800200 */
.L_x_27965:
        /* <DEDUP_REMOVED lines=10> */
[----:B------:R-:W-:Y:S11]  /*9820*/  @!P1 BRA `(.L_x_27971) ;  /* 0x0000000400049947 */ /* 0x000ff60003800000 */
        /* <DEDUP_REMOVED lines=8> */
.L_x_27972:
        /* <DEDUP_REMOVED lines=13> */
.L_x_27974:
[----:B------:R-:W-:Y:S05]  /*9980*/  BSYNC.RECONVERGENT B1 ;  /* 0x0000000000017941 */ /* 0x000fea0003800200 */
.L_x_27973:
        /* <DEDUP_REMOVED lines=43> */
.L_x_27971:
[----:B------:R-:W-:Y:S05]  /*9c40*/  BSYNC.RECONVERGENT B0 ;  /* 0x0000000000007941 */ /* 0x000fea0003800200 */
.L_x_27970:
[----:B------:R-:W-:Y:S01]  /*9c50*/  ISETP.NE.AND P2, PT, R33, 0x1, PT ;  /* 0x000000012100780c */ /* 0x000fe20003f45270 */
[----:B------:R-:W-:Y:S01]  /*9c60*/  BSSY.RECONVERGENT B0, `(.L_x_27975) ;  /* 0x000004c000007945 */ /* 0x000fe20003800200 */
[----:B------:R-:W-:Y:S01]  /*9c70*/  I2FP.F32.U32 R28, R30 ;  /* 0x0000001e001c7245 */ /* 0x000fe20000201000 */
[----:B------:R-:W-:Y:S01]  /*9c80*/  IMAD.MOV.U32 R30, RZ, RZ, 0x2 ;  /* 0x00000002ff1e7424 */ /* 0x000fe200078e00ff */
[C---:B------:R-:W-:Y:S02]  /*9c90*/  SHF.L.U32 R29, R25.reuse, 0x10, RZ ;  /* 0x00000010191d7819 */ /* 0x040fe400000006ff */
[----:B------:R-:W-:Y:S01]  /*9ca0*/  PRMT R25, R25, 0x7632, R25 ;  /* 0x0000763219197816 */ /* 0x000fe20000000019 */
[----:B------:R-:W-:Y:S02]  /*9cb0*/  FFMA.FTZ R28, R28, R201, 1.1641532182693481445e-10 ;  /* 0x2f0000001c1c7423 */ /* 0x000fe400000100c9 */
[----:B------:R-:W-:Y:S01]  /*9cc0*/  FMUL.FTZ R31, R29, R196 ;  /* 0x000000c41d1f7220 */ /* 0x000fe20000410000 */
[----:B------:R-:W-:-:S02]  /*9cd0*/  IMAD.MOV.U32 R29, RZ, RZ, R4 ;  /* 0x000000ffff1d7224 */ /* 0x000fc400078e0004 */
        /* <DEDUP_REMOVED lines=11> */
.L_x_27977:
        /* <DEDUP_REMOVED lines=13> */
.L_x_27979:
[----:B------:R-:W-:Y:S05]  /*9e60*/  BSYNC.RECONVERGENT B1 ;  /* 0x0000000000017941 */ /* 0x000fea0003800200 */
.L_x_27978:
        /* <DEDUP_REMOVED lines=43> */
.L_x_27976:
[----:B------:R-:W-:Y:S05]  /*a120*/  BSYNC.RECONVERGENT B0 ;  /* 0x0000000000007941 */ /* 0x000fea0003800200 */
.L_x_27975:
        /* <DEDUP_REMOVED lines=19> */
.L_x_27982:
        /* <DEDUP_REMOVED lines=13> */
.L_x_27984:
[----:B------:R-:W-:Y:S05]  /*a330*/  BSYNC.RECONVERGENT B1 ;  /* 0x0000000000017941 */ /* 0x000fea0003800200 */
.L_x_27983:
        /* <DEDUP_REMOVED lines=43> */
.L_x_27981:
[----:B------:R-:W-:Y:S05]  /*a5f0*/  BSYNC.RECONVERGENT B0 ;  /* 0x0000000000007941 */ /* 0x000fea0003800200 */
.L_x_27980:
        /* <DEDUP_REMOVED lines=20> */
.L_x_27987:
        /* <DEDUP_REMOVED lines=13> */
.L_x_27989:
[----:B------:R-:W-:Y:S05]  /*a810*/  BSYNC.RECONVERGENT B1 ;  /* 0x0000000000017941 */ /* 0x000fea0003800200 */
.L_x_27988:
        /* <DEDUP_REMOVED lines=43> */
.L_x_27986:
[----:B------:R-:W-:Y:S05]  /*aad0*/  BSYNC.RECONVERGENT B0 ;  /* 0x0000000000007941 */ /* 0x000fea0003800200 */
.L_x_27985:
        /* <DEDUP_REMOVED lines=19> */
.L_x_27992:
        /* <DEDUP_REMOVED lines=13> */
.L_x_27994:
[----:B------:R-:W-:Y:S05]  /*ace0*/  BSYNC.RECONVERGENT B1 ;  /* 0x0000000000017941 */ /* 0x000fea0003800200 */
.L_x_27993:
        /* <DEDUP_REMOVED lines=43> */
.L_x_27991:
[----:B------:R-:W-:Y:S05]  /*afa0*/  BSYNC.RECONVERGENT B0 ;  /* 0x0000000000007941 */ /* 0x000fea0003800200 */
.L_x_27990:
[----:B------:R-:W-:Y:S01]  /*afb0*/  ISETP.NE.AND P6, PT, R31, 0x1, PT ;  /* 0x000000011f00780c */ /* 0x000fe20003fc5270 */
[----:B------:R-:W-:Y:S01]  /*afc0*/  BSSY.RECONVERGENT B0, `(.L_x_27995) ;  /* 0x000004e000007945 */ /* 0x000fe20003800200 */
[----:B------:R-:W-:Y:S01]  /*afd0*/  I2FP.F32.U32 R26, R26 ;  /* 0x0000001a001a7245 */ /* 0x000fe20000201000 */
[----:B------:R-:W-:Y:S01]  /*afe0*/  IMAD.MOV.U32 R33, RZ, RZ, 0x2 ;  /* 0x00000002ff217424 */ /* 0x000fe200078e00ff */
[----:B------:R-:W-:-:S03]  /*aff0*/  SHF.L.U32 R25, R27, 0x10, RZ ;  /* 0x000000101b197819 */ /* 0x000fc600000006ff */
[----:B------:R-:W-:Y:S02]  /*b000*/  FFMA.FTZ R26, R26, R201, 1.1641532182693481445e-10 ;  /* 0x2f0000001a1a7423 */ /* 0x000fe400000100c9 */
[----:B------:R-:W-:Y:S01]  /*b010*/  FMUL.FTZ R29, R25, R196 ;  /* 0x000000c4191d7220 */ /* 0x000fe20000410000 */
[----:B------:R-:W-:Y:S01]  /*b020*/  PRMT R25, R27, 0x7632, R25 ;  /* 0x000076321b197816 */ /* 0x000fe20000000019 */
[----:B------:R-:W-:Y:S01]  /*b030*/  IMAD.MOV.U32 R27, RZ, RZ, R4 ;  /* 0x000000ffff1b7224 */ /* 0x000fe200078e0004 */
        /* <DEDUP_REMOVED lines=11> */
.L_x_27997:
        /* <DEDUP_REMOVED lines=15> */
.L_x_27999:
[----:B------:R-:W-:Y:S05]  /*b1e0*/  BSYNC.RECONVERGENT B1 ;  /* 0x0000000000017941 */ /* 0x000fea0003800200 */
.L_x_27998:
        /* <DEDUP_REMOVED lines=43> */
.L_x_27996:
[----:B------:R-:W-:Y:S05]  /*b4a0*/  BSYNC.RECONVERGENT B0 ;  /* 0x0000000000007941 */ /* 0x000fea0003800200 */
.L_x_27995:
[----:B------:R-:W-:Y:S02]  /*b4b0*/  I2FP.F32.U32 R26, R27 ;  /* 0x0000001b001a7245 */ /* 0x000fe40000201000 */
[----:B------:R-:W-:Y:S02]  /*b4c0*/  SHF.L.U32 R25, R25, 0x10, RZ ;  /* 0x0000001019197819 */ /* 0x000fe400000006ff */
[----:B------:R-:W-:Y:S01]  /*b4d0*/  ISETP.NE.AND P6, PT, R24, RZ, PT ;  /* 0x000000ff1800720c */ /* 0x000fe20003fc5270 */
[----:B------:R-:W-:Y:S01]  /*b4e0*/  FFMA.FTZ R26, R26, R201, 1.1641532182693481445e-10 ;  /* 0x2f0000001a1a7423 */ /* 0x000fe200000100c9 */
[----:B------:R-:W-:Y:S01]  /*b4f0*/  FSEL R93, R93, RZ, P0 ;  /* 0x000000ff5d5d7208 */ /* 0x000fe20000000000 */
[----:B------:R-:W-:Y:S01]  /*b500*/  FMUL.FTZ R25, R25, R196 ;  /* 0x000000c419197220 */ /* 0x000fe20000410000 */
[----:B------:R-:W-:Y:S02]  /*b510*/  FSEL R92, R92, RZ, P6 ;  /* 0x000000ff5c5c7208 */ /* 0x000fe40003000000 */
[----:B------:R-:W-:Y:S01]  /*b520*/  FSETP.GTU.FTZ.AND P6, PT, R26, R11, PT ;  /* 0x0000000b1a00720b */ /* 0x000fe20003fdc000 */
[----:B------:R-:W-:Y:S01]  /*b530*/  FMUL.FTZ R25, R25, R12 ;  /* 0x0000000c19197220 */ /* 0x000fe20000410000 */
[----:B------:R-:W-:-:S02]  /*b540*/  FSEL R94, R94, RZ, P1 ;  /* 0x000000ff5e5e7208 */ /* 0x000fc40000800000 */
[----:B------:R-:W-:Y:S02]  /*b550*/  FSEL R95, R95, RZ, P2 ;  /* 0x000000ff5f5f7208 */ /* 0x000fe40001000000 */
[----:B------:R-:W-:Y:S02]  /*b560*/  FSEL R91, R25, RZ, !P6 ;  /* 0x000000ff195b7208 */ /* 0x000fe40007000000 */
[----:B------:R-:W-:Y:S02]  /*b570*/  PLOP3.LUT P6, PT, P6, PT, PT, 0x8, 0x80 ;  /* 0x000000000080781c */ /* 0x000fe400037ce170 */
[----:B------:R-:W-:Y:S02]  /*b580*/  FSEL R88, R88, RZ, P3 ;  /* 0x000000ff58587208 */ /* 0x000fe40001800000 */
[----:B------:R-:W-:Y:S02]  /*b590*/  FSEL R89, R89, RZ, P4 ;  /* 0x000000ff59597208 */ /* 0x000fe40002000000 */
[----:B------:R-:W-:-:S07]  /*b5a0*/  FSEL R90, R90, RZ, P5 ;  /* 0x000000ff5a5a7208 */ /* 0x000fce0002800000 */
.L_x_27959:
[----:B------:R-:W-:Y:S01]  /*b5b0*/  SEL R27, RZ, 0x10000, !P5 ;  /* 0x00010000ff1b7807 */ /* 0x000fe20006800000 */
[----:B------:R-:W-:Y:S01]  /*b5c0*/  VIADD R199, R2, 0x40 ;  /* 0x0000004002c77836 */ /* 0x000fe20000000000 */
[----:B------:R-:W-:Y:S02]  /*b5d0*/  SEL R29, RZ, 0x1000000, !P6 ;  /* 0x01000000ff1d7807 */ /* 0x000fe40007000000 */
[----:B------:R-:W-:Y:S01]  /*b5e0*/  ISETP.NE.AND P5, PT, R24, RZ, PT ;  /* 0x000000ff1800720c */ /* 0x000fe20003fa5270 */
[----:B------:R-:W-:Y:S01]  /*b5f0*/  IMAD.WIDE.U32 R30, R199, 0x10, R186 ;  /* 0x00000010c71e7825 */ /* 0x000fe200078e00ba */
[----:B------:R-:W-:Y:S02]  /*b600*/  SEL R28, RZ, 0x100, !P4 ;  /* 0x00000100ff1c7807 */ /* 0x000fe40006000000 */
[----:B------:R-:W-:Y:S02]  /*b610*/  SEL R24, RZ, 0x1000000, !P2 ;  /* 0x01000000ff187807 */ /* 0x000fe40005000000 */
[----:B------:R-:W-:-:S02]  /*b620*/  SEL R25, RZ, 0x10000, !P1 ;  /* 0x00010000ff197807 */ /* 0x000fc40004800000 */
[----:B------:R-:W-:Y:S02]  /*b630*/  SEL R26, RZ, 0x100, !P0 ;  /* 0x00000100ff1a7807 */ /* 0x000fe40004000000 */
[----:B------:R-:W-:Y:S02]  /*b640*/  LOP3.LUT R28, R28, R29, R27, 0xfe, !PT ;  /* 0x0000001d1c1c7212 */ /* 0x000fe400078efe1b */
[----:B------:R-:W-:Y:S02]  /*b650*/  SEL R27, RZ, 0x1, !P3 ;  /* 0x00000001ff1b7807 */ /* 0x000fe40005800000 */
[----:B------:R-:W-:Y:S01]  /*b660*/  LOP3.LUT R26, R26, R24, R25, 0xfe, !PT ;  /* 0x000000181a1a7212 */ /* 0x000fe200078efe19 */
[----:B------:R-:W-:Y:S01]  /*b670*/  IMAD.WIDE.U32 R24, R200, 0x20, R38 ;  /* 0x00000020c8187825 */ /* 0x000fe200078e0026 */
[----:B------:R-:W-:Y:S02]  /*b680*/  SEL R29, RZ, 0x1, !P5 ;  /* 0x00000001ff1d7807 */ /* 0x000fe40006800000 */
[----:B------:R-:W-:-:S02]  /*b690*/  LOP3.LUT R27, R28, R27, RZ, 0xfc, !PT ;  /* 0x0000001b1c1b7212 */ /* 0x000fc400078efcff */
[----:B------:R-:W-:Y:S01]  /*b6a0*/  LOP3.LUT R26, R26, R29, RZ, 0xfc, !PT ;  /* 0x0000001d1a1a7212 */ /* 0x000fe200078efcff */
[----:B------:R-:W-:Y:S01]  /*b6b0*/  IMAD.WIDE.U32 R28, R200, 0x8, R212 ;  /* 0x00000008c81c7825 */ /* 0x000fe200078e00d4 */
[----:B------:R-:W-:Y:S01]  /*b6c0*/  STG.E.128 desc[UR8][R24.64], R92 ;  /* 0x0000005c18007986 */ /* 0x000fe2000c101d08 */
[----:B------:R-:W-:-:S03]  /*b6d0*/  LOP3.LUT P6, RZ, R0, 0x4, RZ, 0xc0, !PT ;  /* 0x0000000400ff7812 */ /* 0x000fc600078cc0ff */
        /* <DEDUP_REMOVED lines=24> */
.L_x_28003:
        /* <DEDUP_REMOVED lines=13> */
.L_x_28005:
[----:B------:R-:W-:Y:S05]  /*b930*/  BSYNC.RECONVERGENT B1 ;  /* 0x0000000000017941 */ /* 0x000fea0003800200 */
.L_x_28004:
[----:B------:R-:W-:Y:S01]  /*b940*/  IMAD.WIDE.U32 R28, R10, -0x326172a9, RZ ;  /* 0xcd9e8d570a1c7825 */ /* 0x000fe200078e00ff */
[----:B0-----:R-:W-:-:S04]  /*b950*/  LOP3.LUT R30, R3, UR7, R7, 0x96, !PT ;  /* 0x00000007031e7c12 */ /* 0x001fc8000f8e9607 */
        /* <DEDUP_REMOVED lines=36> */
[----:B------:R-:W-:Y:S02]  /*bba0*/  LOP3.LUT R6, R190, R6, R31, 0x96, !PT ;  /* 0x00000006be067212 */ /* 0x000fe400078e961f */
[----:B------:R-:W-:Y:S02]  /*bbb0*/  MOV R4, R30 ;  /* 0x0000001e00047202 */ /* 0x000fe40000000f00 */
[----:B------:R-:W-:Y:S01]  /*bbc0*/  LOP3.LUT R7, R16, R28, R35, 0x96, !PT ;  /* 0x0000001c10077212 */ /* 0x000fe200078e9623 */
[----:B------:R-:W-:-:S07]  /*bbd0*/  IMAD.MOV.U32 R28, RZ, RZ, RZ ;  /* 0x000000ffff1c7224 */ /* 0x000fce00078e00ff */
.L_x_28002:
[----:B------:R-:W-:Y:S05]  /*bbe0*/  BSYNC.RECONVERGENT B0 ;  /* 0x0000000000007941 */ /* 0x000fea0003800200 */
.L_x_28001:
[----:B------:R-:W-:Y:S01]  /*bbf0*/  I2FP.F32.U32 R22, R29 ;  /* 0x0000001d00167245 */ /* 0x000fe20000201000 */
[----:B------:R-:W-:Y:S01]  /*bc00*/  BSSY.RECONVERGENT B0, `(.L_x_28006) ;  /* 0x0000050000007945 */ /* 0x000fe20003800200 */
[----:B-----5:R-:W-:Y:S01]  /*bc10*/  SHF.L.U32 R29, R24, 0x10, RZ ;  /* 0x00000010181d7819 */ /* 0x020fe200000006ff */
[----:B0-----:R-:W-:Y:S01]  /*bc20*/  IMAD.MOV.U32 R30, RZ, RZ, 0x2 ;  /* 0x00000002ff1e7424 */ /* 0x001fe200078e00ff */
        /* <DEDUP_REMOVED lines=20> */
.L_x_28008:
        /* <DEDUP_REMOVED lines=13> */
.L_x_28010:
[----:B------:R-:W-:Y:S05]  /*be40*/  BSYNC.RECONVERGENT B1 ;  /* 0x0000000000017941 */ /* 0x000fea0003800200 */
.L_x_28009:
        /* <DEDUP_REMOVED lines=43> */
.L_x_28007:
[----:B------:R-:W-:Y:S05]  /*c100*/  BSYNC.RECONVERGENT B0 ;  /* 0x0000000000007941 */ /* 0x000fea0003800200 */
.L_x_28006:
        /* <DEDUP_REMOVED lines=22> */
.L_x_28013:
        /* <DEDUP_REMOVED lines=13> */
.L_x_28015:
[----:B------:R-:W-:Y:S05]  /*c340*/  BSYNC.RECONVERGENT B1 ;  /* 0x0000000000017941 */ /* 0x000fea0003800200 */
.L_x_28014:
        /* <DEDUP_REMOVED lines=43> */
.L_x_28012:
[----:B------:R-:W-:Y:S05]  /*c600*/  BSYNC.RECONVERGENT B0 ;  /* 0x0000000000007941 */ /* 0x000fea0003800200 */
.L_x_28011:
[----:B------:R-:W-:Y:S01]  /*c610*/  I2FP.F32.U32 R24, R24 ;  /* 0x0000001800187245 */ /* 0x000fe20000201000 */
[----:B------:R-:W-:Y:S01]  /*c620*/  BSSY.RECONVERGENT B0, `(.L_x_28016) ;  /* 0x000004f000007945 */ /* 0x000fe20003800200 */
[C---:B------:R-:W-:Y:S02]  /*c630*/  SHF.L.U32 R29, R25.reuse, 0x10, RZ ;  /* 0x00000010191d7819 */ /* 0x040fe400000006ff */
        /* <DEDUP_REMOVED lines=20> */
.L_x_28018:
        /* <DEDUP_REMOVED lines=13> */
.L_x_28020:
[----:B------:R-:W-:Y:S05]  /*c850*/  BSYNC.RECONVERGENT B1 ;  /* 0x0000000000017941 */ /* 0x000fea0003800200 */
.L_x_28019:
        /* <DEDUP_REMOVED lines=43> */
.L_x_28017:
[----:B------:R-:W-:Y:S05]  /*cb10*/  BSYNC.RECONVERGENT B0 ;  /* 0x0000000000007941 */ /* 0x000fea0003800200 */
.L_x_28016:
        /* <DEDUP_REMOVED lines=22> */
.L_x_28023:
        /* <DEDUP_REMOVED lines=13> */
.L_x_28025:
[----:B------:R-:W-:Y:S05]  /*cd50*/  BSYNC.RECONVERGENT B1 ;  /* 0x0000000000017941 */ /* 0x000fea0003800200 */
.L_x_28024:
        /* <DEDUP_REMOVED lines=43> */
.L_x_28022:
[----:B------:R-:W-:Y:S05]  /*d010*/  BSYNC.RECONVERGENT B0 ;  /* 0x0000000000007941 */ /* 0x000fea0003800200 */
.L_x_28021:
        /* <DEDUP_REMOVED lines=23> */
.L_x_28028:
        /* <DEDUP_REMOVED lines=13> */
.L_x_28030:
[----:B------:R-:W-:Y:S05]  /*d260*/  BSYNC.RECONVERGENT B1 ;  /* 0x0000000000017941 */ /* 0x000fea0003800200 */
.L_x_28029:
        /* <DEDUP_REMOVED lines=43> */
.L_x_28027:
[----:B------:R-:W-:Y:S05]  /*d520*/  BSYNC.RECONVERGENT B0 ;  /* 0x0000000000007941 */ /* 0x000fea0003800200 */
.L_x_28026:
        /* <DEDUP_REMOVED lines=22> */
.L_x_28033:
        /* <DEDUP_REMOVED lines=13> */
.L_x_28035:
[----:B------:R-:W-:Y:S05]  /*d760*/  BSYNC.RECONVERGENT B1 ;  /* 0x0000000000017941 */ /* 0x000fea0003800200 */
.L_x_28034:
        /* <DEDUP_REMOVED lines=43> */
.L_x_28032:
[----:B------:R-:W-:Y:S05]  /*da20*/  BSYNC.RECONVERGENT B0 ;  /* 0x0000000000007941 */ /* 0x000fea0003800200 */
.L_x_28031:
        /* <DEDUP_REMOVED lines=23> */
.L_x_28038:
        /* <DEDUP_REMOVED lines=15> */
.L_x_28040:
[----:B------:R-:W-:Y:S05]  /*dc90*/  BSYNC.RECONVERGENT B1 ;  /* 0x0000000000017941 */ /* 0x000fea0003800200 */
.L_x_28039:
        /* <DEDUP_REMOVED lines=43> */
.L_x_28037:
[----:B------:R-:W-:Y:S05]  /*df50*/  BSYNC.RECONVERGENT B0 ;  /* 0x0000000000007941 */ /* 0x000fea0003800200 */
.L_x_28036:
        /* <DEDUP_REMOVED lines=10> */
.L_x_28000:
        /* <DEDUP_REMOVED lines=16> */
.L_x_28044:
        /* <DEDUP_REMOVED lines=13> */
.L_x_28046:
[----:B------:R-:W-:Y:S05]  /*e1d0*/  BSYNC.RECONVERGENT B1 ;  /* 0x0000000000017941 */ /* 0x000fea0003800200 */
.L_x_28045:
        /* <DEDUP_REMOVED lines=42> */
.L_x_28043:
[----:B------:R-:W-:Y:S05]  /*e480*/  BSYNC.RECONVERGENT B0 ;  /* 0x0000000000007941 */ /* 0x000fea0003800200 */
.L_x_28042:
[----:B------:R-:W-:Y:S01]  /*e490*/  ISETP.NE.AND P0, PT, R30, 0x1, PT ;  /* 0x000000011e00780c */ /* 0x000fe20003f05270 */
[C---:B-----5:R-:W-:Y:S01]  /*e4a0*/  IMAD.U32 R29, R24.reuse, 0x10000, RZ ;  /* 0x00010000181d7824 */ /* 0x060fe200078e00ff */
        /* <DEDUP_REMOVED lines=8> */
[----:B------:R-:W-:-:S04]  /*e530*/  FSETP.LE.FTZ.AND P1, PT, R22, R11, PT ;  /* 0x0000000b1600720b */ /* 0x000fc80003f33000 */
        /* <DEDUP_REMOVED lines=10> */
.L_x_28049:
        /* <DEDUP_REMOVED lines=13> */
.L_x_28051:
[----:B------:R-:W-:Y:S05]  /*e6b0*/  BSYNC.RECONVERGENT B1 ;  /* 0x0000000000017941 */ /* 0x000fea0003800200 */
.L_x_28050:
        /* <DEDUP_REMOVED lines=43> */
.L_x_28048:
[----:B------:R-:W-:Y:S05]  /*e970*/  BSYNC.RECONVERGENT B0 ;  /* 0x0000000000007941 */ /* 0x000fea0003800200 */
.L_x_28047:
        /* <DEDUP_REMOVED lines=19> */
.L_x_28054:
        /* <DEDUP_REMOVED lines=13> */
.L_x_28056:
[----:B------:R-:W-:Y:S05]  /*eb80*/  BSYNC.RECONVERGENT B1 ;  /* 0x0000000000017941 */ /* 0x000fea0003800200 */
.L_x_28055:
        /* <DEDUP_REMOVED lines=43> */
.L_x_28053:
[----:B------:R-:W-:Y:S05]  /*ee40*/  BSYNC.RECONVERGENT B0 ;  /* 0x0000000000007941 */ /* 0x000fea0003800200 */
.L_x_28052:
        /* <DEDUP_REMOVED lines=20> */
.L_x_28059:
        /* <DEDUP_REMOVED lines=13> */
.L_x_28061:
[----:B------:R-:W-:Y:S05]  /*f060*/  BSYNC.RECONVERGENT B1 ;  /* 0x0000000000017941 */ /* 0x000fea0003800200 */
.L_x_28060:
        /* <DEDUP_REMOVED lines=43> */
.L_x_28058:
[----:B------:R-:W-:Y:S05]  /*f320*/  BSYNC.RECONVERGENT B0 ;  /* 0x0000000000007941 */ /* 0x000fea0003800200 */
.L_x_28057:
        /* <DEDUP_REMOVED lines=19> */
.L_x_28064:
        /* <DEDUP_REMOVED lines=13> */
.L_x_28066:
[----:B------:R-:W-:Y:S05]  /*f530*/  BSYNC.RECONVERGENT B1 ;  /* 0x0000000000017941 */ /* 0x000fea0003800200 */
.L_x_28065:
        /* <DEDUP_REMOVED lines=43> */
.L_x_28063:
[----:B------:R-:W-:Y:S05]  /*f7f0*/  BSYNC.RECONVERGENT B0 ;  /* 0x0000000000007941 */ /* 0x000fea0003800200 */
.L_x_28062:
        /* <DEDUP_REMOVED lines=20> */
.L_x_28069:
        /* <DEDUP_REMOVED lines=13> */
.L_x_28071:
[----:B------:R-:W-:Y:S05]  /*fa10*/  BSYNC.RECONVERGENT B1 ;  /* 0x0000000000017941 */ /* 0x000fea0003800200 */
.L_x_28070:
        /* <DEDUP_REMOVED lines=43> */
.L_x_28068:
[----:B------:R-:W-:Y:S05]  /*fcd0*/  BSYNC.RECONVERGENT B0 ;  /* 0x0000000000007941 */ /* 0x000fea0003800200 */
.L_x_28067:
        /* <DEDUP_REMOVED lines=19> */
.L_x_28074:
        /* <DEDUP_REMOVED lines=13> */
.L_x_28076:
[----:B------:R-:W-:Y:S05]  /*fee0*/  BSYNC.RECONVERGENT B1 ;  /* 0x0000000000017941 */ /* 0x000fea0003800200 */
.L_x_28075:
        /* <DEDUP_REMOVED lines=43> */
.L_x_28073:
[----:B------:R-:W-:Y:S05]  /*101a0*/  BSYNC.RECONVERGENT B0 ;  /* 0x0000000000007941 */ /* 0x000fea0003800200 */
.L_x_28072:
        /* <DEDUP_REMOVED lines=20> */
.L_x_28079:
        /* <DEDUP_REMOVED lines=15> */
.L_x_28081:
[----:B------:R-:W-:Y:S05]  /*103e0*/  BSYNC.RECONVERGENT B1 ;  /* 0x0000000000017941 */ /* 0x000fea0003800200 */
.L_x_28080:
        /* <DEDUP_REMOVED lines=43> */
.L_x_28078:
[----:B------:R-:W-:Y:S05]  /*106a0*/  BSYNC.RECONVERGENT B0 ;  /* 0x0000000000007941 */ /* 0x000fea0003800200 */
.L_x_28077:
        /* <DEDUP_REMOVED lines=16> */
.L_x_28041:
        /* <DEDUP_REMOVED lines=12> */
[----:B------:R-:W-:-:S02]  /*10870*/  IADD3 R198, PT, PT, R2, 0x60, RZ ;  /* 0x0000006002c67810 */ /* 0x000fc40007ffe0ff */
[----:B------:R-:W-:Y:S01]  /*10880*/  LOP3.LUT R27, R27, R26, RZ, 0xfc, !PT ;  /* 0x0000001a1b1b7212 */ /* 0x000fe200078efcff */
[----:B------:R-:W-:Y:S01]  /*10890*/  STG.E.128 desc[UR8][R24.64], R84 ;  /* 0x0000005418007986 */ /* 0x000fe2000c101d08 */
[----:B------:R-:W-:Y:S01]  /*108a0*/  LOP3.LUT R26, R22, R29, RZ, 0xfc, !PT ;  /* 0x0000001d161a7212 */ /* 0x000fe200078efcff */
[----:B------:R-:W-:Y:S01]  /*108b0*/  IMAD.WIDE.U32 R28, R199, 0x8, R212 ;  /* 0x00000008c71c7825 */ /* 0x000fe200078e00d4 */
[----:B------:R-:W-:Y:S01]  /*108c0*/  LOP3.LUT P6, RZ, R0, 0x4, RZ, 0xc0, !PT ;  /* 0x0000000400ff7812 */ /* 0x000fe200078cc0ff */
[----:B------:R-:W-:Y:S02]  /*108d0*/  STG.E.128 desc[UR8][R24.64+0x10], R80 ;  /* 0x0000105018007986 */ /* 0x000fe4000c101d08 */
[----:B------:R-:W-:Y:S02]  /*108e0*/  IMAD.WIDE.U32 R30, R198, 0x10, R186 ;  /* 0x00000010c61e7825 */ /* 0x000fe400078e00ba */
[----:B------:R0:W-:Y:S04]  /*108f0*/  STG.E.64 desc[UR8][R28.64], R26 ;  /* 0x0000001a1c007986 */ /* 0x0001e8000c101b08 */
[----:B0-----:R0:W5:Y:S04]  /*10900*/  LDG.E.128 R24, desc[UR8][R30.64] ;  /* 0x000000081e187981 */ /* 0x001168000c1e1d00 */
        /* <DEDUP_REMOVED lines=21> */
.L_x_28085:
        /* <DEDUP_REMOVED lines=13> */
.L_x_28087:
[----:B------:R-:W-:Y:S05]  /*10b30*/  BSYNC.RECONVERGENT B1 ;  /* 0x0000000000017941 */ /* 0x000fea0003800200 */
.L_x_28086:
        /* <DEDUP_REMOVED lines=43> */
.L_x_28084:
[----:B------:R-:W-:Y:S05]  /*10df0*/  BSYNC.RECONVERGENT B0 ;  /* 0x0000000000007941 */ /* 0x000fea0003800200 */
.L_x_28083:
        /* <DEDUP_REMOVED lines=24> */
.L_x_28090:
        /* <DEDUP_REMOVED lines=13> */
.L_x_28092:
[----:B------:R-:W-:Y:S05]  /*11050*/  BSYNC.RECONVERGENT B1 ;  /* 0x0000000000017941 */ /* 0x000fea0003800200 */
.L_x_28091:
        /* <DEDUP_REMOVED lines=43> */
.L_x_28089:
[----:B------:R-:W-:Y:S05]  /*11310*/  BSYNC.RECONVERGENT B0 ;  /* 0x0000000000007941 */ /* 0x000fea0003800200 */
.L_x_28088:
        /* <DEDUP_REMOVED lines=22> */
.L_x_28095:
        /* <DEDUP_REMOVED lines=13> */
.L_x_28097:
[----:B------:R-:W-:Y:S05]  /*11550*/  BSYNC.RECONVERGENT B1 ;  /* 0x0000000000017941 */ /* 0x000fea0003800200 */
.L_x_28096:
        /* <DEDUP_REMOVED lines=43> */
.L_x_28094:
[----:B------:R-:W-:Y:S05]  /*11810*/  BSYNC.RECONVERGENT B0 ;  /* 0x0000000000007941 */ /* 0x000fea0003800200 */
.L_x_28093:
        /* <DEDUP_REMOVED lines=23> */
.L_x_28100:
        /* <DEDUP_REMOVED lines=13> */
.L_x_28102:
[----:B------:R-:W-:Y:S05]  /*11a60*/  BSYNC.RECONVERGENT B1 ;  /* 0x0000000000017941 */ /* 0x000fea0003800200 */
.L_x_28101:
        /* <DEDUP_REMOVED lines=43> */
.L_x_28099:
[----:B------:R-:W-:Y:S05]  /*11d20*/  BSYNC.RECONVERGENT B0 ;  /* 0x0000000000007941 */ /* 0x000fea0003800200 */
.L_x_28098:
        /* <DEDUP_REMOVED lines=22> */
.L_x_28105:
        /* <DEDUP_REMOVED lines=13> */
.L_x_28107:
[----:B------:R-:W-:Y:S05]  /*11f60*/  BSYNC.RECONVERGENT B1 ;  /* 0x0000000000017941 */ /* 0x000fea0003800200 */
.L_x_28106:
        /* <DEDUP_REMOVED lines=43> */
.L_x_28104:
[----:B------:R-:W-:Y:S05]  /*12220*/  BSYNC.RECONVERGENT B0 ;  /* 0x0000000000007941 */ /* 0x000fea0003800200 */
.L_x_28103:
        /* <DEDUP_REMOVED lines=23> */
.L_x_28110:
        /* <DEDUP_REMOVED lines=13> */
.L_x_28112:
[----:B------:R-:W-:Y:S05]  /*12470*/  BSYNC.RECONVERGENT B1 ;  /* 0x0000000000017941 */ /* 0x000fea0003800200 */
.L_x_28111:
        /* <DEDUP_REMOVED lines=43> */
.L_x_28109:
[----:B------:R-:W-:Y:S05]  /*12730*/  BSYNC.RECONVERGENT B0 ;  /* 0x0000000000007941 */ /* 0x000fea0003800200 */
.L_x_28108:
        /* <DEDUP_REMOVED lines=22> */
.L_x_28115:
        /* <DEDUP_REMOVED lines=13> */
.L_x_28117:
[----:B------:R-:W-:Y:S05]  /*12970*/  BSYNC.RECONVERGENT B1 ;  /* 0x0000000000017941 */ /* 0x000fea0003800200 */
.L_x_28116:
        /* <DEDUP_REMOVED lines=43> */
.L_x_28114:
[----:B------:R-:W-:Y:S05]  /*12c30*/  BSYNC.RECONVERGENT B0 ;  /* 0x0000000000007941 */ /* 0x000fea0003800200 */
.L_x_28113:
        /* <DEDUP_REMOVED lines=10> */
[----:B------:R-:W-:Y:S01]  /*12ce0*/  PRMT R25, R27, 0x7632, R25 ;  /* 0x000076321b197816 */ /* 0x000fe20000000019 */
[----:B------:R-:W-:Y:S01]  /*12cf0*/  IMAD.MOV.U32 R27, RZ, RZ, R4 ;  /* 0x000000ffff1b7224 */ /* 0x000fe200078e0004 */
[----:B------:R-:W-:Y:S01]  /*12d00*/  PLOP3.LUT P5, PT, P5, PT, PT, 0x8, 0x80 ;  /* 0x000000000080781c */ /* 0x000fe20002fae170 */
[----:B------:R-:W-:Y:S01]  /*12d10*/  FADD.FTZ R74, R74, R29 ;  /* 0x0000001d4a4a7221 */ /* 0x000fe20000010000 */
        /* <DEDUP_REMOVED lines=9> */
.L_x_28120:
        /* <DEDUP_REMOVED lines=15> */
.L_x_28122:
[----:B------:R-:W-:Y:S05]  /*12ea0*/  BSYNC.RECONVERGENT B1 ;  /* 0x0000000000017941 */ /* 0x000fea0003800200 */
.L_x_28121:
        /* <DEDUP_REMOVED lines=43> */
.L_x_28119:
[----:B------:R-:W-:Y:S05]  /*13160*/  BSYNC.RECONVERGENT B0 ;  /* 0x0000000000007941 */ /* 0x000fea0003800200 */
.L_x_28118:
        /* <DEDUP_REMOVED lines=10> */
.L_x_28082:
        /* <DEDUP_REMOVED lines=16> */
.L_x_28126:
        /* <DEDUP_REMOVED lines=13> */
.L_x_28128:
[----:B------:R-:W-:Y:S05]  /*133e0*/  BSYNC.RECONVERGENT B1 ;  /* 0x0000000000017941 */ /* 0x000fea0003800200 */
.L_x_28127:
        /* <DEDUP_REMOVED lines=43> */
.L_x_28125:
[----:B------:R-:W-:Y:S05]  /*136a0*/  BSYNC.RECONVERGENT B0 ;  /* 0x0000000000007941 */ /* 0x000fea0003800200 */
.L_x_28124:
        /* <DEDUP_REMOVED lines=21> */
.L_x_28131:
        /* <DEDUP_REMOVED lines=13> */
.L_x_28133:
[----:B------:R-:W-:Y:S05]  /*138d0*/  BSYNC.RECONVERGENT B1 ;  /* 0x0000000000017941 */ /* 0x000fea0003800200 */
.L_x_28132:
        /* <DEDUP_REMOVED lines=43> */
.L_x_28130:
[----:B------:R-:W-:Y:S05]  /*13b90*/  BSYNC.RECONVERGENT B0 ;  /* 0x0000000000007941 */ /* 0x000fea0003800200 */
.L_x_28129:
        /* <DEDUP_REMOVED lines=19> */
.L_x_28136:
        /* <DEDUP_REMOVED lines=13> */
.L_x_28138:
[----:B------:R-:W-:Y:S05]  /*13da0*/  BSYNC.RECONVERGENT B1 ;  /* 0x0000000000017941 */ /* 0x000fea0003800200 */
.L_x_28137:
        /* <DEDUP_REMOVED lines=43> */
.L_x_28135:
[----:B------:R-:W-:Y:S05]  /*14060*/  BSYNC.RECONVERGENT B0 ;  /* 0x0000000000007941 */ /* 0x000fea0003800200 */
.L_x_28134:
        /* <DEDUP_REMOVED lines=20> */
.L_x_28141:
        /* <DEDUP_REMOVED lines=13> */
.L_x_28143:
[----:B------:R-:W-:Y:S05]  /*14280*/  BSYNC.RECONVERGENT B1 ;  /* 0x0000000000017941 */ /* 0x000fea0003800200 */
.L_x_28142:
        /* <DEDUP_REMOVED lines=43> */
.L_x_28140:
[----:B------:R-:W-:Y:S05]  /*14540*/  BSYNC.RECONVERGENT B0 ;  /* 0x0000000000007941 */ /* 0x000fea0003800200 */
.L_x_28139:
        /* <DEDUP_REMOVED lines=19> */
.L_x_28146:
        /* <DEDUP_REMOVED lines=13> */
.L_x_28148:
[----:B------:R-:W-:Y:S05]  /*14750*/  BSYNC.RECONVERGENT B1 ;  /* 0x0000000000017941 */ /* 0x000fea0003800200 */
.L_x_28147:
        /* <DEDUP_REMOVED lines=43> */
.L_x_28145:
[----:B------:R-:W-:Y:S05]  /*14a10*/  BSYNC.RECONVERGENT B0 ;  /* 0x0000000000007941 */ /* 0x000fea0003800200 */
.L_x_28144:
        /* <DEDUP_REMOVED lines=20> */
.L_x_28151:
        /* <DEDUP_REMOVED lines=13> */
.L_x_28153:
[----:B------:R-:W-:Y:S05]  /*14c30*/  BSYNC.RECONVERGENT B1 ;  /* 0x0000000000017941 */ /* 0x000fea0003800200 */
.L_x_28152:
        /* <DEDUP_REMOVED lines=43> */
.L_x_28150:
[----:B------:R-:W-:Y:S05]  /*14ef0*/  BSYNC.RECONVERGENT B0 ;  /* 0x0000000000007941 */ /* 0x000fea0003800200 */
.L_x_28149:
        /* <DEDUP_REMOVED lines=19> */
.L_x_28156:
        /* <DEDUP_REMOVED lines=13> */
.L_x_28158:
[----:B------:R-:W-:Y:S05]  /*15100*/  BSYNC.RECONVERGENT B1 ;  /* 0x0000000000017941 */ /* 0x000fea0003800200 */
.L_x_28157:
        /* <DEDUP_REMOVED lines=43> */
.L_x_28155:
[----:B------:R-:W-:Y:S05]  /*153c0*/  BSYNC.RECONVERGENT B0 ;  /* 0x0000000000007941 */ /* 0x000fea0003800200 */
.L_x_28154:
        /* <DEDUP_REMOVED lines=20> */
.L_x_28161:
        /* <DEDUP_REMOVED lines=15> */
.L_x_28163:
[----:B------:R-:W-:Y:S05]  /*15600*/  BSYNC.RECONVERGENT B1 ;  /* 0x0000000000017941 */ /* 0x000fea0003800200 */
.L_x_28162:
        /* <DEDUP_REMOVED lines=43> */
.L_x_28160:
[----:B------:R-:W-:Y:S05]  /*158c0*/  BSYNC.RECONVERGENT B0 ;  /* 0x0000000000007941 */ /* 0x000fea0003800200 */
.L_x_28159:
        /* <DEDUP_REMOVED lines=16> */
.L_x_28123:
        /* <DEDUP_REMOVED lines=43> */
.L_x_28167:
        /* <DEDUP_REMOVED lines=13> */
.L_x_28169:
[----:B------:R-:W-:Y:S05]  /*15d50*/  BSYNC.RECONVERGENT B1 ;  /* 0x0000000000017941 */ /* 0x000fea0003800200 */
.L_x_28168:
        /* <DEDUP_REMOVED lines=42> */
.L_x_28166:
[----:B------:R-:W-:Y:S05]  /*16000*/  BSYNC.RECONVERGENT B0 ;  /* 0x0000000000007941 */ /* 0x000fea0003800200 */
.L_x_28165:
        /* <DEDUP_REMOVED lines=24> */
.L_x_28172:
        /* <DEDUP_REMOVED lines=13> */
.L_x_28174:
[----:B------:R-:W-:Y:S05]  /*16260*/  BSYNC.RECONVERGENT B1 ;  /* 0x0000000000017941 */ /* 0x000fea0003800200 */
.L_x_28173:
        /* <DEDUP_REMOVED lines=43> */
.L_x_28171:
[----:B------:R-:W-:Y:S05]  /*16520*/  BSYNC.RECONVERGENT B0 ;  /* 0x0000000000007941 */ /* 0x000fea0003800200 */
.L_x_28170:
        /* <DEDUP_REMOVED lines=22> */
.L_x_28177:
        /* <DEDUP_REMOVED lines=13> */
.L_x_28179:
[----:B------:R-:W-:Y:S05]  /*16760*/  BSYNC.RECONVERGENT B1 ;  /* 0x0000000000017941 */ /* 0x000fea0003800200 */
.L_x_28178:
        /* <DEDUP_REMOVED lines=43> */
.L_x_28176:
[----:B------:R-:W-:Y:S05]  /*16a20*/  BSYNC.RECONVERGENT B0 ;  /* 0x0000000000007941 */ /* 0x000fea0003800200 */
.L_x_28175:
        /* <DEDUP_REMOVED lines=23> */
.L_x_28182:
        /* <DEDUP_REMOVED lines=13> */
.L_x_28184:
[----:B------:R-:W-:Y:S05]  /*16c70*/  BSYNC.RECONVERGENT B1 ;  /* 0x0000000000017941 */ /* 0x000fea0003800200 */
.L_x_28183:
        /* <DEDUP_REMOVED lines=43> */
.L_x_28181:
[----:B------:R-:W-:Y:S05]  /*16f30*/  BSYNC.RECONVERGENT B0 ;  /* 0x0000000000007941 */ /* 0x000fea0003800200 */
.L_x_28180:
        /* <DEDUP_REMOVED lines=22> */
.L_x_28187:
        /* <DEDUP_REMOVED lines=13> */
.L_x_28189:
[----:B------:R-:W-:Y:S05]  /*17170*/  BSYNC.RECONVERGENT B1 ;  /* 0x0000000000017941 */ /* 0x000fea0003800200 */
.L_x_28188:
        /* <DEDUP_REMOVED lines=43> */
.L_x_28186:
[----:B------:R-:W-:Y:S05]  /*17430*/  BSYNC.RECONVERGENT B0 ;  /* 0x0000000000007941 */ /* 0x000fea0003800200 */
.L_x_28185:
        /* <DEDUP_REMOVED lines=23> */
.L_x_28192:
        /* <DEDUP_REMOVED lines=13> */
.L_x_28194:
[----:B------:R-:W-:Y:S05]  /*17680*/  BSYNC.RECONVERGENT B1 ;  /* 0x0000000000017941 */ /* 0x000fea0003800200 */
.L_x_28193:
        /* <DEDUP_REMOVED lines=43> */
.L_x_28191:
[----:B------:R-:W-:Y:S05]  /*17940*/  BSYNC.RECONVERGENT B0 ;  /* 0x0000000000007941 */ /* 0x000fea0003800200 */
.L_x_28190:
        /* <DEDUP_REMOVED lines=22> */
.L_x_28197:
        /* <DEDUP_REMOVED lines=13> */
.L_x_28199:
[----:B------:R-:W-:Y:S05]  /*17b80*/  BSYNC.RECONVERGENT B1 ;  /* 0x0000000000017941 */ /* 0x000fea0003800200 */
.L_x_28198:
        /* <DEDUP_REMOVED lines=43> */
.L_x_28196:
[----:B------:R-:W-:Y:S05]  /*17e40*/  BSYNC.RECONVERGENT B0 ;  /* 0x0000000000007941 */ /* 0x000fea0003800200 */
.L_x_28195:
        /* <DEDUP_REMOVED lines=23> */
.L_x_28202:
        /* <DEDUP_REMOVED lines=15> */
.L_x_28204:
[----:B------:R-:W-:Y:S05]  /*180b0*/  BSYNC.RECONVERGENT B1 ;  /* 0x0000000000017941 */ /* 0x000fea0003800200 */
.L_x_28203:
        /* <DEDUP_REMOVED lines=43> */
.L_x_28201:
[----:B------:R-:W-:Y:S05]  /*18370*/  BSYNC.RECONVERGENT B0 ;  /* 0x0000000000007941 */ /* 0x000fea0003800200 */
.L_x_28200:
        /* <DEDUP_REMOVED lines=10> */
.L_x_28164:
        /* <DEDUP_REMOVED lines=16> */
.L_x_28208:
        /* <DEDUP_REMOVED lines=13> */
.L_x_28210:
[----:B------:R-:W-:Y:S05]  /*185f0*/  BSYNC.RECONVERGENT B1 ;  /* 0x0000000000017941 */ /* 0x000fea0003800200 */
.L_x_28209:
        /* <DEDUP_REMOVED lines=42> */
.L_x_28207:
[----:B------:R-:W-:Y:S05]  /*188a0*/  BSYNC.RECONVERGENT B0 ;  /* 0x0000000000007941 */ /* 0x000fea0003800200 */
.L_x_28206:
        /* <DEDUP_REMOVED lines=21> */
.L_x_28213:
        /* <DEDUP_REMOVED lines=13> */
.L_x_28215:
[----:B------:R-:W-:Y:S05]  /*18ad0*/  BSYNC.RECONVERGENT B1 ;  /* 0x0000000000017941 */ /* 0x000fea0003800200 */
.L_x_28214:
        /* <DEDUP_REMOVED lines=43> */
.L_x_28212:
[----:B------:R-:W-:Y:S05]  /*18d90*/  BSYNC.RECONVERGENT B0 ;  /* 0x0000000000007941 */ /* 0x000fea0003800200 */
.L_x_28211:
        /* <DEDUP_REMOVED lines=19> */
.L_x_28218:
        /* <DEDUP_REMOVED lines=13> */
.L_x_28220:
[----:B------:R-:W-:Y:S05]  /*18fa0*/  BSYNC.RECONVERGENT B1 ;  /* 0x0000000000017941 */ /* 0x000fea0003800200 */
.L_x_28219:
        /* <DEDUP_REMOVED lines=43> */
.L_x_28217:
[----:B------:R-:W-:Y:S05]  /*19260*/  BSYNC.RECONVERGENT B0 ;  /* 0x0000000000007941 */ /* 0x000fea0003800200 */
.L_x_28216:
        /* <DEDUP_REMOVED lines=20> */
.L_x_28223:
        /* <DEDUP_REMOVED lines=13> */
.L_x_28225:
[----:B------:R-:W-:Y:S05]  /*19480*/  BSYNC.RECONVERGENT B1 ;  /* 0x0000000000017941 */ /* 0x000fea0003800200 */
.L_x_28224:
        /* <DEDUP_REMOVED lines=43> */
.L_x_28222:
[----:B------:R-:W-:Y:S05]  /*19740*/  BSYNC.RECONVERGENT B0 ;  /* 0x0000000000007941 */ /* 0x000fea0003800200 */
.L_x_28221:
        /* <DEDUP_REMOVED lines=19> */
.L_x_28228:
        /* <DEDUP_REMOVED lines=13> */
.L_x_28230:
[----:B------:R-:W-:Y:S05]  /*19950*/  BSYNC.RECONVERGENT B1 ;  /* 0x0000000000017941 */ /* 0x000fea0003800200 */
.L_x_28229:
        /* <DEDUP_REMOVED lines=43> */
.L_x_28227:
[----:B------:R-:W-:Y:S05]  /*19c10*/  BSYNC.RECONVERGENT B0 ;  /* 0x0000000000007941 */ /* 0x000fea0003800200 */
.L_x_28226:
        /* <DEDUP_REMOVED lines=20> */
.L_x_28233:
        /* <DEDUP_REMOVED lines=13> */
.L_x_28235:
[----:B------:R-:W-:Y:S05]  /*19e30*/  BSYNC.RECONVERGENT B1 ;  /* 0x0000000000017941 */ /* 0x000fea0003800200 */
.L_x_28234:
        /* <DEDUP_REMOVED lines=43> */
.L_x_28232:
[----:B------:R-:W-:Y:S05]  /*1a0f0*/  BSYNC.RECONVERGENT B0 ;  /* 0x0000000000007941 */ /* 0x000fea0003800200 */
.L_x_28231:
        /* <DEDUP_REMOVED lines=19> */
.L_x_28238:
        /* <DEDUP_REMOVED lines=13> */
.L_x_28240:
[----:B------:R-:W-:Y:S05]  /*1a300*/  BSYNC.RECONVERGENT B1 ;  /* 0x0000000000017941 */ /* 0x000fea0003800200 */
.L_x_28239:
        /* <DEDUP_REMOVED lines=43> */
.L_x_28237:
[----:B------:R-:W-:Y:S05]  /*1a5c0*/  BSYNC.RECONVERGENT B0 ;  /* 0x0000000000007941 */ /* 0x000fea0003800200 */
.L_x_28236:
        /* <DEDUP_REMOVED lines=20> */
.L_x_28243:
        /* <DEDUP_REMOVED lines=15> */
.L_x_28245:
[----:B------:R-:W-:Y:S05]  /*1a800*/  BSYNC.RECONVERGENT B1 ;  /* 0x0000000000017941 */ /* 0x000fea0003800200 */
.L_x_28244:
        /* <DEDUP_REMOVED lines=43> */
.L_x_28242:
[----:B------:R-:W-:Y:S05]  /*1aac0*/  BSYNC.RECONVERGENT B0 ;  /* 0x0000000000007941 */ /* 0x000fea0003800200 */
.L_x_28241:
        /* <DEDUP_REMOVED lines=16> */
.L_x_28205:
[----:B------:R-:W-:Y:S02]  /*1abd0*/  SEL R27, RZ, 0x10000, !P5 ;  /* 0x00010000ff1b7807 */ /* 0x000fe40006800000 */
[----:B------:R-:W-:Y:S02]  /*1abe0*/  SEL R24, RZ, 0x1000000, !P6 ;  /* 0x01000000ff187807 */ /* 0x000fe40007000000 */
[----:B------:R-:W-:Y:S02]  /*1abf0*/  ISETP.NE.AND P5, PT, R22, RZ, PT ;  /* 0x000000ff1600720c */ /* 0x000fe40003fa5270 */
        /* <DEDUP_REMOVED lines=40> */
.L_x_28249:
        /* <DEDUP_REMOVED lines=13> */
.L_x_28251:
[----:B------:R-:W-:Y:S05]  /*1af50*/  BSYNC.RECONVERGENT B1 ;  /* 0x0000000000017941 */ /* 0x000fea0003800200 */
.L_x_28250:
        /* <DEDUP_REMOVED lines=42> */
.L_x_28248:
[----:B------:R-:W-:Y:S05]  /*1b200*/  BSYNC.RECONVERGENT B0 ;  /* 0x0000000000007941 */ /* 0x000fea0003800200 */
.L_x_28247:
[----:B0-----:R-:W-:Y:S01]  /*1b210*/  I2FP.F32.U32 R30, R29 ;  /* 0x0000001d001e7245 */ /* 0x001fe20000201000 */
[----:B-----5:R-:W-:Y:S01]  /*1b220*/  IMAD.U32 R29, R24, 0x10000, RZ ;  /* 0x00010000181d7824 */ /* 0x020fe200078e00ff */
[----:B------:R-:W-:Y:S01]  /*1b230*/  ISETP.NE.AND P1, PT, R28, 0x1, PT ;  /* 0x000000011c00780c */ /* 0x000fe20003f25270 */
[----:B------:R-:W-:Y:S01]  /*1b240*/  BSSY.RECONVERGENT B0, `(.L_x_28252) ;  /* 0x000004e000007945 */ /* 0x000fe20003800200 */
[----:B------:R-:W-:Y:S01]  /*1b250*/  PRMT R35, R24, 0x7632, R35 ;  /* 0x0000763218237816 */ /* 0x000fe20000000023 */
[----:B------:R-:W-:Y:S01]  /*1b260*/  FFMA.FTZ R30, R30, R201, 1.1641532182693481445e-10 ;  /* 0x2f0000001e1e7423 */ /* 0x000fe200000100c9 */
[----:B------:R-:W-:-:S04]  /*1b270*/  FMUL.FTZ R29, R29, R196 ;  /* 0x000000c41d1d7220 */ /* 0x000fc80000410000 */
[----:B------:R-:W-:Y:S01]  /*1b280*/  FMUL.FTZ R29, R29, R12 ;  /* 0x0000000c1d1d7220 */ /* 0x000fe20000410000 */
[----:B------:R-:W-:Y:S01]  /*1b290*/  FSETP.GTU.FTZ.AND P0, PT, R30, R11, PT ;  /* 0x0000000b1e00720b */ /* 0x000fe20003f1c000 */
[----:B------:R-:W-:-:S03]  /*1b2a0*/  HFMA2 R30, -RZ, RZ, 0, 1.1920928955078125e-07 ;  /* 0x00000002ff1e7431 */ /* 0x000fc600000001ff */
        /* <DEDUP_REMOVED lines=14> */
.L_x_28254:
        /* <DEDUP_REMOVED lines=13> */
.L_x_28256:
[----:B------:R-:W-:Y:S05]  /*1b460*/  BSYNC.RECONVERGENT B1 ;  /* 0x0000000000017941 */ /* 0x000fea0003800200 */
.L_x_28255:
        /* <DEDUP_REMOVED lines=43> */
.L_x_28253:
[----:B------:R-:W-:Y:S05]  /*1b720*/  BSYNC.RECONVERGENT B0 ;  /* 0x0000000000007941 */ /* 0x000fea0003800200 */
.L_x_28252:
        /* <DEDUP_REMOVED lines=22> */
.L_x_28259:
        /* <DEDUP_REMOVED lines=13> */
.L_x_28261:
[----:B------:R-:W-:Y:S05]  /*1b960*/  BSYNC.RECONVERGENT B1 ;  /* 0x0000000000017941 */ /* 0x000fea0003800200 */
.L_x_28260:
        /* <DEDUP_REMOVED lines=43> */
.L_x_28258:
[----:B------:R-:W-:Y:S05]  /*1bc20*/  BSYNC.RECONVERGENT B0 ;  /* 0x0000000000007941 */ /* 0x000fea0003800200 */
.L_x_28257:
        /* <DEDUP_REMOVED lines=23> */
.L_x_28264:
        /* <DEDUP_REMOVED lines=13> */
.L_x_28266:
[----:B------:R-:W-:Y:S05]  /*1be70*/  BSYNC.RECONVERGENT B1 ;  /* 0x0000000000017941 */ /* 0x000fea0003800200 */
.L_x_28265:
        /* <DEDUP_REMOVED lines=43> */
.L_x_28263:
[----:B------:R-:W-:Y:S05]  /*1c130*/  BSYNC.RECONVERGENT B0 ;  /* 0x0000000000007941 */ /* 0x000fea0003800200 */
.L_x_28262:
        /* <DEDUP_REMOVED lines=22> */
.L_x_28269:
        /* <DEDUP_REMOVED lines=13> */
.L_x_28271:
[----:B------:R-:W-:Y:S05]  /*1c370*/  BSYNC.RECONVERGENT B1 ;  /* 0x0000000000017941 */ /* 0x000fea0003800200 */
.L_x_28270:
        /* <DEDUP_REMOVED lines=43> */
.L_x_28268:
[----:B------:R-:W-:Y:S05]  /*1c630*/  BSYNC.RECONVERGENT B0 ;  /* 0x0000000000007941 */ /* 0x000fea0003800200 */
.L_x_28267:
        /* <DEDUP_REMOVED lines=23> */
.L_x_28274:
        /* <DEDUP_REMOVED lines=13> */
.L_x_28276:
[----:B------:R-:W-:Y:S05]  /*1c880*/  BSYNC.RECONVERGENT B1 ;  /* 0x0000000000017941 */ /* 0x000fea0003800200 */
.L_x_28275:
        /* <DEDUP_REMOVED lines=43> */
.L_x_28273:
[----:B------:R-:W-:Y:S05]  /*1cb40*/  BSYNC.RECONVERGENT B0 ;  /* 0x0000000000007941 */ /* 0x000fea0003800200 */
.L_x_28272:
        /* <DEDUP_REMOVED lines=22> */
.L_x_28279:
        /* <DEDUP_REMOVED lines=13> */
.L_x_28281:
[----:B------:R-:W-:Y:S05]  /*1cd80*/  BSYNC.RECONVERGENT B1 ;  /* 0x0000000000017941 */ /* 0x000fea0003800200 */
.L_x_28280:
        /* <DEDUP_REMOVED lines=43> */
.L_x_28278:
[----:B------:R-:W-:Y:S05]  /*1d040*/  BSYNC.RECONVERGENT B0 ;  /* 0x0000000000007941 */ /* 0x000fea0003800200 */
.L_x_28277:
        /* <DEDUP_REMOVED lines=23> */
.L_x_28284:
        /* <DEDUP_REMOVED lines=15> */
.L_x_28286:
[----:B------:R-:W-:Y:S05]  /*1d2b0*/  BSYNC.RECONVERGENT B1 ;  /* 0x0000000000017941 */ /* 0x000fea0003800200 */
.L_x_28285:
        /* <DEDUP_REMOVED lines=43> */
.L_x_28283:
[----:B------:R-:W-:Y:S05]  /*1d570*/  BSYNC.RECONVERGENT B0 ;  /* 0x0000000000007941 */ /* 0x000fea0003800200 */
.L_x_28282:
        /* <DEDUP_REMOVED lines=10> */
.L_x_28246:
        /* <DEDUP_REMOVED lines=16> */
.L_x_28290:
        /* <DEDUP_REMOVED lines=13> */
.L_x_28292:
[----:B------:R-:W-:Y:S05]  /*1d7f0*/  BSYNC.RECONVERGENT B1 ;  /* 0x0000000000017941 */ /* 0x000fea0003800200 */
.L_x_28291:
        /* <DEDUP_REMOVED lines=40> */
[----:B------:R-:W-:Y:S01]  /*1da80*/  LOP3.LUT R7, R16, R28, R35, 0x96, !PT ;  /* 0x0000001c10077212 */ /* 0x000fe200078e9623 */
[----:B------:R-:W-:-:S07]  /*1da90*/  IMAD.MOV.U32 R28, RZ, RZ, R36 ;  /* 0x000000ffff1c7224 */ /* 0x000fce00078e0024 */
.L_x_28289:
[----:B------:R-:W-:Y:S05]  /*1daa0*/  BSYNC.RECONVERGENT B0 ;  /* 0x0000000000007941 */ /* 0x000fea0003800200 */
.L_x_28288:
[----:B------:R-:W-:Y:S01]  /*1dab0*/  ISETP.NE.AND P0, PT, R30, 0x1, PT ;  /* 0x000000011e00780c */ /* 0x000fe20003f05270 */
[C---:B-----5:R-:W-:Y:S01]  /*1dac0*/  IMAD.U32 R29, R24.reuse, 0x10000, RZ ;  /* 0x00010000181d7824 */ /* 0x060fe200078e00ff */
[----:B------:R-:W-:Y:S01]  /*1dad0*/  I2FP.F32.U32 R28, R28 ;  /* 0x0000001c001c7245 */ /* 0x000fe20000201000 */
[----:B------:R-:W-:Y:S01]  /*1dae0*/  BSSY.RECONVERGENT B0, `(.L_x_28293) ;  /* 0x000004b000007945 */ /* 0x000fe20003800200 */
[----:B------:R-:W-:Y:S01]  /*1daf0*/  PRMT R35, R24, 0x7632, R35 ;  /* 0x0000763218237816 */ /* 0x000fe20000000023 */
[----:B------:R-:W-:Y:S01]  /*1db00*/  FMUL.FTZ R31, R29, R196 ;  /* 0x000000c41d1f7220 */ /* 0x000fe20000410000 */
[----:B------:R-:W-:Y:S02]  /*1db10*/  IMAD.MOV.U32 R32, RZ, RZ, 0x2 ;  /* 0x00000002ff207424 */ /* 0x000fe400078e00ff */
[----:B------:R-:W-:Y:S01]  /*1db20*/  FFMA.FTZ R28, R28, R201, 1.1641532182693481445e-10 ;  /* 0x2f0000001c1c7423 */ /* 0x000fe200000100c9 */
[----:B------:R-:W-:Y:S01]  /*1db30*/  MOV R29, R4 ;  /* 0x00000004001d7202 */ /* 0x000fe20000000f00 */
[----:B------:R-:W-:-:S03]  /*1db40*/  FMUL.FTZ R60, R31, R12 ;  /* 0x0000000c1f3c7220 */ /* 0x000fc60000410000 */
[----:B------:R-:W-:-:S04]  /*1db50*/  FSETP.LE.FTZ.AND P1, PT, R28, R11, PT ;  /* 0x0000000b1c00720b */ /* 0x000fc80003f33000 */
        /* <DEDUP_REMOVED lines=10> */
.L_x_28295:
        /* <DEDUP_REMOVED lines=13> */
.L_x_28297:
[----:B------:R-:W-:Y:S05]  /*1dcd0*/  BSYNC.RECONVERGENT B1 ;  /* 0x0000000000017941 */ /* 0x000fea0003800200 */
.L_x_28296:
        /* <DEDUP_REMOVED lines=43> */
.L_x_28294:
[----:B------:R-:W-:Y:S05]  /*1df90*/  BSYNC.RECONVERGENT B0 ;  /* 0x0000000000007941 */ /* 0x000fea0003800200 */
.L_x_28293:
        /* <DEDUP_REMOVED lines=9> */
[----:B------:R-:W-:Y:S01]  /*1e030*/  FSETP.LE.FTZ.AND P0, PT, R28, R11, PT ;  /* 0x0000000b1c00720b */ /* 0x000fe20003f13000 */
        /* <DEDUP_REMOVED lines=9> */
.L_x_28300:
        /* <DEDUP_REMOVED lines=13> */
.L_x_28302:
[----:B------:R-:W-:Y:S05]  /*1e1a0*/  BSYNC.RECONVERGENT B1 ;  /* 0x0000000000017941 */ /* 0x000fea0003800200 */
.L_x_28301:
        /* <DEDUP_REMOVED lines=43> */
.L_x_28299:
[----:B------:R-:W-:Y:S05]  /*1e460*/  BSYNC.RECONVERGENT B0 ;  /* 0x0000000000007941 */ /* 0x000fea0003800200 */
.L_x_28298:
[----:B------:R-:W-:Y:S01]  /*1e470*/  ISETP.NE.AND P2, PT, R30, 0x1, PT ;  /* 0x000000011e00780c */ /* 0x000fe20003f45270 */
[----:B------:R-:W-:Y:S01]  /*1e480*/  BSSY.RECONVERGENT B0, `(.L_x_28303) ;  /* 0x000004c000007945 */ /* 0x000fe20003800200 */
[----:B------:R-:W-:Y:S01]  /*1e490*/  I2FP.F32.U32 R28, R29 ;  /* 0x0000001d001c7245 */ /* 0x000fe20000201000 */
[C---:B------:R-:W-:Y:S01]  /*1e4a0*/  IMAD.U32 R29, R25.reuse, 0x10000, RZ ;  /* 0x00010000191d7824 */ /* 0x040fe200078e00ff */
[----:B------:R-:W-:Y:S01]  /*1e4b0*/  PRMT R25, R25, 0x7632, R25 ;  /* 0x0000763219197816 */ /* 0x000fe20000000019 */
[----:B------:R-:W-:Y:S02]  /*1e4c0*/  IMAD.MOV.U32 R32, RZ, RZ, 0x2 ;  /* 0x00000002ff207424 */ /* 0x000fe400078e00ff */
[----:B------:R-:W-:Y:S01]  /*1e4d0*/  FFMA.FTZ R28, R28, R201, 1.1641532182693481445e-10 ;  /* 0x2f0000001c1c7423 */ /* 0x000fe200000100c9 */
[----:B------:R-:W-:Y:S01]  /*1e4e0*/  FMUL.FTZ R31, R29, R196 ;  /* 0x000000c41d1f7220 */ /* 0x000fe20000410000 */
[----:B------:R-:W-:-:S03]  /*1e4f0*/  MOV R29, R4 ;  /* 0x00000004001d7202 */ /* 0x000fc60000000f00 */
[----:B------:R-:W-:Y:S01]  /*1e500*/  FSETP.LE.FTZ.AND P1, PT, R28, R11, PT ;  /* 0x0000000b1c00720b */ /* 0x000fe20003f33000 */
[----:B------:R-:W-:Y:S01]  /*1e510*/  FMUL.FTZ R62, R31, R12 ;  /* 0x0000000c1f3e7220 */ /* 0x000fe20000410000 */
        /* <DEDUP_REMOVED lines=9> */
.L_x_28305:
        /* <DEDUP_REMOVED lines=13> */
.L_x_28307:
[----:B------:R-:W-:Y:S05]  /*1e680*/  BSYNC.RECONVERGENT B1 ;  /* 0x0000000000017941 */ /* 0x000fea0003800200 */
.L_x_28306:
        /* <DEDUP_REMOVED lines=43> */
.L_x_28304:
[----:B------:R-:W-:Y:S05]  /*1e940*/  BSYNC.RECONVERGENT B0 ;  /* 0x0000000000007941 */ /* 0x000fea0003800200 */
.L_x_28303:
        /* <DEDUP_REMOVED lines=19> */
.L_x_28310:
        /* <DEDUP_REMOVED lines=13> */
.L_x_28312:
[----:B------:R-:W-:Y:S05]  /*1eb50*/  BSYNC.RECONVERGENT B1 ;  /* 0x0000000000017941 */ /* 0x000fea0003800200 */
.L_x_28311:
        /* <DEDUP_REMOVED lines=43> */
.L_x_28309:
[----:B------:R-:W-:Y:S05]  /*1ee10*/  BSYNC.RECONVERGENT B0 ;  /* 0x0000000000007941 */ /* 0x000fea0003800200 */
.L_x_28308:
        /* <DEDUP_REMOVED lines=20> */
.L_x_28315:
        /* <DEDUP_REMOVED lines=13> */
.L_x_28317:
[----:B------:R-:W-:Y:S05]  /*1f030*/  BSYNC.RECONVERGENT B1 ;  /* 0x0000000000017941 */ /* 0x000fea0003800200 */
.L_x_28316:
        /* <DEDUP_REMOVED lines=43> */
.L_x_28314:
[----:B------:R-:W-:Y:S05]  /*1f2f0*/  BSYNC.RECONVERGENT B0 ;  /* 0x0000000000007941 */ /* 0x000fea0003800200 */
.L_x_28313:
[----:B------:R-:W-:Y:S01]  /*1f300*/  ISETP.NE.AND P5, PT, R31, 0x1, PT ;  /* 0x000000011f00780c */ /* 0x000fe20003fa5270 */
[----:B------:R-:W-:Y:S01]  /*1f310*/  BSSY.RECONVERGENT B0, `(.L_x_28318) ;  /* 0x000004b000007945 */ /* 0x000fe20003800200 */
[----:B------:R-:W-:Y:S01]  /*1f320*/  I2FP.F32.U32 R28, R25 ;  /* 0x00000019001c7245 */ /* 0x000fe20000201000 */
[----:B------:R-:W-:Y:S01]  /*1f330*/  IMAD.U32 R25, R26, 0x10000, RZ ;  /* 0x000100001a197824 */ /* 0x000fe200078e00ff */
[----:B------:R-:W-:Y:S01]  /*1f340*/  MOV R26, R4 ;  /* 0x00000004001a7202 */ /* 0x000fe20000000f00 */
[----:B------:R-:W-:Y:S02]  /*1f350*/  IMAD.MOV.U32 R30, RZ, RZ, 0x2 ;  /* 0x00000002ff1e7424 */ /* 0x000fe400078e00ff */
        /* <DEDUP_REMOVED lines=13> */
.L_x_28320:
        /* <DEDUP_REMOVED lines=13> */
.L_x_28322:
[----:B------:R-:W-:Y:S05]  /*1f500*/  BSYNC.RECONVERGENT B1 ;  /* 0x0000000000017941 */ /* 0x000fea0003800200 */
.L_x_28321:
        /* <DEDUP_REMOVED lines=43> */
.L_x_28319:
[----:B------:R-:W-:Y:S05]  /*1f7c0*/  BSYNC.RECONVERGENT B0 ;  /* 0x0000000000007941 */ /* 0x000fea0003800200 */
.L_x_28318:
[----:B------:R-:W-:Y:S01]  /*1f7d0*/  ISETP.NE.AND P6, PT, R30, 0x1, PT ;  /* 0x000000011e00780c */ /* 0x000fe20003fc5270 */
[----:B------:R-:W-:Y:S01]  /*1f7e0*/  IMAD.U32 R25, R27, 0x10000, RZ ;  /* 0x000100001b197824 */ /* 0x000fe200078e00ff */
[----:B------:R-:W-:Y:S01]  /*1f7f0*/  I2FP.F32.U32 R26, R26 ;  /* 0x0000001a001a7245 */ /* 0x000fe20000201000 */
[----:B------:R-:W-:Y:S01]  /*1f800*/  BSSY.RECONVERGENT B0, `(.L_x_28323) ;  /* 0x000004c000007945 */ /* 0x000fe20003800200 */
[----:B------:R-:W-:Y:S02]  /*1f810*/  IMAD.MOV.U32 R33, RZ, RZ, 0x2 ;  /* 0x00000002ff217424 */ /* 0x000fe400078e00ff */
[----:B------:R-:W-:Y:S01]  /*1f820*/  FMUL.FTZ R29, R25, R196 ;  /* 0x000000c4191d7220 */ /* 0x000fe20000410000 */
[----:B------:R-:W-:Y:S01]  /*1f830*/  PRMT R25, R27, 0x7632, R25 ;  /* 0x000076321b197816 */ /* 0x000fe20000000019 */
        /* <DEDUP_REMOVED lines=13> */
.L_x_28325:
        /* <DEDUP_REMOVED lines=15> */
.L_x_28327:
[----:B------:R-:W-:Y:S05]  /*1fa00*/  BSYNC.RECONVERGENT B1 ;  /* 0x0000000000017941 */ /* 0x000fea0003800200 */
.L_x_28326:
        /* <DEDUP_REMOVED lines=43> */
.L_x_28324:
[----:B------:R-:W-:Y:S05]  /*1fcc0*/  BSYNC.RECONVERGENT B0 ;  /* 0x0000000000007941 */ /* 0x000fea0003800200 */
.L_x_28323:
        /* <DEDUP_REMOVED lines=16> */
.L_x_28287:
        /* <DEDUP_REMOVED lines=29> */
[----:B------:R-:W-:Y:S02]  /*1ffa0*/  HFMA2 R28, -RZ, RZ, 0, 1.1920928955078125e-07 ;  /* 0x00000002ff1c7431 */ /* 0x000fe400000001ff */
[----:B------:R-:W-:Y:S02]  /*1ffb0*/  IMAD.MOV.U32 R29, RZ, RZ, R4 ;  /* 0x000000ffff1d7224 */ /* 0x000fe400078e0004 */
[----:B------:R-:W-:-:S07]  /*1ffc0*/  IMAD.MOV.U32 R32, RZ, RZ, R34 ;  /* 0x000000ffff207224 */ /* 0x000fce00078e0022 */
[----:B-1----:R-:W-:Y:S05]  /*1ffd0*/  @!P0 BRA `(.L_x_28330) ;  /* 0x0000000400088947 */ /* 0x002fea0003800000 */
        /* <DEDUP_REMOVED lines=10> */
.L_x_28331:
        /* <DEDUP_REMOVED lines=13> */
.L_x_28333:
[----:B------:R-:W-:Y:S05]  /*20150*/  BSYNC.RECONVERGENT B1 ;  /* 0x0000000000017941 */ /* 0x000fea0003800200 */
.L_x_28332:
        /* <DEDUP_REMOVED lines=42> */
.L_x_28330:
[----:B------:R-:W-:Y:S05]  /*20400*/  BSYNC.RECONVERGENT B0 ;  /* 0x0000000000007941 */ /* 0x000fea0003800200 */
.L_x_28329:
        /* <DEDUP_REMOVED lines=24> */
.L_x_28336:
        /* <DEDUP_REMOVED lines=13> */
.L_x_28338:
[----:B------:R-:W-:Y:S05]  /*20660*/  BSYNC.RECONVERGENT B1 ;  /* 0x0000000000017941 */ /* 0x000fea0003800200 */
.L_x_28337:
        /* <DEDUP_REMOVED lines=43> */
.L_x_28335:
[----:B------:R-:W-:Y:S05]  /*20920*/  BSYNC.RECONVERGENT B0 ;  /* 0x0000000000007941 */ /* 0x000fea0003800200 */
.L_x_28334:
        /* <DEDUP_REMOVED lines=22> */
.L_x_28341:
        /* <DEDUP_REMOVED lines=13> */
.L_x_28343:
[----:B------:R-:W-:Y:S05]  /*20b60*/  BSYNC.RECONVERGENT B1 ;  /* 0x0000000000017941 */ /* 0x000fea0003800200 */
.L_x_28342:
        /* <DEDUP_REMOVED lines=43> */
.L_x_28340:
[----:B------:R-:W-:Y:S05]  /*20e20*/  BSYNC.RECONVERGENT B0 ;  /* 0x0000000000007941 */ /* 0x000fea0003800200 */
.L_x_28339:
        /* <DEDUP_REMOVED lines=23> */
.L_x_28346:
        /* <DEDUP_REMOVED lines=13> */
.L_x_28348:
[----:B------:R-:W-:Y:S05]  /*21070*/  BSYNC.RECONVERGENT B1 ;  /* 0x0000000000017941 */ /* 0x000fea0003800200 */
.L_x_28347:
        /* <DEDUP_REMOVED lines=43> */
.L_x_28345:
[----:B------:R-:W-:Y:S05]  /*21330*/  BSYNC.RECONVERGENT B0 ;  /* 0x0000000000007941 */ /* 0x000fea0003800200 */
.L_x_28344:
        /* <DEDUP_REMOVED lines=22> */
.L_x_28351:
        /* <DEDUP_REMOVED lines=13> */
.L_x_28353:
[----:B------:R-:W-:Y:S05]  /*21570*/  BSYNC.RECONVERGENT B1 ;  /* 0x0000000000017941 */ /* 0x000fea0003800200 */
.L_x_28352:
        /* <DEDUP_REMOVED lines=43> */
.L_x_28350:
[----:B------:R-:W-:Y:S05]  /*21830*/  BSYNC.RECONVERGENT B0 ;  /* 0x0000000000007941 */ /* 0x000fea0003800200 */
.L_x_28349:
        /* <DEDUP_REMOVED lines=23> */
.L_x_28356:
        /* <DEDUP_REMOVED lines=13> */
.L_x_28358:
[----:B------:R-:W-:Y:S05]  /*21a80*/  BSYNC.RECONVERGENT B1 ;  /* 0x0000000000017941 */ /* 0x000fea0003800200 */
.L_x_28357:
        /* <DEDUP_REMOVED lines=43> */
.L_x_28355:
[----:B------:R-:W-:Y:S05]  /*21d40*/  BSYNC.RECONVERGENT B0 ;  /* 0x0000000000007941 */ /* 0x000fea0003800200 */
.L_x_28354:
        /* <DEDUP_REMOVED lines=22> */
.L_x_28361:
        /* <DEDUP_REMOVED lines=13> */
.L_x_28363:
[----:B------:R-:W-:Y:S05]  /*21f80*/  BSYNC.RECONVERGENT B1 ;  /* 0x0000000000017941 */ /* 0x000fea0003800200 */
.L_x_28362:
        /* <DEDUP_REMOVED lines=43> */
.L_x_28360:
[----:B------:R-:W-:Y:S05]  /*22240*/  BSYNC.RECONVERGENT B0 ;  /* 0x0000000000007941 */ /* 0x000fea0003800200 */
.L_x_28359:
        /* <DEDUP_REMOVED lines=23> */
.L_x_28366:
        /* <DEDUP_REMOVED lines=15> */
.L_x_28368:
[----:B------:R-:W-:Y:S05]  /*224b0*/  BSYNC.RECONVERGENT B1 ;  /* 0x0000000000017941 */ /* 0x000fea0003800200 */
.L_x_28367:
        /* <DEDUP_REMOVED lines=39> */
[----:B------:R-:W-:Y:S02]  /*22730*/  MOV R4, R30 ;  /* 0x0000001e00047202 */ /* 0x000fe40000000f00 */
[----:B------:R-:W-:Y:S01]  /*22740*/  LOP3.LUT R7, R16, R28, R27, 0x96, !PT ;  /* 0x0000001c10077212 */ /* 0x000fe200078e961b */
[----:B------:R-:W-:Y:S02]  /*22750*/  IMAD.MOV.U32 R27, RZ, RZ, R32 ;  /* 0x000000ffff1b7224 */ /* 0x000fe400078e0020 */
[----:B------:R-:W-:-:S07]  /*22760*/  IMAD.MOV.U32 R32, RZ, RZ, R26 ;  /* 0x000000ffff207224 */ /* 0x000fce00078e001a */
.L_x_28365:
[----:B------:R-:W-:Y:S05]  /*22770*/  BSYNC.RECONVERGENT B0 ;  /* 0x0000000000007941 */ /* 0x000fea0003800200 */
.L_x_28364:
        /* <DEDUP_REMOVED lines=10> */
.L_x_28328:
        /* <DEDUP_REMOVED lines=16> */
.L_x_28372:
        /* <DEDUP_REMOVED lines=13> */
.L_x_28374:
[----:B------:R-:W-:Y:S05]  /*229f0*/  BSYNC.RECONVERGENT B1 ;  /* 0x0000000000017941 */ /* 0x000fea0003800200 */
.L_x_28373:
        /* <DEDUP_REMOVED lines=42> */
.L_x_28371:
[----:B------:R-:W-:Y:S05]  /*22ca0*/  BSYNC.RECONVERGENT B0 ;  /* 0x0000000000007941 */ /* 0x000fea0003800200 */
.L_x_28370:
        /* <DEDUP_REMOVED lines=21> */
.L_x_28377:
        /* <DEDUP_REMOVED lines=13> */
.L_x_28379:
[----:B------:R-:W-:Y:S05]  /*22ed0*/  BSYNC.RECONVERGENT B1 ;  /* 0x0000000000017941 */ /* 0x000fea0003800200 */
.L_x_28378:
        /* <DEDUP_REMOVED lines=43> */
.L_x_28376:
[----:B------:R-:W-:Y:S05]  /*23190*/  BSYNC.RECONVERGENT B0 ;  /* 0x0000000000007941 */ /* 0x000fea0003800200 */
.L_x_28375:
        /* <DEDUP_REMOVED lines=19> */
.L_x_28382:
        /* <DEDUP_REMOVED lines=13> */
.L_x_28384:
[----:B------:R-:W-:Y:S05]  /*233a0*/  BSYNC.RECONVERGENT B1 ;  /* 0x0000000000017941 */ /* 0x000fea0003800200 */
.L_x_28383:
        /* <DEDUP_REMOVED lines=43> */
.L_x_28381:
[----:B------:R-:W-:Y:S05]  /*23660*/  BSYNC.RECONVERGENT B0 ;  /* 0x0000000000007941 */ /* 0x000fea0003800200 */
.L_x_28380:
        /* <DEDUP_REMOVED lines=20> */
.L_x_28387:
        /* <DEDUP_REMOVED lines=13> */
.L_x_28389:
[----:B------:R-:W-:Y:S05]  /*23880*/  BSYNC.RECONVERGENT B1 ;  /* 0x0000000000017941 */ /* 0x000fea0003800200 */
.L_x_28388:
        /* <DEDUP_REMOVED lines=43> */
.L_x_28386:
[----:B------:R-:W-:Y:S05]  /*23b40*/  BSYNC.RECONVERGENT B0 ;  /* 0x0000000000007941 */ /* 0x000fea0003800200 */
.L_x_28385:
        /* <DEDUP_REMOVED lines=19> */
.L_x_28392:
        /* <DEDUP_REMOVED lines=13> */
.L_x_28394:
[----:B------:R-:W-:Y:S05]  /*23d50*/  BSYNC.RECONVERGENT B1 ;  /* 0x0000000000017941 */ /* 0x000fea0003800200 */
.L_x_28393:
        /* <DEDUP_REMOVED lines=43> */
.L_x_28391:
[----:B------:R-:W-:Y:S05]  /*24010*/  BSYNC.RECONVERGENT B0 ;  /* 0x0000000000007941 */ /* 0x000fea0003800200 */
.L_x_28390:
        /* <DEDUP_REMOVED lines=20> */
.L_x_28397:
        /* <DEDUP_REMOVED lines=13> */
.L_x_28399:
[----:B------:R-:W-:Y:S05]  /*24230*/  BSYNC.RECONVERGENT B1 ;  /* 0x0000000000017941 */ /* 0x000fea0003800200 */
.L_x_28398:
        /* <DEDUP_REMOVED lines=43> */
.L_x_28396:
[----:B------:R-:W-:Y:S05]  /*244f0*/  BSYNC.RECONVERGENT B0 ;  /* 0x0000000000007941 */ /* 0x000fea0003800200 */
.L_x_28395:
        /* <DEDUP_REMOVED lines=19> */
.L_x_28402:
        /* <DEDUP_REMOVED lines=13> */
.L_x_28404:
[----:B------:R-:W-:Y:S05]  /*24700*/  BSYNC.RECONVERGENT B1 ;  /* 0x0000000000017941 */ /* 0x000fea0003800200 */
.L_x_28403:
        /* <DEDUP_REMOVED lines=43> */
.L_x_28401:
[----:B------:R-:W-:Y:S05]  /*249c0*/  BSYNC.RECONVERGENT B0 ;  /* 0x0000000000007941 */ /* 0x000fea0003800200 */
.L_x_28400:
[----:B------:R-:W-:Y:S01]  /*249d0*/  ISETP.NE.AND P6, PT, R30, 0x1, PT ;  /* 0x000000011e00780c */ /* 0x000fe20003fc5270 */
[----:B------:R-:W-:Y:S01]  /*249e0*/  BSSY.RECONVERGENT B0, `(.L_x_28405) ;  /* 0x000004e000007945 */ /* 0x000fe20003800200 */
[----:B------:R-:W-:Y:S01]  /*249f0*/  I2FP.F32.U32 R26, R26 ;  /* 0x0000001a001a7245 */ /* 0x000fe20000201000 */
[----:B------:R-:W-:Y:S01]  /*24a00*/  IMAD.MOV.U32 R31, RZ, RZ, 0x2 ;  /* 0x00000002ff1f7424 */ /* 0x000fe200078e00ff */
[----:B------:R-:W-:-:S03]  /*24a10*/  SHF.L.U32 R25, R27, 0x10, RZ ;  /* 0x000000101b197819 */ /* 0x000fc600000006ff */
[----:B------:R-:W-:Y:S02]  /*24a20*/  FFMA.FTZ R26, R26, R201, 1.1641532182693481445e-10 ;  /* 0x2f0000001a1a7423 */ /* 0x000fe400000100c9 */
[----:B------:R-:W-:Y:S01]  /*24a30*/  FMUL.FTZ R29, R25, R196 ;  /* 0x000000c4191d7220 */ /* 0x000fe20000410000 */
[----:B------:R-:W-:Y:S02]  /*24a40*/  PRMT R25, R27, 0x7632, R25 ;  /* 0x000076321b197816 */ /* 0x000fe40000000019 */
[----:B------:R-:W-:Y:S01]  /*24a50*/  MOV R27, R4 ;  /* 0x00000004001b7202 */ /* 0x000fe20000000f00 */
[----:B------:R-:W-:Y:S01]  /*24a60*/  FMUL.FTZ R50, R29, R12 ;  /* 0x0000000c1d327220 */ /* 0x000fe20000410000 */
[----:B------:R-:W-:Y:S01]  /*24a70*/  FSETP.LE.FTZ.AND P5, PT, R26, R11, PT ;  /* 0x0000000b1a00720b */ /* 0x000fe20003fb3000 */
        /* <DEDUP_REMOVED lines=9> */
.L_x_28407:
        /* <DEDUP_REMOVED lines=15> */
.L_x_28409:
[----:B------:R-:W-:Y:S05]  /*24c00*/  BSYNC.RECONVERGENT B1 ;  /* 0x0000000000017941 */ /* 0x000fea0003800200 */
.L_x_28408:
        /* <DEDUP_REMOVED lines=40> */
[----:B------:R-:W-:Y:S01]  /*24e90*/  LOP3.LUT R7, R16, R28, R27, 0x96, !PT ;  /* 0x0000001c10077212 */ /* 0x000fe200078e961b */
[----:B------:R-:W-:Y:S01]  /*24ea0*/  IMAD.MOV.U32 R27, RZ, RZ, R32 ;  /* 0x000000ffff1b7224 */ /* 0x000fe200078e0020 */
[----:B------:R-:W-:-:S07]  /*24eb0*/  MOV R32, R26 ;  /* 0x0000001a00207202 */ /* 0x000fce0000000f00 */
.L_x_28406:
[----:B------:R-:W-:Y:S05]  /*24ec0*/  BSYNC.RECONVERGENT B0 ;  /* 0x0000000000007941 */ /* 0x000fea0003800200 */
.L_x_28405:
        /* <DEDUP_REMOVED lines=16> */
.L_x_28369:
[----:B------:R-:W-:Y:S01]  /*24fd0*/  SEL R30, RZ, 0x10000, !P5 ;  /* 0x00010000ff1e7807 */ /* 0x000fe20006800000 */
[----:B------:R-:W-:Y:S01]  /*24fe0*/  VIADD R203, R2, 0xe0 ;  /* 0x000000e002cb7836 */ /* 0x000fe20000000000 */
[----:B------:R-:W-:Y:S02]  /*24ff0*/  SEL R28, RZ, 0x1000000, !P2 ;  /* 0x01000000ff1c7807 */ /* 0x000fe40005000000 */
[----:B------:R-:W-:Y:S02]  /*25000*/  SEL R27, RZ, 0x10000, !P1 ;  /* 0x00010000ff1b7807 */ /* 0x000fe40004800000 */
[----:B------:R-:W-:Y:S02]  /*25010*/  SEL R26, RZ, 0x100, !P0 ;  /* 0x00000100ff1a7807 */ /* 0x000fe40004000000 */
[----:B------:R-:W-:Y:S01]  /*25020*/  ISETP.NE.AND P5, PT, R24, RZ, PT ;  /* 0x000000ff1800720c */ /* 0x000fe20003fa5270 */
[----:B------:R-:W-:Y:S01]  /*25030*/  IMAD.WIDE.U32 R24, R202, 0x20, R38 ;  /* 0x00000020ca187825 */ /* 0x000fe200078e0026 */
[----:B------:R-:W-:-:S02]  /*25040*/  SEL R33, RZ, 0x1000000, !P6 ;  /* 0x01000000ff217807 */ /* 0x000fc40007000000 */
[----:B------:R-:W-:Y:S02]  /*25050*/  SEL R29, RZ, 0x100, !P4 ;  /* 0x00000100ff1d7807 */ /* 0x000fe40006000000 */
[----:B------:R-:W-:Y:S01]  /*25060*/  LOP3.LUT R26, R26, R28, R27, 0xfe, !PT ;  /* 0x0000001c1a1a7212 */ /* 0x000fe200078efe1b */
[----:B------:R-:W-:Y:S01]  /*25070*/  STG.E.128 desc[UR8][R24.64], R52 ;  /* 0x0000003418007986 */ /* 0x000fe2000c101d08 */
[----:B------:R-:W-:Y:S02]  /*25080*/  SEL R27, RZ, 0x1, !P5 ;  /* 0x00000001ff1b7807 */ /* 0x000fe40006800000 */
[----:B------:R-:W-:Y:S01]  /*25090*/  LOP3.LUT R29, R29, R33, R30, 0xfe, !PT ;  /* 0x000000211d1d7212 */ /* 0x000fe200078efe1e */
[----:B------:R0:W-:Y:S01]  /*250a0*/  STG.E.128 desc[UR8][R24.64+0x10], R48 ;  /* 0x0000103018007986 */ /* 0x0001e2000c101d08 */
        /* <DEDUP_REMOVED lines=9> */
[----:B------:R-:W1:Y:S02]  /*25140*/  LDC.64 R40, c[0x0][0x3a0] ;  /* 0x0000e800ff287b82 */ /* 0x000e640000000a00 */
[----:B-1----:R-:W-:-:S05]  /*25150*/  IMAD.WIDE.U32 R40, R203, 0x20, R40 ;  /* 0x00000020cb287825 */ /* 0x002fca00078e0028 */
[----:B------:R1:W5:Y:S04]  /*25160*/  LDG.E.128 R44, desc[UR8][R40.64] ;  /* 0x00000008282c7981 */ /* 0x000368000c1e1d00 */
[----:B------:R-:W5:Y:S01]  /*25170*/  LDG.E.128 R40, desc[UR8][R40.64+0x10] ;  /* 0x0000100828287981 */ /* 0x000f62000c1e1d00 */
[----:B------:R-:W-:Y:S01]  /*25180*/  ISETP.NE.AND P0, PT, R31, 0x1, PT ;  /* 0x000000011f00780c */ /* 0x000fe20003f05270 */
[----:B------:R-:W-:Y:S01]  /*25190*/  BSSY.RECONVERGENT B0, `(.L_x_28411) ;  /* 0x0000047000007945 */ /* 0x000fe20003800200 */
[----:B0-----:R-:W-:Y:S02]  /*251a0*/  HFMA2 R28, -RZ, RZ, 0, 1.1920928955078125e-07 ;  /* 0x00000002ff1c7431 */ /* 0x001fe400000001ff */
[----:B------:R-:W-:Y:S01]  /*251b0*/  IMAD.MOV.U32 R29, RZ, RZ, R4 ;  /* 0x000000ffff1d7224 */ /* 0x000fe200078e0004 */
[----:B------:R-:W-:-:S08]  /*251c0*/  MOV R30, R32 ;  /* 0x00000020001e7202 */ /* 0x000fd00000000f00 */
[----:B-1----:R-:W-:Y:S05]  /*251d0*/  @!P0 BRA `(.L_x_28412) ;  /* 0x0000000400088947 */ /* 0x002fea0003800000 */
        /* <DEDUP_REMOVED lines=10> */
.L_x_28413:
        /* <DEDUP_REMOVED lines=13> */
.L_x_28415:
[----:B------:R-:W-:Y:S05]  /*25350*/  BSYNC.RECONVERGENT B1 ;  /* 0x0000000000017941 */ /* 0x000fea0003800200 */
.L_x_28414:
        /* <DEDUP_REMOVED lines=39> */
[----:B------:R-:W-:-:S05]  /*255d0*/  IMAD.WIDE.U32 R30, R7, -0x2daee0ad, RZ ;  /* 0xd2511f53071e7825 */ /* 0x000fca00078e00ff */
[----:B------:R-:W-:Y:S01]  /*255e0*/  LOP3.LUT R7, R16, R28, R31, 0x96, !PT ;  /* 0x0000001c10077212 */ /* 0x000fe200078e961f */
[----:B------:R-:W-:-:S07]  /*255f0*/  HFMA2 R28, -RZ, RZ, 0, 0 ;  /* 0x00000000ff1c7431 */ /* 0x000fce00000001ff */
.L_x_28412:
[----:B------:R-:W-:Y:S05]  /*25600*/  BSYNC.RECONVERGENT B0 ;  /* 0x0000000000007941 */ /* 0x000fea0003800200 */
.L_x_28411:
[----:B------:R-:W-:Y:S01]  /*25610*/  I2FP.F32.U32 R32, R29 ;  /* 0x0000001d00207245 */ /* 0x000fe20000201000 */
        /* <DEDUP_REMOVED lines=23> */
.L_x_28418:
        /* <DEDUP_REMOVED lines=13> */
.L_x_28420:
[----:B------:R-:W-:Y:S05]  /*25860*/  BSYNC.RECONVERGENT B1 ;  /* 0x0000000000017941 */ /* 0x000fea0003800200 */
.L_x_28419:
        /* <DEDUP_REMOVED lines=43> */
.L_x_28417:
[----:B------:R-:W-:Y:S05]  /*25b20*/  BSYNC.RECONVERGENT B0 ;  /* 0x0000000000007941 */ /* 0x000fea0003800200 */
.L_x_28416:
        /* <DEDUP_REMOVED lines=22> */
.L_x_28423:
        /* <DEDUP_REMOVED lines=13> */
.L_x_28425:
[----:B------:R-:W-:Y:S05]  /*25d60*/  BSYNC.RECONVERGENT B1 ;  /* 0x0000000000017941 */ /* 0x000fea0003800200 */
.L_x_28424:
        /* <DEDUP_REMOVED lines=43> */
.L_x_28422:
[----:B------:R-:W-:Y:S05]  /*26020*/  BSYNC.RECONVERGENT B0 ;  /* 0x0000000000007941 */ /* 0x000fea0003800200 */
.L_x_28421:
        /* <DEDUP_REMOVED lines=23> */
.L_x_28428:
        /* <DEDUP_REMOVED lines=13> */
.L_x_28430:
[----:B------:R-:W-:Y:S05]  /*26270*/  BSYNC.RECONVERGENT B1 ;  /* 0x0000000000017941 */ /* 0x000fea0003800200 */
.L_x_28429:
        /* <DEDUP_REMOVED lines=43> */
.L_x_28427:
[----:B------:R-:W-:Y:S05]  /*26530*/  BSYNC.RECONVERGENT B0 ;  /* 0x0000000000007941 */ /* 0x000fea0003800200 */
.L_x_28426:
        /* <DEDUP_REMOVED lines=22> */
.L_x_28433:
        /* <DEDUP_REMOVED lines=13> */
.L_x_28435:
[----:B------:R-:W-:Y:S05]  /*26770*/  BSYNC.RECONVERGENT B1 ;  /* 0x0000000000017941 */ /* 0x000fea0003800200 */
.L_x_28434:
        /* <DEDUP_REMOVED lines=43> */
.L_x_28432:
[----:B------:R-:W-:Y:S05]  /*26a30*/  BSYNC.RECONVERGENT B0 ;  /* 0x0000000000007941 */ /* 0x000fea0003800200 */
.L_x_28431:
        /* <DEDUP_REMOVED lines=23> */
.L_x_28438:
        /* <DEDUP_REMOVED lines=13> */
.L_x_28440:
[----:B------:R-:W-:Y:S05]  /*26c80*/  BSYNC.RECONVERGENT B1 ;  /* 0x0000000000017941 */ /* 0x000fea0003800200 */
.L_x_28439:
        /* <DEDUP_REMOVED lines=43> */
.L_x_28437:
[----:B------:R-:W-:Y:S05]  /*26f40*/  BSYNC.RECONVERGENT B0 ;  /* 0x0000000000007941 */ /* 0x000fea0003800200 */
.L_x_28436:
        /* <DEDUP_REMOVED lines=22> */
.L_x_28443:
        /* <DEDUP_REMOVED lines=13> */
.L_x_28445:
[----:B------:R-:W-:Y:S05]  /*27180*/  BSYNC.RECONVERGENT B1 ;  /* 0x0000000000017941 */ /* 0x000fea0003800200 */
.L_x_28444:
        /* <DEDUP_REMOVED lines=43> */
.L_x_28442:
[----:B------:R-:W-:Y:S05]  /*27440*/  BSYNC.RECONVERGENT B0 ;  /* 0x0000000000007941 */ /* 0x000fea0003800200 */
.L_x_28441:
        /* <DEDUP_REMOVED lines=23> */
.L_x_28448:
        /* <DEDUP_REMOVED lines=15> */
.L_x_28450:
[----:B------:R-:W-:Y:S05]  /*276b0*/  BSYNC.RECONVERGENT B1 ;  /* 0x0000000000017941 */ /* 0x000fea0003800200 */
.L_x_28449:
        /* <DEDUP_REMOVED lines=43> */
.L_x_28447:
[----:B------:R-:W-:Y:S05]  /*27970*/  BSYNC.RECONVERGENT B0 ;  /* 0x0000000000007941 */ /* 0x000fea0003800200 */
.L_x_28446:
        /* <DEDUP_REMOVED lines=10> */
.L_x_28410:
[----:B------:R-:W-:Y:S01]  /*27a20*/  ISETP.NE.AND P0, PT, R31, 0x1, PT ;  /* 0x000000011f00780c */ /* 0x000fe20003f05270 */
[----:B------:R-:W-:Y:S01]  /*27a30*/  BSSY.RECONVERGENT B0, `(.L_x_28452) ;  /* 0x0000047000007945 */ /* 0x000fe20003800200 */
[----:B------:R-:W-:Y:S02]  /*27a40*/  HFMA2 R33, -RZ, RZ, 0, 1.1920928955078125e-07 ;  /* 0x00000002ff217431 */ /* 0x000fe400000001ff */
[----:B0-----:R-:W-:Y:S01]  /*27a50*/  IMAD.MOV.U32 R28, RZ, RZ, R4 ;  /* 0x000000ffff1c7224 */ /* 0x001fe200078e0004 */
        /* <DEDUP_REMOVED lines=12> */
.L_x_28454:
        /* <DEDUP_REMOVED lines=13> */
.L_x_28456:
[----:B------:R-:W-:Y:S05]  /*27bf0*/  BSYNC.RECONVERGENT B1 ;  /* 0x0000000000017941 */ /* 0x000fea0003800200 */
.L_x_28455:
        /* <DEDUP_REMOVED lines=38> */
[----:B------:R-:W-:Y:S01]  /*27e60*/  IMAD.WIDE.U32 R30, R30, -0x2daee0ad, RZ ;  /* 0xd2511f531e1e7825 */ /* 0x000fe200078e00ff */
[----:B------:R-:W-:-:S04]  /*27e70*/  MOV R4, R34 ;  /* 0x0000002200047202 */ /* 0x000fc80000000f00 */
[----:B------:R-:W-:Y:S01]  /*27e80*/  LOP3.LUT R7, R16, R28, R31, 0x96, !PT ;  /* 0x0000001c10077212 */ /* 0x000fe200078e961f */
[----:B------:R-:W-:-:S07]  /*27e90*/  IMAD.MOV.U32 R28, RZ, RZ, R32 ;  /* 0x000000ffff1c7224 */ /* 0x000fce00078e0020 */
.L_x_28453:
[----:B------:R-:W-:Y:S05]  /*27ea0*/  BSYNC.RECONVERGENT B0 ;  /* 0x0000000000007941 */ /* 0x000fea0003800200 */
.L_x_28452:
[----:B------:R-:W-:Y:S01]  /*27eb0*/  ISETP.NE.AND P0, PT, R33, 0x1, PT ;  /* 0x000000012100780c */ /* 0x000fe20003f05270 */
[C---:B-----5:R-:W-:Y:S01]  /*27ec0*/  IMAD.U32 R29, R24.reuse, 0x10000, RZ ;  /* 0x00010000181d7824 */ /* 0x060fe200078e00ff */
[----:B------:R-:W-:Y:S01]  /*27ed0*/  I2FP.F32.U32 R28, R28 ;  /* 0x0000001c001c7245 */ /* 0x000fe20000201000 */
[----:B------:R-:W-:Y:S01]  /*27ee0*/  BSSY.RECONVERGENT B0, `(.L_x_28457) ;  /* 0x000004b000007945 */ /* 0x000fe20003800200 */
[----:B------:R-:W-:Y:S01]  /*27ef0*/  PRMT R24, R24, 0x7632, R24 ;  /* 0x0000763218187816 */ /* 0x000fe20000000018 */
[----:B------:R-:W-:Y:S01]  /*27f00*/  FMUL.FTZ R29, R29, R196 ;  /* 0x000000c41d1d7220 */ /* 0x000fe20000410000 */
[----:B------:R-:W-:Y:S01]  /*27f10*/  MOV R32, 0x2 ;  /* 0x0000000200207802 */ /* 0x000fe20000000f00 */
[----:B------:R-:W-:Y:S02]  /*27f20*/  FFMA.FTZ R28, R28, R201, 1.1641532182693481445e-10 ;  /* 0x2f0000001c1c7423 */ /* 0x000fe400000100c9 */
[----:B------:R-:W-:Y:S01]  /*27f30*/  FMUL.FTZ R44, R29, R12 ;  /* 0x0000000c1d2c7220 */ /* 0x000fe20000410000 */
[----:B------:R-:W-:-:S02]  /*27f40*/  IMAD.MOV.U32 R29, RZ, RZ, R4 ;  /* 0x000000ffff1d7224 */ /* 0x000fc400078e0004 */
[----:B------:R-:W-:-:S04]  /*27f50*/  FSETP.LE.FTZ.AND P1, PT, R28, R11, PT ;  /* 0x0000000b1c00720b */ /* 0x000fc80003f33000 */
[----:B------:R-:W-:Y:S01]  /*27f60*/  P2R R31, PR, RZ, 0x2 ;  /* 0x00000002ff1f7803 */ /* 0x000fe20000000000 */
        /* <DEDUP_REMOVED lines=9> */
.L_x_28459:
        /* <DEDUP_REMOVED lines=13> */
.L_x_28461:
[----:B------:R-:W-:Y:S05]  /*280d0*/  BSYNC.RECONVERGENT B1 ;  /* 0x0000000000017941 */ /* 0x000fea0003800200 */
.L_x_28460:
        /* <DEDUP_REMOVED lines=43> */
.L_x_28458:
[----:B------:R-:W-:Y:S05]  /*28390*/  BSYNC.RECONVERGENT B0 ;  /* 0x0000000000007941 */ /* 0x000fea0003800200 */
.L_x_28457:
        /* <DEDUP_REMOVED lines=8> */
[----:B------:R-:W-:Y:S01]  /*28420*/  FMUL.FTZ R45, R29, R12 ;  /* 0x0000000c1d2d7220 */ /* 0x000fe20000410000 */
[----:B------:R-:W-:Y:S01]  /*28430*/  MOV R28, 0x2 ;  /* 0x00000002001c7802 */ /* 0x000fe20000000f00 */
        /* <DEDUP_REMOVED lines=9> */
.L_x_28464:
        /* <DEDUP_REMOVED lines=13> */
.L_x_28466:
[----:B------:R-:W-:Y:S05]  /*285a0*/  BSYNC.RECONVERGENT B1 ;  /* 0x0000000000017941 */ /* 0x000fea0003800200 */
.L_x_28465:
        /* <DEDUP_REMOVED lines=43> */
.L_x_28463:
[----:B------:R-:W-:Y:S05]  /*28860*/  BSYNC.RECONVERGENT B0 ;  /* 0x0000000000007941 */ /* 0x000fea0003800200 */
.L_x_28462:
        /* <DEDUP_REMOVED lines=8> */
[----:B------:R-:W-:Y:S01]  /*288f0*/  FMUL.FTZ R46, R29, R12 ;  /* 0x0000000c1d2e7220 */ /* 0x000fe20000410000 */
[----:B------:R-:W-:-:S03]  /*28900*/  MOV R29, 0x2 ;  /* 0x00000002001d7802 */ /* 0x000fc60000000f00 */
[----:B------:R-:W-:Y:S01]  /*28910*/  FSETP.LE.FTZ.AND P1, PT, R24, R11, PT ;  /* 0x0000000b1800720b */ /* 0x000fe20003f33000 */
        /* <DEDUP_REMOVED lines=9> */
.L_x_28469:
        /* <DEDUP_REMOVED lines=13> */
.L_x_28471:
[----:B------:R-:W-:Y:S05]  /*28a80*/  BSYNC.RECONVERGENT B1 ;  /* 0x0000000000017941 */ /* 0x000fea0003800200 */
.L_x_28470:
        /* <DEDUP_REMOVED lines=43> */
.L_x_28468:
[----:B------:R-:W-:Y:S05]  /*28d40*/  BSYNC.RECONVERGENT B0 ;  /* 0x0000000000007941 */ /* 0x000fea0003800200 */
.L_x_28467:
[----:B------:R-:W-:Y:S01]  /*28d50*/  ISETP.NE.AND P3, PT, R29, 0x1, PT ;  /* 0x000000011d00780c */ /* 0x000fe20003f65270 */
[----:B------:R-:W-:Y:S01]  /*28d60*/  BSSY.RECONVERGENT B0, `(.L_x_28472) ;  /* 0x000004b000007945 */ /* 0x000fe20003800200 */
[----:B------:R-:W-:Y:S01]  /*28d70*/  I2FP.F32.U32 R24, R25 ;  /* 0x0000001900187245 */ /* 0x000fe20000201000 */
[----:B------:R-:W-:Y:S01]  /*28d80*/  IMAD.U32 R25, R32, 0x10000, RZ ;  /* 0x0001000020197824 */ /* 0x000fe200078e00ff */
[----:B------:R-:W-:-:S03]  /*28d90*/  MOV R28, 0x2 ;  /* 0x00000002001c7802 */ /* 0x000fc60000000f00 */
[----:B------:R-:W-:Y:S01]  /*28da0*/  FFMA.FTZ R24, R24, R201, 1.1641532182693481445e-10 ;  /* 0x2f00000018187423 */ /* 0x000fe200000100c9 */
[----:B------:R-:W-:-:S04]  /*28db0*/  FMUL.FTZ R25, R25, R196 ;  /* 0x000000c419197220 */ /* 0x000fc80000410000 */
[----:B------:R-:W-:Y:S01]  /*28dc0*/  FMUL.FTZ R47, R25, R12 ;  /* 0x0000000c192f7220 */ /* 0x000fe20000410000 */
[----:B------:R-:W-:Y:S01]  /*28dd0*/  FSETP.LE.FTZ.AND P2, PT, R24, R11, PT ;  /* 0x0000000b1800720b */ /* 0x000fe20003f53000 */
[----:B------:R-:W-:Y:S01]  /*28de0*/  IMAD.MOV.U32 R25, RZ, RZ, R4 ;  /* 0x000000ffff197224 */ /* 0x000fe200078e0004 */
[----:B------:R-:W-:Y:S11]  /*28df0*/  @!P3 BRA `(.L_x_28473) ;  /* 0x000000040004b947 */ /* 0x000ff60003800000 */
        /* <DEDUP_REMOVED lines=8> */
.L_x_28474:
        /* <DEDUP_REMOVED lines=13> */
.L_x_28476:
[----:B------:R-:W-:Y:S05]  /*28f50*/  BSYNC.RECONVERGENT B1 ;  /* 0x0000000000017941 */ /* 0x000fea0003800200 */
.L_x_28475:
        /* <DEDUP_REMOVED lines=43> */
.L_x_28473:
[----:B------:R-:W-:Y:S05]  /*29210*/  BSYNC.RECONVERGENT B0 ;  /* 0x0000000000007941 */ /* 0x000fea0003800200 */
.L_x_28472:
[----:B------:R-:W-:Y:S01]  /*29220*/  ISETP.NE.AND P4, PT, R28, 0x1, PT ;  /* 0x000000011c00780c */ /* 0x000fe20003f85270 */
[----:B------:R-:W-:Y:S01]  /*29230*/  BSSY.RECONVERGENT B0, `(.L_x_28477) ;  /* 0x000004c000007945 */ /* 0x000fe20003800200 */
[----:B------:R-:W-:Y:S01]  /*29240*/  I2FP.F32.U32 R24, R25 ;  /* 0x0000001900187245 */ /* 0x000fe20000201000 */
[C---:B------:R-:W-:Y:S01]  /*29250*/  IMAD.U32 R25, R26.reuse, 0x10000, RZ ;  /* 0x000100001a197824 */ /* 0x040fe200078e00ff */
[----:B------:R-:W-:Y:S02]  /*29260*/  PRMT R26, R26, 0x7632, R26 ;  /* 0x000076321a1a7816 */ /* 0x000fe4000000001a */
[----:B------:R-:W-:Y:S01]  /*29270*/  MOV R29, 0x2 ;  /* 0x00000002001d7802 */ /* 0x000fe20000000f00 */
        /* <DEDUP_REMOVED lines=14> */
.L_x_28479:
        /* <DEDUP_REMOVED lines=13> */
.L_x_28481:
[----:B------:R-:W-:Y:S05]  /*29430*/  BSYNC.RECONVERGENT B1 ;  /* 0x0000000000017941 */ /* 0x000fea0003800200 */
.L_x_28480:
        /* <DEDUP_REMOVED lines=43> */
.L_x_28478:
[----:B------:R-:W-:Y:S05]  /*296f0*/  BSYNC.RECONVERGENT B0 ;  /* 0x0000000000007941 */ /* 0x000fea0003800200 */
.L_x_28477:
        /* <DEDUP_REMOVED lines=19> */
.L_x_28484:
        /* <DEDUP_REMOVED lines=13> */
.L_x_28486:
[----:B------:R-:W-:Y:S05]  /*29900*/  BSYNC.RECONVERGENT B1 ;  /* 0x0000000000017941 */ /* 0x000fea0003800200 */
.L_x_28485:
        /* <DEDUP_REMOVED lines=43> */
.L_x_28483:
[----:B------:R-:W-:Y:S05]  /*29bc0*/  BSYNC.RECONVERGENT B0 ;  /* 0x0000000000007941 */ /* 0x000fea0003800200 */
.L_x_28482:
        /* <DEDUP_REMOVED lines=20> */
.L_x_28489:
        /* <DEDUP_REMOVED lines=15> */
.L_x_28491:
[----:B------:R-:W-:Y:S05]  /*29e00*/  BSYNC.RECONVERGENT B1 ;  /* 0x0000000000017941 */ /* 0x000fea0003800200 */
.L_x_28490:
        /* <DEDUP_REMOVED lines=43> */
.L_x_28488:
[----:B------:R-:W-:Y:S05]  /*2a0c0*/  BSYNC.RECONVERGENT B0 ;  /* 0x0000000000007941 */ /* 0x000fea0003800200 */
.L_x_28487:
        /* <DEDUP_REMOVED lines=16> */
.L_x_28451:
[----:B------:R-:W-:Y:S01]  /*2a1d0*/  SEL R26, RZ, 0x1000000, !P6 ;  /* 0x01000000ff1a7807 */ /* 0x000fe20007000000 */
[----:B------:R-:W-:Y:S01]  /*2a1e0*/  IMAD.WIDE.U32 R24, R203, 0x20, R38 ;  /* 0x00000020cb187825 */ /* 0x000fe200078e0026 */
[----:B------:R-:W-:Y:S02]  /*2a1f0*/  SEL R27, RZ, 0x10000, !P5 ;  /* 0x00010000ff1b7807 */ /* 0x000fe40006800000 */
[----:B------:R-:W-:Y:S02]  /*2a200*/  SEL R32, RZ, 0x100, !P4 ;  /* 0x00000100ff207807 */ /* 0x000fe40006000000 */
[----:B------:R-:W-:Y:S01]  /*2a210*/  SEL R28, RZ, 0x1000000, !P2 ;  /* 0x01000000ff1c7807 */ /* 0x000fe20005000000 */
[----:B------:R-:W-:Y:S01]  /*2a220*/  STG.E.128 desc[UR8][R24.64], R44 ;  /* 0x0000002c18007986 */ /* 0x000fe2000c101d08 */
[----:B------:R-:W-:Y:S02]  /*2a230*/  LOP3.LUT R32, R32, R26, R27, 0xfe, !PT ;  /* 0x0000001a20207212 */ /* 0x000fe400078efe1b */
[----:B------:R-:W-:Y:S01]  /*2a240*/  SEL R27, RZ, 0x10000, !P1 ;  /* 0x00010000ff1b7807 */ /* 0x000fe20004800000 */
[----:B------:R0:W-:Y:S01]  /*2a250*/  STG.E.128 desc[UR8][R24.64+0x10], R40 ;  /* 0x0000102818007986 */ /* 0x0001e2000c101d08 */
[----:B------:R-:W-:-:S02]  /*2a260*/  SEL R26, RZ, 0x100, !P0 ;  /* 0x00000100ff1a7807 */ /* 0x000fc40004000000 */
[----:B------:R-:W-:Y:S02]  /*2a270*/  ISETP.NE.AND P5, PT, R31, RZ, PT ;  /* 0x000000ff1f00720c */ /* 0x000fe40003fa5270 */
[----:B------:R-:W-:Y:S02]  /*2a280*/  LOP3.LUT R26, R26, R28, R27, 0xfe, !PT ;  /* 0x0000001c1a1a7212 */ /* 0x000fe400078efe1b */
[----:B------:R-:W-:Y:S02]  /*2a290*/  SEL R27, RZ, 0x1, !P3 ;  /* 0x00000001ff1b7807 */ /* 0x000fe40005800000 */
[----:B------:R-:W-:Y:S02]  /*2a2a0*/  IADD3 R204, PT, PT, R2, 0x100, RZ ;  /* 0x0000010002cc7810 */ /* 0x000fe40007ffe0ff */
[----:B------:R-:W-:Y:S02]  /*2a2b0*/  LOP3.LUT P6, RZ, R0, 0x4, RZ, 0xc0, !PT ;  /* 0x0000000400ff7812 */ /* 0x000fe400078cc0ff */
[----:B0-----:R-:W-:-:S02]  /*2a2c0*/  LOP3.LUT R25, R32, R27, RZ, 0xfc, !PT ;  /* 0x0000001b20197212 */ /* 0x001fc400078efcff */
        /* <DEDUP_REMOVED lines=27> */
.L_x_28495:
        /* <DEDUP_REMOVED lines=13> */
.L_x_28497:
[----:B------:R-:W-:Y:S05]  /*2a550*/  BSYNC.RECONVERGENT B1 ;  /* 0x0000000000017941 */ /* 0x000fea0003800200 */
.L_x_28496:
        /* <DEDUP_REMOVED lines=41> */
[----:B------:R-:W-:-:S07]  /*2a7f0*/  IMAD.MOV.U32 R28, RZ, RZ, RZ ;  /* 0x000000ffff1c7224 */ /* 0x000fce00078e00ff */
.L_x_28494:
[----:B------:R-:W-:Y:S05]  /*2a800*/  BSYNC.RECONVERGENT B0 ;  /* 0x0000000000007941 */ /* 0x000fea0003800200 */
.L_x_28493:
        /* <DEDUP_REMOVED lines=10> */
[----:B------:R-:W-:-:S04]  /*2a8b0*/  MOV R30, R4 ;  /* 0x00000004001e7202 */ /* 0x000fc80000000f00 */
        /* <DEDUP_REMOVED lines=14> */
.L_x_28500:
        /* <DEDUP_REMOVED lines=13> */
.L_x_28502:
[----:B------:R-:W-:Y:S05]  /*2aa70*/  BSYNC.RECONVERGENT B1 ;  /* 0x0000000000017941 */ /* 0x000fea0003800200 */
.L_x_28501:
        /* <DEDUP_REMOVED lines=41> */
[----:B------:R-:W-:Y:S01]  /*2ad10*/  IMAD.MOV.U32 R29, RZ, RZ, RZ ;  /* 0x000000ffff1d7224 */ /* 0x000fe200078e00ff */
[----:B------:R-:W-:-:S07]  /*2ad20*/  MOV R4, R28 ;  /* 0x0000001c00047202 */ /* 0x000fce0000000f00 */
.L_x_28499:
[----:B------:R-:W-:Y:S05]  /*2ad30*/  BSYNC.RECONVERGENT B0 ;  /* 0x0000000000007941 */ /* 0x000fea0003800200 */
.L_x_28498:
        /* <DEDUP_REMOVED lines=22> */
.L_x_28505:
        /* <DEDUP_REMOVED lines=13> */
.L_x_28507:
[----:B------:R-:W-:Y:S05]  /*2af70*/  BSYNC.RECONVERGENT B1 ;  /* 0x0000000000017941 */ /* 0x000fea0003800200 */
.L_x_28506:
        /* <DEDUP_REMOVED lines=40> */
[----:B------:R-:W-:-:S05]  /*2b200*/  IMAD.WIDE.U32 R28, R4, -0x326172a9, RZ ;  /* 0xcd9e8d57041c7825 */ /* 0x000fca00078e00ff */
[----:B------:R-:W-:Y:S02]  /*2b210*/  LOP3.LUT R6, R190, R6, R29, 0x96, !PT ;  /* 0x00000006be067212 */ /* 0x000fe400078e961d */
[----:B------:R-:W-:-:S07]  /*2b220*/  MOV R4, R28 ;  /* 0x0000001c00047202 */ /* 0x000fce0000000f00 */
.L_x_28504:
[----:B------:R-:W-:Y:S05]  /*2b230*/  BSYNC.RECONVERGENT B0 ;  /* 0x0000000000007941 */ /* 0x000fea0003800200 */
.L_x_28503:
        /* <DEDUP_REMOVED lines=23> */
.L_x_28510:
        /* <DEDUP_REMOVED lines=13> */
.L_x_28512:
[----:B------:R-:W-:Y:S05]  /*2b480*/  BSYNC.RECONVERGENT B1 ;  /* 0x0000000000017941 */ /* 0x000fea0003800200 */
.L_x_28511:
        /* <DEDUP_REMOVED lines=39> */
[----:B------:R-:W-:-:S03]  /*2b700*/  IMAD.WIDE.U32 R24, R4, -0x326172a9, RZ ;  /* 0xcd9e8d5704187825 */ /* 0x000fc600078e00ff */
[----:B------:R-:W-:Y:S01]  /*2b710*/  MOV R4, R24 ;  /* 0x0000001800047202 */ /* 0x000fe20000000f00 */
[----:B------:R-:W-:Y:S01]  /*2b720*/  IMAD.MOV.U32 R24, RZ, RZ, RZ ;  /* 0x000000ffff187224 */ /* 0x000fe200078e00ff */
[----:B------:R-:W-:-:S07]  /*2b730*/  LOP3.LUT R6, R190, R6, R25, 0x96, !PT ;  /* 0x00000006be067212 */ /* 0x000fce00078e9619 */
.L_x_28509:
[----:B------:R-:W-:Y:S05]  /*2b740*/  BSYNC.RECONVERGENT B0 ;  /* 0x0000000000007941 */ /* 0x000fea0003800200 */
.L_x_28508:
        /* <DEDUP_REMOVED lines=22> */
.L_x_28515:
        /* <DEDUP_REMOVED lines=13> */
.L_x_28517:
[----:B------:R-:W-:Y:S05]  /*2b980*/  BSYNC.RECONVERGENT B1 ;  /* 0x0000000000017941 */ /* 0x000fea0003800200 */
.L_x_28516:
        /* <DEDUP_REMOVED lines=43> */
.L_x_28514:
[----:B------:R-:W-:Y:S05]  /*2bc40*/  BSYNC.RECONVERGENT B0 ;  /* 0x0000000000007941 */ /* 0x000fea0003800200 */
.L_x_28513:
        /* <DEDUP_REMOVED lines=23> */
.L_x_28520:
        /* <DEDUP_REMOVED lines=13> */
.L_x_28522:
[----:B------:R-:W-:Y:S05]  /*2be90*/  BSYNC.RECONVERGENT B1 ;  /* 0x0000000000017941 */ /* 0x000fea0003800200 */
.L_x_28521:
        /* <DEDUP_REMOVED lines=36> */
[----:B------:R-:W-:-:S05]  /*2c0e0*/  IMAD.WIDE.U32 R24, R24, -0x2daee0ad, RZ ;  /* 0xd2511f5318187825 */ /* 0x000fca00078e00ff */
[----:B------:R-:W-:Y:S02]  /*2c0f0*/  LOP3.LUT R7, R16, R28, R25, 0x96, !PT ;  /* 0x0000001c10077212 */ /* 0x000fe400078e9619 */
[----:B------:R-:W-:Y:S01]  /*2c100*/  MOV R28, R210 ;  /* 0x000000d2001c7202 */ /* 0x000fe20000000f00 */
[----:B------:R-:W-:Y:S02]  /*2c110*/  IMAD.MOV.U32 R210, RZ, RZ, R24 ;  /* 0x000000ffffd27224 */ /* 0x000fe400078e0018 */
[----:B------:R-:W-:-:S05]  /*2c120*/  IMAD.WIDE.U32 R24, R4, -0x326172a9, RZ ;  /* 0xcd9e8d5704187825 */ /* 0x000fca00078e00ff */
[----:B------:R-:W-:Y:S02]  /*2c130*/  LOP3.LUT R6, R190, R6, R25, 0x96, !PT ;  /* 0x00000006be067212 */ /* 0x000fe400078e9619 */
[----:B------:R-:W-:-:S07]  /*2c140*/  MOV R4, R24 ;  /* 0x0000001800047202 */ /* 0x000fce0000000f00 */
.L_x_28519:
[----:B------:R-:W-:Y:S05]  /*2c150*/  BSYNC.RECONVERGENT B0 ;  /* 0x0000000000007941 */ /* 0x000fea0003800200 */
.L_x_28518:
        /* <DEDUP_REMOVED lines=22> */
.L_x_28525:
        /* <DEDUP_REMOVED lines=13> */
.L_x_28527:
[----:B------:R-:W-:Y:S05]  /*2c390*/  BSYNC.RECONVERGENT B1 ;  /* 0x0000000000017941 */ /* 0x000fea0003800200 */
.L_x_28526:
        /* <DEDUP_REMOVED lines=39> */
[----:B------:R-:W-:Y:S01]  /*2c610*/  MOV R210, R24 ;  /* 0x0000001800d27202 */ /* 0x000fe20000000f00 */
[----:B------:R-:W-:Y:S01]  /*2c620*/  IMAD.MOV.U32 R24, RZ, RZ, RZ ;  /* 0x000000ffff187224 */ /* 0x000fe200078e00ff */
[----:B------:R-:W-:Y:S02]  /*2c630*/  LOP3.LUT R6, R190, R6, R29, 0x96, !PT ;  /* 0x00000006be067212 */ /* 0x000fe400078e961d */
[----:B------:R-:W-:-:S07]  /*2c640*/  MOV R4, R28 ;  /* 0x0000001c00047202 */ /* 0x000fce0000000f00 */
.L_x_28524:
[----:B------:R-:W-:Y:S05]  /*2c650*/  BSYNC.RECONVERGENT B0 ;  /* 0x0000000000007941 */ /* 0x000fea0003800200 */
.L_x_28523:
        /* <DEDUP_REMOVED lines=23> */
.L_x_28530:
        /* <DEDUP_REMOVED lines=15> */
.L_x_28532:
[----:B------:R-:W-:Y:S05]  /*2c8c0*/  BSYNC.RECONVERGENT B1 ;  /* 0x0000000000017941 */ /* 0x000fea0003800200 */
.L_x_28531:
        /* <DEDUP_REMOVED lines=40> */
[----:B------:R-:W-:Y:S02]  /*2cb50*/  LOP3.LUT R6, R190, R6, R27, 0x96, !PT ;  /* 0x00000006be067212 */ /* 0x000fe400078e961b */
[----:B------:R-:W-:Y:S02]  /*2cb60*/  MOV R4, R26 ;  /* 0x0000001a00047202 */ /* 0x000fe40000000f00 */
[----:B------:R-:W-:-:S07]  /*2cb70*/  MOV R210, R24 ;  /* 0x0000001800d27202 */ /* 0x000fce0000000f00 */
.L_x_28529:
[----:B------:R-:W-:Y:S05]  /*2cb80*/  BSYNC.RECONVERGENT B0 ;  /* 0x0000000000007941 */ /* 0x000fea0003800200 */
.L_x_28528:
        /* <DEDUP_REMOVED lines=10> */
.L_x_28492:
        /* <DEDUP_REMOVED lines=16> */
.L_x_28536:
        /* <DEDUP_REMOVED lines=13> */
.L_x_28538:
[----:B------:R-:W-:Y:S05]  /*2ce00*/  BSYNC.RECONVERGENT B1 ;  /* 0x0000000000017941 */ /* 0x000fea0003800200 */
.L_x_28537:
        /* <DEDUP_REMOVED lines=39> */
[----:B------:R-:W-:Y:S01]  /*2d080*/  IMAD.MOV.U32 R4, RZ, RZ, R32 ;  /* 0x000000ffff047224 */ /* 0x000fe200078e0020 */
[----:B------:R-:W-:Y:S02]  /*2d090*/  LOP3.LUT R7, R16, R28, R211, 0x96, !PT ;  /* 0x0000001c10077212 */ /* 0x000fe400078e96d3 */
[----:B------:R-:W-:-:S07]  /*2d0a0*/  MOV R28, R30 ;  /* 0x0000001e001c7202 */ /* 0x000fce0000000f00 */
.L_x_28535:
[----:B------:R-:W-:Y:S05]  /*2d0b0*/  BSYNC.RECONVERGENT B0 ;  /* 0x0000000000007941 */ /* 0x000fea0003800200 */
.L_x_28534:
[----:B------:R-:W-:Y:S01]  /*2d0c0*/  I2FP.F32.U32 R28, R28 ;  /* 0x0000001c001c7245 */ /* 0x000fe20000201000 */
[----:B------:R-:W-:Y:S01]  /*2d0d0*/  BSSY.RECONVERGENT B0, `(.L_x_28539) ;  /* 0x000004e000007945 */ /* 0x000fe20003800200 */
[----:B------:R-:W-:Y:S01]  /*2d0e0*/  ISETP.NE.AND P0, PT, R31, 0x1, PT ;  /* 0x000000011f00780c */ /* 0x000fe20003f05270 */
[----:B------:R-:W-:Y:S01]  /*2d0f0*/  IMAD.MOV.U32 R30, RZ, RZ, 0x2 ;  /* 0x00000002ff1e7424 */ /* 0x000fe200078e00ff */
[----:B-----5:R-:W-:Y:S01]  /*2d100*/  SHF.L.U32 R29, R24, 0x10, RZ ;  /* 0x00000010181d7819 */ /* 0x020fe200000006ff */
[----:B------:R-:W-:Y:S01]  /*2d110*/  FFMA.FTZ R28, R28, R201, 1.1641532182693481445e-10 ;  /* 0x2f0000001c1c7423 */ /* 0x000fe200000100c9 */
[----:B------:R-:W-:Y:S02]  /*2d120*/  LOP3.LUT R0, R0, 0xfffffffd, RZ, 0xc0, !PT ;  /* 0xfffffffd00007812 */ /* 0x000fe400078ec0ff */
[----:B------:R-:W-:Y:S01]  /*2d130*/  PRMT R24, R24, 0x7632, R24 ;  /* 0x0000763218187816 */ /* 0x000fe20000000018 */
[----:B------:R-:W-:Y:S01]  /*2d140*/  FMUL.FTZ R29, R29, R196 ;  /* 0x000000c41d1d7220 */ /* 0x000fe20000410000 */
[----:B------:R-:W-:-:S03]  /*2d150*/  FSETP.LE.FTZ.AND P1, PT, R28, R11, PT ;  /* 0x0000000b1c00720b */ /* 0x000fc60003f33000 */
        /* <DEDUP_REMOVED lines=12> */
.L_x_28541:
        /* <DEDUP_REMOVED lines=13> */
.L_x_28543:
[----:B------:R-:W-:Y:S05]  /*2d2f0*/  BSYNC.RECONVERGENT B1 ;  /* 0x0000000000017941 */ /* 0x000fea0003800200 */
.L_x_28542:
        /* <DEDUP_REMOVED lines=40> */
[----:B------:R-:W-:Y:S01]  /*2d580*/  IMAD.MOV.U32 R29, RZ, RZ, R210 ;  /* 0x000000ffff1d7224 */ /* 0x000fe200078e00d2 */
[----:B------:R-:W-:Y:S01]  /*2d590*/  MOV R210, R28 ;  /* 0x0000001c00d27202 */ /* 0x000fe20000000f00 */
[----:B------:R-:W-:-:S07]  /*2d5a0*/  IMAD.MOV.U32 R30, RZ, RZ, RZ ;  /* 0x000000ffff1e7224 */ /* 0x000fce00078e00ff */
.L_x_28540:
[----:B------:R-:W-:Y:S05]  /*2d5b0*/  BSYNC.RECONVERGENT B0 ;  /* 0x0000000000007941 */ /* 0x000fea0003800200 */
.L_x_28539:
        /* <DEDUP_REMOVED lines=19> */
.L_x_28546:
        /* <DEDUP_REMOVED lines=13> */
.L_x_28548:
[----:B------:R-:W-:Y:S05]  /*2d7c0*/  BSYNC.RECONVERGENT B1 ;  /* 0x0000000000017941 */ /* 0x000fea0003800200 */
.L_x_28547:
        /* <DEDUP_REMOVED lines=38> */
[----:B------:R-:W-:Y:S02]  /*2da30*/  LOP3.LUT R6, R190, R6, R29, 0x96, !PT ;  /* 0x00000006be067212 */ /* 0x000fe400078e961d */
[----:B------:R-:W-:Y:S01]  /*2da40*/  MOV R4, R28 ;  /* 0x0000001c00047202 */ /* 0x000fe20000000f00 */
[----:B------:R-:W-:-:S05]  /*2da50*/  IMAD.WIDE.U32 R28, R7, -0x2daee0ad, RZ ;  /* 0xd2511f53071c7825 */ /* 0x000fca00078e00ff */
[----:B------:R-:W-:Y:S02]  /*2da60*/  LOP3.LUT R7, R16, R30, R29, 0x96, !PT ;  /* 0x0000001e10077212 */ /* 0x000fe400078e961d */
[----:B------:R-:W-:-:S07]  /*2da70*/  MOV R210, R28 ;  /* 0x0000001c00d27202 */ /* 0x000fce0000000f00 */
.L_x_28545:
[----:B------:R-:W-:Y:S05]  /*2da80*/  BSYNC.RECONVERGENT B0 ;  /* 0x0000000000007941 */ /* 0x000fea0003800200 */
.L_x_28544:
[----:B------:R-:W-:Y:S01]  /*2da90*/  ISETP.NE.AND P2, PT, R31, 0x1, PT ;  /* 0x000000011f00780c */ /* 0x000fe20003f45270 */
[----:B------:R-:W-:Y:S01]  /*2daa0*/  BSSY.RECONVERGENT B0, `(.L_x_28549) ;  /* 0x000004c000007945 */ /* 0x000fe20003800200 */
[----:B------:R-:W-:Y:S01]  /*2dab0*/  I2FP.F32.U32 R24, R24 ;  /* 0x0000001800187245 */ /* 0x000fe20000201000 */
[----:B------:R-:W-:Y:S01]  /*2dac0*/  IMAD.MOV.U32 R28, RZ, RZ, 0x2 ;  /* 0x00000002ff1c7424 */ /* 0x000fe200078e00ff */
[C---:B------:R-:W-:Y:S02]  /*2dad0*/  SHF.L.U32 R29, R25.reuse, 0x10, RZ ;  /* 0x00000010191d7819 */ /* 0x040fe400000006ff */
[----:B------:R-:W-:Y:S01]  /*2dae0*/  PRMT R30, R25, 0x7632, R30 ;  /* 0x00007632191e7816 */ /* 0x000fe2000000001e */
[----:B------:R-:W-:Y:S01]  /*2daf0*/  FFMA.FTZ R24, R24, R201, 1.1641532182693481445e-10 ;  /* 0x2f00000018187423 */ /* 0x000fe200000100c9 */
[----:B------:R-:W-:Y:S01]  /*2db00*/  MOV R25, R4 ;  /* 0x0000000400197202 */ /* 0x000fe20000000f00 */
        /* <DEDUP_REMOVED lines=12> */
.L_x_28551:
        /* <DEDUP_REMOVED lines=13> */
.L_x_28553:
[----:B------:R-:W-:Y:S05]  /*2dca0*/  BSYNC.RECONVERGENT B1 ;  /* 0x0000000000017941 */ /* 0x000fea0003800200 */
.L_x_28552:
        /* <DEDUP_REMOVED lines=43> */
.L_x_28550:
[----:B------:R-:W-:Y:S05]  /*2df60*/  BSYNC.RECONVERGENT B0 ;  /* 0x0000000000007941 */ /* 0x000fea0003800200 */
.L_x_28549:
        /* <DEDUP_REMOVED lines=19> */
.L_x_28556:
        /* <DEDUP_REMOVED lines=13> */
.L_x_28558:
[----:B------:R-:W-:Y:S05]  /*2e170*/  BSYNC.RECONVERGENT B1 ;  /* 0x0000000000017941 */ /* 0x000fea0003800200 */
.L_x_28557:
        /* <DEDUP_REMOVED lines=40> */
[----:B------:R-:W-:Y:S01]  /*2e400*/  LOP3.LUT R7, R16, R28, R25, 0x96, !PT ;  /* 0x0000001c10077212 */ /* 0x000fe200078e9619 */
[----:B------:R-:W-:Y:S01]  /*2e410*/  IMAD.MOV.U32 R25, RZ, RZ, R210 ;  /* 0x000000ffff197224 */ /* 0x000fe200078e00d2 */
[----:B------:R-:W-:-:S07]  /*2e420*/  MOV R210, R24 ;  /* 0x0000001800d27202 */ /* 0x000fce0000000f00 */
.L_x_28555:
[----:B------:R-:W-:Y:S05]  /*2e430*/  BSYNC.RECONVERGENT B0 ;  /* 0x0000000000007941 */ /* 0x000fea0003800200 */
.L_x_28554:
        /* <DEDUP_REMOVED lines=20> */
.L_x_28561:
        /* <DEDUP_REMOVED lines=13> */
.L_x_28563:
[----:B------:R-:W-:Y:S05]  /*2e650*/  BSYNC.RECONVERGENT B1 ;  /* 0x0000000000017941 */ /* 0x000fea0003800200 */
.L_x_28562:
        /* <DEDUP_REMOVED lines=43> */
.L_x_28560:
[----:B------:R-:W-:Y:S05]  /*2e910*/  BSYNC.RECONVERGENT B0 ;  /* 0x0000000000007941 */ /* 0x000fea0003800200 */
.L_x_28559:
[----:B------:R-:W-:Y:S01]  /*2e920*/  ISETP.NE.AND P5, PT, R28, 0x1, PT ;  /* 0x000000011c00780c */ /* 0x000fe20003fa5270 */
[----:B------:R-:W-:Y:S01]  /*2e930*/  BSSY.RECONVERGENT B0, `(.L_x_28564) ;  /* 0x000004b000007945 */ /* 0x000fe20003800200 */
[----:B------:R-:W-:Y:S02]  /*2e940*/  I2FP.F32.U32 R24, R25 ;  /* 0x0000001900187245 */ /* 0x000fe40000201000 */
[----:B------:R-:W-:Y:S01]  /*2e950*/  SHF.L.U32 R25, R26, 0x10, RZ ;  /* 0x000000101a197819 */ /* 0x000fe200000006ff */
[----:B------:R-:W-:Y:S02]  /*2e960*/  IMAD.MOV.U32 R26, RZ, RZ, 0x2 ;  /* 0x00000002ff1a7424 */ /* 0x000fe400078e00ff */
        /* <DEDUP_REMOVED lines=14> */
.L_x_28566:
        /* <DEDUP_REMOVED lines=13> */
.L_x_28568:
[----:B------:R-:W-:Y:S05]  /*2eb20*/  BSYNC.RECONVERGENT B1 ;  /* 0x0000000000017941 */ /* 0x000fea0003800200 */
.L_x_28567:
        /* <DEDUP_REMOVED lines=43> */
.L_x_28565:
[----:B------:R-:W-:Y:S05]  /*2ede0*/  BSYNC.RECONVERGENT B0 ;  /* 0x0000000000007941 */ /* 0x000fea0003800200 */
.L_x_28564:
        /* <DEDUP_REMOVED lines=20> */
.L_x_28571:
        /* <DEDUP_REMOVED lines=15> */
.L_x_28573:
[----:B------:R-:W-:Y:S05]  /*2f020*/  BSYNC.RECONVERGENT B1 ;  /* 0x0000000000017941 */ /* 0x000fea0003800200 */
.L_x_28572:
        /* <DEDUP_REMOVED lines=43> */
.L_x_28570:
[----:B------:R-:W-:Y:S05]  /*2f2e0*/  BSYNC.RECONVERGENT B0 ;  /* 0x0000000000007941 */ /* 0x000fea0003800200 */
.L_x_28569:
[----:B------:R-:W-:Y:S02]  /*2f2f0*/  I2FP.F32.U32 R24, R25 ;  /* 0x0000001900187245 */ /* 0x000fe40000201000 */
[----:B------:R-:W-:Y:S02]  /*2f300*/  SHF.L.U32 R25, R28, 0x10, RZ ;  /* 0x000000101c197819 */ /* 0x000fe400000006ff */
[----:B------:R-:W-:Y:S01]  /*2f310*/  LOP3.LUT P6, RZ, R0, 0x2, RZ, 0xc0, !PT ;  /* 0x0000000200ff7812 */ /* 0x000fe200078cc0ff */
        /* <DEDUP_REMOVED lines=13> */
.L_x_28533:
[----:B------:R-:W0:Y:S01]  /*2f3f0*/  LDC.64 R24, c[0x0][0x3a8] ;  /* 0x0000ea00ff187b82 */ /* 0x000e220000000a00 */
[----:B------:R-:W-:Y:S01]  /*2f400*/  SEL R28, RZ, 0x1000000, !P6 ;  /* 0x01000000ff1c7807 */ /* 0x000fe20007000000 */
[----:B------:R-:W-:Y:S01]  /*2f410*/  VIADD R206, R2, 0x120 ;  /* 0x0000012002ce7836 */ /* 0x000fe20000000000 */
[----:B------:R-:W-:Y:S02]  /*2f420*/  SEL R26, RZ, 0x10000, !P5 ;  /* 0x00010000ff1a7807 */ /* 0x000fe40006800000 */
[----:B------:R-:W-:Y:S02]  /*2f430*/  SEL R27, RZ, 0x100, !P4 ;  /* 0x00000100ff1b7807 */ /* 0x000fe40006000000 */
[----:B------:R-:W-:Y:S02]  /*2f440*/  LOP3.LUT P5, RZ, R0, 0x2, RZ, 0xc0, !PT ;  /* 0x0000000200ff7812 */ /* 0x000fe400078ac0ff */
[----:B------:R-:W-:Y:S02]  /*2f450*/  LOP3.LUT R27, R27, R28, R26, 0xfe, !PT ;  /* 0x0000001c1b1b7212 */ /* 0x000fe400078efe1a */
[----:B------:R-:W-:-:S02]  /*2f460*/  SEL R26, RZ, 0x1, !P3 ;  /* 0x00000001ff1a7807 */ /* 0x000fc40005800000 */
[----:B------:R-:W-:Y:S02]  /*2f470*/  SEL R28, RZ, 0x1000000, !P2 ;  /* 0x01000000ff1c7807 */ /* 0x000fe40005000000 */
[----:B------:R-:W-:Y:S01]  /*2f480*/  LOP3.LUT P6, RZ, R0, 0x4, RZ, 0xc0, !PT ;  /* 0x0000000400ff7812 */ /* 0x000fe200078cc0ff */
[----:B0-----:R-:W-:-:S05]  /*2f490*/  IMAD.WIDE.U32 R24, R204, 0x20, R24 ;  /* 0x00000020cc187825 */ /* 0x001fca00078e0018 */
[----:B------:R-:W-:Y:S04]  /*2f4a0*/  STG.E.128 desc[UR8][R24.64], R36 ;  /* 0x0000002418007986 */ /* 0x000fe8000c101d08 */
[----:B------:R0:W-:Y:S02]  /*2f4b0*/  STG.E.128 desc[UR8][R24.64+0x10], R32 ;  /* 0x0000102018007986 */ /* 0x0001e4000c101d08 */
[----:B0-----:R-:W-:Y:S02]  /*2f4c0*/  LOP3.LUT R25, R27, R26, RZ, 0xfc, !PT ;  /* 0x0000001a1b197212 */ /* 0x001fe400078efcff */
[----:B------:R-:W-:Y:S02]  /*2f4d0*/  SEL R27, RZ, 0x10000, !P1 ;  /* 0x00010000ff1b7807 */ /* 0x000fe40004800000 */
[----:B------:R-:W-:-:S04]  /*2f4e0*/  SEL R26, RZ, 0x100, !P0 ;  /* 0x00000100ff1a7807 */ /* 0x000fc80004000000 */
[----:B------:R-:W-:Y:S02]  /*2f4f0*/  LOP3.LUT R26, R26, R28, R27, 0xfe, !PT ;  /* 0x0000001c1a1a7212 */ /* 0x000fe400078efe1b */
        /* <DEDUP_REMOVED lines=13> */
[----:B------:R-:W-:Y:S02]  /*2f5d0*/  HFMA2 R209, -RZ, RZ, 0, 1.1920928955078125e-07 ;  /* 0x00000002ffd17431 */ /* 0x000fe400000001ff */
[----:B------:R-:W-:Y:S01]  /*2f5e0*/  IMAD.MOV.U32 R211, RZ, RZ, R4 ;  /* 0x000000ffffd37224 */ /* 0x000fe200078e0004 */
[----:B------:R-:W-:-:S08]  /*2f5f0*/  MOV R205, R210 ;  /* 0x000000d200cd7202 */ /* 0x000fd00000000f00 */
[----:B0-----:R-:W-:Y:S05]  /*2f600*/  @!P0 BRA `(.L_x_28576) ;  /* 0x00000004000c8947 */ /* 0x001fea0003800000 */
        /* <DEDUP_REMOVED lines=10> */
.L_x_28577:
        /* <DEDUP_REMOVED lines=13> */
.L_x_28579:
[----:B------:R-:W-:Y:S05]  /*2f780*/  BSYNC.RECONVERGENT B1 ;  /* 0x0000000000017941 */ /* 0x000fea0003800200 */
.L_x_28578:
        /* <DEDUP_REMOVED lines=43> */
.L_x_28576:
[----:B------:R-:W-:Y:S05]  /*2fa40*/  BSYNC.RECONVERGENT B0 ;  /* 0x0000000000007941 */ /* 0x000fea0003800200 */
.L_x_28575:
[----:B------:R-:W-:Y:S01]  /*2fa50*/  I2FP.F32.U32 R208, R211 ;  /* 0x000000d300d07245 */ /* 0x000fe20000201000 */
[----:B------:R-:W-:Y:S01]  /*2fa60*/  BSSY.RECONVERGENT B0, `(.L_x_28580) ;  /* 0x0000051000007945 */ /* 0x000fe20003800200 */
[----:B------:R-:W-:Y:S02]  /*2fa70*/  ISETP.NE.AND P1, PT, R209, 0x1, PT ;  /* 0x00000001d100780c */ /* 0x000fe40003f25270 */
[----:B------:R-:W-:Y:S01]  /*2fa80*/  LOP3.LUT R0, R0, 0xfffffffd, RZ, 0xc0, !PT ;  /* 0xfffffffd00007812 */ /* 0x000fe200078ec0ff */
[----:B------:R-:W-:Y:S01]  /*2fa90*/  FFMA.FTZ R208, R208, R201, 1.1641532182693481445e-10 ;  /* 0x2f000000d0d07423 */ /* 0x000fe200000100c9 */
[----:B------:R-:W-:-:S04]  /*2faa0*/  MOV R210, R4 ;  /* 0x0000000400d27202 */ /* 0x000fc80000000f00 */
[----:B------:R-:W-:Y:S02]  /*2fab0*/  FSETP.GTU.FTZ.AND P0, PT, R208, R11, PT ;  /* 0x0000000bd000720b */ /* 0x000fe40003f1c000 */
[C---:B-----5:R-:W-:Y:S02]  /*2fac0*/  SHF.L.U32 R208, R24.reuse, 0x10, RZ ;  /* 0x0000001018d07819 */ /* 0x060fe400000006ff */
[----:B------:R-:W-:-:S03]  /*2fad0*/  PRMT R24, R24, 0x7632, R24 ;  /* 0x0000763218187816 */ /* 0x000fc60000000018 */
[----:B------:R-:W-:-:S04]  /*2fae0*/  FMUL.FTZ R208, R208, R196 ;  /* 0x000000c4d0d07220 */ /* 0x000fc80000410000 */
[----:B------:R-:W-:-:S05]  /*2faf0*/  FMUL.FTZ R208, R208, R12 ;  /* 0x0000000cd0d07220 */ /* 0x000fca0000410000 */
        /* <DEDUP_REMOVED lines=14> */
.L_x_28582:
        /* <DEDUP_REMOVED lines=13> */
.L_x_28584:
[----:B------:R-:W-:Y:S05]  /*2fcb0*/  BSYNC.RECONVERGENT B1 ;  /* 0x0000000000017941 */ /* 0x000fea0003800200 */
.L_x_28583:
        /* <DEDUP_REMOVED lines=43> */
.L_x_28581:
[----:B------:R-:W-:Y:S05]  /*2ff70*/  BSYNC.RECONVERGENT B0 ;  /* 0x0000000000007941 */ /* 0x000fea0003800200 */
.L_x_28580:
        /* <DEDUP_REMOVED lines=22> */
.L_x_28587:
        /* <DEDUP_REMOVED lines=13> */
.L_x_28589:
[----:B------:R-:W-:Y:S05]  /*301b0*/  BSYNC.RECONVERGENT B1 ;  /* 0x0000000000017941 */ /* 0x000fea0003800200 */
.L_x_28588:
        /* <DEDUP_REMOVED lines=43> */
.L_x_28586:
[----:B------:R-:W-:Y:S05]  /*30470*/  BSYNC.RECONVERGENT B0 ;  /* 0x0000000000007941 */ /* 0x000fea0003800200 */
.L_x_28585:
        /* <DEDUP_REMOVED lines=23> */
.L_x_28592:
        /* <DEDUP_REMOVED lines=13> */
.L_x_28594:
[----:B------:R-:W-:Y:S05]  /*306c0*/  BSYNC.RECONVERGENT B1 ;  /* 0x0000000000017941 */ /* 0x000fea0003800200 */
.L_x_28593:
        /* <DEDUP_REMOVED lines=43> */
.L_x_28591:
[----:B------:R-:W-:Y:S05]  /*30980*/  BSYNC.RECONVERGENT B0 ;  /* 0x0000000000007941 */ /* 0x000fea0003800200 */
.L_x_28590:
        /* <DEDUP_REMOVED lines=22> */
.L_x_28597:
        /* <DEDUP_REMOVED lines=13> */
.L_x_28599:
[----:B------:R-:W-:Y:S05]  /*30bc0*/  BSYNC.RECONVERGENT B1 ;  /* 0x0000000000017941 */ /* 0x000fea0003800200 */
.L_x_28598:
        /* <DEDUP_REMOVED lines=43> */
.L_x_28596:
[----:B------:R-:W-:Y:S05]  /*30e80*/  BSYNC.RECONVERGENT B0 ;  /* 0x0000000000007941 */ /* 0x000fea0003800200 */
.L_x_28595:
        /* <DEDUP_REMOVED lines=23> */
.L_x_28602:
        /* <DEDUP_REMOVED lines=13> */
.L_x_28604:
[----:B------:R-:W-:Y:S05]  /*310d0*/  BSYNC.RECONVERGENT B1 ;  /* 0x0000000000017941 */ /* 0x000fea0003800200 */
.L_x_28603:
        /* <DEDUP_REMOVED lines=43> */
.L_x_28601:
[----:B------:R-:W-:Y:S05]  /*31390*/  BSYNC.RECONVERGENT B0 ;  /* 0x0000000000007941 */ /* 0x000fea0003800200 */
.L_x_28600:
        /* <DEDUP_REMOVED lines=22> */
.L_x_28607:
        /* <DEDUP_REMOVED lines=13> */
.L_x_28609:
[----:B------:R-:W-:Y:S05]  /*315d0*/  BSYNC.RECONVERGENT B1 ;  /* 0x0000000000017941 */ /* 0x000fea0003800200 */
.L_x_28608:
        /* <DEDUP_REMOVED lines=43> */
.L_x_28606:
[----:B------:R-:W-:Y:S05]  /*31890*/  BSYNC.RECONVERGENT B0 ;  /* 0x0000000000007941 */ /* 0x000fea0003800200 */
.L_x_28605:
        /* <DEDUP_REMOVED lines=23> */
.L_x_28612:
        /* <DEDUP_REMOVED lines=16> */
.L_x_28614:
[----:B------:R-:W-:Y:S05]  /*31b10*/  BSYNC.RECONVERGENT B1 ;  /* 0x0000000000017941 */ /* 0x000fea0003800200 */
.L_x_28613:
        /* <DEDUP_REMOVED lines=41> */
[----:B------:R-:W-:Y:S02]  /*31db0*/  LOP3.LUT R7, R16, R18, R21, 0x96, !PT ;  /* 0x0000001210077212 */ /* 0x000fe400078e9615 */
[----:B------:R-:W-:-:S07]  /*31dc0*/  MOV R205, R20 ;  /* 0x0000001400cd7202 */ /* 0x000fce0000000f00 */
.L_x_28611:
[----:B------:R-:W-:Y:S05]  /*31dd0*/  BSYNC.RECONVERGENT B0 ;  /* 0x0000000000007941 */ /* 0x000fea0003800200 */
.L_x_28610:
        /* <DEDUP_REMOVED lines=10> */
.L_x_28574:
        /* <DEDUP_REMOVED lines=16> */
.L_x_28618:
        /* <DEDUP_REMOVED lines=13> */
.L_x_28620:
[----:B------:R-:W-:Y:S05]  /*32050*/  BSYNC.RECONVERGENT B1 ;  /* 0x0000000000017941 */ /* 0x000fea0003800200 */
.L_x_28619:
        /* <DEDUP_REMOVED lines=43> */
.L_x_28617:
[----:B------:R-:W-:Y:S05]  /*32310*/  BSYNC.RECONVERGENT B0 ;  /* 0x0000000000007941 */ /* 0x000fea0003800200 */
.L_x_28616:
        /* <DEDUP_REMOVED lines=8> */
[----:B------:R-:W-:Y:S01]  /*323a0*/  MOV R31, 0x2 ;  /* 0x00000002001f7802 */ /* 0x000fe20000000f00 */
[----:B------:R-:W-:Y:S01]  /*323b0*/  FMUL.FTZ R184, R29, R12 ;  /* 0x0000000c1db87220 */ /* 0x000fe20000410000 */
[----:B------:R-:W-:Y:S01]  /*323c0*/  FSETP.LE.FTZ.AND P1, PT, R30, R11, PT ;  /* 0x0000000b1e00720b */ /* 0x000fe20003f33000 */
[----:B------:R-:W-:-:S12]  /*323d0*/  IMAD.MOV.U32 R30, RZ, RZ, R4 ;  /* 0x000000ffff1e7224 */ /* 0x000fd800078e0004 */
        /* <DEDUP_REMOVED lines=10> */
.L_x_28623:
        /* <DEDUP_REMOVED lines=13> */
.L_x_28625:
[----:B------:R-:W-:Y:S05]  /*32550*/  BSYNC.RECONVERGENT B1 ;  /* 0x0000000000017941 */ /* 0x000fea0003800200 */
.L_x_28624:
        /* <DEDUP_REMOVED lines=37> */
[----:B------:R-:W-:Y:S01]  /*327b0*/  LOP3.LUT R7, R16, R30, R29, 0x96, !PT ;  /* 0x0000001e10077212 */ /* 0x000fe200078e961d */
[----:B------:R-:W-:Y:S01]  /*327c0*/  IMAD.MOV.U32 R30, RZ, RZ, R205 ;  /* 0x000000ffff1e7224 */ /* 0x000fe200078e00cd */
[----:B------:R-:W-:Y:S01]  /*327d0*/  MOV R205, R28 ;  /* 0x0000001c00cd7202 */ /* 0x000fe20000000f00 */
[----:B------:R-:W-:-:S04]  /*327e0*/  IMAD.WIDE.U32 R28, R4, -0x326172a9, RZ ;  /* 0xcd9e8d57041c7825 */ /* 0x000fc800078e00ff */
[----:B------:R-:W-:Y:S01]  /*327f0*/  IMAD.MOV.U32 R4, RZ, RZ, R28 ;  /* 0x000000ffff047224 */ /* 0x000fe200078e001c */
[----:B------:R-:W-:-:S07]  /*32800*/  LOP3.LUT R6, R190, R6, R29, 0x96, !PT ;  /* 0x00000006be067212 */ /* 0x000fce00078e961d */
.L_x_28622:
[----:B------:R-:W-:Y:S05]  /*32810*/  BSYNC.RECONVERGENT B0 ;  /* 0x0000000000007941 */ /* 0x000fea0003800200 */
.L_x_28621:
[----:B------:R-:W-:Y:S01]  /*32820*/  ISETP.NE.AND P1, PT, R31, 0x1, PT ;  /* 0x000000011f00780c */ /* 0x000fe20003f25270 */
[----:B------:R-:W-:Y:S01]  /*32830*/  IMAD.U32 R29, R24, 0x10000, RZ ;  /* 0x00010000181d7824 */ /* 0x000fe200078e00ff */
[----:B------:R-:W-:Y:S01]  /*32840*/  I2FP.F32.U32 R28, R30 ;  /* 0x0000001e001c7245 */ /* 0x000fe20000201000 */
[----:B------:R-:W-:Y:S01]  /*32850*/  BSSY.RECONVERGENT B0, `(.L_x_28626) ;  /* 0x0000049000007945 */ /* 0x000fe20003800200 */
[----:B------:R-:W-:Y:S02]  /*32860*/  IMAD.MOV.U32 R24, RZ, RZ, R4 ;  /* 0x000000ffff187224 */ /* 0x000fe400078e0004 */
[----:B------:R-:W-:Y:S01]  /*32870*/  FMUL.FTZ R29, R29, R196 ;  /* 0x000000c41d1d7220 */ /* 0x000fe20000410000 */
[----:B------:R-:W-:-:S03]  /*32880*/  FFMA.FTZ R28, R28, R201, 1.1641532182693481445e-10 ;  /* 0x2f0000001c1c7423 */ /* 0x000fc600000100c9 */
[----:B------:R-:W-:Y:S01]  /*32890*/  FMUL.FTZ R185, R29, R12 ;  /* 0x0000000c1db97220 */ /* 0x000fe20000410000 */
[----:B------:R-:W-:Y:S02]  /*328a0*/  MOV R29, 0x2 ;  /* 0x00000002001d7802 */ /* 0x000fe40000000f00 */
        /* <DEDUP_REMOVED lines=10> */
.L_x_28628:
        /* <DEDUP_REMOVED lines=13> */
.L_x_28630:
[----:B------:R-:W-:Y:S05]  /*32a20*/  BSYNC.RECONVERGENT B1 ;  /* 0x0000000000017941 */ /* 0x000fea0003800200 */
.L_x_28629:
        /* <DEDUP_REMOVED lines=43> */
.L_x_28627:
[----:B------:R-:W-:Y:S05]  /*32ce0*/  BSYNC.RECONVERGENT B0 ;  /* 0x0000000000007941 */ /* 0x000fea0003800200 */
.L_x_28626:
[----:B------:R-:W-:Y:S01]  /*32cf0*/  ISETP.NE.AND P2, PT, R29, 0x1, PT ;  /* 0x000000011d00780c */ /* 0x000fe20003f45270 */
[C---:B------:R-:W-:Y:S01]  /*32d00*/  IMAD.U32 R31, R25.reuse, 0x10000, RZ ;  /* 0x00010000191f7824 */ /* 0x040fe200078e00ff */
[----:B------:R-:W-:Y:S01]  /*32d10*/  I2FP.F32.U32 R24, R24 ;  /* 0x0000001800187245 */ /* 0x000fe20000201000 */
[----:B------:R-:W-:Y:S01]  /*32d20*/  BSSY.RECONVERGENT B0, `(.L_x_28631) ;  /* 0x000004a000007945 */ /* 0x000fe20003800200 */
[----:B------:R-:W-:Y:S01]  /*32d30*/  PRMT R30, R25, 0x7632, R30 ;  /* 0x00007632191e7816 */ /* 0x000fe2000000001e */
[----:B------:R-:W-:Y:S01]  /*32d40*/  FMUL.FTZ R31, R31, R196 ;  /* 0x000000c41f1f7220 */ /* 0x000fe20000410000 */
[----:B------:R-:W-:Y:S01]  /*32d50*/  MOV R25, 0x2 ;  /* 0x0000000200197802 */ /* 0x000fe20000000f00 */
        /* <DEDUP_REMOVED lines=13> */
.L_x_28633:
        /* <DEDUP_REMOVED lines=13> */
.L_x_28635:
[----:B------:R-:W-:Y:S05]  /*32f00*/  BSYNC.RECONVERGENT B1 ;  /* 0x0000000000017941 */ /* 0x000fea0003800200 */
.L_x_28634:
        /* <DEDUP_REMOVED lines=40> */
[----:B------:R-:W-:Y:S01]  /*33190*/  IMAD.MOV.U32 R4, RZ, RZ, R24 ;  /* 0x000000ffff047224 */ /* 0x000fe200078e0018 */
[----:B------:R-:W-:Y:S01]  /*331a0*/  LOP3.LUT R6, R190, R6, R25, 0x96, !PT ;  /* 0x00000006be067212 */ /* 0x000fe200078e9619 */
[----:B------:R-:W-:-:S07]  /*331b0*/  HFMA2 R25, -RZ, RZ, 0, 0 ;  /* 0x00000000ff197431 */ /* 0x000fce00000001ff */
.L_x_28632:
[----:B------:R-:W-:Y:S05]  /*331c0*/  BSYNC.RECONVERGENT B0 ;  /* 0x0000000000007941 */ /* 0x000fea0003800200 */
.L_x_28631:
        /* <DEDUP_REMOVED lines=8> */
[----:B------:R-:W-:Y:S02]  /*33250*/  FSETP.LE.FTZ.AND P2, PT, R24, R11, PT ;  /* 0x0000000b1800720b */ /* 0x000fe40003f53000 */
        /* <DEDUP_REMOVED lines=10> */
.L_x_28638:
        /* <DEDUP_REMOVED lines=13> */
.L_x_28640:
[----:B------:R-:W-:Y:S05]  /*333d0*/  BSYNC.RECONVERGENT B1 ;  /* 0x0000000000017941 */ /* 0x000fea0003800200 */
.L_x_28639:
        /* <DEDUP_REMOVED lines=40> */
[----:B------:R-:W-:Y:S02]  /*33660*/  IMAD.MOV.U32 R4, RZ, RZ, R24 ;  /* 0x000000ffff047224 */ /* 0x000fe400078e0018 */
[----:B------:R-:W-:Y:S01]  /*33670*/  HFMA2 R24, -RZ, RZ, 0, 0 ;  /* 0x00000000ff187431 */ /* 0x000fe200000001ff */
[----:B------:R-:W-:-:S07]  /*33680*/  LOP3.LUT R6, R190, R6, R25, 0x96, !PT ;  /* 0x00000006be067212 */ /* 0x000fce00078e9619 */
.L_x_28637:
[----:B------:R-:W-:Y:S05]  /*33690*/  BSYNC.RECONVERGENT B0 ;  /* 0x0000000000007941 */ /* 0x000fea0003800200 */
.L_x_28636:
[----:B------:R-:W-:Y:S01]  /*336a0*/  I2FP.F32.U32 R28, R28 ;  /* 0x0000001c001c7245 */ /* 0x000fe20000201000 */
[----:B------:R-:W-:Y:S01]  /*336b0*/  IMAD.U32 R25, R26, 0x10000, RZ ;  /* 0x000100001a197824 */ /* 0x000fe200078e00ff */
[----:B------:R-:W-:Y:S01]  /*336c0*/  ISETP.NE.AND P4, PT, R24, 0x1, PT ;  /* 0x000000011800780c */ /* 0x000fe20003f85270 */
[----:B------:R-:W-:Y:S01]  /*336d0*/  BSSY.RECONVERGENT B0, `(.L_x_28641) ;  /* 0x000004a000007945 */ /* 0x000fe20003800200 */
[----:B------:R-:W-:Y:S01]  /*336e0*/  PRMT R26, R26, 0x7632, R26 ;  /* 0x000076321a1a7816 */ /* 0x000fe2000000001a */
[----:B------:R-:W-:Y:S01]  /*336f0*/  FFMA.FTZ R28, R28, R201, 1.1641532182693481445e-10 ;  /* 0x2f0000001c1c7423 */ /* 0x000fe200000100c9 */
[----:B------:R-:W-:-:S04]  /*33700*/  IMAD.MOV.U32 R29, RZ, RZ, R4 ;  /* 0x000000ffff1d7224 */ /* 0x000fc800078e0004 */
[----:B------:R-:W-:Y:S01]  /*33710*/  FSETP.LE.FTZ.AND P3, PT, R28, R11, PT ;  /* 0x0000000b1c00720b */ /* 0x000fe20003f73000 */
[----:B------:R-:W-:Y:S01]  /*33720*/  FMUL.FTZ R28, R25, R196 ;  /* 0x000000c4191c7220 */ /* 0x000fe20000410000 */
[----:B------:R-:W-:-:S03]  /*33730*/  MOV R25, 0x2 ;  /* 0x0000000200197802 */ /* 0x000fc60000000f00 */
[----:B------:R-:W-:Y:S01]  /*33740*/  FMUL.FTZ R28, R28, R12 ;  /* 0x0000000c1c1c7220 */ /* 0x000fe20000410000 */
        /* <DEDUP_REMOVED lines=9> */
.L_x_28643:
        /* <DEDUP_REMOVED lines=13> */
.L_x_28645:
[----:B------:R-:W-:Y:S05]  /*338b0*/  BSYNC.RECONVERGENT B1 ;  /* 0x0000000000017941 */ /* 0x000fea0003800200 */
.L_x_28644:
        /* <DEDUP_REMOVED lines=43> */
.L_x_28642:
[----:B------:R-:W-:Y:S05]  /*33b70*/  BSYNC.RECONVERGENT B0 ;  /* 0x0000000000007941 */ /* 0x000fea0003800200 */
.L_x_28641:
        /* <DEDUP_REMOVED lines=19> */
.L_x_28648:
        /* <DEDUP_REMOVED lines=13> */
.L_x_28650:
[----:B------:R-:W-:Y:S05]  /*33d80*/  BSYNC.RECONVERGENT B1 ;  /* 0x0000000000017941 */ /* 0x000fea0003800200 */
.L_x_28649:
        /* <DEDUP_REMOVED lines=43> */
.L_x_28647:
[----:B------:R-:W-:Y:S05]  /*34040*/  BSYNC.RECONVERGENT B0 ;  /* 0x0000000000007941 */ /* 0x000fea0003800200 */
.L_x_28646:
[----:B------:R-:W-:Y:S01]  /*34050*/  ISETP.NE.AND P6, PT, R24, 0x1, PT ;  /* 0x000000011800780c */ /* 0x000fe20003fc5270 */
[C---:B------:R-:W-:Y:S01]  /*34060*/  IMAD.U32 R30, R27.reuse, 0x10000, RZ ;  /* 0x000100001b1e7824 */ /* 0x040fe200078e00ff */
[----:B------:R-:W-:Y:S01]  /*34070*/  I2FP.F32.U32 R25, R26 ;  /* 0x0000001a00197245 */ /* 0x000fe20000201000 */
[----:B------:R-:W-:Y:S01]  /*34080*/  BSSY.RECONVERGENT B0, `(.L_x_28651) ;  /* 0x000004d000007945 */ /* 0x000fe20003800200 */
[----:B------:R-:W-:Y:S01]  /*34090*/  PRMT R31, R27, 0x7632, R31 ;  /* 0x000076321b1f7816 */ /* 0x000fe2000000001f */
[----:B------:R-:W-:Y:S01]  /*340a0*/  FMUL.FTZ R30, R30, R196 ;  /* 0x000000c41e1e7220 */ /* 0x000fe20000410000 */
[----:B------:R-:W-:Y:S01]  /*340b0*/  MOV R208, 0x2 ;  /* 0x0000000200d07802 */ /* 0x000fe20000000f00 */
        /* <DEDUP_REMOVED lines=13> */
.L_x_28653:
        /* <DEDUP_REMOVED lines=16> */
.L_x_28655:
[----:B------:R-:W-:Y:S05]  /*34290*/  BSYNC.RECONVERGENT B1 ;  /* 0x0000000000017941 */ /* 0x000fea0003800200 */
.L_x_28654:
        /* <DEDUP_REMOVED lines=43> */
.L_x_28652:
[----:B------:R-:W-:Y:S05]  /*34550*/  BSYNC.RECONVERGENT B0 ;  /* 0x0000000000007941 */ /* 0x000fea0003800200 */
.L_x_28651:
[----:B------:R-:W-:Y:S01]  /*34560*/  I2FP.F32.U32 R14, R25 ;  /* 0x00000019000e7245 */ /* 0x000fe20000201000 */
[----:B------:R-:W-:Y:S01]  /*34570*/  IMAD.U32 R31, R31, 0x10000, RZ ;  /* 0x000100001f1f7824 */ /* 0x000fe200078e00ff */
[----:B------:R-:W-:Y:S02]  /*34580*/  LOP3.LUT P6, RZ, R0, 0x2, RZ, 0xc0, !PT ;  /* 0x0000000200ff7812 */ /* 0x000fe400078cc0ff */
        /* <DEDUP_REMOVED lines=13> */
.L_x_28615:
[----:B------:R-:W-:Y:S01]  /*34660*/  FADD.FTZ R12, RZ, R100 ;  /* 0x00000064ff0c7221 */ /* 0x000fe20000010000 */
[----:B------:R-:W0:Y:S01]  /*34670*/  LDC.64 R24, c[0x0][0x3a8] ;  /* 0x0000ea00ff187b82 */ /* 0x000e220000000a00 */
[----:B------:R-:W-:Y:S01]  /*34680*/  SEL R11, RZ, 0x1000000, !P6 ;  /* 0x01000000ff0b7807 */ /* 0x000fe20007000000 */
[----:B------:R-:W1:Y:S01]  /*34690*/  S2R R19, SR_TID.X ;  /* 0x0000000000137919 */ /* 0x000e620000002100 */
[----:B------:R-:W-:Y:S01]  /*346a0*/  FADD.FTZ R13, R12, R101 ;  /* 0x000000650c0d7221 */ /* 0x000fe20000010000 */
[----:B------:R-:W-:Y:S01]  /*346b0*/  SEL R14, RZ, 0x10000, !P5 ;  /* 0x00010000ff0e7807 */ /* 0x000fe20006800000 */
[----:B------:R-:W-:Y:S01]  /*346c0*/  UMOV UR4, 0xffffffff ;  /* 0xffffffff00047882 */ /* 0x000fe20000000000 */
[----:B------:R-:W-:Y:S01]  /*346d0*/  SEL R18, RZ, 0x100, !P4 ;  /* 0x00000100ff127807 */ /* 0x000fe20006000000 */
[----:B------:R-:W-:Y:S01]  /*346e0*/  FADD.FTZ R12, R13, R102 ;  /* 0x000000660d0c7221 */ /* 0x000fe20000010000 */
[----:B------:R-:W2:Y:S01]  /*346f0*/  LDC.64 R20, c[0x0][0x3b0] ;  /* 0x0000ec00ff147b82 */ /* 0x000ea20000000a00 */
[----:B------:R-:W-:-:S02]  /*34700*/  LOP3.LUT P6, RZ, R0, 0x2, RZ, 0xc0, !PT ;  /* 0x0000000200ff7812 */ /* 0x000fc400078cc0ff */
[----:B------:R-:W-:Y:S01]  /*34710*/  FADD.FTZ R13, R12, R103 ;  /* 0x000000670c0d7221 */ /* 0x000fe20000010000 */
[----:B------:R-:W-:Y:S02]  /*34720*/  LOP3.LUT R18, R18, R11, R14, 0xfe, !PT ;  /* 0x0000000b12127212 */ /* 0x000fe400078efe0e */
[----:B------:R-:W-:Y:S01]  /*34730*/  SEL R14, RZ, 0x1000000, !P2 ;  /* 0x01000000ff0e7807 */ /* 0x000fe20005000000 */
[----:B------:R-:W-:Y:S01]  /*34740*/  FADD.FTZ R12, R13, R96 ;  /* 0x000000600d0c7221 */ /* 0x000fe20000010000 */
[----:B------:R-:W-:Y:S02]  /*34750*/  SEL R16, RZ, 0x100, !P0 ;  /* 0x00000100ff107807 */ /* 0x000fe40004000000 */
[----:B------:R-:W-:Y:S01]  /*34760*/  SEL R17, RZ, 0x1, !P6 ;  /* 0x00000001ff117807 */ /* 0x000fe20007000000 */
        /* <DEDUP_REMOVED lines=65> */
[----:B------:R-:W-:-:S03]  /*34b80*/  SEL R13, RZ, 0x10000, !P1 ;  /* 0x00010000ff0d7807 */ /* 0x000fc60004800000 */
[----:B------:R-:W-:Y:S01]  /*34b90*/  FADD.FTZ R11, R12, R33 ;  /* 0x000000210c0b7221 */ /* 0x000fe20000010000 */
[----:B------:R-:W-:Y:S01]  /*34ba0*/  LOP3.LUT R16, R16, R14, R13, 0xfe, !PT ;  /* 0x0000000e10107212 */ /* 0x000fe200078efe0d */
[----:B0-----:R-:W-:Y:S01]  /*34bb0*/  IMAD.WIDE.U32 R14, R206, 0x20, R24 ;  /* 0x00000020ce0e7825 */ /* 0x001fe200078e0018 */
[----:B------:R-:W-:-:S03]  /*34bc0*/  SEL R13, RZ, 0x1, !P3 ;  /* 0x00000001ff0d7807 */ /* 0x000fc60005800000 */
[----:B------:R-:W-:Y:S01]  /*34bd0*/  FADD.FTZ R12, R11, R34 ;  /* 0x000000220b0c7221 */ /* 0x000fe20000010000 */
[----:B------:R-:W-:-:S03]  /*34be0*/  LOP3.LUT R13, R18, R13, RZ, 0xfc, !PT ;  /* 0x0000000d120d7212 */ /* 0x000fc600078efcff */
[----:B------:R-:W-:Y:S01]  /*34bf0*/  FADD.FTZ R11, R12, R35 ;  /* 0x000000230c0b7221 */ /* 0x000fe20000010000 */
[----:B------:R0:W-:Y:S03]  /*34c00*/  STG.E.128 desc[UR8][R14.64], R184 ;  /* 0x000000b80e007986 */ /* 0x0001e6000c101d08 */
[----:B------:R-:W-:Y:S01]  /*34c10*/  FADD.FTZ R12, R11, R184 ;  /* 0x000000b80b0c7221 */ /* 0x000fe20000010000 */
[----:B------:R0:W-:Y:S03]  /*34c20*/  STG.E.128 desc[UR8][R14.64+0x10], R28 ;  /* 0x0000101c0e007986 */ /* 0x0001e6000c101d08 */
[----:B------:R-:W-:Y:S01]  /*34c30*/  FADD.FTZ R11, R12, R185 ;  /* 0x000000b90c0b7221 */ /* 0x000fe20000010000 */
[----:B------:R-:W-:Y:S01]  /*34c40*/  LOP3.LUT R12, R16, R17, RZ, 0xfc, !PT ;  /* 0x00000011100c7212 */ /* 0x000fe200078efcff */
[----:B--2---:R-:W-:-:S04]  /*34c50*/  IMAD.WIDE.U32 R16, R206, 0x8, R20 ;  /* 0x00000008ce107825 */ /* 0x004fc800078e0014 */
        /* <DEDUP_REMOVED lines=189> */
.L_x_28669:
[----:B------:R-:W2:Y:S04]  /*35830*/  LDL R195, [R1] ;  /* 0x0000000001c37983 */ /* 0x000ea80000100800 */
[----:B------:R-:W3:Y:S04]  /*35840*/  LDL R194, [R1+0x4] ;  /* 0x0000040001c27983 */ /* 0x000ee80000100800 */
[----:B------:R-:W4:Y:S04]  /*35850*/  LDL R193, [R1+0x8] ;  /* 0x0000080001c17983 */ /* 0x000f280000100800 */
[----:B------:R-:W5:Y:S04]  /*35860*/  LDL R192, [R1+0xc] ;  /* 0x00000c0001c07983 */ /* 0x000f680000100800 */
[----:B------:R-:W5:Y:S01]  /*35870*/  LDL R189, [R1+0x10] ;  /* 0x0000100001bd7983 */ /* 0x000f620000100800 */
[----:B------:R-:W-:Y:S01]  /*35880*/  FMUL.FTZ R11, R12, R12 ;  /* 0x0000000c0c0b7220 */ /* 0x000fe20000410000 */
[----:B------:R-:W-:Y:S01]  /*35890*/  ISETP.NE.AND P1, PT, RZ, UR13, PT ;  /* 0x0000000dff007c0c */ /* 0x000fe2000bf25270 */
[----:B-1----:R-:W-:Y:S01]  /*358a0*/  FADD.FTZ R18, R17, R18 ;  /* 0x0000001211127221 */ /* 0x002fe20000010000 */
[----:B------:R-:W-:Y:S01]  /*358b0*/  SHF.L.U32 R15, R180, 0x10, RZ ;  /* 0x00000010b40f7819 */ /* 0x000fe200000006ff */
[----:B0-----:R-:W-:Y:S01]  /*358c0*/  IMAD.U32 R17, R140, 0x10000, RZ ;  /* 0x000100008c117824 */ /* 0x001fe200078e00ff */
[----:B------:R-:W-:Y:S01]  /*358d0*/  FSEL R14, R11, RZ, P1 ;  /* 0x000000ff0b0e7208 */ /* 0x000fe20000800000 */
[----:B------:R-:W-:Y:S01]  /*358e0*/  FFMA.FTZ R13, R18, R13, UR14 ;  /* 0x0000000e120d7e23 */ /* 0x000fe2000801000d */
[----:B------:R-:W-:Y:S01]  /*358f0*/  SHF.L.U32 R19, R207, 0x10, RZ ;  /* 0x00000010cf137819 */ /* 0x000fe200000006ff */
[----:B------:R-:W-:Y:S01]  /*35900*/  IMAD.U32 R21, R214, 0x10000, RZ ;  /* 0x00010000d6157824 */ /* 0x000fe200078e00ff */
[----:B------:R-:W-:Y:S01]  /*35910*/  SHF.L.U32 R23, R181, 0x10, RZ ;  /* 0x00000010b5177819 */ /* 0x000fe200000006ff */
[----:B------:R-:W-:Y:S01]  /*35920*/  FADD.FTZ R11, R13, R14 ;  /* 0x0000000e0d0b7221 */ /* 0x000fe20000010000 */
[----:B------:R-:W-:Y:S01]  /*35930*/  FSEL R13, R12, RZ, !P1 ;  /* 0x000000ff0c0d7208 */ /* 0x000fe20004800000 */
[----:B------:R-:W-:Y:S01]  /*35940*/  IMAD.U32 R25, R141, 0x10000, RZ ;  /* 0x000100008d197824 */ /* 0x000fe200078e00ff */
[----:B------:R-:W-:Y:S01]  /*35950*/  SHF.L.U32 R20, R215, 0x10, RZ ;  /* 0x00000010d7147819 */ /* 0x000fe200000006ff */
[----:B------:R-:W-:Y:S01]  /*35960*/  IMAD.U32 R24, R216, 0x10000, RZ ;  /* 0x00010000d8187824 */ /* 0x000fe200078e00ff */
[----:B------:R-:W-:Y:S01]  /*35970*/  SHF.L.U32 R26, R182, 0x10, RZ ;  /* 0x00000010b61a7819 */ /* 0x000fe200000006ff */
        /* <DEDUP_REMOVED lines=8> */
[----:B------:R-:W-:-:S02]  /*35a00*/  IMAD.U32 R27, R143, 0x10000, RZ ;  /* 0x000100008f1b7824 */ /* 0x000fc400078e00ff */
[C---:B------:R-:W-:Y:S01]  /*35a10*/  FADD.FTZ R94, -R13.reuse, R94 ;  /* 0x0000005e0d5e7221 */ /* 0x040fe20000010100 */
[C---:B------:R-:W-:Y:S01]  /*35a20*/  FADD.FTZ R88, -R13.reuse, R88 ;  /* 0x000000580d587221 */ /* 0x040fe20000010100 */
[C---:B------:R-:W-:Y:S01]  /*35a30*/  FADD.FTZ R84, -R13.reuse, R84 ;  /* 0x000000540d547221 */ /* 0x040fe20000010100 */
[C---:B------:R-:W-:Y:S01]  /*35a40*/  FADD.FTZ R86, -R13.reuse, R86 ;  /* 0x000000560d567221 */ /* 0x040fe20000010100 */
[----:B------:R-:W-:Y:S01]  /*35a50*/  FADD.FTZ R188, -R13, R83 ;  /* 0x000000530dbc7221 */ /* 0x000fe20000010100 */
[----:B------:R-:W-:Y:S01]  /*35a60*/  SHF.L.U32 R190, R235, 0x10, RZ ;  /* 0x00000010ebbe7819 */ /* 0x000fe200000006ff */
[C---:B------:R-:W-:Y:S01]  /*35a70*/  FADD.FTZ R76, -R13.reuse, R76 ;  /* 0x0000004c0d4c7221 */ /* 0x040fe20000010100 */
[----:B------:R-:W-:Y:S01]  /*35a80*/  FADD.FTZ R78, -R13, R78 ;  /* 0x0000004e0d4e7221 */ /* 0x000fe20000010100 */
[C---:B0-----:R-:W-:Y:S01]  /*35a90*/  FMUL.FTZ R14, R11.reuse, R100 ;  /* 0x000000640b0e7220 */ /* 0x041fe20000410000 */
[C---:B------:R-:W-:Y:S01]  /*35aa0*/  FMUL.FTZ R16, R11.reuse, R16 ;  /* 0x000000100b107220 */ /* 0x040fe20000410000 */
[----:B------:R-:W-:Y:S01]  /*35ab0*/  FMUL.FTZ R102, R11, R102 ;  /* 0x000000660b667220 */ /* 0x000fe20000410000 */
[----:B------:R-:W-:-:S02]  /*35ac0*/  IMAD.U32 R100, R142, 0x10000, RZ ;  /* 0x000100008e647824 */ /* 0x000fc400078e00ff */
[----:B------:R-:W-:Y:S01]  /*35ad0*/  FFMA.FTZ R14, R14, R15, R17 ;  /* 0x0000000f0e0e7223 */ /* 0x000fe20000010011 */
[----:B------:R-:W-:Y:S01]  /*35ae0*/  FFMA.FTZ R15, R16, R19, R21 ;  /* 0x00000013100f7223 */ /* 0x000fe20000010015 */
[----:B------:R-:W-:Y:S01]  /*35af0*/  FFMA.FTZ R16, R102, R23, R25 ;  /* 0x0000001766107223 */ /* 0x000fe20000010019 */
[----:B------:R-:W-:Y:S01]  /*35b00*/  FADD.FTZ R102, -R13, R97 ;  /* 0x000000610d667221 */ /* 0x000fe20000010100 */
[C---:B------:R-:W-:Y:S01]  /*35b10*/  FMUL.FTZ R17, R11.reuse, R18 ;  /* 0x000000120b117220 */ /* 0x040fe20000410000 */
[----:B------:R-:W-:Y:S01]  /*35b20*/  FMUL.FTZ R19, R11, R96 ;  /* 0x000000600b137220 */ /* 0x000fe20000410000 */
[----:B------:R-:W-:Y:S01]  /*35b30*/  FADD.FTZ R96, -R13, R99 ;  /* 0x000000630d607221 */ /* 0x000fe20000010100 */
[----:B------:R-:W-:Y:S01]  /*35b40*/  SHF.L.U32 R21, R217, 0x10, RZ ;  /* 0x00000010d9157819 */ /* 0x000fe200000006ff */
[----:B------:R-:W-:Y:S02]  /*35b50*/  IMAD.U32 R23, R218, 0x10000, RZ ;  /* 0x00010000da177824 */ /* 0x000fe400078e00ff */
[----:B------:R-:W-:Y:S01]  /*35b60*/  FMUL.FTZ R18, R11, R102 ;  /* 0x000000660b127220 */ /* 0x000fe20000410000 */
[----:B------:R-:W-:Y:S01]  /*35b70*/  SHF.L.U32 R25, R183, 0x10, RZ ;  /* 0x00000010b7197819 */ /* 0x000fe200000006ff */
[----:B------:R-:W-:Y:S01]  /*35b80*/  FFMA.FTZ R17, R17, R20, R24 ;  /* 0x0000001411117223 */ /* 0x000fe20000010018 */
[----:B------:R-:W-:Y:S01]  /*35b90*/  FMUL.FTZ R98, R11, R98 ;  /* 0x000000620b627220 */ /* 0x000fe20000410000 */
[----:B------:R-:W-:Y:S01]  /*35ba0*/  SHF.L.U32 R97, R219, 0x10, RZ ;  /* 0x00000010db617819 */ /* 0x000fe200000006ff */
[----:B------:R-:W-:Y:S01]  /*35bb0*/  FMUL.FTZ R20, R11, R96 ;  /* 0x000000600b147220 */ /* 0x000fe20000410000 */
[----:B------:R-:W-:Y:S01]  /*35bc0*/  FFMA.FTZ R19, R19, R26, R100 ;  /* 0x0000001a13137223 */ /* 0x000fe20000010064 */
[----:B------:R-:W-:-:S02]  /*35bd0*/  IMAD.U32 R99, R220, 0x10000, RZ ;  /* 0x00010000dc637824 */ /* 0x000fc400078e00ff */
[----:B------:R-:W-:Y:S01]  /*35be0*/  FFMA.FTZ R18, R18, R21, R23 ;  /* 0x0000001512127223 */ /* 0x000fe20000010017 */
[----:B------:R-:W-:Y:S01]  /*35bf0*/  SHF.L.U32 R24, R176, 0x10, RZ ;  /* 0x00000010b0187819 */ /* 0x000fe200000006ff */
[----:B------:R-:W-:Y:S01]  /*35c00*/  FADD.FTZ R96, -R13, R93 ;  /* 0x0000005d0d607221 */ /* 0x000fe20000010100 */
[----:B------:R-:W-:Y:S02]  /*35c10*/  IMAD.U32 R26, R136, 0x10000, RZ ;  /* 0x00010000881a7824 */ /* 0x000fe400078e00ff */
[----:B------:R-:W-:Y:S01]  /*35c20*/  FMUL.FTZ R23, R11, R92 ;  /* 0x0000005c0b177220 */ /* 0x000fe20000410000 */
[----:B------:R-:W-:Y:S01]  /*35c30*/  FFMA.FTZ R21, R98, R25, R27 ;  /* 0x0000001962157223 */ /* 0x000fe2000001001b */
[----:B------:R-:W-:Y:S01]  /*35c40*/  SHF.L.U32 R25, R221, 0x10, RZ ;  /* 0x00000010dd197819 */ /* 0x000fe200000006ff */
[----:B------:R-:W-:Y:S01]  /*35c50*/  FFMA.FTZ R20, R20, R97, R99 ;  /* 0x0000006114147223 */ /* 0x000fe20000010063 */
[----:B------:R-:W-:Y:S01]  /*35c60*/  IMAD.U32 R27, R222, 0x10000, RZ ;  /* 0x00010000de1b7824 */ /* 0x000fe200078e00ff */
[----:B------:R-:W-:Y:S01]  /*35c70*/  SHF.L.U32 R93, R177, 0x10, RZ ;  /* 0x00000010b15d7819 */ /* 0x000fe200000006ff */
[----:B------:R-:W-:Y:S01]  /*35c80*/  FMUL.FTZ R96, R11, R96 ;  /* 0x000000600b607220 */ /* 0x000fe20000410000 */
[----:B------:R-:W-:-:S02]  /*35c90*/  IMAD.U32 R97, R137, 0x10000, RZ ;  /* 0x0001000089617824 */ /* 0x000fc400078e00ff */
[----:B------:R-:W-:Y:S01]  /*35ca0*/  FMUL.FTZ R94, R11, R94 ;  /* 0x0000005e0b5e7220 */ /* 0x000fe20000410000 */
[----:B------:R-:W-:Y:S01]  /*35cb0*/  FFMA.FTZ R23, R23, R24, R26 ;  /* 0x0000001817177223 */ /* 0x000fe2000001001a */
[----:B------:R-:W-:Y:S01]  /*35cc0*/  FADD.FTZ R26, -R13, R95 ;  /* 0x0000005f0d1a7221 */ /* 0x000fe20000010100 */
[----:B------:R-:W-:Y:S01]  /*35cd0*/  FFMA.FTZ R24, R96, R25, R27 ;  /* 0x0000001960187223 */ /* 0x000fe2000001001b */
[----:B------:R-:W-:Y:S01]  /*35ce0*/  FFMA.FTZ R25, R94, R93, R97 ;  /* 0x0000005d5e197223 */ /* 0x000fe20000010061 */
[----:B------:R-:W-:Y:S01]  /*35cf0*/  SHF.L.U32 R27, R223, 0x10, RZ ;  /* 0x00000010df1b7819 */ /* 0x000fe200000006ff */
[----:B------:R-:W-:Y:S02]  /*35d00*/  IMAD.U32 R93, R224, 0x10000, RZ ;  /* 0x00010000e05d7824 */ /* 0x000fe400078e00ff */
[----:B------:R-:W-:Y:S01]  /*35d10*/  FMUL.FTZ R26, R11, R26 ;  /* 0x0000001a0b1a7220 */ /* 0x000fe20000410000 */
[C---:B------:R-:W-:Y:S01]  /*35d20*/  FADD.FTZ R92, -R13.reuse, R89 ;  /* 0x000000590d5c7221 */ /* 0x040fe20000010100 */
[----:B------:R-:W-:Y:S01]  /*35d30*/  FADD.FTZ R96, -R13, R90 ;  /* 0x0000005a0d607221 */ /* 0x000fe20000010100 */
[----:B------:R-:W-:Y:S01]  /*35d40*/  SHF.L.U32 R95, R178, 0x10, RZ ;  /* 0x00000010b25f7819 */ /* 0x000fe200000006ff */
[----:B------:R-:W-:-:S02]  /*35d50*/  IMAD.U32 R97, R138, 0x10000, RZ ;  /* 0x000100008a617824 */ /* 0x000fc400078e00ff */
[----:B------:R-:W-:Y:S01]  /*35d60*/  FMUL.FTZ R88, R11, R88 ;  /* 0x000000580b587220 */ /* 0x000fe20000410000 */
[----:B------:R-:W-:Y:S01]  /*35d70*/  FFMA.FTZ R26, R26, R27, R93 ;  /* 0x0000001b1a1a7223 */ /* 0x000fe2000001005d */
[----:B------:R-:W-:Y:S01]  /*35d80*/  SHF.L.U32 R90, R225, 0x10, RZ ;  /* 0x00000010e15a7819 */ /* 0x000fe200000006ff */
[----:B------:R-:W-:Y:S01]  /*35d90*/  FADD.FTZ R98, -R13, R91 ;  /* 0x0000005b0d627221 */ /* 0x000fe20000010100 */
[----:B------:R-:W-:Y:S01]  /*35da0*/  IMAD.U32 R94, R226, 0x10000, RZ ;  /* 0x00010000e25e7824 */ /* 0x000fe200078e00ff */
[----:B------:R-:W-:Y:S01]  /*35db0*/  SHF.L.U32 R89, R179, 0x10, RZ ;  /* 0x00000010b3597819 */ /* 0x000fe200000006ff */
[----:B------:R-:W-:Y:S01]  /*35dc0*/  FMUL.FTZ R27, R11, R92 ;  /* 0x0000005c0b1b7220 */ /* 0x000fe20000410000 */
[----:B------:R-:W-:Y:S02]  /*35dd0*/  IMAD.U32 R91, R139, 0x10000, RZ ;  /* 0x000100008b5b7824 */ /* 0x000fe400078e00ff */
[----:B------:R-:W-:Y:S01]  /*35de0*/  FMUL.FTZ R96, R11, R96 ;  /* 0x000000600b607220 */ /* 0x000fe20000410000 */
[----:B------:R-:W-:Y:S01]  /*35df0*/  FADD.FTZ R92, -R13, R85 ;  /* 0x000000550d5c7221 */ /* 0x000fe20000010100 */
[----:B------:R-:W-:Y:S01]  /*35e00*/  FFMA.FTZ R88, R88, R95, R97 ;  /* 0x0000005f58587223 */ /* 0x000fe20000010061 */
[----:B------:R-:W-:Y:S01]  /*35e10*/  SHF.L.U32 R93, R227, 0x10, RZ ;  /* 0x00000010e35d7819 */ /* 0x000fe200000006ff */
[----:B------:R-:W-:-:S02]  /*35e20*/  IMAD.U32 R95, R228, 0x10000, RZ ;  /* 0x00010000e45f7824 */ /* 0x000fc400078e00ff */
[----:B------:R-:W-:Y:S01]  /*35e30*/  FMUL.FTZ R98, R11, R98 ;  /* 0x000000620b627220 */ /* 0x000fe20000410000 */
[----:B------:R-:W-:Y:S01]  /*35e40*/  FFMA.FTZ R27, R27, R90, R94 ;  /* 0x0000005a1b1b7223 */ /* 0x000fe2000001005e */
[----:B------:R-:W-:Y:S01]  /*35e50*/  FFMA.FTZ R90, R96, R89, R91 ;  /* 0x00000059605a7223 */ /* 0x000fe2000001005b */
[----:B------:R-:W-:Y:S01]  /*35e60*/  SHF.L.U32 R94, R229, 0x10, RZ ;  /* 0x00000010e55e7819 */ /* 0x000fe200000006ff */
[----:B------:R-:W-:Y:S02]  /*35e70*/  IMAD.U32 R96, R230, 0x10000, RZ ;  /* 0x00010000e6607824 */ /* 0x000fe400078e00ff */
[----:B------:R-:W-:Y:S01]  /*35e80*/  FMUL.FTZ R85, R11, R92 ;  /* 0x0000005c0b557220 */ /* 0x000fe20000410000 */
[----:B------:R-:W-:Y:S01]  /*35e90*/  FFMA.FTZ R89, R98, R93, R95 ;  /* 0x0000005d62597223 */ /* 0x000fe2000001005f */
[----:B------:R-:W-:Y:S01]  /*35ea0*/  SHF.L.U32 R91, R172, 0x10, RZ ;  /* 0x00000010ac5b7819 */ /* 0x000fe200000006ff */
[----:B------:R-:W-:Y:S01]  /*35eb0*/  IMAD.U32 R93, R132, 0x10000, RZ ;  /* 0x00010000845d7824 */ /* 0x000fe200078e00ff */
[----:B------:R-:W-:Y:S01]  /*35ec0*/  SHF.L.U32 R95, R173, 0x10, RZ ;  /* 0x00000010ad5f7819 */ /* 0x000fe200000006ff */
[----:B------:R-:W-:Y:S01]  /*35ed0*/  FMUL.FTZ R84, R11, R84 ;  /* 0x000000540b547220 */ /* 0x000fe20000410000 */
[----:B------:R-:W-:-:S02]  /*35ee0*/  IMAD.U32 R97, R133, 0x10000, RZ ;  /* 0x0001000085617824 */ /* 0x000fc400078e00ff */
[----:B------:R-:W-:Y:S01]  /*35ef0*/  FMUL.FTZ R86, R11, R86 ;  /* 0x000000560b567220 */ /* 0x000fe20000410000 */
[----:B------:R-:W-:Y:S01]  /*35f00*/  FFMA.FTZ R85, R85, R94, R96 ;  /* 0x0000005e55557223 */ /* 0x000fe20000010060 */
[C---:B------:R-:W-:Y:S01]  /*35f10*/  FADD.FTZ R94, -R13.reuse, R80 ;  /* 0x000000500d5e7221 */ /* 0x040fe20000010100 */
[----:B------:R-:W-:Y:S01]  /*35f20*/  FFMA.FTZ R84, R84, R91, R93 ;  /* 0x0000005b54547223 */ /* 0x000fe2000001005d */
[----:B------:R-:W-:Y:S01]  /*35f30*/  FADD.FTZ R92, -R13, R87 ;  /* 0x000000570d5c7221 */ /* 0x000fe20000010100 */
[----:B------:R-:W-:Y:S01]  /*35f40*/  FFMA.FTZ R86, R86, R95, R97 ;  /* 0x0000005f56567223 */ /* 0x000fe20000010061 */
[----:B------:R-:W-:Y:S01]  /*35f50*/  SHF.L.U32 R93, R174, 0x10, RZ ;  /* 0x00000010ae5d7819 */ /* 0x000fe200000006ff */
[----:B------:R-:W-:Y:S02]  /*35f60*/  IMAD.U32 R95, R134, 0x10000, RZ ;  /* 0x00010000865f7824 */ /* 0x000fe400078e00ff */
[----:B------:R-:W-:Y:S01]  /*35f70*/  FMUL.FTZ R94, R11, R94 ;  /* 0x0000005e0b5e7220 */ /* 0x000fe20000410000 */
[----:B------:R-:W-:Y:S01]  /*35f80*/  FADD.FTZ R96, -R13, R81 ;  /* 0x000000510d607221 */ /* 0x000fe20000010100 */
[----:B------:R-:W-:Y:S01]  /*35f90*/  FMUL.FTZ R80, R11, R92 ;  /* 0x0000005c0b507220 */ /* 0x000fe20000410000 */
[----:B------:R-:W-:Y:S01]  /*35fa0*/  FADD.FTZ R98, -R13, R82 ;  /* 0x000000520d627221 */ /* 0x000fe20000010100 */
[----:B------:R-:W-:Y:S01]  /*35fb0*/  FFMA.FTZ R82, R94, R93, R95 ;  /* 0x0000005d5e527223 */ /* 0x000fe2000001005f */
[----:B------:R-:W-:Y:S01]  /*35fc0*/  SHF.L.U32 R92, R233, 0x10, RZ ;  /* 0x00000010e95c7819 */ /* 0x000fe200000006ff */
[----:B------:R-:W-:-:S02]  /*35fd0*/  IMAD.U32 R94, R234, 0x10000, RZ ;  /* 0x00010000ea5e7824 */ /* 0x000fc400078e00ff */
[C---:B------:R-:W-:Y:S01]  /*35fe0*/  FMUL.FTZ R81, R11.reuse, R96 ;  /* 0x000000600b517220 */ /* 0x040fe20000410000 */
[----:B------:R-:W-:Y:S02]  /*35ff0*/  IMAD.U32 R96, R236, 0x10000, RZ ;  /* 0x00010000ec607824 */ /* 0x000fe400078e00ff */
[----:B------:R-:W-:Y:S01]  /*36000*/  FMUL.FTZ R83, R11, R188 ;  /* 0x000000bc0b537220 */ /* 0x000fe20000410000 */
[----:B------:R-:W-:Y:S01]  /*36010*/  SHF.L.U32 R87, R231, 0x10, RZ ;  /* 0x00000010e7577819 */ /* 0x000fe200000006ff */
[----:B------:R-:W-:Y:S01]  /*36020*/  FFMA.FTZ R81, R81, R92, R94 ;  /* 0x0000005c51517223 */ /* 0x000fe2000001005e */
[----:B------:R-:W-:Y:S01]  /*36030*/  FADD.FTZ R92, -R13, R77 ;  /* 0x0000004d0d5c7221 */ /* 0x000fe20000010100 */
[----:B------:R-:W-:Y:S02]  /*36040*/  IMAD.U32 R91, R232, 0x10000, RZ ;  /* 0x00010000e85b7824 */ /* 0x000fe400078e00ff */
[----:B------:R-:W-:Y:S01]  /*36050*/  FFMA.FTZ R83, R83, R190, R96 ;  /* 0x000000be53537223 */ /* 0x000fe20000010060 */
[----:B------:R-:W-:Y:S01]  /*36060*/  SHF.L.U32 R94, R237, 0x10, RZ ;  /* 0x00000010ed5e7819 */ /* 0x000fe200000006ff */
[----:B------:R-:W-:-:S02]  /*36070*/  IMAD.U32 R96, R238, 0x10000, RZ ;  /* 0x00010000ee607824 */ /* 0x000fc400078e00ff */
[----:B------:R-:W-:Y:S01]  /*36080*/  FMUL.FTZ R77, R11, R92 ;  /* 0x0000005c0b4d7220 */ /* 0x000fe20000410000 */
[----:B------:R-:W-:Y:S01]  /*36090*/  FFMA.FTZ R80, R80, R87, R91 ;  /* 0x0000005750507223 */ /* 0x000fe2000001005b */
[----:B------:R-:W-:Y:S01]  /*360a0*/  SHF.L.U32 R91, R168, 0x10, RZ ;  /* 0x00000010a85b7819 */ /* 0x000fe200000006ff */
[----:B------:R-:W-:Y:S01]  /*360b0*/  IMAD.U32 R93, R128, 0x10000, RZ ;  /* 0x00010000805d7824 */ /* 0x000fe200078e00ff */
[----:B------:R-:W-:Y:S01]  /*360c0*/  SHF.L.U32 R95, R169, 0x10, RZ ;  /* 0x00000010a95f7819 */ /* 0x000fe200000006ff */
[----:B------:R-:W-:Y:S01]  /*360d0*/  FMUL.FTZ R76, R11, R76 ;  /* 0x0000004c0b4c7220 */ /* 0x000fe20000410000 */
[----:B------:R-:W-:Y:S02]  /*360e0*/  IMAD.U32 R97, R129, 0x10000, RZ ;  /* 0x0001000081617824 */ /* 0x000fe400078e00ff */
[----:B------:R-:W-:Y:S01]  /*360f0*/  FMUL.FTZ R78, R11, R78 ;  /* 0x0000004e0b4e7220 */ /* 0x000fe20000410000 */
[----:B------:R-:W-:Y:S01]  /*36100*/  FFMA.FTZ R77, R77, R94, R96 ;  /* 0x0000005e4d4d7223 */ /* 0x000fe20000010060 */
[----:B------:R-:W-:Y:S01]  /*36110*/  FADD.FTZ R94, -R13, R72 ;  /* 0x000000480d5e7221 */ /* 0x000fe20000010100 */
[----:B------:R-:W-:Y:S01]  /*36120*/  SHF.L.U32 R100, R175, 0x10, RZ ;  /* 0x00000010af647819 */ /* 0x000fe200000006ff */
[----:B------:R-:W-:Y:S01]  /*36130*/  FADD.FTZ R92, -R13, R79 ;  /* 0x0000004f0d5c7221 */ /* 0x000fe20000010100 */
[----:B------:R-:W-:-:S02]  /*36140*/  IMAD.U32 R102, R135, 0x10000, RZ ;  /* 0x0001000087667824 */ /* 0x000fc400078e00ff */
[----:B------:R-:W-:Y:S01]  /*36150*/  FMUL.FTZ R87, R11, R98 ;  /* 0x000000620b577220 */ /* 0x000fe20000410000 */
[----:B------:R-:W-:Y:S01]  /*36160*/  FFMA.FTZ R76, R76, R91, R93 ;  /* 0x0000005b4c4c7223 */ /* 0x000fe2000001005d */
[----:B------:R-:W-:Y:S01]  /*36170*/  FFMA.FTZ R78, R78, R95, R97 ;  /* 0x0000005f4e4e7223 */ /* 0x000fe20000010061 */
[----:B------:R-:W-:Y:S01]  /*36180*/  SHF.L.U32 R93, R170, 0x10, RZ ;  /* 0x00000010aa5d7819 */ /* 0x000fe200000006ff */
[----:B------:R-:W-:Y:S01]  /*36190*/  FADD.FTZ R96, -R13, R73 ;  /* 0x000000490d607221 */ /* 0x000fe20000010100 */
[----:B------:R-:W-:Y:S01]  /*361a0*/  SHF.L.U32 R79, R239, 0x10, RZ ;  /* 0x00000010ef4f7819 */ /* 0x000fe200000006ff */
[----:B------:R-:W-:Y:S02]  /*361b0*/  IMAD.U32 R95, R130, 0x10000, RZ ;  /* 0x00010000825f7824 */ /* 0x000fe400078e00ff */
[C---:B------:R-:W-:Y:S01]  /*361c0*/  FMUL.FTZ R94, R11.reuse, R94 ;  /* 0x0000005e0b5e7220 */ /* 0x040fe20000410000 */
[----:B------:R-:W-:Y:S02]  /*361d0*/  IMAD.U32 R91, R240, 0x10000, RZ ;  /* 0x00010000f05b7824 */ /* 0x000fe400078e00ff */
[----:B------:R-:W-:Y:S01]  /*361e0*/  FMUL.FTZ R72, R11, R92 ;  /* 0x0000005c0b487220 */ /* 0x000fe20000410000 */
[----:B------:R-:W-:Y:S01]  /*361f0*/  FADD.FTZ R98, -R13, R74 ;  /* 0x0000004a0d627221 */ /* 0x000fe20000010100 */
[----:B------:R-:W-:Y:S01]  /*36200*/  FFMA.FTZ R87, R87, R100, R102 ;  /* 0x0000006457577223 */ /* 0x000fe20000010066 */
[----:B------:R-:W-:Y:S01]  /*36210*/  SHF.L.U32 R74, R241, 0x10, RZ ;  /* 0x00000010f14a7819 */ /* 0x000fe200000006ff */
[----:B------:R-:W-:Y:S01]  /*36220*/  FADD.FTZ R102, -R13, R75 ;  /* 0x0000004b0d667221 */ /* 0x000fe20000010100 */
        /* <DEDUP_REMOVED lines=9> */
[----:B------:R-:W-:Y:S01]  /*362c0*/  FADD.FTZ R92, -R13, R69 ;  /* 0x000000450d5c7221 */ /* 0x000fe20000010100 */
[----:B------:R-:W-:-:S02]  /*362d0*/  IMAD.U32 R93, R244, 0x10000, RZ ;  /* 0x00010000f45d7824 */ /* 0x000fc400078e00ff */
[----:B------:R-:W-:Y:S01]  /*362e0*/  FMUL.FTZ R102, R11, R102 ;  /* 0x000000660b667220 */ /* 0x000fe20000410000 */
[----:B------:R-:W-:Y:S01]  /*362f0*/  FFMA.FTZ R79, R79, R94, R100 ;  /* 0x0000005e4f4f7223 */ /* 0x000fe20000010064 */
[----:B------:R-:W-:Y:S01]  /*36300*/  SHF.L.U32 R94, R245, 0x10, RZ ;  /* 0x00000010f55e7819 */ /* 0x000fe200000006ff */
[C---:B------:R-:W-:Y:S01]  /*36310*/  FADD.FTZ R68, -R13.reuse, R68 ;  /* 0x000000440d447221 */ /* 0x040fe20000010100 */
[----:B------:R-:W-:Y:S02]  /*36320*/  IMAD.U32 R96, R246, 0x10000, RZ ;  /* 0x00010000f6607824 */ /* 0x000fe400078e00ff */
[----:B------:R-:W-:Y:S01]  /*36330*/  FADD.FTZ R70, -R13, R70 ;  /* 0x000000460d467221 */ /* 0x000fe20000010100 */
        /* <DEDUP_REMOVED lines=21> */
[----:B------:R-:W-:Y:S01]  /*36490*/  FADD.FTZ R188, -R13, R67 ;  /* 0x000000430dbc7221 */ /* 0x000fe20000010100 */
[----:B------:R-:W-:-:S02]  /*364a0*/  IMAD.U32 R94, R250, 0x10000, RZ ;  /* 0x00010000fa5e7824 */ /* 0x000fc400078e00ff */
[----:B------:R-:W-:Y:S01]  /*364b0*/  FMUL.FTZ R65, R11, R96 ;  /* 0x000000600b417220 */ /* 0x000fe20000410000 */
[----:B------:R-:W-:Y:S01]  /*364c0*/  SHF.L.U32 R190, R251, 0x10, RZ ;  /* 0x00000010fbbe7819 */ /* 0x000fe200000006ff */
[----:B------:R-:W-:Y:S02]  /*364d0*/  IMAD.U32 R96, R252, 0x10000, RZ ;  /* 0x00010000fc607824 */ /* 0x000fe400078e00ff */
[----:B------:R-:W-:Y:S01]  /*364e0*/  FMUL.FTZ R67, R11, R188 ;  /* 0x000000bc0b437220 */ /* 0x000fe20000410000 */
[----:B------:R-:W-:Y:S01]  /*364f0*/  FFMA.FTZ R65, R65, R92, R94 ;  /* 0x0000005c41417223 */ /* 0x000fe2000001005e */
[----:B------:R-:W-:Y:S01]  /*36500*/  SHF.L.U32 R71, R247, 0x10, RZ ;  /* 0x00000010f7477819 */ /* 0x000fe200000006ff */
[----:B------:R-:W-:Y:S01]  /*36510*/  FADD.FTZ R92, -R13, R61 ;  /* 0x0000003d0d5c7221 */ /* 0x000fe20000010100 */
[----:B------:R-:W-:Y:S02]  /*36520*/  IMAD.U32 R91, R248, 0x10000, RZ ;  /* 0x00010000f85b7824 */ /* 0x000fe400078e00ff */
[----:B------:R-:W-:Y:S01]  /*36530*/  FFMA.FTZ R67, R67, R190, R96 ;  /* 0x000000be43437223 */ /* 0x000fe20000010060 */
[C---:B------:R-:W-:Y:S01]  /*36540*/  FADD.FTZ R60, -R13.reuse, R60 ;  /* 0x0000003c0d3c7221 */ /* 0x040fe20000010100 */
        /* <DEDUP_REMOVED lines=9> */
[----:B------:R-:W-:Y:S01]  /*365e0*/  FADD.FTZ R92, -R13, R63 ;  /* 0x0000003f0d5c7221 */ /* 0x000fe20000010100 */
[----:B------:R-:W-:Y:S01]  /*365f0*/  FFMA.FTZ R60, R60, R91, R93 ;  /* 0x0000005b3c3c7223 */ /* 0x000fe2000001005d */
[----:B------:R-:W-:Y:S01]  /*36600*/  SHF.L.U32 R100, R167, 0x10, RZ ;  /* 0x00000010a7647819 */ /* 0x000fe200000006ff */
[----:B------:R-:W-:Y:S01]  /*36610*/  FFMA.FTZ R62, R62, R95, R97 ;  /* 0x0000005f3e3e7223 */ /* 0x000fe20000010061 */
[----:B------:R-:W-:Y:S01]  /*36620*/  PRMT R95, R163, 0x7632, R95 ;  /* 0x00007632a35f7816 */ /* 0x000fe2000000005f */
[----:B------:R-:W-:Y:S01]  /*36630*/  IMAD.U32 R102, R127, 0x10000, RZ ;  /* 0x000100007f667824 */ /* 0x000fe200078e00ff */
[----:B------:R-:W-:Y:S01]  /*36640*/  PRMT R97, R123, 0x7632, R97 ;  /* 0x000076327b617816 */ /* 0x000fe20000000061 */
[----:B------:R-:W-:Y:S01]  /*36650*/  FMUL.FTZ R71, R11, R98 ;  /* 0x000000620b477220 */ /* 0x000fe20000410000 */
[----:B------:R-:W-:Y:S02]  /*36660*/  IMAD.U32 R93, R123, 0x10000, RZ ;  /* 0x000100007b5d7824 */ /* 0x000fe400078e00ff */
[----:B------:R-:W-:Y:S01]  /*36670*/  FADD.FTZ R52, -R13, R52 ;  /* 0x000000340d347221 */ /* 0x000fe20000010100 */
[----:B------:R-:W-:Y:S01]  /*36680*/  SHF.L.U32 R97, R97, 0x10, RZ ;  /* 0x0000001061617819 */ /* 0x000fe200000006ff */
[----:B------:R-:W-:-:S02]  /*36690*/  IMAD.U32 R95, R95, 0x10000, RZ ;  /* 0x000100005f5f7824 */ /* 0x000fc400078e00ff */
[----:B------:R-:W-:Y:S01]  /*366a0*/  FFMA.FTZ R71, R71, R100, R102 ;  /* 0x0000006447477223 */ /* 0x000fe20000010066 */
[----:B------:R-:W-:Y:S01]  /*366b0*/  PRMT R100, R122, 0x7632, R100 ;  /* 0x000076327a647816 */ /* 0x000fe20000000064 */
[----:B------:R-:W-:Y:S01]  /*366c0*/  FMUL.FTZ R52, R11, R52 ;  /* 0x000000340b347220 */ /* 0x000fe20000410000 */
[C---:B------:R-:W-:Y:S01]  /*366d0*/  FADD.FTZ R54, -R13.reuse, R54 ;  /* 0x000000360d367221 */ /* 0x040fe20000010100 */
[C---:B------:R-:W-:Y:S01]  /*366e0*/  FADD.FTZ R102, -R13.reuse, R51 ;  /* 0x000000330d667221 */ /* 0x040fe20000010100 */
[----:B------:R-:W-:Y:S01]  /*366f0*/  FADD.FTZ R44, -R13, R44 ;  /* 0x0000002c0d2c7221 */ /* 0x000fe20000010100 */
[----:B------:R-:W-:Y:S02]  /*36700*/  IMAD.U32 R100, R100, 0x10000, RZ ;  /* 0x0001000064647824 */ /* 0x000fe400078e00ff */
[C---:B------:R-:W-:Y:S01]  /*36710*/  FMUL.FTZ R54, R11.reuse, R54 ;  /* 0x000000360b367220 */ /* 0x040fe20000410000 */
[----:B------:R-:W-:Y:S01]  /*36720*/  FMUL.FTZ R102, R11, R102 ;  /* 0x000000660b667220 */ /* 0x000fe20000410000 */
[----:B------:R-:W-:Y:S01]  /*36730*/  FADD.FTZ R46, -R13, R46 ;  /* 0x0000002e0d2e7221 */ /* 0x000fe20000010100 */
[----:B------:R-:W-:Y:S01]  /*36740*/  FMUL.FTZ R44, R11, R44 ;  /* 0x0000002c0b2c7220 */ /* 0x000fe20000410000 */
[----:B------:R-:W-:-:S02]  /*36750*/  IMAD.U32 R99, R113, 0x10000, RZ ;  /* 0x0001000071637824 */ /* 0x000fc400078e00ff */
[----:B------:R-:W-:Y:S01]  /*36760*/  FADD.FTZ R40, -R13, R40 ;  /* 0x000000280d287221 */ /* 0x000fe20000010100 */
[----:B------:R-:W-:Y:S01]  /*36770*/  FMUL.FTZ R46, R11, R46 ;  /* 0x0000002e0b2e7220 */ /* 0x000fe20000410000 */
[C---:B------:R-:W-:Y:S01]  /*36780*/  FADD.FTZ R42, -R13.reuse, R42 ;  /* 0x0000002a0d2a7221 */ /* 0x040fe20000010100 */
[----:B------:R-:W-:Y:S01]  /*36790*/  FADD.FTZ R36, -R13, R36 ;  /* 0x000000240d247221 */ /* 0x000fe20000010100 */
[----:B------:R-:W-:Y:S01]  /*367a0*/  FMUL.FTZ R40, R11, R40 ;  /* 0x000000280b287220 */ /* 0x000fe20000410000 */
[----:B------:R-:W-:Y:S01]  /*367b0*/  FADD.FTZ R38, -R13, R38 ;  /* 0x000000260d267221 */ /* 0x000fe20000010100 */
[C---:B------:R-:W-:Y:S01]  /*367c0*/  FMUL.FTZ R42, R11.reuse, R42 ;  /* 0x0000002a0b2a7220 */ /* 0x040fe20000410000 */
[----:B------:R-:W-:Y:S01]  /*367d0*/  FMUL.FTZ R36, R11, R36 ;  /* 0x000000240b247220 */ /* 0x000fe20000410000 */
[----:B------:R-:W-:Y:S01]  /*367e0*/  SHF.L.U32 R101, R149, 0x10, RZ ;  /* 0x0000001095657819 */ /* 0x000fe200000006ff */
[----:B------:R-:W-:Y:S01]  /*367f0*/  FMUL.FTZ R38, R11, R38 ;  /* 0x000000260b267220 */ /* 0x000fe20000410000 */
[----:B------:R-:W-:Y:S01]  /*36800*/  PRMT R103, R150, 0x7632, R103 ;  /* 0x0000763296677816 */ /* 0x000fe20000000067 */
[C---:B------:R-:W-:Y:S01]  /*36810*/  FADD.FTZ R34, -R13.reuse, R34 ;  /* 0x000000220d227221 */ /* 0x040fe20000010100 */
[C---:B------:R-:W-:Y:S01]  /*36820*/  FADD.FTZ R32, -R13.reuse, R32 ;  /* 0x000000200d207221 */ /* 0x040fe20000010100 */
[----:B------:R-:W-:Y:S01]  /*36830*/  FADD.FTZ R184, -R13, R184 ;  /* 0x000000b80db87221 */ /* 0x000fe20000010100 */
[----:B------:R-:W-:Y:S01]  /*36840*/  SHF.L.U32 R103, R103, 0x10, RZ ;  /* 0x0000001067677819 */ /* 0x000fe200000006ff */
[C---:B------:R-:W-:Y:S01]  /*36850*/  FMUL.FTZ R34, R11.reuse, R34 ;  /* 0x000000220b227220 */ /* 0x040fe20000410000 */
[C---:B------:R-:W-:Y:S01]  /*36860*/  FMUL.FTZ R32, R11.reuse, R32 ;  /* 0x000000200b207220 */ /* 0x040fe20000410000 */
[----:B------:R-:W-:Y:S01]  /*36870*/  FMUL.FTZ R184, R11, R184 ;  /* 0x000000b80bb87220 */ /* 0x000fe20000410000 */
[----:B------:R-:W-:Y:S01]  /*36880*/  PRMT R191, R146, 0x7632, R191 ;  /* 0x0000763292bf7816 */ /* 0x000fe200000000bf */
[C---:B------:R-:W-:Y:S01]  /*36890*/  FADD.FTZ R28, -R13.reuse, R28 ;  /* 0x0000001c0d1c7221 */ /* 0x040fe20000010100 */
[----:B------:R-:W-:Y:S01]  /*368a0*/  FADD.FTZ R30, -R13, R30 ;  /* 0x0000001e0d1e7221 */ /* 0x000fe20000010100 */
[----:B------:R-:W-:-:S02]  /*368b0*/  F2FP.BF16.F32.PACK_AB R82, R81, R82 ;  /* 0x000000525152723e */ /* 0x000fc400000010ff */
[----:B------:R-:W-:Y:S01]  /*368c0*/  SHF.L.U32 R191, R191, 0x10, RZ ;  /* 0x00000010bfbf7819 */ /* 0x000fe200000006ff */
[C---:B------:R-:W-:Y:S01]  /*368d0*/  FMUL.FTZ R28, R11.reuse, R28 ;  /* 0x0000001c0b1c7220 */ /* 0x040fe20000410000 */
[----:B------:R-:W-:Y:S01]  /*368e0*/  FMUL.FTZ R30, R11, R30 ;  /* 0x0000001e0b1e7220 */ /* 0x000fe20000410000 */
[----:B------:R-:W-:Y:S02]  /*368f0*/  F2FP.BF16.F32.PACK_AB R81, R80, R86 ;  /* 0x000000565051723e */ /* 0x000fe400000010ff */
[----:B------:R-:W-:Y:S02]  /*36900*/  F2FP.BF16.F32.PACK_AB R83, R83, R87 ;  /* 0x000000575353723e */ /* 0x000fe400000010ff */
[----:B------:R-:W-:Y:S02]  /*36910*/  F2FP.BF16.F32.PACK_AB R80, R85, R84 ;  /* 0x000000545550723e */ /* 0x000fe400000010ff */
[----:B------:R-:W-:Y:S02]  /*36920*/  F2FP.BF16.F32.PACK_AB R66, R65, R66 ;  /* 0x000000424142723e */ /* 0x000fe400000010ff */
[----:B------:R-:W-:-:S02]  /*36930*/  F2FP.BF16.F32.PACK_AB R65, R64, R70 ;  /* 0x000000464041723e */ /* 0x000fc400000010ff */
[----:B------:R-:W-:Y:S02]  /*36940*/  F2FP.BF16.F32.PACK_AB R67, R67, R71 ;  /* 0x000000474343723e */ /* 0x000fe400000010ff */
[----:B------:R-:W-:Y:S02]  /*36950*/  F2FP.BF16.F32.PACK_AB R64, R69, R68 ;  /* 0x000000444540723e */ /* 0x000fe400000010ff */
[----:B--2---:R-:W-:Y:S01]  /*36960*/  SHF.L.U32 R94, R195, 0x10, RZ ;  /* 0x00000010c35e7819 */ /* 0x004fe200000006ff */
[----:B---3--:R-:W-:-:S04]  /*36970*/  IMAD.U32 R96, R194, 0x10000, RZ ;  /* 0x00010000c2607824 */ /* 0x008fc800078e00ff */
[----:B------:R-:W-:Y:S01]  /*36980*/  FFMA.FTZ R61, R61, R94, R96 ;  /* 0x0000005e3d3d7223 */ /* 0x000fe20000010060 */
[----:B------:R-:W-:Y:S01]  /*36990*/  FADD.FTZ R96, -R13, R57 ;  /* 0x000000390d607221 */ /* 0x000fe20000010100 */
[----:B----4-:R-:W-:Y:S01]  /*369a0*/  SHF.L.U32 R63, R193, 0x10, RZ ;  /* 0x00000010c13f7819 */ /* 0x010fe200000006ff */
[----:B------:R-:W-:Y:S01]  /*369b0*/  FADD.FTZ R94, -R13, R56 ;  /* 0x000000380d5e7221 */ /* 0x000fe20000010100 */
[----:B-----5:R-:W-:Y:S02]  /*369c0*/  IMAD.U32 R91, R192, 0x10000, RZ ;  /* 0x00010000c05b7824 */ /* 0x020fe400078e00ff */
[C---:B------:R-:W-:Y:S01]  /*369d0*/  FMUL.FTZ R56, R11.reuse, R92 ;  /* 0x0000005c0b387220 */ /* 0x040fe20000410000 */
[----:B------:R-:W-:Y:S01]  /*369e0*/  FMUL.FTZ R57, R11, R96 ;  /* 0x000000600b397220 */ /* 0x000fe20000410000 */
[C---:B------:R-:W-:Y:S01]  /*369f0*/  FADD.FTZ R96, -R13.reuse, R59 ;  /* 0x0000003b0d607221 */ /* 0x040fe20000010100 */
[----:B------:R-:W-:Y:S01]  /*36a00*/  FADD.FTZ R92, -R13, R58 ;  /* 0x0000003a0d5c7221 */ /* 0x000fe20000010100 */
[----:B------:R-:W-:Y:S01]  /*36a10*/  FFMA.FTZ R56, R56, R63, R91 ;  /* 0x0000003f38387223 */ /* 0x000fe2000001005b */
[----:B------:R-:W-:Y:S01]  /*36a20*/  SHF.L.U32 R59, R162, 0x10, RZ ;  /* 0x00000010a23b7819 */ /* 0x000fe200000006ff */
[----:B------:R-:W-:-:S02]  /*36a30*/  IMAD.U32 R63, R122, 0x10000, RZ ;  /* 0x000100007a3f7824 */ /* 0x000fc400078e00ff */
[----:B------:R-:W-:Y:S01]  /*36a40*/  FMUL.FTZ R58, R11, R94 ;  /* 0x0000005e0b3a7220 */ /* 0x000fe20000410000 */
[----:B------:R-:W-:Y:S01]  /*36a50*/  SHF.L.U32 R91, R163, 0x10, RZ ;  /* 0x00000010a35b7819 */ /* 0x000fe200000006ff */
[C---:B------:R-:W-:Y:S01]  /*36a60*/  FMUL.FTZ R96, R11.reuse, R96 ;  /* 0x000000600b607220 */ /* 0x040fe20000410000 */
[----:B------:R-:W-:Y:S01]  /*36a70*/  FMUL.FTZ R92, R11, R92 ;  /* 0x0000005c0b5c7220 */ /* 0x000fe20000410000 */
[----:B------:R-:W-:Y:S01]  /*36a80*/  FFMA.FTZ R58, R58, R59, R63 ;  /* 0x0000003b3a3a7223 */ /* 0x000fe2000001003f */
[----:B------:R-:W-:Y:S01]  /*36a90*/  PRMT R94, R156, 0x7632, R94 ;  /* 0x000076329c5e7816 */ /* 0x000fe2000000005e */
[----:B------:R-:W-:Y:S01]  /*36aa0*/  FFMA.FTZ R63, R96, R95, R97 ;  /* 0x0000005f603f7223 */ /* 0x000fe20000010061 */
[----:B------:R-:W-:Y:S01]  /*36ab0*/  FFMA.FTZ R59, R92, R91, R93 ;  /* 0x0000005b5c3b7223 */ /* 0x000fe2000001005d */
[----:B------:R-:W-:Y:S01]  /*36ac0*/  PRMT R96, R116, 0x7632, R96 ;  /* 0x0000763274607816 */ /* 0x000fe20000000060 */
[----:B------:R-:W-:Y:S01]  /*36ad0*/  FADD.FTZ R92, -R13, R53 ;  /* 0x000000350d5c7221 */ /* 0x000fe20000010100 */
[----:B------:R-:W-:Y:S01]  /*36ae0*/  SHF.L.U32 R91, R156, 0x10, RZ ;  /* 0x000000109c5b7819 */ /* 0x000fe200000006ff */
[----:B------:R-:W-:Y:S01]  /*36af0*/  IMAD.U32 R93, R116, 0x10000, RZ ;  /* 0x00010000745d7824 */ /* 0x000fe200078e00ff */
[----:B------:R-:W-:Y:S01]  /*36b00*/  SHF.L.U32 R98, R189, 0x10, RZ ;  /* 0x00000010bd627819 */ /* 0x000fe200000006ff */
[----:B------:R-:W-:Y:S01]  /*36b10*/  IMAD.U32 R94, R94, 0x10000, RZ ;  /* 0x000100005e5e7824 */ /* 0x000fe200078e00ff */
[----:B------:R-:W-:Y:S01]  /*36b20*/  SHF.L.U32 R96, R96, 0x10, RZ ;  /* 0x0000001060607819 */ /* 0x000fe200000006ff */
[----:B------:R-:W-:Y:S01]  /*36b30*/  FMUL.FTZ R53, R11, R92 ;  /* 0x0000005c0b357220 */ /* 0x000fe20000410000 */
[----:B------:R-:W-:Y:S01]  /*36b40*/  FFMA.FTZ R52, R52, R91, R93 ;  /* 0x0000005b34347223 */ /* 0x000fe2000001005d */
[--C-:B------:R-:W-:Y:S01]  /*36b50*/  FADD.FTZ R92, -R13, R55.reuse ;  /* 0x000000370d5c7221 */ /* 0x100fe20000010100 */
[----:B------:R-:W-:Y:S01]  /*36b60*/  FFMA.FTZ R57, R57, R98, R100 ;  /* 0x0000006239397223 */ /* 0x000fe20000010064 */
[----:B------:R-:W-:Y:S01]  /*36b70*/  PRMT R55, R157, 0x7632, R55 ;  /* 0x000076329d377816 */ /* 0x000fe20000000037 */
[----:B------:R-:W-:Y:S01]  /*36b80*/  FFMA.FTZ R53, R53, R94, R96 ;  /* 0x0000005e35357223 */ /* 0x000fe20000010060 */
[----:B------:R-:W-:Y:S01]  /*36b90*/  PRMT R91, R117, 0x7632, R91 ;  /* 0x00007632755b7816 */ /* 0x000fe2000000005b */
[C---:B------:R-:W-:Y:S01]  /*36ba0*/  FADD.FTZ R96, -R13.reuse, R49 ;  /* 0x000000310d607221 */ /* 0x040fe20000010100 */
[----:B------:R-:W-:Y:S01]  /*36bb0*/  PRMT R98, R158, 0x7632, R98 ;  /* 0x000076329e627816 */ /* 0x000fe20000000062 */
[----:B------:R-:W-:Y:S01]  /*36bc0*/  FADD.FTZ R94, -R13, R48 ;  /* 0x000000300d5e7221 */ /* 0x000fe20000010100 */
[----:B------:R-:W-:Y:S01]  /*36bd0*/  PRMT R100, R118, 0x7632, R100 ;  /* 0x0000763276647816 */ /* 0x000fe20000000064 */
[----:B------:R-:W-:Y:S01]  /*36be0*/  IMAD.U32 R91, R91, 0x10000, RZ ;  /* 0x000100005b5b7824 */ /* 0x000fe200078e00ff */
[----:B------:R-:W-:Y:S01]  /*36bf0*/  SHF.L.U32 R55, R55, 0x10, RZ ;  /* 0x0000001037377819 */ /* 0x000fe200000006ff */
[----:B------:R-:W-:Y:S01]  /*36c00*/  FMUL.FTZ R48, R11, R92 ;  /* 0x0000005c0b307220 */ /* 0x000fe20000410000 */
[----:B------:R-:W-:Y:S01]  /*36c10*/  SHF.L.U32 R98, R98, 0x10, RZ ;  /* 0x0000001062627819 */ /* 0x000fe200000006ff */
[----:B------:R-:W-:-:S02]  /*36c20*/  IMAD.U32 R100, R100, 0x10000, RZ ;  /* 0x0001000064647824 */ /* 0x000fc400078e00ff */
[----:B------:R-:W-:Y:S01]  /*36c30*/  FMUL.FTZ R49, R11, R96 ;  /* 0x000000600b317220 */ /* 0x000fe20000410000 */
[----:B------:R-:W-:Y:S01]  /*36c40*/  FADD.FTZ R96, -R13, R50 ;  /* 0x000000320d607221 */ /* 0x000fe20000010100 */
[--C-:B------:R-:W-:Y:S01]  /*36c50*/  FFMA.FTZ R48, R48, R55, R91.reuse ;  /* 0x0000003730307223 */ /* 0x100fe2000001005b */
[----:B------:R-:W-:Y:S01]  /*36c60*/  PRMT R91, R159, 0x7632, R91 ;  /* 0x000076329f5b7816 */ /* 0x000fe2000000005b */
[----:B------:R-:W-:Y:S01]  /*36c70*/  FFMA.FTZ R49, R49, R98, R100 ;  /* 0x0000006231317223 */ /* 0x000fe20000010064 */
[----:B------:R-:W-:Y:S01]  /*36c80*/  PRMT R93, R119, 0x7632, R93 ;  /* 0x00007632775d7816 */ /* 0x000fe2000000005d */
[----:B------:R-:W-:Y:S01]  /*36c90*/  FMUL.FTZ R51, R11, R94 ;  /* 0x0000005e0b337220 */ /* 0x000fe20000410000 */
[----:B------:R-:W-:Y:S01]  /*36ca0*/  SHF.L.U32 R95, R157, 0x10, RZ ;  /* 0x000000109d5f7819 */ /* 0x000fe200000006ff */
[----:B------:R-:W-:Y:S01]  /*36cb0*/  IMAD.U32 R97, R117, 0x10000, RZ ;  /* 0x0001000075617824 */ /* 0x000fe200078e00ff */
[----:B------:R-:W-:Y:S01]  /*36cc0*/  SHF.L.U32 R98, R159, 0x10, RZ ;  /* 0x000000109f627819 */ /* 0x000fe200000006ff */
[----:B------:R-:W-:Y:S01]  /*36cd0*/  IMAD.U32 R94, R119, 0x10000, RZ ;  /* 0x00010000775e7824 */ /* 0x000fe200078e00ff */
[----:B------:R-:W-:Y:S01]  /*36ce0*/  SHF.L.U32 R50, R158, 0x10, RZ ;  /* 0x000000109e327819 */ /* 0x000fe200000006ff */
[----:B------:R-:W-:Y:S01]  /*36cf0*/  FMUL.FTZ R55, R11, R96 ;  /* 0x000000600b377220 */ /* 0x000fe20000410000 */
[----:B------:R-:W-:Y:S01]  /*36d00*/  IMAD.U32 R92, R118, 0x10000, RZ ;  /* 0x00010000765c7824 */ /* 0x000fe200078e00ff */
[----:B------:R-:W-:Y:S01]  /*36d10*/  SHF.L.U32 R93, R93, 0x10, RZ ;  /* 0x000000105d5d7819 */ /* 0x000fe200000006ff */
[----:B------:R-:W-:-:S02]  /*36d20*/  IMAD.U32 R91, R91, 0x10000, RZ ;  /* 0x000100005b5b7824 */ /* 0x000fc400078e00ff */
[----:B------:R-:W-:Y:S01]  /*36d30*/  FFMA.FTZ R54, R54, R95, R97 ;  /* 0x0000005f36367223 */ /* 0x000fe20000010061 */
[----:B------:R-:W-:Y:S01]  /*36d40*/  FFMA.FTZ R55, R55, R98, R94 ;  /* 0x0000006237377223 */ /* 0x000fe2000001005e */
[----:B------:R-:W-:Y:S01]  /*36d50*/  FFMA.FTZ R51, R51, R50, R92 ;  /* 0x0000003233337223 */ /* 0x000fe2000001005c */
[----:B------:R-:W-:Y:S01]  /*36d60*/  PRMT R95, R152, 0x7632, R95 ;  /* 0x00007632985f7816 */ /* 0x000fe2000000005f */
[----:B------:R-:W-:Y:S01]  /*36d70*/  FADD.FTZ R92, -R13, R45 ;  /* 0x0000002d0d5c7221 */ /* 0x000fe20000010100 */
[----:B------:R-:W-:Y:S01]  /*36d80*/  PRMT R94, R112, 0x7632, R94 ;  /* 0x00007632705e7816 */ /* 0x000fe2000000005e */
[----:B------:R-:W-:Y:S01]  /*36d90*/  FFMA.FTZ R50, R102, R91, R93 ;  /* 0x0000005b66327223 */ /* 0x000fe2000001005d */
[----:B------:R-:W-:Y:S01]  /*36da0*/  SHF.L.U32 R91, R152, 0x10, RZ ;  /* 0x00000010985b7819 */ /* 0x000fe200000006ff */
[----:B------:R-:W-:Y:S01]  /*36db0*/  IMAD.U32 R93, R112, 0x10000, RZ ;  /* 0x00010000705d7824 */ /* 0x000fe200078e00ff */
[----:B------:R-:W-:Y:S01]  /*36dc0*/  SHF.L.U32 R97, R153, 0x10, RZ ;  /* 0x0000001099617819 */ /* 0x000fe200000006ff */
[----:B------:R-:W-:Y:S01]  /*36dd0*/  IMAD.U32 R95, R95, 0x10000, RZ ;  /* 0x000100005f5f7824 */ /* 0x000fe200078e00ff */
[----:B------:R-:W-:Y:S01]  /*36de0*/  SHF.L.U32 R45, R94, 0x10, RZ ;  /* 0x000000105e2d7819 */ /* 0x000fe200000006ff */
[----:B------:R-:W-:Y:S01]  /*36df0*/  FMUL.FTZ R92, R11, R92 ;  /* 0x0000005c0b5c7220 */ /* 0x000fe20000410000 */
[----:B------:R-:W-:Y:S01]  /*36e00*/  FFMA.FTZ R91, R44, R91, R93 ;  /* 0x0000005b2c5b7223 */ /* 0x000fe2000001005d */
[----:B------:R-:W-:Y:S01]  /*36e10*/  FADD.FTZ R44, -R13, R47 ;  /* 0x0000002f0d2c7221 */ /* 0x000fe20000010100 */
[----:B------:R-:W-:Y:S01]  /*36e20*/  FFMA.FTZ R93, R46, R97, R99 ;  /* 0x000000612e5d7223 */ /* 0x000fe20000010063 */
[--C-:B------:R-:W-:Y:S01]  /*36e30*/  FFMA.FTZ R92, R92, R95, R45.reuse ;  /* 0x0000005f5c5c7223 */ /* 0x100fe2000001002d */
[----:B------:R-:W-:Y:S01]  /*36e40*/  PRMT R45, R153, 0x7632, R45 ;  /* 0x00007632992d7816 */ /* 0x000fe2000000002d */
[----:B------:R-:W-:Y:S01]  /*36e50*/  FADD.FTZ R46, -R13, R41 ;  /* 0x000000290d2e7221 */ /* 0x000fe20000010100 */
[----:B------:R-:W-:Y:S01]  /*36e60*/  PRMT R47, R113, 0x7632, R47 ;  /* 0x00007632712f7816 */ /* 0x000fe2000000002f */
[C---:B------:R-:W-:Y:S01]  /*36e70*/  FMUL.FTZ R44, R11.reuse, R44 ;  /* 0x0000002c0b2c7220 */ /* 0x040fe20000410000 */
[----:B------:R-:W-:Y:S01]  /*36e80*/  PRMT R97, R154, 0x7632, R97 ;  /* 0x000076329a617816 */ /* 0x000fe20000000061 */
[----:B------:R-:W-:Y:S01]  /*36e90*/  FMUL.FTZ R46, R11, R46 ;  /* 0x0000002e0b2e7220 */ /* 0x000fe20000410000 */
[----:B------:R-:W-:Y:S01]  /*36ea0*/  PRMT R94, R114, 0x7632, R94 ;  /* 0x00007632725e7816 */ /* 0x000fe2000000005e */
[----:B------:R-:W-:Y:S01]  /*36eb0*/  IMAD.U32 R47, R47, 0x10000, RZ ;  /* 0x000100002f2f7824 */ /* 0x000fe200078e00ff */
[----:B------:R-:W-:-:S02]  /*36ec0*/  SHF.L.U32 R45, R45, 0x10, RZ ;  /* 0x000000102d2d7819 */ /* 0x000fc400000006ff */
[----:B------:R-:W-:Y:S01]  /*36ed0*/  SHF.L.U32 R97, R97, 0x10, RZ ;  /* 0x0000001061617819 */ /* 0x000fe200000006ff */
[----:B------:R-:W-:Y:S02]  /*36ee0*/  IMAD.U32 R41, R94, 0x10000, RZ ;  /* 0x000100005e297824 */ /* 0x000fe400078e00ff */
[----:B------:R-:W-:Y:S01]  /*36ef0*/  FADD.FTZ R94, -R13, R43 ;  /* 0x0000002b0d5e7221 */ /* 0x000fe20000010100 */
[----:B------:R-:W-:Y:S01]  /*36f00*/  FFMA.FTZ R96, R44, R45, R47 ;  /* 0x0000002d2c607223 */ /* 0x000fe2000001002f */
[----:B------:R-:W-:Y:S01]  /*36f10*/  SHF.L.U32 R45, R155, 0x10, RZ ;  /* 0x000000109b2d7819 */ /* 0x000fe200000006ff */
[----:B------:R-:W-:Y:S01]  /*36f20*/  FFMA.FTZ R97, R46, R97, R41 ;  /* 0x000000612e617223 */ /* 0x000fe20000010029 */
[----:B------:R-:W-:Y:S01]  /*36f30*/  SHF.L.U32 R41, R154, 0x10, RZ ;  /* 0x000000109a297819 */ /* 0x000fe200000006ff */
[----:B------:R-:W-:Y:S02]  /*36f40*/  IMAD.U32 R43, R114, 0x10000, RZ ;  /* 0x00010000722b7824 */ /* 0x000fe400078e00ff */
[----:B------:R-:W-:Y:S01]  /*36f50*/  FMUL.FTZ R95, R11, R94 ;  /* 0x0000005e0b5f7220 */ /* 0x000fe20000410000 */
[----:B------:R-:W-:Y:S01]  /*36f60*/  IMAD.U32 R47, R115, 0x10000, RZ ;  /* 0x00010000732f7824 */ /* 0x000fe200078e00ff */
[----:B------:R-:W-:Y:S01]  /*36f70*/  SHF.L.U32 R99, R148, 0x10, RZ ;  /* 0x0000001094637819 */ /* 0x000fe200000006ff */
[--C-:B------:R-:W-:Y:S01]  /*36f80*/  FFMA.FTZ R98, R40, R41, R43.reuse ;  /* 0x0000002928627223 */ /* 0x100fe2000001002b */
[----:B------:R-:W-:Y:S01]  /*36f90*/  PRMT R43, R148, 0x7632, R43 ;  /* 0x00007632942b7816 */ /* 0x000fe2000000002b */
[----:B------:R-:W-:Y:S01]  /*36fa0*/  FFMA.FTZ R94, R42, R45, R47 ;  /* 0x0000002d2a5e7223 */ /* 0x000fe2000001002f */
[C---:B------:R-:W-:Y:S01]  /*36fb0*/  PRMT R42, R108.reuse, 0x7632, R42 ;  /* 0x000076326c2a7816 */ /* 0x040fe2000000002a */
[----:B------:R-:W-:Y:S01]  /*36fc0*/  FADD.FTZ R40, -R13, R37 ;  /* 0x000000250d287221 */ /* 0x000fe20000010100 */
[----:B------:R-:W-:Y:S01]  /*36fd0*/  IMAD.U32 R41, R108, 0x10000, RZ ;  /* 0x000100006c297824 */ /* 0x000fe200078e00ff */
[----:B------:R-:W-:Y:S01]  /*36fe0*/  SHF.L.U32 R189, R150, 0x10, RZ ;  /* 0x0000001096bd7819 */ /* 0x000fe200000006ff */
[----:B------:R-:W-:Y:S01]  /*36ff0*/  IMAD.U32 R43, R43, 0x10000, RZ ;  /* 0x000100002b2b7824 */ /* 0x000fe200078e00ff */
[----:B------:R-:W-:Y:S01]  /*37000*/  SHF.L.U32 R37, R42, 0x10, RZ ;  /* 0x000000102a257819 */ /* 0x000fe200000006ff */
[----:B------:R-:W-:Y:S01]  /*37010*/  FMUL.FTZ R40, R11, R40 ;  /* 0x000000280b287220 */ /* 0x000fe20000410000 */
[----:B------:R-:W-:-:S02]  /*37020*/  IMAD.U32 R45, R109, 0x10000, RZ ;  /* 0x000100006d2d7824 */ /* 0x000fc400078e00ff */
[----:B------:R-:W-:Y:S01]  /*37030*/  FFMA.FTZ R99, R36, R99, R41 ;  /* 0x0000006324637223 */ /* 0x000fe20000010029 */
[----:B------:R-:W-:Y:S01]  /*37040*/  FADD.FTZ R36, -R13, R39 ;  /* 0x000000270d247221 */ /* 0x000fe20000010100 */
[--C-:B------:R-:W-:Y:S01]  /*37050*/  FFMA.FTZ R100, R40, R43, R37.reuse ;  /* 0x0000002b28647223 */ /* 0x100fe20000010025 */
[----:B------:R-:W-:Y:S01]  /*37060*/  PRMT R37, R149, 0x7632, R37 ;  /* 0x0000763295257816 */ /* 0x000fe20000000025 */
[----:B------:R-:W-:Y:S01]  /*37070*/  FFMA.FTZ R101, R38, R101, R45 ;  /* 0x0000006526657223 */ /* 0x000fe2000001002d */
[----:B------:R-:W-:Y:S01]  /*37080*/  PRMT R39, R109, 0x7632, R39 ;  /* 0x000076326d277816 */ /* 0x000fe20000000027 */
[----:B------:R-:W-:Y:S01]  /*37090*/  FADD.FTZ R38, -R13, R33 ;  /* 0x000000210d267221 */ /* 0x000fe20000010100 */
[----:B------:R-:W-:Y:S01]  /*370a0*/  PRMT R40, R110, 0x7632, R40 ;  /* 0x000076326e287816 */ /* 0x000fe20000000028 */
[----:B------:R-:W-:Y:S01]  /*370b0*/  FMUL.FTZ R36, R11, R36 ;  /* 0x000000240b247220 */ /* 0x000fe20000410000 */
[----:B------:R-:W-:Y:S01]  /*370c0*/  SHF.L.U32 R37, R37, 0x10, RZ ;  /* 0x0000001025257819 */ /* 0x000fe200000006ff */
[----:B------:R-:W-:-:S02]  /*370d0*/  IMAD.U32 R39, R39, 0x10000, RZ ;  /* 0x0001000027277824 */ /* 0x000fc400078e00ff */
[----:B------:R-:W-:Y:S01]  /*370e0*/  FMUL.FTZ R38, R11, R38 ;  /* 0x000000260b267220 */ /* 0x000fe20000410000 */
[----:B------:R-:W-:Y:S02]  /*370f0*/  IMAD.U32 R33, R40, 0x10000, RZ ;  /* 0x0001000028217824 */ /* 0x000fe400078e00ff */
[----:B------:R-:W-:Y:S01]  /*37100*/  FADD.FTZ R40, -R13, R35 ;  /* 0x000000230d287221 */ /* 0x000fe20000010100 */
        /* <DEDUP_REMOVED lines=9> */
[----:B------:R-:W-:Y:S01]  /*371a0*/  FFMA.FTZ R189, R32, R189, R33 ;  /* 0x000000bd20bd7223 */ /* 0x000fe20000010021 */
[----:B------:R-:W-:Y:S01]  /*371b0*/  PRMT R37, R104, 0x7632, R37 ;  /* 0x0000763268257816 */ /* 0x000fe20000000025 */
[C---:B------:R-:W-:Y:S01]  /*371c0*/  FADD.FTZ R32, -R13.reuse, R185 ;  /* 0x000000b90d207221 */ /* 0x040fe20000010100 */
[----:B------:R-:W-:Y:S01]  /*371d0*/  SHF.L.U32 R33, R144, 0x10, RZ ;  /* 0x0000001090217819 */ /* 0x000fe200000006ff */
[----:B------:R-:W-:Y:S01]  /*371e0*/  FADD.FTZ R34, -R13, R187 ;  /* 0x000000bb0d227221 */ /* 0x000fe20000010100 */
[----:B------:R-:W-:Y:S01]  /*371f0*/  SHF.L.U32 R37, R37, 0x10, RZ ;  /* 0x0000001025257819 */ /* 0x000fe200000006ff */
[----:B------:R-:W-:Y:S01]  /*37200*/  IMAD.U32 R187, R104, 0x10000, RZ ;  /* 0x0001000068bb7824 */ /* 0x000fe200078e00ff */
[----:B------:R-:W-:Y:S01]  /*37210*/  SHF.L.U32 R41, R41, 0x10, RZ ;  /* 0x0000001029297819 */ /* 0x000fe200000006ff */
[----:B------:R-:W-:-:S02]  /*37220*/  IMAD.U32 R35, R35, 0x10000, RZ ;  /* 0x0001000023237824 */ /* 0x000fc400078e00ff */
[----:B------:R-:W-:Y:S01]  /*37230*/  FMUL.FTZ R32, R11, R32 ;  /* 0x000000200b207220 */ /* 0x000fe20000410000 */
[----:B------:R-:W-:Y:S02]  /*37240*/  IMAD.U32 R39, R39, 0x10000, RZ ;  /* 0x0001000027277824 */ /* 0x000fe400078e00ff */
[----:B------:R-:W-:Y:S01]  /*37250*/  FMUL.FTZ R40, R11, R40 ;  /* 0x000000280b287220 */ /* 0x000fe20000410000 */
[----:B------:R-:W-:Y:S01]  /*37260*/  FFMA.FTZ R187, R184, R33, R187 ;  /* 0x00000021b8bb7223 */ /* 0x000fe200000100bb */
[----:B------:R-:W-:Y:S01]  /*37270*/  FFMA.FTZ R184, R32, R35, R37 ;  /* 0x0000002320b87223 */ /* 0x000fe20000010025 */
[----:B------:R-:W-:Y:S01]  /*37280*/  PRMT R33, R106, 0x7632, R33 ;  /* 0x000076326a217816 */ /* 0x000fe20000000021 */
[----:B------:R-:W-:Y:S01]  /*37290*/  FFMA.FTZ R188, R40, R39, R41 ;  /* 0x0000002728bc7223 */ /* 0x000fe20000010029 */
[----:B------:R-:W-:Y:S01]  /*372a0*/  FADD.FTZ R32, -R13, R29 ;  /* 0x0000001d0d207221 */ /* 0x000fe20000010100 */
[----:B------:R-:W-:Y:S01]  /*372b0*/  PRMT R39, R145, 0x7632, R39 ;  /* 0x0000763291277816 */ /* 0x000fe20000000027 */
[----:B------:R-:W-:Y:S01]  /*372c0*/  FMUL.FTZ R34, R11, R34 ;  /* 0x000000220b227220 */ /* 0x000fe20000410000 */
[----:B------:R-:W-:Y:S01]  /*372d0*/  PRMT R41, R105, 0x7632, R41 ;  /* 0x0000763269297816 */ /* 0x000fe20000000029 */
[----:B------:R-:W-:Y:S01]  /*372e0*/  FMUL.FTZ R32, R11, R32 ;  /* 0x000000200b207220 */ /* 0x000fe20000410000 */
[----:B------:R-:W-:Y:S01]  /*372f0*/  IMAD.U32 R29, R33, 0x10000, RZ ;  /* 0x00010000211d7824 */ /* 0x000fe200078e00ff */
[----:B------:R-:W-:Y:S01]  /*37300*/  PRMT R36, R147, 0x7632, R36 ;  /* 0x0000763293247816 */ /* 0x000fe20000000024 */
[----:B------:R-:W-:Y:S01]  /*37310*/  IMAD.U32 R39, R39, 0x10000, RZ ;  /* 0x0001000027277824 */ /* 0x000fe200078e00ff */
[----:B------:R-:W-:Y:S01]  /*37320*/  SHF.L.U32 R41, R41, 0x10, RZ ;  /* 0x0000001029297819 */ /* 0x000fe200000006ff */
[----:B------:R-:W-:Y:S01]  /*37330*/  FFMA.FTZ R191, R32, R191, R29 ;  /* 0x000000bf20bf7223 */ /* 0x000fe2000001001d */
[----:B------:R-:W-:Y:S01]  /*37340*/  PRMT R38, R107, 0x7632, R38 ;  /* 0x000076326b267816 */ /* 0x000fe20000000026 */
[----:B------:R-:W0:Y:S01]  /*37350*/  @!P0 LDC.64 R32, c[0x0][0x3c0] ;  /* 0x0000f000ff208b82 */ /* 0x000e220000000a00 */
[----:B------:R-:W-:Y:S01]  /*37360*/  SHF.L.U32 R36, R36, 0x10, RZ ;  /* 0x0000001024247819 */ /* 0x000fe200000006ff */
[----:B------:R-:W-:Y:S01]  /*37370*/  FFMA.FTZ R185, R34, R39, R41 ;  /* 0x0000002722b97223 */ /* 0x000fe20000010029 */
[----:B------:R-:W-:Y:S01]  /*37380*/  FADD.FTZ R34, -R13, R31 ;  /* 0x0000001f0d227221 */ /* 0x000fe20000010100 */
[----:B------:R-:W-:Y:S01]  /*37390*/  IMAD.U32 R38, R38, 0x10000, RZ ;  /* 0x0001000026267824 */ /* 0x000fe200078e00ff */
[----:B------:R-:W-:-:S02]  /*373a0*/  SHF.L.U32 R29, R145, 0x10, RZ ;  /* 0x00000010911d7819 */ /* 0x000fc400000006ff */
[----:B------:R-:W-:Y:S01]  /*373b0*/  FMUL.FTZ R31, R11, R34 ;  /* 0x000000220b1f7220 */ /* 0x000fe20000410000 */
[----:B------:R-:W-:Y:S01]  /*373c0*/  FADD.FTZ R34, -R13, R186 ;  /* 0x000000ba0d227221 */ /* 0x000fe20000010100 */
[----:B------:R-:W-:Y:S01]  /*373d0*/  SHF.L.U32 R193, R146, 0x10, RZ ;  /* 0x0000001092c17819 */ /* 0x000fe200000006ff */
[----:B------:R-:W-:Y:S02]  /*373e0*/  IMAD.U32 R13, R106, 0x10000, RZ ;  /* 0x000100006a0d7824 */ /* 0x000fe400078e00ff */
[----:B------:R-:W-:Y:S01]  /*373f0*/  FFMA.FTZ R186, R31, R36, R38 ;  /* 0x000000241fba7223 */ /* 0x000fe20000010026 */
[----:B------:R-:W-:Y:S01]  /*37400*/  FMUL.FTZ R34, R11, R34 ;  /* 0x000000220b227220 */ /* 0x000fe20000410000 */
[----:B------:R-:W-:Y:S01]  /*37410*/  IMAD.U32 R31, R105, 0x10000, RZ ;  /* 0x00010000691f7824 */ /* 0x000fe200078e00ff */
[----:B------:R-:W1:Y:S01]  /*37420*/  @!P0 LDC.64 R36, c[0x0][0x3c8] ;  /* 0x0000f200ff248b82 */ /* 0x000e620000000a00 */
[----:B------:R-:W-:Y:S01]  /*37430*/  FFMA.FTZ R193, R28, R193, R13 ;  /* 0x000000c11cc17223 */ /* 0x000fe2000001000d */
[----:B------:R-:W-:Y:S01]  /*37440*/  SHF.L.U32 R13, R147, 0x10, RZ ;  /* 0x00000010930d7819 */ /* 0x000fe200000006ff */
[----:B------:R-:W-:Y:S01]  /*37450*/  FFMA.FTZ R192, R34, R29, R31 ;  /* 0x0000001d22c07223 */ /* 0x000fe2000001001f */
[----:B------:R-:W-:Y:S01]  /*37460*/  IMAD.U32 R29, R107, 0x10000, RZ ;  /* 0x000100006b1d7824 */ /* 0x000fe200078e00ff */
[----:B------:R-:W-:-:S02]  /*37470*/  PRMT R44, R155, 0x7632, R44 ;  /* 0x000076329b2c7816 */ /* 0x000fc4000000002c */
[----:B------:R-:W-:Y:S01]  /*37480*/  PRMT R46, R115, 0x7632, R46 ;  /* 0x00007632732e7816 */ /* 0x000fe2000000002e */
[----:B------:R-:W2:Y:S01]  /*37490*/  LDC.64 R34, c[0x0][0x428] ;  /* 0x00010a00ff227b82 */ /* 0x000ea20000000a00 */
[----:B------:R-:W-:Y:S01]  /*374a0*/  FFMA.FTZ R194, R30, R13, R29 ;  /* 0x0000000d1ec27223 */ /* 0x000fe2000001001d */
[----:B0-----:R-:W-:Y:S01]  /*374b0*/  @!P0 IMAD.WIDE R32, R9, 0x4, R32 ;  /* 0x0000000409208825 */ /* 0x001fe200078e0220 */
[----:B------:R-:W-:Y:S02]  /*374c0*/  F2FP.BF16.F32.PACK_AB R13, R26, R25 ;  /* 0x000000191a0d723e */ /* 0x000fe400000010ff */
[----:B------:R-:W-:Y:S01]  /*374d0*/  SHF.L.U32 R46, R46, 0x10, RZ ;  /* 0x000000102e2e7819 */ /* 0x000fe200000006ff */
[----:B------:R-:W-:Y:S01]  /*374e0*/  IMAD.U32 R44, R44, 0x10000, RZ ;  /* 0x000100002c2c7824 */ /* 0x000fe200078e00ff */
[----:B------:R0:W-:Y:S01]  /*374f0*/  @!P0 STG.E desc[UR8][R32.64], R12 ;  /* 0x0000000c20008986 */ /* 0x0001e2000c101908 */
[----:B------:R-:W-:Y:S02]  /*37500*/  F2FP.BF16.F32.PACK_AB R31, R20, R21 ;  /* 0x00000015141f723e */ /* 0x000fe400000010ff */
[----:B------:R-:W-:Y:S01]  /*37510*/  F2FP.BF16.F32.PACK_AB R30, R18, R19 ;  /* 0x00000013121e723e */ /* 0x000fe200000010ff */
[----:B------:R-:W-:Y:S01]  /*37520*/  FFMA.FTZ R95, R95, R44, R46 ;  /* 0x0000002c5f5f7223 */ /* 0x000fe2000001002e */
[----:B------:R-:W-:-:S02]  /*37530*/  F2FP.BF16.F32.PACK_AB R29, R17, R16 ;  /* 0x00000010111d723e */ /* 0x000fc400000010ff */
[----:B------:R-:W-:Y:S01]  /*37540*/  F2FP.BF16.F32.PACK_AB R28, R15, R14 ;  /* 0x0000000e0f1c723e */ /* 0x000fe200000010ff */
[----:B-1----:R-:W-:Y:S01]  /*37550*/  @!P0 IMAD.WIDE R36, R9, 0x4, R36 ;  /* 0x0000000409248825 */ /* 0x002fe200078e0224 */
[----:B------:R-:W-:Y:S02]  /*37560*/  F2FP.BF16.F32.PACK_AB R15, R89, R90 ;  /* 0x0000005a590f723e */ /* 0x000fe400000010ff */
[----:B0-----:R-:W-:Y:S02]  /*37570*/  F2FP.BF16.F32.PACK_AB R12, R24, R23 ;  /* 0x00000017180c723e */ /* 0x001fe400000010ff */
[----:B------:R-:W0:Y:S01]  /*37580*/  LDC.64 R24, c[0x0][0x380] ;  /* 0x0000e000ff187b82 */ /* 0x000e220000000a00 */
[----:B------:R1:W-:Y:S01]  /*37590*/  @!P0 STG.E desc[UR8][R36.64], R11 ;  /* 0x0000000b24008986 */ /* 0x0003e2000c101908 */
[----:B------:R-:W-:Y:S01]  /*375a0*/  F2FP.BF16.F32.PACK_AB R14, R27, R88 ;  /* 0x000000581b0e723e */ /* 0x000fe200000010ff */
[----:B--2---:R-:W-:Y:S01]  /*375b0*/  IMAD.WIDE.U32 R32, R2, 0x10, R34 ;  /* 0x0000001002207825 */ /* 0x004fe200078e0022 */
[----:B------:R-:W-:-:S02]  /*375c0*/  F2FP.BF16.F32.PACK_AB R19, R74, R79 ;  /* 0x0000004f4a13723e */ /* 0x000fc400000010ff */
[----:B------:R-:W-:Y:S01]  /*375d0*/  F2FP.BF16.F32.PACK_AB R18, R73, R75 ;  /* 0x0000004b4912723e */ /* 0x000fe200000010ff */
[--C-:B------:R-:W-:Y:S01]  /*375e0*/  IMAD.WIDE.U32 R200, R200, 0x10, R34.reuse ;  /* 0x00000010c8c87825 */ /* 0x100fe200078e0022 */
[----:B------:R-:W-:Y:S01]  /*375f0*/  F2FP.BF16.F32.PACK_AB R17, R72, R78 ;  /* 0x0000004e4811723e */ /* 0x000fe200000010ff */
[----:B------:R-:W-:Y:S01]  /*37600*/  STG.E.128 desc[UR8][R32.64], R28 ;  /* 0x0000001c20007986 */ /* 0x000fe2000c101d08 */
[----:B------:R-:W-:Y:S01]  /*37610*/  F2FP.BF16.F32.PACK_AB R16, R77, R76 ;  /* 0x0000004c4d10723e */ /* 0x000fe200000010ff */
[--C-:B------:R-:W-:Y:S01]  /*37620*/  IMAD.WIDE.U32 R38, R197, 0x10, R34.reuse ;  /* 0x00000010c5267825 */ /* 0x100fe200078e0022 */
[----:B------:R-:W-:Y:S01]  /*37630*/  F2FP.BF16.F32.PACK_AB R58, R57, R58 ;  /* 0x0000003a393a723e */ /* 0x000fe200000010ff */
[----:B------:R2:W-:Y:S01]  /*37640*/  STG.E.128 desc[UR8][R200.64], R12 ;  /* 0x0000000cc8007986 */ /* 0x0005e2000c101d08 */
[----:B------:R-:W-:Y:S01]  /*37650*/  F2FP.BF16.F32.PACK_AB R57, R56, R62 ;  /* 0x0000003e3839723e */ /* 0x000fe200000010ff */
[----:B-1----:R-:W-:Y:S01]  /*37660*/  IMAD.WIDE.U32 R36, R199, 0x10, R34 ;  /* 0x00000010c7247825 */ /* 0x002fe200078e0022 */
        /* <DEDUP_REMOVED lines=19> */
[----:B--2---:R-:W-:Y:S01]  /*377a0*/  F2FP.BF16.F32.PACK_AB R15, R188, R190 ;  /* 0x000000bebc0f723e */ /* 0x004fe200000010ff */
[----:B------:R3:W-:Y:S01]  /*377b0*/  STG.E.128 desc[UR8][R42.64], R20 ;  /* 0x000000142a007986 */ /* 0x0007e2000c101d08 */
[----:B------:R-:W-:Y:S01]  /*377c0*/  F2FP.BF16.F32.PACK_AB R14, R103, R189 ;  /* 0x000000bd670e723e */ /* 0x000fe200000010ff */
[----:B------:R-:W-:Y:S01]  /*377d0*/  IMAD.WIDE.U32 R34, R206, 0x10, R34 ;  /* 0x00000010ce227825 */ /* 0x000fe200078e0022 */
[----:B------:R-:W-:Y:S01]  /*377e0*/  F2FP.BF16.F32.PACK_AB R13, R102, R101 ;  /* 0x00000065660d723e */ /* 0x000fe200000010ff */
[----:B------:R3:W-:Y:S01]  /*377f0*/  STG.E.128 desc[UR8][R44.64], R92 ;  /* 0x0000005c2c007986 */ /* 0x0007e2000c101d08 */
[----:B------:R-:W-:-:S02]  /*37800*/  F2FP.BF16.F32.PACK_AB R12, R100, R99 ;  /* 0x00000063640c723e */ /* 0x000fc400000010ff */
[----:B-1----:R-:W-:Y:S02]  /*37810*/  F2FP.BF16.F32.PACK_AB R19, R186, R194 ;  /* 0x000000c2ba13723e */ /* 0x002fe400000010ff */
[----:B------:R-:W-:Y:S01]  /*37820*/  F2FP.BF16.F32.PACK_AB R18, R191, R193 ;  /* 0x000000c1bf12723e */ /* 0x000fe200000010ff */
[----:B------:R3:W-:Y:S01]  /*37830*/  STG.E.128 desc[UR8][R46.64], R12 ;  /* 0x0000000c2e007986 */ /* 0x0007e2000c101d08 */
[----:B------:R-:W-:Y:S02]  /*37840*/  F2FP.BF16.F32.PACK_AB R17, R185, R192 ;  /* 0x000000c0b911723e */ /* 0x000fe400000010ff */
[----:B------:R-:W-:Y:S02]  /*37850*/  F2FP.BF16.F32.PACK_AB R16, R184, R187 ;  /* 0x000000bbb810723e */ /* 0x000fe400000010ff */
[----:B0-----:R-:W-:-:S03]  /*37860*/  LEA R9, R24, R9, 0x2 ;  /* 0x0000000918097211 */ /* 0x001fc600078e10ff */
[----:B------:R3:W-:Y:S01]  /*37870*/  STG.E.128 desc[UR8][R34.64], R16 ;  /* 0x0000001022007986 */ /* 0x0007e2000c101d08 */
[----:B------:R-:W-:-:S13]  /*37880*/  ISETP.GE.AND P0, PT, R9, R25, PT ;  /* 0x000000190900720c */ /* 0x000fda0003f06270 */
[----:B------:R-:W-:Y:S05]  /*37890*/  @!P0 BRA `(.L_x_28657) ;  /* 0xfffffc94007c8947 */ /* 0x000fea000383ffff */
[----:B------:R-:W-:Y:S05]  /*378a0*/  EXIT ;  /* 0x000000000000794d */ /* 0x000fea0003800000 */
.L_x_28656:
        /* <DEDUP_REMOVED lines=8> */
.L_x_28659:
[----:B------:R-:W-:Y:S05]  /*37930*/  BSYNC B0 ;  /* 0x0000000000007941 */ /* 0x000fea0003800000 */
.L_x_28658:
        /* <DEDUP_REMOVED lines=10> */
.L_x_28660:
[----:B------:R-:W-:Y:S01]  /*379e0*/  HFMA2 R21, -RZ, RZ, 0, 2.384185791015625e-07 ;  /* 0x00000004ff157431 */ /* 0x000fe200000001ff */
[----:B------:R-:W-:-:S05]  /*379f0*/  MOV R11, R20 ;  /* 0x00000014000b7202 */ /* 0x000fca0000000f00 */
[----:B------:R-:W-:-:S04]  /*37a00*/  FADD.FTZ R15, R14, R11 ;  /* 0x0000000b0e0f7221 */ /* 0x000fc80000010000 */
[----:B------:R-:W-:-:S07]  /*37a10*/  IMAD.MOV.U32 R24, RZ, RZ, R15 ;  /* 0x000000ffff187224 */ /* 0x000fce00078e000f */
[----:B------:R-:W-:Y:S05]  /*37a20*/  WARPSYNC.COLLECTIVE R19, `(.L_x_28661) ;  /* 0x0000000013087348 */ /* 0x000fea0003c00000 */
[----:B------:R0:W1:Y:S02]  /*37a30*/  SHFL.BFLY P1, R20, R24, R21, R26 ;  /* 0x0c00001518147389 */ /* 0x000064000002001a */
[----:B01----:R-:W-:Y:S05]  /*37a40*/  ENDCOLLECTIVE ;  /* 0x000000000000791b */ /* 0x003fea0003800000 */
.L_x_28661:
[----:B------:R-:W-:Y:S02]  /*37a50*/  IMAD.MOV.U32 R21, RZ, RZ, 0x8 ;  /* 0x00000008ff157424 */ /* 0x000fe400078e00ff */
[----:B------:R-:W-:-:S04]  /*37a60*/  IMAD.MOV.U32 R12, RZ, RZ, R20 ;  /* 0x000000ffff0c7224 */ /* 0x000fc800078e0014 */
[----:B------:R-:W-:-:S05]  /*37a70*/  FADD.FTZ R16, R15, R12 ;  /* 0x0000000c0f107221 */ /* 0x000fca0000010000 */
[----:B------:R-:W-:-:S07]  /*37a80*/  MOV R24, R16 ;  /* 0x0000001000187202 */ /* 0x000fce0000000f00 */
[----:B------:R-:W-:Y:S05]  /*37a90*/  WARPSYNC.COLLECTIVE R19, `(.L_x_28662) ;  /* 0x0000000013087348 */ /* 0x000fea0003c00000 */
[----:B------:R0:W1:Y:S02]  /*37aa0*/  SHFL.BFLY P1, R20, R24, R21, R26 ;  /* 0x0c00001518147389 */ /* 0x000064000002001a */
[----:B01----:R-:W-:Y:S05]  /*37ab0*/  ENDCOLLECTIVE ;  /* 0x000000000000791b */ /* 0x003fea0003800000 */
.L_x_28662:
[----:B------:R-:W-:Y:S01]  /*37ac0*/  HFMA2 R21, -RZ, RZ, 0, 9.5367431640625e-07 ;  /* 0x00000010ff157431 */ /* 0x000fe200000001ff */
[----:B------:R-:W-:-:S05]  /*37ad0*/  MOV R11, R20 ;  /* 0x00000014000b7202 */ /* 0x000fca0000000f00 */
[----:B------:R-:W-:-:S04]  /*37ae0*/  FADD.FTZ R17, R16, R11 ;  /* 0x0000000b10117221 */ /* 0x000fc80000010000 */
[----:B------:R-:W-:-:S07]  /*37af0*/  IMAD.MOV.U32 R24, RZ, RZ, R17 ;  /* 0x000000ffff187224 */ /* 0x000fce00078e0011 */
[----:B------:R-:W-:Y:S05]  /*37b00*/  WARPSYNC.COLLECTIVE R19, `(.L_x_28663) ;  /* 0x0000000013087348 */ /* 0x000fea0003c00000 */
[----:B------:R0:W1:Y:S02]  /*37b10*/  SHFL.BFLY P1, R20, R24, R21, R26 ;  /* 0x0c00001518147389 */ /* 0x000064000002001a */
[----:B01----:R-:W-:Y:S05]  /*37b20*/  ENDCOLLECTIVE ;  /* 0x000000000000791b */ /* 0x003fea0003800000 */
.L_x_28663:
[----:B------:R-:W-:Y:S02]  /*37b30*/  IMAD.MOV.U32 R21, RZ, RZ, 0x1 ;  /* 0x00000001ff157424 */ /* 0x000fe400078e00ff */
[----:B------:R-:W-:-:S04]  /*37b40*/  IMAD.MOV.U32 R12, RZ, RZ, R20 ;  /* 0x000000ffff0c7224 */ /* 0x000fc800078e0014 */
        /* <DEDUP_REMOVED lines=166> */
.L_x_28664:
[----:B------:R-:W-:Y:S01]  /*385b0*/  HFMA2 R21, -RZ, RZ, 0, 1.1920928955078125e-07 ;  /* 0x00000002ff157431 */ /* 0x000fe200000001ff */
[----:B------:R-:W-:-:S05]  /*385c0*/  MOV R14, R20 ;  /* 0x00000014000e7202 */ /* 0x000fca0000000f00 */
[----:B------:R-:W-:-:S04]  /*385d0*/  FADD.FTZ R14, R11, R14 ;  /* 0x0000000e0b0e7221 */ /* 0x000fc80000010000 */
[----:B------:R-:W-:-:S07]  /*385e0*/  IMAD.MOV.U32 R24, RZ, RZ, R14 ;  /* 0x000000ffff187224 */ /* 0x000fce00078e000e */
[----:B------:R-:W-:Y:S05]  /*385f0*/  WARPSYNC.COLLECTIVE R19, `(.L_x_28665) ;  /* 0x0000000013087348 */ /* 0x000fea0003c00000 */
[----:B------:R0:W1:Y:S02]  /*38600*/  SHFL.BFLY P1, R20, R24, R21, R26 ;  /* 0x0c00001518147389 */ /* 0x000064000002001a */
[----:B01----:R-:W-:Y:S05]  /*38610*/  ENDCOLLECTIVE ;  /* 0x000000000000791b */ /* 0x003fea0003800000 */
.L_x_28665:
[----:B------:R-:W-:Y:S02]  /*38620*/  IMAD.MOV.U32 R21, RZ, RZ, 0x4 ;  /* 0x00000004ff157424 */ /* 0x000fe400078e00ff */
[----:B------:R-:W-:-:S04]  /*38630*/  IMAD.MOV.U32 R15, RZ, RZ, R20 ;  /* 0x000000ffff0f7224 */ /* 0x000fc800078e0014 */
[----:B------:R-:W-:-:S05]  /*38640*/  FADD.FTZ R15, R14, R15 ;  /* 0x0000000f0e0f7221 */ /* 0x000fca0000010000 */
[----:B------:R-:W-:-:S07]  /*38650*/  MOV R24, R15 ;  /* 0x0000000f00187202 */ /* 0x000fce0000000f00 */
[----:B------:R-:W-:Y:S05]  /*38660*/  WARPSYNC.COLLECTIVE R19, `(.L_x_28666) ;  /* 0x0000000013087348 */ /* 0x000fea0003c00000 */
[----:B------:R0:W1:Y:S02]  /*38670*/  SHFL.BFLY P1, R20, R24, R21, R26 ;  /* 0x0c00001518147389 */ /* 0x000064000002001a */
[----:B01----:R-:W-:Y:S05]  /*38680*/  ENDCOLLECTIVE ;  /* 0x000000000000791b */ /* 0x003fea0003800000 */
.L_x_28666:
[----:B------:R-:W-:Y:S01]  /*38690*/  HFMA2 R21, -RZ, RZ, 0, 4.76837158203125e-07 ;  /* 0x00000008ff157431 */ /* 0x000fe200000001ff */
[----:B------:R-:W-:-:S05]  /*386a0*/  MOV R16, R20 ;  /* 0x0000001400107202 */ /* 0x000fca0000000f00 */
[----:B------:R-:W-:-:S04]  /*386b0*/  FADD.FTZ R16, R15, R16 ;  /* 0x000000100f107221 */ /* 0x000fc80000010000 */
[----:B------:R-:W-:-:S07]  /*386c0*/  IMAD.MOV.U32 R24, RZ, RZ, R16 ;  /* 0x000000ffff187224 */ /* 0x000fce00078e0010 */
[----:B------:R-:W-:Y:S05]  /*386d0*/  WARPSYNC.COLLECTIVE R19, `(.L_x_28667) ;  /* 0x0000000013087348 */ /* 0x000fea0003c00000 */
[----:B------:R0:W1:Y:S02]  /*386e0*/  SHFL.BFLY P1, R20, R24, R21, R26 ;  /* 0x0c00001518147389 */ /* 0x000064000002001a */
[----:B01----:R-:W-:Y:S05]  /*386f0*/  ENDCOLLECTIVE ;  /* 0x000000000000791b */ /* 0x003fea0003800000 */
.L_x_28667:
[----:B------:R-:W-:Y:S02]  /*38700*/  IMAD.MOV.U32 R21, RZ, RZ, 0x10 ;  /* 0x00000010ff157424 */ /* 0x000fe400078e00ff */
[----:B------:R-:W-:-:S04]  /*38710*/  IMAD.MOV.U32 R17, RZ, RZ, R20 ;  /* 0x000000ffff117224 */ /* 0x000fc800078e0014 */
[----:B------:R-:W-:-:S05]  /*38720*/  FADD.FTZ R17, R16, R17 ;  /* 0x0000001110117221 */ /* 0x000fca0000010000 */
[----:B------:R-:W-:-:S07]  /*38730*/  MOV R24, R17 ;  /* 0x0000001100187202 */ /* 0x000fce0000000f00 */
[----:B------:R-:W-:Y:S05]  /*38740*/  WARPSYNC.COLLECTIVE R19, `(.L_x_28668) ;  /* 0x0000000013087348 */ /* 0x000fea0003c00000 */
[----:B------:R0:W1:Y:S02]  /*38750*/  SHFL.BFLY P1, R20, R24, R21, R26 ;  /* 0x0c00001518147389 */ /* 0x000064000002001a */
[----:B01----:R-:W-:Y:S05]  /*38760*/  ENDCOLLECTIVE ;  /* 0x000000000000791b */ /* 0x003fea0003800000 */
.L_x_28668:
[----:B------:R-:W-:Y:S01]  /*38770*/  MOV R18, R20 ;  /* 0x0000001400127202 */ /* 0x000fe20000000f00 */
[----:B------:R-:W-:Y:S06]  /*38780*/  BRA `(.L_x_28669) ;  /* 0xffffffd000287947 */ /* 0x000fec000383ffff */
.L_x_28670:
        /* <DEDUP_REMOVED lines=15> */
.L_x_88473:


//--------------------- .text._ZN10layer_norm13ln_fwd_kernelINS_13Kernel_traitsI13__nv_bfloat16S2_fS2_fjLj2560ELj1ELj4ELj1ELj16ENS_18Kernel_traits_baseILj2560ES2_S2_fS2_fjLj128EEEEELb1ELb0ELb1ELb0EEEvNS_9FwdParamsE --------------------------
	.section	.text._ZN10layer_norm13ln_fwd_kernelINS_13Kernel_traitsI13__nv_bfloat16S2_fS2_fjLj2560ELj1ELj4ELj1ELj16ENS_18Kernel_traits_baseILj2560ES2_S2_fS2_fjLj128EEEEELb1ELb0ELb1ELb0EEEvNS_9FwdParamsE,"ax",@progbits
	.align	128
        .global         _ZN10layer_norm13ln_fwd_kernelINS_13Kernel_traitsI13__nv_bfloat16S2_fS2_fjLj2560ELj1ELj4ELj1ELj16ENS_18Kernel_traits_baseILj2560ES2_S2_fS2_fjLj128EEEEELb1ELb0ELb1ELb0EEEvNS_9FwdParamsE
        .type           _ZN10layer_norm13ln_fwd_kernelINS_13Kernel_traitsI13__nv_bfloat16S2_fS2_fjLj2560ELj1ELj4ELj1ELj16ENS_18Kernel_traits_baseILj2560ES2_S2_fS2_fjLj128EEEEELb1ELb0ELb1ELb0EEEvNS_9FwdParamsE,@function
        .size           _ZN10layer_norm13ln_fwd_kernelINS_13Kernel_traitsI13__nv_bfloat16S2_fS2_fjLj2560ELj1ELj4ELj1ELj16ENS_18Kernel_traits_baseILj2560ES2_S2_fS2_fjLj128EEEEELb1ELb0ELb1ELb0EEEvNS_9FwdParamsE,(.L_x_88474 - _ZN10layer_norm13ln_fwd_kernelINS_13Kernel_traitsI13__nv_bfloat16S2_fS2_fjLj2560ELj1ELj4ELj1ELj16ENS_18Kernel_traits_baseILj2560ES2_S2_fS2_fjLj128EEEEELb1ELb0ELb1ELb0EEEvNS_9FwdParamsE)
        .other          _ZN10layer_norm13ln_fwd_kernelINS_13Kernel_traitsI13__nv_bfloat16S2_fS2_fjLj2560ELj1ELj4ELj1ELj16ENS_18Kernel_traits_baseILj2560ES2_S2_fS2_fjLj128EEEEELb1ELb0ELb1ELb0EEEvNS_9FwdParamsE,@"STO_CUDA_ENTRY STV_DEFAULT"
_ZN10layer_norm13ln_fwd_kernelINS_13Kernel_traitsI13__nv_bfloat16S2_fS2_fjLj2560ELj1ELj4ELj1ELj16ENS_18Kernel_traits_baseILj2560ES2_S2_fS2_fjLj128EEEEELb1ELb0ELb1ELb0EEEvNS_9FwdParamsE:
.text._ZN10layer_norm13ln_fwd_kernelINS_13Kernel_traitsI13__nv_bfloat16S2_fS2_fjLj2560ELj1ELj4ELj1ELj16ENS_18Kernel_traits_baseILj2560ES2_S2_fS2_fjLj128EEEEELb1ELb0ELb1ELb0EEEvNS_9FwdParamsE:
        /* <DEDUP_REMOVED lines=13> */
[----:B---3--:R-:W-:Y:S01]  /*00d0*/  @P0 MOV R3, R13 ;  /* 0x0000000d00030202 */ /* 0x008fe20000000f00 */
[----:B-1----:R-:W-:-:S05]  /*00e0*/  IMAD.U32 R24, RZ, RZ, UR4 ;  /* 0x00000004ff187e24 */ /* 0x002fca000f8e00ff */
[----:B0-----:R-:W2:Y:S01]  /*00f0*/  @P0 LDG.E.64 R2, desc[UR6][R2.64] ;  /* 0x0000000602020981 */ /* 0x001ea2000c1e1b00 */
        /* <DEDUP_REMOVED lines=10> */
[----:B0-----:R-:W-:-:S02]  /*01a0*/  USHF.L.U32 UR4, UR5, 0x2, URZ ;  /* 0x0000000205047899 */ /* 0x001fc400080006ff */
[--C-:B-1----:R-:W-:Y:S01]  /*01b0*/  IMAD R23, R6, UR5, R21.reuse ;  /* 0x0000000506177c24 */ /* 0x102fe2000f8e0215 */
[----:B------:R-:W-:-:S04]  /*01c0*/  SHF.R.U32.HI R21, RZ, 0x5, R21 ;  /* 0x00000005ff157819 */ /* 0x000fc80000011615 */
[----:B------:R-:W-:Y:S02]  /*01d0*/  LOP3.LUT R21, R21, UR4, RZ, 0xfc, !PT ;  /* 0x0000000415157c12 */ /* 0x000fe4000f8efcff */
[----:B--2---:R-:W-:Y:S02]  /*01e0*/  @P0 IADD3 R0, P1, PT, R2, R5, RZ ;  /* 0x0000000502000210 */ /* 0x004fe40007f3e0ff */
[----:B------:R-:W-:Y:S02]  /*01f0*/  LOP3.LUT R5, R17, 0x1f, RZ, 0x3c, !PT ;  /* 0x0000001f11057812 */ /* 0x000fe400078e3cff */
[----:B------:R-:W-:Y:S02]  /*0200*/  @P0 IADD3.X R13, PT, PT, RZ, R3, RZ, P1, !PT ;  /* 0x00000003ff0d0210 */ /* 0x000fe40000ffe4ff */
[----:B------:R-:W-:Y:S01]  /*0210*/  LEA.HI.SX32 R22, R4, R5, 0x1d ;  /* 0x0000000504167211 */ /* 0x000fe200078feaff */
        /* <DEDUP_REMOVED lines=9> */
[----:B------:R-:W-:Y:S01]  /*02b0*/  IADD3 R3, PT, PT, R24, -0xe443238, RZ ;  /* 0xf1bbcdc818037810 */ /* 0x000fe20007ffe0ff */
[C---:B------:R-:W-:Y:S01]  /*02c0*/  VIADD R10, R25.reuse, 0xed9eba14 ;  /* 0xed9eba14190a7836 */ /* 0x040fe20000000000 */
[C---:B------:R-:W-:Y:S01]  /*02d0*/  IADD3 R19, PT, PT, R25.reuse, -0x695add53, RZ ;  /* 0x96a522ad19137810 */ /* 0x040fe20007ffe0ff */
        /* <DEDUP_REMOVED lines=90> */
.L_x_28672:
        /* <DEDUP_REMOVED lines=97> */
.L_x_28673:
[----:B------:R-:W-:Y:S05]  /*0e90*/  BSYNC.RECONVERGENT B0 ;  /* 0x0000000000007941 */ /* 0x000fea0003800200 */
.L_x_28671:
        /* <DEDUP_REMOVED lines=25> */
[----:B------:R-:W-:Y:S01]  /*1030*/  IMAD R26, R15, -0x326172a9, RZ ;  /* 0xcd9e8d570f1a7824 */ /* 0x000fe200078e02ff */
[----:B------:R-:W-:Y:S01]  /*1040*/  PRMT R101, R36, 0x7632, R101 ;  /* 0x0000763224657816 */ /* 0x000fe20000000065 */
[----:B------:R-:W-:Y:S01]  /*1050*/  IMAD.HI.U32 R13, R12, -0x2daee0ad, RZ ;  /* 0xd2511f530c0d7827 */ /* 0x000fe200078e00ff */
[----:B------:R-:W-:Y:S01]  /*1060*/  STL.S16 [R1+0x5c], R105 ;  /* 0x00005c6901007387 */ /* 0x000fe20000100600 */
[----:B------:R-:W-:Y:S01]  /*1070*/  PRMT R100, R43, 0x7632, R100 ;  /* 0x000076322b647816 */ /* 0x000fe20000000064 */
[----:B------:R-:W1:Y:S01]  /*1080*/  LDCU.U8 UR9, c[0x0][0x410] ;  /* 0x00008200ff0977ac */ /* 0x000e620008000000 */
[----:B------:R-:W-:Y:S01]  /*1090*/  IMAD.HI.U32 R15, R14, -0x326172a9, RZ ;  /* 0xcd9e8d570e0f7827 */ /* 0x000fe200078e00ff */
[----:B------:R-:W-:Y:S01]  /*10a0*/  LOP3.LUT R13, R113, R28, R13, 0x96, !PT ;  /* 0x0000001c710d7212 */ /* 0x000fe200078e960d */
[----:B------:R-:W-:Y:S01]  /*10b0*/  STL.S16 [R1+0x58], R104 ;  /* 0x0000586801007387 */ /* 0x000fe20000100600 */
[----:B------:R-:W-:Y:S01]  /*10c0*/  PRMT R31, R47, 0x7632, R31 ;  /* 0x000076322f1f7816 */ /* 0x000fe2000000001f */
[----:B------:R-:W-:Y:S01]  /*10d0*/  IMAD R27, R12, -0x2daee0ad, RZ ;  /* 0xd2511f530c1b7824 */ /* 0x000fe200078e02ff */
[----:B------:R-:W-:Y:S01]  /*10e0*/  LOP3.LUT R15, R112, R26, R15, 0x96, !PT ;  /* 0x0000001a700f7212 */ /* 0x000fe200078e960f */
[----:B------:R-:W-:Y:S01]  /*10f0*/  IMAD R17, R14, -0x326172a9, RZ ;  /* 0xcd9e8d570e117824 */ /* 0x000fe200078e02ff */
[----:B------:R-:W-:Y:S01]  /*1100*/  STL.S16 [R1+0x54], R103 ;  /* 0x0000546701007387 */ /* 0x000fe20000100600 */
[----:B------:R-:W-:Y:S01]  /*1110*/  IMAD.HI.U32 R12, R13, -0x326172a9, RZ ;  /* 0xcd9e8d570d0c7827 */ /* 0x000fe200078e00ff */
[----:B------:R-:W-:Y:S01]  /*1120*/  PRMT R30, R42, 0x7632, R30 ;  /* 0x000076322a1e7816 */ /* 0x000fe2000000001e */
[----:B------:R-:W2:Y:S01]  /*1130*/  LDCU UR12, c[0x0][0x448] ;  /* 0x00008900ff0c77ac */ /* 0x000ea20008000800 */
[----:B------:R-:W-:Y:S01]  /*1140*/  STL.S16 [R1+0x50], R102 ;  /* 0x0000506601007387 */ /* 0x000fe20000100600 */
[C---:B------:R-:W-:Y:S01]  /*1150*/  IMAD.HI.U32 R26, R15.reuse, -0x2daee0ad, RZ ;  /* 0xd2511f530f1a7827 */ /* 0x040fe200078e00ff */
[----:B------:R-:W-:Y:S01]  /*1160*/  LOP3.LUT R12, R114, R17, R12, 0x96, !PT ;  /* 0x00000011720c7212 */ /* 0x000fe200078e960c */
[----:B------:R-:W3:Y:S01]  /*1170*/  LDCU.64 UR10, c[0x0][0x408] ;  /* 0x00008100ff0a77ac */ /* 0x000ee20008000a00 */
[----:B------:R-:W-:Y:S01]  /*1180*/  PRMT R29, R46, 0x7632, R29 ;  /* 0x000076322e1d7816 */ /* 0x000fe2000000001d */
[----:B------:R-:W-:Y:S01]  /*1190*/  IMAD R17, R15, -0x2daee0ad, RZ ;  /* 0xd2511f530f117824 */ /* 0x000fe200078e02ff */
[----:B------:R-:W-:Y:S01]  /*11a0*/  LOP3.LUT R26, R115, R27, R26, 0x96, !PT ;  /* 0x0000001b731a7212 */ /* 0x000fe200078e961a */
[----:B------:R-:W-:Y:S01]  /*11b0*/  IMAD.HI.U32 R15, R12, -0x2daee0ad, RZ ;  /* 0xd2511f530c0f7827 */ /* 0x000fe200078e00ff */
[----:B------:R-:W-:Y:S01]  /*11c0*/  STL.S16 [R1+0x4c], R101 ;  /* 0x00004c6501007387 */ /* 0x000fe20000100600 */
[----:B------:R-:W-:Y:S01]  /*11d0*/  PRMT R28, R41, 0x7632, R28 ;  /* 0x00007632291c7816 */ /* 0x000fe2000000001c */
[----:B------:R-:W4:Y:S01]  /*11e0*/  LDCU.64 UR4, c[0x0][0x3a0] ;  /* 0x00007400ff0477ac */ /* 0x000f220008000a00 */
[----:B------:R-:W-:Y:S01]  /*11f0*/  IMAD R13, R13, -0x326172a9, RZ ;  /* 0xcd9e8d570d0d7824 */ /* 0x000fe200078e02ff */
[--C-:B------:R-:W-:Y:S01]  /*1200*/  LOP3.LUT R10, R10, R17, R15.reuse, 0x96, !PT ;  /* 0x000000110a0a7212 */ /* 0x100fe200078e960f */
[----:B------:R-:W-:Y:S01]  /*1210*/  IMAD.HI.U32 R14, R26, -0x326172a9, RZ ;  /* 0xcd9e8d571a0e7827 */ /* 0x000fe200078e00ff */
[----:B------:R-:W-:Y:S01]  /*1220*/  STL.S16 [R1+0x48], R100 ;  /* 0x0000486401007387 */ /* 0x000fe20000100600 */
[----:B------:R-:W-:-:S02]  /*1230*/  PRMT R15, R40, 0x7632, R15 ;  /* 0x00007632280f7816 */ /* 0x000fc4000000000f */
[----:B------:R-:W-:Y:S01]  /*1240*/  IMAD R26, R26, -0x326172a9, RZ ;  /* 0xcd9e8d571a1a7824 */ /* 0x000fe200078e02ff */
[----:B------:R-:W-:Y:S01]  /*1250*/  LOP3.LUT R11, R11, R13, R14, 0x96, !PT ;  /* 0x0000000d0b0b7212 */ /* 0x000fe200078e960e */
[----:B------:R-:W-:Y:S01]  /*1260*/  IMAD R14, R12, -0x2daee0ad, RZ ;  /* 0xd2511f530c0e7824 */ /* 0x000fe200078e02ff */
[----:B------:R-:W-:Y:S01]  /*1270*/  STL.S16 [R1+0x44], R31 ;  /* 0x0000441f01007387 */ /* 0x000fe20000100600 */
[----:B------:R-:W-:Y:S01]  /*1280*/  IMAD.HI.U32 R13, R10, -0x326172a9, RZ ;  /* 0xcd9e8d570a0d7827 */ /* 0x000fe200078e00ff */
[----:B------:R-:W-:Y:S02]  /*1290*/  LOP3.LUT R17, R0, 0x3, RZ, 0xc0, !PT ;  /* 0x0000000300117812 */ /* 0x000fe400078ec0ff */
[----:B------:R-:W-:Y:S01]  /*12a0*/  STL.S16 [R1+0x40], R30 ;  /* 0x0000401e01007387 */ /* 0x000fe20000100600 */
[----:B------:R-:W-:Y:S01]  /*12b0*/  IMAD.HI.U32 R12, R11, -0x2daee0ad, RZ ;  /* 0xd2511f530b0c7827 */ /* 0x000fe200078e00ff */
[----:B------:R-:W-:Y:S02]  /*12c0*/  LOP3.LUT R8, R8, R26, R13, 0x96, !PT ;  /* 0x0000001a08087212 */ /* 0x000fe400078e960d */
[----:B------:R-:W-:Y:S01]  /*12d0*/  PRMT R26, R45, 0x7632, R26 ;  /* 0x000076322d1a7816 */ /* 0x000fe2000000001a */
[----:B------:R-:W-:Y:S01]  /*12e0*/  IMAD R13, R11, -0x2daee0ad, RZ ;  /* 0xd2511f530b0d7824 */ /* 0x000fe200078e02ff */
[----:B------:R-:W-:Y:S01]  /*12f0*/  LOP3.LUT R9, R9, R14, R12, 0x96, !PT ;  /* 0x0000000e09097212 */ /* 0x000fe200078e960c */
[----:B------:R-:W-:Y:S01]  /*1300*/  IMAD R12, R10, -0x326172a9, RZ ;  /* 0xcd9e8d570a0c7824 */ /* 0x000fe200078e02ff */
[----:B------:R-:W-:Y:S01]  /*1310*/  PRMT R14, R44, 0x7632, R14 ;  /* 0x000076322c0e7816 */ /* 0x000fe2000000000e */
[----:B------:R-:W-:Y:S01]  /*1320*/  IMAD.HI.U32 R11, R8, -0x2daee0ad, RZ ;  /* 0xd2511f53080b7827 */ /* 0x000fe200078e00ff */
[----:B------:R-:W-:Y:S01]  /*1330*/  STL.S16 [R1+0x3c], R29 ;  /* 0x00003c1d01007387 */ /* 0x000fe20000100600 */
[----:B------:R-:W-:-:S02]  /*1340*/  PRMT R0, R58, 0x7632, R0 ;  /* 0x000076323a007816 */ /* 0x000fc40000000000 */
[----:B------:R-:W-:Y:S01]  /*1350*/  IMAD.HI.U32 R10, R9, -0x326172a9, RZ ;  /* 0xcd9e8d57090a7827 */ /* 0x000fe200078e00ff */
[----:B------:R-:W-:Y:S01]  /*1360*/  LOP3.LUT R6, R6, R13, R11, 0x96, !PT ;  /* 0x0000000d06067212 */ /* 0x000fe200078e960b */
        /* <DEDUP_REMOVED lines=11> */
[----:B------:R0:W-:Y:S01]  /*1420*/  STL.S16 [R1+0x30], R15 ;  /* 0x0000300f01007387 */ /* 0x0001e20000100600 */
[----:B------:R-:W-:Y:S01]  /*1430*/  PRMT R250, R57, 0x7632, R250 ;  /* 0x0000763239fa7816 */ /* 0x000fe200000000fa */
[----:B------:R-:W-:Y:S01]  /*1440*/  IMAD R9, R7, -0x2daee0ad, RZ ;  /* 0xd2511f5307097824 */ /* 0x000fe200078e02ff */
[--C-:B------:R-:W-:Y:S01]  /*1450*/  LOP3.LUT R5, R5, R11, R10.reuse, 0x96, !PT ;  /* 0x0000000b05057212 */ /* 0x100fe200078e960a */
[----:B------:R-:W-:Y:S01]  /*1460*/  IMAD R8, R6, -0x326172a9, RZ ;  /* 0xcd9e8d5706087824 */ /* 0x000fe200078e02ff */
[----:B------:R-:W-:Y:S01]  /*1470*/  PRMT R11, R50, 0x7632, R11 ;  /* 0x00007632320b7816 */ /* 0x000fe2000000000b */
[----:B------:R-:W-:Y:S01]  /*1480*/  IMAD.HI.U32 R7, R4, -0x2daee0ad, RZ ;  /* 0xd2511f5304077827 */ /* 0x000fe200078e00ff */
[----:B------:R-:W-:Y:S01]  /*1490*/  PRMT R10, R54, 0x7632, R10 ;  /* 0x00007632360a7816 */ /* 0x000fe2000000000a */
[----:B------:R1:W-:Y:S01]  /*14a0*/  STL.S16 [R1+0x2c], R14 ;  /* 0x00002c0e01007387 */ /* 0x0003e20000100600 */
[----:B------:R-:W-:Y:S01]  /*14b0*/  PRMT R249, R61, 0x7632, R249 ;  /* 0x000076323df97816 */ /* 0x000fe200000000f9 */
[----:B------:R-:W-:Y:S01]  /*14c0*/  IMAD.HI.U32 R6, R5, -0x326172a9, RZ ;  /* 0xcd9e8d5705067827 */ /* 0x000fe200078e00ff */
[----:B------:R-:W-:Y:S01]  /*14d0*/  LOP3.LUT R2, R2, R9, R7, 0x96, !PT ;  /* 0x0000000902027212 */ /* 0x000fe200078e9607 */
        /* <DEDUP_REMOVED lines=8> */
[----:B------:R-:W-:-:S02]  /*1560*/  PRMT R248, R56, 0x7632, R248 ;  /* 0x0000763238f87816 */ /* 0x000fc400000000f8 */
[----:B------:R-:W-:Y:S01]  /*1570*/  IMAD.HI.U32 R4, R3, -0x2daee0ad, RZ ;  /* 0xd2511f5303047827 */ /* 0x000fe200078e00ff */
[----:B------:R-:W-:Y:S01]  /*1580*/  LOP3.LUT R18, R18, R7, R5, 0x96, !PT ;  /* 0x0000000712127212 */ /* 0x000fe200078e9605 */
[----:B------:R2:W-:Y:S01]  /*1590*/  STL.S16 [R1+0x20], R11 ;  /* 0x0000200b01007387 */ /* 0x0005e20000100600 */
[----:B------:R-:W-:Y:S01]  /*15a0*/  PRMT R7, R48, 0x7632, R7 ;  /* 0x0000763230077816 */ /* 0x000fe20000000007 */
[----:B0-----:R-:W-:Y:S01]  /*15b0*/  IMAD.MOV.U32 R15, RZ, RZ, RZ ;  /* 0x000000ffff0f7224 */ /* 0x001fe200078e00ff */
[----:B------:R-:W-:Y:S01]  /*15c0*/  LOP3.LUT R19, R19, R6, R4, 0x96, !PT ;  /* 0x0000000613137212 */ /* 0x000fe200078e9604 */
[----:B------:R0:W-:Y:S01]  /*15d0*/  STL.S16 [R1+0x1c], R10 ;  /* 0x00001c0a01007387 */ /* 0x0001e20000100600 */
[----:B------:R-:W-:Y:S01]  /*15e0*/  PRMT R6, R52, 0x7632, R6 ;  /* 0x0000763234067816 */ /* 0x000fe20000000006 */
[----:B-1----:R-:W-:Y:S01]  /*15f0*/  IMAD R14, R2, -0x326172a9, RZ ;  /* 0xcd9e8d57020e7824 */ /* 0x002fe200078e02ff */
[----:B------:R-:W-:Y:S01]  /*1600*/  PRMT R5, R59, 0x7632, R5 ;  /* 0x000076323b057816 */ /* 0x000fe20000000005 */
[----:B------:R0:W-:Y:S01]  /*1610*/  STL.S16 [R1+0x18], R9 ;  /* 0x0000180901007387 */ /* 0x0001e20000100600 */
[----:B------:R-:W-:Y:S01]  /*1620*/  PRMT R4, R63, 0x7632, R4 ;  /* 0x000076323f047816 */ /* 0x000fe20000000004 */
[----:B--2---:R-:W-:Y:S01]  /*1630*/  IMAD R13, R3, -0x2daee0ad, RZ ;  /* 0xd2511f53030d7824 */ /* 0x004fe200078e02ff */
        /* <DEDUP_REMOVED lines=54> */
[----:B0--34-:R-:W-:-:S07]  /*19a0*/  PRMT R27, R192, 0x7632, R27 ;  /* 0x00007632c01b7816 */ /* 0x019fce000000001b */
.L_x_29863:
[----:B------:R-:W0:Y:S08]  /*19b0*/  LDC.64 R10, c[0x0][0x3f0] ;  /* 0x0000fc00ff0a7b82 */ /* 0x000e300000000a00 */
[----:B-1234-:R-:W1:Y:S01]  /*19c0*/  LDC R188, c[0x0][0x388] ;  /* 0x0000e200ffbc7b82 */ /* 0x01ee620000000800 */
[----:B0-----:R-:W-:-:S05]  /*19d0*/  IMAD.WIDE R10, R21, 0x4, R10 ;  /* 0x00000004150a7825 */ /* 0x001fca00078e020a */
[----:B------:R0:W2:Y:S02]  /*19e0*/  LDG.E R12, desc[UR6][R10.64] ;  /* 0x000000060a0c7981 */ /* 0x0000a4000c1e1900 */
[----:B0-----:R-:W0:Y:S01]  /*19f0*/  LDC.64 R10, c[0x0][0x3f8] ;  /* 0x0000fe00ff0a7b82 */ /* 0x001e220000000a00 */
[----:B------:R-:W3:Y:S01]  /*1a00*/  S2R R189, SR_TID.X ;  /* 0x0000000000bd7919 */ /* 0x000ee20000002100 */
[----:B------:R-:W-:Y:S01]  /*1a10*/  ISETP.GE.U32.AND P5, PT, R22, 0x20, PT ;  /* 0x000000201600780c */ /* 0x000fe20003fa6070 */
[----:B0-----:R-:W-:-:S05]  /*1a20*/  IMAD.WIDE R10, R21, 0x4, R10 ;  /* 0x00000004150a7825 */ /* 0x001fca00078e020a */
[----:B------:R1:W5:Y:S01]  /*1a30*/  LDG.E R26, desc[UR6][R10.64] ;  /* 0x000000060a1a7981 */ /* 0x000362000c1e1900 */
[----:B------:R-:W-:Y:S01]  /*1a40*/  BSSY.RECONVERGENT B0, `(.L_x_28674) ;  /* 0x00006d3000007945 */ /* 0x000fe20003800200 */
        /* <DEDUP_REMOVED lines=9> */
[----:B------:R-:W-:Y:S01]  /*1ae0*/  @P0 LEA.HI R188, R188, R11, RZ, 0x3 ;  /* 0x0000000bbcbc0211 */ /* 0x000fe200078f18ff */
[----:B------:R-:W-:-:S03]  /*1af0*/  IMAD.MOV.U32 R11, RZ, RZ, RZ ;  /* 0x000000ffff0b7224 */ /* 0x000fc600078e00ff */
[----:B------:R-:W-:Y:S01]  /*1b00*/  @P0 LEA.HI.SX32 R11, R188, R252, 0x1d ;  /* 0x000000fcbc0b0211 */ /* 0x000fe200078feaff */
[----:B------:R-:W-:Y:S06]  /*1b10*/  @!P5 BRA `(.L_x_28675) ;  /* 0x0000006c0014d947 */ /* 0x000fec0003800000 */
[----:B------:R-:W-:Y:S04]  /*1b20*/  BSSY.RECONVERGENT B1, `(.L_x_28676) ;  /* 0x0000005000017945 */ /* 0x000fe80003800200 */
[----:B------:R-:W-:Y:S05]  /*1b30*/  @!P0 BRA `(.L_x_28677) ;  /* 0x00000000000c8947 */ /* 0x000fea0003800000 */
[----:B------:R-:W0:Y:S02]  /*1b40*/  LDC.64 R28, c[0x0][0x390] ;  /* 0x0000e400ff1c7b82 */ /* 0x000e240000000a00 */
[----:B0-----:R-:W-:-:S06]  /*1b50*/  IMAD.WIDE.U32 R28, R11, 0x10, R28 ;  /* 0x000000100b1c7825 */ /* 0x001fcc00078e001c */
[----:B------:R-:W5:Y:S02]  /*1b60*/  LDG.E.128 R28, desc[UR6][R28.64] ;  /* 0x000000061c1c7981 */ /* 0x000f64000c1e1d00 */
.L_x_28677:
[----:B------:R-:W-:Y:S05]  /*1b70*/  BSYNC.RECONVERGENT B1 ;  /* 0x0000000000017941 */ /* 0x000fea0003800200 */
.L_x_28676:
[----:B------:R-:W-:Y:S01]  /*1b80*/  UISETP.NE.U32.AND UP0, UPT, UR4, URZ, UPT ;  /* 0x000000ff0400728c */ /* 0x000fe2000bf05070 */
[----:B------:R-:W-:Y:S03]  /*1b90*/  BSSY.RECONVERGENT B1, `(.L_x_28678) ;  /* 0x000069f000017945 */ /* 0x000fe60003800200 */
[----:B------:R-:W-:-:S09]  /*1ba0*/  UISETP.NE.AND.EX UP0, UPT, UR5, URZ, UPT, UP0 ;  /* 0x000000ff0500728c */ /* 0x000fd2000bf05300 */
[----:B------:R-:W-:Y:S05]  /*1bb0*/  BRA.U !UP0, `(.L_x_28679) ;  /* 0x00000035087c7547 */ /* 0x000fea000b800000 */
[----:B------:R-:W0:Y:S02]  /*1bc0*/  LDC.64 R176, c[0x0][0x3a0] ;  /* 0x0000e800ffb07b82 */ /* 0x000e240000000a00 */
[----:B0-----:R-:W-:-:S05]  /*1bd0*/  IMAD.WIDE.U32 R176, R10, 0x20, R176 ;  /* 0x000000200ab07825 */ /* 0x001fca00078e00b0 */
[----:B------:R0:W5:Y:S04]  /*1be0*/  LDG.E.128 R100, desc[UR6][R176.64] ;  /* 0x00000006b0647981 */ /* 0x000168000c1e1d00 */
[----:B------:R-:W5:Y:S01]  /*1bf0*/  LDG.E.128 R176, desc[UR6][R176.64+0x10] ;  /* 0x00001006b0b07981 */ /* 0x000f62000c1e1d00 */
[----:B------:R-:W-:Y:S01]  /*1c00*/  ISETP.GT.AND P1, PT, R12, RZ, PT ;  /* 0x000000ff0c00720c */ /* 0x000fe20003f24270 */
[----:B------:R-:W-:-:S12]  /*1c10*/  BSSY.RECONVERGENT B2, `(.L_x_28680) ;  /* 0x0000069000027945 */ /* 0x000fd80003800200 */
[----:B------:R-:W-:Y:S01]  /*1c20*/  @!P1 IMAD.MOV.U32 R216, RZ, RZ, R13 ;  /* 0x000000ffffd89224 */ /* 0x000fe200078e000d */
[----:B------:R-:W-:Y:S01]  /*1c30*/  @!P1 MOV R188, R17 ;  /* 0x0000001100bc9202 */ /* 0x000fe20000000f00 */
[----:B0-----:R-:W-:Y:S06]  /*1c40*/  @!P1 BRA `(.L_x_28681) ;  /* 0x0000000400949947 */ /* 0x001fec0003800000 */
        /* <DEDUP_REMOVED lines=16> */
.L_x_28684:
        /* <DEDUP_REMOVED lines=13> */
.L_x_28686:
[----:B------:R-:W-:Y:S05]  /*1e20*/  BSYNC.RECONVERGENT B4 ;  /* 0x0000000000047941 */ /* 0x000fea0003800200 */
.L_x_28685:
        /* <DEDUP_REMOVED lines=52> */
[----:B------:R-:W-:Y:S01]  /*2170*/  IADD3 R9, PT, PT, R24, -0x700cb87f, RZ ;  /* 0x8ff3478118097810 */ /* 0x000fe20007ffe0ff */
[----:B------:R-:W-:Y:S02]  /*2180*/  VIADD R19, R25, 0x96a522ad ;  /* 0x96a522ad19137836 */ /* 0x000fe40000000000 */
[----:B------:R-:W-:-:S03]  /*2190*/  IMAD.WIDE.U32 R188, R188, -0x326172a9, RZ ;  /* 0xcd9e8d57bcbc7825 */ /* 0x000fc600078e00ff */
[----:B------:R-:W-:Y:S01]  /*21a0*/  LOP3.LUT R19, R19, R190, R217, 0x96, !PT ;  /* 0x000000be13137212 */ /* 0x000fe200078e96d9 */
[----:B------:R-:W-:Y:S01]  /*21b0*/  IMAD.MOV.U32 R14, RZ, RZ, R188 ;  /* 0x000000ffff0e7224 */ /* 0x000fe200078e00bc */
[----:B------:R-:W-:Y:S01]  /*21c0*/  LOP3.LUT R18, R9, R18, R189, 0x96, !PT ;  /* 0x0000001209127212 */ /* 0x000fe200078e96bd */
[----:B------:R-:W-:Y:S01]  /*21d0*/  IMAD.MOV.U32 R188, RZ, RZ, RZ ;  /* 0x000000ffffbc7224 */ /* 0x000fe200078e00ff */
[----:B------:R-:W-:-:S07]  /*21e0*/  MOV R9, R13 ;  /* 0x0000000d00097202 */ /* 0x000fce0000000f00 */
.L_x_28683:
[----:B------:R-:W-:Y:S05]  /*21f0*/  BSYNC.RECONVERGENT B3 ;  /* 0x0000000000037941 */ /* 0x000fea0003800200 */
.L_x_28682:
[----:B------:R-:W-:Y:S01]  /*2200*/  I2FP.F32.U32 R9, R9 ;  /* 0x0000000900097245 */ /* 0x000fe20000201000 */
[----:B------:R-:W-:-:S04]  /*2210*/  IMAD.MOV.U32 R13, RZ, RZ, 0x2f800000 ;  /* 0x2f800000ff0d7424 */ /* 0x000fc800078e00ff */
        /* <DEDUP_REMOVED lines=8> */
.L_x_28681:
[----:B------:R-:W-:Y:S05]  /*22a0*/  BSYNC.RECONVERGENT B2 ;  /* 0x0000000000027941 */ /* 0x000fea0003800200 */
.L_x_28680:
[----:B------:R-:W-:Y:S01]  /*22b0*/  BSSY.RECONVERGENT B2, `(.L_x_28687) ;  /* 0x000006b000027945 */ /* 0x000fe20003800200 */
        /* <DEDUP_REMOVED lines=19> */
.L_x_28691:
        /* <DEDUP_REMOVED lines=13> */
.L_x_28693:
[----:B------:R-:W-:Y:S05]  /*24c0*/  BSYNC.RECONVERGENT B4 ;  /* 0x0000000000047941 */ /* 0x000fea0003800200 */
.L_x_28692:
        /* <DEDUP_REMOVED lines=49> */
[----:B------:R-:W-:Y:S02]  /*27e0*/  LOP3.LUT R8, R8, R188, R211, 0x96, !PT ;  /* 0x000000bc08087212 */ /* 0x000fe400078e96d3 */
[----:B------:R-:W-:Y:S02]  /*27f0*/  LOP3.LUT R189, R189, R190, R19, 0x96, !PT ;  /* 0x000000bebdbd7212 */ /* 0x000fe400078e9613 */
[----:B------:R-:W-:Y:S01]  /*2800*/  IADD3 R19, PT, PT, R25, -0x695add53, RZ ;  /* 0x96a522ad19137810 */ /* 0x000fe20007ffe0ff */
[----:B------:R-:W-:-:S04]  /*2810*/  IMAD.WIDE.U32 R190, R8, -0x326172a9, RZ ;  /* 0xcd9e8d5708be7825 */ /* 0x000fc800078e00ff */
[----:B------:R-:W-:Y:S02]  /*2820*/  VIADD R8, R24, 0x8ff34781 ;  /* 0x8ff3478118087836 */ /* 0x000fe40000000000 */
[----:B------:R-:W-:-:S03]  /*2830*/  IMAD.WIDE.U32 R188, R189, -0x2daee0ad, RZ ;  /* 0xd2511f53bdbc7825 */ /* 0x000fc600078e00ff */
[----:B------:R-:W-:Y:S01]  /*2840*/  LOP3.LUT R18, R8, R18, R191, 0x96, !PT ;  /* 0x0000001208127212 */ /* 0x000fe200078e96bf */
[----:B------:R-:W-:Y:S01]  /*2850*/  IMAD.MOV.U32 R14, RZ, RZ, R190 ;  /* 0x000000ffff0e7224 */ /* 0x000fe200078e00be */
[----:B------:R-:W-:Y:S01]  /*2860*/  LOP3.LUT R19, R19, R210, R189, 0x96, !PT ;  /* 0x000000d213137212 */ /* 0x000fe200078e96bd */
[----:B------:R-:W-:Y:S01]  /*2870*/  IMAD.MOV.U32 R17, RZ, RZ, R188 ;  /* 0x000000ffff117224 */ /* 0x000fe200078e00bc */
[----:B------:R-:W-:Y:S01]  /*2880*/  MOV R8, R216 ;  /* 0x000000d800087202 */ /* 0x000fe20000000f00 */
[----:B------:R-:W-:-:S07]  /*2890*/  IMAD.MOV.U32 R189, RZ, RZ, RZ ;  /* 0x000000ffffbd7224 */ /* 0x000fce00078e00ff */
.L_x_28690:
[----:B------:R-:W-:Y:S05]  /*28a0*/  BSYNC.RECONVERGENT B3 ;  /* 0x0000000000037941 */ /* 0x000fea0003800200 */
.L_x_28689:
        /* <DEDUP_REMOVED lines=11> */
.L_x_28688:
[----:B------:R-:W-:Y:S05]  /*2960*/  BSYNC.RECONVERGENT B2 ;  /* 0x0000000000027941 */ /* 0x000fea0003800200 */
.L_x_28687:
        /* <DEDUP_REMOVED lines=20> */
.L_x_28698:
        /* <DEDUP_REMOVED lines=13> */
.L_x_28700:
[----:B------:R-:W-:Y:S05]  /*2b80*/  BSYNC.RECONVERGENT B4 ;  /* 0x0000000000047941 */ /* 0x000fea0003800200 */
.L_x_28699:
        /* <DEDUP_REMOVED lines=61> */
.L_x_28697:
[----:B------:R-:W-:Y:S05]  /*2f60*/  BSYNC.RECONVERGENT B3 ;  /* 0x0000000000037941 */ /* 0x000fea0003800200 */
.L_x_28696:
        /* <DEDUP_REMOVED lines=10> */
.L_x_28695:
[----:B------:R-:W-:Y:S05]  /*3010*/  BSYNC.RECONVERGENT B2 ;  /* 0x0000000000027941 */ /* 0x000fea0003800200 */
.L_x_28694:
        /* <DEDUP_REMOVED lines=20> */
.L_x_28705:
        /* <DEDUP_REMOVED lines=13> */
.L_x_28707:
[----:B------:R-:W-:Y:S05]  /*3230*/  BSYNC.RECONVERGENT B4 ;  /* 0x0000000000047941 */ /* 0x000fea0003800200 */
.L_x_28706:
        /* <DEDUP_REMOVED lines=61> */
.L_x_28704:
[----:B------:R-:W-:Y:S05]  /*3610*/  BSYNC.RECONVERGENT B3 ;  /* 0x0000000000037941 */ /* 0x000fea0003800200 */
.L_x_28703:
        /* <DEDUP_REMOVED lines=11> */
.L_x_28702:
[----:B------:R-:W-:Y:S05]  /*36d0*/  BSYNC.RECONVERGENT B2 ;  /* 0x0000000000027941 */ /* 0x000fea0003800200 */
.L_x_28701:
        /* <DEDUP_REMOVED lines=20> */
.L_x_28712:
        /* <DEDUP_REMOVED lines=13> */
.L_x_28714:
[----:B------:R-:W-:Y:S05]  /*38f0*/  BSYNC.RECONVERGENT B4 ;  /* 0x0000000000047941 */ /* 0x000fea0003800200 */
.L_x_28713:
        /* <DEDUP_REMOVED lines=61> */
.L_x_28711:
[----:B------:R-:W-:Y:S05]  /*3cd0*/  BSYNC.RECONVERGENT B3 ;  /* 0x0000000000037941 */ /* 0x000fea0003800200 */
.L_x_28710:
        /* <DEDUP_REMOVED lines=10> */
.L_x_28709:
[----:B------:R-:W-:Y:S05]  /*3d80*/  BSYNC.RECONVERGENT B2 ;  /* 0x0000000000027941 */ /* 0x000fea0003800200 */
.L_x_28708:
        /* <DEDUP_REMOVED lines=20> */
.L_x_28719:
        /* <DEDUP_REMOVED lines=13> */
.L_x_28721:
[----:B------:R-:W-:Y:S05]  /*3fa0*/  BSYNC.RECONVERGENT B4 ;  /* 0x0000000000047941 */ /* 0x000fea0003800200 */
.L_x_28720:
        /* <DEDUP_REMOVED lines=61> */
.L_x_28718:
[----:B------:R-:W-:Y:S05]  /*4380*/  BSYNC.RECONVERGENT B3 ;  /* 0x0000000000037941 */ /* 0x000fea0003800200 */
.L_x_28717:
        /* <DEDUP_REMOVED lines=11> */
.L_x_28716:
[----:B------:R-:W-:Y:S05]  /*4440*/  BSYNC.RECONVERGENT B2 ;  /* 0x0000000000027941 */ /* 0x000fea0003800200 */
.L_x_28715:
        /* <DEDUP_REMOVED lines=20> */
.L_x_28726:
        /* <DEDUP_REMOVED lines=13> */
.L_x_28728:
[----:B------:R-:W-:Y:S05]  /*4660*/  BSYNC.RECONVERGENT B4 ;  /* 0x0000000000047941 */ /* 0x000fea0003800200 */
.L_x_28727:
        /* <DEDUP_REMOVED lines=61> */
.L_x_28725:
[----:B------:R-:W-:Y:S05]  /*4a40*/  BSYNC.RECONVERGENT B3 ;  /* 0x0000000000037941 */ /* 0x000fea0003800200 */
.L_x_28724:
        /* <DEDUP_REMOVED lines=10> */
.L_x_28723:
[----:B------:R-:W-:Y:S05]  /*4af0*/  BSYNC.RECONVERGENT B2 ;  /* 0x0000000000027941 */ /* 0x000fea0003800200 */
.L_x_28722:
        /* <DEDUP_REMOVED lines=19> */
.L_x_28732:
        /* <DEDUP_REMOVED lines=13> */
.L_x_28734:
[----:B------:R-:W-:Y:S05]  /*4d00*/  BSYNC.RECONVERGENT B3 ;  /* 0x0000000000037941 */ /* 0x000fea0003800200 */
.L_x_28733:
        /* <DEDUP_REMOVED lines=60> */
[----:B------:R-:W-:-:S07]  /*50d0*/  MOV R2, R13 ;  /* 0x0000000d00027202 */ /* 0x000fce0000000f00 */
.L_x_28731:
[----:B------:R-:W-:Y:S05]  /*50e0*/  BSYNC.RECONVERGENT B2 ;  /* 0x0000000000027941 */ /* 0x000fea0003800200 */
.L_x_28730:
        /* <DEDUP_REMOVED lines=10> */
[----:B------:R-:W-:Y:S01]  /*5190*/  SEL R2, RZ, 0x1, P1 ;  /* 0x00000001ff027807 */ /* 0x000fe20000800000 */
[----:B------:R-:W-:Y:S06]  /*51a0*/  BRA `(.L_x_28729) ;  /* 0x0000003000f47947 */ /* 0x000fec0003800000 */
.L_x_28679:
[----:B------:R-:W-:Y:S01]  /*51b0*/  BSSY.RECONVERGENT B2, `(.L_x_28735) ;  /* 0x0000069000027945 */ /* 0x000fe20003800200 */
[----:B------:R-:W-:Y:S02]  /*51c0*/  HFMA2 R100, -RZ, RZ, 0, 0 ;  /* 0x00000000ff647431 */ /* 0x000fe400000001ff */
[----:B------:R-:W-:Y:S02]  /*51d0*/  IMAD.MOV.U32 R216, RZ, RZ, R13 ;  /* 0x000000ffffd87224 */ /* 0x000fe400078e000d */
        /* <DEDUP_REMOVED lines=18> */
.L_x_28739:
        /* <DEDUP_REMOVED lines=13> */
.L_x_28741:
[----:B------:R-:W-:Y:S05]  /*53d0*/  BSYNC.RECONVERGENT B4 ;  /* 0x0000000000047941 */ /* 0x000fea0003800200 */
.L_x_28740:
        /* <DEDUP_REMOVED lines=60> */
.L_x_28738:
[----:B------:R-:W-:Y:S05]  /*57a0*/  BSYNC.RECONVERGENT B3 ;  /* 0x0000000000037941 */ /* 0x000fea0003800200 */
.L_x_28737:
        /* <DEDUP_REMOVED lines=9> */
.L_x_28736:
[----:B------:R-:W-:Y:S05]  /*5840*/  BSYNC.RECONVERGENT B2 ;  /* 0x0000000000027941 */ /* 0x000fea0003800200 */
.L_x_28735:
[----:B------:R-:W-:Y:S01]  /*5850*/  BSSY.RECONVERGENT B2, `(.L_x_28742) ;  /* 0x0000067000027945 */ /* 0x000fe20003800200 */
[----:B------:R-:W-:Y:S02]  /*5860*/  IMAD.MOV.U32 R17, RZ, RZ, R102 ;  /* 0x000000ffff117224 */ /* 0x000fe400078e0066 */
[----:B------:R-:W-:Y:S01]  /*5870*/  IMAD.MOV.U32 R101, RZ, RZ, RZ ;  /* 0x000000ffff657224 */ /* 0x000fe200078e00ff */
        /* <DEDUP_REMOVED lines=14> */
.L_x_28746:
        /* <DEDUP_REMOVED lines=13> */
.L_x_28748:
[----:B------:R-:W-:Y:S05]  /*5a30*/  BSYNC.RECONVERGENT B4 ;  /* 0x0000000000047941 */ /* 0x000fea0003800200 */
.L_x_28747:
        /* <DEDUP_REMOVED lines=61> */
.L_x_28745:
[----:B------:R-:W-:Y:S05]  /*5e10*/  BSYNC.RECONVERGENT B3 ;  /* 0x0000000000037941 */ /* 0x000fea0003800200 */
.L_x_28744:
        /* <DEDUP_REMOVED lines=10> */
.L_x_28743:
[----:B------:R-:W-:Y:S05]  /*5ec0*/  BSYNC.RECONVERGENT B2 ;  /* 0x0000000000027941 */ /* 0x000fea0003800200 */
.L_x_28742:
        /* <DEDUP_REMOVED lines=17> */
.L_x_28753:
        /* <DEDUP_REMOVED lines=13> */
.L_x_28755:
[----:B------:R-:W-:Y:S05]  /*60b0*/  BSYNC.RECONVERGENT B4 ;  /* 0x0000000000047941 */ /* 0x000fea0003800200 */
.L_x_28754:
        /* <DEDUP_REMOVED lines=61> */
.L_x_28752:
[----:B------:R-:W-:Y:S05]  /*6490*/  BSYNC.RECONVERGENT B3 ;  /* 0x0000000000037941 */ /* 0x000fea0003800200 */
.L_x_28751:
        /* <DEDUP_REMOVED lines=9> */
.L_x_28750:
[----:B------:R-:W-:Y:S05]  /*6530*/  BSYNC.RECONVERGENT B2 ;  /* 0x0000000000027941 */ /* 0x000fea0003800200 */
.L_x_28749:
        /* <DEDUP_REMOVED lines=17> */
.L_x_28760:
        /* <DEDUP_REMOVED lines=13> */
.L_x_28762:
[----:B------:R-:W-:Y:S05]  /*6720*/  BSYNC.RECONVERGENT B4 ;  /* 0x0000000000047941 */ /* 0x000fea0003800200 */
.L_x_28761:
        /* <DEDUP_REMOVED lines=61> */
.L_x_28759:
[----:B------:R-:W-:Y:S05]  /*6b00*/  BSYNC.RECONVERGENT B3 ;  /* 0x0000000000037941 */ /* 0x000fea0003800200 */
.L_x_28758:
        /* <DEDUP_REMOVED lines=10> */
.L_x_28757:
[----:B------:R-:W-:Y:S05]  /*6bb0*/  BSYNC.RECONVERGENT B2 ;  /* 0x0000000000027941 */ /* 0x000fea0003800200 */
.L_x_28756:
        /* <DEDUP_REMOVED lines=17> */
.L_x_28767:
        /* <DEDUP_REMOVED lines=13> */
.L_x_28769:
[----:B------:R-:W-:Y:S05]  /*6da0*/  BSYNC.RECONVERGENT B4 ;  /* 0x0000000000047941 */ /* 0x000fea0003800200 */
.L_x_28768:
        /* <DEDUP_REMOVED lines=61> */
.L_x_28766:
[----:B------:R-:W-:Y:S05]  /*7180*/  BSYNC.RECONVERGENT B3 ;  /* 0x0000000000037941 */ /* 0x000fea0003800200 */
.L_x_28765:
        /* <DEDUP_REMOVED lines=9> */
.L_x_28764:
[----:B------:R-:W-:Y:S05]  /*7220*/  BSYNC.RECONVERGENT B2 ;  /* 0x0000000000027941 */ /* 0x000fea0003800200 */
.L_x_28763:
        /* <DEDUP_REMOVED lines=17> */
.L_x_28774:
        /* <DEDUP_REMOVED lines=13> */
.L_x_28776:
[----:B------:R-:W-:Y:S05]  /*7410*/  BSYNC.RECONVERGENT B4 ;  /* 0x0000000000047941 */ /* 0x000fea0003800200 */
.L_x_28775:
        /* <DEDUP_REMOVED lines=61> */
.L_x_28773:
[----:B------:R-:W-:Y:S05]  /*77f0*/  BSYNC.RECONVERGENT B3 ;  /* 0x0000000000037941 */ /* 0x000fea0003800200 */
.L_x_28772:
        /* <DEDUP_REMOVED lines=10> */
.L_x_28771:
[----:B------:R-:W-:Y:S05]  /*78a0*/  BSYNC.RECONVERGENT B2 ;  /* 0x0000000000027941 */ /* 0x000fea0003800200 */
.L_x_28770:
        /* <DEDUP_REMOVED lines=17> */
.L_x_28781:
        /* <DEDUP_REMOVED lines=13> */
.L_x_28783:
[----:B------:R-:W-:Y:S05]  /*7a90*/  BSYNC.RECONVERGENT B4 ;  /* 0x0000000000047941 */ /* 0x000fea0003800200 */
.L_x_28782:
        /* <DEDUP_REMOVED lines=61> */
.L_x_28780:
[----:B------:R-:W-:Y:S05]  /*7e70*/  BSYNC.RECONVERGENT B3 ;  /* 0x0000000000037941 */ /* 0x000fea0003800200 */
.L_x_28779:
        /* <DEDUP_REMOVED lines=9> */
.L_x_28778:
[----:B------:R-:W-:Y:S05]  /*7f10*/  BSYNC.RECONVERGENT B2 ;  /* 0x0000000000027941 */ /* 0x000fea0003800200 */
.L_x_28777:
        /* <DEDUP_REMOVED lines=16> */
.L_x_28786:
        /* <DEDUP_REMOVED lines=13> */
.L_x_28788:
[----:B------:R-:W-:Y:S05]  /*80f0*/  BSYNC.RECONVERGENT B3 ;  /* 0x0000000000037941 */ /* 0x000fea0003800200 */
.L_x_28787:
        /* <DEDUP_REMOVED lines=61> */
.L_x_28785:
[----:B------:R-:W-:Y:S05]  /*84d0*/  BSYNC.RECONVERGENT B2 ;  /* 0x0000000000027941 */ /* 0x000fea0003800200 */
.L_x_28784:
        /* <DEDUP_REMOVED lines=10> */
.L_x_28729:
[----:B------:R-:W-:Y:S05]  /*8580*/  BSYNC.RECONVERGENT B1 ;  /* 0x0000000000017941 */ /* 0x000fea0003800200 */
.L_x_28678:
[----:B------:R-:W0:Y:S01]  /*8590*/  LDC.64 R188, c[0x0][0x3a8] ;  /* 0x0000ea00ffbc7b82 */ /* 0x000e220000000a00 */
[----:B------:R-:W-:Y:S01]  /*85a0*/  BSSY.RECONVERGENT B1, `(.L_x_28789) ;  /* 0x000001a000017945 */ /* 0x000fe20003800200 */
[----:B------:R-:W-:Y:S02]  /*85b0*/  IMAD.MOV.U32 R13, RZ, RZ, R216 ;  /* 0x000000ffff0d7224 */ /* 0x000fe400078e00d8 */
[----:B0-----:R-:W-:-:S05]  /*85c0*/  IMAD.WIDE.U32 R188, R10, 0x20, R188 ;  /* 0x000000200abc7825 */ /* 0x001fca00078e00bc */
[----:B-----5:R0:W-:Y:S04]  /*85d0*/  STG.E.128 desc[UR6][R188.64], R100 ;  /* 0x00000064bc007986 */ /* 0x0201e8000c101d06 */
        /* <DEDUP_REMOVED lines=19> */
[----:B------:R-:W-:Y:S01]  /*8710*/  LOP3.LUT R210, R190, 0xff, R9, 0xf8, !PT ;  /* 0x000000ffbed27812 */ /* 0x000fe200078ef809 */
[----:B0-----:R-:W-:-:S05]  /*8720*/  IMAD.WIDE.U32 R188, R11, 0x8, R188 ;  /* 0x000000080bbc7825 */ /* 0x001fca00078e00bc */
[----:B------:R1:W-:Y:S02]  /*8730*/  STG.E.64 desc[UR6][R188.64], R210 ;  /* 0x000000d2bc007986 */ /* 0x0003e4000c101b06 */
.L_x_28790:
[----:B------:R-:W-:Y:S05]  /*8740*/  BSYNC.RECONVERGENT B1 ;  /* 0x0000000000017941 */ /* 0x000fea0003800200 */
.L_x_28789:
[----:B------:R-:W-:Y:S01]  /*8750*/  IADD3 R10, PT, PT, R10, 0x20, RZ ;  /* 0x000000200a0a7810 */ /* 0x000fe20007ffe0ff */
[----:B------:R-:W-:-:S07]  /*8760*/  VIADD R11, R11, 0x20 ;  /* 0x000000200b0b7836 */ /* 0x000fce0000000000 */
.L_x_28675:
[----:B------:R-:W-:Y:S05]  /*8770*/  BSYNC.RECONVERGENT B0 ;  /* 0x0000000000007941 */ /* 0x000fea0003800200 */
.L_x_28674:
        /* <DEDUP_REMOVED lines=10> */
.L_x_28794:
[----:B------:R-:W-:Y:S05]  /*8820*/  BSYNC.RECONVERGENT B1 ;  /* 0x0000000000017941 */ /* 0x000fea0003800200 */
.L_x_28793:
[----:B------:R-:W-:Y:S01]  /*8830*/  UISETP.NE.U32.AND UP0, UPT, UR4, URZ, UPT ;  /* 0x000000ff0400728c */ /* 0x000fe2000bf05070 */
[----:B------:R-:W-:Y:S03]  /*8840*/  BSSY.RECONVERGENT B1, `(.L_x_28795) ;  /* 0x000069f000017945 */ /* 0x000fe60003800200 */
[----:B------:R-:W-:-:S09]  /*8850*/  UISETP.NE.AND.EX UP0, UPT, UR5, URZ, UPT, UP0 ;  /* 0x000000ff0500728c */ /* 0x000fd2000bf05300 */
[----:B------:R-:W-:Y:S05]  /*8860*/  BRA.U !UP0, `(.L_x_28796) ;  /* 0x00000035087c7547 */ /* 0x000fea000b800000 */
[----:B------:R-:W2:Y:S02]  /*8870*/  LDC.64 R108, c[0x0][0x3a0] ;  /* 0x0000e800ff6c7b82 */ /* 0x000ea40000000a00 */
[----:B--2---:R-:W-:-:S05]  /*8880*/  IMAD.WIDE.U32 R108, R10, 0x20, R108 ;  /* 0x000000200a6c7825 */ /* 0x004fca00078e006c */
[----:B------:R2:W5:Y:S04]  /*8890*/  LDG.E.128 R104, desc[UR6][R108.64] ;  /* 0x000000066c687981 */ /* 0x000568000c1e1d00 */
[----:B------:R-:W5:Y:S01]  /*88a0*/  LDG.E.128 R108, desc[UR6][R108.64+0x10] ;  /* 0x000010066c6c7981 */ /* 0x000f62000c1e1d00 */
[----:B------:R-:W-:Y:S01]  /*88b0*/  ISETP.GT.AND P1, PT, R12, RZ, PT ;  /* 0x000000ff0c00720c */ /* 0x000fe20003f24270 */
[----:B------:R-:W-:-:S12]  /*88c0*/  BSSY.RECONVERGENT B2, `(.L_x_28797) ;  /* 0x0000069000027945 */ /* 0x000fd80003800200 */
[----:B------:R-:W-:Y:S01]  /*88d0*/  @!P1 IMAD.MOV.U32 R216, RZ, RZ, R13 ;  /* 0x000000ffffd89224 */ /* 0x000fe200078e000d */
[----:B01----:R-:W-:Y:S01]  /*88e0*/  @!P1 MOV R188, R17 ;  /* 0x0000001100bc9202 */ /* 0x003fe20000000f00 */
[----:B--2---:R-:W-:Y:S06]  /*88f0*/  @!P1 BRA `(.L_x_28798) ;  /* 0x0000000400949947 */ /* 0x004fec0003800000 */
        /* <DEDUP_REMOVED lines=16> */
.L_x_28801:
        /* <DEDUP_REMOVED lines=13> */
.L_x_28803:
[----:B------:R-:W-:Y:S05]  /*8ad0*/  BSYNC.RECONVERGENT B4 ;  /* 0x0000000000047941 */ /* 0x000fea0003800200 */
.L_x_28802:
        /* <DEDUP_REMOVED lines=60> */
.L_x_28800:
[----:B------:R-:W-:Y:S05]  /*8ea0*/  BSYNC.RECONVERGENT B3 ;  /* 0x0000000000037941 */ /* 0x000fea0003800200 */
.L_x_28799:
        /* <DEDUP_REMOVED lines=10> */
.L_x_28798:
[----:B------:R-:W-:Y:S05]  /*8f50*/  BSYNC.RECONVERGENT B2 ;  /* 0x0000000000027941 */ /* 0x000fea0003800200 */
.L_x_28797:
        /* <DEDUP_REMOVED lines=20> */
.L_x_28808:
        /* <DEDUP_REMOVED lines=13> */
.L_x_28810:
[----:B------:R-:W-:Y:S05]  /*9170*/  BSYNC.RECONVERGENT B4 ;  /* 0x0000000000047941 */ /* 0x000fea0003800200 */
.L_x_28809:
        /* <DEDUP_REMOVED lines=61> */
.L_x_28807:
[----:B------:R-:W-:Y:S05]  /*9550*/  BSYNC.RECONVERGENT B3 ;  /* 0x0000000000037941 */ /* 0x000fea0003800200 */
.L_x_28806:
        /* <DEDUP_REMOVED lines=11> */
.L_x_28805:
[----:B------:R-:W-:Y:S05]  /*9610*/  BSYNC.RECONVERGENT B2 ;  /* 0x0000000000027941 */ /* 0x000fea0003800200 */
.L_x_28804:
        /* <DEDUP_REMOVED lines=20> */
.L_x_28815:
        /* <DEDUP_REMOVED lines=13> */
.L_x_28817:
[----:B------:R-:W-:Y:S05]  /*9830*/  BSYNC.RECONVERGENT B4 ;  /* 0x0000000000047941 */ /* 0x000fea0003800200 */
.L_x_28816:
        /* <DEDUP_REMOVED lines=61> */
.L_x_28814:
[----:B------:R-:W-:Y:S05]  /*9c10*/  BSYNC.RECONVERGENT B3 ;  /* 0x0000000000037941 */ /* 0x000fea0003800200 */
.L_x_28813:
        /* <DEDUP_REMOVED lines=10> */
.L_x_28812:
[----:B------:R-:W-:Y:S05]  /*9cc0*/  BSYNC.RECONVERGENT B2 ;  /* 0x0000000000027941 */ /* 0x000fea0003800200 */
.L_x_28811:
        /* <DEDUP_REMOVED lines=20> */
.L_x_28822:
        /* <DEDUP_REMOVED lines=13> */
.L_x_28824:
[----:B------:R-:W-:Y:S05]  /*9ee0*/  BSYNC.RECONVERGENT B4 ;  /* 0x0000000000047941 */ /* 0x000fea0003800200 */
.L_x_28823:
        /* <DEDUP_REMOVED lines=61> */
.L_x_28821:
[----:B------:R-:W-:Y:S05]  /*a2c0*/  BSYNC.RECONVERGENT B3 ;  /* 0x0000000000037941 */ /* 0x000fea0003800200 */
.L_x_28820:
        /* <DEDUP_REMOVED lines=11> */
.L_x_28819:
[----:B------:R-:W-:Y:S05]  /*a380*/  BSYNC.RECONVERGENT B2 ;  /* 0x0000000000027941 */ /* 0x000fea0003800200 */
.L_x_28818:
        /* <DEDUP_REMOVED lines=20> */
.L_x_28829:
        /* <DEDUP_REMOVED lines=13> */
.L_x_28831:
[----:B------:R-:W-:Y:S05]  /*a5a0*/  BSYNC.RECONVERGENT B4 ;  /* 0x0000000000047941 */ /* 0x000fea0003800200 */
.L_x_28830:
        /* <DEDUP_REMOVED lines=61> */
.L_x_28828:
[----:B------:R-:W-:Y:S05]  /*a980*/  BSYNC.RECONVERGENT B3 ;  /* 0x0000000000037941 */ /* 0x000fea0003800200 */
.L_x_28827:
        /* <DEDUP_REMOVED lines=10> */
.L_x_28826:
[----:B------:R-:W-:Y:S05]  /*aa30*/  BSYNC.RECONVERGENT B2 ;  /* 0x0000000000027941 */ /* 0x000fea0003800200 */
.L_x_28825:
        /* <DEDUP_REMOVED lines=20> */
.L_x_28836:
        /* <DEDUP_REMOVED lines=13> */
.L_x_28838:
[----:B------:R-:W-:Y:S05]  /*ac50*/  BSYNC.RECONVERGENT B4 ;  /* 0x0000000000047941 */ /* 0x000fea0003800200 */
.L_x_28837:
        /* <DEDUP_REMOVED lines=61> */
.L_x_28835:
[----:B------:R-:W-:Y:S05]  /*b030*/  BSYNC.RECONVERGENT B3 ;  /* 0x0000000000037941 */ /* 0x000fea0003800200 */
.L_x_28834:
        /* <DEDUP_REMOVED lines=11> */
.L_x_28833:
[----:B------:R-:W-:Y:S05]  /*b0f0*/  BSYNC.RECONVERGENT B2 ;  /* 0x0000000000027941 */ /* 0x000fea0003800200 */
.L_x_28832:
        /* <DEDUP_REMOVED lines=20> */
.L_x_28843:
        /* <DEDUP_REMOVED lines=13> */
.L_x_28845:
[----:B------:R-:W-:Y:S05]  /*b310*/  BSYNC.RECONVERGENT B4 ;  /* 0x0000000000047941 */ /* 0x000fea0003800200 */
.L_x_28844:
        /* <DEDUP_REMOVED lines=61> */
.L_x_28842:
[----:B------:R-:W-:Y:S05]  /*b6f0*/  BSYNC.RECONVERGENT B3 ;  /* 0x0000000000037941 */ /* 0x000fea0003800200 */
.L_x_28841:
        /* <DEDUP_REMOVED lines=10> */
.L_x_28840:
[----:B------:R-:W-:Y:S05]  /*b7a0*/  BSYNC.RECONVERGENT B2 ;  /* 0x0000000000027941 */ /* 0x000fea0003800200 */
.L_x_28839:
        /* <DEDUP_REMOVED lines=19> */
.L_x_28849:
        /* <DEDUP_REMOVED lines=13> */
.L_x_28851:
[----:B------:R-:W-:Y:S05]  /*b9b0*/  BSYNC.RECONVERGENT B3 ;  /* 0x0000000000037941 */ /* 0x000fea0003800200 */
.L_x_28850:
        /* <DEDUP_REMOVED lines=61> */
.L_x_28848:
[----:B------:R-:W-:Y:S05]  /*bd90*/  BSYNC.RECONVERGENT B2 ;  /* 0x0000000000027941 */ /* 0x000fea0003800200 */
.L_x_28847:
        /* <DEDUP_REMOVED lines=12> */
.L_x_28796:
        /* <DEDUP_REMOVED lines=21> */
.L_x_28856:
        /* <DEDUP_REMOVED lines=13> */
.L_x_28858:
[----:B------:R-:W-:Y:S05]  /*c080*/  BSYNC.RECONVERGENT B4 ;  /* 0x0000000000047941 */ /* 0x000fea0003800200 */
.L_x_28857:
        /* <DEDUP_REMOVED lines=60> */
.L_x_28855:
[----:B------:R-:W-:Y:S05]  /*c450*/  BSYNC.RECONVERGENT B3 ;  /* 0x0000000000037941 */ /* 0x000fea0003800200 */
.L_x_28854:
        /* <DEDUP_REMOVED lines=9> */
.L_x_28853:
[----:B------:R-:W-:Y:S05]  /*c4f0*/  BSYNC.RECONVERGENT B2 ;  /* 0x0000000000027941 */ /* 0x000fea0003800200 */
.L_x_28852:
        /* <DEDUP_REMOVED lines=17> */
.L_x_28863:
        /* <DEDUP_REMOVED lines=13> */
.L_x_28865:
[----:B------:R-:W-:Y:S05]  /*c6e0*/  BSYNC.RECONVERGENT B4 ;  /* 0x0000000000047941 */ /* 0x000fea0003800200 */
.L_x_28864:
        /* <DEDUP_REMOVED lines=61> */
.L_x_28862:
[----:B------:R-:W-:Y:S05]  /*cac0*/  BSYNC.RECONVERGENT B3 ;  /* 0x0000000000037941 */ /* 0x000fea0003800200 */
.L_x_28861:
        /* <DEDUP_REMOVED lines=10> */
.L_x_28860:
[----:B------:R-:W-:Y:S05]  /*cb70*/  BSYNC.RECONVERGENT B2 ;  /* 0x0000000000027941 */ /* 0x000fea0003800200 */
.L_x_28859:
        /* <DEDUP_REMOVED lines=17> */
.L_x_28870:
        /* <DEDUP_REMOVED lines=13> */
.L_x_28872:
[----:B------:R-:W-:Y:S05]  /*cd60*/  BSYNC.RECONVERGENT B4 ;  /* 0x0000000000047941 */ /* 0x000fea0003800200 */
.L_x_28871:
        /* <DEDUP_REMOVED lines=61> */
.L_x_28869:
[----:B------:R-:W-:Y:S05]  /*d140*/  BSYNC.RECONVERGENT B3 ;  /* 0x0000000000037941 */ /* 0x000fea0003800200 */
.L_x_28868:
        /* <DEDUP_REMOVED lines=9> */
.L_x_28867:
[----:B------:R-:W-:Y:S05]  /*d1e0*/  BSYNC.RECONVERGENT B2 ;  /* 0x0000000000027941 */ /* 0x000fea0003800200 */
.L_x_28866:
        /* <DEDUP_REMOVED lines=17> */
.L_x_28877:
        /* <DEDUP_REMOVED lines=13> */
.L_x_28879:
[----:B------:R-:W-:Y:S05]  /*d3d0*/  BSYNC.RECONVERGENT B4 ;  /* 0x0000000000047941 */ /* 0x000fea0003800200 */
.L_x_28878:
        /* <DEDUP_REMOVED lines=9> */
[----:B01----:R-:W-:Y:S01]  /*d470*/  VIADD R188, R24, 0x5384540f ;  /* 0x5384540f18bc7836 */ /* 0x003fe20000000000 */
        /* <DEDUP_REMOVED lines=51> */
.L_x_28876:
[----:B------:R-:W-:Y:S05]  /*d7b0*/  BSYNC.RECONVERGENT B3 ;  /* 0x0000000000037941 */ /* 0x000fea0003800200 */
.L_x_28875:
        /* <DEDUP_REMOVED lines=10> */
.L_x_28874:
[----:B------:R-:W-:Y:S05]  /*d860*/  BSYNC.RECONVERGENT B2 ;  /* 0x0000000000027941 */ /* 0x000fea0003800200 */
.L_x_28873:
        /* <DEDUP_REMOVED lines=17> */
.L_x_28884:
        /* <DEDUP_REMOVED lines=13> */
.L_x_28886:
[----:B------:R-:W-:Y:S05]  /*da50*/  BSYNC.RECONVERGENT B4 ;  /* 0x0000000000047941 */ /* 0x000fea0003800200 */
.L_x_28885:
        /* <DEDUP_REMOVED lines=61> */
.L_x_28883:
[----:B------:R-:W-:Y:S05]  /*de30*/  BSYNC.RECONVERGENT B3 ;  /* 0x0000000000037941 */ /* 0x000fea0003800200 */
.L_x_28882:
        /* <DEDUP_REMOVED lines=9> */
.L_x_28881:
[----:B------:R-:W-:Y:S05]  /*ded0*/  BSYNC.RECONVERGENT B2 ;  /* 0x0000000000027941 */ /* 0x000fea0003800200 */
.L_x_28880:
        /* <DEDUP_REMOVED lines=17> */
.L_x_28891:
        /* <DEDUP_REMOVED lines=13> */
.L_x_28893:
[----:B------:R-:W-:Y:S05]  /*e0c0*/  BSYNC.RECONVERGENT B4 ;  /* 0x0000000000047941 */ /* 0x000fea0003800200 */
.L_x_28892:
        /* <DEDUP_REMOVED lines=61> */
.L_x_28890:
[----:B------:R-:W-:Y:S05]  /*e4a0*/  BSYNC.RECONVERGENT B3 ;  /* 0x0000000000037941 */ /* 0x000fea0003800200 */
.L_x_28889:
        /* <DEDUP_REMOVED lines=10> */
.L_x_28888:
[----:B------:R-:W-:Y:S05]  /*e550*/  BSYNC.RECONVERGENT B2 ;  /* 0x0000000000027941 */ /* 0x000fea0003800200 */
.L_x_28887:
        /* <DEDUP_REMOVED lines=17> */
.L_x_28898:
        /* <DEDUP_REMOVED lines=13> */
.L_x_28900:
[----:B------:R-:W-:Y:S05]  /*e740*/  BSYNC.RECONVERGENT B4 ;  /* 0x0000000000047941 */ /* 0x000fea0003800200 */
.L_x_28899:
        /* <DEDUP_REMOVED lines=61> */
.L_x_28897:
[----:B------:R-:W-:Y:S05]  /*eb20*/  BSYNC.RECONVERGENT B3 ;  /* 0x0000000000037941 */ /* 0x000fea0003800200 */
.L_x_28896:
        /* <DEDUP_REMOVED lines=9> */
.L_x_28895:
[----:B------:R-:W-:Y:S05]  /*ebc0*/  BSYNC.RECONVERGENT B2 ;  /* 0x0000000000027941 */ /* 0x000fea0003800200 */
.L_x_28894:
        /* <DEDUP_REMOVED lines=16> */
.L_x_28903:
        /* <DEDUP_REMOVED lines=13> */
.L_x_28905:
[----:B------:R-:W-:Y:S05]  /*eda0*/  BSYNC.RECONVERGENT B3 ;  /* 0x0000000000037941 */ /* 0x000fea0003800200 */
.L_x_28904:
[----:B01----:R-:W-:Y:S01]  /*edb0*/  LOP3.LUT R188, R15, R191, R25, 0x96, !PT ;  /* 0x000000bf0fbc7212 */ /* 0x003fe200078e9619 */
        /* <DEDUP_REMOVED lines=60> */
.L_x_28902:
[----:B------:R-:W-:Y:S05]  /*f180*/  BSYNC.RECONVERGENT B2 ;  /* 0x0000000000027941 */ /* 0x000fea0003800200 */
.L_x_28901:
        /* <DEDUP_REMOVED lines=10> */
.L_x_28846:
[----:B------:R-:W-:Y:S05]  /*f230*/  BSYNC.RECONVERGENT B1 ;  /* 0x0000000000017941 */ /* 0x000fea0003800200 */
.L_x_28795:
[----:B01----:R-:W0:Y:S01]  /*f240*/  LDC.64 R188, c[0x0][0x3a8] ;  /* 0x0000ea00ffbc7b82 */ /* 0x003e220000000a00 */
        /* <DEDUP_REMOVED lines=26> */
.L_x_28907:
[----:B------:R-:W-:Y:S05]  /*f3f0*/  BSYNC.RECONVERGENT B1 ;  /* 0x0000000000017941 */ /* 0x000fea0003800200 */
.L_x_28906:
[----:B------:R-:W-:Y:S01]  /*f400*/  IADD3 R10, PT, PT, R10, 0x20, RZ ;  /* 0x000000200a0a7810 */ /* 0x000fe20007ffe0ff */
[----:B------:R-:W-:-:S07]  /*f410*/  VIADD R11, R11, 0x20 ;  /* 0x000000200b0b7836 */ /* 0x000fce0000000000 */
.L_x_28792:
[----:B------:R-:W-:Y:S05]  /*f420*/  BSYNC.RECONVERGENT B0 ;  /* 0x0000000000007941 */ /* 0x000fea0003800200 */
.L_x_28791:
        /* <DEDUP_REMOVED lines=10> */
.L_x_28911:
[----:B------:R-:W-:Y:S05]  /*f4d0*/  BSYNC.RECONVERGENT B1 ;  /* 0x0000000000017941 */ /* 0x000fea0003800200 */
.L_x_28910:
        /* <DEDUP_REMOVED lines=29> */
.L_x_28918:
        /* <DEDUP_REMOVED lines=13> */
.L_x_28920:
[----:B------:R-:W-:Y:S05]  /*f780*/  BSYNC.RECONVERGENT B4 ;  /* 0x0000000000047941 */ /* 0x000fea0003800200 */
.L_x_28919:
        /* <DEDUP_REMOVED lines=60> */
.L_x_28917:
[----:B------:R-:W-:Y:S05]  /*fb50*/  BSYNC.RECONVERGENT B3 ;  /* 0x0000000000037941 */ /* 0x000fea0003800200 */
.L_x_28916:
        /* <DEDUP_REMOVED lines=10> */
.L_x_28915:
[----:B------:R-:W-:Y:S05]  /*fc00*/  BSYNC.RECONVERGENT B2 ;  /* 0x0000000000027941 */ /* 0x000fea0003800200 */
.L_x_28914:
        /* <DEDUP_REMOVED lines=20> */
.L_x_28925:
        /* <DEDUP_REMOVED lines=13> */
.L_x_28927:
[----:B------:R-:W-:Y:S05]  /*fe20*/  BSYNC.RECONVERGENT B4 ;  /* 0x0000000000047941 */ /* 0x000fea0003800200 */
.L_x_28926:
        /* <DEDUP_REMOVED lines=61> */
.L_x_28924:
[----:B------:R-:W-:Y:S05]  /*10200*/  BSYNC.RECONVERGENT B3 ;  /* 0x0000000000037941 */ /* 0x000fea0003800200 */
.L_x_28923:
        /* <DEDUP_REMOVED lines=11> */
.L_x_28922:
[----:B------:R-:W-:Y:S05]  /*102c0*/  BSYNC.RECONVERGENT B2 ;  /* 0x0000000000027941 */ /* 0x000fea0003800200 */
.L_x_28921:
        /* <DEDUP_REMOVED lines=20> */
.L_x_28932:
        /* <DEDUP_REMOVED lines=13> */
.L_x_28934:
[----:B------:R-:W-:Y:S05]  /*104e0*/  BSYNC.RECONVERGENT B4 ;  /* 0x0000000000047941 */ /* 0x000fea0003800200 */
.L_x_28933:
        /* <DEDUP_REMOVED lines=61> */
.L_x_28931:
[----:B------:R-:W-:Y:S05]  /*108c0*/  BSYNC.RECONVERGENT B3 ;  /* 0x0000000000037941 */ /* 0x000fea0003800200 */
.L_x_28930:
        /* <DEDUP_REMOVED lines=10> */
.L_x_28929:
[----:B------:R-:W-:Y:S05]  /*10970*/  BSYNC.RECONVERGENT B2 ;  /* 0x0000000000027941 */ /* 0x000fea0003800200 */
.L_x_28928:
        /* <DEDUP_REMOVED lines=20> */
.L_x_28939:
        /* <DEDUP_REMOVED lines=13> */
.L_x_28941:
[----:B------:R-:W-:Y:S05]  /*10b90*/  BSYNC.RECONVERGENT B4 ;  /* 0x0000000000047941 */ /* 0x000fea0003800200 */
.L_x_28940:
        /* <DEDUP_REMOVED lines=61> */
.L_x_28938:
[----:B------:R-:W-:Y:S05]  /*10f70*/  BSYNC.RECONVERGENT B3 ;  /* 0x0000000000037941 */ /* 0x000fea0003800200 */
.L_x_28937:
        /* <DEDUP_REMOVED lines=11> */
.L_x_28936:
[----:B------:R-:W-:Y:S05]  /*11030*/  BSYNC.RECONVERGENT B2 ;  /* 0x0000000000027941 */ /* 0x000fea0003800200 */
.L_x_28935:
        /* <DEDUP_REMOVED lines=20> */
.L_x_28946:
        /* <DEDUP_REMOVED lines=13> */
.L_x_28948:
[----:B------:R-:W-:Y:S05]  /*11250*/  BSYNC.RECONVERGENT B4 ;  /* 0x0000000000047941 */ /* 0x000fea0003800200 */
.L_x_28947:
        /* <DEDUP_REMOVED lines=61> */
.L_x_28945:
[----:B------:R-:W-:Y:S05]  /*11630*/  BSYNC.RECONVERGENT B3 ;  /* 0x0000000000037941 */ /* 0x000fea0003800200 */
.L_x_28944:
        /* <DEDUP_REMOVED lines=10> */
.L_x_28943:
[----:B------:R-:W-:Y:S05]  /*116e0*/  BSYNC.RECONVERGENT B2 ;  /* 0x0000000000027941 */ /* 0x000fea0003800200 */
.L_x_28942:
        /* <DEDUP_REMOVED lines=20> */
.L_x_28953:
        /* <DEDUP_REMOVED lines=13> */
.L_x_28955:
[----:B------:R-:W-:Y:S05]  /*11900*/  BSYNC.RECONVERGENT B4 ;  /* 0x0000000000047941 */ /* 0x000fea0003800200 */
.L_x_28954:
        /* <DEDUP_REMOVED lines=61> */
.L_x_28952:
[----:B------:R-:W-:Y:S05]  /*11ce0*/  BSYNC.RECONVERGENT B3 ;  /* 0x0000000000037941 */ /* 0x000fea0003800200 */
.L_x_28951:
        /* <DEDUP_REMOVED lines=11> */
.L_x_28950:
[----:B------:R-:W-:Y:S05]  /*11da0*/  BSYNC.RECONVERGENT B2 ;  /* 0x0000000000027941 */ /* 0x000fea0003800200 */
.L_x_28949:
        /* <DEDUP_REMOVED lines=20> */
.L_x_28960:
        /* <DEDUP_REMOVED lines=13> */
.L_x_28962:
[----:B------:R-:W-:Y:S05]  /*11fc0*/  BSYNC.RECONVERGENT B4 ;  /* 0x0000000000047941 */ /* 0x000fea0003800200 */
.L_x_28961:
        /* <DEDUP_REMOVED lines=61> */
.L_x_28959:
[----:B------:R-:W-:Y:S05]  /*123a0*/  BSYNC.RECONVERGENT B3 ;  /* 0x0000000000037941 */ /* 0x000fea0003800200 */
.L_x_28958:
        /* <DEDUP_REMOVED lines=10> */
.L_x_28957:
[----:B------:R-:W-:Y:S05]  /*12450*/  BSYNC.RECONVERGENT B2 ;  /* 0x0000000000027941 */ /* 0x000fea0003800200 */
.L_x_28956:
        /* <DEDUP_REMOVED lines=19> */
.L_x_28966:
        /* <DEDUP_REMOVED lines=13> */
.L_x_28968:
[----:B------:R-:W-:Y:S05]  /*12660*/  BSYNC.RECONVERGENT B3 ;  /* 0x0000000000037941 */ /* 0x000fea0003800200 */
.L_x_28967:
        /* <DEDUP_REMOVED lines=61> */
.L_x_28965:
[----:B------:R-:W-:Y:S05]  /*12a40*/  BSYNC.RECONVERGENT B2 ;  /* 0x0000000000027941 */ /* 0x000fea0003800200 */
.L_x_28964:
        /* <DEDUP_REMOVED lines=12> */
.L_x_28913:
        /* <DEDUP_REMOVED lines=21> */
.L_x_28973:
        /* <DEDUP_REMOVED lines=13> */
.L_x_28975:
[----:B------:R-:W-:Y:S05]  /*12d30*/  BSYNC.RECONVERGENT B4 ;  /* 0x0000000000047941 */ /* 0x000fea0003800200 */
.L_x_28974:
        /* <DEDUP_REMOVED lines=60> */
.L_x_28972:
[----:B------:R-:W-:Y:S05]  /*13100*/  BSYNC.RECONVERGENT B3 ;  /* 0x0000000000037941 */ /* 0x000fea0003800200 */
.L_x_28971:
        /* <DEDUP_REMOVED lines=9> */
.L_x_28970:
[----:B------:R-:W-:Y:S05]  /*131a0*/  BSYNC.RECONVERGENT B2 ;  /* 0x0000000000027941 */ /* 0x000fea0003800200 */
.L_x_28969:
        /* <DEDUP_REMOVED lines=17> */
.L_x_28980:
        /* <DEDUP_REMOVED lines=13> */
.L_x_28982:
[----:B------:R-:W-:Y:S05]  /*13390*/  BSYNC.RECONVERGENT B4 ;  /* 0x0000000000047941 */ /* 0x000fea0003800200 */
.L_x_28981:
        /* <DEDUP_REMOVED lines=61> */
.L_x_28979:
[----:B------:R-:W-:Y:S05]  /*13770*/  BSYNC.RECONVERGENT B3 ;  /* 0x0000000000037941 */ /* 0x000fea0003800200 */
.L_x_28978:
        /* <DEDUP_REMOVED lines=10> */
.L_x_28977:
[----:B------:R-:W-:Y:S05]  /*13820*/  BSYNC.RECONVERGENT B2 ;  /* 0x0000000000027941 */ /* 0x000fea0003800200 */
.L_x_28976:
        /* <DEDUP_REMOVED lines=17> */
.L_x_28987:
        /* <DEDUP_REMOVED lines=13> */
.L_x_28989:
[----:B------:R-:W-:Y:S05]  /*13a10*/  BSYNC.RECONVERGENT B4 ;  /* 0x0000000000047941 */ /* 0x000fea0003800200 */
.L_x_28988:
        /* <DEDUP_REMOVED lines=61> */
.L_x_28986:
[----:B------:R-:W-:Y:S05]  /*13df0*/  BSYNC.RECONVERGENT B3 ;  /* 0x0000000000037941 */ /* 0x000fea0003800200 */
.L_x_28985:
        /* <DEDUP_REMOVED lines=9> */
.L_x_28984:
[----:B------:R-:W-:Y:S05]  /*13e90*/  BSYNC.RECONVERGENT B2 ;  /* 0x0000000000027941 */ /* 0x000fea0003800200 */
.L_x_28983:
        /* <DEDUP_REMOVED lines=17> */
.L_x_28994:
        /* <DEDUP_REMOVED lines=13> */
.L_x_28996:
[----:B------:R-:W-:Y:S05]  /*14080*/  BSYNC.RECONVERGENT B4 ;  /* 0x0000000000047941 */ /* 0x000fea0003800200 */
.L_x_28995:
        /* <DEDUP_REMOVED lines=61> */
.L_x_28993:
[----:B------:R-:W-:Y:S05]  /*14460*/  BSYNC.RECONVERGENT B3 ;  /* 0x0000000000037941 */ /* 0x000fea0003800200 */
.L_x_28992:
        /* <DEDUP_REMOVED lines=10> */
.L_x_28991:
[----:B------:R-:W-:Y:S05]  /*14510*/  BSYNC.RECONVERGENT B2 ;  /* 0x0000000000027941 */ /* 0x000fea0003800200 */
.L_x_28990:
        /* <DEDUP_REMOVED lines=17> */
.L_x_29001:
        /* <DEDUP_REMOVED lines=13> */
.L_x_29003:
[----:B------:R-:W-:Y:S05]  /*14700*/  BSYNC.RECONVERGENT B4 ;  /* 0x0000000000047941 */ /* 0x000fea0003800200 */
.L_x_29002:
        /* <DEDUP_REMOVED lines=61> */
.L_x_29000:
[----:B------:R-:W-:Y:S05]  /*14ae0*/  BSYNC.RECONVERGENT B3 ;  /* 0x0000000000037941 */ /* 0x000fea0003800200 */
.L_x_28999:
        /* <DEDUP_REMOVED lines=9> */
.L_x_28998:
[----:B------:R-:W-:Y:S05]  /*14b80*/  BSYNC.RECONVERGENT B2 ;  /* 0x0000000000027941 */ /* 0x000fea0003800200 */
.L_x_28997:
        /* <DEDUP_REMOVED lines=17> */
.L_x_29008:
        /* <DEDUP_REMOVED lines=13> */
.L_x_29010:
[----:B------:R-:W-:Y:S05]  /*14d70*/  BSYNC.RECONVERGENT B4 ;  /* 0x0000000000047941 */ /* 0x000fea0003800200 */
.L_x_29009:
        /* <DEDUP_REMOVED lines=61> */
.L_x_29007:
[----:B------:R-:W-:Y:S05]  /*15150*/  BSYNC.RECONVERGENT B3 ;  /* 0x0000000000037941 */ /* 0x000fea0003800200 */
.L_x_29006:
        /* <DEDUP_REMOVED lines=10> */
.L_x_29005:
[----:B------:R-:W-:Y:S05]  /*15200*/  BSYNC.RECONVERGENT B2 ;  /* 0x0000000000027941 */ /* 0x000fea0003800200 */
.L_x_29004:
        /* <DEDUP_REMOVED lines=17> */
.L_x_29015:
        /* <DEDUP_REMOVED lines=13> */
.L_x_29017:
[----:B------:R-:W-:Y:S05]  /*153f0*/  BSYNC.RECONVERGENT B4 ;  /* 0x0000000000047941 */ /* 0x000fea0003800200 */
.L_x_29016:
        /* <DEDUP_REMOVED lines=61> */
.L_x_29014:
[----:B------:R-:W-:Y:S05]  /*157d0*/  BSYNC.RECONVERGENT B3 ;  /* 0x0000000000037941 */ /* 0x000fea0003800200 */
.L_x_29013:
        /* <DEDUP_REMOVED lines=9> */
.L_x_29012:
[----:B------:R-:W-:Y:S05]  /*15870*/  BSYNC.RECONVERGENT B2 ;  /* 0x0000000000027941 */ /* 0x000fea0003800200 */
.L_x_29011:
        /* <DEDUP_REMOVED lines=16> */
.L_x_29020:
        /* <DEDUP_REMOVED lines=13> */
.L_x_29022:
[----:B------:R-:W-:Y:S05]  /*15a50*/  BSYNC.RECONVERGENT B3 ;  /* 0x0000000000037941 */ /* 0x000fea0003800200 */
.L_x_29021:
        /* <DEDUP_REMOVED lines=61> */
.L_x_29019:
[----:B------:R-:W-:Y:S05]  /*15e30*/  BSYNC.RECONVERGENT B2 ;  /* 0x0000000000027941 */ /* 0x000fea0003800200 */
.L_x_29018:
        /* <DEDUP_REMOVED lines=10> */
.L_x_28963:
[----:B------:R-:W-:Y:S05]  /*15ee0*/  BSYNC.RECONVERGENT B1 ;  /* 0x0000000000017941 */ /* 0x000fea0003800200 */
.L_x_28912:
        /* <DEDUP_REMOVED lines=27> */
.L_x_29024:
[----:B------:R-:W-:Y:S05]  /*160a0*/  BSYNC.RECONVERGENT B1 ;  /* 0x0000000000017941 */ /* 0x000fea0003800200 */
.L_x_29023:
[----:B------:R-:W-:Y:S01]  /*160b0*/  IADD3 R10, PT, PT, R10, 0x20, RZ ;  /* 0x000000200a0a7810 */ /* 0x000fe20007ffe0ff */
[----:B------:R-:W-:-:S07]  /*160c0*/  VIADD R11, R11, 0x20 ;  /* 0x000000200b0b7836 */ /* 0x000fce0000000000 */
.L_x_28909:
[----:B------:R-:W-:Y:S05]  /*160d0*/  BSYNC.RECONVERGENT B0 ;  /* 0x0000000000007941 */ /* 0x000fea0003800200 */
.L_x_28908:
        /* <DEDUP_REMOVED lines=10> */
.L_x_29028:
[----:B------:R-:W-:Y:S05]  /*16180*/  BSYNC.RECONVERGENT B1 ;  /* 0x0000000000017941 */ /* 0x000fea0003800200 */
.L_x_29027:
        /* <DEDUP_REMOVED lines=29> */
.L_x_29035:
        /* <DEDUP_REMOVED lines=13> */
.L_x_29037:
[----:B------:R-:W-:Y:S05]  /*16430*/  BSYNC.RECONVERGENT B4 ;  /* 0x0000000000047941 */ /* 0x000fea0003800200 */
.L_x_29036:
        /* <DEDUP_REMOVED lines=60> */
.L_x_29034:
[----:B------:R-:W-:Y:S05]  /*16800*/  BSYNC.RECONVERGENT B3 ;  /* 0x0000000000037941 */ /* 0x000fea0003800200 */
.L_x_29033:
        /* <DEDUP_REMOVED lines=10> */
.L_x_29032:
[----:B------:R-:W-:Y:S05]  /*168b0*/  BSYNC.RECONVERGENT B2 ;  /* 0x0000000000027941 */ /* 0x000fea0003800200 */
.L_x_29031:
        /* <DEDUP_REMOVED lines=20> */
.L_x_29042:
        /* <DEDUP_REMOVED lines=13> */
.L_x_29044:
[----:B------:R-:W-:Y:S05]  /*16ad0*/  BSYNC.RECONVERGENT B4 ;  /* 0x0000000000047941 */ /* 0x000fea0003800200 */
.L_x_29043:
        /* <DEDUP_REMOVED lines=61> */
.L_x_29041:
[----:B------:R-:W-:Y:S05]  /*16eb0*/  BSYNC.RECONVERGENT B3 ;  /* 0x0000000000037941 */ /* 0x000fea0003800200 */
.L_x_29040:
        /* <DEDUP_REMOVED lines=11> */
.L_x_29039:
[----:B------:R-:W-:Y:S05]  /*16f70*/  BSYNC.RECONVERGENT B2 ;  /* 0x0000000000027941 */ /* 0x000fea0003800200 */
.L_x_29038:
        /* <DEDUP_REMOVED lines=20> */
.L_x_29049:
        /* <DEDUP_REMOVED lines=13> */
.L_x_29051:
[----:B------:R-:W-:Y:S05]  /*17190*/  BSYNC.RECONVERGENT B4 ;  /* 0x0000000000047941 */ /* 0x000fea0003800200 */
.L_x_29050:
        /* <DEDUP_REMOVED lines=50> */
[----:B------:R-:W-:Y:S01]  /*174c0*/  LOP3.LUT R189, R189, R190, R19, 0x96, !PT ;  /* 0x000000bebdbd7212 */ /* 0x000fe200078e9613 */
[----:B------:R-:W-:Y:S02]  /*174d0*/  VIADD R19, R25, 0x96a522ad ;  /* 0x96a522ad19137836 */ /* 0x000fe40000000000 */
[----:B------:R-:W-:Y:S01]  /*174e0*/  IMAD.WIDE.U32 R190, R7, -0x326172a9, RZ ;  /* 0xcd9e8d5707be7825 */ /* 0x000fe200078e00ff */
[----:B------:R-:W-:-:S03]  /*174f0*/  IADD3 R7, PT, PT, R24, -0x700cb87f, RZ ;  /* 0x8ff3478118077810 */ /* 0x000fc60007ffe0ff */
[----:B------:R-:W-:Y:S01]  /*17500*/  IMAD.WIDE.U32 R188, R189, -0x2daee0ad, RZ ;  /* 0xd2511f53bdbc7825 */ /* 0x000fe200078e00ff */
[----:B------:R-:W-:Y:S02]  /*17510*/  LOP3.LUT R18, R7, R18, R191, 0x96, !PT ;  /* 0x0000001207127212 */ /* 0x000fe400078e96bf */
[----:B------:R-:W-:Y:S01]  /*17520*/  MOV R14, R190 ;  /* 0x000000be000e7202 */ /* 0x000fe20000000f00 */
[----:B------:R-:W-:Y:S01]  /*17530*/  IMAD.MOV.U32 R13, RZ, RZ, R188 ;  /* 0x000000ffff0d7224 */ /* 0x000fe200078e00bc */
[----:B------:R-:W-:Y:S01]  /*17540*/  LOP3.LUT R19, R19, R210, R189, 0x96, !PT ;  /* 0x000000d213137212 */ /* 0x000fe200078e96bd */
[----:B------:R-:W-:Y:S01]  /*17550*/  IMAD.MOV.U32 R188, RZ, RZ, RZ ;  /* 0x000000ffffbc7224 */ /* 0x000fe200078e00ff */
[----:B------:R-:W-:-:S07]  /*17560*/  MOV R7, R17 ;  /* 0x0000001100077202 */ /* 0x000fce0000000f00 */
.L_x_29048:
[----:B------:R-:W-:Y:S05]  /*17570*/  BSYNC.RECONVERGENT B3 ;  /* 0x0000000000037941 */ /* 0x000fea0003800200 */
.L_x_29047:
[----:B------:R-:W-:Y:S01]  /*17580*/  HFMA2 R17, -RZ, RZ, 0.1171875, 0 ;  /* 0x2f800000ff117431 */ /* 0x000fe200000001ff */
[----:B------:R-:W-:-:S05]  /*17590*/  I2FP.F32.U32 R7, R7 ;  /* 0x0000000700077245 */ /* 0x000fca0000201000 */
        /* <DEDUP_REMOVED lines=8> */
.L_x_29046:
[----:B------:R-:W-:Y:S05]  /*17620*/  BSYNC.RECONVERGENT B2 ;  /* 0x0000000000027941 */ /* 0x000fea0003800200 */
.L_x_29045:
[----:B------:R-:W-:Y:S01]  /*17630*/  BSSY.RECONVERGENT B2, `(.L_x_29052) ;  /* 0x000006b000027945 */ /* 0x000fe20003800200 */
[----:B------:R-:W-:Y:S01]  /*17640*/  @!P1 MOV R17, R13 ;  /* 0x0000000d00119202 */ /* 0x000fe20000000f00 */
[----:B------:R-:W-:Y:S02]  /*17650*/  @!P1 IMAD.MOV.U32 R189, RZ, RZ, R188 ;  /* 0x000000ffffbd9224 */ /* 0x000fe400078e00bc */
        /* <DEDUP_REMOVED lines=17> */
.L_x_29056:
        /* <DEDUP_REMOVED lines=13> */
.L_x_29058:
[----:B------:R-:W-:Y:S05]  /*17840*/  BSYNC.RECONVERGENT B4 ;  /* 0x0000000000047941 */ /* 0x000fea0003800200 */
.L_x_29057:
        /* <DEDUP_REMOVED lines=61> */
.L_x_29055:
[----:B------:R-:W-:Y:S05]  /*17c20*/  BSYNC.RECONVERGENT B3 ;  /* 0x0000000000037941 */ /* 0x000fea0003800200 */
.L_x_29054:
        /* <DEDUP_REMOVED lines=11> */
.L_x_29053:
[----:B------:R-:W-:Y:S05]  /*17ce0*/  BSYNC.RECONVERGENT B2 ;  /* 0x0000000000027941 */ /* 0x000fea0003800200 */
.L_x_29052:
        /* <DEDUP_REMOVED lines=20> */
.L_x_29063:
        /* <DEDUP_REMOVED lines=13> */
.L_x_29065:
[----:B------:R-:W-:Y:S05]  /*17f00*/  BSYNC.RECONVERGENT B4 ;  /* 0x0000000000047941 */ /* 0x000fea0003800200 */
.L_x_29064:
        /* <DEDUP_REMOVED lines=61> */
.L_x_29062:
[----:B------:R-:W-:Y:S05]  /*182e0*/  BSYNC.RECONVERGENT B3 ;  /* 0x0000000000037941 */ /* 0x000fea0003800200 */
.L_x_29061:
        /* <DEDUP_REMOVED lines=10> */
.L_x_29060:
[----:B------:R-:W-:Y:S05]  /*18390*/  BSYNC.RECONVERGENT B2 ;  /* 0x0000000000027941 */ /* 0x000fea0003800200 */
.L_x_29059:
        /* <DEDUP_REMOVED lines=20> */
.L_x_29070:
        /* <DEDUP_REMOVED lines=13> */
.L_x_29072:
[----:B------:R-:W-:Y:S05]  /*185b0*/  BSYNC.RECONVERGENT B4 ;  /* 0x0000000000047941 */ /* 0x000fea0003800200 */
.L_x_29071:
        /* <DEDUP_REMOVED lines=61> */
.L_x_29069:
[----:B------:R-:W-:Y:S05]  /*18990*/  BSYNC.RECONVERGENT B3 ;  /* 0x0000000000037941 */ /* 0x000fea0003800200 */
.L_x_29068:
        /* <DEDUP_REMOVED lines=11> */
.L_x_29067:
[----:B------:R-:W-:Y:S05]  /*18a50*/  BSYNC.RECONVERGENT B2 ;  /* 0x0000000000027941 */ /* 0x000fea0003800200 */
.L_x_29066:
        /* <DEDUP_REMOVED lines=20> */
.L_x_29077:
        /* <DEDUP_REMOVED lines=13> */
.L_x_29079:
[----:B------:R-:W-:Y:S05]  /*18c70*/  BSYNC.RECONVERGENT B4 ;  /* 0x0000000000047941 */ /* 0x000fea0003800200 */
.L_x_29078:
        /* <DEDUP_REMOVED lines=61> */
.L_x_29076:
[----:B------:R-:W-:Y:S05]  /*19050*/  BSYNC.RECONVERGENT B3 ;  /* 0x0000000000037941 */ /* 0x000fea0003800200 */
.L_x_29075:
        /* <DEDUP_REMOVED lines=10> */
.L_x_29074:
[----:B------:R-:W-:Y:S05]  /*19100*/  BSYNC.RECONVERGENT B2 ;  /* 0x0000000000027941 */ /* 0x000fea0003800200 */
.L_x_29073:
        /* <DEDUP_REMOVED lines=19> */
.L_x_29083:
        /* <DEDUP_REMOVED lines=13> */
.L_x_29085:
[----:B------:R-:W-:Y:S05]  /*19310*/  BSYNC.RECONVERGENT B3 ;  /* 0x0000000000037941 */ /* 0x000fea0003800200 */
.L_x_29084:
        /* <DEDUP_REMOVED lines=59> */
[----:B------:R-:W-:Y:S02]  /*196d0*/  LOP3.LUT R19, R19, R210, R189, 0x96, !PT ;  /* 0x000000d213137212 */ /* 0x000fe400078e96bd */
[----:B------:R-:W-:-:S07]  /*196e0*/  MOV R2, R13 ;  /* 0x0000000d00027202 */ /* 0x000fce0000000f00 */
.L_x_29082:
[----:B------:R-:W-:Y:S05]  /*196f0*/  BSYNC.RECONVERGENT B2 ;  /* 0x0000000000027941 */ /* 0x000fea0003800200 */
.L_x_29081:
        /* <DEDUP_REMOVED lines=10> */
[----:B------:R-:W-:Y:S01]  /*197a0*/  SEL R2, RZ, 0x1, P1 ;  /* 0x00000001ff027807 */ /* 0x000fe20000800000 */
[----:B------:R-:W-:Y:S06]  /*197b0*/  BRA `(.L_x_29080) ;  /* 0x0000003000f47947 */ /* 0x000fec0003800000 */
.L_x_29030:
[----:B------:R-:W-:Y:S01]  /*197c0*/  BSSY.RECONVERGENT B2, `(.L_x_29086) ;  /* 0x0000069000027945 */ /* 0x000fe20003800200 */
[----:B------:R-:W-:Y:S01]  /*197d0*/  HFMA2 R120, -RZ, RZ, 0, 0 ;  /* 0x00000000ff787431 */ /* 0x000fe200000001ff */
        /* <DEDUP_REMOVED lines=19> */
.L_x_29090:
        /* <DEDUP_REMOVED lines=13> */
.L_x_29092:
[----:B------:R-:W-:Y:S05]  /*199e0*/  BSYNC.RECONVERGENT B4 ;  /* 0x0000000000047941 */ /* 0x000fea0003800200 */
.L_x_29091:
        /* <DEDUP_REMOVED lines=45> */
[----:B------:R-:W-:Y:S02]  /*19cc0*/  LOP3.LUT R18, R9, R18, R121, 0x96, !PT ;  /* 0x0000001209127212 */ /* 0x000fe400078e9679 */
[----:B------:R-:W-:-:S03]  /*19cd0*/  IADD3 R9, PT, PT, R25, -0x24c28bd8, RZ ;  /* 0xdb3d742819097810 */ /* 0x000fc60007ffe0ff */
[----:B------:R-:W-:-:S05]  /*19ce0*/  IMAD.WIDE.U32 R18, R18, -0x326172a9, RZ ;  /* 0xcd9e8d5712127825 */ /* 0x000fca00078e00ff */
        /* <DEDUP_REMOVED lines=8> */
[----:B------:R-:W-:Y:S01]  /*19d70*/  IMAD.MOV.U32 R14, RZ, RZ, R120 ;  /* 0x000000ffff0e7224 */ /* 0x000fe200078e0078 */
[----:B------:R-:W-:Y:S01]  /*19d80*/  LOP3.LUT R18, R9, R18, R121, 0x96, !PT ;  /* 0x0000001209127212 */ /* 0x000fe200078e9679 */
[----:B------:R-:W-:Y:S01]  /*19d90*/  IMAD.MOV.U32 R122, RZ, RZ, RZ ;  /* 0x000000ffff7a7224 */ /* 0x000fe200078e00ff */
[----:B------:R-:W-:-:S07]  /*19da0*/  MOV R9, R13 ;  /* 0x0000000d00097202 */ /* 0x000fce0000000f00 */
.L_x_29089:
[----:B------:R-:W-:Y:S05]  /*19db0*/  BSYNC.RECONVERGENT B3 ;  /* 0x0000000000037941 */ /* 0x000fea0003800200 */
.L_x_29088:
        /* <DEDUP_REMOVED lines=9> */
.L_x_29087:
[----:B------:R-:W-:Y:S05]  /*19e50*/  BSYNC.RECONVERGENT B2 ;  /* 0x0000000000027941 */ /* 0x000fea0003800200 */
.L_x_29086:
[----:B------:R-:W-:Y:S01]  /*19e60*/  BSSY.RECONVERGENT B2, `(.L_x_29093) ;  /* 0x0000067000027945 */ /* 0x000fe20003800200 */
[----:B------:R-:W-:Y:S01]  /*19e70*/  MOV R17, R122 ;  /* 0x0000007a00117202 */ /* 0x000fe20000000f00 */
[----:B------:R-:W-:Y:S02]  /*19e80*/  IMAD.MOV.U32 R121, RZ, RZ, RZ ;  /* 0x000000ffff797224 */ /* 0x000fe400078e00ff */
[----:B------:R-:W-:Y:S05]  /*19e90*/  @!P0 BRA `(.L_x_29094) ;  /* 0x00000004008c8947 */ /* 0x000fea0003800000 */
        /* <DEDUP_REMOVED lines=13> */
.L_x_29097:
        /* <DEDUP_REMOVED lines=13> */
.L_x_29099:
[----:B------:R-:W-:Y:S05]  /*1a040*/  BSYNC.RECONVERGENT B4 ;  /* 0x0000000000047941 */ /* 0x000fea0003800200 */
.L_x_29098:
[----:B------:R-:W-:Y:S01]  /*1a050*/  LOP3.LUT R122, R15, R125, R25, 0x96, !PT ;  /* 0x0000007d0f7a7212 */ /* 0x000fe200078e9619 */
[----:B------:R-:W-:Y:S01]  /*1a060*/  IMAD.WIDE.U32 R18, R23, -0x326172a9, RZ ;  /* 0xcd9e8d5717127825 */ /* 0x000fe200078e00ff */
[----:B------:R-:W-:-:S03]  /*1a070*/  IADD3 R8, PT, PT, R25, -0x4498517b, RZ ;  /* 0xbb67ae8519087810 */ /* 0x000fc60007ffe0ff */
[----:B------:R-:W-:Y:S02]  /*1a080*/  HFMA2 R17, -RZ, RZ, 0, 0 ;  /* 0x00000000ff117431 */ /* 0x000fe400000001ff */
        /* <DEDUP_REMOVED lines=42> */
[----:B------:R-:W-:Y:S02]  /*1a330*/  LOP3.LUT R18, R8, R18, R123, 0x96, !PT ;  /* 0x0000001208127212 */ /* 0x000fe400078e967b */
[----:B------:R-:W-:Y:S01]  /*1a340*/  IADD3 R8, PT, PT, R25, -0x24c28bd8, RZ ;  /* 0xdb3d742819087810 */ /* 0x000fe20007ffe0ff */
[----:B------:R-:W-:Y:S02]  /*1a350*/  VIADD R123, R24, 0xf1bbcdc8 ;  /* 0xf1bbcdc8187b7836 */ /* 0x000fe40000000000 */
        /* <DEDUP_REMOVED lines=8> */
[----:B------:R-:W-:Y:S01]  /*1a3e0*/  IMAD.MOV.U32 R14, RZ, RZ, R124 ;  /* 0x000000ffff0e7224 */ /* 0x000fe200078e007c */
[----:B------:R-:W-:Y:S01]  /*1a3f0*/  MOV R8, R216 ;  /* 0x000000d800087202 */ /* 0x000fe20000000f00 */
[----:B------:R-:W-:Y:S01]  /*1a400*/  IMAD.MOV.U32 R216, RZ, RZ, R122 ;  /* 0x000000ffffd87224 */ /* 0x000fe200078e007a */
[----:B------:R-:W-:-:S07]  /*1a410*/  LOP3.LUT R19, R19, R126, R123, 0x96, !PT ;  /* 0x0000007e13137212 */ /* 0x000fce00078e967b */
.L_x_29096:
[----:B------:R-:W-:Y:S05]  /*1a420*/  BSYNC.RECONVERGENT B3 ;  /* 0x0000000000037941 */ /* 0x000fea0003800200 */
.L_x_29095:
        /* <DEDUP_REMOVED lines=10> */
.L_x_29094:
[----:B------:R-:W-:Y:S05]  /*1a4d0*/  BSYNC.RECONVERGENT B2 ;  /* 0x0000000000027941 */ /* 0x000fea0003800200 */
.L_x_29093:
[----:B------:R-:W-:Y:S01]  /*1a4e0*/  BSSY.RECONVERGENT B2, `(.L_x_29100) ;  /* 0x0000066000027945 */ /* 0x000fe20003800200 */
[----:B------:R-:W-:Y:S01]  /*1a4f0*/  IMAD.MOV.U32 R13, RZ, RZ, R17 ;  /* 0x000000ffff0d7224 */ /* 0x000fe200078e0011 */
[----:B------:R-:W-:Y:S02]  /*1a500*/  MOV R122, RZ ;  /* 0x000000ff007a7202 */ /* 0x000fe40000000f00 */
[----:B------:R-:W-:Y:S05]  /*1a510*/  @!P0 BRA `(.L_x_29101) ;  /* 0x0000000400888947 */ /* 0x000fea0003800000 */
        /* <DEDUP_REMOVED lines=13> */
.L_x_29104:
        /* <DEDUP_REMOVED lines=13> */
.L_x_29106:
[----:B------:R-:W-:Y:S05]  /*1a6c0*/  BSYNC.RECONVERGENT B4 ;  /* 0x0000000000047941 */ /* 0x000fea0003800200 */
.L_x_29105:
        /* <DEDUP_REMOVED lines=61> */
.L_x_29103:
[----:B------:R-:W-:Y:S05]  /*1aaa0*/  BSYNC.RECONVERGENT B3 ;  /* 0x0000000000037941 */ /* 0x000fea0003800200 */
.L_x_29102:
        /* <DEDUP_REMOVED lines=9> */
.L_x_29101:
[----:B------:R-:W-:Y:S05]  /*1ab40*/  BSYNC.RECONVERGENT B2 ;  /* 0x0000000000027941 */ /* 0x000fea0003800200 */
.L_x_29100:
        /* <DEDUP_REMOVED lines=17> */
.L_x_29111:
        /* <DEDUP_REMOVED lines=13> */
.L_x_29113:
[----:B------:R-:W-:Y:S05]  /*1ad30*/  BSYNC.RECONVERGENT B4 ;  /* 0x0000000000047941 */ /* 0x000fea0003800200 */
.L_x_29112:
[----:B------:R-:W-:Y:S01]  /*1ad40*/  LOP3.LUT R124, R15, R127, R25, 0x96, !PT ;  /* 0x0000007f0f7c7212 */ /* 0x000fe200078e9619 */
[----:B------:R-:W-:Y:S01]  /*1ad50*/  IMAD.WIDE.U32 R18, R23, -0x326172a9, RZ ;  /* 0xcd9e8d5717127825 */ /* 0x000fe200078e00ff */
[----:B------:R-:W-:-:S03]  /*1ad60*/  IADD3 R6, PT, PT, R25, -0x4498517b, RZ ;  /* 0xbb67ae8519067810 */ /* 0x000fc60007ffe0ff */
[----:B------:R-:W-:Y:S02]  /*1ad70*/  HFMA2 R17, -RZ, RZ, 0, 0 ;  /* 0x00000000ff117431 */ /* 0x000fe400000001ff */
[----:B------:R-:W-:Y:S01]  /*1ad80*/  VIADD R127, R24, 0x9e3779b9 ;  /* 0x9e3779b9187f7836 */ /* 0x000fe20000000000 */
[----:B------:R-:W-:Y:S01]  /*1ad90*/  LOP3.LUT R19, R16, R19, R24, 0x96, !PT ;  /* 0x0000001310137212 */ /* 0x000fe200078e9618 */
[----:B------:R-:W-:-:S04]  /*1ada0*/  IMAD.WIDE.U32 R124, R124, -0x326172a9, RZ ;  /* 0xcd9e8d577c7c7825 */ /* 0x000fc800078e00ff */
[----:B01----:R-:W-:Y:S01]  /*1adb0*/  VIADD R188, R24, 0x5384540f ;  /* 0x5384540f18bc7836 */ /* 0x003fe20000000000 */
        /* <DEDUP_REMOVED lines=53> */
.L_x_29110:
[----:B------:R-:W-:Y:S05]  /*1b110*/  BSYNC.RECONVERGENT B3 ;  /* 0x0000000000037941 */ /* 0x000fea0003800200 */
.L_x_29109:
        /* <DEDUP_REMOVED lines=10> */
.L_x_29108:
[----:B------:R-:W-:Y:S05]  /*1b1c0*/  BSYNC.RECONVERGENT B2 ;  /* 0x0000000000027941 */ /* 0x000fea0003800200 */
.L_x_29107:
        /* <DEDUP_REMOVED lines=17> */
.L_x_29118:
        /* <DEDUP_REMOVED lines=13> */
.L_x_29120:
[----:B------:R-:W-:Y:S05]  /*1b3b0*/  BSYNC.RECONVERGENT B4 ;  /* 0x0000000000047941 */ /* 0x000fea0003800200 */
.L_x_29119:
[----:B------:R-:W-:Y:S01]  /*1b3c0*/  LOP3.LUT R124, R15, R127, R25, 0x96, !PT ;  /* 0x0000007f0f7c7212 */ /* 0x000fe200078e9619 */
[----:B------:R-:W-:Y:S01]  /*1b3d0*/  IMAD.WIDE.U32 R18, R23, -0x326172a9, RZ ;  /* 0xcd9e8d5717127825 */ /* 0x000fe200078e00ff */
[C---:B------:R-:W-:Y:S02]  /*1b3e0*/  IADD3 R127, PT, PT, R24.reuse, -0x61c88647, RZ ;  /* 0x9e3779b9187f7810 */ /* 0x040fe40007ffe0ff */
[----:B01----:R-:W-:Y:S01]  /*1b3f0*/  IADD3 R188, PT, PT, R24, 0x5384540f, RZ ;  /* 0x5384540f18bc7810 */ /* 0x003fe20007ffe0ff */
        /* <DEDUP_REMOVED lines=57> */
.L_x_29117:
[----:B------:R-:W-:Y:S05]  /*1b790*/  BSYNC.RECONVERGENT B3 ;  /* 0x0000000000037941 */ /* 0x000fea0003800200 */
.L_x_29116:
        /* <DEDUP_REMOVED lines=9> */
.L_x_29115:
[----:B------:R-:W-:Y:S05]  /*1b830*/  BSYNC.RECONVERGENT B2 ;  /* 0x0000000000027941 */ /* 0x000fea0003800200 */
.L_x_29114:
        /* <DEDUP_REMOVED lines=17> */
.L_x_29125:
        /* <DEDUP_REMOVED lines=13> */
.L_x_29127:
[----:B------:R-:W-:Y:S05]  /*1ba20*/  BSYNC.RECONVERGENT B4 ;  /* 0x0000000000047941 */ /* 0x000fea0003800200 */
.L_x_29126:
        /* <DEDUP_REMOVED lines=61> */
.L_x_29124:
[----:B------:R-:W-:Y:S05]  /*1be00*/  BSYNC.RECONVERGENT B3 ;  /* 0x0000000000037941 */ /* 0x000fea0003800200 */
.L_x_29123:
        /* <DEDUP_REMOVED lines=10> */
.L_x_29122:
[----:B------:R-:W-:Y:S05]  /*1beb0*/  BSYNC.RECONVERGENT B2 ;  /* 0x0000000000027941 */ /* 0x000fea0003800200 */
.L_x_29121:
        /* <DEDUP_REMOVED lines=17> */
.L_x_29132:
        /* <DEDUP_REMOVED lines=13> */
.L_x_29134:
[----:B------:R-:W-:Y:S05]  /*1c0a0*/  BSYNC.RECONVERGENT B4 ;  /* 0x0000000000047941 */ /* 0x000fea0003800200 */
.L_x_29133:
        /* <DEDUP_REMOVED lines=61> */
.L_x_29131:
[----:B------:R-:W-:Y:S05]  /*1c480*/  BSYNC.RECONVERGENT B3 ;  /* 0x0000000000037941 */ /* 0x000fea0003800200 */
.L_x_29130:
        /* <DEDUP_REMOVED lines=9> */
.L_x_29129:
[----:B------:R-:W-:Y:S05]  /*1c520*/  BSYNC.RECONVERGENT B2 ;  /* 0x0000000000027941 */ /* 0x000fea0003800200 */
.L_x_29128:
[----:B------:R-:W-:Y:S01]  /*1c530*/  MOV R17, R13 ;  /* 0x0000000d00117202 */ /* 0x000fe20000000f00 */
        /* <DEDUP_REMOVED lines=15> */
.L_x_29137:
        /* <DEDUP_REMOVED lines=13> */
.L_x_29139:
[----:B------:R-:W-:Y:S05]  /*1c700*/  BSYNC.RECONVERGENT B3 ;  /* 0x0000000000037941 */ /* 0x000fea0003800200 */
.L_x_29138:
[----:B01----:R-:W-:Y:S01]  /*1c710*/  LOP3.LUT R188, R15, R191, R25, 0x96, !PT ;  /* 0x000000bf0fbc7212 */ /* 0x003fe200078e9619 */
        /* <DEDUP_REMOVED lines=60> */
.L_x_29136:
[----:B------:R-:W-:Y:S05]  /*1cae0*/  BSYNC.RECONVERGENT B2 ;  /* 0x0000000000027941 */ /* 0x000fea0003800200 */
.L_x_29135:
        /* <DEDUP_REMOVED lines=10> */
.L_x_29080:
[----:B------:R-:W-:Y:S05]  /*1cb90*/  BSYNC.RECONVERGENT B1 ;  /* 0x0000000000017941 */ /* 0x000fea0003800200 */
.L_x_29029:
[----:B01----:R-:W0:Y:S01]  /*1cba0*/  LDC.64 R188, c[0x0][0x3a8] ;  /* 0x0000ea00ffbc7b82 */ /* 0x003e220000000a00 */
[----:B------:R-:W-:Y:S01]  /*1cbb0*/  BSSY.RECONVERGENT B1, `(.L_x_29140) ;  /* 0x000001a000017945 */ /* 0x000fe20003800200 */
[----:B------:R-:W-:Y:S02]  /*1cbc0*/  IMAD.MOV.U32 R13, RZ, RZ, R216 ;  /* 0x000000ffff0d7224 */ /* 0x000fe400078e00d8 */
[----:B0-----:R-:W-:-:S05]  /*1cbd0*/  IMAD.WIDE.U32 R188, R10, 0x20, R188 ;  /* 0x000000200abc7825 */ /* 0x001fca00078e00bc */
[----:B-----5:R0:W-:Y:S04]  /*1cbe0*/  STG.E.128 desc[UR6][R188.64], R120 ;  /* 0x00000078bc007986 */ /* 0x0201e8000c101d06 */
        /* <DEDUP_REMOVED lines=17> */
[----:B------:R-:W-:Y:S02]  /*1cd00*/  LOP3.LUT R211, R189, R211, RZ, 0xfc, !PT ;  /* 0x000000d3bdd37212 */ /* 0x000fe400078efcff */
[----:B------:R-:W0:Y:S01]  /*1cd10*/  LDC.64 R188, c[0x0][0x3b0] ;  /* 0x0000ec00ffbc7b82 */ /* 0x000e220000000a00 */
[----:B------:R-:W-:Y:S01]  /*1cd20*/  LOP3.LUT R210, R190, 0xff, R9, 0xf8, !PT ;  /* 0x000000ffbed27812 */ /* 0x000fe200078ef809 */
[----:B0-----:R-:W-:-:S05]  /*1cd30*/  IMAD.WIDE.U32 R188, R11, 0x8, R188 ;  /* 0x000000080bbc7825 */ /* 0x001fca00078e00bc */
[----:B------:R1:W-:Y:S02]  /*1cd40*/  STG.E.64 desc[UR6][R188.64], R210 ;  /* 0x000000d2bc007986 */ /* 0x0003e4000c101b06 */
.L_x_29141:
[----:B------:R-:W-:Y:S05]  /*1cd50*/  BSYNC.RECONVERGENT B1 ;  /* 0x0000000000017941 */ /* 0x000fea0003800200 */
.L_x_29140:
[----:B------:R-:W-:Y:S01]  /*1cd60*/  VIADD R10, R10, 0x20 ;  /* 0x000000200a0a7836 */ /* 0x000fe20000000000 */
[----:B------:R-:W-:-:S07]  /*1cd70*/  IADD3 R11, PT, PT, R11, 0x20, RZ ;  /* 0x000000200b0b7810 */ /* 0x000fce0007ffe0ff */
.L_x_29026:
[----:B------:R-:W-:Y:S05]  /*1cd80*/  BSYNC.RECONVERGENT B0 ;  /* 0x0000000000007941 */ /* 0x000fea0003800200 */
.L_x_29025:
        /* <DEDUP_REMOVED lines=10> */
.L_x_29145:
[----:B------:R-:W-:Y:S05]  /*1ce30*/  BSYNC.RECONVERGENT B1 ;  /* 0x0000000000017941 */ /* 0x000fea0003800200 */
.L_x_29144:
        /* <DEDUP_REMOVED lines=29> */
.L_x_29152:
        /* <DEDUP_REMOVED lines=13> */
.L_x_29154:
[----:B------:R-:W-:Y:S05]  /*1d0e0*/  BSYNC.RECONVERGENT B4 ;  /* 0x0000000000047941 */ /* 0x000fea0003800200 */
.L_x_29153:
        /* <DEDUP_REMOVED lines=60> */
.L_x_29151:
[----:B------:R-:W-:Y:S05]  /*1d4b0*/  BSYNC.RECONVERGENT B3 ;  /* 0x0000000000037941 */ /* 0x000fea0003800200 */
.L_x_29150:
        /* <DEDUP_REMOVED lines=10> */
.L_x_29149:
[----:B------:R-:W-:Y:S05]  /*1d560*/  BSYNC.RECONVERGENT B2 ;  /* 0x0000000000027941 */ /* 0x000fea0003800200 */
.L_x_29148:
        /* <DEDUP_REMOVED lines=20> */
.L_x_29159:
        /* <DEDUP_REMOVED lines=13> */
.L_x_29161:
[----:B------:R-:W-:Y:S05]  /*1d780*/  BSYNC.RECONVERGENT B4 ;  /* 0x0000000000047941 */ /* 0x000fea0003800200 */
.L_x_29160:
        /* <DEDUP_REMOVED lines=61> */
.L_x_29158:
[----:B------:R-:W-:Y:S05]  /*1db60*/  BSYNC.RECONVERGENT B3 ;  /* 0x0000000000037941 */ /* 0x000fea0003800200 */
.L_x_29157:
        /* <DEDUP_REMOVED lines=11> */
.L_x_29156:
[----:B------:R-:W-:Y:S05]  /*1dc20*/  BSYNC.RECONVERGENT B2 ;  /* 0x0000000000027941 */ /* 0x000fea0003800200 */
.L_x_29155:
        /* <DEDUP_REMOVED lines=20> */
.L_x_29166:
        /* <DEDUP_REMOVED lines=13> */
.L_x_29168:
[----:B------:R-:W-:Y:S05]  /*1de40*/  BSYNC.RECONVERGENT B4 ;  /* 0x0000000000047941 */ /* 0x000fea0003800200 */
.L_x_29167:
        /* <DEDUP_REMOVED lines=61> */
.L_x_29165:
[----:B------:R-:W-:Y:S05]  /*1e220*/  BSYNC.RECONVERGENT B3 ;  /* 0x0000000000037941 */ /* 0x000fea0003800200 */
.L_x_29164:
        /* <DEDUP_REMOVED lines=10> */
.L_x_29163:
[----:B------:R-:W-:Y:S05]  /*1e2d0*/  BSYNC.RECONVERGENT B2 ;  /* 0x0000000000027941 */ /* 0x000fea0003800200 */
.L_x_29162:
        /* <DEDUP_REMOVED lines=20> */
.L_x_29173:
        /* <DEDUP_REMOVED lines=13> */
.L_x_29175:
[----:B------:R-:W-:Y:S05]  /*1e4f0*/  BSYNC.RECONVERGENT B4 ;  /* 0x0000000000047941 */ /* 0x000fea0003800200 */
.L_x_29174:
        /* <DEDUP_REMOVED lines=61> */
.L_x_29172:
[----:B------:R-:W-:Y:S05]  /*1e8d0*/  BSYNC.RECONVERGENT B3 ;  /* 0x0000000000037941 */ /* 0x000fea0003800200 */
.L_x_29171:
        /* <DEDUP_REMOVED lines=11> */
.L_x_29170:
[----:B------:R-:W-:Y:S05]  /*1e990*/  BSYNC.RECONVERGENT B2 ;  /* 0x0000000000027941 */ /* 0x000fea0003800200 */
.L_x_29169:
        /* <DEDUP_REMOVED lines=20> */
.L_x_29180:
        /* <DEDUP_REMOVED lines=13> */
.L_x_29182:
[----:B------:R-:W-:Y:S05]  /*1ebb0*/  BSYNC.RECONVERGENT B4 ;  /* 0x0000000000047941 */ /* 0x000fea0003800200 */
.L_x_29181:
        /* <DEDUP_REMOVED lines=61> */
.L_x_29179:
[----:B------:R-:W-:Y:S05]  /*1ef90*/  BSYNC.RECONVERGENT B3 ;  /* 0x0000000000037941 */ /* 0x000fea0003800200 */
.L_x_29178:
        /* <DEDUP_REMOVED lines=10> */
.L_x_29177:
[----:B------:R-:W-:Y:S05]  /*1f040*/  BSYNC.RECONVERGENT B2 ;  /* 0x0000000000027941 */ /* 0x000fea0003800200 */
.L_x_29176:
        /* <DEDUP_REMOVED lines=20> */
.L_x_29187:
        /* <DEDUP_REMOVED lines=13> */
.L_x_29189:
[----:B------:R-:W-:Y:S05]  /*1f260*/  BSYNC.RECONVERGENT B4 ;  /* 0x0000000000047941 */ /* 0x000fea0003800200 */
.L_x_29188:
        /* <DEDUP_REMOVED lines=61> */
.L_x_29186:
[----:B------:R-:W-:Y:S05]  /*1f640*/  BSYNC.RECONVERGENT B3 ;  /* 0x0000000000037941 */ /* 0x000fea0003800200 */
.L_x_29185:
        /* <DEDUP_REMOVED lines=11> */
.L_x_29184:
[----:B------:R-:W-:Y:S05]  /*1f700*/  BSYNC.RECONVERGENT B2 ;  /* 0x0000000000027941 */ /* 0x000fea0003800200 */
.L_x_29183:
        /* <DEDUP_REMOVED lines=20> */
.L_x_29194:
        /* <DEDUP_REMOVED lines=13> */
.L_x_29196:
[----:B------:R-:W-:Y:S05]  /*1f920*/  BSYNC.RECONVERGENT B4 ;  /* 0x0000000000047941 */ /* 0x000fea0003800200 */
.L_x_29195:
        /* <DEDUP_REMOVED lines=61> */
.L_x_29193:
[----:B------:R-:W-:Y:S05]  /*1fd00*/  BSYNC.RECONVERGENT B3 ;  /* 0x0000000000037941 */ /* 0x000fea0003800200 */
.L_x_29192:
        /* <DEDUP_REMOVED lines=10> */
.L_x_29191:
[----:B------:R-:W-:Y:S05]  /*1fdb0*/  BSYNC.RECONVERGENT B2 ;  /* 0x0000000000027941 */ /* 0x000fea0003800200 */
.L_x_29190:
        /* <DEDUP_REMOVED lines=19> */
.L_x_29200:
        /* <DEDUP_REMOVED lines=13> */
.L_x_29202:
[----:B------:R-:W-:Y:S05]  /*1ffc0*/  BSYNC.RECONVERGENT B3 ;  /* 0x0000000000037941 */ /* 0x000fea0003800200 */
.L_x_29201:
        /* <DEDUP_REMOVED lines=61> */
.L_x_29199:
[----:B------:R-:W-:Y:S05]  /*203a0*/  BSYNC.RECONVERGENT B2 ;  /* 0x0000000000027941 */ /* 0x000fea0003800200 */
.L_x_29198:
        /* <DEDUP_REMOVED lines=12> */
.L_x_29147:
        /* <DEDUP_REMOVED lines=21> */
.L_x_29207:
        /* <DEDUP_REMOVED lines=13> */
.L_x_29209:
[----:B------:R-:W-:Y:S05]  /*20690*/  BSYNC.RECONVERGENT B4 ;  /* 0x0000000000047941 */ /* 0x000fea0003800200 */
.L_x_29208:
        /* <DEDUP_REMOVED lines=60> */
.L_x_29206:
[----:B------:R-:W-:Y:S05]  /*20a60*/  BSYNC.RECONVERGENT B3 ;  /* 0x0000000000037941 */ /* 0x000fea0003800200 */
.L_x_29205:
        /* <DEDUP_REMOVED lines=9> */
.L_x_29204:
[----:B------:R-:W-:Y:S05]  /*20b00*/  BSYNC.RECONVERGENT B2 ;  /* 0x0000000000027941 */ /* 0x000fea0003800200 */
.L_x_29203:
        /* <DEDUP_REMOVED lines=17> */
.L_x_29214:
        /* <DEDUP_REMOVED lines=13> */
.L_x_29216:
[----:B------:R-:W-:Y:S05]  /*20cf0*/  BSYNC.RECONVERGENT B4 ;  /* 0x0000000000047941 */ /* 0x000fea0003800200 */
.L_x_29215:
        /* <DEDUP_REMOVED lines=61> */
.L_x_29213:
[----:B------:R-:W-:Y:S05]  /*210d0*/  BSYNC.RECONVERGENT B3 ;  /* 0x0000000000037941 */ /* 0x000fea0003800200 */
.L_x_29212:
        /* <DEDUP_REMOVED lines=10> */
.L_x_29211:
[----:B------:R-:W-:Y:S05]  /*21180*/  BSYNC.RECONVERGENT B2 ;  /* 0x0000000000027941 */ /* 0x000fea0003800200 */
.L_x_29210:
        /* <DEDUP_REMOVED lines=17> */
.L_x_29221:
        /* <DEDUP_REMOVED lines=13> */
.L_x_29223:
[----:B------:R-:W-:Y:S05]  /*21370*/  BSYNC.RECONVERGENT B4 ;  /* 0x0000000000047941 */ /* 0x000fea0003800200 */
.L_x_29222:
        /* <DEDUP_REMOVED lines=61> */
.L_x_29220:
[----:B------:R-:W-:Y:S05]  /*21750*/  BSYNC.RECONVERGENT B3 ;  /* 0x0000000000037941 */ /* 0x000fea0003800200 */
.L_x_29219:
        /* <DEDUP_REMOVED lines=9> */
.L_x_29218:
[----:B------:R-:W-:Y:S05]  /*217f0*/  BSYNC.RECONVERGENT B2 ;  /* 0x0000000000027941 */ /* 0x000fea0003800200 */
.L_x_29217:
        /* <DEDUP_REMOVED lines=17> */
.L_x_29228:
        /* <DEDUP_REMOVED lines=13> */
.L_x_29230:
[----:B------:R-:W-:Y:S05]  /*219e0*/  BSYNC.RECONVERGENT B4 ;  /* 0x0000000000047941 */ /* 0x000fea0003800200 */
.L_x_29229:
        /* <DEDUP_REMOVED lines=61> */
.L_x_29227:
[----:B------:R-:W-:Y:S05]  /*21dc0*/  BSYNC.RECONVERGENT B3 ;  /* 0x0000000000037941 */ /* 0x000fea0003800200 */
.L_x_29226:
        /* <DEDUP_REMOVED lines=10> */
.L_x_29225:
[----:B------:R-:W-:Y:S05]  /*21e70*/  BSYNC.RECONVERGENT B2 ;  /* 0x0000000000027941 */ /* 0x000fea0003800200 */
.L_x_29224:
        /* <DEDUP_REMOVED lines=17> */
.L_x_29235:
        /* <DEDUP_REMOVED lines=13> */
.L_x_29237:
[----:B------:R-:W-:Y:S05]  /*22060*/  BSYNC.RECONVERGENT B4 ;  /* 0x0000000000047941 */ /* 0x000fea0003800200 */
.L_x_29236:
        /* <DEDUP_REMOVED lines=61> */
.L_x_29234:
[----:B------:R-:W-:Y:S05]  /*22440*/  BSYNC.RECONVERGENT B3 ;  /* 0x0000000000037941 */ /* 0x000fea0003800200 */
.L_x_29233:
        /* <DEDUP_REMOVED lines=9> */
.L_x_29232:
[----:B------:R-:W-:Y:S05]  /*224e0*/  BSYNC.RECONVERGENT B2 ;  /* 0x0000000000027941 */ /* 0x000fea0003800200 */
.L_x_29231:
        /* <DEDUP_REMOVED lines=17> */
.L_x_29242:
        /* <DEDUP_REMOVED lines=13> */
.L_x_29244:
[----:B------:R-:W-:Y:S05]  /*226d0*/  BSYNC.RECONVERGENT B4 ;  /* 0x0000000000047941 */ /* 0x000fea0003800200 */
.L_x_29243:
        /* <DEDUP_REMOVED lines=61> */
.L_x_29241:
[----:B------:R-:W-:Y:S05]  /*22ab0*/  BSYNC.RECONVERGENT B3 ;  /* 0x0000000000037941 */ /* 0x000fea0003800200 */
.L_x_29240:
        /* <DEDUP_REMOVED lines=10> */
.L_x_29239:
[----:B------:R-:W-:Y:S05]  /*22b60*/  BSYNC.RECONVERGENT B2 ;  /* 0x0000000000027941 */ /* 0x000fea0003800200 */
.L_x_29238:
        /* <DEDUP_REMOVED lines=17> */
.L_x_29249:
        /* <DEDUP_REMOVED lines=13> */
.L_x_29251:
[----:B------:R-:W-:Y:S05]  /*22d50*/  BSYNC.RECONVERGENT B4 ;  /* 0x0000000000047941 */ /* 0x000fea0003800200 */
.L_x_29250:
        /* <DEDUP_REMOVED lines=61> */
.L_x_29248:
[----:B------:R-:W-:Y:S05]  /*23130*/  BSYNC.RECONVERGENT B3 ;  /* 0x0000000000037941 */ /* 0x000fea0003800200 */
.L_x_29247:
        /* <DEDUP_REMOVED lines=9> */
.L_x_29246:
[----:B------:R-:W-:Y:S05]  /*231d0*/  BSYNC.RECONVERGENT B2 ;  /* 0x0000000000027941 */ /* 0x000fea0003800200 */
.L_x_29245:
        /* <DEDUP_REMOVED lines=16> */
.L_x_29254:
        /* <DEDUP_REMOVED lines=13> */
.L_x_29256:
[----:B------:R-:W-:Y:S05]  /*233b0*/  BSYNC.RECONVERGENT B3 ;  /* 0x0000000000037941 */ /* 0x000fea0003800200 */
.L_x_29255:
        /* <DEDUP_REMOVED lines=61> */
.L_x_29253:
[----:B------:R-:W-:Y:S05]  /*23790*/  BSYNC.RECONVERGENT B2 ;  /* 0x0000000000027941 */ /* 0x000fea0003800200 */
.L_x_29252:
        /* <DEDUP_REMOVED lines=10> */
.L_x_29197:
[----:B------:R-:W-:Y:S05]  /*23840*/  BSYNC.RECONVERGENT B1 ;  /* 0x0000000000017941 */ /* 0x000fea0003800200 */
.L_x_29146:
        /* <DEDUP_REMOVED lines=27> */
.L_x_29258:
[----:B------:R-:W-:Y:S05]  /*23a00*/  BSYNC.RECONVERGENT B1 ;  /* 0x0000000000017941 */ /* 0x000fea0003800200 */
.L_x_29257:
[----:B------:R-:W-:Y:S01]  /*23a10*/  VIADD R10, R10, 0x20 ;  /* 0x000000200a0a7836 */ /* 0x000fe20000000000 */
[----:B------:R-:W-:-:S07]  /*23a20*/  IADD3 R11, PT, PT, R11, 0x20, RZ ;  /* 0x000000200b0b7810 */ /* 0x000fce0007ffe0ff */
.L_x_29143:
[----:B------:R-:W-:Y:S05]  /*23a30*/  BSYNC.RECONVERGENT B0 ;  /* 0x0000000000007941 */ /* 0x000fea0003800200 */
.L_x_29142:
        /* <DEDUP_REMOVED lines=10> */
.L_x_29262:
[----:B------:R-:W-:Y:S05]  /*23ae0*/  BSYNC.RECONVERGENT B1 ;  /* 0x0000000000017941 */ /* 0x000fea0003800200 */
.L_x_29261:
        /* <DEDUP_REMOVED lines=29> */
.L_x_29269:
        /* <DEDUP_REMOVED lines=13> */
.L_x_29271:
[----:B------:R-:W-:Y:S05]  /*23d90*/  BSYNC.RECONVERGENT B4 ;  /* 0x0000000000047941 */ /* 0x000fea0003800200 */
.L_x_29270:
        /* <DEDUP_REMOVED lines=60> */
.L_x_29268:
[----:B------:R-:W-:Y:S05]  /*24160*/  BSYNC.RECONVERGENT B3 ;  /* 0x0000000000037941 */ /* 0x000fea0003800200 */
.L_x_29267:
        /* <DEDUP_REMOVED lines=10> */
.L_x_29266:
[----:B------:R-:W-:Y:S05]  /*24210*/  BSYNC.RECONVERGENT B2 ;  /* 0x0000000000027941 */ /* 0x000fea0003800200 */
.L_x_29265:
        /* <DEDUP_REMOVED lines=20> */
.L_x_29276:
        /* <DEDUP_REMOVED lines=13> */
.L_x_29278:
[----:B------:R-:W-:Y:S05]  /*24430*/  BSYNC.RECONVERGENT B4 ;  /* 0x0000000000047941 */ /* 0x000fea0003800200 */
.L_x_29277:
        /* <DEDUP_REMOVED lines=61> */
.L_x_29275:
[----:B------:R-:W-:Y:S05]  /*24810*/  BSYNC.RECONVERGENT B3 ;  /* 0x0000000000037941 */ /* 0x000fea0003800200 */
.L_x_29274:
        /* <DEDUP_REMOVED lines=11> */
.L_x_29273:
[----:B------:R-:W-:Y:S05]  /*248d0*/  BSYNC.RECONVERGENT B2 ;  /* 0x0000000000027941 */ /* 0x000fea0003800200 */
.L_x_29272:
        /* <DEDUP_REMOVED lines=20> */
.L_x_29283:
        /* <DEDUP_REMOVED lines=13> */
.L_x_29285:
[----:B------:R-:W-:Y:S05]  /*24af0*/  BSYNC.RECONVERGENT B4 ;  /* 0x0000000000047941 */ /* 0x000fea0003800200 */
.L_x_29284:
        /* <DEDUP_REMOVED lines=61> */
.L_x_29282:
[----:B------:R-:W-:Y:S05]  /*24ed0*/  BSYNC.RECONVERGENT B3 ;  /* 0x0000000000037941 */ /* 0x000fea0003800200 */
.L_x_29281:
        /* <DEDUP_REMOVED lines=10> */
.L_x_29280:
[----:B------:R-:W-:Y:S05]  /*24f80*/  BSYNC.RECONVERGENT B2 ;  /* 0x0000000000027941 */ /* 0x000fea0003800200 */
.L_x_29279:
        /* <DEDUP_REMOVED lines=20> */
.L_x_29290:
        /* <DEDUP_REMOVED lines=13> */
.L_x_29292:
[----:B------:R-:W-:Y:S05]  /*251a0*/  BSYNC.RECONVERGENT B4 ;  /* 0x0000000000047941 */ /* 0x000fea0003800200 */
.L_x_29291:
        /* <DEDUP_REMOVED lines=61> */
.L_x_29289:
[----:B------:R-:W-:Y:S05]  /*25580*/  BSYNC.RECONVERGENT B3 ;  /* 0x0000000000037941 */ /* 0x000fea0003800200 */
.L_x_29288:
        /* <DEDUP_REMOVED lines=11> */
.L_x_29287:
[----:B------:R-:W-:Y:S05]  /*25640*/  BSYNC.RECONVERGENT B2 ;  /* 0x0000000000027941 */ /* 0x000fea0003800200 */
.L_x_29286:
        /* <DEDUP_REMOVED lines=20> */
.L_x_29297:
        /* <DEDUP_REMOVED lines=13> */
.L_x_29299:
[----:B------:R-:W-:Y:S05]  /*25860*/  BSYNC.RECONVERGENT B4 ;  /* 0x0000000000047941 */ /* 0x000fea0003800200 */
.L_x_29298:
        /* <DEDUP_REMOVED lines=61> */
.L_x_29296:
[----:B------:R-:W-:Y:S05]  /*25c40*/  BSYNC.RECONVERGENT B3 ;  /* 0x0000000000037941 */ /* 0x000fea0003800200 */
.L_x_29295:
        /* <DEDUP_REMOVED lines=10> */
.L_x_29294:
[----:B------:R-:W-:Y:S05]  /*25cf0*/  BSYNC.RECONVERGENT B2 ;  /* 0x0000000000027941 */ /* 0x000fea0003800200 */
.L_x_29293:
        /* <DEDUP_REMOVED lines=20> */
.L_x_29304:
        /* <DEDUP_REMOVED lines=13> */
.L_x_29306:
[----:B------:R-:W-:Y:S05]  /*25f10*/  BSYNC.RECONVERGENT B4 ;  /* 0x0000000000047941 */ /* 0x000fea0003800200 */
.L_x_29305:
        /* <DEDUP_REMOVED lines=61> */
.L_x_29303:
[----:B------:R-:W-:Y:S05]  /*262f0*/  BSYNC.RECONVERGENT B3 ;  /* 0x0000000000037941 */ /* 0x000fea0003800200 */
.L_x_29302:
        /* <DEDUP_REMOVED lines=11> */
.L_x_29301:
[----:B------:R-:W-:Y:S05]  /*263b0*/  BSYNC.RECONVERGENT B2 ;  /* 0x0000000000027941 */ /* 0x000fea0003800200 */
.L_x_29300:
        /* <DEDUP_REMOVED lines=20> */
.L_x_29311:
        /* <DEDUP_REMOVED lines=13> */
.L_x_29313:
[----:B------:R-:W-:Y:S05]  /*265d0*/  BSYNC.RECONVERGENT B4 ;  /* 0x0000000000047941 */ /* 0x000fea0003800200 */
.L_x_29312:
        /* <DEDUP_REMOVED lines=61> */
.L_x_29310:
[----:B------:R-:W-:Y:S05]  /*269b0*/  BSYNC.RECONVERGENT B3 ;  /* 0x0000000000037941 */ /* 0x000fea0003800200 */
.L_x_29309:
        /* <DEDUP_REMOVED lines=10> */
.L_x_29308:
[----:B------:R-:W-:Y:S05]  /*26a60*/  BSYNC.RECONVERGENT B2 ;  /* 0x0000000000027941 */ /* 0x000fea0003800200 */
.L_x_29307:
        /* <DEDUP_REMOVED lines=19> */
.L_x_29317:
        /* <DEDUP_REMOVED lines=13> */
.L_x_29319:
[----:B------:R-:W-:Y:S05]  /*26c70*/  BSYNC.RECONVERGENT B3 ;  /* 0x0000000000037941 */ /* 0x000fea0003800200 */
.L_x_29318:
        /* <DEDUP_REMOVED lines=61> */
.L_x_29316:
[----:B------:R-:W-:Y:S05]  /*27050*/  BSYNC.RECONVERGENT B2 ;  /* 0x0000000000027941 */ /* 0x000fea0003800200 */
.L_x_29315:
        /* <DEDUP_REMOVED lines=12> */
.L_x_29264:
        /* <DEDUP_REMOVED lines=21> */
.L_x_29324:
        /* <DEDUP_REMOVED lines=13> */
.L_x_29326:
[----:B------:R-:W-:Y:S05]  /*27340*/  BSYNC.RECONVERGENT B4 ;  /* 0x0000000000047941 */ /* 0x000fea0003800200 */
.L_x_29325:
        /* <DEDUP_REMOVED lines=60> */
.L_x_29323:
[----:B------:R-:W-:Y:S05]  /*27710*/  BSYNC.RECONVERGENT B3 ;  /* 0x0000000000037941 */ /* 0x000fea0003800200 */
.L_x_29322:
        /* <DEDUP_REMOVED lines=9> */
.L_x_29321:
[----:B------:R-:W-:Y:S05]  /*277b0*/  BSYNC.RECONVERGENT B2 ;  /* 0x0000000000027941 */ /* 0x000fea0003800200 */
.L_x_29320:
        /* <DEDUP_REMOVED lines=17> */
.L_x_29331:
        /* <DEDUP_REMOVED lines=13> */
.L_x_29333:
[----:B------:R-:W-:Y:S05]  /*279a0*/  BSYNC.RECONVERGENT B4 ;  /* 0x0000000000047941 */ /* 0x000fea0003800200 */
.L_x_29332:
        /* <DEDUP_REMOVED lines=61> */
.L_x_29330:
[----:B------:R-:W-:Y:S05]  /*27d80*/  BSYNC.RECONVERGENT B3 ;  /* 0x0000000000037941 */ /* 0x000fea0003800200 */
.L_x_29329:
        /* <DEDUP_REMOVED lines=10> */
.L_x_29328:
[----:B------:R-:W-:Y:S05]  /*27e30*/  BSYNC.RECONVERGENT B2 ;  /* 0x0000000000027941 */ /* 0x000fea0003800200 */
.L_x_29327:
        /* <DEDUP_REMOVED lines=17> */
.L_x_29338:
        /* <DEDUP_REMOVED lines=13> */
.L_x_29340:
[----:B------:R-:W-:Y:S05]  /*28020*/  BSYNC.RECONVERGENT B4 ;  /* 0x0000000000047941 */ /* 0x000fea0003800200 */
.L_x_29339:
        /* <DEDUP_REMOVED lines=61> */
.L_x_29337:
[----:B------:R-:W-:Y:S05]  /*28400*/  BSYNC.RECONVERGENT B3 ;  /* 0x0000000000037941 */ /* 0x000fea0003800200 */
.L_x_29336:
        /* <DEDUP_REMOVED lines=9> */
.L_x_29335:
[----:B------:R-:W-:Y:S05]  /*284a0*/  BSYNC.RECONVERGENT B2 ;  /* 0x0000000000027941 */ /* 0x000fea0003800200 */
.L_x_29334:
        /* <DEDUP_REMOVED lines=17> */
.L_x_29345:
        /* <DEDUP_REMOVED lines=13> */
.L_x_29347:
[----:B------:R-:W-:Y:S05]  /*28690*/  BSYNC.RECONVERGENT B4 ;  /* 0x0000000000047941 */ /* 0x000fea0003800200 */
.L_x_29346:
        /* <DEDUP_REMOVED lines=61> */
.L_x_29344:
[----:B------:R-:W-:Y:S05]  /*28a70*/  BSYNC.RECONVERGENT B3 ;  /* 0x0000000000037941 */ /* 0x000fea0003800200 */
.L_x_29343:
        /* <DEDUP_REMOVED lines=10> */
.L_x_29342:
[----:B------:R-:W-:Y:S05]  /*28b20*/  BSYNC.RECONVERGENT B2 ;  /* 0x0000000000027941 */ /* 0x000fea0003800200 */
.L_x_29341:
        /* <DEDUP_REMOVED lines=17> */
.L_x_29352:
        /* <DEDUP_REMOVED lines=13> */
.L_x_29354:
[----:B------:R-:W-:Y:S05]  /*28d10*/  BSYNC.RECONVERGENT B4 ;  /* 0x0000000000047941 */ /* 0x000fea0003800200 */
.L_x_29353:
        /* <DEDUP_REMOVED lines=61> */
.L_x_29351:
[----:B------:R-:W-:Y:S05]  /*290f0*/  BSYNC.RECONVERGENT B3 ;  /* 0x0000000000037941 */ /* 0x000fea0003800200 */
.L_x_29350:
        /* <DEDUP_REMOVED lines=9> */
.L_x_29349:
[----:B------:R-:W-:Y:S05]  /*29190*/  BSYNC.RECONVERGENT B2 ;  /* 0x0000000000027941 */ /* 0x000fea0003800200 */
.L_x_29348:
        /* <DEDUP_REMOVED lines=17> */
.L_x_29359:
        /* <DEDUP_REMOVED lines=13> */
.L_x_29361:
[----:B------:R-:W-:Y:S05]  /*29380*/  BSYNC.RECONVERGENT B4 ;  /* 0x0000000000047941 */ /* 0x000fea0003800200 */
.L_x_29360:
        /* <DEDUP_REMOVED lines=61> */
.L_x_29358:
[----:B------:R-:W-:Y:S05]  /*29760*/  BSYNC.RECONVERGENT B3 ;  /* 0x0000000000037941 */ /* 0x000fea0003800200 */
.L_x_29357:
        /* <DEDUP_REMOVED lines=10> */
.L_x_29356:
[----:B------:R-:W-:Y:S05]  /*29810*/  BSYNC.RECONVERGENT B2 ;  /* 0x0000000000027941 */ /* 0x000fea0003800200 */
.L_x_29355:
        /* <DEDUP_REMOVED lines=17> */
.L_x_29366:
        /* <DEDUP_REMOVED lines=13> */
.L_x_29368:
[----:B------:R-:W-:Y:S05]  /*29a00*/  BSYNC.RECONVERGENT B4 ;  /* 0x0000000000047941 */ /* 0x000fea0003800200 */
.L_x_29367:
        /* <DEDUP_REMOVED lines=61> */
.L_x_29365:
[----:B------:R-:W-:Y:S05]  /*29de0*/  BSYNC.RECONVERGENT B3 ;  /* 0x0000000000037941 */ /* 0x000fea0003800200 */
.L_x_29364:
        /* <DEDUP_REMOVED lines=9> */
.L_x_29363:
[----:B------:R-:W-:Y:S05]  /*29e80*/  BSYNC.RECONVERGENT B2 ;  /* 0x0000000000027941 */ /* 0x000fea0003800200 */
.L_x_29362:
        /* <DEDUP_REMOVED lines=16> */
.L_x_29371:
        /* <DEDUP_REMOVED lines=13> */
.L_x_29373:
[----:B------:R-:W-:Y:S05]  /*2a060*/  BSYNC.RECONVERGENT B3 ;  /* 0x0000000000037941 */ /* 0x000fea0003800200 */
.L_x_29372:
        /* <DEDUP_REMOVED lines=61> */
.L_x_29370:
[----:B------:R-:W-:Y:S05]  /*2a440*/  BSYNC.RECONVERGENT B2 ;  /* 0x0000000000027941 */ /* 0x000fea0003800200 */
.L_x_29369:
        /* <DEDUP_REMOVED lines=10> */
.L_x_29314:
[----:B------:R-:W-:Y:S05]  /*2a4f0*/  BSYNC.RECONVERGENT B1 ;  /* 0x0000000000017941 */ /* 0x000fea0003800200 */
.L_x_29263:
        /* <DEDUP_REMOVED lines=27> */
.L_x_29375:
[----:B------:R-:W-:Y:S05]  /*2a6b0*/  BSYNC.RECONVERGENT B1 ;  /* 0x0000000000017941 */ /* 0x000fea0003800200 */
.L_x_29374:
[----:B------:R-:W-:Y:S01]  /*2a6c0*/  VIADD R10, R10, 0x20 ;  /* 0x000000200a0a7836 */ /* 0x000fe20000000000 */
[----:B------:R-:W-:-:S07]  /*2a6d0*/  IADD3 R11, PT, PT, R11, 0x20, RZ ;  /* 0x000000200b0b7810 */ /* 0x000fce0007ffe0ff */
.L_x_29260:
[----:B------:R-:W-:Y:S05]  /*2a6e0*/  BSYNC.RECONVERGENT B0 ;  /* 0x0000000000007941 */ /* 0x000fea0003800200 */
.L_x_29259:
        /* <DEDUP_REMOVED lines=10> */
.L_x_29379:
[----:B------:R-:W-:Y:S05]  /*2a790*/  BSYNC.RECONVERGENT B1 ;  /* 0x0000000000017941 */ /* 0x000fea0003800200 */
.L_x_29378:
        /* <DEDUP_REMOVED lines=29> */
.L_x_29386:
        /* <DEDUP_REMOVED lines=13> */
.L_x_29388:
[----:B------:R-:W-:Y:S05]  /*2aa40*/  BSYNC.RECONVERGENT B4 ;  /* 0x0000000000047941 */ /* 0x000fea0003800200 */
.L_x_29387:
        /* <DEDUP_REMOVED lines=60> */
.L_x_29385:
[----:B------:R-:W-:Y:S05]  /*2ae10*/  BSYNC.RECONVERGENT B3 ;  /* 0x0000000000037941 */ /* 0x000fea0003800200 */
.L_x_29384:
        /* <DEDUP_REMOVED lines=10> */
.L_x_29383:
[----:B------:R-:W-:Y:S05]  /*2aec0*/  BSYNC.RECONVERGENT B2 ;  /* 0x0000000000027941 */ /* 0x000fea0003800200 */
.L_x_29382:
        /* <DEDUP_REMOVED lines=20> */
.L_x_29393:
        /* <DEDUP_REMOVED lines=13> */
.L_x_29395:
[----:B------:R-:W-:Y:S05]  /*2b0e0*/  BSYNC.RECONVERGENT B4 ;  /* 0x0000000000047941 */ /* 0x000fea0003800200 */
.L_x_29394:
        /* <DEDUP_REMOVED lines=61> */
.L_x_29392:
[----:B------:R-:W-:Y:S05]  /*2b4c0*/  BSYNC.RECONVERGENT B3 ;  /* 0x0000000000037941 */ /* 0x000fea0003800200 */
.L_x_29391:
        /* <DEDUP_REMOVED lines=11> */
.L_x_29390:
[----:B------:R-:W-:Y:S05]  /*2b580*/  BSYNC.RECONVERGENT B2 ;  /* 0x0000000000027941 */ /* 0x000fea0003800200 */
.L_x_29389:
        /* <DEDUP_REMOVED lines=20> */
.L_x_29400:
        /* <DEDUP_REMOVED lines=13> */
.L_x_29402:
[----:B------:R-:W-:Y:S05]  /*2b7a0*/  BSYNC.RECONVERGENT B4 ;  /* 0x0000000000047941 */ /* 0x000fea0003800200 */
.L_x_29401:
        /* <DEDUP_REMOVED lines=61> */
.L_x_29399:
[----:B------:R-:W-:Y:S05]  /*2bb80*/  BSYNC.RECONVERGENT B3 ;  /* 0x0000000000037941 */ /* 0x000fea0003800200 */
.L_x_29398:
        /* <DEDUP_REMOVED lines=10> */
.L_x_29397:
[----:B------:R-:W-:Y:S05]  /*2bc30*/  BSYNC.RECONVERGENT B2 ;  /* 0x0000000000027941 */ /* 0x000fea0003800200 */
.L_x_29396:
        /* <DEDUP_REMOVED lines=20> */
.L_x_29407:
        /* <DEDUP_REMOVED lines=13> */
.L_x_29409:
[----:B------:R-:W-:Y:S05]  /*2be50*/  BSYNC.RECONVERGENT B4 ;  /* 0x0000000000047941 */ /* 0x000fea0003800200 */
.L_x_29408:
        /* <DEDUP_REMOVED lines=61> */
.L_x_29406:
[----:B------:R-:W-:Y:S05]  /*2c230*/  BSYNC.RECONVERGENT B3 ;  /* 0x0000000000037941 */ /* 0x000fea0003800200 */
.L_x_29405:
        /* <DEDUP_REMOVED lines=11> */
.L_x_29404:
[----:B------:R-:W-:Y:S05]  /*2c2f0*/  BSYNC.RECONVERGENT B2 ;  /* 0x0000000000027941 */ /* 0x000fea0003800200 */
.L_x_29403:
        /* <DEDUP_REMOVED lines=20> */
.L_x_29414:
        /* <DEDUP_REMOVED lines=13> */
.L_x_29416:
[----:B------:R-:W-:Y:S05]  /*2c510*/  BSYNC.RECONVERGENT B4 ;  /* 0x0000000000047941 */ /* 0x000fea0003800200 */
.L_x_29415:
        /* <DEDUP_REMOVED lines=61> */
.L_x_29413:
[----:B------:R-:W-:Y:S05]  /*2c8f0*/  BSYNC.RECONVERGENT B3 ;  /* 0x0000000000037941 */ /* 0x000fea0003800200 */
.L_x_29412:
        /* <DEDUP_REMOVED lines=10> */
.L_x_29411:
[----:B------:R-:W-:Y:S05]  /*2c9a0*/  BSYNC.RECONVERGENT B2 ;  /* 0x0000000000027941 */ /* 0x000fea0003800200 */
.L_x_29410:
        /* <DEDUP_REMOVED lines=20> */
.L_x_29421:
        /* <DEDUP_REMOVED lines=13> */
.L_x_29423:
[----:B------:R-:W-:Y:S05]  /*2cbc0*/  BSYNC.RECONVERGENT B4 ;  /* 0x0000000000047941 */ /* 0x000fea0003800200 */
.L_x_29422:
        /* <DEDUP_REMOVED lines=61> */
.L_x_29420:
[----:B------:R-:W-:Y:S05]  /*2cfa0*/  BSYNC.RECONVERGENT B3 ;  /* 0x0000000000037941 */ /* 0x000fea0003800200 */
.L_x_29419:
        /* <DEDUP_REMOVED lines=11> */
.L_x_29418:
[----:B------:R-:W-:Y:S05]  /*2d060*/  BSYNC.RECONVERGENT B2 ;  /* 0x0000000000027941 */ /* 0x000fea0003800200 */
.L_x_29417:
        /* <DEDUP_REMOVED lines=20> */
.L_x_29428:
        /* <DEDUP_REMOVED lines=13> */
.L_x_29430:
[----:B------:R-:W-:Y:S05]  /*2d280*/  BSYNC.RECONVERGENT B4 ;  /* 0x0000000000047941 */ /* 0x000fea0003800200 */
.L_x_29429:
        /* <DEDUP_REMOVED lines=61> */
.L_x_29427:
[----:B------:R-:W-:Y:S05]  /*2d660*/  BSYNC.RECONVERGENT B3 ;  /* 0x0000000000037941 */ /* 0x000fea0003800200 */
.L_x_29426:
        /* <DEDUP_REMOVED lines=10> */
.L_x_29425:
[----:B------:R-:W-:Y:S05]  /*2d710*/  BSYNC.RECONVERGENT B2 ;  /* 0x0000000000027941 */ /* 0x000fea0003800200 */
.L_x_29424:
        /* <DEDUP_REMOVED lines=19> */
.L_x_29434:
        /* <DEDUP_REMOVED lines=13> */
.L_x_29436:
[----:B------:R-:W-:Y:S05]  /*2d920*/  BSYNC.RECONVERGENT B3 ;  /* 0x0000000000037941 */ /* 0x000fea0003800200 */
.L_x_29435:
        /* <DEDUP_REMOVED lines=61> */
.L_x_29433:
[----:B------:R-:W-:Y:S05]  /*2dd00*/  BSYNC.RECONVERGENT B2 ;  /* 0x0000000000027941 */ /* 0x000fea0003800200 */
.L_x_29432:
        /* <DEDUP_REMOVED lines=12> */
.L_x_29381:
        /* <DEDUP_REMOVED lines=21> */
.L_x_29441:
        /* <DEDUP_REMOVED lines=13> */
.L_x_29443:
[----:B------:R-:W-:Y:S05]  /*2dff0*/  BSYNC.RECONVERGENT B4 ;  /* 0x0000000000047941 */ /* 0x000fea0003800200 */
.L_x_29442:
        /* <DEDUP_REMOVED lines=60> */
.L_x_29440:
[----:B------:R-:W-:Y:S05]  /*2e3c0*/  BSYNC.RECONVERGENT B3 ;  /* 0x0000000000037941 */ /* 0x000fea0003800200 */
.L_x_29439:
        /* <DEDUP_REMOVED lines=9> */
.L_x_29438:
[----:B------:R-:W-:Y:S05]  /*2e460*/  BSYNC.RECONVERGENT B2 ;  /* 0x0000000000027941 */ /* 0x000fea0003800200 */
.L_x_29437:
        /* <DEDUP_REMOVED lines=17> */
.L_x_29448:
        /* <DEDUP_REMOVED lines=13> */
.L_x_29450:
[----:B------:R-:W-:Y:S05]  /*2e650*/  BSYNC.RECONVERGENT B4 ;  /* 0x0000000000047941 */ /* 0x000fea0003800200 */
.L_x_29449:
        /* <DEDUP_REMOVED lines=61> */
.L_x_29447:
[----:B------:R-:W-:Y:S05]  /*2ea30*/  BSYNC.RECONVERGENT B3 ;  /* 0x0000000000037941 */ /* 0x000fea0003800200 */
.L_x_29446:
        /* <DEDUP_REMOVED lines=10> */
.L_x_29445:
[----:B------:R-:W-:Y:S05]  /*2eae0*/  BSYNC.RECONVERGENT B2 ;  /* 0x0000000000027941 */ /* 0x000fea0003800200 */
.L_x_29444:
        /* <DEDUP_REMOVED lines=17> */
.L_x_29455:
        /* <DEDUP_REMOVED lines=13> */
.L_x_29457:
[----:B------:R-:W-:Y:S05]  /*2ecd0*/  BSYNC.RECONVERGENT B4 ;  /* 0x0000000000047941 */ /* 0x000fea0003800200 */
.L_x_29456:
        /* <DEDUP_REMOVED lines=61> */
.L_x_29454:
[----:B------:R-:W-:Y:S05]  /*2f0b0*/  BSYNC.RECONVERGENT B3 ;  /* 0x0000000000037941 */ /* 0x000fea0003800200 */
.L_x_29453:
        /* <DEDUP_REMOVED lines=9> */
.L_x_29452:
[----:B------:R-:W-:Y:S05]  /*2f150*/  BSYNC.RECONVERGENT B2 ;  /* 0x0000000000027941 */ /* 0x000fea0003800200 */
.L_x_29451:
        /* <DEDUP_REMOVED lines=17> */
.L_x_29462:
        /* <DEDUP_REMOVED lines=13> */
.L_x_29464:
[----:B------:R-:W-:Y:S05]  /*2f340*/  BSYNC.RECONVERGENT B4 ;  /* 0x0000000000047941 */ /* 0x000fea0003800200 */
.L_x_29463:
        /* <DEDUP_REMOVED lines=61> */
.L_x_29461:
[----:B------:R-:W-:Y:S05]  /*2f720*/  BSYNC.RECONVERGENT B3 ;  /* 0x0000000000037941 */ /* 0x000fea0003800200 */
.L_x_29460:
        /* <DEDUP_REMOVED lines=10> */
.L_x_29459:
[----:B------:R-:W-:Y:S05]  /*2f7d0*/  BSYNC.RECONVERGENT B2 ;  /* 0x0000000000027941 */ /* 0x000fea0003800200 */
.L_x_29458:
        /* <DEDUP_REMOVED lines=17> */
.L_x_29469:
        /* <DEDUP_REMOVED lines=13> */
.L_x_29471:
[----:B------:R-:W-:Y:S05]  /*2f9c0*/  BSYNC.RECONVERGENT B4 ;  /* 0x0000000000047941 */ /* 0x000fea0003800200 */
.L_x_29470:
        /* <DEDUP_REMOVED lines=61> */
.L_x_29468:
[----:B------:R-:W-:Y:S05]  /*2fda0*/  BSYNC.RECONVERGENT B3 ;  /* 0x0000000000037941 */ /* 0x000fea0003800200 */
.L_x_29467:
        /* <DEDUP_REMOVED lines=9> */
.L_x_29466:
[----:B------:R-:W-:Y:S05]  /*2fe40*/  BSYNC.RECONVERGENT B2 ;  /* 0x0000000000027941 */ /* 0x000fea0003800200 */
.L_x_29465:
        /* <DEDUP_REMOVED lines=17> */
.L_x_29476:
        /* <DEDUP_REMOVED lines=13> */
.L_x_29478:
[----:B------:R-:W-:Y:S05]  /*30030*/  BSYNC.RECONVERGENT B4 ;  /* 0x0000000000047941 */ /* 0x000fea0003800200 */
.L_x_29477:
        /* <DEDUP_REMOVED lines=61> */
.L_x_29475:
[----:B------:R-:W-:Y:S05]  /*30410*/  BSYNC.RECONVERGENT B3 ;  /* 0x0000000000037941 */ /* 0x000fea0003800200 */
.L_x_29474:
        /* <DEDUP_REMOVED lines=10> */
.L_x_29473:
[----:B------:R-:W-:Y:S05]  /*304c0*/  BSYNC.RECONVERGENT B2 ;  /* 0x0000000000027941 */ /* 0x000fea0003800200 */
.L_x_29472:
        /* <DEDUP_REMOVED lines=17> */
.L_x_29483:
        /* <DEDUP_REMOVED lines=13> */
.L_x_29485:
[----:B------:R-:W-:Y:S05]  /*306b0*/  BSYNC.RECONVERGENT B4 ;  /* 0x0000000000047941 */ /* 0x000fea0003800200 */
.L_x_29484:
        /* <DEDUP_REMOVED lines=61> */
.L_x_29482:
[----:B------:R-:W-:Y:S05]  /*30a90*/  BSYNC.RECONVERGENT B3 ;  /* 0x0000000000037941 */ /* 0x000fea0003800200 */
.L_x_29481:
        /* <DEDUP_REMOVED lines=9> */
.L_x_29480:
[----:B------:R-:W-:Y:S05]  /*30b30*/  BSYNC.RECONVERGENT B2 ;  /* 0x0000000000027941 */ /* 0x000fea0003800200 */
.L_x_29479:
        /* <DEDUP_REMOVED lines=16> */
.L_x_29488:
        /* <DEDUP_REMOVED lines=13> */
.L_x_29490:
[----:B------:R-:W-:Y:S05]  /*30d10*/  BSYNC.RECONVERGENT B3 ;  /* 0x0000000000037941 */ /* 0x000fea0003800200 */
.L_x_29489:
        /* <DEDUP_REMOVED lines=61> */
.L_x_29487:
[----:B------:R-:W-:Y:S05]  /*310f0*/  BSYNC.RECONVERGENT B2 ;  /* 0x0000000000027941 */ /* 0x000fea0003800200 */
.L_x_29486:
        /* <DEDUP_REMOVED lines=10> */
.L_x_29431:
[----:B------:R-:W-:Y:S05]  /*311a0*/  BSYNC.RECONVERGENT B1 ;  /* 0x0000000000017941 */ /* 0x000fea0003800200 */
.L_x_29380:
        /* <DEDUP_REMOVED lines=27> */
.L_x_29492:
[----:B------:R-:W-:Y:S05]  /*31360*/  BSYNC.RECONVERGENT B1 ;  /* 0x0000000000017941 */ /* 0x000fea0003800200 */
.L_x_29491:
[----:B------:R-:W-:Y:S01]  /*31370*/  VIADD R10, R10, 0x20 ;  /* 0x000000200a0a7836 */ /* 0x000fe20000000000 */
[----:B------:R-:W-:-:S07]  /*31380*/  IADD3 R11, PT, PT, R11, 0x20, RZ ;  /* 0x000000200b0b7810 */ /* 0x000fce0007ffe0ff */
.L_x_29377:
[----:B------:R-:W-:Y:S05]  /*31390*/  BSYNC.RECONVERGENT B0 ;  /* 0x0000000000007941 */ /* 0x000fea0003800200 */
.L_x_29376:
        /* <DEDUP_REMOVED lines=10> */
.L_x_29496:
[----:B------:R-:W-:Y:S05]  /*31440*/  BSYNC.RECONVERGENT B1 ;  /* 0x0000000000017941 */ /* 0x000fea0003800200 */
.L_x_29495:
        /* <DEDUP_REMOVED lines=29> */
.L_x_29503:
        /* <DEDUP_REMOVED lines=13> */
.L_x_29505:
[----:B------:R-:W-:Y:S05]  /*316f0*/  BSYNC.RECONVERGENT B4 ;  /* 0x0000000000047941 */ /* 0x000fea0003800200 */
.L_x_29504:
        /* <DEDUP_REMOVED lines=60> */
.L_x_29502:
[----:B------:R-:W-:Y:S05]  /*31ac0*/  BSYNC.RECONVERGENT B3 ;  /* 0x0000000000037941 */ /* 0x000fea0003800200 */
.L_x_29501:
        /* <DEDUP_REMOVED lines=10> */
.L_x_29500:
[----:B------:R-:W-:Y:S05]  /*31b70*/  BSYNC.RECONVERGENT B2 ;  /* 0x0000000000027941 */ /* 0x000fea0003800200 */
.L_x_29499:
        /* <DEDUP_REMOVED lines=20> */
.L_x_29510:
        /* <DEDUP_REMOVED lines=13> */
.L_x_29512:
[----:B------:R-:W-:Y:S05]  /*31d90*/  BSYNC.RECONVERGENT B4 ;  /* 0x0000000000047941 */ /* 0x000fea0003800200 */
.L_x_29511:
        /* <DEDUP_REMOVED lines=61> */
.L_x_29509:
[----:B------:R-:W-:Y:S05]  /*32170*/  BSYNC.RECONVERGENT B3 ;  /* 0x0000000000037941 */ /* 0x000fea0003800200 */
.L_x_29508:
        /* <DEDUP_REMOVED lines=11> */
.L_x_29507:
[----:B------:R-:W-:Y:S05]  /*32230*/  BSYNC.RECONVERGENT B2 ;  /* 0x0000000000027941 */ /* 0x000fea0003800200 */
.L_x_29506:
        /* <DEDUP_REMOVED lines=20> */
.L_x_29517:
        /* <DEDUP_REMOVED lines=13> */
.L_x_29519:
[----:B------:R-:W-:Y:S05]  /*32450*/  BSYNC.RECONVERGENT B4 ;  /* 0x0000000000047941 */ /* 0x000fea0003800200 */
.L_x_29518:
        /* <DEDUP_REMOVED lines=61> */
.L_x_29516:
[----:B------:R-:W-:Y:S05]  /*32830*/  BSYNC.RECONVERGENT B3 ;  /* 0x0000000000037941 */ /* 0x000fea0003800200 */
.L_x_29515:
        /* <DEDUP_REMOVED lines=10> */
.L_x_29514:
[----:B------:R-:W-:Y:S05]  /*328e0*/  BSYNC.RECONVERGENT B2 ;  /* 0x0000000000027941 */ /* 0x000fea0003800200 */
.L_x_29513:
        /* <DEDUP_REMOVED lines=20> */
.L_x_29524:
        /* <DEDUP_REMOVED lines=13> */
.L_x_29526:
[----:B------:R-:W-:Y:S05]  /*32b00*/  BSYNC.RECONVERGENT B4 ;  /* 0x0000000000047941 */ /* 0x000fea0003800200 */
.L_x_29525:
        /* <DEDUP_REMOVED lines=61> */
.L_x_29523:
[----:B------:R-:W-:Y:S05]  /*32ee0*/  BSYNC.RECONVERGENT B3 ;  /* 0x0000000000037941 */ /* 0x000fea0003800200 */
.L_x_29522:
        /* <DEDUP_REMOVED lines=11> */
.L_x_29521:
[----:B------:R-:W-:Y:S05]  /*32fa0*/  BSYNC.RECONVERGENT B2 ;  /* 0x0000000000027941 */ /* 0x000fea0003800200 */
.L_x_29520:
        /* <DEDUP_REMOVED lines=20> */
.L_x_29531:
        /* <DEDUP_REMOVED lines=13> */
.L_x_29533:
[----:B------:R-:W-:Y:S05]  /*331c0*/  BSYNC.RECONVERGENT B4 ;  /* 0x0000000000047941 */ /* 0x000fea0003800200 */
.L_x_29532:
        /* <DEDUP_REMOVED lines=61> */
.L_x_29530:
[----:B------:R-:W-:Y:S05]  /*335a0*/  BSYNC.RECONVERGENT B3 ;  /* 0x0000000000037941 */ /* 0x000fea0003800200 */
.L_x_29529:
        /* <DEDUP_REMOVED lines=10> */
.L_x_29528:
[----:B------:R-:W-:Y:S05]  /*33650*/  BSYNC.RECONVERGENT B2 ;  /* 0x0000000000027941 */ /* 0x000fea0003800200 */
.L_x_29527:
        /* <DEDUP_REMOVED lines=20> */
.L_x_29538:
        /* <DEDUP_REMOVED lines=13> */
.L_x_29540:
[----:B------:R-:W-:Y:S05]  /*33870*/  BSYNC.RECONVERGENT B4 ;  /* 0x0000000000047941 */ /* 0x000fea0003800200 */
.L_x_29539:
        /* <DEDUP_REMOVED lines=61> */
.L_x_29537:
[----:B------:R-:W-:Y:S05]  /*33c50*/  BSYNC.RECONVERGENT B3 ;  /* 0x0000000000037941 */ /* 0x000fea0003800200 */
.L_x_29536:
        /* <DEDUP_REMOVED lines=11> */
.L_x_29535:
[----:B------:R-:W-:Y:S05]  /*33d10*/  BSYNC.RECONVERGENT B2 ;  /* 0x0000000000027941 */ /* 0x000fea0003800200 */
.L_x_29534:
        /* <DEDUP_REMOVED lines=20> */
.L_x_29545:
        /* <DEDUP_REMOVED lines=13> */
.L_x_29547:
[----:B------:R-:W-:Y:S05]  /*33f30*/  BSYNC.RECONVERGENT B4 ;  /* 0x0000000000047941 */ /* 0x000fea0003800200 */
.L_x_29546:
        /* <DEDUP_REMOVED lines=61> */
.L_x_29544:
[----:B------:R-:W-:Y:S05]  /*34310*/  BSYNC.RECONVERGENT B3 ;  /* 0x0000000000037941 */ /* 0x000fea0003800200 */
.L_x_29543:
        /* <DEDUP_REMOVED lines=10> */
.L_x_29542:
[----:B------:R-:W-:Y:S05]  /*343c0*/  BSYNC.RECONVERGENT B2 ;  /* 0x0000000000027941 */ /* 0x000fea0003800200 */
.L_x_29541:
        /* <DEDUP_REMOVED lines=19> */
.L_x_29551:
        /* <DEDUP_REMOVED lines=13> */
.L_x_29553:
[----:B------:R-:W-:Y:S05]  /*345d0*/  BSYNC.RECONVERGENT B3 ;  /* 0x0000000000037941 */ /* 0x000fea0003800200 */
.L_x_29552:
        /* <DEDUP_REMOVED lines=61> */
.L_x_29550:
[----:B------:R-:W-:Y:S05]  /*349b0*/  BSYNC.RECONVERGENT B2 ;  /* 0x0000000000027941 */ /* 0x000fea0003800200 */
.L_x_29549:
        /* <DEDUP_REMOVED lines=12> */
.L_x_29498:
        /* <DEDUP_REMOVED lines=21> */
.L_x_29558:
        /* <DEDUP_REMOVED lines=13> */
.L_x_29560:
[----:B------:R-:W-:Y:S05]  /*34ca0*/  BSYNC.RECONVERGENT B4 ;  /* 0x0000000000047941 */ /* 0x000fea0003800200 */
.L_x_29559:
        /* <DEDUP_REMOVED lines=60> */
.L_x_29557:
[----:B------:R-:W-:Y:S05]  /*35070*/  BSYNC.RECONVERGENT B3 ;  /* 0x0000000000037941 */ /* 0x000fea0003800200 */
.L_x_29556:
        /* <DEDUP_REMOVED lines=9> */
.L_x_29555:
[----:B------:R-:W-:Y:S05]  /*35110*/  BSYNC.RECONVERGENT B2 ;  /* 0x0000000000027941 */ /* 0x000fea0003800200 */
.L_x_29554:
        /* <DEDUP_REMOVED lines=17> */
.L_x_29565:
        /* <DEDUP_REMOVED lines=13> */
.L_x_29567:
[----:B------:R-:W-:Y:S05]  /*35300*/  BSYNC.RECONVERGENT B4 ;  /* 0x0000000000047941 */ /* 0x000fea0003800200 */
.L_x_29566:
        /* <DEDUP_REMOVED lines=61> */
.L_x_29564:
[----:B------:R-:W-:Y:S05]  /*356e0*/  BSYNC.RECONVERGENT B3 ;  /* 0x0000000000037941 */ /* 0x000fea0003800200 */
.L_x_29563:
        /* <DEDUP_REMOVED lines=10> */
.L_x_29562:
[----:B------:R-:W-:Y:S05]  /*35790*/  BSYNC.RECONVERGENT B2 ;  /* 0x0000000000027941 */ /* 0x000fea0003800200 */
.L_x_29561:
        /* <DEDUP_REMOVED lines=17> */
.L_x_29572:
        /* <DEDUP_REMOVED lines=13> */
.L_x_29574:
[----:B------:R-:W-:Y:S05]  /*35980*/  BSYNC.RECONVERGENT B4 ;  /* 0x0000000000047941 */ /* 0x000fea0003800200 */
.L_x_29573:
        /* <DEDUP_REMOVED lines=61> */
.L_x_29571:
[----:B------:R-:W-:Y:S05]  /*35d60*/  BSYNC.RECONVERGENT B3 ;  /* 0x0000000000037941 */ /* 0x000fea0003800200 */
.L_x_29570:
        /* <DEDUP_REMOVED lines=9> */
.L_x_29569:
[----:B------:R-:W-:Y:S05]  /*35e00*/  BSYNC.RECONVERGENT B2 ;  /* 0x0000000000027941 */ /* 0x000fea0003800200 */
.L_x_29568:
        /* <DEDUP_REMOVED lines=17> */
.L_x_29579:
        /* <DEDUP_REMOVED lines=13> */
.L_x_29581:
[----:B------:R-:W-:Y:S05]  /*35ff0*/  BSYNC.RECONVERGENT B4 ;  /* 0x0000000000047941 */ /* 0x000fea0003800200 */
.L_x_29580:
        /* <DEDUP_REMOVED lines=61> */
.L_x_29578:
[----:B------:R-:W-:Y:S05]  /*363d0*/  BSYNC.RECONVERGENT B3 ;  /* 0x0000000000037941 */ /* 0x000fea0003800200 */
.L_x_29577:
        /* <DEDUP_REMOVED lines=10> */
.L_x_29576:
[----:B------:R-:W-:Y:S05]  /*36480*/  BSYNC.RECONVERGENT B2 ;  /* 0x0000000000027941 */ /* 0x000fea0003800200 */
.L_x_29575:
        /* <DEDUP_REMOVED lines=17> */
.L_x_29586:
        /* <DEDUP_REMOVED lines=13> */
.L_x_29588:
[----:B------:R-:W-:Y:S05]  /*36670*/  BSYNC.RECONVERGENT B4 ;  /* 0x0000000000047941 */ /* 0x000fea0003800200 */
.L_x_29587:
        /* <DEDUP_REMOVED lines=61> */
.L_x_29585:
[----:B------:R-:W-:Y:S05]  /*36a50*/  BSYNC.RECONVERGENT B3 ;  /* 0x0000000000037941 */ /* 0x000fea0003800200 */
.L_x_29584:
        /* <DEDUP_REMOVED lines=9> */
.L_x_29583:
[----:B------:R-:W-:Y:S05]  /*36af0*/  BSYNC.RECONVERGENT B2 ;  /* 0x0000000000027941 */ /* 0x000fea0003800200 */
.L_x_29582:
        /* <DEDUP_REMOVED lines=17> */
.L_x_29593:
        /* <DEDUP_REMOVED lines=13> */
.L_x_29595:
[----:B------:R-:W-:Y:S05]  /*36ce0*/  BSYNC.RECONVERGENT B4 ;  /* 0x0000000000047941 */ /* 0x000fea0003800200 */
.L_x_29594:
        /* <DEDUP_REMOVED lines=61> */
.L_x_29592:
[----:B------:R-:W-:Y:S05]  /*370c0*/  BSYNC.RECONVERGENT B3 ;  /* 0x0000000000037941 */ /* 0x000fea0003800200 */
.L_x_29591:
        /* <DEDUP_REMOVED lines=10> */
.L_x_29590:
[----:B------:R-:W-:Y:S05]  /*37170*/  BSYNC.RECONVERGENT B2 ;  /* 0x0000000000027941 */ /* 0x000fea0003800200 */
.L_x_29589:
        /* <DEDUP_REMOVED lines=17> */
.L_x_29600:
        /* <DEDUP_REMOVED lines=13> */
.L_x_29602:
[----:B------:R-:W-:Y:S05]  /*37360*/  BSYNC.RECONVERGENT B4 ;  /* 0x0000000000047941 */ /* 0x000fea0003800200 */
.L_x_29601:
        /* <DEDUP_REMOVED lines=61> */
.L_x_29599:
[----:B------:R-:W-:Y:S05]  /*37740*/  BSYNC.RECONVERGENT B3 ;  /* 0x0000000000037941 */ /* 0x000fea0003800200 */
.L_x_29598:
        /* <DEDUP_REMOVED lines=9> */
.L_x_29597:
[----:B------:R-:W-:Y:S05]  /*377e0*/  BSYNC.RECONVERGENT B2 ;  /* 0x0000000000027941 */ /* 0x000fea0003800200 */
.L_x_29596:
        /* <DEDUP_REMOVED lines=16> */
.L_x_29605:
        /* <DEDUP_REMOVED lines=13> */
.L_x_29607:
[----:B------:R-:W-:Y:S05]  /*379c0*/  BSYNC.RECONVERGENT B3 ;  /* 0x0000000000037941 */ /* 0x000fea0003800200 */
.L_x_29606:
        /* <DEDUP_REMOVED lines=61> */
.L_x_29604:
[----:B------:R-:W-:Y:S05]  /*37da0*/  BSYNC.RECONVERGENT B2 ;  /* 0x0000000000027941 */ /* 0x000fea0003800200 */
.L_x_29603:
        /* <DEDUP_REMOVED lines=10> */
.L_x_29548:
[----:B------:R-:W-:Y:S05]  /*37e50*/  BSYNC.RECONVERGENT B1 ;  /* 0x0000000000017941 */ /* 0x000fea0003800200 */
.L_x_29497:
        /* <DEDUP_REMOVED lines=27> */
.L_x_29609:
[----:B------:R-:W-:Y:S05]  /*38010*/  BSYNC.RECONVERGENT B1 ;  /* 0x0000000000017941 */ /* 0x000fea0003800200 */
.L_x_29608:
[----:B------:R-:W-:Y:S01]  /*38020*/  VIADD R10, R10, 0x20 ;  /* 0x000000200a0a7836 */ /* 0x000fe20000000000 */
[----:B------:R-:W-:-:S07]  /*38030*/  IADD3 R11, PT, PT, R11, 0x20, RZ ;  /* 0x000000200b0b7810 */ /* 0x000fce0007ffe0ff */
.L_x_29494:
[----:B------:R-:W-:Y:S05]  /*38040*/  BSYNC.RECONVERGENT B0 ;  /* 0x0000000000007941 */ /* 0x000fea0003800200 */
.L_x_29493:
        /* <DEDUP_REMOVED lines=10> */
.L_x_29613:
[----:B------:R-:W-:Y:S05]  /*380f0*/  BSYNC.RECONVERGENT B1 ;  /* 0x0000000000017941 */ /* 0x000fea0003800200 */
.L_x_29612:
        /* <DEDUP_REMOVED lines=29> */
.L_x_29620:
        /* <DEDUP_REMOVED lines=13> */
.L_x_29622:
[----:B------:R-:W-:Y:S05]  /*383a0*/  BSYNC.RECONVERGENT B4 ;  /* 0x0000000000047941 */ /* 0x000fea0003800200 */
.L_x_29621:
        /* <DEDUP_REMOVED lines=60> */
.L_x_29619:
[----:B------:R-:W-:Y:S05]  /*38770*/  BSYNC.RECONVERGENT B3 ;  /* 0x0000000000037941 */ /* 0x000fea0003800200 */
.L_x_29618:
        /* <DEDUP_REMOVED lines=10> */
.L_x_29617:
[----:B------:R-:W-:Y:S05]  /*38820*/  BSYNC.RECONVERGENT B2 ;  /* 0x0000000000027941 */ /* 0x000fea0003800200 */
.L_x_29616:
        /* <DEDUP_REMOVED lines=20> */
.L_x_29627:
        /* <DEDUP_REMOVED lines=13> */
.L_x_29629:
[----:B------:R-:W-:Y:S05]  /*38a40*/  BSYNC.RECONVERGENT B4 ;  /* 0x0000000000047941 */ /* 0x000fea0003800200 */
.L_x_29628:
        /* <DEDUP_REMOVED lines=61> */
.L_x_29626:
[----:B------:R-:W-:Y:S05]  /*38e20*/  BSYNC.RECONVERGENT B3 ;  /* 0x0000000000037941 */ /* 0x000fea0003800200 */
.L_x_29625:
        /* <DEDUP_REMOVED lines=11> */
.L_x_29624:
[----:B------:R-:W-:Y:S05]  /*38ee0*/  BSYNC.RECONVERGENT B2 ;  /* 0x0000000000027941 */ /* 0x000fea0003800200 */
.L_x_29623:
        /* <DEDUP_REMOVED lines=20> */
.L_x_29634:
        /* <DEDUP_REMOVED lines=13> */
.L_x_29636:
[----:B------:R-:W-:Y:S05]  /*39100*/  BSYNC.RECONVERGENT B4 ;  /* 0x0000000000047941 */ /* 0x000fea0003800200 */
.L_x_29635:
        /* <DEDUP_REMOVED lines=61> */
.L_x_29633:
[----:B------:R-:W-:Y:S05]  /*394e0*/  BSYNC.RECONVERGENT B3 ;  /* 0x0000000000037941 */ /* 0x000fea0003800200 */
.L_x_29632:
        /* <DEDUP_REMOVED lines=10> */
.L_x_29631:
[----:B------:R-:W-:Y:S05]  /*39590*/  BSYNC.RECONVERGENT B2 ;  /* 0x0000000000027941 */ /* 0x000fea0003800200 */
.L_x_29630:
        /* <DEDUP_REMOVED lines=20> */
.L_x_29641:
        /* <DEDUP_REMOVED lines=13> */
.L_x_29643:
[----:B------:R-:W-:Y:S05]  /*397b0*/  BSYNC.RECONVERGENT B4 ;  /* 0x0000000000047941 */ /* 0x000fea0003800200 */
.L_x_29642:
        /* <DEDUP_REMOVED lines=61> */
.L_x_29640:
[----:B------:R-:W-:Y:S05]  /*39b90*/  BSYNC.RECONVERGENT B3 ;  /* 0x0000000000037941 */ /* 0x000fea0003800200 */
.L_x_29639:
        /* <DEDUP_REMOVED lines=11> */
.L_x_29638:
[----:B------:R-:W-:Y:S05]  /*39c50*/  BSYNC.RECONVERGENT B2 ;  /* 0x0000000000027941 */ /* 0x000fea0003800200 */
.L_x_29637:
        /* <DEDUP_REMOVED lines=20> */
.L_x_29648:
        /* <DEDUP_REMOVED lines=13> */
.L_x_29650:
[----:B------:R-:W-:Y:S05]  /*39e70*/  BSYNC.RECONVERGENT B4 ;  /* 0x0000000000047941 */ /* 0x000fea0003800200 */
.L_x_29649:
        /* <DEDUP_REMOVED lines=61> */
.L_x_29647:
[----:B------:R-:W-:Y:S05]  /*3a250*/  BSYNC.RECONVERGENT B3 ;  /* 0x0000000000037941 */ /* 0x000fea0003800200 */
.L_x_29646:
        /* <DEDUP_REMOVED lines=10> */
.L_x_29645:
[----:B------:R-:W-:Y:S05]  /*3a300*/  BSYNC.RECONVERGENT B2 ;  /* 0x0000000000027941 */ /* 0x000fea0003800200 */
.L_x_29644:
        /* <DEDUP_REMOVED lines=20> */
.L_x_29655:
        /* <DEDUP_REMOVED lines=13> */
.L_x_29657:
[----:B------:R-:W-:Y:S05]  /*3a520*/  BSYNC.RECONVERGENT B4 ;  /* 0x0000000000047941 */ /* 0x000fea0003800200 */
.L_x_29656:
        /* <DEDUP_REMOVED lines=61> */
.L_x_29654:
[----:B------:R-:W-:Y:S05]  /*3a900*/  BSYNC.RECONVERGENT B3 ;  /* 0x0000000000037941 */ /* 0x000fea0003800200 */
.L_x_29653:
        /* <DEDUP_REMOVED lines=11> */
.L_x_29652:
[----:B------:R-:W-:Y:S05]  /*3a9c0*/  BSYNC.RECONVERGENT B2 ;  /* 0x0000000000027941 */ /* 0x000fea0003800200 */
.L_x_29651:
        /* <DEDUP_REMOVED lines=20> */
.L_x_29662:
        /* <DEDUP_REMOVED lines=13> */
.L_x_29664:
[----:B------:R-:W-:Y:S05]  /*3abe0*/  BSYNC.RECONVERGENT B4 ;  /* 0x0000000000047941 */ /* 0x000fea0003800200 */
.L_x_29663:
        /* <DEDUP_REMOVED lines=61> */
.L_x_29661:
[----:B------:R-:W-:Y:S05]  /*3afc0*/  BSYNC.RECONVERGENT B3 ;  /* 0x0000000000037941 */ /* 0x000fea0003800200 */
.L_x_29660:
        /* <DEDUP_REMOVED lines=10> */
.L_x_29659:
[----:B------:R-:W-:Y:S05]  /*3b070*/  BSYNC.RECONVERGENT B2 ;  /* 0x0000000000027941 */ /* 0x000fea0003800200 */
.L_x_29658:
        /* <DEDUP_REMOVED lines=19> */
.L_x_29668:
        /* <DEDUP_REMOVED lines=13> */
.L_x_29670:
[----:B------:R-:W-:Y:S05]  /*3b280*/  BSYNC.RECONVERGENT B3 ;  /* 0x0000000000037941 */ /* 0x000fea0003800200 */
.L_x_29669:
        /* <DEDUP_REMOVED lines=61> */
.L_x_29667:
[----:B------:R-:W-:Y:S05]  /*3b660*/  BSYNC.RECONVERGENT B2 ;  /* 0x0000000000027941 */ /* 0x000fea0003800200 */
.L_x_29666:
        /* <DEDUP_REMOVED lines=12> */
.L_x_29615:
        /* <DEDUP_REMOVED lines=21> */
.L_x_29675:
        /* <DEDUP_REMOVED lines=13> */
.L_x_29677:
[----:B------:R-:W-:Y:S05]  /*3b950*/  BSYNC.RECONVERGENT B4 ;  /* 0x0000000000047941 */ /* 0x000fea0003800200 */
.L_x_29676:
        /* <DEDUP_REMOVED lines=60> */
.L_x_29674:
[----:B------:R-:W-:Y:S05]  /*3bd20*/  BSYNC.RECONVERGENT B3 ;  /* 0x0000000000037941 */ /* 0x000fea0003800200 */
.L_x_29673:
        /* <DEDUP_REMOVED lines=9> */
.L_x_29672:
[----:B------:R-:W-:Y:S05]  /*3bdc0*/  BSYNC.RECONVERGENT B2 ;  /* 0x0000000000027941 */ /* 0x000fea0003800200 */
.L_x_29671:
        /* <DEDUP_REMOVED lines=17> */
.L_x_29682:
        /* <DEDUP_REMOVED lines=13> */
.L_x_29684:
[----:B------:R-:W-:Y:S05]  /*3bfb0*/  BSYNC.RECONVERGENT B4 ;  /* 0x0000000000047941 */ /* 0x000fea0003800200 */
.L_x_29683:
        /* <DEDUP_REMOVED lines=61> */
.L_x_29681:
[----:B------:R-:W-:Y:S05]  /*3c390*/  BSYNC.RECONVERGENT B3 ;  /* 0x0000000000037941 */ /* 0x000fea0003800200 */
.L_x_29680:
        /* <DEDUP_REMOVED lines=10> */
.L_x_29679:
[----:B------:R-:W-:Y:S05]  /*3c440*/  BSYNC.RECONVERGENT B2 ;  /* 0x0000000000027941 */ /* 0x000fea0003800200 */
.L_x_29678:
        /* <DEDUP_REMOVED lines=17> */
.L_x_29689:
        /* <DEDUP_REMOVED lines=13> */
.L_x_29691:
[----:B------:R-:W-:Y:S05]  /*3c630*/  BSYNC.RECONVERGENT B4 ;  /* 0x0000000000047941 */ /* 0x000fea0003800200 */
.L_x_29690:
        /* <DEDUP_REMOVED lines=61> */
.L_x_29688:
[----:B------:R-:W-:Y:S05]  /*3ca10*/  BSYNC.RECONVERGENT B3 ;  /* 0x0000000000037941 */ /* 0x000fea0003800200 */
.L_x_29687:
        /* <DEDUP_REMOVED lines=9> */
.L_x_29686:
[----:B------:R-:W-:Y:S05]  /*3cab0*/  BSYNC.RECONVERGENT B2 ;  /* 0x0000000000027941 */ /* 0x000fea0003800200 */
.L_x_29685:
        /* <DEDUP_REMOVED lines=17> */
.L_x_29696:
        /* <DEDUP_REMOVED lines=13> */
.L_x_29698:
[----:B------:R-:W-:Y:S05]  /*3cca0*/  BSYNC.RECONVERGENT B4 ;  /* 0x0000000000047941 */ /* 0x000fea0003800200 */
.L_x_29697:
        /* <DEDUP_REMOVED lines=61> */
.L_x_29695:
[----:B------:R-:W-:Y:S05]  /*3d080*/  BSYNC.RECONVERGENT B3 ;  /* 0x0000000000037941 */ /* 0x000fea0003800200 */
.L_x_29694:
        /* <DEDUP_REMOVED lines=10> */
.L_x_29693:
[----:B------:R-:W-:Y:S05]  /*3d130*/  BSYNC.RECONVERGENT B2 ;  /* 0x0000000000027941 */ /* 0x000fea0003800200 */
.L_x_29692:
        /* <DEDUP_REMOVED lines=17> */
.L_x_29703:
        /* <DEDUP_REMOVED lines=13> */
.L_x_29705:
[----:B------:R-:W-:Y:S05]  /*3d320*/  BSYNC.RECONVERGENT B4 ;  /* 0x0000000000047941 */ /* 0x000fea0003800200 */
.L_x_29704:
        /* <DEDUP_REMOVED lines=61> */
.L_x_29702:
[----:B------:R-:W-:Y:S05]  /*3d700*/  BSYNC.RECONVERGENT B3 ;  /* 0x0000000000037941 */ /* 0x000fea0003800200 */
.L_x_29701:
        /* <DEDUP_REMOVED lines=9> */
.L_x_29700:
[----:B------:R-:W-:Y:S05]  /*3d7a0*/  BSYNC.RECONVERGENT B2 ;  /* 0x0000000000027941 */ /* 0x000fea0003800200 */
.L_x_29699:
        /* <DEDUP_REMOVED lines=17> */
.L_x_29710:
        /* <DEDUP_REMOVED lines=13> */
.L_x_29712:
[----:B------:R-:W-:Y:S05]  /*3d990*/  BSYNC.RECONVERGENT B4 ;  /* 0x0000000000047941 */ /* 0x000fea0003800200 */
.L_x_29711:
        /* <DEDUP_REMOVED lines=61> */
.L_x_29709:
[----:B------:R-:W-:Y:S05]  /*3dd70*/  BSYNC.RECONVERGENT B3 ;  /* 0x0000000000037941 */ /* 0x000fea0003800200 */
.L_x_29708:
        /* <DEDUP_REMOVED lines=10> */
.L_x_29707:
[----:B------:R-:W-:Y:S05]  /*3de20*/  BSYNC.RECONVERGENT B2 ;  /* 0x0000000000027941 */ /* 0x000fea0003800200 */
.L_x_29706:
        /* <DEDUP_REMOVED lines=17> */
.L_x_29717:
        /* <DEDUP_REMOVED lines=13> */
.L_x_29719:
[----:B------:R-:W-:Y:S05]  /*3e010*/  BSYNC.RECONVERGENT B4 ;  /* 0x0000000000047941 */ /* 0x000fea0003800200 */
.L_x_29718:
        /* <DEDUP_REMOVED lines=61> */
.L_x_29716:
[----:B------:R-:W-:Y:S05]  /*3e3f0*/  BSYNC.RECONVERGENT B3 ;  /* 0x0000000000037941 */ /* 0x000fea0003800200 */
.L_x_29715:
        /* <DEDUP_REMOVED lines=9> */
.L_x_29714:
[----:B------:R-:W-:Y:S05]  /*3e490*/  BSYNC.RECONVERGENT B2 ;  /* 0x0000000000027941 */ /* 0x000fea0003800200 */
.L_x_29713:
        /* <DEDUP_REMOVED lines=16> */
.L_x_29722:
        /* <DEDUP_REMOVED lines=13> */
.L_x_29724:
[----:B------:R-:W-:Y:S05]  /*3e670*/  BSYNC.RECONVERGENT B3 ;  /* 0x0000000000037941 */ /* 0x000fea0003800200 */
.L_x_29723:
        /* <DEDUP_REMOVED lines=61> */
.L_x_29721:
[----:B------:R-:W-:Y:S05]  /*3ea50*/  BSYNC.RECONVERGENT B2 ;  /* 0x0000000000027941 */ /* 0x000fea0003800200 */
.L_x_29720:
        /* <DEDUP_REMOVED lines=10> */
.L_x_29665:
[----:B------:R-:W-:Y:S05]  /*3eb00*/  BSYNC.RECONVERGENT B1 ;  /* 0x0000000000017941 */ /* 0x000fea0003800200 */
.L_x_29614:
        /* <DEDUP_REMOVED lines=27> */
.L_x_29726:
[----:B------:R-:W-:Y:S05]  /*3ecc0*/  BSYNC.RECONVERGENT B1 ;  /* 0x0000000000017941 */ /* 0x000fea0003800200 */
.L_x_29725:
[----:B------:R-:W-:Y:S01]  /*3ecd0*/  VIADD R10, R10, 0x20 ;  /* 0x000000200a0a7836 */ /* 0x000fe20000000000 */
[----:B------:R-:W-:-:S07]  /*3ece0*/  IADD3 R11, PT, PT, R11, 0x20, RZ ;  /* 0x000000200b0b7810 */ /* 0x000fce0007ffe0ff */
.L_x_29611:
[----:B------:R-:W-:Y:S05]  /*3ecf0*/  BSYNC.RECONVERGENT B0 ;  /* 0x0000000000007941 */ /* 0x000fea0003800200 */
.L_x_29610:
        /* <DEDUP_REMOVED lines=10> */
.L_x_29730:
[----:B------:R-:W-:Y:S05]  /*3eda0*/  BSYNC.RECONVERGENT B1 ;  /* 0x0000000000017941 */ /* 0x000fea0003800200 */
.L_x_29729:
        /* <DEDUP_REMOVED lines=10> */
[----:B-1----:R-:W-:Y:S01]  /*3ee50*/  @!P1 IMAD.MOV.U32 R210, RZ, RZ, R13 ;  /* 0x000000ffffd29224 */ /* 0x002fe200078e000d */
[----:B------:R-:W-:Y:S01]  /*3ee60*/  @!P1 MOV R12, R17 ;  /* 0x00000011000c9202 */ /* 0x000fe20000000f00 */
        /* <DEDUP_REMOVED lines=17> */
.L_x_29737:
        /* <DEDUP_REMOVED lines=13> */
.L_x_29739:
[----:B------:R-:W-:Y:S05]  /*3f050*/  BSYNC.RECONVERGENT B4 ;  /* 0x0000000000047941 */ /* 0x000fea0003800200 */
.L_x_29738:
[----:B0-----:R-:W-:Y:S01]  /*3f060*/  LOP3.LUT R188, R15, R191, R25, 0x96, !PT ;  /* 0x000000bf0fbc7212 */ /* 0x001fe200078e9619 */
        /* <DEDUP_REMOVED lines=57> */
[----:B------:R-:W-:Y:S02]  /*3f400*/  LOP3.LUT R18, R9, R18, R189, 0x96, !PT ;  /* 0x0000001209127212 */ /* 0x000fe400078e96bd */
[----:B------:R-:W-:-:S07]  /*3f410*/  MOV R9, R13 ;  /* 0x0000000d00097202 */ /* 0x000fce0000000f00 */
.L_x_29736:
[----:B------:R-:W-:Y:S05]  /*3f420*/  BSYNC.RECONVERGENT B3 ;  /* 0x0000000000037941 */ /* 0x000fea0003800200 */
.L_x_29735:
        /* <DEDUP_REMOVED lines=10> */
.L_x_29734:
[----:B------:R-:W-:Y:S05]  /*3f4d0*/  BSYNC.RECONVERGENT B2 ;  /* 0x0000000000027941 */ /* 0x000fea0003800200 */
.L_x_29733:
        /* <DEDUP_REMOVED lines=20> */
.L_x_29744:
[----:B------:R-:W-:Y:S01]  /*3f620*/  VIADD R20, R20, 0x1 ;  /* 0x0000000114147836 */ /* 0x000fe20000000000 */
[----:B------:R-:W-:Y:S03]  /*3f630*/  BSSY.RECONVERGENT B4, `(.L_x_29745) ;  /* 0x000000c000047945 */ /* 0x000fe60003800200 */
[C---:B0-----:R-:W-:Y:S01]  /*3f640*/  IMAD.WIDE.U32 R188, R20.reuse, -0x2daee0ad, RZ ;  /* 0xd2511f5314bc7825 */ /* 0x041fe200078e00ff */
        /* <DEDUP_REMOVED lines=10> */
.L_x_29746:
[----:B------:R-:W-:Y:S05]  /*3f6f0*/  BSYNC.RECONVERGENT B4 ;  /* 0x0000000000047941 */ /* 0x000fea0003800200 */
.L_x_29745:
        /* <DEDUP_REMOVED lines=61> */
.L_x_29743:
[----:B------:R-:W-:Y:S05]  /*3fad0*/  BSYNC.RECONVERGENT B3 ;  /* 0x0000000000037941 */ /* 0x000fea0003800200 */
.L_x_29742:
        /* <DEDUP_REMOVED lines=11> */
.L_x_29741:
[----:B------:R-:W-:Y:S05]  /*3fb90*/  BSYNC.RECONVERGENT B2 ;  /* 0x0000000000027941 */ /* 0x000fea0003800200 */
.L_x_29740:
        /* <DEDUP_REMOVED lines=20> */
.L_x_29751:
        /* <DEDUP_REMOVED lines=13> */
.L_x_29753:
[----:B------:R-:W-:Y:S05]  /*3fdb0*/  BSYNC.RECONVERGENT B4 ;  /* 0x0000000000047941 */ /* 0x000fea0003800200 */
.L_x_29752:
        /* <DEDUP_REMOVED lines=61> */
.L_x_29750:
[----:B------:R-:W-:Y:S05]  /*40190*/  BSYNC.RECONVERGENT B3 ;  /* 0x0000000000037941 */ /* 0x000fea0003800200 */
.L_x_29749:
        /* <DEDUP_REMOVED lines=10> */
.L_x_29748:
[----:B------:R-:W-:Y:S05]  /*40240*/  BSYNC.RECONVERGENT B2 ;  /* 0x0000000000027941 */ /* 0x000fea0003800200 */
.L_x_29747:
        /* <DEDUP_REMOVED lines=20> */
.L_x_29758:
        /* <DEDUP_REMOVED lines=13> */
.L_x_29760:
[----:B------:R-:W-:Y:S05]  /*40460*/  BSYNC.RECONVERGENT B4 ;  /* 0x0000000000047941 */ /* 0x000fea0003800200 */
.L_x_29759:
        /* <DEDUP_REMOVED lines=61> */
.L_x_29757:
[----:B------:R-:W-:Y:S05]  /*40840*/  BSYNC.RECONVERGENT B3 ;  /* 0x0000000000037941 */ /* 0x000fea0003800200 */
.L_x_29756:
        /* <DEDUP_REMOVED lines=11> */
.L_x_29755:
[----:B------:R-:W-:Y:S05]  /*40900*/  BSYNC.RECONVERGENT B2 ;  /* 0x0000000000027941 */ /* 0x000fea0003800200 */
.L_x_29754:
        /* <DEDUP_REMOVED lines=20> */
.L_x_29765:
        /* <DEDUP_REMOVED lines=13> */
.L_x_29767:
[----:B------:R-:W-:Y:S05]  /*40b20*/  BSYNC.RECONVERGENT B4 ;  /* 0x0000000000047941 */ /* 0x000fea0003800200 */
.L_x_29766:
        /* <DEDUP_REMOVED lines=61> */
.L_x_29764:
[----:B------:R-:W-:Y:S05]  /*40f00*/  BSYNC.RECONVERGENT B3 ;  /* 0x0000000000037941 */ /* 0x000fea0003800200 */
.L_x_29763:
        /* <DEDUP_REMOVED lines=10> */
.L_x_29762:
[----:B------:R-:W-:Y:S05]  /*40fb0*/  BSYNC.RECONVERGENT B2 ;  /* 0x0000000000027941 */ /* 0x000fea0003800200 */
.L_x_29761:
        /* <DEDUP_REMOVED lines=20> */
.L_x_29772:
        /* <DEDUP_REMOVED lines=13> */
.L_x_29774:
[----:B------:R-:W-:Y:S05]  /*411d0*/  BSYNC.RECONVERGENT B4 ;  /* 0x0000000000047941 */ /* 0x000fea0003800200 */
.L_x_29773:
        /* <DEDUP_REMOVED lines=56> */
[----:B------:R-:W-:Y:S02]  /*41560*/  MOV R14, R188 ;  /* 0x000000bc000e7202 */ /* 0x000fe40000000f00 */
[----:B------:R-:W-:Y:S01]  /*41570*/  LOP3.LUT R19, R19, R190, R13, 0x96, !PT ;  /* 0x000000be13137212 */ /* 0x000fe200078e960d */
[----:B------:R-:W-:Y:S01]  /*41580*/  IMAD.MOV.U32 R190, RZ, RZ, R12 ;  /* 0x000000ffffbe7224 */ /* 0x000fe200078e000c */
[----:B------:R-:W-:Y:S01]  /*41590*/  MOV R4, R17 ;  /* 0x0000001100047202 */ /* 0x000fe20000000f00 */
[----:B------:R-:W-:-:S07]  /*415a0*/  IMAD.MOV.U32 R13, RZ, RZ, RZ ;  /* 0x000000ffff0d7224 */ /* 0x000fce00078e00ff */
.L_x_29771:
[----:B------:R-:W-:Y:S05]  /*415b0*/  BSYNC.RECONVERGENT B3 ;  /* 0x0000000000037941 */ /* 0x000fea0003800200 */
.L_x_29770:
        /* <DEDUP_REMOVED lines=11> */
.L_x_29769:
[----:B------:R-:W-:Y:S05]  /*41670*/  BSYNC.RECONVERGENT B2 ;  /* 0x0000000000027941 */ /* 0x000fea0003800200 */
.L_x_29768:
        /* <DEDUP_REMOVED lines=20> */
.L_x_29779:
        /* <DEDUP_REMOVED lines=13> */
.L_x_29781:
[----:B------:R-:W-:Y:S05]  /*41890*/  BSYNC.RECONVERGENT B4 ;  /* 0x0000000000047941 */ /* 0x000fea0003800200 */
.L_x_29780:
[----:B------:R-:W-:Y:S01]  /*418a0*/  LOP3.LUT R12, R15, R189, R25, 0x96, !PT ;  /* 0x000000bd0f0c7212 */ /* 0x000fe200078e9619 */
[----:B------:R-:W-:Y:S01]  /*418b0*/  IMAD.WIDE.U32 R18, R23, -0x326172a9, RZ ;  /* 0xcd9e8d5717127825 */ /* 0x000fe200078e00ff */
[C---:B------:R-:W-:Y:S02]  /*418c0*/  IADD3 R189, PT, PT, R24.reuse, -0x61c88647, RZ ;  /* 0x9e3779b918bd7810 */ /* 0x040fe40007ffe0ff */
[----:B------:R-:W-:Y:S01]  /*418d0*/  IADD3 R210, PT, PT, R24, -0xe443238, RZ ;  /* 0xf1bbcdc818d27810 */ /* 0x000fe20007ffe0ff */
        /* <DEDUP_REMOVED lines=52> */
[----:B------:R-:W-:Y:S01]  /*41c20*/  MOV R14, R12 ;  /* 0x0000000c000e7202 */ /* 0x000fe20000000f00 */
[----:B------:R-:W-:Y:S01]  /*41c30*/  HFMA2 R12, -RZ, RZ, 0, 0 ;  /* 0x00000000ff0c7431 */ /* 0x000fe200000001ff */
[----:B------:R-:W-:Y:S01]  /*41c40*/  LOP3.LUT R18, R3, R18, R13, 0x96, !PT ;  /* 0x0000001203127212 */ /* 0x000fe200078e960d */
[----:B------:R-:W-:-:S07]  /*41c50*/  IMAD.MOV.U32 R3, RZ, RZ, R190 ;  /* 0x000000ffff037224 */ /* 0x000fce00078e00be */
.L_x_29778:
[----:B------:R-:W-:Y:S05]  /*41c60*/  BSYNC.RECONVERGENT B3 ;  /* 0x0000000000037941 */ /* 0x000fea0003800200 */
.L_x_29777:
        /* <DEDUP_REMOVED lines=10> */
.L_x_29776:
[----:B------:R-:W-:Y:S05]  /*41d10*/  BSYNC.RECONVERGENT B2 ;  /* 0x0000000000027941 */ /* 0x000fea0003800200 */
.L_x_29775:
        /* <DEDUP_REMOVED lines=19> */
.L_x_29785:
        /* <DEDUP_REMOVED lines=13> */
.L_x_29787:
[----:B------:R-:W-:Y:S05]  /*41f20*/  BSYNC.RECONVERGENT B3 ;  /* 0x0000000000037941 */ /* 0x000fea0003800200 */
.L_x_29786:
        /* <DEDUP_REMOVED lines=58> */
[----:B------:R-:W-:Y:S01]  /*422d0*/  LOP3.LUT R19, R19, R190, R13, 0x96, !PT ;  /* 0x000000be13137212 */ /* 0x000fe200078e960d */
[----:B------:R-:W-:Y:S01]  /*422e0*/  IMAD.MOV.U32 R2, RZ, RZ, R210 ;  /* 0x000000ffff027224 */ /* 0x000fe200078e00d2 */
[----:B------:R-:W-:-:S07]  /*422f0*/  MOV R13, R12 ;  /* 0x0000000c000d7202 */ /* 0x000fce0000000f00 */
.L_x_29784:
[----:B------:R-:W-:Y:S05]  /*42300*/  BSYNC.RECONVERGENT B2 ;  /* 0x0000000000027941 */ /* 0x000fea0003800200 */
.L_x_29783:
        /* <DEDUP_REMOVED lines=12> */
.L_x_29732:
[----:B------:R-:W-:Y:S01]  /*423d0*/  BSSY.RECONVERGENT B2, `(.L_x_29788) ;  /* 0x0000069000027945 */ /* 0x000fe20003800200 */
[----:B-1----:R-:W-:Y:S01]  /*423e0*/  IMAD.MOV.U32 R210, RZ, RZ, R13 ;  /* 0x000000ffffd27224 */ /* 0x002fe200078e000d */
[----:B------:R-:W-:Y:S01]  /*423f0*/  MOV R12, R17 ;  /* 0x00000011000c7202 */ /* 0x000fe20000000f00 */
[----:B------:R-:W-:Y:S01]  /*42400*/  IMAD.MOV.U32 R168, RZ, RZ, RZ ;  /* 0x000000ffffa87224 */ /* 0x000fe200078e00ff */
        /* <DEDUP_REMOVED lines=17> */
.L_x_29792:
        /* <DEDUP_REMOVED lines=13> */
.L_x_29794:
[----:B------:R-:W-:Y:S05]  /*425f0*/  BSYNC.RECONVERGENT B4 ;  /* 0x0000000000047941 */ /* 0x000fea0003800200 */
.L_x_29793:
[----:B------:R-:W-:Y:S01]  /*42600*/  LOP3.LUT R168, R15, R171, R25, 0x96, !PT ;  /* 0x000000ab0fa87212 */ /* 0x000fe200078e9619 */
[----:B------:R-:W-:Y:S01]  /*42610*/  IMAD.WIDE.U32 R18, R23, -0x326172a9, RZ ;  /* 0xcd9e8d5717127825 */ /* 0x000fe200078e00ff */
[----:B------:R-:W-:-:S03]  /*42620*/  IADD3 R171, PT, PT, R24, -0x61c88647, RZ ;  /* 0x9e3779b918ab7810 */ /* 0x000fc60007ffe0ff */
[----:B------:R-:W-:Y:S01]  /*42630*/  HFMA2 R12, -RZ, RZ, 0, 0 ;  /* 0x00000000ff0c7431 */ /* 0x000fe200000001ff */
        /* <DEDUP_REMOVED lines=54> */
[----:B------:R-:W-:Y:S01]  /*429a0*/  IMAD.MOV.U32 R9, RZ, RZ, R13 ;  /* 0x000000ffff097224 */ /* 0x000fe200078e000d */
[----:B------:R-:W-:-:S07]  /*429b0*/  MOV R14, R168 ;  /* 0x000000a8000e7202 */ /* 0x000fce0000000f00 */
.L_x_29791:
[----:B------:R-:W-:Y:S05]  /*429c0*/  BSYNC.RECONVERGENT B3 ;  /* 0x0000000000037941 */ /* 0x000fea0003800200 */
.L_x_29790:
        /* <DEDUP_REMOVED lines=9> */
.L_x_29789:
[----:B------:R-:W-:Y:S05]  /*42a60*/  BSYNC.RECONVERGENT B2 ;  /* 0x0000000000027941 */ /* 0x000fea0003800200 */
.L_x_29788:
        /* <DEDUP_REMOVED lines=17> */
.L_x_29799:
        /* <DEDUP_REMOVED lines=13> */
.L_x_29801:
[----:B------:R-:W-:Y:S05]  /*42c50*/  BSYNC.RECONVERGENT B4 ;  /* 0x0000000000047941 */ /* 0x000fea0003800200 */
.L_x_29800:
        /* <DEDUP_REMOVED lines=61> */
.L_x_29798:
[----:B------:R-:W-:Y:S05]  /*43030*/  BSYNC.RECONVERGENT B3 ;  /* 0x0000000000037941 */ /* 0x000fea0003800200 */
.L_x_29797:
        /* <DEDUP_REMOVED lines=10> */
.L_x_29796:
[----:B------:R-:W-:Y:S05]  /*430e0*/  BSYNC.RECONVERGENT B2 ;  /* 0x0000000000027941 */ /* 0x000fea0003800200 */
.L_x_29795:
        /* <DEDUP_REMOVED lines=17> */
.L_x_29806:
        /* <DEDUP_REMOVED lines=13> */
.L_x_29808:
[----:B------:R-:W-:Y:S05]  /*432d0*/  BSYNC.RECONVERGENT B4 ;  /* 0x0000000000047941 */ /* 0x000fea0003800200 */
.L_x_29807:
        /* <DEDUP_REMOVED lines=58> */
[----:B------:R-:W-:Y:S02]  /*43680*/  IMAD.MOV.U32 R210, RZ, RZ, R12 ;  /* 0x000000ffffd27224 */ /* 0x000fe400078e000c */
[----:B------:R-:W-:Y:S01]  /*43690*/  HFMA2 R12, -RZ, RZ, 0, 0 ;  /* 0x00000000ff0c7431 */ /* 0x000fe200000001ff */
[----:B------:R-:W-:-:S07]  /*436a0*/  LOP3.LUT R19, R19, R172, R13, 0x96, !PT ;  /* 0x000000ac13137212 */ /* 0x000fce00078e960d */
.L_x_29805:
[----:B------:R-:W-:Y:S05]  /*436b0*/  BSYNC.RECONVERGENT B3 ;  /* 0x0000000000037941 */ /* 0x000fea0003800200 */
.L_x_29804:
        /* <DEDUP_REMOVED lines=9> */
.L_x_29803:
[----:B------:R-:W-:Y:S05]  /*43750*/  BSYNC.RECONVERGENT B2 ;  /* 0x0000000000027941 */ /* 0x000fea0003800200 */
.L_x_29802:
        /* <DEDUP_REMOVED lines=17> */
.L_x_29813:
        /* <DEDUP_REMOVED lines=13> */
.L_x_29815:
[----:B------:R-:W-:Y:S05]  /*43940*/  BSYNC.RECONVERGENT B4 ;  /* 0x0000000000047941 */ /* 0x000fea0003800200 */
.L_x_29814:
        /* <DEDUP_REMOVED lines=61> */
.L_x_29812:
[----:B------:R-:W-:Y:S05]  /*43d20*/  BSYNC.RECONVERGENT B3 ;  /* 0x0000000000037941 */ /* 0x000fea0003800200 */
.L_x_29811:
        /* <DEDUP_REMOVED lines=10> */
.L_x_29810:
[----:B------:R-:W-:Y:S05]  /*43dd0*/  BSYNC.RECONVERGENT B2 ;  /* 0x0000000000027941 */ /* 0x000fea0003800200 */
.L_x_29809:
        /* <DEDUP_REMOVED lines=17> */
.L_x_29820:
        /* <DEDUP_REMOVED lines=13> */
.L_x_29822:
[----:B------:R-:W-:Y:S05]  /*43fc0*/  BSYNC.RECONVERGENT B4 ;  /* 0x0000000000047941 */ /* 0x000fea0003800200 */
.L_x_29821:
        /* <DEDUP_REMOVED lines=61> */
.L_x_29819:
[----:B------:R-:W-:Y:S05]  /*443a0*/  BSYNC.RECONVERGENT B3 ;  /* 0x0000000000037941 */ /* 0x000fea0003800200 */
.L_x_29818:
        /* <DEDUP_REMOVED lines=9> */
.L_x_29817:
[----:B------:R-:W-:Y:S05]  /*44440*/  BSYNC.RECONVERGENT B2 ;  /* 0x0000000000027941 */ /* 0x000fea0003800200 */
.L_x_29816:
        /* <DEDUP_REMOVED lines=17> */
.L_x_29827:
        /* <DEDUP_REMOVED lines=13> */
.L_x_29829:
[----:B------:R-:W-:Y:S05]  /*44630*/  BSYNC.RECONVERGENT B4 ;  /* 0x0000000000047941 */ /* 0x000fea0003800200 */
.L_x_29828:
[----:B------:R-:W-:Y:S01]  /*44640*/  LOP3.LUT R12, R15, R175, R25, 0x96, !PT ;  /* 0x000000af0f0c7212 */ /* 0x000fe200078e9619 */
[----:B------:R-:W-:Y:S01]  /*44650*/  IMAD.WIDE.U32 R18, R23, -0x326172a9, RZ ;  /* 0xcd9e8d5717127825 */ /* 0x000fe200078e00ff */
[C---:B------:R-:W-:Y:S02]  /*44660*/  IADD3 R175, PT, PT, R24.reuse, -0x61c88647, RZ ;  /* 0x9e3779b918af7810 */ /* 0x040fe40007ffe0ff */
[----:B0-----:R-:W-:Y:S01]  /*44670*/  IADD3 R188, PT, PT, R24, 0x5384540f, RZ ;  /* 0x5384540f18bc7810 */ /* 0x001fe20007ffe0ff */
        /* <DEDUP_REMOVED lines=57> */
.L_x_29826:
[----:B------:R-:W-:Y:S05]  /*44a10*/  BSYNC.RECONVERGENT B3 ;  /* 0x0000000000037941 */ /* 0x000fea0003800200 */
.L_x_29825:
        /* <DEDUP_REMOVED lines=10> */
.L_x_29824:
[----:B------:R-:W-:Y:S05]  /*44ac0*/  BSYNC.RECONVERGENT B2 ;  /* 0x0000000000027941 */ /* 0x000fea0003800200 */
.L_x_29823:
        /* <DEDUP_REMOVED lines=17> */
.L_x_29834:
        /* <DEDUP_REMOVED lines=13> */
.L_x_29836:
[----:B------:R-:W-:Y:S05]  /*44cb0*/  BSYNC.RECONVERGENT B4 ;  /* 0x0000000000047941 */ /* 0x000fea0003800200 */
.L_x_29835:
[----:B------:R-:W-:Y:S01]  /*44cc0*/  LOP3.LUT R12, R15, R175, R25, 0x96, !PT ;  /* 0x000000af0f0c7212 */ /* 0x000fe200078e9619 */
[----:B------:R-:W-:Y:S01]  /*44cd0*/  IMAD.WIDE.U32 R18, R23, -0x326172a9, RZ ;  /* 0xcd9e8d5717127825 */ /* 0x000fe200078e00ff */
[----:B------:R-:W-:-:S03]  /*44ce0*/  IADD3 R3, PT, PT, R25, -0x4498517b, RZ ;  /* 0xbb67ae8519037810 */ /* 0x000fc60007ffe0ff */
[----:B------:R-:W-:Y:S01]  /*44cf0*/  VIADD R175, R24, 0x9e3779b9 ;  /* 0x9e3779b918af7836 */ /* 0x000fe20000000000 */
[----:B------:R-:W-:Y:S01]  /*44d00*/  LOP3.LUT R19, R16, R19, R24, 0x96, !PT ;  /* 0x0000001310137212 */ /* 0x000fe200078e9618 */
[----:B------:R-:W-:-:S04]  /*44d10*/  IMAD.WIDE.U32 R12, R12, -0x326172a9, RZ ;  /* 0xcd9e8d570c0c7825 */ /* 0x000fc800078e00ff */
[----:B0-----:R-:W-:Y:S01]  /*44d20*/  VIADD R188, R24, 0x5384540f ;  /* 0x5384540f18bc7836 */ /* 0x001fe20000000000 */
        /* <DEDUP_REMOVED lines=54> */
.L_x_29833:
[----:B------:R-:W-:Y:S05]  /*45090*/  BSYNC.RECONVERGENT B3 ;  /* 0x0000000000037941 */ /* 0x000fea0003800200 */
.L_x_29832:
        /* <DEDUP_REMOVED lines=9> */
.L_x_29831:
[----:B------:R-:W-:Y:S05]  /*45130*/  BSYNC.RECONVERGENT B2 ;  /* 0x0000000000027941 */ /* 0x000fea0003800200 */
.L_x_29830:
[----:B------:R-:W-:Y:S01]  /*45140*/  IMAD.MOV.U32 R13, RZ, RZ, R210 ;  /* 0x000000ffff0d7224 */ /* 0x000fe200078e00d2 */
        /* <DEDUP_REMOVED lines=19> */
.L_x_29839:
        /* <DEDUP_REMOVED lines=13> */
.L_x_29841:
[----:B------:R-:W-:Y:S05]  /*45350*/  BSYNC.RECONVERGENT B3 ;  /* 0x0000000000037941 */ /* 0x000fea0003800200 */
.L_x_29840:
        /* <DEDUP_REMOVED lines=60> */
[----:B------:R-:W-:-:S07]  /*45720*/  MOV R2, R210 ;  /* 0x000000d200027202 */ /* 0x000fce0000000f00 */
.L_x_29838:
[----:B------:R-:W-:Y:S05]  /*45730*/  BSYNC.RECONVERGENT B2 ;  /* 0x0000000000027941 */ /* 0x000fea0003800200 */
.L_x_29837:
        /* <DEDUP_REMOVED lines=10> */
.L_x_29782:
[----:B------:R-:W-:Y:S05]  /*457e0*/  BSYNC.RECONVERGENT B1 ;  /* 0x0000000000017941 */ /* 0x000fea0003800200 */
.L_x_29731:
[----:B0-----:R-:W0:Y:S02]  /*457f0*/  LDC.64 R188, c[0x0][0x3a8] ;  /* 0x0000ea00ffbc7b82 */ /* 0x001e240000000a00 */
[----:B0-----:R-:W-:-:S05]  /*45800*/  IMAD.WIDE.U32 R188, R10, 0x20, R188 ;  /* 0x000000200abc7825 */ /* 0x001fca00078e00bc */
[----:B-----5:R2:W-:Y:S04]  /*45810*/  STG.E.128 desc[UR6][R188.64], R168 ;  /* 0x000000a8bc007986 */ /* 0x0205e8000c101d06 */
[----:B------:R2:W-:Y:S01]  /*45820*/  STG.E.128 desc[UR6][R188.64+0x10], R172 ;  /* 0x000010acbc007986 */ /* 0x0005e2000c101d06 */
[----:B------:R-:W-:Y:S05]  /*45830*/  @!P0 BRA `(.L_x_29728) ;  /* 0x0000000000508947 */ /* 0x000fea0003800000 */
[----:B------:R-:W-:Y:S02]  /*45840*/  SHF.L.U32 R10, R3, 0x10, RZ ;  /* 0x00000010030a7819 */ /* 0x000fe400000006ff */
[----:B------:R-:W-:Y:S02]  /*45850*/  LOP3.LUT R12, R2, 0xffff, RZ, 0xc0, !PT ;  /* 0x0000ffff020c7812 */ /* 0x000fe400078ec0ff */
[----:B------:R-:W-:Y:S02]  /*45860*/  LOP3.LUT R10, R10, 0xff0000, RZ, 0xc0, !PT ;  /* 0x00ff00000a0a7812 */ /* 0x000fe400078ec0ff */
[----:B--2---:R-:W-:Y:S02]  /*45870*/  LOP3.LUT R188, R6, 0xff, RZ, 0xc0, !PT ;  /* 0x000000ff06bc7812 */ /* 0x004fe400078ec0ff */
[----:B------:R-:W-:Y:S02]  /*45880*/  PRMT R10, R10, 0x4210, R12 ;  /* 0x000042100a0a7816 */ /* 0x000fe4000000000c */
[----:B------:R-:W-:Y:S01]  /*45890*/  PRMT R12, R4, 0x7104, RZ ;  /* 0x00007104040c7816 */ /* 0x000fe200000000ff */
        /* <DEDUP_REMOVED lines=9> */
[----:B------:R-:W0:Y:S01]  /*45930*/  LDC.64 R188, c[0x0][0x3b0] ;  /* 0x0000ec00ffbc7b82 */ /* 0x000e220000000a00 */
[----:B------:R-:W-:Y:S02]  /*45940*/  LOP3.LUT R211, R10, R211, RZ, 0xfc, !PT ;  /* 0x000000d30ad37212 */ /* 0x000fe400078efcff */
[----:B------:R-:W-:Y:S01]  /*45950*/  LOP3.LUT R210, R190, 0xff, R9, 0xf8, !PT ;  /* 0x000000ffbed27812 */ /* 0x000fe200078ef809 */
[----:B0-----:R-:W-:-:S05]  /*45960*/  IMAD.WIDE.U32 R10, R11, 0x8, R188 ;  /* 0x000000080b0a7825 */ /* 0x001fca00078e00bc */
[----:B------:R3:W-:Y:S02]  /*45970*/  STG.E.64 desc[UR6][R10.64], R210 ;  /* 0x000000d20a007986 */ /* 0x0007e4000c101b06 */
.L_x_29728:
[----:B------:R-:W-:Y:S05]  /*45980*/  BSYNC.RECONVERGENT B0 ;  /* 0x0000000000007941 */ /* 0x000fea0003800200 */
.L_x_29727:
[----:B---3--:R-:W-:Y:S01]  /*45990*/  FADD.FTZ R10, RZ, R100 ;  /* 0x00000064ff0a7221 */ /* 0x008fe20000010000 */
[C---:B------:R-:W-:Y:S01]  /*459a0*/  ISETP.GT.U32.AND P4, PT, R22.reuse, 0x3f, PT ;  /* 0x0000003f1600780c */ /* 0x040fe20003f84070 */
[----:B------:R-:W3:Y:S01]  /*459b0*/  S2R R190, SR_TID.X ;  /* 0x0000000000be7919 */ /* 0x000ee20000002100 */
[C---:B------:R-:W-:Y:S01]  /*459c0*/  ISETP.GT.U32.AND P3, PT, R22.reuse, 0x5f, PT ;  /* 0x0000005f1600780c */ /* 0x040fe20003f64070 */
        /* <DEDUP_REMOVED lines=13> */
[----:B---3--:R-:W-:-:S03]  /*45aa0*/  LOP3.LUT P0, RZ, R190, 0x1f, RZ, 0xc0, !PT ;  /* 0x0000001fbeff7812 */ /* 0x008fc6000780c0ff */
        /* <DEDUP_REMOVED lines=86> */
[----:B------:R-:W3:Y:S01]  /*46010*/  SHFL.BFLY PT, R11, R10, 0x1, 0x1f ;  /* 0x0c201f000a0b7f89 */ /* 0x000ee200000e0000 */
[----:B------:R-:W-:Y:S01]  /*46020*/  LOP3.LUT P6, RZ, R0, 0x2, RZ, 0xc0, !PT ;  /* 0x0000000200ff7812 */ /* 0x000fe200078cc0ff */
[----:B---3--:R-:W-:-:S05]  /*46030*/  FADD.FTZ R10, R10, R11 ;  /* 0x0000000b0a0a7221 */ /* 0x008fca0000010000 */
[----:B------:R-:W3:Y:S02]  /*46040*/  SHFL.BFLY PT, R11, R10, 0x2, 0x1f ;  /* 0x0c401f000a0b7f89 */ /* 0x000ee400000e0000 */
[----:B---3--:R-:W-:-:S05]  /*46050*/  FADD.FTZ R10, R10, R11 ;  /* 0x0000000b0a0a7221 */ /* 0x008fca0000010000 */
[----:B------:R-:W3:Y:S02]  /*46060*/  SHFL.BFLY PT, R11, R10, 0x4, 0x1f ;  /* 0x0c801f000a0b7f89 */ /* 0x000ee400000e0000 */
[----:B---3--:R-:W-:-:S05]  /*46070*/  FADD.FTZ R10, R10, R11 ;  /* 0x0000000b0a0a7221 */ /* 0x008fca0000010000 */
[----:B------:R-:W3:Y:S02]  /*46080*/  SHFL.BFLY PT, R11, R10, 0x8, 0x1f ;  /* 0x0d001f000a0b7f89 */ /* 0x000ee400000e0000 */
[----:B---3--:R-:W-:-:S05]  /*46090*/  FADD.FTZ R10, R10, R11 ;  /* 0x0000000b0a0a7221 */ /* 0x008fca0000010000 */
[----:B------:R-:W3:Y:S02]  /*460a0*/  SHFL.BFLY PT, R11, R10, 0x10, 0x1f ;  /* 0x0e001f000a0b7f89 */ /* 0x000ee400000e0000 */
[----:B---3--:R-:W-:Y:S02]  /*460b0*/  FADD.FTZ R11, R10, R11 ;  /* 0x0000000b0a0b7221 */ /* 0x008fe40000010000 */
[----:B------:R-:W3:Y:S02]  /*460c0*/  LDC R10, c[0x0][0x400] ;  /* 0x00010000ff0a7b82 */ /* 0x000ee40000000800 */
[----:B---3--:R-:W-:-:S04]  /*460d0*/  FMUL.FTZ R191, R11, R10 ;  /* 0x0000000a0bbf7220 */ /* 0x008fc80000410000 */
        /* <DEDUP_REMOVED lines=17> */
[----:B012---:R-:W-:Y:S01]  /*461f0*/  FSEL R189, R11, RZ, P5 ;  /* 0x000000ff0bbd7208 */ /* 0x007fe20002800000 */
        /* <DEDUP_REMOVED lines=155> */
.L_x_29875:
[----:B------:R-:W-:Y:S01]  /*46bb0*/  LOP3.LUT P1, RZ, R190, 0x1f, RZ, 0xc0, !PT ;  /* 0x0000001fbeff7812 */ /* 0x000fe2000782c0ff */
[----:B-1----:R-:W-:Y:S01]  /*46bc0*/  FADD.FTZ R11, R189, R11 ;  /* 0x0000000bbd0b7221 */ /* 0x002fe20000010000 */
[----:B------:R-:W-:Y:S01]  /*46bd0*/  ISETP.NE.AND P0, PT, RZ, UR9, PT ;  /* 0x00000009ff007c0c */ /* 0x000fe2000bf05270 */
[----:B------:R-:W-:Y:S02]  /*46be0*/  BSSY.RECONVERGENT B0, `(.L_x_29843) ;  /* 0x0000234000007945 */ /* 0x000fe40003800200 */
[----:B------:R-:W-:-:S08]  /*46bf0*/  FFMA.FTZ R12, R11, R10, UR12 ;  /* 0x0000000c0b0c7e23 */ /* 0x000fd0000801000a */
[----:B------:R-:W1:Y:S08]  /*46c00*/  @!P1 LDC.64 R10, c[0x0][0x3c0] ;  /* 0x0000f000ff0a9b82 */ /* 0x000e700000000a00 */
[----:B0-----:R-:W0:Y:S01]  /*46c10*/  @!P1 LDC.64 R188, c[0x0][0x3c8] ;  /* 0x0000f200ffbc9b82 */ /* 0x001e220000000a00 */
[----:B-1----:R-:W-:-:S05]  /*46c20*/  @!P1 IMAD.WIDE R10, R21, 0x4, R10 ;  /* 0x00000004150a9825 */ /* 0x002fca00078e020a */
[----:B------:R1:W-:Y:S01]  /*46c30*/  @!P1 STG.E desc[UR6][R10.64], R191 ;  /* 0x000000bf0a009986 */ /* 0x0003e2000c101906 */
[----:B0-----:R-:W-:-:S04]  /*46c40*/  @!P1 IMAD.WIDE R188, R21, 0x4, R188 ;  /* 0x0000000415bc9825 */ /* 0x001fc800078e02bc */
[----:B-1----:R-:W-:-:S05]  /*46c50*/  FMUL.FTZ R10, R191, R191 ;  /* 0x000000bfbf0a7220 */ /* 0x002fca0000410000 */
[----:B------:R-:W-:-:S05]  /*46c60*/  FSEL R10, R10, RZ, P0 ;  /* 0x000000ff0a0a7208 */ /* 0x000fca0000000000 */
[----:B------:R-:W-:-:S06]  /*46c70*/  FADD.FTZ R11, R12, R10 ;  /* 0x0000000a0c0b7221 */ /* 0x000fcc0000010000 */
[----:B------:R-:W0:Y:S02]  /*46c80*/  MUFU.RSQ R11, R11 ;  /* 0x0000000b000b7308 */ /* 0x000e240000001400 */
[----:B0-----:R0:W-:Y:S01]  /*46c90*/  @!P1 STG.E desc[UR6][R188.64], R11 ;  /* 0x0000000bbc009986 */ /* 0x0011e2000c101906 */
[----:B-----5:R-:W-:-:S13]  /*46ca0*/  ISETP.GE.AND P1, PT, R26, 0x1, PT ;  /* 0x000000011a00780c */ /* 0x020fda0003f26270 */
[----:B0-----:R-:W-:Y:S05]  /*46cb0*/  @!P1 BRA `(.L_x_29844) ;  /* 0x0000002000989947 */ /* 0x001fea0003800000 */
[----:B------:R-:W0:Y:S01]  /*46cc0*/  LDC R190, c[0x0][0x388] ;  /* 0x0000e200ffbe7b82 */ /* 0x000e220000000800 */
[----:B------:R-:W-:Y:S01]  /*46cd0*/  VIADD R10, R26, 0xffffffff ;  /* 0xffffffff1a0a7836 */ /* 0x000fe20000000000 */
[----:B------:R-:W-:Y:S03]  /*46ce0*/  BSSY.RECONVERGENT B1, `(.L_x_29845) ;  /* 0x0000037000017945 */ /* 0x000fe60003800200 */
[----:B0-----:R-:W-:-:S05]  /*46cf0*/  IMAD R10, R10, R190, RZ ;  /* 0x000000be0a0a7224 */ /* 0x001fca00078e02ff */
[----:B------:R-:W-:-:S04]  /*46d00*/  SHF.R.S32.HI R12, RZ, 0x1f, R10 ;  /* 0x0000001fff0c7819 */ /* 0x000fc8000001140a */
[----:B------:R-:W-:Y:S02]  /*46d10*/  LEA.HI R10, R12, R10, RZ, 0x3 ;  /* 0x0000000a0c0a7211 */ /* 0x000fe400078f18ff */
[----:B------:R-:W-:Y:S02]  /*46d20*/  FSEL R12, R191, RZ, !P0 ;  /* 0x000000ffbf0c7208 */ /* 0x000fe40004000000 */
[----:B------:R-:W-:Y:S01]  /*46d30*/  LEA.HI.SX32 R10, R10, R252, 0x1d ;  /* 0x000000fc0a0a7211 */ /* 0x000fe200078feaff */
[----:B------:R-:W-:Y:S06]  /*46d40*/  @!P5 BRA `(.L_x_29846) ;  /* 0x0000000000c0d947 */ /* 0x000fec0003800000 */
[--C-:B------:R-:W-:Y:S01]  /*46d50*/  FADD.FTZ R26, R100, -R12.reuse ;  /* 0x8000000c641a7221 */ /* 0x100fe20000010000 */
[----:B------:R-:W-:Y:S01]  /*46d60*/  SHF.L.U32 R188, R192, 0x10, RZ ;  /* 0x00000010c0bc7819 */ /* 0x000fe200000006ff */
[----:B------:R-:W-:Y:S02]  /*46d70*/  IMAD.U32 R189, R96, 0x10000, RZ ;  /* 0x0001000060bd7824 */ /* 0x000fe400078e00ff */
[--C-:B------:R-:W-:Y:S01]  /*46d80*/  FADD.FTZ R210, R102, -R12.reuse ;  /* 0x8000000c66d27221 */ /* 0x100fe20000010000 */
[C---:B------:R-:W-:Y:S01]  /*46d90*/  FMUL.FTZ R26, R11.reuse, R26 ;  /* 0x0000001a0b1a7220 */ /* 0x040fe20000410000 */
        /* <DEDUP_REMOVED lines=43> */
.L_x_29846:
[----:B------:R-:W-:Y:S05]  /*47050*/  BSYNC.RECONVERGENT B1 ;  /* 0x0000000000017941 */ /* 0x000fea0003800200 */
.L_x_29845:
        /* <DEDUP_REMOVED lines=51> */
.L_x_29848:
[----:B------:R-:W-:Y:S05]  /*47390*/  BSYNC.RECONVERGENT B1 ;  /* 0x0000000000017941 */ /* 0x000fea0003800200 */
.L_x_29847:
[----:B------:R-:W-:Y:S01]  /*473a0*/  LOP3.LUT P0, RZ, R0, 0x1000, RZ, 0xc0, !PT ;  /* 0x0000100000ff7812 */ /* 0x000fe2000780c0ff */
[----:B------:R-:W-:-:S12]  /*473b0*/  BSSY.RECONVERGENT B1, `(.L_x_29849) ;  /* 0x0000032000017945 */ /* 0x000fd80003800200 */
[----:B------:R-:W-:Y:S05]  /*473c0*/  @!P0 BRA `(.L_x_29850) ;  /* 0x0000000000c08947 */ /* 0x000fea0003800000 */
[--C-:B------:R-:W-:Y:S01]  /*473d0*/  FADD.FTZ R26, R112, -R12.reuse ;  /* 0x8000000c701a7221 */ /* 0x100fe20000010000 */
[----:B01----:R-:W-:Y:S01]  /*473e0*/  SHF.L.U32 R188, R180, 0x10, RZ ;  /* 0x00000010b4bc7819 */ /* 0x003fe200000006ff */
        /* <DEDUP_REMOVED lines=46> */
.L_x_29850:
[----:B------:R-:W-:Y:S05]  /*476d0*/  BSYNC.RECONVERGENT B1 ;  /* 0x0000000000017941 */ /* 0x000fea0003800200 */
.L_x_29849:
        /* <DEDUP_REMOVED lines=51> */
.L_x_29852:
[----:B------:R-:W-:Y:S05]  /*47a10*/  BSYNC.RECONVERGENT B1 ;  /* 0x0000000000017941 */ /* 0x000fea0003800200 */
.L_x_29851:
[----:B------:R-:W-:Y:S01]  /*47a20*/  LOP3.LUT P0, RZ, R0, 0x400, RZ, 0xc0, !PT ;  /* 0x0000040000ff7812 */ /* 0x000fe2000780c0ff */
[----:B------:R-:W-:-:S12]  /*47a30*/  BSSY.RECONVERGENT B1, `(.L_x_29853) ;  /* 0x0000032000017945 */ /* 0x000fd80003800200 */
[----:B------:R-:W-:Y:S05]  /*47a40*/  @!P0 BRA `(.L_x_29854) ;  /* 0x0000000000c08947 */ /* 0x000fea0003800000 */
[--C-:B------:R-:W-:Y:S01]  /*47a50*/  FADD.FTZ R26, R128, -R12.reuse ;  /* 0x8000000c801a7221 */ /* 0x100fe20000010000 */
[----:B0123--:R-:W-:Y:S01]  /*47a60*/  SHF.L.U32 R188, R76, 0x10, RZ ;  /* 0x000000104cbc7819 */ /* 0x00ffe200000006ff */
        /* <DEDUP_REMOVED lines=46> */
.L_x_29854:
[----:B------:R-:W-:Y:S05]  /*47d50*/  BSYNC.RECONVERGENT B1 ;  /* 0x0000000000017941 */ /* 0x000fea0003800200 */
.L_x_29853:
        /* <DEDUP_REMOVED lines=51> */
.L_x_29856:
[----:B------:R-:W-:Y:S05]  /*48090*/  BSYNC.RECONVERGENT B1 ;  /* 0x0000000000017941 */ /* 0x000fea0003800200 */
.L_x_29855:
[----:B------:R-:W-:Y:S01]  /*480a0*/  LOP3.LUT P0, RZ, R0, 0x100, RZ, 0xc0, !PT ;  /* 0x0000010000ff7812 */ /* 0x000fe2000780c0ff */
[----:B------:R-:W-:-:S12]  /*480b0*/  BSSY.RECONVERGENT B1, `(.L_x_29857) ;  /* 0x0000035000017945 */ /* 0x000fd80003800200 */
[----:B------:R-:W-:Y:S05]  /*480c0*/  @!P0 BRA `(.L_x_29858) ;  /* 0x0000000000cc8947 */ /* 0x000fea0003800000 */
[----:B------:R-:W5:Y:S01]  /*480d0*/  LDL R216, [R1] ;  /* 0x0000000001d87983 */ /* 0x000f620000100800 */
[--C-:B------:R-:W-:Y:S01]  /*480e0*/  FADD.FTZ R26, R144, -R12.reuse ;  /* 0x8000000c901a7221 */ /* 0x100fe20000010000 */
[----:B01234-:R-:W-:Y:S01]  /*480f0*/  SHF.L.U32 R188, R60, 0x10, RZ ;  /* 0x000000103cbc7819 */ /* 0x01ffe200000006ff */
[----:B------:R-:W-:Y:S01]  /*48100*/  IMAD.U32 R189, R56, 0x10000, RZ ;  /* 0x0001000038bd7824 */ /* 0x000fe200078e00ff */
[----:B------:R-:W2:Y:S01]  /*48110*/  LDL R252, [R1+0x8] ;  /* 0x0000080001fc7983 */ /* 0x000ea20000100800 */
[----:B------:R-:W-:Y:S01]  /*48120*/  FMUL.FTZ R26, R11, R26 ;  /* 0x0000001a0b1a7220 */ /* 0x000fe20000410000 */
[----:B------:R-:W-:Y:S02]  /*48130*/  IMAD.U32 R190, R248, 0x10000, RZ ;  /* 0x00010000f8be7824 */ /* 0x000fe400078e00ff */
[--C-:B------:R-:W-:Y:S01]  /*48140*/  FADD.FTZ R210, R146, -R12.reuse ;  /* 0x8000000c92d27221 */ /* 0x100fe20000010000 */
[----:B------:R-:W-:Y:S02]  /*48150*/  IMAD.U32 R191, R250, 0x10000, RZ ;  /* 0x00010000fabf7824 */ /* 0x000fe400078e00ff */
[----:B------:R-:W-:Y:S01]  /*48160*/  FFMA.FTZ R26, R26, R188, R189 ;  /* 0x000000bc1a1a7223 */ /* 0x000fe200000100bd */
[--C-:B------:R-:W-:Y:S01]  /*48170*/  FADD.FTZ R188, R145, -R12.reuse ;  /* 0x8000000c91bc7221 */ /* 0x100fe20000010000 */
[----:B------:R-:W-:Y:S01]  /*48180*/  SHF.L.U32 R189, R247, 0x10, RZ ;  /* 0x00000010f7bd7819 */ /* 0x000fe200000006ff */
[C---:B------:R-:W-:Y:S01]  /*48190*/  FMUL.FTZ R210, R11.reuse, R210 ;  /* 0x000000d20bd27220 */ /* 0x040fe20000410000 */
[----:B------:R-:W-:Y:S01]  /*481a0*/  FADD.FTZ R211, R148, -R12 ;  /* 0x8000000c94d37221 */ /* 0x000fe20000010000 */
[----:B------:R-:W-:Y:S01]  /*481b0*/  FMUL.FTZ R188, R11, R188 ;  /* 0x000000bc0bbc7220 */ /* 0x000fe20000410000 */
[----:B------:R-:W-:-:S02]  /*481c0*/  IMAD.U32 R217, R59, 0x10000, RZ ;  /* 0x000100003bd97824 */ /* 0x000fc400078e00ff */
[----:B------:R-:W-:Y:S01]  /*481d0*/  FMUL.FTZ R211, R11, R211 ;  /* 0x000000d30bd37220 */ /* 0x000fe20000410000 */
[----:B------:R-:W-:Y:S01]  /*481e0*/  FFMA.FTZ R188, R188, R189, R190 ;  /* 0x000000bdbcbc7223 */ /* 0x000fe200000100be */
[----:B------:R-:W-:Y:S01]  /*481f0*/  SHF.L.U32 R189, R61, 0x10, RZ ;  /* 0x000000103dbd7819 */ /* 0x000fe200000006ff */
[----:B------:R-:W-:-:S04]  /*48200*/  IMAD.U32 R190, R57, 0x10000, RZ ;  /* 0x0001000039be7824 */ /* 0x000fc800078e00ff */
[----:B------:R-:W-:Y:S01]  /*48210*/  FFMA.FTZ R210, R210, R189, R190 ;  /* 0x000000bdd2d27223 */ /* 0x000fe200000100be */
[----:B------:R-:W-:Y:S01]  /*48220*/  FADD.FTZ R189, R147, -R12 ;  /* 0x8000000c93bd7221 */ /* 0x000fe20000010000 */
[----:B------:R-:W-:-:S03]  /*48230*/  SHF.L.U32 R190, R249, 0x10, RZ ;  /* 0x00000010f9be7819 */ /* 0x000fc600000006ff */
[----:B------:R-:W-:-:S04]  /*48240*/  FMUL.FTZ R189, R11, R189 ;  /* 0x000000bd0bbd7220 */ /* 0x000fc80000410000 */
[----:B------:R-:W-:Y:S01]  /*48250*/  FFMA.FTZ R189, R189, R190, R191 ;  /* 0x000000bebdbd7223 */ /* 0x000fe200000100bf */
[----:B------:R-:W-:Y:S01]  /*48260*/  SHF.L.U32 R190, R62, 0x10, RZ ;  /* 0x000000103ebe7819 */ /* 0x000fe200000006ff */
[----:B------:R-:W-:-:S04]  /*48270*/  IMAD.U32 R191, R58, 0x10000, RZ ;  /* 0x000100003abf7824 */ /* 0x000fc800078e00ff */
[----:B------:R-:W-:Y:S01]  /*48280*/  FFMA.FTZ R211, R211, R190, R191 ;  /* 0x000000bed3d37223 */ /* 0x000fe200000100bf */
[----:B------:R-:W-:Y:S01]  /*48290*/  FADD.FTZ R190, R149, -R12 ;  /* 0x8000000c95be7221 */ /* 0x000fe20000010000 */
[----:B------:R-:W-:-:S03]  /*482a0*/  SHF.L.U32 R191, R251, 0x10, RZ ;  /* 0x00000010fbbf7819 */ /* 0x000fc600000006ff */
[----:B------:R-:W-:Y:S01]  /*482b0*/  FMUL.FTZ R190, R11, R190 ;  /* 0x000000be0bbe7220 */ /* 0x000fe20000410000 */
[----:B-----5:R-:W-:-:S04]  /*482c0*/  IMAD.U32 R216, R216, 0x10000, RZ ;  /* 0x00010000d8d87824 */ /* 0x020fc800078e00ff */
[----:B------:R-:W-:Y:S01]  /*482d0*/  FFMA.FTZ R190, R190, R191, R216 ;  /* 0x000000bfbebe7223 */ /* 0x000fe200000100d8 */
[----:B------:R-:W-:Y:S01]  /*482e0*/  FADD.FTZ R191, R150, -R12 ;  /* 0x8000000c96bf7221 */ /* 0x000fe20000010000 */
[----:B------:R-:W-:-:S03]  /*482f0*/  SHF.L.U32 R216, R63, 0x10, RZ ;  /* 0x000000103fd87819 */ /* 0x000fc600000006ff */
[----:B------:R-:W-:-:S04]  /*48300*/  FMUL.FTZ R191, R11, R191 ;  /* 0x000000bf0bbf7220 */ /* 0x000fc80000410000 */
[----:B------:R-:W-:Y:S02]  /*48310*/  FFMA.FTZ R191, R191, R216, R217 ;  /* 0x000000d8bfbf7223 */ /* 0x000fe400000100d9 */
[----:B------:R-:W3:Y:S01]  /*48320*/  LDL R217, [R1+0x4] ;  /* 0x0000040001d97983 */ /* 0x000ee20000100800 */
[----:B------:R-:W-:Y:S01]  /*48330*/  F2FP.BF16.F32.PACK_AB R190, R190, R211 ;  /* 0x000000d3bebe723e */ /* 0x000fe200000010ff */
[----:B------:R-:W-:Y:S01]  /*48340*/  FADD.FTZ R216, R151, -R12 ;  /* 0x8000000c97d87221 */ /* 0x000fe20000010000 */
[----:B------:R-:W-:Y:S01]  /*48350*/  F2FP.BF16.F32.PACK_AB R189, R189, R210 ;  /* 0x000000d2bdbd723e */ /* 0x000fe200000010ff */
[----:B--2---:R-:W-:Y:S01]  /*48360*/  IMAD.U32 R252, R252, 0x10000, RZ ;  /* 0x00010000fcfc7824 */ /* 0x004fe200078e00ff */
[----:B------:R-:W0:Y:S01]  /*48370*/  LDC.64 R210, c[0x0][0x428] ;  /* 0x00010a00ffd27b82 */ /* 0x000e220000000a00 */
[----:B------:R-:W-:Y:S01]  /*48380*/  FMUL.FTZ R216, R11, R216 ;  /* 0x000000d80bd87220 */ /* 0x000fe20000410000 */
[----:B------:R-:W-:Y:S01]  /*48390*/  F2FP.BF16.F32.PACK_AB R188, R188, R26 ;  /* 0x0000001abcbc723e */ /* 0x000fe200000010ff */
[C---:B0-----:R-:W-:Y:S01]  /*483a0*/  IMAD.WIDE.U32 R210, R10.reuse, 0x10, R210 ;  /* 0x000000100ad27825 */ /* 0x041fe200078e00d2 */
[----:B------:R-:W-:-:S02]  /*483b0*/  IADD3 R10, PT, PT, R10, 0x20, RZ ;  /* 0x000000200a0a7810 */ /* 0x000fc40007ffe0ff */
[----:B---3--:R-:W-:-:S05]  /*483c0*/  SHF.L.U32 R217, R217, 0x10, RZ ;  /* 0x00000010d9d97819 */ /* 0x008fca00000006ff */
[----:B------:R-:W-:-:S05]  /*483d0*/  FFMA.FTZ R216, R216, R217, R252 ;  /* 0x000000d9d8d87223 */ /* 0x000fca00000100fc */
[----:B------:R-:W-:-:S05]  /*483e0*/  F2FP.BF16.F32.PACK_AB R191, R216, R191 ;  /* 0x000000bfd8bf723e */ /* 0x000fca00000010ff */
[----:B------:R0:W-:Y:S02]  /*483f0*/  STG.E.128 desc[UR6][R210.64], R188 ;  /* 0x000000bcd2007986 */ /* 0x0001e4000c101d06 */
.L_x_29858:
[----:B------:R-:W-:Y:S05]  /*48400*/  BSYNC.RECONVERGENT B1 ;  /* 0x0000000000017941 */ /* 0x000fea0003800200 */
.L_x_29857:
        /* <DEDUP_REMOVED lines=46> */
[----:B------:R-:W-:Y:S02]  /*486f0*/  F2FP.BF16.F32.PACK_AB R190, R190, R211 ;  /* 0x000000d3bebe723e */ /* 0x000fe400000010ff */
[----:B------:R-:W-:Y:S02]  /*48700*/  F2FP.BF16.F32.PACK_AB R189, R189, R210 ;  /* 0x000000d2bdbd723e */ /* 0x000fe400000010ff */
[----:B------:R-:W0:Y:S01]  /*48710*/  LDC.64 R210, c[0x0][0x428] ;  /* 0x00010a00ffd27b82 */ /* 0x000e220000000a00 */
[----:B------:R-:W-:Y:S01]  /*48720*/  FADD.FTZ R216, R159, -R12 ;  /* 0x8000000c9fd87221 */ /* 0x000fe20000010000 */
[----:B------:R-:W-:-:S03]  /*48730*/  SHF.L.U32 R252, R252, 0x10, RZ ;  /* 0x00000010fcfc7819 */ /* 0x000fc600000006ff */
[----:B------:R-:W-:Y:S01]  /*48740*/  FMUL.FTZ R216, R11, R216 ;  /* 0x000000d80bd87220 */ /* 0x000fe20000410000 */
[----:B------:R-:W-:Y:S01]  /*48750*/  F2FP.BF16.F32.PACK_AB R188, R188, R26 ;  /* 0x0000001abcbc723e */ /* 0x000fe200000010ff */
[----:B0-----:R-:W-:-:S04]  /*48760*/  IMAD.WIDE.U32 R210, R10, 0x10, R210 ;  /* 0x000000100ad27825 */ /* 0x001fc800078e00d2 */
[----:B------:R-:W-:Y:S02]  /*48770*/  VIADD R10, R10, 0x20 ;  /* 0x000000200a0a7836 */ /* 0x000fe40000000000 */
[----:B--2---:R-:W-:-:S04]  /*48780*/  IMAD.U32 R217, R217, 0x10000, RZ ;  /* 0x00010000d9d97824 */ /* 0x004fc800078e00ff */
[----:B------:R-:W-:-:S05]  /*48790*/  FFMA.FTZ R216, R216, R217, R252 ;  /* 0x000000d9d8d87223 */ /* 0x000fca00000100fc */
[----:B------:R-:W-:-:S05]  /*487a0*/  F2FP.BF16.F32.PACK_AB R191, R216, R191 ;  /* 0x000000bfd8bf723e */ /* 0x000fca00000010ff */
[----:B------:R0:W-:Y:S02]  /*487b0*/  STG.E.128 desc[UR6][R210.64], R188 ;  /* 0x000000bcd2007986 */ /* 0x0001e4000c101d06 */
.L_x_29860:
[----:B------:R-:W-:Y:S05]  /*487c0*/  BSYNC.RECONVERGENT B1 ;  /* 0x0000000000017941 */ /* 0x000fea0003800200 */
.L_x_29859:
        /* <DEDUP_REMOVED lines=50> */
[----:B------:R-:W-:-:S03]  /*48af0*/  IMAD.U32 R252, R252, 0x10000, RZ ;  /* 0x00010000fcfc7824 */ /* 0x000fc600078e00ff */
[----:B------:R-:W-:Y:S01]  /*48b00*/  FMUL.FTZ R216, R11, R216 ;  /* 0x000000d80bd87220 */ /* 0x000fe20000410000 */
[----:B------:R-:W-:Y:S01]  /*48b10*/  F2FP.BF16.F32.PACK_AB R188, R188, R26 ;  /* 0x0000001abcbc723e */ /* 0x000fe200000010ff */
[C---:B0-----:R-:W-:Y:S01]  /*48b20*/  IMAD.WIDE.U32 R210, R10.reuse, 0x10, R210 ;  /* 0x000000100ad27825 */ /* 0x041fe200078e00d2 */
[----:B------:R-:W-:Y:S02]  /*48b30*/  IADD3 R10, PT, PT, R10, 0x20, RZ ;  /* 0x000000200a0a7810 */ /* 0x000fe40007ffe0ff */
[----:B--2---:R-:W-:-:S05]  /*48b40*/  SHF.L.U32 R217, R217, 0x10, RZ ;  /* 0x00000010d9d97819 */ /* 0x004fca00000006ff */
[----:B------:R-:W-:-:S05]  /*48b50*/  FFMA.FTZ R216, R216, R217, R252 ;  /* 0x000000d9d8d87223 */ /* 0x000fca00000100fc */
[----:B------:R-:W-:-:S05]  /*48b60*/  F2FP.BF16.F32.PACK_AB R191, R216, R191 ;  /* 0x000000bfd8bf723e */ /* 0x000fca00000010ff */
[----:B------:R0:W-:Y:S02]  /*48b70*/  STG.E.128 desc[UR6][R210.64], R188 ;  /* 0x000000bcd2007986 */ /* 0x0001e4000c101d06 */
.L_x_29862:
[----:B------:R-:W-:Y:S05]  /*48b80*/  BSYNC.RECONVERGENT B1 ;  /* 0x0000000000017941 */ /* 0x000fea0003800200 */
.L_x_29861:
[----:B------:R-:W-:-:S13]  /*48b90*/  LOP3.LUT P0, RZ, R0, 0x10, RZ, 0xc0, !PT ;  /* 0x0000001000ff7812 */ /* 0x000fda000780c0ff */
[----:B------:R-:W-:Y:S05]  /*48ba0*/  @!P0 BRA `(.L_x_29844) ;  /* 0x0000000000dc8947 */ /* 0x000fea0003800000 */
[----:B01234-:R-:W2:Y:S04]  /*48bb0*/  LDL R211, [R1+0x4c] ;  /* 0x00004c0001d37983 */ /* 0x01fea80000100800 */
[----:B------:R-:W3:Y:S04]  /*48bc0*/  LDL R190, [R1+0x50] ;  /* 0x0000500001be7983 */ /* 0x000ee80000100800 */
[----:B------:R-:W4:Y:S04]  /*48bd0*/  LDL R191, [R1+0x58] ;  /* 0x0000580001bf7983 */ /* 0x000f280000100800 */
[----:B------:R-:W5:Y:S01]  /*48be0*/  LDL R210, [R1+0x54] ;  /* 0x0000540001d27983 */ /* 0x000f620000100800 */
[--C-:B------:R-:W-:Y:S01]  /*48bf0*/  FADD.FTZ R26, R168, -R12.reuse ;  /* 0x8000000ca81a7221 */ /* 0x100fe20000010000 */
[----:B------:R-:W-:Y:S01]  /*48c00*/  SHF.L.U32 R189, R32, 0x10, RZ ;  /* 0x0000001020bd7819 */ /* 0x000fe200000006ff */
[----:B------:R-:W-:Y:S01]  /*48c10*/  IMAD.U32 R188, R36, 0x10000, RZ ;  /* 0x0001000024bc7824 */ /* 0x000fe200078e00ff */
[----:B------:R-:W5:Y:S01]  /*48c20*/  LDL R217, [R1+0x5c] ;  /* 0x00005c0001d97983 */ /* 0x000f620000100800 */
[----:B------:R-:W-:Y:S01]  /*48c30*/  FMUL.FTZ R26, R11, R26 ;  /* 0x0000001a0b1a7220 */ /* 0x000fe20000410000 */
[----:B------:R-:W-:-:S02]  /*48c40*/  FADD.FTZ R216, R170, -R12 ;  /* 0x8000000caad87221 */ /* 0x000fc40000010000 */
[----:B------:R-:W5:Y:S01]  /*48c50*/  LDL R252, [R1+0x68] ;  /* 0x0000680001fc7983 */ /* 0x000f620000100800 */
[----:B------:R-:W-:Y:S01]  /*48c60*/  FFMA.FTZ R26, R26, R188, R189 ;  /* 0x000000bc1a1a7223 */ /* 0x000fe200000100bd */
[----:B------:R-:W-:-:S04]  /*48c70*/  FADD.FTZ R188, R169, -R12 ;  /* 0x8000000ca9bc7221 */ /* 0x000fc80000010000 */
[----:B------:R-:W-:Y:S01]  /*48c80*/  FMUL.FTZ R188, R11, R188 ;  /* 0x000000bc0bbc7220 */ /* 0x000fe20000410000 */
[----:B--2---:R-:W-:Y:S02]  /*48c90*/  IMAD.U32 R189, R211, 0x10000, RZ ;  /* 0x00010000d3bd7824 */ /* 0x004fe400078e00ff */
[----:B------:R-:W2:Y:S01]  /*48ca0*/  LDL R211, [R1+0x60] ;  /* 0x0000600001d37983 */ /* 0x000ea20000100800 */
        /* <DEDUP_REMOVED lines=20> */
[----:B--2---:R-:W-:-:S05]  /*48df0*/  SHF.L.U32 R211, R211, 0x10, RZ ;  /* 0x00000010d3d37819 */ /* 0x004fca00000006ff */
[----:B------:R-:W-:Y:S01]  /*48e00*/  FFMA.FTZ R190, R190, R191, R211 ;  /* 0x000000bfbebe7223 */ /* 0x000fe200000100d3 */
[----:B------:R-:W-:Y:S01]  /*48e10*/  FADD.FTZ R191, R174, -R12 ;  /* 0x8000000caebf7221 */ /* 0x000fe20000010000 */
[----:B------:R-:W-:-:S03]  /*48e20*/  IMAD.U32 R211, R39, 0x10000, RZ ;  /* 0x0001000027d37824 */ /* 0x000fc600078e00ff */
        /* <DEDUP_REMOVED lines=15> */
.L_x_29844:
[----:B------:R-:W-:Y:S05]  /*48f20*/  BSYNC.RECONVERGENT B0 ;  /* 0x0000000000007941 */ /* 0x000fea0003800200 */
.L_x_29843:
[----:B0-----:R-:W0:Y:S02]  /*48f30*/  LDC.64 R10, c[0x0][0x380] ;  /* 0x0000e000ff0a7b82 */ /* 0x001e240000000a00 */
[----:B0-----:R-:W-:-:S05]  /*48f40*/  IMAD R21, R10, 0x4, R21 ;  /* 0x000000040a157824 */ /* 0x001fca00078e0215 */
[----:B------:R-:W-:-:S13]  /*48f50*/  ISETP.GE.AND P0, PT, R21, R11, PT ;  /* 0x0000000b1500720c */ /* 0x000fda0003f06270 */
[----:B------:R-:W-:Y:S05]  /*48f60*/  @!P0 BRA `(.L_x_29863) ;  /* 0xfffffb8800908947 */ /* 0x000fea000383ffff */
[----:B------:R-:W-:Y:S05]  /*48f70*/  EXIT ;  /* 0x000000000000794d */ /* 0x000fea0003800000 */
.L_x_29842:
[----:B------:R-:W-:Y:S01]  /*48f80*/  HFMA2 R12, -RZ, RZ, 0, 1.847743988037109375e-06 ;  /* 0x0000001fff0c7431 */ /* 0x000fe200000001ff */
[----:B------:R-:W-:Y:S01]  /*48f90*/  BSSY B0, `(.L_x_29864) ;  /* 0x0000007000007945 */ /* 0x000fe20003800000 */
[----:B-1----:R-:W-:Y:S01]  /*48fa0*/  MOV R211, R10 ;  /* 0x0000000a00d37202 */ /* 0x002fe20000000f00 */
[----:B0-2---:R-:W-:Y:S02]  /*48fb0*/  IMAD.MOV.U32 R188, RZ, RZ, 0x1 ;  /* 0x00000001ffbc7424 */ /* 0x005fe400078e00ff */
[----:B------:R-:W-:-:S07]  /*48fc0*/  IMAD.MOV.U32 R11, RZ, RZ, -0x1 ;  /* 0xffffffffff0b7424 */ /* 0x000fce00078e00ff */
[----:B-----5:R-:W-:Y:S05]  /*48fd0*/  WARPSYNC.COLLECTIVE R11, `(.L_x_29865) ;  /* 0x000000000b087348 */ /* 0x020fea0003c00000 */
[----:B------:R0:W1:Y:S02]  /*48fe0*/  SHFL.BFLY P6, R11, R211, R188, R12 ;  /* 0x0c0000bcd30b7389 */ /* 0x00006400000c000c */
[----:B01---5:R-:W-:Y:S05]  /*48ff0*/  ENDCOLLECTIVE ;  /* 0x000000000000791b */ /* 0x023fea0003800000 */
.L_x_29865:
[----:B------:R-:W-:Y:S05]  /*49000*/  BSYNC B0 ;  /* 0x0000000000007941 */ /* 0x000fea0003800000 */
.L_x_29864:
        /* <DEDUP_REMOVED lines=8> */
.L_x_29866:
[----:B------:R-:W-:Y:S02]  /*49090*/  IMAD.MOV.U32 R188, RZ, RZ, 0x4 ;  /* 0x00000004ffbc7424 */ /* 0x000fe400078e00ff */
[----:B------:R-:W-:Y:S01]  /*490a0*/  FADD.FTZ R10, R10, R11 ;  /* 0x0000000b0a0a7221 */ /* 0x000fe20000010000 */
[----:B------:R-:W-:-:S04]  /*490b0*/  MOV R11, 0xffffffff ;  /* 0xffffffff000b7802 */ /* 0x000fc80000000f00 */
[----:B------:R-:W-:-:S07]  /*490c0*/  MOV R211, R10 ;  /* 0x0000000a00d37202 */ /* 0x000fce0000000f00 */
[----:B------:R-:W-:Y:S05]  /*490d0*/  WARPSYNC.COLLECTIVE R11, `(.L_x_29867) ;  /* 0x000000000b087348 */ /* 0x000fea0003c00000 */
[----:B------:R0:W1:Y:S02]  /*490e0*/  SHFL.BFLY P6, R11, R211, R188, R12 ;  /* 0x0c0000bcd30b7389 */ /* 0x00006400000c000c */
[----:B01----:R-:W-:Y:S05]  /*490f0*/  ENDCOLLECTIVE ;  /* 0x000000000000791b */ /* 0x003fea0003800000 */
.L_x_29867:
[----:B------:R-:W-:Y:S02]  /*49100*/  HFMA2 R188, -RZ, RZ, 0, 4.76837158203125e-07 ;  /* 0x00000008ffbc7431 */ /* 0x000fe400000001ff */
[----:B------:R-:W-:Y:S01]  /*49110*/  FADD.FTZ R10, R10, R11 ;  /* 0x0000000b0a0a7221 */ /* 0x000fe20000010000 */
[----:B------:R-:W-:-:S03]  /*49120*/  IMAD.MOV.U32 R11, RZ, RZ, -0x1 ;  /* 0xffffffffff0b7424 */ /* 0x000fc600078e00ff */
[----:B------:R-:W-:-:S07]  /*49130*/  IMAD.MOV.U32 R211, RZ, RZ, R10 ;  /* 0x000000ffffd37224 */ /* 0x000fce00078e000a */
[----:B------:R-:W-:Y:S05]  /*49140*/  WARPSYNC.COLLECTIVE R11, `(.L_x_29868) ;  /* 0x000000000b087348 */ /* 0x000fea0003c00000 */
[----:B------:R0:W1:Y:S02]  /*49150*/  SHFL.BFLY P6, R11, R211, R188, R12 ;  /* 0x0c0000bcd30b7389 */ /* 0x00006400000c000c */
[----:B01----:R-:W-:Y:S05]  /*49160*/  ENDCOLLECTIVE ;  /* 0x000000000000791b */ /* 0x003fea0003800000 */
.L_x_29868:
[----:B------:R-:W-:Y:S02]  /*49170*/  IMAD.MOV.U32 R188, RZ, RZ, 0x10 ;  /* 0x00000010ffbc7424 */ /* 0x000fe400078e00ff */
[----:B------:R-:W-:Y:S01]  /*49180*/  FADD.FTZ R10, R10, R11 ;  /* 0x0000000b0a0a7221 */ /* 0x000fe20000010000 */
[----:B------:R-:W-:-:S04]  /*49190*/  MOV R11, 0xffffffff ;  /* 0xffffffff000b7802 */ /* 0x000fc80000000f00 */
[----:B------:R-:W-:-:S07]  /*491a0*/  MOV R211, R10 ;  /* 0x0000000a00d37202 */ /* 0x000fce0000000f00 */
[----:B------:R-:W-:Y:S05]  /*491b0*/  WARPSYNC.COLLECTIVE R11, `(.L_x_29869) ;  /* 0x000000000b087348 */ /* 0x000fea0003c00000 */
[----:B------:R0:W1:Y:S02]  /*491c0*/  SHFL.BFLY P6, R11, R211, R188, R12 ;  /* 0x0c0000bcd30b7389 */ /* 0x00006400000c000c */
[----:B01----:R-:W-:Y:S05]  /*491d0*/  ENDCOLLECTIVE ;  /* 0x000000000000791b */ /* 0x003fea0003800000 */
.L_x_29869:
        /* <DEDUP_REMOVED lines=175> */
.L_x_29870:
[----:B------:R-:W-:Y:S02]  /*49cd0*/  HFMA2 R188, -RZ, RZ, 0, 1.1920928955078125e-07 ;  /* 0x00000002ffbc7431 */ /* 0x000fe400000001ff */
[----:B------:R-:W-:Y:S01]  /*49ce0*/  FADD.FTZ R189, R189, R11 ;  /* 0x0000000bbdbd7221 */ /* 0x000fe20000010000 */
[----:B------:R-:W-:-:S03]  /*49cf0*/  IMAD.MOV.U32 R11, RZ, RZ, -0x1 ;  /* 0xffffffffff0b7424 */ /* 0x000fc600078e00ff */
[----:B------:R-:W-:-:S07]  /*49d00*/  IMAD.MOV.U32 R211, RZ, RZ, R189 ;  /* 0x000000ffffd37224 */ /* 0x000fce00078e00bd */
[----:B------:R-:W-:Y:S05]  /*49d10*/  WARPSYNC.COLLECTIVE R11, `(.L_x_29871) ;  /* 0x000000000b087348 */ /* 0x000fea0003c00000 */
[----:B------:R0:W1:Y:S02]  /*49d20*/  SHFL.BFLY P6, R11, R211, R188, R12 ;  /* 0x0c0000bcd30b7389 */ /* 0x00006400000c000c */
[----:B01----:R-:W-:Y:S05]  /*49d30*/  ENDCOLLECTIVE ;  /* 0x000000000000791b */ /* 0x003fea0003800000 */
.L_x_29871:
[----:B------:R-:W-:Y:S02]  /*49d40*/  IMAD.MOV.U32 R188, RZ, RZ, 0x4 ;  /* 0x00000004ffbc7424 */ /* 0x000fe400078e00ff */
[----:B------:R-:W-:Y:S01]  /*49d50*/  FADD.FTZ R189, R189, R11 ;  /* 0x0000000bbdbd7221 */ /* 0x000fe20000010000 */
[----:B------:R-:W-:-:S04]  /*49d60*/  MOV R11, 0xffffffff ;  /* 0xffffffff000b7802 */ /* 0x000fc80000000f00 */
[----:B------:R-:W-:-:S07]  /*49d70*/  MOV R211, R189 ;  /* 0x000000bd00d37202 */ /* 0x000fce0000000f00 */
[----:B------:R-:W-:Y:S05]  /*49d80*/  WARPSYNC.COLLECTIVE R11, `(.L_x_29872) ;  /* 0x000000000b087348 */ /* 0x000fea0003c00000 */
[----:B------:R0:W1:Y:S02]  /*49d90*/  SHFL.BFLY P6, R11, R211, R188, R12 ;  /* 0x0c0000bcd30b7389 */ /* 0x00006400000c000c */
[----:B01----:R-:W-:Y:S05]  /*49da0*/  ENDCOLLECTIVE ;  /* 0x000000000000791b */ /* 0x003fea0003800000 */
.L_x_29872:
[----:B------:R-:W-:Y:S02]  /*49db0*/  HFMA2 R188, -RZ, RZ, 0, 4.76837158203125e-07 ;  /* 0x00000008ffbc7431 */ /* 0x000fe400000001ff */
[----:B------:R-:W-:Y:S01]  /*49dc0*/  FADD.FTZ R189, R189, R11 ;  /* 0x0000000bbdbd7221 */ /* 0x000fe20000010000 */
[----:B------:R-:W-:-:S03]  /*49dd0*/  IMAD.MOV.U32 R11, RZ, RZ, -0x1 ;  /* 0xffffffffff0b7424 */ /* 0x000fc600078e00ff */
[----:B------:R-:W-:-:S07]  /*49de0*/  IMAD.MOV.U32 R211, RZ, RZ, R189 ;  /* 0x000000ffffd37224 */ /* 0x000fce00078e00bd */
[----:B------:R-:W-:Y:S05]  /*49df0*/  WARPSYNC.COLLECTIVE R11, `(.L_x_29873) ;  /* 0x000000000b087348 */ /* 0x000fea0003c00000 */
[----:B------:R0:W1:Y:S02]  /*49e00*/  SHFL.BFLY P6, R11, R211, R188, R12 ;  /* 0x0c0000bcd30b7389 */ /* 0x00006400000c000c */
[----:B01----:R-:W-:Y:S05]  /*49e10*/  ENDCOLLECTIVE ;  /* 0x000000000000791b */ /* 0x003fea0003800000 */
.L_x_29873:
[----:B------:R-:W-:Y:S02]  /*49e20*/  IMAD.MOV.U32 R188, RZ, RZ, 0x10 ;  /* 0x00000010ffbc7424 */ /* 0x000fe400078e00ff */
[----:B------:R-:W-:Y:S01]  /*49e30*/  FADD.FTZ R189, R189, R11 ;  /* 0x0000000bbdbd7221 */ /* 0x000fe20000010000 */
[----:B------:R-:W-:-:S04]  /*49e40*/  MOV R11, 0xffffffff ;  /* 0xffffffff000b7802 */ /* 0x000fc80000000f00 */
[----:B------:R-:W-:-:S07]  /*49e50*/  MOV R211, R189 ;  /* 0x000000bd00d37202 */ /* 0x000fce0000000f00 */
[----:B------:R-:W-:Y:S05]  /*49e60*/  WARPSYNC.COLLECTIVE R11, `(.L_x_29874) ;  /* 0x000000000b087348 */ /* 0x000fea0003c00000 */
[----:B------:R0:W1:Y:S02]  /*49e70*/  SHFL.BFLY P6, R11, R211, R188, R12 ;  /* 0x0c0000bcd30b7389 */ /* 0x00006400000c000c */
[----:B01----:R-:W-:Y:S05]  /*49e80*/  ENDCOLLECTIVE ;  /* 0x000000000000791b */ /* 0x003fea0003800000 */
.L_x_29874:
[----:B------:R-:W-:Y:S05]  /*49e90*/  BRA `(.L_x_29875) ;  /* 0xffffffcc00447947 */ /* 0x000fea000383ffff */
.L_x_29876:
        /* <DEDUP_REMOVED lines=14> */
.L_x_88474:


//--------------------- .text._ZN10layer_norm13ln_fwd_kernelINS_13Kernel_traitsI13__nv_bfloat16S2_fS2_fjLj2560ELj1ELj4ELj1ELj16ENS_18Kernel_traits_baseILj2560ES2_S2_fS2_fjLj128EEEEELb1ELb0ELb1ELb1EEEvNS_9FwdParamsE --------------------------
	.section	.text._ZN10layer_norm13ln_fwd_kernelINS_13Kernel_traitsI13__nv_bfloat16S2_fS2_fjLj2560ELj1ELj4ELj1ELj16ENS_18Kernel_traits_baseILj2560ES2_S2_fS2_fjLj128EEEEELb1ELb0ELb1ELb1EEEvNS_9FwdParamsE,"ax",@progbits
	.align	128
        .global         _ZN10layer_norm13ln_fwd_kernelINS_13Kernel_traitsI13__nv_bfloat16S2_fS2_fjLj2560ELj1ELj4ELj1ELj16ENS_18Kernel_traits_baseILj2560ES2_S2_fS2_fjLj128EEEEELb1ELb0ELb1ELb1EEEvNS_9FwdParamsE
        .type           _ZN10layer_norm13ln_fwd_kernelINS_13Kernel_traitsI13__nv_bfloat16S2_fS2_fjLj2560ELj1ELj4ELj1ELj16ENS_18Kernel_traits_baseILj2560ES2_S2_fS2_fjLj128EEEEELb1ELb0ELb1ELb1EEEvNS_9FwdParamsE,@function
        .size           _ZN10layer_norm13ln_fwd_kernelINS_13Kernel_traitsI13__nv_bfloat16S2_fS2_fjLj2560ELj1ELj4ELj1ELj16ENS_18Kernel_traits_baseILj2560ES2_S2_fS2_fjLj128EEEEELb1ELb0ELb1ELb1EEEvNS_9FwdParamsE,(.L_x_88475 - _ZN10layer_norm13ln_fwd_kernelINS_13Kernel_traitsI13__nv_bfloat16S2_fS2_fjLj2560ELj1ELj4ELj1ELj16ENS_18Kernel_traits_baseILj2560ES2_S2_fS2_fjLj128EEEEELb1ELb0ELb1ELb1EEEvNS_9FwdParamsE)
        .other          _ZN10layer_norm13ln_fwd_kernelINS_13Kernel_traitsI13__nv_bfloat16S2_fS2_fjLj2560ELj1ELj4ELj1ELj16ENS_18Kernel_traits_baseILj2560ES2_S2_fS2_fjLj128EEEEELb1ELb0ELb1ELb1EEEvNS_9FwdParamsE,@"STO_CUDA_ENTRY STV_DEFAULT"
_ZN10layer_norm13ln_fwd_kernelINS_13Kernel_traitsI13__nv_bfloat16S2_fS2_fjLj2560ELj1ELj4ELj1ELj16ENS_18Kernel_traits_baseILj2560ES2_S2_fS2_fjLj128EEEEELb1ELb0ELb1ELb1EEEvNS_9FwdParamsE:
.text._ZN10layer_norm13ln_fwd_kernelINS_13Kernel_traitsI13__nv_bfloat16S2_fS2_fjLj2560ELj1ELj4ELj1ELj16ENS_18Kernel_traits_baseILj2560ES2_S2_fS2_fjLj128EEEEELb1ELb0ELb1ELb1EEEvNS_9FwdParamsE:
        /* <DEDUP_REMOVED lines=21> */
[--C-:B----4-:R-:W-:Y:S01]  /*0150*/  IMAD R8, R5, UR5, R198.reuse ;  /* 0x0000000505087c24 */ /* 0x110fe2000f8e02c6 */
[----:B-1----:R-:W-:Y:S02]  /*0160*/  @P0 IADD3 R210, P1, PT, R2, R7, RZ ;  /* 0x0000000702d20210 */ /* 0x002fe40007f3e0ff */
[----:B------:R-:W-:Y:S02]  /*0170*/  SHF.R.U32.HI R7, RZ, 0x5, R198 ;  /* 0x00000005ff077819 */ /* 0x000fe400000116c6 */
[----:B------:R-:W-:Y:S01]  /*0180*/  LOP3.LUT R198, R198, 0x1f, RZ, 0xc0, !PT ;  /* 0x0000001fc6c67812 */ /* 0x000fe200078ec0ff */
[----:B------:R-:W-:Y:S01]  /*0190*/  @P0 IMAD.X R211, RZ, RZ, R3, P1 ;  /* 0x000000ffffd30224 */ /* 0x000fe200008e0603 */
[----:B------:R-:W-:-:S02]  /*01a0*/  LOP3.LUT R7, R7, UR4, RZ, 0xfc, !PT ;  /* 0x0000000407077c12 */ /* 0x000fc4000f8efcff */
[----:B--2---:R-:W-:Y:S01]  /*01b0*/  IADD3 R10, PT, PT, R190, -0x61c88647, RZ ;  /* 0x9e3779b9be0a7810 */ /* 0x004fe20007ffe0ff */
[C---:B------:R-:W-:Y:S01]  /*01c0*/  VIADD R12, R191.reuse, 0xbb67ae85 ;  /* 0xbb67ae85bf0c7836 */ /* 0x040fe20000000000 */
        /* <DEDUP_REMOVED lines=44> */
.L_x_29877:
        /* <DEDUP_REMOVED lines=32> */
.L_x_29878:
[----:B------:R-:W1:Y:S02]  /*0690*/  LDCU UR4, c[0x0][0x384] ;  /* 0x00007080ff0477ac */ /* 0x000e640008000800 */
[----:B-1----:R-:W-:-:S13]  /*06a0*/  ISETP.GE.AND P0, PT, R7, UR4, PT ;  /* 0x0000000407007c0c */ /* 0x002fda000bf06270 */
[----:B------:R-:W-:Y:S05]  /*06b0*/  @P0 EXIT ;  /* 0x000000000000094d */ /* 0x000fea0003800000 */
[----:B0-----:R-:W-:Y:S01]  /*06c0*/  IMAD.HI.U32 R3, R8, -0x326172a9, RZ ;  /* 0xcd9e8d5708037827 */ /* 0x001fe200078e00ff */
[----:B------:R-:W-:Y:S01]  /*06d0*/  LOP3.LUT R210, R210, 0x3, RZ, 0xc0, !PT ;  /* 0x00000003d2d27812 */ /* 0x000fe200078ec0ff */
[----:B------:R-:W0:Y:S01]  /*06e0*/  LDCU UR8, c[0x0][0x404] ;  /* 0x00008080ff0877ac */ /* 0x000e220008000800 */
[----:B-----5:R-:W-:Y:S01]  /*06f0*/  PRMT R248, R122, 0x7632, R248 ;  /* 0x000076327af87816 */ /* 0x020fe200000000f8 */
[----:B------:R-:W-:Y:S01]  /*0700*/  IMAD.HI.U32 R5, R6, -0x2daee0ad, RZ ;  /* 0xd2511f5306057827 */ /* 0x000fe200078e00ff */
[----:B------:R-:W-:Y:S01]  /*0710*/  LOP3.LUT R3, R211, R3, R190, 0x96, !PT ;  /* 0x00000003d3037212 */ /* 0x000fe200078e96be */
[----:B------:R-:W1:Y:S01]  /*0720*/  LDCU.U8 UR9, c[0x0][0x410] ;  /* 0x00008200ff0977ac */ /* 0x000e620008000000 */
[----:B------:R-:W-:Y:S01]  /*0730*/  PRMT R247, R162, 0x7632, R247 ;  /* 0x00007632a2f77816 */ /* 0x000fe200000000f7 */
[----:B------:R-:W-:Y:S01]  /*0740*/  IMAD R11, R6, -0x2daee0ad, RZ ;  /* 0xd2511f53060b7824 */ /* 0x000fe200078e02ff */
[----:B------:R-:W-:Y:S01]  /*0750*/  LOP3.LUT R5, R5, R191, RZ, 0x3c, !PT ;  /* 0x000000bf05057212 */ /* 0x000fe200078e3cff */
[----:B------:R-:W-:Y:S01]  /*0760*/  IMAD.HI.U32 R2, R3, -0x2daee0ad, RZ ;  /* 0xd2511f5303027827 */ /* 0x000fe200078e00ff */
[----:B------:R-:W-:Y:S01]  /*0770*/  PRMT R246, R121, 0x7632, R246 ;  /* 0x0000763279f67816 */ /* 0x000fe200000000f6 */
[----:B------:R-:W2:Y:S01]  /*0780*/  LDCU UR12, c[0x0][0x448] ;  /* 0x00008900ff0c77ac */ /* 0x000ea20008000800 */
[----:B------:R-:W-:Y:S01]  /*0790*/  PRMT R245, R161, 0x7632, R245 ;  /* 0x00007632a1f57816 */ /* 0x000fe200000000f5 */
[----:B------:R-:W-:Y:S01]  /*07a0*/  IMAD R9, R8, -0x326172a9, RZ ;  /* 0xcd9e8d5708097824 */ /* 0x000fe200078e02ff */
[----:B------:R-:W-:Y:S01]  /*07b0*/  LOP3.LUT R2, R12, R11, R2, 0x96, !PT ;  /* 0x0000000b0c027212 */ /* 0x000fe200078e9602 */
[C---:B------:R-:W-:Y:S01]  /*07c0*/  IMAD.HI.U32 R0, R5.reuse, -0x326172a9, RZ ;  /* 0xcd9e8d5705007827 */ /* 0x040fe200078e00ff */
[----:B------:R-:W-:Y:S01]  /*07d0*/  PRMT R244, R120, 0x7632, R244 ;  /* 0x0000763278f47816 */ /* 0x000fe200000000f4 */
[----:B------:R-:W3:Y:S01]  /*07e0*/  LDCU.64 UR10, c[0x0][0x408] ;  /* 0x00008100ff0a77ac */ /* 0x000ee20008000a00 */
[----:B------:R-:W-:Y:S01]  /*07f0*/  PRMT R243, R160, 0x7632, R243 ;  /* 0x00007632a0f37816 */ /* 0x000fe200000000f3 */
[----:B------:R-:W-:Y:S01]  /*0800*/  IMAD R5, R5, -0x326172a9, RZ ;  /* 0xcd9e8d5705057824 */ /* 0x000fe200078e02ff */
[----:B------:R-:W-:Y:S01]  /*0810*/  LOP3.LUT R0, R10, R9, R0, 0x96, !PT ;  /* 0x000000090a007212 */ /* 0x000fe200078e9600 */
[----:B------:R-:W-:Y:S01]  /*0820*/  IMAD.HI.U32 R4, R2, -0x326172a9, RZ ;  /* 0xcd9e8d5702047827 */ /* 0x000fe200078e00ff */
[----:B------:R-:W-:Y:S01]  /*0830*/  PRMT R242, R127, 0x7632, R242 ;  /* 0x000076327ff27816 */ /* 0x000fe200000000f2 */
[----:B------:R-:W4:Y:S01]  /*0840*/  LDCU.64 UR4, c[0x0][0x3a0] ;  /* 0x00007400ff0477ac */ /* 0x000f220008000a00 */
[----:B------:R-:W-:Y:S01]  /*0850*/  PRMT R241, R167, 0x7632, R241 ;  /* 0x00007632a7f17816 */ /* 0x000fe200000000f1 */
[----:B------:R-:W-:Y:S01]  /*0860*/  IMAD R10, R3, -0x2daee0ad, RZ ;  /* 0xd2511f53030a7824 */ /* 0x000fe200078e02ff */
[----:B------:R-:W-:Y:S01]  /*0870*/  LOP3.LUT R4, R13, R5, R4, 0x96, !PT ;  /* 0x000000050d047212 */ /* 0x000fe200078e9604 */
[----:B------:R-:W-:Y:S01]  /*0880*/  IMAD.HI.U32 R3, R0, -0x2daee0ad, RZ ;  /* 0xd2511f5300037827 */ /* 0x000fe200078e00ff */
[----:B------:R-:W-:-:S02]  /*0890*/  PRMT R240, R126, 0x7632, R240 ;  /* 0x000076327ef07816 */ /* 0x000fc400000000f0 */
[----:B------:R-:W-:Y:S01]  /*08a0*/  PRMT R239, R166, 0x7632, R239 ;  /* 0x00007632a6ef7816 */ /* 0x000fe200000000ef */
[----:B------:R-:W-:Y:S01]  /*08b0*/  IMAD.HI.U32 R9, R4, -0x2daee0ad, RZ ;  /* 0xd2511f5304097827 */ /* 0x000fe200078e00ff */
[----:B------:R-:W-:Y:S02]  /*08c0*/  LOP3.LUT R3, R14, R10, R3, 0x96, !PT ;  /* 0x0000000a0e037212 */ /* 0x000fe400078e9603 */
[----:B------:R-:W-:Y:S01]  /*08d0*/  PRMT R238, R125, 0x7632, R238 ;  /* 0x000076327dee7816 */ /* 0x000fe200000000ee */
[----:B------:R-:W-:Y:S01]  /*08e0*/  IMAD R10, R0, -0x2daee0ad, RZ ;  /* 0xd2511f53000a7824 */ /* 0x000fe200078e02ff */
[----:B------:R-:W-:Y:S01]  /*08f0*/  PRMT R237, R165, 0x7632, R237 ;  /* 0x00007632a5ed7816 */ /* 0x000fe200000000ed */
[----:B------:R-:W-:Y:S01]  /*0900*/  IMAD R5, R2, -0x326172a9, RZ ;  /* 0xcd9e8d5702057824 */ /* 0x000fe200078e02ff */
[----:B------:R-:W-:Y:S01]  /*0910*/  PRMT R236, R124, 0x7632, R236 ;  /* 0x000076327cec7816 */ /* 0x000fe200000000ec */
[----:B------:R-:W-:Y:S01]  /*0920*/  IMAD.HI.U32 R0, R3, -0x326172a9, RZ ;  /* 0xcd9e8d5703007827 */ /* 0x000fe200078e00ff */
[----:B------:R-:W-:-:S02]  /*0930*/  LOP3.LUT R9, R16, R10, R9, 0x96, !PT ;  /* 0x0000000a10097212 */ /* 0x000fc400078e9609 */
[----:B------:R-:W-:Y:S01]  /*0940*/  PRMT R235, R164, 0x7632, R235 ;  /* 0x00007632a4eb7816 */ /* 0x000fe200000000eb */
[----:B------:R-:W-:Y:S01]  /*0950*/  IMAD R3, R3, -0x326172a9, RZ ;  /* 0xcd9e8d5703037824 */ /* 0x000fe200078e02ff */
[----:B------:R-:W-:Y:S01]  /*0960*/  LOP3.LUT R0, R15, R5, R0, 0x96, !PT ;  /* 0x000000050f007212 */ /* 0x000fe200078e9600 */
[----:B------:R-:W-:Y:S01]  /*0970*/  IMAD.HI.U32 R2, R9, -0x326172a9, RZ ;  /* 0xcd9e8d5709027827 */ /* 0x000fe200078e00ff */
[----:B------:R-:W-:Y:S02]  /*0980*/  PRMT R234, R131, 0x7632, R234 ;  /* 0x0000763283ea7816 */ /* 0x000fe400000000ea */
[----:B------:R-:W-:Y:S01]  /*0990*/  PRMT R233, R171, 0x7632, R233 ;  /* 0x00007632abe97816 */ /* 0x000fe200000000e9 */
[----:B------:R-:W-:Y:S01]  /*09a0*/  IMAD R5, R4, -0x2daee0ad, RZ ;  /* 0xd2511f5304057824 */ /* 0x000fe200078e02ff */
[----:B------:R-:W-:Y:S01]  /*09b0*/  LOP3.LUT R2, R17, R3, R2, 0x96, !PT ;  /* 0x0000000311027212 */ /* 0x000fe200078e9602 */
[----:B------:R-:W-:Y:S01]  /*09c0*/  IMAD.HI.U32 R4, R0, -0x2daee0ad, RZ ;  /* 0xd2511f5300047827 */ /* 0x000fe200078e00ff */
[----:B------:R-:W-:-:S02]  /*09d0*/  PRMT R232, R130, 0x7632, R232 ;  /* 0x0000763282e87816 */ /* 0x000fc400000000e8 */
        /* <DEDUP_REMOVED lines=49> */
[----:B------:R-:W-:-:S02]  /*0cf0*/  MOV R3, R211 ;  /* 0x000000d300037202 */ /* 0x000fc40000000f00 */
[----:B------:R-:W-:Y:S01]  /*0d00*/  PRMT R205, R136, 0x7632, R205 ;  /* 0x0000763288cd7816 */ /* 0x000fe200000000cd */
[----:B------:R-:W-:Y:S01]  /*0d10*/  IMAD.MOV.U32 R2, RZ, RZ, RZ ;  /* 0x000000ffff027224 */ /* 0x000fe200078e00ff */
[----:B------:R-:W-:Y:S01]  /*0d20*/  LOP3.LUT R4, R26, R11, R4, 0x96, !PT ;  /* 0x0000000b1a047212 */ /* 0x000fe200078e9604 */
[----:B------:R-:W-:Y:S01]  /*0d30*/  IMAD R0, R9, -0x326172a9, RZ ;  /* 0xcd9e8d5709007824 */ /* 0x000fe200078e02ff */
[----:B------:R-:W-:Y:S01]  /*0d40*/  PRMT R204, R200, 0x7632, R204 ;  /* 0x00007632c8cc7816 */ /* 0x000fe200000000cc */
[----:B01234-:R-:W-:-:S07]  /*0d50*/  IMAD R212, R212, -0x2daee0ad, RZ ;  /* 0xd2511f53d4d47824 */ /* 0x01ffce00078e02ff */
.L_x_31030:
[----:B------:R-:W0:Y:S08]  /*0d60*/  LDC.64 R10, c[0x0][0x3f0] ;  /* 0x0000fc00ff0a7b82 */ /* 0x000e300000000a00 */
[----:B------:R-:W1:Y:S08]  /*0d70*/  LDC R252, c[0x0][0x388] ;  /* 0x0000e200fffc7b82 */ /* 0x000e700000000800 */
[----:B------:R-:W2:Y:S01]  /*0d80*/  LDC.64 R16, c[0x0][0x3f8] ;  /* 0x0000fe00ff107b82 */ /* 0x000ea20000000a00 */
[----:B0-----:R-:W-:-:S05]  /*0d90*/  IMAD.WIDE R10, R7, 0x4, R10 ;  /* 0x00000004070a7825 */ /* 0x001fca00078e020a */
[----:B------:R-:W3:Y:S01]  /*0da0*/  LDG.E R197, desc[UR6][R10.64] ;  /* 0x000000060ac57981 */ /* 0x000ee2000c1e1900 */
[----:B------:R-:W-:Y:S01]  /*0db0*/  HFMA2 R177, -RZ, RZ, 0, 0 ;  /* 0x00000000ffb17431 */ /* 0x000fe200000001ff */
[----:B---3--:R-:W-:-:S13]  /*0dc0*/  ISETP.GE.AND P1, PT, R197, 0x1, PT ;  /* 0x00000001c500780c */ /* 0x008fda0003f26270 */
[----:B------:R-:W0:Y:S01]  /*0dd0*/  @P1 LDC.64 R14, c[0x0][0x390] ;  /* 0x0000e400ff0e1b82 */ /* 0x000e220000000a00 */
[----:B------:R-:W-:-:S04]  /*0de0*/  @P1 VIADD R9, R197, 0xffffffff ;  /* 0xffffffffc5091836 */ /* 0x000fc80000000000 */
[----:B-1----:R-:W-:-:S05]  /*0df0*/  @P1 IMAD R9, R9, R252, RZ ;  /* 0x000000fc09091224 */ /* 0x002fca00078e02ff */
[----:B------:R-:W-:-:S04]  /*0e00*/  @P1 SHF.R.S32.HI R12, RZ, 0x1f, R9 ;  /* 0x0000001fff0c1819 */ /* 0x000fc80000011409 */
[----:B------:R-:W-:-:S04]  /*0e10*/  @P1 LEA.HI R9, R12, R9, RZ, 0x3 ;  /* 0x000000090c091211 */ /* 0x000fc800078f18ff */
[----:B------:R-:W-:-:S05]  /*0e20*/  @P1 LEA.HI.SX32 R177, R9, R198, 0x1d ;  /* 0x000000c609b11211 */ /* 0x000fca00078feaff */
[----:B0-----:R-:W-:-:S05]  /*0e30*/  @P1 IMAD.WIDE.U32 R14, R177, 0x10, R14 ;  /* 0x00000010b10e1825 */ /* 0x001fca00078e000e */
[----:B------:R0:W3:Y:S01]  /*0e40*/  @P1 LDG.E.128 R96, desc[UR6][R14.64] ;  /* 0x000000060e601981 */ /* 0x0000e2000c1e1d00 */
[----:B------:R-:W-:Y:S01]  /*0e50*/  ISETP.NE.U32.AND P0, PT, RZ, UR4, PT ;  /* 0x00000004ff007c0c */ /* 0x000fe2000bf05070 */
[C---:B------:R-:W-:Y:S02]  /*0e60*/  IMAD R9, R7.reuse, R252, RZ ;  /* 0x000000fc07097224 */ /* 0x040fe400078e02ff */
[----:B--2---:R-:W-:Y:S01]  /*0e70*/  IMAD.WIDE R16, R7, 0x4, R16 ;  /* 0x0000000407107825 */ /* 0x004fe200078e0210 */
[----:B------:R-:W-:Y:S02]  /*0e80*/  ISETP.NE.AND.EX P0, PT, RZ, UR5, PT, P0 ;  /* 0x00000005ff007c0c */ /* 0x000fe4000bf05300 */
[----:B------:R-:W-:Y:S01]  /*0e90*/  SHF.R.S32.HI R10, RZ, 0x1f, R9 ;  /* 0x0000001fff0a7819 */ /* 0x000fe20000011409 */
[----:B------:R-:W-:Y:S01]  /*0ea0*/  BSSY.RECONVERGENT B0, `(.L_x_29879) ;  /* 0x0000591000007945 */ /* 0x000fe20003800200 */
[----:B------:R1:W5:Y:S01]  /*0eb0*/  LDG.E R199, desc[UR6][R16.64] ;  /* 0x0000000610c77981 */ /* 0x000362000c1e1900 */
[C---:B------:R-:W-:Y:S01]  /*0ec0*/  IADD3 R11, PT, PT, R191.reuse, -0x24c28bd8, RZ ;  /* 0xdb3d7428bf0b7810 */ /* 0x040fe20007ffe0ff */
[C---:B------:R-:W-:Y:S01]  /*0ed0*/  VIADD R12, R191.reuse, 0x96a522ad ;  /* 0x96a522adbf0c7836 */ /* 0x040fe20000000000 */
[----:B------:R-:W-:Y:S01]  /*0ee0*/  LEA.HI R25, R10, R9, RZ, 0x3 ;  /* 0x000000090a197211 */ /* 0x000fe200078f18ff */
[C---:B------:R-:W-:Y:S01]  /*0ef0*/  VIADD R9, R191.reuse, 0xbb67ae85 ;  /* 0xbb67ae85bf097836 */ /* 0x040fe20000000000 */
[----:B0-----:R-:W-:Y:S01]  /*0f00*/  IADD3 R14, PT, PT, R191, 0x32370b8f, RZ ;  /* 0x32370b8fbf0e7810 */ /* 0x001fe20007ffe0ff */
[C---:B------:R-:W-:Y:S01]  /*0f10*/  VIADD R10, R190.reuse, 0x9e3779b9 ;  /* 0x9e3779b9be0a7836 */ /* 0x040fe20000000000 */
[----:B------:R-:W-:Y:S01]  /*0f20*/  LEA.HI.SX32 R176, R25, R198, 0x1d ;  /* 0x000000c619b07211 */ /* 0x000fe200078feaff */
[C---:B------:R-:W-:Y:S01]  /*0f30*/  VIADD R13, R190.reuse, 0xb54cda56 ;  /* 0xb54cda56be0d7836 */ /* 0x040fe20000000000 */
[C---:B------:R-:W-:Y:S01]  /*0f40*/  IADD3 R20, PT, PT, R190.reuse, 0x3c6ef372, RZ ;  /* 0x3c6ef372be147810 */ /* 0x040fe20007ffe0ff */
[C---:B------:R-:W-:Y:S01]  /*0f50*/  VIADD R15, R190.reuse, 0xf1bbcdc8 ;  /* 0xf1bbcdc8be0f7836 */ /* 0x040fe20000000000 */
[C---:B-1----:R-:W-:Y:S01]  /*0f60*/  IADD3 R17, PT, PT, R190.reuse, 0x78dde6e4, RZ ;  /* 0x78dde6e4be117810 */ /* 0x042fe20007ffe0ff */
[C---:B------:R-:W-:Y:S01]  /*0f70*/  VIADD R16, R190.reuse, 0x8ff34781 ;  /* 0x8ff34781be107836 */ /* 0x040fe20000000000 */
[C---:B------:R-:W-:Y:S01]  /*0f80*/  IADD3 R23, PT, PT, R190.reuse, 0x5384540f, RZ ;  /* 0x5384540fbe177810 */ /* 0x040fe20007ffe0ff */
[C---:B------:R-:W-:Y:S01]  /*0f90*/  VIADD R18, R191.reuse, 0x76cf5d0a ;  /* 0x76cf5d0abf127836 */ /* 0x040fe20000000000 */
[----:B------:R-:W-:Y:S01]  /*0fa0*/  IADD3 R186, PT, PT, R190, 0x1715609d, RZ ;  /* 0x1715609dbeba7810 */ /* 0x000fe20007ffe0ff */
[----:B------:R-:W-:-:S02]  /*0fb0*/  VIADD R19, R191, 0xed9eba14 ;  /* 0xed9eba14bf137836 */ /* 0x000fc40000000000 */
[C---:B------:R-:W-:Y:S02]  /*0fc0*/  VIADD R21, R191.reuse, 0x1fd5c5a3 ;  /* 0x1fd5c5a3bf157836 */ /* 0x040fe40000000000 */
[----:B------:R-:W-:Y:S02]  /*0fd0*/  VIADD R22, R190, 0xdaa66d2b ;  /* 0xdaa66d2bbe167836 */ /* 0x000fe40000000000 */
[C---:B------:R-:W-:Y:S02]  /*0fe0*/  VIADD R184, R191.reuse, 0x646e171e ;  /* 0x646e171ebfb87836 */ /* 0x040fe40000000000 */
[----:B------:R-:W-:Y:S01]  /*0ff0*/  VIADD R185, R191, 0xa9066899 ;  /* 0xa9066899bfb97836 */ /* 0x000fe20000000000 */
[----:B---3--:R-:W-:Y:S02]  /*1000*/  PRMT R25, R99, 0x7632, R25 ;  /* 0x0000763263197816 */ /* 0x008fe40000000019 */
[----:B------:R-:W-:Y:S02]  /*1010*/  PRMT R26, R98, 0x7632, R26 ;  /* 0x00007632621a7816 */ /* 0x000fe4000000001a */
[----:B------:R-:W-:-:S02]  /*1020*/  PRMT R27, R97, 0x7632, R27 ;  /* 0x00007632611b7816 */ /* 0x000fc4000000001b */
[----:B------:R-:W-:Y:S01]  /*1030*/  PRMT R28, R96, 0x7632, R28 ;  /* 0x00007632601c7816 */ /* 0x000fe2000000001c */
[----:B------:R-:W-:Y:S06]  /*1040*/  @!P0 BRA `(.L_x_29880) ;  /* 0x0000002c00308947 */ /* 0x000fec0003800000 */
[----:B------:R-:W0:Y:S02]  /*1050*/  LDC.64 R88, c[0x0][0x3a0] ;  /* 0x0000e800ff587b82 */ /* 0x000e240000000a00 */
[----:B0-----:R-:W-:-:S05]  /*1060*/  IMAD.WIDE.U32 R88, R176, 0x20, R88 ;  /* 0x00000020b0587825 */ /* 0x001fca00078e0058 */
[----:B------:R0:W5:Y:S04]  /*1070*/  LDG.E.128 R92, desc[UR6][R88.64] ;  /* 0x00000006585c7981 */ /* 0x000168000c1e1d00 */
[----:B------:R-:W5:Y:S01]  /*1080*/  LDG.E.128 R88, desc[UR6][R88.64+0x10] ;  /* 0x0000100658587981 */ /* 0x000f62000c1e1d00 */
[----:B------:R-:W-:Y:S01]  /*1090*/  ISETP.GT.AND P2, PT, R197, RZ, PT ;  /* 0x000000ffc500720c */ /* 0x000fe20003f44270 */
[----:B------:R-:W-:-:S12]  /*10a0*/  BSSY.RECONVERGENT B1, `(.L_x_29881) ;  /* 0x0000058000017945 */ /* 0x000fd80003800200 */
[----:B------:R-:W-:Y:S02]  /*10b0*/  @!P2 IMAD.MOV.U32 R24, RZ, RZ, R212 ;  /* 0x000000ffff18a224 */ /* 0x000fe400078e00d4 */
[----:B------:R-:W-:Y:S01]  /*10c0*/  @!P2 IMAD.MOV.U32 R29, RZ, RZ, R210 ;  /* 0x000000ffff1da224 */ /* 0x000fe200078e00d2 */
[----:B0-----:R-:W-:Y:S06]  /*10d0*/  @!P2 BRA `(.L_x_29882) ;  /* 0x000000040050a947 */ /* 0x001fec0003800000 */
        /* <DEDUP_REMOVED lines=16> */
.L_x_29885:
        /* <DEDUP_REMOVED lines=13> */
.L_x_29887:
[----:B------:R-:W-:Y:S05]  /*12b0*/  BSYNC.RECONVERGENT B3 ;  /* 0x0000000000037941 */ /* 0x000fea0003800200 */
.L_x_29886:
        /* <DEDUP_REMOVED lines=43> */
.L_x_29884:
[----:B------:R-:W-:Y:S05]  /*1570*/  BSYNC.RECONVERGENT B2 ;  /* 0x0000000000027941 */ /* 0x000fea0003800200 */
.L_x_29883:
        /* <DEDUP_REMOVED lines=8> */
[----:B------:R-:W-:-:S05]  /*1600*/  FSEL R31, R31, RZ, !P3 ;  /* 0x000000ff1f1f7208 */ /* 0x000fca0005800000 */
[----:B-----5:R-:W-:-:S07]  /*1610*/  FADD.FTZ R92, R92, R31 ;  /* 0x0000001f5c5c7221 */ /* 0x020fce0000010000 */
.L_x_29882:
[----:B------:R-:W-:Y:S05]  /*1620*/  BSYNC.RECONVERGENT B1 ;  /* 0x0000000000017941 */ /* 0x000fea0003800200 */
.L_x_29881:
        /* <DEDUP_REMOVED lines=20> */
.L_x_29892:
        /* <DEDUP_REMOVED lines=13> */
.L_x_29894:
[----:B------:R-:W-:Y:S05]  /*1840*/  BSYNC.RECONVERGENT B3 ;  /* 0x0000000000037941 */ /* 0x000fea0003800200 */
.L_x_29893:
        /* <DEDUP_REMOVED lines=43> */
.L_x_29891:
[----:B------:R-:W-:Y:S05]  /*1b00*/  BSYNC.RECONVERGENT B2 ;  /* 0x0000000000027941 */ /* 0x000fea0003800200 */
.L_x_29890:
        /* <DEDUP_REMOVED lines=10> */
.L_x_29889:
[----:B------:R-:W-:Y:S05]  /*1bb0*/  BSYNC.RECONVERGENT B1 ;  /* 0x0000000000017941 */ /* 0x000fea0003800200 */
.L_x_29888:
        /* <DEDUP_REMOVED lines=20> */
.L_x_29899:
        /* <DEDUP_REMOVED lines=13> */
.L_x_29901:
[----:B------:R-:W-:Y:S05]  /*1dd0*/  BSYNC.RECONVERGENT B3 ;  /* 0x0000000000037941 */ /* 0x000fea0003800200 */
.L_x_29900:
        /* <DEDUP_REMOVED lines=43> */
.L_x_29898:
[----:B------:R-:W-:Y:S05]  /*2090*/  BSYNC.RECONVERGENT B2 ;  /* 0x0000000000027941 */ /* 0x000fea0003800200 */
.L_x_29897:
        /* <DEDUP_REMOVED lines=10> */
.L_x_29896:
[----:B------:R-:W-:Y:S05]  /*2140*/  BSYNC.RECONVERGENT B1 ;  /* 0x0000000000017941 */ /* 0x000fea0003800200 */
.L_x_29895:
        /* <DEDUP_REMOVED lines=20> */
.L_x_29906:
        /* <DEDUP_REMOVED lines=13> */
.L_x_29908:
[----:B------:R-:W-:Y:S05]  /*2360*/  BSYNC.RECONVERGENT B3 ;  /* 0x0000000000037941 */ /* 0x000fea0003800200 */
.L_x_29907:
        /* <DEDUP_REMOVED lines=43> */
.L_x_29905:
[----:B------:R-:W-:Y:S05]  /*2620*/  BSYNC.RECONVERGENT B2 ;  /* 0x0000000000027941 */ /* 0x000fea0003800200 */
.L_x_29904:
        /* <DEDUP_REMOVED lines=10> */
.L_x_29903:
[----:B------:R-:W-:Y:S05]  /*26d0*/  BSYNC.RECONVERGENT B1 ;  /* 0x0000000000017941 */ /* 0x000fea0003800200 */
.L_x_29902:
        /* <DEDUP_REMOVED lines=20> */
.L_x_29913:
        /* <DEDUP_REMOVED lines=13> */
.L_x_29915:
[----:B------:R-:W-:Y:S05]  /*28f0*/  BSYNC.RECONVERGENT B3 ;  /* 0x0000000000037941 */ /* 0x000fea0003800200 */
.L_x_29914:
        /* <DEDUP_REMOVED lines=43> */
.L_x_29912:
[----:B------:R-:W-:Y:S05]  /*2bb0*/  BSYNC.RECONVERGENT B2 ;  /* 0x0000000000027941 */ /* 0x000fea0003800200 */
.L_x_29911:
        /* <DEDUP_REMOVED lines=10> */
.L_x_29910:
[----:B------:R-:W-:Y:S05]  /*2c60*/  BSYNC.RECONVERGENT B1 ;  /* 0x0000000000017941 */ /* 0x000fea0003800200 */
.L_x_29909:
        /* <DEDUP_REMOVED lines=20> */
.L_x_29920:
        /* <DEDUP_REMOVED lines=13> */
.L_x_29922:
[----:B------:R-:W-:Y:S05]  /*2e80*/  BSYNC.RECONVERGENT B3 ;  /* 0x0000000000037941 */ /* 0x000fea0003800200 */
.L_x_29921:
        /* <DEDUP_REMOVED lines=43> */
.L_x_29919:
[----:B------:R-:W-:Y:S05]  /*3140*/  BSYNC.RECONVERGENT B2 ;  /* 0x0000000000027941 */ /* 0x000fea0003800200 */
.L_x_29918:
        /* <DEDUP_REMOVED lines=10> */
.L_x_29917:
[----:B------:R-:W-:Y:S05]  /*31f0*/  BSYNC.RECONVERGENT B1 ;  /* 0x0000000000017941 */ /* 0x000fea0003800200 */
.L_x_29916:
        /* <DEDUP_REMOVED lines=20> */
.L_x_29927:
        /* <DEDUP_REMOVED lines=13> */
.L_x_29929:
[----:B------:R-:W-:Y:S05]  /*3410*/  BSYNC.RECONVERGENT B3 ;  /* 0x0000000000037941 */ /* 0x000fea0003800200 */
.L_x_29928:
        /* <DEDUP_REMOVED lines=43> */
.L_x_29926:
[----:B------:R-:W-:Y:S05]  /*36d0*/  BSYNC.RECONVERGENT B2 ;  /* 0x0000000000027941 */ /* 0x000fea0003800200 */
.L_x_29925:
        /* <DEDUP_REMOVED lines=10> */
.L_x_29924:
[----:B------:R-:W-:Y:S05]  /*3780*/  BSYNC.RECONVERGENT B1 ;  /* 0x0000000000017941 */ /* 0x000fea0003800200 */
.L_x_29923:
        /* <DEDUP_REMOVED lines=19> */
.L_x_29933:
        /* <DEDUP_REMOVED lines=13> */
.L_x_29935:
[----:B------:R-:W-:Y:S05]  /*3990*/  BSYNC.RECONVERGENT B2 ;  /* 0x0000000000027941 */ /* 0x000fea0003800200 */
.L_x_29934:
        /* <DEDUP_REMOVED lines=43> */
.L_x_29932:
[----:B------:R-:W-:Y:S05]  /*3c50*/  BSYNC.RECONVERGENT B1 ;  /* 0x0000000000017941 */ /* 0x000fea0003800200 */
.L_x_29931:
        /* <DEDUP_REMOVED lines=9> */
[----:B-----5:R-:W-:Y:S01]  /*3cf0*/  FADD.FTZ R91, R91, R26 ;  /* 0x0000001a5b5b7221 */ /* 0x020fe20000010000 */
[----:B------:R-:W-:Y:S06]  /*3d00*/  BRA `(.L_x_29930) ;  /* 0x0000002800a87947 */ /* 0x000fec0003800000 */
.L_x_29880:
[----:B------:R-:W-:Y:S01]  /*3d10*/  BSSY.RECONVERGENT B1, `(.L_x_29936) ;  /* 0x0000058000017945 */ /* 0x000fe20003800200 */
[----:B------:R-:W-:Y:S01]  /*3d20*/  IMAD.MOV.U32 R24, RZ, RZ, R212 ;  /* 0x000000ffff187224 */ /* 0x000fe200078e00d4 */
[----:B------:R-:W-:Y:S01]  /*3d30*/  MOV R92, RZ ;  /* 0x000000ff005c7202 */ /* 0x000fe20000000f00 */
        /* <DEDUP_REMOVED lines=18> */
.L_x_29940:
        /* <DEDUP_REMOVED lines=13> */
.L_x_29942:
[----:B------:R-:W-:Y:S05]  /*3f30*/  BSYNC.RECONVERGENT B3 ;  /* 0x0000000000037941 */ /* 0x000fea0003800200 */
.L_x_29941:
        /* <DEDUP_REMOVED lines=41> */
[----:B------:R-:W-:Y:S01]  /*41d0*/  IMAD.MOV.U32 R30, RZ, RZ, R212 ;  /* 0x000000ffff1e7224 */ /* 0x000fe200078e00d4 */
[----:B------:R-:W-:-:S07]  /*41e0*/  LOP3.LUT R5, R12, R32, R31, 0x96, !PT ;  /* 0x000000200c057212 */ /* 0x000fce00078e961f */
.L_x_29939:
[----:B------:R-:W-:Y:S05]  /*41f0*/  BSYNC.RECONVERGENT B2 ;  /* 0x0000000000027941 */ /* 0x000fea0003800200 */
.L_x_29938:
        /* <DEDUP_REMOVED lines=9> */
.L_x_29937:
[----:B------:R-:W-:Y:S05]  /*4290*/  BSYNC.RECONVERGENT B1 ;  /* 0x0000000000017941 */ /* 0x000fea0003800200 */
.L_x_29936:
[----:B------:R-:W-:Y:S01]  /*42a0*/  BSSY.RECONVERGENT B1, `(.L_x_29943) ;  /* 0x0000054000017945 */ /* 0x000fe20003800200 */
[----:B------:R-:W-:Y:S01]  /*42b0*/  IMAD.MOV.U32 R30, RZ, RZ, R29 ;  /* 0x000000ffff1e7224 */ /* 0x000fe200078e001d */
[----:B------:R-:W-:Y:S02]  /*42c0*/  MOV R93, RZ ;  /* 0x000000ff005d7202 */ /* 0x000fe40000000f00 */
[----:B------:R-:W-:Y:S05]  /*42d0*/  @!P1 BRA `(.L_x_29944) ;  /* 0x0000000400409947 */ /* 0x000fea0003800000 */
        /* <DEDUP_REMOVED lines=13> */
.L_x_29947:
        /* <DEDUP_REMOVED lines=13> */
.L_x_29949:
[----:B------:R-:W-:Y:S05]  /*4480*/  BSYNC.RECONVERGENT B3 ;  /* 0x0000000000037941 */ /* 0x000fea0003800200 */
.L_x_29948:
        /* <DEDUP_REMOVED lines=43> */
.L_x_29946:
[----:B------:R-:W-:Y:S05]  /*4740*/  BSYNC.RECONVERGENT B2 ;  /* 0x0000000000027941 */ /* 0x000fea0003800200 */
.L_x_29945:
        /* <DEDUP_REMOVED lines=9> */
.L_x_29944:
[----:B------:R-:W-:Y:S05]  /*47e0*/  BSYNC.RECONVERGENT B1 ;  /* 0x0000000000017941 */ /* 0x000fea0003800200 */
.L_x_29943:
        /* <DEDUP_REMOVED lines=17> */
.L_x_29954:
        /* <DEDUP_REMOVED lines=13> */
.L_x_29956:
[----:B------:R-:W-:Y:S05]  /*49d0*/  BSYNC.RECONVERGENT B3 ;  /* 0x0000000000037941 */ /* 0x000fea0003800200 */
.L_x_29955:
        /* <DEDUP_REMOVED lines=43> */
.L_x_29953:
[----:B------:R-:W-:Y:S05]  /*4c90*/  BSYNC.RECONVERGENT B2 ;  /* 0x0000000000027941 */ /* 0x000fea0003800200 */
.L_x_29952:
        /* <DEDUP_REMOVED lines=9> */
.L_x_29951:
[----:B------:R-:W-:Y:S05]  /*4d30*/  BSYNC.RECONVERGENT B1 ;  /* 0x0000000000017941 */ /* 0x000fea0003800200 */
.L_x_29950:
        /* <DEDUP_REMOVED lines=17> */
.L_x_29961:
        /* <DEDUP_REMOVED lines=13> */
.L_x_29963:
[----:B------:R-:W-:Y:S05]  /*4f20*/  BSYNC.RECONVERGENT B3 ;  /* 0x0000000000037941 */ /* 0x000fea0003800200 */
.L_x_29962:
        /* <DEDUP_REMOVED lines=43> */
.L_x_29960:
[----:B------:R-:W-:Y:S05]  /*51e0*/  BSYNC.RECONVERGENT B2 ;  /* 0x0000000000027941 */ /* 0x000fea0003800200 */
.L_x_29959:
        /* <DEDUP_REMOVED lines=9> */
.L_x_29958:
[----:B------:R-:W-:Y:S05]  /*5280*/  BSYNC.RECONVERGENT B1 ;  /* 0x0000000000017941 */ /* 0x000fea0003800200 */
.L_x_29957:
        /* <DEDUP_REMOVED lines=17> */
.L_x_29968:
        /* <DEDUP_REMOVED lines=13> */
.L_x_29970:
[----:B------:R-:W-:Y:S05]  /*5470*/  BSYNC.RECONVERGENT B3 ;  /* 0x0000000000037941 */ /* 0x000fea0003800200 */
.L_x_29969:
        /* <DEDUP_REMOVED lines=43> */
.L_x_29967:
[----:B------:R-:W-:Y:S05]  /*5730*/  BSYNC.RECONVERGENT B2 ;  /* 0x0000000000027941 */ /* 0x000fea0003800200 */
.L_x_29966:
        /* <DEDUP_REMOVED lines=9> */
.L_x_29965:
[----:B------:R-:W-:Y:S05]  /*57d0*/  BSYNC.RECONVERGENT B1 ;  /* 0x0000000000017941 */ /* 0x000fea0003800200 */
.L_x_29964:
        /* <DEDUP_REMOVED lines=17> */
.L_x_29975:
        /* <DEDUP_REMOVED lines=13> */
.L_x_29977:
[----:B------:R-:W-:Y:S05]  /*59c0*/  BSYNC.RECONVERGENT B3 ;  /* 0x0000000000037941 */ /* 0x000fea0003800200 */
.L_x_29976:
        /* <DEDUP_REMOVED lines=43> */
.L_x_29974:
[----:B------:R-:W-:Y:S05]  /*5c80*/  BSYNC.RECONVERGENT B2 ;  /* 0x0000000000027941 */ /* 0x000fea0003800200 */
.L_x_29973:
        /* <DEDUP_REMOVED lines=9> */
.L_x_29972:
[----:B------:R-:W-:Y:S05]  /*5d20*/  BSYNC.RECONVERGENT B1 ;  /* 0x0000000000017941 */ /* 0x000fea0003800200 */
.L_x_29971:
        /* <DEDUP_REMOVED lines=17> */
.L_x_29982:
        /* <DEDUP_REMOVED lines=13> */
.L_x_29984:
[----:B------:R-:W-:Y:S05]  /*5f10*/  BSYNC.RECONVERGENT B3 ;  /* 0x0000000000037941 */ /* 0x000fea0003800200 */
.L_x_29983:
        /* <DEDUP_REMOVED lines=43> */
.L_x_29981:
[----:B------:R-:W-:Y:S05]  /*61d0*/  BSYNC.RECONVERGENT B2 ;  /* 0x0000000000027941 */ /* 0x000fea0003800200 */
.L_x_29980:
        /* <DEDUP_REMOVED lines=9> */
.L_x_29979:
[----:B------:R-:W-:Y:S05]  /*6270*/  BSYNC.RECONVERGENT B1 ;  /* 0x0000000000017941 */ /* 0x000fea0003800200 */
.L_x_29978:
[----:B------:R-:W-:Y:S01]  /*6280*/  IMAD.MOV.U32 R36, RZ, RZ, R26 ;  /* 0x000000ffff247224 */ /* 0x000fe200078e001a */
[----:B------:R-:W-:Y:S01]  /*6290*/  MOV R91, RZ ;  /* 0x000000ff005b7202 */ /* 0x000fe20000000f00 */
        /* <DEDUP_REMOVED lines=14> */
.L_x_29987:
        /* <DEDUP_REMOVED lines=13> */
.L_x_29989:
[----:B------:R-:W-:Y:S05]  /*6450*/  BSYNC.RECONVERGENT B2 ;  /* 0x0000000000027941 */ /* 0x000fea0003800200 */
.L_x_29988:
        /* <DEDUP_REMOVED lines=43> */
.L_x_29986:
[----:B------:R-:W-:Y:S05]  /*6710*/  BSYNC.RECONVERGENT B1 ;  /* 0x0000000000017941 */ /* 0x000fea0003800200 */
.L_x_29985:
        /* <DEDUP_REMOVED lines=9> */
.L_x_29930:
[----:B------:R-:W-:Y:S05]  /*67b0*/  BSYNC.RECONVERGENT B0 ;  /* 0x0000000000007941 */ /* 0x000fea0003800200 */
.L_x_29879:
[----:B------:R-:W0:Y:S01]  /*67c0*/  LDC.64 R250, c[0x0][0x3a8] ;  /* 0x0000ea00fffa7b82 */ /* 0x000e220000000a00 */
[----:B------:R-:W-:Y:S01]  /*67d0*/  BSSY.RECONVERGENT B0, `(.L_x_29990) ;  /* 0x000001a000007945 */ /* 0x000fe20003800200 */
[----:B------:R-:W-:Y:S02]  /*67e0*/  VIADD R33, R177, 0x20 ;  /* 0x00000020b1217836 */ /* 0x000fe40000000000 */
[----:B0-----:R-:W-:-:S05]  /*67f0*/  IMAD.WIDE.U32 R26, R176, 0x20, R250 ;  /* 0x00000020b01a7825 */ /* 0x001fca00078e00fa */
[----:B-----5:R0:W-:Y:S04]  /*6800*/  STG.E.128 desc[UR6][R26.64], R92 ;  /* 0x0000005c1a007986 */ /* 0x0201e8000c101d06 */
[----:B------:R0:W-:Y:S01]  /*6810*/  STG.E.128 desc[UR6][R26.64+0x10], R88 ;  /* 0x000010581a007986 */ /* 0x0001e2000c101d06 */
[----:B------:R-:W-:Y:S05]  /*6820*/  @!P1 BRA `(.L_x_29991) ;  /* 0x0000000000509947 */ /* 0x000fea0003800000 */
[----:B------:R-:W-:Y:S01]  /*6830*/  SHF.L.U32 R28, R195, 0x10, RZ ;  /* 0x00000010c31c7819 */ /* 0x000fe200000006ff */
[----:B0-----:R-:W0:Y:S01]  /*6840*/  LDC.64 R26, c[0x0][0x3b0] ;  /* 0x0000ec00ff1a7b82 */ /* 0x001e220000000a00 */
        /* <DEDUP_REMOVED lines=18> */
.L_x_29991:
[----:B------:R-:W-:Y:S05]  /*6970*/  BSYNC.RECONVERGENT B0 ;  /* 0x0000000000007941 */ /* 0x000fea0003800200 */
.L_x_29990:
[----:B------:R-:W-:Y:S04]  /*6980*/  BSSY.RECONVERGENT B0, `(.L_x_29992) ;  /* 0x0000005000007945 */ /* 0x000fe80003800200 */
[----:B------:R-:W-:Y:S05]  /*6990*/  @!P1 BRA `(.L_x_29993) ;  /* 0x00000000000c9947 */ /* 0x000fea0003800000 */
[----:B01----:R-:W0:Y:S02]  /*69a0*/  LDC.64 R26, c[0x0][0x390] ;  /* 0x0000e400ff1a7b82 */ /* 0x003e240000000a00 */
[----:B0-----:R-:W-:-:S05]  /*69b0*/  IMAD.WIDE.U32 R26, R33, 0x10, R26 ;  /* 0x00000010211a7825 */ /* 0x001fca00078e001a */
[----:B------:R2:W5:Y:S02]  /*69c0*/  LDG.E.128 R96, desc[UR6][R26.64] ;  /* 0x000000061a607981 */ /* 0x000564000c1e1d00 */
.L_x_29993:
[----:B------:R-:W-:Y:S05]  /*69d0*/  BSYNC.RECONVERGENT B0 ;  /* 0x0000000000007941 */ /* 0x000fea0003800200 */
.L_x_29992:
[----:B------:R-:W-:Y:S01]  /*69e0*/  BSSY.RECONVERGENT B0, `(.L_x_29994) ;  /* 0x0000581000007945 */ /* 0x000fe20003800200 */
[----:B-----5:R-:W-:Y:S02]  /*69f0*/  PRMT R30, R99, 0x7632, R30 ;  /* 0x00007632631e7816 */ /* 0x020fe4000000001e */
[----:B------:R-:W-:Y:S02]  /*6a00*/  PRMT R31, R98, 0x7632, R31 ;  /* 0x00007632621f7816 */ /* 0x000fe4000000001f */
[----:B------:R-:W-:Y:S02]  /*6a10*/  PRMT R34, R97, 0x7632, R34 ;  /* 0x0000763261227816 */ /* 0x000fe40000000022 */
[----:B------:R-:W-:Y:S01]  /*6a20*/  PRMT R35, R96, 0x7632, R35 ;  /* 0x0000763260237816 */ /* 0x000fe20000000023 */
[----:B------:R-:W-:Y:S06]  /*6a30*/  @!P0 BRA `(.L_x_29995) ;  /* 0x0000002c00448947 */ /* 0x000fec0003800000 */
[----:B------:R-:W3:Y:S01]  /*6a40*/  LDC.64 R80, c[0x0][0x3a0] ;  /* 0x0000e800ff507b82 */ /* 0x000ee20000000a00 */
[----:B------:R-:W-:-:S04]  /*6a50*/  VIADD R25, R176, 0x20 ;  /* 0x00000020b0197836 */ /* 0x000fc80000000000 */
[----:B---3--:R-:W-:-:S05]  /*6a60*/  IMAD.WIDE.U32 R80, R25, 0x20, R80 ;  /* 0x0000002019507825 */ /* 0x008fca00078e0050 */
[----:B------:R3:W5:Y:S04]  /*6a70*/  LDG.E.128 R84, desc[UR6][R80.64] ;  /* 0x0000000650547981 */ /* 0x000768000c1e1d00 */
[----:B------:R-:W5:Y:S01]  /*6a80*/  LDG.E.128 R80, desc[UR6][R80.64+0x10] ;  /* 0x0000100650507981 */ /* 0x000f62000c1e1d00 */
[----:B------:R-:W-:Y:S01]  /*6a90*/  ISETP.GT.AND P2, PT, R197, RZ, PT ;  /* 0x000000ffc500720c */ /* 0x000fe20003f44270 */
[----:B------:R-:W-:-:S12]  /*6aa0*/  BSSY.RECONVERGENT B1, `(.L_x_29996) ;  /* 0x0000058000017945 */ /* 0x000fd80003800200 */
[----:B------:R-:W-:Y:S01]  /*6ab0*/  @!P2 IMAD.MOV.U32 R30, RZ, RZ, R24 ;  /* 0x000000ffff1ea224 */ /* 0x000fe200078e0018 */
[----:B------:R-:W-:Y:S01]  /*6ac0*/  @!P2 MOV R25, R36 ;  /* 0x000000240019a202 */ /* 0x000fe20000000f00 */
[----:B---3--:R-:W-:Y:S06]  /*6ad0*/  @!P2 BRA `(.L_x_29997) ;  /* 0x000000040050a947 */ /* 0x008fec0003800000 */
[----:B------:R-:W-:Y:S01]  /*6ae0*/  ISETP.NE.AND P3, PT, R36, 0x1, PT ;  /* 0x000000012400780c */ /* 0x000fe20003f65270 */
[----:B------:R-:W-:Y:S01]  /*6af0*/  BSSY.RECONVERGENT B2, `(.L_x_29998) ;  /* 0x0000048000027945 */ /* 0x000fe20003800200 */
[----:B------:R-:W-:Y:S01]  /*6b00*/  IMAD.MOV.U32 R25, RZ, RZ, 0x2 ;  /* 0x00000002ff197424 */ /* 0x000fe200078e00ff */
[----:B------:R-:W-:Y:S01]  /*6b10*/  MOV R30, R24 ;  /* 0x00000018001e7202 */ /* 0x000fe20000000f00 */
[----:B012---:R-:W-:-:S09]  /*6b20*/  IMAD.MOV.U32 R26, RZ, RZ, R0 ;  /* 0x000000ffff1a7224 */ /* 0x007fd200078e0000 */
        /* <DEDUP_REMOVED lines=11> */
.L_x_30000:
        /* <DEDUP_REMOVED lines=13> */
.L_x_30002:
[----:B------:R-:W-:Y:S05]  /*6cb0*/  BSYNC.RECONVERGENT B3 ;  /* 0x0000000000037941 */ /* 0x000fea0003800200 */
.L_x_30001:
        /* <DEDUP_REMOVED lines=43> */
.L_x_29999:
[----:B------:R-:W-:Y:S05]  /*6f70*/  BSYNC.RECONVERGENT B2 ;  /* 0x0000000000027941 */ /* 0x000fea0003800200 */
.L_x_29998:
[----:B------:R-:W-:Y:S01]  /*6f80*/  HFMA2 R27, -RZ, RZ, 0.1171875, 0 ;  /* 0x2f800000ff1b7431 */ /* 0x000fe200000001ff */
[----:B------:R-:W-:Y:S01]  /*6f90*/  I2FP.F32.U32 R24, R26 ;  /* 0x0000001a00187245 */ /* 0x000fe20000201000 */
[----:B------:R-:W-:-:S04]  /*6fa0*/  IMAD.U32 R26, R96, 0x10000, RZ ;  /* 0x00010000601a7824 */ /* 0x000fc800078e00ff */
[----:B------:R-:W-:Y:S01]  /*6fb0*/  FMUL.FTZ R26, R26, UR11 ;  /* 0x0000000b1a1a7c20 */ /* 0x000fe20008410000 */
[----:B------:R-:W-:-:S03]  /*6fc0*/  FFMA.FTZ R24, R24, R27, 1.1641532182693481445e-10 ;  /* 0x2f00000018187423 */ /* 0x000fc6000001001b */
[----:B------:R-:W-:Y:S02]  /*6fd0*/  FMUL.FTZ R26, R26, UR10 ;  /* 0x0000000a1a1a7c20 */ /* 0x000fe40008410000 */
[----:B------:R-:W-:-:S04]  /*6fe0*/  FSETP.GTU.FTZ.AND P3, PT, R24, UR8, PT ;  /* 0x0000000818007c0b */ /* 0x000fc8000bf7c000 */
[----:B------:R-:W-:Y:S02]  /*6ff0*/  FSEL R27, R26, RZ, !P3 ;  /* 0x000000ff1a1b7208 */ /* 0x000fe40005800000 */
[----:B------:R-:W-:-:S03]  /*7000*/  SEL R187, RZ, 0x1, P3 ;  /* 0x00000001ffbb7807 */ /* 0x000fc60001800000 */
[----:B-----5:R-:W-:-:S07]  /*7010*/  FADD.FTZ R84, R84, R27 ;  /* 0x0000001b54547221 */ /* 0x020fce0000010000 */
.L_x_29997:
[----:B------:R-:W-:Y:S05]  /*7020*/  BSYNC.RECONVERGENT B1 ;  /* 0x0000000000017941 */ /* 0x000fea0003800200 */
.L_x_29996:
[----:B------:R-:W-:Y:S01]  /*7030*/  BSSY.RECONVERGENT B1, `(.L_x_30003) ;  /* 0x0000059000017945 */ /* 0x000fe20003800200 */
[----:B------:R-:W-:Y:S01]  /*7040*/  @!P2 IMAD.MOV.U32 R31, RZ, RZ, R30 ;  /* 0x000000ffff1fa224 */ /* 0x000fe200078e001e */
[----:B------:R-:W-:Y:S02]  /*7050*/  @!P2 MOV R24, R25 ;  /* 0x000000190018a202 */ /* 0x000fe40000000f00 */
[----:B------:R-:W-:Y:S05]  /*7060*/  @!P2 BRA `(.L_x_30004) ;  /* 0x000000040054a947 */ /* 0x000fea0003800000 */
        /* <DEDUP_REMOVED lines=16> */
.L_x_30007:
        /* <DEDUP_REMOVED lines=13> */
.L_x_30009:
[----:B------:R-:W-:Y:S05]  /*7240*/  BSYNC.RECONVERGENT B3 ;  /* 0x0000000000037941 */ /* 0x000fea0003800200 */
.L_x_30008:
        /* <DEDUP_REMOVED lines=43> */
.L_x_30006:
[----:B------:R-:W-:Y:S05]  /*7500*/  BSYNC.RECONVERGENT B2 ;  /* 0x0000000000027941 */ /* 0x000fea0003800200 */
.L_x_30005:
[----:B------:R-:W-:Y:S01]  /*7510*/  I2FP.F32.U32 R25, R26 ;  /* 0x0000001a00197245 */ /* 0x000fe20000201000 */
[----:B------:R-:W-:Y:S01]  /*7520*/  HFMA2 R26, -RZ, RZ, 0.1171875, 0 ;  /* 0x2f800000ff1a7431 */ /* 0x000fe200000001ff */
[----:B------:R-:W-:-:S05]  /*7530*/  PRMT R27, R96, 0x7632, R27 ;  /* 0x00007632601b7816 */ /* 0x000fca000000001b */
[----:B------:R-:W-:Y:S02]  /*7540*/  IMAD.U32 R27, R27, 0x10000, RZ ;  /* 0x000100001b1b7824 */ /* 0x000fe400078e00ff */
[----:B------:R-:W-:Y:S02]  /*7550*/  FFMA.FTZ R25, R25, R26, 1.1641532182693481445e-10 ;  /* 0x2f00000019197423 */ /* 0x000fe4000001001a */
[----:B------:R-:W-:-:S04]  /*7560*/  FMUL.FTZ R27, R27, UR11 ;  /* 0x0000000b1b1b7c20 */ /* 0x000fc80008410000 */
[----:B------:R-:W-:Y:S01]  /*7570*/  FMUL.FTZ R27, R27, UR10 ;  /* 0x0000000a1b1b7c20 */ /* 0x000fe20008410000 */
[----:B------:R-:W-:-:S04]  /*7580*/  FSETP.GTU.FTZ.AND P3, PT, R25, UR8, PT ;  /* 0x0000000819007c0b */ /* 0x000fc8000bf7c000 */
[----:B------:R-:W-:Y:S02]  /*7590*/  FSEL R26, R27, RZ, !P3 ;  /* 0x000000ff1b1a7208 */ /* 0x000fe40005800000 */
[----:B------:R-:W-:-:S03]  /*75a0*/  SEL R188, RZ, 0x1, P3 ;  /* 0x00000001ffbc7807 */ /* 0x000fc60001800000 */
[----:B-----5:R-:W-:-:S07]  /*75b0*/  FADD.FTZ R85, R85, R26 ;  /* 0x0000001a55557221 */ /* 0x020fce0000010000 */
.L_x_30004:
[----:B------:R-:W-:Y:S05]  /*75c0*/  BSYNC.RECONVERGENT B1 ;  /* 0x0000000000017941 */ /* 0x000fea0003800200 */
.L_x_30003:
        /* <DEDUP_REMOVED lines=20> */
.L_x_30014:
        /* <DEDUP_REMOVED lines=13> */
.L_x_30016:
[----:B------:R-:W-:Y:S05]  /*77e0*/  BSYNC.RECONVERGENT B3 ;  /* 0x0000000000037941 */ /* 0x000fea0003800200 */
.L_x_30015:
        /* <DEDUP_REMOVED lines=43> */
.L_x_30013:
[----:B------:R-:W-:Y:S05]  /*7aa0*/  BSYNC.RECONVERGENT B2 ;  /* 0x0000000000027941 */ /* 0x000fea0003800200 */
.L_x_30012:
        /* <DEDUP_REMOVED lines=10> */
.L_x_30011:
[----:B------:R-:W-:Y:S05]  /*7b50*/  BSYNC.RECONVERGENT B1 ;  /* 0x0000000000017941 */ /* 0x000fea0003800200 */
.L_x_30010:
        /* <DEDUP_REMOVED lines=20> */
.L_x_30021:
        /* <DEDUP_REMOVED lines=13> */
.L_x_30023:
[----:B------:R-:W-:Y:S05]  /*7d70*/  BSYNC.RECONVERGENT B3 ;  /* 0x0000000000037941 */ /* 0x000fea0003800200 */
.L_x_30022:
        /* <DEDUP_REMOVED lines=43> */
.L_x_30020:
[----:B------:R-:W-:Y:S05]  /*8030*/  BSYNC.RECONVERGENT B2 ;  /* 0x0000000000027941 */ /* 0x000fea0003800200 */
.L_x_30019:
        /* <DEDUP_REMOVED lines=11> */
.L_x_30018:
[----:B------:R-:W-:Y:S05]  /*80f0*/  BSYNC.RECONVERGENT B1 ;  /* 0x0000000000017941 */ /* 0x000fea0003800200 */
.L_x_30017:
        /* <DEDUP_REMOVED lines=20> */
.L_x_30028:
        /* <DEDUP_REMOVED lines=13> */
.L_x_30030:
[----:B------:R-:W-:Y:S05]  /*8310*/  BSYNC.RECONVERGENT B3 ;  /* 0x0000000000037941 */ /* 0x000fea0003800200 */
.L_x_30029:
        /* <DEDUP_REMOVED lines=43> */
.L_x_30027:
[----:B------:R-:W-:Y:S05]  /*85d0*/  BSYNC.RECONVERGENT B2 ;  /* 0x0000000000027941 */ /* 0x000fea0003800200 */
.L_x_30026:
        /* <DEDUP_REMOVED lines=10> */
.L_x_30025:
[----:B------:R-:W-:Y:S05]  /*8680*/  BSYNC.RECONVERGENT B1 ;  /* 0x0000000000017941 */ /* 0x000fea0003800200 */
.L_x_30024:
        /* <DEDUP_REMOVED lines=20> */
.L_x_30035:
        /* <DEDUP_REMOVED lines=13> */
.L_x_30037:
[----:B------:R-:W-:Y:S05]  /*88a0*/  BSYNC.RECONVERGENT B3 ;  /* 0x0000000000037941 */ /* 0x000fea0003800200 */
.L_x_30036:
        /* <DEDUP_REMOVED lines=43> */
.L_x_30034:
[----:B------:R-:W-:Y:S05]  /*8b60*/  BSYNC.RECONVERGENT B2 ;  /* 0x0000000000027941 */ /* 0x000fea0003800200 */
.L_x_30033:
        /* <DEDUP_REMOVED lines=11> */
.L_x_30032:
[----:B------:R-:W-:Y:S05]  /*8c20*/  BSYNC.RECONVERGENT B1 ;  /* 0x0000000000017941 */ /* 0x000fea0003800200 */
.L_x_30031:
        /* <DEDUP_REMOVED lines=20> */
.L_x_30042:
        /* <DEDUP_REMOVED lines=13> */
.L_x_30044:
[----:B------:R-:W-:Y:S05]  /*8e40*/  BSYNC.RECONVERGENT B3 ;  /* 0x0000000000037941 */ /* 0x000fea0003800200 */
.L_x_30043:
        /* <DEDUP_REMOVED lines=43> */
.L_x_30041:
[----:B------:R-:W-:Y:S05]  /*9100*/  BSYNC.RECONVERGENT B2 ;  /* 0x0000000000027941 */ /* 0x000fea0003800200 */
.L_x_30040:
        /* <DEDUP_REMOVED lines=10> */
.L_x_30039:
[----:B------:R-:W-:Y:S05]  /*91b0*/  BSYNC.RECONVERGENT B1 ;  /* 0x0000000000017941 */ /* 0x000fea0003800200 */
.L_x_30038:
        /* <DEDUP_REMOVED lines=19> */
.L_x_30048:
        /* <DEDUP_REMOVED lines=13> */
.L_x_30050:
[----:B------:R-:W-:Y:S05]  /*93c0*/  BSYNC.RECONVERGENT B2 ;  /* 0x0000000000027941 */ /* 0x000fea0003800200 */
.L_x_30049:
[----:B012---:R-:W-:Y:S01]  /*93d0*/  IMAD.WIDE.U32 R26, R8, -0x326172a9, RZ ;  /* 0xcd9e8d57081a7825 */ /* 0x007fe200078e00ff */
        /* <DEDUP_REMOVED lines=42> */
.L_x_30047:
[----:B------:R-:W-:Y:S05]  /*9680*/  BSYNC.RECONVERGENT B1 ;  /* 0x0000000000017941 */ /* 0x000fea0003800200 */
.L_x_30046:
[----:B012---:R-:W-:Y:S01]  /*9690*/  HFMA2 R27, -RZ, RZ, 0.1171875, 0 ;  /* 0x2f800000ff1b7431 */ /* 0x007fe200000001ff */
[----:B------:R-:W-:Y:S02]  /*96a0*/  PRMT R25, R99, 0x7632, R25 ;  /* 0x0000763263197816 */ /* 0x000fe40000000019 */
[----:B------:R-:W-:-:S03]  /*96b0*/  I2FP.F32.U32 R24, R24 ;  /* 0x0000001800187245 */ /* 0x000fc60000201000 */
[----:B------:R-:W-:Y:S02]  /*96c0*/  IMAD.U32 R25, R25, 0x10000, RZ ;  /* 0x0001000019197824 */ /* 0x000fe400078e00ff */
[----:B------:R-:W-:Y:S02]  /*96d0*/  FFMA.FTZ R24, R24, R27, 1.1641532182693481445e-10 ;  /* 0x2f00000018187423 */ /* 0x000fe4000001001b */
[----:B------:R-:W-:-:S04]  /*96e0*/  FMUL.FTZ R25, R25, UR11 ;  /* 0x0000000b19197c20 */ /* 0x000fc80008410000 */
[----:B------:R-:W-:Y:S01]  /*96f0*/  FMUL.FTZ R25, R25, UR10 ;  /* 0x0000000a19197c20 */ /* 0x000fe20008410000 */
[----:B------:R-:W-:-:S04]  /*9700*/  FSETP.GTU.FTZ.AND P2, PT, R24, UR8, PT ;  /* 0x0000000818007c0b */ /* 0x000fc8000bf5c000 */
[----:B------:R-:W-:Y:S02]  /*9710*/  FSEL R24, R25, RZ, !P2 ;  /* 0x000000ff19187208 */ /* 0x000fe40005000000 */
[----:B------:R-:W-:-:S03]  /*9720*/  SEL R196, RZ, 0x1, P2 ;  /* 0x00000001ffc47807 */ /* 0x000fc60001000000 */
[----:B-----5:R-:W-:Y:S01]  /*9730*/  FADD.FTZ R83, R83, R24 ;  /* 0x0000001853537221 */ /* 0x020fe20000010000 */
[----:B------:R-:W-:Y:S06]  /*9740*/  BRA `(.L_x_30045) ;  /* 0x0000002800a87947 */ /* 0x000fec0003800000 */
.L_x_29995:
[----:B------:R-:W-:Y:S01]  /*9750*/  BSSY.RECONVERGENT B1, `(.L_x_30051) ;  /* 0x0000058000017945 */ /* 0x000fe20003800200 */
[----:B------:R-:W-:Y:S01]  /*9760*/  IMAD.MOV.U32 R32, RZ, RZ, R24 ;  /* 0x000000ffff207224 */ /* 0x000fe200078e0018 */
[----:B------:R-:W-:Y:S01]  /*9770*/  MOV R25, R36 ;  /* 0x0000002400197202 */ /* 0x000fe20000000f00 */
[----:B------:R-:W-:Y:S01]  /*9780*/  IMAD.MOV.U32 R84, RZ, RZ, RZ ;  /* 0x000000ffff547224 */ /* 0x000fe200078e00ff */
[----:B------:R-:W-:Y:S06]  /*9790*/  @!P1 BRA `(.L_x_30052) ;  /* 0x00000004004c9947 */ /* 0x000fec0003800000 */
[----:B------:R-:W-:Y:S01]  /*97a0*/  ISETP.NE.AND P2, PT, R36, 0x1, PT ;  /* 0x000000012400780c */ /* 0x000fe20003f45270 */
[----:B------:R-:W-:Y:S01]  /*97b0*/  BSSY.RECONVERGENT B2, `(.L_x_30053) ;  /* 0x0000048000027945 */ /* 0x000fe20003800200 */
[----:B------:R-:W-:Y:S01]  /*97c0*/  IMAD.MOV.U32 R25, RZ, RZ, 0x2 ;  /* 0x00000002ff197424 */ /* 0x000fe200078e00ff */
[----:B012---:R-:W-:Y:S01]  /*97d0*/  MOV R26, R0 ;  /* 0x00000000001a7202 */ /* 0x007fe20000000f00 */
        /* <DEDUP_REMOVED lines=12> */
.L_x_30055:
        /* <DEDUP_REMOVED lines=13> */
.L_x_30057:
[----:B------:R-:W-:Y:S05]  /*9970*/  BSYNC.RECONVERGENT B3 ;  /* 0x0000000000037941 */ /* 0x000fea0003800200 */
.L_x_30056:
        /* <DEDUP_REMOVED lines=43> */
.L_x_30054:
[----:B------:R-:W-:Y:S05]  /*9c30*/  BSYNC.RECONVERGENT B2 ;  /* 0x0000000000027941 */ /* 0x000fea0003800200 */
.L_x_30053:
        /* <DEDUP_REMOVED lines=9> */
.L_x_30052:
[----:B------:R-:W-:Y:S05]  /*9cd0*/  BSYNC.RECONVERGENT B1 ;  /* 0x0000000000017941 */ /* 0x000fea0003800200 */
.L_x_30051:
[----:B------:R-:W-:Y:S01]  /*9ce0*/  BSSY.RECONVERGENT B1, `(.L_x_30058) ;  /* 0x0000054000017945 */ /* 0x000fe20003800200 */
[----:B------:R-:W-:Y:S01]  /*9cf0*/  MOV R24, R25 ;  /* 0x0000001900187202 */ /* 0x000fe20000000f00 */
[----:B------:R-:W-:Y:S02]  /*9d00*/  IMAD.MOV.U32 R85, RZ, RZ, RZ ;  /* 0x000000ffff557224 */ /* 0x000fe400078e00ff */
[----:B------:R-:W-:Y:S05]  /*9d10*/  @!P1 BRA `(.L_x_30059) ;  /* 0x0000000400409947 */ /* 0x000fea0003800000 */
[----:B------:R-:W-:Y:S01]  /*9d20*/  ISETP.NE.AND P2, PT, R25, 0x1, PT ;  /* 0x000000011900780c */ /* 0x000fe20003f45270 */
[----:B------:R-:W-:Y:S01]  /*9d30*/  BSSY.RECONVERGENT B2, `(.L_x_30060) ;  /* 0x0000045000027945 */ /* 0x000fe20003800200 */
[----:B------:R-:W-:Y:S01]  /*9d40*/  IMAD.MOV.U32 R24, RZ, RZ, 0x2 ;  /* 0x00000002ff187424 */ /* 0x000fe200078e00ff */
[----:B012---:R-:W-:-:S10]  /*9d50*/  MOV R26, R0 ;  /* 0x00000000001a7202 */ /* 0x007fd40000000f00 */
        /* <DEDUP_REMOVED lines=9> */
.L_x_30062:
        /* <DEDUP_REMOVED lines=13> */
.L_x_30064:
[----:B------:R-:W-:Y:S05]  /*9ec0*/  BSYNC.RECONVERGENT B3 ;  /* 0x0000000000037941 */ /* 0x000fea0003800200 */
.L_x_30063:
        /* <DEDUP_REMOVED lines=43> */
.L_x_30061:
[----:B------:R-:W-:Y:S05]  /*a180*/  BSYNC.RECONVERGENT B2 ;  /* 0x0000000000027941 */ /* 0x000fea0003800200 */
.L_x_30060:
        /* <DEDUP_REMOVED lines=9> */
.L_x_30059:
[----:B------:R-:W-:Y:S05]  /*a220*/  BSYNC.RECONVERGENT B1 ;  /* 0x0000000000017941 */ /* 0x000fea0003800200 */
.L_x_30058:
        /* <DEDUP_REMOVED lines=17> */
.L_x_30069:
        /* <DEDUP_REMOVED lines=13> */
.L_x_30071:
[----:B------:R-:W-:Y:S05]  /*a410*/  BSYNC.RECONVERGENT B3 ;  /* 0x0000000000037941 */ /* 0x000fea0003800200 */
.L_x_30070:
        /* <DEDUP_REMOVED lines=43> */
.L_x_30068:
[----:B------:R-:W-:Y:S05]  /*a6d0*/  BSYNC.RECONVERGENT B2 ;  /* 0x0000000000027941 */ /* 0x000fea0003800200 */
.L_x_30067:
        /* <DEDUP_REMOVED lines=9> */
.L_x_30066:
[----:B------:R-:W-:Y:S05]  /*a770*/  BSYNC.RECONVERGENT B1 ;  /* 0x0000000000017941 */ /* 0x000fea0003800200 */
.L_x_30065:
        /* <DEDUP_REMOVED lines=17> */
.L_x_30076:
        /* <DEDUP_REMOVED lines=13> */
.L_x_30078:
[----:B------:R-:W-:Y:S05]  /*a960*/  BSYNC.RECONVERGENT B3 ;  /* 0x0000000000037941 */ /* 0x000fea0003800200 */
.L_x_30077:
        /* <DEDUP_REMOVED lines=43> */
.L_x_30075:
[----:B------:R-:W-:Y:S05]  /*ac20*/  BSYNC.RECONVERGENT B2 ;  /* 0x0000000000027941 */ /* 0x000fea0003800200 */
.L_x_30074:
        /* <DEDUP_REMOVED lines=9> */
.L_x_30073:
[----:B------:R-:W-:Y:S05]  /*acc0*/  BSYNC.RECONVERGENT B1 ;  /* 0x0000000000017941 */ /* 0x000fea0003800200 */
.L_x_30072:
        /* <DEDUP_REMOVED lines=17> */
.L_x_30083:
        /* <DEDUP_REMOVED lines=13> */
.L_x_30085:
[----:B------:R-:W-:Y:S05]  /*aeb0*/  BSYNC.RECONVERGENT B3 ;  /* 0x0000000000037941 */ /* 0x000fea0003800200 */
.L_x_30084:
        /* <DEDUP_REMOVED lines=43> */
.L_x_30082:
[----:B------:R-:W-:Y:S05]  /*b170*/  BSYNC.RECONVERGENT B2 ;  /* 0x0000000000027941 */ /* 0x000fea0003800200 */
.L_x_30081:
        /* <DEDUP_REMOVED lines=9> */
.L_x_30080:
[----:B------:R-:W-:Y:S05]  /*b210*/  BSYNC.RECONVERGENT B1 ;  /* 0x0000000000017941 */ /* 0x000fea0003800200 */
.L_x_30079:
        /* <DEDUP_REMOVED lines=17> */
.L_x_30090:
        /* <DEDUP_REMOVED lines=13> */
.L_x_30092:
[----:B------:R-:W-:Y:S05]  /*b400*/  BSYNC.RECONVERGENT B3 ;  /* 0x0000000000037941 */ /* 0x000fea0003800200 */
.L_x_30091:
        /* <DEDUP_REMOVED lines=43> */
.L_x_30089:
[----:B------:R-:W-:Y:S05]  /*b6c0*/  BSYNC.RECONVERGENT B2 ;  /* 0x0000000000027941 */ /* 0x000fea0003800200 */
.L_x_30088:
        /* <DEDUP_REMOVED lines=9> */
.L_x_30087:
[----:B------:R-:W-:Y:S05]  /*b760*/  BSYNC.RECONVERGENT B1 ;  /* 0x0000000000017941 */ /* 0x000fea0003800200 */
.L_x_30086:
        /* <DEDUP_REMOVED lines=17> */
.L_x_30097:
        /* <DEDUP_REMOVED lines=13> */
.L_x_30099:
[----:B------:R-:W-:Y:S05]  /*b950*/  BSYNC.RECONVERGENT B3 ;  /* 0x0000000000037941 */ /* 0x000fea0003800200 */
.L_x_30098:
        /* <DEDUP_REMOVED lines=43> */
.L_x_30096:
[----:B------:R-:W-:Y:S05]  /*bc10*/  BSYNC.RECONVERGENT B2 ;  /* 0x0000000000027941 */ /* 0x000fea0003800200 */
.L_x_30095:
        /* <DEDUP_REMOVED lines=9> */
.L_x_30094:
[----:B------:R-:W-:Y:S05]  /*bcb0*/  BSYNC.RECONVERGENT B1 ;  /* 0x0000000000017941 */ /* 0x000fea0003800200 */
.L_x_30093:
[----:B------:R-:W-:Y:S01]  /*bcc0*/  MOV R34, R25 ;  /* 0x0000001900227202 */ /* 0x000fe20000000f00 */
[----:B------:R-:W-:Y:S01]  /*bcd0*/  IMAD.MOV.U32 R83, RZ, RZ, RZ ;  /* 0x000000ffff537224 */ /* 0x000fe200078e00ff */
[----:B------:R-:W-:Y:S06]  /*bce0*/  @!P1 BRA `(.L_x_30045) ;  /* 0x0000000400409947 */ /* 0x000fec0003800000 */
        /* <DEDUP_REMOVED lines=13> */
.L_x_30102:
        /* <DEDUP_REMOVED lines=13> */
.L_x_30104:
[----:B------:R-:W-:Y:S05]  /*be90*/  BSYNC.RECONVERGENT B2 ;  /* 0x0000000000027941 */ /* 0x000fea0003800200 */
.L_x_30103:
        /* <DEDUP_REMOVED lines=43> */
.L_x_30101:
[----:B------:R-:W-:Y:S05]  /*c150*/  BSYNC.RECONVERGENT B1 ;  /* 0x0000000000017941 */ /* 0x000fea0003800200 */
.L_x_30100:
        /* <DEDUP_REMOVED lines=9> */
.L_x_30045:
[----:B------:R-:W-:Y:S05]  /*c1f0*/  BSYNC.RECONVERGENT B0 ;  /* 0x0000000000007941 */ /* 0x000fea0003800200 */
.L_x_29994:
[----:B------:R-:W-:Y:S01]  /*c200*/  IADD3 R25, PT, PT, R176, 0x20, RZ ;  /* 0x00000020b0197810 */ /* 0x000fe20007ffe0ff */
[----:B------:R-:W-:Y:S04]  /*c210*/  BSSY.RECONVERGENT B0, `(.L_x_30105) ;  /* 0x0000019000007945 */ /* 0x000fe80003800200 */
[----:B------:R-:W-:-:S05]  /*c220*/  IMAD.WIDE.U32 R24, R25, 0x20, R250 ;  /* 0x0000002019187825 */ /* 0x000fca00078e00fa */
[----:B-----5:R3:W-:Y:S04]  /*c230*/  STG.E.128 desc[UR6][R24.64], R84 ;  /* 0x0000005418007986 */ /* 0x0207e8000c101d06 */
[----:B------:R3:W-:Y:S01]  /*c240*/  STG.E.128 desc[UR6][R24.64+0x10], R80 ;  /* 0x0000105018007986 */ /* 0x0007e2000c101d06 */
[----:B------:R-:W-:Y:S05]  /*c250*/  @!P1 BRA `(.L_x_30106) ;  /* 0x0000000000509947 */ /* 0x000fea0003800000 */
[----:B012---:R-:W-:Y:S01]  /*c260*/  IMAD.U32 R27, R195, 0x10000, RZ ;  /* 0x00010000c31b7824 */ /* 0x007fe200078e00ff */
[----:B---3--:R-:W0:Y:S01]  /*c270*/  LDC.64 R24, c[0x0][0x3b0] ;  /* 0x0000ec00ff187b82 */ /* 0x008e220000000a00 */
        /* <DEDUP_REMOVED lines=18> */
.L_x_30106:
[----:B------:R-:W-:Y:S05]  /*c3a0*/  BSYNC.RECONVERGENT B0 ;  /* 0x0000000000007941 */ /* 0x000fea0003800200 */
.L_x_30105:
[----:B------:R-:W-:Y:S04]  /*c3b0*/  BSSY.RECONVERGENT B0, `(.L_x_30107) ;  /* 0x0000006000007945 */ /* 0x000fe80003800200 */
[----:B------:R-:W-:Y:S05]  /*c3c0*/  @!P1 BRA `(.L_x_30108) ;  /* 0x0000000000109947 */ /* 0x000fea0003800000 */
[----:B---34-:R-:W3:Y:S01]  /*c3d0*/  LDC.64 R24, c[0x0][0x390] ;  /* 0x0000e400ff187b82 */ /* 0x018ee20000000a00 */
[----:B012---:R-:W-:-:S04]  /*c3e0*/  VIADD R27, R177, 0x40 ;  /* 0x00000040b11b7836 */ /* 0x007fc80000000000 */
[----:B---3--:R-:W-:-:S05]  /*c3f0*/  IMAD.WIDE.U32 R24, R27, 0x10, R24 ;  /* 0x000000101b187825 */ /* 0x008fca00078e0018 */
[----:B------:R0:W5:Y:S02]  /*c400*/  LDG.E.128 R96, desc[UR6][R24.64] ;  /* 0x0000000618607981 */ /* 0x000164000c1e1d00 */
.L_x_30108:
[----:B------:R-:W-:Y:S05]  /*c410*/  BSYNC.RECONVERGENT B0 ;  /* 0x0000000000007941 */ /* 0x000fea0003800200 */
.L_x_30107:
[----:B------:R-:W-:Y:S04]  /*c420*/  BSSY.RECONVERGENT B0, `(.L_x_30109) ;  /* 0x0000581000007945 */ /* 0x000fe80003800200 */
[----:B------:R-:W-:Y:S05]  /*c430*/  @!P0 BRA `(.L_x_30110) ;  /* 0x0000002c00448947 */ /* 0x000fea0003800000 */
[----:B------:R-:W1:Y:S01]  /*c440*/  LDC.64 R72, c[0x0][0x3a0] ;  /* 0x0000e800ff487b82 */ /* 0x000e620000000a00 */
[----:B0--34-:R-:W-:-:S05]  /*c450*/  IADD3 R25, PT, PT, R176, 0x40, RZ ;  /* 0x00000040b0197810 */ /* 0x019fca0007ffe0ff */
[----:B-1----:R-:W-:-:S05]  /*c460*/  IMAD.WIDE.U32 R72, R25, 0x20, R72 ;  /* 0x0000002019487825 */ /* 0x002fca00078e0048 */
        /* <DEDUP_REMOVED lines=23> */
.L_x_30115:
        /* <DEDUP_REMOVED lines=13> */
.L_x_30117:
[----:B------:R-:W-:Y:S05]  /*c6b0*/  BSYNC.RECONVERGENT B3 ;  /* 0x0000000000037941 */ /* 0x000fea0003800200 */
.L_x_30116:
[----:B--2---:R-:W-:Y:S01]  /*c6c0*/  IMAD.WIDE.U32 R26, R8, -0x326172a9, RZ ;  /* 0xcd9e8d57081a7825 */ /* 0x004fe200078e00ff */
        /* <DEDUP_REMOVED lines=42> */
.L_x_30114:
[----:B------:R-:W-:Y:S05]  /*c970*/  BSYNC.RECONVERGENT B2 ;  /* 0x0000000000027941 */ /* 0x000fea0003800200 */
.L_x_30113:
[----:B------:R-:W-:Y:S01]  /*c980*/  I2FP.F32.U32 R25, R25 ;  /* 0x0000001900197245 */ /* 0x000fe20000201000 */
[----:B--2---:R-:W-:Y:S01]  /*c990*/  IMAD.MOV.U32 R26, RZ, RZ, 0x2f800000 ;  /* 0x2f800000ff1a7424 */ /* 0x004fe200078e00ff */
[----:B-----5:R-:W-:-:S03]  /*c9a0*/  SHF.L.U32 R27, R96, 0x10, RZ ;  /* 0x00000010601b7819 */ /* 0x020fc600000006ff */
[----:B------:R-:W-:Y:S02]  /*c9b0*/  FFMA.FTZ R25, R25, R26, 1.1641532182693481445e-10 ;  /* 0x2f00000019197423 */ /* 0x000fe4000001001a */
[----:B------:R-:W-:-:S03]  /*c9c0*/  FMUL.FTZ R27, R27, UR11 ;  /* 0x0000000b1b1b7c20 */ /* 0x000fc60008410000 */
[----:B------:R-:W-:Y:S01]  /*c9d0*/  FSETP.GTU.FTZ.AND P3, PT, R25, UR8, PT ;  /* 0x0000000819007c0b */ /* 0x000fe2000bf7c000 */
[----:B------:R-:W-:-:S03]  /*c9e0*/  FMUL.FTZ R27, R27, UR10 ;  /* 0x0000000a1b1b7c20 */ /* 0x000fc60008410000 */
[----:B------:R-:W-:Y:S02]  /*c9f0*/  SEL R187, RZ, 0x1, P3 ;  /* 0x00000001ffbb7807 */ /* 0x000fe40001800000 */
[----:B------:R-:W-:-:S05]  /*ca00*/  FSEL R25, R27, RZ, !P3 ;  /* 0x000000ff1b197208 */ /* 0x000fca0005800000 */
[----:B------:R-:W-:-:S07]  /*ca10*/  FADD.FTZ R76, R76, R25 ;  /* 0x000000194c4c7221 */ /* 0x000fce0000010000 */
.L_x_30112:
[----:B------:R-:W-:Y:S05]  /*ca20*/  BSYNC.RECONVERGENT B1 ;  /* 0x0000000000017941 */ /* 0x000fea0003800200 */
.L_x_30111:
[----:B------:R-:W-:Y:S01]  /*ca30*/  BSSY.RECONVERGENT B1, `(.L_x_30118) ;  /* 0x0000059000017945 */ /* 0x000fe20003800200 */
[----:B------:R-:W-:Y:S02]  /*ca40*/  @!P2 IMAD.MOV.U32 R31, RZ, RZ, R30 ;  /* 0x000000ffff1fa224 */ /* 0x000fe400078e001e */
[----:B------:R-:W-:Y:S01]  /*ca50*/  @!P2 IMAD.MOV.U32 R25, RZ, RZ, R24 ;  /* 0x000000ffff19a224 */ /* 0x000fe200078e0018 */
[----:B------:R-:W-:Y:S06]  /*ca60*/  @!P2 BRA `(.L_x_30119) ;  /* 0x000000040054a947 */ /* 0x000fec0003800000 */
[----:B------:R-:W-:Y:S01]  /*ca70*/  ISETP.NE.AND P3, PT, R24, 0x1, PT ;  /* 0x000000011800780c */ /* 0x000fe20003f65270 */
[----:B------:R-:W-:Y:S01]  /*ca80*/  BSSY.RECONVERGENT B2, `(.L_x_30120) ;  /* 0x0000048000027945 */ /* 0x000fe20003800200 */
[----:B------:R-:W-:Y:S02]  /*ca90*/  HFMA2 R25, -RZ, RZ, 0, 1.1920928955078125e-07 ;  /* 0x00000002ff197431 */ /* 0x000fe400000001ff */
[----:B--2---:R-:W-:Y:S02]  /*caa0*/  IMAD.MOV.U32 R26, RZ, RZ, R0 ;  /* 0x000000ffff1a7224 */ /* 0x004fe400078e0000 */
        /* <DEDUP_REMOVED lines=12> */
.L_x_30122:
        /* <DEDUP_REMOVED lines=13> */
.L_x_30124:
[----:B------:R-:W-:Y:S05]  /*cc40*/  BSYNC.RECONVERGENT B3 ;  /* 0x0000000000037941 */ /* 0x000fea0003800200 */
.L_x_30123:
        /* <DEDUP_REMOVED lines=43> */
.L_x_30121:
[----:B------:R-:W-:Y:S05]  /*cf00*/  BSYNC.RECONVERGENT B2 ;  /* 0x0000000000027941 */ /* 0x000fea0003800200 */
.L_x_30120:
        /* <DEDUP_REMOVED lines=9> */
[----:B------:R-:W-:-:S05]  /*cfa0*/  FSEL R24, R27, RZ, !P3 ;  /* 0x000000ff1b187208 */ /* 0x000fca0005800000 */
[----:B------:R-:W-:-:S07]  /*cfb0*/  FADD.FTZ R77, R77, R24 ;  /* 0x000000184d4d7221 */ /* 0x000fce0000010000 */
.L_x_30119:
[----:B------:R-:W-:Y:S05]  /*cfc0*/  BSYNC.RECONVERGENT B1 ;  /* 0x0000000000017941 */ /* 0x000fea0003800200 */
.L_x_30118:
        /* <DEDUP_REMOVED lines=20> */
.L_x_30129:
        /* <DEDUP_REMOVED lines=13> */
.L_x_30131:
[----:B------:R-:W-:Y:S05]  /*d1e0*/  BSYNC.RECONVERGENT B3 ;  /* 0x0000000000037941 */ /* 0x000fea0003800200 */
.L_x_30130:
        /* <DEDUP_REMOVED lines=43> */
.L_x_30128:
[----:B------:R-:W-:Y:S05]  /*d4a0*/  BSYNC.RECONVERGENT B2 ;  /* 0x0000000000027941 */ /* 0x000fea0003800200 */
.L_x_30127:
        /* <DEDUP_REMOVED lines=10> */
.L_x_30126:
[----:B------:R-:W-:Y:S05]  /*d550*/  BSYNC.RECONVERGENT B1 ;  /* 0x0000000000017941 */ /* 0x000fea0003800200 */
.L_x_30125:
        /* <DEDUP_REMOVED lines=20> */
.L_x_30136:
        /* <DEDUP_REMOVED lines=13> */
.L_x_30138:
[----:B------:R-:W-:Y:S05]  /*d770*/  BSYNC.RECONVERGENT B3 ;  /* 0x0000000000037941 */ /* 0x000fea0003800200 */
.L_x_30137:
        /* <DEDUP_REMOVED lines=43> */
.L_x_30135:
[----:B------:R-:W-:Y:S05]  /*da30*/  BSYNC.RECONVERGENT B2 ;  /* 0x0000000000027941 */ /* 0x000fea0003800200 */
.L_x_30134:
        /* <DEDUP_REMOVED lines=11> */
.L_x_30133:
[----:B------:R-:W-:Y:S05]  /*daf0*/  BSYNC.RECONVERGENT B1 ;  /* 0x0000000000017941 */ /* 0x000fea0003800200 */
.L_x_30132:
        /* <DEDUP_REMOVED lines=20> */
.L_x_30143:
        /* <DEDUP_REMOVED lines=13> */
.L_x_30145:
[----:B------:R-:W-:Y:S05]  /*dd10*/  BSYNC.RECONVERGENT B3 ;  /* 0x0000000000037941 */ /* 0x000fea0003800200 */
.L_x_30144:
        /* <DEDUP_REMOVED lines=43> */
.L_x_30142:
[----:B------:R-:W-:Y:S05]  /*dfd0*/  BSYNC.RECONVERGENT B2 ;  /* 0x0000000000027941 */ /* 0x000fea0003800200 */
.L_x_30141:
        /* <DEDUP_REMOVED lines=10> */
.L_x_30140:
[----:B------:R-:W-:Y:S05]  /*e080*/  BSYNC.RECONVERGENT B1 ;  /* 0x0000000000017941 */ /* 0x000fea0003800200 */
.L_x_30139:
        /* <DEDUP_REMOVED lines=20> */
.L_x_30150:
        /* <DEDUP_REMOVED lines=13> */
.L_x_30152:
[----:B------:R-:W-:Y:S05]  /*e2a0*/  BSYNC.RECONVERGENT B3 ;  /* 0x0000000000037941 */ /* 0x000fea0003800200 */
.L_x_30151:
        /* <DEDUP_REMOVED lines=43> */
.L_x_30149:
[----:B------:R-:W-:Y:S05]  /*e560*/  BSYNC.RECONVERGENT B2 ;  /* 0x0000000000027941 */ /* 0x000fea0003800200 */
.L_x_30148:
        /* <DEDUP_REMOVED lines=11> */
.L_x_30147:
[----:B------:R-:W-:Y:S05]  /*e620*/  BSYNC.RECONVERGENT B1 ;  /* 0x0000000000017941 */ /* 0x000fea0003800200 */
.L_x_30146:
        /* <DEDUP_REMOVED lines=20> */
.L_x_30157:
        /* <DEDUP_REMOVED lines=13> */
.L_x_30159:
[----:B------:R-:W-:Y:S05]  /*e840*/  BSYNC.RECONVERGENT B3 ;  /* 0x0000000000037941 */ /* 0x000fea0003800200 */
.L_x_30158:
        /* <DEDUP_REMOVED lines=43> */
.L_x_30156:
[----:B------:R-:W-:Y:S05]  /*eb00*/  BSYNC.RECONVERGENT B2 ;  /* 0x0000000000027941 */ /* 0x000fea0003800200 */
.L_x_30155:
        /* <DEDUP_REMOVED lines=10> */
.L_x_30154:
[----:B------:R-:W-:Y:S05]  /*ebb0*/  BSYNC.RECONVERGENT B1 ;  /* 0x0000000000017941 */ /* 0x000fea0003800200 */
.L_x_30153:
        /* <DEDUP_REMOVED lines=19> */
.L_x_30163:
        /* <DEDUP_REMOVED lines=13> */
.L_x_30165:
[----:B------:R-:W-:Y:S05]  /*edc0*/  BSYNC.RECONVERGENT B2 ;  /* 0x0000000000027941 */ /* 0x000fea0003800200 */
.L_x_30164:
[----:B--2---:R-:W-:Y:S01]  /*edd0*/  IMAD.WIDE.U32 R26, R8, -0x326172a9, RZ ;  /* 0xcd9e8d57081a7825 */ /* 0x004fe200078e00ff */
        /* <DEDUP_REMOVED lines=42> */
.L_x_30162:
[----:B------:R-:W-:Y:S05]  /*f080*/  BSYNC.RECONVERGENT B1 ;  /* 0x0000000000017941 */ /* 0x000fea0003800200 */
.L_x_30161:
[----:B--2--5:R-:W-:Y:S02]  /*f090*/  PRMT R26, R99, 0x7632, R26 ;  /* 0x00007632631a7816 */ /* 0x024fe4000000001a */
        /* <DEDUP_REMOVED lines=9> */
[----:B------:R-:W-:Y:S01]  /*f130*/  FADD.FTZ R75, R75, R26 ;  /* 0x0000001a4b4b7221 */ /* 0x000fe20000010000 */
[----:B------:R-:W-:Y:S06]  /*f140*/  BRA `(.L_x_30160) ;  /* 0x0000002800b87947 */ /* 0x000fec0003800000 */
.L_x_30110:
[----:B------:R-:W-:Y:S01]  /*f150*/  BSSY.RECONVERGENT B1, `(.L_x_30166) ;  /* 0x0000058000017945 */ /* 0x000fe20003800200 */
[----:B------:R-:W-:Y:S02]  /*f160*/  HFMA2 R76, -RZ, RZ, 0, 0 ;  /* 0x00000000ff4c7431 */ /* 0x000fe400000001ff */
[----:B------:R-:W-:Y:S02]  /*f170*/  IMAD.MOV.U32 R33, RZ, RZ, R32 ;  /* 0x000000ffff217224 */ /* 0x000fe400078e0020 */
[----:B0--34-:R-:W-:Y:S01]  /*f180*/  IMAD.MOV.U32 R24, RZ, RZ, R34 ;  /* 0x000000ffff187224 */ /* 0x019fe200078e0022 */
        /* <DEDUP_REMOVED lines=17> */
.L_x_30170:
        /* <DEDUP_REMOVED lines=13> */
.L_x_30172:
[----:B------:R-:W-:Y:S05]  /*f370*/  BSYNC.RECONVERGENT B3 ;  /* 0x0000000000037941 */ /* 0x000fea0003800200 */
.L_x_30171:
[----:B-12---:R-:W-:Y:S01]  /*f380*/  IMAD.WIDE.U32 R26, R8, -0x326172a9, RZ ;  /* 0xcd9e8d57081a7825 */ /* 0x006fe200078e00ff */
        /* <DEDUP_REMOVED lines=42> */
.L_x_30169:
[----:B------:R-:W-:Y:S05]  /*f630*/  BSYNC.RECONVERGENT B2 ;  /* 0x0000000000027941 */ /* 0x000fea0003800200 */
.L_x_30168:
[----:B-12---:R-:W-:Y:S01]  /*f640*/  HFMA2 R26, -RZ, RZ, 0.1171875, 0 ;  /* 0x2f800000ff1a7431 */ /* 0x006fe200000001ff */
        /* <DEDUP_REMOVED lines=8> */
.L_x_30167:
[----:B------:R-:W-:Y:S05]  /*f6d0*/  BSYNC.RECONVERGENT B1 ;  /* 0x0000000000017941 */ /* 0x000fea0003800200 */
.L_x_30166:
[----:B------:R-:W-:Y:S01]  /*f6e0*/  BSSY.RECONVERGENT B1, `(.L_x_30173) ;  /* 0x0000055000017945 */ /* 0x000fe20003800200 */
[----:B------:R-:W-:Y:S01]  /*f6f0*/  IMAD.MOV.U32 R25, RZ, RZ, R24 ;  /* 0x000000ffff197224 */ /* 0x000fe200078e0018 */
[----:B------:R-:W-:Y:S02]  /*f700*/  MOV R77, RZ ;  /* 0x000000ff004d7202 */ /* 0x000fe40000000f00 */
[----:B------:R-:W-:Y:S05]  /*f710*/  @!P1 BRA `(.L_x_30174) ;  /* 0x0000000400449947 */ /* 0x000fea0003800000 */
[----:B------:R-:W-:Y:S01]  /*f720*/  ISETP.NE.AND P2, PT, R24, 0x1, PT ;  /* 0x000000011800780c */ /* 0x000fe20003f45270 */
[----:B------:R-:W-:Y:S01]  /*f730*/  BSSY.RECONVERGENT B2, `(.L_x_30175) ;  /* 0x0000045000027945 */ /* 0x000fe20003800200 */
[----:B------:R-:W-:Y:S02]  /*f740*/  IMAD.MOV.U32 R25, RZ, RZ, 0x2 ;  /* 0x00000002ff197424 */ /* 0x000fe400078e00ff */
[----:B-12---:R-:W-:-:S09]  /*f750*/  IMAD.MOV.U32 R26, RZ, RZ, R0 ;  /* 0x000000ffff1a7224 */ /* 0x006fd200078e0000 */
        /* <DEDUP_REMOVED lines=9> */
.L_x_30177:
        /* <DEDUP_REMOVED lines=13> */
.L_x_30179:
[----:B------:R-:W-:Y:S05]  /*f8c0*/  BSYNC.RECONVERGENT B3 ;  /* 0x0000000000037941 */ /* 0x000fea0003800200 */
.L_x_30178:
        /* <DEDUP_REMOVED lines=43> */
.L_x_30176:
[----:B------:R-:W-:Y:S05]  /*fb80*/  BSYNC.RECONVERGENT B2 ;  /* 0x0000000000027941 */ /* 0x000fea0003800200 */
.L_x_30175:
        /* <DEDUP_REMOVED lines=10> */
.L_x_30174:
[----:B------:R-:W-:Y:S05]  /*fc30*/  BSYNC.RECONVERGENT B1 ;  /* 0x0000000000017941 */ /* 0x000fea0003800200 */
.L_x_30173:
        /* <DEDUP_REMOVED lines=17> */
.L_x_30184:
        /* <DEDUP_REMOVED lines=13> */
.L_x_30186:
[----:B------:R-:W-:Y:S05]  /*fe20*/  BSYNC.RECONVERGENT B3 ;  /* 0x0000000000037941 */ /* 0x000fea0003800200 */
.L_x_30185:
        /* <DEDUP_REMOVED lines=43> */
.L_x_30183:
[----:B------:R-:W-:Y:S05]  /*100e0*/  BSYNC.RECONVERGENT B2 ;  /* 0x0000000000027941 */ /* 0x000fea0003800200 */
.L_x_30182:
        /* <DEDUP_REMOVED lines=9> */
.L_x_30181:
[----:B------:R-:W-:Y:S05]  /*10180*/  BSYNC.RECONVERGENT B1 ;  /* 0x0000000000017941 */ /* 0x000fea0003800200 */
.L_x_30180:
        /* <DEDUP_REMOVED lines=17> */
.L_x_30191:
        /* <DEDUP_REMOVED lines=13> */
.L_x_30193:
[----:B------:R-:W-:Y:S05]  /*10370*/  BSYNC.RECONVERGENT B3 ;  /* 0x0000000000037941 */ /* 0x000fea0003800200 */
.L_x_30192:
        /* <DEDUP_REMOVED lines=43> */
.L_x_30190:
[----:B------:R-:W-:Y:S05]  /*10630*/  BSYNC.RECONVERGENT B2 ;  /* 0x0000000000027941 */ /* 0x000fea0003800200 */
.L_x_30189:
        /* <DEDUP_REMOVED lines=10> */
.L_x_30188:
[----:B------:R-:W-:Y:S05]  /*106e0*/  BSYNC.RECONVERGENT B1 ;  /* 0x0000000000017941 */ /* 0x000fea0003800200 */
.L_x_30187:
        /* <DEDUP_REMOVED lines=17> */
.L_x_30198:
        /* <DEDUP_REMOVED lines=13> */
.L_x_30200:
[----:B------:R-:W-:Y:S05]  /*108d0*/  BSYNC.RECONVERGENT B3 ;  /* 0x0000000000037941 */ /* 0x000fea0003800200 */
.L_x_30199:
        /* <DEDUP_REMOVED lines=43> */
.L_x_30197:
[----:B------:R-:W-:Y:S05]  /*10b90*/  BSYNC.RECONVERGENT B2 ;  /* 0x0000000000027941 */ /* 0x000fea0003800200 */
.L_x_30196:
        /* <DEDUP_REMOVED lines=9> */
.L_x_30195:
[----:B------:R-:W-:Y:S05]  /*10c30*/  BSYNC.RECONVERGENT B1 ;  /* 0x0000000000017941 */ /* 0x000fea0003800200 */
.L_x_30194:
        /* <DEDUP_REMOVED lines=17> */
.L_x_30205:
        /* <DEDUP_REMOVED lines=13> */
.L_x_30207:
[----:B------:R-:W-:Y:S05]  /*10e20*/  BSYNC.RECONVERGENT B3 ;  /* 0x0000000000037941 */ /* 0x000fea0003800200 */
.L_x_30206:
        /* <DEDUP_REMOVED lines=43> */
.L_x_30204:
[----:B------:R-:W-:Y:S05]  /*110e0*/  BSYNC.RECONVERGENT B2 ;  /* 0x0000000000027941 */ /* 0x000fea0003800200 */
.L_x_30203:
        /* <DEDUP_REMOVED lines=10> */
.L_x_30202:
[----:B------:R-:W-:Y:S05]  /*11190*/  BSYNC.RECONVERGENT B1 ;  /* 0x0000000000017941 */ /* 0x000fea0003800200 */
.L_x_30201:
        /* <DEDUP_REMOVED lines=17> */
.L_x_30212:
        /* <DEDUP_REMOVED lines=13> */
.L_x_30214:
[----:B------:R-:W-:Y:S05]  /*11380*/  BSYNC.RECONVERGENT B3 ;  /* 0x0000000000037941 */ /* 0x000fea0003800200 */
.L_x_30213:
        /* <DEDUP_REMOVED lines=43> */
.L_x_30211:
[----:B------:R-:W-:Y:S05]  /*11640*/  BSYNC.RECONVERGENT B2 ;  /* 0x0000000000027941 */ /* 0x000fea0003800200 */
.L_x_30210:
        /* <DEDUP_REMOVED lines=9> */
.L_x_30209:
[----:B------:R-:W-:Y:S05]  /*116e0*/  BSYNC.RECONVERGENT B1 ;  /* 0x0000000000017941 */ /* 0x000fea0003800200 */
.L_x_30208:
        /* <DEDUP_REMOVED lines=16> */
.L_x_30217:
        /* <DEDUP_REMOVED lines=13> */
.L_x_30219:
[----:B------:R-:W-:Y:S05]  /*118c0*/  BSYNC.RECONVERGENT B2 ;  /* 0x0000000000027941 */ /* 0x000fea0003800200 */
.L_x_30218:
[----:B-12---:R-:W-:Y:S01]  /*118d0*/  IMAD.WIDE.U32 R26, R8, -0x326172a9, RZ ;  /* 0xcd9e8d57081a7825 */ /* 0x006fe200078e00ff */
        /* <DEDUP_REMOVED lines=42> */
.L_x_30216:
[----:B------:R-:W-:Y:S05]  /*11b80*/  BSYNC.RECONVERGENT B1 ;  /* 0x0000000000017941 */ /* 0x000fea0003800200 */
.L_x_30215:
[----:B------:R-:W-:Y:S01]  /*11b90*/  I2FP.F32.U32 R24, R25 ;  /* 0x0000001900187245 */ /* 0x000fe20000201000 */
[----:B-12---:R-:W-:Y:S01]  /*11ba0*/  HFMA2 R27, -RZ, RZ, 0.1171875, 0 ;  /* 0x2f800000ff1b7431 */ /* 0x006fe200000001ff */
        /* <DEDUP_REMOVED lines=8> */
.L_x_30160:
[----:B------:R-:W-:Y:S05]  /*11c30*/  BSYNC.RECONVERGENT B0 ;  /* 0x0000000000007941 */ /* 0x000fea0003800200 */
.L_x_30109:
[----:B------:R-:W-:Y:S01]  /*11c40*/  VIADD R25, R176, 0x40 ;  /* 0x00000040b0197836 */ /* 0x000fe20000000000 */
[----:B------:R-:W-:Y:S03]  /*11c50*/  BSSY.RECONVERGENT B0, `(.L_x_30220) ;  /* 0x000001a000007945 */ /* 0x000fe60003800200 */
[----:B------:R-:W-:-:S05]  /*11c60*/  IMAD.WIDE.U32 R24, R25, 0x20, R250 ;  /* 0x0000002019187825 */ /* 0x000fca00078e00fa */
[----:B-----5:R0:W-:Y:S04]  /*11c70*/  STG.E.128 desc[UR6][R24.64], R76 ;  /* 0x0000004c18007986 */ /* 0x0201e8000c101d06 */
[----:B------:R0:W-:Y:S01]  /*11c80*/  STG.E.128 desc[UR6][R24.64+0x10], R72 ;  /* 0x0000104818007986 */ /* 0x0001e2000c101d06 */
[----:B------:R-:W-:Y:S05]  /*11c90*/  @!P1 BRA `(.L_x_30221) ;  /* 0x0000000000549947 */ /* 0x000fea0003800000 */
[----:B-12---:R-:W-:Y:S01]  /*11ca0*/  SHF.L.U32 R27, R195, 0x10, RZ ;  /* 0x00000010c31b7819 */ /* 0x006fe200000006ff */
        /* <DEDUP_REMOVED lines=20> */
.L_x_30221:
[----:B------:R-:W-:Y:S05]  /*11df0*/  BSYNC.RECONVERGENT B0 ;  /* 0x0000000000007941 */ /* 0x000fea0003800200 */
.L_x_30220:
[----:B------:R-:W-:Y:S04]  /*11e00*/  BSSY.RECONVERGENT B0, `(.L_x_30222) ;  /* 0x0000006000007945 */ /* 0x000fe80003800200 */
[----:B------:R-:W-:Y:S05]  /*11e10*/  @!P1 BRA `(.L_x_30223) ;  /* 0x0000000000109947 */ /* 0x000fea0003800000 */
[----:B0--3--:R-:W0:Y:S01]  /*11e20*/  LDC.64 R24, c[0x0][0x390] ;  /* 0x0000e400ff187b82 */ /* 0x009e220000000a00 */
[----:B-12---:R-:W-:-:S04]  /*11e30*/  VIADD R27, R177, 0x60 ;  /* 0x00000060b11b7836 */ /* 0x006fc80000000000 */
[----:B0-----:R-:W-:-:S05]  /*11e40*/  IMAD.WIDE.U32 R24, R27, 0x10, R24 ;  /* 0x000000101b187825 */ /* 0x001fca00078e0018 */
[----:B------:R4:W5:Y:S02]  /*11e50*/  LDG.E.128 R96, desc[UR6][R24.64] ;  /* 0x0000000618607981 */ /* 0x000964000c1e1d00 */
.L_x_30223:
[----:B------:R-:W-:Y:S05]  /*11e60*/  BSYNC.RECONVERGENT B0 ;  /* 0x0000000000007941 */ /* 0x000fea0003800200 */
.L_x_30222:
        /* <DEDUP_REMOVED lines=28> */
.L_x_30230:
        /* <DEDUP_REMOVED lines=13> */
.L_x_30232:
[----:B------:R-:W-:Y:S05]  /*12100*/  BSYNC.RECONVERGENT B3 ;  /* 0x0000000000037941 */ /* 0x000fea0003800200 */
.L_x_30231:
        /* <DEDUP_REMOVED lines=43> */
.L_x_30229:
[----:B------:R-:W-:Y:S05]  /*123c0*/  BSYNC.RECONVERGENT B2 ;  /* 0x0000000000027941 */ /* 0x000fea0003800200 */
.L_x_30228:
        /* <DEDUP_REMOVED lines=10> */
.L_x_30227:
[----:B------:R-:W-:Y:S05]  /*12470*/  BSYNC.RECONVERGENT B1 ;  /* 0x0000000000017941 */ /* 0x000fea0003800200 */
.L_x_30226:
        /* <DEDUP_REMOVED lines=20> */
.L_x_30237:
        /* <DEDUP_REMOVED lines=13> */
.L_x_30239:
[----:B------:R-:W-:Y:S05]  /*12690*/  BSYNC.RECONVERGENT B3 ;  /* 0x0000000000037941 */ /* 0x000fea0003800200 */
.L_x_30238:
        /* <DEDUP_REMOVED lines=43> */
.L_x_30236:
[----:B------:R-:W-:Y:S05]  /*12950*/  BSYNC.RECONVERGENT B2 ;  /* 0x0000000000027941 */ /* 0x000fea0003800200 */
.L_x_30235:
        /* <DEDUP_REMOVED lines=11> */
.L_x_30234:
[----:B------:R-:W-:Y:S05]  /*12a10*/  BSYNC.RECONVERGENT B1 ;  /* 0x0000000000017941 */ /* 0x000fea0003800200 */
.L_x_30233:
        /* <DEDUP_REMOVED lines=20> */
.L_x_30244:
        /* <DEDUP_REMOVED lines=13> */
.L_x_30246:
[----:B------:R-:W-:Y:S05]  /*12c30*/  BSYNC.RECONVERGENT B3 ;  /* 0x0000000000037941 */ /* 0x000fea0003800200 */
.L_x_30245:
        /* <DEDUP_REMOVED lines=43> */
.L_x_30243:
[----:B------:R-:W-:Y:S05]  /*12ef0*/  BSYNC.RECONVERGENT B2 ;  /* 0x0000000000027941 */ /* 0x000fea0003800200 */
.L_x_30242:
        /* <DEDUP_REMOVED lines=10> */
.L_x_30241:
[----:B------:R-:W-:Y:S05]  /*12fa0*/  BSYNC.RECONVERGENT B1 ;  /* 0x0000000000017941 */ /* 0x000fea0003800200 */
.L_x_30240:
        /* <DEDUP_REMOVED lines=20> */
.L_x_30251:
        /* <DEDUP_REMOVED lines=13> */
.L_x_30253:
[----:B------:R-:W-:Y:S05]  /*131c0*/  BSYNC.RECONVERGENT B3 ;  /* 0x0000000000037941 */ /* 0x000fea0003800200 */
.L_x_30252:
        /* <DEDUP_REMOVED lines=43> */
.L_x_30250:
[----:B------:R-:W-:Y:S05]  /*13480*/  BSYNC.RECONVERGENT B2 ;  /* 0x0000000000027941 */ /* 0x000fea0003800200 */
.L_x_30249:
        /* <DEDUP_REMOVED lines=11> */
.L_x_30248:
[----:B------:R-:W-:Y:S05]  /*13540*/  BSYNC.RECONVERGENT B1 ;  /* 0x0000000000017941 */ /* 0x000fea0003800200 */
.L_x_30247:
        /* <DEDUP_REMOVED lines=20> */
.L_x_30258:
        /* <DEDUP_REMOVED lines=13> */
.L_x_30260:
[----:B------:R-:W-:Y:S05]  /*13760*/  BSYNC.RECONVERGENT B3 ;  /* 0x0000000000037941 */ /* 0x000fea0003800200 */
.L_x_30259:
        /* <DEDUP_REMOVED lines=43> */
.L_x_30257:
[----:B------:R-:W-:Y:S05]  /*13a20*/  BSYNC.RECONVERGENT B2 ;  /* 0x0000000000027941 */ /* 0x000fea0003800200 */
.L_x_30256:
        /* <DEDUP_REMOVED lines=10> */
.L_x_30255:
[----:B------:R-:W-:Y:S05]  /*13ad0*/  BSYNC.RECONVERGENT B1 ;  /* 0x0000000000017941 */ /* 0x000fea0003800200 */
.L_x_30254:
        /* <DEDUP_REMOVED lines=20> */
.L_x_30265:
        /* <DEDUP_REMOVED lines=13> */
.L_x_30267:
[----:B------:R-:W-:Y:S05]  /*13cf0*/  BSYNC.RECONVERGENT B3 ;  /* 0x0000000000037941 */ /* 0x000fea0003800200 */
.L_x_30266:
        /* <DEDUP_REMOVED lines=43> */
.L_x_30264:
[----:B------:R-:W-:Y:S05]  /*13fb0*/  BSYNC.RECONVERGENT B2 ;  /* 0x0000000000027941 */ /* 0x000fea0003800200 */
.L_x_30263:
        /* <DEDUP_REMOVED lines=11> */
.L_x_30262:
[----:B------:R-:W-:Y:S05]  /*14070*/  BSYNC.RECONVERGENT B1 ;  /* 0x0000000000017941 */ /* 0x000fea0003800200 */
.L_x_30261:
        /* <DEDUP_REMOVED lines=20> */
.L_x_30272:
        /* <DEDUP_REMOVED lines=13> */
.L_x_30274:
[----:B------:R-:W-:Y:S05]  /*14290*/  BSYNC.RECONVERGENT B3 ;  /* 0x0000000000037941 */ /* 0x000fea0003800200 */
.L_x_30273:
        /* <DEDUP_REMOVED lines=43> */
.L_x_30271:
[----:B------:R-:W-:Y:S05]  /*14550*/  BSYNC.RECONVERGENT B2 ;  /* 0x0000000000027941 */ /* 0x000fea0003800200 */
.L_x_30270:
        /* <DEDUP_REMOVED lines=10> */
.L_x_30269:
[----:B------:R-:W-:Y:S05]  /*14600*/  BSYNC.RECONVERGENT B1 ;  /* 0x0000000000017941 */ /* 0x000fea0003800200 */
.L_x_30268:
        /* <DEDUP_REMOVED lines=19> */
.L_x_30278:
        /* <DEDUP_REMOVED lines=13> */
.L_x_30280:
[----:B------:R-:W-:Y:S05]  /*14810*/  BSYNC.RECONVERGENT B2 ;  /* 0x0000000000027941 */ /* 0x000fea0003800200 */
.L_x_30279:
[----:B------:R-:W-:Y:S01]  /*14820*/  IMAD.WIDE.U32 R24, R8, -0x326172a9, RZ ;  /* 0xcd9e8d5708187825 */ /* 0x000fe200078e00ff */
[----:B--2---:R-:W-:-:S04]  /*14830*/  LOP3.LUT R26, R2, R5, R191, 0x96, !PT ;  /* 0x00000005021a7212 */ /* 0x004fc800078e96bf */
        /* <DEDUP_REMOVED lines=40> */
.L_x_30277:
[----:B------:R-:W-:Y:S05]  /*14ac0*/  BSYNC.RECONVERGENT B1 ;  /* 0x0000000000017941 */ /* 0x000fea0003800200 */
.L_x_30276:
[----:B--2--5:R-:W-:Y:S02]  /*14ad0*/  PRMT R26, R99, 0x7632, R26 ;  /* 0x00007632631a7816 */ /* 0x024fe4000000001a */
        /* <DEDUP_REMOVED lines=11> */
.L_x_30225:
[----:B------:R-:W-:Y:S01]  /*14b90*/  BSSY.RECONVERGENT B1, `(.L_x_30281) ;  /* 0x0000058000017945 */ /* 0x000fe20003800200 */
[----:B------:R-:W-:Y:S01]  /*14ba0*/  MOV R32, R33 ;  /* 0x0000002100207202 */ /* 0x000fe20000000f00 */
[----:B0--34-:R-:W-:Y:S02]  /*14bb0*/  IMAD.MOV.U32 R24, RZ, RZ, R34 ;  /* 0x000000ffff187224 */ /* 0x019fe400078e0022 */
[----:B------:R-:W-:Y:S01]  /*14bc0*/  IMAD.MOV.U32 R68, RZ, RZ, RZ ;  /* 0x000000ffff447224 */ /* 0x000fe200078e00ff */
        /* <DEDUP_REMOVED lines=17> */
.L_x_30285:
        /* <DEDUP_REMOVED lines=13> */
.L_x_30287:
[----:B------:R-:W-:Y:S05]  /*14db0*/  BSYNC.RECONVERGENT B3 ;  /* 0x0000000000037941 */ /* 0x000fea0003800200 */
.L_x_30286:
        /* <DEDUP_REMOVED lines=43> */
.L_x_30284:
[----:B------:R-:W-:Y:S05]  /*15070*/  BSYNC.RECONVERGENT B2 ;  /* 0x0000000000027941 */ /* 0x000fea0003800200 */
.L_x_30283:
[----:B------:R-:W-:Y:S01]  /*15080*/  I2FP.F32.U32 R25, R25 ;  /* 0x0000001900197245 */ /* 0x000fe20000201000 */
[----:B-12---:R-:W-:Y:S01]  /*15090*/  IMAD.MOV.U32 R26, RZ, RZ, 0x2f800000 ;  /* 0x2f800000ff1a7424 */ /* 0x006fe200078e00ff */
[----:B-----5:R-:W-:-:S03]  /*150a0*/  SHF.L.U32 R27, R96, 0x10, RZ ;  /* 0x00000010601b7819 */ /* 0x020fc600000006ff */
[----:B------:R-:W-:Y:S02]  /*150b0*/  FFMA.FTZ R25, R25, R26, 1.1641532182693481445e-10 ;  /* 0x2f00000019197423 */ /* 0x000fe4000001001a */
[----:B------:R-:W-:-:S03]  /*150c0*/  FMUL.FTZ R27, R27, UR11 ;  /* 0x0000000b1b1b7c20 */ /* 0x000fc60008410000 */
[----:B------:R-:W-:Y:S01]  /*150d0*/  FSETP.GTU.FTZ.AND P2, PT, R25, UR8, PT ;  /* 0x0000000819007c0b */ /* 0x000fe2000bf5c000 */
[----:B------:R-:W-:-:S03]  /*150e0*/  FMUL.FTZ R27, R27, UR10 ;  /* 0x0000000a1b1b7c20 */ /* 0x000fc60008410000 */
[----:B------:R-:W-:Y:S02]  /*150f0*/  SEL R187, RZ, 0x1, P2 ;  /* 0x00000001ffbb7807 */ /* 0x000fe40001000000 */
[----:B------:R-:W-:-:S07]  /*15100*/  FSEL R68, R27, RZ, !P2 ;  /* 0x000000ff1b447208 */ /* 0x000fce0005000000 */
.L_x_30282:
[----:B------:R-:W-:Y:S05]  /*15110*/  BSYNC.RECONVERGENT B1 ;  /* 0x0000000000017941 */ /* 0x000fea0003800200 */
.L_x_30281:
[----:B------:R-:W-:Y:S01]  /*15120*/  BSSY.RECONVERGENT B1, `(.L_x_30288) ;  /* 0x0000055000017945 */ /* 0x000fe20003800200 */
[----:B------:R-:W-:Y:S02]  /*15130*/  IMAD.MOV.U32 R25, RZ, RZ, R24 ;  /* 0x000000ffff197224 */ /* 0x000fe400078e0018 */
[----:B------:R-:W-:Y:S01]  /*15140*/  IMAD.MOV.U32 R69, RZ, RZ, RZ ;  /* 0x000000ffff457224 */ /* 0x000fe200078e00ff */
[----:B------:R-:W-:Y:S06]  /*15150*/  @!P1 BRA `(.L_x_30289) ;  /* 0x0000000400449947 */ /* 0x000fec0003800000 */
[----:B------:R-:W-:Y:S01]  /*15160*/  ISETP.NE.AND P2, PT, R24, 0x1, PT ;  /* 0x000000011800780c */ /* 0x000fe20003f45270 */
[----:B------:R-:W-:Y:S01]  /*15170*/  BSSY.RECONVERGENT B2, `(.L_x_30290) ;  /* 0x0000045000027945 */ /* 0x000fe20003800200 */
[----:B------:R-:W-:Y:S02]  /*15180*/  HFMA2 R25, -RZ, RZ, 0, 1.1920928955078125e-07 ;  /* 0x00000002ff197431 */ /* 0x000fe400000001ff */
[----:B-12---:R-:W-:-:S09]  /*15190*/  IMAD.MOV.U32 R26, RZ, RZ, R0 ;  /* 0x000000ffff1a7224 */ /* 0x006fd200078e0000 */
        /* <DEDUP_REMOVED lines=9> */
.L_x_30292:
        /* <DEDUP_REMOVED lines=13> */
.L_x_30294:
[----:B------:R-:W-:Y:S05]  /*15300*/  BSYNC.RECONVERGENT B3 ;  /* 0x0000000000037941 */ /* 0x000fea0003800200 */
.L_x_30293:
        /* <DEDUP_REMOVED lines=43> */
.L_x_30291:
[----:B------:R-:W-:Y:S05]  /*155c0*/  BSYNC.RECONVERGENT B2 ;  /* 0x0000000000027941 */ /* 0x000fea0003800200 */
.L_x_30290:
[----:B------:R-:W-:Y:S01]  /*155d0*/  I2FP.F32.U32 R24, R26 ;  /* 0x0000001a00187245 */ /* 0x000fe20000201000 */
[----:B------:R-:W-:Y:S01]  /*155e0*/  IMAD.MOV.U32 R27, RZ, RZ, 0x2f800000 ;  /* 0x2f800000ff1b7424 */ /* 0x000fe200078e00ff */
[----:B-----5:R-:W-:-:S03]  /*155f0*/  PRMT R26, R96, 0x7632, R26 ;  /* 0x00007632601a7816 */ /* 0x020fc6000000001a */
[----:B------:R-:W-:Y:S01]  /*15600*/  FFMA.FTZ R24, R24, R27, 1.1641532182693481445e-10 ;  /* 0x2f00000018187423 */ /* 0x000fe2000001001b */
[----:B------:R-:W-:-:S04]  /*15610*/  SHF.L.U32 R26, R26, 0x10, RZ ;  /* 0x000000101a1a7819 */ /* 0x000fc800000006ff */
[----:B------:R-:W-:Y:S01]  /*15620*/  FSETP.GTU.FTZ.AND P2, PT, R24, UR8, PT ;  /* 0x0000000818007c0b */ /* 0x000fe2000bf5c000 */
[----:B------:R-:W-:-:S03]  /*15630*/  FMUL.FTZ R26, R26, UR11 ;  /* 0x0000000b1a1a7c20 */ /* 0x000fc60008410000 */
[----:B------:R-:W-:Y:S01]  /*15640*/  SEL R188, RZ, 0x1, P2 ;  /* 0x00000001ffbc7807 */ /* 0x000fe20001000000 */
[----:B------:R-:W-:-:S05]  /*15650*/  FMUL.FTZ R26, R26, UR10 ;  /* 0x0000000a1a1a7c20 */ /* 0x000fca0008410000 */
[----:B------:R-:W-:-:S07]  /*15660*/  FSEL R69, R26, RZ, !P2 ;  /* 0x000000ff1a457208 */ /* 0x000fce0005000000 */
.L_x_30289:
[----:B------:R-:W-:Y:S05]  /*15670*/  BSYNC.RECONVERGENT B1 ;  /* 0x0000000000017941 */ /* 0x000fea0003800200 */
.L_x_30288:
        /* <DEDUP_REMOVED lines=17> */
.L_x_30299:
        /* <DEDUP_REMOVED lines=13> */
.L_x_30301:
[----:B------:R-:W-:Y:S05]  /*15860*/  BSYNC.RECONVERGENT B3 ;  /* 0x0000000000037941 */ /* 0x000fea0003800200 */
.L_x_30300:
        /* <DEDUP_REMOVED lines=43> */
.L_x_30298:
[----:B------:R-:W-:Y:S05]  /*15b20*/  BSYNC.RECONVERGENT B2 ;  /* 0x0000000000027941 */ /* 0x000fea0003800200 */
.L_x_30297:
        /* <DEDUP_REMOVED lines=9> */
.L_x_30296:
[----:B------:R-:W-:Y:S05]  /*15bc0*/  BSYNC.RECONVERGENT B1 ;  /* 0x0000000000017941 */ /* 0x000fea0003800200 */
.L_x_30295:
        /* <DEDUP_REMOVED lines=17> */
.L_x_30306:
        /* <DEDUP_REMOVED lines=13> */
.L_x_30308:
[----:B------:R-:W-:Y:S05]  /*15db0*/  BSYNC.RECONVERGENT B3 ;  /* 0x0000000000037941 */ /* 0x000fea0003800200 */
.L_x_30307:
        /* <DEDUP_REMOVED lines=43> */
.L_x_30305:
[----:B------:R-:W-:Y:S05]  /*16070*/  BSYNC.RECONVERGENT B2 ;  /* 0x0000000000027941 */ /* 0x000fea0003800200 */
.L_x_30304:
        /* <DEDUP_REMOVED lines=10> */
.L_x_30303:
[----:B------:R-:W-:Y:S05]  /*16120*/  BSYNC.RECONVERGENT B1 ;  /* 0x0000000000017941 */ /* 0x000fea0003800200 */
.L_x_30302:
        /* <DEDUP_REMOVED lines=17> */
.L_x_30313:
        /* <DEDUP_REMOVED lines=13> */
.L_x_30315:
[----:B------:R-:W-:Y:S05]  /*16310*/  BSYNC.RECONVERGENT B3 ;  /* 0x0000000000037941 */ /* 0x000fea0003800200 */
.L_x_30314:
        /* <DEDUP_REMOVED lines=43> */
.L_x_30312:
[----:B------:R-:W-:Y:S05]  /*165d0*/  BSYNC.RECONVERGENT B2 ;  /* 0x0000000000027941 */ /* 0x000fea0003800200 */
.L_x_30311:
        /* <DEDUP_REMOVED lines=9> */
.L_x_30310:
[----:B------:R-:W-:Y:S05]  /*16670*/  BSYNC.RECONVERGENT B1 ;  /* 0x0000000000017941 */ /* 0x000fea0003800200 */
.L_x_30309:
        /* <DEDUP_REMOVED lines=17> */
.L_x_30320:
        /* <DEDUP_REMOVED lines=13> */
.L_x_30322:
[----:B------:R-:W-:Y:S05]  /*16860*/  BSYNC.RECONVERGENT B3 ;  /* 0x0000000000037941 */ /* 0x000fea0003800200 */
.L_x_30321:
        /* <DEDUP_REMOVED lines=43> */
.L_x_30319:
[----:B------:R-:W-:Y:S05]  /*16b20*/  BSYNC.RECONVERGENT B2 ;  /* 0x0000000000027941 */ /* 0x000fea0003800200 */
.L_x_30318:
        /* <DEDUP_REMOVED lines=10> */
.L_x_30317:
[----:B------:R-:W-:Y:S05]  /*16bd0*/  BSYNC.RECONVERGENT B1 ;  /* 0x0000000000017941 */ /* 0x000fea0003800200 */
.L_x_30316:
        /* <DEDUP_REMOVED lines=17> */
.L_x_30327:
        /* <DEDUP_REMOVED lines=13> */
.L_x_30329:
[----:B------:R-:W-:Y:S05]  /*16dc0*/  BSYNC.RECONVERGENT B3 ;  /* 0x0000000000037941 */ /* 0x000fea0003800200 */
.L_x_30328:
        /* <DEDUP_REMOVED lines=43> */
.L_x_30326:
[----:B------:R-:W-:Y:S05]  /*17080*/  BSYNC.RECONVERGENT B2 ;  /* 0x0000000000027941 */ /* 0x000fea0003800200 */
.L_x_30325:
        /* <DEDUP_REMOVED lines=9> */
.L_x_30324:
[----:B------:R-:W-:Y:S05]  /*17120*/  BSYNC.RECONVERGENT B1 ;  /* 0x0000000000017941 */ /* 0x000fea0003800200 */
.L_x_30323:
        /* <DEDUP_REMOVED lines=16> */
.L_x_30332:
        /* <DEDUP_REMOVED lines=13> */
.L_x_30334:
[----:B------:R-:W-:Y:S05]  /*17300*/  BSYNC.RECONVERGENT B2 ;  /* 0x0000000000027941 */ /* 0x000fea0003800200 */
.L_x_30333:
        /* <DEDUP_REMOVED lines=43> */
.L_x_30331:
[----:B------:R-:W-:Y:S05]  /*175c0*/  BSYNC.RECONVERGENT B1 ;  /* 0x0000000000017941 */ /* 0x000fea0003800200 */
.L_x_30330:
[----:B------:R-:W-:Y:S01]  /*175d0*/  I2FP.F32.U32 R24, R25 ;  /* 0x0000001900187245 */ /* 0x000fe20000201000 */
[----:B-12---:R-:W-:Y:S01]  /*175e0*/  IMAD.MOV.U32 R27, RZ, RZ, 0x2f800000 ;  /* 0x2f800000ff1b7424 */ /* 0x006fe200078e00ff */
        /* <DEDUP_REMOVED lines=8> */
.L_x_30275:
[----:B------:R-:W-:Y:S05]  /*17670*/  BSYNC.RECONVERGENT B0 ;  /* 0x0000000000007941 */ /* 0x000fea0003800200 */
.L_x_30224:
[----:B------:R-:W-:Y:S01]  /*17680*/  VIADD R25, R176, 0x60 ;  /* 0x00000060b0197836 */ /* 0x000fe20000000000 */
[----:B------:R-:W-:Y:S03]  /*17690*/  BSSY.RECONVERGENT B0, `(.L_x_30335) ;  /* 0x000001a000007945 */ /* 0x000fe60003800200 */
[----:B------:R-:W-:-:S05]  /*176a0*/  IMAD.WIDE.U32 R24, R25, 0x20, R250 ;  /* 0x0000002019187825 */ /* 0x000fca00078e00fa */
[----:B-----5:R0:W-:Y:S04]  /*176b0*/  STG.E.128 desc[UR6][R24.64], R68 ;  /* 0x0000004418007986 */ /* 0x0201e8000c101d06 */
[----:B------:R0:W-:Y:S01]  /*176c0*/  STG.E.128 desc[UR6][R24.64+0x10], R64 ;  /* 0x0000104018007986 */ /* 0x0001e2000c101d06 */
[----:B------:R-:W-:Y:S05]  /*176d0*/  @!P1 BRA `(.L_x_30336) ;  /* 0x0000000000549947 */ /* 0x000fea0003800000 */
[----:B-12---:R-:W-:Y:S01]  /*176e0*/  IMAD.U32 R27, R195, 0x10000, RZ ;  /* 0x00010000c31b7824 */ /* 0x006fe200078e00ff */
[----:B0-----:R-:W0:Y:S01]  /*176f0*/  LDC.64 R24, c[0x0][0x3b0] ;  /* 0x0000ec00ff187b82 */ /* 0x001e220000000a00 */
        /* <DEDUP_REMOVED lines=13> */
[----:B------:R-:W-:Y:S02]  /*177d0*/  IADD3 R27, PT, PT, R177, 0x60, RZ ;  /* 0x00000060b11b7810 */ /* 0x000fe40007ffe0ff */
[----:B------:R-:W-:Y:S02]  /*177e0*/  LOP3.LUT R26, R30, R26, R28, 0xfe, !PT ;  /* 0x0000001a1e1a7212 */ /* 0x000fe400078efe1c */
[----:B------:R-:W-:Y:S01]  /*177f0*/  LOP3.LUT R31, R35, R31, RZ, 0xfc, !PT ;  /* 0x0000001f231f7212 */ /* 0x000fe200078efcff */
[----:B0-----:R-:W-:Y:S01]  /*17800*/  IMAD.WIDE.U32 R24, R27, 0x8, R24 ;  /* 0x000000081b187825 */ /* 0x001fe200078e0018 */
[----:B------:R-:W-:-:S05]  /*17810*/  LOP3.LUT R30, R26, 0xff, R187, 0xf8, !PT ;  /* 0x000000ff1a1e7812 */ /* 0x000fca00078ef8bb */
[----:B------:R3:W-:Y:S02]  /*17820*/  STG.E.64 desc[UR6][R24.64], R30 ;  /* 0x0000001e18007986 */ /* 0x0007e4000c101b06 */
.L_x_30336:
[----:B------:R-:W-:Y:S05]  /*17830*/  BSYNC.RECONVERGENT B0 ;  /* 0x0000000000007941 */ /* 0x000fea0003800200 */
.L_x_30335:
[----:B------:R-:W-:Y:S04]  /*17840*/  BSSY.RECONVERGENT B0, `(.L_x_30337) ;  /* 0x0000006000007945 */ /* 0x000fe80003800200 */
[----:B------:R-:W-:Y:S05]  /*17850*/  @!P1 BRA `(.L_x_30338) ;  /* 0x0000000000109947 */ /* 0x000fea0003800000 */
[----:B0--3--:R-:W0:Y:S01]  /*17860*/  LDC.64 R24, c[0x0][0x390] ;  /* 0x0000e400ff187b82 */ /* 0x009e220000000a00 */
[----:B-12---:R-:W-:-:S04]  /*17870*/  VIADD R27, R177, 0x80 ;  /* 0x00000080b11b7836 */ /* 0x006fc80000000000 */
[----:B0-----:R-:W-:-:S05]  /*17880*/  IMAD.WIDE.U32 R24, R27, 0x10, R24 ;  /* 0x000000101b187825 */ /* 0x001fca00078e0018 */
[----:B------:R4:W5:Y:S02]  /*17890*/  LDG.E.128 R96, desc[UR6][R24.64] ;  /* 0x0000000618607981 */ /* 0x000964000c1e1d00 */
.L_x_30338:
[----:B------:R-:W-:Y:S05]  /*178a0*/  BSYNC.RECONVERGENT B0 ;  /* 0x0000000000007941 */ /* 0x000fea0003800200 */
.L_x_30337:
[----:B------:R-:W-:Y:S04]  /*178b0*/  BSSY.RECONVERGENT B0, `(.L_x_30339) ;  /* 0x000057f000007945 */ /* 0x000fe80003800200 */
[----:B------:R-:W-:Y:S05]  /*178c0*/  @!P0 BRA `(.L_x_30340) ;  /* 0x0000002c00408947 */ /* 0x000fea0003800000 */
[----:B------:R-:W1:Y:S01]  /*178d0*/  LDC.64 R56, c[0x0][0x3a0] ;  /* 0x0000e800ff387b82 */ /* 0x000e620000000a00 */
[----:B0--34-:R-:W-:-:S04]  /*178e0*/  VIADD R25, R176, 0x80 ;  /* 0x00000080b0197836 */ /* 0x019fc80000000000 */
[----:B-1----:R-:W-:-:S05]  /*178f0*/  IMAD.WIDE.U32 R56, R25, 0x20, R56 ;  /* 0x0000002019387825 */ /* 0x002fca00078e0038 */
[----:B------:R0:W5:Y:S04]  /*17900*/  LDG.E.128 R60, desc[UR6][R56.64] ;  /* 0x00000006383c7981 */ /* 0x000168000c1e1d00 */
[----:B------:R-:W5:Y:S01]  /*17910*/  LDG.E.128 R56, desc[UR6][R56.64+0x10] ;  /* 0x0000100638387981 */ /* 0x000f62000c1e1d00 */
[----:B------:R-:W-:Y:S01]  /*17920*/  ISETP.GT.AND P2, PT, R197, RZ, PT ;  /* 0x000000ffc500720c */ /* 0x000fe20003f44270 */
[----:B------:R-:W-:-:S12]  /*17930*/  BSSY.RECONVERGENT B1, `(.L_x_30341) ;  /* 0x0000058000017945 */ /* 0x000fd80003800200 */
[----:B------:R-:W-:Y:S01]  /*17940*/  @!P2 MOV R30, R32 ;  /* 0x00000020001ea202 */ /* 0x000fe20000000f00 */
[----:B------:R-:W-:Y:S01]  /*17950*/  @!P2 IMAD.MOV.U32 R24, RZ, RZ, R33 ;  /* 0x000000ffff18a224 */ /* 0x000fe200078e0021 */
        /* <DEDUP_REMOVED lines=17> */
.L_x_30345:
        /* <DEDUP_REMOVED lines=13> */
.L_x_30347:
[----:B------:R-:W-:Y:S05]  /*17b40*/  BSYNC.RECONVERGENT B3 ;  /* 0x0000000000037941 */ /* 0x000fea0003800200 */
.L_x_30346:
        /* <DEDUP_REMOVED lines=41> */
[----:B------:R-:W-:Y:S01]  /*17de0*/  LOP3.LUT R5, R12, R26, R25, 0x96, !PT ;  /* 0x0000001a0c057212 */ /* 0x000fe200078e9619 */
[----:B------:R-:W-:-:S07]  /*17df0*/  IMAD.MOV.U32 R25, RZ, RZ, R32 ;  /* 0x000000ffff197224 */ /* 0x000fce00078e0020 */
.L_x_30344:
[----:B------:R-:W-:Y:S05]  /*17e00*/  BSYNC.RECONVERGENT B2 ;  /* 0x0000000000027941 */ /* 0x000fea0003800200 */
.L_x_30343:
[----:B------:R-:W-:Y:S01]  /*17e10*/  I2FP.F32.U32 R25, R25 ;  /* 0x0000001900197245 */ /* 0x000fe20000201000 */
[----:B--2---:R-:W-:Y:S02]  /*17e20*/  IMAD.MOV.U32 R26, RZ, RZ, 0x2f800000 ;  /* 0x2f800000ff1a7424 */ /* 0x004fe400078e00ff */
        /* <DEDUP_REMOVED lines=8> */
.L_x_30342:
[----:B------:R-:W-:Y:S05]  /*17eb0*/  BSYNC.RECONVERGENT B1 ;  /* 0x0000000000017941 */ /* 0x000fea0003800200 */
.L_x_30341:
[----:B------:R-:W-:Y:S01]  /*17ec0*/  BSSY.RECONVERGENT B1, `(.L_x_30348) ;  /* 0x0000059000017945 */ /* 0x000fe20003800200 */
[----:B------:R-:W-:Y:S01]  /*17ed0*/  @!P2 MOV R31, R30 ;  /* 0x0000001e001fa202 */ /* 0x000fe20000000f00 */
[----:B------:R-:W-:Y:S02]  /*17ee0*/  @!P2 IMAD.MOV.U32 R25, RZ, RZ, R24 ;  /* 0x000000ffff19a224 */ /* 0x000fe400078e0018 */
[----:B------:R-:W-:Y:S05]  /*17ef0*/  @!P2 BRA `(.L_x_30349) ;  /* 0x000000040054a947 */ /* 0x000fea0003800000 */
[----:B------:R-:W-:Y:S01]  /*17f00*/  ISETP.NE.AND P3, PT, R24, 0x1, PT ;  /* 0x000000011800780c */ /* 0x000fe20003f65270 */
[----:B------:R-:W-:Y:S01]  /*17f10*/  BSSY.RECONVERGENT B2, `(.L_x_30350) ;  /* 0x0000048000027945 */ /* 0x000fe20003800200 */
[----:B------:R-:W-:Y:S01]  /*17f20*/  IMAD.MOV.U32 R25, RZ, RZ, 0x2 ;  /* 0x00000002ff197424 */ /* 0x000fe200078e00ff */
[----:B--2---:R-:W-:Y:S01]  /*17f30*/  MOV R26, R0 ;  /* 0x00000000001a7202 */ /* 0x004fe20000000f00 */
        /* <DEDUP_REMOVED lines=12> */
.L_x_30352:
        /* <DEDUP_REMOVED lines=13> */
.L_x_30354:
[----:B------:R-:W-:Y:S05]  /*180d0*/  BSYNC.RECONVERGENT B3 ;  /* 0x0000000000037941 */ /* 0x000fea0003800200 */
.L_x_30353:
        /* <DEDUP_REMOVED lines=43> */
.L_x_30351:
[----:B------:R-:W-:Y:S05]  /*18390*/  BSYNC.RECONVERGENT B2 ;  /* 0x0000000000027941 */ /* 0x000fea0003800200 */
.L_x_30350:
        /* <DEDUP_REMOVED lines=11> */
.L_x_30349:
[----:B------:R-:W-:Y:S05]  /*18450*/  BSYNC.RECONVERGENT B1 ;  /* 0x0000000000017941 */ /* 0x000fea0003800200 */
.L_x_30348:
        /* <DEDUP_REMOVED lines=20> */
.L_x_30359:
        /* <DEDUP_REMOVED lines=13> */
.L_x_30361:
[----:B------:R-:W-:Y:S05]  /*18670*/  BSYNC.RECONVERGENT B3 ;  /* 0x0000000000037941 */ /* 0x000fea0003800200 */
.L_x_30360:
        /* <DEDUP_REMOVED lines=43> */
.L_x_30358:
[----:B------:R-:W-:Y:S05]  /*18930*/  BSYNC.RECONVERGENT B2 ;  /* 0x0000000000027941 */ /* 0x000fea0003800200 */
.L_x_30357:
        /* <DEDUP_REMOVED lines=10> */
.L_x_30356:
[----:B------:R-:W-:Y:S05]  /*189e0*/  BSYNC.RECONVERGENT B1 ;  /* 0x0000000000017941 */ /* 0x000fea0003800200 */
.L_x_30355:
        /* <DEDUP_REMOVED lines=20> */
.L_x_30366:
        /* <DEDUP_REMOVED lines=13> */
.L_x_30368:
[----:B------:R-:W-:Y:S05]  /*18c00*/  BSYNC.RECONVERGENT B3 ;  /* 0x0000000000037941 */ /* 0x000fea0003800200 */
.L_x_30367:
        /* <DEDUP_REMOVED lines=43> */
.L_x_30365:
[----:B------:R-:W-:Y:S05]  /*18ec0*/  BSYNC.RECONVERGENT B2 ;  /* 0x0000000000027941 */ /* 0x000fea0003800200 */
.L_x_30364:
        /* <DEDUP_REMOVED lines=11> */
.L_x_30363:
[----:B------:R-:W-:Y:S05]  /*18f80*/  BSYNC.RECONVERGENT B1 ;  /* 0x0000000000017941 */ /* 0x000fea0003800200 */
.L_x_30362:
        /* <DEDUP_REMOVED lines=20> */
.L_x_30373:
        /* <DEDUP_REMOVED lines=13> */
.L_x_30375:
[----:B------:R-:W-:Y:S05]  /*191a0*/  BSYNC.RECONVERGENT B3 ;  /* 0x0000000000037941 */ /* 0x000fea0003800200 */
.L_x_30374:
        /* <DEDUP_REMOVED lines=43> */
.L_x_30372:
[----:B------:R-:W-:Y:S05]  /*19460*/  BSYNC.RECONVERGENT B2 ;  /* 0x0000000000027941 */ /* 0x000fea0003800200 */
.L_x_30371:
        /* <DEDUP_REMOVED lines=10> */
.L_x_30370:
[----:B------:R-:W-:Y:S05]  /*19510*/  BSYNC.RECONVERGENT B1 ;  /* 0x0000000000017941 */ /* 0x000fea0003800200 */
.L_x_30369:
        /* <DEDUP_REMOVED lines=20> */
.L_x_30380:
        /* <DEDUP_REMOVED lines=13> */
.L_x_30382:
[----:B------:R-:W-:Y:S05]  /*19730*/  BSYNC.RECONVERGENT B3 ;  /* 0x0000000000037941 */ /* 0x000fea0003800200 */
.L_x_30381:
        /* <DEDUP_REMOVED lines=43> */
.L_x_30379:
[----:B------:R-:W-:Y:S05]  /*199f0*/  BSYNC.RECONVERGENT B2 ;  /* 0x0000000000027941 */ /* 0x000fea0003800200 */
.L_x_30378:
        /* <DEDUP_REMOVED lines=11> */
.L_x_30377:
[----:B------:R-:W-:Y:S05]  /*19ab0*/  BSYNC.RECONVERGENT B1 ;  /* 0x0000000000017941 */ /* 0x000fea0003800200 */
.L_x_30376:
        /* <DEDUP_REMOVED lines=20> */
.L_x_30387:
        /* <DEDUP_REMOVED lines=13> */
.L_x_30389:
[----:B------:R-:W-:Y:S05]  /*19cd0*/  BSYNC.RECONVERGENT B3 ;  /* 0x0000000000037941 */ /* 0x000fea0003800200 */
.L_x_30388:
        /* <DEDUP_REMOVED lines=43> */
.L_x_30386:
[----:B------:R-:W-:Y:S05]  /*19f90*/  BSYNC.RECONVERGENT B2 ;  /* 0x0000000000027941 */ /* 0x000fea0003800200 */
.L_x_30385:
        /* <DEDUP_REMOVED lines=10> */
.L_x_30384:
[----:B------:R-:W-:Y:S05]  /*1a040*/  BSYNC.RECONVERGENT B1 ;  /* 0x0000000000017941 */ /* 0x000fea0003800200 */
.L_x_30383:
        /* <DEDUP_REMOVED lines=19> */
.L_x_30393:
        /* <DEDUP_REMOVED lines=13> */
.L_x_30395:
[----:B------:R-:W-:Y:S05]  /*1a250*/  BSYNC.RECONVERGENT B2 ;  /* 0x0000000000027941 */ /* 0x000fea0003800200 */
.L_x_30394:
[----:B------:R-:W-:Y:S01]  /*1a260*/  IMAD.WIDE.U32 R24, R8, -0x326172a9, RZ ;  /* 0xcd9e8d5708187825 */ /* 0x000fe200078e00ff */
[----:B--2---:R-:W-:-:S03]  /*1a270*/  LOP3.LUT R26, R2, R5, R191, 0x96, !PT ;  /* 0x00000005021a7212 */ /* 0x004fc600078e96bf */
        /* <DEDUP_REMOVED lines=39> */
[----:B------:R-:W-:-:S07]  /*1a4f0*/  LOP3.LUT R5, R12, R24, R31, 0x96, !PT ;  /* 0x000000180c057212 */ /* 0x000fce00078e961f */
.L_x_30392:
[----:B------:R-:W-:Y:S05]  /*1a500*/  BSYNC.RECONVERGENT B1 ;  /* 0x0000000000017941 */ /* 0x000fea0003800200 */
.L_x_30391:
[----:B------:R-:W-:Y:S01]  /*1a510*/  I2FP.F32.U32 R24, R25 ;  /* 0x0000001900187245 */ /* 0x000fe20000201000 */
[----:B------:R-:W-:Y:S01]  /*1a520*/  HFMA2 R25, -RZ, RZ, 0.1171875, 0 ;  /* 0x2f800000ff197431 */ /* 0x000fe200000001ff */
[----:B--2--5:R-:W-:-:S05]  /*1a530*/  PRMT R26, R99, 0x7632, R26 ;  /* 0x00007632631a7816 */ /* 0x024fca000000001a */
[----:B------:R-:W-:Y:S02]  /*1a540*/  IMAD.U32 R26, R26, 0x10000, RZ ;  /* 0x000100001a1a7824 */ /* 0x000fe400078e00ff */
[----:B------:R-:W-:Y:S02]  /*1a550*/  FFMA.FTZ R24, R24, R25, 1.1641532182693481445e-10 ;  /* 0x2f00000018187423 */ /* 0x000fe40000010019 */
[----:B------:R-:W-:-:S04]  /*1a560*/  FMUL.FTZ R26, R26, UR11 ;  /* 0x0000000b1a1a7c20 */ /* 0x000fc80008410000 */
[----:B------:R-:W-:Y:S01]  /*1a570*/  FMUL.FTZ R26, R26, UR10 ;  /* 0x0000000a1a1a7c20 */ /* 0x000fe20008410000 */
[----:B------:R-:W-:-:S04]  /*1a580*/  FSETP.GTU.FTZ.AND P2, PT, R24, UR8, PT ;  /* 0x0000000818007c0b */ /* 0x000fc8000bf5c000 */
[----:B------:R-:W-:Y:S02]  /*1a590*/  FSEL R26, R26, RZ, !P2 ;  /* 0x000000ff1a1a7208 */ /* 0x000fe40005000000 */
[----:B------:R-:W-:-:S03]  /*1a5a0*/  SEL R196, RZ, 0x1, P2 ;  /* 0x00000001ffc47807 */ /* 0x000fc60001000000 */
[----:B------:R-:W-:Y:S01]  /*1a5b0*/  FADD.FTZ R59, R59, R26 ;  /* 0x0000001a3b3b7221 */ /* 0x000fe20000010000 */
[----:B------:R-:W-:Y:S06]  /*1a5c0*/  BRA `(.L_x_30390) ;  /* 0x0000002800b47947 */ /* 0x000fec0003800000 */
.L_x_30340:
[----:B------:R-:W-:Y:S01]  /*1a5d0*/  BSSY.RECONVERGENT B1, `(.L_x_30396) ;  /* 0x0000057000017945 */ /* 0x000fe20003800200 */
[----:B---3--:R-:W-:Y:S01]  /*1a5e0*/  IMAD.MOV.U32 R30, RZ, RZ, R32 ;  /* 0x000000ffff1e7224 */ /* 0x008fe200078e0020 */
[----:B0---4-:R-:W-:Y:S01]  /*1a5f0*/  MOV R24, R33 ;  /* 0x0000002100187202 */ /* 0x011fe20000000f00 */
[----:B------:R-:W-:Y:S01]  /*1a600*/  IMAD.MOV.U32 R60, RZ, RZ, RZ ;  /* 0x000000ffff3c7224 */ /* 0x000fe200078e00ff */
        /* <DEDUP_REMOVED lines=17> */
.L_x_30400:
        /* <DEDUP_REMOVED lines=13> */
.L_x_30402:
[----:B------:R-:W-:Y:S05]  /*1a7f0*/  BSYNC.RECONVERGENT B3 ;  /* 0x0000000000037941 */ /* 0x000fea0003800200 */
.L_x_30401:
[----:B------:R-:W-:Y:S01]  /*1a800*/  IMAD.WIDE.U32 R24, R8, -0x326172a9, RZ ;  /* 0xcd9e8d5708187825 */ /* 0x000fe200078e00ff */
[----:B-12---:R-:W-:-:S04]  /*1a810*/  LOP3.LUT R26, R2, R5, R191, 0x96, !PT ;  /* 0x00000005021a7212 */ /* 0x006fc800078e96bf */
        /* <DEDUP_REMOVED lines=40> */
.L_x_30399:
[----:B------:R-:W-:Y:S05]  /*1aaa0*/  BSYNC.RECONVERGENT B2 ;  /* 0x0000000000027941 */ /* 0x000fea0003800200 */
.L_x_30398:
        /* <DEDUP_REMOVED lines=9> */
.L_x_30397:
[----:B------:R-:W-:Y:S05]  /*1ab40*/  BSYNC.RECONVERGENT B1 ;  /* 0x0000000000017941 */ /* 0x000fea0003800200 */
.L_x_30396:
        /* <DEDUP_REMOVED lines=17> */
.L_x_30407:
        /* <DEDUP_REMOVED lines=13> */
.L_x_30409:
[----:B------:R-:W-:Y:S05]  /*1ad30*/  BSYNC.RECONVERGENT B3 ;  /* 0x0000000000037941 */ /* 0x000fea0003800200 */
.L_x_30408:
        /* <DEDUP_REMOVED lines=43> */
.L_x_30406:
[----:B------:R-:W-:Y:S05]  /*1aff0*/  BSYNC.RECONVERGENT B2 ;  /* 0x0000000000027941 */ /* 0x000fea0003800200 */
.L_x_30405:
        /* <DEDUP_REMOVED lines=10> */
.L_x_30404:
[----:B------:R-:W-:Y:S05]  /*1b0a0*/  BSYNC.RECONVERGENT B1 ;  /* 0x0000000000017941 */ /* 0x000fea0003800200 */
.L_x_30403:
        /* <DEDUP_REMOVED lines=17> */
.L_x_30414:
        /* <DEDUP_REMOVED lines=13> */
.L_x_30416:
[----:B------:R-:W-:Y:S05]  /*1b290*/  BSYNC.RECONVERGENT B3 ;  /* 0x0000000000037941 */ /* 0x000fea0003800200 */
.L_x_30415:
        /* <DEDUP_REMOVED lines=43> */
.L_x_30413:
[----:B------:R-:W-:Y:S05]  /*1b550*/  BSYNC.RECONVERGENT B2 ;  /* 0x0000000000027941 */ /* 0x000fea0003800200 */
.L_x_30412:
        /* <DEDUP_REMOVED lines=9> */
.L_x_30411:
[----:B------:R-:W-:Y:S05]  /*1b5f0*/  BSYNC.RECONVERGENT B1 ;  /* 0x0000000000017941 */ /* 0x000fea0003800200 */
.L_x_30410:
        /* <DEDUP_REMOVED lines=17> */
.L_x_30421:
        /* <DEDUP_REMOVED lines=13> */
.L_x_30423:
[----:B------:R-:W-:Y:S05]  /*1b7e0*/  BSYNC.RECONVERGENT B3 ;  /* 0x0000000000037941 */ /* 0x000fea0003800200 */
.L_x_30422:
        /* <DEDUP_REMOVED lines=43> */
.L_x_30420:
[----:B------:R-:W-:Y:S05]  /*1baa0*/  BSYNC.RECONVERGENT B2 ;  /* 0x0000000000027941 */ /* 0x000fea0003800200 */
.L_x_30419:
        /* <DEDUP_REMOVED lines=10> */
.L_x_30418:
[----:B------:R-:W-:Y:S05]  /*1bb50*/  BSYNC.RECONVERGENT B1 ;  /* 0x0000000000017941 */ /* 0x000fea0003800200 */
.L_x_30417:
        /* <DEDUP_REMOVED lines=17> */
.L_x_30428:
        /* <DEDUP_REMOVED lines=13> */
.L_x_30430:
[----:B------:R-:W-:Y:S05]  /*1bd40*/  BSYNC.RECONVERGENT B3 ;  /* 0x0000000000037941 */ /* 0x000fea0003800200 */
.L_x_30429:
        /* <DEDUP_REMOVED lines=43> */
.L_x_30427:
[----:B------:R-:W-:Y:S05]  /*1c000*/  BSYNC.RECONVERGENT B2 ;  /* 0x0000000000027941 */ /* 0x000fea0003800200 */
.L_x_30426:
        /* <DEDUP_REMOVED lines=9> */
.L_x_30425:
[----:B------:R-:W-:Y:S05]  /*1c0a0*/  BSYNC.RECONVERGENT B1 ;  /* 0x0000000000017941 */ /* 0x000fea0003800200 */
.L_x_30424:
        /* <DEDUP_REMOVED lines=17> */
.L_x_30435:
        /* <DEDUP_REMOVED lines=13> */
.L_x_30437:
[----:B------:R-:W-:Y:S05]  /*1c290*/  BSYNC.RECONVERGENT B3 ;  /* 0x0000000000037941 */ /* 0x000fea0003800200 */
.L_x_30436:
        /* <DEDUP_REMOVED lines=43> */
.L_x_30434:
[----:B------:R-:W-:Y:S05]  /*1c550*/  BSYNC.RECONVERGENT B2 ;  /* 0x0000000000027941 */ /* 0x000fea0003800200 */
.L_x_30433:
        /* <DEDUP_REMOVED lines=10> */
.L_x_30432:
[----:B------:R-:W-:Y:S05]  /*1c600*/  BSYNC.RECONVERGENT B1 ;  /* 0x0000000000017941 */ /* 0x000fea0003800200 */
.L_x_30431:
        /* <DEDUP_REMOVED lines=17> */
.L_x_30442:
        /* <DEDUP_REMOVED lines=13> */
.L_x_30444:
[----:B------:R-:W-:Y:S05]  /*1c7f0*/  BSYNC.RECONVERGENT B3 ;  /* 0x0000000000037941 */ /* 0x000fea0003800200 */
.L_x_30443:
        /* <DEDUP_REMOVED lines=43> */
.L_x_30441:
[----:B------:R-:W-:Y:S05]  /*1cab0*/  BSYNC.RECONVERGENT B2 ;  /* 0x0000000000027941 */ /* 0x000fea0003800200 */
.L_x_30440:
        /* <DEDUP_REMOVED lines=9> */
.L_x_30439:
[----:B------:R-:W-:Y:S05]  /*1cb50*/  BSYNC.RECONVERGENT B1 ;  /* 0x0000000000017941 */ /* 0x000fea0003800200 */
.L_x_30438:
        /* <DEDUP_REMOVED lines=16> */
.L_x_30447:
        /* <DEDUP_REMOVED lines=13> */
.L_x_30449:
[----:B------:R-:W-:Y:S05]  /*1cd30*/  BSYNC.RECONVERGENT B2 ;  /* 0x0000000000027941 */ /* 0x000fea0003800200 */
.L_x_30448:
        /* <DEDUP_REMOVED lines=43> */
.L_x_30446:
[----:B------:R-:W-:Y:S05]  /*1cff0*/  BSYNC.RECONVERGENT B1 ;  /* 0x0000000000017941 */ /* 0x000fea0003800200 */
.L_x_30445:
        /* <DEDUP_REMOVED lines=10> */
.L_x_30390:
[----:B------:R-:W-:Y:S05]  /*1d0a0*/  BSYNC.RECONVERGENT B0 ;  /* 0x0000000000007941 */ /* 0x000fea0003800200 */
.L_x_30339:
[----:B------:R-:W-:Y:S01]  /*1d0b0*/  VIADD R25, R176, 0x80 ;  /* 0x00000080b0197836 */ /* 0x000fe20000000000 */
[----:B------:R-:W-:Y:S03]  /*1d0c0*/  BSSY.RECONVERGENT B0, `(.L_x_30450) ;  /* 0x000001a000007945 */ /* 0x000fe60003800200 */
[----:B------:R-:W-:-:S05]  /*1d0d0*/  IMAD.WIDE.U32 R24, R25, 0x20, R250 ;  /* 0x0000002019187825 */ /* 0x000fca00078e00fa */
[----:B-----5:R0:W-:Y:S04]  /*1d0e0*/  STG.E.128 desc[UR6][R24.64], R60 ;  /* 0x0000003c18007986 */ /* 0x0201e8000c101d06 */
[----:B------:R0:W-:Y:S01]  /*1d0f0*/  STG.E.128 desc[UR6][R24.64+0x10], R56 ;  /* 0x0000103818007986 */ /* 0x0001e2000c101d06 */
[----:B------:R-:W-:Y:S05]  /*1d100*/  @!P1 BRA `(.L_x_30451) ;  /* 0x0000000000549947 */ /* 0x000fea0003800000 */
[----:B0-----:R-:W-:Y:S01]  /*1d110*/  SHF.L.U32 R25, R195, 0x10, RZ ;  /* 0x00000010c3197819 */ /* 0x001fe200000006ff */
[----:B------:R-:W0:Y:S01]  /*1d120*/  LDC.64 R32, c[0x0][0x3b0] ;  /* 0x0000ec00ff207b82 */ /* 0x000e220000000a00 */
[----:B------:R-:W-:Y:S02]  /*1d130*/  LOP3.LUT R24, R196, 0xffff, RZ, 0xc0, !PT ;  /* 0x0000ffffc4187812 */ /* 0x000fe400078ec0ff */
[----:B------:R-:W-:Y:S02]  /*1d140*/  LOP3.LUT R25, R25, 0xff0000, RZ, 0xc0, !PT ;  /* 0x00ff000019197812 */ /* 0x000fe400078ec0ff */
[----:B-12---:R-:W-:Y:S02]  /*1d150*/  PRMT R27, R194, 0x7104, RZ ;  /* 0x00007104c21b7816 */ /* 0x006fe400000000ff */
        /* <DEDUP_REMOVED lines=12> */
[----:B------:R-:W-:Y:S02]  /*1d220*/  LOP3.LUT R29, R31, R29, RZ, 0xfc, !PT ;  /* 0x0000001d1f1d7212 */ /* 0x000fe400078efcff */
[----:B------:R-:W-:Y:S01]  /*1d230*/  LOP3.LUT R28, R24, 0xff, R187, 0xf8, !PT ;  /* 0x000000ff181c7812 */ /* 0x000fe200078ef8bb */
[----:B0-----:R-:W-:-:S05]  /*1d240*/  IMAD.WIDE.U32 R24, R25, 0x8, R32 ;  /* 0x0000000819187825 */ /* 0x001fca00078e0020 */
[----:B------:R3:W-:Y:S02]  /*1d250*/  STG.E.64 desc[UR6][R24.64], R28 ;  /* 0x0000001c18007986 */ /* 0x0007e4000c101b06 */
.L_x_30451:
[----:B------:R-:W-:Y:S05]  /*1d260*/  BSYNC.RECONVERGENT B0 ;  /* 0x0000000000007941 */ /* 0x000fea0003800200 */
.L_x_30450:
[----:B------:R-:W-:Y:S04]  /*1d270*/  BSSY.RECONVERGENT B0, `(.L_x_30452) ;  /* 0x0000006000007945 */ /* 0x000fe80003800200 */
[----:B------:R-:W-:Y:S05]  /*1d280*/  @!P1 BRA `(.L_x_30453) ;  /* 0x0000000000109947 */ /* 0x000fea0003800000 */
[----:B0--3--:R-:W0:Y:S01]  /*1d290*/  LDC.64 R24, c[0x0][0x390] ;  /* 0x0000e400ff187b82 */ /* 0x009e220000000a00 */
[----:B-12---:R-:W-:-:S04]  /*1d2a0*/  VIADD R27, R177, 0xa0 ;  /* 0x000000a0b11b7836 */ /* 0x006fc80000000000 */
[----:B0-----:R-:W-:-:S05]  /*1d2b0*/  IMAD.WIDE.U32 R24, R27, 0x10, R24 ;  /* 0x000000101b187825 */ /* 0x001fca00078e0018 */
[----:B------:R4:W5:Y:S02]  /*1d2c0*/  LDG.E.128 R96, desc[UR6][R24.64] ;  /* 0x0000000618607981 */ /* 0x000964000c1e1d00 */
.L_x_30453:
[----:B------:R-:W-:Y:S05]  /*1d2d0*/  BSYNC.RECONVERGENT B0 ;  /* 0x0000000000007941 */ /* 0x000fea0003800200 */
.L_x_30452:
        /* <DEDUP_REMOVED lines=28> */
.L_x_30460:
        /* <DEDUP_REMOVED lines=13> */
.L_x_30462:
[----:B------:R-:W-:Y:S05]  /*1d570*/  BSYNC.RECONVERGENT B3 ;  /* 0x0000000000037941 */ /* 0x000fea0003800200 */
.L_x_30461:
        /* <DEDUP_REMOVED lines=43> */
.L_x_30459:
[----:B------:R-:W-:Y:S05]  /*1d830*/  BSYNC.RECONVERGENT B2 ;  /* 0x0000000000027941 */ /* 0x000fea0003800200 */
.L_x_30458:
        /* <DEDUP_REMOVED lines=10> */
.L_x_30457:
[----:B------:R-:W-:Y:S05]  /*1d8e0*/  BSYNC.RECONVERGENT B1 ;  /* 0x0000000000017941 */ /* 0x000fea0003800200 */
.L_x_30456:
        /* <DEDUP_REMOVED lines=20> */
.L_x_30467:
        /* <DEDUP_REMOVED lines=13> */
.L_x_30469:
[----:B------:R-:W-:Y:S05]  /*1db00*/  BSYNC.RECONVERGENT B3 ;  /* 0x0000000000037941 */ /* 0x000fea0003800200 */
.L_x_30468:
        /* <DEDUP_REMOVED lines=43> */
.L_x_30466:
[----:B------:R-:W-:Y:S05]  /*1ddc0*/  BSYNC.RECONVERGENT B2 ;  /* 0x0000000000027941 */ /* 0x000fea0003800200 */
.L_x_30465:
        /* <DEDUP_REMOVED lines=11> */
.L_x_30464:
[----:B------:R-:W-:Y:S05]  /*1de80*/  BSYNC.RECONVERGENT B1 ;  /* 0x0000000000017941 */ /* 0x000fea0003800200 */
.L_x_30463:
        /* <DEDUP_REMOVED lines=16> */
[----:B------:R-:W-:Y:S01]  /*1df90*/  @!P3 IMAD.MOV.U32 R26, RZ, RZ, R5 ;  /* 0x000000ffff1ab224 */ /* 0x000fe200078e0005 */
[----:B------:R-:W-:Y:S01]  /*1dfa0*/  @P3 MOV R26, R4 ;  /* 0x00000004001a3202 */ /* 0x000fe20000000f00 */
[----:B------:R-:W-:Y:S01]  /*1dfb0*/  @P3 IMAD.MOV.U32 R31, RZ, RZ, R30 ;  /* 0x000000ffff1f3224 */ /* 0x000fe200078e001e */
[----:B------:R-:W-:Y:S06]  /*1dfc0*/  BRA `(.L_x_30473) ;  /* 0x0000000000e47947 */ /* 0x000fec0003800000 */
.L_x_30474:
        /* <DEDUP_REMOVED lines=13> */
.L_x_30476:
[----:B------:R-:W-:Y:S05]  /*1e0a0*/  BSYNC.RECONVERGENT B3 ;  /* 0x0000000000037941 */ /* 0x000fea0003800200 */
.L_x_30475:
        /* <DEDUP_REMOVED lines=43> */
.L_x_30473:
[----:B------:R-:W-:Y:S05]  /*1e360*/  BSYNC.RECONVERGENT B2 ;  /* 0x0000000000027941 */ /* 0x000fea0003800200 */
.L_x_30472:
[----:B------:R-:W-:Y:S01]  /*1e370*/  I2FP.F32.U32 R25, R26 ;  /* 0x0000001a00197245 */ /* 0x000fe20000201000 */
[----:B------:R-:W-:Y:S02]  /*1e380*/  HFMA2 R26, -RZ, RZ, 0.1171875, 0 ;  /* 0x2f800000ff1a7431 */ /* 0x000fe400000001ff */
[----:B-----5:R-:W-:-:S04]  /*1e390*/  IMAD.U32 R27, R97, 0x10000, RZ ;  /* 0x00010000611b7824 */ /* 0x020fc800078e00ff */
[----:B------:R-:W-:-:S04]  /*1e3a0*/  FMUL.FTZ R27, R27, UR11 ;  /* 0x0000000b1b1b7c20 */ /* 0x000fc80008410000 */
[----:B------:R-:W-:Y:S01]  /*1e3b0*/  FMUL.FTZ R27, R27, UR10 ;  /* 0x0000000a1b1b7c20 */ /* 0x000fe20008410000 */
[----:B------:R-:W-:-:S05]  /*1e3c0*/  FFMA.FTZ R25, R25, R26, 1.1641532182693481445e-10 ;  /* 0x2f00000019197423 */ /* 0x000fca000001001a */
[----:B------:R-:W-:-:S04]  /*1e3d0*/  FSETP.GTU.FTZ.AND P3, PT, R25, UR8, PT ;  /* 0x0000000819007c0b */ /* 0x000fc8000bf7c000 */
[----:B------:R-:W-:Y:S02]  /*1e3e0*/  FSEL R25, R27, RZ, !P3 ;  /* 0x000000ff1b197208 */ /* 0x000fe40005800000 */
[----:B------:R-:W-:-:S03]  /*1e3f0*/  SEL R189, RZ, 0x1, P3 ;  /* 0x00000001ffbd7807 */ /* 0x000fc60001800000 */
[----:B------:R-:W-:-:S07]  /*1e400*/  FADD.FTZ R54, R54, R25 ;  /* 0x0000001936367221 */ /* 0x000fce0000010000 */
.L_x_30471:
[----:B------:R-:W-:Y:S05]  /*1e410*/  BSYNC.RECONVERGENT B1 ;  /* 0x0000000000017941 */ /* 0x000fea0003800200 */
.L_x_30470:
[----:B------:R-:W-:Y:S01]  /*1e420*/  BSSY.RECONVERGENT B1, `(.L_x_30477) ;  /* 0x0000059000017945 */ /* 0x000fe20003800200 */
[----:B------:R-:W-:Y:S01]  /*1e430*/  @!P2 MOV R30, R31 ;  /* 0x0000001f001ea202 */ /* 0x000fe20000000f00 */
[----:B------:R-:W-:Y:S02]  /*1e440*/  @!P2 IMAD.MOV.U32 R25, RZ, RZ, R24 ;  /* 0x000000ffff19a224 */ /* 0x000fe400078e0018 */
[----:B------:R-:W-:Y:S05]  /*1e450*/  @!P2 BRA `(.L_x_30478) ;  /* 0x000000040054a947 */ /* 0x000fea0003800000 */
[----:B------:R-:W-:Y:S01]  /*1e460*/  ISETP.NE.AND P3, PT, R24, 0x1, PT ;  /* 0x000000011800780c */ /* 0x000fe20003f65270 */
[----:B------:R-:W-:Y:S01]  /*1e470*/  BSSY.RECONVERGENT B2, `(.L_x_30479) ;  /* 0x0000048000027945 */ /* 0x000fe20003800200 */
[----:B------:R-:W-:Y:S02]  /*1e480*/  HFMA2 R25, -RZ, RZ, 0, 1.1920928955078125e-07 ;  /* 0x00000002ff197431 */ /* 0x000fe400000001ff */
[----:B--2---:R-:W-:Y:S01]  /*1e490*/  IMAD.MOV.U32 R26, RZ, RZ, R0 ;  /* 0x000000ffff1a7224 */ /* 0x004fe200078e0000 */
        /* <DEDUP_REMOVED lines=12> */
.L_x_30481:
        /* <DEDUP_REMOVED lines=13> */
.L_x_30483:
[----:B------:R-:W-:Y:S05]  /*1e630*/  BSYNC.RECONVERGENT B3 ;  /* 0x0000000000037941 */ /* 0x000fea0003800200 */
.L_x_30482:
        /* <DEDUP_REMOVED lines=43> */
.L_x_30480:
[----:B------:R-:W-:Y:S05]  /*1e8f0*/  BSYNC.RECONVERGENT B2 ;  /* 0x0000000000027941 */ /* 0x000fea0003800200 */
.L_x_30479:
        /* <DEDUP_REMOVED lines=10> */
[----:B------:R-:W-:-:S07]  /*1e9a0*/  FADD.FTZ R55, R55, R24 ;  /* 0x0000001837377221 */ /* 0x000fce0000010000 */
.L_x_30478:
[----:B------:R-:W-:Y:S05]  /*1e9b0*/  BSYNC.RECONVERGENT B1 ;  /* 0x0000000000017941 */ /* 0x000fea0003800200 */
.L_x_30477:
        /* <DEDUP_REMOVED lines=20> */
.L_x_30488:
        /* <DEDUP_REMOVED lines=13> */
.L_x_30490:
[----:B------:R-:W-:Y:S05]  /*1ebd0*/  BSYNC.RECONVERGENT B3 ;  /* 0x0000000000037941 */ /* 0x000fea0003800200 */
.L_x_30489:
        /* <DEDUP_REMOVED lines=43> */
.L_x_30487:
[----:B------:R-:W-:Y:S05]  /*1ee90*/  BSYNC.RECONVERGENT B2 ;  /* 0x0000000000027941 */ /* 0x000fea0003800200 */
.L_x_30486:
        /* <DEDUP_REMOVED lines=10> */
.L_x_30485:
[----:B------:R-:W-:Y:S05]  /*1ef40*/  BSYNC.RECONVERGENT B1 ;  /* 0x0000000000017941 */ /* 0x000fea0003800200 */
.L_x_30484:
        /* <DEDUP_REMOVED lines=20> */
.L_x_30495:
        /* <DEDUP_REMOVED lines=13> */
.L_x_30497:
[----:B------:R-:W-:Y:S05]  /*1f160*/  BSYNC.RECONVERGENT B3 ;  /* 0x0000000000037941 */ /* 0x000fea0003800200 */
.L_x_30496:
        /* <DEDUP_REMOVED lines=43> */
.L_x_30494:
[----:B------:R-:W-:Y:S05]  /*1f420*/  BSYNC.RECONVERGENT B2 ;  /* 0x0000000000027941 */ /* 0x000fea0003800200 */
.L_x_30493:
        /* <DEDUP_REMOVED lines=11> */
.L_x_30492:
[----:B------:R-:W-:Y:S05]  /*1f4e0*/  BSYNC.RECONVERGENT B1 ;  /* 0x0000000000017941 */ /* 0x000fea0003800200 */
.L_x_30491:
        /* <DEDUP_REMOVED lines=20> */
.L_x_30502:
        /* <DEDUP_REMOVED lines=13> */
.L_x_30504:
[----:B------:R-:W-:Y:S05]  /*1f700*/  BSYNC.RECONVERGENT B3 ;  /* 0x0000000000037941 */ /* 0x000fea0003800200 */
.L_x_30503:
        /* <DEDUP_REMOVED lines=43> */
.L_x_30501:
[----:B------:R-:W-:Y:S05]  /*1f9c0*/  BSYNC.RECONVERGENT B2 ;  /* 0x0000000000027941 */ /* 0x000fea0003800200 */
.L_x_30500:
        /* <DEDUP_REMOVED lines=10> */
.L_x_30499:
[----:B------:R-:W-:Y:S05]  /*1fa70*/  BSYNC.RECONVERGENT B1 ;  /* 0x0000000000017941 */ /* 0x000fea0003800200 */
.L_x_30498:
        /* <DEDUP_REMOVED lines=19> */
.L_x_30508:
        /* <DEDUP_REMOVED lines=13> */
.L_x_30510:
[----:B------:R-:W-:Y:S05]  /*1fc80*/  BSYNC.RECONVERGENT B2 ;  /* 0x0000000000027941 */ /* 0x000fea0003800200 */
.L_x_30509:
        /* <DEDUP_REMOVED lines=43> */
.L_x_30507:
[----:B------:R-:W-:Y:S05]  /*1ff40*/  BSYNC.RECONVERGENT B1 ;  /* 0x0000000000017941 */ /* 0x000fea0003800200 */
.L_x_30506:
        /* <DEDUP_REMOVED lines=12> */
.L_x_30455:
[----:B------:R-:W-:Y:S01]  /*20010*/  BSSY.RECONVERGENT B1, `(.L_x_30511) ;  /* 0x0000058000017945 */ /* 0x000fe20003800200 */
[----:B------:R-:W-:Y:S01]  /*20020*/  HFMA2 R52, -RZ, RZ, 0, 0 ;  /* 0x00000000ff347431 */ /* 0x000fe200000001ff */
[----:B------:R-:W-:Y:S01]  /*20030*/  MOV R31, R30 ;  /* 0x0000001e001f7202 */ /* 0x000fe20000000f00 */
        /* <DEDUP_REMOVED lines=18> */
.L_x_30515:
        /* <DEDUP_REMOVED lines=13> */
.L_x_30517:
[----:B------:R-:W-:Y:S05]  /*20230*/  BSYNC.RECONVERGENT B3 ;  /* 0x0000000000037941 */ /* 0x000fea0003800200 */
.L_x_30516:
        /* <DEDUP_REMOVED lines=41> */
[----:B------:R-:W-:Y:S01]  /*204d0*/  LOP3.LUT R5, R12, R26, R25, 0x96, !PT ;  /* 0x0000001a0c057212 */ /* 0x000fe200078e9619 */
[----:B------:R-:W-:-:S07]  /*204e0*/  IMAD.MOV.U32 R25, RZ, RZ, R30 ;  /* 0x000000ffff197224 */ /* 0x000fce00078e001e */
.L_x_30514:
[----:B------:R-:W-:Y:S05]  /*204f0*/  BSYNC.RECONVERGENT B2 ;  /* 0x0000000000027941 */ /* 0x000fea0003800200 */
.L_x_30513:
        /* <DEDUP_REMOVED lines=9> */
.L_x_30512:
[----:B------:R-:W-:Y:S05]  /*20590*/  BSYNC.RECONVERGENT B1 ;  /* 0x0000000000017941 */ /* 0x000fea0003800200 */
.L_x_30511:
[----:B------:R-:W-:Y:S01]  /*205a0*/  BSSY.RECONVERGENT B1, `(.L_x_30518) ;  /* 0x0000055000017945 */ /* 0x000fe20003800200 */
[----:B------:R-:W-:Y:S01]  /*205b0*/  IMAD.MOV.U32 R25, RZ, RZ, R24 ;  /* 0x000000ffff197224 */ /* 0x000fe200078e0018 */
[----:B------:R-:W-:Y:S02]  /*205c0*/  MOV R53, RZ ;  /* 0x000000ff00357202 */ /* 0x000fe40000000f00 */
[----:B------:R-:W-:Y:S05]  /*205d0*/  @!P1 BRA `(.L_x_30519) ;  /* 0x0000000400449947 */ /* 0x000fea0003800000 */
[----:B------:R-:W-:Y:S01]  /*205e0*/  ISETP.NE.AND P2, PT, R24, 0x1, PT ;  /* 0x000000011800780c */ /* 0x000fe20003f45270 */
[----:B------:R-:W-:Y:S01]  /*205f0*/  BSSY.RECONVERGENT B2, `(.L_x_30520) ;  /* 0x0000045000027945 */ /* 0x000fe20003800200 */
[----:B------:R-:W-:Y:S01]  /*20600*/  IMAD.MOV.U32 R25, RZ, RZ, 0x2 ;  /* 0x00000002ff197424 */ /* 0x000fe200078e00ff */
[----:B-12---:R-:W-:-:S10]  /*20610*/  MOV R26, R0 ;  /* 0x00000000001a7202 */ /* 0x006fd40000000f00 */
        /* <DEDUP_REMOVED lines=9> */
.L_x_30522:
        /* <DEDUP_REMOVED lines=13> */
.L_x_30524:
[----:B------:R-:W-:Y:S05]  /*20780*/  BSYNC.RECONVERGENT B3 ;  /* 0x0000000000037941 */ /* 0x000fea0003800200 */
.L_x_30523:
        /* <DEDUP_REMOVED lines=43> */
.L_x_30521:
[----:B------:R-:W-:Y:S05]  /*20a40*/  BSYNC.RECONVERGENT B2 ;  /* 0x0000000000027941 */ /* 0x000fea0003800200 */
.L_x_30520:
        /* <DEDUP_REMOVED lines=10> */
.L_x_30519:
[----:B------:R-:W-:Y:S05]  /*20af0*/  BSYNC.RECONVERGENT B1 ;  /* 0x0000000000017941 */ /* 0x000fea0003800200 */
.L_x_30518:
[----:B------:R-:W-:Y:S01]  /*20b00*/  BSSY.RECONVERGENT B1, `(.L_x_30525) ;  /* 0x0000054000017945 */ /* 0x000fe20003800200 */
[----:B------:R-:W-:Y:S01]  /*20b10*/  MOV R24, R25 ;  /* 0x0000001900187202 */ /* 0x000fe20000000f00 */
[----:B------:R-:W-:Y:S02]  /*20b20*/  IMAD.MOV.U32 R54, RZ, RZ, RZ ;  /* 0x000000ffff367224 */ /* 0x000fe400078e00ff */
[----:B------:R-:W-:Y:S05]  /*20b30*/  @!P1 BRA `(.L_x_30526) ;  /* 0x0000000400409947 */ /* 0x000fea0003800000 */
        /* <DEDUP_REMOVED lines=13> */
.L_x_30529:
        /* <DEDUP_REMOVED lines=13> */
.L_x_30531:
[----:B------:R-:W-:Y:S05]  /*20ce0*/  BSYNC.RECONVERGENT B3 ;  /* 0x0000000000037941 */ /* 0x000fea0003800200 */
.L_x_30530:
        /* <DEDUP_REMOVED lines=43> */
.L_x_30528:
[----:B------:R-:W-:Y:S05]  /*20fa0*/  BSYNC.RECONVERGENT B2 ;  /* 0x0000000000027941 */ /* 0x000fea0003800200 */
.L_x_30527:
        /* <DEDUP_REMOVED lines=9> */
.L_x_30526:
[----:B------:R-:W-:Y:S05]  /*21040*/  BSYNC.RECONVERGENT B1 ;  /* 0x0000000000017941 */ /* 0x000fea0003800200 */
.L_x_30525:
        /* <DEDUP_REMOVED lines=17> */
.L_x_30536:
        /* <DEDUP_REMOVED lines=13> */
.L_x_30538:
[----:B------:R-:W-:Y:S05]  /*21230*/  BSYNC.RECONVERGENT B3 ;  /* 0x0000000000037941 */ /* 0x000fea0003800200 */
.L_x_30537:
        /* <DEDUP_REMOVED lines=43> */
.L_x_30535:
[----:B------:R-:W-:Y:S05]  /*214f0*/  BSYNC.RECONVERGENT B2 ;  /* 0x0000000000027941 */ /* 0x000fea0003800200 */
.L_x_30534:
        /* <DEDUP_REMOVED lines=10> */
.L_x_30533:
[----:B------:R-:W-:Y:S05]  /*215a0*/  BSYNC.RECONVERGENT B1 ;  /* 0x0000000000017941 */ /* 0x000fea0003800200 */
.L_x_30532:
        /* <DEDUP_REMOVED lines=17> */
.L_x_30543:
        /* <DEDUP_REMOVED lines=13> */
.L_x_30545:
[----:B------:R-:W-:Y:S05]  /*21790*/  BSYNC.RECONVERGENT B3 ;  /* 0x0000000000037941 */ /* 0x000fea0003800200 */
.L_x_30544:
        /* <DEDUP_REMOVED lines=43> */
.L_x_30542:
[----:B------:R-:W-:Y:S05]  /*21a50*/  BSYNC.RECONVERGENT B2 ;  /* 0x0000000000027941 */ /* 0x000fea0003800200 */
.L_x_30541:
        /* <DEDUP_REMOVED lines=9> */
.L_x_30540:
[----:B------:R-:W-:Y:S05]  /*21af0*/  BSYNC.RECONVERGENT B1 ;  /* 0x0000000000017941 */ /* 0x000fea0003800200 */
.L_x_30539:
        /* <DEDUP_REMOVED lines=17> */
.L_x_30550:
        /* <DEDUP_REMOVED lines=13> */
.L_x_30552:
[----:B------:R-:W-:Y:S05]  /*21ce0*/  BSYNC.RECONVERGENT B3 ;  /* 0x0000000000037941 */ /* 0x000fea0003800200 */
.L_x_30551:
        /* <DEDUP_REMOVED lines=43> */
.L_x_30549:
[----:B------:R-:W-:Y:S05]  /*21fa0*/  BSYNC.RECONVERGENT B2 ;  /* 0x0000000000027941 */ /* 0x000fea0003800200 */
.L_x_30548:
        /* <DEDUP_REMOVED lines=10> */
.L_x_30547:
[----:B------:R-:W-:Y:S05]  /*22050*/  BSYNC.RECONVERGENT B1 ;  /* 0x0000000000017941 */ /* 0x000fea0003800200 */
.L_x_30546:
        /* <DEDUP_REMOVED lines=17> */
.L_x_30557:
        /* <DEDUP_REMOVED lines=13> */
.L_x_30559:
[----:B------:R-:W-:Y:S05]  /*22240*/  BSYNC.RECONVERGENT B3 ;  /* 0x0000000000037941 */ /* 0x000fea0003800200 */
.L_x_30558:
        /* <DEDUP_REMOVED lines=43> */
.L_x_30556:
[----:B------:R-:W-:Y:S05]  /*22500*/  BSYNC.RECONVERGENT B2 ;  /* 0x0000000000027941 */ /* 0x000fea0003800200 */
.L_x_30555:
        /* <DEDUP_REMOVED lines=9> */
.L_x_30554:
[----:B------:R-:W-:Y:S05]  /*225a0*/  BSYNC.RECONVERGENT B1 ;  /* 0x0000000000017941 */ /* 0x000fea0003800200 */
.L_x_30553:
        /* <DEDUP_REMOVED lines=16> */
.L_x_30562:
        /* <DEDUP_REMOVED lines=13> */
.L_x_30564:
[----:B------:R-:W-:Y:S05]  /*22780*/  BSYNC.RECONVERGENT B2 ;  /* 0x0000000000027941 */ /* 0x000fea0003800200 */
.L_x_30563:
        /* <DEDUP_REMOVED lines=43> */
.L_x_30561:
[----:B------:R-:W-:Y:S05]  /*22a40*/  BSYNC.RECONVERGENT B1 ;  /* 0x0000000000017941 */ /* 0x000fea0003800200 */
.L_x_30560:
        /* <DEDUP_REMOVED lines=10> */
.L_x_30505:
[----:B------:R-:W-:Y:S05]  /*22af0*/  BSYNC.RECONVERGENT B0 ;  /* 0x0000000000007941 */ /* 0x000fea0003800200 */
.L_x_30454:
[----:B------:R-:W-:Y:S01]  /*22b00*/  IADD3 R25, PT, PT, R176, 0xa0, RZ ;  /* 0x000000a0b0197810 */ /* 0x000fe20007ffe0ff */
[----:B------:R-:W-:Y:S04]  /*22b10*/  BSSY.RECONVERGENT B0, `(.L_x_30565) ;  /* 0x000001a000007945 */ /* 0x000fe80003800200 */
[----:B------:R-:W-:-:S05]  /*22b20*/  IMAD.WIDE.U32 R24, R25, 0x20, R250 ;  /* 0x0000002019187825 */ /* 0x000fca00078e00fa */
[----:B-----5:R0:W-:Y:S04]  /*22b30*/  STG.E.128 desc[UR6][R24.64], R52 ;  /* 0x0000003418007986 */ /* 0x0201e8000c101d06 */
[----:B------:R0:W-:Y:S01]  /*22b40*/  STG.E.128 desc[UR6][R24.64+0x10], R48 ;  /* 0x0000103018007986 */ /* 0x0001e2000c101d06 */
[----:B------:R-:W-:Y:S05]  /*22b50*/  @!P1 BRA `(.L_x_30566) ;  /* 0x0000000000549947 */ /* 0x000fea0003800000 */
[----:B0-----:R-:W-:Y:S01]  /*22b60*/  IMAD.U32 R25, R195, 0x10000, RZ ;  /* 0x00010000c3197824 */ /* 0x001fe200078e00ff */
[----:B------:R-:W0:Y:S01]  /*22b70*/  LDC.64 R32, c[0x0][0x3b0] ;  /* 0x0000ec00ff207b82 */ /* 0x000e220000000a00 */
[----:B------:R-:W-:Y:S02]  /*22b80*/  LOP3.LUT R24, R196, 0xffff, RZ, 0xc0, !PT ;  /* 0x0000ffffc4187812 */ /* 0x000fe400078ec0ff */
[----:B-12---:R-:W-:Y:S02]  /*22b90*/  PRMT R27, R194, 0x7104, RZ ;  /* 0x00007104c21b7816 */ /* 0x006fe400000000ff */
        /* <DEDUP_REMOVED lines=13> */
[----:B------:R-:W-:Y:S02]  /*22c70*/  LOP3.LUT R29, R35, R29, RZ, 0xfc, !PT ;  /* 0x0000001d231d7212 */ /* 0x000fe400078efcff */
[----:B------:R-:W-:Y:S01]  /*22c80*/  LOP3.LUT R28, R24, 0xff, R187, 0xf8, !PT ;  /* 0x000000ff181c7812 */ /* 0x000fe200078ef8bb */
[----:B0-----:R-:W-:-:S05]  /*22c90*/  IMAD.WIDE.U32 R24, R25, 0x8, R32 ;  /* 0x0000000819187825 */ /* 0x001fca00078e0020 */
[----:B------:R3:W-:Y:S02]  /*22ca0*/  STG.E.64 desc[UR6][R24.64], R28 ;  /* 0x0000001c18007986 */ /* 0x0007e4000c101b06 */
.L_x_30566:
[----:B------:R-:W-:Y:S05]  /*22cb0*/  BSYNC.RECONVERGENT B0 ;  /* 0x0000000000007941 */ /* 0x000fea0003800200 */
.L_x_30565:
[----:B------:R-:W-:Y:S04]  /*22cc0*/  BSSY.RECONVERGENT B0, `(.L_x_30567) ;  /* 0x0000006000007945 */ /* 0x000fe80003800200 */
[----:B------:R-:W-:Y:S05]  /*22cd0*/  @!P1 BRA `(.L_x_30568) ;  /* 0x0000000000109947 */ /* 0x000fea0003800000 */
[----:B------:R-:W4:Y:S01]  /*22ce0*/  LDC.64 R96, c[0x0][0x390] ;  /* 0x0000e400ff607b82 */ /* 0x000f220000000a00 */
[----:B0--3--:R-:W-:-:S04]  /*22cf0*/  VIADD R25, R177, 0xc0 ;  /* 0x000000c0b1197836 */ /* 0x009fc80000000000 */
[----:B----4-:R-:W-:-:S06]  /*22d00*/  IMAD.WIDE.U32 R96, R25, 0x10, R96 ;  /* 0x0000001019607825 */ /* 0x010fcc00078e0060 */
[----:B------:R-:W5:Y:S02]  /*22d10*/  LDG.E.128 R96, desc[UR6][R96.64] ;  /* 0x0000000660607981 */ /* 0x000f64000c1e1d00 */
.L_x_30568:
[----:B------:R-:W-:Y:S05]  /*22d20*/  BSYNC.RECONVERGENT B0 ;  /* 0x0000000000007941 */ /* 0x000fea0003800200 */
.L_x_30567:
[----:B------:R-:W-:Y:S04]  /*22d30*/  BSSY.RECONVERGENT B0, `(.L_x_30569) ;  /* 0x0000580000007945 */ /* 0x000fe80003800200 */
[----:B------:R-:W-:Y:S05]  /*22d40*/  @!P0 BRA `(.L_x_30570) ;  /* 0x0000002c00408947 */ /* 0x000fea0003800000 */
[----:B------:R-:W4:Y:S01]  /*22d50*/  LDC.64 R40, c[0x0][0x3a0] ;  /* 0x0000e800ff287b82 */ /* 0x000f220000000a00 */
[----:B0--3--:R-:W-:-:S05]  /*22d60*/  IADD3 R25, PT, PT, R176, 0xc0, RZ ;  /* 0x000000c0b0197810 */ /* 0x009fca0007ffe0ff */
[----:B----4-:R-:W-:-:S05]  /*22d70*/  IMAD.WIDE.U32 R40, R25, 0x20, R40 ;  /* 0x0000002019287825 */ /* 0x010fca00078e0028 */
        /* <DEDUP_REMOVED lines=23> */
.L_x_30575:
        /* <DEDUP_REMOVED lines=13> */
.L_x_30577:
[----:B------:R-:W-:Y:S05]  /*22fc0*/  BSYNC.RECONVERGENT B3 ;  /* 0x0000000000037941 */ /* 0x000fea0003800200 */
.L_x_30576:
        /* <DEDUP_REMOVED lines=43> */
.L_x_30574:
[----:B------:R-:W-:Y:S05]  /*23280*/  BSYNC.RECONVERGENT B2 ;  /* 0x0000000000027941 */ /* 0x000fea0003800200 */
.L_x_30573:
        /* <DEDUP_REMOVED lines=10> */
.L_x_30572:
[----:B------:R-:W-:Y:S05]  /*23330*/  BSYNC.RECONVERGENT B1 ;  /* 0x0000000000017941 */ /* 0x000fea0003800200 */
.L_x_30571:
[----:B------:R-:W-:Y:S01]  /*23340*/  BSSY.RECONVERGENT B1, `(.L_x_30578) ;  /* 0x0000059000017945 */ /* 0x000fe20003800200 */
[----:B------:R-:W-:Y:S01]  /*23350*/  @!P2 IMAD.MOV.U32 R31, RZ, RZ, R30 ;  /* 0x000000ffff1fa224 */ /* 0x000fe200078e001e */
[----:B------:R-:W-:Y:S02]  /*23360*/  @!P2 MOV R25, R24 ;  /* 0x000000180019a202 */ /* 0x000fe40000000f00 */
[----:B------:R-:W-:Y:S05]  /*23370*/  @!P2 BRA `(.L_x_30579) ;  /* 0x000000040054a947 */ /* 0x000fea0003800000 */
[----:B------:R-:W-:Y:S01]  /*23380*/  ISETP.NE.AND P3, PT, R24, 0x1, PT ;  /* 0x000000011800780c */ /* 0x000fe20003f65270 */
[----:B------:R-:W-:Y:S01]  /*23390*/  BSSY.RECONVERGENT B2, `(.L_x_30580) ;  /* 0x0000048000027945 */ /* 0x000fe20003800200 */
[----:B------:R-:W-:Y:S01]  /*233a0*/  IMAD.MOV.U32 R25, RZ, RZ, 0x2 ;  /* 0x00000002ff197424 */ /* 0x000fe200078e00ff */
[----:B-12---:R-:W-:Y:S01]  /*233b0*/  MOV R26, R0 ;  /* 0x00000000001a7202 */ /* 0x006fe20000000f00 */
        /* <DEDUP_REMOVED lines=12> */
.L_x_30582:
        /* <DEDUP_REMOVED lines=13> */
.L_x_30584:
[----:B------:R-:W-:Y:S05]  /*23550*/  BSYNC.RECONVERGENT B3 ;  /* 0x0000000000037941 */ /* 0x000fea0003800200 */
.L_x_30583:
        /* <DEDUP_REMOVED lines=43> */
.L_x_30581:
[----:B------:R-:W-:Y:S05]  /*23810*/  BSYNC.RECONVERGENT B2 ;  /* 0x0000000000027941 */ /* 0x000fea0003800200 */
.L_x_30580:
        /* <DEDUP_REMOVED lines=11> */
.L_x_30579:
[----:B------:R-:W-:Y:S05]  /*238d0*/  BSYNC.RECONVERGENT B1 ;  /* 0x0000000000017941 */ /* 0x000fea0003800200 */
.L_x_30578:
        /* <DEDUP_REMOVED lines=20> */
.L_x_30589:
        /* <DEDUP_REMOVED lines=13> */
.L_x_30591:
[----:B------:R-:W-:Y:S05]  /*23af0*/  BSYNC.RECONVERGENT B3 ;  /* 0x0000000000037941 */ /* 0x000fea0003800200 */
.L_x_30590:
        /* <DEDUP_REMOVED lines=43> */
.L_x_30588:
[----:B------:R-:W-:Y:S05]  /*23db0*/  BSYNC.RECONVERGENT B2 ;  /* 0x0000000000027941 */ /* 0x000fea0003800200 */
.L_x_30587:
        /* <DEDUP_REMOVED lines=10> */
.L_x_30586:
[----:B------:R-:W-:Y:S05]  /*23e60*/  BSYNC.RECONVERGENT B1 ;  /* 0x0000000000017941 */ /* 0x000fea0003800200 */
.L_x_30585:
        /* <DEDUP_REMOVED lines=20> */
.L_x_30596:
        /* <DEDUP_REMOVED lines=13> */
.L_x_30598:
[----:B------:R-:W-:Y:S05]  /*24080*/  BSYNC.RECONVERGENT B3 ;  /* 0x0000000000037941 */ /* 0x000fea0003800200 */
.L_x_30597:
        /* <DEDUP_REMOVED lines=43> */
.L_x_30595:
[----:B------:R-:W-:Y:S05]  /*24340*/  BSYNC.RECONVERGENT B2 ;  /* 0x0000000000027941 */ /* 0x000fea0003800200 */
.L_x_30594:
        /* <DEDUP_REMOVED lines=11> */
.L_x_30593:
[----:B------:R-:W-:Y:S05]  /*24400*/  BSYNC.RECONVERGENT B1 ;  /* 0x0000000000017941 */ /* 0x000fea0003800200 */
.L_x_30592:
        /* <DEDUP_REMOVED lines=20> */
.L_x_30603:
        /* <DEDUP_REMOVED lines=13> */
.L_x_30605:
[----:B------:R-:W-:Y:S05]  /*24620*/  BSYNC.RECONVERGENT B3 ;  /* 0x0000000000037941 */ /* 0x000fea0003800200 */
.L_x_30604:
        /* <DEDUP_REMOVED lines=43> */
.L_x_30602:
[----:B------:R-:W-:Y:S05]  /*248e0*/  BSYNC.RECONVERGENT B2 ;  /* 0x0000000000027941 */ /* 0x000fea0003800200 */
.L_x_30601:
        /* <DEDUP_REMOVED lines=10> */
.L_x_30600:
[----:B------:R-:W-:Y:S05]  /*24990*/  BSYNC.RECONVERGENT B1 ;  /* 0x0000000000017941 */ /* 0x000fea0003800200 */
.L_x_30599:
        /* <DEDUP_REMOVED lines=20> */
.L_x_30610:
        /* <DEDUP_REMOVED lines=13> */
.L_x_30612:
[----:B------:R-:W-:Y:S05]  /*24bb0*/  BSYNC.RECONVERGENT B3 ;  /* 0x0000000000037941 */ /* 0x000fea0003800200 */
.L_x_30611:
        /* <DEDUP_REMOVED lines=43> */
.L_x_30609:
[----:B------:R-:W-:Y:S05]  /*24e70*/  BSYNC.RECONVERGENT B2 ;  /* 0x0000000000027941 */ /* 0x000fea0003800200 */
.L_x_30608:
        /* <DEDUP_REMOVED lines=11> */
.L_x_30607:
[----:B------:R-:W-:Y:S05]  /*24f30*/  BSYNC.RECONVERGENT B1 ;  /* 0x0000000000017941 */ /* 0x000fea0003800200 */
.L_x_30606:
        /* <DEDUP_REMOVED lines=20> */
.L_x_30617:
        /* <DEDUP_REMOVED lines=13> */
.L_x_30619:
[----:B------:R-:W-:Y:S05]  /*25150*/  BSYNC.RECONVERGENT B3 ;  /* 0x0000000000037941 */ /* 0x000fea0003800200 */
.L_x_30618:
        /* <DEDUP_REMOVED lines=43> */
.L_x_30616:
[----:B------:R-:W-:Y:S05]  /*25410*/  BSYNC.RECONVERGENT B2 ;  /* 0x0000000000027941 */ /* 0x000fea0003800200 */
.L_x_30615:
        /* <DEDUP_REMOVED lines=10> */
.L_x_30614:
[----:B------:R-:W-:Y:S05]  /*254c0*/  BSYNC.RECONVERGENT B1 ;  /* 0x0000000000017941 */ /* 0x000fea0003800200 */
.L_x_30613:
        /* <DEDUP_REMOVED lines=19> */
.L_x_30623:
        /* <DEDUP_REMOVED lines=13> */
.L_x_30625:
[----:B------:R-:W-:Y:S05]  /*256d0*/  BSYNC.RECONVERGENT B2 ;  /* 0x0000000000027941 */ /* 0x000fea0003800200 */
.L_x_30624:
[----:B------:R-:W-:Y:S01]  /*256e0*/  IMAD.WIDE.U32 R24, R8, -0x326172a9, RZ ;  /* 0xcd9e8d5708187825 */ /* 0x000fe200078e00ff */
[----:B-12---:R-:W-:-:S03]  /*256f0*/  LOP3.LUT R26, R2, R5, R191, 0x96, !PT ;  /* 0x00000005021a7212 */ /* 0x006fc600078e96bf */
        /* <DEDUP_REMOVED lines=39> */
[----:B------:R-:W-:-:S07]  /*25970*/  LOP3.LUT R5, R12, R24, R31, 0x96, !PT ;  /* 0x000000180c057212 */ /* 0x000fce00078e961f */
.L_x_30622:
[----:B------:R-:W-:Y:S05]  /*25980*/  BSYNC.RECONVERGENT B1 ;  /* 0x0000000000017941 */ /* 0x000fea0003800200 */
.L_x_30621:
[----:B------:R-:W-:Y:S01]  /*25990*/  I2FP.F32.U32 R24, R25 ;  /* 0x0000001900187245 */ /* 0x000fe20000201000 */
[----:B------:R-:W-:Y:S01]  /*259a0*/  HFMA2 R25, -RZ, RZ, 0.1171875, 0 ;  /* 0x2f800000ff197431 */ /* 0x000fe200000001ff */
[----:B-12--5:R-:W-:-:S05]  /*259b0*/  PRMT R26, R99, 0x7632, R26 ;  /* 0x00007632631a7816 */ /* 0x026fca000000001a */
        /* <DEDUP_REMOVED lines=9> */
.L_x_30570:
[----:B------:R-:W-:Y:S01]  /*25a50*/  BSSY.RECONVERGENT B1, `(.L_x_30626) ;  /* 0x0000058000017945 */ /* 0x000fe20003800200 */
[----:B------:R-:W-:Y:S01]  /*25a60*/  HFMA2 R44, -RZ, RZ, 0, 0 ;  /* 0x00000000ff2c7431 */ /* 0x000fe200000001ff */
[----:B------:R-:W-:Y:S01]  /*25a70*/  MOV R30, R31 ;  /* 0x0000001f001e7202 */ /* 0x000fe20000000f00 */
[----:B0--3--:R-:W-:Y:S01]  /*25a80*/  IMAD.MOV.U32 R24, RZ, RZ, R34 ;  /* 0x000000ffff187224 */ /* 0x009fe200078e0022 */
        /* <DEDUP_REMOVED lines=17> */
.L_x_30630:
        /* <DEDUP_REMOVED lines=13> */
.L_x_30632:
[----:B------:R-:W-:Y:S05]  /*25c70*/  BSYNC.RECONVERGENT B3 ;  /* 0x0000000000037941 */ /* 0x000fea0003800200 */
.L_x_30631:
        /* <DEDUP_REMOVED lines=43> */
.L_x_30629:
[----:B------:R-:W-:Y:S05]  /*25f30*/  BSYNC.RECONVERGENT B2 ;  /* 0x0000000000027941 */ /* 0x000fea0003800200 */
.L_x_30628:
        /* <DEDUP_REMOVED lines=9> */
.L_x_30627:
[----:B------:R-:W-:Y:S05]  /*25fd0*/  BSYNC.RECONVERGENT B1 ;  /* 0x0000000000017941 */ /* 0x000fea0003800200 */
.L_x_30626:
        /* <DEDUP_REMOVED lines=17> */
.L_x_30637:
        /* <DEDUP_REMOVED lines=13> */
.L_x_30639:
[----:B------:R-:W-:Y:S05]  /*261c0*/  BSYNC.RECONVERGENT B3 ;  /* 0x0000000000037941 */ /* 0x000fea0003800200 */
.L_x_30638:
        /* <DEDUP_REMOVED lines=43> */
.L_x_30636:
[----:B------:R-:W-:Y:S05]  /*26480*/  BSYNC.RECONVERGENT B2 ;  /* 0x0000000000027941 */ /* 0x000fea0003800200 */
.L_x_30635:
        /* <DEDUP_REMOVED lines=10> */
.L_x_30634:
[----:B------:R-:W-:Y:S05]  /*26530*/  BSYNC.RECONVERGENT B1 ;  /* 0x0000000000017941 */ /* 0x000fea0003800200 */
.L_x_30633:
        /* <DEDUP_REMOVED lines=17> */
.L_x_30644:
        /* <DEDUP_REMOVED lines=13> */
.L_x_30646:
[----:B------:R-:W-:Y:S05]  /*26720*/  BSYNC.RECONVERGENT B3 ;  /* 0x0000000000037941 */ /* 0x000fea0003800200 */
.L_x_30645:
        /* <DEDUP_REMOVED lines=43> */
.L_x_30643:
[----:B------:R-:W-:Y:S05]  /*269e0*/  BSYNC.RECONVERGENT B2 ;  /* 0x0000000000027941 */ /* 0x000fea0003800200 */
.L_x_30642:
        /* <DEDUP_REMOVED lines=9> */
.L_x_30641:
[----:B------:R-:W-:Y:S05]  /*26a80*/  BSYNC.RECONVERGENT B1 ;  /* 0x0000000000017941 */ /* 0x000fea0003800200 */
.L_x_30640:
        /* <DEDUP_REMOVED lines=17> */
.L_x_30651:
        /* <DEDUP_REMOVED lines=13> */
.L_x_30653:
[----:B------:R-:W-:Y:S05]  /*26c70*/  BSYNC.RECONVERGENT B3 ;  /* 0x0000000000037941 */ /* 0x000fea0003800200 */
.L_x_30652:
        /* <DEDUP_REMOVED lines=43> */
.L_x_30650:
[----:B------:R-:W-:Y:S05]  /*26f30*/  BSYNC.RECONVERGENT B2 ;  /* 0x0000000000027941 */ /* 0x000fea0003800200 */
.L_x_30649:
        /* <DEDUP_REMOVED lines=10> */
.L_x_30648:
[----:B------:R-:W-:Y:S05]  /*26fe0*/  BSYNC.RECONVERGENT B1 ;  /* 0x0000000000017941 */ /* 0x000fea0003800200 */
.L_x_30647:
        /* <DEDUP_REMOVED lines=17> */
.L_x_30658:
        /* <DEDUP_REMOVED lines=13> */
.L_x_30660:
[----:B------:R-:W-:Y:S05]  /*271d0*/  BSYNC.RECONVERGENT B3 ;  /* 0x0000000000037941 */ /* 0x000fea0003800200 */
.L_x_30659:
        /* <DEDUP_REMOVED lines=43> */
.L_x_30657:
[----:B------:R-:W-:Y:S05]  /*27490*/  BSYNC.RECONVERGENT B2 ;  /* 0x0000000000027941 */ /* 0x000fea0003800200 */
.L_x_30656:
        /* <DEDUP_REMOVED lines=9> */
.L_x_30655:
[----:B------:R-:W-:Y:S05]  /*27530*/  BSYNC.RECONVERGENT B1 ;  /* 0x0000000000017941 */ /* 0x000fea0003800200 */
.L_x_30654:
        /* <DEDUP_REMOVED lines=17> */
.L_x_30665:
        /* <DEDUP_REMOVED lines=13> */
.L_x_30667:
[----:B------:R-:W-:Y:S05]  /*27720*/  BSYNC.RECONVERGENT B3 ;  /* 0x0000000000037941 */ /* 0x000fea0003800200 */
.L_x_30666:
        /* <DEDUP_REMOVED lines=43> */
.L_x_30664:
[----:B------:R-:W-:Y:S05]  /*279e0*/  BSYNC.RECONVERGENT B2 ;  /* 0x0000000000027941 */ /* 0x000fea0003800200 */
.L_x_30663:
        /* <DEDUP_REMOVED lines=10> */
.L_x_30662:
[----:B------:R-:W-:Y:S05]  /*27a90*/  BSYNC.RECONVERGENT B1 ;  /* 0x0000000000017941 */ /* 0x000fea0003800200 */
.L_x_30661:
        /* <DEDUP_REMOVED lines=17> */
.L_x_30672:
        /* <DEDUP_REMOVED lines=13> */
.L_x_30674:
[----:B------:R-:W-:Y:S05]  /*27c80*/  BSYNC.RECONVERGENT B3 ;  /* 0x0000000000037941 */ /* 0x000fea0003800200 */
.L_x_30673:
        /* <DEDUP_REMOVED lines=43> */
.L_x_30671:
[----:B------:R-:W-:Y:S05]  /*27f40*/  BSYNC.RECONVERGENT B2 ;  /* 0x0000000000027941 */ /* 0x000fea0003800200 */
.L_x_30670:
        /* <DEDUP_REMOVED lines=9> */
.L_x_30669:
[----:B------:R-:W-:Y:S05]  /*27fe0*/  BSYNC.RECONVERGENT B1 ;  /* 0x0000000000017941 */ /* 0x000fea0003800200 */
.L_x_30668:
        /* <DEDUP_REMOVED lines=16> */
.L_x_30677:
        /* <DEDUP_REMOVED lines=13> */
.L_x_30679:
[----:B------:R-:W-:Y:S05]  /*281c0*/  BSYNC.RECONVERGENT B2 ;  /* 0x0000000000027941 */ /* 0x000fea0003800200 */
.L_x_30678:
        /* <DEDUP_REMOVED lines=43> */
.L_x_30676:
[----:B------:R-:W-:Y:S05]  /*28480*/  BSYNC.RECONVERGENT B1 ;  /* 0x0000000000017941 */ /* 0x000fea0003800200 */
.L_x_30675:
        /* <DEDUP_REMOVED lines=10> */
.L_x_30620:
[----:B------:R-:W-:Y:S05]  /*28530*/  BSYNC.RECONVERGENT B0 ;  /* 0x0000000000007941 */ /* 0x000fea0003800200 */
.L_x_30569:
        /* <DEDUP_REMOVED lines=27> */
.L_x_30681:
[----:B------:R-:W-:Y:S05]  /*286f0*/  BSYNC.RECONVERGENT B0 ;  /* 0x0000000000007941 */ /* 0x000fea0003800200 */
.L_x_30680:
[----:B------:R-:W-:Y:S04]  /*28700*/  BSSY.RECONVERGENT B0, `(.L_x_30682) ;  /* 0x0000006000007945 */ /* 0x000fe80003800200 */
[----:B------:R-:W-:Y:S05]  /*28710*/  @!P1 BRA `(.L_x_30683) ;  /* 0x0000000000109947 */ /* 0x000fea0003800000 */
[----:B------:R-:W4:Y:S01]  /*28720*/  LDC.64 R96, c[0x0][0x390] ;  /* 0x0000e400ff607b82 */ /* 0x000f220000000a00 */
[----:B0--3--:R-:W-:-:S04]  /*28730*/  VIADD R25, R177, 0xe0 ;  /* 0x000000e0b1197836 */ /* 0x009fc80000000000 */
[----:B----4-:R-:W-:-:S06]  /*28740*/  IMAD.WIDE.U32 R96, R25, 0x10, R96 ;  /* 0x0000001019607825 */ /* 0x010fcc00078e0060 */
[----:B------:R-:W5:Y:S02]  /*28750*/  LDG.E.128 R96, desc[UR6][R96.64] ;  /* 0x0000000660607981 */ /* 0x000f64000c1e1d00 */
.L_x_30683:
[----:B------:R-:W-:Y:S05]  /*28760*/  BSYNC.RECONVERGENT B0 ;  /* 0x0000000000007941 */ /* 0x000fea0003800200 */
.L_x_30682:
        /* <DEDUP_REMOVED lines=28> */
.L_x_30690:
        /* <DEDUP_REMOVED lines=13> */
.L_x_30692:
[----:B------:R-:W-:Y:S05]  /*28a00*/  BSYNC.RECONVERGENT B3 ;  /* 0x0000000000037941 */ /* 0x000fea0003800200 */
.L_x_30691:
        /* <DEDUP_REMOVED lines=43> */
.L_x_30689:
[----:B------:R-:W-:Y:S05]  /*28cc0*/  BSYNC.RECONVERGENT B2 ;  /* 0x0000000000027941 */ /* 0x000fea0003800200 */
.L_x_30688:
        /* <DEDUP_REMOVED lines=10> */
.L_x_30687:
[----:B------:R-:W-:Y:S05]  /*28d70*/  BSYNC.RECONVERGENT B1 ;  /* 0x0000000000017941 */ /* 0x000fea0003800200 */
.L_x_30686:
        /* <DEDUP_REMOVED lines=20> */
.L_x_30697:
        /* <DEDUP_REMOVED lines=13> */
.L_x_30699:
[----:B------:R-:W-:Y:S05]  /*28f90*/  BSYNC.RECONVERGENT B3 ;  /* 0x0000000000037941 */ /* 0x000fea0003800200 */
.L_x_30698:
        /* <DEDUP_REMOVED lines=43> */
.L_x_30696:
[----:B------:R-:W-:Y:S05]  /*29250*/  BSYNC.RECONVERGENT B2 ;  /* 0x0000000000027941 */ /* 0x000fea0003800200 */
.L_x_30695:
        /* <DEDUP_REMOVED lines=11> */
.L_x_30694:
[----:B------:R-:W-:Y:S05]  /*29310*/  BSYNC.RECONVERGENT B1 ;  /* 0x0000000000017941 */ /* 0x000fea0003800200 */
.L_x_30693:
        /* <DEDUP_REMOVED lines=20> */
.L_x_30704:
        /* <DEDUP_REMOVED lines=13> */
.L_x_30706:
[----:B------:R-:W-:Y:S05]  /*29530*/  BSYNC.RECONVERGENT B3 ;  /* 0x0000000000037941 */ /* 0x000fea0003800200 */
.L_x_30705:
        /* <DEDUP_REMOVED lines=43> */
.L_x_30703:
[----:B------:R-:W-:Y:S05]  /*297f0*/  BSYNC.RECONVERGENT B2 ;  /* 0x0000000000027941 */ /* 0x000fea0003800200 */
.L_x_30702:
        /* <DEDUP_REMOVED lines=10> */
.L_x_30701:
[----:B------:R-:W-:Y:S05]  /*298a0*/  BSYNC.RECONVERGENT B1 ;  /* 0x0000000000017941 */ /* 0x000fea0003800200 */
.L_x_30700:
        /* <DEDUP_REMOVED lines=20> */
.L_x_30711:
        /* <DEDUP_REMOVED lines=13> */
.L_x_30713:
[----:B------:R-:W-:Y:S05]  /*29ac0*/  BSYNC.RECONVERGENT B3 ;  /* 0x0000000000037941 */ /* 0x000fea0003800200 */
.L_x_30712:
        /* <DEDUP_REMOVED lines=43> */
.L_x_30710:
[----:B------:R-:W-:Y:S05]  /*29d80*/  BSYNC.RECONVERGENT B2 ;  /* 0x0000000000027941 */ /* 0x000fea0003800200 */
.L_x_30709:
        /* <DEDUP_REMOVED lines=11> */
.L_x_30708:
[----:B------:R-:W-:Y:S05]  /*29e40*/  BSYNC.RECONVERGENT B1 ;  /* 0x0000000000017941 */ /* 0x000fea0003800200 */
.L_x_30707:
        /* <DEDUP_REMOVED lines=20> */
.L_x_30718:
        /* <DEDUP_REMOVED lines=13> */
.L_x_30720:
[----:B------:R-:W-:Y:S05]  /*2a060*/  BSYNC.RECONVERGENT B3 ;  /* 0x0000000000037941 */ /* 0x000fea0003800200 */
.L_x_30719:
        /* <DEDUP_REMOVED lines=43> */
.L_x_30717:
[----:B------:R-:W-:Y:S05]  /*2a320*/  BSYNC.RECONVERGENT B2 ;  /* 0x0000000000027941 */ /* 0x000fea0003800200 */
.L_x_30716:
        /* <DEDUP_REMOVED lines=10> */
.L_x_30715:
[----:B------:R-:W-:Y:S05]  /*2a3d0*/  BSYNC.RECONVERGENT B1 ;  /* 0x0000000000017941 */ /* 0x000fea0003800200 */
.L_x_30714:
        /* <DEDUP_REMOVED lines=20> */
.L_x_30725:
        /* <DEDUP_REMOVED lines=13> */
.L_x_30727:
[----:B------:R-:W-:Y:S05]  /*2a5f0*/  BSYNC.RECONVERGENT B3 ;  /* 0x0000000000037941 */ /* 0x000fea0003800200 */
.L_x_30726:
        /* <DEDUP_REMOVED lines=43> */
.L_x_30724:
[----:B------:R-:W-:Y:S05]  /*2a8b0*/  BSYNC.RECONVERGENT B2 ;  /* 0x0000000000027941 */ /* 0x000fea0003800200 */
.L_x_30723:
        /* <DEDUP_REMOVED lines=11> */
.L_x_30722:
[----:B------:R-:W-:Y:S05]  /*2a970*/  BSYNC.RECONVERGENT B1 ;  /* 0x0000000000017941 */ /* 0x000fea0003800200 */
.L_x_30721:
        /* <DEDUP_REMOVED lines=20> */
.L_x_30732:
        /* <DEDUP_REMOVED lines=13> */
.L_x_30734:
[----:B------:R-:W-:Y:S05]  /*2ab90*/  BSYNC.RECONVERGENT B3 ;  /* 0x0000000000037941 */ /* 0x000fea0003800200 */
.L_x_30733:
        /* <DEDUP_REMOVED lines=43> */
.L_x_30731:
[----:B------:R-:W-:Y:S05]  /*2ae50*/  BSYNC.RECONVERGENT B2 ;  /* 0x0000000000027941 */ /* 0x000fea0003800200 */
.L_x_30730:
        /* <DEDUP_REMOVED lines=10> */
.L_x_30729:
[----:B------:R-:W-:Y:S05]  /*2af00*/  BSYNC.RECONVERGENT B1 ;  /* 0x0000000000017941 */ /* 0x000fea0003800200 */
.L_x_30728:
        /* <DEDUP_REMOVED lines=19> */
.L_x_30738:
        /* <DEDUP_REMOVED lines=13> */
.L_x_30740:
[----:B------:R-:W-:Y:S05]  /*2b110*/  BSYNC.RECONVERGENT B2 ;  /* 0x0000000000027941 */ /* 0x000fea0003800200 */
.L_x_30739:
        /* <DEDUP_REMOVED lines=42> */
.L_x_30737:
[----:B------:R-:W-:Y:S05]  /*2b3c0*/  BSYNC.RECONVERGENT B1 ;  /* 0x0000000000017941 */ /* 0x000fea0003800200 */
.L_x_30736:
        /* <DEDUP_REMOVED lines=12> */
.L_x_30685:
        /* <DEDUP_REMOVED lines=21> */
.L_x_30745:
        /* <DEDUP_REMOVED lines=13> */
.L_x_30747:
[----:B------:R-:W-:Y:S05]  /*2b6b0*/  BSYNC.RECONVERGENT B3 ;  /* 0x0000000000037941 */ /* 0x000fea0003800200 */
.L_x_30746:
        /* <DEDUP_REMOVED lines=42> */
.L_x_30744:
[----:B------:R-:W-:Y:S05]  /*2b960*/  BSYNC.RECONVERGENT B2 ;  /* 0x0000000000027941 */ /* 0x000fea0003800200 */
.L_x_30743:
        /* <DEDUP_REMOVED lines=9> */
.L_x_30742:
[----:B------:R-:W-:Y:S05]  /*2ba00*/  BSYNC.RECONVERGENT B1 ;  /* 0x0000000000017941 */ /* 0x000fea0003800200 */
.L_x_30741:
        /* <DEDUP_REMOVED lines=17> */
.L_x_30752:
        /* <DEDUP_REMOVED lines=13> */
.L_x_30754:
[----:B------:R-:W-:Y:S05]  /*2bbf0*/  BSYNC.RECONVERGENT B3 ;  /* 0x0000000000037941 */ /* 0x000fea0003800200 */
.L_x_30753:
        /* <DEDUP_REMOVED lines=43> */
.L_x_30751:
[----:B------:R-:W-:Y:S05]  /*2beb0*/  BSYNC.RECONVERGENT B2 ;  /* 0x0000000000027941 */ /* 0x000fea0003800200 */
.L_x_30750:
        /* <DEDUP_REMOVED lines=10> */
.L_x_30749:
[----:B------:R-:W-:Y:S05]  /*2bf60*/  BSYNC.RECONVERGENT B1 ;  /* 0x0000000000017941 */ /* 0x000fea0003800200 */
.L_x_30748:
        /* <DEDUP_REMOVED lines=17> */
.L_x_30759:
        /* <DEDUP_REMOVED lines=13> */
.L_x_30761:
[----:B------:R-:W-:Y:S05]  /*2c150*/  BSYNC.RECONVERGENT B3 ;  /* 0x0000000000037941 */ /* 0x000fea0003800200 */
.L_x_30760:
        /* <DEDUP_REMOVED lines=43> */
.L_x_30758:
[----:B------:R-:W-:Y:S05]  /*2c410*/  BSYNC.RECONVERGENT B2 ;  /* 0x0000000000027941 */ /* 0x000fea0003800200 */
.L_x_30757:
        /* <DEDUP_REMOVED lines=9> */
.L_x_30756:
[----:B------:R-:W-:Y:S05]  /*2c4b0*/  BSYNC.RECONVERGENT B1 ;  /* 0x0000000000017941 */ /* 0x000fea0003800200 */
.L_x_30755:
        /* <DEDUP_REMOVED lines=17> */
.L_x_30766:
        /* <DEDUP_REMOVED lines=13> */
.L_x_30768:
[----:B------:R-:W-:Y:S05]  /*2c6a0*/  BSYNC.RECONVERGENT B3 ;  /* 0x0000000000037941 */ /* 0x000fea0003800200 */
.L_x_30767:
        /* <DEDUP_REMOVED lines=43> */
.L_x_30765:
[----:B------:R-:W-:Y:S05]  /*2c960*/  BSYNC.RECONVERGENT B2 ;  /* 0x0000000000027941 */ /* 0x000fea0003800200 */
.L_x_30764:
        /* <DEDUP_REMOVED lines=10> */
.L_x_30763:
[----:B------:R-:W-:Y:S05]  /*2ca10*/  BSYNC.RECONVERGENT B1 ;  /* 0x0000000000017941 */ /* 0x000fea0003800200 */
.L_x_30762:
        /* <DEDUP_REMOVED lines=17> */
.L_x_30773:
        /* <DEDUP_REMOVED lines=13> */
.L_x_30775:
[----:B------:R-:W-:Y:S05]  /*2cc00*/  BSYNC.RECONVERGENT B3 ;  /* 0x0000000000037941 */ /* 0x000fea0003800200 */
.L_x_30774:
        /* <DEDUP_REMOVED lines=43> */
.L_x_30772:
[----:B------:R-:W-:Y:S05]  /*2cec0*/  BSYNC.RECONVERGENT B2 ;  /* 0x0000000000027941 */ /* 0x000fea0003800200 */
.L_x_30771:
        /* <DEDUP_REMOVED lines=9> */
.L_x_30770:
[----:B------:R-:W-:Y:S05]  /*2cf60*/  BSYNC.RECONVERGENT B1 ;  /* 0x0000000000017941 */ /* 0x000fea0003800200 */
.L_x_30769:
        /* <DEDUP_REMOVED lines=17> */
.L_x_30780:
        /* <DEDUP_REMOVED lines=13> */
.L_x_30782:
[----:B------:R-:W-:Y:S05]  /*2d150*/  BSYNC.RECONVERGENT B3 ;  /* 0x0000000000037941 */ /* 0x000fea0003800200 */
.L_x_30781:
        /* <DEDUP_REMOVED lines=43> */
.L_x_30779:
[----:B------:R-:W-:Y:S05]  /*2d410*/  BSYNC.RECONVERGENT B2 ;  /* 0x0000000000027941 */ /* 0x000fea0003800200 */
.L_x_30778:
        /* <DEDUP_REMOVED lines=10> */
.L_x_30777:
[----:B------:R-:W-:Y:S05]  /*2d4c0*/  BSYNC.RECONVERGENT B1 ;  /* 0x0000000000017941 */ /* 0x000fea0003800200 */
.L_x_30776:
        /* <DEDUP_REMOVED lines=17> */
.L_x_30787:
        /* <DEDUP_REMOVED lines=13> */
.L_x_30789:
[----:B------:R-:W-:Y:S05]  /*2d6b0*/  BSYNC.RECONVERGENT B3 ;  /* 0x0000000000037941 */ /* 0x000fea0003800200 */
.L_x_30788:
        /* <DEDUP_REMOVED lines=43> */
.L_x_30786:
[----:B------:R-:W-:Y:S05]  /*2d970*/  BSYNC.RECONVERGENT B2 ;  /* 0x0000000000027941 */ /* 0x000fea0003800200 */
.L_x_30785:
        /* <DEDUP_REMOVED lines=9> */
.L_x_30784:
[----:B------:R-:W-:Y:S05]  /*2da10*/  BSYNC.RECONVERGENT B1 ;  /* 0x0000000000017941 */ /* 0x000fea0003800200 */
.L_x_30783:
        /* <DEDUP_REMOVED lines=16> */
.L_x_30792:
        /* <DEDUP_REMOVED lines=13> */
.L_x_30794:
[----:B------:R-:W-:Y:S05]  /*2dbf0*/  BSYNC.RECONVERGENT B2 ;  /* 0x0000000000027941 */ /* 0x000fea0003800200 */
.L_x_30793:
[----:B-12---:R-:W-:Y:S01]  /*2dc00*/  IMAD.WIDE.U32 R26, R8, -0x326172a9, RZ ;  /* 0xcd9e8d57081a7825 */ /* 0x006fe200078e00ff */
        /* <DEDUP_REMOVED lines=42> */
.L_x_30791:
[----:B------:R-:W-:Y:S05]  /*2deb0*/  BSYNC.RECONVERGENT B1 ;  /* 0x0000000000017941 */ /* 0x000fea0003800200 */
.L_x_30790:
        /* <DEDUP_REMOVED lines=10> */
.L_x_30735:
[----:B------:R-:W-:Y:S05]  /*2df60*/  BSYNC.RECONVERGENT B0 ;  /* 0x0000000000007941 */ /* 0x000fea0003800200 */
.L_x_30684:
        /* <DEDUP_REMOVED lines=8> */
[----:B-12---:R-:W-:Y:S02]  /*2dff0*/  LOP3.LUT R26, R189, 0xff, RZ, 0xc0, !PT ;  /* 0x000000ffbd1a7812 */ /* 0x006fe400078ec0ff */
        /* <DEDUP_REMOVED lines=11> */
[----:B------:R-:W-:Y:S01]  /*2e0b0*/  LOP3.LUT R179, R27, R179, R25, 0xfe, !PT ;  /* 0x000000b31bb37212 */ /* 0x000fe200078efe19 */
[----:B------:R-:W-:Y:S01]  /*2e0c0*/  VIADD R25, R177, 0xe0 ;  /* 0x000000e0b1197836 */ /* 0x000fe20000000000 */
[----:B------:R-:W-:Y:S02]  /*2e0d0*/  LOP3.LUT R26, R28, R24, R26, 0xfe, !PT ;  /* 0x000000181c1a7212 */ /* 0x000fe400078efe1a */
[----:B------:R-:W-:Y:S01]  /*2e0e0*/  LOP3.LUT R29, R179, R29, RZ, 0xfc, !PT ;  /* 0x0000001db31d7212 */ /* 0x000fe200078efcff */
[----:B0-----:R-:W-:Y:S01]  /*2e0f0*/  IMAD.WIDE.U32 R24, R25, 0x8, R30 ;  /* 0x0000000819187825 */ /* 0x001fe200078e001e */
[----:B------:R-:W-:-:S05]  /*2e100*/  LOP3.LUT R28, R26, 0xff, R187, 0xf8, !PT ;  /* 0x000000ff1a1c7812 */ /* 0x000fca00078ef8bb */
[----:B------:R3:W-:Y:S02]  /*2e110*/  STG.E.64 desc[UR6][R24.64], R28 ;  /* 0x0000001c18007986 */ /* 0x0007e4000c101b06 */
.L_x_30796:
[----:B------:R-:W-:Y:S05]  /*2e120*/  BSYNC.RECONVERGENT B0 ;  /* 0x0000000000007941 */ /* 0x000fea0003800200 */
.L_x_30795:
[----:B------:R-:W-:Y:S04]  /*2e130*/  BSSY.RECONVERGENT B0, `(.L_x_30797) ;  /* 0x0000006000007945 */ /* 0x000fe80003800200 */
[----:B------:R-:W-:Y:S05]  /*2e140*/  @!P1 BRA `(.L_x_30798) ;  /* 0x0000000000109947 */ /* 0x000fea0003800000 */
[----:B------:R-:W4:Y:S01]  /*2e150*/  LDC.64 R96, c[0x0][0x390] ;  /* 0x0000e400ff607b82 */ /* 0x000f220000000a00 */
[----:B0--3--:R-:W-:-:S05]  /*2e160*/  IADD3 R25, PT, PT, R177, 0x100, RZ ;  /* 0x00000100b1197810 */ /* 0x009fca0007ffe0ff */
[----:B----4-:R-:W-:-:S06]  /*2e170*/  IMAD.WIDE.U32 R96, R25, 0x10, R96 ;  /* 0x0000001019607825 */ /* 0x010fcc00078e0060 */
[----:B------:R-:W5:Y:S02]  /*2e180*/  LDG.E.128 R96, desc[UR6][R96.64] ;  /* 0x0000000660607981 */ /* 0x000f64000c1e1d00 */
.L_x_30798:
[----:B------:R-:W-:Y:S05]  /*2e190*/  BSYNC.RECONVERGENT B0 ;  /* 0x0000000000007941 */ /* 0x000fea0003800200 */
.L_x_30797:
[----:B------:R-:W-:Y:S04]  /*2e1a0*/  BSSY.RECONVERGENT B0, `(.L_x_30799) ;  /* 0x0000581000007945 */ /* 0x000fe80003800200 */
[----:B------:R-:W-:Y:S05]  /*2e1b0*/  @!P0 BRA `(.L_x_30800) ;  /* 0x0000002c00448947 */ /* 0x000fea0003800000 */
[----:B0--3--:R-:W0:Y:S01]  /*2e1c0*/  LDC.64 R24, c[0x0][0x3a0] ;  /* 0x0000e800ff187b82 */ /* 0x009e220000000a00 */
[----:B-12---:R-:W-:-:S04]  /*2e1d0*/  VIADD R27, R176, 0x100 ;  /* 0x00000100b01b7836 */ /* 0x006fc80000000000 */
[----:B0-----:R-:W-:-:S05]  /*2e1e0*/  IMAD.WIDE.U32 R24, R27, 0x20, R24 ;  /* 0x000000201b187825 */ /* 0x001fca00078e0018 */
        /* <DEDUP_REMOVED lines=23> */
.L_x_30805:
        /* <DEDUP_REMOVED lines=13> */
.L_x_30807:
[----:B------:R-:W-:Y:S05]  /*2e430*/  BSYNC.RECONVERGENT B3 ;  /* 0x0000000000037941 */ /* 0x000fea0003800200 */
.L_x_30806:
        /* <DEDUP_REMOVED lines=43> */
.L_x_30804:
[----:B------:R-:W-:Y:S05]  /*2e6f0*/  BSYNC.RECONVERGENT B2 ;  /* 0x0000000000027941 */ /* 0x000fea0003800200 */
.L_x_30803:
[----:B------:R-:W-:Y:S01]  /*2e700*/  HFMA2 R181, -RZ, RZ, 0.1171875, 0 ;  /* 0x2f800000ffb57431 */ /* 0x000fe200000001ff */
[----:B------:R-:W-:Y:S01]  /*2e710*/  I2FP.F32.U32 R178, R180 ;  /* 0x000000b400b27245 */ /* 0x000fe20000201000 */
[----:B-----5:R-:W-:-:S04]  /*2e720*/  IMAD.U32 R180, R96, 0x10000, RZ ;  /* 0x0001000060b47824 */ /* 0x020fc800078e00ff */
[----:B------:R-:W-:Y:S01]  /*2e730*/  FMUL.FTZ R180, R180, UR11 ;  /* 0x0000000bb4b47c20 */ /* 0x000fe20008410000 */
[----:B------:R-:W-:-:S03]  /*2e740*/  FFMA.FTZ R178, R178, R181, 1.1641532182693481445e-10 ;  /* 0x2f000000b2b27423 */ /* 0x000fc600000100b5 */
[----:B------:R-:W-:Y:S02]  /*2e750*/  FMUL.FTZ R180, R180, UR10 ;  /* 0x0000000ab4b47c20 */ /* 0x000fe40008410000 */
[----:B------:R-:W-:-:S04]  /*2e760*/  FSETP.GTU.FTZ.AND P3, PT, R178, UR8, PT ;  /* 0x00000008b2007c0b */ /* 0x000fc8000bf7c000 */
[----:B------:R-:W-:Y:S02]  /*2e770*/  FSEL R181, R180, RZ, !P3 ;  /* 0x000000ffb4b57208 */ /* 0x000fe40005800000 */
[----:B------:R-:W-:-:S03]  /*2e780*/  SEL R187, RZ, 0x1, P3 ;  /* 0x00000001ffbb7807 */ /* 0x000fc60001800000 */
[----:B------:R-:W-:-:S07]  /*2e790*/  FADD.FTZ R28, R28, R181 ;  /* 0x000000b51c1c7221 */ /* 0x000fce0000010000 */
.L_x_30802:
[----:B------:R-:W-:Y:S05]  /*2e7a0*/  BSYNC.RECONVERGENT B1 ;  /* 0x0000000000017941 */ /* 0x000fea0003800200 */
.L_x_30801:
        /* <DEDUP_REMOVED lines=20> */
.L_x_30812:
        /* <DEDUP_REMOVED lines=13> */
.L_x_30814:
[----:B------:R-:W-:Y:S05]  /*2e9c0*/  BSYNC.RECONVERGENT B3 ;  /* 0x0000000000037941 */ /* 0x000fea0003800200 */
.L_x_30813:
        /* <DEDUP_REMOVED lines=43> */
.L_x_30811:
[----:B------:R-:W-:Y:S05]  /*2ec80*/  BSYNC.RECONVERGENT B2 ;  /* 0x0000000000027941 */ /* 0x000fea0003800200 */
.L_x_30810:
        /* <DEDUP_REMOVED lines=11> */
.L_x_30809:
[----:B------:R-:W-:Y:S05]  /*2ed40*/  BSYNC.RECONVERGENT B1 ;  /* 0x0000000000017941 */ /* 0x000fea0003800200 */
.L_x_30808:
        /* <DEDUP_REMOVED lines=20> */
.L_x_30819:
        /* <DEDUP_REMOVED lines=13> */
.L_x_30821:
[----:B------:R-:W-:Y:S05]  /*2ef60*/  BSYNC.RECONVERGENT B3 ;  /* 0x0000000000037941 */ /* 0x000fea0003800200 */
.L_x_30820:
        /* <DEDUP_REMOVED lines=43> */
.L_x_30818:
[----:B------:R-:W-:Y:S05]  /*2f220*/  BSYNC.RECONVERGENT B2 ;  /* 0x0000000000027941 */ /* 0x000fea0003800200 */
.L_x_30817:
        /* <DEDUP_REMOVED lines=10> */
.L_x_30816:
[----:B------:R-:W-:Y:S05]  /*2f2d0*/  BSYNC.RECONVERGENT B1 ;  /* 0x0000000000017941 */ /* 0x000fea0003800200 */
.L_x_30815:
        /* <DEDUP_REMOVED lines=20> */
.L_x_30826:
        /* <DEDUP_REMOVED lines=13> */
.L_x_30828:
[----:B------:R-:W-:Y:S05]  /*2f4f0*/  BSYNC.RECONVERGENT B3 ;  /* 0x0000000000037941 */ /* 0x000fea0003800200 */
.L_x_30827:
        /* <DEDUP_REMOVED lines=43> */
.L_x_30825:
[----:B------:R-:W-:Y:S05]  /*2f7b0*/  BSYNC.RECONVERGENT B2 ;  /* 0x0000000000027941 */ /* 0x000fea0003800200 */
.L_x_30824:
        /* <DEDUP_REMOVED lines=11> */
.L_x_30823:
[----:B------:R-:W-:Y:S05]  /*2f870*/  BSYNC.RECONVERGENT B1 ;  /* 0x0000000000017941 */ /* 0x000fea0003800200 */
.L_x_30822:
        /* <DEDUP_REMOVED lines=20> */
.L_x_30833:
        /* <DEDUP_REMOVED lines=13> */
.L_x_30835:
[----:B------:R-:W-:Y:S05]  /*2fa90*/  BSYNC.RECONVERGENT B3 ;  /* 0x0000000000037941 */ /* 0x000fea0003800200 */
.L_x_30834:
        /* <DEDUP_REMOVED lines=43> */
.L_x_30832:
[----:B------:R-:W-:Y:S05]  /*2fd50*/  BSYNC.RECONVERGENT B2 ;  /* 0x0000000000027941 */ /* 0x000fea0003800200 */
.L_x_30831:
        /* <DEDUP_REMOVED lines=10> */
.L_x_30830:
[----:B------:R-:W-:Y:S05]  /*2fe00*/  BSYNC.RECONVERGENT B1 ;  /* 0x0000000000017941 */ /* 0x000fea0003800200 */
.L_x_30829:
        /* <DEDUP_REMOVED lines=20> */
.L_x_30840:
        /* <DEDUP_REMOVED lines=13> */
.L_x_30842:
[----:B------:R-:W-:Y:S05]  /*30020*/  BSYNC.RECONVERGENT B3 ;  /* 0x0000000000037941 */ /* 0x000fea0003800200 */
.L_x_30841:
        /* <DEDUP_REMOVED lines=43> */
.L_x_30839:
[----:B------:R-:W-:Y:S05]  /*302e0*/  BSYNC.RECONVERGENT B2 ;  /* 0x0000000000027941 */ /* 0x000fea0003800200 */
.L_x_30838:
        /* <DEDUP_REMOVED lines=11> */
.L_x_30837:
[----:B------:R-:W-:Y:S05]  /*303a0*/  BSYNC.RECONVERGENT B1 ;  /* 0x0000000000017941 */ /* 0x000fea0003800200 */
.L_x_30836:
        /* <DEDUP_REMOVED lines=20> */
.L_x_30847:
        /* <DEDUP_REMOVED lines=13> */
.L_x_30849:
[----:B------:R-:W-:Y:S05]  /*305c0*/  BSYNC.RECONVERGENT B3 ;  /* 0x0000000000037941 */ /* 0x000fea0003800200 */
.L_x_30848:
        /* <DEDUP_REMOVED lines=43> */
.L_x_30846:
[----:B------:R-:W-:Y:S05]  /*30880*/  BSYNC.RECONVERGENT B2 ;  /* 0x0000000000027941 */ /* 0x000fea0003800200 */
.L_x_30845:
        /* <DEDUP_REMOVED lines=10> */
.L_x_30844:
[----:B------:R-:W-:Y:S05]  /*30930*/  BSYNC.RECONVERGENT B1 ;  /* 0x0000000000017941 */ /* 0x000fea0003800200 */
.L_x_30843:
        /* <DEDUP_REMOVED lines=19> */
.L_x_30853:
        /* <DEDUP_REMOVED lines=13> */
.L_x_30855:
[----:B------:R-:W-:Y:S05]  /*30b40*/  BSYNC.RECONVERGENT B2 ;  /* 0x0000000000027941 */ /* 0x000fea0003800200 */
.L_x_30854:
        /* <DEDUP_REMOVED lines=43> */
.L_x_30852:
[----:B------:R-:W-:Y:S05]  /*30e00*/  BSYNC.RECONVERGENT B1 ;  /* 0x0000000000017941 */ /* 0x000fea0003800200 */
.L_x_30851:
        /* <DEDUP_REMOVED lines=12> */
.L_x_30800:
[----:B------:R-:W-:Y:S01]  /*30ed0*/  BSSY.RECONVERGENT B1, `(.L_x_30856) ;  /* 0x0000058000017945 */ /* 0x000fe20003800200 */
[----:B-1-3--:R-:W-:Y:S01]  /*30ee0*/  HFMA2 R28, -RZ, RZ, 0, 0 ;  /* 0x00000000ff1c7431 */ /* 0x00afe200000001ff */
        /* <DEDUP_REMOVED lines=19> */
.L_x_30860:
        /* <DEDUP_REMOVED lines=13> */
.L_x_30862:
[----:B------:R-:W-:Y:S05]  /*310f0*/  BSYNC.RECONVERGENT B3 ;  /* 0x0000000000037941 */ /* 0x000fea0003800200 */
.L_x_30861:
        /* <DEDUP_REMOVED lines=43> */
.L_x_30859:
[----:B------:R-:W-:Y:S05]  /*313b0*/  BSYNC.RECONVERGENT B2 ;  /* 0x0000000000027941 */ /* 0x000fea0003800200 */
.L_x_30858:
        /* <DEDUP_REMOVED lines=8> */
[----:B------:R-:W-:-:S07]  /*31440*/  FSEL R28, R27, RZ, !P2 ;  /* 0x000000ff1b1c7208 */ /* 0x000fce0005000000 */
.L_x_30857:
[----:B------:R-:W-:Y:S05]  /*31450*/  BSYNC.RECONVERGENT B1 ;  /* 0x0000000000017941 */ /* 0x000fea0003800200 */
.L_x_30856:
[----:B------:R-:W-:Y:S01]  /*31460*/  BSSY.RECONVERGENT B1, `(.L_x_30863) ;  /* 0x0000055000017945 */ /* 0x000fe20003800200 */
[----:B------:R-:W-:Y:S01]  /*31470*/  IMAD.MOV.U32 R25, RZ, RZ, R24 ;  /* 0x000000ffff197224 */ /* 0x000fe200078e0018 */
[----:B------:R-:W-:Y:S02]  /*31480*/  MOV R29, RZ ;  /* 0x000000ff001d7202 */ /* 0x000fe40000000f00 */
[----:B------:R-:W-:Y:S05]  /*31490*/  @!P1 BRA `(.L_x_30864) ;  /* 0x0000000400449947 */ /* 0x000fea0003800000 */
[----:B------:R-:W-:Y:S01]  /*314a0*/  ISETP.NE.AND P2, PT, R24, 0x1, PT ;  /* 0x000000011800780c */ /* 0x000fe20003f45270 */
[----:B------:R-:W-:Y:S01]  /*314b0*/  BSSY.RECONVERGENT B2, `(.L_x_30865) ;  /* 0x0000045000027945 */ /* 0x000fe20003800200 */
[----:B------:R-:W-:Y:S01]  /*314c0*/  IMAD.MOV.U32 R25, RZ, RZ, 0x2 ;  /* 0x00000002ff197424 */ /* 0x000fe200078e00ff */
[----:B--2---:R-:W-:-:S10]  /*314d0*/  MOV R26, R0 ;  /* 0x00000000001a7202 */ /* 0x004fd40000000f00 */
        /* <DEDUP_REMOVED lines=9> */
.L_x_30867:
        /* <DEDUP_REMOVED lines=13> */
.L_x_30869:
[----:B------:R-:W-:Y:S05]  /*31640*/  BSYNC.RECONVERGENT B3 ;  /* 0x0000000000037941 */ /* 0x000fea0003800200 */
.L_x_30868:
        /* <DEDUP_REMOVED lines=40> */
[----:B------:R-:W-:Y:S01]  /*318d0*/  IMAD.MOV.U32 R26, RZ, RZ, R214 ;  /* 0x000000ffff1a7224 */ /* 0x000fe200078e00d6 */
[----:B------:R-:W-:Y:S01]  /*318e0*/  MOV R214, R24 ;  /* 0x0000001800d67202 */ /* 0x000fe20000000f00 */
[----:B------:R-:W-:-:S07]  /*318f0*/  IMAD.MOV.U32 R25, RZ, RZ, RZ ;  /* 0x000000ffff197224 */ /* 0x000fce00078e00ff */
.L_x_30866:
[----:B------:R-:W-:Y:S05]  /*31900*/  BSYNC.RECONVERGENT B2 ;  /* 0x0000000000027941 */ /* 0x000fea0003800200 */
.L_x_30865:
        /* <DEDUP_REMOVED lines=10> */
.L_x_30864:
[----:B------:R-:W-:Y:S05]  /*319b0*/  BSYNC.RECONVERGENT B1 ;  /* 0x0000000000017941 */ /* 0x000fea0003800200 */
.L_x_30863:
[----:B------:R-:W-:Y:S01]  /*319c0*/  BSSY.RECONVERGENT B1, `(.L_x_30870) ;  /* 0x0000054000017945 */ /* 0x000fe20003800200 */
[----:B------:R-:W-:Y:S01]  /*319d0*/  MOV R24, R25 ;  /* 0x0000001900187202 */ /* 0x000fe20000000f00 */
[----:B------:R-:W-:Y:S02]  /*319e0*/  IMAD.MOV.U32 R30, RZ, RZ, RZ ;  /* 0x000000ffff1e7224 */ /* 0x000fe400078e00ff */
[----:B------:R-:W-:Y:S05]  /*319f0*/  @!P1 BRA `(.L_x_30871) ;  /* 0x0000000400409947 */ /* 0x000fea0003800000 */
[----:B------:R-:W-:Y:S01]  /*31a00*/  ISETP.NE.AND P2, PT, R25, 0x1, PT ;  /* 0x000000011900780c */ /* 0x000fe20003f45270 */
[----:B------:R-:W-:Y:S01]  /*31a10*/  BSSY.RECONVERGENT B2, `(.L_x_30872) ;  /* 0x0000045000027945 */ /* 0x000fe20003800200 */
[----:B------:R-:W-:Y:S02]  /*31a20*/  HFMA2 R24, -RZ, RZ, 0, 1.1920928955078125e-07 ;  /* 0x00000002ff187431 */ /* 0x000fe400000001ff */
[----:B--2---:R-:W-:-:S09]  /*31a30*/  IMAD.MOV.U32 R26, RZ, RZ, R0 ;  /* 0x000000ffff1a7224 */ /* 0x004fd200078e0000 */
        /* <DEDUP_REMOVED lines=9> */
.L_x_30874:
        /* <DEDUP_REMOVED lines=13> */
.L_x_30876:
[----:B------:R-:W-:Y:S05]  /*31ba0*/  BSYNC.RECONVERGENT B3 ;  /* 0x0000000000037941 */ /* 0x000fea0003800200 */
.L_x_30875:
        /* <DEDUP_REMOVED lines=41> */
[----:B------:R-:W-:Y:S02]  /*31e40*/  IMAD.MOV.U32 R214, RZ, RZ, R24 ;  /* 0x000000ffffd67224 */ /* 0x000fe400078e0018 */
[----:B------:R-:W-:-:S07]  /*31e50*/  HFMA2 R24, -RZ, RZ, 0, 0 ;  /* 0x00000000ff187431 */ /* 0x000fce00000001ff */
.L_x_30873:
[----:B------:R-:W-:Y:S05]  /*31e60*/  BSYNC.RECONVERGENT B2 ;  /* 0x0000000000027941 */ /* 0x000fea0003800200 */
.L_x_30872:
[----:B------:R-:W-:Y:S01]  /*31e70*/  I2FP.F32.U32 R25, R26 ;  /* 0x0000001a00197245 */ /* 0x000fe20000201000 */
[----:B------:R-:W-:-:S04]  /*31e80*/  IMAD.MOV.U32 R26, RZ, RZ, 0x2f800000 ;  /* 0x2f800000ff1a7424 */ /* 0x000fc800078e00ff */
[----:B------:R-:W-:Y:S01]  /*31e90*/  FFMA.FTZ R25, R25, R26, 1.1641532182693481445e-10 ;  /* 0x2f00000019197423 */ /* 0x000fe2000001001a */
[----:B-----5:R-:W-:-:S04]  /*31ea0*/  SHF.L.U32 R26, R97, 0x10, RZ ;  /* 0x00000010611a7819 */ /* 0x020fc800000006ff */
[----:B------:R-:W-:Y:S01]  /*31eb0*/  FSETP.GTU.FTZ.AND P2, PT, R25, UR8, PT ;  /* 0x0000000819007c0b */ /* 0x000fe2000bf5c000 */
[----:B------:R-:W-:-:S03]  /*31ec0*/  FMUL.FTZ R26, R26, UR11 ;  /* 0x0000000b1a1a7c20 */ /* 0x000fc60008410000 */
[----:B------:R-:W-:Y:S01]  /*31ed0*/  SEL R189, RZ, 0x1, P2 ;  /* 0x00000001ffbd7807 */ /* 0x000fe20001000000 */
[----:B------:R-:W-:-:S05]  /*31ee0*/  FMUL.FTZ R26, R26, UR10 ;  /* 0x0000000a1a1a7c20 */ /* 0x000fca0008410000 */
[----:B------:R-:W-:-:S07]  /*31ef0*/  FSEL R30, R26, RZ, !P2 ;  /* 0x000000ff1a1e7208 */ /* 0x000fce0005000000 */
.L_x_30871:
[----:B------:R-:W-:Y:S05]  /*31f00*/  BSYNC.RECONVERGENT B1 ;  /* 0x0000000000017941 */ /* 0x000fea0003800200 */
.L_x_30870:
        /* <DEDUP_REMOVED lines=17> */
.L_x_30881:
        /* <DEDUP_REMOVED lines=13> */
.L_x_30883:
[----:B------:R-:W-:Y:S05]  /*320f0*/  BSYNC.RECONVERGENT B3 ;  /* 0x0000000000037941 */ /* 0x000fea0003800200 */
.L_x_30882:
        /* <DEDUP_REMOVED lines=43> */
.L_x_30880:
[----:B------:R-:W-:Y:S05]  /*323b0*/  BSYNC.RECONVERGENT B2 ;  /* 0x0000000000027941 */ /* 0x000fea0003800200 */
.L_x_30879:
        /* <DEDUP_REMOVED lines=10> */
.L_x_30878:
[----:B------:R-:W-:Y:S05]  /*32460*/  BSYNC.RECONVERGENT B1 ;  /* 0x0000000000017941 */ /* 0x000fea0003800200 */
.L_x_30877:
[----:B------:R-:W-:Y:S01]  /*32470*/  BSSY.RECONVERGENT B1, `(.L_x_30884) ;  /* 0x0000054000017945 */ /* 0x000fe20003800200 */
[----:B--2---:R-:W-:Y:S01]  /*32480*/  MOV R26, R25 ;  /* 0x00000019001a7202 */ /* 0x004fe20000000f00 */
        /* <DEDUP_REMOVED lines=15> */
.L_x_30888:
        /* <DEDUP_REMOVED lines=13> */
.L_x_30890:
[----:B------:R-:W-:Y:S05]  /*32650*/  BSYNC.RECONVERGENT B3 ;  /* 0x0000000000037941 */ /* 0x000fea0003800200 */
.L_x_30889:
        /* <DEDUP_REMOVED lines=37> */
[----:B------:R-:W-:Y:S01]  /*328b0*/  IMAD.MOV.U32 R0, RZ, RZ, R24 ;  /* 0x000000ffff007224 */ /* 0x000fe200078e0018 */
[----:B------:R-:W-:Y:S01]  /*328c0*/  LOP3.LUT R4, R16, R4, R25, 0x96, !PT ;  /* 0x0000000410047212 */ /* 0x000fe200078e9619 */
[----:B------:R-:W-:-:S04]  /*328d0*/  IMAD.WIDE.U32 R24, R5, -0x2daee0ad, RZ ;  /* 0xd2511f5305187825 */ /* 0x000fc800078e00ff */
[----:B------:R-:W-:Y:S01]  /*328e0*/  IMAD.MOV.U32 R214, RZ, RZ, R24 ;  /* 0x000000ffffd67224 */ /* 0x000fe200078e0018 */
[----:B------:R-:W-:Y:S01]  /*328f0*/  LOP3.LUT R5, R12, R26, R25, 0x96, !PT ;  /* 0x0000001a0c057212 */ /* 0x000fe200078e9619 */
[----:B------:R-:W-:-:S07]  /*32900*/  HFMA2 R26, -RZ, RZ, 0, 0 ;  /* 0x00000000ff1a7431 */ /* 0x000fce00000001ff */
.L_x_30887:
[----:B------:R-:W-:Y:S05]  /*32910*/  BSYNC.RECONVERGENT B2 ;  /* 0x0000000000027941 */ /* 0x000fea0003800200 */
.L_x_30886:
        /* <DEDUP_REMOVED lines=9> */
.L_x_30885:
[----:B------:R-:W-:Y:S05]  /*329b0*/  BSYNC.RECONVERGENT B1 ;  /* 0x0000000000017941 */ /* 0x000fea0003800200 */
.L_x_30884:
        /* <DEDUP_REMOVED lines=17> */
.L_x_30895:
        /* <DEDUP_REMOVED lines=13> */
.L_x_30897:
[----:B------:R-:W-:Y:S05]  /*32ba0*/  BSYNC.RECONVERGENT B3 ;  /* 0x0000000000037941 */ /* 0x000fea0003800200 */
.L_x_30896:
[----:B------:R-:W-:Y:S01]  /*32bb0*/  LOP3.LUT R26, R2, R179, R191, 0x96, !PT ;  /* 0x000000b3021a7212 */ /* 0x000fe200078e96bf */
[----:B------:R-:W-:-:S04]  /*32bc0*/  IMAD.WIDE.U32 R4, R8, -0x326172a9, RZ ;  /* 0xcd9e8d5708047825 */ /* 0x000fc800078e00ff */
[----:B------:R-:W-:Y:S01]  /*32bd0*/  IMAD.WIDE.U32 R26, R26, -0x326172a9, RZ ;  /* 0xcd9e8d571a1a7825 */ /* 0x000fe200078e00ff */
[----:B------:R-:W-:-:S03]  /*32be0*/  LOP3.LUT R5, R3, R5, R190, 0x96, !PT ;  /* 0x0000000503057212 */ /* 0x000fc600078e96be */
        /* <DEDUP_REMOVED lines=37> */
[----:B------:R-:W-:Y:S01]  /*32e40*/  IMAD.MOV.U32 R27, RZ, RZ, RZ ;  /* 0x000000ffff1b7224 */ /* 0x000fe200078e00ff */
[----:B------:R-:W-:-:S07]  /*32e50*/  MOV R214, R26 ;  /* 0x0000001a00d67202 */ /* 0x000fce0000000f00 */
.L_x_30894:
[----:B------:R-:W-:Y:S05]  /*32e60*/  BSYNC.RECONVERGENT B2 ;  /* 0x0000000000027941 */ /* 0x000fea0003800200 */
.L_x_30893:
        /* <DEDUP_REMOVED lines=10> */
.L_x_30892:
[----:B------:R-:W-:Y:S05]  /*32f10*/  BSYNC.RECONVERGENT B1 ;  /* 0x0000000000017941 */ /* 0x000fea0003800200 */
.L_x_30891:
        /* <DEDUP_REMOVED lines=17> */
.L_x_30902:
        /* <DEDUP_REMOVED lines=13> */
.L_x_30904:
[----:B------:R-:W-:Y:S05]  /*33100*/  BSYNC.RECONVERGENT B3 ;  /* 0x0000000000037941 */ /* 0x000fea0003800200 */
.L_x_30903:
        /* <DEDUP_REMOVED lines=43> */
.L_x_30901:
[----:B------:R-:W-:Y:S05]  /*333c0*/  BSYNC.RECONVERGENT B2 ;  /* 0x0000000000027941 */ /* 0x000fea0003800200 */
.L_x_30900:
        /* <DEDUP_REMOVED lines=9> */
.L_x_30899:
[----:B------:R-:W-:Y:S05]  /*33460*/  BSYNC.RECONVERGENT B1 ;  /* 0x0000000000017941 */ /* 0x000fea0003800200 */
.L_x_30898:
        /* <DEDUP_REMOVED lines=16> */
.L_x_30907:
        /* <DEDUP_REMOVED lines=13> */
.L_x_30909:
[----:B------:R-:W-:Y:S05]  /*33640*/  BSYNC.RECONVERGENT B2 ;  /* 0x0000000000027941 */ /* 0x000fea0003800200 */
.L_x_30908:
[----:B------:R-:W-:Y:S01]  /*33650*/  LOP3.LUT R178, R2, R181, R191, 0x96, !PT ;  /* 0x000000b502b27212 */ /* 0x000fe200078e96bf */
[----:B------:R-:W-:-:S04]  /*33660*/  IMAD.WIDE.U32 R4, R8, -0x326172a9, RZ ;  /* 0xcd9e8d5708047825 */ /* 0x000fc800078e00ff */
[----:B------:R-:W-:Y:S01]  /*33670*/  IMAD.WIDE.U32 R178, R178, -0x326172a9, RZ ;  /* 0xcd9e8d57b2b27825 */ /* 0x000fe200078e00ff */
[----:B------:R-:W-:-:S03]  /*33680*/  LOP3.LUT R5, R3, R5, R190, 0x96, !PT ;  /* 0x0000000503057212 */ /* 0x000fc600078e96be */
[----:B------:R-:W-:Y:S01]  /*33690*/  IMAD.MOV.U32 R27, RZ, RZ, R214 ;  /* 0x000000ffff1b7224 */ /* 0x000fe200078e00d6 */
        /* <DEDUP_REMOVED lines=36> */
[----:B------:R-:W-:Y:S02]  /*338e0*/  LOP3.LUT R5, R12, R180, R179, 0x96, !PT ;  /* 0x000000b40c057212 */ /* 0x000fe400078e96b3 */
[----:B------:R-:W-:-:S07]  /*338f0*/  MOV R214, R178 ;  /* 0x000000b200d67202 */ /* 0x000fce0000000f00 */
.L_x_30906:
[----:B------:R-:W-:Y:S05]  /*33900*/  BSYNC.RECONVERGENT B1 ;  /* 0x0000000000017941 */ /* 0x000fea0003800200 */
.L_x_30905:
        /* <DEDUP_REMOVED lines=10> */
.L_x_30850:
[----:B------:R-:W-:Y:S05]  /*339b0*/  BSYNC.RECONVERGENT B0 ;  /* 0x0000000000007941 */ /* 0x000fea0003800200 */
.L_x_30799:
        /* <DEDUP_REMOVED lines=27> */
.L_x_30911:
[----:B------:R-:W-:Y:S05]  /*33b70*/  BSYNC.RECONVERGENT B0 ;  /* 0x0000000000007941 */ /* 0x000fea0003800200 */
.L_x_30910:
[----:B------:R-:W-:Y:S01]  /*33b80*/  BSSY.RECONVERGENT B0, `(.L_x_30912) ;  /* 0x0000006000007945 */ /* 0x000fe20003800200 */
[----:B------:R-:W-:-:S03]  /*33b90*/  VIADD R208, R177, 0x120 ;  /* 0x00000120b1d07836 */ /* 0x000fc60000000000 */
[----:B------:R-:W-:Y:S05]  /*33ba0*/  @!P1 BRA `(.L_x_30913) ;  /* 0x00000000000c9947 */ /* 0x000fea0003800000 */
[----:B------:R-:W2:Y:S02]  /*33bb0*/  LDC.64 R96, c[0x0][0x390] ;  /* 0x0000e400ff607b82 */ /* 0x000ea40000000a00 */
[----:B--2---:R-:W-:-:S06]  /*33bc0*/  IMAD.WIDE.U32 R96, R208, 0x10, R96 ;  /* 0x00000010d0607825 */ /* 0x004fcc00078e0060 */
[----:B------:R-:W5:Y:S02]  /*33bd0*/  LDG.E.128 R96, desc[UR6][R96.64] ;  /* 0x0000000660607981 */ /* 0x000f64000c1e1d00 */
.L_x_30913:
[----:B------:R-:W-:Y:S05]  /*33be0*/  BSYNC.RECONVERGENT B0 ;  /* 0x0000000000007941 */ /* 0x000fea0003800200 */
.L_x_30912:
[----:B------:R-:W-:Y:S01]  /*33bf0*/  BSSY.RECONVERGENT B0, `(.L_x_30914) ;  /* 0x0000580000007945 */ /* 0x000fe20003800200 */
[----:B------:R-:W-:-:S03]  /*33c00*/  IADD3 R209, PT, PT, R176, 0x120, RZ ;  /* 0x00000120b0d17810 */ /* 0x000fc60007ffe0ff */
[----:B------:R-:W-:Y:S05]  /*33c10*/  @!P0 BRA `(.L_x_30915) ;  /* 0x0000002c00408947 */ /* 0x000fea0003800000 */
[----:B------:R-:W2:Y:S02]  /*33c20*/  LDC.64 R176, c[0x0][0x3a0] ;  /* 0x0000e800ffb07b82 */ /* 0x000ea40000000a00 */
[----:B--2---:R-:W-:-:S05]  /*33c30*/  IMAD.WIDE.U32 R176, R209, 0x20, R176 ;  /* 0x00000020d1b07825 */ /* 0x004fca00078e00b0 */
[----:B-1----:R1:W5:Y:S04]  /*33c40*/  LDG.E.128 R180, desc[UR6][R176.64] ;  /* 0x00000006b0b47981 */ /* 0x002368000c1e1d00 */
[----:B0-----:R-:W5:Y:S01]  /*33c50*/  LDG.E.128 R176, desc[UR6][R176.64+0x10] ;  /* 0x00001006b0b07981 */ /* 0x001f62000c1e1d00 */
[----:B------:R-:W-:Y:S01]  /*33c60*/  ISETP.GT.AND P0, PT, R197, RZ, PT ;  /* 0x000000ffc500720c */ /* 0x000fe20003f04270 */
[----:B------:R-:W-:-:S12]  /*33c70*/  BSSY.RECONVERGENT B1, `(.L_x_30916) ;  /* 0x0000058000017945 */ /* 0x000fd80003800200 */
[----:B------:R-:W-:Y:S01]  /*33c80*/  @!P0 IMAD.MOV.U32 R197, RZ, RZ, R214 ;  /* 0x000000ffffc58224 */ /* 0x000fe200078e00d6 */
[----:B------:R-:W-:Y:S01]  /*33c90*/  @!P0 MOV R211, R210 ;  /* 0x000000d200d38202 */ /* 0x000fe20000000f00 */
[----:B-1----:R-:W-:Y:S06]  /*33ca0*/  @!P0 BRA `(.L_x_30917) ;  /* 0x0000000400508947 */ /* 0x002fec0003800000 */
        /* <DEDUP_REMOVED lines=16> */
.L_x_30920:
        /* <DEDUP_REMOVED lines=13> */
.L_x_30922:
[----:B------:R-:W-:Y:S05]  /*33e80*/  BSYNC.RECONVERGENT B3 ;  /* 0x0000000000037941 */ /* 0x000fea0003800200 */
.L_x_30921:
        /* <DEDUP_REMOVED lines=40> */
[----:B------:R-:W-:Y:S01]  /*34110*/  MOV R197, R210 ;  /* 0x000000d200c57202 */ /* 0x000fe20000000f00 */
[----:B------:R-:W-:Y:S01]  /*34120*/  IMAD.MOV.U32 R0, RZ, RZ, R212 ;  /* 0x000000ffff007224 */ /* 0x000fe200078e00d4 */
[----:B------:R-:W-:-:S07]  /*34130*/  LOP3.LUT R4, R16, R4, R213, 0x96, !PT ;  /* 0x0000000410047212 */ /* 0x000fce00078e96d5 */
.L_x_30919:
[----:B------:R-:W-:Y:S05]  /*34140*/  BSYNC.RECONVERGENT B2 ;  /* 0x0000000000027941 */ /* 0x000fea0003800200 */
.L_x_30918:
[----:B------:R-:W-:Y:S01]  /*34150*/  I2FP.F32.U32 R187, R187 ;  /* 0x000000bb00bb7245 */ /* 0x000fe20000201000 */
[----:B------:R-:W-:-:S04]  /*34160*/  IMAD.MOV.U32 R210, RZ, RZ, 0x2f800000 ;  /* 0x2f800000ffd27424 */ /* 0x000fc800078e00ff */
[----:B------:R-:W-:Y:S01]  /*34170*/  FFMA.FTZ R187, R187, R210, 1.1641532182693481445e-10 ;  /* 0x2f000000bbbb7423 */ /* 0x000fe200000100d2 */
[----:B-----5:R-:W-:-:S04]  /*34180*/  SHF.L.U32 R210, R96, 0x10, RZ ;  /* 0x0000001060d27819 */ /* 0x020fc800000006ff */
[----:B------:R-:W-:Y:S01]  /*34190*/  FSETP.GTU.FTZ.AND P2, PT, R187, UR8, PT ;  /* 0x00000008bb007c0b */ /* 0x000fe2000bf5c000 */
[----:B------:R-:W-:-:S04]  /*341a0*/  FMUL.FTZ R210, R210, UR11 ;  /* 0x0000000bd2d27c20 */ /* 0x000fc80008410000 */
[----:B------:R-:W-:-:S05]  /*341b0*/  FMUL.FTZ R187, R210, UR10 ;  /* 0x0000000ad2bb7c20 */ /* 0x000fca0008410000 */
[----:B------:R-:W-:-:S05]  /*341c0*/  FSEL R187, R187, RZ, !P2 ;  /* 0x000000ffbbbb7208 */ /* 0x000fca0005000000 */
[----:B------:R-:W-:Y:S01]  /*341d0*/  FADD.FTZ R180, R180, R187 ;  /* 0x000000bbb4b47221 */ /* 0x000fe20000010000 */
[----:B------:R-:W-:-:S07]  /*341e0*/  SEL R187, RZ, 0x1, P2 ;  /* 0x00000001ffbb7807 */ /* 0x000fce0001000000 */
.L_x_30917:
[----:B------:R-:W-:Y:S05]  /*341f0*/  BSYNC.RECONVERGENT B1 ;  /* 0x0000000000017941 */ /* 0x000fea0003800200 */
.L_x_30916:
        /* <DEDUP_REMOVED lines=20> */
.L_x_30927:
        /* <DEDUP_REMOVED lines=13> */
.L_x_30929:
[----:B------:R-:W-:Y:S05]  /*34410*/  BSYNC.RECONVERGENT B3 ;  /* 0x0000000000037941 */ /* 0x000fea0003800200 */
.L_x_30928:
        /* <DEDUP_REMOVED lines=40> */
[----:B------:R-:W-:Y:S02]  /*346a0*/  HFMA2 R210, -RZ, RZ, 0, 0 ;  /* 0x00000000ffd27431 */ /* 0x000fe400000001ff */
[----:B------:R-:W-:Y:S01]  /*346b0*/  IMAD.MOV.U32 R0, RZ, RZ, R212 ;  /* 0x000000ffff007224 */ /* 0x000fe200078e00d4 */
[----:B------:R-:W-:-:S07]  /*346c0*/  LOP3.LUT R4, R16, R4, R213, 0x96, !PT ;  /* 0x0000000410047212 */ /* 0x000fce00078e96d5 */
.L_x_30926:
[----:B------:R-:W-:Y:S05]  /*346d0*/  BSYNC.RECONVERGENT B2 ;  /* 0x0000000000027941 */ /* 0x000fea0003800200 */
.L_x_30925:
[----:B-----5:R-:W-:Y:S01]  /*346e0*/  PRMT R197, R96, 0x7632, R197 ;  /* 0x0000763260c57816 */ /* 0x020fe200000000c5 */
[----:B------:R-:W-:Y:S01]  /*346f0*/  IMAD.MOV.U32 R211, RZ, RZ, 0x2f800000 ;  /* 0x2f800000ffd37424 */ /* 0x000fe200078e00ff */
[----:B------:R-:W-:Y:S02]  /*34700*/  I2FP.F32.U32 R188, R188 ;  /* 0x000000bc00bc7245 */ /* 0x000fe40000201000 */
[----:B------:R-:W-:-:S03]  /*34710*/  SHF.L.U32 R197, R197, 0x10, RZ ;  /* 0x00000010c5c57819 */ /* 0x000fc600000006ff */
[----:B------:R-:W-:Y:S02]  /*34720*/  FFMA.FTZ R188, R188, R211, 1.1641532182693481445e-10 ;  /* 0x2f000000bcbc7423 */ /* 0x000fe400000100d3 */
[----:B------:R-:W-:-:S03]  /*34730*/  FMUL.FTZ R197, R197, UR11 ;  /* 0x0000000bc5c57c20 */ /* 0x000fc60008410000 */
[----:B------:R-:W-:Y:S01]  /*34740*/  FSETP.GTU.FTZ.AND P2, PT, R188, UR8, PT ;  /* 0x00000008bc007c0b */ /* 0x000fe2000bf5c000 */
[----:B------:R-:W-:-:S05]  /*34750*/  FMUL.FTZ R197, R197, UR10 ;  /* 0x0000000ac5c57c20 */ /* 0x000fca0008410000 */
[----:B------:R-:W-:-:S05]  /*34760*/  FSEL R188, R197, RZ, !P2 ;  /* 0x000000ffc5bc7208 */ /* 0x000fca0005000000 */
[----:B------:R-:W-:Y:S01]  /*34770*/  FADD.FTZ R181, R181, R188 ;  /* 0x000000bcb5b57221 */ /* 0x000fe20000010000 */
[----:B------:R-:W-:-:S07]  /*34780*/  SEL R188, RZ, 0x1, P2 ;  /* 0x00000001ffbc7807 */ /* 0x000fce0001000000 */
.L_x_30924:
[----:B------:R-:W-:Y:S05]  /*34790*/  BSYNC.RECONVERGENT B1 ;  /* 0x0000000000017941 */ /* 0x000fea0003800200 */
.L_x_30923:
        /* <DEDUP_REMOVED lines=20> */
.L_x_30934:
        /* <DEDUP_REMOVED lines=13> */
.L_x_30936:
[----:B------:R-:W-:Y:S05]  /*349b0*/  BSYNC.RECONVERGENT B3 ;  /* 0x0000000000037941 */ /* 0x000fea0003800200 */
.L_x_30935:
        /* <DEDUP_REMOVED lines=43> */
.L_x_30933:
[----:B------:R-:W-:Y:S05]  /*34c70*/  BSYNC.RECONVERGENT B2 ;  /* 0x0000000000027941 */ /* 0x000fea0003800200 */
.L_x_30932:
        /* <DEDUP_REMOVED lines=10> */
.L_x_30931:
[----:B------:R-:W-:Y:S05]  /*34d20*/  BSYNC.RECONVERGENT B1 ;  /* 0x0000000000017941 */ /* 0x000fea0003800200 */
.L_x_30930:
        /* <DEDUP_REMOVED lines=20> */
.L_x_30941:
        /* <DEDUP_REMOVED lines=13> */
.L_x_30943:
[----:B------:R-:W-:Y:S05]  /*34f40*/  BSYNC.RECONVERGENT B3 ;  /* 0x0000000000037941 */ /* 0x000fea0003800200 */
.L_x_30942:
        /* <DEDUP_REMOVED lines=43> */
.L_x_30940:
[----:B------:R-:W-:Y:S05]  /*35200*/  BSYNC.RECONVERGENT B2 ;  /* 0x0000000000027941 */ /* 0x000fea0003800200 */
.L_x_30939:
        /* <DEDUP_REMOVED lines=11> */
.L_x_30938:
[----:B------:R-:W-:Y:S05]  /*352c0*/  BSYNC.RECONVERGENT B1 ;  /* 0x0000000000017941 */ /* 0x000fea0003800200 */
.L_x_30937:
        /* <DEDUP_REMOVED lines=20> */
.L_x_30948:
        /* <DEDUP_REMOVED lines=13> */
.L_x_30950:
[----:B------:R-:W-:Y:S05]  /*354e0*/  BSYNC.RECONVERGENT B3 ;  /* 0x0000000000037941 */ /* 0x000fea0003800200 */
.L_x_30949:
        /* <DEDUP_REMOVED lines=43> */
.L_x_30947:
[----:B------:R-:W-:Y:S05]  /*357a0*/  BSYNC.RECONVERGENT B2 ;  /* 0x0000000000027941 */ /* 0x000fea0003800200 */
.L_x_30946:
        /* <DEDUP_REMOVED lines=10> */
.L_x_30945:
[----:B------:R-:W-:Y:S05]  /*35850*/  BSYNC.RECONVERGENT B1 ;  /* 0x0000000000017941 */ /* 0x000fea0003800200 */
.L_x_30944:
        /* <DEDUP_REMOVED lines=20> */
.L_x_30955:
        /* <DEDUP_REMOVED lines=13> */
.L_x_30957:
[----:B------:R-:W-:Y:S05]  /*35a70*/  BSYNC.RECONVERGENT B3 ;  /* 0x0000000000037941 */ /* 0x000fea0003800200 */
.L_x_30956:
        /* <DEDUP_REMOVED lines=43> */
.L_x_30954:
[----:B------:R-:W-:Y:S05]  /*35d30*/  BSYNC.RECONVERGENT B2 ;  /* 0x0000000000027941 */ /* 0x000fea0003800200 */
.L_x_30953:
        /* <DEDUP_REMOVED lines=11> */
.L_x_30952:
[----:B------:R-:W-:Y:S05]  /*35df0*/  BSYNC.RECONVERGENT B1 ;  /* 0x0000000000017941 */ /* 0x000fea0003800200 */
.L_x_30951:
        /* <DEDUP_REMOVED lines=20> */
.L_x_30962:
        /* <DEDUP_REMOVED lines=13> */
.L_x_30964:
[----:B------:R-:W-:Y:S05]  /*36010*/  BSYNC.RECONVERGENT B3 ;  /* 0x0000000000037941 */ /* 0x000fea0003800200 */
.L_x_30963:
[----:B------:R-:W-:Y:S01]  /*36020*/  LOP3.LUT R210, R2, R213, R191, 0x96, !PT ;  /* 0x000000d502d27212 */ /* 0x000fe200078e96bf */
[----:B------:R-:W-:-:S04]  /*36030*/  IMAD.WIDE.U32 R4, R8, -0x326172a9, RZ ;  /* 0xcd9e8d5708047825 */ /* 0x000fc800078e00ff */
[----:B------:R-:W-:Y:S02]  /*36040*/  HFMA2 R197, -RZ, RZ, 0, 0 ;  /* 0x00000000ffc57431 */ /* 0x000fe400000001ff */
        /* <DEDUP_REMOVED lines=39> */
[----:B------:R-:W-:-:S07]  /*362c0*/  MOV R213, R210 ;  /* 0x000000d200d57202 */ /* 0x000fce0000000f00 */
.L_x_30961:
[----:B------:R-:W-:Y:S05]  /*362d0*/  BSYNC.RECONVERGENT B2 ;  /* 0x0000000000027941 */ /* 0x000fea0003800200 */
.L_x_30960:
        /* <DEDUP_REMOVED lines=10> */
.L_x_30959:
[----:B------:R-:W-:Y:S05]  /*36380*/  BSYNC.RECONVERGENT B1 ;  /* 0x0000000000017941 */ /* 0x000fea0003800200 */
.L_x_30958:
        /* <DEDUP_REMOVED lines=19> */
.L_x_30968:
        /* <DEDUP_REMOVED lines=13> */
.L_x_30970:
[----:B------:R-:W-:Y:S05]  /*36590*/  BSYNC.RECONVERGENT B2 ;  /* 0x0000000000027941 */ /* 0x000fea0003800200 */
.L_x_30969:
        /* <DEDUP_REMOVED lines=43> */
.L_x_30967:
[----:B------:R-:W-:Y:S05]  /*36850*/  BSYNC.RECONVERGENT B1 ;  /* 0x0000000000017941 */ /* 0x000fea0003800200 */
.L_x_30966:
        /* <DEDUP_REMOVED lines=12> */
.L_x_30915:
[----:B------:R-:W-:Y:S01]  /*36920*/  BSSY.RECONVERGENT B1, `(.L_x_30971) ;  /* 0x0000057000017945 */ /* 0x000fe20003800200 */
        /* <DEDUP_REMOVED lines=20> */
.L_x_30975:
        /* <DEDUP_REMOVED lines=13> */
.L_x_30977:
[----:B------:R-:W-:Y:S05]  /*36b40*/  BSYNC.RECONVERGENT B3 ;  /* 0x0000000000037941 */ /* 0x000fea0003800200 */
.L_x_30976:
[----:B01----:R-:W-:Y:S01]  /*36b50*/  LOP3.LUT R178, R2, R177, R191, 0x96, !PT ;  /* 0x000000b102b27212 */ /* 0x003fe200078e96bf */
        /* <DEDUP_REMOVED lines=41> */
.L_x_30974:
[----:B------:R-:W-:Y:S05]  /*36df0*/  BSYNC.RECONVERGENT B2 ;  /* 0x0000000000027941 */ /* 0x000fea0003800200 */
.L_x_30973:
[----:B------:R-:W-:Y:S01]  /*36e00*/  I2FP.F32.U32 R176, R176 ;  /* 0x000000b000b07245 */ /* 0x000fe20000201000 */
[----:B01----:R-:W-:-:S04]  /*36e10*/  IMAD.MOV.U32 R179, RZ, RZ, 0x2f800000 ;  /* 0x2f800000ffb37424 */ /* 0x003fc800078e00ff */
[----:B------:R-:W-:-:S05]  /*36e20*/  FFMA.FTZ R176, R176, R179, 1.1641532182693481445e-10 ;  /* 0x2f000000b0b07423 */ /* 0x000fca00000100b3 */
[----:B------:R-:W-:Y:S02]  /*36e30*/  FSETP.GTU.FTZ.AND P0, PT, R176, UR8, PT ;  /* 0x00000008b0007c0b */ /* 0x000fe4000bf1c000 */
[----:B-----5:R-:W-:Y:S02]  /*36e40*/  SHF.L.U32 R176, R96, 0x10, RZ ;  /* 0x0000001060b07819 */ /* 0x020fe400000006ff */
[----:B------:R-:W-:-:S03]  /*36e50*/  SEL R187, RZ, 0x1, P0 ;  /* 0x00000001ffbb7807 */ /* 0x000fc60000000000 */
[----:B------:R-:W-:-:S04]  /*36e60*/  FMUL.FTZ R176, R176, UR11 ;  /* 0x0000000bb0b07c20 */ /* 0x000fc80008410000 */
[----:B------:R-:W-:-:S05]  /*36e70*/  FMUL.FTZ R176, R176, UR10 ;  /* 0x0000000ab0b07c20 */ /* 0x000fca0008410000 */
[----:B------:R-:W-:-:S07]  /*36e80*/  FSEL R180, R176, RZ, !P0 ;  /* 0x000000ffb0b47208 */ /* 0x000fce0004000000 */
.L_x_30972:
[----:B------:R-:W-:Y:S05]  /*36e90*/  BSYNC.RECONVERGENT B1 ;  /* 0x0000000000017941 */ /* 0x000fea0003800200 */
.L_x_30971:
[----:B------:R-:W-:Y:S01]  /*36ea0*/  BSSY.RECONVERGENT B1, `(.L_x_30978) ;  /* 0x0000055000017945 */ /* 0x000fe20003800200 */
[----:B------:R-:W-:Y:S01]  /*36eb0*/  IMAD.MOV.U32 R176, RZ, RZ, R177 ;  /* 0x000000ffffb07224 */ /* 0x000fe200078e00b1 */
[----:B------:R-:W-:Y:S02]  /*36ec0*/  MOV R181, RZ ;  /* 0x000000ff00b57202 */ /* 0x000fe40000000f00 */
[----:B------:R-:W-:Y:S05]  /*36ed0*/  @!P1 BRA `(.L_x_30979) ;  /* 0x0000000400449947 */ /* 0x000fea0003800000 */
[----:B------:R-:W-:Y:S01]  /*36ee0*/  ISETP.NE.AND P0, PT, R177, 0x1, PT ;  /* 0x00000001b100780c */ /* 0x000fe20003f05270 */
[----:B------:R-:W-:Y:S01]  /*36ef0*/  BSSY.RECONVERGENT B2, `(.L_x_30980) ;  /* 0x0000045000027945 */ /* 0x000fe20003800200 */
[----:B------:R-:W-:Y:S01]  /*36f00*/  IMAD.MOV.U32 R176, RZ, RZ, 0x2 ;  /* 0x00000002ffb07424 */ /* 0x000fe200078e00ff */
[----:B01----:R-:W-:-:S10]  /*36f10*/  MOV R178, R0 ;  /* 0x0000000000b27202 */ /* 0x003fd40000000f00 */
        /* <DEDUP_REMOVED lines=9> */
.L_x_30982:
        /* <DEDUP_REMOVED lines=13> */
.L_x_30984:
[----:B------:R-:W-:Y:S05]  /*37080*/  BSYNC.RECONVERGENT B3 ;  /* 0x0000000000037941 */ /* 0x000fea0003800200 */
.L_x_30983:
        /* <DEDUP_REMOVED lines=43> */
.L_x_30981:
[----:B------:R-:W-:Y:S05]  /*37340*/  BSYNC.RECONVERGENT B2 ;  /* 0x0000000000027941 */ /* 0x000fea0003800200 */
.L_x_30980:
[----:B------:R-:W-:Y:S01]  /*37350*/  I2FP.F32.U32 R177, R178 ;  /* 0x000000b200b17245 */ /* 0x000fe20000201000 */
[----:B------:R-:W-:-:S05]  /*37360*/  HFMA2 R178, -RZ, RZ, 0.1171875, 0 ;  /* 0x2f800000ffb27431 */ /* 0x000fca00000001ff */
        /* <DEDUP_REMOVED lines=8> */
.L_x_30979:
[----:B------:R-:W-:Y:S05]  /*373f0*/  BSYNC.RECONVERGENT B1 ;  /* 0x0000000000017941 */ /* 0x000fea0003800200 */
.L_x_30978:
[----:B------:R-:W-:Y:S01]  /*37400*/  BSSY.RECONVERGENT B1, `(.L_x_30985) ;  /* 0x0000054000017945 */ /* 0x000fe20003800200 */
[----:B01----:R-:W-:Y:S01]  /*37410*/  MOV R178, R176 ;  /* 0x000000b000b27202 */ /* 0x003fe20000000f00 */
        /* <DEDUP_REMOVED lines=15> */
.L_x_30989:
        /* <DEDUP_REMOVED lines=13> */
.L_x_30991:
[----:B------:R-:W-:Y:S05]  /*375e0*/  BSYNC.RECONVERGENT B3 ;  /* 0x0000000000037941 */ /* 0x000fea0003800200 */
.L_x_30990:
        /* <DEDUP_REMOVED lines=43> */
.L_x_30988:
[----:B------:R-:W-:Y:S05]  /*378a0*/  BSYNC.RECONVERGENT B2 ;  /* 0x0000000000027941 */ /* 0x000fea0003800200 */
.L_x_30987:
        /* <DEDUP_REMOVED lines=9> */
.L_x_30986:
[----:B------:R-:W-:Y:S05]  /*37940*/  BSYNC.RECONVERGENT B1 ;  /* 0x0000000000017941 */ /* 0x000fea0003800200 */
.L_x_30985:
        /* <DEDUP_REMOVED lines=17> */
.L_x_30996:
        /* <DEDUP_REMOVED lines=13> */
.L_x_30998:
[----:B------:R-:W-:Y:S05]  /*37b30*/  BSYNC.RECONVERGENT B3 ;  /* 0x0000000000037941 */ /* 0x000fea0003800200 */
.L_x_30997:
        /* <DEDUP_REMOVED lines=43> */
.L_x_30995:
[----:B------:R-:W-:Y:S05]  /*37df0*/  BSYNC.RECONVERGENT B2 ;  /* 0x0000000000027941 */ /* 0x000fea0003800200 */
.L_x_30994:
        /* <DEDUP_REMOVED lines=10> */
.L_x_30993:
[----:B------:R-:W-:Y:S05]  /*37ea0*/  BSYNC.RECONVERGENT B1 ;  /* 0x0000000000017941 */ /* 0x000fea0003800200 */
.L_x_30992:
        /* <DEDUP_REMOVED lines=17> */
.L_x_31003:
        /* <DEDUP_REMOVED lines=13> */
.L_x_31005:
[----:B------:R-:W-:Y:S05]  /*38090*/  BSYNC.RECONVERGENT B3 ;  /* 0x0000000000037941 */ /* 0x000fea0003800200 */
.L_x_31004:
        /* <DEDUP_REMOVED lines=43> */
.L_x_31002:
[----:B------:R-:W-:Y:S05]  /*38350*/  BSYNC.RECONVERGENT B2 ;  /* 0x0000000000027941 */ /* 0x000fea0003800200 */
.L_x_31001:
        /* <DEDUP_REMOVED lines=9> */
.L_x_31000:
[----:B------:R-:W-:Y:S05]  /*383f0*/  BSYNC.RECONVERGENT B1 ;  /* 0x0000000000017941 */ /* 0x000fea0003800200 */
.L_x_30999:
        /* <DEDUP_REMOVED lines=17> */
.L_x_31010:
        /* <DEDUP_REMOVED lines=13> */
.L_x_31012:
[----:B------:R-:W-:Y:S05]  /*385e0*/  BSYNC.RECONVERGENT B3 ;  /* 0x0000000000037941 */ /* 0x000fea0003800200 */
.L_x_31011:
        /* <DEDUP_REMOVED lines=43> */
.L_x_31009:
[----:B------:R-:W-:Y:S05]  /*388a0*/  BSYNC.RECONVERGENT B2 ;  /* 0x0000000000027941 */ /* 0x000fea0003800200 */
.L_x_31008:
        /* <DEDUP_REMOVED lines=10> */
.L_x_31007:
[----:B------:R-:W-:Y:S05]  /*38950*/  BSYNC.RECONVERGENT B1 ;  /* 0x0000000000017941 */ /* 0x000fea0003800200 */
.L_x_31006:
        /* <DEDUP_REMOVED lines=17> */
.L_x_31017:
        /* <DEDUP_REMOVED lines=13> */
.L_x_31019:
[----:B------:R-:W-:Y:S05]  /*38b40*/  BSYNC.RECONVERGENT B3 ;  /* 0x0000000000037941 */ /* 0x000fea0003800200 */
.L_x_31018:
[----:B------:R-:W-:Y:S01]  /*38b50*/  LOP3.LUT R178, R2, R211, R191, 0x96, !PT ;  /* 0x000000d302b27212 */ /* 0x000fe200078e96bf */
[----:B------:R-:W-:-:S04]  /*38b60*/  IMAD.WIDE.U32 R4, R8, -0x326172a9, RZ ;  /* 0xcd9e8d5708047825 */ /* 0x000fc800078e00ff */
[----:B------:R-:W-:Y:S01]  /*38b70*/  HFMA2 R197, -RZ, RZ, 0, 0 ;  /* 0x00000000ffc57431 */ /* 0x000fe200000001ff */
[----:B------:R-:W-:Y:S01]  /*38b80*/  MOV R195, R212 ;  /* 0x000000d400c37202 */ /* 0x000fe20000000f00 */
        /* <DEDUP_REMOVED lines=38> */
[----:B------:R-:W-:-:S07]  /*38df0*/  LOP3.LUT R5, R12, R210, R179, 0x96, !PT ;  /* 0x000000d20c057212 */ /* 0x000fce00078e96b3 */
.L_x_31016:
[----:B------:R-:W-:Y:S05]  /*38e00*/  BSYNC.RECONVERGENT B2 ;  /* 0x0000000000027941 */ /* 0x000fea0003800200 */
.L_x_31015:
        /* <DEDUP_REMOVED lines=9> */
.L_x_31014:
[----:B------:R-:W-:Y:S05]  /*38ea0*/  BSYNC.RECONVERGENT B1 ;  /* 0x0000000000017941 */ /* 0x000fea0003800200 */
.L_x_31013:
        /* <DEDUP_REMOVED lines=16> */
.L_x_31022:
        /* <DEDUP_REMOVED lines=13> */
.L_x_31024:
[----:B------:R-:W-:Y:S05]  /*39080*/  BSYNC.RECONVERGENT B2 ;  /* 0x0000000000027941 */ /* 0x000fea0003800200 */
.L_x_31023:
        /* <DEDUP_REMOVED lines=43> */
.L_x_31021:
[----:B------:R-:W-:Y:S05]  /*39340*/  BSYNC.RECONVERGENT B1 ;  /* 0x0000000000017941 */ /* 0x000fea0003800200 */
.L_x_31020:
        /* <DEDUP_REMOVED lines=10> */
.L_x_30965:
[----:B------:R-:W-:Y:S05]  /*393f0*/  BSYNC.RECONVERGENT B0 ;  /* 0x0000000000007941 */ /* 0x000fea0003800200 */
.L_x_30914:
[----:B------:R-:W-:Y:S01]  /*39400*/  FADD.FTZ R10, RZ, R92 ;  /* 0x0000005cff0a7221 */ /* 0x000fe20000010000 */
[----:B------:R-:W0:Y:S01]  /*39410*/  S2R R184, SR_TID.X ;  /* 0x0000000000b87919 */ /* 0x000e220000002100 */
[----:B------:R-:W-:Y:S02]  /*39420*/  BSSY.RECONVERGENT B0, `(.L_x_31025) ;  /* 0x0000068000007945 */ /* 0x000fe40003800200 */
        /* <DEDUP_REMOVED lines=72> */
[----:B-----5:R-:W-:-:S04]  /*398b0*/  FADD.FTZ R10, R9, R180 ;  /* 0x000000b4090a7221 */ /* 0x020fc80000010000 */
[----:B------:R-:W-:Y:S01]  /*398c0*/  FADD.FTZ R9, R10, R181 ;  /* 0x000000b50a097221 */ /* 0x000fe20000010000 */
[----:B------:R-:W-:-:S04]  /*398d0*/  IMAD.WIDE.U32 R10, R209, 0x20, R250 ;  /* 0x00000020d10a7825 */ /* 0x000fc800078e00fa */
[----:B------:R-:W-:Y:S01]  /*398e0*/  FADD.FTZ R12, R9, R182 ;  /* 0x000000b6090c7221 */ /* 0x000fe20000010000 */
[----:B------:R0:W-:Y:S03]  /*398f0*/  STG.E.128 desc[UR6][R10.64], R180 ;  /* 0x000000b40a007986 */ /* 0x0001e6000c101d06 */
[----:B------:R-:W-:Y:S01]  /*39900*/  FADD.FTZ R9, R12, R183 ;  /* 0x000000b70c097221 */ /* 0x000fe20000010000 */
[----:B------:R0:W-:Y:S03]  /*39910*/  STG.E.128 desc[UR6][R10.64+0x10], R176 ;  /* 0x000010b00a007986 */ /* 0x0001e6000c101d06 */
[----:B------:R-:W-:-:S04]  /*39920*/  FADD.FTZ R12, R9, R176 ;  /* 0x000000b0090c7221 */ /* 0x000fc80000010000 */
[----:B------:R-:W-:-:S04]  /*39930*/  FADD.FTZ R9, R12, R177 ;  /* 0x000000b10c097221 */ /* 0x000fc80000010000 */
[----:B------:R-:W-:Y:S01]  /*39940*/  FADD.FTZ R18, R9, R178 ;  /* 0x000000b209127221 */ /* 0x000fe20000010000 */
[----:B------:R-:W-:Y:S06]  /*39950*/  @!P1 BRA `(.L_x_31026) ;  /* 0x0000000000509947 */ /* 0x000fec0003800000 */
        /* <DEDUP_REMOVED lines=20> */
.L_x_31026:
[----:B------:R-:W-:Y:S05]  /*39aa0*/  BSYNC.RECONVERGENT B0 ;  /* 0x0000000000007941 */ /* 0x000fea0003800200 */
.L_x_31025:
[----:B------:R-:W-:Y:S01]  /*39ab0*/  UMOV UR13, 0xffffffff ;  /* 0xffffffff000d7882 */ /* 0x000fe20000000000 */
[----:B------:R-:W-:Y:S02]  /*39ac0*/  FADD.FTZ R18, R18, R179 ;  /* 0x000000b312127221 */ /* 0x000fe40000010000 */
[----:B------:R-:W-:Y:S05]  /*39ad0*/  BRA.DIV UR13, `(.L_x_31027) ;  /* 0x0000002e0d487947 */ /* 0x000fea000b800000 */
[----:B------:R-:W0:Y:S01]  /*39ae0*/  SHFL.BFLY PT, R9, R18, 0x1, 0x1f ;  /* 0x0c201f0012097f89 */ /* 0x000e2200000e0000 */
[----:B-1----:R-:W1:Y:S01]  /*39af0*/  LDC R14, c[0x0][0x400] ;  /* 0x00010000ff0e7b82 */ /* 0x002e620000000800 */
        /* <DEDUP_REMOVED lines=179> */
.L_x_31042:
        /* <DEDUP_REMOVED lines=17> */
[----:B------:R-:W-:Y:S01]  /*3a740*/  IMAD.U32 R15, R136, 0x10000, RZ ;  /* 0x00010000880f7824 */ /* 0x000fe200078e00ff */
[----:B------:R-:W-:Y:S01]  /*3a750*/  SHF.L.U32 R13, R200, 0x10, RZ ;  /* 0x00000010c80d7819 */ /* 0x000fe200000006ff */
[----:B------:R-:W-:Y:S01]  /*3a760*/  IMAD.U32 R23, R138, 0x10000, RZ ;  /* 0x000100008a177824 */ /* 0x000fe200078e00ff */
[----:B------:R-:W-:Y:S01]  /*3a770*/  SHF.L.U32 R21, R202, 0x10, RZ ;  /* 0x00000010ca157819 */ /* 0x000fe200000006ff */
        /* <DEDUP_REMOVED lines=82> */
[----:B------:R-:W-:Y:S01]  /*3aca0*/  SHF.L.U32 R13, R204, 0x10, RZ ;  /* 0x00000010cc0d7819 */ /* 0x000fe200000006ff */
[----:B------:R-:W-:-:S02]  /*3acb0*/  IMAD.U32 R15, R205, 0x10000, RZ ;  /* 0x00010000cd0f7824 */ /* 0x000fc400078e00ff */
[C---:B------:R-:W-:Y:S01]  /*3acc0*/  FMUL.FTZ R12, R9.reuse, R93 ;  /* 0x0000005d090c7220 */ /* 0x040fe20000410000 */
[----:B------:R-:W-:Y:S01]  /*3acd0*/  SHF.L.U32 R16, R206, 0x10, RZ ;  /* 0x00000010ce107819 */ /* 0x000fe200000006ff */
[----:B------:R-:W-:Y:S01]  /*3ace0*/  FMUL.FTZ R88, R9, R88 ;  /* 0x0000005809587220 */ /* 0x000fe20000410000 */
[----:B------:R-:W-:Y:S01]  /*3acf0*/  SHF.L.U32 R17, R201, 0x10, RZ ;  /* 0x00000010c9117819 */ /* 0x000fe200000006ff */
[----:B------:R-:W-:Y:S02]  /*3ad00*/  IMAD.U32 R18, R207, 0x10000, RZ ;  /* 0x00010000cf127824 */ /* 0x000fe400078e00ff */
[----:B------:R-:W-:Y:S01]  /*3ad10*/  FMUL.FTZ R95, R9, R95 ;  /* 0x0000005f095f7220 */ /* 0x000fe20000410000 */
[----:B------:R-:W-:Y:S02]  /*3ad20*/  IMAD.U32 R19, R137, 0x10000, RZ ;  /* 0x0001000089137824 */ /* 0x000fe400078e00ff */
[----:B------:R-:W-:Y:S01]  /*3ad30*/  FMUL.FTZ R14, R9, R94 ;  /* 0x0000005e090e7220 */ /* 0x000fe20000410000 */
[----:B------:R-:W-:Y:S01]  /*3ad40*/  FFMA.FTZ R12, R12, R13, R15 ;  /* 0x0000000d0c0c7223 */ /* 0x000fe2000001000f */
[----:B------:R-:W-:Y:S01]  /*3ad50*/  FFMA.FTZ R15, R88, R21, R23 ;  /* 0x00000015580f7223 */ /* 0x000fe20000010017 */
[----:B------:R-:W-:Y:S01]  /*3ad60*/  FFMA.FTZ R13, R95, R16, R18 ;  /* 0x000000105f0d7223 */ /* 0x000fe20000010012 */
[----:B------:R-:W-:Y:S01]  /*3ad70*/  SHF.L.U32 R21, R203, 0x10, RZ ;  /* 0x00000010cb157819 */ /* 0x000fe200000006ff */
[----:B------:R-:W-:Y:S01]  /*3ad80*/  FFMA.FTZ R14, R14, R17, R19 ;  /* 0x000000110e0e7223 */ /* 0x000fe20000010013 */
[----:B------:R-:W-:Y:S01]  /*3ad90*/  IMAD.U32 R23, R139, 0x10000, RZ ;  /* 0x000100008b177824 */ /* 0x000fe200078e00ff */
[----:B------:R-:W-:Y:S01]  /*3ada0*/  SHF.L.U32 R16, R217, 0x10, RZ ;  /* 0x00000010d9107819 */ /* 0x000fe200000006ff */
[----:B------:R-:W-:Y:S01]  /*3adb0*/  FMUL.FTZ R20, R9, R90 ;  /* 0x0000005a09147220 */ /* 0x000fe20000410000 */
[----:B------:R-:W-:Y:S01]  /*3adc0*/  SHF.L.U32 R17, R215, 0x10, RZ ;  /* 0x00000010d7117819 */ /* 0x000fe200000006ff */
[----:B------:R-:W-:Y:S01]  /*3add0*/  IMAD.U32 R18, R218, 0x10000, RZ ;  /* 0x00010000da127824 */ /* 0x000fe200078e00ff */
[----:B------:R-:W-:Y:S01]  /*3ade0*/  SHF.L.U32 R93, R172, 0x10, RZ ;  /* 0x00000010ac5d7819 */ /* 0x000fe200000006ff */
[----:B------:R-:W-:Y:S01]  /*3adf0*/  FMUL.FTZ R91, R9, R91 ;  /* 0x0000005b095b7220 */ /* 0x000fe20000410000 */
[----:B------:R-:W-:-:S02]  /*3ae00*/  IMAD.U32 R19, R216, 0x10000, RZ ;  /* 0x00010000d8137824 */ /* 0x000fc400078e00ff */
[C---:B------:R-:W-:Y:S01]  /*3ae10*/  FMUL.FTZ R22, R9.reuse, R89 ;  /* 0x0000005909167220 */ /* 0x040fe20000410000 */
[----:B------:R-:W-:Y:S02]  /*3ae20*/  IMAD.U32 R95, R132, 0x10000, RZ ;  /* 0x00010000845f7824 */ /* 0x000fe400078e00ff */
[----:B------:R-:W-:Y:S01]  /*3ae30*/  FMUL.FTZ R84, R9, R84 ;  /* 0x0000005409547220 */ /* 0x000fe20000410000 */
[----:B------:R-:W-:Y:S01]  /*3ae40*/  FFMA.FTZ R20, R20, R21, R23 ;  /* 0x0000001514147223 */ /* 0x000fe20000010017 */
[----:B------:R-:W-:Y:S01]  /*3ae50*/  FFMA.FTZ R23, R91, R16, R18 ;  /* 0x000000105b177223 */ /* 0x000fe20000010012 */
[----:B------:R-:W-:Y:S01]  /*3ae60*/  FFMA.FTZ R22, R22, R17, R19 ;  /* 0x0000001116167223 */ /* 0x000fe20000010013 */
[----:B------:R-:W-:Y:S01]  /*3ae70*/  FFMA.FTZ R16, R84, R93, R95 ;  /* 0x0000005d54107223 */ /* 0x000fe2000001005f */
[----:B------:R-:W-:Y:S01]  /*3ae80*/  SHF.L.U32 R18, R219, 0x10, RZ ;  /* 0x00000010db127819 */ /* 0x000fe200000006ff */
[----:B------:R-:W-:Y:S02]  /*3ae90*/  IMAD.U32 R84, R220, 0x10000, RZ ;  /* 0x00010000dc547824 */ /* 0x000fe400078e00ff */
[----:B------:R-:W-:Y:S01]  /*3aea0*/  FMUL.FTZ R17, R9, R85 ;  /* 0x0000005509117220 */ /* 0x000fe20000410000 */
[----:B------:R-:W-:Y:S01]  /*3aeb0*/  SHF.L.U32 R88, R173, 0x10, RZ ;  /* 0x00000010ad587819 */ /* 0x000fe200000006ff */
[----:B------:R-:W-:Y:S01]  /*3aec0*/  IMAD.U32 R90, R133, 0x10000, RZ ;  /* 0x00010000855a7824 */ /* 0x000fe200078e00ff */
[----:B------:R-:W-:Y:S01]  /*3aed0*/  SHF.L.U32 R92, R221, 0x10, RZ ;  /* 0x00000010dd5c7819 */ /* 0x000fe200000006ff */
[----:B------:R-:W-:Y:S01]  /*3aee0*/  IMAD.U32 R94, R222, 0x10000, RZ ;  /* 0x00010000de5e7824 */ /* 0x000fe200078e00ff */
[----:B------:R-:W-:Y:S01]  /*3aef0*/  SHF.L.U32 R21, R174, 0x10, RZ ;  /* 0x00000010ae157819 */ /* 0x000fe200000006ff */
[----:B------:R-:W-:-:S02]  /*3af00*/  IMAD.U32 R89, R134, 0x10000, RZ ;  /* 0x0001000086597824 */ /* 0x000fc400078e00ff */
[C---:B------:R-:W-:Y:S01]  /*3af10*/  FMUL.FTZ R19, R9.reuse, R86 ;  /* 0x0000005609137220 */ /* 0x040fe20000410000 */
[C---:B------:R-:W-:Y:S01]  /*3af20*/  FMUL.FTZ R87, R9.reuse, R87 ;  /* 0x0000005709577220 */ /* 0x040fe20000410000 */
[----:B------:R-:W-:Y:S01]  /*3af30*/  FMUL.FTZ R80, R9, R80 ;  /* 0x0000005009507220 */ /* 0x000fe20000410000 */
[----:B------:R-:W-:Y:S01]  /*3af40*/  FFMA.FTZ R17, R17, R18, R84 ;  /* 0x0000001211117223 */ /* 0x000fe20000010054 */
[----:B------:R-:W-:Y:S01]  /*3af50*/  SHF.L.U32 R84, R223, 0x10, RZ ;  /* 0x00000010df547819 */ /* 0x000fe200000006ff */
[----:B------:R-:W-:Y:S02]  /*3af60*/  IMAD.U32 R86, R224, 0x10000, RZ ;  /* 0x00010000e0567824 */ /* 0x000fe400078e00ff */
[----:B------:R-:W-:Y:S01]  /*3af70*/  FMUL.FTZ R81, R9, R81 ;  /* 0x0000005109517220 */ /* 0x000fe20000410000 */
[----:B------:R-:W-:Y:S01]  /*3af80*/  FFMA.FTZ R19, R19, R88, R90 ;  /* 0x0000005813137223 */ /* 0x000fe2000001005a */
[----:B------:R-:W-:Y:S01]  /*3af90*/  FFMA.FTZ R18, R87, R92, R94 ;  /* 0x0000005c57127223 */ /* 0x000fe2000001005e */
[----:B------:R-:W-:Y:S01]  /*3afa0*/  FFMA.FTZ R80, R80, R21, R89 ;  /* 0x0000001550507223 */ /* 0x000fe20000010059 */
        /* <DEDUP_REMOVED lines=17> */
[----:B------:R-:W-:Y:S01]  /*3b0c0*/  FMUL.FTZ R87, R9, R72 ;  /* 0x0000004809577220 */ /* 0x000fe20000410000 */
[----:B------:R-:W-:Y:S01]  /*3b0d0*/  SHF.L.U32 R88, R229, 0x10, RZ ;  /* 0x00000010e5587819 */ /* 0x000fe200000006ff */
[----:B------:R-:W-:Y:S01]  /*3b0e0*/  IMAD.U32 R85, R129, 0x10000, RZ ;  /* 0x0001000081557824 */ /* 0x000fe200078e00ff */
[----:B------:R-:W-:Y:S01]  /*3b0f0*/  SHF.L.U32 R92, R170, 0x10, RZ ;  /* 0x00000010aa5c7819 */ /* 0x000fe200000006ff */
[----:B------:R-:W-:-:S02]  /*3b100*/  IMAD.U32 R90, R230, 0x10000, RZ ;  /* 0x00010000e65a7824 */ /* 0x000fc400078e00ff */
[C---:B------:R-:W-:Y:S01]  /*3b110*/  FMUL.FTZ R78, R9.reuse, R78 ;  /* 0x0000004e094e7220 */ /* 0x040fe20000410000 */
[----:B------:R-:W-:Y:S01]  /*3b120*/  FMUL.FTZ R79, R9, R79 ;  /* 0x0000004f094f7220 */ /* 0x000fe20000410000 */
[----:B------:R-:W-:Y:S01]  /*3b130*/  FFMA.FTZ R72, R77, R84, R86 ;  /* 0x000000544d487223 */ /* 0x000fe20000010056 */
[----:B------:R-:W-:Y:S01]  /*3b140*/  IMAD.U32 R94, R130, 0x10000, RZ ;  /* 0x00010000825e7824 */ /* 0x000fe200078e00ff */
        /* <DEDUP_REMOVED lines=12> */
[----:B------:R-:W-:Y:S01]  /*3b210*/  FMUL.FTZ R68, R9, R68 ;  /* 0x0000004409447220 */ /* 0x000fe20000410000 */
[----:B------:R-:W-:Y:S01]  /*3b220*/  FFMA.FTZ R74, R73, R84, R86 ;  /* 0x00000054494a7223 */ /* 0x000fe20000010056 */
[----:B------:R-:W-:Y:S02]  /*3b230*/  IMAD.U32 R94, R234, 0x10000, RZ ;  /* 0x00010000ea5e7824 */ /* 0x000fe400078e00ff */
[----:B------:R-:W-:Y:S01]  /*3b240*/  FMUL.FTZ R75, R9, R75 ;  /* 0x0000004b094b7220 */ /* 0x000fe20000410000 */
        /* <DEDUP_REMOVED lines=25> */
[----:B------:R-:W-:-:S02]  /*3b3e0*/  IMAD.U32 R90, R127, 0x10000, RZ ;  /* 0x000100007f5a7824 */ /* 0x000fc400078e00ff */
[----:B------:R-:W-:Y:S01]  /*3b3f0*/  FMUL.FTZ R60, R9, R60 ;  /* 0x0000003c093c7220 */ /* 0x000fe20000410000 */
[----:B------:R-:W-:Y:S02]  /*3b400*/  IMAD.U32 R87, R120, 0x10000, RZ ;  /* 0x0001000078577824 */ /* 0x000fe400078e00ff */
[----:B------:R-:W-:Y:S01]  /*3b410*/  FFMA.FTZ R66, R65, R84, R86 ;  /* 0x0000005441427223 */ /* 0x000fe20000010056 */
[----:B------:R-:W-:Y:S01]  /*3b420*/  SHF.L.U32 R84, R243, 0x10, RZ ;  /* 0x00000010f3547819 */ /* 0x000fe200000006ff */
[----:B------:R-:W-:Y:S02]  /*3b430*/  IMAD.U32 R86, R244, 0x10000, RZ ;  /* 0x00010000f4567824 */ /* 0x000fe400078e00ff */
[----:B------:R-:W-:Y:S01]  /*3b440*/  FMUL.FTZ R61, R9, R61 ;  /* 0x0000003d093d7220 */ /* 0x000fe20000410000 */
[----:B------:R-:W-:Y:S01]  /*3b450*/  SHF.L.U32 R92, R241, 0x10, RZ ;  /* 0x00000010f15c7819 */ /* 0x000fe200000006ff */
[----:B------:R-:W-:Y:S02]  /*3b460*/  IMAD.U32 R94, R242, 0x10000, RZ ;  /* 0x00010000f25e7824 */ /* 0x000fe400078e00ff */
[----:B------:R-:W-:Y:S01]  /*3b470*/  FMUL.FTZ R67, R9, R67 ;  /* 0x0000004309437220 */ /* 0x000fe20000410000 */
[----:B------:R-:W-:Y:S01]  /*3b480*/  FFMA.FTZ R65, R21, R88, R90 ;  /* 0x0000005815417223 */ /* 0x000fe2000001005a */
[----:B------:R-:W-:Y:S01]  /*3b490*/  FFMA.FTZ R60, R60, R85, R87 ;  /* 0x000000553c3c7223 */ /* 0x000fe20000010057 */
[----:B------:R-:W-:Y:S01]  /*3b4a0*/  SHF.L.U32 R21, R161, 0x10, RZ ;  /* 0x00000010a1157819 */ /* 0x000fe200000006ff */
[----:B------:R-:W-:Y:S01]  /*3b4b0*/  FMUL.FTZ R87, R9, R56 ;  /* 0x0000003809577220 */ /* 0x000fe20000410000 */
[----:B------:R-:W-:-:S02]  /*3b4c0*/  IMAD.U32 R85, R121, 0x10000, RZ ;  /* 0x0001000079557824 */ /* 0x000fc400078e00ff */
[----:B------:R-:W-:Y:S01]  /*3b4d0*/  FMUL.FTZ R62, R9, R62 ;  /* 0x0000003e093e7220 */ /* 0x000fe20000410000 */
[----:B------:R-:W-:Y:S01]  /*3b4e0*/  FFMA.FTZ R56, R61, R84, R86 ;  /* 0x000000543d387223 */ /* 0x000fe20000010056 */
[----:B------:R-:W-:Y:S01]  /*3b4f0*/  SHF.L.U32 R84, R247, 0x10, RZ ;  /* 0x00000010f7547819 */ /* 0x000fe200000006ff */
[----:B------:R-:W-:Y:S01]  /*3b500*/  FFMA.FTZ R67, R67, R92, R94 ;  /* 0x0000005c43437223 */ /* 0x000fe2000001005e */
[----:B------:R-:W-:Y:S01]  /*3b510*/  SHF.L.U32 R88, R245, 0x10, RZ ;  /* 0x00000010f5587819 */ /* 0x000fe200000006ff */
[----:B------:R-:W-:Y:S02]  /*3b520*/  IMAD.U32 R86, R248, 0x10000, RZ ;  /* 0x00010000f8567824 */ /* 0x000fe400078e00ff */
[C---:B------:R-:W-:Y:S01]  /*3b530*/  FMUL.FTZ R57, R9.reuse, R57 ;  /* 0x0000003909397220 */ /* 0x040fe20000410000 */
[----:B------:R-:W-:Y:S01]  /*3b540*/  IMAD.U32 R90, R246, 0x10000, RZ ;  /* 0x00010000f65a7824 */ /* 0x000fe200078e00ff */
[----:B------:R-:W-:Y:S01]  /*3b550*/  SHF.L.U32 R92, R162, 0x10, RZ ;  /* 0x00000010a25c7819 */ /* 0x000fe200000006ff */
[----:B------:R-:W-:Y:S01]  /*3b560*/  FMUL.FTZ R63, R9, R63 ;  /* 0x0000003f093f7220 */ /* 0x000fe20000410000 */
[----:B------:R-:W-:-:S02]  /*3b570*/  IMAD.U32 R94, R122, 0x10000, RZ ;  /* 0x000100007a5e7824 */ /* 0x000fc400078e00ff */
[----:B------:R-:W-:Y:S01]  /*3b580*/  FFMA.FTZ R62, R62, R21, R85 ;  /* 0x000000153e3e7223 */ /* 0x000fe20000010055 */
[----:B------:R-:W-:Y:S01]  /*3b590*/  FMUL.FTZ R21, R9, R58 ;  /* 0x0000003a09157220 */ /* 0x000fe20000410000 */
[----:B------:R-:W-:Y:S01]  /*3b5a0*/  FFMA.FTZ R58, R57, R84, R86 ;  /* 0x00000054393a7223 */ /* 0x000fe20000010056 */
[----:B------:R-:W-:Y:S01]  /*3b5b0*/  FFMA.FTZ R61, R63, R88, R90 ;  /* 0x000000583f3d7223 */ /* 0x000fe2000001005a */
[----:B------:R-:W-:Y:S01]  /*3b5c0*/  PRMT R84, R156, 0x7632, R84 ;  /* 0x000076329c547816 */ /* 0x000fe20000000054 */
[----:B------:R-:W-:Y:S01]  /*3b5d0*/  FFMA.FTZ R63, R87, R92, R94 ;  /* 0x0000005c573f7223 */ /* 0x000fe2000001005e */
[C---:B------:R-:W-:Y:S01]  /*3b5e0*/  PRMT R86, R116.reuse, 0x7632, R86 ;  /* 0x0000763274567816 */ /* 0x040fe20000000056 */
[----:B------:R-:W-:Y:S01]  /*3b5f0*/  IMAD.U32 R90, R123, 0x10000, RZ ;  /* 0x000100007b5a7824 */ /* 0x000fe200078e00ff */
[----:B------:R-:W-:Y:S01]  /*3b600*/  SHF.L.U32 R88, R163, 0x10, RZ ;  /* 0x00000010a3587819 */ /* 0x000fe200000006ff */
[----:B------:R-:W-:Y:S01]  /*3b610*/  IMAD.U32 R89, R116, 0x10000, RZ ;  /* 0x0001000074597824 */ /* 0x000fe200078e00ff */
[----:B------:R-:W-:Y:S01]  /*3b620*/  SHF.L.U32 R87, R156, 0x10, RZ ;  /* 0x000000109c577819 */ /* 0x000fe200000006ff */
[----:B------:R-:W-:Y:S01]  /*3b630*/  FMUL.FTZ R52, R9, R52 ;  /* 0x0000003409347220 */ /* 0x000fe20000410000 */
[----:B------:R-:W-:Y:S01]  /*3b640*/  SHF.L.U32 R84, R84, 0x10, RZ ;  /* 0x0000001054547819 */ /* 0x000fe200000006ff */
[----:B------:R-:W-:-:S02]  /*3b650*/  IMAD.U32 R86, R86, 0x10000, RZ ;  /* 0x0001000056567824 */ /* 0x000fc400078e00ff */
[----:B------:R-:W-:Y:S01]  /*3b660*/  FMUL.FTZ R53, R9, R53 ;  /* 0x0000003509357220 */ /* 0x000fe20000410000 */
[----:B------:R-:W-:Y:S01]  /*3b670*/  PRMT R92, R163, 0x7632, R92 ;  /* 0x00007632a35c7816 */ /* 0x000fe2000000005c */
[----:B------:R-:W-:Y:S01]  /*3b680*/  FMUL.FTZ R85, R9, R59 ;  /* 0x0000003b09557220 */ /* 0x000fe20000410000 */
[----:B------:R-:W-:Y:S01]  /*3b690*/  PRMT R94, R123, 0x7632, R94 ;  /* 0x000076327b5e7816 */ /* 0x000fe2000000005e */
[----:B------:R-:W-:Y:S01]  /*3b6a0*/  FFMA.FTZ R59, R21, R88, R90 ;  /* 0x00000058153b7223 */ /* 0x000fe2000001005a */
[----:B------:R-:W-:Y:S01]  /*3b6b0*/  FFMA.FTZ R52, R52, R87, R89 ;  /* 0x0000005734347223 */ /* 0x000fe20000010059 */
[----:B------:R-:W-:Y:S01]  /*3b6c0*/  PRMT R88, R157, 0x7632, R88 ;  /* 0x000076329d587816 */ /* 0x000fe20000000058 */
[----:B------:R-:W-:Y:S01]  /*3b6d0*/  FMUL.FTZ R87, R9, R48 ;  /* 0x0000003009577220 */ /* 0x000fe20000410000 */
[----:B------:R-:W-:Y:S01]  /*3b6e0*/  PRMT R90, R117, 0x7632, R90 ;  /* 0x00007632755a7816 */ /* 0x000fe2000000005a */
[----:B------:R-:W-:Y:S01]  /*3b6f0*/  FFMA.FTZ R48, R53, R84, R86 ;  /* 0x0000005435307223 */ /* 0x000fe20000010056 */
[----:B------:R-:W-:Y:S01]  /*3b700*/  SHF.L.U32 R92, R92, 0x10, RZ ;  /* 0x000000105c5c7819 */ /* 0x000fe200000006ff */
[----:B------:R-:W-:Y:S01]  /*3b710*/  IMAD.U32 R94, R94, 0x10000, RZ ;  /* 0x000100005e5e7824 */ /* 0x000fe200078e00ff */
[----:B------:R-:W-:Y:S01]  /*3b720*/  PRMT R84, R158, 0x7632, R84 ;  /* 0x000076329e547816 */ /* 0x000fe20000000054 */
[----:B------:R-:W-:Y:S01]  /*3b730*/  IMAD.U32 R90, R90, 0x10000, RZ ;  /* 0x000100005a5a7824 */ /* 0x000fe200078e00ff */
[----:B------:R-:W-:Y:S01]  /*3b740*/  PRMT R86, R118, 0x7632, R86 ;  /* 0x0000763276567816 */ /* 0x000fe20000000056 */
[----:B------:R-:W-:Y:S01]  /*3b750*/  FMUL.FTZ R55, R9, R55 ;  /* 0x0000003709377220 */ /* 0x000fe20000410000 */
[----:B------:R-:W-:Y:S01]  /*3b760*/  SHF.L.U32 R88, R88, 0x10, RZ ;  /* 0x0000001058587819 */ /* 0x000fe200000006ff */
[----:B------:R-:W-:Y:S01]  /*3b770*/  FFMA.FTZ R57, R85, R92, R94 ;  /* 0x0000005c55397223 */ /* 0x000fe2000001005e */
[----:B------:R-:W-:Y:S01]  /*3b780*/  SHF.L.U32 R84, R84, 0x10, RZ ;  /* 0x0000001054547819 */ /* 0x000fe200000006ff */
[----:B------:R-:W-:Y:S01]  /*3b790*/  IMAD.U32 R86, R86, 0x10000, RZ ;  /* 0x0001000056567824 */ /* 0x000fe200078e00ff */
[----:B------:R-:W-:Y:S01]  /*3b7a0*/  SHF.L.U32 R21, R157, 0x10, RZ ;  /* 0x000000109d157819 */ /* 0x000fe200000006ff */
[----:B------:R-:W-:Y:S01]  /*3b7b0*/  FMUL.FTZ R49, R9, R49 ;  /* 0x0000003109317220 */ /* 0x000fe20000410000 */
[----:B------:R-:W-:-:S02]  /*3b7c0*/  IMAD.U32 R85, R117, 0x10000, RZ ;  /* 0x0001000075557824 */ /* 0x000fc400078e00ff */
[----:B------:R-:W-:Y:S01]  /*3b7d0*/  FMUL.FTZ R54, R9, R54 ;  /* 0x0000003609367220 */ /* 0x000fe20000410000 */
[----:B------:R-:W-:Y:S01]  /*3b7e0*/  SHF.L.U32 R92, R158, 0x10, RZ ;  /* 0x000000109e5c7819 */ /* 0x000fe200000006ff */
[----:B------:R-:W-:Y:S01]  /*3b7f0*/  FFMA.FTZ R53, R55, R88, R90 ;  /* 0x0000005837357223 */ /* 0x000fe2000001005a */
[----:B------:R-:W-:Y:S01]  /*3b800*/  IMAD.U32 R94, R118, 0x10000, RZ ;  /* 0x00010000765e7824 */ /* 0x000fe200078e00ff */
[----:B------:R-:W-:Y:S01]  /*3b810*/  PRMT R88, R159, 0x7632, R88 ;  /* 0x000076329f587816 */ /* 0x000fe20000000058 */
[----:B------:R-:W-:Y:S01]  /*3b820*/  FFMA.FTZ R49, R49, R84, R86 ;  /* 0x0000005431317223 */ /* 0x000fe20000010056 */
[----:B------:R-:W-:Y:S01]  /*3b830*/  PRMT R90, R119, 0x7632, R90 ;  /* 0x00007632775a7816 */ /* 0x000fe2000000005a */
[----:B------:R-:W-:Y:S01]  /*3b840*/  FFMA.FTZ R54, R54, R21, R85 ;  /* 0x0000001536367223 */ /* 0x000fe20000010055 */
[----:B------:R-:W-:Y:S01]  /*3b850*/  PRMT R84, R152, 0x7632, R84 ;  /* 0x0000763298547816 */ /* 0x000fe20000000054 */
[----:B------:R-:W-:Y:S01]  /*3b860*/  FFMA.FTZ R55, R87, R92, R94 ;  /* 0x0000005c57377223 */ /* 0x000fe2000001005e */
[----:B------:R-:W-:Y:S01]  /*3b870*/  PRMT R86, R112, 0x7632, R86 ;  /* 0x0000763270567816 */ /* 0x000fe20000000056 */
[----:B------:R-:W-:Y:S01]  /*3b880*/  IMAD.U32 R85, R119, 0x10000, RZ ;  /* 0x0001000077557824 */ /* 0x000fe200078e00ff */
[----:B------:R-:W-:Y:S01]  /*3b890*/  SHF.L.U32 R21, R159, 0x10, RZ ;  /* 0x000000109f157819 */ /* 0x000fe200000006ff */
[----:B------:R-:W-:Y:S01]  /*3b8a0*/  FMUL.FTZ R50, R9, R50 ;  /* 0x0000003209327220 */ /* 0x000fe20000410000 */
[----:B------:R-:W-:Y:S01]  /*3b8b0*/  SHF.L.U32 R88, R88, 0x10, RZ ;  /* 0x0000001058587819 */ /* 0x000fe200000006ff */
[----:B------:R-:W-:-:S02]  /*3b8c0*/  IMAD.U32 R90, R90, 0x10000, RZ ;  /* 0x000100005a5a7824 */ /* 0x000fc400078e00ff */
[C---:B------:R-:W-:Y:S01]  /*3b8d0*/  FMUL.FTZ R87, R9.reuse, R51 ;  /* 0x0000003309577220 */ /* 0x040fe20000410000 */
[----:B------:R-:W-:Y:S01]  /*3b8e0*/  SHF.L.U32 R84, R84, 0x10, RZ ;  /* 0x0000001054547819 */ /* 0x000fe200000006ff */
[----:B------:R-:W-:Y:S02]  /*3b8f0*/  IMAD.U32 R86, R86, 0x10000, RZ ;  /* 0x0001000056567824 */ /* 0x000fe400078e00ff */
[----:B------:R-:W-:Y:S01]  /*3b900*/  FMUL.FTZ R45, R9, R45 ;  /* 0x0000002d092d7220 */ /* 0x000fe20000410000 */
[----:B------:R-:W-:Y:S01]  /*3b910*/  FFMA.FTZ R51, R50, R21, R85 ;  /* 0x0000001532337223 */ /* 0x000fe20000010055 */
[----:B------:R-:W-:Y:S01]  /*3b920*/  FFMA.FTZ R50, R87, R88, R90 ;  /* 0x0000005857327223 */ /* 0x000fe2000001005a */
[----:B------:R-:W-:Y:S01]  /*3b930*/  FMUL.FTZ R87, R9, R40 ;  /* 0x0000002809577220 */ /* 0x000fe20000410000 */
[----:B------:R-:W-:Y:S01]  /*3b940*/  FFMA.FTZ R40, R45, R84, R86 ;  /* 0x000000542d287223 */ /* 0x000fe20000010056 */
[----:B------:R-:W-:Y:S01]  /*3b950*/  PRMT R88, R153, 0x7632, R88 ;  /* 0x0000763299587816 */ /* 0x000fe20000000058 */
[C---:B------:R-:W-:Y:S01]  /*3b960*/  IMAD.U32 R85, R113.reuse, 0x10000, RZ ;  /* 0x0001000071557824 */ /* 0x040fe200078e00ff */
[----:B------:R-:W-:Y:S01]  /*3b970*/  PRMT R90, R113, 0x7632, R90 ;  /* 0x00007632715a7816 */ /* 0x000fe2000000005a */
[C---:B------:R-:W-:Y:S01]  /*3b980*/  FMUL.FTZ R46, R9.reuse, R46 ;  /* 0x0000002e092e7220 */ /* 0x040fe20000410000 */
[----:B------:R-:W-:Y:S01]  /*3b990*/  PRMT R84, R154, 0x7632, R84 ;  /* 0x000076329a547816 */ /* 0x000fe20000000054 */
[----:B------:R-:W-:Y:S01]  /*3b9a0*/  FMUL.FTZ R47, R9, R47 ;  /* 0x0000002f092f7220 */ /* 0x000fe20000410000 */
[----:B------:R-:W-:Y:S01]  /*3b9b0*/  PRMT R86, R114, 0x7632, R86 ;  /* 0x0000763272567816 */ /* 0x000fe20000000056 */
[----:B------:R-:W-:Y:S01]  /*3b9c0*/  IMAD.U32 R90, R90, 0x10000, RZ ;  /* 0x000100005a5a7824 */ /* 0x000fe200078e00ff */
[----:B------:R-:W-:Y:S01]  /*3b9d0*/  SHF.L.U32 R21, R153, 0x10, RZ ;  /* 0x0000001099157819 */ /* 0x000fe200000006ff */
[----:B------:R-:W-:Y:S01]  /*3b9e0*/  FMUL.FTZ R41, R9, R41 ;  /* 0x0000002909297220 */ /* 0x000fe20000410000 */
[----:B------:R-:W-:Y:S01]  /*3b9f0*/  SHF.L.U32 R88, R88, 0x10, RZ ;  /* 0x0000001058587819 */ /* 0x000fe200000006ff */
[----:B------:R-:W-:Y:S01]  /*3ba00*/  IMAD.U32 R86, R86, 0x10000, RZ ;  /* 0x0001000056567824 */ /* 0x000fe200078e00ff */
[----:B------:R-:W-:Y:S01]  /*3ba10*/  SHF.L.U32 R84, R84, 0x10, RZ ;  /* 0x0000001054547819 */ /* 0x000fe200000006ff */
[----:B------:R-:W-:Y:S01]  /*3ba20*/  FFMA.FTZ R46, R46, R21, R85 ;  /* 0x000000152e2e7223 */ /* 0x000fe20000010055 */
[----:B------:R-:W-:Y:S01]  /*3ba30*/  SHF.L.U32 R92, R154, 0x10, RZ ;  /* 0x000000109a5c7819 */ /* 0x000fe200000006ff */
[----:B------:R-:W-:-:S02]  /*3ba40*/  IMAD.U32 R94, R114, 0x10000, RZ ;  /* 0x00010000725e7824 */ /* 0x000fc400078e00ff */
[----:B------:R-:W-:Y:S01]  /*3ba50*/  FMUL.FTZ R21, R9, R42 ;  /* 0x0000002a09157220 */ /* 0x000fe20000410000 */
[----:B------:R-:W-:Y:S01]  /*3ba60*/  FFMA.FTZ R45, R47, R88, R90 ;  /* 0x000000582f2d7223 */ /* 0x000fe2000001005a */
[----:B------:R-:W-:Y:S01]  /*3ba70*/  FFMA.FTZ R42, R41, R84, R86 ;  /* 0x00000054292a7223 */ /* 0x000fe20000010056 */
[----:B------:R-:W-:Y:S01]  /*3ba80*/  SHF.L.U32 R88, R155, 0x10, RZ ;  /* 0x000000109b587819 */ /* 0x000fe200000006ff */
[----:B------:R-:W-:Y:S01]  /*3ba90*/  IMAD.U32 R90, R115, 0x10000, RZ ;  /* 0x00010000735a7824 */ /* 0x000fe200078e00ff */
[----:B------:R-:W-:Y:S01]  /*3baa0*/  PRMT R84, R148, 0x7632, R84 ;  /* 0x0000763294547816 */ /* 0x000fe20000000054 */
[----:B------:R-:W-:Y:S01]  /*3bab0*/  FFMA.FTZ R47, R87, R92, R94 ;  /* 0x0000005c572f7223 */ /* 0x000fe2000001005e */
[C---:B------:R-:W-:Y:S01]  /*3bac0*/  PRMT R86, R108.reuse, 0x7632, R86 ;  /* 0x000076326c567816 */ /* 0x040fe20000000056 */
[----:B------:R-:W-:Y:S01]  /*3bad0*/  IMAD.U32 R87, R108, 0x10000, RZ ;  /* 0x000100006c577824 */ /* 0x000fe200078e00ff */
[----:B------:R-:W-:Y:S01]  /*3bae0*/  SHF.L.U32 R85, R148, 0x10, RZ ;  /* 0x0000001094557819 */ /* 0x000fe200000006ff */
[----:B------:R-:W-:Y:S01]  /*3baf0*/  FMUL.FTZ R36, R9, R36 ;  /* 0x0000002409247220 */ /* 0x000fe20000410000 */
[----:B------:R-:W-:Y:S01]  /*3bb00*/  SHF.L.U32 R84, R84, 0x10, RZ ;  /* 0x0000001054547819 */ /* 0x000fe200000006ff */
[----:B------:R-:W-:Y:S01]  /*3bb10*/  FFMA.FTZ R41, R21, R88, R90 ;  /* 0x0000005815297223 */ /* 0x000fe2000001005a */
[----:B------:R-:W-:Y:S01]  /*3bb20*/  PRMT R92, R155, 0x7632, R92 ;  /* 0x000076329b5c7816 */ /* 0x000fe2000000005c */
[----:B------:R-:W-:Y:S01]  /*3bb30*/  IMAD.U32 R86, R86, 0x10000, RZ ;  /* 0x0001000056567824 */ /* 0x000fe200078e00ff */
[----:B------:R-:W-:Y:S01]  /*3bb40*/  PRMT R94, R115, 0x7632, R94 ;  /* 0x00007632735e7816 */ /* 0x000fe2000000005e */
[----:B------:R-:W-:Y:S01]  /*3bb50*/  FMUL.FTZ R37, R9, R37 ;  /* 0x0000002509257220 */ /* 0x000fe20000410000 */
[----:B------:R-:W-:Y:S01]  /*3bb60*/  PRMT R88, R149, 0x7632, R88 ;  /* 0x0000763295587816 */ /* 0x000fe20000000058 */
[----:B------:R-:W-:Y:S01]  /*3bb70*/  FFMA.FTZ R36, R36, R85, R87 ;  /* 0x0000005524247223 */ /* 0x000fe20000010057 */
[----:B------:R-:W-:Y:S01]  /*3bb80*/  PRMT R90, R109, 0x7632, R90 ;  /* 0x000076326d5a7816 */ /* 0x000fe2000000005a */
[----:B------:R-:W-:Y:S01]  /*3bb90*/  FMUL.FTZ R87, R9, R32 ;  /* 0x0000002009577220 */ /* 0x000fe20000410000 */
[----:B------:R-:W-:Y:S01]  /*3bba0*/  SHF.L.U32 R92, R92, 0x10, RZ ;  /* 0x000000105c5c7819 */ /* 0x000fe200000006ff */
[----:B------:R-:W-:Y:S01]  /*3bbb0*/  FFMA.FTZ R32, R37, R84, R86 ;  /* 0x0000005425207223 */ /* 0x000fe20000010056 */
[----:B------:R-:W-:-:S02]  /*3bbc0*/  IMAD.U32 R94, R94, 0x10000, RZ ;  /* 0x000100005e5e7824 */ /* 0x000fc400078e00ff */
[C---:B------:R-:W-:Y:S01]  /*3bbd0*/  FMUL.FTZ R43, R9.reuse, R43 ;  /* 0x0000002b092b7220 */ /* 0x040fe20000410000 */
[----:B------:R-:W-:Y:S01]  /*3bbe0*/  SHF.L.U32 R88, R88, 0x10, RZ ;  /* 0x0000001058587819 */ /* 0x000fe200000006ff */
[----:B------:R-:W-:Y:S01]  /*3bbf0*/  IMAD.U32 R90, R90, 0x10000, RZ ;  /* 0x000100005a5a7824 */ /* 0x000fe200078e00ff */
[----:B------:R-:W-:Y:S01]  /*3bc00*/  PRMT R84, R150, 0x7632, R84 ;  /* 0x0000763296547816 */ /* 0x000fe20000000054 */
[----:B------:R-:W-:Y:S01]  /*3bc10*/  FMUL.FTZ R39, R9, R39 ;  /* 0x0000002709277220 */ /* 0x000fe20000410000 */
[----:B------:R-:W-:Y:S01]  /*3bc20*/  PRMT R86, R110, 0x7632, R86 ;  /* 0x000076326e567816 */ /* 0x000fe20000000056 */
[----:B------:R-:W-:Y:S01]  /*3bc30*/  IMAD.U32 R85, R109, 0x10000, RZ ;  /* 0x000100006d557824 */ /* 0x000fe200078e00ff */
[----:B------:R-:W-:Y:S01]  /*3bc40*/  SHF.L.U32 R21, R149, 0x10, RZ ;  /* 0x0000001095157819 */ /* 0x000fe200000006ff */
[----:B------:R-:W-:Y:S01]  /*3bc50*/  FMUL.FTZ R38, R9, R38 ;  /* 0x0000002609267220 */ /* 0x000fe20000410000 */
[----:B------:R-:W-:Y:S01]  /*3bc60*/  FFMA.FTZ R43, R43, R92, R94 ;  /* 0x0000005c2b2b7223 */ /* 0x000fe2000001005e */
[----:B------:R-:W-:Y:S01]  /*3bc70*/  SHF.L.U32 R84, R84, 0x10, RZ ;  /* 0x0000001054547819 */ /* 0x000fe200000006ff */
[----:B------:R-:W-:Y:S01]  /*3bc80*/  FFMA.FTZ R37, R39, R88, R90 ;  /* 0x0000005827257223 */ /* 0x000fe2000001005a */
        /* <DEDUP_REMOVED lines=9> */
[----:B------:R-:W-:Y:S01]  /*3bd20*/  FFMA.FTZ R34, R33, R84, R86 ;  /* 0x0000005421227223 */ /* 0x000fe20000010056 */
[----:B------:R-:W-:-:S02]  /*3bd30*/  IMAD.U32 R91, R112, 0x10000, RZ ;  /* 0x00010000705b7824 */ /* 0x000fc400078e00ff */
[----:B------:R-:W-:Y:S01]  /*3bd40*/  FMUL.FTZ R44, R9, R44 ;  /* 0x0000002c092c7220 */ /* 0x000fe20000410000 */
[----:B------:R-:W-:Y:S01]  /*3bd50*/  FFMA.FTZ R39, R87, R92, R94 ;  /* 0x0000005c57277223 */ /* 0x000fe2000001005e */
[----:B------:R-:W-:Y:S01]  /*3bd60*/  SHF.L.U32 R85, R144, 0x10, RZ ;  /* 0x0000001090557819 */ /* 0x000fe200000006ff */
[----:B------:R-:W-:Y:S01]  /*3bd70*/  IMAD.U32 R87, R104, 0x10000, RZ ;  /* 0x0001000068577824 */ /* 0x000fe200078e00ff */
[----:B------:R-:W-:Y:S01]  /*3bd80*/  PRMT R84, R144, 0x7632, R84 ;  /* 0x0000763290547816 */ /* 0x000fe20000000054 */
[----:B------:R-:W-:Y:S01]  /*3bd90*/  FMUL.FTZ R28, R9, R28 ;  /* 0x0000001c091c7220 */ /* 0x000fe20000410000 */
[----:B------:R-:W-:Y:S01]  /*3bda0*/  PRMT R86, R104, 0x7632, R86 ;  /* 0x0000763268567816 */ /* 0x000fe20000000056 */
[----:B------:R-:W-:Y:S01]  /*3bdb0*/  FFMA.FTZ R33, R21, R88, R90 ;  /* 0x0000005815217223 */ /* 0x000fe2000001005a */
[----:B------:R-:W-:Y:S01]  /*3bdc0*/  PRMT R88, R145, 0x7632, R88 ;  /* 0x0000763291587816 */ /* 0x000fe20000000058 */
[----:B------:R-:W-:Y:S01]  /*3bdd0*/  FFMA.FTZ R44, R44, R89, R91 ;  /* 0x000000592c2c7223 */ /* 0x000fe2000001005b */
[----:B------:R-:W-:Y:S01]  /*3bde0*/  PRMT R90, R105, 0x7632, R90 ;  /* 0x00007632695a7816 */ /* 0x000fe2000000005a */
[----:B------:R-:W-:Y:S01]  /*3bdf0*/  FFMA.FTZ R28, R28, R85, R87 ;  /* 0x000000551c1c7223 */ /* 0x000fe20000010057 */
[----:B------:R-:W-:Y:S01]  /*3be00*/  SHF.L.U32 R84, R84, 0x10, RZ ;  /* 0x0000001054547819 */ /* 0x000fe200000006ff */
[----:B------:R-:W-:Y:S01]  /*3be10*/  IMAD.U32 R86, R86, 0x10000, RZ ;  /* 0x0001000056567824 */ /* 0x000fe200078e00ff */
[----:B------:R-:W-:Y:S01]  /*3be20*/  SHF.L.U32 R21, R145, 0x10, RZ ;  /* 0x0000001091157819 */ /* 0x000fe200000006ff */
[----:B------:R-:W-:Y:S01]  /*3be30*/  FMUL.FTZ R29, R9, R29 ;  /* 0x0000001d091d7220 */ /* 0x000fe20000410000 */
[----:B------:R-:W-:Y:S01]  /*3be40*/  SHF.L.U32 R89, R146, 0x10, RZ ;  /* 0x0000001092597819 */ /* 0x000fe200000006ff */
[----:B------:R-:W-:Y:S01]  /*3be50*/  IMAD.U32 R85, R105, 0x10000, RZ ;  /* 0x0001000069557824 */ /* 0x000fe200078e00ff */
[----:B------:R-:W-:Y:S01]  /*3be60*/  SHF.L.U32 R88, R88, 0x10, RZ ;  /* 0x0000001058587819 */ /* 0x000fe200000006ff */
[----:B------:R-:W-:-:S02]  /*3be70*/  IMAD.U32 R91, R106, 0x10000, RZ ;  /* 0x000100006a5b7824 */ /* 0x000fc400078e00ff */
[C---:B------:R-:W-:Y:S01]  /*3be80*/  FMUL.FTZ R30, R9.reuse, R30 ;  /* 0x0000001e091e7220 */ /* 0x040fe20000410000 */
[C---:B------:R-:W-:Y:S01]  /*3be90*/  FMUL.FTZ R24, R9.reuse, R24 ;  /* 0x0000001809187220 */ /* 0x040fe20000410000 */
[----:B------:R-:W-:Y:S02]  /*3bea0*/  IMAD.U32 R90, R90, 0x10000, RZ ;  /* 0x000100005a5a7824 */ /* 0x000fe400078e00ff */
[----:B------:R-:W-:Y:S01]  /*3beb0*/  FMUL.FTZ R87, R9, R31 ;  /* 0x0000001f09577220 */ /* 0x000fe20000410000 */
[----:B------:R-:W-:Y:S01]  /*3bec0*/  FFMA.FTZ R29, R29, R84, R86 ;  /* 0x000000541d1d7223 */ /* 0x000fe20000010056 */
[----:B------:R-:W-:Y:S01]  /*3bed0*/  FFMA.FTZ R31, R30, R21, R85 ;  /* 0x000000151e1f7223 */ /* 0x000fe20000010055 */
[----:B------:R-:W-:Y:S01]  /*3bee0*/  FFMA.FTZ R84, R24, R89, R91 ;  /* 0x0000005918547223 */ /* 0x000fe2000001005b */
[----:B------:R-:W-:Y:S01]  /*3bef0*/  FFMA.FTZ R30, R87, R88, R90 ;  /* 0x00000058571e7223 */ /* 0x000fe2000001005a */
[----:B------:R-:W-:Y:S01]  /*3bf00*/  PRMT R24, R106, 0x7632, R24 ;  /* 0x000076326a187816 */ /* 0x000fe20000000018 */
[----:B------:R-:W-:Y:S01]  /*3bf10*/  FMUL.FTZ R25, R9, R25 ;  /* 0x0000001909197220 */ /* 0x000fe20000410000 */
[----:B------:R-:W-:Y:S01]  /*3bf20*/  PRMT R88, R146, 0x7632, R88 ;  /* 0x0000763292587816 */ /* 0x000fe20000000058 */
[----:B------:R-:W-:Y:S01]  /*3bf30*/  VIADD R11, R199, 0xffffffff ;  /* 0xffffffffc70b7836 */ /* 0x000fe20000000000 */
[----:B------:R-:W-:Y:S01]  /*3bf40*/  PRMT R90, R147, 0x7632, R90 ;  /* 0x00007632935a7816 */ /* 0x000fe2000000005a */
[----:B------:R-:W-:Y:S01]  /*3bf50*/  IMAD.U32 R24, R24, 0x10000, RZ ;  /* 0x0001000018187824 */ /* 0x000fe200078e00ff */
[----:B------:R-:W-:Y:S01]  /*3bf60*/  SHF.L.U32 R88, R88, 0x10, RZ ;  /* 0x0000001058587819 */ /* 0x000fe200000006ff */
[C---:B------:R-:W-:Y:S01]  /*3bf70*/  IMAD.U32 R21, R107.reuse, 0x10000, RZ ;  /* 0x000100006b157824 */ /* 0x040fe200078e00ff */
[----:B------:R-:W-:Y:S01]  /*3bf80*/  PRMT R186, R107, 0x7632, R186 ;  /* 0x000076326bba7816 */ /* 0x000fe200000000ba */
[----:B------:R-:W-:Y:S01]  /*3bf90*/  FMUL.FTZ R26, R9, R26 ;  /* 0x0000001a091a7220 */ /* 0x000fe20000410000 */
[----:B------:R-:W-:Y:S01]  /*3bfa0*/  SHF.L.U32 R89, R147, 0x10, RZ ;  /* 0x0000001093597819 */ /* 0x000fe200000006ff */
[----:B------:R-:W-:Y:S01]  /*3bfb0*/  FFMA.FTZ R88, R25, R88, R24 ;  /* 0x0000005819587223 */ /* 0x000fe20000010018 */
[----:B------:R-:W-:Y:S01]  /*3bfc0*/  SHF.L.U32 R90, R90, 0x10, RZ ;  /* 0x000000105a5a7819 */ /* 0x000fe200000006ff */
[----:B------:R-:W0:Y:S01]  /*3bfd0*/  LDC.64 R24, c[0x0][0x428] ;  /* 0x00010a00ff187b82 */ /* 0x000e220000000a00 */
[----:B------:R-:W-:-:S02]  /*3bfe0*/  IMAD.U32 R186, R186, 0x10000, RZ ;  /* 0x00010000baba7824 */ /* 0x000fc400078e00ff */
[----:B------:R-:W-:Y:S01]  /*3bff0*/  FMUL.FTZ R27, R9, R27 ;  /* 0x0000001b091b7220 */ /* 0x000fe20000410000 */
[----:B------:R-:W-:Y:S02]  /*3c000*/  IMAD R11, R11, R252, RZ ;  /* 0x000000fc0b0b7224 */ /* 0x000fe400078e02ff */
[----:B------:R-:W-:Y:S01]  /*3c010*/  FFMA.FTZ R89, R26, R89, R21 ;  /* 0x000000591a597223 */ /* 0x000fe20000010015 */
[----:B------:R-:W-:Y:S01]  /*3c020*/  SHF.L.U32 R198, R140, 0x10, RZ ;  /* 0x000000108cc67819 */ /* 0x000fe200000006ff */
[----:B------:R-:W-:Y:S01]  /*3c030*/  FFMA.FTZ R90, R27, R90, R186 ;  /* 0x0000005a1b5a7223 */ /* 0x000fe200000100ba */
[----:B------:R-:W-:Y:S01]  /*3c040*/  SHF.L.U32 R21, R141, 0x10, RZ ;  /* 0x000000108d157819 */ /* 0x000fe200000006ff */
[----:B------:R-:W-:Y:S02]  /*3c050*/  IMAD.U32 R208, R100, 0x10000, RZ ;  /* 0x0001000064d07824 */ /* 0x000fe400078e00ff */
[C---:B------:R-:W-:Y:S01]  /*3c060*/  FMUL.FTZ R85, R9.reuse, R180 ;  /* 0x000000b409557220 */ /* 0x040fe20000410000 */
[----:B------:R-:W-:Y:S01]  /*3c070*/  FMUL.FTZ R86, R9, R182 ;  /* 0x000000b609567220 */ /* 0x000fe20000410000 */
[----:B------:R-:W-:Y:S01]  /*3c080*/  IMAD.U32 R27, R101, 0x10000, RZ ;  /* 0x00010000651b7824 */ /* 0x000fe200078e00ff */
[----:B------:R-:W-:Y:S01]  /*3c090*/  SHF.R.S32.HI R26, RZ, 0x1f, R11 ;  /* 0x0000001fff1a7819 */ /* 0x000fe2000001140b */
[----:B------:R-:W-:Y:S01]  /*3c0a0*/  FFMA.FTZ R85, R85, R198, R208 ;  /* 0x000000c655557223 */ /* 0x000fe200000100d0 */
[----:B------:R-:W-:Y:S01]  /*3c0b0*/  PRMT R92, R151, 0x7632, R92 ;  /* 0x00007632975c7816 */ /* 0x000fe2000000005c */
[----:B------:R-:W-:Y:S01]  /*3c0c0*/  FFMA.FTZ R86, R86, R21, R27 ;  /* 0x0000001556567223 */ /* 0x000fe2000001001b */
[----:B------:R-:W-:Y:S01]  /*3c0d0*/  PRMT R94, R111, 0x7632, R94 ;  /* 0x000076326f5e7816 */ /* 0x000fe2000000005e */
[C---:B------:R-:W-:Y:S01]  /*3c0e0*/  FMUL.FTZ R35, R9.reuse, R35 ;  /* 0x0000002309237220 */ /* 0x040fe20000410000 */
[----:B------:R-:W-:Y:S01]  /*3c0f0*/  LEA.HI R27, R26, R11, RZ, 0x3 ;  /* 0x0000000b1a1b7211 */ /* 0x000fe200078f18ff */
[C---:B------:R-:W-:Y:S01]  /*3c100*/  FMUL.FTZ R93, R9.reuse, R178 ;  /* 0x000000b2095d7220 */ /* 0x040fe20000410000 */
[----:B------:R-:W-:Y:S01]  /*3c110*/  LOP3.LUT R198, R184, 0x1f, RZ, 0xc0, !PT ;  /* 0x0000001fb8c67812 */ /* 0x000fe200078ec0ff */
[----:B------:R-:W-:Y:S01]  /*3c120*/  IMAD.U32 R94, R94, 0x10000, RZ ;  /* 0x000100005e5e7824 */ /* 0x000fe200078e00ff */
[----:B------:R-:W-:Y:S01]  /*3c130*/  SHF.L.U32 R92, R92, 0x10, RZ ;  /* 0x000000105c5c7819 */ /* 0x000fe200000006ff */
[----:B------:R-:W-:Y:S01]  /*3c140*/  FMUL.FTZ R91, R9, R177 ;  /* 0x000000b1095b7220 */ /* 0x000fe20000410000 */
[----:B------:R-:W-:Y:S01]  /*3c150*/  LEA.HI.SX32 R27, R27, R198, 0x1d ;  /* 0x000000c61b1b7211 */ /* 0x000fe200078feaff */
[----:B------:R-:W-:Y:S01]  /*3c160*/  FMUL.FTZ R181, R9, R181 ;  /* 0x000000b509b57220 */ /* 0x000fe20000410000 */
[----:B------:R-:W-:Y:S01]  /*3c170*/  F2FP.BF16.F32.PACK_AB R23, R23, R20 ;  /* 0x000000141717723e */ /* 0x000fe200000010ff */
[----:B------:R-:W-:Y:S01]  /*3c180*/  FFMA.FTZ R35, R35, R92, R94 ;  /* 0x0000005c23237223 */ /* 0x000fe2000001005e */
[----:B------:R-:W-:Y:S01]  /*3c190*/  FMUL.FTZ R92, R9, R176 ;  /* 0x000000b0095c7220 */ /* 0x000fe20000410000 */
[----:B------:R-:W-:Y:S01]  /*3c1a0*/  F2FP.BF16.F32.PACK_AB R20, R12, R10 ;  /* 0x0000000a0c14723e */ /* 0x000fe200000010ff */
[----:B0-----:R-:W-:Y:S01]  /*3c1b0*/  IMAD.WIDE.U32 R10, R27, 0x10, R24 ;  /* 0x000000101b0a7825 */ /* 0x001fe200078e0018 */
[----:B------:R-:W-:-:S03]  /*3c1c0*/  PRMT R176, R140, 0x7632, R176 ;  /* 0x000076328cb07816 */ /* 0x000fc600000000b0 */
[C---:B------:R-:W-:Y:S01]  /*3c1d0*/  FMUL.FTZ R87, R9.reuse, R183 ;  /* 0x000000b709577220 */ /* 0x040fe20000410000 */
[----:B------:R-:W-:Y:S01]  /*3c1e0*/  PRMT R178, R100, 0x7632, R178 ;  /* 0x0000763264b27816 */ /* 0x000fe200000000b2 */
[----:B------:R-:W-:Y:S01]  /*3c1f0*/  FMUL.FTZ R94, R9, R179 ;  /* 0x000000b3095e7220 */ /* 0x000fe20000410000 */
[----:B------:R-:W-:Y:S01]  /*3c200*/  F2FP.BF16.F32.PACK_AB R22, R22, R15 ;  /* 0x0000000f1616723e */ /* 0x000fe200000010ff */
[----:B------:R-:W-:Y:S01]  /*3c210*/  IMAD.U32 R15, R102, 0x10000, RZ ;  /* 0x00010000660f7824 */ /* 0x000fe200078e00ff */
[----:B------:R-:W-:Y:S01]  /*3c220*/  F2FP.BF16.F32.PACK_AB R21, R13, R14 ;  /* 0x0000000e0d15723e */ /* 0x000fe200000010ff */
[----:B------:R-:W-:Y:S01]  /*3c230*/  IMAD.U32 R178, R178, 0x10000, RZ ;  /* 0x00010000b2b27824 */ /* 0x000fe200078e00ff */
[----:B------:R-:W-:Y:S02]  /*3c240*/  PRMT R12, R142, 0x7632, R12 ;  /* 0x000076328e0c7816 */ /* 0x000fe4000000000c */
[----:B------:R-:W-:Y:S01]  /*3c250*/  PRMT R14, R102, 0x7632, R14 ;  /* 0x00007632660e7816 */ /* 0x000fe2000000000e */
[----:B------:R0:W-:Y:S01]  /*3c260*/  STG.E.128 desc[UR6][R10.64], R20 ;  /* 0x000000140a007986 */ /* 0x0001e2000c101d06 */
[----:B------:R-:W-:-:S02]  /*3c270*/  SHF.L.U32 R176, R176, 0x10, RZ ;  /* 0x00000010b0b07819 */ /* 0x000fc400000006ff */
[----:B------:R-:W-:Y:S01]  /*3c280*/  PRMT R180, R141, 0x7632, R180 ;  /* 0x000076328db47816 */ /* 0x000fe200000000b4 */
[----:B------:R-:W-:Y:S01]  /*3c290*/  IMAD.U32 R14, R14, 0x10000, RZ ;  /* 0x000100000e0e7824 */ /* 0x000fe200078e00ff */
        /* <DEDUP_REMOVED lines=8> */
[----:B------:R-:W-:-:S02]  /*3c320*/  SHF.L.U32 R12, R12, 0x10, RZ ;  /* 0x000000100c0c7819 */ /* 0x000fc400000006ff */
[----:B------:R-:W-:Y:S01]  /*3c330*/  F2FP.BF16.F32.PACK_AB R59, R57, R59 ;  /* 0x0000003b393b723e */ /* 0x000fe200000010ff */
[----:B------:R-:W-:Y:S01]  /*3c340*/  IMAD.U32 R177, R177, 0x10000, RZ ;  /* 0x00010000b1b17824 */ /* 0x000fe200078e00ff */
[----:B------:R-:W-:Y:S01]  /*3c350*/  F2FP.BF16.F32.PACK_AB R57, R61, R62 ;  /* 0x0000003e3d39723e */ /* 0x000fe200000010ff */
[C---:B0-----:R-:W-:Y:S01]  /*3c360*/  VIADD R23, R27.reuse, 0x40 ;  /* 0x000000401b177836 */ /* 0x041fe20000000000 */
[----:B------:R-:W-:Y:S01]  /*3c370*/  IADD3 R21, PT, PT, R27, 0x20, RZ ;  /* 0x000000201b157810 */ /* 0x000fe20007ffe0ff */
[----:B------:R-:W-:Y:S01]  /*3c380*/  FFMA.FTZ R91, R91, R12, R14 ;  /* 0x0000000c5b5b7223 */ /* 0x000fe2000001000e */
[----:B------:R-:W-:Y:S01]  /*3c390*/  IADD3 R61, PT, PT, R27, 0x60, RZ ;  /* 0x000000601b3d7810 */ /* 0x000fe20007ffe0ff */
[--C-:B------:R-:W-:Y:S01]  /*3c3a0*/  IMAD.WIDE.U32 R22, R23, 0x10, R24.reuse ;  /* 0x0000001017167825 */ /* 0x100fe200078e0018 */
[----:B------:R-:W-:Y:S02]  /*3c3b0*/  SHF.L.U32 R180, R180, 0x10, RZ ;  /* 0x00000010b4b47819 */ /* 0x000fe400000006ff */
[----:B------:R-:W-:Y:S01]  /*3c3c0*/  SHF.L.U32 R26, R143, 0x10, RZ ;  /* 0x000000108f1a7819 */ /* 0x000fe200000006ff */
[----:B------:R-:W-:Y:S01]  /*3c3d0*/  IMAD.WIDE.U32 R20, R21, 0x10, R24 ;  /* 0x0000001015147825 */ /* 0x000fe200078e0018 */
[----:B------:R-:W-:-:S03]  /*3c3e0*/  SHF.L.U32 R95, R95, 0x10, RZ ;  /* 0x000000105f5f7819 */ /* 0x000fc600000006ff */
[----:B------:R-:W-:Y:S01]  /*3c3f0*/  FFMA.FTZ R87, R87, R180, R182 ;  /* 0x000000b457577223 */ /* 0x000fe200000100b6 */
[----:B------:R-:W-:Y:S01]  /*3c400*/  F2FP.BF16.F32.PACK_AB R58, R58, R63 ;  /* 0x0000003f3a3a723e */ /* 0x000fe200000010ff */
[C---:B------:R-:W-:Y:S01]  /*3c410*/  VIADD R63, R27.reuse, 0x80 ;  /* 0x000000801b3f7836 */ /* 0x040fe20000000000 */
[----:B------:R-:W-:Y:S01]  /*3c420*/  IADD3 R11, PT, PT, R27, 0xa0, RZ ;  /* 0x000000a01b0b7810 */ /* 0x000fe20007ffe0ff */
[----:B------:R-:W-:Y:S01]  /*3c430*/  FFMA.FTZ R93, R93, R26, R176 ;  /* 0x0000001a5d5d7223 */ /* 0x000fe200000100b0 */
[----:B------:R-:W-:Y:S01]  /*3c440*/  F2FP.BF16.F32.PACK_AB R15, R83, R82 ;  /* 0x00000052530f723e */ /* 0x000fe200000010ff */
[----:B------:R-:W-:Y:S01]  /*3c450*/  FFMA.FTZ R94, R94, R95, R177 ;  /* 0x0000005f5e5e7223 */ /* 0x000fe200000100b1 */
[----:B------:R-:W-:Y:S01]  /*3c460*/  F2FP.BF16.F32.PACK_AB R14, R81, R80 ;  /* 0x00000050510e723e */ /* 0x000fe200000010ff */
[--C-:B------:R-:W-:Y:S01]  /*3c470*/  IMAD.WIDE.U32 R62, R63, 0x10, R24.reuse ;  /* 0x000000103f3e7825 */ /* 0x100fe200078e0018 */
[----:B------:R-:W-:Y:S02]  /*3c480*/  F2FP.BF16.F32.PACK_AB R13, R18, R19 ;  /* 0x00000013120d723e */ /* 0x000fe400000010ff */
[----:B------:R-:W-:Y:S01]  /*3c490*/  F2FP.BF16.F32.PACK_AB R12, R17, R16 ;  /* 0x00000010110c723e */ /* 0x000fe200000010ff */
[----:B------:R-:W-:Y:S01]  /*3c4a0*/  VIADD R17, R27, 0xc0 ;  /* 0x000000c01b117836 */ /* 0x000fe20000000000 */
[----:B------:R-:W-:Y:S01]  /*3c4b0*/  F2FP.BF16.F32.PACK_AB R75, R75, R73 ;  /* 0x000000494b4b723e */ /* 0x000fe200000010ff */
[----:B------:R-:W-:Y:S01]  /*3c4c0*/  IMAD.WIDE.U32 R10, R11, 0x10, R24 ;  /* 0x000000100b0a7825 */ /* 0x000fe200078e0018 */
[----:B------:R-:W-:Y:S01]  /*3c4d0*/  F2FP.BF16.F32.PACK_AB R74, R74, R79 ;  /* 0x0000004f4a4a723e */ /* 0x000fe200000010ff */
[----:B------:R0:W-:Y:S01]  /*3c4e0*/  STG.E.128 desc[UR6][R20.64], R12 ;  /* 0x0000000c14007986 */ /* 0x0001e2000c101d06 */
[----:B------:R-:W-:-:S02]  /*3c4f0*/  F2FP.BF16.F32.PACK_AB R73, R77, R78 ;  /* 0x0000004e4d49723e */ /* 0x000fc400000010ff */
[----:B------:R-:W-:Y:S02]  /*3c500*/  F2FP.BF16.F32.PACK_AB R72, R72, R76 ;  /* 0x0000004c4848723e */ /* 0x000fe400000010ff */
[----:B------:R-:W-:Y:S02]  /*3c510*/  F2FP.BF16.F32.PACK_AB R67, R67, R65 ;  /* 0x000000414343723e */ /* 0x000fe400000010ff */
[----:B------:R-:W-:Y:S01]  /*3c520*/  F2FP.BF16.F32.PACK_AB R56, R56, R60 ;  /* 0x0000003c3838723e */ /* 0x000fe200000010ff */
[--C-:B------:R-:W-:Y:S01]  /*3c530*/  IMAD.WIDE.U32 R60, R61, 0x10, R24.reuse ;  /* 0x000000103d3c7825 */ /* 0x100fe200078e0018 */
[----:B------:R-:W-:Y:S01]  /*3c540*/  IADD3 R19, PT, PT, R27, 0xe0, RZ ;  /* 0x000000e01b137810 */ /* 0x000fe20007ffe0ff */
[----:B------:R1:W-:Y:S01]  /*3c550*/  STG.E.128 desc[UR6][R22.64], R72 ;  /* 0x0000004816007986 */ /* 0x0003e2000c101d06 */
[----:B------:R-:W-:Y:S02]  /*3c560*/  F2FP.BF16.F32.PACK_AB R66, R66, R71 ;  /* 0x000000474242723e */ /* 0x000fe400000010ff */
[----:B------:R-:W-:Y:S01]  /*3c570*/  F2FP.BF16.F32.PACK_AB R65, R69, R70 ;  /* 0x000000464541723e */ /* 0x000fe200000010ff */
[----:B------:R-:W-:Y:S01]  /*3c580*/  VIADD R69, R27, 0x100 ;  /* 0x000001001b457836 */ /* 0x000fe20000000000 */
[----:B------:R-:W-:Y:S01]  /*3c590*/  F2FP.BF16.F32.PACK_AB R64, R64, R68 ;  /* 0x000000444040723e */ /* 0x000fe200000010ff */
[----:B------:R-:W-:Y:S01]  /*3c5a0*/  IMAD.WIDE.U32 R18, R19, 0x10, R24 ;  /* 0x0000001013127825 */ /* 0x000fe200078e0018 */
[----:B------:R-:W-:-:S02]  /*3c5b0*/  F2FP.BF16.F32.PACK_AB R51, R50, R51 ;  /* 0x000000333233723e */ /* 0x000fc400000010ff */
[----:B------:R-:W-:Y:S01]  /*3c5c0*/  IADD3 R71, PT, PT, R27, 0x120, RZ ;  /* 0x000001201b477810 */ /* 0x000fe20007ffe0ff */
        /* <DEDUP_REMOVED lines=17> */
[----:B------:R-:W-:Y:S02]  /*3c6e0*/  F2FP.BF16.F32.PACK_AB R32, R32, R36 ;  /* 0x000000242020723e */ /* 0x000fe400000010ff */
        /* <DEDUP_REMOVED lines=9> */
[----:B------:R-:W-:-:S05]  /*3c780*/  F2FP.BF16.F32.PACK_AB R20, R9, R85 ;  /* 0x000000550914723e */ /* 0x000fca00000010ff */
[----:B------:R2:W-:Y:S02]  /*3c790*/  STG.E.128 desc[UR6][R24.64], R20 ;  /* 0x0000001418007986 */ /* 0x0005e4000c101d06 */
.L_x_31029:
[----:B------:R-:W-:Y:S05]  /*3c7a0*/  BSYNC.RECONVERGENT B0 ;  /* 0x0000000000007941 */ /* 0x000fea0003800200 */
.L_x_31028:
[----:B--2---:R-:W0:Y:S02]  /*3c7b0*/  LDC.64 R10, c[0x0][0x380] ;  /* 0x0000e000ff0a7b82 */ /* 0x004e240000000a00 */
[----:B0-----:R-:W-:-:S05]  /*3c7c0*/  IMAD R7, R10, 0x4, R7 ;  /* 0x000000040a077824 */ /* 0x001fca00078e0207 */
[----:B------:R-:W-:-:S13]  /*3c7d0*/  ISETP.GE.AND P0, PT, R7, R11, PT ;  /* 0x0000000b0700720c */ /* 0x000fda0003f06270 */
[----:B------:R-:W-:Y:S05]  /*3c7e0*/  @!P0 BRA `(.L_x_31030) ;  /* 0xfffffc44005c8947 */ /* 0x000fea000383ffff */
[----:B------:R-:W-:Y:S05]  /*3c7f0*/  EXIT ;  /* 0x000000000000794d */ /* 0x000fea0003800000 */
.L_x_31027:
[----:B------:R-:W-:Y:S01]  /*3c800*/  HFMA2 R19, -RZ, RZ, 0, 5.9604644775390625e-08 ;  /* 0x00000001ff137431 */ /* 0x000fe200000001ff */
[----:B------:R-:W-:Y:S01]  /*3c810*/  BSSY B0, `(.L_x_31031) ;  /* 0x0000006000007945 */ /* 0x000fe20003800000 */
[----:B------:R-:W-:Y:S01]  /*3c820*/  IMAD.MOV.U32 R20, RZ, RZ, 0x1f ;  /* 0x0000001fff147424 */ /* 0x000fe200078e00ff */
[----:B------:R-:W-:-:S07]  /*3c830*/  MOV R17, 0xffffffff ;  /* 0xffffffff00117802 */ /* 0x000fce0000000f00 */
[----:B01----:R-:W-:Y:S05]  /*3c840*/  WARPSYNC.COLLECTIVE R17, `(.L_x_31032) ;  /* 0x0000000011087348 */ /* 0x003fea0003c00000 */
[----:B------:R2:W3:Y:S02]  /*3c850*/  SHFL.BFLY P1, R16, R18, R19, R20 ;  /* 0x0c00001312107389 */ /* 0x0004e40000020014 */
[----:B0123--:R-:W-:Y:S05]  /*3c860*/  ENDCOLLECTIVE ;  /* 0x000000000000791b */ /* 0x00ffea0003800000 */
.L_x_31032:
[----:B------:R-:W-:Y:S05]  /*3c870*/  BSYNC B0 ;  /* 0x0000000000007941 */ /* 0x000fea0003800000 */
.L_x_31031:
        /* <DEDUP_REMOVED lines=10> */
.L_x_31033:
[----:B------:R-:W-:Y:S01]  /*3c920*/  HFMA2 R19, -RZ, RZ, 0, 2.384185791015625e-07 ;  /* 0x00000004ff137431 */ /* 0x000fe200000001ff */
[----:B------:R-:W-:-:S05]  /*3c930*/  MOV R9, R16 ;  /* 0x0000001000097202 */ /* 0x000fca0000000f00 */
[----:B------:R-:W-:-:S04]  /*3c940*/  FADD.FTZ R11, R10, R9 ;  /* 0x000000090a0b7221 */ /* 0x000fc80000010000 */
[----:B------:R-:W-:-:S07]  /*3c950*/  IMAD.MOV.U32 R18, RZ, RZ, R11 ;  /* 0x000000ffff127224 */ /* 0x000fce00078e000b */
[----:B------:R-:W-:Y:S05]  /*3c960*/  WARPSYNC.COLLECTIVE R17, `(.L_x_31034) ;  /* 0x0000000011087348 */ /* 0x000fea0003c00000 */
[----:B------:R0:W1:Y:S02]  /*3c970*/  SHFL.BFLY P1, R16, R18, R19, R20 ;  /* 0x0c00001312107389 */ /* 0x0000640000020014 */
[----:B01----:R-:W-:Y:S05]  /*3c980*/  ENDCOLLECTIVE ;  /* 0x000000000000791b */ /* 0x003fea0003800000 */
.L_x_31034:
[----:B------:R-:W-:Y:S02]  /*3c990*/  IMAD.MOV.U32 R19, RZ, RZ, 0x8 ;  /* 0x00000008ff137424 */ /* 0x000fe400078e00ff */
[----:B------:R-:W-:-:S04]  /*3c9a0*/  IMAD.MOV.U32 R12, RZ, RZ, R16 ;  /* 0x000000ffff0c7224 */ /* 0x000fc800078e0010 */
[----:B------:R-:W-:-:S05]  /*3c9b0*/  FADD.FTZ R12, R11, R12 ;  /* 0x0000000c0b0c7221 */ /* 0x000fca0000010000 */
[----:B------:R-:W-:-:S07]  /*3c9c0*/  MOV R18, R12 ;  /* 0x0000000c00127202 */ /* 0x000fce0000000f00 */
[----:B------:R-:W-:Y:S05]  /*3c9d0*/  WARPSYNC.COLLECTIVE R17, `(.L_x_31035) ;  /* 0x0000000011087348 */ /* 0x000fea0003c00000 */
[----:B------:R0:W1:Y:S02]  /*3c9e0*/  SHFL.BFLY P1, R16, R18, R19, R20 ;  /* 0x0c00001312107389 */ /* 0x0000640000020014 */
[----:B01----:R-:W-:Y:S05]  /*3c9f0*/  ENDCOLLECTIVE ;  /* 0x000000000000791b */ /* 0x003fea0003800000 */
.L_x_31035:
[----:B------:R-:W-:Y:S01]  /*3ca00*/  HFMA2 R19, -RZ, RZ, 0, 9.5367431640625e-07 ;  /* 0x00000010ff137431 */ /* 0x000fe200000001ff */
[----:B------:R-:W-:-:S05]  /*3ca10*/  MOV R9, R16 ;  /* 0x0000001000097202 */ /* 0x000fca0000000f00 */
[----:B------:R-:W-:-:S04]  /*3ca20*/  FADD.FTZ R13, R12, R9 ;  /* 0x000000090c0d7221 */ /* 0x000fc80000010000 */
[----:B------:R-:W-:-:S07]  /*3ca30*/  IMAD.MOV.U32 R18, RZ, RZ, R13 ;  /* 0x000000ffff127224 */ /* 0x000fce00078e000d */
[----:B------:R-:W-:Y:S05]  /*3ca40*/  WARPSYNC.COLLECTIVE R17, `(.L_x_31036) ;  /* 0x0000000011087348 */ /* 0x000fea0003c00000 */
[----:B------:R0:W1:Y:S02]  /*3ca50*/  SHFL.BFLY P1, R16, R18, R19, R20 ;  /* 0x0c00001312107389 */ /* 0x0000640000020014 */
[----:B01----:R-:W-:Y:S05]  /*3ca60*/  ENDCOLLECTIVE ;  /* 0x000000000000791b */ /* 0x003fea0003800000 */
.L_x_31036:
        /* <DEDUP_REMOVED lines=167> */
.L_x_31037:
[----:B------:R-:W-:Y:S02]  /*3d4e0*/  IMAD.MOV.U32 R19, RZ, RZ, 0x2 ;  /* 0x00000002ff137424 */ /* 0x000fe400078e00ff */
[----:B------:R-:W-:-:S04]  /*3d4f0*/  IMAD.MOV.U32 R10, RZ, RZ, R16 ;  /* 0x000000ffff0a7224 */ /* 0x000fc800078e0010 */
[----:B------:R-:W-:-:S05]  /*3d500*/  FADD.FTZ R10, R9, R10 ;  /* 0x0000000a090a7221 */ /* 0x000fca0000010000 */
[----:B------:R-:W-:-:S07]  /*3d510*/  MOV R18, R10 ;  /* 0x0000000a00127202 */ /* 0x000fce0000000f00 */
[----:B------:R-:W-:Y:S05]  /*3d520*/  WARPSYNC.COLLECTIVE R17, `(.L_x_31038) ;  /* 0x0000000011087348 */ /* 0x000fea0003c00000 */
[----:B------:R0:W1:Y:S02]  /*3d530*/  SHFL.BFLY P1, R16, R18, R19, R20 ;  /* 0x0c00001312107389 */ /* 0x0000640000020014 */
[----:B01----:R-:W-:Y:S05]  /*3d540*/  ENDCOLLECTIVE ;  /* 0x000000000000791b */ /* 0x003fea0003800000 */
.L_x_31038:
[----:B------:R-:W-:Y:S01]  /*3d550*/  HFMA2 R19, -RZ, RZ, 0, 2.384185791015625e-07 ;  /* 0x00000004ff137431 */ /* 0x000fe200000001ff */
[----:B------:R-:W-:-:S05]  /*3d560*/  MOV R11, R16 ;  /* 0x00000010000b7202 */ /* 0x000fca0000000f00 */
[----:B------:R-:W-:-:S04]  /*3d570*/  FADD.FTZ R11, R10, R11 ;  /* 0x0000000b0a0b7221 */ /* 0x000fc80000010000 */
[----:B------:R-:W-:-:S07]  /*3d580*/  IMAD.MOV.U32 R18, RZ, RZ, R11 ;  /* 0x000000ffff127224 */ /* 0x000fce00078e000b */
[----:B------:R-:W-:Y:S05]  /*3d590*/  WARPSYNC.COLLECTIVE R17, `(.L_x_31039) ;  /* 0x0000000011087348 */ /* 0x000fea0003c00000 */
[----:B------:R0:W1:Y:S02]  /*3d5a0*/  SHFL.BFLY P1, R16, R18, R19, R20 ;  /* 0x0c00001312107389 */ /* 0x0000640000020014 */
[----:B01----:R-:W-:Y:S05]  /*3d5b0*/  ENDCOLLECTIVE ;  /* 0x000000000000791b */ /* 0x003fea0003800000 */
.L_x_31039:
[----:B------:R-:W-:Y:S02]  /*3d5c0*/  IMAD.MOV.U32 R19, RZ, RZ, 0x8 ;  /* 0x00000008ff137424 */ /* 0x000fe400078e00ff */
[----:B------:R-:W-:-:S04]  /*3d5d0*/  IMAD.MOV.U32 R12, RZ, RZ, R16 ;  /* 0x000000ffff0c7224 */ /* 0x000fc800078e0010 */
[----:B------:R-:W-:-:S05]  /*3d5e0*/  FADD.FTZ R12, R11, R12 ;  /* 0x0000000c0b0c7221 */ /* 0x000fca0000010000 */
[----:B------:R-:W-:-:S07]  /*3d5f0*/  MOV R18, R12 ;  /* 0x0000000c00127202 */ /* 0x000fce0000000f00 */
[----:B------:R-:W-:Y:S05]  /*3d600*/  WARPSYNC.COLLECTIVE R17, `(.L_x_31040) ;  /* 0x0000000011087348 */ /* 0x000fea0003c00000 */
[----:B------:R0:W1:Y:S02]  /*3d610*/  SHFL.BFLY P1, R16, R18, R19, R20 ;  /* 0x0c00001312107389 */ /* 0x0000640000020014 */
[----:B01----:R-:W-:Y:S05]  /*3d620*/  ENDCOLLECTIVE ;  /* 0x000000000000791b */ /* 0x003fea0003800000 */
.L_x_31040:
[----:B------:R-:W-:Y:S01]  /*3d630*/  HFMA2 R19, -RZ, RZ, 0, 9.5367431640625e-07 ;  /* 0x00000010ff137431 */ /* 0x000fe200000001ff */
[----:B------:R-:W-:-:S05]  /*3d640*/  MOV R13, R16 ;  /* 0x00000010000d7202 */ /* 0x000fca0000000f00 */
[----:B------:R-:W-:-:S04]  /*3d650*/  FADD.FTZ R13, R12, R13 ;  /* 0x0000000d0c0d7221 */ /* 0x000fc80000010000 */
[----:B------:R-:W-:-:S07]  /*3d660*/  IMAD.MOV.U32 R18, RZ, RZ, R13 ;  /* 0x000000ffff127224 */ /* 0x000fce00078e000d */
[----:B------:R-:W-:Y:S05]  /*3d670*/  WARPSYNC.COLLECTIVE R17, `(.L_x_31041) ;  /* 0x0000000011087348 */ /* 0x000fea0003c00000 */
[----:B------:R0:W1:Y:S02]  /*3d680*/  SHFL.BFLY P1, R16, R18, R19, R20 ;  /* 0x0c00001312107389 */ /* 0x0000640000020014 */
[----:B01----:R-:W-:Y:S05]  /*3d690*/  ENDCOLLECTIVE ;  /* 0x000000000000791b */ /* 0x003fea0003800000 */
.L_x_31041:
[----:B------:R-:W-:Y:S05]  /*3d6a0*/  BRA `(.L_x_31042) ;  /* 0xffffffcc00e07947 */ /* 0x000fea000383ffff */
.L_x_31043:
        /* <DEDUP_REMOVED lines=13> */
.L_x_88475:


//--------------------- .text._ZN10layer_norm13ln_fwd_kernelINS_13Kernel_traitsI13__nv_bfloat16S2_fS2_fjLj2560ELj1ELj4ELj1ELj16ENS_18Kernel_traits_baseILj2560ES2_S2_fS2_fjLj128EEEEELb1ELb1ELb0ELb0EEEvNS_9FwdParamsE --------------------------
	.section	.text._ZN10layer_norm13ln_fwd_kernelINS_13Kernel_traitsI13__nv_bfloat16S2_fS2_fjLj2560ELj1ELj4ELj1ELj16ENS_18Kernel_traits_baseILj2560ES2_S2_fS2_fjLj128EEEEELb1ELb1ELb0ELb0EEEvNS_9FwdParamsE,"ax",@progbits
	.align	128
        .global         _ZN10layer_norm13ln_fwd_kernelINS_13Kernel_traitsI13__nv_bfloat16S2_fS2_fjLj2560ELj1ELj4ELj1ELj16ENS_18Kernel_traits_baseILj2560ES2_S2_fS2_fjLj128EEEEELb1ELb1ELb0ELb0EEEvNS_9FwdParamsE
        .type           _ZN10layer_norm13ln_fwd_kernelINS_13Kernel_traitsI13__nv_bfloat16S2_fS2_fjLj2560ELj1ELj4ELj1ELj16ENS_18Kernel_traits_baseILj2560ES2_S2_fS2_fjLj128EEEEELb1ELb1ELb0ELb0EEEvNS_9FwdParamsE,@function
        .size           _ZN10layer_norm13ln_fwd_kernelINS_13Kernel_traitsI13__nv_bfloat16S2_fS2_fjLj2560ELj1ELj4ELj1ELj16ENS_18Kernel_traits_baseILj2560ES2_S2_fS2_fjLj128EEEEELb1ELb1ELb0ELb0EEEvNS_9FwdParamsE,(.L_x_88476 - _ZN10layer_norm13ln_fwd_kernelINS_13Kernel_traitsI13__nv_bfloat16S2_fS2_fjLj2560ELj1ELj4ELj1ELj16ENS_18Kernel_traits_baseILj2560ES2_S2_fS2_fjLj128EEEEELb1ELb1ELb0ELb0EEEvNS_9FwdParamsE)
        .other          _ZN10layer_norm13ln_fwd_kernelINS_13Kernel_traitsI13__nv_bfloat16S2_fS2_fjLj2560ELj1ELj4ELj1ELj16ENS_18Kernel_traits_baseILj2560ES2_S2_fS2_fjLj128EEEEELb1ELb1ELb0ELb0EEEvNS_9FwdParamsE,@"STO_CUDA_ENTRY STV_DEFAULT"
_ZN10layer_norm13ln_fwd_kernelINS_13Kernel_traitsI13__nv_bfloat16S2_fS2_fjLj2560ELj1ELj4ELj1ELj16ENS_18Kernel_traits_baseILj2560ES2_S2_fS2_fjLj128EEEEELb1ELb1ELb0ELb0EEEvNS_9FwdParamsE:
.text._ZN10layer_norm13ln_fwd_kernelINS_13Kernel_traitsI13__nv_bfloat16S2_fS2_fjLj2560ELj1ELj4ELj1ELj16ENS_18Kernel_traits_baseILj2560ES2_S2_fS2_fjLj128EEEEELb1ELb1ELb0ELb0EEEvNS_9FwdParamsE:
        /* <DEDUP_REMOVED lines=23> */
[----:B------:R-:W-:Y:S02]  /*0170*/  @P0 R2UR UR5, R9 ;  /* 0x00000000090502ca */ /* 0x000fe400000e0000 */
[----:B0-----:R-:W-:-:S02]  /*0180*/  @P0 IADD3 R6, P1, PT, R4, R13, RZ ;  /* 0x0000000d04060210 */ /* 0x001fc40007f3e0ff */
[----:B------:R-:W-:-:S03]  /*0190*/  LOP3.LUT R4, R3, 0x1f, RZ, 0xc0, !PT ;  /* 0x0000001f03047812 */ /* 0x000fc600078ec0ff */
        /* <DEDUP_REMOVED lines=117> */
.L_x_31045:
        /* <DEDUP_REMOVED lines=10> */
[----:B------:R-:W-:Y:S01]  /*0990*/  ISETP.GE.U32.AND P2, PT, R0, 0xe0, PT ;  /* 0x000000e00000780c */ /* 0x000fe20003f46070 */
[----:B0-----:R-:W-:-:S05]  /*09a0*/  @P1 IMAD.WIDE.U32 R8, R4, 0x10, R8 ;  /* 0x0000001004081825 */ /* 0x001fca00078e0008 */
[----:B------:R0:W5:Y:S01]  /*09b0*/  @P1 LDG.E.128 R224, desc[UR6][R8.64] ;  /* 0x0000000608e01981 */ /* 0x000162000c1e1d00 */
[----:B------:R-:W4:Y:S01]  /*09c0*/  @P5 LDC.64 R16, c[0x0][0x3d0] ;  /* 0x0000f400ff105b82 */ /* 0x000f220000000a00 */
[C---:B-1----:R-:W-:Y:S01]  /*09d0*/  @P1 IMAD.WIDE.U32 R10, R4.reuse, 0x10, R10 ;  /* 0x00000010040a1825 */ /* 0x042fe200078e000a */
[----:B------:R-:W-:-:S04]  /*09e0*/  @P1 LOP3.LUT R4, R4, 0x20, RZ, 0xfc, !PT ;  /* 0x0000002004041812 */ /* 0x000fc800078efcff */
[----:B------:R1:W5:Y:S02]  /*09f0*/  @P1 LDG.E.128 R116, desc[UR6][R10.64] ;  /* 0x000000060a741981 */ /* 0x000364000c1e1d00 */
[----:B------:R-:W4:Y:S08]  /*0a00*/  @P5 LDC.64 R18, c[0x0][0x3e8] ;  /* 0x0000fa00ff125b82 */ /* 0x000f300000000a00 */
[----:B------:R-:W4:Y:S08]  /*0a10*/  @P0 LDC.64 R20, c[0x0][0x3d0] ;  /* 0x0000f400ff140b82 */ /* 0x000f300000000a00 */
[----:B------:R-:W4:Y:S01]  /*0a20*/  @P0 LDC.64 R22, c[0x0][0x3e8] ;  /* 0x0000fa00ff160b82 */ /* 0x000f220000000a00 */
[----:B--2---:R-:W-:-:S07]  /*0a30*/  @P6 IMAD.WIDE.U32 R12, R4, 0x10, R12 ;  /* 0x00000010040c6825 */ /* 0x004fce00078e000c */
[----:B------:R-:W2:Y:S01]  /*0a40*/  @P4 LDC.64 R24, c[0x0][0x3d0] ;  /* 0x0000f400ff184b82 */ /* 0x000ea20000000a00 */
[----:B---3--:R-:W-:-:S07]  /*0a50*/  @P6 IMAD.WIDE.U32 R14, R4, 0x10, R14 ;  /* 0x00000010040e6825 */ /* 0x008fce00078e000e */
[----:B------:R-:W3:Y:S01]  /*0a60*/  @P4 LDC.64 R26, c[0x0][0x3e8] ;  /* 0x0000fa00ff1a4b82 */ /* 0x000ee20000000a00 */
[----:B------:R-:W-:Y:S01]  /*0a70*/  @P6 IADD3 R4, PT, PT, R4, 0x20, RZ ;  /* 0x0000002004046810 */ /* 0x000fe20007ffe0ff */
[----:B------:R4:W5:Y:S04]  /*0a80*/  @P6 LDG.E.128 R220, desc[UR6][R12.64] ;  /* 0x000000060cdc6981 */ /* 0x000968000c1e1d00 */
[----:B------:R4:W5:Y:S02]  /*0a90*/  @P6 LDG.E.128 R108, desc[UR6][R14.64] ;  /* 0x000000060e6c6981 */ /* 0x000964000c1e1d00 */
[----:B0-----:R-:W0:Y:S08]  /*0aa0*/  @P3 LDC.64 R8, c[0x0][0x3d0] ;  /* 0x0000f400ff083b82 */ /* 0x001e300000000a00 */
[----:B-1----:R-:W1:Y:S01]  /*0ab0*/  @P3 LDC.64 R10, c[0x0][0x3e8] ;  /* 0x0000fa00ff0a3b82 */ /* 0x002e620000000a00 */
[----:B----4-:R-:W-:-:S04]  /*0ac0*/  @P5 IMAD.WIDE.U32 R16, R4, 0x10, R16 ;  /* 0x0000001004105825 */ /* 0x010fc800078e0010 */
[C---:B------:R-:W-:Y:S01]  /*0ad0*/  @P5 IMAD.WIDE.U32 R18, R4.reuse, 0x10, R18 ;  /* 0x0000001004125825 */ /* 0x040fe200078e0012 */
[----:B------:R-:W5:Y:S02]  /*0ae0*/  @P5 LDG.E.128 R216, desc[UR6][R16.64] ;  /* 0x0000000610d85981 */ /* 0x000f64000c1e1d00 */
[----:B------:R-:W4:Y:S01]  /*0af0*/  @P2 LDC.64 R12, c[0x0][0x3d0] ;  /* 0x0000f400ff0c2b82 */ /* 0x000f220000000a00 */
[----:B------:R-:W-:Y:S01]  /*0b00*/  @P5 VIADD R4, R4, 0x20 ;  /* 0x0000002004045836 */ /* 0x000fe20000000000 */
[----:B------:R-:W5:Y:S06]  /*0b10*/  @P5 LDG.E.128 R100, desc[UR6][R18.64] ;  /* 0x0000000612645981 */ /* 0x000f6c000c1e1d00 */
[----:B------:R-:W4:Y:S01]  /*0b20*/  @P2 LDC.64 R14, c[0x0][0x3e8] ;  /* 0x0000fa00ff0e2b82 */ /* 0x000f220000000a00 */
[----:B------:R-:W-:-:S04]  /*0b30*/  @P0 IMAD.WIDE.U32 R20, R4, 0x10, R20 ;  /* 0x0000001004140825 */ /* 0x000fc800078e0014 */
[C---:B------:R-:W-:Y:S01]  /*0b40*/  @P0 IMAD.WIDE.U32 R22, R4.reuse, 0x10, R22 ;  /* 0x0000001004160825 */ /* 0x040fe200078e0016 */
[----:B------:R-:W-:Y:S01]  /*0b50*/  @P0 IADD3 R4, PT, PT, R4, 0x20, RZ ;  /* 0x0000002004040810 */ /* 0x000fe20007ffe0ff */
[----:B------:R-:W5:Y:S04]  /*0b60*/  @P0 LDG.E.128 R96, desc[UR6][R20.64] ;  /* 0x0000000614600981 */ /* 0x000f68000c1e1d00 */
[C---:B--2---:R-:W-:Y:S01]  /*0b70*/  @P4 IMAD.WIDE.U32 R24, R4.reuse, 0x10, R24 ;  /* 0x0000001004184825 */ /* 0x044fe200078e0018 */
[----:B------:R-:W5:Y:S03]  /*0b80*/  @P0 LDG.E.128 R88, desc[UR6][R22.64] ;  /* 0x0000000616580981 */ /* 0x000f66000c1e1d00 */
[C---:B---3--:R-:W-:Y:S01]  /*0b90*/  @P4 IMAD.WIDE.U32 R26, R4.reuse, 0x10, R26 ;  /* 0x00000010041a4825 */ /* 0x048fe200078e001a */
[----:B------:R-:W5:Y:S03]  /*0ba0*/  @P4 LDG.E.128 R84, desc[UR6][R24.64] ;  /* 0x0000000618544981 */ /* 0x000f66000c1e1d00 */
[----:B------:R-:W-:Y:S01]  /*0bb0*/  @P4 VIADD R4, R4, 0x20 ;  /* 0x0000002004044836 */ /* 0x000fe20000000000 */
[----:B------:R-:W5:Y:S03]  /*0bc0*/  @P4 LDG.E.128 R76, desc[UR6][R26.64] ;  /* 0x000000061a4c4981 */ /* 0x000f66000c1e1d00 */
[----:B0-----:R-:W-:-:S04]  /*0bd0*/  @P3 IMAD.WIDE.U32 R8, R4, 0x10, R8 ;  /* 0x0000001004083825 */ /* 0x001fc800078e0008 */
[C---:B-1----:R-:W-:Y:S01]  /*0be0*/  @P3 IMAD.WIDE.U32 R10, R4.reuse, 0x10, R10 ;  /* 0x00000010040a3825 */ /* 0x042fe200078e000a */
[----:B------:R-:W5:Y:S03]  /*0bf0*/  @P3 LDG.E.128 R72, desc[UR6][R8.64] ;  /* 0x0000000608483981 */ /* 0x000f66000c1e1d00 */
[----:B------:R-:W-:Y:S01]  /*0c00*/  @P3 VIADD R4, R4, 0x20 ;  /* 0x0000002004043836 */ /* 0x000fe20000000000 */
[----:B------:R-:W5:Y:S03]  /*0c10*/  @P3 LDG.E.128 R64, desc[UR6][R10.64] ;  /* 0x000000060a403981 */ /* 0x000f66000c1e1d00 */
[----:B----4-:R-:W-:-:S04]  /*0c20*/  @P2 IMAD.WIDE.U32 R12, R4, 0x10, R12 ;  /* 0x00000010040c2825 */ /* 0x010fc800078e000c */
[----:B------:R-:W-:Y:S01]  /*0c30*/  @P2 IMAD.WIDE.U32 R14, R4, 0x10, R14 ;  /* 0x00000010040e2825 */ /* 0x000fe200078e000e */
[----:B------:R-:W5:Y:S04]  /*0c40*/  @P2 LDG.E.128 R60, desc[UR6][R12.64] ;  /* 0x000000060c3c2981 */ /* 0x000f68000c1e1d00 */
[----:B------:R-:W5:Y:S01]  /*0c50*/  @P2 LDG.E.128 R52, desc[UR6][R14.64] ;  /* 0x000000060e342981 */ /* 0x000f62000c1e1d00 */
[----:B------:R-:W-:Y:S01]  /*0c60*/  @P1 IMAD.MOV.U32 R123, RZ, RZ, RZ ;  /* 0x000000ffff7b1224 */ /* 0x000fe200078e00ff */
[C---:B------:R-:W-:Y:S01]  /*0c70*/  ISETP.GE.U32.AND P1, PT, R0.reuse, 0x100, PT ;  /* 0x000001000000780c */ /* 0x040fe20003f26070 */
[----:B------:R-:W-:Y:S01]  /*0c80*/  @P6 IMAD.MOV.U32 R115, RZ, RZ, RZ ;  /* 0x000000ffff736224 */ /* 0x000fe200078e00ff */
[----:B------:R-:W-:-:S11]  /*0c90*/  ISETP.GE.U32.AND P6, PT, R0, 0x120, PT ;  /* 0x000001200000780c */ /* 0x000fd60003fc6070 */
[----:B------:R-:W0:Y:S08]  /*0ca0*/  @P1 LDC.64 R32, c[0x0][0x3d0] ;  /* 0x0000f400ff201b82 */ /* 0x000e300000000a00 */
[----:B------:R-:W1:Y:S08]  /*0cb0*/  @P1 LDC.64 R44, c[0x0][0x3e8] ;  /* 0x0000fa00ff2c1b82 */ /* 0x000e700000000a00 */
[----:B------:R-:W2:Y:S08]  /*0cc0*/  @P6 LDC.64 R80, c[0x0][0x3d0] ;  /* 0x0000f400ff506b82 */ /* 0x000eb00000000a00 */
[----:B------:R-:W3:Y:S01]  /*0cd0*/  @P6 LDC.64 R92, c[0x0][0x3e8] ;  /* 0x0000fa00ff5c6b82 */ /* 0x000ee20000000a00 */
[----:B------:R-:W-:Y:S01]  /*0ce0*/  @P2 IADD3 R4, PT, PT, R4, 0x20, RZ ;  /* 0x0000002004042810 */ /* 0x000fe20007ffe0ff */
[----:B------:R-:W-:Y:S01]  /*0cf0*/  @P5 IMAD.MOV.U32 R107, RZ, RZ, RZ ;  /* 0x000000ffff6b5224 */ /* 0x000fe200078e00ff */
[----:B------:R-:W-:-:S03]  /*0d00*/  ISETP.GE.U32.AND P5, PT, R0, 0x140, PT ;  /* 0x000001400000780c */ /* 0x000fc60003fa6070 */
[----:B0-----:R-:W-:-:S04]  /*0d10*/  @P1 IMAD.WIDE.U32 R56, R4, 0x10, R32 ;  /* 0x0000001004381825 */ /* 0x001fc800078e0020 */
[----:B-1----:R-:W-:-:S04]  /*0d20*/  @P1 IMAD.WIDE.U32 R68, R4, 0x10, R44 ;  /* 0x0000001004441825 */ /* 0x002fc800078e002c */
[----:B------:R-:W-:Y:S01]  /*0d30*/  HFMA2 R34, -RZ, RZ, 0, 0 ;  /* 0x00000000ff227431 */ /* 0x000fe200000001ff */
[----:B------:R0:W5:Y:S01]  /*0d40*/  @P1 LDG.E.128 R48, desc[UR6][R56.64] ;  /* 0x0000000638301981 */ /* 0x000162000c1e1d00 */
[----:B------:R-:W-:Y:S02]  /*0d50*/  @P1 VIADD R4, R4, 0x20 ;  /* 0x0000002004041836 */ /* 0x000fe40000000000 */
[----:B------:R-:W-:Y:S01]  /*0d60*/  HFMA2 R106, -RZ, RZ, 0, 0 ;  /* 0x00000000ff6a7431 */ /* 0x000fe200000001ff */
[----:B------:R1:W5:Y:S01]  /*0d70*/  @P1 LDG.E.128 R40, desc[UR6][R68.64] ;  /* 0x0000000644281981 */ /* 0x000362000c1e1d00 */
[C---:B--2---:R-:W-:Y:S01]  /*0d80*/  @P6 IMAD.WIDE.U32 R80, R4.reuse, 0x10, R80 ;  /* 0x0000001004506825 */ /* 0x044fe200078e0050 */
[----:B------:R-:W-:Y:S02]  /*0d90*/  CS2R R32, SRZ ;  /* 0x0000000000207805 */ /* 0x000fe4000001ff00 */
[----:B------:R-:W-:Y:S02]  /*0da0*/  CS2R R44, SRZ ;  /* 0x00000000002c7805 */ /* 0x000fe4000001ff00 */
[----:B------:R-:W-:Y:S01]  /*0db0*/  MOV R70, RZ ;  /* 0x000000ff00467202 */ /* 0x000fe20000000f00 */
[----:B------:R-:W-:Y:S01]  /*0dc0*/  IMAD.MOV.U32 R46, RZ, RZ, RZ ;  /* 0x000000ffff2e7224 */ /* 0x000fe200078e00ff */
[----:B------:R2:W5:Y:S01]  /*0dd0*/  @P6 LDG.E.128 R36, desc[UR6][R80.64] ;  /* 0x0000000650246981 */ /* 0x000562000c1e1d00 */
[----:B---3--:R-:W-:Y:S01]  /*0de0*/  @P6 IMAD.WIDE.U32 R92, R4, 0x10, R92 ;  /* 0x00000010045c6825 */ /* 0x008fe200078e005c */
[----:B0-----:R-:W-:-:S02]  /*0df0*/  CS2R R56, SRZ ;  /* 0x0000000000387805 */ /* 0x001fc4000001ff00 */
[----:B-1----:R-:W-:Y:S02]  /*0e00*/  CS2R R68, SRZ ;  /* 0x0000000000447805 */ /* 0x002fe4000001ff00 */
[----:B------:R-:W-:Y:S01]  /*0e10*/  CS2R R104, SRZ ;  /* 0x0000000000687805 */ /* 0x000fe2000001ff00 */
[----:B------:R-:W-:Y:S01]  /*0e20*/  IMAD.MOV.U32 R58, RZ, RZ, RZ ;  /* 0x000000ffff3a7224 */ /* 0x000fe200078e00ff */
[----:B------:R0:W5:Y:S01]  /*0e30*/  @P6 LDG.E.128 R28, desc[UR6][R92.64] ;  /* 0x000000065c1c6981 */ /* 0x000162000c1e1d00 */
[----:B------:R-:W-:Y:S01]  /*0e40*/  IMAD.MOV.U32 R82, RZ, RZ, RZ ;  /* 0x000000ffff527224 */ /* 0x000fe200078e00ff */
[----:B------:R-:W-:Y:S01]  /*0e50*/  CS2R R112, SRZ ;  /* 0x0000000000707805 */ /* 0x000fe2000001ff00 */
[----:B------:R-:W-:Y:S01]  /*0e60*/  IMAD.MOV.U32 R94, RZ, RZ, RZ ;  /* 0x000000ffff5e7224 */ /* 0x000fe200078e00ff */
[----:B--2---:R-:W-:Y:S01]  /*0e70*/  CS2R R80, SRZ ;  /* 0x0000000000507805 */ /* 0x004fe2000001ff00 */
[----:B------:R-:W-:Y:S01]  /*0e80*/  IMAD.MOV.U32 R114, RZ, RZ, RZ ;  /* 0x000000ffff727224 */ /* 0x000fe200078e00ff */
[----:B------:R-:W-:Y:S01]  /*0e90*/  CS2R R120, SRZ ;  /* 0x0000000000787805 */ /* 0x000fe2000001ff00 */
[----:B------:R-:W-:Y:S01]  /*0ea0*/  IMAD.MOV.U32 R122, RZ, RZ, RZ ;  /* 0x000000ffff7a7224 */ /* 0x000fe200078e00ff */
[----:B------:R-:W-:Y:S01]  /*0eb0*/  @P0 MOV R95, RZ ;  /* 0x000000ff005f0202 */ /* 0x000fe20000000f00 */
[----:B------:R-:W-:Y:S01]  /*0ec0*/  @P4 IMAD.MOV.U32 R83, RZ, RZ, RZ ;  /* 0x000000ffff534224 */ /* 0x000fe200078e00ff */
[----:B0-----:R-:W-:Y:S01]  /*0ed0*/  CS2R R92, SRZ ;  /* 0x00000000005c7805 */ /* 0x001fe2000001ff00 */
[----:B------:R-:W-:Y:S01]  /*0ee0*/  @P3 IMAD.MOV.U32 R71, RZ, RZ, RZ ;  /* 0x000000ffff473224 */ /* 0x000fe200078e00ff */
[----:B------:R-:W-:Y:S01]  /*0ef0*/  @P2 MOV R59, RZ ;  /* 0x000000ff003b2202 */ /* 0x000fe20000000f00 */
[----:B------:R-:W-:Y:S01]  /*0f00*/  @P1 IMAD.MOV.U32 R47, RZ, RZ, RZ ;  /* 0x000000ffff2f1224 */ /* 0x000fe200078e00ff */
[----:B------:R-:W-:Y:S01]  /*0f10*/  @P6 IADD3 R4, PT, PT, R4, 0x20, RZ ;  /* 0x0000002004046810 */ /* 0x000fe20007ffe0ff */
[----:B------:R-:W-:Y:S01]  /*0f20*/  @P6 IMAD.MOV.U32 R35, RZ, RZ, RZ ;  /* 0x000000ffff236224 */ /* 0x000fe200078e00ff */
[----:B------:R-:W-:Y:S06]  /*0f30*/  @!P5 BRA `(.L_x_31046) ;  /* 0x000000000068d947 */ /* 0x000fec0003800000 */
        /* <DEDUP_REMOVED lines=26> */
.L_x_31046:
[----:B------:R-:W-:Y:S05]  /*10e0*/  BSYNC.RECONVERGENT B0 ;  /* 0x0000000000007941 */ /* 0x000fea0003800200 */
.L_x_31044:
        /* <DEDUP_REMOVED lines=20> */
[----:B------:R-:W-:Y:S01]  /*1230*/  LOP3.LUT R5, R5, UR5, RZ, 0x3c, !PT ;  /* 0x0000000505057c12 */ /* 0x000fe2000f8e3cff */
[----:B------:R-:W-:Y:S01]  /*1240*/  STL.S16 [R1+0x188], R233 ;  /* 0x000188e901007387 */ /* 0x000fe20000100600 */
[----:B------:R-:W-:Y:S01]  /*1250*/  PRMT R213, R16, 0x7632, R213 ;  /* 0x0000763210d57816 */ /* 0x000fe200000000d5 */
        /* <DEDUP_REMOVED lines=8> */
[----:B0-----:R-:W-:Y:S01]  /*12e0*/  IMAD R3, R4, UR9, R3 ;  /* 0x0000000904037c24 */ /* 0x001fe2000f8e0203 */
[----:B------:R-:W-:Y:S01]  /*12f0*/  PRMT R208, R38, 0x7632, R208 ;  /* 0x0000763226d07816 */ /* 0x000fe200000000d0 */
[----:B------:R-:W-:Y:S01]  /*1300*/  STL.S16 [R1+0x17c], R214 ;  /* 0x00017cd601007387 */ /* 0x000fe20000100600 */
[----:B------:R-:W-:Y:S01]  /*1310*/  PRMT R207, R33, 0x7632, R207 ;  /* 0x0000763221cf7816 */ /* 0x000fe200000000cf */
[----:B------:R-:W-:Y:S01]  /*1320*/  IMAD.HI.U32 R4, R3, -0x326172a9, RZ ;  /* 0xcd9e8d5703047827 */ /* 0x000fe200078e00ff */
[----:B------:R-:W-:Y:S01]  /*1330*/  UIADD3 UR9, UPT, UPT, UR5, -0x4498517b, URZ ;  /* 0xbb67ae8505097890 */ /* 0x000fe2000fffe0ff */
[----:B------:R-:W-:Y:S01]  /*1340*/  STL.S16 [R1+0x178], R213 ;  /* 0x000178d501007387 */ /* 0x000fe20000100600 */
[----:B------:R-:W-:Y:S01]  /*1350*/  PRMT R206, R37, 0x7632, R206 ;  /* 0x0000763225ce7816 */ /* 0x000fe200000000ce */
[----:B------:R-:W-:Y:S01]  /*1360*/  IMAD R9, R3, -0x326172a9, RZ ;  /* 0xcd9e8d5703097824 */ /* 0x000fe200078e02ff */
[----:B------:R-:W-:Y:S01]  /*1370*/  LOP3.LUT R4, R7, UR4, R4, 0x96, !PT ;  /* 0x0000000407047c12 */ /* 0x000fe2000f8e9604 */
[----:B------:R-:W-:Y:S01]  /*1380*/  STL.S16 [R1+0x174], R212 ;  /* 0x000174d401007387 */ /* 0x000fe20000100600 */
[----:B------:R-:W-:Y:S01]  /*1390*/  PRMT R205, R32, 0x7632, R205 ;  /* 0x0000763220cd7816 */ /* 0x000fe200000000cd */
[----:B------:R-:W-:Y:S01]  /*13a0*/  IMAD R5, R5, -0x326172a9, RZ ;  /* 0xcd9e8d5705057824 */ /* 0x000fe200078e02ff */
[----:B------:R-:W-:Y:S01]  /*13b0*/  PRMT R204, R36, 0x7632, R204 ;  /* 0x0000763224cc7816 */ /* 0x000fe200000000cc */
[----:B------:R-:W-:Y:S01]  /*13c0*/  STL.S16 [R1+0x170], R211 ;  /* 0x000170d301007387 */ /* 0x000fe20000100600 */
[C---:B------:R-:W-:Y:S01]  /*13d0*/  IMAD.HI.U32 R10, R4.reuse, -0x2daee0ad, RZ ;  /* 0xd2511f53040a7827 */ /* 0x040fe200078e00ff */
[----:B------:R-:W-:Y:S01]  /*13e0*/  LOP3.LUT R8, R9, UR8, R8, 0x96, !PT ;  /* 0x0000000809087c12 */ /* 0x000fe2000f8e9608 */
[----:B------:R-:W-:Y:S01]  /*13f0*/  UIADD3 UR8, UPT, UPT, UR4, 0x3c6ef372, URZ ;  /* 0x3c6ef37204087890 */ /* 0x000fe2000fffe0ff */
        /* <DEDUP_REMOVED lines=29> */
[----:B------:R-:W-:Y:S01]  /*15d0*/  PRMT R191, R57, 0x7632, R191 ;  /* 0x0000763239bf7816 */ /* 0x000fe200000000bf */
[----:B------:R-:W0:Y:S01]  /*15e0*/  LDCU.64 UR12, c[0x0][0x3e0] ;  /* 0x00007c00ff0c77ac */ /* 0x000e220008000a00 */
        /* <DEDUP_REMOVED lines=47> */
[----:B0-----:R-:W-:Y:S01]  /*18e0*/  UISETP.NE.U32.AND UP0, UPT, UR12, URZ, UPT ;  /* 0x000000ff0c00728c */ /* 0x001fe2000bf05070 */
        /* <DEDUP_REMOVED lines=14> */
[----:B------:R-:W-:Y:S01]  /*19d0*/  PRMT R165, R92, 0x7632, R165 ;  /* 0x000076325ca57816 */ /* 0x000fe200000000a5 */
[----:B------:R-:W-:Y:S01]  /*19e0*/  UISETP.NE.AND.EX UP0, UPT, UR13, URZ, UPT, UP0 ;  /* 0x000000ff0d00728c */ /* 0x000fe2000bf05300 */
        /* <DEDUP_REMOVED lines=91> */
[----:B------:R-:W0:Y:S01]  /*1fa0*/  LDCU UR10, c[0x0][0x388] ;  /* 0x00007100ff0a77ac */ /* 0x000e220008000800 */
[----:B------:R-:W-:Y:S01]  /*1fb0*/  PRMT R126, R54, 0x7632, R126 ;  /* 0x00007632367e7816 */ /* 0x000fe2000000007e */
[----:B------:R-:W-:Y:S01]  /*1fc0*/  STL.S16 [R1+0xb0], R163 ;  /* 0x0000b0a301007387 */ /* 0x000fe20000100600 */
[----:B------:R-:W-:Y:S01]  /*1fd0*/  PRMT R125, R53, 0x7632, R125 ;  /* 0x00007632357d7816 */ /* 0x000fe2000000007d */
[----:B------:R-:W1:Y:S01]  /*1fe0*/  LDCU UR12, c[0x0][0x448] ;  /* 0x00008900ff0c77ac */ /* 0x000e620008000800 */
[----:B------:R-:W-:Y:S01]  /*1ff0*/  PRMT R124, R52, 0x7632, R124 ;  /* 0x00007632347c7816 */ /* 0x000fe2000000007c */
[----:B------:R-:W-:Y:S01]  /*2000*/  STL.S16 [R1+0xac], R162 ;  /* 0x0000aca201007387 */ /* 0x000fe20000100600 */
[----:B------:R-:W-:Y:S01]  /*2010*/  LOP3.LUT R4, R13, UR11, R4, 0x96, !PT ;  /* 0x0000000b0d047c12 */ /* 0x000fe2000f8e9604 */
[----:B------:R-:W2:Y:S01]  /*2020*/  LDCU.U8 UR11, c[0x0][0x410] ;  /* 0x00008200ff0b77ac */ /* 0x000ea20008000000 */
[----:B------:R-:W-:Y:S01]  /*2030*/  PRMT R14, R67, 0x7632, R14 ;  /* 0x00007632430e7816 */ /* 0x000fe2000000000e */
[----:B------:R-:W-:Y:S01]  /*2040*/  STL.S16 [R1+0xa8], R161 ;  /* 0x0000a8a101007387 */ /* 0x000fe20000100600 */
[----:B------:R-:W-:-:S02]  /*2050*/  PRMT R13, R66, 0x7632, R13 ;  /* 0x00007632420d7816 */ /* 0x000fc4000000000d */
[----:B------:R-:W-:Y:S01]  /*2060*/  PRMT R12, R65, 0x7632, R12 ;  /* 0x00007632410c7816 */ /* 0x000fe2000000000c */
[----:B------:R-:W-:Y:S01]  /*2070*/  STL.S16 [R1+0xa4], R160 ;  /* 0x0000a4a001007387 */ /* 0x000fe20000100600 */
[----:B------:R-:W-:Y:S01]  /*2080*/  LOP3.LUT R5, R8, UR9, R5, 0x96, !PT ;  /* 0x0000000908057c12 */ /* 0x000fe2000f8e9605 */
[----:B------:R-:W3:Y:S01]  /*2090*/  LDCU.64 UR8, c[0x0][0x3a0] ;  /* 0x00007400ff0877ac */ /* 0x000ee20008000a00 */
[----:B------:R-:W-:Y:S01]  /*20a0*/  PRMT R10, R64, 0x7632, R10 ;  /* 0x00007632400a7816 */ /* 0x000fe2000000000a */
[----:B------:R-:W-:Y:S01]  /*20b0*/  STL.S16 [R1+0xa0], R159 ;  /* 0x0000a09f01007387 */ /* 0x000fe20000100600 */
[----:B------:R-:W-:Y:S02]  /*20c0*/  PRMT R8, R79, 0x7632, R8 ;  /* 0x000076324f087816 */ /* 0x000fe40000000008 */
[----:B------:R-:W-:Y:S01]  /*20d0*/  LOP3.LUT R6, R6, 0x3, RZ, 0xc0, !PT ;  /* 0x0000000306067812 */ /* 0x000fe200078ec0ff */
        /* <DEDUP_REMOVED lines=58> */
[----:B------:R0:W-:Y:S01]  /*2480*/  STL.S16 [R1], R8 ;  /* 0x0000000801007387 */ /* 0x0001e20000100600 */
[----:B----4-:R-:W-:-:S02]  /*2490*/  IMAD.MOV.U32 R10, RZ, RZ, RZ ;  /* 0x000000ffff0a7224 */ /* 0x010fc400078e00ff */
[----:B0-----:R-:W-:Y:S02]  /*24a0*/  IMAD R8, R9, -0x326172a9, RZ ;  /* 0xcd9e8d5709087824 */ /* 0x001fe400078e02ff */
[----:B-123--:R-:W-:-:S07]  /*24b0*/  IMAD R9, R11, -0x2daee0ad, RZ ;  /* 0xd2511f530b097824 */ /* 0x00efce00078e02ff */
.L_x_31907:
[----:B------:R-:W0:Y:S01]  /*24c0*/  @UP0 LDCU.64 UR14, c[0x0][0x3e0] ;  /* 0x00007c00ff0e07ac */ /* 0x000e220008000a00 */
[----:B------:R-:W-:Y:S01]  /*24d0*/  PLOP3.LUT P0, PT, PT, PT, UP0, 0x80, 0x8 ;  /* 0x000000000008781c */ /* 0x000fe20003f0f008 */
[----:B------:R-:W-:Y:S01]  /*24e0*/  IMAD.MOV.U32 R12, RZ, RZ, 0x2 ;  /* 0x00000002ff0c7424 */ /* 0x000fe200078e00ff */
[----:B------:R-:W-:-:S11]  /*24f0*/  PLOP3.LUT P1, PT, PT, PT, UP0, 0x80, 0x8 ;  /* 0x000000000008781c */ /* 0x000fd60003f2f008 */
[----:B0-----:R-:W-:-:S06]  /*2500*/  @P0 IMAD.WIDE R12, R15, R12, UR14 ;  /* 0x0000000e0f0c0e25 */ /* 0x001fcc000f8e020c */
[----:B--2---:R0:W2:Y:S01]  /*2510*/  @P1 LDG.E.U16 R12, desc[UR6][R12.64] ;  /* 0x000000060c0c1981 */ /* 0x0040a2000c1e1500 */
[----:B------:R-:W-:Y:S01]  /*2520*/  PLOP3.LUT P0, PT, PT, PT, UP0, 0x80, 0x8 ;  /* 0x000000000008781c */ /* 0x000fe20003f0f008 */
[----:B------:R-:W-:Y:S01]  /*2530*/  BSSY.RECONVERGENT B0, `(.L_x_31047) ;  /* 0x0000681000007945 */ /* 0x000fe20003800200 */
[----:B------:R-:W-:Y:S01]  /*2540*/  ISETP.GE.U32.AND P2, PT, R0, 0x20, PT ;  /* 0x000000200000780c */ /* 0x000fe20003f46070 */
[----:B-1----:R-:W1:Y:S01]  /*2550*/  S2R R250, SR_TID.X ;  /* 0x0000000000fa7919 */ /* 0x002e620000002100 */
[----:B------:R-:W-:Y:S01]  /*2560*/  LOP3.LUT R11, R11, 0xffffff7f, RZ, 0xc0, !PT ;  /* 0xffffff7f0b0b7812 */ /* 0x000fe200078ec0ff */
[----:B0-----:R-:W-:-:S10]  /*2570*/  HFMA2 R13, -RZ, RZ, 1.875, 0 ;  /* 0x3f800000ff0d7431 */ /* 0x001fd400000001ff */
[----:B------:R-:W-:Y:S01]  /*2580*/  @P2 LOP3.LUT R11, R11, 0x80, RZ, 0xfc, !PT ;  /* 0x000000800b0b2812 */ /* 0x000fe200078efcff */
[----:B--2---:R-:W-:Y:S02]  /*2590*/  @P0 IMAD.U32 R13, R12, 0x10000, RZ ;  /* 0x000100000c0d0824 */ /* 0x004fe400078e00ff */
[----:B------:R-:W-:-:S05]  /*25a0*/  IMAD R12, R15, UR10, RZ ;  /* 0x0000000a0f0c7c24 */ /* 0x000fca000f8e02ff */
[----:B------:R-:W-:-:S04]  /*25b0*/  SHF.R.S32.HI R14, RZ, 0x1f, R12 ;  /* 0x0000001fff0e7819 */ /* 0x000fc8000001140c */
[----:B------:R-:W-:Y:S02]  /*25c0*/  LEA.HI R12, R14, R12, RZ, 0x3 ;  /* 0x0000000c0e0c7211 */ /* 0x000fe400078f18ff */
[----:B-1----:R-:W-:-:S04]  /*25d0*/  LOP3.LUT R14, R250, 0x1f, RZ, 0xc0, !PT ;  /* 0x0000001ffa0e7812 */ /* 0x002fc800078ec0ff */
[----:B------:R-:W-:-:S05]  /*25e0*/  LEA.HI.SX32 R12, R12, R14, 0x1d ;  /* 0x0000000e0c0c7211 */ /* 0x000fca00078feaff */
[----:B------:R-:W-:Y:S01]  /*25f0*/  IMAD.MOV.U32 R14, RZ, RZ, R12 ;  /* 0x000000ffff0e7224 */ /* 0x000fe200078e000c */
[----:B---34-:R-:W-:Y:S06]  /*2600*/  @!P2 BRA `(.L_x_31048) ;  /* 0x0000006400cca947 */ /* 0x018fec0003800000 */
        /* <DEDUP_REMOVED lines=12> */
[----:B------:R-:W-:Y:S01]  /*26d0*/  MOV R133, 0x2 ;  /* 0x0000000200857802 */ /* 0x000fe20000000f00 */
[----:B------:R-:W-:Y:S02]  /*26e0*/  IMAD.MOV.U32 R132, RZ, RZ, R8 ;  /* 0x000000ffff847224 */ /* 0x000fe400078e0008 */
[----:B------:R-:W-:-:S08]  /*26f0*/  IMAD.MOV.U32 R14, RZ, RZ, R9 ;  /* 0x000000ffff0e7224 */ /* 0x000fd000078e0009 */
[----:B0-----:R-:W-:Y:S05]  /*2700*/  @!P0 BRA `(.L_x_31051) ;  /* 0x0000000400648947 */ /* 0x001fea0003800000 */
[----:B------:R-:W-:-:S05]  /*2710*/  HFMA2 R14, -RZ, RZ, 0, 1.1920928955078125e-07 ;  /* 0x00000002ff0e7431 */ /* 0x000fca00000001ff */
[----:B------:R-:W-:-:S05]  /*2720*/  VIADDMNMX.U32 R14, R6, 0xfffffffe, R14, PT ;  /* 0xfffffffe060e7846 */ /* 0x000fca000380000e */
[----:B------:R-:W-:-:S04]  /*2730*/  IMAD.SHL.U32 R14, R14, 0x4, RZ ;  /* 0x000000040e0e7824 */ /* 0x000fc800078e00ff */
[----:B------:R-:W0:Y:S02]  /*2740*/  LDC R132, c[0x2][R14] ;  /* 0x008000000e847b82 */ /* 0x000e240000000800 */
[----:B0-----:R-:W-:-:S04]  /*2750*/  SHF.R.S32.HI R133, RZ, 0x1f, R132 ;  /* 0x0000001fff857819 */ /* 0x001fc80000011484 */
.L_x_88312:
[----:B------:R-:W-:Y:S05]  /*2760*/  BRX R132 -0x2770                                       (*"BRANCH_TARGETS .L_x_88313,.L_x_88314,.L_x_88315"*) ;  /* 0xffffffd884247949 */ /* 0x000fea000383ffff */
.L_x_88315:
[----:B------:R-:W-:Y:S01]  /*2770*/  VIADD R133, R6, 0x1 ;  /* 0x0000000106857836 */ /* 0x000fe20000000000 */
[----:B------:R-:W-:Y:S01]  /*2780*/  MOV R14, R9 ;  /* 0x00000009000e7202 */ /* 0x000fe20000000f00 */
[----:B------:R-:W-:Y:S01]  /*2790*/  IMAD.MOV.U32 R132, RZ, RZ, R4 ;  /* 0x000000ffff847224 */ /* 0x000fe200078e0004 */
[----:B------:R-:W-:Y:S06]  /*27a0*/  BRA `(.L_x_31051) ;  /* 0x00000004003c7947 */ /* 0x000fec0003800000 */
.L_x_88313:
[----:B------:R-:W-:Y:S01]  /*27b0*/  IMAD.MOV.U32 R14, RZ, RZ, R9 ;  /* 0x000000ffff0e7224 */ /* 0x000fe200078e0009 */
[----:B------:R-:W-:Y:S01]  /*27c0*/  MOV R133, 0x3 ;  /* 0x0000000300857802 */ /* 0x000fe20000000f00 */
[----:B------:R-:W-:Y:S01]  /*27d0*/  IMAD.MOV.U32 R132, RZ, RZ, R5 ;  /* 0x000000ffff847224 */ /* 0x000fe200078e0005 */
[----:B------:R-:W-:Y:S06]  /*27e0*/  BRA `(.L_x_31051) ;  /* 0x00000004002c7947 */ /* 0x000fec0003800000 */
.L_x_88314:
        /* <DEDUP_REMOVED lines=12> */
.L_x_31053:
[----:B------:R-:W-:Y:S05]  /*28b0*/  BSYNC.RECONVERGENT B2 ;  /* 0x0000000000027941 */ /* 0x000fea0003800200 */
.L_x_31052:
        /* <DEDUP_REMOVED lines=62> */
.L_x_31051:
[----:B------:R-:W-:Y:S05]  /*2ca0*/  BSYNC.RECONVERGENT B1 ;  /* 0x0000000000017941 */ /* 0x000fea0003800200 */
.L_x_31050:
        /* <DEDUP_REMOVED lines=16> */
[----:B------:R-:W-:-:S05]  /*2db0*/  SHF.L.U32 R6, R116, 0x10, RZ ;  /* 0x0000001074067819 */ /* 0x000fca00000006ff */
[----:B------:R-:W-:Y:S01]  /*2dc0*/  FFMA.FTZ R132, R132, R6, R124 ;  /* 0x0000000684847223 */ /* 0x000fe2000001007c */
        /* <DEDUP_REMOVED lines=11> */
.L_x_31056:
        /* <DEDUP_REMOVED lines=12> */
.L_x_31058:
[----:B------:R-:W-:Y:S05]  /*2f40*/  BSYNC.RECONVERGENT B2 ;  /* 0x0000000000027941 */ /* 0x000fea0003800200 */
.L_x_31057:
        /* <DEDUP_REMOVED lines=62> */
.L_x_31055:
[----:B------:R-:W-:Y:S05]  /*3330*/  BSYNC.RECONVERGENT B1 ;  /* 0x0000000000017941 */ /* 0x000fea0003800200 */
.L_x_31054:
        /* <DEDUP_REMOVED lines=23> */
.L_x_31061:
        /* <DEDUP_REMOVED lines=12> */
.L_x_31063:
[----:B------:R-:W-:Y:S05]  /*3570*/  BSYNC.RECONVERGENT B2 ;  /* 0x0000000000027941 */ /* 0x000fea0003800200 */
.L_x_31062:
        /* <DEDUP_REMOVED lines=62> */
.L_x_31060:
[----:B------:R-:W-:Y:S05]  /*3960*/  BSYNC.RECONVERGENT B1 ;  /* 0x0000000000017941 */ /* 0x000fea0003800200 */
.L_x_31059:
        /* <DEDUP_REMOVED lines=24> */
.L_x_31066:
        /* <DEDUP_REMOVED lines=12> */
.L_x_31068:
[----:B------:R-:W-:Y:S05]  /*3bb0*/  BSYNC.RECONVERGENT B2 ;  /* 0x0000000000027941 */ /* 0x000fea0003800200 */
.L_x_31067:
        /* <DEDUP_REMOVED lines=62> */
.L_x_31065:
[----:B------:R-:W-:Y:S05]  /*3fa0*/  BSYNC.RECONVERGENT B1 ;  /* 0x0000000000017941 */ /* 0x000fea0003800200 */
.L_x_31064:
        /* <DEDUP_REMOVED lines=8> */
[----:B------:R-:W-:Y:S01]  /*4030*/  IMAD.MOV.U32 R209, RZ, RZ, 0x2 ;  /* 0x00000002ffd17424 */ /* 0x000fe200078e00ff */
        /* <DEDUP_REMOVED lines=14> */
.L_x_31071:
        /* <DEDUP_REMOVED lines=12> */
.L_x_31073:
[----:B------:R-:W-:Y:S05]  /*41e0*/  BSYNC.RECONVERGENT B2 ;  /* 0x0000000000027941 */ /* 0x000fea0003800200 */
.L_x_31072:
        /* <DEDUP_REMOVED lines=62> */
.L_x_31070:
[----:B------:R-:W-:Y:S05]  /*45d0*/  BSYNC.RECONVERGENT B1 ;  /* 0x0000000000017941 */ /* 0x000fea0003800200 */
.L_x_31069:
        /* <DEDUP_REMOVED lines=24> */
.L_x_31076:
        /* <DEDUP_REMOVED lines=12> */
.L_x_31078:
[----:B------:R-:W-:Y:S05]  /*4820*/  BSYNC.RECONVERGENT B2 ;  /* 0x0000000000027941 */ /* 0x000fea0003800200 */
.L_x_31077:
        /* <DEDUP_REMOVED lines=62> */
.L_x_31075:
[----:B------:R-:W-:Y:S05]  /*4c10*/  BSYNC.RECONVERGENT B1 ;  /* 0x0000000000017941 */ /* 0x000fea0003800200 */
.L_x_31074:
        /* <DEDUP_REMOVED lines=23> */
.L_x_31081:
        /* <DEDUP_REMOVED lines=12> */
.L_x_31083:
[----:B------:R-:W-:Y:S05]  /*4e50*/  BSYNC.RECONVERGENT B2 ;  /* 0x0000000000027941 */ /* 0x000fea0003800200 */
.L_x_31082:
        /* <DEDUP_REMOVED lines=62> */
.L_x_31080:
[----:B------:R-:W-:Y:S05]  /*5240*/  BSYNC.RECONVERGENT B1 ;  /* 0x0000000000017941 */ /* 0x000fea0003800200 */
.L_x_31079:
        /* <DEDUP_REMOVED lines=24> */
.L_x_31086:
        /* <DEDUP_REMOVED lines=15> */
.L_x_31088:
[----:B------:R-:W-:Y:S05]  /*54c0*/  BSYNC.RECONVERGENT B2 ;  /* 0x0000000000027941 */ /* 0x000fea0003800200 */
.L_x_31087:
        /* <DEDUP_REMOVED lines=62> */
.L_x_31085:
[----:B------:R-:W-:Y:S05]  /*58b0*/  BSYNC.RECONVERGENT B1 ;  /* 0x0000000000017941 */ /* 0x000fea0003800200 */
.L_x_31084:
        /* <DEDUP_REMOVED lines=10> */
[----:B------:R-:W-:Y:S09]  /*5960*/  BRA `(.L_x_31089) ;  /* 0x00000030009c7947 */ /* 0x000ff20003800000 */
.L_x_31049:
        /* <DEDUP_REMOVED lines=16> */
.L_x_31092:
        /* <DEDUP_REMOVED lines=12> */
.L_x_31094:
[----:B------:R-:W-:Y:S05]  /*5b30*/  BSYNC.RECONVERGENT B2 ;  /* 0x0000000000027941 */ /* 0x000fea0003800200 */
.L_x_31093:
        /* <DEDUP_REMOVED lines=62> */
.L_x_31091:
[----:B------:R-:W-:Y:S05]  /*5f20*/  BSYNC.RECONVERGENT B1 ;  /* 0x0000000000017941 */ /* 0x000fea0003800200 */
.L_x_31090:
        /* <DEDUP_REMOVED lines=17> */
[----:B------:R-:W-:Y:S01]  /*6040*/  FMUL.FTZ R132, R132, R6 ;  /* 0x0000000684847220 */ /* 0x000fe20000410000 */
        /* <DEDUP_REMOVED lines=11> */
.L_x_31097:
        /* <DEDUP_REMOVED lines=12> */
.L_x_31099:
[----:B------:R-:W-:Y:S05]  /*61c0*/  BSYNC.RECONVERGENT B2 ;  /* 0x0000000000027941 */ /* 0x000fea0003800200 */
.L_x_31098:
        /* <DEDUP_REMOVED lines=62> */
.L_x_31096:
[----:B------:R-:W-:Y:S05]  /*65b0*/  BSYNC.RECONVERGENT B1 ;  /* 0x0000000000017941 */ /* 0x000fea0003800200 */
.L_x_31095:
        /* <DEDUP_REMOVED lines=23> */
.L_x_31102:
        /* <DEDUP_REMOVED lines=12> */
.L_x_31104:
[----:B------:R-:W-:Y:S05]  /*67f0*/  BSYNC.RECONVERGENT B2 ;  /* 0x0000000000027941 */ /* 0x000fea0003800200 */
.L_x_31103:
        /* <DEDUP_REMOVED lines=62> */
.L_x_31101:
[----:B------:R-:W-:Y:S05]  /*6be0*/  BSYNC.RECONVERGENT B1 ;  /* 0x0000000000017941 */ /* 0x000fea0003800200 */
.L_x_31100:
        /* <DEDUP_REMOVED lines=24> */
.L_x_31107:
        /* <DEDUP_REMOVED lines=12> */
.L_x_31109:
[----:B------:R-:W-:Y:S05]  /*6e30*/  BSYNC.RECONVERGENT B2 ;  /* 0x0000000000027941 */ /* 0x000fea0003800200 */
.L_x_31108:
        /* <DEDUP_REMOVED lines=62> */
.L_x_31106:
[----:B------:R-:W-:Y:S05]  /*7220*/  BSYNC.RECONVERGENT B1 ;  /* 0x0000000000017941 */ /* 0x000fea0003800200 */
.L_x_31105:
        /* <DEDUP_REMOVED lines=23> */
.L_x_31112:
        /* <DEDUP_REMOVED lines=12> */
.L_x_31114:
[----:B------:R-:W-:Y:S05]  /*7460*/  BSYNC.RECONVERGENT B2 ;  /* 0x0000000000027941 */ /* 0x000fea0003800200 */
.L_x_31113:
        /* <DEDUP_REMOVED lines=62> */
.L_x_31111:
[----:B------:R-:W-:Y:S05]  /*7850*/  BSYNC.RECONVERGENT B1 ;  /* 0x0000000000017941 */ /* 0x000fea0003800200 */
.L_x_31110:
        /* <DEDUP_REMOVED lines=24> */
.L_x_31117:
        /* <DEDUP_REMOVED lines=12> */
.L_x_31119:
[----:B------:R-:W-:Y:S05]  /*7aa0*/  BSYNC.RECONVERGENT B2 ;  /* 0x0000000000027941 */ /* 0x000fea0003800200 */
.L_x_31118:
        /* <DEDUP_REMOVED lines=62> */
.L_x_31116:
[----:B------:R-:W-:Y:S05]  /*7e90*/  BSYNC.RECONVERGENT B1 ;  /* 0x0000000000017941 */ /* 0x000fea0003800200 */
.L_x_31115:
        /* <DEDUP_REMOVED lines=23> */
.L_x_31122:
        /* <DEDUP_REMOVED lines=12> */
.L_x_31124:
[----:B------:R-:W-:Y:S05]  /*80d0*/  BSYNC.RECONVERGENT B2 ;  /* 0x0000000000027941 */ /* 0x000fea0003800200 */
.L_x_31123:
        /* <DEDUP_REMOVED lines=62> */
.L_x_31121:
[----:B------:R-:W-:Y:S05]  /*84c0*/  BSYNC.RECONVERGENT B1 ;  /* 0x0000000000017941 */ /* 0x000fea0003800200 */
.L_x_31120:
        /* <DEDUP_REMOVED lines=24> */
.L_x_31127:
        /* <DEDUP_REMOVED lines=15> */
.L_x_31129:
[----:B------:R-:W-:Y:S05]  /*8740*/  BSYNC.RECONVERGENT B2 ;  /* 0x0000000000027941 */ /* 0x000fea0003800200 */
.L_x_31128:
        /* <DEDUP_REMOVED lines=62> */
.L_x_31126:
[----:B------:R-:W-:Y:S05]  /*8b30*/  BSYNC.RECONVERGENT B1 ;  /* 0x0000000000017941 */ /* 0x000fea0003800200 */
.L_x_31125:
        /* <DEDUP_REMOVED lines=9> */
[----:B------:R-:W-:-:S10]  /*8bd0*/  FMUL.FTZ R211, R211, R9 ;  /* 0x00000009d3d37220 */ /* 0x000fd40000410000 */
.L_x_31089:
        /* <DEDUP_REMOVED lines=22> */
.L_x_31048:
[----:B------:R-:W-:Y:S05]  /*8d40*/  BSYNC.RECONVERGENT B0 ;  /* 0x0000000000007941 */ /* 0x000fea0003800200 */
.L_x_31047:
        /* <DEDUP_REMOVED lines=15> */
[----:B------:R-:W-:Y:S01]  /*8e40*/  ISETP.NE.AND P0, PT, R6, 0x1, PT ;  /* 0x000000010600780c */ /* 0x000fe20003f05270 */
[----:B------:R-:W-:Y:S01]  /*8e50*/  BSSY.RECONVERGENT B1, `(.L_x_31133) ;  /* 0x0000059000017945 */ /* 0x000fe20003800200 */
[----:B-1----:R-:W-:Y:S01]  /*8e60*/  IMAD.MOV.U32 R137, RZ, RZ, 0x2 ;  /* 0x00000002ff897424 */ /* 0x002fe200078e00ff */
[----:B0-----:R-:W-:Y:S01]  /*8e70*/  MOV R212, R9 ;  /* 0x0000000900d47202 */ /* 0x001fe20000000f00 */
        /* <DEDUP_REMOVED lines=12> */
.L_x_31135:
        /* <DEDUP_REMOVED lines=12> */
.L_x_31137:
[----:B------:R-:W-:Y:S05]  /*9000*/  BSYNC.RECONVERGENT B2 ;  /* 0x0000000000027941 */ /* 0x000fea0003800200 */
.L_x_31136:
        /* <DEDUP_REMOVED lines=61> */
.L_x_31134:
[----:B------:R-:W-:Y:S05]  /*93e0*/  BSYNC.RECONVERGENT B1 ;  /* 0x0000000000017941 */ /* 0x000fea0003800200 */
.L_x_31133:
        /* <DEDUP_REMOVED lines=14> */
[----:B------:R-:W-:Y:S01]  /*94d0*/  FSEL R136, R6, RZ, !P0 ;  /* 0x000000ff06887208 */ /* 0x000fe20004000000 */
[----:B------:R-:W-:Y:S01]  /*94e0*/  IMAD.U32 R6, R108, 0x10000, RZ ;  /* 0x000100006c067824 */ /* 0x000fe200078e00ff */
        /* <DEDUP_REMOVED lines=13> */
.L_x_31140:
        /* <DEDUP_REMOVED lines=12> */
.L_x_31142:
[----:B------:R-:W-:Y:S05]  /*9680*/  BSYNC.RECONVERGENT B2 ;  /* 0x0000000000027941 */ /* 0x000fea0003800200 */
.L_x_31141:
        /* <DEDUP_REMOVED lines=62> */
.L_x_31139:
[----:B------:R-:W-:Y:S05]  /*9a70*/  BSYNC.RECONVERGENT B1 ;  /* 0x0000000000017941 */ /* 0x000fea0003800200 */
.L_x_31138:
        /* <DEDUP_REMOVED lines=23> */
.L_x_31145:
        /* <DEDUP_REMOVED lines=12> */
.L_x_31147:
[----:B------:R-:W-:Y:S05]  /*9cb0*/  BSYNC.RECONVERGENT B2 ;  /* 0x0000000000027941 */ /* 0x000fea0003800200 */
.L_x_31146:
        /* <DEDUP_REMOVED lines=62> */
.L_x_31144:
[----:B------:R-:W-:Y:S05]  /*a0a0*/  BSYNC.RECONVERGENT B1 ;  /* 0x0000000000017941 */ /* 0x000fea0003800200 */
.L_x_31143:
        /* <DEDUP_REMOVED lines=24> */
.L_x_31150:
        /* <DEDUP_REMOVED lines=12> */
.L_x_31152:
[----:B------:R-:W-:Y:S05]  /*a2f0*/  BSYNC.RECONVERGENT B2 ;  /* 0x0000000000027941 */ /* 0x000fea0003800200 */
.L_x_31151:
        /* <DEDUP_REMOVED lines=62> */
.L_x_31149:
[----:B------:R-:W-:Y:S05]  /*a6e0*/  BSYNC.RECONVERGENT B1 ;  /* 0x0000000000017941 */ /* 0x000fea0003800200 */
.L_x_31148:
        /* <DEDUP_REMOVED lines=8> */
[----:B------:R-:W-:Y:S02]  /*a770*/  IMAD.U32 R6, R236, 0x10000, RZ ;  /* 0x00010000ec067824 */ /* 0x000fe400078e00ff */
[----:B------:R-:W-:Y:S02]  /*a780*/  IMAD.MOV.U32 R141, RZ, RZ, 0x2 ;  /* 0x00000002ff8d7424 */ /* 0x000fe400078e00ff */
        /* <DEDUP_REMOVED lines=13> */
.L_x_31155:
        /* <DEDUP_REMOVED lines=12> */
.L_x_31157:
[----:B------:R-:W-:Y:S05]  /*a920*/  BSYNC.RECONVERGENT B2 ;  /* 0x0000000000027941 */ /* 0x000fea0003800200 */
.L_x_31156:
        /* <DEDUP_REMOVED lines=62> */
.L_x_31154:
[----:B------:R-:W-:Y:S05]  /*ad10*/  BSYNC.RECONVERGENT B1 ;  /* 0x0000000000017941 */ /* 0x000fea0003800200 */
.L_x_31153:
        /* <DEDUP_REMOVED lines=24> */
.L_x_31160:
        /* <DEDUP_REMOVED lines=12> */
.L_x_31162:
[----:B------:R-:W-:Y:S05]  /*af60*/  BSYNC.RECONVERGENT B2 ;  /* 0x0000000000027941 */ /* 0x000fea0003800200 */
.L_x_31161:
        /* <DEDUP_REMOVED lines=62> */
.L_x_31159:
[----:B------:R-:W-:Y:S05]  /*b350*/  BSYNC.RECONVERGENT B1 ;  /* 0x0000000000017941 */ /* 0x000fea0003800200 */
.L_x_31158:
        /* <DEDUP_REMOVED lines=23> */
.L_x_31165:
        /* <DEDUP_REMOVED lines=12> */
.L_x_31167:
[----:B------:R-:W-:Y:S05]  /*b590*/  BSYNC.RECONVERGENT B2 ;  /* 0x0000000000027941 */ /* 0x000fea0003800200 */
.L_x_31166:
        /* <DEDUP_REMOVED lines=62> */
.L_x_31164:
[----:B------:R-:W-:Y:S05]  /*b980*/  BSYNC.RECONVERGENT B1 ;  /* 0x0000000000017941 */ /* 0x000fea0003800200 */
.L_x_31163:
        /* <DEDUP_REMOVED lines=24> */
.L_x_31170:
        /* <DEDUP_REMOVED lines=15> */
.L_x_31172:
[----:B------:R-:W-:Y:S05]  /*bc00*/  BSYNC.RECONVERGENT B2 ;  /* 0x0000000000027941 */ /* 0x000fea0003800200 */
.L_x_31171:
        /* <DEDUP_REMOVED lines=62> */
.L_x_31169:
[----:B------:R-:W-:Y:S05]  /*bff0*/  BSYNC.RECONVERGENT B1 ;  /* 0x0000000000017941 */ /* 0x000fea0003800200 */
.L_x_31168:
[----:B------:R-:W-:Y:S01]  /*c000*/  I2FP.F32.U32 R214, R232 ;  /* 0x000000e800d67245 */ /* 0x000fe20000201000 */
[----:B------:R-:W-:-:S04]  /*c010*/  IMAD.U32 R143, R143, 0x10000, RZ ;  /* 0x000100008f8f7824 */ /* 0x000fc800078e00ff */
        /* <DEDUP_REMOVED lines=8> */
[----:B------:R-:W-:Y:S09]  /*c0a0*/  BRA `(.L_x_31173) ;  /* 0x0000003000987947 */ /* 0x000ff20003800000 */
.L_x_31132:
[----:B------:R-:W-:Y:S01]  /*c0b0*/  ISETP.NE.AND P0, PT, R6, 0x1, PT ;  /* 0x000000010600780c */ /* 0x000fe20003f05270 */
[----:B------:R-:W-:Y:S01]  /*c0c0*/  BSSY.RECONVERGENT B1, `(.L_x_31174) ;  /* 0x0000059000017945 */ /* 0x000fe20003800200 */
[----:B-1----:R-:W-:Y:S02]  /*c0d0*/  HFMA2 R137, -RZ, RZ, 0, 1.1920928955078125e-07 ;  /* 0x00000002ff897431 */ /* 0x002fe400000001ff */
[----:B------:R-:W-:Y:S02]  /*c0e0*/  IMAD.MOV.U32 R136, RZ, RZ, R8 ;  /* 0x000000ffff887224 */ /* 0x000fe400078e0008 */
[----:B0-----:R-:W-:-:S07]  /*c0f0*/  IMAD.MOV.U32 R212, RZ, RZ, R9 ;  /* 0x000000ffffd47224 */ /* 0x001fce00078e0009 */
        /* <DEDUP_REMOVED lines=11> */
.L_x_31176:
        /* <DEDUP_REMOVED lines=12> */
.L_x_31178:
[----:B------:R-:W-:Y:S05]  /*c270*/  BSYNC.RECONVERGENT B2 ;  /* 0x0000000000027941 */ /* 0x000fea0003800200 */
.L_x_31177:
        /* <DEDUP_REMOVED lines=61> */
.L_x_31175:
[----:B------:R-:W-:Y:S05]  /*c650*/  BSYNC.RECONVERGENT B1 ;  /* 0x0000000000017941 */ /* 0x000fea0003800200 */
.L_x_31174:
        /* <DEDUP_REMOVED lines=29> */
.L_x_31181:
        /* <DEDUP_REMOVED lines=12> */
.L_x_31183:
[----:B------:R-:W-:Y:S05]  /*c8f0*/  BSYNC.RECONVERGENT B2 ;  /* 0x0000000000027941 */ /* 0x000fea0003800200 */
.L_x_31182:
        /* <DEDUP_REMOVED lines=62> */
.L_x_31180:
[----:B------:R-:W-:Y:S05]  /*cce0*/  BSYNC.RECONVERGENT B1 ;  /* 0x0000000000017941 */ /* 0x000fea0003800200 */
.L_x_31179:
        /* <DEDUP_REMOVED lines=23> */
.L_x_31186:
        /* <DEDUP_REMOVED lines=12> */
.L_x_31188:
[----:B------:R-:W-:Y:S05]  /*cf20*/  BSYNC.RECONVERGENT B2 ;  /* 0x0000000000027941 */ /* 0x000fea0003800200 */
.L_x_31187:
        /* <DEDUP_REMOVED lines=62> */
.L_x_31185:
[----:B------:R-:W-:Y:S05]  /*d310*/  BSYNC.RECONVERGENT B1 ;  /* 0x0000000000017941 */ /* 0x000fea0003800200 */
.L_x_31184:
        /* <DEDUP_REMOVED lines=24> */
.L_x_31191:
        /* <DEDUP_REMOVED lines=12> */
.L_x_31193:
[----:B------:R-:W-:Y:S05]  /*d560*/  BSYNC.RECONVERGENT B2 ;  /* 0x0000000000027941 */ /* 0x000fea0003800200 */
.L_x_31192:
        /* <DEDUP_REMOVED lines=62> */
.L_x_31190:
[----:B------:R-:W-:Y:S05]  /*d950*/  BSYNC.RECONVERGENT B1 ;  /* 0x0000000000017941 */ /* 0x000fea0003800200 */
.L_x_31189:
        /* <DEDUP_REMOVED lines=23> */
.L_x_31196:
        /* <DEDUP_REMOVED lines=12> */
.L_x_31198:
[----:B------:R-:W-:Y:S05]  /*db90*/  BSYNC.RECONVERGENT B2 ;  /* 0x0000000000027941 */ /* 0x000fea0003800200 */
.L_x_31197:
        /* <DEDUP_REMOVED lines=62> */
.L_x_31195:
[----:B------:R-:W-:Y:S05]  /*df80*/  BSYNC.RECONVERGENT B1 ;  /* 0x0000000000017941 */ /* 0x000fea0003800200 */
.L_x_31194:
        /* <DEDUP_REMOVED lines=24> */
.L_x_31201:
        /* <DEDUP_REMOVED lines=12> */
.L_x_31203:
[----:B------:R-:W-:Y:S05]  /*e1d0*/  BSYNC.RECONVERGENT B2 ;  /* 0x0000000000027941 */ /* 0x000fea0003800200 */
.L_x_31202:
        /* <DEDUP_REMOVED lines=62> */
.L_x_31200:
[----:B------:R-:W-:Y:S05]  /*e5c0*/  BSYNC.RECONVERGENT B1 ;  /* 0x0000000000017941 */ /* 0x000fea0003800200 */
.L_x_31199:
        /* <DEDUP_REMOVED lines=23> */
.L_x_31206:
        /* <DEDUP_REMOVED lines=12> */
.L_x_31208:
[----:B------:R-:W-:Y:S05]  /*e800*/  BSYNC.RECONVERGENT B2 ;  /* 0x0000000000027941 */ /* 0x000fea0003800200 */
.L_x_31207:
        /* <DEDUP_REMOVED lines=62> */
.L_x_31205:
[----:B------:R-:W-:Y:S05]  /*ebf0*/  BSYNC.RECONVERGENT B1 ;  /* 0x0000000000017941 */ /* 0x000fea0003800200 */
.L_x_31204:
        /* <DEDUP_REMOVED lines=24> */
.L_x_31211:
        /* <DEDUP_REMOVED lines=15> */
.L_x_31213:
[----:B------:R-:W-:Y:S05]  /*ee70*/  BSYNC.RECONVERGENT B2 ;  /* 0x0000000000027941 */ /* 0x000fea0003800200 */
.L_x_31212:
        /* <DEDUP_REMOVED lines=62> */
.L_x_31210:
[----:B------:R-:W-:Y:S05]  /*f260*/  BSYNC.RECONVERGENT B1 ;  /* 0x0000000000017941 */ /* 0x000fea0003800200 */
.L_x_31209:
        /* <DEDUP_REMOVED lines=10> */
.L_x_31173:
[----:B------:R-:W0:Y:S01]  /*f310*/  LDC.64 R214, c[0x0][0x3a8] ;  /* 0x0000ea00ffd67b82 */ /* 0x000e220000000a00 */
[----:B------:R-:W-:Y:S02]  /*f320*/  SEL R9, RZ, 0x1000000, !P6 ;  /* 0x01000000ff097807 */ /* 0x000fe40007000000 */
[----:B------:R-:W-:Y:S02]  /*f330*/  SEL R213, RZ, 0x10000, !P5 ;  /* 0x00010000ffd57807 */ /* 0x000fe40006800000 */
[----:B------:R-:W-:-:S03]  /*f340*/  LOP3.LUT P6, RZ, R11, 0x2, RZ, 0xc0, !PT ;  /* 0x000000020bff7812 */ /* 0x000fc600078cc0ff */
[----:B------:R-:W1:Y:S01]  /*f350*/  LDC.64 R232, c[0x0][0x3b0] ;  /* 0x0000ec00ffe87b82 */ /* 0x000e620000000a00 */
[----:B0-----:R-:W-:-:S05]  /*f360*/  IMAD.WIDE.U32 R214, R14, 0x20, R214 ;  /* 0x000000200ed67825 */ /* 0x001fca00078e00d6 */
[----:B------:R-:W-:Y:S01]  /*f370*/  STG.E.128 desc[UR6][R214.64], R136 ;  /* 0x00000088d6007986 */ /* 0x000fe2000c101d06 */
[----:B-1----:R-:W-:-:S03]  /*f380*/  IMAD.WIDE.U32 R232, R14, 0x8, R232 ;  /* 0x000000080ee87825 */ /* 0x002fc600078e00e8 */
[----:B------:R0:W-:Y:S01]  /*f390*/  STG.E.128 desc[UR6][R214.64+0x10], R140 ;  /* 0x0000108cd6007986 */ /* 0x0001e2000c101d06 */
[----:B------:R-:W-:Y:S02]  /*f3a0*/  IADD3 R14, PT, PT, R14, 0x20, RZ ;  /* 0x000000200e0e7810 */ /* 0x000fe40007ffe0ff */
[----:B0-----:R-:W-:Y:S02]  /*f3b0*/  SEL R214, RZ, 0x100, !P4 ;  /* 0x00000100ffd67807 */ /* 0x001fe40006000000 */
[----:B------:R-:W-:Y:S02]  /*f3c0*/  SEL R215, RZ, 0x1, !P3 ;  /* 0x00000001ffd77807 */ /* 0x000fe40005800000 */
[----:B------:R-:W-:Y:S02]  /*f3d0*/  LOP3.LUT R214, R214, R9, R213, 0xfe, !PT ;  /* 0x00000009d6d67212 */ /* 0x000fe400078efed5 */
[----:B------:R-:W-:Y:S02]  /*f3e0*/  SEL R9, RZ, 0x1000000, !P2 ;  /* 0x01000000ff097807 */ /* 0x000fe40005000000 */
[----:B------:R-:W-:-:S02]  /*f3f0*/  LOP3.LUT R215, R214, R215, RZ, 0xfc, !PT ;  /* 0x000000d7d6d77212 */ /* 0x000fc400078efcff */
[----:B------:R-:W-:Y:S02]  /*f400*/  SEL R213, RZ, 0x10000, !P1 ;  /* 0x00010000ffd57807 */ /* 0x000fe40004800000 */
[----:B------:R-:W-:-:S04]  /*f410*/  SEL R214, RZ, 0x100, !P0 ;  /* 0x00000100ffd67807 */ /* 0x000fc80004000000 */
[----:B------:R-:W-:Y:S02]  /*f420*/  LOP3.LUT R9, R214, R9, R213, 0xfe, !PT ;  /* 0x00000009d6097212 */ /* 0x000fe400078efed5 */
[----:B------:R-:W-:-:S04]  /*f430*/  SEL R213, RZ, 0x1, !P6 ;  /* 0x00000001ffd57807 */ /* 0x000fc80007000000 */
[----:B------:R-:W-:Y:S01]  /*f440*/  LOP3.LUT R214, R9, R213, RZ, 0xfc, !PT ;  /* 0x000000d509d67212 */ /* 0x000fe200078efcff */
[----:B------:R-:W-:-:S04]  /*f450*/  IMAD.MOV.U32 R9, RZ, RZ, R212 ;  /* 0x000000ffff097224 */ /* 0x000fc800078e00d4 */
[----:B------:R1:W-:Y:S03]  /*f460*/  STG.E.64 desc[UR6][R232.64], R214 ;  /* 0x000000d6e8007986 */ /* 0x0003e6000c101b06 */
.L_x_31131:
[----:B------:R-:W-:Y:S05]  /*f470*/  BSYNC.RECONVERGENT B0 ;  /* 0x0000000000007941 */ /* 0x000fea0003800200 */
.L_x_31130:
        /* <DEDUP_REMOVED lines=15> */
[----:B------:R-:W-:Y:S01]  /*f570*/  ISETP.NE.AND P0, PT, R6, 0x1, PT ;  /* 0x000000010600780c */ /* 0x000fe20003f05270 */
[----:B------:R-:W-:Y:S01]  /*f580*/  BSSY.RECONVERGENT B1, `(.L_x_31217) ;  /* 0x0000059000017945 */ /* 0x000fe20003800200 */
[----:B--2---:R-:W-:Y:S01]  /*f590*/  IMAD.MOV.U32 R145, RZ, RZ, 0x2 ;  /* 0x00000002ff917424 */ /* 0x004fe200078e00ff */
        /* <DEDUP_REMOVED lines=13> */
.L_x_31219:
        /* <DEDUP_REMOVED lines=12> */
.L_x_31221:
[----:B------:R-:W-:Y:S05]  /*f730*/  BSYNC.RECONVERGENT B2 ;  /* 0x0000000000027941 */ /* 0x000fea0003800200 */
.L_x_31220:
        /* <DEDUP_REMOVED lines=61> */
.L_x_31218:
[----:B------:R-:W-:Y:S05]  /*fb10*/  BSYNC.RECONVERGENT B1 ;  /* 0x0000000000017941 */ /* 0x000fea0003800200 */
.L_x_31217:
        /* <DEDUP_REMOVED lines=8> */
[----:B------:R-:W2:Y:S03]  /*fba0*/  LDC R213, c[0x0][0x408] ;  /* 0x00010200ffd57b82 */ /* 0x000ea60000000800 */
[----:B0-----:R-:W-:-:S02]  /*fbb0*/  FSETP.GTU.FTZ.AND P0, PT, R6, R9, PT ;  /* 0x000000090600720b */ /* 0x001fc40003f1c000 */
[C---:B-----5:R-:W-:Y:S02]  /*fbc0*/  SHF.L.U32 R6, R148.reuse, 0x10, RZ ;  /* 0x0000001094067819 */ /* 0x060fe400000006ff */
[----:B------:R-:W-:-:S03]  /*fbd0*/  PRMT R148, R148, 0x7632, R148 ;  /* 0x0000763294947816 */ /* 0x000fc60000000094 */
[----:B------:R-:W-:-:S04]  /*fbe0*/  FMUL.FTZ R6, R6, R13 ;  /* 0x0000000d06067220 */ /* 0x000fc80000410000 */
[----:B--2---:R-:W-:-:S05]  /*fbf0*/  FMUL.FTZ R6, R6, R213 ;  /* 0x000000d506067220 */ /* 0x004fca0000410000 */
        /* <DEDUP_REMOVED lines=15> */
.L_x_31224:
        /* <DEDUP_REMOVED lines=12> */
.L_x_31226:
[----:B------:R-:W-:Y:S05]  /*fdb0*/  BSYNC.RECONVERGENT B2 ;  /* 0x0000000000027941 */ /* 0x000fea0003800200 */
.L_x_31225:
[----:B-1----:R-:W-:Y:S01]  /*fdc0*/  IMAD.WIDE.U32 R214, R2, -0x2daee0ad, RZ ;  /* 0xd2511f5302d67825 */ /* 0x002fe200078e00ff */
        /* <DEDUP_REMOVED lines=61> */
.L_x_31223:
[----:B------:R-:W-:Y:S05]  /*101a0*/  BSYNC.RECONVERGENT B1 ;  /* 0x0000000000017941 */ /* 0x000fea0003800200 */
.L_x_31222:
        /* <DEDUP_REMOVED lines=23> */
.L_x_31229:
        /* <DEDUP_REMOVED lines=12> */
.L_x_31231:
[----:B------:R-:W-:Y:S05]  /*103e0*/  BSYNC.RECONVERGENT B2 ;  /* 0x0000000000027941 */ /* 0x000fea0003800200 */
.L_x_31230:
[----:B-1----:R-:W-:Y:S01]  /*103f0*/  IMAD.WIDE.U32 R214, R2, -0x2daee0ad, RZ ;  /* 0xd2511f5302d67825 */ /* 0x002fe200078e00ff */
        /* <DEDUP_REMOVED lines=61> */
.L_x_31228:
[----:B------:R-:W-:Y:S05]  /*107d0*/  BSYNC.RECONVERGENT B1 ;  /* 0x0000000000017941 */ /* 0x000fea0003800200 */
.L_x_31227:
        /* <DEDUP_REMOVED lines=24> */
.L_x_31234:
        /* <DEDUP_REMOVED lines=12> */
.L_x_31236:
[----:B------:R-:W-:Y:S05]  /*10a20*/  BSYNC.RECONVERGENT B2 ;  /* 0x0000000000027941 */ /* 0x000fea0003800200 */
.L_x_31235:
[----:B-1----:R-:W-:Y:S01]  /*10a30*/  IMAD.WIDE.U32 R232, R2, -0x2daee0ad, RZ ;  /* 0xd2511f5302e87825 */ /* 0x002fe200078e00ff */
        /* <DEDUP_REMOVED lines=61> */
.L_x_31233:
[----:B------:R-:W-:Y:S05]  /*10e10*/  BSYNC.RECONVERGENT B1 ;  /* 0x0000000000017941 */ /* 0x000fea0003800200 */
.L_x_31232:
        /* <DEDUP_REMOVED lines=23> */
.L_x_31239:
        /* <DEDUP_REMOVED lines=12> */
.L_x_31241:
[----:B------:R-:W-:Y:S05]  /*11050*/  BSYNC.RECONVERGENT B2 ;  /* 0x0000000000027941 */ /* 0x000fea0003800200 */
.L_x_31240:
        /* <DEDUP_REMOVED lines=62> */
.L_x_31238:
[----:B------:R-:W-:Y:S05]  /*11440*/  BSYNC.RECONVERGENT B1 ;  /* 0x0000000000017941 */ /* 0x000fea0003800200 */
.L_x_31237:
[----:B------:R-:W-:Y:S01]  /*11450*/  I2FP.F32.U32 R6, R6 ;  /* 0x0000000600067245 */ /* 0x000fe20000201000 */
[----:B------:R-:W-:Y:S01]  /*11460*/  BSSY.RECONVERGENT B1, `(.L_x_31242) ;  /* 0x0000062000017945 */ /* 0x000fe20003800200 */
[----:B------:R-:W-:Y:S01]  /*11470*/  ISETP.NE.AND P4, PT, R149, 0x1, PT ;  /* 0x000000019500780c */ /* 0x000fe20003f85270 */
[----:B-1----:R-:W-:Y:S02]  /*11480*/  HFMA2 R215, -RZ, RZ, 0, 1.1920928955078125e-07 ;  /* 0x00000002ffd77431 */ /* 0x002fe400000001ff */
        /* <DEDUP_REMOVED lines=20> */
.L_x_31244:
        /* <DEDUP_REMOVED lines=12> */
.L_x_31246:
[----:B------:R-:W-:Y:S05]  /*11690*/  BSYNC.RECONVERGENT B2 ;  /* 0x0000000000027941 */ /* 0x000fea0003800200 */
.L_x_31245:
        /* <DEDUP_REMOVED lines=62> */
.L_x_31243:
[----:B------:R-:W-:Y:S05]  /*11a80*/  BSYNC.RECONVERGENT B1 ;  /* 0x0000000000017941 */ /* 0x000fea0003800200 */
.L_x_31242:
        /* <DEDUP_REMOVED lines=23> */
.L_x_31249:
        /* <DEDUP_REMOVED lines=12> */
.L_x_31251:
[----:B------:R-:W-:Y:S05]  /*11cc0*/  BSYNC.RECONVERGENT B2 ;  /* 0x0000000000027941 */ /* 0x000fea0003800200 */
.L_x_31250:
        /* <DEDUP_REMOVED lines=62> */
.L_x_31248:
[----:B------:R-:W-:Y:S05]  /*120b0*/  BSYNC.RECONVERGENT B1 ;  /* 0x0000000000017941 */ /* 0x000fea0003800200 */
.L_x_31247:
        /* <DEDUP_REMOVED lines=24> */
.L_x_31254:
        /* <DEDUP_REMOVED lines=15> */
.L_x_31256:
[----:B------:R-:W-:Y:S05]  /*12330*/  BSYNC.RECONVERGENT B2 ;  /* 0x0000000000027941 */ /* 0x000fea0003800200 */
.L_x_31255:
        /* <DEDUP_REMOVED lines=62> */
.L_x_31253:
[----:B------:R-:W-:Y:S05]  /*12720*/  BSYNC.RECONVERGENT B1 ;  /* 0x0000000000017941 */ /* 0x000fea0003800200 */
.L_x_31252:
        /* <DEDUP_REMOVED lines=11> */
.L_x_31216:
[----:B------:R-:W-:Y:S01]  /*127e0*/  ISETP.NE.AND P0, PT, R6, 0x1, PT ;  /* 0x000000010600780c */ /* 0x000fe20003f05270 */
[----:B------:R-:W-:Y:S01]  /*127f0*/  BSSY.RECONVERGENT B1, `(.L_x_31258) ;  /* 0x0000059000017945 */ /* 0x000fe20003800200 */
[----:B--2---:R-:W-:Y:S02]  /*12800*/  HFMA2 R145, -RZ, RZ, 0, 1.1920928955078125e-07 ;  /* 0x00000002ff917431 */ /* 0x004fe400000001ff */
        /* <DEDUP_REMOVED lines=13> */
.L_x_31260:
        /* <DEDUP_REMOVED lines=12> */
.L_x_31262:
[----:B------:R-:W-:Y:S05]  /*129a0*/  BSYNC.RECONVERGENT B2 ;  /* 0x0000000000027941 */ /* 0x000fea0003800200 */
.L_x_31261:
        /* <DEDUP_REMOVED lines=61> */
.L_x_31259:
[----:B------:R-:W-:Y:S05]  /*12d80*/  BSYNC.RECONVERGENT B1 ;  /* 0x0000000000017941 */ /* 0x000fea0003800200 */
.L_x_31258:
        /* <DEDUP_REMOVED lines=9> */
[----:B0-----:R-:W-:Y:S01]  /*12e20*/  FSETP.GTU.FTZ.AND P0, PT, R6, R9, PT ;  /* 0x000000090600720b */ /* 0x001fe20003f1c000 */
[C---:B-----5:R-:W-:Y:S01]  /*12e30*/  IMAD.U32 R6, R148.reuse, 0x10000, RZ ;  /* 0x0001000094067824 */ /* 0x060fe200078e00ff */
[----:B------:R-:W-:-:S03]  /*12e40*/  PRMT R148, R148, 0x7632, R148 ;  /* 0x0000763294947816 */ /* 0x000fc60000000094 */
[----:B------:R-:W-:-:S04]  /*12e50*/  FMUL.FTZ R6, R6, R13 ;  /* 0x0000000d06067220 */ /* 0x000fc80000410000 */
[----:B--2---:R-:W-:-:S05]  /*12e60*/  FMUL.FTZ R6, R6, R213 ;  /* 0x000000d506067220 */ /* 0x004fca0000410000 */
        /* <DEDUP_REMOVED lines=15> */
.L_x_31265:
        /* <DEDUP_REMOVED lines=12> */
.L_x_31267:
[----:B------:R-:W-:Y:S05]  /*13020*/  BSYNC.RECONVERGENT B2 ;  /* 0x0000000000027941 */ /* 0x000fea0003800200 */
.L_x_31266:
        /* <DEDUP_REMOVED lines=62> */
.L_x_31264:
[----:B------:R-:W-:Y:S05]  /*13410*/  BSYNC.RECONVERGENT B1 ;  /* 0x0000000000017941 */ /* 0x000fea0003800200 */
.L_x_31263:
        /* <DEDUP_REMOVED lines=23> */
.L_x_31270:
        /* <DEDUP_REMOVED lines=12> */
.L_x_31272:
[----:B------:R-:W-:Y:S05]  /*13650*/  BSYNC.RECONVERGENT B2 ;  /* 0x0000000000027941 */ /* 0x000fea0003800200 */
.L_x_31271:
        /* <DEDUP_REMOVED lines=62> */
.L_x_31269:
[----:B------:R-:W-:Y:S05]  /*13a40*/  BSYNC.RECONVERGENT B1 ;  /* 0x0000000000017941 */ /* 0x000fea0003800200 */
.L_x_31268:
        /* <DEDUP_REMOVED lines=24> */
.L_x_31275:
        /* <DEDUP_REMOVED lines=12> */
.L_x_31277:
[----:B------:R-:W-:Y:S05]  /*13c90*/  BSYNC.RECONVERGENT B2 ;  /* 0x0000000000027941 */ /* 0x000fea0003800200 */
.L_x_31276:
        /* <DEDUP_REMOVED lines=62> */
.L_x_31274:
[----:B------:R-:W-:Y:S05]  /*14080*/  BSYNC.RECONVERGENT B1 ;  /* 0x0000000000017941 */ /* 0x000fea0003800200 */
.L_x_31273:
        /* <DEDUP_REMOVED lines=23> */
.L_x_31280:
        /* <DEDUP_REMOVED lines=12> */
.L_x_31282:
[----:B------:R-:W-:Y:S05]  /*142c0*/  BSYNC.RECONVERGENT B2 ;  /* 0x0000000000027941 */ /* 0x000fea0003800200 */
.L_x_31281:
        /* <DEDUP_REMOVED lines=62> */
.L_x_31279:
[----:B------:R-:W-:Y:S05]  /*146b0*/  BSYNC.RECONVERGENT B1 ;  /* 0x0000000000017941 */ /* 0x000fea0003800200 */
.L_x_31278:
[----:B------:R-:W-:Y:S01]  /*146c0*/  I2FP.F32.U32 R6, R6 ;  /* 0x0000000600067245 */ /* 0x000fe20000201000 */
[----:B------:R-:W-:Y:S01]  /*146d0*/  BSSY.RECONVERGENT B1, `(.L_x_31283) ;  /* 0x0000062000017945 */ /* 0x000fe20003800200 */
[----:B------:R-:W-:Y:S01]  /*146e0*/  ISETP.NE.AND P4, PT, R149, 0x1, PT ;  /* 0x000000019500780c */ /* 0x000fe20003f85270 */
[----:B-1----:R-:W-:Y:S02]  /*146f0*/  IMAD.MOV.U32 R215, RZ, RZ, 0x2 ;  /* 0x00000002ffd77424 */ /* 0x002fe400078e00ff */
        /* <DEDUP_REMOVED lines=20> */
.L_x_31285:
        /* <DEDUP_REMOVED lines=12> */
.L_x_31287:
[----:B------:R-:W-:Y:S05]  /*14900*/  BSYNC.RECONVERGENT B2 ;  /* 0x0000000000027941 */ /* 0x000fea0003800200 */
.L_x_31286:
        /* <DEDUP_REMOVED lines=62> */
.L_x_31284:
[----:B------:R-:W-:Y:S05]  /*14cf0*/  BSYNC.RECONVERGENT B1 ;  /* 0x0000000000017941 */ /* 0x000fea0003800200 */
.L_x_31283:
        /* <DEDUP_REMOVED lines=23> */
.L_x_31290:
        /* <DEDUP_REMOVED lines=12> */
.L_x_31292:
[----:B------:R-:W-:Y:S05]  /*14f30*/  BSYNC.RECONVERGENT B2 ;  /* 0x0000000000027941 */ /* 0x000fea0003800200 */
.L_x_31291:
        /* <DEDUP_REMOVED lines=62> */
.L_x_31289:
[----:B------:R-:W-:Y:S05]  /*15320*/  BSYNC.RECONVERGENT B1 ;  /* 0x0000000000017941 */ /* 0x000fea0003800200 */
.L_x_31288:
        /* <DEDUP_REMOVED lines=24> */
.L_x_31295:
        /* <DEDUP_REMOVED lines=15> */
.L_x_31297:
[----:B------:R-:W-:Y:S05]  /*155a0*/  BSYNC.RECONVERGENT B2 ;  /* 0x0000000000027941 */ /* 0x000fea0003800200 */
.L_x_31296:
        /* <DEDUP_REMOVED lines=62> */
.L_x_31294:
[----:B------:R-:W-:Y:S05]  /*15990*/  BSYNC.RECONVERGENT B1 ;  /* 0x0000000000017941 */ /* 0x000fea0003800200 */
.L_x_31293:
        /* <DEDUP_REMOVED lines=10> */
.L_x_31257:
        /* <DEDUP_REMOVED lines=22> */
.L_x_31215:
[----:B------:R-:W-:Y:S05]  /*15ba0*/  BSYNC.RECONVERGENT B0 ;  /* 0x0000000000007941 */ /* 0x000fea0003800200 */
.L_x_31214:
        /* <DEDUP_REMOVED lines=15> */
[----:B------:R-:W-:Y:S01]  /*15ca0*/  ISETP.NE.AND P0, PT, R6, 0x1, PT ;  /* 0x000000010600780c */ /* 0x000fe20003f05270 */
[----:B------:R-:W-:Y:S01]  /*15cb0*/  BSSY.RECONVERGENT B1, `(.L_x_31301) ;  /* 0x0000059000017945 */ /* 0x000fe20003800200 */
[----:B---3--:R-:W-:Y:S01]  /*15cc0*/  IMAD.MOV.U32 R153, RZ, RZ, 0x2 ;  /* 0x00000002ff997424 */ /* 0x008fe200078e00ff */
        /* <DEDUP_REMOVED lines=13> */
.L_x_31303:
        /* <DEDUP_REMOVED lines=12> */
.L_x_31305:
[----:B------:R-:W-:Y:S05]  /*15e60*/  BSYNC.RECONVERGENT B2 ;  /* 0x0000000000027941 */ /* 0x000fea0003800200 */
.L_x_31304:
        /* <DEDUP_REMOVED lines=61> */
.L_x_31302:
[----:B------:R-:W-:Y:S05]  /*16240*/  BSYNC.RECONVERGENT B1 ;  /* 0x0000000000017941 */ /* 0x000fea0003800200 */
.L_x_31301:
        /* <DEDUP_REMOVED lines=8> */
[----:B------:R-:W3:Y:S03]  /*162d0*/  LDC R213, c[0x0][0x408] ;  /* 0x00010200ffd57b82 */ /* 0x000ee60000000800 */
[----:B0-----:R-:W-:-:S02]  /*162e0*/  FSETP.GTU.FTZ.AND P0, PT, R6, R9, PT ;  /* 0x000000090600720b */ /* 0x001fc40003f1c000 */
[C---:B-----5:R-:W-:Y:S02]  /*162f0*/  SHF.L.U32 R6, R156.reuse, 0x10, RZ ;  /* 0x000000109c067819 */ /* 0x060fe400000006ff */
[----:B------:R-:W-:-:S03]  /*16300*/  PRMT R156, R156, 0x7632, R156 ;  /* 0x000076329c9c7816 */ /* 0x000fc6000000009c */
[----:B------:R-:W-:-:S04]  /*16310*/  FMUL.FTZ R6, R6, R13 ;  /* 0x0000000d06067220 */ /* 0x000fc80000410000 */
[----:B---3--:R-:W-:-:S05]  /*16320*/  FMUL.FTZ R6, R6, R213 ;  /* 0x000000d506067220 */ /* 0x008fca0000410000 */
        /* <DEDUP_REMOVED lines=15> */
.L_x_31308:
        /* <DEDUP_REMOVED lines=12> */
.L_x_31310:
[----:B------:R-:W-:Y:S05]  /*164e0*/  BSYNC.RECONVERGENT B2 ;  /* 0x0000000000027941 */ /* 0x000fea0003800200 */
.L_x_31309:
[----:B-12---:R-:W-:Y:S01]  /*164f0*/  IMAD.WIDE.U32 R214, R2, -0x2daee0ad, RZ ;  /* 0xd2511f5302d67825 */ /* 0x006fe200078e00ff */
        /* <DEDUP_REMOVED lines=61> */
.L_x_31307:
[----:B------:R-:W-:Y:S05]  /*168d0*/  BSYNC.RECONVERGENT B1 ;  /* 0x0000000000017941 */ /* 0x000fea0003800200 */
.L_x_31306:
        /* <DEDUP_REMOVED lines=23> */
.L_x_31313:
        /* <DEDUP_REMOVED lines=12> */
.L_x_31315:
[----:B------:R-:W-:Y:S05]  /*16b10*/  BSYNC.RECONVERGENT B2 ;  /* 0x0000000000027941 */ /* 0x000fea0003800200 */
.L_x_31314:
[----:B-12---:R-:W-:Y:S01]  /*16b20*/  IMAD.WIDE.U32 R214, R2, -0x2daee0ad, RZ ;  /* 0xd2511f5302d67825 */ /* 0x006fe200078e00ff */
        /* <DEDUP_REMOVED lines=61> */
.L_x_31312:
[----:B------:R-:W-:Y:S05]  /*16f00*/  BSYNC.RECONVERGENT B1 ;  /* 0x0000000000017941 */ /* 0x000fea0003800200 */
.L_x_31311:
        /* <DEDUP_REMOVED lines=24> */
.L_x_31318:
        /* <DEDUP_REMOVED lines=12> */
.L_x_31320:
[----:B------:R-:W-:Y:S05]  /*17150*/  BSYNC.RECONVERGENT B2 ;  /* 0x0000000000027941 */ /* 0x000fea0003800200 */
.L_x_31319:
[----:B-12---:R-:W-:Y:S01]  /*17160*/  IMAD.WIDE.U32 R232, R2, -0x2daee0ad, RZ ;  /* 0xd2511f5302e87825 */ /* 0x006fe200078e00ff */
        /* <DEDUP_REMOVED lines=61> */
.L_x_31317:
[----:B------:R-:W-:Y:S05]  /*17540*/  BSYNC.RECONVERGENT B1 ;  /* 0x0000000000017941 */ /* 0x000fea0003800200 */
.L_x_31316:
        /* <DEDUP_REMOVED lines=23> */
.L_x_31323:
        /* <DEDUP_REMOVED lines=12> */
.L_x_31325:
[----:B------:R-:W-:Y:S05]  /*17780*/  BSYNC.RECONVERGENT B2 ;  /* 0x0000000000027941 */ /* 0x000fea0003800200 */
.L_x_31324:
        /* <DEDUP_REMOVED lines=62> */
.L_x_31322:
[----:B------:R-:W-:Y:S05]  /*17b70*/  BSYNC.RECONVERGENT B1 ;  /* 0x0000000000017941 */ /* 0x000fea0003800200 */
.L_x_31321:
[----:B------:R-:W-:Y:S01]  /*17b80*/  I2FP.F32.U32 R6, R6 ;  /* 0x0000000600067245 */ /* 0x000fe20000201000 */
[----:B------:R-:W-:Y:S01]  /*17b90*/  BSSY.RECONVERGENT B1, `(.L_x_31326) ;  /* 0x0000062000017945 */ /* 0x000fe20003800200 */
[----:B------:R-:W-:Y:S01]  /*17ba0*/  ISETP.NE.AND P4, PT, R157, 0x1, PT ;  /* 0x000000019d00780c */ /* 0x000fe20003f85270 */
[----:B-12---:R-:W-:Y:S02]  /*17bb0*/  HFMA2 R215, -RZ, RZ, 0, 1.1920928955078125e-07 ;  /* 0x00000002ffd77431 */ /* 0x006fe400000001ff */
        /* <DEDUP_REMOVED lines=20> */
.L_x_31328:
        /* <DEDUP_REMOVED lines=12> */
.L_x_31330:
[----:B------:R-:W-:Y:S05]  /*17dc0*/  BSYNC.RECONVERGENT B2 ;  /* 0x0000000000027941 */ /* 0x000fea0003800200 */
.L_x_31329:
        /* <DEDUP_REMOVED lines=62> */
.L_x_31327:
[----:B------:R-:W-:Y:S05]  /*181b0*/  BSYNC.RECONVERGENT B1 ;  /* 0x0000000000017941 */ /* 0x000fea0003800200 */
.L_x_31326:
        /* <DEDUP_REMOVED lines=23> */
.L_x_31333:
        /* <DEDUP_REMOVED lines=12> */
.L_x_31335:
[----:B------:R-:W-:Y:S05]  /*183f0*/  BSYNC.RECONVERGENT B2 ;  /* 0x0000000000027941 */ /* 0x000fea0003800200 */
.L_x_31334:
        /* <DEDUP_REMOVED lines=62> */
.L_x_31332:
[----:B------:R-:W-:Y:S05]  /*187e0*/  BSYNC.RECONVERGENT B1 ;  /* 0x0000000000017941 */ /* 0x000fea0003800200 */
.L_x_31331:
        /* <DEDUP_REMOVED lines=24> */
.L_x_31338:
        /* <DEDUP_REMOVED lines=15> */
.L_x_31340:
[----:B------:R-:W-:Y:S05]  /*18a60*/  BSYNC.RECONVERGENT B2 ;  /* 0x0000000000027941 */ /* 0x000fea0003800200 */
.L_x_31339:
        /* <DEDUP_REMOVED lines=62> */
.L_x_31337:
[----:B------:R-:W-:Y:S05]  /*18e50*/  BSYNC.RECONVERGENT B1 ;  /* 0x0000000000017941 */ /* 0x000fea0003800200 */
.L_x_31336:
        /* <DEDUP_REMOVED lines=11> */
.L_x_31300:
[----:B------:R-:W-:Y:S01]  /*18f10*/  ISETP.NE.AND P0, PT, R6, 0x1, PT ;  /* 0x000000010600780c */ /* 0x000fe20003f05270 */
[----:B------:R-:W-:Y:S01]  /*18f20*/  BSSY.RECONVERGENT B1, `(.L_x_31342) ;  /* 0x0000059000017945 */ /* 0x000fe20003800200 */
[----:B---3--:R-:W-:Y:S02]  /*18f30*/  HFMA2 R153, -RZ, RZ, 0, 1.1920928955078125e-07 ;  /* 0x00000002ff997431 */ /* 0x008fe400000001ff */
        /* <DEDUP_REMOVED lines=13> */
.L_x_31344:
        /* <DEDUP_REMOVED lines=12> */
.L_x_31346:
[----:B------:R-:W-:Y:S05]  /*190d0*/  BSYNC.RECONVERGENT B2 ;  /* 0x0000000000027941 */ /* 0x000fea0003800200 */
.L_x_31345:
        /* <DEDUP_REMOVED lines=61> */
.L_x_31343:
[----:B------:R-:W-:Y:S05]  /*194b0*/  BSYNC.RECONVERGENT B1 ;  /* 0x0000000000017941 */ /* 0x000fea0003800200 */
.L_x_31342:
        /* <DEDUP_REMOVED lines=9> */
[----:B0-----:R-:W-:Y:S01]  /*19550*/  FSETP.GTU.FTZ.AND P0, PT, R6, R9, PT ;  /* 0x000000090600720b */ /* 0x001fe20003f1c000 */
[C---:B-----5:R-:W-:Y:S01]  /*19560*/  IMAD.U32 R6, R156.reuse, 0x10000, RZ ;  /* 0x000100009c067824 */ /* 0x060fe200078e00ff */
[----:B------:R-:W-:-:S03]  /*19570*/  PRMT R156, R156, 0x7632, R156 ;  /* 0x000076329c9c7816 */ /* 0x000fc6000000009c */
[----:B------:R-:W-:-:S04]  /*19580*/  FMUL.FTZ R6, R6, R13 ;  /* 0x0000000d06067220 */ /* 0x000fc80000410000 */
[----:B---3--:R-:W-:-:S05]  /*19590*/  FMUL.FTZ R6, R6, R213 ;  /* 0x000000d506067220 */ /* 0x008fca0000410000 */
        /* <DEDUP_REMOVED lines=15> */
.L_x_31349:
        /* <DEDUP_REMOVED lines=12> */
.L_x_31351:
[----:B------:R-:W-:Y:S05]  /*19750*/  BSYNC.RECONVERGENT B2 ;  /* 0x0000000000027941 */ /* 0x000fea0003800200 */
.L_x_31350:
        /* <DEDUP_REMOVED lines=62> */
.L_x_31348:
[----:B------:R-:W-:Y:S05]  /*19b40*/  BSYNC.RECONVERGENT B1 ;  /* 0x0000000000017941 */ /* 0x000fea0003800200 */
.L_x_31347:
        /* <DEDUP_REMOVED lines=23> */
.L_x_31354:
        /* <DEDUP_REMOVED lines=12> */
.L_x_31356:
[----:B------:R-:W-:Y:S05]  /*19d80*/  BSYNC.RECONVERGENT B2 ;  /* 0x0000000000027941 */ /* 0x000fea0003800200 */
.L_x_31355:
        /* <DEDUP_REMOVED lines=62> */
.L_x_31353:
[----:B------:R-:W-:Y:S05]  /*1a170*/  BSYNC.RECONVERGENT B1 ;  /* 0x0000000000017941 */ /* 0x000fea0003800200 */
.L_x_31352:
        /* <DEDUP_REMOVED lines=24> */
.L_x_31359:
        /* <DEDUP_REMOVED lines=12> */
.L_x_31361:
[----:B------:R-:W-:Y:S05]  /*1a3c0*/  BSYNC.RECONVERGENT B2 ;  /* 0x0000000000027941 */ /* 0x000fea0003800200 */
.L_x_31360:
        /* <DEDUP_REMOVED lines=62> */
.L_x_31358:
[----:B------:R-:W-:Y:S05]  /*1a7b0*/  BSYNC.RECONVERGENT B1 ;  /* 0x0000000000017941 */ /* 0x000fea0003800200 */
.L_x_31357:
        /* <DEDUP_REMOVED lines=23> */
.L_x_31364:
        /* <DEDUP_REMOVED lines=12> */
.L_x_31366:
[----:B------:R-:W-:Y:S05]  /*1a9f0*/  BSYNC.RECONVERGENT B2 ;  /* 0x0000000000027941 */ /* 0x000fea0003800200 */
.L_x_31365:
        /* <DEDUP_REMOVED lines=62> */
.L_x_31363:
[----:B------:R-:W-:Y:S05]  /*1ade0*/  BSYNC.RECONVERGENT B1 ;  /* 0x0000000000017941 */ /* 0x000fea0003800200 */
.L_x_31362:
[----:B------:R-:W-:Y:S01]  /*1adf0*/  I2FP.F32.U32 R6, R6 ;  /* 0x0000000600067245 */ /* 0x000fe20000201000 */
[----:B------:R-:W-:Y:S01]  /*1ae00*/  BSSY.RECONVERGENT B1, `(.L_x_31367) ;  /* 0x0000062000017945 */ /* 0x000fe20003800200 */
[----:B------:R-:W-:Y:S01]  /*1ae10*/  ISETP.NE.AND P4, PT, R157, 0x1, PT ;  /* 0x000000019d00780c */ /* 0x000fe20003f85270 */
[----:B-12---:R-:W-:Y:S02]  /*1ae20*/  IMAD.MOV.U32 R215, RZ, RZ, 0x2 ;  /* 0x00000002ffd77424 */ /* 0x006fe400078e00ff */
        /* <DEDUP_REMOVED lines=20> */
.L_x_31369:
        /* <DEDUP_REMOVED lines=12> */
.L_x_31371:
[----:B------:R-:W-:Y:S05]  /*1b030*/  BSYNC.RECONVERGENT B2 ;  /* 0x0000000000027941 */ /* 0x000fea0003800200 */
.L_x_31370:
        /* <DEDUP_REMOVED lines=62> */
.L_x_31368:
[----:B------:R-:W-:Y:S05]  /*1b420*/  BSYNC.RECONVERGENT B1 ;  /* 0x0000000000017941 */ /* 0x000fea0003800200 */
.L_x_31367:
        /* <DEDUP_REMOVED lines=23> */
.L_x_31374:
        /* <DEDUP_REMOVED lines=12> */
.L_x_31376:
[----:B------:R-:W-:Y:S05]  /*1b660*/  BSYNC.RECONVERGENT B2 ;  /* 0x0000000000027941 */ /* 0x000fea0003800200 */
.L_x_31375:
        /* <DEDUP_REMOVED lines=62> */
.L_x_31373:
[----:B------:R-:W-:Y:S05]  /*1ba50*/  BSYNC.RECONVERGENT B1 ;  /* 0x0000000000017941 */ /* 0x000fea0003800200 */
.L_x_31372:
        /* <DEDUP_REMOVED lines=24> */
.L_x_31379:
        /* <DEDUP_REMOVED lines=15> */
.L_x_31381:
[----:B------:R-:W-:Y:S05]  /*1bcd0*/  BSYNC.RECONVERGENT B2 ;  /* 0x0000000000027941 */ /* 0x000fea0003800200 */
.L_x_31380:
        /* <DEDUP_REMOVED lines=62> */
.L_x_31378:
[----:B------:R-:W-:Y:S05]  /*1c0c0*/  BSYNC.RECONVERGENT B1 ;  /* 0x0000000000017941 */ /* 0x000fea0003800200 */
.L_x_31377:
        /* <DEDUP_REMOVED lines=10> */
.L_x_31341:
        /* <DEDUP_REMOVED lines=22> */
.L_x_31299:
[----:B------:R-:W-:Y:S05]  /*1c2d0*/  BSYNC.RECONVERGENT B0 ;  /* 0x0000000000007941 */ /* 0x000fea0003800200 */
.L_x_31298:
        /* <DEDUP_REMOVED lines=31> */
.L_x_31387:
        /* <DEDUP_REMOVED lines=12> */
.L_x_31389:
[----:B------:R-:W-:Y:S05]  /*1c590*/  BSYNC.RECONVERGENT B2 ;  /* 0x0000000000027941 */ /* 0x000fea0003800200 */
.L_x_31388:
        /* <DEDUP_REMOVED lines=61> */
.L_x_31386:
[----:B------:R-:W-:Y:S05]  /*1c970*/  BSYNC.RECONVERGENT B1 ;  /* 0x0000000000017941 */ /* 0x000fea0003800200 */
.L_x_31385:
        /* <DEDUP_REMOVED lines=8> */
[----:B------:R-:W4:Y:S03]  /*1ca00*/  LDC R213, c[0x0][0x408] ;  /* 0x00010200ffd57b82 */ /* 0x000f260000000800 */
[----:B0-----:R-:W-:-:S02]  /*1ca10*/  FSETP.GTU.FTZ.AND P1, PT, R6, R9, PT ;  /* 0x000000090600720b */ /* 0x001fc40003f3c000 */
[C---:B-----5:R-:W-:Y:S02]  /*1ca20*/  SHF.L.U32 R6, R164.reuse, 0x10, RZ ;  /* 0x00000010a4067819 */ /* 0x060fe400000006ff */
[----:B------:R-:W-:-:S03]  /*1ca30*/  PRMT R164, R164, 0x7632, R164 ;  /* 0x00007632a4a47816 */ /* 0x000fc600000000a4 */
[----:B------:R-:W-:-:S04]  /*1ca40*/  FMUL.FTZ R6, R6, R13 ;  /* 0x0000000d06067220 */ /* 0x000fc80000410000 */
[----:B----4-:R-:W-:-:S05]  /*1ca50*/  FMUL.FTZ R6, R6, R213 ;  /* 0x000000d506067220 */ /* 0x010fca0000410000 */
        /* <DEDUP_REMOVED lines=15> */
.L_x_31392:
        /* <DEDUP_REMOVED lines=12> */
.L_x_31394:
[----:B------:R-:W-:Y:S05]  /*1cc10*/  BSYNC.RECONVERGENT B2 ;  /* 0x0000000000027941 */ /* 0x000fea0003800200 */
.L_x_31393:
[----:B-123--:R-:W-:Y:S01]  /*1cc20*/  IMAD.WIDE.U32 R214, R2, -0x2daee0ad, RZ ;  /* 0xd2511f5302d67825 */ /* 0x00efe200078e00ff */
        /* <DEDUP_REMOVED lines=61> */
.L_x_31391:
[----:B------:R-:W-:Y:S05]  /*1d000*/  BSYNC.RECONVERGENT B1 ;  /* 0x0000000000017941 */ /* 0x000fea0003800200 */
.L_x_31390:
        /* <DEDUP_REMOVED lines=23> */
.L_x_31397:
        /* <DEDUP_REMOVED lines=12> */
.L_x_31399:
[----:B------:R-:W-:Y:S05]  /*1d240*/  BSYNC.RECONVERGENT B2 ;  /* 0x0000000000027941 */ /* 0x000fea0003800200 */
.L_x_31398:
[----:B-123--:R-:W-:Y:S01]  /*1d250*/  IMAD.WIDE.U32 R214, R2, -0x2daee0ad, RZ ;  /* 0xd2511f5302d67825 */ /* 0x00efe200078e00ff */
        /* <DEDUP_REMOVED lines=61> */
.L_x_31396:
[----:B------:R-:W-:Y:S05]  /*1d630*/  BSYNC.RECONVERGENT B1 ;  /* 0x0000000000017941 */ /* 0x000fea0003800200 */
.L_x_31395:
        /* <DEDUP_REMOVED lines=24> */
.L_x_31402:
        /* <DEDUP_REMOVED lines=12> */
.L_x_31404:
[----:B------:R-:W-:Y:S05]  /*1d880*/  BSYNC.RECONVERGENT B2 ;  /* 0x0000000000027941 */ /* 0x000fea0003800200 */
.L_x_31403:
[----:B-123--:R-:W-:Y:S01]  /*1d890*/  IMAD.WIDE.U32 R232, R2, -0x2daee0ad, RZ ;  /* 0xd2511f5302e87825 */ /* 0x00efe200078e00ff */
        /* <DEDUP_REMOVED lines=61> */
.L_x_31401:
[----:B------:R-:W-:Y:S05]  /*1dc70*/  BSYNC.RECONVERGENT B1 ;  /* 0x0000000000017941 */ /* 0x000fea0003800200 */
.L_x_31400:
        /* <DEDUP_REMOVED lines=23> */
.L_x_31407:
        /* <DEDUP_REMOVED lines=12> */
.L_x_31409:
[----:B------:R-:W-:Y:S05]  /*1deb0*/  BSYNC.RECONVERGENT B2 ;  /* 0x0000000000027941 */ /* 0x000fea0003800200 */
.L_x_31408:
        /* <DEDUP_REMOVED lines=62> */
.L_x_31406:
[----:B------:R-:W-:Y:S05]  /*1e2a0*/  BSYNC.RECONVERGENT B1 ;  /* 0x0000000000017941 */ /* 0x000fea0003800200 */
.L_x_31405:
[----:B------:R-:W-:Y:S01]  /*1e2b0*/  I2FP.F32.U32 R6, R6 ;  /* 0x0000000600067245 */ /* 0x000fe20000201000 */
[----:B------:R-:W-:Y:S01]  /*1e2c0*/  BSSY.RECONVERGENT B1, `(.L_x_31410) ;  /* 0x0000062000017945 */ /* 0x000fe20003800200 */
[----:B------:R-:W-:Y:S01]  /*1e2d0*/  ISETP.NE.AND P4, PT, R165, 0x1, PT ;  /* 0x00000001a500780c */ /* 0x000fe20003f85270 */
[----:B-123--:R-:W-:Y:S02]  /*1e2e0*/  HFMA2 R215, -RZ, RZ, 0, 1.1920928955078125e-07 ;  /* 0x00000002ffd77431 */ /* 0x00efe400000001ff */
        /* <DEDUP_REMOVED lines=20> */
.L_x_31412:
        /* <DEDUP_REMOVED lines=12> */
.L_x_31414:
[----:B------:R-:W-:Y:S05]  /*1e4f0*/  BSYNC.RECONVERGENT B2 ;  /* 0x0000000000027941 */ /* 0x000fea0003800200 */
.L_x_31413:
        /* <DEDUP_REMOVED lines=62> */
.L_x_31411:
[----:B------:R-:W-:Y:S05]  /*1e8e0*/  BSYNC.RECONVERGENT B1 ;  /* 0x0000000000017941 */ /* 0x000fea0003800200 */
.L_x_31410:
        /* <DEDUP_REMOVED lines=23> */
.L_x_31417:
        /* <DEDUP_REMOVED lines=12> */
.L_x_31419:
[----:B------:R-:W-:Y:S05]  /*1eb20*/  BSYNC.RECONVERGENT B2 ;  /* 0x0000000000027941 */ /* 0x000fea0003800200 */
.L_x_31418:
        /* <DEDUP_REMOVED lines=62> */
.L_x_31416:
[----:B------:R-:W-:Y:S05]  /*1ef10*/  BSYNC.RECONVERGENT B1 ;  /* 0x0000000000017941 */ /* 0x000fea0003800200 */
.L_x_31415:
        /* <DEDUP_REMOVED lines=24> */
.L_x_31422:
        /* <DEDUP_REMOVED lines=15> */
.L_x_31424:
[----:B------:R-:W-:Y:S05]  /*1f190*/  BSYNC.RECONVERGENT B2 ;  /* 0x0000000000027941 */ /* 0x000fea0003800200 */
.L_x_31423:
        /* <DEDUP_REMOVED lines=62> */
.L_x_31421:
[----:B------:R-:W-:Y:S05]  /*1f580*/  BSYNC.RECONVERGENT B1 ;  /* 0x0000000000017941 */ /* 0x000fea0003800200 */
.L_x_31420:
[----:B------:R-:W2:Y:S01]  /*1f590*/  LDL R215, [R1] ;  /* 0x0000000001d77983 */ /* 0x000ea20000100800 */
[----:B------:R-:W-:Y:S01]  /*1f5a0*/  I2FP.F32.U32 R214, R232 ;  /* 0x000000e800d67245 */ /* 0x000fe20000201000 */
[----:B------:R-:W-:-:S04]  /*1f5b0*/  IMAD.U32 R167, R167, 0x10000, RZ ;  /* 0x00010000a7a77824 */ /* 0x000fc800078e00ff */
[----:B------:R-:W-:Y:S01]  /*1f5c0*/  FFMA.FTZ R214, R214, R234, 1.1641532182693481445e-10 ;  /* 0x2f000000d6d67423 */ /* 0x000fe200000100ea */
[----:B------:R-:W-:-:S04]  /*1f5d0*/  FMUL.FTZ R167, R167, R13 ;  /* 0x0000000da7a77220 */ /* 0x000fc80000410000 */
[----:B------:R-:W-:Y:S01]  /*1f5e0*/  FMUL.FTZ R167, R167, R213 ;  /* 0x000000d5a7a77220 */ /* 0x000fe20000410000 */
[----:B------:R-:W-:-:S04]  /*1f5f0*/  FSETP.GTU.FTZ.AND P6, PT, R214, R9, PT ;  /* 0x00000009d600720b */ /* 0x000fc80003fdc000 */
[----:B------:R-:W-:Y:S02]  /*1f600*/  FSEL R167, R167, RZ, !P6 ;  /* 0x000000ffa7a77208 */ /* 0x000fe40007000000 */
[----:B------:R-:W-:Y:S01]  /*1f610*/  PLOP3.LUT P6, PT, P6, PT, PT, 0x8, 0x80 ;  /* 0x000000000080781c */ /* 0x000fe200037ce170 */
[----:B--2---:R-:W-:-:S04]  /*1f620*/  IMAD.U32 R9, R215, 0x10000, RZ ;  /* 0x00010000d7097824 */ /* 0x004fc800078e00ff */
[----:B------:R-:W-:Y:S01]  /*1f630*/  FFMA.FTZ R167, R167, R9, R131 ;  /* 0x00000009a7a77223 */ /* 0x000fe20000010083 */
[----:B------:R-:W-:Y:S07]  /*1f640*/  BRA `(.L_x_31425) ;  /* 0x00000030009c7947 */ /* 0x000fee0003800000 */
.L_x_31384:
        /* <DEDUP_REMOVED lines=16> */
.L_x_31428:
        /* <DEDUP_REMOVED lines=12> */
.L_x_31430:
[----:B------:R-:W-:Y:S05]  /*1f810*/  BSYNC.RECONVERGENT B2 ;  /* 0x0000000000027941 */ /* 0x000fea0003800200 */
.L_x_31429:
        /* <DEDUP_REMOVED lines=61> */
.L_x_31427:
[----:B------:R-:W-:Y:S05]  /*1fbf0*/  BSYNC.RECONVERGENT B1 ;  /* 0x0000000000017941 */ /* 0x000fea0003800200 */
.L_x_31426:
        /* <DEDUP_REMOVED lines=9> */
[----:B0-----:R-:W-:Y:S01]  /*1fc90*/  FSETP.GTU.FTZ.AND P1, PT, R6, R9, PT ;  /* 0x000000090600720b */ /* 0x001fe20003f3c000 */
[C---:B-----5:R-:W-:Y:S01]  /*1fca0*/  IMAD.U32 R6, R164.reuse, 0x10000, RZ ;  /* 0x00010000a4067824 */ /* 0x060fe200078e00ff */
[----:B------:R-:W-:-:S03]  /*1fcb0*/  PRMT R164, R164, 0x7632, R164 ;  /* 0x00007632a4a47816 */ /* 0x000fc600000000a4 */
[----:B------:R-:W-:-:S04]  /*1fcc0*/  FMUL.FTZ R6, R6, R13 ;  /* 0x0000000d06067220 */ /* 0x000fc80000410000 */
[----:B----4-:R-:W-:-:S05]  /*1fcd0*/  FMUL.FTZ R6, R6, R213 ;  /* 0x000000d506067220 */ /* 0x010fca0000410000 */
        /* <DEDUP_REMOVED lines=15> */
.L_x_31433:
        /* <DEDUP_REMOVED lines=12> */
.L_x_31435:
[----:B------:R-:W-:Y:S05]  /*1fe90*/  BSYNC.RECONVERGENT B2 ;  /* 0x0000000000027941 */ /* 0x000fea0003800200 */
.L_x_31434:
        /* <DEDUP_REMOVED lines=62> */
.L_x_31432:
[----:B------:R-:W-:Y:S05]  /*20280*/  BSYNC.RECONVERGENT B1 ;  /* 0x0000000000017941 */ /* 0x000fea0003800200 */
.L_x_31431:
        /* <DEDUP_REMOVED lines=23> */
.L_x_31438:
        /* <DEDUP_REMOVED lines=12> */
.L_x_31440:
[----:B------:R-:W-:Y:S05]  /*204c0*/  BSYNC.RECONVERGENT B2 ;  /* 0x0000000000027941 */ /* 0x000fea0003800200 */
.L_x_31439:
        /* <DEDUP_REMOVED lines=62> */
.L_x_31437:
[----:B------:R-:W-:Y:S05]  /*208b0*/  BSYNC.RECONVERGENT B1 ;  /* 0x0000000000017941 */ /* 0x000fea0003800200 */
.L_x_31436:
        /* <DEDUP_REMOVED lines=24> */
.L_x_31443:
        /* <DEDUP_REMOVED lines=12> */
.L_x_31445:
[----:B------:R-:W-:Y:S05]  /*20b00*/  BSYNC.RECONVERGENT B2 ;  /* 0x0000000000027941 */ /* 0x000fea0003800200 */
.L_x_31444:
        /* <DEDUP_REMOVED lines=62> */
.L_x_31442:
[----:B------:R-:W-:Y:S05]  /*20ef0*/  BSYNC.RECONVERGENT B1 ;  /* 0x0000000000017941 */ /* 0x000fea0003800200 */
.L_x_31441:
        /* <DEDUP_REMOVED lines=23> */
.L_x_31448:
        /* <DEDUP_REMOVED lines=12> */
.L_x_31450:
[----:B------:R-:W-:Y:S05]  /*21130*/  BSYNC.RECONVERGENT B2 ;  /* 0x0000000000027941 */ /* 0x000fea0003800200 */
.L_x_31449:
        /* <DEDUP_REMOVED lines=62> */
.L_x_31447:
[----:B------:R-:W-:Y:S05]  /*21520*/  BSYNC.RECONVERGENT B1 ;  /* 0x0000000000017941 */ /* 0x000fea0003800200 */
.L_x_31446:
[----:B------:R-:W-:Y:S01]  /*21530*/  I2FP.F32.U32 R6, R6 ;  /* 0x0000000600067245 */ /* 0x000fe20000201000 */
[----:B------:R-:W-:Y:S01]  /*21540*/  BSSY.RECONVERGENT B1, `(.L_x_31451) ;  /* 0x0000062000017945 */ /* 0x000fe20003800200 */
[----:B------:R-:W-:Y:S01]  /*21550*/  ISETP.NE.AND P4, PT, R165, 0x1, PT ;  /* 0x00000001a500780c */ /* 0x000fe20003f85270 */
[----:B-123--:R-:W-:Y:S02]  /*21560*/  IMAD.MOV.U32 R215, RZ, RZ, 0x2 ;  /* 0x00000002ffd77424 */ /* 0x00efe400078e00ff */
        /* <DEDUP_REMOVED lines=20> */
.L_x_31453:
        /* <DEDUP_REMOVED lines=12> */
.L_x_31455:
[----:B------:R-:W-:Y:S05]  /*21770*/  BSYNC.RECONVERGENT B2 ;  /* 0x0000000000027941 */ /* 0x000fea0003800200 */
.L_x_31454:
        /* <DEDUP_REMOVED lines=62> */
.L_x_31452:
[----:B------:R-:W-:Y:S05]  /*21b60*/  BSYNC.RECONVERGENT B1 ;  /* 0x0000000000017941 */ /* 0x000fea0003800200 */
.L_x_31451:
        /* <DEDUP_REMOVED lines=23> */
.L_x_31458:
        /* <DEDUP_REMOVED lines=12> */
.L_x_31460:
[----:B------:R-:W-:Y:S05]  /*21da0*/  BSYNC.RECONVERGENT B2 ;  /* 0x0000000000027941 */ /* 0x000fea0003800200 */
.L_x_31459:
        /* <DEDUP_REMOVED lines=62> */
.L_x_31457:
[----:B------:R-:W-:Y:S05]  /*22190*/  BSYNC.RECONVERGENT B1 ;  /* 0x0000000000017941 */ /* 0x000fea0003800200 */
.L_x_31456:
        /* <DEDUP_REMOVED lines=24> */
.L_x_31463:
        /* <DEDUP_REMOVED lines=15> */
.L_x_31465:
[----:B------:R-:W-:Y:S05]  /*22410*/  BSYNC.RECONVERGENT B2 ;  /* 0x0000000000027941 */ /* 0x000fea0003800200 */
.L_x_31464:
        /* <DEDUP_REMOVED lines=62> */
.L_x_31462:
[----:B------:R-:W-:Y:S05]  /*22800*/  BSYNC.RECONVERGENT B1 ;  /* 0x0000000000017941 */ /* 0x000fea0003800200 */
.L_x_31461:
[----:B------:R-:W2:Y:S01]  /*22810*/  LDL R215, [R1] ;  /* 0x0000000001d77983 */ /* 0x000ea20000100800 */
[----:B------:R-:W-:Y:S02]  /*22820*/  I2FP.F32.U32 R214, R232 ;  /* 0x000000e800d67245 */ /* 0x000fe40000201000 */
[----:B------:R-:W-:-:S03]  /*22830*/  SHF.L.U32 R167, R167, 0x10, RZ ;  /* 0x00000010a7a77819 */ /* 0x000fc600000006ff */
[----:B------:R-:W-:Y:S02]  /*22840*/  FFMA.FTZ R214, R214, R234, 1.1641532182693481445e-10 ;  /* 0x2f000000d6d67423 */ /* 0x000fe400000100ea */
[----:B------:R-:W-:-:S03]  /*22850*/  FMUL.FTZ R167, R167, R13 ;  /* 0x0000000da7a77220 */ /* 0x000fc60000410000 */
[----:B------:R-:W-:Y:S01]  /*22860*/  FSETP.GTU.FTZ.AND P6, PT, R214, R9, PT ;  /* 0x00000009d600720b */ /* 0x000fe20003fdc000 */
[----:B------:R-:W-:-:S05]  /*22870*/  FMUL.FTZ R167, R167, R213 ;  /* 0x000000d5a7a77220 */ /* 0x000fca0000410000 */
[----:B------:R-:W-:Y:S02]  /*22880*/  FSEL R167, R167, RZ, !P6 ;  /* 0x000000ffa7a77208 */ /* 0x000fe40007000000 */
[----:B------:R-:W-:Y:S01]  /*22890*/  PLOP3.LUT P6, PT, P6, PT, PT, 0x8, 0x80 ;  /* 0x000000000080781c */ /* 0x000fe200037ce170 */
[----:B--2---:R-:W-:-:S04]  /*228a0*/  IMAD.U32 R9, R215, 0x10000, RZ ;  /* 0x00010000d7097824 */ /* 0x004fc800078e00ff */
[----:B------:R-:W-:-:S08]  /*228b0*/  FMUL.FTZ R167, R9, R167 ;  /* 0x000000a709a77220 */ /* 0x000fd00000410000 */
.L_x_31425:
        /* <DEDUP_REMOVED lines=22> */
.L_x_31383:
[----:B------:R-:W-:Y:S05]  /*22a20*/  BSYNC.RECONVERGENT B0 ;  /* 0x0000000000007941 */ /* 0x000fea0003800200 */
.L_x_31382:
        /* <DEDUP_REMOVED lines=31> */
.L_x_31471:
        /* <DEDUP_REMOVED lines=12> */
.L_x_31473:
[----:B------:R-:W-:Y:S05]  /*22ce0*/  BSYNC.RECONVERGENT B2 ;  /* 0x0000000000027941 */ /* 0x000fea0003800200 */
.L_x_31472:
        /* <DEDUP_REMOVED lines=61> */
.L_x_31470:
[----:B------:R-:W-:Y:S05]  /*230c0*/  BSYNC.RECONVERGENT B1 ;  /* 0x0000000000017941 */ /* 0x000fea0003800200 */
.L_x_31469:
        /* <DEDUP_REMOVED lines=29> */
.L_x_31476:
        /* <DEDUP_REMOVED lines=12> */
.L_x_31478:
[----:B------:R-:W-:Y:S05]  /*23360*/  BSYNC.RECONVERGENT B2 ;  /* 0x0000000000027941 */ /* 0x000fea0003800200 */
.L_x_31477:
[----:B--234-:R-:W-:Y:S01]  /*23370*/  IMAD.WIDE.U32 R214, R2, -0x2daee0ad, RZ ;  /* 0xd2511f5302d67825 */ /* 0x01cfe200078e00ff */
        /* <DEDUP_REMOVED lines=61> */
.L_x_31475:
[----:B------:R-:W-:Y:S05]  /*23750*/  BSYNC.RECONVERGENT B1 ;  /* 0x0000000000017941 */ /* 0x000fea0003800200 */
.L_x_31474:
[----:B------:R-:W5:Y:S01]  /*23760*/  LDL R171, [R1+0x4] ;  /* 0x0000040001ab7983 */ /* 0x000f620000100800 */
        /* <DEDUP_REMOVED lines=9> */
[----:B------:R-:W-:Y:S01]  /*23800*/  PLOP3.LUT P0, PT, P0, PT, PT, 0x8, 0x80 ;  /* 0x000000000080781c */ /* 0x000fe2000070e170 */
[----:B-----5:R-:W-:Y:S02]  /*23810*/  IMAD.U32 R6, R171, 0x10000, RZ ;  /* 0x00010000ab067824 */ /* 0x020fe400078e00ff */
[----:B------:R-:W-:Y:S02]  /*23820*/  HFMA2 R171, -RZ, RZ, 0, 1.1920928955078125e-07 ;  /* 0x00000002ffab7431 */ /* 0x000fe400000001ff */
        /* <DEDUP_REMOVED lines=11> */
.L_x_31481:
        /* <DEDUP_REMOVED lines=12> */
.L_x_31483:
[----:B------:R-:W-:Y:S05]  /*239a0*/  BSYNC.RECONVERGENT B2 ;  /* 0x0000000000027941 */ /* 0x000fea0003800200 */
.L_x_31482:
[----:B--234-:R-:W-:Y:S01]  /*239b0*/  IMAD.WIDE.U32 R214, R2, -0x2daee0ad, RZ ;  /* 0xd2511f5302d67825 */ /* 0x01cfe200078e00ff */
        /* <DEDUP_REMOVED lines=61> */
.L_x_31480:
[----:B------:R-:W-:Y:S05]  /*23d90*/  BSYNC.RECONVERGENT B1 ;  /* 0x0000000000017941 */ /* 0x000fea0003800200 */
.L_x_31479:
        /* <DEDUP_REMOVED lines=24> */
.L_x_31486:
        /* <DEDUP_REMOVED lines=12> */
.L_x_31488:
[----:B------:R-:W-:Y:S05]  /*23fe0*/  BSYNC.RECONVERGENT B2 ;  /* 0x0000000000027941 */ /* 0x000fea0003800200 */
.L_x_31487:
[----:B--234-:R-:W-:Y:S01]  /*23ff0*/  IMAD.WIDE.U32 R232, R2, -0x2daee0ad, RZ ;  /* 0xd2511f5302e87825 */ /* 0x01cfe200078e00ff */
        /* <DEDUP_REMOVED lines=61> */
.L_x_31485:
[----:B------:R-:W-:Y:S05]  /*243d0*/  BSYNC.RECONVERGENT B1 ;  /* 0x0000000000017941 */ /* 0x000fea0003800200 */
.L_x_31484:
[----:B--234-:R-:W2:Y:S01]  /*243e0*/  LDL R214, [R1+0x8] ;  /* 0x0000080001d67983 */ /* 0x01cea20000100800 */
        /* <DEDUP_REMOVED lines=23> */
.L_x_31491:
        /* <DEDUP_REMOVED lines=12> */
.L_x_31493:
[----:B------:R-:W-:Y:S05]  /*24620*/  BSYNC.RECONVERGENT B2 ;  /* 0x0000000000027941 */ /* 0x000fea0003800200 */
.L_x_31492:
        /* <DEDUP_REMOVED lines=62> */
.L_x_31490:
[----:B------:R-:W-:Y:S05]  /*24a10*/  BSYNC.RECONVERGENT B1 ;  /* 0x0000000000017941 */ /* 0x000fea0003800200 */
.L_x_31489:
        /* <DEDUP_REMOVED lines=24> */
.L_x_31496:
        /* <DEDUP_REMOVED lines=12> */
.L_x_31498:
[----:B------:R-:W-:Y:S05]  /*24c60*/  BSYNC.RECONVERGENT B2 ;  /* 0x0000000000027941 */ /* 0x000fea0003800200 */
.L_x_31497:
        /* <DEDUP_REMOVED lines=62> */
.L_x_31495:
[----:B------:R-:W-:Y:S05]  /*25050*/  BSYNC.RECONVERGENT B1 ;  /* 0x0000000000017941 */ /* 0x000fea0003800200 */
.L_x_31494:
        /* <DEDUP_REMOVED lines=24> */
.L_x_31501:
        /* <DEDUP_REMOVED lines=12> */
.L_x_31503:
[----:B------:R-:W-:Y:S05]  /*252a0*/  BSYNC.RECONVERGENT B2 ;  /* 0x0000000000027941 */ /* 0x000fea0003800200 */
.L_x_31502:
        /* <DEDUP_REMOVED lines=62> */
.L_x_31500:
[----:B------:R-:W-:Y:S05]  /*25690*/  BSYNC.RECONVERGENT B1 ;  /* 0x0000000000017941 */ /* 0x000fea0003800200 */
.L_x_31499:
        /* <DEDUP_REMOVED lines=24> */
.L_x_31506:
        /* <DEDUP_REMOVED lines=15> */
.L_x_31508:
[----:B------:R-:W-:Y:S05]  /*25910*/  BSYNC.RECONVERGENT B2 ;  /* 0x0000000000027941 */ /* 0x000fea0003800200 */
.L_x_31507:
        /* <DEDUP_REMOVED lines=62> */
.L_x_31505:
[----:B------:R-:W-:Y:S05]  /*25d00*/  BSYNC.RECONVERGENT B1 ;  /* 0x0000000000017941 */ /* 0x000fea0003800200 */
.L_x_31504:
[----:B------:R-:W2:Y:S01]  /*25d10*/  LDL R215, [R1+0x10] ;  /* 0x0000100001d77983 */ /* 0x000ea20000100800 */
        /* <DEDUP_REMOVED lines=11> */
.L_x_31468:
        /* <DEDUP_REMOVED lines=16> */
.L_x_31512:
        /* <DEDUP_REMOVED lines=12> */
.L_x_31514:
[----:B------:R-:W-:Y:S05]  /*25f90*/  BSYNC.RECONVERGENT B2 ;  /* 0x0000000000027941 */ /* 0x000fea0003800200 */
.L_x_31513:
        /* <DEDUP_REMOVED lines=61> */
.L_x_31511:
[----:B------:R-:W-:Y:S05]  /*26370*/  BSYNC.RECONVERGENT B1 ;  /* 0x0000000000017941 */ /* 0x000fea0003800200 */
.L_x_31510:
        /* <DEDUP_REMOVED lines=29> */
.L_x_31517:
        /* <DEDUP_REMOVED lines=12> */
.L_x_31519:
[----:B------:R-:W-:Y:S05]  /*26610*/  BSYNC.RECONVERGENT B2 ;  /* 0x0000000000027941 */ /* 0x000fea0003800200 */
.L_x_31518:
        /* <DEDUP_REMOVED lines=62> */
.L_x_31516:
[----:B------:R-:W-:Y:S05]  /*26a00*/  BSYNC.RECONVERGENT B1 ;  /* 0x0000000000017941 */ /* 0x000fea0003800200 */
.L_x_31515:
[----:B------:R-:W5:Y:S01]  /*26a10*/  LDL R171, [R1+0x4] ;  /* 0x0000040001ab7983 */ /* 0x000f620000100800 */
        /* <DEDUP_REMOVED lines=10> */
[----:B-----5:R-:W-:Y:S02]  /*26ac0*/  IMAD.U32 R6, R171, 0x10000, RZ ;  /* 0x00010000ab067824 */ /* 0x020fe400078e00ff */
        /* <DEDUP_REMOVED lines=12> */
.L_x_31522:
        /* <DEDUP_REMOVED lines=12> */
.L_x_31524:
[----:B------:R-:W-:Y:S05]  /*26c50*/  BSYNC.RECONVERGENT B2 ;  /* 0x0000000000027941 */ /* 0x000fea0003800200 */
.L_x_31523:
        /* <DEDUP_REMOVED lines=62> */
.L_x_31521:
[----:B------:R-:W-:Y:S05]  /*27040*/  BSYNC.RECONVERGENT B1 ;  /* 0x0000000000017941 */ /* 0x000fea0003800200 */
.L_x_31520:
        /* <DEDUP_REMOVED lines=24> */
.L_x_31527:
        /* <DEDUP_REMOVED lines=12> */
.L_x_31529:
[----:B------:R-:W-:Y:S05]  /*27290*/  BSYNC.RECONVERGENT B2 ;  /* 0x0000000000027941 */ /* 0x000fea0003800200 */
.L_x_31528:
        /* <DEDUP_REMOVED lines=62> */
.L_x_31526:
[----:B------:R-:W-:Y:S05]  /*27680*/  BSYNC.RECONVERGENT B1 ;  /* 0x0000000000017941 */ /* 0x000fea0003800200 */
.L_x_31525:
[----:B--234-:R-:W2:Y:S01]  /*27690*/  LDL R214, [R1+0x8] ;  /* 0x0000080001d67983 */ /* 0x01cea20000100800 */
        /* <DEDUP_REMOVED lines=23> */
.L_x_31532:
        /* <DEDUP_REMOVED lines=12> */
.L_x_31534:
[----:B------:R-:W-:Y:S05]  /*278d0*/  BSYNC.RECONVERGENT B2 ;  /* 0x0000000000027941 */ /* 0x000fea0003800200 */
.L_x_31533:
        /* <DEDUP_REMOVED lines=62> */
.L_x_31531:
[----:B------:R-:W-:Y:S05]  /*27cc0*/  BSYNC.RECONVERGENT B1 ;  /* 0x0000000000017941 */ /* 0x000fea0003800200 */
.L_x_31530:
        /* <DEDUP_REMOVED lines=24> */
.L_x_31537:
        /* <DEDUP_REMOVED lines=12> */
.L_x_31539:
[----:B------:R-:W-:Y:S05]  /*27f10*/  BSYNC.RECONVERGENT B2 ;  /* 0x0000000000027941 */ /* 0x000fea0003800200 */
.L_x_31538:
        /* <DEDUP_REMOVED lines=62> */
.L_x_31536:
[----:B------:R-:W-:Y:S05]  /*28300*/  BSYNC.RECONVERGENT B1 ;  /* 0x0000000000017941 */ /* 0x000fea0003800200 */
.L_x_31535:
        /* <DEDUP_REMOVED lines=24> */
.L_x_31542:
        /* <DEDUP_REMOVED lines=12> */
.L_x_31544:
[----:B------:R-:W-:Y:S05]  /*28550*/  BSYNC.RECONVERGENT B2 ;  /* 0x0000000000027941 */ /* 0x000fea0003800200 */
.L_x_31543:
        /* <DEDUP_REMOVED lines=62> */
.L_x_31541:
[----:B------:R-:W-:Y:S05]  /*28940*/  BSYNC.RECONVERGENT B1 ;  /* 0x0000000000017941 */ /* 0x000fea0003800200 */
.L_x_31540:
        /* <DEDUP_REMOVED lines=24> */
.L_x_31547:
        /* <DEDUP_REMOVED lines=15> */
.L_x_31549:
[----:B------:R-:W-:Y:S05]  /*28bc0*/  BSYNC.RECONVERGENT B2 ;  /* 0x0000000000027941 */ /* 0x000fea0003800200 */
.L_x_31548:
        /* <DEDUP_REMOVED lines=62> */
.L_x_31546:
[----:B------:R-:W-:Y:S05]  /*28fb0*/  BSYNC.RECONVERGENT B1 ;  /* 0x0000000000017941 */ /* 0x000fea0003800200 */
.L_x_31545:
[----:B------:R-:W2:Y:S01]  /*28fc0*/  LDL R215, [R1+0x10] ;  /* 0x0000100001d77983 */ /* 0x000ea20000100800 */
        /* <DEDUP_REMOVED lines=10> */
.L_x_31509:
        /* <DEDUP_REMOVED lines=22> */
.L_x_31467:
[----:B------:R-:W-:Y:S05]  /*291d0*/  BSYNC.RECONVERGENT B0 ;  /* 0x0000000000007941 */ /* 0x000fea0003800200 */
.L_x_31466:
        /* <DEDUP_REMOVED lines=31> */
.L_x_31555:
        /* <DEDUP_REMOVED lines=12> */
.L_x_31557:
[----:B------:R-:W-:Y:S05]  /*29490*/  BSYNC.RECONVERGENT B2 ;  /* 0x0000000000027941 */ /* 0x000fea0003800200 */
.L_x_31556:
        /* <DEDUP_REMOVED lines=61> */
.L_x_31554:
[----:B------:R-:W-:Y:S05]  /*29870*/  BSYNC.RECONVERGENT B1 ;  /* 0x0000000000017941 */ /* 0x000fea0003800200 */
.L_x_31553:
        /* <DEDUP_REMOVED lines=10> */
[----:B------:R-:W-:-:S03]  /*29920*/  IMAD.MOV.U32 R178, RZ, RZ, 0x2 ;  /* 0x00000002ffb27424 */ /* 0x000fc600078e00ff */
[----:B0-----:R-:W-:Y:S01]  /*29930*/  FMUL.FTZ R6, R6, R213 ;  /* 0x000000d506067220 */ /* 0x001fe20000410000 */
[----:B-1----:R-:W-:-:S04]  /*29940*/  FSETP.GTU.FTZ.AND P0, PT, R176, R9, PT ;  /* 0x00000009b000720b */ /* 0x002fc80003f1c000 */
        /* <DEDUP_REMOVED lines=16> */
.L_x_31560:
        /* <DEDUP_REMOVED lines=12> */
.L_x_31562:
[----:B------:R-:W-:Y:S05]  /*29b10*/  BSYNC.RECONVERGENT B2 ;  /* 0x0000000000027941 */ /* 0x000fea0003800200 */
.L_x_31561:
        /* <DEDUP_REMOVED lines=62> */
.L_x_31559:
[----:B------:R-:W-:Y:S05]  /*29f00*/  BSYNC.RECONVERGENT B1 ;  /* 0x0000000000017941 */ /* 0x000fea0003800200 */
.L_x_31558:
        /* <DEDUP_REMOVED lines=24> */
.L_x_31565:
        /* <DEDUP_REMOVED lines=12> */
.L_x_31567:
[----:B------:R-:W-:Y:S05]  /*2a150*/  BSYNC.RECONVERGENT B2 ;  /* 0x0000000000027941 */ /* 0x000fea0003800200 */
.L_x_31566:
        /* <DEDUP_REMOVED lines=62> */
.L_x_31564:
[----:B------:R-:W-:Y:S05]  /*2a540*/  BSYNC.RECONVERGENT B1 ;  /* 0x0000000000017941 */ /* 0x000fea0003800200 */
.L_x_31563:
        /* <DEDUP_REMOVED lines=24> */
.L_x_31570:
        /* <DEDUP_REMOVED lines=12> */
.L_x_31572:
[----:B------:R-:W-:Y:S05]  /*2a790*/  BSYNC.RECONVERGENT B2 ;  /* 0x0000000000027941 */ /* 0x000fea0003800200 */
.L_x_31571:
        /* <DEDUP_REMOVED lines=62> */
.L_x_31569:
[----:B------:R-:W-:Y:S05]  /*2ab80*/  BSYNC.RECONVERGENT B1 ;  /* 0x0000000000017941 */ /* 0x000fea0003800200 */
.L_x_31568:
        /* <DEDUP_REMOVED lines=24> */
.L_x_31575:
        /* <DEDUP_REMOVED lines=12> */
.L_x_31577:
[----:B------:R-:W-:Y:S05]  /*2add0*/  BSYNC.RECONVERGENT B2 ;  /* 0x0000000000027941 */ /* 0x000fea0003800200 */
.L_x_31576:
        /* <DEDUP_REMOVED lines=62> */
.L_x_31574:
[----:B------:R-:W-:Y:S05]  /*2b1c0*/  BSYNC.RECONVERGENT B1 ;  /* 0x0000000000017941 */ /* 0x000fea0003800200 */
.L_x_31573:
        /* <DEDUP_REMOVED lines=24> */
.L_x_31580:
        /* <DEDUP_REMOVED lines=12> */
.L_x_31582:
[----:B------:R-:W-:Y:S05]  /*2b410*/  BSYNC.RECONVERGENT B2 ;  /* 0x0000000000027941 */ /* 0x000fea0003800200 */
.L_x_31581:
        /* <DEDUP_REMOVED lines=62> */
.L_x_31579:
[----:B------:R-:W-:Y:S05]  /*2b800*/  BSYNC.RECONVERGENT B1 ;  /* 0x0000000000017941 */ /* 0x000fea0003800200 */
.L_x_31578:
        /* <DEDUP_REMOVED lines=24> */
.L_x_31585:
        /* <DEDUP_REMOVED lines=12> */
.L_x_31587:
[----:B------:R-:W-:Y:S05]  /*2ba50*/  BSYNC.RECONVERGENT B2 ;  /* 0x0000000000027941 */ /* 0x000fea0003800200 */
.L_x_31586:
        /* <DEDUP_REMOVED lines=62> */
.L_x_31584:
[----:B------:R-:W-:Y:S05]  /*2be40*/  BSYNC.RECONVERGENT B1 ;  /* 0x0000000000017941 */ /* 0x000fea0003800200 */
.L_x_31583:
        /* <DEDUP_REMOVED lines=24> */
.L_x_31590:
        /* <DEDUP_REMOVED lines=15> */
.L_x_31592:
[----:B------:R-:W-:Y:S05]  /*2c0c0*/  BSYNC.RECONVERGENT B2 ;  /* 0x0000000000027941 */ /* 0x000fea0003800200 */
.L_x_31591:
        /* <DEDUP_REMOVED lines=62> */
.L_x_31589:
[----:B------:R-:W-:Y:S05]  /*2c4b0*/  BSYNC.RECONVERGENT B1 ;  /* 0x0000000000017941 */ /* 0x000fea0003800200 */
.L_x_31588:
        /* <DEDUP_REMOVED lines=12> */
.L_x_31552:
        /* <DEDUP_REMOVED lines=16> */
.L_x_31596:
        /* <DEDUP_REMOVED lines=12> */
.L_x_31598:
[----:B------:R-:W-:Y:S05]  /*2c740*/  BSYNC.RECONVERGENT B2 ;  /* 0x0000000000027941 */ /* 0x000fea0003800200 */
.L_x_31597:
        /* <DEDUP_REMOVED lines=61> */
.L_x_31595:
[----:B------:R-:W-:Y:S05]  /*2cb20*/  BSYNC.RECONVERGENT B1 ;  /* 0x0000000000017941 */ /* 0x000fea0003800200 */
.L_x_31594:
        /* <DEDUP_REMOVED lines=9> */
[----:B------:R-:W-:Y:S01]  /*2cbc0*/  FMUL.FTZ R6, R6, R13 ;  /* 0x0000000d06067220 */ /* 0x000fe20000410000 */
[----:B------:R-:W-:-:S03]  /*2cbd0*/  IMAD.MOV.U32 R178, RZ, RZ, 0x2 ;  /* 0x00000002ffb27424 */ /* 0x000fc600078e00ff */
[----:B0-----:R-:W-:Y:S01]  /*2cbe0*/  FMUL.FTZ R6, R6, R213 ;  /* 0x000000d506067220 */ /* 0x001fe20000410000 */
[----:B-1----:R-:W-:-:S04]  /*2cbf0*/  FSETP.GTU.FTZ.AND P0, PT, R176, R9, PT ;  /* 0x00000009b000720b */ /* 0x002fc80003f1c000 */
        /* <DEDUP_REMOVED lines=16> */
.L_x_31601:
        /* <DEDUP_REMOVED lines=12> */
.L_x_31603:
[----:B------:R-:W-:Y:S05]  /*2cdc0*/  BSYNC.RECONVERGENT B2 ;  /* 0x0000000000027941 */ /* 0x000fea0003800200 */
.L_x_31602:
        /* <DEDUP_REMOVED lines=62> */
.L_x_31600:
[----:B------:R-:W-:Y:S05]  /*2d1b0*/  BSYNC.RECONVERGENT B1 ;  /* 0x0000000000017941 */ /* 0x000fea0003800200 */
.L_x_31599:
        /* <DEDUP_REMOVED lines=24> */
.L_x_31606:
        /* <DEDUP_REMOVED lines=12> */
.L_x_31608:
[----:B------:R-:W-:Y:S05]  /*2d400*/  BSYNC.RECONVERGENT B2 ;  /* 0x0000000000027941 */ /* 0x000fea0003800200 */
.L_x_31607:
        /* <DEDUP_REMOVED lines=62> */
.L_x_31605:
[----:B------:R-:W-:Y:S05]  /*2d7f0*/  BSYNC.RECONVERGENT B1 ;  /* 0x0000000000017941 */ /* 0x000fea0003800200 */
.L_x_31604:
        /* <DEDUP_REMOVED lines=24> */
.L_x_31611:
        /* <DEDUP_REMOVED lines=12> */
.L_x_31613:
[----:B------:R-:W-:Y:S05]  /*2da40*/  BSYNC.RECONVERGENT B2 ;  /* 0x0000000000027941 */ /* 0x000fea0003800200 */
.L_x_31612:
        /* <DEDUP_REMOVED lines=62> */
.L_x_31610:
[----:B------:R-:W-:Y:S05]  /*2de30*/  BSYNC.RECONVERGENT B1 ;  /* 0x0000000000017941 */ /* 0x000fea0003800200 */
.L_x_31609:
        /* <DEDUP_REMOVED lines=24> */
.L_x_31616:
        /* <DEDUP_REMOVED lines=12> */
.L_x_31618:
[----:B------:R-:W-:Y:S05]  /*2e080*/  BSYNC.RECONVERGENT B2 ;  /* 0x0000000000027941 */ /* 0x000fea0003800200 */
.L_x_31617:
        /* <DEDUP_REMOVED lines=62> */
.L_x_31615:
[----:B------:R-:W-:Y:S05]  /*2e470*/  BSYNC.RECONVERGENT B1 ;  /* 0x0000000000017941 */ /* 0x000fea0003800200 */
.L_x_31614:
        /* <DEDUP_REMOVED lines=24> */
.L_x_31621:
        /* <DEDUP_REMOVED lines=12> */
.L_x_31623:
[----:B------:R-:W-:Y:S05]  /*2e6c0*/  BSYNC.RECONVERGENT B2 ;  /* 0x0000000000027941 */ /* 0x000fea0003800200 */
.L_x_31622:
        /* <DEDUP_REMOVED lines=62> */
.L_x_31620:
[----:B------:R-:W-:Y:S05]  /*2eab0*/  BSYNC.RECONVERGENT B1 ;  /* 0x0000000000017941 */ /* 0x000fea0003800200 */
.L_x_31619:
        /* <DEDUP_REMOVED lines=24> */
.L_x_31626:
        /* <DEDUP_REMOVED lines=12> */
.L_x_31628:
[----:B------:R-:W-:Y:S05]  /*2ed00*/  BSYNC.RECONVERGENT B2 ;  /* 0x0000000000027941 */ /* 0x000fea0003800200 */
.L_x_31627:
        /* <DEDUP_REMOVED lines=62> */
.L_x_31625:
[----:B------:R-:W-:Y:S05]  /*2f0f0*/  BSYNC.RECONVERGENT B1 ;  /* 0x0000000000017941 */ /* 0x000fea0003800200 */
.L_x_31624:
        /* <DEDUP_REMOVED lines=24> */
.L_x_31631:
        /* <DEDUP_REMOVED lines=15> */
.L_x_31633:
[----:B------:R-:W-:Y:S05]  /*2f370*/  BSYNC.RECONVERGENT B2 ;  /* 0x0000000000027941 */ /* 0x000fea0003800200 */
.L_x_31632:
        /* <DEDUP_REMOVED lines=62> */
.L_x_31630:
[----:B------:R-:W-:Y:S05]  /*2f760*/  BSYNC.RECONVERGENT B1 ;  /* 0x0000000000017941 */ /* 0x000fea0003800200 */
.L_x_31629:
        /* <DEDUP_REMOVED lines=11> */
.L_x_31593:
        /* <DEDUP_REMOVED lines=22> */
.L_x_31551:
[----:B------:R-:W-:Y:S05]  /*2f980*/  BSYNC.RECONVERGENT B0 ;  /* 0x0000000000007941 */ /* 0x000fea0003800200 */
.L_x_31550:
        /* <DEDUP_REMOVED lines=31> */
.L_x_31639:
        /* <DEDUP_REMOVED lines=12> */
.L_x_31641:
[----:B------:R-:W-:Y:S05]  /*2fc40*/  BSYNC.RECONVERGENT B2 ;  /* 0x0000000000027941 */ /* 0x000fea0003800200 */
.L_x_31640:
        /* <DEDUP_REMOVED lines=61> */
.L_x_31638:
[----:B------:R-:W-:Y:S05]  /*30020*/  BSYNC.RECONVERGENT B1 ;  /* 0x0000000000017941 */ /* 0x000fea0003800200 */
.L_x_31637:
        /* <DEDUP_REMOVED lines=29> */
.L_x_31644:
        /* <DEDUP_REMOVED lines=12> */
.L_x_31646:
[----:B------:R-:W-:Y:S05]  /*302c0*/  BSYNC.RECONVERGENT B2 ;  /* 0x0000000000027941 */ /* 0x000fea0003800200 */
.L_x_31645:
        /* <DEDUP_REMOVED lines=62> */
.L_x_31643:
[----:B------:R-:W-:Y:S05]  /*306b0*/  BSYNC.RECONVERGENT B1 ;  /* 0x0000000000017941 */ /* 0x000fea0003800200 */
.L_x_31642:
        /* <DEDUP_REMOVED lines=24> */
.L_x_31649:
        /* <DEDUP_REMOVED lines=12> */
.L_x_31651:
[----:B------:R-:W-:Y:S05]  /*30900*/  BSYNC.RECONVERGENT B2 ;  /* 0x0000000000027941 */ /* 0x000fea0003800200 */
.L_x_31650:
        /* <DEDUP_REMOVED lines=62> */
.L_x_31648:
[----:B------:R-:W-:Y:S05]  /*30cf0*/  BSYNC.RECONVERGENT B1 ;  /* 0x0000000000017941 */ /* 0x000fea0003800200 */
.L_x_31647:
        /* <DEDUP_REMOVED lines=24> */
.L_x_31654:
        /* <DEDUP_REMOVED lines=12> */
.L_x_31656:
[----:B------:R-:W-:Y:S05]  /*30f40*/  BSYNC.RECONVERGENT B2 ;  /* 0x0000000000027941 */ /* 0x000fea0003800200 */
.L_x_31655:
        /* <DEDUP_REMOVED lines=62> */
.L_x_31653:
[----:B------:R-:W-:Y:S05]  /*31330*/  BSYNC.RECONVERGENT B1 ;  /* 0x0000000000017941 */ /* 0x000fea0003800200 */
.L_x_31652:
        /* <DEDUP_REMOVED lines=24> */
.L_x_31659:
        /* <DEDUP_REMOVED lines=12> */
.L_x_31661:
[----:B------:R-:W-:Y:S05]  /*31580*/  BSYNC.RECONVERGENT B2 ;  /* 0x0000000000027941 */ /* 0x000fea0003800200 */
.L_x_31660:
        /* <DEDUP_REMOVED lines=62> */
.L_x_31658:
[----:B------:R-:W-:Y:S05]  /*31970*/  BSYNC.RECONVERGENT B1 ;  /* 0x0000000000017941 */ /* 0x000fea0003800200 */
.L_x_31657:
        /* <DEDUP_REMOVED lines=24> */
.L_x_31664:
        /* <DEDUP_REMOVED lines=12> */
.L_x_31666:
[----:B------:R-:W-:Y:S05]  /*31bc0*/  BSYNC.RECONVERGENT B2 ;  /* 0x0000000000027941 */ /* 0x000fea0003800200 */
.L_x_31665:
        /* <DEDUP_REMOVED lines=62> */
.L_x_31663:
[----:B------:R-:W-:Y:S05]  /*31fb0*/  BSYNC.RECONVERGENT B1 ;  /* 0x0000000000017941 */ /* 0x000fea0003800200 */
.L_x_31662:
        /* <DEDUP_REMOVED lines=24> */
.L_x_31669:
        /* <DEDUP_REMOVED lines=12> */
.L_x_31671:
[----:B------:R-:W-:Y:S05]  /*32200*/  BSYNC.RECONVERGENT B2 ;  /* 0x0000000000027941 */ /* 0x000fea0003800200 */
.L_x_31670:
        /* <DEDUP_REMOVED lines=62> */
.L_x_31668:
[----:B------:R-:W-:Y:S05]  /*325f0*/  BSYNC.RECONVERGENT B1 ;  /* 0x0000000000017941 */ /* 0x000fea0003800200 */
.L_x_31667:
        /* <DEDUP_REMOVED lines=24> */
.L_x_31674:
        /* <DEDUP_REMOVED lines=15> */
.L_x_31676:
[----:B------:R-:W-:Y:S05]  /*32870*/  BSYNC.RECONVERGENT B2 ;  /* 0x0000000000027941 */ /* 0x000fea0003800200 */
.L_x_31675:
        /* <DEDUP_REMOVED lines=59> */
[----:B------:R-:W-:Y:S01]  /*32c30*/  IMAD.MOV.U32 R6, RZ, RZ, RZ ;  /* 0x000000ffff067224 */ /* 0x000fe200078e00ff */
[----:B------:R-:W-:Y:S02]  /*32c40*/  LOP3.LUT R4, R4, UR13, R215, 0x96, !PT ;  /* 0x0000000d04047c12 */ /* 0x000fe4000f8e96d7 */
[----:B------:R-:W-:-:S07]  /*32c50*/  MOV R8, R214 ;  /* 0x000000d600087202 */ /* 0x000fce0000000f00 */
.L_x_31673:
[----:B------:R-:W-:Y:S05]  /*32c60*/  BSYNC.RECONVERGENT B1 ;  /* 0x0000000000017941 */ /* 0x000fea0003800200 */
.L_x_31672:
        /* <DEDUP_REMOVED lines=10> */
[----:B------:R-:W-:Y:S01]  /*32d10*/  FFMA.FTZ R191, R191, R9, R131 ;  /* 0x00000009bfbf7223 */ /* 0x000fe20000010083 */
[----:B------:R-:W-:Y:S07]  /*32d20*/  BRA `(.L_x_31677) ;  /* 0x0000003000a87947 */ /* 0x000fee0003800000 */
.L_x_31636:
        /* <DEDUP_REMOVED lines=16> */
.L_x_31680:
        /* <DEDUP_REMOVED lines=12> */
.L_x_31682:
[----:B------:R-:W-:Y:S05]  /*32ef0*/  BSYNC.RECONVERGENT B2 ;  /* 0x0000000000027941 */ /* 0x000fea0003800200 */
.L_x_31681:
        /* <DEDUP_REMOVED lines=58> */
[----:B------:R-:W-:Y:S01]  /*332a0*/  HFMA2 R185, -RZ, RZ, 0, 0 ;  /* 0x00000000ffb97431 */ /* 0x000fe200000001ff */
[----:B------:R-:W-:Y:S01]  /*332b0*/  MOV R8, R184 ;  /* 0x000000b800087202 */ /* 0x000fe20000000f00 */
[----:B------:R-:W-:-:S07]  /*332c0*/  IMAD.MOV.U32 R184, RZ, RZ, R9 ;  /* 0x000000ffffb87224 */ /* 0x000fce00078e0009 */
.L_x_31679:
[----:B------:R-:W-:Y:S05]  /*332d0*/  BSYNC.RECONVERGENT B1 ;  /* 0x0000000000017941 */ /* 0x000fea0003800200 */
.L_x_31678:
        /* <DEDUP_REMOVED lines=10> */
[----:B------:R-:W-:-:S03]  /*33380*/  PRMT R188, R188, 0x7632, R188 ;  /* 0x00007632bcbc7816 */ /* 0x000fc600000000bc */
[----:B0-----:R-:W-:Y:S01]  /*33390*/  FMUL.FTZ R6, R6, R213 ;  /* 0x000000d506067220 */ /* 0x001fe20000410000 */
[----:B-1----:R-:W-:-:S04]  /*333a0*/  FSETP.GTU.FTZ.AND P0, PT, R184, R9, PT ;  /* 0x00000009b800720b */ /* 0x002fc80003f1c000 */
[----:B------:R-:W-:Y:S01]  /*333b0*/  FSEL R184, R6, RZ, !P0 ;  /* 0x000000ff06b87208 */ /* 0x000fe20004000000 */
[----:B------:R-:W-:Y:S01]  /*333c0*/  IMAD.U32 R6, R40, 0x10000, RZ ;  /* 0x0001000028067824 */ /* 0x000fe200078e00ff */
[----:B------:R-:W-:-:S03]  /*333d0*/  PLOP3.LUT P0, PT, P0, PT, PT, 0x8, 0x80 ;  /* 0x000000000080781c */ /* 0x000fc6000070e170 */
[----:B------:R-:W-:Y:S01]  /*333e0*/  FMUL.FTZ R184, R6, R184 ;  /* 0x000000b806b87220 */ /* 0x000fe20000410000 */
        /* <DEDUP_REMOVED lines=12> */
.L_x_31685:
        /* <DEDUP_REMOVED lines=12> */
.L_x_31687:
[----:B------:R-:W-:Y:S05]  /*33570*/  BSYNC.RECONVERGENT B2 ;  /* 0x0000000000027941 */ /* 0x000fea0003800200 */
.L_x_31686:
        /* <DEDUP_REMOVED lines=62> */
.L_x_31684:
[----:B------:R-:W-:Y:S05]  /*33960*/  BSYNC.RECONVERGENT B1 ;  /* 0x0000000000017941 */ /* 0x000fea0003800200 */
.L_x_31683:
        /* <DEDUP_REMOVED lines=11> */
[----:B-----5:R-:W-:Y:S01]  /*33a20*/  SHF.L.U32 R6, R187, 0x10, RZ ;  /* 0x00000010bb067819 */ /* 0x020fe200000006ff */
        /* <DEDUP_REMOVED lines=12> */
.L_x_31690:
        /* <DEDUP_REMOVED lines=12> */
.L_x_31692:
[----:B------:R-:W-:Y:S05]  /*33bb0*/  BSYNC.RECONVERGENT B2 ;  /* 0x0000000000027941 */ /* 0x000fea0003800200 */
.L_x_31691:
        /* <DEDUP_REMOVED lines=62> */
.L_x_31689:
[----:B------:R-:W-:Y:S05]  /*33fa0*/  BSYNC.RECONVERGENT B1 ;  /* 0x0000000000017941 */ /* 0x000fea0003800200 */
.L_x_31688:
[----:B------:R-:W-:Y:S01]  /*33fb0*/  I2FP.F32.U32 R6, R6 ;  /* 0x0000000600067245 */ /* 0x000fe20000201000 */
[----:B------:R-:W-:Y:S01]  /*33fc0*/  BSSY.RECONVERGENT B1, `(.L_x_31693) ;  /* 0x0000062000017945 */ /* 0x000fe20003800200 */
[----:B------:R-:W-:Y:S01]  /*33fd0*/  ISETP.NE.AND P2, PT, R187, 0x1, PT ;  /* 0x00000001bb00780c */ /* 0x000fe20003f45270 */
[----:B------:R-:W-:Y:S02]  /*33fe0*/  HFMA2 R188, -RZ, RZ, 0, 1.1920928955078125e-07 ;  /* 0x00000002ffbc7431 */ /* 0x000fe400000001ff */
        /* <DEDUP_REMOVED lines=20> */
.L_x_31695:
        /* <DEDUP_REMOVED lines=12> */
.L_x_31697:
[----:B------:R-:W-:Y:S05]  /*341f0*/  BSYNC.RECONVERGENT B2 ;  /* 0x0000000000027941 */ /* 0x000fea0003800200 */
.L_x_31696:
[----:B--234-:R-:W-:Y:S01]  /*34200*/  IMAD.WIDE.U32 R232, R2, -0x2daee0ad, RZ ;  /* 0xd2511f5302e87825 */ /* 0x01cfe200078e00ff */
        /* <DEDUP_REMOVED lines=61> */
.L_x_31694:
[----:B------:R-:W-:Y:S05]  /*345e0*/  BSYNC.RECONVERGENT B1 ;  /* 0x0000000000017941 */ /* 0x000fea0003800200 */
.L_x_31693:
        /* <DEDUP_REMOVED lines=24> */
.L_x_31700:
        /* <DEDUP_REMOVED lines=12> */
.L_x_31702:
[----:B------:R-:W-:Y:S05]  /*34830*/  BSYNC.RECONVERGENT B2 ;  /* 0x0000000000027941 */ /* 0x000fea0003800200 */
.L_x_31701:
        /* <DEDUP_REMOVED lines=62> */
.L_x_31699:
[----:B------:R-:W-:Y:S05]  /*34c20*/  BSYNC.RECONVERGENT B1 ;  /* 0x0000000000017941 */ /* 0x000fea0003800200 */
.L_x_31698:
        /* <DEDUP_REMOVED lines=24> */
.L_x_31705:
        /* <DEDUP_REMOVED lines=12> */
.L_x_31707:
[----:B------:R-:W-:Y:S05]  /*34e70*/  BSYNC.RECONVERGENT B2 ;  /* 0x0000000000027941 */ /* 0x000fea0003800200 */
.L_x_31706:
        /* <DEDUP_REMOVED lines=62> */
.L_x_31704:
[----:B------:R-:W-:Y:S05]  /*35260*/  BSYNC.RECONVERGENT B1 ;  /* 0x0000000000017941 */ /* 0x000fea0003800200 */
.L_x_31703:
        /* <DEDUP_REMOVED lines=24> */
.L_x_31710:
        /* <DEDUP_REMOVED lines=12> */
.L_x_31712:
[----:B------:R-:W-:Y:S05]  /*354b0*/  BSYNC.RECONVERGENT B2 ;  /* 0x0000000000027941 */ /* 0x000fea0003800200 */
.L_x_31711:
        /* <DEDUP_REMOVED lines=62> */
.L_x_31709:
[----:B------:R-:W-:Y:S05]  /*358a0*/  BSYNC.RECONVERGENT B1 ;  /* 0x0000000000017941 */ /* 0x000fea0003800200 */
.L_x_31708:
        /* <DEDUP_REMOVED lines=24> */
.L_x_31715:
        /* <DEDUP_REMOVED lines=15> */
.L_x_31717:
[----:B------:R-:W-:Y:S05]  /*35b20*/  BSYNC.RECONVERGENT B2 ;  /* 0x0000000000027941 */ /* 0x000fea0003800200 */
.L_x_31716:
        /* <DEDUP_REMOVED lines=59> */
[----:B------:R-:W-:Y:S02]  /*35ee0*/  HFMA2 R6, -RZ, RZ, 0, 0 ;  /* 0x00000000ff067431 */ /* 0x000fe400000001ff */
[----:B------:R-:W-:Y:S01]  /*35ef0*/  IMAD.MOV.U32 R8, RZ, RZ, R214 ;  /* 0x000000ffff087224 */ /* 0x000fe200078e00d6 */
[----:B------:R-:W-:-:S07]  /*35f00*/  LOP3.LUT R4, R4, UR13, R215, 0x96, !PT ;  /* 0x0000000d04047c12 */ /* 0x000fce000f8e96d7 */
.L_x_31714:
[----:B------:R-:W-:Y:S05]  /*35f10*/  BSYNC.RECONVERGENT B1 ;  /* 0x0000000000017941 */ /* 0x000fea0003800200 */
.L_x_31713:
        /* <DEDUP_REMOVED lines=8> */
[----:B------:R-:W-:Y:S02]  /*35fa0*/  PLOP3.LUT P6, PT, P6, PT, PT, 0x8, 0x80 ;  /* 0x000000000080781c */ /* 0x000fe400037ce170 */
[----:B--2---:R-:W-:-:S05]  /*35fb0*/  SHF.L.U32 R9, R215, 0x10, RZ ;  /* 0x00000010d7097819 */ /* 0x004fca00000006ff */
[----:B------:R-:W-:-:S07]  /*35fc0*/  FMUL.FTZ R191, R9, R191 ;  /* 0x000000bf09bf7220 */ /* 0x000fce0000410000 */
.L_x_31677:
        /* <DEDUP_REMOVED lines=22> */
.L_x_31635:
[----:B------:R-:W-:Y:S05]  /*36130*/  BSYNC.RECONVERGENT B0 ;  /* 0x0000000000007941 */ /* 0x000fea0003800200 */
.L_x_31634:
        /* <DEDUP_REMOVED lines=31> */
.L_x_31723:
        /* <DEDUP_REMOVED lines=12> */
.L_x_31725:
[----:B------:R-:W-:Y:S05]  /*363f0*/  BSYNC.RECONVERGENT B2 ;  /* 0x0000000000027941 */ /* 0x000fea0003800200 */
.L_x_31724:
        /* <DEDUP_REMOVED lines=61> */
.L_x_31722:
[----:B------:R-:W-:Y:S05]  /*367d0*/  BSYNC.RECONVERGENT B1 ;  /* 0x0000000000017941 */ /* 0x000fea0003800200 */
.L_x_31721:
[----:B------:R-:W0:Y:S01]  /*367e0*/  LDC R213, c[0x0][0x408] ;  /* 0x00010200ffd57b82 */ /* 0x000e220000000800 */
[----:B------:R-:W-:Y:S01]  /*367f0*/  HFMA2 R234, -RZ, RZ, 0.1171875, 0 ;  /* 0x2f800000ffea7431 */ /* 0x000fe200000001ff */
[----:B------:R-:W-:Y:S01]  /*36800*/  I2FP.F32.U32 R192, R192 ;  /* 0x000000c000c07245 */ /* 0x000fe20000201000 */
[C---:B-----5:R-:W-:Y:S01]  /*36810*/  IMAD.U32 R6, R196.reuse, 0x10000, RZ ;  /* 0x00010000c4067824 */ /* 0x060fe200078e00ff */
[----:B------:R-:W-:Y:S01]  /*36820*/  LOP3.LUT R11, R11, 0xfffffffd, RZ, 0xc0, !PT ;  /* 0xfffffffd0b0b7812 */ /* 0x000fe200078ec0ff */
[----:B------:R-:W-:Y:S01]  /*36830*/  BSSY.RECONVERGENT B1, `(.L_x_31726) ;  /* 0x0000063000017945 */ /* 0x000fe20003800200 */
[----:B------:R-:W-:Y:S01]  /*36840*/  PRMT R196, R196, 0x7632, R196 ;  /* 0x00007632c4c47816 */ /* 0x000fe200000000c4 */
[----:B------:R-:W-:Y:S01]  /*36850*/  FMUL.FTZ R6, R6, R13 ;  /* 0x0000000d06067220 */ /* 0x000fe20000410000 */
[----:B------:R-:W1:Y:S01]  /*36860*/  LDC R9, c[0x0][0x404] ;  /* 0x00010100ff097b82 */ /* 0x000e620000000800 */
[----:B------:R-:W-:Y:S02]  /*36870*/  IMAD.MOV.U32 R194, RZ, RZ, 0x2 ;  /* 0x00000002ffc27424 */ /* 0x000fe400078e00ff */
[----:B------:R-:W-:Y:S01]  /*36880*/  FFMA.FTZ R192, R192, R234, 1.1641532182693481445e-10 ;  /* 0x2f000000c0c07423 */ /* 0x000fe200000100ea */
[----:B0-----:R-:W-:-:S04]  /*36890*/  FMUL.FTZ R6, R6, R213 ;  /* 0x000000d506067220 */ /* 0x001fc80000410000 */
[----:B-1----:R-:W-:-:S04]  /*368a0*/  FSETP.GTU.FTZ.AND P0, PT, R192, R9, PT ;  /* 0x00000009c000720b */ /* 0x002fc80003f1c000 */
[----:B------:R-:W-:Y:S02]  /*368b0*/  FSEL R192, R6, RZ, !P0 ;  /* 0x000000ff06c07208 */ /* 0x000fe40004000000 */
[----:B------:R-:W-:Y:S02]  /*368c0*/  PLOP3.LUT P0, PT, P0, PT, PT, 0x8, 0x80 ;  /* 0x000000000080781c */ /* 0x000fe4000070e170 */
[----:B------:R-:W-:-:S05]  /*368d0*/  SHF.L.U32 R6, R28, 0x10, RZ ;  /* 0x000000101c067819 */ /* 0x000fca00000006ff */
[----:B------:R-:W-:Y:S01]  /*368e0*/  FFMA.FTZ R192, R192, R6, R124 ;  /* 0x00000006c0c07223 */ /* 0x000fe2000001007c */
        /* <DEDUP_REMOVED lines=12> */
.L_x_31728:
        /* <DEDUP_REMOVED lines=12> */
.L_x_31730:
[----:B------:R-:W-:Y:S05]  /*36a70*/  BSYNC.RECONVERGENT B2 ;  /* 0x0000000000027941 */ /* 0x000fea0003800200 */
.L_x_31729:
        /* <DEDUP_REMOVED lines=62> */
.L_x_31727:
[----:B------:R-:W-:Y:S05]  /*36e60*/  BSYNC.RECONVERGENT B1 ;  /* 0x0000000000017941 */ /* 0x000fea0003800200 */
.L_x_31726:
        /* <DEDUP_REMOVED lines=24> */
.L_x_31733:
        /* <DEDUP_REMOVED lines=12> */
.L_x_31735:
[----:B------:R-:W-:Y:S05]  /*370b0*/  BSYNC.RECONVERGENT B2 ;  /* 0x0000000000027941 */ /* 0x000fea0003800200 */
.L_x_31734:
        /* <DEDUP_REMOVED lines=62> */
.L_x_31732:
[----:B------:R-:W-:Y:S05]  /*374a0*/  BSYNC.RECONVERGENT B1 ;  /* 0x0000000000017941 */ /* 0x000fea0003800200 */
.L_x_31731:
        /* <DEDUP_REMOVED lines=24> */
.L_x_31738:
        /* <DEDUP_REMOVED lines=12> */
.L_x_31740:
[----:B------:R-:W-:Y:S05]  /*376f0*/  BSYNC.RECONVERGENT B2 ;  /* 0x0000000000027941 */ /* 0x000fea0003800200 */
.L_x_31739:
[----:B--234-:R-:W-:Y:S01]  /*37700*/  IMAD.WIDE.U32 R232, R2, -0x2daee0ad, RZ ;  /* 0xd2511f5302e87825 */ /* 0x01cfe200078e00ff */
        /* <DEDUP_REMOVED lines=61> */
.L_x_31737:
[----:B------:R-:W-:Y:S05]  /*37ae0*/  BSYNC.RECONVERGENT B1 ;  /* 0x0000000000017941 */ /* 0x000fea0003800200 */
.L_x_31736:
        /* <DEDUP_REMOVED lines=9> */
[----:B------:R-:W-:-:S04]  /*37b80*/  HFMA2 R197, -RZ, RZ, 0, 1.1920928955078125e-07 ;  /* 0x00000002ffc57431 */ /* 0x000fc800000001ff */
[----:B------:R-:W-:Y:S02]  /*37b90*/  FSEL R195, R195, RZ, !P2 ;  /* 0x000000ffc3c37208 */ /* 0x000fe40005000000 */
        /* <DEDUP_REMOVED lines=13> */
.L_x_31743:
        /* <DEDUP_REMOVED lines=12> */
.L_x_31745:
[----:B------:R-:W-:Y:S05]  /*37d30*/  BSYNC.RECONVERGENT B2 ;  /* 0x0000000000027941 */ /* 0x000fea0003800200 */
.L_x_31744:
        /* <DEDUP_REMOVED lines=62> */
.L_x_31742:
[----:B------:R-:W-:Y:S05]  /*38120*/  BSYNC.RECONVERGENT B1 ;  /* 0x0000000000017941 */ /* 0x000fea0003800200 */
.L_x_31741:
        /* <DEDUP_REMOVED lines=24> */
.L_x_31748:
        /* <DEDUP_REMOVED lines=12> */
.L_x_31750:
[----:B------:R-:W-:Y:S05]  /*38370*/  BSYNC.RECONVERGENT B2 ;  /* 0x0000000000027941 */ /* 0x000fea0003800200 */
.L_x_31749:
        /* <DEDUP_REMOVED lines=62> */
.L_x_31747:
[----:B------:R-:W-:Y:S05]  /*38760*/  BSYNC.RECONVERGENT B1 ;  /* 0x0000000000017941 */ /* 0x000fea0003800200 */
.L_x_31746:
        /* <DEDUP_REMOVED lines=24> */
.L_x_31753:
        /* <DEDUP_REMOVED lines=12> */
.L_x_31755:
[----:B------:R-:W-:Y:S05]  /*389b0*/  BSYNC.RECONVERGENT B2 ;  /* 0x0000000000027941 */ /* 0x000fea0003800200 */
.L_x_31754:
        /* <DEDUP_REMOVED lines=62> */
.L_x_31752:
[----:B------:R-:W-:Y:S05]  /*38da0*/  BSYNC.RECONVERGENT B1 ;  /* 0x0000000000017941 */ /* 0x000fea0003800200 */
.L_x_31751:
        /* <DEDUP_REMOVED lines=24> */
.L_x_31758:
        /* <DEDUP_REMOVED lines=15> */
.L_x_31760:
[----:B------:R-:W-:Y:S05]  /*39020*/  BSYNC.RECONVERGENT B2 ;  /* 0x0000000000027941 */ /* 0x000fea0003800200 */
.L_x_31759:
        /* <DEDUP_REMOVED lines=62> */
.L_x_31757:
[----:B------:R-:W-:Y:S05]  /*39410*/  BSYNC.RECONVERGENT B1 ;  /* 0x0000000000017941 */ /* 0x000fea0003800200 */
.L_x_31756:
        /* <DEDUP_REMOVED lines=12> */
.L_x_31720:
        /* <DEDUP_REMOVED lines=16> */
.L_x_31764:
        /* <DEDUP_REMOVED lines=12> */
.L_x_31766:
[----:B------:R-:W-:Y:S05]  /*396a0*/  BSYNC.RECONVERGENT B2 ;  /* 0x0000000000027941 */ /* 0x000fea0003800200 */
.L_x_31765:
        /* <DEDUP_REMOVED lines=61> */
.L_x_31763:
[----:B------:R-:W-:Y:S05]  /*39a80*/  BSYNC.RECONVERGENT B1 ;  /* 0x0000000000017941 */ /* 0x000fea0003800200 */
.L_x_31762:
        /* <DEDUP_REMOVED lines=29> */
.L_x_31769:
        /* <DEDUP_REMOVED lines=12> */
.L_x_31771:
[----:B------:R-:W-:Y:S05]  /*39d20*/  BSYNC.RECONVERGENT B2 ;  /* 0x0000000000027941 */ /* 0x000fea0003800200 */
.L_x_31770:
        /* <DEDUP_REMOVED lines=62> */
.L_x_31768:
[----:B------:R-:W-:Y:S05]  /*3a110*/  BSYNC.RECONVERGENT B1 ;  /* 0x0000000000017941 */ /* 0x000fea0003800200 */
.L_x_31767:
        /* <DEDUP_REMOVED lines=24> */
.L_x_31774:
        /* <DEDUP_REMOVED lines=12> */
.L_x_31776:
[----:B------:R-:W-:Y:S05]  /*3a360*/  BSYNC.RECONVERGENT B2 ;  /* 0x0000000000027941 */ /* 0x000fea0003800200 */
.L_x_31775:
        /* <DEDUP_REMOVED lines=62> */
.L_x_31773:
[----:B------:R-:W-:Y:S05]  /*3a750*/  BSYNC.RECONVERGENT B1 ;  /* 0x0000000000017941 */ /* 0x000fea0003800200 */
.L_x_31772:
        /* <DEDUP_REMOVED lines=24> */
.L_x_31779:
        /* <DEDUP_REMOVED lines=12> */
.L_x_31781:
[----:B------:R-:W-:Y:S05]  /*3a9a0*/  BSYNC.RECONVERGENT B2 ;  /* 0x0000000000027941 */ /* 0x000fea0003800200 */
.L_x_31780:
        /* <DEDUP_REMOVED lines=62> */
.L_x_31778:
[----:B------:R-:W-:Y:S05]  /*3ad90*/  BSYNC.RECONVERGENT B1 ;  /* 0x0000000000017941 */ /* 0x000fea0003800200 */
.L_x_31777:
        /* <DEDUP_REMOVED lines=24> */
.L_x_31784:
        /* <DEDUP_REMOVED lines=12> */
.L_x_31786:
[----:B------:R-:W-:Y:S05]  /*3afe0*/  BSYNC.RECONVERGENT B2 ;  /* 0x0000000000027941 */ /* 0x000fea0003800200 */
.L_x_31785:
        /* <DEDUP_REMOVED lines=62> */
.L_x_31783:
[----:B------:R-:W-:Y:S05]  /*3b3d0*/  BSYNC.RECONVERGENT B1 ;  /* 0x0000000000017941 */ /* 0x000fea0003800200 */
.L_x_31782:
        /* <DEDUP_REMOVED lines=24> */
.L_x_31789:
        /* <DEDUP_REMOVED lines=12> */
.L_x_31791:
[----:B------:R-:W-:Y:S05]  /*3b620*/  BSYNC.RECONVERGENT B2 ;  /* 0x0000000000027941 */ /* 0x000fea0003800200 */
.L_x_31790:
        /* <DEDUP_REMOVED lines=62> */
.L_x_31788:
[----:B------:R-:W-:Y:S05]  /*3ba10*/  BSYNC.RECONVERGENT B1 ;  /* 0x0000000000017941 */ /* 0x000fea0003800200 */
.L_x_31787:
        /* <DEDUP_REMOVED lines=24> */
.L_x_31794:
        /* <DEDUP_REMOVED lines=12> */
.L_x_31796:
[----:B------:R-:W-:Y:S05]  /*3bc60*/  BSYNC.RECONVERGENT B2 ;  /* 0x0000000000027941 */ /* 0x000fea0003800200 */
.L_x_31795:
        /* <DEDUP_REMOVED lines=62> */
.L_x_31793:
[----:B------:R-:W-:Y:S05]  /*3c050*/  BSYNC.RECONVERGENT B1 ;  /* 0x0000000000017941 */ /* 0x000fea0003800200 */
.L_x_31792:
        /* <DEDUP_REMOVED lines=24> */
.L_x_31799:
        /* <DEDUP_REMOVED lines=15> */
.L_x_31801:
[----:B------:R-:W-:Y:S05]  /*3c2d0*/  BSYNC.RECONVERGENT B2 ;  /* 0x0000000000027941 */ /* 0x000fea0003800200 */
.L_x_31800:
        /* <DEDUP_REMOVED lines=62> */
.L_x_31798:
[----:B------:R-:W-:Y:S05]  /*3c6c0*/  BSYNC.RECONVERGENT B1 ;  /* 0x0000000000017941 */ /* 0x000fea0003800200 */
.L_x_31797:
        /* <DEDUP_REMOVED lines=11> */
.L_x_31761:
        /* <DEDUP_REMOVED lines=22> */
.L_x_31719:
[----:B------:R-:W-:Y:S05]  /*3c8e0*/  BSYNC.RECONVERGENT B0 ;  /* 0x0000000000007941 */ /* 0x000fea0003800200 */
.L_x_31718:
        /* <DEDUP_REMOVED lines=31> */
.L_x_31807:
        /* <DEDUP_REMOVED lines=12> */
.L_x_31809:
[----:B------:R-:W-:Y:S05]  /*3cba0*/  BSYNC.RECONVERGENT B2 ;  /* 0x0000000000027941 */ /* 0x000fea0003800200 */
.L_x_31808:
        /* <DEDUP_REMOVED lines=61> */
.L_x_31806:
[----:B------:R-:W-:Y:S05]  /*3cf80*/  BSYNC.RECONVERGENT B1 ;  /* 0x0000000000017941 */ /* 0x000fea0003800200 */
.L_x_31805:
        /* <DEDUP_REMOVED lines=29> */
.L_x_31812:
        /* <DEDUP_REMOVED lines=12> */
.L_x_31814:
[----:B------:R-:W-:Y:S05]  /*3d220*/  BSYNC.RECONVERGENT B2 ;  /* 0x0000000000027941 */ /* 0x000fea0003800200 */
.L_x_31813:
        /* <DEDUP_REMOVED lines=62> */
.L_x_31811:
[----:B------:R-:W-:Y:S05]  /*3d610*/  BSYNC.RECONVERGENT B1 ;  /* 0x0000000000017941 */ /* 0x000fea0003800200 */
.L_x_31810:
        /* <DEDUP_REMOVED lines=24> */
.L_x_31817:
        /* <DEDUP_REMOVED lines=12> */
.L_x_31819:
[----:B------:R-:W-:Y:S05]  /*3d860*/  BSYNC.RECONVERGENT B2 ;  /* 0x0000000000027941 */ /* 0x000fea0003800200 */
.L_x_31818:
        /* <DEDUP_REMOVED lines=62> */
.L_x_31816:
[----:B------:R-:W-:Y:S05]  /*3dc50*/  BSYNC.RECONVERGENT B1 ;  /* 0x0000000000017941 */ /* 0x000fea0003800200 */
.L_x_31815:
        /* <DEDUP_REMOVED lines=24> */
.L_x_31822:
        /* <DEDUP_REMOVED lines=12> */
.L_x_31824:
[----:B------:R-:W-:Y:S05]  /*3dea0*/  BSYNC.RECONVERGENT B2 ;  /* 0x0000000000027941 */ /* 0x000fea0003800200 */
.L_x_31823:
        /* <DEDUP_REMOVED lines=62> */
.L_x_31821:
[----:B------:R-:W-:Y:S05]  /*3e290*/  BSYNC.RECONVERGENT B1 ;  /* 0x0000000000017941 */ /* 0x000fea0003800200 */
.L_x_31820:
        /* <DEDUP_REMOVED lines=24> */
.L_x_31827:
        /* <DEDUP_REMOVED lines=12> */
.L_x_31829:
[----:B------:R-:W-:Y:S05]  /*3e4e0*/  BSYNC.RECONVERGENT B2 ;  /* 0x0000000000027941 */ /* 0x000fea0003800200 */
.L_x_31828:
        /* <DEDUP_REMOVED lines=62> */
.L_x_31826:
[----:B------:R-:W-:Y:S05]  /*3e8d0*/  BSYNC.RECONVERGENT B1 ;  /* 0x0000000000017941 */ /* 0x000fea0003800200 */
.L_x_31825:
        /* <DEDUP_REMOVED lines=24> */
.L_x_31832:
        /* <DEDUP_REMOVED lines=12> */
.L_x_31834:
[----:B------:R-:W-:Y:S05]  /*3eb20*/  BSYNC.RECONVERGENT B2 ;  /* 0x0000000000027941 */ /* 0x000fea0003800200 */
.L_x_31833:
        /* <DEDUP_REMOVED lines=62> */
.L_x_31831:
[----:B------:R-:W-:Y:S05]  /*3ef10*/  BSYNC.RECONVERGENT B1 ;  /* 0x0000000000017941 */ /* 0x000fea0003800200 */
.L_x_31830:
        /* <DEDUP_REMOVED lines=24> */
.L_x_31837:
        /* <DEDUP_REMOVED lines=12> */
.L_x_31839:
[----:B------:R-:W-:Y:S05]  /*3f160*/  BSYNC.RECONVERGENT B2 ;  /* 0x0000000000027941 */ /* 0x000fea0003800200 */
.L_x_31838:
        /* <DEDUP_REMOVED lines=62> */
.L_x_31836:
[----:B------:R-:W-:Y:S05]  /*3f550*/  BSYNC.RECONVERGENT B1 ;  /* 0x0000000000017941 */ /* 0x000fea0003800200 */
.L_x_31835:
        /* <DEDUP_REMOVED lines=24> */
.L_x_31842:
        /* <DEDUP_REMOVED lines=15> */
.L_x_31844:
[----:B------:R-:W-:Y:S05]  /*3f7d0*/  BSYNC.RECONVERGENT B2 ;  /* 0x0000000000027941 */ /* 0x000fea0003800200 */
.L_x_31843:
        /* <DEDUP_REMOVED lines=62> */
.L_x_31841:
[----:B------:R-:W-:Y:S05]  /*3fbc0*/  BSYNC.RECONVERGENT B1 ;  /* 0x0000000000017941 */ /* 0x000fea0003800200 */
.L_x_31840:
        /* <DEDUP_REMOVED lines=12> */
.L_x_31804:
        /* <DEDUP_REMOVED lines=16> */
.L_x_31848:
        /* <DEDUP_REMOVED lines=12> */
.L_x_31850:
[----:B------:R-:W-:Y:S05]  /*3fe50*/  BSYNC.RECONVERGENT B2 ;  /* 0x0000000000027941 */ /* 0x000fea0003800200 */
.L_x_31849:
        /* <DEDUP_REMOVED lines=61> */
.L_x_31847:
[----:B------:R-:W-:Y:S05]  /*40230*/  BSYNC.RECONVERGENT B1 ;  /* 0x0000000000017941 */ /* 0x000fea0003800200 */
.L_x_31846:
        /* <DEDUP_REMOVED lines=29> */
.L_x_31853:
        /* <DEDUP_REMOVED lines=12> */
.L_x_31855:
[----:B------:R-:W-:Y:S05]  /*404d0*/  BSYNC.RECONVERGENT B2 ;  /* 0x0000000000027941 */ /* 0x000fea0003800200 */
.L_x_31854:
        /* <DEDUP_REMOVED lines=62> */
.L_x_31852:
[----:B------:R-:W-:Y:S05]  /*408c0*/  BSYNC.RECONVERGENT B1 ;  /* 0x0000000000017941 */ /* 0x000fea0003800200 */
.L_x_31851:
        /* <DEDUP_REMOVED lines=24> */
.L_x_31858:
        /* <DEDUP_REMOVED lines=12> */
.L_x_31860:
[----:B------:R-:W-:Y:S05]  /*40b10*/  BSYNC.RECONVERGENT B2 ;  /* 0x0000000000027941 */ /* 0x000fea0003800200 */
.L_x_31859:
        /* <DEDUP_REMOVED lines=62> */
.L_x_31857:
[----:B------:R-:W-:Y:S05]  /*40f00*/  BSYNC.RECONVERGENT B1 ;  /* 0x0000000000017941 */ /* 0x000fea0003800200 */
.L_x_31856:
        /* <DEDUP_REMOVED lines=24> */
.L_x_31863:
        /* <DEDUP_REMOVED lines=12> */
.L_x_31865:
[----:B------:R-:W-:Y:S05]  /*41150*/  BSYNC.RECONVERGENT B2 ;  /* 0x0000000000027941 */ /* 0x000fea0003800200 */
.L_x_31864:
        /* <DEDUP_REMOVED lines=62> */
.L_x_31862:
[----:B------:R-:W-:Y:S05]  /*41540*/  BSYNC.RECONVERGENT B1 ;  /* 0x0000000000017941 */ /* 0x000fea0003800200 */
.L_x_31861:
        /* <DEDUP_REMOVED lines=24> */
.L_x_31868:
        /* <DEDUP_REMOVED lines=12> */
.L_x_31870:
[----:B------:R-:W-:Y:S05]  /*41790*/  BSYNC.RECONVERGENT B2 ;  /* 0x0000000000027941 */ /* 0x000fea0003800200 */
.L_x_31869:
        /* <DEDUP_REMOVED lines=62> */
.L_x_31867:
[----:B------:R-:W-:Y:S05]  /*41b80*/  BSYNC.RECONVERGENT B1 ;  /* 0x0000000000017941 */ /* 0x000fea0003800200 */
.L_x_31866:
        /* <DEDUP_REMOVED lines=24> */
.L_x_31873:
        /* <DEDUP_REMOVED lines=12> */
.L_x_31875:
[----:B------:R-:W-:Y:S05]  /*41dd0*/  BSYNC.RECONVERGENT B2 ;  /* 0x0000000000027941 */ /* 0x000fea0003800200 */
.L_x_31874:
        /* <DEDUP_REMOVED lines=62> */
.L_x_31872:
[----:B------:R-:W-:Y:S05]  /*421c0*/  BSYNC.RECONVERGENT B1 ;  /* 0x0000000000017941 */ /* 0x000fea0003800200 */
.L_x_31871:
        /* <DEDUP_REMOVED lines=24> */
.L_x_31878:
        /* <DEDUP_REMOVED lines=12> */
.L_x_31880:
[----:B------:R-:W-:Y:S05]  /*42410*/  BSYNC.RECONVERGENT B2 ;  /* 0x0000000000027941 */ /* 0x000fea0003800200 */
.L_x_31879:
        /* <DEDUP_REMOVED lines=62> */
.L_x_31877:
[----:B------:R-:W-:Y:S05]  /*42800*/  BSYNC.RECONVERGENT B1 ;  /* 0x0000000000017941 */ /* 0x000fea0003800200 */
.L_x_31876:
        /* <DEDUP_REMOVED lines=24> */
.L_x_31883:
        /* <DEDUP_REMOVED lines=15> */
.L_x_31885:
[----:B------:R-:W-:Y:S05]  /*42a80*/  BSYNC.RECONVERGENT B2 ;  /* 0x0000000000027941 */ /* 0x000fea0003800200 */
.L_x_31884:
        /* <DEDUP_REMOVED lines=62> */
.L_x_31882:
[----:B------:R-:W-:Y:S05]  /*42e70*/  BSYNC.RECONVERGENT B1 ;  /* 0x0000000000017941 */ /* 0x000fea0003800200 */
.L_x_31881:
        /* <DEDUP_REMOVED lines=11> */
.L_x_31845:
[----:B------:R-:W0:Y:S01]  /*42f30*/  LDC.64 R214, c[0x0][0x3a8] ;  /* 0x0000ea00ffd67b82 */ /* 0x000e220000000a00 */
[----:B------:R-:W-:Y:S02]  /*42f40*/  SEL R9, RZ, 0x1000000, !P6 ;  /* 0x01000000ff097807 */ /* 0x000fe40007000000 */
[----:B------:R-:W-:Y:S02]  /*42f50*/  SEL R13, RZ, 0x10000, !P5 ;  /* 0x00010000ff0d7807 */ /* 0x000fe40006800000 */
[----:B------:R-:W-:Y:S02]  /*42f60*/  SEL R213, RZ, 0x100, !P4 ;  /* 0x00000100ffd57807 */ /* 0x000fe40006000000 */
[----:B------:R-:W-:Y:S01]  /*42f70*/  LOP3.LUT P6, RZ, R11, 0x2, RZ, 0xc0, !PT ;  /* 0x000000020bff7812 */ /* 0x000fe200078cc0ff */
[----:B------:R-:W1:Y:S01]  /*42f80*/  LDC.64 R232, c[0x0][0x3b0] ;  /* 0x0000ec00ffe87b82 */ /* 0x000e620000000a00 */
[----:B------:R-:W-:Y:S02]  /*42f90*/  LOP3.LUT R9, R213, R9, R13, 0xfe, !PT ;  /* 0x00000009d5097212 */ /* 0x000fe400078efe0d */
[----:B------:R-:W-:-:S02]  /*42fa0*/  SEL R13, RZ, 0x10000, !P1 ;  /* 0x00010000ff0d7807 */ /* 0x000fc40004800000 */
[----:B------:R-:W-:Y:S01]  /*42fb0*/  SEL R213, RZ, 0x100, !P0 ;  /* 0x00000100ffd57807 */ /* 0x000fe20004000000 */
[----:B0-----:R-:W-:-:S05]  /*42fc0*/  IMAD.WIDE.U32 R214, R14, 0x20, R214 ;  /* 0x000000200ed67825 */ /* 0x001fca00078e00d6 */
[----:B------:R-:W-:Y:S01]  /*42fd0*/  STG.E.128 desc[UR6][R214.64], R200 ;  /* 0x000000c8d6007986 */ /* 0x000fe2000c101d06 */
[----:B-1----:R-:W-:-:S03]  /*42fe0*/  IMAD.WIDE.U32 R232, R14, 0x8, R232 ;  /* 0x000000080ee87825 */ /* 0x002fc600078e00e8 */
[----:B------:R0:W-:Y:S02]  /*42ff0*/  STG.E.128 desc[UR6][R214.64+0x10], R204 ;  /* 0x000010ccd6007986 */ /* 0x0001e4000c101d06 */
[----:B0-----:R-:W-:-:S04]  /*43000*/  SEL R214, RZ, 0x1, !P3 ;  /* 0x00000001ffd67807 */ /* 0x001fc80005800000 */
[----:B------:R-:W-:Y:S02]  /*43010*/  LOP3.LUT R215, R9, R214, RZ, 0xfc, !PT ;  /* 0x000000d609d77212 */ /* 0x000fe400078efcff */
[----:B------:R-:W-:-:S04]  /*43020*/  SEL R9, RZ, 0x1000000, !P2 ;  /* 0x01000000ff097807 */ /* 0x000fc80005000000 */
[----:B------:R-:W-:Y:S02]  /*43030*/  LOP3.LUT R9, R213, R9, R13, 0xfe, !PT ;  /* 0x00000009d5097212 */ /* 0x000fe400078efe0d */
[----:B------:R-:W-:-:S04]  /*43040*/  SEL R13, RZ, 0x1, !P6 ;  /* 0x00000001ff0d7807 */ /* 0x000fc80007000000 */
[----:B------:R-:W-:Y:S01]  /*43050*/  LOP3.LUT R214, R9, R13, RZ, 0xfc, !PT ;  /* 0x0000000d09d67212 */ /* 0x000fe200078efcff */
[----:B------:R-:W-:-:S04]  /*43060*/  IMAD.MOV.U32 R9, RZ, RZ, R212 ;  /* 0x000000ffff097224 */ /* 0x000fc800078e00d4 */
[----:B------:R0:W-:Y:S03]  /*43070*/  STG.E.64 desc[UR6][R232.64], R214 ;  /* 0x000000d6e8007986 */ /* 0x0001e6000c101b06 */
.L_x_31803:
[----:B------:R-:W-:Y:S05]  /*43080*/  BSYNC.RECONVERGENT B0 ;  /* 0x0000000000007941 */ /* 0x000fea0003800200 */
.L_x_31802:
[----:B------:R-:W-:Y:S01]  /*43090*/  FADD.FTZ R13, RZ, R132 ;  /* 0x00000084ff0d7221 */ /* 0x000fe20000010000 */
[----:B------:R-:W-:Y:S01]  /*430a0*/  LOP3.LUT P0, RZ, R11, 0x80, RZ, 0xc0, !PT ;  /* 0x000000800bff7812 */ /* 0x000fe2000780c0ff */
[----:B------:R-:W-:Y:S01]  /*430b0*/  UMOV UR13, 0xffffffff ;  /* 0xffffffff000d7882 */ /* 0x000fe20000000000 */
[C---:B------:R-:W-:Y:S01]  /*430c0*/  ISETP.GT.U32.AND P5, PT, R0.reuse, 0x3f, PT ;  /* 0x0000003f0000780c */ /* 0x040fe20003fa4070 */
[----:B------:R-:W-:Y:S01]  /*430d0*/  FADD.FTZ R13, R133, R13 ;  /* 0x0000000d850d7221 */ /* 0x000fe20000010000 */
[C---:B------:R-:W-:Y:S02]  /*430e0*/  ISETP.GT.U32.AND P4, PT, R0.reuse, 0x5f, PT ;  /* 0x0000005f0000780c */ /* 0x040fe40003f84070 */
[----:B------:R-:W-:Y:S01]  /*430f0*/  ISETP.GT.U32.AND P3, PT, R0, 0x7f, PT ;  /* 0x0000007f0000780c */ /* 0x000fe20003f64070 */
        /* <DEDUP_REMOVED lines=13> */
[----:B0-----:R-:W-:Y:S02]  /*431d0*/  FSEL R213, R13, RZ, P0 ;  /* 0x000000ff0dd57208 */ /* 0x001fe40000000000 */
        /* <DEDUP_REMOVED lines=82> */
[----:B-1234-:R-:W1:Y:S01]  /*43700*/  LDC R214, c[0x0][0x400] ;  /* 0x00010000ffd67b82 */ /* 0x01ee620000000800 */
        /* <DEDUP_REMOVED lines=184> */
.L_x_31919:
[----:B------:R-:W-:Y:S01]  /*44290*/  LOP3.LUT P2, RZ, R250, 0x1f, RZ, 0xc0, !PT ;  /* 0x0000001ffaff7812 */ /* 0x000fe2000784c0ff */
[----:B-1----:R-:W-:Y:S01]  /*442a0*/  FADD.FTZ R13, R213, R13 ;  /* 0x0000000dd50d7221 */ /* 0x002fe20000010000 */
[----:B------:R-:W-:Y:S01]  /*442b0*/  FMUL.FTZ R14, R215, R215 ;  /* 0x000000d7d70e7220 */ /* 0x000fe20000410000 */
[----:B------:R-:W-:Y:S01]  /*442c0*/  ISETP.NE.AND P0, PT, RZ, UR11, PT ;  /* 0x0000000bff007c0c */ /* 0x000fe2000bf05270 */
[----:B------:R-:W-:Y:S01]  /*442d0*/  BSSY.RECONVERGENT B0, `(.L_x_31887) ;  /* 0x0000046000007945 */ /* 0x000fe20003800200 */
[----:B------:R-:W-:Y:S01]  /*442e0*/  FFMA.FTZ R13, R13, R214, UR12 ;  /* 0x0000000c0d0d7e23 */ /* 0x000fe200080100d6 */
[----:B------:R-:W-:Y:S02]  /*442f0*/  LOP3.LUT P1, RZ, R11, 0x80, RZ, 0xc0, !PT ;  /* 0x000000800bff7812 */ /* 0x000fe4000782c0ff */
[----:B------:R-:W-:-:S05]  /*44300*/  FSEL R14, R14, RZ, P0 ;  /* 0x000000ff0e0e7208 */ /* 0x000fca0000000000 */
[----:B0-----:R-:W0:Y:S01]  /*44310*/  @!P2 LDC.64 R212, c[0x0][0x3c0] ;  /* 0x0000f000ffd4ab82 */ /* 0x001e220000000a00 */
[----:B------:R-:W-:Y:S01]  /*44320*/  FADD.FTZ R13, R13, R14 ;  /* 0x0000000e0d0d7221 */ /* 0x000fe20000010000 */
[----:B------:R-:W-:-:S05]  /*44330*/  FSEL R14, R215, RZ, !P0 ;  /* 0x000000ffd70e7208 */ /* 0x000fca0004000000 */
[----:B------:R-:W1:Y:S01]  /*44340*/  MUFU.RSQ R13, R13 ;  /* 0x0000000d000d7308 */ /* 0x000e620000001400 */
[----:B0-----:R-:W-:-:S05]  /*44350*/  @!P2 IMAD.WIDE R212, R15, 0x4, R212 ;  /* 0x000000040fd4a825 */ /* 0x001fca00078e02d4 */
[----:B------:R0:W-:Y:S02]  /*44360*/  @!P2 STG.E desc[UR6][R212.64], R215 ;  /* 0x000000d7d400a986 */ /* 0x0001e4000c101906 */
[----:B0-----:R-:W0:Y:S02]  /*44370*/  @!P2 LDC.64 R212, c[0x0][0x3c8] ;  /* 0x0000f200ffd4ab82 */ /* 0x001e240000000a00 */
[----:B0-----:R-:W-:-:S05]  /*44380*/  @!P2 IMAD.WIDE R212, R15, 0x4, R212 ;  /* 0x000000040fd4a825 */ /* 0x001fca00078e02d4 */
[----:B-1----:R0:W-:Y:S01]  /*44390*/  @!P2 STG.E desc[UR6][R212.64], R13 ;  /* 0x0000000dd400a986 */ /* 0x0021e2000c101906 */
        /* <DEDUP_REMOVED lines=9> */
[----:B------:R-:W-:-:S04]  /*44430*/  FMUL.FTZ R232, R13, R232 ;  /* 0x000000e80de87220 */ /* 0x000fc80000410000 */
        /* <DEDUP_REMOVED lines=16> */
[----:B------:R-:W-:Y:S01]  /*44540*/  FADD.FTZ R234, R208, -R14 ;  /* 0x8000000ed0ea7221 */ /* 0x000fe20000010000 */
[----:B------:R-:W-:Y:S01]  /*44550*/  IMAD.U32 R250, R250, 0x10000, RZ ;  /* 0x00010000fafa7824 */ /* 0x000fe200078e00ff */
[----:B------:R-:W3:Y:S01]  /*44560*/  LDL R252, [R1+0x70] ;  /* 0x0000700001fc7983 */ /* 0x000ee20000100800 */
[----:B------:R-:W-:Y:S01]  /*44570*/  FFMA.FTZ R213, R213, R214, R215 ;  /* 0x000000d6d5d57223 */ /* 0x000fe200000100d7 */
[----:B------:R-:W-:Y:S01]  /*44580*/  SHF.L.U32 R214, R226, 0x10, RZ ;  /* 0x00000010e2d67819 */ /* 0x000fe200000006ff */
[----:B------:R-:W-:Y:S01]  /*44590*/  FMUL.FTZ R234, R13, R234 ;  /* 0x000000ea0dea7220 */ /* 0x000fe20000410000 */
[----:B------:R-:W-:-:S04]  /*445a0*/  IMAD.U32 R215, R122, 0x10000, RZ ;  /* 0x000100007ad77824 */ /* 0x000fc800078e00ff */
[----:B------:R-:W-:Y:S01]  /*445b0*/  FFMA.FTZ R234, R234, R214, R215 ;  /* 0x000000d6eaea7223 */ /* 0x000fe200000100d7 */
[----:B------:R-:W-:-:S04]  /*445c0*/  FADD.FTZ R214, R209, -R14 ;  /* 0x8000000ed1d67221 */ /* 0x000fc80000010000 */
[----:B------:R-:W-:Y:S01]  /*445d0*/  FMUL.FTZ R214, R13, R214 ;  /* 0x000000d60dd67220 */ /* 0x000fe20000410000 */
[----:B--2---:R-:W-:Y:S01]  /*445e0*/  SHF.L.U32 R215, R251, 0x10, RZ ;  /* 0x00000010fbd77819 */ /* 0x004fe200000006ff */
[----:B------:R-:W-:-:S04]  /*445f0*/  IMAD.U32 R251, R123, 0x10000, RZ ;  /* 0x000100007bfb7824 */ /* 0x000fc800078e00ff */
        /* <DEDUP_REMOVED lines=19> */
.L_x_31888:
[----:B------:R-:W-:Y:S05]  /*44730*/  BSYNC.RECONVERGENT B0 ;  /* 0x0000000000007941 */ /* 0x000fea0003800200 */
.L_x_31887:
        /* <DEDUP_REMOVED lines=58> */
[----:B------:R-:W-:-:S07]  /*44ae0*/  VIADD R12, R12, 0x20 ;  /* 0x000000200c0c7836 */ /* 0x000fce0000000000 */
.L_x_31890:
[----:B------:R-:W-:Y:S05]  /*44af0*/  BSYNC.RECONVERGENT B0 ;  /* 0x0000000000007941 */ /* 0x000fea0003800200 */
.L_x_31889:
        /* <DEDUP_REMOVED lines=59> */
.L_x_31892:
[----:B------:R-:W-:Y:S05]  /*44eb0*/  BSYNC.RECONVERGENT B0 ;  /* 0x0000000000007941 */ /* 0x000fea0003800200 */
.L_x_31891:
        /* <DEDUP_REMOVED lines=59> */
.L_x_31894:
[----:B------:R-:W-:Y:S05]  /*45270*/  BSYNC.RECONVERGENT B0 ;  /* 0x0000000000007941 */ /* 0x000fea0003800200 */
.L_x_31893:
        /* <DEDUP_REMOVED lines=59> */
.L_x_31896:
[----:B------:R-:W-:Y:S05]  /*45630*/  BSYNC.RECONVERGENT B0 ;  /* 0x0000000000007941 */ /* 0x000fea0003800200 */
.L_x_31895:
        /* <DEDUP_REMOVED lines=59> */
.L_x_31898:
[----:B------:R-:W-:Y:S05]  /*459f0*/  BSYNC.RECONVERGENT B0 ;  /* 0x0000000000007941 */ /* 0x000fea0003800200 */
.L_x_31897:
        /* <DEDUP_REMOVED lines=59> */
.L_x_31900:
[----:B------:R-:W-:Y:S05]  /*45db0*/  BSYNC.RECONVERGENT B0 ;  /* 0x0000000000007941 */ /* 0x000fea0003800200 */
.L_x_31899:
        /* <DEDUP_REMOVED lines=59> */
.L_x_31902:
[----:B------:R-:W-:Y:S05]  /*46170*/  BSYNC.RECONVERGENT B0 ;  /* 0x0000000000007941 */ /* 0x000fea0003800200 */
.L_x_31901:
        /* <DEDUP_REMOVED lines=59> */
.L_x_31904:
[----:B------:R-:W-:Y:S05]  /*46530*/  BSYNC.RECONVERGENT B0 ;  /* 0x0000000000007941 */ /* 0x000fea0003800200 */
.L_x_31903:
        /* <DEDUP_REMOVED lines=58> */
.L_x_31906:
[----:B------:R-:W-:Y:S05]  /*468e0*/  BSYNC.RECONVERGENT B0 ;  /* 0x0000000000007941 */ /* 0x000fea0003800200 */
.L_x_31905:
[----:B0-----:R-:W0:Y:S02]  /*468f0*/  LDC.64 R12, c[0x0][0x380] ;  /* 0x0000e000ff0c7b82 */ /* 0x001e240000000a00 */
[----:B0-----:R-:W-:-:S05]  /*46900*/  IMAD R15, R12, 0x4, R15 ;  /* 0x000000040c0f7824 */ /* 0x001fca00078e020f */
[----:B------:R-:W-:-:S13]  /*46910*/  ISETP.GE.AND P0, PT, R15, R13, PT ;  /* 0x0000000d0f00720c */ /* 0x000fda0003f06270 */
[----:B------:R-:W-:Y:S05]  /*46920*/  @!P0 BRA `(.L_x_31907) ;  /* 0xfffffbb800e48947 */ /* 0x000fea000383ffff */
[----:B------:R-:W-:Y:S05]  /*46930*/  EXIT ;  /* 0x000000000000794d */ /* 0x000fea0003800000 */
.L_x_31886:
[----:B------:R-:W-:Y:S01]  /*46940*/  HFMA2 R14, -RZ, RZ, 0, 1.847743988037109375e-06 ;  /* 0x0000001fff0e7431 */ /* 0x000fe200000001ff */
[----:B------:R-:W-:Y:S01]  /*46950*/  BSSY B0, `(.L_x_31908) ;  /* 0x0000007000007945 */ /* 0x000fe20003800000 */
[----:B-1234-:R-:W-:Y:S01]  /*46960*/  MOV R233, R213 ;  /* 0x000000d500e97202 */ /* 0x01efe20000000f00 */
[----:B------:R-:W-:Y:S02]  /*46970*/  IMAD.MOV.U32 R212, RZ, RZ, 0x1 ;  /* 0x00000001ffd47424 */ /* 0x000fe400078e00ff */
[----:B------:R-:W-:-:S07]  /*46980*/  IMAD.MOV.U32 R13, RZ, RZ, -0x1 ;  /* 0xffffffffff0d7424 */ /* 0x000fce00078e00ff */
[----:B------:R-:W-:Y:S05]  /*46990*/  WARPSYNC.COLLECTIVE R13, `(.L_x_31909) ;  /* 0x000000000d087348 */ /* 0x000fea0003c00000 */
[----:B------:R0:W1:Y:S02]  /*469a0*/  SHFL.BFLY P6, R13, R233, R212, R14 ;  /* 0x0c0000d4e90d7389 */ /* 0x00006400000c000e */
[----:B01----:R-:W-:Y:S05]  /*469b0*/  ENDCOLLECTIVE ;  /* 0x000000000000791b */ /* 0x003fea0003800000 */
.L_x_31909:
[----:B------:R-:W-:Y:S05]  /*469c0*/  BSYNC B0 ;  /* 0x0000000000007941 */ /* 0x000fea0003800000 */
.L_x_31908:
        /* <DEDUP_REMOVED lines=9> */
.L_x_31910:
[----:B------:R-:W-:Y:S02]  /*46a60*/  IMAD.MOV.U32 R212, RZ, RZ, 0x4 ;  /* 0x00000004ffd47424 */ /* 0x000fe400078e00ff */
[----:B------:R-:W-:Y:S01]  /*46a70*/  FADD.FTZ R213, R213, R13 ;  /* 0x0000000dd5d57221 */ /* 0x000fe20000010000 */
[----:B------:R-:W-:-:S04]  /*46a80*/  MOV R13, 0xffffffff ;  /* 0xffffffff000d7802 */ /* 0x000fc80000000f00 */
[----:B------:R-:W-:-:S07]  /*46a90*/  MOV R233, R213 ;  /* 0x000000d500e97202 */ /* 0x000fce0000000f00 */
[----:B------:R-:W-:Y:S05]  /*46aa0*/  WARPSYNC.COLLECTIVE R13, `(.L_x_31911) ;  /* 0x000000000d087348 */ /* 0x000fea0003c00000 */
[----:B------:R0:W1:Y:S02]  /*46ab0*/  SHFL.BFLY P6, R13, R233, R212, R14 ;  /* 0x0c0000d4e90d7389 */ /* 0x00006400000c000e */
[----:B01----:R-:W-:Y:S05]  /*46ac0*/  ENDCOLLECTIVE ;  /* 0x000000000000791b */ /* 0x003fea0003800000 */
.L_x_31911:
[----:B------:R-:W-:Y:S02]  /*46ad0*/  HFMA2 R212, -RZ, RZ, 0, 4.76837158203125e-07 ;  /* 0x00000008ffd47431 */ /* 0x000fe400000001ff */
[----:B------:R-:W-:Y:S01]  /*46ae0*/  FADD.FTZ R213, R213, R13 ;  /* 0x0000000dd5d57221 */ /* 0x000fe20000010000 */
[----:B------:R-:W-:-:S03]  /*46af0*/  IMAD.MOV.U32 R13, RZ, RZ, -0x1 ;  /* 0xffffffffff0d7424 */ /* 0x000fc600078e00ff */
[----:B------:R-:W-:-:S07]  /*46b00*/  IMAD.MOV.U32 R233, RZ, RZ, R213 ;  /* 0x000000ffffe97224 */ /* 0x000fce00078e00d5 */
[----:B------:R-:W-:Y:S05]  /*46b10*/  WARPSYNC.COLLECTIVE R13, `(.L_x_31912) ;  /* 0x000000000d087348 */ /* 0x000fea0003c00000 */
[----:B------:R0:W1:Y:S02]  /*46b20*/  SHFL.BFLY P6, R13, R233, R212, R14 ;  /* 0x0c0000d4e90d7389 */ /* 0x00006400000c000e */
[----:B01----:R-:W-:Y:S05]  /*46b30*/  ENDCOLLECTIVE ;  /* 0x000000000000791b */ /* 0x003fea0003800000 */
.L_x_31912:
[----:B------:R-:W-:Y:S02]  /*46b40*/  IMAD.MOV.U32 R212, RZ, RZ, 0x10 ;  /* 0x00000010ffd47424 */ /* 0x000fe400078e00ff */
[----:B------:R-:W-:Y:S01]  /*46b50*/  FADD.FTZ R213, R213, R13 ;  /* 0x0000000dd5d57221 */ /* 0x000fe20000010000 */
[----:B------:R-:W-:-:S04]  /*46b60*/  MOV R13, 0xffffffff ;  /* 0xffffffff000d7802 */ /* 0x000fc80000000f00 */
[----:B------:R-:W-:-:S07]  /*46b70*/  MOV R233, R213 ;  /* 0x000000d500e97202 */ /* 0x000fce0000000f00 */
[----:B------:R-:W-:Y:S05]  /*46b80*/  WARPSYNC.COLLECTIVE R13, `(.L_x_31913) ;  /* 0x000000000d087348 */ /* 0x000fea0003c00000 */
[----:B------:R0:W1:Y:S02]  /*46b90*/  SHFL.BFLY P6, R13, R233, R212, R14 ;  /* 0x0c0000d4e90d7389 */ /* 0x00006400000c000e */
[----:B01----:R-:W-:Y:S05]  /*46ba0*/  ENDCOLLECTIVE ;  /* 0x000000000000791b */ /* 0x003fea0003800000 */
.L_x_31913:
        /* <DEDUP_REMOVED lines=174> */
.L_x_31914:
[----:B------:R-:W-:Y:S02]  /*47690*/  HFMA2 R212, -RZ, RZ, 0, 1.1920928955078125e-07 ;  /* 0x00000002ffd47431 */ /* 0x000fe400000001ff */
[----:B------:R-:W-:Y:S01]  /*476a0*/  FADD.FTZ R213, R213, R13 ;  /* 0x0000000dd5d57221 */ /* 0x000fe20000010000 */
[----:B------:R-:W-:-:S03]  /*476b0*/  IMAD.MOV.U32 R13, RZ, RZ, -0x1 ;  /* 0xffffffffff0d7424 */ /* 0x000fc600078e00ff */
[----:B------:R-:W-:-:S07]  /*476c0*/  IMAD.MOV.U32 R233, RZ, RZ, R213 ;  /* 0x000000ffffe97224 */ /* 0x000fce00078e00d5 */
[----:B------:R-:W-:Y:S05]  /*476d0*/  WARPSYNC.COLLECTIVE R13, `(.L_x_31915) ;  /* 0x000000000d087348 */ /* 0x000fea0003c00000 */
[----:B------:R0:W1:Y:S02]  /*476e0*/  SHFL.BFLY P6, R13, R233, R212, R14 ;  /* 0x0c0000d4e90d7389 */ /* 0x00006400000c000e */
[----:B01----:R-:W-:Y:S05]  /*476f0*/  ENDCOLLECTIVE ;  /* 0x000000000000791b */ /* 0x003fea0003800000 */
.L_x_31915:
[----:B------:R-:W-:Y:S02]  /*47700*/  IMAD.MOV.U32 R212, RZ, RZ, 0x4 ;  /* 0x00000004ffd47424 */ /* 0x000fe400078e00ff */
[----:B------:R-:W-:Y:S01]  /*47710*/  FADD.FTZ R213, R213, R13 ;  /* 0x0000000dd5d57221 */ /* 0x000fe20000010000 */
[----:B------:R-:W-:-:S04]  /*47720*/  MOV R13, 0xffffffff ;  /* 0xffffffff000d7802 */ /* 0x000fc80000000f00 */
[----:B------:R-:W-:-:S07]  /*47730*/  MOV R233, R213 ;  /* 0x000000d500e97202 */ /* 0x000fce0000000f00 */
[----:B------:R-:W-:Y:S05]  /*47740*/  WARPSYNC.COLLECTIVE R13, `(.L_x_31916) ;  /* 0x000000000d087348 */ /* 0x000fea0003c00000 */
[----:B------:R0:W1:Y:S02]  /*47750*/  SHFL.BFLY P6, R13, R233, R212, R14 ;  /* 0x0c0000d4e90d7389 */ /* 0x00006400000c000e */
[----:B01----:R-:W-:Y:S05]  /*47760*/  ENDCOLLECTIVE ;  /* 0x000000000000791b */ /* 0x003fea0003800000 */
.L_x_31916:
[----:B------:R-:W-:Y:S02]  /*47770*/  HFMA2 R212, -RZ, RZ, 0, 4.76837158203125e-07 ;  /* 0x00000008ffd47431 */ /* 0x000fe400000001ff */
[----:B------:R-:W-:Y:S01]  /*47780*/  FADD.FTZ R213, R213, R13 ;  /* 0x0000000dd5d57221 */ /* 0x000fe20000010000 */
[----:B------:R-:W-:-:S03]  /*47790*/  IMAD.MOV.U32 R13, RZ, RZ, -0x1 ;  /* 0xffffffffff0d7424 */ /* 0x000fc600078e00ff */
[----:B------:R-:W-:-:S07]  /*477a0*/  IMAD.MOV.U32 R233, RZ, RZ, R213 ;  /* 0x000000ffffe97224 */ /* 0x000fce00078e00d5 */
[----:B------:R-:W-:Y:S05]  /*477b0*/  WARPSYNC.COLLECTIVE R13, `(.L_x_31917) ;  /* 0x000000000d087348 */ /* 0x000fea0003c00000 */
[----:B------:R0:W1:Y:S02]  /*477c0*/  SHFL.BFLY P6, R13, R233, R212, R14 ;  /* 0x0c0000d4e90d7389 */ /* 0x00006400000c000e */
[----:B01----:R-:W-:Y:S05]  /*477d0*/  ENDCOLLECTIVE ;  /* 0x000000000000791b */ /* 0x003fea0003800000 */
.L_x_31917:
[----:B------:R-:W-:Y:S02]  /*477e0*/  IMAD.MOV.U32 R212, RZ, RZ, 0x10 ;  /* 0x00000010ffd47424 */ /* 0x000fe400078e00ff */
[----:B------:R-:W-:Y:S01]  /*477f0*/  FADD.FTZ R213, R213, R13 ;  /* 0x0000000dd5d57221 */ /* 0x000fe20000010000 */
[----:B------:R-:W-:-:S04]  /*47800*/  MOV R13, 0xffffffff ;  /* 0xffffffff000d7802 */ /* 0x000fc80000000f00 */
[----:B------:R-:W-:-:S07]  /*47810*/  MOV R233, R213 ;  /* 0x000000d500e97202 */ /* 0x000fce0000000f00 */
[----:B------:R-:W-:Y:S05]  /*47820*/  WARPSYNC.COLLECTIVE R13, `(.L_x_31918) ;  /* 0x000000000d087348 */ /* 0x000fea0003c00000 */
[----:B------:R0:W1:Y:S02]  /*47830*/  SHFL.BFLY P6, R13, R233, R212, R14 ;  /* 0x0c0000d4e90d7389 */ /* 0x00006400000c000e */
[----:B01----:R-:W-:Y:S05]  /*47840*/  ENDCOLLECTIVE ;  /* 0x000000000000791b */ /* 0x003fea0003800000 */
.L_x_31918:
[----:B------:R-:W-:Y:S05]  /*47850*/  BRA `(.L_x_31919) ;  /* 0xffffffc8008c7947 */ /* 0x000fea000383ffff */
.L_x_31920:
        /* <DEDUP_REMOVED lines=10> */
.L_x_88476:


//--------------------- .text._ZN10layer_norm13ln_fwd_kernelINS_13Kernel_traitsI13__nv_bfloat16S2_fS2_fjLj2560ELj1ELj4ELj1ELj16ENS_18Kernel_traits_baseILj2560ES2_S2_fS2_fjLj128EEEEELb1ELb1ELb0ELb1EEEvNS_9FwdParamsE --------------------------
	.section	.text._ZN10layer_norm13ln_fwd_kernelINS_13Kernel_traitsI13__nv_bfloat16S2_fS2_fjLj2560ELj1ELj4ELj1ELj16ENS_18Kernel_traits_baseILj2560ES2_S2_fS2_fjLj128EEEEELb1ELb1ELb0ELb1EEEvNS_9FwdParamsE,"ax",@progbits
	.align	128
        .global         _ZN10layer_norm13ln_fwd_kernelINS_13Kernel_traitsI13__nv_bfloat16S2_fS2_fjLj2560ELj1ELj4ELj1ELj16ENS_18Kernel_traits_baseILj2560ES2_S2_fS2_fjLj128EEEEELb1ELb1ELb0ELb1EEEvNS_9FwdParamsE
        .type           _ZN10layer_norm13ln_fwd_kernelINS_13Kernel_traitsI13__nv_bfloat16S2_fS2_fjLj2560ELj1ELj4ELj1ELj16ENS_18Kernel_traits_baseILj2560ES2_S2_fS2_fjLj128EEEEELb1ELb1ELb0ELb1EEEvNS_9FwdParamsE,@function
        .size           _ZN10layer_norm13ln_fwd_kernelINS_13Kernel_traitsI13__nv_bfloat16S2_fS2_fjLj2560ELj1ELj4ELj1ELj16ENS_18Kernel_traits_baseILj2560ES2_S2_fS2_fjLj128EEEEELb1ELb1ELb0ELb1EEEvNS_9FwdParamsE,(.L_x_88477 - _ZN10layer_norm13ln_fwd_kernelINS_13Kernel_traitsI13__nv_bfloat16S2_fS2_fjLj2560ELj1ELj4ELj1ELj16ENS_18Kernel_traits_baseILj2560ES2_S2_fS2_fjLj128EEEEELb1ELb1ELb0ELb1EEEvNS_9FwdParamsE)
        .other          _ZN10layer_norm13ln_fwd_kernelINS_13Kernel_traitsI13__nv_bfloat16S2_fS2_fjLj2560ELj1ELj4ELj1ELj16ENS_18Kernel_traits_baseILj2560ES2_S2_fS2_fjLj128EEEEELb1ELb1ELb0ELb1EEEvNS_9FwdParamsE,@"STO_CUDA_ENTRY STV_DEFAULT"
_ZN10layer_norm13ln_fwd_kernelINS_13Kernel_traitsI13__nv_bfloat16S2_fS2_fjLj2560ELj1ELj4ELj1ELj16ENS_18Kernel_traits_baseILj2560ES2_S2_fS2_fjLj128EEEEELb1ELb1ELb0ELb1EEEvNS_9FwdParamsE:
.text._ZN10layer_norm13ln_fwd_kernelINS_13Kernel_traitsI13__nv_bfloat16S2_fS2_fjLj2560ELj1ELj4ELj1ELj16ENS_18Kernel_traits_baseILj2560ES2_S2_fS2_fjLj128EEEEELb1ELb1ELb0ELb1EEEvNS_9FwdParamsE:
        /* <DEDUP_REMOVED lines=9> */
[----:B---3--:R-:W-:Y:S01]  /*0090*/  IMAD.U32 R6, RZ, RZ, UR4 ;  /* 0x00000004ff067e24 */ /* 0x008fe2000f8e00ff */
[----:B------:R-:W-:-:S10]  /*00a0*/  MOV R7, UR5 ;  /* 0x0000000500077c02 */ /* 0x000fd40008000f00 */
[----:B--2---:R-:W-:Y:S01]  /*00b0*/  @P0 IMAD.MOV.U32 R4, RZ, RZ, R227 ;  /* 0x000000ffff040224 */ /* 0x004fe200078e00e3 */
[----:B0-----:R-:W2:Y:S01]  /*00c0*/  @P0 LDG.E.64 R2, desc[UR6][R6.64] ;  /* 0x0000000606020981 */ /* 0x001ea2000c1e1b00 */
        /* <DEDUP_REMOVED lines=51> */
.L_x_31921:
        /* <DEDUP_REMOVED lines=44> */
.L_x_31922:
[----:B------:R-:W1:Y:S01]  /*06c0*/  S2UR UR9, SR_CTAID.X ;  /* 0x00000000000979c3 */ /* 0x000e620000002500 */
[----:B------:R-:W2:Y:S01]  /*06d0*/  LDCU UR10, c[0x0][0x384] ;  /* 0x00007080ff0a77ac */ /* 0x000ea20008000800 */
[----:B------:R-:W-:Y:S01]  /*06e0*/  SHF.R.U32.HI R0, RZ, 0x5, R10 ;  /* 0x00000005ff007819 */ /* 0x000fe2000001160a */
[----:B-1----:R-:W-:-:S06]  /*06f0*/  USHF.L.U32 UR8, UR9, 0x2, URZ ;  /* 0x0000000209087899 */ /* 0x002fcc00080006ff */
[----:B0-----:R-:W-:-:S04]  /*0700*/  LOP3.LUT R4, R0, UR8, RZ, 0xfc, !PT ;  /* 0x0000000800047c12 */ /* 0x001fc8000f8efcff */
[----:B--2---:R-:W-:-:S13]  /*0710*/  ISETP.GE.AND P0, PT, R4, UR10, PT ;  /* 0x0000000a04007c0c */ /* 0x004fda000bf06270 */
[----:B------:R-:W-:Y:S05]  /*0720*/  @P0 EXIT ;  /* 0x000000000000094d */ /* 0x000fea0003800000 */
[----:B------:R-:W0:Y:S01]  /*0730*/  LDC R3, c[0x0][0x360] ;  /* 0x0000d800ff037b82 */ /* 0x000e220000000800 */
[C---:B------:R-:W-:Y:S01]  /*0740*/  IMAD.HI.U32 R5, R2.reuse, -0x2daee0ad, RZ ;  /* 0xd2511f5302057827 */ /* 0x040fe200078e00ff */
[----:B------:R-:W-:Y:S01]  /*0750*/  UIADD3 UR8, UPT, UPT, UR4, -0x61c88647, URZ ;  /* 0x9e3779b904087890 */ /* 0x000fe2000fffe0ff */
[----:B-----5:R-:W-:Y:S01]  /*0760*/  PRMT R75, R155, 0x7632, R75 ;  /* 0x000076329b4b7816 */ /* 0x020fe2000000004b */
[----:B------:R-:W-:Y:S01]  /*0770*/  UIADD3 UR10, UPT, UPT, UR4, -0x255992d5, URZ ;  /* 0xdaa66d2b040a7890 */ /* 0x000fe2000fffe0ff */
[----:B------:R-:W-:Y:S01]  /*0780*/  IMAD R9, R2, -0x2daee0ad, RZ ;  /* 0xd2511f5302097824 */ /* 0x000fe200078e02ff */
[----:B------:R-:W-:Y:S01]  /*0790*/  LOP3.LUT R5, R5, UR5, RZ, 0x3c, !PT ;  /* 0x0000000505057c12 */ /* 0x000fe2000f8e3cff */
[----:B------:R-:W1:Y:S01]  /*07a0*/  LDCU.64 UR12, c[0x0][0x3e0] ;  /* 0x00007c00ff0c77ac */ /* 0x000e620008000a00 */
        /* <DEDUP_REMOVED lines=16> */
[----:B0-----:R-:W-:Y:S01]  /*08b0*/  IMAD R3, R3, UR9, R10 ;  /* 0x0000000903037c24 */ /* 0x001fe2000f8e020a */
[----:B------:R-:W-:Y:S01]  /*08c0*/  UIADD3 UR9, UPT, UPT, UR5, -0x4498517b, URZ ;  /* 0xbb67ae8505097890 */ /* 0x000fe2000fffe0ff */
[----:B------:R-:W-:Y:S01]  /*08d0*/  STL.S16 [R1+0xfc], R71 ;  /* 0x0000fc4701007387 */ /* 0x000fe20000100600 */
[----:B------:R-:W-:Y:S01]  /*08e0*/  PRMT R66, R199, 0x7632, R66 ;  /* 0x00007632c7427816 */ /* 0x000fe20000000042 */
[C---:B------:R-:W-:Y:S01]  /*08f0*/  IMAD.HI.U32 R0, R3.reuse, -0x326172a9, RZ ;  /* 0xcd9e8d5703007827 */ /* 0x040fe200078e00ff */
[----:B------:R-:W-:Y:S01]  /*0900*/  PRMT R65, R158, 0x7632, R65 ;  /* 0x000076329e417816 */ /* 0x000fe20000000041 */
[----:B------:R-:W-:Y:S01]  /*0910*/  STL.S16 [R1+0xf8], R70 ;  /* 0x0000f84601007387 */ /* 0x000fe20000100600 */
[----:B------:R-:W-:Y:S01]  /*0920*/  PRMT R64, R198, 0x7632, R64 ;  /* 0x00007632c6407816 */ /* 0x000fe20000000040 */
[----:B------:R-:W-:Y:S01]  /*0930*/  IMAD R7, R3, -0x326172a9, RZ ;  /* 0xcd9e8d5703077824 */ /* 0x000fe200078e02ff */
[----:B------:R-:W-:Y:S01]  /*0940*/  LOP3.LUT R0, R11, UR4, R0, 0x96, !PT ;  /* 0x000000040b007c12 */ /* 0x000fe2000f8e9600 */
[----:B------:R-:W-:Y:S01]  /*0950*/  STL.S16 [R1+0xf4], R69 ;  /* 0x0000f44501007387 */ /* 0x000fe20000100600 */
[----:B------:R-:W-:Y:S01]  /*0960*/  PRMT R63, R157, 0x7632, R63 ;  /* 0x000076329d3f7816 */ /* 0x000fe2000000003f */
[----:B-1----:R-:W-:Y:S01]  /*0970*/  UISETP.NE.U32.AND UP0, UPT, UR12, URZ, UPT ;  /* 0x000000ff0c00728c */ /* 0x002fe2000bf05070 */
[----:B------:R-:W-:Y:S01]  /*0980*/  LOP3.LUT R6, R7, UR8, R6, 0x96, !PT ;  /* 0x0000000807067c12 */ /* 0x000fe2000f8e9606 */
[C---:B------:R-:W-:Y:S01]  /*0990*/  IMAD.HI.U32 R8, R0.reuse, -0x2daee0ad, RZ ;  /* 0xd2511f5300087827 */ /* 0x040fe200078e00ff */
[----:B------:R-:W-:Y:S01]  /*09a0*/  UIADD3 UR8, UPT, UPT, UR4, 0x3c6ef372, URZ ;  /* 0x3c6ef37204087890 */ /* 0x000fe2000fffe0ff */
[----:B------:R-:W-:Y:S01]  /*09b0*/  STL.S16 [R1+0xf0], R68 ;  /* 0x0000f04401007387 */ /* 0x000fe20000100600 */
[----:B------:R-:W-:Y:S01]  /*09c0*/  PRMT R62, R197, 0x7632, R62 ;  /* 0x00007632c53e7816 */ /* 0x000fe2000000003e */
[----:B------:R-:W-:Y:S01]  /*09d0*/  IMAD R10, R0, -0x2daee0ad, RZ ;  /* 0xd2511f53000a7824 */ /* 0x000fe200078e02ff */
[----:B------:R-:W-:Y:S01]  /*09e0*/  LOP3.LUT R8, R9, UR9, R8, 0x96, !PT ;  /* 0x0000000909087c12 */ /* 0x000fe2000f8e9608 */
[----:B------:R-:W-:Y:S01]  /*09f0*/  UIADD3 UR9, UPT, UPT, UR5, 0x76cf5d0a, URZ ;  /* 0x76cf5d0a05097890 */ /* 0x000fe2000fffe0ff */
[----:B------:R-:W-:Y:S01]  /*0a00*/  IMAD.HI.U32 R7, R6, -0x2daee0ad, RZ ;  /* 0xd2511f5306077827 */ /* 0x000fe200078e00ff */
[----:B------:R-:W-:Y:S01]  /*0a10*/  STL.S16 [R1+0xec], R67 ;  /* 0x0000ec4301007387 */ /* 0x000fe20000100600 */
[----:B------:R-:W-:Y:S01]  /*0a20*/  PRMT R61, R156, 0x7632, R61 ;  /* 0x000076329c3d7816 */ /* 0x000fe2000000003d */
[----:B------:R-:W-:Y:S01]  /*0a30*/  UIADD3 UR12, UPT, UPT, UR4, -0xe443238, URZ ;  /* 0xf1bbcdc8040c7890 */ /* 0x000fe2000fffe0ff */
        /* <DEDUP_REMOVED lines=39> */
[----:B------:R-:W-:Y:S01]  /*0cb0*/  LOP3.LUT R5, R10, UR9, R5, 0x96, !PT ;  /* 0x000000090a057c12 */ /* 0x000fe2000f8e9605 */
        /* <DEDUP_REMOVED lines=54> */
[----:B------:R-:W0:Y:S01]  /*1020*/  LDCU UR11, c[0x0][0x408] ;  /* 0x00008100ff0b77ac */ /* 0x000e220008000800 */
        /* <DEDUP_REMOVED lines=31> */
[----:B------:R-:W1:Y:S01]  /*1220*/  LDCU UR10, c[0x0][0x404] ;  /* 0x00008080ff0a77ac */ /* 0x000e620008000800 */
        /* <DEDUP_REMOVED lines=15> */
[----:B------:R-:W2:Y:S01]  /*1320*/  LDCU UR12, c[0x0][0x388] ;  /* 0x00007100ff0c77ac */ /* 0x000ea20008000800 */
[----:B------:R-:W-:Y:S01]  /*1330*/  PRMT R11, R115, 0x7632, R11 ;  /* 0x00007632730b7816 */ /* 0x000fe2000000000b */
[----:B------:R-:W-:Y:S01]  /*1340*/  STL.S16 [R1+0x64], R33 ;  /* 0x0000642101007387 */ /* 0x000fe20000100600 */
[----:B------:R-:W-:Y:S01]  /*1350*/  PRMT R10, R114, 0x7632, R10 ;  /* 0x00007632720a7816 */ /* 0x000fe2000000000a */
[----:B------:R-:W3:Y:S01]  /*1360*/  LDCU.U8 UR13, c[0x0][0x410] ;  /* 0x00008200ff0d77ac */ /* 0x000ee20008000000 */
[----:B------:R-:W-:Y:S01]  /*1370*/  LOP3.LUT R219, R6, UR14, R219, 0x96, !PT ;  /* 0x0000000e06db7c12 */ /* 0x000fe2000f8e96db */
[----:B------:R-:W-:Y:S01]  /*1380*/  STL.S16 [R1+0x60], R32 ;  /* 0x0000602001007387 */ /* 0x000fe20000100600 */
[----:B------:R-:W-:Y:S01]  /*1390*/  PRMT R8, R113, 0x7632, R8 ;  /* 0x0000763271087816 */ /* 0x000fe20000000008 */
[----:B------:R-:W4:Y:S01]  /*13a0*/  LDCU UR14, c[0x0][0x448] ;  /* 0x00008900ff0e77ac */ /* 0x000f220008000800 */
[----:B------:R-:W-:Y:S01]  /*13b0*/  PRMT R6, R112, 0x7632, R6 ;  /* 0x0000763270067816 */ /* 0x000fe20000000006 */
[----:B------:R-:W-:Y:S01]  /*13c0*/  STL.S16 [R1+0x5c], R31 ;  /* 0x00005c1f01007387 */ /* 0x000fe20000100600 */
[----:B------:R-:W-:Y:S01]  /*13d0*/  LOP3.LUT R227, R227, 0x3, RZ, 0xc0, !PT ;  /* 0x00000003e3e37812 */ /* 0x000fe200078ec0ff */
[----:B------:R-:W0:Y:S01]  /*13e0*/  LDCU.64 UR8, c[0x0][0x3a0] ;  /* 0x00007400ff0877ac */ /* 0x000e220008000a00 */
        /* <DEDUP_REMOVED lines=38> */
.L_x_32743:
        /* <DEDUP_REMOVED lines=12> */
[----:B------:R2:W3:Y:S01]  /*1710*/  @P1 LDG.E.U16 R12, desc[UR6][R8.64] ;  /* 0x00000006080c1981 */ /* 0x0004e2000c1e1500 */
[----:B------:R-:W-:-:S05]  /*1720*/  LEA.HI.SX32 R220, R11, R220, 0x1d ;  /* 0x000000dc0bdc7211 */ /* 0x000fca00078feaff */
[----:B--2---:R-:W-:-:S06]  /*1730*/  IMAD.WIDE.U32 R8, R220, 0x10, R230 ;  /* 0x00000010dc087825 */ /* 0x004fcc00078e00e6 */
[----:B------:R-:W5:Y:S01]  /*1740*/  LDG.E.128 R8, desc[UR6][R8.64] ;  /* 0x0000000608087981 */ /* 0x000f62000c1e1d00 */
[----:B------:R-:W-:Y:S01]  /*1750*/  ISETP.NE.U32.AND P0, PT, RZ, UR8, PT ;  /* 0x00000008ff007c0c */ /* 0x000fe2000bf05070 */
[----:B------:R-:W-:Y:S01]  /*1760*/  IMAD.MOV.U32 R222, RZ, RZ, 0x3f800000 ;  /* 0x3f800000ffde7424 */ /* 0x000fe200078e00ff */
[----:B------:R-:W-:Y:S01]  /*1770*/  PLOP3.LUT P1, PT, PT, PT, UP0, 0x80, 0x8 ;  /* 0x000000000008781c */ /* 0x000fe20003f2f008 */
[----:B------:R-:W-:Y:S01]  /*1780*/  IMAD.MOV.U32 R234, RZ, RZ, 0x2f800000 ;  /* 0x2f800000ffea7424 */ /* 0x000fe200078e00ff */
[----:B------:R-:W-:Y:S02]  /*1790*/  ISETP.NE.AND.EX P0, PT, RZ, UR9, PT, P0 ;  /* 0x00000009ff007c0c */ /* 0x000fe4000bf05300 */
[----:B------:R-:W-:-:S09]  /*17a0*/  PRMT R13, R134, 0x7632, R13 ;  /* 0x00007632860d7816 */ /* 0x000fd2000000000d */
[----:B---3--:R-:W-:Y:S02]  /*17b0*/  @P1 SHF.L.U32 R222, R12, 0x10, RZ ;  /* 0x000000100cde1819 */ /* 0x008fe400000006ff */
[----:B------:R-:W-:Y:S01]  /*17c0*/  PRMT R12, R135, 0x7632, R12 ;  /* 0x00007632870c7816 */ /* 0x000fe2000000000c */
[----:B------:R-:W-:Y:S06]  /*17d0*/  @!P0 BRA `(.L_x_31923) ;  /* 0x0000003000988947 */ /* 0x000fec0003800000 */
        /* <DEDUP_REMOVED lines=15> */
.L_x_88316:
[----:B------:R-:W-:Y:S05]  /*18d0*/  BRX R14 -0x18e0                                        (*"BRANCH_TARGETS .L_x_88317,.L_x_88318,.L_x_88319"*) ;  /* 0xffffffe40ec87949 */ /* 0x000fea000383ffff */
.L_x_88319:
[----:B------:R-:W-:Y:S01]  /*18e0*/  VIADD R14, R227, 0x1 ;  /* 0x00000001e30e7836 */ /* 0x000fe20000000000 */
[----:B------:R-:W-:Y:S01]  /*18f0*/  MOV R15, R219 ;  /* 0x000000db000f7202 */ /* 0x000fe20000000f00 */
[----:B------:R-:W-:Y:S01]  /*1900*/  IMAD.MOV.U32 R20, RZ, RZ, R225 ;  /* 0x000000ffff147224 */ /* 0x000fe200078e00e1 */
[----:B------:R-:W-:Y:S06]  /*1910*/  BRA `(.L_x_31925) ;  /* 0x0000000400347947 */ /* 0x000fec0003800000 */
.L_x_88317:
[----:B------:R-:W-:Y:S01]  /*1920*/  IMAD.MOV.U32 R20, RZ, RZ, R225 ;  /* 0x000000ffff147224 */ /* 0x000fe200078e00e1 */
[----:B------:R-:W-:Y:S01]  /*1930*/  MOV R15, R0 ;  /* 0x00000000000f7202 */ /* 0x000fe20000000f00 */
[----:B------:R-:W-:Y:S01]  /*1940*/  IMAD.MOV.U32 R14, RZ, RZ, 0x3 ;  /* 0x00000003ff0e7424 */ /* 0x000fe200078e00ff */
[----:B------:R-:W-:Y:S06]  /*1950*/  BRA `(.L_x_31925) ;  /* 0x0000000400247947 */ /* 0x000fec0003800000 */
.L_x_88318:
        /* <DEDUP_REMOVED lines=13> */
.L_x_31927:
[----:B------:R-:W-:Y:S05]  /*1a30*/  BSYNC.RECONVERGENT B1 ;  /* 0x0000000000017941 */ /* 0x000fea0003800200 */
.L_x_31926:
        /* <DEDUP_REMOVED lines=53> */
[----:B------:R-:W-:Y:S02]  /*1d90*/  IMAD.MOV.U32 R15, RZ, RZ, R225 ;  /* 0x000000ffff0f7224 */ /* 0x000fe400078e00e1 */
[----:B------:R-:W-:Y:S02]  /*1da0*/  IMAD.WIDE.U32 R20, R20, -0x2daee0ad, RZ ;  /* 0xd2511f5314147825 */ /* 0x000fe400078e00ff */
[----:B------:R-:W-:Y:S01]  /*1db0*/  LOP3.LUT R219, R16, UR15, R229, 0x96, !PT ;  /* 0x0000000f10db7c12 */ /* 0x000fe2000f8e96e5 */
[----:B------:R-:W-:-:S06]  /*1dc0*/  UIADD3 UR15, UPT, UPT, UR5, -0x695add53, URZ ;  /* 0x96a522ad050f7890 */ /* 0x000fcc000fffe0ff */
[----:B------:R-:W-:Y:S01]  /*1dd0*/  LOP3.LUT R0, R14, UR15, R21, 0x96, !PT ;  /* 0x0000000f0e007c12 */ /* 0x000fe2000f8e9615 */
[----:B------:R-:W-:-:S07]  /*1de0*/  HFMA2 R14, -RZ, RZ, 0, 0 ;  /* 0x00000000ff0e7431 */ /* 0x000fce00000001ff */
.L_x_31925:
[----:B------:R-:W-:Y:S05]  /*1df0*/  BSYNC.RECONVERGENT B0 ;  /* 0x0000000000007941 */ /* 0x000fea0003800200 */
.L_x_31924:
        /* <DEDUP_REMOVED lines=12> */
[----:B------:R-:W-:Y:S01]  /*1ec0*/  IMAD.MOV.U32 R18, RZ, RZ, 0x2 ;  /* 0x00000002ff127424 */ /* 0x000fe200078e00ff */
[----:B------:R-:W-:-:S02]  /*1ed0*/  PRMT R8, R8, 0x7632, R8 ;  /* 0x0000763208087816 */ /* 0x000fc40000000008 */
[----:B------:R-:W-:Y:S02]  /*1ee0*/  FSEL R17, R17, RZ, !P1 ;  /* 0x000000ff11117208 */ /* 0x000fe40004800000 */
[----:B------:R-:W-:Y:S02]  /*1ef0*/  PLOP3.LUT P1, PT, P1, PT, PT, 0x8, 0x80 ;  /* 0x000000000080781c */ /* 0x000fe40000f2e170 */
[----:B------:R-:W-:Y:S01]  /*1f00*/  MOV R15, R228 ;  /* 0x000000e4000f7202 */ /* 0x000fe20000000f00 */
        /* <DEDUP_REMOVED lines=11> */
.L_x_31930:
        /* <DEDUP_REMOVED lines=13> */
.L_x_31932:
[----:B------:R-:W-:Y:S05]  /*2090*/  BSYNC.RECONVERGENT B1 ;  /* 0x0000000000017941 */ /* 0x000fea0003800200 */
.L_x_31931:
        /* <DEDUP_REMOVED lines=60> */
.L_x_31929:
[----:B------:R-:W-:Y:S05]  /*2460*/  BSYNC.RECONVERGENT B0 ;  /* 0x0000000000007941 */ /* 0x000fea0003800200 */
.L_x_31928:
        /* <DEDUP_REMOVED lines=24> */
.L_x_31935:
        /* <DEDUP_REMOVED lines=13> */
.L_x_31937:
[----:B------:R-:W-:Y:S05]  /*26c0*/  BSYNC.RECONVERGENT B1 ;  /* 0x0000000000017941 */ /* 0x000fea0003800200 */
.L_x_31936:
        /* <DEDUP_REMOVED lines=60> */
.L_x_31934:
[----:B------:R-:W-:Y:S05]  /*2a90*/  BSYNC.RECONVERGENT B0 ;  /* 0x0000000000007941 */ /* 0x000fea0003800200 */
.L_x_31933:
        /* <DEDUP_REMOVED lines=24> */
.L_x_31940:
        /* <DEDUP_REMOVED lines=13> */
.L_x_31942:
[----:B------:R-:W-:Y:S05]  /*2cf0*/  BSYNC.RECONVERGENT B1 ;  /* 0x0000000000017941 */ /* 0x000fea0003800200 */
.L_x_31941:
        /* <DEDUP_REMOVED lines=60> */
.L_x_31939:
[----:B------:R-:W-:Y:S05]  /*30c0*/  BSYNC.RECONVERGENT B0 ;  /* 0x0000000000007941 */ /* 0x000fea0003800200 */
.L_x_31938:
        /* <DEDUP_REMOVED lines=23> */
.L_x_31945:
        /* <DEDUP_REMOVED lines=13> */
.L_x_31947:
[----:B------:R-:W-:Y:S05]  /*3310*/  BSYNC.RECONVERGENT B1 ;  /* 0x0000000000017941 */ /* 0x000fea0003800200 */
.L_x_31946:
        /* <DEDUP_REMOVED lines=58> */
[----:B------:R-:W-:Y:S01]  /*36c0*/  MOV R9, R20 ;  /* 0x0000001400097202 */ /* 0x000fe20000000f00 */
[----:B------:R-:W-:-:S07]  /*36d0*/  IMAD.MOV.U32 R20, RZ, RZ, R8 ;  /* 0x000000ffff147224 */ /* 0x000fce00078e0008 */
.L_x_31944:
[----:B------:R-:W-:Y:S05]  /*36e0*/  BSYNC.RECONVERGENT B0 ;  /* 0x0000000000007941 */ /* 0x000fea0003800200 */
.L_x_31943:
        /* <DEDUP_REMOVED lines=8> */
[----:B------:R-:W-:Y:S01]  /*3770*/  IMAD.MOV.U32 R17, RZ, RZ, 0x2 ;  /* 0x00000002ff117424 */ /* 0x000fe200078e00ff */
[----:B------:R-:W-:Y:S02]  /*3780*/  MOV R9, R228 ;  /* 0x000000e400097202 */ /* 0x000fe40000000f00 */
        /* <DEDUP_REMOVED lines=14> */
.L_x_31950:
        /* <DEDUP_REMOVED lines=13> */
.L_x_31952:
[----:B------:R-:W-:Y:S05]  /*3940*/  BSYNC.RECONVERGENT B1 ;  /* 0x0000000000017941 */ /* 0x000fea0003800200 */
.L_x_31951:
        /* <DEDUP_REMOVED lines=57> */
[----:B------:R-:W-:Y:S02]  /*3ce0*/  LOP3.LUT R0, R14, UR15, R9, 0x96, !PT ;  /* 0x0000000f0e007c12 */ /* 0x000fe4000f8e9609 */
[----:B------:R-:W-:Y:S01]  /*3cf0*/  MOV R9, R20 ;  /* 0x0000001400097202 */ /* 0x000fe20000000f00 */
[----:B------:R-:W-:-:S07]  /*3d00*/  IMAD.MOV.U32 R20, RZ, RZ, R8 ;  /* 0x000000ffff147224 */ /* 0x000fce00078e0008 */
.L_x_31949:
[----:B------:R-:W-:Y:S05]  /*3d10*/  BSYNC.RECONVERGENT B0 ;  /* 0x0000000000007941 */ /* 0x000fea0003800200 */
.L_x_31948:
        /* <DEDUP_REMOVED lines=23> */
.L_x_31955:
        /* <DEDUP_REMOVED lines=13> */
.L_x_31957:
[----:B------:R-:W-:Y:S05]  /*3f60*/  BSYNC.RECONVERGENT B1 ;  /* 0x0000000000017941 */ /* 0x000fea0003800200 */
.L_x_31956:
        /* <DEDUP_REMOVED lines=60> */
.L_x_31954:
[----:B------:R-:W-:Y:S05]  /*4330*/  BSYNC.RECONVERGENT B0 ;  /* 0x0000000000007941 */ /* 0x000fea0003800200 */
.L_x_31953:
        /* <DEDUP_REMOVED lines=24> */
.L_x_31960:
        /* <DEDUP_REMOVED lines=15> */
.L_x_31962:
[----:B------:R-:W-:Y:S05]  /*45b0*/  BSYNC.RECONVERGENT B1 ;  /* 0x0000000000017941 */ /* 0x000fea0003800200 */
.L_x_31961:
        /* <DEDUP_REMOVED lines=60> */
.L_x_31959:
[----:B------:R-:W-:Y:S05]  /*4980*/  BSYNC.RECONVERGENT B0 ;  /* 0x0000000000007941 */ /* 0x000fea0003800200 */
.L_x_31958:
[----:B------:R-:W-:Y:S01]  /*4990*/  I2FP.F32.U32 R9, R9 ;  /* 0x0000000900097245 */ /* 0x000fe20000201000 */
[----:B------:R-:W-:Y:S01]  /*49a0*/  IMAD.U32 R12, R12, 0x10000, RZ ;  /* 0x000100000c0c7824 */ /* 0x000fe200078e00ff */
[----:B------:R-:W-:-:S03]  /*49b0*/  SHF.L.U32 R13, R13, 0x10, RZ ;  /* 0x000000100d0d7819 */ /* 0x000fc600000006ff */
[----:B------:R-:W-:Y:S02]  /*49c0*/  FFMA.FTZ R8, R9, R234, 1.1641532182693481445e-10 ;  /* 0x2f00000009087423 */ /* 0x000fe400000100ea */
[----:B------:R-:W-:-:S03]  /*49d0*/  FMUL.FTZ R13, R13, R222 ;  /* 0x000000de0d0d7220 */ /* 0x000fc60000410000 */
[----:B------:R-:W-:Y:S01]  /*49e0*/  FSETP.GTU.FTZ.AND P6, PT, R8, R223, PT ;  /* 0x000000df0800720b */ /* 0x000fe20003fdc000 */
[----:B------:R-:W-:-:S05]  /*49f0*/  FMUL.FTZ R13, R13, R224 ;  /* 0x000000e00d0d7220 */ /* 0x000fca0000410000 */
[----:B------:R-:W-:Y:S02]  /*4a00*/  FSEL R8, R13, RZ, !P6 ;  /* 0x000000ff0d087208 */ /* 0x000fe40007000000 */
[----:B------:R-:W-:-:S03]  /*4a10*/  PLOP3.LUT P6, PT, P6, PT, PT, 0x8, 0x80 ;  /* 0x000000000080781c */ /* 0x000fc600037ce170 */
[----:B------:R-:W-:Y:S01]  /*4a20*/  FFMA.FTZ R83, R8, R12, R91 ;  /* 0x0000000c08537223 */ /* 0x000fe2000001005b */
[----:B------:R-:W-:Y:S09]  /*4a30*/  BRA `(.L_x_31963) ;  /* 0x0000003000747947 */ /* 0x000ff20003800000 */
.L_x_31923:
        /* <DEDUP_REMOVED lines=13> */
[----:B------:R-:W-:Y:S02]  /*4b10*/  @!P1 IMAD.MOV.U32 R14, RZ, RZ, R0 ;  /* 0x000000ffff0e9224 */ /* 0x000fe400078e0000 */
[----:B------:R-:W-:Y:S01]  /*4b20*/  @P1 IMAD.MOV.U32 R14, RZ, RZ, R219 ;  /* 0x000000ffff0e1224 */ /* 0x000fe200078e00db */
[----:B------:R-:W-:Y:S06]  /*4b30*/  BRA `(.L_x_31965) ;  /* 0x0000000400247947 */ /* 0x000fec0003800000 */
.L_x_31966:
        /* <DEDUP_REMOVED lines=13> */
.L_x_31968:
[----:B------:R-:W-:Y:S05]  /*4c10*/  BSYNC.RECONVERGENT B1 ;  /* 0x0000000000017941 */ /* 0x000fea0003800200 */
.L_x_31967:
        /* <DEDUP_REMOVED lines=52> */
[----:B------:R-:W-:-:S04]  /*4f60*/  UIADD3 UR15, UPT, UPT, UR4, -0x700cb87f, URZ ;  /* 0x8ff34781040f7890 */ /* 0x000fc8000fffe0ff */
[----:B------:R-:W-:Y:S02]  /*4f70*/  IMAD.WIDE.U32 R20, R20, -0x2daee0ad, RZ ;  /* 0xd2511f5314147825 */ /* 0x000fe400078e00ff */
[----:B------:R-:W-:Y:S01]  /*4f80*/  LOP3.LUT R219, R16, UR15, R229, 0x96, !PT ;  /* 0x0000000f10db7c12 */ /* 0x000fe2000f8e96e5 */
[----:B------:R-:W-:Y:S01]  /*4f90*/  UIADD3 UR15, UPT, UPT, UR5, -0x695add53, URZ ;  /* 0x96a522ad050f7890 */ /* 0x000fe2000fffe0ff */
[----:B------:R-:W-:-:S05]  /*4fa0*/  IMAD.MOV.U32 R16, RZ, RZ, RZ ;  /* 0x000000ffff107224 */ /* 0x000fca00078e00ff */
[----:B------:R-:W-:Y:S02]  /*4fb0*/  LOP3.LUT R0, R14, UR15, R21, 0x96, !PT ;  /* 0x0000000f0e007c12 */ /* 0x000fe4000f8e9615 */
[----:B------:R-:W-:-:S07]  /*4fc0*/  MOV R14, R225 ;  /* 0x000000e1000e7202 */ /* 0x000fce0000000f00 */
.L_x_31965:
[----:B------:R-:W-:Y:S05]  /*4fd0*/  BSYNC.RECONVERGENT B0 ;  /* 0x0000000000007941 */ /* 0x000fea0003800200 */
.L_x_31964:
        /* <DEDUP_REMOVED lines=12> */
[----:B------:R-:W-:Y:S01]  /*50a0*/  HFMA2 R14, -RZ, RZ, 0, 1.1920928955078125e-07 ;  /* 0x00000002ff0e7431 */ /* 0x000fe200000001ff */
[----:B------:R-:W-:-:S02]  /*50b0*/  PRMT R8, R8, 0x7632, R8 ;  /* 0x0000763208087816 */ /* 0x000fc40000000008 */
        /* <DEDUP_REMOVED lines=14> */
.L_x_31971:
        /* <DEDUP_REMOVED lines=13> */
.L_x_31973:
[----:B------:R-:W-:Y:S05]  /*5270*/  BSYNC.RECONVERGENT B1 ;  /* 0x0000000000017941 */ /* 0x000fea0003800200 */
.L_x_31972:
        /* <DEDUP_REMOVED lines=58> */
[----:B------:R-:W-:Y:S02]  /*5620*/  IMAD.MOV.U32 R20, RZ, RZ, R14 ;  /* 0x000000ffff147224 */ /* 0x000fe400078e000e */
[----:B------:R-:W-:-:S07]  /*5630*/  HFMA2 R14, -RZ, RZ, 0, 0 ;  /* 0x00000000ff0e7431 */ /* 0x000fce00000001ff */
.L_x_31970:
[----:B------:R-:W-:Y:S05]  /*5640*/  BSYNC.RECONVERGENT B0 ;  /* 0x0000000000007941 */ /* 0x000fea0003800200 */
.L_x_31969:
        /* <DEDUP_REMOVED lines=24> */
.L_x_31976:
        /* <DEDUP_REMOVED lines=13> */
.L_x_31978:
[----:B------:R-:W-:Y:S05]  /*58a0*/  BSYNC.RECONVERGENT B1 ;  /* 0x0000000000017941 */ /* 0x000fea0003800200 */
.L_x_31977:
        /* <DEDUP_REMOVED lines=60> */
.L_x_31975:
[----:B------:R-:W-:Y:S05]  /*5c70*/  BSYNC.RECONVERGENT B0 ;  /* 0x0000000000007941 */ /* 0x000fea0003800200 */
.L_x_31974:
[----:B------:R-:W-:Y:S01]  /*5c80*/  I2FP.F32.U32 R15, R8 ;  /* 0x00000008000f7245 */ /* 0x000fe20000201000 */
[----:B------:R-:W-:Y:S01]  /*5c90*/  IMAD.U32 R17, R9, 0x10000, RZ ;  /* 0x0001000009117824 */ /* 0x000fe200078e00ff */
[----:B------:R-:W-:Y:S01]  /*5ca0*/  ISETP.NE.AND P2, PT, R18, 0x1, PT ;  /* 0x000000011200780c */ /* 0x000fe20003f45270 */
[----:B------:R-:W-:Y:S01]  /*5cb0*/  BSSY.RECONVERGENT B0, `(.L_x_31979) ;  /* 0x000005f000007945 */ /* 0x000fe20003800200 */
[----:B------:R-:W-:Y:S02]  /*5cc0*/  HFMA2 R14, -RZ, RZ, 0, 1.1920928955078125e-07 ;  /* 0x00000002ff0e7431 */ /* 0x000fe400000001ff */
[----:B------:R-:W-:Y:S01]  /*5cd0*/  FFMA.FTZ R8, R15, R234, 1.1641532182693481445e-10 ;  /* 0x2f0000000f087423 */ /* 0x000fe200000100ea */
[----:B------:R-:W-:Y:S01]  /*5ce0*/  FMUL.FTZ R17, R17, R222 ;  /* 0x000000de11117220 */ /* 0x000fe20000410000 */
[----:B------:R-:W-:-:S03]  /*5cf0*/  IMAD.U32 R15, R133, 0x10000, RZ ;  /* 0x00010000850f7824 */ /* 0x000fc600078e00ff */
[----:B------:R-:W-:Y:S01]  /*5d00*/  FMUL.FTZ R17, R17, R224 ;  /* 0x000000e011117220 */ /* 0x000fe20000410000 */
[----:B------:R-:W-:-:S04]  /*5d10*/  FSETP.GTU.FTZ.AND P1, PT, R8, R223, PT ;  /* 0x000000df0800720b */ /* 0x000fc80003f3c000 */
[----:B------:R-:W-:Y:S02]  /*5d20*/  FSEL R86, R17, RZ, !P1 ;  /* 0x000000ff11567208 */ /* 0x000fe40004800000 */
[----:B------:R-:W-:Y:S01]  /*5d30*/  PRMT R17, R9, 0x7632, R17 ;  /* 0x0000763209117816 */ /* 0x000fe20000000011 */
[----:B------:R-:W-:Y:S01]  /*5d40*/  IMAD.MOV.U32 R9, RZ, RZ, R228 ;  /* 0x000000ffff097224 */ /* 0x000fe200078e00e4 */
[----:B------:R-:W-:Y:S01]  /*5d50*/  PLOP3.LUT P1, PT, P1, PT, PT, 0x8, 0x80 ;  /* 0x000000000080781c */ /* 0x000fe20000f2e170 */
        /* <DEDUP_REMOVED lines=10> */
.L_x_31981:
        /* <DEDUP_REMOVED lines=13> */
.L_x_31983:
[----:B------:R-:W-:Y:S05]  /*5ed0*/  BSYNC.RECONVERGENT B1 ;  /* 0x0000000000017941 */ /* 0x000fea0003800200 */
.L_x_31982:
        /* <DEDUP_REMOVED lines=57> */
[----:B------:R-:W-:Y:S02]  /*6270*/  HFMA2 R14, -RZ, RZ, 0, 0 ;  /* 0x00000000ff0e7431 */ /* 0x000fe400000001ff */
[----:B------:R-:W-:Y:S02]  /*6280*/  IMAD.MOV.U32 R9, RZ, RZ, R20 ;  /* 0x000000ffff097224 */ /* 0x000fe400078e0014 */
[----:B------:R-:W-:-:S07]  /*6290*/  IMAD.MOV.U32 R20, RZ, RZ, R8 ;  /* 0x000000ffff147224 */ /* 0x000fce00078e0008 */
.L_x_31980:
[----:B------:R-:W-:Y:S05]  /*62a0*/  BSYNC.RECONVERGENT B0 ;  /* 0x0000000000007941 */ /* 0x000fea0003800200 */
.L_x_31979:
[----:B------:R-:W-:Y:S01]  /*62b0*/  I2FP.F32.U32 R9, R9 ;  /* 0x0000000900097245 */ /* 0x000fe20000201000 */
[----:B------:R-:W-:Y:S01]  /*62c0*/  IMAD.U32 R17, R17, 0x10000, RZ ;  /* 0x0001000011117824 */ /* 0x000fe200078e00ff */
[----:B------:R-:W-:Y:S01]  /*62d0*/  ISETP.NE.AND P3, PT, R14, 0x1, PT ;  /* 0x000000010e00780c */ /* 0x000fe20003f65270 */
[----:B------:R-:W-:Y:S02]  /*62e0*/  BSSY.RECONVERGENT B0, `(.L_x_31984) ;  /* 0x000005e000007945 */ /* 0x000fe40003800200 */
        /* <DEDUP_REMOVED lines=19> */
.L_x_31986:
        /* <DEDUP_REMOVED lines=13> */
.L_x_31988:
[----:B------:R-:W-:Y:S05]  /*64f0*/  BSYNC.RECONVERGENT B1 ;  /* 0x0000000000017941 */ /* 0x000fea0003800200 */
.L_x_31987:
        /* <DEDUP_REMOVED lines=60> */
.L_x_31985:
[----:B------:R-:W-:Y:S05]  /*68c0*/  BSYNC.RECONVERGENT B0 ;  /* 0x0000000000007941 */ /* 0x000fea0003800200 */
.L_x_31984:
[----:B------:R-:W-:Y:S01]  /*68d0*/  I2FP.F32.U32 R9, R9 ;  /* 0x0000000900097245 */ /* 0x000fe20000201000 */
[----:B------:R-:W-:Y:S01]  /*68e0*/  IMAD.U32 R15, R10, 0x10000, RZ ;  /* 0x000100000a0f7824 */ /* 0x000fe200078e00ff */
[----:B------:R-:W-:Y:S01]  /*68f0*/  ISETP.NE.AND P4, PT, R17, 0x1, PT ;  /* 0x000000011100780c */ /* 0x000fe20003f85270 */
[----:B------:R-:W-:Y:S01]  /*6900*/  BSSY.RECONVERGENT B0, `(.L_x_31989) ;  /* 0x000005f000007945 */ /* 0x000fe20003800200 */
[----:B------:R-:W-:Y:S02]  /*6910*/  HFMA2 R14, -RZ, RZ, 0, 1.1920928955078125e-07 ;  /* 0x00000002ff0e7431 */ /* 0x000fe400000001ff */
[----:B------:R-:W-:Y:S01]  /*6920*/  FFMA.FTZ R8, R9, R234, 1.1641532182693481445e-10 ;  /* 0x2f00000009087423 */ /* 0x000fe200000100ea */
[----:B------:R-:W-:Y:S01]  /*6930*/  FMUL.FTZ R15, R15, R222 ;  /* 0x000000de0f0f7220 */ /* 0x000fe20000410000 */
[----:B------:R-:W-:Y:S01]  /*6940*/  IMAD.U32 R9, R134, 0x10000, RZ ;  /* 0x0001000086097824 */ /* 0x000fe200078e00ff */
[----:B------:R-:W-:Y:S02]  /*6950*/  PRMT R10, R10, 0x7632, R10 ;  /* 0x000076320a0a7816 */ /* 0x000fe4000000000a */
        /* <DEDUP_REMOVED lines=15> */
.L_x_31991:
        /* <DEDUP_REMOVED lines=13> */
.L_x_31993:
[----:B------:R-:W-:Y:S05]  /*6b20*/  BSYNC.RECONVERGENT B1 ;  /* 0x0000000000017941 */ /* 0x000fea0003800200 */
.L_x_31992:
        /* <DEDUP_REMOVED lines=60> */
.L_x_31990:
[----:B------:R-:W-:Y:S05]  /*6ef0*/  BSYNC.RECONVERGENT B0 ;  /* 0x0000000000007941 */ /* 0x000fea0003800200 */
.L_x_31989:
        /* <DEDUP_REMOVED lines=23> */
.L_x_31996:
        /* <DEDUP_REMOVED lines=13> */
.L_x_31998:
[----:B------:R-:W-:Y:S05]  /*7140*/  BSYNC.RECONVERGENT B1 ;  /* 0x0000000000017941 */ /* 0x000fea0003800200 */
.L_x_31997:
        /* <DEDUP_REMOVED lines=60> */
.L_x_31995:
[----:B------:R-:W-:Y:S05]  /*7510*/  BSYNC.RECONVERGENT B0 ;  /* 0x0000000000007941 */ /* 0x000fea0003800200 */
.L_x_31994:
        /* <DEDUP_REMOVED lines=11> */
[----:B------:R-:W-:Y:S02]  /*75d0*/  PRMT R13, R11, 0x7632, R13 ;  /* 0x000076320b0d7816 */ /* 0x000fe4000000000d */
[----:B------:R-:W-:Y:S01]  /*75e0*/  PLOP3.LUT P5, PT, P5, PT, PT, 0x8, 0x80 ;  /* 0x000000000080781c */ /* 0x000fe20002fae170 */
        /* <DEDUP_REMOVED lines=11> */
.L_x_32001:
        /* <DEDUP_REMOVED lines=15> */
.L_x_32003:
[----:B------:R-:W-:Y:S05]  /*7790*/  BSYNC.RECONVERGENT B1 ;  /* 0x0000000000017941 */ /* 0x000fea0003800200 */
.L_x_32002:
        /* <DEDUP_REMOVED lines=60> */
.L_x_32000:
[----:B------:R-:W-:Y:S05]  /*7b60*/  BSYNC.RECONVERGENT B0 ;  /* 0x0000000000007941 */ /* 0x000fea0003800200 */
.L_x_31999:
[----:B------:R-:W-:Y:S01]  /*7b70*/  I2FP.F32.U32 R9, R9 ;  /* 0x0000000900097245 */ /* 0x000fe20000201000 */
[----:B------:R-:W-:Y:S02]  /*7b80*/  IMAD.U32 R13, R13, 0x10000, RZ ;  /* 0x000100000d0d7824 */ /* 0x000fe400078e00ff */
[----:B------:R-:W-:Y:S02]  /*7b90*/  IMAD.U32 R12, R12, 0x10000, RZ ;  /* 0x000100000c0c7824 */ /* 0x000fe400078e00ff */
[----:B------:R-:W-:Y:S01]  /*7ba0*/  FFMA.FTZ R8, R9, R234, 1.1641532182693481445e-10 ;  /* 0x2f00000009087423 */ /* 0x000fe200000100ea */
[----:B------:R-:W-:-:S04]  /*7bb0*/  FMUL.FTZ R13, R13, R222 ;  /* 0x000000de0d0d7220 */ /* 0x000fc80000410000 */
[----:B------:R-:W-:Y:S01]  /*7bc0*/  FMUL.FTZ R13, R13, R224 ;  /* 0x000000e00d0d7220 */ /* 0x000fe20000410000 */
[----:B------:R-:W-:-:S04]  /*7bd0*/  FSETP.GTU.FTZ.AND P6, PT, R8, R223, PT ;  /* 0x000000df0800720b */ /* 0x000fc80003fdc000 */
[----:B------:R-:W-:Y:S02]  /*7be0*/  FSEL R13, R13, RZ, !P6 ;  /* 0x000000ff0d0d7208 */ /* 0x000fe40007000000 */
[----:B------:R-:W-:-:S03]  /*7bf0*/  PLOP3.LUT P6, PT, P6, PT, PT, 0x8, 0x80 ;  /* 0x000000000080781c */ /* 0x000fc600037ce170 */
[----:B------:R-:W-:-:S10]  /*7c00*/  FMUL.FTZ R83, R13, R12 ;  /* 0x0000000c0d537220 */ /* 0x000fd40000410000 */
.L_x_31963:
[----:B------:R-:W0:Y:S01]  /*7c10*/  LDC.64 R212, c[0x0][0x3a8] ;  /* 0x0000ea00ffd47b82 */ /* 0x000e220000000a00 */
[----:B------:R-:W-:Y:S02]  /*7c20*/  SEL R10, RZ, 0x1000000, !P6 ;  /* 0x01000000ff0a7807 */ /* 0x000fe40007000000 */
[----:B------:R-:W-:Y:S02]  /*7c30*/  SEL R11, RZ, 0x10000, !P5 ;  /* 0x00010000ff0b7807 */ /* 0x000fe40006800000 */
[----:B------:R-:W-:Y:S02]  /*7c40*/  SEL R14, RZ, 0x100, !P4 ;  /* 0x00000100ff0e7807 */ /* 0x000fe40006000000 */
[----:B------:R-:W-:Y:S01]  /*7c50*/  ISETP.NE.AND P5, PT, R16, RZ, PT ;  /* 0x000000ff1000720c */ /* 0x000fe20003fa5270 */
[----:B------:R-:W1:Y:S01]  /*7c60*/  LDC.64 R232, c[0x0][0x3b0] ;  /* 0x0000ec00ffe87b82 */ /* 0x000e620000000a00 */
[----:B------:R-:W-:Y:S02]  /*7c70*/  LOP3.LUT R14, R14, R10, R11, 0xfe, !PT ;  /* 0x0000000a0e0e7212 */ /* 0x000fe400078efe0b */
[----:B------:R-:W-:-:S02]  /*7c80*/  SEL R13, RZ, 0x1, !P3 ;  /* 0x00000001ff0d7807 */ /* 0x000fc40005800000 */
[----:B------:R-:W-:Y:S02]  /*7c90*/  LOP3.LUT P6, RZ, R7, 0x4, RZ, 0xc0, !PT ;  /* 0x0000000407ff7812 */ /* 0x000fe400078cc0ff */
[----:B------:R-:W-:Y:S02]  /*7ca0*/  SEL R10, RZ, 0x1000000, !P2 ;  /* 0x01000000ff0a7807 */ /* 0x000fe40005000000 */
[----:B------:R-:W-:Y:S02]  /*7cb0*/  SEL R11, RZ, 0x10000, !P1 ;  /* 0x00010000ff0b7807 */ /* 0x000fe40004800000 */
[----:B------:R-:W-:-:S04]  /*7cc0*/  SEL R12, RZ, 0x100, !P5 ;  /* 0x00000100ff0c7807 */ /* 0x000fc80006800000 */
[----:B------:R-:W-:Y:S01]  /*7cd0*/  LOP3.LUT R12, R12, R10, R11, 0xfe, !PT ;  /* 0x0000000a0c0c7212 */ /* 0x000fe200078efe0b */
[----:B0-----:R-:W-:Y:S01]  /*7ce0*/  IMAD.WIDE.U32 R8, R220, 0x20, R212 ;  /* 0x00000020dc087825 */ /* 0x001fe200078e00d4 */
[----:B------:R-:W0:Y:S04]  /*7cf0*/  @P0 LDC.64 R10, c[0x0][0x3a0] ;  /* 0x0000e800ff0a0b82 */ /* 0x000e280000000a00 */
[----:B------:R-:W-:Y:S04]  /*7d00*/  STG.E.128 desc[UR6][R8.64], R84 ;  /* 0x0000005408007986 */ /* 0x000fe8000c101d06 */
[----:B------:R2:W-:Y:S02]  /*7d10*/  STG.E.128 desc[UR6][R8.64+0x10], R80 ;  /* 0x0000105008007986 */ /* 0x0005e4000c101d06 */
[----:B--2---:R-:W-:-:S02]  /*7d20*/  LOP3.LUT R9, R14, R13, RZ, 0xfc, !PT ;  /* 0x0000000d0e097212 */ /* 0x004fc400078efcff */
[----:B------:R-:W-:-:S04]  /*7d30*/  SEL R13, RZ, 0x1, !P6 ;  /* 0x00000001ff0d7807 */ /* 0x000fc80007000000 */
[----:B------:R-:W-:Y:S01]  /*7d40*/  LOP3.LUT R8, R12, R13, RZ, 0xfc, !PT ;  /* 0x0000000d0c087212 */ /* 0x000fe200078efcff */
[----:B-1----:R-:W-:-:S05]  /*7d50*/  IMAD.WIDE.U32 R12, R220, 0x8, R232 ;  /* 0x00000008dc0c7825 */ /* 0x002fca00078e00e8 */
[----:B------:R1:W-:Y:S02]  /*7d60*/  STG.E.64 desc[UR6][R12.64], R8 ;  /* 0x000000080c007986 */ /* 0x0003e4000c101b06 */
[----:B-1----:R-:W-:-:S05]  /*7d70*/  IADD3 R8, PT, PT, R220, 0x20, RZ ;  /* 0x00000020dc087810 */ /* 0x002fca0007ffe0ff */
[----:B------:R-:W-:-:S04]  /*7d80*/  IMAD.WIDE.U32 R12, R8, 0x10, R230 ;  /* 0x00000010080c7825 */ /* 0x000fc800078e00e6 */
[----:B0-----:R-:W-:Y:S02]  /*7d90*/  @P0 IMAD.WIDE.U32 R10, R8, 0x20, R10 ;  /* 0x00000020080a0825 */ /* 0x001fe400078e000a */
[----:B------:R-:W5:Y:S01]  /*7da0*/  LDG.E.128 R12, desc[UR6][R12.64] ;  /* 0x000000060c0c7981 */ /* 0x000f62000c1e1d00 */
[----:B------:R-:W-:Y:S02]  /*7db0*/  PRMT R17, R128, 0x7632, R17 ;  /* 0x0000763280117816 */ /* 0x000fe40000000011 */
[----:B------:R-:W-:Y:S01]  /*7dc0*/  PRMT R9, R131, 0x7632, R9 ;  /* 0x0000763283097816 */ /* 0x000fe20000000009 */
[----:B------:R-:W5:Y:S04]  /*7dd0*/  @P0 LDG.E.128 R92, desc[UR6][R10.64] ;  /* 0x000000060a5c0981 */ /* 0x000f68000c1e1d00 */
[----:B------:R0:W5:Y:S02]  /*7de0*/  @P0 LDG.E.128 R88, desc[UR6][R10.64+0x10] ;  /* 0x000010060a580981 */ /* 0x000164000c1e1d00 */
[----:B0-----:R-:W-:-:S02]  /*7df0*/  PRMT R10, R130, 0x7632, R10 ;  /* 0x00007632820a7816 */ /* 0x001fc4000000000a */
[----:B------:R-:W-:Y:S01]  /*7e00*/  PRMT R11, R129, 0x7632, R11 ;  /* 0x00007632810b7816 */ /* 0x000fe2000000000b */
        /* <DEDUP_REMOVED lines=17> */
.L_x_32007:
        /* <DEDUP_REMOVED lines=12> */
.L_x_32009:
[----:B------:R-:W-:Y:S05]  /*7fe0*/  BSYNC.RECONVERGENT B1 ;  /* 0x0000000000017941 */ /* 0x000fea0003800200 */
.L_x_32008:
        /* <DEDUP_REMOVED lines=52> */
[----:B------:R-:W-:Y:S01]  /*8330*/  IMAD.WIDE.U32 R228, R228, -0x326172a9, RZ ;  /* 0xcd9e8d57e4e47825 */ /* 0x000fe200078e00ff */
[----:B------:R-:W-:Y:S01]  /*8340*/  LOP3.LUT R22, R22, UR15, R19, 0x96, !PT ;  /* 0x0000000f16167c12 */ /* 0x000fe2000f8e9613 */
[----:B------:R-:W-:Y:S01]  /*8350*/  UIADD3 UR15, UPT, UPT, UR5, -0x695add53, URZ ;  /* 0x96a522ad050f7890 */ /* 0x000fe2000fffe0ff */
[----:B------:R-:W-:-:S03]  /*8360*/  MOV R19, R20 ;  /* 0x0000001400137202 */ /* 0x000fc60000000f00 */
[----:B------:R-:W-:-:S04]  /*8370*/  IMAD.WIDE.U32 R22, R22, -0x2daee0ad, RZ ;  /* 0xd2511f5316167825 */ /* 0x000fc800078e00ff */
[----:B------:R-:W-:Y:S01]  /*8380*/  IMAD.MOV.U32 R16, RZ, RZ, R22 ;  /* 0x000000ffff107224 */ /* 0x000fe200078e0016 */
[----:B------:R-:W-:Y:S01]  /*8390*/  LOP3.LUT R0, R24, UR15, R23, 0x96, !PT ;  /* 0x0000000f18007c12 */ /* 0x000fe2000f8e9617 */
[----:B------:R-:W-:-:S06]  /*83a0*/  UIADD3 UR15, UPT, UPT, UR4, -0x700cb87f, URZ ;  /* 0x8ff34781040f7890 */ /* 0x000fcc000fffe0ff */
[----:B------:R-:W-:-:S07]  /*83b0*/  LOP3.LUT R219, R18, UR15, R229, 0x96, !PT ;  /* 0x0000000f12db7c12 */ /* 0x000fce000f8e96e5 */
.L_x_32006:
[----:B------:R-:W-:Y:S05]  /*83c0*/  BSYNC.RECONVERGENT B0 ;  /* 0x0000000000007941 */ /* 0x000fea0003800200 */
.L_x_32005:
[----:B------:R-:W-:Y:S01]  /*83d0*/  I2FP.F32.U32 R19, R19 ;  /* 0x0000001300137245 */ /* 0x000fe20000201000 */
[----:B------:R-:W-:Y:S01]  /*83e0*/  BSSY.RECONVERGENT B0, `(.L_x_32010) ;  /* 0x0000063000007945 */ /* 0x000fe20003800200 */
[----:B------:R-:W-:Y:S02]  /*83f0*/  ISETP.NE.AND P2, PT, R21, 0x1, PT ;  /* 0x000000011500780c */ /* 0x000fe40003f45270 */
[----:B------:R-:W-:Y:S01]  /*8400*/  SHF.L.U32 R76, R128, 0x10, RZ ;  /* 0x00000010804c7819 */ /* 0x000fe200000006ff */
[----:B------:R-:W-:Y:S01]  /*8410*/  FFMA.FTZ R18, R19, R234, 1.1641532182693481445e-10 ;  /* 0x2f00000013127423 */ /* 0x000fe200000100ea */
[C---:B-----5:R-:W-:Y:S01]  /*8420*/  IMAD.U32 R19, R12.reuse, 0x10000, RZ ;  /* 0x000100000c137824 */ /* 0x060fe200078e00ff */
[----:B------:R-:W-:Y:S02]  /*8430*/  LOP3.LUT R7, R7, 0xfffffffb, RZ, 0xc0, !PT ;  /* 0xfffffffb07077812 */ /* 0x000fe400078ec0ff */
[----:B------:R-:W-:Y:S01]  /*8440*/  PRMT R12, R12, 0x7632, R12 ;  /* 0x000076320c0c7816 */ /* 0x000fe2000000000c */
[----:B------:R-:W-:Y:S01]  /*8450*/  FMUL.FTZ R19, R19, R222 ;  /* 0x000000de13137220 */ /* 0x000fe20000410000 */
[----:B------:R-:W-:Y:S01]  /*8460*/  FSETP.GTU.FTZ.AND P1, PT, R18, R223, PT ;  /* 0x000000df1200720b */ /* 0x000fe20003f3c000 */
[----:B------:R-:W-:-:S02]  /*8470*/  IMAD.MOV.U32 R18, RZ, RZ, 0x2 ;  /* 0x00000002ff127424 */ /* 0x000fc400078e00ff */
        /* <DEDUP_REMOVED lines=15> */
.L_x_32012:
        /* <DEDUP_REMOVED lines=12> */
.L_x_32014:
[----:B------:R-:W-:Y:S05]  /*8630*/  BSYNC.RECONVERGENT B1 ;  /* 0x0000000000017941 */ /* 0x000fea0003800200 */
.L_x_32013:
        /* <DEDUP_REMOVED lines=55> */
[----:B------:R-:W-:-:S05]  /*89b0*/  IMAD.WIDE.U32 R20, R20, -0x2daee0ad, RZ ;  /* 0xd2511f5314147825 */ /* 0x000fca00078e00ff */
[----:B------:R-:W-:Y:S01]  /*89c0*/  LOP3.LUT R0, R22, UR15, R21, 0x96, !PT ;  /* 0x0000000f16007c12 */ /* 0x000fe2000f8e9615 */
[----:B------:R-:W-:Y:S01]  /*89d0*/  UIADD3 UR15, UPT, UPT, UR4, -0x700cb87f, URZ ;  /* 0x8ff34781040f7890 */ /* 0x000fe2000fffe0ff */
[----:B------:R-:W-:-:S05]  /*89e0*/  MOV R16, R20 ;  /* 0x0000001400107202 */ /* 0x000fca0000000f00 */
[----:B------:R-:W-:Y:S01]  /*89f0*/  LOP3.LUT R219, R18, UR15, R229, 0x96, !PT ;  /* 0x0000000f12db7c12 */ /* 0x000fe2000f8e96e5 */
[----:B------:R-:W-:-:S07]  /*8a00*/  IMAD.MOV.U32 R18, RZ, RZ, RZ ;  /* 0x000000ffff127224 */ /* 0x000fce00078e00ff */
.L_x_32011:
[----:B------:R-:W-:Y:S05]  /*8a10*/  BSYNC.RECONVERGENT B0 ;  /* 0x0000000000007941 */ /* 0x000fea0003800200 */
.L_x_32010:
[----:B------:R-:W-:Y:S01]  /*8a20*/  I2FP.F32.U32 R19, R19 ;  /* 0x0000001300137245 */ /* 0x000fe20000201000 */
[----:B------:R-:W-:Y:S01]  /*8a30*/  BSSY.RECONVERGENT B0, `(.L_x_32015) ;  /* 0x0000062000007945 */ /* 0x000fe20003800200 */
[----:B------:R-:W-:Y:S02]  /*8a40*/  ISETP.NE.AND P2, PT, R18, 0x1, PT ;  /* 0x000000011200780c */ /* 0x000fe40003f45270 */
[----:B------:R-:W-:Y:S01]  /*8a50*/  SHF.L.U32 R17, R17, 0x10, RZ ;  /* 0x0000001011117819 */ /* 0x000fe200000006ff */
[----:B------:R-:W-:Y:S01]  /*8a60*/  FFMA.FTZ R20, R19, R234, 1.1641532182693481445e-10 ;  /* 0x2f00000013147423 */ /* 0x000fe200000100ea */
[----:B------:R-:W-:Y:S01]  /*8a70*/  IMAD.U32 R19, R12, 0x10000, RZ ;  /* 0x000100000c137824 */ /* 0x000fe200078e00ff */
[----:B------:R-:W-:-:S03]  /*8a80*/  LOP3.LUT R7, R7, 0xfffffffd, RZ, 0xc0, !PT ;  /* 0xfffffffd07077812 */ /* 0x000fc600078ec0ff */
[----:B------:R-:W-:Y:S01]  /*8a90*/  FMUL.FTZ R19, R19, R222 ;  /* 0x000000de13137220 */ /* 0x000fe20000410000 */
[----:B------:R-:W-:-:S03]  /*8aa0*/  FSETP.GTU.FTZ.AND P1, PT, R20, R223, PT ;  /* 0x000000df1400720b */ /* 0x000fc60003f3c000 */
[----:B------:R-:W-:-:S05]  /*8ab0*/  FMUL.FTZ R19, R19, R224 ;  /* 0x000000e013137220 */ /* 0x000fca0000410000 */
[----:B------:R-:W-:Y:S01]  /*8ac0*/  FSEL R12, R19, RZ, !P1 ;  /* 0x000000ff130c7208 */ /* 0x000fe20004800000 */
[----:B------:R-:W-:Y:S01]  /*8ad0*/  IMAD.MOV.U32 R19, RZ, RZ, 0x2 ;  /* 0x00000002ff137424 */ /* 0x000fe200078e00ff */
        /* <DEDUP_REMOVED lines=13> */
.L_x_32017:
        /* <DEDUP_REMOVED lines=12> */
.L_x_32019:
[----:B------:R-:W-:Y:S05]  /*8c70*/  BSYNC.RECONVERGENT B1 ;  /* 0x0000000000017941 */ /* 0x000fea0003800200 */
.L_x_32018:
        /* <DEDUP_REMOVED lines=55> */
[----:B------:R-:W-:Y:S02]  /*8ff0*/  IMAD.MOV.U32 R19, RZ, RZ, RZ ;  /* 0x000000ffff137224 */ /* 0x000fe400078e00ff */
[----:B------:R-:W-:-:S05]  /*9000*/  IMAD.WIDE.U32 R20, R20, -0x2daee0ad, RZ ;  /* 0xd2511f5314147825 */ /* 0x000fca00078e00ff */
[----:B------:R-:W-:Y:S01]  /*9010*/  LOP3.LUT R0, R22, UR15, R21, 0x96, !PT ;  /* 0x0000000f16007c12 */ /* 0x000fe2000f8e9615 */
[----:B------:R-:W-:Y:S01]  /*9020*/  UIADD3 UR15, UPT, UPT, UR4, -0x700cb87f, URZ ;  /* 0x8ff34781040f7890 */ /* 0x000fe2000fffe0ff */
[----:B------:R-:W-:-:S05]  /*9030*/  MOV R16, R20 ;  /* 0x0000001400107202 */ /* 0x000fca0000000f00 */
[----:B------:R-:W-:-:S07]  /*9040*/  LOP3.LUT R219, R18, UR15, R229, 0x96, !PT ;  /* 0x0000000f12db7c12 */ /* 0x000fce000f8e96e5 */
.L_x_32016:
[----:B------:R-:W-:Y:S05]  /*9050*/  BSYNC.RECONVERGENT B0 ;  /* 0x0000000000007941 */ /* 0x000fea0003800200 */
.L_x_32015:
[----:B------:R-:W-:Y:S01]  /*9060*/  I2FP.F32.U32 R17, R12 ;  /* 0x0000000c00117245 */ /* 0x000fe20000201000 */
[----:B------:R-:W-:Y:S01]  /*9070*/  BSSY.RECONVERGENT B0, `(.L_x_32020) ;  /* 0x0000061000007945 */ /* 0x000fe20003800200 */
[----:B------:R-:W-:Y:S02]  /*9080*/  ISETP.NE.AND P2, PT, R19, 0x1, PT ;  /* 0x000000011300780c */ /* 0x000fe40003f45270 */
[----:B------:R-:W-:Y:S01]  /*9090*/  SHF.L.U32 R78, R129, 0x10, RZ ;  /* 0x00000010814e7819 */ /* 0x000fe200000006ff */
[----:B------:R-:W-:Y:S01]  /*90a0*/  FFMA.FTZ R12, R17, R234, 1.1641532182693481445e-10 ;  /* 0x2f000000110c7423 */ /* 0x000fe200000100ea */
[----:B------:R-:W-:-:S04]  /*90b0*/  IMAD.U32 R17, R13, 0x10000, RZ ;  /* 0x000100000d117824 */ /* 0x000fc800078e00ff */
[----:B------:R-:W-:Y:S01]  /*90c0*/  FMUL.FTZ R17, R17, R222 ;  /* 0x000000de11117220 */ /* 0x000fe20000410000 */
[----:B------:R-:W-:Y:S01]  /*90d0*/  FSETP.GTU.FTZ.AND P1, PT, R12, R223, PT ;  /* 0x000000df0c00720b */ /* 0x000fe20003f3c000 */
[----:B------:R-:W-:Y:S02]  /*90e0*/  IMAD.MOV.U32 R12, RZ, RZ, 0x2 ;  /* 0x00000002ff0c7424 */ /* 0x000fe400078e00ff */
[----:B------:R-:W-:-:S05]  /*90f0*/  FMUL.FTZ R17, R17, R224 ;  /* 0x000000e011117220 */ /* 0x000fca0000410000 */
        /* <DEDUP_REMOVED lines=14> */
.L_x_32022:
        /* <DEDUP_REMOVED lines=12> */
.L_x_32024:
[----:B------:R-:W-:Y:S05]  /*92a0*/  BSYNC.RECONVERGENT B1 ;  /* 0x0000000000017941 */ /* 0x000fea0003800200 */
.L_x_32023:
        /* <DEDUP_REMOVED lines=61> */
.L_x_32021:
[----:B------:R-:W-:Y:S05]  /*9680*/  BSYNC.RECONVERGENT B0 ;  /* 0x0000000000007941 */ /* 0x000fea0003800200 */
.L_x_32020:
        /* <DEDUP_REMOVED lines=23> */
.L_x_32027:
        /* <DEDUP_REMOVED lines=12> */
.L_x_32029:
[----:B------:R-:W-:Y:S05]  /*98c0*/  BSYNC.RECONVERGENT B1 ;  /* 0x0000000000017941 */ /* 0x000fea0003800200 */
.L_x_32028:
        /* <DEDUP_REMOVED lines=61> */
.L_x_32026:
[----:B------:R-:W-:Y:S05]  /*9ca0*/  BSYNC.RECONVERGENT B0 ;  /* 0x0000000000007941 */ /* 0x000fea0003800200 */
.L_x_32025:
[----:B------:R-:W-:Y:S01]  /*9cb0*/  I2FP.F32.U32 R11, R11 ;  /* 0x0000000b000b7245 */ /* 0x000fe20000201000 */
[----:B------:R-:W-:Y:S01]  /*9cc0*/  BSSY.RECONVERGENT B0, `(.L_x_32030) ;  /* 0x0000061000007945 */ /* 0x000fe20003800200 */
[----:B------:R-:W-:Y:S02]  /*9cd0*/  ISETP.NE.AND P4, PT, R13, 0x1, PT ;  /* 0x000000010d00780c */ /* 0x000fe40003f85270 */
[----:B------:R-:W-:Y:S01]  /*9ce0*/  SHF.L.U32 R72, R130, 0x10, RZ ;  /* 0x0000001082487819 */ /* 0x000fe200000006ff */
[----:B------:R-:W-:Y:S01]  /*9cf0*/  FFMA.FTZ R12, R11, R234, 1.1641532182693481445e-10 ;  /* 0x2f0000000b0c7423 */ /* 0x000fe200000100ea */
[C---:B------:R-:W-:Y:S01]  /*9d00*/  IMAD.U32 R11, R14.reuse, 0x10000, RZ ;  /* 0x000100000e0b7824 */ /* 0x040fe200078e00ff */
[----:B------:R-:W-:-:S03]  /*9d10*/  PRMT R14, R14, 0x7632, R14 ;  /* 0x000076320e0e7816 */ /* 0x000fc6000000000e */
[----:B------:R-:W-:Y:S01]  /*9d20*/  FMUL.FTZ R11, R11, R222 ;  /* 0x000000de0b0b7220 */ /* 0x000fe20000410000 */
[----:B------:R-:W-:Y:S01]  /*9d30*/  FSETP.GTU.FTZ.AND P3, PT, R12, R223, PT ;  /* 0x000000df0c00720b */ /* 0x000fe20003f7c000 */
[----:B------:R-:W-:Y:S02]  /*9d40*/  IMAD.MOV.U32 R12, RZ, RZ, 0x2 ;  /* 0x00000002ff0c7424 */ /* 0x000fe400078e00ff */
        /* <DEDUP_REMOVED lines=14> */
.L_x_32032:
        /* <DEDUP_REMOVED lines=12> */
.L_x_32034:
[----:B------:R-:W-:Y:S05]  /*9ef0*/  BSYNC.RECONVERGENT B1 ;  /* 0x0000000000017941 */ /* 0x000fea0003800200 */
.L_x_32033:
        /* <DEDUP_REMOVED lines=54> */
[----:B------:R-:W-:-:S04]  /*a260*/  UIADD3 UR15, UPT, UPT, UR5, -0x695add53, URZ ;  /* 0x96a522ad050f7890 */ /* 0x000fc8000fffe0ff */
[----:B------:R-:W-:-:S05]  /*a270*/  IMAD.WIDE.U32 R18, R18, -0x2daee0ad, RZ ;  /* 0xd2511f5312127825 */ /* 0x000fca00078e00ff */
[----:B------:R-:W-:Y:S01]  /*a280*/  LOP3.LUT R0, R20, UR15, R19, 0x96, !PT ;  /* 0x0000000f14007c12 */ /* 0x000fe2000f8e9613 */
[----:B------:R-:W-:Y:S01]  /*a290*/  UIADD3 UR15, UPT, UPT, UR4, -0x700cb87f, URZ ;  /* 0x8ff34781040f7890 */ /* 0x000fe2000fffe0ff */
[----:B------:R-:W-:-:S05]  /*a2a0*/  MOV R16, R18 ;  /* 0x0000001200107202 */ /* 0x000fca0000000f00 */
[----:B------:R-:W-:Y:S01]  /*a2b0*/  LOP3.LUT R219, R12, UR15, R229, 0x96, !PT ;  /* 0x0000000f0cdb7c12 */ /* 0x000fe2000f8e96e5 */
[----:B------:R-:W-:-:S07]  /*a2c0*/  IMAD.MOV.U32 R12, RZ, RZ, RZ ;  /* 0x000000ffff0c7224 */ /* 0x000fce00078e00ff */
.L_x_32031:
[----:B------:R-:W-:Y:S05]  /*a2d0*/  BSYNC.RECONVERGENT B0 ;  /* 0x0000000000007941 */ /* 0x000fea0003800200 */
.L_x_32030:
[----:B------:R-:W-:Y:S01]  /*a2e0*/  I2FP.F32.U32 R11, R11 ;  /* 0x0000000b000b7245 */ /* 0x000fe20000201000 */
[----:B------:R-:W-:Y:S01]  /*a2f0*/  BSSY.RECONVERGENT B0, `(.L_x_32035) ;  /* 0x0000060000007945 */ /* 0x000fe20003800200 */
[----:B------:R-:W-:Y:S02]  /*a300*/  ISETP.NE.AND P5, PT, R12, 0x1, PT ;  /* 0x000000010c00780c */ /* 0x000fe40003fa5270 */
[----:B------:R-:W-:Y:S01]  /*a310*/  SHF.L.U32 R73, R10, 0x10, RZ ;  /* 0x000000100a497819 */ /* 0x000fe200000006ff */
[----:B------:R-:W-:Y:S01]  /*a320*/  FFMA.FTZ R18, R11, R234, 1.1641532182693481445e-10 ;  /* 0x2f0000000b127423 */ /* 0x000fe200000100ea */
[----:B------:R-:W-:-:S04]  /*a330*/  IMAD.U32 R11, R14, 0x10000, RZ ;  /* 0x000100000e0b7824 */ /* 0x000fc800078e00ff */
[----:B------:R-:W-:Y:S01]  /*a340*/  FMUL.FTZ R11, R11, R222 ;  /* 0x000000de0b0b7220 */ /* 0x000fe20000410000 */
[----:B------:R-:W-:-:S03]  /*a350*/  FSETP.GTU.FTZ.AND P4, PT, R18, R223, PT ;  /* 0x000000df1200720b */ /* 0x000fc60003f9c000 */
[----:B------:R-:W-:-:S05]  /*a360*/  FMUL.FTZ R11, R11, R224 ;  /* 0x000000e00b0b7220 */ /* 0x000fca0000410000 */
[----:B------:R-:W-:Y:S01]  /*a370*/  FSEL R10, R11, RZ, !P4 ;  /* 0x000000ff0b0a7208 */ /* 0x000fe20006000000 */
[----:B------:R-:W-:Y:S01]  /*a380*/  IMAD.MOV.U32 R11, RZ, RZ, R228 ;  /* 0x000000ffff0b7224 */ /* 0x000fe200078e00e4 */
        /* <DEDUP_REMOVED lines=12> */
.L_x_32037:
        /* <DEDUP_REMOVED lines=12> */
.L_x_32039:
[----:B------:R-:W-:Y:S05]  /*a510*/  BSYNC.RECONVERGENT B1 ;  /* 0x0000000000017941 */ /* 0x000fea0003800200 */
.L_x_32038:
        /* <DEDUP_REMOVED lines=61> */
.L_x_32036:
[----:B------:R-:W-:Y:S05]  /*a8f0*/  BSYNC.RECONVERGENT B0 ;  /* 0x0000000000007941 */ /* 0x000fea0003800200 */
.L_x_32035:
[----:B------:R-:W-:Y:S01]  /*a900*/  I2FP.F32.U32 R11, R11 ;  /* 0x0000000b000b7245 */ /* 0x000fe20000201000 */
[----:B------:R-:W-:Y:S01]  /*a910*/  BSSY.RECONVERGENT B0, `(.L_x_32040) ;  /* 0x0000063000007945 */ /* 0x000fe20003800200 */
[----:B------:R-:W-:Y:S01]  /*a920*/  ISETP.NE.AND P6, PT, R10, 0x1, PT ;  /* 0x000000010a00780c */ /* 0x000fe20003fc5270 */
[----:B------:R-:W-:Y:S01]  /*a930*/  IMAD.MOV.U32 R18, RZ, RZ, 0x2 ;  /* 0x00000002ff127424 */ /* 0x000fe200078e00ff */
[----:B------:R-:W-:Y:S01]  /*a940*/  SHF.L.U32 R74, R131, 0x10, RZ ;  /* 0x00000010834a7819 */ /* 0x000fe200000006ff */
[----:B------:R-:W-:Y:S01]  /*a950*/  FFMA.FTZ R12, R11, R234, 1.1641532182693481445e-10 ;  /* 0x2f0000000b0c7423 */ /* 0x000fe200000100ea */
[C---:B------:R-:W-:Y:S01]  /*a960*/  IMAD.U32 R11, R15.reuse, 0x10000, RZ ;  /* 0x000100000f0b7824 */ /* 0x040fe200078e00ff */
[----:B------:R-:W-:-:S03]  /*a970*/  PRMT R17, R15, 0x7632, R17 ;  /* 0x000076320f117816 */ /* 0x000fc60000000011 */
[----:B------:R-:W-:Y:S01]  /*a980*/  FMUL.FTZ R11, R11, R222 ;  /* 0x000000de0b0b7220 */ /* 0x000fe20000410000 */
[----:B------:R-:W-:-:S03]  /*a990*/  FSETP.GTU.FTZ.AND P5, PT, R12, R223, PT ;  /* 0x000000df0c00720b */ /* 0x000fc60003fbc000 */
        /* <DEDUP_REMOVED lines=14> */
.L_x_32042:
        /* <DEDUP_REMOVED lines=14> */
.L_x_32044:
[----:B------:R-:W-:Y:S05]  /*ab60*/  BSYNC.RECONVERGENT B1 ;  /* 0x0000000000017941 */ /* 0x000fea0003800200 */
.L_x_32043:
        /* <DEDUP_REMOVED lines=60> */
[----:B------:R-:W-:-:S07]  /*af30*/  LOP3.LUT R219, R10, UR15, R229, 0x96, !PT ;  /* 0x0000000f0adb7c12 */ /* 0x000fce000f8e96e5 */
.L_x_32041:
[----:B------:R-:W-:Y:S05]  /*af40*/  BSYNC.RECONVERGENT B0 ;  /* 0x0000000000007941 */ /* 0x000fea0003800200 */
.L_x_32040:
[----:B------:R-:W-:Y:S01]  /*af50*/  I2FP.F32.U32 R11, R11 ;  /* 0x0000000b000b7245 */ /* 0x000fe20000201000 */
[----:B------:R-:W-:Y:S01]  /*af60*/  IMAD.U32 R17, R17, 0x10000, RZ ;  /* 0x0001000011117824 */ /* 0x000fe200078e00ff */
[----:B------:R-:W-:-:S03]  /*af70*/  SHF.L.U32 R9, R9, 0x10, RZ ;  /* 0x0000001009097819 */ /* 0x000fc600000006ff */
[----:B------:R-:W-:Y:S01]  /*af80*/  FFMA.FTZ R10, R11, R234, 1.1641532182693481445e-10 ;  /* 0x2f0000000b0a7423 */ /* 0x000fe200000100ea */
[----:B------:R-:W-:-:S04]  /*af90*/  FMUL.FTZ R17, R17, R222 ;  /* 0x000000de11117220 */ /* 0x000fc80000410000 */
[----:B------:R-:W-:Y:S01]  /*afa0*/  FMUL.FTZ R17, R17, R224 ;  /* 0x000000e011117220 */ /* 0x000fe20000410000 */
[----:B------:R-:W-:-:S04]  /*afb0*/  FSETP.GTU.FTZ.AND P6, PT, R10, R223, PT ;  /* 0x000000df0a00720b */ /* 0x000fc80003fdc000 */
[----:B------:R-:W-:Y:S02]  /*afc0*/  FSEL R10, R17, RZ, !P6 ;  /* 0x000000ff110a7208 */ /* 0x000fe40007000000 */
[----:B------:R-:W-:-:S03]  /*afd0*/  PLOP3.LUT P6, PT, P6, PT, PT, 0x8, 0x80 ;  /* 0x000000000080781c */ /* 0x000fc600037ce170 */
[----:B------:R-:W-:Y:S01]  /*afe0*/  FFMA.FTZ R75, R10, R9, R91 ;  /* 0x000000090a4b7223 */ /* 0x000fe2000001005b */
[----:B------:R-:W-:Y:S09]  /*aff0*/  BRA `(.L_x_32045) ;  /* 0x0000003000747947 */ /* 0x000ff20003800000 */
.L_x_32004:
        /* <DEDUP_REMOVED lines=16> */
.L_x_32048:
        /* <DEDUP_REMOVED lines=12> */
.L_x_32050:
[----:B------:R-:W-:Y:S05]  /*b1c0*/  BSYNC.RECONVERGENT B1 ;  /* 0x0000000000017941 */ /* 0x000fea0003800200 */
.L_x_32049:
        /* <DEDUP_REMOVED lines=61> */
.L_x_32047:
[----:B------:R-:W-:Y:S05]  /*b5a0*/  BSYNC.RECONVERGENT B0 ;  /* 0x0000000000007941 */ /* 0x000fea0003800200 */
.L_x_32046:
[----:B------:R-:W-:Y:S01]  /*b5b0*/  I2FP.F32.U32 R19, R19 ;  /* 0x0000001300137245 */ /* 0x000fe20000201000 */
[----:B------:R-:W-:Y:S01]  /*b5c0*/  BSSY.RECONVERGENT B0, `(.L_x_32051) ;  /* 0x0000063000007945 */ /* 0x000fe20003800200 */
[----:B------:R-:W-:Y:S02]  /*b5d0*/  ISETP.NE.AND P2, PT, R21, 0x1, PT ;  /* 0x000000011500780c */ /* 0x000fe40003f45270 */
[----:B------:R-:W-:Y:S01]  /*b5e0*/  LOP3.LUT R7, R7, 0xfffffffb, RZ, 0xc0, !PT ;  /* 0xfffffffb07077812 */ /* 0x000fe200078ec0ff */
[----:B------:R-:W-:Y:S01]  /*b5f0*/  FFMA.FTZ R18, R19, R234, 1.1641532182693481445e-10 ;  /* 0x2f00000013127423 */ /* 0x000fe200000100ea */
[C---:B-----5:R-:W-:Y:S01]  /*b600*/  IMAD.U32 R19, R12.reuse, 0x10000, RZ ;  /* 0x000100000c137824 */ /* 0x060fe200078e00ff */
[----:B------:R-:W-:-:S03]  /*b610*/  PRMT R12, R12, 0x7632, R12 ;  /* 0x000076320c0c7816 */ /* 0x000fc6000000000c */
[----:B------:R-:W-:Y:S01]  /*b620*/  FMUL.FTZ R19, R19, R222 ;  /* 0x000000de13137220 */ /* 0x000fe20000410000 */
[----:B------:R-:W-:Y:S01]  /*b630*/  FSETP.GTU.FTZ.AND P1, PT, R18, R223, PT ;  /* 0x000000df1200720b */ /* 0x000fe20003f3c000 */
[----:B------:R-:W-:Y:S02]  /*b640*/  IMAD.MOV.U32 R18, RZ, RZ, 0x2 ;  /* 0x00000002ff127424 */ /* 0x000fe400078e00ff */
[----:B------:R-:W-:-:S05]  /*b650*/  FMUL.FTZ R19, R19, R224 ;  /* 0x000000e013137220 */ /* 0x000fca0000410000 */
        /* <DEDUP_REMOVED lines=15> */
.L_x_32053:
        /* <DEDUP_REMOVED lines=12> */
.L_x_32055:
[----:B------:R-:W-:Y:S05]  /*b810*/  BSYNC.RECONVERGENT B1 ;  /* 0x0000000000017941 */ /* 0x000fea0003800200 */
.L_x_32054:
        /* <DEDUP_REMOVED lines=61> */
.L_x_32052:
[----:B------:R-:W-:Y:S05]  /*bbf0*/  BSYNC.RECONVERGENT B0 ;  /* 0x0000000000007941 */ /* 0x000fea0003800200 */
.L_x_32051:
[----:B------:R-:W-:Y:S01]  /*bc00*/  I2FP.F32.U32 R19, R19 ;  /* 0x0000001300137245 */ /* 0x000fe20000201000 */
[----:B------:R-:W-:Y:S01]  /*bc10*/  BSSY.RECONVERGENT B0, `(.L_x_32056) ;  /* 0x0000062000007945 */ /* 0x000fe20003800200 */
[----:B------:R-:W-:Y:S02]  /*bc20*/  ISETP.NE.AND P2, PT, R18, 0x1, PT ;  /* 0x000000011200780c */ /* 0x000fe40003f45270 */
[----:B------:R-:W-:Y:S01]  /*bc30*/  LOP3.LUT R7, R7, 0xfffffffd, RZ, 0xc0, !PT ;  /* 0xfffffffd07077812 */ /* 0x000fe200078ec0ff */
[----:B------:R-:W-:Y:S01]  /*bc40*/  FFMA.FTZ R20, R19, R234, 1.1641532182693481445e-10 ;  /* 0x2f00000013147423 */ /* 0x000fe200000100ea */
[----:B------:R-:W-:Y:S01]  /*bc50*/  IMAD.U32 R19, R12, 0x10000, RZ ;  /* 0x000100000c137824 */ /* 0x000fe200078e00ff */
[----:B------:R-:W-:-:S03]  /*bc60*/  SHF.L.U32 R12, R17, 0x10, RZ ;  /* 0x00000010110c7819 */ /* 0x000fc600000006ff */
[----:B------:R-:W-:Y:S01]  /*bc70*/  FMUL.FTZ R19, R19, R222 ;  /* 0x000000de13137220 */ /* 0x000fe20000410000 */
[----:B------:R-:W-:-:S03]  /*bc80*/  FSETP.GTU.FTZ.AND P1, PT, R20, R223, PT ;  /* 0x000000df1400720b */ /* 0x000fc60003f3c000 */
[----:B------:R-:W-:-:S05]  /*bc90*/  FMUL.FTZ R19, R19, R224 ;  /* 0x000000e013137220 */ /* 0x000fca0000410000 */
[----:B------:R-:W-:Y:S02]  /*bca0*/  FSEL R19, R19, RZ, !P1 ;  /* 0x000000ff13137208 */ /* 0x000fe40004800000 */
[----:B------:R-:W-:-:S03]  /*bcb0*/  PLOP3.LUT P1, PT, P1, PT, PT, 0x8, 0x80 ;  /* 0x000000000080781c */ /* 0x000fc60000f2e170 */
[----:B------:R-:W-:Y:S01]  /*bcc0*/  FMUL.FTZ R77, R12, R19 ;  /* 0x000000130c4d7220 */ /* 0x000fe20000410000 */
        /* <DEDUP_REMOVED lines=12> */
.L_x_32058:
        /* <DEDUP_REMOVED lines=12> */
.L_x_32060:
[----:B------:R-:W-:Y:S05]  /*be50*/  BSYNC.RECONVERGENT B1 ;  /* 0x0000000000017941 */ /* 0x000fea0003800200 */
.L_x_32059:
        /* <DEDUP_REMOVED lines=61> */
.L_x_32057:
[----:B------:R-:W-:Y:S05]  /*c230*/  BSYNC.RECONVERGENT B0 ;  /* 0x0000000000007941 */ /* 0x000fea0003800200 */
.L_x_32056:
[----:B------:R-:W-:Y:S01]  /*c240*/  I2FP.F32.U32 R17, R12 ;  /* 0x0000000c00117245 */ /* 0x000fe20000201000 */
[----:B------:R-:W-:Y:S01]  /*c250*/  BSSY.RECONVERGENT B0, `(.L_x_32061) ;  /* 0x0000061000007945 */ /* 0x000fe20003800200 */
[----:B------:R-:W-:-:S03]  /*c260*/  ISETP.NE.AND P2, PT, R19, 0x1, PT ;  /* 0x000000011300780c */ /* 0x000fc60003f45270 */
[----:B------:R-:W-:Y:S01]  /*c270*/  FFMA.FTZ R12, R17, R234, 1.1641532182693481445e-10 ;  /* 0x2f000000110c7423 */ /* 0x000fe200000100ea */
[----:B------:R-:W-:-:S04]  /*c280*/  IMAD.U32 R17, R13, 0x10000, RZ ;  /* 0x000100000d117824 */ /* 0x000fc800078e00ff */
[----:B------:R-:W-:Y:S01]  /*c290*/  FMUL.FTZ R17, R17, R222 ;  /* 0x000000de11117220 */ /* 0x000fe20000410000 */
[----:B------:R-:W-:Y:S01]  /*c2a0*/  FSETP.GTU.FTZ.AND P1, PT, R12, R223, PT ;  /* 0x000000df0c00720b */ /* 0x000fe20003f3c000 */
[----:B------:R-:W-:Y:S02]  /*c2b0*/  IMAD.MOV.U32 R12, RZ, RZ, 0x2 ;  /* 0x00000002ff0c7424 */ /* 0x000fe400078e00ff */
[----:B------:R-:W-:-:S05]  /*c2c0*/  FMUL.FTZ R17, R17, R224 ;  /* 0x000000e011117220 */ /* 0x000fca0000410000 */
[----:B------:R-:W-:Y:S02]  /*c2d0*/  FSEL R78, R17, RZ, !P1 ;  /* 0x000000ff114e7208 */ /* 0x000fe40004800000 */
[----:B------:R-:W-:Y:S02]  /*c2e0*/  SHF.L.U32 R17, R129, 0x10, RZ ;  /* 0x0000001081117819 */ /* 0x000fe400000006ff */
        /* <DEDUP_REMOVED lines=13> */
.L_x_32063:
        /* <DEDUP_REMOVED lines=12> */
.L_x_32065:
[----:B------:R-:W-:Y:S05]  /*c480*/  BSYNC.RECONVERGENT B1 ;  /* 0x0000000000017941 */ /* 0x000fea0003800200 */
.L_x_32064:
        /* <DEDUP_REMOVED lines=61> */
.L_x_32062:
[----:B------:R-:W-:Y:S05]  /*c860*/  BSYNC.RECONVERGENT B0 ;  /* 0x0000000000007941 */ /* 0x000fea0003800200 */
.L_x_32061:
[----:B------:R-:W-:Y:S01]  /*c870*/  I2FP.F32.U32 R13, R13 ;  /* 0x0000000d000d7245 */ /* 0x000fe20000201000 */
[----:B------:R-:W-:Y:S01]  /*c880*/  IMAD.U32 R17, R17, 0x10000, RZ ;  /* 0x0001000011117824 */ /* 0x000fe200078e00ff */
[----:B------:R-:W-:Y:S01]  /*c890*/  ISETP.NE.AND P3, PT, R12, 0x1, PT ;  /* 0x000000010c00780c */ /* 0x000fe20003f65270 */
[----:B------:R-:W-:Y:S02]  /*c8a0*/  BSSY.RECONVERGENT B0, `(.L_x_32066) ;  /* 0x000005e000007945 */ /* 0x000fe40003800200 */
[----:B------:R-:W-:Y:S01]  /*c8b0*/  FFMA.FTZ R18, R13, R234, 1.1641532182693481445e-10 ;  /* 0x2f0000000d127423 */ /* 0x000fe200000100ea */
[----:B------:R-:W-:Y:S01]  /*c8c0*/  FMUL.FTZ R17, R17, R222 ;  /* 0x000000de11117220 */ /* 0x000fe20000410000 */
[----:B------:R-:W-:-:S03]  /*c8d0*/  IMAD.MOV.U32 R13, RZ, RZ, 0x2 ;  /* 0x00000002ff0d7424 */ /* 0x000fc600078e00ff */
[----:B------:R-:W-:Y:S01]  /*c8e0*/  FMUL.FTZ R17, R17, R224 ;  /* 0x000000e011117220 */ /* 0x000fe20000410000 */
[----:B------:R-:W-:Y:S02]  /*c8f0*/  FSETP.GTU.FTZ.AND P2, PT, R18, R223, PT ;  /* 0x000000df1200720b */ /* 0x000fe40003f5c000 */
[----:B------:R-:W-:Y:S01]  /*c900*/  SHF.L.U32 R18, R11, 0x10, RZ ;  /* 0x000000100b127819 */ /* 0x000fe200000006ff */
        /* <DEDUP_REMOVED lines=13> */
.L_x_32068:
        /* <DEDUP_REMOVED lines=12> */
.L_x_32070:
[----:B------:R-:W-:Y:S05]  /*caa0*/  BSYNC.RECONVERGENT B1 ;  /* 0x0000000000017941 */ /* 0x000fea0003800200 */
.L_x_32069:
        /* <DEDUP_REMOVED lines=61> */
.L_x_32067:
[----:B------:R-:W-:Y:S05]  /*ce80*/  BSYNC.RECONVERGENT B0 ;  /* 0x0000000000007941 */ /* 0x000fea0003800200 */
.L_x_32066:
[----:B------:R-:W-:Y:S01]  /*ce90*/  I2FP.F32.U32 R11, R11 ;  /* 0x0000000b000b7245 */ /* 0x000fe20000201000 */
[----:B------:R-:W-:Y:S01]  /*cea0*/  BSSY.RECONVERGENT B0, `(.L_x_32071) ;  /* 0x0000061000007945 */ /* 0x000fe20003800200 */
[----:B------:R-:W-:-:S03]  /*ceb0*/  ISETP.NE.AND P4, PT, R13, 0x1, PT ;  /* 0x000000010d00780c */ /* 0x000fc60003f85270 */
        /* <DEDUP_REMOVED lines=21> */
.L_x_32073:
        /* <DEDUP_REMOVED lines=12> */
.L_x_32075:
[----:B------:R-:W-:Y:S05]  /*d0d0*/  BSYNC.RECONVERGENT B1 ;  /* 0x0000000000017941 */ /* 0x000fea0003800200 */
.L_x_32074:
        /* <DEDUP_REMOVED lines=61> */
.L_x_32072:
[----:B------:R-:W-:Y:S05]  /*d4b0*/  BSYNC.RECONVERGENT B0 ;  /* 0x0000000000007941 */ /* 0x000fea0003800200 */
.L_x_32071:
        /* <DEDUP_REMOVED lines=9> */
[----:B------:R-:W-:Y:S02]  /*d550*/  FSEL R11, R11, RZ, !P4 ;  /* 0x000000ff0b0b7208 */ /* 0x000fe40006000000 */
[----:B------:R-:W-:-:S03]  /*d560*/  PLOP3.LUT P4, PT, P4, PT, PT, 0x8, 0x80 ;  /* 0x000000000080781c */ /* 0x000fc6000278e170 */
[----:B------:R-:W-:Y:S01]  /*d570*/  FMUL.FTZ R73, R10, R11 ;  /* 0x0000000b0a497220 */ /* 0x000fe20000410000 */
        /* <DEDUP_REMOVED lines=11> */
.L_x_32078:
        /* <DEDUP_REMOVED lines=12> */
.L_x_32080:
[----:B------:R-:W-:Y:S05]  /*d6f0*/  BSYNC.RECONVERGENT B1 ;  /* 0x0000000000017941 */ /* 0x000fea0003800200 */
.L_x_32079:
        /* <DEDUP_REMOVED lines=61> */
.L_x_32077:
[----:B------:R-:W-:Y:S05]  /*dad0*/  BSYNC.RECONVERGENT B0 ;  /* 0x0000000000007941 */ /* 0x000fea0003800200 */
.L_x_32076:
[----:B------:R-:W-:Y:S01]  /*dae0*/  I2FP.F32.U32 R11, R11 ;  /* 0x0000000b000b7245 */ /* 0x000fe20000201000 */
[----:B------:R-:W-:Y:S01]  /*daf0*/  BSSY.RECONVERGENT B0, `(.L_x_32081) ;  /* 0x0000063000007945 */ /* 0x000fe20003800200 */
[----:B------:R-:W-:Y:S01]  /*db00*/  ISETP.NE.AND P6, PT, R10, 0x1, PT ;  /* 0x000000010a00780c */ /* 0x000fe20003fc5270 */
[----:B------:R-:W-:Y:S01]  /*db10*/  IMAD.MOV.U32 R18, RZ, RZ, 0x2 ;  /* 0x00000002ff127424 */ /* 0x000fe200078e00ff */
[----:B------:R-:W-:Y:S01]  /*db20*/  PRMT R17, R15, 0x7632, R17 ;  /* 0x000076320f117816 */ /* 0x000fe20000000011 */
[----:B------:R-:W-:Y:S01]  /*db30*/  FFMA.FTZ R12, R11, R234, 1.1641532182693481445e-10 ;  /* 0x2f0000000b0c7423 */ /* 0x000fe200000100ea */
[----:B------:R-:W-:-:S04]  /*db40*/  IMAD.U32 R11, R15, 0x10000, RZ ;  /* 0x000100000f0b7824 */ /* 0x000fc800078e00ff */
[----:B------:R-:W-:Y:S01]  /*db50*/  FMUL.FTZ R11, R11, R222 ;  /* 0x000000de0b0b7220 */ /* 0x000fe20000410000 */
[----:B------:R-:W-:-:S03]  /*db60*/  FSETP.GTU.FTZ.AND P5, PT, R12, R223, PT ;  /* 0x000000df0c00720b */ /* 0x000fc60003fbc000 */
        /* <DEDUP_REMOVED lines=15> */
.L_x_32083:
        /* <DEDUP_REMOVED lines=14> */
.L_x_32085:
[----:B------:R-:W-:Y:S05]  /*dd40*/  BSYNC.RECONVERGENT B1 ;  /* 0x0000000000017941 */ /* 0x000fea0003800200 */
.L_x_32084:
        /* <DEDUP_REMOVED lines=61> */
.L_x_32082:
[----:B------:R-:W-:Y:S05]  /*e120*/  BSYNC.RECONVERGENT B0 ;  /* 0x0000000000007941 */ /* 0x000fea0003800200 */
.L_x_32081:
[----:B------:R-:W-:Y:S01]  /*e130*/  I2FP.F32.U32 R11, R11 ;  /* 0x0000000b000b7245 */ /* 0x000fe20000201000 */
[----:B------:R-:W-:-:S04]  /*e140*/  IMAD.U32 R17, R17, 0x10000, RZ ;  /* 0x0001000011117824 */ /* 0x000fc800078e00ff */
[----:B------:R-:W-:Y:S01]  /*e150*/  FFMA.FTZ R10, R11, R234, 1.1641532182693481445e-10 ;  /* 0x2f0000000b0a7423 */ /* 0x000fe200000100ea */
[----:B------:R-:W-:-:S04]  /*e160*/  FMUL.FTZ R17, R17, R222 ;  /* 0x000000de11117220 */ /* 0x000fc80000410000 */
[----:B------:R-:W-:Y:S01]  /*e170*/  FMUL.FTZ R17, R17, R224 ;  /* 0x000000e011117220 */ /* 0x000fe20000410000 */
[----:B------:R-:W-:Y:S02]  /*e180*/  FSETP.GTU.FTZ.AND P6, PT, R10, R223, PT ;  /* 0x000000df0a00720b */ /* 0x000fe40003fdc000 */
[----:B------:R-:W-:Y:S02]  /*e190*/  SHF.L.U32 R10, R9, 0x10, RZ ;  /* 0x00000010090a7819 */ /* 0x000fe400000006ff */
[----:B------:R-:W-:Y:S02]  /*e1a0*/  FSEL R17, R17, RZ, !P6 ;  /* 0x000000ff11117208 */ /* 0x000fe40007000000 */
[----:B------:R-:W-:-:S03]  /*e1b0*/  PLOP3.LUT P6, PT, P6, PT, PT, 0x8, 0x80 ;  /* 0x000000000080781c */ /* 0x000fc600037ce170 */
[----:B------:R-:W-:-:S10]  /*e1c0*/  FMUL.FTZ R75, R10, R17 ;  /* 0x000000110a4b7220 */ /* 0x000fd40000410000 */
.L_x_32045:
[----:B------:R-:W-:Y:S01]  /*e1d0*/  IMAD.WIDE.U32 R10, R8, 0x20, R212 ;  /* 0x00000020080a7825 */ /* 0x000fe200078e00d4 */
[----:B------:R-:W-:Y:S02]  /*e1e0*/  SEL R9, RZ, 0x1000000, !P6 ;  /* 0x01000000ff097807 */ /* 0x000fe40007000000 */
[----:B------:R-:W-:Y:S02]  /*e1f0*/  SEL R12, RZ, 0x10000, !P5 ;  /* 0x00010000ff0c7807 */ /* 0x000fe40006800000 */
[----:B------:R-:W-:Y:S01]  /*e200*/  STG.E.128 desc[UR6][R10.64], R76 ;  /* 0x0000004c0a007986 */ /* 0x000fe2000c101d06 */
[C---:B------:R-:W-:Y:S02]  /*e210*/  LOP3.LUT P5, RZ, R7.reuse, 0x2, RZ, 0xc0, !PT ;  /* 0x0000000207ff7812 */ /* 0x040fe400078ac0ff */
[----:B------:R-:W-:Y:S01]  /*e220*/  LOP3.LUT P6, RZ, R7, 0x4, RZ, 0xc0, !PT ;  /* 0x0000000407ff7812 */ /* 0x000fe200078cc0ff */
[----:B------:R0:W-:Y:S02]  /*e230*/  STG.E.128 desc[UR6][R10.64+0x10], R72 ;  /* 0x000010480a007986 */ /* 0x0001e4000c101d06 */
[----:B0-----:R-:W-:-:S02]  /*e240*/  SEL R10, RZ, 0x100, !P4 ;  /* 0x00000100ff0a7807 */ /* 0x001fc40006000000 */
[----:B------:R-:W-:Y:S02]  /*e250*/  SEL R11, RZ, 0x10000, !P1 ;  /* 0x00010000ff0b7807 */ /* 0x000fe40004800000 */
[----:B------:R-:W-:Y:S02]  /*e260*/  LOP3.LUT R9, R10, R9, R12, 0xfe, !PT ;  /* 0x000000090a097212 */ /* 0x000fe400078efe0c */
[----:B------:R-:W-:Y:S02]  /*e270*/  SEL R10, RZ, 0x1000000, !P2 ;  /* 0x01000000ff0a7807 */ /* 0x000fe40005000000 */
[----:B------:R-:W-:-:S04]  /*e280*/  SEL R12, RZ, 0x100, !P5 ;  /* 0x00000100ff0c7807 */ /* 0x000fc80006800000 */
[----:B------:R-:W-:Y:S01]  /*e290*/  LOP3.LUT R10, R12, R10, R11, 0xfe, !PT ;  /* 0x0000000a0c0a7212 */ /* 0x000fe200078efe0b */
[----:B------:R-:W-:Y:S01]  /*e2a0*/  IMAD.WIDE.U32 R12, R8, 0x8, R232 ;  /* 0x00000008080c7825 */ /* 0x000fe200078e00e8 */
[----:B------:R-:W-:-:S04]  /*e2b0*/  SEL R11, RZ, 0x1, !P3 ;  /* 0x00000001ff0b7807 */ /* 0x000fc80005800000 */
[----:B------:R-:W-:Y:S02]  /*e2c0*/  LOP3.LUT R11, R9, R11, RZ, 0xfc, !PT ;  /* 0x0000000b090b7212 */ /* 0x000fe400078efcff */
[----:B------:R-:W-:-:S04]  /*e2d0*/  SEL R9, RZ, 0x1, !P6 ;  /* 0x00000001ff097807 */ /* 0x000fc80007000000 */
[----:B------:R-:W-:Y:S01]  /*e2e0*/  LOP3.LUT R10, R10, R9, RZ, 0xfc, !PT ;  /* 0x000000090a0a7212 */ /* 0x000fe200078efcff */
[----:B------:R-:W-:-:S04]  /*e2f0*/  VIADD R9, R220, 0x40 ;  /* 0x00000040dc097836 */ /* 0x000fc80000000000 */
[----:B------:R0:W-:Y:S02]  /*e300*/  STG.E.64 desc[UR6][R12.64], R10 ;  /* 0x0000000a0c007986 */ /* 0x0001e4000c101b06 */
[----:B0-----:R-:W0:Y:S01]  /*e310*/  @P0 LDC.64 R10, c[0x0][0x3a0] ;  /* 0x0000e800ff0a0b82 */ /* 0x001e220000000a00 */
[----:B------:R-:W-:-:S06]  /*e320*/  IMAD.WIDE.U32 R12, R9, 0x10, R230 ;  /* 0x00000010090c7825 */ /* 0x000fcc00078e00e6 */
[----:B------:R-:W5:Y:S01]  /*e330*/  LDG.E.128 R12, desc[UR6][R12.64] ;  /* 0x000000060c0c7981 */ /* 0x000f62000c1e1d00 */
[----:B0-----:R-:W-:-:S05]  /*e340*/  @P0 IMAD.WIDE.U32 R10, R9, 0x20, R10 ;  /* 0x00000020090a0825 */ /* 0x001fca00078e000a */
[----:B------:R0:W5:Y:S04]  /*e350*/  @P0 LDG.E.128 R92, desc[UR6][R10.64] ;  /* 0x000000060a5c0981 */ /* 0x000168000c1e1d00 */
[----:B------:R0:W5:Y:S01]  /*e360*/  @P0 LDG.E.128 R88, desc[UR6][R10.64+0x10] ;  /* 0x000010060a580981 */ /* 0x000162000c1e1d00 */
[----:B------:R-:W-:Y:S05]  /*e370*/  @!P0 BRA `(.L_x_32086) ;  /* 0x00000030007c8947 */ /* 0x000fea0003800000 */
[----:B------:R-:W-:Y:S01]  /*e380*/  ISETP.NE.AND P1, PT, R18, 0x1, PT ;  /* 0x000000011200780c */ /* 0x000fe20003f25270 */
[----:B------:R-:W-:Y:S01]  /*e390*/  BSSY.RECONVERGENT B0, `(.L_x_32087) ;  /* 0x0000059000007945 */ /* 0x000fe20003800200 */
[----:B------:R-:W-:Y:S01]  /*e3a0*/  IMAD.MOV.U32 R17, RZ, RZ, 0x2 ;  /* 0x00000002ff117424 */ /* 0x000fe200078e00ff */
        /* <DEDUP_REMOVED lines=13> */
.L_x_32089:
        /* <DEDUP_REMOVED lines=12> */
.L_x_32091:
[----:B------:R-:W-:Y:S05]  /*e540*/  BSYNC.RECONVERGENT B1 ;  /* 0x0000000000017941 */ /* 0x000fea0003800200 */
.L_x_32090:
        /* <DEDUP_REMOVED lines=60> */
[----:B------:R-:W-:-:S07]  /*e910*/  IMAD.MOV.U32 R10, RZ, RZ, R16 ;  /* 0x000000ffff0a7224 */ /* 0x000fce00078e0010 */
.L_x_32088:
[----:B------:R-:W-:Y:S05]  /*e920*/  BSYNC.RECONVERGENT B0 ;  /* 0x0000000000007941 */ /* 0x000fea0003800200 */
.L_x_32087:
[----:B------:R-:W-:Y:S01]  /*e930*/  I2FP.F32.U32 R10, R10 ;  /* 0x0000000a000a7245 */ /* 0x000fe20000201000 */
[----:B------:R-:W-:Y:S01]  /*e940*/  BSSY.RECONVERGENT B0, `(.L_x_32092) ;  /* 0x0000063000007945 */ /* 0x000fe20003800200 */
[----:B------:R-:W-:Y:S01]  /*e950*/  ISETP.NE.AND P2, PT, R17, 0x1, PT ;  /* 0x000000011100780c */ /* 0x000fe20003f45270 */
[----:B------:R-:W-:Y:S01]  /*e960*/  IMAD.MOV.U32 R16, RZ, RZ, 0x2 ;  /* 0x00000002ff107424 */ /* 0x000fe200078e00ff */
[----:B------:R-:W-:Y:S01]  /*e970*/  LOP3.LUT R7, R7, 0xfffffffb, RZ, 0xc0, !PT ;  /* 0xfffffffb07077812 */ /* 0x000fe200078ec0ff */
[----:B------:R-:W-:-:S05]  /*e980*/  FFMA.FTZ R10, R10, R234, 1.1641532182693481445e-10 ;  /* 0x2f0000000a0a7423 */ /* 0x000fca00000100ea */
[----:B------:R-:W-:Y:S02]  /*e990*/  FSETP.GTU.FTZ.AND P1, PT, R10, R223, PT ;  /* 0x000000df0a00720b */ /* 0x000fe40003f3c000 */
[C---:B-----5:R-:W-:Y:S02]  /*e9a0*/  SHF.L.U32 R10, R12.reuse, 0x10, RZ ;  /* 0x000000100c0a7819 */ /* 0x060fe400000006ff */
[----:B------:R-:W-:-:S03]  /*e9b0*/  PRMT R12, R12, 0x7632, R12 ;  /* 0x000076320c0c7816 */ /* 0x000fc6000000000c */
[----:B------:R-:W-:-:S04]  /*e9c0*/  FMUL.FTZ R10, R10, R222 ;  /* 0x000000de0a0a7220 */ /* 0x000fc80000410000 */
[----:B------:R-:W-:-:S05]  /*e9d0*/  FMUL.FTZ R10, R10, R224 ;  /* 0x000000e00a0a7220 */ /* 0x000fca0000410000 */
        /* <DEDUP_REMOVED lines=15> */
.L_x_32094:
        /* <DEDUP_REMOVED lines=12> */
.L_x_32096:
[----:B------:R-:W-:Y:S05]  /*eb90*/  BSYNC.RECONVERGENT B1 ;  /* 0x0000000000017941 */ /* 0x000fea0003800200 */
.L_x_32095:
        /* <DEDUP_REMOVED lines=55> */
[----:B------:R-:W-:-:S04]  /*ef10*/  IMAD.WIDE.U32 R18, R18, -0x2daee0ad, RZ ;  /* 0xd2511f5312127825 */ /* 0x000fc800078e00ff */
[----:B------:R-:W-:Y:S01]  /*ef20*/  IMAD.MOV.U32 R11, RZ, RZ, R18 ;  /* 0x000000ffff0b7224 */ /* 0x000fe200078e0012 */
[----:B------:R-:W-:Y:S01]  /*ef30*/  LOP3.LUT R0, R20, UR15, R19, 0x96, !PT ;  /* 0x0000000f14007c12 */ /* 0x000fe2000f8e9613 */
[----:B------:R-:W-:-:S06]  /*ef40*/  UIADD3 UR15, UPT, UPT, UR4, -0x700cb87f, URZ ;  /* 0x8ff34781040f7890 */ /* 0x000fcc000fffe0ff */
[----:B------:R-:W-:Y:S01]  /*ef50*/  LOP3.LUT R219, R16, UR15, R229, 0x96, !PT ;  /* 0x0000000f10db7c12 */ /* 0x000fe2000f8e96e5 */
[----:B------:R-:W-:-:S07]  /*ef60*/  IMAD.MOV.U32 R16, RZ, RZ, RZ ;  /* 0x000000ffff107224 */ /* 0x000fce00078e00ff */
.L_x_32093:
[----:B------:R-:W-:Y:S05]  /*ef70*/  BSYNC.RECONVERGENT B0 ;  /* 0x0000000000007941 */ /* 0x000fea0003800200 */
.L_x_32092:
        /* <DEDUP_REMOVED lines=9> */
[----:B------:R-:W-:-:S04]  /*f010*/  IMAD.U32 R10, R241, 0x10000, RZ ;  /* 0x00010000f10a7824 */ /* 0x000fc800078e00ff */
[----:B------:R-:W-:Y:S01]  /*f020*/  FSEL R69, R12, RZ, !P1 ;  /* 0x000000ff0c457208 */ /* 0x000fe20004800000 */
[----:B------:R-:W-:Y:S01]  /*f030*/  IMAD.MOV.U32 R12, RZ, RZ, 0x2 ;  /* 0x00000002ff0c7424 */ /* 0x000fe200078e00ff */
        /* <DEDUP_REMOVED lines=13> */
.L_x_32099:
        /* <DEDUP_REMOVED lines=12> */
.L_x_32101:
[----:B------:R-:W-:Y:S05]  /*f1d0*/  BSYNC.RECONVERGENT B1 ;  /* 0x0000000000017941 */ /* 0x000fea0003800200 */
.L_x_32100:
        /* <DEDUP_REMOVED lines=60> */
[----:B------:R-:W-:-:S07]  /*f5a0*/  LOP3.LUT R219, R16, UR15, R229, 0x96, !PT ;  /* 0x0000000f10db7c12 */ /* 0x000fce000f8e96e5 */
.L_x_32098:
[----:B------:R-:W-:Y:S05]  /*f5b0*/  BSYNC.RECONVERGENT B0 ;  /* 0x0000000000007941 */ /* 0x000fea0003800200 */
.L_x_32097:
[----:B------:R-:W-:Y:S01]  /*f5c0*/  I2FP.F32.U32 R10, R10 ;  /* 0x0000000a000a7245 */ /* 0x000fe20000201000 */
[----:B------:R-:W-:Y:S01]  /*f5d0*/  BSSY.RECONVERGENT B0, `(.L_x_32102) ;  /* 0x0000061000007945 */ /* 0x000fe20003800200 */
[----:B------:R-:W-:Y:S01]  /*f5e0*/  ISETP.NE.AND P2, PT, R12, 0x1, PT ;  /* 0x000000010c00780c */ /* 0x000fe20003f45270 */
[----:B------:R-:W-:Y:S02]  /*f5f0*/  IMAD.MOV.U32 R16, RZ, RZ, 0x2 ;  /* 0x00000002ff107424 */ /* 0x000fe400078e00ff */
[----:B------:R-:W-:-:S05]  /*f600*/  FFMA.FTZ R10, R10, R234, 1.1641532182693481445e-10 ;  /* 0x2f0000000a0a7423 */ /* 0x000fca00000100ea */
        /* <DEDUP_REMOVED lines=19> */
.L_x_32104:
        /* <DEDUP_REMOVED lines=12> */
.L_x_32106:
[----:B------:R-:W-:Y:S05]  /*f800*/  BSYNC.RECONVERGENT B1 ;  /* 0x0000000000017941 */ /* 0x000fea0003800200 */
.L_x_32105:
        /* <DEDUP_REMOVED lines=58> */
[----:B------:R-:W-:Y:S01]  /*fbb0*/  UIADD3 UR15, UPT, UPT, UR4, -0x700cb87f, URZ ;  /* 0x8ff34781040f7890 */ /* 0x000fe2000fffe0ff */
[----:B------:R-:W-:-:S05]  /*fbc0*/  IMAD.MOV.U32 R16, RZ, RZ, RZ ;  /* 0x000000ffff107224 */ /* 0x000fca00078e00ff */
[----:B------:R-:W-:-:S07]  /*fbd0*/  LOP3.LUT R219, R12, UR15, R229, 0x96, !PT ;  /* 0x0000000f0cdb7c12 */ /* 0x000fce000f8e96e5 */
.L_x_32103:
[----:B------:R-:W-:Y:S05]  /*fbe0*/  BSYNC.RECONVERGENT B0 ;  /* 0x0000000000007941 */ /* 0x000fea0003800200 */
.L_x_32102:
        /* <DEDUP_REMOVED lines=23> */
.L_x_32109:
        /* <DEDUP_REMOVED lines=12> */
.L_x_32111:
[----:B------:R-:W-:Y:S05]  /*fe20*/  BSYNC.RECONVERGENT B1 ;  /* 0x0000000000017941 */ /* 0x000fea0003800200 */
.L_x_32110:
        /* <DEDUP_REMOVED lines=61> */
.L_x_32108:
[----:B------:R-:W-:Y:S05]  /*10200*/  BSYNC.RECONVERGENT B0 ;  /* 0x0000000000007941 */ /* 0x000fea0003800200 */
.L_x_32107:
        /* <DEDUP_REMOVED lines=24> */
.L_x_32114:
        /* <DEDUP_REMOVED lines=12> */
.L_x_32116:
[----:B------:R-:W-:Y:S05]  /*10450*/  BSYNC.RECONVERGENT B1 ;  /* 0x0000000000017941 */ /* 0x000fea0003800200 */
.L_x_32115:
        /* <DEDUP_REMOVED lines=56> */
[----:B------:R-:W-:-:S04]  /*107e0*/  IMAD.WIDE.U32 R16, R16, -0x2daee0ad, RZ ;  /* 0xd2511f5310107825 */ /* 0x000fc800078e00ff */
[----:B------:R-:W-:Y:S01]  /*107f0*/  IMAD.MOV.U32 R11, RZ, RZ, R16 ;  /* 0x000000ffff0b7224 */ /* 0x000fe200078e0010 */
[----:B------:R-:W-:Y:S01]  /*10800*/  LOP3.LUT R0, R18, UR15, R17, 0x96, !PT ;  /* 0x0000000f12007c12 */ /* 0x000fe2000f8e9611 */
[----:B------:R-:W-:-:S06]  /*10810*/  UIADD3 UR15, UPT, UPT, UR4, -0x700cb87f, URZ ;  /* 0x8ff34781040f7890 */ /* 0x000fcc000fffe0ff */
[----:B------:R-:W-:-:S07]  /*10820*/  LOP3.LUT R219, R12, UR15, R229, 0x96, !PT ;  /* 0x0000000f0cdb7c12 */ /* 0x000fce000f8e96e5 */
.L_x_32113:
[----:B------:R-:W-:Y:S05]  /*10830*/  BSYNC.RECONVERGENT B0 ;  /* 0x0000000000007941 */ /* 0x000fea0003800200 */
.L_x_32112:
        /* <DEDUP_REMOVED lines=23> */
.L_x_32119:
        /* <DEDUP_REMOVED lines=12> */
.L_x_32121:
[----:B------:R-:W-:Y:S05]  /*10a70*/  BSYNC.RECONVERGENT B1 ;  /* 0x0000000000017941 */ /* 0x000fea0003800200 */
.L_x_32120:
        /* <DEDUP_REMOVED lines=61> */
.L_x_32118:
[----:B------:R-:W-:Y:S05]  /*10e50*/  BSYNC.RECONVERGENT B0 ;  /* 0x0000000000007941 */ /* 0x000fea0003800200 */
.L_x_32117:
[----:B------:R-:W-:Y:S01]  /*10e60*/  I2FP.F32.U32 R10, R10 ;  /* 0x0000000a000a7245 */ /* 0x000fe20000201000 */
[----:B------:R-:W-:Y:S01]  /*10e70*/  BSSY.RECONVERGENT B0, `(.L_x_32122) ;  /* 0x0000064000007945 */ /* 0x000fe20003800200 */
[----:B------:R-:W-:Y:S01]  /*10e80*/  ISETP.NE.AND P6, PT, R12, 0x1, PT ;  /* 0x000000010c00780c */ /* 0x000fe20003fc5270 */
[----:B------:R-:W-:Y:S01]  /*10e90*/  IMAD.MOV.U32 R16, RZ, RZ, 0x2 ;  /* 0x00000002ff107424 */ /* 0x000fe200078e00ff */
[----:B------:R-:W-:Y:S01]  /*10ea0*/  MOV R13, R228 ;  /* 0x000000e4000d7202 */ /* 0x000fe20000000f00 */
        /* <DEDUP_REMOVED lines=19> */
.L_x_32124:
        /* <DEDUP_REMOVED lines=15> */
.L_x_32126:
[----:B------:R-:W-:Y:S05]  /*110d0*/  BSYNC.RECONVERGENT B1 ;  /* 0x0000000000017941 */ /* 0x000fea0003800200 */
.L_x_32125:
        /* <DEDUP_REMOVED lines=61> */
.L_x_32123:
[----:B------:R-:W-:Y:S05]  /*114b0*/  BSYNC.RECONVERGENT B0 ;  /* 0x0000000000007941 */ /* 0x000fea0003800200 */
.L_x_32122:
[----:B------:R-:W-:Y:S02]  /*114c0*/  I2FP.F32.U32 R12, R13 ;  /* 0x0000000d000c7245 */ /* 0x000fe40000201000 */
[----:B------:R-:W-:-:S03]  /*114d0*/  SHF.L.U32 R10, R10, 0x10, RZ ;  /* 0x000000100a0a7819 */ /* 0x000fc600000006ff */
        /* <DEDUP_REMOVED lines=8> */
[----:B------:R-:W-:Y:S09]  /*11560*/  BRA `(.L_x_32127) ;  /* 0x0000003000787947 */ /* 0x000ff20003800000 */
.L_x_32086:
        /* <DEDUP_REMOVED lines=16> */
.L_x_32130:
        /* <DEDUP_REMOVED lines=12> */
.L_x_32132:
[----:B------:R-:W-:Y:S05]  /*11730*/  BSYNC.RECONVERGENT B1 ;  /* 0x0000000000017941 */ /* 0x000fea0003800200 */
.L_x_32131:
        /* <DEDUP_REMOVED lines=61> */
.L_x_32129:
[----:B------:R-:W-:Y:S05]  /*11b10*/  BSYNC.RECONVERGENT B0 ;  /* 0x0000000000007941 */ /* 0x000fea0003800200 */
.L_x_32128:
        /* <DEDUP_REMOVED lines=26> */
.L_x_32135:
        /* <DEDUP_REMOVED lines=12> */
.L_x_32137:
[----:B------:R-:W-:Y:S05]  /*11d80*/  BSYNC.RECONVERGENT B1 ;  /* 0x0000000000017941 */ /* 0x000fea0003800200 */
.L_x_32136:
        /* <DEDUP_REMOVED lines=61> */
.L_x_32134:
[----:B------:R-:W-:Y:S05]  /*12160*/  BSYNC.RECONVERGENT B0 ;  /* 0x0000000000007941 */ /* 0x000fea0003800200 */
.L_x_32133:
        /* <DEDUP_REMOVED lines=25> */
.L_x_32140:
        /* <DEDUP_REMOVED lines=12> */
.L_x_32142:
[----:B------:R-:W-:Y:S05]  /*123c0*/  BSYNC.RECONVERGENT B1 ;  /* 0x0000000000017941 */ /* 0x000fea0003800200 */
.L_x_32141:
        /* <DEDUP_REMOVED lines=61> */
.L_x_32139:
[----:B------:R-:W-:Y:S05]  /*127a0*/  BSYNC.RECONVERGENT B0 ;  /* 0x0000000000007941 */ /* 0x000fea0003800200 */
.L_x_32138:
        /* <DEDUP_REMOVED lines=24> */
.L_x_32145:
        /* <DEDUP_REMOVED lines=12> */
.L_x_32147:
[----:B------:R-:W-:Y:S05]  /*129f0*/  BSYNC.RECONVERGENT B1 ;  /* 0x0000000000017941 */ /* 0x000fea0003800200 */
.L_x_32146:
        /* <DEDUP_REMOVED lines=61> */
.L_x_32144:
[----:B------:R-:W-:Y:S05]  /*12dd0*/  BSYNC.RECONVERGENT B0 ;  /* 0x0000000000007941 */ /* 0x000fea0003800200 */
.L_x_32143:
        /* <DEDUP_REMOVED lines=23> */
.L_x_32150:
        /* <DEDUP_REMOVED lines=12> */
.L_x_32152:
[----:B------:R-:W-:Y:S05]  /*13010*/  BSYNC.RECONVERGENT B1 ;  /* 0x0000000000017941 */ /* 0x000fea0003800200 */
.L_x_32151:
        /* <DEDUP_REMOVED lines=61> */
.L_x_32149:
[----:B------:R-:W-:Y:S05]  /*133f0*/  BSYNC.RECONVERGENT B0 ;  /* 0x0000000000007941 */ /* 0x000fea0003800200 */
.L_x_32148:
        /* <DEDUP_REMOVED lines=24> */
.L_x_32155:
        /* <DEDUP_REMOVED lines=12> */
.L_x_32157:
[----:B------:R-:W-:Y:S05]  /*13640*/  BSYNC.RECONVERGENT B1 ;  /* 0x0000000000017941 */ /* 0x000fea0003800200 */
.L_x_32156:
        /* <DEDUP_REMOVED lines=61> */
.L_x_32154:
[----:B------:R-:W-:Y:S05]  /*13a20*/  BSYNC.RECONVERGENT B0 ;  /* 0x0000000000007941 */ /* 0x000fea0003800200 */
.L_x_32153:
        /* <DEDUP_REMOVED lines=23> */
.L_x_32160:
        /* <DEDUP_REMOVED lines=12> */
.L_x_32162:
[----:B------:R-:W-:Y:S05]  /*13c60*/  BSYNC.RECONVERGENT B1 ;  /* 0x0000000000017941 */ /* 0x000fea0003800200 */
.L_x_32161:
        /* <DEDUP_REMOVED lines=61> */
.L_x_32159:
[----:B------:R-:W-:Y:S05]  /*14040*/  BSYNC.RECONVERGENT B0 ;  /* 0x0000000000007941 */ /* 0x000fea0003800200 */
.L_x_32158:
        /* <DEDUP_REMOVED lines=24> */
.L_x_32165:
        /* <DEDUP_REMOVED lines=15> */
.L_x_32167:
[----:B------:R-:W-:Y:S05]  /*142c0*/  BSYNC.RECONVERGENT B1 ;  /* 0x0000000000017941 */ /* 0x000fea0003800200 */
.L_x_32166:
        /* <DEDUP_REMOVED lines=61> */
.L_x_32164:
[----:B------:R-:W-:Y:S05]  /*146a0*/  BSYNC.RECONVERGENT B0 ;  /* 0x0000000000007941 */ /* 0x000fea0003800200 */
.L_x_32163:
        /* <DEDUP_REMOVED lines=9> */
[----:B------:R-:W-:-:S10]  /*14740*/  FMUL.FTZ R67, R10, R67 ;  /* 0x000000430a437220 */ /* 0x000fd40000410000 */
.L_x_32127:
        /* <DEDUP_REMOVED lines=12> */
[----:B------:R-:W-:Y:S02]  /*14810*/  LOP3.LUT R10, R13, R10, R12, 0xfe, !PT ;  /* 0x0000000a0d0a7212 */ /* 0x000fe400078efe0c */
[----:B------:R-:W-:-:S04]  /*14820*/  SEL R12, RZ, 0x1, !P3 ;  /* 0x00000001ff0c7807 */ /* 0x000fc80005800000 */
[----:B------:R-:W-:Y:S01]  /*14830*/  LOP3.LUT R13, R14, R12, RZ, 0xfc, !PT ;  /* 0x0000000c0e0d7212 */ /* 0x000fe200078efcff */
[----:B------:R-:W-:Y:S01]  /*14840*/  IMAD.WIDE.U32 R14, R9, 0x8, R232 ;  /* 0x00000008090e7825 */ /* 0x000fe200078e00e8 */
[----:B------:R-:W-:-:S04]  /*14850*/  SEL R12, RZ, 0x1, !P6 ;  /* 0x00000001ff0c7807 */ /* 0x000fc80007000000 */
[----:B------:R-:W-:Y:S01]  /*14860*/  LOP3.LUT R12, R10, R12, RZ, 0xfc, !PT ;  /* 0x0000000c0a0c7212 */ /* 0x000fe200078efcff */
[----:B------:R-:W-:-:S04]  /*14870*/  VIADD R10, R220, 0x60 ;  /* 0x00000060dc0a7836 */ /* 0x000fc80000000000 */
[----:B------:R0:W-:Y:S02]  /*14880*/  STG.E.64 desc[UR6][R14.64], R12 ;  /* 0x0000000c0e007986 */ /* 0x0001e4000c101b06 */
[----:B0-----:R-:W0:Y:S02]  /*14890*/  @P0 LDC.64 R12, c[0x0][0x3a0] ;  /* 0x0000e800ff0c0b82 */ /* 0x001e240000000a00 */
[----:B0-----:R-:W-:-:S05]  /*148a0*/  @P0 IMAD.WIDE.U32 R12, R10, 0x20, R12 ;  /* 0x000000200a0c0825 */ /* 0x001fca00078e000c */
[----:B------:R-:W5:Y:S04]  /*148b0*/  @P0 LDG.E.128 R92, desc[UR6][R12.64] ;  /* 0x000000060c5c0981 */ /* 0x000f68000c1e1d00 */
        /* <DEDUP_REMOVED lines=20> */
.L_x_32171:
        /* <DEDUP_REMOVED lines=12> */
.L_x_32173:
[----:B------:R-:W-:Y:S05]  /*14ac0*/  BSYNC.RECONVERGENT B1 ;  /* 0x0000000000017941 */ /* 0x000fea0003800200 */
.L_x_32172:
        /* <DEDUP_REMOVED lines=58> */
[----:B------:R-:W-:-:S05]  /*14e70*/  IMAD.MOV.U32 R19, RZ, RZ, R11 ;  /* 0x000000ffff137224 */ /* 0x000fca00078e000b */
[----:B------:R-:W-:-:S07]  /*14e80*/  LOP3.LUT R219, R16, UR15, R229, 0x96, !PT ;  /* 0x0000000f10db7c12 */ /* 0x000fce000f8e96e5 */
.L_x_32170:
[----:B------:R-:W-:Y:S05]  /*14e90*/  BSYNC.RECONVERGENT B0 ;  /* 0x0000000000007941 */ /* 0x000fea0003800200 */
.L_x_32169:
        /* <DEDUP_REMOVED lines=26> */
.L_x_32176:
        /* <DEDUP_REMOVED lines=12> */
.L_x_32178:
[----:B------:R-:W-:Y:S05]  /*15100*/  BSYNC.RECONVERGENT B1 ;  /* 0x0000000000017941 */ /* 0x000fea0003800200 */
.L_x_32177:
        /* <DEDUP_REMOVED lines=61> */
.L_x_32175:
[----:B------:R-:W-:Y:S05]  /*154e0*/  BSYNC.RECONVERGENT B0 ;  /* 0x0000000000007941 */ /* 0x000fea0003800200 */
.L_x_32174:
        /* <DEDUP_REMOVED lines=25> */
.L_x_32181:
        /* <DEDUP_REMOVED lines=12> */
.L_x_32183:
[----:B------:R-:W-:Y:S05]  /*15740*/  BSYNC.RECONVERGENT B1 ;  /* 0x0000000000017941 */ /* 0x000fea0003800200 */
.L_x_32182:
        /* <DEDUP_REMOVED lines=61> */
.L_x_32180:
[----:B------:R-:W-:Y:S05]  /*15b20*/  BSYNC.RECONVERGENT B0 ;  /* 0x0000000000007941 */ /* 0x000fea0003800200 */
.L_x_32179:
        /* <DEDUP_REMOVED lines=24> */
.L_x_32186:
        /* <DEDUP_REMOVED lines=12> */
.L_x_32188:
[----:B------:R-:W-:Y:S05]  /*15d70*/  BSYNC.RECONVERGENT B1 ;  /* 0x0000000000017941 */ /* 0x000fea0003800200 */
.L_x_32187:
        /* <DEDUP_REMOVED lines=61> */
.L_x_32185:
[----:B------:R-:W-:Y:S05]  /*16150*/  BSYNC.RECONVERGENT B0 ;  /* 0x0000000000007941 */ /* 0x000fea0003800200 */
.L_x_32184:
        /* <DEDUP_REMOVED lines=23> */
.L_x_32191:
        /* <DEDUP_REMOVED lines=12> */
.L_x_32193:
[----:B------:R-:W-:Y:S05]  /*16390*/  BSYNC.RECONVERGENT B1 ;  /* 0x0000000000017941 */ /* 0x000fea0003800200 */
.L_x_32192:
        /* <DEDUP_REMOVED lines=61> */
.L_x_32190:
[----:B------:R-:W-:Y:S05]  /*16770*/  BSYNC.RECONVERGENT B0 ;  /* 0x0000000000007941 */ /* 0x000fea0003800200 */
.L_x_32189:
        /* <DEDUP_REMOVED lines=24> */
.L_x_32196:
        /* <DEDUP_REMOVED lines=12> */
.L_x_32198:
[----:B------:R-:W-:Y:S05]  /*169c0*/  BSYNC.RECONVERGENT B1 ;  /* 0x0000000000017941 */ /* 0x000fea0003800200 */
.L_x_32197:
        /* <DEDUP_REMOVED lines=61> */
.L_x_32195:
[----:B------:R-:W-:Y:S05]  /*16da0*/  BSYNC.RECONVERGENT B0 ;  /* 0x0000000000007941 */ /* 0x000fea0003800200 */
.L_x_32194:
        /* <DEDUP_REMOVED lines=23> */
.L_x_32201:
        /* <DEDUP_REMOVED lines=12> */
.L_x_32203:
[----:B------:R-:W-:Y:S05]  /*16fe0*/  BSYNC.RECONVERGENT B1 ;  /* 0x0000000000017941 */ /* 0x000fea0003800200 */
.L_x_32202:
        /* <DEDUP_REMOVED lines=61> */
.L_x_32200:
[----:B------:R-:W-:Y:S05]  /*173c0*/  BSYNC.RECONVERGENT B0 ;  /* 0x0000000000007941 */ /* 0x000fea0003800200 */
.L_x_32199:
        /* <DEDUP_REMOVED lines=24> */
.L_x_32206:
        /* <DEDUP_REMOVED lines=15> */
.L_x_32208:
[----:B------:R-:W-:Y:S05]  /*17640*/  BSYNC.RECONVERGENT B1 ;  /* 0x0000000000017941 */ /* 0x000fea0003800200 */
.L_x_32207:
        /* <DEDUP_REMOVED lines=61> */
.L_x_32205:
[----:B------:R-:W-:Y:S05]  /*17a20*/  BSYNC.RECONVERGENT B0 ;  /* 0x0000000000007941 */ /* 0x000fea0003800200 */
.L_x_32204:
        /* <DEDUP_REMOVED lines=11> */
.L_x_32168:
        /* <DEDUP_REMOVED lines=16> */
.L_x_32212:
        /* <DEDUP_REMOVED lines=12> */
.L_x_32214:
[----:B------:R-:W-:Y:S05]  /*17ca0*/  BSYNC.RECONVERGENT B1 ;  /* 0x0000000000017941 */ /* 0x000fea0003800200 */
.L_x_32213:
        /* <DEDUP_REMOVED lines=60> */
.L_x_32211:
[----:B------:R-:W-:Y:S05]  /*18070*/  BSYNC.RECONVERGENT B0 ;  /* 0x0000000000007941 */ /* 0x000fea0003800200 */
.L_x_32210:
[----:B------:R-:W-:Y:S01]  /*18080*/  I2FP.F32.U32 R11, R19 ;  /* 0x00000013000b7245 */ /* 0x000fe20000201000 */
[----:B------:R-:W-:Y:S01]  /*18090*/  BSSY.RECONVERGENT B0, `(.L_x_32215) ;  /* 0x0000063000007945 */ /* 0x000fe20003800200 */
[----:B------:R-:W-:Y:S01]  /*180a0*/  ISETP.NE.AND P2, PT, R17, 0x1, PT ;  /* 0x000000011100780c */ /* 0x000fe20003f45270 */
[----:B------:R-:W-:Y:S01]  /*180b0*/  IMAD.MOV.U32 R16, RZ, RZ, 0x2 ;  /* 0x00000002ff107424 */ /* 0x000fe200078e00ff */
[----:B------:R-:W-:Y:S01]  /*180c0*/  LOP3.LUT R7, R7, 0xfffffffb, RZ, 0xc0, !PT ;  /* 0xfffffffb07077812 */ /* 0x000fe200078ec0ff */
[----:B------:R-:W-:-:S05]  /*180d0*/  FFMA.FTZ R11, R11, R234, 1.1641532182693481445e-10 ;  /* 0x2f0000000b0b7423 */ /* 0x000fca00000100ea */
[----:B------:R-:W-:Y:S01]  /*180e0*/  FSETP.GTU.FTZ.AND P1, PT, R11, R223, PT ;  /* 0x000000df0b00720b */ /* 0x000fe20003f3c000 */
[C---:B-----5:R-:W-:Y:S01]  /*180f0*/  IMAD.U32 R11, R12.reuse, 0x10000, RZ ;  /* 0x000100000c0b7824 */ /* 0x060fe200078e00ff */
[----:B------:R-:W-:-:S03]  /*18100*/  PRMT R12, R12, 0x7632, R12 ;  /* 0x000076320c0c7816 */ /* 0x000fc6000000000c */
[----:B------:R-:W-:-:S04]  /*18110*/  FMUL.FTZ R11, R11, R222 ;  /* 0x000000de0b0b7220 */ /* 0x000fc80000410000 */
        /* <DEDUP_REMOVED lines=16> */
.L_x_32217:
        /* <DEDUP_REMOVED lines=12> */
.L_x_32219:
[----:B------:R-:W-:Y:S05]  /*182e0*/  BSYNC.RECONVERGENT B1 ;  /* 0x0000000000017941 */ /* 0x000fea0003800200 */
.L_x_32218:
        /* <DEDUP_REMOVED lines=61> */
.L_x_32216:
[----:B------:R-:W-:Y:S05]  /*186c0*/  BSYNC.RECONVERGENT B0 ;  /* 0x0000000000007941 */ /* 0x000fea0003800200 */
.L_x_32215:
        /* <DEDUP_REMOVED lines=9> */
[----:B------:R-:W-:Y:S02]  /*18760*/  SHF.L.U32 R11, R245, 0x10, RZ ;  /* 0x00000010f50b7819 */ /* 0x000fe400000006ff */
[----:B------:R-:W-:Y:S01]  /*18770*/  FSEL R61, R12, RZ, !P1 ;  /* 0x000000ff0c3d7208 */ /* 0x000fe20004800000 */
[----:B------:R-:W-:Y:S01]  /*18780*/  IMAD.MOV.U32 R12, RZ, RZ, 0x2 ;  /* 0x00000002ff0c7424 */ /* 0x000fe200078e00ff */
        /* <DEDUP_REMOVED lines=13> */
.L_x_32222:
        /* <DEDUP_REMOVED lines=12> */
.L_x_32224:
[----:B------:R-:W-:Y:S05]  /*18920*/  BSYNC.RECONVERGENT B1 ;  /* 0x0000000000017941 */ /* 0x000fea0003800200 */
.L_x_32223:
        /* <DEDUP_REMOVED lines=60> */
[----:B------:R-:W-:-:S07]  /*18cf0*/  LOP3.LUT R219, R16, UR15, R229, 0x96, !PT ;  /* 0x0000000f10db7c12 */ /* 0x000fce000f8e96e5 */
.L_x_32221:
[----:B------:R-:W-:Y:S05]  /*18d00*/  BSYNC.RECONVERGENT B0 ;  /* 0x0000000000007941 */ /* 0x000fea0003800200 */
.L_x_32220:
[----:B------:R-:W-:Y:S01]  /*18d10*/  I2FP.F32.U32 R11, R11 ;  /* 0x0000000b000b7245 */ /* 0x000fe20000201000 */
[----:B------:R-:W-:Y:S01]  /*18d20*/  BSSY.RECONVERGENT B0, `(.L_x_32225) ;  /* 0x0000061000007945 */ /* 0x000fe20003800200 */
[----:B------:R-:W-:Y:S01]  /*18d30*/  ISETP.NE.AND P2, PT, R12, 0x1, PT ;  /* 0x000000010c00780c */ /* 0x000fe20003f45270 */
        /* <DEDUP_REMOVED lines=21> */
.L_x_32227:
        /* <DEDUP_REMOVED lines=12> */
.L_x_32229:
[----:B------:R-:W-:Y:S05]  /*18f50*/  BSYNC.RECONVERGENT B1 ;  /* 0x0000000000017941 */ /* 0x000fea0003800200 */
.L_x_32228:
        /* <DEDUP_REMOVED lines=58> */
[----:B------:R-:W-:Y:S01]  /*19300*/  MOV R18, R16 ;  /* 0x0000001000127202 */ /* 0x000fe20000000f00 */
[----:B------:R-:W-:-:S04]  /*19310*/  IMAD.MOV.U32 R16, RZ, RZ, RZ ;  /* 0x000000ffff107224 */ /* 0x000fc800078e00ff */
[----:B------:R-:W-:-:S07]  /*19320*/  LOP3.LUT R219, R12, UR15, R229, 0x96, !PT ;  /* 0x0000000f0cdb7c12 */ /* 0x000fce000f8e96e5 */
.L_x_32226:
[----:B------:R-:W-:Y:S05]  /*19330*/  BSYNC.RECONVERGENT B0 ;  /* 0x0000000000007941 */ /* 0x000fea0003800200 */
.L_x_32225:
        /* <DEDUP_REMOVED lines=23> */
.L_x_32232:
        /* <DEDUP_REMOVED lines=12> */
.L_x_32234:
[----:B------:R-:W-:Y:S05]  /*19570*/  BSYNC.RECONVERGENT B1 ;  /* 0x0000000000017941 */ /* 0x000fea0003800200 */
.L_x_32233:
        /* <DEDUP_REMOVED lines=61> */
.L_x_32231:
[----:B------:R-:W-:Y:S05]  /*19950*/  BSYNC.RECONVERGENT B0 ;  /* 0x0000000000007941 */ /* 0x000fea0003800200 */
.L_x_32230:
        /* <DEDUP_REMOVED lines=24> */
.L_x_32237:
        /* <DEDUP_REMOVED lines=12> */
.L_x_32239:
[----:B------:R-:W-:Y:S05]  /*19ba0*/  BSYNC.RECONVERGENT B1 ;  /* 0x0000000000017941 */ /* 0x000fea0003800200 */
.L_x_32238:
        /* <DEDUP_REMOVED lines=61> */
.L_x_32236:
[----:B------:R-:W-:Y:S05]  /*19f80*/  BSYNC.RECONVERGENT B0 ;  /* 0x0000000000007941 */ /* 0x000fea0003800200 */
.L_x_32235:
        /* <DEDUP_REMOVED lines=23> */
.L_x_32242:
        /* <DEDUP_REMOVED lines=12> */
.L_x_32244:
[----:B------:R-:W-:Y:S05]  /*1a1c0*/  BSYNC.RECONVERGENT B1 ;  /* 0x0000000000017941 */ /* 0x000fea0003800200 */
.L_x_32243:
        /* <DEDUP_REMOVED lines=61> */
.L_x_32241:
[----:B------:R-:W-:Y:S05]  /*1a5a0*/  BSYNC.RECONVERGENT B0 ;  /* 0x0000000000007941 */ /* 0x000fea0003800200 */
.L_x_32240:
[----:B------:R-:W-:Y:S01]  /*1a5b0*/  I2FP.F32.U32 R11, R11 ;  /* 0x0000000b000b7245 */ /* 0x000fe20000201000 */
[----:B------:R-:W-:Y:S01]  /*1a5c0*/  BSSY.RECONVERGENT B0, `(.L_x_32245) ;  /* 0x0000064000007945 */ /* 0x000fe20003800200 */
[----:B------:R-:W-:Y:S01]  /*1a5d0*/  ISETP.NE.AND P6, PT, R12, 0x1, PT ;  /* 0x000000010c00780c */ /* 0x000fe20003fc5270 */
[----:B------:R-:W-:Y:S02]  /*1a5e0*/  IMAD.MOV.U32 R16, RZ, RZ, 0x2 ;  /* 0x00000002ff107424 */ /* 0x000fe400078e00ff */
        /* <DEDUP_REMOVED lines=20> */
.L_x_32247:
        /* <DEDUP_REMOVED lines=15> */
.L_x_32249:
[----:B------:R-:W-:Y:S05]  /*1a820*/  BSYNC.RECONVERGENT B1 ;  /* 0x0000000000017941 */ /* 0x000fea0003800200 */
.L_x_32248:
        /* <DEDUP_REMOVED lines=61> */
.L_x_32246:
[----:B------:R-:W-:Y:S05]  /*1ac00*/  BSYNC.RECONVERGENT B0 ;  /* 0x0000000000007941 */ /* 0x000fea0003800200 */
.L_x_32245:
[----:B------:R-:W-:Y:S01]  /*1ac10*/  I2FP.F32.U32 R12, R13 ;  /* 0x0000000d000c7245 */ /* 0x000fe20000201000 */
[----:B------:R-:W-:-:S04]  /*1ac20*/  IMAD.U32 R11, R11, 0x10000, RZ ;  /* 0x000100000b0b7824 */ /* 0x000fc800078e00ff */
[----:B------:R-:W-:Y:S01]  /*1ac30*/  FFMA.FTZ R12, R12, R234, 1.1641532182693481445e-10 ;  /* 0x2f0000000c0c7423 */ /* 0x000fe200000100ea */
[----:B------:R-:W-:-:S04]  /*1ac40*/  FMUL.FTZ R11, R11, R222 ;  /* 0x000000de0b0b7220 */ /* 0x000fc80000410000 */
[----:B------:R-:W-:Y:S01]  /*1ac50*/  FMUL.FTZ R11, R11, R224 ;  /* 0x000000e00b0b7220 */ /* 0x000fe20000410000 */
[----:B------:R-:W-:-:S04]  /*1ac60*/  FSETP.GTU.FTZ.AND P6, PT, R12, R223, PT ;  /* 0x000000df0c00720b */ /* 0x000fc80003fdc000 */
[----:B------:R-:W-:Y:S02]  /*1ac70*/  FSEL R59, R11, RZ, !P6 ;  /* 0x000000ff0b3b7208 */ /* 0x000fe40007000000 */
[----:B------:R-:W-:Y:S02]  /*1ac80*/  SHF.L.U32 R11, R248, 0x10, RZ ;  /* 0x00000010f80b7819 */ /* 0x000fe400000006ff */
[----:B------:R-:W-:-:S03]  /*1ac90*/  PLOP3.LUT P6, PT, P6, PT, PT, 0x8, 0x80 ;  /* 0x000000000080781c */ /* 0x000fc600037ce170 */
[----:B------:R-:W-:-:S10]  /*1aca0*/  FMUL.FTZ R59, R11, R59 ;  /* 0x0000003b0b3b7220 */ /* 0x000fd40000410000 */
.L_x_32209:
        /* <DEDUP_REMOVED lines=43> */
.L_x_32253:
        /* <DEDUP_REMOVED lines=12> */
.L_x_32255:
[----:B------:R-:W-:Y:S05]  /*1b020*/  BSYNC.RECONVERGENT B1 ;  /* 0x0000000000017941 */ /* 0x000fea0003800200 */
.L_x_32254:
        /* <DEDUP_REMOVED lines=61> */
.L_x_32252:
[----:B------:R-:W-:Y:S05]  /*1b400*/  BSYNC.RECONVERGENT B0 ;  /* 0x0000000000007941 */ /* 0x000fea0003800200 */
.L_x_32251:
        /* <DEDUP_REMOVED lines=26> */
.L_x_32258:
        /* <DEDUP_REMOVED lines=12> */
.L_x_32260:
[----:B------:R-:W-:Y:S05]  /*1b670*/  BSYNC.RECONVERGENT B1 ;  /* 0x0000000000017941 */ /* 0x000fea0003800200 */
.L_x_32259:
        /* <DEDUP_REMOVED lines=59> */
[----:B------:R-:W-:Y:S01]  /*1ba30*/  LOP3.LUT R219, R16, UR15, R229, 0x96, !PT ;  /* 0x0000000f10db7c12 */ /* 0x000fe2000f8e96e5 */
[----:B------:R-:W-:-:S07]  /*1ba40*/  IMAD.MOV.U32 R16, RZ, RZ, RZ ;  /* 0x000000ffff107224 */ /* 0x000fce00078e00ff */
.L_x_32257:
[----:B------:R-:W-:Y:S05]  /*1ba50*/  BSYNC.RECONVERGENT B0 ;  /* 0x0000000000007941 */ /* 0x000fea0003800200 */
.L_x_32256:
        /* <DEDUP_REMOVED lines=25> */
.L_x_32263:
        /* <DEDUP_REMOVED lines=12> */
.L_x_32265:
[----:B------:R-:W-:Y:S05]  /*1bcb0*/  BSYNC.RECONVERGENT B1 ;  /* 0x0000000000017941 */ /* 0x000fea0003800200 */
.L_x_32264:
        /* <DEDUP_REMOVED lines=61> */
.L_x_32262:
[----:B------:R-:W-:Y:S05]  /*1c090*/  BSYNC.RECONVERGENT B0 ;  /* 0x0000000000007941 */ /* 0x000fea0003800200 */
.L_x_32261:
        /* <DEDUP_REMOVED lines=8> */
[----:B------:R-:W-:-:S03]  /*1c120*/  MOV R13, R228 ;  /* 0x000000e4000d7202 */ /* 0x000fc60000000f00 */
[----:B------:R-:W-:-:S04]  /*1c130*/  FMUL.FTZ R12, R12, R222 ;  /* 0x000000de0c0c7220 */ /* 0x000fc80000410000 */
        /* <DEDUP_REMOVED lines=14> */
.L_x_32268:
        /* <DEDUP_REMOVED lines=12> */
.L_x_32270:
[----:B------:R-:W-:Y:S05]  /*1c2e0*/  BSYNC.RECONVERGENT B1 ;  /* 0x0000000000017941 */ /* 0x000fea0003800200 */
.L_x_32269:
        /* <DEDUP_REMOVED lines=61> */
.L_x_32267:
[----:B------:R-:W-:Y:S05]  /*1c6c0*/  BSYNC.RECONVERGENT B0 ;  /* 0x0000000000007941 */ /* 0x000fea0003800200 */
.L_x_32266:
        /* <DEDUP_REMOVED lines=23> */
.L_x_32273:
        /* <DEDUP_REMOVED lines=12> */
.L_x_32275:
[----:B------:R-:W-:Y:S05]  /*1c900*/  BSYNC.RECONVERGENT B1 ;  /* 0x0000000000017941 */ /* 0x000fea0003800200 */
.L_x_32274:
        /* <DEDUP_REMOVED lines=61> */
.L_x_32272:
[----:B------:R-:W-:Y:S05]  /*1cce0*/  BSYNC.RECONVERGENT B0 ;  /* 0x0000000000007941 */ /* 0x000fea0003800200 */
.L_x_32271:
        /* <DEDUP_REMOVED lines=24> */
.L_x_32278:
        /* <DEDUP_REMOVED lines=12> */
.L_x_32280:
[----:B------:R-:W-:Y:S05]  /*1cf30*/  BSYNC.RECONVERGENT B1 ;  /* 0x0000000000017941 */ /* 0x000fea0003800200 */
.L_x_32279:
        /* <DEDUP_REMOVED lines=61> */
.L_x_32277:
[----:B------:R-:W-:Y:S05]  /*1d310*/  BSYNC.RECONVERGENT B0 ;  /* 0x0000000000007941 */ /* 0x000fea0003800200 */
.L_x_32276:
        /* <DEDUP_REMOVED lines=23> */
.L_x_32283:
        /* <DEDUP_REMOVED lines=12> */
.L_x_32285:
[----:B------:R-:W-:Y:S05]  /*1d550*/  BSYNC.RECONVERGENT B1 ;  /* 0x0000000000017941 */ /* 0x000fea0003800200 */
.L_x_32284:
        /* <DEDUP_REMOVED lines=61> */
.L_x_32282:
[----:B------:R-:W-:Y:S05]  /*1d930*/  BSYNC.RECONVERGENT B0 ;  /* 0x0000000000007941 */ /* 0x000fea0003800200 */
.L_x_32281:
        /* <DEDUP_REMOVED lines=24> */
.L_x_32288:
        /* <DEDUP_REMOVED lines=15> */
.L_x_32290:
[----:B------:R-:W-:Y:S05]  /*1dbb0*/  BSYNC.RECONVERGENT B1 ;  /* 0x0000000000017941 */ /* 0x000fea0003800200 */
.L_x_32289:
        /* <DEDUP_REMOVED lines=61> */
.L_x_32287:
[----:B------:R-:W-:Y:S05]  /*1df90*/  BSYNC.RECONVERGENT B0 ;  /* 0x0000000000007941 */ /* 0x000fea0003800200 */
.L_x_32286:
        /* <DEDUP_REMOVED lines=11> */
.L_x_32250:
        /* <DEDUP_REMOVED lines=16> */
.L_x_32294:
        /* <DEDUP_REMOVED lines=12> */
.L_x_32296:
[----:B------:R-:W-:Y:S05]  /*1e210*/  BSYNC.RECONVERGENT B1 ;  /* 0x0000000000017941 */ /* 0x000fea0003800200 */
.L_x_32295:
        /* <DEDUP_REMOVED lines=61> */
.L_x_32293:
[----:B------:R-:W-:Y:S05]  /*1e5f0*/  BSYNC.RECONVERGENT B0 ;  /* 0x0000000000007941 */ /* 0x000fea0003800200 */
.L_x_32292:
        /* <DEDUP_REMOVED lines=26> */
.L_x_32299:
        /* <DEDUP_REMOVED lines=12> */
.L_x_32301:
[----:B------:R-:W-:Y:S05]  /*1e860*/  BSYNC.RECONVERGENT B1 ;  /* 0x0000000000017941 */ /* 0x000fea0003800200 */
.L_x_32300:
        /* <DEDUP_REMOVED lines=61> */
.L_x_32298:
[----:B------:R-:W-:Y:S05]  /*1ec40*/  BSYNC.RECONVERGENT B0 ;  /* 0x0000000000007941 */ /* 0x000fea0003800200 */
.L_x_32297:
        /* <DEDUP_REMOVED lines=25> */
.L_x_32304:
        /* <DEDUP_REMOVED lines=12> */
.L_x_32306:
[----:B------:R-:W-:Y:S05]  /*1eea0*/  BSYNC.RECONVERGENT B1 ;  /* 0x0000000000017941 */ /* 0x000fea0003800200 */
.L_x_32305:
        /* <DEDUP_REMOVED lines=61> */
.L_x_32303:
[----:B------:R-:W-:Y:S05]  /*1f280*/  BSYNC.RECONVERGENT B0 ;  /* 0x0000000000007941 */ /* 0x000fea0003800200 */
.L_x_32302:
        /* <DEDUP_REMOVED lines=24> */
.L_x_32309:
        /* <DEDUP_REMOVED lines=12> */
.L_x_32311:
[----:B------:R-:W-:Y:S05]  /*1f4d0*/  BSYNC.RECONVERGENT B1 ;  /* 0x0000000000017941 */ /* 0x000fea0003800200 */
.L_x_32310:
        /* <DEDUP_REMOVED lines=61> */
.L_x_32308:
[----:B------:R-:W-:Y:S05]  /*1f8b0*/  BSYNC.RECONVERGENT B0 ;  /* 0x0000000000007941 */ /* 0x000fea0003800200 */
.L_x_32307:
        /* <DEDUP_REMOVED lines=23> */
.L_x_32314:
        /* <DEDUP_REMOVED lines=12> */
.L_x_32316:
[----:B------:R-:W-:Y:S05]  /*1faf0*/  BSYNC.RECONVERGENT B1 ;  /* 0x0000000000017941 */ /* 0x000fea0003800200 */
.L_x_32315:
        /* <DEDUP_REMOVED lines=61> */
.L_x_32313:
[----:B------:R-:W-:Y:S05]  /*1fed0*/  BSYNC.RECONVERGENT B0 ;  /* 0x0000000000007941 */ /* 0x000fea0003800200 */
.L_x_32312:
        /* <DEDUP_REMOVED lines=24> */
.L_x_32319:
        /* <DEDUP_REMOVED lines=12> */
.L_x_32321:
[----:B------:R-:W-:Y:S05]  /*20120*/  BSYNC.RECONVERGENT B1 ;  /* 0x0000000000017941 */ /* 0x000fea0003800200 */
.L_x_32320:
        /* <DEDUP_REMOVED lines=61> */
.L_x_32318:
[----:B------:R-:W-:Y:S05]  /*20500*/  BSYNC.RECONVERGENT B0 ;  /* 0x0000000000007941 */ /* 0x000fea0003800200 */
.L_x_32317:
        /* <DEDUP_REMOVED lines=23> */
.L_x_32324:
        /* <DEDUP_REMOVED lines=12> */
.L_x_32326:
[----:B------:R-:W-:Y:S05]  /*20740*/  BSYNC.RECONVERGENT B1 ;  /* 0x0000000000017941 */ /* 0x000fea0003800200 */
.L_x_32325:
        /* <DEDUP_REMOVED lines=61> */
.L_x_32323:
[----:B------:R-:W-:Y:S05]  /*20b20*/  BSYNC.RECONVERGENT B0 ;  /* 0x0000000000007941 */ /* 0x000fea0003800200 */
.L_x_32322:
        /* <DEDUP_REMOVED lines=24> */
.L_x_32329:
        /* <DEDUP_REMOVED lines=15> */
.L_x_32331:
[----:B------:R-:W-:Y:S05]  /*20da0*/  BSYNC.RECONVERGENT B1 ;  /* 0x0000000000017941 */ /* 0x000fea0003800200 */
.L_x_32330:
        /* <DEDUP_REMOVED lines=61> */
.L_x_32328:
[----:B------:R-:W-:Y:S05]  /*21180*/  BSYNC.RECONVERGENT B0 ;  /* 0x0000000000007941 */ /* 0x000fea0003800200 */
.L_x_32327:
        /* <DEDUP_REMOVED lines=10> */
.L_x_32291:
[----:B------:R-:W-:Y:S01]  /*21230*/  IMAD.WIDE.U32 R12, R11, 0x20, R212 ;  /* 0x000000200b0c7825 */ /* 0x000fe200078e00d4 */
[----:B------:R-:W-:Y:S02]  /*21240*/  SEL R14, RZ, 0x1000000, !P6 ;  /* 0x01000000ff0e7807 */ /* 0x000fe40007000000 */
[----:B------:R-:W-:Y:S01]  /*21250*/  SEL R15, RZ, 0x10000, !P5 ;  /* 0x00010000ff0f7807 */ /* 0x000fe20006800000 */
[----:B------:R-:W-:Y:S01]  /*21260*/  VIADD R216, R220, 0xa0 ;  /* 0x000000a0dcd87836 */ /* 0x000fe20000000000 */
        /* <DEDUP_REMOVED lines=39> */
.L_x_32335:
        /* <DEDUP_REMOVED lines=12> */
.L_x_32337:
[----:B------:R-:W-:Y:S05]  /*215a0*/  BSYNC.RECONVERGENT B1 ;  /* 0x0000000000017941 */ /* 0x000fea0003800200 */
.L_x_32336:
        /* <DEDUP_REMOVED lines=55> */
[----:B------:R-:W-:-:S04]  /*21920*/  IMAD.WIDE.U32 R20, R20, -0x2daee0ad, RZ ;  /* 0xd2511f5314147825 */ /* 0x000fc800078e00ff */
[----:B------:R-:W-:Y:S01]  /*21930*/  IMAD.MOV.U32 R18, RZ, RZ, R20 ;  /* 0x000000ffff127224 */ /* 0x000fe200078e0014 */
[----:B------:R-:W-:Y:S01]  /*21940*/  LOP3.LUT R0, R22, UR15, R21, 0x96, !PT ;  /* 0x0000000f16007c12 */ /* 0x000fe2000f8e9615 */
[----:B------:R-:W-:Y:S01]  /*21950*/  UIADD3 UR15, UPT, UPT, UR4, -0x700cb87f, URZ ;  /* 0x8ff34781040f7890 */ /* 0x000fe2000fffe0ff */
[----:B------:R-:W-:-:S05]  /*21960*/  HFMA2 R20, -RZ, RZ, 0, 0 ;  /* 0x00000000ff147431 */ /* 0x000fca00000001ff */
[----:B------:R-:W-:-:S07]  /*21970*/  LOP3.LUT R219, R16, UR15, R229, 0x96, !PT ;  /* 0x0000000f10db7c12 */ /* 0x000fce000f8e96e5 */
.L_x_32334:
[----:B------:R-:W-:Y:S05]  /*21980*/  BSYNC.RECONVERGENT B0 ;  /* 0x0000000000007941 */ /* 0x000fea0003800200 */
.L_x_32333:
[----:B------:R-:W-:Y:S01]  /*21990*/  I2FP.F32.U32 R16, R17 ;  /* 0x0000001100107245 */ /* 0x000fe20000201000 */
[----:B------:R-:W-:Y:S01]  /*219a0*/  BSSY.RECONVERGENT B0, `(.L_x_32338) ;  /* 0x0000063000007945 */ /* 0x000fe20003800200 */
[----:B------:R-:W-:Y:S01]  /*219b0*/  ISETP.NE.AND P2, PT, R20, 0x1, PT ;  /* 0x000000011400780c */ /* 0x000fe20003f45270 */
[----:B------:R-:W-:Y:S01]  /*219c0*/  IMAD.MOV.U32 R17, RZ, RZ, R228 ;  /* 0x000000ffff117224 */ /* 0x000fe200078e00e4 */
        /* <DEDUP_REMOVED lines=22> */
.L_x_32340:
        /* <DEDUP_REMOVED lines=12> */
.L_x_32342:
[----:B------:R-:W-:Y:S05]  /*21bf0*/  BSYNC.RECONVERGENT B1 ;  /* 0x0000000000017941 */ /* 0x000fea0003800200 */
.L_x_32341:
        /* <DEDUP_REMOVED lines=58> */
[----:B------:R-:W-:-:S06]  /*21fa0*/  UIADD3 UR15, UPT, UPT, UR4, -0x700cb87f, URZ ;  /* 0x8ff34781040f7890 */ /* 0x000fcc000fffe0ff */
[----:B------:R-:W-:Y:S01]  /*21fb0*/  LOP3.LUT R219, R16, UR15, R229, 0x96, !PT ;  /* 0x0000000f10db7c12 */ /* 0x000fe2000f8e96e5 */
[----:B------:R-:W-:-:S07]  /*21fc0*/  HFMA2 R16, -RZ, RZ, 0, 0 ;  /* 0x00000000ff107431 */ /* 0x000fce00000001ff */
.L_x_32339:
[----:B------:R-:W-:Y:S05]  /*21fd0*/  BSYNC.RECONVERGENT B0 ;  /* 0x0000000000007941 */ /* 0x000fea0003800200 */
.L_x_32338:
[----:B------:R-:W2:Y:S01]  /*21fe0*/  LDL R19, [R1] ;  /* 0x0000000001137983 */ /* 0x000ea20000100800 */
        /* <DEDUP_REMOVED lines=8> */
[----:B------:R-:W-:Y:S01]  /*22070*/  FSETP.GTU.FTZ.AND P1, PT, R17, R223, PT ;  /* 0x000000df1100720b */ /* 0x000fe20003f3c000 */
[----:B------:R-:W-:-:S03]  /*22080*/  HFMA2 R17, -RZ, RZ, 0, 1.1920928955078125e-07 ;  /* 0x00000002ff117431 */ /* 0x000fc600000001ff */
[----:B------:R-:W-:Y:S02]  /*22090*/  FSEL R45, R12, RZ, !P1 ;  /* 0x000000ff0c2d7208 */ /* 0x000fe40004800000 */
        /* <DEDUP_REMOVED lines=14> */
.L_x_32345:
        /* <DEDUP_REMOVED lines=12> */
.L_x_32347:
[----:B------:R-:W-:Y:S05]  /*22240*/  BSYNC.RECONVERGENT B1 ;  /* 0x0000000000017941 */ /* 0x000fea0003800200 */
.L_x_32346:
        /* <DEDUP_REMOVED lines=55> */
[----:B------:R-:W-:Y:S02]  /*225c0*/  HFMA2 R17, -RZ, RZ, 0, 0 ;  /* 0x00000000ff117431 */ /* 0x000fe400000001ff */
[----:B------:R-:W-:-:S04]  /*225d0*/  IMAD.WIDE.U32 R20, R20, -0x2daee0ad, RZ ;  /* 0xd2511f5314147825 */ /* 0x000fc800078e00ff */
[----:B------:R-:W-:Y:S01]  /*225e0*/  IMAD.MOV.U32 R18, RZ, RZ, R20 ;  /* 0x000000ffff127224 */ /* 0x000fe200078e0014 */
[----:B------:R-:W-:Y:S01]  /*225f0*/  LOP3.LUT R0, R22, UR15, R21, 0x96, !PT ;  /* 0x0000000f16007c12 */ /* 0x000fe2000f8e9615 */
[----:B------:R-:W-:-:S06]  /*22600*/  UIADD3 UR15, UPT, UPT, UR4, -0x700cb87f, URZ ;  /* 0x8ff34781040f7890 */ /* 0x000fcc000fffe0ff */
[----:B------:R-:W-:-:S07]  /*22610*/  LOP3.LUT R219, R16, UR15, R229, 0x96, !PT ;  /* 0x0000000f10db7c12 */ /* 0x000fce000f8e96e5 */
.L_x_32344:
[----:B------:R-:W-:Y:S05]  /*22620*/  BSYNC.RECONVERGENT B0 ;  /* 0x0000000000007941 */ /* 0x000fea0003800200 */
.L_x_32343:
[----:B------:R-:W-:Y:S01]  /*22630*/  I2FP.F32.U32 R12, R12 ;  /* 0x0000000c000c7245 */ /* 0x000fe20000201000 */
[----:B------:R-:W-:Y:S01]  /*22640*/  BSSY.RECONVERGENT B0, `(.L_x_32348) ;  /* 0x0000061000007945 */ /* 0x000fe20003800200 */
[----:B------:R-:W-:Y:S01]  /*22650*/  ISETP.NE.AND P2, PT, R17, 0x1, PT ;  /* 0x000000011100780c */ /* 0x000fe20003f45270 */
[----:B------:R-:W-:Y:S01]  /*22660*/  HFMA2 R16, -RZ, RZ, 0, 1.1920928955078125e-07 ;  /* 0x00000002ff107431 */ /* 0x000fe200000001ff */
[----:B------:R-:W-:Y:S01]  /*22670*/  PRMT R19, R13, 0x7632, R19 ;  /* 0x000076320d137816 */ /* 0x000fe20000000013 */
[----:B------:R-:W-:-:S05]  /*22680*/  FFMA.FTZ R12, R12, R234, 1.1641532182693481445e-10 ;  /* 0x2f0000000c0c7423 */ /* 0x000fca00000100ea */
[----:B------:R-:W-:Y:S01]  /*22690*/  FSETP.GTU.FTZ.AND P1, PT, R12, R223, PT ;  /* 0x000000df0c00720b */ /* 0x000fe20003f3c000 */
[----:B------:R-:W-:Y:S02]  /*226a0*/  IMAD.U32 R12, R13, 0x10000, RZ ;  /* 0x000100000d0c7824 */ /* 0x000fe400078e00ff */
[----:B------:R-:W-:Y:S02]  /*226b0*/  IMAD.MOV.U32 R13, RZ, RZ, R228 ;  /* 0x000000ffff0d7224 */ /* 0x000fe400078e00e4 */
        /* <DEDUP_REMOVED lines=15> */
.L_x_32350:
        /* <DEDUP_REMOVED lines=12> */
.L_x_32352:
[----:B------:R-:W-:Y:S05]  /*22870*/  BSYNC.RECONVERGENT B1 ;  /* 0x0000000000017941 */ /* 0x000fea0003800200 */
.L_x_32351:
        /* <DEDUP_REMOVED lines=61> */
.L_x_32349:
[----:B------:R-:W-:Y:S05]  /*22c50*/  BSYNC.RECONVERGENT B0 ;  /* 0x0000000000007941 */ /* 0x000fea0003800200 */
.L_x_32348:
[----:B------:R-:W2:Y:S01]  /*22c60*/  LDL R17, [R1+0x4] ;  /* 0x0000040001117983 */ /* 0x000ea20000100800 */
        /* <DEDUP_REMOVED lines=13> */
[----:B------:R-:W-:Y:S01]  /*22d40*/  HFMA2 R12, -RZ, RZ, 0, 1.1920928955078125e-07 ;  /* 0x00000002ff0c7431 */ /* 0x000fe200000001ff */
        /* <DEDUP_REMOVED lines=9> */
.L_x_32355:
        /* <DEDUP_REMOVED lines=12> */
.L_x_32357:
[----:B------:R-:W-:Y:S05]  /*22ea0*/  BSYNC.RECONVERGENT B1 ;  /* 0x0000000000017941 */ /* 0x000fea0003800200 */
.L_x_32356:
        /* <DEDUP_REMOVED lines=61> */
.L_x_32354:
[----:B------:R-:W-:Y:S05]  /*23280*/  BSYNC.RECONVERGENT B0 ;  /* 0x0000000000007941 */ /* 0x000fea0003800200 */
.L_x_32353:
        /* <DEDUP_REMOVED lines=24> */
.L_x_32360:
        /* <DEDUP_REMOVED lines=12> */
.L_x_32362:
[----:B------:R-:W-:Y:S05]  /*234d0*/  BSYNC.RECONVERGENT B1 ;  /* 0x0000000000017941 */ /* 0x000fea0003800200 */
.L_x_32361:
        /* <DEDUP_REMOVED lines=61> */
.L_x_32359:
[----:B------:R-:W-:Y:S05]  /*238b0*/  BSYNC.RECONVERGENT B0 ;  /* 0x0000000000007941 */ /* 0x000fea0003800200 */
.L_x_32358:
        /* <DEDUP_REMOVED lines=24> */
.L_x_32365:
        /* <DEDUP_REMOVED lines=12> */
.L_x_32367:
[----:B------:R-:W-:Y:S05]  /*23b00*/  BSYNC.RECONVERGENT B1 ;  /* 0x0000000000017941 */ /* 0x000fea0003800200 */
.L_x_32366:
        /* <DEDUP_REMOVED lines=61> */
.L_x_32364:
[----:B------:R-:W-:Y:S05]  /*23ee0*/  BSYNC.RECONVERGENT B0 ;  /* 0x0000000000007941 */ /* 0x000fea0003800200 */
.L_x_32363:
        /* <DEDUP_REMOVED lines=24> */
.L_x_32370:
        /* <DEDUP_REMOVED lines=15> */
.L_x_32372:
[----:B------:R-:W-:Y:S05]  /*24160*/  BSYNC.RECONVERGENT B1 ;  /* 0x0000000000017941 */ /* 0x000fea0003800200 */
.L_x_32371:
        /* <DEDUP_REMOVED lines=61> */
.L_x_32369:
[----:B------:R-:W-:Y:S05]  /*24540*/  BSYNC.RECONVERGENT B0 ;  /* 0x0000000000007941 */ /* 0x000fea0003800200 */
.L_x_32368:
        /* <DEDUP_REMOVED lines=12> */
.L_x_32332:
        /* <DEDUP_REMOVED lines=16> */
.L_x_32376:
        /* <DEDUP_REMOVED lines=12> */
.L_x_32378:
[----:B------:R-:W-:Y:S05]  /*247d0*/  BSYNC.RECONVERGENT B1 ;  /* 0x0000000000017941 */ /* 0x000fea0003800200 */
.L_x_32377:
        /* <DEDUP_REMOVED lines=61> */
.L_x_32375:
[----:B------:R-:W-:Y:S05]  /*24bb0*/  BSYNC.RECONVERGENT B0 ;  /* 0x0000000000007941 */ /* 0x000fea0003800200 */
.L_x_32374:
        /* <DEDUP_REMOVED lines=26> */
.L_x_32381:
        /* <DEDUP_REMOVED lines=12> */
.L_x_32383:
[----:B------:R-:W-:Y:S05]  /*24e20*/  BSYNC.RECONVERGENT B1 ;  /* 0x0000000000017941 */ /* 0x000fea0003800200 */
.L_x_32382:
        /* <DEDUP_REMOVED lines=61> */
.L_x_32380:
[----:B------:R-:W-:Y:S05]  /*25200*/  BSYNC.RECONVERGENT B0 ;  /* 0x0000000000007941 */ /* 0x000fea0003800200 */
.L_x_32379:
        /* <DEDUP_REMOVED lines=26> */
.L_x_32386:
        /* <DEDUP_REMOVED lines=12> */
.L_x_32388:
[----:B------:R-:W-:Y:S05]  /*25470*/  BSYNC.RECONVERGENT B1 ;  /* 0x0000000000017941 */ /* 0x000fea0003800200 */
.L_x_32387:
        /* <DEDUP_REMOVED lines=61> */
.L_x_32385:
[----:B------:R-:W-:Y:S05]  /*25850*/  BSYNC.RECONVERGENT B0 ;  /* 0x0000000000007941 */ /* 0x000fea0003800200 */
.L_x_32384:
        /* <DEDUP_REMOVED lines=24> */
.L_x_32391:
        /* <DEDUP_REMOVED lines=12> */
.L_x_32393:
[----:B------:R-:W-:Y:S05]  /*25aa0*/  BSYNC.RECONVERGENT B1 ;  /* 0x0000000000017941 */ /* 0x000fea0003800200 */
.L_x_32392:
        /* <DEDUP_REMOVED lines=61> */
.L_x_32390:
[----:B------:R-:W-:Y:S05]  /*25e80*/  BSYNC.RECONVERGENT B0 ;  /* 0x0000000000007941 */ /* 0x000fea0003800200 */
.L_x_32389:
        /* <DEDUP_REMOVED lines=24> */
.L_x_32396:
        /* <DEDUP_REMOVED lines=12> */
.L_x_32398:
[----:B------:R-:W-:Y:S05]  /*260d0*/  BSYNC.RECONVERGENT B1 ;  /* 0x0000000000017941 */ /* 0x000fea0003800200 */
.L_x_32397:
        /* <DEDUP_REMOVED lines=61> */
.L_x_32395:
[----:B------:R-:W-:Y:S05]  /*264b0*/  BSYNC.RECONVERGENT B0 ;  /* 0x0000000000007941 */ /* 0x000fea0003800200 */
.L_x_32394:
        /* <DEDUP_REMOVED lines=24> */
.L_x_32401:
        /* <DEDUP_REMOVED lines=12> */
.L_x_32403:
[----:B------:R-:W-:Y:S05]  /*26700*/  BSYNC.RECONVERGENT B1 ;  /* 0x0000000000017941 */ /* 0x000fea0003800200 */
.L_x_32402:
        /* <DEDUP_REMOVED lines=61> */
.L_x_32400:
[----:B------:R-:W-:Y:S05]  /*26ae0*/  BSYNC.RECONVERGENT B0 ;  /* 0x0000000000007941 */ /* 0x000fea0003800200 */
.L_x_32399:
        /* <DEDUP_REMOVED lines=24> */
.L_x_32406:
        /* <DEDUP_REMOVED lines=12> */
.L_x_32408:
[----:B------:R-:W-:Y:S05]  /*26d30*/  BSYNC.RECONVERGENT B1 ;  /* 0x0000000000017941 */ /* 0x000fea0003800200 */
.L_x_32407:
        /* <DEDUP_REMOVED lines=61> */
.L_x_32405:
[----:B------:R-:W-:Y:S05]  /*27110*/  BSYNC.RECONVERGENT B0 ;  /* 0x0000000000007941 */ /* 0x000fea0003800200 */
.L_x_32404:
        /* <DEDUP_REMOVED lines=24> */
.L_x_32411:
        /* <DEDUP_REMOVED lines=15> */
.L_x_32413:
[----:B------:R-:W-:Y:S05]  /*27390*/  BSYNC.RECONVERGENT B1 ;  /* 0x0000000000017941 */ /* 0x000fea0003800200 */
.L_x_32412:
        /* <DEDUP_REMOVED lines=61> */
.L_x_32410:
[----:B------:R-:W-:Y:S05]  /*27770*/  BSYNC.RECONVERGENT B0 ;  /* 0x0000000000007941 */ /* 0x000fea0003800200 */
.L_x_32409:
        /* <DEDUP_REMOVED lines=10> */
[----:B------:R-:W-:-:S08]  /*27820*/  FMUL.FTZ R43, R12, R43 ;  /* 0x0000002b0c2b7220 */ /* 0x000fd00000410000 */
.L_x_32373:
[----:B------:R-:W-:Y:S01]  /*27830*/  IMAD.WIDE.U32 R12, R216, 0x20, R212 ;  /* 0x00000020d80c7825 */ /* 0x000fe200078e00d4 */
[----:B------:R-:W-:Y:S02]  /*27840*/  SEL R14, RZ, 0x1000000, !P6 ;  /* 0x01000000ff0e7807 */ /* 0x000fe40007000000 */
[----:B------:R-:W-:Y:S02]  /*27850*/  SEL R15, RZ, 0x10000, !P5 ;  /* 0x00010000ff0f7807 */ /* 0x000fe40006800000 */
[----:B------:R-:W-:Y:S01]  /*27860*/  STG.E.128 desc[UR6][R12.64], R44 ;  /* 0x0000002c0c007986 */ /* 0x000fe2000c101d06 */
[C---:B------:R-:W-:Y:S02]  /*27870*/  LOP3.LUT P5, RZ, R7.reuse, 0x2, RZ, 0xc0, !PT ;  /* 0x0000000207ff7812 */ /* 0x040fe400078ac0ff */
[----:B------:R-:W-:Y:S01]  /*27880*/  LOP3.LUT P6, RZ, R7, 0x4, RZ, 0xc0, !PT ;  /* 0x0000000407ff7812 */ /* 0x000fe200078cc0ff */
[----:B------:R0:W-:Y:S01]  /*27890*/  STG.E.128 desc[UR6][R12.64+0x10], R40 ;  /* 0x000010280c007986 */ /* 0x0001e2000c101d06 */
[----:B------:R-:W-:-:S02]  /*278a0*/  IADD3 R217, PT, PT, R220, 0xc0, RZ ;  /* 0x000000c0dcd97810 */ /* 0x000fc40007ffe0ff */
[----:B0-----:R-:W-:Y:S02]  /*278b0*/  SEL R12, RZ, 0x100, !P4 ;  /* 0x00000100ff0c7807 */ /* 0x001fe40006000000 */
        /* <DEDUP_REMOVED lines=34> */
.L_x_32417:
        /* <DEDUP_REMOVED lines=12> */
.L_x_32419:
[----:B------:R-:W-:Y:S05]  /*27ba0*/  BSYNC.RECONVERGENT B1 ;  /* 0x0000000000017941 */ /* 0x000fea0003800200 */
.L_x_32418:
        /* <DEDUP_REMOVED lines=61> */
.L_x_32416:
[----:B------:R-:W-:Y:S05]  /*27f80*/  BSYNC.RECONVERGENT B0 ;  /* 0x0000000000007941 */ /* 0x000fea0003800200 */
.L_x_32415:
        /* <DEDUP_REMOVED lines=14> */
[----:B------:R-:W-:Y:S01]  /*28070*/  FFMA.FTZ R36, R36, R16, R92 ;  /* 0x0000001024247223 */ /* 0x000fe2000001005c */
        /* <DEDUP_REMOVED lines=11> */
.L_x_32422:
        /* <DEDUP_REMOVED lines=12> */
.L_x_32424:
[----:B------:R-:W-:Y:S05]  /*281f0*/  BSYNC.RECONVERGENT B1 ;  /* 0x0000000000017941 */ /* 0x000fea0003800200 */
.L_x_32423:
        /* <DEDUP_REMOVED lines=61> */
.L_x_32421:
[----:B------:R-:W-:Y:S05]  /*285d0*/  BSYNC.RECONVERGENT B0 ;  /* 0x0000000000007941 */ /* 0x000fea0003800200 */
.L_x_32420:
[----:B------:R-:W2:Y:S01]  /*285e0*/  LDL R18, [R1+0x10] ;  /* 0x0000100001127983 */ /* 0x000ea20000100800 */
        /* <DEDUP_REMOVED lines=9> */
[----:B------:R-:W-:-:S03]  /*28680*/  IMAD.MOV.U32 R17, RZ, RZ, 0x2 ;  /* 0x00000002ff117424 */ /* 0x000fc600078e00ff */
[----:B------:R-:W-:Y:S02]  /*28690*/  FSEL R37, R12, RZ, !P1 ;  /* 0x000000ff0c257208 */ /* 0x000fe40004800000 */
[----:B------:R-:W-:-:S13]  /*286a0*/  PLOP3.LUT P1, PT, P1, PT, PT, 0x8, 0x80 ;  /* 0x000000000080781c */ /* 0x000fda0000f2e170 */
[----:B------:R-:W-:Y:S02]  /*286b0*/  @P1 LOP3.LUT R7, R7, 0x2, RZ, 0xfc, !PT ;  /* 0x0000000207071812 */ /* 0x000fe400078efcff */
        /* <DEDUP_REMOVED lines=12> */
.L_x_32427:
        /* <DEDUP_REMOVED lines=12> */
.L_x_32429:
[----:B------:R-:W-:Y:S05]  /*28840*/  BSYNC.RECONVERGENT B1 ;  /* 0x0000000000017941 */ /* 0x000fea0003800200 */
.L_x_32428:
        /* <DEDUP_REMOVED lines=61> */
.L_x_32426:
[----:B------:R-:W-:Y:S05]  /*28c20*/  BSYNC.RECONVERGENT B0 ;  /* 0x0000000000007941 */ /* 0x000fea0003800200 */
.L_x_32425:
        /* <DEDUP_REMOVED lines=24> */
.L_x_32432:
        /* <DEDUP_REMOVED lines=12> */
.L_x_32434:
[----:B------:R-:W-:Y:S05]  /*28e70*/  BSYNC.RECONVERGENT B1 ;  /* 0x0000000000017941 */ /* 0x000fea0003800200 */
.L_x_32433:
        /* <DEDUP_REMOVED lines=61> */
.L_x_32431:
[----:B------:R-:W-:Y:S05]  /*29250*/  BSYNC.RECONVERGENT B0 ;  /* 0x0000000000007941 */ /* 0x000fea0003800200 */
.L_x_32430:
        /* <DEDUP_REMOVED lines=10> */
[----:B------:R-:W-:Y:S01]  /*29300*/  IMAD.MOV.U32 R13, RZ, RZ, R228 ;  /* 0x000000ffff0d7224 */ /* 0x000fe200078e00e4 */
[----:B------:R-:W-:Y:S02]  /*29310*/  PLOP3.LUT P2, PT, P2, PT, PT, 0x8, 0x80 ;  /* 0x000000000080781c */ /* 0x000fe4000174e170 */
[----:B--2---:R-:W-:-:S05]  /*29320*/  SHF.L.U32 R12, R17, 0x10, RZ ;  /* 0x00000010110c7819 */ /* 0x004fca00000006ff */
[----:B------:R-:W-:Y:S01]  /*29330*/  FFMA.FTZ R39, R39, R12, R95 ;  /* 0x0000000c27277223 */ /* 0x000fe2000001005f */
        /* <DEDUP_REMOVED lines=10> */
.L_x_32437:
        /* <DEDUP_REMOVED lines=12> */
.L_x_32439:
[----:B------:R-:W-:Y:S05]  /*294a0*/  BSYNC.RECONVERGENT B1 ;  /* 0x0000000000017941 */ /* 0x000fea0003800200 */
.L_x_32438:
        /* <DEDUP_REMOVED lines=61> */
.L_x_32436:
[----:B------:R-:W-:Y:S05]  /*29880*/  BSYNC.RECONVERGENT B0 ;  /* 0x0000000000007941 */ /* 0x000fea0003800200 */
.L_x_32435:
        /* <DEDUP_REMOVED lines=24> */
.L_x_32442:
        /* <DEDUP_REMOVED lines=12> */
.L_x_32444:
[----:B------:R-:W-:Y:S05]  /*29ad0*/  BSYNC.RECONVERGENT B1 ;  /* 0x0000000000017941 */ /* 0x000fea0003800200 */
.L_x_32443:
        /* <DEDUP_REMOVED lines=61> */
.L_x_32441:
[----:B------:R-:W-:Y:S05]  /*29eb0*/  BSYNC.RECONVERGENT B0 ;  /* 0x0000000000007941 */ /* 0x000fea0003800200 */
.L_x_32440:
        /* <DEDUP_REMOVED lines=24> */
.L_x_32447:
        /* <DEDUP_REMOVED lines=12> */
.L_x_32449:
[----:B------:R-:W-:Y:S05]  /*2a100*/  BSYNC.RECONVERGENT B1 ;  /* 0x0000000000017941 */ /* 0x000fea0003800200 */
.L_x_32448:
        /* <DEDUP_REMOVED lines=61> */
.L_x_32446:
[----:B------:R-:W-:Y:S05]  /*2a4e0*/  BSYNC.RECONVERGENT B0 ;  /* 0x0000000000007941 */ /* 0x000fea0003800200 */
.L_x_32445:
        /* <DEDUP_REMOVED lines=24> */
.L_x_32452:
        /* <DEDUP_REMOVED lines=15> */
.L_x_32454:
[----:B------:R-:W-:Y:S05]  /*2a760*/  BSYNC.RECONVERGENT B1 ;  /* 0x0000000000017941 */ /* 0x000fea0003800200 */
.L_x_32453:
        /* <DEDUP_REMOVED lines=61> */
.L_x_32451:
[----:B------:R-:W-:Y:S05]  /*2ab40*/  BSYNC.RECONVERGENT B0 ;  /* 0x0000000000007941 */ /* 0x000fea0003800200 */
.L_x_32450:
        /* <DEDUP_REMOVED lines=11> */
[----:B------:R-:W-:Y:S06]  /*2ac00*/  BRA `(.L_x_32455) ;  /* 0x0000003000887947 */ /* 0x000fec0003800000 */
.L_x_32414:
        /* <DEDUP_REMOVED lines=16> */
.L_x_32458:
        /* <DEDUP_REMOVED lines=12> */
.L_x_32460:
[----:B------:R-:W-:Y:S05]  /*2add0*/  BSYNC.RECONVERGENT B1 ;  /* 0x0000000000017941 */ /* 0x000fea0003800200 */
.L_x_32459:
        /* <DEDUP_REMOVED lines=61> */
.L_x_32457:
[----:B------:R-:W-:Y:S05]  /*2b1b0*/  BSYNC.RECONVERGENT B0 ;  /* 0x0000000000007941 */ /* 0x000fea0003800200 */
.L_x_32456:
        /* <DEDUP_REMOVED lines=26> */
.L_x_32463:
        /* <DEDUP_REMOVED lines=12> */
.L_x_32465:
[----:B------:R-:W-:Y:S05]  /*2b420*/  BSYNC.RECONVERGENT B1 ;  /* 0x0000000000017941 */ /* 0x000fea0003800200 */
.L_x_32464:
        /* <DEDUP_REMOVED lines=61> */
.L_x_32462:
[----:B------:R-:W-:Y:S05]  /*2b800*/  BSYNC.RECONVERGENT B0 ;  /* 0x0000000000007941 */ /* 0x000fea0003800200 */
.L_x_32461:
        /* <DEDUP_REMOVED lines=26> */
.L_x_32468:
        /* <DEDUP_REMOVED lines=12> */
.L_x_32470:
[----:B------:R-:W-:Y:S05]  /*2ba70*/  BSYNC.RECONVERGENT B1 ;  /* 0x0000000000017941 */ /* 0x000fea0003800200 */
.L_x_32469:
        /* <DEDUP_REMOVED lines=61> */
.L_x_32467:
[----:B------:R-:W-:Y:S05]  /*2be50*/  BSYNC.RECONVERGENT B0 ;  /* 0x0000000000007941 */ /* 0x000fea0003800200 */
.L_x_32466:
        /* <DEDUP_REMOVED lines=24> */
.L_x_32473:
        /* <DEDUP_REMOVED lines=12> */
.L_x_32475:
[----:B------:R-:W-:Y:S05]  /*2c0a0*/  BSYNC.RECONVERGENT B1 ;  /* 0x0000000000017941 */ /* 0x000fea0003800200 */
.L_x_32474:
        /* <DEDUP_REMOVED lines=61> */
.L_x_32472:
[----:B------:R-:W-:Y:S05]  /*2c480*/  BSYNC.RECONVERGENT B0 ;  /* 0x0000000000007941 */ /* 0x000fea0003800200 */
.L_x_32471:
        /* <DEDUP_REMOVED lines=13> */
[----:B------:R-:W-:Y:S01]  /*2c560*/  FMUL.FTZ R39, R12, R39 ;  /* 0x000000270c277220 */ /* 0x000fe20000410000 */
        /* <DEDUP_REMOVED lines=10> */
.L_x_32478:
        /* <DEDUP_REMOVED lines=12> */
.L_x_32480:
[----:B------:R-:W-:Y:S05]  /*2c6d0*/  BSYNC.RECONVERGENT B1 ;  /* 0x0000000000017941 */ /* 0x000fea0003800200 */
.L_x_32479:
        /* <DEDUP_REMOVED lines=61> */
.L_x_32477:
[----:B------:R-:W-:Y:S05]  /*2cab0*/  BSYNC.RECONVERGENT B0 ;  /* 0x0000000000007941 */ /* 0x000fea0003800200 */
.L_x_32476:
        /* <DEDUP_REMOVED lines=24> */
.L_x_32483:
        /* <DEDUP_REMOVED lines=12> */
.L_x_32485:
[----:B------:R-:W-:Y:S05]  /*2cd00*/  BSYNC.RECONVERGENT B1 ;  /* 0x0000000000017941 */ /* 0x000fea0003800200 */
.L_x_32484:
        /* <DEDUP_REMOVED lines=61> */
.L_x_32482:
[----:B------:R-:W-:Y:S05]  /*2d0e0*/  BSYNC.RECONVERGENT B0 ;  /* 0x0000000000007941 */ /* 0x000fea0003800200 */
.L_x_32481:
        /* <DEDUP_REMOVED lines=24> */
.L_x_32488:
        /* <DEDUP_REMOVED lines=12> */
.L_x_32490:
[----:B------:R-:W-:Y:S05]  /*2d330*/  BSYNC.RECONVERGENT B1 ;  /* 0x0000000000017941 */ /* 0x000fea0003800200 */
.L_x_32489:
        /* <DEDUP_REMOVED lines=61> */
.L_x_32487:
[----:B------:R-:W-:Y:S05]  /*2d710*/  BSYNC.RECONVERGENT B0 ;  /* 0x0000000000007941 */ /* 0x000fea0003800200 */
.L_x_32486:
        /* <DEDUP_REMOVED lines=24> */
.L_x_32493:
        /* <DEDUP_REMOVED lines=15> */
.L_x_32495:
[----:B------:R-:W-:Y:S05]  /*2d990*/  BSYNC.RECONVERGENT B1 ;  /* 0x0000000000017941 */ /* 0x000fea0003800200 */
.L_x_32494:
        /* <DEDUP_REMOVED lines=61> */
.L_x_32492:
[----:B------:R-:W-:Y:S05]  /*2dd70*/  BSYNC.RECONVERGENT B0 ;  /* 0x0000000000007941 */ /* 0x000fea0003800200 */
.L_x_32491:
        /* <DEDUP_REMOVED lines=11> */
.L_x_32455:
        /* <DEDUP_REMOVED lines=43> */
.L_x_32499:
        /* <DEDUP_REMOVED lines=12> */
.L_x_32501:
[----:B------:R-:W-:Y:S05]  /*2e1a0*/  BSYNC.RECONVERGENT B1 ;  /* 0x0000000000017941 */ /* 0x000fea0003800200 */
.L_x_32500:
        /* <DEDUP_REMOVED lines=61> */
.L_x_32498:
[----:B------:R-:W-:Y:S05]  /*2e580*/  BSYNC.RECONVERGENT B0 ;  /* 0x0000000000007941 */ /* 0x000fea0003800200 */
.L_x_32497:
        /* <DEDUP_REMOVED lines=26> */
.L_x_32504:
        /* <DEDUP_REMOVED lines=12> */
.L_x_32506:
[----:B------:R-:W-:Y:S05]  /*2e7f0*/  BSYNC.RECONVERGENT B1 ;  /* 0x0000000000017941 */ /* 0x000fea0003800200 */
.L_x_32505:
        /* <DEDUP_REMOVED lines=61> */
.L_x_32503:
[----:B------:R-:W-:Y:S05]  /*2ebd0*/  BSYNC.RECONVERGENT B0 ;  /* 0x0000000000007941 */ /* 0x000fea0003800200 */
.L_x_32502:
[----:B------:R-:W2:Y:S01]  /*2ebe0*/  LDL R19, [R1+0x20] ;  /* 0x0000200001137983 */ /* 0x000ea20000100800 */
        /* <DEDUP_REMOVED lines=11> */
[----:B------:R-:W-:-:S13]  /*2eca0*/  PLOP3.LUT P1, PT, P1, PT, PT, 0x8, 0x80 ;  /* 0x000000000080781c */ /* 0x000fda0000f2e170 */
[----:B------:R-:W-:Y:S01]  /*2ecb0*/  @P1 LOP3.LUT R7, R7, 0x2, RZ, 0xfc, !PT ;  /* 0x0000000207071812 */ /* 0x000fe200078efcff */
        /* <DEDUP_REMOVED lines=12> */
.L_x_32509:
        /* <DEDUP_REMOVED lines=12> */
.L_x_32511:
[----:B------:R-:W-:Y:S05]  /*2ee40*/  BSYNC.RECONVERGENT B1 ;  /* 0x0000000000017941 */ /* 0x000fea0003800200 */
.L_x_32510:
        /* <DEDUP_REMOVED lines=61> */
.L_x_32508:
[----:B------:R-:W-:Y:S05]  /*2f220*/  BSYNC.RECONVERGENT B0 ;  /* 0x0000000000007941 */ /* 0x000fea0003800200 */
.L_x_32507:
        /* <DEDUP_REMOVED lines=24> */
.L_x_32514:
        /* <DEDUP_REMOVED lines=12> */
.L_x_32516:
[----:B------:R-:W-:Y:S05]  /*2f470*/  BSYNC.RECONVERGENT B1 ;  /* 0x0000000000017941 */ /* 0x000fea0003800200 */
.L_x_32515:
        /* <DEDUP_REMOVED lines=61> */
.L_x_32513:
[----:B------:R-:W-:Y:S05]  /*2f850*/  BSYNC.RECONVERGENT B0 ;  /* 0x0000000000007941 */ /* 0x000fea0003800200 */
.L_x_32512:
        /* <DEDUP_REMOVED lines=12> */
[----:B--2---:R-:W-:-:S04]  /*2f920*/  IMAD.U32 R12, R17, 0x10000, RZ ;  /* 0x00010000110c7824 */ /* 0x004fc800078e00ff */
[----:B------:R-:W-:Y:S01]  /*2f930*/  FFMA.FTZ R31, R31, R12, R95 ;  /* 0x0000000c1f1f7223 */ /* 0x000fe2000001005f */
        /* <DEDUP_REMOVED lines=10> */
.L_x_32519:
        /* <DEDUP_REMOVED lines=12> */
.L_x_32521:
[----:B------:R-:W-:Y:S05]  /*2faa0*/  BSYNC.RECONVERGENT B1 ;  /* 0x0000000000017941 */ /* 0x000fea0003800200 */
.L_x_32520:
        /* <DEDUP_REMOVED lines=61> */
.L_x_32518:
[----:B------:R-:W-:Y:S05]  /*2fe80*/  BSYNC.RECONVERGENT B0 ;  /* 0x0000000000007941 */ /* 0x000fea0003800200 */
.L_x_32517:
        /* <DEDUP_REMOVED lines=24> */
.L_x_32524:
        /* <DEDUP_REMOVED lines=12> */
.L_x_32526:
[----:B------:R-:W-:Y:S05]  /*300d0*/  BSYNC.RECONVERGENT B1 ;  /* 0x0000000000017941 */ /* 0x000fea0003800200 */
.L_x_32525:
        /* <DEDUP_REMOVED lines=61> */
.L_x_32523:
[----:B------:R-:W-:Y:S05]  /*304b0*/  BSYNC.RECONVERGENT B0 ;  /* 0x0000000000007941 */ /* 0x000fea0003800200 */
.L_x_32522:
[----:B------:R-:W2:Y:S01]  /*304c0*/  LDL R17, [R1+0x28] ;  /* 0x0000280001117983 */ /* 0x000ea20000100800 */
        /* <DEDUP_REMOVED lines=10> */
[----:B------:R-:W-:Y:S01]  /*30570*/  PLOP3.LUT P4, PT, P4, PT, PT, 0x8, 0x80 ;  /* 0x000000000080781c */ /* 0x000fe2000278e170 */
        /* <DEDUP_REMOVED lines=12> */
.L_x_32529:
        /* <DEDUP_REMOVED lines=12> */
.L_x_32531:
[----:B------:R-:W-:Y:S05]  /*30700*/  BSYNC.RECONVERGENT B1 ;  /* 0x0000000000017941 */ /* 0x000fea0003800200 */
.L_x_32530:
        /* <DEDUP_REMOVED lines=61> */
.L_x_32528:
[----:B------:R-:W-:Y:S05]  /*30ae0*/  BSYNC.RECONVERGENT B0 ;  /* 0x0000000000007941 */ /* 0x000fea0003800200 */
.L_x_32527:
        /* <DEDUP_REMOVED lines=24> */
.L_x_32534:
        /* <DEDUP_REMOVED lines=15> */
.L_x_32536:
[----:B------:R-:W-:Y:S05]  /*30d60*/  BSYNC.RECONVERGENT B1 ;  /* 0x0000000000017941 */ /* 0x000fea0003800200 */
.L_x_32535:
        /* <DEDUP_REMOVED lines=61> */
.L_x_32533:
[----:B------:R-:W-:Y:S05]  /*31140*/  BSYNC.RECONVERGENT B0 ;  /* 0x0000000000007941 */ /* 0x000fea0003800200 */
.L_x_32532:
        /* <DEDUP_REMOVED lines=12> */
.L_x_32496:
        /* <DEDUP_REMOVED lines=16> */
.L_x_32540:
        /* <DEDUP_REMOVED lines=12> */
.L_x_32542:
[----:B------:R-:W-:Y:S05]  /*313d0*/  BSYNC.RECONVERGENT B1 ;  /* 0x0000000000017941 */ /* 0x000fea0003800200 */
.L_x_32541:
        /* <DEDUP_REMOVED lines=61> */
.L_x_32539:
[----:B------:R-:W-:Y:S05]  /*317b0*/  BSYNC.RECONVERGENT B0 ;  /* 0x0000000000007941 */ /* 0x000fea0003800200 */
.L_x_32538:
        /* <DEDUP_REMOVED lines=26> */
.L_x_32545:
        /* <DEDUP_REMOVED lines=12> */
.L_x_32547:
[----:B------:R-:W-:Y:S05]  /*31a20*/  BSYNC.RECONVERGENT B1 ;  /* 0x0000000000017941 */ /* 0x000fea0003800200 */
.L_x_32546:
        /* <DEDUP_REMOVED lines=61> */
.L_x_32544:
[----:B------:R-:W-:Y:S05]  /*31e00*/  BSYNC.RECONVERGENT B0 ;  /* 0x0000000000007941 */ /* 0x000fea0003800200 */
.L_x_32543:
        /* <DEDUP_REMOVED lines=26> */
.L_x_32550:
        /* <DEDUP_REMOVED lines=12> */
.L_x_32552:
[----:B------:R-:W-:Y:S05]  /*32070*/  BSYNC.RECONVERGENT B1 ;  /* 0x0000000000017941 */ /* 0x000fea0003800200 */
.L_x_32551:
        /* <DEDUP_REMOVED lines=61> */
.L_x_32549:
[----:B------:R-:W-:Y:S05]  /*32450*/  BSYNC.RECONVERGENT B0 ;  /* 0x0000000000007941 */ /* 0x000fea0003800200 */
.L_x_32548:
        /* <DEDUP_REMOVED lines=24> */
.L_x_32555:
        /* <DEDUP_REMOVED lines=12> */
.L_x_32557:
[----:B------:R-:W-:Y:S05]  /*326a0*/  BSYNC.RECONVERGENT B1 ;  /* 0x0000000000017941 */ /* 0x000fea0003800200 */
.L_x_32556:
        /* <DEDUP_REMOVED lines=61> */
.L_x_32554:
[----:B------:R-:W-:Y:S05]  /*32a80*/  BSYNC.RECONVERGENT B0 ;  /* 0x0000000000007941 */ /* 0x000fea0003800200 */
.L_x_32553:
        /* <DEDUP_REMOVED lines=24> */
.L_x_32560:
        /* <DEDUP_REMOVED lines=12> */
.L_x_32562:
[----:B------:R-:W-:Y:S05]  /*32cd0*/  BSYNC.RECONVERGENT B1 ;  /* 0x0000000000017941 */ /* 0x000fea0003800200 */
.L_x_32561:
        /* <DEDUP_REMOVED lines=60> */
[----:B------:R-:W-:-:S07]  /*330a0*/  HFMA2 R12, -RZ, RZ, 0, 0 ;  /* 0x00000000ff0c7431 */ /* 0x000fce00000001ff */
.L_x_32559:
[----:B------:R-:W-:Y:S05]  /*330b0*/  BSYNC.RECONVERGENT B0 ;  /* 0x0000000000007941 */ /* 0x000fea0003800200 */
.L_x_32558:
        /* <DEDUP_REMOVED lines=24> */
.L_x_32565:
        /* <DEDUP_REMOVED lines=12> */
.L_x_32567:
[----:B------:R-:W-:Y:S05]  /*33300*/  BSYNC.RECONVERGENT B1 ;  /* 0x0000000000017941 */ /* 0x000fea0003800200 */
.L_x_32566:
        /* <DEDUP_REMOVED lines=59> */
[----:B------:R-:W-:-:S05]  /*336c0*/  HFMA2 R16, -RZ, RZ, 0, 0 ;  /* 0x00000000ff107431 */ /* 0x000fca00000001ff */
[----:B------:R-:W-:-:S07]  /*336d0*/  LOP3.LUT R219, R12, UR15, R229, 0x96, !PT ;  /* 0x0000000f0cdb7c12 */ /* 0x000fce000f8e96e5 */
.L_x_32564:
[----:B------:R-:W-:Y:S05]  /*336e0*/  BSYNC.RECONVERGENT B0 ;  /* 0x0000000000007941 */ /* 0x000fea0003800200 */
.L_x_32563:
[----:B------:R-:W2:Y:S01]  /*336f0*/  LDL R17, [R1+0x28] ;  /* 0x0000280001117983 */ /* 0x000ea20000100800 */
        /* <DEDUP_REMOVED lines=23> */
.L_x_32570:
        /* <DEDUP_REMOVED lines=12> */
.L_x_32572:
[----:B------:R-:W-:Y:S05]  /*33930*/  BSYNC.RECONVERGENT B1 ;  /* 0x0000000000017941 */ /* 0x000fea0003800200 */
.L_x_32571:
        /* <DEDUP_REMOVED lines=61> */
.L_x_32569:
[----:B------:R-:W-:Y:S05]  /*33d10*/  BSYNC.RECONVERGENT B0 ;  /* 0x0000000000007941 */ /* 0x000fea0003800200 */
.L_x_32568:
        /* <DEDUP_REMOVED lines=24> */
.L_x_32575:
        /* <DEDUP_REMOVED lines=15> */
.L_x_32577:
[----:B------:R-:W-:Y:S05]  /*33f90*/  BSYNC.RECONVERGENT B1 ;  /* 0x0000000000017941 */ /* 0x000fea0003800200 */
.L_x_32576:
        /* <DEDUP_REMOVED lines=61> */
.L_x_32574:
[----:B------:R-:W-:Y:S05]  /*34370*/  BSYNC.RECONVERGENT B0 ;  /* 0x0000000000007941 */ /* 0x000fea0003800200 */
.L_x_32573:
        /* <DEDUP_REMOVED lines=11> */
.L_x_32537:
        /* <DEDUP_REMOVED lines=43> */
.L_x_32581:
        /* <DEDUP_REMOVED lines=12> */
.L_x_32583:
[----:B------:R-:W-:Y:S05]  /*347a0*/  BSYNC.RECONVERGENT B1 ;  /* 0x0000000000017941 */ /* 0x000fea0003800200 */
.L_x_32582:
        /* <DEDUP_REMOVED lines=61> */
.L_x_32580:
[----:B------:R-:W-:Y:S05]  /*34b80*/  BSYNC.RECONVERGENT B0 ;  /* 0x0000000000007941 */ /* 0x000fea0003800200 */
.L_x_32579:
[----:B------:R-:W-:Y:S01]  /*34b90*/  I2FP.F32.U32 R16, R17 ;  /* 0x0000001100107245 */ /* 0x000fe20000201000 */
[----:B------:R-:W-:Y:S01]  /*34ba0*/  BSSY.RECONVERGENT B0, `(.L_x_32584) ;  /* 0x0000063000007945 */ /* 0x000fe20003800200 */
[----:B------:R-:W-:Y:S02]  /*34bb0*/  ISETP.NE.AND P2, PT, R19, 0x1, PT ;  /* 0x000000011300780c */ /* 0x000fe40003f45270 */
        /* <DEDUP_REMOVED lines=23> */
.L_x_32586:
        /* <DEDUP_REMOVED lines=12> */
.L_x_32588:
[----:B------:R-:W-:Y:S05]  /*34df0*/  BSYNC.RECONVERGENT B1 ;  /* 0x0000000000017941 */ /* 0x000fea0003800200 */
.L_x_32587:
        /* <DEDUP_REMOVED lines=61> */
.L_x_32585:
[----:B------:R-:W-:Y:S05]  /*351d0*/  BSYNC.RECONVERGENT B0 ;  /* 0x0000000000007941 */ /* 0x000fea0003800200 */
.L_x_32584:
        /* <DEDUP_REMOVED lines=26> */
.L_x_32591:
        /* <DEDUP_REMOVED lines=12> */
.L_x_32593:
[----:B------:R-:W-:Y:S05]  /*35440*/  BSYNC.RECONVERGENT B1 ;  /* 0x0000000000017941 */ /* 0x000fea0003800200 */
.L_x_32592:
        /* <DEDUP_REMOVED lines=61> */
.L_x_32590:
[----:B------:R-:W-:Y:S05]  /*35820*/  BSYNC.RECONVERGENT B0 ;  /* 0x0000000000007941 */ /* 0x000fea0003800200 */
.L_x_32589:
        /* <DEDUP_REMOVED lines=24> */
.L_x_32596:
        /* <DEDUP_REMOVED lines=12> */
.L_x_32598:
[----:B------:R-:W-:Y:S05]  /*35a70*/  BSYNC.RECONVERGENT B1 ;  /* 0x0000000000017941 */ /* 0x000fea0003800200 */
.L_x_32597:
        /* <DEDUP_REMOVED lines=60> */
[----:B------:R-:W-:-:S07]  /*35e40*/  HFMA2 R16, -RZ, RZ, 0, 0 ;  /* 0x00000000ff107431 */ /* 0x000fce00000001ff */
.L_x_32595:
[----:B------:R-:W-:Y:S05]  /*35e50*/  BSYNC.RECONVERGENT B0 ;  /* 0x0000000000007941 */ /* 0x000fea0003800200 */
.L_x_32594:
        /* <DEDUP_REMOVED lines=13> */
[----:B------:R-:W-:Y:S01]  /*35f30*/  FFMA.FTZ R23, R23, R12, R95 ;  /* 0x0000000c17177223 */ /* 0x000fe2000001005f */
        /* <DEDUP_REMOVED lines=10> */
.L_x_32601:
        /* <DEDUP_REMOVED lines=12> */
.L_x_32603:
[----:B------:R-:W-:Y:S05]  /*360a0*/  BSYNC.RECONVERGENT B1 ;  /* 0x0000000000017941 */ /* 0x000fea0003800200 */
.L_x_32602:
        /* <DEDUP_REMOVED lines=61> */
.L_x_32600:
[----:B------:R-:W-:Y:S05]  /*36480*/  BSYNC.RECONVERGENT B0 ;  /* 0x0000000000007941 */ /* 0x000fea0003800200 */
.L_x_32599:
        /* <DEDUP_REMOVED lines=24> */
.L_x_32606:
        /* <DEDUP_REMOVED lines=12> */
.L_x_32608:
[----:B------:R-:W-:Y:S05]  /*366d0*/  BSYNC.RECONVERGENT B1 ;  /* 0x0000000000017941 */ /* 0x000fea0003800200 */
.L_x_32607:
        /* <DEDUP_REMOVED lines=61> */
.L_x_32605:
[----:B------:R-:W-:Y:S05]  /*36ab0*/  BSYNC.RECONVERGENT B0 ;  /* 0x0000000000007941 */ /* 0x000fea0003800200 */
.L_x_32604:
        /* <DEDUP_REMOVED lines=24> */
.L_x_32611:
        /* <DEDUP_REMOVED lines=12> */
.L_x_32613:
[----:B------:R-:W-:Y:S05]  /*36d00*/  BSYNC.RECONVERGENT B1 ;  /* 0x0000000000017941 */ /* 0x000fea0003800200 */
.L_x_32612:
        /* <DEDUP_REMOVED lines=61> */
.L_x_32610:
[----:B------:R-:W-:Y:S05]  /*370e0*/  BSYNC.RECONVERGENT B0 ;  /* 0x0000000000007941 */ /* 0x000fea0003800200 */
.L_x_32609:
        /* <DEDUP_REMOVED lines=24> */
.L_x_32616:
        /* <DEDUP_REMOVED lines=15> */
.L_x_32618:
[----:B------:R-:W-:Y:S05]  /*37360*/  BSYNC.RECONVERGENT B1 ;  /* 0x0000000000017941 */ /* 0x000fea0003800200 */
.L_x_32617:
        /* <DEDUP_REMOVED lines=61> */
.L_x_32615:
[----:B------:R-:W-:Y:S05]  /*37740*/  BSYNC.RECONVERGENT B0 ;  /* 0x0000000000007941 */ /* 0x000fea0003800200 */
.L_x_32614:
        /* <DEDUP_REMOVED lines=12> */
.L_x_32578:
        /* <DEDUP_REMOVED lines=16> */
.L_x_32622:
        /* <DEDUP_REMOVED lines=12> */
.L_x_32624:
[----:B------:R-:W-:Y:S05]  /*379d0*/  BSYNC.RECONVERGENT B1 ;  /* 0x0000000000017941 */ /* 0x000fea0003800200 */
.L_x_32623:
        /* <DEDUP_REMOVED lines=61> */
.L_x_32621:
[----:B------:R-:W-:Y:S05]  /*37db0*/  BSYNC.RECONVERGENT B0 ;  /* 0x0000000000007941 */ /* 0x000fea0003800200 */
.L_x_32620:
[----:B------:R-:W-:Y:S01]  /*37dc0*/  I2FP.F32.U32 R16, R17 ;  /* 0x0000001100107245 */ /* 0x000fe20000201000 */
[----:B------:R-:W-:Y:S01]  /*37dd0*/  BSSY.RECONVERGENT B0, `(.L_x_32625) ;  /* 0x0000063000007945 */ /* 0x000fe20003800200 */
[----:B------:R-:W-:Y:S01]  /*37de0*/  ISETP.NE.AND P2, PT, R19, 0x1, PT ;  /* 0x000000011300780c */ /* 0x000fe20003f45270 */
[----:B------:R-:W-:Y:S01]  /*37df0*/  IMAD.MOV.U32 R17, RZ, RZ, R228 ;  /* 0x000000ffff117224 */ /* 0x000fe200078e00e4 */
        /* <DEDUP_REMOVED lines=22> */
.L_x_32627:
        /* <DEDUP_REMOVED lines=12> */
.L_x_32629:
[----:B------:R-:W-:Y:S05]  /*38020*/  BSYNC.RECONVERGENT B1 ;  /* 0x0000000000017941 */ /* 0x000fea0003800200 */
.L_x_32628:
        /* <DEDUP_REMOVED lines=61> */
.L_x_32626:
[----:B------:R-:W-:Y:S05]  /*38400*/  BSYNC.RECONVERGENT B0 ;  /* 0x0000000000007941 */ /* 0x000fea0003800200 */
.L_x_32625:
        /* <DEDUP_REMOVED lines=26> */
.L_x_32632:
        /* <DEDUP_REMOVED lines=12> */
.L_x_32634:
[----:B------:R-:W-:Y:S05]  /*38670*/  BSYNC.RECONVERGENT B1 ;  /* 0x0000000000017941 */ /* 0x000fea0003800200 */
.L_x_32633:
        /* <DEDUP_REMOVED lines=61> */
.L_x_32631:
[----:B------:R-:W-:Y:S05]  /*38a50*/  BSYNC.RECONVERGENT B0 ;  /* 0x0000000000007941 */ /* 0x000fea0003800200 */
.L_x_32630:
        /* <DEDUP_REMOVED lines=24> */
.L_x_32637:
        /* <DEDUP_REMOVED lines=12> */
.L_x_32639:
[----:B------:R-:W-:Y:S05]  /*38ca0*/  BSYNC.RECONVERGENT B1 ;  /* 0x0000000000017941 */ /* 0x000fea0003800200 */
.L_x_32638:
        /* <DEDUP_REMOVED lines=61> */
.L_x_32636:
[----:B------:R-:W-:Y:S05]  /*39080*/  BSYNC.RECONVERGENT B0 ;  /* 0x0000000000007941 */ /* 0x000fea0003800200 */
.L_x_32635:
        /* <DEDUP_REMOVED lines=24> */
.L_x_32642:
        /* <DEDUP_REMOVED lines=12> */
.L_x_32644:
[----:B------:R-:W-:Y:S05]  /*392d0*/  BSYNC.RECONVERGENT B1 ;  /* 0x0000000000017941 */ /* 0x000fea0003800200 */
.L_x_32643:
        /* <DEDUP_REMOVED lines=61> */
.L_x_32641:
[----:B------:R-:W-:Y:S05]  /*396b0*/  BSYNC.RECONVERGENT B0 ;  /* 0x0000000000007941 */ /* 0x000fea0003800200 */
.L_x_32640:
        /* <DEDUP_REMOVED lines=24> */
.L_x_32647:
        /* <DEDUP_REMOVED lines=12> */
.L_x_32649:
[----:B------:R-:W-:Y:S05]  /*39900*/  BSYNC.RECONVERGENT B1 ;  /* 0x0000000000017941 */ /* 0x000fea0003800200 */
.L_x_32648:
        /* <DEDUP_REMOVED lines=61> */
.L_x_32646:
[----:B------:R-:W-:Y:S05]  /*39ce0*/  BSYNC.RECONVERGENT B0 ;  /* 0x0000000000007941 */ /* 0x000fea0003800200 */
.L_x_32645:
[----:B------:R-:W2:Y:S01]  /*39cf0*/  LDL R19, [R1+0x38] ;  /* 0x0000380001137983 */ /* 0x000ea20000100800 */
        /* <DEDUP_REMOVED lines=23> */
.L_x_32652:
        /* <DEDUP_REMOVED lines=12> */
.L_x_32654:
[----:B------:R-:W-:Y:S05]  /*39f30*/  BSYNC.RECONVERGENT B1 ;  /* 0x0000000000017941 */ /* 0x000fea0003800200 */
.L_x_32653:
        /* <DEDUP_REMOVED lines=61> */
.L_x_32651:
[----:B------:R-:W-:Y:S05]  /*3a310*/  BSYNC.RECONVERGENT B0 ;  /* 0x0000000000007941 */ /* 0x000fea0003800200 */
.L_x_32650:
        /* <DEDUP_REMOVED lines=24> */
.L_x_32657:
        /* <DEDUP_REMOVED lines=15> */
.L_x_32659:
[----:B------:R-:W-:Y:S05]  /*3a590*/  BSYNC.RECONVERGENT B1 ;  /* 0x0000000000017941 */ /* 0x000fea0003800200 */
.L_x_32658:
        /* <DEDUP_REMOVED lines=61> */
.L_x_32656:
[----:B------:R-:W-:Y:S05]  /*3a970*/  BSYNC.RECONVERGENT B0 ;  /* 0x0000000000007941 */ /* 0x000fea0003800200 */
.L_x_32655:
        /* <DEDUP_REMOVED lines=11> */
.L_x_32619:
[----:B------:R-:W0:Y:S01]  /*3aa30*/  LDC.64 R12, c[0x0][0x3a8] ;  /* 0x0000ea00ff0c7b82 */ /* 0x000e220000000a00 */
[----:B------:R-:W-:Y:S02]  /*3aa40*/  SEL R14, RZ, 0x1000000, !P6 ;  /* 0x01000000ff0e7807 */ /* 0x000fe40007000000 */
[----:B------:R-:W-:Y:S02]  /*3aa50*/  SEL R15, RZ, 0x10000, !P5 ;  /* 0x00010000ff0f7807 */ /* 0x000fe40006800000 */
[C---:B------:R-:W-:Y:S02]  /*3aa60*/  LOP3.LUT P5, RZ, R7.reuse, 0x2, RZ, 0xc0, !PT ;  /* 0x0000000207ff7812 */ /* 0x040fe400078ac0ff */
[----:B------:R-:W-:Y:S02]  /*3aa70*/  LOP3.LUT P6, RZ, R7, 0x4, RZ, 0xc0, !PT ;  /* 0x0000000407ff7812 */ /* 0x000fe400078cc0ff */
[----:B------:R-:W-:Y:S01]  /*3aa80*/  IADD3 R226, PT, PT, R220, 0x120, RZ ;  /* 0x00000120dce27810 */ /* 0x000fe20007ffe0ff */
[----:B0-----:R-:W-:-:S05]  /*3aa90*/  IMAD.WIDE.U32 R12, R221, 0x20, R12 ;  /* 0x00000020dd0c7825 */ /* 0x001fca00078e000c */
[----:B------:R-:W-:Y:S04]  /*3aaa0*/  STG.E.128 desc[UR6][R12.64], R20 ;  /* 0x000000140c007986 */ /* 0x000fe8000c101d06 */
[----:B------:R0:W-:Y:S02]  /*3aab0*/  STG.E.128 desc[UR6][R12.64+0x10], R16 ;  /* 0x000010100c007986 */ /* 0x0001e4000c101d06 */
[----:B0-----:R-:W-:Y:S02]  /*3aac0*/  SEL R12, RZ, 0x100, !P4 ;  /* 0x00000100ff0c7807 */ /* 0x001fe40006000000 */
[----:B------:R-:W-:Y:S02]  /*3aad0*/  SEL R13, RZ, 0x1, !P3 ;  /* 0x00000001ff0d7807 */ /* 0x000fe40005800000 */
[----:B------:R-:W-:-:S02]  /*3aae0*/  LOP3.LUT R12, R12, R14, R15, 0xfe, !PT ;  /* 0x0000000e0c0c7212 */ /* 0x000fc400078efe0f */
[----:B------:R-:W-:Y:S02]  /*3aaf0*/  SEL R14, RZ, 0x10000, !P1 ;  /* 0x00010000ff0e7807 */ /* 0x000fe40004800000 */
[----:B------:R-:W-:Y:S02]  /*3ab00*/  LOP3.LUT R13, R12, R13, RZ, 0xfc, !PT ;  /* 0x0000000d0c0d7212 */ /* 0x000fe400078efcff */
[----:B------:R-:W-:Y:S02]  /*3ab10*/  SEL R12, RZ, 0x1000000, !P2 ;  /* 0x01000000ff0c7807 */ /* 0x000fe40005000000 */
[----:B------:R-:W-:-:S04]  /*3ab20*/  SEL R15, RZ, 0x100, !P5 ;  /* 0x00000100ff0f7807 */ /* 0x000fc80006800000 */
[----:B------:R-:W-:Y:S02]  /*3ab30*/  LOP3.LUT R12, R15, R12, R14, 0xfe, !PT ;  /* 0x0000000c0f0c7212 */ /* 0x000fe400078efe0e */
[----:B------:R-:W-:-:S04]  /*3ab40*/  SEL R14, RZ, 0x1, !P6 ;  /* 0x00000001ff0e7807 */ /* 0x000fc80007000000 */
[----:B------:R-:W-:Y:S01]  /*3ab50*/  LOP3.LUT R12, R12, R14, RZ, 0xfc, !PT ;  /* 0x0000000e0c0c7212 */ /* 0x000fe200078efcff */
[----:B------:R-:W-:-:S05]  /*3ab60*/  IMAD.WIDE.U32 R14, R221, 0x8, R232 ;  /* 0x00000008dd0e7825 */ /* 0x000fca00078e00e8 */
        /* <DEDUP_REMOVED lines=24> */
.L_x_32663:
        /* <DEDUP_REMOVED lines=12> */
.L_x_32665:
[----:B------:R-:W-:Y:S05]  /*3adb0*/  BSYNC.RECONVERGENT B1 ;  /* 0x0000000000017941 */ /* 0x000fea0003800200 */
.L_x_32664:
        /* <DEDUP_REMOVED lines=61> */
.L_x_32662:
[----:B------:R-:W-:Y:S05]  /*3b190*/  BSYNC.RECONVERGENT B0 ;  /* 0x0000000000007941 */ /* 0x000fea0003800200 */
.L_x_32661:
[----:B------:R-:W-:Y:S01]  /*3b1a0*/  I2FP.F32.U32 R12, R12 ;  /* 0x0000000c000c7245 */ /* 0x000fe20000201000 */
[----:B------:R-:W-:Y:S01]  /*3b1b0*/  IMAD.U32 R13, R96, 0x10000, RZ ;  /* 0x00010000600d7824 */ /* 0x000fe200078e00ff */
[----:B------:R-:W-:Y:S01]  /*3b1c0*/  ISETP.NE.AND P1, PT, R14, 0x1, PT ;  /* 0x000000010e00780c */ /* 0x000fe20003f25270 */
[----:B------:R-:W-:Y:S01]  /*3b1d0*/  BSSY.RECONVERGENT B0, `(.L_x_32666) ;  /* 0x0000062000007945 */ /* 0x000fe20003800200 */
[----:B------:R-:W-:Y:S01]  /*3b1e0*/  LOP3.LUT R7, R7, 0xfffffffd, RZ, 0xc0, !PT ;  /* 0xfffffffd07077812 */ /* 0x000fe200078ec0ff */
[----:B------:R-:W-:Y:S01]  /*3b1f0*/  FFMA.FTZ R12, R12, R234, 1.1641532182693481445e-10 ;  /* 0x2f0000000c0c7423 */ /* 0x000fe200000100ea */
[----:B------:R-:W-:-:S04]  /*3b200*/  HFMA2 R15, -RZ, RZ, 0, 1.1920928955078125e-07 ;  /* 0x00000002ff0f7431 */ /* 0x000fc800000001ff */
[----:B------:R-:W-:Y:S02]  /*3b210*/  FSETP.GTU.FTZ.AND P0, PT, R12, R223, PT ;  /* 0x000000df0c00720b */ /* 0x000fe40003f1c000 */
[----:B-----5:R-:W-:-:S05]  /*3b220*/  SHF.L.U32 R12, R212, 0x10, RZ ;  /* 0x00000010d40c7819 */ /* 0x020fca00000006ff */
[----:B------:R-:W-:-:S04]  /*3b230*/  FMUL.FTZ R12, R12, R222 ;  /* 0x000000de0c0c7220 */ /* 0x000fc80000410000 */
[----:B------:R-:W-:-:S05]  /*3b240*/  FMUL.FTZ R12, R12, R224 ;  /* 0x000000e00c0c7220 */ /* 0x000fca0000410000 */
        /* <DEDUP_REMOVED lines=15> */
.L_x_32668:
        /* <DEDUP_REMOVED lines=12> */
.L_x_32670:
[----:B------:R-:W-:Y:S05]  /*3b400*/  BSYNC.RECONVERGENT B1 ;  /* 0x0000000000017941 */ /* 0x000fea0003800200 */
.L_x_32669:
        /* <DEDUP_REMOVED lines=60> */
[----:B------:R-:W-:Y:S02]  /*3b7d0*/  HFMA2 R15, -RZ, RZ, 0, 0 ;  /* 0x00000000ff0f7431 */ /* 0x000fe400000001ff */
[----:B------:R-:W-:-:S07]  /*3b7e0*/  IMAD.MOV.U32 R228, RZ, RZ, R14 ;  /* 0x000000ffffe47224 */ /* 0x000fce00078e000e */
.L_x_32667:
[----:B------:R-:W-:Y:S05]  /*3b7f0*/  BSYNC.RECONVERGENT B0 ;  /* 0x0000000000007941 */ /* 0x000fea0003800200 */
.L_x_32666:
        /* <DEDUP_REMOVED lines=12> */
[----:B------:R-:W-:Y:S02]  /*3b8c0*/  PLOP3.LUT P0, PT, P0, PT, PT, 0x8, 0x80 ;  /* 0x000000000080781c */ /* 0x000fe4000070e170 */
[----:B--2---:R-:W-:-:S05]  /*3b8d0*/  SHF.L.U32 R14, R227, 0x10, RZ ;  /* 0x00000010e30e7819 */ /* 0x004fca00000006ff */
[----:B------:R-:W-:Y:S01]  /*3b8e0*/  FFMA.FTZ R13, R13, R14, R93 ;  /* 0x0000000e0d0d7223 */ /* 0x000fe2000001005d */
        /* <DEDUP_REMOVED lines=9> */
.L_x_32673:
        /* <DEDUP_REMOVED lines=12> */
.L_x_32675:
[----:B------:R-:W-:Y:S05]  /*3ba40*/  BSYNC.RECONVERGENT B1 ;  /* 0x0000000000017941 */ /* 0x000fea0003800200 */
.L_x_32674:
        /* <DEDUP_REMOVED lines=62> */
.L_x_32672:
[----:B------:R-:W-:Y:S05]  /*3be30*/  BSYNC.RECONVERGENT B0 ;  /* 0x0000000000007941 */ /* 0x000fea0003800200 */
.L_x_32671:
[----:B------:R-:W-:Y:S01]  /*3be40*/  I2FP.F32.U32 R14, R212 ;  /* 0x000000d4000e7245 */ /* 0x000fe20000201000 */
[----:B------:R-:W-:Y:S01]  /*3be50*/  IMAD.U32 R15, R97, 0x10000, RZ ;  /* 0x00010000610f7824 */ /* 0x000fe200078e00ff */
[----:B------:R-:W-:Y:S01]  /*3be60*/  ISETP.NE.AND P2, PT, R229, 0x1, PT ;  /* 0x00000001e500780c */ /* 0x000fe20003f45270 */
[----:B------:R-:W-:Y:S01]  /*3be70*/  BSSY.RECONVERGENT B0, `(.L_x_32676) ;  /* 0x0000060000007945 */ /* 0x000fe20003800200 */
[----:B------:R-:W-:Y:S02]  /*3be80*/  HFMA2 R212, -RZ, RZ, 0, 1.1920928955078125e-07 ;  /* 0x00000002ffd47431 */ /* 0x000fe400000001ff */
[----:B------:R-:W-:Y:S01]  /*3be90*/  FFMA.FTZ R14, R14, R234, 1.1641532182693481445e-10 ;  /* 0x2f0000000e0e7423 */ /* 0x000fe200000100ea */
[----:B------:R-:W-:-:S04]  /*3bea0*/  IMAD.MOV.U32 R227, RZ, RZ, R228 ;  /* 0x000000ffffe37224 */ /* 0x000fc800078e00e4 */
[----:B------:R-:W-:Y:S02]  /*3beb0*/  FSETP.GTU.FTZ.AND P1, PT, R14, R223, PT ;  /* 0x000000df0e00720b */ /* 0x000fe40003f3c000 */
[----:B------:R-:W-:-:S05]  /*3bec0*/  SHF.L.U32 R14, R213, 0x10, RZ ;  /* 0x00000010d50e7819 */ /* 0x000fca00000006ff */
[----:B------:R-:W-:-:S04]  /*3bed0*/  FMUL.FTZ R14, R14, R222 ;  /* 0x000000de0e0e7220 */ /* 0x000fc80000410000 */
        /* <DEDUP_REMOVED lines=14> */
.L_x_32678:
        /* <DEDUP_REMOVED lines=12> */
.L_x_32680:
[----:B------:R-:W-:Y:S05]  /*3c080*/  BSYNC.RECONVERGENT B1 ;  /* 0x0000000000017941 */ /* 0x000fea0003800200 */
.L_x_32679:
        /* <DEDUP_REMOVED lines=62> */
.L_x_32677:
[----:B------:R-:W-:Y:S05]  /*3c470*/  BSYNC.RECONVERGENT B0 ;  /* 0x0000000000007941 */ /* 0x000fea0003800200 */
.L_x_32676:
        /* <DEDUP_REMOVED lines=24> */
.L_x_32683:
        /* <DEDUP_REMOVED lines=12> */
.L_x_32685:
[----:B------:R-:W-:Y:S05]  /*3c6c0*/  BSYNC.RECONVERGENT B1 ;  /* 0x0000000000017941 */ /* 0x000fea0003800200 */
.L_x_32684:
        /* <DEDUP_REMOVED lines=62> */
.L_x_32682:
[----:B------:R-:W-:Y:S05]  /*3cab0*/  BSYNC.RECONVERGENT B0 ;  /* 0x0000000000007941 */ /* 0x000fea0003800200 */
.L_x_32681:
[----:B------:R-:W-:Y:S01]  /*3cac0*/  I2FP.F32.U32 R212, R227 ;  /* 0x000000e300d47245 */ /* 0x000fe20000201000 */
[----:B------:R-:W-:Y:S01]  /*3cad0*/  IMAD.U32 R213, R98, 0x10000, RZ ;  /* 0x0001000062d57824 */ /* 0x000fe200078e00ff */
[----:B------:R-:W-:Y:S01]  /*3cae0*/  ISETP.NE.AND P4, PT, R229, 0x1, PT ;  /* 0x00000001e500780c */ /* 0x000fe20003f85270 */
[----:B------:R-:W-:Y:S01]  /*3caf0*/  BSSY.RECONVERGENT B0, `(.L_x_32686) ;  /* 0x000005f000007945 */ /* 0x000fe20003800200 */
[----:B------:R-:W-:Y:S02]  /*3cb00*/  HFMA2 R227, -RZ, RZ, 0, 1.1920928955078125e-07 ;  /* 0x00000002ffe37431 */ /* 0x000fe400000001ff */
        /* <DEDUP_REMOVED lines=19> */
.L_x_32688:
        /* <DEDUP_REMOVED lines=12> */
.L_x_32690:
[----:B------:R-:W-:Y:S05]  /*3cd00*/  BSYNC.RECONVERGENT B1 ;  /* 0x0000000000017941 */ /* 0x000fea0003800200 */
.L_x_32689:
        /* <DEDUP_REMOVED lines=60> */
[----:B------:R-:W-:-:S07]  /*3d0d0*/  LOP3.LUT R219, R230, UR15, R229, 0x96, !PT ;  /* 0x0000000fe6db7c12 */ /* 0x000fce000f8e96e5 */
.L_x_32687:
[----:B------:R-:W-:Y:S05]  /*3d0e0*/  BSYNC.RECONVERGENT B0 ;  /* 0x0000000000007941 */ /* 0x000fea0003800200 */
.L_x_32686:
        /* <DEDUP_REMOVED lines=24> */
.L_x_32693:
        /* <DEDUP_REMOVED lines=12> */
.L_x_32695:
[----:B------:R-:W-:Y:S05]  /*3d330*/  BSYNC.RECONVERGENT B1 ;  /* 0x0000000000017941 */ /* 0x000fea0003800200 */
.L_x_32694:
        /* <DEDUP_REMOVED lines=60> */
[----:B------:R-:W-:-:S07]  /*3d700*/  IMAD.MOV.U32 R229, RZ, RZ, RZ ;  /* 0x000000ffffe57224 */ /* 0x000fce00078e00ff */
.L_x_32692:
[----:B------:R-:W-:Y:S05]  /*3d710*/  BSYNC.RECONVERGENT B0 ;  /* 0x0000000000007941 */ /* 0x000fea0003800200 */
.L_x_32691:
[----:B------:R-:W-:Y:S01]  /*3d720*/  I2FP.F32.U32 R214, R214 ;  /* 0x000000d600d67245 */ /* 0x000fe20000201000 */
[----:B------:R-:W-:Y:S01]  /*3d730*/  IMAD.U32 R227, R99, 0x10000, RZ ;  /* 0x0001000063e37824 */ /* 0x000fe200078e00ff */
[----:B------:R-:W-:Y:S01]  /*3d740*/  ISETP.NE.AND P6, PT, R229, 0x1, PT ;  /* 0x00000001e500780c */ /* 0x000fe20003fc5270 */
[----:B------:R-:W-:Y:S01]  /*3d750*/  BSSY.RECONVERGENT B0, `(.L_x_32696) ;  /* 0x0000062000007945 */ /* 0x000fe20003800200 */
[----:B------:R-:W-:Y:S02]  /*3d760*/  IMAD.MOV.U32 R231, RZ, RZ, R228 ;  /* 0x000000ffffe77224 */ /* 0x000fe400078e00e4 */
        /* <DEDUP_REMOVED lines=19> */
.L_x_32698:
        /* <DEDUP_REMOVED lines=15> */
.L_x_32700:
[----:B------:R-:W-:Y:S05]  /*3d990*/  BSYNC.RECONVERGENT B1 ;  /* 0x0000000000017941 */ /* 0x000fea0003800200 */
.L_x_32699:
        /* <DEDUP_REMOVED lines=59> */
[----:B------:R-:W-:-:S05]  /*3dd50*/  IMAD.WIDE.U32 R228, R219, -0x326172a9, RZ ;  /* 0xcd9e8d57dbe47825 */ /* 0x000fca00078e00ff */
[----:B------:R-:W-:-:S07]  /*3dd60*/  LOP3.LUT R219, R230, UR15, R229, 0x96, !PT ;  /* 0x0000000fe6db7c12 */ /* 0x000fce000f8e96e5 */
.L_x_32697:
[----:B------:R-:W-:Y:S05]  /*3dd70*/  BSYNC.RECONVERGENT B0 ;  /* 0x0000000000007941 */ /* 0x000fea0003800200 */
.L_x_32696:
        /* <DEDUP_REMOVED lines=12> */
.L_x_32660:
        /* <DEDUP_REMOVED lines=16> */
.L_x_32704:
        /* <DEDUP_REMOVED lines=12> */
.L_x_32706:
[----:B------:R-:W-:Y:S05]  /*3e000*/  BSYNC.RECONVERGENT B1 ;  /* 0x0000000000017941 */ /* 0x000fea0003800200 */
.L_x_32705:
        /* <DEDUP_REMOVED lines=58> */
[----:B------:R-:W-:Y:S01]  /*3e3b0*/  HFMA2 R14, -RZ, RZ, 0, 0 ;  /* 0x00000000ff0e7431 */ /* 0x000fe200000001ff */
[----:B------:R-:W-:Y:S01]  /*3e3c0*/  LOP3.LUT R219, R12, UR15, R229, 0x96, !PT ;  /* 0x0000000f0cdb7c12 */ /* 0x000fe2000f8e96e5 */
[----:B------:R-:W-:-:S07]  /*3e3d0*/  IMAD.MOV.U32 R12, RZ, RZ, R227 ;  /* 0x000000ffff0c7224 */ /* 0x000fce00078e00e3 */
.L_x_32703:
[----:B------:R-:W-:Y:S05]  /*3e3e0*/  BSYNC.RECONVERGENT B0 ;  /* 0x0000000000007941 */ /* 0x000fea0003800200 */
.L_x_32702:
        /* <DEDUP_REMOVED lines=8> */
[----:B-----5:R-:W-:-:S04]  /*3e470*/  IMAD.U32 R12, R212, 0x10000, RZ ;  /* 0x00010000d40c7824 */ /* 0x020fc800078e00ff */
[----:B------:R-:W-:-:S04]  /*3e480*/  FMUL.FTZ R12, R12, R222 ;  /* 0x000000de0c0c7220 */ /* 0x000fc80000410000 */
[----:B------:R-:W-:-:S05]  /*3e490*/  FMUL.FTZ R12, R12, R224 ;  /* 0x000000e00c0c7220 */ /* 0x000fca0000410000 */
[----:B------:R-:W-:Y:S02]  /*3e4a0*/  FSEL R12, R12, RZ, !P0 ;  /* 0x000000ff0c0c7208 */ /* 0x000fe40004000000 */
[----:B------:R-:W-:-:S03]  /*3e4b0*/  PLOP3.LUT P0, PT, P0, PT, PT, 0x8, 0x80 ;  /* 0x000000000080781c */ /* 0x000fc6000070e170 */
[----:B------:R-:W-:Y:S01]  /*3e4c0*/  FMUL.FTZ R12, R13, R12 ;  /* 0x0000000c0d0c7220 */ /* 0x000fe20000410000 */
        /* <DEDUP_REMOVED lines=12> */
.L_x_32709:
        /* <DEDUP_REMOVED lines=12> */
.L_x_32711:
[----:B------:R-:W-:Y:S05]  /*3e650*/  BSYNC.RECONVERGENT B1 ;  /* 0x0000000000017941 */ /* 0x000fea0003800200 */
.L_x_32710:
        /* <DEDUP_REMOVED lines=62> */
.L_x_32708:
[----:B------:R-:W-:Y:S05]  /*3ea40*/  BSYNC.RECONVERGENT B0 ;  /* 0x0000000000007941 */ /* 0x000fea0003800200 */
.L_x_32707:
[----:B------:R-:W2:Y:S01]  /*3ea50*/  LDL R227, [R1+0x40] ;  /* 0x0000400001e37983 */ /* 0x000ea20000100800 */
        /* <DEDUP_REMOVED lines=12> */
[----:B--2---:R-:W-:-:S04]  /*3eb20*/  IMAD.U32 R14, R227, 0x10000, RZ ;  /* 0x00010000e30e7824 */ /* 0x004fc800078e00ff */
        /* <DEDUP_REMOVED lines=10> */
.L_x_32714:
        /* <DEDUP_REMOVED lines=12> */
.L_x_32716:
[----:B------:R-:W-:Y:S05]  /*3ec90*/  BSYNC.RECONVERGENT B1 ;  /* 0x0000000000017941 */ /* 0x000fea0003800200 */
.L_x_32715:
        /* <DEDUP_REMOVED lines=59> */
[----:B------:R-:W-:-:S05]  /*3f050*/  IMAD.WIDE.U32 R14, R219, -0x326172a9, RZ ;  /* 0xcd9e8d57db0e7825 */ /* 0x000fca00078e00ff */
[----:B------:R-:W-:Y:S01]  /*3f060*/  LOP3.LUT R219, R228, UR15, R15, 0x96, !PT ;  /* 0x0000000fe4db7c12 */ /* 0x000fe2000f8e960f */
[----:B------:R-:W-:-:S07]  /*3f070*/  IMAD.MOV.U32 R228, RZ, RZ, R14 ;  /* 0x000000ffffe47224 */ /* 0x000fce00078e000e */
.L_x_32713:
[----:B------:R-:W-:Y:S05]  /*3f080*/  BSYNC.RECONVERGENT B0 ;  /* 0x0000000000007941 */ /* 0x000fea0003800200 */
.L_x_32712:
[----:B------:R-:W-:Y:S01]  /*3f090*/  I2FP.F32.U32 R14, R212 ;  /* 0x000000d4000e7245 */ /* 0x000fe20000201000 */
[----:B------:R-:W-:Y:S01]  /*3f0a0*/  BSSY.RECONVERGENT B0, `(.L_x_32717) ;  /* 0x0000062000007945 */ /* 0x000fe20003800200 */
[----:B------:R-:W-:Y:S01]  /*3f0b0*/  ISETP.NE.AND P2, PT, R229, 0x1, PT ;  /* 0x00000001e500780c */ /* 0x000fe20003f45270 */
[----:B------:R-:W-:Y:S01]  /*3f0c0*/  IMAD.MOV.U32 R212, RZ, RZ, 0x2 ;  /* 0x00000002ffd47424 */ /* 0x000fe200078e00ff */
[----:B------:R-:W-:Y:S01]  /*3f0d0*/  SHF.L.U32 R15, R97, 0x10, RZ ;  /* 0x00000010610f7819 */ /* 0x000fe200000006ff */
        /* <DEDUP_REMOVED lines=19> */
.L_x_32719:
        /* <DEDUP_REMOVED lines=12> */
.L_x_32721:
[----:B------:R-:W-:Y:S05]  /*3f2d0*/  BSYNC.RECONVERGENT B1 ;  /* 0x0000000000017941 */ /* 0x000fea0003800200 */
.L_x_32720:
        /* <DEDUP_REMOVED lines=62> */
.L_x_32718:
[----:B------:R-:W-:Y:S05]  /*3f6c0*/  BSYNC.RECONVERGENT B0 ;  /* 0x0000000000007941 */ /* 0x000fea0003800200 */
.L_x_32717:
        /* <DEDUP_REMOVED lines=24> */
.L_x_32724:
        /* <DEDUP_REMOVED lines=12> */
.L_x_32726:
[----:B------:R-:W-:Y:S05]  /*3f910*/  BSYNC.RECONVERGENT B1 ;  /* 0x0000000000017941 */ /* 0x000fea0003800200 */
.L_x_32725:
        /* <DEDUP_REMOVED lines=62> */
.L_x_32723:
[----:B------:R-:W-:Y:S05]  /*3fd00*/  BSYNC.RECONVERGENT B0 ;  /* 0x0000000000007941 */ /* 0x000fea0003800200 */
.L_x_32722:
        /* <DEDUP_REMOVED lines=24> */
.L_x_32729:
        /* <DEDUP_REMOVED lines=12> */
.L_x_32731:
[----:B------:R-:W-:Y:S05]  /*3ff50*/  BSYNC.RECONVERGENT B1 ;  /* 0x0000000000017941 */ /* 0x000fea0003800200 */
.L_x_32730:
        /* <DEDUP_REMOVED lines=60> */
[----:B------:R-:W-:-:S07]  /*40320*/  LOP3.LUT R219, R230, UR15, R229, 0x96, !PT ;  /* 0x0000000fe6db7c12 */ /* 0x000fce000f8e96e5 */
.L_x_32728:
[----:B------:R-:W-:Y:S05]  /*40330*/  BSYNC.RECONVERGENT B0 ;  /* 0x0000000000007941 */ /* 0x000fea0003800200 */
.L_x_32727:
        /* <DEDUP_REMOVED lines=8> */
[----:B------:R-:W-:-:S05]  /*403c0*/  FMUL.FTZ R213, R214, R224 ;  /* 0x000000e0d6d57220 */ /* 0x000fca0000410000 */
        /* <DEDUP_REMOVED lines=15> */
.L_x_32734:
        /* <DEDUP_REMOVED lines=12> */
.L_x_32736:
[----:B------:R-:W-:Y:S05]  /*40580*/  BSYNC.RECONVERGENT B1 ;  /* 0x0000000000017941 */ /* 0x000fea0003800200 */
.L_x_32735:
        /* <DEDUP_REMOVED lines=60> */
[----:B------:R-:W-:-:S07]  /*40950*/  HFMA2 R229, -RZ, RZ, 0, 0 ;  /* 0x00000000ffe57431 */ /* 0x000fce00000001ff */
.L_x_32733:
[----:B------:R-:W-:Y:S05]  /*40960*/  BSYNC.RECONVERGENT B0 ;  /* 0x0000000000007941 */ /* 0x000fea0003800200 */
.L_x_32732:
[----:B------:R-:W-:Y:S01]  /*40970*/  I2FP.F32.U32 R214, R214 ;  /* 0x000000d600d67245 */ /* 0x000fe20000201000 */
[----:B------:R-:W-:Y:S01]  /*40980*/  BSSY.RECONVERGENT B0, `(.L_x_32737) ;  /* 0x0000064000007945 */ /* 0x000fe20003800200 */
[----:B------:R-:W-:Y:S02]  /*40990*/  ISETP.NE.AND P6, PT, R229, 0x1, PT ;  /* 0x00000001e500780c */ /* 0x000fe40003fc5270 */
        /* <DEDUP_REMOVED lines=21> */
.L_x_32739:
        /* <DEDUP_REMOVED lines=15> */
.L_x_32741:
[----:B------:R-:W-:Y:S05]  /*40be0*/  BSYNC.RECONVERGENT B1 ;  /* 0x0000000000017941 */ /* 0x000fea0003800200 */
.L_x_32740:
        /* <DEDUP_REMOVED lines=60> */
[----:B------:R-:W-:-:S07]  /*40fb0*/  LOP3.LUT R219, R230, UR15, R229, 0x96, !PT ;  /* 0x0000000fe6db7c12 */ /* 0x000fce000f8e96e5 */
.L_x_32738:
[----:B------:R-:W-:Y:S05]  /*40fc0*/  BSYNC.RECONVERGENT B0 ;  /* 0x0000000000007941 */ /* 0x000fea0003800200 */
.L_x_32737:
        /* <DEDUP_REMOVED lines=11> */
.L_x_32701:
[----:B------:R-:W0:Y:S01]  /*41080*/  S2R R224, SR_TID.X ;  /* 0x0000000000e07919 */ /* 0x000e220000002100 */
[----:B------:R-:W1:Y:S01]  /*41090*/  LDC.64 R222, c[0x0][0x3a8] ;  /* 0x0000ea00ffde7b82 */ /* 0x000e620000000a00 */
[----:B------:R-:W-:Y:S01]  /*410a0*/  SEL R229, RZ, 0x100, !P0 ;  /* 0x00000100ffe57807 */ /* 0x000fe20004000000 */
[----:B------:R-:W-:-:S06]  /*410b0*/  UMOV UR15, 0xffffffff ;  /* 0xffffffff000f7882 */ /* 0x000fcc0000000000 */
[----:B------:R-:W2:Y:S01]  /*410c0*/  LDC.64 R230, c[0x0][0x3b0] ;  /* 0x0000ec00ffe67b82 */ /* 0x000ea20000000a00 */
[----:B-1----:R-:W-:-:S05]  /*410d0*/  IMAD.WIDE.U32 R222, R226, 0x20, R222 ;  /* 0x00000020e2de7825 */ /* 0x002fca00078e00de */
[----:B------:R-:W-:Y:S01]  /*410e0*/  STG.E.128 desc[UR6][R222.64], R12 ;  /* 0x0000000cde007986 */ /* 0x000fe2000c101d06 */
[----:B--2---:R-:W-:-:S03]  /*410f0*/  IMAD.WIDE.U32 R230, R226, 0x8, R230 ;  /* 0x00000008e2e67825 */ /* 0x004fc600078e00e6 */
[----:B------:R1:W-:Y:S02]  /*41100*/  STG.E.128 desc[UR6][R222.64+0x10], R212 ;  /* 0x000010d4de007986 */ /* 0x0003e4000c101d06 */
[----:B-1----:R-:W-:Y:S02]  /*41110*/  SEL R222, RZ, 0x1000000, !P6 ;  /* 0x01000000ffde7807 */ /* 0x002fe40007000000 */
[----:B0-----:R-:W-:Y:S02]  /*41120*/  LOP3.LUT P6, RZ, R224, 0x1f, RZ, 0xc0, !PT ;  /* 0x0000001fe0ff7812 */ /* 0x001fe400078cc0ff */
[----:B------:R-:W-:Y:S02]  /*41130*/  SEL R223, RZ, 0x10000, !P5 ;  /* 0x00010000ffdf7807 */ /* 0x000fe40006800000 */
        /* <DEDUP_REMOVED lines=9> */
[----:B------:R-:W-:-:S05]  /*411d0*/  LOP3.LUT R222, R222, R224, RZ, 0xfc, !PT ;  /* 0x000000e0dede7212 */ /* 0x000fca00078efcff */
        /* <DEDUP_REMOVED lines=263> */
.L_x_32755:
[----:B------:R-:W2:Y:S04]  /*42250*/  LDL R233, [R1+0x54] ;  /* 0x0000540001e97983 */ /* 0x000ea80000100800 */
[----:B------:R-:W3:Y:S01]  /*42260*/  LDL R234, [R1+0x50] ;  /* 0x0000500001ea7983 */ /* 0x000ee20000100800 */
[----:B-1----:R-:W-:-:S03]  /*42270*/  FADD.FTZ R222, R229, R222 ;  /* 0x000000dee5de7221 */ /* 0x002fc60000010000 */
[----:B------:R-:W4:Y:S01]  /*42280*/  LDL R232, [R1+0x5c] ;  /* 0x00005c0001e87983 */ /* 0x000f220000100800 */
[----:B------:R-:W-:-:S03]  /*42290*/  FFMA.FTZ R222, R222, R230, UR14 ;  /* 0x0000000edede7e23 */ /* 0x000fc600080100e6 */
[----:B------:R-:W5:Y:S01]  /*422a0*/  LDL R230, [R1+0x58] ;  /* 0x0000580001e67983 */ /* 0x000f620000100800 */
[----:B------:R-:W-:Y:S01]  /*422b0*/  FMUL.FTZ R223, R231, R231 ;  /* 0x000000e7e7df7220 */ /* 0x000fe20000410000 */
[----:B------:R-:W-:-:S04]  /*422c0*/  ISETP.NE.AND P0, PT, RZ, UR13, PT ;  /* 0x0000000dff007c0c */ /* 0x000fc8000bf05270 */
[----:B------:R-:W-:-:S05]  /*422d0*/  FSEL R223, R223, RZ, P0 ;  /* 0x000000ffdfdf7208 */ /* 0x000fca0000000000 */
[----:B------:R-:W-:-:S06]  /*422e0*/  FADD.FTZ R222, R222, R223 ;  /* 0x000000dfdede7221 */ /* 0x000fcc0000010000 */
[----:B------:R-:W1:Y:S01]  /*422f0*/  MUFU.RSQ R222, R222 ;  /* 0x000000de00de7308 */ /* 0x000e620000001400 */
[----:B------:R-:W-:Y:S02]  /*42300*/  FSEL R223, R231, RZ, !P0 ;  /* 0x000000ffe7df7208 */ /* 0x000fe40004000000 */
[----:B0-----:R-:W-:-:S03]  /*42310*/  SHF.L.U32 R229, R172, 0x10, RZ ;  /* 0x00000010ace57819 */ /* 0x001fc600000006ff */
[----:B------:R-:W-:Y:S01]  /*42320*/  FADD.FTZ R224, -R223, R84 ;  /* 0x00000054dfe07221 */ /* 0x000fe20000010100 */
[----:B------:R-:W-:-:S03]  /*42330*/  IMAD.U32 R84, R236, 0x10000, RZ ;  /* 0x00010000ec547824 */ /* 0x000fc600078e00ff */
[----:B-1----:R-:W-:-:S04]  /*42340*/  FMUL.FTZ R224, R222, R224 ;  /* 0x000000e0dee07220 */ /* 0x002fc80000410000 */
[----:B------:R-:W-:Y:S01]  /*42350*/  FFMA.FTZ R224, R224, R84, R229 ;  /* 0x00000054e0e07223 */ /* 0x000fe200000100e5 */
[C---:B------:R-:W-:Y:S01]  /*42360*/  FADD.FTZ R229, -R223.reuse, R85 ;  /* 0x00000055dfe57221 */ /* 0x040fe20000010100 */
[----:B------:R-:W-:-:S03]  /*42370*/  FADD.FTZ R86, -R223, R86 ;  /* 0x00000056df567221 */ /* 0x000fc60000010100 */
        /* <DEDUP_REMOVED lines=10> */
[----:B-----5:R-:W-:Y:S01]  /*42420*/  IMAD.U32 R84, R230, 0x10000, RZ ;  /* 0x00010000e6547824 */ /* 0x020fe200078e00ff */
[----:B----4-:R-:W-:Y:S01]  /*42430*/  SHF.L.U32 R85, R232, 0x10, RZ ;  /* 0x00000010e8557819 */ /* 0x010fe200000006ff */
[----:B------:R-:W4:Y:S04]  /*42440*/  LDL R230, [R1+0x6c] ;  /* 0x00006c0001e67983 */ /* 0x000f280000100800 */
[----:B------:R-:W5:Y:S01]  /*42450*/  LDL R232, [R1+0x68] ;  /* 0x0000680001e87983 */ /* 0x000f620000100800 */
[----:B------:R-:W-:-:S04]  /*42460*/  FADD.FTZ R87, -R223, R87 ;  /* 0x00000057df577221 */ /* 0x000fc80000010100 */
[----:B------:R-:W-:-:S04]  /*42470*/  FMUL.FTZ R87, R222, R87 ;  /* 0x00000057de577220 */ /* 0x000fc80000410000 */
[----:B------:R-:W-:Y:S01]  /*42480*/  FFMA.FTZ R87, R87, R84, R85 ;  /* 0x0000005457577223 */ /* 0x000fe20000010055 */
[----:B------:R-:W-:Y:S01]  /*42490*/  FADD.FTZ R84, -R223, R80 ;  /* 0x00000050df547221 */ /* 0x000fe20000010100 */
[----:B------:R-:W-:Y:S01]  /*424a0*/  SHF.L.U32 R85, R174, 0x10, RZ ;  /* 0x00000010ae557819 */ /* 0x000fe200000006ff */
[----:B------:R-:W-:Y:S02]  /*424b0*/  IMAD.U32 R80, R238, 0x10000, RZ ;  /* 0x00010000ee507824 */ /* 0x000fe400078e00ff */
[----:B------:R-:W-:-:S04]  /*424c0*/  FMUL.FTZ R84, R222, R84 ;  /* 0x00000054de547220 */ /* 0x000fc80000410000 */
[----:B------:R-:W-:Y:S01]  /*424d0*/  FFMA.FTZ R84, R84, R80, R85 ;  /* 0x0000005054547223 */ /* 0x000fe20000010055 */
[C---:B------:R-:W-:Y:S01]  /*424e0*/  FADD.FTZ R85, -R223.reuse, R81 ;  /* 0x00000051df557221 */ /* 0x040fe20000010100 */
[----:B------:R-:W-:-:S03]  /*424f0*/  FADD.FTZ R82, -R223, R82 ;  /* 0x00000052df527221 */ /* 0x000fc60000010100 */
[C---:B------:R-:W-:Y:S01]  /*42500*/  FMUL.FTZ R85, R222.reuse, R85 ;  /* 0x00000055de557220 */ /* 0x040fe20000410000 */
[----:B------:R-:W-:Y:S01]  /*42510*/  FMUL.FTZ R82, R222, R82 ;  /* 0x00000052de527220 */ /* 0x000fe20000410000 */
[----:B------:R-:W-:-:S04]  /*42520*/  FADD.FTZ R83, -R223, R83 ;  /* 0x00000053df537221 */ /* 0x000fc80000010100 */
        /* <DEDUP_REMOVED lines=9> */
[----:B----4-:R-:W-:Y:S02]  /*425c0*/  SHF.L.U32 R81, R230, 0x10, RZ ;  /* 0x00000010e6517819 */ /* 0x010fe400000006ff */
[----:B------:R-:W4:Y:S01]  /*425d0*/  LDL R230, [R1+0x74] ;  /* 0x0000740001e67983 */ /* 0x000f220000100800 */
[----:B-----5:R-:W-:-:S03]  /*425e0*/  IMAD.U32 R80, R232, 0x10000, RZ ;  /* 0x00010000e8507824 */ /* 0x020fc600078e00ff */
[----:B------:R-:W5:Y:S01]  /*425f0*/  LDL R232, [R1+0x70] ;  /* 0x0000700001e87983 */ /* 0x000f620000100800 */
[----:B------:R-:W-:Y:S02]  /*42600*/  FFMA.FTZ R83, R83, R80, R81 ;  /* 0x0000005053537223 */ /* 0x000fe40000010051 */
[----:B------:R-:W0:Y:S03]  /*42610*/  @!P6 LDC.64 R80, c[0x0][0x3c0] ;  /* 0x0000f000ff50eb82 */ /* 0x000e260000000a00 */
[----:B------:R-:W-:Y:S02]  /*42620*/  F2FP.BF16.F32.PACK_AB R83, R83, R82 ;  /* 0x000000525353723e */ /* 0x000fe400000010ff */
[----:B------:R-:W-:-:S03]  /*42630*/  F2FP.BF16.F32.PACK_AB R82, R85, R84 ;  /* 0x000000545552723e */ /* 0x000fc600000010ff */
[----:B------:R-:W1:Y:S01]  /*42640*/  LDC.64 R84, c[0x0][0x428] ;  /* 0x00010a00ff547b82 */ /* 0x000e620000000a00 */
[----:B0-----:R-:W-:-:S05]  /*42650*/  @!P6 IMAD.WIDE R80, R4, 0x4, R80 ;  /* 0x000000040450e825 */ /* 0x001fca00078e0250 */
[----:B------:R0:W-:Y:S02]  /*42660*/  @!P6 STG.E desc[UR6][R80.64], R231 ;  /* 0x000000e75000e986 */ /* 0x0001e4000c101906 */
[----:B0-----:R-:W0:Y:S02]  /*42670*/  @!P6 LDC.64 R80, c[0x0][0x3c8] ;  /* 0x0000f200ff50eb82 */ /* 0x001e240000000a00 */
[----:B------:R-:W2:Y:S01]  /*42680*/  LDL R231, [R1+0x84] ;  /* 0x0000840001e77983 */ /* 0x000ea20000100800 */
[----:B0-----:R-:W-:-:S05]  /*42690*/  @!P6 IMAD.WIDE R80, R4, 0x4, R80 ;  /* 0x000000040450e825 */ /* 0x001fca00078e0250 */
[----:B------:R0:W-:Y:S02]  /*426a0*/  @!P6 STG.E desc[UR6][R80.64], R222 ;  /* 0x000000de5000e986 */ /* 0x0001e4000c101906 */
[----:B0-----:R-:W-:Y:S01]  /*426b0*/  F2FP.BF16.F32.PACK_AB R81, R87, R86 ;  /* 0x000000565751723e */ /* 0x001fe200000010ff */
[----:B-1----:R-:W-:Y:S01]  /*426c0*/  IMAD.WIDE.U32 R86, R220, 0x10, R84 ;  /* 0x00000010dc567825 */ /* 0x002fe200078e0054 */
[----:B------:R-:W-:Y:S01]  /*426d0*/  F2FP.BF16.F32.PACK_AB R80, R229, R224 ;  /* 0x000000e0e550723e */ /* 0x000fe200000010ff */
[----:B------:R-:W3:Y:S04]  /*426e0*/  LDL R220, [R1+0x78] ;  /* 0x0000780001dc7983 */ /* 0x000ee80000100800 */
[----:B------:R-:W4:Y:S04]  /*426f0*/  LDL R224, [R1+0x7c] ;  /* 0x00007c0001e07983 */ /* 0x000f280000100800 */
[----:B------:R-:W5:Y:S04]  /*42700*/  LDL R229, [R1+0x80] ;  /* 0x0000800001e57983 */ /* 0x000f680000100800 */
[----:B------:R0:W-:Y:S04]  /*42710*/  STG.E.128 desc[UR6][R86.64], R80 ;  /* 0x0000005056007986 */ /* 0x0001e8000c101d06 */
[----:B0-----:R-:W5:Y:S04]  /*42720*/  LDL R82, [R1+0x94] ;  /* 0x0000940001527983 */ /* 0x001f680000100800 */
[----:B------:R-:W5:Y:S01]  /*42730*/  LDL R83, [R1+0x90] ;  /* 0x0000900001537983 */ /* 0x000f620000100800 */
[----:B------:R-:W-:Y:S01]  /*42740*/  FADD.FTZ R76, -R223, R76 ;  /* 0x0000004cdf4c7221 */ /* 0x000fe20000010100 */
[----:B------:R-:W-:Y:S01]  /*42750*/  SHF.L.U32 R81, R168, 0x10, RZ ;  /* 0x00000010a8517819 */ /* 0x000fe200000006ff */
[----:B------:R-:W-:-:S02]  /*42760*/  IMAD.U32 R80, R208, 0x10000, RZ ;  /* 0x00010000d0507824 */ /* 0x000fc400078e00ff */
[C---:B------:R-:W-:Y:S01]  /*42770*/  FADD.FTZ R78, -R223.reuse, R78 ;  /* 0x0000004edf4e7221 */ /* 0x040fe20000010100 */
[----:B------:R-:W-:Y:S01]  /*42780*/  FMUL.FTZ R76, R222, R76 ;  /* 0x0000004cde4c7220 */ /* 0x000fe20000410000 */
[C---:B------:R-:W-:Y:S01]  /*42790*/  FADD.FTZ R79, -R223.reuse, R79 ;  /* 0x0000004fdf4f7221 */ /* 0x040fe20000010100 */
[C---:B------:R-:W-:Y:S01]  /*427a0*/  FADD.FTZ R72, -R223.reuse, R72 ;  /* 0x00000048df487221 */ /* 0x040fe20000010100 */
[----:B------:R-:W-:Y:S01]  /*427b0*/  FADD.FTZ R73, -R223, R73 ;  /* 0x00000049df497221 */ /* 0x000fe20000010100 */
[----:B------:R-:W-:Y:S01]  /*427c0*/  FFMA.FTZ R76, R76, R80, R81 ;  /* 0x000000504c4c7223 */ /* 0x000fe20000010051 */
[----:B------:R-:W-:Y:S01]  /*427d0*/  SHF.L.U32 R81, R169, 0x10, RZ ;  /* 0x00000010a9517819 */ /* 0x000fe200000006ff */
[C---:B------:R-:W-:Y:S01]  /*427e0*/  FMUL.FTZ R78, R222.reuse, R78 ;  /* 0x0000004ede4e7220 */ /* 0x040fe20000410000 */
[----:B------:R-:W-:Y:S02]  /*427f0*/  IMAD.U32 R80, R209, 0x10000, RZ ;  /* 0x00010000d1507824 */ /* 0x000fe400078e00ff */
[----:B------:R-:W-:Y:S01]  /*42800*/  FMUL.FTZ R79, R222, R79 ;  /* 0x0000004fde4f7220 */ /* 0x000fe20000410000 */
[C---:B------:R-:W-:Y:S01]  /*42810*/  FADD.FTZ R74, -R223.reuse, R74 ;  /* 0x0000004adf4a7221 */ /* 0x040fe20000010100 */
[C---:B------:R-:W-:Y:S01]  /*42820*/  FADD.FTZ R75, -R223.reuse, R75 ;  /* 0x0000004bdf4b7221 */ /* 0x040fe20000010100 */
[----:B------:R-:W-:Y:S01]  /*42830*/  FFMA.FTZ R78, R78, R80, R81 ;  /* 0x000000504e4e7223 */ /* 0x000fe20000010051 */
        /* <DEDUP_REMOVED lines=22> */
[----:B------:R-:W5:Y:S02]  /*429a0*/  LDL R86, [R1+0xa4] ;  /* 0x0000a40001567983 */ /* 0x000f640000100800 */
[C---:B------:R-:W-:Y:S01]  /*429b0*/  FMUL.FTZ R15, R222.reuse, R15 ;  /* 0x0000000fde0f7220 */ /* 0x040fe20000410000 */
[C---:B------:R-:W-:Y:S01]  /*429c0*/  FMUL.FTZ R213, R222.reuse, R213 ;  /* 0x000000d5ded57220 */ /* 0x040fe20000410000 */
[----:B------:R-:W-:Y:S01]  /*429d0*/  FADD.FTZ R215, -R223, R215 ;  /* 0x000000d7dfd77221 */ /* 0x000fe20000010100 */
[----:B------:R-:W5:Y:S03]  /*429e0*/  LDL R87, [R1+0xa0] ;  /* 0x0000a00001577983 */ /* 0x000f660000100800 */
[----:B------:R-:W-:Y:S01]  /*429f0*/  FMUL.FTZ R215, R222, R215 ;  /* 0x000000d7ded77220 */ /* 0x000fe20000410000 */
[----:B---3--:R-:W-:-:S02]  /*42a00*/  IMAD.U32 R80, R220, 0x10000, RZ ;  /* 0x00010000dc507824 */ /* 0x008fc400078e00ff */
[----:B------:R-:W3:Y:S01]  /*42a10*/  LDL R220, [R1+0x9c] ;  /* 0x00009c0001dc7983 */ /* 0x000ee20000100800 */
[----:B----4-:R-:W-:-:S03]  /*42a20*/  SHF.L.U32 R81, R224, 0x10, RZ ;  /* 0x00000010e0517819 */ /* 0x010fc600000006ff */
[----:B------:R-:W4:Y:S02]  /*42a30*/  LDL R224, [R1+0x98] ;  /* 0x0000980001e07983 */ /* 0x000f240000100800 */
[----:B------:R-:W-:Y:S01]  /*42a40*/  FFMA.FTZ R79, R79, R80, R81 ;  /* 0x000000504f4f7223 */ /* 0x000fe20000010051 */
[----:B------:R-:W-:Y:S01]  /*42a50*/  SHF.L.U32 R81, R170, 0x10, RZ ;  /* 0x00000010aa517819 */ /* 0x000fe200000006ff */
[----:B------:R-:W-:-:S04]  /*42a60*/  IMAD.U32 R80, R210, 0x10000, RZ ;  /* 0x00010000d2507824 */ /* 0x000fc800078e00ff */
[----:B------:R-:W-:Y:S01]  /*42a70*/  FFMA.FTZ R72, R72, R80, R81 ;  /* 0x0000005048487223 */ /* 0x000fe20000010051 */
[----:B--2---:R-:W-:Y:S01]  /*42a80*/  SHF.L.U32 R81, R231, 0x10, RZ ;  /* 0x00000010e7517819 */ /* 0x004fe200000006ff */
[----:B-----5:R-:W-:-:S04]  /*42a90*/  IMAD.U32 R80, R229, 0x10000, RZ ;  /* 0x00010000e5507824 */ /* 0x020fc800078e00ff */
        /* <DEDUP_REMOVED lines=10> */
[----:B------:R-:W-:Y:S01]  /*42b40*/  F2FP.BF16.F32.PACK_AB R75, R75, R74 ;  /* 0x0000004a4b4b723e */ /* 0x000fe200000010ff */
[----:B------:R-:W2:Y:S01]  /*42b50*/  LDL R81, [R1+0xb8] ;  /* 0x0000b80001517983 */ /* 0x000ea20000100800 */
[----:B------:R-:W-:Y:S02]  /*42b60*/  F2FP.BF16.F32.PACK_AB R74, R73, R72 ;  /* 0x00000048494a723e */ /* 0x000fe400000010ff */
[----:B------:R-:W-:Y:S01]  /*42b70*/  F2FP.BF16.F32.PACK_AB R72, R77, R76 ;  /* 0x0000004c4d48723e */ /* 0x000fe200000010ff */
[----:B------:R-:W-:Y:S01]  /*42b80*/  IMAD.WIDE.U32 R76, R8, 0x10, R84 ;  /* 0x00000010084c7825 */ /* 0x000fe200078e0054 */
[----:B------:R-:W-:Y:S02]  /*42b90*/  F2FP.BF16.F32.PACK_AB R73, R79, R78 ;  /* 0x0000004e4f49723e */ /* 0x000fe400000010ff */
[----:B------:R-:W-:Y:S01]  /*42ba0*/  PRMT R8, R188, 0x7632, R8 ;  /* 0x00007632bc087816 */ /* 0x000fe20000000008 */
[----:B------:R-:W5:Y:S04]  /*42bb0*/  LDL R79, [R1+0xbc] ;  /* 0x0000bc00014f7983 */ /* 0x000f680000100800 */
[----:B------:R0:W-:Y:S01]  /*42bc0*/  STG.E.128 desc[UR6][R76.64], R72 ;  /* 0x000000484c007986 */ /* 0x0001e2000c101d06 */
[----:B------:R-:W-:Y:S01]  /*42bd0*/  IMAD.U32 R8, R8, 0x10000, RZ ;  /* 0x0001000008087824 */ /* 0x000fe200078e00ff */
[----:B0-----:R-:W-:-:S04]  /*42be0*/  PRMT R72, R148, 0x7632, R72 ;  /* 0x0000763294487816 */ /* 0x001fc80000000048 */
[----:B------:R-:W-:-:S05]  /*42bf0*/  SHF.L.U32 R72, R72, 0x10, RZ ;  /* 0x0000001048487819 */ /* 0x000fca00000006ff */
[--C-:B------:R-:W-:Y:S01]  /*42c00*/  FFMA.FTZ R8, R37, R8, R72.reuse ;  /* 0x0000000825087223 */ /* 0x100fe20000010048 */
[----:B------:R-:W-:Y:S02]  /*42c10*/  PRMT R37, R189, 0x7632, R37 ;  /* 0x00007632bd257816 */ /* 0x000fe40000000025 */
[----:B------:R-:W-:-:S03]  /*42c20*/  PRMT R72, R149, 0x7632, R72 ;  /* 0x0000763295487816 */ /* 0x000fc60000000048 */
[----:B------:R-:W-:Y:S01]  /*42c30*/  IMAD.U32 R37, R37, 0x10000, RZ ;  /* 0x0001000025257824 */ /* 0x000fe200078e00ff */
[----:B------:R-:W-:-:S05]  /*42c40*/  SHF.L.U32 R72, R72, 0x10, RZ ;  /* 0x0000001048487819 */ /* 0x000fca00000006ff */
[--C-:B------:R-:W-:Y:S01]  /*42c50*/  FFMA.FTZ R37, R39, R37, R72.reuse ;  /* 0x0000002527257223 */ /* 0x100fe20000010048 */
[--C-:B------:R-:W-:Y:S01]  /*42c60*/  FADD.FTZ R39, -R223, R33.reuse ;  /* 0x00000021df277221 */ /* 0x100fe20000010100 */
[----:B------:R-:W-:Y:S02]  /*42c70*/  PRMT R33, R190, 0x7632, R33 ;  /* 0x00007632be217816 */ /* 0x000fe40000000021 */
[----:B------:R-:W-:Y:S01]  /*42c80*/  PRMT R72, R150, 0x7632, R72 ;  /* 0x0000763296487816 */ /* 0x000fe20000000048 */
[----:B------:R-:W-:Y:S02]  /*42c90*/  FMUL.FTZ R39, R222, R39 ;  /* 0x00000027de277220 */ /* 0x000fe40000410000 */
        /* <DEDUP_REMOVED lines=38> */
[----:B------:R-:W-:Y:S02]  /*42f00*/  PRMT R39, R180, 0x7632, R39 ;  /* 0x00007632b4277816 */ /* 0x000fe40000000027 */
[----:B------:R-:W-:-:S03]  /*42f10*/  PRMT R72, R140, 0x7632, R72 ;  /* 0x000076328c487816 */ /* 0x000fc60000000048 */
[----:B------:R-:W-:Y:S01]  /*42f20*/  IMAD.U32 R39, R39, 0x10000, RZ ;  /* 0x0001000027277824 */ /* 0x000fe200078e00ff */
[----:B------:R-:W-:-:S05]  /*42f30*/  SHF.L.U32 R72, R72, 0x10, RZ ;  /* 0x0000001048487819 */ /* 0x000fca00000006ff */
[--C-:B------:R-:W-:Y:S01]  /*42f40*/  FFMA.FTZ R39, R21, R39, R72.reuse ;  /* 0x0000002715277223 */ /* 0x100fe20000010048 */
[----:B------:R-:W-:Y:S02]  /*42f50*/  PRMT R72, R181, 0x7632, R72 ;  /* 0x00007632b5487816 */ /* 0x000fe40000000048 */
[----:B------:R-:W-:-:S03]  /*42f60*/  PRMT R21, R141, 0x7632, R21 ;  /* 0x000076328d157816 */ /* 0x000fc60000000015 */
[----:B------:R-:W-:Y:S01]  /*42f70*/  IMAD.U32 R72, R72, 0x10000, RZ ;  /* 0x0001000048487824 */ /* 0x000fe200078e00ff */
[----:B------:R-:W-:Y:S02]  /*42f80*/  SHF.L.U32 R21, R21, 0x10, RZ ;  /* 0x0000001015157819 */ /* 0x000fe400000006ff */
[----:B------:R-:W-:-:S03]  /*42f90*/  PRMT R73, R182, 0x7632, R73 ;  /* 0x00007632b6497816 */ /* 0x000fc60000000049 */
[--C-:B------:R-:W-:Y:S01]  /*42fa0*/  FFMA.FTZ R72, R23, R72, R21.reuse ;  /* 0x0000004817487223 */ /* 0x100fe20000010015 */
[----:B------:R-:W-:Y:S01]  /*42fb0*/  PRMT R21, R142, 0x7632, R21 ;  /* 0x000076328e157816 */ /* 0x000fe20000000015 */
[----:B------:R-:W-:-:S03]  /*42fc0*/  IMAD.U32 R73, R73, 0x10000, RZ ;  /* 0x0001000049497824 */ /* 0x000fc600078e00ff */
[----:B------:R-:W-:Y:S02]  /*42fd0*/  SHF.L.U32 R21, R21, 0x10, RZ ;  /* 0x0000001015157819 */ /* 0x000fe400000006ff */
[----:B------:R-:W-:-:S03]  /*42fe0*/  PRMT R74, R183, 0x7632, R74 ;  /* 0x00007632b74a7816 */ /* 0x000fc6000000004a */
[----:B------:R-:W-:Y:S01]  /*42ff0*/  FFMA.FTZ R73, R17, R73, R21 ;  /* 0x0000004911497223 */ /* 0x000fe20000010015 */
[----:B------:R-:W-:Y:S01]  /*43000*/  PRMT R17, R143, 0x7632, R17 ;  /* 0x000076328f117816 */ /* 0x000fe20000000011 */
[----:B------:R-:W-:-:S03]  /*43010*/  IMAD.U32 R74, R74, 0x10000, RZ ;  /* 0x000100004a4a7824 */ /* 0x000fc600078e00ff */
        /* <DEDUP_REMOVED lines=17> */
[--C-:B------:R-:W-:Y:S01]  /*43130*/  FFMA.FTZ R77, R213, R77, R13.reuse ;  /* 0x0000004dd54d7223 */ /* 0x100fe2000001000d */
[----:B------:R-:W-:Y:S01]  /*43140*/  PRMT R13, R139, 0x7632, R13 ;  /* 0x000076328b0d7816 */ /* 0x000fe2000000000d */
[----:B------:R-:W-:Y:S02]  /*43150*/  IMAD.U32 R78, R78, 0x10000, RZ ;  /* 0x000100004e4e7824 */ /* 0x000fe400078e00ff */
[----:B------:R-:W-:Y:S01]  /*43160*/  FADD.FTZ R17, -R223, R68 ;  /* 0x00000044df117221 */ /* 0x000fe20000010100 */
[----:B------:R-:W-:Y:S02]  /*43170*/  SHF.L.U32 R13, R13, 0x10, RZ ;  /* 0x000000100d0d7819 */ /* 0x000fe400000006ff */
[----:B------:R-:W-:Y:S01]  /*43180*/  SHF.L.U32 R15, R164, 0x10, RZ ;  /* 0x00000010a40f7819 */ /* 0x000fe200000006ff */
[----:B------:R-:W-:Y:S02]  /*43190*/  FMUL.FTZ R17, R222, R17 ;  /* 0x00000011de117220 */ /* 0x000fe40000410000 */
[----:B------:R-:W-:Y:S01]  /*431a0*/  FFMA.FTZ R78, R215, R78, R13 ;  /* 0x0000004ed74e7223 */ /* 0x000fe2000001000d */
[----:B------:R-:W-:-:S04]  /*431b0*/  IMAD.U32 R13, R204, 0x10000, RZ ;  /* 0x00010000cc0d7824 */ /* 0x000fc800078e00ff */
[----:B------:R-:W-:Y:S01]  /*431c0*/  FFMA.FTZ R17, R17, R13, R15 ;  /* 0x0000000d11117223 */ /* 0x000fe2000001000f */
[----:B------:R-:W-:Y:S01]  /*431d0*/  SHF.L.U32 R15, R82, 0x10, RZ ;  /* 0x00000010520f7819 */ /* 0x000fe200000006ff */
[----:B------:R-:W-:Y:S01]  /*431e0*/  IMAD.U32 R13, R83, 0x10000, RZ ;  /* 0x00010000530d7824 */ /* 0x000fe200078e00ff */
[----:B------:R-:W2:Y:S04]  /*431f0*/  LDL R82, [R1+0xac] ;  /* 0x0000ac0001527983 */ /* 0x000ea80000100800 */
[----:B------:R-:W5:Y:S01]  /*43200*/  LDL R83, [R1+0xa8] ;  /* 0x0000a80001537983 */ /* 0x000f620000100800 */
[----:B------:R-:W-:-:S04]  /*43210*/  FADD.FTZ R19, -R223, R69 ;  /* 0x00000045df137221 */ /* 0x000fc80000010100 */
[----:B------:R-:W-:-:S04]  /*43220*/  FMUL.FTZ R19, R222, R19 ;  /* 0x00000013de137220 */ /* 0x000fc80000410000 */
[----:B------:R-:W-:Y:S01]  /*43230*/  FFMA.FTZ R19, R19, R13, R15 ;  /* 0x0000000d13137223 */ /* 0x000fe2000001000f */
[----:B------:R-:W-:Y:S02]  /*43240*/  FADD.FTZ R13, -R223, R70 ;  /* 0x00000046df0d7221 */ /* 0x000fe40000010100 */
[----:B------:R-:W5:Y:S01]  /*43250*/  LDL R70, [R1+0xb4] ;  /* 0x0000b40001467983 */ /* 0x000f620000100800 */
[----:B------:R-:W-:Y:S01]  /*43260*/  SHF.L.U32 R21, R165, 0x10, RZ ;  /* 0x00000010a5157819 */ /* 0x000fe200000006ff */
[----:B------:R-:W-:Y:S01]  /*43270*/  FMUL.FTZ R13, R222, R13 ;  /* 0x0000000dde0d7220 */ /* 0x000fe20000410000 */
[----:B------:R-:W-:-:S04]  /*43280*/  IMAD.U32 R15, R205, 0x10000, RZ ;  /* 0x00010000cd0f7824 */ /* 0x000fc800078e00ff */
[----:B------:R-:W-:Y:S01]  /*43290*/  FFMA.FTZ R13, R13, R15, R21 ;  /* 0x0000000f0d0d7223 */ /* 0x000fe20000010015 */
[C---:B------:R-:W-:Y:S02]  /*432a0*/  FADD.FTZ R21, -R223.reuse, R71 ;  /* 0x00000047df157221 */ /* 0x040fe40000010100 */
[----:B------:R-:W5:Y:S02]  /*432b0*/  LDL R71, [R1+0xb0] ;  /* 0x0000b00001477983 */ /* 0x000f640000100800 */
[----:B------:R-:W-:Y:S01]  /*432c0*/  FMUL.FTZ R21, R222, R21 ;  /* 0x00000015de157220 */ /* 0x000fe20000410000 */
[C---:B------:R-:W-:Y:S01]  /*432d0*/  FADD.FTZ R68, -R223.reuse, R64 ;  /* 0x00000040df447221 */ /* 0x040fe20000010100 */
[C---:B------:R-:W-:Y:S01]  /*432e0*/  FADD.FTZ R69, -R223.reuse, R65 ;  /* 0x00000041df457221 */ /* 0x040fe20000010100 */
[----:B---3--:R-:W-:Y:S01]  /*432f0*/  SHF.L.U32 R23, R220, 0x10, RZ ;  /* 0x00000010dc177819 */ /* 0x008fe200000006ff */
[----:B----4-:R-:W-:Y:S02]  /*43300*/  IMAD.U32 R15, R224, 0x10000, RZ ;  /* 0x00010000e00f7824 */ /* 0x010fe400078e00ff */
[----:B------:R-:W-:Y:S01]  /*43310*/  FMUL.FTZ R68, R222, R68 ;  /* 0x00000044de447220 */ /* 0x000fe20000410000 */
[----:B------:R-:W-:Y:S01]  /*43320*/  FADD.FTZ R80, -R223, R67 ;  /* 0x00000043df507221 */ /* 0x000fe20000010100 */
[----:B------:R-:W-:Y:S01]  /*43330*/  SHF.L.U32 R64, R167, 0x10, RZ ;  /* 0x00000010a7407819 */ /* 0x000fe200000006ff */
[----:B------:R-:W-:Y:S01]  /*43340*/  FFMA.FTZ R21, R21, R15, R23 ;  /* 0x0000000f15157223 */ /* 0x000fe20000010017 */
[----:B------:R-:W-:Y:S01]  /*43350*/  SHF.L.U32 R23, R166, 0x10, RZ ;  /* 0x00000010a6177819 */ /* 0x000fe200000006ff */
[----:B------:R-:W-:-:S02]  /*43360*/  IMAD.U32 R15, R206, 0x10000, RZ ;  /* 0x00010000ce0f7824 */ /* 0x000fc400078e00ff */
[----:B------:R-:W-:Y:S01]  /*43370*/  FMUL.FTZ R69, R222, R69 ;  /* 0x00000045de457220 */ /* 0x000fe20000410000 */
[----:B------:R-:W3:Y:S01]  /*43380*/  LDL R67, [R1+0xc0] ;  /* 0x0000c00001437983 */ /* 0x000ee20000100800 */
[----:B------:R-:W-:Y:S01]  /*43390*/  FFMA.FTZ R68, R68, R15, R23 ;  /* 0x0000000f44447223 */ /* 0x000fe20000010017 */
[----:B------:R-:W-:Y:S01]  /*433a0*/  SHF.L.U32 R23, R86, 0x10, RZ ;  /* 0x0000001056177819 */ /* 0x000fe200000006ff */
[----:B------:R-:W-:Y:S01]  /*433b0*/  IMAD.U32 R15, R87, 0x10000, RZ ;  /* 0x00010000570f7824 */ /* 0x000fe200078e00ff */
[----:B------:R-:W4:Y:S03]  /*433c0*/  LDL R65, [R1+0xcc] ;  /* 0x0000cc0001417983 */ /* 0x000f260000100800 */
[----:B------:R-:W-:Y:S01]  /*433d0*/  FFMA.FTZ R69, R69, R15, R23 ;  /* 0x0000000f45457223 */ /* 0x000fe20000010017 */
[----:B------:R-:W-:Y:S02]  /*433e0*/  FADD.FTZ R15, -R223, R66 ;  /* 0x00000042df0f7221 */ /* 0x000fe40000010100 */
[----:B------:R-:W4:Y:S01]  /*433f0*/  LDL R66, [R1+0xc4] ;  /* 0x0000c40001427983 */ /* 0x000f220000100800 */
[----:B------:R-:W-:-:S02]  /*43400*/  IMAD.U32 R23, R207, 0x10000, RZ ;  /* 0x00010000cf177824 */ /* 0x000fc400078e00ff */
[C---:B------:R-:W-:Y:S01]  /*43410*/  FMUL.FTZ R15, R222.reuse, R15 ;  /* 0x0000000fde0f7220 */ /* 0x040fe20000410000 */
[----:B------:R-:W-:-:S03]  /*43420*/  FMUL.FTZ R80, R222, R80 ;  /* 0x00000050de507220 */ /* 0x000fc60000410000 */
[----:B------:R-:W-:Y:S01]  /*43430*/  FFMA.FTZ R15, R15, R23, R64 ;  /* 0x000000170f0f7223 */ /* 0x000fe20000010040 */
[----:B--2---:R-:W-:Y:S01]  /*43440*/  SHF.L.U32 R64, R82, 0x10, RZ ;  /* 0x0000001052407819 */ /* 0x004fe200000006ff */
[----:B-----5:R-:W-:Y:S02]  /*43450*/  IMAD.U32 R23, R83, 0x10000, RZ ;  /* 0x0001000053177824 */ /* 0x020fe400078e00ff */
[----:B------:R-:W2:Y:S02]  /*43460*/  LDL R83, [R1+0xc8] ;  /* 0x0000c80001537983 */ /* 0x000ea40000100800 */
[----:B------:R-:W-:Y:S01]  /*43470*/  FFMA.FTZ R80, R80, R23, R64 ;  /* 0x0000001750507223 */ /* 0x000fe20000010040 */
[----:B------:R-:W-:Y:S01]  /*43480*/  FADD.FTZ R23, -R223, R60 ;  /* 0x0000003cdf177221 */ /* 0x000fe20000010100 */
[----:B------:R-:W-:Y:S01]  /*43490*/  SHF.L.U32 R64, R160, 0x10, RZ ;  /* 0x00000010a0407819 */ /* 0x000fe200000006ff */
[----:B------:R-:W-:Y:S02]  /*434a0*/  IMAD.U32 R60, R200, 0x10000, RZ ;  /* 0x00010000c83c7824 */ /* 0x000fe400078e00ff */
[----:B------:R-:W-:-:S04]  /*434b0*/  FMUL.FTZ R23, R222, R23 ;  /* 0x00000017de177220 */ /* 0x000fc80000410000 */
[----:B------:R-:W-:Y:S01]  /*434c0*/  FFMA.FTZ R23, R23, R60, R64 ;  /* 0x0000003c17177223 */ /* 0x000fe20000010040 */
[C---:B------:R-:W-:Y:S01]  /*434d0*/  FADD.FTZ R64, -R223.reuse, R61 ;  /* 0x0000003ddf407221 */ /* 0x040fe20000010100 */
[----:B------:R-:W-:Y:S01]  /*434e0*/  SHF.L.U32 R61, R70, 0x10, RZ ;  /* 0x00000010463d7819 */ /* 0x000fe200000006ff */
[----:B------:R-:W-:Y:S02]  /*434f0*/  FADD.FTZ R70, -R223, R62 ;  /* 0x0000003edf467221 */ /* 0x000fe40000010100 */
[----:B------:R-:W5:Y:S01]  /*43500*/  LDL R62, [R1+0xd4] ;  /* 0x0000d400013e7983 */ /* 0x000f620000100800 */
[C---:B------:R-:W-:Y:S01]  /*43510*/  FMUL.FTZ R64, R222.reuse, R64 ;  /* 0x00000040de407220 */ /* 0x040fe20000410000 */
[----:B------:R-:W-:Y:S02]  /*43520*/  IMAD.U32 R60, R71, 0x10000, RZ ;  /* 0x00010000473c7824 */ /* 0x000fe400078e00ff */
[----:B------:R-:W-:Y:S02]  /*43530*/  FMUL.FTZ R70, R222, R70 ;  /* 0x00000046de467220 */ /* 0x000fe40000410000 */
[----:B------:R-:W-:Y:S01]  /*43540*/  FFMA.FTZ R64, R64, R60, R61 ;  /* 0x0000003c40407223 */ /* 0x000fe2000001003d */
[----:B------:R-:W-:Y:S01]  /*43550*/  SHF.L.U32 R61, R161, 0x10, RZ ;  /* 0x00000010a13d7819 */ /* 0x000fe200000006ff */
[----:B------:R-:W-:-:S02]  /*43560*/  IMAD.U32 R60, R201, 0x10000, RZ ;  /* 0x00010000c93c7824 */ /* 0x000fc400078e00ff */
[C---:B------:R-:W-:Y:S01]  /*43570*/  FADD.FTZ R71, -R223.reuse, R63 ;  /* 0x0000003fdf477221 */ /* 0x040fe20000010100 */
[C---:B------:R-:W-:Y:S01]  /*43580*/  FADD.FTZ R56, -R223.reuse, R56 ;  /* 0x00000038df387221 */ /* 0x040fe20000010100 */
[----:B------:R-:W-:Y:S01]  /*43590*/  FADD.FTZ R57, -R223, R57 ;  /* 0x00000039df397221 */ /* 0x000fe20000010100 */
[----:B------:R-:W-:Y:S01]  /*435a0*/  FFMA.FTZ R70, R70, R60, R61 ;  /* 0x0000003c46467223 */ /* 0x000fe2000001003d */
[----:B------:R-:W-:Y:S01]  /*435b0*/  SHF.L.U32 R61, R79, 0x10, RZ ;  /* 0x000000104f3d7819 */ /* 0x000fe200000006ff */
[C---:B------:R-:W-:Y:S01]  /*435c0*/  FMUL.FTZ R71, R222.reuse, R71 ;  /* 0x00000047de477220 */ /* 0x040fe20000410000 */
[----:B------:R-:W-:Y:S01]  /*435d0*/  IMAD.U32 R60, R81, 0x10000, RZ ;  /* 0x00010000513c7824 */ /* 0x000fe200078e00ff */
[----:B------:R-:W5:Y:S01]  /*435e0*/  LDL R79, [R1+0xd0] ;  /* 0x0000d000014f7983 */ /* 0x000f620000100800 */
[----:B------:R-:W-:Y:S02]  /*435f0*/  FMUL.FTZ R56, R222, R56 ;  /* 0x00000038de387220 */ /* 0x000fe40000410000 */
[----:B------:R-:W-:Y:S01]  /*43600*/  FFMA.FTZ R71, R71, R60, R61 ;  /* 0x0000003c47477223 */ /* 0x000fe2000001003d */
[----:B------:R-:W-:Y:S01]  /*43610*/  SHF.L.U32 R61, R162, 0x10, RZ ;  /* 0x00000010a23d7819 */ /* 0x000fe200000006ff */
[----:B------:R-:W-:-:S02]  /*43620*/  IMAD.U32 R60, R202, 0x10000, RZ ;  /* 0x00010000ca3c7824 */ /* 0x000fc400078e00ff */
[----:B------:R-:W-:Y:S01]  /*43630*/  FADD.FTZ R82, -R223, R59 ;  /* 0x0000003bdf527221 */ /* 0x000fe20000010100 */
[----:B------:R-:W5:Y:S01]  /*43640*/  LDL R63, [R1+0xe4] ;  /* 0x0000e400013f7983 */ /* 0x000f620000100800 */
[----:B------:R-:W-:Y:S01]  /*43650*/  FFMA.FTZ R56, R56, R60, R61 ;  /* 0x0000003c38387223 */ /* 0x000fe2000001003d */
[----:B------:R-:W-:Y:S01]  /*43660*/  FMUL.FTZ R57, R222, R57 ;  /* 0x00000039de397220 */ /* 0x000fe20000410000 */
[----:B---3--:R-:W-:Y:S02]  /*43670*/  IMAD.U32 R60, R67, 0x10000, RZ ;  /* 0x00010000433c7824 */ /* 0x008fe400078e00ff */
[----:B------:R-:W3:Y:S01]  /*43680*/  LDL R67, [R1+0xd8] ;  /* 0x0000d80001437983 */ /* 0x000ee20000100800 */
[----:B------:R-:W-:Y:S01]  /*43690*/  FADD.FTZ R81, -R223, R58 ;  /* 0x0000003adf517221 */ /* 0x000fe20000010100 */
[----:B----4-:R-:W-:Y:S02]  /*436a0*/  SHF.L.U32 R61, R66, 0x10, RZ ;  /* 0x00000010423d7819 */ /* 0x010fe400000006ff */
[----:B------:R-:W4:Y:S01]  /*436b0*/  LDL R66, [R1+0xdc] ;  /* 0x0000dc0001427983 */ /* 0x000f220000100800 */
[----:B------:R-:W-:-:S02]  /*436c0*/  FMUL.FTZ R81, R222, R81 ;  /* 0x00000051de517220 */ /* 0x000fc40000410000 */
[----:B------:R-:W-:Y:S01]  /*436d0*/  FFMA.FTZ R57, R57, R60, R61 ;  /* 0x0000003c39397223 */ /* 0x000fe2000001003d */
[----:B------:R-:W-:Y:S01]  /*436e0*/  SHF.L.U32 R60, R163, 0x10, RZ ;  /* 0x00000010a33c7819 */ /* 0x000fe200000006ff */
[----:B------:R-:W-:Y:S01]  /*436f0*/  IMAD.U32 R58, R203, 0x10000, RZ ;  /* 0x00010000cb3a7824 */ /* 0x000fe200078e00ff */
[----:B------:R-:W-:Y:S01]  /*43700*/  SHF.L.U32 R59, R65, 0x10, RZ ;  /* 0x00000010413b7819 */ /* 0x000fe200000006ff */
[C---:B------:R-:W-:Y:S01]  /*43710*/  FMUL.FTZ R82, R222.reuse, R82 ;  /* 0x00000052de527220 */ /* 0x040fe20000410000 */
[----:B------:R-:W4:Y:S01]  /*43720*/  LDL R65, [R1+0xe0] ;  /* 0x0000e00001417983 */ /* 0x000f220000100800 */
[----:B------:R-:W-:Y:S01]  /*43730*/  FFMA.FTZ R81, R81, R58, R60 ;  /* 0x0000003a51517223 */ /* 0x000fe2000001003c */
[----:B------:R-:W-:Y:S02]  /*43740*/  FADD.FTZ R52, -R223, R52 ;  /* 0x00000034df347221 */ /* 0x000fe40000010100 */
[----:B------:R-:W4:Y:S02]  /*43750*/  LDL R61, [R1+0xec] ;  /* 0x0000ec00013d7983 */ /* 0x000f240000100800 */
[----:B------:R-:W-:-:S02]  /*43760*/  FMUL.FTZ R52, R222, R52 ;  /* 0x00000034de347220 */ /* 0x000fc40000410000 */
[----:B------:R-:W4:Y:S01]  /*43770*/  LDL R60, [R1+0xf0] ;  /* 0x0000f000013c7983 */ /* 0x000f220000100800 */
[----:B--2---:R-:W-:-:S04]  /*43780*/  IMAD.U32 R58, R83, 0x10000, RZ ;  /* 0x00010000533a7824 */ /* 0x004fc800078e00ff */
[----:B------:R-:W-:Y:S01]  /*43790*/  FFMA.FTZ R82, R82, R58, R59 ;  /* 0x0000003a52527223 */ /* 0x000fe2000001003b */
[----:B------:R-:W-:Y:S01]  /*437a0*/  SHF.L.U32 R59, R156, 0x10, RZ ;  /* 0x000000109c3b7819 */ /* 0x000fe200000006ff */
[----:B------:R-:W-:-:S04]  /*437b0*/  IMAD.U32 R58, R196, 0x10000, RZ ;  /* 0x00010000c43a7824 */ /* 0x000fc800078e00ff */
[----:B------:R-:W-:Y:S01]  /*437c0*/  FFMA.FTZ R52, R52, R58, R59 ;  /* 0x0000003a34347223 */ /* 0x000fe2000001003b */
[----:B-----5:R-:W-:Y:S02]  /*437d0*/  SHF.L.U32 R59, R62, 0x10, RZ ;  /* 0x000000103e3b7819 */ /* 0x020fe400000006ff */
[----:B------:R-:W2:Y:S01]  /*437e0*/  LDL R62, [R1+0xe8] ;  /* 0x0000e800013e7983 */ /* 0x000ea20000100800 */
[C---:B------:R-:W-:Y:S01]  /*437f0*/  FADD.FTZ R53, -R223.reuse, R53 ;  /* 0x00000035df357221 */ /* 0x040fe20000010100 */
[----:B------:R-:W-:-:S03]  /*43800*/  FADD.FTZ R54, -R223, R54 ;  /* 0x00000036df367221 */ /* 0x000fc60000010100 */
[C---:B------:R-:W-:Y:S01]  /*43810*/  FMUL.FTZ R53, R222.reuse, R53 ;  /* 0x00000035de357220 */ /* 0x040fe20000410000 */
[----:B------:R-:W-:Y:S01]  /*43820*/  FMUL.FTZ R54, R222, R54 ;  /* 0x00000036de367220 */ /* 0x000fe20000410000 */
[----:B------:R-:W-:Y:S01]  /*43830*/  FADD.FTZ R55, -R223, R55 ;  /* 0x00000037df377221 */ /* 0x000fe20000010100 */
[----:B------:R-:W-:-:S04]  /*43840*/  IMAD.U32 R58, R79, 0x10000, RZ ;  /* 0x000100004f3a7824 */ /* 0x000fc800078e00ff */
[----:B------:R-:W-:Y:S01]  /*43850*/  FFMA.FTZ R53, R53, R58, R59 ;  /* 0x0000003a35357223 */ /* 0x000fe2000001003b */
[----:B------:R-:W-:Y:S01]  /*43860*/  SHF.L.U32 R59, R157, 0x10, RZ ;  /* 0x000000109d3b7819 */ /* 0x000fe200000006ff */
[----:B------:R-:W-:Y:S02]  /*43870*/  IMAD.U32 R58, R197, 0x10000, RZ ;  /* 0x00010000c53a7824 */ /* 0x000fe400078e00ff */
[----:B------:R-:W-:Y:S02]  /*43880*/  FMUL.FTZ R55, R222, R55 ;  /* 0x00000037de377220 */ /* 0x000fe40000410000 */
[----:B------:R-:W-:Y:S01]  /*43890*/  FFMA.FTZ R54, R54, R58, R59 ;  /* 0x0000003a36367223 */ /* 0x000fe2000001003b */
[----:B------:R-:W-:Y:S01]  /*438a0*/  FADD.FTZ R48, -R223, R48 ;  /* 0x00000030df307221 */ /* 0x000fe20000010100 */
[----:B---3--:R-:W-:Y:S02]  /*438b0*/  IMAD.U32 R58, R67, 0x10000, RZ ;  /* 0x00010000433a7824 */ /* 0x008fe400078e00ff */
[----:B------:R-:W3:Y:S01]  /*438c0*/  LDL R67, [R1+0xf4] ;  /* 0x0000f40001437983 */ /* 0x000ee20000100800 */
[----:B------:R-:W-:Y:S01]  /*438d0*/  FMUL.FTZ R48, R222, R48 ;  /* 0x00000030de307220 */ /* 0x000fe20000410000 */
[----:B----4-:R-:W-:Y:S01]  /*438e0*/  SHF.L.U32 R59, R66, 0x10, RZ ;  /* 0x00000010423b7819 */ /* 0x010fe200000006ff */
[----:B------:R-:W-:Y:S01]  /*438f0*/  FADD.FTZ R49, -R223, R49 ;  /* 0x00000031df317221 */ /* 0x000fe20000010100 */
[----:B------:R-:W4:Y:S03]  /*43900*/  LDL R66, [R1+0xf8] ;  /* 0x0000f80001427983 */ /* 0x000f260000100800 */
[----:B------:R-:W-:Y:S01]  /*43910*/  FFMA.FTZ R55, R55, R58, R59 ;  /* 0x0000003a37377223 */ /* 0x000fe2000001003b */
[----:B------:R-:W-:Y:S01]  /*43920*/  SHF.L.U32 R59, R158, 0x10, RZ ;  /* 0x000000109e3b7819 */ /* 0x000fe200000006ff */
[----:B------:R-:W-:-:S02]  /*43930*/  IMAD.U32 R58, R198, 0x10000, RZ ;  /* 0x00010000c63a7824 */ /* 0x000fc400078e00ff */
[----:B------:R-:W-:Y:S02]  /*43940*/  FMUL.FTZ R49, R222, R49 ;  /* 0x00000031de317220 */ /* 0x000fe40000410000 */
[----:B------:R-:W-:Y:S01]  /*43950*/  FFMA.FTZ R48, R48, R58, R59 ;  /* 0x0000003a30307223 */ /* 0x000fe2000001003b */
[----:B------:R-:W-:Y:S01]  /*43960*/  SHF.L.U32 R59, R63, 0x10, RZ ;  /* 0x000000103f3b7819 */ /* 0x000fe200000006ff */
[----:B------:R-:W-:Y:S02]  /*43970*/  IMAD.U32 R58, R65, 0x10000, RZ ;  /* 0x00010000413a7824 */ /* 0x000fe400078e00ff */
[----:B------:R-:W-:Y:S01]  /*43980*/  FADD.FTZ R50, -R223, R50 ;  /* 0x00000032df327221 */ /* 0x000fe20000010100 */
[----:B------:R-:W5:Y:S01]  /*43990*/  LDL R65, [R1+0xfc] ;  /* 0x0000fc0001417983 */ /* 0x000f620000100800 */
[----:B------:R-:W-:Y:S01]  /*439a0*/  FFMA.FTZ R49, R49, R58, R59 ;  /* 0x0000003a31317223 */ /* 0x000fe2000001003b */
[----:B------:R-:W-:Y:S01]  /*439b0*/  SHF.L.U32 R59, R159, 0x10, RZ ;  /* 0x000000109f3b7819 */ /* 0x000fe200000006ff */
[----:B------:R-:W-:Y:S01]  /*439c0*/  FMUL.FTZ R50, R222, R50 ;  /* 0x00000032de327220 */ /* 0x000fe20000410000 */
[----:B------:R-:W-:-:S02]  /*439d0*/  IMAD.U32 R58, R199, 0x10000, RZ ;  /* 0x00010000c73a7824 */ /* 0x000fc400078e00ff */
[----:B------:R-:W-:Y:S01]  /*439e0*/  FADD.FTZ R51, -R223, R51 ;  /* 0x00000033df337221 */ /* 0x000fe20000010100 */
[----:B------:R-:W5:Y:S01]  /*439f0*/  LDL R63, [R1+0x100] ;  /* 0x00010000013f7983 */ /* 0x000f620000100800 */
[----:B------:R-:W-:Y:S01]  /*43a00*/  FFMA.FTZ R50, R50, R58, R59 ;  /* 0x0000003a32327223 */ /* 0x000fe2000001003b */
[----:B------:R-:W-:Y:S01]  /*43a10*/  SHF.L.U32 R59, R61, 0x10, RZ ;  /* 0x000000103d3b7819 */ /* 0x000fe200000006ff */
[C---:B------:R-:W-:Y:S01]  /*43a20*/  FMUL.FTZ R51, R222.reuse, R51 ;  /* 0x00000033de337220 */ /* 0x040fe20000410000 */
[----:B------:R-:W-:Y:S01]  /*43a30*/  FADD.FTZ R44, -R223, R44 ;  /* 0x0000002cdf2c7221 */ /* 0x000fe20000010100 */
[----:B------:R-:W5:Y:S03]  /*43a40*/  LDL R61, [R1+0x108] ;  /* 0x00010800013d7983 */ /* 0x000f660000100800 */
[----:B------:R-:W-:Y:S01]  /*43a50*/  FMUL.FTZ R44, R222, R44 ;  /* 0x0000002cde2c7220 */ /* 0x000fe20000410000 */
[----:B--2---:R-:W-:-:S02]  /*43a60*/  IMAD.U32 R58, R62, 0x10000, RZ ;  /* 0x000100003e3a7824 */ /* 0x004fc400078e00ff */
[----:B------:R-:W2:Y:S02]  /*43a70*/  LDL R62, [R1+0x104] ;  /* 0x00010400013e7983 */ /* 0x000ea40000100800 */
[----:B------:R-:W-:Y:S01]  /*43a80*/  FFMA.FTZ R51, R51, R58, R59 ;  /* 0x0000003a33337223 */ /* 0x000fe2000001003b */
[----:B------:R-:W-:Y:S01]  /*43a90*/  SHF.L.U32 R59, R152, 0x10, RZ ;  /* 0x00000010983b7819 */ /* 0x000fe200000006ff */
[----:B------:R-:W-:-:S04]  /*43aa0*/  IMAD.U32 R58, R192, 0x10000, RZ ;  /* 0x00010000c03a7824 */ /* 0x000fc800078e00ff */
[----:B------:R-:W-:Y:S01]  /*43ab0*/  FFMA.FTZ R44, R44, R58, R59 ;  /* 0x0000003a2c2c7223 */ /* 0x000fe2000001003b */
[----:B------:R-:W-:Y:S02]  /*43ac0*/  IMAD.U32 R58, R60, 0x10000, RZ ;  /* 0x000100003c3a7824 */ /* 0x000fe400078e00ff */
[----:B------:R-:W2:Y:S01]  /*43ad0*/  LDL R60, [R1+0x10c] ;  /* 0x00010c00013c7983 */ /* 0x000ea20000100800 */
[C---:B------:R-:W-:Y:S01]  /*43ae0*/  FADD.FTZ R45, -R223.reuse, R45 ;  /* 0x0000002ddf2d7221 */ /* 0x040fe20000010100 */
[----:B------:R-:W-:-:S03]  /*43af0*/  FADD.FTZ R46, -R223, R46 ;  /* 0x0000002edf2e7221 */ /* 0x000fc60000010100 */
[C---:B------:R-:W-:Y:S01]  /*43b00*/  FMUL.FTZ R45, R222.reuse, R45 ;  /* 0x0000002dde2d7220 */ /* 0x040fe20000410000 */
[----:B------:R-:W-:Y:S01]  /*43b10*/  FMUL.FTZ R46, R222, R46 ;  /* 0x0000002ede2e7220 */ /* 0x000fe20000410000 */
[----:B------:R-:W-:Y:S01]  /*43b20*/  FADD.FTZ R47, -R223, R47 ;  /* 0x0000002fdf2f7221 */ /* 0x000fe20000010100 */
[----:B---3--:R-:W-:-:S05]  /*43b30*/  SHF.L.U32 R59, R67, 0x10, RZ ;  /* 0x00000010433b7819 */ /* 0x008fca00000006ff */
[----:B------:R-:W-:Y:S01]  /*43b40*/  FFMA.FTZ R45, R45, R58, R59 ;  /* 0x0000003a2d2d7223 */ /* 0x000fe2000001003b */
[----:B------:R-:W-:Y:S01]  /*43b50*/  SHF.L.U32 R59, R153, 0x10, RZ ;  /* 0x00000010993b7819 */ /* 0x000fe200000006ff */
[----:B------:R-:W-:Y:S02]  /*43b60*/  IMAD.U32 R58, R193, 0x10000, RZ ;  /* 0x00010000c13a7824 */ /* 0x000fe400078e00ff */
[----:B------:R-:W-:Y:S02]  /*43b70*/  FMUL.FTZ R47, R222, R47 ;  /* 0x0000002fde2f7220 */ /* 0x000fe40000410000 */
[----:B------:R-:W-:Y:S01]  /*43b80*/  FFMA.FTZ R46, R46, R58, R59 ;  /* 0x0000003a2e2e7223 */ /* 0x000fe2000001003b */
[----:B----4-:R-:W-:Y:S02]  /*43b90*/  IMAD.U32 R58, R66, 0x10000, RZ ;  /* 0x00010000423a7824 */ /* 0x010fe400078e00ff */
[C---:B------:R-:W-:Y:S01]  /*43ba0*/  FADD.FTZ R40, -R223.reuse, R40 ;  /* 0x00000028df287221 */ /* 0x040fe20000010100 */
[----:B------:R-:W-:-:S03]  /*43bb0*/  FADD.FTZ R41, -R223, R41 ;  /* 0x00000029df297221 */ /* 0x000fc60000010100 */
[----:B------:R-:W-:Y:S01]  /*43bc0*/  FMUL.FTZ R40, R222, R40 ;  /* 0x00000028de287220 */ /* 0x000fe20000410000 */
[----:B-----5:R-:W-:-:S05]  /*43bd0*/  SHF.L.U32 R59, R65, 0x10, RZ ;  /* 0x00000010413b7819 */ /* 0x020fca00000006ff */
[----:B------:R-:W-:Y:S01]  /*43be0*/  FFMA.FTZ R47, R47, R58, R59 ;  /* 0x0000003a2f2f7223 */ /* 0x000fe2000001003b */
[----:B------:R-:W-:Y:S01]  /*43bf0*/  SHF.L.U32 R59, R154, 0x10, RZ ;  /* 0x000000109a3b7819 */ /* 0x000fe200000006ff */
[----:B------:R-:W-:Y:S02]  /*43c00*/  IMAD.U32 R58, R194, 0x10000, RZ ;  /* 0x00010000c23a7824 */ /* 0x000fe400078e00ff */
[----:B------:R-:W-:Y:S02]  /*43c10*/  FMUL.FTZ R41, R222, R41 ;  /* 0x00000029de297220 */ /* 0x000fe40000410000 */
[----:B------:R-:W-:Y:S01]  /*43c20*/  FFMA.FTZ R40, R40, R58, R59 ;  /* 0x0000003a28287223 */ /* 0x000fe2000001003b */
[----:B------:R-:W-:Y:S02]  /*43c30*/  IMAD.U32 R58, R63, 0x10000, RZ ;  /* 0x000100003f3a7824 */ /* 0x000fe400078e00ff */
[C---:B------:R-:W-:Y:S01]  /*43c40*/  FADD.FTZ R63, -R223.reuse, R43 ;  /* 0x0000002bdf3f7221 */ /* 0x040fe20000010100 */
[----:B------:R-:W-:-:S03]  /*43c50*/  FADD.FTZ R36, -R223, R36 ;  /* 0x00000024df247221 */ /* 0x000fc60000010100 */
[C---:B------:R-:W-:Y:S01]  /*43c60*/  FMUL.FTZ R63, R222.reuse, R63 ;  /* 0x0000003fde3f7220 */ /* 0x040fe20000410000 */
[----:B------:R-:W-:Y:S01]  /*43c70*/  FMUL.FTZ R36, R222, R36 ;  /* 0x00000024de247220 */ /* 0x000fe20000410000 */
[----:B------:R-:W-:-:S04]  /*43c80*/  FADD.FTZ R38, -R223, R38 ;  /* 0x00000026df267221 */ /* 0x000fc80000010100 */
[C---:B------:R-:W-:Y:S01]  /*43c90*/  FMUL.FTZ R38, R222.reuse, R38 ;  /* 0x00000026de267220 */ /* 0x040fe20000410000 */
[----:B------:R-:W-:Y:S01]  /*43ca0*/  FADD.FTZ R65, -R223, R34 ;  /* 0x00000022df417221 */ /* 0x000fe20000010100 */
[----:B------:R-:W-:Y:S01]  /*43cb0*/  SHF.L.U32 R34, R151, 0x10, RZ ;  /* 0x0000001097227819 */ /* 0x000fe200000006ff */
[C---:B------:R-:W-:Y:S02]  /*43cc0*/  FADD.FTZ R28, -R223.reuse, R28 ;  /* 0x0000001cdf1c7221 */ /* 0x040fe40000010100 */
[C---:B------:R-:W-:Y:S02]  /*43cd0*/  FMUL.FTZ R65, R222.reuse, R65 ;  /* 0x00000041de417220 */ /* 0x040fe40000410000 */
[----:B------:R-:W-:Y:S01]  /*43ce0*/  FMUL.FTZ R28, R222, R28 ;  /* 0x0000001cde1c7220 */ /* 0x000fe20000410000 */
[C---:B------:R-:W-:Y:S01]  /*43cf0*/  FADD.FTZ R30, -R223.reuse, R30 ;  /* 0x0000001edf1e7221 */ /* 0x040fe20000010100 */
[----:B------:R-:W-:-:S03]  /*43d00*/  FADD.FTZ R24, -R223, R24 ;  /* 0x00000018df187221 */ /* 0x000fc60000010100 */
[C---:B------:R-:W-:Y:S01]  /*43d10*/  FMUL.FTZ R30, R222.reuse, R30 ;  /* 0x0000001ede1e7220 */ /* 0x040fe20000410000 */
[----:B------:R-:W-:Y:S01]  /*43d20*/  FMUL.FTZ R24, R222, R24 ;  /* 0x00000018de187220 */ /* 0x000fe20000410000 */
[----:B------:R-:W-:-:S04]  /*43d30*/  FADD.FTZ R26, -R223, R26 ;  /* 0x0000001adf1a7221 */ /* 0x000fc80000010100 */
[----:B------:R-:W-:Y:S01]  /*43d40*/  FMUL.FTZ R26, R222, R26 ;  /* 0x0000001ade1a7220 */ /* 0x000fe20000410000 */
[----:B------:R-:W-:Y:S01]  /*43d50*/  FADD.FTZ R66, -R223, R18 ;  /* 0x00000012df427221 */ /* 0x000fe20000010100 */
[----:B------:R-:W-:-:S03]  /*43d60*/  SHF.L.U32 R18, R143, 0x10, RZ ;  /* 0x000000108f127819 */ /* 0x000fc600000006ff */
[----:B------:R-:W-:Y:S01]  /*43d70*/  FMUL.FTZ R66, R222, R66 ;  /* 0x00000042de427220 */ /* 0x000fe20000410000 */
[C---:B------:R-:W-:Y:S01]  /*43d80*/  FADD.FTZ R212, -R223.reuse, R212 ;  /* 0x000000d4dfd47221 */ /* 0x040fe20000010100 */
[----:B------:R-:W-:-:S03]  /*43d90*/  FADD.FTZ R214, -R223, R214 ;  /* 0x000000d6dfd67221 */ /* 0x000fc60000010100 */
[C---:B------:R-:W-:Y:S01]  /*43da0*/  FMUL.FTZ R67, R222.reuse, R212 ;  /* 0x000000d4de437220 */ /* 0x040fe20000410000 */
[----:B------:R-:W-:Y:S01]  /*43db0*/  FMUL.FTZ R79, R222, R214 ;  /* 0x000000d6de4f7220 */ /* 0x000fe20000410000 */
[----:B------:R-:W-:Y:S02]  /*43dc0*/  F2FP.BF16.F32.PACK_AB R15, R80, R15 ;  /* 0x0000000f500f723e */ /* 0x000fe400000010ff */
[----:B------:R-:W-:Y:S02]  /*43dd0*/  F2FP.BF16.F32.PACK_AB R13, R21, R13 ;  /* 0x0000000d150d723e */ /* 0x000fe400000010ff */
[----:B------:R-:W-:Y:S01]  /*43de0*/  F2FP.BF16.F32.PACK_AB R21, R55, R54 ;  /* 0x000000363715723e */ /* 0x000fe200000010ff */
[----:B------:R-:W-:Y:S01]  /*43df0*/  IMAD.WIDE.U32 R54, R221, 0x10, R84 ;  /* 0x00000010dd367825 */ /* 0x000fe200078e0054 */
[----:B--2---:R-:W-:-:S03]  /*43e00*/  SHF.L.U32 R59, R62, 0x10, RZ ;  /* 0x000000103e3b7819 */ /* 0x004fc600000006ff */
[----:B------:R-:W-:Y:S01]  /*43e10*/  FADD.FTZ R62, -R223, R42 ;  /* 0x0000002adf3e7221 */ /* 0x000fe20000010100 */
[----:B------:R-:W-:Y:S02]  /*43e20*/  IMAD.U32 R42, R195, 0x10000, RZ ;  /* 0x00010000c32a7824 */ /* 0x000fe400078e00ff */
[----:B------:R-:W-:Y:S01]  /*43e30*/  FFMA.FTZ R41, R41, R58, R59 ;  /* 0x0000003a29297223 */ /* 0x000fe2000001003b */
[----:B------:R-:W-:Y:S01]  /*43e40*/  SHF.L.U32 R58, R155, 0x10, RZ ;  /* 0x000000109b3a7819 */ /* 0x000fe200000006ff */
[----:B------:R-:W-:-:S04]  /*43e50*/  FMUL.FTZ R62, R222, R62 ;  /* 0x0000003ede3e7220 */ /* 0x000fc80000410000 */
        /* <DEDUP_REMOVED lines=9> */
[----:B------:R-:W-:Y:S01]  /*43ef0*/  FADD.FTZ R61, -R223, R32 ;  /* 0x00000020df3d7221 */ /* 0x000fe20000010100 */
[----:B------:R-:W-:Y:S02]  /*43f00*/  IMAD.U32 R32, R190, 0x10000, RZ ;  /* 0x00010000be207824 */ /* 0x000fe400078e00ff */
[----:B------:R-:W-:Y:S01]  /*43f10*/  FFMA.FTZ R38, R38, R42, R43 ;  /* 0x0000002a26267223 */ /* 0x000fe2000001002b */
[----:B------:R-:W-:Y:S01]  /*43f20*/  SHF.L.U32 R42, R150, 0x10, RZ ;  /* 0x00000010962a7819 */ /* 0x000fe200000006ff */
[----:B------:R-:W-:-:S04]  /*43f30*/  FMUL.FTZ R61, R222, R61 ;  /* 0x0000003dde3d7220 */ /* 0x000fc80000410000 */
[----:B------:R-:W-:Y:S01]  /*43f40*/  FFMA.FTZ R61, R61, R32, R42 ;  /* 0x000000203d3d7223 */ /* 0x000fe2000001002a */
        /* <DEDUP_REMOVED lines=14> */
[C---:B------:R-:W-:Y:S01]  /*44030*/  FADD.FTZ R32, -R223.reuse, R20 ;  /* 0x00000014df207221 */ /* 0x040fe20000010100 */
[----:B------:R-:W-:Y:S01]  /*44040*/  SHF.L.U32 R34, R140, 0x10, RZ ;  /* 0x000000108c227819 */ /* 0x000fe200000006ff */
[----:B------:R-:W-:Y:S02]  /*44050*/  IMAD.U32 R20, R180, 0x10000, RZ ;  /* 0x00010000b4147824 */ /* 0x000fe400078e00ff */
[----:B------:R-:W-:Y:S01]  /*44060*/  FADD.FTZ R58, -R223, R22 ;  /* 0x00000016df3a7221 */ /* 0x000fe20000010100 */
[C---:B------:R-:W-:Y:S01]  /*44070*/  FMUL.FTZ R32, R222.reuse, R32 ;  /* 0x00000020de207220 */ /* 0x040fe20000410000 */
[----:B------:R-:W-:Y:S02]  /*44080*/  SHF.L.U32 R22, R141, 0x10, RZ ;  /* 0x000000108d167819 */ /* 0x000fe400000006ff */
[----:B------:R-:W-:Y:S01]  /*44090*/  FMUL.FTZ R58, R222, R58 ;  /* 0x0000003ade3a7220 */ /* 0x000fe20000410000 */
[----:B------:R-:W-:Y:S01]  /*440a0*/  FFMA.FTZ R32, R32, R20, R34 ;  /* 0x0000001420207223 */ /* 0x000fe20000010022 */
[----:B------:R-:W-:-:S02]  /*440b0*/  IMAD.U32 R20, R181, 0x10000, RZ ;  /* 0x00010000b5147824 */ /* 0x000fc400078e00ff */
[C---:B------:R-:W-:Y:S01]  /*440c0*/  FADD.FTZ R34, -R223.reuse, R16 ;  /* 0x00000010df227221 */ /* 0x040fe20000010100 */
[----:B------:R-:W-:Y:S02]  /*440d0*/  IMAD.U32 R16, R182, 0x10000, RZ ;  /* 0x00010000b6107824 */ /* 0x000fe400078e00ff */
[----:B------:R-:W-:Y:S01]  /*440e0*/  FFMA.FTZ R58, R58, R20, R22 ;  /* 0x000000143a3a7223 */ /* 0x000fe20000010016 */
[----:B------:R-:W-:Y:S01]  /*440f0*/  SHF.L.U32 R20, R142, 0x10, RZ ;  /* 0x000000108e147819 */ /* 0x000fe200000006ff */
[----:B------:R-:W-:Y:S01]  /*44100*/  FMUL.FTZ R34, R222, R34 ;  /* 0x00000022de227220 */ /* 0x000fe20000410000 */
[----:B------:R-:W-:-:S03]  /*44110*/  FADD.FTZ R59, -R223, R12 ;  /* 0x0000000cdf3b7221 */ /* 0x000fc60000010100 */
[----:B------:R-:W-:Y:S01]  /*44120*/  FFMA.FTZ R34, R34, R16, R20 ;  /* 0x0000001022227223 */ /* 0x000fe20000010014 */
[----:B------:R-:W-:Y:S02]  /*44130*/  IMAD.U32 R16, R183, 0x10000, RZ ;  /* 0x00010000b7107824 */ /* 0x000fe400078e00ff */
[----:B------:R-:W-:Y:S01]  /*44140*/  FMUL.FTZ R59, R222, R59 ;  /* 0x0000003bde3b7220 */ /* 0x000fe20000410000 */
[----:B------:R-:W-:Y:S02]  /*44150*/  IMAD.U32 R12, R176, 0x10000, RZ ;  /* 0x00010000b00c7824 */ /* 0x000fe400078e00ff */
[----:B------:R-:W-:Y:S01]  /*44160*/  FFMA.FTZ R66, R66, R16, R18 ;  /* 0x0000001042427223 */ /* 0x000fe20000010012 */
[----:B------:R-:W-:Y:S01]  /*44170*/  SHF.L.U32 R16, R136, 0x10, RZ ;  /* 0x0000001088107819 */ /* 0x000fe200000006ff */
[----:B------:R-:W-:Y:S01]  /*44180*/  FADD.FTZ R60, -R223, R14 ;  /* 0x0000000edf3c7221 */ /* 0x000fe20000010100 */
[----:B------:R-:W-:-:S03]  /*44190*/  SHF.L.U32 R14, R137, 0x10, RZ ;  /* 0x00000010890e7819 */ /* 0x000fc600000006ff */
[----:B------:R-:W-:Y:S01]  /*441a0*/  FFMA.FTZ R59, R59, R12, R16 ;  /* 0x0000000c3b3b7223 */ /* 0x000fe20000010010 */
[----:B------:R-:W-:Y:S01]  /*441b0*/  FMUL.FTZ R60, R222, R60 ;  /* 0x0000003cde3c7220 */ /* 0x000fe20000410000 */
[----:B------:R-:W-:-:S04]  /*441c0*/  IMAD.U32 R12, R177, 0x10000, RZ ;  /* 0x00010000b10c7824 */ /* 0x000fc800078e00ff */
[----:B------:R-:W-:Y:S01]  /*441d0*/  FFMA.FTZ R60, R60, R12, R14 ;  /* 0x0000000c3c3c7223 */ /* 0x000fe2000001000e */
[----:B------:R-:W-:Y:S01]  /*441e0*/  SHF.L.U32 R14, R138, 0x10, RZ ;  /* 0x000000108a0e7819 */ /* 0x000fe200000006ff */
[----:B------:R-:W-:-:S04]  /*441f0*/  IMAD.U32 R12, R178, 0x10000, RZ ;  /* 0x00010000b20c7824 */ /* 0x000fc800078e00ff */
[----:B------:R-:W-:Y:S01]  /*44200*/  FFMA.FTZ R67, R67, R12, R14 ;  /* 0x0000000c43437223 */ /* 0x000fe2000001000e */
[----:B------:R-:W-:Y:S01]  /*44210*/  SHF.L.U32 R14, R139, 0x10, RZ ;  /* 0x000000108b0e7819 */ /* 0x000fe200000006ff */
[----:B------:R-:W-:Y:S01]  /*44220*/  IMAD.U32 R12, R179, 0x10000, RZ ;  /* 0x00010000b30c7824 */ /* 0x000fe200078e00ff */
[----:B------:R-:W-:Y:S01]  /*44230*/  F2FP.BF16.F32.PACK_AB R18, R57, R56 ;  /* 0x000000383912723e */ /* 0x000fe200000010ff */
[----:B------:R-:W-:-:S04]  /*44240*/  IMAD.WIDE.U32 R42, R9, 0x10, R84 ;  /* 0x00000010092a7825 */ /* 0x000fc800078e0054 */
[----:B------:R-:W-:Y:S01]  /*44250*/  FFMA.FTZ R79, R79, R12, R14 ;  /* 0x0000000c4f4f7223 */ /* 0x000fe2000001000e */
[----:B------:R-:W-:Y:S01]  /*44260*/  F2FP.BF16.F32.PACK_AB R14, R69, R68 ;  /* 0x00000044450e723e */ /* 0x000fe200000010ff */
[--C-:B------:R-:W-:Y:S01]  /*44270*/  IMAD.WIDE.U32 R56, R10, 0x10, R84.reuse ;  /* 0x000000100a387825 */ /* 0x100fe200078e0054 */
[----:B------:R-:W-:Y:S02]  /*44280*/  F2FP.BF16.F32.PACK_AB R12, R19, R17 ;  /* 0x00000011130c723e */ /* 0x000fe400000010ff */
[----:B------:R-:W-:Y:S02]  /*44290*/  F2FP.BF16.F32.PACK_AB R19, R82, R81 ;  /* 0x000000515213723e */ /* 0x000fe400000010ff */
[----:B------:R-:W-:Y:S02]  /*442a0*/  F2FP.BF16.F32.PACK_AB R17, R71, R70 ;  /* 0x000000464711723e */ /* 0x000fe400000010ff */
[----:B------:R-:W-:Y:S01]  /*442b0*/  F2FP.BF16.F32.PACK_AB R16, R64, R23 ;  /* 0x000000174010723e */ /* 0x000fe200000010ff */
[----:B------:R-:W-:Y:S04]  /*442c0*/  STG.E.128 desc[UR6][R42.64], R12 ;  /* 0x0000000c2a007986 */ /* 0x000fe8000c101d06 */
[----:B------:R0:W-:Y:S01]  /*442d0*/  STG.E.128 desc[UR6][R56.64], R16 ;  /* 0x0000001038007986 */ /* 0x0001e2000c101d06 */
[----:B------:R-:W-:Y:S01]  /*442e0*/  F2FP.BF16.F32.PACK_AB R23, R51, R50 ;  /* 0x000000323317723e */ /* 0x000fe200000010ff */
[----:B------:R-:W-:Y:S01]  /*442f0*/  IMAD.WIDE.U32 R10, R11, 0x10, R84 ;  /* 0x000000100b0a7825 */ /* 0x000fe200078e0054 */
[----:B------:R-:W-:-:S02]  /*44300*/  F2FP.BF16.F32.PACK_AB R22, R49, R48 ;  /* 0x000000303116723e */ /* 0x000fc400000010ff */
[----:B------:R-:W-:Y:S01]  /*44310*/  F2FP.BF16.F32.PACK_AB R20, R53, R52 ;  /* 0x000000343514723e */ /* 0x000fe200000010ff */
[----:B0-----:R-:W0:Y:S01]  /*44320*/  LDC.64 R16, c[0x0][0x380] ;  /* 0x0000e000ff107b82 */ /* 0x001e220000000a00 */
[----:B------:R-:W-:Y:S01]  /*44330*/  F2FP.BF16.F32.PACK_AB R42, R41, R40 ;  /* 0x00000028292a723e */ /* 0x000fe200000010ff */
[--C-:B------:R-:W-:Y:S02]  /*44340*/  IMAD.WIDE.U32 R48, R216, 0x10, R84.reuse ;  /* 0x00000010d8307825 */ /* 0x100fe400078e0054 */
[----:B------:R1:W-:Y:S01]  /*44350*/  STG.E.128 desc[UR6][R10.64], R20 ;  /* 0x000000140a007986 */ /* 0x0003e2000c101d06 */
        /* <DEDUP_REMOVED lines=8> */
[----:B------:R-:W-:Y:S02]  /*443e0*/  F2FP.BF16.F32.PACK_AB R26, R25, R24 ;  /* 0x00000018191a723e */ /* 0x000fe400000010ff */
[----:B------:R-:W-:Y:S02]  /*443f0*/  F2FP.BF16.F32.PACK_AB R25, R31, R30 ;  /* 0x0000001e1f19723e */ /* 0x000fe400000010ff */
[----:B------:R-:W-:-:S02]  /*44400*/  F2FP.BF16.F32.PACK_AB R24, R29, R28 ;  /* 0x0000001c1d18723e */ /* 0x000fc400000010ff */
[----:B-1----:R-:W-:Y:S02]  /*44410*/  F2FP.BF16.F32.PACK_AB R11, R35, R65 ;  /* 0x00000041230b723e */ /* 0x002fe400000010ff */
        /* <DEDUP_REMOVED lines=19> */
.L_x_32742:
        /* <DEDUP_REMOVED lines=8> */
.L_x_32745:
[----:B------:R-:W-:Y:S05]  /*445d0*/  BSYNC B0 ;  /* 0x0000000000007941 */ /* 0x000fea0003800000 */
.L_x_32744:
        /* <DEDUP_REMOVED lines=9> */
.L_x_32746:
[----:B------:R-:W-:Y:S02]  /*44670*/  IMAD.MOV.U32 R224, RZ, RZ, 0x4 ;  /* 0x00000004ffe07424 */ /* 0x000fe400078e00ff */
[----:B------:R-:W-:Y:S01]  /*44680*/  FADD.FTZ R229, R229, R222 ;  /* 0x000000dee5e57221 */ /* 0x000fe20000010000 */
[----:B------:R-:W-:-:S04]  /*44690*/  MOV R222, 0xffffffff ;  /* 0xffffffff00de7802 */ /* 0x000fc80000000f00 */
[----:B------:R-:W-:-:S07]  /*446a0*/  MOV R233, R229 ;  /* 0x000000e500e97202 */ /* 0x000fce0000000f00 */
[----:B------:R-:W-:Y:S05]  /*446b0*/  WARPSYNC.COLLECTIVE R222, `(.L_x_32747) ;  /* 0x00000000de087348 */ /* 0x000fea0003c00000 */
[----:B------:R0:W1:Y:S02]  /*446c0*/  SHFL.BFLY P0, R222, R233, R224, R223 ;  /* 0x0c0000e0e9de7389 */ /* 0x00006400000000df */
[----:B01----:R-:W-:Y:S05]  /*446d0*/  ENDCOLLECTIVE ;  /* 0x000000000000791b */ /* 0x003fea0003800000 */
.L_x_32747:
[----:B------:R-:W-:Y:S02]  /*446e0*/  HFMA2 R224, -RZ, RZ, 0, 4.76837158203125e-07 ;  /* 0x00000008ffe07431 */ /* 0x000fe400000001ff */
[----:B------:R-:W-:Y:S01]  /*446f0*/  FADD.FTZ R229, R229, R222 ;  /* 0x000000dee5e57221 */ /* 0x000fe20000010000 */
[----:B------:R-:W-:-:S03]  /*44700*/  IMAD.MOV.U32 R222, RZ, RZ, -0x1 ;  /* 0xffffffffffde7424 */ /* 0x000fc600078e00ff */
[----:B------:R-:W-:-:S07]  /*44710*/  IMAD.MOV.U32 R233, RZ, RZ, R229 ;  /* 0x000000ffffe97224 */ /* 0x000fce00078e00e5 */
[----:B------:R-:W-:Y:S05]  /*44720*/  WARPSYNC.COLLECTIVE R222, `(.L_x_32748) ;  /* 0x00000000de087348 */ /* 0x000fea0003c00000 */
[----:B------:R0:W1:Y:S02]  /*44730*/  SHFL.BFLY P0, R222, R233, R224, R223 ;  /* 0x0c0000e0e9de7389 */ /* 0x00006400000000df */
[----:B01----:R-:W-:Y:S05]  /*44740*/  ENDCOLLECTIVE ;  /* 0x000000000000791b */ /* 0x003fea0003800000 */
.L_x_32748:
[----:B------:R-:W-:Y:S02]  /*44750*/  IMAD.MOV.U32 R224, RZ, RZ, 0x10 ;  /* 0x00000010ffe07424 */ /* 0x000fe400078e00ff */
[----:B------:R-:W-:Y:S01]  /*44760*/  FADD.FTZ R229, R229, R222 ;  /* 0x000000dee5e57221 */ /* 0x000fe20000010000 */
[----:B------:R-:W-:-:S04]  /*44770*/  MOV R222, 0xffffffff ;  /* 0xffffffff00de7802 */ /* 0x000fc80000000f00 */
[----:B------:R-:W-:-:S07]  /*44780*/  MOV R233, R229 ;  /* 0x000000e500e97202 */ /* 0x000fce0000000f00 */
[----:B------:R-:W-:Y:S05]  /*44790*/  WARPSYNC.COLLECTIVE R222, `(.L_x_32749) ;  /* 0x00000000de087348 */ /* 0x000fea0003c00000 */
[----:B------:R0:W1:Y:S02]  /*447a0*/  SHFL.BFLY P0, R222, R233, R224, R223 ;  /* 0x0c0000e0e9de7389 */ /* 0x00006400000000df */
[----:B01----:R-:W-:Y:S05]  /*447b0*/  ENDCOLLECTIVE ;  /* 0x000000000000791b */ /* 0x003fea0003800000 */
.L_x_32749:
        /* <DEDUP_REMOVED lines=169> */
.L_x_32750:
[----:B------:R-:W-:Y:S02]  /*45250*/  HFMA2 R224, -RZ, RZ, 0, 1.1920928955078125e-07 ;  /* 0x00000002ffe07431 */ /* 0x000fe400000001ff */
[----:B------:R-:W-:Y:S01]  /*45260*/  FADD.FTZ R229, R229, R222 ;  /* 0x000000dee5e57221 */ /* 0x000fe20000010000 */
[----:B------:R-:W-:-:S03]  /*45270*/  IMAD.MOV.U32 R222, RZ, RZ, -0x1 ;  /* 0xffffffffffde7424 */ /* 0x000fc600078e00ff */
[----:B------:R-:W-:-:S07]  /*45280*/  IMAD.MOV.U32 R233, RZ, RZ, R229 ;  /* 0x000000ffffe97224 */ /* 0x000fce00078e00e5 */
[----:B------:R-:W-:Y:S05]  /*45290*/  WARPSYNC.COLLECTIVE R222, `(.L_x_32751) ;  /* 0x00000000de087348 */ /* 0x000fea0003c00000 */
[----:B------:R0:W1:Y:S02]  /*452a0*/  SHFL.BFLY P0, R222, R233, R224, R223 ;  /* 0x0c0000e0e9de7389 */ /* 0x00006400000000df */
[----:B01----:R-:W-:Y:S05]  /*452b0*/  ENDCOLLECTIVE ;  /* 0x000000000000791b */ /* 0x003fea0003800000 */
.L_x_32751:
[----:B------:R-:W-:Y:S02]  /*452c0*/  IMAD.MOV.U32 R224, RZ, RZ, 0x4 ;  /* 0x00000004ffe07424 */ /* 0x000fe400078e00ff */
[----:B------:R-:W-:Y:S01]  /*452d0*/  FADD.FTZ R229, R229, R222 ;  /* 0x000000dee5e57221 */ /* 0x000fe20000010000 */
[----:B------:R-:W-:-:S04]  /*452e0*/  MOV R222, 0xffffffff ;  /* 0xffffffff00de7802 */ /* 0x000fc80000000f00 */
[----:B------:R-:W-:-:S07]  /*452f0*/  MOV R233, R229 ;  /* 0x000000e500e97202 */ /* 0x000fce0000000f00 */
[----:B------:R-:W-:Y:S05]  /*45300*/  WARPSYNC.COLLECTIVE R222, `(.L_x_32752) ;  /* 0x00000000de087348 */ /* 0x000fea0003c00000 */
[----:B------:R0:W1:Y:S02]  /*45310*/  SHFL.BFLY P0, R222, R233, R224, R223 ;  /* 0x0c0000e0e9de7389 */ /* 0x00006400000000df */
[----:B01----:R-:W-:Y:S05]  /*45320*/  ENDCOLLECTIVE ;  /* 0x000000000000791b */ /* 0x003fea0003800000 */
.L_x_32752:
[----:B------:R-:W-:Y:S02]  /*45330*/  HFMA2 R224, -RZ, RZ, 0, 4.76837158203125e-07 ;  /* 0x00000008ffe07431 */ /* 0x000fe400000001ff */
[----:B------:R-:W-:Y:S01]  /*45340*/  FADD.FTZ R229, R229, R222 ;  /* 0x000000dee5e57221 */ /* 0x000fe20000010000 */
[----:B------:R-:W-:-:S03]  /*45350*/  IMAD.MOV.U32 R222, RZ, RZ, -0x1 ;  /* 0xffffffffffde7424 */ /* 0x000fc600078e00ff */
[----:B------:R-:W-:-:S07]  /*45360*/  IMAD.MOV.U32 R233, RZ, RZ, R229 ;  /* 0x000000ffffe97224 */ /* 0x000fce00078e00e5 */
[----:B------:R-:W-:Y:S05]  /*45370*/  WARPSYNC.COLLECTIVE R222, `(.L_x_32753) ;  /* 0x00000000de087348 */ /* 0x000fea0003c00000 */
[----:B------:R0:W1:Y:S02]  /*45380*/  SHFL.BFLY P0, R222, R233, R224, R223 ;  /* 0x0c0000e0e9de7389 */ /* 0x00006400000000df */
[----:B01----:R-:W-:Y:S05]  /*45390*/  ENDCOLLECTIVE ;  /* 0x000000000000791b */ /* 0x003fea0003800000 */
.L_x_32753:
[----:B------:R-:W-:Y:S02]  /*453a0*/  IMAD.MOV.U32 R224, RZ, RZ, 0x10 ;  /* 0x00000010ffe07424 */ /* 0x000fe400078e00ff */
[----:B------:R-:W-:Y:S01]  /*453b0*/  FADD.FTZ R229, R229, R222 ;  /* 0x000000dee5e57221 */ /* 0x000fe20000010000 */
[----:B------:R-:W-:-:S04]  /*453c0*/  MOV R222, 0xffffffff ;  /* 0xffffffff00de7802 */ /* 0x000fc80000000f00 */
[----:B------:R-:W-:-:S07]  /*453d0*/  MOV R233, R229 ;  /* 0x000000e500e97202 */ /* 0x000fce0000000f00 */
[----:B------:R-:W-:Y:S05]  /*453e0*/  WARPSYNC.COLLECTIVE R222, `(.L_x_32754) ;  /* 0x00000000de087348 */ /* 0x000fea0003c00000 */
[----:B------:R0:W1:Y:S02]  /*453f0*/  SHFL.BFLY P0, R222, R233, R224, R223 ;  /* 0x0c0000e0e9de7389 */ /* 0x00006400000000df */
[----:B01----:R-:W-:Y:S05]  /*45400*/  ENDCOLLECTIVE ;  /* 0x000000000000791b */ /* 0x003fea0003800000 */
.L_x_32754:
[----:B------:R-:W-:Y:S05]  /*45410*/  BRA `(.L_x_32755) ;  /* 0xffffffcc008c7947 */ /* 0x000fea000383ffff */
.L_x_32756:
        /* <DEDUP_REMOVED lines=14> */
.L_x_88477:


//--------------------- .text._ZN10layer_norm13ln_fwd_kernelINS_13Kernel_traitsI13__nv_bfloat16S2_fS2_fjLj2560ELj1ELj4ELj1ELj16ENS_18Kernel_traits_baseILj2560ES2_S2_fS2_fjLj128EEEEELb1ELb1ELb1ELb0EEEvNS_9FwdParamsE --------------------------
	.section	.text._ZN10layer_norm13ln_fwd_kernelINS_13Kernel_traitsI13__nv_bfloat16S2_fS2_fjLj2560ELj1ELj4ELj1ELj16ENS_18Kernel_traits_baseILj2560ES2_S2_fS2_fjLj128EEEEELb1ELb1ELb1ELb0EEEvNS_9FwdParamsE,"ax",@progbits
	.align	128
        .global         _ZN10layer_norm13ln_fwd_kernelINS_13Kernel_traitsI13__nv_bfloat16S2_fS2_fjLj2560ELj1ELj4ELj1ELj16ENS_18Kernel_traits_baseILj2560ES2_S2_fS2_fjLj128EEEEELb1ELb1ELb1ELb0EEEvNS_9FwdParamsE
        .type           _ZN10layer_norm13ln_fwd_kernelINS_13Kernel_traitsI13__nv_bfloat16S2_fS2_fjLj2560ELj1ELj4ELj1ELj16ENS_18Kernel_traits_baseILj2560ES2_S2_fS2_fjLj128EEEEELb1ELb1ELb1ELb0EEEvNS_9FwdParamsE,@function
        .size           _ZN10layer_norm13ln_fwd_kernelINS_13Kernel_traitsI13__nv_bfloat16S2_fS2_fjLj2560ELj1ELj4ELj1ELj16ENS_18Kernel_traits_baseILj2560ES2_S2_fS2_fjLj128EEEEELb1ELb1ELb1ELb0EEEvNS_9FwdParamsE,(.L_x_88478 - _ZN10layer_norm13ln_fwd_kernelINS_13Kernel_traitsI13__nv_bfloat16S2_fS2_fjLj2560ELj1ELj4ELj1ELj16ENS_18Kernel_traits_baseILj2560ES2_S2_fS2_fjLj128EEEEELb1ELb1ELb1ELb0EEEvNS_9FwdParamsE)
        .other          _ZN10layer_norm13ln_fwd_kernelINS_13Kernel_traitsI13__nv_bfloat16S2_fS2_fjLj2560ELj1ELj4ELj1ELj16ENS_18Kernel_traits_baseILj2560ES2_S2_fS2_fjLj128EEEEELb1ELb1ELb1ELb0EEEvNS_9FwdParamsE,@"STO_CUDA_ENTRY STV_DEFAULT"
_ZN10layer_norm13ln_fwd_kernelINS_13Kernel_traitsI13__nv_bfloat16S2_fS2_fjLj2560ELj1ELj4ELj1ELj16ENS_18Kernel_traits_baseILj2560ES2_S2_fS2_fjLj128EEEEELb1ELb1ELb1ELb0EEEvNS_9FwdParamsE:
.text._ZN10layer_norm13ln_fwd_kernelINS_13Kernel_traitsI13__nv_bfloat16S2_fS2_fjLj2560ELj1ELj4ELj1ELj16ENS_18Kernel_traits_baseILj2560ES2_S2_fS2_fjLj128EEEEELb1ELb1ELb1ELb0EEEvNS_9FwdParamsE:
[----:B------:R-:W0:Y:S01]  /*0000*/  LDC R1, c[0x0][0x37c] ;  /* 0x0000df00ff017b82 */ /* 0x000e220000000800 */
[----:B------:R-:W1:Y:S07]  /*0010*/  LDCU.U8 UR4, c[0x0][0x464] ;  /* 0x00008c80ff0477ac */ /* 0x000e6e0008000000 */
[----:B------:R-:W2:Y:S01]  /*0020*/  LDC R18, c[0x0][0x458] ;  /* 0x00011600ff127b82 */ /* 0x000ea20000000800 */
[----:B0-----:R-:W-:Y:S01]  /*0030*/  VIADD R1, R1, 0xfffffe30 ;  /* 0xfffffe3001017836 */ /* 0x001fe20000000000 */
[----:B------:R-:W0:Y:S06]  /*0040*/  LDCU.64 UR6, c[0x0][0x358] ;  /* 0x00006b00ff0677ac */ /* 0x000e2c0008000a00 */
[----:B------:R-:W3:Y:S01]  /*0050*/  LDC R19, c[0x0][0x45c] ;  /* 0x00011700ff137b82 */ /* 0x000ee20000000800 */
[----:B------:R-:W4:Y:S07]  /*0060*/  S2R R213, SR_TID.X ;  /* 0x0000000000d57919 */ /* 0x000f2e0000002100 */
        /* <DEDUP_REMOVED lines=8> */
[----:B------:R-:W-:Y:S01]  /*00f0*/  IMAD.U32 R17, RZ, RZ, UR5 ;  /* 0x00000005ff117e24 */ /* 0x000fe2000f8e00ff */
[----:B------:R-:W0:Y:S05]  /*0100*/  LDCU.64 UR4, c[0x0][0x438] ;  /* 0x00008700ff0477ac */ /* 0x000e2a0008000a00 */
[----:B------:R-:W5:Y:S01]  /*0110*/  @P0 LDG.E.64 R16, desc[UR6][R16.64] ;  /* 0x0000000610100981 */ /* 0x000f62000c1e1b00 */
[----:B----4-:R-:W-:Y:S01]  /*0120*/  SHF.R.S32.HI R4, RZ, 0x1f, R7 ;  /* 0x0000001fff047819 */ /* 0x010fe20000011407 */
[----:B------:R-:W-:Y:S01]  /*0130*/  BSSY.RECONVERGENT B0, `(.L_x_32757) ;  /* 0x00000fa000007945 */ /* 0x000fe20003800200 */
[----:B------:R-:W-:-:S02]  /*0140*/  LOP3.LUT R0, R213, 0x1f, RZ, 0xc0, !PT ;  /* 0x0000001fd5007812 */ /* 0x000fc400078ec0ff */
[----:B------:R-:W-:Y:S02]  /*0150*/  LEA.HI R4, R4, R7, RZ, 0x3 ;  /* 0x0000000704047211 */ /* 0x000fe400078f18ff */
[----:B------:R-:W-:-:S04]  /*0160*/  LOP3.LUT R215, R0, 0x1f, RZ, 0x3c, !PT ;  /* 0x0000001f00d77812 */ /* 0x000fc800078e3cff */
[----:B------:R-:W-:Y:S01]  /*0170*/  LEA.HI.SX32 R215, R4, R215, 0x1d ;  /* 0x000000d704d77211 */ /* 0x000fe200078feaff */
[----:B0-----:R-:W-:-:S04]  /*0180*/  UISETP.NE.U32.AND UP0, UPT, UR4, URZ, UPT ;  /* 0x000000ff0400728c */ /* 0x001fc8000bf05070 */
[----:B------:R-:W-:Y:S01]  /*0190*/  UISETP.NE.AND.EX UP0, UPT, UR5, URZ, UPT, UP0 ;  /* 0x000000ff0500728c */ /* 0x000fe2000bf05300 */
[----:B--2---:R-:W-:-:S04]  /*01a0*/  @P0 IADD3 R18, P1, PT, R2, R5, RZ ;  /* 0x0000000502120210 */ /* 0x004fc80007f3e0ff */
[----:B------:R-:W-:-:S04]  /*01b0*/  @P0 IADD3.X R19, PT, PT, RZ, R3, RZ, P1, !PT ;  /* 0x00000003ff130210 */ /* 0x000fc80000ffe4ff */
        /* <DEDUP_REMOVED lines=28> */
[C---:B----4-:R-:W-:Y:S01]  /*0380*/  @P5 IMAD.WIDE.U32 R10, R0.reuse, 0x10, R10 ;  /* 0x00000010000a5825 */ /* 0x050fe200078e000a */
        /* <DEDUP_REMOVED lines=13> */
[----:B------:R3:W5:Y:S01]  /*0460*/  @P0 LDG.E.128 R232, desc[UR6][R104.64] ;  /* 0x0000000668e80981 */ /* 0x000762000c1e1d00 */
[----:B------:R-:W-:-:S05]  /*0470*/  @P0 IMAD.WIDE.U32 R106, R0, 0x10, R106 ;  /* 0x00000010006a0825 */ /* 0x000fca00078e006a */
[----:B----4-:R-:W4:Y:S08]  /*0480*/  @P4 LDC.64 R8, c[0x0][0x3d0] ;  /* 0x0000f400ff084b82 */ /* 0x010f300000000a00 */
[----:B0-----:R-:W0:Y:S08]  /*0490*/  @P4 LDC.64 R10, c[0x0][0x438] ;  /* 0x00010e00ff0a4b82 */ /* 0x001e300000000a00 */
[----:B------:R-:W0:Y:S01]  /*04a0*/  @P4 LDC.64 R116, c[0x0][0x3e8] ;  /* 0x0000fa00ff744b82 */ /* 0x000e220000000a00 */
[C---:B------:R-:W-:Y:S01]  /*04b0*/  @P0 IMAD.WIDE.U32 R108, R0.reuse, 0x10, R108 ;  /* 0x00000010006c0825 */ /* 0x040fe200078e006c */
[----:B------:R1:W5:Y:S06]  /*04c0*/  @P0 LD.E.128 R36, desc[UR6][R106.64] ;  /* 0x000000066a240980 */ /* 0x00036c000c101d00 */
[----:B------:R-:W0:Y:S01]  /*04d0*/  @P3 LDC.64 R118, c[0x0][0x3d0] ;  /* 0x0000f400ff763b82 */ /* 0x000e220000000a00 */
[----:B------:R-:W-:Y:S01]  /*04e0*/  @P0 VIADD R0, R0, 0x20 ;  /* 0x0000002000000836 */ /* 0x000fe20000000000 */
[----:B------:R4:W5:Y:S06]  /*04f0*/  @P0 LDG.E.128 R40, desc[UR6][R108.64] ;  /* 0x000000066c280981 */ /* 0x00096c000c1e1d00 */
[----:B------:R-:W0:Y:S08]  /*0500*/  @P3 LDC.64 R14, c[0x0][0x438] ;  /* 0x00010e00ff0e3b82 */ /* 0x000e300000000a00 */
[----:B---3--:R-:W3:Y:S01]  /*0510*/  @P3 LDC.64 R104, c[0x0][0x3e8] ;  /* 0x0000fa00ff683b82 */ /* 0x008ee20000000a00 */
[----:B------:R-:W-:-:S04]  /*0520*/  @P1 IMAD.WIDE.U32 R110, R0, 0x10, R110 ;  /* 0x00000010006e1825 */ /* 0x000fc800078e006e */
[C---:B------:R-:W-:Y:S01]  /*0530*/  @P1 IMAD.WIDE.U32 R112, R0.reuse, 0x10, R112 ;  /* 0x0000001000701825 */ /* 0x040fe200078e0070 */
[----:B------:R0:W5:Y:S02]  /*0540*/  @P1 LDG.E.128 R228, desc[UR6][R110.64] ;  /* 0x000000066ee41981 */ /* 0x000164000c1e1d00 */
[----:B-1----:R-:W1:Y:S01]  /*0550*/  @P6 LDC.64 R106, c[0x0][0x3d0] ;  /* 0x0000f400ff6a6b82 */ /* 0x002e620000000a00 */
[C---:B------:R-:W-:Y:S01]  /*0560*/  @P1 IMAD.WIDE.U32 R2, R0.reuse, 0x10, R2 ;  /* 0x0000001000021825 */ /* 0x040fe200078e0002 */
[----:B------:R-:W-:Y:S01]  /*0570*/  @P1 IADD3 R0, PT, PT, R0, 0x20, RZ ;  /* 0x0000002000001810 */ /* 0x000fe20007ffe0ff */
[----:B------:R0:W5:Y:S05]  /*0580*/  @P1 LD.E.128 R44, desc[UR6][R112.64] ;  /* 0x00000006702c1980 */ /* 0x00016a000c101d00 */
[----:B------:R-:W1:Y:S08]  /*0590*/  @P6 LDC.64 R120, c[0x0][0x438] ;  /* 0x00010e00ff786b82 */ /* 0x000e700000000a00 */
[----:B------:R-:W1:Y:S01]  /*05a0*/  @P6 LDC.64 R122, c[0x0][0x3e8] ;  /* 0x0000fa00ff7a6b82 */ /* 0x000e620000000a00 */
[C---:B------:R-:W-:Y:S01]  /*05b0*/  @P2 IMAD.WIDE.U32 R4, R0.reuse, 0x10, R4 ;  /* 0x0000001000042825 */ /* 0x040fe200078e0004 */
[----:B------:R0:W5:Y:S03]  /*05c0*/  @P1 LDG.E.128 R48, desc[UR6][R2.64] ;  /* 0x0000000602301981 */ /* 0x000166000c1e1d00 */
        /* <DEDUP_REMOVED lines=13> */
[----:B------:R0:W5:Y:S03]  /*06a0*/  @P4 LD.E.128 R60, desc[UR6][R10.64] ;  /* 0x000000060a3c4980 */ /* 0x000166000c101d00 */
[----:B------:R-:W-:Y:S01]  /*06b0*/  @P4 VIADD R0, R0, 0x20 ;  /* 0x0000002000004836 */ /* 0x000fe20000000000 */
[----:B------:R0:W5:Y:S03]  /*06c0*/  @P4 LDG.E.128 R64, desc[UR6][R116.64] ;  /* 0x0000000674404981 */ /* 0x000166000c1e1d00 */
[----:B------:R-:W-:-:S04]  /*06d0*/  @P3 IMAD.WIDE.U32 R118, R0, 0x10, R118 ;  /* 0x0000001000763825 */ /* 0x000fc800078e0076 */
[C---:B------:R-:W-:Y:S01]  /*06e0*/  @P3 IMAD.WIDE.U32 R14, R0.reuse, 0x10, R14 ;  /* 0x00000010000e3825 */ /* 0x040fe200078e000e */
[----:B------:R0:W5:Y:S03]  /*06f0*/  @P3 LDG.E.128 R68, desc[UR6][R118.64] ;  /* 0x0000000676443981 */ /* 0x000166000c1e1d00 */
[C---:B---3--:R-:W-:Y:S01]  /*0700*/  @P3 IMAD.WIDE.U32 R104, R0.reuse, 0x10, R104 ;  /* 0x0000001000683825 */ /* 0x048fe200078e0068 */
[----:B------:R-:W-:Y:S01]  /*0710*/  @P3 IADD3 R0, PT, PT, R0, 0x20, RZ ;  /* 0x0000002000003810 */ /* 0x000fe20007ffe0ff */
[----:B------:R0:W5:Y:S04]  /*0720*/  @P3 LD.E.128 R72, desc[UR6][R14.64] ;  /* 0x000000060e483980 */ /* 0x000168000c101d00 */
[C---:B-1----:R-:W-:Y:S01]  /*0730*/  @P6 IMAD.WIDE.U32 R106, R0.reuse, 0x10, R106 ;  /* 0x00000010006a6825 */ /* 0x042fe200078e006a */
[----:B------:R0:W5:Y:S03]  /*0740*/  @P3 LDG.E.128 R76, desc[UR6][R104.64] ;  /* 0x00000006684c3981 */ /* 0x000166000c1e1d00 */
        /* <DEDUP_REMOVED lines=9> */
[C---:B----4-:R-:W-:Y:S01]  /*07e0*/  @P5 IMAD.WIDE.U32 R108, R0.reuse, 0x10, R108 ;  /* 0x00000010006c5825 */ /* 0x050fe200078e006c */
[----:B------:R0:W5:Y:S04]  /*07f0*/  @P5 LD.E.128 R96, desc[UR6][R126.64] ;  /* 0x000000067e605980 */ /* 0x000168000c101d00 */
[----:B------:R0:W5:Y:S01]  /*0800*/  @P5 LDG.E.128 R100, desc[UR6][R108.64] ;  /* 0x000000066c645981 */ /* 0x000162000c1e1d00 */
[----:B------:R-:W-:Y:S01]  /*0810*/  ISETP.GE.U32.AND P0, PT, R215, 0x140, PT ;  /* 0x00000140d700780c */ /* 0x000fe20003f06070 */
[----:B------:R-:W-:-:S12]  /*0820*/  @P5 VIADD R0, R0, 0x20 ;  /* 0x0000002000005836 */ /* 0x000fd80000000000 */
        /* <DEDUP_REMOVED lines=11> */
.L_x_32758:
        /* <DEDUP_REMOVED lines=18> */
[----:B------:R-:W4:Y:S01]  /*0a00*/  @P5 LDC.64 R14, c[0x0][0x3e8] ;  /* 0x0000fa00ff0e5b82 */ /* 0x000f220000000a00 */
[----:B--2---:R-:W-:-:S07]  /*0a10*/  @P6 IMAD.WIDE.U32 R6, R0, 0x10, R6 ;  /* 0x0000001000066825 */ /* 0x004fce00078e0006 */
[----:B------:R-:W2:Y:S01]  /*0a20*/  @P0 LDC.64 R20, c[0x0][0x3d0] ;  /* 0x0000f400ff140b82 */ /* 0x000ea20000000a00 */
[----:B---3--:R-:W-:-:S07]  /*0a30*/  @P6 IMAD.WIDE.U32 R8, R0, 0x10, R8 ;  /* 0x0000001000086825 */ /* 0x008fce00078e0008 */
[----:B------:R-:W3:Y:S01]  /*0a40*/  @P0 LDC.64 R28, c[0x0][0x3e8] ;  /* 0x0000fa00ff1c0b82 */ /* 0x000ee20000000a00 */
[----:B------:R-:W-:Y:S01]  /*0a50*/  ISETP.GE.U32.AND P1, PT, R215, 0x100, PT ;  /* 0x00000100d700780c */ /* 0x000fe20003f26070 */
[----:B------:R4:W5:Y:S06]  /*0a60*/  @P6 LDG.E.128 R236, desc[UR6][R6.64] ;  /* 0x0000000606ec6981 */ /* 0x00096c000c1e1d00 */
[----:B------:R-:W3:Y:S01]  /*0a70*/  @P4 LDC.64 R36, c[0x0][0x3d0] ;  /* 0x0000f400ff244b82 */ /* 0x000ee20000000a00 */
[----:B------:R4:W5:Y:S07]  /*0a80*/  @P6 LDG.E.128 R32, desc[UR6][R8.64] ;  /* 0x0000000608206981 */ /* 0x00096e000c1e1d00 */
[----:B------:R-:W3:Y:S01]  /*0a90*/  @P4 LDC.64 R44, c[0x0][0x3e8] ;  /* 0x0000fa00ff2c4b82 */ /* 0x000ee20000000a00 */
[----:B------:R-:W-:-:S02]  /*0aa0*/  @P6 VIADD R0, R0, 0x20 ;  /* 0x0000002000006836 */ /* 0x000fc40000000000 */
[----:B------:R-:W-:Y:S01]  /*0ab0*/  @P6 IMAD.MOV.U32 R31, RZ, RZ, RZ ;  /* 0x000000ffff1f6224 */ /* 0x000fe200078e00ff */
[----:B------:R-:W-:-:S04]  /*0ac0*/  ISETP.GE.U32.AND P6, PT, R215, 0x120, PT ;  /* 0x00000120d700780c */ /* 0x000fc80003fc6070 */
[----:B0-----:R-:W0:Y:S08]  /*0ad0*/  @P3 LDC.64 R2, c[0x0][0x3d0] ;  /* 0x0000f400ff023b82 */ /* 0x001e300000000a00 */
[----:B-1----:R-:W1:Y:S01]  /*0ae0*/  @P3 LDC.64 R4, c[0x0][0x3e8] ;  /* 0x0000fa00ff043b82 */ /* 0x002e620000000a00 */
[----:B----4-:R-:W-:-:S04]  /*0af0*/  @P5 IMAD.WIDE.U32 R10, R0, 0x10, R10 ;  /* 0x00000010000a5825 */ /* 0x010fc800078e000a */
[----:B------:R-:W-:-:S03]  /*0b00*/  @P5 IMAD.WIDE.U32 R14, R0, 0x10, R14 ;  /* 0x00000010000e5825 */ /* 0x000fc600078e000e */
[----:B------:R-:W4:Y:S01]  /*0b10*/  @P2 LDC.64 R6, c[0x0][0x3d0] ;  /* 0x0000f400ff062b82 */ /* 0x000f220000000a00 */
[----:B------:R-:W-:Y:S01]  /*0b20*/  @P5 IADD3 R0, PT, PT, R0, 0x20, RZ ;  /* 0x0000002000005810 */ /* 0x000fe20007ffe0ff */
[----:B------:R4:W5:Y:S06]  /*0b30*/  @P5 LDG.E.128 R232, desc[UR6][R10.64] ;  /* 0x000000060ae85981 */ /* 0x00096c000c1e1d00 */
[----:B------:R-:W4:Y:S01]  /*0b40*/  @P2 LDC.64 R8, c[0x0][0x3e8] ;  /* 0x0000fa00ff082b82 */ /* 0x000f220000000a00 */
[C---:B--2---:R-:W-:Y:S01]  /*0b50*/  @P0 IMAD.WIDE.U32 R20, R0.reuse, 0x10, R20 ;  /* 0x0000001000140825 */ /* 0x044fe200078e0014 */
[----:B------:R-:W5:Y:S03]  /*0b60*/  @P5 LDG.E.128 R40, desc[UR6][R14.64] ;  /* 0x000000060e285981 */ /* 0x000f66000c1e1d00 */
[----:B---3--:R-:W-:Y:S01]  /*0b70*/  @P0 IMAD.WIDE.U32 R28, R0, 0x10, R28 ;  /* 0x00000010001c0825 */ /* 0x008fe200078e001c */
[----:B------:R-:W-:-:S03]  /*0b80*/  @P5 MOV R39, RZ ;  /* 0x000000ff00275202 */ /* 0x000fc60000000f00 */
[----:B------:R-:W-:Y:S01]  /*0b90*/  HFMA2 R74, -RZ, RZ, 0, 0 ;  /* 0x00000000ff4a7431 */ /* 0x000fe200000001ff */
[----:B------:R-:W2:Y:S01]  /*0ba0*/  @P1 LDC.64 R52, c[0x0][0x3d0] ;  /* 0x0000f400ff341b82 */ /* 0x000ea20000000a00 */
[----:B------:R-:W-:Y:S02]  /*0bb0*/  @P0 VIADD R0, R0, 0x20 ;  /* 0x0000002000000836 */ /* 0x000fe40000000000 */
[----:B------:R-:W-:Y:S01]  /*0bc0*/  HFMA2 R22, -RZ, RZ, 0, 0 ;  /* 0x00000000ff167431 */ /* 0x000fe200000001ff */
[----:B------:R-:W5:Y:S04]  /*0bd0*/  @P0 LDG.E.128 R228, desc[UR6][R20.64] ;  /* 0x0000000614e40981 */ /* 0x000f68000c1e1d00 */
[----:B------:R-:W3:Y:S01]  /*0be0*/  @P1 LDC.64 R60, c[0x0][0x3e8] ;  /* 0x0000fa00ff3c1b82 */ /* 0x000ee20000000a00 */
[C---:B------:R-:W-:Y:S01]  /*0bf0*/  @P4 IMAD.WIDE.U32 R36, R0.reuse, 0x10, R36 ;  /* 0x0000001000244825 */ /* 0x040fe200078e0024 */
[----:B------:R-:W5:Y:S03]  /*0c00*/  @P0 LDG.E.128 R48, desc[UR6][R28.64] ;  /* 0x000000061c300981 */ /* 0x000f66000c1e1d00 */
[----:B------:R-:W-:-:S03]  /*0c10*/  @P4 IMAD.WIDE.U32 R44, R0, 0x10, R44 ;  /* 0x00000010002c4825 */ /* 0x000fc600078e002c */
[----:B------:R-:W3:Y:S01]  /*0c20*/  @P6 LDC.64 R84, c[0x0][0x3e8] ;  /* 0x0000fa00ff546b82 */ /* 0x000ee20000000a00 */
[----:B------:R-:W-:-:S07]  /*0c30*/  @P4 VIADD R0, R0, 0x20 ;  /* 0x0000002000004836 */ /* 0x000fce0000000000 */
[----:B------:R-:W3:Y:S01]  /*0c40*/  @P6 LDC.64 R72, c[0x0][0x3d0] ;  /* 0x0000f400ff486b82 */ /* 0x000ee20000000a00 */
[C---:B0-----:R-:W-:Y:S01]  /*0c50*/  @P3 IMAD.WIDE.U32 R2, R0.reuse, 0x10, R2 ;  /* 0x0000001000023825 */ /* 0x041fe200078e0002 */
[----:B------:R-:W-:Y:S01]  /*0c60*/  ISETP.GE.U32.AND P5, PT, R215, 0x140, PT ;  /* 0x00000140d700780c */ /* 0x000fe20003fa6070 */
[----:B------:R-:W5:Y:S02]  /*0c70*/  @P4 LDG.E.128 R224, desc[UR6][R36.64] ;  /* 0x0000000624e04981 */ /* 0x000f64000c1e1d00 */
[C---:B-1----:R-:W-:Y:S01]  /*0c80*/  @P3 IMAD.WIDE.U32 R4, R0.reuse, 0x10, R4 ;  /* 0x0000001000043825 */ /* 0x042fe200078e0004 */
[----:B------:R-:W-:Y:S01]  /*0c90*/  @P3 IADD3 R0, PT, PT, R0, 0x20, RZ ;  /* 0x0000002000003810 */ /* 0x000fe20007ffe0ff */
[----:B------:R-:W5:Y:S04]  /*0ca0*/  @P3 LDG.E.128 R220, desc[UR6][R2.64] ;  /* 0x0000000602dc3981 */ /* 0x000f68000c1e1d00 */
[C---:B----4-:R-:W-:Y:S01]  /*0cb0*/  @P2 IMAD.WIDE.U32 R6, R0.reuse, 0x10, R6 ;  /* 0x0000001000062825 */ /* 0x050fe200078e0006 */
[----:B------:R-:W5:Y:S03]  /*0cc0*/  @P3 LDG.E.128 R64, desc[UR6][R4.64] ;  /* 0x0000000604403981 */ /* 0x000f66000c1e1d00 */
[C---:B------:R-:W-:Y:S01]  /*0cd0*/  @P2 IMAD.WIDE.U32 R8, R0.reuse, 0x10, R8 ;  /* 0x0000001000082825 */ /* 0x040fe200078e0008 */
[----:B------:R-:W5:Y:S03]  /*0ce0*/  @P2 LDG.E.128 R68, desc[UR6][R6.64] ;  /* 0x0000000606442981 */ /* 0x000f66000c1e1d00 */
[----:B------:R-:W-:Y:S01]  /*0cf0*/  @P2 VIADD R0, R0, 0x20 ;  /* 0x0000002000002836 */ /* 0x000fe20000000000 */
[----:B------:R-:W5:Y:S03]  /*0d00*/  @P2 LDG.E.128 R76, desc[UR6][R8.64] ;  /* 0x00000006084c2981 */ /* 0x000f66000c1e1d00 */
[C---:B--2---:R-:W-:Y:S01]  /*0d10*/  @P1 IMAD.WIDE.U32 R52, R0.reuse, 0x10, R52 ;  /* 0x0000001000341825 */ /* 0x044fe200078e0034 */
[----:B------:R-:W5:Y:S03]  /*0d20*/  @P4 LDG.E.128 R56, desc[UR6][R44.64] ;  /* 0x000000062c384981 */ /* 0x000f66000c1e1d00 */
[C---:B---3--:R-:W-:Y:S01]  /*0d30*/  @P1 IMAD.WIDE.U32 R60, R0.reuse, 0x10, R60 ;  /* 0x00000010003c1825 */ /* 0x048fe200078e003c */
[----:B------:R-:W5:Y:S03]  /*0d40*/  @P1 LDG.E.128 R80, desc[UR6][R52.64] ;  /* 0x0000000634501981 */ /* 0x000f66000c1e1d00 */
[----:B------:R-:W-:Y:S01]  /*0d50*/  @P1 VIADD R0, R0, 0x20 ;  /* 0x0000002000001836 */ /* 0x000fe20000000000 */
[----:B------:R0:W5:Y:S03]  /*0d60*/  @P1 LDG.E.128 R88, desc[UR6][R60.64] ;  /* 0x000000063c581981 */ /* 0x000166000c1e1d00 */
[----:B------:R-:W-:-:S05]  /*0d70*/  @P6 IMAD.WIDE.U32 R10, R0, 0x10, R84 ;  /* 0x00000010000a6825 */ /* 0x000fca00078e0054 */
[----:B------:R-:W5:Y:S01]  /*0d80*/  @P6 LDG.E.128 R100, desc[UR6][R10.64] ;  /* 0x000000060a646981 */ /* 0x000f62000c1e1d00 */
[----:B------:R-:W-:Y:S01]  /*0d90*/  @P6 IMAD.WIDE.U32 R72, R0, 0x10, R72 ;  /* 0x0000001000486825 */ /* 0x000fe200078e0048 */
[----:B------:R-:W-:Y:S02]  /*0da0*/  CS2R R96, SRZ ;  /* 0x0000000000607805 */ /* 0x000fe4000001ff00 */
[----:B------:R-:W-:Y:S02]  /*0db0*/  CS2R R84, SRZ ;  /* 0x0000000000547805 */ /* 0x000fe4000001ff00 */
[----:B0-----:R-:W-:Y:S01]  /*0dc0*/  CS2R R60, SRZ ;  /* 0x00000000003c7805 */ /* 0x001fe2000001ff00 */
[----:B------:R-:W-:Y:S01]  /*0dd0*/  IMAD.MOV.U32 R98, RZ, RZ, RZ ;  /* 0x000000ffff627224 */ /* 0x000fe200078e00ff */
[----:B------:R0:W5:Y:S01]  /*0de0*/  @P6 LDG.E.128 R92, desc[UR6][R72.64] ;  /* 0x00000006485c6981 */ /* 0x000162000c1e1d00 */
[----:B------:R-:W-:Y:S01]  /*0df0*/  IMAD.MOV.U32 R86, RZ, RZ, RZ ;  /* 0x000000ffff567224 */ /* 0x000fe200078e00ff */
[----:B------:R-:W-:Y:S01]  /*0e00*/  CS2R R52, SRZ ;  /* 0x0000000000347805 */ /* 0x000fe2000001ff00 */
[----:B------:R-:W-:Y:S01]  /*0e10*/  IMAD.MOV.U32 R62, RZ, RZ, RZ ;  /* 0x000000ffff3e7224 */ /* 0x000fe200078e00ff */
[----:B------:R-:W-:Y:S01]  /*0e20*/  MOV R46, RZ ;  /* 0x000000ff002e7202 */ /* 0x000fe20000000f00 */
[----:B------:R-:W-:Y:S01]  /*0e30*/  IMAD.MOV.U32 R54, RZ, RZ, RZ ;  /* 0x000000ffff367224 */ /* 0x000fe200078e00ff */
[----:B------:R-:W-:Y:S01]  /*0e40*/  CS2R R44, SRZ ;  /* 0x00000000002c7805 */ /* 0x000fe2000001ff00 */
[----:B------:R-:W-:Y:S01]  /*0e50*/  IMAD.MOV.U32 R38, RZ, RZ, RZ ;  /* 0x000000ffff267224 */ /* 0x000fe200078e00ff */
[----:B------:R-:W-:Y:S01]  /*0e60*/  CS2R R36, SRZ ;  /* 0x0000000000247805 */ /* 0x000fe2000001ff00 */
[----:B------:R-:W-:Y:S01]  /*0e70*/  IMAD.MOV.U32 R30, RZ, RZ, RZ ;  /* 0x000000ffff1e7224 */ /* 0x000fe200078e00ff */
[----:B0-----:R-:W-:-:S02]  /*0e80*/  CS2R R72, SRZ ;  /* 0x0000000000487805 */ /* 0x001fc4000001ff00 */
[----:B------:R-:W-:Y:S02]  /*0e90*/  CS2R R28, SRZ ;  /* 0x00000000001c7805 */ /* 0x000fe4000001ff00 */
        /* <DEDUP_REMOVED lines=35> */
.L_x_32759:
[----:B------:R-:W-:Y:S05]  /*10d0*/  BSYNC.RECONVERGENT B0 ;  /* 0x0000000000007941 */ /* 0x000fea0003800200 */
.L_x_32757:
[----:B------:R-:W0:Y:S01]  /*10e0*/  S2UR UR5, SR_CTAID.X ;  /* 0x00000000000579c3 */ /* 0x000e220000002500 */
[----:B------:R-:W1:Y:S01]  /*10f0*/  LDCU UR8, c[0x0][0x384] ;  /* 0x00007080ff0877ac */ /* 0x000e620008000800 */
[----:B------:R-:W-:Y:S01]  /*1100*/  SHF.R.U32.HI R0, RZ, 0x5, R213 ;  /* 0x00000005ff007819 */ /* 0x000fe200000116d5 */
[----:B0-----:R-:W-:-:S06]  /*1110*/  USHF.L.U32 UR4, UR5, 0x2, URZ ;  /* 0x0000000205047899 */ /* 0x001fcc00080006ff */
[----:B------:R-:W-:-:S04]  /*1120*/  LOP3.LUT R15, R0, UR4, RZ, 0xfc, !PT ;  /* 0x00000004000f7c12 */ /* 0x000fc8000f8efcff */
[----:B-1----:R-:W-:-:S13]  /*1130*/  ISETP.GE.AND P0, PT, R15, UR8, PT ;  /* 0x000000080f007c0c */ /* 0x002fda000bf06270 */
        /* <DEDUP_REMOVED lines=9> */
[----:B------:R-:W-:Y:S01]  /*11d0*/  VIADD R4, R16, 0x9e3779b9 ;  /* 0x9e3779b910047836 */ /* 0x000fe20000000000 */
[----:B------:R-:W-:Y:S01]  /*11e0*/  PRMT R217, R113, 0x7632, R217 ;  /* 0x0000763271d97816 */ /* 0x000fe200000000d9 */
[----:B------:R-:W-:Y:S01]  /*11f0*/  STL.S16 [R1+0x1c4], R244 ;  /* 0x0001c4f401007387 */ /* 0x000fe20000100600 */
[----:B------:R-:W-:Y:S01]  /*1200*/  PRMT R216, R109, 0x7632, R216 ;  /* 0x000076326dd87816 */ /* 0x000fe200000000d8 */
[----:B------:R-:W-:Y:S01]  /*1210*/  IMAD R7, R214, -0x2daee0ad, RZ ;  /* 0xd2511f53d6077824 */ /* 0x000fe200078e02ff */
        /* <DEDUP_REMOVED lines=10> */
[----:B------:R-:W-:Y:S01]  /*12c0*/  PRMT R206, R94, 0x7632, R206 ;  /* 0x000076325ece7816 */ /* 0x000fe200000000ce */
[----:B0-----:R-:W-:Y:S01]  /*12d0*/  IMAD R213, R0, UR5, R213 ;  /* 0x0000000500d57c24 */ /* 0x001fe2000f8e02d5 */
        /* <DEDUP_REMOVED lines=10> */
[----:B------:R-:W-:Y:S01]  /*1380*/  LOP3.LUT R3, R3, R17, RZ, 0x3c, !PT ;  /* 0x0000001103037212 */ /* 0x000fe200078e3cff */
[----:B------:R-:W0:Y:S01]  /*1390*/  LDCU.64 UR10, c[0x0][0x408] ;  /* 0x00008100ff0a77ac */ /* 0x000e220008000a00 */
        /* <DEDUP_REMOVED lines=8> */
[----:B------:R-:W-:Y:S01]  /*1420*/  LOP3.LUT R0, R13, R0, R16, 0x96, !PT ;  /* 0x000000000d007212 */ /* 0x000fe200078e9610 */
[----:B------:R-:W-:Y:S01]  /*1430*/  STL.S16 [R1+0x1a0], R207 ;  /* 0x0001a0cf01007387 */ /* 0x000fe20000100600 */
[----:B------:R-:W-:Y:S01]  /*1440*/  PRMT R196, R81, 0x7632, R196 ;  /* 0x0000763251c47816 */ /* 0x000fe200000000c4 */
[----:B------:R-:W4:Y:S01]  /*1450*/  LDCU.64 UR4, c[0x0][0x3a0] ;  /* 0x00007400ff0477ac */ /* 0x000f220008000a00 */
[----:B------:R-:W-:Y:S01]  /*1460*/  PRMT R195, R84, 0x7632, R195 ;  /* 0x0000763254c37816 */ /* 0x000fe200000000c3 */
        /* <DEDUP_REMOVED lines=8> */
[----:B------:R-:W-:Y:S02]  /*14f0*/  IADD3 R8, PT, PT, R17, -0x4498517b, RZ ;  /* 0xbb67ae8511087810 */ /* 0x000fe40007ffe0ff */
[----:B------:R-:W-:Y:S01]  /*1500*/  LOP3.LUT R2, R4, R5, R2, 0x96, !PT ;  /* 0x0000000504027212 */ /* 0x000fe200078e9602 */
        /* <DEDUP_REMOVED lines=10> */
[----:B------:R-:W-:Y:S01]  /*15b0*/  VIADD R7, R17, 0x76cf5d0a ;  /* 0x76cf5d0a11077836 */ /* 0x000fe20000000000 */
        /* <DEDUP_REMOVED lines=9> */
[----:B------:R-:W-:Y:S02]  /*1650*/  PRMT R182, R222, 0x7632, R182 ;  /* 0x00007632deb67816 */ /* 0x000fe400000000b6 */
        /* <DEDUP_REMOVED lines=11> */
[----:B------:R-:W-:Y:S01]  /*1710*/  VIADD R8, R17, 0x32370b8f ;  /* 0x32370b8f11087836 */ /* 0x000fe20000000000 */
[----:B------:R-:W-:Y:S01]  /*1720*/  LOP3.LUT R0, R4, R3, R0, 0x96, !PT ;  /* 0x0000000304007212 */ /* 0x000fe200078e9600 */
[----:B------:R-:W-:Y:S01]  /*1730*/  STL.S16 [R1+0x16c], R194 ;  /* 0x00016cc201007387 */ /* 0x000fe20000100600 */
[----:B------:R-:W-:Y:S01]  /*1740*/  PRMT R176, R227, 0x7632, R176 ;  /* 0x00007632e3b07816 */ /* 0x000fe200000000b0 */
[----:B------:R-:W-:Y:S01]  /*1750*/  IMAD R3, R6, -0x326172a9, RZ ;  /* 0xcd9e8d5706037824 */ /* 0x000fe200078e02ff */
[----:B------:R-:W-:Y:S01]  /*1760*/  PRMT R175, R54, 0x7632, R175 ;  /* 0x0000763236af7816 */ /* 0x000fe200000000af */
[----:B------:R-:W-:Y:S01]  /*1770*/  STL.S16 [R1+0x168], R193 ;  /* 0x000168c101007387 */ /* 0x000fe20000100600 */
[----:B------:R-:W-:Y:S01]  /*1780*/  IADD3 R4, PT, PT, R16, -0x255992d5, RZ ;  /* 0xdaa66d2b10047810 */ /* 0x000fe20007ffe0ff */
[----:B------:R-:W-:Y:S01]  /*1790*/  IMAD.HI.U32 R6, R0, -0x2daee0ad, RZ ;  /* 0xd2511f5300067827 */ /* 0x000fe200078e00ff */
[----:B------:R-:W-:Y:S01]  /*17a0*/  PRMT R174, R226, 0x7632, R174 ;  /* 0x00007632e2ae7816 */ /* 0x000fe200000000ae */
[----:B------:R-:W-:Y:S01]  /*17b0*/  STL.S16 [R1+0x164], R192 ;  /* 0x000164c001007387 */ /* 0x000fe20000100600 */
[----:B------:R-:W-:Y:S01]  /*17c0*/  PRMT R173, R53, 0x7632, R173 ;  /* 0x0000763235ad7816 */ /* 0x000fe200000000ad */
[----:B------:R-:W-:Y:S01]  /*17d0*/  IMAD R5, R5, -0x326172a9, RZ ;  /* 0xcd9e8d5705057824 */ /* 0x000fe200078e02ff */
[----:B------:R-:W-:Y:S01]  /*17e0*/  PRMT R172, R225, 0x7632, R172 ;  /* 0x00007632e1ac7816 */ /* 0x000fe200000000ac */
[----:B------:R-:W-:Y:S01]  /*17f0*/  STL.S16 [R1+0x160], R191 ;  /* 0x000160bf01007387 */ /* 0x000fe20000100600 */
[----:B------:R-:W-:-:S02]  /*1800*/  PRMT R171, R52, 0x7632, R171 ;  /* 0x0000763234ab7816 */ /* 0x000fc400000000ab */
[----:B------:R-:W-:Y:S01]  /*1810*/  LOP3.LUT R2, R4, R3, R2, 0x96, !PT ;  /* 0x0000000304027212 */ /* 0x000fe200078e9602 */
[----:B------:R-:W-:Y:S01]  /*1820*/  STL.S16 [R1+0x15c], R190 ;  /* 0x00015cbe01007387 */ /* 0x000fe20000100600 */
[----:B------:R-:W-:Y:S02]  /*1830*/  PRMT R170, R224, 0x7632, R170 ;  /* 0x00007632e0aa7816 */ /* 0x000fe400000000aa */
        /* <DEDUP_REMOVED lines=20> */
[----:B------:R-:W-:Y:S02]  /*1980*/  IADD3 R3, PT, PT, R16, 0x78dde6e4, RZ ;  /* 0x78dde6e410037810 */ /* 0x000fe40007ffe0ff */
        /* <DEDUP_REMOVED lines=41> */
[----:B------:R-:W-:Y:S01]  /*1c20*/  IADD3 R7, PT, PT, R17, 0x646e171e, RZ ;  /* 0x646e171e11077810 */ /* 0x000fe20007ffe0ff */
[----:B------:R-:W-:Y:S01]  /*1c30*/  IMAD.HI.U32 R0, R6, -0x326172a9, RZ ;  /* 0xcd9e8d5706007827 */ /* 0x000fe200078e00ff */
        /* <DEDUP_REMOVED lines=28> */
[----:B------:R-:W-:Y:S01]  /*1e00*/  IMAD R5, R5, -0x326172a9, RZ ;  /* 0xcd9e8d5705057824 */ /* 0x000fe200078e02ff */
[----:B------:R-:W-:Y:S01]  /*1e10*/  PRMT R131, R101, 0x7632, R131 ;  /* 0x0000763265837816 */ /* 0x000fe20000000083 */
[----:B------:R-:W-:Y:S01]  /*1e20*/  STL.S16 [R1+0xf4], R164 ;  /* 0x0000f4a401007387 */ /* 0x000fe20000100600 */
[----:B------:R-:W-:Y:S02]  /*1e30*/  IADD3 R8, PT, PT, R17, 0x1fd5c5a3, RZ ;  /* 0x1fd5c5a311087810 */ /* 0x000fe40007ffe0ff */
        /* <DEDUP_REMOVED lines=25> */
[----:B------:R-:W-:Y:S02]  /*1fd0*/  LOP3.LUT R4, R8, R7, R4, 0x96, !PT ;  /* 0x0000000708047212 */ /* 0x000fe400078e9604 */
[----:B------:R-:W-:Y:S01]  /*1fe0*/  PRMT R120, R66, 0x7632, R120 ;  /* 0x0000763242787816 */ /* 0x000fe20000000078 */
[----:B------:R-:W-:Y:S01]  /*1ff0*/  STL.S16 [R1+0xd4], R156 ;  /* 0x0000d49c01007387 */ /* 0x000fe20000100600 */
[----:B------:R-:W-:Y:S01]  /*2000*/  PRMT R119, R65, 0x7632, R119 ;  /* 0x0000763241777816 */ /* 0x000fe20000000077 */
[----:B------:R-:W-:Y:S01]  /*2010*/  IMAD.HI.U32 R212, R4, -0x326172a9, RZ ;  /* 0xcd9e8d5704d47827 */ /* 0x000fe200078e00ff */
[----:B------:R-:W-:Y:S01]  /*2020*/  PRMT R118, R64, 0x7632, R118 ;  /* 0x0000763240767816 */ /* 0x000fe20000000076 */
[----:B------:R-:W-:Y:S01]  /*2030*/  STL.S16 [R1+0xd0], R155 ;  /* 0x0000d09b01007387 */ /* 0x000fe20000100600 */
[----:B------:R-:W-:-:S02]  /*2040*/  PRMT R14, R59, 0x7632, R14 ;  /* 0x000076323b0e7816 */ /* 0x000fc4000000000e */
        /* <DEDUP_REMOVED lines=11> */
[----:B------:R-:W-:Y:S01]  /*2100*/  VIADD R3, R17, 0x96a522ad ;  /* 0x96a522ad11037836 */ /* 0x000fe20000000000 */
        /* <DEDUP_REMOVED lines=8> */
[----:B------:R-:W-:Y:S02]  /*2190*/  PRMT R6, R42, 0x7632, R6 ;  /* 0x000076322a067816 */ /* 0x000fe40000000006 */
[----:B------:R-:W-:Y:S01]  /*21a0*/  PRMT R5, R41, 0x7632, R5 ;  /* 0x0000763229057816 */ /* 0x000fe20000000005 */
[----:B------:R-:W-:Y:S01]  /*21b0*/  STL.S16 [R1+0xb4], R148 ;  /* 0x0000b49401007387 */ /* 0x000fe20000100600 */
[----:B------:R-:W-:-:S02]  /*21c0*/  LOP3.LUT R19, R3, R2, R19, 0x96, !PT ;  /* 0x0000000203137212 */ /* 0x000fc400078e9613 */
[----:B------:R-:W-:Y:S01]  /*21d0*/  PRMT R3, R35, 0x7632, R3 ;  /* 0x0000763223037816 */ /* 0x000fe20000000003 */
[----:B------:R-:W-:Y:S01]  /*21e0*/  STL.S16 [R1+0xb0], R147 ;  /* 0x0000b09301007387 */ /* 0x000fe20000100600 */
[----:B------:R-:W-:Y:S02]  /*21f0*/  PRMT R2, R34, 0x7632, R2 ;  /* 0x0000763222027816 */ /* 0x000fe40000000002 */
[----:B------:R-:W-:Y:S01]  /*2200*/  LOP3.LUT R18, R18, 0x3, RZ, 0xc0, !PT ;  /* 0x0000000312127812 */ /* 0x000fe200078ec0ff */
        /* <DEDUP_REMOVED lines=36> */
[----:B------:R-:W-:Y:S01]  /*2450*/  STL.S16 [R1+0x30], R117 ;  /* 0x0000307501007387 */ /* 0x000fe20000100600 */
[----:B-1----:R-:W-:Y:S01]  /*2460*/  IMAD R14, R4, -0x326172a9, RZ ;  /* 0xcd9e8d57040e7824 */ /* 0x002fe200078e02ff */
[----:B------:R-:W-:-:S02]  /*2470*/  PRMT R4, R40, 0x7632, R4 ;  /* 0x0000763228047816 */ /* 0x000fc40000000004 */
[----:B------:R-:W-:Y:S01]  /*2480*/  STL.S16 [R1+0x2c], R116 ;  /* 0x00002c7401007387 */ /* 0x000fe20000100600 */
[----:B--2---:R-:W-:Y:S01]  /*2490*/  IMAD R12, R0, -0x2daee0ad, RZ ;  /* 0xd2511f53000c7824 */ /* 0x004fe200078e02ff */
[----:B------:R-:W-:Y:S02]  /*24a0*/  PRMT R0, R33, 0x7632, R0 ;  /* 0x0000763221007816 */ /* 0x000fe40000000000 */
[----:B------:R1:W-:Y:S04]  /*24b0*/  STL.S16 [R1+0x28], R11 ;  /* 0x0000280b01007387 */ /* 0x0003e80000100600 */
[----:B------:R2:W-:Y:S04]  /*24c0*/  STL.S16 [R1+0x24], R10 ;  /* 0x0000240a01007387 */ /* 0x0005e80000100600 */
[----:B------:R2:W-:Y:S01]  /*24d0*/  STL.S16 [R1+0x20], R9 ;  /* 0x0000200901007387 */ /* 0x0005e20000100600 */
[----:B-1----:R-:W-:-:S03]  /*24e0*/  IMAD.MOV.U32 R11, RZ, RZ, RZ ;  /* 0x000000ffff0b7224 */ /* 0x002fc600078e00ff */
        /* <DEDUP_REMOVED lines=8> */
.L_x_33931:
[----:B------:R-:W0:Y:S08]  /*2570*/  LDC.64 R208, c[0x0][0x3f0] ;  /* 0x0000fc00ffd07b82 */ /* 0x000e300000000a00 */
[----:B------:R-:W1:Y:S01]  /*2580*/  LDC R210, c[0x0][0x388] ;  /* 0x0000e200ffd27b82 */ /* 0x000e620000000800 */
[----:B0-----:R-:W-:-:S05]  /*2590*/  IMAD.WIDE R208, R15, 0x4, R208 ;  /* 0x000000040fd07825 */ /* 0x001fca00078e02d0 */
[----:B--2---:R0:W2:Y:S02]  /*25a0*/  LDG.E R0, desc[UR6][R208.64] ;  /* 0x00000006d0007981 */ /* 0x0040a4000c1e1900 */
        /* <DEDUP_REMOVED lines=24> */
.L_x_32763:
[----:B------:R-:W-:Y:S05]  /*2730*/  BSYNC.RECONVERGENT B1 ;  /* 0x0000000000017941 */ /* 0x000fea0003800200 */
.L_x_32762:
[----:B------:R-:W-:Y:S01]  /*2740*/  UISETP.NE.U32.AND UP0, UPT, UR4, URZ, UPT ;  /* 0x000000ff0400728c */ /* 0x000fe2000bf05070 */
[----:B------:R-:W-:Y:S03]  /*2750*/  BSSY.RECONVERGENT B1, `(.L_x_32764) ;  /* 0x00006a3000017945 */ /* 0x000fe60003800200 */
[----:B------:R-:W-:-:S09]  /*2760*/  UISETP.NE.AND.EX UP0, UPT, UR5, URZ, UPT, UP0 ;  /* 0x000000ff0500728c */ /* 0x000fd2000bf05300 */
[----:B------:R-:W-:Y:S05]  /*2770*/  BRA.U !UP0, `(.L_x_32765) ;  /* 0x00000035084c7547 */ /* 0x000fea000b800000 */
[----:B------:R-:W0:Y:S02]  /*2780*/  LDC.64 R124, c[0x0][0x3a0] ;  /* 0x0000e800ff7c7b82 */ /* 0x000e240000000a00 */
[----:B0-----:R-:W-:-:S05]  /*2790*/  IMAD.WIDE.U32 R124, R209, 0x20, R124 ;  /* 0x00000020d17c7825 */ /* 0x001fca00078e007c */
[----:B------:R-:W2:Y:S04]  /*27a0*/  LDG.E.128 R120, desc[UR6][R124.64] ;  /* 0x000000067c787981 */ /* 0x000ea8000c1e1d00 */
[----:B------:R-:W5:Y:S01]  /*27b0*/  LDG.E.128 R124, desc[UR6][R124.64+0x10] ;  /* 0x000010067c7c7981 */ /* 0x000f62000c1e1d00 */
[----:B------:R-:W-:Y:S01]  /*27c0*/  ISETP.GT.AND P1, PT, R0, RZ, PT ;  /* 0x000000ff0000720c */ /* 0x000fe20003f24270 */
[----:B------:R-:W-:-:S12]  /*27d0*/  BSSY.RECONVERGENT B2, `(.L_x_32766) ;  /* 0x000006b000027945 */ /* 0x000fd80003800200 */
[----:B------:R-:W-:Y:S01]  /*27e0*/  @!P1 IMAD.MOV.U32 R216, RZ, RZ, R12 ;  /* 0x000000ffffd89224 */ /* 0x000fe200078e000c */
        /* <DEDUP_REMOVED lines=19> */
.L_x_32770:
        /* <DEDUP_REMOVED lines=13> */
.L_x_32772:
[----:B------:R-:W-:Y:S05]  /*29f0*/  BSYNC.RECONVERGENT B4 ;  /* 0x0000000000047941 */ /* 0x000fea0003800200 */
.L_x_32771:
        /* <DEDUP_REMOVED lines=51> */
[----:B------:R-:W-:Y:S01]  /*2d30*/  IMAD.WIDE.U32 R216, R216, -0x2daee0ad, RZ ;  /* 0xd2511f53d8d87825 */ /* 0x000fe200078e00ff */
[----:B------:R-:W-:-:S03]  /*2d40*/  LOP3.LUT R18, R10, R18, R129, 0x96, !PT ;  /* 0x000000120a127212 */ /* 0x000fc600078e9681 */
[----:B------:R-:W-:Y:S02]  /*2d50*/  IMAD.MOV.U32 R10, RZ, RZ, R12 ;  /* 0x000000ffff0a7224 */ /* 0x000fe400078e000c */
[----:B------:R-:W-:-:S05]  /*2d60*/  IMAD.WIDE.U32 R18, R18, -0x326172a9, RZ ;  /* 0xcd9e8d5712127825 */ /* 0x000fca00078e00ff */
[----:B------:R-:W-:Y:S01]  /*2d70*/  LOP3.LUT R212, R212, R130, R19, 0x96, !PT ;  /* 0x00000082d4d47212 */ /* 0x000fe200078e9613 */
[----:B------:R-:W-:Y:S01]  /*2d80*/  VIADD R19, R17, 0x96a522ad ;  /* 0x96a522ad11137836 */ /* 0x000fe20000000000 */
[----:B------:R-:W-:Y:S01]  /*2d90*/  MOV R14, R18 ;  /* 0x00000012000e7202 */ /* 0x000fe20000000f00 */
[----:B------:R-:W-:-:S03]  /*2da0*/  IMAD.MOV.U32 R130, RZ, RZ, RZ ;  /* 0x000000ffff827224 */ /* 0x000fc600078e00ff */
[----:B------:R-:W-:-:S07]  /*2db0*/  LOP3.LUT R19, R19, R128, R217, 0x96, !PT ;  /* 0x0000008013137212 */ /* 0x000fce00078e96d9 */
.L_x_32769:
[----:B------:R-:W-:Y:S05]  /*2dc0*/  BSYNC.RECONVERGENT B3 ;  /* 0x0000000000037941 */ /* 0x000fea0003800200 */
.L_x_32768:
        /* <DEDUP_REMOVED lines=11> */
.L_x_32767:
[----:B------:R-:W-:Y:S05]  /*2e80*/  BSYNC.RECONVERGENT B2 ;  /* 0x0000000000027941 */ /* 0x000fea0003800200 */
.L_x_32766:
[----:B------:R-:W-:Y:S01]  /*2e90*/  BSSY.RECONVERGENT B2, `(.L_x_32773) ;  /* 0x0000069000027945 */ /* 0x000fe20003800200 */
[----:B------:R-:W-:Y:S01]  /*2ea0*/  MOV R18, R130 ;  /* 0x0000008200127202 */ /* 0x000fe20000000f00 */
[----:B------:R-:W-:Y:S02]  /*2eb0*/  IMAD.MOV.U32 R129, RZ, RZ, R121 ;  /* 0x000000ffff817224 */ /* 0x000fe400078e0079 */
        /* <DEDUP_REMOVED lines=14> */
.L_x_32777:
        /* <DEDUP_REMOVED lines=13> */
.L_x_32779:
[----:B------:R-:W-:Y:S05]  /*3070*/  BSYNC.RECONVERGENT B4 ;  /* 0x0000000000047941 */ /* 0x000fea0003800200 */
.L_x_32778:
        /* <DEDUP_REMOVED lines=56> */
[----:B------:R-:W-:-:S04]  /*3400*/  MOV R14, R130 ;  /* 0x00000082000e7202 */ /* 0x000fc80000000f00 */
[----:B------:R-:W-:Y:S01]  /*3410*/  LOP3.LUT R19, R9, R132, R19, 0x96, !PT ;  /* 0x0000008409137212 */ /* 0x000fe200078e9613 */
[----:B------:R-:W-:Y:S02]  /*3420*/  IMAD.MOV.U32 R9, RZ, RZ, R216 ;  /* 0x000000ffff097224 */ /* 0x000fe400078e00d8 */
[----:B------:R-:W-:Y:S02]  /*3430*/  IMAD.MOV.U32 R216, RZ, RZ, R18 ;  /* 0x000000ffffd87224 */ /* 0x000fe400078e0012 */
[----:B------:R-:W-:-:S07]  /*3440*/  HFMA2 R18, -RZ, RZ, 0, 0 ;  /* 0x00000000ff127431 */ /* 0x000fce00000001ff */
.L_x_32776:
[----:B------:R-:W-:Y:S05]  /*3450*/  BSYNC.RECONVERGENT B3 ;  /* 0x0000000000037941 */ /* 0x000fea0003800200 */
.L_x_32775:
        /* <DEDUP_REMOVED lines=10> */
[----:B------:R-:W-:Y:S01]  /*3500*/  FFMA.FTZ R129, R129, R9, R121 ;  /* 0x0000000981817223 */ /* 0x000fe20000010079 */
[----:B------:R-:W-:-:S07]  /*3510*/  SEL R9, RZ, 0x1, P2 ;  /* 0x00000001ff097807 */ /* 0x000fce0001000000 */
.L_x_32774:
[----:B------:R-:W-:Y:S05]  /*3520*/  BSYNC.RECONVERGENT B2 ;  /* 0x0000000000027941 */ /* 0x000fea0003800200 */
.L_x_32773:
[----:B------:R-:W-:Y:S01]  /*3530*/  BSSY.RECONVERGENT B2, `(.L_x_32780) ;  /* 0x0000068000027945 */ /* 0x000fe20003800200 */
[----:B------:R-:W-:Y:S02]  /*3540*/  IMAD.MOV.U32 R12, RZ, RZ, R18 ;  /* 0x000000ffff0c7224 */ /* 0x000fe400078e0012 */
        /* <DEDUP_REMOVED lines=15> */
.L_x_32784:
        /* <DEDUP_REMOVED lines=13> */
.L_x_32786:
[----:B------:R-:W-:Y:S05]  /*3710*/  BSYNC.RECONVERGENT B4 ;  /* 0x0000000000047941 */ /* 0x000fea0003800200 */
.L_x_32785:
        /* <DEDUP_REMOVED lines=59> */
[----:B------:R-:W-:Y:S01]  /*3ad0*/  IMAD.MOV.U32 R8, RZ, RZ, R216 ;  /* 0x000000ffff087224 */ /* 0x000fe200078e00d8 */
[----:B------:R-:W-:-:S07]  /*3ae0*/  MOV R216, R18 ;  /* 0x0000001200d87202 */ /* 0x000fce0000000f00 */
.L_x_32783:
[----:B------:R-:W-:Y:S05]  /*3af0*/  BSYNC.RECONVERGENT B3 ;  /* 0x0000000000037941 */ /* 0x000fea0003800200 */
.L_x_32782:
        /* <DEDUP_REMOVED lines=11> */
.L_x_32781:
[----:B------:R-:W-:Y:S05]  /*3bb0*/  BSYNC.RECONVERGENT B2 ;  /* 0x0000000000027941 */ /* 0x000fea0003800200 */
.L_x_32780:
[----:B------:R-:W-:Y:S01]  /*3bc0*/  BSSY.RECONVERGENT B2, `(.L_x_32787) ;  /* 0x0000069000027945 */ /* 0x000fe20003800200 */
[----:B------:R-:W-:Y:S01]  /*3bd0*/  IMAD.MOV.U32 R18, RZ, RZ, R12 ;  /* 0x000000ffff127224 */ /* 0x000fe200078e000c */
[----:B------:R-:W-:Y:S02]  /*3be0*/  MOV R131, R123 ;  /* 0x0000007b00837202 */ /* 0x000fe40000000f00 */
        /* <DEDUP_REMOVED lines=14> */
.L_x_32791:
        /* <DEDUP_REMOVED lines=13> */
.L_x_32793:
[----:B------:R-:W-:Y:S05]  /*3da0*/  BSYNC.RECONVERGENT B4 ;  /* 0x0000000000047941 */ /* 0x000fea0003800200 */
.L_x_32792:
[----:B------:R-:W-:Y:S01]  /*3db0*/  LOP3.LUT R132, R11, R135, R17, 0x96, !PT ;  /* 0x000000870b847212 */ /* 0x000fe200078e9611 */
[----:B------:R-:W-:Y:S01]  /*3dc0*/  IMAD.WIDE.U32 R18, R213, -0x326172a9, RZ ;  /* 0xcd9e8d57d5127825 */ /* 0x000fe200078e00ff */
[----:B------:R-:W-:Y:S02]  /*3dd0*/  IADD3 R7, PT, PT, R17, -0x4498517b, RZ ;  /* 0xbb67ae8511077810 */ /* 0x000fe40007ffe0ff */
[C---:B------:R-:W-:Y:S01]  /*3de0*/  IADD3 R212, PT, PT, R16.reuse, -0x700cb87f, RZ ;  /* 0x8ff3478110d47810 */ /* 0x040fe20007ffe0ff */
[----:B------:R-:W-:Y:S01]  /*3df0*/  VIADD R135, R16, 0x9e3779b9 ;  /* 0x9e3779b910877836 */ /* 0x000fe20000000000 */
[----:B------:R-:W-:Y:S01]  /*3e00*/  LOP3.LUT R19, R13, R19, R16, 0x96, !PT ;  /* 0x000000130d137212 */ /* 0x000fe200078e9610 */
[----:B------:R-:W-:-:S05]  /*3e10*/  IMAD.WIDE.U32 R132, R132, -0x326172a9, RZ ;  /* 0xcd9e8d5784847825 */ /* 0x000fca00078e00ff */
        /* <DEDUP_REMOVED lines=49> */
[----:B------:R-:W-:-:S05]  /*4130*/  IMAD.WIDE.U32 R18, R19, -0x2daee0ad, RZ ;  /* 0xd2511f5313127825 */ /* 0x000fca00078e00ff */
[----:B------:R-:W-:Y:S02]  /*4140*/  LOP3.LUT R19, R7, R134, R19, 0x96, !PT ;  /* 0x0000008607137212 */ /* 0x000fe400078e9613 */
[----:B------:R-:W-:Y:S01]  /*4150*/  MOV R7, R216 ;  /* 0x000000d800077202 */ /* 0x000fe20000000f00 */
[----:B------:R-:W-:Y:S02]  /*4160*/  IMAD.MOV.U32 R216, RZ, RZ, R18 ;  /* 0x000000ffffd87224 */ /* 0x000fe400078e0012 */
[----:B------:R-:W-:-:S07]  /*4170*/  IMAD.MOV.U32 R18, RZ, RZ, RZ ;  /* 0x000000ffff127224 */ /* 0x000fce00078e00ff */
.L_x_32790:
[----:B------:R-:W-:Y:S05]  /*4180*/  BSYNC.RECONVERGENT B3 ;  /* 0x0000000000037941 */ /* 0x000fea0003800200 */
.L_x_32789:
        /* <DEDUP_REMOVED lines=10> */
[----:B------:R-:W-:Y:S01]  /*4230*/  FFMA.FTZ R131, R131, R7, R123 ;  /* 0x0000000783837223 */ /* 0x000fe2000001007b */
[----:B------:R-:W-:-:S07]  /*4240*/  SEL R7, RZ, 0x1, P2 ;  /* 0x00000001ff077807 */ /* 0x000fce0001000000 */
.L_x_32788:
[----:B------:R-:W-:Y:S05]  /*4250*/  BSYNC.RECONVERGENT B2 ;  /* 0x0000000000027941 */ /* 0x000fea0003800200 */
.L_x_32787:
[----:B------:R-:W-:Y:S01]  /*4260*/  BSSY.RECONVERGENT B2, `(.L_x_32794) ;  /* 0x0000068000027945 */ /* 0x000fe20003800200 */
[----:B------:R-:W-:Y:S01]  /*4270*/  MOV R12, R18 ;  /* 0x00000012000c7202 */ /* 0x000fe20000000f00 */
[----:B-----5:R-:W-:Y:S02]  /*4280*/  IMAD.MOV.U32 R132, RZ, RZ, R124 ;  /* 0x000000ffff847224 */ /* 0x020fe400078e007c */
        /* <DEDUP_REMOVED lines=14> */
.L_x_32798:
        /* <DEDUP_REMOVED lines=13> */
.L_x_32800:
[----:B------:R-:W-:Y:S05]  /*4440*/  BSYNC.RECONVERGENT B4 ;  /* 0x0000000000047941 */ /* 0x000fea0003800200 */
.L_x_32799:
        /* <DEDUP_REMOVED lines=60> */
[----:B------:R-:W-:-:S07]  /*4810*/  IMAD.MOV.U32 R216, RZ, RZ, R18 ;  /* 0x000000ffffd87224 */ /* 0x000fce00078e0012 */
.L_x_32797:
[----:B------:R-:W-:Y:S05]  /*4820*/  BSYNC.RECONVERGENT B3 ;  /* 0x0000000000037941 */ /* 0x000fea0003800200 */
.L_x_32796:
[----:B------:R-:W-:Y:S01]  /*4830*/  I2FP.F32.U32 R6, R6 ;  /* 0x0000000600067245 */ /* 0x000fe20000201000 */
[----:B------:R-:W-:-:S04]  /*4840*/  IMAD.MOV.U32 R18, RZ, RZ, 0x2f800000 ;  /* 0x2f800000ff127424 */ /* 0x000fc800078e00ff */
        /* <DEDUP_REMOVED lines=9> */
.L_x_32795:
[----:B------:R-:W-:Y:S05]  /*48e0*/  BSYNC.RECONVERGENT B2 ;  /* 0x0000000000027941 */ /* 0x000fea0003800200 */
.L_x_32794:
        /* <DEDUP_REMOVED lines=17> */
.L_x_32805:
        /* <DEDUP_REMOVED lines=13> */
.L_x_32807:
[----:B------:R-:W-:Y:S05]  /*4ad0*/  BSYNC.RECONVERGENT B4 ;  /* 0x0000000000047941 */ /* 0x000fea0003800200 */
.L_x_32806:
        /* <DEDUP_REMOVED lines=61> */
.L_x_32804:
[----:B------:R-:W-:Y:S05]  /*4eb0*/  BSYNC.RECONVERGENT B3 ;  /* 0x0000000000037941 */ /* 0x000fea0003800200 */
.L_x_32803:
[----:B------:R-:W-:Y:S01]  /*4ec0*/  I2FP.F32.U32 R5, R5 ;  /* 0x0000000500057245 */ /* 0x000fe20000201000 */
[----:B------:R-:W-:-:S04]  /*4ed0*/  IMAD.MOV.U32 R12, RZ, RZ, 0x2f800000 ;  /* 0x2f800000ff0c7424 */ /* 0x000fc800078e00ff */
[----:B------:R-:W-:-:S05]  /*4ee0*/  FFMA.FTZ R5, R5, R12, 1.1641532182693481445e-10 ;  /* 0x2f00000005057423 */ /* 0x000fca000001000c */
[----:B------:R-:W-:Y:S02]  /*4ef0*/  FSETP.GTU.FTZ.AND P2, PT, R5, UR8, PT ;  /* 0x0000000805007c0b */ /* 0x000fe4000bf5c000 */
[----:B------:R-:W-:-:S04]  /*4f00*/  PRMT R5, R118, 0x7632, R5 ;  /* 0x0000763276057816 */ /* 0x000fc80000000005 */
[----:B------:R-:W-:-:S05]  /*4f10*/  SHF.L.U32 R5, R5, 0x10, RZ ;  /* 0x0000001005057819 */ /* 0x000fca00000006ff */
[----:B------:R-:W-:-:S04]  /*4f20*/  FMUL.FTZ R5, R5, UR11 ;  /* 0x0000000b05057c20 */ /* 0x000fc80008410000 */
[----:B------:R-:W-:-:S05]  /*4f30*/  FMUL.FTZ R5, R5, UR10 ;  /* 0x0000000a05057c20 */ /* 0x000fca0008410000 */
[----:B------:R-:W-:Y:S01]  /*4f40*/  FSEL R133, R5, RZ, !P2 ;  /* 0x000000ff05857208 */ /* 0x000fe20005000000 */
[----:B------:R-:W-:-:S04]  /*4f50*/  IMAD.U32 R5, R247, 0x10000, RZ ;  /* 0x00010000f7057824 */ /* 0x000fc800078e00ff */
[----:B------:R-:W-:Y:S01]  /*4f60*/  FFMA.FTZ R133, R133, R5, R125 ;  /* 0x0000000585857223 */ /* 0x000fe2000001007d */
[----:B------:R-:W-:-:S07]  /*4f70*/  SEL R5, RZ, 0x1, P2 ;  /* 0x00000001ff057807 */ /* 0x000fce0001000000 */
.L_x_32802:
[----:B------:R-:W-:Y:S05]  /*4f80*/  BSYNC.RECONVERGENT B2 ;  /* 0x0000000000027941 */ /* 0x000fea0003800200 */
.L_x_32801:
        /* <DEDUP_REMOVED lines=17> */
.L_x_32812:
        /* <DEDUP_REMOVED lines=13> */
.L_x_32814:
[----:B------:R-:W-:Y:S05]  /*5170*/  BSYNC.RECONVERGENT B4 ;  /* 0x0000000000047941 */ /* 0x000fea0003800200 */
.L_x_32813:
[----:B------:R-:W-:Y:S01]  /*5180*/  LOP3.LUT R134, R11, R211, R17, 0x96, !PT ;  /* 0x000000d30b867212 */ /* 0x000fe200078e9611 */
[----:B------:R-:W-:Y:S01]  /*5190*/  IMAD.WIDE.U32 R18, R213, -0x326172a9, RZ ;  /* 0xcd9e8d57d5127825 */ /* 0x000fe200078e00ff */
[----:B------:R-:W-:Y:S02]  /*51a0*/  IADD3 R4, PT, PT, R17, -0x4498517b, RZ ;  /* 0xbb67ae8511047810 */ /* 0x000fe40007ffe0ff */
[C---:B------:R-:W-:Y:S01]  /*51b0*/  IADD3 R212, PT, PT, R16.reuse, -0x700cb87f, RZ ;  /* 0x8ff3478110d47810 */ /* 0x040fe20007ffe0ff */
[----:B------:R-:W-:Y:S01]  /*51c0*/  VIADD R211, R16, 0x9e3779b9 ;  /* 0x9e3779b910d37836 */ /* 0x000fe20000000000 */
[----:B------:R-:W-:Y:S01]  /*51d0*/  LOP3.LUT R19, R13, R19, R16, 0x96, !PT ;  /* 0x000000130d137212 */ /* 0x000fe200078e9610 */
[----:B------:R-:W-:-:S04]  /*51e0*/  IMAD.WIDE.U32 R134, R134, -0x326172a9, RZ ;  /* 0xcd9e8d5786867825 */ /* 0x000fc800078e00ff */
[----:B------:R-:W-:Y:S01]  /*51f0*/  IMAD.MOV.U32 R12, RZ, RZ, RZ ;  /* 0x000000ffff0c7224 */ /* 0x000fe200078e00ff */
        /* <DEDUP_REMOVED lines=52> */
[----:B------:R-:W-:-:S07]  /*5540*/  IMAD.MOV.U32 R216, RZ, RZ, R18 ;  /* 0x000000ffffd87224 */ /* 0x000fce00078e0012 */
.L_x_32811:
[----:B------:R-:W-:Y:S05]  /*5550*/  BSYNC.RECONVERGENT B3 ;  /* 0x0000000000037941 */ /* 0x000fea0003800200 */
.L_x_32810:
[----:B------:R-:W-:Y:S01]  /*5560*/  HFMA2 R18, -RZ, RZ, 0.1171875, 0 ;  /* 0x2f800000ff127431 */ /* 0x000fe200000001ff */
[----:B------:R-:W-:-:S05]  /*5570*/  I2FP.F32.U32 R4, R4 ;  /* 0x0000000400047245 */ /* 0x000fca0000201000 */
        /* <DEDUP_REMOVED lines=9> */
.L_x_32809:
[----:B------:R-:W-:Y:S05]  /*5610*/  BSYNC.RECONVERGENT B2 ;  /* 0x0000000000027941 */ /* 0x000fea0003800200 */
.L_x_32808:
[----:B------:R-:W-:Y:S01]  /*5620*/  MOV R18, R12 ;  /* 0x0000000c00127202 */ /* 0x000fe20000000f00 */
        /* <DEDUP_REMOVED lines=15> */
.L_x_32818:
        /* <DEDUP_REMOVED lines=13> */
.L_x_32820:
[----:B------:R-:W-:Y:S05]  /*57f0*/  BSYNC.RECONVERGENT B3 ;  /* 0x0000000000037941 */ /* 0x000fea0003800200 */
.L_x_32819:
        /* <DEDUP_REMOVED lines=61> */
.L_x_32817:
[----:B------:R-:W-:Y:S05]  /*5bd0*/  BSYNC.RECONVERGENT B2 ;  /* 0x0000000000027941 */ /* 0x000fea0003800200 */
.L_x_32816:
[----:B------:R-:W-:Y:S01]  /*5be0*/  I2FP.F32.U32 R3, R3 ;  /* 0x0000000300037245 */ /* 0x000fe20000201000 */
[----:B------:R-:W-:-:S04]  /*5bf0*/  IMAD.MOV.U32 R12, RZ, RZ, 0x2f800000 ;  /* 0x2f800000ff0c7424 */ /* 0x000fc800078e00ff */
[----:B------:R-:W-:-:S05]  /*5c00*/  FFMA.FTZ R3, R3, R12, 1.1641532182693481445e-10 ;  /* 0x2f00000003037423 */ /* 0x000fca000001000c */
[----:B------:R-:W-:Y:S02]  /*5c10*/  FSETP.GTU.FTZ.AND P1, PT, R3, UR8, PT ;  /* 0x0000000803007c0b */ /* 0x000fe4000bf3c000 */
[----:B------:R-:W-:-:S05]  /*5c20*/  PRMT R3, R119, 0x7632, R3 ;  /* 0x0000763277037816 */ /* 0x000fca0000000003 */
[----:B------:R-:W-:-:S04]  /*5c30*/  IMAD.U32 R3, R3, 0x10000, RZ ;  /* 0x0001000003037824 */ /* 0x000fc800078e00ff */
[----:B------:R-:W-:-:S04]  /*5c40*/  FMUL.FTZ R3, R3, UR11 ;  /* 0x0000000b03037c20 */ /* 0x000fc80008410000 */
[----:B------:R-:W-:-:S05]  /*5c50*/  FMUL.FTZ R3, R3, UR10 ;  /* 0x0000000a03037c20 */ /* 0x000fca0008410000 */
[----:B------:R-:W-:Y:S02]  /*5c60*/  FSEL R135, R3, RZ, !P1 ;  /* 0x000000ff03877208 */ /* 0x000fe40004800000 */
[----:B------:R-:W-:-:S05]  /*5c70*/  SHF.L.U32 R3, R248, 0x10, RZ ;  /* 0x00000010f8037819 */ /* 0x000fca00000006ff */
[----:B------:R-:W-:Y:S01]  /*5c80*/  FFMA.FTZ R135, R135, R3, R127 ;  /* 0x0000000387877223 */ /* 0x000fe2000001007f */
[----:B------:R-:W-:Y:S01]  /*5c90*/  SEL R3, RZ, 0x1, P1 ;  /* 0x00000001ff037807 */ /* 0x000fe20000800000 */
[----:B------:R-:W-:Y:S06]  /*5ca0*/  BRA `(.L_x_32815) ;  /* 0x0000003400347947 */ /* 0x000fec0003800000 */
.L_x_32765:
        /* <DEDUP_REMOVED lines=21> */
.L_x_32825:
        /* <DEDUP_REMOVED lines=13> */
.L_x_32827:
[----:B------:R-:W-:Y:S05]  /*5ed0*/  BSYNC.RECONVERGENT B4 ;  /* 0x0000000000047941 */ /* 0x000fea0003800200 */
.L_x_32826:
[----:B------:R-:W-:Y:S01]  /*5ee0*/  LOP3.LUT R18, R11, R129, R17, 0x96, !PT ;  /* 0x000000810b127212 */ /* 0x000fe200078e9611 */
[----:B------:R-:W-:Y:S01]  /*5ef0*/  IMAD.WIDE.U32 R130, R213, -0x326172a9, RZ ;  /* 0xcd9e8d57d5827825 */ /* 0x000fe200078e00ff */
[----:B------:R-:W-:Y:S02]  /*5f00*/  IADD3 R10, PT, PT, R17, -0x4498517b, RZ ;  /* 0xbb67ae85110a7810 */ /* 0x000fe40007ffe0ff */
[C---:B------:R-:W-:Y:S01]  /*5f10*/  IADD3 R212, PT, PT, R16.reuse, -0x700cb87f, RZ ;  /* 0x8ff3478110d47810 */ /* 0x040fe20007ffe0ff */
        /* <DEDUP_REMOVED lines=49> */
[----:B------:R-:W-:-:S03]  /*6230*/  MOV R10, R12 ;  /* 0x0000000c000a7202 */ /* 0x000fc60000000f00 */
[----:B------:R-:W-:-:S04]  /*6240*/  IMAD.WIDE.U32 R18, R18, -0x326172a9, RZ ;  /* 0xcd9e8d5712127825 */ /* 0x000fc800078e00ff */
[----:B------:R-:W-:Y:S01]  /*6250*/  IMAD.MOV.U32 R14, RZ, RZ, R18 ;  /* 0x000000ffff0e7224 */ /* 0x000fe200078e0012 */
[----:B------:R-:W-:Y:S01]  /*6260*/  LOP3.LUT R212, R212, R130, R19, 0x96, !PT ;  /* 0x00000082d4d47212 */ /* 0x000fe200078e9613 */
[----:B------:R-:W-:Y:S02]  /*6270*/  VIADD R19, R17, 0x96a522ad ;  /* 0x96a522ad11137836 */ /* 0x000fe40000000000 */
[----:B------:R-:W-:-:S03]  /*6280*/  IMAD.MOV.U32 R130, RZ, RZ, RZ ;  /* 0x000000ffff827224 */ /* 0x000fc600078e00ff */
[----:B------:R-:W-:-:S07]  /*6290*/  LOP3.LUT R19, R19, R128, R217, 0x96, !PT ;  /* 0x0000008013137212 */ /* 0x000fce00078e96d9 */
.L_x_32824:
[----:B------:R-:W-:Y:S05]  /*62a0*/  BSYNC.RECONVERGENT B3 ;  /* 0x0000000000037941 */ /* 0x000fea0003800200 */
.L_x_32823:
        /* <DEDUP_REMOVED lines=11> */
.L_x_32822:
[----:B------:R-:W-:Y:S05]  /*6360*/  BSYNC.RECONVERGENT B2 ;  /* 0x0000000000027941 */ /* 0x000fea0003800200 */
.L_x_32821:
[----:B------:R-:W-:Y:S01]  /*6370*/  BSSY.RECONVERGENT B2, `(.L_x_32828) ;  /* 0x0000069000027945 */ /* 0x000fe20003800200 */
[----:B------:R-:W-:Y:S02]  /*6380*/  HFMA2 R129, -RZ, RZ, 0, 0 ;  /* 0x00000000ff817431 */ /* 0x000fe400000001ff */
[----:B------:R-:W-:Y:S01]  /*6390*/  IMAD.MOV.U32 R18, RZ, RZ, R130 ;  /* 0x000000ffff127224 */ /* 0x000fe200078e0082 */
        /* <DEDUP_REMOVED lines=14> */
.L_x_32832:
        /* <DEDUP_REMOVED lines=13> */
.L_x_32834:
[----:B------:R-:W-:Y:S05]  /*6550*/  BSYNC.RECONVERGENT B4 ;  /* 0x0000000000047941 */ /* 0x000fea0003800200 */
.L_x_32833:
        /* <DEDUP_REMOVED lines=61> */
.L_x_32831:
[----:B------:R-:W-:Y:S05]  /*6930*/  BSYNC.RECONVERGENT B3 ;  /* 0x0000000000037941 */ /* 0x000fea0003800200 */
.L_x_32830:
        /* <DEDUP_REMOVED lines=12> */
.L_x_32829:
[----:B------:R-:W-:Y:S05]  /*6a00*/  BSYNC.RECONVERGENT B2 ;  /* 0x0000000000027941 */ /* 0x000fea0003800200 */
.L_x_32828:
[----:B------:R-:W-:Y:S01]  /*6a10*/  BSSY.RECONVERGENT B2, `(.L_x_32835) ;  /* 0x0000068000027945 */ /* 0x000fe20003800200 */
[----:B------:R-:W-:Y:S01]  /*6a20*/  MOV R12, R18 ;  /* 0x00000012000c7202 */ /* 0x000fe20000000f00 */
[----:B------:R-:W-:Y:S02]  /*6a30*/  IMAD.MOV.U32 R130, RZ, RZ, RZ ;  /* 0x000000ffff827224 */ /* 0x000fe400078e00ff */
        /* <DEDUP_REMOVED lines=14> */
.L_x_32839:
        /* <DEDUP_REMOVED lines=13> */
.L_x_32841:
[----:B------:R-:W-:Y:S05]  /*6bf0*/  BSYNC.RECONVERGENT B4 ;  /* 0x0000000000047941 */ /* 0x000fea0003800200 */
.L_x_32840:
        /* <DEDUP_REMOVED lines=61> */
.L_x_32838:
[----:B------:R-:W-:Y:S05]  /*6fd0*/  BSYNC.RECONVERGENT B3 ;  /* 0x0000000000037941 */ /* 0x000fea0003800200 */
.L_x_32837:
        /* <DEDUP_REMOVED lines=11> */
.L_x_32836:
[----:B------:R-:W-:Y:S05]  /*7090*/  BSYNC.RECONVERGENT B2 ;  /* 0x0000000000027941 */ /* 0x000fea0003800200 */
.L_x_32835:
[----:B------:R-:W-:Y:S01]  /*70a0*/  BSSY.RECONVERGENT B2, `(.L_x_32842) ;  /* 0x0000069000027945 */ /* 0x000fe20003800200 */
[----:B------:R-:W-:Y:S02]  /*70b0*/  IMAD.MOV.U32 R18, RZ, RZ, R12 ;  /* 0x000000ffff127224 */ /* 0x000fe400078e000c */
[----:B------:R-:W-:Y:S01]  /*70c0*/  IMAD.MOV.U32 R131, RZ, RZ, RZ ;  /* 0x000000ffff837224 */ /* 0x000fe200078e00ff */
        /* <DEDUP_REMOVED lines=14> */
.L_x_32846:
        /* <DEDUP_REMOVED lines=13> */
.L_x_32848:
[----:B------:R-:W-:Y:S05]  /*7280*/  BSYNC.RECONVERGENT B4 ;  /* 0x0000000000047941 */ /* 0x000fea0003800200 */
.L_x_32847:
        /* <DEDUP_REMOVED lines=61> */
.L_x_32845:
[----:B------:R-:W-:Y:S05]  /*7660*/  BSYNC.RECONVERGENT B3 ;  /* 0x0000000000037941 */ /* 0x000fea0003800200 */
.L_x_32844:
        /* <DEDUP_REMOVED lines=9> */
[----:B------:R-:W-:-:S04]  /*7700*/  IMAD.U32 R7, R246, 0x10000, RZ ;  /* 0x00010000f6077824 */ /* 0x000fc800078e00ff */
[----:B------:R-:W-:Y:S01]  /*7710*/  FMUL.FTZ R131, R131, R7 ;  /* 0x0000000783837220 */ /* 0x000fe20000410000 */
[----:B------:R-:W-:-:S07]  /*7720*/  SEL R7, RZ, 0x1, P1 ;  /* 0x00000001ff077807 */ /* 0x000fce0000800000 */
.L_x_32843:
[----:B------:R-:W-:Y:S05]  /*7730*/  BSYNC.RECONVERGENT B2 ;  /* 0x0000000000027941 */ /* 0x000fea0003800200 */
.L_x_32842:
        /* <DEDUP_REMOVED lines=17> */
.L_x_32853:
        /* <DEDUP_REMOVED lines=13> */
.L_x_32855:
[----:B------:R-:W-:Y:S05]  /*7920*/  BSYNC.RECONVERGENT B4 ;  /* 0x0000000000047941 */ /* 0x000fea0003800200 */
.L_x_32854:
        /* <DEDUP_REMOVED lines=61> */
.L_x_32852:
[----:B------:R-:W-:Y:S05]  /*7d00*/  BSYNC.RECONVERGENT B3 ;  /* 0x0000000000037941 */ /* 0x000fea0003800200 */
.L_x_32851:
        /* <DEDUP_REMOVED lines=11> */
.L_x_32850:
[----:B------:R-:W-:Y:S05]  /*7dc0*/  BSYNC.RECONVERGENT B2 ;  /* 0x0000000000027941 */ /* 0x000fea0003800200 */
.L_x_32849:
        /* <DEDUP_REMOVED lines=17> */
.L_x_32860:
        /* <DEDUP_REMOVED lines=13> */
.L_x_32862:
[----:B------:R-:W-:Y:S05]  /*7fb0*/  BSYNC.RECONVERGENT B4 ;  /* 0x0000000000047941 */ /* 0x000fea0003800200 */
.L_x_32861:
        /* <DEDUP_REMOVED lines=61> */
.L_x_32859:
[----:B------:R-:W-:Y:S05]  /*8390*/  BSYNC.RECONVERGENT B3 ;  /* 0x0000000000037941 */ /* 0x000fea0003800200 */
.L_x_32858:
        /* <DEDUP_REMOVED lines=12> */
.L_x_32857:
[----:B------:R-:W-:Y:S05]  /*8460*/  BSYNC.RECONVERGENT B2 ;  /* 0x0000000000027941 */ /* 0x000fea0003800200 */
.L_x_32856:
        /* <DEDUP_REMOVED lines=17> */
.L_x_32867:
        /* <DEDUP_REMOVED lines=13> */
.L_x_32869:
[----:B------:R-:W-:Y:S05]  /*8650*/  BSYNC.RECONVERGENT B4 ;  /* 0x0000000000047941 */ /* 0x000fea0003800200 */
.L_x_32868:
        /* <DEDUP_REMOVED lines=61> */
.L_x_32866:
[----:B------:R-:W-:Y:S05]  /*8a30*/  BSYNC.RECONVERGENT B3 ;  /* 0x0000000000037941 */ /* 0x000fea0003800200 */
.L_x_32865:
        /* <DEDUP_REMOVED lines=11> */
.L_x_32864:
[----:B------:R-:W-:Y:S05]  /*8af0*/  BSYNC.RECONVERGENT B2 ;  /* 0x0000000000027941 */ /* 0x000fea0003800200 */
.L_x_32863:
        /* <DEDUP_REMOVED lines=16> */
.L_x_32872:
        /* <DEDUP_REMOVED lines=13> */
.L_x_32874:
[----:B------:R-:W-:Y:S05]  /*8cd0*/  BSYNC.RECONVERGENT B3 ;  /* 0x0000000000037941 */ /* 0x000fea0003800200 */
.L_x_32873:
        /* <DEDUP_REMOVED lines=61> */
.L_x_32871:
[----:B------:R-:W-:Y:S05]  /*90b0*/  BSYNC.RECONVERGENT B2 ;  /* 0x0000000000027941 */ /* 0x000fea0003800200 */
.L_x_32870:
        /* <DEDUP_REMOVED lines=12> */
.L_x_32815:
[----:B------:R-:W-:Y:S05]  /*9180*/  BSYNC.RECONVERGENT B1 ;  /* 0x0000000000017941 */ /* 0x000fea0003800200 */
.L_x_32764:
[----:B------:R-:W0:Y:S01]  /*9190*/  LDC.64 R210, c[0x0][0x3a8] ;  /* 0x0000ea00ffd27b82 */ /* 0x000e220000000a00 */
[----:B------:R-:W-:Y:S01]  /*91a0*/  BSSY.RECONVERGENT B1, `(.L_x_32875) ;  /* 0x000001a000017945 */ /* 0x000fe20003800200 */
[----:B------:R-:W-:Y:S01]  /*91b0*/  MOV R12, R216 ;  /* 0x000000d8000c7202 */ /* 0x000fe20000000f00 */
[----:B0-----:R-:W-:-:S05]  /*91c0*/  IMAD.WIDE.U32 R210, R209, 0x20, R210 ;  /* 0x00000020d1d27825 */ /* 0x001fca00078e00d2 */
[----:B------:R0:W-:Y:S04]  /*91d0*/  STG.E.128 desc[UR6][R210.64], R128 ;  /* 0x00000080d2007986 */ /* 0x0001e8000c101d06 */
        /* <DEDUP_REMOVED lines=22> */
.L_x_32876:
[----:B------:R-:W-:Y:S05]  /*9340*/  BSYNC.RECONVERGENT B1 ;  /* 0x0000000000017941 */ /* 0x000fea0003800200 */
.L_x_32875:
[----:B------:R-:W-:Y:S01]  /*9350*/  VIADD R209, R209, 0x20 ;  /* 0x00000020d1d17836 */ /* 0x000fe20000000000 */
[----:B------:R-:W-:-:S07]  /*9360*/  IADD3 R208, PT, PT, R208, 0x20, RZ ;  /* 0x00000020d0d07810 */ /* 0x000fce0007ffe0ff */
.L_x_32761:
[----:B------:R-:W-:Y:S05]  /*9370*/  BSYNC.RECONVERGENT B0 ;  /* 0x0000000000007941 */ /* 0x000fea0003800200 */
.L_x_32760:
        /* <DEDUP_REMOVED lines=12> */
[----:B------:R2:W5:Y:S04]  /*9440*/  @P1 LDG.E.128 R120, desc[UR6][R136.64] ;  /* 0x0000000688781981 */ /* 0x000568000c1e1d00 */
[----:B------:R2:W5:Y:S01]  /*9450*/  @P1 LDG.E.128 R124, desc[UR6][R136.64+0x10] ;  /* 0x00001006887c1981 */ /* 0x000562000c1e1d00 */
[----:B------:R-:W-:Y:S04]  /*9460*/  BSSY.RECONVERGENT B0, `(.L_x_32879) ;  /* 0x00006a4000007945 */ /* 0x000fe80003800200 */
[----:B------:R-:W-:Y:S05]  /*9470*/  @!P1 BRA `(.L_x_32880) ;  /* 0x0000003400489947 */ /* 0x000fea0003800000 */
[----:B------:R-:W-:Y:S01]  /*9480*/  ISETP.GT.AND P1, PT, R0, RZ, PT ;  /* 0x000000ff0000720c */ /* 0x000fe20003f24270 */
[----:B------:R-:W-:Y:S01]  /*9490*/  BSSY.RECONVERGENT B2, `(.L_x_32881) ;  /* 0x000006b000027945 */ /* 0x000fe20003800200 */
[----:B-1----:R-:W-:Y:S01]  /*94a0*/  IMAD.MOV.U32 R216, RZ, RZ, R12 ;  /* 0x000000ffffd87224 */ /* 0x002fe200078e000c */
[----:B--2--5:R-:W-:Y:S01]  /*94b0*/  MOV R136, R120 ;  /* 0x0000007800887202 */ /* 0x024fe20000000f00 */
[----:B------:R-:W-:-:S09]  /*94c0*/  IMAD.MOV.U32 R138, RZ, RZ, R18 ;  /* 0x000000ffff8a7224 */ /* 0x000fd200078e0012 */
        /* <DEDUP_REMOVED lines=17> */
.L_x_32885:
        /* <DEDUP_REMOVED lines=13> */
.L_x_32887:
[----:B------:R-:W-:Y:S05]  /*96b0*/  BSYNC.RECONVERGENT B4 ;  /* 0x0000000000047941 */ /* 0x000fea0003800200 */
.L_x_32886:
        /* <DEDUP_REMOVED lines=60> */
.L_x_32884:
[----:B------:R-:W-:Y:S05]  /*9a80*/  BSYNC.RECONVERGENT B3 ;  /* 0x0000000000037941 */ /* 0x000fea0003800200 */
.L_x_32883:
[----:B------:R-:W-:Y:S01]  /*9a90*/  I2FP.F32.U32 R10, R10 ;  /* 0x0000000a000a7245 */ /* 0x000fe20000201000 */
[----:B------:R-:W-:-:S04]  /*9aa0*/  IMAD.MOV.U32 R12, RZ, RZ, 0x2f800000 ;  /* 0x2f800000ff0c7424 */ /* 0x000fc800078e00ff */
        /* <DEDUP_REMOVED lines=9> */
.L_x_32882:
[----:B------:R-:W-:Y:S05]  /*9b40*/  BSYNC.RECONVERGENT B2 ;  /* 0x0000000000027941 */ /* 0x000fea0003800200 */
.L_x_32881:
        /* <DEDUP_REMOVED lines=17> */
.L_x_32892:
        /* <DEDUP_REMOVED lines=13> */
.L_x_32894:
[----:B------:R-:W-:Y:S05]  /*9d30*/  BSYNC.RECONVERGENT B4 ;  /* 0x0000000000047941 */ /* 0x000fea0003800200 */
.L_x_32893:
        /* <DEDUP_REMOVED lines=61> */
.L_x_32891:
[----:B------:R-:W-:Y:S05]  /*a110*/  BSYNC.RECONVERGENT B3 ;  /* 0x0000000000037941 */ /* 0x000fea0003800200 */
.L_x_32890:
[----:B------:R-:W-:Y:S01]  /*a120*/  HFMA2 R12, -RZ, RZ, 0.1171875, 0 ;  /* 0x2f800000ff0c7431 */ /* 0x000fe200000001ff */
[----:B------:R-:W-:-:S05]  /*a130*/  I2FP.F32.U32 R9, R9 ;  /* 0x0000000900097245 */ /* 0x000fca0000201000 */
[----:B------:R-:W-:-:S05]  /*a140*/  FFMA.FTZ R9, R9, R12, 1.1641532182693481445e-10 ;  /* 0x2f00000009097423 */ /* 0x000fca000001000c */
[----:B------:R-:W-:Y:S02]  /*a150*/  FSETP.GTU.FTZ.AND P2, PT, R9, UR8, PT ;  /* 0x0000000809007c0b */ /* 0x000fe4000bf5c000 */
[----:B------:R-:W-:-:S05]  /*a160*/  PRMT R9, R116, 0x7632, R9 ;  /* 0x0000763274097816 */ /* 0x000fca0000000009 */
[----:B------:R-:W-:-:S04]  /*a170*/  IMAD.U32 R9, R9, 0x10000, RZ ;  /* 0x0001000009097824 */ /* 0x000fc800078e00ff */
[----:B------:R-:W-:-:S04]  /*a180*/  FMUL.FTZ R9, R9, UR11 ;  /* 0x0000000b09097c20 */ /* 0x000fc80008410000 */
[----:B------:R-:W-:-:S05]  /*a190*/  FMUL.FTZ R9, R9, UR10 ;  /* 0x0000000a09097c20 */ /* 0x000fca0008410000 */
[----:B------:R-:W-:Y:S01]  /*a1a0*/  FSEL R137, R9, RZ, !P2 ;  /* 0x000000ff09897208 */ /* 0x000fe20005000000 */
[----:B------:R-:W-:-:S04]  /*a1b0*/  IMAD.U32 R9, R249, 0x10000, RZ ;  /* 0x00010000f9097824 */ /* 0x000fc800078e00ff */
[----:B------:R-:W-:Y:S01]  /*a1c0*/  FFMA.FTZ R137, R137, R9, R121 ;  /* 0x0000000989897223 */ /* 0x000fe20000010079 */
[----:B------:R-:W-:-:S07]  /*a1d0*/  SEL R9, RZ, 0x1, P2 ;  /* 0x00000001ff097807 */ /* 0x000fce0001000000 */
.L_x_32889:
[----:B------:R-:W-:Y:S05]  /*a1e0*/  BSYNC.RECONVERGENT B2 ;  /* 0x0000000000027941 */ /* 0x000fea0003800200 */
.L_x_32888:
        /* <DEDUP_REMOVED lines=17> */
.L_x_32899:
        /* <DEDUP_REMOVED lines=13> */
.L_x_32901:
[----:B------:R-:W-:Y:S05]  /*a3d0*/  BSYNC.RECONVERGENT B4 ;  /* 0x0000000000047941 */ /* 0x000fea0003800200 */
.L_x_32900:
        /* <DEDUP_REMOVED lines=61> */
.L_x_32898:
[----:B------:R-:W-:Y:S05]  /*a7b0*/  BSYNC.RECONVERGENT B3 ;  /* 0x0000000000037941 */ /* 0x000fea0003800200 */
.L_x_32897:
        /* <DEDUP_REMOVED lines=11> */
.L_x_32896:
[----:B------:R-:W-:Y:S05]  /*a870*/  BSYNC.RECONVERGENT B2 ;  /* 0x0000000000027941 */ /* 0x000fea0003800200 */
.L_x_32895:
        /* <DEDUP_REMOVED lines=17> */
.L_x_32906:
        /* <DEDUP_REMOVED lines=13> */
.L_x_32908:
[----:B------:R-:W-:Y:S05]  /*aa60*/  BSYNC.RECONVERGENT B4 ;  /* 0x0000000000047941 */ /* 0x000fea0003800200 */
.L_x_32907:
        /* <DEDUP_REMOVED lines=61> */
.L_x_32905:
[----:B------:R-:W-:Y:S05]  /*ae40*/  BSYNC.RECONVERGENT B3 ;  /* 0x0000000000037941 */ /* 0x000fea0003800200 */
.L_x_32904:
[----:B------:R-:W2:Y:S01]  /*ae50*/  LDL R140, [R1] ;  /* 0x00000000018c7983 */ /* 0x000ea20000100800 */
        /* <DEDUP_REMOVED lines=12> */
.L_x_32903:
[----:B------:R-:W-:Y:S05]  /*af20*/  BSYNC.RECONVERGENT B2 ;  /* 0x0000000000027941 */ /* 0x000fea0003800200 */
.L_x_32902:
        /* <DEDUP_REMOVED lines=17> */
.L_x_32913:
        /* <DEDUP_REMOVED lines=13> */
.L_x_32915:
[----:B------:R-:W-:Y:S05]  /*b110*/  BSYNC.RECONVERGENT B4 ;  /* 0x0000000000047941 */ /* 0x000fea0003800200 */
.L_x_32914:
        /* <DEDUP_REMOVED lines=61> */
.L_x_32912:
[----:B------:R-:W-:Y:S05]  /*b4f0*/  BSYNC.RECONVERGENT B3 ;  /* 0x0000000000037941 */ /* 0x000fea0003800200 */
.L_x_32911:
        /* <DEDUP_REMOVED lines=11> */
.L_x_32910:
[----:B------:R-:W-:Y:S05]  /*b5b0*/  BSYNC.RECONVERGENT B2 ;  /* 0x0000000000027941 */ /* 0x000fea0003800200 */
.L_x_32909:
        /* <DEDUP_REMOVED lines=17> */
.L_x_32920:
[----:B------:R-:W-:Y:S01]  /*b6d0*/  VIADD R214, R214, 0x1 ;  /* 0x00000001d6d67836 */ /* 0x000fe20000000000 */
[----:B------:R-:W-:Y:S03]  /*b6e0*/  BSSY.RECONVERGENT B4, `(.L_x_32921) ;  /* 0x000000c000047945 */ /* 0x000fe60003800200 */
[C---:B0-----:R-:W-:Y:S01]  /*b6f0*/  IMAD.WIDE.U32 R210, R214.reuse, -0x2daee0ad, RZ ;  /* 0xd2511f53d6d27825 */ /* 0x041fe200078e00ff */
        /* <DEDUP_REMOVED lines=10> */
.L_x_32922:
[----:B------:R-:W-:Y:S05]  /*b7a0*/  BSYNC.RECONVERGENT B4 ;  /* 0x0000000000047941 */ /* 0x000fea0003800200 */
.L_x_32921:
        /* <DEDUP_REMOVED lines=61> */
.L_x_32919:
[----:B------:R-:W-:Y:S05]  /*bb80*/  BSYNC.RECONVERGENT B3 ;  /* 0x0000000000037941 */ /* 0x000fea0003800200 */
.L_x_32918:
[----:B------:R-:W2:Y:S01]  /*bb90*/  LDL R142, [R1+0x4] ;  /* 0x00000400018e7983 */ /* 0x000ea20000100800 */
        /* <DEDUP_REMOVED lines=12> */
.L_x_32917:
[----:B------:R-:W-:Y:S05]  /*bc60*/  BSYNC.RECONVERGENT B2 ;  /* 0x0000000000027941 */ /* 0x000fea0003800200 */
.L_x_32916:
        /* <DEDUP_REMOVED lines=17> */
.L_x_32927:
[----:B------:R-:W-:Y:S01]  /*bd80*/  IADD3 R214, PT, PT, R214, 0x1, RZ ;  /* 0x00000001d6d67810 */ /* 0x000fe20007ffe0ff */
[----:B------:R-:W-:Y:S03]  /*bd90*/  BSSY.RECONVERGENT B4, `(.L_x_32928) ;  /* 0x000000c000047945 */ /* 0x000fe60003800200 */
[C---:B------:R-:W-:Y:S01]  /*bda0*/  ISETP.NE.AND P2, PT, R214.reuse, RZ, PT ;  /* 0x000000ffd600720c */ /* 0x040fe20003f45270 */
[----:B0-----:R-:W-:-:S12]  /*bdb0*/  IMAD.WIDE.U32 R210, R214, -0x2daee0ad, RZ ;  /* 0xd2511f53d6d27825 */ /* 0x001fd800078e00ff */
        /* <DEDUP_REMOVED lines=9> */
.L_x_32929:
[----:B------:R-:W-:Y:S05]  /*be50*/  BSYNC.RECONVERGENT B4 ;  /* 0x0000000000047941 */ /* 0x000fea0003800200 */
.L_x_32928:
        /* <DEDUP_REMOVED lines=61> */
.L_x_32926:
[----:B------:R-:W-:Y:S05]  /*c230*/  BSYNC.RECONVERGENT B3 ;  /* 0x0000000000037941 */ /* 0x000fea0003800200 */
.L_x_32925:
        /* <DEDUP_REMOVED lines=11> */
.L_x_32924:
[----:B------:R-:W-:Y:S05]  /*c2f0*/  BSYNC.RECONVERGENT B2 ;  /* 0x0000000000027941 */ /* 0x000fea0003800200 */
.L_x_32923:
[----:B------:R-:W-:Y:S01]  /*c300*/  IMAD.MOV.U32 R18, RZ, RZ, R12 ;  /* 0x000000ffff127224 */ /* 0x000fe200078e000c */
        /* <DEDUP_REMOVED lines=15> */
.L_x_32933:
        /* <DEDUP_REMOVED lines=13> */
.L_x_32935:
[----:B------:R-:W-:Y:S05]  /*c4d0*/  BSYNC.RECONVERGENT B3 ;  /* 0x0000000000037941 */ /* 0x000fea0003800200 */
.L_x_32934:
[----:B0-----:R-:W-:Y:S01]  /*c4e0*/  LOP3.LUT R210, R11, R219, R17, 0x96, !PT ;  /* 0x000000db0bd27212 */ /* 0x001fe200078e9611 */
        /* <DEDUP_REMOVED lines=60> */
.L_x_32932:
[----:B------:R-:W-:Y:S05]  /*c8b0*/  BSYNC.RECONVERGENT B2 ;  /* 0x0000000000027941 */ /* 0x000fea0003800200 */
.L_x_32931:
[----:B0-----:R-:W2:Y:S01]  /*c8c0*/  LDL R210, [R1+0x8] ;  /* 0x0000080001d27983 */ /* 0x001ea20000100800 */
        /* <DEDUP_REMOVED lines=11> */
[----:B------:R-:W-:Y:S01]  /*c980*/  SEL R3, RZ, 0x1, P1 ;  /* 0x00000001ff037807 */ /* 0x000fe20000800000 */
[----:B------:R-:W-:Y:S06]  /*c990*/  BRA `(.L_x_32930) ;  /* 0x0000003400407947 */ /* 0x000fec0003800000 */
.L_x_32880:
[----:B------:R-:W-:Y:S01]  /*c9a0*/  BSSY.RECONVERGENT B2, `(.L_x_32936) ;  /* 0x000006b000027945 */ /* 0x000fe20003800200 */
[----:B-1----:R-:W-:Y:S01]  /*c9b0*/  MOV R216, R12 ;  /* 0x0000000c00d87202 */ /* 0x002fe20000000f00 */
[----:B------:R-:W-:Y:S02]  /*c9c0*/  IMAD.MOV.U32 R138, RZ, RZ, R18 ;  /* 0x000000ffff8a7224 */ /* 0x000fe400078e0012 */
[----:B--2---:R-:W-:Y:S01]  /*c9d0*/  IMAD.MOV.U32 R136, RZ, RZ, RZ ;  /* 0x000000ffff887224 */ /* 0x004fe200078e00ff */
        /* <DEDUP_REMOVED lines=17> */
.L_x_32940:
        /* <DEDUP_REMOVED lines=13> */
.L_x_32942:
[----:B------:R-:W-:Y:S05]  /*cbc0*/  BSYNC.RECONVERGENT B4 ;  /* 0x0000000000047941 */ /* 0x000fea0003800200 */
.L_x_32941:
        /* <DEDUP_REMOVED lines=53> */
[----:B------:R-:W-:Y:S02]  /*cf20*/  IMAD.MOV.U32 R10, RZ, RZ, R12 ;  /* 0x000000ffff0a7224 */ /* 0x000fe400078e000c */
[----:B------:R-:W-:-:S04]  /*cf30*/  IMAD.WIDE.U32 R18, R18, -0x326172a9, RZ ;  /* 0xcd9e8d5712127825 */ /* 0x000fc800078e00ff */
[----:B------:R-:W-:Y:S01]  /*cf40*/  IMAD.MOV.U32 R14, RZ, RZ, R18 ;  /* 0x000000ffff0e7224 */ /* 0x000fe200078e0012 */
[----:B------:R-:W-:Y:S01]  /*cf50*/  LOP3.LUT R212, R212, R138, R19, 0x96, !PT ;  /* 0x0000008ad4d47212 */ /* 0x000fe200078e9613 */
[----:B------:R-:W-:Y:S01]  /*cf60*/  HFMA2 R138, -RZ, RZ, 0, 0 ;  /* 0x00000000ff8a7431 */ /* 0x000fe200000001ff */
[----:B------:R-:W-:-:S04]  /*cf70*/  IADD3 R19, PT, PT, R17, -0x695add53, RZ ;  /* 0x96a522ad11137810 */ /* 0x000fc80007ffe0ff */
[----:B------:R-:W-:-:S07]  /*cf80*/  LOP3.LUT R19, R19, R136, R217, 0x96, !PT ;  /* 0x0000008813137212 */ /* 0x000fce00078e96d9 */
.L_x_32939:
[----:B------:R-:W-:Y:S05]  /*cf90*/  BSYNC.RECONVERGENT B3 ;  /* 0x0000000000037941 */ /* 0x000fea0003800200 */
.L_x_32938:
        /* <DEDUP_REMOVED lines=11> */
.L_x_32937:
[----:B------:R-:W-:Y:S05]  /*d050*/  BSYNC.RECONVERGENT B2 ;  /* 0x0000000000027941 */ /* 0x000fea0003800200 */
.L_x_32936:
        /* <DEDUP_REMOVED lines=17> */
.L_x_32947:
        /* <DEDUP_REMOVED lines=13> */
.L_x_32949:
[----:B------:R-:W-:Y:S05]  /*d240*/  BSYNC.RECONVERGENT B4 ;  /* 0x0000000000047941 */ /* 0x000fea0003800200 */
.L_x_32948:
        /* <DEDUP_REMOVED lines=61> */
.L_x_32946:
[----:B------:R-:W-:Y:S05]  /*d620*/  BSYNC.RECONVERGENT B3 ;  /* 0x0000000000037941 */ /* 0x000fea0003800200 */
.L_x_32945:
        /* <DEDUP_REMOVED lines=12> */
.L_x_32944:
[----:B------:R-:W-:Y:S05]  /*d6f0*/  BSYNC.RECONVERGENT B2 ;  /* 0x0000000000027941 */ /* 0x000fea0003800200 */
.L_x_32943:
        /* <DEDUP_REMOVED lines=17> */
.L_x_32954:
        /* <DEDUP_REMOVED lines=13> */
.L_x_32956:
[----:B------:R-:W-:Y:S05]  /*d8e0*/  BSYNC.RECONVERGENT B4 ;  /* 0x0000000000047941 */ /* 0x000fea0003800200 */
.L_x_32955:
        /* <DEDUP_REMOVED lines=61> */
.L_x_32953:
[----:B------:R-:W-:Y:S05]  /*dcc0*/  BSYNC.RECONVERGENT B3 ;  /* 0x0000000000037941 */ /* 0x000fea0003800200 */
.L_x_32952:
        /* <DEDUP_REMOVED lines=11> */
.L_x_32951:
[----:B------:R-:W-:Y:S05]  /*dd80*/  BSYNC.RECONVERGENT B2 ;  /* 0x0000000000027941 */ /* 0x000fea0003800200 */
.L_x_32950:
        /* <DEDUP_REMOVED lines=17> */
.L_x_32961:
        /* <DEDUP_REMOVED lines=13> */
.L_x_32963:
[----:B------:R-:W-:Y:S05]  /*df70*/  BSYNC.RECONVERGENT B4 ;  /* 0x0000000000047941 */ /* 0x000fea0003800200 */
.L_x_32962:
        /* <DEDUP_REMOVED lines=61> */
.L_x_32960:
[----:B------:R-:W-:Y:S05]  /*e350*/  BSYNC.RECONVERGENT B3 ;  /* 0x0000000000037941 */ /* 0x000fea0003800200 */
.L_x_32959:
        /* <DEDUP_REMOVED lines=13> */
.L_x_32958:
[----:B------:R-:W-:Y:S05]  /*e430*/  BSYNC.RECONVERGENT B2 ;  /* 0x0000000000027941 */ /* 0x000fea0003800200 */
.L_x_32957:
        /* <DEDUP_REMOVED lines=17> */
.L_x_32968:
        /* <DEDUP_REMOVED lines=13> */
.L_x_32970:
[----:B------:R-:W-:Y:S05]  /*e620*/  BSYNC.RECONVERGENT B4 ;  /* 0x0000000000047941 */ /* 0x000fea0003800200 */
.L_x_32969:
        /* <DEDUP_REMOVED lines=61> */
.L_x_32967:
[----:B------:R-:W-:Y:S05]  /*ea00*/  BSYNC.RECONVERGENT B3 ;  /* 0x0000000000037941 */ /* 0x000fea0003800200 */
.L_x_32966:
        /* <DEDUP_REMOVED lines=11> */
.L_x_32965:
[----:B------:R-:W-:Y:S05]  /*eac0*/  BSYNC.RECONVERGENT B2 ;  /* 0x0000000000027941 */ /* 0x000fea0003800200 */
.L_x_32964:
        /* <DEDUP_REMOVED lines=17> */
.L_x_32975:
[----:B------:R-:W-:Y:S01]  /*ebe0*/  VIADD R214, R214, 0x1 ;  /* 0x00000001d6d67836 */ /* 0x000fe20000000000 */
[----:B------:R-:W-:Y:S03]  /*ebf0*/  BSSY.RECONVERGENT B4, `(.L_x_32976) ;  /* 0x000000c000047945 */ /* 0x000fe60003800200 */
[C---:B0-----:R-:W-:Y:S01]  /*ec00*/  IMAD.WIDE.U32 R210, R214.reuse, -0x2daee0ad, RZ ;  /* 0xd2511f53d6d27825 */ /* 0x041fe200078e00ff */
        /* <DEDUP_REMOVED lines=10> */
.L_x_32977:
[----:B------:R-:W-:Y:S05]  /*ecb0*/  BSYNC.RECONVERGENT B4 ;  /* 0x0000000000047941 */ /* 0x000fea0003800200 */
.L_x_32976:
        /* <DEDUP_REMOVED lines=61> */
.L_x_32974:
[----:B------:R-:W-:Y:S05]  /*f090*/  BSYNC.RECONVERGENT B3 ;  /* 0x0000000000037941 */ /* 0x000fea0003800200 */
.L_x_32973:
        /* <DEDUP_REMOVED lines=13> */
.L_x_32972:
[----:B------:R-:W-:Y:S05]  /*f170*/  BSYNC.RECONVERGENT B2 ;  /* 0x0000000000027941 */ /* 0x000fea0003800200 */
.L_x_32971:
        /* <DEDUP_REMOVED lines=17> */
.L_x_32982:
        /* <DEDUP_REMOVED lines=13> */
.L_x_32984:
[----:B------:R-:W-:Y:S05]  /*f360*/  BSYNC.RECONVERGENT B4 ;  /* 0x0000000000047941 */ /* 0x000fea0003800200 */
.L_x_32983:
        /* <DEDUP_REMOVED lines=61> */
.L_x_32981:
[----:B------:R-:W-:Y:S05]  /*f740*/  BSYNC.RECONVERGENT B3 ;  /* 0x0000000000037941 */ /* 0x000fea0003800200 */
.L_x_32980:
        /* <DEDUP_REMOVED lines=11> */
.L_x_32979:
[----:B------:R-:W-:Y:S05]  /*f800*/  BSYNC.RECONVERGENT B2 ;  /* 0x0000000000027941 */ /* 0x000fea0003800200 */
.L_x_32978:
        /* <DEDUP_REMOVED lines=16> */
.L_x_32987:
        /* <DEDUP_REMOVED lines=13> */
.L_x_32989:
[----:B------:R-:W-:Y:S05]  /*f9e0*/  BSYNC.RECONVERGENT B3 ;  /* 0x0000000000037941 */ /* 0x000fea0003800200 */
.L_x_32988:
[----:B0-----:R-:W-:Y:S01]  /*f9f0*/  LOP3.LUT R210, R11, R219, R17, 0x96, !PT ;  /* 0x000000db0bd27212 */ /* 0x001fe200078e9611 */
        /* <DEDUP_REMOVED lines=60> */
.L_x_32986:
[----:B------:R-:W-:Y:S05]  /*fdc0*/  BSYNC.RECONVERGENT B2 ;  /* 0x0000000000027941 */ /* 0x000fea0003800200 */
.L_x_32985:
[----:B0-----:R-:W2:Y:S01]  /*fdd0*/  LDL R210, [R1+0x8] ;  /* 0x0000080001d27983 */ /* 0x001ea20000100800 */
        /* <DEDUP_REMOVED lines=12> */
.L_x_32930:
[----:B------:R-:W-:Y:S05]  /*fea0*/  BSYNC.RECONVERGENT B0 ;  /* 0x0000000000007941 */ /* 0x000fea0003800200 */
.L_x_32879:
[----:B0-----:R-:W0:Y:S01]  /*feb0*/  LDC.64 R210, c[0x0][0x3a8] ;  /* 0x0000ea00ffd27b82 */ /* 0x001e220000000a00 */
[----:B------:R-:W-:Y:S01]  /*fec0*/  BSSY.RECONVERGENT B0, `(.L_x_32990) ;  /* 0x000001a000007945 */ /* 0x000fe20003800200 */
[----:B------:R-:W-:Y:S02]  /*fed0*/  IMAD.MOV.U32 R12, RZ, RZ, R216 ;  /* 0x000000ffff0c7224 */ /* 0x000fe400078e00d8 */
[----:B0-----:R-:W-:-:S05]  /*fee0*/  IMAD.WIDE.U32 R210, R209, 0x20, R210 ;  /* 0x00000020d1d27825 */ /* 0x001fca00078e00d2 */
[----:B------:R0:W-:Y:S04]  /*fef0*/  STG.E.128 desc[UR6][R210.64], R136 ;  /* 0x00000088d2007986 */ /* 0x0001e8000c101d06 */
        /* <DEDUP_REMOVED lines=22> */
.L_x_32991:
[----:B------:R-:W-:Y:S05]  /*10060*/  BSYNC.RECONVERGENT B0 ;  /* 0x0000000000007941 */ /* 0x000fea0003800200 */
.L_x_32990:
[----:B------:R-:W-:Y:S02]  /*10070*/  VIADD R209, R209, 0x20 ;  /* 0x00000020d1d17836 */ /* 0x000fe40000000000 */
[----:B------:R-:W-:-:S07]  /*10080*/  VIADD R208, R208, 0x20 ;  /* 0x00000020d0d07836 */ /* 0x000fce0000000000 */
.L_x_32878:
[----:B------:R-:W-:Y:S05]  /*10090*/  BSYNC.RECONVERGENT B1 ;  /* 0x0000000000017941 */ /* 0x000fea0003800200 */
.L_x_32877:
        /* <DEDUP_REMOVED lines=18> */
[----:B-1----:R-:W-:Y:S01]  /*101c0*/  MOV R216, R12 ;  /* 0x0000000c00d87202 */ /* 0x002fe20000000f00 */
[----:B------:R-:W-:Y:S02]  /*101d0*/  IMAD.MOV.U32 R146, RZ, RZ, R18 ;  /* 0x000000ffff927224 */ /* 0x000fe400078e0012 */
[----:B--2--5:R-:W-:-:S08]  /*101e0*/  IMAD.MOV.U32 R144, RZ, RZ, R120 ;  /* 0x000000ffff907224 */ /* 0x024fd000078e0078 */
        /* <DEDUP_REMOVED lines=17> */
.L_x_33000:
        /* <DEDUP_REMOVED lines=13> */
.L_x_33002:
[----:B------:R-:W-:Y:S05]  /*103d0*/  BSYNC.RECONVERGENT B4 ;  /* 0x0000000000047941 */ /* 0x000fea0003800200 */
.L_x_33001:
        /* <DEDUP_REMOVED lines=60> */
.L_x_32999:
[----:B------:R-:W-:Y:S05]  /*107a0*/  BSYNC.RECONVERGENT B3 ;  /* 0x0000000000037941 */ /* 0x000fea0003800200 */
.L_x_32998:
        /* <DEDUP_REMOVED lines=11> */
.L_x_32997:
[----:B------:R-:W-:Y:S05]  /*10860*/  BSYNC.RECONVERGENT B2 ;  /* 0x0000000000027941 */ /* 0x000fea0003800200 */
.L_x_32996:
        /* <DEDUP_REMOVED lines=17> */
.L_x_33007:
        /* <DEDUP_REMOVED lines=13> */
.L_x_33009:
[----:B------:R-:W-:Y:S05]  /*10a50*/  BSYNC.RECONVERGENT B4 ;  /* 0x0000000000047941 */ /* 0x000fea0003800200 */
.L_x_33008:
        /* <DEDUP_REMOVED lines=61> */
.L_x_33006:
[----:B------:R-:W-:Y:S05]  /*10e30*/  BSYNC.RECONVERGENT B3 ;  /* 0x0000000000037941 */ /* 0x000fea0003800200 */
.L_x_33005:
[----:B------:R-:W2:Y:S01]  /*10e40*/  LDL R146, [R1+0xc] ;  /* 0x00000c0001927983 */ /* 0x000ea20000100800 */
        /* <DEDUP_REMOVED lines=12> */
.L_x_33004:
[----:B------:R-:W-:Y:S05]  /*10f10*/  BSYNC.RECONVERGENT B2 ;  /* 0x0000000000027941 */ /* 0x000fea0003800200 */
.L_x_33003:
        /* <DEDUP_REMOVED lines=17> */
.L_x_33014:
        /* <DEDUP_REMOVED lines=13> */
.L_x_33016:
[----:B------:R-:W-:Y:S05]  /*11100*/  BSYNC.RECONVERGENT B4 ;  /* 0x0000000000047941 */ /* 0x000fea0003800200 */
.L_x_33015:
        /* <DEDUP_REMOVED lines=61> */
.L_x_33013:
[----:B------:R-:W-:Y:S05]  /*114e0*/  BSYNC.RECONVERGENT B3 ;  /* 0x0000000000037941 */ /* 0x000fea0003800200 */
.L_x_33012:
        /* <DEDUP_REMOVED lines=11> */
.L_x_33011:
[----:B------:R-:W-:Y:S05]  /*115a0*/  BSYNC.RECONVERGENT B2 ;  /* 0x0000000000027941 */ /* 0x000fea0003800200 */
.L_x_33010:
        /* <DEDUP_REMOVED lines=17> */
.L_x_33021:
        /* <DEDUP_REMOVED lines=13> */
.L_x_33023:
[----:B------:R-:W-:Y:S05]  /*11790*/  BSYNC.RECONVERGENT B4 ;  /* 0x0000000000047941 */ /* 0x000fea0003800200 */
.L_x_33022:
        /* <DEDUP_REMOVED lines=61> */
.L_x_33020:
[----:B------:R-:W-:Y:S05]  /*11b70*/  BSYNC.RECONVERGENT B3 ;  /* 0x0000000000037941 */ /* 0x000fea0003800200 */
.L_x_33019:
        /* <DEDUP_REMOVED lines=13> */
.L_x_33018:
[----:B------:R-:W-:Y:S05]  /*11c50*/  BSYNC.RECONVERGENT B2 ;  /* 0x0000000000027941 */ /* 0x000fea0003800200 */
.L_x_33017:
        /* <DEDUP_REMOVED lines=17> */
.L_x_33028:
        /* <DEDUP_REMOVED lines=13> */
.L_x_33030:
[----:B------:R-:W-:Y:S05]  /*11e40*/  BSYNC.RECONVERGENT B4 ;  /* 0x0000000000047941 */ /* 0x000fea0003800200 */
.L_x_33029:
        /* <DEDUP_REMOVED lines=61> */
.L_x_33027:
[----:B------:R-:W-:Y:S05]  /*12220*/  BSYNC.RECONVERGENT B3 ;  /* 0x0000000000037941 */ /* 0x000fea0003800200 */
.L_x_33026:
        /* <DEDUP_REMOVED lines=11> */
.L_x_33025:
[----:B------:R-:W-:Y:S05]  /*122e0*/  BSYNC.RECONVERGENT B2 ;  /* 0x0000000000027941 */ /* 0x000fea0003800200 */
.L_x_33024:
        /* <DEDUP_REMOVED lines=17> */
.L_x_33035:
        /* <DEDUP_REMOVED lines=13> */
.L_x_33037:
[----:B------:R-:W-:Y:S05]  /*124d0*/  BSYNC.RECONVERGENT B4 ;  /* 0x0000000000047941 */ /* 0x000fea0003800200 */
.L_x_33036:
        /* <DEDUP_REMOVED lines=61> */
.L_x_33034:
[----:B------:R-:W-:Y:S05]  /*128b0*/  BSYNC.RECONVERGENT B3 ;  /* 0x0000000000037941 */ /* 0x000fea0003800200 */
.L_x_33033:
[----:B------:R-:W2:Y:S01]  /*128c0*/  LDL R150, [R1+0x14] ;  /* 0x0000140001967983 */ /* 0x000ea20000100800 */
        /* <DEDUP_REMOVED lines=12> */
.L_x_33032:
[----:B------:R-:W-:Y:S05]  /*12990*/  BSYNC.RECONVERGENT B2 ;  /* 0x0000000000027941 */ /* 0x000fea0003800200 */
.L_x_33031:
        /* <DEDUP_REMOVED lines=17> */
.L_x_33042:
        /* <DEDUP_REMOVED lines=13> */
.L_x_33044:
[----:B------:R-:W-:Y:S05]  /*12b80*/  BSYNC.RECONVERGENT B4 ;  /* 0x0000000000047941 */ /* 0x000fea0003800200 */
.L_x_33043:
        /* <DEDUP_REMOVED lines=61> */
.L_x_33041:
[----:B------:R-:W-:Y:S05]  /*12f60*/  BSYNC.RECONVERGENT B3 ;  /* 0x0000000000037941 */ /* 0x000fea0003800200 */
.L_x_33040:
        /* <DEDUP_REMOVED lines=11> */
.L_x_33039:
[----:B------:R-:W-:Y:S05]  /*13020*/  BSYNC.RECONVERGENT B2 ;  /* 0x0000000000027941 */ /* 0x000fea0003800200 */
.L_x_33038:
        /* <DEDUP_REMOVED lines=16> */
.L_x_33048:
        /* <DEDUP_REMOVED lines=13> */
.L_x_33050:
[----:B------:R-:W-:Y:S05]  /*13200*/  BSYNC.RECONVERGENT B3 ;  /* 0x0000000000037941 */ /* 0x000fea0003800200 */
.L_x_33049:
        /* <DEDUP_REMOVED lines=61> */
.L_x_33047:
[----:B------:R-:W-:Y:S05]  /*135e0*/  BSYNC.RECONVERGENT B2 ;  /* 0x0000000000027941 */ /* 0x000fea0003800200 */
.L_x_33046:
[----:B0-----:R-:W2:Y:S01]  /*135f0*/  LDL R210, [R1+0x18] ;  /* 0x0000180001d27983 */ /* 0x001ea20000100800 */
        /* <DEDUP_REMOVED lines=11> */
[----:B------:R-:W-:Y:S01]  /*136b0*/  SEL R3, RZ, 0x1, P1 ;  /* 0x00000001ff037807 */ /* 0x000fe20000800000 */
[----:B------:R-:W-:Y:S06]  /*136c0*/  BRA `(.L_x_33045) ;  /* 0x0000003400447947 */ /* 0x000fec0003800000 */
.L_x_32995:
[----:B------:R-:W-:Y:S01]  /*136d0*/  BSSY.RECONVERGENT B2, `(.L_x_33051) ;  /* 0x000006b000027945 */ /* 0x000fe20003800200 */
[----:B-1----:R-:W-:Y:S01]  /*136e0*/  IMAD.MOV.U32 R216, RZ, RZ, R12 ;  /* 0x000000ffffd87224 */ /* 0x002fe200078e000c */
[----:B------:R-:W-:Y:S01]  /*136f0*/  MOV R146, R18 ;  /* 0x0000001200927202 */ /* 0x000fe20000000f00 */
[----:B--2---:R-:W-:Y:S01]  /*13700*/  IMAD.MOV.U32 R144, RZ, RZ, RZ ;  /* 0x000000ffff907224 */ /* 0x004fe200078e00ff */
        /* <DEDUP_REMOVED lines=17> */
.L_x_33055:
        /* <DEDUP_REMOVED lines=13> */
.L_x_33057:
[----:B------:R-:W-:Y:S05]  /*138f0*/  BSYNC.RECONVERGENT B4 ;  /* 0x0000000000047941 */ /* 0x000fea0003800200 */
.L_x_33056:
        /* <DEDUP_REMOVED lines=60> */
.L_x_33054:
[----:B------:R-:W-:Y:S05]  /*13cc0*/  BSYNC.RECONVERGENT B3 ;  /* 0x0000000000037941 */ /* 0x000fea0003800200 */
.L_x_33053:
        /* <DEDUP_REMOVED lines=11> */
.L_x_33052:
[----:B------:R-:W-:Y:S05]  /*13d80*/  BSYNC.RECONVERGENT B2 ;  /* 0x0000000000027941 */ /* 0x000fea0003800200 */
.L_x_33051:
        /* <DEDUP_REMOVED lines=17> */
.L_x_33062:
        /* <DEDUP_REMOVED lines=13> */
.L_x_33064:
[----:B------:R-:W-:Y:S05]  /*13f70*/  BSYNC.RECONVERGENT B4 ;  /* 0x0000000000047941 */ /* 0x000fea0003800200 */
.L_x_33063:
        /* <DEDUP_REMOVED lines=61> */
.L_x_33061:
[----:B------:R-:W-:Y:S05]  /*14350*/  BSYNC.RECONVERGENT B3 ;  /* 0x0000000000037941 */ /* 0x000fea0003800200 */
.L_x_33060:
        /* <DEDUP_REMOVED lines=13> */
.L_x_33059:
[----:B------:R-:W-:Y:S05]  /*14430*/  BSYNC.RECONVERGENT B2 ;  /* 0x0000000000027941 */ /* 0x000fea0003800200 */
.L_x_33058:
        /* <DEDUP_REMOVED lines=17> */
.L_x_33069:
        /* <DEDUP_REMOVED lines=13> */
.L_x_33071:
[----:B------:R-:W-:Y:S05]  /*14620*/  BSYNC.RECONVERGENT B4 ;  /* 0x0000000000047941 */ /* 0x000fea0003800200 */
.L_x_33070:
        /* <DEDUP_REMOVED lines=61> */
.L_x_33068:
[----:B------:R-:W-:Y:S05]  /*14a00*/  BSYNC.RECONVERGENT B3 ;  /* 0x0000000000037941 */ /* 0x000fea0003800200 */
.L_x_33067:
        /* <DEDUP_REMOVED lines=11> */
.L_x_33066:
[----:B------:R-:W-:Y:S05]  /*14ac0*/  BSYNC.RECONVERGENT B2 ;  /* 0x0000000000027941 */ /* 0x000fea0003800200 */
.L_x_33065:
        /* <DEDUP_REMOVED lines=17> */
.L_x_33076:
        /* <DEDUP_REMOVED lines=13> */
.L_x_33078:
[----:B------:R-:W-:Y:S05]  /*14cb0*/  BSYNC.RECONVERGENT B4 ;  /* 0x0000000000047941 */ /* 0x000fea0003800200 */
.L_x_33077:
        /* <DEDUP_REMOVED lines=61> */
.L_x_33075:
[----:B------:R-:W-:Y:S05]  /*15090*/  BSYNC.RECONVERGENT B3 ;  /* 0x0000000000037941 */ /* 0x000fea0003800200 */
.L_x_33074:
        /* <DEDUP_REMOVED lines=13> */
.L_x_33073:
[----:B------:R-:W-:Y:S05]  /*15170*/  BSYNC.RECONVERGENT B2 ;  /* 0x0000000000027941 */ /* 0x000fea0003800200 */
.L_x_33072:
        /* <DEDUP_REMOVED lines=17> */
.L_x_33083:
        /* <DEDUP_REMOVED lines=13> */
.L_x_33085:
[----:B------:R-:W-:Y:S05]  /*15360*/  BSYNC.RECONVERGENT B4 ;  /* 0x0000000000047941 */ /* 0x000fea0003800200 */
.L_x_33084:
        /* <DEDUP_REMOVED lines=61> */
.L_x_33082:
[----:B------:R-:W-:Y:S05]  /*15740*/  BSYNC.RECONVERGENT B3 ;  /* 0x0000000000037941 */ /* 0x000fea0003800200 */
.L_x_33081:
        /* <DEDUP_REMOVED lines=11> */
.L_x_33080:
[----:B------:R-:W-:Y:S05]  /*15800*/  BSYNC.RECONVERGENT B2 ;  /* 0x0000000000027941 */ /* 0x000fea0003800200 */
.L_x_33079:
        /* <DEDUP_REMOVED lines=17> */
.L_x_33090:
        /* <DEDUP_REMOVED lines=13> */
.L_x_33092:
[----:B------:R-:W-:Y:S05]  /*159f0*/  BSYNC.RECONVERGENT B4 ;  /* 0x0000000000047941 */ /* 0x000fea0003800200 */
.L_x_33091:
        /* <DEDUP_REMOVED lines=61> */
.L_x_33089:
[----:B------:R-:W-:Y:S05]  /*15dd0*/  BSYNC.RECONVERGENT B3 ;  /* 0x0000000000037941 */ /* 0x000fea0003800200 */
.L_x_33088:
        /* <DEDUP_REMOVED lines=13> */
.L_x_33087:
[----:B------:R-:W-:Y:S05]  /*15eb0*/  BSYNC.RECONVERGENT B2 ;  /* 0x0000000000027941 */ /* 0x000fea0003800200 */
.L_x_33086:
        /* <DEDUP_REMOVED lines=17> */
.L_x_33097:
        /* <DEDUP_REMOVED lines=13> */
.L_x_33099:
[----:B------:R-:W-:Y:S05]  /*160a0*/  BSYNC.RECONVERGENT B4 ;  /* 0x0000000000047941 */ /* 0x000fea0003800200 */
.L_x_33098:
        /* <DEDUP_REMOVED lines=61> */
.L_x_33096:
[----:B------:R-:W-:Y:S05]  /*16480*/  BSYNC.RECONVERGENT B3 ;  /* 0x0000000000037941 */ /* 0x000fea0003800200 */
.L_x_33095:
        /* <DEDUP_REMOVED lines=11> */
.L_x_33094:
[----:B------:R-:W-:Y:S05]  /*16540*/  BSYNC.RECONVERGENT B2 ;  /* 0x0000000000027941 */ /* 0x000fea0003800200 */
.L_x_33093:
[----:B------:R-:W-:Y:S01]  /*16550*/  MOV R18, R12 ;  /* 0x0000000c00127202 */ /* 0x000fe20000000f00 */
[----:B------:R-:W-:Y:S01]  /*16560*/  IMAD.MOV.U32 R151, RZ, RZ, RZ ;  /* 0x000000ffff977224 */ /* 0x000fe200078e00ff */
        /* <DEDUP_REMOVED lines=14> */
.L_x_33102:
        /* <DEDUP_REMOVED lines=13> */
.L_x_33104:
[----:B------:R-:W-:Y:S05]  /*16720*/  BSYNC.RECONVERGENT B3 ;  /* 0x0000000000037941 */ /* 0x000fea0003800200 */
.L_x_33103:
[----:B0-----:R-:W-:Y:S01]  /*16730*/  LOP3.LUT R210, R11, R219, R17, 0x96, !PT ;  /* 0x000000db0bd27212 */ /* 0x001fe200078e9611 */
        /* <DEDUP_REMOVED lines=60> */
.L_x_33101:
[----:B------:R-:W-:Y:S05]  /*16b00*/  BSYNC.RECONVERGENT B2 ;  /* 0x0000000000027941 */ /* 0x000fea0003800200 */
.L_x_33100:
[----:B0-----:R-:W2:Y:S01]  /*16b10*/  LDL R210, [R1+0x18] ;  /* 0x0000180001d27983 */ /* 0x001ea20000100800 */
        /* <DEDUP_REMOVED lines=12> */
.L_x_33045:
[----:B------:R-:W-:Y:S05]  /*16be0*/  BSYNC.RECONVERGENT B0 ;  /* 0x0000000000007941 */ /* 0x000fea0003800200 */
.L_x_32994:
[----:B0-----:R-:W0:Y:S01]  /*16bf0*/  LDC.64 R210, c[0x0][0x3a8] ;  /* 0x0000ea00ffd27b82 */ /* 0x001e220000000a00 */
[----:B------:R-:W-:Y:S01]  /*16c00*/  BSSY.RECONVERGENT B0, `(.L_x_33105) ;  /* 0x000001a000007945 */ /* 0x000fe20003800200 */
[----:B------:R-:W-:Y:S02]  /*16c10*/  IMAD.MOV.U32 R12, RZ, RZ, R216 ;  /* 0x000000ffff0c7224 */ /* 0x000fe400078e00d8 */
        /* <DEDUP_REMOVED lines=24> */
.L_x_33106:
[----:B------:R-:W-:Y:S05]  /*16da0*/  BSYNC.RECONVERGENT B0 ;  /* 0x0000000000007941 */ /* 0x000fea0003800200 */
.L_x_33105:
[----:B------:R-:W-:Y:S01]  /*16db0*/  IADD3 R209, PT, PT, R209, 0x20, RZ ;  /* 0x00000020d1d17810 */ /* 0x000fe20007ffe0ff */
[----:B------:R-:W-:-:S07]  /*16dc0*/  VIADD R208, R208, 0x20 ;  /* 0x00000020d0d07836 */ /* 0x000fce0000000000 */
.L_x_32993:
[----:B------:R-:W-:Y:S05]  /*16dd0*/  BSYNC.RECONVERGENT B1 ;  /* 0x0000000000017941 */ /* 0x000fea0003800200 */
.L_x_32992:
        /* <DEDUP_REMOVED lines=19> */
[----:B------:R-:W-:Y:S01]  /*16f10*/  IMAD.MOV.U32 R154, RZ, RZ, R18 ;  /* 0x000000ffff9a7224 */ /* 0x000fe200078e0012 */
[----:B--2--5:R-:W-:-:S09]  /*16f20*/  MOV R152, R120 ;  /* 0x0000007800987202 */ /* 0x024fd20000000f00 */
        /* <DEDUP_REMOVED lines=17> */
.L_x_33115:
        /* <DEDUP_REMOVED lines=13> */
.L_x_33117:
[----:B------:R-:W-:Y:S05]  /*17110*/  BSYNC.RECONVERGENT B4 ;  /* 0x0000000000047941 */ /* 0x000fea0003800200 */
.L_x_33116:
        /* <DEDUP_REMOVED lines=57> */
[----:B------:R-:W-:Y:S01]  /*174b0*/  IMAD.MOV.U32 R154, RZ, RZ, RZ ;  /* 0x000000ffff9a7224 */ /* 0x000fe200078e00ff */
[----:B------:R-:W-:-:S04]  /*174c0*/  IADD3 R19, PT, PT, R17, -0x695add53, RZ ;  /* 0x96a522ad11137810 */ /* 0x000fc80007ffe0ff */
[----:B------:R-:W-:-:S07]  /*174d0*/  LOP3.LUT R19, R19, R152, R217, 0x96, !PT ;  /* 0x0000009813137212 */ /* 0x000fce00078e96d9 */
.L_x_33114:
[----:B------:R-:W-:Y:S05]  /*174e0*/  BSYNC.RECONVERGENT B3 ;  /* 0x0000000000037941 */ /* 0x000fea0003800200 */
.L_x_33113:
[----:B------:R-:W-:Y:S01]  /*174f0*/  HFMA2 R12, -RZ, RZ, 0.1171875, 0 ;  /* 0x2f800000ff0c7431 */ /* 0x000fe200000001ff */
[----:B------:R-:W-:-:S05]  /*17500*/  I2FP.F32.U32 R10, R10 ;  /* 0x0000000a000a7245 */ /* 0x000fca0000201000 */
        /* <DEDUP_REMOVED lines=9> */
.L_x_33112:
[----:B------:R-:W-:Y:S05]  /*175a0*/  BSYNC.RECONVERGENT B2 ;  /* 0x0000000000027941 */ /* 0x000fea0003800200 */
.L_x_33111:
[----:B------:R-:W-:Y:S01]  /*175b0*/  BSSY.RECONVERGENT B2, `(.L_x_33118) ;  /* 0x000006a000027945 */ /* 0x000fe20003800200 */
[----:B------:R-:W-:Y:S01]  /*175c0*/  IMAD.MOV.U32 R18, RZ, RZ, R154 ;  /* 0x000000ffff127224 */ /* 0x000fe200078e009a */
[----:B------:R-:W-:Y:S02]  /*175d0*/  MOV R153, R121 ;  /* 0x0000007900997202 */ /* 0x000fe40000000f00 */
        /* <DEDUP_REMOVED lines=14> */
.L_x_33122:
        /* <DEDUP_REMOVED lines=13> */
.L_x_33124:
[----:B------:R-:W-:Y:S05]  /*17790*/  BSYNC.RECONVERGENT B4 ;  /* 0x0000000000047941 */ /* 0x000fea0003800200 */
.L_x_33123:
        /* <DEDUP_REMOVED lines=56> */
[----:B------:R-:W-:-:S04]  /*17b20*/  MOV R14, R154 ;  /* 0x0000009a000e7202 */ /* 0x000fc80000000f00 */
[----:B------:R-:W-:Y:S01]  /*17b30*/  LOP3.LUT R19, R9, R156, R19, 0x96, !PT ;  /* 0x0000009c09137212 */ /* 0x000fe200078e9613 */
[----:B------:R-:W-:Y:S01]  /*17b40*/  IMAD.MOV.U32 R9, RZ, RZ, R216 ;  /* 0x000000ffff097224 */ /* 0x000fe200078e00d8 */
[----:B------:R-:W-:Y:S01]  /*17b50*/  MOV R216, R18 ;  /* 0x0000001200d87202 */ /* 0x000fe20000000f00 */
[----:B------:R-:W-:-:S07]  /*17b60*/  IMAD.MOV.U32 R18, RZ, RZ, RZ ;  /* 0x000000ffff127224 */ /* 0x000fce00078e00ff */
.L_x_33121:
[----:B------:R-:W-:Y:S05]  /*17b70*/  BSYNC.RECONVERGENT B3 ;  /* 0x0000000000037941 */ /* 0x000fea0003800200 */
.L_x_33120:
        /* <DEDUP_REMOVED lines=13> */
.L_x_33119:
[----:B------:R-:W-:Y:S05]  /*17c50*/  BSYNC.RECONVERGENT B2 ;  /* 0x0000000000027941 */ /* 0x000fea0003800200 */
.L_x_33118:
        /* <DEDUP_REMOVED lines=17> */
.L_x_33129:
        /* <DEDUP_REMOVED lines=13> */
.L_x_33131:
[----:B------:R-:W-:Y:S05]  /*17e40*/  BSYNC.RECONVERGENT B4 ;  /* 0x0000000000047941 */ /* 0x000fea0003800200 */
.L_x_33130:
        /* <DEDUP_REMOVED lines=60> */
[----:B------:R-:W-:-:S07]  /*18210*/  MOV R216, R18 ;  /* 0x0000001200d87202 */ /* 0x000fce0000000f00 */
.L_x_33128:
[----:B------:R-:W-:Y:S05]  /*18220*/  BSYNC.RECONVERGENT B3 ;  /* 0x0000000000037941 */ /* 0x000fea0003800200 */
.L_x_33127:
        /* <DEDUP_REMOVED lines=11> */
.L_x_33126:
[----:B------:R-:W-:Y:S05]  /*182e0*/  BSYNC.RECONVERGENT B2 ;  /* 0x0000000000027941 */ /* 0x000fea0003800200 */
.L_x_33125:
        /* <DEDUP_REMOVED lines=17> */
.L_x_33136:
        /* <DEDUP_REMOVED lines=13> */
.L_x_33138:
[----:B------:R-:W-:Y:S05]  /*184d0*/  BSYNC.RECONVERGENT B4 ;  /* 0x0000000000047941 */ /* 0x000fea0003800200 */
.L_x_33137:
        /* <DEDUP_REMOVED lines=61> */
.L_x_33135:
[----:B------:R-:W-:Y:S05]  /*188b0*/  BSYNC.RECONVERGENT B3 ;  /* 0x0000000000037941 */ /* 0x000fea0003800200 */
.L_x_33134:
        /* <DEDUP_REMOVED lines=13> */
.L_x_33133:
[----:B------:R-:W-:Y:S05]  /*18990*/  BSYNC.RECONVERGENT B2 ;  /* 0x0000000000027941 */ /* 0x000fea0003800200 */
.L_x_33132:
        /* <DEDUP_REMOVED lines=17> */
.L_x_33143:
        /* <DEDUP_REMOVED lines=13> */
.L_x_33145:
[----:B------:R-:W-:Y:S05]  /*18b80*/  BSYNC.RECONVERGENT B4 ;  /* 0x0000000000047941 */ /* 0x000fea0003800200 */
.L_x_33144:
        /* <DEDUP_REMOVED lines=61> */
.L_x_33142:
[----:B------:R-:W-:Y:S05]  /*18f60*/  BSYNC.RECONVERGENT B3 ;  /* 0x0000000000037941 */ /* 0x000fea0003800200 */
.L_x_33141:
        /* <DEDUP_REMOVED lines=11> */
.L_x_33140:
[----:B------:R-:W-:Y:S05]  /*19020*/  BSYNC.RECONVERGENT B2 ;  /* 0x0000000000027941 */ /* 0x000fea0003800200 */
.L_x_33139:
        /* <DEDUP_REMOVED lines=17> */
.L_x_33150:
        /* <DEDUP_REMOVED lines=13> */
.L_x_33152:
[----:B------:R-:W-:Y:S05]  /*19210*/  BSYNC.RECONVERGENT B4 ;  /* 0x0000000000047941 */ /* 0x000fea0003800200 */
.L_x_33151:
        /* <DEDUP_REMOVED lines=61> */
.L_x_33149:
[----:B------:R-:W-:Y:S05]  /*195f0*/  BSYNC.RECONVERGENT B3 ;  /* 0x0000000000037941 */ /* 0x000fea0003800200 */
.L_x_33148:
        /* <DEDUP_REMOVED lines=13> */
.L_x_33147:
[----:B------:R-:W-:Y:S05]  /*196d0*/  BSYNC.RECONVERGENT B2 ;  /* 0x0000000000027941 */ /* 0x000fea0003800200 */
.L_x_33146:
        /* <DEDUP_REMOVED lines=17> */
.L_x_33157:
        /* <DEDUP_REMOVED lines=13> */
.L_x_33159:
[----:B------:R-:W-:Y:S05]  /*198c0*/  BSYNC.RECONVERGENT B4 ;  /* 0x0000000000047941 */ /* 0x000fea0003800200 */
.L_x_33158:
        /* <DEDUP_REMOVED lines=61> */
.L_x_33156:
[----:B------:R-:W-:Y:S05]  /*19ca0*/  BSYNC.RECONVERGENT B3 ;  /* 0x0000000000037941 */ /* 0x000fea0003800200 */
.L_x_33155:
        /* <DEDUP_REMOVED lines=11> */
.L_x_33154:
[----:B------:R-:W-:Y:S05]  /*19d60*/  BSYNC.RECONVERGENT B2 ;  /* 0x0000000000027941 */ /* 0x000fea0003800200 */
.L_x_33153:
[----:B------:R-:W-:Y:S01]  /*19d70*/  IMAD.MOV.U32 R18, RZ, RZ, R12 ;  /* 0x000000ffff127224 */ /* 0x000fe200078e000c */
        /* <DEDUP_REMOVED lines=15> */
.L_x_33163:
        /* <DEDUP_REMOVED lines=13> */
.L_x_33165:
[----:B------:R-:W-:Y:S05]  /*19f40*/  BSYNC.RECONVERGENT B3 ;  /* 0x0000000000037941 */ /* 0x000fea0003800200 */
.L_x_33164:
[----:B0-----:R-:W-:Y:S01]  /*19f50*/  LOP3.LUT R210, R11, R219, R17, 0x96, !PT ;  /* 0x000000db0bd27212 */ /* 0x001fe200078e9611 */
        /* <DEDUP_REMOVED lines=60> */
.L_x_33162:
[----:B------:R-:W-:Y:S05]  /*1a320*/  BSYNC.RECONVERGENT B2 ;  /* 0x0000000000027941 */ /* 0x000fea0003800200 */
.L_x_33161:
        /* <DEDUP_REMOVED lines=12> */
[----:B------:R-:W-:Y:S01]  /*1a3f0*/  SEL R3, RZ, 0x1, P1 ;  /* 0x00000001ff037807 */ /* 0x000fe20000800000 */
[----:B------:R-:W-:Y:S06]  /*1a400*/  BRA `(.L_x_33160) ;  /* 0x0000003400447947 */ /* 0x000fec0003800000 */
.L_x_33110:
[----:B------:R-:W-:Y:S01]  /*1a410*/  BSSY.RECONVERGENT B2, `(.L_x_33166) ;  /* 0x000006b000027945 */ /* 0x000fe20003800200 */
[----:B-1----:R-:W-:Y:S01]  /*1a420*/  IMAD.MOV.U32 R216, RZ, RZ, R12 ;  /* 0x000000ffffd87224 */ /* 0x002fe200078e000c */
[----:B------:R-:W-:Y:S01]  /*1a430*/  MOV R154, R18 ;  /* 0x00000012009a7202 */ /* 0x000fe20000000f00 */
[----:B--2---:R-:W-:Y:S01]  /*1a440*/  IMAD.MOV.U32 R152, RZ, RZ, RZ ;  /* 0x000000ffff987224 */ /* 0x004fe200078e00ff */
        /* <DEDUP_REMOVED lines=17> */
.L_x_33170:
        /* <DEDUP_REMOVED lines=13> */
.L_x_33172:
[----:B------:R-:W-:Y:S05]  /*1a630*/  BSYNC.RECONVERGENT B4 ;  /* 0x0000000000047941 */ /* 0x000fea0003800200 */
.L_x_33171:
[----:B------:R-:W-:Y:S01]  /*1a640*/  LOP3.LUT R18, R11, R153, R17, 0x96, !PT ;  /* 0x000000990b127212 */ /* 0x000fe200078e9611 */
[----:B------:R-:W-:Y:S01]  /*1a650*/  IMAD.WIDE.U32 R154, R213, -0x326172a9, RZ ;  /* 0xcd9e8d57d59a7825 */ /* 0x000fe200078e00ff */
[C---:B------:R-:W-:Y:S02]  /*1a660*/  IADD3 R153, PT, PT, R16.reuse, -0x61c88647, RZ ;  /* 0x9e3779b910997810 */ /* 0x040fe40007ffe0ff */
[----:B------:R-:W-:Y:S01]  /*1a670*/  IADD3 R216, PT, PT, R16, -0xe443238, RZ ;  /* 0xf1bbcdc810d87810 */ /* 0x000fe20007ffe0ff */
[----:B------:R-:W-:Y:S01]  /*1a680*/  IMAD.WIDE.U32 R18, R18, -0x326172a9, RZ ;  /* 0xcd9e8d5712127825 */ /* 0x000fe200078e00ff */
[----:B------:R-:W-:Y:S02]  /*1a690*/  LOP3.LUT R155, R13, R155, R16, 0x96, !PT ;  /* 0x0000009b0d9b7212 */ /* 0x000fe400078e9610 */
[----:B------:R-:W-:Y:S01]  /*1a6a0*/  IADD3 R212, PT, PT, R16, -0x700cb87f, RZ ;  /* 0x8ff3478110d47810 */ /* 0x000fe20007ffe0ff */
        /* <DEDUP_REMOVED lines=49> */
[----:B------:R-:W-:Y:S02]  /*1a9c0*/  VIADD R19, R17, 0x96a522ad ;  /* 0x96a522ad11137836 */ /* 0x000fe40000000000 */
[----:B------:R-:W-:Y:S01]  /*1a9d0*/  HFMA2 R154, -RZ, RZ, 0, 0 ;  /* 0x00000000ff9a7431 */ /* 0x000fe200000001ff */
[----:B------:R-:W-:Y:S02]  /*1a9e0*/  MOV R14, R18 ;  /* 0x00000012000e7202 */ /* 0x000fe40000000f00 */
[----:B------:R-:W-:-:S07]  /*1a9f0*/  LOP3.LUT R19, R19, R152, R217, 0x96, !PT ;  /* 0x0000009813137212 */ /* 0x000fce00078e96d9 */
.L_x_33169:
[----:B------:R-:W-:Y:S05]  /*1aa00*/  BSYNC.RECONVERGENT B3 ;  /* 0x0000000000037941 */ /* 0x000fea0003800200 */
.L_x_33168:
        /* <DEDUP_REMOVED lines=11> */
.L_x_33167:
[----:B------:R-:W-:Y:S05]  /*1aac0*/  BSYNC.RECONVERGENT B2 ;  /* 0x0000000000027941 */ /* 0x000fea0003800200 */
.L_x_33166:
        /* <DEDUP_REMOVED lines=17> */
.L_x_33177:
        /* <DEDUP_REMOVED lines=13> */
.L_x_33179:
[----:B------:R-:W-:Y:S05]  /*1acb0*/  BSYNC.RECONVERGENT B4 ;  /* 0x0000000000047941 */ /* 0x000fea0003800200 */
.L_x_33178:
        /* <DEDUP_REMOVED lines=51> */
[----:B------:R-:W-:Y:S02]  /*1aff0*/  LOP3.LUT R154, R9, R154, R157, 0x96, !PT ;  /* 0x0000009a099a7212 */ /* 0x000fe400078e969d */
[----:B------:R-:W-:-:S03]  /*1b000*/  IADD3 R9, PT, PT, R17, -0x695add53, RZ ;  /* 0x96a522ad11097810 */ /* 0x000fc60007ffe0ff */
        /* <DEDUP_REMOVED lines=8> */
.L_x_33176:
[----:B------:R-:W-:Y:S05]  /*1b090*/  BSYNC.RECONVERGENT B3 ;  /* 0x0000000000037941 */ /* 0x000fea0003800200 */
.L_x_33175:
        /* <DEDUP_REMOVED lines=13> */
.L_x_33174:
[----:B------:R-:W-:Y:S05]  /*1b170*/  BSYNC.RECONVERGENT B2 ;  /* 0x0000000000027941 */ /* 0x000fea0003800200 */
.L_x_33173:
        /* <DEDUP_REMOVED lines=17> */
.L_x_33184:
        /* <DEDUP_REMOVED lines=13> */
.L_x_33186:
[----:B------:R-:W-:Y:S05]  /*1b360*/  BSYNC.RECONVERGENT B4 ;  /* 0x0000000000047941 */ /* 0x000fea0003800200 */
.L_x_33185:
        /* <DEDUP_REMOVED lines=60> */
[----:B------:R-:W-:-:S07]  /*1b730*/  IMAD.MOV.U32 R216, RZ, RZ, R18 ;  /* 0x000000ffffd87224 */ /* 0x000fce00078e0012 */
.L_x_33183:
[----:B------:R-:W-:Y:S05]  /*1b740*/  BSYNC.RECONVERGENT B3 ;  /* 0x0000000000037941 */ /* 0x000fea0003800200 */
.L_x_33182:
        /* <DEDUP_REMOVED lines=11> */
.L_x_33181:
[----:B------:R-:W-:Y:S05]  /*1b800*/  BSYNC.RECONVERGENT B2 ;  /* 0x0000000000027941 */ /* 0x000fea0003800200 */
.L_x_33180:
        /* <DEDUP_REMOVED lines=17> */
.L_x_33191:
        /* <DEDUP_REMOVED lines=13> */
.L_x_33193:
[----:B------:R-:W-:Y:S05]  /*1b9f0*/  BSYNC.RECONVERGENT B4 ;  /* 0x0000000000047941 */ /* 0x000fea0003800200 */
.L_x_33192:
        /* <DEDUP_REMOVED lines=61> */
.L_x_33190:
[----:B------:R-:W-:Y:S05]  /*1bdd0*/  BSYNC.RECONVERGENT B3 ;  /* 0x0000000000037941 */ /* 0x000fea0003800200 */
.L_x_33189:
        /* <DEDUP_REMOVED lines=13> */
.L_x_33188:
[----:B------:R-:W-:Y:S05]  /*1beb0*/  BSYNC.RECONVERGENT B2 ;  /* 0x0000000000027941 */ /* 0x000fea0003800200 */
.L_x_33187:
        /* <DEDUP_REMOVED lines=17> */
.L_x_33198:
        /* <DEDUP_REMOVED lines=13> */
.L_x_33200:
[----:B------:R-:W-:Y:S05]  /*1c0a0*/  BSYNC.RECONVERGENT B4 ;  /* 0x0000000000047941 */ /* 0x000fea0003800200 */
.L_x_33199:
        /* <DEDUP_REMOVED lines=61> */
.L_x_33197:
[----:B------:R-:W-:Y:S05]  /*1c480*/  BSYNC.RECONVERGENT B3 ;  /* 0x0000000000037941 */ /* 0x000fea0003800200 */
.L_x_33196:
        /* <DEDUP_REMOVED lines=11> */
.L_x_33195:
[----:B------:R-:W-:Y:S05]  /*1c540*/  BSYNC.RECONVERGENT B2 ;  /* 0x0000000000027941 */ /* 0x000fea0003800200 */
.L_x_33194:
        /* <DEDUP_REMOVED lines=17> */
.L_x_33205:
        /* <DEDUP_REMOVED lines=13> */
.L_x_33207:
[----:B------:R-:W-:Y:S05]  /*1c730*/  BSYNC.RECONVERGENT B4 ;  /* 0x0000000000047941 */ /* 0x000fea0003800200 */
.L_x_33206:
        /* <DEDUP_REMOVED lines=61> */
.L_x_33204:
[----:B------:R-:W-:Y:S05]  /*1cb10*/  BSYNC.RECONVERGENT B3 ;  /* 0x0000000000037941 */ /* 0x000fea0003800200 */
.L_x_33203:
        /* <DEDUP_REMOVED lines=13> */
.L_x_33202:
[----:B------:R-:W-:Y:S05]  /*1cbf0*/  BSYNC.RECONVERGENT B2 ;  /* 0x0000000000027941 */ /* 0x000fea0003800200 */
.L_x_33201:
        /* <DEDUP_REMOVED lines=17> */
.L_x_33212:
        /* <DEDUP_REMOVED lines=13> */
.L_x_33214:
[----:B------:R-:W-:Y:S05]  /*1cde0*/  BSYNC.RECONVERGENT B4 ;  /* 0x0000000000047941 */ /* 0x000fea0003800200 */
.L_x_33213:
        /* <DEDUP_REMOVED lines=61> */
.L_x_33211:
[----:B------:R-:W-:Y:S05]  /*1d1c0*/  BSYNC.RECONVERGENT B3 ;  /* 0x0000000000037941 */ /* 0x000fea0003800200 */
.L_x_33210:
        /* <DEDUP_REMOVED lines=11> */
.L_x_33209:
[----:B------:R-:W-:Y:S05]  /*1d280*/  BSYNC.RECONVERGENT B2 ;  /* 0x0000000000027941 */ /* 0x000fea0003800200 */
.L_x_33208:
        /* <DEDUP_REMOVED lines=16> */
.L_x_33217:
        /* <DEDUP_REMOVED lines=13> */
.L_x_33219:
[----:B------:R-:W-:Y:S05]  /*1d460*/  BSYNC.RECONVERGENT B3 ;  /* 0x0000000000037941 */ /* 0x000fea0003800200 */
.L_x_33218:
        /* <DEDUP_REMOVED lines=61> */
.L_x_33216:
[----:B------:R-:W-:Y:S05]  /*1d840*/  BSYNC.RECONVERGENT B2 ;  /* 0x0000000000027941 */ /* 0x000fea0003800200 */
.L_x_33215:
        /* <DEDUP_REMOVED lines=13> */
.L_x_33160:
[----:B------:R-:W-:Y:S05]  /*1d920*/  BSYNC.RECONVERGENT B0 ;  /* 0x0000000000007941 */ /* 0x000fea0003800200 */
.L_x_33109:
[----:B0-----:R-:W0:Y:S01]  /*1d930*/  LDC.64 R210, c[0x0][0x3a8] ;  /* 0x0000ea00ffd27b82 */ /* 0x001e220000000a00 */
        /* <DEDUP_REMOVED lines=26> */
.L_x_33221:
[----:B------:R-:W-:Y:S05]  /*1dae0*/  BSYNC.RECONVERGENT B0 ;  /* 0x0000000000007941 */ /* 0x000fea0003800200 */
.L_x_33220:
[----:B------:R-:W-:Y:S01]  /*1daf0*/  IADD3 R209, PT, PT, R209, 0x20, RZ ;  /* 0x00000020d1d17810 */ /* 0x000fe20007ffe0ff */
[----:B------:R-:W-:-:S07]  /*1db00*/  VIADD R208, R208, 0x20 ;  /* 0x00000020d0d07836 */ /* 0x000fce0000000000 */
.L_x_33108:
[----:B------:R-:W-:Y:S05]  /*1db10*/  BSYNC.RECONVERGENT B1 ;  /* 0x0000000000017941 */ /* 0x000fea0003800200 */
.L_x_33107:
        /* <DEDUP_REMOVED lines=38> */
.L_x_33230:
        /* <DEDUP_REMOVED lines=13> */
.L_x_33232:
[----:B------:R-:W-:Y:S05]  /*1de50*/  BSYNC.RECONVERGENT B4 ;  /* 0x0000000000047941 */ /* 0x000fea0003800200 */
.L_x_33231:
        /* <DEDUP_REMOVED lines=60> */
.L_x_33229:
[----:B------:R-:W-:Y:S05]  /*1e220*/  BSYNC.RECONVERGENT B3 ;  /* 0x0000000000037941 */ /* 0x000fea0003800200 */
.L_x_33228:
        /* <DEDUP_REMOVED lines=11> */
.L_x_33227:
[----:B------:R-:W-:Y:S05]  /*1e2e0*/  BSYNC.RECONVERGENT B2 ;  /* 0x0000000000027941 */ /* 0x000fea0003800200 */
.L_x_33226:
        /* <DEDUP_REMOVED lines=17> */
.L_x_33237:
        /* <DEDUP_REMOVED lines=13> */
.L_x_33239:
[----:B------:R-:W-:Y:S05]  /*1e4d0*/  BSYNC.RECONVERGENT B4 ;  /* 0x0000000000047941 */ /* 0x000fea0003800200 */
.L_x_33238:
        /* <DEDUP_REMOVED lines=61> */
.L_x_33236:
[----:B------:R-:W-:Y:S05]  /*1e8b0*/  BSYNC.RECONVERGENT B3 ;  /* 0x0000000000037941 */ /* 0x000fea0003800200 */
.L_x_33235:
        /* <DEDUP_REMOVED lines=13> */
.L_x_33234:
[----:B------:R-:W-:Y:S05]  /*1e990*/  BSYNC.RECONVERGENT B2 ;  /* 0x0000000000027941 */ /* 0x000fea0003800200 */
.L_x_33233:
        /* <DEDUP_REMOVED lines=17> */
.L_x_33244:
        /* <DEDUP_REMOVED lines=13> */
.L_x_33246:
[----:B------:R-:W-:Y:S05]  /*1eb80*/  BSYNC.RECONVERGENT B4 ;  /* 0x0000000000047941 */ /* 0x000fea0003800200 */
.L_x_33245:
        /* <DEDUP_REMOVED lines=61> */
.L_x_33243:
[----:B------:R-:W-:Y:S05]  /*1ef60*/  BSYNC.RECONVERGENT B3 ;  /* 0x0000000000037941 */ /* 0x000fea0003800200 */
.L_x_33242:
        /* <DEDUP_REMOVED lines=11> */
.L_x_33241:
[----:B------:R-:W-:Y:S05]  /*1f020*/  BSYNC.RECONVERGENT B2 ;  /* 0x0000000000027941 */ /* 0x000fea0003800200 */
.L_x_33240:
        /* <DEDUP_REMOVED lines=17> */
.L_x_33251:
        /* <DEDUP_REMOVED lines=13> */
.L_x_33253:
[----:B------:R-:W-:Y:S05]  /*1f210*/  BSYNC.RECONVERGENT B4 ;  /* 0x0000000000047941 */ /* 0x000fea0003800200 */
.L_x_33252:
        /* <DEDUP_REMOVED lines=61> */
.L_x_33250:
[----:B------:R-:W-:Y:S05]  /*1f5f0*/  BSYNC.RECONVERGENT B3 ;  /* 0x0000000000037941 */ /* 0x000fea0003800200 */
.L_x_33249:
        /* <DEDUP_REMOVED lines=13> */
.L_x_33248:
[----:B------:R-:W-:Y:S05]  /*1f6d0*/  BSYNC.RECONVERGENT B2 ;  /* 0x0000000000027941 */ /* 0x000fea0003800200 */
.L_x_33247:
        /* <DEDUP_REMOVED lines=17> */
.L_x_33258:
        /* <DEDUP_REMOVED lines=13> */
.L_x_33260:
[----:B------:R-:W-:Y:S05]  /*1f8c0*/  BSYNC.RECONVERGENT B4 ;  /* 0x0000000000047941 */ /* 0x000fea0003800200 */
.L_x_33259:
        /* <DEDUP_REMOVED lines=61> */
.L_x_33257:
[----:B------:R-:W-:Y:S05]  /*1fca0*/  BSYNC.RECONVERGENT B3 ;  /* 0x0000000000037941 */ /* 0x000fea0003800200 */
.L_x_33256:
        /* <DEDUP_REMOVED lines=11> */
.L_x_33255:
[----:B------:R-:W-:Y:S05]  /*1fd60*/  BSYNC.RECONVERGENT B2 ;  /* 0x0000000000027941 */ /* 0x000fea0003800200 */
.L_x_33254:
        /* <DEDUP_REMOVED lines=17> */
.L_x_33265:
        /* <DEDUP_REMOVED lines=13> */
.L_x_33267:
[----:B------:R-:W-:Y:S05]  /*1ff50*/  BSYNC.RECONVERGENT B4 ;  /* 0x0000000000047941 */ /* 0x000fea0003800200 */
.L_x_33266:
        /* <DEDUP_REMOVED lines=61> */
.L_x_33264:
[----:B------:R-:W-:Y:S05]  /*20330*/  BSYNC.RECONVERGENT B3 ;  /* 0x0000000000037941 */ /* 0x000fea0003800200 */
.L_x_33263:
        /* <DEDUP_REMOVED lines=13> */
.L_x_33262:
[----:B------:R-:W-:Y:S05]  /*20410*/  BSYNC.RECONVERGENT B2 ;  /* 0x0000000000027941 */ /* 0x000fea0003800200 */
.L_x_33261:
        /* <DEDUP_REMOVED lines=17> */
.L_x_33272:
        /* <DEDUP_REMOVED lines=13> */
.L_x_33274:
[----:B------:R-:W-:Y:S05]  /*20600*/  BSYNC.RECONVERGENT B4 ;  /* 0x0000000000047941 */ /* 0x000fea0003800200 */
.L_x_33273:
        /* <DEDUP_REMOVED lines=61> */
.L_x_33271:
[----:B------:R-:W-:Y:S05]  /*209e0*/  BSYNC.RECONVERGENT B3 ;  /* 0x0000000000037941 */ /* 0x000fea0003800200 */
.L_x_33270:
        /* <DEDUP_REMOVED lines=11> */
.L_x_33269:
[----:B------:R-:W-:Y:S05]  /*20aa0*/  BSYNC.RECONVERGENT B2 ;  /* 0x0000000000027941 */ /* 0x000fea0003800200 */
.L_x_33268:
        /* <DEDUP_REMOVED lines=16> */
.L_x_33278:
        /* <DEDUP_REMOVED lines=13> */
.L_x_33280:
[----:B------:R-:W-:Y:S05]  /*20c80*/  BSYNC.RECONVERGENT B3 ;  /* 0x0000000000037941 */ /* 0x000fea0003800200 */
.L_x_33279:
        /* <DEDUP_REMOVED lines=61> */
.L_x_33277:
[----:B------:R-:W-:Y:S05]  /*21060*/  BSYNC.RECONVERGENT B2 ;  /* 0x0000000000027941 */ /* 0x000fea0003800200 */
.L_x_33276:
        /* <DEDUP_REMOVED lines=14> */
.L_x_33225:
        /* <DEDUP_REMOVED lines=21> */
.L_x_33285:
        /* <DEDUP_REMOVED lines=13> */
.L_x_33287:
[----:B------:R-:W-:Y:S05]  /*21370*/  BSYNC.RECONVERGENT B4 ;  /* 0x0000000000047941 */ /* 0x000fea0003800200 */
.L_x_33286:
        /* <DEDUP_REMOVED lines=60> */
.L_x_33284:
[----:B------:R-:W-:Y:S05]  /*21740*/  BSYNC.RECONVERGENT B3 ;  /* 0x0000000000037941 */ /* 0x000fea0003800200 */
.L_x_33283:
        /* <DEDUP_REMOVED lines=11> */
.L_x_33282:
[----:B------:R-:W-:Y:S05]  /*21800*/  BSYNC.RECONVERGENT B2 ;  /* 0x0000000000027941 */ /* 0x000fea0003800200 */
.L_x_33281:
        /* <DEDUP_REMOVED lines=17> */
.L_x_33292:
        /* <DEDUP_REMOVED lines=13> */
.L_x_33294:
[----:B------:R-:W-:Y:S05]  /*219f0*/  BSYNC.RECONVERGENT B4 ;  /* 0x0000000000047941 */ /* 0x000fea0003800200 */
.L_x_33293:
        /* <DEDUP_REMOVED lines=61> */
.L_x_33291:
[----:B------:R-:W-:Y:S05]  /*21dd0*/  BSYNC.RECONVERGENT B3 ;  /* 0x0000000000037941 */ /* 0x000fea0003800200 */
.L_x_33290:
        /* <DEDUP_REMOVED lines=13> */
.L_x_33289:
[----:B------:R-:W-:Y:S05]  /*21eb0*/  BSYNC.RECONVERGENT B2 ;  /* 0x0000000000027941 */ /* 0x000fea0003800200 */
.L_x_33288:
        /* <DEDUP_REMOVED lines=17> */
.L_x_33299:
        /* <DEDUP_REMOVED lines=13> */
.L_x_33301:
[----:B------:R-:W-:Y:S05]  /*220a0*/  BSYNC.RECONVERGENT B4 ;  /* 0x0000000000047941 */ /* 0x000fea0003800200 */
.L_x_33300:
        /* <DEDUP_REMOVED lines=61> */
.L_x_33298:
[----:B------:R-:W-:Y:S05]  /*22480*/  BSYNC.RECONVERGENT B3 ;  /* 0x0000000000037941 */ /* 0x000fea0003800200 */
.L_x_33297:
        /* <DEDUP_REMOVED lines=11> */
.L_x_33296:
[----:B------:R-:W-:Y:S05]  /*22540*/  BSYNC.RECONVERGENT B2 ;  /* 0x0000000000027941 */ /* 0x000fea0003800200 */
.L_x_33295:
        /* <DEDUP_REMOVED lines=17> */
.L_x_33306:
        /* <DEDUP_REMOVED lines=13> */
.L_x_33308:
[----:B------:R-:W-:Y:S05]  /*22730*/  BSYNC.RECONVERGENT B4 ;  /* 0x0000000000047941 */ /* 0x000fea0003800200 */
.L_x_33307:
        /* <DEDUP_REMOVED lines=61> */
.L_x_33305:
[----:B------:R-:W-:Y:S05]  /*22b10*/  BSYNC.RECONVERGENT B3 ;  /* 0x0000000000037941 */ /* 0x000fea0003800200 */
.L_x_33304:
        /* <DEDUP_REMOVED lines=13> */
.L_x_33303:
[----:B------:R-:W-:Y:S05]  /*22bf0*/  BSYNC.RECONVERGENT B2 ;  /* 0x0000000000027941 */ /* 0x000fea0003800200 */
.L_x_33302:
        /* <DEDUP_REMOVED lines=17> */
.L_x_33313:
        /* <DEDUP_REMOVED lines=13> */
.L_x_33315:
[----:B------:R-:W-:Y:S05]  /*22de0*/  BSYNC.RECONVERGENT B4 ;  /* 0x0000000000047941 */ /* 0x000fea0003800200 */
.L_x_33314:
        /* <DEDUP_REMOVED lines=61> */
.L_x_33312:
[----:B------:R-:W-:Y:S05]  /*231c0*/  BSYNC.RECONVERGENT B3 ;  /* 0x0000000000037941 */ /* 0x000fea0003800200 */
.L_x_33311:
        /* <DEDUP_REMOVED lines=11> */
.L_x_33310:
[----:B------:R-:W-:Y:S05]  /*23280*/  BSYNC.RECONVERGENT B2 ;  /* 0x0000000000027941 */ /* 0x000fea0003800200 */
.L_x_33309:
        /* <DEDUP_REMOVED lines=17> */
.L_x_33320:
        /* <DEDUP_REMOVED lines=13> */
.L_x_33322:
[----:B------:R-:W-:Y:S05]  /*23470*/  BSYNC.RECONVERGENT B4 ;  /* 0x0000000000047941 */ /* 0x000fea0003800200 */
.L_x_33321:
        /* <DEDUP_REMOVED lines=61> */
.L_x_33319:
[----:B------:R-:W-:Y:S05]  /*23850*/  BSYNC.RECONVERGENT B3 ;  /* 0x0000000000037941 */ /* 0x000fea0003800200 */
.L_x_33318:
        /* <DEDUP_REMOVED lines=13> */
.L_x_33317:
[----:B------:R-:W-:Y:S05]  /*23930*/  BSYNC.RECONVERGENT B2 ;  /* 0x0000000000027941 */ /* 0x000fea0003800200 */
.L_x_33316:
        /* <DEDUP_REMOVED lines=17> */
.L_x_33327:
        /* <DEDUP_REMOVED lines=13> */
.L_x_33329:
[----:B------:R-:W-:Y:S05]  /*23b20*/  BSYNC.RECONVERGENT B4 ;  /* 0x0000000000047941 */ /* 0x000fea0003800200 */
.L_x_33328:
        /* <DEDUP_REMOVED lines=61> */
.L_x_33326:
[----:B------:R-:W-:Y:S05]  /*23f00*/  BSYNC.RECONVERGENT B3 ;  /* 0x0000000000037941 */ /* 0x000fea0003800200 */
.L_x_33325:
        /* <DEDUP_REMOVED lines=11> */
.L_x_33324:
[----:B------:R-:W-:Y:S05]  /*23fc0*/  BSYNC.RECONVERGENT B2 ;  /* 0x0000000000027941 */ /* 0x000fea0003800200 */
.L_x_33323:
        /* <DEDUP_REMOVED lines=16> */
.L_x_33332:
        /* <DEDUP_REMOVED lines=13> */
.L_x_33334:
[----:B------:R-:W-:Y:S05]  /*241a0*/  BSYNC.RECONVERGENT B3 ;  /* 0x0000000000037941 */ /* 0x000fea0003800200 */
.L_x_33333:
        /* <DEDUP_REMOVED lines=61> */
.L_x_33331:
[----:B------:R-:W-:Y:S05]  /*24580*/  BSYNC.RECONVERGENT B2 ;  /* 0x0000000000027941 */ /* 0x000fea0003800200 */
.L_x_33330:
        /* <DEDUP_REMOVED lines=13> */
.L_x_33275:
[----:B------:R-:W-:Y:S05]  /*24660*/  BSYNC.RECONVERGENT B0 ;  /* 0x0000000000007941 */ /* 0x000fea0003800200 */
.L_x_33224:
        /* <DEDUP_REMOVED lines=27> */
.L_x_33336:
[----:B------:R-:W-:Y:S05]  /*24820*/  BSYNC.RECONVERGENT B0 ;  /* 0x0000000000007941 */ /* 0x000fea0003800200 */
.L_x_33335:
[----:B------:R-:W-:Y:S01]  /*24830*/  IADD3 R209, PT, PT, R209, 0x20, RZ ;  /* 0x00000020d1d17810 */ /* 0x000fe20007ffe0ff */
[----:B------:R-:W-:-:S07]  /*24840*/  VIADD R208, R208, 0x20 ;  /* 0x00000020d0d07836 */ /* 0x000fce0000000000 */
.L_x_33223:
[----:B------:R-:W-:Y:S05]  /*24850*/  BSYNC.RECONVERGENT B1 ;  /* 0x0000000000017941 */ /* 0x000fea0003800200 */
.L_x_33222:
        /* <DEDUP_REMOVED lines=38> */
.L_x_33345:
        /* <DEDUP_REMOVED lines=13> */
.L_x_33347:
[----:B------:R-:W-:Y:S05]  /*24b90*/  BSYNC.RECONVERGENT B4 ;  /* 0x0000000000047941 */ /* 0x000fea0003800200 */
.L_x_33346:
        /* <DEDUP_REMOVED lines=60> */
.L_x_33344:
[----:B------:R-:W-:Y:S05]  /*24f60*/  BSYNC.RECONVERGENT B3 ;  /* 0x0000000000037941 */ /* 0x000fea0003800200 */
.L_x_33343:
        /* <DEDUP_REMOVED lines=11> */
.L_x_33342:
[----:B------:R-:W-:Y:S05]  /*25020*/  BSYNC.RECONVERGENT B2 ;  /* 0x0000000000027941 */ /* 0x000fea0003800200 */
.L_x_33341:
        /* <DEDUP_REMOVED lines=17> */
.L_x_33352:
        /* <DEDUP_REMOVED lines=13> */
.L_x_33354:
[----:B------:R-:W-:Y:S05]  /*25210*/  BSYNC.RECONVERGENT B4 ;  /* 0x0000000000047941 */ /* 0x000fea0003800200 */
.L_x_33353:
        /* <DEDUP_REMOVED lines=61> */
.L_x_33351:
[----:B------:R-:W-:Y:S05]  /*255f0*/  BSYNC.RECONVERGENT B3 ;  /* 0x0000000000037941 */ /* 0x000fea0003800200 */
.L_x_33350:
        /* <DEDUP_REMOVED lines=13> */
.L_x_33349:
[----:B------:R-:W-:Y:S05]  /*256d0*/  BSYNC.RECONVERGENT B2 ;  /* 0x0000000000027941 */ /* 0x000fea0003800200 */
.L_x_33348:
        /* <DEDUP_REMOVED lines=17> */
.L_x_33359:
        /* <DEDUP_REMOVED lines=13> */
.L_x_33361:
[----:B------:R-:W-:Y:S05]  /*258c0*/  BSYNC.RECONVERGENT B4 ;  /* 0x0000000000047941 */ /* 0x000fea0003800200 */
.L_x_33360:
        /* <DEDUP_REMOVED lines=61> */
.L_x_33358:
[----:B------:R-:W-:Y:S05]  /*25ca0*/  BSYNC.RECONVERGENT B3 ;  /* 0x0000000000037941 */ /* 0x000fea0003800200 */
.L_x_33357:
        /* <DEDUP_REMOVED lines=11> */
.L_x_33356:
[----:B------:R-:W-:Y:S05]  /*25d60*/  BSYNC.RECONVERGENT B2 ;  /* 0x0000000000027941 */ /* 0x000fea0003800200 */
.L_x_33355:
        /* <DEDUP_REMOVED lines=17> */
.L_x_33366:
        /* <DEDUP_REMOVED lines=13> */
.L_x_33368:
[----:B------:R-:W-:Y:S05]  /*25f50*/  BSYNC.RECONVERGENT B4 ;  /* 0x0000000000047941 */ /* 0x000fea0003800200 */
.L_x_33367:
        /* <DEDUP_REMOVED lines=61> */
.L_x_33365:
[----:B------:R-:W-:Y:S05]  /*26330*/  BSYNC.RECONVERGENT B3 ;  /* 0x0000000000037941 */ /* 0x000fea0003800200 */
.L_x_33364:
        /* <DEDUP_REMOVED lines=13> */
.L_x_33363:
[----:B------:R-:W-:Y:S05]  /*26410*/  BSYNC.RECONVERGENT B2 ;  /* 0x0000000000027941 */ /* 0x000fea0003800200 */
.L_x_33362:
        /* <DEDUP_REMOVED lines=17> */
.L_x_33373:
        /* <DEDUP_REMOVED lines=13> */
.L_x_33375:
[----:B------:R-:W-:Y:S05]  /*26600*/  BSYNC.RECONVERGENT B4 ;  /* 0x0000000000047941 */ /* 0x000fea0003800200 */
.L_x_33374:
        /* <DEDUP_REMOVED lines=61> */
.L_x_33372:
[----:B------:R-:W-:Y:S05]  /*269e0*/  BSYNC.RECONVERGENT B3 ;  /* 0x0000000000037941 */ /* 0x000fea0003800200 */
.L_x_33371:
        /* <DEDUP_REMOVED lines=11> */
.L_x_33370:
[----:B------:R-:W-:Y:S05]  /*26aa0*/  BSYNC.RECONVERGENT B2 ;  /* 0x0000000000027941 */ /* 0x000fea0003800200 */
.L_x_33369:
        /* <DEDUP_REMOVED lines=17> */
.L_x_33380:
        /* <DEDUP_REMOVED lines=13> */
.L_x_33382:
[----:B------:R-:W-:Y:S05]  /*26c90*/  BSYNC.RECONVERGENT B4 ;  /* 0x0000000000047941 */ /* 0x000fea0003800200 */
.L_x_33381:
        /* <DEDUP_REMOVED lines=61> */
.L_x_33379:
[----:B------:R-:W-:Y:S05]  /*27070*/  BSYNC.RECONVERGENT B3 ;  /* 0x0000000000037941 */ /* 0x000fea0003800200 */
.L_x_33378:
        /* <DEDUP_REMOVED lines=13> */
.L_x_33377:
[----:B------:R-:W-:Y:S05]  /*27150*/  BSYNC.RECONVERGENT B2 ;  /* 0x0000000000027941 */ /* 0x000fea0003800200 */
.L_x_33376:
        /* <DEDUP_REMOVED lines=17> */
.L_x_33387:
        /* <DEDUP_REMOVED lines=13> */
.L_x_33389:
[----:B------:R-:W-:Y:S05]  /*27340*/  BSYNC.RECONVERGENT B4 ;  /* 0x0000000000047941 */ /* 0x000fea0003800200 */
.L_x_33388:
        /* <DEDUP_REMOVED lines=61> */
.L_x_33386:
[----:B------:R-:W-:Y:S05]  /*27720*/  BSYNC.RECONVERGENT B3 ;  /* 0x0000000000037941 */ /* 0x000fea0003800200 */
.L_x_33385:
        /* <DEDUP_REMOVED lines=11> */
.L_x_33384:
[----:B------:R-:W-:Y:S05]  /*277e0*/  BSYNC.RECONVERGENT B2 ;  /* 0x0000000000027941 */ /* 0x000fea0003800200 */
.L_x_33383:
        /* <DEDUP_REMOVED lines=16> */
.L_x_33393:
        /* <DEDUP_REMOVED lines=13> */
.L_x_33395:
[----:B------:R-:W-:Y:S05]  /*279c0*/  BSYNC.RECONVERGENT B3 ;  /* 0x0000000000037941 */ /* 0x000fea0003800200 */
.L_x_33394:
        /* <DEDUP_REMOVED lines=61> */
.L_x_33392:
[----:B------:R-:W-:Y:S05]  /*27da0*/  BSYNC.RECONVERGENT B2 ;  /* 0x0000000000027941 */ /* 0x000fea0003800200 */
.L_x_33391:
        /* <DEDUP_REMOVED lines=14> */
.L_x_33340:
        /* <DEDUP_REMOVED lines=21> */
.L_x_33400:
        /* <DEDUP_REMOVED lines=13> */
.L_x_33402:
[----:B------:R-:W-:Y:S05]  /*280b0*/  BSYNC.RECONVERGENT B4 ;  /* 0x0000000000047941 */ /* 0x000fea0003800200 */
.L_x_33401:
        /* <DEDUP_REMOVED lines=60> */
.L_x_33399:
[----:B------:R-:W-:Y:S05]  /*28480*/  BSYNC.RECONVERGENT B3 ;  /* 0x0000000000037941 */ /* 0x000fea0003800200 */
.L_x_33398:
        /* <DEDUP_REMOVED lines=11> */
.L_x_33397:
[----:B------:R-:W-:Y:S05]  /*28540*/  BSYNC.RECONVERGENT B2 ;  /* 0x0000000000027941 */ /* 0x000fea0003800200 */
.L_x_33396:
        /* <DEDUP_REMOVED lines=17> */
.L_x_33407:
        /* <DEDUP_REMOVED lines=13> */
.L_x_33409:
[----:B------:R-:W-:Y:S05]  /*28730*/  BSYNC.RECONVERGENT B4 ;  /* 0x0000000000047941 */ /* 0x000fea0003800200 */
.L_x_33408:
        /* <DEDUP_REMOVED lines=61> */
.L_x_33406:
[----:B------:R-:W-:Y:S05]  /*28b10*/  BSYNC.RECONVERGENT B3 ;  /* 0x0000000000037941 */ /* 0x000fea0003800200 */
.L_x_33405:
        /* <DEDUP_REMOVED lines=13> */
.L_x_33404:
[----:B------:R-:W-:Y:S05]  /*28bf0*/  BSYNC.RECONVERGENT B2 ;  /* 0x0000000000027941 */ /* 0x000fea0003800200 */
.L_x_33403:
        /* <DEDUP_REMOVED lines=17> */
.L_x_33414:
        /* <DEDUP_REMOVED lines=13> */
.L_x_33416:
[----:B------:R-:W-:Y:S05]  /*28de0*/  BSYNC.RECONVERGENT B4 ;  /* 0x0000000000047941 */ /* 0x000fea0003800200 */
.L_x_33415:
        /* <DEDUP_REMOVED lines=61> */
.L_x_33413:
[----:B------:R-:W-:Y:S05]  /*291c0*/  BSYNC.RECONVERGENT B3 ;  /* 0x0000000000037941 */ /* 0x000fea0003800200 */
.L_x_33412:
        /* <DEDUP_REMOVED lines=11> */
.L_x_33411:
[----:B------:R-:W-:Y:S05]  /*29280*/  BSYNC.RECONVERGENT B2 ;  /* 0x0000000000027941 */ /* 0x000fea0003800200 */
.L_x_33410:
        /* <DEDUP_REMOVED lines=17> */
.L_x_33421:
        /* <DEDUP_REMOVED lines=13> */
.L_x_33423:
[----:B------:R-:W-:Y:S05]  /*29470*/  BSYNC.RECONVERGENT B4 ;  /* 0x0000000000047941 */ /* 0x000fea0003800200 */
.L_x_33422:
        /* <DEDUP_REMOVED lines=61> */
.L_x_33420:
[----:B------:R-:W-:Y:S05]  /*29850*/  BSYNC.RECONVERGENT B3 ;  /* 0x0000000000037941 */ /* 0x000fea0003800200 */
.L_x_33419:
        /* <DEDUP_REMOVED lines=13> */
.L_x_33418:
[----:B------:R-:W-:Y:S05]  /*29930*/  BSYNC.RECONVERGENT B2 ;  /* 0x0000000000027941 */ /* 0x000fea0003800200 */
.L_x_33417:
        /* <DEDUP_REMOVED lines=17> */
.L_x_33428:
        /* <DEDUP_REMOVED lines=13> */
.L_x_33430:
[----:B------:R-:W-:Y:S05]  /*29b20*/  BSYNC.RECONVERGENT B4 ;  /* 0x0000000000047941 */ /* 0x000fea0003800200 */
.L_x_33429:
        /* <DEDUP_REMOVED lines=61> */
.L_x_33427:
[----:B------:R-:W-:Y:S05]  /*29f00*/  BSYNC.RECONVERGENT B3 ;  /* 0x0000000000037941 */ /* 0x000fea0003800200 */
.L_x_33426:
        /* <DEDUP_REMOVED lines=11> */
.L_x_33425:
[----:B------:R-:W-:Y:S05]  /*29fc0*/  BSYNC.RECONVERGENT B2 ;  /* 0x0000000000027941 */ /* 0x000fea0003800200 */
.L_x_33424:
        /* <DEDUP_REMOVED lines=17> */
.L_x_33435:
        /* <DEDUP_REMOVED lines=13> */
.L_x_33437:
[----:B------:R-:W-:Y:S05]  /*2a1b0*/  BSYNC.RECONVERGENT B4 ;  /* 0x0000000000047941 */ /* 0x000fea0003800200 */
.L_x_33436:
        /* <DEDUP_REMOVED lines=61> */
.L_x_33434:
[----:B------:R-:W-:Y:S05]  /*2a590*/  BSYNC.RECONVERGENT B3 ;  /* 0x0000000000037941 */ /* 0x000fea0003800200 */
.L_x_33433:
        /* <DEDUP_REMOVED lines=13> */
.L_x_33432:
[----:B------:R-:W-:Y:S05]  /*2a670*/  BSYNC.RECONVERGENT B2 ;  /* 0x0000000000027941 */ /* 0x000fea0003800200 */
.L_x_33431:
        /* <DEDUP_REMOVED lines=17> */
.L_x_33442:
        /* <DEDUP_REMOVED lines=13> */
.L_x_33444:
[----:B------:R-:W-:Y:S05]  /*2a860*/  BSYNC.RECONVERGENT B4 ;  /* 0x0000000000047941 */ /* 0x000fea0003800200 */
.L_x_33443:
        /* <DEDUP_REMOVED lines=61> */
.L_x_33441:
[----:B------:R-:W-:Y:S05]  /*2ac40*/  BSYNC.RECONVERGENT B3 ;  /* 0x0000000000037941 */ /* 0x000fea0003800200 */
.L_x_33440:
        /* <DEDUP_REMOVED lines=11> */
.L_x_33439:
[----:B------:R-:W-:Y:S05]  /*2ad00*/  BSYNC.RECONVERGENT B2 ;  /* 0x0000000000027941 */ /* 0x000fea0003800200 */
.L_x_33438:
        /* <DEDUP_REMOVED lines=16> */
.L_x_33447:
        /* <DEDUP_REMOVED lines=13> */
.L_x_33449:
[----:B------:R-:W-:Y:S05]  /*2aee0*/  BSYNC.RECONVERGENT B3 ;  /* 0x0000000000037941 */ /* 0x000fea0003800200 */
.L_x_33448:
        /* <DEDUP_REMOVED lines=61> */
.L_x_33446:
[----:B------:R-:W-:Y:S05]  /*2b2c0*/  BSYNC.RECONVERGENT B2 ;  /* 0x0000000000027941 */ /* 0x000fea0003800200 */
.L_x_33445:
        /* <DEDUP_REMOVED lines=13> */
.L_x_33390:
[----:B------:R-:W-:Y:S05]  /*2b3a0*/  BSYNC.RECONVERGENT B0 ;  /* 0x0000000000007941 */ /* 0x000fea0003800200 */
.L_x_33339:
        /* <DEDUP_REMOVED lines=27> */
.L_x_33451:
[----:B------:R-:W-:Y:S05]  /*2b560*/  BSYNC.RECONVERGENT B0 ;  /* 0x0000000000007941 */ /* 0x000fea0003800200 */
.L_x_33450:
[----:B------:R-:W-:Y:S01]  /*2b570*/  IADD3 R209, PT, PT, R209, 0x20, RZ ;  /* 0x00000020d1d17810 */ /* 0x000fe20007ffe0ff */
[----:B------:R-:W-:-:S07]  /*2b580*/  VIADD R208, R208, 0x20 ;  /* 0x00000020d0d07836 */ /* 0x000fce0000000000 */
.L_x_33338:
[----:B------:R-:W-:Y:S05]  /*2b590*/  BSYNC.RECONVERGENT B1 ;  /* 0x0000000000017941 */ /* 0x000fea0003800200 */
.L_x_33337:
        /* <DEDUP_REMOVED lines=38> */
.L_x_33460:
        /* <DEDUP_REMOVED lines=13> */
.L_x_33462:
[----:B------:R-:W-:Y:S05]  /*2b8d0*/  BSYNC.RECONVERGENT B4 ;  /* 0x0000000000047941 */ /* 0x000fea0003800200 */
.L_x_33461:
        /* <DEDUP_REMOVED lines=60> */
.L_x_33459:
[----:B------:R-:W-:Y:S05]  /*2bca0*/  BSYNC.RECONVERGENT B3 ;  /* 0x0000000000037941 */ /* 0x000fea0003800200 */
.L_x_33458:
        /* <DEDUP_REMOVED lines=11> */
.L_x_33457:
[----:B------:R-:W-:Y:S05]  /*2bd60*/  BSYNC.RECONVERGENT B2 ;  /* 0x0000000000027941 */ /* 0x000fea0003800200 */
.L_x_33456:
        /* <DEDUP_REMOVED lines=17> */
.L_x_33467:
        /* <DEDUP_REMOVED lines=13> */
.L_x_33469:
[----:B------:R-:W-:Y:S05]  /*2bf50*/  BSYNC.RECONVERGENT B4 ;  /* 0x0000000000047941 */ /* 0x000fea0003800200 */
.L_x_33468:
        /* <DEDUP_REMOVED lines=61> */
.L_x_33466:
[----:B------:R-:W-:Y:S05]  /*2c330*/  BSYNC.RECONVERGENT B3 ;  /* 0x0000000000037941 */ /* 0x000fea0003800200 */
.L_x_33465:
        /* <DEDUP_REMOVED lines=13> */
.L_x_33464:
[----:B------:R-:W-:Y:S05]  /*2c410*/  BSYNC.RECONVERGENT B2 ;  /* 0x0000000000027941 */ /* 0x000fea0003800200 */
.L_x_33463:
        /* <DEDUP_REMOVED lines=17> */
.L_x_33474:
        /* <DEDUP_REMOVED lines=13> */
.L_x_33476:
[----:B------:R-:W-:Y:S05]  /*2c600*/  BSYNC.RECONVERGENT B4 ;  /* 0x0000000000047941 */ /* 0x000fea0003800200 */
.L_x_33475:
        /* <DEDUP_REMOVED lines=61> */
.L_x_33473:
[----:B------:R-:W-:Y:S05]  /*2c9e0*/  BSYNC.RECONVERGENT B3 ;  /* 0x0000000000037941 */ /* 0x000fea0003800200 */
.L_x_33472:
        /* <DEDUP_REMOVED lines=11> */
.L_x_33471:
[----:B------:R-:W-:Y:S05]  /*2caa0*/  BSYNC.RECONVERGENT B2 ;  /* 0x0000000000027941 */ /* 0x000fea0003800200 */
.L_x_33470:
        /* <DEDUP_REMOVED lines=17> */
.L_x_33481:
        /* <DEDUP_REMOVED lines=13> */
.L_x_33483:
[----:B------:R-:W-:Y:S05]  /*2cc90*/  BSYNC.RECONVERGENT B4 ;  /* 0x0000000000047941 */ /* 0x000fea0003800200 */
.L_x_33482:
        /* <DEDUP_REMOVED lines=61> */
.L_x_33480:
[----:B------:R-:W-:Y:S05]  /*2d070*/  BSYNC.RECONVERGENT B3 ;  /* 0x0000000000037941 */ /* 0x000fea0003800200 */
.L_x_33479:
        /* <DEDUP_REMOVED lines=13> */
.L_x_33478:
[----:B------:R-:W-:Y:S05]  /*2d150*/  BSYNC.RECONVERGENT B2 ;  /* 0x0000000000027941 */ /* 0x000fea0003800200 */
.L_x_33477:
        /* <DEDUP_REMOVED lines=17> */
.L_x_33488:
        /* <DEDUP_REMOVED lines=13> */
.L_x_33490:
[----:B------:R-:W-:Y:S05]  /*2d340*/  BSYNC.RECONVERGENT B4 ;  /* 0x0000000000047941 */ /* 0x000fea0003800200 */
.L_x_33489:
        /* <DEDUP_REMOVED lines=61> */
.L_x_33487:
[----:B------:R-:W-:Y:S05]  /*2d720*/  BSYNC.RECONVERGENT B3 ;  /* 0x0000000000037941 */ /* 0x000fea0003800200 */
.L_x_33486:
        /* <DEDUP_REMOVED lines=11> */
.L_x_33485:
[----:B------:R-:W-:Y:S05]  /*2d7e0*/  BSYNC.RECONVERGENT B2 ;  /* 0x0000000000027941 */ /* 0x000fea0003800200 */
.L_x_33484:
        /* <DEDUP_REMOVED lines=17> */
.L_x_33495:
        /* <DEDUP_REMOVED lines=13> */
.L_x_33497:
[----:B------:R-:W-:Y:S05]  /*2d9d0*/  BSYNC.RECONVERGENT B4 ;  /* 0x0000000000047941 */ /* 0x000fea0003800200 */
.L_x_33496:
        /* <DEDUP_REMOVED lines=61> */
.L_x_33494:
[----:B------:R-:W-:Y:S05]  /*2ddb0*/  BSYNC.RECONVERGENT B3 ;  /* 0x0000000000037941 */ /* 0x000fea0003800200 */
.L_x_33493:
        /* <DEDUP_REMOVED lines=13> */
.L_x_33492:
[----:B------:R-:W-:Y:S05]  /*2de90*/  BSYNC.RECONVERGENT B2 ;  /* 0x0000000000027941 */ /* 0x000fea0003800200 */
.L_x_33491:
        /* <DEDUP_REMOVED lines=17> */
.L_x_33502:
        /* <DEDUP_REMOVED lines=13> */
.L_x_33504:
[----:B------:R-:W-:Y:S05]  /*2e080*/  BSYNC.RECONVERGENT B4 ;  /* 0x0000000000047941 */ /* 0x000fea0003800200 */
.L_x_33503:
        /* <DEDUP_REMOVED lines=61> */
.L_x_33501:
[----:B------:R-:W-:Y:S05]  /*2e460*/  BSYNC.RECONVERGENT B3 ;  /* 0x0000000000037941 */ /* 0x000fea0003800200 */
.L_x_33500:
        /* <DEDUP_REMOVED lines=11> */
.L_x_33499:
[----:B------:R-:W-:Y:S05]  /*2e520*/  BSYNC.RECONVERGENT B2 ;  /* 0x0000000000027941 */ /* 0x000fea0003800200 */
.L_x_33498:
        /* <DEDUP_REMOVED lines=16> */
.L_x_33508:
        /* <DEDUP_REMOVED lines=13> */
.L_x_33510:
[----:B------:R-:W-:Y:S05]  /*2e700*/  BSYNC.RECONVERGENT B3 ;  /* 0x0000000000037941 */ /* 0x000fea0003800200 */
.L_x_33509:
        /* <DEDUP_REMOVED lines=61> */
.L_x_33507:
[----:B------:R-:W-:Y:S05]  /*2eae0*/  BSYNC.RECONVERGENT B2 ;  /* 0x0000000000027941 */ /* 0x000fea0003800200 */
.L_x_33506:
        /* <DEDUP_REMOVED lines=14> */
.L_x_33455:
        /* <DEDUP_REMOVED lines=21> */
.L_x_33515:
        /* <DEDUP_REMOVED lines=13> */
.L_x_33517:
[----:B------:R-:W-:Y:S05]  /*2edf0*/  BSYNC.RECONVERGENT B4 ;  /* 0x0000000000047941 */ /* 0x000fea0003800200 */
.L_x_33516:
        /* <DEDUP_REMOVED lines=60> */
.L_x_33514:
[----:B------:R-:W-:Y:S05]  /*2f1c0*/  BSYNC.RECONVERGENT B3 ;  /* 0x0000000000037941 */ /* 0x000fea0003800200 */
.L_x_33513:
        /* <DEDUP_REMOVED lines=11> */
.L_x_33512:
[----:B------:R-:W-:Y:S05]  /*2f280*/  BSYNC.RECONVERGENT B2 ;  /* 0x0000000000027941 */ /* 0x000fea0003800200 */
.L_x_33511:
        /* <DEDUP_REMOVED lines=17> */
.L_x_33522:
        /* <DEDUP_REMOVED lines=13> */
.L_x_33524:
[----:B------:R-:W-:Y:S05]  /*2f470*/  BSYNC.RECONVERGENT B4 ;  /* 0x0000000000047941 */ /* 0x000fea0003800200 */
.L_x_33523:
        /* <DEDUP_REMOVED lines=61> */
.L_x_33521:
[----:B------:R-:W-:Y:S05]  /*2f850*/  BSYNC.RECONVERGENT B3 ;  /* 0x0000000000037941 */ /* 0x000fea0003800200 */
.L_x_33520:
        /* <DEDUP_REMOVED lines=13> */
.L_x_33519:
[----:B------:R-:W-:Y:S05]  /*2f930*/  BSYNC.RECONVERGENT B2 ;  /* 0x0000000000027941 */ /* 0x000fea0003800200 */
.L_x_33518:
        /* <DEDUP_REMOVED lines=17> */
.L_x_33529:
        /* <DEDUP_REMOVED lines=13> */
.L_x_33531:
[----:B------:R-:W-:Y:S05]  /*2fb20*/  BSYNC.RECONVERGENT B4 ;  /* 0x0000000000047941 */ /* 0x000fea0003800200 */
.L_x_33530:
        /* <DEDUP_REMOVED lines=61> */
.L_x_33528:
[----:B------:R-:W-:Y:S05]  /*2ff00*/  BSYNC.RECONVERGENT B3 ;  /* 0x0000000000037941 */ /* 0x000fea0003800200 */
.L_x_33527:
        /* <DEDUP_REMOVED lines=11> */
.L_x_33526:
[----:B------:R-:W-:Y:S05]  /*2ffc0*/  BSYNC.RECONVERGENT B2 ;  /* 0x0000000000027941 */ /* 0x000fea0003800200 */
.L_x_33525:
        /* <DEDUP_REMOVED lines=17> */
.L_x_33536:
        /* <DEDUP_REMOVED lines=13> */
.L_x_33538:
[----:B------:R-:W-:Y:S05]  /*301b0*/  BSYNC.RECONVERGENT B4 ;  /* 0x0000000000047941 */ /* 0x000fea0003800200 */
.L_x_33537:
        /* <DEDUP_REMOVED lines=61> */
.L_x_33535:
[----:B------:R-:W-:Y:S05]  /*30590*/  BSYNC.RECONVERGENT B3 ;  /* 0x0000000000037941 */ /* 0x000fea0003800200 */
.L_x_33534:
        /* <DEDUP_REMOVED lines=13> */
.L_x_33533:
[----:B------:R-:W-:Y:S05]  /*30670*/  BSYNC.RECONVERGENT B2 ;  /* 0x0000000000027941 */ /* 0x000fea0003800200 */
.L_x_33532:
        /* <DEDUP_REMOVED lines=17> */
.L_x_33543:
        /* <DEDUP_REMOVED lines=13> */
.L_x_33545:
[----:B------:R-:W-:Y:S05]  /*30860*/  BSYNC.RECONVERGENT B4 ;  /* 0x0000000000047941 */ /* 0x000fea0003800200 */
.L_x_33544:
        /* <DEDUP_REMOVED lines=61> */
.L_x_33542:
[----:B------:R-:W-:Y:S05]  /*30c40*/  BSYNC.RECONVERGENT B3 ;  /* 0x0000000000037941 */ /* 0x000fea0003800200 */
.L_x_33541:
        /* <DEDUP_REMOVED lines=11> */
.L_x_33540:
[----:B------:R-:W-:Y:S05]  /*30d00*/  BSYNC.RECONVERGENT B2 ;  /* 0x0000000000027941 */ /* 0x000fea0003800200 */
.L_x_33539:
        /* <DEDUP_REMOVED lines=17> */
.L_x_33550:
        /* <DEDUP_REMOVED lines=13> */
.L_x_33552:
[----:B------:R-:W-:Y:S05]  /*30ef0*/  BSYNC.RECONVERGENT B4 ;  /* 0x0000000000047941 */ /* 0x000fea0003800200 */
.L_x_33551:
        /* <DEDUP_REMOVED lines=61> */
.L_x_33549:
[----:B------:R-:W-:Y:S05]  /*312d0*/  BSYNC.RECONVERGENT B3 ;  /* 0x0000000000037941 */ /* 0x000fea0003800200 */
.L_x_33548:
        /* <DEDUP_REMOVED lines=13> */
.L_x_33547:
[----:B------:R-:W-:Y:S05]  /*313b0*/  BSYNC.RECONVERGENT B2 ;  /* 0x0000000000027941 */ /* 0x000fea0003800200 */
.L_x_33546:
        /* <DEDUP_REMOVED lines=17> */
.L_x_33557:
        /* <DEDUP_REMOVED lines=13> */
.L_x_33559:
[----:B------:R-:W-:Y:S05]  /*315a0*/  BSYNC.RECONVERGENT B4 ;  /* 0x0000000000047941 */ /* 0x000fea0003800200 */
.L_x_33558:
        /* <DEDUP_REMOVED lines=61> */
.L_x_33556:
[----:B------:R-:W-:Y:S05]  /*31980*/  BSYNC.RECONVERGENT B3 ;  /* 0x0000000000037941 */ /* 0x000fea0003800200 */
.L_x_33555:
        /* <DEDUP_REMOVED lines=11> */
.L_x_33554:
[----:B------:R-:W-:Y:S05]  /*31a40*/  BSYNC.RECONVERGENT B2 ;  /* 0x0000000000027941 */ /* 0x000fea0003800200 */
.L_x_33553:
        /* <DEDUP_REMOVED lines=16> */
.L_x_33562:
        /* <DEDUP_REMOVED lines=13> */
.L_x_33564:
[----:B------:R-:W-:Y:S05]  /*31c20*/  BSYNC.RECONVERGENT B3 ;  /* 0x0000000000037941 */ /* 0x000fea0003800200 */
.L_x_33563:
        /* <DEDUP_REMOVED lines=61> */
.L_x_33561:
[----:B------:R-:W-:Y:S05]  /*32000*/  BSYNC.RECONVERGENT B2 ;  /* 0x0000000000027941 */ /* 0x000fea0003800200 */
.L_x_33560:
        /* <DEDUP_REMOVED lines=13> */
.L_x_33505:
[----:B------:R-:W-:Y:S05]  /*320e0*/  BSYNC.RECONVERGENT B0 ;  /* 0x0000000000007941 */ /* 0x000fea0003800200 */
.L_x_33454:
        /* <DEDUP_REMOVED lines=27> */
.L_x_33566:
[----:B------:R-:W-:Y:S05]  /*322a0*/  BSYNC.RECONVERGENT B0 ;  /* 0x0000000000007941 */ /* 0x000fea0003800200 */
.L_x_33565:
[----:B------:R-:W-:Y:S01]  /*322b0*/  IADD3 R209, PT, PT, R209, 0x20, RZ ;  /* 0x00000020d1d17810 */ /* 0x000fe20007ffe0ff */
[----:B------:R-:W-:-:S07]  /*322c0*/  VIADD R208, R208, 0x20 ;  /* 0x00000020d0d07836 */ /* 0x000fce0000000000 */
.L_x_33453:
[----:B------:R-:W-:Y:S05]  /*322d0*/  BSYNC.RECONVERGENT B1 ;  /* 0x0000000000017941 */ /* 0x000fea0003800200 */
.L_x_33452:
        /* <DEDUP_REMOVED lines=38> */
.L_x_33575:
        /* <DEDUP_REMOVED lines=13> */
.L_x_33577:
[----:B------:R-:W-:Y:S05]  /*32610*/  BSYNC.RECONVERGENT B4 ;  /* 0x0000000000047941 */ /* 0x000fea0003800200 */
.L_x_33576:
        /* <DEDUP_REMOVED lines=60> */
.L_x_33574:
[----:B------:R-:W-:Y:S05]  /*329e0*/  BSYNC.RECONVERGENT B3 ;  /* 0x0000000000037941 */ /* 0x000fea0003800200 */
.L_x_33573:
        /* <DEDUP_REMOVED lines=11> */
.L_x_33572:
[----:B------:R-:W-:Y:S05]  /*32aa0*/  BSYNC.RECONVERGENT B2 ;  /* 0x0000000000027941 */ /* 0x000fea0003800200 */
.L_x_33571:
        /* <DEDUP_REMOVED lines=17> */
.L_x_33582:
        /* <DEDUP_REMOVED lines=13> */
.L_x_33584:
[----:B------:R-:W-:Y:S05]  /*32c90*/  BSYNC.RECONVERGENT B4 ;  /* 0x0000000000047941 */ /* 0x000fea0003800200 */
.L_x_33583:
        /* <DEDUP_REMOVED lines=61> */
.L_x_33581:
[----:B------:R-:W-:Y:S05]  /*33070*/  BSYNC.RECONVERGENT B3 ;  /* 0x0000000000037941 */ /* 0x000fea0003800200 */
.L_x_33580:
        /* <DEDUP_REMOVED lines=13> */
.L_x_33579:
[----:B------:R-:W-:Y:S05]  /*33150*/  BSYNC.RECONVERGENT B2 ;  /* 0x0000000000027941 */ /* 0x000fea0003800200 */
.L_x_33578:
        /* <DEDUP_REMOVED lines=17> */
.L_x_33589:
        /* <DEDUP_REMOVED lines=13> */
.L_x_33591:
[----:B------:R-:W-:Y:S05]  /*33340*/  BSYNC.RECONVERGENT B4 ;  /* 0x0000000000047941 */ /* 0x000fea0003800200 */
.L_x_33590:
        /* <DEDUP_REMOVED lines=61> */
.L_x_33588:
[----:B------:R-:W-:Y:S05]  /*33720*/  BSYNC.RECONVERGENT B3 ;  /* 0x0000000000037941 */ /* 0x000fea0003800200 */
.L_x_33587:
        /* <DEDUP_REMOVED lines=11> */
.L_x_33586:
[----:B------:R-:W-:Y:S05]  /*337e0*/  BSYNC.RECONVERGENT B2 ;  /* 0x0000000000027941 */ /* 0x000fea0003800200 */
.L_x_33585:
        /* <DEDUP_REMOVED lines=17> */
.L_x_33596:
        /* <DEDUP_REMOVED lines=13> */
.L_x_33598:
[----:B------:R-:W-:Y:S05]  /*339d0*/  BSYNC.RECONVERGENT B4 ;  /* 0x0000000000047941 */ /* 0x000fea0003800200 */
.L_x_33597:
        /* <DEDUP_REMOVED lines=61> */
.L_x_33595:
[----:B------:R-:W-:Y:S05]  /*33db0*/  BSYNC.RECONVERGENT B3 ;  /* 0x0000000000037941 */ /* 0x000fea0003800200 */
.L_x_33594:
        /* <DEDUP_REMOVED lines=13> */
.L_x_33593:
[----:B------:R-:W-:Y:S05]  /*33e90*/  BSYNC.RECONVERGENT B2 ;  /* 0x0000000000027941 */ /* 0x000fea0003800200 */
.L_x_33592:
        /* <DEDUP_REMOVED lines=17> */
.L_x_33603:
        /* <DEDUP_REMOVED lines=13> */
.L_x_33605:
[----:B------:R-:W-:Y:S05]  /*34080*/  BSYNC.RECONVERGENT B4 ;  /* 0x0000000000047941 */ /* 0x000fea0003800200 */
.L_x_33604:
        /* <DEDUP_REMOVED lines=61> */
.L_x_33602:
[----:B------:R-:W-:Y:S05]  /*34460*/  BSYNC.RECONVERGENT B3 ;  /* 0x0000000000037941 */ /* 0x000fea0003800200 */
.L_x_33601:
        /* <DEDUP_REMOVED lines=11> */
.L_x_33600:
[----:B------:R-:W-:Y:S05]  /*34520*/  BSYNC.RECONVERGENT B2 ;  /* 0x0000000000027941 */ /* 0x000fea0003800200 */
.L_x_33599:
        /* <DEDUP_REMOVED lines=17> */
.L_x_33610:
        /* <DEDUP_REMOVED lines=13> */
.L_x_33612:
[----:B------:R-:W-:Y:S05]  /*34710*/  BSYNC.RECONVERGENT B4 ;  /* 0x0000000000047941 */ /* 0x000fea0003800200 */
.L_x_33611:
        /* <DEDUP_REMOVED lines=61> */
.L_x_33609:
[----:B------:R-:W-:Y:S05]  /*34af0*/  BSYNC.RECONVERGENT B3 ;  /* 0x0000000000037941 */ /* 0x000fea0003800200 */
.L_x_33608:
        /* <DEDUP_REMOVED lines=13> */
.L_x_33607:
[----:B------:R-:W-:Y:S05]  /*34bd0*/  BSYNC.RECONVERGENT B2 ;  /* 0x0000000000027941 */ /* 0x000fea0003800200 */
.L_x_33606:
        /* <DEDUP_REMOVED lines=17> */
.L_x_33617:
        /* <DEDUP_REMOVED lines=13> */
.L_x_33619:
[----:B------:R-:W-:Y:S05]  /*34dc0*/  BSYNC.RECONVERGENT B4 ;  /* 0x0000000000047941 */ /* 0x000fea0003800200 */
.L_x_33618:
        /* <DEDUP_REMOVED lines=61> */
.L_x_33616:
[----:B------:R-:W-:Y:S05]  /*351a0*/  BSYNC.RECONVERGENT B3 ;  /* 0x0000000000037941 */ /* 0x000fea0003800200 */
.L_x_33615:
        /* <DEDUP_REMOVED lines=11> */
.L_x_33614:
[----:B------:R-:W-:Y:S05]  /*35260*/  BSYNC.RECONVERGENT B2 ;  /* 0x0000000000027941 */ /* 0x000fea0003800200 */
.L_x_33613:
        /* <DEDUP_REMOVED lines=16> */
.L_x_33623:
        /* <DEDUP_REMOVED lines=13> */
.L_x_33625:
[----:B------:R-:W-:Y:S05]  /*35440*/  BSYNC.RECONVERGENT B3 ;  /* 0x0000000000037941 */ /* 0x000fea0003800200 */
.L_x_33624:
        /* <DEDUP_REMOVED lines=61> */
.L_x_33622:
[----:B------:R-:W-:Y:S05]  /*35820*/  BSYNC.RECONVERGENT B2 ;  /* 0x0000000000027941 */ /* 0x000fea0003800200 */
.L_x_33621:
        /* <DEDUP_REMOVED lines=14> */
.L_x_33570:
        /* <DEDUP_REMOVED lines=21> */
.L_x_33630:
        /* <DEDUP_REMOVED lines=13> */
.L_x_33632:
[----:B------:R-:W-:Y:S05]  /*35b30*/  BSYNC.RECONVERGENT B4 ;  /* 0x0000000000047941 */ /* 0x000fea0003800200 */
.L_x_33631:
        /* <DEDUP_REMOVED lines=60> */
.L_x_33629:
[----:B------:R-:W-:Y:S05]  /*35f00*/  BSYNC.RECONVERGENT B3 ;  /* 0x0000000000037941 */ /* 0x000fea0003800200 */
.L_x_33628:
        /* <DEDUP_REMOVED lines=11> */
.L_x_33627:
[----:B------:R-:W-:Y:S05]  /*35fc0*/  BSYNC.RECONVERGENT B2 ;  /* 0x0000000000027941 */ /* 0x000fea0003800200 */
.L_x_33626:
        /* <DEDUP_REMOVED lines=17> */
.L_x_33637:
        /* <DEDUP_REMOVED lines=13> */
.L_x_33639:
[----:B------:R-:W-:Y:S05]  /*361b0*/  BSYNC.RECONVERGENT B4 ;  /* 0x0000000000047941 */ /* 0x000fea0003800200 */
.L_x_33638:
        /* <DEDUP_REMOVED lines=61> */
.L_x_33636:
[----:B------:R-:W-:Y:S05]  /*36590*/  BSYNC.RECONVERGENT B3 ;  /* 0x0000000000037941 */ /* 0x000fea0003800200 */
.L_x_33635:
        /* <DEDUP_REMOVED lines=13> */
.L_x_33634:
[----:B------:R-:W-:Y:S05]  /*36670*/  BSYNC.RECONVERGENT B2 ;  /* 0x0000000000027941 */ /* 0x000fea0003800200 */
.L_x_33633:
        /* <DEDUP_REMOVED lines=17> */
.L_x_33644:
        /* <DEDUP_REMOVED lines=13> */
.L_x_33646:
[----:B------:R-:W-:Y:S05]  /*36860*/  BSYNC.RECONVERGENT B4 ;  /* 0x0000000000047941 */ /* 0x000fea0003800200 */
.L_x_33645:
        /* <DEDUP_REMOVED lines=61> */
.L_x_33643:
[----:B------:R-:W-:Y:S05]  /*36c40*/  BSYNC.RECONVERGENT B3 ;  /* 0x0000000000037941 */ /* 0x000fea0003800200 */
.L_x_33642:
        /* <DEDUP_REMOVED lines=11> */
.L_x_33641:
[----:B------:R-:W-:Y:S05]  /*36d00*/  BSYNC.RECONVERGENT B2 ;  /* 0x0000000000027941 */ /* 0x000fea0003800200 */
.L_x_33640:
        /* <DEDUP_REMOVED lines=17> */
.L_x_33651:
        /* <DEDUP_REMOVED lines=13> */
.L_x_33653:
[----:B------:R-:W-:Y:S05]  /*36ef0*/  BSYNC.RECONVERGENT B4 ;  /* 0x0000000000047941 */ /* 0x000fea0003800200 */
.L_x_33652:
        /* <DEDUP_REMOVED lines=61> */
.L_x_33650:
[----:B------:R-:W-:Y:S05]  /*372d0*/  BSYNC.RECONVERGENT B3 ;  /* 0x0000000000037941 */ /* 0x000fea0003800200 */
.L_x_33649:
        /* <DEDUP_REMOVED lines=13> */
.L_x_33648:
[----:B------:R-:W-:Y:S05]  /*373b0*/  BSYNC.RECONVERGENT B2 ;  /* 0x0000000000027941 */ /* 0x000fea0003800200 */
.L_x_33647:
        /* <DEDUP_REMOVED lines=17> */
.L_x_33658:
        /* <DEDUP_REMOVED lines=13> */
.L_x_33660:
[----:B------:R-:W-:Y:S05]  /*375a0*/  BSYNC.RECONVERGENT B4 ;  /* 0x0000000000047941 */ /* 0x000fea0003800200 */
.L_x_33659:
        /* <DEDUP_REMOVED lines=61> */
.L_x_33657:
[----:B------:R-:W-:Y:S05]  /*37980*/  BSYNC.RECONVERGENT B3 ;  /* 0x0000000000037941 */ /* 0x000fea0003800200 */
.L_x_33656:
        /* <DEDUP_REMOVED lines=11> */
.L_x_33655:
[----:B------:R-:W-:Y:S05]  /*37a40*/  BSYNC.RECONVERGENT B2 ;  /* 0x0000000000027941 */ /* 0x000fea0003800200 */
.L_x_33654:
        /* <DEDUP_REMOVED lines=17> */
.L_x_33665:
        /* <DEDUP_REMOVED lines=13> */
.L_x_33667:
[----:B------:R-:W-:Y:S05]  /*37c30*/  BSYNC.RECONVERGENT B4 ;  /* 0x0000000000047941 */ /* 0x000fea0003800200 */
.L_x_33666:
        /* <DEDUP_REMOVED lines=61> */
.L_x_33664:
[----:B------:R-:W-:Y:S05]  /*38010*/  BSYNC.RECONVERGENT B3 ;  /* 0x0000000000037941 */ /* 0x000fea0003800200 */
.L_x_33663:
        /* <DEDUP_REMOVED lines=13> */
.L_x_33662:
[----:B------:R-:W-:Y:S05]  /*380f0*/  BSYNC.RECONVERGENT B2 ;  /* 0x0000000000027941 */ /* 0x000fea0003800200 */
.L_x_33661:
        /* <DEDUP_REMOVED lines=17> */
.L_x_33672:
        /* <DEDUP_REMOVED lines=13> */
.L_x_33674:
[----:B------:R-:W-:Y:S05]  /*382e0*/  BSYNC.RECONVERGENT B4 ;  /* 0x0000000000047941 */ /* 0x000fea0003800200 */
.L_x_33673:
        /* <DEDUP_REMOVED lines=61> */
.L_x_33671:
[----:B------:R-:W-:Y:S05]  /*386c0*/  BSYNC.RECONVERGENT B3 ;  /* 0x0000000000037941 */ /* 0x000fea0003800200 */
.L_x_33670:
        /* <DEDUP_REMOVED lines=11> */
.L_x_33669:
[----:B------:R-:W-:Y:S05]  /*38780*/  BSYNC.RECONVERGENT B2 ;  /* 0x0000000000027941 */ /* 0x000fea0003800200 */
.L_x_33668:
        /* <DEDUP_REMOVED lines=16> */
.L_x_33677:
        /* <DEDUP_REMOVED lines=13> */
.L_x_33679:
[----:B------:R-:W-:Y:S05]  /*38960*/  BSYNC.RECONVERGENT B3 ;  /* 0x0000000000037941 */ /* 0x000fea0003800200 */
.L_x_33678:
        /* <DEDUP_REMOVED lines=61> */
.L_x_33676:
[----:B------:R-:W-:Y:S05]  /*38d40*/  BSYNC.RECONVERGENT B2 ;  /* 0x0000000000027941 */ /* 0x000fea0003800200 */
.L_x_33675:
        /* <DEDUP_REMOVED lines=13> */
.L_x_33620:
[----:B------:R-:W-:Y:S05]  /*38e20*/  BSYNC.RECONVERGENT B0 ;  /* 0x0000000000007941 */ /* 0x000fea0003800200 */
.L_x_33569:
        /* <DEDUP_REMOVED lines=27> */
.L_x_33681:
[----:B------:R-:W-:Y:S05]  /*38fe0*/  BSYNC.RECONVERGENT B0 ;  /* 0x0000000000007941 */ /* 0x000fea0003800200 */
.L_x_33680:
[----:B------:R-:W-:Y:S01]  /*38ff0*/  IADD3 R209, PT, PT, R209, 0x20, RZ ;  /* 0x00000020d1d17810 */ /* 0x000fe20007ffe0ff */
[----:B------:R-:W-:-:S07]  /*39000*/  VIADD R208, R208, 0x20 ;  /* 0x00000020d0d07836 */ /* 0x000fce0000000000 */
.L_x_33568:
[----:B------:R-:W-:Y:S05]  /*39010*/  BSYNC.RECONVERGENT B1 ;  /* 0x0000000000017941 */ /* 0x000fea0003800200 */
.L_x_33567:
        /* <DEDUP_REMOVED lines=38> */
.L_x_33690:
        /* <DEDUP_REMOVED lines=13> */
.L_x_33692:
[----:B------:R-:W-:Y:S05]  /*39350*/  BSYNC.RECONVERGENT B4 ;  /* 0x0000000000047941 */ /* 0x000fea0003800200 */
.L_x_33691:
        /* <DEDUP_REMOVED lines=60> */
.L_x_33689:
[----:B------:R-:W-:Y:S05]  /*39720*/  BSYNC.RECONVERGENT B3 ;  /* 0x0000000000037941 */ /* 0x000fea0003800200 */
.L_x_33688:
        /* <DEDUP_REMOVED lines=11> */
.L_x_33687:
[----:B------:R-:W-:Y:S05]  /*397e0*/  BSYNC.RECONVERGENT B2 ;  /* 0x0000000000027941 */ /* 0x000fea0003800200 */
.L_x_33686:
        /* <DEDUP_REMOVED lines=17> */
.L_x_33697:
        /* <DEDUP_REMOVED lines=13> */
.L_x_33699:
[----:B------:R-:W-:Y:S05]  /*399d0*/  BSYNC.RECONVERGENT B4 ;  /* 0x0000000000047941 */ /* 0x000fea0003800200 */
.L_x_33698:
        /* <DEDUP_REMOVED lines=61> */
.L_x_33696:
[----:B------:R-:W-:Y:S05]  /*39db0*/  BSYNC.RECONVERGENT B3 ;  /* 0x0000000000037941 */ /* 0x000fea0003800200 */
.L_x_33695:
        /* <DEDUP_REMOVED lines=13> */
.L_x_33694:
[----:B------:R-:W-:Y:S05]  /*39e90*/  BSYNC.RECONVERGENT B2 ;  /* 0x0000000000027941 */ /* 0x000fea0003800200 */
.L_x_33693:
        /* <DEDUP_REMOVED lines=17> */
.L_x_33704:
        /* <DEDUP_REMOVED lines=13> */
.L_x_33706:
[----:B------:R-:W-:Y:S05]  /*3a080*/  BSYNC.RECONVERGENT B4 ;  /* 0x0000000000047941 */ /* 0x000fea0003800200 */
.L_x_33705:
        /* <DEDUP_REMOVED lines=61> */
.L_x_33703:
[----:B------:R-:W-:Y:S05]  /*3a460*/  BSYNC.RECONVERGENT B3 ;  /* 0x0000000000037941 */ /* 0x000fea0003800200 */
.L_x_33702:
        /* <DEDUP_REMOVED lines=11> */
.L_x_33701:
[----:B------:R-:W-:Y:S05]  /*3a520*/  BSYNC.RECONVERGENT B2 ;  /* 0x0000000000027941 */ /* 0x000fea0003800200 */
.L_x_33700:
        /* <DEDUP_REMOVED lines=17> */
.L_x_33711:
        /* <DEDUP_REMOVED lines=13> */
.L_x_33713:
[----:B------:R-:W-:Y:S05]  /*3a710*/  BSYNC.RECONVERGENT B4 ;  /* 0x0000000000047941 */ /* 0x000fea0003800200 */
.L_x_33712:
        /* <DEDUP_REMOVED lines=61> */
.L_x_33710:
[----:B------:R-:W-:Y:S05]  /*3aaf0*/  BSYNC.RECONVERGENT B3 ;  /* 0x0000000000037941 */ /* 0x000fea0003800200 */
.L_x_33709:
        /* <DEDUP_REMOVED lines=13> */
.L_x_33708:
[----:B------:R-:W-:Y:S05]  /*3abd0*/  BSYNC.RECONVERGENT B2 ;  /* 0x0000000000027941 */ /* 0x000fea0003800200 */
.L_x_33707:
        /* <DEDUP_REMOVED lines=17> */
.L_x_33718:
        /* <DEDUP_REMOVED lines=13> */
.L_x_33720:
[----:B------:R-:W-:Y:S05]  /*3adc0*/  BSYNC.RECONVERGENT B4 ;  /* 0x0000000000047941 */ /* 0x000fea0003800200 */
.L_x_33719:
        /* <DEDUP_REMOVED lines=61> */
.L_x_33717:
[----:B------:R-:W-:Y:S05]  /*3b1a0*/  BSYNC.RECONVERGENT B3 ;  /* 0x0000000000037941 */ /* 0x000fea0003800200 */
.L_x_33716:
        /* <DEDUP_REMOVED lines=11> */
.L_x_33715:
[----:B------:R-:W-:Y:S05]  /*3b260*/  BSYNC.RECONVERGENT B2 ;  /* 0x0000000000027941 */ /* 0x000fea0003800200 */
.L_x_33714:
        /* <DEDUP_REMOVED lines=17> */
.L_x_33725:
        /* <DEDUP_REMOVED lines=13> */
.L_x_33727:
[----:B------:R-:W-:Y:S05]  /*3b450*/  BSYNC.RECONVERGENT B4 ;  /* 0x0000000000047941 */ /* 0x000fea0003800200 */
.L_x_33726:
        /* <DEDUP_REMOVED lines=61> */
.L_x_33724:
[----:B------:R-:W-:Y:S05]  /*3b830*/  BSYNC.RECONVERGENT B3 ;  /* 0x0000000000037941 */ /* 0x000fea0003800200 */
.L_x_33723:
        /* <DEDUP_REMOVED lines=13> */
.L_x_33722:
[----:B------:R-:W-:Y:S05]  /*3b910*/  BSYNC.RECONVERGENT B2 ;  /* 0x0000000000027941 */ /* 0x000fea0003800200 */
.L_x_33721:
        /* <DEDUP_REMOVED lines=17> */
.L_x_33732:
        /* <DEDUP_REMOVED lines=13> */
.L_x_33734:
[----:B------:R-:W-:Y:S05]  /*3bb00*/  BSYNC.RECONVERGENT B4 ;  /* 0x0000000000047941 */ /* 0x000fea0003800200 */
.L_x_33733:
        /* <DEDUP_REMOVED lines=61> */
.L_x_33731:
[----:B------:R-:W-:Y:S05]  /*3bee0*/  BSYNC.RECONVERGENT B3 ;  /* 0x0000000000037941 */ /* 0x000fea0003800200 */
.L_x_33730:
        /* <DEDUP_REMOVED lines=11> */
.L_x_33729:
[----:B------:R-:W-:Y:S05]  /*3bfa0*/  BSYNC.RECONVERGENT B2 ;  /* 0x0000000000027941 */ /* 0x000fea0003800200 */
.L_x_33728:
        /* <DEDUP_REMOVED lines=16> */
.L_x_33738:
        /* <DEDUP_REMOVED lines=13> */
.L_x_33740:
[----:B------:R-:W-:Y:S05]  /*3c180*/  BSYNC.RECONVERGENT B3 ;  /* 0x0000000000037941 */ /* 0x000fea0003800200 */
.L_x_33739:
        /* <DEDUP_REMOVED lines=61> */
.L_x_33737:
[----:B------:R-:W-:Y:S05]  /*3c560*/  BSYNC.RECONVERGENT B2 ;  /* 0x0000000000027941 */ /* 0x000fea0003800200 */
.L_x_33736:
        /* <DEDUP_REMOVED lines=14> */
.L_x_33685:
        /* <DEDUP_REMOVED lines=21> */
.L_x_33745:
        /* <DEDUP_REMOVED lines=13> */
.L_x_33747:
[----:B------:R-:W-:Y:S05]  /*3c870*/  BSYNC.RECONVERGENT B4 ;  /* 0x0000000000047941 */ /* 0x000fea0003800200 */
.L_x_33746:
        /* <DEDUP_REMOVED lines=60> */
.L_x_33744:
[----:B------:R-:W-:Y:S05]  /*3cc40*/  BSYNC.RECONVERGENT B3 ;  /* 0x0000000000037941 */ /* 0x000fea0003800200 */
.L_x_33743:
        /* <DEDUP_REMOVED lines=11> */
.L_x_33742:
[----:B------:R-:W-:Y:S05]  /*3cd00*/  BSYNC.RECONVERGENT B2 ;  /* 0x0000000000027941 */ /* 0x000fea0003800200 */
.L_x_33741:
        /* <DEDUP_REMOVED lines=17> */
.L_x_33752:
        /* <DEDUP_REMOVED lines=13> */
.L_x_33754:
[----:B------:R-:W-:Y:S05]  /*3cef0*/  BSYNC.RECONVERGENT B4 ;  /* 0x0000000000047941 */ /* 0x000fea0003800200 */
.L_x_33753:
        /* <DEDUP_REMOVED lines=61> */
.L_x_33751:
[----:B------:R-:W-:Y:S05]  /*3d2d0*/  BSYNC.RECONVERGENT B3 ;  /* 0x0000000000037941 */ /* 0x000fea0003800200 */
.L_x_33750:
        /* <DEDUP_REMOVED lines=13> */
.L_x_33749:
[----:B------:R-:W-:Y:S05]  /*3d3b0*/  BSYNC.RECONVERGENT B2 ;  /* 0x0000000000027941 */ /* 0x000fea0003800200 */
.L_x_33748:
        /* <DEDUP_REMOVED lines=17> */
.L_x_33759:
        /* <DEDUP_REMOVED lines=13> */
.L_x_33761:
[----:B------:R-:W-:Y:S05]  /*3d5a0*/  BSYNC.RECONVERGENT B4 ;  /* 0x0000000000047941 */ /* 0x000fea0003800200 */
.L_x_33760:
        /* <DEDUP_REMOVED lines=61> */
.L_x_33758:
[----:B------:R-:W-:Y:S05]  /*3d980*/  BSYNC.RECONVERGENT B3 ;  /* 0x0000000000037941 */ /* 0x000fea0003800200 */
.L_x_33757:
        /* <DEDUP_REMOVED lines=11> */
.L_x_33756:
[----:B------:R-:W-:Y:S05]  /*3da40*/  BSYNC.RECONVERGENT B2 ;  /* 0x0000000000027941 */ /* 0x000fea0003800200 */
.L_x_33755:
        /* <DEDUP_REMOVED lines=17> */
.L_x_33766:
        /* <DEDUP_REMOVED lines=13> */
.L_x_33768:
[----:B------:R-:W-:Y:S05]  /*3dc30*/  BSYNC.RECONVERGENT B4 ;  /* 0x0000000000047941 */ /* 0x000fea0003800200 */
.L_x_33767:
        /* <DEDUP_REMOVED lines=61> */
.L_x_33765:
[----:B------:R-:W-:Y:S05]  /*3e010*/  BSYNC.RECONVERGENT B3 ;  /* 0x0000000000037941 */ /* 0x000fea0003800200 */
.L_x_33764:
        /* <DEDUP_REMOVED lines=13> */
.L_x_33763:
[----:B------:R-:W-:Y:S05]  /*3e0f0*/  BSYNC.RECONVERGENT B2 ;  /* 0x0000000000027941 */ /* 0x000fea0003800200 */
.L_x_33762:
        /* <DEDUP_REMOVED lines=17> */
.L_x_33773:
        /* <DEDUP_REMOVED lines=13> */
.L_x_33775:
[----:B------:R-:W-:Y:S05]  /*3e2e0*/  BSYNC.RECONVERGENT B4 ;  /* 0x0000000000047941 */ /* 0x000fea0003800200 */
.L_x_33774:
        /* <DEDUP_REMOVED lines=61> */
.L_x_33772:
[----:B------:R-:W-:Y:S05]  /*3e6c0*/  BSYNC.RECONVERGENT B3 ;  /* 0x0000000000037941 */ /* 0x000fea0003800200 */
.L_x_33771:
        /* <DEDUP_REMOVED lines=11> */
.L_x_33770:
[----:B------:R-:W-:Y:S05]  /*3e780*/  BSYNC.RECONVERGENT B2 ;  /* 0x0000000000027941 */ /* 0x000fea0003800200 */
.L_x_33769:
        /* <DEDUP_REMOVED lines=17> */
.L_x_33780:
        /* <DEDUP_REMOVED lines=13> */
.L_x_33782:
[----:B------:R-:W-:Y:S05]  /*3e970*/  BSYNC.RECONVERGENT B4 ;  /* 0x0000000000047941 */ /* 0x000fea0003800200 */
.L_x_33781:
        /* <DEDUP_REMOVED lines=61> */
.L_x_33779:
[----:B------:R-:W-:Y:S05]  /*3ed50*/  BSYNC.RECONVERGENT B3 ;  /* 0x0000000000037941 */ /* 0x000fea0003800200 */
.L_x_33778:
        /* <DEDUP_REMOVED lines=13> */
.L_x_33777:
[----:B------:R-:W-:Y:S05]  /*3ee30*/  BSYNC.RECONVERGENT B2 ;  /* 0x0000000000027941 */ /* 0x000fea0003800200 */
.L_x_33776:
        /* <DEDUP_REMOVED lines=17> */
.L_x_33787:
        /* <DEDUP_REMOVED lines=13> */
.L_x_33789:
[----:B------:R-:W-:Y:S05]  /*3f020*/  BSYNC.RECONVERGENT B4 ;  /* 0x0000000000047941 */ /* 0x000fea0003800200 */
.L_x_33788:
        /* <DEDUP_REMOVED lines=61> */
.L_x_33786:
[----:B------:R-:W-:Y:S05]  /*3f400*/  BSYNC.RECONVERGENT B3 ;  /* 0x0000000000037941 */ /* 0x000fea0003800200 */
.L_x_33785:
        /* <DEDUP_REMOVED lines=11> */
.L_x_33784:
[----:B------:R-:W-:Y:S05]  /*3f4c0*/  BSYNC.RECONVERGENT B2 ;  /* 0x0000000000027941 */ /* 0x000fea0003800200 */
.L_x_33783:
        /* <DEDUP_REMOVED lines=16> */
.L_x_33792:
        /* <DEDUP_REMOVED lines=13> */
.L_x_33794:
[----:B------:R-:W-:Y:S05]  /*3f6a0*/  BSYNC.RECONVERGENT B3 ;  /* 0x0000000000037941 */ /* 0x000fea0003800200 */
.L_x_33793:
        /* <DEDUP_REMOVED lines=61> */
.L_x_33791:
[----:B------:R-:W-:Y:S05]  /*3fa80*/  BSYNC.RECONVERGENT B2 ;  /* 0x0000000000027941 */ /* 0x000fea0003800200 */
.L_x_33790:
        /* <DEDUP_REMOVED lines=13> */
.L_x_33735:
[----:B------:R-:W-:Y:S05]  /*3fb60*/  BSYNC.RECONVERGENT B0 ;  /* 0x0000000000007941 */ /* 0x000fea0003800200 */
.L_x_33684:
        /* <DEDUP_REMOVED lines=27> */
.L_x_33796:
[----:B------:R-:W-:Y:S05]  /*3fd20*/  BSYNC.RECONVERGENT B0 ;  /* 0x0000000000007941 */ /* 0x000fea0003800200 */
.L_x_33795:
[----:B------:R-:W-:Y:S01]  /*3fd30*/  IADD3 R209, PT, PT, R209, 0x20, RZ ;  /* 0x00000020d1d17810 */ /* 0x000fe20007ffe0ff */
[----:B------:R-:W-:-:S07]  /*3fd40*/  VIADD R208, R208, 0x20 ;  /* 0x00000020d0d07836 */ /* 0x000fce0000000000 */
.L_x_33683:
[----:B------:R-:W-:Y:S05]  /*3fd50*/  BSYNC.RECONVERGENT B1 ;  /* 0x0000000000017941 */ /* 0x000fea0003800200 */
.L_x_33682:
        /* <DEDUP_REMOVED lines=18> */
[----:B------:R-:W-:Y:S01]  /*3fe80*/  MOV R0, R12 ;  /* 0x0000000c00007202 */ /* 0x000fe20000000f00 */
        /* <DEDUP_REMOVED lines=19> */
.L_x_33805:
        /* <DEDUP_REMOVED lines=13> */
.L_x_33807:
[----:B------:R-:W-:Y:S05]  /*40090*/  BSYNC.RECONVERGENT B4 ;  /* 0x0000000000047941 */ /* 0x000fea0003800200 */
.L_x_33806:
        /* <DEDUP_REMOVED lines=58> */
[----:B------:R-:W-:Y:S01]  /*40440*/  LOP3.LUT R19, R0, R202, R19, 0x96, !PT ;  /* 0x000000ca00137212 */ /* 0x000fe200078e9613 */
[----:B------:R-:W-:Y:S01]  /*40450*/  HFMA2 R202, -RZ, RZ, 0, 0 ;  /* 0x00000000ffca7431 */ /* 0x000fe200000001ff */
[----:B------:R-:W-:-:S07]  /*40460*/  MOV R0, R18 ;  /* 0x0000001200007202 */ /* 0x000fce0000000f00 */
.L_x_33804:
[----:B------:R-:W-:Y:S05]  /*40470*/  BSYNC.RECONVERGENT B3 ;  /* 0x0000000000037941 */ /* 0x000fea0003800200 */
.L_x_33803:
        /* <DEDUP_REMOVED lines=11> */
.L_x_33802:
[----:B------:R-:W-:Y:S05]  /*40530*/  BSYNC.RECONVERGENT B2 ;  /* 0x0000000000027941 */ /* 0x000fea0003800200 */
.L_x_33801:
[----:B------:R-:W-:Y:S01]  /*40540*/  BSSY.RECONVERGENT B2, `(.L_x_33808) ;  /* 0x000006a000027945 */ /* 0x000fe20003800200 */
[----:B------:R-:W-:Y:S01]  /*40550*/  MOV R12, R202 ;  /* 0x000000ca000c7202 */ /* 0x000fe20000000f00 */
[----:B------:R-:W-:Y:S02]  /*40560*/  IMAD.MOV.U32 R201, RZ, RZ, R121 ;  /* 0x000000ffffc97224 */ /* 0x000fe400078e0079 */
        /* <DEDUP_REMOVED lines=14> */
.L_x_33812:
        /* <DEDUP_REMOVED lines=13> */
.L_x_33814:
[----:B------:R-:W-:Y:S05]  /*40720*/  BSYNC.RECONVERGENT B4 ;  /* 0x0000000000047941 */ /* 0x000fea0003800200 */
.L_x_33813:
        /* <DEDUP_REMOVED lines=61> */
.L_x_33811:
[----:B------:R-:W-:Y:S05]  /*40b00*/  BSYNC.RECONVERGENT B3 ;  /* 0x0000000000037941 */ /* 0x000fea0003800200 */
.L_x_33810:
        /* <DEDUP_REMOVED lines=13> */
.L_x_33809:
[----:B------:R-:W-:Y:S05]  /*40be0*/  BSYNC.RECONVERGENT B2 ;  /* 0x0000000000027941 */ /* 0x000fea0003800200 */
.L_x_33808:
        /* <DEDUP_REMOVED lines=17> */
.L_x_33819:
        /* <DEDUP_REMOVED lines=13> */
.L_x_33821:
[----:B------:R-:W-:Y:S05]  /*40dd0*/  BSYNC.RECONVERGENT B4 ;  /* 0x0000000000047941 */ /* 0x000fea0003800200 */
.L_x_33820:
        /* <DEDUP_REMOVED lines=61> */
.L_x_33818:
[----:B------:R-:W-:Y:S05]  /*411b0*/  BSYNC.RECONVERGENT B3 ;  /* 0x0000000000037941 */ /* 0x000fea0003800200 */
.L_x_33817:
        /* <DEDUP_REMOVED lines=11> */
.L_x_33816:
[----:B------:R-:W-:Y:S05]  /*41270*/  BSYNC.RECONVERGENT B2 ;  /* 0x0000000000027941 */ /* 0x000fea0003800200 */
.L_x_33815:
        /* <DEDUP_REMOVED lines=17> */
.L_x_33826:
        /* <DEDUP_REMOVED lines=13> */
.L_x_33828:
[----:B------:R-:W-:Y:S05]  /*41460*/  BSYNC.RECONVERGENT B4 ;  /* 0x0000000000047941 */ /* 0x000fea0003800200 */
.L_x_33827:
        /* <DEDUP_REMOVED lines=61> */
.L_x_33825:
[----:B------:R-:W-:Y:S05]  /*41840*/  BSYNC.RECONVERGENT B3 ;  /* 0x0000000000037941 */ /* 0x000fea0003800200 */
.L_x_33824:
        /* <DEDUP_REMOVED lines=13> */
.L_x_33823:
[----:B------:R-:W-:Y:S05]  /*41920*/  BSYNC.RECONVERGENT B2 ;  /* 0x0000000000027941 */ /* 0x000fea0003800200 */
.L_x_33822:
        /* <DEDUP_REMOVED lines=17> */
.L_x_33833:
        /* <DEDUP_REMOVED lines=13> */
.L_x_33835:
[----:B------:R-:W-:Y:S05]  /*41b10*/  BSYNC.RECONVERGENT B4 ;  /* 0x0000000000047941 */ /* 0x000fea0003800200 */
.L_x_33834:
        /* <DEDUP_REMOVED lines=61> */
.L_x_33832:
[----:B------:R-:W-:Y:S05]  /*41ef0*/  BSYNC.RECONVERGENT B3 ;  /* 0x0000000000037941 */ /* 0x000fea0003800200 */
.L_x_33831:
        /* <DEDUP_REMOVED lines=11> */
.L_x_33830:
[----:B------:R-:W-:Y:S05]  /*41fb0*/  BSYNC.RECONVERGENT B2 ;  /* 0x0000000000027941 */ /* 0x000fea0003800200 */
.L_x_33829:
        /* <DEDUP_REMOVED lines=17> */
.L_x_33840:
        /* <DEDUP_REMOVED lines=13> */
.L_x_33842:
[----:B------:R-:W-:Y:S05]  /*421a0*/  BSYNC.RECONVERGENT B4 ;  /* 0x0000000000047941 */ /* 0x000fea0003800200 */
.L_x_33841:
        /* <DEDUP_REMOVED lines=61> */
.L_x_33839:
[----:B------:R-:W-:Y:S05]  /*42580*/  BSYNC.RECONVERGENT B3 ;  /* 0x0000000000037941 */ /* 0x000fea0003800200 */
.L_x_33838:
        /* <DEDUP_REMOVED lines=13> */
.L_x_33837:
[----:B------:R-:W-:Y:S05]  /*42660*/  BSYNC.RECONVERGENT B2 ;  /* 0x0000000000027941 */ /* 0x000fea0003800200 */
.L_x_33836:
[----:B------:R-:W-:Y:S01]  /*42670*/  BSSY.RECONVERGENT B2, `(.L_x_33843) ;  /* 0x0000068000027945 */ /* 0x000fe20003800200 */
[----:B01----:R-:W-:Y:S01]  /*42680*/  MOV R210, R12 ;  /* 0x0000000c00d27202 */ /* 0x003fe20000000f00 */
        /* <DEDUP_REMOVED lines=15> */
.L_x_33847:
        /* <DEDUP_REMOVED lines=13> */
.L_x_33849:
[----:B------:R-:W-:Y:S05]  /*42850*/  BSYNC.RECONVERGENT B4 ;  /* 0x0000000000047941 */ /* 0x000fea0003800200 */
.L_x_33848:
        /* <DEDUP_REMOVED lines=61> */
.L_x_33846:
[----:B------:R-:W-:Y:S05]  /*42c30*/  BSYNC.RECONVERGENT B3 ;  /* 0x0000000000037941 */ /* 0x000fea0003800200 */
.L_x_33845:
        /* <DEDUP_REMOVED lines=11> */
.L_x_33844:
[----:B------:R-:W-:Y:S05]  /*42cf0*/  BSYNC.RECONVERGENT B2 ;  /* 0x0000000000027941 */ /* 0x000fea0003800200 */
.L_x_33843:
[----:B------:R-:W-:Y:S01]  /*42d00*/  MOV R12, R0 ;  /* 0x00000000000c7202 */ /* 0x000fe20000000f00 */
        /* <DEDUP_REMOVED lines=19> */
.L_x_33853:
        /* <DEDUP_REMOVED lines=13> */
.L_x_33855:
[----:B------:R-:W-:Y:S05]  /*42f10*/  BSYNC.RECONVERGENT B3 ;  /* 0x0000000000037941 */ /* 0x000fea0003800200 */
.L_x_33854:
        /* <DEDUP_REMOVED lines=61> */
.L_x_33852:
[----:B------:R-:W-:Y:S05]  /*432f0*/  BSYNC.RECONVERGENT B2 ;  /* 0x0000000000027941 */ /* 0x000fea0003800200 */
.L_x_33851:
        /* <DEDUP_REMOVED lines=9> */
[----:B------:R-:W-:-:S05]  /*43390*/  FMUL.FTZ R0, R0, UR10 ;  /* 0x0000000a00007c20 */ /* 0x000fca0008410000 */
[----:B------:R-:W-:Y:S01]  /*433a0*/  FSEL R207, R0, RZ, !P1 ;  /* 0x000000ff00cf7208 */ /* 0x000fe20004800000 */
[----:B--2---:R-:W-:-:S04]  /*433b0*/  IMAD.U32 R0, R210, 0x10000, RZ ;  /* 0x00010000d2007824 */ /* 0x004fc800078e00ff */
[----:B------:R-:W-:Y:S01]  /*433c0*/  FFMA.FTZ R207, R207, R0, R127 ;  /* 0x00000000cfcf7223 */ /* 0x000fe2000001007f */
[----:B------:R-:W-:Y:S06]  /*433d0*/  BRA `(.L_x_33850) ;  /* 0x0000003400587947 */ /* 0x000fec0003800000 */
.L_x_33800:
[----:B------:R-:W-:Y:S01]  /*433e0*/  BSSY.RECONVERGENT B2, `(.L_x_33856) ;  /* 0x000006c000027945 */ /* 0x000fe20003800200 */
[----:B--2---:R-:W-:Y:S01]  /*433f0*/  HFMA2 R200, -RZ, RZ, 0, 0 ;  /* 0x00000000ffc87431 */ /* 0x004fe200000001ff */
        /* <DEDUP_REMOVED lines=19> */
.L_x_33860:
        /* <DEDUP_REMOVED lines=13> */
.L_x_33862:
[----:B------:R-:W-:Y:S05]  /*43600*/  BSYNC.RECONVERGENT B4 ;  /* 0x0000000000047941 */ /* 0x000fea0003800200 */
.L_x_33861:
        /* <DEDUP_REMOVED lines=61> */
.L_x_33859:
[----:B------:R-:W-:Y:S05]  /*439e0*/  BSYNC.RECONVERGENT B3 ;  /* 0x0000000000037941 */ /* 0x000fea0003800200 */
.L_x_33858:
        /* <DEDUP_REMOVED lines=11> */
.L_x_33857:
[----:B------:R-:W-:Y:S05]  /*43aa0*/  BSYNC.RECONVERGENT B2 ;  /* 0x0000000000027941 */ /* 0x000fea0003800200 */
.L_x_33856:
        /* <DEDUP_REMOVED lines=17> */
.L_x_33867:
        /* <DEDUP_REMOVED lines=13> */
.L_x_33869:
[----:B------:R-:W-:Y:S05]  /*43c90*/  BSYNC.RECONVERGENT B4 ;  /* 0x0000000000047941 */ /* 0x000fea0003800200 */
.L_x_33868:
        /* <DEDUP_REMOVED lines=61> */
.L_x_33866:
[----:B------:R-:W-:Y:S05]  /*44070*/  BSYNC.RECONVERGENT B3 ;  /* 0x0000000000037941 */ /* 0x000fea0003800200 */
.L_x_33865:
        /* <DEDUP_REMOVED lines=13> */
.L_x_33864:
[----:B------:R-:W-:Y:S05]  /*44150*/  BSYNC.RECONVERGENT B2 ;  /* 0x0000000000027941 */ /* 0x000fea0003800200 */
.L_x_33863:
        /* <DEDUP_REMOVED lines=17> */
.L_x_33874:
        /* <DEDUP_REMOVED lines=13> */
.L_x_33876:
[----:B------:R-:W-:Y:S05]  /*44340*/  BSYNC.RECONVERGENT B4 ;  /* 0x0000000000047941 */ /* 0x000fea0003800200 */
.L_x_33875:
        /* <DEDUP_REMOVED lines=61> */
.L_x_33873:
[----:B------:R-:W-:Y:S05]  /*44720*/  BSYNC.RECONVERGENT B3 ;  /* 0x0000000000037941 */ /* 0x000fea0003800200 */
.L_x_33872:
        /* <DEDUP_REMOVED lines=11> */
.L_x_33871:
[----:B------:R-:W-:Y:S05]  /*447e0*/  BSYNC.RECONVERGENT B2 ;  /* 0x0000000000027941 */ /* 0x000fea0003800200 */
.L_x_33870:
        /* <DEDUP_REMOVED lines=17> */
.L_x_33881:
        /* <DEDUP_REMOVED lines=13> */
.L_x_33883:
[----:B------:R-:W-:Y:S05]  /*449d0*/  BSYNC.RECONVERGENT B4 ;  /* 0x0000000000047941 */ /* 0x000fea0003800200 */
.L_x_33882:
        /* <DEDUP_REMOVED lines=61> */
.L_x_33880:
[----:B------:R-:W-:Y:S05]  /*44db0*/  BSYNC.RECONVERGENT B3 ;  /* 0x0000000000037941 */ /* 0x000fea0003800200 */
.L_x_33879:
        /* <DEDUP_REMOVED lines=13> */
.L_x_33878:
[----:B------:R-:W-:Y:S05]  /*44e90*/  BSYNC.RECONVERGENT B2 ;  /* 0x0000000000027941 */ /* 0x000fea0003800200 */
.L_x_33877:
        /* <DEDUP_REMOVED lines=17> */
.L_x_33888:
        /* <DEDUP_REMOVED lines=13> */
.L_x_33890:
[----:B------:R-:W-:Y:S05]  /*45080*/  BSYNC.RECONVERGENT B4 ;  /* 0x0000000000047941 */ /* 0x000fea0003800200 */
.L_x_33889:
        /* <DEDUP_REMOVED lines=61> */
.L_x_33887:
[----:B------:R-:W-:Y:S05]  /*45460*/  BSYNC.RECONVERGENT B3 ;  /* 0x0000000000037941 */ /* 0x000fea0003800200 */
.L_x_33886:
        /* <DEDUP_REMOVED lines=11> */
.L_x_33885:
[----:B------:R-:W-:Y:S05]  /*45520*/  BSYNC.RECONVERGENT B2 ;  /* 0x0000000000027941 */ /* 0x000fea0003800200 */
.L_x_33884:
        /* <DEDUP_REMOVED lines=17> */
.L_x_33895:
        /* <DEDUP_REMOVED lines=13> */
.L_x_33897:
[----:B------:R-:W-:Y:S05]  /*45710*/  BSYNC.RECONVERGENT B4 ;  /* 0x0000000000047941 */ /* 0x000fea0003800200 */
.L_x_33896:
        /* <DEDUP_REMOVED lines=61> */
.L_x_33894:
[----:B------:R-:W-:Y:S05]  /*45af0*/  BSYNC.RECONVERGENT B3 ;  /* 0x0000000000037941 */ /* 0x000fea0003800200 */
.L_x_33893:
        /* <DEDUP_REMOVED lines=13> */
.L_x_33892:
[----:B------:R-:W-:Y:S05]  /*45bd0*/  BSYNC.RECONVERGENT B2 ;  /* 0x0000000000027941 */ /* 0x000fea0003800200 */
.L_x_33891:
        /* <DEDUP_REMOVED lines=17> */
.L_x_33902:
        /* <DEDUP_REMOVED lines=13> */
.L_x_33904:
[----:B------:R-:W-:Y:S05]  /*45dc0*/  BSYNC.RECONVERGENT B4 ;  /* 0x0000000000047941 */ /* 0x000fea0003800200 */
.L_x_33903:
        /* <DEDUP_REMOVED lines=61> */
.L_x_33901:
[----:B------:R-:W-:Y:S05]  /*461a0*/  BSYNC.RECONVERGENT B3 ;  /* 0x0000000000037941 */ /* 0x000fea0003800200 */
.L_x_33900:
        /* <DEDUP_REMOVED lines=11> */
.L_x_33899:
[----:B------:R-:W-:Y:S05]  /*46260*/  BSYNC.RECONVERGENT B2 ;  /* 0x0000000000027941 */ /* 0x000fea0003800200 */
.L_x_33898:
        /* <DEDUP_REMOVED lines=20> */
.L_x_33907:
        /* <DEDUP_REMOVED lines=13> */
.L_x_33909:
[----:B------:R-:W-:Y:S05]  /*46480*/  BSYNC.RECONVERGENT B3 ;  /* 0x0000000000037941 */ /* 0x000fea0003800200 */
.L_x_33908:
        /* <DEDUP_REMOVED lines=61> */
.L_x_33906:
[----:B------:R-:W-:Y:S05]  /*46860*/  BSYNC.RECONVERGENT B2 ;  /* 0x0000000000027941 */ /* 0x000fea0003800200 */
.L_x_33905:
        /* <DEDUP_REMOVED lines=13> */
.L_x_33850:
[----:B------:R-:W-:Y:S05]  /*46940*/  BSYNC.RECONVERGENT B0 ;  /* 0x0000000000007941 */ /* 0x000fea0003800200 */
.L_x_33799:
[----:B------:R-:W0:Y:S02]  /*46950*/  LDC.64 R210, c[0x0][0x3a8] ;  /* 0x0000ea00ffd27b82 */ /* 0x000e240000000a00 */
[----:B0-----:R-:W-:-:S05]  /*46960*/  IMAD.WIDE.U32 R210, R209, 0x20, R210 ;  /* 0x00000020d1d27825 */ /* 0x001fca00078e00d2 */
[----:B------:R2:W-:Y:S04]  /*46970*/  STG.E.128 desc[UR6][R210.64], R200 ;  /* 0x000000c8d2007986 */ /* 0x0005e8000c101d06 */
        /* <DEDUP_REMOVED lines=18> */
[----:B------:R-:W-:Y:S01]  /*46aa0*/  LOP3.LUT R209, R209, R219, RZ, 0xfc, !PT ;  /* 0x000000dbd1d17212 */ /* 0x000fe200078efcff */
[----:B0-----:R-:W-:Y:S01]  /*46ab0*/  IMAD.WIDE.U32 R210, R208, 0x8, R210 ;  /* 0x00000008d0d27825 */ /* 0x001fe200078e00d2 */
[----:B------:R-:W-:-:S05]  /*46ac0*/  LOP3.LUT R208, R216, 0xff, R10, 0xf8, !PT ;  /* 0x000000ffd8d07812 */ /* 0x000fca00078ef80a */
[----:B------:R3:W-:Y:S02]  /*46ad0*/  STG.E.64 desc[UR6][R210.64], R208 ;  /* 0x000000d0d2007986 */ /* 0x0007e4000c101b06 */
.L_x_33798:
[----:B------:R-:W-:Y:S05]  /*46ae0*/  BSYNC.RECONVERGENT B1 ;  /* 0x0000000000017941 */ /* 0x000fea0003800200 */
.L_x_33797:
[----:B------:R-:W-:Y:S01]  /*46af0*/  FADD.FTZ R0, RZ, R128 ;  /* 0x00000080ff007221 */ /* 0x000fe20000010000 */
        /* <DEDUP_REMOVED lines=19> */
[----:B0123--:R-:W-:Y:S02]  /*46c30*/  FSEL R210, R0, RZ, P5 ;  /* 0x000000ff00d27208 */ /* 0x00ffe40002800000 */
        /* <DEDUP_REMOVED lines=268> */
.L_x_33943:
        /* <DEDUP_REMOVED lines=27> */
[----:B------:R-:W0:Y:S04]  /*47eb0*/  LDL R219, [R1+0x90] ;  /* 0x0000900001db7983 */ /* 0x000e280000100800 */
[----:B------:R-:W3:Y:S04]  /*47ec0*/  LDL R244, [R1+0x94] ;  /* 0x0000940001f47983 */ /* 0x000ee80000100800 */
[----:B------:R-:W4:Y:S01]  /*47ed0*/  LDL R211, [R1+0x98] ;  /* 0x0000980001d37983 */ /* 0x000f220000100800 */
        /* <DEDUP_REMOVED lines=11> */
[----:B0-----:R-:W-:Y:S02]  /*47f90*/  IMAD.U32 R210, R219, 0x10000, RZ ;  /* 0x00010000dbd27824 */ /* 0x001fe400078e00ff */
[----:B------:R-:W-:Y:S02]  /*47fa0*/  FADD.FTZ R219, R130, -R217 ;  /* 0x800000d982db7221 */ /* 0x000fe40000010000 */
[----:B------:R-:W-:Y:S01]  /*47fb0*/  FFMA.FTZ R208, R208, R209, R210 ;  /* 0x000000d1d0d07223 */ /* 0x000fe200000100d2 */
[----:B------:R-:W-:Y:S01]  /*47fc0*/  SHF.L.U32 R209, R241, 0x10, RZ ;  /* 0x00000010f1d17819 */ /* 0x000fe200000006ff */
[----:B------:R-:W-:Y:S01]  /*47fd0*/  FMUL.FTZ R219, R216, R219 ;  /* 0x000000dbd8db7220 */ /* 0x000fe20000410000 */
[----:B------:R-:W-:-:S04]  /*47fe0*/  IMAD.U32 R210, R21, 0x10000, RZ ;  /* 0x0001000015d27824 */ /* 0x000fc800078e00ff */
[----:B------:R-:W-:Y:S01]  /*47ff0*/  FFMA.FTZ R219, R219, R209, R210 ;  /* 0x000000d1dbdb7223 */ /* 0x000fe200000100d2 */
[--C-:B------:R-:W-:Y:S01]  /*48000*/  FADD.FTZ R209, R131, -R217.reuse ;  /* 0x800000d983d17221 */ /* 0x100fe20000010000 */
[----:B---3--:R-:W-:Y:S01]  /*48010*/  SHF.L.U32 R210, R244, 0x10, RZ ;  /* 0x00000010f4d27819 */ /* 0x008fe200000006ff */
[----:B----4-:R-:W-:Y:S02]  /*48020*/  IMAD.U32 R211, R211, 0x10000, RZ ;  /* 0x00010000d3d37824 */ /* 0x010fe400078e00ff */
        /* <DEDUP_REMOVED lines=8> */
[----:B-----5:R-:W-:-:S03]  /*480b0*/  SHF.L.U32 R211, R251, 0x10, RZ ;  /* 0x00000010fbd37819 */ /* 0x020fc600000006ff */
[----:B------:R-:W-:Y:S01]  /*480c0*/  FMUL.FTZ R210, R216, R210 ;  /* 0x000000d2d8d27220 */ /* 0x000fe20000410000 */
[----:B------:R-:W-:Y:S02]  /*480d0*/  IMAD.U32 R251, R23, 0x10000, RZ ;  /* 0x0001000017fb7824 */ /* 0x000fe400078e00ff */
[----:B--2---:R-:W-:-:S04]  /*480e0*/  IMAD.U32 R250, R250, 0x10000, RZ ;  /* 0x00010000fafa7824 */ /* 0x004fc800078e00ff */
[----:B------:R-:W-:Y:S01]  /*480f0*/  FFMA.FTZ R210, R210, R211, R250 ;  /* 0x000000d3d2d27223 */ /* 0x000fe200000100fa */
[----:B------:R-:W-:Y:S01]  /*48100*/  FADD.FTZ R211, R134, -R217 ;  /* 0x800000d986d37221 */ /* 0x000fe20000010000 */
[----:B------:R-:W-:-:S03]  /*48110*/  SHF.L.U32 R250, R243, 0x10, RZ ;  /* 0x00000010f3fa7819 */ /* 0x000fc600000006ff */
        /* <DEDUP_REMOVED lines=16> */
.L_x_33914:
[----:B------:R-:W-:Y:S05]  /*48220*/  BSYNC.RECONVERGENT B1 ;  /* 0x0000000000017941 */ /* 0x000fea0003800200 */
.L_x_33913:
        /* <DEDUP_REMOVED lines=59> */
.L_x_33916:
[----:B------:R-:W-:Y:S05]  /*485e0*/  BSYNC.RECONVERGENT B1 ;  /* 0x0000000000017941 */ /* 0x000fea0003800200 */
.L_x_33915:
[----:B------:R-:W-:Y:S01]  /*485f0*/  LOP3.LUT P0, RZ, R2, 0x1000, RZ, 0xc0, !PT ;  /* 0x0000100002ff7812 */ /* 0x000fe2000780c0ff */
[----:B------:R-:W-:-:S12]  /*48600*/  BSSY.RECONVERGENT B1, `(.L_x_33917) ;  /* 0x000003a000017945 */ /* 0x000fd80003800200 */
[----:B------:R-:W-:Y:S05]  /*48610*/  @!P0 BRA `(.L_x_33918) ;  /* 0x0000000000e08947 */ /* 0x000fea0003800000 */
[----:B-12---:R-:W2:Y:S04]  /*48620*/  LDL R219, [R1+0xcc] ;  /* 0x0000cc0001db7983 */ /* 0x006ea80000100800 */
[----:B0-----:R-:W3:Y:S04]  /*48630*/  LDL R210, [R1+0xd0] ;  /* 0x0000d00001d27983 */ /* 0x001ee80000100800 */
        /* <DEDUP_REMOVED lines=54> */
.L_x_33918:
[----:B------:R-:W-:Y:S05]  /*489a0*/  BSYNC.RECONVERGENT B1 ;  /* 0x0000000000017941 */ /* 0x000fea0003800200 */
.L_x_33917:
        /* <DEDUP_REMOVED lines=59> */
.L_x_33920:
[----:B------:R-:W-:Y:S05]  /*48d60*/  BSYNC.RECONVERGENT B1 ;  /* 0x0000000000017941 */ /* 0x000fea0003800200 */
.L_x_33919:
[----:B------:R-:W-:Y:S01]  /*48d70*/  LOP3.LUT P0, RZ, R2, 0x400, RZ, 0xc0, !PT ;  /* 0x0000040002ff7812 */ /* 0x000fe2000780c0ff */
[----:B------:R-:W-:-:S12]  /*48d80*/  BSSY.RECONVERGENT B1, `(.L_x_33921) ;  /* 0x000003a000017945 */ /* 0x000fd80003800200 */
[----:B------:R-:W-:Y:S05]  /*48d90*/  @!P0 BRA `(.L_x_33922) ;  /* 0x0000000000e08947 */ /* 0x000fea0003800000 */
[----:B-1234-:R-:W2:Y:S04]  /*48da0*/  LDL R219, [R1+0x10c] ;  /* 0x00010c0001db7983 */ /* 0x01eea80000100800 */
        /* <DEDUP_REMOVED lines=55> */
.L_x_33922:
[----:B------:R-:W-:Y:S05]  /*49120*/  BSYNC.RECONVERGENT B1 ;  /* 0x0000000000017941 */ /* 0x000fea0003800200 */
.L_x_33921:
        /* <DEDUP_REMOVED lines=59> */
.L_x_33924:
[----:B------:R-:W-:Y:S05]  /*494e0*/  BSYNC.RECONVERGENT B1 ;  /* 0x0000000000017941 */ /* 0x000fea0003800200 */
.L_x_33923:
        /* <DEDUP_REMOVED lines=59> */
.L_x_33926:
[----:B------:R-:W-:Y:S05]  /*498a0*/  BSYNC.RECONVERGENT B1 ;  /* 0x0000000000017941 */ /* 0x000fea0003800200 */
.L_x_33925:
        /* <DEDUP_REMOVED lines=59> */
.L_x_33928:
[----:B------:R-:W-:Y:S05]  /*49c60*/  BSYNC.RECONVERGENT B1 ;  /* 0x0000000000017941 */ /* 0x000fea0003800200 */
.L_x_33927:
        /* <DEDUP_REMOVED lines=59> */
.L_x_33930:
[----:B------:R-:W-:Y:S05]  /*4a020*/  BSYNC.RECONVERGENT B1 ;  /* 0x0000000000017941 */ /* 0x000fea0003800200 */
.L_x_33929:
        /* <DEDUP_REMOVED lines=56> */
[----:B------:R0:W-:Y:S02]  /*4a3b0*/  STG.E.128 desc[UR6][R216.64], R208 ;  /* 0x000000d0d8007986 */ /* 0x0001e4000c101d06 */
.L_x_33912:
[----:B------:R-:W-:Y:S05]  /*4a3c0*/  BSYNC.RECONVERGENT B0 ;  /* 0x0000000000007941 */ /* 0x000fea0003800200 */
.L_x_33911:
[----:B01234-:R-:W0:Y:S02]  /*4a3d0*/  LDC.64 R208, c[0x0][0x380] ;  /* 0x0000e000ffd07b82 */ /* 0x01fe240000000a00 */
[----:B0-----:R-:W-:-:S05]  /*4a3e0*/  IMAD R15, R208, 0x4, R15 ;  /* 0x00000004d00f7824 */ /* 0x001fca00078e020f */
[----:B------:R-:W-:-:S13]  /*4a3f0*/  ISETP.GE.AND P0, PT, R15, R209, PT ;  /* 0x000000d10f00720c */ /* 0x000fda0003f06270 */
[----:B------:R-:W-:Y:S05]  /*4a400*/  @!P0 BRA `(.L_x_33931) ;  /* 0xfffffb8000588947 */ /* 0x000fea000383ffff */
[----:B------:R-:W-:Y:S05]  /*4a410*/  EXIT ;  /* 0x000000000000794d */ /* 0x000fea0003800000 */
.L_x_33910:
        /* <DEDUP_REMOVED lines=8> */
.L_x_33933:
[----:B------:R-:W-:Y:S05]  /*4a4a0*/  BSYNC B0 ;  /* 0x0000000000007941 */ /* 0x000fea0003800000 */
.L_x_33932:
        /* <DEDUP_REMOVED lines=9> */
.L_x_33934:
[----:B------:R-:W-:Y:S02]  /*4a540*/  IMAD.MOV.U32 R209, RZ, RZ, 0x4 ;  /* 0x00000004ffd17424 */ /* 0x000fe400078e00ff */
[----:B------:R-:W-:Y:S01]  /*4a550*/  FADD.FTZ R210, R210, R0 ;  /* 0x00000000d2d27221 */ /* 0x000fe20000010000 */
[----:B------:R-:W-:-:S04]  /*4a560*/  MOV R0, 0xffffffff ;  /* 0xffffffff00007802 */ /* 0x000fc80000000f00 */
[----:B------:R-:W-:-:S07]  /*4a570*/  MOV R211, R210 ;  /* 0x000000d200d37202 */ /* 0x000fce0000000f00 */
[----:B------:R-:W-:Y:S05]  /*4a580*/  WARPSYNC.COLLECTIVE R0, `(.L_x_33935) ;  /* 0x0000000000087348 */ /* 0x000fea0003c00000 */
[----:B------:R0:W1:Y:S02]  /*4a590*/  SHFL.BFLY P6, R0, R211, R209, R208 ;  /* 0x0c0000d1d3007389 */ /* 0x00006400000c00d0 */
[----:B01----:R-:W-:Y:S05]  /*4a5a0*/  ENDCOLLECTIVE ;  /* 0x000000000000791b */ /* 0x003fea0003800000 */
.L_x_33935:
[----:B------:R-:W-:Y:S02]  /*4a5b0*/  HFMA2 R209, -RZ, RZ, 0, 4.76837158203125e-07 ;  /* 0x00000008ffd17431 */ /* 0x000fe400000001ff */
[----:B------:R-:W-:Y:S01]  /*4a5c0*/  FADD.FTZ R210, R210, R0 ;  /* 0x00000000d2d27221 */ /* 0x000fe20000010000 */
[----:B------:R-:W-:-:S03]  /*4a5d0*/  IMAD.MOV.U32 R0, RZ, RZ, -0x1 ;  /* 0xffffffffff007424 */ /* 0x000fc600078e00ff */
[----:B------:R-:W-:-:S07]  /*4a5e0*/  IMAD.MOV.U32 R211, RZ, RZ, R210 ;  /* 0x000000ffffd37224 */ /* 0x000fce00078e00d2 */
[----:B------:R-:W-:Y:S05]  /*4a5f0*/  WARPSYNC.COLLECTIVE R0, `(.L_x_33936) ;  /* 0x0000000000087348 */ /* 0x000fea0003c00000 */
[----:B------:R0:W1:Y:S02]  /*4a600*/  SHFL.BFLY P6, R0, R211, R209, R208 ;  /* 0x0c0000d1d3007389 */ /* 0x00006400000c00d0 */
[----:B01----:R-:W-:Y:S05]  /*4a610*/  ENDCOLLECTIVE ;  /* 0x000000000000791b */ /* 0x003fea0003800000 */
.L_x_33936:
[----:B------:R-:W-:Y:S02]  /*4a620*/  IMAD.MOV.U32 R209, RZ, RZ, 0x10 ;  /* 0x00000010ffd17424 */ /* 0x000fe400078e00ff */
[----:B------:R-:W-:Y:S01]  /*4a630*/  FADD.FTZ R210, R210, R0 ;  /* 0x00000000d2d27221 */ /* 0x000fe20000010000 */
[----:B------:R-:W-:-:S04]  /*4a640*/  MOV R0, 0xffffffff ;  /* 0xffffffff00007802 */ /* 0x000fc80000000f00 */
[----:B------:R-:W-:-:S07]  /*4a650*/  MOV R211, R210 ;  /* 0x000000d200d37202 */ /* 0x000fce0000000f00 */
[----:B------:R-:W-:Y:S05]  /*4a660*/  WARPSYNC.COLLECTIVE R0, `(.L_x_33937) ;  /* 0x0000000000087348 */ /* 0x000fea0003c00000 */
[----:B------:R0:W1:Y:S02]  /*4a670*/  SHFL.BFLY P6, R0, R211, R209, R208 ;  /* 0x0c0000d1d3007389 */ /* 0x00006400000c00d0 */
[----:B01----:R-:W-:Y:S05]  /*4a680*/  ENDCOLLECTIVE ;  /* 0x000000000000791b */ /* 0x003fea0003800000 */
.L_x_33937:
        /* <DEDUP_REMOVED lines=174> */
.L_x_33938:
[----:B------:R-:W-:Y:S02]  /*4b170*/  HFMA2 R209, -RZ, RZ, 0, 1.1920928955078125e-07 ;  /* 0x00000002ffd17431 */ /* 0x000fe400000001ff */
[----:B------:R-:W-:Y:S01]  /*4b180*/  FADD.FTZ R210, R210, R0 ;  /* 0x00000000d2d27221 */ /* 0x000fe20000010000 */
[----:B------:R-:W-:-:S03]  /*4b190*/  IMAD.MOV.U32 R0, RZ, RZ, -0x1 ;  /* 0xffffffffff007424 */ /* 0x000fc600078e00ff */
[----:B------:R-:W-:-:S07]  /*4b1a0*/  IMAD.MOV.U32 R211, RZ, RZ, R210 ;  /* 0x000000ffffd37224 */ /* 0x000fce00078e00d2 */
[----:B------:R-:W-:Y:S05]  /*4b1b0*/  WARPSYNC.COLLECTIVE R0, `(.L_x_33939) ;  /* 0x0000000000087348 */ /* 0x000fea0003c00000 */
[----:B------:R0:W1:Y:S02]  /*4b1c0*/  SHFL.BFLY P6, R0, R211, R209, R208 ;  /* 0x0c0000d1d3007389 */ /* 0x00006400000c00d0 */
[----:B01----:R-:W-:Y:S05]  /*4b1d0*/  ENDCOLLECTIVE ;  /* 0x000000000000791b */ /* 0x003fea0003800000 */
.L_x_33939:
[----:B------:R-:W-:Y:S02]  /*4b1e0*/  IMAD.MOV.U32 R209, RZ, RZ, 0x4 ;  /* 0x00000004ffd17424 */ /* 0x000fe400078e00ff */
[----:B------:R-:W-:Y:S01]  /*4b1f0*/  FADD.FTZ R210, R210, R0 ;  /* 0x00000000d2d27221 */ /* 0x000fe20000010000 */
[----:B------:R-:W-:-:S04]  /*4b200*/  MOV R0, 0xffffffff ;  /* 0xffffffff00007802 */ /* 0x000fc80000000f00 */
[----:B------:R-:W-:-:S07]  /*4b210*/  MOV R211, R210 ;  /* 0x000000d200d37202 */ /* 0x000fce0000000f00 */
[----:B------:R-:W-:Y:S05]  /*4b220*/  WARPSYNC.COLLECTIVE R0, `(.L_x_33940) ;  /* 0x0000000000087348 */ /* 0x000fea0003c00000 */
[----:B------:R0:W1:Y:S02]  /*4b230*/  SHFL.BFLY P6, R0, R211, R209, R208 ;  /* 0x0c0000d1d3007389 */ /* 0x00006400000c00d0 */
[----:B01----:R-:W-:Y:S05]  /*4b240*/  ENDCOLLECTIVE ;  /* 0x000000000000791b */ /* 0x003fea0003800000 */
.L_x_33940:
[----:B------:R-:W-:Y:S02]  /*4b250*/  HFMA2 R209, -RZ, RZ, 0, 4.76837158203125e-07 ;  /* 0x00000008ffd17431 */ /* 0x000fe400000001ff */
[----:B------:R-:W-:Y:S01]  /*4b260*/  FADD.FTZ R210, R210, R0 ;  /* 0x00000000d2d27221 */ /* 0x000fe20000010000 */
[----:B------:R-:W-:-:S03]  /*4b270*/  IMAD.MOV.U32 R0, RZ, RZ, -0x1 ;  /* 0xffffffffff007424 */ /* 0x000fc600078e00ff */
[----:B------:R-:W-:-:S07]  /*4b280*/  IMAD.MOV.U32 R211, RZ, RZ, R210 ;  /* 0x000000ffffd37224 */ /* 0x000fce00078e00d2 */
[----:B------:R-:W-:Y:S05]  /*4b290*/  WARPSYNC.COLLECTIVE R0, `(.L_x_33941) ;  /* 0x0000000000087348 */ /* 0x000fea0003c00000 */
[----:B------:R0:W1:Y:S02]  /*4b2a0*/  SHFL.BFLY P6, R0, R211, R209, R208 ;  /* 0x0c0000d1d3007389 */ /* 0x00006400000c00d0 */
[----:B01----:R-:W-:Y:S05]  /*4b2b0*/  ENDCOLLECTIVE ;  /* 0x000000000000791b */ /* 0x003fea0003800000 */
.L_x_33941:
[----:B------:R-:W-:Y:S02]  /*4b2c0*/  IMAD.MOV.U32 R209, RZ, RZ, 0x10 ;  /* 0x00000010ffd17424 */ /* 0x000fe400078e00ff */
[----:B------:R-:W-:Y:S01]  /*4b2d0*/  FADD.FTZ R210, R210, R0 ;  /* 0x00000000d2d27221 */ /* 0x000fe20000010000 */
[----:B------:R-:W-:-:S04]  /*4b2e0*/  MOV R0, 0xffffffff ;  /* 0xffffffff00007802 */ /* 0x000fc80000000f00 */
[----:B------:R-:W-:-:S07]  /*4b2f0*/  MOV R211, R210 ;  /* 0x000000d200d37202 */ /* 0x000fce0000000f00 */
[----:B------:R-:W-:Y:S05]  /*4b300*/  WARPSYNC.COLLECTIVE R0, `(.L_x_33942) ;  /* 0x0000000000087348 */ /* 0x000fea0003c00000 */
[----:B------:R0:W1:Y:S02]  /*4b310*/  SHFL.BFLY P6, R0, R211, R209, R208 ;  /* 0x0c0000d1d3007389 */ /* 0x00006400000c00d0 */
[----:B01----:R-:W-:Y:S05]  /*4b320*/  ENDCOLLECTIVE ;  /* 0x000000000000791b */ /* 0x003fea0003800000 */
.L_x_33942:
[----:B------:R-:W-:Y:S05]  /*4b330*/  BRA `(.L_x_33943) ;  /* 0xffffffc800707947 */ /* 0x000fea000383ffff */
.L_x_33944:
        /* <DEDUP_REMOVED lines=12> */
.L_x_88478:


//--------------------- .text._ZN10layer_norm13ln_fwd_kernelINS_13Kernel_traitsI13__nv_bfloat16S2_fS2_fjLj2560ELj1ELj4ELj1ELj16ENS_18Kernel_traits_baseILj2560ES2_S2_fS2_fjLj128EEEEELb1ELb1ELb1ELb1EEEvNS_9FwdParamsE --------------------------
	.section	.text._ZN10layer_norm13ln_fwd_kernelINS_13Kernel_traitsI13__nv_bfloat16S2_fS2_fjLj2560ELj1ELj4ELj1ELj16ENS_18Kernel_traits_baseILj2560ES2_S2_fS2_fjLj128EEEEELb1ELb1ELb1ELb1EEEvNS_9FwdParamsE,"ax",@progbits
	.align	128
        .global         _ZN10layer_norm13ln_fwd_kernelINS_13Kernel_traitsI13__nv_bfloat16S2_fS2_fjLj2560ELj1ELj4ELj1ELj16ENS_18Kernel_traits_baseILj2560ES2_S2_fS2_fjLj128EEEEELb1ELb1ELb1ELb1EEEvNS_9FwdParamsE
        .type           _ZN10layer_norm13ln_fwd_kernelINS_13Kernel_traitsI13__nv_bfloat16S2_fS2_fjLj2560ELj1ELj4ELj1ELj16ENS_18Kernel_traits_baseILj2560ES2_S2_fS2_fjLj128EEEEELb1ELb1ELb1ELb1EEEvNS_9FwdParamsE,@function
        .size           _ZN10layer_norm13ln_fwd_kernelINS_13Kernel_traitsI13__nv_bfloat16S2_fS2_fjLj2560ELj1ELj4ELj1ELj16ENS_18Kernel_traits_baseILj2560ES2_S2_fS2_fjLj128EEEEELb1ELb1ELb1ELb1EEEvNS_9FwdParamsE,(.L_x_88479 - _ZN10layer_norm13ln_fwd_kernelINS_13Kernel_traitsI13__nv_bfloat16S2_fS2_fjLj2560ELj1ELj4ELj1ELj16ENS_18Kernel_traits_baseILj2560ES2_S2_fS2_fjLj128EEEEELb1ELb1ELb1ELb1EEEvNS_9FwdParamsE)
        .other          _ZN10layer_norm13ln_fwd_kernelINS_13Kernel_traitsI13__nv_bfloat16S2_fS2_fjLj2560ELj1ELj4ELj1ELj16ENS_18Kernel_traits_baseILj2560ES2_S2_fS2_fjLj128EEEEELb1ELb1ELb1ELb1EEEvNS_9FwdParamsE,@"STO_CUDA_ENTRY STV_DEFAULT"
_ZN10layer_norm13ln_fwd_kernelINS_13Kernel_traitsI13__nv_bfloat16S2_fS2_fjLj2560ELj1ELj4ELj1ELj16ENS_18Kernel_traits_baseILj2560ES2_S2_fS2_fjLj128EEEEELb1ELb1ELb1ELb1EEEvNS_9FwdParamsE:
.text._ZN10layer_norm13ln_fwd_kernelINS_13Kernel_traitsI13__nv_bfloat16S2_fS2_fjLj2560ELj1ELj4ELj1ELj16ENS_18Kernel_traits_baseILj2560ES2_S2_fS2_fjLj128EEEEELb1ELb1ELb1ELb1EEEvNS_9FwdParamsE:
        /* <DEDUP_REMOVED lines=64> */
.L_x_33945:
        /* <DEDUP_REMOVED lines=44> */
.L_x_33946:
        /* <DEDUP_REMOVED lines=45> */
[----:B------:R-:W-:Y:S01]  /*0990*/  IMAD.HI.U32 R7, R3, -0x2daee0ad, RZ ;  /* 0xd2511f5303077827 */ /* 0x000fe200078e00ff */
[----:B------:R-:W-:Y:S01]  /*09a0*/  STL.S16 [R1+0x164], R219 ;  /* 0x000164db01007387 */ /* 0x000fe20000100600 */
[----:B------:R-:W-:Y:S01]  /*09b0*/  LOP3.LUT R5, R8, UR8, R5, 0x96, !PT ;  /* 0x0000000808057c12 */ /* 0x000fe2000f8e9605 */
        /* <DEDUP_REMOVED lines=11> */
[----:B------:R-:W-:Y:S01]  /*0a70*/  UIADD3 UR9, UPT, UPT, UR5, 0x76cf5d0a, URZ ;  /* 0x76cf5d0a05097890 */ /* 0x000fe2000fffe0ff */
        /* <DEDUP_REMOVED lines=29> */
[----:B------:R-:W1:Y:S01]  /*0c50*/  LDCU.U8 UR13, c[0x0][0x410] ;  /* 0x00008200ff0d77ac */ /* 0x000e620008000000 */
        /* <DEDUP_REMOVED lines=122> */
[----:B------:R-:W2:Y:S01]  /*1400*/  LDCU UR14, c[0x0][0x448] ;  /* 0x00008900ff0e77ac */ /* 0x000ea20008000800 */
        /* <DEDUP_REMOVED lines=19> */
[----:B------:R-:W-:Y:S01]  /*1540*/  IMAD.MOV.U32 R7, RZ, RZ, R132 ;  /* 0x000000ffff077224 */ /* 0x000fe200078e0084 */
[----:B------:R-:W-:Y:S01]  /*1550*/  PRMT R136, R28, 0x7632, R136 ;  /* 0x000076321c887816 */ /* 0x000fe20000000088 */
[----:B------:R-:W-:Y:S01]  /*1560*/  STL.S16 [R1+0xa8], R172 ;  /* 0x0000a8ac01007387 */ /* 0x000fe20000100600 */
[----:B------:R-:W-:Y:S01]  /*1570*/  PRMT R135, R35, 0x7632, R135 ;  /* 0x0000763223877816 */ /* 0x000fe20000000087 */
[----:B------:R-:W-:Y:S01]  /*1580*/  IMAD R9, R9, -0x2daee0ad, RZ ;  /* 0xd2511f5309097824 */ /* 0x000fe200078e02ff */
        /* <DEDUP_REMOVED lines=9> */
[----:B------:R-:W-:Y:S01]  /*1620*/  LOP3.LUT R3, R8, UR11, R3, 0x96, !PT ;  /* 0x0000000b08037c12 */ /* 0x000fe2000f8e9603 */
[----:B------:R-:W4:Y:S01]  /*1630*/  LDCU.64 UR10, c[0x0][0x3a0] ;  /* 0x00007400ff0a77ac */ /* 0x000f220008000a00 */
        /* <DEDUP_REMOVED lines=53> */
[----:B0-----:R-:W-:-:S02]  /*1990*/  IMAD R8, R10, -0x326172a9, RZ ;  /* 0xcd9e8d570a087824 */ /* 0x001fc400078e02ff */
[----:B-1234-:R-:W-:-:S07]  /*19a0*/  IMAD.MOV.U32 R10, RZ, RZ, RZ ;  /* 0x000000ffff0a7224 */ /* 0x01efce00078e00ff */
.L_x_35080:
[----:B0-----:R-:W0:Y:S08]  /*19b0*/  LDC.64 R144, c[0x0][0x3f0] ;  /* 0x0000fc00ff907b82 */ /* 0x001e300000000a00 */
[----:B------:R-:W1:Y:S01]  /*19c0*/  LDC R149, c[0x0][0x388] ;  /* 0x0000e200ff957b82 */ /* 0x000e620000000800 */
[----:B0-----:R-:W-:-:S05]  /*19d0*/  IMAD.WIDE R144, R6, 0x4, R144 ;  /* 0x0000000406907825 */ /* 0x001fca00078e0290 */
[----:B------:R-:W2:Y:S01]  /*19e0*/  LDG.E R222, desc[UR6][R144.64] ;  /* 0x0000000690de7981 */ /* 0x000ea2000c1e1900 */
[----:B------:R-:W-:Y:S01]  /*19f0*/  IMAD.MOV.U32 R238, RZ, RZ, RZ ;  /* 0x000000ffffee7224 */ /* 0x000fe200078e00ff */
[----:B------:R-:W0:Y:S02]  /*1a00*/  S2R R248, SR_TID.X ;  /* 0x0000000000f87919 */ /* 0x000e240000002100 */
[----:B0-----:R-:W-:Y:S02]  /*1a10*/  LOP3.LUT R148, R248, 0x1f, RZ, 0xc0, !PT ;  /* 0x0000001ff8947812 */ /* 0x001fe400078ec0ff */
[----:B------:R-:W-:-:S04]  /*1a20*/  ISETP.NE.U32.AND P0, PT, RZ, UR10, PT ;  /* 0x0000000aff007c0c */ /* 0x000fc8000bf05070 */
[----:B------:R-:W-:Y:S01]  /*1a30*/  ISETP.NE.AND.EX P0, PT, RZ, UR11, PT, P0 ;  /* 0x0000000bff007c0c */ /* 0x000fe2000bf05300 */
[----:B------:R-:W-:Y:S01]  /*1a40*/  BSSY.RECONVERGENT B0, `(.L_x_33947) ;  /* 0x00006a8000007945 */ /* 0x000fe20003800200 */
        /* <DEDUP_REMOVED lines=9> */
[----:B0-----:R-:W0:Y:S02]  /*1ae0*/  LDC.64 R144, c[0x0][0x3f8] ;  /* 0x0000fe00ff907b82 */ /* 0x001e240000000a00 */
[----:B0-----:R-:W-:-:S05]  /*1af0*/  IMAD.WIDE R144, R6, 0x4, R144 ;  /* 0x0000000406907825 */ /* 0x001fca00078e0290 */
[----:B------:R0:W5:Y:S02]  /*1b00*/  LDG.E R237, desc[UR6][R144.64] ;  /* 0x0000000690ed7981 */ /* 0x000164000c1e1900 */
[----:B0-----:R-:W-:-:S05]  /*1b10*/  IMAD R144, R6, R149, RZ ;  /* 0x0000009506907224 */ /* 0x001fca00078e02ff */
[----:B------:R-:W-:-:S04]  /*1b20*/  SHF.R.S32.HI R145, RZ, 0x1f, R144 ;  /* 0x0000001fff917819 */ /* 0x000fc80000011490 */
[----:B------:R-:W-:-:S04]  /*1b30*/  LEA.HI R145, R145, R144, RZ, 0x3 ;  /* 0x0000009091917211 */ /* 0x000fc800078f18ff */
[----:B------:R-:W-:Y:S01]  /*1b40*/  LEA.HI.SX32 R230, R145, R148, 0x1d ;  /* 0x0000009491e67211 */ /* 0x000fe200078feaff */
[----:B------:R-:W-:Y:S06]  /*1b50*/  @!P0 BRA `(.L_x_33948) ;  /* 0x0000003400388947 */ /* 0x000fec0003800000 */
        /* <DEDUP_REMOVED lines=26> */
.L_x_33953:
        /* <DEDUP_REMOVED lines=12> */
.L_x_33955:
[----:B------:R-:W-:Y:S05]  /*1dc0*/  BSYNC.RECONVERGENT B3 ;  /* 0x0000000000037941 */ /* 0x000fea0003800200 */
.L_x_33954:
        /* <DEDUP_REMOVED lines=56> */
[----:B------:R-:W-:-:S04]  /*2150*/  MOV R8, R144 ;  /* 0x0000009000087202 */ /* 0x000fc80000000f00 */
[----:B------:R-:W-:Y:S01]  /*2160*/  LOP3.LUT R4, R4, UR15, R159, 0x96, !PT ;  /* 0x0000000f04047c12 */ /* 0x000fe2000f8e969f */
[----:B------:R-:W-:-:S06]  /*2170*/  UIADD3 UR15, UPT, UPT, UR4, -0x700cb87f, URZ ;  /* 0x8ff34781040f7890 */ /* 0x000fcc000fffe0ff */
[----:B------:R-:W-:Y:S01]  /*2180*/  LOP3.LUT R3, R146, UR15, R145, 0x96, !PT ;  /* 0x0000000f92037c12 */ /* 0x000fe2000f8e9691 */
[----:B------:R-:W-:-:S07]  /*2190*/  IMAD.MOV.U32 R146, RZ, RZ, RZ ;  /* 0x000000ffff927224 */ /* 0x000fce00078e00ff */
.L_x_33952:
[----:B------:R-:W-:Y:S05]  /*21a0*/  BSYNC.RECONVERGENT B2 ;  /* 0x0000000000027941 */ /* 0x000fea0003800200 */
.L_x_33951:
        /* <DEDUP_REMOVED lines=10> */
[----:B------:R-:W-:-:S07]  /*2250*/  FFMA.FTZ R144, R144, R5, R136 ;  /* 0x0000000590907223 */ /* 0x000fce0000010088 */
.L_x_33950:
[----:B------:R-:W-:Y:S05]  /*2260*/  BSYNC.RECONVERGENT B1 ;  /* 0x0000000000017941 */ /* 0x000fea0003800200 */
.L_x_33949:
        /* <DEDUP_REMOVED lines=17> */
.L_x_33960:
        /* <DEDUP_REMOVED lines=12> */
.L_x_33962:
[----:B------:R-:W-:Y:S05]  /*2440*/  BSYNC.RECONVERGENT B3 ;  /* 0x0000000000037941 */ /* 0x000fea0003800200 */
.L_x_33961:
        /* <DEDUP_REMOVED lines=60> */
[----:B------:R-:W-:-:S07]  /*2810*/  LOP3.LUT R3, R146, UR15, R9, 0x96, !PT ;  /* 0x0000000f92037c12 */ /* 0x000fce000f8e9609 */
.L_x_33959:
[----:B------:R-:W-:Y:S05]  /*2820*/  BSYNC.RECONVERGENT B2 ;  /* 0x0000000000027941 */ /* 0x000fea0003800200 */
.L_x_33958:
        /* <DEDUP_REMOVED lines=13> */
.L_x_33957:
[----:B------:R-:W-:Y:S05]  /*2900*/  BSYNC.RECONVERGENT B1 ;  /* 0x0000000000017941 */ /* 0x000fea0003800200 */
.L_x_33956:
        /* <DEDUP_REMOVED lines=17> */
.L_x_33967:
        /* <DEDUP_REMOVED lines=12> */
.L_x_33969:
[----:B------:R-:W-:Y:S05]  /*2ae0*/  BSYNC.RECONVERGENT B3 ;  /* 0x0000000000037941 */ /* 0x000fea0003800200 */
.L_x_33968:
        /* <DEDUP_REMOVED lines=60> */
[----:B------:R-:W-:-:S07]  /*2eb0*/  IMAD.MOV.U32 R9, RZ, RZ, RZ ;  /* 0x000000ffff097224 */ /* 0x000fce00078e00ff */
.L_x_33966:
[----:B------:R-:W-:Y:S05]  /*2ec0*/  BSYNC.RECONVERGENT B2 ;  /* 0x0000000000027941 */ /* 0x000fea0003800200 */
.L_x_33965:
        /* <DEDUP_REMOVED lines=11> */
.L_x_33964:
[----:B------:R-:W-:Y:S05]  /*2f80*/  BSYNC.RECONVERGENT B1 ;  /* 0x0000000000017941 */ /* 0x000fea0003800200 */
.L_x_33963:
        /* <DEDUP_REMOVED lines=17> */
.L_x_33974:
        /* <DEDUP_REMOVED lines=12> */
.L_x_33976:
[----:B------:R-:W-:Y:S05]  /*3160*/  BSYNC.RECONVERGENT B3 ;  /* 0x0000000000037941 */ /* 0x000fea0003800200 */
.L_x_33975:
        /* <DEDUP_REMOVED lines=61> */
.L_x_33973:
[----:B------:R-:W-:Y:S05]  /*3540*/  BSYNC.RECONVERGENT B2 ;  /* 0x0000000000027941 */ /* 0x000fea0003800200 */
.L_x_33972:
        /* <DEDUP_REMOVED lines=13> */
.L_x_33971:
[----:B------:R-:W-:Y:S05]  /*3620*/  BSYNC.RECONVERGENT B1 ;  /* 0x0000000000017941 */ /* 0x000fea0003800200 */
.L_x_33970:
        /* <DEDUP_REMOVED lines=17> */
.L_x_33981:
        /* <DEDUP_REMOVED lines=12> */
.L_x_33983:
[----:B------:R-:W-:Y:S05]  /*3800*/  BSYNC.RECONVERGENT B3 ;  /* 0x0000000000037941 */ /* 0x000fea0003800200 */
.L_x_33982:
        /* <DEDUP_REMOVED lines=61> */
.L_x_33980:
[----:B------:R-:W-:Y:S05]  /*3be0*/  BSYNC.RECONVERGENT B2 ;  /* 0x0000000000027941 */ /* 0x000fea0003800200 */
.L_x_33979:
[----:B------:R-:W-:Y:S01]  /*3bf0*/  HFMA2 R148, -RZ, RZ, 0.1171875, 0 ;  /* 0x2f800000ff947431 */ /* 0x000fe200000001ff */
[----:B------:R-:W-:-:S05]  /*3c00*/  I2FP.F32.U32 R5, R5 ;  /* 0x0000000500057245 */ /* 0x000fca0000201000 */
[----:B------:R-:W-:-:S05]  /*3c10*/  FFMA.FTZ R5, R5, R148, 1.1641532182693481445e-10 ;  /* 0x2f00000005057423 */ /* 0x000fca0000010094 */
[----:B------:R-:W-:Y:S01]  /*3c20*/  FSETP.GTU.FTZ.AND P3, PT, R5, UR12, PT ;  /* 0x0000000c05007c0b */ /* 0x000fe2000bf7c000 */
[----:B------:R-:W-:-:S03]  /*3c30*/  IMAD.U32 R5, R134, 0x10000, RZ ;  /* 0x0001000086057824 */ /* 0x000fc600078e00ff */
[----:B------:R-:W-:Y:S01]  /*3c40*/  SEL R227, RZ, 0x1, P3 ;  /* 0x00000001ffe37807 */ /* 0x000fe20001800000 */
[----:B------:R-:W-:-:S04]  /*3c50*/  FMUL.FTZ R5, R5, UR9 ;  /* 0x0000000905057c20 */ /* 0x000fc80008410000 */
[----:B------:R-:W-:-:S05]  /*3c60*/  FMUL.FTZ R5, R5, UR8 ;  /* 0x0000000805057c20 */ /* 0x000fca0008410000 */
[----:B------:R-:W-:Y:S01]  /*3c70*/  FSEL R148, R5, RZ, !P3 ;  /* 0x000000ff05947208 */ /* 0x000fe20005800000 */
[----:B------:R-:W-:-:S04]  /*3c80*/  IMAD.U32 R5, R50, 0x10000, RZ ;  /* 0x0001000032057824 */ /* 0x000fc800078e00ff */
[----:B------:R-:W-:-:S07]  /*3c90*/  FFMA.FTZ R148, R148, R5, R140 ;  /* 0x0000000594947223 */ /* 0x000fce000001008c */
.L_x_33978:
[----:B------:R-:W-:Y:S05]  /*3ca0*/  BSYNC.RECONVERGENT B1 ;  /* 0x0000000000017941 */ /* 0x000fea0003800200 */
.L_x_33977:
        /* <DEDUP_REMOVED lines=17> */
.L_x_33988:
        /* <DEDUP_REMOVED lines=12> */
.L_x_33990:
[----:B------:R-:W-:Y:S05]  /*3e80*/  BSYNC.RECONVERGENT B3 ;  /* 0x0000000000037941 */ /* 0x000fea0003800200 */
.L_x_33989:
        /* <DEDUP_REMOVED lines=61> */
.L_x_33987:
[----:B------:R-:W-:Y:S05]  /*4260*/  BSYNC.RECONVERGENT B2 ;  /* 0x0000000000027941 */ /* 0x000fea0003800200 */
.L_x_33986:
        /* <DEDUP_REMOVED lines=10> */
[----:B------:R-:W-:-:S04]  /*4310*/  IMAD.U32 R5, R239, 0x10000, RZ ;  /* 0x00010000ef057824 */ /* 0x000fc800078e00ff */
[----:B------:R-:W-:-:S07]  /*4320*/  FFMA.FTZ R149, R149, R5, R141 ;  /* 0x0000000595957223 */ /* 0x000fce000001008d */
.L_x_33985:
[----:B------:R-:W-:Y:S05]  /*4330*/  BSYNC.RECONVERGENT B1 ;  /* 0x0000000000017941 */ /* 0x000fea0003800200 */
.L_x_33984:
        /* <DEDUP_REMOVED lines=17> */
.L_x_33995:
        /* <DEDUP_REMOVED lines=12> */
.L_x_33997:
[----:B------:R-:W-:Y:S05]  /*4510*/  BSYNC.RECONVERGENT B3 ;  /* 0x0000000000037941 */ /* 0x000fea0003800200 */
.L_x_33996:
        /* <DEDUP_REMOVED lines=61> */
.L_x_33994:
[----:B------:R-:W-:Y:S05]  /*48f0*/  BSYNC.RECONVERGENT B2 ;  /* 0x0000000000027941 */ /* 0x000fea0003800200 */
.L_x_33993:
        /* <DEDUP_REMOVED lines=11> */
.L_x_33992:
[----:B------:R-:W-:Y:S05]  /*49b0*/  BSYNC.RECONVERGENT B1 ;  /* 0x0000000000017941 */ /* 0x000fea0003800200 */
.L_x_33991:
        /* <DEDUP_REMOVED lines=16> */
.L_x_34001:
        /* <DEDUP_REMOVED lines=12> */
.L_x_34003:
[----:B------:R-:W-:Y:S05]  /*4b80*/  BSYNC.RECONVERGENT B2 ;  /* 0x0000000000027941 */ /* 0x000fea0003800200 */
.L_x_34002:
        /* <DEDUP_REMOVED lines=61> */
.L_x_34000:
[----:B------:R-:W-:Y:S05]  /*4f60*/  BSYNC.RECONVERGENT B1 ;  /* 0x0000000000017941 */ /* 0x000fea0003800200 */
.L_x_33999:
[----:B------:R-:W-:Y:S01]  /*4f70*/  I2FP.F32.U32 R9, R151 ;  /* 0x0000009700097245 */ /* 0x000fe20000201000 */
[----:B------:R-:W-:-:S05]  /*4f80*/  HFMA2 R151, -RZ, RZ, 0.1171875, 0 ;  /* 0x2f800000ff977431 */ /* 0x000fca00000001ff */
        /* <DEDUP_REMOVED lines=9> */
[----:B------:R-:W-:Y:S01]  /*5020*/  FFMA.FTZ R151, R151, R9, R143 ;  /* 0x0000000997977223 */ /* 0x000fe2000001008f */
[----:B------:R-:W-:Y:S06]  /*5030*/  BRA `(.L_x_33998) ;  /* 0x0000003400207947 */ /* 0x000fec0003800000 */
.L_x_33948:
[----:B------:R-:W-:Y:S01]  /*5040*/  BSSY.RECONVERGENT B1, `(.L_x_34004) ;  /* 0x000006b000017945 */ /* 0x000fe20003800200 */
[----:B------:R-:W-:Y:S01]  /*5050*/  MOV R158, R9 ;  /* 0x00000009009e7202 */ /* 0x000fe20000000f00 */
[----:B------:R-:W-:Y:S02]  /*5060*/  IMAD.MOV.U32 R146, RZ, RZ, R5 ;  /* 0x000000ffff927224 */ /* 0x000fe400078e0005 */
        /* <DEDUP_REMOVED lines=18> */
.L_x_34008:
        /* <DEDUP_REMOVED lines=12> */
.L_x_34010:
[----:B------:R-:W-:Y:S05]  /*5250*/  BSYNC.RECONVERGENT B3 ;  /* 0x0000000000037941 */ /* 0x000fea0003800200 */
.L_x_34009:
        /* <DEDUP_REMOVED lines=55> */
[----:B------:R-:W-:-:S04]  /*55d0*/  IMAD.WIDE.U32 R158, R158, -0x2daee0ad, RZ ;  /* 0xd2511f539e9e7825 */ /* 0x000fc800078e00ff */
[----:B------:R-:W-:Y:S01]  /*55e0*/  IMAD.MOV.U32 R8, RZ, RZ, R144 ;  /* 0x000000ffff087224 */ /* 0x000fe200078e0090 */
[----:B------:R-:W-:Y:S01]  /*55f0*/  LOP3.LUT R4, R4, UR15, R159, 0x96, !PT ;  /* 0x0000000f04047c12 */ /* 0x000fe2000f8e969f */
[----:B------:R-:W-:-:S06]  /*5600*/  UIADD3 UR15, UPT, UPT, UR4, -0x700cb87f, URZ ;  /* 0x8ff34781040f7890 */ /* 0x000fcc000fffe0ff */
[----:B------:R-:W-:Y:S01]  /*5610*/  LOP3.LUT R3, R146, UR15, R145, 0x96, !PT ;  /* 0x0000000f92037c12 */ /* 0x000fe2000f8e9691 */
[----:B------:R-:W-:-:S07]  /*5620*/  HFMA2 R146, -RZ, RZ, 0, 0 ;  /* 0x00000000ff927431 */ /* 0x000fce00000001ff */
.L_x_34007:
[----:B------:R-:W-:Y:S05]  /*5630*/  BSYNC.RECONVERGENT B2 ;  /* 0x0000000000027941 */ /* 0x000fea0003800200 */
.L_x_34006:
        /* <DEDUP_REMOVED lines=11> */
.L_x_34005:
[----:B------:R-:W-:Y:S05]  /*56f0*/  BSYNC.RECONVERGENT B1 ;  /* 0x0000000000017941 */ /* 0x000fea0003800200 */
.L_x_34004:
        /* <DEDUP_REMOVED lines=17> */
.L_x_34015:
        /* <DEDUP_REMOVED lines=12> */
.L_x_34017:
[----:B------:R-:W-:Y:S05]  /*58d0*/  BSYNC.RECONVERGENT B3 ;  /* 0x0000000000037941 */ /* 0x000fea0003800200 */
.L_x_34016:
        /* <DEDUP_REMOVED lines=54> */
[----:B------:R-:W-:-:S03]  /*5c40*/  HFMA2 R147, -RZ, RZ, 0, 0 ;  /* 0x00000000ff937431 */ /* 0x000fc600000001ff */
[----:B------:R-:W-:-:S04]  /*5c50*/  IMAD.WIDE.U32 R8, R8, -0x2daee0ad, RZ ;  /* 0xd2511f5308087825 */ /* 0x000fc800078e00ff */
[----:B------:R-:W-:Y:S01]  /*5c60*/  IMAD.MOV.U32 R158, RZ, RZ, R8 ;  /* 0x000000ffff9e7224 */ /* 0x000fe200078e0008 */
[----:B------:R-:W-:Y:S01]  /*5c70*/  LOP3.LUT R4, R4, UR15, R9, 0x96, !PT ;  /* 0x0000000f04047c12 */ /* 0x000fe2000f8e9609 */
[----:B------:R-:W-:Y:S01]  /*5c80*/  UIADD3 UR15, UPT, UPT, UR4, -0x700cb87f, URZ ;  /* 0x8ff34781040f7890 */ /* 0x000fe2000fffe0ff */
[----:B------:R-:W-:-:S05]  /*5c90*/  IMAD.WIDE.U32 R8, R3, -0x326172a9, RZ ;  /* 0xcd9e8d5703087825 */ /* 0x000fca00078e00ff */
[----:B------:R-:W-:-:S07]  /*5ca0*/  LOP3.LUT R3, R146, UR15, R9, 0x96, !PT ;  /* 0x0000000f92037c12 */ /* 0x000fce000f8e9609 */
.L_x_34014:
[----:B------:R-:W-:Y:S05]  /*5cb0*/  BSYNC.RECONVERGENT B2 ;  /* 0x0000000000027941 */ /* 0x000fea0003800200 */
.L_x_34013:
        /* <DEDUP_REMOVED lines=13> */
.L_x_34012:
[----:B------:R-:W-:Y:S05]  /*5d90*/  BSYNC.RECONVERGENT B1 ;  /* 0x0000000000017941 */ /* 0x000fea0003800200 */
.L_x_34011:
        /* <DEDUP_REMOVED lines=17> */
.L_x_34022:
        /* <DEDUP_REMOVED lines=12> */
.L_x_34024:
[----:B------:R-:W-:Y:S05]  /*5f70*/  BSYNC.RECONVERGENT B3 ;  /* 0x0000000000037941 */ /* 0x000fea0003800200 */
.L_x_34023:
        /* <DEDUP_REMOVED lines=61> */
.L_x_34021:
[----:B------:R-:W-:Y:S05]  /*6350*/  BSYNC.RECONVERGENT B2 ;  /* 0x0000000000027941 */ /* 0x000fea0003800200 */
.L_x_34020:
        /* <DEDUP_REMOVED lines=11> */
.L_x_34019:
[----:B------:R-:W-:Y:S05]  /*6410*/  BSYNC.RECONVERGENT B1 ;  /* 0x0000000000017941 */ /* 0x000fea0003800200 */
.L_x_34018:
        /* <DEDUP_REMOVED lines=17> */
.L_x_34029:
        /* <DEDUP_REMOVED lines=12> */
.L_x_34031:
[----:B------:R-:W-:Y:S05]  /*65f0*/  BSYNC.RECONVERGENT B3 ;  /* 0x0000000000037941 */ /* 0x000fea0003800200 */
.L_x_34030:
        /* <DEDUP_REMOVED lines=61> */
.L_x_34028:
[----:B------:R-:W-:Y:S05]  /*69d0*/  BSYNC.RECONVERGENT B2 ;  /* 0x0000000000027941 */ /* 0x000fea0003800200 */
.L_x_34027:
        /* <DEDUP_REMOVED lines=13> */
.L_x_34026:
[----:B------:R-:W-:Y:S05]  /*6ab0*/  BSYNC.RECONVERGENT B1 ;  /* 0x0000000000017941 */ /* 0x000fea0003800200 */
.L_x_34025:
        /* <DEDUP_REMOVED lines=17> */
.L_x_34036:
        /* <DEDUP_REMOVED lines=12> */
.L_x_34038:
[----:B------:R-:W-:Y:S05]  /*6c90*/  BSYNC.RECONVERGENT B3 ;  /* 0x0000000000037941 */ /* 0x000fea0003800200 */
.L_x_34037:
        /* <DEDUP_REMOVED lines=61> */
.L_x_34035:
[----:B------:R-:W-:Y:S05]  /*7070*/  BSYNC.RECONVERGENT B2 ;  /* 0x0000000000027941 */ /* 0x000fea0003800200 */
.L_x_34034:
        /* <DEDUP_REMOVED lines=11> */
.L_x_34033:
[----:B------:R-:W-:Y:S05]  /*7130*/  BSYNC.RECONVERGENT B1 ;  /* 0x0000000000017941 */ /* 0x000fea0003800200 */
.L_x_34032:
        /* <DEDUP_REMOVED lines=17> */
.L_x_34043:
        /* <DEDUP_REMOVED lines=12> */
.L_x_34045:
[----:B------:R-:W-:Y:S05]  /*7310*/  BSYNC.RECONVERGENT B3 ;  /* 0x0000000000037941 */ /* 0x000fea0003800200 */
.L_x_34044:
        /* <DEDUP_REMOVED lines=61> */
.L_x_34042:
[----:B------:R-:W-:Y:S05]  /*76f0*/  BSYNC.RECONVERGENT B2 ;  /* 0x0000000000027941 */ /* 0x000fea0003800200 */
.L_x_34041:
        /* <DEDUP_REMOVED lines=12> */
.L_x_34040:
[----:B------:R-:W-:Y:S05]  /*77c0*/  BSYNC.RECONVERGENT B1 ;  /* 0x0000000000017941 */ /* 0x000fea0003800200 */
.L_x_34039:
        /* <DEDUP_REMOVED lines=17> */
.L_x_34050:
        /* <DEDUP_REMOVED lines=12> */
.L_x_34052:
[----:B------:R-:W-:Y:S05]  /*79a0*/  BSYNC.RECONVERGENT B3 ;  /* 0x0000000000037941 */ /* 0x000fea0003800200 */
.L_x_34051:
        /* <DEDUP_REMOVED lines=61> */
.L_x_34049:
[----:B------:R-:W-:Y:S05]  /*7d80*/  BSYNC.RECONVERGENT B2 ;  /* 0x0000000000027941 */ /* 0x000fea0003800200 */
.L_x_34048:
        /* <DEDUP_REMOVED lines=11> */
.L_x_34047:
[----:B------:R-:W-:Y:S05]  /*7e40*/  BSYNC.RECONVERGENT B1 ;  /* 0x0000000000017941 */ /* 0x000fea0003800200 */
.L_x_34046:
        /* <DEDUP_REMOVED lines=16> */
.L_x_34055:
        /* <DEDUP_REMOVED lines=12> */
.L_x_34057:
[----:B------:R-:W-:Y:S05]  /*8010*/  BSYNC.RECONVERGENT B2 ;  /* 0x0000000000027941 */ /* 0x000fea0003800200 */
.L_x_34056:
        /* <DEDUP_REMOVED lines=61> */
.L_x_34054:
[----:B------:R-:W-:Y:S05]  /*83f0*/  BSYNC.RECONVERGENT B1 ;  /* 0x0000000000017941 */ /* 0x000fea0003800200 */
.L_x_34053:
        /* <DEDUP_REMOVED lines=12> */
.L_x_33998:
[----:B------:R-:W-:Y:S05]  /*84c0*/  BSYNC.RECONVERGENT B0 ;  /* 0x0000000000007941 */ /* 0x000fea0003800200 */
.L_x_33947:
[----:B------:R-:W0:Y:S01]  /*84d0*/  LDC.64 R220, c[0x0][0x3a8] ;  /* 0x0000ea00ffdc7b82 */ /* 0x000e220000000a00 */
[----:B------:R-:W-:Y:S01]  /*84e0*/  BSSY.RECONVERGENT B0, `(.L_x_34058) ;  /* 0x0000019000007945 */ /* 0x000fe20003800200 */
[----:B0-----:R-:W-:-:S05]  /*84f0*/  IMAD.WIDE.U32 R152, R230, 0x20, R220 ;  /* 0x00000020e6987825 */ /* 0x001fca00078e00dc */
[----:B------:R0:W-:Y:S04]  /*8500*/  STG.E.128 desc[UR6][R152.64], R144 ;  /* 0x0000009098007986 */ /* 0x0001e8000c101d06 */
        /* <DEDUP_REMOVED lines=22> */
.L_x_34059:
[----:B------:R-:W-:Y:S05]  /*8670*/  BSYNC.RECONVERGENT B0 ;  /* 0x0000000000007941 */ /* 0x000fea0003800200 */
.L_x_34058:
[----:B01----:R-:W0:Y:S01]  /*8680*/  @P1 LDC.64 R152, c[0x0][0x390] ;  /* 0x0000e400ff981b82 */ /* 0x003e220000000a00 */
[----:B------:R-:W-:-:S04]  /*8690*/  @P1 VIADD R9, R238, 0x20 ;  /* 0x00000020ee091836 */ /* 0x000fc80000000000 */
[----:B0-----:R-:W-:-:S05]  /*86a0*/  @P1 IMAD.WIDE.U32 R152, R9, 0x10, R152 ;  /* 0x0000001009981825 */ /* 0x001fca00078e0098 */
[----:B-----5:R0:W5:Y:S01]  /*86b0*/  @P1 LDG.E.128 R132, desc[UR6][R152.64] ;  /* 0x0000000698841981 */ /* 0x020162000c1e1d00 */
[----:B------:R-:W-:Y:S01]  /*86c0*/  @P0 IADD3 R9, PT, PT, R230, 0x20, RZ ;  /* 0x00000020e6090810 */ /* 0x000fe20007ffe0ff */
[----:B0-----:R-:W0:Y:S04]  /*86d0*/  @P0 LDC.64 R152, c[0x0][0x3a0] ;  /* 0x0000e800ff980b82 */ /* 0x001e280000000a00 */
[----:B0-----:R-:W-:-:S05]  /*86e0*/  @P0 IMAD.WIDE.U32 R152, R9, 0x20, R152 ;  /* 0x0000002009980825 */ /* 0x001fca00078e0098 */
[----:B------:R0:W5:Y:S04]  /*86f0*/  @P0 LDG.E.128 R136, desc[UR6][R152.64] ;  /* 0x0000000698880981 */ /* 0x000168000c1e1d00 */
[----:B------:R0:W5:Y:S01]  /*8700*/  @P0 LDG.E.128 R140, desc[UR6][R152.64+0x10] ;  /* 0x00001006988c0981 */ /* 0x000162000c1e1d00 */
[----:B------:R-:W-:Y:S04]  /*8710*/  BSSY.RECONVERGENT B0, `(.L_x_34060) ;  /* 0x000068e000007945 */ /* 0x000fe80003800200 */
[----:B------:R-:W-:Y:S05]  /*8720*/  @!P0 BRA `(.L_x_34061) ;  /* 0x00000034001c8947 */ /* 0x000fea0003800000 */
[----:B------:R-:W-:Y:S01]  /*8730*/  ISETP.GT.AND P2, PT, R222, RZ, PT ;  /* 0x000000ffde00720c */ /* 0x000fe20003f44270 */
[----:B------:R-:W-:Y:S01]  /*8740*/  BSSY.RECONVERGENT B1, `(.L_x_34062) ;  /* 0x000006a000017945 */ /* 0x000fe20003800200 */
[----:B------:R-:W-:Y:S01]  /*8750*/  IMAD.MOV.U32 R166, RZ, RZ, R158 ;  /* 0x000000ffffa67224 */ /* 0x000fe200078e009e */
[----:B0----5:R-:W-:Y:S01]  /*8760*/  MOV R152, R136 ;  /* 0x0000008800987202 */ /* 0x021fe20000000f00 */
        /* <DEDUP_REMOVED lines=18> */
.L_x_34066:
        /* <DEDUP_REMOVED lines=12> */
.L_x_34068:
[----:B------:R-:W-:Y:S05]  /*8950*/  BSYNC.RECONVERGENT B3 ;  /* 0x0000000000037941 */ /* 0x000fea0003800200 */
.L_x_34067:
        /* <DEDUP_REMOVED lines=55> */
[----:B------:R-:W-:-:S05]  /*8cd0*/  IMAD.WIDE.U32 R166, R166, -0x2daee0ad, RZ ;  /* 0xd2511f53a6a67825 */ /* 0x000fca00078e00ff */
[----:B------:R-:W-:Y:S01]  /*8ce0*/  LOP3.LUT R4, R4, UR15, R167, 0x96, !PT ;  /* 0x0000000f04047c12 */ /* 0x000fe2000f8e96a7 */
[----:B------:R-:W-:-:S06]  /*8cf0*/  UIADD3 UR15, UPT, UPT, UR4, -0x700cb87f, URZ ;  /* 0x8ff34781040f7890 */ /* 0x000fcc000fffe0ff */
[----:B------:R-:W-:Y:S01]  /*8d00*/  LOP3.LUT R3, R152, UR15, R9, 0x96, !PT ;  /* 0x0000000f98037c12 */ /* 0x000fe2000f8e9609 */
[----:B------:R-:W-:-:S07]  /*8d10*/  IMAD.MOV.U32 R9, RZ, RZ, R158 ;  /* 0x000000ffff097224 */ /* 0x000fce00078e009e */
.L_x_34065:
[----:B------:R-:W-:Y:S05]  /*8d20*/  BSYNC.RECONVERGENT B2 ;  /* 0x0000000000027941 */ /* 0x000fea0003800200 */
.L_x_34064:
[----:B------:R-:W-:Y:S01]  /*8d30*/  I2FP.F32.U32 R5, R9 ;  /* 0x0000000900057245 */ /* 0x000fe20000201000 */
[----:B------:R-:W-:-:S04]  /*8d40*/  IMAD.MOV.U32 R9, RZ, RZ, 0x2f800000 ;  /* 0x2f800000ff097424 */ /* 0x000fc800078e00ff */
[----:B------:R-:W-:-:S05]  /*8d50*/  FFMA.FTZ R5, R5, R9, 1.1641532182693481445e-10 ;  /* 0x2f00000005057423 */ /* 0x000fca0000010009 */
[----:B------:R-:W-:Y:S01]  /*8d60*/  FSETP.GTU.FTZ.AND P3, PT, R5, UR12, PT ;  /* 0x0000000c05007c0b */ /* 0x000fe2000bf7c000 */
[----:B------:R-:W-:-:S03]  /*8d70*/  IMAD.U32 R5, R132, 0x10000, RZ ;  /* 0x0001000084057824 */ /* 0x000fc600078e00ff */
[----:B------:R-:W-:Y:S01]  /*8d80*/  SEL R11, RZ, 0x1, P3 ;  /* 0x00000001ff0b7807 */ /* 0x000fe20001800000 */
[----:B------:R-:W-:-:S04]  /*8d90*/  FMUL.FTZ R5, R5, UR9 ;  /* 0x0000000905057c20 */ /* 0x000fc80008410000 */
[----:B------:R-:W-:-:S05]  /*8da0*/  FMUL.FTZ R5, R5, UR8 ;  /* 0x0000000805057c20 */ /* 0x000fca0008410000 */
[----:B------:R-:W-:Y:S02]  /*8db0*/  FSEL R152, R5, RZ, !P3 ;  /* 0x000000ff05987208 */ /* 0x000fe40005800000 */
[----:B------:R-:W-:-:S05]  /*8dc0*/  SHF.L.U32 R5, R44, 0x10, RZ ;  /* 0x000000102c057819 */ /* 0x000fca00000006ff */
[----:B------:R-:W-:-:S07]  /*8dd0*/  FFMA.FTZ R152, R152, R5, R136 ;  /* 0x0000000598987223 */ /* 0x000fce0000010088 */
.L_x_34063:
[----:B------:R-:W-:Y:S05]  /*8de0*/  BSYNC.RECONVERGENT B1 ;  /* 0x0000000000017941 */ /* 0x000fea0003800200 */
.L_x_34062:
        /* <DEDUP_REMOVED lines=17> */
.L_x_34073:
        /* <DEDUP_REMOVED lines=12> */
.L_x_34075:
[----:B------:R-:W-:Y:S05]  /*8fc0*/  BSYNC.RECONVERGENT B3 ;  /* 0x0000000000037941 */ /* 0x000fea0003800200 */
.L_x_34074:
        /* <DEDUP_REMOVED lines=61> */
.L_x_34072:
[----:B------:R-:W-:Y:S05]  /*93a0*/  BSYNC.RECONVERGENT B2 ;  /* 0x0000000000027941 */ /* 0x000fea0003800200 */
.L_x_34071:
        /* <DEDUP_REMOVED lines=8> */
[----:B------:R-:W-:-:S05]  /*9430*/  FMUL.FTZ R5, R5, UR8 ;  /* 0x0000000805057c20 */ /* 0x000fca0008410000 */
[----:B------:R-:W-:Y:S02]  /*9440*/  FSEL R153, R5, RZ, !P3 ;  /* 0x000000ff05997208 */ /* 0x000fe40005800000 */
[----:B------:R-:W-:-:S05]  /*9450*/  SHF.L.U32 R5, R241, 0x10, RZ ;  /* 0x00000010f1057819 */ /* 0x000fca00000006ff */
[----:B------:R-:W-:-:S07]  /*9460*/  FFMA.FTZ R153, R153, R5, R137 ;  /* 0x0000000599997223 */ /* 0x000fce0000010089 */
.L_x_34070:
[----:B------:R-:W-:Y:S05]  /*9470*/  BSYNC.RECONVERGENT B1 ;  /* 0x0000000000017941 */ /* 0x000fea0003800200 */
.L_x_34069:
        /* <DEDUP_REMOVED lines=17> */
.L_x_34080:
        /* <DEDUP_REMOVED lines=12> */
.L_x_34082:
[----:B------:R-:W-:Y:S05]  /*9650*/  BSYNC.RECONVERGENT B3 ;  /* 0x0000000000037941 */ /* 0x000fea0003800200 */
.L_x_34081:
        /* <DEDUP_REMOVED lines=61> */
.L_x_34079:
[----:B------:R-:W-:Y:S05]  /*9a30*/  BSYNC.RECONVERGENT B2 ;  /* 0x0000000000027941 */ /* 0x000fea0003800200 */
.L_x_34078:
        /* <DEDUP_REMOVED lines=11> */
.L_x_34077:
[----:B------:R-:W-:Y:S05]  /*9af0*/  BSYNC.RECONVERGENT B1 ;  /* 0x0000000000017941 */ /* 0x000fea0003800200 */
.L_x_34076:
        /* <DEDUP_REMOVED lines=17> */
.L_x_34087:
        /* <DEDUP_REMOVED lines=12> */
.L_x_34089:
[----:B------:R-:W-:Y:S05]  /*9cd0*/  BSYNC.RECONVERGENT B3 ;  /* 0x0000000000037941 */ /* 0x000fea0003800200 */
.L_x_34088:
        /* <DEDUP_REMOVED lines=61> */
.L_x_34086:
[----:B------:R-:W-:Y:S05]  /*a0b0*/  BSYNC.RECONVERGENT B2 ;  /* 0x0000000000027941 */ /* 0x000fea0003800200 */
.L_x_34085:
        /* <DEDUP_REMOVED lines=12> */
.L_x_34084:
[----:B------:R-:W-:Y:S05]  /*a180*/  BSYNC.RECONVERGENT B1 ;  /* 0x0000000000017941 */ /* 0x000fea0003800200 */
.L_x_34083:
        /* <DEDUP_REMOVED lines=17> */
.L_x_34094:
        /* <DEDUP_REMOVED lines=12> */
.L_x_34096:
[----:B------:R-:W-:Y:S05]  /*a360*/  BSYNC.RECONVERGENT B3 ;  /* 0x0000000000037941 */ /* 0x000fea0003800200 */
.L_x_34095:
        /* <DEDUP_REMOVED lines=61> */
.L_x_34093:
[----:B------:R-:W-:Y:S05]  /*a740*/  BSYNC.RECONVERGENT B2 ;  /* 0x0000000000027941 */ /* 0x000fea0003800200 */
.L_x_34092:
        /* <DEDUP_REMOVED lines=11> */
.L_x_34091:
[----:B------:R-:W-:Y:S05]  /*a800*/  BSYNC.RECONVERGENT B1 ;  /* 0x0000000000017941 */ /* 0x000fea0003800200 */
.L_x_34090:
        /* <DEDUP_REMOVED lines=17> */
.L_x_34101:
        /* <DEDUP_REMOVED lines=12> */
.L_x_34103:
[----:B------:R-:W-:Y:S05]  /*a9e0*/  BSYNC.RECONVERGENT B3 ;  /* 0x0000000000037941 */ /* 0x000fea0003800200 */
.L_x_34102:
        /* <DEDUP_REMOVED lines=61> */
.L_x_34100:
[----:B------:R-:W-:Y:S05]  /*adc0*/  BSYNC.RECONVERGENT B2 ;  /* 0x0000000000027941 */ /* 0x000fea0003800200 */
.L_x_34099:
        /* <DEDUP_REMOVED lines=12> */
.L_x_34098:
[----:B------:R-:W-:Y:S05]  /*ae90*/  BSYNC.RECONVERGENT B1 ;  /* 0x0000000000017941 */ /* 0x000fea0003800200 */
.L_x_34097:
        /* <DEDUP_REMOVED lines=17> */
.L_x_34108:
        /* <DEDUP_REMOVED lines=12> */
.L_x_34110:
[----:B------:R-:W-:Y:S05]  /*b070*/  BSYNC.RECONVERGENT B3 ;  /* 0x0000000000037941 */ /* 0x000fea0003800200 */
.L_x_34109:
        /* <DEDUP_REMOVED lines=61> */
.L_x_34107:
[----:B------:R-:W-:Y:S05]  /*b450*/  BSYNC.RECONVERGENT B2 ;  /* 0x0000000000027941 */ /* 0x000fea0003800200 */
.L_x_34106:
        /* <DEDUP_REMOVED lines=11> */
.L_x_34105:
[----:B------:R-:W-:Y:S05]  /*b510*/  BSYNC.RECONVERGENT B1 ;  /* 0x0000000000017941 */ /* 0x000fea0003800200 */
.L_x_34104:
        /* <DEDUP_REMOVED lines=16> */
.L_x_34114:
        /* <DEDUP_REMOVED lines=12> */
.L_x_34116:
[----:B------:R-:W-:Y:S05]  /*b6e0*/  BSYNC.RECONVERGENT B2 ;  /* 0x0000000000027941 */ /* 0x000fea0003800200 */
.L_x_34115:
        /* <DEDUP_REMOVED lines=61> */
.L_x_34113:
[----:B------:R-:W-:Y:S05]  /*bac0*/  BSYNC.RECONVERGENT B1 ;  /* 0x0000000000017941 */ /* 0x000fea0003800200 */
.L_x_34112:
        /* <DEDUP_REMOVED lines=11> */
[----:B------:R-:W-:Y:S01]  /*bb80*/  FFMA.FTZ R159, R159, R5, R143 ;  /* 0x000000059f9f7223 */ /* 0x000fe2000001008f */
[----:B------:R-:W-:Y:S06]  /*bb90*/  BRA `(.L_x_34111) ;  /* 0x0000003400147947 */ /* 0x000fec0003800000 */
.L_x_34061:
[----:B------:R-:W-:Y:S01]  /*bba0*/  BSSY.RECONVERGENT B1, `(.L_x_34117) ;  /* 0x000006a000017945 */ /* 0x000fe20003800200 */
[----:B------:R-:W-:Y:S01]  /*bbb0*/  IMAD.MOV.U32 R166, RZ, RZ, R158 ;  /* 0x000000ffffa67224 */ /* 0x000fe200078e009e */
[----:B0-----:R-:W-:Y:S01]  /*bbc0*/  MOV R152, RZ ;  /* 0x000000ff00987202 */ /* 0x001fe20000000f00 */
        /* <DEDUP_REMOVED lines=18> */
.L_x_34121:
        /* <DEDUP_REMOVED lines=12> */
.L_x_34123:
[----:B------:R-:W-:Y:S05]  /*bdb0*/  BSYNC.RECONVERGENT B3 ;  /* 0x0000000000037941 */ /* 0x000fea0003800200 */
.L_x_34122:
        /* <DEDUP_REMOVED lines=60> */
.L_x_34120:
[----:B------:R-:W-:Y:S05]  /*c180*/  BSYNC.RECONVERGENT B2 ;  /* 0x0000000000027941 */ /* 0x000fea0003800200 */
.L_x_34119:
        /* <DEDUP_REMOVED lines=11> */
.L_x_34118:
[----:B------:R-:W-:Y:S05]  /*c240*/  BSYNC.RECONVERGENT B1 ;  /* 0x0000000000017941 */ /* 0x000fea0003800200 */
.L_x_34117:
        /* <DEDUP_REMOVED lines=17> */
.L_x_34128:
        /* <DEDUP_REMOVED lines=12> */
.L_x_34130:
[----:B------:R-:W-:Y:S05]  /*c420*/  BSYNC.RECONVERGENT B3 ;  /* 0x0000000000037941 */ /* 0x000fea0003800200 */
.L_x_34129:
        /* <DEDUP_REMOVED lines=61> */
.L_x_34127:
[----:B------:R-:W-:Y:S05]  /*c800*/  BSYNC.RECONVERGENT B2 ;  /* 0x0000000000027941 */ /* 0x000fea0003800200 */
.L_x_34126:
        /* <DEDUP_REMOVED lines=12> */
.L_x_34125:
[----:B------:R-:W-:Y:S05]  /*c8d0*/  BSYNC.RECONVERGENT B1 ;  /* 0x0000000000017941 */ /* 0x000fea0003800200 */
.L_x_34124:
        /* <DEDUP_REMOVED lines=17> */
.L_x_34135:
        /* <DEDUP_REMOVED lines=12> */
.L_x_34137:
[----:B------:R-:W-:Y:S05]  /*cab0*/  BSYNC.RECONVERGENT B3 ;  /* 0x0000000000037941 */ /* 0x000fea0003800200 */
.L_x_34136:
        /* <DEDUP_REMOVED lines=61> */
.L_x_34134:
[----:B------:R-:W-:Y:S05]  /*ce90*/  BSYNC.RECONVERGENT B2 ;  /* 0x0000000000027941 */ /* 0x000fea0003800200 */
.L_x_34133:
        /* <DEDUP_REMOVED lines=11> */
.L_x_34132:
[----:B------:R-:W-:Y:S05]  /*cf50*/  BSYNC.RECONVERGENT B1 ;  /* 0x0000000000017941 */ /* 0x000fea0003800200 */
.L_x_34131:
        /* <DEDUP_REMOVED lines=17> */
.L_x_34142:
        /* <DEDUP_REMOVED lines=12> */
.L_x_34144:
[----:B------:R-:W-:Y:S05]  /*d130*/  BSYNC.RECONVERGENT B3 ;  /* 0x0000000000037941 */ /* 0x000fea0003800200 */
.L_x_34143:
        /* <DEDUP_REMOVED lines=61> */
.L_x_34141:
[----:B------:R-:W-:Y:S05]  /*d510*/  BSYNC.RECONVERGENT B2 ;  /* 0x0000000000027941 */ /* 0x000fea0003800200 */
.L_x_34140:
        /* <DEDUP_REMOVED lines=12> */
.L_x_34139:
[----:B------:R-:W-:Y:S05]  /*d5e0*/  BSYNC.RECONVERGENT B1 ;  /* 0x0000000000017941 */ /* 0x000fea0003800200 */
.L_x_34138:
        /* <DEDUP_REMOVED lines=17> */
.L_x_34149:
        /* <DEDUP_REMOVED lines=12> */
.L_x_34151:
[----:B------:R-:W-:Y:S05]  /*d7c0*/  BSYNC.RECONVERGENT B3 ;  /* 0x0000000000037941 */ /* 0x000fea0003800200 */
.L_x_34150:
        /* <DEDUP_REMOVED lines=61> */
.L_x_34148:
[----:B------:R-:W-:Y:S05]  /*dba0*/  BSYNC.RECONVERGENT B2 ;  /* 0x0000000000027941 */ /* 0x000fea0003800200 */
.L_x_34147:
        /* <DEDUP_REMOVED lines=11> */
.L_x_34146:
[----:B------:R-:W-:Y:S05]  /*dc60*/  BSYNC.RECONVERGENT B1 ;  /* 0x0000000000017941 */ /* 0x000fea0003800200 */
.L_x_34145:
        /* <DEDUP_REMOVED lines=17> */
.L_x_34156:
        /* <DEDUP_REMOVED lines=12> */
.L_x_34158:
[----:B------:R-:W-:Y:S05]  /*de40*/  BSYNC.RECONVERGENT B3 ;  /* 0x0000000000037941 */ /* 0x000fea0003800200 */
.L_x_34157:
        /* <DEDUP_REMOVED lines=61> */
.L_x_34155:
[----:B------:R-:W-:Y:S05]  /*e220*/  BSYNC.RECONVERGENT B2 ;  /* 0x0000000000027941 */ /* 0x000fea0003800200 */
.L_x_34154:
        /* <DEDUP_REMOVED lines=12> */
.L_x_34153:
[----:B------:R-:W-:Y:S05]  /*e2f0*/  BSYNC.RECONVERGENT B1 ;  /* 0x0000000000017941 */ /* 0x000fea0003800200 */
.L_x_34152:
        /* <DEDUP_REMOVED lines=17> */
.L_x_34163:
        /* <DEDUP_REMOVED lines=12> */
.L_x_34165:
[----:B------:R-:W-:Y:S05]  /*e4d0*/  BSYNC.RECONVERGENT B3 ;  /* 0x0000000000037941 */ /* 0x000fea0003800200 */
.L_x_34164:
        /* <DEDUP_REMOVED lines=61> */
.L_x_34162:
[----:B------:R-:W-:Y:S05]  /*e8b0*/  BSYNC.RECONVERGENT B2 ;  /* 0x0000000000027941 */ /* 0x000fea0003800200 */
.L_x_34161:
        /* <DEDUP_REMOVED lines=11> */
.L_x_34160:
[----:B------:R-:W-:Y:S05]  /*e970*/  BSYNC.RECONVERGENT B1 ;  /* 0x0000000000017941 */ /* 0x000fea0003800200 */
.L_x_34159:
        /* <DEDUP_REMOVED lines=16> */
.L_x_34168:
        /* <DEDUP_REMOVED lines=12> */
.L_x_34170:
[----:B------:R-:W-:Y:S05]  /*eb40*/  BSYNC.RECONVERGENT B2 ;  /* 0x0000000000027941 */ /* 0x000fea0003800200 */
.L_x_34169:
        /* <DEDUP_REMOVED lines=61> */
.L_x_34167:
[----:B------:R-:W-:Y:S05]  /*ef20*/  BSYNC.RECONVERGENT B1 ;  /* 0x0000000000017941 */ /* 0x000fea0003800200 */
.L_x_34166:
        /* <DEDUP_REMOVED lines=12> */
.L_x_34111:
[----:B------:R-:W-:Y:S05]  /*eff0*/  BSYNC.RECONVERGENT B0 ;  /* 0x0000000000007941 */ /* 0x000fea0003800200 */
.L_x_34060:
[----:B------:R-:W-:Y:S01]  /*f000*/  VIADD R160, R230, 0x20 ;  /* 0x00000020e6a07836 */ /* 0x000fe20000000000 */
[----:B------:R-:W-:Y:S03]  /*f010*/  BSSY.RECONVERGENT B0, `(.L_x_34171) ;  /* 0x000001a000007945 */ /* 0x000fe60003800200 */
[----:B------:R-:W-:-:S05]  /*f020*/  IMAD.WIDE.U32 R160, R160, 0x20, R220 ;  /* 0x00000020a0a07825 */ /* 0x000fca00078e00dc */
        /* <DEDUP_REMOVED lines=24> */
.L_x_34172:
[----:B------:R-:W-:Y:S05]  /*f1b0*/  BSYNC.RECONVERGENT B0 ;  /* 0x0000000000007941 */ /* 0x000fea0003800200 */
.L_x_34171:
[----:B01----:R-:W0:Y:S01]  /*f1c0*/  @P1 LDC.64 R160, c[0x0][0x390] ;  /* 0x0000e400ffa01b82 */ /* 0x003e220000000a00 */
[----:B------:R-:W-:-:S04]  /*f1d0*/  @P1 VIADD R5, R238, 0x40 ;  /* 0x00000040ee051836 */ /* 0x000fc80000000000 */
[----:B0-----:R-:W-:-:S05]  /*f1e0*/  @P1 IMAD.WIDE.U32 R160, R5, 0x10, R160 ;  /* 0x0000001005a01825 */ /* 0x001fca00078e00a0 */
[----:B-----5:R0:W5:Y:S01]  /*f1f0*/  @P1 LDG.E.128 R132, desc[UR6][R160.64] ;  /* 0x00000006a0841981 */ /* 0x020162000c1e1d00 */
[----:B------:R-:W-:Y:S01]  /*f200*/  @P0 VIADD R5, R230, 0x40 ;  /* 0x00000040e6050836 */ /* 0x000fe20000000000 */
[----:B0-----:R-:W0:Y:S03]  /*f210*/  @P0 LDC.64 R160, c[0x0][0x3a0] ;  /* 0x0000e800ffa00b82 */ /* 0x001e260000000a00 */
[----:B0-----:R-:W-:-:S05]  /*f220*/  @P0 IMAD.WIDE.U32 R160, R5, 0x20, R160 ;  /* 0x0000002005a00825 */ /* 0x001fca00078e00a0 */
[----:B------:R0:W5:Y:S04]  /*f230*/  @P0 LDG.E.128 R136, desc[UR6][R160.64] ;  /* 0x00000006a0880981 */ /* 0x000168000c1e1d00 */
[----:B------:R0:W5:Y:S01]  /*f240*/  @P0 LDG.E.128 R140, desc[UR6][R160.64+0x10] ;  /* 0x00001006a08c0981 */ /* 0x000162000c1e1d00 */
[----:B------:R-:W-:Y:S04]  /*f250*/  BSSY.RECONVERGENT B0, `(.L_x_34173) ;  /* 0x0000690000007945 */ /* 0x000fe80003800200 */
[----:B------:R-:W-:Y:S05]  /*f260*/  @!P0 BRA `(.L_x_34174) ;  /* 0x0000003400208947 */ /* 0x000fea0003800000 */
[----:B------:R-:W-:Y:S01]  /*f270*/  ISETP.GT.AND P2, PT, R222, RZ, PT ;  /* 0x000000ffde00720c */ /* 0x000fe20003f44270 */
[----:B------:R-:W-:Y:S01]  /*f280*/  BSSY.RECONVERGENT B1, `(.L_x_34175) ;  /* 0x000006b000017945 */ /* 0x000fe20003800200 */
[----:B------:R-:W-:Y:S01]  /*f290*/  MOV R5, R166 ;  /* 0x000000a600057202 */ /* 0x000fe20000000f00 */
[----:B------:R-:W-:Y:S02]  /*f2a0*/  IMAD.MOV.U32 R162, RZ, RZ, R9 ;  /* 0x000000ffffa27224 */ /* 0x000fe400078e0009 */
[----:B0----5:R-:W-:-:S08]  /*f2b0*/  IMAD.MOV.U32 R160, RZ, RZ, R136 ;  /* 0x000000ffffa07224 */ /* 0x021fd000078e0088 */
        /* <DEDUP_REMOVED lines=17> */
.L_x_34179:
        /* <DEDUP_REMOVED lines=12> */
.L_x_34181:
[----:B------:R-:W-:Y:S05]  /*f490*/  BSYNC.RECONVERGENT B3 ;  /* 0x0000000000037941 */ /* 0x000fea0003800200 */
.L_x_34180:
        /* <DEDUP_REMOVED lines=61> */
.L_x_34178:
[----:B------:R-:W-:Y:S05]  /*f870*/  BSYNC.RECONVERGENT B2 ;  /* 0x0000000000027941 */ /* 0x000fea0003800200 */
.L_x_34177:
        /* <DEDUP_REMOVED lines=11> */
.L_x_34176:
[----:B------:R-:W-:Y:S05]  /*f930*/  BSYNC.RECONVERGENT B1 ;  /* 0x0000000000017941 */ /* 0x000fea0003800200 */
.L_x_34175:
        /* <DEDUP_REMOVED lines=17> */
.L_x_34186:
        /* <DEDUP_REMOVED lines=12> */
.L_x_34188:
[----:B------:R-:W-:Y:S05]  /*fb10*/  BSYNC.RECONVERGENT B3 ;  /* 0x0000000000037941 */ /* 0x000fea0003800200 */
.L_x_34187:
        /* <DEDUP_REMOVED lines=61> */
.L_x_34185:
[----:B------:R-:W-:Y:S05]  /*fef0*/  BSYNC.RECONVERGENT B2 ;  /* 0x0000000000027941 */ /* 0x000fea0003800200 */
.L_x_34184:
[----:B------:R-:W-:Y:S01]  /*ff00*/  I2FP.F32.U32 R161, R161 ;  /* 0x000000a100a17245 */ /* 0x000fe20000201000 */
[----:B------:R-:W-:-:S04]  /*ff10*/  IMAD.MOV.U32 R162, RZ, RZ, 0x2f800000 ;  /* 0x2f800000ffa27424 */ /* 0x000fc800078e00ff */
[----:B------:R-:W-:Y:S01]  /*ff20*/  FFMA.FTZ R161, R161, R162, 1.1641532182693481445e-10 ;  /* 0x2f000000a1a17423 */ /* 0x000fe200000100a2 */
[----:B------:R-:W-:-:S04]  /*ff30*/  SHF.L.U32 R162, R245, 0x10, RZ ;  /* 0x00000010f5a27819 */ /* 0x000fc800000006ff */
[----:B------:R-:W-:Y:S02]  /*ff40*/  FSETP.GTU.FTZ.AND P3, PT, R161, UR12, PT ;  /* 0x0000000ca1007c0b */ /* 0x000fe4000bf7c000 */
[----:B------:R-:W-:Y:S02]  /*ff50*/  PRMT R161, R132, 0x7632, R161 ;  /* 0x0000763284a17816 */ /* 0x000fe400000000a1 */
[----:B------:R-:W-:-:S03]  /*ff60*/  SEL R224, RZ, 0x1, P3 ;  /* 0x00000001ffe07807 */ /* 0x000fc60001800000 */
[----:B------:R-:W-:-:S04]  /*ff70*/  IMAD.U32 R161, R161, 0x10000, RZ ;  /* 0x00010000a1a17824 */ /* 0x000fc800078e00ff */
[----:B------:R-:W-:-:S04]  /*ff80*/  FMUL.FTZ R161, R161, UR9 ;  /* 0x00000009a1a17c20 */ /* 0x000fc80008410000 */
[----:B------:R-:W-:-:S05]  /*ff90*/  FMUL.FTZ R161, R161, UR8 ;  /* 0x00000008a1a17c20 */ /* 0x000fca0008410000 */
[----:B------:R-:W-:-:S05]  /*ffa0*/  FSEL R161, R161, RZ, !P3 ;  /* 0x000000ffa1a17208 */ /* 0x000fca0005800000 */
[----:B------:R-:W-:-:S07]  /*ffb0*/  FFMA.FTZ R161, R161, R162, R137 ;  /* 0x000000a2a1a17223 */ /* 0x000fce0000010089 */
.L_x_34183:
[----:B------:R-:W-:Y:S05]  /*ffc0*/  BSYNC.RECONVERGENT B1 ;  /* 0x0000000000017941 */ /* 0x000fea0003800200 */
.L_x_34182:
        /* <DEDUP_REMOVED lines=17> */
.L_x_34193:
        /* <DEDUP_REMOVED lines=12> */
.L_x_34195:
[----:B------:R-:W-:Y:S05]  /*101a0*/  BSYNC.RECONVERGENT B3 ;  /* 0x0000000000037941 */ /* 0x000fea0003800200 */
.L_x_34194:
        /* <DEDUP_REMOVED lines=59> */
[----:B------:R-:W-:Y:S01]  /*10560*/  HFMA2 R164, -RZ, RZ, 0, 0 ;  /* 0x00000000ffa47431 */ /* 0x000fe200000001ff */
[----:B------:R-:W-:-:S07]  /*10570*/  LOP3.LUT R3, R162, UR15, R9, 0x96, !PT ;  /* 0x0000000fa2037c12 */ /* 0x000fce000f8e9609 */
.L_x_34192:
[----:B------:R-:W-:Y:S05]  /*10580*/  BSYNC.RECONVERGENT B2 ;  /* 0x0000000000027941 */ /* 0x000fea0003800200 */
.L_x_34191:
        /* <DEDUP_REMOVED lines=11> */
.L_x_34190:
[----:B------:R-:W-:Y:S05]  /*10640*/  BSYNC.RECONVERGENT B1 ;  /* 0x0000000000017941 */ /* 0x000fea0003800200 */
.L_x_34189:
        /* <DEDUP_REMOVED lines=17> */
.L_x_34200:
        /* <DEDUP_REMOVED lines=12> */
.L_x_34202:
[----:B------:R-:W-:Y:S05]  /*10820*/  BSYNC.RECONVERGENT B3 ;  /* 0x0000000000037941 */ /* 0x000fea0003800200 */
.L_x_34201:
        /* <DEDUP_REMOVED lines=61> */
.L_x_34199:
[----:B------:R-:W-:Y:S05]  /*10c00*/  BSYNC.RECONVERGENT B2 ;  /* 0x0000000000027941 */ /* 0x000fea0003800200 */
.L_x_34198:
        /* <DEDUP_REMOVED lines=12> */
.L_x_34197:
[----:B------:R-:W-:Y:S05]  /*10cd0*/  BSYNC.RECONVERGENT B1 ;  /* 0x0000000000017941 */ /* 0x000fea0003800200 */
.L_x_34196:
        /* <DEDUP_REMOVED lines=17> */
.L_x_34207:
        /* <DEDUP_REMOVED lines=12> */
.L_x_34209:
[----:B------:R-:W-:Y:S05]  /*10eb0*/  BSYNC.RECONVERGENT B3 ;  /* 0x0000000000037941 */ /* 0x000fea0003800200 */
.L_x_34208:
        /* <DEDUP_REMOVED lines=61> */
.L_x_34206:
[----:B------:R-:W-:Y:S05]  /*11290*/  BSYNC.RECONVERGENT B2 ;  /* 0x0000000000027941 */ /* 0x000fea0003800200 */
.L_x_34205:
        /* <DEDUP_REMOVED lines=11> */
.L_x_34204:
[----:B------:R-:W-:Y:S05]  /*11350*/  BSYNC.RECONVERGENT B1 ;  /* 0x0000000000017941 */ /* 0x000fea0003800200 */
.L_x_34203:
        /* <DEDUP_REMOVED lines=17> */
.L_x_34214:
        /* <DEDUP_REMOVED lines=12> */
.L_x_34216:
[----:B------:R-:W-:Y:S05]  /*11530*/  BSYNC.RECONVERGENT B3 ;  /* 0x0000000000037941 */ /* 0x000fea0003800200 */
.L_x_34215:
        /* <DEDUP_REMOVED lines=61> */
.L_x_34213:
[----:B------:R-:W-:Y:S05]  /*11910*/  BSYNC.RECONVERGENT B2 ;  /* 0x0000000000027941 */ /* 0x000fea0003800200 */
.L_x_34212:
        /* <DEDUP_REMOVED lines=12> */
.L_x_34211:
[----:B------:R-:W-:Y:S05]  /*119e0*/  BSYNC.RECONVERGENT B1 ;  /* 0x0000000000017941 */ /* 0x000fea0003800200 */
.L_x_34210:
        /* <DEDUP_REMOVED lines=17> */
.L_x_34221:
        /* <DEDUP_REMOVED lines=12> */
.L_x_34223:
[----:B------:R-:W-:Y:S05]  /*11bc0*/  BSYNC.RECONVERGENT B3 ;  /* 0x0000000000037941 */ /* 0x000fea0003800200 */
.L_x_34222:
        /* <DEDUP_REMOVED lines=61> */
.L_x_34220:
[----:B------:R-:W-:Y:S05]  /*11fa0*/  BSYNC.RECONVERGENT B2 ;  /* 0x0000000000027941 */ /* 0x000fea0003800200 */
.L_x_34219:
        /* <DEDUP_REMOVED lines=11> */
.L_x_34218:
[----:B------:R-:W-:Y:S05]  /*12060*/  BSYNC.RECONVERGENT B1 ;  /* 0x0000000000017941 */ /* 0x000fea0003800200 */
.L_x_34217:
        /* <DEDUP_REMOVED lines=16> */
.L_x_34227:
        /* <DEDUP_REMOVED lines=12> */
.L_x_34229:
[----:B------:R-:W-:Y:S05]  /*12230*/  BSYNC.RECONVERGENT B2 ;  /* 0x0000000000027941 */ /* 0x000fea0003800200 */
.L_x_34228:
        /* <DEDUP_REMOVED lines=61> */
.L_x_34226:
[----:B------:R-:W-:Y:S05]  /*12610*/  BSYNC.RECONVERGENT B1 ;  /* 0x0000000000017941 */ /* 0x000fea0003800200 */
.L_x_34225:
        /* <DEDUP_REMOVED lines=11> */
[----:B------:R-:W-:Y:S01]  /*126d0*/  FFMA.FTZ R167, R167, R168, R143 ;  /* 0x000000a8a7a77223 */ /* 0x000fe2000001008f */
[----:B------:R-:W-:Y:S06]  /*126e0*/  BRA `(.L_x_34224) ;  /* 0x0000003400187947 */ /* 0x000fec0003800000 */
.L_x_34174:
        /* <DEDUP_REMOVED lines=21> */
.L_x_34234:
        /* <DEDUP_REMOVED lines=12> */
.L_x_34236:
[----:B------:R-:W-:Y:S05]  /*12900*/  BSYNC.RECONVERGENT B3 ;  /* 0x0000000000037941 */ /* 0x000fea0003800200 */
.L_x_34235:
        /* <DEDUP_REMOVED lines=61> */
.L_x_34233:
[----:B------:R-:W-:Y:S05]  /*12ce0*/  BSYNC.RECONVERGENT B2 ;  /* 0x0000000000027941 */ /* 0x000fea0003800200 */
.L_x_34232:
        /* <DEDUP_REMOVED lines=11> */
.L_x_34231:
[----:B------:R-:W-:Y:S05]  /*12da0*/  BSYNC.RECONVERGENT B1 ;  /* 0x0000000000017941 */ /* 0x000fea0003800200 */
.L_x_34230:
        /* <DEDUP_REMOVED lines=17> */
.L_x_34241:
        /* <DEDUP_REMOVED lines=12> */
.L_x_34243:
[----:B------:R-:W-:Y:S05]  /*12f80*/  BSYNC.RECONVERGENT B3 ;  /* 0x0000000000037941 */ /* 0x000fea0003800200 */
.L_x_34242:
        /* <DEDUP_REMOVED lines=61> */
.L_x_34240:
[----:B------:R-:W-:Y:S05]  /*13360*/  BSYNC.RECONVERGENT B2 ;  /* 0x0000000000027941 */ /* 0x000fea0003800200 */
.L_x_34239:
[----:B------:R-:W-:Y:S01]  /*13370*/  I2FP.F32.U32 R161, R161 ;  /* 0x000000a100a17245 */ /* 0x000fe20000201000 */
[----:B------:R-:W-:-:S04]  /*13380*/  IMAD.MOV.U32 R162, RZ, RZ, 0x2f800000 ;  /* 0x2f800000ffa27424 */ /* 0x000fc800078e00ff */
[----:B------:R-:W-:Y:S01]  /*13390*/  FFMA.FTZ R161, R161, R162, 1.1641532182693481445e-10 ;  /* 0x2f000000a1a17423 */ /* 0x000fe200000100a2 */
[----:B------:R-:W-:-:S04]  /*133a0*/  IMAD.U32 R162, R245, 0x10000, RZ ;  /* 0x00010000f5a27824 */ /* 0x000fc800078e00ff */
[----:B------:R-:W-:Y:S02]  /*133b0*/  FSETP.GTU.FTZ.AND P2, PT, R161, UR12, PT ;  /* 0x0000000ca1007c0b */ /* 0x000fe4000bf5c000 */
[----:B-----5:R-:W-:Y:S02]  /*133c0*/  PRMT R161, R132, 0x7632, R161 ;  /* 0x0000763284a17816 */ /* 0x020fe400000000a1 */
[----:B------:R-:W-:Y:S02]  /*133d0*/  SEL R224, RZ, 0x1, P2 ;  /* 0x00000001ffe07807 */ /* 0x000fe40001000000 */
[----:B------:R-:W-:-:S05]  /*133e0*/  SHF.L.U32 R161, R161, 0x10, RZ ;  /* 0x00000010a1a17819 */ /* 0x000fca00000006ff */
[----:B------:R-:W-:-:S04]  /*133f0*/  FMUL.FTZ R161, R161, UR9 ;  /* 0x00000009a1a17c20 */ /* 0x000fc80008410000 */
[----:B------:R-:W-:-:S05]  /*13400*/  FMUL.FTZ R161, R161, UR8 ;  /* 0x00000008a1a17c20 */ /* 0x000fca0008410000 */
[----:B------:R-:W-:-:S05]  /*13410*/  FSEL R161, R161, RZ, !P2 ;  /* 0x000000ffa1a17208 */ /* 0x000fca0005000000 */
[----:B------:R-:W-:-:S07]  /*13420*/  FMUL.FTZ R161, R162, R161 ;  /* 0x000000a1a2a17220 */ /* 0x000fce0000410000 */
.L_x_34238:
[----:B------:R-:W-:Y:S05]  /*13430*/  BSYNC.RECONVERGENT B1 ;  /* 0x0000000000017941 */ /* 0x000fea0003800200 */
.L_x_34237:
        /* <DEDUP_REMOVED lines=17> */
.L_x_34248:
        /* <DEDUP_REMOVED lines=12> */
.L_x_34250:
[----:B------:R-:W-:Y:S05]  /*13610*/  BSYNC.RECONVERGENT B3 ;  /* 0x0000000000037941 */ /* 0x000fea0003800200 */
.L_x_34249:
        /* <DEDUP_REMOVED lines=59> */
[----:B------:R-:W-:Y:S01]  /*139d0*/  IMAD.MOV.U32 R164, RZ, RZ, RZ ;  /* 0x000000ffffa47224 */ /* 0x000fe200078e00ff */
[----:B------:R-:W-:-:S07]  /*139e0*/  LOP3.LUT R3, R162, UR15, R9, 0x96, !PT ;  /* 0x0000000fa2037c12 */ /* 0x000fce000f8e9609 */
.L_x_34247:
[----:B------:R-:W-:Y:S05]  /*139f0*/  BSYNC.RECONVERGENT B2 ;  /* 0x0000000000027941 */ /* 0x000fea0003800200 */
.L_x_34246:
        /* <DEDUP_REMOVED lines=11> */
.L_x_34245:
[----:B------:R-:W-:Y:S05]  /*13ab0*/  BSYNC.RECONVERGENT B1 ;  /* 0x0000000000017941 */ /* 0x000fea0003800200 */
.L_x_34244:
        /* <DEDUP_REMOVED lines=17> */
.L_x_34255:
        /* <DEDUP_REMOVED lines=12> */
.L_x_34257:
[----:B------:R-:W-:Y:S05]  /*13c90*/  BSYNC.RECONVERGENT B3 ;  /* 0x0000000000037941 */ /* 0x000fea0003800200 */
.L_x_34256:
        /* <DEDUP_REMOVED lines=61> */
.L_x_34254:
[----:B------:R-:W-:Y:S05]  /*14070*/  BSYNC.RECONVERGENT B2 ;  /* 0x0000000000027941 */ /* 0x000fea0003800200 */
.L_x_34253:
        /* <DEDUP_REMOVED lines=12> */
.L_x_34252:
[----:B------:R-:W-:Y:S05]  /*14140*/  BSYNC.RECONVERGENT B1 ;  /* 0x0000000000017941 */ /* 0x000fea0003800200 */
.L_x_34251:
        /* <DEDUP_REMOVED lines=17> */
.L_x_34262:
        /* <DEDUP_REMOVED lines=12> */
.L_x_34264:
[----:B------:R-:W-:Y:S05]  /*14320*/  BSYNC.RECONVERGENT B3 ;  /* 0x0000000000037941 */ /* 0x000fea0003800200 */
.L_x_34263:
        /* <DEDUP_REMOVED lines=61> */
.L_x_34261:
[----:B------:R-:W-:Y:S05]  /*14700*/  BSYNC.RECONVERGENT B2 ;  /* 0x0000000000027941 */ /* 0x000fea0003800200 */
.L_x_34260:
        /* <DEDUP_REMOVED lines=11> */
.L_x_34259:
[----:B------:R-:W-:Y:S05]  /*147c0*/  BSYNC.RECONVERGENT B1 ;  /* 0x0000000000017941 */ /* 0x000fea0003800200 */
.L_x_34258:
        /* <DEDUP_REMOVED lines=17> */
.L_x_34269:
        /* <DEDUP_REMOVED lines=12> */
.L_x_34271:
[----:B------:R-:W-:Y:S05]  /*149a0*/  BSYNC.RECONVERGENT B3 ;  /* 0x0000000000037941 */ /* 0x000fea0003800200 */
.L_x_34270:
        /* <DEDUP_REMOVED lines=61> */
.L_x_34268:
[----:B------:R-:W-:Y:S05]  /*14d80*/  BSYNC.RECONVERGENT B2 ;  /* 0x0000000000027941 */ /* 0x000fea0003800200 */
.L_x_34267:
        /* <DEDUP_REMOVED lines=12> */
.L_x_34266:
[----:B------:R-:W-:Y:S05]  /*14e50*/  BSYNC.RECONVERGENT B1 ;  /* 0x0000000000017941 */ /* 0x000fea0003800200 */
.L_x_34265:
        /* <DEDUP_REMOVED lines=17> */
.L_x_34276:
        /* <DEDUP_REMOVED lines=12> */
.L_x_34278:
[----:B------:R-:W-:Y:S05]  /*15030*/  BSYNC.RECONVERGENT B3 ;  /* 0x0000000000037941 */ /* 0x000fea0003800200 */
.L_x_34277:
        /* <DEDUP_REMOVED lines=61> */
.L_x_34275:
[----:B------:R-:W-:Y:S05]  /*15410*/  BSYNC.RECONVERGENT B2 ;  /* 0x0000000000027941 */ /* 0x000fea0003800200 */
.L_x_34274:
        /* <DEDUP_REMOVED lines=11> */
.L_x_34273:
[----:B------:R-:W-:Y:S05]  /*154d0*/  BSYNC.RECONVERGENT B1 ;  /* 0x0000000000017941 */ /* 0x000fea0003800200 */
.L_x_34272:
        /* <DEDUP_REMOVED lines=16> */
.L_x_34281:
        /* <DEDUP_REMOVED lines=12> */
.L_x_34283:
[----:B------:R-:W-:Y:S05]  /*156a0*/  BSYNC.RECONVERGENT B2 ;  /* 0x0000000000027941 */ /* 0x000fea0003800200 */
.L_x_34282:
        /* <DEDUP_REMOVED lines=61> */
.L_x_34280:
[----:B------:R-:W-:Y:S05]  /*15a80*/  BSYNC.RECONVERGENT B1 ;  /* 0x0000000000017941 */ /* 0x000fea0003800200 */
.L_x_34279:
        /* <DEDUP_REMOVED lines=12> */
.L_x_34224:
[----:B------:R-:W-:Y:S05]  /*15b50*/  BSYNC.RECONVERGENT B0 ;  /* 0x0000000000007941 */ /* 0x000fea0003800200 */
.L_x_34173:
[----:B------:R-:W-:Y:S01]  /*15b60*/  VIADD R168, R230, 0x40 ;  /* 0x00000040e6a87836 */ /* 0x000fe20000000000 */
[----:B------:R-:W-:Y:S03]  /*15b70*/  BSSY.RECONVERGENT B0, `(.L_x_34284) ;  /* 0x000001a000007945 */ /* 0x000fe60003800200 */
[----:B------:R-:W-:-:S05]  /*15b80*/  IMAD.WIDE.U32 R168, R168, 0x20, R220 ;  /* 0x00000020a8a87825 */ /* 0x000fca00078e00dc */
        /* <DEDUP_REMOVED lines=19> */
[----:B------:R-:W-:Y:S02]  /*15cc0*/  LOP3.LUT R173, R169, R173, RZ, 0xfc, !PT ;  /* 0x000000ada9ad7212 */ /* 0x000fe400078efcff */
[----:B------:R-:W0:Y:S01]  /*15cd0*/  LDC.64 R168, c[0x0][0x3b0] ;  /* 0x0000ec00ffa87b82 */ /* 0x000e220000000a00 */
[----:B------:R-:W-:Y:S01]  /*15ce0*/  LOP3.LUT R172, R170, 0xff, R11, 0xf8, !PT ;  /* 0x000000ffaaac7812 */ /* 0x000fe200078ef80b */
[----:B0-----:R-:W-:-:S05]  /*15cf0*/  IMAD.WIDE.U32 R168, R171, 0x8, R168 ;  /* 0x00000008aba87825 */ /* 0x001fca00078e00a8 */
[----:B------:R1:W-:Y:S02]  /*15d00*/  STG.E.64 desc[UR6][R168.64], R172 ;  /* 0x000000aca8007986 */ /* 0x0003e4000c101b06 */
.L_x_34285:
[----:B------:R-:W-:Y:S05]  /*15d10*/  BSYNC.RECONVERGENT B0 ;  /* 0x0000000000007941 */ /* 0x000fea0003800200 */
.L_x_34284:
        /* <DEDUP_REMOVED lines=33> */
.L_x_34292:
        /* <DEDUP_REMOVED lines=12> */
.L_x_34294:
[----:B------:R-:W-:Y:S05]  /*15ff0*/  BSYNC.RECONVERGENT B3 ;  /* 0x0000000000037941 */ /* 0x000fea0003800200 */
.L_x_34293:
        /* <DEDUP_REMOVED lines=58> */
[----:B------:R-:W-:-:S05]  /*163a0*/  IMAD.WIDE.U32 R8, R9, -0x326172a9, RZ ;  /* 0xcd9e8d5709087825 */ /* 0x000fca00078e00ff */
[----:B------:R-:W-:-:S07]  /*163b0*/  LOP3.LUT R3, R168, UR15, R9, 0x96, !PT ;  /* 0x0000000fa8037c12 */ /* 0x000fce000f8e9609 */
.L_x_34291:
[----:B------:R-:W-:Y:S05]  /*163c0*/  BSYNC.RECONVERGENT B2 ;  /* 0x0000000000027941 */ /* 0x000fea0003800200 */
.L_x_34290:
        /* <DEDUP_REMOVED lines=11> */
.L_x_34289:
[----:B------:R-:W-:Y:S05]  /*16480*/  BSYNC.RECONVERGENT B1 ;  /* 0x0000000000017941 */ /* 0x000fea0003800200 */
.L_x_34288:
        /* <DEDUP_REMOVED lines=17> */
.L_x_34299:
        /* <DEDUP_REMOVED lines=12> */
.L_x_34301:
[----:B------:R-:W-:Y:S05]  /*16660*/  BSYNC.RECONVERGENT B3 ;  /* 0x0000000000037941 */ /* 0x000fea0003800200 */
.L_x_34300:
        /* <DEDUP_REMOVED lines=61> */
.L_x_34298:
[----:B------:R-:W-:Y:S05]  /*16a40*/  BSYNC.RECONVERGENT B2 ;  /* 0x0000000000027941 */ /* 0x000fea0003800200 */
.L_x_34297:
        /* <DEDUP_REMOVED lines=12> */
.L_x_34296:
[----:B------:R-:W-:Y:S05]  /*16b10*/  BSYNC.RECONVERGENT B1 ;  /* 0x0000000000017941 */ /* 0x000fea0003800200 */
.L_x_34295:
        /* <DEDUP_REMOVED lines=17> */
.L_x_34306:
        /* <DEDUP_REMOVED lines=12> */
.L_x_34308:
[----:B------:R-:W-:Y:S05]  /*16cf0*/  BSYNC.RECONVERGENT B3 ;  /* 0x0000000000037941 */ /* 0x000fea0003800200 */
.L_x_34307:
        /* <DEDUP_REMOVED lines=61> */
.L_x_34305:
[----:B------:R-:W-:Y:S05]  /*170d0*/  BSYNC.RECONVERGENT B2 ;  /* 0x0000000000027941 */ /* 0x000fea0003800200 */
.L_x_34304:
        /* <DEDUP_REMOVED lines=11> */
.L_x_34303:
[----:B------:R-:W-:Y:S05]  /*17190*/  BSYNC.RECONVERGENT B1 ;  /* 0x0000000000017941 */ /* 0x000fea0003800200 */
.L_x_34302:
        /* <DEDUP_REMOVED lines=17> */
.L_x_34313:
        /* <DEDUP_REMOVED lines=12> */
.L_x_34315:
[----:B------:R-:W-:Y:S05]  /*17370*/  BSYNC.RECONVERGENT B3 ;  /* 0x0000000000037941 */ /* 0x000fea0003800200 */
.L_x_34314:
        /* <DEDUP_REMOVED lines=61> */
.L_x_34312:
[----:B------:R-:W-:Y:S05]  /*17750*/  BSYNC.RECONVERGENT B2 ;  /* 0x0000000000027941 */ /* 0x000fea0003800200 */
.L_x_34311:
        /* <DEDUP_REMOVED lines=12> */
.L_x_34310:
[----:B------:R-:W-:Y:S05]  /*17820*/  BSYNC.RECONVERGENT B1 ;  /* 0x0000000000017941 */ /* 0x000fea0003800200 */
.L_x_34309:
        /* <DEDUP_REMOVED lines=17> */
.L_x_34320:
        /* <DEDUP_REMOVED lines=12> */
.L_x_34322:
[----:B------:R-:W-:Y:S05]  /*17a00*/  BSYNC.RECONVERGENT B3 ;  /* 0x0000000000037941 */ /* 0x000fea0003800200 */
.L_x_34321:
        /* <DEDUP_REMOVED lines=61> */
.L_x_34319:
[----:B------:R-:W-:Y:S05]  /*17de0*/  BSYNC.RECONVERGENT B2 ;  /* 0x0000000000027941 */ /* 0x000fea0003800200 */
.L_x_34318:
        /* <DEDUP_REMOVED lines=11> */
.L_x_34317:
[----:B------:R-:W-:Y:S05]  /*17ea0*/  BSYNC.RECONVERGENT B1 ;  /* 0x0000000000017941 */ /* 0x000fea0003800200 */
.L_x_34316:
        /* <DEDUP_REMOVED lines=17> */
.L_x_34327:
        /* <DEDUP_REMOVED lines=12> */
.L_x_34329:
[----:B------:R-:W-:Y:S05]  /*18080*/  BSYNC.RECONVERGENT B3 ;  /* 0x0000000000037941 */ /* 0x000fea0003800200 */
.L_x_34328:
        /* <DEDUP_REMOVED lines=61> */
.L_x_34326:
[----:B------:R-:W-:Y:S05]  /*18460*/  BSYNC.RECONVERGENT B2 ;  /* 0x0000000000027941 */ /* 0x000fea0003800200 */
.L_x_34325:
[----:B------:R-:W2:Y:S01]  /*18470*/  LDL R174, [R1] ;  /* 0x0000000001ae7983 */ /* 0x000ea20000100800 */
        /* <DEDUP_REMOVED lines=10> */
[----:B--2---:R-:W-:-:S05]  /*18520*/  SHF.L.U32 R5, R174, 0x10, RZ ;  /* 0x00000010ae057819 */ /* 0x004fca00000006ff */
[----:B------:R-:W-:-:S07]  /*18530*/  FFMA.FTZ R173, R173, R5, R141 ;  /* 0x00000005adad7223 */ /* 0x000fce000001008d */
.L_x_34324:
[----:B------:R-:W-:Y:S05]  /*18540*/  BSYNC.RECONVERGENT B1 ;  /* 0x0000000000017941 */ /* 0x000fea0003800200 */
.L_x_34323:
        /* <DEDUP_REMOVED lines=17> */
.L_x_34334:
        /* <DEDUP_REMOVED lines=12> */
.L_x_34336:
[----:B------:R-:W-:Y:S05]  /*18720*/  BSYNC.RECONVERGENT B3 ;  /* 0x0000000000037941 */ /* 0x000fea0003800200 */
.L_x_34335:
        /* <DEDUP_REMOVED lines=61> */
.L_x_34333:
[----:B------:R-:W-:Y:S05]  /*18b00*/  BSYNC.RECONVERGENT B2 ;  /* 0x0000000000027941 */ /* 0x000fea0003800200 */
.L_x_34332:
        /* <DEDUP_REMOVED lines=11> */
.L_x_34331:
[----:B------:R-:W-:Y:S05]  /*18bc0*/  BSYNC.RECONVERGENT B1 ;  /* 0x0000000000017941 */ /* 0x000fea0003800200 */
.L_x_34330:
        /* <DEDUP_REMOVED lines=16> */
.L_x_34340:
        /* <DEDUP_REMOVED lines=12> */
.L_x_34342:
[----:B------:R-:W-:Y:S05]  /*18d90*/  BSYNC.RECONVERGENT B2 ;  /* 0x0000000000027941 */ /* 0x000fea0003800200 */
.L_x_34341:
        /* <DEDUP_REMOVED lines=61> */
.L_x_34339:
[----:B------:R-:W-:Y:S05]  /*19170*/  BSYNC.RECONVERGENT B1 ;  /* 0x0000000000017941 */ /* 0x000fea0003800200 */
.L_x_34338:
        /* <DEDUP_REMOVED lines=12> */
[----:B------:R-:W-:Y:S01]  /*19240*/  FFMA.FTZ R175, R175, R5, R143 ;  /* 0x00000005afaf7223 */ /* 0x000fe2000001008f */
[----:B------:R-:W-:Y:S06]  /*19250*/  BRA `(.L_x_34337) ;  /* 0x00000034001c7947 */ /* 0x000fec0003800000 */
.L_x_34287:
        /* <DEDUP_REMOVED lines=21> */
.L_x_34347:
        /* <DEDUP_REMOVED lines=12> */
.L_x_34349:
[----:B------:R-:W-:Y:S05]  /*19470*/  BSYNC.RECONVERGENT B3 ;  /* 0x0000000000037941 */ /* 0x000fea0003800200 */
.L_x_34348:
        /* <DEDUP_REMOVED lines=60> */
.L_x_34346:
[----:B------:R-:W-:Y:S05]  /*19840*/  BSYNC.RECONVERGENT B2 ;  /* 0x0000000000027941 */ /* 0x000fea0003800200 */
.L_x_34345:
        /* <DEDUP_REMOVED lines=11> */
.L_x_34344:
[----:B------:R-:W-:Y:S05]  /*19900*/  BSYNC.RECONVERGENT B1 ;  /* 0x0000000000017941 */ /* 0x000fea0003800200 */
.L_x_34343:
        /* <DEDUP_REMOVED lines=17> */
.L_x_34354:
        /* <DEDUP_REMOVED lines=12> */
.L_x_34356:
[----:B------:R-:W-:Y:S05]  /*19ae0*/  BSYNC.RECONVERGENT B3 ;  /* 0x0000000000037941 */ /* 0x000fea0003800200 */
.L_x_34355:
        /* <DEDUP_REMOVED lines=61> */
.L_x_34353:
[----:B------:R-:W-:Y:S05]  /*19ec0*/  BSYNC.RECONVERGENT B2 ;  /* 0x0000000000027941 */ /* 0x000fea0003800200 */
.L_x_34352:
        /* <DEDUP_REMOVED lines=12> */
.L_x_34351:
[----:B------:R-:W-:Y:S05]  /*19f90*/  BSYNC.RECONVERGENT B1 ;  /* 0x0000000000017941 */ /* 0x000fea0003800200 */
.L_x_34350:
        /* <DEDUP_REMOVED lines=17> */
.L_x_34361:
        /* <DEDUP_REMOVED lines=12> */
.L_x_34363:
[----:B------:R-:W-:Y:S05]  /*1a170*/  BSYNC.RECONVERGENT B3 ;  /* 0x0000000000037941 */ /* 0x000fea0003800200 */
.L_x_34362:
        /* <DEDUP_REMOVED lines=61> */
.L_x_34360:
[----:B------:R-:W-:Y:S05]  /*1a550*/  BSYNC.RECONVERGENT B2 ;  /* 0x0000000000027941 */ /* 0x000fea0003800200 */
.L_x_34359:
        /* <DEDUP_REMOVED lines=11> */
.L_x_34358:
[----:B------:R-:W-:Y:S05]  /*1a610*/  BSYNC.RECONVERGENT B1 ;  /* 0x0000000000017941 */ /* 0x000fea0003800200 */
.L_x_34357:
        /* <DEDUP_REMOVED lines=17> */
.L_x_34368:
        /* <DEDUP_REMOVED lines=12> */
.L_x_34370:
[----:B------:R-:W-:Y:S05]  /*1a7f0*/  BSYNC.RECONVERGENT B3 ;  /* 0x0000000000037941 */ /* 0x000fea0003800200 */
.L_x_34369:
        /* <DEDUP_REMOVED lines=61> */
.L_x_34367:
[----:B------:R-:W-:Y:S05]  /*1abd0*/  BSYNC.RECONVERGENT B2 ;  /* 0x0000000000027941 */ /* 0x000fea0003800200 */
.L_x_34366:
        /* <DEDUP_REMOVED lines=12> */
.L_x_34365:
[----:B------:R-:W-:Y:S05]  /*1aca0*/  BSYNC.RECONVERGENT B1 ;  /* 0x0000000000017941 */ /* 0x000fea0003800200 */
.L_x_34364:
        /* <DEDUP_REMOVED lines=17> */
.L_x_34375:
        /* <DEDUP_REMOVED lines=12> */
.L_x_34377:
[----:B------:R-:W-:Y:S05]  /*1ae80*/  BSYNC.RECONVERGENT B3 ;  /* 0x0000000000037941 */ /* 0x000fea0003800200 */
.L_x_34376:
        /* <DEDUP_REMOVED lines=61> */
.L_x_34374:
[----:B------:R-:W-:Y:S05]  /*1b260*/  BSYNC.RECONVERGENT B2 ;  /* 0x0000000000027941 */ /* 0x000fea0003800200 */
.L_x_34373:
        /* <DEDUP_REMOVED lines=11> */
.L_x_34372:
[----:B------:R-:W-:Y:S05]  /*1b320*/  BSYNC.RECONVERGENT B1 ;  /* 0x0000000000017941 */ /* 0x000fea0003800200 */
.L_x_34371:
        /* <DEDUP_REMOVED lines=17> */
.L_x_34382:
        /* <DEDUP_REMOVED lines=12> */
.L_x_34384:
[----:B------:R-:W-:Y:S05]  /*1b500*/  BSYNC.RECONVERGENT B3 ;  /* 0x0000000000037941 */ /* 0x000fea0003800200 */
.L_x_34383:
        /* <DEDUP_REMOVED lines=61> */
.L_x_34381:
[----:B------:R-:W-:Y:S05]  /*1b8e0*/  BSYNC.RECONVERGENT B2 ;  /* 0x0000000000027941 */ /* 0x000fea0003800200 */
.L_x_34380:
[----:B------:R-:W2:Y:S01]  /*1b8f0*/  LDL R174, [R1] ;  /* 0x0000000001ae7983 */ /* 0x000ea20000100800 */
        /* <DEDUP_REMOVED lines=12> */
.L_x_34379:
[----:B------:R-:W-:Y:S05]  /*1b9c0*/  BSYNC.RECONVERGENT B1 ;  /* 0x0000000000017941 */ /* 0x000fea0003800200 */
.L_x_34378:
        /* <DEDUP_REMOVED lines=17> */
.L_x_34389:
        /* <DEDUP_REMOVED lines=12> */
.L_x_34391:
[----:B------:R-:W-:Y:S05]  /*1bba0*/  BSYNC.RECONVERGENT B3 ;  /* 0x0000000000037941 */ /* 0x000fea0003800200 */
.L_x_34390:
        /* <DEDUP_REMOVED lines=61> */
.L_x_34388:
[----:B------:R-:W-:Y:S05]  /*1bf80*/  BSYNC.RECONVERGENT B2 ;  /* 0x0000000000027941 */ /* 0x000fea0003800200 */
.L_x_34387:
        /* <DEDUP_REMOVED lines=11> */
.L_x_34386:
[----:B------:R-:W-:Y:S05]  /*1c040*/  BSYNC.RECONVERGENT B1 ;  /* 0x0000000000017941 */ /* 0x000fea0003800200 */
.L_x_34385:
        /* <DEDUP_REMOVED lines=16> */
.L_x_34394:
        /* <DEDUP_REMOVED lines=12> */
.L_x_34396:
[----:B------:R-:W-:Y:S05]  /*1c210*/  BSYNC.RECONVERGENT B2 ;  /* 0x0000000000027941 */ /* 0x000fea0003800200 */
.L_x_34395:
        /* <DEDUP_REMOVED lines=61> */
.L_x_34393:
[----:B------:R-:W-:Y:S05]  /*1c5f0*/  BSYNC.RECONVERGENT B1 ;  /* 0x0000000000017941 */ /* 0x000fea0003800200 */
.L_x_34392:
        /* <DEDUP_REMOVED lines=13> */
.L_x_34337:
[----:B------:R-:W-:Y:S05]  /*1c6d0*/  BSYNC.RECONVERGENT B0 ;  /* 0x0000000000007941 */ /* 0x000fea0003800200 */
.L_x_34286:
        /* <DEDUP_REMOVED lines=27> */
.L_x_34398:
[----:B------:R-:W-:Y:S05]  /*1c890*/  BSYNC.RECONVERGENT B0 ;  /* 0x0000000000007941 */ /* 0x000fea0003800200 */
.L_x_34397:
        /* <DEDUP_REMOVED lines=33> */
.L_x_34405:
        /* <DEDUP_REMOVED lines=12> */
.L_x_34407:
[----:B------:R-:W-:Y:S05]  /*1cb70*/  BSYNC.RECONVERGENT B3 ;  /* 0x0000000000037941 */ /* 0x000fea0003800200 */
.L_x_34406:
        /* <DEDUP_REMOVED lines=61> */
.L_x_34404:
[----:B------:R-:W-:Y:S05]  /*1cf50*/  BSYNC.RECONVERGENT B2 ;  /* 0x0000000000027941 */ /* 0x000fea0003800200 */
.L_x_34403:
        /* <DEDUP_REMOVED lines=11> */
.L_x_34402:
[----:B------:R-:W-:Y:S05]  /*1d010*/  BSYNC.RECONVERGENT B1 ;  /* 0x0000000000017941 */ /* 0x000fea0003800200 */
.L_x_34401:
        /* <DEDUP_REMOVED lines=17> */
.L_x_34412:
        /* <DEDUP_REMOVED lines=12> */
.L_x_34414:
[----:B------:R-:W-:Y:S05]  /*1d1f0*/  BSYNC.RECONVERGENT B3 ;  /* 0x0000000000037941 */ /* 0x000fea0003800200 */
.L_x_34413:
        /* <DEDUP_REMOVED lines=61> */
.L_x_34411:
[----:B------:R-:W-:Y:S05]  /*1d5d0*/  BSYNC.RECONVERGENT B2 ;  /* 0x0000000000027941 */ /* 0x000fea0003800200 */
.L_x_34410:
        /* <DEDUP_REMOVED lines=13> */
.L_x_34409:
[----:B------:R-:W-:Y:S05]  /*1d6b0*/  BSYNC.RECONVERGENT B1 ;  /* 0x0000000000017941 */ /* 0x000fea0003800200 */
.L_x_34408:
        /* <DEDUP_REMOVED lines=17> */
.L_x_34419:
        /* <DEDUP_REMOVED lines=12> */
.L_x_34421:
[----:B------:R-:W-:Y:S05]  /*1d890*/  BSYNC.RECONVERGENT B3 ;  /* 0x0000000000037941 */ /* 0x000fea0003800200 */
.L_x_34420:
        /* <DEDUP_REMOVED lines=61> */
.L_x_34418:
[----:B------:R-:W-:Y:S05]  /*1dc70*/  BSYNC.RECONVERGENT B2 ;  /* 0x0000000000027941 */ /* 0x000fea0003800200 */
.L_x_34417:
        /* <DEDUP_REMOVED lines=11> */
.L_x_34416:
[----:B------:R-:W-:Y:S05]  /*1dd30*/  BSYNC.RECONVERGENT B1 ;  /* 0x0000000000017941 */ /* 0x000fea0003800200 */
.L_x_34415:
        /* <DEDUP_REMOVED lines=17> */
.L_x_34426:
        /* <DEDUP_REMOVED lines=12> */
.L_x_34428:
[----:B------:R-:W-:Y:S05]  /*1df10*/  BSYNC.RECONVERGENT B3 ;  /* 0x0000000000037941 */ /* 0x000fea0003800200 */
.L_x_34427:
        /* <DEDUP_REMOVED lines=61> */
.L_x_34425:
[----:B------:R-:W-:Y:S05]  /*1e2f0*/  BSYNC.RECONVERGENT B2 ;  /* 0x0000000000027941 */ /* 0x000fea0003800200 */
.L_x_34424:
        /* <DEDUP_REMOVED lines=13> */
.L_x_34423:
[----:B------:R-:W-:Y:S05]  /*1e3d0*/  BSYNC.RECONVERGENT B1 ;  /* 0x0000000000017941 */ /* 0x000fea0003800200 */
.L_x_34422:
        /* <DEDUP_REMOVED lines=17> */
.L_x_34433:
        /* <DEDUP_REMOVED lines=12> */
.L_x_34435:
[----:B------:R-:W-:Y:S05]  /*1e5b0*/  BSYNC.RECONVERGENT B3 ;  /* 0x0000000000037941 */ /* 0x000fea0003800200 */
.L_x_34434:
        /* <DEDUP_REMOVED lines=61> */
.L_x_34432:
[----:B------:R-:W-:Y:S05]  /*1e990*/  BSYNC.RECONVERGENT B2 ;  /* 0x0000000000027941 */ /* 0x000fea0003800200 */
.L_x_34431:
        /* <DEDUP_REMOVED lines=11> */
.L_x_34430:
[----:B------:R-:W-:Y:S05]  /*1ea50*/  BSYNC.RECONVERGENT B1 ;  /* 0x0000000000017941 */ /* 0x000fea0003800200 */
.L_x_34429:
        /* <DEDUP_REMOVED lines=17> */
.L_x_34440:
        /* <DEDUP_REMOVED lines=12> */
.L_x_34442:
[----:B------:R-:W-:Y:S05]  /*1ec30*/  BSYNC.RECONVERGENT B3 ;  /* 0x0000000000037941 */ /* 0x000fea0003800200 */
.L_x_34441:
        /* <DEDUP_REMOVED lines=61> */
.L_x_34439:
[----:B------:R-:W-:Y:S05]  /*1f010*/  BSYNC.RECONVERGENT B2 ;  /* 0x0000000000027941 */ /* 0x000fea0003800200 */
.L_x_34438:
        /* <DEDUP_REMOVED lines=13> */
.L_x_34437:
[----:B------:R-:W-:Y:S05]  /*1f0f0*/  BSYNC.RECONVERGENT B1 ;  /* 0x0000000000017941 */ /* 0x000fea0003800200 */
.L_x_34436:
        /* <DEDUP_REMOVED lines=17> */
.L_x_34447:
        /* <DEDUP_REMOVED lines=12> */
.L_x_34449:
[----:B------:R-:W-:Y:S05]  /*1f2d0*/  BSYNC.RECONVERGENT B3 ;  /* 0x0000000000037941 */ /* 0x000fea0003800200 */
.L_x_34448:
        /* <DEDUP_REMOVED lines=61> */
.L_x_34446:
[----:B------:R-:W-:Y:S05]  /*1f6b0*/  BSYNC.RECONVERGENT B2 ;  /* 0x0000000000027941 */ /* 0x000fea0003800200 */
.L_x_34445:
        /* <DEDUP_REMOVED lines=11> */
.L_x_34444:
[----:B------:R-:W-:Y:S05]  /*1f770*/  BSYNC.RECONVERGENT B1 ;  /* 0x0000000000017941 */ /* 0x000fea0003800200 */
.L_x_34443:
        /* <DEDUP_REMOVED lines=16> */
.L_x_34453:
        /* <DEDUP_REMOVED lines=12> */
.L_x_34455:
[----:B------:R-:W-:Y:S05]  /*1f940*/  BSYNC.RECONVERGENT B2 ;  /* 0x0000000000027941 */ /* 0x000fea0003800200 */
.L_x_34454:
        /* <DEDUP_REMOVED lines=61> */
.L_x_34452:
[----:B------:R-:W-:Y:S05]  /*1fd20*/  BSYNC.RECONVERGENT B1 ;  /* 0x0000000000017941 */ /* 0x000fea0003800200 */
.L_x_34451:
        /* <DEDUP_REMOVED lines=14> */
.L_x_34400:
        /* <DEDUP_REMOVED lines=21> */
.L_x_34460:
        /* <DEDUP_REMOVED lines=12> */
.L_x_34462:
[----:B------:R-:W-:Y:S05]  /*20020*/  BSYNC.RECONVERGENT B3 ;  /* 0x0000000000037941 */ /* 0x000fea0003800200 */
.L_x_34461:
        /* <DEDUP_REMOVED lines=61> */
.L_x_34459:
[----:B------:R-:W-:Y:S05]  /*20400*/  BSYNC.RECONVERGENT B2 ;  /* 0x0000000000027941 */ /* 0x000fea0003800200 */
.L_x_34458:
        /* <DEDUP_REMOVED lines=11> */
.L_x_34457:
[----:B------:R-:W-:Y:S05]  /*204c0*/  BSYNC.RECONVERGENT B1 ;  /* 0x0000000000017941 */ /* 0x000fea0003800200 */
.L_x_34456:
        /* <DEDUP_REMOVED lines=17> */
.L_x_34467:
        /* <DEDUP_REMOVED lines=12> */
.L_x_34469:
[----:B------:R-:W-:Y:S05]  /*206a0*/  BSYNC.RECONVERGENT B3 ;  /* 0x0000000000037941 */ /* 0x000fea0003800200 */
.L_x_34468:
        /* <DEDUP_REMOVED lines=61> */
.L_x_34466:
[----:B------:R-:W-:Y:S05]  /*20a80*/  BSYNC.RECONVERGENT B2 ;  /* 0x0000000000027941 */ /* 0x000fea0003800200 */
.L_x_34465:
        /* <DEDUP_REMOVED lines=13> */
.L_x_34464:
[----:B------:R-:W-:Y:S05]  /*20b60*/  BSYNC.RECONVERGENT B1 ;  /* 0x0000000000017941 */ /* 0x000fea0003800200 */
.L_x_34463:
        /* <DEDUP_REMOVED lines=17> */
.L_x_34474:
        /* <DEDUP_REMOVED lines=12> */
.L_x_34476:
[----:B------:R-:W-:Y:S05]  /*20d40*/  BSYNC.RECONVERGENT B3 ;  /* 0x0000000000037941 */ /* 0x000fea0003800200 */
.L_x_34475:
        /* <DEDUP_REMOVED lines=61> */
.L_x_34473:
[----:B------:R-:W-:Y:S05]  /*21120*/  BSYNC.RECONVERGENT B2 ;  /* 0x0000000000027941 */ /* 0x000fea0003800200 */
.L_x_34472:
        /* <DEDUP_REMOVED lines=11> */
.L_x_34471:
[----:B------:R-:W-:Y:S05]  /*211e0*/  BSYNC.RECONVERGENT B1 ;  /* 0x0000000000017941 */ /* 0x000fea0003800200 */
.L_x_34470:
        /* <DEDUP_REMOVED lines=17> */
.L_x_34481:
        /* <DEDUP_REMOVED lines=12> */
.L_x_34483:
[----:B------:R-:W-:Y:S05]  /*213c0*/  BSYNC.RECONVERGENT B3 ;  /* 0x0000000000037941 */ /* 0x000fea0003800200 */
.L_x_34482:
        /* <DEDUP_REMOVED lines=61> */
.L_x_34480:
[----:B------:R-:W-:Y:S05]  /*217a0*/  BSYNC.RECONVERGENT B2 ;  /* 0x0000000000027941 */ /* 0x000fea0003800200 */
.L_x_34479:
        /* <DEDUP_REMOVED lines=13> */
.L_x_34478:
[----:B------:R-:W-:Y:S05]  /*21880*/  BSYNC.RECONVERGENT B1 ;  /* 0x0000000000017941 */ /* 0x000fea0003800200 */
.L_x_34477:
        /* <DEDUP_REMOVED lines=17> */
.L_x_34488:
        /* <DEDUP_REMOVED lines=12> */
.L_x_34490:
[----:B------:R-:W-:Y:S05]  /*21a60*/  BSYNC.RECONVERGENT B3 ;  /* 0x0000000000037941 */ /* 0x000fea0003800200 */
.L_x_34489:
        /* <DEDUP_REMOVED lines=61> */
.L_x_34487:
[----:B------:R-:W-:Y:S05]  /*21e40*/  BSYNC.RECONVERGENT B2 ;  /* 0x0000000000027941 */ /* 0x000fea0003800200 */
.L_x_34486:
        /* <DEDUP_REMOVED lines=11> */
.L_x_34485:
[----:B------:R-:W-:Y:S05]  /*21f00*/  BSYNC.RECONVERGENT B1 ;  /* 0x0000000000017941 */ /* 0x000fea0003800200 */
.L_x_34484:
        /* <DEDUP_REMOVED lines=17> */
.L_x_34495:
        /* <DEDUP_REMOVED lines=12> */
.L_x_34497:
[----:B------:R-:W-:Y:S05]  /*220e0*/  BSYNC.RECONVERGENT B3 ;  /* 0x0000000000037941 */ /* 0x000fea0003800200 */
.L_x_34496:
        /* <DEDUP_REMOVED lines=61> */
.L_x_34494:
[----:B------:R-:W-:Y:S05]  /*224c0*/  BSYNC.RECONVERGENT B2 ;  /* 0x0000000000027941 */ /* 0x000fea0003800200 */
.L_x_34493:
        /* <DEDUP_REMOVED lines=13> */
.L_x_34492:
[----:B------:R-:W-:Y:S05]  /*225a0*/  BSYNC.RECONVERGENT B1 ;  /* 0x0000000000017941 */ /* 0x000fea0003800200 */
.L_x_34491:
        /* <DEDUP_REMOVED lines=17> */
.L_x_34502:
        /* <DEDUP_REMOVED lines=12> */
.L_x_34504:
[----:B------:R-:W-:Y:S05]  /*22780*/  BSYNC.RECONVERGENT B3 ;  /* 0x0000000000037941 */ /* 0x000fea0003800200 */
.L_x_34503:
        /* <DEDUP_REMOVED lines=61> */
.L_x_34501:
[----:B------:R-:W-:Y:S05]  /*22b60*/  BSYNC.RECONVERGENT B2 ;  /* 0x0000000000027941 */ /* 0x000fea0003800200 */
.L_x_34500:
        /* <DEDUP_REMOVED lines=11> */
.L_x_34499:
[----:B------:R-:W-:Y:S05]  /*22c20*/  BSYNC.RECONVERGENT B1 ;  /* 0x0000000000017941 */ /* 0x000fea0003800200 */
.L_x_34498:
        /* <DEDUP_REMOVED lines=16> */
.L_x_34507:
        /* <DEDUP_REMOVED lines=12> */
.L_x_34509:
[----:B------:R-:W-:Y:S05]  /*22df0*/  BSYNC.RECONVERGENT B2 ;  /* 0x0000000000027941 */ /* 0x000fea0003800200 */
.L_x_34508:
        /* <DEDUP_REMOVED lines=61> */
.L_x_34506:
[----:B------:R-:W-:Y:S05]  /*231d0*/  BSYNC.RECONVERGENT B1 ;  /* 0x0000000000017941 */ /* 0x000fea0003800200 */
.L_x_34505:
        /* <DEDUP_REMOVED lines=13> */
.L_x_34450:
[----:B------:R-:W-:Y:S05]  /*232b0*/  BSYNC.RECONVERGENT B0 ;  /* 0x0000000000007941 */ /* 0x000fea0003800200 */
.L_x_34399:
        /* <DEDUP_REMOVED lines=27> */
.L_x_34511:
[----:B------:R-:W-:Y:S05]  /*23470*/  BSYNC.RECONVERGENT B0 ;  /* 0x0000000000007941 */ /* 0x000fea0003800200 */
.L_x_34510:
        /* <DEDUP_REMOVED lines=33> */
.L_x_34518:
        /* <DEDUP_REMOVED lines=12> */
.L_x_34520:
[----:B------:R-:W-:Y:S05]  /*23750*/  BSYNC.RECONVERGENT B3 ;  /* 0x0000000000037941 */ /* 0x000fea0003800200 */
.L_x_34519:
        /* <DEDUP_REMOVED lines=60> */
.L_x_34517:
[----:B------:R-:W-:Y:S05]  /*23b20*/  BSYNC.RECONVERGENT B2 ;  /* 0x0000000000027941 */ /* 0x000fea0003800200 */
.L_x_34516:
        /* <DEDUP_REMOVED lines=11> */
.L_x_34515:
[----:B------:R-:W-:Y:S05]  /*23be0*/  BSYNC.RECONVERGENT B1 ;  /* 0x0000000000017941 */ /* 0x000fea0003800200 */
.L_x_34514:
        /* <DEDUP_REMOVED lines=17> */
.L_x_34525:
        /* <DEDUP_REMOVED lines=12> */
.L_x_34527:
[----:B------:R-:W-:Y:S05]  /*23dc0*/  BSYNC.RECONVERGENT B3 ;  /* 0x0000000000037941 */ /* 0x000fea0003800200 */
.L_x_34526:
        /* <DEDUP_REMOVED lines=61> */
.L_x_34524:
[----:B------:R-:W-:Y:S05]  /*241a0*/  BSYNC.RECONVERGENT B2 ;  /* 0x0000000000027941 */ /* 0x000fea0003800200 */
.L_x_34523:
        /* <DEDUP_REMOVED lines=13> */
.L_x_34522:
[----:B------:R-:W-:Y:S05]  /*24280*/  BSYNC.RECONVERGENT B1 ;  /* 0x0000000000017941 */ /* 0x000fea0003800200 */
.L_x_34521:
        /* <DEDUP_REMOVED lines=17> */
.L_x_34532:
        /* <DEDUP_REMOVED lines=12> */
.L_x_34534:
[----:B------:R-:W-:Y:S05]  /*24460*/  BSYNC.RECONVERGENT B3 ;  /* 0x0000000000037941 */ /* 0x000fea0003800200 */
.L_x_34533:
        /* <DEDUP_REMOVED lines=61> */
.L_x_34531:
[----:B------:R-:W-:Y:S05]  /*24840*/  BSYNC.RECONVERGENT B2 ;  /* 0x0000000000027941 */ /* 0x000fea0003800200 */
.L_x_34530:
        /* <DEDUP_REMOVED lines=11> */
.L_x_34529:
[----:B------:R-:W-:Y:S05]  /*24900*/  BSYNC.RECONVERGENT B1 ;  /* 0x0000000000017941 */ /* 0x000fea0003800200 */
.L_x_34528:
        /* <DEDUP_REMOVED lines=17> */
.L_x_34539:
        /* <DEDUP_REMOVED lines=12> */
.L_x_34541:
[----:B------:R-:W-:Y:S05]  /*24ae0*/  BSYNC.RECONVERGENT B3 ;  /* 0x0000000000037941 */ /* 0x000fea0003800200 */
.L_x_34540:
        /* <DEDUP_REMOVED lines=61> */
.L_x_34538:
[----:B------:R-:W-:Y:S05]  /*24ec0*/  BSYNC.RECONVERGENT B2 ;  /* 0x0000000000027941 */ /* 0x000fea0003800200 */
.L_x_34537:
        /* <DEDUP_REMOVED lines=13> */
.L_x_34536:
[----:B------:R-:W-:Y:S05]  /*24fa0*/  BSYNC.RECONVERGENT B1 ;  /* 0x0000000000017941 */ /* 0x000fea0003800200 */
.L_x_34535:
        /* <DEDUP_REMOVED lines=17> */
.L_x_34546:
        /* <DEDUP_REMOVED lines=12> */
.L_x_34548:
[----:B------:R-:W-:Y:S05]  /*25180*/  BSYNC.RECONVERGENT B3 ;  /* 0x0000000000037941 */ /* 0x000fea0003800200 */
.L_x_34547:
        /* <DEDUP_REMOVED lines=61> */
.L_x_34545:
[----:B------:R-:W-:Y:S05]  /*25560*/  BSYNC.RECONVERGENT B2 ;  /* 0x0000000000027941 */ /* 0x000fea0003800200 */
.L_x_34544:
[----:B------:R-:W-:Y:S01]  /*25570*/  I2FP.F32.U32 R5, R5 ;  /* 0x0000000500057245 */ /* 0x000fe20000201000 */
[----:B------:R-:W-:-:S04]  /*25580*/  IMAD.MOV.U32 R9, RZ, RZ, 0x2f800000 ;  /* 0x2f800000ff097424 */ /* 0x000fc800078e00ff */
[----:B------:R-:W-:-:S05]  /*25590*/  FFMA.FTZ R5, R5, R9, 1.1641532182693481445e-10 ;  /* 0x2f00000005057423 */ /* 0x000fca0000010009 */
[----:B------:R-:W-:Y:S02]  /*255a0*/  FSETP.GTU.FTZ.AND P3, PT, R5, UR12, PT ;  /* 0x0000000c05007c0b */ /* 0x000fe4000bf7c000 */
[----:B------:R-:W-:Y:S02]  /*255b0*/  SHF.L.U32 R5, R134, 0x10, RZ ;  /* 0x0000001086057819 */ /* 0x000fe400000006ff */
[----:B------:R-:W-:-:S03]  /*255c0*/  SEL R227, RZ, 0x1, P3 ;  /* 0x00000001ffe37807 */ /* 0x000fc60001800000 */
[----:B------:R-:W-:-:S04]  /*255d0*/  FMUL.FTZ R5, R5, UR9 ;  /* 0x0000000905057c20 */ /* 0x000fc80008410000 */
[----:B------:R-:W-:-:S05]  /*255e0*/  FMUL.FTZ R5, R5, UR8 ;  /* 0x0000000805057c20 */ /* 0x000fca0008410000 */
[----:B------:R-:W-:Y:S01]  /*255f0*/  FSEL R188, R5, RZ, !P3 ;  /* 0x000000ff05bc7208 */ /* 0x000fe20005800000 */
[----:B------:R-:W-:-:S04]  /*25600*/  IMAD.U32 R5, R30, 0x10000, RZ ;  /* 0x000100001e057824 */ /* 0x000fc800078e00ff */
[----:B------:R-:W-:-:S07]  /*25610*/  FFMA.FTZ R188, R188, R5, R140 ;  /* 0x00000005bcbc7223 */ /* 0x000fce000001008c */
.L_x_34543:
[----:B------:R-:W-:Y:S05]  /*25620*/  BSYNC.RECONVERGENT B1 ;  /* 0x0000000000017941 */ /* 0x000fea0003800200 */
.L_x_34542:
        /* <DEDUP_REMOVED lines=17> */
.L_x_34553:
        /* <DEDUP_REMOVED lines=12> */
.L_x_34555:
[----:B------:R-:W-:Y:S05]  /*25800*/  BSYNC.RECONVERGENT B3 ;  /* 0x0000000000037941 */ /* 0x000fea0003800200 */
.L_x_34554:
        /* <DEDUP_REMOVED lines=61> */
.L_x_34552:
[----:B------:R-:W-:Y:S05]  /*25be0*/  BSYNC.RECONVERGENT B2 ;  /* 0x0000000000027941 */ /* 0x000fea0003800200 */
.L_x_34551:
        /* <DEDUP_REMOVED lines=13> */
.L_x_34550:
[----:B------:R-:W-:Y:S05]  /*25cc0*/  BSYNC.RECONVERGENT B1 ;  /* 0x0000000000017941 */ /* 0x000fea0003800200 */
.L_x_34549:
        /* <DEDUP_REMOVED lines=17> */
.L_x_34560:
        /* <DEDUP_REMOVED lines=12> */
.L_x_34562:
[----:B------:R-:W-:Y:S05]  /*25ea0*/  BSYNC.RECONVERGENT B3 ;  /* 0x0000000000037941 */ /* 0x000fea0003800200 */
.L_x_34561:
        /* <DEDUP_REMOVED lines=61> */
.L_x_34559:
[----:B------:R-:W-:Y:S05]  /*26280*/  BSYNC.RECONVERGENT B2 ;  /* 0x0000000000027941 */ /* 0x000fea0003800200 */
.L_x_34558:
        /* <DEDUP_REMOVED lines=11> */
.L_x_34557:
[----:B------:R-:W-:Y:S05]  /*26340*/  BSYNC.RECONVERGENT B1 ;  /* 0x0000000000017941 */ /* 0x000fea0003800200 */
.L_x_34556:
[----:B------:R-:W-:Y:S01]  /*26350*/  MOV R9, R192 ;  /* 0x000000c000097202 */ /* 0x000fe20000000f00 */
        /* <DEDUP_REMOVED lines=15> */
.L_x_34566:
        /* <DEDUP_REMOVED lines=12> */
.L_x_34568:
[----:B------:R-:W-:Y:S05]  /*26510*/  BSYNC.RECONVERGENT B2 ;  /* 0x0000000000027941 */ /* 0x000fea0003800200 */
.L_x_34567:
        /* <DEDUP_REMOVED lines=61> */
.L_x_34565:
[----:B------:R-:W-:Y:S05]  /*268f0*/  BSYNC.RECONVERGENT B1 ;  /* 0x0000000000017941 */ /* 0x000fea0003800200 */
.L_x_34564:
        /* <DEDUP_REMOVED lines=14> */
.L_x_34513:
[----:B------:R-:W-:Y:S01]  /*269e0*/  BSSY.RECONVERGENT B1, `(.L_x_34569) ;  /* 0x000006a000017945 */ /* 0x000fe20003800200 */
[----:B------:R-:W-:Y:S01]  /*269f0*/  IMAD.MOV.U32 R198, RZ, RZ, R5 ;  /* 0x000000ffffc67224 */ /* 0x000fe200078e0005 */
[----:B------:R-:W-:Y:S01]  /*26a00*/  MOV R186, R9 ;  /* 0x0000000900ba7202 */ /* 0x000fe20000000f00 */
[----:B0-----:R-:W-:Y:S01]  /*26a10*/  IMAD.MOV.U32 R184, RZ, RZ, RZ ;  /* 0x000000ffffb87224 */ /* 0x001fe200078e00ff */
        /* <DEDUP_REMOVED lines=17> */
.L_x_34573:
        /* <DEDUP_REMOVED lines=12> */
.L_x_34575:
[----:B------:R-:W-:Y:S05]  /*26bf0*/  BSYNC.RECONVERGENT B3 ;  /* 0x0000000000037941 */ /* 0x000fea0003800200 */
.L_x_34574:
        /* <DEDUP_REMOVED lines=58> */
[----:B------:R-:W-:-:S05]  /*26fa0*/  IMAD.WIDE.U32 R8, R9, -0x326172a9, RZ ;  /* 0xcd9e8d5709087825 */ /* 0x000fca00078e00ff */
[----:B------:R-:W-:-:S07]  /*26fb0*/  LOP3.LUT R3, R184, UR15, R9, 0x96, !PT ;  /* 0x0000000fb8037c12 */ /* 0x000fce000f8e9609 */
.L_x_34572:
[----:B------:R-:W-:Y:S05]  /*26fc0*/  BSYNC.RECONVERGENT B2 ;  /* 0x0000000000027941 */ /* 0x000fea0003800200 */
.L_x_34571:
        /* <DEDUP_REMOVED lines=11> */
.L_x_34570:
[----:B------:R-:W-:Y:S05]  /*27080*/  BSYNC.RECONVERGENT B1 ;  /* 0x0000000000017941 */ /* 0x000fea0003800200 */
.L_x_34569:
        /* <DEDUP_REMOVED lines=17> */
.L_x_34580:
        /* <DEDUP_REMOVED lines=12> */
.L_x_34582:
[----:B------:R-:W-:Y:S05]  /*27260*/  BSYNC.RECONVERGENT B3 ;  /* 0x0000000000037941 */ /* 0x000fea0003800200 */
.L_x_34581:
        /* <DEDUP_REMOVED lines=61> */
.L_x_34579:
[----:B------:R-:W-:Y:S05]  /*27640*/  BSYNC.RECONVERGENT B2 ;  /* 0x0000000000027941 */ /* 0x000fea0003800200 */
.L_x_34578:
        /* <DEDUP_REMOVED lines=13> */
.L_x_34577:
[----:B------:R-:W-:Y:S05]  /*27720*/  BSYNC.RECONVERGENT B1 ;  /* 0x0000000000017941 */ /* 0x000fea0003800200 */
.L_x_34576:
        /* <DEDUP_REMOVED lines=17> */
.L_x_34587:
        /* <DEDUP_REMOVED lines=12> */
.L_x_34589:
[----:B------:R-:W-:Y:S05]  /*27900*/  BSYNC.RECONVERGENT B3 ;  /* 0x0000000000037941 */ /* 0x000fea0003800200 */
.L_x_34588:
        /* <DEDUP_REMOVED lines=61> */
.L_x_34586:
[----:B------:R-:W-:Y:S05]  /*27ce0*/  BSYNC.RECONVERGENT B2 ;  /* 0x0000000000027941 */ /* 0x000fea0003800200 */
.L_x_34585:
        /* <DEDUP_REMOVED lines=11> */
.L_x_34584:
[----:B------:R-:W-:Y:S05]  /*27da0*/  BSYNC.RECONVERGENT B1 ;  /* 0x0000000000017941 */ /* 0x000fea0003800200 */
.L_x_34583:
        /* <DEDUP_REMOVED lines=17> */
.L_x_34594:
        /* <DEDUP_REMOVED lines=12> */
.L_x_34596:
[----:B------:R-:W-:Y:S05]  /*27f80*/  BSYNC.RECONVERGENT B3 ;  /* 0x0000000000037941 */ /* 0x000fea0003800200 */
.L_x_34595:
        /* <DEDUP_REMOVED lines=61> */
.L_x_34593:
[----:B------:R-:W-:Y:S05]  /*28360*/  BSYNC.RECONVERGENT B2 ;  /* 0x0000000000027941 */ /* 0x000fea0003800200 */
.L_x_34592:
        /* <DEDUP_REMOVED lines=13> */
.L_x_34591:
[----:B------:R-:W-:Y:S05]  /*28440*/  BSYNC.RECONVERGENT B1 ;  /* 0x0000000000017941 */ /* 0x000fea0003800200 */
.L_x_34590:
        /* <DEDUP_REMOVED lines=17> */
.L_x_34601:
        /* <DEDUP_REMOVED lines=12> */
.L_x_34603:
[----:B------:R-:W-:Y:S05]  /*28620*/  BSYNC.RECONVERGENT B3 ;  /* 0x0000000000037941 */ /* 0x000fea0003800200 */
.L_x_34602:
        /* <DEDUP_REMOVED lines=61> */
.L_x_34600:
[----:B------:R-:W-:Y:S05]  /*28a00*/  BSYNC.RECONVERGENT B2 ;  /* 0x0000000000027941 */ /* 0x000fea0003800200 */
.L_x_34599:
        /* <DEDUP_REMOVED lines=11> */
.L_x_34598:
[----:B------:R-:W-:Y:S05]  /*28ac0*/  BSYNC.RECONVERGENT B1 ;  /* 0x0000000000017941 */ /* 0x000fea0003800200 */
.L_x_34597:
        /* <DEDUP_REMOVED lines=17> */
.L_x_34608:
        /* <DEDUP_REMOVED lines=12> */
.L_x_34610:
[----:B------:R-:W-:Y:S05]  /*28ca0*/  BSYNC.RECONVERGENT B3 ;  /* 0x0000000000037941 */ /* 0x000fea0003800200 */
.L_x_34609:
        /* <DEDUP_REMOVED lines=61> */
.L_x_34607:
[----:B------:R-:W-:Y:S05]  /*29080*/  BSYNC.RECONVERGENT B2 ;  /* 0x0000000000027941 */ /* 0x000fea0003800200 */
.L_x_34606:
        /* <DEDUP_REMOVED lines=13> */
.L_x_34605:
[----:B------:R-:W-:Y:S05]  /*29160*/  BSYNC.RECONVERGENT B1 ;  /* 0x0000000000017941 */ /* 0x000fea0003800200 */
.L_x_34604:
        /* <DEDUP_REMOVED lines=17> */
.L_x_34615:
        /* <DEDUP_REMOVED lines=12> */
.L_x_34617:
[----:B------:R-:W-:Y:S05]  /*29340*/  BSYNC.RECONVERGENT B3 ;  /* 0x0000000000037941 */ /* 0x000fea0003800200 */
.L_x_34616:
        /* <DEDUP_REMOVED lines=61> */
.L_x_34614:
[----:B------:R-:W-:Y:S05]  /*29720*/  BSYNC.RECONVERGENT B2 ;  /* 0x0000000000027941 */ /* 0x000fea0003800200 */
.L_x_34613:
        /* <DEDUP_REMOVED lines=11> */
.L_x_34612:
[----:B------:R-:W-:Y:S05]  /*297e0*/  BSYNC.RECONVERGENT B1 ;  /* 0x0000000000017941 */ /* 0x000fea0003800200 */
.L_x_34611:
        /* <DEDUP_REMOVED lines=16> */
.L_x_34620:
        /* <DEDUP_REMOVED lines=12> */
.L_x_34622:
[----:B------:R-:W-:Y:S05]  /*299b0*/  BSYNC.RECONVERGENT B2 ;  /* 0x0000000000027941 */ /* 0x000fea0003800200 */
.L_x_34621:
        /* <DEDUP_REMOVED lines=61> */
.L_x_34619:
[----:B------:R-:W-:Y:S05]  /*29d90*/  BSYNC.RECONVERGENT B1 ;  /* 0x0000000000017941 */ /* 0x000fea0003800200 */
.L_x_34618:
        /* <DEDUP_REMOVED lines=13> */
.L_x_34563:
[----:B------:R-:W-:Y:S05]  /*29e70*/  BSYNC.RECONVERGENT B0 ;  /* 0x0000000000007941 */ /* 0x000fea0003800200 */
.L_x_34512:
[----:B------:R-:W-:Y:S01]  /*29e80*/  IADD3 R192, PT, PT, R230, 0xa0, RZ ;  /* 0x000000a0e6c07810 */ /* 0x000fe20007ffe0ff */
[----:B------:R-:W-:Y:S04]  /*29e90*/  BSSY.RECONVERGENT B0, `(.L_x_34623) ;  /* 0x000001a000007945 */ /* 0x000fe80003800200 */
        /* <DEDUP_REMOVED lines=25> */
.L_x_34624:
[----:B------:R-:W-:Y:S05]  /*2a030*/  BSYNC.RECONVERGENT B0 ;  /* 0x0000000000007941 */ /* 0x000fea0003800200 */
.L_x_34623:
        /* <DEDUP_REMOVED lines=14> */
[----:B------:R-:W-:Y:S01]  /*2a120*/  MOV R194, R9 ;  /* 0x0000000900c27202 */ /* 0x000fe20000000f00 */
[----:B0----5:R-:W-:-:S09]  /*2a130*/  IMAD.MOV.U32 R192, RZ, RZ, R136 ;  /* 0x000000ffffc07224 */ /* 0x021fd200078e0088 */
        /* <DEDUP_REMOVED lines=17> */
.L_x_34631:
        /* <DEDUP_REMOVED lines=12> */
.L_x_34633:
[----:B------:R-:W-:Y:S05]  /*2a310*/  BSYNC.RECONVERGENT B3 ;  /* 0x0000000000037941 */ /* 0x000fea0003800200 */
.L_x_34632:
        /* <DEDUP_REMOVED lines=61> */
.L_x_34630:
[----:B------:R-:W-:Y:S05]  /*2a6f0*/  BSYNC.RECONVERGENT B2 ;  /* 0x0000000000027941 */ /* 0x000fea0003800200 */
.L_x_34629:
        /* <DEDUP_REMOVED lines=11> */
.L_x_34628:
[----:B------:R-:W-:Y:S05]  /*2a7b0*/  BSYNC.RECONVERGENT B1 ;  /* 0x0000000000017941 */ /* 0x000fea0003800200 */
.L_x_34627:
        /* <DEDUP_REMOVED lines=17> */
.L_x_34638:
        /* <DEDUP_REMOVED lines=12> */
.L_x_34640:
[----:B------:R-:W-:Y:S05]  /*2a990*/  BSYNC.RECONVERGENT B3 ;  /* 0x0000000000037941 */ /* 0x000fea0003800200 */
.L_x_34639:
        /* <DEDUP_REMOVED lines=59> */
[----:B------:R-:W-:Y:S01]  /*2ad50*/  IMAD.MOV.U32 R196, RZ, RZ, RZ ;  /* 0x000000ffffc47224 */ /* 0x000fe200078e00ff */
[----:B------:R-:W-:-:S07]  /*2ad60*/  LOP3.LUT R3, R194, UR15, R9, 0x96, !PT ;  /* 0x0000000fc2037c12 */ /* 0x000fce000f8e9609 */
.L_x_34637:
[----:B------:R-:W-:Y:S05]  /*2ad70*/  BSYNC.RECONVERGENT B2 ;  /* 0x0000000000027941 */ /* 0x000fea0003800200 */
.L_x_34636:
[----:B------:R-:W2:Y:S01]  /*2ad80*/  LDL R194, [R1+0x28] ;  /* 0x0000280001c27983 */ /* 0x000ea20000100800 */
        /* <DEDUP_REMOVED lines=12> */
.L_x_34635:
[----:B------:R-:W-:Y:S05]  /*2ae50*/  BSYNC.RECONVERGENT B1 ;  /* 0x0000000000017941 */ /* 0x000fea0003800200 */
.L_x_34634:
        /* <DEDUP_REMOVED lines=17> */
.L_x_34645:
        /* <DEDUP_REMOVED lines=12> */
.L_x_34647:
[----:B------:R-:W-:Y:S05]  /*2b030*/  BSYNC.RECONVERGENT B3 ;  /* 0x0000000000037941 */ /* 0x000fea0003800200 */
.L_x_34646:
        /* <DEDUP_REMOVED lines=60> */
[----:B------:R-:W-:-:S07]  /*2b400*/  HFMA2 R9, -RZ, RZ, 0, 0 ;  /* 0x00000000ff097431 */ /* 0x000fce00000001ff */
.L_x_34644:
[----:B------:R-:W-:Y:S05]  /*2b410*/  BSYNC.RECONVERGENT B2 ;  /* 0x0000000000027941 */ /* 0x000fea0003800200 */
.L_x_34643:
        /* <DEDUP_REMOVED lines=11> */
.L_x_34642:
[----:B------:R-:W-:Y:S05]  /*2b4d0*/  BSYNC.RECONVERGENT B1 ;  /* 0x0000000000017941 */ /* 0x000fea0003800200 */
.L_x_34641:
        /* <DEDUP_REMOVED lines=17> */
.L_x_34652:
        /* <DEDUP_REMOVED lines=12> */
.L_x_34654:
[----:B------:R-:W-:Y:S05]  /*2b6b0*/  BSYNC.RECONVERGENT B3 ;  /* 0x0000000000037941 */ /* 0x000fea0003800200 */
.L_x_34653:
        /* <DEDUP_REMOVED lines=61> */
.L_x_34651:
[----:B------:R-:W-:Y:S05]  /*2ba90*/  BSYNC.RECONVERGENT B2 ;  /* 0x0000000000027941 */ /* 0x000fea0003800200 */
.L_x_34650:
        /* <DEDUP_REMOVED lines=13> */
.L_x_34649:
[----:B------:R-:W-:Y:S05]  /*2bb70*/  BSYNC.RECONVERGENT B1 ;  /* 0x0000000000017941 */ /* 0x000fea0003800200 */
.L_x_34648:
        /* <DEDUP_REMOVED lines=17> */
.L_x_34659:
        /* <DEDUP_REMOVED lines=12> */
.L_x_34661:
[----:B------:R-:W-:Y:S05]  /*2bd50*/  BSYNC.RECONVERGENT B3 ;  /* 0x0000000000037941 */ /* 0x000fea0003800200 */
.L_x_34660:
        /* <DEDUP_REMOVED lines=61> */
.L_x_34658:
[----:B------:R-:W-:Y:S05]  /*2c130*/  BSYNC.RECONVERGENT B2 ;  /* 0x0000000000027941 */ /* 0x000fea0003800200 */
.L_x_34657:
        /* <DEDUP_REMOVED lines=11> */
.L_x_34656:
[----:B------:R-:W-:Y:S05]  /*2c1f0*/  BSYNC.RECONVERGENT B1 ;  /* 0x0000000000017941 */ /* 0x000fea0003800200 */
.L_x_34655:
        /* <DEDUP_REMOVED lines=17> */
.L_x_34666:
        /* <DEDUP_REMOVED lines=12> */
.L_x_34668:
[----:B------:R-:W-:Y:S05]  /*2c3d0*/  BSYNC.RECONVERGENT B3 ;  /* 0x0000000000037941 */ /* 0x000fea0003800200 */
.L_x_34667:
        /* <DEDUP_REMOVED lines=61> */
.L_x_34665:
[----:B------:R-:W-:Y:S05]  /*2c7b0*/  BSYNC.RECONVERGENT B2 ;  /* 0x0000000000027941 */ /* 0x000fea0003800200 */
.L_x_34664:
        /* <DEDUP_REMOVED lines=13> */
.L_x_34663:
[----:B------:R-:W-:Y:S05]  /*2c890*/  BSYNC.RECONVERGENT B1 ;  /* 0x0000000000017941 */ /* 0x000fea0003800200 */
.L_x_34662:
        /* <DEDUP_REMOVED lines=17> */
.L_x_34673:
        /* <DEDUP_REMOVED lines=12> */
.L_x_34675:
[----:B------:R-:W-:Y:S05]  /*2ca70*/  BSYNC.RECONVERGENT B3 ;  /* 0x0000000000037941 */ /* 0x000fea0003800200 */
.L_x_34674:
        /* <DEDUP_REMOVED lines=61> */
.L_x_34672:
[----:B------:R-:W-:Y:S05]  /*2ce50*/  BSYNC.RECONVERGENT B2 ;  /* 0x0000000000027941 */ /* 0x000fea0003800200 */
.L_x_34671:
        /* <DEDUP_REMOVED lines=11> */
.L_x_34670:
[----:B------:R-:W-:Y:S05]  /*2cf10*/  BSYNC.RECONVERGENT B1 ;  /* 0x0000000000017941 */ /* 0x000fea0003800200 */
.L_x_34669:
        /* <DEDUP_REMOVED lines=16> */
.L_x_34679:
        /* <DEDUP_REMOVED lines=12> */
.L_x_34681:
[----:B------:R-:W-:Y:S05]  /*2d0e0*/  BSYNC.RECONVERGENT B2 ;  /* 0x0000000000027941 */ /* 0x000fea0003800200 */
.L_x_34680:
        /* <DEDUP_REMOVED lines=61> */
.L_x_34678:
[----:B------:R-:W-:Y:S05]  /*2d4c0*/  BSYNC.RECONVERGENT B1 ;  /* 0x0000000000017941 */ /* 0x000fea0003800200 */
.L_x_34677:
        /* <DEDUP_REMOVED lines=14> */
.L_x_34626:
        /* <DEDUP_REMOVED lines=21> */
.L_x_34686:
        /* <DEDUP_REMOVED lines=12> */
.L_x_34688:
[----:B------:R-:W-:Y:S05]  /*2d7c0*/  BSYNC.RECONVERGENT B3 ;  /* 0x0000000000037941 */ /* 0x000fea0003800200 */
.L_x_34687:
        /* <DEDUP_REMOVED lines=61> */
.L_x_34685:
[----:B------:R-:W-:Y:S05]  /*2dba0*/  BSYNC.RECONVERGENT B2 ;  /* 0x0000000000027941 */ /* 0x000fea0003800200 */
.L_x_34684:
        /* <DEDUP_REMOVED lines=11> */
.L_x_34683:
[----:B------:R-:W-:Y:S05]  /*2dc60*/  BSYNC.RECONVERGENT B1 ;  /* 0x0000000000017941 */ /* 0x000fea0003800200 */
.L_x_34682:
        /* <DEDUP_REMOVED lines=17> */
.L_x_34693:
        /* <DEDUP_REMOVED lines=12> */
.L_x_34695:
[----:B------:R-:W-:Y:S05]  /*2de40*/  BSYNC.RECONVERGENT B3 ;  /* 0x0000000000037941 */ /* 0x000fea0003800200 */
.L_x_34694:
        /* <DEDUP_REMOVED lines=61> */
.L_x_34692:
[----:B------:R-:W-:Y:S05]  /*2e220*/  BSYNC.RECONVERGENT B2 ;  /* 0x0000000000027941 */ /* 0x000fea0003800200 */
.L_x_34691:
[----:B------:R-:W2:Y:S01]  /*2e230*/  LDL R194, [R1+0x28] ;  /* 0x0000280001c27983 */ /* 0x000ea20000100800 */
        /* <DEDUP_REMOVED lines=12> */
.L_x_34690:
[----:B------:R-:W-:Y:S05]  /*2e300*/  BSYNC.RECONVERGENT B1 ;  /* 0x0000000000017941 */ /* 0x000fea0003800200 */
.L_x_34689:
        /* <DEDUP_REMOVED lines=17> */
.L_x_34700:
        /* <DEDUP_REMOVED lines=12> */
.L_x_34702:
[----:B------:R-:W-:Y:S05]  /*2e4e0*/  BSYNC.RECONVERGENT B3 ;  /* 0x0000000000037941 */ /* 0x000fea0003800200 */
.L_x_34701:
        /* <DEDUP_REMOVED lines=61> */
.L_x_34699:
[----:B------:R-:W-:Y:S05]  /*2e8c0*/  BSYNC.RECONVERGENT B2 ;  /* 0x0000000000027941 */ /* 0x000fea0003800200 */
.L_x_34698:
[----:B------:R-:W-:Y:S01]  /*2e8d0*/  I2FP.F32.U32 R194, R195 ;  /* 0x000000c300c27245 */ /* 0x000fe20000201000 */
[----:B------:R-:W-:-:S04]  /*2e8e0*/  IMAD.MOV.U32 R195, RZ, RZ, 0x2f800000 ;  /* 0x2f800000ffc37424 */ /* 0x000fc800078e00ff */
[----:B------:R-:W-:Y:S01]  /*2e8f0*/  FFMA.FTZ R194, R194, R195, 1.1641532182693481445e-10 ;  /* 0x2f000000c2c27423 */ /* 0x000fe200000100c3 */
[----:B------:R-:W-:-:S04]  /*2e900*/  IMAD.U32 R195, R25, 0x10000, RZ ;  /* 0x0001000019c37824 */ /* 0x000fc800078e00ff */
[----:B------:R-:W-:Y:S02]  /*2e910*/  FSETP.GTU.FTZ.AND P2, PT, R194, UR12, PT ;  /* 0x0000000cc2007c0b */ /* 0x000fe4000bf5c000 */
[----:B-----5:R-:W-:Y:S02]  /*2e920*/  SHF.L.U32 R194, R133, 0x10, RZ ;  /* 0x0000001085c27819 */ /* 0x020fe400000006ff */
[----:B------:R-:W-:-:S03]  /*2e930*/  SEL R225, RZ, 0x1, P2 ;  /* 0x00000001ffe17807 */ /* 0x000fc60001000000 */
[----:B------:R-:W-:-:S04]  /*2e940*/  FMUL.FTZ R194, R194, UR9 ;  /* 0x00000009c2c27c20 */ /* 0x000fc80008410000 */
[----:B------:R-:W-:-:S05]  /*2e950*/  FMUL.FTZ R194, R194, UR8 ;  /* 0x00000008c2c27c20 */ /* 0x000fca0008410000 */
[----:B------:R-:W-:-:S05]  /*2e960*/  FSEL R194, R194, RZ, !P2 ;  /* 0x000000ffc2c27208 */ /* 0x000fca0005000000 */
[----:B------:R-:W-:-:S07]  /*2e970*/  FMUL.FTZ R194, R195, R194 ;  /* 0x000000c2c3c27220 */ /* 0x000fce0000410000 */
.L_x_34697:
[----:B------:R-:W-:Y:S05]  /*2e980*/  BSYNC.RECONVERGENT B1 ;  /* 0x0000000000017941 */ /* 0x000fea0003800200 */
.L_x_34696:
        /* <DEDUP_REMOVED lines=17> */
.L_x_34707:
        /* <DEDUP_REMOVED lines=12> */
.L_x_34709:
[----:B------:R-:W-:Y:S05]  /*2eb60*/  BSYNC.RECONVERGENT B3 ;  /* 0x0000000000037941 */ /* 0x000fea0003800200 */
.L_x_34708:
        /* <DEDUP_REMOVED lines=61> */
.L_x_34706:
[----:B------:R-:W-:Y:S05]  /*2ef40*/  BSYNC.RECONVERGENT B2 ;  /* 0x0000000000027941 */ /* 0x000fea0003800200 */
.L_x_34705:
        /* <DEDUP_REMOVED lines=13> */
.L_x_34704:
[----:B------:R-:W-:Y:S05]  /*2f020*/  BSYNC.RECONVERGENT B1 ;  /* 0x0000000000017941 */ /* 0x000fea0003800200 */
.L_x_34703:
        /* <DEDUP_REMOVED lines=17> */
.L_x_34714:
        /* <DEDUP_REMOVED lines=12> */
.L_x_34716:
[----:B------:R-:W-:Y:S05]  /*2f200*/  BSYNC.RECONVERGENT B3 ;  /* 0x0000000000037941 */ /* 0x000fea0003800200 */
.L_x_34715:
        /* <DEDUP_REMOVED lines=61> */
.L_x_34713:
[----:B------:R-:W-:Y:S05]  /*2f5e0*/  BSYNC.RECONVERGENT B2 ;  /* 0x0000000000027941 */ /* 0x000fea0003800200 */
.L_x_34712:
        /* <DEDUP_REMOVED lines=11> */
.L_x_34711:
[----:B------:R-:W-:Y:S05]  /*2f6a0*/  BSYNC.RECONVERGENT B1 ;  /* 0x0000000000017941 */ /* 0x000fea0003800200 */
.L_x_34710:
        /* <DEDUP_REMOVED lines=17> */
.L_x_34721:
        /* <DEDUP_REMOVED lines=12> */
.L_x_34723:
[----:B------:R-:W-:Y:S05]  /*2f880*/  BSYNC.RECONVERGENT B3 ;  /* 0x0000000000037941 */ /* 0x000fea0003800200 */
.L_x_34722:
        /* <DEDUP_REMOVED lines=61> */
.L_x_34720:
[----:B------:R-:W-:Y:S05]  /*2fc60*/  BSYNC.RECONVERGENT B2 ;  /* 0x0000000000027941 */ /* 0x000fea0003800200 */
.L_x_34719:
        /* <DEDUP_REMOVED lines=13> */
.L_x_34718:
[----:B------:R-:W-:Y:S05]  /*2fd40*/  BSYNC.RECONVERGENT B1 ;  /* 0x0000000000017941 */ /* 0x000fea0003800200 */
.L_x_34717:
        /* <DEDUP_REMOVED lines=17> */
.L_x_34728:
        /* <DEDUP_REMOVED lines=12> */
.L_x_34730:
[----:B------:R-:W-:Y:S05]  /*2ff20*/  BSYNC.RECONVERGENT B3 ;  /* 0x0000000000037941 */ /* 0x000fea0003800200 */
.L_x_34729:
        /* <DEDUP_REMOVED lines=61> */
.L_x_34727:
[----:B------:R-:W-:Y:S05]  /*30300*/  BSYNC.RECONVERGENT B2 ;  /* 0x0000000000027941 */ /* 0x000fea0003800200 */
.L_x_34726:
        /* <DEDUP_REMOVED lines=11> */
.L_x_34725:
[----:B------:R-:W-:Y:S05]  /*303c0*/  BSYNC.RECONVERGENT B1 ;  /* 0x0000000000017941 */ /* 0x000fea0003800200 */
.L_x_34724:
        /* <DEDUP_REMOVED lines=16> */
.L_x_34733:
        /* <DEDUP_REMOVED lines=12> */
.L_x_34735:
[----:B------:R-:W-:Y:S05]  /*30590*/  BSYNC.RECONVERGENT B2 ;  /* 0x0000000000027941 */ /* 0x000fea0003800200 */
.L_x_34734:
        /* <DEDUP_REMOVED lines=61> */
.L_x_34732:
[----:B------:R-:W-:Y:S05]  /*30970*/  BSYNC.RECONVERGENT B1 ;  /* 0x0000000000017941 */ /* 0x000fea0003800200 */
.L_x_34731:
        /* <DEDUP_REMOVED lines=13> */
.L_x_34676:
[----:B------:R-:W-:Y:S05]  /*30a50*/  BSYNC.RECONVERGENT B0 ;  /* 0x0000000000007941 */ /* 0x000fea0003800200 */
.L_x_34625:
[----:B------:R-:W-:Y:S01]  /*30a60*/  VIADD R200, R230, 0xc0 ;  /* 0x000000c0e6c87836 */ /* 0x000fe20000000000 */
[----:B------:R-:W-:Y:S03]  /*30a70*/  BSSY.RECONVERGENT B0, `(.L_x_34736) ;  /* 0x000001a000007945 */ /* 0x000fe60003800200 */
[----:B------:R-:W-:-:S05]  /*30a80*/  IMAD.WIDE.U32 R200, R200, 0x20, R220 ;  /* 0x00000020c8c87825 */ /* 0x000fca00078e00dc */
[----:B------:R0:W-:Y:S04]  /*30a90*/  STG.E.128 desc[UR6][R200.64], R192 ;  /* 0x000000c0c8007986 */ /* 0x0001e8000c101d06 */
[----:B------:R0:W-:Y:S01]  /*30aa0*/  STG.E.128 desc[UR6][R200.64+0x10], R196 ;  /* 0x000010c4c8007986 */ /* 0x0001e2000c101d06 */
[----:B------:R-:W-:Y:S05]  /*30ab0*/  @!P1 BRA `(.L_x_34737) ;  /* 0x0000000000549947 */ /* 0x000fea0003800000 */
[----:B------:R-:W-:Y:S01]  /*30ac0*/  SHF.L.U32 R9, R229, 0x10, RZ ;  /* 0x00000010e5097819 */ /* 0x000fe200000006ff */
[----:B------:R-:W1:Y:S01]  /*30ad0*/  LDC.64 R208, c[0x0][0x3b0] ;  /* 0x0000ec00ffd07b82 */ /* 0x000e620000000a00 */
        /* <DEDUP_REMOVED lines=11> */
[----:B------:R-:W-:-:S03]  /*30b90*/  IMAD.WIDE.U32 R200, R200, 0x1000000, RZ ;  /* 0x01000000c8c87825 */ /* 0x000fc600078e00ff */
[----:B------:R-:W-:Y:S01]  /*30ba0*/  LOP3.LUT R202, R204, R200, R202, 0xfe, !PT ;  /* 0x000000c8ccca7212 */ /* 0x000fe200078efeca */
[----:B------:R-:W-:Y:S01]  /*30bb0*/  VIADD R200, R238, 0xc0 ;  /* 0x000000c0eec87836 */ /* 0x000fe20000000000 */
[----:B------:R-:W-:Y:S02]  /*30bc0*/  LOP3.LUT R9, R203, R9, R201, 0xfe, !PT ;  /* 0x00000009cb097212 */ /* 0x000fe400078efec9 */
[----:B------:R-:W-:Y:S01]  /*30bd0*/  LOP3.LUT R204, R202, 0xff, R11, 0xf8, !PT ;  /* 0x000000ffcacc7812 */ /* 0x000fe200078ef80b */
[----:B-1----:R-:W-:Y:S01]  /*30be0*/  IMAD.WIDE.U32 R200, R200, 0x8, R208 ;  /* 0x00000008c8c87825 */ /* 0x002fe200078e00d0 */
[----:B------:R-:W-:-:S05]  /*30bf0*/  LOP3.LUT R205, R9, R205, RZ, 0xfc, !PT ;  /* 0x000000cd09cd7212 */ /* 0x000fca00078efcff */
[----:B------:R1:W-:Y:S02]  /*30c00*/  STG.E.64 desc[UR6][R200.64], R204 ;  /* 0x000000ccc8007986 */ /* 0x0003e4000c101b06 */
.L_x_34737:
[----:B------:R-:W-:Y:S05]  /*30c10*/  BSYNC.RECONVERGENT B0 ;  /* 0x0000000000007941 */ /* 0x000fea0003800200 */
.L_x_34736:
[----:B01----:R-:W0:Y:S01]  /*30c20*/  @P1 LDC.64 R200, c[0x0][0x390] ;  /* 0x0000e400ffc81b82 */ /* 0x003e220000000a00 */
[----:B------:R-:W-:-:S05]  /*30c30*/  @P1 IADD3 R9, PT, PT, R238, 0xe0, RZ ;  /* 0x000000e0ee091810 */ /* 0x000fca0007ffe0ff */
        /* <DEDUP_REMOVED lines=13> */
[----:B0----5:R-:W-:-:S09]  /*30d10*/  MOV R200, R136 ;  /* 0x0000008800c87202 */ /* 0x021fd20000000f00 */
        /* <DEDUP_REMOVED lines=17> */
.L_x_34744:
        /* <DEDUP_REMOVED lines=12> */
.L_x_34746:
[----:B------:R-:W-:Y:S05]  /*30ef0*/  BSYNC.RECONVERGENT B3 ;  /* 0x0000000000037941 */ /* 0x000fea0003800200 */
.L_x_34745:
        /* <DEDUP_REMOVED lines=62> */
.L_x_34743:
[----:B------:R-:W-:Y:S05]  /*312e0*/  BSYNC.RECONVERGENT B2 ;  /* 0x0000000000027941 */ /* 0x000fea0003800200 */
.L_x_34742:
        /* <DEDUP_REMOVED lines=11> */
.L_x_34741:
[----:B------:R-:W-:Y:S05]  /*313a0*/  BSYNC.RECONVERGENT B1 ;  /* 0x0000000000017941 */ /* 0x000fea0003800200 */
.L_x_34740:
        /* <DEDUP_REMOVED lines=17> */
.L_x_34751:
        /* <DEDUP_REMOVED lines=12> */
.L_x_34753:
[----:B------:R-:W-:Y:S05]  /*31580*/  BSYNC.RECONVERGENT B3 ;  /* 0x0000000000037941 */ /* 0x000fea0003800200 */
.L_x_34752:
        /* <DEDUP_REMOVED lines=62> */
.L_x_34750:
[----:B------:R-:W-:Y:S05]  /*31970*/  BSYNC.RECONVERGENT B2 ;  /* 0x0000000000027941 */ /* 0x000fea0003800200 */
.L_x_34749:
        /* <DEDUP_REMOVED lines=12> */
[----:B------:R-:W-:-:S07]  /*31a40*/  FFMA.FTZ R201, R201, R5, R137 ;  /* 0x00000005c9c97223 */ /* 0x000fce0000010089 */
.L_x_34748:
[----:B------:R-:W-:Y:S05]  /*31a50*/  BSYNC.RECONVERGENT B1 ;  /* 0x0000000000017941 */ /* 0x000fea0003800200 */
.L_x_34747:
        /* <DEDUP_REMOVED lines=17> */
.L_x_34758:
        /* <DEDUP_REMOVED lines=12> */
.L_x_34760:
[----:B------:R-:W-:Y:S05]  /*31c30*/  BSYNC.RECONVERGENT B3 ;  /* 0x0000000000037941 */ /* 0x000fea0003800200 */
.L_x_34759:
        /* <DEDUP_REMOVED lines=62> */
.L_x_34757:
[----:B------:R-:W-:Y:S05]  /*32020*/  BSYNC.RECONVERGENT B2 ;  /* 0x0000000000027941 */ /* 0x000fea0003800200 */
.L_x_34756:
        /* <DEDUP_REMOVED lines=11> */
.L_x_34755:
[----:B------:R-:W-:Y:S05]  /*320e0*/  BSYNC.RECONVERGENT B1 ;  /* 0x0000000000017941 */ /* 0x000fea0003800200 */
.L_x_34754:
        /* <DEDUP_REMOVED lines=17> */
.L_x_34765:
        /* <DEDUP_REMOVED lines=12> */
.L_x_34767:
[----:B------:R-:W-:Y:S05]  /*322c0*/  BSYNC.RECONVERGENT B3 ;  /* 0x0000000000037941 */ /* 0x000fea0003800200 */
.L_x_34766:
        /* <DEDUP_REMOVED lines=62> */
.L_x_34764:
[----:B------:R-:W-:Y:S05]  /*326b0*/  BSYNC.RECONVERGENT B2 ;  /* 0x0000000000027941 */ /* 0x000fea0003800200 */
.L_x_34763:
        /* <DEDUP_REMOVED lines=13> */
.L_x_34762:
[----:B------:R-:W-:Y:S05]  /*32790*/  BSYNC.RECONVERGENT B1 ;  /* 0x0000000000017941 */ /* 0x000fea0003800200 */
.L_x_34761:
        /* <DEDUP_REMOVED lines=17> */
.L_x_34772:
        /* <DEDUP_REMOVED lines=12> */
.L_x_34774:
[----:B------:R-:W-:Y:S05]  /*32970*/  BSYNC.RECONVERGENT B3 ;  /* 0x0000000000037941 */ /* 0x000fea0003800200 */
.L_x_34773:
        /* <DEDUP_REMOVED lines=62> */
.L_x_34771:
[----:B------:R-:W-:Y:S05]  /*32d60*/  BSYNC.RECONVERGENT B2 ;  /* 0x0000000000027941 */ /* 0x000fea0003800200 */
.L_x_34770:
        /* <DEDUP_REMOVED lines=11> */
.L_x_34769:
[----:B------:R-:W-:Y:S05]  /*32e20*/  BSYNC.RECONVERGENT B1 ;  /* 0x0000000000017941 */ /* 0x000fea0003800200 */
.L_x_34768:
        /* <DEDUP_REMOVED lines=17> */
.L_x_34779:
        /* <DEDUP_REMOVED lines=12> */
.L_x_34781:
[----:B------:R-:W-:Y:S05]  /*33000*/  BSYNC.RECONVERGENT B3 ;  /* 0x0000000000037941 */ /* 0x000fea0003800200 */
.L_x_34780:
        /* <DEDUP_REMOVED lines=62> */
.L_x_34778:
[----:B------:R-:W-:Y:S05]  /*333f0*/  BSYNC.RECONVERGENT B2 ;  /* 0x0000000000027941 */ /* 0x000fea0003800200 */
.L_x_34777:
        /* <DEDUP_REMOVED lines=13> */
.L_x_34776:
[----:B------:R-:W-:Y:S05]  /*334d0*/  BSYNC.RECONVERGENT B1 ;  /* 0x0000000000017941 */ /* 0x000fea0003800200 */
.L_x_34775:
        /* <DEDUP_REMOVED lines=17> */
.L_x_34786:
        /* <DEDUP_REMOVED lines=12> */
.L_x_34788:
[----:B------:R-:W-:Y:S05]  /*336b0*/  BSYNC.RECONVERGENT B3 ;  /* 0x0000000000037941 */ /* 0x000fea0003800200 */
.L_x_34787:
        /* <DEDUP_REMOVED lines=62> */
.L_x_34785:
[----:B------:R-:W-:Y:S05]  /*33aa0*/  BSYNC.RECONVERGENT B2 ;  /* 0x0000000000027941 */ /* 0x000fea0003800200 */
.L_x_34784:
        /* <DEDUP_REMOVED lines=11> */
.L_x_34783:
[----:B------:R-:W-:Y:S05]  /*33b60*/  BSYNC.RECONVERGENT B1 ;  /* 0x0000000000017941 */ /* 0x000fea0003800200 */
.L_x_34782:
        /* <DEDUP_REMOVED lines=16> */
.L_x_34792:
        /* <DEDUP_REMOVED lines=12> */
.L_x_34794:
[----:B------:R-:W-:Y:S05]  /*33d30*/  BSYNC.RECONVERGENT B2 ;  /* 0x0000000000027941 */ /* 0x000fea0003800200 */
.L_x_34793:
        /* <DEDUP_REMOVED lines=62> */
.L_x_34791:
[----:B------:R-:W-:Y:S05]  /*34120*/  BSYNC.RECONVERGENT B1 ;  /* 0x0000000000017941 */ /* 0x000fea0003800200 */
.L_x_34790:
        /* <DEDUP_REMOVED lines=14> */
.L_x_34739:
[----:B------:R-:W-:Y:S01]  /*34210*/  BSSY.RECONVERGENT B1, `(.L_x_34795) ;  /* 0x000006c000017945 */ /* 0x000fe20003800200 */
[----:B0-----:R-:W-:Y:S01]  /*34220*/  HFMA2 R200, -RZ, RZ, 0, 0 ;  /* 0x00000000ffc87431 */ /* 0x001fe200000001ff */
        /* <DEDUP_REMOVED lines=19> */
.L_x_34799:
        /* <DEDUP_REMOVED lines=12> */
.L_x_34801:
[----:B------:R-:W-:Y:S05]  /*34420*/  BSYNC.RECONVERGENT B3 ;  /* 0x0000000000037941 */ /* 0x000fea0003800200 */
.L_x_34800:
        /* <DEDUP_REMOVED lines=62> */
.L_x_34798:
[----:B------:R-:W-:Y:S05]  /*34810*/  BSYNC.RECONVERGENT B2 ;  /* 0x0000000000027941 */ /* 0x000fea0003800200 */
.L_x_34797:
        /* <DEDUP_REMOVED lines=11> */
.L_x_34796:
[----:B------:R-:W-:Y:S05]  /*348d0*/  BSYNC.RECONVERGENT B1 ;  /* 0x0000000000017941 */ /* 0x000fea0003800200 */
.L_x_34795:
        /* <DEDUP_REMOVED lines=17> */
.L_x_34806:
        /* <DEDUP_REMOVED lines=12> */
.L_x_34808:
[----:B------:R-:W-:Y:S05]  /*34ab0*/  BSYNC.RECONVERGENT B3 ;  /* 0x0000000000037941 */ /* 0x000fea0003800200 */
.L_x_34807:
        /* <DEDUP_REMOVED lines=62> */
.L_x_34805:
[----:B------:R-:W-:Y:S05]  /*34ea0*/  BSYNC.RECONVERGENT B2 ;  /* 0x0000000000027941 */ /* 0x000fea0003800200 */
.L_x_34804:
        /* <DEDUP_REMOVED lines=13> */
.L_x_34803:
[----:B------:R-:W-:Y:S05]  /*34f80*/  BSYNC.RECONVERGENT B1 ;  /* 0x0000000000017941 */ /* 0x000fea0003800200 */
.L_x_34802:
        /* <DEDUP_REMOVED lines=17> */
.L_x_34813:
        /* <DEDUP_REMOVED lines=12> */
.L_x_34815:
[----:B------:R-:W-:Y:S05]  /*35160*/  BSYNC.RECONVERGENT B3 ;  /* 0x0000000000037941 */ /* 0x000fea0003800200 */
.L_x_34814:
        /* <DEDUP_REMOVED lines=62> */
.L_x_34812:
[----:B------:R-:W-:Y:S05]  /*35550*/  BSYNC.RECONVERGENT B2 ;  /* 0x0000000000027941 */ /* 0x000fea0003800200 */
.L_x_34811:
        /* <DEDUP_REMOVED lines=11> */
.L_x_34810:
[----:B------:R-:W-:Y:S05]  /*35610*/  BSYNC.RECONVERGENT B1 ;  /* 0x0000000000017941 */ /* 0x000fea0003800200 */
.L_x_34809:
        /* <DEDUP_REMOVED lines=17> */
.L_x_34820:
        /* <DEDUP_REMOVED lines=12> */
.L_x_34822:
[----:B------:R-:W-:Y:S05]  /*357f0*/  BSYNC.RECONVERGENT B3 ;  /* 0x0000000000037941 */ /* 0x000fea0003800200 */
.L_x_34821:
        /* <DEDUP_REMOVED lines=62> */
.L_x_34819:
[----:B------:R-:W-:Y:S05]  /*35be0*/  BSYNC.RECONVERGENT B2 ;  /* 0x0000000000027941 */ /* 0x000fea0003800200 */
.L_x_34818:
        /* <DEDUP_REMOVED lines=13> */
.L_x_34817:
[----:B------:R-:W-:Y:S05]  /*35cc0*/  BSYNC.RECONVERGENT B1 ;  /* 0x0000000000017941 */ /* 0x000fea0003800200 */
.L_x_34816:
        /* <DEDUP_REMOVED lines=17> */
.L_x_34827:
        /* <DEDUP_REMOVED lines=12> */
.L_x_34829:
[----:B------:R-:W-:Y:S05]  /*35ea0*/  BSYNC.RECONVERGENT B3 ;  /* 0x0000000000037941 */ /* 0x000fea0003800200 */
.L_x_34828:
        /* <DEDUP_REMOVED lines=62> */
.L_x_34826:
[----:B------:R-:W-:Y:S05]  /*36290*/  BSYNC.RECONVERGENT B2 ;  /* 0x0000000000027941 */ /* 0x000fea0003800200 */
.L_x_34825:
        /* <DEDUP_REMOVED lines=11> */
.L_x_34824:
[----:B------:R-:W-:Y:S05]  /*36350*/  BSYNC.RECONVERGENT B1 ;  /* 0x0000000000017941 */ /* 0x000fea0003800200 */
.L_x_34823:
        /* <DEDUP_REMOVED lines=17> */
.L_x_34834:
        /* <DEDUP_REMOVED lines=12> */
.L_x_34836:
[----:B------:R-:W-:Y:S05]  /*36530*/  BSYNC.RECONVERGENT B3 ;  /* 0x0000000000037941 */ /* 0x000fea0003800200 */
.L_x_34835:
        /* <DEDUP_REMOVED lines=62> */
.L_x_34833:
[----:B------:R-:W-:Y:S05]  /*36920*/  BSYNC.RECONVERGENT B2 ;  /* 0x0000000000027941 */ /* 0x000fea0003800200 */
.L_x_34832:
        /* <DEDUP_REMOVED lines=13> */
.L_x_34831:
[----:B------:R-:W-:Y:S05]  /*36a00*/  BSYNC.RECONVERGENT B1 ;  /* 0x0000000000017941 */ /* 0x000fea0003800200 */
.L_x_34830:
        /* <DEDUP_REMOVED lines=17> */
.L_x_34841:
        /* <DEDUP_REMOVED lines=12> */
.L_x_34843:
[----:B------:R-:W-:Y:S05]  /*36be0*/  BSYNC.RECONVERGENT B3 ;  /* 0x0000000000037941 */ /* 0x000fea0003800200 */
.L_x_34842:
        /* <DEDUP_REMOVED lines=62> */
.L_x_34840:
[----:B------:R-:W-:Y:S05]  /*36fd0*/  BSYNC.RECONVERGENT B2 ;  /* 0x0000000000027941 */ /* 0x000fea0003800200 */
.L_x_34839:
        /* <DEDUP_REMOVED lines=11> */
.L_x_34838:
[----:B------:R-:W-:Y:S05]  /*37090*/  BSYNC.RECONVERGENT B1 ;  /* 0x0000000000017941 */ /* 0x000fea0003800200 */
.L_x_34837:
        /* <DEDUP_REMOVED lines=16> */
.L_x_34846:
        /* <DEDUP_REMOVED lines=12> */
.L_x_34848:
[----:B------:R-:W-:Y:S05]  /*37260*/  BSYNC.RECONVERGENT B2 ;  /* 0x0000000000027941 */ /* 0x000fea0003800200 */
.L_x_34847:
        /* <DEDUP_REMOVED lines=62> */
.L_x_34845:
[----:B------:R-:W-:Y:S05]  /*37650*/  BSYNC.RECONVERGENT B1 ;  /* 0x0000000000017941 */ /* 0x000fea0003800200 */
.L_x_34844:
        /* <DEDUP_REMOVED lines=13> */
.L_x_34789:
[----:B------:R-:W-:Y:S05]  /*37730*/  BSYNC.RECONVERGENT B0 ;  /* 0x0000000000007941 */ /* 0x000fea0003800200 */
.L_x_34738:
[----:B------:R-:W-:Y:S01]  /*37740*/  IADD3 R208, PT, PT, R230, 0xe0, RZ ;  /* 0x000000e0e6d07810 */ /* 0x000fe20007ffe0ff */
[----:B------:R-:W-:Y:S04]  /*37750*/  BSSY.RECONVERGENT B0, `(.L_x_34849) ;  /* 0x000001a000007945 */ /* 0x000fe80003800200 */
[----:B------:R-:W-:-:S05]  /*37760*/  IMAD.WIDE.U32 R208, R208, 0x20, R220 ;  /* 0x00000020d0d07825 */ /* 0x000fca00078e00dc */
[----:B------:R0:W-:Y:S04]  /*37770*/  STG.E.128 desc[UR6][R208.64], R200 ;  /* 0x000000c8d0007986 */ /* 0x0001e8000c101d06 */
[----:B------:R0:W-:Y:S01]  /*37780*/  STG.E.128 desc[UR6][R208.64+0x10], R204 ;  /* 0x000010ccd0007986 */ /* 0x0001e2000c101d06 */
[----:B------:R-:W-:Y:S05]  /*37790*/  @!P1 BRA `(.L_x_34850) ;  /* 0x0000000000549947 */ /* 0x000fea0003800000 */
[----:B------:R-:W-:Y:S01]  /*377a0*/  IMAD.U32 R5, R229, 0x10000, RZ ;  /* 0x00010000e5057824 */ /* 0x000fe200078e00ff */
[----:B0-----:R-:W-:Y:S01]  /*377b0*/  LOP3.LUT R208, R236, 0xffff, RZ, 0xc0, !PT ;  /* 0x0000ffffecd07812 */ /* 0x001fe200078ec0ff */
[----:B------:R-:W0:Y:S01]  /*377c0*/  LDC.64 R216, c[0x0][0x3b0] ;  /* 0x0000ec00ffd87b82 */ /* 0x000e220000000a00 */
        /* <DEDUP_REMOVED lines=10> */
[----:B------:R-:W-:-:S03]  /*37870*/  IMAD.WIDE.U32 R208, R208, 0x1000000, RZ ;  /* 0x01000000d0d07825 */ /* 0x000fc600078e00ff */
[----:B------:R-:W-:Y:S02]  /*37880*/  LOP3.LUT R210, R212, R208, R210, 0xfe, !PT ;  /* 0x000000d0d4d27212 */ /* 0x000fe400078efed2 */
[----:B------:R-:W-:Y:S02]  /*37890*/  IADD3 R208, PT, PT, R238, 0xe0, RZ ;  /* 0x000000e0eed07810 */ /* 0x000fe40007ffe0ff */
[----:B------:R-:W-:Y:S02]  /*378a0*/  LOP3.LUT R5, R211, R5, R209, 0xfe, !PT ;  /* 0x00000005d3057212 */ /* 0x000fe400078efed1 */
[----:B------:R-:W-:Y:S01]  /*378b0*/  LOP3.LUT R212, R210, 0xff, R11, 0xf8, !PT ;  /* 0x000000ffd2d47812 */ /* 0x000fe200078ef80b */
[----:B0-----:R-:W-:Y:S01]  /*378c0*/  IMAD.WIDE.U32 R208, R208, 0x8, R216 ;  /* 0x00000008d0d07825 */ /* 0x001fe200078e00d8 */
[----:B------:R-:W-:-:S05]  /*378d0*/  LOP3.LUT R213, R5, R213, RZ, 0xfc, !PT ;  /* 0x000000d505d57212 */ /* 0x000fca00078efcff */
[----:B------:R1:W-:Y:S02]  /*378e0*/  STG.E.64 desc[UR6][R208.64], R212 ;  /* 0x000000d4d0007986 */ /* 0x0003e4000c101b06 */
.L_x_34850:
[----:B------:R-:W-:Y:S05]  /*378f0*/  BSYNC.RECONVERGENT B0 ;  /* 0x0000000000007941 */ /* 0x000fea0003800200 */
.L_x_34849:
        /* <DEDUP_REMOVED lines=33> */
.L_x_34857:
        /* <DEDUP_REMOVED lines=12> */
.L_x_34859:
[----:B------:R-:W-:Y:S05]  /*37bd0*/  BSYNC.RECONVERGENT B3 ;  /* 0x0000000000037941 */ /* 0x000fea0003800200 */
.L_x_34858:
        /* <DEDUP_REMOVED lines=62> */
.L_x_34856:
[----:B------:R-:W-:Y:S05]  /*37fc0*/  BSYNC.RECONVERGENT B2 ;  /* 0x0000000000027941 */ /* 0x000fea0003800200 */
.L_x_34855:
[----:B------:R-:W-:Y:S01]  /*37fd0*/  I2FP.F32.U32 R9, R11 ;  /* 0x0000000b00097245 */ /* 0x000fe20000201000 */
[----:B------:R-:W-:-:S05]  /*37fe0*/  HFMA2 R11, -RZ, RZ, 0.1171875, 0 ;  /* 0x2f800000ff0b7431 */ /* 0x000fca00000001ff */
        /* <DEDUP_REMOVED lines=9> */
.L_x_34854:
[----:B------:R-:W-:Y:S05]  /*38080*/  BSYNC.RECONVERGENT B1 ;  /* 0x0000000000017941 */ /* 0x000fea0003800200 */
.L_x_34853:
        /* <DEDUP_REMOVED lines=17> */
.L_x_34864:
        /* <DEDUP_REMOVED lines=12> */
.L_x_34866:
[----:B------:R-:W-:Y:S05]  /*38260*/  BSYNC.RECONVERGENT B3 ;  /* 0x0000000000037941 */ /* 0x000fea0003800200 */
.L_x_34865:
        /* <DEDUP_REMOVED lines=60> */
[----:B------:R-:W-:-:S07]  /*38630*/  LOP3.LUT R3, R210, UR15, R9, 0x96, !PT ;  /* 0x0000000fd2037c12 */ /* 0x000fce000f8e9609 */
.L_x_34863:
[----:B------:R-:W-:Y:S05]  /*38640*/  BSYNC.RECONVERGENT B2 ;  /* 0x0000000000027941 */ /* 0x000fea0003800200 */
.L_x_34862:
        /* <DEDUP_REMOVED lines=13> */
.L_x_34861:
[----:B------:R-:W-:Y:S05]  /*38720*/  BSYNC.RECONVERGENT B1 ;  /* 0x0000000000017941 */ /* 0x000fea0003800200 */
.L_x_34860:
        /* <DEDUP_REMOVED lines=17> */
.L_x_34871:
        /* <DEDUP_REMOVED lines=12> */
.L_x_34873:
[----:B------:R-:W-:Y:S05]  /*38900*/  BSYNC.RECONVERGENT B3 ;  /* 0x0000000000037941 */ /* 0x000fea0003800200 */
.L_x_34872:
        /* <DEDUP_REMOVED lines=59> */
[----:B------:R-:W-:Y:S01]  /*38cc0*/  LOP3.LUT R3, R210, UR15, R9, 0x96, !PT ;  /* 0x0000000fd2037c12 */ /* 0x000fe2000f8e9609 */
[----:B------:R-:W-:-:S07]  /*38cd0*/  IMAD.MOV.U32 R9, RZ, RZ, RZ ;  /* 0x000000ffff097224 */ /* 0x000fce00078e00ff */
.L_x_34870:
[----:B------:R-:W-:Y:S05]  /*38ce0*/  BSYNC.RECONVERGENT B2 ;  /* 0x0000000000027941 */ /* 0x000fea0003800200 */
.L_x_34869:
[----:B------:R-:W-:Y:S01]  /*38cf0*/  I2FP.F32.U32 R210, R211 ;  /* 0x000000d300d27245 */ /* 0x000fe20000201000 */
[----:B------:R-:W-:-:S05]  /*38d00*/  HFMA2 R211, -RZ, RZ, 0.1171875, 0 ;  /* 0x2f800000ffd37431 */ /* 0x000fca00000001ff */
[----:B------:R-:W-:Y:S01]  /*38d10*/  FFMA.FTZ R210, R210, R211, 1.1641532182693481445e-10 ;  /* 0x2f000000d2d27423 */ /* 0x000fe200000100d3 */
[----:B------:R-:W-:-:S04]  /*38d20*/  SHF.L.U32 R211, R17, 0x10, RZ ;  /* 0x0000001011d37819 */ /* 0x000fc800000006ff */
[----:B------:R-:W-:Y:S01]  /*38d30*/  FSETP.GTU.FTZ.AND P3, PT, R210, UR12, PT ;  /* 0x0000000cd2007c0b */ /* 0x000fe2000bf7c000 */
[----:B------:R-:W-:-:S03]  /*38d40*/  IMAD.U32 R210, R133, 0x10000, RZ ;  /* 0x0001000085d27824 */ /* 0x000fc600078e00ff */
[----:B------:R-:W-:Y:S01]  /*38d50*/  SEL R225, RZ, 0x1, P3 ;  /* 0x00000001ffe17807 */ /* 0x000fe20001800000 */
[----:B------:R-:W-:-:S04]  /*38d60*/  FMUL.FTZ R210, R210, UR9 ;  /* 0x00000009d2d27c20 */ /* 0x000fc80008410000 */
[----:B------:R-:W-:-:S05]  /*38d70*/  FMUL.FTZ R210, R210, UR8 ;  /* 0x00000008d2d27c20 */ /* 0x000fca0008410000 */
[----:B------:R-:W-:-:S05]  /*38d80*/  FSEL R210, R210, RZ, !P3 ;  /* 0x000000ffd2d27208 */ /* 0x000fca0005800000 */
[----:B------:R-:W-:-:S07]  /*38d90*/  FFMA.FTZ R210, R210, R211, R138 ;  /* 0x000000d3d2d27223 */ /* 0x000fce000001008a */
.L_x_34868:
[----:B------:R-:W-:Y:S05]  /*38da0*/  BSYNC.RECONVERGENT B1 ;  /* 0x0000000000017941 */ /* 0x000fea0003800200 */
.L_x_34867:
        /* <DEDUP_REMOVED lines=17> */
.L_x_34878:
        /* <DEDUP_REMOVED lines=12> */
.L_x_34880:
[----:B------:R-:W-:Y:S05]  /*38f80*/  BSYNC.RECONVERGENT B3 ;  /* 0x0000000000037941 */ /* 0x000fea0003800200 */
.L_x_34879:
        /* <DEDUP_REMOVED lines=61> */
.L_x_34877:
[----:B------:R-:W-:Y:S05]  /*39360*/  BSYNC.RECONVERGENT B2 ;  /* 0x0000000000027941 */ /* 0x000fea0003800200 */
.L_x_34876:
        /* <DEDUP_REMOVED lines=13> */
.L_x_34875:
[----:B------:R-:W-:Y:S05]  /*39440*/  BSYNC.RECONVERGENT B1 ;  /* 0x0000000000017941 */ /* 0x000fea0003800200 */
.L_x_34874:
        /* <DEDUP_REMOVED lines=17> */
.L_x_34885:
        /* <DEDUP_REMOVED lines=12> */
.L_x_34887:
[----:B------:R-:W-:Y:S05]  /*39620*/  BSYNC.RECONVERGENT B3 ;  /* 0x0000000000037941 */ /* 0x000fea0003800200 */
.L_x_34886:
        /* <DEDUP_REMOVED lines=61> */
.L_x_34884:
[----:B------:R-:W-:Y:S05]  /*39a00*/  BSYNC.RECONVERGENT B2 ;  /* 0x0000000000027941 */ /* 0x000fea0003800200 */
.L_x_34883:
        /* <DEDUP_REMOVED lines=11> */
.L_x_34882:
[----:B------:R-:W-:Y:S05]  /*39ac0*/  BSYNC.RECONVERGENT B1 ;  /* 0x0000000000017941 */ /* 0x000fea0003800200 */
.L_x_34881:
        /* <DEDUP_REMOVED lines=17> */
.L_x_34892:
        /* <DEDUP_REMOVED lines=12> */
.L_x_34894:
[----:B------:R-:W-:Y:S05]  /*39ca0*/  BSYNC.RECONVERGENT B3 ;  /* 0x0000000000037941 */ /* 0x000fea0003800200 */
.L_x_34893:
        /* <DEDUP_REMOVED lines=61> */
.L_x_34891:
[----:B------:R-:W-:Y:S05]  /*3a080*/  BSYNC.RECONVERGENT B2 ;  /* 0x0000000000027941 */ /* 0x000fea0003800200 */
.L_x_34890:
        /* <DEDUP_REMOVED lines=13> */
.L_x_34889:
[----:B------:R-:W-:Y:S05]  /*3a160*/  BSYNC.RECONVERGENT B1 ;  /* 0x0000000000017941 */ /* 0x000fea0003800200 */
.L_x_34888:
        /* <DEDUP_REMOVED lines=17> */
.L_x_34899:
        /* <DEDUP_REMOVED lines=12> */
.L_x_34901:
[----:B------:R-:W-:Y:S05]  /*3a340*/  BSYNC.RECONVERGENT B3 ;  /* 0x0000000000037941 */ /* 0x000fea0003800200 */
.L_x_34900:
        /* <DEDUP_REMOVED lines=61> */
.L_x_34898:
[----:B------:R-:W-:Y:S05]  /*3a720*/  BSYNC.RECONVERGENT B2 ;  /* 0x0000000000027941 */ /* 0x000fea0003800200 */
.L_x_34897:
        /* <DEDUP_REMOVED lines=11> */
.L_x_34896:
[----:B------:R-:W-:Y:S05]  /*3a7e0*/  BSYNC.RECONVERGENT B1 ;  /* 0x0000000000017941 */ /* 0x000fea0003800200 */
.L_x_34895:
        /* <DEDUP_REMOVED lines=16> */
.L_x_34905:
        /* <DEDUP_REMOVED lines=12> */
.L_x_34907:
[----:B------:R-:W-:Y:S05]  /*3a9b0*/  BSYNC.RECONVERGENT B2 ;  /* 0x0000000000027941 */ /* 0x000fea0003800200 */
.L_x_34906:
        /* <DEDUP_REMOVED lines=61> */
.L_x_34904:
[----:B------:R-:W-:Y:S05]  /*3ad90*/  BSYNC.RECONVERGENT B1 ;  /* 0x0000000000017941 */ /* 0x000fea0003800200 */
.L_x_34903:
        /* <DEDUP_REMOVED lines=14> */
.L_x_34852:
        /* <DEDUP_REMOVED lines=21> */
.L_x_34912:
        /* <DEDUP_REMOVED lines=12> */
.L_x_34914:
[----:B------:R-:W-:Y:S05]  /*3b090*/  BSYNC.RECONVERGENT B3 ;  /* 0x0000000000037941 */ /* 0x000fea0003800200 */
.L_x_34913:
        /* <DEDUP_REMOVED lines=61> */
[----:B------:R-:W-:-:S07]  /*3b470*/  MOV R8, R208 ;  /* 0x000000d000087202 */ /* 0x000fce0000000f00 */
.L_x_34911:
[----:B------:R-:W-:Y:S05]  /*3b480*/  BSYNC.RECONVERGENT B2 ;  /* 0x0000000000027941 */ /* 0x000fea0003800200 */
.L_x_34910:
        /* <DEDUP_REMOVED lines=11> */
.L_x_34909:
[----:B------:R-:W-:Y:S05]  /*3b540*/  BSYNC.RECONVERGENT B1 ;  /* 0x0000000000017941 */ /* 0x000fea0003800200 */
.L_x_34908:
        /* <DEDUP_REMOVED lines=17> */
.L_x_34919:
        /* <DEDUP_REMOVED lines=12> */
.L_x_34921:
[----:B------:R-:W-:Y:S05]  /*3b720*/  BSYNC.RECONVERGENT B3 ;  /* 0x0000000000037941 */ /* 0x000fea0003800200 */
.L_x_34920:
        /* <DEDUP_REMOVED lines=61> */
.L_x_34918:
[----:B------:R-:W-:Y:S05]  /*3bb00*/  BSYNC.RECONVERGENT B2 ;  /* 0x0000000000027941 */ /* 0x000fea0003800200 */
.L_x_34917:
        /* <DEDUP_REMOVED lines=13> */
.L_x_34916:
[----:B------:R-:W-:Y:S05]  /*3bbe0*/  BSYNC.RECONVERGENT B1 ;  /* 0x0000000000017941 */ /* 0x000fea0003800200 */
.L_x_34915:
        /* <DEDUP_REMOVED lines=17> */
.L_x_34926:
        /* <DEDUP_REMOVED lines=12> */
.L_x_34928:
[----:B------:R-:W-:Y:S05]  /*3bdc0*/  BSYNC.RECONVERGENT B3 ;  /* 0x0000000000037941 */ /* 0x000fea0003800200 */
.L_x_34927:
        /* <DEDUP_REMOVED lines=61> */
.L_x_34925:
[----:B------:R-:W-:Y:S05]  /*3c1a0*/  BSYNC.RECONVERGENT B2 ;  /* 0x0000000000027941 */ /* 0x000fea0003800200 */
.L_x_34924:
        /* <DEDUP_REMOVED lines=11> */
.L_x_34923:
[----:B------:R-:W-:Y:S05]  /*3c260*/  BSYNC.RECONVERGENT B1 ;  /* 0x0000000000017941 */ /* 0x000fea0003800200 */
.L_x_34922:
        /* <DEDUP_REMOVED lines=17> */
.L_x_34933:
        /* <DEDUP_REMOVED lines=12> */
.L_x_34935:
[----:B------:R-:W-:Y:S05]  /*3c440*/  BSYNC.RECONVERGENT B3 ;  /* 0x0000000000037941 */ /* 0x000fea0003800200 */
.L_x_34934:
        /* <DEDUP_REMOVED lines=61> */
.L_x_34932:
[----:B------:R-:W-:Y:S05]  /*3c820*/  BSYNC.RECONVERGENT B2 ;  /* 0x0000000000027941 */ /* 0x000fea0003800200 */
.L_x_34931:
        /* <DEDUP_REMOVED lines=13> */
.L_x_34930:
[----:B------:R-:W-:Y:S05]  /*3c900*/  BSYNC.RECONVERGENT B1 ;  /* 0x0000000000017941 */ /* 0x000fea0003800200 */
.L_x_34929:
        /* <DEDUP_REMOVED lines=17> */
.L_x_34940:
        /* <DEDUP_REMOVED lines=12> */
.L_x_34942:
[----:B------:R-:W-:Y:S05]  /*3cae0*/  BSYNC.RECONVERGENT B3 ;  /* 0x0000000000037941 */ /* 0x000fea0003800200 */
.L_x_34941:
        /* <DEDUP_REMOVED lines=61> */
.L_x_34939:
[----:B------:R-:W-:Y:S05]  /*3cec0*/  BSYNC.RECONVERGENT B2 ;  /* 0x0000000000027941 */ /* 0x000fea0003800200 */
.L_x_34938:
        /* <DEDUP_REMOVED lines=11> */
.L_x_34937:
[----:B------:R-:W-:Y:S05]  /*3cf80*/  BSYNC.RECONVERGENT B1 ;  /* 0x0000000000017941 */ /* 0x000fea0003800200 */
.L_x_34936:
        /* <DEDUP_REMOVED lines=17> */
.L_x_34947:
        /* <DEDUP_REMOVED lines=12> */
.L_x_34949:
[----:B------:R-:W-:Y:S05]  /*3d160*/  BSYNC.RECONVERGENT B3 ;  /* 0x0000000000037941 */ /* 0x000fea0003800200 */
.L_x_34948:
        /* <DEDUP_REMOVED lines=61> */
.L_x_34946:
[----:B------:R-:W-:Y:S05]  /*3d540*/  BSYNC.RECONVERGENT B2 ;  /* 0x0000000000027941 */ /* 0x000fea0003800200 */
.L_x_34945:
        /* <DEDUP_REMOVED lines=13> */
.L_x_34944:
[----:B------:R-:W-:Y:S05]  /*3d620*/  BSYNC.RECONVERGENT B1 ;  /* 0x0000000000017941 */ /* 0x000fea0003800200 */
.L_x_34943:
        /* <DEDUP_REMOVED lines=17> */
.L_x_34954:
        /* <DEDUP_REMOVED lines=12> */
.L_x_34956:
[----:B------:R-:W-:Y:S05]  /*3d800*/  BSYNC.RECONVERGENT B3 ;  /* 0x0000000000037941 */ /* 0x000fea0003800200 */
.L_x_34955:
        /* <DEDUP_REMOVED lines=61> */
.L_x_34953:
[----:B------:R-:W-:Y:S05]  /*3dbe0*/  BSYNC.RECONVERGENT B2 ;  /* 0x0000000000027941 */ /* 0x000fea0003800200 */
.L_x_34952:
        /* <DEDUP_REMOVED lines=11> */
.L_x_34951:
[----:B------:R-:W-:Y:S05]  /*3dca0*/  BSYNC.RECONVERGENT B1 ;  /* 0x0000000000017941 */ /* 0x000fea0003800200 */
.L_x_34950:
        /* <DEDUP_REMOVED lines=16> */
.L_x_34959:
        /* <DEDUP_REMOVED lines=12> */
.L_x_34961:
[----:B------:R-:W-:Y:S05]  /*3de70*/  BSYNC.RECONVERGENT B2 ;  /* 0x0000000000027941 */ /* 0x000fea0003800200 */
.L_x_34960:
        /* <DEDUP_REMOVED lines=61> */
.L_x_34958:
[----:B------:R-:W-:Y:S05]  /*3e250*/  BSYNC.RECONVERGENT B1 ;  /* 0x0000000000017941 */ /* 0x000fea0003800200 */
.L_x_34957:
        /* <DEDUP_REMOVED lines=13> */
.L_x_34902:
[----:B------:R-:W-:Y:S05]  /*3e330*/  BSYNC.RECONVERGENT B0 ;  /* 0x0000000000007941 */ /* 0x000fea0003800200 */
.L_x_34851:
        /* <DEDUP_REMOVED lines=27> */
.L_x_34963:
[----:B------:R-:W-:Y:S05]  /*3e4f0*/  BSYNC.RECONVERGENT B0 ;  /* 0x0000000000007941 */ /* 0x000fea0003800200 */
.L_x_34962:
[----:B01----:R-:W0:Y:S01]  /*3e500*/  @P1 LDC.64 R216, c[0x0][0x390] ;  /* 0x0000e400ffd81b82 */ /* 0x003e220000000a00 */
[----:B------:R-:W-:-:S05]  /*3e510*/  IADD3 R238, PT, PT, R238, 0x120, RZ ;  /* 0x00000120eeee7810 */ /* 0x000fca0007ffe0ff */
[----:B0-----:R-:W-:-:S05]  /*3e520*/  @P1 IMAD.WIDE.U32 R216, R238, 0x10, R216 ;  /* 0x00000010eed81825 */ /* 0x001fca00078e00d8 */
[----:B-----5:R0:W5:Y:S01]  /*3e530*/  @P1 LDG.E.128 R132, desc[UR6][R216.64] ;  /* 0x00000006d8841981 */ /* 0x020162000c1e1d00 */
[----:B------:R-:W-:Y:S01]  /*3e540*/  VIADD R230, R230, 0x120 ;  /* 0x00000120e6e67836 */ /* 0x000fe20000000000 */
        /* <DEDUP_REMOVED lines=28> */
.L_x_34970:
        /* <DEDUP_REMOVED lines=12> */
.L_x_34972:
[----:B------:R-:W-:Y:S05]  /*3e7d0*/  BSYNC.RECONVERGENT B3 ;  /* 0x0000000000037941 */ /* 0x000fea0003800200 */
.L_x_34971:
        /* <DEDUP_REMOVED lines=62> */
.L_x_34969:
[----:B------:R-:W-:Y:S05]  /*3ebc0*/  BSYNC.RECONVERGENT B2 ;  /* 0x0000000000027941 */ /* 0x000fea0003800200 */
.L_x_34968:
        /* <DEDUP_REMOVED lines=11> */
.L_x_34967:
[----:B------:R-:W-:Y:S05]  /*3ec80*/  BSYNC.RECONVERGENT B1 ;  /* 0x0000000000017941 */ /* 0x000fea0003800200 */
.L_x_34966:
        /* <DEDUP_REMOVED lines=17> */
.L_x_34977:
        /* <DEDUP_REMOVED lines=12> */
.L_x_34979:
[----:B------:R-:W-:Y:S05]  /*3ee60*/  BSYNC.RECONVERGENT B3 ;  /* 0x0000000000037941 */ /* 0x000fea0003800200 */
.L_x_34978:
        /* <DEDUP_REMOVED lines=62> */
.L_x_34976:
[----:B------:R-:W-:Y:S05]  /*3f250*/  BSYNC.RECONVERGENT B2 ;  /* 0x0000000000027941 */ /* 0x000fea0003800200 */
.L_x_34975:
        /* <DEDUP_REMOVED lines=13> */
.L_x_34974:
[----:B------:R-:W-:Y:S05]  /*3f330*/  BSYNC.RECONVERGENT B1 ;  /* 0x0000000000017941 */ /* 0x000fea0003800200 */
.L_x_34973:
        /* <DEDUP_REMOVED lines=17> */
.L_x_34984:
        /* <DEDUP_REMOVED lines=12> */
.L_x_34986:
[----:B------:R-:W-:Y:S05]  /*3f510*/  BSYNC.RECONVERGENT B3 ;  /* 0x0000000000037941 */ /* 0x000fea0003800200 */
.L_x_34985:
        /* <DEDUP_REMOVED lines=62> */
.L_x_34983:
[----:B------:R-:W-:Y:S05]  /*3f900*/  BSYNC.RECONVERGENT B2 ;  /* 0x0000000000027941 */ /* 0x000fea0003800200 */
.L_x_34982:
        /* <DEDUP_REMOVED lines=11> */
.L_x_34981:
[----:B------:R-:W-:Y:S05]  /*3f9c0*/  BSYNC.RECONVERGENT B1 ;  /* 0x0000000000017941 */ /* 0x000fea0003800200 */
.L_x_34980:
        /* <DEDUP_REMOVED lines=17> */
.L_x_34991:
        /* <DEDUP_REMOVED lines=12> */
.L_x_34993:
[----:B------:R-:W-:Y:S05]  /*3fba0*/  BSYNC.RECONVERGENT B3 ;  /* 0x0000000000037941 */ /* 0x000fea0003800200 */
.L_x_34992:
        /* <DEDUP_REMOVED lines=62> */
.L_x_34990:
[----:B------:R-:W-:Y:S05]  /*3ff90*/  BSYNC.RECONVERGENT B2 ;  /* 0x0000000000027941 */ /* 0x000fea0003800200 */
.L_x_34989:
        /* <DEDUP_REMOVED lines=13> */
.L_x_34988:
[----:B------:R-:W-:Y:S05]  /*40070*/  BSYNC.RECONVERGENT B1 ;  /* 0x0000000000017941 */ /* 0x000fea0003800200 */
.L_x_34987:
        /* <DEDUP_REMOVED lines=17> */
.L_x_34998:
        /* <DEDUP_REMOVED lines=12> */
.L_x_35000:
[----:B------:R-:W-:Y:S05]  /*40250*/  BSYNC.RECONVERGENT B3 ;  /* 0x0000000000037941 */ /* 0x000fea0003800200 */
.L_x_34999:
        /* <DEDUP_REMOVED lines=62> */
.L_x_34997:
[----:B------:R-:W-:Y:S05]  /*40640*/  BSYNC.RECONVERGENT B2 ;  /* 0x0000000000027941 */ /* 0x000fea0003800200 */
.L_x_34996:
        /* <DEDUP_REMOVED lines=11> */
.L_x_34995:
[----:B------:R-:W-:Y:S05]  /*40700*/  BSYNC.RECONVERGENT B1 ;  /* 0x0000000000017941 */ /* 0x000fea0003800200 */
.L_x_34994:
        /* <DEDUP_REMOVED lines=17> */
.L_x_35005:
        /* <DEDUP_REMOVED lines=12> */
.L_x_35007:
[----:B------:R-:W-:Y:S05]  /*408e0*/  BSYNC.RECONVERGENT B3 ;  /* 0x0000000000037941 */ /* 0x000fea0003800200 */
.L_x_35006:
        /* <DEDUP_REMOVED lines=62> */
.L_x_35004:
[----:B------:R-:W-:Y:S05]  /*40cd0*/  BSYNC.RECONVERGENT B2 ;  /* 0x0000000000027941 */ /* 0x000fea0003800200 */
.L_x_35003:
        /* <DEDUP_REMOVED lines=13> */
.L_x_35002:
[----:B------:R-:W-:Y:S05]  /*40db0*/  BSYNC.RECONVERGENT B1 ;  /* 0x0000000000017941 */ /* 0x000fea0003800200 */
.L_x_35001:
        /* <DEDUP_REMOVED lines=17> */
.L_x_35012:
        /* <DEDUP_REMOVED lines=12> */
.L_x_35014:
[----:B------:R-:W-:Y:S05]  /*40f90*/  BSYNC.RECONVERGENT B3 ;  /* 0x0000000000037941 */ /* 0x000fea0003800200 */
.L_x_35013:
        /* <DEDUP_REMOVED lines=62> */
.L_x_35011:
[----:B------:R-:W-:Y:S05]  /*41380*/  BSYNC.RECONVERGENT B2 ;  /* 0x0000000000027941 */ /* 0x000fea0003800200 */
.L_x_35010:
        /* <DEDUP_REMOVED lines=11> */
.L_x_35009:
[----:B------:R-:W-:Y:S05]  /*41440*/  BSYNC.RECONVERGENT B1 ;  /* 0x0000000000017941 */ /* 0x000fea0003800200 */
.L_x_35008:
        /* <DEDUP_REMOVED lines=16> */
.L_x_35018:
        /* <DEDUP_REMOVED lines=12> */
.L_x_35020:
[----:B------:R-:W-:Y:S05]  /*41610*/  BSYNC.RECONVERGENT B2 ;  /* 0x0000000000027941 */ /* 0x000fea0003800200 */
.L_x_35019:
        /* <DEDUP_REMOVED lines=62> */
.L_x_35017:
[----:B------:R-:W-:Y:S05]  /*41a00*/  BSYNC.RECONVERGENT B1 ;  /* 0x0000000000017941 */ /* 0x000fea0003800200 */
.L_x_35016:
        /* <DEDUP_REMOVED lines=14> */
.L_x_34965:
        /* <DEDUP_REMOVED lines=21> */
.L_x_35025:
        /* <DEDUP_REMOVED lines=12> */
.L_x_35027:
[----:B------:R-:W-:Y:S05]  /*41d00*/  BSYNC.RECONVERGENT B3 ;  /* 0x0000000000037941 */ /* 0x000fea0003800200 */
.L_x_35026:
        /* <DEDUP_REMOVED lines=62> */
.L_x_35024:
[----:B------:R-:W-:Y:S05]  /*420f0*/  BSYNC.RECONVERGENT B2 ;  /* 0x0000000000027941 */ /* 0x000fea0003800200 */
.L_x_35023:
        /* <DEDUP_REMOVED lines=11> */
.L_x_35022:
[----:B------:R-:W-:Y:S05]  /*421b0*/  BSYNC.RECONVERGENT B1 ;  /* 0x0000000000017941 */ /* 0x000fea0003800200 */
.L_x_35021:
        /* <DEDUP_REMOVED lines=17> */
.L_x_35032:
        /* <DEDUP_REMOVED lines=12> */
.L_x_35034:
[----:B------:R-:W-:Y:S05]  /*42390*/  BSYNC.RECONVERGENT B3 ;  /* 0x0000000000037941 */ /* 0x000fea0003800200 */
.L_x_35033:
        /* <DEDUP_REMOVED lines=62> */
.L_x_35031:
[----:B------:R-:W-:Y:S05]  /*42780*/  BSYNC.RECONVERGENT B2 ;  /* 0x0000000000027941 */ /* 0x000fea0003800200 */
.L_x_35030:
        /* <DEDUP_REMOVED lines=13> */
.L_x_35029:
[----:B------:R-:W-:Y:S05]  /*42860*/  BSYNC.RECONVERGENT B1 ;  /* 0x0000000000017941 */ /* 0x000fea0003800200 */
.L_x_35028:
        /* <DEDUP_REMOVED lines=17> */
.L_x_35039:
        /* <DEDUP_REMOVED lines=12> */
.L_x_35041:
[----:B------:R-:W-:Y:S05]  /*42a40*/  BSYNC.RECONVERGENT B3 ;  /* 0x0000000000037941 */ /* 0x000fea0003800200 */
.L_x_35040:
        /* <DEDUP_REMOVED lines=62> */
.L_x_35038:
[----:B------:R-:W-:Y:S05]  /*42e30*/  BSYNC.RECONVERGENT B2 ;  /* 0x0000000000027941 */ /* 0x000fea0003800200 */
.L_x_35037:
        /* <DEDUP_REMOVED lines=11> */
.L_x_35036:
[----:B------:R-:W-:Y:S05]  /*42ef0*/  BSYNC.RECONVERGENT B1 ;  /* 0x0000000000017941 */ /* 0x000fea0003800200 */
.L_x_35035:
        /* <DEDUP_REMOVED lines=17> */
.L_x_35046:
        /* <DEDUP_REMOVED lines=12> */
.L_x_35048:
[----:B------:R-:W-:Y:S05]  /*430d0*/  BSYNC.RECONVERGENT B3 ;  /* 0x0000000000037941 */ /* 0x000fea0003800200 */
.L_x_35047:
        /* <DEDUP_REMOVED lines=62> */
.L_x_35045:
[----:B------:R-:W-:Y:S05]  /*434c0*/  BSYNC.RECONVERGENT B2 ;  /* 0x0000000000027941 */ /* 0x000fea0003800200 */
.L_x_35044:
        /* <DEDUP_REMOVED lines=13> */
.L_x_35043:
[----:B------:R-:W-:Y:S05]  /*435a0*/  BSYNC.RECONVERGENT B1 ;  /* 0x0000000000017941 */ /* 0x000fea0003800200 */
.L_x_35042:
        /* <DEDUP_REMOVED lines=17> */
.L_x_35053:
        /* <DEDUP_REMOVED lines=12> */
.L_x_35055:
[----:B------:R-:W-:Y:S05]  /*43780*/  BSYNC.RECONVERGENT B3 ;  /* 0x0000000000037941 */ /* 0x000fea0003800200 */
.L_x_35054:
        /* <DEDUP_REMOVED lines=62> */
.L_x_35052:
[----:B------:R-:W-:Y:S05]  /*43b70*/  BSYNC.RECONVERGENT B2 ;  /* 0x0000000000027941 */ /* 0x000fea0003800200 */
.L_x_35051:
        /* <DEDUP_REMOVED lines=11> */
.L_x_35050:
[----:B------:R-:W-:Y:S05]  /*43c30*/  BSYNC.RECONVERGENT B1 ;  /* 0x0000000000017941 */ /* 0x000fea0003800200 */
.L_x_35049:
        /* <DEDUP_REMOVED lines=17> */
.L_x_35060:
        /* <DEDUP_REMOVED lines=12> */
.L_x_35062:
[----:B------:R-:W-:Y:S05]  /*43e10*/  BSYNC.RECONVERGENT B3 ;  /* 0x0000000000037941 */ /* 0x000fea0003800200 */
.L_x_35061:
        /* <DEDUP_REMOVED lines=62> */
.L_x_35059:
[----:B------:R-:W-:Y:S05]  /*44200*/  BSYNC.RECONVERGENT B2 ;  /* 0x0000000000027941 */ /* 0x000fea0003800200 */
.L_x_35058:
        /* <DEDUP_REMOVED lines=13> */
.L_x_35057:
[----:B------:R-:W-:Y:S05]  /*442e0*/  BSYNC.RECONVERGENT B1 ;  /* 0x0000000000017941 */ /* 0x000fea0003800200 */
.L_x_35056:
        /* <DEDUP_REMOVED lines=17> */
.L_x_35067:
        /* <DEDUP_REMOVED lines=12> */
.L_x_35069:
[----:B------:R-:W-:Y:S05]  /*444c0*/  BSYNC.RECONVERGENT B3 ;  /* 0x0000000000037941 */ /* 0x000fea0003800200 */
.L_x_35068:
        /* <DEDUP_REMOVED lines=62> */
.L_x_35066:
[----:B------:R-:W-:Y:S05]  /*448b0*/  BSYNC.RECONVERGENT B2 ;  /* 0x0000000000027941 */ /* 0x000fea0003800200 */
.L_x_35065:
        /* <DEDUP_REMOVED lines=11> */
.L_x_35064:
[----:B------:R-:W-:Y:S05]  /*44970*/  BSYNC.RECONVERGENT B1 ;  /* 0x0000000000017941 */ /* 0x000fea0003800200 */
.L_x_35063:
        /* <DEDUP_REMOVED lines=16> */
.L_x_35072:
        /* <DEDUP_REMOVED lines=12> */
.L_x_35074:
[----:B------:R-:W-:Y:S05]  /*44b40*/  BSYNC.RECONVERGENT B2 ;  /* 0x0000000000027941 */ /* 0x000fea0003800200 */
.L_x_35073:
        /* <DEDUP_REMOVED lines=62> */
.L_x_35071:
[----:B------:R-:W-:Y:S05]  /*44f30*/  BSYNC.RECONVERGENT B1 ;  /* 0x0000000000017941 */ /* 0x000fea0003800200 */
.L_x_35070:
        /* <DEDUP_REMOVED lines=13> */
.L_x_35015:
[----:B------:R-:W-:Y:S05]  /*45010*/  BSYNC.RECONVERGENT B0 ;  /* 0x0000000000007941 */ /* 0x000fea0003800200 */
.L_x_34964:
[----:B------:R-:W0:Y:S01]  /*45020*/  LDC.64 R232, c[0x0][0x3a8] ;  /* 0x0000ea00ffe87b82 */ /* 0x000e220000000a00 */
[----:B------:R-:W-:Y:S01]  /*45030*/  BSSY.RECONVERGENT B0, `(.L_x_35075) ;  /* 0x0000068000007945 */ /* 0x000fe20003800200 */
[----:B------:R-:W-:Y:S01]  /*45040*/  LOP3.LUT P0, RZ, R248, 0x1f, RZ, 0xc0, !PT ;  /* 0x0000001ff8ff7812 */ /* 0x000fe2000780c0ff */
[----:B0-----:R-:W-:-:S05]  /*45050*/  IMAD.WIDE.U32 R230, R230, 0x20, R232 ;  /* 0x00000020e6e67825 */ /* 0x001fca00078e00e8 */
[----:B------:R-:W-:Y:S04]  /*45060*/  STG.E.128 desc[UR6][R230.64], R216 ;  /* 0x000000d8e6007986 */ /* 0x000fe8000c101d06 */
[----:B------:R0:W-:Y:S02]  /*45070*/  STG.E.128 desc[UR6][R230.64+0x10], R220 ;  /* 0x000010dce6007986 */ /* 0x0001e4000c101d06 */
        /* <DEDUP_REMOVED lines=99> */
.L_x_35076:
[----:B------:R-:W-:Y:S05]  /*456b0*/  BSYNC.RECONVERGENT B0 ;  /* 0x0000000000007941 */ /* 0x000fea0003800200 */
.L_x_35075:
[----:B------:R-:W-:Y:S01]  /*456c0*/  UMOV UR15, 0xffffffff ;  /* 0xffffffff000f7882 */ /* 0x000fe20000000000 */
[----:B------:R-:W-:-:S04]  /*456d0*/  FADD.FTZ R233, R248, R222 ;  /* 0x000000def8e97221 */ /* 0x000fc80000010000 */
[----:B------:R-:W-:Y:S01]  /*456e0*/  FADD.FTZ R233, R233, R223 ;  /* 0x000000dfe9e97221 */ /* 0x000fe20000010000 */
[----:B------:R-:W-:Y:S06]  /*456f0*/  BRA.DIV UR15, `(.L_x_35077) ;  /* 0x0000002e0fe87947 */ /* 0x000fec000b800000 */
        /* <DEDUP_REMOVED lines=181> */
.L_x_35092:
        /* <DEDUP_REMOVED lines=16> */
[----:B------:R-:W1:Y:S01]  /*46350*/  LDC R252, c[0x0][0x388] ;  /* 0x0000e200fffc7b82 */ /* 0x000e620000000800 */
[----:B------:R-:W2:Y:S01]  /*46360*/  S2R R235, SR_TID.X ;  /* 0x0000000000eb7919 */ /* 0x000ea20000002100 */
[----:B------:R-:W-:Y:S01]  /*46370*/  VIADD R230, R237, 0xffffffff ;  /* 0xffffffffede67836 */ /* 0x000fe20000000000 */
[----:B------:R-:W3:Y:S04]  /*46380*/  LDL R248, [R1+0x6c] ;  /* 0x00006c0001f87983 */ /* 0x000ee80000100800 */
[----:B------:R-:W4:Y:S01]  /*46390*/  LDL R238, [R1+0x68] ;  /* 0x0000680001ee7983 */ /* 0x000f220000100800 */
[----:B-1----:R-:W-:-:S03]  /*463a0*/  IMAD R230, R230, R252, RZ ;  /* 0x000000fce6e67224 */ /* 0x002fc600078e02ff */
[----:B------:R-:W4:Y:S02]  /*463b0*/  LDL R252, [R1+0x74] ;  /* 0x0000740001fc7983 */ /* 0x000f240000100800 */
[----:B------:R-:W-:Y:S02]  /*463c0*/  SHF.R.S32.HI R231, RZ, 0x1f, R230 ;  /* 0x0000001fffe77819 */ /* 0x000fe400000114e6 */
[----:B--2---:R-:W-:Y:S02]  /*463d0*/  LOP3.LUT R235, R235, 0x1f, RZ, 0xc0, !PT ;  /* 0x0000001febeb7812 */ /* 0x004fe400078ec0ff */
[----:B------:R-:W-:-:S04]  /*463e0*/  LEA.HI R230, R231, R230, RZ, 0x3 ;  /* 0x000000e6e7e67211 */ /* 0x000fc800078f18ff */
[----:B------:R-:W-:Y:S02]  /*463f0*/  LEA.HI.SX32 R230, R230, R235, 0x1d ;  /* 0x000000ebe6e67211 */ /* 0x000fe400078feaff */
[----:B------:R-:W2:Y:S01]  /*46400*/  LDL R235, [R1+0x70] ;  /* 0x0000700001eb7983 */ /* 0x000ea20000100800 */
[----:B------:R-:W-:Y:S01]  /*46410*/  FSEL R231, R233, RZ, !P1 ;  /* 0x000000ffe9e77208 */ /* 0x000fe20004800000 */
[----:B0-----:R-:W-:Y:S01]  /*46420*/  IMAD.U32 R234, R88, 0x10000, RZ ;  /* 0x0001000058ea7824 */ /* 0x001fe200078e00ff */
[----:B------:R-:W-:-:S03]  /*46430*/  SHF.L.U32 R233, R128, 0x10, RZ ;  /* 0x0000001080e97819 */ /* 0x000fc600000006ff */
[----:B------:R-:W-:-:S04]  /*46440*/  FADD.FTZ R144, -R231, R144 ;  /* 0x00000090e7907221 */ /* 0x000fc80000010100 */
[----:B------:R-:W-:-:S04]  /*46450*/  FMUL.FTZ R144, R232, R144 ;  /* 0x00000090e8907220 */ /* 0x000fc80000410000 */
[----:B------:R-:W-:Y:S01]  /*46460*/  FFMA.FTZ R144, R144, R233, R234 ;  /* 0x000000e990907223 */ /* 0x000fe200000100ea */
[----:B------:R-:W-:-:S04]  /*46470*/  FADD.FTZ R233, -R231, R145 ;  /* 0x00000091e7e97221 */ /* 0x000fc80000010100 */
[----:B------:R-:W-:Y:S01]  /*46480*/  FMUL.FTZ R233, R232, R233 ;  /* 0x000000e9e8e97220 */ /* 0x000fe20000410000 */
[----:B---3--:R-:W-:Y:S02]  /*46490*/  IMAD.U32 R234, R248, 0x10000, RZ ;  /* 0x00010000f8ea7824 */ /* 0x008fe400078e00ff */
[----:B------:R-:W3:Y:S01]  /*464a0*/  LDL R248, [R1+0x78] ;  /* 0x0000780001f87983 */ /* 0x000ee20000100800 */
[----:B----4-:R-:W-:-:S03]  /*464b0*/  SHF.L.U32 R145, R238, 0x10, RZ ;  /* 0x00000010ee917819 */ /* 0x010fc600000006ff */
[----:B------:R-:W4:Y:S02]  /*464c0*/  LDL R238, [R1+0x7c] ;  /* 0x00007c0001ee7983 */ /* 0x000f240000100800 */
[----:B------:R-:W-:Y:S01]  /*464d0*/  FFMA.FTZ R233, R233, R145, R234 ;  /* 0x00000091e9e97223 */ /* 0x000fe200000100ea */
[----:B------:R-:W-:Y:S01]  /*464e0*/  FADD.FTZ R145, -R231, R146 ;  /* 0x00000092e7917221 */ /* 0x000fe20000010100 */
[----:B------:R-:W-:Y:S01]  /*464f0*/  SHF.L.U32 R146, R129, 0x10, RZ ;  /* 0x0000001081927819 */ /* 0x000fe200000006ff */
[----:B------:R-:W-:Y:S02]  /*46500*/  IMAD.U32 R234, R89, 0x10000, RZ ;  /* 0x0001000059ea7824 */ /* 0x000fe400078e00ff */
[----:B------:R-:W-:-:S04]  /*46510*/  FMUL.FTZ R145, R232, R145 ;  /* 0x00000091e8917220 */ /* 0x000fc80000410000 */
[----:B------:R-:W-:Y:S02]  /*46520*/  FFMA.FTZ R145, R145, R146, R234 ;  /* 0x0000009291917223 */ /* 0x000fe400000100ea */
[----:B------:R-:W4:Y:S01]  /*46530*/  LDL R234, [R1+0x84] ;  /* 0x0000840001ea7983 */ /* 0x000f220000100800 */
[----:B--2---:R-:W-:-:S03]  /*46540*/  SHF.L.U32 R146, R235, 0x10, RZ ;  /* 0x00000010eb927819 */ /* 0x004fc600000006ff */
[----:B------:R-:W2:Y:S01]  /*46550*/  LDL R235, [R1+0x80] ;  /* 0x0000800001eb7983 */ /* 0x000ea20000100800 */
[----:B------:R-:W-:Y:S01]  /*46560*/  FADD.FTZ R237, -R231, R147 ;  /* 0x00000093e7ed7221 */ /* 0x000fe20000010100 */
[----:B------:R-:W-:Y:S02]  /*46570*/  IMAD.U32 R147, R252, 0x10000, RZ ;  /* 0x00010000fc937824 */ /* 0x000fe400078e00ff */
[----:B------:R-:W2:Y:S01]  /*46580*/  LDL R252, [R1+0x9c] ;  /* 0x00009c0001fc7983 */ /* 0x000ea20000100800 */
[----:B------:R-:W-:-:S04]  /*46590*/  FMUL.FTZ R237, R232, R237 ;  /* 0x000000ede8ed7220 */ /* 0x000fc80000410000 */
[----:B------:R-:W-:Y:S01]  /*465a0*/  FFMA.FTZ R237, R237, R146, R147 ;  /* 0x00000092eded7223 */ /* 0x000fe20000010093 */
[----:B------:R-:W-:Y:S01]  /*465b0*/  FADD.FTZ R146, -R231, R148 ;  /* 0x00000094e7927221 */ /* 0x000fe20000010100 */
[----:B------:R-:W-:Y:S01]  /*465c0*/  SHF.L.U32 R147, R130, 0x10, RZ ;  /* 0x0000001082937819 */ /* 0x000fe200000006ff */
[----:B------:R-:W-:Y:S02]  /*465d0*/  IMAD.U32 R148, R90, 0x10000, RZ ;  /* 0x000100005a947824 */ /* 0x000fe400078e00ff */
[----:B------:R-:W-:-:S04]  /*465e0*/  FMUL.FTZ R146, R232, R146 ;  /* 0x00000092e8927220 */ /* 0x000fc80000410000 */
[----:B------:R-:W-:Y:S01]  /*465f0*/  FFMA.FTZ R146, R146, R147, R148 ;  /* 0x0000009392927223 */ /* 0x000fe20000010094 */
[----:B------:R-:W-:-:S04]  /*46600*/  FADD.FTZ R147, -R231, R149 ;  /* 0x00000095e7937221 */ /* 0x000fc80000010100 */
[----:B------:R-:W-:Y:S01]  /*46610*/  FMUL.FTZ R147, R232, R147 ;  /* 0x00000093e8937220 */ /* 0x000fe20000410000 */
[----:B------:R-:W-:Y:S02]  /*46620*/  F2FP.BF16.F32.PACK_AB R145, R237, R145 ;  /* 0x00000091ed91723e */ /* 0x000fe400000010ff */
[----:B------:R-:W2:Y:S01]  /*46630*/  LDL R237, [R1+0x90] ;  /* 0x0000900001ed7983 */ /* 0x000ea20000100800 */
[----:B---3--:R-:W-:Y:S02]  /*46640*/  SHF.L.U32 R148, R248, 0x10, RZ ;  /* 0x00000010f8947819 */ /* 0x008fe400000006ff */
[----:B------:R-:W-:Y:S01]  /*46650*/  F2FP.BF16.F32.PACK_AB R144, R233, R144 ;  /* 0x00000090e990723e */ /* 0x000fe200000010ff */
[----:B------:R-:W3:Y:S01]  /*46660*/  LDL R248, [R1+0xa0] ;  /* 0x0000a00001f87983 */ /* 0x000ee20000100800 */
[----:B----4-:R-:W-:-:S03]  /*46670*/  IMAD.U32 R149, R238, 0x10000, RZ ;  /* 0x00010000ee957824 */ /* 0x010fc600078e00ff */
        /* <DEDUP_REMOVED lines=9> */
[----:B------:R-:W-:-:S03]  /*46710*/  IMAD.U32 R151, R234, 0x10000, RZ ;  /* 0x00010000ea977824 */ /* 0x000fc600078e00ff */
[----:B------:R-:W-:Y:S01]  /*46720*/  FMUL.FTZ R149, R232, R149 ;  /* 0x00000095e8957220 */ /* 0x000fe20000410000 */
[----:B--2---:R-:W-:Y:S02]  /*46730*/  SHF.L.U32 R150, R235, 0x10, RZ ;  /* 0x00000010eb967819 */ /* 0x004fe400000006ff */
[----:B------:R-:W0:Y:S03]  /*46740*/  LDC.64 R234, c[0x0][0x428] ;  /* 0x00010a00ffea7b82 */ /* 0x000e260000000a00 */
[----:B------:R-:W-:Y:S02]  /*46750*/  FFMA.FTZ R149, R149, R150, R151 ;  /* 0x0000009695957223 */ /* 0x000fe40000010097 */
[----:B------:R-:W2:Y:S04]  /*46760*/  LDL R150, [R1+0x94] ;  /* 0x0000940001967983 */ /* 0x000ea80000100800 */
[----:B------:R-:W3:Y:S01]  /*46770*/  LDL R151, [R1+0x98] ;  /* 0x0000980001977983 */ /* 0x000ee20000100800 */
[----:B------:R-:W-:-:S02]  /*46780*/  F2FP.BF16.F32.PACK_AB R147, R149, R147 ;  /* 0x000000939593723e */ /* 0x000fc400000010ff */
[----:B------:R-:W-:Y:S01]  /*46790*/  F2FP.BF16.F32.PACK_AB R146, R148, R146 ;  /* 0x000000929492723e */ /* 0x000fe200000010ff */
[----:B0-----:R-:W-:-:S05]  /*467a0*/  IMAD.WIDE.U32 R148, R230, 0x10, R234 ;  /* 0x00000010e6947825 */ /* 0x001fca00078e00ea */
[----:B------:R0:W-:Y:S02]  /*467b0*/  STG.E.128 desc[UR6][R148.64], R144 ;  /* 0x0000009094007986 */ /* 0x0001e4000c101d06 */
[C---:B0-----:R-:W-:Y:S01]  /*467c0*/  FADD.FTZ R144, -R231.reuse, R152 ;  /* 0x00000098e7907221 */ /* 0x041fe20000010100 */
[----:B------:R-:W-:Y:S01]  /*467d0*/  SHF.L.U32 R145, R124, 0x10, RZ ;  /* 0x000000107c917819 */ /* 0x000fe200000006ff */
[----:B------:R-:W-:Y:S02]  /*467e0*/  IMAD.U32 R146, R84, 0x10000, RZ ;  /* 0x0001000054927824 */ /* 0x000fe400078e00ff */
[----:B------:R-:W-:Y:S01]  /*467f0*/  FMUL.FTZ R144, R232, R144 ;  /* 0x00000090e8907220 */ /* 0x000fe20000410000 */
[C---:B------:R-:W-:Y:S02]  /*46800*/  FADD.FTZ R148, -R231.reuse, R155 ;  /* 0x0000009be7947221 */ /* 0x040fe40000010100 */
[----:B------:R-:W4:Y:S01]  /*46810*/  LDL R155, [R1+0x88] ;  /* 0x00008800019b7983 */ /* 0x000f220000100800 */
[----:B------:R-:W-:Y:S01]  /*46820*/  FFMA.FTZ R144, R144, R145, R146 ;  /* 0x0000009190907223 */ /* 0x000fe20000010092 */
[----:B------:R-:W-:-:S02]  /*46830*/  FADD.FTZ R145, -R231, R154 ;  /* 0x0000009ae7917221 */ /* 0x000fc40000010100 */
[----:B------:R-:W4:Y:S01]  /*46840*/  LDL R154, [R1+0x8c] ;  /* 0x00008c00019a7983 */ /* 0x000f220000100800 */
[----:B------:R-:W-:Y:S01]  /*46850*/  SHF.L.U32 R146, R125, 0x10, RZ ;  /* 0x000000107d927819 */ /* 0x000fe200000006ff */
[C---:B------:R-:W-:Y:S01]  /*46860*/  FMUL.FTZ R145, R232.reuse, R145 ;  /* 0x00000091e8917220 */ /* 0x040fe20000410000 */
[----:B------:R-:W-:Y:S02]  /*46870*/  IMAD.U32 R147, R85, 0x10000, RZ ;  /* 0x0001000055937824 */ /* 0x000fe400078e00ff */
[----:B------:R-:W-:Y:S02]  /*46880*/  FMUL.FTZ R148, R232, R148 ;  /* 0x00000094e8947220 */ /* 0x000fe40000410000 */
[----:B------:R-:W-:Y:S01]  /*46890*/  FFMA.FTZ R145, R145, R146, R147 ;  /* 0x0000009291917223 */ /* 0x000fe20000010093 */
[----:B------:R-:W-:Y:S01]  /*468a0*/  SHF.L.U32 R146, R237, 0x10, RZ ;  /* 0x00000010ed927819 */ /* 0x000fe200000006ff */
[----:B------:R-:W-:Y:S01]  /*468b0*/  IMAD.U32 R149, R86, 0x10000, RZ ;  /* 0x0001000056957824 */ /* 0x000fe200078e00ff */
[----:B------:R-:W4:Y:S01]  /*468c0*/  LDL R237, [R1+0xb0] ;  /* 0x0000b00001ed7983 */ /* 0x000f220000100800 */
[----:B--2---:R-:W-:-:S04]  /*468d0*/  IMAD.U32 R147, R150, 0x10000, RZ ;  /* 0x0001000096937824 */ /* 0x004fc800078e00ff */
[----:B------:R-:W-:Y:S01]  /*468e0*/  FFMA.FTZ R148, R148, R146, R147 ;  /* 0x0000009294947223 */ /* 0x000fe20000010093 */
[----:B------:R-:W-:Y:S01]  /*468f0*/  FADD.FTZ R146, -R231, R156 ;  /* 0x0000009ce7927221 */ /* 0x000fe20000010100 */
[----:B------:R-:W-:Y:S01]  /*46900*/  SHF.L.U32 R147, R126, 0x10, RZ ;  /* 0x000000107e937819 */ /* 0x000fe200000006ff */
[----:B------:R-:W-:Y:S01]  /*46910*/  IMAD.U32 R150, R252, 0x10000, RZ ;  /* 0x00010000fc967824 */ /* 0x000fe200078e00ff */
[----:B------:R-:W2:Y:S01]  /*46920*/  LDL R156, [R1+0xc4] ;  /* 0x0000c400019c7983 */ /* 0x000ea20000100800 */
[----:B------:R-:W-:-:S04]  /*46930*/  FMUL.FTZ R146, R232, R146 ;  /* 0x00000092e8927220 */ /* 0x000fc80000410000 */
[----:B------:R-:W-:Y:S01]  /*46940*/  FFMA.FTZ R146, R146, R147, R149 ;  /* 0x0000009392927223 */ /* 0x000fe20000010095 */
[----:B------:R-:W-:Y:S01]  /*46950*/  FADD.FTZ R147, -R231, R157 ;  /* 0x0000009de7937221 */ /* 0x000fe20000010100 */
[----:B---3--:R-:W-:Y:S01]  /*46960*/  SHF.L.U32 R149, R151, 0x10, RZ ;  /* 0x0000001097957819 */ /* 0x008fe200000006ff */
[----:B------:R-:W3:Y:S02]  /*46970*/  LDL R157, [R1+0xc0] ;  /* 0x0000c000019d7983 */ /* 0x000ee40000100800 */
[----:B------:R-:W-:-:S04]  /*46980*/  FMUL.FTZ R147, R232, R147 ;  /* 0x00000093e8937220 */ /* 0x000fc80000410000 */
[----:B------:R-:W-:Y:S01]  /*46990*/  FFMA.FTZ R149, R147, R149, R150 ;  /* 0x0000009593957223 */ /* 0x000fe20000010096 */
[----:B------:R-:W-:Y:S01]  /*469a0*/  FADD.FTZ R147, -R231, R158 ;  /* 0x0000009ee7937221 */ /* 0x000fe20000010100 */
[----:B------:R-:W-:Y:S01]  /*469b0*/  SHF.L.U32 R150, R127, 0x10, RZ ;  /* 0x000000107f967819 */ /* 0x000fe200000006ff */
[----:B------:R-:W-:Y:S01]  /*469c0*/  IMAD.U32 R151, R87, 0x10000, RZ ;  /* 0x0001000057977824 */ /* 0x000fe200078e00ff */
[----:B------:R-:W3:Y:S01]  /*469d0*/  LDL R158, [R1+0xbc] ;  /* 0x0000bc00019e7983 */ /* 0x000ee20000100800 */
[----:B------:R-:W-:-:S04]  /*469e0*/  FMUL.FTZ R147, R232, R147 ;  /* 0x00000093e8937220 */ /* 0x000fc80000410000 */
[----:B------:R-:W-:Y:S01]  /*469f0*/  FFMA.FTZ R147, R147, R150, R151 ;  /* 0x0000009693937223 */ /* 0x000fe20000010097 */
[----:B------:R-:W-:Y:S02]  /*46a00*/  FADD.FTZ R150, -R231, R159 ;  /* 0x0000009fe7967221 */ /* 0x000fe40000010100 */
[----:B------:R-:W3:Y:S01]  /*46a10*/  LDL R159, [R1+0xb8] ;  /* 0x0000b800019f7983 */ /* 0x000ee20000100800 */
[----:B------:R-:W-:Y:S01]  /*46a20*/  SHF.L.U32 R151, R248, 0x10, RZ ;  /* 0x00000010f8977819 */ /* 0x000fe200000006ff */
[----:B------:R-:W-:Y:S01]  /*46a30*/  FMUL.FTZ R150, R232, R150 ;  /* 0x00000096e8967220 */ /* 0x000fe20000410000 */
[----:B----4-:R-:W-:-:S04]  /*46a40*/  IMAD.U32 R152, R238, 0x10000, RZ ;  /* 0x00010000ee987824 */ /* 0x010fc800078e00ff */
[----:B------:R-:W-:Y:S01]  /*46a50*/  FFMA.FTZ R151, R150, R151, R152 ;  /* 0x0000009796977223 */ /* 0x000fe20000010098 */
[----:B------:R-:W-:Y:S01]  /*46a60*/  FADD.FTZ R150, -R231, R153 ;  /* 0x00000099e7967221 */ /* 0x000fe20000010100 */
[----:B------:R-:W-:Y:S02]  /*46a70*/  SHF.L.U32 R152, R155, 0x10, RZ ;  /* 0x000000109b987819 */ /* 0x000fe400000006ff */
[----:B------:R-:W4:Y:S01]  /*46a80*/  LDL R155, [R1+0xa8] ;  /* 0x0000a800019b7983 */ /* 0x000f220000100800 */
[----:B------:R-:W-:-:S03]  /*46a90*/  IMAD.U32 R153, R154, 0x10000, RZ ;  /* 0x000100009a997824 */ /* 0x000fc600078e00ff */
[----:B------:R-:W4:Y:S01]  /*46aa0*/  LDL R154, [R1+0xac] ;  /* 0x0000ac00019a7983 */ /* 0x000f220000100800 */
[----:B------:R-:W-:Y:S01]  /*46ab0*/  FMUL.FTZ R150, R232, R150 ;  /* 0x00000096e8967220 */ /* 0x000fe20000410000 */
[----:B------:R-:W-:Y:S02]  /*46ac0*/  F2FP.BF16.F32.PACK_AB R145, R148, R145 ;  /* 0x000000919491723e */ /* 0x000fe400000010ff */
[----:B------:R-:W-:Y:S01]  /*46ad0*/  IADD3 R148, PT, PT, R230, 0x20, RZ ;  /* 0x00000020e6947810 */ /* 0x000fe20007ffe0ff */
[----:B------:R-:W-:Y:S01]  /*46ae0*/  FFMA.FTZ R150, R150, R152, R153 ;  /* 0x0000009896967223 */ /* 0x000fe20000010099 */
[----:B------:R-:W-:Y:S02]  /*46af0*/  F2FP.BF16.F32.PACK_AB R146, R149, R146 ;  /* 0x000000929592723e */ /* 0x000fe400000010ff */
[----:B------:R-:W-:Y:S01]  /*46b00*/  F2FP.BF16.F32.PACK_AB R147, R151, R147 ;  /* 0x000000939793723e */ /* 0x000fe200000010ff */
[----:B------:R-:W-:Y:S01]  /*46b10*/  IMAD.WIDE.U32 R148, R148, 0x10, R234 ;  /* 0x0000001094947825 */ /* 0x000fe200078e00ea */
[----:B------:R-:W-:-:S05]  /*46b20*/  F2FP.BF16.F32.PACK_AB R144, R150, R144 ;  /* 0x000000909690723e */ /* 0x000fca00000010ff */
[----:B------:R0:W-:Y:S02]  /*46b30*/  STG.E.128 desc[UR6][R148.64], R144 ;  /* 0x0000009094007986 */ /* 0x0001e4000c101d06 */
[----:B0-----:R-:W-:Y:S01]  /*46b40*/  FADD.FTZ R144, -R231, R160 ;  /* 0x000000a0e7907221 */ /* 0x001fe20000010100 */
[----:B------:R-:W-:Y:S01]  /*46b50*/  SHF.L.U32 R146, R80, 0x10, RZ ;  /* 0x0000001050927819 */ /* 0x000fe200000006ff */
[----:B------:R-:W-:Y:S01]  /*46b60*/  IMAD.U32 R145, R120, 0x10000, RZ ;  /* 0x0001000078917824 */ /* 0x000fe200078e00ff */
[----:B------:R-:W-:Y:S01]  /*46b70*/  SHF.L.U32 R147, R81, 0x10, RZ ;  /* 0x0000001051937819 */ /* 0x000fe200000006ff */
[----:B------:R-:W-:Y:S01]  /*46b80*/  FMUL.FTZ R144, R232, R144 ;  /* 0x00000090e8907220 */ /* 0x000fe20000410000 */
[C---:B------:R-:W-:Y:S01]  /*46b90*/  FADD.FTZ R148, -R231.reuse, R163 ;  /* 0x000000a3e7947221 */ /* 0x040fe20000010100 */
[----:B------:R-:W-:Y:S01]  /*46ba0*/  SHF.L.U32 R149, R82, 0x10, RZ ;  /* 0x0000001052957819 */ /* 0x000fe200000006ff */
[----:B------:R-:W4:Y:S01]  /*46bb0*/  LDL R160, [R1+0xe0] ;  /* 0x0000e00001a07983 */ /* 0x000f220000100800 */
[----:B------:R-:W-:Y:S01]  /*46bc0*/  FFMA.FTZ R144, R144, R145, R146 ;  /* 0x0000009190907223 */ /* 0x000fe20000010092 */
[----:B------:R-:W-:Y:S01]  /*46bd0*/  FADD.FTZ R145, -R231, R162 ;  /* 0x000000a2e7917221 */ /* 0x000fe20000010100 */
[----:B------:R-:W-:-:S02]  /*46be0*/  IMAD.U32 R146, R121, 0x10000, RZ ;  /* 0x0001000079927824 */ /* 0x000fc400078e00ff */
[C---:B------:R-:W-:Y:S01]  /*46bf0*/  FMUL.FTZ R148, R232.reuse, R148 ;  /* 0x00000094e8947220 */ /* 0x040fe20000410000 */
[----:B------:R-:W-:Y:S01]  /*46c00*/  SHF.L.U32 R151, R83, 0x10, RZ ;  /* 0x0000001053977819 */ /* 0x000fe200000006ff */
[----:B------:R-:W-:Y:S01]  /*46c10*/  FMUL.FTZ R145, R232, R145 ;  /* 0x00000091e8917220 */ /* 0x000fe20000410000 */
[----:B------:R-:W4:Y:S03]  /*46c20*/  LDL R162, [R1+0xf0] ;  /* 0x0000f00001a27983 */ /* 0x000f260000100800 */
[----:B------:R-:W-:Y:S01]  /*46c30*/  FFMA.FTZ R145, R145, R146, R147 ;  /* 0x0000009291917223 */ /* 0x000fe20000010093 */
[----:B------:R-:W-:Y:S01]  /*46c40*/  SHF.L.U32 R147, R233, 0x10, RZ ;  /* 0x00000010e9937819 */ /* 0x000fe200000006ff */
[----:B------:R-:W-:Y:S01]  /*46c50*/  IMAD.U32 R146, R237, 0x10000, RZ ;  /* 0x00010000ed927824 */ /* 0x000fe200078e00ff */
[----:B------:R-:W4:Y:S03]  /*46c60*/  LDL R163, [R1+0xfc] ;  /* 0x0000fc0001a37983 */ /* 0x000f260000100800 */
[----:B------:R-:W-:Y:S01]  /*46c70*/  FFMA.FTZ R148, R148, R146, R147 ;  /* 0x0000009294947223 */ /* 0x000fe20000010093 */
[----:B------:R-:W-:Y:S01]  /*46c80*/  FADD.FTZ R146, -R231, R164 ;  /* 0x000000a4e7927221 */ /* 0x000fe20000010100 */
[----:B------:R-:W-:Y:S01]  /*46c90*/  IMAD.U32 R147, R122, 0x10000, RZ ;  /* 0x000100007a937824 */ /* 0x000fe200078e00ff */
[----:B------:R-:W4:Y:S02]  /*46ca0*/  LDL R164, [R1+0x10c] ;  /* 0x00010c0001a47983 */ /* 0x000f240000100800 */
[----:B------:R-:W-:-:S04]  /*46cb0*/  FMUL.FTZ R146, R232, R146 ;  /* 0x00000092e8927220 */ /* 0x000fc80000410000 */
[----:B------:R-:W-:Y:S01]  /*46cc0*/  FFMA.FTZ R146, R146, R147, R149 ;  /* 0x0000009392927223 */ /* 0x000fe20000010095 */
[----:B------:R-:W-:Y:S01]  /*46cd0*/  FADD.FTZ R147, -R231, R165 ;  /* 0x000000a5e7937221 */ /* 0x000fe20000010100 */
[----:B--2---:R-:W-:Y:S01]  /*46ce0*/  SHF.L.U32 R152, R156, 0x10, RZ ;  /* 0x000000109c987819 */ /* 0x004fe200000006ff */
[----:B------:R-:W2:Y:S04]  /*46cf0*/  LDL R165, [R1+0x108] ;  /* 0x0001080001a57983 */ /* 0x000ea80000100800 */
[----:B------:R-:W2:Y:S01]  /*46d00*/  LDL R156, [R1+0xcc] ;  /* 0x0000cc00019c7983 */ /* 0x000ea20000100800 */
[----:B------:R-:W-:Y:S01]  /*46d10*/  FMUL.FTZ R147, R232, R147 ;  /* 0x00000093e8937220 */ /* 0x000fe20000410000 */
[----:B---3--:R-:W-:Y:S02]  /*46d20*/  SHF.L.U32 R150, R158, 0x10, RZ ;  /* 0x000000109e967819 */ /* 0x008fe400000006ff */
[----:B------:R-:W3:Y:S01]  /*46d30*/  LDL R158, [R1+0xd0] ;  /* 0x0000d000019e7983 */ /* 0x000ee20000100800 */
[----:B------:R-:W-:-:S03]  /*46d40*/  IMAD.U32 R149, R159, 0x10000, RZ ;  /* 0x000100009f957824 */ /* 0x000fc600078e00ff */
[----:B------:R-:W3:Y:S01]  /*46d50*/  LDL R159, [R1+0xc8] ;  /* 0x0000c800019f7983 */ /* 0x000ee20000100800 */
[----:B------:R-:W-:Y:S01]  /*46d60*/  FFMA.FTZ R149, R147, R149, R150 ;  /* 0x0000009593957223 */ /* 0x000fe20000010096 */
[----:B------:R-:W-:Y:S01]  /*46d70*/  FADD.FTZ R147, -R231, R166 ;  /* 0x000000a6e7937221 */ /* 0x000fe20000010100 */
[----:B------:R-:W-:Y:S01]  /*46d80*/  IMAD.U32 R150, R123, 0x10000, RZ ;  /* 0x000100007b967824 */ /* 0x000fe200078e00ff */
[----:B------:R-:W-:Y:S01]  /*46d90*/  F2FP.BF16.F32.PACK_AB R145, R148, R145 ;  /* 0x000000919491723e */ /* 0x000fe200000010ff */
[----:B------:R-:W3:Y:S01]  /*46da0*/  LDL R166, [R1+0xf8] ;  /* 0x0000f80001a67983 */ /* 0x000ee20000100800 */
[----:B------:R-:W-:-:S04]  /*46db0*/  FMUL.FTZ R147, R232, R147 ;  /* 0x00000093e8937220 */ /* 0x000fc80000410000 */
[----:B------:R-:W-:Y:S01]  /*46dc0*/  FFMA.FTZ R147, R147, R150, R151 ;  /* 0x0000009693937223 */ /* 0x000fe20000010097 */
[----:B------:R-:W-:Y:S02]  /*46dd0*/  IMAD.U32 R151, R157, 0x10000, RZ ;  /* 0x000100009d977824 */ /* 0x000fe400078e00ff */
[----:B------:R-:W3:Y:S01]  /*46de0*/  LDL R157, [R1+0xd4] ;  /* 0x0000d400019d7983 */ /* 0x000ee20000100800 */
[----:B------:R-:W-:Y:S01]  /*46df0*/  FADD.FTZ R150, -R231, R167 ;  /* 0x000000a7e7967221 */ /* 0x000fe20000010100 */
[----:B----4-:R-:W-:-:S03]  /*46e00*/  SHF.L.U32 R153, R154, 0x10, RZ ;  /* 0x000000109a997819 */ /* 0x010fc600000006ff */
[----:B------:R-:W-:Y:S01]  /*46e10*/  FMUL.FTZ R150, R232, R150 ;  /* 0x00000096e8967220 */ /* 0x000fe20000410000 */
[----:B------:R-:W-:Y:S01]  /*46e20*/  VIADD R148, R230, 0x40 ;  /* 0x00000040e6947836 */ /* 0x000fe20000000000 */
[----:B------:R-:W-:Y:S01]  /*46e30*/  F2FP.BF16.F32.PACK_AB R146, R149, R146 ;  /* 0x000000929592723e */ /* 0x000fe200000010ff */
[----:B------:R-:W4:Y:S01]  /*46e40*/  LDL R154, [R1+0xd8] ;  /* 0x0000d800019a7983 */ /* 0x000f220000100800 */
[----:B------:R-:W-:Y:S01]  /*46e50*/  FFMA.FTZ R151, R150, R151, R152 ;  /* 0x0000009796977223 */ /* 0x000fe20000010098 */
[----:B------:R-:W-:Y:S01]  /*46e60*/  FADD.FTZ R150, -R231, R161 ;  /* 0x000000a1e7967221 */ /* 0x000fe20000010100 */
[----:B------:R-:W-:Y:S01]  /*46e70*/  IMAD.U32 R152, R155, 0x10000, RZ ;  /* 0x000100009b987824 */ /* 0x000fe200078e00ff */
[----:B------:R-:W3:Y:S02]  /*46e80*/  LDL R167, [R1+0x110] ;  /* 0x0001100001a77983 */ /* 0x000ee40000100800 */
[----:B------:R-:W-:Y:S01]  /*46e90*/  FMUL.FTZ R150, R232, R150 ;  /* 0x00000096e8967220 */ /* 0x000fe20000410000 */
[----:B------:R-:W-:Y:S01]  /*46ea0*/  F2FP.BF16.F32.PACK_AB R147, R151, R147 ;  /* 0x000000939793723e */ /* 0x000fe200000010ff */
[----:B------:R-:W-:Y:S01]  /*46eb0*/  IMAD.WIDE.U32 R148, R148, 0x10, R234 ;  /* 0x0000001094947825 */ /* 0x000fe200078e00ea */
[----:B------:R-:W3:Y:S03]  /*46ec0*/  LDL R155, [R1+0xdc] ;  /* 0x0000dc00019b7983 */ /* 0x000ee60000100800 */
[----:B------:R-:W-:-:S05]  /*46ed0*/  FFMA.FTZ R150, R150, R152, R153 ;  /* 0x0000009896967223 */ /* 0x000fca0000010099 */
[----:B------:R-:W-:-:S05]  /*46ee0*/  F2FP.BF16.F32.PACK_AB R144, R150, R144 ;  /* 0x000000909690723e */ /* 0x000fca00000010ff */
[----:B------:R0:W-:Y:S02]  /*46ef0*/  STG.E.128 desc[UR6][R148.64], R144 ;  /* 0x0000009094007986 */ /* 0x0001e4000c101d06 */
[----:B0-----:R-:W-:Y:S01]  /*46f00*/  PRMT R144, R92, 0x7632, R144 ;  /* 0x000076325c907816 */ /* 0x001fe20000000090 */
[----:B------:R-:W-:Y:S01]  /*46f10*/  FADD.FTZ R145, -R231, R217 ;  /* 0x000000d9e7917221 */ /* 0x000fe20000010100 */
[----:B------:R-:W-:Y:S02]  /*46f20*/  PRMT R146, R52, 0x7632, R146 ;  /* 0x0000763234927816 */ /* 0x000fe40000000092 */
[----:B------:R-:W-:Y:S01]  /*46f30*/  SHF.L.U32 R144, R144, 0x10, RZ ;  /* 0x0000001090907819 */ /* 0x000fe200000006ff */
[----:B------:R-:W-:Y:S02]  /*46f40*/  FMUL.FTZ R145, R232, R145 ;  /* 0x00000091e8917220 */ /* 0x000fe40000410000 */
[----:B------:R-:W-:Y:S01]  /*46f50*/  IMAD.U32 R146, R146, 0x10000, RZ ;  /* 0x0001000092927824 */ /* 0x000fe200078e00ff */
[----:B------:R-:W-:-:S03]  /*46f60*/  PRMT R147, R53, 0x7632, R147 ;  /* 0x0000763235937816 */ /* 0x000fc60000000093 */
[----:B------:R-:W-:Y:S01]  /*46f70*/  FFMA.FTZ R144, R145, R144, R146 ;  /* 0x0000009091907223 */ /* 0x000fe20000010092 */
[----:B------:R-:W-:Y:S01]  /*46f80*/  PRMT R145, R93, 0x7632, R145 ;  /* 0x000076325d917816 */ /* 0x000fe20000000091 */
[----:B------:R-:W-:Y:S01]  /*46f90*/  FADD.FTZ R146, -R231, R219 ;  /* 0x000000dbe7927221 */ /* 0x000fe20000010100 */
[----:B------:R-:W-:Y:S02]  /*46fa0*/  IMAD.U32 R147, R147, 0x10000, RZ ;  /* 0x0001000093937824 */ /* 0x000fe400078e00ff */
[----:B------:R-:W-:Y:S01]  /*46fb0*/  SHF.L.U32 R145, R145, 0x10, RZ ;  /* 0x0000001091917819 */ /* 0x000fe200000006ff */
[----:B------:R-:W-:-:S04]  /*46fc0*/  FMUL.FTZ R146, R232, R146 ;  /* 0x00000092e8927220 */ /* 0x000fc80000410000 */
[----:B------:R-:W-:Y:S01]  /*46fd0*/  FFMA.FTZ R145, R146, R145, R147 ;  /* 0x0000009192917223 */ /* 0x000fe20000010093 */
[C---:B------:R-:W-:Y:S01]  /*46fe0*/  FADD.FTZ R146, -R231.reuse, R168 ;  /* 0x000000a8e7927221 */ /* 0x040fe20000010100 */
[----:B------:R-:W-:Y:S01]  /*46ff0*/  SHF.L.U32 R147, R116, 0x10, RZ ;  /* 0x0000001074937819 */ /* 0x000fe200000006ff */
[----:B------:R-:W-:Y:S02]  /*47000*/  IMAD.U32 R148, R76, 0x10000, RZ ;  /* 0x000100004c947824 */ /* 0x000fe400078e00ff */
[C---:B------:R-:W-:Y:S01]  /*47010*/  FADD.FTZ R149, -R231.reuse, R169 ;  /* 0x000000a9e7957221 */ /* 0x040fe20000010100 */
[----:B------:R-:W-:Y:S01]  /*47020*/  FMUL.FTZ R146, R232, R146 ;  /* 0x00000092e8927220 */ /* 0x000fe20000410000 */
[C---:B------:R-:W-:Y:S01]  /*47030*/  FADD.FTZ R150, -R231.reuse, R170 ;  /* 0x000000aae7967221 */ /* 0x040fe20000010100 */
[C---:B------:R-:W-:Y:S01]  /*47040*/  FADD.FTZ R151, -R231.reuse, R171 ;  /* 0x000000abe7977221 */ /* 0x040fe20000010100 */
[----:B------:R-:W3:Y:S01]  /*47050*/  LDL R168, [R1+0x100] ;  /* 0x0001000001a87983 */ /* 0x000ee20000100800 */
[----:B------:R-:W-:Y:S01]  /*47060*/  FFMA.FTZ R146, R146, R147, R148 ;  /* 0x0000009392927223 */ /* 0x000fe20000010094 */
[----:B------:R-:W-:Y:S01]  /*47070*/  FMUL.FTZ R147, R232, R149 ;  /* 0x00000095e8937220 */ /* 0x000fe20000410000 */
[C---:B------:R-:W-:Y:S01]  /*47080*/  FADD.FTZ R152, -R231.reuse, R172 ;  /* 0x000000ace7987221 */ /* 0x040fe20000010100 */
[----:B------:R-:W-:Y:S01]  /*47090*/  FADD.FTZ R153, -R231, R173 ;  /* 0x000000ade7997221 */ /* 0x000fe20000010100 */
[----:B------:R-:W-:Y:S01]  /*470a0*/  SHF.L.U32 R160, R160, 0x10, RZ ;  /* 0x00000010a0a07819 */ /* 0x000fe200000006ff */
[----:B------:R-:W3:Y:S04]  /*470b0*/  LDL R172, [R1+0x118] ;  /* 0x0001180001ac7983 */ /* 0x000ee80000100800 */
[----:B------:R-:W3:Y:S04]  /*470c0*/  LDL R169, [R1+0x124] ;  /* 0x0001240001a97983 */ /* 0x000ee80000100800 */
[----:B------:R-:W3:Y:S04]  /*470d0*/  LDL R171, [R1+0x128] ;  /* 0x0001280001ab7983 */ /* 0x000ee80000100800 */
[----:B------:R-:W3:Y:S01]  /*470e0*/  LDL R170, [R1+0x12c] ;  /* 0x00012c0001aa7983 */ /* 0x000ee20000100800 */
[----:B--2---:R-:W-:Y:S01]  /*470f0*/  IMAD.U32 R149, R156, 0x10000, RZ ;  /* 0x000100009c957824 */ /* 0x004fe200078e00ff */
[----:B----4-:R-:W-:-:S02]  /*47100*/  SHF.L.U32 R154, R154, 0x10, RZ ;  /* 0x000000109a9a7819 */ /* 0x010fc400000006ff */
[----:B------:R-:W2:Y:S01]  /*47110*/  LDL R156, [R1+0xe4] ;  /* 0x0000e400019c7983 */ /* 0x000ea20000100800 */
[----:B---3--:R-:W-:-:S03]  /*47120*/  SHF.L.U32 R148, R159, 0x10, RZ ;  /* 0x000000109f947819 */ /* 0x008fc600000006ff */
[----:B------:R-:W3:Y:S02]  /*47130*/  LDL R159, [R1+0xe8] ;  /* 0x0000e800019f7983 */ /* 0x000ee40000100800 */
[----:B------:R-:W-:Y:S01]  /*47140*/  FFMA.FTZ R147, R147, R148, R149 ;  /* 0x0000009493937223 */ /* 0x000fe20000010095 */
[C---:B------:R-:W-:Y:S01]  /*47150*/  FMUL.FTZ R149, R232.reuse, R150 ;  /* 0x00000096e8957220 */ /* 0x040fe20000410000 */
[----:B------:R-:W-:Y:S01]  /*47160*/  SHF.L.U32 R148, R117, 0x10, RZ ;  /* 0x0000001075947819 */ /* 0x000fe200000006ff */
[----:B------:R-:W-:Y:S01]  /*47170*/  IMAD.U32 R150, R77, 0x10000, RZ ;  /* 0x000100004d967824 */ /* 0x000fe200078e00ff */
[----:B------:R-:W-:Y:S01]  /*47180*/  SHF.L.U32 R161, R113, 0x10, RZ ;  /* 0x0000001071a17819 */ /* 0x000fe200000006ff */
[----:B------:R-:W4:Y:S02]  /*47190*/  LDL R173, [R1+0x134] ;  /* 0x0001340001ad7983 */ /* 0x000f240000100800 */
[----:B------:R-:W-:Y:S01]  /*471a0*/  FFMA.FTZ R149, R149, R148, R150 ;  /* 0x0000009495957223 */ /* 0x000fe20000010096 */
[----:B------:R-:W-:Y:S01]  /*471b0*/  FMUL.FTZ R148, R232, R151 ;  /* 0x00000097e8947220 */ /* 0x000fe20000410000 */
[----:B------:R-:W-:-:S02]  /*471c0*/  IMAD.U32 R151, R157, 0x10000, RZ ;  /* 0x000100009d977824 */ /* 0x000fc400078e00ff */
[----:B------:R-:W4:Y:S01]  /*471d0*/  LDL R157, [R1+0xec] ;  /* 0x0000ec00019d7983 */ /* 0x000f220000100800 */
[----:B------:R-:W-:-:S03]  /*471e0*/  SHF.L.U32 R150, R158, 0x10, RZ ;  /* 0x000000109e967819 */ /* 0x000fc600000006ff */
[----:B------:R-:W4:Y:S02]  /*471f0*/  LDL R158, [R1+0xf4] ;  /* 0x0000f400019e7983 */ /* 0x000f240000100800 */
[----:B------:R-:W-:Y:S01]  /*47200*/  FFMA.FTZ R148, R148, R150, R151 ;  /* 0x0000009694947223 */ /* 0x000fe20000010097 */
[----:B------:R-:W-:Y:S01]  /*47210*/  FMUL.FTZ R150, R232, R152 ;  /* 0x00000098e8967220 */ /* 0x000fe20000410000 */
[----:B------:R-:W-:Y:S01]  /*47220*/  SHF.L.U32 R151, R118, 0x10, RZ ;  /* 0x0000001076977819 */ /* 0x000fe200000006ff */
[----:B------:R-:W-:Y:S02]  /*47230*/  IMAD.U32 R152, R78, 0x10000, RZ ;  /* 0x000100004e987824 */ /* 0x000fe400078e00ff */
[----:B------:R-:W-:Y:S02]  /*47240*/  FMUL.FTZ R153, R232, R153 ;  /* 0x00000099e8997220 */ /* 0x000fe40000410000 */
[----:B------:R-:W-:Y:S01]  /*47250*/  FFMA.FTZ R150, R150, R151, R152 ;  /* 0x0000009796967223 */ /* 0x000fe20000010098 */
[----:B------:R-:W-:-:S02]  /*47260*/  IMAD.U32 R151, R155, 0x10000, RZ ;  /* 0x000100009b977824 */ /* 0x000fc400078e00ff */
[C---:B------:R-:W-:Y:S01]  /*47270*/  FADD.FTZ R152, -R231.reuse, R174 ;  /* 0x000000aee7987221 */ /* 0x040fe20000010100 */
[----:B------:R-:W-:Y:S01]  /*47280*/  FADD.FTZ R155, -R231, R175 ;  /* 0x000000afe79b7221 */ /* 0x000fe20000010100 */
[----:B------:R-:W4:Y:S01]  /*47290*/  LDL R174, [R1+0x120] ;  /* 0x0001200001ae7983 */ /* 0x000f220000100800 */
[----:B------:R-:W-:Y:S01]  /*472a0*/  FFMA.FTZ R154, R153, R154, R151 ;  /* 0x0000009a999a7223 */ /* 0x000fe20000010097 */
[C---:B------:R-:W-:Y:S01]  /*472b0*/  FMUL.FTZ R151, R232.reuse, R152 ;  /* 0x00000098e8977220 */ /* 0x040fe20000410000 */
[----:B------:R-:W-:Y:S01]  /*472c0*/  SHF.L.U32 R152, R119, 0x10, RZ ;  /* 0x0000001077987819 */ /* 0x000fe200000006ff */
[----:B------:R-:W-:Y:S02]  /*472d0*/  IMAD.U32 R153, R79, 0x10000, RZ ;  /* 0x000100004f997824 */ /* 0x000fe400078e00ff */
[----:B------:R-:W-:Y:S01]  /*472e0*/  FMUL.FTZ R155, R232, R155 ;  /* 0x0000009be89b7220 */ /* 0x000fe20000410000 */
[----:B------:R-:W4:Y:S01]  /*472f0*/  LDL R175, [R1+0x130] ;  /* 0x0001300001af7983 */ /* 0x000f220000100800 */
[----:B------:R-:W-:Y:S01]  /*47300*/  FFMA.FTZ R151, R151, R152, R153 ;  /* 0x0000009897977223 */ /* 0x000fe20000010099 */
[----:B------:R-:W-:-:S02]  /*47310*/  FADD.FTZ R153, -R231, R176 ;  /* 0x000000b0e7997221 */ /* 0x000fc40000010100 */
[----:B------:R-:W4:Y:S01]  /*47320*/  LDL R176, [R1+0x13c] ;  /* 0x00013c0001b07983 */ /* 0x000f220000100800 */
[----:B--2---:R-:W-:-:S04]  /*47330*/  IMAD.U32 R152, R156, 0x10000, RZ ;  /* 0x000100009c987824 */ /* 0x004fc800078e00ff */
[----:B------:R-:W-:Y:S01]  /*47340*/  FFMA.FTZ R160, R155, R160, R152 ;  /* 0x000000a09ba07223 */ /* 0x000fe20000010098 */
[----:B------:R-:W-:Y:S01]  /*47350*/  FMUL.FTZ R152, R232, R153 ;  /* 0x00000099e8987220 */ /* 0x000fe20000410000 */
[----:B------:R-:W-:Y:S01]  /*47360*/  SHF.L.U32 R153, R112, 0x10, RZ ;  /* 0x0000001070997819 */ /* 0x000fe200000006ff */
[----:B------:R-:W-:-:S04]  /*47370*/  IMAD.U32 R155, R72, 0x10000, RZ ;  /* 0x00010000489b7824 */ /* 0x000fc800078e00ff */
[----:B------:R-:W-:Y:S01]  /*47380*/  FFMA.FTZ R152, R152, R153, R155 ;  /* 0x0000009998987223 */ /* 0x000fe2000001009b */
[----:B---3--:R-:W-:Y:S02]  /*47390*/  SHF.L.U32 R155, R159, 0x10, RZ ;  /* 0x000000109f9b7819 */ /* 0x008fe400000006ff */
[----:B------:R-:W2:Y:S01]  /*473a0*/  LDL R159, [R1+0x104] ;  /* 0x00010400019f7983 */ /* 0x000ea20000100800 */
[----:B------:R-:W-:-:S03]  /*473b0*/  FADD.FTZ R156, -R231, R177 ;  /* 0x000000b1e79c7221 */ /* 0x000fc60000010100 */
[----:B------:R-:W3:Y:S01]  /*473c0*/  LDL R177, [R1+0x144] ;  /* 0x0001440001b17983 */ /* 0x000ee20000100800 */
[----:B------:R-:W-:Y:S01]  /*473d0*/  FMUL.FTZ R153, R232, R156 ;  /* 0x0000009ce8997220 */ /* 0x000fe20000410000 */
[----:B----4-:R-:W-:Y:S02]  /*473e0*/  IMAD.U32 R156, R157, 0x10000, RZ ;  /* 0x000100009d9c7824 */ /* 0x010fe400078e00ff */
[----:B------:R-:W-:Y:S01]  /*473f0*/  FADD.FTZ R157, -R231, R178 ;  /* 0x000000b2e79d7221 */ /* 0x000fe20000010100 */
[----:B------:R-:W-:Y:S02]  /*47400*/  SHF.L.U32 R178, R166, 0x10, RZ ;  /* 0x00000010a6b27819 */ /* 0x000fe400000006ff */
[----:B------:R-:W4:Y:S01]  /*47410*/  LDL R166, [R1+0x114] ;  /* 0x0001140001a67983 */ /* 0x000f220000100800 */
[----:B------:R-:W-:Y:S01]  /*47420*/  FFMA.FTZ R153, R153, R155, R156 ;  /* 0x0000009b99997223 */ /* 0x000fe2000001009c */
[----:B------:R-:W-:Y:S01]  /*47430*/  FADD.FTZ R156, -R231, R179 ;  /* 0x000000b3e79c7221 */ /* 0x000fe20000010100 */
[----:B------:R-:W-:-:S02]  /*47440*/  SHF.L.U32 R179, R168, 0x10, RZ ;  /* 0x00000010a8b37819 */ /* 0x000fc400000006ff */
[----:B------:R-:W3:Y:S01]  /*47450*/  LDL R168, [R1+0x11c] ;  /* 0x00011c0001a87983 */ /* 0x000ee20000100800 */
[C---:B------:R-:W-:Y:S01]  /*47460*/  FMUL.FTZ R157, R232.reuse, R157 ;  /* 0x0000009de89d7220 */ /* 0x040fe20000410000 */
[----:B------:R-:W-:Y:S02]  /*47470*/  IMAD.U32 R155, R73, 0x10000, RZ ;  /* 0x00010000499b7824 */ /* 0x000fe400078e00ff */
[----:B------:R-:W-:Y:S02]  /*47480*/  FMUL.FTZ R156, R232, R156 ;  /* 0x0000009ce89c7220 */ /* 0x000fe40000410000 */
[----:B------:R-:W-:Y:S01]  /*47490*/  FFMA.FTZ R161, R157, R161, R155 ;  /* 0x000000a19da17223 */ /* 0x000fe2000001009b */
[----:B------:R-:W-:Y:S01]  /*474a0*/  SHF.L.U32 R155, R162, 0x10, RZ ;  /* 0x00000010a29b7819 */ /* 0x000fe200000006ff */
[----:B------:R-:W-:Y:S02]  /*474b0*/  IMAD.U32 R157, R158, 0x10000, RZ ;  /* 0x000100009e9d7824 */ /* 0x000fe400078e00ff */
[----:B------:R-:W-:Y:S01]  /*474c0*/  FADD.FTZ R158, -R231, R180 ;  /* 0x000000b4e79e7221 */ /* 0x000fe20000010100 */
[----:B------:R-:W-:Y:S01]  /*474d0*/  SHF.L.U32 R162, R114, 0x10, RZ ;  /* 0x0000001072a27819 */ /* 0x000fe200000006ff */
[----:B------:R-:W3:Y:S01]  /*474e0*/  LDL R180, [R1+0x14c] ;  /* 0x00014c0001b47983 */ /* 0x000ee20000100800 */
[----:B------:R-:W-:Y:S01]  /*474f0*/  FFMA.FTZ R156, R156, R155, R157 ;  /* 0x0000009b9c9c7223 */ /* 0x000fe2000001009d */
[----:B------:R-:W-:Y:S01]  /*47500*/  FMUL.FTZ R158, R232, R158 ;  /* 0x0000009ee89e7220 */ /* 0x000fe20000410000 */
[----:B------:R-:W-:-:S02]  /*47510*/  IMAD.U32 R155, R74, 0x10000, RZ ;  /* 0x000100004a9b7824 */ /* 0x000fc400078e00ff */
[----:B------:R-:W-:Y:S02]  /*47520*/  FADD.FTZ R157, -R231, R181 ;  /* 0x000000b5e79d7221 */ /* 0x000fe40000010100 */
[----:B------:R-:W3:Y:S01]  /*47530*/  LDL R181, [R1+0x148] ;  /* 0x0001480001b57983 */ /* 0x000ee20000100800 */
[----:B------:R-:W-:Y:S01]  /*47540*/  FFMA.FTZ R162, R158, R162, R155 ;  /* 0x000000a29ea27223 */ /* 0x000fe2000001009b */
[C---:B------:R-:W-:Y:S01]  /*47550*/  FMUL.FTZ R157, R232.reuse, R157 ;  /* 0x0000009de89d7220 */ /* 0x040fe20000410000 */
[----:B------:R-:W-:Y:S02]  /*47560*/  IMAD.U32 R155, R163, 0x10000, RZ ;  /* 0x00010000a39b7824 */ /* 0x000fe400078e00ff */
[----:B------:R-:W-:Y:S02]  /*47570*/  FADD.FTZ R158, -R231, R182 ;  /* 0x000000b6e79e7221 */ /* 0x000fe40000010100 */
[----:B------:R-:W3:Y:S01]  /*47580*/  LDL R182, [R1+0x138] ;  /* 0x0001380001b67983 */ /* 0x000ee20000100800 */
[----:B------:R-:W-:Y:S01]  /*47590*/  FFMA.FTZ R178, R157, R178, R155 ;  /* 0x000000b29db27223 */ /* 0x000fe2000001009b */
[----:B------:R-:W-:Y:S01]  /*475a0*/  SHF.L.U32 R163, R115, 0x10, RZ ;  /* 0x0000001073a37819 */ /* 0x000fe200000006ff */
[----:B------:R-:W-:Y:S01]  /*475b0*/  FMUL.FTZ R158, R232, R158 ;  /* 0x0000009ee89e7220 */ /* 0x000fe20000410000 */
[----:B------:R-:W-:-:S04]  /*475c0*/  IMAD.U32 R155, R75, 0x10000, RZ ;  /* 0x000100004b9b7824 */ /* 0x000fc800078e00ff */
[----:B------:R-:W-:Y:S01]  /*475d0*/  FFMA.FTZ R163, R158, R163, R155 ;  /* 0x000000a39ea37223 */ /* 0x000fe2000001009b */
[C---:B------:R-:W-:Y:S02]  /*475e0*/  FADD.FTZ R158, -R231.reuse, R184 ;  /* 0x000000b8e79e7221 */ /* 0x040fe40000010100 */
[----:B------:R-:W3:Y:S01]  /*475f0*/  LDL R184, [R1+0x140] ;  /* 0x0001400001b87983 */ /* 0x000ee20000100800 */
[----:B------:R-:W-:-:S03]  /*47600*/  FADD.FTZ R157, -R231, R183 ;  /* 0x000000b7e79d7221 */ /* 0x000fc60000010100 */
[----:B------:R-:W3:Y:S01]  /*47610*/  LDL R183, [R1+0x150] ;  /* 0x0001500001b77983 */ /* 0x000ee20000100800 */
[----:B------:R-:W-:Y:S01]  /*47620*/  FMUL.FTZ R157, R232, R157 ;  /* 0x0000009de89d7220 */ /* 0x000fe20000410000 */
[----:B------:R-:W-:Y:S01]  /*47630*/  SHF.L.U32 R174, R174, 0x10, RZ ;  /* 0x00000010aeae7819 */ /* 0x000fe200000006ff */
[----:B--2---:R-:W-:Y:S02]  /*47640*/  IMAD.U32 R155, R159, 0x10000, RZ ;  /* 0x000100009f9b7824 */ /* 0x004fe400078e00ff */
[----:B------:R-:W-:Y:S02]  /*47650*/  FADD.FTZ R159, -R231, R185 ;  /* 0x000000b9e79f7221 */ /* 0x000fe40000010100 */
[----:B------:R-:W2:Y:S01]  /*47660*/  LDL R185, [R1+0x160] ;  /* 0x0001600001b97983 */ /* 0x000ea20000100800 */
[----:B------:R-:W-:Y:S01]  /*47670*/  FFMA.FTZ R179, R157, R179, R155 ;  /* 0x000000b39db37223 */ /* 0x000fe2000001009b */
[----:B------:R-:W-:Y:S01]  /*47680*/  FMUL.FTZ R155, R232, R158 ;  /* 0x0000009ee89b7220 */ /* 0x000fe20000410000 */
[----:B------:R-:W-:Y:S01]  /*47690*/  SHF.L.U32 R157, R108, 0x10, RZ ;  /* 0x000000106c9d7819 */ /* 0x000fe200000006ff */
[----:B------:R-:W-:-:S04]  /*476a0*/  IMAD.U32 R158, R68, 0x10000, RZ ;  /* 0x00010000449e7824 */ /* 0x000fc800078e00ff */
[----:B------:R-:W-:Y:S01]  /*476b0*/  FFMA.FTZ R155, R155, R157, R158 ;  /* 0x0000009d9b9b7223 */ /* 0x000fe2000001009e */
[----:B------:R-:W-:Y:S01]  /*476c0*/  FMUL.FTZ R157, R232, R159 ;  /* 0x0000009fe89d7220 */ /* 0x000fe20000410000 */
[----:B------:R-:W-:Y:S01]  /*476d0*/  SHF.L.U32 R158, R165, 0x10, RZ ;  /* 0x00000010a59e7819 */ /* 0x000fe200000006ff */
[----:B------:R-:W-:Y:S02]  /*476e0*/  IMAD.U32 R159, R164, 0x10000, RZ ;  /* 0x00010000a49f7824 */ /* 0x000fe400078e00ff */
[C---:B------:R-:W-:Y:S01]  /*476f0*/  FADD.FTZ R164, -R231.reuse, R186 ;  /* 0x000000bae7a47221 */ /* 0x040fe20000010100 */
[----:B------:R-:W-:Y:S01]  /*47700*/  FADD.FTZ R165, -R231, R187 ;  /* 0x000000bbe7a57221 */ /* 0x000fe20000010100 */
[----:B------:R-:W2:Y:S01]  /*47710*/  LDL R186, [R1+0x15c] ;  /* 0x00015c0001ba7983 */ /* 0x000ea20000100800 */
[----:B------:R-:W-:Y:S01]  /*47720*/  FFMA.FTZ R157, R157, R158, R159 ;  /* 0x0000009e9d9d7223 */ /* 0x000fe2000001009f */
[----:B------:R-:W-:Y:S01]  /*47730*/  FMUL.FTZ R158, R232, R164 ;  /* 0x000000a4e89e7220 */ /* 0x000fe20000410000 */
[----:B------:R-:W-:Y:S01]  /*47740*/  SHF.L.U32 R159, R109, 0x10, RZ ;  /* 0x000000106d9f7819 */ /* 0x000fe200000006ff */
[----:B------:R-:W-:Y:S01]  /*47750*/  IMAD.U32 R164, R69, 0x10000, RZ ;  /* 0x0001000045a47824 */ /* 0x000fe200078e00ff */
[----:B------:R-:W2:Y:S03]  /*47760*/  LDL R187, [R1+0x158] ;  /* 0x0001580001bb7983 */ /* 0x000ea60000100800 */
[----:B------:R-:W-:Y:S01]  /*47770*/  FFMA.FTZ R158, R158, R159, R164 ;  /* 0x0000009f9e9e7223 */ /* 0x000fe200000100a4 */
[----:B------:R-:W-:Y:S01]  /*47780*/  FMUL.FTZ R159, R232, R165 ;  /* 0x000000a5e89f7220 */ /* 0x000fe20000410000 */
[----:B------:R-:W-:Y:S01]  /*47790*/  SHF.L.U32 R164, R167, 0x10, RZ ;  /* 0x00000010a7a47819 */ /* 0x000fe200000006ff */
[----:B----4-:R-:W-:-:S02]  /*477a0*/  IMAD.U32 R165, R166, 0x10000, RZ ;  /* 0x00010000a6a57824 */ /* 0x010fc400078e00ff */
[----:B------:R-:W-:Y:S02]  /*477b0*/  FADD.FTZ R166, -R231, R188 ;  /* 0x000000bce7a67221 */ /* 0x000fe40000010100 */
[----:B------:R-:W-:Y:S01]  /*477c0*/  FFMA.FTZ R159, R159, R164, R165 ;  /* 0x000000a49f9f7223 */ /* 0x000fe200000100a5 */
[----:B------:R-:W-:Y:S01]  /*477d0*/  SHF.L.U32 R164, R110, 0x10, RZ ;  /* 0x000000106ea47819 */ /* 0x000fe200000006ff */
[----:B------:R-:W-:Y:S01]  /*477e0*/  FMUL.FTZ R166, R232, R166 ;  /* 0x000000a6e8a67220 */ /* 0x000fe20000410000 */
[----:B------:R-:W-:Y:S02]  /*477f0*/  IMAD.U32 R165, R70, 0x10000, RZ ;  /* 0x0001000046a57824 */ /* 0x000fe400078e00ff */
[----:B------:R-:W-:Y:S02]  /*47800*/  FADD.FTZ R167, -R231, R189 ;  /* 0x000000bde7a77221 */ /* 0x000fe40000010100 */
[----:B------:R-:W-:Y:S01]  /*47810*/  FFMA.FTZ R166, R166, R164, R165 ;  /* 0x000000a4a6a67223 */ /* 0x000fe200000100a5 */
[----:B------:R-:W-:Y:S01]  /*47820*/  SHF.L.U32 R164, R172, 0x10, RZ ;  /* 0x00000010aca47819 */ /* 0x000fe200000006ff */
[----:B------:R-:W-:Y:S01]  /*47830*/  FMUL.FTZ R167, R232, R167 ;  /* 0x000000a7e8a77220 */ /* 0x000fe20000410000 */
[----:B---3--:R-:W-:-:S02]  /*47840*/  IMAD.U32 R165, R168, 0x10000, RZ ;  /* 0x00010000a8a57824 */ /* 0x008fc400078e00ff */
[----:B------:R-:W-:Y:S01]  /*47850*/  FADD.FTZ R168, -R231, R190 ;  /* 0x000000bee7a87221 */ /* 0x000fe20000010100 */
[----:B------:R-:W-:Y:S01]  /*47860*/  SHF.L.U32 R172, R111, 0x10, RZ ;  /* 0x000000106fac7819 */ /* 0x000fe200000006ff */
[----:B------:R-:W-:Y:S02]  /*47870*/  FFMA.FTZ R167, R167, R164, R165 ;  /* 0x000000a4a7a77223 */ /* 0x000fe400000100a5 */
[----:B------:R-:W-:Y:S01]  /*47880*/  FMUL.FTZ R168, R232, R168 ;  /* 0x000000a8e8a87220 */ /* 0x000fe20000410000 */
[----:B------:R-:W-:Y:S02]  /*47890*/  IMAD.U32 R164, R71, 0x10000, RZ ;  /* 0x0001000047a47824 */ /* 0x000fe400078e00ff */
[----:B------:R-:W-:Y:S02]  /*478a0*/  FADD.FTZ R165, -R231, R191 ;  /* 0x000000bfe7a57221 */ /* 0x000fe40000010100 */
[----:B------:R-:W-:Y:S02]  /*478b0*/  FFMA.FTZ R172, R168, R172, R164 ;  /* 0x000000aca8ac7223 */ /* 0x000fe400000100a4 */
[----:B------:R-:W-:Y:S01]  /*478c0*/  FMUL.FTZ R165, R232, R165 ;  /* 0x000000a5e8a57220 */ /* 0x000fe20000410000 */
[----:B------:R-:W-:-:S02]  /*478d0*/  IMAD.U32 R164, R169, 0x10000, RZ ;  /* 0x00010000a9a47824 */ /* 0x000fc400078e00ff */
[----:B------:R-:W-:Y:S02]  /*478e0*/  FADD.FTZ R168, -R231, R192 ;  /* 0x000000c0e7a87221 */ /* 0x000fe40000010100 */
[----:B------:R-:W-:Y:S02]  /*478f0*/  FFMA.FTZ R174, R165, R174, R164 ;  /* 0x000000aea5ae7223 */ /* 0x000fe400000100a4 */
[----:B------:R-:W-:Y:S01]  /*47900*/  FMUL.FTZ R164, R232, R168 ;  /* 0x000000a8e8a47220 */ /* 0x000fe20000410000 */
[----:B------:R-:W-:Y:S01]  /*47910*/  SHF.L.U32 R165, R104, 0x10, RZ ;  /* 0x0000001068a57819 */ /* 0x000fe200000006ff */
[----:B------:R-:W-:Y:S02]  /*47920*/  IMAD.U32 R168, R64, 0x10000, RZ ;  /* 0x0001000040a87824 */ /* 0x000fe400078e00ff */
[----:B------:R-:W-:Y:S02]  /*47930*/  FADD.FTZ R169, -R231, R193 ;  /* 0x000000c1e7a97221 */ /* 0x000fe40000010100 */
[----:B------:R-:W-:-:S02]  /*47940*/  FFMA.FTZ R164, R164, R165, R168 ;  /* 0x000000a5a4a47223 */ /* 0x000fc400000100a8 */
[----:B------:R-:W-:Y:S01]  /*47950*/  FMUL.FTZ R165, R232, R169 ;  /* 0x000000a9e8a57220 */ /* 0x000fe20000410000 */
[----:B------:R-:W-:Y:S01]  /*47960*/  SHF.L.U32 R168, R171, 0x10, RZ ;  /* 0x00000010aba87819 */ /* 0x000fe200000006ff */
[----:B------:R-:W-:Y:S02]  /*47970*/  IMAD.U32 R169, R170, 0x10000, RZ ;  /* 0x00010000aaa97824 */ /* 0x000fe400078e00ff */
[C---:B------:R-:W-:Y:S01]  /*47980*/  FADD.FTZ R170, -R231.reuse, R194 ;  /* 0x000000c2e7aa7221 */ /* 0x040fe20000010100 */
[----:B------:R-:W-:Y:S01]  /*47990*/  FADD.FTZ R171, -R231, R195 ;  /* 0x000000c3e7ab7221 */ /* 0x000fe20000010100 */
[----:B------:R-:W-:Y:S01]  /*479a0*/  SHF.L.U32 R189, R107, 0x10, RZ ;  /* 0x000000106bbd7819 */ /* 0x000fe200000006ff */
[----:B------:R-:W-:Y:S01]  /*479b0*/  FFMA.FTZ R165, R165, R168, R169 ;  /* 0x000000a8a5a57223 */ /* 0x000fe200000100a9 */
[----:B------:R-:W-:Y:S01]  /*479c0*/  FMUL.FTZ R168, R232, R170 ;  /* 0x000000aae8a87220 */ /* 0x000fe20000410000 */
[----:B------:R-:W-:Y:S01]  /*479d0*/  SHF.L.U32 R169, R105, 0x10, RZ ;  /* 0x0000001069a97819 */ /* 0x000fe200000006ff */
[----:B------:R-:W-:Y:S01]  /*479e0*/  IMAD.U32 R170, R65, 0x10000, RZ ;  /* 0x0001000041aa7824 */ /* 0x000fe200078e00ff */
[----:B------:R-:W-:Y:S01]  /*479f0*/  SHF.L.U32 R191, R184, 0x10, RZ ;  /* 0x00000010b8bf7819 */ /* 0x000fe200000006ff */
[----:B------:R-:W3:Y:S02]  /*47a00*/  LDL R194, [R1+0x16c] ;  /* 0x00016c0001c27983 */ /* 0x000ee40000100800 */
[----:B------:R-:W-:Y:S01]  /*47a10*/  FFMA.FTZ R168, R168, R169, R170 ;  /* 0x000000a9a8a87223 */ /* 0x000fe200000100aa */
[----:B------:R-:W-:Y:S01]  /*47a20*/  FMUL.FTZ R169, R232, R171 ;  /* 0x000000abe8a97220 */ /* 0x000fe20000410000 */
[----:B------:R-:W-:Y:S01]  /*47a30*/  SHF.L.U32 R170, R175, 0x10, RZ ;  /* 0x00000010afaa7819 */ /* 0x000fe200000006ff */
[----:B------:R-:W-:-:S02]  /*47a40*/  IMAD.U32 R171, R173, 0x10000, RZ ;  /* 0x00010000adab7824 */ /* 0x000fc400078e00ff */
[----:B------:R-:W-:Y:S01]  /*47a50*/  FADD.FTZ R173, -R231, R196 ;  /* 0x000000c4e7ad7221 */ /* 0x000fe20000010100 */
[----:B------:R-:W4:Y:S01]  /*47a60*/  LDL R184, [R1+0x164] ;  /* 0x0001640001b87983 */ /* 0x000f220000100800 */
[----:B------:R-:W-:Y:S01]  /*47a70*/  FFMA.FTZ R169, R169, R170, R171 ;  /* 0x000000aaa9a97223 */ /* 0x000fe200000100ab */
[----:B------:R-:W-:Y:S01]  /*47a80*/  SHF.L.U32 R170, R106, 0x10, RZ ;  /* 0x000000106aaa7819 */ /* 0x000fe200000006ff */
[----:B------:R-:W-:Y:S01]  /*47a90*/  FMUL.FTZ R173, R232, R173 ;  /* 0x000000ade8ad7220 */ /* 0x000fe20000410000 */
[----:B------:R-:W-:Y:S02]  /*47aa0*/  IMAD.U32 R171, R66, 0x10000, RZ ;  /* 0x0001000042ab7824 */ /* 0x000fe400078e00ff */
[----:B------:R-:W-:Y:S01]  /*47ab0*/  FADD.FTZ R175, -R231, R197 ;  /* 0x000000c5e7af7221 */ /* 0x000fe20000010100 */
[----:B------:R-:W3:Y:S01]  /*47ac0*/  LDL R195, [R1+0x170] ;  /* 0x0001700001c37983 */ /* 0x000ee20000100800 */
[----:B------:R-:W-:Y:S01]  /*47ad0*/  FFMA.FTZ R173, R173, R170, R171 ;  /* 0x000000aaadad7223 */ /* 0x000fe200000100ab */
[----:B------:R-:W-:Y:S01]  /*47ae0*/  SHF.L.U32 R170, R182, 0x10, RZ ;  /* 0x00000010b6aa7819 */ /* 0x000fe200000006ff */
[----:B------:R-:W-:Y:S01]  /*47af0*/  FMUL.FTZ R175, R232, R175 ;  /* 0x000000afe8af7220 */ /* 0x000fe20000410000 */
[----:B------:R-:W-:-:S02]  /*47b00*/  IMAD.U32 R171, R176, 0x10000, RZ ;  /* 0x00010000b0ab7824 */ /* 0x000fc400078e00ff */
[----:B------:R-:W-:Y:S01]  /*47b10*/  FADD.FTZ R176, -R231, R198 ;  /* 0x000000c6e7b07221 */ /* 0x000fe20000010100 */
[----:B------:R-:W4:Y:S01]  /*47b20*/  LDL R182, [R1+0x154] ;  /* 0x0001540001b67983 */ /* 0x000f220000100800 */
        /* <DEDUP_REMOVED lines=17> */
[----:B------:R-:W-:Y:S02]  /*47c40*/  FADD.FTZ R180, -R231, R202 ;  /* 0x000000cae7b47221 */ /* 0x000fe40000010100 */
[----:B------:R-:W-:Y:S02]  /*47c50*/  FFMA.FTZ R171, R171, R176, R177 ;  /* 0x000000b0abab7223 */ /* 0x000fe400000100b1 */
[----:B------:R-:W-:Y:S01]  /*47c60*/  FMUL.FTZ R176, R232, R180 ;  /* 0x000000b4e8b07220 */ /* 0x000fe20000410000 */
[----:B------:R-:W-:Y:S01]  /*47c70*/  SHF.L.U32 R177, R101, 0x10, RZ ;  /* 0x0000001065b17819 */ /* 0x000fe200000006ff */
[----:B------:R-:W-:-:S04]  /*47c80*/  IMAD.U32 R180, R61, 0x10000, RZ ;  /* 0x000100003db47824 */ /* 0x000fc800078e00ff */
[----:B------:R-:W-:Y:S01]  /*47c90*/  FFMA.FTZ R176, R176, R177, R180 ;  /* 0x000000b1b0b07223 */ /* 0x000fe200000100b4 */
[----:B------:R-:W-:Y:S02]  /*47ca0*/  SHF.L.U32 R180, R183, 0x10, RZ ;  /* 0x00000010b7b47819 */ /* 0x000fe400000006ff */
[----:B------:R-:W3:Y:S01]  /*47cb0*/  LDL R183, [R1+0x168] ;  /* 0x0001680001b77983 */ /* 0x000ee20000100800 */
[----:B------:R-:W-:-:S04]  /*47cc0*/  FADD.FTZ R181, -R231, R203 ;  /* 0x000000cbe7b57221 */ /* 0x000fc80000010100 */
[----:B------:R-:W-:Y:S01]  /*47cd0*/  FMUL.FTZ R177, R232, R181 ;  /* 0x000000b5e8b17220 */ /* 0x000fe20000410000 */
[----:B------:R-:W-:Y:S02]  /*47ce0*/  SHF.L.U32 R192, R102, 0x10, RZ ;  /* 0x0000001066c07819 */ /* 0x000fe400000006ff */
[----:B------:R-:W-:Y:S02]  /*47cf0*/  SHF.L.U32 R197, R103, 0x10, RZ ;  /* 0x0000001067c57819 */ /* 0x000fe400000006ff */
[----:B--2---:R-:W-:Y:S02]  /*47d00*/  SHF.L.U32 R198, R185, 0x10, RZ ;  /* 0x00000010b9c67819 */ /* 0x004fe400000006ff */
[----:B------:R-:W2:Y:S01]  /*47d10*/  LDL R185, [R1+0x17c] ;  /* 0x00017c0001b97983 */ /* 0x000ea20000100800 */
[----:B------:R-:W-:-:S03]  /*47d20*/  SHF.L.U32 R193, R187, 0x10, RZ ;  /* 0x00000010bbc17819 */ /* 0x000fc600000006ff */
[----:B------:R-:W2:Y:S01]  /*47d30*/  LDL R187, [R1+0x174] ;  /* 0x0001740001bb7983 */ /* 0x000ea20000100800 */
[----:B----4-:R-:W-:Y:S02]  /*47d40*/  IMAD.U32 R181, R182, 0x10000, RZ ;  /* 0x00010000b6b57824 */ /* 0x010fe400078e00ff */
[----:B------:R-:W-:Y:S02]  /*47d50*/  FADD.FTZ R182, -R231, R204 ;  /* 0x000000cce7b67221 */ /* 0x000fe40000010100 */
[----:B------:R-:W-:Y:S02]  /*47d60*/  FFMA.FTZ R177, R177, R180, R181 ;  /* 0x000000b4b1b17223 */ /* 0x000fe400000100b5 */
[----:B------:R-:W-:Y:S01]  /*47d70*/  FMUL.FTZ R182, R232, R182 ;  /* 0x000000b6e8b67220 */ /* 0x000fe20000410000 */
[----:B------:R-:W-:Y:S02]  /*47d80*/  IMAD.U32 R180, R62, 0x10000, RZ ;  /* 0x000100003eb47824 */ /* 0x000fe400078e00ff */
[----:B------:R-:W-:-:S02]  /*47d90*/  FADD.FTZ R181, -R231, R205 ;  /* 0x000000cde7b57221 */ /* 0x000fc40000010100 */
[----:B------:R-:W-:Y:S02]  /*47da0*/  FFMA.FTZ R192, R182, R192, R180 ;  /* 0x000000c0b6c07223 */ /* 0x000fe400000100b4 */
[----:B------:R-:W-:Y:S01]  /*47db0*/  FMUL.FTZ R181, R232, R181 ;  /* 0x000000b5e8b57220 */ /* 0x000fe20000410000 */
[----:B------:R-:W-:Y:S02]  /*47dc0*/  IMAD.U32 R180, R186, 0x10000, RZ ;  /* 0x00010000bab47824 */ /* 0x000fe400078e00ff */
[----:B------:R-:W-:Y:S01]  /*47dd0*/  FADD.FTZ R182, -R231, R206 ;  /* 0x000000cee7b67221 */ /* 0x000fe20000010100 */
[----:B------:R-:W4:Y:S01]  /*47de0*/  LDL R186, [R1+0x178] ;  /* 0x0001780001ba7983 */ /* 0x000f220000100800 */
[----:B------:R-:W-:Y:S02]  /*47df0*/  FFMA.FTZ R193, R181, R193, R180 ;  /* 0x000000c1b5c17223 */ /* 0x000fe400000100b4 */
[----:B------:R-:W-:Y:S01]  /*47e00*/  FMUL.FTZ R182, R232, R182 ;  /* 0x000000b6e8b67220 */ /* 0x000fe20000410000 */
[----:B------:R-:W-:-:S04]  /*47e10*/  IMAD.U32 R180, R63, 0x10000, RZ ;  /* 0x000100003fb47824 */ /* 0x000fc800078e00ff */
[----:B------:R-:W-:Y:S01]  /*47e20*/  FFMA.FTZ R197, R182, R197, R180 ;  /* 0x000000c5b6c57223 */ /* 0x000fe200000100b4 */
[----:B------:R-:W-:Y:S02]  /*47e30*/  IMAD.U32 R180, R184, 0x10000, RZ ;  /* 0x00010000b8b47824 */ /* 0x000fe400078e00ff */
[----:B------:R-:W4:Y:S01]  /*47e40*/  LDL R184, [R1+0x180] ;  /* 0x0001800001b87983 */ /* 0x000f220000100800 */
[----:B---3--:R-:W-:-:S03]  /*47e50*/  SHF.L.U32 R190, R183, 0x10, RZ ;  /* 0x00000010b7be7819 */ /* 0x008fc600000006ff */
[----:B------:R-:W3:Y:S01]  /*47e60*/  LDL R183, [R1+0x184] ;  /* 0x0001840001b77983 */ /* 0x000ee20000100800 */
[C---:B------:R-:W-:Y:S01]  /*47e70*/  FADD.FTZ R181, -R231.reuse, R207 ;  /* 0x000000cfe7b57221 */ /* 0x040fe20000010100 */
[----:B------:R-:W-:-:S03]  /*47e80*/  FADD.FTZ R182, -R231, R208 ;  /* 0x000000d0e7b67221 */ /* 0x000fc60000010100 */
[----:B------:R-:W-:Y:S01]  /*47e90*/  FMUL.FTZ R181, R232, R181 ;  /* 0x000000b5e8b57220 */ /* 0x000fe20000410000 */
[----:B------:R-:W-:Y:S01]  /*47ea0*/  SHF.L.U32 R188, R96, 0x10, RZ ;  /* 0x0000001060bc7819 */ /* 0x000fe200000006ff */
[----:B------:R-:W-:Y:S02]  /*47eb0*/  FMUL.FTZ R182, R232, R182 ;  /* 0x000000b6e8b67220 */ /* 0x000fe40000410000 */
[----:B------:R-:W-:Y:S01]  /*47ec0*/  FFMA.FTZ R198, R181, R198, R180 ;  /* 0x000000c6b5c67223 */ /* 0x000fe200000100b4 */
[----:B------:R-:W-:Y:S02]  /*47ed0*/  IMAD.U32 R180, R56, 0x10000, RZ ;  /* 0x0001000038b47824 */ /* 0x000fe400078e00ff */
[----:B------:R-:W-:Y:S02]  /*47ee0*/  FADD.FTZ R181, -R231, R209 ;  /* 0x000000d1e7b57221 */ /* 0x000fe40000010100 */
[----:B------:R-:W-:Y:S02]  /*47ef0*/  FFMA.FTZ R188, R182, R188, R180 ;  /* 0x000000bcb6bc7223 */ /* 0x000fe400000100b4 */
[----:B------:R-:W-:Y:S01]  /*47f00*/  FMUL.FTZ R181, R232, R181 ;  /* 0x000000b5e8b57220 */ /* 0x000fe20000410000 */
[----:B------:R-:W-:-:S02]  /*47f10*/  IMAD.U32 R180, R194, 0x10000, RZ ;  /* 0x00010000c2b47824 */ /* 0x000fc400078e00ff */
[----:B------:R-:W-:Y:S01]  /*47f20*/  FADD.FTZ R182, -R231, R210 ;  /* 0x000000d2e7b67221 */ /* 0x000fe20000010100 */
[----:B------:R-:W-:Y:S01]  /*47f30*/  SHF.L.U32 R194, R97, 0x10, RZ ;  /* 0x0000001061c27819 */ /* 0x000fe200000006ff */
[----:B------:R-:W-:Y:S02]  /*47f40*/  FFMA.FTZ R190, R181, R190, R180 ;  /* 0x000000beb5be7223 */ /* 0x000fe400000100b4 */
[----:B------:R-:W-:Y:S01]  /*47f50*/  FMUL.FTZ R182, R232, R182 ;  /* 0x000000b6e8b67220 */ /* 0x000fe20000410000 */
[----:B------:R-:W-:Y:S02]  /*47f60*/  IMAD.U32 R180, R57, 0x10000, RZ ;  /* 0x0001000039b47824 */ /* 0x000fe400078e00ff */
[----:B------:R-:W-:Y:S01]  /*47f70*/  FADD.FTZ R181, -R231, R211 ;  /* 0x000000d3e7b57221 */ /* 0x000fe20000010100 */
[----:B------:R-:W-:Y:S01]  /*47f80*/  SHF.L.U32 R195, R195, 0x10, RZ ;  /* 0x00000010c3c37819 */ /* 0x000fe200000006ff */
[----:B------:R-:W-:Y:S02]  /*47f90*/  FFMA.FTZ R194, R182, R194, R180 ;  /* 0x000000c2b6c27223 */ /* 0x000fe400000100b4 */
[----:B------:R-:W-:Y:S01]  /*47fa0*/  FMUL.FTZ R181, R232, R181 ;  /* 0x000000b5e8b57220 */ /* 0x000fe20000410000 */
[----:B------:R-:W-:Y:S01]  /*47fb0*/  FADD.FTZ R182, -R231, R212 ;  /* 0x000000d4e7b67221 */ /* 0x000fe20000010100 */
[----:B------:R-:W-:-:S03]  /*47fc0*/  SHF.L.U32 R199, R98, 0x10, RZ ;  /* 0x0000001062c77819 */ /* 0x000fc600000006ff */
[----:B------:R-:W-:Y:S01]  /*47fd0*/  FMUL.FTZ R182, R232, R182 ;  /* 0x000000b6e8b67220 */ /* 0x000fe20000410000 */
[----:B------:R-:W-:Y:S02]  /*47fe0*/  SHF.L.U32 R203, R99, 0x10, RZ ;  /* 0x0000001063cb7819 */ /* 0x000fe400000006ff */
[----:B------:R-:W-:Y:S02]  /*47ff0*/  SHF.L.U32 R196, R92, 0x10, RZ ;  /* 0x000000105cc47819 */ /* 0x000fe400000006ff */
[----:B------:R-:W-:Y:S02]  /*48000*/  SHF.L.U32 R200, R93, 0x10, RZ ;  /* 0x000000105dc87819 */ /* 0x000fe400000006ff */
[----:B------:R-:W-:Y:S02]  /*48010*/  SHF.L.U32 R202, R94, 0x10, RZ ;  /* 0x000000105eca7819 */ /* 0x000fe400000006ff */
[----:B------:R-:W-:Y:S02]  /*48020*/  F2FP.BF16.F32.PACK_AB R149, R148, R149 ;  /* 0x000000959495723e */ /* 0x000fe400000010ff */
[----:B------:R-:W-:-:S02]  /*48030*/  PRMT R205, R54, 0x7632, R205 ;  /* 0x0000763236cd7816 */ /* 0x000fc400000000cd */
[----:B------:R-:W-:Y:S02]  /*48040*/  F2FP.BF16.F32.PACK_AB R148, R147, R146 ;  /* 0x000000929394723e */ /* 0x000fe400000010ff */
[----:B------:R-:W-:Y:S01]  /*48050*/  IADD3 R146, PT, PT, R230, 0x60, RZ ;  /* 0x00000060e6927810 */ /* 0x000fe20007ffe0ff */
[----:B------:R-:W-:Y:S01]  /*48060*/  IMAD.U32 R205, R205, 0x10000, RZ ;  /* 0x00010000cdcd7824 */ /* 0x000fe200078e00ff */
[----:B------:R-:W-:Y:S02]  /*48070*/  F2FP.BF16.F32.PACK_AB R151, R160, R151 ;  /* 0x00000097a097723e */ /* 0x000fe400000010ff */
[----:B------:R-:W-:Y:S01]  /*48080*/  F2FP.BF16.F32.PACK_AB R150, R154, R150 ;  /* 0x000000969a96723e */ /* 0x000fe200000010ff */
[----:B------:R-:W-:Y:S01]  /*48090*/  IMAD.WIDE.U32 R146, R146, 0x10, R234 ;  /* 0x0000001092927825 */ /* 0x000fe200078e00ea */
[----:B------:R-:W-:-:S03]  /*480a0*/  PRMT R154, R95, 0x7632, R154 ;  /* 0x000076325f9a7816 */ /* 0x000fc6000000009a */
[----:B------:R-:W-:Y:S01]  /*480b0*/  FADD.FTZ R206, -R231, R222 ;  /* 0x000000dee7ce7221 */ /* 0x000fe20000010100 */
[----:B------:R-:W-:Y:S01]  /*480c0*/  PRMT R160, R55, 0x7632, R160 ;  /* 0x0000763237a07816 */ /* 0x000fe200000000a0 */
[----:B------:R-:W-:Y:S01]  /*480d0*/  FADD.FTZ R207, -R231, R223 ;  /* 0x000000dfe7cf7221 */ /* 0x000fe20000010100 */
[----:B------:R0:W-:Y:S01]  /*480e0*/  STG.E.128 desc[UR6][R146.64], R148 ;  /* 0x0000009492007986 */ /* 0x0001e2000c101d06 */
[----:B------:R-:W-:Y:S01]  /*480f0*/  FMUL.FTZ R206, R232, R206 ;  /* 0x000000cee8ce7220 */ /* 0x000fe20000410000 */
[----:B------:R-:W-:Y:S01]  /*48100*/  SHF.L.U32 R160, R160, 0x10, RZ ;  /* 0x00000010a0a07819 */ /* 0x000fe200000006ff */
[----:B------:R-:W-:Y:S01]  /*48110*/  FMUL.FTZ R207, R232, R207 ;  /* 0x000000cfe8cf7220 */ /* 0x000fe20000410000 */
[----:B------:R-:W-:Y:S01]  /*48120*/  IMAD.U32 R154, R154, 0x10000, RZ ;  /* 0x000100009a9a7824 */ /* 0x000fe200078e00ff */
[----:B------:R-:W-:Y:S02]  /*48130*/  F2FP.BF16.F32.PACK_AB R162, R178, R162 ;  /* 0x000000a2b2a2723e */ /* 0x000fe400000010ff */
[----:B------:R-:W-:Y:S01]  /*48140*/  IADD3 R178, PT, PT, R230, 0xa0, RZ ;  /* 0x000000a0e6b27810 */ /* 0x000fe20007ffe0ff */
[----:B------:R-:W-:Y:S01]  /*48150*/  FFMA.FTZ R207, R207, R154, R160 ;  /* 0x0000009acfcf7223 */ /* 0x000fe200000100a0 */
[----:B------:R-:W-:-:S02]  /*48160*/  F2FP.BF16.F32.PACK_AB R163, R179, R163 ;  /* 0x000000a3b3a3723e */ /* 0x000fc400000010ff */
[----:B------:R-:W-:Y:S02]  /*48170*/  F2FP.BF16.F32.PACK_AB R161, R156, R161 ;  /* 0x000000a19ca1723e */ /* 0x000fe400000010ff */
[----:B------:R-:W-:Y:S01]  /*48180*/  F2FP.BF16.F32.PACK_AB R160, R153, R152 ;  /* 0x0000009899a0723e */ /* 0x000fe200000010ff */
[----:B0-----:R-:W-:Y:S01]  /*48190*/  VIADD R146, R230, 0x80 ;  /* 0x00000080e6927836 */ /* 0x001fe20000000000 */
[----:B------:R-:W-:-:S03]  /*481a0*/  F2FP.BF16.F32.PACK_AB R151, R174, R172 ;  /* 0x000000acae97723e */ /* 0x000fc600000010ff */
[--C-:B------:R-:W-:Y:S01]  /*481b0*/  IMAD.WIDE.U32 R146, R146, 0x10, R234.reuse ;  /* 0x0000001092927825 */ /* 0x100fe200078e00ea */
[----:B------:R-:W-:Y:S02]  /*481c0*/  F2FP.BF16.F32.PACK_AB R150, R167, R166 ;  /* 0x000000a6a796723e */ /* 0x000fe400000010ff */
[----:B------:R-:W-:Y:S01]  /*481d0*/  F2FP.BF16.F32.PACK_AB R149, R159, R158 ;  /* 0x0000009e9f95723e */ /* 0x000fe200000010ff */
[----:B------:R-:W-:Y:S01]  /*481e0*/  IMAD.WIDE.U32 R178, R178, 0x10, R234 ;  /* 0x00000010b2b27825 */ /* 0x000fe200078e00ea */
[----:B------:R-:W-:Y:S01]  /*481f0*/  F2FP.BF16.F32.PACK_AB R148, R157, R155 ;  /* 0x0000009b9d94723e */ /* 0x000fe200000010ff */
[----:B------:R0:W-:Y:S01]  /*48200*/  STG.E.128 desc[UR6][R146.64], R160 ;  /* 0x000000a092007986 */ /* 0x0001e2000c101d06 */
        /* <DEDUP_REMOVED lines=8> */
[----:B------:R1:W-:Y:S01]  /*48290*/  STG.E.128 desc[UR6][R178.64], R148 ;  /* 0x00000094b2007986 */ /* 0x0003e2000c101d06 */
[----:B0-----:R-:W-:Y:S01]  /*482a0*/  F2FP.BF16.F32.PACK_AB R160, R190, R188 ;  /* 0x000000bcbea0723e */ /* 0x001fe200000010ff */
[----:B--2---:R-:W-:-:S04]  /*482b0*/  IMAD.U32 R180, R187, 0x10000, RZ ;  /* 0x00010000bbb47824 */ /* 0x004fc800078e00ff */
[----:B------:R-:W-:Y:S01]  /*482c0*/  FFMA.FTZ R195, R181, R195, R180 ;  /* 0x000000c3b5c37223 */ /* 0x000fe200000100b4 */
[----:B------:R-:W-:Y:S02]  /*482d0*/  IMAD.U32 R180, R58, 0x10000, RZ ;  /* 0x000100003ab47824 */ /* 0x000fe400078e00ff */
[----:B------:R-:W-:Y:S02]  /*482e0*/  FADD.FTZ R181, -R231, R213 ;  /* 0x000000d5e7b57221 */ /* 0x000fe40000010100 */
[----:B------:R-:W-:Y:S02]  /*482f0*/  FFMA.FTZ R199, R182, R199, R180 ;  /* 0x000000c7b6c77223 */ /* 0x000fe400000100b4 */
[----:B------:R-:W-:Y:S01]  /*48300*/  FMUL.FTZ R181, R232, R181 ;  /* 0x000000b5e8b57220 */ /* 0x000fe20000410000 */
[----:B------:R-:W-:Y:S02]  /*48310*/  IMAD.U32 R180, R185, 0x10000, RZ ;  /* 0x00010000b9b47824 */ /* 0x000fe400078e00ff */
[----:B------:R-:W-:-:S04]  /*48320*/  FADD.FTZ R182, -R231, R214 ;  /* 0x000000d6e7b67221 */ /* 0x000fc80000010100 */
[----:B------:R-:W-:Y:S01]  /*48330*/  FMUL.FTZ R182, R232, R182 ;  /* 0x000000b6e8b67220 */ /* 0x000fe20000410000 */
[----:B------:R-:W-:Y:S02]  /*48340*/  F2FP.BF16.F32.PACK_AB R161, R195, R194 ;  /* 0x000000c2c3a1723e */ /* 0x000fe400000010ff */
[----:B----4-:R-:W-:-:S05]  /*48350*/  SHF.L.U32 R201, R186, 0x10, RZ ;  /* 0x00000010bac97819 */ /* 0x010fca00000006ff */
[----:B------:R-:W-:Y:S01]  /*48360*/  FFMA.FTZ R201, R181, R201, R180 ;  /* 0x000000c9b5c97223 */ /* 0x000fe200000100b4 */
[----:B------:R-:W-:Y:S02]  /*48370*/  IMAD.U32 R180, R59, 0x10000, RZ ;  /* 0x000100003bb47824 */ /* 0x000fe400078e00ff */
[C---:B------:R-:W-:Y:S02]  /*48380*/  FADD.FTZ R181, -R231.reuse, R215 ;  /* 0x000000d7e7b57221 */ /* 0x040fe40000010100 */
[----:B------:R-:W-:Y:S01]  /*48390*/  FFMA.FTZ R203, R182, R203, R180 ;  /* 0x000000cbb6cb7223 */ /* 0x000fe200000100b4 */
[----:B------:R-:W-:Y:S01]  /*483a0*/  SHF.L.U32 R204, R184, 0x10, RZ ;  /* 0x00000010b8cc7819 */ /* 0x000fe200000006ff */
[----:B------:R-:W-:Y:S01]  /*483b0*/  FMUL.FTZ R181, R232, R181 ;  /* 0x000000b5e8b57220 */ /* 0x000fe20000410000 */
[----:B------:R-:W-:-:S04]  /*483c0*/  FADD.FTZ R182, -R231, R216 ;  /* 0x000000d8e7b67221 */ /* 0x000fc80000010100 */
[----:B------:R-:W-:Y:S01]  /*483d0*/  FMUL.FTZ R182, R232, R182 ;  /* 0x000000b6e8b67220 */ /* 0x000fe20000410000 */
[----:B---3--:R-:W-:-:S04]  /*483e0*/  IMAD.U32 R180, R183, 0x10000, RZ ;  /* 0x00010000b7b47824 */ /* 0x008fc800078e00ff */
[----:B------:R-:W-:Y:S01]  /*483f0*/  FFMA.FTZ R204, R181, R204, R180 ;  /* 0x000000ccb5cc7223 */ /* 0x000fe200000100b4 */
[----:B------:R-:W-:Y:S02]  /*48400*/  IMAD.U32 R180, R52, 0x10000, RZ ;  /* 0x0001000034b47824 */ /* 0x000fe400078e00ff */
[----:B------:R-:W-:Y:S02]  /*48410*/  FADD.FTZ R181, -R231, R218 ;  /* 0x000000dae7b57221 */ /* 0x000fe40000010100 */
[----:B------:R-:W-:Y:S02]  /*48420*/  FFMA.FTZ R196, R182, R196, R180 ;  /* 0x000000c4b6c47223 */ /* 0x000fe400000100b4 */
[----:B------:R-:W-:Y:S01]  /*48430*/  FMUL.FTZ R181, R232, R181 ;  /* 0x000000b5e8b57220 */ /* 0x000fe20000410000 */
[----:B------:R-:W-:Y:S02]  /*48440*/  IMAD.U32 R180, R53, 0x10000, RZ ;  /* 0x0001000035b47824 */ /* 0x000fe400078e00ff */
[----:B------:R-:W-:-:S02]  /*48450*/  FADD.FTZ R182, -R231, R220 ;  /* 0x000000dce7b67221 */ /* 0x000fc40000010100 */
[----:B------:R-:W-:Y:S02]  /*48460*/  FFMA.FTZ R200, R181, R200, R180 ;  /* 0x000000c8b5c87223 */ /* 0x000fe400000100b4 */
[----:B------:R-:W-:Y:S01]  /*48470*/  FMUL.FTZ R182, R232, R182 ;  /* 0x000000b6e8b67220 */ /* 0x000fe20000410000 */
[----:B------:R-:W-:Y:S01]  /*48480*/  IMAD.U32 R180, R54, 0x10000, RZ ;  /* 0x0001000036b47824 */ /* 0x000fe200078e00ff */
[----:B------:R-:W-:-:S03]  /*48490*/  PRMT R181, R94, 0x7632, R181 ;  /* 0x000076325eb57816 */ /* 0x000fc600000000b5 */
[----:B------:R-:W-:Y:S01]  /*484a0*/  FFMA.FTZ R202, R182, R202, R180 ;  /* 0x000000cab6ca7223 */ /* 0x000fe200000100b4 */
[----:B------:R-:W-:Y:S01]  /*484b0*/  FADD.FTZ R180, -R231, R221 ;  /* 0x000000dde7b47221 */ /* 0x000fe20000010100 */
[----:B------:R-:W-:-:S03]  /*484c0*/  SHF.L.U32 R181, R181, 0x10, RZ ;  /* 0x00000010b5b57819 */ /* 0x000fc600000006ff */
[----:B------:R-:W-:-:S04]  /*484d0*/  FMUL.FTZ R180, R232, R180 ;  /* 0x000000b4e8b47220 */ /* 0x000fc80000410000 */
[----:B------:R-:W-:Y:S01]  /*484e0*/  FFMA.FTZ R205, R180, R181, R205 ;  /* 0x000000b5b4cd7223 */ /* 0x000fe200000100cd */
[----:B------:R-:W-:Y:S01]  /*484f0*/  SHF.L.U32 R181, R55, 0x10, RZ ;  /* 0x0000001037b57819 */ /* 0x000fe200000006ff */
[----:B------:R-:W-:Y:S01]  /*48500*/  IMAD.U32 R180, R95, 0x10000, RZ ;  /* 0x000100005fb47824 */ /* 0x000fe200078e00ff */
[----:B------:R-:W-:-:S03]  /*48510*/  IADD3 R182, PT, PT, R230, 0xe0, RZ ;  /* 0x000000e0e6b67810 */ /* 0x000fc60007ffe0ff */
[----:B------:R-:W-:Y:S01]  /*48520*/  FFMA.FTZ R206, R206, R180, R181 ;  /* 0x000000b4cece7223 */ /* 0x000fe200000100b5 */
[C---:B------:R-:W-:Y:S01]  /*48530*/  VIADD R180, R230.reuse, 0xc0 ;  /* 0x000000c0e6b47836 */ /* 0x040fe20000000000 */
[C---:B------:R-:W-:Y:S01]  /*48540*/  IADD3 R186, PT, PT, R230.reuse, 0x120, RZ ;  /* 0x00000120e6ba7810 */ /* 0x040fe20007ffe0ff */
[----:B------:R-:W-:Y:S02]  /*48550*/  VIADD R184, R230, 0x100 ;  /* 0x00000100e6b87836 */ /* 0x000fe40000000000 */
        /* <DEDUP_REMOVED lines=10> */
[----:B------:R1:W-:Y:S04]  /*48600*/  STG.E.128 desc[UR6][R180.64], R152 ;  /* 0x00000098b4007986 */ /* 0x0003e8000c101d06 */
[----:B------:R1:W-:Y:S04]  /*48610*/  STG.E.128 desc[UR6][R182.64], R156 ;  /* 0x0000009cb6007986 */ /* 0x0003e8000c101d06 */
[----:B------:R1:W-:Y:S04]  /*48620*/  STG.E.128 desc[UR6][R184.64], R160 ;  /* 0x000000a0b8007986 */ /* 0x0003e8000c101d06 */
[----:B------:R1:W-:Y:S02]  /*48630*/  STG.E.128 desc[UR6][R186.64], R144 ;  /* 0x00000090ba007986 */ /* 0x0003e4000c101d06 */
.L_x_35079:
[----:B------:R-:W-:Y:S05]  /*48640*/  BSYNC.RECONVERGENT B0 ;  /* 0x0000000000007941 */ /* 0x000fea0003800200 */
.L_x_35078:
[----:B-1----:R-:W1:Y:S02]  /*48650*/  LDC.64 R144, c[0x0][0x380] ;  /* 0x0000e000ff907b82 */ /* 0x002e640000000a00 */
[----:B-1----:R-:W-:-:S05]  /*48660*/  IMAD R6, R144, 0x4, R6 ;  /* 0x0000000490067824 */ /* 0x002fca00078e0206 */
[----:B------:R-:W-:-:S13]  /*48670*/  ISETP.GE.AND P0, PT, R6, R145, PT ;  /* 0x000000910600720c */ /* 0x000fda0003f06270 */
[----:B------:R-:W-:Y:S05]  /*48680*/  @!P0 BRA `(.L_x_35080) ;  /* 0xfffffb9000c88947 */ /* 0x000fea000383ffff */
[----:B------:R-:W-:Y:S05]  /*48690*/  EXIT ;  /* 0x000000000000794d */ /* 0x000fea0003800000 */
.L_x_35077:
[----:B0-----:R-:W-:Y:S01]  /*486a0*/  HFMA2 R231, -RZ, RZ, 0, 1.847743988037109375e-06 ;  /* 0x0000001fffe77431 */ /* 0x001fe200000001ff */
[----:B------:R-:W-:Y:S01]  /*486b0*/  BSSY B0, `(.L_x_35081) ;  /* 0x0000007000007945 */ /* 0x000fe20003800000 */
[----:B------:R-:W-:Y:S01]  /*486c0*/  MOV R235, R233 ;  /* 0x000000e900eb7202 */ /* 0x000fe20000000f00 */
[----:B------:R-:W-:Y:S02]  /*486d0*/  IMAD.MOV.U32 R232, RZ, RZ, 0x1 ;  /* 0x00000001ffe87424 */ /* 0x000fe400078e00ff */
[----:B------:R-:W-:-:S07]  /*486e0*/  IMAD.MOV.U32 R230, RZ, RZ, -0x1 ;  /* 0xffffffffffe67424 */ /* 0x000fce00078e00ff */
[----:B-----5:R-:W-:Y:S05]  /*486f0*/  WARPSYNC.COLLECTIVE R230, `(.L_x_35082) ;  /* 0x00000000e6087348 */ /* 0x020fea0003c00000 */
[----:B------:R0:W1:Y:S02]  /*48700*/  SHFL.BFLY P1, R230, R235, R232, R231 ;  /* 0x0c0000e8ebe67389 */ /* 0x00006400000200e7 */
[----:B01---5:R-:W-:Y:S05]  /*48710*/  ENDCOLLECTIVE ;  /* 0x000000000000791b */ /* 0x023fea0003800000 */
.L_x_35082:
[----:B------:R-:W-:Y:S05]  /*48720*/  BSYNC B0 ;  /* 0x0000000000007941 */ /* 0x000fea0003800000 */
.L_x_35081:
        /* <DEDUP_REMOVED lines=9> */
.L_x_35083:
[----:B------:R-:W-:Y:S02]  /*487c0*/  IMAD.MOV.U32 R232, RZ, RZ, 0x4 ;  /* 0x00000004ffe87424 */ /* 0x000fe400078e00ff */
[----:B------:R-:W-:Y:S01]  /*487d0*/  FADD.FTZ R233, R233, R230 ;  /* 0x000000e6e9e97221 */ /* 0x000fe20000010000 */
[----:B------:R-:W-:-:S04]  /*487e0*/  MOV R230, 0xffffffff ;  /* 0xffffffff00e67802 */ /* 0x000fc80000000f00 */
[----:B------:R-:W-:-:S07]  /*487f0*/  MOV R235, R233 ;  /* 0x000000e900eb7202 */ /* 0x000fce0000000f00 */
[----:B------:R-:W-:Y:S05]  /*48800*/  WARPSYNC.COLLECTIVE R230, `(.L_x_35084) ;  /* 0x00000000e6087348 */ /* 0x000fea0003c00000 */
[----:B------:R0:W1:Y:S02]  /*48810*/  SHFL.BFLY P1, R230, R235, R232, R231 ;  /* 0x0c0000e8ebe67389 */ /* 0x00006400000200e7 */
[----:B01----:R-:W-:Y:S05]  /*48820*/  ENDCOLLECTIVE ;  /* 0x000000000000791b */ /* 0x003fea0003800000 */
.L_x_35084:
[----:B------:R-:W-:Y:S02]  /*48830*/  HFMA2 R232, -RZ, RZ, 0, 4.76837158203125e-07 ;  /* 0x00000008ffe87431 */ /* 0x000fe400000001ff */
[----:B------:R-:W-:Y:S01]  /*48840*/  FADD.FTZ R233, R233, R230 ;  /* 0x000000e6e9e97221 */ /* 0x000fe20000010000 */
[----:B------:R-:W-:-:S03]  /*48850*/  IMAD.MOV.U32 R230, RZ, RZ, -0x1 ;  /* 0xffffffffffe67424 */ /* 0x000fc600078e00ff */
[----:B------:R-:W-:-:S07]  /*48860*/  IMAD.MOV.U32 R235, RZ, RZ, R233 ;  /* 0x000000ffffeb7224 */ /* 0x000fce00078e00e9 */
[----:B------:R-:W-:Y:S05]  /*48870*/  WARPSYNC.COLLECTIVE R230, `(.L_x_35085) ;  /* 0x00000000e6087348 */ /* 0x000fea0003c00000 */
[----:B------:R0:W1:Y:S02]  /*48880*/  SHFL.BFLY P1, R230, R235, R232, R231 ;  /* 0x0c0000e8ebe67389 */ /* 0x00006400000200e7 */
[----:B01----:R-:W-:Y:S05]  /*48890*/  ENDCOLLECTIVE ;  /* 0x000000000000791b */ /* 0x003fea0003800000 */
.L_x_35085:
[----:B------:R-:W-:Y:S02]  /*488a0*/  IMAD.MOV.U32 R232, RZ, RZ, 0x10 ;  /* 0x00000010ffe87424 */ /* 0x000fe400078e00ff */
[----:B------:R-:W-:Y:S01]  /*488b0*/  FADD.FTZ R233, R233, R230 ;  /* 0x000000e6e9e97221 */ /* 0x000fe20000010000 */
[----:B------:R-:W-:-:S04]  /*488c0*/  MOV R230, 0xffffffff ;  /* 0xffffffff00e67802 */ /* 0x000fc80000000f00 */
[----:B------:R-:W-:-:S07]  /*488d0*/  MOV R235, R233 ;  /* 0x000000e900eb7202 */ /* 0x000fce0000000f00 */
[----:B------:R-:W-:Y:S05]  /*488e0*/  WARPSYNC.COLLECTIVE R230, `(.L_x_35086) ;  /* 0x00000000e6087348 */ /* 0x000fea0003c00000 */
[----:B------:R0:W1:Y:S02]  /*488f0*/  SHFL.BFLY P1, R230, R235, R232, R231 ;  /* 0x0c0000e8ebe67389 */ /* 0x00006400000200e7 */
[----:B01----:R-:W-:Y:S05]  /*48900*/  ENDCOLLECTIVE ;  /* 0x000000000000791b */ /* 0x003fea0003800000 */
.L_x_35086:
        /* <DEDUP_REMOVED lines=169> */
.L_x_35087:
[----:B------:R-:W-:Y:S02]  /*493a0*/  HFMA2 R232, -RZ, RZ, 0, 1.1920928955078125e-07 ;  /* 0x00000002ffe87431 */ /* 0x000fe400000001ff */
[----:B------:R-:W-:Y:S01]  /*493b0*/  FADD.FTZ R234, R234, R230 ;  /* 0x000000e6eaea7221 */ /* 0x000fe20000010000 */
[----:B------:R-:W-:-:S03]  /*493c0*/  IMAD.MOV.U32 R230, RZ, RZ, -0x1 ;  /* 0xffffffffffe67424 */ /* 0x000fc600078e00ff */
[----:B------:R-:W-:-:S07]  /*493d0*/  IMAD.MOV.U32 R235, RZ, RZ, R234 ;  /* 0x000000ffffeb7224 */ /* 0x000fce00078e00ea */
[----:B------:R-:W-:Y:S05]  /*493e0*/  WARPSYNC.COLLECTIVE R230, `(.L_x_35088) ;  /* 0x00000000e6087348 */ /* 0x000fea0003c00000 */
[----:B------:R0:W1:Y:S02]  /*493f0*/  SHFL.BFLY P1, R230, R235, R232, R231 ;  /* 0x0c0000e8ebe67389 */ /* 0x00006400000200e7 */
[----:B01----:R-:W-:Y:S05]  /*49400*/  ENDCOLLECTIVE ;  /* 0x000000000000791b */ /* 0x003fea0003800000 */
.L_x_35088:
[----:B------:R-:W-:Y:S02]  /*49410*/  IMAD.MOV.U32 R232, RZ, RZ, 0x4 ;  /* 0x00000004ffe87424 */ /* 0x000fe400078e00ff */
[----:B------:R-:W-:Y:S01]  /*49420*/  FADD.FTZ R234, R234, R230 ;  /* 0x000000e6eaea7221 */ /* 0x000fe20000010000 */
[----:B------:R-:W-:-:S04]  /*49430*/  MOV R230, 0xffffffff ;  /* 0xffffffff00e67802 */ /* 0x000fc80000000f00 */
[----:B------:R-:W-:-:S07]  /*49440*/  MOV R235, R234 ;  /* 0x000000ea00eb7202 */ /* 0x000fce0000000f00 */
[----:B------:R-:W-:Y:S05]  /*49450*/  WARPSYNC.COLLECTIVE R230, `(.L_x_35089) ;  /* 0x00000000e6087348 */ /* 0x000fea0003c00000 */
[----:B------:R0:W1:Y:S02]  /*49460*/  SHFL.BFLY P1, R230, R235, R232, R231 ;  /* 0x0c0000e8ebe67389 */ /* 0x00006400000200e7 */
[----:B01----:R-:W-:Y:S05]  /*49470*/  ENDCOLLECTIVE ;  /* 0x000000000000791b */ /* 0x003fea0003800000 */
.L_x_35089:
[----:B------:R-:W-:Y:S02]  /*49480*/  HFMA2 R232, -RZ, RZ, 0, 4.76837158203125e-07 ;  /* 0x00000008ffe87431 */ /* 0x000fe400000001ff */
[----:B------:R-:W-:Y:S01]  /*49490*/  FADD.FTZ R234, R234, R230 ;  /* 0x000000e6eaea7221 */ /* 0x000fe20000010000 */
[----:B------:R-:W-:-:S03]  /*494a0*/  IMAD.MOV.U32 R230, RZ, RZ, -0x1 ;  /* 0xffffffffffe67424 */ /* 0x000fc600078e00ff */
[----:B------:R-:W-:-:S07]  /*494b0*/  IMAD.MOV.U32 R235, RZ, RZ, R234 ;  /* 0x000000ffffeb7224 */ /* 0x000fce00078e00ea */
[----:B------:R-:W-:Y:S05]  /*494c0*/  WARPSYNC.COLLECTIVE R230, `(.L_x_35090) ;  /* 0x00000000e6087348 */ /* 0x000fea0003c00000 */
[----:B------:R0:W1:Y:S02]  /*494d0*/  SHFL.BFLY P1, R230, R235, R232, R231 ;  /* 0x0c0000e8ebe67389 */ /* 0x00006400000200e7 */
[----:B01----:R-:W-:Y:S05]  /*494e0*/  ENDCOLLECTIVE ;  /* 0x000000000000791b */ /* 0x003fea0003800000 */
.L_x_35090:
[----:B------:R-:W-:Y:S02]  /*494f0*/  IMAD.MOV.U32 R232, RZ, RZ, 0x10 ;  /* 0x00000010ffe87424 */ /* 0x000fe400078e00ff */
[----:B------:R-:W-:Y:S01]  /*49500*/  FADD.FTZ R234, R234, R230 ;  /* 0x000000e6eaea7221 */ /* 0x000fe20000010000 */
[----:B------:R-:W-:-:S04]  /*49510*/  MOV R230, 0xffffffff ;  /* 0xffffffff00e67802 */ /* 0x000fc80000000f00 */
[----:B------:R-:W-:-:S07]  /*49520*/  MOV R235, R234 ;  /* 0x000000ea00eb7202 */ /* 0x000fce0000000f00 */
[----:B------:R-:W-:Y:S05]  /*49530*/  WARPSYNC.COLLECTIVE R230, `(.L_x_35091) ;  /* 0x00000000e6087348 */ /* 0x000fea0003c00000 */
[----:B------:R0:W1:Y:S02]  /*49540*/  SHFL.BFLY P1, R230, R235, R232, R231 ;  /* 0x0c0000e8ebe67389 */ /* 0x00006400000200e7 */
[----:B01----:R-:W-:Y:S05]  /*49550*/  ENDCOLLECTIVE ;  /* 0x000000000000791b */ /* 0x003fea0003800000 */
.L_x_35091:
[----:B------:R-:W-:Y:S05]  /*49560*/  BRA `(.L_x_35092) ;  /* 0xffffffcc00387947 */ /* 0x000fea000383ffff */
.L_x_35093:
        /* <DEDUP_REMOVED lines=9> */
.L_x_88479:


//--------------------- .text._ZN10layer_norm13ln_fwd_kernelINS_13Kernel_traitsIf13__nv_bfloat16fS2_fjLj2560ELj1ELj4ELj1ELj16ENS_18Kernel_traits_baseILj2560EfS2_fS2_fjLj128EEEEELb0ELb0ELb0ELb0EEEvNS_9FwdParamsE --------------------------
	.section	.text._ZN10layer_norm13ln_fwd_kernelINS_13Kernel_traitsIf13__nv_bfloat16fS2_fjLj2560ELj1ELj4ELj1ELj16ENS_18Kernel_traits_baseILj2560EfS2_fS2_fjLj128EEEEELb0ELb0ELb0ELb0EEEvNS_9FwdParamsE,"ax",@progbits
	.align	128
        .global         _ZN10layer_norm13ln_fwd_kernelINS_13Kernel_traitsIf13__nv_bfloat16fS2_fjLj2560ELj1ELj4ELj1ELj16ENS_18Kernel_traits_baseILj2560EfS2_fS2_fjLj128EEEEELb0ELb0ELb0ELb0EEEvNS_9FwdParamsE
        .type           _ZN10layer_norm13ln_fwd_kernelINS_13Kernel_traitsIf13__nv_bfloat16fS2_fjLj2560ELj1ELj4ELj1ELj16ENS_18Kernel_traits_baseILj2560EfS2_fS2_fjLj128EEEEELb0ELb0ELb0ELb0EEEvNS_9FwdParamsE,@function
        .size           _ZN10layer_norm13ln_fwd_kernelINS_13Kernel_traitsIf13__nv_bfloat16fS2_fjLj2560ELj1ELj4ELj1ELj16ENS_18Kernel_traits_baseILj2560EfS2_fS2_fjLj128EEEEELb0ELb0ELb0ELb0EEEvNS_9FwdParamsE,(.L_x_88480 - _ZN10layer_norm13ln_fwd_kernelINS_13Kernel_traitsIf13__nv_bfloat16fS2_fjLj2560ELj1ELj4ELj1ELj16ENS_18Kernel_traits_baseILj2560EfS2_fS2_fjLj128EEEEELb0ELb0ELb0ELb0EEEvNS_9FwdParamsE)
        .other          _ZN10layer_norm13ln_fwd_kernelINS_13Kernel_traitsIf13__nv_bfloat16fS2_fjLj2560ELj1ELj4ELj1ELj16ENS_18Kernel_traits_baseILj2560EfS2_fS2_fjLj128EEEEELb0ELb0ELb0ELb0EEEvNS_9FwdParamsE,@"STO_CUDA_ENTRY STV_DEFAULT"
_ZN10layer_norm13ln_fwd_kernelINS_13Kernel_traitsIf13__nv_bfloat16fS2_fjLj2560ELj1ELj4ELj1ELj16ENS_18Kernel_traits_baseILj2560EfS2_fS2_fjLj128EEEEELb0ELb0ELb0ELb0EEEvNS_9FwdParamsE:
.text._ZN10layer_norm13ln_fwd_kernelINS_13Kernel_traitsIf13__nv_bfloat16fS2_fjLj2560ELj1ELj4ELj1ELj16ENS_18Kernel_traits_baseILj2560EfS2_fS2_fjLj128EEEEELb0ELb0ELb0ELb0EEEvNS_9FwdParamsE:
        /* <DEDUP_REMOVED lines=23> */
[----:B------:R-:W-:-:S03]  /*0170*/  MOV R27, R26 ;  /* 0x0000001a001b7202 */ /* 0x000fc60000000f00 */
[----:B------:R-:W0:Y:S01]  /*0180*/  @P3 LDC.64 R2, c[0x0][0x3d0] ;  /* 0x0000f400ff023b82 */ /* 0x000e220000000a00 */
[----:B------:R-:W-:Y:S02]  /*0190*/  ISETP.GE.U32.AND P4, PT, R0, 0xc0, PT ;  /* 0x000000c00000780c */ /* 0x000fe40003f86070 */
[----:B------:R-:W-:-:S05]  /*01a0*/  @P3 LOP3.LUT R27, R26, 0x20, RZ, 0xfc, !PT ;  /* 0x000000201a1b3812 */ /* 0x000fca00078efcff */
[----:B------:R-:W1:Y:S08]  /*01b0*/  @P3 LDC.64 R4, c[0x0][0x438] ;  /* 0x00010e00ff043b82 */ /* 0x000e700000000a00 */
[----:B------:R-:W2:Y:S08]  /*01c0*/  @P5 LDC.64 R6, c[0x0][0x3d0] ;  /* 0x0000f400ff065b82 */ /* 0x000eb00000000a00 */
[----:B------:R-:W3:Y:S01]  /*01d0*/  @P5 LDC.64 R8, c[0x0][0x438] ;  /* 0x00010e00ff085b82 */ /* 0x000ee20000000a00 */
[----:B0-----:R-:W-:-:S05]  /*01e0*/  @P3 IMAD.WIDE.U32 R2, R26, 0x20, R2 ;  /* 0x000000201a023825 */ /* 0x001fca00078e0002 */
[----:B------:R-:W5:Y:S02]  /*01f0*/  @P3 LDG.E.128 R248, desc[UR6][R2.64] ;  /* 0x0000000602f83981 */ /* 0x000f64000c1e1d00 */
[----:B------:R-:W0:Y:S01]  /*0200*/  @P0 LDC.64 R10, c[0x0][0x3d0] ;  /* 0x0000f400ff0a0b82 */ /* 0x000e220000000a00 */
[----:B-1----:R-:W-:Y:S01]  /*0210*/  @P3 IMAD.WIDE.U32 R4, R26, 0x20, R4 ;  /* 0x000000201a043825 */ /* 0x002fe200078e0004 */
[----:B------:R1:W5:Y:S04]  /*0220*/  @P3 LDG.E.128 R244, desc[UR6][R2.64+0x10] ;  /* 0x0000100602f43981 */ /* 0x000368000c1e1d00 */
[----:B------:R-:W5:Y:S02]  /*0230*/  @P3 LD.E.128 R228, desc[UR6][R4.64] ;  /* 0x0000000604e43980 */ /* 0x000f64000c101d00 */
[----:B------:R-:W4:Y:S02]  /*0240*/  @P0 LDC.64 R12, c[0x0][0x438] ;  /* 0x00010e00ff0c0b82 */ /* 0x000f240000000a00 */
[----:B------:R0:W5:Y:S01]  /*0250*/  @P3 LD.E.128 R224, desc[UR6][R4.64+0x10] ;  /* 0x0000100604e03980 */ /* 0x000162000c101d00 */
[----:B------:R-:W-:-:S05]  /*0260*/  ISETP.GE.U32.AND P3, PT, R0, 0xe0, PT ;  /* 0x000000e00000780c */ /* 0x000fca0003f66070 */
[----:B------:R-:W4:Y:S01]  /*0270*/  @P1 LDC.64 R14, c[0x0][0x3d0] ;  /* 0x0000f400ff0e1b82 */ /* 0x000f220000000a00 */
[----:B--2---:R-:W-:-:S07]  /*0280*/  @P5 IMAD.WIDE.U32 R6, R27, 0x20, R6 ;  /* 0x000000201b065825 */ /* 0x004fce00078e0006 */
[----:B------:R-:W2:Y:S01]  /*0290*/  @P1 LDC.64 R16, c[0x0][0x438] ;  /* 0x00010e00ff101b82 */ /* 0x000ea20000000a00 */
[----:B------:R-:W5:Y:S01]  /*02a0*/  @P5 LDG.E.128 R240, desc[UR6][R6.64] ;  /* 0x0000000606f05981 */ /* 0x000f62000c1e1d00 */
[C---:B---3--:R-:W-:Y:S01]  /*02b0*/  @P5 IMAD.WIDE.U32 R8, R27.reuse, 0x20, R8 ;  /* 0x000000201b085825 */ /* 0x048fe200078e0008 */
[C---:B------:R-:W-:Y:S02]  /*02c0*/  ISETP.GE.U32.AND P6, PT, R0.reuse, 0x100, PT ;  /* 0x000001000000780c */ /* 0x040fe40003fc6070 */
[----:B------:R3:W5:Y:S03]  /*02d0*/  @P5 LDG.E.128 R236, desc[UR6][R6.64+0x10] ;  /* 0x0000100606ec5981 */ /* 0x000766000c1e1d00 */
[----:B-1----:R-:W1:Y:S01]  /*02e0*/  @P2 LDC.64 R2, c[0x0][0x3d0] ;  /* 0x0000f400ff022b82 */ /* 0x002e620000000a00 */
[----:B------:R-:W-:Y:S01]  /*02f0*/  @P5 IADD3 R27, PT, PT, R27, 0x20, RZ ;  /* 0x000000201b1b5810 */ /* 0x000fe20007ffe0ff */
[----:B------:R-:W5:Y:S04]  /*0300*/  @P5 LD.E.128 R220, desc[UR6][R8.64] ;  /* 0x0000000608dc5980 */ /* 0x000f68000c101d00 */
[----:B------:R3:W5:Y:S02]  /*0310*/  @P5 LD.E.128 R216, desc[UR6][R8.64+0x10] ;  /* 0x0000100608d85980 */ /* 0x000764000c101d00 */
[----:B------:R-:W1:Y:S01]  /*0320*/  @P2 LDC.64 R18, c[0x0][0x438] ;  /* 0x00010e00ff122b82 */ /* 0x000e620000000a00 */
[----:B------:R-:W-:Y:S01]  /*0330*/  ISETP.GE.U32.AND P5, PT, R0, 0x120, PT ;  /* 0x000001200000780c */ /* 0x000fe20003fa6070 */
[----:B0-----:R-:W-:-:S06]  /*0340*/  @P0 IMAD.WIDE.U32 R10, R27, 0x20, R10 ;  /* 0x000000201b0a0825 */ /* 0x001fcc00078e000a */
[----:B------:R-:W0:Y:S01]  /*0350*/  @P4 LDC.64 R4, c[0x0][0x3d0] ;  /* 0x0000f400ff044b82 */ /* 0x000e220000000a00 */
[----:B----4-:R-:W-:-:S07]  /*0360*/  @P0 IMAD.WIDE.U32 R12, R27, 0x20, R12 ;  /* 0x000000201b0c0825 */ /* 0x010fce00078e000c */
[----:B---3--:R-:W3:Y:S01]  /*0370*/  @P4 LDC.64 R6, c[0x0][0x438] ;  /* 0x00010e00ff064b82 */ /* 0x008ee20000000a00 */
[----:B------:R-:W-:Y:S01]  /*0380*/  @P0 IADD3 R27, PT, PT, R27, 0x20, RZ ;  /* 0x000000201b1b0810 */ /* 0x000fe20007ffe0ff */
[----:B------:R-:W5:Y:S04]  /*0390*/  @P0 LDG.E.128 R212, desc[UR6][R10.64] ;  /* 0x000000060ad40981 */ /* 0x000f68000c1e1d00 */
[----:B------:R4:W5:Y:S02]  /*03a0*/  @P0 LDG.E.128 R208, desc[UR6][R10.64+0x10] ;  /* 0x000010060ad00981 */ /* 0x000964000c1e1d00 */
[----:B------:R-:W3:Y:S01]  /*03b0*/  @P3 LDC.64 R20, c[0x0][0x3d0] ;  /* 0x0000f400ff143b82 */ /* 0x000ee20000000a00 */
[C---:B------:R-:W-:Y:S01]  /*03c0*/  @P1 IMAD.WIDE.U32 R14, R27.reuse, 0x20, R14 ;  /* 0x000000201b0e1825 */ /* 0x040fe200078e000e */
[----:B------:R-:W5:Y:S06]  /*03d0*/  @P0 LD.E.128 R204, desc[UR6][R12.64] ;  /* 0x000000060ccc0980 */ /* 0x000f6c000c101d00 */
[----:B------:R-:W3:Y:S01]  /*03e0*/  @P3 LDC.64 R8, c[0x0][0x438] ;  /* 0x00010e00ff083b82 */ /* 0x000ee20000000a00 */
[C---:B--2---:R-:W-:Y:S01]  /*03f0*/  @P1 IMAD.WIDE.U32 R16, R27.reuse, 0x20, R16 ;  /* 0x000000201b101825 */ /* 0x044fe200078e0010 */
[----:B------:R-:W-:Y:S01]  /*0400*/  @P1 IADD3 R27, PT, PT, R27, 0x20, RZ ;  /* 0x000000201b1b1810 */ /* 0x000fe20007ffe0ff */
[----:B------:R2:W5:Y:S05]  /*0410*/  @P0 LD.E.128 R200, desc[UR6][R12.64+0x10] ;  /* 0x000010060cc80980 */ /* 0x00056a000c101d00 */
[----:B----4-:R-:W4:Y:S01]  /*0420*/  @P6 LDC.64 R10, c[0x0][0x3d0] ;  /* 0x0000f400ff0a6b82 */ /* 0x010f220000000a00 */
[C---:B-1----:R-:W-:Y:S01]  /*0430*/  @P2 IMAD.WIDE.U32 R2, R27.reuse, 0x20, R2 ;  /* 0x000000201b022825 */ /* 0x042fe200078e0002 */
[----:B------:R1:W5:Y:S06]  /*0440*/  @P1 LDG.E.128 R196, desc[UR6][R14.64] ;  /* 0x000000060ec41981 */ /* 0x00036c000c1e1d00 */
[----:B------:R-:W1:Y:S01]  /*0450*/  @P6 LDC.64 R22, c[0x0][0x438] ;  /* 0x00010e00ff166b82 */ /* 0x000e620000000a00 */
[C---:B------:R-:W-:Y:S01]  /*0460*/  @P2 IMAD.WIDE.U32 R18, R27.reuse, 0x20, R18 ;  /* 0x000000201b122825 */ /* 0x040fe200078e0012 */
[----:B------:R-:W-:Y:S01]  /*0470*/  @P2 IADD3 R27, PT, PT, R27, 0x20, RZ ;  /* 0x000000201b1b2810 */ /* 0x000fe20007ffe0ff */
[----:B------:R1:W5:Y:S04]  /*0480*/  @P1 LDG.E.128 R192, desc[UR6][R14.64+0x10] ;  /* 0x000010060ec01981 */ /* 0x000368000c1e1d00 */
[----:B------:R1:W5:Y:S01]  /*0490*/  @P1 LD.E.128 R188, desc[UR6][R16.64] ;  /* 0x0000000610bc1980 */ /* 0x000362000c101d00 */
[----:B--2---:R-:W2:Y:S01]  /*04a0*/  @P5 LDC.64 R12, c[0x0][0x3d0] ;  /* 0x0000f400ff0c5b82 */ /* 0x004ea20000000a00 */
[----:B0-----:R-:W-:-:S02]  /*04b0*/  @P4 IMAD.WIDE.U32 R4, R27, 0x20, R4 ;  /* 0x000000201b044825 */ /* 0x001fc400078e0004 */
[----:B------:R0:W5:Y:S05]  /*04c0*/  @P1 LD.E.128 R184, desc[UR6][R16.64+0x10] ;  /* 0x0000100610b81980 */ /* 0x00016a000c101d00 */
[----:B------:R-:W0:Y:S01]  /*04d0*/  @P5 LDC.64 R24, c[0x0][0x438] ;  /* 0x00010e00ff185b82 */ /* 0x000e220000000a00 */
[C---:B---3--:R-:W-:Y:S01]  /*04e0*/  @P4 IMAD.WIDE.U32 R6, R27.reuse, 0x20, R6 ;  /* 0x000000201b064825 */ /* 0x048fe200078e0006 */
[----:B------:R-:W-:Y:S01]  /*04f0*/  @P4 IADD3 R27, PT, PT, R27, 0x20, RZ ;  /* 0x000000201b1b4810 */ /* 0x000fe20007ffe0ff */
[----:B------:R3:W5:Y:S04]  /*0500*/  @P2 LDG.E.128 R180, desc[UR6][R2.64] ;  /* 0x0000000602b42981 */ /* 0x000768000c1e1d00 */
[C---:B------:R-:W-:Y:S01]  /*0510*/  @P3 IMAD.WIDE.U32 R20, R27.reuse, 0x20, R20 ;  /* 0x000000201b143825 */ /* 0x040fe200078e0014 */
[----:B------:R3:W5:Y:S03]  /*0520*/  @P2 LDG.E.128 R176, desc[UR6][R2.64+0x10] ;  /* 0x0000100602b02981 */ /* 0x000766000c1e1d00 */
[C---:B------:R-:W-:Y:S01]  /*0530*/  @P3 IMAD.WIDE.U32 R8, R27.reuse, 0x20, R8 ;  /* 0x000000201b083825 */ /* 0x040fe200078e0008 */
[----:B------:R-:W-:Y:S01]  /*0540*/  @P3 IADD3 R27, PT, PT, R27, 0x20, RZ ;  /* 0x000000201b1b3810 */ /* 0x000fe20007ffe0ff */
[----:B------:R3:W5:Y:S04]  /*0550*/  @P2 LD.E.128 R172, desc[UR6][R18.64] ;  /* 0x0000000612ac2980 */ /* 0x000768000c101d00 */
[C---:B----4-:R-:W-:Y:S01]  /*0560*/  @P6 IMAD.WIDE.U32 R10, R27.reuse, 0x20, R10 ;  /* 0x000000201b0a6825 */ /* 0x050fe200078e000a */
[----:B------:R3:W5:Y:S03]  /*0570*/  @P2 LD.E.128 R168, desc[UR6][R18.64+0x10] ;  /* 0x0000100612a82980 */ /* 0x000766000c101d00 */
[C---:B-1----:R-:W-:Y:S01]  /*0580*/  @P6 IMAD.WIDE.U32 R22, R27.reuse, 0x20, R22 ;  /* 0x000000201b166825 */ /* 0x042fe200078e0016 */
[----:B------:R-:W-:Y:S01]  /*0590*/  @P6 IADD3 R27, PT, PT, R27, 0x20, RZ ;  /* 0x000000201b1b6810 */ /* 0x000fe20007ffe0ff */
[----:B------:R3:W5:Y:S04]  /*05a0*/  @P4 LDG.E.128 R164, desc[UR6][R4.64] ;  /* 0x0000000604a44981 */ /* 0x000768000c1e1d00 */
[C---:B--2---:R-:W-:Y:S01]  /*05b0*/  @P5 IMAD.WIDE.U32 R12, R27.reuse, 0x20, R12 ;  /* 0x000000201b0c5825 */ /* 0x044fe200078e000c */
[----:B------:R3:W5:Y:S03]  /*05c0*/  @P4 LDG.E.128 R160, desc[UR6][R4.64+0x10] ;  /* 0x0000100604a04981 */ /* 0x000766000c1e1d00 */
[----:B0-----:R-:W-:Y:S01]  /*05d0*/  @P5 IMAD.WIDE.U32 R24, R27, 0x20, R24 ;  /* 0x000000201b185825 */ /* 0x001fe200078e0018 */
        /* <DEDUP_REMOVED lines=26> */
.L_x_35095:
        /* <DEDUP_REMOVED lines=16> */
[C---:B-1----:R-:W-:Y:S01]  /*0880*/  @P6 IMAD.WIDE.U32 R2, R19.reuse, 0x20, R6 ;  /* 0x0000002013026825 */ /* 0x042fe200078e0006 */
[----:B------:R1:W5:Y:S01]  /*0890*/  @P1 LDG.E.128 R244, desc[UR6][R4.64+0x10] ;  /* 0x0000100604f41981 */ /* 0x000362000c1e1d00 */
[C---:B------:R-:W-:Y:S02]  /*08a0*/  ISETP.GE.U32.AND P1, PT, R0.reuse, 0x100, PT ;  /* 0x000001000000780c */ /* 0x040fe40003f26070 */
[----:B------:R-:W-:Y:S01]  /*08b0*/  @P6 IADD3 R19, PT, PT, R19, 0x20, RZ ;  /* 0x0000002013136810 */ /* 0x000fe20007ffe0ff */
[----:B------:R-:W5:Y:S02]  /*08c0*/  @P6 LDG.E.128 R240, desc[UR6][R2.64] ;  /* 0x0000000602f06981 */ /* 0x000f64000c1e1d00 */
[----:B------:R-:W4:Y:S02]  /*08d0*/  @P3 LDC.64 R6, c[0x0][0x3d0] ;  /* 0x0000f400ff063b82 */ /* 0x000f240000000a00 */
[----:B------:R4:W5:Y:S01]  /*08e0*/  @P6 LDG.E.128 R236, desc[UR6][R2.64+0x10] ;  /* 0x0000100602ec6981 */ /* 0x000962000c1e1d00 */
[----:B--2---:R-:W-:Y:S01]  /*08f0*/  @P5 IMAD.WIDE.U32 R8, R19, 0x20, R8 ;  /* 0x0000002013085825 */ /* 0x004fe200078e0008 */
[----:B------:R-:W-:-:S02]  /*0900*/  ISETP.GE.U32.AND P6, PT, R0, 0x120, PT ;  /* 0x000001200000780c */ /* 0x000fc40003fc6070 */
[----:B------:R-:W-:Y:S02]  /*0910*/  @P5 IADD3 R19, PT, PT, R19, 0x20, RZ ;  /* 0x0000002013135810 */ /* 0x000fe40007ffe0ff */
[----:B------:R-:W2:Y:S01]  /*0920*/  @P2 LDC.64 R14, c[0x0][0x3d0] ;  /* 0x0000f400ff0e2b82 */ /* 0x000ea20000000a00 */
[----:B------:R0:W5:Y:S02]  /*0930*/  @P5 LDG.E.128 R212, desc[UR6][R8.64] ;  /* 0x0000000608d45981 */ /* 0x000164000c1e1d00 */
[C---:B---3--:R-:W-:Y:S02]  /*0940*/  @P0 IMAD.WIDE.U32 R10, R19.reuse, 0x20, R10 ;  /* 0x00000020130a0825 */ /* 0x048fe400078e000a */
[----:B------:R3:W5:Y:S01]  /*0950*/  @P5 LDG.E.128 R208, desc[UR6][R8.64+0x10] ;  /* 0x0000100608d05981 */ /* 0x000762000c1e1d00 */
[----:B------:R-:W-:Y:S02]  /*0960*/  ISETP.GE.U32.AND P5, PT, R0, 0x140, PT ;  /* 0x000001400000780c */ /* 0x000fe40003fa6070 */
[----:B-1----:R-:W1:Y:S01]  /*0970*/  @P1 LDC.64 R4, c[0x0][0x3d0] ;  /* 0x0000f400ff041b82 */ /* 0x002e620000000a00 */
[----:B------:R-:W-:Y:S01]  /*0980*/  @P0 IADD3 R19, PT, PT, R19, 0x20, RZ ;  /* 0x0000002013130810 */ /* 0x000fe20007ffe0ff */
[----:B------:R3:W5:Y:S04]  /*0990*/  @P0 LDG.E.128 R196, desc[UR6][R10.64] ;  /* 0x000000060ac40981 */ /* 0x000768000c1e1d00 */
[C---:B0-----:R-:W-:Y:S01]  /*09a0*/  @P4 IMAD.WIDE.U32 R12, R19.reuse, 0x20, R12 ;  /* 0x00000020130c4825 */ /* 0x041fe200078e000c */
[----:B------:R-:W-:Y:S01]  /*09b0*/  @P4 IADD3 R19, PT, PT, R19, 0x20, RZ ;  /* 0x0000002013134810 */ /* 0x000fe20007ffe0ff */
[----:B------:R-:W0:Y:S01]  /*09c0*/  @P6 LDC.64 R16, c[0x0][0x3d0] ;  /* 0x0000f400ff106b82 */ /* 0x000e220000000a00 */
[----:B------:R3:W5:Y:S03]  /*09d0*/  @P0 LDG.E.128 R192, desc[UR6][R10.64+0x10] ;  /* 0x000010060ac00981 */ /* 0x000766000c1e1d00 */
[C---:B----4-:R-:W-:Y:S01]  /*09e0*/  @P3 IMAD.WIDE.U32 R6, R19.reuse, 0x20, R6 ;  /* 0x0000002013063825 */ /* 0x050fe200078e0006 */
[----:B------:R-:W-:Y:S01]  /*09f0*/  @P3 IADD3 R19, PT, PT, R19, 0x20, RZ ;  /* 0x0000002013133810 */ /* 0x000fe20007ffe0ff */
[----:B------:R3:W5:Y:S02]  /*0a00*/  @P4 LDG.E.128 R180, desc[UR6][R12.64] ;  /* 0x000000060cb44981 */ /* 0x000764000c1e1d00 */
[----:B------:R-:W4:Y:S02]  /*0a10*/  @P5 LDC.64 R2, c[0x0][0x3d0] ;  /* 0x0000f400ff025b82 */ /* 0x000f240000000a00 */
[C---:B--2---:R-:W-:Y:S01]  /*0a20*/  @P2 IMAD.WIDE.U32 R14, R19.reuse, 0x20, R14 ;  /* 0x00000020130e2825 */ /* 0x044fe200078e000e */
[----:B------:R-:W-:Y:S01]  /*0a30*/  @P2 IADD3 R19, PT, PT, R19, 0x20, RZ ;  /* 0x0000002013132810 */ /* 0x000fe20007ffe0ff */
[----:B------:R3:W5:Y:S04]  /*0a40*/  @P4 LDG.E.128 R176, desc[UR6][R12.64+0x10] ;  /* 0x000010060cb04981 */ /* 0x000768000c1e1d00 */
[C---:B-1----:R-:W-:Y:S01]  /*0a50*/  @P1 IMAD.WIDE.U32 R4, R19.reuse, 0x20, R4 ;  /* 0x0000002013041825 */ /* 0x042fe200078e0004 */
[----:B------:R-:W-:Y:S01]  /*0a60*/  @P1 IADD3 R19, PT, PT, R19, 0x20, RZ ;  /* 0x0000002013131810 */ /* 0x000fe20007ffe0ff */
[----:B------:R3:W5:Y:S04]  /*0a70*/  @P3 LDG.E.128 R164, desc[UR6][R6.64] ;  /* 0x0000000606a43981 */ /* 0x000768000c1e1d00 */
[----:B------:R3:W5:Y:S01]  /*0a80*/  @P3 LDG.E.128 R160, desc[UR6][R6.64+0x10] ;  /* 0x0000100606a03981 */ /* 0x000762000c1e1d00 */
[C---:B0-----:R-:W-:Y:S01]  /*0a90*/  @P6 IMAD.WIDE.U32 R16, R19.reuse, 0x20, R16 ;  /* 0x0000002013106825 */ /* 0x041fe200078e0010 */
[----:B------:R-:W-:-:S02]  /*0aa0*/  @P6 IADD3 R19, PT, PT, R19, 0x20, RZ ;  /* 0x0000002013136810 */ /* 0x000fc40007ffe0ff */
[----:B------:R3:W5:Y:S04]  /*0ab0*/  @P2 LDG.E.128 R148, desc[UR6][R14.64] ;  /* 0x000000060e942981 */ /* 0x000768000c1e1d00 */
[----:B------:R3:W5:Y:S01]  /*0ac0*/  @P2 LDG.E.128 R144, desc[UR6][R14.64+0x10] ;  /* 0x000010060e902981 */ /* 0x000762000c1e1d00 */
[----:B----4-:R-:W-:-:S03]  /*0ad0*/  @P5 IMAD.WIDE.U32 R2, R19, 0x20, R2 ;  /* 0x0000002013025825 */ /* 0x010fc600078e0002 */
[----:B------:R3:W5:Y:S04]  /*0ae0*/  @P1 LDG.E.128 R132, desc[UR6][R4.64] ;  /* 0x0000000604841981 */ /* 0x000768000c1e1d00 */
[----:B------:R3:W5:Y:S04]  /*0af0*/  @P1 LDG.E.128 R128, desc[UR6][R4.64+0x10] ;  /* 0x0000100604801981 */ /* 0x000768000c1e1d00 */
        /* <DEDUP_REMOVED lines=43> */
[----:B---3--:R-:W-:-:S07]  /*0db0*/  @P5 CS2R R92, SRZ ;  /* 0x00000000005c5805 */ /* 0x008fce000001ff00 */
.L_x_35096:
[----:B------:R-:W-:Y:S05]  /*0dc0*/  BSYNC.RECONVERGENT B0 ;  /* 0x0000000000007941 */ /* 0x000fea0003800200 */
.L_x_35094:
[----:B------:R-:W1:Y:S02]  /*0dd0*/  LDCU UR4, c[0x0][0x384] ;  /* 0x00007080ff0477ac */ /* 0x000e640008000800 */
[----:B-1----:R-:W-:-:S13]  /*0de0*/  ISETP.GE.AND P0, PT, R252, UR4, PT ;  /* 0x00000004fc007c0c */ /* 0x002fda000bf06270 */
[----:B------:R-:W-:Y:S05]  /*0df0*/  @P0 EXIT ;  /* 0x000000000000094d */ /* 0x000fea0003800000 */
[----:B------:R-:W1:Y:S01]  /*0e00*/  LDCU.64 UR4, c[0x0][0x3e0] ;  /* 0x00007c00ff0477ac */ /* 0x000e620008000a00 */
[----:B------:R-:W2:Y:S01]  /*0e10*/  LDCU UR12, c[0x0][0x388] ;  /* 0x00007100ff0c77ac */ /* 0x000ea20008000800 */
[----:B------:R-:W3:Y:S01]  /*0e20*/  LDCU.U8 UR10, c[0x0][0x410] ;  /* 0x00008200ff0a77ac */ /* 0x000ee20008000000 */
[----:B------:R-:W4:Y:S01]  /*0e30*/  LDCU UR11, c[0x0][0x448] ;  /* 0x00008900ff0b77ac */ /* 0x000f220008000800 */
[----:B------:R-:W0:Y:S01]  /*0e40*/  LDCU.64 UR8, c[0x0][0x3a0] ;  /* 0x00007400ff0877ac */ /* 0x000e220008000a00 */
[----:B-1----:R-:W-:-:S04]  /*0e50*/  UISETP.NE.U32.AND UP0, UPT, UR4, URZ, UPT ;  /* 0x000000ff0400728c */ /* 0x002fc8000bf05070 */
[----:B0-234-:R-:W-:-:S11]  /*0e60*/  UISETP.NE.AND.EX UP0, UPT, UR5, URZ, UPT, UP0 ;  /* 0x000000ff0500728c */ /* 0x01dfd6000bf05300 */
.L_x_35158:
[----:B------:R-:W0:Y:S01]  /*0e70*/  @UP0 LDCU.64 UR4, c[0x0][0x3e0] ;  /* 0x00007c00ff0407ac */ /* 0x000e220008000a00 */
[----:B------:R-:W-:Y:S01]  /*0e80*/  PLOP3.LUT P0, PT, PT, PT, UP0, 0x80, 0x8 ;  /* 0x000000000008781c */ /* 0x000fe20003f0f008 */
[----:B--234-:R-:W-:Y:S01]  /*0e90*/  HFMA2 R7, -RZ, RZ, 0, 1.1920928955078125e-07 ;  /* 0x00000002ff077431 */ /* 0x01cfe200000001ff */
[----:B------:R-:W-:-:S11]  /*0ea0*/  PLOP3.LUT P1, PT, PT, PT, UP0, 0x80, 0x8 ;  /* 0x000000000008781c */ /* 0x000fd60003f2f008 */
[----:B0-----:R-:W-:-:S06]  /*0eb0*/  @P0 IMAD.WIDE R6, R252, R7, UR4 ;  /* 0x00000004fc060e25 */ /* 0x001fcc000f8e0207 */
[----:B------:R-:W2:Y:S01]  /*0ec0*/  @P1 LDG.E.U16 R6, desc[UR6][R6.64] ;  /* 0x0000000606061981 */ /* 0x000ea2000c1e1500 */
[----:B------:R-:W-:Y:S01]  /*0ed0*/  IMAD R2, R252, UR12, RZ ;  /* 0x0000000cfc027c24 */ /* 0x000fe2000f8e02ff */
[----:B------:R-:W-:Y:S01]  /*0ee0*/  ISETP.GE.U32.AND P4, PT, R0, 0x20, PT ;  /* 0x000000200000780c */ /* 0x000fe20003f86070 */
[----:B------:R-:W-:Y:S01]  /*0ef0*/  BSSY.RECONVERGENT B0, `(.L_x_35097) ;  /* 0x0000043000007945 */ /* 0x000fe20003800200 */
[----:B------:R-:W0:Y:S01]  /*0f00*/  S2R R4, SR_TID.X ;  /* 0x0000000000047919 */ /* 0x000e220000002100 */
[----:B------:R-:W-:Y:S02]  /*0f10*/  PLOP3.LUT P0, PT, PT, PT, UP0, 0x80, 0x8 ;  /* 0x000000000008781c */ /* 0x000fe40003f0f008 */
[----:B------:R-:W-:-:S04]  /*0f20*/  SHF.R.S32.HI R5, RZ, 0x1f, R2 ;  /* 0x0000001fff057819 */ /* 0x000fc80000011402 */
[----:B------:R-:W-:Y:S02]  /*0f30*/  LEA.HI R2, R5, R2, RZ, 0x3 ;  /* 0x0000000205027211 */ /* 0x000fe400078f18ff */
[----:B0-----:R-:W-:-:S04]  /*0f40*/  LOP3.LUT R4, R4, 0x1f, RZ, 0xc0, !PT ;  /* 0x0000001f04047812 */ /* 0x001fc800078ec0ff */
[----:B------:R-:W-:Y:S02]  /*0f50*/  LEA.HI.SX32 R2, R2, R4, 0x1d ;  /* 0x0000000402027211 */ /* 0x000fe400078feaff */
[----:B------:R-:W-:Y:S02]  /*0f60*/  MOV R4, 0x3f800000 ;  /* 0x3f80000000047802 */ /* 0x000fe40000000f00 */
[----:B------:R-:W-:Y:S02]  /*0f70*/  MOV R5, R2 ;  /* 0x0000000200057202 */ /* 0x000fe40000000f00 */
[----:B--2---:R-:W-:Y:S01]  /*0f80*/  @P0 SHF.L.U32 R4, R6, 0x10, RZ ;  /* 0x0000001006040819 */ /* 0x004fe200000006ff */
        /* <DEDUP_REMOVED lines=11> */
[C---:B-----5:R-:W-:Y:S02]  /*1040*/  SHF.L.U32 R5, R80.reuse, 0x10, RZ ;  /* 0x0000001050057819 */ /* 0x060fe400000006ff */
[----:B------:R-:W-:Y:S02]  /*1050*/  PRMT R80, R80, 0x7632, R80 ;  /* 0x0000763250507816 */ /* 0x000fe40000000050 */
[----:B------:R-:W-:Y:S02]  /*1060*/  PRMT R7, R83, 0x7632, R7 ;  /* 0x0000763253077816 */ /* 0x000fe40000000007 */
[----:B------:R-:W-:-:S02]  /*1070*/  SHF.L.U32 R80, R80, 0x10, RZ ;  /* 0x0000001050507819 */ /* 0x000fc400000006ff */
[----:B------:R-:W-:Y:S01]  /*1080*/  SHF.L.U32 R83, R83, 0x10, RZ ;  /* 0x0000001053537819 */ /* 0x000fe200000006ff */
[-C--:B--2---:R-:W-:Y:S01]  /*1090*/  FFMA.FTZ R84, R5, R4.reuse, R84 ;  /* 0x0000000405547223 */ /* 0x084fe20000010054 */
[C---:B------:R-:W-:Y:S01]  /*10a0*/  PRMT R5, R81.reuse, 0x7632, R5 ;  /* 0x0000763251057816 */ /* 0x040fe20000000005 */
[-C--:B------:R-:W-:Y:S01]  /*10b0*/  FFMA.FTZ R85, R80, R4.reuse, R85 ;  /* 0x0000000450557223 */ /* 0x080fe20000010055 */
[----:B------:R-:W-:Y:S02]  /*10c0*/  SHF.L.U32 R81, R81, 0x10, RZ ;  /* 0x0000001051517819 */ /* 0x000fe400000006ff */
[----:B------:R-:W-:Y:S02]  /*10d0*/  SHF.L.U32 R6, R5, 0x10, RZ ;  /* 0x0000001005067819 */ /* 0x000fe400000006ff */
[----:B------:R-:W-:Y:S01]  /*10e0*/  SHF.L.U32 R5, R82, 0x10, RZ ;  /* 0x0000001052057819 */ /* 0x000fe200000006ff */
[-C--:B------:R-:W-:Y:S02]  /*10f0*/  FFMA.FTZ R86, R81, R4.reuse, R86 ;  /* 0x0000000451567223 */ /* 0x080fe40000010056 */
[-C--:B------:R-:W-:Y:S01]  /*1100*/  FFMA.FTZ R87, R6, R4.reuse, R87 ;  /* 0x0000000406577223 */ /* 0x080fe20000010057 */
[----:B------:R-:W-:Y:S01]  /*1110*/  PRMT R6, R82, 0x7632, R6 ;  /* 0x0000763252067816 */ /* 0x000fe20000000006 */
[----:B---3--:R-:W-:-:S03]  /*1120*/  FFMA.FTZ R80, R5, R4, R232 ;  /* 0x0000000405507223 */ /* 0x008fc600000100e8 */
[----:B------:R-:W-:Y:S02]  /*1130*/  SHF.L.U32 R82, R6, 0x10, RZ ;  /* 0x0000001006527819 */ /* 0x000fe400000006ff */
[----:B------:R-:W-:-:S03]  /*1140*/  SHF.L.U32 R6, R7, 0x10, RZ ;  /* 0x0000001007067819 */ /* 0x000fc600000006ff */
[-C--:B------:R-:W-:Y:S01]  /*1150*/  FFMA.FTZ R81, R82, R4.reuse, R233 ;  /* 0x0000000452517223 */ /* 0x080fe200000100e9 */
[-C--:B------:R-:W-:Y:S01]  /*1160*/  FFMA.FTZ R82, R83, R4.reuse, R234 ;  /* 0x0000000453527223 */ /* 0x080fe200000100ea */
[----:B------:R-:W-:Y:S01]  /*1170*/  FFMA.FTZ R83, R6, R4, R235 ;  /* 0x0000000406537223 */ /* 0x000fe200000100eb */
[----:B------:R-:W-:Y:S06]  /*1180*/  BRA `(.L_x_35100) ;  /* 0x0000000000507947 */ /* 0x000fec0003800000 */
.L_x_35099:
[----:B-----5:R-:W-:Y:S02]  /*1190*/  PRMT R87, R80, 0x7632, R87 ;  /* 0x0000763250577816 */ /* 0x020fe40000000057 */
[----:B------:R-:W-:Y:S02]  /*11a0*/  PRMT R233, R81, 0x7632, R233 ;  /* 0x0000763251e97816 */ /* 0x000fe400000000e9 */
[----:B------:R-:W-:Y:S02]  /*11b0*/  PRMT R235, R82, 0x7632, R235 ;  /* 0x0000763252eb7816 */ /* 0x000fe400000000eb */
[C---:B------:R-:W-:Y:S02]  /*11c0*/  PRMT R6, R83.reuse, 0x7632, R6 ;  /* 0x0000763253067816 */ /* 0x040fe40000000006 */
        /* <DEDUP_REMOVED lines=16> */
.L_x_35100:
[----:B------:R-:W0:Y:S01]  /*12d0*/  LDC.64 R6, c[0x0][0x3a8] ;  /* 0x0000ea00ff067b82 */ /* 0x000e220000000a00 */
[C---:B------:R-:W-:Y:S01]  /*12e0*/  IADD3 R5, PT, PT, R2.reuse, 0x20, RZ ;  /* 0x0000002002057810 */ /* 0x040fe20007ffe0ff */
[----:B0-----:R-:W-:-:S05]  /*12f0*/  IMAD.WIDE.U32 R6, R2, 0x20, R6 ;  /* 0x0000002002067825 */ /* 0x001fca00078e0006 */
[----:B------:R0:W-:Y:S04]  /*1300*/  STG.E.128 desc[UR6][R6.64], R84 ;  /* 0x0000005406007986 */ /* 0x0001e8000c101d06 */
[----:B------:R0:W-:Y:S02]  /*1310*/  STG.E.128 desc[UR6][R6.64+0x10], R80 ;  /* 0x0000105006007986 */ /* 0x0001e4000c101d06 */
.L_x_35098:
[----:B------:R-:W-:Y:S05]  /*1320*/  BSYNC.RECONVERGENT B0 ;  /* 0x0000000000007941 */ /* 0x000fea0003800200 */
.L_x_35097:
[----:B------:R-:W-:Y:S01]  /*1330*/  ISETP.GE.U32.AND P0, PT, R0, 0x40, PT ;  /* 0x000000400000780c */ /* 0x000fe20003f06070 */
[----:B------:R-:W-:Y:S01]  /*1340*/  BSSY.RECONVERGENT B0, `(.L_x_35101) ;  /* 0x000003c000007945 */ /* 0x000fe20003800200 */
[----:B------:R-:W-:-:S11]  /*1350*/  LOP3.LUT R3, R3, 0xfffff7ff, RZ, 0xc0, !PT ;  /* 0xfffff7ff03037812 */ /* 0x000fd600078ec0ff */
[----:B------:R-:W-:Y:S01]  /*1360*/  @P0 LOP3.LUT R3, R3, 0x800, RZ, 0xfc, !PT ;  /* 0x0000080003030812 */ /* 0x000fe200078efcff */
[----:B------:R-:W-:Y:S06]  /*1370*/  @!P0 BRA `(.L_x_35102) ;  /* 0x0000000000e08947 */ /* 0x000fec0003800000 */
[----:B------:R-:W1:Y:S02]  /*1380*/  LDC.64 R72, c[0x0][0x390] ;  /* 0x0000e400ff487b82 */ /* 0x000e640000000a00 */
[----:B-1----:R-:W-:-:S06]  /*1390*/  IMAD.WIDE.U32 R72, R5, 0x10, R72 ;  /* 0x0000001005487825 */ /* 0x002fcc00078e0048 */
[----:B------:R-:W5:Y:S01]  /*13a0*/  LDG.E.128 R72, desc[UR6][R72.64] ;  /* 0x0000000648487981 */ /* 0x000f62000c1e1d00 */
[----:B------:R-:W-:-:S04]  /*13b0*/  UISETP.NE.U32.AND UP1, UPT, UR8, URZ, UPT ;  /* 0x000000ff0800728c */ /* 0x000fc8000bf25070 */
[----:B------:R-:W-:-:S09]  /*13c0*/  UISETP.NE.AND.EX UP1, UPT, UR9, URZ, UPT, UP1 ;  /* 0x000000ff0900728c */ /* 0x000fd2000bf25310 */
[----:B------:R-:W-:Y:S05]  /*13d0*/  BRA.U !UP1, `(.L_x_35103) ;  /* 0x0000000109647547 */ /* 0x000fea000b800000 */
[----:B0-----:R-:W0:Y:S02]  /*13e0*/  LDC.64 R6, c[0x0][0x3a0] ;  /* 0x0000e800ff067b82 */ /* 0x001e240000000a00 */
[----:B0-----:R-:W-:-:S05]  /*13f0*/  IMAD.WIDE.U32 R6, R5, 0x20, R6 ;  /* 0x0000002005067825 */ /* 0x001fca00078e0006 */
[----:B------:R-:W2:Y:S04]  /*1400*/  LDG.E.128 R76, desc[UR6][R6.64] ;  /* 0x00000006064c7981 */ /* 0x000ea8000c1e1d00 */
[----:B------:R0:W3:Y:S02]  /*1410*/  LDG.E.128 R232, desc[UR6][R6.64+0x10] ;  /* 0x0000100606e87981 */ /* 0x0000e4000c1e1d00 */
[C---:B0----5:R-:W-:Y:S02]  /*1420*/  SHF.L.U32 R7, R72.reuse, 0x10, RZ ;  /* 0x0000001048077819 */ /* 0x061fe400000006ff */
[----:B------:R-:W-:Y:S02]  /*1430*/  PRMT R72, R72, 0x7632, R72 ;  /* 0x0000763248487816 */ /* 0x000fe40000000048 */
[----:B------:R-:W-:-:S02]  /*1440*/  PRMT R6, R75, 0x7632, R6 ;  /* 0x000076324b067816 */ /* 0x000fc40000000006 */
[----:B------:R-:W-:Y:S02]  /*1450*/  SHF.L.U32 R72, R72, 0x10, RZ ;  /* 0x0000001048487819 */ /* 0x000fe400000006ff */
[----:B------:R-:W-:Y:S02]  /*1460*/  SHF.L.U32 R75, R75, 0x10, RZ ;  /* 0x000000104b4b7819 */ /* 0x000fe400000006ff */
[----:B------:R-:W-:Y:S01]  /*1470*/  SHF.L.U32 R6, R6, 0x10, RZ ;  /* 0x0000001006067819 */ /* 0x000fe200000006ff */
[-C--:B--2---:R-:W-:Y:S01]  /*1480*/  FFMA.FTZ R77, R72, R4.reuse, R77 ;  /* 0x00000004484d7223 */ /* 0x084fe2000001004d */
[----:B------:R-:W-:Y:S01]  /*1490*/  SHF.L.U32 R72, R73, 0x10, RZ ;  /* 0x0000001049487819 */ /* 0x000fe200000006ff */
[-C--:B------:R-:W-:Y:S01]  /*14a0*/  FFMA.FTZ R76, R7, R4.reuse, R76 ;  /* 0x00000004074c7223 */ /* 0x080fe2000001004c */
[----:B------:R-:W-:Y:S02]  /*14b0*/  PRMT R73, R73, 0x7632, R73 ;  /* 0x0000763249497816 */ /* 0x000fe40000000049 */
[----:B------:R-:W-:Y:S01]  /*14c0*/  SHF.L.U32 R7, R74, 0x10, RZ ;  /* 0x000000104a077819 */ /* 0x000fe200000006ff */
[----:B------:R-:W-:Y:S01]  /*14d0*/  FFMA.FTZ R78, R72, R4, R78 ;  /* 0x00000004484e7223 */ /* 0x000fe2000001004e */
[----:B------:R-:W-:-:S05]  /*14e0*/  SHF.L.U32 R72, R73, 0x10, RZ ;  /* 0x0000001049487819 */ /* 0x000fca00000006ff */
[----:B------:R-:W-:Y:S01]  /*14f0*/  FFMA.FTZ R79, R72, R4, R79 ;  /* 0x00000004484f7223 */ /* 0x000fe2000001004f */
[----:B------:R-:W-:-:S04]  /*1500*/  PRMT R72, R74, 0x7632, R72 ;  /* 0x000076324a487816 */ /* 0x000fc80000000048 */
[----:B------:R-:W-:Y:S01]  /*1510*/  SHF.L.U32 R74, R72, 0x10, RZ ;  /* 0x00000010484a7819 */ /* 0x000fe200000006ff */
[----:B---3--:R-:W-:-:S04]  /*1520*/  FFMA.FTZ R72, R7, R4, R232 ;  /* 0x0000000407487223 */ /* 0x008fc800000100e8 */
[-C--:B------:R-:W-:Y:S01]  /*1530*/  FFMA.FTZ R73, R74, R4.reuse, R233 ;  /* 0x000000044a497223 */ /* 0x080fe200000100e9 */
[-C--:B------:R-:W-:Y:S01]  /*1540*/  FFMA.FTZ R74, R75, R4.reuse, R234 ;  /* 0x000000044b4a7223 */ /* 0x080fe200000100ea */
[----:B------:R-:W-:Y:S01]  /*1550*/  FFMA.FTZ R75, R6, R4, R235 ;  /* 0x00000004064b7223 */ /* 0x000fe200000100eb */
[----:B------:R-:W-:Y:S06]  /*1560*/  BRA `(.L_x_35104) ;  /* 0x0000000000507947 */ /* 0x000fec0003800000 */
.L_x_35103:
[C---:B-----5:R-:W-:Y:S02]  /*1570*/  PRMT R235, R72.reuse, 0x7632, R235 ;  /* 0x0000763248eb7816 */ /* 0x060fe400000000eb */
[----:B------:R-:W-:Y:S02]  /*1580*/  SHF.L.U32 R77, R72, 0x10, RZ ;  /* 0x00000010484d7819 */ /* 0x000fe400000006ff */
[C---:B0-----:R-:W-:Y:S02]  /*1590*/  PRMT R6, R73.reuse, 0x7632, R6 ;  /* 0x0000763249067816 */ /* 0x041fe40000000006 */
[----:B------:R-:W-:Y:S01]  /*15a0*/  SHF.L.U32 R7, R73, 0x10, RZ ;  /* 0x0000001049077819 */ /* 0x000fe200000006ff */
[-C--:B------:R-:W-:Y:S01]  /*15b0*/  FMUL.FTZ R76, R77, R4.reuse ;  /* 0x000000044d4c7220 */ /* 0x080fe20000410000 */
[C---:B------:R-:W-:Y:S02]  /*15c0*/  PRMT R73, R74.reuse, 0x7632, R73 ;  /* 0x000076324a497816 */ /* 0x040fe40000000049 */
[----:B------:R-:W-:Y:S01]  /*15d0*/  PRMT R72, R75, 0x7632, R72 ;  /* 0x000076324b487816 */ /* 0x000fe20000000048 */
[----:B------:R-:W-:Y:S01]  /*15e0*/  FMUL.FTZ R78, R7, R4 ;  /* 0x00000004074e7220 */ /* 0x000fe20000410000 */
        /* <DEDUP_REMOVED lines=12> */
.L_x_35104:
[----:B------:R-:W0:Y:S02]  /*16b0*/  LDC.64 R6, c[0x0][0x3a8] ;  /* 0x0000ea00ff067b82 */ /* 0x000e240000000a00 */
[C---:B0-----:R-:W-:Y:S01]  /*16c0*/  IMAD.WIDE.U32 R6, R5.reuse, 0x20, R6 ;  /* 0x0000002005067825 */ /* 0x041fe200078e0006 */
[----:B------:R-:W-:-:S04]  /*16d0*/  IADD3 R5, PT, PT, R5, 0x20, RZ ;  /* 0x0000002005057810 */ /* 0x000fc80007ffe0ff */
[----:B------:R1:W-:Y:S04]  /*16e0*/  STG.E.128 desc[UR6][R6.64], R76 ;  /* 0x0000004c06007986 */ /* 0x0003e8000c101d06 */
[----:B------:R1:W-:Y:S02]  /*16f0*/  STG.E.128 desc[UR6][R6.64+0x10], R72 ;  /* 0x0000104806007986 */ /* 0x0003e4000c101d06 */
.L_x_35102:
[----:B------:R-:W-:Y:S05]  /*1700*/  BSYNC.RECONVERGENT B0 ;  /* 0x0000000000007941 */ /* 0x000fea0003800200 */
.L_x_35101:
        /* <DEDUP_REMOVED lines=36> */
.L_x_35107:
        /* <DEDUP_REMOVED lines=20> */
.L_x_35108:
[----:B------:R-:W0:Y:S02]  /*1a90*/  LDC.64 R6, c[0x0][0x3a8] ;  /* 0x0000ea00ff067b82 */ /* 0x000e240000000a00 */
[C---:B0-----:R-:W-:Y:S01]  /*1aa0*/  IMAD.WIDE.U32 R6, R5.reuse, 0x20, R6 ;  /* 0x0000002005067825 */ /* 0x041fe200078e0006 */
[----:B------:R-:W-:-:S04]  /*1ab0*/  IADD3 R5, PT, PT, R5, 0x20, RZ ;  /* 0x0000002005057810 */ /* 0x000fc80007ffe0ff */
[----:B------:R2:W-:Y:S04]  /*1ac0*/  STG.E.128 desc[UR6][R6.64], R68 ;  /* 0x0000004406007986 */ /* 0x0005e8000c101d06 */
[----:B------:R2:W-:Y:S02]  /*1ad0*/  STG.E.128 desc[UR6][R6.64+0x10], R64 ;  /* 0x0000104006007986 */ /* 0x0005e4000c101d06 */
.L_x_35106:
[----:B------:R-:W-:Y:S05]  /*1ae0*/  BSYNC.RECONVERGENT B0 ;  /* 0x0000000000007941 */ /* 0x000fea0003800200 */
.L_x_35105:
        /* <DEDUP_REMOVED lines=36> */
.L_x_35111:
        /* <DEDUP_REMOVED lines=20> */
.L_x_35112:
[----:B------:R-:W0:Y:S02]  /*1e70*/  LDC.64 R6, c[0x0][0x3a8] ;  /* 0x0000ea00ff067b82 */ /* 0x000e240000000a00 */
[C---:B0-----:R-:W-:Y:S01]  /*1e80*/  IMAD.WIDE.U32 R6, R5.reuse, 0x20, R6 ;  /* 0x0000002005067825 */ /* 0x041fe200078e0006 */
[----:B------:R-:W-:-:S04]  /*1e90*/  IADD3 R5, PT, PT, R5, 0x20, RZ ;  /* 0x0000002005057810 */ /* 0x000fc80007ffe0ff */
[----:B------:R3:W-:Y:S04]  /*1ea0*/  STG.E.128 desc[UR6][R6.64], R60 ;  /* 0x0000003c06007986 */ /* 0x0007e8000c101d06 */
[----:B------:R3:W-:Y:S02]  /*1eb0*/  STG.E.128 desc[UR6][R6.64+0x10], R56 ;  /* 0x0000103806007986 */ /* 0x0007e4000c101d06 */
.L_x_35110:
[----:B------:R-:W-:Y:S05]  /*1ec0*/  BSYNC.RECONVERGENT B0 ;  /* 0x0000000000007941 */ /* 0x000fea0003800200 */
.L_x_35109:
        /* <DEDUP_REMOVED lines=36> */
.L_x_35115:
        /* <DEDUP_REMOVED lines=20> */
.L_x_35116:
[----:B------:R-:W0:Y:S02]  /*2250*/  LDC.64 R6, c[0x0][0x3a8] ;  /* 0x0000ea00ff067b82 */ /* 0x000e240000000a00 */
[C---:B0-----:R-:W-:Y:S01]  /*2260*/  IMAD.WIDE.U32 R6, R5.reuse, 0x20, R6 ;  /* 0x0000002005067825 */ /* 0x041fe200078e0006 */
[----:B------:R-:W-:-:S04]  /*2270*/  IADD3 R5, PT, PT, R5, 0x20, RZ ;  /* 0x0000002005057810 */ /* 0x000fc80007ffe0ff */
[----:B------:R4:W-:Y:S04]  /*2280*/  STG.E.128 desc[UR6][R6.64], R52 ;  /* 0x0000003406007986 */ /* 0x0009e8000c101d06 */
[----:B------:R4:W-:Y:S02]  /*2290*/  STG.E.128 desc[UR6][R6.64+0x10], R48 ;  /* 0x0000103006007986 */ /* 0x0009e4000c101d06 */
.L_x_35114:
[----:B------:R-:W-:Y:S05]  /*22a0*/  BSYNC.RECONVERGENT B0 ;  /* 0x0000000000007941 */ /* 0x000fea0003800200 */
.L_x_35113:
        /* <DEDUP_REMOVED lines=36> */
.L_x_35119:
        /* <DEDUP_REMOVED lines=20> */
.L_x_35120:
[----:B------:R-:W0:Y:S02]  /*2630*/  LDC.64 R6, c[0x0][0x3a8] ;  /* 0x0000ea00ff067b82 */ /* 0x000e240000000a00 */
[C---:B0-----:R-:W-:Y:S01]  /*2640*/  IMAD.WIDE.U32 R6, R5.reuse, 0x20, R6 ;  /* 0x0000002005067825 */ /* 0x041fe200078e0006 */
[----:B------:R-:W-:-:S04]  /*2650*/  IADD3 R5, PT, PT, R5, 0x20, RZ ;  /* 0x0000002005057810 */ /* 0x000fc80007ffe0ff */
[----:B------:R0:W-:Y:S04]  /*2660*/  STG.E.128 desc[UR6][R6.64], R44 ;  /* 0x0000002c06007986 */ /* 0x0001e8000c101d06 */
[----:B------:R0:W-:Y:S02]  /*2670*/  STG.E.128 desc[UR6][R6.64+0x10], R40 ;  /* 0x0000102806007986 */ /* 0x0001e4000c101d06 */
.L_x_35118:
[----:B------:R-:W-:Y:S05]  /*2680*/  BSYNC.RECONVERGENT B0 ;  /* 0x0000000000007941 */ /* 0x000fea0003800200 */
.L_x_35117:
        /* <DEDUP_REMOVED lines=36> */
.L_x_35123:
        /* <DEDUP_REMOVED lines=20> */
.L_x_35124:
[----:B------:R-:W0:Y:S02]  /*2a10*/  LDC.64 R6, c[0x0][0x3a8] ;  /* 0x0000ea00ff067b82 */ /* 0x000e240000000a00 */
[C---:B0-----:R-:W-:Y:S01]  /*2a20*/  IMAD.WIDE.U32 R6, R5.reuse, 0x20, R6 ;  /* 0x0000002005067825 */ /* 0x041fe200078e0006 */
[----:B------:R-:W-:-:S04]  /*2a30*/  IADD3 R5, PT, PT, R5, 0x20, RZ ;  /* 0x0000002005057810 */ /* 0x000fc80007ffe0ff */
[----:B------:R0:W-:Y:S04]  /*2a40*/  STG.E.128 desc[UR6][R6.64], R36 ;  /* 0x0000002406007986 */ /* 0x0001e8000c101d06 */
[----:B------:R0:W-:Y:S02]  /*2a50*/  STG.E.128 desc[UR6][R6.64+0x10], R32 ;  /* 0x0000102006007986 */ /* 0x0001e4000c101d06 */
.L_x_35122:
[----:B------:R-:W-:Y:S05]  /*2a60*/  BSYNC.RECONVERGENT B0 ;  /* 0x0000000000007941 */ /* 0x000fea0003800200 */
.L_x_35121:
        /* <DEDUP_REMOVED lines=36> */
.L_x_35127:
        /* <DEDUP_REMOVED lines=20> */
.L_x_35128:
[----:B------:R-:W0:Y:S02]  /*2df0*/  LDC.64 R6, c[0x0][0x3a8] ;  /* 0x0000ea00ff067b82 */ /* 0x000e240000000a00 */
[C---:B0-----:R-:W-:Y:S01]  /*2e00*/  IMAD.WIDE.U32 R6, R5.reuse, 0x20, R6 ;  /* 0x0000002005067825 */ /* 0x041fe200078e0006 */
[----:B------:R-:W-:-:S04]  /*2e10*/  IADD3 R5, PT, PT, R5, 0x20, RZ ;  /* 0x0000002005057810 */ /* 0x000fc80007ffe0ff */
[----:B------:R0:W-:Y:S04]  /*2e20*/  STG.E.128 desc[UR6][R6.64], R28 ;  /* 0x0000001c06007986 */ /* 0x0001e8000c101d06 */
[----:B------:R0:W-:Y:S02]  /*2e30*/  STG.E.128 desc[UR6][R6.64+0x10], R24 ;  /* 0x0000101806007986 */ /* 0x0001e4000c101d06 */
.L_x_35126:
[----:B------:R-:W-:Y:S05]  /*2e40*/  BSYNC.RECONVERGENT B0 ;  /* 0x0000000000007941 */ /* 0x000fea0003800200 */
.L_x_35125:
        /* <DEDUP_REMOVED lines=36> */
.L_x_35131:
        /* <DEDUP_REMOVED lines=20> */
.L_x_35132:
[----:B------:R-:W0:Y:S02]  /*31d0*/  LDC.64 R6, c[0x0][0x3a8] ;  /* 0x0000ea00ff067b82 */ /* 0x000e240000000a00 */
[C---:B0-----:R-:W-:Y:S01]  /*31e0*/  IMAD.WIDE.U32 R6, R5.reuse, 0x20, R6 ;  /* 0x0000002005067825 */ /* 0x041fe200078e0006 */
[----:B------:R-:W-:-:S04]  /*31f0*/  IADD3 R5, PT, PT, R5, 0x20, RZ ;  /* 0x0000002005057810 */ /* 0x000fc80007ffe0ff */
[----:B------:R0:W-:Y:S04]  /*3200*/  STG.E.128 desc[UR6][R6.64], R20 ;  /* 0x0000001406007986 */ /* 0x0001e8000c101d06 */
[----:B------:R0:W-:Y:S02]  /*3210*/  STG.E.128 desc[UR6][R6.64+0x10], R16 ;  /* 0x0000101006007986 */ /* 0x0001e4000c101d06 */
.L_x_35130:
[----:B------:R-:W-:Y:S05]  /*3220*/  BSYNC.RECONVERGENT B0 ;  /* 0x0000000000007941 */ /* 0x000fea0003800200 */
.L_x_35129:
        /* <DEDUP_REMOVED lines=11> */
[----:B-1234-:R-:W0:Y:S02]  /*32e0*/  LDC.64 R6, c[0x0][0x3a0] ;  /* 0x0000e800ff067b82 */ /* 0x01ee240000000a00 */
        /* <DEDUP_REMOVED lines=24> */
.L_x_35135:
[C---:B-----5:R-:W-:Y:S02]  /*3470*/  PRMT R15, R9.reuse, 0x7632, R15 ;  /* 0x00007632090f7816 */ /* 0x060fe4000000000f */
[----:B-1234-:R-:W-:Y:S02]  /*3480*/  SHF.L.U32 R7, R9, 0x10, RZ ;  /* 0x0000001009077819 */ /* 0x01efe400000006ff */
        /* <DEDUP_REMOVED lines=18> */
.L_x_35136:
[----:B------:R-:W0:Y:S02]  /*35b0*/  LDC.64 R6, c[0x0][0x3a8] ;  /* 0x0000ea00ff067b82 */ /* 0x000e240000000a00 */
[----:B0-----:R-:W-:-:S05]  /*35c0*/  IMAD.WIDE.U32 R4, R5, 0x20, R6 ;  /* 0x0000002005047825 */ /* 0x001fca00078e0006 */
[----:B------:R0:W-:Y:S04]  /*35d0*/  STG.E.128 desc[UR6][R4.64], R12 ;  /* 0x0000000c04007986 */ /* 0x0001e8000c101d06 */
[----:B------:R0:W-:Y:S02]  /*35e0*/  STG.E.128 desc[UR6][R4.64+0x10], R8 ;  /* 0x0000100804007986 */ /* 0x0001e4000c101d06 */
.L_x_35134:
[----:B------:R-:W-:Y:S05]  /*35f0*/  BSYNC.RECONVERGENT B0 ;  /* 0x0000000000007941 */ /* 0x000fea0003800200 */
.L_x_35133:
[----:B0-----:R-:W-:Y:S01]  /*3600*/  FADD.FTZ R4, RZ, R84 ;  /* 0x00000054ff047221 */ /* 0x001fe20000010000 */
[C---:B------:R-:W-:Y:S01]  /*3610*/  ISETP.GT.U32.AND P3, PT, R0.reuse, 0x3f, PT ;  /* 0x0000003f0000780c */ /* 0x040fe20003f64070 */
[----:B-1234-:R-:W0:Y:S01]  /*3620*/  S2R R6, SR_TID.X ;  /* 0x0000000000067919 */ /* 0x01ee220000002100 */
        /* <DEDUP_REMOVED lines=15> */
[----:B------:R-:W-:Y:S02]  /*3720*/  FSEL R233, R4, RZ, P4 ;  /* 0x000000ff04e97208 */ /* 0x000fe40002000000 */
[----:B0-----:R-:W-:-:S03]  /*3730*/  LOP3.LUT R6, R6, 0x1f, RZ, 0xc0, !PT ;  /* 0x0000001f06067812 */ /* 0x001fc600078ec0ff */
        /* <DEDUP_REMOVED lines=272> */
.L_x_35170:
        /* <DEDUP_REMOVED lines=8> */
[----:B------:R-:W-:Y:S01]  /*48c0*/  FADD.FTZ R232, R232, R235 ;  /* 0x000000ebe8e87221 */ /* 0x000fe20000010000 */
[----:B-1----:R-:W-:-:S05]  /*48d0*/  @!P5 IMAD.WIDE R4, R252, 0x4, R4 ;  /* 0x00000004fc04d825 */ /* 0x002fca00078e0204 */
[----:B------:R1:W-:Y:S01]  /*48e0*/  @!P5 STG.E desc[UR6][R4.64], R233 ;  /* 0x000000e90400d986 */ /* 0x0003e2000c101906 */
[----:B--2---:R-:W-:Y:S01]  /*48f0*/  @!P5 IMAD.WIDE R6, R252, 0x4, R6 ;  /* 0x00000004fc06d825 */ /* 0x004fe200078e0206 */
[----:B-1----:R-:W1:Y:S01]  /*4900*/  MUFU.RSQ R5, R232 ;  /* 0x000000e800057308 */ /* 0x002e620000001400 */
[----:B------:R-:W-:-:S03]  /*4910*/  FSEL R4, R233, RZ, !P0 ;  /* 0x000000ffe9047208 */ /* 0x000fc60004000000 */
[----:B-1----:R1:W-:Y:S01]  /*4920*/  @!P5 STG.E desc[UR6][R6.64], R5 ;  /* 0x000000050600d986 */ /* 0x0023e2000c101906 */
[----:B------:R-:W-:Y:S05]  /*4930*/  @!P4 BRA `(.L_x_35139) ;  /* 0x000000000080c947 */ /* 0x000fea0003800000 */
[--C-:B-1----:R-:W-:Y:S01]  /*4940*/  FADD.FTZ R6, R84, -R4.reuse ;  /* 0x8000000454067221 */ /* 0x102fe20000010000 */
[--C-:B------:R-:W-:Y:S01]  /*4950*/  FADD.FTZ R232, R85, -R4.reuse ;  /* 0x8000000455e87221 */ /* 0x100fe20000010000 */
[--C-:B0-----:R-:W-:Y:S02]  /*4960*/  FADD.FTZ R234, R87, -R4.reuse ;  /* 0x8000000457ea7221 */ /* 0x101fe40000010000 */
[C---:B------:R-:W-:Y:S01]  /*4970*/  FMUL.FTZ R7, R5.reuse, R6 ;  /* 0x0000000605077220 */ /* 0x040fe20000410000 */
[C---:B------:R-:W-:Y:S01]  /*4980*/  FMUL.FTZ R232, R5.reuse, R232 ;  /* 0x000000e805e87220 */ /* 0x040fe20000410000 */
[----:B------:R-:W-:Y:S01]  /*4990*/  FADD.FTZ R6, R86, -R4 ;  /* 0x8000000456067221 */ /* 0x000fe20000010000 */
[----:B------:R-:W-:Y:S01]  /*49a0*/  FMUL.FTZ R234, R5, R234 ;  /* 0x000000ea05ea7220 */ /* 0x000fe20000410000 */
[----:B-----5:R-:W-:Y:S01]  /*49b0*/  FFMA.FTZ R7, R7, R248, R228 ;  /* 0x000000f807077223 */ /* 0x020fe200000100e4 */
[----:B------:R-:W-:Y:S02]  /*49c0*/  FFMA.FTZ R232, R232, R249, R229 ;  /* 0x000000f9e8e87223 */ /* 0x000fe400000100e5 */
[----:B------:R-:W-:-:S03]  /*49d0*/  FFMA.FTZ R234, R234, R251, R231 ;  /* 0x000000fbeaea7223 */ /* 0x000fc600000100e7 */
[----:B------:R-:W-:Y:S01]  /*49e0*/  F2FP.BF16.F32.PACK_AB R232, R232, R7 ;  /* 0x00000007e8e8723e */ /* 0x000fe200000010ff */
[----:B------:R-:W-:Y:S01]  /*49f0*/  FMUL.FTZ R7, R5, R6 ;  /* 0x0000000605077220 */ /* 0x000fe20000410000 */
[----:B------:R-:W-:-:S03]  /*4a00*/  FADD.FTZ R6, R80, -R4 ;  /* 0x8000000450067221 */ /* 0x000fc60000010000 */
[----:B------:R-:W-:-:S05]  /*4a10*/  FFMA.FTZ R7, R7, R250, R230 ;  /* 0x000000fa07077223 */ /* 0x000fca00000100e6 */
[----:B------:R-:W-:Y:S01]  /*4a20*/  F2FP.BF16.F32.PACK_AB R233, R234, R7 ;  /* 0x00000007eae9723e */ /* 0x000fe200000010ff */
[--C-:B------:R-:W-:Y:S01]  /*4a30*/  FADD.FTZ R234, R81, -R4.reuse ;  /* 0x8000000451ea7221 */ /* 0x100fe20000010000 */
[----:B------:R-:W-:Y:S01]  /*4a40*/  FMUL.FTZ R7, R5, R6 ;  /* 0x0000000605077220 */ /* 0x000fe20000410000 */
[----:B------:R-:W-:Y:S02]  /*4a50*/  FADD.FTZ R6, R83, -R4 ;  /* 0x8000000453067221 */ /* 0x000fe40000010000 */
[----:B------:R-:W-:Y:S01]  /*4a60*/  FMUL.FTZ R234, R5, R234 ;  /* 0x000000ea05ea7220 */ /* 0x000fe20000410000 */
[----:B------:R-:W-:Y:S01]  /*4a70*/  FFMA.FTZ R7, R7, R244, R224 ;  /* 0x000000f407077223 */ /* 0x000fe200000100e0 */
[----:B------:R-:W-:Y:S02]  /*4a80*/  FMUL.FTZ R6, R5, R6 ;  /* 0x0000000605067220 */ /* 0x000fe40000410000 */
[----:B------:R-:W-:Y:S02]  /*4a90*/  FFMA.FTZ R234, R234, R245, R225 ;  /* 0x000000f5eaea7223 */ /* 0x000fe400000100e1 */
[----:B------:R-:W-:-:S03]  /*4aa0*/  FFMA.FTZ R6, R6, R247, R227 ;  /* 0x000000f706067223 */ /* 0x000fc600000100e3 */
        /* <DEDUP_REMOVED lines=9> */
.L_x_35139:
[----:B------:R-:W-:Y:S05]  /*4b40*/  BSYNC.RECONVERGENT B0 ;  /* 0x0000000000007941 */ /* 0x000fea0003800200 */
.L_x_35138:
[----:B------:R-:W-:Y:S01]  /*4b50*/  ISETP.GE.U32.AND P0, PT, R0, 0x40, PT ;  /* 0x000000400000780c */ /* 0x000fe20003f06070 */
[----:B------:R-:W-:-:S12]  /*4b60*/  BSSY.RECONVERGENT B0, `(.L_x_35140) ;  /* 0x0000022000007945 */ /* 0x000fd80003800200 */
[----:B------:R-:W-:Y:S05]  /*4b70*/  @!P0 BRA `(.L_x_35141) ;  /* 0x0000000000808947 */ /* 0x000fea0003800000 */
[--C-:B-12---:R-:W-:Y:S01]  /*4b80*/  FADD.FTZ R6, R76, -R4.reuse ;  /* 0x800000044c067221 */ /* 0x106fe20000010000 */
        /* <DEDUP_REMOVED lines=31> */
.L_x_35141:
[----:B------:R-:W-:Y:S05]  /*4d80*/  BSYNC.RECONVERGENT B0 ;  /* 0x0000000000007941 */ /* 0x000fea0003800200 */
.L_x_35140:
[----:B------:R-:W-:Y:S01]  /*4d90*/  ISETP.GE.U32.AND P0, PT, R0, 0x60, PT ;  /* 0x000000600000780c */ /* 0x000fe20003f06070 */
[----:B------:R-:W-:-:S12]  /*4da0*/  BSSY.RECONVERGENT B0, `(.L_x_35142) ;  /* 0x0000022000007945 */ /* 0x000fd80003800200 */
[----:B------:R-:W-:Y:S05]  /*4db0*/  @!P0 BRA `(.L_x_35143) ;  /* 0x0000000000808947 */ /* 0x000fea0003800000 */
[--C-:B-123--:R-:W-:Y:S01]  /*4dc0*/  FADD.FTZ R6, R68, -R4.reuse ;  /* 0x8000000444067221 */ /* 0x10efe20000010000 */
        /* <DEDUP_REMOVED lines=31> */
.L_x_35143:
[----:B------:R-:W-:Y:S05]  /*4fc0*/  BSYNC.RECONVERGENT B0 ;  /* 0x0000000000007941 */ /* 0x000fea0003800200 */
.L_x_35142:
[----:B------:R-:W-:Y:S01]  /*4fd0*/  ISETP.GE.U32.AND P0, PT, R0, 0x80, PT ;  /* 0x000000800000780c */ /* 0x000fe20003f06070 */
[----:B------:R-:W-:-:S12]  /*4fe0*/  BSSY.RECONVERGENT B0, `(.L_x_35144) ;  /* 0x0000022000007945 */ /* 0x000fd80003800200 */
[----:B------:R-:W-:Y:S05]  /*4ff0*/  @!P0 BRA `(.L_x_35145) ;  /* 0x0000000000808947 */ /* 0x000fea0003800000 */
[--C-:B-1234-:R-:W-:Y:S01]  /*5000*/  FADD.FTZ R6, R60, -R4.reuse ;  /* 0x800000043c067221 */ /* 0x11efe20000010000 */
        /* <DEDUP_REMOVED lines=31> */
.L_x_35145:
[----:B------:R-:W-:Y:S05]  /*5200*/  BSYNC.RECONVERGENT B0 ;  /* 0x0000000000007941 */ /* 0x000fea0003800200 */
.L_x_35144:
[----:B------:R-:W-:Y:S01]  /*5210*/  ISETP.GE.U32.AND P0, PT, R0, 0xa0, PT ;  /* 0x000000a00000780c */ /* 0x000fe20003f06070 */
[----:B------:R-:W-:-:S12]  /*5220*/  BSSY.RECONVERGENT B0, `(.L_x_35146) ;  /* 0x0000022000007945 */ /* 0x000fd80003800200 */
[----:B------:R-:W-:Y:S05]  /*5230*/  @!P0 BRA `(.L_x_35147) ;  /* 0x0000000000808947 */ /* 0x000fea0003800000 */
[--C-:B01234-:R-:W-:Y:S01]  /*5240*/  FADD.FTZ R6, R52, -R4.reuse ;  /* 0x8000000434067221 */ /* 0x11ffe20000010000 */
[--C-:B------:R-:W-:Y:S01]  /*5250*/  FADD.FTZ R232, R53, -R4.reuse ;  /* 0x8000000435e87221 */ /* 0x100fe20000010000 */
[--C-:B------:R-:W-:Y:S02]  /*5260*/  FADD.FTZ R234, R55, -R4.reuse ;  /* 0x8000000437ea7221 */ /* 0x100fe40000010000 */
        /* <DEDUP_REMOVED lines=29> */
.L_x_35147:
[----:B------:R-:W-:Y:S05]  /*5440*/  BSYNC.RECONVERGENT B0 ;  /* 0x0000000000007941 */ /* 0x000fea0003800200 */
.L_x_35146:
        /* <DEDUP_REMOVED lines=35> */
.L_x_35149:
[----:B------:R-:W-:Y:S05]  /*5680*/  BSYNC.RECONVERGENT B0 ;  /* 0x0000000000007941 */ /* 0x000fea0003800200 */
.L_x_35148:
        /* <DEDUP_REMOVED lines=35> */
.L_x_35151:
[----:B------:R-:W-:Y:S05]  /*58c0*/  BSYNC.RECONVERGENT B0 ;  /* 0x0000000000007941 */ /* 0x000fea0003800200 */
.L_x_35150:
        /* <DEDUP_REMOVED lines=35> */
.L_x_35153:
[----:B------:R-:W-:Y:S05]  /*5b00*/  BSYNC.RECONVERGENT B0 ;  /* 0x0000000000007941 */ /* 0x000fea0003800200 */
.L_x_35152:
        /* <DEDUP_REMOVED lines=35> */
.L_x_35155:
[----:B------:R-:W-:Y:S05]  /*5d40*/  BSYNC.RECONVERGENT B0 ;  /* 0x0000000000007941 */ /* 0x000fea0003800200 */
.L_x_35154:
        /* <DEDUP_REMOVED lines=18> */
[----:B------:R-:W-:Y:S01]  /*5e70*/  FMUL.FTZ R7, R5, R6 ;  /* 0x0000000605077220 */ /* 0x000fe20000410000 */
[--C-:B------:R-:W-:Y:S01]  /*5e80*/  FADD.FTZ R234, R9, -R4.reuse ;  /* 0x8000000409ea7221 */ /* 0x100fe20000010000 */
[--C-:B------:R-:W-:Y:S01]  /*5e90*/  FADD.FTZ R6, R11, -R4.reuse ;  /* 0x800000040b067221 */ /* 0x100fe20000010000 */
[----:B------:R-:W-:Y:S01]  /*5ea0*/  FADD.FTZ R4, R10, -R4 ;  /* 0x800000040a047221 */ /* 0x000fe20000010000 */
[----:B------:R-:W-:Y:S01]  /*5eb0*/  FFMA.FTZ R7, R7, R96, R88 ;  /* 0x0000006007077223 */ /* 0x000fe20000010058 */
[C---:B------:R-:W-:Y:S01]  /*5ec0*/  FMUL.FTZ R234, R5.reuse, R234 ;  /* 0x000000ea05ea7220 */ /* 0x040fe20000410000 */
[C---:B------:R-:W-:Y:S01]  /*5ed0*/  FMUL.FTZ R6, R5.reuse, R6 ;  /* 0x0000000605067220 */ /* 0x040fe20000410000 */
[----:B------:R-:W-:Y:S02]  /*5ee0*/  FMUL.FTZ R5, R5, R4 ;  /* 0x0000000405057220 */ /* 0x000fe40000410000 */
[----:B------:R-:W-:Y:S01]  /*5ef0*/  FFMA.FTZ R234, R234, R97, R89 ;  /* 0x00000061eaea7223 */ /* 0x000fe20000010059 */
[----:B------:R-:W-:Y:S01]  /*5f00*/  FFMA.FTZ R6, R6, R99, R91 ;  /* 0x0000006306067223 */ /* 0x000fe2000001005b */
[----:B------:R-:W-:-:S03]  /*5f10*/  FFMA.FTZ R5, R5, R98, R90 ;  /* 0x0000006205057223 */ /* 0x000fc6000001005a */
[----:B------:R-:W-:Y:S02]  /*5f20*/  F2FP.BF16.F32.PACK_AB R234, R234, R7 ;  /* 0x00000007eaea723e */ /* 0x000fe400000010ff */
[----:B------:R-:W-:Y:S02]  /*5f30*/  F2FP.BF16.F32.PACK_AB R235, R6, R5 ;  /* 0x0000000506eb723e */ /* 0x000fe400000010ff */
[----:B------:R-:W0:Y:S02]  /*5f40*/  LDC.64 R4, c[0x0][0x428] ;  /* 0x00010a00ff047b82 */ /* 0x000e240000000a00 */
[----:B0-----:R-:W-:-:S05]  /*5f50*/  IMAD.WIDE.U32 R4, R2, 0x10, R4 ;  /* 0x0000001002047825 */ /* 0x001fca00078e0004 */
[----:B------:R0:W-:Y:S02]  /*5f60*/  STG.E.128 desc[UR6][R4.64], R232 ;  /* 0x000000e804007986 */ /* 0x0001e4000c101d06 */
.L_x_35157:
[----:B------:R-:W-:Y:S05]  /*5f70*/  BSYNC.RECONVERGENT B0 ;  /* 0x0000000000007941 */ /* 0x000fea0003800200 */
.L_x_35156:
[----:B01----:R-:W0:Y:S02]  /*5f80*/  LDC.64 R4, c[0x0][0x380] ;  /* 0x0000e000ff047b82 */ /* 0x003e240000000a00 */
[----:B0-----:R-:W-:-:S04]  /*5f90*/  LEA R252, R4, R252, 0x2 ;  /* 0x000000fc04fc7211 */ /* 0x001fc800078e10ff */
[----:B------:R-:W-:-:S13]  /*5fa0*/  ISETP.GE.AND P0, PT, R252, R5, PT ;  /* 0x00000005fc00720c */ /* 0x000fda0003f06270 */
[----:B------:R-:W-:Y:S05]  /*5fb0*/  @!P0 BRA `(.L_x_35158) ;  /* 0xffffffac00ac8947 */ /* 0x000fea000383ffff */
[----:B------:R-:W-:Y:S05]  /*5fc0*/  EXIT ;  /* 0x000000000000794d */ /* 0x000fea0003800000 */
.L_x_35137:
        /* <DEDUP_REMOVED lines=8> */
.L_x_35160:
[----:B------:R-:W-:Y:S05]  /*6050*/  BSYNC B0 ;  /* 0x0000000000007941 */ /* 0x000fea0003800000 */
.L_x_35159:
        /* <DEDUP_REMOVED lines=8> */
.L_x_35161:
[----:B------:R-:W-:Y:S02]  /*60e0*/  HFMA2 R7, -RZ, RZ, 0, 2.384185791015625e-07 ;  /* 0x00000004ff077431 */ /* 0x000fe400000001ff */
[----:B------:R-:W-:-:S05]  /*60f0*/  FADD.FTZ R235, R234, R4 ;  /* 0x00000004eaeb7221 */ /* 0x000fca0000010000 */
[----:B------:R-:W-:-:S07]  /*6100*/  MOV R234, R235 ;  /* 0x000000eb00ea7202 */ /* 0x000fce0000000f00 */
[----:B------:R-:W-:Y:S05]  /*6110*/  WARPSYNC.COLLECTIVE R5, `(.L_x_35162) ;  /* 0x0000000005087348 */ /* 0x000fea0003c00000 */
[----:B------:R0:W1:Y:S02]  /*6120*/  SHFL.BFLY P6, R4, R234, R7, R232 ;  /* 0x0c000007ea047389 */ /* 0x00006400000c00e8 */
[----:B01----:R-:W-:Y:S05]  /*6130*/  ENDCOLLECTIVE ;  /* 0x000000000000791b */ /* 0x003fea0003800000 */
.L_x_35162:
[----:B------:R-:W-:Y:S02]  /*6140*/  HFMA2 R7, -RZ, RZ, 0, 4.76837158203125e-07 ;  /* 0x00000008ff077431 */ /* 0x000fe400000001ff */
[----:B------:R-:W-:-:S05]  /*6150*/  FADD.FTZ R235, R235, R4 ;  /* 0x00000004ebeb7221 */ /* 0x000fca0000010000 */
[----:B------:R-:W-:-:S07]  /*6160*/  MOV R234, R235 ;  /* 0x000000eb00ea7202 */ /* 0x000fce0000000f00 */
[----:B------:R-:W-:Y:S05]  /*6170*/  WARPSYNC.COLLECTIVE R5, `(.L_x_35163) ;  /* 0x0000000005087348 */ /* 0x000fea0003c00000 */
[----:B------:R0:W1:Y:S02]  /*6180*/  SHFL.BFLY P6, R4, R234, R7, R232 ;  /* 0x0c000007ea047389 */ /* 0x00006400000c00e8 */
[----:B01----:R-:W-:Y:S05]  /*6190*/  ENDCOLLECTIVE ;  /* 0x000000000000791b */ /* 0x003fea0003800000 */
.L_x_35163:
[----:B------:R-:W-:Y:S01]  /*61a0*/  MOV R7, 0x10 ;  /* 0x0000001000077802 */ /* 0x000fe20000000f00 */
[----:B------:R-:W-:-:S07]  /*61b0*/  FADD.FTZ R234, R235, R4 ;  /* 0x00000004ebea7221 */ /* 0x000fce0000010000 */
[----:B------:R-:W-:Y:S05]  /*61c0*/  WARPSYNC.COLLECTIVE R5, `(.L_x_35164) ;  /* 0x0000000005087348 */ /* 0x000fea0003c00000 */
[----:B------:R0:W1:Y:S02]  /*61d0*/  SHFL.BFLY P6, R4, R234, R7, R232 ;  /* 0x0c000007ea047389 */ /* 0x00006400000c00e8 */
[----:B01----:R-:W-:Y:S05]  /*61e0*/  ENDCOLLECTIVE ;  /* 0x000000000000791b */ /* 0x003fea0003800000 */
.L_x_35164:
[----:B------:R-:W-:Y:S02]  /*61f0*/  HFMA2 R7, -RZ, RZ, 0, 5.9604644775390625e-08 ;  /* 0x00000001ff077431 */ /* 0x000fe400000001ff */
[----:B------:R-:W-:Y:S01]  /*6200*/  FADD.FTZ R233, R234, R4 ;  /* 0x00000004eae97221 */ /* 0x000fe20000010000 */
[----:B------:R-:W-:-:S03]  /*6210*/  ISETP.GT.U32.AND P6, PT, R0, 0xbf, PT ;  /* 0x000000bf0000780c */ /* 0x000fc60003fc4070 */
[----:B------:R-:W-:-:S04]  /*6220*/  FMUL.FTZ R233, R233, R6 ;  /* 0x00000006e9e97220 */ /* 0x000fc80000410000 */
[--C-:B------:R-:W-:Y:S01]  /*6230*/  FADD.FTZ R4, R84, -R233.reuse ;  /* 0x800000e954047221 */ /* 0x100fe20000010000 */
[--C-:B------:R-:W-:Y:S01]  /*6240*/  FADD.FTZ R235, R85, -R233.reuse ;  /* 0x800000e955eb7221 */ /* 0x100fe20000010000 */
[----:B------:R-:W-:Y:S02]  /*6250*/  FADD.FTZ R5, R87, -R233 ;  /* 0x800000e957057221 */ /* 0x000fe40000010000 */
        /* <DEDUP_REMOVED lines=162> */
[----:B------:R-:W-:-:S07]  /*6c80*/  MOV R5, 0xffffffff ;  /* 0xffffffff00057802 */ /* 0x000fce0000000f00 */
[----:B------:R-:W-:Y:S05]  /*6c90*/  WARPSYNC.COLLECTIVE R5, `(.L_x_35165) ;  /* 0x0000000005087348 */ /* 0x000fea0003c00000 */
[----:B------:R0:W1:Y:S02]  /*6ca0*/  SHFL.BFLY P6, R4, R234, R7, R232 ;  /* 0x0c000007ea047389 */ /* 0x00006400000c00e8 */
[----:B01----:R-:W-:Y:S05]  /*6cb0*/  ENDCOLLECTIVE ;  /* 0x000000000000791b */ /* 0x003fea0003800000 */
.L_x_35165:
[----:B------:R-:W-:Y:S02]  /*6cc0*/  HFMA2 R7, -RZ, RZ, 0, 1.1920928955078125e-07 ;  /* 0x00000002ff077431 */ /* 0x000fe400000001ff */
[----:B------:R-:W-:-:S05]  /*6cd0*/  FADD.FTZ R235, R234, R4 ;  /* 0x00000004eaeb7221 */ /* 0x000fca0000010000 */
[----:B------:R-:W-:-:S07]  /*6ce0*/  MOV R234, R235 ;  /* 0x000000eb00ea7202 */ /* 0x000fce0000000f00 */
[----:B------:R-:W-:Y:S05]  /*6cf0*/  WARPSYNC.COLLECTIVE R5, `(.L_x_35166) ;  /* 0x0000000005087348 */ /* 0x000fea0003c00000 */
[----:B------:R0:W1:Y:S02]  /*6d00*/  SHFL.BFLY P6, R4, R234, R7, R232 ;  /* 0x0c000007ea047389 */ /* 0x00006400000c00e8 */
[----:B01----:R-:W-:Y:S05]  /*6d10*/  ENDCOLLECTIVE ;  /* 0x000000000000791b */ /* 0x003fea0003800000 */
.L_x_35166:
[----:B------:R-:W-:Y:S02]  /*6d20*/  HFMA2 R7, -RZ, RZ, 0, 2.384185791015625e-07 ;  /* 0x00000004ff077431 */ /* 0x000fe400000001ff */
[----:B------:R-:W-:-:S05]  /*6d30*/  FADD.FTZ R235, R235, R4 ;  /* 0x00000004ebeb7221 */ /* 0x000fca0000010000 */
[----:B------:R-:W-:-:S07]  /*6d40*/  MOV R234, R235 ;  /* 0x000000eb00ea7202 */ /* 0x000fce0000000f00 */
[----:B------:R-:W-:Y:S05]  /*6d50*/  WARPSYNC.COLLECTIVE R5, `(.L_x_35167) ;  /* 0x0000000005087348 */ /* 0x000fea0003c00000 */
[----:B------:R0:W1:Y:S02]  /*6d60*/  SHFL.BFLY P6, R4, R234, R7, R232 ;  /* 0x0c000007ea047389 */ /* 0x00006400000c00e8 */
[----:B01----:R-:W-:Y:S05]  /*6d70*/  ENDCOLLECTIVE ;  /* 0x000000000000791b */ /* 0x003fea0003800000 */
.L_x_35167:
[----:B------:R-:W-:Y:S01]  /*6d80*/  MOV R7, 0x8 ;  /* 0x0000000800077802 */ /* 0x000fe20000000f00 */
[----:B------:R-:W-:-:S07]  /*6d90*/  FADD.FTZ R234, R235, R4 ;  /* 0x00000004ebea7221 */ /* 0x000fce0000010000 */
[----:B------:R-:W-:Y:S05]  /*6da0*/  WARPSYNC.COLLECTIVE R5, `(.L_x_35168) ;  /* 0x0000000005087348 */ /* 0x000fea0003c00000 */
[----:B------:R0:W1:Y:S02]  /*6db0*/  SHFL.BFLY P6, R4, R234, R7, R232 ;  /* 0x0c000007ea047389 */ /* 0x00006400000c00e8 */
[----:B01----:R-:W-:Y:S05]  /*6dc0*/  ENDCOLLECTIVE ;  /* 0x000000000000791b */ /* 0x003fea0003800000 */
.L_x_35168:
[----:B------:R-:W-:Y:S02]  /*6dd0*/  HFMA2 R7, -RZ, RZ, 0, 9.5367431640625e-07 ;  /* 0x00000010ff077431 */ /* 0x000fe400000001ff */
[----:B------:R-:W-:-:S07]  /*6de0*/  FADD.FTZ R234, R234, R4 ;  /* 0x00000004eaea7221 */ /* 0x000fce0000010000 */
[----:B------:R-:W-:Y:S05]  /*6df0*/  WARPSYNC.COLLECTIVE R5, `(.L_x_35169) ;  /* 0x0000000005087348 */ /* 0x000fea0003c00000 */
[----:B------:R0:W1:Y:S02]  /*6e00*/  SHFL.BFLY P6, R4, R234, R7, R232 ;  /* 0x0c000007ea047389 */ /* 0x00006400000c00e8 */
[----:B01----:R-:W-:Y:S05]  /*6e10*/  ENDCOLLECTIVE ;  /* 0x000000000000791b */ /* 0x003fea0003800000 */
.L_x_35169:
[----:B------:R-:W-:Y:S05]  /*6e20*/  BRA `(.L_x_35170) ;  /* 0xffffffd800847947 */ /* 0x000fea000383ffff */
.L_x_35171:
        /* <DEDUP_REMOVED lines=13> */
.L_x_88480:


//--------------------- .text._ZN10layer_norm13ln_fwd_kernelINS_13Kernel_traitsIf13__nv_bfloat16fS2_fjLj2560ELj1ELj4ELj1ELj16ENS_18Kernel_traits_baseILj2560EfS2_fS2_fjLj128EEEEELb0ELb0ELb0ELb1EEEvNS_9FwdParamsE --------------------------
	.section	.text._ZN10layer_norm13ln_fwd_kernelINS_13Kernel_traitsIf13__nv_bfloat16fS2_fjLj2560ELj1ELj4ELj1ELj16ENS_18Kernel_traits_baseILj2560EfS2_fS2_fjLj128EEEEELb0ELb0ELb0ELb1EEEvNS_9FwdParamsE,"ax",@progbits
	.align	128
        .global         _ZN10layer_norm13ln_fwd_kernelINS_13Kernel_traitsIf13__nv_bfloat16fS2_fjLj2560ELj1ELj4ELj1ELj16ENS_18Kernel_traits_baseILj2560EfS2_fS2_fjLj128EEEEELb0ELb0ELb0ELb1EEEvNS_9FwdParamsE
        .type           _ZN10layer_norm13ln_fwd_kernelINS_13Kernel_traitsIf13__nv_bfloat16fS2_fjLj2560ELj1ELj4ELj1ELj16ENS_18Kernel_traits_baseILj2560EfS2_fS2_fjLj128EEEEELb0ELb0ELb0ELb1EEEvNS_9FwdParamsE,@function
        .size           _ZN10layer_norm13ln_fwd_kernelINS_13Kernel_traitsIf13__nv_bfloat16fS2_fjLj2560ELj1ELj4ELj1ELj16ENS_18Kernel_traits_baseILj2560EfS2_fS2_fjLj128EEEEELb0ELb0ELb0ELb1EEEvNS_9FwdParamsE,(.L_x_88481 - _ZN10layer_norm13ln_fwd_kernelINS_13Kernel_traitsIf13__nv_bfloat16fS2_fjLj2560ELj1ELj4ELj1ELj16ENS_18Kernel_traits_baseILj2560EfS2_fS2_fjLj128EEEEELb0ELb0ELb0ELb1EEEvNS_9FwdParamsE)
        .other          _ZN10layer_norm13ln_fwd_kernelINS_13Kernel_traitsIf13__nv_bfloat16fS2_fjLj2560ELj1ELj4ELj1ELj16ENS_18Kernel_traits_baseILj2560EfS2_fS2_fjLj128EEEEELb0ELb0ELb0ELb1EEEvNS_9FwdParamsE,@"STO_CUDA_ENTRY STV_DEFAULT"
_ZN10layer_norm13ln_fwd_kernelINS_13Kernel_traitsIf13__nv_bfloat16fS2_fjLj2560ELj1ELj4ELj1ELj16ENS_18Kernel_traits_baseILj2560EfS2_fS2_fjLj128EEEEELb0ELb0ELb0ELb1EEEvNS_9FwdParamsE:
.text._ZN10layer_norm13ln_fwd_kernelINS_13Kernel_traitsIf13__nv_bfloat16fS2_fjLj2560ELj1ELj4ELj1ELj16ENS_18Kernel_traits_baseILj2560EfS2_fS2_fjLj128EEEEELb0ELb0ELb0ELb1EEEvNS_9FwdParamsE:
        /* <DEDUP_REMOVED lines=58> */
[----:B-1----:R0:W5:Y:S01]  /*03a0*/  LDG.E.128 R8, desc[UR6][R4.64+0x2410] ;  /* 0x0024100604087981 */ /* 0x002162000c1e1d00 */
[----:B------:R-:W-:Y:S05]  /*03b0*/  BRA `(.L_x_35173) ;  /* 0x0000000400007947 */ /* 0x000fea0003800000 */
.L_x_35172:
        /* <DEDUP_REMOVED lines=59> */
[----:B------:R-:W-:Y:S01]  /*0770*/  CS2R R84, SRZ ;  /* 0x0000000000547805 */ /* 0x000fe2000001ff00 */
[----:B--2---:R1:W-:Y:S04]  /*0780*/  STL.64 [R1+0x10], R20 ;  /* 0x0000101401007387 */ /* 0x0043e80000100a00 */
[----:B------:R2:W-:Y:S01]  /*0790*/  STL.64 [R1+0x18], R22 ;  /* 0x0000181601007387 */ /* 0x0005e20000100a00 */
[----:B-1----:R-:W-:Y:S02]  /*07a0*/  CS2R R20, SRZ ;  /* 0x0000000000147805 */ /* 0x002fe4000001ff00 */
[----:B0-2---:R-:W-:-:S07]  /*07b0*/  CS2R R22, SRZ ;  /* 0x0000000000167805 */ /* 0x005fce000001ff00 */
.L_x_35173:
[----:B------:R-:W1:Y:S02]  /*07c0*/  LDCU UR4, c[0x0][0x384] ;  /* 0x00007080ff0477ac */ /* 0x000e640008000800 */
[----:B-1----:R-:W-:-:S13]  /*07d0*/  ISETP.GE.AND P0, PT, R6, UR4, PT ;  /* 0x0000000406007c0c */ /* 0x002fda000bf06270 */
[----:B------:R-:W-:Y:S05]  /*07e0*/  @P0 EXIT ;  /* 0x000000000000094d */ /* 0x000fea0003800000 */
[----:B------:R-:W1:Y:S02]  /*07f0*/  LDCU.64 UR4, c[0x0][0x3e0] ;  /* 0x00007c00ff0477ac */ /* 0x000e640008000a00 */
[----:B-1----:R-:W-:-:S04]  /*0800*/  UISETP.NE.U32.AND UP0, UPT, UR4, URZ, UPT ;  /* 0x000000ff0400728c */ /* 0x002fc8000bf05070 */
[----:B------:R-:W-:-:S09]  /*0810*/  UISETP.NE.AND.EX UP0, UPT, UR5, URZ, UPT, UP0 ;  /* 0x000000ff0500728c */ /* 0x000fd2000bf05300 */
[----:B------:R-:W-:Y:S05]  /*0820*/  BRA.U !UP0, `(.L_x_35174) ;  /* 0x00000049087c7547 */ /* 0x000fea000b800000 */
[----:B------:R-:W1:Y:S01]  /*0830*/  LDCU.64 UR4, c[0x0][0x3a0] ;  /* 0x00007400ff0477ac */ /* 0x000e620008000a00 */
[----:B------:R-:W2:Y:S01]  /*0840*/  LDCU UR8, c[0x0][0x388] ;  /* 0x00007100ff0877ac */ /* 0x000ea20008000800 */
[----:B------:R-:W3:Y:S01]  /*0850*/  LDCU.U8 UR9, c[0x0][0x410] ;  /* 0x00008200ff0977ac */ /* 0x000ee20008000000 */
[----:B------:R-:W4:Y:S01]  /*0860*/  LDCU.64 UR10, c[0x0][0x3a0] ;  /* 0x00007400ff0a77ac */ /* 0x000f220008000a00 */
[----:B-1----:R-:W-:Y:S01]  /*0870*/  UISETP.NE.U32.AND UP0, UPT, UR4, URZ, UPT ;  /* 0x000000ff0400728c */ /* 0x002fe2000bf05070 */
[----:B------:R-:W1:Y:S03]  /*0880*/  LDCU UR4, c[0x0][0x448] ;  /* 0x00008900ff0477ac */ /* 0x000e660008000800 */
[----:B------:R-:W-:-:S06]  /*0890*/  UISETP.NE.AND.EX UP0, UPT, UR5, URZ, UPT, UP0 ;  /* 0x000000ff0500728c */ /* 0x000fcc000bf05300 */
[----:B--234-:R-:W-:-:S13]  /*08a0*/  PLOP3.LUT P1, PT, PT, PT, UP0, 0x80, 0x8 ;  /* 0x000000000008781c */ /* 0x01cfda0003f2f008 */
.L_x_35197:
[----:B--2---:R-:W2:Y:S01]  /*08b0*/  S2R R7, SR_TID.X ;  /* 0x0000000000077919 */ /* 0x004ea20000002100 */
[----:B0-----:R-:W0:Y:S01]  /*08c0*/  LDC.64 R4, c[0x0][0x3e0] ;  /* 0x0000f800ff047b82 */ /* 0x001e220000000a00 */
[----:B------:R-:W-:-:S05]  /*08d0*/  IMAD R0, R6, UR8, RZ ;  /* 0x0000000806007c24 */ /* 0x000fca000f8e02ff */
[----:B------:R-:W-:Y:S02]  /*08e0*/  SHF.R.S32.HI R3, RZ, 0x1f, R0 ;  /* 0x0000001fff037819 */ /* 0x000fe40000011400 */
[----:B------:R-:W3:Y:S02]  /*08f0*/  LDC.64 R232, c[0x0][0x390] ;  /* 0x0000e400ffe87b82 */ /* 0x000ee40000000a00 */
[----:B------:R-:W-:Y:S01]  /*0900*/  LEA.HI R3, R3, R0, RZ, 0x3 ;  /* 0x0000000003037211 */ /* 0x000fe200078f18ff */
[----:B0-----:R-:W-:Y:S01]  /*0910*/  IMAD.WIDE R4, R6, 0x2, R4 ;  /* 0x0000000206047825 */ /* 0x001fe200078e0204 */
[----:B--2---:R-:W-:-:S04]  /*0920*/  LOP3.LUT R7, R7, 0x1f, RZ, 0xc0, !PT ;  /* 0x0000001f07077812 */ /* 0x004fc800078ec0ff */
[----:B------:R-:W-:Y:S02]  /*0930*/  LEA.HI.SX32 R7, R3, R7, 0x1d ;  /* 0x0000000703077211 */ /* 0x000fe400078feaff */
[----:B------:R-:W2:Y:S03]  /*0940*/  LDG.E.U16 R3, desc[UR6][R4.64] ;  /* 0x0000000604037981 */ /* 0x000ea6000c1e1500 */
[----:B---3--:R-:W-:-:S06]  /*0950*/  IMAD.WIDE.U32 R156, R7, 0x10, R232 ;  /* 0x00000010079c7825 */ /* 0x008fcc00078e00e8 */
[----:B-----5:R-:W5:Y:S01]  /*0960*/  LDG.E.128 R156, desc[UR6][R156.64] ;  /* 0x000000069c9c7981 */ /* 0x020f62000c1e1d00 */
[----:B------:R-:W-:Y:S01]  /*0970*/  BSSY.RECONVERGENT B0, `(.L_x_35175) ;  /* 0x0000030000007945 */ /* 0x000fe20003800200 */
[----:B--2---:R-:W-:-:S03]  /*0980*/  SHF.L.U32 R3, R3, 0x10, RZ ;  /* 0x0000001003037819 */ /* 0x004fc600000006ff */
[----:B------:R-:W-:Y:S05]  /*0990*/  @!P1 BRA `(.L_x_35176) ;  /* 0x0000000000649947 */ /* 0x000fea0003800000 */
        /* <DEDUP_REMOVED lines=25> */
.L_x_35176:
        /* <DEDUP_REMOVED lines=20> */
.L_x_35177:
[----:B-1----:R-:W-:Y:S05]  /*0c70*/  BSYNC.RECONVERGENT B0 ;  /* 0x0000000000007941 */ /* 0x002fea0003800200 */
.L_x_35175:
[----:B------:R-:W0:Y:S01]  /*0c80*/  LDC.64 R234, c[0x0][0x3a8] ;  /* 0x0000ea00ffea7b82 */ /* 0x000e220000000a00 */
[----:B------:R-:W-:-:S05]  /*0c90*/  IADD3 R178, PT, PT, R7, 0x20, RZ ;  /* 0x0000002007b27810 */ /* 0x000fca0007ffe0ff */
[----:B------:R-:W-:Y:S01]  /*0ca0*/  IMAD.WIDE.U32 R172, R178, 0x10, R232 ;  /* 0x00000010b2ac7825 */ /* 0x000fe200078e00e8 */
[----:B------:R-:W-:Y:S01]  /*0cb0*/  UISETP.NE.U32.AND UP0, UPT, UR10, URZ, UPT ;  /* 0x000000ff0a00728c */ /* 0x000fe2000bf05070 */
[----:B------:R1:W-:Y:S02]  /*0cc0*/  STL [R1+0xc], R178 ;  /* 0x00000cb201007387 */ /* 0x0003e40000100800 */
[----:B0-----:R-:W-:-:S05]  /*0cd0*/  IMAD.WIDE.U32 R4, R7, 0x20, R234 ;  /* 0x0000002007047825 */ /* 0x001fca00078e00ea */
[----:B------:R1:W-:Y:S04]  /*0ce0*/  STG.E.128 desc[UR6][R4.64], R156 ;  /* 0x0000009c04007986 */ /* 0x0003e8000c101d06 */
[----:B------:R1:W-:Y:S04]  /*0cf0*/  STG.E.128 desc[UR6][R4.64+0x10], R160 ;  /* 0x000010a004007986 */ /* 0x0003e8000c101d06 */
[----:B------:R-:W5:Y:S01]  /*0d00*/  LDG.E.128 R172, desc[UR6][R172.64] ;  /* 0x00000006acac7981 */ /* 0x000f62000c1e1d00 */
[----:B------:R-:W-:-:S06]  /*0d10*/  UISETP.NE.AND.EX UP0, UPT, UR11, URZ, UPT, UP0 ;  /* 0x000000ff0b00728c */ /* 0x000fcc000bf05300 */
[----:B------:R-:W-:-:S13]  /*0d20*/  PLOP3.LUT P1, PT, PT, PT, UP0, 0x80, 0x8 ;  /* 0x000000000008781c */ /* 0x000fda0003f2f008 */
[----:B-1----:R-:W-:Y:S05]  /*0d30*/  @!P1 BRA `(.L_x_35178) ;  /* 0x0000000000649947 */ /* 0x002fea0003800000 */
[----:B------:R-:W0:Y:S02]  /*0d40*/  LDC.64 R4, c[0x0][0x3a0] ;  /* 0x0000e800ff047b82 */ /* 0x000e240000000a00 */
[----:B0-----:R-:W-:-:S05]  /*0d50*/  IMAD.WIDE.U32 R4, R178, 0x20, R4 ;  /* 0x00000020b2047825 */ /* 0x001fca00078e0004 */
[----:B------:R-:W2:Y:S04]  /*0d60*/  LDG.E.128 R164, desc[UR6][R4.64] ;  /* 0x0000000604a47981 */ /* 0x000ea8000c1e1d00 */
[----:B------:R-:W3:Y:S01]  /*0d70*/  LDG.E.128 R168, desc[UR6][R4.64+0x10] ;  /* 0x0000100604a87981 */ /* 0x000ee2000c1e1d00 */
[C---:B-----5:R-:W-:Y:S02]  /*0d80*/  PRMT R176, R174.reuse, 0x7632, R176 ;  /* 0x00007632aeb07816 */ /* 0x060fe400000000b0 */
[----:B------:R-:W-:Y:S02]  /*0d90*/  SHF.L.U32 R177, R174, 0x10, RZ ;  /* 0x00000010aeb17819 */ /* 0x000fe400000006ff */
[----:B------:R-:W-:Y:S02]  /*0da0*/  PRMT R0, R172, 0x7632, R0 ;  /* 0x00007632ac007816 */ /* 0x000fe40000000000 */
[----:B------:R-:W-:-:S02]  /*0db0*/  PRMT R2, R173, 0x7632, R2 ;  /* 0x00007632ad027816 */ /* 0x000fc40000000002 */
[----:B------:R-:W-:Y:S02]  /*0dc0*/  PRMT R174, R175, 0x7632, R174 ;  /* 0x00007632afae7816 */ /* 0x000fe400000000ae */
        /* <DEDUP_REMOVED lines=16> */
.L_x_35178:
[----:B-----5:R-:W-:Y:S02]  /*0ed0*/  PRMT R0, R172, 0x7632, R0 ;  /* 0x00007632ac007816 */ /* 0x020fe40000000000 */
[----:B------:R-:W-:Y:S02]  /*0ee0*/  PRMT R2, R173, 0x7632, R2 ;  /* 0x00007632ad027816 */ /* 0x000fe40000000002 */
        /* <DEDUP_REMOVED lines=18> */
.L_x_35179:
[----:B------:R-:W-:Y:S01]  /*1010*/  IADD3 R186, PT, PT, R7, 0x40, RZ ;  /* 0x0000004007ba7810 */ /* 0x000fe20007ffe0ff */
[----:B------:R-:W-:-:S04]  /*1020*/  IMAD.WIDE.U32 R4, R178, 0x20, R234 ;  /* 0x00000020b2047825 */ /* 0x000fc800078e00ea */
[----:B------:R-:W-:Y:S01]  /*1030*/  IMAD.WIDE.U32 R180, R186, 0x10, R232 ;  /* 0x00000010bab47825 */ /* 0x000fe200078e00e8 */
[----:B------:R0:W-:Y:S04]  /*1040*/  STG.E.128 desc[UR6][R4.64], R164 ;  /* 0x000000a404007986 */ /* 0x0001e8000c101d06 */
[----:B------:R0:W-:Y:S04]  /*1050*/  STG.E.128 desc[UR6][R4.64+0x10], R168 ;  /* 0x000010a804007986 */ /* 0x0001e8000c101d06 */
[----:B------:R-:W5:Y:S04]  /*1060*/  LDG.E.128 R180, desc[UR6][R180.64] ;  /* 0x00000006b4b47981 */ /* 0x000f68000c1e1d00 */
[----:B------:R0:W-:Y:S01]  /*1070*/  STL [R1+0x8], R186 ;  /* 0x000008ba01007387 */ /* 0x0001e20000100800 */
[----:B------:R-:W-:Y:S05]  /*1080*/  @!P1 BRA `(.L_x_35180) ;  /* 0x0000000000649947 */ /* 0x000fea0003800000 */
[----:B0-----:R-:W0:Y:S02]  /*1090*/  LDC.64 R4, c[0x0][0x3a0] ;  /* 0x0000e800ff047b82 */ /* 0x001e240000000a00 */
        /* <DEDUP_REMOVED lines=24> */
.L_x_35180:
        /* <DEDUP_REMOVED lines=20> */
.L_x_35181:
        /* <DEDUP_REMOVED lines=33> */
.L_x_35182:
[C---:B-----5:R-:W-:Y:S02]  /*1570*/  PRMT R2, R181.reuse, 0x7632, R2 ;  /* 0x00007632b5027816 */ /* 0x060fe40000000002 */
[----:B0-----:R-:W-:Y:S02]  /*1580*/  SHF.L.U32 R4, R181, 0x10, RZ ;  /* 0x00000010b5047819 */ /* 0x001fe400000006ff */
        /* <DEDUP_REMOVED lines=18> */
.L_x_35183:
[----:B------:R-:W-:Y:S01]  /*16b0*/  IADD3 R204, PT, PT, R7, 0x80, RZ ;  /* 0x0000008007cc7810 */ /* 0x000fe20007ffe0ff */
[----:B------:R-:W-:-:S04]  /*16c0*/  IMAD.WIDE.U32 R4, R196, 0x20, R234 ;  /* 0x00000020c4047825 */ /* 0x000fc800078e00ea */
[----:B------:R-:W-:Y:S01]  /*16d0*/  IMAD.WIDE.U32 R188, R204, 0x10, R232 ;  /* 0x00000010ccbc7825 */ /* 0x000fe200078e00e8 */
[----:B------:R0:W-:Y:S04]  /*16e0*/  STG.E.128 desc[UR6][R4.64], R180 ;  /* 0x000000b404007986 */ /* 0x0001e8000c101d06 */
[----:B------:R0:W-:Y:S04]  /*16f0*/  STG.E.128 desc[UR6][R4.64+0x10], R184 ;  /* 0x000010b804007986 */ /* 0x0001e8000c101d06 */
[----:B------:R-:W5:Y:S04]  /*1700*/  LDG.E.128 R188, desc[UR6][R188.64] ;  /* 0x00000006bcbc7981 */ /* 0x000f68000c1e1d00 */
[----:B------:R0:W-:Y:S01]  /*1710*/  STL [R1], R204 ;  /* 0x000000cc01007387 */ /* 0x0001e20000100800 */
        /* <DEDUP_REMOVED lines=26> */
.L_x_35184:
        /* <DEDUP_REMOVED lines=20> */
.L_x_35185:
[----:B------:R-:W-:Y:S01]  /*1a00*/  IADD3 R252, PT, PT, R7, 0xa0, RZ ;  /* 0x000000a007fc7810 */ /* 0x000fe20007ffe0ff */
[----:B------:R-:W-:-:S04]  /*1a10*/  IMAD.WIDE.U32 R4, R204, 0x20, R234 ;  /* 0x00000020cc047825 */ /* 0x000fc800078e00ea */
[----:B------:R-:W-:Y:S01]  /*1a20*/  IMAD.WIDE.U32 R196, R252, 0x10, R232 ;  /* 0x00000010fcc47825 */ /* 0x000fe200078e00e8 */
[----:B------:R0:W-:Y:S04]  /*1a30*/  STG.E.128 desc[UR6][R4.64], R188 ;  /* 0x000000bc04007986 */ /* 0x0001e8000c101d06 */
[----:B------:R0:W-:Y:S04]  /*1a40*/  STG.E.128 desc[UR6][R4.64+0x10], R192 ;  /* 0x000010c004007986 */ /* 0x0001e8000c101d06 */
[----:B------:R-:W5:Y:S01]  /*1a50*/  LDG.E.128 R196, desc[UR6][R196.64] ;  /* 0x00000006c4c47981 */ /* 0x000f62000c1e1d00 */
        /* <DEDUP_REMOVED lines=26> */
.L_x_35186:
        /* <DEDUP_REMOVED lines=20> */
.L_x_35187:
        /* <DEDUP_REMOVED lines=32> */
.L_x_35188:
        /* <DEDUP_REMOVED lines=20> */
.L_x_35189:
        /* <DEDUP_REMOVED lines=32> */
.L_x_35190:
        /* <DEDUP_REMOVED lines=20> */
.L_x_35191:
[----:B------:R-:W-:Y:S01]  /*23c0*/  IADD3 R248, PT, PT, R7, 0x100, RZ ;  /* 0x0000010007f87810 */ /* 0x000fe20007ffe0ff */
[----:B0-----:R-:W-:-:S04]  /*23d0*/  IMAD.WIDE.U32 R4, R250, 0x20, R234 ;  /* 0x00000020fa047825 */ /* 0x001fc800078e00ea */
        /* <DEDUP_REMOVED lines=30> */
.L_x_35192:
        /* <DEDUP_REMOVED lines=15> */
[C---:B------:R-:W-:Y:S01]  /*26b0*/  FMUL.FTZ R221, R3.reuse, R228 ;  /* 0x000000e403dd7220 */ /* 0x040fe20000410000 */
[----:B------:R-:W-:Y:S01]  /*26c0*/  SHF.L.U32 R0, R0, 0x10, RZ ;  /* 0x0000001000007819 */ /* 0x000fe200000006ff */
[----:B------:R-:W-:-:S02]  /*26d0*/  FMUL.FTZ R223, R3, R4 ;  /* 0x0000000403df7220 */ /* 0x000fc40000410000 */
[C---:B------:R-:W-:Y:S02]  /*26e0*/  FMUL.FTZ R225, R3.reuse, R2 ;  /* 0x0000000203e17220 */ /* 0x040fe40000410000 */
[----:B------:R-:W-:-:S07]  /*26f0*/  FMUL.FTZ R227, R3, R0 ;  /* 0x0000000003e37220 */ /* 0x000fce0000410000 */
.L_x_35193:
[----:B------:R-:W-:Y:S01]  /*2700*/  IMAD.WIDE.U32 R4, R248, 0x20, R234 ;  /* 0x00000020f8047825 */ /* 0x000fe200078e00ea */
[----:B------:R-:W-:-:S04]  /*2710*/  IADD3 R249, PT, PT, R7, 0x120, RZ ;  /* 0x0000012007f97810 */ /* 0x000fc80007ffe0ff */
[----:B------:R-:W-:Y:S04]  /*2720*/  STG.E.128 desc[UR6][R4.64], R220 ;  /* 0x000000dc04007986 */ /* 0x000fe8000c101d06 */
[----:B------:R0:W-:Y:S02]  /*2730*/  STG.E.128 desc[UR6][R4.64+0x10], R224 ;  /* 0x000010e004007986 */ /* 0x0001e4000c101d06 */
[----:B0-----:R-:W-:-:S05]  /*2740*/  IMAD.WIDE.U32 R4, R249, 0x10, R232 ;  /* 0x00000010f9047825 */ /* 0x001fca00078e00e8 */
[----:B------:R0:W5:Y:S01]  /*2750*/  LDG.E.128 R232, desc[UR6][R4.64] ;  /* 0x0000000604e87981 */ /* 0x000162000c1e1d00 */
[----:B------:R-:W-:Y:S05]  /*2760*/  @!P1 BRA `(.L_x_35194) ;  /* 0x0000000000649947 */ /* 0x000fea0003800000 */
[----:B0-----:R-:W0:Y:S02]  /*2770*/  LDC.64 R4, c[0x0][0x3a0] ;  /* 0x0000e800ff047b82 */ /* 0x001e240000000a00 */
[----:B0-----:R-:W-:-:S05]  /*2780*/  IMAD.WIDE.U32 R4, R249, 0x20, R4 ;  /* 0x00000020f9047825 */ /* 0x001fca00078e0004 */
[----:B------:R-:W2:Y:S04]  /*2790*/  LDG.E.128 R228, desc[UR6][R4.64] ;  /* 0x0000000604e47981 */ /* 0x000ea8000c1e1d00 */
[----:B------:R0:W3:Y:S01]  /*27a0*/  LDG.E.128 R244, desc[UR6][R4.64+0x10] ;  /* 0x0000100604f47981 */ /* 0x0000e2000c1e1d00 */
[----:B-----5:R-:W-:Y:S02]  /*27b0*/  PRMT R0, R233, 0x7632, R0 ;  /* 0x00007632e9007816 */ /* 0x020fe40000000000 */
[----:B------:R-:W-:Y:S02]  /*27c0*/  SHF.L.U32 R2, R232, 0x10, RZ ;  /* 0x00000010e8027819 */ /* 0x000fe400000006ff */
[----:B------:R-:W-:Y:S02]  /*27d0*/  SHF.L.U32 R0, R0, 0x10, RZ ;  /* 0x0000001000007819 */ /* 0x000fe400000006ff */
[----:B0-----:R-:W-:-:S04]  /*27e0*/  PRMT R4, R232, 0x7632, R4 ;  /* 0x00007632e8047816 */ /* 0x001fc80000000004 */
[----:B------:R-:W-:Y:S02]  /*27f0*/  SHF.L.U32 R5, R4, 0x10, RZ ;  /* 0x0000001004057819 */ /* 0x000fe400000006ff */
[----:B------:R-:W-:Y:S01]  /*2800*/  SHF.L.U32 R4, R233, 0x10, RZ ;  /* 0x00000010e9047819 */ /* 0x000fe200000006ff */
[----:B--2---:R-:W-:-:S04]  /*2810*/  FFMA.FTZ R231, R3, R0, R231 ;  /* 0x0000000003e77223 */ /* 0x004fc800000100e7 */
[C---:B------:R-:W-:Y:S01]  /*2820*/  FFMA.FTZ R230, R3.reuse, R4, R230 ;  /* 0x0000000403e67223 */ /* 0x040fe200000100e6 */
[----:B------:R-:W-:Y:S01]  /*2830*/  PRMT R0, R234, 0x7632, R0 ;  /* 0x00007632ea007816 */ /* 0x000fe20000000000 */
[----:B------:R-:W-:Y:S01]  /*2840*/  FFMA.FTZ R229, R3, R5, R229 ;  /* 0x0000000503e57223 */ /* 0x000fe200000100e5 */
[----:B------:R-:W-:Y:S01]  /*2850*/  PRMT R4, R235, 0x7632, R4 ;  /* 0x00007632eb047816 */ /* 0x000fe20000000004 */
[----:B------:R-:W-:Y:S01]  /*2860*/  FFMA.FTZ R228, R3, R2, R228 ;  /* 0x0000000203e47223 */ /* 0x000fe200000100e4 */
[----:B------:R-:W-:Y:S02]  /*2870*/  SHF.L.U32 R5, R0, 0x10, RZ ;  /* 0x0000001000057819 */ /* 0x000fe400000006ff */
[----:B------:R-:W-:Y:S02]  /*2880*/  SHF.L.U32 R2, R234, 0x10, RZ ;  /* 0x00000010ea027819 */ /* 0x000fe400000006ff */
[----:B------:R-:W-:Y:S01]  /*2890*/  SHF.L.U32 R0, R235, 0x10, RZ ;  /* 0x00000010eb007819 */ /* 0x000fe200000006ff */
[C---:B---3--:R-:W-:Y:S01]  /*28a0*/  FFMA.FTZ R233, R3.reuse, R5, R245 ;  /* 0x0000000503e97223 */ /* 0x048fe200000100f5 */
[----:B------:R-:W-:Y:S01]  /*28b0*/  SHF.L.U32 R4, R4, 0x10, RZ ;  /* 0x0000001004047819 */ /* 0x000fe200000006ff */
[----:B------:R-:W-:-:S02]  /*28c0*/  FFMA.FTZ R232, R3, R2, R244 ;  /* 0x0000000203e87223 */ /* 0x000fc400000100f4 */
[C---:B------:R-:W-:Y:S02]  /*28d0*/  FFMA.FTZ R234, R3.reuse, R0, R246 ;  /* 0x0000000003ea7223 */ /* 0x040fe400000100f6 */
[----:B------:R-:W-:Y:S01]  /*28e0*/  FFMA.FTZ R235, R3, R4, R247 ;  /* 0x0000000403eb7223 */ /* 0x000fe200000100f7 */
[----:B------:R-:W-:Y:S06]  /*28f0*/  BRA `(.L_x_35195) ;  /* 0x0000000000507947 */ /* 0x000fec0003800000 */
.L_x_35194:
[C---:B-----5:R-:W-:Y:S02]  /*2900*/  PRMT R2, R232.reuse, 0x7632, R2 ;  /* 0x00007632e8027816 */ /* 0x060fe40000000002 */
[----:B------:R-:W-:Y:S02]  /*2910*/  SHF.L.U32 R229, R232, 0x10, RZ ;  /* 0x00000010e8e57819 */ /* 0x000fe400000006ff */
[----:B------:R-:W-:Y:S02]  /*2920*/  PRMT R0, R235, 0x7632, R0 ;  /* 0x00007632eb007816 */ /* 0x000fe40000000000 */
[C---:B------:R-:W-:Y:S02]  /*2930*/  PRMT R232, R233.reuse, 0x7632, R232 ;  /* 0x00007632e9e87816 */ /* 0x040fe400000000e8 */
[----:B------:R-:W-:Y:S02]  /*2940*/  SHF.L.U32 R230, R233, 0x10, RZ ;  /* 0x00000010e9e67819 */ /* 0x000fe400000006ff */
[----:B------:R-:W-:-:S02]  /*2950*/  PRMT R233, R234, 0x7632, R233 ;  /* 0x00007632eae97816 */ /* 0x000fc400000000e9 */
[----:B------:R-:W-:Y:S01]  /*2960*/  SHF.L.U32 R228, R235, 0x10, RZ ;  /* 0x00000010ebe47819 */ /* 0x000fe200000006ff */
[C---:B------:R-:W-:Y:S01]  /*2970*/  FMUL.FTZ R230, R3.reuse, R230 ;  /* 0x000000e603e67220 */ /* 0x040fe20000410000 */
[----:B------:R-:W-:Y:S02]  /*2980*/  SHF.L.U32 R231, R234, 0x10, RZ ;  /* 0x00000010eae77819 */ /* 0x000fe400000006ff */
[----:B0-----:R-:W-:Y:S01]  /*2990*/  SHF.L.U32 R5, R0, 0x10, RZ ;  /* 0x0000001000057819 */ /* 0x001fe200000006ff */
[C---:B------:R-:W-:Y:S01]  /*29a0*/  FMUL.FTZ R234, R3.reuse, R228 ;  /* 0x000000e403ea7220 */ /* 0x040fe20000410000 */
[----:B------:R-:W-:Y:S01]  /*29b0*/  SHF.L.U32 R4, R2, 0x10, RZ ;  /* 0x0000001002047819 */ /* 0x000fe200000006ff */
[C---:B------:R-:W-:Y:S01]  /*29c0*/  FMUL.FTZ R228, R3.reuse, R229 ;  /* 0x000000e503e47220 */ /* 0x040fe20000410000 */
[----:B------:R-:W-:Y:S01]  /*29d0*/  SHF.L.U32 R2, R232, 0x10, RZ ;  /* 0x00000010e8027819 */ /* 0x000fe200000006ff */
[----:B------:R-:W-:Y:S01]  /*29e0*/  FMUL.FTZ R232, R3, R231 ;  /* 0x000000e703e87220 */ /* 0x000fe20000410000 */
[----:B------:R-:W-:Y:S01]  /*29f0*/  SHF.L.U32 R0, R233, 0x10, RZ ;  /* 0x00000010e9007819 */ /* 0x000fe200000006ff */
[C---:B------:R-:W-:Y:S01]  /*2a00*/  FMUL.FTZ R235, R3.reuse, R5 ;  /* 0x0000000503eb7220 */ /* 0x040fe20000410000 */
[C---:B------:R-:W-:Y:S01]  /*2a10*/  FMUL.FTZ R229, R3.reuse, R4 ;  /* 0x0000000403e57220 */ /* 0x040fe20000410000 */
[----:B------:R-:W-:-:S02]  /*2a20*/  FMUL.FTZ R231, R3, R2 ;  /* 0x0000000203e77220 */ /* 0x000fc40000410000 */
[----:B------:R-:W-:-:S07]  /*2a30*/  FMUL.FTZ R233, R3, R0 ;  /* 0x0000000003e97220 */ /* 0x000fce0000410000 */
.L_x_35195:
[----:B------:R-:W0:Y:S01]  /*2a40*/  S2R R0, SR_TID.X ;  /* 0x0000000000007919 */ /* 0x000e220000002100 */
[----:B------:R-:W1:Y:S01]  /*2a50*/  LDC.64 R2, c[0x0][0x3a8] ;  /* 0x0000ea00ff027b82 */ /* 0x000e620000000a00 */
[----:B------:R-:W-:Y:S01]  /*2a60*/  UMOV UR5, 0xffffffff ;  /* 0xffffffff00057882 */ /* 0x000fe20000000000 */
[----:B-1----:R-:W-:-:S05]  /*2a70*/  IMAD.WIDE.U32 R2, R249, 0x20, R2 ;  /* 0x00000020f9027825 */ /* 0x002fca00078e0002 */
[----:B------:R1:W-:Y:S01]  /*2a80*/  STG.E.128 desc[UR6][R2.64], R228 ;  /* 0x000000e402007986 */ /* 0x0003e2000c101d06 */
[----:B0-----:R-:W-:Y:S01]  /*2a90*/  LOP3.LUT P2, RZ, R0, 0x1f, RZ, 0xc0, !PT ;  /* 0x0000001f00ff7812 */ /* 0x001fe2000784c0ff */
[----:B------:R-:W-:Y:S02]  /*2aa0*/  FADD.FTZ R0, RZ, R156 ;  /* 0x0000009cff007221 */ /* 0x000fe40000010000 */
[----:B------:R1:W-:Y:S02]  /*2ab0*/  STG.E.128 desc[UR6][R2.64+0x10], R232 ;  /* 0x000010e802007986 */ /* 0x0003e4000c101d06 */
        /* <DEDUP_REMOVED lines=261> */
.L_x_35232:
[----:B------:R-:W-:Y:S01]  /*3b10*/  FMUL.FTZ R2, R244, R244 ;  /* 0x000000f4f4027220 */ /* 0x000fe20000410000 */
[----:B------:R-:W-:Y:S01]  /*3b20*/  ISETP.NE.AND P0, PT, RZ, UR9, PT ;  /* 0x00000009ff007c0c */ /* 0x000fe2000bf05270 */
[----:B-1----:R-:W-:Y:S01]  /*3b30*/  FADD.FTZ R0, R4, R0 ;  /* 0x0000000004007221 */ /* 0x002fe20000010000 */
[----:B------:R-:W2:Y:S02]  /*3b40*/  LDL R247, [R1+0x1c] ;  /* 0x00001c0001f77983 */ /* 0x000ea40000100800 */
[----:B------:R-:W-:Y:S01]  /*3b50*/  FSEL R2, R2, RZ, P0 ;  /* 0x000000ff02027208 */ /* 0x000fe20000000000 */
[----:B------:R-:W-:Y:S01]  /*3b60*/  FFMA.FTZ R0, R0, R245, UR4 ;  /* 0x0000000400007e23 */ /* 0x000fe200080100f5 */
[----:B------:R-:W3:Y:S03]  /*3b70*/  LDL R246, [R1+0x14] ;  /* 0x0000140001f67983 */ /* 0x000ee60000100800 */
[----:B------:R-:W-:Y:S01]  /*3b80*/  FADD.FTZ R0, R0, R2 ;  /* 0x0000000200007221 */ /* 0x000fe20000010000 */
[----:B------:R-:W-:Y:S01]  /*3b90*/  FSEL R2, R244, RZ, !P0 ;  /* 0x000000fff4027208 */ /* 0x000fe20004000000 */
[----:B------:R-:W4:Y:S04]  /*3ba0*/  LDL R245, [R1+0x18] ;  /* 0x0000180001f57983 */ /* 0x000f280000100800 */
[C---:B------:R-:W-:Y:S01]  /*3bb0*/  FADD.FTZ R3, -R2.reuse, R162 ;  /* 0x000000a202037221 */ /* 0x040fe20000010100 */
[----:B------:R-:W1:Y:S01]  /*3bc0*/  MUFU.RSQ R0, R0 ;  /* 0x0000000000007308 */ /* 0x000e620000001400 */
[----:B------:R-:W5:Y:S01]  /*3bd0*/  LDL R162, [R1+0x10] ;  /* 0x0000100001a27983 */ /* 0x000f620000100800 */
        /* <DEDUP_REMOVED lines=10> */
[C---:B-1----:R-:W-:Y:S01]  /*3c80*/  FMUL.FTZ R3, R0.reuse, R3 ;  /* 0x0000000300037220 */ /* 0x042fe20000410000 */
[C---:B------:R-:W-:Y:S01]  /*3c90*/  FMUL.FTZ R4, R0.reuse, R4 ;  /* 0x0000000400047220 */ /* 0x040fe20000410000 */
[C---:B------:R-:W-:Y:S01]  /*3ca0*/  FMUL.FTZ R5, R0.reuse, R5 ;  /* 0x0000000500057220 */ /* 0x040fe20000410000 */
[----:B------:R-:W-:Y:S01]  /*3cb0*/  FMUL.FTZ R159, R0, R159 ;  /* 0x0000009f009f7220 */ /* 0x000fe20000410000 */
[----:B------:R-:W-:Y:S01]  /*3cc0*/  FFMA.FTZ R3, R3, R242, R82 ;  /* 0x000000f203037223 */ /* 0x000fe20000010052 */
[----:B------:R-:W-:-:S05]  /*3cd0*/  FFMA.FTZ R4, R4, R243, R83 ;  /* 0x000000f304047223 */ /* 0x000fca0000010053 */
        /* <DEDUP_REMOVED lines=8> */
[----:B------:R-:W-:-:S03]  /*3d60*/  FMUL.FTZ R157, R0, R157 ;  /* 0x0000009d009d7220 */ /* 0x000fc60000410000 */
[----:B------:R-:W-:Y:S01]  /*3d70*/  FFMA.FTZ R156, R156, R240, R80 ;  /* 0x000000f09c9c7223 */ /* 0x000fe20000010050 */
[----:B------:R-:W-:Y:S01]  /*3d80*/  FFMA.FTZ R157, R157, R241, R81 ;  /* 0x000000f19d9d7223 */ /* 0x000fe20000010051 */
[----:B--2---:R-:W-:Y:S01]  /*3d90*/  FFMA.FTZ R159, R159, R247, R87 ;  /* 0x000000f79f9f7223 */ /* 0x004fe20000010057 */
[----:B---3--:R-:W-:Y:S02]  /*3da0*/  FFMA.FTZ R4, R4, R246, R85 ;  /* 0x000000f604047223 */ /* 0x008fe40000010055 */
[----:B------:R-:W0:Y:S01]  /*3db0*/  LDC.64 R246, c[0x0][0x428] ;  /* 0x00010a00fff67b82 */ /* 0x000e220000000a00 */
[----:B----4-:R-:W-:Y:S01]  /*3dc0*/  FFMA.FTZ R5, R5, R245, R86 ;  /* 0x000000f505057223 */ /* 0x010fe20000010056 */
[----:B------:R-:W-:-:S04]  /*3dd0*/  FADD.FTZ R245, -R2, R185 ;  /* 0x000000b902f57221 */ /* 0x000fc80000010100 */
[----:B------:R-:W-:Y:S01]  /*3de0*/  F2FP.BF16.F32.PACK_AB R161, R159, R5 ;  /* 0x000000059fa1723e */ /* 0x000fe200000010ff */
[----:B-----5:R-:W-:Y:S01]  /*3df0*/  FFMA.FTZ R3, R3, R162, R84 ;  /* 0x000000a203037223 */ /* 0x020fe20000010054 */
[----:B------:R-:W-:Y:S01]  /*3e00*/  F2FP.BF16.F32.PACK_AB R162, R157, R156 ;  /* 0x0000009c9da2723e */ /* 0x000fe200000010ff */
[C---:B------:R-:W-:Y:S01]  /*3e10*/  FADD.FTZ R159, -R2.reuse, R168 ;  /* 0x000000a8029f7221 */ /* 0x040fe20000010100 */
[C---:B------:R-:W-:Y:S01]  /*3e20*/  FADD.FTZ R157, -R2.reuse, R165 ;  /* 0x000000a5029d7221 */ /* 0x040fe20000010100 */
[----:B------:R-:W-:Y:S01]  /*3e30*/  FADD.FTZ R165, -R2, R167 ;  /* 0x000000a702a57221 */ /* 0x000fe20000010100 */
[----:B------:R-:W-:Y:S01]  /*3e40*/  F2FP.BF16.F32.PACK_AB R160, R4, R3 ;  /* 0x0000000304a0723e */ /* 0x000fe200000010ff */
[C---:B------:R-:W-:Y:S01]  /*3e50*/  FADD.FTZ R3, -R2.reuse, R173 ;  /* 0x000000ad02037221 */ /* 0x040fe20000010100 */
[----:B------:R-:W1:Y:S01]  /*3e60*/  @!P2 LDC.64 R4, c[0x0][0x3c0] ;  /* 0x0000f000ff04ab82 */ /* 0x000e620000000a00 */
[----:B------:R-:W-:Y:S01]  /*3e70*/  MOV R167, R158 ;  /* 0x0000009e00a77202 */ /* 0x000fe20000000f00 */
[C---:B------:R-:W-:Y:S01]  /*3e80*/  FADD.FTZ R156, -R2.reuse, R166 ;  /* 0x000000a6029c7221 */ /* 0x040fe20000010100 */
        /* <DEDUP_REMOVED lines=11> */
[----:B------:R-:W-:Y:S01]  /*3f40*/  FADD.FTZ R192, -R2, R227 ;  /* 0x000000e302c07221 */ /* 0x000fe20000010100 */
[----:B-1----:R-:W-:-:S05]  /*3f50*/  @!P2 IMAD.WIDE R4, R6, 0x4, R4 ;  /* 0x000000040604a825 */ /* 0x002fca00078e0204 */
[----:B------:R1:W-:Y:S02]  /*3f60*/  @!P2 STG.E desc[UR6][R4.64], R244 ;  /* 0x000000f40400a986 */ /* 0x0003e4000c101906 */
[----:B-1----:R-:W1:Y:S01]  /*3f70*/  @!P2 LDC.64 R4, c[0x0][0x3c8] ;  /* 0x0000f200ff04ab82 */ /* 0x002e620000000a00 */
[C---:B------:R-:W-:Y:S01]  /*3f80*/  FADD.FTZ R244, -R2.reuse, R174 ;  /* 0x000000ae02f47221 */ /* 0x040fe20000010100 */
[----:B------:R-:W-:Y:S01]  /*3f90*/  MOV R174, R171 ;  /* 0x000000ab00ae7202 */ /* 0x000fe20000000f00 */
[----:B------:R-:W-:-:S03]  /*3fa0*/  FADD.FTZ R171, -R2, R179 ;  /* 0x000000b302ab7221 */ /* 0x000fc60000010100 */
[----:B------:R-:W-:Y:S01]  /*3fb0*/  MOV R177, R244 ;  /* 0x000000f400b17202 */ /* 0x000fe20000000f00 */
[C---:B------:R-:W-:Y:S01]  /*3fc0*/  FADD.FTZ R244, -R2.reuse, R186 ;  /* 0x000000ba02f47221 */ /* 0x040fe20000010100 */
[----:B------:R-:W-:Y:S01]  /*3fd0*/  MOV R200, R171 ;  /* 0x000000ab00c87202 */ /* 0x000fe20000000f00 */
[C---:B------:R-:W-:Y:S01]  /*3fe0*/  FADD.FTZ R171, -R2.reuse, R206 ;  /* 0x000000ce02ab7221 */ /* 0x040fe20000010100 */
[----:B------:R-:W-:Y:S01]  /*3ff0*/  MOV R206, R177 ;  /* 0x000000b100ce7202 */ /* 0x000fe20000000f00 */
[C---:B------:R-:W-:Y:S01]  /*4000*/  FADD.FTZ R177, -R2.reuse, R212 ;  /* 0x000000d402b17221 */ /* 0x040fe20000010100 */
[C---:B------:R-:W-:Y:S01]  /*4010*/  FADD.FTZ R186, -R2.reuse, R221 ;  /* 0x000000dd02ba7221 */ /* 0x040fe20000010100 */
[----:B------:R-:W-:Y:S01]  /*4020*/  FADD.FTZ R221, -R2, R235 ;  /* 0x000000eb02dd7221 */ /* 0x000fe20000010100 */
[C---:B------:R-:W-:Y:S01]  /*4030*/  FMUL.FTZ R235, R0.reuse, R165 ;  /* 0x000000a500eb7220 */ /* 0x040fe20000410000 */
[C---:B------:R-:W-:Y:S01]  /*4040*/  FMUL.FTZ R229, R0.reuse, R177 ;  /* 0x000000b100e57220 */ /* 0x040fe20000410000 */
[C---:B------:R-:W-:Y:S01]  /*4050*/  FMUL.FTZ R177, R0.reuse, R186 ;  /* 0x000000ba00b17220 */ /* 0x040fe20000410000 */
[----:B------:R-:W-:Y:S01]  /*4060*/  FMUL.FTZ R206, R0, R206 ;  /* 0x000000ce00ce7220 */ /* 0x000fe20000410000 */
[----:B-1----:R-:W-:-:S05]  /*4070*/  @!P2 IMAD.WIDE R4, R6, 0x4, R4 ;  /* 0x000000040604a825 */ /* 0x002fca00078e0204 */
[----:B------:R0:W-:Y:S02]  /*4080*/  @!P2 STG.E desc[UR6][R4.64], R0 ;  /* 0x000000000400a986 */ /* 0x0001e4000c101906 */
[----:B0-----:R-:W-:-:S04]  /*4090*/  IMAD.WIDE.U32 R4, R7, 0x10, R246 ;  /* 0x0000001007047825 */ /* 0x001fc800078e00f6 */
[C---:B------:R-:W-:Y:S01]  /*40a0*/  FADD.FTZ R246, -R2.reuse, R184 ;  /* 0x000000b802f67221 */ /* 0x040fe20000010100 */
[----:B------:R-:W-:Y:S01]  /*40b0*/  MOV R184, R167 ;  /* 0x000000a700b87202 */ /* 0x000fe20000000f00 */
[C---:B------:R-:W-:Y:S01]  /*40c0*/  FADD.FTZ R167, -R2.reuse, R202 ;  /* 0x000000ca02a77221 */ /* 0x040fe20000010100 */
[----:B------:R-:W-:Y:S01]  /*40d0*/  MOV R202, R168 ;  /* 0x000000a800ca7202 */ /* 0x000fe20000000f00 */
[----:B------:R0:W-:Y:S01]  /*40e0*/  STG.E.128 desc[UR6][R4.64], R160 ;  /* 0x000000a004007986 */ /* 0x0001e2000c101d06 */
[C---:B------:R-:W-:Y:S01]  /*40f0*/  FADD.FTZ R168, -R2.reuse, R203 ;  /* 0x000000cb02a87221 */ /* 0x040fe20000010100 */
[C---:B------:R-:W-:Y:S01]  /*4100*/  FADD.FTZ R247, -R2.reuse, R183 ;  /* 0x000000b702f77221 */ /* 0x040fe20000010100 */
[----:B------:R-:W-:Y:S01]  /*4110*/  MOV R183, R166 ;  /* 0x000000a600b77202 */ /* 0x000fe20000000f00 */
[C---:B------:R-:W-:Y:S01]  /*4120*/  FADD.FTZ R166, -R2.reuse, R201 ;  /* 0x000000c902a67221 */ /* 0x040fe20000010100 */
[----:B------:R-:W-:Y:S01]  /*4130*/  MOV R201, R169 ;  /* 0x000000a900c97202 */ /* 0x000fe20000000f00 */
[C---:B------:R-:W-:Y:S01]  /*4140*/  FADD.FTZ R169, -R2.reuse, R204 ;  /* 0x000000cc02a97221 */ /* 0x040fe20000010100 */
[C---:B------:R-:W-:Y:S01]  /*4150*/  FADD.FTZ R7, -R2.reuse, R190 ;  /* 0x000000be02077221 */ /* 0x040fe20000010100 */
[----:B------:R-:W-:Y:S01]  /*4160*/  FADD.FTZ R190, -R2, R225 ;  /* 0x000000e102be7221 */ /* 0x000fe20000010100 */
[----:B------:R-:W-:-:S02]  /*4170*/  FMUL.FTZ R228, R0, R168 ;  /* 0x000000a800e47220 */ /* 0x000fc40000410000 */
[----:B------:R-:W-:Y:S01]  /*4180*/  FMUL.FTZ R7, R0, R7 ;  /* 0x0000000700077220 */ /* 0x000fe20000410000 */
[C---:B0-----:R-:W-:Y:S01]  /*4190*/  FADD.FTZ R4, -R2.reuse, R175 ;  /* 0x000000af02047221 */ /* 0x041fe20000010100 */
        /* <DEDUP_REMOVED lines=34> */
[----:B------:R-:W-:Y:S01]  /*43c0*/  FADD.FTZ R175, -R2, R210 ;  /* 0x000000d202af7221 */ /* 0x000fe20000010100 */
[----:B------:R-:W-:Y:S01]  /*43d0*/  MOV R185, R3 ;  /* 0x0000000300b97202 */ /* 0x000fe20000000f00 */
[----:B------:R-:W-:Y:S01]  /*43e0*/  FMUL.FTZ R226, R0, R217 ;  /* 0x000000d900e27220 */ /* 0x000fe20000410000 */
[----:B------:R-:W-:Y:S01]  /*43f0*/  MOV R210, R176 ;  /* 0x000000b000d27202 */ /* 0x000fe20000000f00 */
[C---:B------:R-:W-:Y:S01]  /*4400*/  FADD.FTZ R176, -R2.reuse, R211 ;  /* 0x000000d302b07221 */ /* 0x040fe20000010100 */
[----:B------:R-:W-:Y:S01]  /*4410*/  MOV R212, R178 ;  /* 0x000000b200d47202 */ /* 0x000fe20000000f00 */
[C---:B------:R-:W-:Y:S01]  /*4420*/  FADD.FTZ R178, -R2.reuse, R213 ;  /* 0x000000d502b27221 */ /* 0x040fe20000010100 */
[C---:B------:R-:W-:Y:S01]  /*4430*/  FADD.FTZ R211, -R2.reuse, R233 ;  /* 0x000000e902d37221 */ /* 0x040fe20000010100 */
[C---:B------:R-:W-:Y:S01]  /*4440*/  FADD.FTZ R213, -R2.reuse, R234 ;  /* 0x000000ea02d57221 */ /* 0x040fe20000010100 */
[----:B------:R-:W-:Y:S01]  /*4450*/  MOV R207, R185 ;  /* 0x000000b900cf7202 */ /* 0x000fe20000000f00 */
[----:B------:R-:W-:Y:S01]  /*4460*/  FADD.FTZ R183, -R2, R218 ;  /* 0x000000da02b77221 */ /* 0x000fe20000010100 */
[C---:B------:R-:W-:Y:S01]  /*4470*/  FMUL.FTZ R217, R0.reuse, R216 ;  /* 0x000000d800d97220 */ /* 0x040fe20000410000 */
[----:B------:R-:W-:Y:S01]  /*4480*/  FMUL.FTZ R234, R0, R170 ;  /* 0x000000aa00ea7220 */ /* 0x000fe20000410000 */
[----:B------:R-:W-:Y:S01]  /*4490*/  MOV R218, R184 ;  /* 0x000000b800da7202 */ /* 0x000fe20000000f00 */
[----:B------:R-:W-:Y:S01]  /*44a0*/  FADD.FTZ R185, -R2, R220 ;  /* 0x000000dc02b97221 */ /* 0x000fe20000010100 */
[----:B------:R-:W-:Y:S01]  /*44b0*/  FMUL.FTZ R170, R0, R179 ;  /* 0x000000b300aa7220 */ /* 0x000fe20000410000 */
        /* <DEDUP_REMOVED lines=9> */
[----:B------:R-:W2:Y:S01]  /*4550*/  LDL.LU R196, [R1+0xc] ;  /* 0x00000c0001c47983 */ /* 0x000ea20000300800 */
[----:B------:R-:W-:Y:S01]  /*4560*/  MOV R157, R217 ;  /* 0x000000d9009d7202 */ /* 0x000fe20000000f00 */
[----:B------:R-:W-:Y:S01]  /*4570*/  FMUL.FTZ R217, R0, R158 ;  /* 0x0000009e00d97220 */ /* 0x000fe20000410000 */
[----:B------:R-:W-:Y:S01]  /*4580*/  FFMA.FTZ R158, R220, R152, R72 ;  /* 0x00000098dc9e7223 */ /* 0x000fe20000010048 */
[----:B------:R-:W3:Y:S01]  /*4590*/  LDL.LU R211, [R1+0x8] ;  /* 0x0000080001d37983 */ /* 0x000ee20000300800 */
[C---:B------:R-:W-:Y:S01]  /*45a0*/  FADD.FTZ R160, -R2.reuse, R195 ;  /* 0x000000c302a07221 */ /* 0x040fe20000010100 */
[----:B------:R-:W-:Y:S01]  /*45b0*/  MOV R205, R173 ;  /* 0x000000ad00cd7202 */ /* 0x000fe20000000f00 */
[C---:B------:R-:W-:Y:S01]  /*45c0*/  FADD.FTZ R5, -R2.reuse, R189 ;  /* 0x000000bd02057221 */ /* 0x040fe20000010100 */
[----:B------:R-:W4:Y:S01]  /*45d0*/  LDL.LU R220, [R1+0x4] ;  /* 0x0000040001dc7983 */ /* 0x000f220000300800 */
[C---:B------:R-:W-:Y:S01]  /*45e0*/  FADD.FTZ R173, -R2.reuse, R208 ;  /* 0x000000d002ad7221 */ /* 0x040fe20000010100 */
[C---:B------:R-:W-:Y:S01]  /*45f0*/  FADD.FTZ R3, -R2.reuse, R187 ;  /* 0x000000bb02037221 */ /* 0x040fe20000010100 */
[----:B------:R-:W-:Y:S01]  /*4600*/  MOV R208, R174 ;  /* 0x000000ae00d07202 */ /* 0x000fe20000000f00 */
[C---:B------:R-:W-:Y:S01]  /*4610*/  FADD.FTZ R189, -R2.reuse, R224 ;  /* 0x000000e002bd7221 */ /* 0x040fe20000010100 */
[C---:B------:R-:W-:Y:S01]  /*4620*/  FADD.FTZ R174, -R2.reuse, R209 ;  /* 0x000000d102ae7221 */ /* 0x040fe20000010100 */
[----:B------:R-:W-:Y:S01]  /*4630*/  FADD.FTZ R187, -R2, R222 ;  /* 0x000000de02bb7221 */ /* 0x000fe20000010100 */
[----:B------:R-:W-:Y:S01]  /*4640*/  FMUL.FTZ R224, R0, R160 ;  /* 0x000000a000e07220 */ /* 0x000fe20000410000 */
[----:B------:R-:W-:Y:S01]  /*4650*/  FADD.FTZ R209, -R2, R232 ;  /* 0x000000e802d17221 */ /* 0x000fe20000010100 */
[C---:B------:R-:W-:Y:S01]  /*4660*/  FMUL.FTZ R160, R0.reuse, R161 ;  /* 0x000000a100a07220 */ /* 0x040fe20000410000 */
[----:B------:R-:W-:Y:S01]  /*4670*/  MOV R161, R226 ;  /* 0x000000e200a17202 */ /* 0x000fe20000000f00 */
[C---:B------:R-:W-:Y:S01]  /*4680*/  FMUL.FTZ R226, R0.reuse, R178 ;  /* 0x000000b200e27220 */ /* 0x040fe20000410000 */
[C---:B------:R-:W-:Y:S01]  /*4690*/  FMUL.FTZ R178, R0.reuse, R187 ;  /* 0x000000bb00b27220 */ /* 0x040fe20000410000 */
[C---:B------:R-:W-:Y:S01]  /*46a0*/  FMUL.FTZ R187, R0.reuse, R192 ;  /* 0x000000c000bb7220 */ /* 0x040fe20000410000 */
[C---:B------:R-:W-:Y:S01]  /*46b0*/  FMUL.FTZ R192, R0.reuse, R209 ;  /* 0x000000d100c07220 */ /* 0x040fe20000410000 */
[C---:B------:R-:W-:Y:S01]  /*46c0*/  FMUL.FTZ R222, R0.reuse, R210 ;  /* 0x000000d200de7220 */ /* 0x040fe20000410000 */
[----:B------:R-:W5:Y:S01]  /*46d0*/  LDL.LU R209, [R1] ;  /* 0x0000000001d17983 */ /* 0x000f620000300800 */
[C---:B------:R-:W-:Y:S01]  /*46e0*/  FMUL.FTZ R223, R0.reuse, R208 ;  /* 0x000000d000df7220 */ /* 0x040fe20000410000 */
[C---:B------:R-:W-:Y:S01]  /*46f0*/  FMUL.FTZ R225, R0.reuse, R218 ;  /* 0x000000da00e17220 */ /* 0x040fe20000410000 */
[C---:B------:R-:W-:Y:S01]  /*4700*/  FMUL.FTZ R210, R0.reuse, R156 ;  /* 0x0000009c00d27220 */ /* 0x040fe20000410000 */
[----:B------:R-:W-:Y:S01]  /*4710*/  FMUL.FTZ R218, R0, R159 ;  /* 0x0000009f00da7220 */ /* 0x000fe20000410000 */
[----:B------:R-:W-:Y:S01]  /*4720*/  FFMA.FTZ R159, R222, R154, R74 ;  /* 0x0000009ade9f7223 */ /* 0x000fe2000001004a */
[----:B------:R-:W-:Y:S01]  /*4730*/  FFMA.FTZ R156, R223, R155, R75 ;  /* 0x0000009bdf9c7223 */ /* 0x000fe2000001004b */
[C---:B------:R-:W-:Y:S01]  /*4740*/  FMUL.FTZ R216, R0.reuse, R215 ;  /* 0x000000d700d87220 */ /* 0x040fe20000410000 */
[----:B------:R-:W0:Y:S01]  /*4750*/  LDC.64 R222, c[0x0][0x428] ;  /* 0x00010a00ffde7b82 */ /* 0x000e220000000a00 */
[C---:B------:R-:W-:Y:S01]  /*4760*/  FMUL.FTZ R215, R0.reuse, R200 ;  /* 0x000000c800d77220 */ /* 0x040fe20000410000 */
[C---:B------:R-:W-:Y:S01]  /*4770*/  FMUL.FTZ R200, R0.reuse, R198 ;  /* 0x000000c600c87220 */ /* 0x040fe20000410000 */
[C---:B------:R-:W-:Y:S01]  /*4780*/  FMUL.FTZ R208, R0.reuse, R202 ;  /* 0x000000ca00d07220 */ /* 0x040fe20000410000 */
[C---:B------:R-:W-:Y:S01]  /*4790*/  FMUL.FTZ R198, R0.reuse, R247 ;  /* 0x000000f700c67220 */ /* 0x040fe20000410000 */
[C---:B------:R-:W-:Y:S01]  /*47a0*/  FMUL.FTZ R202, R0.reuse, R244 ;  /* 0x000000f400ca7220 */ /* 0x040fe20000410000 */
[----:B------:R-:W-:Y:S01]  /*47b0*/  FMUL.FTZ R247, R0, R162 ;  /* 0x000000a200f77220 */ /* 0x000fe20000410000 */
[----:B------:R-:W-:Y:S01]  /*47c0*/  FADD.FTZ R195, -R2, R230 ;  /* 0x000000e602c37221 */ /* 0x000fe20000010100 */
[----:B------:R-:W-:Y:S01]  /*47d0*/  MOV R162, R225 ;  /* 0x000000e100a27202 */ /* 0x000fe20000000f00 */
        /* <DEDUP_REMOVED lines=8> */
[----:B------:R-:W-:Y:S01]  /*4860*/  FMUL.FTZ R246, R0, R163 ;  /* 0x000000a300f67220 */ /* 0x000fe20000410000 */
[----:B------:R-:W-:Y:S01]  /*4870*/  FFMA.FTZ R156, R162, R236, R76 ;  /* 0x000000eca29c7223 */ /* 0x000fe2000001004c */
[----:B------:R-:W-:Y:S01]  /*4880*/  FFMA.FTZ R161, R161, R237, R77 ;  /* 0x000000eda1a17223 */ /* 0x000fe2000001004d */
[----:B------:R-:W-:Y:S01]  /*4890*/  MOV R195, R160 ;  /* 0x000000a000c37202 */ /* 0x000fe20000000f00 */
        /* <DEDUP_REMOVED lines=13> */
[----:B------:R-:W-:Y:S01]  /*4970*/  F2FP.BF16.F32.PACK_AB R163, R160, R163 ;  /* 0x000000a3a0a3723e */ /* 0x000fe200000010ff */
[----:B------:R-:W-:Y:S01]  /*4980*/  FFMA.FTZ R162, R207, R144, R64 ;  /* 0x00000090cfa27223 */ /* 0x000fe20000010040 */
[----:B------:R-:W-:Y:S01]  /*4990*/  FFMA.FTZ R167, R208, R145, R65 ;  /* 0x00000091d0a77223 */ /* 0x000fe20000010041 */
[----:B------:R-:W-:Y:S01]  /*49a0*/  FFMA.FTZ R164, R203, R151, R71 ;  /* 0x00000097cba47223 */ /* 0x000fe20000010047 */
[----:B------:R-:W-:Y:S01]  /*49b0*/  FMUL.FTZ R233, R0, R166 ;  /* 0x000000a600e97220 */ /* 0x000fe20000410000 */
[----:B------:R-:W-:Y:S01]  /*49c0*/  FFMA.FTZ R160, R205, R148, R68 ;  /* 0x00000094cda07223 */ /* 0x000fe20000010044 */
[----:B------:R-:W-:Y:S01]  /*49d0*/  FFMA.FTZ R165, R204, R149, R69 ;  /* 0x00000095cca57223 */ /* 0x000fe20000010045 */
[----:B------:R-:W-:Y:S01]  /*49e0*/  FMUL.FTZ R3, R0, R3 ;  /* 0x0000000300037220 */ /* 0x000fe20000410000 */
        /* <DEDUP_REMOVED lines=19> */
[----:B------:R-:W-:Y:S01]  /*4b20*/  FMUL.FTZ R168, R0, R175 ;  /* 0x000000af00a87220 */ /* 0x000fe20000410000 */
[----:B------:R-:W-:Y:S01]  /*4b30*/  F2FP.BF16.F32.PACK_AB R167, R164, R167 ;  /* 0x000000a7a4a7723e */ /* 0x000fe200000010ff */
[----:B------:R-:W-:Y:S01]  /*4b40*/  FMUL.FTZ R230, R0, R172 ;  /* 0x000000ac00e67220 */ /* 0x000fe20000410000 */
[----:B------:R-:W-:Y:S01]  /*4b50*/  F2FP.BF16.F32.PACK_AB R165, R198, R165 ;  /* 0x000000a5c6a5723e */ /* 0x000fe200000010ff */
[C---:B------:R-:W-:Y:S01]  /*4b60*/  FMUL.FTZ R172, R0.reuse, R181 ;  /* 0x000000b500ac7220 */ /* 0x040fe20000410000 */
[----:B------:R-:W-:Y:S01]  /*4b70*/  F2FP.BF16.F32.PACK_AB R164, R3, R2 ;  /* 0x0000000203a4723e */ /* 0x000fe200000010ff */
[----:B------:R-:W-:Y:S01]  /*4b80*/  FMUL.FTZ R225, R0, R174 ;  /* 0x000000ae00e17220 */ /* 0x000fe20000410000 */
[----:B------:R-:W-:Y:S01]  /*4b90*/  F2FP.BF16.F32.PACK_AB R181, R210, R7 ;  /* 0x00000007d2b5723e */ /* 0x000fe200000010ff */
        /* <DEDUP_REMOVED lines=40> */
[----:B0-----:R-:W-:-:S04]  /*4e20*/  IMAD.WIDE.U32 R2, R252, 0x10, R222 ;  /* 0x00000010fc027825 */ /* 0x001fc800078e00de */
[----:B------:R-:W-:-:S04]  /*4e30*/  IMAD.WIDE.U32 R4, R251, 0x10, R222 ;  /* 0x00000010fb047825 */ /* 0x000fc800078e00de */
[----:B------:R-:W-:-:S04]  /*4e40*/  IMAD.WIDE.U32 R198, R250, 0x10, R222 ;  /* 0x00000010fac67825 */ /* 0x000fc800078e00de */
[----:B------:R-:W-:-:S04]  /*4e50*/  IMAD.WIDE.U32 R200, R248, 0x10, R222 ;  /* 0x00000010f8c87825 */ /* 0x000fc800078e00de */
[----:B------:R-:W-:-:S04]  /*4e60*/  IMAD.WIDE.U32 R206, R249, 0x10, R222 ;  /* 0x00000010f9ce7825 */ /* 0x000fc800078e00de */
[----:B--2---:R-:W-:-:S04]  /*4e70*/  IMAD.WIDE.U32 R196, R196, 0x10, R222 ;  /* 0x00000010c4c47825 */ /* 0x004fc800078e00de */
[--C-:B---3--:R-:W-:Y:S01]  /*4e80*/  IMAD.WIDE.U32 R202, R211, 0x10, R222.reuse ;  /* 0x00000010d3ca7825 */ /* 0x108fe200078e00de */
[----:B------:R-:W-:Y:S03]  /*4e90*/  STG.E.128 desc[UR6][R196.64], R156 ;  /* 0x0000009cc4007986 */ /* 0x000fe6000c101d06 */
[----:B----4-:R-:W-:Y:S01]  /*4ea0*/  IMAD.WIDE.U32 R204, R220, 0x10, R222 ;  /* 0x00000010dccc7825 */ /* 0x010fe200078e00de */
[----:B------:R0:W-:Y:S04]  /*4eb0*/  STG.E.128 desc[UR6][R202.64], R160 ;  /* 0x000000a0ca007986 */ /* 0x0001e8000c101d06 */
[----:B------:R1:W-:Y:S01]  /*4ec0*/  STG.E.128 desc[UR6][R204.64], R164 ;  /* 0x000000a4cc007986 */ /* 0x0003e2000c101d06 */
[----:B0-----:R-:W-:Y:S01]  /*4ed0*/  FFMA.FTZ R163, R168, R114, R34 ;  /* 0x00000072a8a37223 */ /* 0x001fe20000010022 */
[----:B------:R-:W-:Y:S01]  /*4ee0*/  FFMA.FTZ R160, R169, R115, R35 ;  /* 0x00000073a9a07223 */ /* 0x000fe20000010023 */
[----:B------:R-:W-:Y:S01]  /*4ef0*/  FFMA.FTZ R169, R178, R102, R22 ;  /* 0x00000066b2a97223 */ /* 0x000fe20000010016 */
[----:B-1----:R-:W-:Y:S01]  /*4f00*/  FFMA.FTZ R166, R172, R104, R24 ;  /* 0x00000068aca67223 */ /* 0x002fe20000010018 */
[----:B------:R-:W-:Y:S01]  /*4f10*/  FFMA.FTZ R172, R179, R103, R23 ;  /* 0x00000067b3ac7223 */ /* 0x000fe20000010017 */
[----:B------:R-:W-:Y:S01]  /*4f20*/  F2FP.BF16.F32.PACK_AB R156, R210, R7 ;  /* 0x00000007d29c723e */ /* 0x000fe200000010ff */
[----:B------:R-:W0:Y:S01]  /*4f30*/  LDC.64 R178, c[0x0][0x380] ;  /* 0x0000e000ffb27b82 */ /* 0x000e220000000a00 */
        /* <DEDUP_REMOVED lines=20> */
[----:B-----5:R-:W-:-:S04]  /*5080*/  IMAD.WIDE.U32 R208, R209, 0x10, R222 ;  /* 0x00000010d1d07825 */ /* 0x020fc800078e00de */
[----:B------:R-:W-:Y:S01]  /*5090*/  FFMA.FTZ R7, R0, R91, R11 ;  /* 0x0000005b00077223 */ /* 0x000fe2000001000b */
[----:B------:R-:W-:Y:S02]  /*50a0*/  F2FP.BF16.F32.PACK_AB R159, R228, R231 ;  /* 0x000000e7e49f723e */ /* 0x000fe400000010ff */
[----:B------:R-:W-:Y:S02]  /*50b0*/  F2FP.BF16.F32.PACK_AB R158, R212, R235 ;  /* 0x000000ebd49e723e */ /* 0x000fe400000010ff */
        /* <DEDUP_REMOVED lines=22> */
.L_x_35174:
        /* <DEDUP_REMOVED lines=8> */
.L_x_35220:
[----:B0-2---:R-:W0:Y:S01]  /*52a0*/  S2R R2, SR_TID.X ;  /* 0x0000000000027919 */ /* 0x005e220000002100 */
[----:B------:R-:W2:Y:S01]  /*52b0*/  LDC.64 R4, c[0x0][0x390] ;  /* 0x0000e400ff047b82 */ /* 0x000ea20000000a00 */
[----:B------:R-:W-:-:S05]  /*52c0*/  IMAD R0, R6, UR8, RZ ;  /* 0x0000000806007c24 */ /* 0x000fca000f8e02ff */
[----:B------:R-:W-:-:S04]  /*52d0*/  SHF.R.S32.HI R3, RZ, 0x1f, R0 ;  /* 0x0000001fff037819 */ /* 0x000fc80000011400 */
[----:B------:R-:W-:Y:S02]  /*52e0*/  LEA.HI R3, R3, R0, RZ, 0x3 ;  /* 0x0000000003037211 */ /* 0x000fe400078f18ff */
[----:B0-----:R-:W-:-:S04]  /*52f0*/  LOP3.LUT R2, R2, 0x1f, RZ, 0xc0, !PT ;  /* 0x0000001f02027812 */ /* 0x001fc800078ec0ff */
[----:B------:R-:W-:-:S05]  /*5300*/  LEA.HI.SX32 R7, R3, R2, 0x1d ;  /* 0x0000000203077211 */ /* 0x000fca00078feaff */
[----:B--2---:R-:W-:-:S05]  /*5310*/  IMAD.WIDE.U32 R2, R7, 0x10, R4 ;  /* 0x0000001007027825 */ /* 0x004fca00078e0004 */
[----:B-----5:R0:W5:Y:S01]  /*5320*/  LDG.E.128 R168, desc[UR6][R2.64] ;  /* 0x0000000602a87981 */ /* 0x020162000c1e1d00 */
[----:B------:R-:W-:Y:S04]  /*5330*/  BSSY.RECONVERGENT B0, `(.L_x_35198) ;  /* 0x0000027000007945 */ /* 0x000fe80003800200 */
        /* <DEDUP_REMOVED lines=17> */
[----:B--2---:R-:W-:Y:S01]  /*5450*/  FADD.FTZ R156, R156, R165 ;  /* 0x000000a59c9c7221 */ /* 0x004fe20000010000 */
        /* <DEDUP_REMOVED lines=8> */
.L_x_35199:
        /* <DEDUP_REMOVED lines=12> */
.L_x_35200:
[----:B-1----:R-:W-:Y:S05]  /*55a0*/  BSYNC.RECONVERGENT B0 ;  /* 0x0000000000007941 */ /* 0x002fea0003800200 */
.L_x_35198:
        /* <DEDUP_REMOVED lines=37> */
.L_x_35201:
        /* <DEDUP_REMOVED lines=12> */
.L_x_35202:
        /* <DEDUP_REMOVED lines=16> */
[C---:B------:R-:W-:Y:S02]  /*59c0*/  PRMT R184, R178.reuse, 0x7632, R184 ;  /* 0x00007632b2b87816 */ /* 0x040fe400000000b8 */
[----:B------:R-:W-:Y:S02]  /*59d0*/  SHF.L.U32 R187, R178, 0x10, RZ ;  /* 0x00000010b2bb7819 */ /* 0x000fe400000006ff */
        /* <DEDUP_REMOVED lines=9> */
[----:B---3--:R-:W-:Y:S01]  /*5a70*/  FADD.FTZ R178, R182, R179 ;  /* 0x000000b3b6b27221 */ /* 0x008fe20000010000 */
[----:B------:R-:W-:Y:S01]  /*5a80*/  FADD.FTZ R172, R172, R185 ;  /* 0x000000b9acac7221 */ /* 0x000fe20000010000 */
[----:B------:R-:W-:Y:S01]  /*5a90*/  FADD.FTZ R176, R180, R187 ;  /* 0x000000bbb4b07221 */ /* 0x000fe20000010000 */
[----:B------:R-:W-:Y:S01]  /*5aa0*/  FADD.FTZ R177, R181, R184 ;  /* 0x000000b8b5b17221 */ /* 0x000fe20000010000 */
[----:B------:R-:W-:Y:S01]  /*5ab0*/  FADD.FTZ R179, R183, R0 ;  /* 0x00000000b7b37221 */ /* 0x000fe20000010000 */
[----:B------:R-:W-:Y:S06]  /*5ac0*/  BRA `(.L_x_35204) ;  /* 0x0000000000307947 */ /* 0x000fec0003800000 */
.L_x_35203:
[----:B-----5:R-:W-:Y:S02]  /*5ad0*/  PRMT R173, R176, 0x7632, R173 ;  /* 0x00007632b0ad7816 */ /* 0x020fe400000000ad */
[----:B------:R-:W-:Y:S02]  /*5ae0*/  PRMT R175, R177, 0x7632, R175 ;  /* 0x00007632b1af7816 */ /* 0x000fe400000000af */
[----:B------:R-:W-:Y:S02]  /*5af0*/  PRMT R0, R178, 0x7632, R0 ;  /* 0x00007632b2007816 */ /* 0x000fe40000000000 */
[----:B0-----:R-:W-:Y:S02]  /*5b00*/  PRMT R2, R179, 0x7632, R2 ;  /* 0x00007632b3027816 */ /* 0x001fe40000000002 */
        /* <DEDUP_REMOVED lines=8> */
.L_x_35204:
        /* <DEDUP_REMOVED lines=33> */
.L_x_35205:
        /* <DEDUP_REMOVED lines=12> */
.L_x_35206:
        /* <DEDUP_REMOVED lines=33> */
.L_x_35207:
        /* <DEDUP_REMOVED lines=12> */
.L_x_35208:
        /* <DEDUP_REMOVED lines=32> */
.L_x_35209:
        /* <DEDUP_REMOVED lines=12> */
.L_x_35210:
        /* <DEDUP_REMOVED lines=10> */
[----:B------:R0:W3:Y:S01]  /*6490*/  LDG.E.128 R212, desc[UR6][R2.64+0x10] ;  /* 0x0000100602d47981 */ /* 0x0000e2000c1e1d00 */
[C---:B-----5:R-:W-:Y:S02]  /*64a0*/  SHF.L.U32 R217, R208.reuse, 0x10, RZ ;  /* 0x00000010d0d97819 */ /* 0x060fe400000006ff */
[----:B------:R-:W-:Y:S02]  /*64b0*/  PRMT R208, R208, 0x7632, R208 ;  /* 0x00007632d0d07816 */ /* 0x000fe400000000d0 */
[----:B------:R-:W-:Y:S02]  /*64c0*/  PRMT R0, R209, 0x7632, R0 ;  /* 0x00007632d1007816 */ /* 0x000fe40000000000 */
[----:B------:R-:W-:-:S02]  /*64d0*/  SHF.L.U32 R208, R208, 0x10, RZ ;  /* 0x00000010d0d07819 */ /* 0x000fc400000006ff */
[----:B------:R-:W-:Y:S02]  /*64e0*/  SHF.L.U32 R0, R0, 0x10, RZ ;  /* 0x0000001000007819 */ /* 0x000fe400000006ff */
[----:B0-----:R-:W-:Y:S02]  /*64f0*/  PRMT R2, R211, 0x7632, R2 ;  /* 0x00007632d3027816 */ /* 0x001fe40000000002 */
[----:B------:R-:W-:Y:S02]  /*6500*/  SHF.L.U32 R209, R209, 0x10, RZ ;  /* 0x00000010d1d17819 */ /* 0x000fe400000006ff */
[----:B------:R-:W-:Y:S02]  /*6510*/  SHF.L.U32 R211, R211, 0x10, RZ ;  /* 0x00000010d3d37819 */ /* 0x000fe400000006ff */
[----:B------:R-:W-:Y:S02]  /*6520*/  SHF.L.U32 R3, R210, 0x10, RZ ;  /* 0x00000010d2037819 */ /* 0x000fe400000006ff */
[----:B------:R-:W-:Y:S01]  /*6530*/  SHF.L.U32 R2, R2, 0x10, RZ ;  /* 0x0000001002027819 */ /* 0x000fe200000006ff */
[--C-:B--2---:R-:W-:Y:S01]  /*6540*/  FADD.FTZ R205, R205, R208.reuse ;  /* 0x000000d0cdcd7221 */ /* 0x104fe20000010000 */
[----:B------:R-:W-:Y:S01]  /*6550*/  PRMT R208, R210, 0x7632, R208 ;  /* 0x00007632d2d07816 */ /* 0x000fe200000000d0 */
[----:B------:R-:W-:Y:S01]  /*6560*/  FADD.FTZ R207, R207, R0 ;  /* 0x00000000cfcf7221 */ /* 0x000fe20000010000 */
[----:B------:R-:W-:Y:S01]  /*6570*/  FADD.FTZ R206, R206, R209 ;  /* 0x000000d1cece7221 */ /* 0x000fe20000010000 */
[----:B---3--:R-:W-:Y:S01]  /*6580*/  FADD.FTZ R210, R214, R211 ;  /* 0x000000d3d6d27221 */ /* 0x008fe20000010000 */
[----:B------:R-:W-:Y:S01]  /*6590*/  SHF.L.U32 R0, R208, 0x10, RZ ;  /* 0x00000010d0007819 */ /* 0x000fe200000006ff */
[----:B------:R-:W-:Y:S01]  /*65a0*/  FADD.FTZ R204, R204, R217 ;  /* 0x000000d9cccc7221 */ /* 0x000fe20000010000 */
[----:B------:R-:W-:Y:S01]  /*65b0*/  FADD.FTZ R208, R212, R3 ;  /* 0x00000003d4d07221 */ /* 0x000fe20000010000 */
[----:B------:R-:W-:-:S02]  /*65c0*/  FADD.FTZ R211, R215, R2 ;  /* 0x00000002d7d37221 */ /* 0x000fc40000010000 */
[----:B------:R-:W-:Y:S01]  /*65d0*/  FADD.FTZ R209, R213, R0 ;  /* 0x00000000d5d17221 */ /* 0x000fe20000010000 */
[----:B------:R-:W-:Y:S06]  /*65e0*/  BRA `(.L_x_35212) ;  /* 0x0000000000307947 */ /* 0x000fec0003800000 */
.L_x_35211:
        /* <DEDUP_REMOVED lines=12> */
.L_x_35212:
        /* <DEDUP_REMOVED lines=11> */
[C---:B-----5:R-:W-:Y:S02]  /*6760*/  PRMT R0, R216.reuse, 0x7632, R0 ;  /* 0x00007632d8007816 */ /* 0x060fe40000000000 */
[----:B------:R-:W-:Y:S02]  /*6770*/  SHF.L.U32 R225, R216, 0x10, RZ ;  /* 0x00000010d8e17819 */ /* 0x000fe400000006ff */
[----:B------:R-:W-:Y:S02]  /*6780*/  SHF.L.U32 R0, R0, 0x10, RZ ;  /* 0x0000001000007819 */ /* 0x000fe400000006ff */
[----:B------:R-:W-:-:S02]  /*6790*/  PRMT R216, R217, 0x7632, R216 ;  /* 0x00007632d9d87816 */ /* 0x000fc400000000d8 */
[----:B------:R-:W-:Y:S02]  /*67a0*/  SHF.L.U32 R217, R217, 0x10, RZ ;  /* 0x00000010d9d97819 */ /* 0x000fe400000006ff */
[C---:B0-----:R-:W-:Y:S02]  /*67b0*/  PRMT R2, R219.reuse, 0x7632, R2 ;  /* 0x00007632db027816 */ /* 0x041fe40000000002 */
        /* <DEDUP_REMOVED lines=15> */
.L_x_35213:
[C---:B-----5:R-:W-:Y:S02]  /*68b0*/  PRMT R215, R217.reuse, 0x7632, R215 ;  /* 0x00007632d9d77816 */ /* 0x060fe400000000d7 */
[----:B------:R-:W-:Y:S02]  /*68c0*/  SHF.L.U32 R214, R217, 0x10, RZ ;  /* 0x00000010d9d67819 */ /* 0x000fe400000006ff */
[----:B------:R-:W-:Y:S02]  /*68d0*/  PRMT R213, R216, 0x7632, R213 ;  /* 0x00007632d8d57816 */ /* 0x000fe400000000d5 */
        /* <DEDUP_REMOVED lines=8> */
[----:B------:R-:W-:-:S07]  /*6960*/  SHF.L.U32 R219, R0, 0x10, RZ ;  /* 0x0000001000db7819 */ /* 0x000fce00000006ff */
.L_x_35214:
        /* <DEDUP_REMOVED lines=14> */
[----:B0-----:R-:W-:-:S02]  /*6a50*/  PRMT R2, R224, 0x7632, R2 ;  /* 0x00007632e0027816 */ /* 0x001fc40000000002 */
[----:B------:R-:W-:Y:S02]  /*6a60*/  SHF.L.U32 R224, R224, 0x10, RZ ;  /* 0x00000010e0e07819 */ /* 0x000fe400000006ff */
[----:B------:R-:W-:Y:S02]  /*6a70*/  SHF.L.U32 R2, R2, 0x10, RZ ;  /* 0x0000001002027819 */ /* 0x000fe400000006ff */
[----:B------:R-:W-:-:S03]  /*6a80*/  SHF.L.U32 R3, R226, 0x10, RZ ;  /* 0x00000010e2037819 */ /* 0x000fc600000006ff */
[----:B--2---:R-:W-:Y:S01]  /*6a90*/  FADD.FTZ R221, R221, R2 ;  /* 0x00000002dddd7221 */ /* 0x004fe20000010000 */
[----:B------:R-:W-:Y:S01]  /*6aa0*/  FADD.FTZ R223, R223, R0 ;  /* 0x00000000dfdf7221 */ /* 0x000fe20000010000 */
[----:B------:R-:W-:Y:S01]  /*6ab0*/  PRMT R2, R226, 0x7632, R2 ;  /* 0x00007632e2027816 */ /* 0x000fe20000000002 */
[----:B------:R-:W-:Y:S01]  /*6ac0*/  FADD.FTZ R220, R220, R224 ;  /* 0x000000e0dcdc7221 */ /* 0x000fe20000010000 */
[C---:B------:R-:W-:Y:S01]  /*6ad0*/  PRMT R0, R227.reuse, 0x7632, R0 ;  /* 0x00007632e3007816 */ /* 0x040fe20000000000 */
[----:B------:R-:W-:Y:S01]  /*6ae0*/  FADD.FTZ R222, R222, R225 ;  /* 0x000000e1dede7221 */ /* 0x000fe20000010000 */
[----:B------:R-:W-:Y:S01]  /*6af0*/  SHF.L.U32 R227, R227, 0x10, RZ ;  /* 0x00000010e3e37819 */ /* 0x000fe200000006ff */
[----:B---3--:R-:W-:Y:S01]  /*6b00*/  FADD.FTZ R224, R228, R3 ;  /* 0x00000003e4e07221 */ /* 0x008fe20000010000 */
[----:B------:R-:W-:Y:S02]  /*6b10*/  SHF.L.U32 R2, R2, 0x10, RZ ;  /* 0x0000001002027819 */ /* 0x000fe400000006ff */
[----:B------:R-:W-:Y:S01]  /*6b20*/  SHF.L.U32 R0, R0, 0x10, RZ ;  /* 0x0000001000007819 */ /* 0x000fe200000006ff */
[----:B------:R-:W-:-:S02]  /*6b30*/  FADD.FTZ R226, R230, R227 ;  /* 0x000000e3e6e27221 */ /* 0x000fc40000010000 */
[----:B------:R-:W-:Y:S02]  /*6b40*/  FADD.FTZ R225, R229, R2 ;  /* 0x00000002e5e17221 */ /* 0x000fe40000010000 */
[----:B------:R-:W-:Y:S01]  /*6b50*/  FADD.FTZ R227, R231, R0 ;  /* 0x00000000e7e37221 */ /* 0x000fe20000010000 */
[----:B------:R-:W-:Y:S06]  /*6b60*/  BRA `(.L_x_35216) ;  /* 0x0000000000307947 */ /* 0x000fec0003800000 */
.L_x_35215:
        /* <DEDUP_REMOVED lines=12> */
.L_x_35216:
[----:B0-----:R-:W-:Y:S01]  /*6c30*/  IMAD.WIDE.U32 R2, R248, 0x20, R232 ;  /* 0x00000020f8027825 */ /* 0x001fe200078e00e8 */
        /* <DEDUP_REMOVED lines=10> */
[C---:B-----5:R-:W-:Y:S02]  /*6ce0*/  SHF.L.U32 R0, R232.reuse, 0x10, RZ ;  /* 0x00000010e8007819 */ /* 0x060fe400000006ff */
[----:B0-----:R-:W-:Y:S02]  /*6cf0*/  PRMT R2, R233, 0x7632, R2 ;  /* 0x00007632e9027816 */ /* 0x001fe40000000002 */
[----:B------:R-:W-:Y:S02]  /*6d00*/  PRMT R3, R232, 0x7632, R3 ;  /* 0x00007632e8037816 */ /* 0x000fe40000000003 */
[----:B------:R-:W-:-:S02]  /*6d10*/  SHF.L.U32 R2, R2, 0x10, RZ ;  /* 0x0000001002027819 */ /* 0x000fc400000006ff */
[----:B------:R-:W-:Y:S02]  /*6d20*/  SHF.L.U32 R4, R3, 0x10, RZ ;  /* 0x0000001003047819 */ /* 0x000fe400000006ff */
[----:B------:R-:W-:Y:S01]  /*6d30*/  SHF.L.U32 R3, R233, 0x10, RZ ;  /* 0x00000010e9037819 */ /* 0x000fe200000006ff */
[----:B--2---:R-:W-:Y:S01]  /*6d40*/  FADD.FTZ R228, R228, R0 ;  /* 0x00000000e4e47221 */ /* 0x004fe20000010000 */
[--C-:B------:R-:W-:Y:S01]  /*6d50*/  FADD.FTZ R231, R231, R2.reuse ;  /* 0x00000002e7e77221 */ /* 0x100fe20000010000 */
[----:B------:R-:W-:Y:S01]  /*6d60*/  PRMT R2, R234, 0x7632, R2 ;  /* 0x00007632ea027816 */ /* 0x000fe20000000002 */
[----:B------:R-:W-:Y:S01]  /*6d70*/  FADD.FTZ R229, R229, R4 ;  /* 0x00000004e5e57221 */ /* 0x000fe20000010000 */
[----:B------:R-:W-:Y:S01]  /*6d80*/  PRMT R0, R235, 0x7632, R0 ;  /* 0x00007632eb007816 */ /* 0x000fe20000000000 */
        /* <DEDUP_REMOVED lines=10> */
.L_x_35217:
[----:B-----5:R-:W-:Y:S02]  /*6e30*/  PRMT R0, R232, 0x7632, R0 ;  /* 0x00007632e8007816 */ /* 0x020fe40000000000 */
[----:B0-----:R-:W-:Y:S02]  /*6e40*/  PRMT R2, R233, 0x7632, R2 ;  /* 0x00007632e9027816 */ /* 0x001fe40000000002 */
        /* <DEDUP_REMOVED lines=10> */
.L_x_35218:
[----:B------:R-:W-:Y:S01]  /*6ef0*/  FADD.FTZ R0, RZ, R156 ;  /* 0x0000009cff007221 */ /* 0x000fe20000010000 */
[----:B------:R-:W0:Y:S01]  /*6f00*/  LDC.64 R2, c[0x0][0x3a8] ;  /* 0x0000ea00ff027b82 */ /* 0x000e220000000a00 */
[----:B------:R-:W1:Y:S01]  /*6f10*/  S2R R245, SR_TID.X ;  /* 0x0000000000f57919 */ /* 0x000e620000002100 */
[----:B------:R-:W-:Y:S01]  /*6f20*/  UMOV UR11, 0xffffffff ;  /* 0xffffffff000b7882 */ /* 0x000fe20000000000 */
        /* <DEDUP_REMOVED lines=9> */
[----:B------:R-:W-:Y:S01]  /*6fc0*/  FADD.FTZ R0, R0, R164 ;  /* 0x000000a400007221 */ /* 0x000fe20000010000 */
[----:B------:R0:W-:Y:S01]  /*6fd0*/  STG.E.128 desc[UR6][R2.64+0x10], R232 ;  /* 0x000010e802007986 */ /* 0x0001e2000c101d06 */
[----:B-1----:R-:W-:Y:S02]  /*6fe0*/  LOP3.LUT P2, R245, R245, 0x1f, RZ, 0xc0, !PT ;  /* 0x0000001ff5f57812 */ /* 0x002fe4000784c0ff */
        /* <DEDUP_REMOVED lines=253> */
.L_x_35244:
[----:B------:R-:W-:Y:S01]  /*7fc0*/  FMUL.FTZ R2, R244, R244 ;  /* 0x000000f4f4027220 */ /* 0x000fe20000410000 */
[----:B------:R-:W-:Y:S01]  /*7fd0*/  ISETP.NE.AND P3, PT, RZ, UR9, PT ;  /* 0x00000009ff007c0c */ /* 0x000fe2000bf65270 */
[----:B-1----:R-:W-:Y:S01]  /*7fe0*/  FADD.FTZ R0, R4, R0 ;  /* 0x0000000004007221 */ /* 0x002fe20000010000 */
[----:B------:R-:W2:Y:S01]  /*7ff0*/  LDL R247, [R1+0x1c] ;  /* 0x00001c0001f77983 */ /* 0x000ea20000100800 */
[----:B------:R-:W-:Y:S02]  /*8000*/  ISETP.NE.AND P0, PT, R245, RZ, PT ;  /* 0x000000fff500720c */ /* 0x000fe40003f05270 */
[----:B------:R-:W-:Y:S01]  /*8010*/  FSEL R2, R2, RZ, P3 ;  /* 0x000000ff02027208 */ /* 0x000fe20001800000 */
[----:B------:R-:W-:Y:S01]  /*8020*/  FFMA.FTZ R0, R0, R246, UR10 ;  /* 0x0000000a00007e23 */ /* 0x000fe200080100f6 */
[----:B------:R-:W3:Y:S03]  /*8030*/  LDL R245, [R1+0x14] ;  /* 0x0000140001f57983 */ /* 0x000ee60000100800 */
[----:B------:R-:W-:Y:S01]  /*8040*/  FADD.FTZ R0, R0, R2 ;  /* 0x0000000200007221 */ /* 0x000fe20000010000 */
[----:B------:R-:W4:Y:S01]  /*8050*/  LDL R246, [R1+0x18] ;  /* 0x0000180001f67983 */ /* 0x000f220000100800 */
[----:B------:R-:W-:-:S04]  /*8060*/  FSEL R2, R244, RZ, !P3 ;  /* 0x000000fff4027208 */ /* 0x000fc80005800000 */
[----:B------:R-:W1:Y:S01]  /*8070*/  MUFU.RSQ R0, R0 ;  /* 0x0000000000007308 */ /* 0x000e620000001400 */
[C---:B------:R-:W-:Y:S01]  /*8080*/  FADD.FTZ R3, -R2.reuse, R162 ;  /* 0x000000a202037221 */ /* 0x040fe20000010100 */
[----:B0-----:R-:W-:-:S03]  /*8090*/  FADD.FTZ R4, -R2, R163 ;  /* 0x000000a302047221 */ /* 0x001fc60000010100 */
[C---:B-1----:R-:W-:Y:S01]  /*80a0*/  FMUL.FTZ R3, R0.reuse, R3 ;  /* 0x0000000300037220 */ /* 0x042fe20000410000 */
[----:B------:R-:W-:-:S03]  /*80b0*/  FMUL.FTZ R4, R0, R4 ;  /* 0x0000000400047220 */ /* 0x000fc60000410000 */
[----:B------:R-:W-:Y:S01]  /*80c0*/  FFMA.FTZ R3, R3, R242, R82 ;  /* 0x000000f203037223 */ /* 0x000fe20000010052 */
[----:B------:R-:W-:-:S05]  /*80d0*/  FFMA.FTZ R4, R4, R243, R83 ;  /* 0x000000f304047223 */ /* 0x000fca0000010053 */
[----:B------:R-:W-:Y:S02]  /*80e0*/  F2FP.BF16.F32.PACK_AB R163, R4, R3 ;  /* 0x0000000304a3723e */ /* 0x000fe400000010ff */
[----:B------:R-:W0:Y:S02]  /*80f0*/  @!P2 LDC.64 R4, c[0x0][0x3c0] ;  /* 0x0000f000ff04ab82 */ /* 0x000e240000000a00 */
[----:B0-----:R-:W-:-:S05]  /*8100*/  @!P2 IMAD.WIDE R4, R6, 0x4, R4 ;  /* 0x000000040604a825 */ /* 0x001fca00078e0204 */
[----:B------:R0:W-:Y:S04]  /*8110*/  @!P2 STG.E desc[UR6][R4.64], R244 ;  /* 0x000000f40400a986 */ /* 0x0001e8000c101906 */
[----:B0-----:R-:W5:Y:S01]  /*8120*/  LDL R244, [R1+0x10] ;  /* 0x0000100001f47983 */ /* 0x001f620000100800 */
[----:B------:R-:W0:Y:S01]  /*8130*/  @!P0 LDC.64 R4, c[0x0][0x3c8] ;  /* 0x0000f200ff048b82 */ /* 0x000e220000000a00 */
        /* <DEDUP_REMOVED lines=14> */
[----:B------:R-:W-:Y:S01]  /*8220*/  FADD.FTZ R180, -R2, R180 ;  /* 0x000000b402b47221 */ /* 0x000fe20000010100 */
[----:B0-----:R-:W-:-:S05]  /*8230*/  @!P0 IMAD.WIDE R4, R6, 0x4, R4 ;  /* 0x0000000406048825 */ /* 0x001fca00078e0204 */
[----:B------:R0:W-:Y:S02]  /*8240*/  @!P0 STG.E desc[UR6][R4.64], R0 ;  /* 0x0000000004008986 */ /* 0x0001e4000c101906 */
[C---:B0-----:R-:W-:Y:S01]  /*8250*/  FADD.FTZ R4, -R2.reuse, R160 ;  /* 0x000000a002047221 */ /* 0x041fe20000010100 */
[----:B------:R-:W-:-:S03]  /*8260*/  FADD.FTZ R5, -R2, R161 ;  /* 0x000000a102057221 */ /* 0x000fc60000010100 */
[C---:B------:R-:W-:Y:S01]  /*8270*/  FMUL.FTZ R4, R0.reuse, R4 ;  /* 0x0000000400047220 */ /* 0x040fe20000410000 */
[----:B------:R-:W-:-:S03]  /*8280*/  FMUL.FTZ R5, R0, R5 ;  /* 0x0000000500057220 */ /* 0x000fc60000410000 */
[----:B------:R-:W-:Y:S01]  /*8290*/  FFMA.FTZ R4, R4, R240, R80 ;  /* 0x000000f004047223 */ /* 0x000fe20000010050 */
[----:B------:R-:W-:-:S05]  /*82a0*/  FFMA.FTZ R5, R5, R241, R81 ;  /* 0x000000f105057223 */ /* 0x000fca0000010051 */
[----:B------:R-:W-:Y:S01]  /*82b0*/  F2FP.BF16.F32.PACK_AB R162, R5, R4 ;  /* 0x0000000405a2723e */ /* 0x000fe200000010ff */
[----:B--2---:R-:W-:Y:S01]  /*82c0*/  FFMA.FTZ R159, R159, R247, R87 ;  /* 0x000000f79f9f7223 */ /* 0x004fe20000010057 */
[----:B---3--:R-:W-:Y:S01]  /*82d0*/  FFMA.FTZ R157, R157, R245, R85 ;  /* 0x000000f59d9d7223 */ /* 0x008fe20000010055 */
[C---:B------:R-:W-:Y:S01]  /*82e0*/  FADD.FTZ R245, -R2.reuse, R185 ;  /* 0x000000b902f57221 */ /* 0x040fe20000010100 */
[----:B----4-:R-:W-:Y:S02]  /*82f0*/  FFMA.FTZ R3, R3, R246, R86 ;  /* 0x000000f603037223 */ /* 0x010fe40000010056 */
[----:B------:R-:W0:Y:S03]  /*8300*/  LDC.64 R246, c[0x0][0x428] ;  /* 0x00010a00fff67b82 */ /* 0x000e260000000a00 */
[----:B------:R-:W-:Y:S01]  /*8310*/  F2FP.BF16.F32.PACK_AB R161, R159, R3 ;  /* 0x000000039fa1723e */ /* 0x000fe200000010ff */
[C---:B------:R-:W-:Y:S01]  /*8320*/  FADD.FTZ R3, -R2.reuse, R173 ;  /* 0x000000ad02037221 */ /* 0x040fe20000010100 */
[C---:B------:R-:W-:Y:S01]  /*8330*/  FADD.FTZ R159, -R2.reuse, R168 ;  /* 0x000000a8029f7221 */ /* 0x040fe20000010100 */
[----:B------:R-:W-:Y:S01]  /*8340*/  MOV R173, R172 ;  /* 0x000000ac00ad7202 */ /* 0x000fe20000000f00 */
[----:B------:R-:W-:-:S03]  /*8350*/  FADD.FTZ R168, -R2, R177 ;  /* 0x000000b102a87221 */ /* 0x000fc60000010100 */
[----:B------:R-:W-:Y:S01]  /*8360*/  MOV R172, R159 ;  /* 0x0000009f00ac7202 */ /* 0x000fe20000000f00 */
[C---:B------:R-:W-:Y:S01]  /*8370*/  FADD.FTZ R159, -R2.reuse, R194 ;  /* 0x000000c2029f7221 */ /* 0x040fe20000010100 */
[----:B------:R-:W-:Y:S01]  /*8380*/  FADD.FTZ R194, -R2, R229 ;  /* 0x000000e502c27221 */ /* 0x000fe20000010100 */
[----:B0-----:R-:W-:-:S04]  /*8390*/  IMAD.WIDE.U32 R4, R7, 0x10, R246 ;  /* 0x0000001007047825 */ /* 0x001fc800078e00f6 */
[C---:B------:R-:W-:Y:S01]  /*83a0*/  FADD.FTZ R246, -R2.reuse, R184 ;  /* 0x000000b802f67221 */ /* 0x040fe20000010100 */
[C---:B------:R-:W-:Y:S01]  /*83b0*/  FADD.FTZ R247, -R2.reuse, R183 ;  /* 0x000000b702f77221 */ /* 0x040fe20000010100 */
[C---:B------:R-:W-:Y:S01]  /*83c0*/  FADD.FTZ R7, -R2.reuse, R190 ;  /* 0x000000be02077221 */ /* 0x040fe20000010100 */
[----:B------:R-:W-:-:S03]  /*83d0*/  FADD.FTZ R190, -R2, R225 ;  /* 0x000000e102be7221 */ /* 0x000fc60000010100 */
[----:B------:R-:W-:Y:S01]  /*83e0*/  FMUL.FTZ R7, R0, R7 ;  /* 0x0000000700077220 */ /* 0x000fe20000410000 */
[----:B-----5:R-:W-:Y:S01]  /*83f0*/  FFMA.FTZ R156, R156, R244, R84 ;  /* 0x000000f49c9c7223 */ /* 0x020fe20000010054 */
[C---:B------:R-:W-:Y:S01]  /*8400*/  FADD.FTZ R244, -R2.reuse, R174 ;  /* 0x000000ae02f47221 */ /* 0x040fe20000010100 */
[----:B------:R-:W-:Y:S01]  /*8410*/  MOV R174, R171 ;  /* 0x000000ab00ae7202 */ /* 0x000fe20000000f00 */
[C---:B------:R-:W-:Y:S02]  /*8420*/  FADD.FTZ R171, -R2.reuse, R179 ;  /* 0x000000b302ab7221 */ /* 0x040fe40000010100 */
[----:B------:R-:W-:Y:S01]  /*8430*/  F2FP.BF16.F32.PACK_AB R160, R157, R156 ;  /* 0x0000009c9da0723e */ /* 0x000fe200000010ff */
[C---:B------:R-:W-:Y:S01]  /*8440*/  FADD.FTZ R157, -R2.reuse, R165 ;  /* 0x000000a5029d7221 */ /* 0x040fe20000010100 */
[C---:B------:R-:W-:Y:S01]  /*8450*/  FADD.FTZ R165, -R2.reuse, R167 ;  /* 0x000000a702a57221 */ /* 0x040fe20000010100 */
[----:B------:R-:W-:Y:S01]  /*8460*/  MOV R167, R158 ;  /* 0x0000009e00a77202 */ /* 0x000fe20000000f00 */
[C---:B------:R-:W-:Y:S01]  /*8470*/  FADD.FTZ R156, -R2.reuse, R166 ;  /* 0x000000a6029c7221 */ /* 0x040fe20000010100 */
[----:B------:R0:W-:Y:S01]  /*8480*/  STG.E.128 desc[UR6][R4.64], R160 ;  /* 0x000000a004007986 */ /* 0x0001e2000c101d06 */
        /* <DEDUP_REMOVED lines=63> */
[----:B------:R-:W-:Y:S01]  /*8880*/  FMUL.FTZ R226, R0, R217 ;  /* 0x000000d900e27220 */ /* 0x000fe20000410000 */
[C---:B------:R-:W-:Y:S01]  /*8890*/  FADD.FTZ R157, -R2.reuse, R192 ;  /* 0x000000c0029d7221 */ /* 0x040fe20000010100 */
[----:B------:R-:W-:Y:S01]  /*88a0*/  MOV R207, R185 ;  /* 0x000000b900cf7202 */ /* 0x000fe20000000f00 */
[----:B------:R-:W-:Y:S01]  /*88b0*/  FADD.FTZ R183, -R2, R218 ;  /* 0x000000da02b77221 */ /* 0x000fe20000010100 */
[C---:B------:R-:W-:Y:S01]  /*88c0*/  FMUL.FTZ R217, R0.reuse, R216 ;  /* 0x000000d800d97220 */ /* 0x040fe20000410000 */
[C---:B------:R-:W-:Y:S01]  /*88d0*/  FMUL.FTZ R234, R0.reuse, R170 ;  /* 0x000000aa00ea7220 */ /* 0x040fe20000410000 */
[----:B------:R-:W-:Y:S01]  /*88e0*/  FMUL.FTZ R229, R0, R177 ;  /* 0x000000b100e57220 */ /* 0x000fe20000410000 */
[----:B------:R-:W-:Y:S01]  /*88f0*/  MOV R218, R184 ;  /* 0x000000b800da7202 */ /* 0x000fe20000000f00 */
[----:B------:R-:W-:Y:S01]  /*8900*/  FADD.FTZ R185, -R2, R220 ;  /* 0x000000dc02b97221 */ /* 0x000fe20000010100 */
[C---:B------:R-:W-:Y:S01]  /*8910*/  FMUL.FTZ R170, R0.reuse, R179 ;  /* 0x000000b300aa7220 */ /* 0x040fe20000410000 */
        /* <DEDUP_REMOVED lines=26> */
[C---:B------:R-:W-:Y:S01]  /*8ac0*/  FADD.FTZ R192, -R2.reuse, R227 ;  /* 0x000000e302c07221 */ /* 0x040fe20000010100 */
        /* <DEDUP_REMOVED lines=37> */
[----:B------:R-:W-:Y:S01]  /*8d20*/  FADD.FTZ R221, -R2, R235 ;  /* 0x000000eb02dd7221 */ /* 0x000fe20000010100 */
        /* <DEDUP_REMOVED lines=12> */
[----:B------:R-:W-:Y:S01]  /*8df0*/  F2FP.BF16.F32.PACK_AB R156, R161, R156 ;  /* 0x0000009ca19c723e */ /* 0x000fe200000010ff */
[----:B------:R-:W-:Y:S01]  /*8e00*/  FMUL.FTZ R235, R0, R165 ;  /* 0x000000a500eb7220 */ /* 0x000fe20000410000 */
[----:B------:R-:W-:Y:S01]  /*8e10*/  F2FP.BF16.F32.PACK_AB R163, R160, R163 ;  /* 0x000000a3a0a3723e */ /* 0x000fe200000010ff */
[----:B------:R-:W-:Y:S01]  /*8e20*/  FFMA.FTZ R161, R206, R150, R70 ;  /* 0x00000096cea17223 */ /* 0x000fe20000010046 */
        /* <DEDUP_REMOVED lines=26> */
[C---:B------:R-:W-:Y:S01]  /*8fd0*/  FMUL.FTZ R228, R0.reuse, R168 ;  /* 0x000000a800e47220 */ /* 0x040fe20000410000 */
        /* <DEDUP_REMOVED lines=112> */
.L_x_35196:
[----:B------:R-:W-:Y:S01]  /*96e0*/  HFMA2 R3, -RZ, RZ, 0, 5.9604644775390625e-08 ;  /* 0x00000001ff037431 */ /* 0x000fe200000001ff */
[----:B------:R-:W-:Y:S01]  /*96f0*/  BSSY B0, `(.L_x_35221) ;  /* 0x0000006000007945 */ /* 0x000fe20003800000 */
[----:B------:R-:W-:Y:S02]  /*9700*/  MOV R2, 0x1f ;  /* 0x0000001f00027802 */ /* 0x000fe40000000f00 */
[----:B------:R-:W-:-:S07]  /*9710*/  MOV R0, 0xffffffff ;  /* 0xffffffff00007802 */ /* 0x000fce0000000f00 */
[----:B------:R-:W-:Y:S05]  /*9720*/  WARPSYNC.COLLECTIVE R0, `(.L_x_35222) ;  /* 0x0000000000087348 */ /* 0x000fea0003c00000 */
[----:B------:R0:W1:Y:S02]  /*9730*/  SHFL.BFLY P0, R5, R4, R3, R2 ;  /* 0x0c00000304057389 */ /* 0x0000640000000002 */
[----:B01----:R-:W-:Y:S05]  /*9740*/  ENDCOLLECTIVE ;  /* 0x000000000000791b */ /* 0x003fea0003800000 */
.L_x_35222:
[----:B------:R-:W-:Y:S05]  /*9750*/  BSYNC B0 ;  /* 0x0000000000007941 */ /* 0x000fea0003800000 */
.L_x_35221:
[----:B------:R-:W-:Y:S01]  /*9760*/  MOV R0, R5 ;  /* 0x0000000500007202 */ /* 0x000fe20000000f00 */
[----:B------:R-:W-:Y:S01]  /*9770*/  HFMA2 R3, -RZ, RZ, 0, 1.1920928955078125e-07 ;  /* 0x00000002ff037431 */ /* 0x000fe200000001ff */
[----:B------:R-:W-:Y:S01]  /*9780*/  MOV R2, 0x1f ;  /* 0x0000001f00027802 */ /* 0x000fe20000000f00 */
[----:B------:R-:W0:Y:S02]  /*9790*/  LDC R245, c[0x0][0x400] ;  /* 0x00010000fff57b82 */ /* 0x000e240000000800 */
[----:B------:R-:W-:Y:S01]  /*97a0*/  FADD.FTZ R4, R4, R0 ;  /* 0x0000000004047221 */ /* 0x000fe20000010000 */
[----:B------:R-:W-:-:S07]  /*97b0*/  MOV R0, 0xffffffff ;  /* 0xffffffff00007802 */ /* 0x000fce0000000f00 */
[----:B0-----:R-:W-:Y:S05]  /*97c0*/  WARPSYNC.COLLECTIVE R0, `(.L_x_35223) ;  /* 0x0000000000087348 */ /* 0x001fea0003c00000 */
[----:B------:R1:W2:Y:S02]  /*97d0*/  SHFL.BFLY P0, R5, R4, R3, R2 ;  /* 0x0c00000304057389 */ /* 0x0002a40000000002 */
[----:B012---:R-:W-:Y:S05]  /*97e0*/  ENDCOLLECTIVE ;  /* 0x000000000000791b */ /* 0x007fea0003800000 */
.L_x_35223:
[----:B------:R-:W-:Y:S01]  /*97f0*/  HFMA2 R3, -RZ, RZ, 0, 2.384185791015625e-07 ;  /* 0x00000004ff037431 */ /* 0x000fe200000001ff */
[----:B------:R-:W-:-:S05]  /*9800*/  MOV R0, R5 ;  /* 0x0000000500007202 */ /* 0x000fca0000000f00 */
[----:B------:R-:W-:Y:S01]  /*9810*/  FADD.FTZ R4, R4, R0 ;  /* 0x0000000004047221 */ /* 0x000fe20000010000 */
[----:B------:R-:W-:-:S07]  /*9820*/  MOV R0, 0xffffffff ;  /* 0xffffffff00007802 */ /* 0x000fce0000000f00 */
[----:B------:R-:W-:Y:S05]  /*9830*/  WARPSYNC.COLLECTIVE R0, `(.L_x_35224) ;  /* 0x0000000000087348 */ /* 0x000fea0003c00000 */
[----:B------:R0:W1:Y:S02]  /*9840*/  SHFL.BFLY P0, R5, R4, R3, R2 ;  /* 0x0c00000304057389 */ /* 0x0000640000000002 */
[----:B01----:R-:W-:Y:S05]  /*9850*/  ENDCOLLECTIVE ;  /* 0x000000000000791b */ /* 0x003fea0003800000 */
.L_x_35224:
[----:B------:R-:W-:Y:S01]  /*9860*/  HFMA2 R3, -RZ, RZ, 0, 4.76837158203125e-07 ;  /* 0x00000008ff037431 */ /* 0x000fe200000001ff */
[----:B------:R-:W-:-:S05]  /*9870*/  MOV R0, R5 ;  /* 0x0000000500007202 */ /* 0x000fca0000000f00 */
[----:B------:R-:W-:Y:S01]  /*9880*/  FADD.FTZ R4, R4, R0 ;  /* 0x0000000004047221 */ /* 0x000fe20000010000 */
[----:B------:R-:W-:-:S07]  /*9890*/  MOV R0, 0xffffffff ;  /* 0xffffffff00007802 */ /* 0x000fce0000000f00 */
[----:B------:R-:W-:Y:S05]  /*98a0*/  WARPSYNC.COLLECTIVE R0, `(.L_x_35225) ;  /* 0x0000000000087348 */ /* 0x000fea0003c00000 */
[----:B------:R0:W1:Y:S02]  /*98b0*/  SHFL.BFLY P0, R5, R4, R3, R2 ;  /* 0x0c00000304057389 */ /* 0x0000640000000002 */
[----:B01----:R-:W-:Y:S05]  /*98c0*/  ENDCOLLECTIVE ;  /* 0x000000000000791b */ /* 0x003fea0003800000 */
.L_x_35225:
[----:B------:R-:W-:Y:S01]  /*98d0*/  HFMA2 R3, -RZ, RZ, 0, 9.5367431640625e-07 ;  /* 0x00000010ff037431 */ /* 0x000fe200000001ff */
[----:B------:R-:W-:-:S05]  /*98e0*/  MOV R0, R5 ;  /* 0x0000000500007202 */ /* 0x000fca0000000f00 */
[----:B------:R-:W-:Y:S01]  /*98f0*/  FADD.FTZ R4, R4, R0 ;  /* 0x0000000004047221 */ /* 0x000fe20000010000 */
[----:B------:R-:W-:-:S07]  /*9900*/  MOV R0, 0xffffffff ;  /* 0xffffffff00007802 */ /* 0x000fce0000000f00 */
[----:B------:R-:W-:Y:S05]  /*9910*/  WARPSYNC.COLLECTIVE R0, `(.L_x_35226) ;  /* 0x0000000000087348 */ /* 0x000fea0003c00000 */
[----:B------:R0:W1:Y:S02]  /*9920*/  SHFL.BFLY P0, R5, R4, R3, R2 ;  /* 0x0c00000304057389 */ /* 0x0000640000000002 */
[----:B01----:R-:W-:Y:S05]  /*9930*/  ENDCOLLECTIVE ;  /* 0x000000000000791b */ /* 0x003fea0003800000 */
.L_x_35226:
        /* <DEDUP_REMOVED lines=164> */
[----:B------:R-:W-:Y:S02]  /*a380*/  MOV R2, 0x1f ;  /* 0x0000001f00027802 */ /* 0x000fe40000000f00 */
[----:B------:R-:W-:-:S07]  /*a390*/  MOV R0, 0xffffffff ;  /* 0xffffffff00007802 */ /* 0x000fce0000000f00 */
[----:B------:R-:W-:Y:S05]  /*a3a0*/  WARPSYNC.COLLECTIVE R0, `(.L_x_35227) ;  /* 0x0000000000087348 */ /* 0x000fea0003c00000 */
[----:B------:R0:W1:Y:S02]  /*a3b0*/  SHFL.BFLY P0, R5, R4, R3, R2 ;  /* 0x0c00000304057389 */ /* 0x0000640000000002 */
[----:B01----:R-:W-:Y:S05]  /*a3c0*/  ENDCOLLECTIVE ;  /* 0x000000000000791b */ /* 0x003fea0003800000 */
.L_x_35227:
[----:B------:R-:W-:Y:S01]  /*a3d0*/  HFMA2 R3, -RZ, RZ, 0, 1.1920928955078125e-07 ;  /* 0x00000002ff037431 */ /* 0x000fe200000001ff */
[----:B------:R-:W-:-:S05]  /*a3e0*/  MOV R0, R5 ;  /* 0x0000000500007202 */ /* 0x000fca0000000f00 */
[----:B------:R-:W-:Y:S01]  /*a3f0*/  FADD.FTZ R4, R4, R0 ;  /* 0x0000000004047221 */ /* 0x000fe20000010000 */
[----:B------:R-:W-:-:S07]  /*a400*/  MOV R0, 0xffffffff ;  /* 0xffffffff00007802 */ /* 0x000fce0000000f00 */
[----:B------:R-:W-:Y:S05]  /*a410*/  WARPSYNC.COLLECTIVE R0, `(.L_x_35228) ;  /* 0x0000000000087348 */ /* 0x000fea0003c00000 */
[----:B------:R0:W1:Y:S02]  /*a420*/  SHFL.BFLY P0, R5, R4, R3, R2 ;  /* 0x0c00000304057389 */ /* 0x0000640000000002 */
[----:B01----:R-:W-:Y:S05]  /*a430*/  ENDCOLLECTIVE ;  /* 0x000000000000791b */ /* 0x003fea0003800000 */
.L_x_35228:
[----:B------:R-:W-:Y:S01]  /*a440*/  HFMA2 R3, -RZ, RZ, 0, 2.384185791015625e-07 ;  /* 0x00000004ff037431 */ /* 0x000fe200000001ff */
[----:B------:R-:W-:-:S05]  /*a450*/  MOV R0, R5 ;  /* 0x0000000500007202 */ /* 0x000fca0000000f00 */
[----:B------:R-:W-:Y:S01]  /*a460*/  FADD.FTZ R4, R4, R0 ;  /* 0x0000000004047221 */ /* 0x000fe20000010000 */
[----:B------:R-:W-:-:S07]  /*a470*/  MOV R0, 0xffffffff ;  /* 0xffffffff00007802 */ /* 0x000fce0000000f00 */
[----:B------:R-:W-:Y:S05]  /*a480*/  WARPSYNC.COLLECTIVE R0, `(.L_x_35229) ;  /* 0x0000000000087348 */ /* 0x000fea0003c00000 */
[----:B------:R0:W1:Y:S02]  /*a490*/  SHFL.BFLY P0, R5, R4, R3, R2 ;  /* 0x0c00000304057389 */ /* 0x0000640000000002 */
[----:B01----:R-:W-:Y:S05]  /*a4a0*/  ENDCOLLECTIVE ;  /* 0x000000000000791b */ /* 0x003fea0003800000 */
.L_x_35229:
[----:B------:R-:W-:Y:S01]  /*a4b0*/  HFMA2 R3, -RZ, RZ, 0, 4.76837158203125e-07 ;  /* 0x00000008ff037431 */ /* 0x000fe200000001ff */
[----:B------:R-:W-:-:S05]  /*a4c0*/  MOV R0, R5 ;  /* 0x0000000500007202 */ /* 0x000fca0000000f00 */
[----:B------:R-:W-:Y:S01]  /*a4d0*/  FADD.FTZ R4, R4, R0 ;  /* 0x0000000004047221 */ /* 0x000fe20000010000 */
[----:B------:R-:W-:-:S07]  /*a4e0*/  MOV R0, 0xffffffff ;  /* 0xffffffff00007802 */ /* 0x000fce0000000f00 */
[----:B------:R-:W-:Y:S05]  /*a4f0*/  WARPSYNC.COLLECTIVE R0, `(.L_x_35230) ;  /* 0x0000000000087348 */ /* 0x000fea0003c00000 */
[----:B------:R0:W1:Y:S02]  /*a500*/  SHFL.BFLY P0, R5, R4, R3, R2 ;  /* 0x0c00000304057389 */ /* 0x0000640000000002 */
[----:B01----:R-:W-:Y:S05]  /*a510*/  ENDCOLLECTIVE ;  /* 0x000000000000791b */ /* 0x003fea0003800000 */
.L_x_35230:
[----:B------:R-:W-:Y:S01]  /*a520*/  HFMA2 R3, -RZ, RZ, 0, 9.5367431640625e-07 ;  /* 0x00000010ff037431 */ /* 0x000fe200000001ff */
[----:B------:R-:W-:-:S05]  /*a530*/  MOV R0, R5 ;  /* 0x0000000500007202 */ /* 0x000fca0000000f00 */
[----:B------:R-:W-:Y:S01]  /*a540*/  FADD.FTZ R4, R4, R0 ;  /* 0x0000000004047221 */ /* 0x000fe20000010000 */
[----:B------:R-:W-:-:S07]  /*a550*/  MOV R0, 0xffffffff ;  /* 0xffffffff00007802 */ /* 0x000fce0000000f00 */
[----:B------:R-:W-:Y:S05]  /*a560*/  WARPSYNC.COLLECTIVE R0, `(.L_x_35231) ;  /* 0x0000000000087348 */ /* 0x000fea0003c00000 */
[----:B------:R0:W1:Y:S02]  /*a570*/  SHFL.BFLY P0, R5, R4, R3, R2 ;  /* 0x0c00000304057389 */ /* 0x0000640000000002 */
[----:B01----:R-:W-:Y:S05]  /*a580*/  ENDCOLLECTIVE ;  /* 0x000000000000791b */ /* 0x003fea0003800000 */
.L_x_35231:
[----:B------:R-:W-:Y:S01]  /*a590*/  MOV R0, R5 ;  /* 0x0000000500007202 */ /* 0x000fe20000000f00 */
[----:B------:R-:W-:Y:S06]  /*a5a0*/  BRA `(.L_x_35232) ;  /* 0xffffff9400587947 */ /* 0x000fec000383ffff */
.L_x_35219:
[----:B------:R-:W-:Y:S01]  /*a5b0*/  HFMA2 R3, -RZ, RZ, 0, 5.9604644775390625e-08 ;  /* 0x00000001ff037431 */ /* 0x000fe200000001ff */
[----:B------:R-:W-:Y:S01]  /*a5c0*/  BSSY B0, `(.L_x_35233) ;  /* 0x0000006000007945 */ /* 0x000fe20003800000 */
[----:B------:R-:W-:Y:S02]  /*a5d0*/  MOV R2, 0x1f ;  /* 0x0000001f00027802 */ /* 0x000fe40000000f00 */
[----:B------:R-:W-:-:S07]  /*a5e0*/  MOV R0, 0xffffffff ;  /* 0xffffffff00007802 */ /* 0x000fce0000000f00 */
[----:B------:R-:W-:Y:S05]  /*a5f0*/  WARPSYNC.COLLECTIVE R0, `(.L_x_35234) ;  /* 0x0000000000087348 */ /* 0x000fea0003c00000 */
[----:B------:R0:W1:Y:S02]  /*a600*/  SHFL.BFLY P0, R5, R4, R3, R2 ;  /* 0x0c00000304057389 */ /* 0x0000640000000002 */
[----:B01----:R-:W-:Y:S05]  /*a610*/  ENDCOLLECTIVE ;  /* 0x000000000000791b */ /* 0x003fea0003800000 */
.L_x_35234:
[----:B------:R-:W-:Y:S05]  /*a620*/  BSYNC B0 ;  /* 0x0000000000007941 */ /* 0x000fea0003800000 */
.L_x_35233:
        /* <DEDUP_REMOVED lines=9> */
.L_x_35235:
[----:B------:R-:W-:Y:S01]  /*a6c0*/  HFMA2 R3, -RZ, RZ, 0, 2.384185791015625e-07 ;  /* 0x00000004ff037431 */ /* 0x000fe200000001ff */
[----:B------:R-:W-:-:S05]  /*a6d0*/  MOV R0, R5 ;  /* 0x0000000500007202 */ /* 0x000fca0000000f00 */
[----:B------:R-:W-:Y:S01]  /*a6e0*/  FADD.FTZ R4, R4, R0 ;  /* 0x0000000004047221 */ /* 0x000fe20000010000 */
[----:B------:R-:W-:-:S07]  /*a6f0*/  MOV R0, 0xffffffff ;  /* 0xffffffff00007802 */ /* 0x000fce0000000f00 */
[----:B------:R-:W-:Y:S05]  /*a700*/  WARPSYNC.COLLECTIVE R0, `(.L_x_35236) ;  /* 0x0000000000087348 */ /* 0x000fea0003c00000 */
[----:B------:R0:W1:Y:S02]  /*a710*/  SHFL.BFLY P0, R5, R4, R3, R2 ;  /* 0x0c00000304057389 */ /* 0x0000640000000002 */
[----:B01----:R-:W-:Y:S05]  /*a720*/  ENDCOLLECTIVE ;  /* 0x000000000000791b */ /* 0x003fea0003800000 */
.L_x_35236:
[----:B------:R-:W-:Y:S01]  /*a730*/  HFMA2 R3, -RZ, RZ, 0, 4.76837158203125e-07 ;  /* 0x00000008ff037431 */ /* 0x000fe200000001ff */
[----:B------:R-:W-:-:S05]  /*a740*/  MOV R0, R5 ;  /* 0x0000000500007202 */ /* 0x000fca0000000f00 */
[----:B------:R-:W-:Y:S01]  /*a750*/  FADD.FTZ R4, R4, R0 ;  /* 0x0000000004047221 */ /* 0x000fe20000010000 */
[----:B------:R-:W-:-:S07]  /*a760*/  MOV R0, 0xffffffff ;  /* 0xffffffff00007802 */ /* 0x000fce0000000f00 */
[----:B------:R-:W-:Y:S05]  /*a770*/  WARPSYNC.COLLECTIVE R0, `(.L_x_35237) ;  /* 0x0000000000087348 */ /* 0x000fea0003c00000 */
[----:B------:R0:W1:Y:S02]  /*a780*/  SHFL.BFLY P0, R5, R4, R3, R2 ;  /* 0x0c00000304057389 */ /* 0x0000640000000002 */
[----:B01----:R-:W-:Y:S05]  /*a790*/  ENDCOLLECTIVE ;  /* 0x000000000000791b */ /* 0x003fea0003800000 */
.L_x_35237:
[----:B------:R-:W-:Y:S01]  /*a7a0*/  HFMA2 R3, -RZ, RZ, 0, 9.5367431640625e-07 ;  /* 0x00000010ff037431 */ /* 0x000fe200000001ff */
[----:B------:R-:W-:-:S05]  /*a7b0*/  MOV R0, R5 ;  /* 0x0000000500007202 */ /* 0x000fca0000000f00 */
[----:B------:R-:W-:Y:S01]  /*a7c0*/  FADD.FTZ R4, R4, R0 ;  /* 0x0000000004047221 */ /* 0x000fe20000010000 */
[----:B------:R-:W-:-:S07]  /*a7d0*/  MOV R0, 0xffffffff ;  /* 0xffffffff00007802 */ /* 0x000fce0000000f00 */
[----:B------:R-:W-:Y:S05]  /*a7e0*/  WARPSYNC.COLLECTIVE R0, `(.L_x_35238) ;  /* 0x0000000000087348 */ /* 0x000fea0003c00000 */
[----:B------:R0:W1:Y:S02]  /*a7f0*/  SHFL.BFLY P0, R5, R4, R3, R2 ;  /* 0x0c00000304057389 */ /* 0x0000640000000002 */
[----:B01----:R-:W-:Y:S05]  /*a800*/  ENDCOLLECTIVE ;  /* 0x000000000000791b */ /* 0x003fea0003800000 */
.L_x_35238:
        /* <DEDUP_REMOVED lines=169> */
.L_x_35239:
[----:B------:R-:W-:Y:S01]  /*b2a0*/  HFMA2 R3, -RZ, RZ, 0, 1.1920928955078125e-07 ;  /* 0x00000002ff037431 */ /* 0x000fe200000001ff */
[----:B------:R-:W-:-:S05]  /*b2b0*/  MOV R0, R5 ;  /* 0x0000000500007202 */ /* 0x000fca0000000f00 */
[----:B------:R-:W-:Y:S01]  /*b2c0*/  FADD.FTZ R4, R4, R0 ;  /* 0x0000000004047221 */ /* 0x000fe20000010000 */
[----:B------:R-:W-:-:S07]  /*b2d0*/  MOV R0, 0xffffffff ;  /* 0xffffffff00007802 */ /* 0x000fce0000000f00 */
[----:B------:R-:W-:Y:S05]  /*b2e0*/  WARPSYNC.COLLECTIVE R0, `(.L_x_35240) ;  /* 0x0000000000087348 */ /* 0x000fea0003c00000 */
[----:B------:R0:W1:Y:S02]  /*b2f0*/  SHFL.BFLY P0, R5, R4, R3, R2 ;  /* 0x0c00000304057389 */ /* 0x0000640000000002 */
[----:B01----:R-:W-:Y:S05]  /*b300*/  ENDCOLLECTIVE ;  /* 0x000000000000791b */ /* 0x003fea0003800000 */
.L_x_35240:
[----:B------:R-:W-:Y:S01]  /*b310*/  HFMA2 R3, -RZ, RZ, 0, 2.384185791015625e-07 ;  /* 0x00000004ff037431 */ /* 0x000fe200000001ff */
[----:B------:R-:W-:-:S05]  /*b320*/  MOV R0, R5 ;  /* 0x0000000500007202 */ /* 0x000fca0000000f00 */
[----:B------:R-:W-:Y:S01]  /*b330*/  FADD.FTZ R4, R4, R0 ;  /* 0x0000000004047221 */ /* 0x000fe20000010000 */
[----:B------:R-:W-:-:S07]  /*b340*/  MOV R0, 0xffffffff ;  /* 0xffffffff00007802 */ /* 0x000fce0000000f00 */
[----:B------:R-:W-:Y:S05]  /*b350*/  WARPSYNC.COLLECTIVE R0, `(.L_x_35241) ;  /* 0x0000000000087348 */ /* 0x000fea0003c00000 */
[----:B------:R0:W1:Y:S02]  /*b360*/  SHFL.BFLY P0, R5, R4, R3, R2 ;  /* 0x0c00000304057389 */ /* 0x0000640000000002 */
[----:B01----:R-:W-:Y:S05]  /*b370*/  ENDCOLLECTIVE ;  /* 0x000000000000791b */ /* 0x003fea0003800000 */
.L_x_35241:
[----:B------:R-:W-:Y:S01]  /*b380*/  HFMA2 R3, -RZ, RZ, 0, 4.76837158203125e-07 ;  /* 0x00000008ff037431 */ /* 0x000fe200000001ff */
[----:B------:R-:W-:-:S05]  /*b390*/  MOV R0, R5 ;  /* 0x0000000500007202 */ /* 0x000fca0000000f00 */
[----:B------:R-:W-:Y:S01]  /*b3a0*/  FADD.FTZ R4, R4, R0 ;  /* 0x0000000004047221 */ /* 0x000fe20000010000 */
[----:B------:R-:W-:-:S07]  /*b3b0*/  MOV R0, 0xffffffff ;  /* 0xffffffff00007802 */ /* 0x000fce0000000f00 */
[----:B------:R-:W-:Y:S05]  /*b3c0*/  WARPSYNC.COLLECTIVE R0, `(.L_x_35242) ;  /* 0x0000000000087348 */ /* 0x000fea0003c00000 */
[----:B------:R0:W1:Y:S02]  /*b3d0*/  SHFL.BFLY P0, R5, R4, R3, R2 ;  /* 0x0c00000304057389 */ /* 0x0000640000000002 */
[----:B01----:R-:W-:Y:S05]  /*b3e0*/  ENDCOLLECTIVE ;  /* 0x000000000000791b */ /* 0x003fea0003800000 */
.L_x_35242:
[----:B------:R-:W-:Y:S01]  /*b3f0*/  HFMA2 R3, -RZ, RZ, 0, 9.5367431640625e-07 ;  /* 0x00000010ff037431 */ /* 0x000fe200000001ff */
[----:B------:R-:W-:-:S05]  /*b400*/  MOV R0, R5 ;  /* 0x0000000500007202 */ /* 0x000fca0000000f00 */
[----:B------:R-:W-:Y:S01]  /*b410*/  FADD.FTZ R4, R4, R0 ;  /* 0x0000000004047221 */ /* 0x000fe20000010000 */
[----:B------:R-:W-:-:S07]  /*b420*/  MOV R0, 0xffffffff ;  /* 0xffffffff00007802 */ /* 0x000fce0000000f00 */
[----:B------:R-:W-:Y:S05]  /*b430*/  WARPSYNC.COLLECTIVE R0, `(.L_x_35243) ;  /* 0x0000000000087348 */ /* 0x000fea0003c00000 */
[----:B------:R0:W1:Y:S02]  /*b440*/  SHFL.BFLY P0, R5, R4, R3, R2 ;  /* 0x0c00000304057389 */ /* 0x0000640000000002 */
[----:B01----:R-:W-:Y:S05]  /*b450*/  ENDCOLLECTIVE ;  /* 0x000000000000791b */ /* 0x003fea0003800000 */
.L_x_35243:
[----:B------:R-:W-:Y:S01]  /*b460*/  MOV R0, R5 ;  /* 0x0000000500007202 */ /* 0x000fe20000000f00 */
[----:B------:R-:W-:Y:S06]  /*b470*/  BRA `(.L_x_35244) ;  /* 0xffffffc800d07947 */ /* 0x000fec000383ffff */
.L_x_35245:
        /* <DEDUP_REMOVED lines=16> */
.L_x_88481:


//--------------------- .text._ZN10layer_norm13ln_fwd_kernelINS_13Kernel_traitsIf13__nv_bfloat16fS2_fjLj2560ELj1ELj4ELj1ELj16ENS_18Kernel_traits_baseILj2560EfS2_fS2_fjLj128EEEEELb0ELb0ELb1ELb0EEEvNS_9FwdParamsE --------------------------
	.section	.text._ZN10layer_norm13ln_fwd_kernelINS_13Kernel_traitsIf13__nv_bfloat16fS2_fjLj2560ELj1ELj4ELj1ELj16ENS_18Kernel_traits_baseILj2560EfS2_fS2_fjLj128EEEEELb0ELb0ELb1ELb0EEEvNS_9FwdParamsE,"ax",@progbits
	.align	128
        .global         _ZN10layer_norm13ln_fwd_kernelINS_13Kernel_traitsIf13__nv_bfloat16fS2_fjLj2560ELj1ELj4ELj1ELj16ENS_18Kernel_traits_baseILj2560EfS2_fS2_fjLj128EEEEELb0ELb0ELb1ELb0EEEvNS_9FwdParamsE
        .type           _ZN10layer_norm13ln_fwd_kernelINS_13Kernel_traitsIf13__nv_bfloat16fS2_fjLj2560ELj1ELj4ELj1ELj16ENS_18Kernel_traits_baseILj2560EfS2_fS2_fjLj128EEEEELb0ELb0ELb1ELb0EEEvNS_9FwdParamsE,@function
        .size           _ZN10layer_norm13ln_fwd_kernelINS_13Kernel_traitsIf13__nv_bfloat16fS2_fjLj2560ELj1ELj4ELj1ELj16ENS_18Kernel_traits_baseILj2560EfS2_fS2_fjLj128EEEEELb0ELb0ELb1ELb0EEEvNS_9FwdParamsE,(.L_x_88482 - _ZN10layer_norm13ln_fwd_kernelINS_13Kernel_traitsIf13__nv_bfloat16fS2_fjLj2560ELj1ELj4ELj1ELj16ENS_18Kernel_traits_baseILj2560EfS2_fS2_fjLj128EEEEELb0ELb0ELb1ELb0EEEvNS_9FwdParamsE)
        .other          _ZN10layer_norm13ln_fwd_kernelINS_13Kernel_traitsIf13__nv_bfloat16fS2_fjLj2560ELj1ELj4ELj1ELj16ENS_18Kernel_traits_baseILj2560EfS2_fS2_fjLj128EEEEELb0ELb0ELb1ELb0EEEvNS_9FwdParamsE,@"STO_CUDA_ENTRY STV_DEFAULT"
_ZN10layer_norm13ln_fwd_kernelINS_13Kernel_traitsIf13__nv_bfloat16fS2_fjLj2560ELj1ELj4ELj1ELj16ENS_18Kernel_traits_baseILj2560EfS2_fS2_fjLj128EEEEELb0ELb0ELb1ELb0EEEvNS_9FwdParamsE:
.text._ZN10layer_norm13ln_fwd_kernelINS_13Kernel_traitsIf13__nv_bfloat16fS2_fjLj2560ELj1ELj4ELj1ELj16ENS_18Kernel_traits_baseILj2560EfS2_fS2_fjLj128EEEEELb0ELb0ELb1ELb0EEEvNS_9FwdParamsE:
        /* <DEDUP_REMOVED lines=15> */
[----:B------:R-:W-:Y:S02]  /*00f0*/  LOP3.LUT R3, R252, 0x1f, RZ, 0x3c, !PT ;  /* 0x0000001ffc037812 */ /* 0x000fe400078e3cff */
[----:B------:R-:W-:Y:S02]  /*0100*/  MOV R2, R252 ;  /* 0x000000fc00027202 */ /* 0x000fe40000000f00 */
[----:B------:R-:W-:-:S02]  /*0110*/  LEA.HI.SX32 R0, R0, R3, 0x1d ;  /* 0x0000000300007211 */ /* 0x000fc400078feaff */
[----:B------:R-:W-:Y:S01]  /*0120*/  LOP3.LUT R6, R6, UR4, RZ, 0xfc, !PT ;  /* 0x0000000406067c12 */ /* 0x000fe2000f8efcff */
[----:B0-----:R-:W-:Y:S06]  /*0130*/  BRA.U !UP0, `(.L_x_35247) ;  /* 0x0000000508a47547 */ /* 0x001fec000b800000 */
[----:B------:R-:W2:Y:S04]  /*0140*/  LDL.64 R144, [R1] ;  /* 0x0000000001907983 */ /* 0x000ea80000100a00 */
[----:B------:R-:W2:Y:S01]  /*0150*/  LDL.64 R146, [R1+0x8] ;  /* 0x0000080001927983 */ /* 0x000ea20000100a00 */
[C---:B------:R-:W-:Y:S02]  /*0160*/  ISETP.GE.U32.AND P3, PT, R0.reuse, 0x20, PT ;  /* 0x000000200000780c */ /* 0x040fe40003f66070 */
[C---:B------:R-:W-:Y:S02]  /*0170*/  ISETP.GE.U32.AND P5, PT, R0.reuse, 0x40, PT ;  /* 0x000000400000780c */ /* 0x040fe40003fa6070 */
[C---:B------:R-:W-:Y:S02]  /*0180*/  ISETP.GE.U32.AND P0, PT, R0.reuse, 0x60, PT ;  /* 0x000000600000780c */ /* 0x040fe40003f06070 */
[----:B------:R-:W-:-:S02]  /*0190*/  ISETP.GE.U32.AND P1, PT, R0, 0x80, PT ;  /* 0x000000800000780c */ /* 0x000fc40003f26070 */
[----:B------:R-:W-:-:S05]  /*01a0*/  ISETP.GE.U32.AND P2, PT, R0, 0xa0, PT ;  /* 0x000000a00000780c */ /* 0x000fca0003f46070 */
[----:B------:R-:W0:Y:S08]  /*01b0*/  @P3 LDC.64 R4, c[0x0][0x3d0] ;  /* 0x0000f400ff043b82 */ /* 0x000e300000000a00 */
[----:B------:R-:W1:Y:S08]  /*01c0*/  @P3 LDC.64 R132, c[0x0][0x438] ;  /* 0x00010e00ff843b82 */ /* 0x000e700000000a00 */
[----:B------:R-:W3:Y:S01]  /*01d0*/  @P5 LDC.64 R134, c[0x0][0x3d0] ;  /* 0x0000f400ff865b82 */ /* 0x000ee20000000a00 */
[----:B0-----:R-:W-:-:S07]  /*01e0*/  @P3 IMAD.WIDE.U32 R4, R2, 0x20, R4 ;  /* 0x0000002002043825 */ /* 0x001fce00078e0004 */
[----:B------:R-:W0:Y:S01]  /*01f0*/  @P5 LDC.64 R136, c[0x0][0x438] ;  /* 0x00010e00ff885b82 */ /* 0x000e220000000a00 */
[----:B------:R-:W-:Y:S01]  /*0200*/  ISETP.GE.U32.AND P4, PT, R0, 0xc0, PT ;  /* 0x000000c00000780c */ /* 0x000fe20003f86070 */
[----:B------:R-:W5:Y:S01]  /*0210*/  @P3 LDG.E.128 R248, desc[UR6][R4.64+0x10] ;  /* 0x0000100604f83981 */ /* 0x000f62000c1e1d00 */
[----:B-1----:R-:W-:-:S05]  /*0220*/  @P3 IMAD.WIDE.U32 R132, R2, 0x20, R132 ;  /* 0x0000002002843825 */ /* 0x002fca00078e0084 */
[----:B------:R-:W1:Y:S01]  /*0230*/  @P0 LDC.64 R138, c[0x0][0x3d0] ;  /* 0x0000f400ff8a0b82 */ /* 0x000e620000000a00 */
[----:B------:R-:W-:Y:S01]  /*0240*/  @P3 LOP3.LUT R2, R2, 0x20, RZ, 0xfc, !PT ;  /* 0x0000002002023812 */ /* 0x000fe200078efcff */
[----:B------:R-:W5:Y:S06]  /*0250*/  @P3 LD.E.128 R8, desc[UR6][R132.64] ;  /* 0x0000000684083980 */ /* 0x000f6c000c101d00 */
[----:B------:R-:W4:Y:S01]  /*0260*/  @P0 LDC.64 R140, c[0x0][0x438] ;  /* 0x00010e00ff8c0b82 */ /* 0x000f220000000a00 */
[----:B------:R3:W5:Y:S07]  /*0270*/  @P3 LD.E.128 R12, desc[UR6][R132.64+0x10] ;  /* 0x00001006840c3980 */ /* 0x00076e000c101d00 */
[----:B------:R-:W4:Y:S01]  /*0280*/  @P1 LDC.64 R142, c[0x0][0x3d0] ;  /* 0x0000f400ff8e1b82 */ /* 0x000f220000000a00 */
[----:B--2---:R2:W4:Y:S01]  /*0290*/  @P3 LDG.E.128 R144, desc[UR6][R4.64] ;  /* 0x0000000604903981 */ /* 0x004522000c1e1d00 */
[----:B---3--:R-:W-:Y:S01]  /*02a0*/  @P5 IMAD.WIDE.U32 R134, R2, 0x20, R134 ;  /* 0x0000002002865825 */ /* 0x008fe200078e0086 */
[----:B------:R-:W-:-:S05]  /*02b0*/  ISETP.GE.U32.AND P6, PT, R0, 0x100, PT ;  /* 0x000001000000780c */ /* 0x000fca0003fc6070 */
[----:B------:R-:W3:Y:S01]  /*02c0*/  @P4 LDC.64 R132, c[0x0][0x3d0] ;  /* 0x0000f400ff844b82 */ /* 0x000ee20000000a00 */
[C---:B0-----:R-:W-:Y:S01]  /*02d0*/  @P5 IMAD.WIDE.U32 R136, R2.reuse, 0x20, R136 ;  /* 0x0000002002885825 */ /* 0x041fe200078e0088 */
[----:B------:R-:W5:Y:S06]  /*02e0*/  @P5 LDG.E.128 R244, desc[UR6][R134.64] ;  /* 0x0000000686f45981 */ /* 0x000f6c000c1e1d00 */
[----:B--2---:R-:W0:Y:S01]  /*02f0*/  @P2 LDC.64 R4, c[0x0][0x3d0] ;  /* 0x0000f400ff042b82 */ /* 0x004e220000000a00 */
[----:B------:R2:W5:Y:S01]  /*0300*/  @P5 LDG.E.128 R240, desc[UR6][R134.64+0x10] ;  /* 0x0000100686f05981 */ /* 0x000562000c1e1d00 */
[----:B------:R-:W-:-:S03]  /*0310*/  @P5 IADD3 R2, PT, PT, R2, 0x20, RZ ;  /* 0x0000002002025810 */ /* 0x000fc60007ffe0ff */
[----:B------:R-:W5:Y:S03]  /*0320*/  @P5 LD.E.128 R16, desc[UR6][R136.64] ;  /* 0x0000000688105980 */ /* 0x000f66000c101d00 */
[----:B------:R-:W3:Y:S01]  /*0330*/  @P6 LDC.64 R150, c[0x0][0x438] ;  /* 0x00010e00ff966b82 */ /* 0x000ee20000000a00 */
[----:B------:R-:W5:Y:S01]  /*0340*/  @P5 LD.E.128 R20, desc[UR6][R136.64+0x10] ;  /* 0x0000100688145980 */ /* 0x000f62000c101d00 */
[----:B------:R-:W-:-:S06]  /*0350*/  ISETP.GE.U32.AND P5, PT, R0, 0x120, PT ;  /* 0x000001200000780c */ /* 0x000fcc0003fa6070 */
[----:B--2---:R-:W2:Y:S01]  /*0360*/  @P4 LDC.64 R134, c[0x0][0x438] ;  /* 0x00010e00ff864b82 */ /* 0x004ea20000000a00 */
[----:B-1----:R-:W-:-:S04]  /*0370*/  @P0 IMAD.WIDE.U32 R138, R2, 0x20, R138 ;  /* 0x00000020028a0825 */ /* 0x002fc800078e008a */
[C---:B----4-:R-:W-:Y:S01]  /*0380*/  @P0 IMAD.WIDE.U32 R140, R2.reuse, 0x20, R140 ;  /* 0x00000020028c0825 */ /* 0x050fe200078e008c */
[----:B------:R-:W-:Y:S01]  /*0390*/  @P0 IADD3 R2, PT, PT, R2, 0x20, RZ ;  /* 0x0000002002020810 */ /* 0x000fe20007ffe0ff */
[----:B------:R-:W5:Y:S01]  /*03a0*/  @P0 LDG.E.128 R236, desc[UR6][R138.64] ;  /* 0x000000068aec0981 */ /* 0x000f62000c1e1d00 */
[----:B------:R-:W1:Y:S03]  /*03b0*/  @P5 LDC.64 R152, c[0x0][0x438] ;  /* 0x00010e00ff985b82 */ /* 0x000e660000000a00 */
[----:B------:R4:W5:Y:S01]  /*03c0*/  @P0 LDG.E.128 R24, desc[UR6][R138.64+0x10] ;  /* 0x000010068a180981 */ /* 0x000962000c1e1d00 */
[----:B------:R-:W-:-:S03]  /*03d0*/  @P1 IMAD.WIDE.U32 R142, R2, 0x20, R142 ;  /* 0x00000020028e1825 */ /* 0x000fc600078e008e */
[----:B------:R-:W5:Y:S04]  /*03e0*/  @P0 LD.E.128 R28, desc[UR6][R140.64] ;  /* 0x000000068c1c0980 */ /* 0x000f68000c101d00 */
[----:B------:R0:W5:Y:S01]  /*03f0*/  @P0 LD.E.128 R32, desc[UR6][R140.64+0x10] ;  /* 0x000010068c200980 */ /* 0x000162000c101d00 */
[----:B----4-:R-:W4:Y:S03]  /*0400*/  @P6 LDC.64 R138, c[0x0][0x3d0] ;  /* 0x0000f400ff8a6b82 */ /* 0x010f260000000a00 */
[----:B------:R1:W5:Y:S04]  /*0410*/  @P1 LDG.E.128 R36, desc[UR6][R142.64] ;  /* 0x000000068e241981 */ /* 0x000368000c1e1d00 */
[----:B------:R1:W5:Y:S01]  /*0420*/  @P1 LDG.E.128 R40, desc[UR6][R142.64+0x10] ;  /* 0x000010068e281981 */ /* 0x000362000c1e1d00 */
[----:B0-----:R-:W0:Y:S03]  /*0430*/  @P5 LDC.64 R140, c[0x0][0x3d0] ;  /* 0x0000f400ff8c5b82 */ /* 0x001e260000000a00 */
[----:B------:R3:W-:Y:S04]  /*0440*/  @P3 STL.64 [R1], R144 ;  /* 0x0000009001003387 */ /* 0x0007e80000100a00 */
[----:B------:R2:W-:Y:S01]  /*0450*/  @P3 STL.64 [R1+0x8], R146 ;  /* 0x0000089201003387 */ /* 0x0005e20000100a00 */
[----:B------:R-:W-:Y:S01]  /*0460*/  ISETP.GE.U32.AND P3, PT, R0, 0xe0, PT ;  /* 0x000000e00000780c */ /* 0x000fe20003f66070 */
[----:B---3--:R-:W3:Y:S08]  /*0470*/  @P1 LDC.64 R144, c[0x0][0x438] ;  /* 0x00010e00ff901b82 */ /* 0x008ef00000000a00 */
[----:B--2---:R-:W2:Y:S08]  /*0480*/  @P2 LDC.64 R146, c[0x0][0x438] ;  /* 0x00010e00ff922b82 */ /* 0x004eb00000000a00 */
[----:B------:R-:W1:Y:S08]  /*0490*/  @P3 LDC.64 R148, c[0x0][0x3d0] ;  /* 0x0000f400ff943b82 */ /* 0x000e700000000a00 */
[----:B------:R-:W0:Y:S01]  /*04a0*/  @P3 LDC.64 R136, c[0x0][0x438] ;  /* 0x00010e00ff883b82 */ /* 0x000e220000000a00 */
[C---:B---3--:R-:W-:Y:S01]  /*04b0*/  @P1 IMAD.WIDE.U32 R144, R2.reuse, 0x20, R144 ;  /* 0x0000002002901825 */ /* 0x048fe200078e0090 */
[----:B------:R-:W-:-:S04]  /*04c0*/  @P1 IADD3 R2, PT, PT, R2, 0x20, RZ ;  /* 0x0000002002021810 */ /* 0x000fc80007ffe0ff */
[----:B------:R3:W5:Y:S01]  /*04d0*/  @P1 LD.E.128 R44, desc[UR6][R144.64] ;  /* 0x00000006902c1980 */ /* 0x000762000c101d00 */
[----:B------:R-:W-:-:S03]  /*04e0*/  @P2 IMAD.WIDE.U32 R4, R2, 0x20, R4 ;  /* 0x0000002002042825 */ /* 0x000fc600078e0004 */
[----:B------:R3:W5:Y:S01]  /*04f0*/  @P1 LD.E.128 R48, desc[UR6][R144.64+0x10] ;  /* 0x0000100690301980 */ /* 0x000762000c101d00 */
[C---:B--2---:R-:W-:Y:S01]  /*0500*/  @P2 IMAD.WIDE.U32 R146, R2.reuse, 0x20, R146 ;  /* 0x0000002002922825 */ /* 0x044fe200078e0092 */
[----:B------:R-:W-:Y:S02]  /*0510*/  @P2 IADD3 R2, PT, PT, R2, 0x20, RZ ;  /* 0x0000002002022810 */ /* 0x000fe40007ffe0ff */
[----:B------:R3:W5:Y:S03]  /*0520*/  @P2 LDG.E.128 R52, desc[UR6][R4.64] ;  /* 0x0000000604342981 */ /* 0x000766000c1e1d00 */
[C---:B------:R-:W-:Y:S01]  /*0530*/  @P4 IMAD.WIDE.U32 R132, R2.reuse, 0x20, R132 ;  /* 0x0000002002844825 */ /* 0x040fe200078e0084 */
[----:B------:R3:W5:Y:S03]  /*0540*/  @P2 LDG.E.128 R56, desc[UR6][R4.64+0x10] ;  /* 0x0000100604382981 */ /* 0x000766000c1e1d00 */
[C---:B------:R-:W-:Y:S01]  /*0550*/  @P4 IMAD.WIDE.U32 R134, R2.reuse, 0x20, R134 ;  /* 0x0000002002864825 */ /* 0x040fe200078e0086 */
[----:B------:R-:W-:Y:S01]  /*0560*/  @P4 IADD3 R2, PT, PT, R2, 0x20, RZ ;  /* 0x0000002002024810 */ /* 0x000fe20007ffe0ff */
[----:B------:R3:W5:Y:S04]  /*0570*/  @P2 LD.E.128 R60, desc[UR6][R146.64] ;  /* 0x00000006923c2980 */ /* 0x000768000c101d00 */
[C---:B-1----:R-:W-:Y:S01]  /*0580*/  @P3 IMAD.WIDE.U32 R148, R2.reuse, 0x20, R148 ;  /* 0x0000002002943825 */ /* 0x042fe200078e0094 */
[----:B------:R3:W5:Y:S03]  /*0590*/  @P2 LD.E.128 R64, desc[UR6][R146.64+0x10] ;  /* 0x0000100692402980 */ /* 0x000766000c101d00 */
[C---:B0-----:R-:W-:Y:S01]  /*05a0*/  @P3 IMAD.WIDE.U32 R136, R2.reuse, 0x20, R136 ;  /* 0x0000002002883825 */ /* 0x041fe200078e0088 */
[----:B------:R-:W-:Y:S01]  /*05b0*/  @P3 IADD3 R2, PT, PT, R2, 0x20, RZ ;  /* 0x0000002002023810 */ /* 0x000fe20007ffe0ff */
[----:B------:R3:W5:Y:S04]  /*05c0*/  @P4 LDG.E.128 R68, desc[UR6][R132.64] ;  /* 0x0000000684444981 */ /* 0x000768000c1e1d00 */
[C---:B----4-:R-:W-:Y:S01]  /*05d0*/  @P6 IMAD.WIDE.U32 R138, R2.reuse, 0x20, R138 ;  /* 0x00000020028a6825 */ /* 0x050fe200078e008a */
[----:B------:R3:W5:Y:S03]  /*05e0*/  @P4 LDG.E.128 R72, desc[UR6][R132.64+0x10] ;  /* 0x0000100684484981 */ /* 0x000766000c1e1d00 */
[C---:B------:R-:W-:Y:S01]  /*05f0*/  @P6 IMAD.WIDE.U32 R150, R2.reuse, 0x20, R150 ;  /* 0x0000002002966825 */ /* 0x040fe200078e0096 */
        /* <DEDUP_REMOVED lines=29> */
.L_x_35247:
[----:B------:R-:W2:Y:S04]  /*07d0*/  LDL R148, [R1] ;  /* 0x0000000001947983 */ /* 0x000ea80000100800 */
[----:B------:R-:W2:Y:S04]  /*07e0*/  LDL R149, [R1+0x4] ;  /* 0x0000040001957983 */ /* 0x000ea80000100800 */
[----:B------:R-:W2:Y:S04]  /*07f0*/  LDL R150, [R1+0x8] ;  /* 0x0000080001967983 */ /* 0x000ea80000100800 */
[----:B------:R-:W2:Y:S01]  /*0800*/  LDL R151, [R1+0xc] ;  /* 0x00000c0001977983 */ /* 0x000ea20000100800 */
[----:B------:R-:W-:-:S02]  /*0810*/  ISETP.GE.U32.AND P1, PT, R0, 0x20, PT ;  /* 0x000000200000780c */ /* 0x000fc40003f26070 */
[C---:B------:R-:W-:Y:S02]  /*0820*/  ISETP.GE.U32.AND P6, PT, R0.reuse, 0x40, PT ;  /* 0x000000400000780c */ /* 0x040fe40003fc6070 */
[C---:B------:R-:W-:Y:S02]  /*0830*/  ISETP.GE.U32.AND P5, PT, R0.reuse, 0x60, PT ;  /* 0x000000600000780c */ /* 0x040fe40003fa6070 */
[C---:B------:R-:W-:Y:S02]  /*0840*/  ISETP.GE.U32.AND P0, PT, R0.reuse, 0x80, PT ;  /* 0x000000800000780c */ /* 0x040fe40003f06070 */
[C---:B------:R-:W-:Y:S02]  /*0850*/  ISETP.GE.U32.AND P4, PT, R0.reuse, 0xa0, PT ;  /* 0x000000a00000780c */ /* 0x040fe40003f86070 */
[C---:B------:R-:W-:Y:S02]  /*0860*/  ISETP.GE.U32.AND P3, PT, R0.reuse, 0xc0, PT ;  /* 0x000000c00000780c */ /* 0x040fe40003f66070 */
[----:B------:R-:W-:Y:S01]  /*0870*/  ISETP.GE.U32.AND P2, PT, R0, 0xe0, PT ;  /* 0x000000e00000780c */ /* 0x000fe20003f46070 */
[----:B------:R-:W0:Y:S08]  /*0880*/  @P1 LDC.64 R4, c[0x0][0x3d0] ;  /* 0x0000f400ff041b82 */ /* 0x000e300000000a00 */
[----:B------:R-:W1:Y:S08]  /*0890*/  @P6 LDC.64 R8, c[0x0][0x3d0] ;  /* 0x0000f400ff086b82 */ /* 0x000e700000000a00 */
[----:B------:R-:W3:Y:S01]  /*08a0*/  @P5 LDC.64 R10, c[0x0][0x3d0] ;  /* 0x0000f400ff0a5b82 */ /* 0x000ee20000000a00 */
[----:B0-----:R-:W-:-:S07]  /*08b0*/  @P1 IMAD.WIDE.U32 R4, R2, 0x20, R4 ;  /* 0x0000002002041825 */ /* 0x001fce00078e0004 */
[----:B------:R-:W0:Y:S01]  /*08c0*/  @P0 LDC.64 R12, c[0x0][0x3d0] ;  /* 0x0000f400ff0c0b82 */ /* 0x000e220000000a00 */
[----:B------:R-:W-:Y:S01]  /*08d0*/  @P1 LOP3.LUT R2, R2, 0x20, RZ, 0xfc, !PT ;  /* 0x0000002002021812 */ /* 0x000fe200078efcff */
[----:B------:R-:W5:Y:S04]  /*08e0*/  @P1 LDG.E.128 R248, desc[UR6][R4.64+0x10] ;  /* 0x0000100604f81981 */ /* 0x000f68000c1e1d00 */
[C---:B-1----:R-:W-:Y:S02]  /*08f0*/  @P6 IMAD.WIDE.U32 R8, R2.reuse, 0x20, R8 ;  /* 0x0000002002086825 */ /* 0x042fe400078e0008 */
[----:B------:R-:W1:Y:S01]  /*0900*/  @P4 LDC.64 R14, c[0x0][0x3d0] ;  /* 0x0000f400ff0e4b82 */ /* 0x000e620000000a00 */
[----:B------:R-:W-:Y:S02]  /*0910*/  @P6 IADD3 R2, PT, PT, R2, 0x20, RZ ;  /* 0x0000002002026810 */ /* 0x000fe40007ffe0ff */
[----:B------:R-:W5:Y:S05]  /*0920*/  @P6 LDG.E.128 R244, desc[UR6][R8.64] ;  /* 0x0000000608f46981 */ /* 0x000f6a000c1e1d00 */
[----:B------:R-:W4:Y:S01]  /*0930*/  @P3 LDC.64 R16, c[0x0][0x3d0] ;  /* 0x0000f400ff103b82 */ /* 0x000f220000000a00 */
[----:B------:R4:W5:Y:S07]  /*0940*/  @P6 LDG.E.128 R240, desc[UR6][R8.64+0x10] ;  /* 0x0000100608f06981 */ /* 0x00096e000c1e1d00 */
[----:B------:R-:W4:Y:S01]  /*0950*/  @P2 LDC.64 R18, c[0x0][0x3d0] ;  /* 0x0000f400ff122b82 */ /* 0x000f220000000a00 */
[----:B--2---:R-:W2:Y:S01]  /*0960*/  @P1 LDG.E.128 R148, desc[UR6][R4.64] ;  /* 0x0000000604941981 */ /* 0x004ea2000c1e1d00 */
[----:B---3--:R-:W-:Y:S01]  /*0970*/  @P5 IMAD.WIDE.U32 R10, R2, 0x20, R10 ;  /* 0x00000020020a5825 */ /* 0x008fe200078e000a */
[----:B------:R-:W-:-:S02]  /*0980*/  ISETP.GE.U32.AND P6, PT, R0, 0x120, PT ;  /* 0x000001200000780c */ /* 0x000fc40003fc6070 */
[----:B------:R-:W-:Y:S02]  /*0990*/  @P5 IADD3 R2, PT, PT, R2, 0x20, RZ ;  /* 0x0000002002025810 */ /* 0x000fe40007ffe0ff */
[----:B------:R-:W5:Y:S04]  /*09a0*/  @P5 LDG.E.128 R236, desc[UR6][R10.64] ;  /* 0x000000060aec5981 */ /* 0x000f68000c1e1d00 */
[----:B------:R-:W5:Y:S01]  /*09b0*/  @P5 LDG.E.128 R24, desc[UR6][R10.64+0x10] ;  /* 0x000010060a185981 */ /* 0x000f62000c1e1d00 */
[----:B------:R-:W-:Y:S01]  /*09c0*/  ISETP.GE.U32.AND P5, PT, R0, 0x140, PT ;  /* 0x000001400000780c */ /* 0x000fe20003fa6070 */
[C---:B0-----:R-:W-:Y:S01]  /*09d0*/  @P0 IMAD.WIDE.U32 R12, R2.reuse, 0x20, R12 ;  /* 0x00000020020c0825 */ /* 0x041fe200078e000c */
[----:B------:R-:W-:Y:S02]  /*09e0*/  @P0 IADD3 R2, PT, PT, R2, 0x20, RZ ;  /* 0x0000002002020810 */ /* 0x000fe40007ffe0ff */
[----:B------:R-:W0:Y:S01]  /*09f0*/  @P6 LDC.64 R20, c[0x0][0x3d0] ;  /* 0x0000f400ff146b82 */ /* 0x000e220000000a00 */
[----:B------:R-:W-:Y:S01]  /*0a00*/  CS2R R130, SRZ ;  /* 0x0000000000827805 */ /* 0x000fe2000001ff00 */
[----:B------:R-:W5:Y:S01]  /*0a10*/  @P0 LDG.E.128 R36, desc[UR6][R12.64] ;  /* 0x000000060c240981 */ /* 0x000f62000c1e1d00 */
[C---:B-1----:R-:W-:Y:S01]  /*0a20*/  @P4 IMAD.WIDE.U32 R14, R2.reuse, 0x20, R14 ;  /* 0x00000020020e4825 */ /* 0x042fe200078e000e */
[----:B------:R-:W-:-:S02]  /*0a30*/  @P4 IADD3 R2, PT, PT, R2, 0x20, RZ ;  /* 0x0000002002024810 */ /* 0x000fc40007ffe0ff */
[----:B--2---:R1:W-:Y:S03]  /*0a40*/  @P1 STL.64 [R1], R148 ;  /* 0x0000009401001387 */ /* 0x0043e60000100a00 */
[----:B----4-:R-:W2:Y:S01]  /*0a50*/  @P5 LDC.64 R8, c[0x0][0x3d0] ;  /* 0x0000f400ff085b82 */ /* 0x010ea20000000a00 */
[----:B------:R1:W-:Y:S01]  /*0a60*/  @P1 STL.64 [R1+0x8], R150 ;  /* 0x0000089601001387 */ /* 0x0003e20000100a00 */
[----:B------:R-:W-:Y:S01]  /*0a70*/  ISETP.GE.U32.AND P1, PT, R0, 0x100, PT ;  /* 0x000001000000780c */ /* 0x000fe20003f26070 */
[----:B------:R-:W-:Y:S01]  /*0a80*/  @P3 IMAD.WIDE.U32 R16, R2, 0x20, R16 ;  /* 0x0000002002103825 */ /* 0x000fe200078e0010 */
[----:B------:R-:W-:Y:S01]  /*0a90*/  CS2R R128, SRZ ;  /* 0x0000000000807805 */ /* 0x000fe2000001ff00 */
[----:B------:R-:W5:Y:S01]  /*0aa0*/  @P0 LDG.E.128 R40, desc[UR6][R12.64+0x10] ;  /* 0x000010060c280981 */ /* 0x000f62000c1e1d00 */
[----:B------:R-:W-:Y:S02]  /*0ab0*/  CS2R R126, SRZ ;  /* 0x00000000007e7805 */ /* 0x000fe4000001ff00 */
[----:B------:R-:W-:-:S02]  /*0ac0*/  CS2R R124, SRZ ;  /* 0x00000000007c7805 */ /* 0x000fc4000001ff00 */
[----:B------:R-:W-:Y:S01]  /*0ad0*/  CS2R R114, SRZ ;  /* 0x0000000000727805 */ /* 0x000fe2000001ff00 */
[----:B------:R-:W5:Y:S01]  /*0ae0*/  @P4 LDG.E.128 R52, desc[UR6][R14.64] ;  /* 0x000000060e344981 */ /* 0x000f62000c1e1d00 */
[----:B------:R-:W-:Y:S02]  /*0af0*/  CS2R R112, SRZ ;  /* 0x0000000000707805 */ /* 0x000fe4000001ff00 */
[----:B------:R-:W-:Y:S02]  /*0b00*/  CS2R R110, SRZ ;  /* 0x00000000006e7805 */ /* 0x000fe4000001ff00 */
[----:B------:R-:W-:Y:S01]  /*0b10*/  CS2R R108, SRZ ;  /* 0x00000000006c7805 */ /* 0x000fe2000001ff00 */
[----:B------:R-:W5:Y:S01]  /*0b20*/  @P4 LDG.E.128 R56, desc[UR6][R14.64+0x10] ;  /* 0x000010060e384981 */ /* 0x000f62000c1e1d00 */
[----:B------:R-:W3:Y:S01]  /*0b30*/  @P1 LDC.64 R4, c[0x0][0x3d0] ;  /* 0x0000f400ff041b82 */ /* 0x000ee20000000a00 */
[----:B------:R-:W-:Y:S02]  /*0b40*/  @P3 IADD3 R2, PT, PT, R2, 0x20, RZ ;  /* 0x0000002002023810 */ /* 0x000fe40007ffe0ff */
[----:B------:R-:W5:Y:S03]  /*0b50*/  @P3 LDG.E.128 R68, desc[UR6][R16.64] ;  /* 0x0000000610443981 */ /* 0x000f66000c1e1d00 */
[C---:B------:R-:W-:Y:S01]  /*0b60*/  @P2 IMAD.WIDE.U32 R18, R2.reuse, 0x20, R18 ;  /* 0x0000002002122825 */ /* 0x040fe200078e0012 */
[----:B------:R-:W-:Y:S01]  /*0b70*/  @P2 IADD3 R2, PT, PT, R2, 0x20, RZ ;  /* 0x0000002002022810 */ /* 0x000fe20007ffe0ff */
[----:B------:R-:W5:Y:S01]  /*0b80*/  @P3 LDG.E.128 R72, desc[UR6][R16.64+0x10] ;  /* 0x0000100610483981 */ /* 0x000f62000c1e1d00 */
[----:B------:R-:W-:-:S02]  /*0b90*/  CS2R R98, SRZ ;  /* 0x0000000000627805 */ /* 0x000fc4000001ff00 */
[----:B------:R-:W-:Y:S02]  /*0ba0*/  CS2R R96, SRZ ;  /* 0x0000000000607805 */ /* 0x000fe4000001ff00 */
[----:B------:R-:W-:Y:S01]  /*0bb0*/  CS2R R94, SRZ ;  /* 0x00000000005e7805 */ /* 0x000fe2000001ff00 */
[----:B------:R-:W5:Y:S01]  /*0bc0*/  @P2 LDG.E.128 R84, desc[UR6][R18.64] ;  /* 0x0000000612542981 */ /* 0x000f62000c1e1d00 */
[----:B------:R-:W-:Y:S02]  /*0bd0*/  CS2R R92, SRZ ;  /* 0x00000000005c7805 */ /* 0x000fe4000001ff00 */
[----:B------:R-:W-:Y:S02]  /*0be0*/  CS2R R82, SRZ ;  /* 0x0000000000527805 */ /* 0x000fe4000001ff00 */
[----:B------:R-:W-:Y:S01]  /*0bf0*/  CS2R R80, SRZ ;  /* 0x0000000000507805 */ /* 0x000fe2000001ff00 */
[----:B------:R-:W5:Y:S01]  /*0c00*/  @P2 LDG.E.128 R88, desc[UR6][R18.64+0x10] ;  /* 0x0000100612582981 */ /* 0x000f62000c1e1d00 */
[C---:B---3--:R-:W-:Y:S01]  /*0c10*/  @P1 IMAD.WIDE.U32 R4, R2.reuse, 0x20, R4 ;  /* 0x0000002002041825 */ /* 0x048fe200078e0004 */
[----:B------:R-:W-:-:S04]  /*0c20*/  @P1 IADD3 R2, PT, PT, R2, 0x20, RZ ;  /* 0x0000002002021810 */ /* 0x000fc80007ffe0ff */
[----:B------:R-:W5:Y:S01]  /*0c30*/  @P1 LDG.E.128 R100, desc[UR6][R4.64] ;  /* 0x0000000604641981 */ /* 0x000f62000c1e1d00 */
[C---:B0-----:R-:W-:Y:S01]  /*0c40*/  @P6 IMAD.WIDE.U32 R20, R2.reuse, 0x20, R20 ;  /* 0x0000002002146825 */ /* 0x041fe200078e0014 */
[----:B------:R-:W-:Y:S02]  /*0c50*/  @P6 IADD3 R2, PT, PT, R2, 0x20, RZ ;  /* 0x0000002002026810 */ /* 0x000fe40007ffe0ff */
[----:B------:R-:W5:Y:S03]  /*0c60*/  @P1 LDG.E.128 R104, desc[UR6][R4.64+0x10] ;  /* 0x0000100604681981 */ /* 0x000f66000c1e1d00 */
[----:B--2---:R-:W-:Y:S01]  /*0c70*/  @P5 IMAD.WIDE.U32 R2, R2, 0x20, R8 ;  /* 0x0000002002025825 */ /* 0x004fe200078e0008 */
[----:B------:R-:W5:Y:S04]  /*0c80*/  @P6 LDG.E.128 R116, desc[UR6][R20.64] ;  /* 0x0000000614746981 */ /* 0x000f68000c1e1d00 */
[----:B------:R-:W5:Y:S04]  /*0c90*/  @P5 LDG.E.128 R132, desc[UR6][R2.64] ;  /* 0x0000000602845981 */ /* 0x000f68000c1e1d00 */
[----:B------:R-:W5:Y:S01]  /*0ca0*/  @P5 LDG.E.128 R136, desc[UR6][R2.64+0x10] ;  /* 0x0000100602885981 */ /* 0x000f62000c1e1d00 */
[----:B------:R-:W-:-:S02]  /*0cb0*/  CS2R R78, SRZ ;  /* 0x00000000004e7805 */ /* 0x000fc4000001ff00 */
[----:B------:R-:W-:Y:S02]  /*0cc0*/  CS2R R76, SRZ ;  /* 0x00000000004c7805 */ /* 0x000fe4000001ff00 */
[----:B------:R-:W-:Y:S01]  /*0cd0*/  CS2R R66, SRZ ;  /* 0x0000000000427805 */ /* 0x000fe2000001ff00 */
[----:B------:R0:W5:Y:S01]  /*0ce0*/  @P6 LDG.E.128 R120, desc[UR6][R20.64+0x10] ;  /* 0x0000100614786981 */ /* 0x000162000c1e1d00 */
        /* <DEDUP_REMOVED lines=12> */
[----:B0-----:R-:W-:Y:S02]  /*0db0*/  CS2R R20, SRZ ;  /* 0x0000000000147805 */ /* 0x001fe4000001ff00 */
[----:B------:R-:W-:Y:S02]  /*0dc0*/  CS2R R18, SRZ ;  /* 0x0000000000127805 */ /* 0x000fe4000001ff00 */
[----:B------:R-:W-:Y:S02]  /*0dd0*/  CS2R R16, SRZ ;  /* 0x0000000000107805 */ /* 0x000fe4000001ff00 */
[----:B------:R-:W-:-:S02]  /*0de0*/  CS2R R14, SRZ ;  /* 0x00000000000e7805 */ /* 0x000fc4000001ff00 */
[----:B------:R-:W-:Y:S02]  /*0df0*/  CS2R R12, SRZ ;  /* 0x00000000000c7805 */ /* 0x000fe4000001ff00 */
[----:B------:R-:W-:Y:S02]  /*0e00*/  CS2R R10, SRZ ;  /* 0x00000000000a7805 */ /* 0x000fe4000001ff00 */
[----:B------:R-:W-:Y:S02]  /*0e10*/  CS2R R8, SRZ ;  /* 0x0000000000087805 */ /* 0x000fe4000001ff00 */
[----:B------:R-:W-:Y:S02]  /*0e20*/  @P5 CS2R R146, SRZ ;  /* 0x0000000000925805 */ /* 0x000fe4000001ff00 */
[----:B------:R-:W-:Y:S02]  /*0e30*/  @P5 CS2R R144, SRZ ;  /* 0x0000000000905805 */ /* 0x000fe4000001ff00 */
[----:B------:R-:W-:-:S02]  /*0e40*/  @P5 CS2R R142, SRZ ;  /* 0x00000000008e5805 */ /* 0x000fc4000001ff00 */
[----:B-1----:R-:W-:-:S07]  /*0e50*/  @P5 CS2R R140, SRZ ;  /* 0x00000000008c5805 */ /* 0x002fce000001ff00 */
.L_x_35248:
[----:B------:R-:W-:Y:S05]  /*0e60*/  BSYNC.RECONVERGENT B0 ;  /* 0x0000000000007941 */ /* 0x000fea0003800200 */
.L_x_35246:
[----:B------:R-:W1:Y:S01]  /*0e70*/  LDCU UR4, c[0x0][0x384] ;  /* 0x00007080ff0477ac */ /* 0x000e620008000800 */
[----:B------:R-:W2:Y:S01]  /*0e80*/  LDCU.U8 UR5, c[0x0][0x410] ;  /* 0x00008200ff0577ac */ /* 0x000ea20008000000 */
[----:B------:R-:W3:Y:S01]  /*0e90*/  LDCU UR10, c[0x0][0x448] ;  /* 0x00008900ff0a77ac */ /* 0x000ee20008000800 */
[----:B------:R-:W4:Y:S01]  /*0ea0*/  LDCU.64 UR8, c[0x0][0x3a0] ;  /* 0x00007400ff0877ac */ /* 0x000f220008000a00 */
[----:B-1----:R-:W-:-:S13]  /*0eb0*/  ISETP.GE.AND P0, PT, R6, UR4, PT ;  /* 0x0000000406007c0c */ /* 0x002fda000bf06270 */
[----:B--234-:R-:W-:Y:S05]  /*0ec0*/  @P0 EXIT ;  /* 0x000000000000094d */ /* 0x01cfea0003800000 */
.L_x_35330:
[----:B0-----:R-:W0:Y:S08]  /*0ed0*/  LDC.64 R4, c[0x0][0x3f0] ;  /* 0x0000fc00ff047b82 */ /* 0x001e300000000a00 */
[----:B-1----:R-:W1:Y:S01]  /*0ee0*/  LDC R232, c[0x0][0x388] ;  /* 0x0000e200ffe87b82 */ /* 0x002e620000000800 */
[----:B0-----:R-:W-:-:S05]  /*0ef0*/  IMAD.WIDE R4, R6, 0x4, R4 ;  /* 0x0000000406047825 */ /* 0x001fca00078e0204 */
[----:B--2---:R0:W2:Y:S02]  /*0f00*/  LDG.E R3, desc[UR6][R4.64] ;  /* 0x0000000604037981 */ /* 0x0040a4000c1e1900 */
[----:B0-----:R-:W0:Y:S02]  /*0f10*/  LDC.64 R4, c[0x0][0x3f8] ;  /* 0x0000fe00ff047b82 */ /* 0x001e240000000a00 */
[----:B0-----:R-:W-:-:S05]  /*0f20*/  IMAD.WIDE R4, R6, 0x4, R4 ;  /* 0x0000000406047825 */ /* 0x001fca00078e0204 */
[----:B-----5:R1:W5:Y:S01]  /*0f30*/  LDG.E R234, desc[UR6][R4.64] ;  /* 0x0000000604ea7981 */ /* 0x020362000c1e1900 */
[----:B------:R-:W-:Y:S01]  /*0f40*/  ISETP.GE.U32.AND P5, PT, R0, 0x20, PT ;  /* 0x000000200000780c */ /* 0x000fe20003fa6070 */
        /* <DEDUP_REMOVED lines=11> */
[----:B0-----:R-:W-:Y:S01]  /*1000*/  @P0 LOP3.LUT R252, R5, 0x1f, RZ, 0xc0, !PT ;  /* 0x0000001f05fc0812 */ /* 0x001fe200078ec0ff */
[----:B------:R-:W-:-:S03]  /*1010*/  HFMA2 R5, -RZ, RZ, 0, 0 ;  /* 0x00000000ff057431 */ /* 0x000fc600000001ff */
[----:B------:R-:W-:Y:S01]  /*1020*/  @P0 LEA.HI.SX32 R5, R7, R252, 0x1d ;  /* 0x000000fc07050211 */ /* 0x000fe200078feaff */
[----:B---34-:R-:W-:Y:S06]  /*1030*/  @!P5 BRA `(.L_x_35250) ;  /* 0x000000040054d947 */ /* 0x018fec0003800000 */
[----:B------:R-:W-:Y:S04]  /*1040*/  BSSY.RECONVERGENT B1, `(.L_x_35251) ;  /* 0x0000005000017945 */ /* 0x000fe80003800200 */
[----:B------:R-:W-:Y:S05]  /*1050*/  @!P0 BRA `(.L_x_35252) ;  /* 0x00000000000c8947 */ /* 0x000fea0003800000 */
[----:B------:R-:W0:Y:S02]  /*1060*/  LDC.64 R148, c[0x0][0x390] ;  /* 0x0000e400ff947b82 */ /* 0x000e240000000a00 */
[----:B0-----:R-:W-:-:S06]  /*1070*/  IMAD.WIDE.U32 R148, R5, 0x10, R148 ;  /* 0x0000001005947825 */ /* 0x001fcc00078e0094 */
[----:B------:R-:W5:Y:S02]  /*1080*/  LDG.E.128 R148, desc[UR6][R148.64] ;  /* 0x0000000694947981 */ /* 0x000f64000c1e1d00 */
.L_x_35252:
[----:B------:R-:W-:Y:S05]  /*1090*/  BSYNC.RECONVERGENT B1 ;  /* 0x0000000000017941 */ /* 0x000fea0003800200 */
.L_x_35251:
[----:B------:R-:W-:-:S04]  /*10a0*/  UISETP.NE.U32.AND UP0, UPT, UR8, URZ, UPT ;  /* 0x000000ff0800728c */ /* 0x000fc8000bf05070 */
[----:B------:R-:W-:-:S09]  /*10b0*/  UISETP.NE.AND.EX UP0, UPT, UR9, URZ, UPT, UP0 ;  /* 0x000000ff0900728c */ /* 0x000fd2000bf05300 */
[----:B------:R-:W-:Y:S05]  /*10c0*/  BRA.U !UP0, `(.L_x_35253) ;  /* 0x0000000108887547 */ /* 0x000fea000b800000 */
[----:B------:R-:W0:Y:S02]  /*10d0*/  LDC.64 R156, c[0x0][0x3a0] ;  /* 0x0000e800ff9c7b82 */ /* 0x000e240000000a00 */
[----:B0-----:R-:W-:-:S05]  /*10e0*/  IMAD.WIDE.U32 R156, R4, 0x20, R156 ;  /* 0x00000020049c7825 */ /* 0x001fca00078e009c */
[----:B------:R-:W2:Y:S04]  /*10f0*/  LDG.E.128 R152, desc[UR6][R156.64] ;  /* 0x000000069c987981 */ /* 0x000ea8000c1e1d00 */
[----:B------:R-:W3:Y:S01]  /*1100*/  LDG.E.128 R156, desc[UR6][R156.64+0x10] ;  /* 0x000010069c9c7981 */ /* 0x000ee2000c1e1d00 */
[----:B------:R-:W-:-:S13]  /*1110*/  ISETP.GT.AND P1, PT, R3, RZ, PT ;  /* 0x000000ff0300720c */ /* 0x000fda0003f24270 */
[----:B------:R-:W2:Y:S01]  /*1120*/  @P1 LDC R7, c[0x0][0x40c] ;  /* 0x00010300ff071b82 */ /* 0x000ea20000000800 */
[----:B-----5:R-:W-:-:S07]  /*1130*/  @P1 SHF.L.U32 R233, R148, 0x10, RZ ;  /* 0x0000001094e91819 */ /* 0x020fce00000006ff */
[----:B------:R-:W0:Y:S01]  /*1140*/  @P1 LDC R232, c[0x0][0x40c] ;  /* 0x00010300ffe81b82 */ /* 0x000e220000000800 */
[----:B--2---:R-:W-:Y:S01]  /*1150*/  @P1 FFMA.FTZ R152, R233, R7, R152 ;  /* 0x00000007e9981223 */ /* 0x004fe20000010098 */
[----:B------:R-:W-:-:S06]  /*1160*/  @P1 PRMT R233, R148, 0x7632, R233 ;  /* 0x0000763294e91816 */ /* 0x000fcc00000000e9 */
[----:B------:R-:W1:Y:S01]  /*1170*/  @P1 LDC R7, c[0x0][0x40c] ;  /* 0x00010300ff071b82 */ /* 0x000e620000000800 */
[----:B------:R-:W-:-:S05]  /*1180*/  @P1 SHF.L.U32 R233, R233, 0x10, RZ ;  /* 0x00000010e9e91819 */ /* 0x000fca00000006ff */
[----:B0-----:R-:W-:Y:S01]  /*1190*/  @P1 FFMA.FTZ R153, R233, R232, R153 ;  /* 0x000000e8e9991223 */ /* 0x001fe20000010099 */
[----:B------:R-:W-:Y:S01]  /*11a0*/  @P1 SHF.L.U32 R233, R149, 0x10, RZ ;  /* 0x0000001095e91819 */ /* 0x000fe200000006ff */
[----:B------:R-:W0:Y:S04]  /*11b0*/  @P1 LDC R232, c[0x0][0x40c] ;  /* 0x00010300ffe81b82 */ /* 0x000e280000000800 */
[----:B-1----:R-:W-:Y:S01]  /*11c0*/  @P1 FFMA.FTZ R154, R233, R7, R154 ;  /* 0x00000007e99a1223 */ /* 0x002fe2000001009a */
[----:B------:R-:W-:-:S03]  /*11d0*/  @P1 PRMT R233, R149, 0x7632, R233 ;  /* 0x0000763295e91816 */ /* 0x000fc600000000e9 */
[----:B------:R-:W3:Y:S01]  /*11e0*/  @P1 LDC R7, c[0x0][0x40c] ;  /* 0x00010300ff071b82 */ /* 0x000ee20000000800 */
[----:B------:R-:W-:-:S05]  /*11f0*/  @P1 SHF.L.U32 R233, R233, 0x10, RZ ;  /* 0x00000010e9e91819 */ /* 0x000fca00000006ff */
[----:B0-----:R-:W-:Y:S01]  /*1200*/  @P1 FFMA.FTZ R155, R233, R232, R155 ;  /* 0x000000e8e99b1223 */ /* 0x001fe2000001009b */
[C---:B------:R-:W-:Y:S01]  /*1210*/  @P1 SHF.L.U32 R233, R150.reuse, 0x10, RZ ;  /* 0x0000001096e91819 */ /* 0x040fe200000006ff */
[----:B------:R-:W0:Y:S04]  /*1220*/  @P1 LDC R232, c[0x0][0x40c] ;  /* 0x00010300ffe81b82 */ /* 0x000e280000000800 */
[----:B---3--:R-:W-:Y:S01]  /*1230*/  @P1 FFMA.FTZ R156, R233, R7, R156 ;  /* 0x00000007e99c1223 */ /* 0x008fe2000001009c */
[----:B------:R-:W-:-:S03]  /*1240*/  @P1 PRMT R233, R150, 0x7632, R233 ;  /* 0x0000763296e91816 */ /* 0x000fc600000000e9 */
[----:B------:R-:W1:Y:S01]  /*1250*/  @P1 LDC R7, c[0x0][0x40c] ;  /* 0x00010300ff071b82 */ /* 0x000e620000000800 */
[----:B------:R-:W-:-:S05]  /*1260*/  @P1 SHF.L.U32 R233, R233, 0x10, RZ ;  /* 0x00000010e9e91819 */ /* 0x000fca00000006ff */
[----:B0-----:R-:W-:Y:S01]  /*1270*/  @P1 FFMA.FTZ R157, R233, R232, R157 ;  /* 0x000000e8e99d1223 */ /* 0x001fe2000001009d */
[----:B------:R-:W-:Y:S01]  /*1280*/  @P1 SHF.L.U32 R233, R151, 0x10, RZ ;  /* 0x0000001097e91819 */ /* 0x000fe200000006ff */
[----:B------:R-:W0:Y:S04]  /*1290*/  @P1 LDC R232, c[0x0][0x40c] ;  /* 0x00010300ffe81b82 */ /* 0x000e280000000800 */
[----:B-1----:R-:W-:Y:S01]  /*12a0*/  @P1 FFMA.FTZ R158, R233, R7, R158 ;  /* 0x00000007e99e1223 */ /* 0x002fe2000001009e */
[----:B------:R-:W-:-:S04]  /*12b0*/  @P1 PRMT R7, R151, 0x7632, R7 ;  /* 0x0000763297071816 */ /* 0x000fc80000000007 */
[----:B------:R-:W-:-:S05]  /*12c0*/  @P1 SHF.L.U32 R7, R7, 0x10, RZ ;  /* 0x0000001007071819 */ /* 0x000fca00000006ff */
[----:B0-----:R-:W-:Y:S01]  /*12d0*/  @P1 FFMA.FTZ R159, R7, R232, R159 ;  /* 0x000000e8079f1223 */ /* 0x001fe2000001009f */
[----:B------:R-:W-:Y:S06]  /*12e0*/  BRA `(.L_x_35254) ;  /* 0x0000000000907947 */ /* 0x000fec0003800000 */
.L_x_35253:
[----:B------:R-:W0:Y:S01]  /*12f0*/  @P0 LDC R155, c[0x0][0x40c] ;  /* 0x00010300ff9b0b82 */ /* 0x000e220000000800 */
[----:B-----5:R-:W-:Y:S01]  /*1300*/  @P0 PRMT R152, R148, 0x7632, R152 ;  /* 0x0000763294980816 */ /* 0x020fe20000000098 */
[----:B------:R-:W-:Y:S01]  /*1310*/  HFMA2 R159, -RZ, RZ, 0, 0 ;  /* 0x00000000ff9f7431 */ /* 0x000fe200000001ff */
[----:B------:R-:W-:Y:S02]  /*1320*/  MOV R153, RZ ;  /* 0x000000ff00997202 */ /* 0x000fe40000000f00 */
[----:B------:R-:W-:Y:S02]  /*1330*/  @P0 SHF.L.U32 R152, R152, 0x10, RZ ;  /* 0x0000001098980819 */ /* 0x000fe400000006ff */
[----:B------:R-:W-:Y:S01]  /*1340*/  @P0 PRMT R154, R149, 0x7632, R154 ;  /* 0x00007632959a0816 */ /* 0x000fe2000000009a */
[----:B------:R-:W1:Y:S01]  /*1350*/  @P0 LDC R7, c[0x0][0x40c] ;  /* 0x00010300ff070b82 */ /* 0x000e620000000800 */
[----:B------:R-:W-:Y:S02]  /*1360*/  MOV R157, RZ ;  /* 0x000000ff009d7202 */ /* 0x000fe40000000f00 */
[----:B------:R-:W-:-:S02]  /*1370*/  @P0 SHF.L.U32 R154, R154, 0x10, RZ ;  /* 0x000000109a9a0819 */ /* 0x000fc400000006ff */
[----:B------:R-:W-:Y:S02]  /*1380*/  @P0 SHF.L.U32 R156, R149, 0x10, RZ ;  /* 0x00000010959c0819 */ /* 0x000fe400000006ff */
[----:B------:R-:W-:Y:S02]  /*1390*/  @P0 SHF.L.U32 R158, R150, 0x10, RZ ;  /* 0x00000010969e0819 */ /* 0x000fe400000006ff */
[C---:B------:R-:W-:Y:S01]  /*13a0*/  @P0 SHF.L.U32 R232, R151.reuse, 0x10, RZ ;  /* 0x0000001097e80819 */ /* 0x040fe200000006ff */
[----:B0-----:R-:W-:Y:S01]  /*13b0*/  @P0 FMUL.FTZ R153, R152, R155 ;  /* 0x0000009b98990220 */ /* 0x001fe20000410000 */
[----:B------:R-:W-:Y:S01]  /*13c0*/  HFMA2 R155, -RZ, RZ, 0, 0 ;  /* 0x00000000ff9b7431 */ /* 0x000fe200000001ff */
[----:B------:R-:W0:Y:S01]  /*13d0*/  @P0 LDC R152, c[0x0][0x40c] ;  /* 0x00010300ff980b82 */ /* 0x000e220000000800 */
[----:B-1----:R-:W-:Y:S01]  /*13e0*/  @P0 FMUL.FTZ R155, R154, R7 ;  /* 0x000000079a9b0220 */ /* 0x002fe20000410000 */
[----:B------:R-:W-:Y:S02]  /*13f0*/  @P0 PRMT R7, R150, 0x7632, R7 ;  /* 0x0000763296070816 */ /* 0x000fe40000000007 */
[----:B------:R-:W-:-:S02]  /*1400*/  @P0 PRMT R154, R151, 0x7632, R154 ;  /* 0x00007632979a0816 */ /* 0x000fc4000000009a */
[----:B------:R-:W-:Y:S02]  /*1410*/  @P0 SHF.L.U32 R7, R7, 0x10, RZ ;  /* 0x0000001007070819 */ /* 0x000fe400000006ff */
[----:B------:R-:W-:Y:S02]  /*1420*/  @P0 SHF.L.U32 R233, R154, 0x10, RZ ;  /* 0x000000109ae90819 */ /* 0x000fe400000006ff */
[----:B------:R-:W-:Y:S01]  /*1430*/  @P0 SHF.L.U32 R154, R148, 0x10, RZ ;  /* 0x00000010949a0819 */ /* 0x000fe200000006ff */
[----:B0-----:R-:W-:Y:S02]  /*1440*/  @P0 FMUL.FTZ R157, R7, R152 ;  /* 0x00000098079d0220 */ /* 0x001fe40000410000 */
[----:B------:R-:W0:Y:S08]  /*1450*/  @P0 LDC R152, c[0x0][0x40c] ;  /* 0x00010300ff980b82 */ /* 0x000e300000000800 */
[----:B------:R-:W1:Y:S01]  /*1460*/  @P0 LDC R7, c[0x0][0x40c] ;  /* 0x00010300ff070b82 */ /* 0x000e620000000800 */
[----:B0-----:R-:W-:Y:S01]  /*1470*/  @P0 FMUL.FTZ R159, R233, R152 ;  /* 0x00000098e99f0220 */ /* 0x001fe20000410000 */
[----:B------:R-:W-:Y:S01]  /*1480*/  MOV R152, RZ ;  /* 0x000000ff00987202 */ /* 0x000fe20000000f00 */
[----:B-1----:R-:W-:Y:S01]  /*1490*/  @P0 FMUL.FTZ R152, R154, R7 ;  /* 0x000000079a980220 */ /* 0x002fe20000410000 */
[----:B------:R-:W-:-:S04]  /*14a0*/  HFMA2 R154, -RZ, RZ, 0, 0 ;  /* 0x00000000ff9a7431 */ /* 0x000fc800000001ff */
[----:B------:R-:W0:Y:S02]  /*14b0*/  @P0 LDC R7, c[0x0][0x40c] ;  /* 0x00010300ff070b82 */ /* 0x000e240000000800 */
[----:B0-----:R-:W-:Y:S01]  /*14c0*/  @P0 FMUL.FTZ R154, R156, R7 ;  /* 0x000000079c9a0220 */ /* 0x001fe20000410000 */
[----:B------:R-:W-:-:S05]  /*14d0*/  MOV R156, RZ ;  /* 0x000000ff009c7202 */ /* 0x000fca0000000f00 */
[----:B------:R-:W0:Y:S02]  /*14e0*/  @P0 LDC R7, c[0x0][0x40c] ;  /* 0x00010300ff070b82 */ /* 0x000e240000000800 */
[----:B0-----:R-:W-:Y:S01]  /*14f0*/  @P0 FMUL.FTZ R156, R158, R7 ;  /* 0x000000079e9c0220 */ /* 0x001fe20000410000 */
[----:B------:R-:W-:-:S05]  /*1500*/  HFMA2 R158, -RZ, RZ, 0, 0 ;  /* 0x00000000ff9e7431 */ /* 0x000fca00000001ff */
[----:B------:R-:W0:Y:S02]  /*1510*/  @P0 LDC R7, c[0x0][0x40c] ;  /* 0x00010300ff070b82 */ /* 0x000e240000000800 */
[----:B0-----:R-:W-:-:S07]  /*1520*/  @P0 FMUL.FTZ R158, R232, R7 ;  /* 0x00000007e89e0220 */ /* 0x001fce0000410000 */
.L_x_35254:
[----:B------:R-:W0:Y:S01]  /*1530*/  LDC.64 R232, c[0x0][0x3a8] ;  /* 0x0000ea00ffe87b82 */ /* 0x000e220000000a00 */
[----:B------:R-:W-:Y:S01]  /*1540*/  IADD3 R5, PT, PT, R5, 0x20, RZ ;  /* 0x0000002005057810 */ /* 0x000fe20007ffe0ff */
[C---:B0-----:R-:W-:Y:S01]  /*1550*/  IMAD.WIDE.U32 R232, R4.reuse, 0x20, R232 ;  /* 0x0000002004e87825 */ /* 0x041fe200078e00e8 */
[----:B------:R-:W-:-:S04]  /*1560*/  IADD3 R4, PT, PT, R4, 0x20, RZ ;  /* 0x0000002004047810 */ /* 0x000fc80007ffe0ff */
[----:B------:R0:W-:Y:S04]  /*1570*/  STG.E.128 desc[UR6][R232.64], R152 ;  /* 0x00000098e8007986 */ /* 0x0001e8000c101d06 */
[----:B------:R0:W-:Y:S02]  /*1580*/  STG.E.128 desc[UR6][R232.64+0x10], R156 ;  /* 0x0000109ce8007986 */ /* 0x0001e4000c101d06 */
.L_x_35250:
[----:B------:R-:W-:Y:S05]  /*1590*/  BSYNC.RECONVERGENT B0 ;  /* 0x0000000000007941 */ /* 0x000fea0003800200 */
.L_x_35249:
        /* <DEDUP_REMOVED lines=10> */
.L_x_35258:
[----:B------:R-:W-:Y:S05]  /*1640*/  BSYNC.RECONVERGENT B1 ;  /* 0x0000000000017941 */ /* 0x000fea0003800200 */
.L_x_35257:
[----:B------:R-:W-:-:S04]  /*1650*/  UISETP.NE.U32.AND UP0, UPT, UR8, URZ, UPT ;  /* 0x000000ff0800728c */ /* 0x000fc8000bf05070 */
[----:B------:R-:W-:-:S09]  /*1660*/  UISETP.NE.AND.EX UP0, UPT, UR9, URZ, UPT, UP0 ;  /* 0x000000ff0900728c */ /* 0x000fd2000bf05300 */
[----:B------:R-:W-:Y:S05]  /*1670*/  BRA.U !UP0, `(.L_x_35259) ;  /* 0x0000000108887547 */ /* 0x000fea000b800000 */
[----:B------:R-:W1:Y:S02]  /*1680*/  LDC.64 R164, c[0x0][0x3a0] ;  /* 0x0000e800ffa47b82 */ /* 0x000e640000000a00 */
[----:B-1----:R-:W-:-:S05]  /*1690*/  IMAD.WIDE.U32 R164, R4, 0x20, R164 ;  /* 0x0000002004a47825 */ /* 0x002fca00078e00a4 */
[----:B------:R-:W2:Y:S04]  /*16a0*/  LDG.E.128 R160, desc[UR6][R164.64] ;  /* 0x00000006a4a07981 */ /* 0x000ea8000c1e1d00 */
[----:B------:R-:W3:Y:S01]  /*16b0*/  LDG.E.128 R164, desc[UR6][R164.64+0x10] ;  /* 0x00001006a4a47981 */ /* 0x000ee2000c1e1d00 */
[----:B------:R-:W-:-:S13]  /*16c0*/  ISETP.GT.AND P1, PT, R3, RZ, PT ;  /* 0x000000ff0300720c */ /* 0x000fda0003f24270 */
[----:B------:R-:W2:Y:S01]  /*16d0*/  @P1 LDC R7, c[0x0][0x40c] ;  /* 0x00010300ff071b82 */ /* 0x000ea20000000800 */
[----:B0----5:R-:W-:-:S07]  /*16e0*/  @P1 SHF.L.U32 R233, R148, 0x10, RZ ;  /* 0x0000001094e91819 */ /* 0x021fce00000006ff */
        /* <DEDUP_REMOVED lines=27> */
.L_x_35259:
[----:B------:R-:W1:Y:S01]  /*18a0*/  @P0 LDC R163, c[0x0][0x40c] ;  /* 0x00010300ffa30b82 */ /* 0x000e620000000800 */
[----:B-----5:R-:W-:Y:S01]  /*18b0*/  @P0 PRMT R160, R148, 0x7632, R160 ;  /* 0x0000763294a00816 */ /* 0x020fe200000000a0 */
[----:B------:R-:W-:Y:S01]  /*18c0*/  HFMA2 R167, -RZ, RZ, 0, 0 ;  /* 0x00000000ffa77431 */ /* 0x000fe200000001ff */
[----:B------:R-:W-:Y:S02]  /*18d0*/  MOV R161, RZ ;  /* 0x000000ff00a17202 */ /* 0x000fe40000000f00 */
[----:B------:R-:W-:Y:S02]  /*18e0*/  @P0 SHF.L.U32 R160, R160, 0x10, RZ ;  /* 0x00000010a0a00819 */ /* 0x000fe400000006ff */
[----:B------:R-:W-:Y:S01]  /*18f0*/  @P0 PRMT R162, R149, 0x7632, R162 ;  /* 0x0000763295a20816 */ /* 0x000fe200000000a2 */
[----:B------:R-:W2:Y:S01]  /*1900*/  @P0 LDC R7, c[0x0][0x40c] ;  /* 0x00010300ff070b82 */ /* 0x000ea20000000800 */
[----:B------:R-:W-:Y:S02]  /*1910*/  MOV R165, RZ ;  /* 0x000000ff00a57202 */ /* 0x000fe40000000f00 */
[----:B------:R-:W-:-:S02]  /*1920*/  @P0 SHF.L.U32 R162, R162, 0x10, RZ ;  /* 0x00000010a2a20819 */ /* 0x000fc400000006ff */
[----:B------:R-:W-:Y:S02]  /*1930*/  @P0 SHF.L.U32 R164, R149, 0x10, RZ ;  /* 0x0000001095a40819 */ /* 0x000fe400000006ff */
[----:B------:R-:W-:Y:S02]  /*1940*/  @P0 SHF.L.U32 R166, R150, 0x10, RZ ;  /* 0x0000001096a60819 */ /* 0x000fe400000006ff */
[C---:B0-----:R-:W-:Y:S01]  /*1950*/  @P0 SHF.L.U32 R232, R151.reuse, 0x10, RZ ;  /* 0x0000001097e80819 */ /* 0x041fe200000006ff */
[----:B-1----:R-:W-:Y:S01]  /*1960*/  @P0 FMUL.FTZ R161, R160, R163 ;  /* 0x000000a3a0a10220 */ /* 0x002fe20000410000 */
[----:B------:R-:W-:Y:S01]  /*1970*/  HFMA2 R163, -RZ, RZ, 0, 0 ;  /* 0x00000000ffa37431 */ /* 0x000fe200000001ff */
[----:B------:R-:W0:Y:S01]  /*1980*/  @P0 LDC R160, c[0x0][0x40c] ;  /* 0x00010300ffa00b82 */ /* 0x000e220000000800 */
[----:B--2---:R-:W-:Y:S01]  /*1990*/  @P0 FMUL.FTZ R163, R162, R7 ;  /* 0x00000007a2a30220 */ /* 0x004fe20000410000 */
        /* <DEDUP_REMOVED lines=20> */
.L_x_35260:
[----:B------:R-:W0:Y:S01]  /*1ae0*/  LDC.64 R232, c[0x0][0x3a8] ;  /* 0x0000ea00ffe87b82 */ /* 0x000e220000000a00 */
[----:B------:R-:W-:Y:S01]  /*1af0*/  IADD3 R5, PT, PT, R5, 0x20, RZ ;  /* 0x0000002005057810 */ /* 0x000fe20007ffe0ff */
[C---:B0-----:R-:W-:Y:S01]  /*1b00*/  IMAD.WIDE.U32 R232, R4.reuse, 0x20, R232 ;  /* 0x0000002004e87825 */ /* 0x041fe200078e00e8 */
[----:B------:R-:W-:-:S04]  /*1b10*/  IADD3 R4, PT, PT, R4, 0x20, RZ ;  /* 0x0000002004047810 */ /* 0x000fc80007ffe0ff */
[----:B------:R1:W-:Y:S04]  /*1b20*/  STG.E.128 desc[UR6][R232.64], R160 ;  /* 0x000000a0e8007986 */ /* 0x0003e8000c101d06 */
[----:B------:R1:W-:Y:S02]  /*1b30*/  STG.E.128 desc[UR6][R232.64+0x10], R164 ;  /* 0x000010a4e8007986 */ /* 0x0003e4000c101d06 */
.L_x_35256:
[----:B------:R-:W-:Y:S05]  /*1b40*/  BSYNC.RECONVERGENT B0 ;  /* 0x0000000000007941 */ /* 0x000fea0003800200 */
.L_x_35255:
        /* <DEDUP_REMOVED lines=10> */
.L_x_35264:
[----:B------:R-:W-:Y:S05]  /*1bf0*/  BSYNC.RECONVERGENT B1 ;  /* 0x0000000000017941 */ /* 0x000fea0003800200 */
.L_x_35263:
[----:B------:R-:W-:-:S04]  /*1c00*/  UISETP.NE.U32.AND UP0, UPT, UR8, URZ, UPT ;  /* 0x000000ff0800728c */ /* 0x000fc8000bf05070 */
[----:B------:R-:W-:-:S09]  /*1c10*/  UISETP.NE.AND.EX UP0, UPT, UR9, URZ, UPT, UP0 ;  /* 0x000000ff0900728c */ /* 0x000fd2000bf05300 */
[----:B------:R-:W-:Y:S05]  /*1c20*/  BRA.U !UP0, `(.L_x_35265) ;  /* 0x0000000108887547 */ /* 0x000fea000b800000 */
[----:B------:R-:W2:Y:S02]  /*1c30*/  LDC.64 R172, c[0x0][0x3a0] ;  /* 0x0000e800ffac7b82 */ /* 0x000ea40000000a00 */
[----:B--2---:R-:W-:-:S05]  /*1c40*/  IMAD.WIDE.U32 R172, R4, 0x20, R172 ;  /* 0x0000002004ac7825 */ /* 0x004fca00078e00ac */
[----:B------:R-:W2:Y:S04]  /*1c50*/  LDG.E.128 R168, desc[UR6][R172.64] ;  /* 0x00000006aca87981 */ /* 0x000ea8000c1e1d00 */
[----:B------:R-:W3:Y:S01]  /*1c60*/  LDG.E.128 R172, desc[UR6][R172.64+0x10] ;  /* 0x00001006acac7981 */ /* 0x000ee2000c1e1d00 */
[----:B------:R-:W-:-:S13]  /*1c70*/  ISETP.GT.AND P1, PT, R3, RZ, PT ;  /* 0x000000ff0300720c */ /* 0x000fda0003f24270 */
[----:B------:R-:W2:Y:S01]  /*1c80*/  @P1 LDC R7, c[0x0][0x40c] ;  /* 0x00010300ff071b82 */ /* 0x000ea20000000800 */
[----:B01---5:R-:W-:-:S07]  /*1c90*/  @P1 SHF.L.U32 R233, R148, 0x10, RZ ;  /* 0x0000001094e91819 */ /* 0x023fce00000006ff */
        /* <DEDUP_REMOVED lines=27> */
.L_x_35265:
[----:B------:R-:W2:Y:S01]  /*1e50*/  @P0 LDC R171, c[0x0][0x40c] ;  /* 0x00010300ffab0b82 */ /* 0x000ea20000000800 */
[----:B-----5:R-:W-:Y:S01]  /*1e60*/  @P0 PRMT R168, R148, 0x7632, R168 ;  /* 0x0000763294a80816 */ /* 0x020fe200000000a8 */
[----:B------:R-:W-:Y:S01]  /*1e70*/  HFMA2 R175, -RZ, RZ, 0, 0 ;  /* 0x00000000ffaf7431 */ /* 0x000fe200000001ff */
[----:B------:R-:W-:Y:S02]  /*1e80*/  MOV R169, RZ ;  /* 0x000000ff00a97202 */ /* 0x000fe40000000f00 */
[----:B------:R-:W-:Y:S02]  /*1e90*/  @P0 SHF.L.U32 R168, R168, 0x10, RZ ;  /* 0x00000010a8a80819 */ /* 0x000fe400000006ff */
[----:B------:R-:W-:Y:S01]  /*1ea0*/  @P0 PRMT R170, R149, 0x7632, R170 ;  /* 0x0000763295aa0816 */ /* 0x000fe200000000aa */
[----:B------:R-:W3:Y:S01]  /*1eb0*/  @P0 LDC R7, c[0x0][0x40c] ;  /* 0x00010300ff070b82 */ /* 0x000ee20000000800 */
[----:B------:R-:W-:Y:S02]  /*1ec0*/  MOV R173, RZ ;  /* 0x000000ff00ad7202 */ /* 0x000fe40000000f00 */
[----:B------:R-:W-:-:S02]  /*1ed0*/  @P0 SHF.L.U32 R170, R170, 0x10, RZ ;  /* 0x00000010aaaa0819 */ /* 0x000fc400000006ff */
[----:B------:R-:W-:Y:S02]  /*1ee0*/  @P0 SHF.L.U32 R172, R149, 0x10, RZ ;  /* 0x0000001095ac0819 */ /* 0x000fe400000006ff */
[----:B------:R-:W-:Y:S02]  /*1ef0*/  @P0 SHF.L.U32 R174, R150, 0x10, RZ ;  /* 0x0000001096ae0819 */ /* 0x000fe400000006ff */
[C---:B01----:R-:W-:Y:S01]  /*1f00*/  @P0 SHF.L.U32 R232, R151.reuse, 0x10, RZ ;  /* 0x0000001097e80819 */ /* 0x043fe200000006ff */
[----:B--2---:R-:W-:Y:S01]  /*1f10*/  @P0 FMUL.FTZ R169, R168, R171 ;  /* 0x000000aba8a90220 */ /* 0x004fe20000410000 */
[----:B------:R-:W-:Y:S01]  /*1f20*/  HFMA2 R171, -RZ, RZ, 0, 0 ;  /* 0x00000000ffab7431 */ /* 0x000fe200000001ff */
[----:B------:R-:W0:Y:S01]  /*1f30*/  @P0 LDC R168, c[0x0][0x40c] ;  /* 0x00010300ffa80b82 */ /* 0x000e220000000800 */
[----:B---3--:R-:W-:Y:S01]  /*1f40*/  @P0 FMUL.FTZ R171, R170, R7 ;  /* 0x00000007aaab0220 */ /* 0x008fe20000410000 */
        /* <DEDUP_REMOVED lines=20> */
.L_x_35266:
[----:B------:R-:W0:Y:S01]  /*2090*/  LDC.64 R232, c[0x0][0x3a8] ;  /* 0x0000ea00ffe87b82 */ /* 0x000e220000000a00 */
[----:B------:R-:W-:Y:S01]  /*20a0*/  IADD3 R5, PT, PT, R5, 0x20, RZ ;  /* 0x0000002005057810 */ /* 0x000fe20007ffe0ff */
[C---:B0-----:R-:W-:Y:S01]  /*20b0*/  IMAD.WIDE.U32 R232, R4.reuse, 0x20, R232 ;  /* 0x0000002004e87825 */ /* 0x041fe200078e00e8 */
[----:B------:R-:W-:-:S04]  /*20c0*/  IADD3 R4, PT, PT, R4, 0x20, RZ ;  /* 0x0000002004047810 */ /* 0x000fc80007ffe0ff */
[----:B------:R2:W-:Y:S04]  /*20d0*/  STG.E.128 desc[UR6][R232.64], R168 ;  /* 0x000000a8e8007986 */ /* 0x0005e8000c101d06 */
[----:B------:R2:W-:Y:S02]  /*20e0*/  STG.E.128 desc[UR6][R232.64+0x10], R172 ;  /* 0x000010ace8007986 */ /* 0x0005e4000c101d06 */
.L_x_35262:
[----:B------:R-:W-:Y:S05]  /*20f0*/  BSYNC.RECONVERGENT B0 ;  /* 0x0000000000007941 */ /* 0x000fea0003800200 */
.L_x_35261:
        /* <DEDUP_REMOVED lines=10> */
.L_x_35270:
[----:B------:R-:W-:Y:S05]  /*21a0*/  BSYNC.RECONVERGENT B1 ;  /* 0x0000000000017941 */ /* 0x000fea0003800200 */
.L_x_35269:
[----:B------:R-:W-:-:S04]  /*21b0*/  UISETP.NE.U32.AND UP0, UPT, UR8, URZ, UPT ;  /* 0x000000ff0800728c */ /* 0x000fc8000bf05070 */
[----:B------:R-:W-:-:S09]  /*21c0*/  UISETP.NE.AND.EX UP0, UPT, UR9, URZ, UPT, UP0 ;  /* 0x000000ff0900728c */ /* 0x000fd2000bf05300 */
[----:B------:R-:W-:Y:S05]  /*21d0*/  BRA.U !UP0, `(.L_x_35271) ;  /* 0x0000000108887547 */ /* 0x000fea000b800000 */
[----:B------:R-:W3:Y:S02]  /*21e0*/  LDC.64 R180, c[0x0][0x3a0] ;  /* 0x0000e800ffb47b82 */ /* 0x000ee40000000a00 */
[----:B---3--:R-:W-:-:S05]  /*21f0*/  IMAD.WIDE.U32 R180, R4, 0x20, R180 ;  /* 0x0000002004b47825 */ /* 0x008fca00078e00b4 */
[----:B------:R-:W3:Y:S04]  /*2200*/  LDG.E.128 R176, desc[UR6][R180.64] ;  /* 0x00000006b4b07981 */ /* 0x000ee8000c1e1d00 */
[----:B------:R-:W4:Y:S01]  /*2210*/  LDG.E.128 R180, desc[UR6][R180.64+0x10] ;  /* 0x00001006b4b47981 */ /* 0x000f22000c1e1d00 */
[----:B------:R-:W-:-:S13]  /*2220*/  ISETP.GT.AND P1, PT, R3, RZ, PT ;  /* 0x000000ff0300720c */ /* 0x000fda0003f24270 */
[----:B------:R-:W3:Y:S01]  /*2230*/  @P1 LDC R7, c[0x0][0x40c] ;  /* 0x00010300ff071b82 */ /* 0x000ee20000000800 */
[----:B012--5:R-:W-:-:S07]  /*2240*/  @P1 SHF.L.U32 R233, R148, 0x10, RZ ;  /* 0x0000001094e91819 */ /* 0x027fce00000006ff */
[----:B------:R-:W0:Y:S01]  /*2250*/  @P1 LDC R232, c[0x0][0x40c] ;  /* 0x00010300ffe81b82 */ /* 0x000e220000000800 */
[----:B---3--:R-:W-:Y:S01]  /*2260*/  @P1 FFMA.FTZ R176, R233, R7, R176 ;  /* 0x00000007e9b01223 */ /* 0x008fe200000100b0 */
        /* <DEDUP_REMOVED lines=8> */
[----:B------:R-:W4:Y:S01]  /*22f0*/  @P1 LDC R7, c[0x0][0x40c] ;  /* 0x00010300ff071b82 */ /* 0x000f220000000800 */
[----:B------:R-:W-:-:S05]  /*2300*/  @P1 SHF.L.U32 R233, R233, 0x10, RZ ;  /* 0x00000010e9e91819 */ /* 0x000fca00000006ff */
[----:B0-----:R-:W-:Y:S01]  /*2310*/  @P1 FFMA.FTZ R179, R233, R232, R179 ;  /* 0x000000e8e9b31223 */ /* 0x001fe200000100b3 */
[C---:B------:R-:W-:Y:S01]  /*2320*/  @P1 SHF.L.U32 R233, R150.reuse, 0x10, RZ ;  /* 0x0000001096e91819 */ /* 0x040fe200000006ff */
[----:B------:R-:W0:Y:S04]  /*2330*/  @P1 LDC R232, c[0x0][0x40c] ;  /* 0x00010300ffe81b82 */ /* 0x000e280000000800 */
[----:B----4-:R-:W-:Y:S01]  /*2340*/  @P1 FFMA.FTZ R180, R233, R7, R180 ;  /* 0x00000007e9b41223 */ /* 0x010fe200000100b4 */
        /* <DEDUP_REMOVED lines=11> */
.L_x_35271:
[----:B------:R-:W3:Y:S01]  /*2400*/  @P0 LDC R179, c[0x0][0x40c] ;  /* 0x00010300ffb30b82 */ /* 0x000ee20000000800 */
[----:B-----5:R-:W-:Y:S01]  /*2410*/  @P0 PRMT R176, R148, 0x7632, R176 ;  /* 0x0000763294b00816 */ /* 0x020fe200000000b0 */
[----:B------:R-:W-:Y:S01]  /*2420*/  HFMA2 R183, -RZ, RZ, 0, 0 ;  /* 0x00000000ffb77431 */ /* 0x000fe200000001ff */
[----:B------:R-:W-:Y:S02]  /*2430*/  MOV R177, RZ ;  /* 0x000000ff00b17202 */ /* 0x000fe40000000f00 */
[----:B------:R-:W-:Y:S02]  /*2440*/  @P0 SHF.L.U32 R176, R176, 0x10, RZ ;  /* 0x00000010b0b00819 */ /* 0x000fe400000006ff */
[----:B------:R-:W-:Y:S01]  /*2450*/  @P0 PRMT R178, R149, 0x7632, R178 ;  /* 0x0000763295b20816 */ /* 0x000fe200000000b2 */
[----:B------:R-:W4:Y:S01]  /*2460*/  @P0 LDC R7, c[0x0][0x40c] ;  /* 0x00010300ff070b82 */ /* 0x000f220000000800 */
[----:B------:R-:W-:Y:S02]  /*2470*/  MOV R181, RZ ;  /* 0x000000ff00b57202 */ /* 0x000fe40000000f00 */
[----:B------:R-:W-:-:S02]  /*2480*/  @P0 SHF.L.U32 R178, R178, 0x10, RZ ;  /* 0x00000010b2b20819 */ /* 0x000fc400000006ff */
[----:B------:R-:W-:Y:S02]  /*2490*/  @P0 SHF.L.U32 R180, R149, 0x10, RZ ;  /* 0x0000001095b40819 */ /* 0x000fe400000006ff */
[----:B------:R-:W-:Y:S02]  /*24a0*/  @P0 SHF.L.U32 R182, R150, 0x10, RZ ;  /* 0x0000001096b60819 */ /* 0x000fe400000006ff */
[C---:B012---:R-:W-:Y:S01]  /*24b0*/  @P0 SHF.L.U32 R232, R151.reuse, 0x10, RZ ;  /* 0x0000001097e80819 */ /* 0x047fe200000006ff */
[----:B---3--:R-:W-:Y:S01]  /*24c0*/  @P0 FMUL.FTZ R177, R176, R179 ;  /* 0x000000b3b0b10220 */ /* 0x008fe20000410000 */
[----:B------:R-:W-:Y:S01]  /*24d0*/  HFMA2 R179, -RZ, RZ, 0, 0 ;  /* 0x00000000ffb37431 */ /* 0x000fe200000001ff */
[----:B------:R-:W0:Y:S01]  /*24e0*/  @P0 LDC R176, c[0x0][0x40c] ;  /* 0x00010300ffb00b82 */ /* 0x000e220000000800 */
[----:B----4-:R-:W-:Y:S01]  /*24f0*/  @P0 FMUL.FTZ R179, R178, R7 ;  /* 0x00000007b2b30220 */ /* 0x010fe20000410000 */
        /* <DEDUP_REMOVED lines=20> */
.L_x_35272:
[----:B------:R-:W0:Y:S01]  /*2640*/  LDC.64 R232, c[0x0][0x3a8] ;  /* 0x0000ea00ffe87b82 */ /* 0x000e220000000a00 */
[----:B------:R-:W-:Y:S01]  /*2650*/  IADD3 R5, PT, PT, R5, 0x20, RZ ;  /* 0x0000002005057810 */ /* 0x000fe20007ffe0ff */
[C---:B0-----:R-:W-:Y:S01]  /*2660*/  IMAD.WIDE.U32 R232, R4.reuse, 0x20, R232 ;  /* 0x0000002004e87825 */ /* 0x041fe200078e00e8 */
[----:B------:R-:W-:-:S04]  /*2670*/  IADD3 R4, PT, PT, R4, 0x20, RZ ;  /* 0x0000002004047810 */ /* 0x000fc80007ffe0ff */
[----:B------:R3:W-:Y:S04]  /*2680*/  STG.E.128 desc[UR6][R232.64], R176 ;  /* 0x000000b0e8007986 */ /* 0x0007e8000c101d06 */
[----:B------:R3:W-:Y:S02]  /*2690*/  STG.E.128 desc[UR6][R232.64+0x10], R180 ;  /* 0x000010b4e8007986 */ /* 0x0007e4000c101d06 */
.L_x_35268:
[----:B------:R-:W-:Y:S05]  /*26a0*/  BSYNC.RECONVERGENT B0 ;  /* 0x0000000000007941 */ /* 0x000fea0003800200 */
.L_x_35267:
        /* <DEDUP_REMOVED lines=10> */
.L_x_35276:
[----:B------:R-:W-:Y:S05]  /*2750*/  BSYNC.RECONVERGENT B1 ;  /* 0x0000000000017941 */ /* 0x000fea0003800200 */
.L_x_35275:
[----:B------:R-:W-:-:S04]  /*2760*/  UISETP.NE.U32.AND UP0, UPT, UR8, URZ, UPT ;  /* 0x000000ff0800728c */ /* 0x000fc8000bf05070 */
[----:B------:R-:W-:-:S09]  /*2770*/  UISETP.NE.AND.EX UP0, UPT, UR9, URZ, UPT, UP0 ;  /* 0x000000ff0900728c */ /* 0x000fd2000bf05300 */
[----:B------:R-:W-:Y:S05]  /*2780*/  BRA.U !UP0, `(.L_x_35277) ;  /* 0x0000000108887547 */ /* 0x000fea000b800000 */
[----:B------:R-:W4:Y:S02]  /*2790*/  LDC.64 R188, c[0x0][0x3a0] ;  /* 0x0000e800ffbc7b82 */ /* 0x000f240000000a00 */
[----:B----4-:R-:W-:-:S05]  /*27a0*/  IMAD.WIDE.U32 R188, R4, 0x20, R188 ;  /* 0x0000002004bc7825 */ /* 0x010fca00078e00bc */
[----:B------:R-:W4:Y:S04]  /*27b0*/  LDG.E.128 R184, desc[UR6][R188.64] ;  /* 0x00000006bcb87981 */ /* 0x000f28000c1e1d00 */
[----:B------:R-:W4:Y:S01]  /*27c0*/  LDG.E.128 R188, desc[UR6][R188.64+0x10] ;  /* 0x00001006bcbc7981 */ /* 0x000f22000c1e1d00 */
[----:B------:R-:W-:-:S13]  /*27d0*/  ISETP.GT.AND P1, PT, R3, RZ, PT ;  /* 0x000000ff0300720c */ /* 0x000fda0003f24270 */
[----:B------:R-:W4:Y:S01]  /*27e0*/  @P1 LDC R7, c[0x0][0x40c] ;  /* 0x00010300ff071b82 */ /* 0x000f220000000800 */
[----:B0123-5:R-:W-:-:S07]  /*27f0*/  @P1 SHF.L.U32 R233, R148, 0x10, RZ ;  /* 0x0000001094e91819 */ /* 0x02ffce00000006ff */
[----:B------:R-:W0:Y:S01]  /*2800*/  @P1 LDC R232, c[0x0][0x40c] ;  /* 0x00010300ffe81b82 */ /* 0x000e220000000800 */
[----:B----4-:R-:W-:Y:S01]  /*2810*/  @P1 FFMA.FTZ R184, R233, R7, R184 ;  /* 0x00000007e9b81223 */ /* 0x010fe200000100b8 */
        /* <DEDUP_REMOVED lines=8> */
[----:B------:R-:W1:Y:S01]  /*28a0*/  @P1 LDC R7, c[0x0][0x40c] ;  /* 0x00010300ff071b82 */ /* 0x000e620000000800 */
[----:B------:R-:W-:-:S05]  /*28b0*/  @P1 SHF.L.U32 R233, R233, 0x10, RZ ;  /* 0x00000010e9e91819 */ /* 0x000fca00000006ff */
[----:B0-----:R-:W-:Y:S01]  /*28c0*/  @P1 FFMA.FTZ R187, R233, R232, R187 ;  /* 0x000000e8e9bb1223 */ /* 0x001fe200000100bb */
[C---:B------:R-:W-:Y:S01]  /*28d0*/  @P1 SHF.L.U32 R233, R150.reuse, 0x10, RZ ;  /* 0x0000001096e91819 */ /* 0x040fe200000006ff */
[----:B------:R-:W0:Y:S04]  /*28e0*/  @P1 LDC R232, c[0x0][0x40c] ;  /* 0x00010300ffe81b82 */ /* 0x000e280000000800 */
[----:B-1----:R-:W-:Y:S01]  /*28f0*/  @P1 FFMA.FTZ R188, R233, R7, R188 ;  /* 0x00000007e9bc1223 */ /* 0x002fe200000100bc */
        /* <DEDUP_REMOVED lines=11> */
.L_x_35277:
[----:B------:R-:W4:Y:S01]  /*29b0*/  @P0 LDC R187, c[0x0][0x40c] ;  /* 0x00010300ffbb0b82 */ /* 0x000f220000000800 */
        /* <DEDUP_REMOVED lines=10> */
[C---:B0123--:R-:W-:Y:S01]  /*2a60*/  @P0 SHF.L.U32 R232, R151.reuse, 0x10, RZ ;  /* 0x0000001097e80819 */ /* 0x04ffe200000006ff */
[----:B----4-:R-:W-:Y:S01]  /*2a70*/  @P0 FMUL.FTZ R185, R184, R187 ;  /* 0x000000bbb8b90220 */ /* 0x010fe20000410000 */
[----:B------:R-:W-:Y:S01]  /*2a80*/  HFMA2 R187, -RZ, RZ, 0, 0 ;  /* 0x00000000ffbb7431 */ /* 0x000fe200000001ff */
[----:B------:R-:W0:Y:S01]  /*2a90*/  @P0 LDC R184, c[0x0][0x40c] ;  /* 0x00010300ffb80b82 */ /* 0x000e220000000800 */
[----:B------:R-:W-:Y:S01]  /*2aa0*/  @P0 FMUL.FTZ R187, R186, R7 ;  /* 0x00000007babb0220 */ /* 0x000fe20000410000 */
        /* <DEDUP_REMOVED lines=20> */
.L_x_35278:
[----:B------:R-:W0:Y:S01]  /*2bf0*/  LDC.64 R232, c[0x0][0x3a8] ;  /* 0x0000ea00ffe87b82 */ /* 0x000e220000000a00 */
[----:B------:R-:W-:Y:S01]  /*2c00*/  IADD3 R5, PT, PT, R5, 0x20, RZ ;  /* 0x0000002005057810 */ /* 0x000fe20007ffe0ff */
[C---:B0-----:R-:W-:Y:S01]  /*2c10*/  IMAD.WIDE.U32 R232, R4.reuse, 0x20, R232 ;  /* 0x0000002004e87825 */ /* 0x041fe200078e00e8 */
[----:B------:R-:W-:-:S04]  /*2c20*/  IADD3 R4, PT, PT, R4, 0x20, RZ ;  /* 0x0000002004047810 */ /* 0x000fc80007ffe0ff */
[----:B------:R4:W-:Y:S04]  /*2c30*/  STG.E.128 desc[UR6][R232.64], R184 ;  /* 0x000000b8e8007986 */ /* 0x0009e8000c101d06 */
[----:B------:R4:W-:Y:S02]  /*2c40*/  STG.E.128 desc[UR6][R232.64+0x10], R188 ;  /* 0x000010bce8007986 */ /* 0x0009e4000c101d06 */
.L_x_35274:
[----:B------:R-:W-:Y:S05]  /*2c50*/  BSYNC.RECONVERGENT B0 ;  /* 0x0000000000007941 */ /* 0x000fea0003800200 */
.L_x_35273:
        /* <DEDUP_REMOVED lines=10> */
.L_x_35282:
[----:B------:R-:W-:Y:S05]  /*2d00*/  BSYNC.RECONVERGENT B1 ;  /* 0x0000000000017941 */ /* 0x000fea0003800200 */
.L_x_35281:
[----:B------:R-:W-:-:S04]  /*2d10*/  UISETP.NE.U32.AND UP0, UPT, UR8, URZ, UPT ;  /* 0x000000ff0800728c */ /* 0x000fc8000bf05070 */
[----:B------:R-:W-:-:S09]  /*2d20*/  UISETP.NE.AND.EX UP0, UPT, UR9, URZ, UPT, UP0 ;  /* 0x000000ff0900728c */ /* 0x000fd2000bf05300 */
[----:B------:R-:W-:Y:S05]  /*2d30*/  BRA.U !UP0, `(.L_x_35283) ;  /* 0x0000000108887547 */ /* 0x000fea000b800000 */
[----:B------:R-:W0:Y:S02]  /*2d40*/  LDC.64 R196, c[0x0][0x3a0] ;  /* 0x0000e800ffc47b82 */ /* 0x000e240000000a00 */
[----:B0-----:R-:W-:-:S05]  /*2d50*/  IMAD.WIDE.U32 R196, R4, 0x20, R196 ;  /* 0x0000002004c47825 */ /* 0x001fca00078e00c4 */
[----:B------:R-:W2:Y:S04]  /*2d60*/  LDG.E.128 R192, desc[UR6][R196.64] ;  /* 0x00000006c4c07981 */ /* 0x000ea8000c1e1d00 */
[----:B------:R-:W2:Y:S01]  /*2d70*/  LDG.E.128 R196, desc[UR6][R196.64+0x10] ;  /* 0x00001006c4c47981 */ /* 0x000ea2000c1e1d00 */
[----:B------:R-:W-:-:S13]  /*2d80*/  ISETP.GT.AND P1, PT, R3, RZ, PT ;  /* 0x000000ff0300720c */ /* 0x000fda0003f24270 */
[----:B------:R-:W0:Y:S01]  /*2d90*/  @P1 LDC R7, c[0x0][0x40c] ;  /* 0x00010300ff071b82 */ /* 0x000e220000000800 */
[----:B-12345:R-:W-:-:S07]  /*2da0*/  @P1 SHF.L.U32 R233, R148, 0x10, RZ ;  /* 0x0000001094e91819 */ /* 0x03efce00000006ff */
[----:B------:R-:W1:Y:S01]  /*2db0*/  @P1 LDC R232, c[0x0][0x40c] ;  /* 0x00010300ffe81b82 */ /* 0x000e620000000800 */
[----:B0-----:R-:W-:Y:S01]  /*2dc0*/  @P1 FFMA.FTZ R192, R233, R7, R192 ;  /* 0x00000007e9c01223 */ /* 0x001fe200000100c0 */
[----:B------:R-:W-:-:S06]  /*2dd0*/  @P1 PRMT R233, R148, 0x7632, R233 ;  /* 0x0000763294e91816 */ /* 0x000fcc00000000e9 */
[----:B------:R-:W0:Y:S01]  /*2de0*/  @P1 LDC R7, c[0x0][0x40c] ;  /* 0x00010300ff071b82 */ /* 0x000e220000000800 */
[----:B------:R-:W-:-:S05]  /*2df0*/  @P1 SHF.L.U32 R233, R233, 0x10, RZ ;  /* 0x00000010e9e91819 */ /* 0x000fca00000006ff */
[----:B-1----:R-:W-:Y:S01]  /*2e00*/  @P1 FFMA.FTZ R193, R233, R232, R193 ;  /* 0x000000e8e9c11223 */ /* 0x002fe200000100c1 */
[----:B------:R-:W-:Y:S01]  /*2e10*/  @P1 SHF.L.U32 R233, R149, 0x10, RZ ;  /* 0x0000001095e91819 */ /* 0x000fe200000006ff */
[----:B------:R-:W1:Y:S04]  /*2e20*/  @P1 LDC R232, c[0x0][0x40c] ;  /* 0x00010300ffe81b82 */ /* 0x000e680000000800 */
[----:B0-----:R-:W-:Y:S01]  /*2e30*/  @P1 FFMA.FTZ R194, R233, R7, R194 ;  /* 0x00000007e9c21223 */ /* 0x001fe200000100c2 */
[----:B------:R-:W-:-:S03]  /*2e40*/  @P1 PRMT R233, R149, 0x7632, R233 ;  /* 0x0000763295e91816 */ /* 0x000fc600000000e9 */
[----:B------:R-:W0:Y:S01]  /*2e50*/  @P1 LDC R7, c[0x0][0x40c] ;  /* 0x00010300ff071b82 */ /* 0x000e220000000800 */
[----:B------:R-:W-:-:S05]  /*2e60*/  @P1 SHF.L.U32 R233, R233, 0x10, RZ ;  /* 0x00000010e9e91819 */ /* 0x000fca00000006ff */
[----:B-1----:R-:W-:Y:S01]  /*2e70*/  @P1 FFMA.FTZ R195, R233, R232, R195 ;  /* 0x000000e8e9c31223 */ /* 0x002fe200000100c3 */
[C---:B------:R-:W-:Y:S01]  /*2e80*/  @P1 SHF.L.U32 R233, R150.reuse, 0x10, RZ ;  /* 0x0000001096e91819 */ /* 0x040fe200000006ff */
[----:B------:R-:W1:Y:S04]  /*2e90*/  @P1 LDC R232, c[0x0][0x40c] ;  /* 0x00010300ffe81b82 */ /* 0x000e680000000800 */
[----:B0-----:R-:W-:Y:S01]  /*2ea0*/  @P1 FFMA.FTZ R196, R233, R7, R196 ;  /* 0x00000007e9c41223 */ /* 0x001fe200000100c4 */
[----:B------:R-:W-:-:S03]  /*2eb0*/  @P1 PRMT R233, R150, 0x7632, R233 ;  /* 0x0000763296e91816 */ /* 0x000fc600000000e9 */
[----:B------:R-:W0:Y:S01]  /*2ec0*/  @P1 LDC R7, c[0x0][0x40c] ;  /* 0x00010300ff071b82 */ /* 0x000e220000000800 */
[----:B------:R-:W-:-:S05]  /*2ed0*/  @P1 SHF.L.U32 R233, R233, 0x10, RZ ;  /* 0x00000010e9e91819 */ /* 0x000fca00000006ff */
[----:B-1----:R-:W-:Y:S01]  /*2ee0*/  @P1 FFMA.FTZ R197, R233, R232, R197 ;  /* 0x000000e8e9c51223 */ /* 0x002fe200000100c5 */
[----:B------:R-:W-:Y:S01]  /*2ef0*/  @P1 SHF.L.U32 R233, R151, 0x10, RZ ;  /* 0x0000001097e91819 */ /* 0x000fe200000006ff */
[----:B------:R-:W1:Y:S04]  /*2f00*/  @P1 LDC R232, c[0x0][0x40c] ;  /* 0x00010300ffe81b82 */ /* 0x000e680000000800 */
[----:B0-----:R-:W-:Y:S01]  /*2f10*/  @P1 FFMA.FTZ R198, R233, R7, R198 ;  /* 0x00000007e9c61223 */ /* 0x001fe200000100c6 */
[----:B------:R-:W-:-:S04]  /*2f20*/  @P1 PRMT R7, R151, 0x7632, R7 ;  /* 0x0000763297071816 */ /* 0x000fc80000000007 */
[----:B------:R-:W-:-:S05]  /*2f30*/  @P1 SHF.L.U32 R7, R7, 0x10, RZ ;  /* 0x0000001007071819 */ /* 0x000fca00000006ff */
[----:B-1----:R-:W-:Y:S01]  /*2f40*/  @P1 FFMA.FTZ R199, R7, R232, R199 ;  /* 0x000000e807c71223 */ /* 0x002fe200000100c7 */
[----:B------:R-:W-:Y:S06]  /*2f50*/  BRA `(.L_x_35284) ;  /* 0x0000000000907947 */ /* 0x000fec0003800000 */
.L_x_35283:
[----:B------:R-:W0:Y:S01]  /*2f60*/  @P0 LDC R195, c[0x0][0x40c] ;  /* 0x00010300ffc30b82 */ /* 0x000e220000000800 */
[----:B-----5:R-:W-:Y:S01]  /*2f70*/  @P0 PRMT R192, R148, 0x7632, R192 ;  /* 0x0000763294c00816 */ /* 0x020fe200000000c0 */
[----:B------:R-:W-:Y:S01]  /*2f80*/  HFMA2 R199, -RZ, RZ, 0, 0 ;  /* 0x00000000ffc77431 */ /* 0x000fe200000001ff */
[----:B------:R-:W-:Y:S02]  /*2f90*/  MOV R193, RZ ;  /* 0x000000ff00c17202 */ /* 0x000fe40000000f00 */
[----:B------:R-:W-:Y:S02]  /*2fa0*/  @P0 SHF.L.U32 R192, R192, 0x10, RZ ;  /* 0x00000010c0c00819 */ /* 0x000fe400000006ff */
[----:B------:R-:W-:Y:S01]  /*2fb0*/  @P0 PRMT R194, R149, 0x7632, R194 ;  /* 0x0000763295c20816 */ /* 0x000fe200000000c2 */
[----:B------:R-:W0:Y:S01]  /*2fc0*/  @P0 LDC R7, c[0x0][0x40c] ;  /* 0x00010300ff070b82 */ /* 0x000e220000000800 */
[----:B------:R-:W-:Y:S02]  /*2fd0*/  MOV R197, RZ ;  /* 0x000000ff00c57202 */ /* 0x000fe40000000f00 */
[----:B------:R-:W-:-:S02]  /*2fe0*/  @P0 SHF.L.U32 R194, R194, 0x10, RZ ;  /* 0x00000010c2c20819 */ /* 0x000fc400000006ff */
[----:B------:R-:W-:Y:S02]  /*2ff0*/  @P0 SHF.L.U32 R196, R149, 0x10, RZ ;  /* 0x0000001095c40819 */ /* 0x000fe400000006ff */
[----:B------:R-:W-:Y:S02]  /*3000*/  @P0 SHF.L.U32 R198, R150, 0x10, RZ ;  /* 0x0000001096c60819 */ /* 0x000fe400000006ff */
[C---:B01234-:R-:W-:Y:S01]  /*3010*/  @P0 SHF.L.U32 R232, R151.reuse, 0x10, RZ ;  /* 0x0000001097e80819 */ /* 0x05ffe200000006ff */
[----:B------:R-:W-:Y:S01]  /*3020*/  @P0 FMUL.FTZ R193, R192, R195 ;  /* 0x000000c3c0c10220 */ /* 0x000fe20000410000 */
        /* <DEDUP_REMOVED lines=23> */
.L_x_35284:
[----:B------:R-:W0:Y:S01]  /*31a0*/  LDC.64 R232, c[0x0][0x3a8] ;  /* 0x0000ea00ffe87b82 */ /* 0x000e220000000a00 */
[----:B------:R-:W-:Y:S01]  /*31b0*/  IADD3 R5, PT, PT, R5, 0x20, RZ ;  /* 0x0000002005057810 */ /* 0x000fe20007ffe0ff */
[C---:B0-----:R-:W-:Y:S01]  /*31c0*/  IMAD.WIDE.U32 R232, R4.reuse, 0x20, R232 ;  /* 0x0000002004e87825 */ /* 0x041fe200078e00e8 */
[----:B------:R-:W-:-:S04]  /*31d0*/  IADD3 R4, PT, PT, R4, 0x20, RZ ;  /* 0x0000002004047810 */ /* 0x000fc80007ffe0ff */
[----:B------:R0:W-:Y:S04]  /*31e0*/  STG.E.128 desc[UR6][R232.64], R192 ;  /* 0x000000c0e8007986 */ /* 0x0001e8000c101d06 */
[----:B------:R0:W-:Y:S02]  /*31f0*/  STG.E.128 desc[UR6][R232.64+0x10], R196 ;  /* 0x000010c4e8007986 */ /* 0x0001e4000c101d06 */
.L_x_35280:
[----:B------:R-:W-:Y:S05]  /*3200*/  BSYNC.RECONVERGENT B0 ;  /* 0x0000000000007941 */ /* 0x000fea0003800200 */
.L_x_35279:
        /* <DEDUP_REMOVED lines=10> */
.L_x_35288:
[----:B------:R-:W-:Y:S05]  /*32b0*/  BSYNC.RECONVERGENT B1 ;  /* 0x0000000000017941 */ /* 0x000fea0003800200 */
.L_x_35287:
        /* <DEDUP_REMOVED lines=37> */
.L_x_35289:
        /* <DEDUP_REMOVED lines=36> */
.L_x_35290:
[----:B------:R-:W0:Y:S01]  /*3750*/  LDC.64 R232, c[0x0][0x3a8] ;  /* 0x0000ea00ffe87b82 */ /* 0x000e220000000a00 */
[----:B------:R-:W-:Y:S01]  /*3760*/  IADD3 R5, PT, PT, R5, 0x20, RZ ;  /* 0x0000002005057810 */ /* 0x000fe20007ffe0ff */
[C---:B0-----:R-:W-:Y:S01]  /*3770*/  IMAD.WIDE.U32 R232, R4.reuse, 0x20, R232 ;  /* 0x0000002004e87825 */ /* 0x041fe200078e00e8 */
[----:B------:R-:W-:-:S04]  /*3780*/  IADD3 R4, PT, PT, R4, 0x20, RZ ;  /* 0x0000002004047810 */ /* 0x000fc80007ffe0ff */
[----:B------:R0:W-:Y:S04]  /*3790*/  STG.E.128 desc[UR6][R232.64], R200 ;  /* 0x000000c8e8007986 */ /* 0x0001e8000c101d06 */
[----:B------:R0:W-:Y:S02]  /*37a0*/  STG.E.128 desc[UR6][R232.64+0x10], R204 ;  /* 0x000010cce8007986 */ /* 0x0001e4000c101d06 */
.L_x_35286:
[----:B------:R-:W-:Y:S05]  /*37b0*/  BSYNC.RECONVERGENT B0 ;  /* 0x0000000000007941 */ /* 0x000fea0003800200 */
.L_x_35285:
        /* <DEDUP_REMOVED lines=10> */
.L_x_35294:
[----:B------:R-:W-:Y:S05]  /*3860*/  BSYNC.RECONVERGENT B1 ;  /* 0x0000000000017941 */ /* 0x000fea0003800200 */
.L_x_35293:
        /* <DEDUP_REMOVED lines=37> */
.L_x_35295:
        /* <DEDUP_REMOVED lines=36> */
.L_x_35296:
[----:B------:R-:W0:Y:S01]  /*3d00*/  LDC.64 R232, c[0x0][0x3a8] ;  /* 0x0000ea00ffe87b82 */ /* 0x000e220000000a00 */
[----:B------:R-:W-:Y:S01]  /*3d10*/  IADD3 R5, PT, PT, R5, 0x20, RZ ;  /* 0x0000002005057810 */ /* 0x000fe20007ffe0ff */
[C---:B0-----:R-:W-:Y:S01]  /*3d20*/  IMAD.WIDE.U32 R232, R4.reuse, 0x20, R232 ;  /* 0x0000002004e87825 */ /* 0x041fe200078e00e8 */
[----:B------:R-:W-:-:S04]  /*3d30*/  IADD3 R4, PT, PT, R4, 0x20, RZ ;  /* 0x0000002004047810 */ /* 0x000fc80007ffe0ff */
[----:B------:R0:W-:Y:S04]  /*3d40*/  STG.E.128 desc[UR6][R232.64], R208 ;  /* 0x000000d0e8007986 */ /* 0x0001e8000c101d06 */
[----:B------:R0:W-:Y:S02]  /*3d50*/  STG.E.128 desc[UR6][R232.64+0x10], R212 ;  /* 0x000010d4e8007986 */ /* 0x0001e4000c101d06 */
.L_x_35292:
[----:B------:R-:W-:Y:S05]  /*3d60*/  BSYNC.RECONVERGENT B0 ;  /* 0x0000000000007941 */ /* 0x000fea0003800200 */
.L_x_35291:
        /* <DEDUP_REMOVED lines=10> */
.L_x_35300:
[----:B------:R-:W-:Y:S05]  /*3e10*/  BSYNC.RECONVERGENT B1 ;  /* 0x0000000000017941 */ /* 0x000fea0003800200 */
.L_x_35299:
        /* <DEDUP_REMOVED lines=37> */
.L_x_35301:
        /* <DEDUP_REMOVED lines=36> */
.L_x_35302:
[----:B------:R-:W0:Y:S01]  /*42b0*/  LDC.64 R232, c[0x0][0x3a8] ;  /* 0x0000ea00ffe87b82 */ /* 0x000e220000000a00 */
[----:B------:R-:W-:Y:S01]  /*42c0*/  IADD3 R5, PT, PT, R5, 0x20, RZ ;  /* 0x0000002005057810 */ /* 0x000fe20007ffe0ff */
[C---:B0-----:R-:W-:Y:S01]  /*42d0*/  IMAD.WIDE.U32 R232, R4.reuse, 0x20, R232 ;  /* 0x0000002004e87825 */ /* 0x041fe200078e00e8 */
[----:B------:R-:W-:-:S04]  /*42e0*/  IADD3 R4, PT, PT, R4, 0x20, RZ ;  /* 0x0000002004047810 */ /* 0x000fc80007ffe0ff */
[----:B------:R0:W-:Y:S04]  /*42f0*/  STG.E.128 desc[UR6][R232.64], R216 ;  /* 0x000000d8e8007986 */ /* 0x0001e8000c101d06 */
[----:B------:R0:W-:Y:S02]  /*4300*/  STG.E.128 desc[UR6][R232.64+0x10], R220 ;  /* 0x000010dce8007986 */ /* 0x0001e4000c101d06 */
.L_x_35298:
[----:B------:R-:W-:Y:S05]  /*4310*/  BSYNC.RECONVERGENT B0 ;  /* 0x0000000000007941 */ /* 0x000fea0003800200 */
.L_x_35297:
        /* <DEDUP_REMOVED lines=10> */
.L_x_35306:
[----:B------:R-:W-:Y:S05]  /*43c0*/  BSYNC.RECONVERGENT B1 ;  /* 0x0000000000017941 */ /* 0x000fea0003800200 */
.L_x_35305:
        /* <DEDUP_REMOVED lines=13> */
[----:B------:R-:W2:Y:S01]  /*44a0*/  @P0 LDC R5, c[0x0][0x40c] ;  /* 0x00010300ff050b82 */ /* 0x000ea20000000800 */
[----:B------:R-:W-:-:S05]  /*44b0*/  @P0 SHF.L.U32 R7, R7, 0x10, RZ ;  /* 0x0000001007070819 */ /* 0x000fca00000006ff */
[----:B0-----:R-:W-:Y:S01]  /*44c0*/  @P0 FFMA.FTZ R225, R7, R3, R225 ;  /* 0x0000000307e10223 */ /* 0x001fe200000100e1 */
[----:B------:R-:W-:Y:S01]  /*44d0*/  @P0 SHF.L.U32 R7, R149, 0x10, RZ ;  /* 0x0000001095070819 */ /* 0x000fe200000006ff */
[----:B------:R-:W0:Y:S04]  /*44e0*/  @P0 LDC R3, c[0x0][0x40c] ;  /* 0x00010300ff030b82 */ /* 0x000e280000000800 */
[----:B--2---:R-:W-:Y:S01]  /*44f0*/  @P0 FFMA.FTZ R226, R7, R5, R226 ;  /* 0x0000000507e20223 */ /* 0x004fe200000100e2 */
        /* <DEDUP_REMOVED lines=8> */
[----:B------:R-:W2:Y:S01]  /*4580*/  @P0 LDC R5, c[0x0][0x40c] ;  /* 0x00010300ff050b82 */ /* 0x000ea20000000800 */
[----:B------:R-:W-:-:S05]  /*4590*/  @P0 SHF.L.U32 R7, R7, 0x10, RZ ;  /* 0x0000001007070819 */ /* 0x000fca00000006ff */
[----:B0-----:R-:W-:Y:S01]  /*45a0*/  @P0 FFMA.FTZ R229, R7, R3, R229 ;  /* 0x0000000307e50223 */ /* 0x001fe200000100e5 */
[----:B------:R-:W-:Y:S01]  /*45b0*/  @P0 SHF.L.U32 R7, R151, 0x10, RZ ;  /* 0x0000001097070819 */ /* 0x000fe200000006ff */
[----:B------:R-:W0:Y:S04]  /*45c0*/  @P0 LDC R3, c[0x0][0x40c] ;  /* 0x00010300ff030b82 */ /* 0x000e280000000800 */
[----:B--2---:R-:W-:Y:S01]  /*45d0*/  @P0 FFMA.FTZ R230, R7, R5, R230 ;  /* 0x0000000507e60223 */ /* 0x004fe200000100e6 */
[----:B------:R-:W-:-:S04]  /*45e0*/  @P0 PRMT R5, R151, 0x7632, R5 ;  /* 0x0000763297050816 */ /* 0x000fc80000000005 */
[----:B------:R-:W-:-:S05]  /*45f0*/  @P0 SHF.L.U32 R5, R5, 0x10, RZ ;  /* 0x0000001005050819 */ /* 0x000fca00000006ff */
[----:B0-----:R-:W-:Y:S01]  /*4600*/  @P0 FFMA.FTZ R231, R5, R3, R231 ;  /* 0x0000000305e70223 */ /* 0x001fe200000100e7 */
[----:B------:R-:W-:Y:S06]  /*4610*/  BRA `(.L_x_35308) ;  /* 0x0000000000907947 */ /* 0x000fec0003800000 */
.L_x_35307:
[----:B------:R-:W0:Y:S01]  /*4620*/  @P0 LDC R224, c[0x0][0x40c] ;  /* 0x00010300ffe00b82 */ /* 0x000e220000000800 */
[----:B-----5:R-:W-:Y:S01]  /*4630*/  @P0 PRMT R3, R148, 0x7632, R3 ;  /* 0x0000763294030816 */ /* 0x020fe20000000003 */
[----:B------:R-:W-:Y:S01]  /*4640*/  HFMA2 R227, -RZ, RZ, 0, 0 ;  /* 0x00000000ffe37431 */ /* 0x000fe200000001ff */
[----:B------:R-:W-:Y:S01]  /*4650*/  MOV R225, RZ ;  /* 0x000000ff00e17202 */ /* 0x000fe20000000f00 */
[----:B------:R-:W-:Y:S01]  /*4660*/  HFMA2 R231, -RZ, RZ, 0, 0 ;  /* 0x00000000ffe77431 */ /* 0x000fe200000001ff */
[----:B------:R-:W-:Y:S02]  /*4670*/  @P0 SHF.L.U32 R3, R3, 0x10, RZ ;  /* 0x0000001003030819 */ /* 0x000fe400000006ff */
[----:B------:R-:W-:Y:S01]  /*4680*/  MOV R229, RZ ;  /* 0x000000ff00e57202 */ /* 0x000fe20000000f00 */
[----:B------:R-:W1:Y:S01]  /*4690*/  @P0 LDC R226, c[0x0][0x40c] ;  /* 0x00010300ffe20b82 */ /* 0x000e620000000800 */
[----:B------:R-:W-:-:S04]  /*46a0*/  @P0 PRMT R5, R151, 0x7632, R5 ;  /* 0x0000763297050816 */ /* 0x000fc80000000005 */
[----:B------:R-:W-:-:S03]  /*46b0*/  @P0 SHF.L.U32 R5, R5, 0x10, RZ ;  /* 0x0000001005050819 */ /* 0x000fc600000006ff */
[----:B------:R-:W2:Y:S01]  /*46c0*/  @P0 LDC R228, c[0x0][0x40c] ;  /* 0x00010300ffe40b82 */ /* 0x000ea20000000800 */
[----:B0-----:R-:W-:Y:S01]  /*46d0*/  @P0 FMUL.FTZ R225, R3, R224 ;  /* 0x000000e003e10220 */ /* 0x001fe20000410000 */
[----:B------:R-:W-:-:S06]  /*46e0*/  @P0 PRMT R3, R149, 0x7632, R3 ;  /* 0x0000763295030816 */ /* 0x000fcc0000000003 */
[----:B------:R-:W0:Y:S01]  /*46f0*/  @P0 LDC R224, c[0x0][0x40c] ;  /* 0x00010300ffe00b82 */ /* 0x000e220000000800 */
[----:B------:R-:W-:-:S05]  /*4700*/  @P0 SHF.L.U32 R3, R3, 0x10, RZ ;  /* 0x0000001003030819 */ /* 0x000fca00000006ff */
[----:B-1----:R-:W-:Y:S01]  /*4710*/  @P0 FMUL.FTZ R227, R3, R226 ;  /* 0x000000e203e30220 */ /* 0x002fe20000410000 */
[----:B------:R-:W-:Y:S01]  /*4720*/  @P0 PRMT R3, R150, 0x7632, R3 ;  /* 0x0000763296030816 */ /* 0x000fe20000000003 */
[----:B------:R-:W1:Y:S01]  /*4730*/  @P0 LDC R230, c[0x0][0x40c] ;  /* 0x00010300ffe60b82 */ /* 0x000e620000000800 */
[----:B------:R-:W-:Y:S02]  /*4740*/  @P0 SHF.L.U32 R226, R148, 0x10, RZ ;  /* 0x0000001094e20819 */ /* 0x000fe400000006ff */
[----:B------:R-:W-:-:S05]  /*4750*/  @P0 SHF.L.U32 R3, R3, 0x10, RZ ;  /* 0x0000001003030819 */ /* 0x000fca00000006ff */
[----:B0-----:R-:W-:Y:S02]  /*4760*/  @P0 FMUL.FTZ R229, R3, R224 ;  /* 0x000000e003e50220 */ /* 0x001fe40000410000 */
[----:B------:R-:W0:Y:S08]  /*4770*/  @P0 LDC R224, c[0x0][0x40c] ;  /* 0x00010300ffe00b82 */ /* 0x000e300000000800 */
[----:B------:R-:W3:Y:S01]  /*4780*/  @P0 LDC R3, c[0x0][0x40c] ;  /* 0x00010300ff030b82 */ /* 0x000ee20000000800 */
[----:B0-----:R-:W-:Y:S01]  /*4790*/  @P0 FMUL.FTZ R231, R5, R224 ;  /* 0x000000e005e70220 */ /* 0x001fe20000410000 */
[----:B------:R-:W-:-:S02]  /*47a0*/  MOV R224, RZ ;  /* 0x000000ff00e07202 */ /* 0x000fc40000000f00 */
[----:B------:R-:W-:Y:S01]  /*47b0*/  @P0 SHF.L.U32 R5, R151, 0x10, RZ ;  /* 0x0000001097050819 */ /* 0x000fe200000006ff */
[----:B---3--:R-:W-:Y:S01]  /*47c0*/  @P0 FMUL.FTZ R224, R226, R3 ;  /* 0x00000003e2e00220 */ /* 0x008fe20000410000 */
[----:B------:R-:W-:Y:S01]  /*47d0*/  HFMA2 R226, -RZ, RZ, 0, 0 ;  /* 0x00000000ffe27431 */ /* 0x000fe200000001ff */
[----:B------:R-:W-:-:S05]  /*47e0*/  @P0 SHF.L.U32 R3, R149, 0x10, RZ ;  /* 0x0000001095030819 */ /* 0x000fca00000006ff */
[----:B--2---:R-:W-:Y:S01]  /*47f0*/  @P0 FMUL.FTZ R226, R3, R228 ;  /* 0x000000e403e20220 */ /* 0x004fe20000410000 */
[----:B------:R-:W-:Y:S02]  /*4800*/  @P0 SHF.L.U32 R3, R150, 0x10, RZ ;  /* 0x0000001096030819 */ /* 0x000fe400000006ff */
[----:B------:R-:W-:-:S03]  /*4810*/  MOV R228, RZ ;  /* 0x000000ff00e47202 */ /* 0x000fc60000000f00 */
[----:B-1----:R-:W-:Y:S01]  /*4820*/  @P0 FMUL.FTZ R228, R3, R230 ;  /* 0x000000e603e40220 */ /* 0x002fe20000410000 */
[----:B------:R-:W-:Y:S01]  /*4830*/  HFMA2 R230, -RZ, RZ, 0, 0 ;  /* 0x00000000ffe67431 */ /* 0x000fe200000001ff */
[----:B------:R-:W0:Y:S02]  /*4840*/  @P0 LDC R3, c[0x0][0x40c] ;  /* 0x00010300ff030b82 */ /* 0x000e240000000800 */
[----:B0-----:R-:W-:-:S07]  /*4850*/  @P0 FMUL.FTZ R230, R5, R3 ;  /* 0x0000000305e60220 */ /* 0x001fce0000410000 */
.L_x_35308:
[----:B-1--4-:R-:W0:Y:S02]  /*4860*/  LDC.64 R232, c[0x0][0x3a8] ;  /* 0x0000ea00ffe87b82 */ /* 0x012e240000000a00 */
[----:B0-----:R-:W-:-:S05]  /*4870*/  IMAD.WIDE.U32 R4, R4, 0x20, R232 ;  /* 0x0000002004047825 */ /* 0x001fca00078e00e8 */
[----:B------:R0:W-:Y:S04]  /*4880*/  STG.E.128 desc[UR6][R4.64], R224 ;  /* 0x000000e004007986 */ /* 0x0001e8000c101d06 */
[----:B------:R0:W-:Y:S02]  /*4890*/  STG.E.128 desc[UR6][R4.64+0x10], R228 ;  /* 0x000010e404007986 */ /* 0x0001e4000c101d06 */
.L_x_35304:
[----:B------:R-:W-:Y:S05]  /*48a0*/  BSYNC.RECONVERGENT B0 ;  /* 0x0000000000007941 */ /* 0x000fea0003800200 */
.L_x_35303:
[----:B0-----:R-:W-:Y:S01]  /*48b0*/  FADD.FTZ R4, RZ, R152 ;  /* 0x00000098ff047221 */ /* 0x001fe20000010000 */
        /* <DEDUP_REMOVED lines=133> */
[----:B--234-:R-:W-:Y:S01]  /*5110*/  FSEL R232, R3, RZ, P5 ;  /* 0x000000ff03e87208 */ /* 0x01cfe20002800000 */
        /* <DEDUP_REMOVED lines=155> */
.L_x_35342:
[----:B------:R-:W2:Y:S01]  /*5ad0*/  S2R R233, SR_TID.X ;  /* 0x0000000000e97919 */ /* 0x000ea20000002100 */
[----:B------:R-:W-:Y:S01]  /*5ae0*/  ISETP.NE.AND P0, PT, RZ, UR5, PT ;  /* 0x00000005ff007c0c */ /* 0x000fe2000bf05270 */
[----:B-1----:R-:W-:Y:S01]  /*5af0*/  FADD.FTZ R3, R232, R3 ;  /* 0x00000003e8037221 */ /* 0x002fe20000010000 */
[----:B------:R-:W-:Y:S03]  /*5b00*/  BSSY.RECONVERGENT B0, `(.L_x_35310) ;  /* 0x0000193000007945 */ /* 0x000fe60003800200 */
[----:B------:R-:W-:Y:S01]  /*5b10*/  FFMA.FTZ R3, R3, R235, UR10 ;  /* 0x0000000a03037e23 */ /* 0x000fe200080100eb */
[----:B--2---:R-:W-:-:S13]  /*5b20*/  LOP3.LUT P1, RZ, R233, 0x1f, RZ, 0xc0, !PT ;  /* 0x0000001fe9ff7812 */ /* 0x004fda000782c0ff */
        /* <DEDUP_REMOVED lines=12> */
[----:B0-----:R-:W0:Y:S01]  /*5bf0*/  LDC R232, c[0x0][0x388] ;  /* 0x0000e200ffe87b82 */ /* 0x001e220000000800 */
        /* <DEDUP_REMOVED lines=12> */
[----:B------:R0:W-:Y:S04]  /*5cc0*/  STL.64 [R1+0x10], R16 ;  /* 0x0000101001007387 */ /* 0x0001e80000100a00 */
[----:B0-----:R-:W4:Y:S01]  /*5cd0*/  LDL R17, [R1] ;  /* 0x0000000001117983 */ /* 0x001f220000100800 */
[--C-:B------:R-:W-:Y:S01]  /*5ce0*/  FADD.FTZ R232, R152, -R4.reuse ;  /* 0x8000000498e87221 */ /* 0x100fe20000010000 */
[----:B------:R-:W-:-:S03]  /*5cf0*/  FADD.FTZ R7, R153, -R4 ;  /* 0x8000000499077221 */ /* 0x000fc60000010000 */
[C---:B------:R-:W-:Y:S01]  /*5d00*/  FMUL.FTZ R232, R3.reuse, R232 ;  /* 0x000000e803e87220 */ /* 0x040fe20000410000 */
[----:B------:R-:W-:-:S04]  /*5d10*/  FMUL.FTZ R7, R3, R7 ;  /* 0x0000000703077220 */ /* 0x000fc80000410000 */
[----:B--2---:R-:W-:Y:S01]  /*5d20*/  FFMA.FTZ R7, R7, R233, R9 ;  /* 0x000000e907077223 */ /* 0x004fe20000010009 */
[----:B------:R-:W-:-:S04]  /*5d30*/  FADD.FTZ R233, R154, -R4 ;  /* 0x800000049ae97221 */ /* 0x000fc80000010000 */
[----:B------:R-:W-:-:S04]  /*5d40*/  FMUL.FTZ R233, R3, R233 ;  /* 0x000000e903e97220 */ /* 0x000fc80000410000 */
[----:B---3--:R-:W-:Y:S01]  /*5d50*/  FFMA.FTZ R233, R233, R235, R10 ;  /* 0x000000ebe9e97223 */ /* 0x008fe2000001000a */
[----:B------:R-:W-:-:S04]  /*5d60*/  FADD.FTZ R235, R159, -R4 ;  /* 0x800000049feb7221 */ /* 0x000fc80000010000 */
[----:B------:R-:W-:-:S04]  /*5d70*/  FMUL.FTZ R235, R3, R235 ;  /* 0x000000eb03eb7220 */ /* 0x000fc80000410000 */
[----:B------:R-:W-:Y:S01]  /*5d80*/  FFMA.FTZ R235, R235, R251, R15 ;  /* 0x000000fbebeb7223 */ /* 0x000fe2000001000f */
[----:B----4-:R-:W-:Y:S02]  /*5d90*/  FFMA.FTZ R232, R232, R17, R8 ;  /* 0x00000011e8e87223 */ /* 0x010fe40000010008 */
[----:B------:R-:W0:Y:S03]  /*5da0*/  LDC.64 R16, c[0x0][0x428] ;  /* 0x00010a00ff107b82 */ /* 0x000e260000000a00 */
[----:B------:R-:W-:Y:S01]  /*5db0*/  F2FP.BF16.F32.PACK_AB R232, R7, R232 ;  /* 0x000000e807e8723e */ /* 0x000fe200000010ff */
[----:B------:R-:W-:-:S04]  /*5dc0*/  FADD.FTZ R7, R155, -R4 ;  /* 0x800000049b077221 */ /* 0x000fc80000010000 */
[----:B------:R-:W-:-:S04]  /*5dd0*/  FMUL.FTZ R7, R3, R7 ;  /* 0x0000000703077220 */ /* 0x000fc80000410000 */
[----:B------:R-:W-:Y:S01]  /*5de0*/  FFMA.FTZ R7, R7, R234, R11 ;  /* 0x000000ea07077223 */ /* 0x000fe2000001000b */
[----:B------:R-:W-:-:S04]  /*5df0*/  FADD.FTZ R234, R156, -R4 ;  /* 0x800000049cea7221 */ /* 0x000fc80000010000 */
[----:B------:R-:W-:Y:S01]  /*5e00*/  F2FP.BF16.F32.PACK_AB R233, R7, R233 ;  /* 0x000000e907e9723e */ /* 0x000fe200000010ff */
[----:B------:R-:W-:Y:S01]  /*5e10*/  FADD.FTZ R7, R157, -R4 ;  /* 0x800000049d077221 */ /* 0x000fe20000010000 */
[----:B------:R-:W-:-:S03]  /*5e20*/  FMUL.FTZ R234, R3, R234 ;  /* 0x000000ea03ea7220 */ /* 0x000fc60000410000 */
[----:B------:R-:W-:Y:S01]  /*5e30*/  FMUL.FTZ R7, R3, R7 ;  /* 0x0000000703077220 */ /* 0x000fe20000410000 */
[----:B------:R-:W-:Y:S01]  /*5e40*/  FFMA.FTZ R234, R234, R248, R12 ;  /* 0x000000f8eaea7223 */ /* 0x000fe2000001000c */
[----:B0-----:R-:W-:-:S04]  /*5e50*/  IMAD.WIDE.U32 R16, R5, 0x10, R16 ;  /* 0x0000001005107825 */ /* 0x001fc800078e0010 */
[----:B------:R-:W-:-:S05]  /*5e60*/  FFMA.FTZ R7, R7, R249, R13 ;  /* 0x000000f907077223 */ /* 0x000fca000001000d */
[----:B------:R-:W-:Y:S01]  /*5e70*/  F2FP.BF16.F32.PACK_AB R234, R7, R234 ;  /* 0x000000ea07ea723e */ /* 0x000fe200000010ff */
[----:B------:R-:W-:-:S04]  /*5e80*/  FADD.FTZ R7, R158, -R4 ;  /* 0x800000049e077221 */ /* 0x000fc80000010000 */
[----:B------:R-:W-:-:S04]  /*5e90*/  FMUL.FTZ R7, R3, R7 ;  /* 0x0000000703077220 */ /* 0x000fc80000410000 */
[----:B------:R-:W-:-:S05]  /*5ea0*/  FFMA.FTZ R7, R7, R250, R14 ;  /* 0x000000fa07077223 */ /* 0x000fca000001000e */
[----:B------:R-:W-:-:S05]  /*5eb0*/  F2FP.BF16.F32.PACK_AB R235, R235, R7 ;  /* 0x00000007ebeb723e */ /* 0x000fca00000010ff */
[----:B------:R0:W-:Y:S04]  /*5ec0*/  STG.E.128 desc[UR6][R16.64], R232 ;  /* 0x000000e810007986 */ /* 0x0001e8000c101d06 */
[----:B0-----:R0:W5:Y:S01]  /*5ed0*/  LDL.LU.64 R16, [R1+0x10] ;  /* 0x0000100001107983 */ /* 0x0011620000300a00 */
[----:B------:R-:W-:-:S07]  /*5ee0*/  IADD3 R5, PT, PT, R5, 0x20, RZ ;  /* 0x0000002005057810 */ /* 0x000fce0007ffe0ff */
.L_x_35313:
[----:B------:R-:W-:Y:S05]  /*5ef0*/  BSYNC.RECONVERGENT B1 ;  /* 0x0000000000017941 */ /* 0x000fea0003800200 */
.L_x_35312:
[----:B------:R-:W-:Y:S01]  /*5f00*/  LOP3.LUT P0, RZ, R2, 0x800, RZ, 0xc0, !PT ;  /* 0x0000080002ff7812 */ /* 0x000fe2000780c0ff */
[----:B------:R-:W-:-:S12]  /*5f10*/  BSSY.RECONVERGENT B1, `(.L_x_35314) ;  /* 0x0000024000017945 */ /* 0x000fd80003800200 */
[----:B------:R-:W-:Y:S05]  /*5f20*/  @!P0 BRA `(.L_x_35315) ;  /* 0x0000000000888947 */ /* 0x000fea0003800000 */
[--C-:B------:R-:W-:Y:S01]  /*5f30*/  FADD.FTZ R232, R160, -R4.reuse ;  /* 0x80000004a0e87221 */ /* 0x100fe20000010000 */
[--C-:B------:R-:W-:Y:S01]  /*5f40*/  FADD.FTZ R7, R161, -R4.reuse ;  /* 0x80000004a1077221 */ /* 0x100fe20000010000 */
[--C-:B------:R-:W-:Y:S01]  /*5f50*/  FADD.FTZ R233, R162, -R4.reuse ;  /* 0x80000004a2e97221 */ /* 0x100fe20000010000 */
[----:B------:R-:W-:Y:S01]  /*5f60*/  FADD.FTZ R234, R164, -R4 ;  /* 0x80000004a4ea7221 */ /* 0x000fe20000010000 */
[C---:B------:R-:W-:Y:S01]  /*5f70*/  FMUL.FTZ R232, R3.reuse, R232 ;  /* 0x000000e803e87220 */ /* 0x040fe20000410000 */
[C---:B------:R-:W-:Y:S01]  /*5f80*/  FMUL.FTZ R7, R3.reuse, R7 ;  /* 0x0000000703077220 */ /* 0x040fe20000410000 */
[----:B------:R-:W-:Y:S01]  /*5f90*/  FMUL.FTZ R233, R3, R233 ;  /* 0x000000e903e97220 */ /* 0x000fe20000410000 */
[----:B------:R1:W-:Y:S01]  /*5fa0*/  STL.64 [R1+0x10], R8 ;  /* 0x0000100801007387 */ /* 0x0003e20000100a00 */
[----:B-----5:R-:W-:Y:S01]  /*5fb0*/  FFMA.FTZ R232, R232, R244, R16 ;  /* 0x000000f4e8e87223 */ /* 0x020fe20000010010 */
[----:B------:R-:W-:Y:S01]  /*5fc0*/  FFMA.FTZ R7, R7, R245, R17 ;  /* 0x000000f507077223 */ /* 0x000fe20000010011 */
[----:B------:R-:W-:Y:S01]  /*5fd0*/  FFMA.FTZ R233, R233, R246, R18 ;  /* 0x000000f6e9e97223 */ /* 0x000fe20000010012 */
[----:B------:R-:W-:Y:S01]  /*5fe0*/  FMUL.FTZ R234, R3, R234 ;  /* 0x000000ea03ea7220 */ /* 0x000fe20000410000 */
[----:B------:R-:W-:-:S02]  /*5ff0*/  FADD.FTZ R235, R167, -R4 ;  /* 0x80000004a7eb7221 */ /* 0x000fc40000010000 */
[----:B------:R-:W-:Y:S01]  /*6000*/  F2FP.BF16.F32.PACK_AB R232, R7, R232 ;  /* 0x000000e807e8723e */ /* 0x000fe200000010ff */
[----:B------:R-:W-:Y:S01]  /*6010*/  FADD.FTZ R7, R163, -R4 ;  /* 0x80000004a3077221 */ /* 0x000fe20000010000 */
[----:B------:R-:W-:Y:S01]  /*6020*/  FFMA.FTZ R234, R234, R240, R20 ;  /* 0x000000f0eaea7223 */ /* 0x000fe20000010014 */
[C---:B------:R-:W-:Y:S02]  /*6030*/  FMUL.FTZ R235, R3.reuse, R235 ;  /* 0x000000eb03eb7220 */ /* 0x040fe40000410000 */
[----:B------:R-:W-:Y:S01]  /*6040*/  FMUL.FTZ R7, R3, R7 ;  /* 0x0000000703077220 */ /* 0x000fe20000410000 */
[----:B-1----:R-:W1:Y:S01]  /*6050*/  LDC.64 R8, c[0x0][0x428] ;  /* 0x00010a00ff087b82 */ /* 0x002e620000000a00 */
[----:B------:R-:W-:Y:S02]  /*6060*/  FFMA.FTZ R235, R235, R243, R23 ;  /* 0x000000f3ebeb7223 */ /* 0x000fe40000010017 */
[----:B------:R-:W-:-:S05]  /*6070*/  FFMA.FTZ R7, R7, R247, R19 ;  /* 0x000000f707077223 */ /* 0x000fca0000010013 */
[----:B------:R-:W-:Y:S01]  /*6080*/  F2FP.BF16.F32.PACK_AB R233, R7, R233 ;  /* 0x000000e907e9723e */ /* 0x000fe200000010ff */
[----:B------:R-:W-:-:S04]  /*6090*/  FADD.FTZ R7, R165, -R4 ;  /* 0x80000004a5077221 */ /* 0x000fc80000010000 */
[----:B------:R-:W-:-:S04]  /*60a0*/  FMUL.FTZ R7, R3, R7 ;  /* 0x0000000703077220 */ /* 0x000fc80000410000 */
[----:B------:R-:W-:-:S05]  /*60b0*/  FFMA.FTZ R7, R7, R241, R21 ;  /* 0x000000f107077223 */ /* 0x000fca0000010015 */
[----:B------:R-:W-:Y:S01]  /*60c0*/  F2FP.BF16.F32.PACK_AB R234, R7, R234 ;  /* 0x000000ea07ea723e */ /* 0x000fe200000010ff */
[----:B------:R-:W-:Y:S01]  /*60d0*/  FADD.FTZ R7, R166, -R4 ;  /* 0x80000004a6077221 */ /* 0x000fe20000010000 */
[----:B-1----:R-:W-:-:S04]  /*60e0*/  IMAD.WIDE.U32 R8, R5, 0x10, R8 ;  /* 0x0000001005087825 */ /* 0x002fc800078e0008 */
[----:B------:R-:W-:-:S04]  /*60f0*/  FMUL.FTZ R7, R3, R7 ;  /* 0x0000000703077220 */ /* 0x000fc80000410000 */
[----:B------:R-:W-:-:S05]  /*6100*/  FFMA.FTZ R7, R7, R242, R22 ;  /* 0x000000f207077223 */ /* 0x000fca0000010016 */
[----:B------:R-:W-:-:S05]  /*6110*/  F2FP.BF16.F32.PACK_AB R235, R235, R7 ;  /* 0x00000007ebeb723e */ /* 0x000fca00000010ff */
[----:B------:R1:W-:Y:S04]  /*6120*/  STG.E.128 desc[UR6][R8.64], R232 ;  /* 0x000000e808007986 */ /* 0x0003e8000c101d06 */
[----:B-1----:R1:W5:Y:S01]  /*6130*/  LDL.LU.64 R8, [R1+0x10] ;  /* 0x0000100001087983 */ /* 0x0023620000300a00 */
[----:B------:R-:W-:-:S07]  /*6140*/  IADD3 R5, PT, PT, R5, 0x20, RZ ;  /* 0x0000002005057810 */ /* 0x000fce0007ffe0ff */
.L_x_35315:
[----:B------:R-:W-:Y:S05]  /*6150*/  BSYNC.RECONVERGENT B1 ;  /* 0x0000000000017941 */ /* 0x000fea0003800200 */
.L_x_35314:
        /* <DEDUP_REMOVED lines=10> */
[----:B-----5:R2:W-:Y:S01]  /*6200*/  STL.64 [R1+0x10], R8 ;  /* 0x0000100801007387 */ /* 0x0205e20000100a00 */
[----:B------:R-:W-:Y:S01]  /*6210*/  FFMA.FTZ R232, R232, R236, R28 ;  /* 0x000000ece8e87223 */ /* 0x000fe2000001001c */
        /* <DEDUP_REMOVED lines=9> */
[----:B--2---:R-:W2:Y:S01]  /*62b0*/  LDC.64 R8, c[0x0][0x428] ;  /* 0x00010a00ff087b82 */ /* 0x004ea20000000a00 */
        /* <DEDUP_REMOVED lines=8> */
[----:B--2---:R-:W-:-:S04]  /*6340*/  IMAD.WIDE.U32 R8, R5, 0x10, R8 ;  /* 0x0000001005087825 */ /* 0x004fc800078e0008 */
[----:B------:R-:W-:-:S04]  /*6350*/  FMUL.FTZ R7, R3, R7 ;  /* 0x0000000703077220 */ /* 0x000fc80000410000 */
[----:B------:R-:W-:-:S05]  /*6360*/  FFMA.FTZ R7, R7, R26, R34 ;  /* 0x0000001a07077223 */ /* 0x000fca0000010022 */
[----:B------:R-:W-:-:S05]  /*6370*/  F2FP.BF16.F32.PACK_AB R235, R235, R7 ;  /* 0x00000007ebeb723e */ /* 0x000fca00000010ff */
[----:B------:R2:W-:Y:S04]  /*6380*/  STG.E.128 desc[UR6][R8.64], R232 ;  /* 0x000000e808007986 */ /* 0x0005e8000c101d06 */
[----:B--2---:R2:W5:Y:S01]  /*6390*/  LDL.LU.64 R8, [R1+0x10] ;  /* 0x0000100001087983 */ /* 0x0045620000300a00 */
[----:B------:R-:W-:-:S07]  /*63a0*/  IADD3 R5, PT, PT, R5, 0x20, RZ ;  /* 0x0000002005057810 */ /* 0x000fce0007ffe0ff */
.L_x_35317:
[----:B------:R-:W-:Y:S05]  /*63b0*/  BSYNC.RECONVERGENT B1 ;  /* 0x0000000000017941 */ /* 0x000fea0003800200 */
.L_x_35316:
        /* <DEDUP_REMOVED lines=21> */
[----:B---3--:R-:W3:Y:S01]  /*6510*/  LDC.64 R8, c[0x0][0x428] ;  /* 0x00010a00ff087b82 */ /* 0x008ee20000000a00 */
        /* <DEDUP_REMOVED lines=8> */
[----:B---3--:R-:W-:-:S04]  /*65a0*/  IMAD.WIDE.U32 R8, R5, 0x10, R8 ;  /* 0x0000001005087825 */ /* 0x008fc800078e0008 */
[----:B------:R-:W-:-:S04]  /*65b0*/  FMUL.FTZ R7, R3, R7 ;  /* 0x0000000703077220 */ /* 0x000fc80000410000 */
[----:B------:R-:W-:-:S05]  /*65c0*/  FFMA.FTZ R7, R7, R42, R50 ;  /* 0x0000002a07077223 */ /* 0x000fca0000010032 */
[----:B------:R-:W-:-:S05]  /*65d0*/  F2FP.BF16.F32.PACK_AB R235, R235, R7 ;  /* 0x00000007ebeb723e */ /* 0x000fca00000010ff */
[----:B------:R3:W-:Y:S04]  /*65e0*/  STG.E.128 desc[UR6][R8.64], R232 ;  /* 0x000000e808007986 */ /* 0x0007e8000c101d06 */
[----:B---3--:R3:W5:Y:S01]  /*65f0*/  LDL.LU.64 R8, [R1+0x10] ;  /* 0x0000100001087983 */ /* 0x0087620000300a00 */
[----:B------:R-:W-:-:S07]  /*6600*/  IADD3 R5, PT, PT, R5, 0x20, RZ ;  /* 0x0000002005057810 */ /* 0x000fce0007ffe0ff */
.L_x_35319:
[----:B------:R-:W-:Y:S05]  /*6610*/  BSYNC.RECONVERGENT B1 ;  /* 0x0000000000017941 */ /* 0x000fea0003800200 */
.L_x_35318:
        /* <DEDUP_REMOVED lines=21> */
[----:B----4-:R-:W4:Y:S01]  /*6770*/  LDC.64 R8, c[0x0][0x428] ;  /* 0x00010a00ff087b82 */ /* 0x010f220000000a00 */
        /* <DEDUP_REMOVED lines=8> */
[----:B----4-:R-:W-:-:S04]  /*6800*/  IMAD.WIDE.U32 R8, R5, 0x10, R8 ;  /* 0x0000001005087825 */ /* 0x010fc800078e0008 */
[----:B------:R-:W-:-:S04]  /*6810*/  FMUL.FTZ R7, R3, R7 ;  /* 0x0000000703077220 */ /* 0x000fc80000410000 */
[----:B------:R-:W-:-:S05]  /*6820*/  FFMA.FTZ R7, R7, R58, R66 ;  /* 0x0000003a07077223 */ /* 0x000fca0000010042 */
[----:B------:R-:W-:-:S05]  /*6830*/  F2FP.BF16.F32.PACK_AB R235, R235, R7 ;  /* 0x00000007ebeb723e */ /* 0x000fca00000010ff */
[----:B------:R4:W-:Y:S04]  /*6840*/  STG.E.128 desc[UR6][R8.64], R232 ;  /* 0x000000e808007986 */ /* 0x0009e8000c101d06 */
[----:B----4-:R4:W5:Y:S01]  /*6850*/  LDL.LU.64 R8, [R1+0x10] ;  /* 0x0000100001087983 */ /* 0x0109620000300a00 */
[----:B------:R-:W-:-:S07]  /*6860*/  IADD3 R5, PT, PT, R5, 0x20, RZ ;  /* 0x0000002005057810 */ /* 0x000fce0007ffe0ff */
.L_x_35321:
[----:B------:R-:W-:Y:S05]  /*6870*/  BSYNC.RECONVERGENT B1 ;  /* 0x0000000000017941 */ /* 0x000fea0003800200 */
.L_x_35320:
        /* <DEDUP_REMOVED lines=21> */
[----:B0-----:R-:W0:Y:S01]  /*69d0*/  LDC.64 R8, c[0x0][0x428] ;  /* 0x00010a00ff087b82 */ /* 0x001e220000000a00 */
        /* <DEDUP_REMOVED lines=8> */
[----:B0-----:R-:W-:-:S04]  /*6a60*/  IMAD.WIDE.U32 R8, R5, 0x10, R8 ;  /* 0x0000001005087825 */ /* 0x001fc800078e0008 */
[----:B------:R-:W-:-:S04]  /*6a70*/  FMUL.FTZ R7, R3, R7 ;  /* 0x0000000703077220 */ /* 0x000fc80000410000 */
[----:B------:R-:W-:-:S05]  /*6a80*/  FFMA.FTZ R7, R7, R74, R82 ;  /* 0x0000004a07077223 */ /* 0x000fca0000010052 */
[----:B------:R-:W-:-:S05]  /*6a90*/  F2FP.BF16.F32.PACK_AB R235, R235, R7 ;  /* 0x00000007ebeb723e */ /* 0x000fca00000010ff */
[----:B------:R0:W-:Y:S04]  /*6aa0*/  STG.E.128 desc[UR6][R8.64], R232 ;  /* 0x000000e808007986 */ /* 0x0001e8000c101d06 */
[----:B0-----:R0:W5:Y:S01]  /*6ab0*/  LDL.LU.64 R8, [R1+0x10] ;  /* 0x0000100001087983 */ /* 0x0011620000300a00 */
[----:B------:R-:W-:-:S07]  /*6ac0*/  IADD3 R5, PT, PT, R5, 0x20, RZ ;  /* 0x0000002005057810 */ /* 0x000fce0007ffe0ff */
.L_x_35323:
[----:B------:R-:W-:Y:S05]  /*6ad0*/  BSYNC.RECONVERGENT B1 ;  /* 0x0000000000017941 */ /* 0x000fea0003800200 */
.L_x_35322:
        /* <DEDUP_REMOVED lines=37> */
.L_x_35325:
[----:B------:R-:W-:Y:S05]  /*6d30*/  BSYNC.RECONVERGENT B1 ;  /* 0x0000000000017941 */ /* 0x000fea0003800200 */
.L_x_35324:
        /* <DEDUP_REMOVED lines=37> */
.L_x_35327:
[----:B------:R-:W-:Y:S05]  /*6f90*/  BSYNC.RECONVERGENT B1 ;  /* 0x0000000000017941 */ /* 0x000fea0003800200 */
.L_x_35326:
        /* <DEDUP_REMOVED lines=37> */
.L_x_35329:
[----:B------:R-:W-:Y:S05]  /*71f0*/  BSYNC.RECONVERGENT B1 ;  /* 0x0000000000017941 */ /* 0x000fea0003800200 */
.L_x_35328:
[----:B------:R-:W-:-:S13]  /*7200*/  LOP3.LUT P0, RZ, R2, 0x10, RZ, 0xc0, !PT ;  /* 0x0000001002ff7812 */ /* 0x000fda000780c0ff */
[----:B------:R-:W-:Y:S05]  /*7210*/  @!P0 BRA `(.L_x_35311) ;  /* 0x0000000000848947 */ /* 0x000fea0003800000 */
[--C-:B------:R-:W-:Y:S01]  /*7220*/  FADD.FTZ R232, R224, -R4.reuse ;  /* 0x80000004e0e87221 */ /* 0x100fe20000010000 */
[--C-:B------:R-:W-:Y:S01]  /*7230*/  FADD.FTZ R7, R225, -R4.reuse ;  /* 0x80000004e1077221 */ /* 0x100fe20000010000 */
[--C-:B------:R-:W-:Y:S01]  /*7240*/  FADD.FTZ R233, R226, -R4.reuse ;  /* 0x80000004e2e97221 */ /* 0x100fe20000010000 */
[----:B-----5:R0:W-:Y:S01]  /*7250*/  STL.64 [R1+0x10], R8 ;  /* 0x0000100801007387 */ /* 0x0201e20000100a00 */
[C---:B------:R-:W-:Y:S01]  /*7260*/  FMUL.FTZ R232, R3.reuse, R232 ;  /* 0x000000e803e87220 */ /* 0x040fe20000410000 */
[C---:B------:R-:W-:Y:S01]  /*7270*/  FMUL.FTZ R7, R3.reuse, R7 ;  /* 0x0000000703077220 */ /* 0x040fe20000410000 */
[----:B------:R-:W-:Y:S01]  /*7280*/  FMUL.FTZ R233, R3, R233 ;  /* 0x000000e903e97220 */ /* 0x000fe20000410000 */
[----:B------:R-:W-:Y:S01]  /*7290*/  FADD.FTZ R234, R228, -R4 ;  /* 0x80000004e4ea7221 */ /* 0x000fe20000010000 */
[----:B------:R-:W-:Y:S01]  /*72a0*/  FFMA.FTZ R232, R232, R132, R140 ;  /* 0x00000084e8e87223 */ /* 0x000fe2000001008c */
[----:B------:R-:W-:Y:S01]  /*72b0*/  FFMA.FTZ R7, R7, R133, R141 ;  /* 0x0000008507077223 */ /* 0x000fe2000001008d */
[----:B------:R-:W-:Y:S01]  /*72c0*/  FFMA.FTZ R233, R233, R134, R142 ;  /* 0x00000086e9e97223 */ /* 0x000fe2000001008e */
[----:B------:R-:W-:-:S03]  /*72d0*/  FMUL.FTZ R234, R3, R234 ;  /* 0x000000ea03ea7220 */ /* 0x000fc60000410000 */
[----:B------:R-:W-:Y:S01]  /*72e0*/  F2FP.BF16.F32.PACK_AB R232, R7, R232 ;  /* 0x000000e807e8723e */ /* 0x000fe200000010ff */
[----:B------:R-:W-:Y:S01]  /*72f0*/  FADD.FTZ R7, R227, -R4 ;  /* 0x80000004e3077221 */ /* 0x000fe20000010000 */
[----:B0-----:R-:W0:Y:S01]  /*7300*/  LDC.64 R8, c[0x0][0x428] ;  /* 0x00010a00ff087b82 */ /* 0x001e220000000a00 */
        /* <DEDUP_REMOVED lines=11> */
[----:B------:R-:W-:Y:S01]  /*73c0*/  FMUL.FTZ R3, R3, R4 ;  /* 0x0000000403037220 */ /* 0x000fe20000410000 */
[----:B0-----:R-:W-:Y:S02]  /*73d0*/  IMAD.WIDE.U32 R4, R5, 0x10, R8 ;  /* 0x0000001005047825 */ /* 0x001fe400078e0008 */
[----:B------:R0:W5:Y:S02]  /*73e0*/  LDL.LU.64 R8, [R1+0x10] ;  /* 0x0000100001087983 */ /* 0x0001640000300a00 */
[----:B------:R-:W-:Y:S01]  /*73f0*/  FFMA.FTZ R7, R7, R139, R147 ;  /* 0x0000008b07077223 */ /* 0x000fe20000010093 */
[----:B------:R-:W-:-:S05]  /*7400*/  FFMA.FTZ R3, R3, R138, R146 ;  /* 0x0000008a03037223 */ /* 0x000fca0000010092 */
[----:B------:R-:W-:-:S05]  /*7410*/  F2FP.BF16.F32.PACK_AB R235, R7, R3 ;  /* 0x0000000307eb723e */ /* 0x000fca00000010ff */
[----:B------:R0:W-:Y:S02]  /*7420*/  STG.E.128 desc[UR6][R4.64], R232 ;  /* 0x000000e804007986 */ /* 0x0001e4000c101d06 */
.L_x_35311:
[----:B------:R-:W-:Y:S05]  /*7430*/  BSYNC.RECONVERGENT B0 ;  /* 0x0000000000007941 */ /* 0x000fea0003800200 */
.L_x_35310:
[----:B0-----:R-:W0:Y:S02]  /*7440*/  LDC.64 R4, c[0x0][0x380] ;  /* 0x0000e000ff047b82 */ /* 0x001e240000000a00 */
[----:B0-----:R-:W-:-:S04]  /*7450*/  LEA R6, R4, R6, 0x2 ;  /* 0x0000000604067211 */ /* 0x001fc800078e10ff */
[----:B------:R-:W-:-:S13]  /*7460*/  ISETP.GE.AND P0, PT, R6, R5, PT ;  /* 0x000000050600720c */ /* 0x000fda0003f06270 */
[----:B------:R-:W-:Y:S05]  /*7470*/  @!P0 BRA `(.L_x_35330) ;  /* 0xffffff9800948947 */ /* 0x000fea000383ffff */
[----:B------:R-:W-:Y:S05]  /*7480*/  EXIT ;  /* 0x000000000000794d */ /* 0x000fea0003800000 */
.L_x_35309:
[----:B------:R-:W-:Y:S01]  /*7490*/  HFMA2 R5, -RZ, RZ, 0, 5.9604644775390625e-08 ;  /* 0x00000001ff057431 */ /* 0x000fe200000001ff */
[----:B------:R-:W-:Y:S01]  /*74a0*/  BSSY B0, `(.L_x_35331) ;  /* 0x0000007000007945 */ /* 0x000fe20003800000 */
[----:B-1234-:R-:W-:Y:S02]  /*74b0*/  MOV R233, R7 ;  /* 0x0000000700e97202 */ /* 0x01efe40000000f00 */
[----:B------:R-:W-:Y:S02]  /*74c0*/  MOV R4, 0x1f ;  /* 0x0000001f00047802 */ /* 0x000fe40000000f00 */
[----:B------:R-:W-:-:S07]  /*74d0*/  MOV R3, 0xffffffff ;  /* 0xffffffff00037802 */ /* 0x000fce0000000f00 */
[----:B-----5:R-:W-:Y:S05]  /*74e0*/  WARPSYNC.COLLECTIVE R3, `(.L_x_35332) ;  /* 0x0000000003087348 */ /* 0x020fea0003c00000 */
[----:B------:R0:W1:Y:S02]  /*74f0*/  SHFL.BFLY P6, R3, R233, R5, R4 ;  /* 0x0c000005e9037389 */ /* 0x00006400000c0004 */
[----:B01---5:R-:W-:Y:S05]  /*7500*/  ENDCOLLECTIVE ;  /* 0x000000000000791b */ /* 0x023fea0003800000 */
.L_x_35332:
[----:B------:R-:W-:Y:S05]  /*7510*/  BSYNC B0 ;  /* 0x0000000000007941 */ /* 0x000fea0003800000 */
.L_x_35331:
        /* <DEDUP_REMOVED lines=9> */
.L_x_35333:
[----:B------:R-:W-:Y:S02]  /*75b0*/  HFMA2 R5, -RZ, RZ, 0, 2.384185791015625e-07 ;  /* 0x00000004ff057431 */ /* 0x000fe400000001ff */
[----:B------:R-:W-:Y:S01]  /*75c0*/  FADD.FTZ R7, R7, R3 ;  /* 0x0000000307077221 */ /* 0x000fe20000010000 */
[----:B------:R-:W-:-:S04]  /*75d0*/  MOV R3, 0xffffffff ;  /* 0xffffffff00037802 */ /* 0x000fc80000000f00 */
[----:B------:R-:W-:-:S07]  /*75e0*/  MOV R233, R7 ;  /* 0x0000000700e97202 */ /* 0x000fce0000000f00 */
[----:B------:R-:W-:Y:S05]  /*75f0*/  WARPSYNC.COLLECTIVE R3, `(.L_x_35334) ;  /* 0x0000000003087348 */ /* 0x000fea0003c00000 */
[----:B------:R0:W1:Y:S02]  /*7600*/  SHFL.BFLY P6, R3, R233, R5, R4 ;  /* 0x0c000005e9037389 */ /* 0x00006400000c0004 */
[----:B01----:R-:W-:Y:S05]  /*7610*/  ENDCOLLECTIVE ;  /* 0x000000000000791b */ /* 0x003fea0003800000 */
.L_x_35334:
[----:B------:R-:W-:Y:S02]  /*7620*/  HFMA2 R5, -RZ, RZ, 0, 4.76837158203125e-07 ;  /* 0x00000008ff057431 */ /* 0x000fe400000001ff */
[----:B------:R-:W-:Y:S01]  /*7630*/  FADD.FTZ R7, R7, R3 ;  /* 0x0000000307077221 */ /* 0x000fe20000010000 */
[----:B------:R-:W-:-:S04]  /*7640*/  MOV R3, 0xffffffff ;  /* 0xffffffff00037802 */ /* 0x000fc80000000f00 */
[----:B------:R-:W-:-:S07]  /*7650*/  MOV R233, R7 ;  /* 0x0000000700e97202 */ /* 0x000fce0000000f00 */
[----:B------:R-:W-:Y:S05]  /*7660*/  WARPSYNC.COLLECTIVE R3, `(.L_x_35335) ;  /* 0x0000000003087348 */ /* 0x000fea0003c00000 */
[----:B------:R0:W1:Y:S02]  /*7670*/  SHFL.BFLY P6, R3, R233, R5, R4 ;  /* 0x0c000005e9037389 */ /* 0x00006400000c0004 */
[----:B01----:R-:W-:Y:S05]  /*7680*/  ENDCOLLECTIVE ;  /* 0x000000000000791b */ /* 0x003fea0003800000 */
.L_x_35335:
[----:B------:R-:W-:Y:S02]  /*7690*/  HFMA2 R5, -RZ, RZ, 0, 9.5367431640625e-07 ;  /* 0x00000010ff057431 */ /* 0x000fe400000001ff */
[----:B------:R-:W-:Y:S01]  /*76a0*/  FADD.FTZ R7, R7, R3 ;  /* 0x0000000307077221 */ /* 0x000fe20000010000 */
[----:B------:R-:W-:-:S04]  /*76b0*/  MOV R3, 0xffffffff ;  /* 0xffffffff00037802 */ /* 0x000fc80000000f00 */
[----:B------:R-:W-:-:S07]  /*76c0*/  MOV R233, R7 ;  /* 0x0000000700e97202 */ /* 0x000fce0000000f00 */
[----:B------:R-:W-:Y:S05]  /*76d0*/  WARPSYNC.COLLECTIVE R3, `(.L_x_35336) ;  /* 0x0000000003087348 */ /* 0x000fea0003c00000 */
[----:B------:R0:W1:Y:S02]  /*76e0*/  SHFL.BFLY P6, R3, R233, R5, R4 ;  /* 0x0c000005e9037389 */ /* 0x00006400000c0004 */
[----:B01----:R-:W-:Y:S05]  /*76f0*/  ENDCOLLECTIVE ;  /* 0x000000000000791b */ /* 0x003fea0003800000 */
.L_x_35336:
        /* <DEDUP_REMOVED lines=174> */
.L_x_35337:
[----:B------:R-:W-:Y:S02]  /*81e0*/  HFMA2 R5, -RZ, RZ, 0, 1.1920928955078125e-07 ;  /* 0x00000002ff057431 */ /* 0x000fe400000001ff */
[----:B------:R-:W-:Y:S01]  /*81f0*/  FADD.FTZ R232, R232, R3 ;  /* 0x00000003e8e87221 */ /* 0x000fe20000010000 */
[----:B------:R-:W-:-:S04]  /*8200*/  MOV R3, 0xffffffff ;  /* 0xffffffff00037802 */ /* 0x000fc80000000f00 */
[----:B------:R-:W-:-:S07]  /*8210*/  MOV R233, R232 ;  /* 0x000000e800e97202 */ /* 0x000fce0000000f00 */
[----:B------:R-:W-:Y:S05]  /*8220*/  WARPSYNC.COLLECTIVE R3, `(.L_x_35338) ;  /* 0x0000000003087348 */ /* 0x000fea0003c00000 */
[----:B------:R0:W1:Y:S02]  /*8230*/  SHFL.BFLY P6, R3, R233, R5, R4 ;  /* 0x0c000005e9037389 */ /* 0x00006400000c0004 */
[----:B01----:R-:W-:Y:S05]  /*8240*/  ENDCOLLECTIVE ;  /* 0x000000000000791b */ /* 0x003fea0003800000 */
.L_x_35338:
[----:B------:R-:W-:Y:S02]  /*8250*/  HFMA2 R5, -RZ, RZ, 0, 2.384185791015625e-07 ;  /* 0x00000004ff057431 */ /* 0x000fe400000001ff */
[----:B------:R-:W-:Y:S01]  /*8260*/  FADD.FTZ R232, R232, R3 ;  /* 0x00000003e8e87221 */ /* 0x000fe20000010000 */
[----:B------:R-:W-:-:S04]  /*8270*/  MOV R3, 0xffffffff ;  /* 0xffffffff00037802 */ /* 0x000fc80000000f00 */
[----:B------:R-:W-:-:S07]  /*8280*/  MOV R233, R232 ;  /* 0x000000e800e97202 */ /* 0x000fce0000000f00 */
[----:B------:R-:W-:Y:S05]  /*8290*/  WARPSYNC.COLLECTIVE R3, `(.L_x_35339) ;  /* 0x0000000003087348 */ /* 0x000fea0003c00000 */
[----:B------:R0:W1:Y:S02]  /*82a0*/  SHFL.BFLY P6, R3, R233, R5, R4 ;  /* 0x0c000005e9037389 */ /* 0x00006400000c0004 */
[----:B01----:R-:W-:Y:S05]  /*82b0*/  ENDCOLLECTIVE ;  /* 0x000000000000791b */ /* 0x003fea0003800000 */
.L_x_35339:
[----:B------:R-:W-:Y:S02]  /*82c0*/  HFMA2 R5, -RZ, RZ, 0, 4.76837158203125e-07 ;  /* 0x00000008ff057431 */ /* 0x000fe400000001ff */
[----:B------:R-:W-:Y:S01]  /*82d0*/  FADD.FTZ R232, R232, R3 ;  /* 0x00000003e8e87221 */ /* 0x000fe20000010000 */
[----:B------:R-:W-:-:S04]  /*82e0*/  MOV R3, 0xffffffff ;  /* 0xffffffff00037802 */ /* 0x000fc80000000f00 */
[----:B------:R-:W-:-:S07]  /*82f0*/  MOV R233, R232 ;  /* 0x000000e800e97202 */ /* 0x000fce0000000f00 */
[----:B------:R-:W-:Y:S05]  /*8300*/  WARPSYNC.COLLECTIVE R3, `(.L_x_35340) ;  /* 0x0000000003087348 */ /* 0x000fea0003c00000 */
[----:B------:R0:W1:Y:S02]  /*8310*/  SHFL.BFLY P6, R3, R233, R5, R4 ;  /* 0x0c000005e9037389 */ /* 0x00006400000c0004 */
[----:B01----:R-:W-:Y:S05]  /*8320*/  ENDCOLLECTIVE ;  /* 0x000000000000791b */ /* 0x003fea0003800000 */
.L_x_35340:
[----:B------:R-:W-:Y:S02]  /*8330*/  HFMA2 R5, -RZ, RZ, 0, 9.5367431640625e-07 ;  /* 0x00000010ff057431 */ /* 0x000fe400000001ff */
[----:B------:R-:W-:Y:S01]  /*8340*/  FADD.FTZ R232, R232, R3 ;  /* 0x00000003e8e87221 */ /* 0x000fe20000010000 */
[----:B------:R-:W-:-:S04]  /*8350*/  MOV R3, 0xffffffff ;  /* 0xffffffff00037802 */ /* 0x000fc80000000f00 */
[----:B------:R-:W-:-:S07]  /*8360*/  MOV R233, R232 ;  /* 0x000000e800e97202 */ /* 0x000fce0000000f00 */
[----:B------:R-:W-:Y:S05]  /*8370*/  WARPSYNC.COLLECTIVE R3, `(.L_x_35341) ;  /* 0x0000000003087348 */ /* 0x000fea0003c00000 */
[----:B------:R0:W1:Y:S02]  /*8380*/  SHFL.BFLY P6, R3, R233, R5, R4 ;  /* 0x0c000005e9037389 */ /* 0x00006400000c0004 */
[----:B01----:R-:W-:Y:S05]  /*8390*/  ENDCOLLECTIVE ;  /* 0x000000000000791b */ /* 0x003fea0003800000 */
.L_x_35341:
[----:B------:R-:W-:Y:S05]  /*83a0*/  BRA `(.L_x_35342) ;  /* 0xffffffd400c87947 */ /* 0x000fea000383ffff */
.L_x_35343:
        /* <DEDUP_REMOVED lines=13> */
.L_x_88482:


//--------------------- .text._ZN10layer_norm13ln_fwd_kernelINS_13Kernel_traitsIf13__nv_bfloat16fS2_fjLj2560ELj1ELj4ELj1ELj16ENS_18Kernel_traits_baseILj2560EfS2_fS2_fjLj128EEEEELb0ELb0ELb1ELb1EEEvNS_9FwdParamsE --------------------------
	.section	.text._ZN10layer_norm13ln_fwd_kernelINS_13Kernel_traitsIf13__nv_bfloat16fS2_fjLj2560ELj1ELj4ELj1ELj16ENS_18Kernel_traits_baseILj2560EfS2_fS2_fjLj128EEEEELb0ELb0ELb1ELb1EEEvNS_9FwdParamsE,"ax",@progbits
	.align	128
        .global         _ZN10layer_norm13ln_fwd_kernelINS_13Kernel_traitsIf13__nv_bfloat16fS2_fjLj2560ELj1ELj4ELj1ELj16ENS_18Kernel_traits_baseILj2560EfS2_fS2_fjLj128EEEEELb0ELb0ELb1ELb1EEEvNS_9FwdParamsE
        .type           _ZN10layer_norm13ln_fwd_kernelINS_13Kernel_traitsIf13__nv_bfloat16fS2_fjLj2560ELj1ELj4ELj1ELj16ENS_18Kernel_traits_baseILj2560EfS2_fS2_fjLj128EEEEELb0ELb0ELb1ELb1EEEvNS_9FwdParamsE,@function
        .size           _ZN10layer_norm13ln_fwd_kernelINS_13Kernel_traitsIf13__nv_bfloat16fS2_fjLj2560ELj1ELj4ELj1ELj16ENS_18Kernel_traits_baseILj2560EfS2_fS2_fjLj128EEEEELb0ELb0ELb1ELb1EEEvNS_9FwdParamsE,(.L_x_88483 - _ZN10layer_norm13ln_fwd_kernelINS_13Kernel_traitsIf13__nv_bfloat16fS2_fjLj2560ELj1ELj4ELj1ELj16ENS_18Kernel_traits_baseILj2560EfS2_fS2_fjLj128EEEEELb0ELb0ELb1ELb1EEEvNS_9FwdParamsE)
        .other          _ZN10layer_norm13ln_fwd_kernelINS_13Kernel_traitsIf13__nv_bfloat16fS2_fjLj2560ELj1ELj4ELj1ELj16ENS_18Kernel_traits_baseILj2560EfS2_fS2_fjLj128EEEEELb0ELb0ELb1ELb1EEEvNS_9FwdParamsE,@"STO_CUDA_ENTRY STV_DEFAULT"
_ZN10layer_norm13ln_fwd_kernelINS_13Kernel_traitsIf13__nv_bfloat16fS2_fjLj2560ELj1ELj4ELj1ELj16ENS_18Kernel_traits_baseILj2560EfS2_fS2_fjLj128EEEEELb0ELb0ELb1ELb1EEEvNS_9FwdParamsE:
.text._ZN10layer_norm13ln_fwd_kernelINS_13Kernel_traitsIf13__nv_bfloat16fS2_fjLj2560ELj1ELj4ELj1ELj16ENS_18Kernel_traits_baseILj2560EfS2_fS2_fjLj128EEEEELb0ELb0ELb1ELb1EEEvNS_9FwdParamsE:
        /* <DEDUP_REMOVED lines=57> */
.L_x_35344:
        /* <DEDUP_REMOVED lines=61> */
[----:B0-----:R-:W-:-:S07]  /*0760*/  CS2R R88, SRZ ;  /* 0x0000000000587805 */ /* 0x001fce000001ff00 */
.L_x_35345:
[----:B------:R-:W1:Y:S01]  /*0770*/  LDCU UR4, c[0x0][0x384] ;  /* 0x00007080ff0477ac */ /* 0x000e620008000800 */
[----:B------:R-:W2:Y:S01]  /*0780*/  LDCU.U8 UR5, c[0x0][0x410] ;  /* 0x00008200ff0577ac */ /* 0x000ea20008000000 */
[----:B------:R-:W3:Y:S01]  /*0790*/  LDCU UR10, c[0x0][0x448] ;  /* 0x00008900ff0a77ac */ /* 0x000ee20008000800 */
[----:B------:R-:W4:Y:S01]  /*07a0*/  LDCU.64 UR8, c[0x0][0x3a0] ;  /* 0x00007400ff0877ac */ /* 0x000f220008000a00 */
[----:B-1----:R-:W-:-:S13]  /*07b0*/  ISETP.GE.AND P0, PT, R0, UR4, PT ;  /* 0x0000000400007c0c */ /* 0x002fda000bf06270 */
[----:B--234-:R-:W-:Y:S05]  /*07c0*/  @P0 EXIT ;  /* 0x000000000000094d */ /* 0x01cfea0003800000 */
.L_x_35387:
[----:B0-----:R-:W0:Y:S08]  /*07d0*/  LDC.64 R4, c[0x0][0x3f0] ;  /* 0x0000fc00ff047b82 */ /* 0x001e300000000a00 */
[----:B------:R-:W1:Y:S08]  /*07e0*/  LDC R178, c[0x0][0x388] ;  /* 0x0000e200ffb27b82 */ /* 0x000e700000000800 */
[----:B------:R-:W2:Y:S01]  /*07f0*/  LDC.64 R172, c[0x0][0x3f8] ;  /* 0x0000fe00ffac7b82 */ /* 0x000ea20000000a00 */
[----:B0-----:R-:W-:-:S05]  /*0800*/  IMAD.WIDE R4, R0, 0x4, R4 ;  /* 0x0000000400047825 */ /* 0x001fca00078e0204 */
[----:B------:R2:W3:Y:S02]  /*0810*/  LDG.E R3, desc[UR6][R4.64] ;  /* 0x0000000604037981 */ /* 0x0004e4000c1e1900 */
[----:B--2---:R-:W-:-:S05]  /*0820*/  IMAD.WIDE R4, R0, 0x4, R172 ;  /* 0x0000000400047825 */ /* 0x004fca00078e02ac */
[----:B-----5:R0:W5:Y:S01]  /*0830*/  LDG.E R252, desc[UR6][R4.64] ;  /* 0x0000000604fc7981 */ /* 0x020162000c1e1900 */
[----:B---3--:R-:W-:-:S13]  /*0840*/  ISETP.GE.AND P1, PT, R3, 0x1, PT ;  /* 0x000000010300780c */ /* 0x008fda0003f26270 */
[----:B------:R-:W-:Y:S01]  /*0850*/  @P1 IADD3 R2, PT, PT, R3, -0x1, RZ ;  /* 0xffffffff03021810 */ /* 0x000fe20007ffe0ff */
[----:B------:R-:W2:Y:S04]  /*0860*/  @P1 LDC.64 R6, c[0x0][0x390] ;  /* 0x0000e400ff061b82 */ /* 0x000ea80000000a00 */
[----:B-1----:R-:W-:-:S05]  /*0870*/  @P1 IMAD R2, R2, R178, RZ ;  /* 0x000000b202021224 */ /* 0x002fca00078e02ff */
[----:B------:R-:W-:-:S04]  /*0880*/  @P1 SHF.R.S32.HI R175, RZ, 0x1f, R2 ;  /* 0x0000001fffaf1819 */ /* 0x000fc80000011402 */
[----:B------:R-:W-:Y:S01]  /*0890*/  @P1 LEA.HI R175, R175, R2, RZ, 0x3 ;  /* 0x00000002afaf1211 */ /* 0x000fe200078f18ff */
[----:B------:R-:W-:-:S03]  /*08a0*/  HFMA2 R2, -RZ, RZ, 0, 0 ;  /* 0x00000000ff027431 */ /* 0x000fc600000001ff */
[----:B------:R-:W-:-:S05]  /*08b0*/  @P1 LEA.HI.SX32 R2, R175, R248, 0x1d ;  /* 0x000000f8af021211 */ /* 0x000fca00078feaff */
[----:B--2---:R-:W-:-:S05]  /*08c0*/  @P1 IMAD.WIDE.U32 R6, R2, 0x10, R6 ;  /* 0x0000001002061825 */ /* 0x004fca00078e0006 */
[----:B------:R-:W2:Y:S01]  /*08d0*/  @P1 LDG.E.128 R168, desc[UR6][R6.64] ;  /* 0x0000000606a81981 */ /* 0x000ea2000c1e1d00 */
        /* <DEDUP_REMOVED lines=14> */
[----:B------:R0:W3:Y:S01]  /*09c0*/  LDG.E.128 R244, desc[UR6][R172.64+0x10] ;  /* 0x00001006acf47981 */ /* 0x0000e2000c1e1d00 */
[----:B------:R-:W-:-:S13]  /*09d0*/  ISETP.GT.AND P2, PT, R3, RZ, PT ;  /* 0x000000ff0300720c */ /* 0x000fda0003f44270 */
[----:B------:R-:W2:Y:S01]  /*09e0*/  @P2 LDC R181, c[0x0][0x40c] ;  /* 0x00010300ffb52b82 */ /* 0x000ea20000000800 */
[----:B0-----:R-:W-:Y:S02]  /*09f0*/  @P2 SHF.L.U32 R173, R169, 0x10, RZ ;  /* 0x00000010a9ad2819 */ /* 0x001fe400000006ff */
[----:B------:R-:W-:Y:S02]  /*0a00*/  @P2 SHF.L.U32 R178, R177, 0x10, RZ ;  /* 0x00000010b1b22819 */ /* 0x000fe400000006ff */
[----:B------:R-:W-:Y:S02]  /*0a10*/  @P2 SHF.L.U32 R172, R175, 0x10, RZ ;  /* 0x00000010afac2819 */ /* 0x000fe400000006ff */
[----:B------:R-:W-:Y:S01]  /*0a20*/  @P2 SHF.L.U32 R177, R168, 0x10, RZ ;  /* 0x00000010a8b12819 */ /* 0x000fe200000006ff */
[----:B------:R-:W0:Y:S01]  /*0a30*/  @P2 LDC R179, c[0x0][0x40c] ;  /* 0x00010300ffb32b82 */ /* 0x000e220000000800 */
[----:B------:R-:W-:Y:S02]  /*0a40*/  @P2 SHF.L.U32 R176, R176, 0x10, RZ ;  /* 0x00000010b0b02819 */ /* 0x000fe400000006ff */
[----:B------:R-:W-:-:S02]  /*0a50*/  @P2 SHF.L.U32 R174, R174, 0x10, RZ ;  /* 0x00000010aeae2819 */ /* 0x000fc400000006ff */
[----:B------:R-:W-:-:S03]  /*0a60*/  @P2 SHF.L.U32 R175, R171, 0x10, RZ ;  /* 0x00000010abaf2819 */ /* 0x000fc600000006ff */
[----:B------:R-:W1:Y:S08]  /*0a70*/  @P2 LDC R180, c[0x0][0x40c] ;  /* 0x00010300ffb42b82 */ /* 0x000e700000000800 */
[----:B------:R-:W4:Y:S08]  /*0a80*/  @P2 LDC R182, c[0x0][0x40c] ;  /* 0x00010300ffb62b82 */ /* 0x000f300000000800 */
[----:B------:R-:W3:Y:S08]  /*0a90*/  @P2 LDC R183, c[0x0][0x40c] ;  /* 0x00010300ffb72b82 */ /* 0x000ef00000000800 */
[----:B------:R-:W3:Y:S08]  /*0aa0*/  @P2 LDC R184, c[0x0][0x40c] ;  /* 0x00010300ffb82b82 */ /* 0x000ef00000000800 */
[----:B------:R-:W3:Y:S08]  /*0ab0*/  @P2 LDC R185, c[0x0][0x40c] ;  /* 0x00010300ffb92b82 */ /* 0x000ef00000000800 */
[----:B------:R-:W3:Y:S01]  /*0ac0*/  @P2 LDC R186, c[0x0][0x40c] ;  /* 0x00010300ffba2b82 */ /* 0x000ee20000000800 */
[----:B--2---:R-:W-:Y:S01]  /*0ad0*/  @P2 FFMA.FTZ R6, R173, R181, R6 ;  /* 0x000000b5ad062223 */ /* 0x004fe20000010006 */
[----:B------:R-:W-:Y:S01]  /*0ae0*/  @P2 SHF.L.U32 R173, R170, 0x10, RZ ;  /* 0x00000010aaad2819 */ /* 0x000fe200000006ff */
[----:B0-----:R-:W-:Y:S01]  /*0af0*/  @P2 FFMA.FTZ R4, R177, R179, R4 ;  /* 0x000000b3b1042223 */ /* 0x001fe20000010004 */
[----:B-1----:R-:W-:Y:S01]  /*0b00*/  @P2 FFMA.FTZ R5, R178, R180, R5 ;  /* 0x000000b4b2052223 */ /* 0x002fe20000010005 */
[----:B----4-:R-:W-:Y:S01]  /*0b10*/  @P2 FFMA.FTZ R7, R176, R182, R7 ;  /* 0x000000b6b0072223 */ /* 0x010fe20000010007 */
[----:B---3--:R-:W-:Y:S01]  /*0b20*/  @P2 FFMA.FTZ R245, R172, R184, R245 ;  /* 0x000000b8acf52223 */ /* 0x008fe200000100f5 */
[----:B------:R-:W-:Y:S01]  /*0b30*/  @P2 FFMA.FTZ R244, R173, R183, R244 ;  /* 0x000000b7adf42223 */ /* 0x000fe200000100f4 */
[----:B------:R-:W-:Y:S01]  /*0b40*/  @P2 FFMA.FTZ R246, R175, R185, R246 ;  /* 0x000000b9aff62223 */ /* 0x000fe200000100f6 */
[----:B------:R-:W-:Y:S01]  /*0b50*/  @P2 FFMA.FTZ R247, R174, R186, R247 ;  /* 0x000000baaef72223 */ /* 0x000fe200000100f7 */
[----:B------:R-:W-:Y:S06]  /*0b60*/  BRA `(.L_x_35347) ;  /* 0x0000000000787947 */ /* 0x000fec0003800000 */
.L_x_35346:
[----:B------:R-:W0:Y:S01]  /*0b70*/  @P1 LDC R4, c[0x0][0x40c] ;  /* 0x00010300ff041b82 */ /* 0x000e220000000800 */
[----:B------:R-:W-:Y:S02]  /*0b80*/  @P1 SHF.L.U32 R177, R177, 0x10, RZ ;  /* 0x00000010b1b11819 */ /* 0x000fe400000006ff */
[----:B------:R-:W-:Y:S02]  /*0b90*/  CS2R R244, SRZ ;  /* 0x0000000000f47805 */ /* 0x000fe4000001ff00 */
[----:B------:R-:W-:Y:S02]  /*0ba0*/  @P1 SHF.L.U32 R176, R176, 0x10, RZ ;  /* 0x00000010b0b01819 */ /* 0x000fe400000006ff */
[----:B------:R-:W-:Y:S02]  /*0bb0*/  CS2R R246, SRZ ;  /* 0x0000000000f67805 */ /* 0x000fe4000001ff00 */
[----:B------:R-:W-:Y:S02]  /*0bc0*/  @P1 SHF.L.U32 R175, R175, 0x10, RZ ;  /* 0x00000010afaf1819 */ /* 0x000fe400000006ff */
[----:B------:R-:W-:Y:S01]  /*0bd0*/  MOV R5, RZ ;  /* 0x000000ff00057202 */ /* 0x000fe20000000f00 */
[----:B------:R-:W1:Y:S01]  /*0be0*/  @P1 LDC R181, c[0x0][0x40c] ;  /* 0x00010300ffb51b82 */ /* 0x000e620000000800 */
[----:B------:R-:W-:-:S02]  /*0bf0*/  MOV R7, RZ ;  /* 0x000000ff00077202 */ /* 0x000fc40000000f00 */
[----:B------:R-:W-:-:S05]  /*0c00*/  @P1 SHF.L.U32 R172, R168, 0x10, RZ ;  /* 0x00000010a8ac1819 */ /* 0x000fca00000006ff */
[----:B------:R-:W2:Y:S08]  /*0c10*/  @P1 LDC R6, c[0x0][0x40c] ;  /* 0x00010300ff061b82 */ /* 0x000eb00000000800 */
[----:B------:R-:W3:Y:S01]  /*0c20*/  @P1 LDC R180, c[0x0][0x40c] ;  /* 0x00010300ffb41b82 */ /* 0x000ee20000000800 */
[----:B0-----:R-:W-:Y:S01]  /*0c30*/  @P1 FMUL.FTZ R5, R177, R4 ;  /* 0x00000004b1051220 */ /* 0x001fe20000410000 */
[----:B------:R-:W-:-:S02]  /*0c40*/  @P1 SHF.L.U32 R177, R174, 0x10, RZ ;  /* 0x00000010aeb11819 */ /* 0x000fc400000006ff */
[----:B------:R-:W-:Y:S02]  /*0c50*/  @P1 SHF.L.U32 R174, R169, 0x10, RZ ;  /* 0x00000010a9ae1819 */ /* 0x000fe400000006ff */
[----:B------:R-:W-:Y:S02]  /*0c60*/  MOV R4, RZ ;  /* 0x000000ff00047202 */ /* 0x000fe40000000f00 */
[----:B------:R-:W0:Y:S01]  /*0c70*/  @P1 LDC R173, c[0x0][0x40c] ;  /* 0x00010300ffad1b82 */ /* 0x000e220000000800 */
[----:B-1----:R-:W-:Y:S01]  /*0c80*/  @P1 FMUL.FTZ R7, R176, R181 ;  /* 0x000000b5b0071220 */ /* 0x002fe20000410000 */
[----:B------:R-:W-:-:S06]  /*0c90*/  @P1 SHF.L.U32 R176, R171, 0x10, RZ ;  /* 0x00000010abb01819 */ /* 0x000fcc00000006ff */
[----:B------:R-:W1:Y:S01]  /*0ca0*/  @P1 LDC R179, c[0x0][0x40c] ;  /* 0x00010300ffb31b82 */ /* 0x000e620000000800 */
[----:B--2---:R-:W-:Y:S01]  /*0cb0*/  @P1 FMUL.FTZ R245, R175, R6 ;  /* 0x00000006aff51220 */ /* 0x004fe20000410000 */
[----:B------:R-:W-:Y:S02]  /*0cc0*/  @P1 SHF.L.U32 R175, R170, 0x10, RZ ;  /* 0x00000010aaaf1819 */ /* 0x000fe400000006ff */
[----:B------:R-:W-:-:S04]  /*0cd0*/  MOV R6, RZ ;  /* 0x000000ff00067202 */ /* 0x000fc80000000f00 */
[----:B------:R-:W2:Y:S01]  /*0ce0*/  @P1 LDC R178, c[0x0][0x40c] ;  /* 0x00010300ffb21b82 */ /* 0x000ea20000000800 */
[----:B---3--:R-:W-:-:S07]  /*0cf0*/  @P1 FMUL.FTZ R247, R177, R180 ;  /* 0x000000b4b1f71220 */ /* 0x008fce0000410000 */
[----:B------:R-:W3:Y:S01]  /*0d00*/  @P1 LDC R183, c[0x0][0x40c] ;  /* 0x00010300ffb71b82 */ /* 0x000ee20000000800 */
[----:B0-----:R-:W-:Y:S01]  /*0d10*/  @P1 FMUL.FTZ R4, R172, R173 ;  /* 0x000000adac041220 */ /* 0x001fe20000410000 */
[----:B-1----:R-:W-:Y:S01]  /*0d20*/  @P1 FMUL.FTZ R6, R174, R179 ;  /* 0x000000b3ae061220 */ /* 0x002fe20000410000 */
[----:B--2---:R-:W-:Y:S01]  /*0d30*/  @P1 FMUL.FTZ R244, R175, R178 ;  /* 0x000000b2aff41220 */ /* 0x004fe20000410000 */
[----:B---3--:R-:W-:-:S07]  /*0d40*/  @P1 FMUL.FTZ R246, R176, R183 ;  /* 0x000000b7b0f61220 */ /* 0x008fce0000410000 */
.L_x_35347:
        /* <DEDUP_REMOVED lines=8> */
[----:B------:R-:W-:-:S05]  /*0dd0*/  IADD3 R171, PT, PT, R2, 0x20, RZ ;  /* 0x0000002002ab7810 */ /* 0x000fca0007ffe0ff */
[----:B-1----:R-:W-:-:S06]  /*0de0*/  IMAD.WIDE.U32 R168, R171, 0x10, R168 ;  /* 0x00000010aba87825 */ /* 0x002fcc00078e00a8 */
[----:B------:R-:W5:Y:S02]  /*0df0*/  LDG.E.128 R168, desc[UR6][R168.64] ;  /* 0x00000006a8a87981 */ /* 0x000f64000c1e1d00 */
.L_x_35349:
[----:B------:R-:W-:Y:S05]  /*0e00*/  BSYNC.RECONVERGENT B0 ;  /* 0x0000000000007941 */ /* 0x000fea0003800200 */
.L_x_35348:
        /* <DEDUP_REMOVED lines=21> */
[----:B------:R-:W5:Y:S08]  /*0f60*/  @P2 LDC R184, c[0x0][0x40c] ;  /* 0x00010300ffb82b82 */ /* 0x000f700000000800 */
[----:B------:R-:W3:Y:S08]  /*0f70*/  @P2 LDC R185, c[0x0][0x40c] ;  /* 0x00010300ffb92b82 */ /* 0x000ef00000000800 */
[----:B------:R-:W5:Y:S08]  /*0f80*/  @P2 LDC R186, c[0x0][0x40c] ;  /* 0x00010300ffba2b82 */ /* 0x000f700000000800 */
[----:B------:R-:W5:Y:S01]  /*0f90*/  @P2 LDC R187, c[0x0][0x40c] ;  /* 0x00010300ffbb2b82 */ /* 0x000f620000000800 */
[----:B--2---:R-:W-:Y:S01]  /*0fa0*/  @P2 FFMA.FTZ R238, R173, R182, R238 ;  /* 0x000000b6adee2223 */ /* 0x004fe200000100ee */
[----:B------:R-:W-:Y:S01]  /*0fb0*/  @P2 SHF.L.U32 R173, R170, 0x10, RZ ;  /* 0x00000010aaad2819 */ /* 0x000fe200000006ff */
[----:B0-----:R-:W-:Y:S01]  /*0fc0*/  @P2 FFMA.FTZ R236, R177, R180, R236 ;  /* 0x000000b4b1ec2223 */ /* 0x001fe200000100ec */
[----:B-1----:R-:W-:Y:S01]  /*0fd0*/  @P2 FFMA.FTZ R237, R178, R181, R237 ;  /* 0x000000b5b2ed2223 */ /* 0x002fe200000100ed */
[----:B----4-:R-:W-:Y:S01]  /*0fe0*/  @P2 FFMA.FTZ R239, R176, R183, R239 ;  /* 0x000000b7b0ef2223 */ /* 0x010fe200000100ef */
[----:B---3--:R-:W-:Y:S01]  /*0ff0*/  @P2 FFMA.FTZ R241, R172, R185, R241 ;  /* 0x000000b9acf12223 */ /* 0x008fe200000100f1 */
[----:B-----5:R-:W-:Y:S01]  /*1000*/  @P2 FFMA.FTZ R240, R173, R184, R240 ;  /* 0x000000b8adf02223 */ /* 0x020fe200000100f0 */
[----:B------:R-:W-:Y:S01]  /*1010*/  @P2 FFMA.FTZ R242, R175, R186, R242 ;  /* 0x000000baaff22223 */ /* 0x000fe200000100f2 */
[----:B------:R-:W-:Y:S01]  /*1020*/  @P2 FFMA.FTZ R243, R174, R187, R243 ;  /* 0x000000bbaef32223 */ /* 0x000fe200000100f3 */
[----:B------:R-:W-:Y:S06]  /*1030*/  BRA `(.L_x_35351) ;  /* 0x0000000000707947 */ /* 0x000fec0003800000 */
.L_x_35350:
[----:B0-----:R-:W0:Y:S01]  /*1040*/  @P1 LDC R172, c[0x0][0x40c] ;  /* 0x00010300ffac1b82 */ /* 0x001e220000000800 */
[----:B------:R-:W-:Y:S02]  /*1050*/  @P1 SHF.L.U32 R177, R177, 0x10, RZ ;  /* 0x00000010b1b11819 */ /* 0x000fe400000006ff */
[----:B------:R-:W-:Y:S02]  /*1060*/  CS2R R236, SRZ ;  /* 0x0000000000ec7805 */ /* 0x000fe4000001ff00 */
[----:B------:R-:W-:Y:S02]  /*1070*/  @P1 SHF.L.U32 R176, R176, 0x10, RZ ;  /* 0x00000010b0b01819 */ /* 0x000fe400000006ff */
[----:B------:R-:W-:Y:S02]  /*1080*/  CS2R R238, SRZ ;  /* 0x0000000000ee7805 */ /* 0x000fe4000001ff00 */
[----:B------:R-:W-:Y:S02]  /*1090*/  @P1 SHF.L.U32 R175, R175, 0x10, RZ ;  /* 0x00000010afaf1819 */ /* 0x000fe400000006ff */
[----:B------:R-:W-:-:S02]  /*10a0*/  CS2R R240, SRZ ;  /* 0x0000000000f07805 */ /* 0x000fc4000001ff00 */
[----:B------:R-:W-:Y:S01]  /*10b0*/  CS2R R242, SRZ ;  /* 0x0000000000f27805 */ /* 0x000fe2000001ff00 */
[----:B------:R-:W1:Y:S08]  /*10c0*/  @P1 LDC R183, c[0x0][0x40c] ;  /* 0x00010300ffb71b82 */ /* 0x000e700000000800 */
        /* <DEDUP_REMOVED lines=19> */
.L_x_35351:
[----:B------:R-:W-:Y:S01]  /*1200*/  IMAD.WIDE.U32 R172, R179, 0x20, R250 ;  /* 0x00000020b3ac7825 */ /* 0x000fe200078e00fa */
[----:B------:R-:W-:Y:S01]  /*1210*/  BSSY.RECONVERGENT B0, `(.L_x_35352) ;  /* 0x0000009000007945 */ /* 0x000fe20003800200 */
[----:B------:R-:W-:-:S03]  /*1220*/  IADD3 R179, PT, PT, R192, 0x40, RZ ;  /* 0x00000040c0b37810 */ /* 0x000fc60007ffe0ff */
[----:B------:R0:W-:Y:S04]  /*1230*/  STG.E.128 desc[UR6][R172.64], R236 ;  /* 0x000000ecac007986 */ /* 0x0001e8000c101d06 */
[----:B------:R0:W-:Y:S01]  /*1240*/  STG.E.128 desc[UR6][R172.64+0x10], R240 ;  /* 0x000010f0ac007986 */ /* 0x0001e2000c101d06 */
[----:B------:R-:W-:Y:S05]  /*1250*/  @!P1 BRA `(.L_x_35353) ;  /* 0x0000000000109947 */ /* 0x000fea0003800000 */
[----:B------:R-:W1:Y:S01]  /*1260*/  LDC.64 R168, c[0x0][0x390] ;  /* 0x0000e400ffa87b82 */ /* 0x000e620000000a00 */
[----:B------:R-:W-:-:S05]  /*1270*/  IADD3 R171, PT, PT, R2, 0x40, RZ ;  /* 0x0000004002ab7810 */ /* 0x000fca0007ffe0ff */
[----:B-1----:R-:W-:-:S06]  /*1280*/  IMAD.WIDE.U32 R168, R171, 0x10, R168 ;  /* 0x00000010aba87825 */ /* 0x002fcc00078e00a8 */
[----:B------:R-:W5:Y:S02]  /*1290*/  LDG.E.128 R168, desc[UR6][R168.64] ;  /* 0x00000006a8a87981 */ /* 0x000f64000c1e1d00 */
.L_x_35353:
[----:B------:R-:W-:Y:S05]  /*12a0*/  BSYNC.RECONVERGENT B0 ;  /* 0x0000000000007941 */ /* 0x000fea0003800200 */
.L_x_35352:
        /* <DEDUP_REMOVED lines=35> */
.L_x_35354:
        /* <DEDUP_REMOVED lines=28> */
.L_x_35355:
        /* <DEDUP_REMOVED lines=10> */
.L_x_35357:
[----:B------:R-:W-:Y:S05]  /*1740*/  BSYNC.RECONVERGENT B0 ;  /* 0x0000000000007941 */ /* 0x000fea0003800200 */
.L_x_35356:
        /* <DEDUP_REMOVED lines=11> */
[----:B------:R-:W-:Y:S02]  /*1800*/  @P2 SHF.L.U32 R178, R178, 0x10, RZ ;  /* 0x00000010b2b22819 */ /* 0x000fe400000006ff */
[----:B0-----:R-:W-:Y:S02]  /*1810*/  @P2 SHF.L.U32 R175, R169, 0x10, RZ ;  /* 0x00000010a9af2819 */ /* 0x001fe400000006ff */
[----:B------:R-:W-:Y:S02]  /*1820*/  @P2 SHF.L.U32 R179, R168, 0x10, RZ ;  /* 0x00000010a8b32819 */ /* 0x000fe400000006ff */
[----:B------:R-:W-:Y:S01]  /*1830*/  @P2 SHF.L.U32 R174, R177, 0x10, RZ ;  /* 0x00000010b1ae2819 */ /* 0x000fe200000006ff */
[----:B------:R-:W0:Y:S01]  /*1840*/  @P2 LDC R182, c[0x0][0x40c] ;  /* 0x00010300ffb62b82 */ /* 0x000e220000000800 */
[----:B------:R-:W-:-:S07]  /*1850*/  @P2 SHF.L.U32 R176, R176, 0x10, RZ ;  /* 0x00000010b0b02819 */ /* 0x000fce00000006ff */
[----:B------:R-:W1:Y:S08]  /*1860*/  @P2 LDC R180, c[0x0][0x40c] ;  /* 0x00010300ffb42b82 */ /* 0x000e700000000800 */
[----:B------:R-:W4:Y:S08]  /*1870*/  @P2 LDC R183, c[0x0][0x40c] ;  /* 0x00010300ffb72b82 */ /* 0x000f300000000800 */
[----:B------:R-:W5:Y:S08]  /*1880*/  @P2 LDC R184, c[0x0][0x40c] ;  /* 0x00010300ffb82b82 */ /* 0x000f700000000800 */
[----:B------:R-:W3:Y:S08]  /*1890*/  @P2 LDC R185, c[0x0][0x40c] ;  /* 0x00010300ffb92b82 */ /* 0x000ef00000000800 */
[----:B------:R-:W5:Y:S08]  /*18a0*/  @P2 LDC R186, c[0x0][0x40c] ;  /* 0x00010300ffba2b82 */ /* 0x000f700000000800 */
[----:B------:R-:W5:Y:S01]  /*18b0*/  @P2 LDC R187, c[0x0][0x40c] ;  /* 0x00010300ffbb2b82 */ /* 0x000f620000000800 */
[----:B--2---:R-:W-:Y:S01]  /*18c0*/  @P2 FFMA.FTZ R229, R178, R181, R229 ;  /* 0x000000b5b2e52223 */ /* 0x004fe200000100e5 */
[----:B0-----:R-:W-:Y:S01]  /*18d0*/  @P2 FFMA.FTZ R230, R175, R182, R230 ;  /* 0x000000b6afe62223 */ /* 0x001fe200000100e6 */
[----:B------:R-:W-:Y:S01]  /*18e0*/  @P2 SHF.L.U32 R178, R173, 0x10, RZ ;  /* 0x00000010adb22819 */ /* 0x000fe200000006ff */
[----:B-1----:R-:W-:Y:S01]  /*18f0*/  @P2 FFMA.FTZ R228, R179, R180, R228 ;  /* 0x000000b4b3e42223 */ /* 0x002fe200000100e4 */
[----:B------:R-:W-:Y:S01]  /*1900*/  @P2 SHF.L.U32 R173, R170, 0x10, RZ ;  /* 0x00000010aaad2819 */ /* 0x000fe200000006ff */
[----:B----4-:R-:W-:Y:S01]  /*1910*/  @P2 FFMA.FTZ R231, R174, R183, R231 ;  /* 0x000000b7aee72223 */ /* 0x010fe200000100e7 */
[----:B------:R-:W-:Y:S01]  /*1920*/  @P2 SHF.L.U32 R175, R171, 0x10, RZ ;  /* 0x00000010abaf2819 */ /* 0x000fe200000006ff */
[----:B---3--:R-:W-:Y:S01]  /*1930*/  @P2 FFMA.FTZ R197, R176, R185, R197 ;  /* 0x000000b9b0c52223 */ /* 0x008fe200000100c5 */
[----:B-----5:R-:W-:Y:S01]  /*1940*/  @P2 FFMA.FTZ R199, R178, R187, R199 ;  /* 0x000000bbb2c72223 */ /* 0x020fe200000100c7 */
[----:B------:R-:W-:-:S02]  /*1950*/  @P2 FFMA.FTZ R196, R173, R184, R196 ;  /* 0x000000b8adc42223 */ /* 0x000fc400000100c4 */
[----:B------:R-:W-:Y:S01]  /*1960*/  @P2 FFMA.FTZ R198, R175, R186, R198 ;  /* 0x000000baafc62223 */ /* 0x000fe200000100c6 */
[----:B------:R-:W-:Y:S06]  /*1970*/  BRA `(.L_x_35359) ;  /* 0x0000000000707947 */ /* 0x000fec0003800000 */
.L_x_35358:
        /* <DEDUP_REMOVED lines=28> */
.L_x_35359:
        /* <DEDUP_REMOVED lines=10> */
.L_x_35361:
[----:B------:R-:W-:Y:S05]  /*1be0*/  BSYNC.RECONVERGENT B0 ;  /* 0x0000000000007941 */ /* 0x000fea0003800200 */
.L_x_35360:
        /* <DEDUP_REMOVED lines=35> */
.L_x_35362:
        /* <DEDUP_REMOVED lines=28> */
.L_x_35363:
        /* <DEDUP_REMOVED lines=10> */
.L_x_35365:
[----:B------:R-:W-:Y:S05]  /*2080*/  BSYNC.RECONVERGENT B0 ;  /* 0x0000000000007941 */ /* 0x000fea0003800200 */
.L_x_35364:
[----:B-----5:R-:W-:Y:S02]  /*2090*/  PRMT R173, R171, 0x7632, R173 ;  /* 0x00007632abad7816 */ /* 0x020fe400000000ad */
[----:B0-----:R-:W-:Y:S02]  /*20a0*/  PRMT R174, R170, 0x7632, R174 ;  /* 0x00007632aaae7816 */ /* 0x001fe400000000ae */
[----:B------:R-:W-:Y:S02]  /*20b0*/  PRMT R175, R169, 0x7632, R175 ;  /* 0x00007632a9af7816 */ /* 0x000fe400000000af */
[----:B------:R-:W-:Y:S01]  /*20c0*/  PRMT R178, R168, 0x7632, R178 ;  /* 0x00007632a8b27816 */ /* 0x000fe200000000b2 */
[----:B------:R-:W-:Y:S06]  /*20d0*/  @!P0 BRA `(.L_x_35366) ;  /* 0x0000000000788947 */ /* 0x000fec0003800000 */
[----:B------:R-:W0:Y:S02]  /*20e0*/  LDC.64 R176, c[0x0][0x3a0] ;  /* 0x0000e800ffb07b82 */ /* 0x000e240000000a00 */
[----:B0-----:R-:W-:-:S05]  /*20f0*/  IMAD.WIDE.U32 R176, R172, 0x20, R176 ;  /* 0x00000020acb07825 */ /* 0x001fca00078e00b0 */
[----:B------:R-:W2:Y:S04]  /*2100*/  LDG.E.128 R216, desc[UR6][R176.64] ;  /* 0x00000006b0d87981 */ /* 0x000ea8000c1e1d00 */
[----:B------:R0:W3:Y:S01]  /*2110*/  LDG.E.128 R184, desc[UR6][R176.64+0x10] ;  /* 0x00001006b0b87981 */ /* 0x0000e2000c1e1d00 */
[----:B------:R-:W-:-:S13]  /*2120*/  ISETP.GT.AND P2, PT, R3, RZ, PT ;  /* 0x000000ff0300720c */ /* 0x000fda0003f44270 */
[----:B------:R-:W2:Y:S01]  /*2130*/  @P2 LDC R180, c[0x0][0x40c] ;  /* 0x00010300ffb42b82 */ /* 0x000ea20000000800 */
[----:B------:R-:W-:Y:S02]  /*2140*/  @P2 SHF.L.U32 R179, R168, 0x10, RZ ;  /* 0x00000010a8b32819 */ /* 0x000fe400000006ff */
[----:B------:R-:W-:Y:S02]  /*2150*/  @P2 SHF.L.U32 R183, R169, 0x10, RZ ;  /* 0x00000010a9b72819 */ /* 0x000fe400000006ff */
[----:B0-----:R-:W-:Y:S02]  /*2160*/  @P2 SHF.L.U32 R176, R175, 0x10, RZ ;  /* 0x00000010afb02819 */ /* 0x001fe400000006ff */
[----:B------:R-:W-:Y:S01]  /*2170*/  @P2 SHF.L.U32 R178, R178, 0x10, RZ ;  /* 0x00000010b2b22819 */ /* 0x000fe200000006ff */
[----:B------:R-:W0:Y:S01]  /*2180*/  @P2 LDC R182, c[0x0][0x40c] ;  /* 0x00010300ffb62b82 */ /* 0x000e220000000800 */
[----:B------:R-:W-:Y:S02]  /*2190*/  @P2 SHF.L.U32 R174, R174, 0x10, RZ ;  /* 0x00000010aeae2819 */ /* 0x000fe400000006ff */
[----:B------:R-:W-:-:S05]  /*21a0*/  @P2 SHF.L.U32 R175, R171, 0x10, RZ ;  /* 0x00000010abaf2819 */ /* 0x000fca00000006ff */
[----:B------:R-:W1:Y:S08]  /*21b0*/  @P2 LDC R188, c[0x0][0x40c] ;  /* 0x00010300ffbc2b82 */ /* 0x000e700000000800 */
[----:B------:R-:W4:Y:S08]  /*21c0*/  @P2 LDC R181, c[0x0][0x40c] ;  /* 0x00010300ffb52b82 */ /* 0x000f300000000800 */
[----:B------:R-:W3:Y:S01]  /*21d0*/  @P2 LDC R177, c[0x0][0x40c] ;  /* 0x00010300ffb12b82 */ /* 0x000ee20000000800 */
[----:B--2---:R-:W-:Y:S01]  /*21e0*/  @P2 FFMA.FTZ R216, R179, R180, R216 ;  /* 0x000000b4b3d82223 */ /* 0x004fe200000100d8 */
[----:B0-----:R-:W-:-:S06]  /*21f0*/  @P2 FFMA.FTZ R218, R183, R182, R218 ;  /* 0x000000b6b7da2223 */ /* 0x001fcc00000100da */
[----:B------:R-:W0:Y:S01]  /*2200*/  @P2 LDC R179, c[0x0][0x40c] ;  /* 0x00010300ffb32b82 */ /* 0x000e220000000800 */
[----:B-1----:R-:W-:Y:S01]  /*2210*/  @P2 FFMA.FTZ R219, R176, R188, R219 ;  /* 0x000000bcb0db2223 */ /* 0x002fe200000100db */
[----:B------:R-:W-:Y:S01]  /*2220*/  @P2 SHF.L.U32 R176, R173, 0x10, RZ ;  /* 0x00000010adb02819 */ /* 0x000fe200000006ff */
[----:B----4-:R-:W-:Y:S01]  /*2230*/  @P2 FFMA.FTZ R217, R178, R181, R217 ;  /* 0x000000b5b2d92223 */ /* 0x010fe200000100d9 */
[----:B------:R-:W-:-:S04]  /*2240*/  @P2 SHF.L.U32 R173, R170, 0x10, RZ ;  /* 0x00000010aaad2819 */ /* 0x000fc800000006ff */
[----:B------:R-:W1:Y:S01]  /*2250*/  @P2 LDC R180, c[0x0][0x40c] ;  /* 0x00010300ffb42b82 */ /* 0x000e620000000800 */
[----:B---3--:R-:W-:-:S07]  /*2260*/  @P2 FFMA.FTZ R184, R173, R177, R184 ;  /* 0x000000b1adb82223 */ /* 0x008fce00000100b8 */
[----:B------:R-:W2:Y:S01]  /*2270*/  @P2 LDC R182, c[0x0][0x40c] ;  /* 0x00010300ffb62b82 */ /* 0x000ea20000000800 */
[----:B0-----:R-:W-:Y:S01]  /*2280*/  @P2 FFMA.FTZ R185, R174, R179, R185 ;  /* 0x000000b3aeb92223 */ /* 0x001fe200000100b9 */
[----:B-1----:R-:W-:Y:S01]  /*2290*/  @P2 FFMA.FTZ R186, R175, R180, R186 ;  /* 0x000000b4afba2223 */ /* 0x002fe200000100ba */
[----:B--2---:R-:W-:Y:S01]  /*22a0*/  @P2 FFMA.FTZ R187, R176, R182, R187 ;  /* 0x000000b6b0bb2223 */ /* 0x004fe200000100bb */
[----:B------:R-:W-:Y:S06]  /*22b0*/  BRA `(.L_x_35367) ;  /* 0x0000000000707947 */ /* 0x000fec0003800000 */
.L_x_35366:
[----:B------:R-:W0:Y:S01]  /*22c0*/  @P1 LDC R180, c[0x0][0x40c] ;  /* 0x00010300ffb41b82 */ /* 0x000e220000000800 */
        /* <DEDUP_REMOVED lines=12> */
[----:B------:R-:W-:-:S04]  /*2390*/  @P1 SHF.L.U32 R173, R168, 0x10, RZ ;  /* 0x00000010a8ad1819 */ /* 0x000fc800000006ff */
[----:B------:R-:W0:Y:S01]  /*23a0*/  @P1 LDC R176, c[0x0][0x40c] ;  /* 0x00010300ffb01b82 */ /* 0x000e220000000800 */
[----:B-1----:R-:W-:Y:S01]  /*23b0*/  @P1 FMUL.FTZ R217, R178, R177 ;  /* 0x000000b1b2d91220 */ /* 0x002fe20000410000 */
[----:B------:R-:W-:Y:S02]  /*23c0*/  @P1 SHF.L.U32 R177, R170, 0x10, RZ ;  /* 0x00000010aab11819 */ /* 0x000fe400000006ff */
[----:B------:R-:W-:-:S04]  /*23d0*/  @P1 SHF.L.U32 R178, R171, 0x10, RZ ;  /* 0x00000010abb21819 */ /* 0x000fc800000006ff */
        /* <DEDUP_REMOVED lines=10> */
.L_x_35367:
[----:B------:R-:W-:Y:S01]  /*2480*/  IMAD.WIDE.U32 R172, R172, 0x20, R250 ;  /* 0x00000020acac7825 */ /* 0x000fe200078e00fa */
[----:B------:R-:W-:Y:S04]  /*2490*/  BSSY.RECONVERGENT B0, `(.L_x_35368) ;  /* 0x0000008000007945 */ /* 0x000fe80003800200 */
[----:B------:R0:W-:Y:S04]  /*24a0*/  STG.E.128 desc[UR6][R172.64], R216 ;  /* 0x000000d8ac007986 */ /* 0x0001e8000c101d06 */
[----:B------:R0:W-:Y:S01]  /*24b0*/  STG.E.128 desc[UR6][R172.64+0x10], R184 ;  /* 0x000010b8ac007986 */ /* 0x0001e2000c101d06 */
[----:B------:R-:W-:Y:S05]  /*24c0*/  @!P1 BRA `(.L_x_35369) ;  /* 0x0000000000109947 */ /* 0x000fea0003800000 */
[----:B------:R-:W1:Y:S01]  /*24d0*/  LDC.64 R168, c[0x0][0x390] ;  /* 0x0000e400ffa87b82 */ /* 0x000e620000000a00 */
[----:B------:R-:W-:-:S05]  /*24e0*/  IADD3 R171, PT, PT, R2, 0xc0, RZ ;  /* 0x000000c002ab7810 */ /* 0x000fca0007ffe0ff */
[----:B-1----:R-:W-:-:S06]  /*24f0*/  IMAD.WIDE.U32 R168, R171, 0x10, R168 ;  /* 0x00000010aba87825 */ /* 0x002fcc00078e00a8 */
[----:B------:R-:W5:Y:S02]  /*2500*/  LDG.E.128 R168, desc[UR6][R168.64] ;  /* 0x00000006a8a87981 */ /* 0x000f64000c1e1d00 */
.L_x_35369:
[----:B------:R-:W-:Y:S05]  /*2510*/  BSYNC.RECONVERGENT B0 ;  /* 0x0000000000007941 */ /* 0x000fea0003800200 */
.L_x_35368:
        /* <DEDUP_REMOVED lines=9> */
[----:B------:R0:W3:Y:S01]  /*25b0*/  LDG.E.128 R172, desc[UR6][R176.64+0x10] ;  /* 0x00001006b0ac7981 */ /* 0x0000e2000c1e1d00 */
[----:B------:R-:W-:-:S13]  /*25c0*/  ISETP.GT.AND P2, PT, R3, RZ, PT ;  /* 0x000000ff0300720c */ /* 0x000fda0003f44270 */
[----:B------:R-:W2:Y:S01]  /*25d0*/  @P2 LDC R178, c[0x0][0x40c] ;  /* 0x00010300ffb22b82 */ /* 0x000ea20000000800 */
[----:B------:R-:W-:Y:S02]  /*25e0*/  @P2 SHF.L.U32 R179, R168, 0x10, RZ ;  /* 0x00000010a8b32819 */ /* 0x000fe400000006ff */
[C---:B0-----:R-:W-:Y:S02]  /*25f0*/  @P2 SHF.L.U32 R177, R169.reuse, 0x10, RZ ;  /* 0x00000010a9b12819 */ /* 0x041fe400000006ff */
[----:B------:R-:W-:-:S03]  /*2600*/  @P2 PRMT R176, R169, 0x7632, R176 ;  /* 0x00007632a9b02816 */ /* 0x000fc600000000b0 */
[----:B------:R-:W0:Y:S01]  /*2610*/  @P2 LDC R180, c[0x0][0x40c] ;  /* 0x00010300ffb42b82 */ /* 0x000e220000000800 */
[----:B------:R-:W-:-:S07]  /*2620*/  @P2 SHF.L.U32 R176, R176, 0x10, RZ ;  /* 0x00000010b0b02819 */ /* 0x000fce00000006ff */
[----:B------:R-:W1:Y:S08]  /*2630*/  @P2 LDC R181, c[0x0][0x40c] ;  /* 0x00010300ffb52b82 */ /* 0x000e700000000800 */
[----:B------:R-:W4:Y:S01]  /*2640*/  @P2 LDC R182, c[0x0][0x40c] ;  /* 0x00010300ffb62b82 */ /* 0x000f220000000800 */
[----:B--2---:R-:W-:Y:S01]  /*2650*/  @P2 FFMA.FTZ R208, R179, R178, R208 ;  /* 0x000000b2b3d02223 */ /* 0x004fe200000100d0 */
[----:B------:R-:W-:-:S06]  /*2660*/  @P2 PRMT R178, R168, 0x7632, R178 ;  /* 0x00007632a8b22816 */ /* 0x000fcc00000000b2 */
[----:B------:R-:W2:Y:S01]  /*2670*/  @P2 LDC R179, c[0x0][0x40c] ;  /* 0x00010300ffb32b82 */ /* 0x000ea20000000800 */
[----:B-1----:R-:W-:Y:S01]  /*2680*/  @P2 FFMA.FTZ R210, R177, R181, R210 ;  /* 0x000000b5b1d22223 */ /* 0x002fe200000100d2 */
[----:B------:R-:W-:Y:S02]  /*2690*/  @P2 SHF.L.U32 R177, R170, 0x10, RZ ;  /* 0x00000010aab12819 */ /* 0x000fe400000006ff */
[----:B------:R-:W-:Y:S02]  /*26a0*/  @P2 SHF.L.U32 R178, R178, 0x10, RZ ;  /* 0x00000010b2b22819 */ /* 0x000fe400000006ff */
[----:B---3--:R-:W-:Y:S02]  /*26b0*/  @!P2 MOV R181, R173 ;  /* 0x000000ad00b5a202 */ /* 0x008fe40000000f00 */
[----:B------:R-:W-:Y:S01]  /*26c0*/  @!P2 MOV R183, R175 ;  /* 0x000000af00b7a202 */ /* 0x000fe20000000f00 */
[----:B0-----:R-:W-:Y:S01]  /*26d0*/  @P2 FFMA.FTZ R209, R178, R180, R209 ;  /* 0x000000b4b2d12223 */ /* 0x001fe200000100d1 */
[----:B------:R-:W-:Y:S01]  /*26e0*/  @!P2 MOV R180, R172 ;  /* 0x000000ac00b4a202 */ /* 0x000fe20000000f00 */
[----:B------:R-:W0:Y:S01]  /*26f0*/  @P2 LDC R178, c[0x0][0x40c] ;  /* 0x00010300ffb22b82 */ /* 0x000e220000000800 */
[----:B--2---:R-:W-:-:S07]  /*2700*/  @P2 FFMA.FTZ R211, R176, R179, R211 ;  /* 0x000000b3b0d32223 */ /* 0x004fce00000100d3 */
[----:B------:R-:W1:Y:S01]  /*2710*/  @P2 LDC R176, c[0x0][0x40c] ;  /* 0x00010300ffb02b82 */ /* 0x000e620000000800 */
[--C-:B0-----:R-:W-:Y:S01]  /*2720*/  @P2 FFMA.FTZ R180, R177, R178, R172.reuse ;  /* 0x000000b2b1b42223 */ /* 0x101fe200000100ac */
[----:B------:R-:W-:-:S06]  /*2730*/  @P2 PRMT R172, R170, 0x7632, R172 ;  /* 0x00007632aaac2816 */ /* 0x000fcc00000000ac */
[----:B------:R-:W0:Y:S01]  /*2740*/  @P2 LDC R177, c[0x0][0x40c] ;  /* 0x00010300ffb12b82 */ /* 0x000e220000000800 */
[----:B------:R-:W-:-:S05]  /*2750*/  @P2 SHF.L.U32 R172, R172, 0x10, RZ ;  /* 0x00000010acac2819 */ /* 0x000fca00000006ff */
[----:B----4-:R-:W-:Y:S01]  /*2760*/  @P2 FFMA.FTZ R181, R172, R182, R173 ;  /* 0x000000b6acb52223 */ /* 0x010fe200000100ad */
[C---:B------:R-:W-:Y:S02]  /*2770*/  @P2 PRMT R172, R171.reuse, 0x7632, R172 ;  /* 0x00007632abac2816 */ /* 0x040fe400000000ac */
[----:B------:R-:W-:Y:S02]  /*2780*/  @P2 SHF.L.U32 R173, R171, 0x10, RZ ;  /* 0x00000010abad2819 */ /* 0x000fe400000006ff */
[----:B------:R-:W-:Y:S02]  /*2790*/  @P2 SHF.L.U32 R172, R172, 0x10, RZ ;  /* 0x00000010acac2819 */ /* 0x000fe400000006ff */
[----:B------:R-:W-:Y:S01]  /*27a0*/  @!P2 MOV R182, R174 ;  /* 0x000000ae00b6a202 */ /* 0x000fe20000000f00 */
[----:B-1----:R-:W-:Y:S02]  /*27b0*/  @P2 FFMA.FTZ R182, R173, R176, R174 ;  /* 0x000000b0adb62223 */ /* 0x002fe400000100ae */
[----:B0-----:R-:W-:Y:S01]  /*27c0*/  @P2 FFMA.FTZ R183, R172, R177, R175 ;  /* 0x000000b1acb72223 */ /* 0x001fe200000100af */
[----:B------:R-:W-:Y:S06]  /*27d0*/  BRA `(.L_x_35371) ;  /* 0x0000000000747947 */ /* 0x000fec0003800000 */
.L_x_35370:
[----:B------:R-:W0:Y:S01]  /*27e0*/  @P1 LDC R178, c[0x0][0x40c] ;  /* 0x00010300ffb21b82 */ /* 0x000e220000000800 */
[----:B------:R-:W-:Y:S02]  /*27f0*/  @P1 SHF.L.U32 R175, R175, 0x10, RZ ;  /* 0x00000010afaf1819 */ /* 0x000fe400000006ff */
[----:B------:R-:W-:Y:S01]  /*2800*/  CS2R R208, SRZ ;  /* 0x0000000000d07805 */ /* 0x000fe2000001ff00 */
[----:B------:R-:W-:Y:S01]  /*2810*/  HFMA2 R181, -RZ, RZ, 0, 0 ;  /* 0x00000000ffb57431 */ /* 0x000fe200000001ff */
[----:B------:R-:W-:Y:S02]  /*2820*/  @P1 SHF.L.U32 R173, R173, 0x10, RZ ;  /* 0x00000010adad1819 */ /* 0x000fe400000006ff */
[----:B------:R-:W-:Y:S02]  /*2830*/  CS2R R210, SRZ ;  /* 0x0000000000d27805 */ /* 0x000fe4000001ff00 */
[----:B------:R-:W-:Y:S02]  /*2840*/  @P1 SHF.L.U32 R174, R174, 0x10, RZ ;  /* 0x00000010aeae1819 */ /* 0x000fe400000006ff */
[----:B------:R-:W-:Y:S01]  /*2850*/  CS2R R182, SRZ ;  /* 0x0000000000b67805 */ /* 0x000fe2000001ff00 */
[----:B------:R-:W1:Y:S01]  /*2860*/  @P1 LDC R180, c[0x0][0x40c] ;  /* 0x00010300ffb41b82 */ /* 0x000e620000000800 */
[----:B------:R-:W-:-:S07]  /*2870*/  @P1 SHF.L.U32 R172, R172, 0x10, RZ ;  /* 0x00000010acac1819 */ /* 0x000fce00000006ff */
[----:B------:R-:W2:Y:S08]  /*2880*/  @P1 LDC R177, c[0x0][0x40c] ;  /* 0x00010300ffb11b82 */ /* 0x000eb00000000800 */
[----:B------:R-:W3:Y:S01]  /*2890*/  @P1 LDC R189, c[0x0][0x40c] ;  /* 0x00010300ffbd1b82 */ /* 0x000ee20000000800 */
[----:B0-----:R-:W-:-:S07]  /*28a0*/  @P1 FMUL.FTZ R209, R175, R178 ;  /* 0x000000b2afd11220 */ /* 0x001fce0000410000 */
[----:B------:R-:W0:Y:S01]  /*28b0*/  @P1 LDC R176, c[0x0][0x40c] ;  /* 0x00010300ffb01b82 */ /* 0x000e220000000800 */
[----:B-1----:R-:W-:Y:S01]  /*28c0*/  @P1 FMUL.FTZ R181, R173, R180 ;  /* 0x000000b4adb51220 */ /* 0x002fe20000410000 */
[----:B------:R-:W-:Y:S02]  /*28d0*/  @P1 SHF.L.U32 R173, R168, 0x10, RZ ;  /* 0x00000010a8ad1819 */ /* 0x000fe400000006ff */
[----:B------:R-:W-:-:S04]  /*28e0*/  MOV R180, RZ ;  /* 0x000000ff00b47202 */ /* 0x000fc80000000f00 */
        /* <DEDUP_REMOVED lines=8> */
[----:B------:R-:W-:Y:S01]  /*2970*/  @P1 SHF.L.U32 R173, R170, 0x10, RZ ;  /* 0x00000010aaad1819 */ /* 0x000fe200000006ff */
[----:B-1----:R-:W-:-:S04]  /*2980*/  @P1 FMUL.FTZ R210, R172, R175 ;  /* 0x000000afacd21220 */ /* 0x002fc80000410000 */
[----:B--2---:R-:W-:Y:S01]  /*2990*/  @P1 FMUL.FTZ R180, R173, R178 ;  /* 0x000000b2adb41220 */ /* 0x004fe20000410000 */
[----:B---3--:R-:W-:-:S07]  /*29a0*/  @P1 FMUL.FTZ R182, R174, R179 ;  /* 0x000000b3aeb61220 */ /* 0x008fce0000410000 */
.L_x_35371:
[----:B------:R-:W-:Y:S01]  /*29b0*/  IADD3 R172, PT, PT, R192, 0xc0, RZ ;  /* 0x000000c0c0ac7810 */ /* 0x000fe20007ffe0ff */
[----:B------:R-:W-:Y:S04]  /*29c0*/  BSSY.RECONVERGENT B0, `(.L_x_35372) ;  /* 0x0000009000007945 */ /* 0x000fe80003800200 */
[----:B------:R-:W-:-:S05]  /*29d0*/  IMAD.WIDE.U32 R172, R172, 0x20, R250 ;  /* 0x00000020acac7825 */ /* 0x000fca00078e00fa */
[----:B------:R0:W-:Y:S04]  /*29e0*/  STG.E.128 desc[UR6][R172.64], R208 ;  /* 0x000000d0ac007986 */ /* 0x0001e8000c101d06 */
[----:B------:R0:W-:Y:S01]  /*29f0*/  STG.E.128 desc[UR6][R172.64+0x10], R180 ;  /* 0x000010b4ac007986 */ /* 0x0001e2000c101d06 */
[----:B------:R-:W-:Y:S05]  /*2a00*/  @!P1 BRA `(.L_x_35373) ;  /* 0x0000000000109947 */ /* 0x000fea0003800000 */
[----:B------:R-:W1:Y:S01]  /*2a10*/  LDC.64 R168, c[0x0][0x390] ;  /* 0x0000e400ffa87b82 */ /* 0x000e620000000a00 */
[----:B------:R-:W-:-:S05]  /*2a20*/  IADD3 R171, PT, PT, R2, 0xe0, RZ ;  /* 0x000000e002ab7810 */ /* 0x000fca0007ffe0ff */
[----:B-1----:R-:W-:-:S06]  /*2a30*/  IMAD.WIDE.U32 R168, R171, 0x10, R168 ;  /* 0x00000010aba87825 */ /* 0x002fcc00078e00a8 */
[----:B------:R-:W5:Y:S02]  /*2a40*/  LDG.E.128 R168, desc[UR6][R168.64] ;  /* 0x00000006a8a87981 */ /* 0x000f64000c1e1d00 */
.L_x_35373:
[----:B------:R-:W-:Y:S05]  /*2a50*/  BSYNC.RECONVERGENT B0 ;  /* 0x0000000000007941 */ /* 0x000fea0003800200 */
.L_x_35372:
[----:B------:R-:W-:Y:S05]  /*2a60*/  @!P0 BRA `(.L_x_35374) ;  /* 0x00000000009c8947 */ /* 0x000fea0003800000 */
[----:B------:R-:W1:Y:S01]  /*2a70*/  LDC.64 R176, c[0x0][0x3a0] ;  /* 0x0000e800ffb07b82 */ /* 0x000e620000000a00 */
[----:B0-----:R-:W-:-:S05]  /*2a80*/  IADD3 R173, PT, PT, R192, 0xe0, RZ ;  /* 0x000000e0c0ad7810 */ /* 0x001fca0007ffe0ff */
[----:B-1----:R-:W-:-:S05]  /*2a90*/  IMAD.WIDE.U32 R176, R173, 0x20, R176 ;  /* 0x00000020adb07825 */ /* 0x002fca00078e00b0 */
[----:B------:R-:W2:Y:S04]  /*2aa0*/  LDG.E.128 R188, desc[UR6][R176.64] ;  /* 0x00000006b0bc7981 */ /* 0x000ea8000c1e1d00 */
[----:B------:R0:W3:Y:S01]  /*2ab0*/  LDG.E.128 R172, desc[UR6][R176.64+0x10] ;  /* 0x00001006b0ac7981 */ /* 0x0000e2000c1e1d00 */
[----:B------:R-:W-:-:S13]  /*2ac0*/  ISETP.GT.AND P2, PT, R3, RZ, PT ;  /* 0x000000ff0300720c */ /* 0x000fda0003f44270 */
[----:B------:R-:W2:Y:S01]  /*2ad0*/  @P2 LDC R178, c[0x0][0x40c] ;  /* 0x00010300ffb22b82 */ /* 0x000ea20000000800 */
[----:B-----5:R-:W-:Y:S02]  /*2ae0*/  @P2 SHF.L.U32 R179, R168, 0x10, RZ ;  /* 0x00000010a8b32819 */ /* 0x020fe400000006ff */
[C---:B0-----:R-:W-:Y:S02]  /*2af0*/  @P2 SHF.L.U32 R177, R169.reuse, 0x10, RZ ;  /* 0x00000010a9b12819 */ /* 0x041fe400000006ff */
[----:B------:R-:W-:-:S03]  /*2b00*/  @P2 PRMT R176, R169, 0x7632, R176 ;  /* 0x00007632a9b02816 */ /* 0x000fc600000000b0 */
[----:B------:R-:W0:Y:S01]  /*2b10*/  @P2 LDC R193, c[0x0][0x40c] ;  /* 0x00010300ffc12b82 */ /* 0x000e220000000800 */
[----:B------:R-:W-:Y:S01]  /*2b20*/  @P2 SHF.L.U32 R176, R176, 0x10, RZ ;  /* 0x00000010b0b02819 */ /* 0x000fe200000006ff */
[----:B--2---:R-:W-:Y:S01]  /*2b30*/  @P2 FFMA.FTZ R188, R179, R178, R188 ;  /* 0x000000b2b3bc2223 */ /* 0x004fe200000100bc */
[----:B------:R-:W-:-:S05]  /*2b40*/  @P2 PRMT R178, R168, 0x7632, R178 ;  /* 0x00007632a8b22816 */ /* 0x000fca00000000b2 */
[----:B------:R-:W1:Y:S01]  /*2b50*/  @P2 LDC R179, c[0x0][0x40c] ;  /* 0x00010300ffb32b82 */ /* 0x000e620000000800 */
[----:B------:R-:W-:-:S05]  /*2b60*/  @P2 SHF.L.U32 R178, R178, 0x10, RZ ;  /* 0x00000010b2b22819 */ /* 0x000fca00000006ff */
[----:B0-----:R-:W-:Y:S02]  /*2b70*/  @P2 FFMA.FTZ R189, R178, R193, R189 ;  /* 0x000000c1b2bd2223 */ /* 0x001fe400000100bd */
[----:B------:R-:W0:Y:S08]  /*2b80*/  @P2 LDC R178, c[0x0][0x40c] ;  /* 0x00010300ffb22b82 */ /* 0x000e300000000800 */
[----:B------:R-:W2:Y:S01]  /*2b90*/  @P2 LDC R193, c[0x0][0x40c] ;  /* 0x00010300ffc12b82 */ /* 0x000ea20000000800 */
[----:B-1----:R-:W-:Y:S01]  /*2ba0*/  @P2 FFMA.FTZ R190, R177, R179, R190 ;  /* 0x000000b3b1be2223 */ /* 0x002fe200000100be */
[----:B------:R-:W-:-:S06]  /*2bb0*/  @P2 SHF.L.U32 R177, R170, 0x10, RZ ;  /* 0x00000010aab12819 */ /* 0x000fcc00000006ff */
[----:B------:R-:W1:Y:S01]  /*2bc0*/  @P2 LDC R179, c[0x0][0x40c] ;  /* 0x00010300ffb32b82 */ /* 0x000e620000000800 */
[----:B0-----:R-:W-:Y:S01]  /*2bd0*/  @P2 FFMA.FTZ R191, R176, R178, R191 ;  /* 0x000000b2b0bf2223 */ /* 0x001fe200000100bf */
[----:B---3--:R-:W-:-:S06]  /*2be0*/  @!P2 MOV R176, R172 ;  /* 0x000000ac00b0a202 */ /* 0x008fcc0000000f00 */
[----:B------:R-:W0:Y:S01]  /*2bf0*/  @P2 LDC R178, c[0x0][0x40c] ;  /* 0x00010300ffb22b82 */ /* 0x000e220000000800 */
[--C-:B-1----:R-:W-:Y:S01]  /*2c00*/  @P2 FFMA.FTZ R176, R177, R179, R172.reuse ;  /* 0x000000b3b1b02223 */ /* 0x102fe200000100ac */
[----:B------:R-:W-:-:S06]  /*2c10*/  @P2 PRMT R172, R170, 0x7632, R172 ;  /* 0x00007632aaac2816 */ /* 0x000fcc00000000ac */
[----:B------:R-:W1:Y:S01]  /*2c20*/  @P2 LDC R179, c[0x0][0x40c] ;  /* 0x00010300ffb32b82 */ /* 0x000e620000000800 */
[----:B------:R-:W-:Y:S02]  /*2c30*/  @!P2 MOV R177, R173 ;  /* 0x000000ad00b1a202 */ /* 0x000fe40000000f00 */
[----:B------:R-:W-:-:S05]  /*2c40*/  @P2 SHF.L.U32 R172, R172, 0x10, RZ ;  /* 0x00000010acac2819 */ /* 0x000fca00000006ff */
[----:B0-----:R-:W-:Y:S01]  /*2c50*/  @P2 FFMA.FTZ R177, R172, R178, R173 ;  /* 0x000000b2acb12223 */ /* 0x001fe200000100ad */
[C---:B------:R-:W-:Y:S02]  /*2c60*/  @P2 PRMT R172, R171.reuse, 0x7632, R172 ;  /* 0x00007632abac2816 */ /* 0x040fe400000000ac */
[----:B------:R-:W-:Y:S02]  /*2c70*/  @P2 SHF.L.U32 R173, R171, 0x10, RZ ;  /* 0x00000010abad2819 */ /* 0x000fe400000006ff */
[----:B------:R-:W-:Y:S02]  /*2c80*/  @P2 SHF.L.U32 R172, R172, 0x10, RZ ;  /* 0x00000010acac2819 */ /* 0x000fe400000006ff */
[----:B------:R-:W-:Y:S01]  /*2c90*/  @!P2 MOV R178, R174 ;  /* 0x000000ae00b2a202 */ /* 0x000fe20000000f00 */
[----:B-1----:R-:W-:Y:S01]  /*2ca0*/  @P2 FFMA.FTZ R178, R173, R179, R174 ;  /* 0x000000b3adb22223 */ /* 0x002fe200000100ae */
[----:B------:R-:W-:Y:S01]  /*2cb0*/  @!P2 MOV R179, R175 ;  /* 0x000000af00b3a202 */ /* 0x000fe20000000f00 */
[----:B--2---:R-:W-:Y:S01]  /*2cc0*/  @P2 FFMA.FTZ R179, R172, R193, R175 ;  /* 0x000000c1acb32223 */ /* 0x004fe200000100af */
[----:B------:R-:W-:Y:S06]  /*2cd0*/  BRA `(.L_x_35375) ;  /* 0x0000000000807947 */ /* 0x000fec0003800000 */
.L_x_35374:
        /* <DEDUP_REMOVED lines=32> */
.L_x_35375:
        /* <DEDUP_REMOVED lines=10> */
.L_x_35377:
[----:B------:R-:W-:Y:S05]  /*2f80*/  BSYNC.RECONVERGENT B0 ;  /* 0x0000000000007941 */ /* 0x000fea0003800200 */
.L_x_35376:
        /* <DEDUP_REMOVED lines=8> */
[----:B-----5:R-:W-:-:S07]  /*3010*/  @P2 SHF.L.U32 R193, R168, 0x10, RZ ;  /* 0x00000010a8c12819 */ /* 0x020fce00000006ff */
[----:B------:R-:W1:Y:S01]  /*3020*/  @P2 LDC R194, c[0x0][0x40c] ;  /* 0x00010300ffc22b82 */ /* 0x000e620000000800 */
[----:B--2---:R-:W-:Y:S01]  /*3030*/  @P2 FFMA.FTZ R204, R193, R195, R204 ;  /* 0x000000c3c1cc2223 */ /* 0x004fe200000100cc */
[----:B------:R-:W-:-:S06]  /*3040*/  @P2 PRMT R195, R168, 0x7632, R195 ;  /* 0x00007632a8c32816 */ /* 0x000fcc00000000c3 */
[----:B------:R-:W2:Y:S01]  /*3050*/  @P2 LDC R193, c[0x0][0x40c] ;  /* 0x00010300ffc12b82 */ /* 0x000ea20000000800 */
[----:B------:R-:W-:Y:S02]  /*3060*/  @P2 SHF.L.U32 R202, R195, 0x10, RZ ;  /* 0x00000010c3ca2819 */ /* 0x000fe400000006ff */
[----:B------:R-:W-:-:S03]  /*3070*/  @P2 SHF.L.U32 R195, R169, 0x10, RZ ;  /* 0x00000010a9c32819 */ /* 0x000fc600000006ff */
[----:B-1----:R-:W-:Y:S02]  /*3080*/  @P2 FFMA.FTZ R205, R202, R194, R205 ;  /* 0x000000c2cacd2223 */ /* 0x002fe400000100cd */
[----:B------:R-:W1:Y:S01]  /*3090*/  @P2 LDC R194, c[0x0][0x40c] ;  /* 0x00010300ffc22b82 */ /* 0x000e620000000800 */
[----:B--2---:R-:W-:Y:S01]  /*30a0*/  @P2 FFMA.FTZ R206, R195, R193, R206 ;  /* 0x000000c1c3ce2223 */ /* 0x004fe200000100ce */
[----:B------:R-:W-:-:S06]  /*30b0*/  @P2 PRMT R195, R169, 0x7632, R195 ;  /* 0x00007632a9c32816 */ /* 0x000fcc00000000c3 */
[----:B------:R-:W3:Y:S01]  /*30c0*/  @P2 LDC R193, c[0x0][0x40c] ;  /* 0x00010300ffc12b82 */ /* 0x000ee20000000800 */
[----:B0-----:R-:W-:Y:S02]  /*30d0*/  @P2 SHF.L.U32 R200, R195, 0x10, RZ ;  /* 0x00000010c3c82819 */ /* 0x001fe400000006ff */
[----:B------:R-:W-:-:S03]  /*30e0*/  @P2 SHF.L.U32 R195, R170, 0x10, RZ ;  /* 0x00000010aac32819 */ /* 0x000fc600000006ff */
[----:B-1----:R-:W-:Y:S02]  /*30f0*/  @P2 FFMA.FTZ R207, R200, R194, R207 ;  /* 0x000000c2c8cf2223 */ /* 0x002fe400000100cf */
[----:B------:R-:W0:Y:S01]  /*3100*/  @P2 LDC R194, c[0x0][0x40c] ;  /* 0x00010300ffc22b82 */ /* 0x000e220000000800 */
[----:B---3--:R-:W-:Y:S01]  /*3110*/  @P2 FFMA.FTZ R172, R195, R193, R172 ;  /* 0x000000c1c3ac2223 */ /* 0x008fe200000100ac */
[----:B------:R-:W-:-:S06]  /*3120*/  @P2 PRMT R195, R170, 0x7632, R195 ;  /* 0x00007632aac32816 */ /* 0x000fcc00000000c3 */
[----:B------:R-:W1:Y:S01]  /*3130*/  @P2 LDC R193, c[0x0][0x40c] ;  /* 0x00010300ffc12b82 */ /* 0x000e620000000800 */
[----:B------:R-:W-:Y:S02]  /*3140*/  @P2 SHF.L.U32 R200, R195, 0x10, RZ ;  /* 0x00000010c3c82819 */ /* 0x000fe400000006ff */
[----:B------:R-:W-:-:S03]  /*3150*/  @P2 SHF.L.U32 R195, R171, 0x10, RZ ;  /* 0x00000010abc32819 */ /* 0x000fc600000006ff */
[----:B0-----:R-:W-:Y:S02]  /*3160*/  @P2 FFMA.FTZ R173, R200, R194, R173 ;  /* 0x000000c2c8ad2223 */ /* 0x001fe400000100ad */
[----:B------:R-:W0:Y:S01]  /*3170*/  @P2 LDC R200, c[0x0][0x40c] ;  /* 0x00010300ffc82b82 */ /* 0x000e220000000800 */
[----:B-1----:R-:W-:Y:S01]  /*3180*/  @P2 FFMA.FTZ R174, R195, R193, R174 ;  /* 0x000000c1c3ae2223 */ /* 0x002fe200000100ae */
[----:B------:R-:W-:-:S04]  /*3190*/  @P2 PRMT R193, R171, 0x7632, R193 ;  /* 0x00007632abc12816 */ /* 0x000fc800000000c1 */
[----:B------:R-:W-:-:S05]  /*31a0*/  @P2 SHF.L.U32 R194, R193, 0x10, RZ ;  /* 0x00000010c1c22819 */ /* 0x000fca00000006ff */
[----:B0-----:R-:W-:Y:S01]  /*31b0*/  @P2 FFMA.FTZ R175, R194, R200, R175 ;  /* 0x000000c8c2af2223 */ /* 0x001fe200000100af */
[----:B------:R-:W-:Y:S06]  /*31c0*/  BRA `(.L_x_35379) ;  /* 0x0000000000887947 */ /* 0x000fec0003800000 */
.L_x_35378:
[----:B0-----:R-:W0:Y:S01]  /*31d0*/  @P1 LDC R173, c[0x0][0x40c] ;  /* 0x00010300ffad1b82 */ /* 0x001e220000000800 */
[----:B-----5:R-:W-:Y:S02]  /*31e0*/  @P1 PRMT R172, R168, 0x7632, R172 ;  /* 0x00007632a8ac1816 */ /* 0x020fe400000000ac */
[----:B------:R-:W-:Y:S02]  /*31f0*/  CS2R R204, SRZ ;  /* 0x0000000000cc7805 */ /* 0x000fe4000001ff00 */
[----:B------:R-:W-:Y:S02]  /*3200*/  CS2R R206, SRZ ;  /* 0x0000000000ce7805 */ /* 0x000fe4000001ff00 */
[----:B------:R-:W-:Y:S02]  /*3210*/  @P1 SHF.L.U32 R174, R170, 0x10, RZ ;  /* 0x00000010aaae1819 */ /* 0x000fe400000006ff */
[----:B------:R-:W-:Y:S01]  /*3220*/  @P1 SHF.L.U32 R172, R172, 0x10, RZ ;  /* 0x00000010acac1819 */ /* 0x000fe200000006ff */
[----:B------:R-:W1:Y:S08]  /*3230*/  @P1 LDC R175, c[0x0][0x40c] ;  /* 0x00010300ffaf1b82 */ /* 0x000e700000000800 */
[----:B------:R-:W2:Y:S01]  /*3240*/  @P1 LDC R193, c[0x0][0x40c] ;  /* 0x00010300ffc11b82 */ /* 0x000ea20000000800 */
[----:B0-----:R-:W-:Y:S01]  /*3250*/  @P1 FMUL.FTZ R205, R172, R173 ;  /* 0x000000adaccd1220 */ /* 0x001fe20000410000 */
[----:B------:R-:W-:-:S06]  /*3260*/  @P1 PRMT R172, R169, 0x7632, R172 ;  /* 0x00007632a9ac1816 */ /* 0x000fcc00000000ac */
[----:B------:R-:W0:Y:S01]  /*3270*/  @P1 LDC R195, c[0x0][0x40c] ;  /* 0x00010300ffc31b82 */ /* 0x000e220000000800 */
[----:B------:R-:W-:Y:S01]  /*3280*/  HFMA2 R173, -RZ, RZ, 0, 0 ;  /* 0x00000000ffad7431 */ /* 0x000fe200000001ff */
[----:B------:R-:W-:-:S05]  /*3290*/  @P1 SHF.L.U32 R172, R172, 0x10, RZ ;  /* 0x00000010acac1819 */ /* 0x000fca00000006ff */
[----:B-1----:R-:W-:Y:S01]  /*32a0*/  @P1 FMUL.FTZ R207, R172, R175 ;  /* 0x000000afaccf1220 */ /* 0x002fe20000410000 */
[----:B------:R-:W-:Y:S01]  /*32b0*/  @P1 PRMT R172, R170, 0x7632, R172 ;  /* 0x00007632aaac1816 */ /* 0x000fe200000000ac */
[----:B------:R-:W1:Y:S01]  /*32c0*/  @P1 LDC R201, c[0x0][0x40c] ;  /* 0x00010300ffc91b82 */ /* 0x000e620000000800 */
[----:B------:R-:W-:Y:S02]  /*32d0*/  MOV R175, RZ ;  /* 0x000000ff00af7202 */ /* 0x000fe40000000f00 */
[----:B------:R-:W-:-:S05]  /*32e0*/  @P1 SHF.L.U32 R172, R172, 0x10, RZ ;  /* 0x00000010acac1819 */ /* 0x000fca00000006ff */
[----:B--2---:R-:W-:Y:S01]  /*32f0*/  @P1 FMUL.FTZ R173, R172, R193 ;  /* 0x000000c1acad1220 */ /* 0x004fe20000410000 */
[----:B------:R-:W-:Y:S01]  /*3300*/  @P1 PRMT R172, R171, 0x7632, R172 ;  /* 0x00007632abac1816 */ /* 0x000fe200000000ac */
[----:B------:R-:W2:Y:S03]  /*3310*/  @P1 LDC R193, c[0x0][0x40c] ;  /* 0x00010300ffc11b82 */ /* 0x000ea60000000800 */
[----:B------:R-:W-:-:S05]  /*3320*/  @P1 SHF.L.U32 R172, R172, 0x10, RZ ;  /* 0x00000010acac1819 */ /* 0x000fca00000006ff */
[----:B0-----:R-:W-:Y:S01]  /*3330*/  @P1 FMUL.FTZ R175, R172, R195 ;  /* 0x000000c3acaf1220 */ /* 0x001fe20000410000 */
[----:B------:R-:W0:Y:S01]  /*3340*/  @P1 LDC R194, c[0x0][0x40c] ;  /* 0x00010300ffc21b82 */ /* 0x000e220000000800 */
[----:B------:R-:W-:-:S07]  /*3350*/  @P1 SHF.L.U32 R172, R168, 0x10, RZ ;  /* 0x00000010a8ac1819 */ /* 0x000fce00000006ff */
[----:B------:R-:W3:Y:S01]  /*3360*/  @P1 LDC R195, c[0x0][0x40c] ;  /* 0x00010300ffc31b82 */ /* 0x000ee20000000800 */
[----:B--2---:R-:W-:Y:S01]  /*3370*/  @P1 FMUL.FTZ R204, R172, R193 ;  /* 0x000000c1accc1220 */ /* 0x004fe20000410000 */
[----:B------:R-:W-:Y:S02]  /*3380*/  @P1 SHF.L.U32 R172, R169, 0x10, RZ ;  /* 0x00000010a9ac1819 */ /* 0x000fe400000006ff */
[----:B------:R-:W-:-:S03]  /*3390*/  @P1 SHF.L.U32 R193, R171, 0x10, RZ ;  /* 0x00000010abc11819 */ /* 0x000fc600000006ff */
[----:B---3--:R-:W-:Y:S01]  /*33a0*/  @P1 FMUL.FTZ R206, R172, R195 ;  /* 0x000000c3acce1220 */ /* 0x008fe20000410000 */
[----:B------:R-:W-:Y:S02]  /*33b0*/  HFMA2 R172, -RZ, RZ, 0, 0 ;  /* 0x00000000ffac7431 */ /* 0x000fe400000001ff */
[----:B-1----:R-:W-:Y:S01]  /*33c0*/  @P1 FMUL.FTZ R172, R174, R201 ;  /* 0x000000c9aeac1220 */ /* 0x002fe20000410000 */
[----:B------:R-:W-:Y:S01]  /*33d0*/  MOV R174, RZ ;  /* 0x000000ff00ae7202 */ /* 0x000fe20000000f00 */
[----:B0-----:R-:W-:-:S07]  /*33e0*/  @P1 FMUL.FTZ R174, R193, R194 ;  /* 0x000000c2c1ae1220 */ /* 0x001fce0000410000 */
.L_x_35379:
        /* <DEDUP_REMOVED lines=10> */
.L_x_35381:
[----:B------:R-:W-:Y:S05]  /*3490*/  BSYNC.RECONVERGENT B0 ;  /* 0x0000000000007941 */ /* 0x000fea0003800200 */
.L_x_35380:
[----:B------:R-:W-:Y:S01]  /*34a0*/  IADD3 R2, PT, PT, R192, 0x120, RZ ;  /* 0x00000120c0027810 */ /* 0x000fe20007ffe0ff */
[----:B------:R-:W-:Y:S06]  /*34b0*/  @!P0 BRA `(.L_x_35382) ;  /* 0x0000000000888947 */ /* 0x000fec0003800000 */
[----:B------:R-:W1:Y:S02]  /*34c0*/  LDC.64 R192, c[0x0][0x3a0] ;  /* 0x0000e800ffc07b82 */ /* 0x000e640000000a00 */
[----:B-1----:R-:W-:-:S05]  /*34d0*/  IMAD.WIDE.U32 R192, R2, 0x20, R192 ;  /* 0x0000002002c07825 */ /* 0x002fca00078e00c0 */
[----:B------:R-:W2:Y:S04]  /*34e0*/  LDG.E.128 R200, desc[UR6][R192.64] ;  /* 0x00000006c0c87981 */ /* 0x000ea8000c1e1d00 */
[----:B0-----:R-:W3:Y:S01]  /*34f0*/  LDG.E.128 R192, desc[UR6][R192.64+0x10] ;  /* 0x00001006c0c07981 */ /* 0x001ee2000c1e1d00 */
        /* <DEDUP_REMOVED lines=9> */
[C---:B------:R-:W-:Y:S01]  /*3590*/  @P0 SHF.L.U32 R250, R169.reuse, 0x10, RZ ;  /* 0x00000010a9fa0819 */ /* 0x040fe200000006ff */
[----:B------:R-:W0:Y:S04]  /*35a0*/  @P0 LDC R249, c[0x0][0x40c] ;  /* 0x00010300fff90b82 */ /* 0x000e280000000800 */
[----:B-1----:R-:W-:Y:S01]  /*35b0*/  @P0 FFMA.FTZ R202, R250, R3, R202 ;  /* 0x00000003faca0223 */ /* 0x002fe200000100ca */
[----:B------:R-:W-:-:S03]  /*35c0*/  @P0 PRMT R250, R169, 0x7632, R250 ;  /* 0x00007632a9fa0816 */ /* 0x000fc600000000fa */
[----:B------:R-:W3:Y:S01]  /*35d0*/  @P0 LDC R3, c[0x0][0x40c] ;  /* 0x00010300ff030b82 */ /* 0x000ee20000000800 */
[----:B------:R-:W-:-:S05]  /*35e0*/  @P0 SHF.L.U32 R250, R250, 0x10, RZ ;  /* 0x00000010fafa0819 */ /* 0x000fca00000006ff */
[----:B0-----:R-:W-:Y:S01]  /*35f0*/  @P0 FFMA.FTZ R203, R250, R249, R203 ;  /* 0x000000f9facb0223 */ /* 0x001fe200000100cb */
[----:B------:R-:W-:Y:S01]  /*3600*/  @P0 SHF.L.U32 R250, R170, 0x10, RZ ;  /* 0x00000010aafa0819 */ /* 0x000fe200000006ff */
[----:B------:R-:W0:Y:S04]  /*3610*/  @P0 LDC R249, c[0x0][0x40c] ;  /* 0x00010300fff90b82 */ /* 0x000e280000000800 */
[----:B---3--:R-:W-:Y:S01]  /*3620*/  @P0 FFMA.FTZ R192, R250, R3, R192 ;  /* 0x00000003fac00223 */ /* 0x008fe200000100c0 */
[----:B------:R-:W-:-:S03]  /*3630*/  @P0 PRMT R250, R170, 0x7632, R250 ;  /* 0x00007632aafa0816 */ /* 0x000fc600000000fa */
[----:B------:R-:W1:Y:S01]  /*3640*/  @P0 LDC R3, c[0x0][0x40c] ;  /* 0x00010300ff030b82 */ /* 0x000e620000000800 */
[----:B------:R-:W-:-:S05]  /*3650*/  @P0 SHF.L.U32 R250, R250, 0x10, RZ ;  /* 0x00000010fafa0819 */ /* 0x000fca00000006ff */
[----:B0-----:R-:W-:Y:S01]  /*3660*/  @P0 FFMA.FTZ R193, R250, R249, R193 ;  /* 0x000000f9fac10223 */ /* 0x001fe200000100c1 */
[C---:B------:R-:W-:Y:S01]  /*3670*/  @P0 SHF.L.U32 R250, R171.reuse, 0x10, RZ ;  /* 0x00000010abfa0819 */ /* 0x040fe200000006ff */
[----:B------:R-:W0:Y:S04]  /*3680*/  @P0 LDC R249, c[0x0][0x40c] ;  /* 0x00010300fff90b82 */ /* 0x000e280000000800 */
[----:B-1----:R-:W-:Y:S01]  /*3690*/  @P0 FFMA.FTZ R194, R250, R3, R194 ;  /* 0x00000003fac20223 */ /* 0x002fe200000100c2 */
[----:B------:R-:W-:-:S04]  /*36a0*/  @P0 PRMT R3, R171, 0x7632, R3 ;  /* 0x00007632ab030816 */ /* 0x000fc80000000003 */
[----:B------:R-:W-:-:S05]  /*36b0*/  @P0 SHF.L.U32 R3, R3, 0x10, RZ ;  /* 0x0000001003030819 */ /* 0x000fca00000006ff */
[----:B0-----:R-:W-:Y:S01]  /*36c0*/  @P0 FFMA.FTZ R195, R3, R249, R195 ;  /* 0x000000f903c30223 */ /* 0x001fe200000100c3 */
[----:B------:R-:W-:Y:S06]  /*36d0*/  BRA `(.L_x_35383) ;  /* 0x0000000000887947 */ /* 0x000fec0003800000 */
.L_x_35382:
[----:B------:R-:W1:Y:S01]  /*36e0*/  @P1 LDC R192, c[0x0][0x40c] ;  /* 0x00010300ffc01b82 */ /* 0x000e620000000800 */
[----:B-----5:R-:W-:Y:S02]  /*36f0*/  @P1 PRMT R3, R168, 0x7632, R3 ;  /* 0x00007632a8031816 */ /* 0x020fe40000000003 */
[----:B------:R-:W-:Y:S02]  /*3700*/  CS2R R200, SRZ ;  /* 0x0000000000c87805 */ /* 0x000fe4000001ff00 */
[----:B------:R-:W-:Y:S01]  /*3710*/  CS2R R202, SRZ ;  /* 0x0000000000ca7805 */ /* 0x000fe2000001ff00 */
[----:B------:R-:W-:Y:S01]  /*3720*/  HFMA2 R193, -RZ, RZ, 0, 0 ;  /* 0x00000000ffc17431 */ /* 0x000fe200000001ff */
[----:B------:R-:W-:Y:S02]  /*3730*/  @P1 SHF.L.U32 R3, R3, 0x10, RZ ;  /* 0x0000001003031819 */ /* 0x000fe400000006ff */
[----:B0-----:R-:W-:Y:S01]  /*3740*/  MOV R195, RZ ;  /* 0x000000ff00c37202 */ /* 0x001fe20000000f00 */
[----:B------:R-:W0:Y:S08]  /*3750*/  @P1 LDC R194, c[0x0][0x40c] ;  /* 0x00010300ffc21b82 */ /* 0x000e300000000800 */
[----:B------:R-:W2:Y:S01]  /*3760*/  @P1 LDC R249, c[0x0][0x40c] ;  /* 0x00010300fff91b82 */ /* 0x000ea20000000800 */
[----:B-1----:R-:W-:Y:S01]  /*3770*/  @P1 FMUL.FTZ R201, R3, R192 ;  /* 0x000000c003c91220 */ /* 0x002fe20000410000 */
[----:B------:R-:W-:-:S06]  /*3780*/  @P1 PRMT R3, R169, 0x7632, R3 ;  /* 0x00007632a9031816 */ /* 0x000fcc0000000003 */
[----:B------:R-:W1:Y:S01]  /*3790*/  @P1 LDC R192, c[0x0][0x40c] ;  /* 0x00010300ffc01b82 */ /* 0x000e620000000800 */
[----:B------:R-:W-:-:S05]  /*37a0*/  @P1 SHF.L.U32 R3, R3, 0x10, RZ ;  /* 0x0000001003031819 */ /* 0x000fca00000006ff */
[----:B0-----:R-:W-:Y:S01]  /*37b0*/  @P1 FMUL.FTZ R203, R3, R194 ;  /* 0x000000c203cb1220 */ /* 0x001fe20000410000 */
[----:B------:R-:W-:Y:S01]  /*37c0*/  @P1 PRMT R3, R170, 0x7632, R3 ;  /* 0x00007632aa031816 */ /* 0x000fe20000000003 */
[----:B------:R-:W0:Y:S03]  /*37d0*/  @P1 LDC R194, c[0x0][0x40c] ;  /* 0x00010300ffc21b82 */ /* 0x000e260000000800 */
[----:B------:R-:W-:-:S05]  /*37e0*/  @P1 SHF.L.U32 R3, R3, 0x10, RZ ;  /* 0x0000001003031819 */ /* 0x000fca00000006ff */
[----:B-1----:R-:W-:Y:S01]  /*37f0*/  @P1 FMUL.FTZ R193, R3, R192 ;  /* 0x000000c003c11220 */ /* 0x002fe20000410000 */
[----:B------:R-:W-:Y:S01]  /*3800*/  @P1 PRMT R192, R171, 0x7632, R192 ;  /* 0x00007632abc01816 */ /* 0x000fe200000000c0 */
[----:B------:R-:W1:Y:S03]  /*3810*/  @P1 LDC R3, c[0x0][0x40c] ;  /* 0x00010300ff031b82 */ /* 0x000e660000000800 */
[----:B------:R-:W-:-:S05]  /*3820*/  @P1 SHF.L.U32 R192, R192, 0x10, RZ ;  /* 0x00000010c0c01819 */ /* 0x000fca00000006ff */
[----:B--2---:R-:W-:Y:S01]  /*3830*/  @P1 FMUL.FTZ R195, R192, R249 ;  /* 0x000000f9c0c31220 */ /* 0x004fe20000410000 */
[----:B------:R-:W-:Y:S02]  /*3840*/  @P1 SHF.L.U32 R192, R168, 0x10, RZ ;  /* 0x00000010a8c01819 */ /* 0x000fe400000006ff */
[----:B------:R-:W-:-:S03]  /*3850*/  @P1 SHF.L.U32 R249, R171, 0x10, RZ ;  /* 0x00000010abf91819 */ /* 0x000fc600000006ff */
[----:B-1----:R-:W-:Y:S01]  /*3860*/  @P1 FMUL.FTZ R200, R192, R3 ;  /* 0x00000003c0c81220 */ /* 0x002fe20000410000 */
[----:B------:R-:W-:Y:S01]  /*3870*/  @P1 SHF.L.U32 R3, R169, 0x10, RZ ;  /* 0x00000010a9031819 */ /* 0x000fe200000006ff */
[----:B------:R-:W1:Y:S04]  /*3880*/  @P1 LDC R192, c[0x0][0x40c] ;  /* 0x00010300ffc01b82 */ /* 0x000e680000000800 */
[----:B-1----:R-:W-:Y:S01]  /*3890*/  @P1 FMUL.FTZ R202, R3, R192 ;  /* 0x000000c003ca1220 */ /* 0x002fe20000410000 */
[----:B------:R-:W-:Y:S01]  /*38a0*/  HFMA2 R192, -RZ, RZ, 0, 0 ;  /* 0x00000000ffc07431 */ /* 0x000fe200000001ff */
[----:B------:R-:W-:-:S05]  /*38b0*/  @P1 SHF.L.U32 R3, R170, 0x10, RZ ;  /* 0x00000010aa031819 */ /* 0x000fca00000006ff */
[----:B0-----:R-:W-:Y:S01]  /*38c0*/  @P1 FMUL.FTZ R192, R3, R194 ;  /* 0x000000c203c01220 */ /* 0x001fe20000410000 */
[----:B------:R-:W-:Y:S01]  /*38d0*/  MOV R194, RZ ;  /* 0x000000ff00c27202 */ /* 0x000fe20000000f00 */
[----:B------:R-:W0:Y:S02]  /*38e0*/  @P1 LDC R3, c[0x0][0x40c] ;  /* 0x00010300ff031b82 */ /* 0x000e240000000800 */
[----:B0-----:R-:W-:-:S07]  /*38f0*/  @P1 FMUL.FTZ R194, R249, R3 ;  /* 0x00000003f9c21220 */ /* 0x001fce0000410000 */
.L_x_35383:
[----:B------:R-:W0:Y:S01]  /*3900*/  S2R R249, SR_TID.X ;  /* 0x0000000000f97919 */ /* 0x000e220000002100 */
[----:B------:R-:W1:Y:S01]  /*3910*/  LDC.64 R250, c[0x0][0x3a8] ;  /* 0x0000ea00fffa7b82 */ /* 0x000e620000000a00 */
[----:B------:R-:W-:Y:S01]  /*3920*/  UMOV UR4, 0xffffffff ;  /* 0xffffffff00047882 */ /* 0x000fe20000000000 */
[----:B-1----:R-:W-:-:S04]  /*3930*/  IMAD.WIDE.U32 R2, R2, 0x20, R250 ;  /* 0x0000002002027825 */ /* 0x002fc800078e00fa */
[----:B------:R-:W-:Y:S01]  /*3940*/  FADD.FTZ R250, RZ, R4 ;  /* 0x00000004fffa7221 */ /* 0x000fe20000010000 */
[----:B------:R-:W-:Y:S01]  /*3950*/  STG.E.128 desc[UR6][R2.64], R200 ;  /* 0x000000c802007986 */ /* 0x000fe2000c101d06 */
[----:B0-----:R-:W-:Y:S02]  /*3960*/  LOP3.LUT P0, RZ, R249, 0x1f, RZ, 0xc0, !PT ;  /* 0x0000001ff9ff7812 */ /* 0x001fe4000780c0ff */
        /* <DEDUP_REMOVED lines=262> */
.L_x_35399:
[----:B------:R-:W2:Y:S01]  /*49d0*/  LDC R3, c[0x0][0x400] ;  /* 0x00010000ff037b82 */ /* 0x000ea20000000800 */
[----:B-1----:R-:W-:Y:S01]  /*49e0*/  FADD.FTZ R2, R251, R2 ;  /* 0x00000002fb027221 */ /* 0x002fe20000010000 */
[----:B0-----:R-:W-:Y:S01]  /*49f0*/  FMUL.FTZ R251, R249, R249 ;  /* 0x000000f9f9fb7220 */ /* 0x001fe20000410000 */
[----:B------:R-:W-:Y:S01]  /*4a00*/  ISETP.NE.AND P1, PT, RZ, UR5, PT ;  /* 0x00000005ff007c0c */ /* 0x000fe2000bf25270 */
[----:B------:R-:W-:Y:S03]  /*4a10*/  BSSY.RECONVERGENT B0, `(.L_x_35385) ;  /* 0x000014c000007945 */ /* 0x000fe60003800200 */
[----:B------:R-:W-:Y:S01]  /*4a20*/  FSEL R251, R251, RZ, P1 ;  /* 0x000000fffbfb7208 */ /* 0x000fe20000800000 */
[----:B--2---:R-:W-:Y:S02]  /*4a30*/  FFMA.FTZ R250, R2, R3, UR10 ;  /* 0x0000000a02fa7e23 */ /* 0x004fe40008010003 */
[----:B------:R-:W0:Y:S02]  /*4a40*/  @!P0 LDC.64 R2, c[0x0][0x3c0] ;  /* 0x0000f000ff028b82 */ /* 0x000e240000000a00 */
        /* <DEDUP_REMOVED lines=9> */
[----:B------:R-:W0:Y:S01]  /*4ae0*/  LDC R251, c[0x0][0x388] ;  /* 0x0000e200fffb7b82 */ /* 0x000e220000000800 */
[----:B------:R-:W-:Y:S01]  /*4af0*/  IADD3 R252, PT, PT, R252, -0x1, RZ ;  /* 0xfffffffffcfc7810 */ /* 0x000fe20007ffe0ff */
[----:B------:R-:W1:Y:S01]  /*4b00*/  S2R R248, SR_TID.X ;  /* 0x0000000000f87919 */ /* 0x000e620000002100 */
[----:B------:R-:W-:-:S05]  /*4b10*/  FSEL R3, R249, RZ, !P1 ;  /* 0x000000fff9037208 */ /* 0x000fca0004800000 */
        /* <DEDUP_REMOVED lines=16> */
[----:B0-----:R-:W-:-:S02]  /*4c20*/  IMAD R249, R252, R251, RZ ;  /* 0x000000fbfcf97224 */ /* 0x001fc400078e02ff */
[C---:B------:R-:W-:Y:S01]  /*4c30*/  FADD.FTZ R251, -R3.reuse, R244 ;  /* 0x000000f403fb7221 */ /* 0x040fe20000010100 */
[C---:B------:R-:W-:Y:S01]  /*4c40*/  FADD.FTZ R244, -R3.reuse, R247 ;  /* 0x000000f703f47221 */ /* 0x040fe20000010100 */
[C---:B------:R-:W-:Y:S01]  /*4c50*/  FMUL.FTZ R247, R2.reuse, R246 ;  /* 0x000000f602f77220 */ /* 0x040fe20000410000 */
[----:B------:R-:W-:Y:S01]  /*4c60*/  FADD.FTZ R213, -R3, R213 ;  /* 0x000000d503d57221 */ /* 0x000fe20000010100 */
[C---:B------:R-:W-:Y:S01]  /*4c70*/  FMUL.FTZ R251, R2.reuse, R251 ;  /* 0x000000fb02fb7220 */ /* 0x040fe20000410000 */
[C---:B------:R-:W-:Y:S01]  /*4c80*/  FMUL.FTZ R250, R2.reuse, R244 ;  /* 0x000000f402fa7220 */ /* 0x040fe20000410000 */
[----:B------:R-:W-:Y:S01]  /*4c90*/  FMUL.FTZ R244, R2, R245 ;  /* 0x000000f502f47220 */ /* 0x000fe20000410000 */
[----:B------:R-:W-:Y:S01]  /*4ca0*/  FFMA.FTZ R247, R247, R14, R94 ;  /* 0x0000000ef7f77223 */ /* 0x000fe2000001005e */
[----:B------:R-:W-:Y:S01]  /*4cb0*/  FFMA.FTZ R246, R251, R12, R92 ;  /* 0x0000000cfbf67223 */ /* 0x000fe2000001005c */
[----:B------:R-:W-:Y:S01]  /*4cc0*/  FFMA.FTZ R250, R250, R15, R95 ;  /* 0x0000000ffafa7223 */ /* 0x000fe2000001005f */
[----:B------:R-:W-:Y:S01]  /*4cd0*/  FFMA.FTZ R245, R244, R13, R93 ;  /* 0x0000000df4f57223 */ /* 0x000fe2000001005d */
[----:B------:R-:W-:Y:S01]  /*4ce0*/  SHF.R.S32.HI R244, RZ, 0x1f, R249 ;  /* 0x0000001ffff47819 */ /* 0x000fe200000114f9 */
[C---:B------:R-:W-:Y:S01]  /*4cf0*/  FADD.FTZ R214, -R3.reuse, R214 ;  /* 0x000000d603d67221 */ /* 0x040fe20000010100 */
[----:B-1----:R-:W-:Y:S01]  /*4d00*/  LOP3.LUT R248, R248, 0x1f, RZ, 0xc0, !PT ;  /* 0x0000001ff8f87812 */ /* 0x002fe200078ec0ff */
[----:B------:R-:W-:Y:S01]  /*4d10*/  FADD.FTZ R215, -R3, R215 ;  /* 0x000000d703d77221 */ /* 0x000fe20000010100 */
[----:B------:R-:W-:Y:S01]  /*4d20*/  F2FP.BF16.F32.PACK_AB R246, R245, R246 ;  /* 0x000000f6f5f6723e */ /* 0x000fe200000010ff */
[C---:B------:R-:W-:Y:S01]  /*4d30*/  FADD.FTZ R245, -R3.reuse, R4 ;  /* 0x0000000403f57221 */ /* 0x040fe20000010100 */
[----:B------:R-:W-:Y:S01]  /*4d40*/  F2FP.BF16.F32.PACK_AB R247, R250, R247 ;  /* 0x000000f7faf7723e */ /* 0x000fe200000010ff */
[----:B------:R-:W-:Y:S01]  /*4d50*/  FADD.FTZ R4, -R3, R7 ;  /* 0x0000000703047221 */ /* 0x000fe20000010100 */
[----:B------:R-:W0:Y:S01]  /*4d60*/  LDC.64 R250, c[0x0][0x428] ;  /* 0x00010a00fffa7b82 */ /* 0x000e220000000a00 */
[C---:B------:R-:W-:Y:S01]  /*4d70*/  FMUL.FTZ R7, R2.reuse, R6 ;  /* 0x0000000602077220 */ /* 0x040fe20000410000 */
[C---:B------:R-:W-:Y:S01]  /*4d80*/  FMUL.FTZ R245, R2.reuse, R245 ;  /* 0x000000f502f57220 */ /* 0x040fe20000410000 */
[----:B------:R-:W-:Y:S01]  /*4d90*/  FMUL.FTZ R6, R2, R4 ;  /* 0x0000000402067220 */ /* 0x000fe20000410000 */
[----:B------:R-:W-:Y:S01]  /*4da0*/  LEA.HI R249, R244, R249, RZ, 0x3 ;  /* 0x000000f9f4f97211 */ /* 0x000fe200078f18ff */
[----:B------:R-:W-:Y:S01]  /*4db0*/  FFMA.FTZ R7, R7, R10, R90 ;  /* 0x0000000a07077223 */ /* 0x000fe2000001005a */
[----:B------:R-:W-:Y:S01]  /*4dc0*/  FFMA.FTZ R244, R245, R8, R88 ;  /* 0x00000008f5f47223 */ /* 0x000fe20000010058 */
[----:B------:R-:W-:Y:S01]  /*4dd0*/  FFMA.FTZ R6, R6, R11, R91 ;  /* 0x0000000b06067223 */ /* 0x000fe2000001005b */
[----:B------:R-:W-:Y:S01]  /*4de0*/  FMUL.FTZ R4, R2, R5 ;  /* 0x0000000502047220 */ /* 0x000fe20000410000 */
[----:B------:R-:W-:Y:S01]  /*4df0*/  LEA.HI.SX32 R249, R249, R248, 0x1d ;  /* 0x000000f8f9f97211 */ /* 0x000fe200078feaff */
[C---:B------:R-:W-:Y:S01]  /*4e00*/  FADD.FTZ R216, -R3.reuse, R216 ;  /* 0x000000d803d87221 */ /* 0x040fe20000010100 */
[C---:B------:R-:W-:Y:S01]  /*4e10*/  FADD.FTZ R217, -R3.reuse, R217 ;  /* 0x000000d903d97221 */ /* 0x040fe20000010100 */
[----:B------:R-:W-:Y:S01]  /*4e20*/  F2FP.BF16.F32.PACK_AB R245, R6, R7 ;  /* 0x0000000706f5723e */ /* 0x000fe200000010ff */
[C---:B------:R-:W-:Y:S01]  /*4e30*/  FADD.FTZ R7, -R3.reuse, R242 ;  /* 0x000000f203077221 */ /* 0x040fe20000010100 */
[----:B------:R-:W-:Y:S01]  /*4e40*/  FFMA.FTZ R5, R4, R9, R89 ;  /* 0x0000000904057223 */ /* 0x000fe20000010059 */
[C---:B------:R-:W-:Y:S01]  /*4e50*/  FMUL.FTZ R6, R2.reuse, R243 ;  /* 0x000000f302067220 */ /* 0x040fe20000410000 */
[----:B------:R-:W-:Y:S01]  /*4e60*/  FADD.FTZ R243, -R3, R236 ;  /* 0x000000ec03f37221 */ /* 0x000fe20000010100 */
[C---:B------:R-:W-:Y:S01]  /*4e70*/  FMUL.FTZ R7, R2.reuse, R7 ;  /* 0x0000000702077220 */ /* 0x040fe20000410000 */
[----:B------:R-:W-:Y:S01]  /*4e80*/  FMUL.FTZ R236, R2, R239 ;  /* 0x000000ef02ec7220 */ /* 0x000fe20000410000 */
[----:B------:R-:W-:Y:S01]  /*4e90*/  FFMA.FTZ R6, R6, R23, R103 ;  /* 0x0000001706067223 */ /* 0x000fe20000010067 */
[----:B------:R-:W-:Y:S01]  /*4ea0*/  F2FP.BF16.F32.PACK_AB R244, R5, R244 ;  /* 0x000000f405f4723e */ /* 0x000fe200000010ff */
[----:B------:R-:W-:Y:S01]  /*4eb0*/  FFMA.FTZ R7, R7, R22, R102 ;  /* 0x0000001607077223 */ /* 0x000fe20000010066 */
[----:B------:R-:W-:Y:S01]  /*4ec0*/  FMUL.FTZ R243, R2, R243 ;  /* 0x000000f302f37220 */ /* 0x000fe20000410000 */
[----:B------:R-:W-:Y:S01]  /*4ed0*/  FFMA.FTZ R236, R236, R19, R99 ;  /* 0x00000013ecec7223 */ /* 0x000fe20000010063 */
[----:B0-----:R-:W-:-:S04]  /*4ee0*/  IMAD.WIDE.U32 R4, R249, 0x10, R250 ;  /* 0x00000010f9047825 */ /* 0x001fc800078e00fa */
[C---:B------:R-:W-:Y:S01]  /*4ef0*/  FADD.FTZ R218, -R3.reuse, R218 ;  /* 0x000000da03da7221 */ /* 0x040fe20000010100 */
[----:B------:R-:W-:Y:S01]  /*4f00*/  F2FP.BF16.F32.PACK_AB R7, R6, R7 ;  /* 0x000000070607723e */ /* 0x000fe200000010ff */
[----:B------:R-:W-:Y:S01]  /*4f10*/  FMUL.FTZ R6, R2, R237 ;  /* 0x000000ed02067220 */ /* 0x000fe20000410000 */
[C---:B------:R-:W-:Y:S01]  /*4f20*/  FADD.FTZ R219, -R3.reuse, R219 ;  /* 0x000000db03db7221 */ /* 0x040fe20000010100 */
[----:B------:R0:W-:Y:S01]  /*4f30*/  STG.E.128 desc[UR6][R4.64], R244 ;  /* 0x000000f404007986 */ /* 0x0001e2000c101d06 */
        /* <DEDUP_REMOVED lines=17> */
[----:B0-----:R-:W-:Y:S01]  /*5050*/  FADD.FTZ R245, -R3, R240 ;  /* 0x000000f003f57221 */ /* 0x001fe20000010100 */
[----:B------:R-:W-:Y:S01]  /*5060*/  FFMA.FTZ R4, R243, R16, R96 ;  /* 0x00000010f3047223 */ /* 0x000fe20000010060 */
[C---:B------:R-:W-:Y:S01]  /*5070*/  FMUL.FTZ R5, R2.reuse, R238 ;  /* 0x000000ee02057220 */ /* 0x040fe20000410000 */
[C---:B------:R-:W-:Y:S01]  /*5080*/  FMUL.FTZ R238, R2.reuse, R241 ;  /* 0x000000f102ee7220 */ /* 0x040fe20000410000 */
[----:B------:R-:W-:Y:S01]  /*5090*/  FMUL.FTZ R245, R2, R245 ;  /* 0x000000f502f57220 */ /* 0x000fe20000410000 */
[----:B------:R-:W-:Y:S01]  /*50a0*/  FADD.FTZ R176, -R3, R176 ;  /* 0x000000b003b07221 */ /* 0x000fe20000010100 */
[----:B------:R-:W-:Y:S01]  /*50b0*/  FFMA.FTZ R5, R5, R18, R98 ;  /* 0x0000001205057223 */ /* 0x000fe20000010062 */
[----:B------:R-:W-:Y:S01]  /*50c0*/  F2FP.BF16.F32.PACK_AB R4, R237, R4 ;  /* 0x00000004ed04723e */ /* 0x000fe200000010ff */
[----:B------:R-:W-:Y:S01]  /*50d0*/  FFMA.FTZ R245, R245, R20, R100 ;  /* 0x00000014f5f57223 */ /* 0x000fe20000010064 */
[----:B------:R-:W-:Y:S01]  /*50e0*/  FFMA.FTZ R238, R238, R21, R101 ;  /* 0x00000015eeee7223 */ /* 0x000fe20000010065 */
[----:B------:R-:W-:Y:S01]  /*50f0*/  IADD3 R237, PT, PT, R249, 0x20, RZ ;  /* 0x00000020f9ed7810 */ /* 0x000fe20007ffe0ff */
[C---:B------:R-:W-:Y:S01]  /*5100*/  FADD.FTZ R177, -R3.reuse, R177 ;  /* 0x000000b103b17221 */ /* 0x040fe20000010100 */
[----:B------:R-:W-:Y:S01]  /*5110*/  F2FP.BF16.F32.PACK_AB R5, R236, R5 ;  /* 0x00000005ec05723e */ /* 0x000fe200000010ff */
[----:B------:R-:W-:Y:S01]  /*5120*/  FADD.FTZ R178, -R3, R178 ;  /* 0x000000b203b27221 */ /* 0x000fe20000010100 */
[----:B------:R-:W-:Y:S01]  /*5130*/  F2FP.BF16.F32.PACK_AB R6, R238, R245 ;  /* 0x000000f5ee06723e */ /* 0x000fe200000010ff */
        /* <DEDUP_REMOVED lines=40> */
[----:B------:R-:W-:Y:S01]  /*53c0*/  FADD.FTZ R3, -R3, R195 ;  /* 0x000000c303037221 */ /* 0x000fe20000010100 */
[----:B------:R-:W-:Y:S01]  /*53d0*/  FMUL.FTZ R195, R2, R4 ;  /* 0x0000000402c37220 */ /* 0x000fe20000410000 */
[----:B------:R-:W-:Y:S01]  /*53e0*/  FFMA.FTZ R4, R7, R24, R104 ;  /* 0x0000001807047223 */ /* 0x000fe20000010068 */
[----:B------:R-:W-:Y:S01]  /*53f0*/  FFMA.FTZ R7, R221, R30, R110 ;  /* 0x0000001edd077223 */ /* 0x000fe2000001006e */
[----:B------:R-:W-:Y:S01]  /*5400*/  FFMA.FTZ R226, R226, R31, R111 ;  /* 0x0000001fe2e27223 */ /* 0x000fe2000001006f */
        /* <DEDUP_REMOVED lines=9> */
[C---:B------:R-:W-:Y:S01]  /*54a0*/  FMUL.FTZ R226, R2.reuse, R230 ;  /* 0x000000e602e27220 */ /* 0x040fe20000410000 */
[C---:B------:R-:W-:Y:S01]  /*54b0*/  FMUL.FTZ R230, R2.reuse, R219 ;  /* 0x000000db02e67220 */ /* 0x040fe20000410000 */
[C---:B------:R-:W-:Y:S01]  /*54c0*/  FMUL.FTZ R219, R2.reuse, R185 ;  /* 0x000000b902db7220 */ /* 0x040fe20000410000 */
[----:B------:R-:W-:Y:S01]  /*54d0*/  FMUL.FTZ R185, R2, R173 ;  /* 0x000000ad02b97220 */ /* 0x000fe20000410000 */
[----:B------:R-:W-:Y:S01]  /*54e0*/  FFMA.FTZ R195, R6, R25, R105 ;  /* 0x0000001906c37223 */ /* 0x000fe20000010069 */
[----:B------:R-:W-:Y:S01]  /*54f0*/  IADD3 R173, PT, PT, R249, 0x40, RZ ;  /* 0x00000040f9ad7810 */ /* 0x000fe20007ffe0ff */
[----:B------:R-:W-:Y:S01]  /*5500*/  FMUL.FTZ R221, R2, R232 ;  /* 0x000000e802dd7220 */ /* 0x000fe20000410000 */
[----:B------:R-:W-:Y:S01]  /*5510*/  F2FP.BF16.F32.PACK_AB R6, R222, R199 ;  /* 0x000000c7de06723e */ /* 0x000fe200000010ff */
[----:B------:R-:W-:Y:S01]  /*5520*/  FMUL.FTZ R222, R2, R228 ;  /* 0x000000e402de7220 */ /* 0x000fe20000410000 */
[----:B------:R-:W-:Y:S01]  /*5530*/  F2FP.BF16.F32.PACK_AB R5, R220, R5 ;  /* 0x00000005dc05723e */ /* 0x000fe200000010ff */
[C---:B------:R-:W-:Y:S01]  /*5540*/  FMUL.FTZ R220, R2.reuse, R231 ;  /* 0x000000e702dc7220 */ /* 0x040fe20000410000 */
[C---:B------:R-:W-:Y:S01]  /*5550*/  FMUL.FTZ R225, R2.reuse, R229 ;  /* 0x000000e502e17220 */ /* 0x040fe20000410000 */
[C---:B------:R-:W-:Y:S01]  /*5560*/  FMUL.FTZ R228, R2.reuse, R184 ;  /* 0x000000b802e47220 */ /* 0x040fe20000410000 */
[C---:B------:R-:W-:Y:S01]  /*5570*/  FMUL.FTZ R229, R2.reuse, R208 ;  /* 0x000000d002e57220 */ /* 0x040fe20000410000 */
[C---:B------:R-:W-:Y:S01]  /*5580*/  FMUL.FTZ R184, R2.reuse, R172 ;  /* 0x000000ac02b87220 */ /* 0x040fe20000410000 */
[----:B------:R-:W-:Y:S01]  /*5590*/  F2FP.BF16.F32.PACK_AB R4, R195, R4 ;  /* 0x00000004c304723e */ /* 0x000fe200000010ff */
[----:B------:R-:W-:Y:S01]  /*55a0*/  FMUL.FTZ R208, R2, R174 ;  /* 0x000000ae02d07220 */ /* 0x000fe20000410000 */
[----:B------:R-:W-:-:S04]  /*55b0*/  IMAD.WIDE.U32 R172, R173, 0x10, R250 ;  /* 0x00000010adac7825 */ /* 0x000fc800078e00fa */
[----:B------:R-:W-:Y:S01]  /*55c0*/  FFMA.FTZ R221, R221, R34, R114 ;  /* 0x00000022dddd7223 */ /* 0x000fe20000010072 */
[----:B------:R-:W-:Y:S01]  /*55d0*/  FFMA.FTZ R174, R220, R35, R115 ;  /* 0x00000023dcae7223 */ /* 0x000fe20000010073 */
[C---:B------:R-:W-:Y:S01]  /*55e0*/  FMUL.FTZ R224, R2.reuse, R224 ;  /* 0x000000e002e07220 */ /* 0x040fe20000410000 */
[C---:B------:R-:W-:Y:S01]  /*55f0*/  FMUL.FTZ R227, R2.reuse, R209 ;  /* 0x000000d102e37220 */ /* 0x040fe20000410000 */
[----:B------:R0:W-:Y:S01]  /*5600*/  STG.E.128 desc[UR6][R172.64], R4 ;  /* 0x00000004ac007986 */ /* 0x0001e2000c101d06 */
        /* <DEDUP_REMOVED lines=17> */
[----:B0-----:R-:W-:Y:S01]  /*5720*/  F2FP.BF16.F32.PACK_AB R5, R174, R221 ;  /* 0x000000ddae05723e */ /* 0x001fe200000010ff */
        /* <DEDUP_REMOVED lines=37> */
[----:B------:R-:W-:Y:S01]  /*5980*/  IADD3 R215, PT, PT, R249, 0x80, RZ ;  /* 0x00000080f9d77810 */ /* 0x000fe20007ffe0ff */
[----:B------:R-:W-:Y:S01]  /*5990*/  IMAD.WIDE.U32 R212, R213, 0x10, R250 ;  /* 0x00000010d5d47825 */ /* 0x000fe200078e00fa */
[----:B------:R-:W-:-:S03]  /*59a0*/  F2FP.BF16.F32.PACK_AB R7, R222, R225 ;  /* 0x000000e1de07723e */ /* 0x000fc600000010ff */
[----:B------:R-:W-:Y:S01]  /*59b0*/  FFMA.FTZ R182, R182, R62, R142 ;  /* 0x0000003eb6b67223 */ /* 0x000fe2000001008e */
[----:B------:R-:W-:Y:S01]  /*59c0*/  F2FP.BF16.F32.PACK_AB R4, R2, R195 ;  /* 0x000000c30204723e */ /* 0x000fe200000010ff */
[----:B------:R-:W-:Y:S01]  /*59d0*/  IMAD.WIDE.U32 R214, R215, 0x10, R250 ;  /* 0x00000010d7d67825 */ /* 0x000fe200078e00fa */
[----:B------:R-:W-:-:S03]  /*59e0*/  F2FP.BF16.F32.PACK_AB R175, R192, R175 ;  /* 0x000000afc0af723e */ /* 0x000fc600000010ff */
[----:B------:R-:W-:Y:S01]  /*59f0*/  FFMA.FTZ R183, R183, R63, R143 ;  /* 0x0000003fb7b77223 */ /* 0x000fe2000001008f */
[----:B------:R-:W-:Y:S01]  /*5a00*/  F2FP.BF16.F32.PACK_AB R173, R173, R198 ;  /* 0x000000c6adad723e */ /* 0x000fe200000010ff */
[----:B------:R-:W-:Y:S01]  /*5a10*/  STG.E.128 desc[UR6][R212.64], R4 ;  /* 0x00000004d4007986 */ /* 0x000fe2000c101d06 */
[----:B------:R-:W-:Y:S01]  /*5a20*/  F2FP.BF16.F32.PACK_AB R172, R197, R196 ;  /* 0x000000c4c5ac723e */ /* 0x000fe200000010ff */
[----:B------:R-:W-:Y:S01]  /*5a30*/  FFMA.FTZ R178, R178, R70, R150 ;  /* 0x00000046b2b27223 */ /* 0x000fe20000010096 */
[----:B------:R-:W-:Y:S01]  /*5a40*/  FFMA.FTZ R179, R179, R71, R151 ;  /* 0x00000047b3b37223 */ /* 0x000fe20000010097 */
[----:B------:R-:W-:Y:S01]  /*5a50*/  FFMA.FTZ R176, R176, R68, R148 ;  /* 0x00000044b0b07223 */ /* 0x000fe20000010094 */
[----:B------:R-:W-:Y:S01]  /*5a60*/  FFMA.FTZ R177, R177, R69, R149 ;  /* 0x00000045b1b17223 */ /* 0x000fe20000010095 */
[----:B------:R0:W-:Y:S01]  /*5a70*/  STG.E.128 desc[UR6][R214.64], R172 ;  /* 0x000000acd6007986 */ /* 0x0001e2000c101d06 */
[----:B------:R-:W-:Y:S01]  /*5a80*/  FFMA.FTZ R186, R186, R54, R134 ;  /* 0x00000036baba7223 */ /* 0x000fe20000010086 */
[----:B------:R-:W-:Y:S01]  /*5a90*/  F2FP.BF16.F32.PACK_AB R179, R179, R178 ;  /* 0x000000b2b3b3723e */ /* 0x000fe200000010ff */
        /* <DEDUP_REMOVED lines=15> */
[----:B0-----:R-:W-:Y:S01]  /*5b90*/  FFMA.FTZ R173, R218, R58, R138 ;  /* 0x0000003adaad7223 */ /* 0x001fe2000001008a */
[----:B------:R-:W-:Y:S01]  /*5ba0*/  F2FP.BF16.F32.PACK_AB R175, R183, R182 ;  /* 0x000000b6b7af723e */ /* 0x000fe200000010ff */
        /* <DEDUP_REMOVED lines=16> */
[----:B------:R-:W-:Y:S01]  /*5cb0*/  F2FP.BF16.F32.PACK_AB R182, R185, R182 ;  /* 0x000000b6b9b6723e */ /* 0x000fe200000010ff */
        /* <DEDUP_REMOVED lines=29> */
[----:B------:R-:W-:Y:S01]  /*5e90*/  F2FP.BF16.F32.PACK_AB R209, R203, R202 ;  /* 0x000000cacbd1723e */ /* 0x000fe200000010ff */
[----:B------:R0:W-:Y:S01]  /*5ea0*/  STG.E.128 desc[UR6][R196.64], R180 ;  /* 0x000000b4c4007986 */ /* 0x0001e2000c101d06 */
[----:B------:R-:W-:-:S05]  /*5eb0*/  F2FP.BF16.F32.PACK_AB R208, R201, R200 ;  /* 0x000000c8c9d0723e */ /* 0x000fca00000010ff */
[----:B------:R0:W-:Y:S02]  /*5ec0*/  STG.E.128 desc[UR6][R198.64], R208 ;  /* 0x000000d0c6007986 */ /* 0x0001e4000c101d06 */
.L_x_35386:
[----:B------:R-:W-:Y:S05]  /*5ed0*/  BSYNC.RECONVERGENT B0 ;  /* 0x0000000000007941 */ /* 0x000fea0003800200 */
.L_x_35385:
[----:B0-----:R-:W0:Y:S02]  /*5ee0*/  LDC.64 R2, c[0x0][0x380] ;  /* 0x0000e000ff027b82 */ /* 0x001e240000000a00 */
[----:B0-----:R-:W-:-:S04]  /*5ef0*/  LEA R0, R2, R0, 0x2 ;  /* 0x0000000002007211 */ /* 0x001fc800078e10ff */
[----:B------:R-:W-:-:S13]  /*5f00*/  ISETP.GE.AND P0, PT, R0, R3, PT ;  /* 0x000000030000720c */ /* 0x000fda0003f06270 */
[----:B------:R-:W-:Y:S05]  /*5f10*/  @!P0 BRA `(.L_x_35387) ;  /* 0xffffffa8002c8947 */ /* 0x000fea000383ffff */
[----:B------:R-:W-:Y:S05]  /*5f20*/  EXIT ;  /* 0x000000000000794d */ /* 0x000fea0003800000 */
.L_x_35384:
        /* <DEDUP_REMOVED lines=8> */
.L_x_35389:
[----:B------:R-:W-:Y:S05]  /*5fb0*/  BSYNC B0 ;  /* 0x0000000000007941 */ /* 0x000fea0003800000 */
.L_x_35388:
        /* <DEDUP_REMOVED lines=8> */
.L_x_35390:
[----:B------:R-:W-:Y:S02]  /*6040*/  HFMA2 R250, -RZ, RZ, 0, 2.384185791015625e-07 ;  /* 0x00000004fffa7431 */ /* 0x000fe400000001ff */
[----:B------:R-:W-:Y:S01]  /*6050*/  FADD.FTZ R249, R249, R2 ;  /* 0x00000002f9f97221 */ /* 0x000fe20000010000 */
[----:B------:R-:W-:-:S04]  /*6060*/  MOV R2, 0xffffffff ;  /* 0xffffffff00027802 */ /* 0x000fc80000000f00 */
[----:B------:R-:W-:-:S07]  /*6070*/  MOV R251, R249 ;  /* 0x000000f900fb7202 */ /* 0x000fce0000000f00 */
[----:B------:R-:W-:Y:S05]  /*6080*/  WARPSYNC.COLLECTIVE R2, `(.L_x_35391) ;  /* 0x0000000002087348 */ /* 0x000fea0003c00000 */
[----:B------:R0:W1:Y:S02]  /*6090*/  SHFL.BFLY P1, R2, R251, R250, R3 ;  /* 0x0c0000fafb027389 */ /* 0x0000640000020003 */
[----:B01----:R-:W-:Y:S05]  /*60a0*/  ENDCOLLECTIVE ;  /* 0x000000000000791b */ /* 0x003fea0003800000 */
.L_x_35391:
[----:B------:R-:W-:Y:S02]  /*60b0*/  HFMA2 R250, -RZ, RZ, 0, 4.76837158203125e-07 ;  /* 0x00000008fffa7431 */ /* 0x000fe400000001ff */
[----:B------:R-:W-:Y:S01]  /*60c0*/  FADD.FTZ R249, R249, R2 ;  /* 0x00000002f9f97221 */ /* 0x000fe20000010000 */
[----:B------:R-:W-:-:S04]  /*60d0*/  MOV R2, 0xffffffff ;  /* 0xffffffff00027802 */ /* 0x000fc80000000f00 */
[----:B------:R-:W-:-:S07]  /*60e0*/  MOV R251, R249 ;  /* 0x000000f900fb7202 */ /* 0x000fce0000000f00 */
[----:B------:R-:W-:Y:S05]  /*60f0*/  WARPSYNC.COLLECTIVE R2, `(.L_x_35392) ;  /* 0x0000000002087348 */ /* 0x000fea0003c00000 */
[----:B------:R0:W1:Y:S02]  /*6100*/  SHFL.BFLY P1, R2, R251, R250, R3 ;  /* 0x0c0000fafb027389 */ /* 0x0000640000020003 */
[----:B01----:R-:W-:Y:S05]  /*6110*/  ENDCOLLECTIVE ;  /* 0x000000000000791b */ /* 0x003fea0003800000 */
.L_x_35392:
[----:B------:R-:W-:Y:S02]  /*6120*/  HFMA2 R250, -RZ, RZ, 0, 9.5367431640625e-07 ;  /* 0x00000010fffa7431 */ /* 0x000fe400000001ff */
[----:B------:R-:W-:Y:S01]  /*6130*/  FADD.FTZ R249, R249, R2 ;  /* 0x00000002f9f97221 */ /* 0x000fe20000010000 */
[----:B------:R-:W-:-:S04]  /*6140*/  MOV R2, 0xffffffff ;  /* 0xffffffff00027802 */ /* 0x000fc80000000f00 */
[----:B------:R-:W-:-:S07]  /*6150*/  MOV R251, R249 ;  /* 0x000000f900fb7202 */ /* 0x000fce0000000f00 */
[----:B------:R-:W-:Y:S05]  /*6160*/  WARPSYNC.COLLECTIVE R2, `(.L_x_35393) ;  /* 0x0000000002087348 */ /* 0x000fea0003c00000 */
[----:B------:R0:W1:Y:S02]  /*6170*/  SHFL.BFLY P1, R2, R251, R250, R3 ;  /* 0x0c0000fafb027389 */ /* 0x0000640000020003 */
[----:B01----:R-:W-:Y:S05]  /*6180*/  ENDCOLLECTIVE ;  /* 0x000000000000791b */ /* 0x003fea0003800000 */
.L_x_35393:
        /* <DEDUP_REMOVED lines=169> */
.L_x_35394:
[----:B------:R-:W-:Y:S02]  /*6c20*/  HFMA2 R250, -RZ, RZ, 0, 1.1920928955078125e-07 ;  /* 0x00000002fffa7431 */ /* 0x000fe400000001ff */
[----:B------:R-:W-:Y:S01]  /*6c30*/  FADD.FTZ R251, R251, R2 ;  /* 0x00000002fbfb7221 */ /* 0x000fe20000010000 */
[----:B------:R-:W-:-:S07]  /*6c40*/  MOV R2, 0xffffffff ;  /* 0xffffffff00027802 */ /* 0x000fce0000000f00 */
[----:B------:R-:W-:Y:S05]  /*6c50*/  WARPSYNC.COLLECTIVE R2, `(.L_x_35395) ;  /* 0x0000000002087348 */ /* 0x000fea0003c00000 */
[----:B------:R0:W1:Y:S02]  /*6c60*/  SHFL.BFLY P1, R2, R251, R250, R3 ;  /* 0x0c0000fafb027389 */ /* 0x0000640000020003 */
[----:B01----:R-:W-:Y:S05]  /*6c70*/  ENDCOLLECTIVE ;  /* 0x000000000000791b */ /* 0x003fea0003800000 */
.L_x_35395:
[----:B------:R-:W-:Y:S02]  /*6c80*/  HFMA2 R250, -RZ, RZ, 0, 2.384185791015625e-07 ;  /* 0x00000004fffa7431 */ /* 0x000fe400000001ff */
[----:B------:R-:W-:Y:S01]  /*6c90*/  FADD.FTZ R251, R251, R2 ;  /* 0x00000002fbfb7221 */ /* 0x000fe20000010000 */
[----:B------:R-:W-:-:S07]  /*6ca0*/  MOV R2, 0xffffffff ;  /* 0xffffffff00027802 */ /* 0x000fce0000000f00 */
[----:B------:R-:W-:Y:S05]  /*6cb0*/  WARPSYNC.COLLECTIVE R2, `(.L_x_35396) ;  /* 0x0000000002087348 */ /* 0x000fea0003c00000 */
[----:B------:R0:W1:Y:S02]  /*6cc0*/  SHFL.BFLY P1, R2, R251, R250, R3 ;  /* 0x0c0000fafb027389 */ /* 0x0000640000020003 */
[----:B01----:R-:W-:Y:S05]  /*6cd0*/  ENDCOLLECTIVE ;  /* 0x000000000000791b */ /* 0x003fea0003800000 */
.L_x_35396:
[----:B------:R-:W-:Y:S02]  /*6ce0*/  HFMA2 R250, -RZ, RZ, 0, 4.76837158203125e-07 ;  /* 0x00000008fffa7431 */ /* 0x000fe400000001ff */
[----:B------:R-:W-:Y:S01]  /*6cf0*/  FADD.FTZ R251, R251, R2 ;  /* 0x00000002fbfb7221 */ /* 0x000fe20000010000 */
[----:B------:R-:W-:-:S07]  /*6d00*/  MOV R2, 0xffffffff ;  /* 0xffffffff00027802 */ /* 0x000fce0000000f00 */
[----:B------:R-:W-:Y:S05]  /*6d10*/  WARPSYNC.COLLECTIVE R2, `(.L_x_35397) ;  /* 0x0000000002087348 */ /* 0x000fea0003c00000 */
[----:B------:R0:W1:Y:S02]  /*6d20*/  SHFL.BFLY P1, R2, R251, R250, R3 ;  /* 0x0c0000fafb027389 */ /* 0x0000640000020003 */
[----:B01----:R-:W-:Y:S05]  /*6d30*/  ENDCOLLECTIVE ;  /* 0x000000000000791b */ /* 0x003fea0003800000 */
.L_x_35397:
[----:B------:R-:W-:Y:S02]  /*6d40*/  HFMA2 R250, -RZ, RZ, 0, 9.5367431640625e-07 ;  /* 0x00000010fffa7431 */ /* 0x000fe400000001ff */
[----:B------:R-:W-:Y:S01]  /*6d50*/  FADD.FTZ R251, R251, R2 ;  /* 0x00000002fbfb7221 */ /* 0x000fe20000010000 */
[----:B------:R-:W-:-:S07]  /*6d60*/  MOV R2, 0xffffffff ;  /* 0xffffffff00027802 */ /* 0x000fce0000000f00 */
[----:B------:R-:W-:Y:S05]  /*6d70*/  WARPSYNC.COLLECTIVE R2, `(.L_x_35398) ;  /* 0x0000000002087348 */ /* 0x000fea0003c00000 */
[----:B------:R0:W1:Y:S02]  /*6d80*/  SHFL.BFLY P1, R2, R251, R250, R3 ;  /* 0x0c0000fafb027389 */ /* 0x0000640000020003 */
[----:B01----:R-:W-:Y:S05]  /*6d90*/  ENDCOLLECTIVE ;  /* 0x000000000000791b */ /* 0x003fea0003800000 */
.L_x_35398:
[----:B------:R-:W-:Y:S05]  /*6da0*/  BRA `(.L_x_35399) ;  /* 0xffffffdc00087947 */ /* 0x000fea000383ffff */
.L_x_35400:
        /* <DEDUP_REMOVED lines=13> */
.L_x_88483:


//--------------------- .text._ZN10layer_norm13ln_fwd_kernelINS_13Kernel_traitsIf13__nv_bfloat16fS2_fjLj2560ELj1ELj4ELj1ELj16ENS_18Kernel_traits_baseILj2560EfS2_fS2_fjLj128EEEEELb0ELb1ELb0ELb0EEEvNS_9FwdParamsE --------------------------
	.section	.text._ZN10layer_norm13ln_fwd_kernelINS_13Kernel_traitsIf13__nv_bfloat16fS2_fjLj2560ELj1ELj4ELj1ELj16ENS_18Kernel_traits_baseILj2560EfS2_fS2_fjLj128EEEEELb0ELb1ELb0ELb0EEEvNS_9FwdParamsE,"ax",@progbits
	.align	128
        .global         _ZN10layer_norm13ln_fwd_kernelINS_13Kernel_traitsIf13__nv_bfloat16fS2_fjLj2560ELj1ELj4ELj1ELj16ENS_18Kernel_traits_baseILj2560EfS2_fS2_fjLj128EEEEELb0ELb1ELb0ELb0EEEvNS_9FwdParamsE
        .type           _ZN10layer_norm13ln_fwd_kernelINS_13Kernel_traitsIf13__nv_bfloat16fS2_fjLj2560ELj1ELj4ELj1ELj16ENS_18Kernel_traits_baseILj2560EfS2_fS2_fjLj128EEEEELb0ELb1ELb0ELb0EEEvNS_9FwdParamsE,@function
        .size           _ZN10layer_norm13ln_fwd_kernelINS_13Kernel_traitsIf13__nv_bfloat16fS2_fjLj2560ELj1ELj4ELj1ELj16ENS_18Kernel_traits_baseILj2560EfS2_fS2_fjLj128EEEEELb0ELb1ELb0ELb0EEEvNS_9FwdParamsE,(.L_x_88484 - _ZN10layer_norm13ln_fwd_kernelINS_13Kernel_traitsIf13__nv_bfloat16fS2_fjLj2560ELj1ELj4ELj1ELj16ENS_18Kernel_traits_baseILj2560EfS2_fS2_fjLj128EEEEELb0ELb1ELb0ELb0EEEvNS_9FwdParamsE)
        .other          _ZN10layer_norm13ln_fwd_kernelINS_13Kernel_traitsIf13__nv_bfloat16fS2_fjLj2560ELj1ELj4ELj1ELj16ENS_18Kernel_traits_baseILj2560EfS2_fS2_fjLj128EEEEELb0ELb1ELb0ELb0EEEvNS_9FwdParamsE,@"STO_CUDA_ENTRY STV_DEFAULT"
_ZN10layer_norm13ln_fwd_kernelINS_13Kernel_traitsIf13__nv_bfloat16fS2_fjLj2560ELj1ELj4ELj1ELj16ENS_18Kernel_traits_baseILj2560EfS2_fS2_fjLj128EEEEELb0ELb1ELb0ELb0EEEvNS_9FwdParamsE:
.text._ZN10layer_norm13ln_fwd_kernelINS_13Kernel_traitsIf13__nv_bfloat16fS2_fjLj2560ELj1ELj4ELj1ELj16ENS_18Kernel_traits_baseILj2560EfS2_fS2_fjLj128EEEEELb0ELb1ELb0ELb0EEEvNS_9FwdParamsE:
        /* <DEDUP_REMOVED lines=127> */
[----:B------:R-:W1:Y:S01]  /*07f0*/  @P2 LDC.64 R122, c[0x0][0x3e8] ;  /* 0x0000fa00ff7a2b82 */ /* 0x000e620000000a00 */
[----:B------:R0:W-:Y:S04]  /*0800*/  @P3 STL.64 [R1+0xf0], R156 ;  /* 0x0000f09c01003387 */ /* 0x0001e80000100a00 */
[----:B------:R0:W-:Y:S03]  /*0810*/  @P3 STL.64 [R1+0xf8], R158 ;  /* 0x0000f89e01003387 */ /* 0x0001e60000100a00 */
[----:B----4-:R-:W4:Y:S01]  /*0820*/  @P1 LDC.64 R136, c[0x0][0x438] ;  /* 0x00010e00ff881b82 */ /* 0x010f220000000a00 */
        /* <DEDUP_REMOVED lines=8> */
[----:B------:R-:W3:Y:S04]  /*08b0*/  LDL.64 R160, [R1] ;  /* 0x0000000001a07983 */ /* 0x000ee80000100a00 */
[----:B------:R-:W3:Y:S04]  /*08c0*/  LDL.64 R162, [R1+0x8] ;  /* 0x0000080001a27983 */ /* 0x000ee80000100a00 */
[----:B0-----:R-:W3:Y:S04]  /*08d0*/  LDL.64 R156, [R1+0x10] ;  /* 0x00001000019c7983 */ /* 0x001ee80000100a00 */
[----:B------:R-:W3:Y:S04]  /*08e0*/  LDL.64 R158, [R1+0x18] ;  /* 0x00001800019e7983 */ /* 0x000ee80000100a00 */
        /* <DEDUP_REMOVED lines=20> */
[----:B------:R-:W1:Y:S02]  /*0a30*/  @P3 LDC.64 R126, c[0x0][0x438] ;  /* 0x00010e00ff7e3b82 */ /* 0x000e640000000a00 */
[----:B------:R1:W5:Y:S04]  /*0a40*/  @P1 LD.E.128 R240, desc[UR6][R136.64+0x10] ;  /* 0x0000100688f01980 */ /* 0x000368000c101d00 */
[----:B----4-:R4:W4:Y:S02]  /*0a50*/  LDL.64 R148, [R1+0x40] ;  /* 0x0000400001947983 */ /* 0x0109240000100a00 */
[----:B------:R-:W1:Y:S02]  /*0a60*/  @P3 LDC.64 R128, c[0x0][0x3e8] ;  /* 0x0000fa00ff803b82 */ /* 0x000e640000000a00 */
[----:B0-----:R0:W4:Y:S04]  /*0a70*/  LDL.64 R150, [R1+0x48] ;  /* 0x0000480001967983 */ /* 0x0011280000100a00 */
[----:B---3--:R3:W-:Y:S04]  /*0a80*/  @P1 STL.64 [R1+0xb0], R144 ;  /* 0x0000b09001001387 */ /* 0x0087e80000100a00 */
[----:B------:R0:W-:Y:S04]  /*0a90*/  @P1 STL.64 [R1+0xb8], R146 ;  /* 0x0000b89201001387 */ /* 0x0001e80000100a00 */
[----:B------:R-:W4:Y:S04]  /*0aa0*/  @P2 LDG.E.128 R132, desc[UR6][R6.64+0x10] ;  /* 0x0000100606842981 */ /* 0x000f28000c1e1d00 */
[----:B---3--:R3:W3:Y:S04]  /*0ab0*/  LDL.64 R144, [R1+0x20] ;  /* 0x0000200001907983 */ /* 0x0086e80000100a00 */
[----:B0-----:R0:W3:Y:S01]  /*0ac0*/  LDL.64 R146, [R1+0x28] ;  /* 0x0000280001927983 */ /* 0x0010e20000100a00 */
[----:B------:R-:W-:Y:S01]  /*0ad0*/  @P2 IMAD.WIDE.U32 R120, R2, 0x20, R120 ;  /* 0x0000002002782825 */ /* 0x000fe200078e0078 */
[----:B------:R-:W-:-:S02]  /*0ae0*/  ISETP.GE.U32.AND P0, PT, R0, 0x120, PT ;  /* 0x000001200000780c */ /* 0x000fc40003f06070 */
[----:B------:R-:W3:Y:S01]  /*0af0*/  @P2 LDG.E.128 R172, desc[UR6][R6.64] ;  /* 0x0000000606ac2981 */ /* 0x000ee2000c1e1d00 */
[----:B------:R-:W-:-:S03]  /*0b00*/  @P2 IMAD.WIDE.U32 R122, R2, 0x20, R122 ;  /* 0x00000020027a2825 */ /* 0x000fc600078e007a */
[----:B------:R0:W5:Y:S04]  /*0b10*/  @P2 LD.E.128 R244, desc[UR6][R120.64] ;  /* 0x0000000678f42980 */ /* 0x000168000c101d00 */
[----:B------:R0:W5:Y:S03]  /*0b20*/  @P2 LD.E.128 R248, desc[UR6][R120.64+0x10] ;  /* 0x0000100678f82980 */ /* 0x000166000c101d00 */
        /* <DEDUP_REMOVED lines=23> */
[----:B------:R0:W-:Y:S04]  /*0ca0*/  @P2 STL.64 [R1+0x80], R132 ;  /* 0x0000808401002387 */ /* 0x0001e80000100a00 */
        /* <DEDUP_REMOVED lines=28> */
[----:B-1----:R-:W0:Y:S08]  /*0e70*/  LDC.64 R144, c[0x0][0x3e8] ;  /* 0x0000fa00ff907b82 */ /* 0x002e300000000a00 */
        /* <DEDUP_REMOVED lines=9> */
[----:B------:R3:W5:Y:S04]  /*0f10*/  LD.E.128 R136, desc[UR6][R6.64] ;  /* 0x0000000606887980 */ /* 0x000768000c101d00 */
[----:B------:R3:W5:Y:S01]  /*0f20*/  LD.E.128 R140, desc[UR6][R6.64+0x10] ;  /* 0x00001006068c7980 */ /* 0x000762000c101d00 */
[----:B------:R-:W-:Y:S05]  /*0f30*/  BRA `(.L_x_35403) ;  /* 0x00000014001c7947 */ /* 0x000fea0003800000 */
.L_x_35402:
        /* <DEDUP_REMOVED lines=15> */
[----:B------:R-:W4:Y:S01]  /*1030*/  LDL R153, [R1+0x8c] ;  /* 0x00008c0001997983 */ /* 0x000f220000100800 */
[----:B0-----:R-:W-:-:S03]  /*1040*/  @P3 IMAD.WIDE.U32 R4, R2, 0x20, R4 ;  /* 0x0000002002043825 */ /* 0x001fc600078e0004 */
        /* <DEDUP_REMOVED lines=21> */
[----:B------:R-:W0:-:S12]  /*11a0*/  @P3 LDC.64 R6, c[0x0][0x3e8] ;  /* 0x0000fa00ff063b82 */ /* 0x000e180000000a00 */
[----:B------:R-:W1:Y:S01]  /*11b0*/  @P5 LDC.64 R8, c[0x0][0x3d0] ;  /* 0x0000f400ff085b82 */ /* 0x000e620000000a00 */
[----:B------:R-:W-:-:S07]  /*11c0*/  ISETP.GE.U32.AND P0, PT, R0, 0x60, PT ;  /* 0x000000600000780c */ /* 0x000fce0003f06070 */
[----:B------:R-:W1:Y:S01]  /*11d0*/  @P5 LDC.64 R10, c[0x0][0x3e8] ;  /* 0x0000fa00ff0a5b82 */ /* 0x000e620000000a00 */
[----:B--2---:R-:W2:Y:S01]  /*11e0*/  @P3 LDG.E.128 R176, desc[UR6][R4.64] ;  /* 0x0000000604b03981 */ /* 0x004ea2000c1e1d00 */
[----:B0-----:R-:W-:-:S06]  /*11f0*/  @P3 IMAD.WIDE.U32 R6, R2, 0x20, R6 ;  /* 0x0000002002063825 */ /* 0x001fcc00078e0006 */
[----:B------:R-:W0:Y:S01]  /*1200*/  @P0 LDC.64 R12, c[0x0][0x3d0] ;  /* 0x0000f400ff0c0b82 */ /* 0x000e220000000a00 */
[C---:B------:R-:W-:Y:S02]  /*1210*/  ISETP.GE.U32.AND P1, PT, R0.reuse, 0x80, PT ;  /* 0x000000800000780c */ /* 0x040fe40003f26070 */
[----:B------:R-:W-:Y:S01]  /*1220*/  ISETP.GE.U32.AND P2, PT, R0, 0xa0, PT ;  /* 0x000000a00000780c */ /* 0x000fe20003f46070 */
[----:B------:R-:W5:Y:S04]  /*1230*/  @P3 LDG.E.128 R16, desc[UR6][R6.64] ;  /* 0x0000000606103981 */ /* 0x000f68000c1e1d00 */
[----:B------:R-:W0:Y:S01]  /*1240*/  @P0 LDC.64 R14, c[0x0][0x3e8] ;  /* 0x0000fa00ff0e0b82 */ /* 0x000e220000000a00 */
[----:B--2---:R3:W-:Y:S01]  /*1250*/  @P3 STL.64 [R1+0x150], R176 ;  /* 0x000150b001003387 */ /* 0x0047e20000100a00 */
[----:B------:R-:W-:-:S06]  /*1260*/  @P3 LOP3.LUT R2, R2, 0x20, RZ, 0xfc, !PT ;  /* 0x0000002002023812 */ /* 0x000fcc00078efcff */
[----:B------:R-:W2:Y:S01]  /*1270*/  @P1 LDC.64 R24, c[0x0][0x3d0] ;  /* 0x0000f400ff181b82 */ /* 0x000ea20000000a00 */
[----:B------:R1:W-:Y:S01]  /*1280*/  @P3 STL.64 [R1+0x158], R178 ;  /* 0x000158b201003387 */ /* 0x0003e20000100a00 */
[----:B------:R-:W-:-:S03]  /*1290*/  ISETP.GE.U32.AND P4, PT, R0, 0xc0, PT ;  /* 0x000000c00000780c */ /* 0x000fc60003f86070 */
[----:B------:R0:W5:Y:S03]  /*12a0*/  @P3 LDG.E.128 R20, desc[UR6][R6.64+0x10] ;  /* 0x0000100606143981 */ /* 0x000166000c1e1d00 */
[----:B------:R-:W2:Y:S01]  /*12b0*/  @P1 LDC.64 R26, c[0x0][0x3e8] ;  /* 0x0000fa00ff1a1b82 */ /* 0x000ea20000000a00 */
[----:B---3--:R-:W-:Y:S02]  /*12c0*/  MOV R176, R173 ;  /* 0x000000ad00b07202 */ /* 0x008fe40000000f00 */
[----:B----4-:R-:W-:Y:S02]  /*12d0*/  MOV R177, R172 ;  /* 0x000000ac00b17202 */ /* 0x010fe40000000f00 */
[----:B-1----:R-:W-:Y:S02]  /*12e0*/  MOV R178, R171 ;  /* 0x000000ab00b27202 */ /* 0x002fe40000000f00 */
[----:B------:R-:W-:Y:S01]  /*12f0*/  MOV R179, R170 ;  /* 0x000000aa00b37202 */ /* 0x000fe20000000f00 */
[----:B------:R-:W-:Y:S01]  /*1300*/  @P5 IMAD.WIDE.U32 R8, R2, 0x20, R8 ;  /* 0x0000002002085825 */ /* 0x000fe200078e0008 */
[----:B------:R-:W1:Y:S04]  /*1310*/  @P2 LDC.64 R28, c[0x0][0x3e8] ;  /* 0x0000fa00ff1c2b82 */ /* 0x000e680000000a00 */
[----:B------:R3:W4:Y:S01]  /*1320*/  @P3 LDG.E.128 R176, desc[UR6][R4.64+0x10] ;  /* 0x0000100604b03981 */ /* 0x000722000c1e1d00 */
[----:B------:R-:W-:-:S02]  /*1330*/  MOV R173, R167 ;  /* 0x000000a700ad7202 */ /* 0x000fc40000000f00 */
[----:B------:R-:W-:Y:S01]  /*1340*/  MOV R172, R166 ;  /* 0x000000a600ac7202 */ /* 0x000fe20000000f00 */
[----:B------:R-:W-:Y:S01]  /*1350*/  @P5 IMAD.WIDE.U32 R10, R2, 0x20, R10 ;  /* 0x00000020020a5825 */ /* 0x000fe200078e000a */
[----:B------:R-:W-:Y:S01]  /*1360*/  MOV R171, R165 ;  /* 0x000000a500ab7202 */ /* 0x000fe20000000f00 */
[----:B0-----:R-:W0:Y:S01]  /*1370*/  @P4 LDC.64 R6, c[0x0][0x3d0] ;  /* 0x0000f400ff064b82 */ /* 0x001e220000000a00 */
[----:B------:R-:W-:Y:S02]  /*1380*/  MOV R170, R164 ;  /* 0x000000a400aa7202 */ /* 0x000fe40000000f00 */
[----:B------:R-:W-:Y:S01]  /*1390*/  MOV R167, R163 ;  /* 0x000000a300a77202 */ /* 0x000fe20000000f00 */
[----:B------:R-:W5:Y:S01]  /*13a0*/  @P5 LDG.E.128 R32, desc[UR6][R10.64] ;  /* 0x000000060a205981 */ /* 0x000f62000c1e1d00 */
[----:B------:R-:W-:Y:S02]  /*13b0*/  MOV R166, R162 ;  /* 0x000000a200a67202 */ /* 0x000fe40000000f00 */
[----:B------:R-:W-:Y:S01]  /*13c0*/  MOV R165, R161 ;  /* 0x000000a100a57202 */ /* 0x000fe20000000f00 */
[----:B---3--:R-:W3:Y:S01]  /*13d0*/  @P2 LDC.64 R4, c[0x0][0x3d0] ;  /* 0x0000f400ff042b82 */ /* 0x008ee20000000a00 */
[----:B------:R-:W-:Y:S01]  /*13e0*/  MOV R164, R160 ;  /* 0x000000a000a47202 */ /* 0x000fe20000000f00 */
[----:B------:R0:W5:Y:S01]  /*13f0*/  @P5 LDG.E.128 R36, desc[UR6][R10.64+0x10] ;  /* 0x000010060a245981 */ /* 0x000162000c1e1d00 */
[----:B------:R-:W-:-:S02]  /*1400*/  MOV R163, R159 ;  /* 0x0000009f00a37202 */ /* 0x000fc40000000f00 */
[----:B------:R-:W-:Y:S02]  /*1410*/  MOV R162, R158 ;  /* 0x0000009e00a27202 */ /* 0x000fe40000000f00 */
[----:B------:R-:W-:Y:S01]  /*1420*/  MOV R161, R157 ;  /* 0x0000009d00a17202 */ /* 0x000fe20000000f00 */
[----:B------:R-:W0:Y:S01]  /*1430*/  @P4 LDC.64 R30, c[0x0][0x3e8] ;  /* 0x0000fa00ff1e4b82 */ /* 0x000e220000000a00 */
[----:B------:R-:W-:Y:S02]  /*1440*/  MOV R160, R156 ;  /* 0x0000009c00a07202 */ /* 0x000fe40000000f00 */
[----:B------:R-:W-:Y:S02]  /*1450*/  MOV R159, R155 ;  /* 0x0000009b009f7202 */ /* 0x000fe40000000f00 */
[----:B------:R-:W-:Y:S02]  /*1460*/  MOV R158, R154 ;  /* 0x0000009a009e7202 */ /* 0x000fe40000000f00 */
[----:B------:R-:W-:-:S02]  /*1470*/  MOV R157, R153 ;  /* 0x00000099009d7202 */ /* 0x000fc40000000f00 */
[----:B------:R-:W-:Y:S02]  /*1480*/  MOV R156, R152 ;  /* 0x00000098009c7202 */ /* 0x000fe40000000f00 */
[----:B------:R-:W-:Y:S02]  /*1490*/  MOV R155, R147 ;  /* 0x00000093009b7202 */ /* 0x000fe40000000f00 */
[----:B------:R-:W-:Y:S01]  /*14a0*/  MOV R154, R146 ;  /* 0x00000092009a7202 */ /* 0x000fe20000000f00 */
[----:B------:R-:W2:Y:S01]  /*14b0*/  LDL R147, [R1+0x100] ;  /* 0x0001000001937983 */ /* 0x000ea20000100800 */
[----:B------:R-:W-:Y:S02]  /*14c0*/  MOV R153, R145 ;  /* 0x0000009100997202 */ /* 0x000fe40000000f00 */
[----:B------:R-:W-:Y:S01]  /*14d0*/  MOV R152, R144 ;  /* 0x0000009000987202 */ /* 0x000fe20000000f00 */
[----:B------:R-:W3:Y:S04]  /*14e0*/  LDL R146, [R1+0x104] ;  /* 0x0001040001927983 */ /* 0x000ee80000100800 */
[----:B------:R-:W3:Y:S04]  /*14f0*/  LDL R145, [R1+0x108] ;  /* 0x0001080001917983 */ /* 0x000ee80000100800 */
[----:B------:R-:W3:Y:S04]  /*1500*/  LDL R144, [R1+0x10c] ;  /* 0x00010c0001907983 */ /* 0x000ee80000100800 */
[----:B----4-:R4:W-:Y:S04]  /*1510*/  @P3 STL.64 [R1+0x140], R176 ;  /* 0x000140b001003387 */ /* 0x0109e80000100a00 */
[----:B------:R1:W-:Y:S01]  /*1520*/  @P3 STL.64 [R1+0x148], R178 ;  /* 0x000148b201003387 */ /* 0x0003e20000100a00 */
[----:B----4-:R-:W-:-:S02]  /*1530*/  MOV R176, R173 ;  /* 0x000000ad00b07202 */ /* 0x010fc40000000f00 */
[----:B------:R-:W-:Y:S02]  /*1540*/  MOV R177, R172 ;  /* 0x000000ac00b17202 */ /* 0x000fe40000000f00 */
[----:B-1----:R-:W-:Y:S02]  /*1550*/  MOV R178, R171 ;  /* 0x000000ab00b27202 */ /* 0x002fe40000000f00 */
[----:B------:R-:W-:-:S06]  /*1560*/  MOV R179, R170 ;  /* 0x000000aa00b37202 */ /* 0x000fcc0000000f00 */
[----:B------:R-:W4:Y:S01]  /*1570*/  @P5 LDG.E.128 R176, desc[UR6][R8.64] ;  /* 0x0000000608b05981 */ /* 0x000f22000c1e1d00 */
[----:B------:R-:W-:Y:S02]  /*1580*/  MOV R173, R167 ;  /* 0x000000a700ad7202 */ /* 0x000fe40000000f00 */
[----:B------:R-:W-:Y:S02]  /*1590*/  MOV R172, R166 ;  /* 0x000000a600ac7202 */ /* 0x000fe40000000f00 */
[----:B------:R-:W-:Y:S02]  /*15a0*/  MOV R171, R165 ;  /* 0x000000a500ab7202 */ /* 0x000fe40000000f00 */
[----:B------:R-:W-:Y:S02]  /*15b0*/  MOV R170, R164 ;  /* 0x000000a400aa7202 */ /* 0x000fe40000000f00 */
[----:B------:R-:W-:Y:S02]  /*15c0*/  MOV R165, R163 ;  /* 0x000000a300a57202 */ /* 0x000fe40000000f00 */
[----:B------:R-:W-:-:S02]  /*15d0*/  MOV R166, R162 ;  /* 0x000000a200a67202 */ /* 0x000fc40000000f00 */
        /* <DEDUP_REMOVED lines=10> */
[----:B--2---:R-:W-:Y:S02]  /*1680*/  MOV R155, R147 ;  /* 0x00000093009b7202 */ /* 0x004fe40000000f00 */
[----:B---3--:R-:W-:Y:S01]  /*1690*/  MOV R154, R146 ;  /* 0x00000092009a7202 */ /* 0x008fe20000000f00 */
[----:B------:R-:W2:Y:S01]  /*16a0*/  LDL R147, [R1+0x4c] ;  /* 0x00004c0001937983 */ /* 0x000ea20000100800 */
[----:B------:R-:W-:-:S02]  /*16b0*/  MOV R153, R145 ;  /* 0x0000009100997202 */ /* 0x000fc40000000f00 */
[----:B------:R-:W-:Y:S01]  /*16c0*/  MOV R152, R144 ;  /* 0x0000009000987202 */ /* 0x000fe20000000f00 */
[----:B------:R-:W2:Y:S04]  /*16d0*/  LDL R145, [R1+0x44] ;  /* 0x0000440001917983 */ /* 0x000ea80000100800 */
[----:B------:R-:W2:Y:S04]  /*16e0*/  LDL R144, [R1+0x40] ;  /* 0x0000400001907983 */ /* 0x000ea80000100800 */
[----:B------:R-:W2:Y:S04]  /*16f0*/  LDL R146, [R1+0x48] ;  /* 0x0000480001927983 */ /* 0x000ea80000100800 */
[----:B----4-:R1:W-:Y:S04]  /*1700*/  @P5 STL.64 [R1+0x130], R176 ;  /* 0x000130b001005387 */ /* 0x0103e80000100a00 */
[----:B------:R3:W-:Y:S01]  /*1710*/  @P5 STL.64 [R1+0x138], R178 ;  /* 0x000138b201005387 */ /* 0x0007e20000100a00 */
[----:B-1----:R-:W-:-:S02]  /*1720*/  MOV R176, R173 ;  /* 0x000000ad00b07202 */ /* 0x002fc40000000f00 */
[----:B------:R-:W-:Y:S02]  /*1730*/  MOV R177, R172 ;  /* 0x000000ac00b17202 */ /* 0x000fe40000000f00 */
[----:B---3--:R-:W-:Y:S02]  /*1740*/  MOV R178, R171 ;  /* 0x000000ab00b27202 */ /* 0x008fe40000000f00 */
[----:B------:R-:W-:-:S06]  /*1750*/  MOV R179, R170 ;  /* 0x000000aa00b37202 */ /* 0x000fcc0000000f00 */
[----:B------:R-:W3:Y:S01]  /*1760*/  @P5 LDG.E.128 R176, desc[UR6][R8.64+0x10] ;  /* 0x0000100608b05981 */ /* 0x000ee2000c1e1d00 */
[----:B------:R-:W-:Y:S02]  /*1770*/  MOV R173, R159 ;  /* 0x0000009f00ad7202 */ /* 0x000fe40000000f00 */
[----:B------:R-:W-:Y:S02]  /*1780*/  MOV R172, R158 ;  /* 0x0000009e00ac7202 */ /* 0x000fe40000000f00 */
[----:B------:R-:W-:Y:S02]  /*1790*/  MOV R171, R157 ;  /* 0x0000009d00ab7202 */ /* 0x000fe40000000f00 */
[----:B------:R-:W-:Y:S02]  /*17a0*/  MOV R170, R156 ;  /* 0x0000009c00aa7202 */ /* 0x000fe40000000f00 */
[----:B------:R-:W-:Y:S02]  /*17b0*/  MOV R159, R155 ;  /* 0x0000009b009f7202 */ /* 0x000fe40000000f00 */
[----:B------:R-:W-:Y:S01]  /*17c0*/  MOV R158, R154 ;  /* 0x0000009a009e7202 */ /* 0x000fe20000000f00 */
[----:B------:R-:W4:Y:S01]  /*17d0*/  LDL R155, [R1+0x6c] ;  /* 0x00006c00019b7983 */ /* 0x000f220000100800 */
[----:B------:R-:W-:-:S02]  /*17e0*/  MOV R157, R153 ;  /* 0x00000099009d7202 */ /* 0x000fc40000000f00 */
[----:B------:R-:W-:Y:S01]  /*17f0*/  MOV R156, R152 ;  /* 0x00000098009c7202 */ /* 0x000fe20000000f00 */
[----:B------:R-:W4:Y:S01]  /*1800*/  LDL R153, [R1+0x64] ;  /* 0x0000640001997983 */ /* 0x000f220000100800 */
[----:B------:R-:W-:-:S03]  /*1810*/  @P5 IADD3 R2, PT, PT, R2, 0x20, RZ ;  /* 0x0000002002025810 */ /* 0x000fc60007ffe0ff */
[----:B------:R-:W4:Y:S04]  /*1820*/  LDL R152, [R1+0x60] ;  /* 0x0000600001987983 */ /* 0x000f280000100800 */
[----:B------:R-:W4:Y:S01]  /*1830*/  LDL R154, [R1+0x68] ;  /* 0x00006800019a7983 */ /* 0x000f220000100800 */
[----:B------:R-:W-:-:S03]  /*1840*/  @P0 IMAD.WIDE.U32 R12, R2, 0x20, R12 ;  /* 0x00000020020c0825 */ /* 0x000fc600078e000c */
[----:B---3--:R1:W-:Y:S04]  /*1850*/  @P5 STL.64 [R1+0x120], R176 ;  /* 0x000120b001005387 */ /* 0x0083e80000100a00 */
[----:B------:R3:W-:Y:S01]  /*1860*/  @P5 STL.64 [R1+0x128], R178 ;  /* 0x000128b201005387 */ /* 0x0007e20000100a00 */
[----:B-1----:R-:W-:Y:S02]  /*1870*/  MOV R176, R173 ;  /* 0x000000ad00b07202 */ /* 0x002fe40000000f00 */
[----:B------:R-:W-:Y:S02]  /*1880*/  MOV R177, R172 ;  /* 0x000000ac00b17202 */ /* 0x000fe40000000f00 */
[----:B---3--:R-:W-:Y:S02]  /*1890*/  MOV R178, R171 ;  /* 0x000000ab00b27202 */ /* 0x008fe40000000f00 */
[----:B------:R-:W-:-:S06]  /*18a0*/  MOV R179, R170 ;  /* 0x000000aa00b37202 */ /* 0x000fcc0000000f00 */
[----:B------:R-:W3:Y:S01]  /*18b0*/  @P0 LDG.E.128 R176, desc[UR6][R12.64] ;  /* 0x000000060cb00981 */ /* 0x000ee2000c1e1d00 */
[----:B------:R-:W-:Y:S02]  /*18c0*/  MOV R173, R159 ;  /* 0x0000009f00ad7202 */ /* 0x000fe40000000f00 */
[----:B------:R-:W-:Y:S01]  /*18d0*/  MOV R172, R158 ;  /* 0x0000009e00ac7202 */ /* 0x000fe20000000f00 */
[----:B------:R-:W2:Y:S01]  /*18e0*/  LDL R159, [R1+0x7c] ;  /* 0x00007c00019f7983 */ /* 0x000ea20000100800 */
[----:B------:R-:W-:Y:S02]  /*18f0*/  MOV R171, R157 ;  /* 0x0000009d00ab7202 */ /* 0x000fe40000000f00 */
[----:B------:R-:W-:Y:S01]  /*1900*/  MOV R170, R156 ;  /* 0x0000009c00aa7202 */ /* 0x000fe20000000f00 */
[----:B------:R-:W2:Y:S04]  /*1910*/  LDL R157, [R1+0x74] ;  /* 0x00007400019d7983 */ /* 0x000ea80000100800 */
[----:B------:R-:W2:Y:S04]  /*1920*/  LDL R156, [R1+0x70] ;  /* 0x00007000019c7983 */ /* 0x000ea80000100800 */
[----:B------:R-:W2:Y:S04]  /*1930*/  LDL R158, [R1+0x78] ;  /* 0x00007800019e7983 */ /* 0x000ea80000100800 */
[----:B---3--:R1:W-:Y:S04]  /*1940*/  @P0 STL.64 [R1+0x110], R176 ;  /* 0x000110b001000387 */ /* 0x0083e80000100a00 */
[----:B------:R3:W-:Y:S04]  /*1950*/  @P0 STL.64 [R1+0x118], R178 ;  /* 0x000118b201000387 */ /* 0x0007e80000100a00 */
[----:B------:R-:W4:Y:S01]  /*1960*/  LDL R174, [R1+0xb8] ;  /* 0x0000b80001ae7983 */ /* 0x000f220000100800 */
[----:B-1----:R-:W-:-:S02]  /*1970*/  MOV R176, R173 ;  /* 0x000000ad00b07202 */ /* 0x002fc40000000f00 */
[----:B------:R-:W-:Y:S01]  /*1980*/  MOV R177, R172 ;  /* 0x000000ac00b17202 */ /* 0x000fe20000000f00 */
[----:B------:R-:W4:Y:S01]  /*1990*/  LDL R173, [R1+0xb4] ;  /* 0x0000b40001ad7983 */ /* 0x000f220000100800 */
[----:B---3--:R-:W-:Y:S02]  /*19a0*/  MOV R178, R171 ;  /* 0x000000ab00b27202 */ /* 0x008fe40000000f00 */
[----:B------:R-:W-:Y:S01]  /*19b0*/  MOV R179, R170 ;  /* 0x000000aa00b37202 */ /* 0x000fe20000000f00 */
[----:B------:R-:W3:Y:S04]  /*19c0*/  LDL R171, [R1+0xac] ;  /* 0x0000ac0001ab7983 */ /* 0x000ee80000100800 */
[----:B------:R-:W3:Y:S04]  /*19d0*/  LDL R170, [R1+0xa8] ;  /* 0x0000a80001aa7983 */ /* 0x000ee80000100800 */
[----:B------:R-:W2:Y:S04]  /*19e0*/  @P0 LDG.E.128 R176, desc[UR6][R12.64+0x10] ;  /* 0x000010060cb00981 */ /* 0x000ea8000c1e1d00 */
[----:B------:R-:W4:Y:S01]  /*19f0*/  LDL R172, [R1+0xb0] ;  /* 0x0000b00001ac7983 */ /* 0x000f220000100800 */
[----:B------:R-:W-:Y:S01]  /*1a00*/  ISETP.GE.U32.AND P3, PT, R0, 0xe0, PT ;  /* 0x000000e00000780c */ /* 0x000fe20003f66070 */
[----:B------:R-:W-:Y:S01]  /*1a10*/  @P0 IMAD.WIDE.U32 R14, R2, 0x20, R14 ;  /* 0x00000020020e0825 */ /* 0x000fe200078e000e */
[----:B------:R-:W-:-:S02]  /*1a20*/  ISETP.GE.U32.AND P5, PT, R0, 0x100, PT ;  /* 0x000001000000780c */ /* 0x000fc40003fa6070 */
[----:B------:R-:W-:Y:S02]  /*1a30*/  @P0 IADD3 R2, PT, PT, R2, 0x20, RZ ;  /* 0x0000002002020810 */ /* 0x000fe40007ffe0ff */
[----:B------:R-:W5:Y:S04]  /*1a40*/  @P0 LDG.E.128 R48, desc[UR6][R14.64] ;  /* 0x000000060e300981 */ /* 0x000f68000c1e1d00 */
[----:B------:R1:W5:Y:S03]  /*1a50*/  @P0 LDG.E.128 R52, desc[UR6][R14.64+0x10] ;  /* 0x000010060e340981 */ /* 0x000366000c1e1d00 */
[----:B------:R-:W1:Y:S01]  /*1a60*/  @P3 LDC.64 R40, c[0x0][0x3d0] ;  /* 0x0000f400ff283b82 */ /* 0x000e620000000a00 */
[----:B--2---:R2:W-:Y:S07]  /*1a70*/  @P0 STL.64 [R1+0x100], R176 ;  /* 0x000100b001000387 */ /* 0x0045ee0000100a00 */
[----:B------:R-:W4:Y:S01]  /*1a80*/  @P3 LDC.64 R42, c[0x0][0x3e8] ;  /* 0x0000fa00ff2a3b82 */ /* 0x000f220000000a00 */
[----:B------:R0:W-:Y:S04]  /*1a90*/  @P0 STL.64 [R1+0x108], R178 ;  /* 0x000108b201000387 */ /* 0x0001e80000100a00 */
[----:B------:R-:W4:Y:S03]  /*1aa0*/  LDL R188, [R1+0xf0] ;  /* 0x0000f00001bc7983 */ /* 0x000f260000100800 */
[----:B------:R-:W4:Y:S01]  /*1ab0*/  @P5 LDC.64 R12, c[0x0][0x3d0] ;  /* 0x0000f400ff0c5b82 */ /* 0x000f220000000a00 */
[----:B------:R-:W4:Y:S04]  /*1ac0*/  LDL R189, [R1+0xf4] ;  /* 0x0000f40001bd7983 */ /* 0x000f280000100800 */
[----:B------:R-:W4:Y:S03]  /*1ad0*/  LDL R190, [R1+0xf8] ;  /* 0x0000f80001be7983 */ /* 0x000f260000100800 */
[----:B------:R-:W4:Y:S01]  /*1ae0*/  @P5 LDC.64 R44, c[0x0][0x3e8] ;  /* 0x0000fa00ff2c5b82 */ /* 0x000f220000000a00 */
        /* <DEDUP_REMOVED lines=9> */
[----:B--2---:R-:W2:Y:S04]  /*1b80*/  LDL R176, [R1+0xc0] ;  /* 0x0000c00001b07983 */ /* 0x004ea80000100800 */
[----:B------:R-:W2:Y:S04]  /*1b90*/  LDL R177, [R1+0xc4] ;  /* 0x0000c40001b17983 */ /* 0x000ea80000100800 */
[----:B0-----:R-:W2:Y:S04]  /*1ba0*/  LDL R178, [R1+0xc8] ;  /* 0x0000c80001b27983 */ /* 0x001ea80000100800 */
[----:B------:R-:W2:Y:S04]  /*1bb0*/  LDL R179, [R1+0xcc] ;  /* 0x0000cc0001b37983 */ /* 0x000ea80000100800 */
[----:B------:R-:W2:Y:S01]  /*1bc0*/  LDL R175, [R1+0xbc] ;  /* 0x0000bc0001af7983 */ /* 0x000ea20000100800 */
[----:B------:R-:W-:Y:S01]  /*1bd0*/  ISETP.GE.U32.AND P0, PT, R0, 0x120, PT ;  /* 0x000001200000780c */ /* 0x000fe20003f06070 */
[----:B------:R-:W-:-:S04]  /*1be0*/  @P1 IMAD.WIDE.U32 R24, R2, 0x20, R24 ;  /* 0x0000002002181825 */ /* 0x000fc800078e0018 */
[C---:B------:R-:W-:Y:S01]  /*1bf0*/  @P1 IMAD.WIDE.U32 R26, R2.reuse, 0x20, R26 ;  /* 0x00000020021a1825 */ /* 0x040fe200078e001a */
[----:B------:R-:W-:Y:S02]  /*1c00*/  @P1 IADD3 R2, PT, PT, R2, 0x20, RZ ;  /* 0x0000002002021810 */ /* 0x000fe40007ffe0ff */
[----:B------:R-:W-:Y:S01]  /*1c10*/  ISETP.GE.U32.AND P6, PT, R0, 0x140, PT ;  /* 0x000001400000780c */ /* 0x000fe20003fc6070 */
[----:B------:R0:W-:Y:S02]  /*1c20*/  STL [R1+0x3c], RZ ;  /* 0x00003cff01007387 */ /* 0x0001e40000100800 */
[C---:B------:R-:W-:Y:S02]  /*1c30*/  @P2 IMAD.WIDE.U32 R8, R2.reuse, 0x20, R4 ;  /* 0x0000002002082825 */ /* 0x040fe400078e0004 */
[----:B------:R-:W0:Y:S01]  /*1c40*/  @P0 LDC.64 R4, c[0x0][0x3d0] ;  /* 0x0000f400ff040b82 */ /* 0x000e220000000a00 */
[----:B------:R-:W5:Y:S01]  /*1c50*/  @P1 LDG.E.128 R64, desc[UR6][R26.64] ;  /* 0x000000061a401981 */ /* 0x000f62000c1e1d00 */
[C---:B------:R-:W-:Y:S01]  /*1c60*/  @P2 IMAD.WIDE.U32 R28, R2.reuse, 0x20, R28 ;  /* 0x00000020021c2825 */ /* 0x040fe200078e001c */
[----:B------:R-:W-:-:S02]  /*1c70*/  @P2 IADD3 R2, PT, PT, R2, 0x20, RZ ;  /* 0x0000002002022810 */ /* 0x000fc40007ffe0ff */
[----:B------:R-:W-:Y:S01]  /*1c80*/  CS2R R250, SRZ ;  /* 0x0000000000fa7805 */ /* 0x000fe2000001ff00 */
[----:B------:R-:W5:Y:S02]  /*1c90*/  @P1 LDG.E.128 R68, desc[UR6][R26.64+0x10] ;  /* 0x000010061a441981 */ /* 0x000f64000c1e1d00 */
[C---:B------:R-:W-:Y:S01]  /*1ca0*/  @P4 IMAD.WIDE.U32 R10, R2.reuse, 0x20, R6 ;  /* 0x00000020020a4825 */ /* 0x040fe200078e0006 */
[----:B------:R-:W0:Y:S08]  /*1cb0*/  @P0 LDC.64 R46, c[0x0][0x3e8] ;  /* 0x0000fa00ff2e0b82 */ /* 0x000e300000000a00 */
[----:B------:R-:W0:Y:S01]  /*1cc0*/  @P6 LDC.64 R56, c[0x0][0x3d0] ;  /* 0x0000f400ff386b82 */ /* 0x000e220000000a00 */
[C---:B------:R-:W-:Y:S01]  /*1cd0*/  @P4 IMAD.WIDE.U32 R30, R2.reuse, 0x20, R30 ;  /* 0x00000020021e4825 */ /* 0x040fe200078e001e */
[----:B------:R-:W-:Y:S01]  /*1ce0*/  @P4 IADD3 R2, PT, PT, R2, 0x20, RZ ;  /* 0x0000002002024810 */ /* 0x000fe20007ffe0ff */
[----:B---3--:R-:W3:Y:S04]  /*1cf0*/  @P4 LDG.E.128 R168, desc[UR6][R10.64+0x10] ;  /* 0x000010060aa84981 */ /* 0x008ee8000c1e1d00 */
[C---:B-1----:R-:W-:Y:S01]  /*1d00*/  @P3 IMAD.WIDE.U32 R40, R2.reuse, 0x20, R40 ;  /* 0x0000002002283825 */ /* 0x042fe200078e0028 */
[----:B------:R-:W1:Y:S01]  /*1d10*/  @P6 LDC.64 R6, c[0x0][0x3e8] ;  /* 0x0000fa00ff066b82 */ /* 0x000e620000000a00 */
[----:B----4-:R-:W4:Y:S02]  /*1d20*/  @P1 LDG.E.128 R188, desc[UR6][R24.64] ;  /* 0x0000000618bc1981 */ /* 0x010f24000c1e1d00 */
[C---:B------:R-:W-:Y:S01]  /*1d30*/  @P3 IMAD.WIDE.U32 R42, R2.reuse, 0x20, R42 ;  /* 0x00000020022a3825 */ /* 0x040fe200078e002a */
[----:B------:R-:W-:Y:S01]  /*1d40*/  @P3 IADD3 R2, PT, PT, R2, 0x20, RZ ;  /* 0x0000002002023810 */ /* 0x000fe20007ffe0ff */
[----:B------:R-:W3:Y:S04]  /*1d50*/  @P3 LDG.E.128 R164, desc[UR6][R40.64] ;  /* 0x0000000628a43981 */ /* 0x000ee8000c1e1d00 */
[----:B------:R-:W3:Y:S01]  /*1d60*/  @P1 LDG.E.128 R184, desc[UR6][R24.64+0x10] ;  /* 0x0000100618b81981 */ /* 0x000ee2000c1e1d00 */
[----:B------:R-:W-:-:S03]  /*1d70*/  @P5 IMAD.WIDE.U32 R12, R2, 0x20, R12 ;  /* 0x00000020020c5825 */ /* 0x000fc600078e000c */
[----:B------:R1:W3:Y:S04]  /*1d80*/  @P3 LDG.E.128 R160, desc[UR6][R40.64+0x10] ;  /* 0x0000100628a03981 */ /* 0x0002e8000c1e1d00 */
[----:B------:R-:W3:Y:S01]  /*1d90*/  @P2 LDG.E.128 R180, desc[UR6][R8.64] ;  /* 0x0000000608b42981 */ /* 0x000ee2000c1e1d00 */
[C---:B------:R-:W-:Y:S01]  /*1da0*/  @P5 IMAD.WIDE.U32 R44, R2.reuse, 0x20, R44 ;  /* 0x00000020022c5825 */ /* 0x040fe200078e002c */
[----:B------:R-:W-:Y:S02]  /*1db0*/  @P5 IADD3 R2, PT, PT, R2, 0x20, RZ ;  /* 0x0000002002025810 */ /* 0x000fe40007ffe0ff */
[----:B------:R-:W3:Y:S04]  /*1dc0*/  @P5 LDG.E.128 R156, desc[UR6][R12.64] ;  /* 0x000000060c9c5981 */ /* 0x000ee8000c1e1d00 */
[----:B--2---:R-:W2:Y:S04]  /*1dd0*/  @P2 LDG.E.128 R176, desc[UR6][R8.64+0x10] ;  /* 0x0000100608b02981 */ /* 0x004ea8000c1e1d00 */
[----:B------:R-:W2:Y:S01]  /*1de0*/  @P4 LDG.E.128 R172, desc[UR6][R10.64] ;  /* 0x000000060aac4981 */ /* 0x000ea2000c1e1d00 */
[----:B0-----:R-:W-:-:S03]  /*1df0*/  @P0 IMAD.WIDE.U32 R14, R2, 0x20, R4 ;  /* 0x00000020020e0825 */ /* 0x001fc600078e0004 */
[----:B------:R-:W2:Y:S04]  /*1e00*/  @P5 LDG.E.128 R152, desc[UR6][R12.64+0x10] ;  /* 0x000010060c985981 */ /* 0x000ea8000c1e1d00 */
[----:B------:R-:W2:Y:S04]  /*1e10*/  @P0 LDG.E.128 R148, desc[UR6][R14.64] ;  /* 0x000000060e940981 */ /* 0x000ea8000c1e1d00 */
[----:B------:R-:W2:Y:S01]  /*1e20*/  @P0 LDG.E.128 R144, desc[UR6][R14.64+0x10] ;  /* 0x000010060e900981 */ /* 0x000ea2000c1e1d00 */
[C---:B------:R-:W-:Y:S01]  /*1e30*/  @P0 IMAD.WIDE.U32 R46, R2.reuse, 0x20, R46 ;  /* 0x00000020022e0825 */ /* 0x040fe200078e002e */
[----:B------:R-:W-:-:S02]  /*1e40*/  @P0 IADD3 R2, PT, PT, R2, 0x20, RZ ;  /* 0x0000002002020810 */ /* 0x000fc40007ffe0ff */
[----:B------:R0:W-:Y:S03]  /*1e50*/  STL [R1+0x38], RZ ;  /* 0x000038ff01007387 */ /* 0x0001e60000100800 */
[C---:B-1----:R-:W-:Y:S01]  /*1e60*/  @P6 IMAD.WIDE.U32 R6, R2.reuse, 0x20, R6 ;  /* 0x0000002002066825 */ /* 0x042fe200078e0006 */
[----:B------:R-:W5:Y:S03]  /*1e70*/  @P2 LDG.E.128 R80, desc[UR6][R28.64] ;  /* 0x000000061c502981 */ /* 0x000f66000c1e1d00 */
[----:B------:R-:W-:Y:S01]  /*1e80*/  @P6 IMAD.WIDE.U32 R4, R2, 0x20, R56 ;  /* 0x0000002002046825 */ /* 0x000fe200078e0038 */
[----:B------:R-:W5:Y:S04]  /*1e90*/  @P6 LDG.E.128 R120, desc[UR6][R6.64] ;  /* 0x0000000606786981 */ /* 0x000f68000c1e1d00 */
[----:B------:R-:W5:Y:S04]  /*1ea0*/  @P6 LDG.E.128 R124, desc[UR6][R6.64+0x10] ;  /* 0x00001006067c6981 */ /* 0x000f68000c1e1d00 */
[----:B------:R-:W5:Y:S04]  /*1eb0*/  @P6 LDG.E.128 R128, desc[UR6][R4.64] ;  /* 0x0000000604806981 */ /* 0x000f68000c1e1d00 */
        /* <DEDUP_REMOVED lines=9> */
[----:B------:R-:W-:-:S02]  /*1f50*/  CS2R R236, SRZ ;  /* 0x0000000000ec7805 */ /* 0x000fc4000001ff00 */
[----:B------:R-:W-:Y:S02]  /*1f60*/  CS2R R78, SRZ ;  /* 0x00000000004e7805 */ /* 0x000fe4000001ff00 */
[----:B------:R-:W-:Y:S01]  /*1f70*/  CS2R R76, SRZ ;  /* 0x00000000004c7805 */ /* 0x000fe2000001ff00 */
[----:B------:R1:W5:Y:S01]  /*1f80*/  @P4 LDG.E.128 R92, desc[UR6][R30.64+0x10] ;  /* 0x000010061e5c4981 */ /* 0x000362000c1e1d00 */
        /* <DEDUP_REMOVED lines=9> */
[----:B-1----:R-:W-:Y:S02]  /*2020*/  CS2R R30, SRZ ;  /* 0x00000000001e7805 */ /* 0x002fe4000001ff00 */
[----:B------:R-:W-:Y:S01]  /*2030*/  CS2R R28, SRZ ;  /* 0x00000000001c7805 */ /* 0x000fe2000001ff00 */
[----:B------:R-:W5:Y:S01]  /*2040*/  @P5 LDG.E.128 R104, desc[UR6][R44.64] ;  /* 0x000000062c685981 */ /* 0x000f62000c1e1d00 */
[----:B------:R-:W-:-:S02]  /*2050*/  CS2R R26, SRZ ;  /* 0x00000000001a7805 */ /* 0x000fc4000001ff00 */
[----:B------:R-:W-:Y:S02]  /*2060*/  @P6 CS2R R142, SRZ ;  /* 0x00000000008e6805 */ /* 0x000fe4000001ff00 */
[----:B------:R-:W-:Y:S01]  /*2070*/  @P6 CS2R R140, SRZ ;  /* 0x00000000008c6805 */ /* 0x000fe2000001ff00 */
[----:B------:R1:W5:Y:S01]  /*2080*/  @P5 LDG.E.128 R108, desc[UR6][R44.64+0x10] ;  /* 0x000010062c6c5981 */ /* 0x000362000c1e1d00 */
[----:B------:R-:W-:Y:S02]  /*2090*/  @P6 CS2R R138, SRZ ;  /* 0x00000000008a6805 */ /* 0x000fe4000001ff00 */
[----:B0-----:R-:W-:Y:S02]  /*20a0*/  CS2R R42, SRZ ;  /* 0x00000000002a7805 */ /* 0x001fe4000001ff00 */
[----:B------:R-:W-:Y:S01]  /*20b0*/  @P6 CS2R R136, SRZ ;  /* 0x0000000000886805 */ /* 0x000fe2000001ff00 */
[----:B------:R-:W5:Y:S01]  /*20c0*/  @P0 LDG.E.128 R112, desc[UR6][R46.64] ;  /* 0x000000062e700981 */ /* 0x000f62000c1e1d00 */
[----:B------:R-:W-:-:S02]  /*20d0*/  CS2R R24, SRZ ;  /* 0x0000000000187805 */ /* 0x000fc4000001ff00 */
[----:B------:R-:W-:Y:S02]  /*20e0*/  CS2R R14, SRZ ;  /* 0x00000000000e7805 */ /* 0x000fe4000001ff00 */
[----:B------:R-:W-:Y:S01]  /*20f0*/  CS2R R12, SRZ ;  /* 0x00000000000c7805 */ /* 0x000fe2000001ff00 */
[----:B------:R0:W5:Y:S01]  /*2100*/  @P0 LDG.E.128 R116, desc[UR6][R46.64+0x10] ;  /* 0x000010062e740981 */ /* 0x000162000c1e1d00 */
[----:B------:R-:W-:Y:S02]  /*2110*/  CS2R R10, SRZ ;  /* 0x00000000000a7805 */ /* 0x000fe4000001ff00 */
[----:B-1----:R-:W-:Y:S02]  /*2120*/  CS2R R44, SRZ ;  /* 0x00000000002c7805 */ /* 0x002fe4000001ff00 */
[----:B------:R-:W-:Y:S02]  /*2130*/  CS2R R8, SRZ ;  /* 0x0000000000087805 */ /* 0x000fe4000001ff00 */
[----:B0-----:R-:W-:Y:S01]  /*2140*/  CS2R R46, SRZ ;  /* 0x00000000002e7805 */ /* 0x001fe2000001ff00 */
[----:B----4-:R0:W-:Y:S04]  /*2150*/  @P1 STL.64 [R1+0xf0], R188 ;  /* 0x0000f0bc01001387 */ /* 0x0101e80000100a00 */
[----:B------:R0:W-:Y:S04]  /*2160*/  @P1 STL.64 [R1+0xf8], R190 ;  /* 0x0000f8be01001387 */ /* 0x0001e80000100a00 */
[----:B---3--:R0:W-:Y:S04]  /*2170*/  @P1 STL.64 [R1+0xe0], R184 ;  /* 0x0000e0b801001387 */ /* 0x0081e80000100a00 */
[----:B------:R0:W-:Y:S04]  /*2180*/  @P1 STL.64 [R1+0xe8], R186 ;  /* 0x0000e8ba01001387 */ /* 0x0001e80000100a00 */
[----:B------:R0:W-:Y:S04]  /*2190*/  STL [R1+0x34], RZ ;  /* 0x000034ff01007387 */ /* 0x0001e80000100800 */
[----:B------:R0:W-:Y:S04]  /*21a0*/  STL [R1+0x30], RZ ;  /* 0x000030ff01007387 */ /* 0x0001e80000100800 */
[----:B------:R0:W-:Y:S04]  /*21b0*/  @P2 STL.64 [R1+0xd0], R180 ;  /* 0x0000d0b401002387 */ /* 0x0001e80000100a00 */
        /* <DEDUP_REMOVED lines=31> */
.L_x_35403:
[----:B------:R-:W-:Y:S05]  /*23b0*/  BSYNC.RECONVERGENT B0 ;  /* 0x0000000000007941 */ /* 0x000fea0003800200 */
.L_x_35401:
[----:B------:R-:W2:Y:S01]  /*23c0*/  S2UR UR4, SR_CTAID.X ;  /* 0x00000000000479c3 */ /* 0x000ea20000002500 */
[----:B------:R-:W4:Y:S01]  /*23d0*/  LDCU UR5, c[0x0][0x384] ;  /* 0x00007080ff0577ac */ /* 0x000f220008000800 */
[----:B------:R-:W-:Y:S01]  /*23e0*/  SHF.R.U32.HI R3, RZ, 0x5, R3 ;  /* 0x00000005ff037819 */ /* 0x000fe20000011603 */
[----:B--2---:R-:W-:-:S06]  /*23f0*/  USHF.L.U32 UR4, UR4, 0x2, URZ ;  /* 0x0000000204047899 */ /* 0x004fcc00080006ff */
[----:B------:R-:W-:-:S04]  /*2400*/  LOP3.LUT R252, R3, UR4, RZ, 0xfc, !PT ;  /* 0x0000000403fc7c12 */ /* 0x000fc8000f8efcff */
[----:B----4-:R-:W-:-:S13]  /*2410*/  ISETP.GE.AND P0, PT, R252, UR5, PT ;  /* 0x00000005fc007c0c */ /* 0x010fda000bf06270 */
[----:B------:R-:W-:Y:S05]  /*2420*/  @P0 EXIT ;  /* 0x000000000000094d */ /* 0x000fea0003800000 */
[----:B------:R-:W2:Y:S01]  /*2430*/  LDCU.64 UR4, c[0x0][0x3e0] ;  /* 0x00007c00ff0477ac */ /* 0x000ea20008000a00 */
[----:B------:R-:W4:Y:S01]  /*2440*/  LDCU UR12, c[0x0][0x388] ;  /* 0x00007100ff0c77ac */ /* 0x000f220008000800 */
[----:B------:R-:W0:Y:S01]  /*2450*/  LDCU.U8 UR10, c[0x0][0x410] ;  /* 0x00008200ff0a77ac */ /* 0x000e220008000000 */
[----:B------:R-:W0:Y:S01]  /*2460*/  LDCU UR11, c[0x0][0x448] ;  /* 0x00008900ff0b77ac */ /* 0x000e220008000800 */
[----:B------:R-:W0:Y:S01]  /*2470*/  LDCU.64 UR8, c[0x0][0x3a0] ;  /* 0x00007400ff0877ac */ /* 0x000e220008000a00 */
[----:B--2---:R-:W-:-:S04]  /*2480*/  UISETP.NE.U32.AND UP0, UPT, UR4, URZ, UPT ;  /* 0x000000ff0400728c */ /* 0x004fc8000bf05070 */
[----:B0---4-:R-:W-:-:S11]  /*2490*/  UISETP.NE.AND.EX UP0, UPT, UR5, URZ, UPT, UP0 ;  /* 0x000000ff0500728c */ /* 0x011fd6000bf05300 */
.L_x_35465:
[----:B------:R-:W0:Y:S01]  /*24a0*/  @UP0 LDCU.64 UR4, c[0x0][0x3e0] ;  /* 0x00007c00ff0407ac */ /* 0x000e220008000a00 */
[----:B------:R-:W-:Y:S01]  /*24b0*/  PLOP3.LUT P0, PT, PT, PT, UP0, 0x80, 0x8 ;  /* 0x000000000008781c */ /* 0x000fe20003f0f008 */
[----:B---3--:R-:W-:Y:S01]  /*24c0*/  HFMA2 R4, -RZ, RZ, 0, 1.1920928955078125e-07 ;  /* 0x00000002ff047431 */ /* 0x008fe200000001ff */
[----:B------:R-:W-:-:S11]  /*24d0*/  PLOP3.LUT P1, PT, PT, PT, UP0, 0x80, 0x8 ;  /* 0x000000000008781c */ /* 0x000fd60003f2f008 */
[----:B0-----:R-:W-:-:S05]  /*24e0*/  @P0 IMAD.WIDE R4, R252, R4, UR4 ;  /* 0x00000004fc040e25 */ /* 0x001fca000f8e0204 */
[----:B--2---:R0:W2:Y:S01]  /*24f0*/  @P1 LDG.E.U16 R2, desc[UR6][R4.64] ;  /* 0x0000000604021981 */ /* 0x0040a2000c1e1500 */
[----:B------:R-:W-:Y:S01]  /*2500*/  PLOP3.LUT P0, PT, PT, PT, UP0, 0x80, 0x8 ;  /* 0x000000000008781c */ /* 0x000fe20003f0f008 */
[----:B------:R-:W-:Y:S01]  /*2510*/  BSSY.RECONVERGENT B0, `(.L_x_35404) ;  /* 0x0000054000007945 */ /* 0x000fe20003800200 */
[----:B------:R-:W-:Y:S01]  /*2520*/  ISETP.GE.U32.AND P5, PT, R0, 0x20, PT ;  /* 0x000000200000780c */ /* 0x000fe20003fa6070 */
[----:B-1--4-:R-:W3:Y:S01]  /*2530*/  S2R R6, SR_TID.X ;  /* 0x0000000000067919 */ /* 0x012ee20000002100 */
[----:B0-----:R-:W-:Y:S02]  /*2540*/  MOV R4, 0x3f800000 ;  /* 0x3f80000000047802 */ /* 0x001fe40000000f00 */
[----:B---3--:R-:W-:-:S07]  /*2550*/  LOP3.LUT R6, R6, 0x1f, RZ, 0xc0, !PT ;  /* 0x0000001f06067812 */ /* 0x008fce00078ec0ff */
[----:B--2---:R-:W-:Y:S01]  /*2560*/  @P0 SHF.L.U32 R4, R2, 0x10, RZ ;  /* 0x0000001002040819 */ /* 0x004fe200000006ff */
[----:B------:R-:W-:-:S05]  /*2570*/  IMAD R2, R252, UR12, RZ ;  /* 0x0000000cfc027c24 */ /* 0x000fca000f8e02ff */
[----:B------:R-:W-:-:S04]  /*2580*/  SHF.R.S32.HI R5, RZ, 0x1f, R2 ;  /* 0x0000001fff057819 */ /* 0x000fc80000011402 */
[----:B------:R-:W-:-:S04]  /*2590*/  LEA.HI R2, R5, R2, RZ, 0x3 ;  /* 0x0000000205027211 */ /* 0x000fc800078f18ff */
[----:B------:R-:W-:-:S04]  /*25a0*/  LEA.HI.SX32 R5, R2, R6, 0x1d ;  /* 0x0000000602057211 */ /* 0x000fc800078feaff */
[----:B------:R-:W-:Y:S01]  /*25b0*/  MOV R2, R5 ;  /* 0x0000000500027202 */ /* 0x000fe20000000f00 */
[----:B------:R-:W-:Y:S06]  /*25c0*/  @!P5 BRA `(.L_x_35405) ;  /* 0x000000040020d947 */ /* 0x000fec0003800000 */
[----:B------:R-:W0:Y:S02]  /*25d0*/  LDC.64 R6, c[0x0][0x390] ;  /* 0x0000e400ff067b82 */ /* 0x000e240000000a00 */
[----:B0-----:R-:W-:-:S05]  /*25e0*/  IMAD.WIDE.U32 R6, R5, 0x10, R6 ;  /* 0x0000001005067825 */ /* 0x001fca00078e0006 */
[----:B-1----:R0:W5:Y:S01]  /*25f0*/  LDG.E.128 R152, desc[UR6][R6.64] ;  /* 0x0000000606987981 */ /* 0x002162000c1e1d00 */
[----:B------:R-:W-:-:S04]  /*2600*/  UISETP.NE.U32.AND UP1, UPT, UR8, URZ, UPT ;  /* 0x000000ff0800728c */ /* 0x000fc8000bf25070 */
[----:B------:R-:W-:-:S09]  /*2610*/  UISETP.NE.AND.EX UP1, UPT, UR9, URZ, UPT, UP1 ;  /* 0x000000ff0900728c */ /* 0x000fd2000bf25310 */
[----:B0-----:R-:W-:Y:S05]  /*2620*/  BRA.U !UP1, `(.L_x_35406) ;  /* 0x0000000109847547 */ /* 0x001fea000b800000 */
[----:B------:R-:W0:Y:S02]  /*2630*/  LDC.64 R6, c[0x0][0x3a0] ;  /* 0x0000e800ff067b82 */ /* 0x000e240000000a00 */
[----:B0-----:R-:W-:-:S05]  /*2640*/  IMAD.WIDE.U32 R6, R5, 0x20, R6 ;  /* 0x0000002005067825 */ /* 0x001fca00078e0006 */
[----:B------:R-:W2:Y:S04]  /*2650*/  LDG.E.128 R144, desc[UR6][R6.64] ;  /* 0x0000000606907981 */ /* 0x000ea8000c1e1d00 */
[----:B------:R0:W3:Y:S01]  /*2660*/  LDG.E.128 R148, desc[UR6][R6.64+0x10] ;  /* 0x0000100606947981 */ /* 0x0000e2000c1e1d00 */
[----:B-----5:R-:W-:Y:S02]  /*2670*/  PRMT R2, R154, 0x7632, R2 ;  /* 0x000076329a027816 */ /* 0x020fe40000000002 */
[----:B------:R-:W-:Y:S02]  /*2680*/  PRMT R156, R152, 0x7632, R156 ;  /* 0x00007632989c7816 */ /* 0x000fe4000000009c */
[----:B------:R-:W-:Y:S02]  /*2690*/  SHF.L.U32 R157, R155, 0x10, RZ ;  /* 0x000000109b9d7819 */ /* 0x000fe400000006ff */
[----:B------:R-:W-:-:S02]  /*26a0*/  SHF.L.U32 R159, R153, 0x10, RZ ;  /* 0x00000010999f7819 */ /* 0x000fc400000006ff */
[----:B------:R-:W-:Y:S02]  /*26b0*/  SHF.L.U32 R152, R152, 0x10, RZ ;  /* 0x0000001098987819 */ /* 0x000fe400000006ff */
[----:B0-----:R-:W-:Y:S02]  /*26c0*/  PRMT R7, R153, 0x7632, R7 ;  /* 0x0000763299077816 */ /* 0x001fe40000000007 */
[----:B------:R-:W-:Y:S01]  /*26d0*/  PRMT R6, R155, 0x7632, R6 ;  /* 0x000076329b067816 */ /* 0x000fe20000000006 */
[-C--:B------:R-:W-:Y:S01]  /*26e0*/  FMUL.FTZ R152, R152, R4.reuse ;  /* 0x0000000498987220 */ /* 0x080fe20000410000 */
        /* <DEDUP_REMOVED lines=10> */
[-C--:B------:R-:W-:Y:S01]  /*2790*/  FMUL.FTZ R7, R7, R4.reuse ;  /* 0x0000000407077220 */ /* 0x080fe20000410000 */
[----:B------:R-:W-:Y:S01]  /*27a0*/  FMUL.FTZ R2, R2, R4 ;  /* 0x0000000402027220 */ /* 0x000fe20000410000 */
[----:B--2---:R-:W-:Y:S01]  /*27b0*/  FFMA.FTZ R152, R152, R16, R144 ;  /* 0x0000001098987223 */ /* 0x004fe20000010090 */
[----:B------:R-:W-:Y:S01]  /*27c0*/  FFMA.FTZ R153, R153, R17, R145 ;  /* 0x0000001199997223 */ /* 0x000fe20000010091 */
[----:B------:R-:W-:Y:S01]  /*27d0*/  FFMA.FTZ R154, R154, R18, R146 ;  /* 0x000000129a9a7223 */ /* 0x000fe20000010092 */
[----:B------:R-:W-:Y:S01]  /*27e0*/  FFMA.FTZ R155, R155, R19, R147 ;  /* 0x000000139b9b7223 */ /* 0x000fe20000010093 */
[----:B---3--:R-:W-:Y:S01]  /*27f0*/  FFMA.FTZ R156, R156, R20, R148 ;  /* 0x000000149c9c7223 */ /* 0x008fe20000010094 */
[----:B------:R-:W-:Y:S01]  /*2800*/  FFMA.FTZ R157, R7, R21, R149 ;  /* 0x00000015079d7223 */ /* 0x000fe20000010095 */
[----:B------:R-:W-:Y:S01]  /*2810*/  FFMA.FTZ R158, R6, R22, R150 ;  /* 0x00000016069e7223 */ /* 0x000fe20000010096 */
[----:B------:R-:W-:Y:S01]  /*2820*/  FFMA.FTZ R159, R2, R23, R151 ;  /* 0x00000017029f7223 */ /* 0x000fe20000010097 */
[----:B------:R-:W-:Y:S06]  /*2830*/  BRA `(.L_x_35407) ;  /* 0x0000000000707947 */ /* 0x000fec0003800000 */
.L_x_35406:
[----:B-----5:R-:W-:Y:S02]  /*2840*/  PRMT R6, R152, 0x7632, R6 ;  /* 0x0000763298067816 */ /* 0x020fe40000000006 */
        /* <DEDUP_REMOVED lines=26> */
[----:B------:R-:W-:-:S07]  /*29f0*/  FMUL.FTZ R159, R2, R23 ;  /* 0x00000017029f7220 */ /* 0x000fce0000410000 */
.L_x_35407:
[----:B------:R-:W0:Y:S01]  /*2a00*/  LDC.64 R6, c[0x0][0x3a8] ;  /* 0x0000ea00ff067b82 */ /* 0x000e220000000a00 */
[C---:B------:R-:W-:Y:S01]  /*2a10*/  IADD3 R2, PT, PT, R5.reuse, 0x20, RZ ;  /* 0x0000002005027810 */ /* 0x040fe20007ffe0ff */
[----:B0-----:R-:W-:-:S05]  /*2a20*/  IMAD.WIDE.U32 R6, R5, 0x20, R6 ;  /* 0x0000002005067825 */ /* 0x001fca00078e0006 */
[----:B------:R0:W-:Y:S04]  /*2a30*/  STG.E.128 desc[UR6][R6.64], R152 ;  /* 0x0000009806007986 */ /* 0x0001e8000c101d06 */
[----:B------:R0:W-:Y:S02]  /*2a40*/  STG.E.128 desc[UR6][R6.64+0x10], R156 ;  /* 0x0000109c06007986 */ /* 0x0001e4000c101d06 */
.L_x_35405:
[----:B------:R-:W-:Y:S05]  /*2a50*/  BSYNC.RECONVERGENT B0 ;  /* 0x0000000000007941 */ /* 0x000fea0003800200 */
.L_x_35404:
[----:B------:R-:W-:Y:S01]  /*2a60*/  ISETP.GE.U32.AND P0, PT, R0, 0x40, PT ;  /* 0x000000400000780c */ /* 0x000fe20003f06070 */
[----:B------:R-:W-:Y:S01]  /*2a70*/  BSSY.RECONVERGENT B0, `(.L_x_35408) ;  /* 0x000004c000007945 */ /* 0x000fe20003800200 */
[----:B------:R-:W-:-:S11]  /*2a80*/  LOP3.LUT R3, R3, 0xfffff7ff, RZ, 0xc0, !PT ;  /* 0xfffff7ff03037812 */ /* 0x000fd600078ec0ff */
[----:B------:R-:W-:Y:S01]  /*2a90*/  @P0 LOP3.LUT R3, R3, 0x800, RZ, 0xfc, !PT ;  /* 0x0000080003030812 */ /* 0x000fe200078efcff */
[----:B------:R-:W-:Y:S06]  /*2aa0*/  @!P0 BRA `(.L_x_35409) ;  /* 0x0000000400208947 */ /* 0x000fec0003800000 */
[----:B------:R-:W-:Y:S01]  /*2ab0*/  ISETP.NE.U32.AND P0, PT, RZ, UR8, PT ;  /* 0x00000008ff007c0c */ /* 0x000fe2000bf05070 */
[----:B-1----:R-:W1:Y:S03]  /*2ac0*/  LDC.64 R160, c[0x0][0x390] ;  /* 0x0000e400ffa07b82 */ /* 0x002e660000000a00 */
[----:B------:R-:W-:-:S13]  /*2ad0*/  ISETP.NE.AND.EX P0, PT, RZ, UR9, PT, P0 ;  /* 0x00000009ff007c0c */ /* 0x000fda000bf05300 */
[----:B0-----:R-:W0:Y:S02]  /*2ae0*/  @P0 LDC.64 R6, c[0x0][0x3a0] ;  /* 0x0000e800ff060b82 */ /* 0x001e240000000a00 */
[----:B0-----:R-:W-:-:S05]  /*2af0*/  @P0 IMAD.WIDE.U32 R6, R2, 0x20, R6 ;  /* 0x0000002002060825 */ /* 0x001fca00078e0006 */
[----:B------:R-:W5:Y:S04]  /*2b00*/  @P0 LDG.E.128 R144, desc[UR6][R6.64] ;  /* 0x0000000606900981 */ /* 0x000f68000c1e1d00 */
[----:B------:R1:W5:Y:S02]  /*2b10*/  @P0 LDG.E.128 R148, desc[UR6][R6.64+0x10] ;  /* 0x0000100606940981 */ /* 0x000364000c1e1d00 */
[----:B-1----:R-:W-:-:S05]  /*2b20*/  IMAD.WIDE.U32 R6, R2, 0x10, R160 ;  /* 0x0000001002067825 */ /* 0x002fca00078e00a0 */
[----:B------:R0:W5:Y:S01]  /*2b30*/  LDG.E.128 R160, desc[UR6][R6.64] ;  /* 0x0000000606a07981 */ /* 0x000162000c1e1d00 */
[----:B------:R-:W-:Y:S05]  /*2b40*/  @!P0 BRA `(.L_x_35410) ;  /* 0x0000000000748947 */ /* 0x000fea0003800000 */
[----:B-----5:R-:W-:Y:S02]  /*2b50*/  PRMT R165, R160, 0x7632, R165 ;  /* 0x00007632a0a57816 */ /* 0x020fe400000000a5 */
[----:B------:R-:W-:Y:S02]  /*2b60*/  PRMT R164, R161, 0x7632, R164 ;  /* 0x00007632a1a47816 */ /* 0x000fe400000000a4 */
[----:B0-----:R-:W-:Y:S02]  /*2b70*/  PRMT R7, R162, 0x7632, R7 ;  /* 0x00007632a2077816 */ /* 0x001fe40000000007 */
        /* <DEDUP_REMOVED lines=25> */
[----:B------:R-:W-:Y:S06]  /*2d10*/  BRA `(.L_x_35411) ;  /* 0x0000000000707947 */ /* 0x000fec0003800000 */
.L_x_35410:
        /* <DEDUP_REMOVED lines=28> */
.L_x_35411:
[----:B------:R-:W0:Y:S02]  /*2ee0*/  LDC.64 R6, c[0x0][0x3a8] ;  /* 0x0000ea00ff067b82 */ /* 0x000e240000000a00 */
[C---:B0-----:R-:W-:Y:S01]  /*2ef0*/  IMAD.WIDE.U32 R6, R2.reuse, 0x20, R6 ;  /* 0x0000002002067825 */ /* 0x041fe200078e0006 */
[----:B------:R-:W-:-:S04]  /*2f00*/  IADD3 R2, PT, PT, R2, 0x20, RZ ;  /* 0x0000002002027810 */ /* 0x000fc80007ffe0ff */
[----:B------:R2:W-:Y:S04]  /*2f10*/  STG.E.128 desc[UR6][R6.64], R160 ;  /* 0x000000a006007986 */ /* 0x0005e8000c101d06 */
[----:B------:R2:W-:Y:S02]  /*2f20*/  STG.E.128 desc[UR6][R6.64+0x10], R164 ;  /* 0x000010a406007986 */ /* 0x0005e4000c101d06 */
.L_x_35409:
[----:B------:R-:W-:Y:S05]  /*2f30*/  BSYNC.RECONVERGENT B0 ;  /* 0x0000000000007941 */ /* 0x000fea0003800200 */
.L_x_35408:
        /* <DEDUP_REMOVED lines=8> */
[----:B0-2---:R-:W0:Y:S02]  /*2fc0*/  @P0 LDC.64 R6, c[0x0][0x3a0] ;  /* 0x0000e800ff060b82 */ /* 0x005e240000000a00 */
        /* <DEDUP_REMOVED lines=35> */
.L_x_35414:
        /* <DEDUP_REMOVED lines=28> */
.L_x_35415:
[----:B------:R-:W0:Y:S02]  /*33c0*/  LDC.64 R6, c[0x0][0x3a8] ;  /* 0x0000ea00ff067b82 */ /* 0x000e240000000a00 */
[C---:B0-----:R-:W-:Y:S01]  /*33d0*/  IMAD.WIDE.U32 R6, R2.reuse, 0x20, R6 ;  /* 0x0000002002067825 */ /* 0x041fe200078e0006 */
[----:B------:R-:W-:-:S04]  /*33e0*/  IADD3 R2, PT, PT, R2, 0x20, RZ ;  /* 0x0000002002027810 */ /* 0x000fc80007ffe0ff */
[----:B------:R3:W-:Y:S04]  /*33f0*/  STG.E.128 desc[UR6][R6.64], R168 ;  /* 0x000000a806007986 */ /* 0x0007e8000c101d06 */
[----:B------:R3:W-:Y:S02]  /*3400*/  STG.E.128 desc[UR6][R6.64+0x10], R172 ;  /* 0x000010ac06007986 */ /* 0x0007e4000c101d06 */
.L_x_35413:
[----:B------:R-:W-:Y:S05]  /*3410*/  BSYNC.RECONVERGENT B0 ;  /* 0x0000000000007941 */ /* 0x000fea0003800200 */
.L_x_35412:
        /* <DEDUP_REMOVED lines=8> */
[----:B0-23--:R-:W0:Y:S02]  /*34a0*/  @P0 LDC.64 R6, c[0x0][0x3a0] ;  /* 0x0000e800ff060b82 */ /* 0x00de240000000a00 */
[----:B0-----:R-:W-:-:S05]  /*34b0*/  @P0 IMAD.WIDE.U32 R6, R2, 0x20, R6 ;  /* 0x0000002002060825 */ /* 0x001fca00078e0006 */
[----:B-1----:R-:W5:Y:S04]  /*34c0*/  @P0 LDG.E.128 R144, desc[UR6][R6.64] ;  /* 0x0000000606900981 */ /* 0x002f68000c1e1d00 */
[----:B------:R4:W5:Y:S02]  /*34d0*/  @P0 LDG.E.128 R148, desc[UR6][R6.64+0x10] ;  /* 0x0000100606940981 */ /* 0x000964000c1e1d00 */
[----:B----4-:R-:W-:-:S05]  /*34e0*/  IMAD.WIDE.U32 R6, R2, 0x10, R176 ;  /* 0x0000001002067825 */ /* 0x010fca00078e00b0 */
        /* <DEDUP_REMOVED lines=31> */
.L_x_35418:
        /* <DEDUP_REMOVED lines=28> */
.L_x_35419:
[----:B------:R-:W0:Y:S02]  /*38a0*/  LDC.64 R6, c[0x0][0x3a8] ;  /* 0x0000ea00ff067b82 */ /* 0x000e240000000a00 */
[C---:B0-----:R-:W-:Y:S01]  /*38b0*/  IMAD.WIDE.U32 R6, R2.reuse, 0x20, R6 ;  /* 0x0000002002067825 */ /* 0x041fe200078e0006 */
[----:B------:R-:W-:-:S04]  /*38c0*/  IADD3 R2, PT, PT, R2, 0x20, RZ ;  /* 0x0000002002027810 */ /* 0x000fc80007ffe0ff */
[----:B------:R4:W-:Y:S04]  /*38d0*/  STG.E.128 desc[UR6][R6.64], R176 ;  /* 0x000000b006007986 */ /* 0x0009e8000c101d06 */
[----:B------:R4:W-:Y:S02]  /*38e0*/  STG.E.128 desc[UR6][R6.64+0x10], R180 ;  /* 0x000010b406007986 */ /* 0x0009e4000c101d06 */
.L_x_35417:
[----:B------:R-:W-:Y:S05]  /*38f0*/  BSYNC.RECONVERGENT B0 ;  /* 0x0000000000007941 */ /* 0x000fea0003800200 */
.L_x_35416:
        /* <DEDUP_REMOVED lines=8> */
[----:B0-234-:R-:W0:Y:S02]  /*3980*/  @P0 LDC.64 R6, c[0x0][0x3a0] ;  /* 0x0000e800ff060b82 */ /* 0x01de240000000a00 */
[----:B0-----:R-:W-:-:S05]  /*3990*/  @P0 IMAD.WIDE.U32 R6, R2, 0x20, R6 ;  /* 0x0000002002060825 */ /* 0x001fca00078e0006 */
[----:B-1----:R-:W5:Y:S04]  /*39a0*/  @P0 LDG.E.128 R144, desc[UR6][R6.64] ;  /* 0x0000000606900981 */ /* 0x002f68000c1e1d00 */
[----:B------:R0:W5:Y:S02]  /*39b0*/  @P0 LDG.E.128 R148, desc[UR6][R6.64+0x10] ;  /* 0x0000100606940981 */ /* 0x000164000c1e1d00 */
[----:B0-----:R-:W-:-:S05]  /*39c0*/  IMAD.WIDE.U32 R6, R2, 0x10, R184 ;  /* 0x0000001002067825 */ /* 0x001fca00078e00b8 */
        /* <DEDUP_REMOVED lines=31> */
.L_x_35422:
        /* <DEDUP_REMOVED lines=28> */
.L_x_35423:
[----:B------:R-:W0:Y:S02]  /*3d80*/  LDC.64 R6, c[0x0][0x3a8] ;  /* 0x0000ea00ff067b82 */ /* 0x000e240000000a00 */
[C---:B0-----:R-:W-:Y:S01]  /*3d90*/  IMAD.WIDE.U32 R6, R2.reuse, 0x20, R6 ;  /* 0x0000002002067825 */ /* 0x041fe200078e0006 */
[----:B------:R-:W-:-:S04]  /*3da0*/  IADD3 R2, PT, PT, R2, 0x20, RZ ;  /* 0x0000002002027810 */ /* 0x000fc80007ffe0ff */
[----:B------:R0:W-:Y:S04]  /*3db0*/  STG.E.128 desc[UR6][R6.64], R184 ;  /* 0x000000b806007986 */ /* 0x0001e8000c101d06 */
[----:B------:R0:W-:Y:S02]  /*3dc0*/  STG.E.128 desc[UR6][R6.64+0x10], R188 ;  /* 0x000010bc06007986 */ /* 0x0001e4000c101d06 */
.L_x_35421:
[----:B------:R-:W-:Y:S05]  /*3dd0*/  BSYNC.RECONVERGENT B0 ;  /* 0x0000000000007941 */ /* 0x000fea0003800200 */
.L_x_35420:
        /* <DEDUP_REMOVED lines=44> */
.L_x_35426:
        /* <DEDUP_REMOVED lines=28> */
.L_x_35427:
[----:B------:R-:W0:Y:S02]  /*4260*/  LDC.64 R6, c[0x0][0x3a8] ;  /* 0x0000ea00ff067b82 */ /* 0x000e240000000a00 */
[C---:B0-----:R-:W-:Y:S01]  /*4270*/  IMAD.WIDE.U32 R6, R2.reuse, 0x20, R6 ;  /* 0x0000002002067825 */ /* 0x041fe200078e0006 */
[----:B------:R-:W-:-:S04]  /*4280*/  IADD3 R2, PT, PT, R2, 0x20, RZ ;  /* 0x0000002002027810 */ /* 0x000fc80007ffe0ff */
[----:B------:R0:W-:Y:S04]  /*4290*/  STG.E.128 desc[UR6][R6.64], R192 ;  /* 0x000000c006007986 */ /* 0x0001e8000c101d06 */
[----:B------:R0:W-:Y:S02]  /*42a0*/  STG.E.128 desc[UR6][R6.64+0x10], R196 ;  /* 0x000010c406007986 */ /* 0x0001e4000c101d06 */
.L_x_35425:
[----:B------:R-:W-:Y:S05]  /*42b0*/  BSYNC.RECONVERGENT B0 ;  /* 0x0000000000007941 */ /* 0x000fea0003800200 */
.L_x_35424:
        /* <DEDUP_REMOVED lines=44> */
.L_x_35430:
        /* <DEDUP_REMOVED lines=28> */
.L_x_35431:
[----:B------:R-:W0:Y:S02]  /*4740*/  LDC.64 R6, c[0x0][0x3a8] ;  /* 0x0000ea00ff067b82 */ /* 0x000e240000000a00 */
[C---:B0-----:R-:W-:Y:S01]  /*4750*/  IMAD.WIDE.U32 R6, R2.reuse, 0x20, R6 ;  /* 0x0000002002067825 */ /* 0x041fe200078e0006 */
[----:B------:R-:W-:-:S04]  /*4760*/  IADD3 R2, PT, PT, R2, 0x20, RZ ;  /* 0x0000002002027810 */ /* 0x000fc80007ffe0ff */
[----:B------:R0:W-:Y:S04]  /*4770*/  STG.E.128 desc[UR6][R6.64], R200 ;  /* 0x000000c806007986 */ /* 0x0001e8000c101d06 */
[----:B------:R0:W-:Y:S02]  /*4780*/  STG.E.128 desc[UR6][R6.64+0x10], R204 ;  /* 0x000010cc06007986 */ /* 0x0001e4000c101d06 */
.L_x_35429:
[----:B------:R-:W-:Y:S05]  /*4790*/  BSYNC.RECONVERGENT B0 ;  /* 0x0000000000007941 */ /* 0x000fea0003800200 */
.L_x_35428:
        /* <DEDUP_REMOVED lines=44> */
.L_x_35434:
        /* <DEDUP_REMOVED lines=28> */
.L_x_35435:
[----:B------:R-:W0:Y:S02]  /*4c20*/  LDC.64 R6, c[0x0][0x3a8] ;  /* 0x0000ea00ff067b82 */ /* 0x000e240000000a00 */
[C---:B0-----:R-:W-:Y:S01]  /*4c30*/  IMAD.WIDE.U32 R6, R2.reuse, 0x20, R6 ;  /* 0x0000002002067825 */ /* 0x041fe200078e0006 */
[----:B------:R-:W-:-:S04]  /*4c40*/  IADD3 R2, PT, PT, R2, 0x20, RZ ;  /* 0x0000002002027810 */ /* 0x000fc80007ffe0ff */
[----:B------:R0:W-:Y:S04]  /*4c50*/  STG.E.128 desc[UR6][R6.64], R208 ;  /* 0x000000d006007986 */ /* 0x0001e8000c101d06 */
[----:B------:R0:W-:Y:S02]  /*4c60*/  STG.E.128 desc[UR6][R6.64+0x10], R212 ;  /* 0x000010d406007986 */ /* 0x0001e4000c101d06 */
.L_x_35433:
[----:B------:R-:W-:Y:S05]  /*4c70*/  BSYNC.RECONVERGENT B0 ;  /* 0x0000000000007941 */ /* 0x000fea0003800200 */
.L_x_35432:
        /* <DEDUP_REMOVED lines=44> */
.L_x_35438:
        /* <DEDUP_REMOVED lines=28> */
.L_x_35439:
[----:B------:R-:W0:Y:S02]  /*5100*/  LDC.64 R6, c[0x0][0x3a8] ;  /* 0x0000ea00ff067b82 */ /* 0x000e240000000a00 */
[C---:B0-----:R-:W-:Y:S01]  /*5110*/  IMAD.WIDE.U32 R6, R2.reuse, 0x20, R6 ;  /* 0x0000002002067825 */ /* 0x041fe200078e0006 */
[----:B------:R-:W-:-:S04]  /*5120*/  IADD3 R2, PT, PT, R2, 0x20, RZ ;  /* 0x0000002002027810 */ /* 0x000fc80007ffe0ff */
[----:B------:R0:W-:Y:S04]  /*5130*/  STG.E.128 desc[UR6][R6.64], R216 ;  /* 0x000000d806007986 */ /* 0x0001e8000c101d06 */
[----:B------:R0:W-:Y:S02]  /*5140*/  STG.E.128 desc[UR6][R6.64+0x10], R220 ;  /* 0x000010dc06007986 */ /* 0x0001e4000c101d06 */
.L_x_35437:
[----:B------:R-:W-:Y:S05]  /*5150*/  BSYNC.RECONVERGENT B0 ;  /* 0x0000000000007941 */ /* 0x000fea0003800200 */
.L_x_35436:
        /* <DEDUP_REMOVED lines=15> */
[C---:B-----5:R-:W-:Y:S02]  /*5250*/  PRMT R228, R227.reuse, 0x7632, R228 ;  /* 0x00007632e3e47816 */ /* 0x060fe400000000e4 */
[----:B------:R-:W-:Y:S02]  /*5260*/  SHF.L.U32 R230, R227, 0x10, RZ ;  /* 0x00000010e3e67819 */ /* 0x000fe400000006ff */
[----:B0-----:R-:W-:Y:S02]  /*5270*/  PRMT R7, R224, 0x7632, R7 ;  /* 0x00007632e0077816 */ /* 0x001fe40000000007 */
[C---:B------:R-:W-:Y:S01]  /*5280*/  PRMT R6, R225.reuse, 0x7632, R6 ;  /* 0x00007632e1067816 */ /* 0x040fe20000000006 */
[----:B------:R-:W-:Y:S01]  /*5290*/  FMUL.FTZ R230, R230, R4 ;  /* 0x00000004e6e67220 */ /* 0x000fe20000410000 */
[----:B------:R-:W-:Y:S02]  /*52a0*/  PRMT R227, R226, 0x7632, R227 ;  /* 0x00007632e2e37816 */ /* 0x000fe400000000e3 */
[----:B------:R-:W-:Y:S01]  /*52b0*/  SHF.L.U32 R231, R225, 0x10, RZ ;  /* 0x00000010e1e77819 */ /* 0x000fe200000006ff */
[----:B------:R-:W-:Y:S01]  /*52c0*/  FFMA.FTZ R230, R230, R126, R150 ;  /* 0x0000007ee6e67223 */ /* 0x000fe20000010096 */
[----:B------:R-:W-:-:S02]  /*52d0*/  SHF.L.U32 R224, R224, 0x10, RZ ;  /* 0x00000010e0e07819 */ /* 0x000fc400000006ff */
[----:B------:R-:W-:Y:S01]  /*52e0*/  SHF.L.U32 R229, R226, 0x10, RZ ;  /* 0x00000010e2e57819 */ /* 0x000fe200000006ff */
[-C--:B------:R-:W-:Y:S01]  /*52f0*/  FMUL.FTZ R226, R231, R4.reuse ;  /* 0x00000004e7e27220 */ /* 0x080fe20000410000 */
[----:B------:R-:W-:Y:S01]  /*5300*/  SHF.L.U32 R225, R228, 0x10, RZ ;  /* 0x00000010e4e17819 */ /* 0x000fe200000006ff */
[----:B------:R-:W-:Y:S01]  /*5310*/  FMUL.FTZ R224, R224, R4 ;  /* 0x00000004e0e07220 */ /* 0x000fe20000410000 */
[----:B------:R-:W-:Y:S01]  /*5320*/  SHF.L.U32 R7, R7, 0x10, RZ ;  /* 0x0000001007077819 */ /* 0x000fe200000006ff */
[----:B------:R-:W-:Y:S01]  /*5330*/  FFMA.FTZ R226, R226, R122, R146 ;  /* 0x0000007ae2e27223 */ /* 0x000fe20000010092 */
[----:B------:R-:W-:Y:S01]  /*5340*/  SHF.L.U32 R6, R6, 0x10, RZ ;  /* 0x0000001006067819 */ /* 0x000fe200000006ff */
[-C--:B------:R-:W-:Y:S01]  /*5350*/  FMUL.FTZ R225, R225, R4.reuse ;  /* 0x00000004e1e17220 */ /* 0x080fe20000410000 */
[----:B------:R-:W-:Y:S01]  /*5360*/  SHF.L.U32 R228, R227, 0x10, RZ ;  /* 0x00000010e3e47819 */ /* 0x000fe200000006ff */
[-C--:B------:R-:W-:Y:S01]  /*5370*/  FMUL.FTZ R227, R229, R4.reuse ;  /* 0x00000004e5e37220 */ /* 0x080fe20000410000 */
[-C--:B------:R-:W-:Y:S01]  /*5380*/  FMUL.FTZ R7, R7, R4.reuse ;  /* 0x0000000407077220 */ /* 0x080fe20000410000 */
[-C--:B------:R-:W-:Y:S01]  /*5390*/  FMUL.FTZ R6, R6, R4.reuse ;  /* 0x0000000406067220 */ /* 0x080fe20000410000 */
[----:B------:R-:W-:Y:S01]  /*53a0*/  FFMA.FTZ R231, R225, R127, R151 ;  /* 0x0000007fe1e77223 */ /* 0x000fe20000010097 */
[----:B------:R-:W-:Y:S01]  /*53b0*/  FMUL.FTZ R4, R228, R4 ;  /* 0x00000004e4047220 */ /* 0x000fe20000410000 */
[----:B------:R-:W-:Y:S01]  /*53c0*/  FFMA.FTZ R228, R227, R124, R148 ;  /* 0x0000007ce3e47223 */ /* 0x000fe20000010094 */
[----:B------:R-:W-:Y:S01]  /*53d0*/  FFMA.FTZ R224, R224, R120, R144 ;  /* 0x00000078e0e07223 */ /* 0x000fe20000010090 */
[----:B------:R-:W-:Y:S01]  /*53e0*/  FFMA.FTZ R225, R7, R121, R145 ;  /* 0x0000007907e17223 */ /* 0x000fe20000010091 */
[----:B------:R-:W-:Y:S01]  /*53f0*/  FFMA.FTZ R227, R6, R123, R147 ;  /* 0x0000007b06e37223 */ /* 0x000fe20000010093 */
[----:B------:R-:W-:Y:S01]  /*5400*/  FFMA.FTZ R229, R4, R125, R149 ;  /* 0x0000007d04e57223 */ /* 0x000fe20000010095 */
[----:B------:R-:W-:Y:S06]  /*5410*/  BRA `(.L_x_35443) ;  /* 0x0000000000707947 */ /* 0x000fec0003800000 */
.L_x_35442:
[C---:B-----5:R-:W-:Y:S02]  /*5420*/  PRMT R228, R227.reuse, 0x7632, R228 ;  /* 0x00007632e3e47816 */ /* 0x060fe400000000e4 */
[----:B------:R-:W-:Y:S02]  /*5430*/  SHF.L.U32 R230, R227, 0x10, RZ ;  /* 0x00000010e3e67819 */ /* 0x000fe400000006ff */
[----:B0-----:R-:W-:Y:S02]  /*5440*/  PRMT R7, R224, 0x7632, R7 ;  /* 0x00007632e0077816 */ /* 0x001fe40000000007 */
[C---:B------:R-:W-:Y:S01]  /*5450*/  PRMT R6, R225.reuse, 0x7632, R6 ;  /* 0x00007632e1067816 */ /* 0x040fe20000000006 */
[----:B------:R-:W-:Y:S01]  /*5460*/  FMUL.FTZ R230, R230, R4 ;  /* 0x00000004e6e67220 */ /* 0x000fe20000410000 */
[----:B------:R-:W-:Y:S02]  /*5470*/  PRMT R227, R226, 0x7632, R227 ;  /* 0x00007632e2e37816 */ /* 0x000fe400000000e3 */
[----:B------:R-:W-:Y:S01]  /*5480*/  SHF.L.U32 R231, R225, 0x10, RZ ;  /* 0x00000010e1e77819 */ /* 0x000fe200000006ff */
[----:B------:R-:W-:Y:S01]  /*5490*/  FMUL.FTZ R230, R230, R126 ;  /* 0x0000007ee6e67220 */ /* 0x000fe20000410000 */
[----:B------:R-:W-:-:S02]  /*54a0*/  SHF.L.U32 R224, R224, 0x10, RZ ;  /* 0x00000010e0e07819 */ /* 0x000fc400000006ff */
[----:B------:R-:W-:Y:S01]  /*54b0*/  SHF.L.U32 R229, R226, 0x10, RZ ;  /* 0x00000010e2e57819 */ /* 0x000fe200000006ff */
[-C--:B------:R-:W-:Y:S01]  /*54c0*/  FMUL.FTZ R226, R231, R4.reuse ;  /* 0x00000004e7e27220 */ /* 0x080fe20000410000 */
[----:B------:R-:W-:Y:S01]  /*54d0*/  SHF.L.U32 R225, R228, 0x10, RZ ;  /* 0x00000010e4e17819 */ /* 0x000fe200000006ff */
[----:B------:R-:W-:Y:S01]  /*54e0*/  FMUL.FTZ R224, R224, R4 ;  /* 0x00000004e0e07220 */ /* 0x000fe20000410000 */
[----:B------:R-:W-:Y:S01]  /*54f0*/  SHF.L.U32 R7, R7, 0x10, RZ ;  /* 0x0000001007077819 */ /* 0x000fe200000006ff */
[----:B------:R-:W-:Y:S01]  /*5500*/  FMUL.FTZ R226, R226, R122 ;  /* 0x0000007ae2e27220 */ /* 0x000fe20000410000 */
        /* <DEDUP_REMOVED lines=12> */
[----:B------:R-:W-:-:S07]  /*55d0*/  FMUL.FTZ R229, R4, R125 ;  /* 0x0000007d04e57220 */ /* 0x000fce0000410000 */
.L_x_35443:
[----:B------:R-:W0:Y:S02]  /*55e0*/  LDC.64 R6, c[0x0][0x3a8] ;  /* 0x0000ea00ff067b82 */ /* 0x000e240000000a00 */
[----:B0-----:R-:W-:-:S05]  /*55f0*/  IMAD.WIDE.U32 R6, R2, 0x20, R6 ;  /* 0x0000002002067825 */ /* 0x001fca00078e0006 */
[----:B------:R0:W-:Y:S04]  /*5600*/  STG.E.128 desc[UR6][R6.64], R224 ;  /* 0x000000e006007986 */ /* 0x0001e8000c101d06 */
[----:B------:R0:W-:Y:S02]  /*5610*/  STG.E.128 desc[UR6][R6.64+0x10], R228 ;  /* 0x000010e406007986 */ /* 0x0001e4000c101d06 */
.L_x_35441:
[----:B------:R-:W-:Y:S05]  /*5620*/  BSYNC.RECONVERGENT B0 ;  /* 0x0000000000007941 */ /* 0x000fea0003800200 */
.L_x_35440:
[----:B------:R-:W-:Y:S01]  /*5630*/  FADD.FTZ R2, RZ, R152 ;  /* 0x00000098ff027221 */ /* 0x000fe20000010000 */
[C---:B------:R-:W-:Y:S01]  /*5640*/  ISETP.GT.U32.AND P4, PT, R0.reuse, 0x3f, PT ;  /* 0x0000003f0000780c */ /* 0x040fe20003f84070 */
[----:B------:R-:W1:Y:S01]  /*5650*/  S2R R234, SR_TID.X ;  /* 0x0000000000ea7919 */ /* 0x000e620000002100 */
        /* <DEDUP_REMOVED lines=16> */
[----:B0-234-:R-:W-:-:S05]  /*5760*/  FSEL R7, R2, RZ, P5 ;  /* 0x000000ff02077208 */ /* 0x01dfca0002800000 */
        /* <DEDUP_REMOVED lines=270> */
.L_x_35477:
        /* <DEDUP_REMOVED lines=17> */
[----:B-----5:R1:W-:Y:S04]  /*6960*/  STL [R1+0x174], R19 ;  /* 0x0001741301007387 */ /* 0x0203e80000100800 */
[----:B-1----:R-:W2:Y:S04]  /*6970*/  LDL R19, [R1+0x150] ;  /* 0x0001500001137983 */ /* 0x002ea80000100800 */
[----:B------:R1:W-:Y:S04]  /*6980*/  STL [R1+0x170], R18 ;  /* 0x0001701201007387 */ /* 0x0003e80000100800 */
[----:B-1----:R-:W3:Y:S04]  /*6990*/  LDL R18, [R1+0x154] ;  /* 0x0001540001127983 */ /* 0x002ee80000100800 */
[----:B------:R1:W-:Y:S04]  /*69a0*/  STL [R1+0x16c], R17 ;  /* 0x00016c1101007387 */ /* 0x0003e80000100800 */
[----:B-1----:R-:W4:Y:S04]  /*69b0*/  LDL R17, [R1+0x158] ;  /* 0x0001580001117983 */ /* 0x002f280000100800 */
[----:B------:R1:W-:Y:S04]  /*69c0*/  STL [R1+0x168], R16 ;  /* 0x0001681001007387 */ /* 0x0003e80000100800 */
[----:B-1----:R-:W4:Y:S04]  /*69d0*/  LDL R16, [R1+0x15c] ;  /* 0x00015c0001107983 */ /* 0x002f280000100800 */
[----:B------:R1:W-:Y:S04]  /*69e0*/  STL [R1+0x164], R3 ;  /* 0x0001640301007387 */ /* 0x0003e80000100800 */
[----:B------:R-:W4:Y:S04]  /*69f0*/  LDL R234, [R1+0x144] ;  /* 0x0001440001ea7983 */ /* 0x000f280000100800 */
[----:B-1----:R-:W4:Y:S04]  /*6a00*/  LDL R3, [R1+0x140] ;  /* 0x0001400001037983 */ /* 0x002f280000100800 */
[----:B------:R1:W-:Y:S04]  /*6a10*/  STL [R1+0x160], R0 ;  /* 0x0001600001007387 */ /* 0x0003e80000100800 */
[----:B------:R-:W4:Y:S04]  /*6a20*/  LDL R235, [R1+0x14c] ;  /* 0x00014c0001eb7983 */ /* 0x000f280000100800 */
[----:B-1----:R-:W4:Y:S01]  /*6a30*/  LDL R0, [R1+0x148] ;  /* 0x0001480001007983 */ /* 0x002f220000100800 */
[--C-:B0-----:R-:W-:Y:S01]  /*6a40*/  FADD.FTZ R6, R152, -R2.reuse ;  /* 0x8000000298067221 */ /* 0x101fe20000010000 */
[--C-:B------:R-:W-:Y:S01]  /*6a50*/  FADD.FTZ R233, R153, -R2.reuse ;  /* 0x8000000299e97221 */ /* 0x100fe20000010000 */
[----:B------:R-:W-:-:S02]  /*6a60*/  FADD.FTZ R7, R155, -R2 ;  /* 0x800000029b077221 */ /* 0x000fc40000010000 */
[----:B------:R-:W-:Y:S01]  /*6a70*/  FMUL.FTZ R232, R4, R6 ;  /* 0x0000000604e87220 */ /* 0x000fe20000410000 */
[----:B------:R-:W-:Y:S01]  /*6a80*/  FADD.FTZ R6, R154, -R2 ;  /* 0x800000029a067221 */ /* 0x000fe20000010000 */
[C---:B------:R-:W-:Y:S01]  /*6a90*/  FMUL.FTZ R233, R4.reuse, R233 ;  /* 0x000000e904e97220 */ /* 0x040fe20000410000 */
[C---:B------:R-:W-:Y:S02]  /*6aa0*/  FMUL.FTZ R7, R4.reuse, R7 ;  /* 0x0000000704077220 */ /* 0x040fe40000410000 */
[----:B------:R-:W-:Y:S01]  /*6ab0*/  FMUL.FTZ R6, R4, R6 ;  /* 0x0000000604067220 */ /* 0x000fe20000410000 */
[----:B--2---:R-:W-:Y:S02]  /*6ac0*/  FFMA.FTZ R232, R232, R19, R8 ;  /* 0x00000013e8e87223 */ /* 0x004fe40000010008 */
[----:B------:R1:W5:Y:S01]  /*6ad0*/  LDL.LU R19, [R1+0x174] ;  /* 0x0001740001137983 */ /* 0x0003620000300800 */
[----:B---3--:R-:W-:-:S03]  /*6ae0*/  FFMA.FTZ R233, R233, R18, R9 ;  /* 0x00000012e9e97223 */ /* 0x008fc60000010009 */
[----:B------:R1:W5:Y:S02]  /*6af0*/  LDL.LU R18, [R1+0x170] ;  /* 0x0001700001127983 */ /* 0x0003640000300800 */
[----:B------:R-:W-:Y:S01]  /*6b00*/  F2FP.BF16.F32.PACK_AB R232, R233, R232 ;  /* 0x000000e8e9e8723e */ /* 0x000fe200000010ff */
[----:B----4-:R-:W-:Y:S02]  /*6b10*/  FFMA.FTZ R6, R6, R17, R10 ;  /* 0x0000001106067223 */ /* 0x010fe4000001000a */
[----:B------:R1:W5:Y:S01]  /*6b20*/  LDL.LU R17, [R1+0x16c] ;  /* 0x00016c0001117983 */ /* 0x0003620000300800 */
[----:B------:R-:W-:-:S03]  /*6b30*/  FFMA.FTZ R7, R7, R16, R11 ;  /* 0x0000001007077223 */ /* 0x000fc6000001000b */
[----:B------:R1:W5:Y:S02]  /*6b40*/  LDL.LU R16, [R1+0x168] ;  /* 0x0001680001107983 */ /* 0x0003640000300800 */
[----:B------:R-:W-:Y:S01]  /*6b50*/  F2FP.BF16.F32.PACK_AB R233, R7, R6 ;  /* 0x0000000607e9723e */ /* 0x000fe200000010ff */
[--C-:B------:R-:W-:Y:S01]  /*6b60*/  FADD.FTZ R7, R156, -R2.reuse ;  /* 0x800000029c077221 */ /* 0x100fe20000010000 */
[----:B------:R-:W-:-:S03]  /*6b70*/  FADD.FTZ R6, R157, -R2 ;  /* 0x800000029d067221 */ /* 0x000fc60000010000 */
[C---:B------:R-:W-:Y:S01]  /*6b80*/  FMUL.FTZ R7, R4.reuse, R7 ;  /* 0x0000000704077220 */ /* 0x040fe20000410000 */
[----:B------:R-:W-:-:S03]  /*6b90*/  FMUL.FTZ R6, R4, R6 ;  /* 0x0000000604067220 */ /* 0x000fc60000410000 */
[----:B------:R-:W-:Y:S01]  /*6ba0*/  FFMA.FTZ R7, R7, R3, R12 ;  /* 0x0000000307077223 */ /* 0x000fe2000001000c */
[----:B------:R-:W-:Y:S01]  /*6bb0*/  FFMA.FTZ R6, R6, R234, R13 ;  /* 0x000000ea06067223 */ /* 0x000fe2000001000d */
[----:B------:R1:W5:Y:S04]  /*6bc0*/  LDL.LU R3, [R1+0x164] ;  /* 0x0001640001037983 */ /* 0x0003680000300800 */
[----:B------:R-:W-:Y:S01]  /*6bd0*/  F2FP.BF16.F32.PACK_AB R234, R6, R7 ;  /* 0x0000000706ea723e */ /* 0x000fe200000010ff */
[----:B------:R-:W-:-:S04]  /*6be0*/  FADD.FTZ R7, R158, -R2 ;  /* 0x800000029e077221 */ /* 0x000fc80000010000 */
[----:B------:R-:W-:-:S04]  /*6bf0*/  FMUL.FTZ R7, R4, R7 ;  /* 0x0000000704077220 */ /* 0x000fc80000410000 */
[----:B------:R-:W-:Y:S02]  /*6c00*/  FFMA.FTZ R7, R7, R0, R14 ;  /* 0x0000000007077223 */ /* 0x000fe4000001000e */
[----:B------:R1:W5:Y:S01]  /*6c10*/  LDL.LU R0, [R1+0x160] ;  /* 0x0001600001007983 */ /* 0x0003620000300800 */
[----:B------:R-:W-:-:S04]  /*6c20*/  FADD.FTZ R6, R159, -R2 ;  /* 0x800000029f067221 */ /* 0x000fc80000010000 */
[----:B------:R-:W-:-:S04]  /*6c30*/  FMUL.FTZ R6, R4, R6 ;  /* 0x0000000604067220 */ /* 0x000fc80000410000 */
[----:B------:R-:W-:-:S05]  /*6c40*/  FFMA.FTZ R6, R6, R235, R15 ;  /* 0x000000eb06067223 */ /* 0x000fca000001000f */
[----:B------:R-:W-:Y:S02]  /*6c50*/  F2FP.BF16.F32.PACK_AB R235, R6, R7 ;  /* 0x0000000706eb723e */ /* 0x000fe400000010ff */
[----:B------:R-:W0:Y:S02]  /*6c60*/  LDC.64 R6, c[0x0][0x428] ;  /* 0x00010a00ff067b82 */ /* 0x000e240000000a00 */
[----:B0-----:R-:W-:-:S05]  /*6c70*/  IMAD.WIDE.U32 R6, R5, 0x10, R6 ;  /* 0x0000001005067825 */ /* 0x001fca00078e0006 */
[----:B------:R1:W-:Y:S01]  /*6c80*/  STG.E.128 desc[UR6][R6.64], R232 ;  /* 0x000000e806007986 */ /* 0x0003e2000c101d06 */
[----:B------:R-:W-:-:S07]  /*6c90*/  IADD3 R5, PT, PT, R5, 0x20, RZ ;  /* 0x0000002005057810 */ /* 0x000fce0007ffe0ff */
.L_x_35446:
[----:B------:R-:W-:Y:S05]  /*6ca0*/  BSYNC.RECONVERGENT B0 ;  /* 0x0000000000007941 */ /* 0x000fea0003800200 */
.L_x_35445:
[----:B-----5:R-:W-:Y:S01]  /*6cb0*/  ISETP.GE.U32.AND P0, PT, R0, 0x40, PT ;  /* 0x000000400000780c */ /* 0x020fe20003f06070 */
[----:B------:R-:W-:-:S12]  /*6cc0*/  BSSY.RECONVERGENT B0, `(.L_x_35447) ;  /* 0x0000036000007945 */ /* 0x000fd80003800200 */
[----:B------:R-:W-:Y:S05]  /*6cd0*/  @!P0 BRA `(.L_x_35448) ;  /* 0x0000000000d08947 */ /* 0x000fea0003800000 */
[----:B------:R2:W-:Y:S04]  /*6ce0*/  STL [R1+0x174], R11 ;  /* 0x0001740b01007387 */ /* 0x0005e80000100800 */
[----:B--2---:R-:W2:Y:S04]  /*6cf0*/  LDL R11, [R1+0x130] ;  /* 0x00013000010b7983 */ /* 0x004ea80000100800 */
[----:B------:R3:W-:Y:S04]  /*6d00*/  STL [R1+0x170], R10 ;  /* 0x0001700a01007387 */ /* 0x0007e80000100800 */
[----:B---3--:R-:W3:Y:S04]  /*6d10*/  LDL R10, [R1+0x134] ;  /* 0x00013400010a7983 */ /* 0x008ee80000100800 */
[----:B------:R4:W-:Y:S04]  /*6d20*/  STL [R1+0x16c], R9 ;  /* 0x00016c0901007387 */ /* 0x0009e80000100800 */
[----:B----4-:R-:W4:Y:S04]  /*6d30*/  LDL R9, [R1+0x138] ;  /* 0x0001380001097983 */ /* 0x010f280000100800 */
[----:B------:R0:W-:Y:S04]  /*6d40*/  STL [R1+0x168], R8 ;  /* 0x0001680801007387 */ /* 0x0001e80000100800 */
[----:B0-----:R-:W4:Y:S04]  /*6d50*/  LDL R8, [R1+0x13c] ;  /* 0x00013c0001087983 */ /* 0x001f280000100800 */
[----:B------:R0:W-:Y:S04]  /*6d60*/  STL [R1+0x164], R3 ;  /* 0x0001640301007387 */ /* 0x0001e80000100800 */
[----:B-1----:R-:W4:Y:S04]  /*6d70*/  LDL R234, [R1+0x124] ;  /* 0x0001240001ea7983 */ /* 0x002f280000100800 */
[----:B0-----:R-:W4:Y:S04]  /*6d80*/  LDL R3, [R1+0x120] ;  /* 0x0001200001037983 */ /* 0x001f280000100800 */
[----:B------:R0:W-:Y:S04]  /*6d90*/  STL [R1+0x160], R0 ;  /* 0x0001600001007387 */ /* 0x0001e80000100800 */
[----:B------:R-:W4:Y:S04]  /*6da0*/  LDL R235, [R1+0x12c] ;  /* 0x00012c0001eb7983 */ /* 0x000f280000100800 */
[----:B0-----:R-:W4:Y:S01]  /*6db0*/  LDL R0, [R1+0x128] ;  /* 0x0001280001007983 */ /* 0x001f220000100800 */
        /* <DEDUP_REMOVED lines=38> */
.L_x_35448:
[----:B------:R-:W-:Y:S05]  /*7020*/  BSYNC.RECONVERGENT B0 ;  /* 0x0000000000007941 */ /* 0x000fea0003800200 */
.L_x_35447:
[----:B-----5:R-:W-:Y:S01]  /*7030*/  ISETP.GE.U32.AND P0, PT, R0, 0x60, PT ;  /* 0x000000600000780c */ /* 0x020fe20003f06070 */
[----:B------:R-:W-:-:S12]  /*7040*/  BSSY.RECONVERGENT B0, `(.L_x_35449) ;  /* 0x0000036000007945 */ /* 0x000fd80003800200 */
[----:B------:R-:W-:Y:S05]  /*7050*/  @!P0 BRA `(.L_x_35450) ;  /* 0x0000000000d08947 */ /* 0x000fea0003800000 */
[----:B------:R3:W-:Y:S04]  /*7060*/  STL [R1+0x174], R11 ;  /* 0x0001740b01007387 */ /* 0x0007e80000100800 */
[----:B---3--:R-:W3:Y:S04]  /*7070*/  LDL R11, [R1+0x110] ;  /* 0x00011000010b7983 */ /* 0x008ee80000100800 */
[----:B------:R4:W-:Y:S04]  /*7080*/  STL [R1+0x170], R10 ;  /* 0x0001700a01007387 */ /* 0x0009e80000100800 */
[----:B----4-:R-:W4:Y:S04]  /*7090*/  LDL R10, [R1+0x114] ;  /* 0x00011400010a7983 */ /* 0x010f280000100800 */
[----:B------:R0:W-:Y:S04]  /*70a0*/  STL [R1+0x16c], R9 ;  /* 0x00016c0901007387 */ /* 0x0001e80000100800 */
[----:B0-----:R-:W4:Y:S04]  /*70b0*/  LDL R9, [R1+0x118] ;  /* 0x0001180001097983 */ /* 0x001f280000100800 */
[----:B------:R0:W-:Y:S04]  /*70c0*/  STL [R1+0x168], R8 ;  /* 0x0001680801007387 */ /* 0x0001e80000100800 */
[----:B0-----:R-:W4:Y:S04]  /*70d0*/  LDL R8, [R1+0x11c] ;  /* 0x00011c0001087983 */ /* 0x001f280000100800 */
[----:B------:R0:W-:Y:S04]  /*70e0*/  STL [R1+0x164], R3 ;  /* 0x0001640301007387 */ /* 0x0001e80000100800 */
[----:B-12---:R-:W2:Y:S04]  /*70f0*/  LDL R234, [R1+0x104] ;  /* 0x0001040001ea7983 */ /* 0x006ea80000100800 */
[----:B0-----:R-:W2:Y:S04]  /*7100*/  LDL R3, [R1+0x100] ;  /* 0x0001000001037983 */ /* 0x001ea80000100800 */
[----:B------:R0:W-:Y:S04]  /*7110*/  STL [R1+0x160], R0 ;  /* 0x0001600001007387 */ /* 0x0001e80000100800 */
[----:B------:R-:W2:Y:S04]  /*7120*/  LDL R235, [R1+0x10c] ;  /* 0x00010c0001eb7983 */ /* 0x000ea80000100800 */
[----:B0-----:R-:W2:Y:S01]  /*7130*/  LDL R0, [R1+0x108] ;  /* 0x0001080001007983 */ /* 0x001ea20000100800 */
        /* <DEDUP_REMOVED lines=8> */
[----:B---3--:R-:W-:Y:S02]  /*71c0*/  FFMA.FTZ R232, R232, R11, R40 ;  /* 0x0000000be8e87223 */ /* 0x008fe40000010028 */
[----:B------:R3:W5:Y:S01]  /*71d0*/  LDL.LU R11, [R1+0x174] ;  /* 0x00017400010b7983 */ /* 0x0007620000300800 */
[----:B----4-:R-:W-:-:S03]  /*71e0*/  FFMA.FTZ R233, R233, R10, R41 ;  /* 0x0000000ae9e97223 */ /* 0x010fc60000010029 */
[----:B------:R3:W5:Y:S02]  /*71f0*/  LDL.LU R10, [R1+0x170] ;  /* 0x00017000010a7983 */ /* 0x0007640000300800 */
[----:B------:R-:W-:Y:S01]  /*7200*/  F2FP.BF16.F32.PACK_AB R232, R233, R232 ;  /* 0x000000e8e9e8723e */ /* 0x000fe200000010ff */
[----:B------:R-:W-:Y:S02]  /*7210*/  FFMA.FTZ R6, R6, R9, R42 ;  /* 0x0000000906067223 */ /* 0x000fe4000001002a */
        /* <DEDUP_REMOVED lines=8> */
[----:B--2---:R-:W-:Y:S01]  /*72a0*/  FFMA.FTZ R7, R7, R3, R44 ;  /* 0x0000000307077223 */ /* 0x004fe2000001002c */
        /* <DEDUP_REMOVED lines=15> */
.L_x_35450:
[----:B------:R-:W-:Y:S05]  /*73a0*/  BSYNC.RECONVERGENT B0 ;  /* 0x0000000000007941 */ /* 0x000fea0003800200 */
.L_x_35449:
[----:B-----5:R-:W-:Y:S01]  /*73b0*/  ISETP.GE.U32.AND P0, PT, R0, 0x80, PT ;  /* 0x000000800000780c */ /* 0x020fe20003f06070 */
[----:B------:R-:W-:-:S12]  /*73c0*/  BSSY.RECONVERGENT B0, `(.L_x_35451) ;  /* 0x0000036000007945 */ /* 0x000fd80003800200 */
[----:B------:R-:W-:Y:S05]  /*73d0*/  @!P0 BRA `(.L_x_35452) ;  /* 0x0000000000d08947 */ /* 0x000fea0003800000 */
[----:B------:R4:W-:Y:S04]  /*73e0*/  STL [R1+0x174], R11 ;  /* 0x0001740b01007387 */ /* 0x0009e80000100800 */
[----:B----4-:R-:W4:Y:S04]  /*73f0*/  LDL R11, [R1+0xf0] ;  /* 0x0000f000010b7983 */ /* 0x010f280000100800 */
[----:B------:R0:W-:Y:S04]  /*7400*/  STL [R1+0x170], R10 ;  /* 0x0001700a01007387 */ /* 0x0001e80000100800 */
[----:B0-----:R-:W4:Y:S04]  /*7410*/  LDL R10, [R1+0xf4] ;  /* 0x0000f400010a7983 */ /* 0x001f280000100800 */
[----:B------:R0:W-:Y:S04]  /*7420*/  STL [R1+0x16c], R9 ;  /* 0x00016c0901007387 */ /* 0x0001e80000100800 */
[----:B0-----:R-:W4:Y:S04]  /*7430*/  LDL R9, [R1+0xf8] ;  /* 0x0000f80001097983 */ /* 0x001f280000100800 */
[----:B------:R0:W-:Y:S04]  /*7440*/  STL [R1+0x168], R8 ;  /* 0x0001680801007387 */ /* 0x0001e80000100800 */
[----:B0-----:R-:W4:Y:S04]  /*7450*/  LDL R8, [R1+0xfc] ;  /* 0x0000fc0001087983 */ /* 0x001f280000100800 */
[----:B------:R0:W-:Y:S04]  /*7460*/  STL [R1+0x164], R3 ;  /* 0x0001640301007387 */ /* 0x0001e80000100800 */
[----:B-123--:R-:W2:Y:S04]  /*7470*/  LDL R234, [R1+0xe4] ;  /* 0x0000e40001ea7983 */ /* 0x00eea80000100800 */
[----:B0-----:R-:W3:Y:S04]  /*7480*/  LDL R3, [R1+0xe0] ;  /* 0x0000e00001037983 */ /* 0x001ee80000100800 */
        /* <DEDUP_REMOVED lines=11> */
[----:B----4-:R-:W-:Y:S02]  /*7540*/  FFMA.FTZ R232, R232, R11, R56 ;  /* 0x0000000be8e87223 */ /* 0x010fe40000010038 */
[----:B------:R4:W5:Y:S01]  /*7550*/  LDL.LU R11, [R1+0x174] ;  /* 0x00017400010b7983 */ /* 0x0009620000300800 */
[----:B------:R-:W-:-:S03]  /*7560*/  FFMA.FTZ R233, R233, R10, R57 ;  /* 0x0000000ae9e97223 */ /* 0x000fc60000010039 */
        /* <DEDUP_REMOVED lines=11> */
[----:B---3--:R-:W-:Y:S01]  /*7620*/  FFMA.FTZ R7, R7, R3, R60 ;  /* 0x0000000307077223 */ /* 0x008fe2000001003c */
[----:B--2---:R-:W-:Y:S01]  /*7630*/  FFMA.FTZ R6, R6, R234, R61 ;  /* 0x000000ea06067223 */ /* 0x004fe2000001003d */
        /* <DEDUP_REMOVED lines=14> */
.L_x_35452:
[----:B------:R-:W-:Y:S05]  /*7720*/  BSYNC.RECONVERGENT B0 ;  /* 0x0000000000007941 */ /* 0x000fea0003800200 */
.L_x_35451:
        /* <DEDUP_REMOVED lines=13> */
[----:B0-----:R-:W3:Y:S04]  /*7800*/  LDL R3, [R1+0xc0] ;  /* 0x0000c00001037983 */ /* 0x001ee80000100800 */
        /* <DEDUP_REMOVED lines=31> */
[----:B----4-:R-:W-:Y:S02]  /*7a00*/  FFMA.FTZ R7, R7, R0, R78 ;  /* 0x0000000007077223 */ /* 0x010fe4000001004e */
[----:B------:R0:W5:Y:S01]  /*7a10*/  LDL.LU R0, [R1+0x160] ;  /* 0x0001600001007983 */ /* 0x0001620000300800 */
[----:B------:R-:W-:-:S04]  /*7a20*/  FADD.FTZ R6, R191, -R2 ;  /* 0x80000002bf067221 */ /* 0x000fc80000010000 */
[----:B------:R-:W-:-:S04]  /*7a30*/  FMUL.FTZ R6, R4, R6 ;  /* 0x0000000604067220 */ /* 0x000fc80000410000 */
[----:B------:R-:W-:-:S05]  /*7a40*/  FFMA.FTZ R6, R6, R235, R79 ;  /* 0x000000eb06067223 */ /* 0x000fca000001004f */
[----:B------:R-:W-:Y:S02]  /*7a50*/  F2FP.BF16.F32.PACK_AB R235, R6, R7 ;  /* 0x0000000706eb723e */ /* 0x000fe400000010ff */
[----:B------:R-:W1:Y:S02]  /*7a60*/  LDC.64 R6, c[0x0][0x428] ;  /* 0x00010a00ff067b82 */ /* 0x000e640000000a00 */
[----:B-1----:R-:W-:-:S05]  /*7a70*/  IMAD.WIDE.U32 R6, R5, 0x10, R6 ;  /* 0x0000001005067825 */ /* 0x002fca00078e0006 */
[----:B------:R0:W-:Y:S01]  /*7a80*/  STG.E.128 desc[UR6][R6.64], R232 ;  /* 0x000000e806007986 */ /* 0x0001e2000c101d06 */
[----:B------:R-:W-:-:S07]  /*7a90*/  IADD3 R5, PT, PT, R5, 0x20, RZ ;  /* 0x0000002005057810 */ /* 0x000fce0007ffe0ff */
.L_x_35454:
[----:B------:R-:W-:Y:S05]  /*7aa0*/  BSYNC.RECONVERGENT B0 ;  /* 0x0000000000007941 */ /* 0x000fea0003800200 */
.L_x_35453:
        /* <DEDUP_REMOVED lines=55> */
.L_x_35456:
[----:B------:R-:W-:Y:S05]  /*7e20*/  BSYNC.RECONVERGENT B0 ;  /* 0x0000000000007941 */ /* 0x000fea0003800200 */
.L_x_35455:
        /* <DEDUP_REMOVED lines=55> */
.L_x_35458:
[----:B------:R-:W-:Y:S05]  /*81a0*/  BSYNC.RECONVERGENT B0 ;  /* 0x0000000000007941 */ /* 0x000fea0003800200 */
.L_x_35457:
        /* <DEDUP_REMOVED lines=25> */
[----:B0-----:R-:W2:Y:S04]  /*8340*/  LDL R9, [R1+0x14] ;  /* 0x0000140001097983 */ /* 0x001ea80000100800 */
[----:B------:R0:W-:Y:S04]  /*8350*/  STL [R1+0x168], R8 ;  /* 0x0001680801007387 */ /* 0x0001e80000100800 */
[----:B0-----:R-:W3:Y:S04]  /*8360*/  LDL R8, [R1+0x18] ;  /* 0x0000180001087983 */ /* 0x001ee80000100800 */
[----:B------:R0:W-:Y:S04]  /*8370*/  STL [R1+0x164], R3 ;  /* 0x0001640301007387 */ /* 0x0001e80000100800 */
        /* <DEDUP_REMOVED lines=16> */
[----:B------:R0:W5:Y:S02]  /*8480*/  LDL.LU R17, [R1+0x18c] ;  /* 0x00018c0001117983 */ /* 0x0001640000300800 */
[----:B------:R-:W-:Y:S02]  /*8490*/  F2FP.BF16.F32.PACK_AB R232, R233, R232 ;  /* 0x000000e8e9e8723e */ /* 0x000fe400000010ff */
[----:B------:R0:W5:Y:S01]  /*84a0*/  LDL.LU R16, [R1+0x188] ;  /* 0x0001880001107983 */ /* 0x0001620000300800 */
[----:B------:R-:W-:-:S03]  /*84b0*/  FFMA.FTZ R6, R6, R14, R15 ;  /* 0x0000000e06067223 */ /* 0x000fc6000001000f */
[----:B------:R0:W5:Y:S04]  /*84c0*/  LDL.LU R15, [R1+0x184] ;  /* 0x00018400010f7983 */ /* 0x0001680000300800 */
[----:B------:R0:W5:Y:S01]  /*84d0*/  LDL.LU R14, [R1+0x180] ;  /* 0x00018000010e7983 */ /* 0x0001620000300800 */
[----:B------:R-:W-:-:S03]  /*84e0*/  FFMA.FTZ R7, R7, R12, R13 ;  /* 0x0000000c07077223 */ /* 0x000fc6000001000d */
[----:B------:R0:W5:Y:S02]  /*84f0*/  LDL.LU R13, [R1+0x17c] ;  /* 0x00017c00010d7983 */ /* 0x0001640000300800 */
[----:B------:R-:W-:Y:S01]  /*8500*/  F2FP.BF16.F32.PACK_AB R233, R7, R6 ;  /* 0x0000000607e9723e */ /* 0x000fe200000010ff */
[--C-:B------:R-:W-:Y:S01]  /*8510*/  FADD.FTZ R7, R212, -R2.reuse ;  /* 0x80000002d4077221 */ /* 0x100fe20000010000 */
[----:B------:R-:W-:Y:S01]  /*8520*/  FADD.FTZ R6, R213, -R2 ;  /* 0x80000002d5067221 */ /* 0x000fe20000010000 */
[----:B------:R0:W5:Y:S02]  /*8530*/  LDL.LU R12, [R1+0x178] ;  /* 0x00017800010c7983 */ /* 0x0001640000300800 */
[C---:B------:R-:W-:Y:S01]  /*8540*/  FMUL.FTZ R7, R4.reuse, R7 ;  /* 0x0000000704077220 */ /* 0x040fe20000410000 */
[----:B------:R-:W-:-:S03]  /*8550*/  FMUL.FTZ R6, R4, R6 ;  /* 0x0000000604067220 */ /* 0x000fc60000410000 */
[----:B------:R-:W-:Y:S02]  /*8560*/  FFMA.FTZ R7, R7, R10, R11 ;  /* 0x0000000a07077223 */ /* 0x000fe4000001000b */
[----:B------:R0:W5:Y:S04]  /*8570*/  LDL.LU R11, [R1+0x174] ;  /* 0x00017400010b7983 */ /* 0x0001680000300800 */
[----:B------:R0:W5:Y:S01]  /*8580*/  LDL.LU R10, [R1+0x170] ;  /* 0x00017000010a7983 */ /* 0x0001620000300800 */
[----:B--2---:R-:W-:-:S03]  /*8590*/  FFMA.FTZ R6, R6, R234, R9 ;  /* 0x000000ea06067223 */ /* 0x004fc60000010009 */
[----:B------:R0:W5:Y:S02]  /*85a0*/  LDL.LU R9, [R1+0x16c] ;  /* 0x00016c0001097983 */ /* 0x0001640000300800 */
[----:B------:R-:W-:Y:S01]  /*85b0*/  F2FP.BF16.F32.PACK_AB R234, R6, R7 ;  /* 0x0000000706ea723e */ /* 0x000fe200000010ff */
[--C-:B------:R-:W-:Y:S01]  /*85c0*/  FADD.FTZ R7, R214, -R2.reuse ;  /* 0x80000002d6077221 */ /* 0x100fe20000010000 */
[----:B------:R-:W-:-:S03]  /*85d0*/  FADD.FTZ R6, R215, -R2 ;  /* 0x80000002d7067221 */ /* 0x000fc60000010000 */
[C---:B------:R-:W-:Y:S01]  /*85e0*/  FMUL.FTZ R7, R4.reuse, R7 ;  /* 0x0000000704077220 */ /* 0x040fe20000410000 */
[----:B------:R-:W-:-:S03]  /*85f0*/  FMUL.FTZ R6, R4, R6 ;  /* 0x0000000604067220 */ /* 0x000fc60000410000 */
[----:B---3--:R-:W-:Y:S02]  /*8600*/  FFMA.FTZ R7, R7, R3, R8 ;  /* 0x0000000307077223 */ /* 0x008fe40000010008 */
[----:B------:R0:W5:Y:S04]  /*8610*/  LDL.LU R8, [R1+0x168] ;  /* 0x0001680001087983 */ /* 0x0001680000300800 */
[----:B------:R0:W5:Y:S01]  /*8620*/  LDL.LU R3, [R1+0x164] ;  /* 0x0001640001037983 */ /* 0x0001620000300800 */
[----:B----4-:R-:W-:-:S03]  /*8630*/  FFMA.FTZ R6, R6, R235, R0 ;  /* 0x000000eb06067223 */ /* 0x010fc60000010000 */
[----:B------:R0:W5:Y:S02]  /*8640*/  LDL.LU R0, [R1+0x160] ;  /* 0x0001600001007983 */ /* 0x0001640000300800 */
[----:B------:R-:W-:Y:S02]  /*8650*/  F2FP.BF16.F32.PACK_AB R235, R6, R7 ;  /* 0x0000000706eb723e */ /* 0x000fe400000010ff */
[----:B------:R-:W1:Y:S02]  /*8660*/  LDC.64 R6, c[0x0][0x428] ;  /* 0x00010a00ff067b82 */ /* 0x000e640000000a00 */
[----:B-1----:R-:W-:-:S05]  /*8670*/  IMAD.WIDE.U32 R6, R5, 0x10, R6 ;  /* 0x0000001005067825 */ /* 0x002fca00078e0006 */
[----:B------:R0:W-:Y:S01]  /*8680*/  STG.E.128 desc[UR6][R6.64], R232 ;  /* 0x000000e806007986 */ /* 0x0001e2000c101d06 */
[----:B------:R-:W-:-:S07]  /*8690*/  IADD3 R5, PT, PT, R5, 0x20, RZ ;  /* 0x0000002005057810 */ /* 0x000fce0007ffe0ff */
.L_x_35460:
[----:B------:R-:W-:Y:S05]  /*86a0*/  BSYNC.RECONVERGENT B0 ;  /* 0x0000000000007941 */ /* 0x000fea0003800200 */
.L_x_35459:
        /* <DEDUP_REMOVED lines=79> */
.L_x_35462:
[----:B------:R-:W-:Y:S05]  /*8ba0*/  BSYNC.RECONVERGENT B0 ;  /* 0x0000000000007941 */ /* 0x000fea0003800200 */
.L_x_35461:
[----:B-----5:R-:W-:Y:S01]  /*8bb0*/  ISETP.GE.U32.AND P0, PT, R0, 0x140, PT ;  /* 0x000001400000780c */ /* 0x020fe20003f06070 */
[----:B------:R-:W-:-:S12]  /*8bc0*/  BSSY.RECONVERGENT B0, `(.L_x_35463) ;  /* 0x0000021000007945 */ /* 0x000fd80003800200 */
[----:B------:R-:W-:Y:S05]  /*8bd0*/  @!P0 BRA `(.L_x_35464) ;  /* 0x00000000007c8947 */ /* 0x000fea0003800000 */
[--C-:B01234-:R-:W-:Y:S01]  /*8be0*/  FADD.FTZ R6, R224, -R2.reuse ;  /* 0x80000002e0067221 */ /* 0x11ffe20000010000 */
[----:B------:R-:W-:-:S03]  /*8bf0*/  FADD.FTZ R7, R225, -R2 ;  /* 0x80000002e1077221 */ /* 0x000fc60000010000 */
[C---:B------:R-:W-:Y:S01]  /*8c00*/  FMUL.FTZ R6, R4.reuse, R6 ;  /* 0x0000000604067220 */ /* 0x040fe20000410000 */
[----:B------:R-:W-:-:S03]  /*8c10*/  FMUL.FTZ R7, R4, R7 ;  /* 0x0000000704077220 */ /* 0x000fc60000410000 */
[----:B------:R-:W-:Y:S01]  /*8c20*/  FFMA.FTZ R6, R6, R128, R136 ;  /* 0x0000008006067223 */ /* 0x000fe20000010088 */
        /* <DEDUP_REMOVED lines=22> */
[----:B------:R-:W-:Y:S02]  /*8d90*/  F2FP.BF16.F32.PACK_AB R235, R6, R2 ;  /* 0x0000000206eb723e */ /* 0x000fe400000010ff */
[----:B------:R-:W0:Y:S02]  /*8da0*/  LDC.64 R6, c[0x0][0x428] ;  /* 0x00010a00ff067b82 */ /* 0x000e240000000a00 */
[----:B0-----:R-:W-:-:S05]  /*8db0*/  IMAD.WIDE.U32 R4, R5, 0x10, R6 ;  /* 0x0000001005047825 */ /* 0x001fca00078e0006 */
[----:B------:R0:W-:Y:S02]  /*8dc0*/  STG.E.128 desc[UR6][R4.64], R232 ;  /* 0x000000e804007986 */ /* 0x0001e4000c101d06 */
.L_x_35464:
[----:B------:R-:W-:Y:S05]  /*8dd0*/  BSYNC.RECONVERGENT B0 ;  /* 0x0000000000007941 */ /* 0x000fea0003800200 */
.L_x_35463:
[----:B0-----:R-:W0:Y:S02]  /*8de0*/  LDC.64 R4, c[0x0][0x380] ;  /* 0x0000e000ff047b82 */ /* 0x001e240000000a00 */
[----:B0-----:R-:W-:-:S04]  /*8df0*/  LEA R252, R4, R252, 0x2 ;  /* 0x000000fc04fc7211 */ /* 0x001fc800078e10ff */
[----:B------:R-:W-:-:S13]  /*8e00*/  ISETP.GE.AND P0, PT, R252, R5, PT ;  /* 0x00000005fc00720c */ /* 0x000fda0003f06270 */
[----:B------:R-:W-:Y:S05]  /*8e10*/  @!P0 BRA `(.L_x_35465) ;  /* 0xffffff9400a08947 */ /* 0x000fea000383ffff */
[----:B------:R-:W-:Y:S05]  /*8e20*/  EXIT ;  /* 0x000000000000794d */ /* 0x000fea0003800000 */
.L_x_35444:
        /* <DEDUP_REMOVED lines=8> */
.L_x_35467:
[----:B------:R-:W-:Y:S05]  /*8eb0*/  BSYNC B0 ;  /* 0x0000000000007941 */ /* 0x000fea0003800000 */
.L_x_35466:
        /* <DEDUP_REMOVED lines=9> */
.L_x_35468:
[----:B------:R-:W-:Y:S02]  /*8f50*/  HFMA2 R6, -RZ, RZ, 0, 2.384185791015625e-07 ;  /* 0x00000004ff067431 */ /* 0x000fe400000001ff */
[----:B------:R-:W-:Y:S01]  /*8f60*/  FADD.FTZ R7, R7, R2 ;  /* 0x0000000207077221 */ /* 0x000fe20000010000 */
[----:B------:R-:W-:-:S04]  /*8f70*/  MOV R2, 0xffffffff ;  /* 0xffffffff00027802 */ /* 0x000fc80000000f00 */
[----:B------:R-:W-:-:S07]  /*8f80*/  MOV R235, R7 ;  /* 0x0000000700eb7202 */ /* 0x000fce0000000f00 */
[----:B------:R-:W-:Y:S05]  /*8f90*/  WARPSYNC.COLLECTIVE R2, `(.L_x_35469) ;  /* 0x0000000002087348 */ /* 0x000fea0003c00000 */
[----:B------:R0:W1:Y:S02]  /*8fa0*/  SHFL.BFLY P6, R2, R235, R6, R4 ;  /* 0x0c000006eb027389 */ /* 0x00006400000c0004 */
[----:B01----:R-:W-:Y:S05]  /*8fb0*/  ENDCOLLECTIVE ;  /* 0x000000000000791b */ /* 0x003fea0003800000 */
.L_x_35469:
[----:B------:R-:W-:Y:S02]  /*8fc0*/  HFMA2 R6, -RZ, RZ, 0, 4.76837158203125e-07 ;  /* 0x00000008ff067431 */ /* 0x000fe400000001ff */
[----:B------:R-:W-:Y:S01]  /*8fd0*/  FADD.FTZ R7, R7, R2 ;  /* 0x0000000207077221 */ /* 0x000fe20000010000 */
[----:B------:R-:W-:-:S04]  /*8fe0*/  MOV R2, 0xffffffff ;  /* 0xffffffff00027802 */ /* 0x000fc80000000f00 */
[----:B------:R-:W-:-:S07]  /*8ff0*/  MOV R235, R7 ;  /* 0x0000000700eb7202 */ /* 0x000fce0000000f00 */
[----:B------:R-:W-:Y:S05]  /*9000*/  WARPSYNC.COLLECTIVE R2, `(.L_x_35470) ;  /* 0x0000000002087348 */ /* 0x000fea0003c00000 */
[----:B------:R0:W1:Y:S02]  /*9010*/  SHFL.BFLY P6, R2, R235, R6, R4 ;  /* 0x0c000006eb027389 */ /* 0x00006400000c0004 */
[----:B01----:R-:W-:Y:S05]  /*9020*/  ENDCOLLECTIVE ;  /* 0x000000000000791b */ /* 0x003fea0003800000 */
.L_x_35470:
[----:B------:R-:W-:Y:S02]  /*9030*/  HFMA2 R6, -RZ, RZ, 0, 9.5367431640625e-07 ;  /* 0x00000010ff067431 */ /* 0x000fe400000001ff */
[----:B------:R-:W-:Y:S01]  /*9040*/  FADD.FTZ R7, R7, R2 ;  /* 0x0000000207077221 */ /* 0x000fe20000010000 */
[----:B------:R-:W-:-:S04]  /*9050*/  MOV R2, 0xffffffff ;  /* 0xffffffff00027802 */ /* 0x000fc80000000f00 */
[----:B------:R-:W-:-:S07]  /*9060*/  MOV R235, R7 ;  /* 0x0000000700eb7202 */ /* 0x000fce0000000f00 */
[----:B------:R-:W-:Y:S05]  /*9070*/  WARPSYNC.COLLECTIVE R2, `(.L_x_35471) ;  /* 0x0000000002087348 */ /* 0x000fea0003c00000 */
[----:B------:R0:W1:Y:S02]  /*9080*/  SHFL.BFLY P6, R2, R235, R6, R4 ;  /* 0x0c000006eb027389 */ /* 0x00006400000c0004 */
[----:B01----:R-:W-:Y:S05]  /*9090*/  ENDCOLLECTIVE ;  /* 0x000000000000791b */ /* 0x003fea0003800000 */
.L_x_35471:
        /* <DEDUP_REMOVED lines=174> */
.L_x_35472:
[----:B------:R-:W-:Y:S02]  /*9b80*/  HFMA2 R6, -RZ, RZ, 0, 1.1920928955078125e-07 ;  /* 0x00000002ff067431 */ /* 0x000fe400000001ff */
[----:B------:R-:W-:Y:S01]  /*9b90*/  FADD.FTZ R7, R7, R2 ;  /* 0x0000000207077221 */ /* 0x000fe20000010000 */
[----:B------:R-:W-:-:S04]  /*9ba0*/  MOV R2, 0xffffffff ;  /* 0xffffffff00027802 */ /* 0x000fc80000000f00 */
[----:B------:R-:W-:-:S07]  /*9bb0*/  MOV R235, R7 ;  /* 0x0000000700eb7202 */ /* 0x000fce0000000f00 */
[----:B------:R-:W-:Y:S05]  /*9bc0*/  WARPSYNC.COLLECTIVE R2, `(.L_x_35473) ;  /* 0x0000000002087348 */ /* 0x000fea0003c00000 */
[----:B------:R0:W1:Y:S02]  /*9bd0*/  SHFL.BFLY P6, R2, R235, R6, R4 ;  /* 0x0c000006eb027389 */ /* 0x00006400000c0004 */
[----:B01----:R-:W-:Y:S05]  /*9be0*/  ENDCOLLECTIVE ;  /* 0x000000000000791b */ /* 0x003fea0003800000 */
.L_x_35473:
[----:B------:R-:W-:Y:S02]  /*9bf0*/  HFMA2 R6, -RZ, RZ, 0, 2.384185791015625e-07 ;  /* 0x00000004ff067431 */ /* 0x000fe400000001ff */
[----:B------:R-:W-:Y:S01]  /*9c00*/  FADD.FTZ R7, R7, R2 ;  /* 0x0000000207077221 */ /* 0x000fe20000010000 */
[----:B------:R-:W-:-:S04]  /*9c10*/  MOV R2, 0xffffffff ;  /* 0xffffffff00027802 */ /* 0x000fc80000000f00 */
[----:B------:R-:W-:-:S07]  /*9c20*/  MOV R235, R7 ;  /* 0x0000000700eb7202 */ /* 0x000fce0000000f00 */
[----:B------:R-:W-:Y:S05]  /*9c30*/  WARPSYNC.COLLECTIVE R2, `(.L_x_35474) ;  /* 0x0000000002087348 */ /* 0x000fea0003c00000 */
[----:B------:R0:W1:Y:S02]  /*9c40*/  SHFL.BFLY P6, R2, R235, R6, R4 ;  /* 0x0c000006eb027389 */ /* 0x00006400000c0004 */
[----:B01----:R-:W-:Y:S05]  /*9c50*/  ENDCOLLECTIVE ;  /* 0x000000000000791b */ /* 0x003fea0003800000 */
.L_x_35474:
[----:B------:R-:W-:Y:S02]  /*9c60*/  HFMA2 R6, -RZ, RZ, 0, 4.76837158203125e-07 ;  /* 0x00000008ff067431 */ /* 0x000fe400000001ff */
[----:B------:R-:W-:Y:S01]  /*9c70*/  FADD.FTZ R7, R7, R2 ;  /* 0x0000000207077221 */ /* 0x000fe20000010000 */
[----:B------:R-:W-:-:S04]  /*9c80*/  MOV R2, 0xffffffff ;  /* 0xffffffff00027802 */ /* 0x000fc80000000f00 */
[----:B------:R-:W-:-:S07]  /*9c90*/  MOV R235, R7 ;  /* 0x0000000700eb7202 */ /* 0x000fce0000000f00 */
[----:B------:R-:W-:Y:S05]  /*9ca0*/  WARPSYNC.COLLECTIVE R2, `(.L_x_35475) ;  /* 0x0000000002087348 */ /* 0x000fea0003c00000 */
[----:B------:R0:W1:Y:S02]  /*9cb0*/  SHFL.BFLY P6, R2, R235, R6, R4 ;  /* 0x0c000006eb027389 */ /* 0x00006400000c0004 */
[----:B01----:R-:W-:Y:S05]  /*9cc0*/  ENDCOLLECTIVE ;  /* 0x000000000000791b */ /* 0x003fea0003800000 */
.L_x_35475:
[----:B------:R-:W-:Y:S02]  /*9cd0*/  HFMA2 R6, -RZ, RZ, 0, 9.5367431640625e-07 ;  /* 0x00000010ff067431 */ /* 0x000fe400000001ff */
[----:B------:R-:W-:Y:S01]  /*9ce0*/  FADD.FTZ R7, R7, R2 ;  /* 0x0000000207077221 */ /* 0x000fe20000010000 */
[----:B------:R-:W-:-:S04]  /*9cf0*/  MOV R2, 0xffffffff ;  /* 0xffffffff00027802 */ /* 0x000fc80000000f00 */
[----:B------:R-:W-:-:S07]  /*9d00*/  MOV R235, R7 ;  /* 0x0000000700eb7202 */ /* 0x000fce0000000f00 */
[----:B------:R-:W-:Y:S05]  /*9d10*/  WARPSYNC.COLLECTIVE R2, `(.L_x_35476) ;  /* 0x0000000002087348 */ /* 0x000fea0003c00000 */
[----:B------:R0:W1:Y:S02]  /*9d20*/  SHFL.BFLY P6, R2, R235, R6, R4 ;  /* 0x0c000006eb027389 */ /* 0x00006400000c0004 */
[----:B01----:R-:W-:Y:S05]  /*9d30*/  ENDCOLLECTIVE ;  /* 0x000000000000791b */ /* 0x003fea0003800000 */
.L_x_35476:
[----:B------:R-:W-:Y:S05]  /*9d40*/  BRA `(.L_x_35477) ;  /* 0xffffffc800c07947 */ /* 0x000fea000383ffff */
.L_x_35478:
        /* <DEDUP_REMOVED lines=11> */
.L_x_88484:


//--------------------- .text._ZN10layer_norm13ln_fwd_kernelINS_13Kernel_traitsIf13__nv_bfloat16fS2_fjLj2560ELj1ELj4ELj1ELj16ENS_18Kernel_traits_baseILj2560EfS2_fS2_fjLj128EEEEELb0ELb1ELb0ELb1EEEvNS_9FwdParamsE --------------------------
	.section	.text._ZN10layer_norm13ln_fwd_kernelINS_13Kernel_traitsIf13__nv_bfloat16fS2_fjLj2560ELj1ELj4ELj1ELj16ENS_18Kernel_traits_baseILj2560EfS2_fS2_fjLj128EEEEELb0ELb1ELb0ELb1EEEvNS_9FwdParamsE,"ax",@progbits
	.align	128
        .global         _ZN10layer_norm13ln_fwd_kernelINS_13Kernel_traitsIf13__nv_bfloat16fS2_fjLj2560ELj1ELj4ELj1ELj16ENS_18Kernel_traits_baseILj2560EfS2_fS2_fjLj128EEEEELb0ELb1ELb0ELb1EEEvNS_9FwdParamsE
        .type           _ZN10layer_norm13ln_fwd_kernelINS_13Kernel_traitsIf13__nv_bfloat16fS2_fjLj2560ELj1ELj4ELj1ELj16ENS_18Kernel_traits_baseILj2560EfS2_fS2_fjLj128EEEEELb0ELb1ELb0ELb1EEEvNS_9FwdParamsE,@function
        .size           _ZN10layer_norm13ln_fwd_kernelINS_13Kernel_traitsIf13__nv_bfloat16fS2_fjLj2560ELj1ELj4ELj1ELj16ENS_18Kernel_traits_baseILj2560EfS2_fS2_fjLj128EEEEELb0ELb1ELb0ELb1EEEvNS_9FwdParamsE,(.L_x_88485 - _ZN10layer_norm13ln_fwd_kernelINS_13Kernel_traitsIf13__nv_bfloat16fS2_fjLj2560ELj1ELj4ELj1ELj16ENS_18Kernel_traits_baseILj2560EfS2_fS2_fjLj128EEEEELb0ELb1ELb0ELb1EEEvNS_9FwdParamsE)
        .other          _ZN10layer_norm13ln_fwd_kernelINS_13Kernel_traitsIf13__nv_bfloat16fS2_fjLj2560ELj1ELj4ELj1ELj16ENS_18Kernel_traits_baseILj2560EfS2_fS2_fjLj128EEEEELb0ELb1ELb0ELb1EEEvNS_9FwdParamsE,@"STO_CUDA_ENTRY STV_DEFAULT"
_ZN10layer_norm13ln_fwd_kernelINS_13Kernel_traitsIf13__nv_bfloat16fS2_fjLj2560ELj1ELj4ELj1ELj16ENS_18Kernel_traits_baseILj2560EfS2_fS2_fjLj128EEEEELb0ELb1ELb0ELb1EEEvNS_9FwdParamsE:
.text._ZN10layer_norm13ln_fwd_kernelINS_13Kernel_traitsIf13__nv_bfloat16fS2_fjLj2560ELj1ELj4ELj1ELj16ENS_18Kernel_traits_baseILj2560EfS2_fS2_fjLj128EEEEELb0ELb1ELb0ELb1EEEvNS_9FwdParamsE:
        /* <DEDUP_REMOVED lines=16> */
[----:B0-----:R-:W3:Y:S01]  /*0100*/  LDG.E.128 R156, desc[UR6][R4.64+0x2410] ;  /* 0x00241006049c7981 */ /* 0x001ee2000c1e1d00 */
[----:B------:R-:W-:-:S03]  /*0110*/  IADD3.X R3, PT, PT, RZ, UR9, RZ, P0, !PT ;  /* 0x00000009ff037c10 */ /* 0x000fc600087fe4ff */
[----:B------:R-:W4:Y:S01]  /*0120*/  LDG.E.128 R160, desc[UR6][R4.64+0x2400] ;  /* 0x0024000604a07981 */ /* 0x000f22000c1e1d00 */
        /* <DEDUP_REMOVED lines=104> */
[----:B------:R1:W-:Y:S04]  /*07b0*/  STL.64 [R1], R164 ;  /* 0x000000a401007387 */ /* 0x0003e80000100a00 */
[----:B------:R1:W-:Y:S01]  /*07c0*/  STL.64 [R1+0x8], R166 ;  /* 0x000008a601007387 */ /* 0x0003e20000100a00 */
[----:B------:R-:W-:Y:S05]  /*07d0*/  BRA `(.L_x_35480) ;  /* 0x0000000800087947 */ /* 0x000fea0003800000 */
.L_x_35479:
        /* <DEDUP_REMOVED lines=47> */
[----:B-1----:R0:W5:Y:S04]  /*0ad0*/  LDG.E.128 R120, desc[UR6][R4.64+0x1410] ;  /* 0x0014100604787981 */ /* 0x002168000c1e1d00 */
[----:B--2---:R0:W5:Y:S04]  /*0ae0*/  LDG.E.128 R124, desc[UR6][R4.64+0x1800] ;  /* 0x00180006047c7981 */ /* 0x004168000c1e1d00 */
[----:B---3--:R0:W5:Y:S04]  /*0af0*/  LDG.E.128 R128, desc[UR6][R4.64+0x1810] ;  /* 0x0018100604807981 */ /* 0x008168000c1e1d00 */
        /* <DEDUP_REMOVED lines=16> */
[----:B------:R-:W-:Y:S04]  /*0c00*/  STL [R1+0x2c], RZ ;  /* 0x00002cff01007387 */ /* 0x000fe80000100800 */
        /* <DEDUP_REMOVED lines=29> */
[----:B-1----:R-:W-:-:S02]  /*0de0*/  CS2R R74, SRZ ;  /* 0x00000000004a7805 */ /* 0x002fc4000001ff00 */
[----:B------:R-:W-:Y:S02]  /*0df0*/  CS2R R72, SRZ ;  /* 0x0000000000487805 */ /* 0x000fe4000001ff00 */
[----:B--2---:R-:W-:Y:S02]  /*0e00*/  CS2R R70, SRZ ;  /* 0x0000000000467805 */ /* 0x004fe4000001ff00 */
[----:B------:R-:W-:Y:S02]  /*0e10*/  CS2R R68, SRZ ;  /* 0x0000000000447805 */ /* 0x000fe4000001ff00 */
[----:B---3--:R-:W-:Y:S02]  /*0e20*/  CS2R R66, SRZ ;  /* 0x0000000000427805 */ /* 0x008fe4000001ff00 */
[----:B------:R-:W-:Y:S02]  /*0e30*/  CS2R R64, SRZ ;  /* 0x0000000000407805 */ /* 0x000fe4000001ff00 */
[----:B----4-:R-:W-:-:S02]  /*0e40*/  CS2R R62, SRZ ;  /* 0x00000000003e7805 */ /* 0x010fc4000001ff00 */
[----:B------:R-:W-:Y:S02]  /*0e50*/  CS2R R60, SRZ ;  /* 0x00000000003c7805 */ /* 0x000fe4000001ff00 */
[----:B0-----:R-:W-:Y:S02]  /*0e60*/  CS2R R58, SRZ ;  /* 0x00000000003a7805 */ /* 0x001fe4000001ff00 */
        /* <DEDUP_REMOVED lines=24> */
[----:B------:R-:W-:-:S07]  /*0ff0*/  CS2R R8, SRZ ;  /* 0x0000000000087805 */ /* 0x000fce000001ff00 */
.L_x_35480:
[----:B------:R-:W0:Y:S01]  /*1000*/  S2UR UR4, SR_CTAID.X ;  /* 0x00000000000479c3 */ /* 0x000e220000002500 */
[----:B------:R-:W2:Y:S01]  /*1010*/  LDCU UR5, c[0x0][0x384] ;  /* 0x00007080ff0577ac */ /* 0x000ea20008000800 */
[----:B------:R-:W-:Y:S01]  /*1020*/  SHF.R.U32.HI R0, RZ, 0x5, R0 ;  /* 0x00000005ff007819 */ /* 0x000fe20000011600 */
[----:B0-----:R-:W-:-:S06]  /*1030*/  USHF.L.U32 UR4, UR4, 0x2, URZ ;  /* 0x0000000204047899 */ /* 0x001fcc00080006ff */
[----:B------:R-:W-:-:S04]  /*1040*/  LOP3.LUT R0, R0, UR4, RZ, 0xfc, !PT ;  /* 0x0000000400007c12 */ /* 0x000fc8000f8efcff */
[----:B--2---:R-:W-:-:S13]  /*1050*/  ISETP.GE.AND P0, PT, R0, UR5, PT ;  /* 0x0000000500007c0c */ /* 0x004fda000bf06270 */
[----:B------:R-:W-:Y:S05]  /*1060*/  @P0 EXIT ;  /* 0x000000000000094d */ /* 0x000fea0003800000 */
[----:B------:R-:W0:Y:S01]  /*1070*/  LDCU.64 UR4, c[0x0][0x3e0] ;  /* 0x00007c00ff0477ac */ /* 0x000e220008000a00 */
[----:B------:R-:W2:Y:S01]  /*1080*/  LDCU UR10, c[0x0][0x388] ;  /* 0x00007100ff0a77ac */ /* 0x000ea20008000800 */
[----:B------:R-:W3:Y:S01]  /*1090*/  LDCU.U8 UR12, c[0x0][0x410] ;  /* 0x00008200ff0c77ac */ /* 0x000ee20008000000 */
[----:B------:R-:W4:Y:S01]  /*10a0*/  LDCU UR11, c[0x0][0x448] ;  /* 0x00008900ff0b77ac */ /* 0x000f220008000800 */
[----:B------:R-:W1:Y:S01]  /*10b0*/  LDCU.64 UR8, c[0x0][0x3a0] ;  /* 0x00007400ff0877ac */ /* 0x000e620008000a00 */
[----:B0-----:R-:W-:-:S04]  /*10c0*/  ISETP.NE.U32.AND P0, PT, RZ, UR4, PT ;  /* 0x00000004ff007c0c */ /* 0x001fc8000bf05070 */
[----:B-1234-:R-:W-:-:S13]  /*10d0*/  ISETP.NE.AND.EX P0, PT, RZ, UR5, PT, P0 ;  /* 0x00000005ff007c0c */ /* 0x01efda000bf05300 */
.L_x_35502:
[----:B0-----:R-:W0:Y:S08]  /*10e0*/  @P0 LDC.64 R2, c[0x0][0x3e0] ;  /* 0x0000f800ff020b82 */ /* 0x001e300000000a00 */
[----:B------:R-:W1:Y:S01]  /*10f0*/  LDC.64 R244, c[0x0][0x390] ;  /* 0x0000e400fff47b82 */ /* 0x000e620000000a00 */
[----:B0-----:R-:W-:-:S06]  /*1100*/  @P0 IMAD.WIDE R2, R0, 0x2, R2 ;  /* 0x0000000200020825 */ /* 0x001fcc00078e0202 */
[----:B------:R0:W2:Y:S01]  /*1110*/  @P0 LDG.E.U16 R2, desc[UR6][R2.64] ;  /* 0x0000000602020981 */ /* 0x0000a2000c1e1500 */
[----:B------:R-:W-:Y:S01]  /*1120*/  HFMA2 R192, -RZ, RZ, 1.875, 0 ;  /* 0x3f800000ffc07431 */ /* 0x000fe200000001ff */
[----:B------:R-:W3:Y:S01]  /*1130*/  S2R R5, SR_TID.X ;  /* 0x0000000000057919 */ /* 0x000ee20000002100 */
[----:B0-----:R-:W-:-:S05]  /*1140*/  IMAD R3, R0, UR10, RZ ;  /* 0x0000000a00037c24 */ /* 0x001fca000f8e02ff */
[----:B------:R-:W-:-:S04]  /*1150*/  SHF.R.S32.HI R4, RZ, 0x1f, R3 ;  /* 0x0000001fff047819 */ /* 0x000fc80000011403 */
[----:B------:R-:W-:Y:S02]  /*1160*/  LEA.HI R4, R4, R3, RZ, 0x3 ;  /* 0x0000000304047211 */ /* 0x000fe400078f18ff */
[----:B---3--:R-:W-:-:S04]  /*1170*/  LOP3.LUT R5, R5, 0x1f, RZ, 0xc0, !PT ;  /* 0x0000001f05057812 */ /* 0x008fc800078ec0ff */
[----:B------:R-:W-:Y:S02]  /*1180*/  LEA.HI.SX32 R242, R4, R5, 0x1d ;  /* 0x0000000504f27211 */ /* 0x000fe400078feaff */
[----:B--2---:R-:W-:-:S03]  /*1190*/  @P0 SHF.L.U32 R192, R2, 0x10, RZ ;  /* 0x0000001002c00819 */ /* 0x004fc600000006ff */
[----:B-1----:R-:W-:-:S05]  /*11a0*/  IMAD.WIDE.U32 R2, R242, 0x10, R244 ;  /* 0x00000010f2027825 */ /* 0x002fca00078e00f4 */
[----:B-----5:R0:W5:Y:S01]  /*11b0*/  LDG.E.128 R4, desc[UR6][R2.64] ;  /* 0x0000000602047981 */ /* 0x020162000c1e1d00 */
[----:B------:R-:W-:-:S04]  /*11c0*/  ISETP.NE.U32.AND P1, PT, RZ, UR8, PT ;  /* 0x00000008ff007c0c */ /* 0x000fc8000bf25070 */
[----:B------:R-:W-:-:S13]  /*11d0*/  ISETP.NE.AND.EX P1, PT, RZ, UR9, PT, P1 ;  /* 0x00000009ff007c0c */ /* 0x000fda000bf25310 */
[----:B0-----:R-:W-:Y:S05]  /*11e0*/  @!P1 BRA `(.L_x_35481) ;  /* 0x0000000000849947 */ /* 0x001fea0003800000 */
        /* <DEDUP_REMOVED lines=33> */
.L_x_35481:
        /* <DEDUP_REMOVED lines=28> */
.L_x_35482:
[----:B------:R-:W0:Y:S01]  /*15c0*/  LDC.64 R250, c[0x0][0x3a8] ;  /* 0x0000ea00fffa7b82 */ /* 0x000e220000000a00 */
[----:B------:R-:W-:-:S07]  /*15d0*/  IADD3 R252, PT, PT, R242, 0x20, RZ ;  /* 0x00000020f2fc7810 */ /* 0x000fce0007ffe0ff */
[----:B------:R-:W1:Y:S01]  /*15e0*/  @P1 LDC.64 R2, c[0x0][0x3a0] ;  /* 0x0000e800ff021b82 */ /* 0x000e620000000a00 */
[----:B0-----:R-:W-:-:S05]  /*15f0*/  IMAD.WIDE.U32 R164, R242, 0x20, R250 ;  /* 0x00000020f2a47825 */ /* 0x001fca00078e00fa */
[----:B------:R-:W-:Y:S01]  /*1600*/  STG.E.128 desc[UR6][R164.64], R4 ;  /* 0x00000004a4007986 */ /* 0x000fe2000c101d06 */
[----:B-1----:R-:W-:-:S03]  /*1610*/  @P1 IMAD.WIDE.U32 R2, R252, 0x20, R2 ;  /* 0x00000020fc021825 */ /* 0x002fc600078e0002 */
[----:B------:R0:W-:Y:S04]  /*1620*/  STG.E.128 desc[UR6][R164.64+0x10], R236 ;  /* 0x000010eca4007986 */ /* 0x0001e8000c101d06 */
[----:B------:R-:W5:Y:S04]  /*1630*/  @P1 LDG.E.128 R156, desc[UR6][R2.64] ;  /* 0x00000006029c1981 */ /* 0x000f68000c1e1d00 */
[----:B------:R1:W5:Y:S02]  /*1640*/  @P1 LDG.E.128 R160, desc[UR6][R2.64+0x10] ;  /* 0x0000100602a01981 */ /* 0x000364000c1e1d00 */
[----:B-1----:R-:W-:-:S05]  /*1650*/  IMAD.WIDE.U32 R2, R252, 0x10, R244 ;  /* 0x00000010fc027825 */ /* 0x002fca00078e00f4 */
[----:B0-----:R0:W5:Y:S01]  /*1660*/  LDG.E.128 R164, desc[UR6][R2.64] ;  /* 0x0000000602a47981 */ /* 0x001162000c1e1d00 */
[----:B------:R-:W-:Y:S05]  /*1670*/  @!P1 BRA `(.L_x_35483) ;  /* 0x0000000000749947 */ /* 0x000fea0003800000 */
[C---:B-----5:R-:W-:Y:S02]  /*1680*/  PRMT R168, R164.reuse, 0x7632, R168 ;  /* 0x00007632a4a87816 */ /* 0x060fe400000000a8 */
[----:B------:R-:W-:Y:S02]  /*1690*/  SHF.L.U32 R169, R164, 0x10, RZ ;  /* 0x00000010a4a97819 */ /* 0x000fe400000006ff */
[----:B------:R-:W-:Y:S02]  /*16a0*/  PRMT R164, R165, 0x7632, R164 ;  /* 0x00007632a5a47816 */ /* 0x000fe400000000a4 */
[C---:B0-----:R-:W-:Y:S01]  /*16b0*/  PRMT R3, R166.reuse, 0x7632, R3 ;  /* 0x00007632a6037816 */ /* 0x041fe20000000003 */
        /* <DEDUP_REMOVED lines=24> */
[----:B------:R-:W-:Y:S06]  /*1840*/  BRA `(.L_x_35484) ;  /* 0x0000000000707947 */ /* 0x000fec0003800000 */
.L_x_35483:
[C---:B-----5:R-:W-:Y:S02]  /*1850*/  PRMT R168, R164.reuse, 0x7632, R168 ;  /* 0x00007632a4a87816 */ /* 0x060fe400000000a8 */
[----:B------:R-:W-:Y:S02]  /*1860*/  SHF.L.U32 R169, R164, 0x10, RZ ;  /* 0x00000010a4a97819 */ /* 0x000fe400000006ff */
[----:B------:R-:W-:Y:S02]  /*1870*/  PRMT R164, R165, 0x7632, R164 ;  /* 0x00007632a5a47816 */ /* 0x000fe400000000a4 */
[C---:B0-----:R-:W-:Y:S01]  /*1880*/  PRMT R3, R166.reuse, 0x7632, R3 ;  /* 0x00007632a6037816 */ /* 0x041fe20000000003 */
        /* <DEDUP_REMOVED lines=24> */
.L_x_35484:
        /* <DEDUP_REMOVED lines=8> */
[----:B0-----:R-:W-:-:S05]  /*1a90*/  IMAD.WIDE.U32 R2, R248, 0x10, R244 ;  /* 0x00000010f8027825 */ /* 0x001fca00078e00f4 */
[----:B-1----:R0:W5:Y:S01]  /*1aa0*/  LDG.E.128 R164, desc[UR6][R2.64] ;  /* 0x0000000602a47981 */ /* 0x002162000c1e1d00 */
        /* <DEDUP_REMOVED lines=30> */
.L_x_35485:
        /* <DEDUP_REMOVED lines=28> */
.L_x_35486:
        /* <DEDUP_REMOVED lines=40> */
.L_x_35487:
        /* <DEDUP_REMOVED lines=28> */
.L_x_35488:
        /* <DEDUP_REMOVED lines=40> */
.L_x_35489:
        /* <DEDUP_REMOVED lines=28> */
.L_x_35490:
        /* <DEDUP_REMOVED lines=40> */
.L_x_35491:
        /* <DEDUP_REMOVED lines=28> */
.L_x_35492:
        /* <DEDUP_REMOVED lines=19> */
[----:B------:R-:W-:Y:S01]  /*2c40*/  SHF.L.U32 R169, R168, 0x10, RZ ;  /* 0x00000010a8a97819 */ /* 0x000fe200000006ff */
[----:B------:R-:W-:Y:S01]  /*2c50*/  FFMA.FTZ R200, R174, R124, R156 ;  /* 0x0000007caec87223 */ /* 0x000fe2000001009c */
[----:B------:R-:W-:Y:S01]  /*2c60*/  SHF.L.U32 R176, R170, 0x10, RZ ;  /* 0x00000010aab07819 */ /* 0x000fe200000006ff */
[----:B------:R-:W-:Y:S01]  /*2c70*/  FFMA.FTZ R202, R173, R126, R158 ;  /* 0x0000007eadca7223 */ /* 0x000fe2000001009e */
[----:B------:R-:W-:Y:S01]  /*2c80*/  SHF.L.U32 R168, R3, 0x10, RZ ;  /* 0x0000001003a87819 */ /* 0x000fe200000006ff */
[----:B------:R-:W-:Y:S01]  /*2c90*/  FMUL.FTZ R169, R169, R192 ;  /* 0x000000c0a9a97220 */ /* 0x000fe20000410000 */
[----:B------:R-:W-:-:S02]  /*2ca0*/  SHF.L.U32 R171, R171, 0x10, RZ ;  /* 0x00000010abab7819 */ /* 0x000fc400000006ff */
        /* <DEDUP_REMOVED lines=14> */
.L_x_35493:
        /* <DEDUP_REMOVED lines=28> */
.L_x_35494:
        /* <DEDUP_REMOVED lines=20> */
[----:B------:R-:W-:Y:S01]  /*3090*/  SHF.L.U32 R184, R170, 0x10, RZ ;  /* 0x00000010aab87819 */ /* 0x000fe200000006ff */
[----:B------:R-:W-:Y:S01]  /*30a0*/  FFMA.FTZ R186, R173, R134, R158 ;  /* 0x00000086adba7223 */ /* 0x000fe2000001009e */
        /* <DEDUP_REMOVED lines=18> */
.L_x_35495:
        /* <DEDUP_REMOVED lines=10> */
[----:B------:R-:W-:Y:S01]  /*3270*/  FMUL.FTZ R186, R173, R134 ;  /* 0x00000086adba7220 */ /* 0x000fe20000410000 */
        /* <DEDUP_REMOVED lines=17> */
.L_x_35496:
        /* <DEDUP_REMOVED lines=16> */
[C---:B------:R-:W-:Y:S02]  /*3490*/  PRMT R169, R170.reuse, 0x7632, R169 ;  /* 0x00007632aaa97816 */ /* 0x040fe400000000a9 */
[----:B------:R-:W-:Y:S01]  /*34a0*/  SHF.L.U32 R194, R170, 0x10, RZ ;  /* 0x00000010aac27819 */ /* 0x000fe200000006ff */
[----:B------:R-:W-:Y:S01]  /*34b0*/  FMUL.FTZ R190, R190, R192 ;  /* 0x000000c0bebe7220 */ /* 0x000fe20000410000 */
[----:B------:R-:W-:Y:S01]  /*34c0*/  PRMT R170, R171, 0x7632, R170 ;  /* 0x00007632abaa7816 */ /* 0x000fe200000000aa */
[----:B------:R-:W-:Y:S01]  /*34d0*/  FFMA.FTZ R196, R191, R140, R156 ;  /* 0x0000008cbfc47223 */ /* 0x000fe2000001009c */
[----:B------:R-:W-:Y:S01]  /*34e0*/  SHF.L.U32 R193, R171, 0x10, RZ ;  /* 0x00000010abc17819 */ /* 0x000fe200000006ff */
[----:B------:R-:W-:Y:S01]  /*34f0*/  FFMA.FTZ R198, R190, R142, R158 ;  /* 0x0000008ebec67223 */ /* 0x000fe2000001009e */
        /* <DEDUP_REMOVED lines=17> */
.L_x_35497:
        /* <DEDUP_REMOVED lines=28> */
.L_x_35498:
[----:B------:R-:W-:Y:S01]  /*37d0*/  IMAD.WIDE.U32 R188, R3, 0x20, R250 ;  /* 0x0000002003bc7825 */ /* 0x000fe200078e00fa */
[----:B------:R-:W-:-:S04]  /*37e0*/  IADD3 R249, PT, PT, R242, 0x120, RZ ;  /* 0x00000120f2f97810 */ /* 0x000fc80007ffe0ff */
[----:B------:R-:W-:Y:S04]  /*37f0*/  STG.E.128 desc[UR6][R188.64], R196 ;  /* 0x000000c4bc007986 */ /* 0x000fe8000c101d06 */
[----:B------:R0:W-:Y:S02]  /*3800*/  STG.E.128 desc[UR6][R188.64+0x10], R168 ;  /* 0x000010a8bc007986 */ /* 0x0001e4000c101d06 */
[----:B0-----:R-:W0:Y:S02]  /*3810*/  @P1 LDC.64 R188, c[0x0][0x3a0] ;  /* 0x0000e800ffbc1b82 */ /* 0x001e240000000a00 */
        /* <DEDUP_REMOVED lines=9> */
[----:B------:R-:W-:Y:S02]  /*38b0*/  SHF.L.U32 R195, R188, 0x10, RZ ;  /* 0x00000010bcc37819 */ /* 0x000fe400000006ff */
[C---:B------:R-:W-:Y:S02]  /*38c0*/  PRMT R188, R189.reuse, 0x7632, R188 ;  /* 0x00007632bdbc7816 */ /* 0x040fe400000000bc */
[----:B------:R-:W-:Y:S01]  /*38d0*/  SHF.L.U32 R189, R189, 0x10, RZ ;  /* 0x00000010bdbd7819 */ /* 0x000fe200000006ff */
[----:B------:R-:W-:Y:S01]  /*38e0*/  FMUL.FTZ R195, R195, R192 ;  /* 0x000000c0c3c37220 */ /* 0x000fe20000410000 */
        /* <DEDUP_REMOVED lines=11> */
[----:B------:R-:W-:Y:S01]  /*39a0*/  FFMA.FTZ R190, R190, R154, R162 ;  /* 0x0000009abebe7223 */ /* 0x000fe200000100a2 */
        /* <DEDUP_REMOVED lines=10> */
.L_x_35499:
        /* <DEDUP_REMOVED lines=28> */
.L_x_35500:
        /* <DEDUP_REMOVED lines=268> */
.L_x_35514:
[----:B------:R-:W2:Y:S01]  /*4cd0*/  LDL R250, [R1+0x15c] ;  /* 0x00015c0001fa7983 */ /* 0x000ea20000100800 */
[----:B------:R-:W3:Y:S03]  /*4ce0*/  LDC R244, c[0x0][0x400] ;  /* 0x00010000fff47b82 */ /* 0x000ee60000000800 */
[----:B------:R4:W-:Y:S04]  /*4cf0*/  STL [R1+0x170], R76 ;  /* 0x0001704c01007387 */ /* 0x0009e80000100800 */
[----:B----4-:R-:W4:Y:S01]  /*4d00*/  LDL R76, [R1+0x158] ;  /* 0x00015800014c7983 */ /* 0x010f220000100800 */
[----:B-1----:R-:W-:Y:S01]  /*4d10*/  FADD.FTZ R243, R251, R243 ;  /* 0x000000f3fbf37221 */ /* 0x002fe20000010000 */
[----:B------:R-:W-:-:S03]  /*4d20*/  ISETP.NE.AND P2, PT, RZ, UR12, PT ;  /* 0x0000000cff007c0c */ /* 0x000fc6000bf45270 */
[----:B---3--:R-:W-:Y:S01]  /*4d30*/  FFMA.FTZ R243, R243, R244, UR11 ;  /* 0x0000000bf3f37e23 */ /* 0x008fe200080100f4 */
[----:B------:R-:W-:-:S05]  /*4d40*/  FMUL.FTZ R244, R245, R245 ;  /* 0x000000f5f5f47220 */ /* 0x000fca0000410000 */
[----:B------:R-:W-:-:S05]  /*4d50*/  FSEL R244, R244, RZ, P2 ;  /* 0x000000fff4f47208 */ /* 0x000fca0001000000 */
[----:B------:R-:W-:Y:S01]  /*4d60*/  FADD.FTZ R243, R243, R244 ;  /* 0x000000f4f3f37221 */ /* 0x000fe20000010000 */
[----:B------:R-:W-:-:S05]  /*4d70*/  FSEL R244, R245, RZ, !P2 ;  /* 0x000000fff5f47208 */ /* 0x000fca0005000000 */
[----:B------:R-:W1:Y:S01]  /*4d80*/  MUFU.RSQ R243, R243 ;  /* 0x000000f300f37308 */ /* 0x000e620000001400 */
[C---:B------:R-:W-:Y:S01]  /*4d90*/  FADD.FTZ R239, -R244.reuse, R239 ;  /* 0x000000eff4ef7221 */ /* 0x040fe20000010100 */
[----:B------:R-:W-:-:S03]  /*4da0*/  FADD.FTZ R238, -R244, R238 ;  /* 0x000000eef4ee7221 */ /* 0x000fc60000010100 */
[C---:B-1----:R-:W-:Y:S01]  /*4db0*/  FMUL.FTZ R239, R243.reuse, R239 ;  /* 0x000000eff3ef7220 */ /* 0x042fe20000410000 */
[----:B------:R-:W-:-:S03]  /*4dc0*/  FMUL.FTZ R238, R243, R238 ;  /* 0x000000eef3ee7220 */ /* 0x000fc60000410000 */
[----:B--2---:R-:W-:Y:S02]  /*4dd0*/  FFMA.FTZ R239, R239, R250, R15 ;  /* 0x000000faefef7223 */ /* 0x004fe4000001000f */
[----:B0-----:R-:W0:Y:S01]  /*4de0*/  @!P1 LDC.64 R250, c[0x0][0x3c0] ;  /* 0x0000f000fffa9b82 */ /* 0x001e220000000a00 */
[----:B----4-:R-:W-:Y:S02]  /*4df0*/  FFMA.FTZ R238, R238, R76, R14 ;  /* 0x0000004ceeee7223 */ /* 0x010fe4000001000e */
[----:B------:R-:W2:Y:S03]  /*4e00*/  LDL R76, [R1+0x168] ;  /* 0x00016800014c7983 */ /* 0x000ea60000100800 */
[----:B------:R-:W-:Y:S02]  /*4e10*/  F2FP.BF16.F32.PACK_AB R239, R239, R238 ;  /* 0x000000eeefef723e */ /* 0x000fe400000010ff */
[----:B------:R-:W3:Y:S01]  /*4e20*/  LDL R238, [R1+0x16c] ;  /* 0x00016c0001ee7983 */ /* 0x000ee20000100800 */
[----:B0-----:R-:W-:-:S05]  /*4e30*/  @!P1 IMAD.WIDE R250, R0, 0x4, R250 ;  /* 0x0000000400fa9825 */ /* 0x001fca00078e02fa */
[----:B------:R0:W-:Y:S02]  /*4e40*/  @!P1 STG.E desc[UR6][R250.64], R245 ;  /* 0x000000f5fa009986 */ /* 0x0001e4000c101906 */
[----:B0-----:R-:W0:Y:S01]  /*4e50*/  @!P1 LDC.64 R250, c[0x0][0x3c8] ;  /* 0x0000f200fffa9b82 */ /* 0x001e220000000a00 */
[C---:B------:R-:W-:Y:S01]  /*4e60*/  FADD.FTZ R236, -R244.reuse, R236 ;  /* 0x000000ecf4ec7221 */ /* 0x040fe20000010100 */
[C---:B------:R-:W-:Y:S01]  /*4e70*/  FADD.FTZ R237, -R244.reuse, R237 ;  /* 0x000000edf4ed7221 */ /* 0x040fe20000010100 */
[C---:B------:R-:W-:Y:S01]  /*4e80*/  FADD.FTZ R6, -R244.reuse, R6 ;  /* 0x00000006f4067221 */ /* 0x040fe20000010100 */
[----:B------:R-:W-:Y:S01]  /*4e90*/  FADD.FTZ R7, -R244, R7 ;  /* 0x00000007f4077221 */ /* 0x000fe20000010100 */
[----:B------:R-:W4:Y:S01]  /*4ea0*/  LDL R245, [R1+0x164] ;  /* 0x0001640001f57983 */ /* 0x000f220000100800 */
[----:B0-----:R-:W-:-:S05]  /*4eb0*/  @!P1 IMAD.WIDE R250, R0, 0x4, R250 ;  /* 0x0000000400fa9825 */ /* 0x001fca00078e02fa */
[----:B------:R0:W-:Y:S04]  /*4ec0*/  @!P1 STG.E desc[UR6][R250.64], R243 ;  /* 0x000000f3fa009986 */ /* 0x0001e8000c101906 */
[----:B0-----:R-:W4:Y:S04]  /*4ed0*/  LDL R250, [R1+0x150] ;  /* 0x0001500001fa7983 */ /* 0x001f280000100800 */
[----:B------:R-:W4:Y:S01]  /*4ee0*/  LDL R251, [R1+0x154] ;  /* 0x0001540001fb7983 */ /* 0x000f220000100800 */
[C---:B------:R-:W-:Y:S01]  /*4ef0*/  FMUL.FTZ R236, R243.reuse, R236 ;  /* 0x000000ecf3ec7220 */ /* 0x040fe20000410000 */
[C---:B------:R-:W-:Y:S01]  /*4f00*/  FMUL.FTZ R237, R243.reuse, R237 ;  /* 0x000000edf3ed7220 */ /* 0x040fe20000410000 */
[C---:B------:R-:W-:Y:S01]  /*4f10*/  FMUL.FTZ R6, R243.reuse, R6 ;  /* 0x00000006f3067220 */ /* 0x040fe20000410000 */
[----:B------:R-:W-:-:S03]  /*4f20*/  FMUL.FTZ R7, R243, R7 ;  /* 0x00000007f3077220 */ /* 0x000fc60000410000 */
[----:B--2---:R-:W-:Y:S02]  /*4f30*/  FFMA.FTZ R6, R6, R76, R10 ;  /* 0x0000004c06067223 */ /* 0x004fe4000001000a */
[----:B------:R0:W5:Y:S01]  /*4f40*/  LDL.LU R76, [R1+0x170] ;  /* 0x00017000014c7983 */ /* 0x0001620000300800 */
[----:B---3--:R-:W-:Y:S01]  /*4f50*/  FFMA.FTZ R7, R7, R238, R11 ;  /* 0x000000ee07077223 */ /* 0x008fe2000001000b */
[----:B----4-:R-:W-:Y:S01]  /*4f60*/  FFMA.FTZ R236, R236, R250, R12 ;  /* 0x000000faecec7223 */ /* 0x010fe2000001000c */
[----:B------:R-:W-:Y:S02]  /*4f70*/  FFMA.FTZ R237, R237, R251, R13 ;  /* 0x000000fbeded7223 */ /* 0x000fe4000001000d */
[----:B------:R-:W1:Y:S03]  /*4f80*/  LDC.64 R250, c[0x0][0x428] ;  /* 0x00010a00fffa7b82 */ /* 0x000e660000000a00 */
[----:B------:R-:W-:-:S02]  /*4f90*/  F2FP.BF16.F32.PACK_AB R238, R237, R236 ;  /* 0x000000ecedee723e */ /* 0x000fc400000010ff */
[----:B------:R-:W2:Y:S01]  /*4fa0*/  LDL R236, [R1+0x160] ;  /* 0x0001600001ec7983 */ /* 0x000ea20000100800 */
[C---:B------:R-:W-:Y:S01]  /*4fb0*/  FADD.FTZ R4, -R244.reuse, R4 ;  /* 0x00000004f4047221 */ /* 0x040fe20000010100 */
[----:B------:R-:W-:Y:S01]  /*4fc0*/  FADD.FTZ R5, -R244, R5 ;  /* 0x00000005f4057221 */ /* 0x000fe20000010100 */
[----:B------:R-:W-:Y:S02]  /*4fd0*/  F2FP.BF16.F32.PACK_AB R237, R7, R6 ;  /* 0x0000000607ed723e */ /* 0x000fe400000010ff */
[C---:B------:R-:W-:Y:S01]  /*4fe0*/  FMUL.FTZ R4, R243.reuse, R4 ;  /* 0x00000004f3047220 */ /* 0x040fe20000410000 */
[----:B------:R-:W-:Y:S01]  /*4ff0*/  FMUL.FTZ R5, R243, R5 ;  /* 0x00000005f3057220 */ /* 0x000fe20000410000 */
[----:B------:R-:W3:Y:S04]  /*5000*/  LDL R6, [R1+0x138] ;  /* 0x0001380001067983 */ /* 0x000ee80000100800 */
[----:B------:R-:W4:Y:S01]  /*5010*/  LDL R7, [R1+0x13c] ;  /* 0x00013c0001077983 */ /* 0x000f220000100800 */
[----:B------:R-:W-:-:S03]  /*5020*/  FFMA.FTZ R5, R5, R245, R9 ;  /* 0x000000f505057223 */ /* 0x000fc60000010009 */
[----:B------:R-:W4:Y:S01]  /*5030*/  LDL R245, [R1+0x144] ;  /* 0x0001440001f57983 */ /* 0x000f220000100800 */
[----:B--2---:R-:W-:-:S05]  /*5040*/  FFMA.FTZ R4, R4, R236, R8 ;  /* 0x000000ec04047223 */ /* 0x004fca0000010008 */
[----:B------:R-:W-:Y:S01]  /*5050*/  F2FP.BF16.F32.PACK_AB R236, R5, R4 ;  /* 0x0000000405ec723e */ /* 0x000fe200000010ff */
[----:B-1----:R-:W-:Y:S02]  /*5060*/  IMAD.WIDE.U32 R4, R242, 0x10, R250 ;  /* 0x00000010f2047825 */ /* 0x002fe400078e00fa */
[----:B------:R-:W2:Y:S04]  /*5070*/  LDL R242, [R1+0x14c] ;  /* 0x00014c0001f27983 */ /* 0x000ea80000100800 */
[----:B------:R1:W-:Y:S04]  /*5080*/  STG.E.128 desc[UR6][R4.64], R236 ;  /* 0x000000ec04007986 */ /* 0x0003e8000c101d06 */
[----:B-1----:R-:W2:Y:S04]  /*5090*/  LDL R237, [R1+0x148] ;  /* 0x0001480001ed7983 */ /* 0x002ea80000100800 */
[----:B------:R-:W2:Y:S04]  /*50a0*/  LDL R238, [R1+0x130] ;  /* 0x0001300001ee7983 */ /* 0x000ea80000100800 */
[----:B------:R-:W2:Y:S04]  /*50b0*/  LDL R236, [R1+0x140] ;  /* 0x0001400001ec7983 */ /* 0x000ea80000100800 */
[----:B------:R-:W2:Y:S01]  /*50c0*/  LDL R239, [R1+0x134] ;  /* 0x0001340001ef7983 */ /* 0x000ea20000100800 */
[C---:B------:R-:W-:Y:S01]  /*50d0*/  FADD.FTZ R4, -R244.reuse, R234 ;  /* 0x000000eaf4047221 */ /* 0x040fe20000010100 */
[----:B------:R-:W-:-:S03]  /*50e0*/  FADD.FTZ R5, -R244, R235 ;  /* 0x000000ebf4057221 */ /* 0x000fc60000010100 */
[C---:B------:R-:W-:Y:S01]  /*50f0*/  FMUL.FTZ R4, R243.reuse, R4 ;  /* 0x00000004f3047220 */ /* 0x040fe20000410000 */
[----:B------:R-:W-:-:S03]  /*5100*/  FMUL.FTZ R5, R243, R5 ;  /* 0x00000005f3057220 */ /* 0x000fc60000410000 */
[----:B---3--:R-:W-:Y:S01]  /*5110*/  FFMA.FTZ R4, R4, R6, R22 ;  /* 0x0000000604047223 */ /* 0x008fe20000010016 */
[----:B----4-:R-:W-:Y:S01]  /*5120*/  FFMA.FTZ R5, R5, R7, R23 ;  /* 0x0000000705057223 */ /* 0x010fe20000010017 */
[----:B------:R-:W-:-:S04]  /*5130*/  FADD.FTZ R6, -R244, R230 ;  /* 0x000000e6f4067221 */ /* 0x000fc80000010100 */
[----:B------:R-:W-:Y:S01]  /*5140*/  F2FP.BF16.F32.PACK_AB R7, R5, R4 ;  /* 0x000000040507723e */ /* 0x000fe200000010ff */
        /* <DEDUP_REMOVED lines=16> */
[----:B------:R-:W-:-:S02]  /*5250*/  FADD.FTZ R221, -R244, R191 ;  /* 0x000000bff4dd7221 */ /* 0x000fc40000010100 */
[----:B------:R-:W-:Y:S01]  /*5260*/  FMUL.FTZ R191, R243, R223 ;  /* 0x000000dff3bf7220 */ /* 0x000fe20000410000 */
[----:B--2---:R-:W-:Y:S01]  /*5270*/  FFMA.FTZ R231, R231, R242, R19 ;  /* 0x000000f2e7e77223 */ /* 0x004fe20000010013 */
[----:B------:R-:W-:Y:S01]  /*5280*/  FFMA.FTZ R230, R6, R237, R18 ;  /* 0x000000ed06e67223 */ /* 0x000fe20000010012 */
[----:B------:R-:W-:Y:S01]  /*5290*/  FFMA.FTZ R4, R4, R236, R16 ;  /* 0x000000ec04047223 */ /* 0x000fe20000010010 */
[----:B------:R-:W-:Y:S01]  /*52a0*/  FFMA.FTZ R6, R228, R238, R20 ;  /* 0x000000eee4067223 */ /* 0x000fe20000010014 */
[----:B------:R-:W-:Y:S01]  /*52b0*/  FFMA.FTZ R228, R5, R245, R17 ;  /* 0x000000f505e47223 */ /* 0x000fe20000010011 */
[----:B------:R-:W-:Y:S01]  /*52c0*/  FFMA.FTZ R229, R229, R239, R21 ;  /* 0x000000efe5e57223 */ /* 0x000fe20000010015 */
[----:B------:R-:W-:Y:S01]  /*52d0*/  F2FP.BF16.F32.PACK_AB R5, R231, R230 ;  /* 0x000000e6e705723e */ /* 0x000fe200000010ff */
[C---:B------:R-:W-:Y:S02]  /*52e0*/  FMUL.FTZ R220, R243.reuse, R220 ;  /* 0x000000dcf3dc7220 */ /* 0x040fe40000410000 */
[----:B------:R-:W-:Y:S01]  /*52f0*/  F2FP.BF16.F32.PACK_AB R4, R228, R4 ;  /* 0x00000004e404723e */ /* 0x000fe200000010ff */
[----:B------:R-:W-:Y:S01]  /*5300*/  FMUL.FTZ R222, R243, R222 ;  /* 0x000000def3de7220 */ /* 0x000fe20000410000 */
[----:B------:R-:W-:Y:S01]  /*5310*/  F2FP.BF16.F32.PACK_AB R6, R229, R6 ;  /* 0x00000006e506723e */ /* 0x000fe200000010ff */
[----:B------:R-:W-:-:S04]  /*5320*/  IMAD.WIDE.U32 R228, R252, 0x10, R250 ;  /* 0x00000010fce47825 */ /* 0x000fc800078e00fa */
[C---:B------:R-:W-:Y:S01]  /*5330*/  FADD.FTZ R231, -R244.reuse, R164 ;  /* 0x000000a4f4e77221 */ /* 0x040fe20000010100 */
[C---:B------:R-:W-:Y:S01]  /*5340*/  FADD.FTZ R164, -R244.reuse, R209 ;  /* 0x000000d1f4a47221 */ /* 0x040fe20000010100 */
[C---:B------:R-:W-:Y:S01]  /*5350*/  FADD.FTZ R235, -R244.reuse, R226 ;  /* 0x000000e2f4eb7221 */ /* 0x040fe20000010100 */
[----:B------:R-:W-:Y:S01]  /*5360*/  FADD.FTZ R234, -R244, R227 ;  /* 0x000000e3f4ea7221 */ /* 0x000fe20000010100 */
[----:B------:R1:W-:Y:S01]  /*5370*/  STG.E.128 desc[UR6][R228.64], R4 ;  /* 0x00000004e4007986 */ /* 0x0003e2000c101d06 */
[----:B------:R-:W-:-:S03]  /*5380*/  FMUL.FTZ R223, R243, R164 ;  /* 0x000000a4f3df7220 */ /* 0x000fc60000410000 */
        /* <DEDUP_REMOVED lines=19> */
[C---:B------:R-:W-:Y:S01]  /*54c0*/  FMUL.FTZ R239, R243.reuse, R167 ;  /* 0x000000a7f3ef7220 */ /* 0x040fe20000410000 */
[C---:B------:R-:W-:Y:S01]  /*54d0*/  FADD.FTZ R200, -R244.reuse, R200 ;  /* 0x000000c8f4c87221 */ /* 0x040fe20000010100 */
[----:B------:R-:W3:Y:S01]  /*54e0*/  LDL R167, [R1+0x118] ;  /* 0x0001180001a77983 */ /* 0x000ee20000100800 */
        /* <DEDUP_REMOVED lines=29> */
[----:B------:R-:W4:Y:S01]  /*56c0*/  LDL R165, [R1+0x128] ;  /* 0x0001280001a57983 */ /* 0x000f220000100800 */
[C---:B------:R-:W-:Y:S01]  /*56d0*/  FMUL.FTZ R225, R243.reuse, R166 ;  /* 0x000000a6f3e17220 */ /* 0x040fe20000410000 */
[C---:B------:R-:W-:Y:S01]  /*56e0*/  FMUL.FTZ R187, R243.reuse, R168 ;  /* 0x000000a8f3bb7220 */ /* 0x040fe20000410000 */
[C---:B------:R-:W-:Y:S01]  /*56f0*/  FADD.FTZ R4, -R244.reuse, R217 ;  /* 0x000000d9f4047221 */ /* 0x040fe20000010100 */
[----:B------:R-:W4:Y:S01]  /*5700*/  LDL R169, [R1+0x12c] ;  /* 0x00012c0001a97983 */ /* 0x000f220000100800 */
[C---:B------:R-:W-:Y:S01]  /*5710*/  FADD.FTZ R5, -R244.reuse, R218 ;  /* 0x000000daf4057221 */ /* 0x040fe20000010100 */
[C---:B------:R-:W-:Y:S01]  /*5720*/  FADD.FTZ R206, -R244.reuse, R215 ;  /* 0x000000d7f4ce7221 */ /* 0x040fe20000010100 */
[C---:B------:R-:W-:Y:S01]  /*5730*/  FADD.FTZ R202, -R244.reuse, R202 ;  /* 0x000000caf4ca7221 */ /* 0x040fe20000010100 */
        /* <DEDUP_REMOVED lines=20> */
[----:B------:R-:W4:Y:S01]  /*5880*/  LDL R166, [R1+0x110] ;  /* 0x0001100001a67983 */ /* 0x000f220000100800 */
[C---:B------:R-:W-:Y:S01]  /*5890*/  FMUL.FTZ R234, R243.reuse, R180 ;  /* 0x000000b4f3ea7220 */ /* 0x040fe20000410000 */
[----:B------:R-:W-:-:S02]  /*58a0*/  FMUL.FTZ R231, R243, R181 ;  /* 0x000000b5f3e77220 */ /* 0x000fc40000410000 */
        /* <DEDUP_REMOVED lines=57> */
[----:B------:R-:W-:Y:S02]  /*5c40*/  F2FP.BF16.F32.PACK_AB R167, R164, R167 ;  /* 0x000000a7a4a7723e */ /* 0x000fe400000010ff */
[----:B------:R-:W3:Y:S01]  /*5c50*/  LDL R164, [R1+0x120] ;  /* 0x0001200001a47983 */ /* 0x000ee20000100800 */
[----:B----4-:R-:W-:-:S03]  /*5c60*/  FFMA.FTZ R165, R217, R165, R26 ;  /* 0x000000a5d9a57223 */ /* 0x010fc6000001001a */
[----:B------:R-:W4:Y:S01]  /*5c70*/  LDL R217, [R1+0x70] ;  /* 0x0000700001d97983 */ /* 0x000f220000100800 */
[----:B------:R-:W-:-:S03]  /*5c80*/  FFMA.FTZ R169, R214, R169, R27 ;  /* 0x000000a9d6a97223 */ /* 0x000fc6000001001b */
[----:B------:R-:W4:Y:S01]  /*5c90*/  LDL R214, [R1+0x74] ;  /* 0x0000740001d67983 */ /* 0x000f220000100800 */
[----:B------:R-:W-:Y:S01]  /*5ca0*/  FFMA.FTZ R170, R215, R170, R25 ;  /* 0x000000aad7aa7223 */ /* 0x000fe20000010019 */
[----:B------:R-:W-:Y:S02]  /*5cb0*/  F2FP.BF16.F32.PACK_AB R165, R169, R165 ;  /* 0x000000a5a9a5723e */ /* 0x000fe400000010ff */
[----:B------:R-:W4:Y:S01]  /*5cc0*/  LDL R215, [R1+0x7c] ;  /* 0x00007c0001d77983 */ /* 0x000f220000100800 */
[----:B------:R-:W-:-:S03]  /*5cd0*/  FFMA.FTZ R166, R218, R166, R28 ;  /* 0x000000a6daa67223 */ /* 0x000fc6000001001c */
[----:B------:R-:W4:Y:S01]  /*5ce0*/  LDL R218, [R1+0x94] ;  /* 0x0000940001da7983 */ /* 0x000f220000100800 */
[----:B------:R-:W-:-:S03]  /*5cf0*/  FFMA.FTZ R168, R219, R168, R29 ;  /* 0x000000a8dba87223 */ /* 0x000fc6000001001d */
[----:B------:R-:W4:Y:S02]  /*5d00*/  LDL R219, [R1+0x90] ;  /* 0x0000900001db7983 */ /* 0x000f240000100800 */
[----:B------:R-:W-:Y:S01]  /*5d10*/  F2FP.BF16.F32.PACK_AB R166, R168, R166 ;  /* 0x000000a6a8a6723e */ /* 0x000fe200000010ff */
[----:B------:R-:W-:Y:S01]  /*5d20*/  FFMA.FTZ R200, R208, R200, R37 ;  /* 0x000000c8d0c87223 */ /* 0x000fe20000010025 */
[----:B------:R-:W-:Y:S01]  /*5d30*/  FFMA.FTZ R201, R209, R201, R35 ;  /* 0x000000c9d1c97223 */ /* 0x000fe20000010023 */
[----:B------:R-:W-:Y:S02]  /*5d40*/  FFMA.FTZ R169, R210, R243, R34 ;  /* 0x000000f3d2a97223 */ /* 0x000fe40000010022 */
[----:B------:R-:W4:Y:S01]  /*5d50*/  LDL R243, [R1+0xbc] ;  /* 0x0000bc0001f37983 */ /* 0x000f220000100800 */
[----:B------:R-:W-:Y:S02]  /*5d60*/  FFMA.FTZ R171, R212, R171, R38 ;  /* 0x000000abd4ab7223 */ /* 0x000fe40000010026 */
[----:B------:R-:W-:Y:S01]  /*5d70*/  F2FP.BF16.F32.PACK_AB R169, R201, R169 ;  /* 0x000000a9c9a9723e */ /* 0x000fe200000010ff */
[----:B------:R-:W-:Y:S01]  /*5d80*/  FFMA.FTZ R201, R7, R205, R44 ;  /* 0x000000cd07c97223 */ /* 0x000fe2000001002c */
[----:B------:R-:W-:-:S02]  /*5d90*/  FFMA.FTZ R7, R224, R204, R46 ;  /* 0x000000cce0077223 */ /* 0x000fc4000001002e */
[----:B------:R-:W4:Y:S01]  /*5da0*/  LDL R224, [R1+0x9c] ;  /* 0x00009c0001e07983 */ /* 0x000f220000100800 */
[----:B------:R-:W-:Y:S01]  /*5db0*/  FFMA.FTZ R191, R191, R202, R40 ;  /* 0x000000cabfbf7223 */ /* 0x000fe20000010028 */
[----:B------:R-:W-:Y:S02]  /*5dc0*/  FFMA.FTZ R204, R6, R245, R43 ;  /* 0x000000f506cc7223 */ /* 0x000fe4000001002b */
[----:B------:R-:W4:Y:S01]  /*5dd0*/  LDL R245, [R1+0xb0] ;  /* 0x0000b00001f57983 */ /* 0x000f220000100800 */
[----:B------:R-:W-:-:S03]  /*5de0*/  FFMA.FTZ R4, R4, R242, R41 ;  /* 0x000000f204047223 */ /* 0x000fc60000010029 */
[----:B------:R-:W4:Y:S01]  /*5df0*/  LDL R242, [R1+0xb4] ;  /* 0x0000b40001f27983 */ /* 0x000f220000100800 */
[----:B------:R-:W-:-:S03]  /*5e00*/  FFMA.FTZ R202, R225, R244, R47 ;  /* 0x000000f4e1ca7223 */ /* 0x000fc6000001002f */
[----:B------:R-:W4:Y:S04]  /*5e10*/  LDL R225, [R1+0x98] ;  /* 0x0000980001e17983 */ /* 0x000f280000100800 */
[----:B------:R-:W4:Y:S01]  /*5e20*/  LDL R244, [R1+0xb8] ;  /* 0x0000b80001f47983 */ /* 0x000f220000100800 */
[----:B------:R-:W-:Y:S01]  /*5e30*/  FFMA.FTZ R5, R5, R206, R42 ;  /* 0x000000ce05057223 */ /* 0x000fe2000001002a */
[----:B------:R-:W-:Y:S02]  /*5e40*/  F2FP.BF16.F32.PACK_AB R4, R4, R191 ;  /* 0x000000bf0404723e */ /* 0x000fe400000010ff */
[----:B------:R-:W4:Y:S01]  /*5e50*/  LDL R191, [R1+0xc4] ;  /* 0x0000c40001bf7983 */ /* 0x000f220000100800 */
[----:B--2---:R-:W-:-:S03]  /*5e60*/  FFMA.FTZ R168, R213, R222, R39 ;  /* 0x000000ded5a87223 */ /* 0x004fc60000010027 */
[----:B------:R-:W2:Y:S02]  /*5e70*/  LDL R222, [R1+0xa4] ;  /* 0x0000a40001de7983 */ /* 0x000ea40000100800 */
[----:B------:R-:W-:Y:S01]  /*5e80*/  F2FP.BF16.F32.PACK_AB R171, R168, R171 ;  /* 0x000000aba8ab723e */ /* 0x000fe200000010ff */
[----:B---3--:R-:W-:Y:S01]  /*5e90*/  FFMA.FTZ R164, R216, R164, R24 ;  /* 0x000000a4d8a47223 */ /* 0x008fe20000010018 */
[----:B------:R-:W-:Y:S01]  /*5ea0*/  FFMA.FTZ R168, R232, R220, R32 ;  /* 0x000000dce8a87223 */ /* 0x000fe20000010020 */
[----:B------:R-:W3:Y:S03]  /*5eb0*/  LDL R216, [R1+0x78] ;  /* 0x0000780001d87983 */ /* 0x000ee60000100800 */
[----:B------:R-:W-:Y:S01]  /*5ec0*/  F2FP.BF16.F32.PACK_AB R164, R170, R164 ;  /* 0x000000a4aaa4723e */ /* 0x000fe200000010ff */
[----:B------:R-:W-:Y:S01]  /*5ed0*/  FFMA.FTZ R170, R211, R221, R36 ;  /* 0x000000ddd3aa7223 */ /* 0x000fe20000010024 */
[----:B------:R-:W2:Y:S04]  /*5ee0*/  LDL R232, [R1+0xcc] ;  /* 0x0000cc0001e87983 */ /* 0x000ea80000100800 */
[----:B------:R-:W-:Y:S01]  /*5ef0*/  F2FP.BF16.F32.PACK_AB R170, R200, R170 ;  /* 0x000000aac8aa723e */ /* 0x000fe200000010ff */
[----:B------:R-:W-:Y:S01]  /*5f00*/  FFMA.FTZ R200, R207, R203, R33 ;  /* 0x000000cbcfc87223 */ /* 0x000fe20000010021 */
[----:B------:R-:W-:Y:S01]  /*5f10*/  FFMA.FTZ R203, R223, R252, R45 ;  /* 0x000000fcdfcb7223 */ /* 0x000fe2000001002d */
[----:B------:R-:W3:Y:S04]  /*5f20*/  LDL R220, [R1+0xac] ;  /* 0x0000ac0001dc7983 */ /* 0x000ee80000100800 */
[----:B------:R-:W3:Y:S01]  /*5f30*/  LDL R252, [R1+0xc8] ;  /* 0x0000c80001fc7983 */ /* 0x000ee20000100800 */
[----:B------:R-:W-:-:S03]  /*5f40*/  IMAD.WIDE.U32 R206, R248, 0x10, R250 ;  /* 0x00000010f8ce7825 */ /* 0x000fc600078e00fa */
[----:B------:R-:W3:Y:S04]  /*5f50*/  LDL R248, [R1+0xc0] ;  /* 0x0000c00001f87983 */ /* 0x000ee80000100800 */
[----:B------:R-:W3:Y:S04]  /*5f60*/  LDL R221, [R1+0xa8] ;  /* 0x0000a80001dd7983 */ /* 0x000ee80000100800 */
[----:B------:R-:W3:Y:S01]  /*5f70*/  LDL R223, [R1+0xa0] ;  /* 0x0000a00001df7983 */ /* 0x000ee20000100800 */
[----:B------:R-:W-:Y:S01]  /*5f80*/  F2FP.BF16.F32.PACK_AB R168, R200, R168 ;  /* 0x000000a8c8a8723e */ /* 0x000fe200000010ff */
[----:B------:R-:W-:Y:S01]  /*5f90*/  IMAD.WIDE.U32 R208, R247, 0x10, R250 ;  /* 0x00000010f7d07825 */ /* 0x000fe200078e00fa */
[----:B------:R-:W-:-:S02]  /*5fa0*/  F2FP.BF16.F32.PACK_AB R7, R202, R7 ;  /* 0x00000007ca07723e */ /* 0x000fc400000010ff */
[----:B------:R-:W-:Y:S01]  /*5fb0*/  F2FP.BF16.F32.PACK_AB R6, R203, R201 ;  /* 0x000000c9cb06723e */ /* 0x000fe200000010ff */
[----:B------:R-:W-:Y:S01]  /*5fc0*/  IMAD.WIDE.U32 R212, R246, 0x10, R250 ;  /* 0x00000010f6d47825 */ /* 0x000fe200078e00fa */
[----:B------:R-:W-:Y:S01]  /*5fd0*/  F2FP.BF16.F32.PACK_AB R5, R204, R5 ;  /* 0x00000005cc05723e */ /* 0x000fe200000010ff */
[----:B------:R-:W-:Y:S04]  /*5fe0*/  STG.E.128 desc[UR6][R206.64], R164 ;  /* 0x000000a4ce007986 */ /* 0x000fe8000c101d06 */
[----:B------:R1:W-:Y:S04]  /*5ff0*/  STG.E.128 desc[UR6][R208.64], R168 ;  /* 0x000000a8d0007986 */ /* 0x0003e8000c101d06 */
[----:B------:R0:W-:Y:S01]  /*6000*/  STG.E.128 desc[UR6][R212.64], R4 ;  /* 0x00000004d4007986 */ /* 0x0001e2000c101d06 */
[----:B----4-:R-:W-:Y:S01]  /*6010*/  FFMA.FTZ R175, R175, R215, R71 ;  /* 0x000000d7afaf7223 */ /* 0x010fe20000010047 */
[----:B------:R-:W-:-:S02]  /*6020*/  FFMA.FTZ R173, R173, R214, R69 ;  /* 0x000000d6adad7223 */ /* 0x000fc40000010045 */
[----:B------:R-:W4:Y:S01]  /*6030*/  LDL R215, [R1+0x38] ;  /* 0x0000380001d77983 */ /* 0x000f220000100800 */
[----:B------:R-:W-:-:S03]  /*6040*/  FFMA.FTZ R177, R177, R218, R61 ;  /* 0x000000dab1b17223 */ /* 0x000fc6000001003d */
[----:B------:R-:W4:Y:S04]  /*6050*/  LDL R214, [R1+0x2c] ;  /* 0x00002c0001d67983 */ /* 0x000f280000100800 */
[----:B------:R-:W4:Y:S01]  /*6060*/  LDL R218, [R1+0x20] ;  /* 0x0000200001da7983 */ /* 0x000f220000100800 */
[----:B-1----:R-:W-:-:S03]  /*6070*/  FFMA.FTZ R170, R172, R217, R68 ;  /* 0x000000d9acaa7223 */ /* 0x002fc60000010044 */
[----:B------:R-:W4:Y:S04]  /*6080*/  LDL R172, [R1+0x84] ;  /* 0x0000840001ac7983 */ /* 0x000f280000100800 */
[----:B0-----:R-:W4:Y:S04]  /*6090*/  LDL R213, [R1+0x3c] ;  /* 0x00003c0001d57983 */ /* 0x001f280000100800 */
[----:B------:R-:W4:Y:S04]  /*60a0*/  LDL R217, [R1+0x30] ;  /* 0x0000300001d97983 */ /* 0x000f280000100800 */
[----:B------:R-:W4:Y:S04]  /*60b0*/  LDL R212, [R1+0x24] ;  /* 0x0000240001d47983 */ /* 0x000f280000100800 */
[----:B------:R-:W4:Y:S04]  /*60c0*/  LDL R209, [R1+0x34] ;  /* 0x0000340001d17983 */ /* 0x000f280000100800 */
[----:B------:R-:W4:Y:S04]  /*60d0*/  LDL R208, [R1+0x1c] ;  /* 0x00001c0001d07983 */ /* 0x000f280000100800 */
[----:B------:R-:W4:Y:S04]  /*60e0*/  LDL R207, [R1+0x4c] ;  /* 0x00004c0001cf7983 */ /* 0x000f280000100800 */
[----:B------:R-:W4:Y:S01]  /*60f0*/  LDL R206, [R1+0x14] ;  /* 0x0000140001ce7983 */ /* 0x000f220000100800 */
[----:B------:R-:W-:-:S03]  /*6100*/  FFMA.FTZ R165, R226, R243, R55 ;  /* 0x000000f3e2a57223 */ /* 0x000fc60000010037 */
[----:B------:R-:W4:Y:S01]  /*6110*/  LDL R226, [R1+0x5c] ;  /* 0x00005c0001e27983 */ /* 0x000f220000100800 */
[----:B------:R-:W-:-:S03]  /*6120*/  FFMA.FTZ R169, R179, R224, R63 ;  /* 0x000000e0b3a97223 */ /* 0x000fc6000001003f */
[----:B------:R-:W4:Y:S04]  /*6130*/  LDL R179, [R1+0x6c] ;  /* 0x00006c0001b37983 */ /* 0x000f280000100800 */
[----:B------:R-:W4:Y:S01]  /*6140*/  LDL R224, [R1+0x60] ;  /* 0x0000600001e07983 */ /* 0x000f220000100800 */
[----:B------:R-:W-:-:S03]  /*6150*/  FFMA.FTZ R6, R234, R245, R52 ;  /* 0x000000f5ea067223 */ /* 0x000fc60000010034 */
[----:B------:R-:W4:Y:S01]  /*6160*/  LDL R234, [R1+0x80] ;  /* 0x0000800001ea7983 */ /* 0x000f220000100800 */
[----:B------:R-:W-:-:S03]  /*6170*/  FFMA.FTZ R166, R231, R242, R53 ;  /* 0x000000f2e7a67223 */ /* 0x000fc60000010035 */
[----:B------:R-:W4:Y:S01]  /*6180*/  LDL R231, [R1+0x68] ;  /* 0x0000680001e77983 */ /* 0x000f220000100800 */
[----:B------:R-:W-:Y:S01]  /*6190*/  FFMA.FTZ R167, R178, R225, R62 ;  /* 0x000000e1b2a77223 */ /* 0x000fe2000001003e */
[----:B------:R-:W-:Y:S01]  /*61a0*/  F2FP.BF16.F32.PACK_AB R6, R166, R6 ;  /* 0x00000006a606723e */ /* 0x000fe200000010ff */
[----:B------:R-:W-:Y:S01]  /*61b0*/  FFMA.FTZ R166, R176, R219, R60 ;  /* 0x000000dbb0a67223 */ /* 0x000fe2000001003c */
[----:B------:R-:W4:Y:S01]  /*61c0*/  LDL R225, [R1+0x4] ;  /* 0x0000040001e17983 */ /* 0x000f220000100800 */
[----:B------:R-:W-:Y:S01]  /*61d0*/  FFMA.FTZ R7, R229, R244, R54 ;  /* 0x000000f4e5077223 */ /* 0x000fe20000010036 */
[----:B------:R-:W-:Y:S02]  /*61e0*/  F2FP.BF16.F32.PACK_AB R167, R169, R167 ;  /* 0x000000a7a9a7723e */ /* 0x000fe400000010ff */
[----:B------:R-:W4:Y:S04]  /*61f0*/  LDL R229, [R1+0x8] ;  /* 0x0000080001e57983 */ /* 0x000f280000100800 */
[----:B------:R-:W4:Y:S01]  /*6200*/  LDL R176, [R1+0x58] ;  /* 0x0000580001b07983 */ /* 0x000f220000100800 */
[----:B------:R-:W-:Y:S01]  /*6210*/  FFMA.FTZ R164, R238, R191, R49 ;  /* 0x000000bfeea47223 */ /* 0x000fe20000010031 */
[----:B------:R-:W-:-:S02]  /*6220*/  F2FP.BF16.F32.PACK_AB R7, R165, R7 ;  /* 0x00000007a507723e */ /* 0x000fc400000010ff */
[----:B------:R-:W4:Y:S04]  /*6230*/  LDL R178, [R1+0x54] ;  /* 0x0000540001b27983 */ /* 0x000f280000100800 */
[----:B------:R-:W4:Y:S04]  /*6240*/  LDL R219, [R1+0x48] ;  /* 0x0000480001db7983 */ /* 0x000f280000100800 */
[----:B------:R-:W4:Y:S01]  /*6250*/  LDL R191, [R1+0x44] ;  /* 0x0000440001bf7983 */ /* 0x000f220000100800 */
[----:B--2---:R-:W-:-:S03]  /*6260*/  FFMA.FTZ R168, R236, R232, R51 ;  /* 0x000000e8eca87223 */ /* 0x004fc60000010033 */
[----:B------:R-:W2:Y:S01]  /*6270*/  LDL R232, [R1+0x8c] ;  /* 0x00008c0001e87983 */ /* 0x000ea20000100800 */
[----:B---3--:R-:W-:Y:S01]  /*6280*/  FFMA.FTZ R5, R237, R252, R50 ;  /* 0x000000fced057223 */ /* 0x008fe20000010032 */
[----:B------:R-:W-:Y:S02]  /*6290*/  FFMA.FTZ R169, R228, R220, R59 ;  /* 0x000000dce4a97223 */ /* 0x000fe4000001003b */
[----:B------:R-:W3:Y:S02]  /*62a0*/  LDL R228, [R1+0xc] ;  /* 0x00000c0001e47983 */ /* 0x000ee40000100800 */
[----:B------:R-:W-:Y:S01]  /*62b0*/  F2FP.BF16.F32.PACK_AB R5, R168, R5 ;  /* 0x00000005a805723e */ /* 0x000fe200000010ff */
[----:B------:R-:W-:Y:S01]  /*62c0*/  FFMA.FTZ R168, R233, R222, R57 ;  /* 0x000000dee9a87223 */ /* 0x000fe20000010039 */
[----:B------:R-:W-:Y:S01]  /*62d0*/  FFMA.FTZ R4, R239, R248, R48 ;  /* 0x000000f8ef047223 */ /* 0x000fe20000010030 */
[----:B------:R-:W3:Y:S01]  /*62e0*/  LDL R233, [R1+0x88] ;  /* 0x0000880001e97983 */ /* 0x000ee20000100800 */
[----:B------:R-:W-:Y:S01]  /*62f0*/  FFMA.FTZ R165, R230, R221, R58 ;  /* 0x000000dde6a57223 */ /* 0x000fe2000001003a */
[----:B------:R-:W-:-:S02]  /*6300*/  FFMA.FTZ R171, R174, R216, R70 ;  /* 0x000000d8aeab7223 */ /* 0x000fc40000010046 */
[----:B------:R-:W3:Y:S01]  /*6310*/  LDL R230, [R1] ;  /* 0x0000000001e67983 */ /* 0x000ee20000100800 */
[----:B------:R-:W-:-:S03]  /*6320*/  F2FP.BF16.F32.PACK_AB R4, R164, R4 ;  /* 0x00000004a404723e */ /* 0x000fc600000010ff */
[----:B------:R-:W3:Y:S01]  /*6330*/  LDL R174, [R1+0x50] ;  /* 0x0000500001ae7983 */ /* 0x000ee20000100800 */
[----:B------:R-:W-:-:S03]  /*6340*/  FFMA.FTZ R164, R235, R223, R56 ;  /* 0x000000dfeba47223 */ /* 0x000fc60000010038 */
[----:B------:R-:W3:Y:S04]  /*6350*/  LDL R223, [R1+0x64] ;  /* 0x0000640001df7983 */ /* 0x000ee80000100800 */
[----:B------:R-:W3:Y:S04]  /*6360*/  LDL R216, [R1+0x28] ;  /* 0x0000280001d87983 */ /* 0x000ee80000100800 */
[----:B------:R-:W3:Y:S04]  /*6370*/  LDL R222, [R1+0x10] ;  /* 0x0000100001de7983 */ /* 0x000ee80000100800 */
[----:B------:R-:W3:Y:S04]  /*6380*/  LDL R221, [R1+0x40] ;  /* 0x0000400001dd7983 */ /* 0x000ee80000100800 */
[----:B------:R-:W3:Y:S01]  /*6390*/  LDL R220, [R1+0x18] ;  /* 0x0000180001dc7983 */ /* 0x000ee20000100800 */
[----:B------:R-:W-:-:S02]  /*63a0*/  F2FP.BF16.F32.PACK_AB R165, R169, R165 ;  /* 0x000000a5a9a5723e */ /* 0x000fc400000010ff */
[----:B------:R-:W-:Y:S02]  /*63b0*/  F2FP.BF16.F32.PACK_AB R171, R175, R171 ;  /* 0x000000abafab723e */ /* 0x000fe400000010ff */
[----:B------:R-:W-:Y:S02]  /*63c0*/  F2FP.BF16.F32.PACK_AB R166, R177, R166 ;  /* 0x000000a6b1a6723e */ /* 0x000fe400000010ff */
[----:B------:R-:W-:Y:S01]  /*63d0*/  F2FP.BF16.F32.PACK_AB R164, R168, R164 ;  /* 0x000000a4a8a4723e */ /* 0x000fe200000010ff */
[----:B----4-:R-:W-:Y:S01]  /*63e0*/  FFMA.FTZ R172, R180, R172, R65 ;  /* 0x000000acb4ac7223 */ /* 0x010fe20000010041 */
[----:B------:R-:W-:Y:S01]  /*63f0*/  F2FP.BF16.F32.PACK_AB R170, R173, R170 ;  /* 0x000000aaadaa723e */ /* 0x000fe200000010ff */
[----:B------:R-:W-:-:S04]  /*6400*/  IMAD.WIDE.U32 R200, R241, 0x10, R250 ;  /* 0x00000010f1c87825 */ /* 0x000fc800078e00fa */
[--C-:B------:R-:W-:Y:S01]  /*6410*/  IMAD.WIDE.U32 R202, R2, 0x10, R250.reuse ;  /* 0x0000001002ca7825 */ /* 0x100fe200078e00fa */
[----:B------:R0:W-:Y:S03]  /*6420*/  STG.E.128 desc[UR6][R200.64], R4 ;  /* 0x00000004c8007986 */ /* 0x0001e6000c101d06 */
[--C-:B------:R-:W-:Y:S01]  /*6430*/  IMAD.WIDE.U32 R204, R240, 0x10, R250.reuse ;  /* 0x00000010f0cc7825 */ /* 0x100fe200078e00fa */
[----:B------:R0:W-:Y:S03]  /*6440*/  STG.E.128 desc[UR6][R202.64], R164 ;  /* 0x000000a4ca007986 */ /* 0x0001e6000c101d06 */
[----:B------:R-:W-:-:S04]  /*6450*/  IMAD.WIDE.U32 R2, R3, 0x10, R250 ;  /* 0x0000001003027825 */ /* 0x000fc800078e00fa */
[----:B------:R-:W-:-:S04]  /*6460*/  IMAD.WIDE.U32 R210, R249, 0x10, R250 ;  /* 0x00000010f9d27825 */ /* 0x000fc800078e00fa */
        /* <DEDUP_REMOVED lines=8> */
[----:B------:R-:W-:Y:S01]  /*64f0*/  FFMA.FTZ R185, R195, R207, R208 ;  /* 0x000000cfc3b97223 */ /* 0x000fe200000100d0 */
[----:B------:R-:W-:Y:S01]  /*6500*/  FFMA.FTZ R186, R193, R191, R206 ;  /* 0x000000bfc1ba7223 */ /* 0x000fe200000100ce */
[----:B--2---:R-:W-:Y:S01]  /*6510*/  FFMA.FTZ R175, R182, R232, R67 ;  /* 0x000000e8b6af7223 */ /* 0x004fe20000010043 */
[----:B---3--:R-:W-:Y:S01]  /*6520*/  FFMA.FTZ R177, R198, R226, R228 ;  /* 0x000000e2c6b17223 */ /* 0x008fe200000100e4 */
[----:B------:R-:W-:-:S05]  /*6530*/  FFMA.FTZ R169, R181, R233, R66 ;  /* 0x000000e9b5a97223 */ /* 0x000fca0000010042 */
[----:B------:R-:W-:Y:S02]  /*6540*/  F2FP.BF16.F32.PACK_AB R169, R175, R169 ;  /* 0x000000a9afa9723e */ /* 0x000fe400000010ff */
[----:B------:R-:W-:Y:S02]  /*6550*/  F2FP.BF16.F32.PACK_AB R175, R177, R176 ;  /* 0x000000b0b1af723e */ /* 0x000fe400000010ff */
[----:B------:R-:W1:Y:S01]  /*6560*/  LDC.64 R176, c[0x0][0x380] ;  /* 0x0000e000ffb07b82 */ /* 0x000e620000000a00 */
[----:B------:R-:W-:Y:S01]  /*6570*/  FFMA.FTZ R174, R187, R174, R230 ;  /* 0x000000aebbae7223 */ /* 0x000fe200000100e6 */
[----:B------:R-:W-:Y:S01]  /*6580*/  FFMA.FTZ R181, R199, R213, R214 ;  /* 0x000000d5c7b57223 */ /* 0x000fe200000100d6 */
[----:B------:R-:W-:Y:S01]  /*6590*/  FFMA.FTZ R180, R184, R223, R73 ;  /* 0x000000dfb8b47223 */ /* 0x000fe20000010049 */
[----:B------:R-:W-:Y:S01]  /*65a0*/  FFMA.FTZ R182, R188, R217, R218 ;  /* 0x000000d9bcb67223 */ /* 0x000fe200000100da */
[----:B------:R-:W-:Y:S01]  /*65b0*/  FFMA.FTZ R184, R189, R209, R212 ;  /* 0x000000d1bdb87223 */ /* 0x000fe200000100d4 */
[----:B------:R-:W-:Y:S01]  /*65c0*/  F2FP.BF16.F32.PACK_AB R174, R178, R174 ;  /* 0x000000aeb2ae723e */ /* 0x000fe200000010ff */
[----:B------:R-:W-:Y:S01]  /*65d0*/  FFMA.FTZ R183, R190, R215, R216 ;  /* 0x000000d7beb77223 */ /* 0x000fe200000100d8 */
[----:B------:R-:W-:-:S02]  /*65e0*/  F2FP.BF16.F32.PACK_AB R172, R180, R172 ;  /* 0x000000acb4ac723e */ /* 0x000fc400000010ff */
[----:B------:R-:W-:Y:S01]  /*65f0*/  F2FP.BF16.F32.PACK_AB R182, R184, R182 ;  /* 0x000000b6b8b6723e */ /* 0x000fe200000010ff */
[----:B------:R-:W-:Y:S01]  /*6600*/  FFMA.FTZ R178, R192, R221, R222 ;  /* 0x000000ddc0b27223 */ /* 0x000fe200000100de */
[----:B------:R-:W-:Y:S01]  /*6610*/  FFMA.FTZ R179, R194, R219, R220 ;  /* 0x000000dbc2b37223 */ /* 0x000fe200000100dc */
[----:B------:R-:W-:-:S03]  /*6620*/  F2FP.BF16.F32.PACK_AB R183, R181, R183 ;  /* 0x000000b7b5b7723e */ /* 0x000fc600000010ff */
[----:B------:R-:W-:Y:S02]  /*6630*/  F2FP.BF16.F32.PACK_AB R180, R186, R178 ;  /* 0x000000b2bab4723e */ /* 0x000fe400000010ff */
[----:B------:R-:W-:Y:S01]  /*6640*/  F2FP.BF16.F32.PACK_AB R181, R185, R179 ;  /* 0x000000b3b9b5723e */ /* 0x000fe200000010ff */
[----:B------:R0:W-:Y:S01]  /*6650*/  STG.E.128 desc[UR6][R204.64], R168 ;  /* 0x000000a8cc007986 */ /* 0x0001e2000c101d06 */
[----:B-1----:R-:W-:-:S03]  /*6660*/  LEA R0, R176, R0, 0x2 ;  /* 0x00000000b0007211 */ /* 0x002fc600078e10ff */
[----:B------:R0:W-:Y:S04]  /*6670*/  STG.E.128 desc[UR6][R2.64], R172 ;  /* 0x000000ac02007986 */ /* 0x0001e8000c101d06 */
[----:B------:R0:W-:Y:S01]  /*6680*/  STG.E.128 desc[UR6][R210.64], R180 ;  /* 0x000000b4d2007986 */ /* 0x0001e2000c101d06 */
[----:B------:R-:W-:-:S13]  /*6690*/  ISETP.GE.AND P1, PT, R0, R177, PT ;  /* 0x000000b10000720c */ /* 0x000fda0003f26270 */
[----:B------:R-:W-:Y:S05]  /*66a0*/  @!P1 BRA `(.L_x_35502) ;  /* 0xffffffa8008c9947 */ /* 0x000fea000383ffff */
[----:B------:R-:W-:Y:S05]  /*66b0*/  EXIT ;  /* 0x000000000000794d */ /* 0x000fea0003800000 */
.L_x_35501:
        /* <DEDUP_REMOVED lines=8> */
.L_x_35504:
[----:B------:R-:W-:Y:S05]  /*6740*/  BSYNC B0 ;  /* 0x0000000000007941 */ /* 0x000fea0003800000 */
.L_x_35503:
        /* <DEDUP_REMOVED lines=8> */
.L_x_35505:
[----:B------:R-:W-:Y:S02]  /*67d0*/  HFMA2 R250, -RZ, RZ, 0, 2.384185791015625e-07 ;  /* 0x00000004fffa7431 */ /* 0x000fe400000001ff */
[----:B------:R-:W-:Y:S01]  /*67e0*/  FADD.FTZ R245, R245, R243 ;  /* 0x000000f3f5f57221 */ /* 0x000fe20000010000 */
[----:B------:R-:W-:-:S04]  /*67f0*/  MOV R243, 0xffffffff ;  /* 0xffffffff00f37802 */ /* 0x000fc80000000f00 */
[----:B------:R-:W-:-:S07]  /*6800*/  MOV R251, R245 ;  /* 0x000000f500fb7202 */ /* 0x000fce0000000f00 */
[----:B------:R-:W-:Y:S05]  /*6810*/  WARPSYNC.COLLECTIVE R243, `(.L_x_35506) ;  /* 0x00000000f3087348 */ /* 0x000fea0003c00000 */
[----:B------:R0:W1:Y:S02]  /*6820*/  SHFL.BFLY P2, R243, R251, R250, R244 ;  /* 0x0c0000fafbf37389 */ /* 0x00006400000400f4 */
[----:B01----:R-:W-:Y:S05]  /*6830*/  ENDCOLLECTIVE ;  /* 0x000000000000791b */ /* 0x003fea0003800000 */
.L_x_35506:
[----:B------:R-:W-:Y:S02]  /*6840*/  HFMA2 R250, -RZ, RZ, 0, 4.76837158203125e-07 ;  /* 0x00000008fffa7431 */ /* 0x000fe400000001ff */
[----:B------:R-:W-:Y:S01]  /*6850*/  FADD.FTZ R245, R245, R243 ;  /* 0x000000f3f5f57221 */ /* 0x000fe20000010000 */
[----:B------:R-:W-:-:S04]  /*6860*/  MOV R243, 0xffffffff ;  /* 0xffffffff00f37802 */ /* 0x000fc80000000f00 */
[----:B------:R-:W-:-:S07]  /*6870*/  MOV R251, R245 ;  /* 0x000000f500fb7202 */ /* 0x000fce0000000f00 */
[----:B------:R-:W-:Y:S05]  /*6880*/  WARPSYNC.COLLECTIVE R243, `(.L_x_35507) ;  /* 0x00000000f3087348 */ /* 0x000fea0003c00000 */
[----:B------:R0:W1:Y:S02]  /*6890*/  SHFL.BFLY P2, R243, R251, R250, R244 ;  /* 0x0c0000fafbf37389 */ /* 0x00006400000400f4 */
[----:B01----:R-:W-:Y:S05]  /*68a0*/  ENDCOLLECTIVE ;  /* 0x000000000000791b */ /* 0x003fea0003800000 */
.L_x_35507:
[----:B------:R-:W-:Y:S02]  /*68b0*/  HFMA2 R250, -RZ, RZ, 0, 9.5367431640625e-07 ;  /* 0x00000010fffa7431 */ /* 0x000fe400000001ff */
[----:B------:R-:W-:Y:S01]  /*68c0*/  FADD.FTZ R245, R245, R243 ;  /* 0x000000f3f5f57221 */ /* 0x000fe20000010000 */
[----:B------:R-:W-:-:S04]  /*68d0*/  MOV R243, 0xffffffff ;  /* 0xffffffff00f37802 */ /* 0x000fc80000000f00 */
[----:B------:R-:W-:-:S07]  /*68e0*/  MOV R251, R245 ;  /* 0x000000f500fb7202 */ /* 0x000fce0000000f00 */
[----:B------:R-:W-:Y:S05]  /*68f0*/  WARPSYNC.COLLECTIVE R243, `(.L_x_35508) ;  /* 0x00000000f3087348 */ /* 0x000fea0003c00000 */
[----:B------:R0:W1:Y:S02]  /*6900*/  SHFL.BFLY P2, R243, R251, R250, R244 ;  /* 0x0c0000fafbf37389 */ /* 0x00006400000400f4 */
[----:B01----:R-:W-:Y:S05]  /*6910*/  ENDCOLLECTIVE ;  /* 0x000000000000791b */ /* 0x003fea0003800000 */
.L_x_35508:
[----:B------:R-:W0:Y:S01]  /*6920*/  LDC R244, c[0x0][0x400] ;  /* 0x00010000fff47b82 */ /* 0x000e220000000800 */
[----:B------:R-:W-:Y:S02]  /*6930*/  HFMA2 R250, -RZ, RZ, 0, 5.9604644775390625e-08 ;  /* 0x00000001fffa7431 */ /* 0x000fe400000001ff */
[----:B------:R-:W-:-:S04]  /*6940*/  FADD.FTZ R243, R245, R243 ;  /* 0x000000f3f5f37221 */ /* 0x000fc80000010000 */
        /* <DEDUP_REMOVED lines=166> */
.L_x_35509:
[----:B------:R-:W-:Y:S02]  /*73b0*/  HFMA2 R250, -RZ, RZ, 0, 1.1920928955078125e-07 ;  /* 0x00000002fffa7431 */ /* 0x000fe400000001ff */
[----:B------:R-:W-:Y:S01]  /*73c0*/  FADD.FTZ R251, R251, R243 ;  /* 0x000000f3fbfb7221 */ /* 0x000fe20000010000 */
[----:B------:R-:W-:-:S07]  /*73d0*/  MOV R243, 0xffffffff ;  /* 0xffffffff00f37802 */ /* 0x000fce0000000f00 */
[----:B------:R-:W-:Y:S05]  /*73e0*/  WARPSYNC.COLLECTIVE R243, `(.L_x_35510) ;  /* 0x00000000f3087348 */ /* 0x000fea0003c00000 */
[----:B------:R0:W1:Y:S02]  /*73f0*/  SHFL.BFLY P2, R243, R251, R250, R244 ;  /* 0x0c0000fafbf37389 */ /* 0x00006400000400f4 */
[----:B01----:R-:W-:Y:S05]  /*7400*/  ENDCOLLECTIVE ;  /* 0x000000000000791b */ /* 0x003fea0003800000 */
.L_x_35510:
[----:B------:R-:W-:Y:S02]  /*7410*/  HFMA2 R250, -RZ, RZ, 0, 2.384185791015625e-07 ;  /* 0x00000004fffa7431 */ /* 0x000fe400000001ff */
[----:B------:R-:W-:Y:S01]  /*7420*/  FADD.FTZ R251, R251, R243 ;  /* 0x000000f3fbfb7221 */ /* 0x000fe20000010000 */
[----:B------:R-:W-:-:S07]  /*7430*/  MOV R243, 0xffffffff ;  /* 0xffffffff00f37802 */ /* 0x000fce0000000f00 */
[----:B------:R-:W-:Y:S05]  /*7440*/  WARPSYNC.COLLECTIVE R243, `(.L_x_35511) ;  /* 0x00000000f3087348 */ /* 0x000fea0003c00000 */
[----:B------:R0:W1:Y:S02]  /*7450*/  SHFL.BFLY P2, R243, R251, R250, R244 ;  /* 0x0c0000fafbf37389 */ /* 0x00006400000400f4 */
[----:B01----:R-:W-:Y:S05]  /*7460*/  ENDCOLLECTIVE ;  /* 0x000000000000791b */ /* 0x003fea0003800000 */
.L_x_35511:
[----:B------:R-:W-:Y:S02]  /*7470*/  HFMA2 R250, -RZ, RZ, 0, 4.76837158203125e-07 ;  /* 0x00000008fffa7431 */ /* 0x000fe400000001ff */
[----:B------:R-:W-:Y:S01]  /*7480*/  FADD.FTZ R251, R251, R243 ;  /* 0x000000f3fbfb7221 */ /* 0x000fe20000010000 */
[----:B------:R-:W-:-:S07]  /*7490*/  MOV R243, 0xffffffff ;  /* 0xffffffff00f37802 */ /* 0x000fce0000000f00 */
[----:B------:R-:W-:Y:S05]  /*74a0*/  WARPSYNC.COLLECTIVE R243, `(.L_x_35512) ;  /* 0x00000000f3087348 */ /* 0x000fea0003c00000 */
[----:B------:R0:W1:Y:S02]  /*74b0*/  SHFL.BFLY P2, R243, R251, R250, R244 ;  /* 0x0c0000fafbf37389 */ /* 0x00006400000400f4 */
[----:B01----:R-:W-:Y:S05]  /*74c0*/  ENDCOLLECTIVE ;  /* 0x000000000000791b */ /* 0x003fea0003800000 */
.L_x_35512:
[----:B------:R-:W-:Y:S02]  /*74d0*/  HFMA2 R250, -RZ, RZ, 0, 9.5367431640625e-07 ;  /* 0x00000010fffa7431 */ /* 0x000fe400000001ff */
[----:B------:R-:W-:Y:S01]  /*74e0*/  FADD.FTZ R251, R251, R243 ;  /* 0x000000f3fbfb7221 */ /* 0x000fe20000010000 */
[----:B------:R-:W-:-:S07]  /*74f0*/  MOV R243, 0xffffffff ;  /* 0xffffffff00f37802 */ /* 0x000fce0000000f00 */
[----:B------:R-:W-:Y:S05]  /*7500*/  WARPSYNC.COLLECTIVE R243, `(.L_x_35513) ;  /* 0x00000000f3087348 */ /* 0x000fea0003c00000 */
[----:B------:R0:W1:Y:S02]  /*7510*/  SHFL.BFLY P2, R243, R251, R250, R244 ;  /* 0x0c0000fafbf37389 */ /* 0x00006400000400f4 */
[----:B01----:R-:W-:Y:S05]  /*7520*/  ENDCOLLECTIVE ;  /* 0x000000000000791b */ /* 0x003fea0003800000 */
.L_x_35513:
[----:B------:R-:W-:Y:S05]  /*7530*/  BRA `(.L_x_35514) ;  /* 0xffffffd400e47947 */ /* 0x000fea000383ffff */
.L_x_35515:
        /* <DEDUP_REMOVED lines=12> */
.L_x_88485:


//--------------------- .text._ZN10layer_norm13ln_fwd_kernelINS_13Kernel_traitsIf13__nv_bfloat16fS2_fjLj2560ELj1ELj4ELj1ELj16ENS_18Kernel_traits_baseILj2560EfS2_fS2_fjLj128EEEEELb0ELb1ELb1ELb0EEEvNS_9FwdParamsE --------------------------
	.section	.text._ZN10layer_norm13ln_fwd_kernelINS_13Kernel_traitsIf13__nv_bfloat16fS2_fjLj2560ELj1ELj4ELj1ELj16ENS_18Kernel_traits_baseILj2560EfS2_fS2_fjLj128EEEEELb0ELb1ELb1ELb0EEEvNS_9FwdParamsE,"ax",@progbits
	.align	128
        .global         _ZN10layer_norm13ln_fwd_kernelINS_13Kernel_traitsIf13__nv_bfloat16fS2_fjLj2560ELj1ELj4ELj1ELj16ENS_18Kernel_traits_baseILj2560EfS2_fS2_fjLj128EEEEELb0ELb1ELb1ELb0EEEvNS_9FwdParamsE
        .type           _ZN10layer_norm13ln_fwd_kernelINS_13Kernel_traitsIf13__nv_bfloat16fS2_fjLj2560ELj1ELj4ELj1ELj16ENS_18Kernel_traits_baseILj2560EfS2_fS2_fjLj128EEEEELb0ELb1ELb1ELb0EEEvNS_9FwdParamsE,@function
        .size           _ZN10layer_norm13ln_fwd_kernelINS_13Kernel_traitsIf13__nv_bfloat16fS2_fjLj2560ELj1ELj4ELj1ELj16ENS_18Kernel_traits_baseILj2560EfS2_fS2_fjLj128EEEEELb0ELb1ELb1ELb0EEEvNS_9FwdParamsE,(.L_x_88486 - _ZN10layer_norm13ln_fwd_kernelINS_13Kernel_traitsIf13__nv_bfloat16fS2_fjLj2560ELj1ELj4ELj1ELj16ENS_18Kernel_traits_baseILj2560EfS2_fS2_fjLj128EEEEELb0ELb1ELb1ELb0EEEvNS_9FwdParamsE)
        .other          _ZN10layer_norm13ln_fwd_kernelINS_13Kernel_traitsIf13__nv_bfloat16fS2_fjLj2560ELj1ELj4ELj1ELj16ENS_18Kernel_traits_baseILj2560EfS2_fS2_fjLj128EEEEELb0ELb1ELb1ELb0EEEvNS_9FwdParamsE,@"STO_CUDA_ENTRY STV_DEFAULT"
_ZN10layer_norm13ln_fwd_kernelINS_13Kernel_traitsIf13__nv_bfloat16fS2_fjLj2560ELj1ELj4ELj1ELj16ENS_18Kernel_traits_baseILj2560EfS2_fS2_fjLj128EEEEELb0ELb1ELb1ELb0EEEvNS_9FwdParamsE:
.text._ZN10layer_norm13ln_fwd_kernelINS_13Kernel_traitsIf13__nv_bfloat16fS2_fjLj2560ELj1ELj4ELj1ELj16ENS_18Kernel_traits_baseILj2560EfS2_fS2_fjLj128EEEEELb0ELb1ELb1ELb0EEEvNS_9FwdParamsE:
        /* <DEDUP_REMOVED lines=249> */
.L_x_35517:
        /* <DEDUP_REMOVED lines=267> */
[----:B-1----:R-:W-:Y:S01]  /*2040*/  CS2R R28, SRZ ;  /* 0x00000000001c7805 */ /* 0x002fe2000001ff00 */
[----:B------:R1:W5:Y:S01]  /*2050*/  @P3 LDG.E.128 R96, desc[UR6][R42.64+0x10] ;  /* 0x000010062a603981 */ /* 0x000362000c1e1d00 */
[----:B------:R-:W-:Y:S02]  /*2060*/  CS2R R26, SRZ ;  /* 0x00000000001a7805 */ /* 0x000fe4000001ff00 */
[----:B0-----:R-:W-:Y:S02]  /*2070*/  CS2R R30, SRZ ;  /* 0x00000000001e7805 */ /* 0x001fe4000001ff00 */
[----:B------:R-:W-:Y:S01]  /*2080*/  @P6 CS2R R138, SRZ ;  /* 0x00000000008a6805 */ /* 0x000fe2000001ff00 */
[----:B------:R-:W5:Y:S01]  /*2090*/  @P5 LDG.E.128 R100, desc[UR6][R44.64] ;  /* 0x000000062c645981 */ /* 0x000f62000c1e1d00 */
[----:B------:R-:W-:-:S02]  /*20a0*/  @P6 CS2R R136, SRZ ;  /* 0x0000000000886805 */ /* 0x000fc4000001ff00 */
[----:B------:R-:W-:Y:S02]  /*20b0*/  @P6 CS2R R134, SRZ ;  /* 0x0000000000866805 */ /* 0x000fe4000001ff00 */
[----:B------:R-:W-:Y:S01]  /*20c0*/  @P6 CS2R R132, SRZ ;  /* 0x0000000000846805 */ /* 0x000fe2000001ff00 */
[----:B------:R0:W5:Y:S01]  /*20d0*/  @P5 LDG.E.128 R104, desc[UR6][R44.64+0x10] ;  /* 0x000010062c685981 */ /* 0x000162000c1e1d00 */
[----:B------:R-:W-:Y:S02]  /*20e0*/  CS2R R24, SRZ ;  /* 0x0000000000187805 */ /* 0x000fe4000001ff00 */
[----:B-1----:R-:W-:Y:S02]  /*20f0*/  CS2R R42, SRZ ;  /* 0x00000000002a7805 */ /* 0x002fe4000001ff00 */
[----:B------:R-:W-:Y:S01]  /*2100*/  CS2R R14, SRZ ;  /* 0x00000000000e7805 */ /* 0x000fe2000001ff00 */
[----:B------:R-:W5:Y:S01]  /*2110*/  @P0 LDG.E.128 R108, desc[UR6][R46.64] ;  /* 0x000000062e6c0981 */ /* 0x000f62000c1e1d00 */
[----:B------:R-:W-:-:S02]  /*2120*/  CS2R R12, SRZ ;  /* 0x00000000000c7805 */ /* 0x000fc4000001ff00 */
[----:B------:R-:W-:Y:S02]  /*2130*/  CS2R R10, SRZ ;  /* 0x00000000000a7805 */ /* 0x000fe4000001ff00 */
[----:B------:R-:W-:Y:S01]  /*2140*/  CS2R R8, SRZ ;  /* 0x0000000000087805 */ /* 0x000fe2000001ff00 */
[----:B------:R1:W5:Y:S01]  /*2150*/  @P0 LDG.E.128 R112, desc[UR6][R46.64+0x10] ;  /* 0x000010062e700981 */ /* 0x000362000c1e1d00 */
[----:B0-----:R-:W-:Y:S02]  /*2160*/  CS2R R44, SRZ ;  /* 0x00000000002c7805 */ /* 0x001fe4000001ff00 */
[----:B-1----:R-:W-:Y:S01]  /*2170*/  CS2R R46, SRZ ;  /* 0x00000000002e7805 */ /* 0x002fe2000001ff00 */
        /* <DEDUP_REMOVED lines=42> */
.L_x_35518:
[----:B------:R-:W-:Y:S05]  /*2420*/  BSYNC.RECONVERGENT B0 ;  /* 0x0000000000007941 */ /* 0x000fea0003800200 */
.L_x_35516:
[----:B------:R-:W2:Y:S01]  /*2430*/  S2UR UR4, SR_CTAID.X ;  /* 0x00000000000479c3 */ /* 0x000ea20000002500 */
[----:B------:R-:W4:Y:S01]  /*2440*/  LDCU UR5, c[0x0][0x384] ;  /* 0x00007080ff0577ac */ /* 0x000f220008000800 */
[----:B------:R-:W-:Y:S01]  /*2450*/  SHF.R.U32.HI R3, RZ, 0x5, R3 ;  /* 0x00000005ff037819 */ /* 0x000fe20000011603 */
[----:B--2---:R-:W-:-:S06]  /*2460*/  USHF.L.U32 UR4, UR4, 0x2, URZ ;  /* 0x0000000204047899 */ /* 0x004fcc00080006ff */
[----:B---3--:R-:W-:-:S04]  /*2470*/  LOP3.LUT R6, R3, UR4, RZ, 0xfc, !PT ;  /* 0x0000000403067c12 */ /* 0x008fc8000f8efcff */
[----:B----4-:R-:W-:-:S13]  /*2480*/  ISETP.GE.AND P0, PT, R6, UR5, PT ;  /* 0x0000000506007c0c */ /* 0x010fda000bf06270 */
[----:B------:R-:W-:Y:S05]  /*2490*/  @P0 EXIT ;  /* 0x000000000000094d */ /* 0x000fea0003800000 */
[----:B------:R-:W2:Y:S01]  /*24a0*/  LDCU UR10, c[0x0][0x40c] ;  /* 0x00008180ff0a77ac */ /* 0x000ea20008000800 */
[----:B------:R-:W3:Y:S01]  /*24b0*/  LDCU.U8 UR8, c[0x0][0x410] ;  /* 0x00008200ff0877ac */ /* 0x000ee20008000000 */
[----:B------:R-:W4:Y:S01]  /*24c0*/  LDCU UR9, c[0x0][0x448] ;  /* 0x00008900ff0977ac */ /* 0x000f220008000800 */
[----:B------:R-:W0:Y:S02]  /*24d0*/  LDCU.64 UR4, c[0x0][0x3a0] ;  /* 0x00007400ff0477ac */ /* 0x000e240008000a00 */
.L_x_35592:
[----:B-1----:R-:W1:Y:S08]  /*24e0*/  LDC.64 R4, c[0x0][0x3f0] ;  /* 0x0000fc00ff047b82 */ /* 0x002e700000000a00 */
[----:B--2---:R-:W2:Y:S01]  /*24f0*/  LDC R232, c[0x0][0x388] ;  /* 0x0000e200ffe87b82 */ /* 0x004ea20000000800 */
[----:B-1----:R-:W-:-:S05]  /*2500*/  IMAD.WIDE R4, R6, 0x4, R4 ;  /* 0x0000000406047825 */ /* 0x002fca00078e0204 */
[----:B---3--:R1:W3:Y:S02]  /*2510*/  LDG.E R3, desc[UR6][R4.64] ;  /* 0x0000000604037981 */ /* 0x0082e4000c1e1900 */
[----:B-1----:R-:W1:Y:S01]  /*2520*/  LDC.64 R4, c[0x0][0x3f8] ;  /* 0x0000fe00ff047b82 */ /* 0x002e620000000a00 */
[C---:B--2---:R-:W-:Y:S02]  /*2530*/  IMAD R7, R6.reuse, R232, RZ ;  /* 0x000000e806077224 */ /* 0x044fe400078e02ff */
[----:B-1----:R-:W-:-:S05]  /*2540*/  IMAD.WIDE R4, R6, 0x4, R4 ;  /* 0x0000000406047825 */ /* 0x002fca00078e0204 */
[----:B-----5:R1:W5:Y:S01]  /*2550*/  LDG.E R233, desc[UR6][R4.64] ;  /* 0x0000000604e97981 */ /* 0x020362000c1e1900 */
[----:B------:R-:W-:Y:S01]  /*2560*/  ISETP.GE.U32.AND P5, PT, R0, 0x20, PT ;  /* 0x000000200000780c */ /* 0x000fe20003fa6070 */
[----:B------:R-:W-:Y:S01]  /*2570*/  BSSY.RECONVERGENT B0, `(.L_x_35519) ;  /* 0x000007b000007945 */ /* 0x000fe20003800200 */
[----:B-1----:R-:W-:-:S04]  /*2580*/  SHF.R.S32.HI R4, RZ, 0x1f, R7 ;  /* 0x0000001fff047819 */ /* 0x002fc80000011407 */
[----:B------:R-:W-:-:S04]  /*2590*/  LEA.HI R7, R4, R7, RZ, 0x3 ;  /* 0x0000000704077211 */ /* 0x000fc800078f18ff */
[----:B------:R-:W-:Y:S02]  /*25a0*/  LEA.HI.SX32 R7, R7, R252, 0x1d ;  /* 0x000000fc07077211 */ /* 0x000fe400078feaff */
[----:B---3--:R-:W-:-:S13]  /*25b0*/  ISETP.GE.AND P0, PT, R3, 0x1, PT ;  /* 0x000000010300780c */ /* 0x008fda0003f06270 */
[----:B------:R-:W-:-:S05]  /*25c0*/  @P0 IADD3 R4, PT, PT, R3, -0x1, RZ ;  /* 0xffffffff03040810 */ /* 0x000fca0007ffe0ff */
[----:B------:R-:W-:Y:S02]  /*25d0*/  @P0 IMAD R4, R4, R232, RZ ;  /* 0x000000e804040224 */ /* 0x000fe400078e02ff */
[----:B------:R-:W-:-:S03]  /*25e0*/  HFMA2 R232, -RZ, RZ, 0, 0 ;  /* 0x00000000ffe87431 */ /* 0x000fc600000001ff */
[----:B------:R-:W-:-:S04]  /*25f0*/  @P0 SHF.R.S32.HI R5, RZ, 0x1f, R4 ;  /* 0x0000001fff050819 */ /* 0x000fc80000011404 */
[----:B------:R-:W-:Y:S02]  /*2600*/  @P0 LEA.HI R4, R5, R4, RZ, 0x3 ;  /* 0x0000000405040211 */ /* 0x000fe400078f18ff */
[----:B------:R-:W1:Y:S02]  /*2610*/  @P0 S2R R5, SR_TID.X ;  /* 0x0000000000050919 */ /* 0x000e640000002100 */
[----:B-1----:R-:W-:-:S04]  /*2620*/  @P0 LOP3.LUT R252, R5, 0x1f, RZ, 0xc0, !PT ;  /* 0x0000001f05fc0812 */ /* 0x002fc800078ec0ff */
[----:B------:R-:W-:Y:S01]  /*2630*/  @P0 LEA.HI.SX32 R232, R4, R252, 0x1d ;  /* 0x000000fc04e80211 */ /* 0x000fe200078feaff */
[----:B----4-:R-:W-:Y:S06]  /*2640*/  @!P5 BRA `(.L_x_35520) ;  /* 0x0000000400b4d947 */ /* 0x010fec0003800000 */
[----:B------:R-:W-:Y:S04]  /*2650*/  BSSY.RECONVERGENT B1, `(.L_x_35521) ;  /* 0x0000005000017945 */ /* 0x000fe80003800200 */
[----:B------:R-:W-:Y:S05]  /*2660*/  @!P0 BRA `(.L_x_35522) ;  /* 0x00000000000c8947 */ /* 0x000fea0003800000 */
[----:B------:R-:W1:Y:S02]  /*2670*/  LDC.64 R4, c[0x0][0x390] ;  /* 0x0000e400ff047b82 */ /* 0x000e640000000a00 */
[----:B-1----:R-:W-:-:S05]  /*2680*/  IMAD.WIDE.U32 R4, R232, 0x10, R4 ;  /* 0x00000010e8047825 */ /* 0x002fca00078e0004 */
[----:B0-----:R1:W5:Y:S02]  /*2690*/  LDG.E.128 R140, desc[UR6][R4.64] ;  /* 0x00000006048c7981 */ /* 0x001364000c1e1d00 */
.L_x_35522:
[----:B0---4-:R-:W-:Y:S05]  /*26a0*/  BSYNC.RECONVERGENT B1 ;  /* 0x0000000000017941 */ /* 0x011fea0003800200 */
.L_x_35521:
[----:B------:R-:W-:Y:S01]  /*26b0*/  UISETP.NE.U32.AND UP0, UPT, UR4, URZ, UPT ;  /* 0x000000ff0400728c */ /* 0x000fe2000bf05070 */
[----:B------:R-:W-:Y:S03]  /*26c0*/  BSSY.RECONVERGENT B1, `(.L_x_35523) ;  /* 0x000005f000017945 */ /* 0x000fe60003800200 */
[----:B------:R-:W-:-:S09]  /*26d0*/  UISETP.NE.AND.EX UP0, UPT, UR5, URZ, UPT, UP0 ;  /* 0x000000ff0500728c */ /* 0x000fd2000bf05300 */
[----:B------:R-:W-:Y:S05]  /*26e0*/  BRA.U !UP0, `(.L_x_35524) ;  /* 0x0000000108c87547 */ /* 0x000fea000b800000 */
[----:B-1----:R-:W0:Y:S02]  /*26f0*/  LDC.64 R4, c[0x0][0x3a0] ;  /* 0x0000e800ff047b82 */ /* 0x002e240000000a00 */
[----:B0-----:R-:W-:-:S05]  /*2700*/  IMAD.WIDE.U32 R4, R7, 0x20, R4 ;  /* 0x0000002007047825 */ /* 0x001fca00078e0004 */
[----:B------:R-:W2:Y:S04]  /*2710*/  LDG.E.128 R144, desc[UR6][R4.64] ;  /* 0x0000000604907981 */ /* 0x000ea8000c1e1d00 */
[----:B------:R0:W3:Y:S01]  /*2720*/  LDG.E.128 R148, desc[UR6][R4.64+0x10] ;  /* 0x0000100604947981 */ /* 0x0000e2000c1e1d00 */
[----:B------:R-:W-:-:S13]  /*2730*/  ISETP.GT.AND P1, PT, R3, RZ, PT ;  /* 0x000000ff0300720c */ /* 0x000fda0003f24270 */
[----:B0-----:R-:W0:Y:S01]  /*2740*/  @P1 LDC R4, c[0x0][0x40c] ;  /* 0x00010300ff041b82 */ /* 0x001e220000000800 */
[C---:B-----5:R-:W-:Y:S02]  /*2750*/  @P1 SHF.L.U32 R153, R140.reuse, 0x10, RZ ;  /* 0x000000108c991819 */ /* 0x060fe400000006ff */
[----:B------:R-:W-:Y:S02]  /*2760*/  @P1 PRMT R154, R140, 0x7632, R154 ;  /* 0x000076328c9a1816 */ /* 0x000fe4000000009a */
[----:B------:R-:W-:Y:S02]  /*2770*/  @P1 SHF.L.U32 R155, R141, 0x10, RZ ;  /* 0x000000108d9b1819 */ /* 0x000fe400000006ff */
[----:B------:R-:W-:Y:S01]  /*2780*/  @P1 SHF.L.U32 R154, R154, 0x10, RZ ;  /* 0x000000109a9a1819 */ /* 0x000fe200000006ff */
[----:B------:R-:W1:Y:S01]  /*2790*/  @P1 LDC R5, c[0x0][0x40c] ;  /* 0x00010300ff051b82 */ /* 0x000e620000000800 */
[C---:B------:R-:W-:Y:S02]  /*27a0*/  @P1 SHF.L.U32 R157, R142.reuse, 0x10, RZ ;  /* 0x000000108e9d1819 */ /* 0x040fe400000006ff */
[----:B------:R-:W-:-:S04]  /*27b0*/  @P1 PRMT R158, R142, 0x7632, R158 ;  /* 0x000076328e9e1816 */ /* 0x000fc8000000009e */
[----:B------:R-:W-:Y:S01]  /*27c0*/  @P1 SHF.L.U32 R158, R158, 0x10, RZ ;  /* 0x000000109e9e1819 */ /* 0x000fe200000006ff */
[----:B0-----:R-:W-:Y:S02]  /*27d0*/  @P1 FMUL.FTZ R153, R153, R4 ;  /* 0x0000000499991220 */ /* 0x001fe40000410000 */
[----:B------:R-:W0:Y:S01]  /*27e0*/  @P1 LDC R4, c[0x0][0x40c] ;  /* 0x00010300ff041b82 */ /* 0x000e220000000800 */
[----:B-1----:R-:W-:-:S07]  /*27f0*/  @P1 FMUL.FTZ R154, R154, R5 ;  /* 0x000000059a9a1220 */ /* 0x002fce0000410000 */
[----:B------:R-:W1:Y:S01]  /*2800*/  @P1 LDC R5, c[0x0][0x40c] ;  /* 0x00010300ff051b82 */ /* 0x000e620000000800 */
[----:B0-----:R-:W-:-:S07]  /*2810*/  @P1 FMUL.FTZ R155, R155, R4 ;  /* 0x000000049b9b1220 */ /* 0x001fce0000410000 */
[----:B------:R-:W0:Y:S02]  /*2820*/  @P1 LDC R4, c[0x0][0x40c] ;  /* 0x00010300ff041b82 */ /* 0x000e240000000800 */
[----:B0-----:R-:W-:-:S06]  /*2830*/  @P1 FMUL.FTZ R157, R157, R4 ;  /* 0x000000049d9d1220 */ /* 0x001fcc0000410000 */
[----:B------:R-:W0:Y:S01]  /*2840*/  @P1 LDC R4, c[0x0][0x40c] ;  /* 0x00010300ff041b82 */ /* 0x000e220000000800 */
[----:B--2---:R-:W-:Y:S01]  /*2850*/  @!P1 MOV R152, R144 ;  /* 0x0000009000989202 */ /* 0x004fe20000000f00 */
[----:B------:R-:W-:Y:S01]  /*2860*/  @P1 FFMA.FTZ R152, R153, R16, R144 ;  /* 0x0000001099981223 */ /* 0x000fe20000010090 */
[----:B------:R-:W-:Y:S01]  /*2870*/  MOV R153, R145 ;  /* 0x0000009100997202 */ /* 0x000fe20000000f00 */
[----:B------:R-:W-:Y:S01]  /*2880*/  @P1 FFMA.FTZ R153, R154, R17, R145 ;  /* 0x000000119a991223 */ /* 0x000fe20000010091 */
[----:B------:R-:W-:Y:S02]  /*2890*/  @P1 PRMT R154, R141, 0x7632, R154 ;  /* 0x000076328d9a1816 */ /* 0x000fe4000000009a */
[----:B---3--:R-:W-:Y:S02]  /*28a0*/  MOV R159, R151 ;  /* 0x00000097009f7202 */ /* 0x008fe40000000f00 */
[----:B------:R-:W-:Y:S02]  /*28b0*/  @P1 SHF.L.U32 R156, R154, 0x10, RZ ;  /* 0x000000109a9c1819 */ /* 0x000fe400000006ff */
[----:B------:R-:W-:Y:S01]  /*28c0*/  MOV R154, R146 ;  /* 0x00000092009a7202 */ /* 0x000fe20000000f00 */
[----:B------:R-:W-:Y:S01]  /*28d0*/  @P1 FFMA.FTZ R154, R155, R18, R146 ;  /* 0x000000129b9a1223 */ /* 0x000fe20000010092 */
[----:B------:R-:W-:Y:S01]  /*28e0*/  MOV R155, R147 ;  /* 0x00000093009b7202 */ /* 0x000fe20000000f00 */
[----:B-1----:R-:W-:-:S02]  /*28f0*/  @P1 FMUL.FTZ R156, R156, R5 ;  /* 0x000000059c9c1220 */ /* 0x002fc40000410000 */
[----:B------:R-:W1:Y:S02]  /*2900*/  @P1 LDC R5, c[0x0][0x40c] ;  /* 0x00010300ff051b82 */ /* 0x000e640000000800 */
[----:B------:R-:W-:Y:S01]  /*2910*/  @P1 FFMA.FTZ R155, R156, R19, R147 ;  /* 0x000000139c9b1223 */ /* 0x000fe20000010093 */
[----:B------:R-:W-:Y:S01]  /*2920*/  MOV R156, R148 ;  /* 0x00000094009c7202 */ /* 0x000fe20000000f00 */
[----:B------:R-:W-:Y:S01]  /*2930*/  @P1 FFMA.FTZ R156, R157, R20, R148 ;  /* 0x000000149d9c1223 */ /* 0x000fe20000010094 */
[----:B------:R-:W-:Y:S01]  /*2940*/  MOV R157, R149 ;  /* 0x00000095009d7202 */ /* 0x000fe20000000f00 */
[----:B-1----:R-:W-:Y:S01]  /*2950*/  @P1 FMUL.FTZ R5, R158, R5 ;  /* 0x000000059e051220 */ /* 0x002fe20000410000 */
[----:B------:R-:W-:-:S03]  /*2960*/  MOV R158, R150 ;  /* 0x00000096009e7202 */ /* 0x000fc60000000f00 */
[----:B------:R-:W-:Y:S01]  /*2970*/  @P1 FFMA.FTZ R157, R5, R21, R149 ;  /* 0x00000015059d1223 */ /* 0x000fe20000010095 */
[----:B------:R-:W-:-:S05]  /*2980*/  @P1 SHF.L.U32 R5, R143, 0x10, RZ ;  /* 0x000000108f051819 */ /* 0x000fca00000006ff */
[----:B0-----:R-:W-:-:S04]  /*2990*/  @P1 FMUL.FTZ R4, R5, R4 ;  /* 0x0000000405041220 */ /* 0x001fc80000410000 */
[----:B------:R-:W-:Y:S01]  /*29a0*/  @P1 FFMA.FTZ R158, R4, R22, R150 ;  /* 0x00000016049e1223 */ /* 0x000fe20000010096 */
[----:B------:R-:W-:Y:S06]  /*29b0*/  @!P1 BRA `(.L_x_35525) ;  /* 0x0000000000bc9947 */ /* 0x000fec0003800000 */
[----:B------:R-:W-:-:S04]  /*29c0*/  PRMT R4, R143, 0x7632, R4 ;  /* 0x000076328f047816 */ /* 0x000fc80000000004 */
[----:B------:R-:W-:-:S05]  /*29d0*/  SHF.L.U32 R4, R4, 0x10, RZ ;  /* 0x0000001004047819 */ /* 0x000fca00000006ff */
[----:B------:R-:W-:-:S04]  /*29e0*/  FMUL.FTZ R4, R4, UR10 ;  /* 0x0000000a04047c20 */ /* 0x000fc80008410000 */
[----:B------:R-:W-:Y:S01]  /*29f0*/  FFMA.FTZ R159, R4, R23, R151 ;  /* 0x00000017049f7223 */ /* 0x000fe20000010097 */
[----:B------:R-:W-:Y:S06]  /*2a00*/  BRA `(.L_x_35525) ;  /* 0x0000000000a87947 */ /* 0x000fec0003800000 */
.L_x_35524:
[----:B-1----:R-:W0:Y:S01]  /*2a10*/  @P0 LDC R5, c[0x0][0x40c] ;  /* 0x00010300ff050b82 */ /* 0x002e220000000800 */
[C---:B-----5:R-:W-:Y:S01]  /*2a20*/  @P0 SHF.L.U32 R153, R140.reuse, 0x10, RZ ;  /* 0x000000108c990819 */ /* 0x060fe200000006ff */
[----:B------:R-:W-:Y:S01]  /*2a30*/  HFMA2 R152, -RZ, RZ, 0, 0 ;  /* 0x00000000ff987431 */ /* 0x000fe200000001ff */
[----:B------:R-:W-:Y:S02]  /*2a40*/  @P0 PRMT R154, R140, 0x7632, R154 ;  /* 0x000076328c9a0816 */ /* 0x000fe4000000009a */
[----:B------:R-:W-:Y:S02]  /*2a50*/  CS2R R158, SRZ ;  /* 0x00000000009e7805 */ /* 0x000fe4000001ff00 */
[----:B------:R-:W-:Y:S02]  /*2a60*/  @P0 SHF.L.U32 R155, R141, 0x10, RZ ;  /* 0x000000108d9b0819 */ /* 0x000fe400000006ff */
[----:B------:R-:W-:Y:S01]  /*2a70*/  @P0 SHF.L.U32 R154, R154, 0x10, RZ ;  /* 0x000000109a9a0819 */ /* 0x000fe200000006ff */
[----:B------:R-:W1:Y:S01]  /*2a80*/  @P0 LDC R4, c[0x0][0x40c] ;  /* 0x00010300ff040b82 */ /* 0x000e620000000800 */
[----:B0-----:R-:W-:-:S07]  /*2a90*/  @P0 FMUL.FTZ R153, R153, R5 ;  /* 0x0000000599990220 */ /* 0x001fce0000410000 */
[----:B------:R-:W0:Y:S01]  /*2aa0*/  @P0 LDC R5, c[0x0][0x40c] ;  /* 0x00010300ff050b82 */ /* 0x000e220000000800 */
[----:B------:R-:W-:Y:S01]  /*2ab0*/  @P0 FMUL.FTZ R152, R153, R16 ;  /* 0x0000001099980220 */ /* 0x000fe20000410000 */
[----:B------:R-:W-:Y:S01]  /*2ac0*/  MOV R153, RZ ;  /* 0x000000ff00997202 */ /* 0x000fe20000000f00 */
[----:B-1----:R-:W-:-:S05]  /*2ad0*/  @P0 FMUL.FTZ R154, R154, R4 ;  /* 0x000000049a9a0220 */ /* 0x002fca0000410000 */
[----:B------:R-:W1:Y:S01]  /*2ae0*/  @P0 LDC R4, c[0x0][0x40c] ;  /* 0x00010300ff040b82 */ /* 0x000e620000000800 */
[----:B------:R-:W-:Y:S01]  /*2af0*/  @P0 FMUL.FTZ R153, R154, R17 ;  /* 0x000000119a990220 */ /* 0x000fe20000410000 */
[----:B------:R-:W-:-:S04]  /*2b00*/  @P0 PRMT R154, R141, 0x7632, R154 ;  /* 0x000076328d9a0816 */ /* 0x000fc8000000009a */
[----:B------:R-:W-:Y:S01]  /*2b10*/  @P0 SHF.L.U32 R156, R154, 0x10, RZ ;  /* 0x000000109a9c0819 */ /* 0x000fe200000006ff */
[----:B------:R-:W-:Y:S02]  /*2b20*/  HFMA2 R154, -RZ, RZ, 0, 0 ;  /* 0x00000000ff9a7431 */ /* 0x000fe400000001ff */
[----:B0-----:R-:W-:Y:S02]  /*2b30*/  @P0 FMUL.FTZ R155, R155, R5 ;  /* 0x000000059b9b0220 */ /* 0x001fe40000410000 */
[----:B------:R-:W0:Y:S02]  /*2b40*/  @P0 LDC R5, c[0x0][0x40c] ;  /* 0x00010300ff050b82 */ /* 0x000e240000000800 */
[----:B------:R-:W-:Y:S01]  /*2b50*/  @P0 FMUL.FTZ R154, R155, R18 ;  /* 0x000000129b9a0220 */ /* 0x000fe20000410000 */
[----:B------:R-:W-:Y:S01]  /*2b60*/  MOV R155, RZ ;  /* 0x000000ff009b7202 */ /* 0x000fe20000000f00 */
[----:B-1----:R-:W-:Y:S01]  /*2b70*/  @P0 FMUL.FTZ R4, R156, R4 ;  /* 0x000000049c040220 */ /* 0x002fe20000410000 */
[----:B------:R-:W-:-:S03]  /*2b80*/  @P0 SHF.L.U32 R156, R142, 0x10, RZ ;  /* 0x000000108e9c0819 */ /* 0x000fc600000006ff */
[----:B------:R-:W-:Y:S02]  /*2b90*/  @P0 FMUL.FTZ R155, R4, R19 ;  /* 0x00000013049b0220 */ /* 0x000fe40000410000 */
[----:B------:R-:W1:Y:S01]  /*2ba0*/  @P0 LDC R4, c[0x0][0x40c] ;  /* 0x00010300ff040b82 */ /* 0x000e620000000800 */
[----:B0-----:R-:W-:Y:S01]  /*2bb0*/  @P0 FMUL.FTZ R5, R156, R5 ;  /* 0x000000059c050220 */ /* 0x001fe20000410000 */
[----:B------:R-:W-:-:S03]  /*2bc0*/  CS2R R156, SRZ ;  /* 0x00000000009c7805 */ /* 0x000fc6000001ff00 */
[----:B------:R-:W-:Y:S01]  /*2bd0*/  @P0 FMUL.FTZ R156, R5, R20 ;  /* 0x00000014059c0220 */ /* 0x000fe20000410000 */
[----:B------:R-:W-:-:S04]  /*2be0*/  @P0 PRMT R5, R142, 0x7632, R5 ;  /* 0x000076328e050816 */ /* 0x000fc80000000005 */
[----:B------:R-:W-:-:S05]  /*2bf0*/  @P0 SHF.L.U32 R5, R5, 0x10, RZ ;  /* 0x0000001005050819 */ /* 0x000fca00000006ff */
[----:B-1----:R-:W-:Y:S01]  /*2c00*/  @P0 FMUL.FTZ R4, R5, R4 ;  /* 0x0000000405040220 */ /* 0x002fe20000410000 */
[----:B------:R-:W-:-:S03]  /*2c10*/  @P0 SHF.L.U32 R5, R143, 0x10, RZ ;  /* 0x000000108f050819 */ /* 0x000fc600000006ff */
[----:B------:R-:W-:Y:S02]  /*2c20*/  @P0 FMUL.FTZ R157, R4, R21 ;  /* 0x00000015049d0220 */ /* 0x000fe40000410000 */
[----:B------:R-:W0:Y:S02]  /*2c30*/  @P0 LDC R4, c[0x0][0x40c] ;  /* 0x00010300ff040b82 */ /* 0x000e240000000800 */
[----:B0-----:R-:W-:Y:S01]  /*2c40*/  @P0 FMUL.FTZ R4, R5, R4 ;  /* 0x0000000405040220 */ /* 0x001fe20000410000 */
[----:B------:R-:W-:-:S03]  /*2c50*/  @P0 PRMT R5, R143, 0x7632, R5 ;  /* 0x000076328f050816 */ /* 0x000fc60000000005 */
[----:B------:R-:W-:Y:S01]  /*2c60*/  @P0 FMUL.FTZ R158, R4, R22 ;  /* 0x00000016049e0220 */ /* 0x000fe20000410000 */
[----:B------:R-:W-:Y:S01]  /*2c70*/  @P0 SHF.L.U32 R5, R5, 0x10, RZ ;  /* 0x0000001005050819 */ /* 0x000fe200000006ff */
[----:B------:R-:W0:Y:S04]  /*2c80*/  @P0 LDC R4, c[0x0][0x40c] ;  /* 0x00010300ff040b82 */ /* 0x000e280000000800 */
[----:B0-----:R-:W-:-:S04]  /*2c90*/  @P0 FMUL.FTZ R4, R5, R4 ;  /* 0x0000000405040220 */ /* 0x001fc80000410000 */
[----:B------:R-:W-:-:S07]  /*2ca0*/  @P0 FMUL.FTZ R159, R4, R23 ;  /* 0x00000017049f0220 */ /* 0x000fce0000410000 */
.L_x_35525:
[----:B------:R-:W-:Y:S05]  /*2cb0*/  BSYNC.RECONVERGENT B1 ;  /* 0x0000000000017941 */ /* 0x000fea0003800200 */
.L_x_35523:
[----:B------:R-:W0:Y:S01]  /*2cc0*/  LDC.64 R4, c[0x0][0x3a8] ;  /* 0x0000ea00ff047b82 */ /* 0x000e220000000a00 */
[----:B------:R-:W-:Y:S01]  /*2cd0*/  IADD3 R232, PT, PT, R232, 0x20, RZ ;  /* 0x00000020e8e87810 */ /* 0x000fe20007ffe0ff */
[C---:B0-----:R-:W-:Y:S01]  /*2ce0*/  IMAD.WIDE.U32 R4, R7.reuse, 0x20, R4 ;  /* 0x0000002007047825 */ /* 0x041fe200078e0004 */
[----:B------:R-:W-:-:S04]  /*2cf0*/  IADD3 R7, PT, PT, R7, 0x20, RZ ;  /* 0x0000002007077810 */ /* 0x000fc80007ffe0ff */
[----:B------:R1:W-:Y:S04]  /*2d00*/  STG.E.128 desc[UR6][R4.64], R152 ;  /* 0x0000009804007986 */ /* 0x0003e8000c101d06 */
[----:B------:R1:W-:Y:S02]  /*2d10*/  STG.E.128 desc[UR6][R4.64+0x10], R156 ;  /* 0x0000109c04007986 */ /* 0x0003e4000c101d06 */
.L_x_35520:
[----:B0---4-:R-:W-:Y:S05]  /*2d20*/  BSYNC.RECONVERGENT B0 ;  /* 0x0000000000007941 */ /* 0x011fea0003800200 */
.L_x_35519:
[----:B------:R-:W-:Y:S01]  /*2d30*/  ISETP.GE.U32.AND P1, PT, R0, 0x40, PT ;  /* 0x000000400000780c */ /* 0x000fe20003f26070 */
[----:B------:R-:W-:Y:S01]  /*2d40*/  BSSY.RECONVERGENT B0, `(.L_x_35526) ;  /* 0x000006e000007945 */ /* 0x000fe20003800200 */
[----:B------:R-:W-:-:S11]  /*2d50*/  LOP3.LUT R2, R2, 0xfffff7ff, RZ, 0xc0, !PT ;  /* 0xfffff7ff02027812 */ /* 0x000fd600078ec0ff */
[----:B------:R-:W-:Y:S01]  /*2d60*/  @P1 LOP3.LUT R2, R2, 0x800, RZ, 0xfc, !PT ;  /* 0x0000080002021812 */ /* 0x000fe200078efcff */
[----:B------:R-:W-:Y:S06]  /*2d70*/  @!P1 BRA `(.L_x_35527) ;  /* 0x0000000400a89947 */ /* 0x000fec0003800000 */
[----:B-1----:R-:W0:Y:S01]  /*2d80*/  @P0 LDC.64 R4, c[0x0][0x390] ;  /* 0x0000e400ff040b82 */ /* 0x002e220000000a00 */
        /* <DEDUP_REMOVED lines=10> */
[----:B------:R-:W-:Y:S02]  /*2e30*/  ISETP.GT.AND P1, PT, R3, RZ, PT ;  /* 0x000000ff0300720c */ /* 0x000fe40003f24270 */
[----:B-----5:R-:W-:Y:S02]  /*2e40*/  MOV R160, R144 ;  /* 0x0000009000a07202 */ /* 0x020fe40000000f00 */
[----:B------:R-:W-:Y:S02]  /*2e50*/  MOV R164, R148 ;  /* 0x0000009400a47202 */ /* 0x000fe40000000f00 */
[----:B------:R-:W-:Y:S02]  /*2e60*/  MOV R165, R149 ;  /* 0x0000009500a57202 */ /* 0x000fe40000000f00 */
[----:B------:R-:W-:Y:S02]  /*2e70*/  MOV R166, R150 ;  /* 0x0000009600a67202 */ /* 0x000fe40000000f00 */
[----:B------:R-:W-:-:S03]  /*2e80*/  MOV R167, R151 ;  /* 0x0000009700a77202 */ /* 0x000fc60000000f00 */
[----:B0-----:R-:W0:Y:S01]  /*2e90*/  @P1 LDC R4, c[0x0][0x40c] ;  /* 0x00010300ff041b82 */ /* 0x001e220000000800 */
[C---:B------:R-:W-:Y:S02]  /*2ea0*/  @P1 SHF.L.U32 R161, R140.reuse, 0x10, RZ ;  /* 0x000000108ca11819 */ /* 0x040fe400000006ff */
[----:B------:R-:W-:Y:S02]  /*2eb0*/  @P1 PRMT R162, R140, 0x7632, R162 ;  /* 0x000076328ca21816 */ /* 0x000fe400000000a2 */
[----:B------:R-:W-:Y:S02]  /*2ec0*/  @P1 PRMT R163, R141, 0x7632, R163 ;  /* 0x000076328da31816 */ /* 0x000fe400000000a3 */
[----:B------:R-:W-:Y:S01]  /*2ed0*/  @P1 SHF.L.U32 R162, R162, 0x10, RZ ;  /* 0x00000010a2a21819 */ /* 0x000fe200000006ff */
[----:B------:R-:W1:Y:S01]  /*2ee0*/  @P1 LDC R5, c[0x0][0x40c] ;  /* 0x00010300ff051b82 */ /* 0x000e620000000800 */
[----:B------:R-:W-:Y:S01]  /*2ef0*/  @P1 SHF.L.U32 R163, R163, 0x10, RZ ;  /* 0x00000010a3a31819 */ /* 0x000fe200000006ff */
[----:B0-----:R-:W-:-:S06]  /*2f00*/  @P1 FMUL.FTZ R161, R161, R4 ;  /* 0x00000004a1a11220 */ /* 0x001fcc0000410000 */
[----:B------:R-:W0:Y:S01]  /*2f10*/  @P1 LDC R4, c[0x0][0x40c] ;  /* 0x00010300ff041b82 */ /* 0x000e220000000800 */
[----:B------:R-:W-:Y:S01]  /*2f20*/  @P1 FFMA.FTZ R160, R161, R32, R144 ;  /* 0x00000020a1a01223 */ /* 0x000fe20000010090 */
[----:B------:R-:W-:Y:S01]  /*2f30*/  MOV R161, R145 ;  /* 0x0000009100a17202 */ /* 0x000fe20000000f00 */
[----:B-1----:R-:W-:Y:S01]  /*2f40*/  @P1 FMUL.FTZ R5, R162, R5 ;  /* 0x00000005a2051220 */ /* 0x002fe20000410000 */
[----:B------:R-:W-:-:S03]  /*2f50*/  @P1 SHF.L.U32 R162, R141, 0x10, RZ ;  /* 0x000000108da21819 */ /* 0x000fc600000006ff */
[----:B------:R-:W-:Y:S02]  /*2f60*/  @P1 FFMA.FTZ R161, R5, R33, R145 ;  /* 0x0000002105a11223 */ /* 0x000fe40000010091 */
[----:B------:R-:W1:Y:S01]  /*2f70*/  @P1 LDC R5, c[0x0][0x40c] ;  /* 0x00010300ff051b82 */ /* 0x000e620000000800 */
[----:B0-----:R-:W-:Y:S01]  /*2f80*/  @P1 FMUL.FTZ R4, R162, R4 ;  /* 0x00000004a2041220 */ /* 0x001fe20000410000 */
[----:B------:R-:W-:-:S03]  /*2f90*/  MOV R162, R146 ;  /* 0x0000009200a27202 */ /* 0x000fc60000000f00 */
[----:B------:R-:W-:-:S03]  /*2fa0*/  @P1 FFMA.FTZ R162, R4, R34, R146 ;  /* 0x0000002204a21223 */ /* 0x000fc60000010092 */
[----:B------:R-:W0:Y:S01]  /*2fb0*/  @P1 LDC R4, c[0x0][0x40c] ;  /* 0x00010300ff041b82 */ /* 0x000e220000000800 */
[----:B-1----:R-:W-:Y:S01]  /*2fc0*/  @P1 FMUL.FTZ R5, R163, R5 ;  /* 0x00000005a3051220 */ /* 0x002fe20000410000 */
[----:B------:R-:W-:-:S03]  /*2fd0*/  MOV R163, R147 ;  /* 0x0000009300a37202 */ /* 0x000fc60000000f00 */
[----:B------:R-:W-:Y:S01]  /*2fe0*/  @P1 FFMA.FTZ R163, R5, R35, R147 ;  /* 0x0000002305a31223 */ /* 0x000fe20000010093 */
[----:B------:R-:W-:-:S05]  /*2ff0*/  @P1 SHF.L.U32 R5, R142, 0x10, RZ ;  /* 0x000000108e051819 */ /* 0x000fca00000006ff */
[----:B0-----:R-:W-:Y:S01]  /*3000*/  @P1 FMUL.FTZ R4, R5, R4 ;  /* 0x0000000405041220 */ /* 0x001fe20000410000 */
[----:B------:R-:W-:-:S03]  /*3010*/  @P1 PRMT R5, R142, 0x7632, R5 ;  /* 0x000076328e051816 */ /* 0x000fc60000000005 */
[----:B------:R-:W-:Y:S01]  /*3020*/  @P1 FFMA.FTZ R164, R4, R36, R148 ;  /* 0x0000002404a41223 */ /* 0x000fe20000010094 */
[----:B------:R-:W-:Y:S01]  /*3030*/  @P1 SHF.L.U32 R5, R5, 0x10, RZ ;  /* 0x0000001005051819 */ /* 0x000fe200000006ff */
[----:B------:R-:W0:Y:S04]  /*3040*/  @P1 LDC R4, c[0x0][0x40c] ;  /* 0x00010300ff041b82 */ /* 0x000e280000000800 */
[----:B0-----:R-:W-:Y:S01]  /*3050*/  @P1 FMUL.FTZ R4, R5, R4 ;  /* 0x0000000405041220 */ /* 0x001fe20000410000 */
[----:B------:R-:W-:-:S03]  /*3060*/  @P1 SHF.L.U32 R5, R143, 0x10, RZ ;  /* 0x000000108f051819 */ /* 0x000fc600000006ff */
[----:B------:R-:W-:Y:S02]  /*3070*/  @P1 FFMA.FTZ R165, R4, R37, R149 ;  /* 0x0000002504a51223 */ /* 0x000fe40000010095 */
[----:B------:R-:W0:Y:S02]  /*3080*/  @P1 LDC R4, c[0x0][0x40c] ;  /* 0x00010300ff041b82 */ /* 0x000e240000000800 */
        /* <DEDUP_REMOVED lines=8> */
.L_x_35529:
[----:B0-----:R-:W0:Y:S01]  /*3110*/  @P0 LDC R5, c[0x0][0x40c] ;  /* 0x00010300ff050b82 */ /* 0x001e220000000800 */
        /* <DEDUP_REMOVED lines=41> */
.L_x_35530:
[----:B------:R-:W-:Y:S05]  /*33b0*/  BSYNC.RECONVERGENT B1 ;  /* 0x0000000000017941 */ /* 0x000fea0003800200 */
.L_x_35528:
[----:B------:R-:W0:Y:S01]  /*33c0*/  LDC.64 R4, c[0x0][0x3a8] ;  /* 0x0000ea00ff047b82 */ /* 0x000e220000000a00 */
[----:B------:R-:W-:Y:S01]  /*33d0*/  IADD3 R232, PT, PT, R232, 0x20, RZ ;  /* 0x00000020e8e87810 */ /* 0x000fe20007ffe0ff */
[C---:B0-----:R-:W-:Y:S01]  /*33e0*/  IMAD.WIDE.U32 R4, R7.reuse, 0x20, R4 ;  /* 0x0000002007047825 */ /* 0x041fe200078e0004 */
[----:B------:R-:W-:-:S04]  /*33f0*/  IADD3 R7, PT, PT, R7, 0x20, RZ ;  /* 0x0000002007077810 */ /* 0x000fc80007ffe0ff */
[----:B------:R0:W-:Y:S04]  /*3400*/  STG.E.128 desc[UR6][R4.64], R160 ;  /* 0x000000a004007986 */ /* 0x0001e8000c101d06 */
[----:B------:R0:W-:Y:S02]  /*3410*/  STG.E.128 desc[UR6][R4.64+0x10], R164 ;  /* 0x000010a404007986 */ /* 0x0001e4000c101d06 */
.L_x_35527:
[----:B------:R-:W-:Y:S05]  /*3420*/  BSYNC.RECONVERGENT B0 ;  /* 0x0000000000007941 */ /* 0x000fea0003800200 */
.L_x_35526:
        /* <DEDUP_REMOVED lines=62> */
.L_x_35534:
        /* <DEDUP_REMOVED lines=42> */
.L_x_35535:
[----:B------:R-:W-:Y:S05]  /*3ab0*/  BSYNC.RECONVERGENT B1 ;  /* 0x0000000000017941 */ /* 0x000fea0003800200 */
.L_x_35533:
[----:B------:R-:W0:Y:S01]  /*3ac0*/  LDC.64 R4, c[0x0][0x3a8] ;  /* 0x0000ea00ff047b82 */ /* 0x000e220000000a00 */
[----:B------:R-:W-:Y:S01]  /*3ad0*/  IADD3 R232, PT, PT, R232, 0x20, RZ ;  /* 0x00000020e8e87810 */ /* 0x000fe20007ffe0ff */
[C---:B0-----:R-:W-:Y:S01]  /*3ae0*/  IMAD.WIDE.U32 R4, R7.reuse, 0x20, R4 ;  /* 0x0000002007047825 */ /* 0x041fe200078e0004 */
[----:B------:R-:W-:-:S04]  /*3af0*/  IADD3 R7, PT, PT, R7, 0x20, RZ ;  /* 0x0000002007077810 */ /* 0x000fc80007ffe0ff */
[----:B------:R2:W-:Y:S04]  /*3b00*/  STG.E.128 desc[UR6][R4.64], R168 ;  /* 0x000000a804007986 */ /* 0x0005e8000c101d06 */
[----:B------:R2:W-:Y:S02]  /*3b10*/  STG.E.128 desc[UR6][R4.64+0x10], R172 ;  /* 0x000010ac04007986 */ /* 0x0005e4000c101d06 */
.L_x_35532:
[----:B------:R-:W-:Y:S05]  /*3b20*/  BSYNC.RECONVERGENT B0 ;  /* 0x0000000000007941 */ /* 0x000fea0003800200 */
.L_x_35531:
[----:B------:R-:W-:Y:S01]  /*3b30*/  ISETP.GE.U32.AND P1, PT, R0, 0x80, PT ;  /* 0x000000800000780c */ /* 0x000fe20003f26070 */
[----:B------:R-:W-:Y:S01]  /*3b40*/  BSSY.RECONVERGENT B0, `(.L_x_35536) ;  /* 0x000006e000007945 */ /* 0x000fe20003800200 */
[----:B------:R-:W-:-:S11]  /*3b50*/  LOP3.LUT R2, R2, 0xffffdfff, RZ, 0xc0, !PT ;  /* 0xffffdfff02027812 */ /* 0x000fd600078ec0ff */
[----:B------:R-:W-:Y:S01]  /*3b60*/  @P1 LOP3.LUT R2, R2, 0x2000, RZ, 0xfc, !PT ;  /* 0x0000200002021812 */ /* 0x000fe200078efcff */
[----:B------:R-:W-:Y:S06]  /*3b70*/  @!P1 BRA `(.L_x_35537) ;  /* 0x0000000400a89947 */ /* 0x000fec0003800000 */
[----:B012---:R-:W0:Y:S01]  /*3b80*/  @P0 LDC.64 R4, c[0x0][0x390] ;  /* 0x0000e400ff040b82 */ /* 0x007e220000000a00 */
        /* <DEDUP_REMOVED lines=56> */
.L_x_35539:
        /* <DEDUP_REMOVED lines=42> */
.L_x_35540:
[----:B------:R-:W-:Y:S05]  /*41b0*/  BSYNC.RECONVERGENT B1 ;  /* 0x0000000000017941 */ /* 0x000fea0003800200 */
.L_x_35538:
[----:B------:R-:W0:Y:S01]  /*41c0*/  LDC.64 R4, c[0x0][0x3a8] ;  /* 0x0000ea00ff047b82 */ /* 0x000e220000000a00 */
[----:B------:R-:W-:Y:S01]  /*41d0*/  IADD3 R232, PT, PT, R232, 0x20, RZ ;  /* 0x00000020e8e87810 */ /* 0x000fe20007ffe0ff */
[C---:B0-----:R-:W-:Y:S01]  /*41e0*/  IMAD.WIDE.U32 R4, R7.reuse, 0x20, R4 ;  /* 0x0000002007047825 */ /* 0x041fe200078e0004 */
[----:B------:R-:W-:-:S04]  /*41f0*/  IADD3 R7, PT, PT, R7, 0x20, RZ ;  /* 0x0000002007077810 */ /* 0x000fc80007ffe0ff */
[----:B------:R3:W-:Y:S04]  /*4200*/  STG.E.128 desc[UR6][R4.64], R176 ;  /* 0x000000b004007986 */ /* 0x0007e8000c101d06 */
[----:B------:R3:W-:Y:S02]  /*4210*/  STG.E.128 desc[UR6][R4.64+0x10], R180 ;  /* 0x000010b404007986 */ /* 0x0007e4000c101d06 */
.L_x_35537:
[----:B------:R-:W-:Y:S05]  /*4220*/  BSYNC.RECONVERGENT B0 ;  /* 0x0000000000007941 */ /* 0x000fea0003800200 */
.L_x_35536:
[----:B------:R-:W-:Y:S01]  /*4230*/  ISETP.GE.U32.AND P1, PT, R0, 0xa0, PT ;  /* 0x000000a00000780c */ /* 0x000fe20003f26070 */
[----:B------:R-:W-:Y:S01]  /*4240*/  BSSY.RECONVERGENT B0, `(.L_x_35541) ;  /* 0x000006e000007945 */ /* 0x000fe20003800200 */
[----:B------:R-:W-:-:S11]  /*4250*/  LOP3.LUT R2, R2, 0xfffffbff, RZ, 0xc0, !PT ;  /* 0xfffffbff02027812 */ /* 0x000fd600078ec0ff */
[----:B------:R-:W-:Y:S01]  /*4260*/  @P1 LOP3.LUT R2, R2, 0x400, RZ, 0xfc, !PT ;  /* 0x0000040002021812 */ /* 0x000fe200078efcff */
[----:B------:R-:W-:Y:S06]  /*4270*/  @!P1 BRA `(.L_x_35542) ;  /* 0x0000000400a89947 */ /* 0x000fec0003800000 */
[----:B0123--:R-:W0:Y:S01]  /*4280*/  @P0 LDC.64 R4, c[0x0][0x390] ;  /* 0x0000e400ff040b82 */ /* 0x00fe220000000a00 */
        /* <DEDUP_REMOVED lines=56> */
.L_x_35544:
        /* <DEDUP_REMOVED lines=42> */
.L_x_35545:
[----:B------:R-:W-:Y:S05]  /*48b0*/  BSYNC.RECONVERGENT B1 ;  /* 0x0000000000017941 */ /* 0x000fea0003800200 */
.L_x_35543:
[----:B------:R-:W0:Y:S01]  /*48c0*/  LDC.64 R4, c[0x0][0x3a8] ;  /* 0x0000ea00ff047b82 */ /* 0x000e220000000a00 */
[----:B------:R-:W-:Y:S01]  /*48d0*/  IADD3 R232, PT, PT, R232, 0x20, RZ ;  /* 0x00000020e8e87810 */ /* 0x000fe20007ffe0ff */
[C---:B0-----:R-:W-:Y:S01]  /*48e0*/  IMAD.WIDE.U32 R4, R7.reuse, 0x20, R4 ;  /* 0x0000002007047825 */ /* 0x041fe200078e0004 */
[----:B------:R-:W-:-:S04]  /*48f0*/  IADD3 R7, PT, PT, R7, 0x20, RZ ;  /* 0x0000002007077810 */ /* 0x000fc80007ffe0ff */
[----:B------:R4:W-:Y:S04]  /*4900*/  STG.E.128 desc[UR6][R4.64], R184 ;  /* 0x000000b804007986 */ /* 0x0009e8000c101d06 */
[----:B------:R4:W-:Y:S02]  /*4910*/  STG.E.128 desc[UR6][R4.64+0x10], R188 ;  /* 0x000010bc04007986 */ /* 0x0009e4000c101d06 */
.L_x_35542:
[----:B------:R-:W-:Y:S05]  /*4920*/  BSYNC.RECONVERGENT B0 ;  /* 0x0000000000007941 */ /* 0x000fea0003800200 */
.L_x_35541:
        /* <DEDUP_REMOVED lines=62> */
.L_x_35549:
        /* <DEDUP_REMOVED lines=42> */
.L_x_35550:
[----:B------:R-:W-:Y:S05]  /*4fb0*/  BSYNC.RECONVERGENT B1 ;  /* 0x0000000000017941 */ /* 0x000fea0003800200 */
.L_x_35548:
[----:B------:R-:W0:Y:S01]  /*4fc0*/  LDC.64 R4, c[0x0][0x3a8] ;  /* 0x0000ea00ff047b82 */ /* 0x000e220000000a00 */
[----:B------:R-:W-:Y:S01]  /*4fd0*/  IADD3 R232, PT, PT, R232, 0x20, RZ ;  /* 0x00000020e8e87810 */ /* 0x000fe20007ffe0ff */
[C---:B0-----:R-:W-:Y:S01]  /*4fe0*/  IMAD.WIDE.U32 R4, R7.reuse, 0x20, R4 ;  /* 0x0000002007047825 */ /* 0x041fe200078e0004 */
[----:B------:R-:W-:-:S04]  /*4ff0*/  IADD3 R7, PT, PT, R7, 0x20, RZ ;  /* 0x0000002007077810 */ /* 0x000fc80007ffe0ff */
[----:B------:R0:W-:Y:S04]  /*5000*/  STG.E.128 desc[UR6][R4.64], R192 ;  /* 0x000000c004007986 */ /* 0x0001e8000c101d06 */
[----:B------:R0:W-:Y:S02]  /*5010*/  STG.E.128 desc[UR6][R4.64+0x10], R196 ;  /* 0x000010c404007986 */ /* 0x0001e4000c101d06 */
.L_x_35547:
[----:B------:R-:W-:Y:S05]  /*5020*/  BSYNC.RECONVERGENT B0 ;  /* 0x0000000000007941 */ /* 0x000fea0003800200 */
.L_x_35546:
        /* <DEDUP_REMOVED lines=62> */
.L_x_35554:
        /* <DEDUP_REMOVED lines=42> */
.L_x_35555:
[----:B------:R-:W-:Y:S05]  /*56b0*/  BSYNC.RECONVERGENT B1 ;  /* 0x0000000000017941 */ /* 0x000fea0003800200 */
.L_x_35553:
[----:B------:R-:W0:Y:S01]  /*56c0*/  LDC.64 R4, c[0x0][0x3a8] ;  /* 0x0000ea00ff047b82 */ /* 0x000e220000000a00 */
[----:B------:R-:W-:Y:S01]  /*56d0*/  IADD3 R232, PT, PT, R232, 0x20, RZ ;  /* 0x00000020e8e87810 */ /* 0x000fe20007ffe0ff */
[C---:B0-----:R-:W-:Y:S01]  /*56e0*/  IMAD.WIDE.U32 R4, R7.reuse, 0x20, R4 ;  /* 0x0000002007047825 */ /* 0x041fe200078e0004 */
[----:B------:R-:W-:-:S04]  /*56f0*/  IADD3 R7, PT, PT, R7, 0x20, RZ ;  /* 0x0000002007077810 */ /* 0x000fc80007ffe0ff */
[----:B------:R0:W-:Y:S04]  /*5700*/  STG.E.128 desc[UR6][R4.64], R200 ;  /* 0x000000c804007986 */ /* 0x0001e8000c101d06 */
[----:B------:R0:W-:Y:S02]  /*5710*/  STG.E.128 desc[UR6][R4.64+0x10], R204 ;  /* 0x000010cc04007986 */ /* 0x0001e4000c101d06 */
.L_x_35552:
[----:B------:R-:W-:Y:S05]  /*5720*/  BSYNC.RECONVERGENT B0 ;  /* 0x0000000000007941 */ /* 0x000fea0003800200 */
.L_x_35551:
        /* <DEDUP_REMOVED lines=62> */
.L_x_35559:
        /* <DEDUP_REMOVED lines=42> */
.L_x_35560:
[----:B------:R-:W-:Y:S05]  /*5db0*/  BSYNC.RECONVERGENT B1 ;  /* 0x0000000000017941 */ /* 0x000fea0003800200 */
.L_x_35558:
[----:B------:R-:W0:Y:S01]  /*5dc0*/  LDC.64 R4, c[0x0][0x3a8] ;  /* 0x0000ea00ff047b82 */ /* 0x000e220000000a00 */
[----:B------:R-:W-:Y:S01]  /*5dd0*/  IADD3 R232, PT, PT, R232, 0x20, RZ ;  /* 0x00000020e8e87810 */ /* 0x000fe20007ffe0ff */
[C---:B0-----:R-:W-:Y:S01]  /*5de0*/  IMAD.WIDE.U32 R4, R7.reuse, 0x20, R4 ;  /* 0x0000002007047825 */ /* 0x041fe200078e0004 */
[----:B------:R-:W-:-:S04]  /*5df0*/  IADD3 R7, PT, PT, R7, 0x20, RZ ;  /* 0x0000002007077810 */ /* 0x000fc80007ffe0ff */
[----:B------:R0:W-:Y:S04]  /*5e00*/  STG.E.128 desc[UR6][R4.64], R208 ;  /* 0x000000d004007986 */ /* 0x0001e8000c101d06 */
[----:B------:R0:W-:Y:S02]  /*5e10*/  STG.E.128 desc[UR6][R4.64+0x10], R212 ;  /* 0x000010d404007986 */ /* 0x0001e4000c101d06 */
.L_x_35557:
[----:B------:R-:W-:Y:S05]  /*5e20*/  BSYNC.RECONVERGENT B0 ;  /* 0x0000000000007941 */ /* 0x000fea0003800200 */
.L_x_35556:
        /* <DEDUP_REMOVED lines=62> */
.L_x_35564:
        /* <DEDUP_REMOVED lines=42> */
.L_x_35565:
[----:B------:R-:W-:Y:S05]  /*64b0*/  BSYNC.RECONVERGENT B1 ;  /* 0x0000000000017941 */ /* 0x000fea0003800200 */
.L_x_35563:
[----:B------:R-:W0:Y:S01]  /*64c0*/  LDC.64 R4, c[0x0][0x3a8] ;  /* 0x0000ea00ff047b82 */ /* 0x000e220000000a00 */
[----:B------:R-:W-:Y:S01]  /*64d0*/  IADD3 R232, PT, PT, R232, 0x20, RZ ;  /* 0x00000020e8e87810 */ /* 0x000fe20007ffe0ff */
[C---:B0-----:R-:W-:Y:S01]  /*64e0*/  IMAD.WIDE.U32 R4, R7.reuse, 0x20, R4 ;  /* 0x0000002007047825 */ /* 0x041fe200078e0004 */
[----:B------:R-:W-:-:S04]  /*64f0*/  IADD3 R7, PT, PT, R7, 0x20, RZ ;  /* 0x0000002007077810 */ /* 0x000fc80007ffe0ff */
[----:B------:R0:W-:Y:S04]  /*6500*/  STG.E.128 desc[UR6][R4.64], R216 ;  /* 0x000000d804007986 */ /* 0x0001e8000c101d06 */
[----:B------:R0:W-:Y:S02]  /*6510*/  STG.E.128 desc[UR6][R4.64+0x10], R220 ;  /* 0x000010dc04007986 */ /* 0x0001e4000c101d06 */
.L_x_35562:
[----:B------:R-:W-:Y:S05]  /*6520*/  BSYNC.RECONVERGENT B0 ;  /* 0x0000000000007941 */ /* 0x000fea0003800200 */
.L_x_35561:
        /* <DEDUP_REMOVED lines=21> */
[----:B------:R-:W-:-:S02]  /*6680*/  MOV R229, R149 ;  /* 0x0000009500e57202 */ /* 0x000fc40000000f00 */
[----:B------:R-:W-:Y:S01]  /*6690*/  MOV R230, R150 ;  /* 0x0000009600e67202 */ /* 0x000fe20000000f00 */
[----:B------:R-:W1:Y:S01]  /*66a0*/  @P0 LDC R3, c[0x0][0x40c] ;  /* 0x00010300ff030b82 */ /* 0x000e620000000800 */
[C---:B0-----:R-:W-:Y:S02]  /*66b0*/  @P0 SHF.L.U32 R5, R140.reuse, 0x10, RZ ;  /* 0x000000108c050819 */ /* 0x041fe400000006ff */
[----:B------:R-:W-:Y:S02]  /*66c0*/  @P0 PRMT R225, R140, 0x7632, R225 ;  /* 0x000076328ce10816 */ /* 0x000fe400000000e1 */
[----:B------:R-:W-:Y:S02]  /*66d0*/  MOV R231, R151 ;  /* 0x0000009700e77202 */ /* 0x000fe40000000f00 */
[----:B------:R-:W-:Y:S01]  /*66e0*/  @P0 SHF.L.U32 R225, R225, 0x10, RZ ;  /* 0x00000010e1e10819 */ /* 0x000fe200000006ff */
[----:B------:R-:W0:Y:S01]  /*66f0*/  @P0 LDC R4, c[0x0][0x40c] ;  /* 0x00010300ff040b82 */ /* 0x000e220000000800 */
[----:B-1----:R-:W-:-:S07]  /*6700*/  @P0 FMUL.FTZ R5, R5, R3 ;  /* 0x0000000305050220 */ /* 0x002fce0000410000 */
[----:B------:R-:W1:Y:S01]  /*6710*/  @P0 LDC R3, c[0x0][0x40c] ;  /* 0x00010300ff030b82 */ /* 0x000e620000000800 */
[----:B------:R-:W-:Y:S01]  /*6720*/  @P0 FFMA.FTZ R224, R5, R116, R144 ;  /* 0x0000007405e00223 */ /* 0x000fe20000010090 */
[----:B------:R-:W-:Y:S01]  /*6730*/  @P0 SHF.L.U32 R5, R141, 0x10, RZ ;  /* 0x000000108d050819 */ /* 0x000fe200000006ff */
[----:B0-----:R-:W-:Y:S01]  /*6740*/  @P0 FMUL.FTZ R4, R225, R4 ;  /* 0x00000004e1040220 */ /* 0x001fe20000410000 */
[----:B------:R-:W-:-:S03]  /*6750*/  MOV R225, R145 ;  /* 0x0000009100e17202 */ /* 0x000fc60000000f00 */
[----:B------:R-:W-:Y:S02]  /*6760*/  @P0 FFMA.FTZ R225, R4, R117, R145 ;  /* 0x0000007504e10223 */ /* 0x000fe40000010091 */
[----:B------:R-:W0:Y:S01]  /*6770*/  @P0 LDC R4, c[0x0][0x40c] ;  /* 0x00010300ff040b82 */ /* 0x000e220000000800 */
[----:B-1----:R-:W-:Y:S01]  /*6780*/  @P0 FMUL.FTZ R3, R5, R3 ;  /* 0x0000000305030220 */ /* 0x002fe20000410000 */
[----:B------:R-:W-:-:S03]  /*6790*/  @P0 PRMT R5, R141, 0x7632, R5 ;  /* 0x000076328d050816 */ /* 0x000fc60000000005 */
[----:B------:R-:W-:Y:S01]  /*67a0*/  @P0 FFMA.FTZ R226, R3, R118, R146 ;  /* 0x0000007603e20223 */ /* 0x000fe20000010092 */
[----:B------:R-:W-:Y:S02]  /*67b0*/  @P0 SHF.L.U32 R5, R5, 0x10, RZ ;  /* 0x0000001005050819 */ /* 0x000fe400000006ff */
[----:B------:R-:W1:Y:S03]  /*67c0*/  @P0 LDC R3, c[0x0][0x40c] ;  /* 0x00010300ff030b82 */ /* 0x000e660000000800 */
[----:B0-----:R-:W-:-:S04]  /*67d0*/  @P0 FMUL.FTZ R4, R5, R4 ;  /* 0x0000000405040220 */ /* 0x001fc80000410000 */
[----:B------:R-:W-:Y:S01]  /*67e0*/  @P0 FFMA.FTZ R227, R4, R119, R147 ;  /* 0x0000007704e30223 */ /* 0x000fe20000010093 */
[----:B------:R-:W-:-:S05]  /*67f0*/  @P0 SHF.L.U32 R4, R142, 0x10, RZ ;  /* 0x000000108e040819 */ /* 0x000fca00000006ff */
[----:B-1----:R-:W-:Y:S01]  /*6800*/  @P0 FMUL.FTZ R3, R4, R3 ;  /* 0x0000000304030220 */ /* 0x002fe20000410000 */
        /* <DEDUP_REMOVED lines=16> */
.L_x_35569:
[----:B0-----:R-:W0:Y:S01]  /*6910*/  @P0 LDC R4, c[0x0][0x40c] ;  /* 0x00010300ff040b82 */ /* 0x001e220000000800 */
[C---:B-----5:R-:W-:Y:S01]  /*6920*/  @P0 SHF.L.U32 R5, R140.reuse, 0x10, RZ ;  /* 0x000000108c050819 */ /* 0x060fe200000006ff */
[----:B------:R-:W-:Y:S01]  /*6930*/  HFMA2 R224, -RZ, RZ, 0, 0 ;  /* 0x00000000ffe07431 */ /* 0x000fe200000001ff */
[----:B------:R-:W-:Y:S01]  /*6940*/  @P0 PRMT R225, R140, 0x7632, R225 ;  /* 0x000076328ce10816 */ /* 0x000fe200000000e1 */
[----:B------:R-:W-:Y:S01]  /*6950*/  HFMA2 R226, -RZ, RZ, 0, 0 ;  /* 0x00000000ffe27431 */ /* 0x000fe200000001ff */
[----:B------:R-:W-:Y:S02]  /*6960*/  @P0 PRMT R227, R141, 0x7632, R227 ;  /* 0x000076328de30816 */ /* 0x000fe400000000e3 */
[----:B------:R-:W-:Y:S02]  /*6970*/  CS2R R228, SRZ ;  /* 0x0000000000e47805 */ /* 0x000fe4000001ff00 */
[----:B------:R-:W-:Y:S01]  /*6980*/  @P0 SHF.L.U32 R225, R225, 0x10, RZ ;  /* 0x00000010e1e10819 */ /* 0x000fe200000006ff */
[----:B------:R-:W1:Y:S01]  /*6990*/  @P0 LDC R3, c[0x0][0x40c] ;  /* 0x00010300ff030b82 */ /* 0x000e620000000800 */
[----:B------:R-:W-:-:S02]  /*69a0*/  @P0 SHF.L.U32 R227, R227, 0x10, RZ ;  /* 0x00000010e3e30819 */ /* 0x000fc400000006ff */
[----:B------:R-:W-:Y:S01]  /*69b0*/  CS2R R230, SRZ ;  /* 0x0000000000e67805 */ /* 0x000fe2000001ff00 */
[----:B0-----:R-:W-:-:S04]  /*69c0*/  @P0 FMUL.FTZ R4, R5, R4 ;  /* 0x0000000405040220 */ /* 0x001fc80000410000 */
[----:B------:R-:W0:Y:S01]  /*69d0*/  @P0 LDC R5, c[0x0][0x40c] ;  /* 0x00010300ff050b82 */ /* 0x000e220000000800 */
[----:B------:R-:W-:Y:S01]  /*69e0*/  @P0 FMUL.FTZ R224, R4, R116 ;  /* 0x0000007404e00220 */ /* 0x000fe20000410000 */
[----:B-1----:R-:W-:Y:S01]  /*69f0*/  @P0 FMUL.FTZ R4, R225, R3 ;  /* 0x00000003e1040220 */ /* 0x002fe20000410000 */
[----:B------:R-:W-:-:S05]  /*6a00*/  MOV R225, RZ ;  /* 0x000000ff00e17202 */ /* 0x000fca0000000f00 */
[----:B------:R-:W1:Y:S01]  /*6a10*/  @P0 LDC R3, c[0x0][0x40c] ;  /* 0x00010300ff030b82 */ /* 0x000e620000000800 */
[----:B------:R-:W-:Y:S01]  /*6a20*/  @P0 FMUL.FTZ R225, R4, R117 ;  /* 0x0000007504e10220 */ /* 0x000fe20000410000 */
[----:B------:R-:W-:-:S05]  /*6a30*/  @P0 SHF.L.U32 R4, R141, 0x10, RZ ;  /* 0x000000108d040819 */ /* 0x000fca00000006ff */
[----:B0-----:R-:W-:Y:S02]  /*6a40*/  @P0 FMUL.FTZ R5, R4, R5 ;  /* 0x0000000504050220 */ /* 0x001fe40000410000 */
[----:B------:R-:W0:Y:S02]  /*6a50*/  @P0 LDC R4, c[0x0][0x40c] ;  /* 0x00010300ff040b82 */ /* 0x000e240000000800 */
[----:B------:R-:W-:Y:S01]  /*6a60*/  @P0 FMUL.FTZ R226, R5, R118 ;  /* 0x0000007605e20220 */ /* 0x000fe20000410000 */
[----:B------:R-:W-:Y:S01]  /*6a70*/  @P0 SHF.L.U32 R5, R142, 0x10, RZ ;  /* 0x000000108e050819 */ /* 0x000fe200000006ff */
[----:B-1----:R-:W-:Y:S01]  /*6a80*/  @P0 FMUL.FTZ R3, R227, R3 ;  /* 0x00000003e3030220 */ /* 0x002fe20000410000 */
[----:B------:R-:W-:-:S03]  /*6a90*/  MOV R227, RZ ;  /* 0x000000ff00e37202 */ /* 0x000fc60000000f00 */
[----:B------:R-:W-:Y:S02]  /*6aa0*/  @P0 FMUL.FTZ R227, R3, R119 ;  /* 0x0000007703e30220 */ /* 0x000fe40000410000 */
[----:B------:R-:W1:Y:S01]  /*6ab0*/  @P0 LDC R3, c[0x0][0x40c] ;  /* 0x00010300ff030b82 */ /* 0x000e620000000800 */
[----:B0-----:R-:W-:-:S04]  /*6ac0*/  @P0 FMUL.FTZ R4, R5, R4 ;  /* 0x0000000405040220 */ /* 0x001fc80000410000 */
        /* <DEDUP_REMOVED lines=14> */
.L_x_35570:
[----:B------:R-:W-:Y:S05]  /*6bb0*/  BSYNC.RECONVERGENT B1 ;  /* 0x0000000000017941 */ /* 0x000fea0003800200 */
.L_x_35568:
[----:B------:R-:W0:Y:S02]  /*6bc0*/  LDC.64 R4, c[0x0][0x3a8] ;  /* 0x0000ea00ff047b82 */ /* 0x000e240000000a00 */
[----:B0-----:R-:W-:-:S05]  /*6bd0*/  IMAD.WIDE.U32 R4, R7, 0x20, R4 ;  /* 0x0000002007047825 */ /* 0x001fca00078e0004 */
[----:B------:R0:W-:Y:S04]  /*6be0*/  STG.E.128 desc[UR6][R4.64], R224 ;  /* 0x000000e004007986 */ /* 0x0001e8000c101d06 */
[----:B------:R0:W-:Y:S02]  /*6bf0*/  STG.E.128 desc[UR6][R4.64+0x10], R228 ;  /* 0x000010e404007986 */ /* 0x0001e4000c101d06 */
.L_x_35567:
[----:B------:R-:W-:Y:S05]  /*6c00*/  BSYNC.RECONVERGENT B0 ;  /* 0x0000000000007941 */ /* 0x000fea0003800200 */
.L_x_35566:
[----:B------:R-:W-:Y:S01]  /*6c10*/  FADD.FTZ R3, RZ, R152 ;  /* 0x00000098ff037221 */ /* 0x000fe20000010000 */
[C---:B------:R-:W-:Y:S01]  /*6c20*/  ISETP.GT.U32.AND P4, PT, R0.reuse, 0x3f, PT ;  /* 0x0000003f0000780c */ /* 0x040fe20003f84070 */
[----:B01234-:R-:W0:Y:S01]  /*6c30*/  S2R R4, SR_TID.X ;  /* 0x0000000000047919 */ /* 0x01fe220000002100 */
        /* <DEDUP_REMOVED lines=287> */
.L_x_35604:
        /* <DEDUP_REMOVED lines=21> */
[----:B------:R-:W-:Y:S02]  /*7f80*/  FSEL R4, R7, RZ, !P0 ;  /* 0x000000ff07047208 */ /* 0x000fe40004000000 */
[----:B------:R-:W-:Y:S01]  /*7f90*/  LOP3.LUT R252, R234, 0x1f, RZ, 0xc0, !PT ;  /* 0x0000001feafc7812 */ /* 0x000fe200078ec0ff */
        /* <DEDUP_REMOVED lines=10> */
[----:B0-----:R-:W4:Y:S04]  /*8040*/  LDL R6, [R1+0x168] ;  /* 0x0001680001067983 */ /* 0x001f280000100800 */
[----:B------:R0:W-:Y:S04]  /*8050*/  STL [R1+0x17c], R2 ;  /* 0x00017c0201007387 */ /* 0x0001e80000100800 */
[----:B0-----:R-:W4:Y:S04]  /*8060*/  LDL R2, [R1+0x16c] ;  /* 0x00016c0001027983 */ /* 0x001f280000100800 */
[----:B------:R0:W-:Y:S04]  /*8070*/  STL [R1+0x178], R0 ;  /* 0x0001780001007387 */ /* 0x0001e80000100800 */
[----:B------:R-:W4:Y:S04]  /*8080*/  LDL R235, [R1+0x154] ;  /* 0x0001540001eb7983 */ /* 0x000f280000100800 */
[----:B0-----:R-:W4:Y:S04]  /*8090*/  LDL R0, [R1+0x150] ;  /* 0x0001500001007983 */ /* 0x001f280000100800 */
[----:B------:R0:W-:Y:S04]  /*80a0*/  STL.64 [R1+0x170], R16 ;  /* 0x0001701001007387 */ /* 0x0001e80000100a00 */
[----:B0-----:R-:W4:Y:S04]  /*80b0*/  LDL R16, [R1+0x158] ;  /* 0x0001580001107983 */ /* 0x001f280000100800 */
[----:B------:R-:W4:Y:S01]  /*80c0*/  LDL R17, [R1+0x15c] ;  /* 0x00015c0001117983 */ /* 0x000f220000100800 */
[--C-:B------:R-:W-:Y:S01]  /*80d0*/  FADD.FTZ R7, R152, -R4.reuse ;  /* 0x8000000498077221 */ /* 0x100fe20000010000 */
[--C-:B------:R-:W-:Y:S01]  /*80e0*/  FADD.FTZ R234, R153, -R4.reuse ;  /* 0x8000000499ea7221 */ /* 0x100fe20000010000 */
[----:B------:R-:W-:-:S02]  /*80f0*/  FADD.FTZ R233, R155, -R4 ;  /* 0x800000049be97221 */ /* 0x000fc40000010000 */
[C---:B------:R-:W-:Y:S01]  /*8100*/  FMUL.FTZ R232, R3.reuse, R7 ;  /* 0x0000000703e87220 */ /* 0x040fe20000410000 */
        /* <DEDUP_REMOVED lines=9> */
[----:B------:R-:W-:Y:S01]  /*81a0*/  FADD.FTZ R234, R156, -R4 ;  /* 0x800000049cea7221 */ /* 0x000fe20000010000 */
[----:B----4-:R-:W-:-:S03]  /*81b0*/  FFMA.FTZ R7, R7, R6, R10 ;  /* 0x0000000607077223 */ /* 0x010fc6000001000a */
[----:B------:R-:W-:Y:S01]  /*81c0*/  FMUL.FTZ R234, R3, R234 ;  /* 0x000000ea03ea7220 */ /* 0x000fe20000410000 */
[----:B------:R0:W5:Y:S01]  /*81d0*/  LDL.LU R6, [R1+0x180] ;  /* 0x0001800001067983 */ /* 0x0001620000300800 */
[----:B------:R-:W-:-:S03]  /*81e0*/  FFMA.FTZ R233, R233, R2, R11 ;  /* 0x00000002e9e97223 */ /* 0x000fc6000001000b */
[----:B------:R0:W5:Y:S02]  /*81f0*/  LDL.LU R2, [R1+0x17c] ;  /* 0x00017c0001027983 */ /* 0x0001640000300800 */
[----:B------:R-:W-:Y:S01]  /*8200*/  F2FP.BF16.F32.PACK_AB R233, R233, R7 ;  /* 0x00000007e9e9723e */ /* 0x000fe200000010ff */
[----:B------:R-:W-:-:S04]  /*8210*/  FADD.FTZ R7, R157, -R4 ;  /* 0x800000049d077221 */ /* 0x000fc80000010000 */
[----:B------:R-:W-:Y:S01]  /*8220*/  FMUL.FTZ R7, R3, R7 ;  /* 0x0000000703077220 */ /* 0x000fe20000410000 */
[----:B------:R-:W-:-:S03]  /*8230*/  FFMA.FTZ R234, R234, R0, R12 ;  /* 0x00000000eaea7223 */ /* 0x000fc6000001000c */
[----:B------:R-:W-:Y:S01]  /*8240*/  FFMA.FTZ R7, R7, R235, R13 ;  /* 0x000000eb07077223 */ /* 0x000fe2000001000d */
[--C-:B------:R-:W-:Y:S01]  /*8250*/  FADD.FTZ R235, R159, -R4.reuse ;  /* 0x800000049feb7221 */ /* 0x100fe20000010000 */
[----:B------:R0:W5:Y:S03]  /*8260*/  LDL.LU R0, [R1+0x178] ;  /* 0x0001780001007983 */ /* 0x0001660000300800 */
[----:B------:R-:W-:Y:S01]  /*8270*/  F2FP.BF16.F32.PACK_AB R234, R7, R234 ;  /* 0x000000ea07ea723e */ /* 0x000fe200000010ff */
[----:B------:R-:W-:Y:S01]  /*8280*/  FADD.FTZ R7, R158, -R4 ;  /* 0x800000049e077221 */ /* 0x000fe20000010000 */
[----:B------:R-:W-:-:S03]  /*8290*/  FMUL.FTZ R235, R3, R235 ;  /* 0x000000eb03eb7220 */ /* 0x000fc60000410000 */
[----:B------:R-:W-:-:S04]  /*82a0*/  FMUL.FTZ R7, R3, R7 ;  /* 0x0000000703077220 */ /* 0x000fc80000410000 */
[----:B------:R-:W-:Y:S01]  /*82b0*/  FFMA.FTZ R7, R7, R16, R14 ;  /* 0x0000001007077223 */ /* 0x000fe2000001000e */
[----:B------:R-:W-:Y:S02]  /*82c0*/  FFMA.FTZ R235, R235, R17, R15 ;  /* 0x00000011ebeb7223 */ /* 0x000fe4000001000f */
[----:B------:R-:W1:Y:S03]  /*82d0*/  LDC.64 R16, c[0x0][0x428] ;  /* 0x00010a00ff107b82 */ /* 0x000e660000000a00 */
[----:B------:R-:W-:Y:S01]  /*82e0*/  F2FP.BF16.F32.PACK_AB R235, R235, R7 ;  /* 0x00000007ebeb723e */ /* 0x000fe200000010ff */
[----:B-1----:R-:W-:-:S05]  /*82f0*/  IMAD.WIDE.U32 R16, R5, 0x10, R16 ;  /* 0x0000001005107825 */ /* 0x002fca00078e0010 */
[----:B------:R1:W-:Y:S04]  /*8300*/  STG.E.128 desc[UR6][R16.64], R232 ;  /* 0x000000e810007986 */ /* 0x0003e8000c101d06 */
[----:B-1----:R0:W5:Y:S01]  /*8310*/  LDL.LU.64 R16, [R1+0x170] ;  /* 0x0001700001107983 */ /* 0x0021620000300a00 */
[----:B------:R-:W-:-:S07]  /*8320*/  IADD3 R5, PT, PT, R5, 0x20, RZ ;  /* 0x0000002005057810 */ /* 0x000fce0007ffe0ff */
.L_x_35575:
[----:B------:R-:W-:Y:S05]  /*8330*/  BSYNC.RECONVERGENT B1 ;  /* 0x0000000000017941 */ /* 0x000fea0003800200 */
.L_x_35574:
[----:B-----5:R-:W-:Y:S01]  /*8340*/  LOP3.LUT P0, RZ, R2, 0x800, RZ, 0xc0, !PT ;  /* 0x0000080002ff7812 */ /* 0x020fe2000780c0ff */
[----:B------:R-:W-:-:S12]  /*8350*/  BSSY.RECONVERGENT B1, `(.L_x_35576) ;  /* 0x0000036000017945 */ /* 0x000fd80003800200 */
[----:B------:R-:W-:Y:S05]  /*8360*/  @!P0 BRA `(.L_x_35577) ;  /* 0x0000000000d08947 */ /* 0x000fea0003800000 */
[----:B------:R1:W-:Y:S04]  /*8370*/  STL [R1+0x188], R11 ;  /* 0x0001880b01007387 */ /* 0x0003e80000100800 */
        /* <DEDUP_REMOVED lines=10> */
[----:B------:R1:W-:Y:S04]  /*8420*/  STL.64 [R1+0x170], R8 ;  /* 0x0001700801007387 */ /* 0x0003e80000100a00 */
[----:B-1----:R-:W4:Y:S04]  /*8430*/  LDL R8, [R1+0x138] ;  /* 0x0001380001087983 */ /* 0x002f280000100800 */
        /* <DEDUP_REMOVED lines=33> */
[----:B------:R-:W2:Y:S03]  /*8650*/  LDC.64 R8, c[0x0][0x428] ;  /* 0x00010a00ff087b82 */ /* 0x000ea60000000a00 */
[----:B------:R-:W-:Y:S01]  /*8660*/  F2FP.BF16.F32.PACK_AB R235, R235, R7 ;  /* 0x00000007ebeb723e */ /* 0x000fe200000010ff */
[----:B--2---:R-:W-:-:S05]  /*8670*/  IMAD.WIDE.U32 R8, R5, 0x10, R8 ;  /* 0x0000001005087825 */ /* 0x004fca00078e0008 */
[----:B------:R2:W-:Y:S04]  /*8680*/  STG.E.128 desc[UR6][R8.64], R232 ;  /* 0x000000e808007986 */ /* 0x0005e8000c101d06 */
[----:B--2---:R1:W5:Y:S01]  /*8690*/  LDL.LU.64 R8, [R1+0x170] ;  /* 0x0001700001087983 */ /* 0x0043620000300a00 */
[----:B------:R-:W-:-:S07]  /*86a0*/  IADD3 R5, PT, PT, R5, 0x20, RZ ;  /* 0x0000002005057810 */ /* 0x000fce0007ffe0ff */
.L_x_35577:
[----:B------:R-:W-:Y:S05]  /*86b0*/  BSYNC.RECONVERGENT B1 ;  /* 0x0000000000017941 */ /* 0x000fea0003800200 */
.L_x_35576:
[----:B-----5:R-:W-:Y:S01]  /*86c0*/  LOP3.LUT P0, RZ, R2, 0x1000, RZ, 0xc0, !PT ;  /* 0x0000100002ff7812 */ /* 0x020fe2000780c0ff */
        /* <DEDUP_REMOVED lines=48> */
[----:B------:R-:W0:Y:S03]  /*89d0*/  LDC.64 R8, c[0x0][0x428] ;  /* 0x00010a00ff087b82 */ /* 0x000e260000000a00 */
[----:B------:R-:W-:Y:S01]  /*89e0*/  F2FP.BF16.F32.PACK_AB R235, R235, R7 ;  /* 0x00000007ebeb723e */ /* 0x000fe200000010ff */
[----:B0-----:R-:W-:-:S05]  /*89f0*/  IMAD.WIDE.U32 R8, R5, 0x10, R8 ;  /* 0x0000001005087825 */ /* 0x001fca00078e0008 */
[----:B------:R0:W-:Y:S04]  /*8a00*/  STG.E.128 desc[UR6][R8.64], R232 ;  /* 0x000000e808007986 */ /* 0x0001e8000c101d06 */
[----:B0-----:R2:W5:Y:S01]  /*8a10*/  LDL.LU.64 R8, [R1+0x170] ;  /* 0x0001700001087983 */ /* 0x0015620000300a00 */
[----:B------:R-:W-:-:S07]  /*8a20*/  IADD3 R5, PT, PT, R5, 0x20, RZ ;  /* 0x0000002005057810 */ /* 0x000fce0007ffe0ff */
.L_x_35579:
[----:B------:R-:W-:Y:S05]  /*8a30*/  BSYNC.RECONVERGENT B1 ;  /* 0x0000000000017941 */ /* 0x000fea0003800200 */
.L_x_35578:
[----:B-----5:R-:W-:Y:S01]  /*8a40*/  LOP3.LUT P0, RZ, R2, 0x2000, RZ, 0xc0, !PT ;  /* 0x0000200002ff7812 */ /* 0x020fe2000780c0ff */
[----:B------:R-:W-:-:S12]  /*8a50*/  BSSY.RECONVERGENT B1, `(.L_x_35580) ;  /* 0x0000036000017945 */ /* 0x000fd80003800200 */
[----:B------:R-:W-:Y:S05]  /*8a60*/  @!P0 BRA `(.L_x_35581) ;  /* 0x0000000000d08947 */ /* 0x000fea0003800000 */
[----:B------:R3:W-:Y:S04]  /*8a70*/  STL [R1+0x188], R11 ;  /* 0x0001880b01007387 */ /* 0x0007e80000100800 */
[----:B---3--:R-:W3:Y:S04]  /*8a80*/  LDL R11, [R1+0x100] ;  /* 0x00010000010b7983 */ /* 0x008ee80000100800 */
[----:B------:R4:W-:Y:S04]  /*8a90*/  STL [R1+0x184], R10 ;  /* 0x0001840a01007387 */ /* 0x0009e80000100800 */
[----:B----4-:R-:W4:Y:S04]  /*8aa0*/  LDL R10, [R1+0x104] ;  /* 0x00010400010a7983 */ /* 0x010f280000100800 */
[----:B------:R0:W-:Y:S04]  /*8ab0*/  STL [R1+0x180], R6 ;  /* 0x0001800601007387 */ /* 0x0001e80000100800 */
[----:B0-----:R-:W2:Y:S04]  /*8ac0*/  LDL R6, [R1+0x108] ;  /* 0x0001080001067983 */ /* 0x001ea80000100800 */
[----:B------:R0:W-:Y:S04]  /*8ad0*/  STL [R1+0x17c], R2 ;  /* 0x00017c0201007387 */ /* 0x0001e80000100800 */
[----:B0-----:R-:W2:Y:S04]  /*8ae0*/  LDL R2, [R1+0x10c] ;  /* 0x00010c0001027983 */ /* 0x001ea80000100800 */
[----:B------:R0:W-:Y:S04]  /*8af0*/  STL [R1+0x178], R0 ;  /* 0x0001780001007387 */ /* 0x0001e80000100800 */
[----:B------:R-:W2:Y:S04]  /*8b00*/  LDL R235, [R1+0xf4] ;  /* 0x0000f40001eb7983 */ /* 0x000ea80000100800 */
[----:B0-----:R-:W2:Y:S04]  /*8b10*/  LDL R0, [R1+0xf0] ;  /* 0x0000f00001007983 */ /* 0x001ea80000100800 */
[----:B------:R0:W-:Y:S04]  /*8b20*/  STL.64 [R1+0x170], R8 ;  /* 0x0001700801007387 */ /* 0x0001e80000100a00 */
[----:B0-----:R-:W2:Y:S04]  /*8b30*/  LDL R8, [R1+0xf8] ;  /* 0x0000f80001087983 */ /* 0x001ea80000100800 */
[----:B------:R-:W2:Y:S01]  /*8b40*/  LDL R9, [R1+0xfc] ;  /* 0x0000fc0001097983 */ /* 0x000ea20000100800 */
        /* <DEDUP_REMOVED lines=13> */
[----:B------:R-:W-:Y:S01]  /*8c20*/  FADD.FTZ R234, R180, -R4 ;  /* 0x80000004b4ea7221 */ /* 0x000fe20000010000 */
[----:B--2---:R-:W-:-:S03]  /*8c30*/  FFMA.FTZ R7, R7, R6, R58 ;  /* 0x0000000607077223 */ /* 0x004fc6000001003a */
        /* <DEDUP_REMOVED lines=23> */
.L_x_35581:
[----:B------:R-:W-:Y:S05]  /*8db0*/  BSYNC.RECONVERGENT B1 ;  /* 0x0000000000017941 */ /* 0x000fea0003800200 */
.L_x_35580:
[----:B-----5:R-:W-:Y:S01]  /*8dc0*/  LOP3.LUT P0, RZ, R2, 0x400, RZ, 0xc0, !PT ;  /* 0x0000040002ff7812 */ /* 0x020fe2000780c0ff */
[----:B------:R-:W-:-:S12]  /*8dd0*/  BSSY.RECONVERGENT B1, `(.L_x_35582) ;  /* 0x0000036000017945 */ /* 0x000fd80003800200 */
[----:B------:R-:W-:Y:S05]  /*8de0*/  @!P0 BRA `(.L_x_35583) ;  /* 0x0000000000d08947 */ /* 0x000fea0003800000 */
[----:B------:R4:W-:Y:S04]  /*8df0*/  STL [R1+0x188], R11 ;  /* 0x0001880b01007387 */ /* 0x0009e80000100800 */
[----:B----4-:R-:W4:Y:S04]  /*8e00*/  LDL R11, [R1+0xe0] ;  /* 0x0000e000010b7983 */ /* 0x010f280000100800 */
[----:B------:R0:W-:Y:S04]  /*8e10*/  STL [R1+0x184], R10 ;  /* 0x0001840a01007387 */ /* 0x0001e80000100800 */
[----:B0-----:R-:W2:Y:S04]  /*8e20*/  LDL R10, [R1+0xe4] ;  /* 0x0000e400010a7983 */ /* 0x001ea80000100800 */
[----:B------:R0:W-:Y:S04]  /*8e30*/  STL [R1+0x180], R6 ;  /* 0x0001800601007387 */ /* 0x0001e80000100800 */
[----:B0-----:R-:W3:Y:S04]  /*8e40*/  LDL R6, [R1+0xe8] ;  /* 0x0000e80001067983 */ /* 0x001ee80000100800 */
[----:B------:R0:W-:Y:S04]  /*8e50*/  STL [R1+0x17c], R2 ;  /* 0x00017c0201007387 */ /* 0x0001e80000100800 */
[----:B0-----:R-:W3:Y:S04]  /*8e60*/  LDL R2, [R1+0xec] ;  /* 0x0000ec0001027983 */ /* 0x001ee80000100800 */
[----:B------:R0:W-:Y:S04]  /*8e70*/  STL [R1+0x178], R0 ;  /* 0x0001780001007387 */ /* 0x0001e80000100800 */
[----:B------:R-:W3:Y:S04]  /*8e80*/  LDL R235, [R1+0xd4] ;  /* 0x0000d40001eb7983 */ /* 0x000ee80000100800 */
[----:B0-----:R-:W3:Y:S04]  /*8e90*/  LDL R0, [R1+0xd0] ;  /* 0x0000d00001007983 */ /* 0x001ee80000100800 */
[----:B------:R0:W-:Y:S04]  /*8ea0*/  STL.64 [R1+0x170], R8 ;  /* 0x0001700801007387 */ /* 0x0001e80000100a00 */
[----:B0-----:R-:W3:Y:S04]  /*8eb0*/  LDL R8, [R1+0xd8] ;  /* 0x0000d80001087983 */ /* 0x001ee80000100800 */
[----:B------:R-:W3:Y:S01]  /*8ec0*/  LDL R9, [R1+0xdc] ;  /* 0x0000dc0001097983 */ /* 0x000ee20000100800 */
        /* <DEDUP_REMOVED lines=8> */
[----:B----4-:R-:W-:Y:S02]  /*8f50*/  FFMA.FTZ R232, R232, R11, R72 ;  /* 0x0000000be8e87223 */ /* 0x010fe40000010048 */
[----:B------:R4:W5:Y:S01]  /*8f60*/  LDL.LU R11, [R1+0x188] ;  /* 0x00018800010b7983 */ /* 0x0009620000300800 */
[----:B--2---:R-:W-:-:S03]  /*8f70*/  FFMA.FTZ R234, R234, R10, R73 ;  /* 0x0000000aeaea7223 */ /* 0x004fc60000010049 */
[----:B------:R4:W5:Y:S02]  /*8f80*/  LDL.LU R10, [R1+0x184] ;  /* 0x00018400010a7983 */ /* 0x0009640000300800 */
[----:B------:R-:W-:Y:S01]  /*8f90*/  F2FP.BF16.F32.PACK_AB R232, R234, R232 ;  /* 0x000000e8eae8723e */ /* 0x000fe200000010ff */
[----:B------:R-:W-:Y:S01]  /*8fa0*/  FADD.FTZ R234, R188, -R4 ;  /* 0x80000004bcea7221 */ /* 0x000fe20000010000 */
[----:B---3--:R-:W-:-:S03]  /*8fb0*/  FFMA.FTZ R7, R7, R6, R74 ;  /* 0x0000000607077223 */ /* 0x008fc6000001004a */
        /* <DEDUP_REMOVED lines=23> */
.L_x_35583:
[----:B------:R-:W-:Y:S05]  /*9130*/  BSYNC.RECONVERGENT B1 ;  /* 0x0000000000017941 */ /* 0x000fea0003800200 */
.L_x_35582:
[----:B-----5:R-:W-:Y:S01]  /*9140*/  LOP3.LUT P0, RZ, R2, 0x100, RZ, 0xc0, !PT ;  /* 0x0000010002ff7812 */ /* 0x020fe2000780c0ff */
[----:B------:R-:W-:-:S12]  /*9150*/  BSSY.RECONVERGENT B1, `(.L_x_35584) ;  /* 0x0000036000017945 */ /* 0x000fd80003800200 */
[----:B------:R-:W-:Y:S05]  /*9160*/  @!P0 BRA `(.L_x_35585) ;  /* 0x0000000000d08947 */ /* 0x000fea0003800000 */
        /* <DEDUP_REMOVED lines=52> */
.L_x_35585:
[----:B------:R-:W-:Y:S05]  /*94b0*/  BSYNC.RECONVERGENT B1 ;  /* 0x0000000000017941 */ /* 0x000fea0003800200 */
.L_x_35584:
        /* <DEDUP_REMOVED lines=10> */
[----:B0-----:R-:W3:Y:S04]  /*9560*/  LDL R12, [R1+0xac] ;  /* 0x0000ac00010c7983 */ /* 0x001ee80000100800 */
[----:B------:R0:W-:Y:S04]  /*9570*/  STL [R1+0x188], R11 ;  /* 0x0001880b01007387 */ /* 0x0001e80000100800 */
[----:B0-----:R-:W3:Y:S04]  /*9580*/  LDL R11, [R1] ;  /* 0x00000000010b7983 */ /* 0x001ee80000100800 */
[----:B------:R0:W-:Y:S04]  /*9590*/  STL [R1+0x184], R10 ;  /* 0x0001840a01007387 */ /* 0x0001e80000100800 */
[----:B0-----:R-:W3:Y:S04]  /*95a0*/  LDL R10, [R1+0x90] ;  /* 0x00009000010a7983 */ /* 0x001ee80000100800 */
[----:B------:R0:W-:Y:S04]  /*95b0*/  STL [R1+0x180], R6 ;  /* 0x0001800601007387 */ /* 0x0001e80000100800 */
[----:B------:R-:W3:Y:S04]  /*95c0*/  LDL R235, [R1+0x94] ;  /* 0x0000940001eb7983 */ /* 0x000ee80000100800 */
[----:B0-----:R-:W3:Y:S04]  /*95d0*/  LDL R6, [R1+0x4] ;  /* 0x0000040001067983 */ /* 0x001ee80000100800 */
[----:B------:R0:W-:Y:S04]  /*95e0*/  STL [R1+0x17c], R2 ;  /* 0x00017c0201007387 */ /* 0x0001e80000100800 */
[----:B0-----:R-:W3:Y:S04]  /*95f0*/  LDL R2, [R1+0x8] ;  /* 0x0000080001027983 */ /* 0x001ee80000100800 */
[----:B------:R0:W-:Y:S04]  /*9600*/  STL [R1+0x178], R0 ;  /* 0x0001780001007387 */ /* 0x0001e80000100800 */
[----:B0-----:R-:W3:Y:S04]  /*9610*/  LDL R0, [R1+0x98] ;  /* 0x0000980001007983 */ /* 0x001ee80000100800 */
[----:B------:R0:W-:Y:S04]  /*9620*/  STL.64 [R1+0x170], R8 ;  /* 0x0001700801007387 */ /* 0x0001e80000100a00 */
[----:B0-----:R-:W3:Y:S04]  /*9630*/  LDL R8, [R1+0xc] ;  /* 0x00000c0001087983 */ /* 0x001ee80000100800 */
[----:B------:R-:W3:Y:S01]  /*9640*/  LDL R9, [R1+0x9c] ;  /* 0x00009c0001097983 */ /* 0x000ee20000100800 */
[--C-:B------:R-:W-:Y:S01]  /*9650*/  FADD.FTZ R7, R200, -R4.reuse ;  /* 0x80000004c8077221 */ /* 0x100fe20000010000 */
[----:B------:R-:W-:-:S03]  /*9660*/  FADD.FTZ R233, R203, -R4 ;  /* 0x80000004cbe97221 */ /* 0x000fc60000010000 */
[C---:B------:R-:W-:Y:S01]  /*9670*/  FMUL.FTZ R232, R3.reuse, R7 ;  /* 0x0000000703e87220 */ /* 0x040fe20000410000 */
[----:B------:R-:W-:Y:S01]  /*9680*/  FADD.FTZ R7, R202, -R4 ;  /* 0x80000004ca077221 */ /* 0x000fe20000010000 */
[----:B------:R-:W-:-:S03]  /*9690*/  FMUL.FTZ R233, R3, R233 ;  /* 0x000000e903e97220 */ /* 0x000fc60000410000 */
[----:B------:R-:W-:Y:S01]  /*96a0*/  FMUL.FTZ R7, R3, R7 ;  /* 0x0000000703077220 */ /* 0x000fe20000410000 */
[----:B------:R-:W-:-:S04]  /*96b0*/  FADD.FTZ R234, R201, -R4 ;  /* 0x80000004c9ea7221 */ /* 0x000fc80000010000 */
[----:B------:R-:W-:Y:S01]  /*96c0*/  FMUL.FTZ R234, R3, R234 ;  /* 0x000000ea03ea7220 */ /* 0x000fe20000410000 */
[----:B--2---:R-:W-:Y:S02]  /*96d0*/  FFMA.FTZ R232, R232, R15, R248 ;  /* 0x0000000fe8e87223 */ /* 0x004fe400000100f8 */
[----:B------:R0:W5:Y:S01]  /*96e0*/  LDL.LU R15, [R1+0x198] ;  /* 0x00019800010f7983 */ /* 0x0001620000300800 */
[----:B----4-:R-:W-:Y:S01]  /*96f0*/  FFMA.FTZ R7, R7, R13, R250 ;  /* 0x0000000d07077223 */ /* 0x010fe200000100fa */
[----:B---3--:R-:W-:-:S05]  /*9700*/  FFMA.FTZ R233, R233, R12, R251 ;  /* 0x0000000ce9e97223 */ /* 0x008fca00000100fb */
[----:B------:R-:W-:Y:S01]  /*9710*/  F2FP.BF16.F32.PACK_AB R233, R233, R7 ;  /* 0x00000007e9e9723e */ /* 0x000fe200000010ff */
[----:B------:R-:W-:-:S04]  /*9720*/  FADD.FTZ R7, R205, -R4 ;  /* 0x80000004cd077221 */ /* 0x000fc80000010000 */
[C---:B------:R-:W-:Y:S01]  /*9730*/  FMUL.FTZ R7, R3.reuse, R7 ;  /* 0x0000000703077220 */ /* 0x040fe20000410000 */
[----:B------:R-:W-:Y:S02]  /*9740*/  FFMA.FTZ R234, R234, R14, R249 ;  /* 0x0000000eeaea7223 */ /* 0x000fe400000100f9 */
[----:B------:R0:W5:Y:S03]  /*9750*/  LDL.LU R14, [R1+0x194] ;  /* 0x00019400010e7983 */ /* 0x0001660000300800 */
[----:B------:R-:W-:Y:S01]  /*9760*/  F2FP.BF16.F32.PACK_AB R232, R234, R232 ;  /* 0x000000e8eae8723e */ /* 0x000fe200000010ff */
[----:B------:R-:W-:Y:S01]  /*9770*/  FADD.FTZ R234, R204, -R4 ;  /* 0x80000004ccea7221 */ /* 0x000fe20000010000 */
[----:B------:R0:W5:Y:S03]  /*9780*/  LDL.LU R13, [R1+0x190] ;  /* 0x00019000010d7983 */ /* 0x0001660000300800 */
[----:B------:R-:W-:Y:S01]  /*9790*/  FMUL.FTZ R234, R3, R234 ;  /* 0x000000ea03ea7220 */ /* 0x000fe20000410000 */
[----:B------:R0:W5:Y:S01]  /*97a0*/  LDL.LU R12, [R1+0x18c] ;  /* 0x00018c00010c7983 */ /* 0x0001620000300800 */
[----:B------:R-:W-:Y:S01]  /*97b0*/  FFMA.FTZ R7, R7, R235, R6 ;  /* 0x000000eb07077223 */ /* 0x000fe20000010006 */
[----:B------:R-:W-:-:S04]  /*97c0*/  FADD.FTZ R235, R207, -R4 ;  /* 0x80000004cfeb7221 */ /* 0x000fc80000010000 */
[----:B------:R-:W-:Y:S01]  /*97d0*/  FMUL.FTZ R235, R3, R235 ;  /* 0x000000eb03eb7220 */ /* 0x000fe20000410000 */
[----:B------:R-:W-:Y:S02]  /*97e0*/  FFMA.FTZ R234, R234, R10, R11 ;  /* 0x0000000aeaea7223 */ /* 0x000fe4000001000b */
[----:B------:R0:W5:Y:S03]  /*97f0*/  LDL.LU R11, [R1+0x188] ;  /* 0x00018800010b7983 */ /* 0x0001660000300800 */
[----:B------:R-:W-:Y:S01]  /*9800*/  F2FP.BF16.F32.PACK_AB R234, R7, R234 ;  /* 0x000000ea07ea723e */ /* 0x000fe200000010ff */
[----:B------:R-:W-:Y:S01]  /*9810*/  FADD.FTZ R7, R206, -R4 ;  /* 0x80000004ce077221 */ /* 0x000fe20000010000 */
[----:B------:R0:W5:Y:S03]  /*9820*/  LDL.LU R10, [R1+0x184] ;  /* 0x00018400010a7983 */ /* 0x0001660000300800 */
[----:B------:R-:W-:Y:S01]  /*9830*/  FMUL.FTZ R7, R3, R7 ;  /* 0x0000000703077220 */ /* 0x000fe20000410000 */
[----:B------:R0:W5:Y:S03]  /*9840*/  LDL.LU R6, [R1+0x180] ;  /* 0x0001800001067983 */ /* 0x0001660000300800 */
[----:B------:R-:W-:-:S02]  /*9850*/  FFMA.FTZ R7, R7, R0, R2 ;  /* 0x0000000007077223 */ /* 0x000fc40000010002 */
[----:B------:R0:W5:Y:S04]  /*9860*/  LDL.LU R2, [R1+0x17c] ;  /* 0x00017c0001027983 */ /* 0x0001680000300800 */
[----:B------:R0:W5:Y:S01]  /*9870*/  LDL.LU R0, [R1+0x178] ;  /* 0x0001780001007983 */ /* 0x0001620000300800 */
[----:B------:R-:W-:Y:S02]  /*9880*/  FFMA.FTZ R235, R235, R9, R8 ;  /* 0x00000009ebeb7223 */ /* 0x000fe40000010008 */
[----:B------:R-:W2:Y:S03]  /*9890*/  LDC.64 R8, c[0x0][0x428] ;  /* 0x00010a00ff087b82 */ /* 0x000ea60000000a00 */
[----:B------:R-:W-:Y:S01]  /*98a0*/  F2FP.BF16.F32.PACK_AB R235, R235, R7 ;  /* 0x00000007ebeb723e */ /* 0x000fe200000010ff */
[----:B--2---:R-:W-:-:S05]  /*98b0*/  IMAD.WIDE.U32 R8, R5, 0x10, R8 ;  /* 0x0000001005087825 */ /* 0x004fca00078e0008 */
[----:B------:R2:W-:Y:S04]  /*98c0*/  STG.E.128 desc[UR6][R8.64], R232 ;  /* 0x000000e808007986 */ /* 0x0005e8000c101d06 */
[----:B--2---:R0:W5:Y:S01]  /*98d0*/  LDL.LU.64 R8, [R1+0x170] ;  /* 0x0001700001087983 */ /* 0x0041620000300a00 */
[----:B------:R-:W-:-:S07]  /*98e0*/  IADD3 R5, PT, PT, R5, 0x20, RZ ;  /* 0x0000002005057810 */ /* 0x000fce0007ffe0ff */
.L_x_35587:
[----:B------:R-:W-:Y:S05]  /*98f0*/  BSYNC.RECONVERGENT B1 ;  /* 0x0000000000017941 */ /* 0x000fea0003800200 */
.L_x_35586:
        /* <DEDUP_REMOVED lines=8> */
[----:B0-----:R-:W3:Y:S04]  /*9980*/  LDL R17, [R1+0x14] ;  /* 0x0000140001117983 */ /* 0x001ee80000100800 */
[----:B------:R0:W-:Y:S04]  /*9990*/  STL [R1+0x19c], R16 ;  /* 0x00019c1001007387 */ /* 0x0001e80000100800 */
[----:B0-----:R-:W3:Y:S04]  /*99a0*/  LDL R16, [R1+0x84] ;  /* 0x0000840001107983 */ /* 0x001ee80000100800 */
[----:B------:R0:W-:Y:S04]  /*99b0*/  STL [R1+0x198], R15 ;  /* 0x0001980f01007387 */ /* 0x0001e80000100800 */
[----:B0-----:R-:W4:Y:S04]  /*99c0*/  LDL R15, [R1+0x18] ;  /* 0x00001800010f7983 */ /* 0x001f280000100800 */
        /* <DEDUP_REMOVED lines=11> */
[----:B------:R-:W4:Y:S04]  /*9a80*/  LDL R235, [R1+0x74] ;  /* 0x0000740001eb7983 */ /* 0x000f280000100800 */
[----:B0-----:R-:W4:Y:S04]  /*9a90*/  LDL R6, [R1+0x24] ;  /* 0x0000240001067983 */ /* 0x001f280000100800 */
[----:B------:R0:W-:Y:S04]  /*9aa0*/  STL [R1+0x17c], R2 ;  /* 0x00017c0201007387 */ /* 0x0001e80000100800 */
[----:B0-----:R-:W4:Y:S04]  /*9ab0*/  LDL R2, [R1+0x28] ;  /* 0x0000280001027983 */ /* 0x001f280000100800 */
[----:B------:R0:W-:Y:S04]  /*9ac0*/  STL [R1+0x178], R0 ;  /* 0x0001780001007387 */ /* 0x0001e80000100800 */
[----:B0-----:R-:W4:Y:S04]  /*9ad0*/  LDL R0, [R1+0x78] ;  /* 0x0000780001007983 */ /* 0x001f280000100800 */
[----:B------:R0:W-:Y:S04]  /*9ae0*/  STL.64 [R1+0x170], R8 ;  /* 0x0001700801007387 */ /* 0x0001e80000100a00 */
[----:B0-----:R-:W4:Y:S04]  /*9af0*/  LDL R8, [R1+0x2c] ;  /* 0x00002c0001087983 */ /* 0x001f280000100800 */
[----:B------:R-:W4:Y:S01]  /*9b00*/  LDL R9, [R1+0x7c] ;  /* 0x00007c0001097983 */ /* 0x000f220000100800 */
        /* <DEDUP_REMOVED lines=9> */
[----:B------:R0:W5:Y:S04]  /*9ba0*/  LDL.LU R19, [R1+0x1a8] ;  /* 0x0001a80001137983 */ /* 0x0001680000300800 */
[----:B------:R0:W5:Y:S01]  /*9bb0*/  LDL.LU R18, [R1+0x1a4] ;  /* 0x0001a40001127983 */ /* 0x0001620000300800 */
[----:B---3--:R-:W-:-:S03]  /*9bc0*/  FFMA.FTZ R234, R234, R16, R17 ;  /* 0x00000010eaea7223 */ /* 0x008fc60000010011 */
[----:B------:R0:W5:Y:S02]  /*9bd0*/  LDL.LU R17, [R1+0x1a0] ;  /* 0x0001a00001117983 */ /* 0x0001640000300800 */
[----:B------:R-:W-:Y:S01]  /*9be0*/  F2FP.BF16.F32.PACK_AB R232, R234, R232 ;  /* 0x000000e8eae8723e */ /* 0x000fe200000010ff */
[----:B------:R-:W-:Y:S01]  /*9bf0*/  FADD.FTZ R234, R212, -R4 ;  /* 0x80000004d4ea7221 */ /* 0x000fe20000010000 */
[----:B------:R0:W5:Y:S01]  /*9c00*/  LDL.LU R16, [R1+0x19c] ;  /* 0x00019c0001107983 */ /* 0x0001620000300800 */
[----:B----4-:R-:W-:Y:S02]  /*9c10*/  FFMA.FTZ R7, R7, R14, R15 ;  /* 0x0000000e07077223 */ /* 0x010fe4000001000f */
[----:B------:R-:W-:Y:S01]  /*9c20*/  FMUL.FTZ R234, R3, R234 ;  /* 0x000000ea03ea7220 */ /* 0x000fe20000410000 */
[----:B------:R0:W5:Y:S04]  /*9c30*/  LDL.LU R15, [R1+0x198] ;  /* 0x00019800010f7983 */ /* 0x0001680000300800 */
[----:B------:R0:W5:Y:S01]  /*9c40*/  LDL.LU R14, [R1+0x194] ;  /* 0x00019400010e7983 */ /* 0x0001620000300800 */
[----:B------:R-:W-:-:S03]  /*9c50*/  FFMA.FTZ R233, R233, R12, R13 ;  /* 0x0000000ce9e97223 */ /* 0x000fc6000001000d */
[----:B------:R0:W5:Y:S02]  /*9c60*/  LDL.LU R13, [R1+0x190] ;  /* 0x00019000010d7983 */ /* 0x0001640000300800 */
[----:B------:R-:W-:Y:S01]  /*9c70*/  F2FP.BF16.F32.PACK_AB R233, R233, R7 ;  /* 0x00000007e9e9723e */ /* 0x000fe200000010ff */
[----:B------:R-:W-:Y:S01]  /*9c80*/  FADD.FTZ R7, R213, -R4 ;  /* 0x80000004d5077221 */ /* 0x000fe20000010000 */
[----:B------:R0:W5:Y:S03]  /*9c90*/  LDL.LU R12, [R1+0x18c] ;  /* 0x00018c00010c7983 */ /* 0x0001660000300800 */
[----:B------:R-:W-:-:S04]  /*9ca0*/  FMUL.FTZ R7, R3, R7 ;  /* 0x0000000703077220 */ /* 0x000fc80000410000 */
        /* <DEDUP_REMOVED lines=20> */
.L_x_35589:
[----:B------:R-:W-:Y:S05]  /*9df0*/  BSYNC.RECONVERGENT B1 ;  /* 0x0000000000017941 */ /* 0x000fea0003800200 */
.L_x_35588:
        /* <DEDUP_REMOVED lines=79> */
.L_x_35591:
[----:B------:R-:W-:Y:S05]  /*a2f0*/  BSYNC.RECONVERGENT B1 ;  /* 0x0000000000017941 */ /* 0x000fea0003800200 */
.L_x_35590:
[----:B-----5:R-:W-:-:S13]  /*a300*/  LOP3.LUT P0, RZ, R2, 0x10, RZ, 0xc0, !PT ;  /* 0x0000001002ff7812 */ /* 0x020fda000780c0ff */
[----:B------:R-:W-:Y:S05]  /*a310*/  @!P0 BRA `(.L_x_35573) ;  /* 0x0000000000848947 */ /* 0x000fea0003800000 */
[--C-:B------:R-:W-:Y:S01]  /*a320*/  FADD.FTZ R232, R224, -R4.reuse ;  /* 0x80000004e0e87221 */ /* 0x100fe20000010000 */
[--C-:B------:R-:W-:Y:S01]  /*a330*/  FADD.FTZ R7, R225, -R4.reuse ;  /* 0x80000004e1077221 */ /* 0x100fe20000010000 */
[--C-:B------:R-:W-:Y:S01]  /*a340*/  FADD.FTZ R233, R226, -R4.reuse ;  /* 0x80000004e2e97221 */ /* 0x100fe20000010000 */
[----:B------:R0:W-:Y:S01]  /*a350*/  STL.64 [R1+0x170], R8 ;  /* 0x0001700801007387 */ /* 0x0001e20000100a00 */
        /* <DEDUP_REMOVED lines=29> */
.L_x_35573:
[----:B------:R-:W-:Y:S05]  /*a530*/  BSYNC.RECONVERGENT B0 ;  /* 0x0000000000007941 */ /* 0x000fea0003800200 */
.L_x_35572:
[----:B0-----:R-:W0:Y:S02]  /*a540*/  LDC.64 R4, c[0x0][0x380] ;  /* 0x0000e000ff047b82 */ /* 0x001e240000000a00 */
[----:B0-----:R-:W-:-:S04]  /*a550*/  LEA R6, R4, R6, 0x2 ;  /* 0x0000000604067211 */ /* 0x001fc800078e10ff */
[----:B------:R-:W-:-:S13]  /*a560*/  ISETP.GE.AND P0, PT, R6, R5, PT ;  /* 0x000000050600720c */ /* 0x000fda0003f06270 */
[----:B------:R-:W-:Y:S05]  /*a570*/  @!P0 BRA `(.L_x_35592) ;  /* 0xffffff7c00d88947 */ /* 0x000fea000383ffff */
[----:B------:R-:W-:Y:S05]  /*a580*/  EXIT ;  /* 0x000000000000794d */ /* 0x000fea0003800000 */
.L_x_35571:
        /* <DEDUP_REMOVED lines=8> */
.L_x_35594:
[----:B------:R-:W-:Y:S05]  /*a610*/  BSYNC B0 ;  /* 0x0000000000007941 */ /* 0x000fea0003800000 */
.L_x_35593:
        /* <DEDUP_REMOVED lines=9> */
.L_x_35595:
[----:B------:R-:W-:Y:S02]  /*a6b0*/  HFMA2 R5, -RZ, RZ, 0, 2.384185791015625e-07 ;  /* 0x00000004ff057431 */ /* 0x000fe400000001ff */
[----:B------:R-:W-:Y:S01]  /*a6c0*/  FADD.FTZ R7, R7, R3 ;  /* 0x0000000307077221 */ /* 0x000fe20000010000 */
[----:B------:R-:W-:-:S04]  /*a6d0*/  MOV R3, 0xffffffff ;  /* 0xffffffff00037802 */ /* 0x000fc80000000f00 */
[----:B------:R-:W-:-:S07]  /*a6e0*/  MOV R234, R7 ;  /* 0x0000000700ea7202 */ /* 0x000fce0000000f00 */
[----:B------:R-:W-:Y:S05]  /*a6f0*/  WARPSYNC.COLLECTIVE R3, `(.L_x_35596) ;  /* 0x0000000003087348 */ /* 0x000fea0003c00000 */
[----:B------:R0:W1:Y:S02]  /*a700*/  SHFL.BFLY P6, R3, R234, R5, R4 ;  /* 0x0c000005ea037389 */ /* 0x00006400000c0004 */
[----:B01----:R-:W-:Y:S05]  /*a710*/  ENDCOLLECTIVE ;  /* 0x000000000000791b */ /* 0x003fea0003800000 */
.L_x_35596:
[----:B------:R-:W-:Y:S02]  /*a720*/  HFMA2 R5, -RZ, RZ, 0, 4.76837158203125e-07 ;  /* 0x00000008ff057431 */ /* 0x000fe400000001ff */
[----:B------:R-:W-:Y:S01]  /*a730*/  FADD.FTZ R7, R7, R3 ;  /* 0x0000000307077221 */ /* 0x000fe20000010000 */
[----:B------:R-:W-:-:S04]  /*a740*/  MOV R3, 0xffffffff ;  /* 0xffffffff00037802 */ /* 0x000fc80000000f00 */
[----:B------:R-:W-:-:S07]  /*a750*/  MOV R234, R7 ;  /* 0x0000000700ea7202 */ /* 0x000fce0000000f00 */
[----:B------:R-:W-:Y:S05]  /*a760*/  WARPSYNC.COLLECTIVE R3, `(.L_x_35597) ;  /* 0x0000000003087348 */ /* 0x000fea0003c00000 */
[----:B------:R0:W1:Y:S02]  /*a770*/  SHFL.BFLY P6, R3, R234, R5, R4 ;  /* 0x0c000005ea037389 */ /* 0x00006400000c0004 */
[----:B01----:R-:W-:Y:S05]  /*a780*/  ENDCOLLECTIVE ;  /* 0x000000000000791b */ /* 0x003fea0003800000 */
.L_x_35597:
[----:B------:R-:W-:Y:S02]  /*a790*/  HFMA2 R5, -RZ, RZ, 0, 9.5367431640625e-07 ;  /* 0x00000010ff057431 */ /* 0x000fe400000001ff */
[----:B------:R-:W-:Y:S01]  /*a7a0*/  FADD.FTZ R7, R7, R3 ;  /* 0x0000000307077221 */ /* 0x000fe20000010000 */
[----:B------:R-:W-:-:S04]  /*a7b0*/  MOV R3, 0xffffffff ;  /* 0xffffffff00037802 */ /* 0x000fc80000000f00 */
[----:B------:R-:W-:-:S07]  /*a7c0*/  MOV R234, R7 ;  /* 0x0000000700ea7202 */ /* 0x000fce0000000f00 */
[----:B------:R-:W-:Y:S05]  /*a7d0*/  WARPSYNC.COLLECTIVE R3, `(.L_x_35598) ;  /* 0x0000000003087348 */ /* 0x000fea0003c00000 */
[----:B------:R0:W1:Y:S02]  /*a7e0*/  SHFL.BFLY P6, R3, R234, R5, R4 ;  /* 0x0c000005ea037389 */ /* 0x00006400000c0004 */
[----:B01----:R-:W-:Y:S05]  /*a7f0*/  ENDCOLLECTIVE ;  /* 0x000000000000791b */ /* 0x003fea0003800000 */
.L_x_35598:
        /* <DEDUP_REMOVED lines=174> */
.L_x_35599:
[----:B------:R-:W-:Y:S02]  /*b2e0*/  HFMA2 R5, -RZ, RZ, 0, 1.1920928955078125e-07 ;  /* 0x00000002ff057431 */ /* 0x000fe400000001ff */
[----:B------:R-:W-:Y:S01]  /*b2f0*/  FADD.FTZ R232, R232, R3 ;  /* 0x00000003e8e87221 */ /* 0x000fe20000010000 */
[----:B------:R-:W-:-:S04]  /*b300*/  MOV R3, 0xffffffff ;  /* 0xffffffff00037802 */ /* 0x000fc80000000f00 */
[----:B------:R-:W-:-:S07]  /*b310*/  MOV R234, R232 ;  /* 0x000000e800ea7202 */ /* 0x000fce0000000f00 */
[----:B------:R-:W-:Y:S05]  /*b320*/  WARPSYNC.COLLECTIVE R3, `(.L_x_35600) ;  /* 0x0000000003087348 */ /* 0x000fea0003c00000 */
[----:B------:R0:W1:Y:S02]  /*b330*/  SHFL.BFLY P6, R3, R234, R5, R4 ;  /* 0x0c000005ea037389 */ /* 0x00006400000c0004 */
[----:B01----:R-:W-:Y:S05]  /*b340*/  ENDCOLLECTIVE ;  /* 0x000000000000791b */ /* 0x003fea0003800000 */
.L_x_35600:
[----:B------:R-:W-:Y:S02]  /*b350*/  HFMA2 R5, -RZ, RZ, 0, 2.384185791015625e-07 ;  /* 0x00000004ff057431 */ /* 0x000fe400000001ff */
[----:B------:R-:W-:Y:S01]  /*b360*/  FADD.FTZ R232, R232, R3 ;  /* 0x00000003e8e87221 */ /* 0x000fe20000010000 */
[----:B------:R-:W-:-:S04]  /*b370*/  MOV R3, 0xffffffff ;  /* 0xffffffff00037802 */ /* 0x000fc80000000f00 */
[----:B------:R-:W-:-:S07]  /*b380*/  MOV R234, R232 ;  /* 0x000000e800ea7202 */ /* 0x000fce0000000f00 */
[----:B------:R-:W-:Y:S05]  /*b390*/  WARPSYNC.COLLECTIVE R3, `(.L_x_35601) ;  /* 0x0000000003087348 */ /* 0x000fea0003c00000 */
[----:B------:R0:W1:Y:S02]  /*b3a0*/  SHFL.BFLY P6, R3, R234, R5, R4 ;  /* 0x0c000005ea037389 */ /* 0x00006400000c0004 */
[----:B01----:R-:W-:Y:S05]  /*b3b0*/  ENDCOLLECTIVE ;  /* 0x000000000000791b */ /* 0x003fea0003800000 */
.L_x_35601:
[----:B------:R-:W-:Y:S02]  /*b3c0*/  HFMA2 R5, -RZ, RZ, 0, 4.76837158203125e-07 ;  /* 0x00000008ff057431 */ /* 0x000fe400000001ff */
[----:B------:R-:W-:Y:S01]  /*b3d0*/  FADD.FTZ R232, R232, R3 ;  /* 0x00000003e8e87221 */ /* 0x000fe20000010000 */
[----:B------:R-:W-:-:S04]  /*b3e0*/  MOV R3, 0xffffffff ;  /* 0xffffffff00037802 */ /* 0x000fc80000000f00 */
[----:B------:R-:W-:-:S07]  /*b3f0*/  MOV R234, R232 ;  /* 0x000000e800ea7202 */ /* 0x000fce0000000f00 */
[----:B------:R-:W-:Y:S05]  /*b400*/  WARPSYNC.COLLECTIVE R3, `(.L_x_35602) ;  /* 0x0000000003087348 */ /* 0x000fea0003c00000 */
[----:B------:R0:W1:Y:S02]  /*b410*/  SHFL.BFLY P6, R3, R234, R5, R4 ;  /* 0x0c000005ea037389 */ /* 0x00006400000c0004 */
[----:B01----:R-:W-:Y:S05]  /*b420*/  ENDCOLLECTIVE ;  /* 0x000000000000791b */ /* 0x003fea0003800000 */
.L_x_35602:
[----:B------:R-:W-:Y:S02]  /*b430*/  HFMA2 R5, -RZ, RZ, 0, 9.5367431640625e-07 ;  /* 0x00000010ff057431 */ /* 0x000fe400000001ff */
[----:B------:R-:W-:Y:S01]  /*b440*/  FADD.FTZ R232, R232, R3 ;  /* 0x00000003e8e87221 */ /* 0x000fe20000010000 */
[----:B------:R-:W-:-:S04]  /*b450*/  MOV R3, 0xffffffff ;  /* 0xffffffff00037802 */ /* 0x000fc80000000f00 */
[----:B------:R-:W-:-:S07]  /*b460*/  MOV R234, R232 ;  /* 0x000000e800ea7202 */ /* 0x000fce0000000f00 */
[----:B------:R-:W-:Y:S05]  /*b470*/  WARPSYNC.COLLECTIVE R3, `(.L_x_35603) ;  /* 0x0000000003087348 */ /* 0x000fea0003c00000 */
[----:B------:R0:W1:Y:S02]  /*b480*/  SHFL.BFLY P6, R3, R234, R5, R4 ;  /* 0x0c000005ea037389 */ /* 0x00006400000c0004 */
[----:B01----:R-:W-:Y:S05]  /*b490*/  ENDCOLLECTIVE ;  /* 0x000000000000791b */ /* 0x003fea0003800000 */
.L_x_35603:
[----:B------:R-:W-:Y:S05]  /*b4a0*/  BRA `(.L_x_35604) ;  /* 0xffffffc800607947 */ /* 0x000fea000383ffff */
.L_x_35605:
        /* <DEDUP_REMOVED lines=13> */
.L_x_88486:


//--------------------- .text._ZN10layer_norm13ln_fwd_kernelINS_13Kernel_traitsIf13__nv_bfloat16fS2_fjLj2560ELj1ELj4ELj1ELj16ENS_18Kernel_traits_baseILj2560EfS2_fS2_fjLj128EEEEELb0ELb1ELb1ELb1EEEvNS_9FwdParamsE --------------------------
	.section	.text._ZN10layer_norm13ln_fwd_kernelINS_13Kernel_traitsIf13__nv_bfloat16fS2_fjLj2560ELj1ELj4ELj1ELj16ENS_18Kernel_traits_baseILj2560EfS2_fS2_fjLj128EEEEELb0ELb1ELb1ELb1EEEvNS_9FwdParamsE,"ax",@progbits
	.align	128
        .global         _ZN10layer_norm13ln_fwd_kernelINS_13Kernel_traitsIf13__nv_bfloat16fS2_fjLj2560ELj1ELj4ELj1ELj16ENS_18Kernel_traits_baseILj2560EfS2_fS2_fjLj128EEEEELb0ELb1ELb1ELb1EEEvNS_9FwdParamsE
        .type           _ZN10layer_norm13ln_fwd_kernelINS_13Kernel_traitsIf13__nv_bfloat16fS2_fjLj2560ELj1ELj4ELj1ELj16ENS_18Kernel_traits_baseILj2560EfS2_fS2_fjLj128EEEEELb0ELb1ELb1ELb1EEEvNS_9FwdParamsE,@function
        .size           _ZN10layer_norm13ln_fwd_kernelINS_13Kernel_traitsIf13__nv_bfloat16fS2_fjLj2560ELj1ELj4ELj1ELj16ENS_18Kernel_traits_baseILj2560EfS2_fS2_fjLj128EEEEELb0ELb1ELb1ELb1EEEvNS_9FwdParamsE,(.L_x_88487 - _ZN10layer_norm13ln_fwd_kernelINS_13Kernel_traitsIf13__nv_bfloat16fS2_fjLj2560ELj1ELj4ELj1ELj16ENS_18Kernel_traits_baseILj2560EfS2_fS2_fjLj128EEEEELb0ELb1ELb1ELb1EEEvNS_9FwdParamsE)
        .other          _ZN10layer_norm13ln_fwd_kernelINS_13Kernel_traitsIf13__nv_bfloat16fS2_fjLj2560ELj1ELj4ELj1ELj16ENS_18Kernel_traits_baseILj2560EfS2_fS2_fjLj128EEEEELb0ELb1ELb1ELb1EEEvNS_9FwdParamsE,@"STO_CUDA_ENTRY STV_DEFAULT"
_ZN10layer_norm13ln_fwd_kernelINS_13Kernel_traitsIf13__nv_bfloat16fS2_fjLj2560ELj1ELj4ELj1ELj16ENS_18Kernel_traits_baseILj2560EfS2_fS2_fjLj128EEEEELb0ELb1ELb1ELb1EEEvNS_9FwdParamsE:
.text._ZN10layer_norm13ln_fwd_kernelINS_13Kernel_traitsIf13__nv_bfloat16fS2_fjLj2560ELj1ELj4ELj1ELj16ENS_18Kernel_traits_baseILj2560EfS2_fS2_fjLj128EEEEELb0ELb1ELb1ELb1EEEvNS_9FwdParamsE:
        /* <DEDUP_REMOVED lines=121> */
[----:B------:R1:W-:Y:S04]  /*0790*/  STL.64 [R1], R164 ;  /* 0x000000a401007387 */ /* 0x0003e80000100a00 */
[----:B------:R1:W-:Y:S01]  /*07a0*/  STL.64 [R1+0x8], R166 ;  /* 0x000008a601007387 */ /* 0x0003e20000100a00 */
[----:B------:R-:W-:Y:S05]  /*07b0*/  BRA `(.L_x_35607) ;  /* 0x0000000800007947 */ /* 0x000fea0003800000 */
.L_x_35606:
        /* <DEDUP_REMOVED lines=46> */
[----:B-1----:R0:W5:Y:S04]  /*0aa0*/  LDG.E.128 R124, desc[UR6][R4.64+0x1410] ;  /* 0x00141006047c7981 */ /* 0x002168000c1e1d00 */
[----:B--2---:R0:W5:Y:S04]  /*0ab0*/  LDG.E.128 R128, desc[UR6][R4.64+0x1800] ;  /* 0x0018000604807981 */ /* 0x004168000c1e1d00 */
        /* <DEDUP_REMOVED lines=79> */
[----:B------:R-:W-:-:S07]  /*0fb0*/  CS2R R8, SRZ ;  /* 0x0000000000087805 */ /* 0x000fce000001ff00 */
.L_x_35607:
[----:B------:R-:W0:Y:S01]  /*0fc0*/  S2UR UR4, SR_CTAID.X ;  /* 0x00000000000479c3 */ /* 0x000e220000002500 */
[----:B------:R-:W2:Y:S01]  /*0fd0*/  LDCU UR5, c[0x0][0x384] ;  /* 0x00007080ff0577ac */ /* 0x000ea20008000800 */
[----:B------:R-:W-:Y:S01]  /*0fe0*/  SHF.R.U32.HI R0, RZ, 0x5, R0 ;  /* 0x00000005ff007819 */ /* 0x000fe20000011600 */
[----:B0-----:R-:W-:-:S06]  /*0ff0*/  USHF.L.U32 UR4, UR4, 0x2, URZ ;  /* 0x0000000204047899 */ /* 0x001fcc00080006ff */
[----:B------:R-:W-:-:S04]  /*1000*/  LOP3.LUT R0, R0, UR4, RZ, 0xfc, !PT ;  /* 0x0000000400007c12 */ /* 0x000fc8000f8efcff */
[----:B--2---:R-:W-:-:S13]  /*1010*/  ISETP.GE.AND P0, PT, R0, UR5, PT ;  /* 0x0000000500007c0c */ /* 0x004fda000bf06270 */
[----:B------:R-:W-:Y:S05]  /*1020*/  @P0 EXIT ;  /* 0x000000000000094d */ /* 0x000fea0003800000 */
[----:B------:R-:W0:Y:S01]  /*1030*/  LDCU UR10, c[0x0][0x40c] ;  /* 0x00008180ff0a77ac */ /* 0x000e220008000800 */
[----:B------:R-:W2:Y:S01]  /*1040*/  LDCU.U8 UR8, c[0x0][0x410] ;  /* 0x00008200ff0877ac */ /* 0x000ea20008000000 */
[----:B------:R-:W3:Y:S01]  /*1050*/  LDCU UR9, c[0x0][0x448] ;  /* 0x00008900ff0977ac */ /* 0x000ee20008000800 */
[----:B------:R-:W4:Y:S02]  /*1060*/  LDCU.64 UR4, c[0x0][0x3a0] ;  /* 0x00007400ff0477ac */ /* 0x000f240008000a00 */
.L_x_35641:
[----:B------:R-:W0:Y:S08]  /*1070*/  LDC.64 R2, c[0x0][0x3f0] ;  /* 0x0000fc00ff027b82 */ /* 0x000e300000000a00 */
[----:B-1----:R-:W1:Y:S01]  /*1080*/  LDC R7, c[0x0][0x388] ;  /* 0x0000e200ff077b82 */ /* 0x002e620000000800 */
[----:B0-----:R-:W-:-:S06]  /*1090*/  IMAD.WIDE R2, R0, 0x4, R2 ;  /* 0x0000000400027825 */ /* 0x001fcc00078e0202 */
[----:B------:R-:W2:Y:S01]  /*10a0*/  LDG.E R3, desc[UR6][R2.64] ;  /* 0x0000000602037981 */ /* 0x000ea2000c1e1900 */
[----:B------:R-:W-:Y:S02]  /*10b0*/  HFMA2 R194, -RZ, RZ, 0, 0 ;  /* 0x00000000ffc27431 */ /* 0x000fe400000001ff */
[----:B-1----:R-:W-:-:S05]  /*10c0*/  IMAD R5, R0, R7, RZ ;  /* 0x0000000700057224 */ /* 0x002fca00078e02ff */
[----:B------:R-:W-:-:S04]  /*10d0*/  SHF.R.S32.HI R6, RZ, 0x1f, R5 ;  /* 0x0000001fff067819 */ /* 0x000fc80000011405 */
[----:B------:R-:W-:Y:S02]  /*10e0*/  LEA.HI R6, R6, R5, RZ, 0x3 ;  /* 0x0000000506067211 */ /* 0x000fe400078f18ff */
[----:B--2---:R-:W-:-:S13]  /*10f0*/  ISETP.GE.AND P1, PT, R3, 0x1, PT ;  /* 0x000000010300780c */ /* 0x004fda0003f26270 */
[----:B------:R-:W0:Y:S01]  /*1100*/  @P1 S2R R4, SR_TID.X ;  /* 0x0000000000041919 */ /* 0x000e220000002100 */
[----:B------:R-:W-:-:S05]  /*1110*/  @P1 IADD3 R2, PT, PT, R3, -0x1, RZ ;  /* 0xffffffff03021810 */ /* 0x000fca0007ffe0ff */
[----:B------:R-:W-:Y:S01]  /*1120*/  @P1 IMAD R5, R2, R7, RZ ;  /* 0x0000000702051224 */ /* 0x000fe200078e02ff */
[----:B------:R-:W-:Y:S02]  /*1130*/  LEA.HI.SX32 R2, R6, R248, 0x1d ;  /* 0x000000f806027211 */ /* 0x000fe400078feaff */
[----:B0-----:R-:W-:Y:S02]  /*1140*/  @P1 LOP3.LUT R248, R4, 0x1f, RZ, 0xc0, !PT ;  /* 0x0000001f04f81812 */ /* 0x001fe400078ec0ff */
[----:B------:R-:W-:-:S04]  /*1150*/  @P1 SHF.R.S32.HI R4, RZ, 0x1f, R5 ;  /* 0x0000001fff041819 */ /* 0x000fc80000011405 */
[----:B------:R-:W-:-:S04]  /*1160*/  @P1 LEA.HI R4, R4, R5, RZ, 0x3 ;  /* 0x0000000504041211 */ /* 0x000fc800078f18ff */
[----:B------:R-:W-:Y:S02]  /*1170*/  @P1 LEA.HI.SX32 R194, R4, R248, 0x1d ;  /* 0x000000f804c21211 */ /* 0x000fe400078feaff */
[----:B------:R-:W0:Y:S03]  /*1180*/  @P1 LDC.64 R4, c[0x0][0x390] ;  /* 0x0000e400ff041b82 */ /* 0x000e260000000a00 */
[----:B0-----:R-:W-:-:S05]  /*1190*/  @P1 IMAD.WIDE.U32 R4, R194, 0x10, R4 ;  /* 0x00000010c2041825 */ /* 0x001fca00078e0004 */
[----:B-----5:R0:W5:Y:S02]  /*11a0*/  @P1 LDG.E.128 R160, desc[UR6][R4.64] ;  /* 0x0000000604a01981 */ /* 0x020164000c1e1d00 */
[----:B0-----:R-:W0:Y:S02]  /*11b0*/  LDC.64 R4, c[0x0][0x3f8] ;  /* 0x0000fe00ff047b82 */ /* 0x001e240000000a00 */
[----:B0-----:R-:W-:-:S05]  /*11c0*/  IMAD.WIDE R4, R0, 0x4, R4 ;  /* 0x0000000400047825 */ /* 0x001fca00078e0204 */
[----:B------:R0:W5:Y:S01]  /*11d0*/  LDG.E R252, desc[UR6][R4.64] ;  /* 0x0000000604fc7981 */ /* 0x000162000c1e1900 */
[----:B----4-:R-:W-:Y:S01]  /*11e0*/  ISETP.NE.U32.AND P0, PT, RZ, UR4, PT ;  /* 0x00000004ff007c0c */ /* 0x010fe2000bf05070 */
[----:B------:R-:W-:Y:S03]  /*11f0*/  BSSY.RECONVERGENT B0, `(.L_x_35608) ;  /* 0x000005f000007945 */ /* 0x000fe60003800200 */
[----:B------:R-:W-:-:S13]  /*1200*/  ISETP.NE.AND.EX P0, PT, RZ, UR5, PT, P0 ;  /* 0x00000005ff007c0c */ /* 0x000fda000bf05300 */
[----:B0-----:R-:W-:Y:S05]  /*1210*/  @!P0 BRA `(.L_x_35609) ;  /* 0x0000000000c88947 */ /* 0x001fea0003800000 */
[----:B------:R-:W0:Y:S02]  /*1220*/  LDC.64 R4, c[0x0][0x3a0] ;  /* 0x0000e800ff047b82 */ /* 0x000e240000000a00 */
[----:B0-----:R-:W-:-:S05]  /*1230*/  IMAD.WIDE.U32 R4, R2, 0x20, R4 ;  /* 0x0000002002047825 */ /* 0x001fca00078e0004 */
[----:B------:R-:W2:Y:S04]  /*1240*/  LDG.E.128 R164, desc[UR6][R4.64] ;  /* 0x0000000604a47981 */ /* 0x000ea8000c1e1d00 */
[----:B------:R0:W4:Y:S01]  /*1250*/  LDG.E.128 R168, desc[UR6][R4.64+0x10] ;  /* 0x0000100604a87981 */ /* 0x000122000c1e1d00 */
[----:B------:R-:W-:-:S13]  /*1260*/  ISETP.GT.AND P2, PT, R3, RZ, PT ;  /* 0x000000ff0300720c */ /* 0x000fda0003f44270 */
[----:B------:R-:W1:Y:S01]  /*1270*/  @P2 LDC R7, c[0x0][0x40c] ;  /* 0x00010300ff072b82 */ /* 0x000e620000000800 */
[----:B0----5:R-:W-:Y:S02]  /*1280*/  @P2 SHF.L.U32 R4, R160, 0x10, RZ ;  /* 0x00000010a0042819 */ /* 0x021fe400000006ff */
[----:B------:R-:W-:-:S04]  /*1290*/  @P2 PRMT R175, R162, 0x7632, R175 ;  /* 0x00007632a2af2816 */ /* 0x000fc800000000af */
[----:B------:R-:W-:Y:S01]  /*12a0*/  @P2 SHF.L.U32 R175, R175, 0x10, RZ ;  /* 0x00000010afaf2819 */ /* 0x000fe200000006ff */
[----:B------:R-:W0:Y:S08]  /*12b0*/  @P2 LDC R5, c[0x0][0x40c] ;  /* 0x00010300ff052b82 */ /* 0x000e300000000800 */
[----:B------:R-:W3:Y:S01]  /*12c0*/  @P2 LDC R6, c[0x0][0x40c] ;  /* 0x00010300ff062b82 */ /* 0x000ee20000000800 */
[----:B-1----:R-:W-:Y:S01]  /*12d0*/  @P2 FMUL.FTZ R7, R4, R7 ;  /* 0x0000000704072220 */ /* 0x002fe20000410000 */
[----:B------:R-:W-:-:S06]  /*12e0*/  @P2 PRMT R4, R160, 0x7632, R4 ;  /* 0x00007632a0042816 */ /* 0x000fcc0000000004 */
[----:B------:R-:W1:Y:S01]  /*12f0*/  @P2 LDC R174, c[0x0][0x40c] ;  /* 0x00010300ffae2b82 */ /* 0x000e620000000800 */
[----:B------:R-:W-:-:S05]  /*1300*/  @P2 SHF.L.U32 R172, R4, 0x10, RZ ;  /* 0x0000001004ac2819 */ /* 0x000fca00000006ff */
[----:B0-----:R-:W-:Y:S01]  /*1310*/  @P2 FMUL.FTZ R172, R172, R5 ;  /* 0x00000005acac2220 */ /* 0x001fe20000410000 */
[----:B--2---:R-:W-:Y:S01]  /*1320*/  @!P2 MOV R4, R164 ;  /* 0x000000a40004a202 */ /* 0x004fe20000000f00 */
[----:B------:R-:W-:Y:S01]  /*1330*/  @P2 FFMA.FTZ R4, R7, R80, R164 ;  /* 0x0000005007042223 */ /* 0x000fe200000100a4 */
[----:B------:R-:W-:Y:S01]  /*1340*/  MOV R5, R165 ;  /* 0x000000a500057202 */ /* 0x000fe20000000f00 */
[----:B------:R-:W0:Y:S01]  /*1350*/  @P2 LDC R7, c[0x0][0x40c] ;  /* 0x00010300ff072b82 */ /* 0x000e220000000800 */
[----:B------:R-:W-:Y:S01]  /*1360*/  @P2 FFMA.FTZ R5, R172, R81, R165 ;  /* 0x00000051ac052223 */ /* 0x000fe200000100a5 */
[C---:B------:R-:W-:Y:S02]  /*1370*/  @P2 SHF.L.U32 R172, R161.reuse, 0x10, RZ ;  /* 0x00000010a1ac2819 */ /* 0x040fe400000006ff */
[----:B----4-:R-:W-:Y:S02]  /*1380*/  MOV R245, R169 ;  /* 0x000000a900f57202 */ /* 0x010fe40000000f00 */
[----:B------:R-:W-:Y:S01]  /*1390*/  MOV R244, R168 ;  /* 0x000000a800f47202 */ /* 0x000fe20000000f00 */
[----:B---3--:R-:W-:Y:S01]  /*13a0*/  @P2 FMUL.FTZ R172, R172, R6 ;  /* 0x00000006acac2220 */ /* 0x008fe20000410000 */
[----:B------:R-:W-:-:S02]  /*13b0*/  @P2 PRMT R6, R161, 0x7632, R6 ;  /* 0x00007632a1062816 */ /* 0x000fc40000000006 */
[----:B------:R-:W-:Y:S02]  /*13c0*/  MOV R246, R170 ;  /* 0x000000aa00f67202 */ /* 0x000fe40000000f00 */
[----:B------:R-:W-:Y:S02]  /*13d0*/  @P2 SHF.L.U32 R173, R6, 0x10, RZ ;  /* 0x0000001006ad2819 */ /* 0x000fe400000006ff */
[----:B------:R-:W-:Y:S01]  /*13e0*/  MOV R6, R166 ;  /* 0x000000a600067202 */ /* 0x000fe20000000f00 */
[----:B------:R-:W-:Y:S01]  /*13f0*/  @P2 FFMA.FTZ R6, R172, R82, R166 ;  /* 0x00000052ac062223 */ /* 0x000fe200000100a6 */
[----:B------:R-:W-:Y:S01]  /*1400*/  MOV R247, R171 ;  /* 0x000000ab00f77202 */ /* 0x000fe20000000f00 */
[----:B0-----:R-:W-:Y:S01]  /*1410*/  @P2 FMUL.FTZ R172, R173, R7 ;  /* 0x00000007adac2220 */ /* 0x001fe20000410000 */
[----:B------:R-:W-:Y:S01]  /*1420*/  MOV R7, R167 ;  /* 0x000000a700077202 */ /* 0x000fe20000000f00 */
[----:B------:R-:W0:Y:S02]  /*1430*/  @P2 LDC R173, c[0x0][0x40c] ;  /* 0x00010300ffad2b82 */ /* 0x000e240000000800 */
[----:B------:R-:W-:Y:S01]  /*1440*/  @P2 FFMA.FTZ R7, R172, R83, R167 ;  /* 0x00000053ac072223 */ /* 0x000fe200000100a7 */
[----:B------:R-:W-:-:S05]  /*1450*/  @P2 SHF.L.U32 R172, R162, 0x10, RZ ;  /* 0x00000010a2ac2819 */ /* 0x000fca00000006ff */
[----:B-1----:R-:W-:Y:S02]  /*1460*/  @P2 FMUL.FTZ R174, R172, R174 ;  /* 0x000000aeacae2220 */ /* 0x002fe40000410000 */
[----:B------:R-:W1:Y:S02]  /*1470*/  @P2 LDC R172, c[0x0][0x40c] ;  /* 0x00010300ffac2b82 */ /* 0x000e640000000800 */
[----:B------:R-:W-:Y:S01]  /*1480*/  @P2 FFMA.FTZ R244, R174, R84, R168 ;  /* 0x00000054aef42223 */ /* 0x000fe200000100a8 */
[----:B0-----:R-:W-:-:S04]  /*1490*/  @P2 FMUL.FTZ R173, R175, R173 ;  /* 0x000000adafad2220 */ /* 0x001fc80000410000 */
[----:B------:R-:W-:Y:S01]  /*14a0*/  @P2 FFMA.FTZ R245, R173, R85, R169 ;  /* 0x00000055adf52223 */ /* 0x000fe200000100a9 */
[----:B------:R-:W-:-:S05]  /*14b0*/  @P2 SHF.L.U32 R173, R163, 0x10, RZ ;  /* 0x00000010a3ad2819 */ /* 0x000fca00000006ff */
[----:B-1----:R-:W-:-:S04]  /*14c0*/  @P2 FMUL.FTZ R172, R173, R172 ;  /* 0x000000acadac2220 */ /* 0x002fc80000410000 */
[----:B------:R-:W-:Y:S01]  /*14d0*/  @P2 FFMA.FTZ R246, R172, R86, R170 ;  /* 0x00000056acf62223 */ /* 0x000fe200000100aa */
[----:B------:R-:W-:Y:S06]  /*14e0*/  @!P2 BRA `(.L_x_35610) ;  /* 0x0000000000bca947 */ /* 0x000fec0003800000 */
[----:B------:R-:W-:-:S04]  /*14f0*/  PRMT R172, R163, 0x7632, R172 ;  /* 0x00007632a3ac7816 */ /* 0x000fc800000000ac */
[----:B------:R-:W-:-:S05]  /*1500*/  SHF.L.U32 R172, R172, 0x10, RZ ;  /* 0x00000010acac7819 */ /* 0x000fca00000006ff */
[----:B------:R-:W-:-:S04]  /*1510*/  FMUL.FTZ R172, R172, UR10 ;  /* 0x0000000aacac7c20 */ /* 0x000fc80008410000 */
[----:B------:R-:W-:Y:S01]  /*1520*/  FFMA.FTZ R247, R172, R87, R171 ;  /* 0x00000057acf77223 */ /* 0x000fe200000100ab */
[----:B------:R-:W-:Y:S06]  /*1530*/  BRA `(.L_x_35610) ;  /* 0x0000000000a87947 */ /* 0x000fec0003800000 */
.L_x_35609:
[----:B------:R-:W0:Y:S01]  /*1540*/  @P1 LDC R7, c[0x0][0x40c] ;  /* 0x00010300ff071b82 */ /* 0x000e220000000800 */
[----:B-----5:R-:W-:Y:S02]  /*1550*/  @P1 SHF.L.U32 R4, R160, 0x10, RZ ;  /* 0x00000010a0041819 */ /* 0x020fe400000006ff */
[----:B------:R-:W-:Y:S02]  /*1560*/  CS2R R244, SRZ ;  /* 0x0000000000f47805 */ /* 0x000fe4000001ff00 */
[----:B------:R-:W-:Y:S02]  /*1570*/  @P1 PRMT R173, R161, 0x7632, R173 ;  /* 0x00007632a1ad1816 */ /* 0x000fe400000000ad */
[----:B------:R-:W-:Y:S02]  /*1580*/  CS2R R246, SRZ ;  /* 0x0000000000f67805 */ /* 0x000fe4000001ff00 */
[----:B------:R-:W-:Y:S01]  /*1590*/  @P1 SHF.L.U32 R173, R173, 0x10, RZ ;  /* 0x00000010adad1819 */ /* 0x000fe200000006ff */
[----:B------:R-:W1:Y:S08]  /*15a0*/  @P1 LDC R5, c[0x0][0x40c] ;  /* 0x00010300ff051b82 */ /* 0x000e700000000800 */
[----:B------:R-:W2:Y:S01]  /*15b0*/  @P1 LDC R6, c[0x0][0x40c] ;  /* 0x00010300ff061b82 */ /* 0x000ea20000000800 */
[----:B0-----:R-:W-:Y:S01]  /*15c0*/  @P1 FMUL.FTZ R7, R4, R7 ;  /* 0x0000000704071220 */ /* 0x001fe20000410000 */
[----:B------:R-:W-:-:S04]  /*15d0*/  @P1 PRMT R4, R160, 0x7632, R4 ;  /* 0x00007632a0041816 */ /* 0x000fc80000000004 */
[----:B------:R-:W-:Y:S02]  /*15e0*/  @P1 SHF.L.U32 R172, R4, 0x10, RZ ;  /* 0x0000001004ac1819 */ /* 0x000fe400000006ff */
[----:B------:R-:W-:Y:S01]  /*15f0*/  MOV R4, RZ ;  /* 0x000000ff00047202 */ /* 0x000fe20000000f00 */
[----:B------:R-:W-:Y:S02]  /*1600*/  @P1 FMUL.FTZ R4, R7, R80 ;  /* 0x0000005007041220 */ /* 0x000fe40000410000 */
[----:B-1----:R-:W-:Y:S01]  /*1610*/  @P1 FMUL.FTZ R7, R172, R5 ;  /* 0x00000005ac071220 */ /* 0x002fe20000410000 */
[----:B------:R-:W-:Y:S02]  /*1620*/  MOV R5, RZ ;  /* 0x000000ff00057202 */ /* 0x000fe40000000f00 */
[----:B------:R-:W-:Y:S01]  /*1630*/  @P1 SHF.L.U32 R172, R161, 0x10, RZ ;  /* 0x00000010a1ac1819 */ /* 0x000fe200000006ff */
[----:B------:R-:W-:Y:S02]  /*1640*/  @P1 FMUL.FTZ R5, R7, R81 ;  /* 0x0000005107051220 */ /* 0x000fe40000410000 */
[----:B------:R-:W0:Y:S02]  /*1650*/  @P1 LDC R7, c[0x0][0x40c] ;  /* 0x00010300ff071b82 */ /* 0x000e240000000800 */
[----:B--2---:R-:W-:Y:S01]  /*1660*/  @P1 FMUL.FTZ R172, R172, R6 ;  /* 0x00000006acac1220 */ /* 0x004fe20000410000 */
[----:B------:R-:W-:-:S03]  /*1670*/  MOV R6, RZ ;  /* 0x000000ff00067202 */ /* 0x000fc60000000f00 */
[----:B------:R-:W-:Y:S02]  /*1680*/  @P1 FMUL.FTZ R6, R172, R82 ;  /* 0x00000052ac061220 */ /* 0x000fe40000410000 */
[----:B------:R-:W1:Y:S01]  /*1690*/  @P1 LDC R172, c[0x0][0x40c] ;  /* 0x00010300ffac1b82 */ /* 0x000e620000000800 */
[----:B0-----:R-:W-:Y:S01]  /*16a0*/  @P1 FMUL.FTZ R173, R173, R7 ;  /* 0x00000007adad1220 */ /* 0x001fe20000410000 */
[----:B------:R-:W-:-:S03]  /*16b0*/  MOV R7, RZ ;  /* 0x000000ff00077202 */ /* 0x000fc60000000f00 */
[----:B------:R-:W-:Y:S01]  /*16c0*/  @P1 FMUL.FTZ R7, R173, R83 ;  /* 0x00000053ad071220 */ /* 0x000fe20000410000 */
[----:B------:R-:W-:-:S05]  /*16d0*/  @P1 SHF.L.U32 R173, R162, 0x10, RZ ;  /* 0x00000010a2ad1819 */ /* 0x000fca00000006ff */
[----:B-1----:R-:W-:Y:S01]  /*16e0*/  @P1 FMUL.FTZ R172, R173, R172 ;  /* 0x000000acadac1220 */ /* 0x002fe20000410000 */
[----:B------:R-:W-:-:S03]  /*16f0*/  @P1 PRMT R173, R162, 0x7632, R173 ;  /* 0x00007632a2ad1816 */ /* 0x000fc600000000ad */
[----:B------:R-:W-:Y:S01]  /*1700*/  @P1 FMUL.FTZ R244, R172, R84 ;  /* 0x00000054acf41220 */ /* 0x000fe20000410000 */
[----:B------:R-:W-:Y:S01]  /*1710*/  @P1 SHF.L.U32 R173, R173, 0x10, RZ ;  /* 0x00000010adad1819 */ /* 0x000fe200000006ff */
[----:B------:R-:W0:Y:S04]  /*1720*/  @P1 LDC R172, c[0x0][0x40c] ;  /* 0x00010300ffac1b82 */ /* 0x000e280000000800 */
[----:B0-----:R-:W-:Y:S01]  /*1730*/  @P1 FMUL.FTZ R172, R173, R172 ;  /* 0x000000acadac1220 */ /* 0x001fe20000410000 */
        /* <DEDUP_REMOVED lines=10> */
.L_x_35610:
[----:B---3--:R-:W-:Y:S05]  /*17e0*/  BSYNC.RECONVERGENT B0 ;  /* 0x0000000000007941 */ /* 0x008fea0003800200 */
.L_x_35608:
        /* <DEDUP_REMOVED lines=28> */
[----:B------:R-:W-:Y:S01]  /*19b0*/  MOV R243, R171 ;  /* 0x000000ab00f37202 */ /* 0x000fe20000000f00 */
[----:B-1----:R-:W-:-:S06]  /*19c0*/  @P2 FMUL.FTZ R174, R173, R174 ;  /* 0x000000aeadae2220 */ /* 0x002fcc0000410000 */
[----:B------:R-:W1:Y:S01]  /*19d0*/  @P2 LDC R173, c[0x0][0x40c] ;  /* 0x00010300ffad2b82 */ /* 0x000e620000000800 */
[----:B------:R-:W-:Y:S01]  /*19e0*/  @P2 FFMA.FTZ R236, R174, R88, R164 ;  /* 0x00000058aeec2223 */ /* 0x000fe200000100a4 */
[----:B------:R-:W-:Y:S01]  /*19f0*/  @P2 SHF.L.U32 R174, R161, 0x10, RZ ;  /* 0x00000010a1ae2819 */ /* 0x000fe200000006ff */
[----:B0-----:R-:W-:-:S04]  /*1a00*/  @P2 FMUL.FTZ R172, R175, R172 ;  /* 0x000000acafac2220 */ /* 0x001fc80000410000 */
[----:B------:R-:W-:Y:S02]  /*1a10*/  @P2 FFMA.FTZ R237, R172, R89, R165 ;  /* 0x00000059aced2223 */ /* 0x000fe400000100a5 */
[----:B------:R-:W0:Y:S01]  /*1a20*/  @P2 LDC R172, c[0x0][0x40c] ;  /* 0x00010300ffac2b82 */ /* 0x000e220000000800 */
[----:B-1----:R-:W-:-:S04]  /*1a30*/  @P2 FMUL.FTZ R173, R174, R173 ;  /* 0x000000adaead2220 */ /* 0x002fc80000410000 */
[----:B------:R-:W-:Y:S01]  /*1a40*/  @P2 FFMA.FTZ R238, R173, R90, R166 ;  /* 0x0000005aadee2223 */ /* 0x000fe200000100a6 */
[----:B------:R-:W-:-:S04]  /*1a50*/  @P2 PRMT R173, R161, 0x7632, R173 ;  /* 0x00007632a1ad2816 */ /* 0x000fc800000000ad */
[----:B------:R-:W-:-:S05]  /*1a60*/  @P2 SHF.L.U32 R173, R173, 0x10, RZ ;  /* 0x00000010adad2819 */ /* 0x000fca00000006ff */
[----:B0-----:R-:W-:Y:S01]  /*1a70*/  @P2 FMUL.FTZ R172, R173, R172 ;  /* 0x000000acadac2220 */ /* 0x001fe20000410000 */
[----:B------:R-:W-:-:S03]  /*1a80*/  @P2 SHF.L.U32 R173, R162, 0x10, RZ ;  /* 0x00000010a2ad2819 */ /* 0x000fc600000006ff */
[----:B------:R-:W-:Y:S02]  /*1a90*/  @P2 FFMA.FTZ R239, R172, R91, R167 ;  /* 0x0000005bacef2223 */ /* 0x000fe400000100a7 */
[----:B------:R-:W0:Y:S02]  /*1aa0*/  @P2 LDC R172, c[0x0][0x40c] ;  /* 0x00010300ffac2b82 */ /* 0x000e240000000800 */
        /* <DEDUP_REMOVED lines=17> */
.L_x_35612:
[----:B------:R-:W1:Y:S01]  /*1bc0*/  @P1 LDC R174, c[0x0][0x40c] ;  /* 0x00010300ffae1b82 */ /* 0x000e620000000800 */
[C---:B0----5:R-:W-:Y:S02]  /*1bd0*/  @P1 SHF.L.U32 R172, R160.reuse, 0x10, RZ ;  /* 0x00000010a0ac1819 */ /* 0x061fe400000006ff */
[----:B------:R-:W-:Y:S02]  /*1be0*/  CS2R R236, SRZ ;  /* 0x0000000000ec7805 */ /* 0x000fe4000001ff00 */
[----:B------:R-:W-:Y:S02]  /*1bf0*/  @P1 PRMT R175, R160, 0x7632, R175 ;  /* 0x00007632a0af1816 */ /* 0x000fe400000000af */
[----:B------:R-:W-:Y:S02]  /*1c00*/  CS2R R238, SRZ ;  /* 0x0000000000ee7805 */ /* 0x000fe4000001ff00 */
[----:B------:R-:W-:Y:S02]  /*1c10*/  CS2R R240, SRZ ;  /* 0x0000000000f07805 */ /* 0x000fe4000001ff00 */
[----:B------:R-:W-:-:S02]  /*1c20*/  CS2R R242, SRZ ;  /* 0x0000000000f27805 */ /* 0x000fc4000001ff00 */
[----:B------:R-:W-:Y:S01]  /*1c30*/  @P1 SHF.L.U32 R175, R175, 0x10, RZ ;  /* 0x00000010afaf1819 */ /* 0x000fe200000006ff */
[----:B------:R-:W0:Y:S01]  /*1c40*/  @P1 LDC R173, c[0x0][0x40c] ;  /* 0x00010300ffad1b82 */ /* 0x000e220000000800 */
[----:B-1----:R-:W-:-:S07]  /*1c50*/  @P1 FMUL.FTZ R174, R172, R174 ;  /* 0x000000aeacae1220 */ /* 0x002fce0000410000 */
[----:B------:R-:W1:Y:S01]  /*1c60*/  @P1 LDC R172, c[0x0][0x40c] ;  /* 0x00010300ffac1b82 */ /* 0x000e620000000800 */
[----:B------:R-:W-:Y:S01]  /*1c70*/  @P1 FMUL.FTZ R236, R174, R88 ;  /* 0x00000058aeec1220 */ /* 0x000fe20000410000 */
[----:B------:R-:W-:Y:S01]  /*1c80*/  @P1 SHF.L.U32 R174, R161, 0x10, RZ ;  /* 0x00000010a1ae1819 */ /* 0x000fe200000006ff */
[----:B0-----:R-:W-:-:S04]  /*1c90*/  @P1 FMUL.FTZ R173, R175, R173 ;  /* 0x000000adafad1220 */ /* 0x001fc80000410000 */
[----:B------:R-:W-:Y:S02]  /*1ca0*/  @P1 FMUL.FTZ R237, R173, R89 ;  /* 0x00000059aded1220 */ /* 0x000fe40000410000 */
[----:B------:R-:W0:Y:S01]  /*1cb0*/  @P1 LDC R173, c[0x0][0x40c] ;  /* 0x00010300ffad1b82 */ /* 0x000e220000000800 */
[----:B-1----:R-:W-:Y:S01]  /*1cc0*/  @P1 FMUL.FTZ R172, R174, R172 ;  /* 0x000000acaeac1220 */ /* 0x002fe20000410000 */
[----:B------:R-:W-:-:S03]  /*1cd0*/  @P1 PRMT R174, R161, 0x7632, R174 ;  /* 0x00007632a1ae1816 */ /* 0x000fc600000000ae */
[----:B------:R-:W-:Y:S01]  /*1ce0*/  @P1 FMUL.FTZ R238, R172, R90 ;  /* 0x0000005aacee1220 */ /* 0x000fe20000410000 */
[----:B------:R-:W-:Y:S02]  /*1cf0*/  @P1 SHF.L.U32 R174, R174, 0x10, RZ ;  /* 0x00000010aeae1819 */ /* 0x000fe400000006ff */
[----:B------:R-:W1:Y:S03]  /*1d00*/  @P1 LDC R172, c[0x0][0x40c] ;  /* 0x00010300ffac1b82 */ /* 0x000e660000000800 */
[----:B0-----:R-:W-:-:S04]  /*1d10*/  @P1 FMUL.FTZ R173, R174, R173 ;  /* 0x000000adaead1220 */ /* 0x001fc80000410000 */
        /* <DEDUP_REMOVED lines=18> */
.L_x_35613:
[----:B------:R-:W-:Y:S05]  /*1e40*/  BSYNC.RECONVERGENT B0 ;  /* 0x0000000000007941 */ /* 0x000fea0003800200 */
.L_x_35611:
        /* <DEDUP_REMOVED lines=61> */
.L_x_35615:
        /* <DEDUP_REMOVED lines=40> */
.L_x_35616:
[----:B------:R-:W-:Y:S05]  /*24a0*/  BSYNC.RECONVERGENT B0 ;  /* 0x0000000000007941 */ /* 0x000fea0003800200 */
.L_x_35614:
        /* <DEDUP_REMOVED lines=61> */
.L_x_35618:
        /* <DEDUP_REMOVED lines=40> */
.L_x_35619:
[----:B------:R-:W-:Y:S05]  /*2b00*/  BSYNC.RECONVERGENT B0 ;  /* 0x0000000000007941 */ /* 0x000fea0003800200 */
.L_x_35617:
        /* <DEDUP_REMOVED lines=61> */
.L_x_35621:
        /* <DEDUP_REMOVED lines=40> */
.L_x_35622:
[----:B------:R-:W-:Y:S05]  /*3160*/  BSYNC.RECONVERGENT B0 ;  /* 0x0000000000007941 */ /* 0x000fea0003800200 */
.L_x_35620:
        /* <DEDUP_REMOVED lines=61> */
.L_x_35624:
        /* <DEDUP_REMOVED lines=40> */
.L_x_35625:
[----:B------:R-:W-:Y:S05]  /*37c0*/  BSYNC.RECONVERGENT B0 ;  /* 0x0000000000007941 */ /* 0x000fea0003800200 */
.L_x_35623:
        /* <DEDUP_REMOVED lines=61> */
.L_x_35627:
[----:B0-----:R-:W0:Y:S01]  /*3ba0*/  @P1 LDC R173, c[0x0][0x40c] ;  /* 0x00010300ffad1b82 */ /* 0x001e220000000800 */
[C---:B-----5:R-:W-:Y:S02]  /*3bb0*/  @P1 SHF.L.U32 R174, R160.reuse, 0x10, RZ ;  /* 0x00000010a0ae1819 */ /* 0x060fe400000006ff */
[----:B------:R-:W-:Y:S02]  /*3bc0*/  CS2R R204, SRZ ;  /* 0x0000000000cc7805 */ /* 0x000fe4000001ff00 */
[----:B------:R-:W-:Y:S02]  /*3bd0*/  @P1 PRMT R175, R160, 0x7632, R175 ;  /* 0x00007632a0af1816 */ /* 0x000fe400000000af */
[----:B------:R-:W-:Y:S02]  /*3be0*/  CS2R R206, SRZ ;  /* 0x0000000000ce7805 */ /* 0x000fe4000001ff00 */
[----:B------:R-:W-:Y:S02]  /*3bf0*/  CS2R R180, SRZ ;  /* 0x0000000000b47805 */ /* 0x000fe4000001ff00 */
[----:B------:R-:W-:-:S02]  /*3c00*/  CS2R R182, SRZ ;  /* 0x0000000000b67805 */ /* 0x000fc4000001ff00 */
[----:B------:R-:W-:Y:S01]  /*3c10*/  @P1 SHF.L.U32 R175, R175, 0x10, RZ ;  /* 0x00000010afaf1819 */ /* 0x000fe200000006ff */
[----:B------:R-:W1:Y:S01]  /*3c20*/  @P1 LDC R172, c[0x0][0x40c] ;  /* 0x00010300ffac1b82 */ /* 0x000e620000000800 */
[----:B0-----:R-:W-:-:S07]  /*3c30*/  @P1 FMUL.FTZ R173, R174, R173 ;  /* 0x000000adaead1220 */ /* 0x001fce0000410000 */
[----:B------:R-:W0:Y:S01]  /*3c40*/  @P1 LDC R174, c[0x0][0x40c] ;  /* 0x00010300ffae1b82 */ /* 0x000e220000000800 */
[----:B------:R-:W-:Y:S01]  /*3c50*/  @P1 FMUL.FTZ R204, R173, R128 ;  /* 0x00000080adcc1220 */ /* 0x000fe20000410000 */
[----:B------:R-:W-:Y:S01]  /*3c60*/  @P1 SHF.L.U32 R173, R161, 0x10, RZ ;  /* 0x00000010a1ad1819 */ /* 0x000fe200000006ff */
[----:B-1----:R-:W-:-:S05]  /*3c70*/  @P1 FMUL.FTZ R175, R175, R172 ;  /* 0x000000acafaf1220 */ /* 0x002fca0000410000 */
[----:B------:R-:W1:Y:S01]  /*3c80*/  @P1 LDC R172, c[0x0][0x40c] ;  /* 0x00010300ffac1b82 */ /* 0x000e620000000800 */
[----:B------:R-:W-:Y:S01]  /*3c90*/  @P1 FMUL.FTZ R205, R175, R129 ;  /* 0x00000081afcd1220 */ /* 0x000fe20000410000 */
[----:B------:R-:W-:-:S04]  /*3ca0*/  @P1 PRMT R175, R161, 0x7632, R175 ;  /* 0x00007632a1af1816 */ /* 0x000fc800000000af */
[----:B------:R-:W-:Y:S01]  /*3cb0*/  @P1 SHF.L.U32 R175, R175, 0x10, RZ ;  /* 0x00000010afaf1819 */ /* 0x000fe200000006ff */
[----:B0-----:R-:W-:Y:S02]  /*3cc0*/  @P1 FMUL.FTZ R174, R173, R174 ;  /* 0x000000aeadae1220 */ /* 0x001fe40000410000 */
[----:B------:R-:W0:Y:S02]  /*3cd0*/  @P1 LDC R173, c[0x0][0x40c] ;  /* 0x00010300ffad1b82 */ /* 0x000e240000000800 */
[----:B------:R-:W-:Y:S01]  /*3ce0*/  @P1 FMUL.FTZ R206, R174, R130 ;  /* 0x00000082aece1220 */ /* 0x000fe20000410000 */
[----:B------:R-:W-:Y:S01]  /*3cf0*/  @P1 SHF.L.U32 R174, R162, 0x10, RZ ;  /* 0x00000010a2ae1819 */ /* 0x000fe200000006ff */
[----:B-1----:R-:W-:-:S04]  /*3d00*/  @P1 FMUL.FTZ R172, R175, R172 ;  /* 0x000000acafac1220 */ /* 0x002fc80000410000 */
        /* <DEDUP_REMOVED lines=17> */
.L_x_35628:
[----:B------:R-:W-:Y:S05]  /*3e20*/  BSYNC.RECONVERGENT B0 ;  /* 0x0000000000007941 */ /* 0x000fea0003800200 */
.L_x_35626:
        /* <DEDUP_REMOVED lines=61> */
.L_x_35630:
        /* <DEDUP_REMOVED lines=40> */
.L_x_35631:
[----:B------:R-:W-:Y:S05]  /*4480*/  BSYNC.RECONVERGENT B0 ;  /* 0x0000000000007941 */ /* 0x000fea0003800200 */
.L_x_35629:
        /* <DEDUP_REMOVED lines=19> */
[----:B------:R-:W-:-:S05]  /*45c0*/  MOV R203, R167 ;  /* 0x000000a700cb7202 */ /* 0x000fca0000000f00 */
[----:B------:R-:W1:Y:S01]  /*45d0*/  @P2 LDC R174, c[0x0][0x40c] ;  /* 0x00010300ffae2b82 */ /* 0x000e620000000800 */
[C---:B0-----:R-:W-:Y:S02]  /*45e0*/  @P2 SHF.L.U32 R172, R160.reuse, 0x10, RZ ;  /* 0x00000010a0ac2819 */ /* 0x041fe400000006ff */
[----:B------:R-:W-:-:S04]  /*45f0*/  @P2 PRMT R175, R160, 0x7632, R175 ;  /* 0x00007632a0af2816 */ /* 0x000fc800000000af */
[----:B------:R-:W-:Y:S01]  /*4600*/  @P2 SHF.L.U32 R175, R175, 0x10, RZ ;  /* 0x00000010afaf2819 */ /* 0x000fe200000006ff */
[----:B------:R-:W0:Y:S01]  /*4610*/  @P2 LDC R173, c[0x0][0x40c] ;  /* 0x00010300ffad2b82 */ /* 0x000e220000000800 */
[----:B-1----:R-:W-:-:S07]  /*4620*/  @P2 FMUL.FTZ R174, R172, R174 ;  /* 0x000000aeacae2220 */ /* 0x002fce0000410000 */
[----:B------:R-:W1:Y:S01]  /*4630*/  @P2 LDC R172, c[0x0][0x40c] ;  /* 0x00010300ffac2b82 */ /* 0x000e620000000800 */
[----:B------:R-:W-:Y:S01]  /*4640*/  @P2 FFMA.FTZ R200, R174, R144, R164 ;  /* 0x00000090aec82223 */ /* 0x000fe200000100a4 */
[----:B------:R-:W-:Y:S01]  /*4650*/  @P2 SHF.L.U32 R174, R161, 0x10, RZ ;  /* 0x00000010a1ae2819 */ /* 0x000fe200000006ff */
[----:B0-----:R-:W-:Y:S01]  /*4660*/  @P2 FMUL.FTZ R173, R175, R173 ;  /* 0x000000adafad2220 */ /* 0x001fe20000410000 */
[----:B------:R-:W-:-:S03]  /*4670*/  @P2 SHF.L.U32 R175, R163, 0x10, RZ ;  /* 0x00000010a3af2819 */ /* 0x000fc600000006ff */
[----:B------:R-:W-:Y:S02]  /*4680*/  @P2 FFMA.FTZ R201, R173, R145, R165 ;  /* 0x00000091adc92223 */ /* 0x000fe400000100a5 */
[----:B------:R-:W0:Y:S01]  /*4690*/  @P2 LDC R173, c[0x0][0x40c] ;  /* 0x00010300ffad2b82 */ /* 0x000e220000000800 */
[----:B-1----:R-:W-:Y:S01]  /*46a0*/  @P2 FMUL.FTZ R172, R174, R172 ;  /* 0x000000acaeac2220 */ /* 0x002fe20000410000 */
[----:B------:R-:W-:-:S03]  /*46b0*/  @P2 PRMT R174, R161, 0x7632, R174 ;  /* 0x00007632a1ae2816 */ /* 0x000fc600000000ae */
[----:B------:R-:W-:Y:S01]  /*46c0*/  @P2 FFMA.FTZ R202, R172, R146, R166 ;  /* 0x00000092acca2223 */ /* 0x000fe200000100a6 */
[----:B------:R-:W-:Y:S02]  /*46d0*/  @P2 SHF.L.U32 R174, R174, 0x10, RZ ;  /* 0x00000010aeae2819 */ /* 0x000fe400000006ff */
[----:B------:R-:W1:Y:S03]  /*46e0*/  @P2 LDC R172, c[0x0][0x40c] ;  /* 0x00010300ffac2b82 */ /* 0x000e660000000800 */
[----:B0-----:R-:W-:Y:S01]  /*46f0*/  @P2 FMUL.FTZ R173, R174, R173 ;  /* 0x000000adaead2220 */ /* 0x001fe20000410000 */
[----:B------:R-:W-:-:S03]  /*4700*/  @P2 PRMT R174, R162, 0x7632, R174 ;  /* 0x00007632a2ae2816 */ /* 0x000fc600000000ae */
[----:B------:R-:W-:Y:S01]  /*4710*/  @P2 FFMA.FTZ R203, R173, R147, R167 ;  /* 0x00000093adcb2223 */ /* 0x000fe200000100a7 */
[----:B------:R-:W-:Y:S02]  /*4720*/  @P2 SHF.L.U32 R173, R162, 0x10, RZ ;  /* 0x00000010a2ad2819 */ /* 0x000fe400000006ff */
[----:B------:R-:W-:-:S03]  /*4730*/  @P2 SHF.L.U32 R174, R174, 0x10, RZ ;  /* 0x00000010aeae2819 */ /* 0x000fc600000006ff */
[----:B-1----:R-:W-:Y:S01]  /*4740*/  @P2 FMUL.FTZ R173, R173, R172 ;  /* 0x000000acadad2220 */ /* 0x002fe20000410000 */
[----:B------:R-:W-:-:S03]  /*4750*/  MOV R172, R168 ;  /* 0x000000a800ac7202 */ /* 0x000fc60000000f00 */
[----:B------:R-:W-:Y:S02]  /*4760*/  @P2 FFMA.FTZ R172, R173, R148, R168 ;  /* 0x00000094adac2223 */ /* 0x000fe400000100a8 */
[----:B------:R-:W0:Y:S02]  /*4770*/  @P2 LDC R173, c[0x0][0x40c] ;  /* 0x00010300ffad2b82 */ /* 0x000e240000000800 */
[----:B0-----:R-:W-:Y:S01]  /*4780*/  @P2 FMUL.FTZ R174, R174, R173 ;  /* 0x000000adaeae2220 */ /* 0x001fe20000410000 */
[----:B------:R-:W-:-:S03]  /*4790*/  MOV R173, R169 ;  /* 0x000000a900ad7202 */ /* 0x000fc60000000f00 */
[----:B------:R-:W-:Y:S02]  /*47a0*/  @P2 FFMA.FTZ R173, R174, R149, R169 ;  /* 0x00000095aead2223 */ /* 0x000fe400000100a9 */
[----:B------:R-:W0:Y:S02]  /*47b0*/  @P2 LDC R174, c[0x0][0x40c] ;  /* 0x00010300ffae2b82 */ /* 0x000e240000000800 */
[----:B0-----:R-:W-:Y:S01]  /*47c0*/  @P2 FMUL.FTZ R175, R175, R174 ;  /* 0x000000aeafaf2220 */ /* 0x001fe20000410000 */
[----:B------:R-:W-:-:S03]  /*47d0*/  MOV R174, R170 ;  /* 0x000000aa00ae7202 */ /* 0x000fc60000000f00 */
[----:B------:R-:W-:Y:S01]  /*47e0*/  @P2 FFMA.FTZ R174, R175, R150, R170 ;  /* 0x00000096afae2223 */ /* 0x000fe200000100aa */
[----:B------:R-:W-:Y:S01]  /*47f0*/  MOV R175, R171 ;  /* 0x000000ab00af7202 */ /* 0x000fe20000000f00 */
[----:B------:R-:W-:Y:S06]  /*4800*/  @!P2 BRA `(.L_x_35634) ;  /* 0x0000000000bca947 */ /* 0x000fec0003800000 */
[----:B------:R-:W-:-:S04]  /*4810*/  PRMT R175, R163, 0x7632, R175 ;  /* 0x00007632a3af7816 */ /* 0x000fc800000000af */
[----:B------:R-:W-:-:S05]  /*4820*/  SHF.L.U32 R175, R175, 0x10, RZ ;  /* 0x00000010afaf7819 */ /* 0x000fca00000006ff */
[----:B------:R-:W-:-:S04]  /*4830*/  FMUL.FTZ R175, R175, UR10 ;  /* 0x0000000aafaf7c20 */ /* 0x000fc80008410000 */
[----:B------:R-:W-:Y:S01]  /*4840*/  FFMA.FTZ R175, R175, R151, R171 ;  /* 0x00000097afaf7223 */ /* 0x000fe200000100ab */
[----:B------:R-:W-:Y:S06]  /*4850*/  BRA `(.L_x_35634) ;  /* 0x0000000000a87947 */ /* 0x000fec0003800000 */
.L_x_35633:
[----:B0-----:R-:W0:Y:S01]  /*4860*/  @P1 LDC R173, c[0x0][0x40c] ;  /* 0x00010300ffad1b82 */ /* 0x001e220000000800 */
[C---:B-----5:R-:W-:Y:S02]  /*4870*/  @P1 SHF.L.U32 R174, R160.reuse, 0x10, RZ ;  /* 0x00000010a0ae1819 */ /* 0x060fe400000006ff */
[----:B------:R-:W-:Y:S02]  /*4880*/  CS2R R200, SRZ ;  /* 0x0000000000c87805 */ /* 0x000fe4000001ff00 */
[----:B------:R-:W-:Y:S02]  /*4890*/  @P1 PRMT R175, R160, 0x7632, R175 ;  /* 0x00007632a0af1816 */ /* 0x000fe400000000af */
[----:B------:R-:W-:Y:S02]  /*48a0*/  CS2R R202, SRZ ;  /* 0x0000000000ca7805 */ /* 0x000fe4000001ff00 */
[----:B------:R-:W-:Y:S02]  /*48b0*/  @P1 PRMT R192, R163, 0x7632, R192 ;  /* 0x00007632a3c01816 */ /* 0x000fe400000000c0 */
[----:B------:R-:W-:Y:S01]  /*48c0*/  @P1 SHF.L.U32 R175, R175, 0x10, RZ ;  /* 0x00000010afaf1819 */ /* 0x000fe200000006ff */
[----:B------:R-:W1:Y:S01]  /*48d0*/  @P1 LDC R172, c[0x0][0x40c] ;  /* 0x00010300ffac1b82 */ /* 0x000e620000000800 */
[----:B------:R-:W-:Y:S01]  /*48e0*/  @P1 SHF.L.U32 R192, R192, 0x10, RZ ;  /* 0x00000010c0c01819 */ /* 0x000fe200000006ff */
[----:B0-----:R-:W-:-:S06]  /*48f0*/  @P1 FMUL.FTZ R173, R174, R173 ;  /* 0x000000adaead1220 */ /* 0x001fcc0000410000 */
[----:B------:R-:W0:Y:S01]  /*4900*/  @P1 LDC R174, c[0x0][0x40c] ;  /* 0x00010300ffae1b82 */ /* 0x000e220000000800 */
[----:B------:R-:W-:Y:S01]  /*4910*/  @P1 FMUL.FTZ R200, R173, R144 ;  /* 0x00000090adc81220 */ /* 0x000fe20000410000 */
[----:B-1----:R-:W-:Y:S01]  /*4920*/  @P1 FMUL.FTZ R172, R175, R172 ;  /* 0x000000acafac1220 */ /* 0x002fe20000410000 */
[----:B------:R-:W-:-:S05]  /*4930*/  @P1 PRMT R175, R161, 0x7632, R175 ;  /* 0x00007632a1af1816 */ /* 0x000fca00000000af */
[----:B------:R-:W1:Y:S01]  /*4940*/  @P1 LDC R173, c[0x0][0x40c] ;  /* 0x00010300ffad1b82 */ /* 0x000e620000000800 */
[----:B------:R-:W-:Y:S01]  /*4950*/  @P1 FMUL.FTZ R201, R172, R145 ;  /* 0x00000091acc91220 */ /* 0x000fe20000410000 */
[----:B------:R-:W-:Y:S02]  /*4960*/  @P1 SHF.L.U32 R172, R161, 0x10, RZ ;  /* 0x00000010a1ac1819 */ /* 0x000fe400000006ff */
[----:B------:R-:W-:-:S03]  /*4970*/  @P1 SHF.L.U32 R175, R175, 0x10, RZ ;  /* 0x00000010afaf1819 */ /* 0x000fc600000006ff */
[----:B0-----:R-:W-:Y:S02]  /*4980*/  @P1 FMUL.FTZ R174, R172, R174 ;  /* 0x000000aeacae1220 */ /* 0x001fe40000410000 */
[----:B------:R-:W0:Y:S02]  /*4990*/  @P1 LDC R172, c[0x0][0x40c] ;  /* 0x00010300ffac1b82 */ /* 0x000e240000000800 */
[----:B------:R-:W-:Y:S01]  /*49a0*/  @P1 FMUL.FTZ R202, R174, R146 ;  /* 0x00000092aeca1220 */ /* 0x000fe20000410000 */
[----:B------:R-:W-:Y:S01]  /*49b0*/  @P1 SHF.L.U32 R174, R162, 0x10, RZ ;  /* 0x00000010a2ae1819 */ /* 0x000fe200000006ff */
[----:B-1----:R-:W-:Y:S01]  /*49c0*/  @P1 FMUL.FTZ R173, R175, R173 ;  /* 0x000000adafad1220 */ /* 0x002fe20000410000 */
[----:B------:R-:W-:-:S03]  /*49d0*/  @P1 SHF.L.U32 R175, R163, 0x10, RZ ;  /* 0x00000010a3af1819 */ /* 0x000fc600000006ff */
[----:B------:R-:W-:Y:S02]  /*49e0*/  @P1 FMUL.FTZ R203, R173, R147 ;  /* 0x00000093adcb1220 */ /* 0x000fe40000410000 */
[----:B------:R-:W1:Y:S01]  /*49f0*/  @P1 LDC R173, c[0x0][0x40c] ;  /* 0x00010300ffad1b82 */ /* 0x000e620000000800 */
[----:B0-----:R-:W-:Y:S01]  /*4a00*/  @P1 FMUL.FTZ R174, R174, R172 ;  /* 0x000000acaeae1220 */ /* 0x001fe20000410000 */
[----:B------:R-:W-:-:S03]  /*4a10*/  HFMA2 R172, -RZ, RZ, 0, 0 ;  /* 0x00000000ffac7431 */ /* 0x000fc600000001ff */
[----:B------:R-:W-:Y:S01]  /*4a20*/  @P1 FMUL.FTZ R172, R174, R148 ;  /* 0x00000094aeac1220 */ /* 0x000fe20000410000 */
[----:B------:R-:W-:-:S04]  /*4a30*/  @P1 PRMT R174, R162, 0x7632, R174 ;  /* 0x00007632a2ae1816 */ /* 0x000fc800000000ae */
[----:B------:R-:W-:-:S05]  /*4a40*/  @P1 SHF.L.U32 R174, R174, 0x10, RZ ;  /* 0x00000010aeae1819 */ /* 0x000fca00000006ff */
[----:B-1----:R-:W-:Y:S01]  /*4a50*/  @P1 FMUL.FTZ R174, R174, R173 ;  /* 0x000000adaeae1220 */ /* 0x002fe20000410000 */
[----:B------:R-:W-:-:S03]  /*4a60*/  MOV R173, RZ ;  /* 0x000000ff00ad7202 */ /* 0x000fc60000000f00 */
[----:B------:R-:W-:Y:S02]  /*4a70*/  @P1 FMUL.FTZ R173, R174, R149 ;  /* 0x00000095aead1220 */ /* 0x000fe40000410000 */
[----:B------:R-:W0:Y:S02]  /*4a80*/  @P1 LDC R174, c[0x0][0x40c] ;  /* 0x00010300ffae1b82 */ /* 0x000e240000000800 */
[----:B0-----:R-:W-:Y:S01]  /*4a90*/  @P1 FMUL.FTZ R175, R175, R174 ;  /* 0x000000aeafaf1220 */ /* 0x001fe20000410000 */
[----:B------:R-:W-:-:S03]  /*4aa0*/  HFMA2 R174, -RZ, RZ, 0, 0 ;  /* 0x00000000ffae7431 */ /* 0x000fc600000001ff */
[----:B------:R-:W-:Y:S02]  /*4ab0*/  @P1 FMUL.FTZ R174, R175, R150 ;  /* 0x00000096afae1220 */ /* 0x000fe40000410000 */
[----:B------:R-:W0:Y:S02]  /*4ac0*/  @P1 LDC R175, c[0x0][0x40c] ;  /* 0x00010300ffaf1b82 */ /* 0x000e240000000800 */
[----:B0-----:R-:W-:Y:S01]  /*4ad0*/  @P1 FMUL.FTZ R192, R192, R175 ;  /* 0x000000afc0c01220 */ /* 0x001fe20000410000 */
[----:B------:R-:W-:-:S03]  /*4ae0*/  MOV R175, RZ ;  /* 0x000000ff00af7202 */ /* 0x000fc60000000f00 */
[----:B------:R-:W-:-:S07]  /*4af0*/  @P1 FMUL.FTZ R175, R192, R151 ;  /* 0x00000097c0af1220 */ /* 0x000fce0000410000 */
.L_x_35634:
[----:B------:R-:W-:Y:S05]  /*4b00*/  BSYNC.RECONVERGENT B0 ;  /* 0x0000000000007941 */ /* 0x000fea0003800200 */
.L_x_35632:
        /* <DEDUP_REMOVED lines=55> */
[----:B------:R-:W-:Y:S06]  /*4e80*/  @!P0 BRA `(.L_x_35637) ;  /* 0x0000000000bc8947 */ /* 0x000fec0003800000 */
[----:B------:R-:W-:-:S04]  /*4e90*/  PRMT R3, R163, 0x7632, R3 ;  /* 0x00007632a3037816 */ /* 0x000fc80000000003 */
[----:B------:R-:W-:-:S05]  /*4ea0*/  SHF.L.U32 R3, R3, 0x10, RZ ;  /* 0x0000001003037819 */ /* 0x000fca00000006ff */
[----:B------:R-:W-:-:S04]  /*4eb0*/  FMUL.FTZ R3, R3, UR10 ;  /* 0x0000000a03037c20 */ /* 0x000fc80008410000 */
[----:B------:R-:W-:Y:S01]  /*4ec0*/  FFMA.FTZ R195, R3, R159, R171 ;  /* 0x0000009f03c37223 */ /* 0x000fe200000100ab */
[----:B------:R-:W-:Y:S06]  /*4ed0*/  BRA `(.L_x_35637) ;  /* 0x0000000000a87947 */ /* 0x000fec0003800000 */
.L_x_35636:
        /* <DEDUP_REMOVED lines=42> */
.L_x_35637:
[----:B------:R-:W-:Y:S05]  /*5180*/  BSYNC.RECONVERGENT B0 ;  /* 0x0000000000007941 */ /* 0x000fea0003800200 */
.L_x_35635:
        /* <DEDUP_REMOVED lines=268> */
.L_x_35653:
        /* <DEDUP_REMOVED lines=11> */
[----:B0-----:R-:W0:Y:S04]  /*6300*/  @!P0 LDC.64 R250, c[0x0][0x3c8] ;  /* 0x0000f200fffa8b82 */ /* 0x001e280000000a00 */
[----:B------:R-:W1:Y:S01]  /*6310*/  MUFU.RSQ R2, R2 ;  /* 0x0000000200027308 */ /* 0x000e620000001400 */
[----:B0-----:R-:W-:-:S05]  /*6320*/  @!P0 IMAD.WIDE R250, R0, 0x4, R250 ;  /* 0x0000000400fa8825 */ /* 0x001fca00078e02fa */
[----:B-1----:R0:W-:Y:S01]  /*6330*/  @!P0 STG.E desc[UR6][R250.64], R2 ;  /* 0x00000002fa008986 */ /* 0x0021e2000c101906 */
[----:B------:R-:W-:-:S13]  /*6340*/  ISETP.GE.AND P0, PT, R252, 0x1, PT ;  /* 0x00000001fc00780c */ /* 0x000fda0003f06270 */
[----:B0-----:R-:W-:Y:S05]  /*6350*/  @!P0 BRA `(.L_x_35640) ;  /* 0x00000018007c8947 */ /* 0x001fea0003800000 */
[----:B------:R-:W0:Y:S01]  /*6360*/  LDC R251, c[0x0][0x388] ;  /* 0x0000e200fffb7b82 */ /* 0x000e220000000800 */
[----:B------:R-:W-:Y:S01]  /*6370*/  IADD3 R3, PT, PT, R252, -0x1, RZ ;  /* 0xfffffffffc037810 */ /* 0x000fe20007ffe0ff */
[----:B------:R-:W-:Y:S04]  /*6380*/  STL [R1+0x16c], R82 ;  /* 0x00016c5201007387 */ /* 0x000fe80000100800 */
[----:B------:R1:W-:Y:S04]  /*6390*/  STL [R1+0x168], R81 ;  /* 0x0001685101007387 */ /* 0x0003e80000100800 */
[----:B------:R2:W-:Y:S04]  /*63a0*/  STL [R1+0x164], R80 ;  /* 0x0001645001007387 */ /* 0x0005e80000100800 */
[----:B------:R3:W-:Y:S04]  /*63b0*/  STL [R1+0x160], R0 ;  /* 0x0001600001007387 */ /* 0x0007e80000100800 */
[----:B-1----:R-:W4:Y:S04]  /*63c0*/  LDL R81, [R1+0x140] ;  /* 0x0001400001517983 */ /* 0x002f280000100800 */
[----:B--2---:R-:W2:Y:S01]  /*63d0*/  LDL R80, [R1+0x148] ;  /* 0x0001480001507983 */ /* 0x004ea20000100800 */
[----:B0-----:R-:W-:-:S03]  /*63e0*/  IMAD R248, R3, R251, RZ ;  /* 0x000000fb03f87224 */ /* 0x001fc600078e02ff */
[----:B---3--:R-:W3:Y:S04]  /*63f0*/  LDL R0, [R1+0x14c] ;  /* 0x00014c0001007983 */ /* 0x008ee80000100800 */
[----:B------:R-:W3:Y:S04]  /*6400*/  LDL R251, [R1+0x144] ;  /* 0x0001440001fb7983 */ /* 0x000ee80000100800 */
[----:B------:R-:W3:Y:S04]  /*6410*/  LDL R250, [R1+0x15c] ;  /* 0x00015c0001fa7983 */ /* 0x000ee80000100800 */
[----:B------:R-:W3:Y:S01]  /*6420*/  LDL R82, [R1+0x158] ;  /* 0x0001580001527983 */ /* 0x000ee20000100800 */
[----:B------:R-:W-:-:S03]  /*6430*/  FSEL R3, R249, RZ, !P1 ;  /* 0x000000fff9037208 */ /* 0x000fc60004800000 */
[----:B------:R-:W3:Y:S04]  /*6440*/  LDL R249, [R1+0x150] ;  /* 0x0001500001f97983 */ /* 0x000ee80000100800 */
[----:B------:R-:W3:Y:S01]  /*6450*/  LDL R252, [R1+0x154] ;  /* 0x0001540001fc7983 */ /* 0x000ee20000100800 */
[C---:B------:R-:W-:Y:S01]  /*6460*/  FADD.FTZ R246, -R3.reuse, R246 ;  /* 0x000000f603f67221 */ /* 0x040fe20000010100 */
[C---:B------:R-:W-:Y:S01]  /*6470*/  FADD.FTZ R247, -R3.reuse, R247 ;  /* 0x000000f703f77221 */ /* 0x040fe20000010100 */
[C---:B------:R-:W-:Y:S01]  /*6480*/  FADD.FTZ R244, -R3.reuse, R244 ;  /* 0x000000f403f47221 */ /* 0x040fe20000010100 */
[C---:B------:R-:W-:Y:S01]  /*6490*/  FADD.FTZ R245, -R3.reuse, R245 ;  /* 0x000000f503f57221 */ /* 0x040fe20000010100 */
[C---:B------:R-:W-:Y:S01]  /*64a0*/  FMUL.FTZ R246, R2.reuse, R246 ;  /* 0x000000f602f67220 */ /* 0x040fe20000410000 */
[C---:B------:R-:W-:Y:S01]  /*64b0*/  FMUL.FTZ R247, R2.reuse, R247 ;  /* 0x000000f702f77220 */ /* 0x040fe20000410000 */
        /* <DEDUP_REMOVED lines=10> */
[----:B----4-:R-:W-:Y:S01]  /*6560*/  FFMA.FTZ R244, R244, R81, R12 ;  /* 0x00000051f4f47223 */ /* 0x010fe2000001000c */
[----:B--2---:R-:W-:Y:S01]  /*6570*/  FFMA.FTZ R246, R246, R80, R14 ;  /* 0x00000050f6f67223 */ /* 0x004fe2000001000e */
[----:B---3--:R-:W-:Y:S01]  /*6580*/  FFMA.FTZ R247, R247, R0, R15 ;  /* 0x00000000f7f77223 */ /* 0x008fe2000001000f */
[----:B------:R-:W-:-:S04]  /*6590*/  FFMA.FTZ R245, R245, R251, R13 ;  /* 0x000000fbf5f57223 */ /* 0x000fc8000001000d */
[----:B------:R-:W-:Y:S02]  /*65a0*/  F2FP.BF16.F32.PACK_AB R247, R247, R246 ;  /* 0x000000f6f7f7723e */ /* 0x000fe400000010ff */
[----:B------:R-:W-:Y:S02]  /*65b0*/  F2FP.BF16.F32.PACK_AB R246, R245, R244 ;  /* 0x000000f4f5f6723e */ /* 0x000fe400000010ff */
[----:B------:R-:W0:Y:S01]  /*65c0*/  S2R R244, SR_TID.X ;  /* 0x0000000000f47919 */ /* 0x000e220000002100 */
[----:B------:R-:W-:Y:S01]  /*65d0*/  FFMA.FTZ R7, R7, R250, R11 ;  /* 0x000000fa07077223 */ /* 0x000fe2000001000b */
[----:B------:R-:W-:Y:S01]  /*65e0*/  FFMA.FTZ R6, R6, R82, R10 ;  /* 0x0000005206067223 */ /* 0x000fe2000001000a */
[----:B------:R-:W1:Y:S01]  /*65f0*/  LDC.64 R250, c[0x0][0x428] ;  /* 0x00010a00fffa7b82 */ /* 0x000e620000000a00 */
[----:B------:R2:W5:Y:S03]  /*6600*/  LDL.LU R82, [R1+0x16c] ;  /* 0x00016c0001527983 */ /* 0x0005660000300800 */
[----:B------:R-:W-:Y:S01]  /*6610*/  F2FP.BF16.F32.PACK_AB R245, R7, R6 ;  /* 0x0000000607f5723e */ /* 0x000fe200000010ff */
[----:B------:R2:W5:Y:S01]  /*6620*/  LDL.LU R81, [R1+0x168] ;  /* 0x0001680001517983 */ /* 0x0005620000300800 */
[----:B------:R-:W-:Y:S01]  /*6630*/  SHF.R.S32.HI R6, RZ, 0x1f, R248 ;  /* 0x0000001fff067819 */ /* 0x000fe200000114f8 */
[----:B------:R-:W-:-:S02]  /*6640*/  FFMA.FTZ R4, R4, R249, R8 ;  /* 0x000000f904047223 */ /* 0x000fc40000010008 */
[----:B------:R2:W5:Y:S01]  /*6650*/  LDL.LU R80, [R1+0x164] ;  /* 0x0001640001507983 */ /* 0x0005620000300800 */
[----:B------:R-:W-:-:S03]  /*6660*/  LEA.HI R6, R6, R248, RZ, 0x3 ;  /* 0x000000f806067211 */ /* 0x000fc600078f18ff */
[----:B------:R2:W5:Y:S01]  /*6670*/  LDL.LU R0, [R1+0x160] ;  /* 0x0001600001007983 */ /* 0x0005620000300800 */
[----:B------:R-:W-:-:S03]  /*6680*/  FFMA.FTZ R5, R5, R252, R9 ;  /* 0x000000fc05057223 */ /* 0x000fc60000010009 */
[----:B------:R-:W3:Y:S04]  /*6690*/  LDL R7, [R1+0x12c] ;  /* 0x00012c0001077983 */ /* 0x000ee80000100800 */
[----:B------:R-:W4:Y:S01]  /*66a0*/  LDL R252, [R1+0x134] ;  /* 0x0001340001fc7983 */ /* 0x000f220000100800 */
[----:B0-----:R-:W-:-:S04]  /*66b0*/  LOP3.LUT R248, R244, 0x1f, RZ, 0xc0, !PT ;  /* 0x0000001ff4f87812 */ /* 0x001fc800078ec0ff */
[----:B------:R-:W-:Y:S02]  /*66c0*/  LEA.HI.SX32 R249, R6, R248, 0x1d ;  /* 0x000000f806f97211 */ /* 0x000fe400078feaff */
[----:B------:R-:W2:Y:S01]  /*66d0*/  LDL R6, [R1+0x128] ;  /* 0x0001280001067983 */ /* 0x000ea20000100800 */
[----:B------:R-:W-:Y:S02]  /*66e0*/  F2FP.BF16.F32.PACK_AB R244, R5, R4 ;  /* 0x0000000405f4723e */ /* 0x000fe400000010ff */
[----:B-1----:R-:W-:-:S05]  /*66f0*/  IMAD.WIDE.U32 R4, R249, 0x10, R250 ;  /* 0x00000010f9047825 */ /* 0x002fca00078e00fa */
[----:B------:R0:W-:Y:S04]  /*6700*/  STG.E.128 desc[UR6][R4.64], R244 ;  /* 0x000000f404007986 */ /* 0x0001e8000c101d06 */
[----:B0-----:R-:W4:Y:S04]  /*6710*/  LDL R244, [R1+0x138] ;  /* 0x0001380001f47983 */ /* 0x001f280000100800 */
[----:B------:R-:W4:Y:S04]  /*6720*/  LDL R246, [R1+0x120] ;  /* 0x0001200001f67983 */ /* 0x000f280000100800 */
[----:B------:R-:W4:Y:S01]  /*6730*/  LDL R247, [R1+0x124] ;  /* 0x0001240001f77983 */ /* 0x000f220000100800 */
[----:B------:R-:W-:-:S03]  /*6740*/  FADD.FTZ R4, -R3, R242 ;  /* 0x000000f203047221 */ /* 0x000fc60000010100 */
[----:B------:R-:W4:Y:S04]  /*6750*/  LDL R245, [R1+0x13c] ;  /* 0x00013c0001f57983 */ /* 0x000f280000100800 */
[----:B------:R-:W4:Y:S01]  /*6760*/  LDL R242, [R1+0x130] ;  /* 0x0001300001f27983 */ /* 0x000f220000100800 */
[----:B------:R-:W-:Y:S01]  /*6770*/  FADD.FTZ R5, -R3, R243 ;  /* 0x000000f303057221 */ /* 0x000fe20000010100 */
[C---:B------:R-:W-:Y:S02]  /*6780*/  FMUL.FTZ R4, R2.reuse, R4 ;  /* 0x0000000402047220 */ /* 0x040fe40000410000 */
[----:B------:R-:W4:Y:S01]  /*6790*/  LDL R243, [R1+0x100] ;  /* 0x0001000001f37983 */ /* 0x000f220000100800 */
[----:B------:R-:W-:-:S04]  /*67a0*/  FMUL.FTZ R5, R2, R5 ;  /* 0x0000000502057220 */ /* 0x000fc80000410000 */
[----:B---3--:R-:W-:Y:S01]  /*67b0*/  FFMA.FTZ R5, R5, R7, R23 ;  /* 0x0000000705057223 */ /* 0x008fe20000010017 */
[----:B--2---:R-:W-:Y:S01]  /*67c0*/  FFMA.FTZ R4, R4, R6, R22 ;  /* 0x0000000604047223 */ /* 0x004fe20000010016 */
[C---:B------:R-:W-:Y:S01]  /*67d0*/  FADD.FTZ R6, -R3.reuse, R238 ;  /* 0x000000ee03067221 */ /* 0x040fe20000010100 */
[----:B------:R-:W-:Y:S02]  /*67e0*/  FADD.FTZ R238, -R3, R241 ;  /* 0x000000f103ee7221 */ /* 0x000fe40000010100 */
[----:B------:R-:W2:Y:S01]  /*67f0*/  LDL R241, [R1+0x11c] ;  /* 0x00011c0001f17983 */ /* 0x000ea20000100800 */
[----:B------:R-:W-:Y:S01]  /*6800*/  F2FP.BF16.F32.PACK_AB R7, R5, R4 ;  /* 0x000000040507723e */ /* 0x000fe200000010ff */
[C---:B------:R-:W-:Y:S01]  /*6810*/  FADD.FTZ R5, -R3.reuse, R237 ;  /* 0x000000ed03057221 */ /* 0x040fe20000010100 */
[C---:B------:R-:W-:Y:S01]  /*6820*/  FADD.FTZ R237, -R3.reuse, R240 ;  /* 0x000000f003ed7221 */ /* 0x040fe20000010100 */
[C---:B------:R-:W-:Y:S01]  /*6830*/  FMUL.FTZ R6, R2.reuse, R6 ;  /* 0x0000000602067220 */ /* 0x040fe20000410000 */
[C---:B------:R-:W-:Y:S01]  /*6840*/  FMUL.FTZ R238, R2.reuse, R238 ;  /* 0x000000ee02ee7220 */ /* 0x040fe20000410000 */
[C---:B------:R-:W-:Y:S01]  /*6850*/  FADD.FTZ R4, -R3.reuse, R236 ;  /* 0x000000ec03047221 */ /* 0x040fe20000010100 */
[----:B------:R-:W-:Y:S01]  /*6860*/  FMUL.FTZ R237, R2, R237 ;  /* 0x000000ed02ed7220 */ /* 0x000fe20000410000 */
[----:B------:R-:W-:Y:S01]  /*6870*/  FADD.FTZ R236, -R3, R239 ;  /* 0x000000ef03ec7221 */ /* 0x000fe20000010100 */
[----:B------:R-:W3:Y:S01]  /*6880*/  LDL R240, [R1+0x114] ;  /* 0x0001140001f07983 */ /* 0x000ee20000100800 */
[----:B----4-:R-:W-:Y:S01]  /*6890*/  FFMA.FTZ R239, R6, R244, R18 ;  /* 0x000000f406ef7223 */ /* 0x010fe20000010012 */
[----:B------:R-:W-:Y:S01]  /*68a0*/  FFMA.FTZ R238, R238, R247, R21 ;  /* 0x000000f7eeee7223 */ /* 0x000fe20000010015 */
[----:B------:R-:W-:Y:S01]  /*68b0*/  FFMA.FTZ R6, R237, R246, R20 ;  /* 0x000000f6ed067223 */ /* 0x000fe20000010014 */
[----:B------:R-:W4:Y:S04]  /*68c0*/  LDL R247, [R1+0x108] ;  /* 0x0001080001f77983 */ /* 0x000f280000100800 */
[----:B------:R-:W2:Y:S01]  /*68d0*/  LDL R246, [R1+0x10c] ;  /* 0x00010c0001f67983 */ /* 0x000ea20000100800 */
[C---:B------:R-:W-:Y:S01]  /*68e0*/  FMUL.FTZ R4, R2.reuse, R4 ;  /* 0x0000000402047220 */ /* 0x040fe20000410000 */
[----:B------:R-:W-:-:S02]  /*68f0*/  FMUL.FTZ R236, R2, R236 ;  /* 0x000000ec02ec7220 */ /* 0x000fc40000410000 */
[----:B------:R-:W3:Y:S01]  /*6900*/  LDL R244, [R1+0x118] ;  /* 0x0001180001f47983 */ /* 0x000ee20000100800 */
[----:B------:R-:W-:Y:S01]  /*6910*/  FFMA.FTZ R4, R4, R242, R16 ;  /* 0x000000f204047223 */ /* 0x000fe20000010010 */
[----:B------:R-:W-:Y:S02]  /*6920*/  FFMA.FTZ R236, R236, R245, R19 ;  /* 0x000000f5ecec7223 */ /* 0x000fe40000010013 */
[----:B------:R-:W3:Y:S04]  /*6930*/  LDL R245, [R1+0x110] ;  /* 0x0001100001f57983 */ /* 0x000ee80000100800 */
[----:B------:R-:W3:Y:S01]  /*6940*/  LDL R242, [R1+0x104] ;  /* 0x0001040001f27983 */ /* 0x000ee20000100800 */
[----:B------:R-:W-:-:S04]  /*6950*/  FMUL.FTZ R5, R2, R5 ;  /* 0x0000000502057220 */ /* 0x000fc80000410000 */
[----:B------:R-:W-:Y:S01]  /*6960*/  FFMA.FTZ R237, R5, R252, R17 ;  /* 0x000000fc05ed7223 */ /* 0x000fe20000010011 */
[----:B------:R-:W-:Y:S02]  /*6970*/  F2FP.BF16.F32.PACK_AB R5, R236, R239 ;  /* 0x000000efec05723e */ /* 0x000fe400000010ff */
[----:B------:R-:W-:Y:S01]  /*6980*/  IADD3 R236, PT, PT, R249, 0x20, RZ ;  /* 0x00000020f9ec7810 */ /* 0x000fe20007ffe0ff */
[----:B------:R-:W3:Y:S01]  /*6990*/  LDL R239, [R1+0xd0] ;  /* 0x0000d00001ef7983 */ /* 0x000ee20000100800 */
[----:B------:R-:W-:Y:S02]  /*69a0*/  F2FP.BF16.F32.PACK_AB R4, R237, R4 ;  /* 0x00000004ed04723e */ /* 0x000fe400000010ff */
[----:B------:R-:W-:Y:S01]  /*69b0*/  F2FP.BF16.F32.PACK_AB R6, R238, R6 ;  /* 0x00000006ee06723e */ /* 0x000fe200000010ff */
[----:B------:R-:W-:Y:S01]  /*69c0*/  IMAD.WIDE.U32 R236, R236, 0x10, R250 ;  /* 0x00000010ecec7825 */ /* 0x000fe200078e00fa */
[----:B------:R-:W3:Y:S04]  /*69d0*/  LDL R238, [R1+0xd8] ;  /* 0x0000d80001ee7983 */ /* 0x000ee80000100800 */
[----:B------:R0:W-:Y:S02]  /*69e0*/  STG.E.128 desc[UR6][R236.64], R4 ;  /* 0x00000004ec007986 */ /* 0x0001e4000c101d06 */
[C---:B0-----:R-:W-:Y:S01]  /*69f0*/  FADD.FTZ R4, -R3.reuse, R234 ;  /* 0x000000ea03047221 */ /* 0x041fe20000010100 */
[C---:B------:R-:W-:Y:S01]  /*6a00*/  FADD.FTZ R5, -R3.reuse, R235 ;  /* 0x000000eb03057221 */ /* 0x040fe20000010100 */
[C---:B------:R-:W-:Y:S01]  /*6a10*/  FADD.FTZ R6, -R3.reuse, R230 ;  /* 0x000000e603067221 */ /* 0x040fe20000010100 */
[----:B------:R-:W3:Y:S01]  /*6a20*/  LDL R236, [R1+0xc8] ;  /* 0x0000c80001ec7983 */ /* 0x000ee20000100800 */
[C---:B------:R-:W-:Y:S01]  /*6a30*/  FMUL.FTZ R4, R2.reuse, R4 ;  /* 0x0000000402047220 */ /* 0x040fe20000410000 */
[C---:B------:R-:W-:Y:S01]  /*6a40*/  FMUL.FTZ R5, R2.reuse, R5 ;  /* 0x0000000502057220 */ /* 0x040fe20000410000 */
[C---:B------:R-:W-:Y:S01]  /*6a50*/  FMUL.FTZ R6, R2.reuse, R6 ;  /* 0x0000000602067220 */ /* 0x040fe20000410000 */
[----:B------:R-:W-:Y:S01]  /*6a60*/  FADD.FTZ R230, -R3, R233 ;  /* 0x000000e903e67221 */ /* 0x000fe20000010100 */
[----:B------:R-:W3:Y:S03]  /*6a70*/  LDL R237, [R1+0xc0] ;  /* 0x0000c00001ed7983 */ /* 0x000ee60000100800 */
[----:B------:R-:W-:Y:S01]  /*6a80*/  FMUL.FTZ R230, R2, R230 ;  /* 0x000000e602e67220 */ /* 0x000fe20000410000 */
[----:B------:R-:W3:Y:S04]  /*6a90*/  LDL R233, [R1+0xdc] ;  /* 0x0000dc0001e97983 */ /* 0x000ee80000100800 */
[----:B------:R-:W3:Y:S04]  /*6aa0*/  LDL R235, [R1+0xcc] ;  /* 0x0000cc0001eb7983 */ /* 0x000ee80000100800 */
[----:B------:R-:W3:Y:S01]  /*6ab0*/  LDL R234, [R1+0xc4] ;  /* 0x0000c40001ea7983 */ /* 0x000ee20000100800 */
[----:B----4-:R-:W-:-:S03]  /*6ac0*/  FFMA.FTZ R4, R4, R247, R30 ;  /* 0x000000f704047223 */ /* 0x010fc6000001001e */
[----:B------:R-:W4:Y:S01]  /*6ad0*/  LDL R247, [R1+0xf0] ;  /* 0x0000f00001f77983 */ /* 0x000f220000100800 */
[----:B--2---:R-:W-:-:S03]  /*6ae0*/  FFMA.FTZ R5, R5, R246, R31 ;  /* 0x000000f605057223 */ /* 0x004fc6000001001f */
[----:B------:R-:W2:Y:S02]  /*6af0*/  LDL R246, [R1+0xf8] ;  /* 0x0000f80001f67983 */ /* 0x000ea40000100800 */
[----:B------:R-:W-:Y:S01]  /*6b00*/  F2FP.BF16.F32.PACK_AB R7, R5, R4 ;  /* 0x000000040507723e */ /* 0x000fe200000010ff */
[C---:B------:R-:W-:Y:S01]  /*6b10*/  FADD.FTZ R4, -R3.reuse, R228 ;  /* 0x000000e403047221 */ /* 0x040fe20000010100 */
[C---:B------:R-:W-:Y:S01]  /*6b20*/  FADD.FTZ R5, -R3.reuse, R229 ;  /* 0x000000e503057221 */ /* 0x040fe20000010100 */
[C---:B------:R-:W-:Y:S01]  /*6b30*/  FADD.FTZ R228, -R3.reuse, R231 ;  /* 0x000000e703e47221 */ /* 0x040fe20000010100 */
[----:B------:R-:W-:Y:S01]  /*6b40*/  FADD.FTZ R229, -R3, R232 ;  /* 0x000000e803e57221 */ /* 0x000fe20000010100 */
[----:B---3--:R-:W-:Y:S01]  /*6b50*/  FFMA.FTZ R231, R6, R244, R26 ;  /* 0x000000f406e77223 */ /* 0x008fe2000001001a */
[C---:B------:R-:W-:Y:S01]  /*6b60*/  FMUL.FTZ R4, R2.reuse, R4 ;  /* 0x0000000402047220 */ /* 0x040fe20000410000 */
[C---:B------:R-:W-:Y:S01]  /*6b70*/  FMUL.FTZ R228, R2.reuse, R228 ;  /* 0x000000e402e47220 */ /* 0x040fe20000410000 */
[----:B------:R-:W-:Y:S01]  /*6b80*/  FMUL.FTZ R229, R2, R229 ;  /* 0x000000e502e57220 */ /* 0x000fe20000410000 */
[----:B------:R-:W3:Y:S02]  /*6b90*/  LDL R244, [R1+0xe8] ;  /* 0x0000e80001f47983 */ /* 0x000ee40000100800 */
[----:B------:R-:W-:Y:S01]  /*6ba0*/  FFMA.FTZ R228, R228, R241, R27 ;  /* 0x000000f1e4e47223 */ /* 0x000fe2000001001b */
[----:B------:R-:W-:Y:S01]  /*6bb0*/  FFMA.FTZ R6, R229, R243, R28 ;  /* 0x000000f3e5067223 */ /* 0x000fe2000001001c */
[----:B------:R-:W3:Y:S01]  /*6bc0*/  LDL R241, [R1+0xfc] ;  /* 0x0000fc0001f17983 */ /* 0x000ee20000100800 */
[----:B------:R-:W-:-:S03]  /*6bd0*/  FMUL.FTZ R5, R2, R5 ;  /* 0x0000000502057220 */ /* 0x000fc60000410000 */
[----:B------:R-:W3:Y:S01]  /*6be0*/  LDL R243, [R1+0xec] ;  /* 0x0000ec0001f37983 */ /* 0x000ee20000100800 */
[----:B------:R-:W-:Y:S01]  /*6bf0*/  FFMA.FTZ R4, R4, R245, R24 ;  /* 0x000000f504047223 */ /* 0x000fe20000010018 */
[----:B------:R-:W-:Y:S01]  /*6c00*/  FFMA.FTZ R230, R230, R242, R29 ;  /* 0x000000f2e6e67223 */ /* 0x000fe2000001001d */
[----:B------:R-:W-:Y:S01]  /*6c10*/  FFMA.FTZ R229, R5, R240, R25 ;  /* 0x000000f005e57223 */ /* 0x000fe20000010019 */
[----:B------:R-:W3:Y:S04]  /*6c20*/  LDL R245, [R1+0xe0] ;  /* 0x0000e00001f57983 */ /* 0x000ee80000100800 */
[----:B------:R-:W3:Y:S04]  /*6c30*/  LDL R242, [R1+0xe4] ;  /* 0x0000e40001f27983 */ /* 0x000ee80000100800 */
[----:B------:R-:W3:Y:S04]  /*6c40*/  LDL R240, [R1+0xf4] ;  /* 0x0000f40001f07983 */ /* 0x000ee80000100800 */
[----:B------:R-:W3:Y:S01]  /*6c50*/  LDL R232, [R1+0xd4] ;  /* 0x0000d40001e87983 */ /* 0x000ee20000100800 */
[----:B------:R-:W-:-:S02]  /*6c60*/  F2FP.BF16.F32.PACK_AB R5, R228, R231 ;  /* 0x000000e7e405723e */ /* 0x000fc400000010ff */
[----:B------:R-:W-:Y:S02]  /*6c70*/  IADD3 R228, PT, PT, R249, 0x40, RZ ;  /* 0x00000040f9e47810 */ /* 0x000fe40007ffe0ff */
[----:B------:R-:W-:Y:S02]  /*6c80*/  F2FP.BF16.F32.PACK_AB R4, R229, R4 ;  /* 0x00000004e504723e */ /* 0x000fe400000010ff */
[----:B------:R-:W-:Y:S01]  /*6c90*/  F2FP.BF16.F32.PACK_AB R6, R230, R6 ;  /* 0x00000006e606723e */ /* 0x000fe200000010ff */
[----:B------:R-:W-:-:S04]  /*6ca0*/  IMAD.WIDE.U32 R228, R228, 0x10, R250 ;  /* 0x00000010e4e47825 */ /* 0x000fc800078e00fa */
        /* <DEDUP_REMOVED lines=23> */
[C---:B------:R-:W-:Y:S01]  /*6e20*/  FMUL.FTZ R226, R2.reuse, R184 ;  /* 0x000000b802e27220 */ /* 0x040fe20000410000 */
[C---:B------:R-:W-:Y:S01]  /*6e30*/  FADD.FTZ R6, -R3.reuse, R220 ;  /* 0x000000dc03067221 */ /* 0x040fe20000010100 */
        /* <DEDUP_REMOVED lines=61> */
[----:B------:R-:W-:-:S03]  /*7210*/  FMUL.FTZ R225, R2, R194 ;  /* 0x000000c202e17220 */ /* 0x000fc60000410000 */
[----:B------:R-:W-:Y:S02]  /*7220*/  FFMA.FTZ R194, R209, R234, R45 ;  /* 0x000000ead1c27223 */ /* 0x000fe4000001002d */
[----:B------:R-:W3:Y:S01]  /*7230*/  LDL R234, [R1+0xac] ;  /* 0x0000ac0001ea7983 */ /* 0x000ee20000100800 */
[----:B--2---:R-:W-:Y:S01]  /*7240*/  FFMA.FTZ R173, R221, R246, R34 ;  /* 0x000000f6ddad7223 */ /* 0x004fe20000010022 */
[----:B----4-:R-:W-:Y:S02]  /*7250*/  FFMA.FTZ R3, R3, R247, R32 ;  /* 0x000000f703037223 */ /* 0x010fe40000010020 */
[----:B------:R-:W2:Y:S01]  /*7260*/  LDL R221, [R1+0x8c] ;  /* 0x00008c0001dd7983 */ /* 0x000ea20000100800 */
[----:B---3--:R-:W-:Y:S01]  /*7270*/  FFMA.FTZ R4, R4, R244, R38 ;  /* 0x000000f404047223 */ /* 0x008fe20000010026 */
[----:B------:R-:W-:Y:S02]  /*7280*/  FFMA.FTZ R192, R218, R241, R35 ;  /* 0x000000f1dac07223 */ /* 0x000fe40000010023 */
[----:B------:R-:W3:Y:S01]  /*7290*/  LDL R218, [R1+0x94] ;  /* 0x0000940001da7983 */ /* 0x000ee20000100800 */
[----:B------:R-:W-:-:S02]  /*72a0*/  FFMA.FTZ R5, R5, R243, R39 ;  /* 0x000000f305057223 */ /* 0x000fc40000010027 */
[----:B------:R-:W-:Y:S01]  /*72b0*/  F2FP.BF16.F32.PACK_AB R173, R192, R173 ;  /* 0x000000adc0ad723e */ /* 0x000fe200000010ff */
[----:B------:R-:W-:Y:S01]  /*72c0*/  FFMA.FTZ R192, R210, R236, R46 ;  /* 0x000000ecd2c07223 */ /* 0x000fe2000001002e */
[----:B------:R-:W-:Y:S01]  /*72d0*/  FMUL.FTZ R228, R2, R215 ;  /* 0x000000d702e47220 */ /* 0x000fe20000410000 */
[----:B------:R-:W-:Y:S01]  /*72e0*/  FFMA.FTZ R174, R222, R245, R36 ;  /* 0x000000f5deae7223 */ /* 0x000fe20000010024 */
[----:B------:R-:W-:Y:S01]  /*72f0*/  F2FP.BF16.F32.PACK_AB R175, R5, R4 ;  /* 0x0000000405af723e */ /* 0x000fe200000010ff */
[----:B------:R-:W-:Y:S01]  /*7300*/  FFMA.FTZ R4, R6, R239, R40 ;  /* 0x000000ef06047223 */ /* 0x000fe20000010028 */
[----:B------:R-:W4:Y:S01]  /*7310*/  LDL R236, [R1+0xa0] ;  /* 0x0000a00001ec7983 */ /* 0x000f220000100800 */
[----:B------:R-:W-:Y:S01]  /*7320*/  FFMA.FTZ R172, R195, R242, R37 ;  /* 0x000000f2c3ac7223 */ /* 0x000fe20000010025 */
[----:B------:R-:W-:Y:S01]  /*7330*/  FFMA.FTZ R195, R217, R233, R43 ;  /* 0x000000e9d9c37223 */ /* 0x000fe2000001002b */
[----:B------:R-:W-:Y:S01]  /*7340*/  FFMA.FTZ R6, R208, R237, R44 ;  /* 0x000000edd0067223 */ /* 0x000fe2000001002c */
[----:B------:R-:W3:Y:S01]  /*7350*/  LDL R239, [R1+0xb0] ;  /* 0x0000b00001ef7983 */ /* 0x000ee20000100800 */
[----:B------:R-:W-:-:S03]  /*7360*/  FFMA.FTZ R193, R220, R240, R33 ;  /* 0x000000f0dcc17223 */ /* 0x000fc60000010021 */
[----:B------:R-:W3:Y:S01]  /*7370*/  LDL R233, [R1+0xa4] ;  /* 0x0000a40001e97983 */ /* 0x000ee20000100800 */
[----:B------:R-:W-:Y:S01]  /*7380*/  FFMA.FTZ R198, R7, R232, R41 ;  /* 0x000000e807c67223 */ /* 0x000fe20000010029 */
[----:B------:R-:W-:Y:S02]  /*7390*/  F2FP.BF16.F32.PACK_AB R174, R172, R174 ;  /* 0x000000aeacae723e */ /* 0x000fe400000010ff */
[----:B------:R-:W3:Y:S01]  /*73a0*/  LDL R237, [R1+0xb8] ;  /* 0x0000b80001ed7983 */ /* 0x000ee20000100800 */
[----:B------:R-:W-:-:S03]  /*73b0*/  F2FP.BF16.F32.PACK_AB R172, R193, R3 ;  /* 0x00000003c1ac723e */ /* 0x000fc600000010ff */
[----:B------:R-:W3:Y:S01]  /*73c0*/  LDL R232, [R1+0xbc] ;  /* 0x0000bc0001e87983 */ /* 0x000ee20000100800 */
[----:B------:R-:W-:Y:S01]  /*73d0*/  FFMA.FTZ R5, R216, R238, R42 ;  /* 0x000000eed8057223 */ /* 0x000fe2000001002a */
[----:B------:R-:W-:Y:S02]  /*73e0*/  FFMA.FTZ R193, R211, R235, R47 ;  /* 0x000000ebd3c17223 */ /* 0x000fe4000001002f */
        /* <DEDUP_REMOVED lines=34> */
[----:B------:R-:W3:Y:S04]  /*7610*/  LDL R241, [R1+0x68] ;  /* 0x0000680001f17983 */ /* 0x000ee80000100800 */
[----:B------:R-:W-:Y:S01]  /*7620*/  IMAD.WIDE.U32 R2, R2, 0x10, R250 ;  /* 0x0000001002027825 */ /* 0x000fe200078e00fa */
[----:B------:R-:W-:Y:S01]  /*7630*/  F2FP.BF16.F32.PACK_AB R6, R194, R6 ;  /* 0x00000006c206723e */ /* 0x000fe200000010ff */
[----:B------:R-:W3:Y:S04]  /*7640*/  LDL R240, [R1+0x6c] ;  /* 0x00006c0001f07983 */ /* 0x000ee80000100800 */
[----:B------:R0:W-:Y:S01]  /*7650*/  STG.E.128 desc[UR6][R2.64], R172 ;  /* 0x000000ac02007986 */ /* 0x0001e2000c101d06 */
[----:B------:R-:W-:-:S02]  /*7660*/  F2FP.BF16.F32.PACK_AB R7, R193, R192 ;  /* 0x000000c0c107723e */ /* 0x000fc400000010ff */
[----:B------:R-:W-:Y:S01]  /*7670*/  F2FP.BF16.F32.PACK_AB R5, R195, R5 ;  /* 0x00000005c305723e */ /* 0x000fe200000010ff */
[----:B------:R-:W3:Y:S01]  /*7680*/  LDL R242, [R1+0x60] ;  /* 0x0000600001f27983 */ /* 0x000ee20000100800 */
[----:B------:R-:W-:Y:S02]  /*7690*/  F2FP.BF16.F32.PACK_AB R4, R198, R4 ;  /* 0x00000004c604723e */ /* 0x000fe400000010ff */
[C---:B0-----:R-:W-:Y:S02]  /*76a0*/  IADD3 R3, PT, PT, R249.reuse, 0x80, RZ ;  /* 0x00000080f9037810 */ /* 0x041fe40007ffe0ff */
[----:B------:R-:W-:-:S03]  /*76b0*/  IADD3 R174, PT, PT, R249, 0x120, RZ ;  /* 0x00000120f9ae7810 */ /* 0x000fc60007ffe0ff */
[----:B------:R-:W-:Y:S01]  /*76c0*/  IMAD.WIDE.U32 R172, R3, 0x10, R250 ;  /* 0x0000001003ac7825 */ /* 0x000fe200078e00fa */
[----:B------:R-:W-:-:S03]  /*76d0*/  IADD3 R175, PT, PT, R249, 0x100, RZ ;  /* 0x00000100f9af7810 */ /* 0x000fc60007ffe0ff */
[--C-:B------:R-:W-:Y:S01]  /*76e0*/  IMAD.WIDE.U32 R208, R174, 0x10, R250.reuse ;  /* 0x00000010aed07825 */ /* 0x100fe200078e00fa */
[----:B------:R0:W-:Y:S03]  /*76f0*/  STG.E.128 desc[UR6][R172.64], R4 ;  /* 0x00000004ac007986 */ /* 0x0001e6000c101d06 */
[----:B------:R-:W-:-:S04]  /*7700*/  IMAD.WIDE.U32 R198, R175, 0x10, R250 ;  /* 0x00000010afc67825 */ /* 0x000fc800078e00fa */
[----:B0-----:R-:W-:Y:S02]  /*7710*/  FFMA.FTZ R173, R187, R234, R55 ;  /* 0x000000eabbad7223 */ /* 0x001fe40000010037 */
[----:B------:R-:W3:Y:S04]  /*7720*/  LDL R234, [R1+0x40] ;  /* 0x0000400001ea7983 */ /* 0x000ee80000100800 */
[----:B------:R-:W3:Y:S01]  /*7730*/  LDL R187, [R1+0x5c] ;  /* 0x00005c0001bb7983 */ /* 0x000ee20000100800 */
[----:B--2---:R-:W-:-:S03]  /*7740*/  FFMA.FTZ R183, R183, R221, R63 ;  /* 0x000000ddb7b77223 */ /* 0x004fc6000001003f */
[----:B------:R-:W2:Y:S01]  /*7750*/  LDL R221, [R1+0x28] ;  /* 0x0000280001dd7983 */ /* 0x000ea20000100800 */
[----:B----4-:R-:W-:-:S03]  /*7760*/  FFMA.FTZ R6, R226, R236, R52 ;  /* 0x000000ece2067223 */ /* 0x010fc60000010034 */
[----:B------:R-:W4:Y:S01]  /*7770*/  LDL R236, [R1+0x7c] ;  /* 0x00007c0001ec7983 */ /* 0x000f220000100800 */
[----:B---3--:R-:W-:-:S03]  /*7780*/  FFMA.FTZ R4, R231, R239, R48 ;  /* 0x000000efe7047223 */ /* 0x008fc60000010030 */
[----:B------:R-:W3:Y:S01]  /*7790*/  LDL R239, [R1+0x64] ;  /* 0x0000640001ef7983 */ /* 0x000ee20000100800 */
[----:B------:R-:W-:-:S03]  /*77a0*/  FFMA.FTZ R174, R185, R233, R53 ;  /* 0x000000e9b9ae7223 */ /* 0x000fc60000010035 */
[----:B------:R-:W2:Y:S01]  /*77b0*/  LDL R233, [R1+0x50] ;  /* 0x0000500001e97983 */ /* 0x000ea20000100800 */
[----:B------:R-:W-:Y:S01]  /*77c0*/  FFMA.FTZ R5, R229, R237, R50 ;  /* 0x000000ede5057223 */ /* 0x000fe20000010032 */
[----:B------:R-:W-:Y:S02]  /*77d0*/  F2FP.BF16.F32.PACK_AB R6, R174, R6 ;  /* 0x00000006ae06723e */ /* 0x000fe400000010ff */
[----:B------:R-:W2:Y:S01]  /*77e0*/  LDL R237, [R1+0x78] ;  /* 0x0000780001ed7983 */ /* 0x000ea20000100800 */
        /* <DEDUP_REMOVED lines=8> */
[----:B------:R-:W-:Y:S02]  /*7870*/  FFMA.FTZ R182, R184, R218, R57 ;  /* 0x000000dab8b67223 */ /* 0x000fe40000010039 */
[----:B------:R-:W2:Y:S01]  /*7880*/  LDL R235, [R1+0x58] ;  /* 0x0000580001eb7983 */ /* 0x000ea20000100800 */
[----:B------:R-:W-:-:S03]  /*7890*/  FFMA.FTZ R174, R180, R211, R60 ;  /* 0x000000d3b4ae7223 */ /* 0x000fc6000001003c */
[----:B------:R-:W2:Y:S04]  /*78a0*/  LDL R180, [R1+0x74] ;  /* 0x0000740001b47983 */ /* 0x000ea80000100800 */
[----:B------:R-:W2:Y:S04]  /*78b0*/  LDL R184, [R1+0x48] ;  /* 0x0000480001b87983 */ /* 0x000ea80000100800 */
[----:B------:R-:W2:Y:S01]  /*78c0*/  LDL R185, [R1+0x4c] ;  /* 0x00004c0001b97983 */ /* 0x000ea20000100800 */
[----:B------:R-:W-:Y:S01]  /*78d0*/  F2FP.BF16.F32.PACK_AB R7, R173, R7 ;  /* 0x00000007ad07723e */ /* 0x000fe200000010ff */
[----:B------:R-:W-:Y:S01]  /*78e0*/  FFMA.FTZ R173, R206, R217, R58 ;  /* 0x000000d9cead7223 */ /* 0x000fe2000001003a */
[----:B------:R-:W-:Y:S01]  /*78f0*/  F2FP.BF16.F32.PACK_AB R4, R172, R4 ;  /* 0x00000004ac04723e */ /* 0x000fe200000010ff */
[----:B------:R-:W-:Y:S01]  /*7900*/  FFMA.FTZ R172, R227, R220, R56 ;  /* 0x000000dce3ac7223 */ /* 0x000fe20000010038 */
[----:B------:R-:W-:Y:S01]  /*7910*/  F2FP.BF16.F32.PACK_AB R175, R183, R175 ;  /* 0x000000afb7af723e */ /* 0x000fe200000010ff */
[----:B------:R-:W-:Y:S01]  /*7920*/  FFMA.FTZ R183, R207, R216, R59 ;  /* 0x000000d8cfb77223 */ /* 0x000fe2000001003b */
[----:B------:R-:W-:Y:S01]  /*7930*/  FFMA.FTZ R181, R181, R210, R61 ;  /* 0x000000d2b5b57223 */ /* 0x000fe2000001003d */
[----:B------:R-:W2:Y:S04]  /*7940*/  LDL R231, [R1] ;  /* 0x0000000001e77983 */ /* 0x000ea80000100800 */
        /* <DEDUP_REMOVED lines=14> */
[----:B------:R-:W-:Y:S01]  /*7a30*/  FFMA.FTZ R178, R178, R241, R70 ;  /* 0x000000f1b2b27223 */ /* 0x000fe20000010046 */
[----:B------:R-:W-:Y:S01]  /*7a40*/  FFMA.FTZ R179, R179, R240, R71 ;  /* 0x000000f0b3b37223 */ /* 0x000fe20000010047 */
[----:B------:R-:W-:Y:S01]  /*7a50*/  FFMA.FTZ R176, R176, R242, R68 ;  /* 0x000000f2b0b07223 */ /* 0x000fe20000010044 */
[----:B------:R-:W-:-:S02]  /*7a60*/  F2FP.BF16.F32.PACK_AB R173, R183, R173 ;  /* 0x000000adb7ad723e */ /* 0x000fc400000010ff */
[----:B------:R-:W-:Y:S02]  /*7a70*/  F2FP.BF16.F32.PACK_AB R172, R182, R172 ;  /* 0x000000acb6ac723e */ /* 0x000fe400000010ff */
[----:B------:R-:W-:Y:S02]  /*7a80*/  F2FP.BF16.F32.PACK_AB R179, R179, R178 ;  /* 0x000000b2b3b3723e */ /* 0x000fe400000010ff */
[----:B------:R-:W-:Y:S02]  /*7a90*/  F2FP.BF16.F32.PACK_AB R174, R181, R174 ;  /* 0x000000aeb5ae723e */ /* 0x000fe400000010ff */
[C---:B------:R-:W-:Y:S02]  /*7aa0*/  IADD3 R2, PT, PT, R249.reuse, 0xa0, RZ ;  /* 0x000000a0f9027810 */ /* 0x040fe40007ffe0ff */
[C---:B------:R-:W-:Y:S02]  /*7ab0*/  IADD3 R192, PT, PT, R249.reuse, 0xc0, RZ ;  /* 0x000000c0f9c07810 */ /* 0x040fe40007ffe0ff */
[----:B------:R-:W-:Y:S01]  /*7ac0*/  IADD3 R194, PT, PT, R249, 0xe0, RZ ;  /* 0x000000e0f9c27810 */ /* 0x000fe20007ffe0ff */
[----:B------:R-:W-:-:S04]  /*7ad0*/  IMAD.WIDE.U32 R2, R2, 0x10, R250 ;  /* 0x0000001002027825 */ /* 0x000fc800078e00fa */
[----:B------:R-:W-:Y:S01]  /*7ae0*/  FFMA.FTZ R182, R204, R234, R76 ;  /* 0x000000eaccb67223 */ /* 0x000fe2000001004c */
[----:B------:R-:W-:Y:S01]  /*7af0*/  FFMA.FTZ R187, R203, R187, R75 ;  /* 0x000000bbcbbb7223 */ /* 0x000fe2000001004b */
[--C-:B------:R-:W-:Y:S01]  /*7b00*/  IMAD.WIDE.U32 R192, R192, 0x10, R250.reuse ;  /* 0x00000010c0c07825 */ /* 0x100fe200078e00fa */
[----:B------:R0:W-:Y:S03]  /*7b10*/  STG.E.128 desc[UR6][R2.64], R4 ;  /* 0x0000000402007986 */ /* 0x0001e6000c101d06 */
[----:B------:R-:W-:Y:S01]  /*7b20*/  IMAD.WIDE.U32 R194, R194, 0x10, R250 ;  /* 0x00000010c2c27825 */ /* 0x000fe200078e00fa */
[----:B------:R0:W-:Y:S03]  /*7b30*/  STG.E.128 desc[UR6][R192.64], R172 ;  /* 0x000000acc0007986 */ /* 0x0001e6000c101d06 */
[----:B---3--:R-:W-:Y:S01]  /*7b40*/  FFMA.FTZ R177, R177, R239, R69 ;  /* 0x000000efb1b17223 */ /* 0x008fe20000010045 */
[----:B----4-:R-:W-:-:S04]  /*7b50*/  FFMA.FTZ R183, R191, R236, R67 ;  /* 0x000000ecbfb77223 */ /* 0x010fc80000010043 */
[----:B------:R-:W-:Y:S01]  /*7b60*/  F2FP.BF16.F32.PACK_AB R178, R177, R176 ;  /* 0x000000b0b1b2723e */ /* 0x000fe200000010ff */
[----:B--2---:R-:W-:Y:S01]  /*7b70*/  FFMA.FTZ R177, R190, R237, R66 ;  /* 0x000000edbeb17223 */ /* 0x004fe20000010042 */
[----:B------:R-:W-:Y:S01]  /*7b80*/  FFMA.FTZ R176, R188, R238, R64 ;  /* 0x000000eebcb07223 */ /* 0x000fe20000010040 */
[----:B------:R-:W-:Y:S01]  /*7b90*/  FFMA.FTZ R186, R205, R186, R77 ;  /* 0x000000bacdba7223 */ /* 0x000fe2000001004d */
[----:B------:R-:W-:Y:S01]  /*7ba0*/  FFMA.FTZ R181, R202, R235, R74 ;  /* 0x000000ebcab57223 */ /* 0x000fe2000001004a */
[----:B------:R-:W-:Y:S01]  /*7bb0*/  FFMA.FTZ R180, R189, R180, R65 ;  /* 0x000000b4bdb47223 */ /* 0x000fe20000010041 */
[----:B------:R-:W-:Y:S01]  /*7bc0*/  FFMA.FTZ R184, R212, R184, R78 ;  /* 0x000000b8d4b87223 */ /* 0x000fe2000001004e */
[----:B------:R-:W-:Y:S01]  /*7bd0*/  FFMA.FTZ R185, R213, R185, R79 ;  /* 0x000000b9d5b97223 */ /* 0x000fe2000001004f */
[----:B------:R-:W-:Y:S02]  /*7be0*/  F2FP.BF16.F32.PACK_AB R177, R183, R177 ;  /* 0x000000b1b7b1723e */ /* 0x000fe400000010ff */
[----:B------:R-:W-:Y:S01]  /*7bf0*/  F2FP.BF16.F32.PACK_AB R176, R180, R176 ;  /* 0x000000b0b4b0723e */ /* 0x000fe200000010ff */
[----:B------:R-:W-:Y:S01]  /*7c00*/  FFMA.FTZ R180, R200, R233, R72 ;  /* 0x000000e9c8b47223 */ /* 0x000fe20000010048 */
[----:B------:R-:W-:Y:S01]  /*7c10*/  F2FP.BF16.F32.PACK_AB R182, R186, R182 ;  /* 0x000000b6bab6723e */ /* 0x000fe200000010ff */
[----:B------:R-:W-:Y:S01]  /*7c20*/  FFMA.FTZ R186, R201, R232, R73 ;  /* 0x000000e8c9ba7223 */ /* 0x000fe20000010049 */
[----:B------:R-:W-:-:S02]  /*7c30*/  F2FP.BF16.F32.PACK_AB R183, R185, R184 ;  /* 0x000000b8b9b7723e */ /* 0x000fc400000010ff */
[----:B------:R-:W-:Y:S01]  /*7c40*/  F2FP.BF16.F32.PACK_AB R181, R187, R181 ;  /* 0x000000b5bbb5723e */ /* 0x000fe200000010ff */
[----:B------:R-:W-:Y:S01]  /*7c50*/  FFMA.FTZ R184, R196, R230, R231 ;  /* 0x000000e6c4b87223 */ /* 0x000fe200000100e7 */
        /* <DEDUP_REMOVED lines=9> */
[----:B------:R-:W-:-:S03]  /*7cf0*/  FFMA.FTZ R197, R197, R206, R207 ;  /* 0x000000cec5c57223 */ /* 0x000fc600000100cf */
[----:B------:R-:W-:Y:S01]  /*7d00*/  F2FP.BF16.F32.PACK_AB R185, R191, R185 ;  /* 0x000000b9bfb9723e */ /* 0x000fe200000010ff */
[----:B------:R0:W-:Y:S01]  /*7d10*/  STG.E.128 desc[UR6][R194.64], R176 ;  /* 0x000000b0c2007986 */ /* 0x0001e2000c101d06 */
[----:B------:R-:W-:-:S03]  /*7d20*/  F2FP.BF16.F32.PACK_AB R184, R197, R184 ;  /* 0x000000b8c5b8723e */ /* 0x000fc600000010ff */
[----:B------:R0:W-:Y:S04]  /*7d30*/  STG.E.128 desc[UR6][R198.64], R180 ;  /* 0x000000b4c6007986 */ /* 0x0001e8000c101d06 */
[----:B------:R0:W-:Y:S02]  /*7d40*/  STG.E.128 desc[UR6][R208.64], R184 ;  /* 0x000000b8d0007986 */ /* 0x0001e4000c101d06 */
.L_x_35640:
[----:B------:R-:W-:Y:S05]  /*7d50*/  BSYNC.RECONVERGENT B0 ;  /* 0x0000000000007941 */ /* 0x000fea0003800200 */
.L_x_35639:
[----:B0-----:R-:W0:Y:S02]  /*7d60*/  LDC.64 R2, c[0x0][0x380] ;  /* 0x0000e000ff027b82 */ /* 0x001e240000000a00 */
[----:B0----5:R-:W-:-:S04]  /*7d70*/  LEA R0, R2, R0, 0x2 ;  /* 0x0000000002007211 */ /* 0x021fc800078e10ff */
[----:B------:R-:W-:-:S13]  /*7d80*/  ISETP.GE.AND P0, PT, R0, R3, PT ;  /* 0x000000030000720c */ /* 0x000fda0003f06270 */
[----:B------:R-:W-:Y:S05]  /*7d90*/  @!P0 BRA `(.L_x_35641) ;  /* 0xffffff9000b48947 */ /* 0x000fea000383ffff */
[----:B------:R-:W-:Y:S05]  /*7da0*/  EXIT ;  /* 0x000000000000794d */ /* 0x000fea0003800000 */
.L_x_35638:
        /* <DEDUP_REMOVED lines=8> */
.L_x_35643:
[----:B------:R-:W-:Y:S05]  /*7e30*/  BSYNC B0 ;  /* 0x0000000000007941 */ /* 0x000fea0003800000 */
.L_x_35642:
        /* <DEDUP_REMOVED lines=8> */
.L_x_35644:
[----:B------:R-:W-:Y:S02]  /*7ec0*/  HFMA2 R250, -RZ, RZ, 0, 2.384185791015625e-07 ;  /* 0x00000004fffa7431 */ /* 0x000fe400000001ff */
[----:B------:R-:W-:Y:S01]  /*7ed0*/  FADD.FTZ R249, R249, R2 ;  /* 0x00000002f9f97221 */ /* 0x000fe20000010000 */
[----:B------:R-:W-:-:S04]  /*7ee0*/  MOV R2, 0xffffffff ;  /* 0xffffffff00027802 */ /* 0x000fc80000000f00 */
[----:B------:R-:W-:-:S07]  /*7ef0*/  MOV R251, R249 ;  /* 0x000000f900fb7202 */ /* 0x000fce0000000f00 */
[----:B------:R-:W-:Y:S05]  /*7f00*/  WARPSYNC.COLLECTIVE R2, `(.L_x_35645) ;  /* 0x0000000002087348 */ /* 0x000fea0003c00000 */
[----:B------:R0:W1:Y:S02]  /*7f10*/  SHFL.BFLY P1, R2, R251, R250, R3 ;  /* 0x0c0000fafb027389 */ /* 0x0000640000020003 */
[----:B01----:R-:W-:Y:S05]  /*7f20*/  ENDCOLLECTIVE ;  /* 0x000000000000791b */ /* 0x003fea0003800000 */
.L_x_35645:
[----:B------:R-:W-:Y:S02]  /*7f30*/  HFMA2 R250, -RZ, RZ, 0, 4.76837158203125e-07 ;  /* 0x00000008fffa7431 */ /* 0x000fe400000001ff */
[----:B------:R-:W-:Y:S01]  /*7f40*/  FADD.FTZ R249, R249, R2 ;  /* 0x00000002f9f97221 */ /* 0x000fe20000010000 */
[----:B------:R-:W-:-:S04]  /*7f50*/  MOV R2, 0xffffffff ;  /* 0xffffffff00027802 */ /* 0x000fc80000000f00 */
[----:B------:R-:W-:-:S07]  /*7f60*/  MOV R251, R249 ;  /* 0x000000f900fb7202 */ /* 0x000fce0000000f00 */
[----:B------:R-:W-:Y:S05]  /*7f70*/  WARPSYNC.COLLECTIVE R2, `(.L_x_35646) ;  /* 0x0000000002087348 */ /* 0x000fea0003c00000 */
[----:B------:R0:W1:Y:S02]  /*7f80*/  SHFL.BFLY P1, R2, R251, R250, R3 ;  /* 0x0c0000fafb027389 */ /* 0x0000640000020003 */
[----:B01----:R-:W-:Y:S05]  /*7f90*/  ENDCOLLECTIVE ;  /* 0x000000000000791b */ /* 0x003fea0003800000 */
.L_x_35646:
[----:B------:R-:W-:Y:S02]  /*7fa0*/  HFMA2 R250, -RZ, RZ, 0, 9.5367431640625e-07 ;  /* 0x00000010fffa7431 */ /* 0x000fe400000001ff */
[----:B------:R-:W-:Y:S01]  /*7fb0*/  FADD.FTZ R249, R249, R2 ;  /* 0x00000002f9f97221 */ /* 0x000fe20000010000 */
[----:B------:R-:W-:-:S04]  /*7fc0*/  MOV R2, 0xffffffff ;  /* 0xffffffff00027802 */ /* 0x000fc80000000f00 */
[----:B------:R-:W-:-:S07]  /*7fd0*/  MOV R251, R249 ;  /* 0x000000f900fb7202 */ /* 0x000fce0000000f00 */
[----:B------:R-:W-:Y:S05]  /*7fe0*/  WARPSYNC.COLLECTIVE R2, `(.L_x_35647) ;  /* 0x0000000002087348 */ /* 0x000fea0003c00000 */
[----:B------:R0:W1:Y:S02]  /*7ff0*/  SHFL.BFLY P1, R2, R251, R250, R3 ;  /* 0x0c0000fafb027389 */ /* 0x0000640000020003 */
[----:B01----:R-:W-:Y:S05]  /*8000*/  ENDCOLLECTIVE ;  /* 0x000000000000791b */ /* 0x003fea0003800000 */
.L_x_35647:
        /* <DEDUP_REMOVED lines=169> */
.L_x_35648:
[----:B------:R-:W-:Y:S02]  /*8aa0*/  HFMA2 R250, -RZ, RZ, 0, 1.1920928955078125e-07 ;  /* 0x00000002fffa7431 */ /* 0x000fe400000001ff */
[----:B------:R-:W-:Y:S01]  /*8ab0*/  FADD.FTZ R251, R251, R2 ;  /* 0x00000002fbfb7221 */ /* 0x000fe20000010000 */
[----:B------:R-:W-:-:S07]  /*8ac0*/  MOV R2, 0xffffffff ;  /* 0xffffffff00027802 */ /* 0x000fce0000000f00 */
[----:B------:R-:W-:Y:S05]  /*8ad0*/  WARPSYNC.COLLECTIVE R2, `(.L_x_35649) ;  /* 0x0000000002087348 */ /* 0x000fea0003c00000 */
[----:B------:R0:W1:Y:S02]  /*8ae0*/  SHFL.BFLY P1, R2, R251, R250, R3 ;  /* 0x0c0000fafb027389 */ /* 0x0000640000020003 */
[----:B01----:R-:W-:Y:S05]  /*8af0*/  ENDCOLLECTIVE ;  /* 0x000000000000791b */ /* 0x003fea0003800000 */
.L_x_35649:
[----:B------:R-:W-:Y:S02]  /*8b00*/  HFMA2 R250, -RZ, RZ, 0, 2.384185791015625e-07 ;  /* 0x00000004fffa7431 */ /* 0x000fe400000001ff */
[----:B------:R-:W-:Y:S01]  /*8b10*/  FADD.FTZ R251, R251, R2 ;  /* 0x00000002fbfb7221 */ /* 0x000fe20000010000 */
[----:B------:R-:W-:-:S07]  /*8b20*/  MOV R2, 0xffffffff ;  /* 0xffffffff00027802 */ /* 0x000fce0000000f00 */
[----:B------:R-:W-:Y:S05]  /*8b30*/  WARPSYNC.COLLECTIVE R2, `(.L_x_35650) ;  /* 0x0000000002087348 */ /* 0x000fea0003c00000 */
[----:B------:R0:W1:Y:S02]  /*8b40*/  SHFL.BFLY P1, R2, R251, R250, R3 ;  /* 0x0c0000fafb027389 */ /* 0x0000640000020003 */
[----:B01----:R-:W-:Y:S05]  /*8b50*/  ENDCOLLECTIVE ;  /* 0x000000000000791b */ /* 0x003fea0003800000 */
.L_x_35650:
[----:B------:R-:W-:Y:S02]  /*8b60*/  HFMA2 R250, -RZ, RZ, 0, 4.76837158203125e-07 ;  /* 0x00000008fffa7431 */ /* 0x000fe400000001ff */
[----:B------:R-:W-:Y:S01]  /*8b70*/  FADD.FTZ R251, R251, R2 ;  /* 0x00000002fbfb7221 */ /* 0x000fe20000010000 */
[----:B------:R-:W-:-:S07]  /*8b80*/  MOV R2, 0xffffffff ;  /* 0xffffffff00027802 */ /* 0x000fce0000000f00 */
[----:B------:R-:W-:Y:S05]  /*8b90*/  WARPSYNC.COLLECTIVE R2, `(.L_x_35651) ;  /* 0x0000000002087348 */ /* 0x000fea0003c00000 */
[----:B------:R0:W1:Y:S02]  /*8ba0*/  SHFL.BFLY P1, R2, R251, R250, R3 ;  /* 0x0c0000fafb027389 */ /* 0x0000640000020003 */
[----:B01----:R-:W-:Y:S05]  /*8bb0*/  ENDCOLLECTIVE ;  /* 0x000000000000791b */ /* 0x003fea0003800000 */
.L_x_35651:
[----:B------:R-:W-:Y:S02]  /*8bc0*/  HFMA2 R250, -RZ, RZ, 0, 9.5367431640625e-07 ;  /* 0x00000010fffa7431 */ /* 0x000fe400000001ff */
[----:B------:R-:W-:Y:S01]  /*8bd0*/  FADD.FTZ R251, R251, R2 ;  /* 0x00000002fbfb7221 */ /* 0x000fe20000010000 */
[----:B------:R-:W-:-:S07]  /*8be0*/  MOV R2, 0xffffffff ;  /* 0xffffffff00027802 */ /* 0x000fce0000000f00 */
[----:B------:R-:W-:Y:S05]  /*8bf0*/  WARPSYNC.COLLECTIVE R2, `(.L_x_35652) ;  /* 0x0000000002087348 */ /* 0x000fea0003c00000 */
[----:B------:R0:W1:Y:S02]  /*8c00*/  SHFL.BFLY P1, R2, R251, R250, R3 ;  /* 0x0c0000fafb027389 */ /* 0x0000640000020003 */
[----:B01----:R-:W-:Y:S05]  /*8c10*/  ENDCOLLECTIVE ;  /* 0x000000000000791b */ /* 0x003fea0003800000 */
.L_x_35652:
[----:B------:R-:W-:Y:S05]  /*8c20*/  BRA `(.L_x_35653) ;  /* 0xffffffd400887947 */ /* 0x000fea000383ffff */
.L_x_35654:
        /* <DEDUP_REMOVED lines=13> */
.L_x_88487:


//--------------------- .text._ZN10layer_norm13ln_fwd_kernelINS_13Kernel_traitsIf13__nv_bfloat16fS2_fjLj2560ELj1ELj4ELj1ELj16ENS_18Kernel_traits_baseILj2560EfS2_fS2_fjLj128EEEEELb1ELb0ELb0ELb0EEEvNS_9FwdParamsE --------------------------
	.section	.text._ZN10layer_norm13ln_fwd_kernelINS_13Kernel_traitsIf13__nv_bfloat16fS2_fjLj2560ELj1ELj4ELj1ELj16ENS_18Kernel_traits_baseILj2560EfS2_fS2_fjLj128EEEEELb1ELb0ELb0ELb0EEEvNS_9FwdParamsE,"ax",@progbits
	.align	128
        .global         _ZN10layer_norm13ln_fwd_kernelINS_13Kernel_traitsIf13__nv_bfloat16fS2_fjLj2560ELj1ELj4ELj1ELj16ENS_18Kernel_traits_baseILj2560EfS2_fS2_fjLj128EEEEELb1ELb0ELb0ELb0EEEvNS_9FwdParamsE
        .type           _ZN10layer_norm13ln_fwd_kernelINS_13Kernel_traitsIf13__nv_bfloat16fS2_fjLj2560ELj1ELj4ELj1ELj16ENS_18Kernel_traits_baseILj2560EfS2_fS2_fjLj128EEEEELb1ELb0ELb0ELb0EEEvNS_9FwdParamsE,@function
        .size           _ZN10layer_norm13ln_fwd_kernelINS_13Kernel_traitsIf13__nv_bfloat16fS2_fjLj2560ELj1ELj4ELj1ELj16ENS_18Kernel_traits_baseILj2560EfS2_fS2_fjLj128EEEEELb1ELb0ELb0ELb0EEEvNS_9FwdParamsE,(.L_x_88488 - _ZN10layer_norm13ln_fwd_kernelINS_13Kernel_traitsIf13__nv_bfloat16fS2_fjLj2560ELj1ELj4ELj1ELj16ENS_18Kernel_traits_baseILj2560EfS2_fS2_fjLj128EEEEELb1ELb0ELb0ELb0EEEvNS_9FwdParamsE)
        .other          _ZN10layer_norm13ln_fwd_kernelINS_13Kernel_traitsIf13__nv_bfloat16fS2_fjLj2560ELj1ELj4ELj1ELj16ENS_18Kernel_traits_baseILj2560EfS2_fS2_fjLj128EEEEELb1ELb0ELb0ELb0EEEvNS_9FwdParamsE,@"STO_CUDA_ENTRY STV_DEFAULT"
_ZN10layer_norm13ln_fwd_kernelINS_13Kernel_traitsIf13__nv_bfloat16fS2_fjLj2560ELj1ELj4ELj1ELj16ENS_18Kernel_traits_baseILj2560EfS2_fS2_fjLj128EEEEELb1ELb0ELb0ELb0EEEvNS_9FwdParamsE:
.text._ZN10layer_norm13ln_fwd_kernelINS_13Kernel_traitsIf13__nv_bfloat16fS2_fjLj2560ELj1ELj4ELj1ELj16ENS_18Kernel_traits_baseILj2560EfS2_fS2_fjLj128EEEEELb1ELb0ELb0ELb0EEEvNS_9FwdParamsE:
        /* <DEDUP_REMOVED lines=13> */
[----:B---3--:R-:W3:Y:S01]  /*00d0*/  @P0 LDG.E.64 R2, desc[UR6][R2.64] ;  /* 0x0000000602020981 */ /* 0x008ee2000c1e1b00 */
[----:B--2---:R-:W-:Y:S01]  /*00e0*/  @P0 IMAD.MOV.U32 R4, RZ, RZ, R0 ;  /* 0x000000ffff040224 */ /* 0x004fe200078e0000 */
[----:B------:R-:W0:Y:S01]  /*00f0*/  @P0 LDC R9, c[0x0][0x460] ;  /* 0x00011800ff090b82 */ /* 0x000e220000000800 */
[----:B----4-:R-:W-:-:S06]  /*0100*/  @P0 IMAD.MOV.U32 R5, RZ, RZ, R7 ;  /* 0x000000ffff050224 */ /* 0x010fcc00078e0007 */
[----:B------:R-:W0:Y:S01]  /*0110*/  @P0 LDG.E.64 R4, desc[UR6][R4.64] ;  /* 0x0000000604040981 */ /* 0x000e22000c1e1b00 */
[----:B------:R-:W1:Y:S01]  /*0120*/  S2UR UR9, SR_CTAID.X ;  /* 0x00000000000979c3 */ /* 0x000e620000002500 */
[----:B------:R-:W-:Y:S01]  /*0130*/  UISETP.NE.U32.AND UP0, UPT, UR10, URZ, UPT ;  /* 0x000000ff0a00728c */ /* 0x000fe2000bf05070 */
[----:B------:R-:W-:Y:S03]  /*0140*/  BSSY.RECONVERGENT B0, `(.L_x_35655) ;  /* 0x0000115000007945 */ /* 0x000fe60003800200 */
[----:B------:R-:W-:-:S03]  /*0150*/  UISETP.NE.AND.EX UP0, UPT, UR11, URZ, UPT, UP0 ;  /* 0x000000ff0b00728c */ /* 0x000fc6000bf05300 */
[----:B------:R-:W5:Y:S01]  /*0160*/  LDC R14, c[0x0][0x360] ;  /* 0x0000d800ff0e7b82 */ /* 0x000f620000000800 */
[----:B-1----:R-:W-:Y:S02]  /*0170*/  USHF.L.U32 UR8, UR9, 0x2, URZ ;  /* 0x0000000209087899 */ /* 0x002fe400080006ff */
[----:B-----5:R-:W-:Y:S01]  /*0180*/  IMAD R14, R14, UR9, R15 ;  /* 0x000000090e0e7c24 */ /* 0x020fe2000f8e020f */
[----:B---3--:R-:W-:Y:S02]  /*0190*/  @P0 R2UR UR4, R2 ;  /* 0x00000000020402ca */ /* 0x008fe400000e0000 */
[----:B------:R-:W-:Y:S02]  /*01a0*/  SHF.R.S32.HI R2, RZ, 0x1f, R13 ;  /* 0x0000001fff027819 */ /* 0x000fe4000001140d */
[----:B------:R-:W-:Y:S02]  /*01b0*/  @P0 R2UR UR5, R3 ;  /* 0x00000000030502ca */ /* 0x000fe400000e0000 */
[----:B------:R-:W-:-:S02]  /*01c0*/  LEA.HI R13, R2, R13, RZ, 0x3 ;  /* 0x0000000d020d7211 */ /* 0x000fc400078f18ff */
[----:B------:R-:W-:Y:S02]  /*01d0*/  LOP3.LUT R2, R15, 0x1f, RZ, 0xc0, !PT ;  /* 0x0000001f0f027812 */ /* 0x000fe400078ec0ff */
[----:B0-----:R-:W-:Y:S02]  /*01e0*/  @P0 IADD3 R0, P1, PT, R4, R9, RZ ;  /* 0x0000000904000210 */ /* 0x001fe40007f3e0ff */
[----:B------:R-:W-:Y:S01]  /*01f0*/  SHF.R.U32.HI R15, RZ, 0x5, R15 ;  /* 0x00000005ff0f7819 */ /* 0x000fe2000001160f */
[----:B------:R-:W-:Y:S01]  /*0200*/  UIADD3 UR10, UPT, UPT, UR4, -0x61c88647, URZ ;  /* 0x9e3779b9040a7890 */ /* 0x000fe2000fffe0ff */
[----:B------:R-:W-:Y:S01]  /*0210*/  LOP3.LUT R4, R2, 0x1f, RZ, 0x3c, !PT ;  /* 0x0000001f02047812 */ /* 0x000fe200078e3cff */
[----:B------:R-:W-:Y:S01]  /*0220*/  UIADD3 UR13, UPT, UPT, UR4, 0x3c6ef372, URZ ;  /* 0x3c6ef372040d7890 */ /* 0x000fe2000fffe0ff */
[----:B------:R-:W-:Y:S01]  /*0230*/  @P0 IADD3.X R7, PT, PT, RZ, R5, RZ, P1, !PT ;  /* 0x00000005ff070210 */ /* 0x000fe20000ffe4ff */
[----:B------:R-:W-:Y:S01]  /*0240*/  UIADD3 UR12, UPT, UPT, UR5, -0x4498517b, URZ ;  /* 0xbb67ae85050c7890 */ /* 0x000fe2000fffe0ff */
[----:B------:R-:W-:Y:S01]  /*0250*/  LEA.HI.SX32 R13, R13, R4, 0x1d ;  /* 0x000000040d0d7211 */ /* 0x000fe200078feaff */
[----:B------:R-:W-:Y:S01]  /*0260*/  UIADD3 UR14, UPT, UPT, UR5, 0x76cf5d0a, URZ ;  /* 0x76cf5d0a050e7890 */ /* 0x000fe2000fffe0ff */
[----:B------:R-:W-:Y:S01]  /*0270*/  LOP3.LUT R15, R15, UR8, RZ, 0xfc, !PT ;  /* 0x000000080f0f7c12 */ /* 0x000fe2000f8efcff */
[----:B------:R-:W-:Y:S01]  /*0280*/  UIADD3 UR15, UPT, UPT, UR4, -0x255992d5, URZ ;  /* 0xdaa66d2b040f7890 */ /* 0x000fe2000fffe0ff */
[--C-:B------:R-:W-:Y:S01]  /*0290*/  SHF.R.U64 R12, R0, 0x2, R7.reuse ;  /* 0x00000002000c7819 */ /* 0x100fe20000001207 */
[----:B------:R-:W-:Y:S01]  /*02a0*/  UIADD3 UR16, UPT, UPT, UR5, 0x32370b8f, URZ ;  /* 0x32370b8f05107890 */ /* 0x000fe2000fffe0ff */
[----:B------:R-:W-:Y:S01]  /*02b0*/  SHF.R.U32.HI R8, RZ, 0x2, R7 ;  /* 0x00000002ff087819 */ /* 0x000fe20000011607 */
[----:B------:R-:W-:-:S02]  /*02c0*/  UIADD3 UR17, UPT, UPT, UR4, 0x78dde6e4, URZ ;  /* 0x78dde6e404117890 */ /* 0x000fc4000fffe0ff */
[----:B------:R-:W-:Y:S02]  /*02d0*/  UIADD3 UR18, UPT, UPT, UR5, -0x126145ec, URZ ;  /* 0xed9eba1405127890 */ /* 0x000fe4000fffe0ff */
        /* <DEDUP_REMOVED lines=15> */
[----:B------:R-:W4:Y:S04]  /*03d0*/  LDL.64 R28, [R1] ;  /* 0x00000000011c7983 */ /* 0x000f280000100a00 */
[----:B------:R-:W4:Y:S04]  /*03e0*/  LDL.64 R30, [R1+0x8] ;  /* 0x00000800011e7983 */ /* 0x000f280000100a00 */
[----:B------:R-:W4:Y:S04]  /*03f0*/  LDL.64 R32, [R1+0x10] ;  /* 0x0000100001207983 */ /* 0x000f280000100a00 */
[----:B------:R-:W4:Y:S01]  /*0400*/  LDL.64 R34, [R1+0x18] ;  /* 0x0000180001227983 */ /* 0x000f220000100a00 */
[----:B------:R-:W-:-:S02]  /*0410*/  ISETP.GE.U32.AND P3, PT, R13, 0x20, PT ;  /* 0x000000200d00780c */ /* 0x000fc40003f66070 */
[----:B------:R-:W-:-:S11]  /*0420*/  ISETP.GE.U32.AND P5, PT, R13, 0x40, PT ;  /* 0x000000400d00780c */ /* 0x000fd60003fa6070 */
[----:B------:R-:W0:Y:S08]  /*0430*/  @P3 LDC.64 R4, c[0x0][0x3d0] ;  /* 0x0000f400ff043b82 */ /* 0x000e300000000a00 */
[----:B------:R-:W1:Y:S08]  /*0440*/  @P3 LDC.64 R6, c[0x0][0x438] ;  /* 0x00010e00ff063b82 */ /* 0x000e700000000a00 */
[----:B------:R-:W1:Y:S01]  /*0450*/  @P5 LDC.64 R10, c[0x0][0x3d0] ;  /* 0x0000f400ff0a5b82 */ /* 0x000e620000000a00 */
[----:B0-----:R-:W-:Y:S01]  /*0460*/  @P3 IMAD.WIDE.U32 R4, R2, 0x20, R4 ;  /* 0x0000002002043825 */ /* 0x001fe200078e0004 */
[----:B------:R-:W-:-:S06]  /*0470*/  ISETP.GE.U32.AND P0, PT, R13, 0x60, PT ;  /* 0x000000600d00780c */ /* 0x000fcc0003f06070 */
[----:B------:R-:W0:Y:S01]  /*0480*/  @P5 LDC.64 R16, c[0x0][0x438] ;  /* 0x00010e00ff105b82 */ /* 0x000e220000000a00 */
[C---:B-1----:R-:W-:Y:S01]  /*0490*/  @P3 IMAD.WIDE.U32 R6, R2.reuse, 0x20, R6 ;  /* 0x0000002002063825 */ /* 0x042fe200078e0006 */
[----:B------:R-:W-:Y:S02]  /*04a0*/  @P3 LOP3.LUT R2, R2, 0x20, RZ, 0xfc, !PT ;  /* 0x0000002002023812 */ /* 0x000fe400078efcff */
[C---:B------:R-:W-:Y:S02]  /*04b0*/  ISETP.GE.U32.AND P1, PT, R13.reuse, 0x80, PT ;  /* 0x000000800d00780c */ /* 0x040fe40003f26070 */
[C---:B------:R-:W-:Y:S02]  /*04c0*/  ISETP.GE.U32.AND P2, PT, R13.reuse, 0xa0, PT ;  /* 0x000000a00d00780c */ /* 0x040fe40003f46070 */
[----:B------:R-:W1:Y:S01]  /*04d0*/  @P0 LDC.64 R18, c[0x0][0x3d0] ;  /* 0x0000f400ff120b82 */ /* 0x000e620000000a00 */
[C---:B------:R-:W-:Y:S01]  /*04e0*/  ISETP.GE.U32.AND P4, PT, R13.reuse, 0xc0, PT ;  /* 0x000000c00d00780c */ /* 0x040fe20003f86070 */
[C---:B------:R-:W-:Y:S01]  /*04f0*/  @P5 IMAD.WIDE.U32 R10, R2.reuse, 0x20, R10 ;  /* 0x00000020020a5825 */ /* 0x040fe200078e000a */
[----:B------:R-:W5:Y:S04]  /*0500*/  @P3 LD.E.128 R132, desc[UR6][R6.64] ;  /* 0x0000000606843980 */ /* 0x000f68000c101d00 */
[----:B------:R0:W5:Y:S01]  /*0510*/  @P3 LD.E.128 R128, desc[UR6][R6.64+0x10] ;  /* 0x0000100606803980 */ /* 0x000162000c101d00 */
[----:B------:R-:W1:Y:S08]  /*0520*/  @P0 LDC.64 R20, c[0x0][0x438] ;  /* 0x00010e00ff140b82 */ /* 0x000e700000000a00 */
[----:B------:R-:W1:Y:S01]  /*0530*/  @P1 LDC.64 R22, c[0x0][0x3d0] ;  /* 0x0000f400ff161b82 */ /* 0x000e620000000a00 */
[----:B--2---:R-:W2:Y:S04]  /*0540*/  @P3 LDG.E.128 R24, desc[UR6][R4.64+0x10] ;  /* 0x0000100604183981 */ /* 0x004ea8000c1e1d00 */
[----:B---3--:R3:W2:Y:S01]  /*0550*/  @P3 LDG.E.128 R36, desc[UR6][R4.64] ;  /* 0x0000000604243981 */ /* 0x0086a2000c1e1d00 */
[C---:B0-----:R-:W-:Y:S01]  /*0560*/  @P5 IMAD.WIDE.U32 R16, R2.reuse, 0x20, R16 ;  /* 0x0000002002105825 */ /* 0x041fe200078e0010 */
[----:B------:R-:W-:Y:S01]  /*0570*/  ISETP.GE.U32.AND P6, PT, R13, 0x100, PT ;  /* 0x000001000d00780c */ /* 0x000fe20003fc6070 */
[----:B------:R-:W0:Y:S01]  /*0580*/  @P4 LDC.64 R6, c[0x0][0x3d0] ;  /* 0x0000f400ff064b82 */ /* 0x000e220000000a00 */
[----:B----4-:R-:W4:Y:S07]  /*0590*/  @P5 LDG.E.128 R28, desc[UR6][R10.64+0x10] ;  /* 0x000010060a1c5981 */ /* 0x010f2e000c1e1d00 */
[----:B---3--:R-:W3:Y:S01]  /*05a0*/  @P2 LDC.64 R4, c[0x0][0x3d0] ;  /* 0x0000f400ff042b82 */ /* 0x008ee20000000a00 */
[----:B------:R1:W3:Y:S01]  /*05b0*/  @P5 LDG.E.128 R32, desc[UR6][R10.64] ;  /* 0x000000060a205981 */ /* 0x0002e2000c1e1d00 */
[----:B------:R-:W-:-:S03]  /*05c0*/  @P5 VIADD R2, R2, 0x20 ;  /* 0x0000002002025836 */ /* 0x000fc60000000000 */
[----:B------:R-:W5:Y:S01]  /*05d0*/  @P5 LD.E.128 R124, desc[UR6][R16.64] ;  /* 0x00000006107c5980 */ /* 0x000f62000c101d00 */
[----:B-1----:R-:W-:-:S03]  /*05e0*/  @P0 IMAD.WIDE.U32 R18, R2, 0x20, R18 ;  /* 0x0000002002120825 */ /* 0x002fc600078e0012 */
[----:B------:R-:W5:Y:S01]  /*05f0*/  @P5 LD.E.128 R120, desc[UR6][R16.64+0x10] ;  /* 0x0000100610785980 */ /* 0x000f62000c101d00 */
[----:B------:R-:W1:Y:S01]  /*0600*/  @P4 LDC.64 R10, c[0x0][0x438] ;  /* 0x00010e00ff0a4b82 */ /* 0x000e620000000a00 */
[C---:B------:R-:W-:Y:S02]  /*0610*/  @P0 IMAD.WIDE.U32 R20, R2.reuse, 0x20, R20 ;  /* 0x0000002002140825 */ /* 0x040fe400078e0014 */
[----:B------:R-:W5:Y:S02]  /*0620*/  @P0 LDG.E.128 R248, desc[UR6][R18.64] ;  /* 0x0000000612f80981 */ /* 0x000f64000c1e1d00 */
[----:B------:R-:W-:Y:S02]  /*0630*/  @P0 VIADD R2, R2, 0x20 ;  /* 0x0000002002020836 */ /* 0x000fe40000000000 */
[----:B------:R0:W5:Y:S02]  /*0640*/  @P0 LDG.E.128 R244, desc[UR6][R18.64+0x10] ;  /* 0x0000100612f40981 */ /* 0x000164000c1e1d00 */
[----:B------:R-:W-:-:S02]  /*0650*/  @P1 IMAD.WIDE.U32 R22, R2, 0x20, R22 ;  /* 0x0000002002161825 */ /* 0x000fc400078e0016 */
[----:B------:R-:W5:Y:S04]  /*0660*/  @P0 LD.E.128 R116, desc[UR6][R20.64] ;  /* 0x0000000614740980 */ /* 0x000f68000c101d00 */
[----:B------:R1:W5:Y:S01]  /*0670*/  @P0 LD.E.128 R112, desc[UR6][R20.64+0x10] ;  /* 0x0000100614700980 */ /* 0x000362000c101d00 */
[----:B0-----:R-:W0:Y:S03]  /*0680*/  @P6 LDC.64 R18, c[0x0][0x3d0] ;  /* 0x0000f400ff126b82 */ /* 0x001e260000000a00 */
[----:B------:R0:W5:Y:S04]  /*0690*/  @P1 LDG.E.128 R240, desc[UR6][R22.64] ;  /* 0x0000000616f01981 */ /* 0x000168000c1e1d00 */
[----:B------:R0:W5:Y:S04]  /*06a0*/  @P1 LDG.E.128 R228, desc[UR6][R22.64+0x10] ;  /* 0x0000100616e41981 */ /* 0x000168000c1e1d00 */
[----:B--2---:R2:W-:Y:S04]  /*06b0*/  @P3 STL.64 [R1+0x20], R24 ;  /* 0x0000201801003387 */ /* 0x0045e80000100a00 */
[----:B------:R1:W-:Y:S04]  /*06c0*/  @P3 STL.64 [R1+0x28], R26 ;  /* 0x0000281a01003387 */ /* 0x0003e80000100a00 */
[----:B------:R-:W-:Y:S01]  /*06d0*/  @P3 STL.64 [R1+0x30], R36 ;  /* 0x0000302401003387 */ /* 0x000fe20000100a00 */
[----:B--2---:R-:W2:Y:S03]  /*06e0*/  @P1 LDC.64 R24, c[0x0][0x438] ;  /* 0x00010e00ff181b82 */ /* 0x004ea60000000a00 */
[----:B------:R-:W-:Y:S01]  /*06f0*/  @P3 STL.64 [R1+0x38], R38 ;  /* 0x0000382601003387 */ /* 0x000fe20000100a00 */
[----:B------:R-:W-:-:S04]  /*0700*/  ISETP.GE.U32.AND P3, PT, R13, 0xe0, PT ;  /* 0x000000e00d00780c */ /* 0x000fc80003f66070 */
[----:B-1----:R-:W1:Y:S01]  /*0710*/  @P2 LDC.64 R26, c[0x0][0x438] ;  /* 0x00010e00ff1a2b82 */ /* 0x002e620000000a00 */
[----:B----4-:R4:W-:Y:S04]  /*0720*/  @P5 STL.64 [R1], R28 ;  /* 0x0000001c01005387 */ /* 0x0109e80000100a00 */
[----:B------:R0:W-:Y:S04]  /*0730*/  @P5 STL.64 [R1+0x8], R30 ;  /* 0x0000081e01005387 */ /* 0x0001e80000100a00 */
[----:B------:R-:W1:Y:S01]  /*0740*/  @P3 LDC.64 R16, c[0x0][0x438] ;  /* 0x00010e00ff103b82 */ /* 0x000e620000000a00 */
[----:B---3--:R3:W-:Y:S04]  /*0750*/  @P5 STL.64 [R1+0x10], R32 ;  /* 0x0000102001005387 */ /* 0x0087e80000100a00 */
[----:B------:R0:W-:Y:S01]  /*0760*/  @P5 STL.64 [R1+0x18], R34 ;  /* 0x0000182201005387 */ /* 0x0001e20000100a00 */
[----:B------:R-:W-:-:S02]  /*0770*/  ISETP.GE.U32.AND P5, PT, R13, 0x120, PT ;  /* 0x000001200d00780c */ /* 0x000fc40003fa6070 */
[----:B----4-:R-:W4:Y:S01]  /*0780*/  @P3 LDC.64 R28, c[0x0][0x3d0] ;  /* 0x0000f400ff1c3b82 */ /* 0x010f220000000a00 */
[C---:B--2---:R-:W-:Y:S01]  /*0790*/  @P1 IMAD.WIDE.U32 R24, R2.reuse, 0x20, R24 ;  /* 0x0000002002181825 */ /* 0x044fe200078e0018 */
[----:B------:R-:W-:-:S04]  /*07a0*/  @P1 IADD3 R2, PT, PT, R2, 0x20, RZ ;  /* 0x0000002002021810 */ /* 0x000fc80007ffe0ff */
[----:B------:R2:W5:Y:S02]  /*07b0*/  @P1 LD.E.128 R108, desc[UR6][R24.64] ;  /* 0x00000006186c1980 */ /* 0x000564000c101d00 */
[----:B0-----:R-:W0:Y:S01]  /*07c0*/  @P6 LDC.64 R30, c[0x0][0x438] ;  /* 0x00010e00ff1e6b82 */ /* 0x001e220000000a00 */
[C---:B------:R-:W-:Y:S01]  /*07d0*/  @P2 IMAD.WIDE.U32 R4, R2.reuse, 0x20, R4 ;  /* 0x0000002002042825 */ /* 0x040fe200078e0004 */
[----:B------:R2:W5:Y:S03]  /*07e0*/  @P1 LD.E.128 R104, desc[UR6][R24.64+0x10] ;  /* 0x0000100618681980 */ /* 0x000566000c101d00 */
[C---:B-1----:R-:W-:Y:S01]  /*07f0*/  @P2 IMAD.WIDE.U32 R26, R2.reuse, 0x20, R26 ;  /* 0x00000020021a2825 */ /* 0x042fe200078e001a */
[----:B------:R2:W5:Y:S02]  /*0800*/  @P2 LDG.E.128 R224, desc[UR6][R4.64] ;  /* 0x0000000604e02981 */ /* 0x000564000c1e1d00 */
[----:B------:R-:W1:Y:S01]  /*0810*/  @P5 LDC.64 R20, c[0x0][0x3d0] ;  /* 0x0000f400ff145b82 */ /* 0x000e620000000a00 */
[----:B------:R-:W-:Y:S01]  /*0820*/  @P2 VIADD R2, R2, 0x20 ;  /* 0x0000002002022836 */ /* 0x000fe20000000000 */
[----:B------:R2:W5:Y:S06]  /*0830*/  @P2 LDG.E.128 R220, desc[UR6][R4.64+0x10] ;  /* 0x0000100604dc2981 */ /* 0x00056c000c1e1d00 */
[----:B---3--:R-:W3:Y:S01]  /*0840*/  @P5 LDC.64 R32, c[0x0][0x438] ;  /* 0x00010e00ff205b82 */ /* 0x008ee20000000a00 */
[C---:B------:R-:W-:Y:S01]  /*0850*/  @P4 IMAD.WIDE.U32 R6, R2.reuse, 0x20, R6 ;  /* 0x0000002002064825 */ /* 0x040fe200078e0006 */
[----:B------:R2:W5:Y:S03]  /*0860*/  @P2 LD.E.128 R100, desc[UR6][R26.64] ;  /* 0x000000061a642980 */ /* 0x000566000c101d00 */
[C---:B------:R-:W-:Y:S01]  /*0870*/  @P4 IMAD.WIDE.U32 R10, R2.reuse, 0x20, R10 ;  /* 0x00000020020a4825 */ /* 0x040fe200078e000a */
[----:B------:R2:W5:Y:S03]  /*0880*/  @P2 LD.E.128 R96, desc[UR6][R26.64+0x10] ;  /* 0x000010061a602980 */ /* 0x000566000c101d00 */
[----:B------:R-:W-:Y:S01]  /*0890*/  @P4 VIADD R2, R2, 0x20 ;  /* 0x0000002002024836 */ /* 0x000fe20000000000 */
[----:B------:R2:W5:Y:S03]  /*08a0*/  @P4 LDG.E.128 R216, desc[UR6][R6.64] ;  /* 0x0000000606d84981 */ /* 0x000566000c1e1d00 */
[C---:B----4-:R-:W-:Y:S01]  /*08b0*/  @P3 IMAD.WIDE.U32 R28, R2.reuse, 0x20, R28 ;  /* 0x00000020021c3825 */ /* 0x050fe200078e001c */
[----:B------:R2:W5:Y:S03]  /*08c0*/  @P4 LDG.E.128 R212, desc[UR6][R6.64+0x10] ;  /* 0x0000100606d44981 */ /* 0x000566000c1e1d00 */
[C---:B------:R-:W-:Y:S01]  /*08d0*/  @P3 IMAD.WIDE.U32 R16, R2.reuse, 0x20, R16 ;  /* 0x0000002002103825 */ /* 0x040fe200078e0010 */
[----:B------:R-:W-:Y:S01]  /*08e0*/  @P3 IADD3 R2, PT, PT, R2, 0x20, RZ ;  /* 0x0000002002023810 */ /* 0x000fe20007ffe0ff */
[----:B------:R2:W5:Y:S04]  /*08f0*/  @P4 LD.E.128 R92, desc[UR6][R10.64] ;  /* 0x000000060a5c4980 */ /* 0x000568000c101d00 */
[C---:B------:R-:W-:Y:S01]  /*0900*/  @P6 IMAD.WIDE.U32 R18, R2.reuse, 0x20, R18 ;  /* 0x0000002002126825 */ /* 0x040fe200078e0012 */
[----:B------:R2:W5:Y:S03]  /*0910*/  @P4 LD.E.128 R88, desc[UR6][R10.64+0x10] ;  /* 0x000010060a584980 */ /* 0x000566000c101d00 */
[C---:B0-----:R-:W-:Y:S01]  /*0920*/  @P6 IMAD.WIDE.U32 R30, R2.reuse, 0x20, R30 ;  /* 0x00000020021e6825 */ /* 0x041fe200078e001e */
[----:B------:R2:W5:Y:S03]  /*0930*/  @P3 LDG.E.128 R208, desc[UR6][R28.64] ;  /* 0x000000061cd03981 */ /* 0x000566000c1e1d00 */
[----:B------:R-:W-:Y:S01]  /*0940*/  @P6 VIADD R2, R2, 0x20 ;  /* 0x0000002002026836 */ /* 0x000fe20000000000 */
[----:B------:R2:W5:Y:S03]  /*0950*/  @P3 LDG.E.128 R84, desc[UR6][R28.64+0x10] ;  /* 0x000010061c543981 */ /* 0x000566000c1e1d00 */
[C---:B-1----:R-:W-:Y:S01]  /*0960*/  @P5 IMAD.WIDE.U32 R20, R2.reuse, 0x20, R20 ;  /* 0x0000002002145825 */ /* 0x042fe200078e0014 */
[----:B------:R2:W5:Y:S03]  /*0970*/  @P3 LD.E.128 R80, desc[UR6][R16.64] ;  /* 0x0000000610503980 */ /* 0x000566000c101d00 */
[C---:B---3--:R-:W-:Y:S01]  /*0980*/  @P5 IMAD.WIDE.U32 R32, R2.reuse, 0x20, R32 ;  /* 0x0000002002205825 */ /* 0x048fe200078e0020 */
        /* <DEDUP_REMOVED lines=21> */
.L_x_35656:
[----:B------:R-:W2:Y:S04]  /*0ae0*/  LDL R20, [R1+0x20] ;  /* 0x0000200001147983 */ /* 0x000ea80000100800 */
[----:B------:R-:W2:Y:S04]  /*0af0*/  LDL R21, [R1+0x24] ;  /* 0x0000240001157983 */ /* 0x000ea80000100800 */
[----:B------:R-:W2:Y:S04]  /*0b00*/  LDL R22, [R1+0x28] ;  /* 0x0000280001167983 */ /* 0x000ea80000100800 */
[----:B------:R-:W2:Y:S04]  /*0b10*/  LDL R23, [R1+0x2c] ;  /* 0x00002c0001177983 */ /* 0x000ea80000100800 */
[----:B------:R-:W3:Y:S04]  /*0b20*/  LDL R140, [R1+0x30] ;  /* 0x00003000018c7983 */ /* 0x000ee80000100800 */
[----:B------:R-:W3:Y:S04]  /*0b30*/  LDL R141, [R1+0x34] ;  /* 0x00003400018d7983 */ /* 0x000ee80000100800 */
[----:B------:R-:W3:Y:S04]  /*0b40*/  LDL R142, [R1+0x38] ;  /* 0x00003800018e7983 */ /* 0x000ee80000100800 */
[----:B------:R-:W3:Y:S04]  /*0b50*/  LDL R143, [R1+0x3c] ;  /* 0x00003c00018f7983 */ /* 0x000ee80000100800 */
[----:B------:R-:W4:Y:S04]  /*0b60*/  LDL R24, [R1] ;  /* 0x0000000001187983 */ /* 0x000f280000100800 */
[----:B------:R-:W4:Y:S04]  /*0b70*/  LDL R25, [R1+0x4] ;  /* 0x0000040001197983 */ /* 0x000f280000100800 */
[----:B------:R-:W4:Y:S04]  /*0b80*/  LDL R26, [R1+0x8] ;  /* 0x00000800011a7983 */ /* 0x000f280000100800 */
[----:B------:R-:W4:Y:S04]  /*0b90*/  LDL R27, [R1+0xc] ;  /* 0x00000c00011b7983 */ /* 0x000f280000100800 */
[----:B------:R-:W4:Y:S04]  /*0ba0*/  LDL R136, [R1+0x10] ;  /* 0x0000100001887983 */ /* 0x000f280000100800 */
[----:B------:R-:W4:Y:S04]  /*0bb0*/  LDL R137, [R1+0x14] ;  /* 0x0000140001897983 */ /* 0x000f280000100800 */
[----:B------:R-:W4:Y:S04]  /*0bc0*/  LDL R138, [R1+0x18] ;  /* 0x00001800018a7983 */ /* 0x000f280000100800 */
[----:B------:R-:W4:Y:S01]  /*0bd0*/  LDL R139, [R1+0x1c] ;  /* 0x00001c00018b7983 */ /* 0x000f220000100800 */
[----:B------:R-:W-:-:S02]  /*0be0*/  ISETP.GE.U32.AND P1, PT, R13, 0x20, PT ;  /* 0x000000200d00780c */ /* 0x000fc40003f26070 */
[----:B------:R-:W-:-:S11]  /*0bf0*/  ISETP.GE.U32.AND P6, PT, R13, 0x40, PT ;  /* 0x000000400d00780c */ /* 0x000fd60003fc6070 */
[----:B------:R-:W0:Y:S08]  /*0c00*/  @P1 LDC.64 R4, c[0x0][0x3d0] ;  /* 0x0000f400ff041b82 */ /* 0x000e300000000a00 */
[----:B------:R-:W1:Y:S01]  /*0c10*/  @P6 LDC.64 R6, c[0x0][0x3d0] ;  /* 0x0000f400ff066b82 */ /* 0x000e620000000a00 */
[C---:B0-----:R-:W-:Y:S01]  /*0c20*/  @P1 IMAD.WIDE.U32 R4, R2.reuse, 0x20, R4 ;  /* 0x0000002002041825 */ /* 0x041fe200078e0004 */
[----:B------:R-:W-:-:S05]  /*0c30*/  @P1 LOP3.LUT R2, R2, 0x20, RZ, 0xfc, !PT ;  /* 0x0000002002021812 */ /* 0x000fca00078efcff */
[----:B-1----:R-:W-:Y:S01]  /*0c40*/  @P6 IMAD.WIDE.U32 R6, R2, 0x20, R6 ;  /* 0x0000002002066825 */ /* 0x002fe200078e0006 */
[----:B--2---:R-:W2:Y:S04]  /*0c50*/  @P1 LDG.E.128 R20, desc[UR6][R4.64+0x10] ;  /* 0x0000100604141981 */ /* 0x004ea8000c1e1d00 */
[----:B---3--:R-:W3:Y:S04]  /*0c60*/  @P1 LDG.E.128 R140, desc[UR6][R4.64] ;  /* 0x00000006048c1981 */ /* 0x008ee8000c1e1d00 */
[----:B----4-:R-:W4:Y:S04]  /*0c70*/  @P6 LDG.E.128 R24, desc[UR6][R6.64+0x10] ;  /* 0x0000100606186981 */ /* 0x010f28000c1e1d00 */
[----:B------:R0:W4:Y:S01]  /*0c80*/  @P6 LDG.E.128 R136, desc[UR6][R6.64] ;  /* 0x0000000606886981 */ /* 0x000122000c1e1d00 */
[----:B------:R-:W-:-:S02]  /*0c90*/  ISETP.GE.U32.AND P5, PT, R13, 0x60, PT ;  /* 0x000000600d00780c */ /* 0x000fc40003fa6070 */
[C---:B------:R-:W-:Y:S02]  /*0ca0*/  ISETP.GE.U32.AND P0, PT, R13.reuse, 0x80, PT ;  /* 0x000000800d00780c */ /* 0x040fe40003f06070 */
[----:B------:R-:W-:-:S09]  /*0cb0*/  ISETP.GE.U32.AND P4, PT, R13, 0xa0, PT ;  /* 0x000000a00d00780c */ /* 0x000fd20003f86070 */
[----:B------:R-:W1:Y:S01]  /*0cc0*/  @P5 LDC.64 R10, c[0x0][0x3d0] ;  /* 0x0000f400ff0a5b82 */ /* 0x000e620000000a00 */
[C---:B------:R-:W-:Y:S02]  /*0cd0*/  ISETP.GE.U32.AND P3, PT, R13.reuse, 0xc0, PT ;  /* 0x000000c00d00780c */ /* 0x040fe40003f66070 */
[----:B------:R-:W-:-:S05]  /*0ce0*/  ISETP.GE.U32.AND P2, PT, R13, 0xe0, PT ;  /* 0x000000e00d00780c */ /* 0x000fca0003f46070 */
[----:B------:R-:W0:Y:S01]  /*0cf0*/  @P0 LDC.64 R16, c[0x0][0x3d0] ;  /* 0x0000f400ff100b82 */ /* 0x000e220000000a00 */
[----:B------:R-:W-:-:S07]  /*0d00*/  @P6 IADD3 R2, PT, PT, R2, 0x20, RZ ;  /* 0x0000002002026810 */ /* 0x000fce0007ffe0ff */
[----:B------:R-:W0:Y:S01]  /*0d10*/  @P4 LDC.64 R18, c[0x0][0x3d0] ;  /* 0x0000f400ff124b82 */ /* 0x000e220000000a00 */
[----:B-1----:R-:W-:-:S04]  /*0d20*/  @P5 IMAD.WIDE.U32 R10, R2, 0x20, R10 ;  /* 0x00000020020a5825 */ /* 0x002fc800078e000a */
[----:B------:R-:W-:Y:S01]  /*0d30*/  @P5 VIADD R2, R2, 0x20 ;  /* 0x0000002002025836 */ /* 0x000fe20000000000 */
[----:B------:R1:W5:Y:S04]  /*0d40*/  @P5 LDG.E.128 R248, desc[UR6][R10.64] ;  /* 0x000000060af85981 */ /* 0x000368000c1e1d00 */
[----:B------:R1:W5:Y:S01]  /*0d50*/  @P5 LDG.E.128 R244, desc[UR6][R10.64+0x10] ;  /* 0x000010060af45981 */ /* 0x000362000c1e1d00 */
[----:B------:R-:W-:Y:S01]  /*0d60*/  ISETP.GE.U32.AND P5, PT, R13, 0x140, PT ;  /* 0x000001400d00780c */ /* 0x000fe20003fa6070 */
[----:B0-----:R-:W-:-:S04]  /*0d70*/  @P0 IMAD.WIDE.U32 R16, R2, 0x20, R16 ;  /* 0x0000002002100825 */ /* 0x001fc800078e0010 */
[----:B------:R-:W-:Y:S01]  /*0d80*/  @P0 VIADD R2, R2, 0x20 ;  /* 0x0000002002020836 */ /* 0x000fe20000000000 */
[----:B------:R1:W5:Y:S03]  /*0d90*/  @P0 LDG.E.128 R240, desc[UR6][R16.64] ;  /* 0x0000000610f00981 */ /* 0x000366000c1e1d00 */
[C---:B------:R-:W-:Y:S01]  /*0da0*/  @P4 IMAD.WIDE.U32 R18, R2.reuse, 0x20, R18 ;  /* 0x0000002002124825 */ /* 0x040fe200078e0012 */
[----:B------:R-:W-:Y:S01]  /*0db0*/  @P4 IADD3 R2, PT, PT, R2, 0x20, RZ ;  /* 0x0000002002024810 */ /* 0x000fe20007ffe0ff */
[----:B------:R1:W5:Y:S02]  /*0dc0*/  @P0 LDG.E.128 R228, desc[UR6][R16.64+0x10] ;  /* 0x0000100610e40981 */ /* 0x000364000c1e1d00 */
[----:B------:R-:W0:Y:S02]  /*0dd0*/  @P5 LDC.64 R6, c[0x0][0x3d0] ;  /* 0x0000f400ff065b82 */ /* 0x000e240000000a00 */
[----:B------:R1:W5:Y:S04]  /*0de0*/  @P4 LDG.E.128 R224, desc[UR6][R18.64] ;  /* 0x0000000612e04981 */ /* 0x000368000c1e1d00 */
[----:B------:R1:W5:Y:S04]  /*0df0*/  @P4 LDG.E.128 R220, desc[UR6][R18.64+0x10] ;  /* 0x0000100612dc4981 */ /* 0x000368000c1e1d00 */
[----:B--2---:R2:W-:Y:S04]  /*0e00*/  @P1 STL.64 [R1+0x20], R20 ;  /* 0x0000201401001387 */ /* 0x0045e80000100a00 */
[----:B------:R1:W-:Y:S01]  /*0e10*/  @P1 STL.64 [R1+0x28], R22 ;  /* 0x0000281601001387 */ /* 0x0003e20000100a00 */
[----:B--2---:R-:W2:Y:S03]  /*0e20*/  @P3 LDC.64 R20, c[0x0][0x3d0] ;  /* 0x0000f400ff143b82 */ /* 0x004ea60000000a00 */
[----:B---3--:R-:W-:Y:S04]  /*0e30*/  @P1 STL.64 [R1+0x30], R140 ;  /* 0x0000308c01001387 */ /* 0x008fe80000100a00 */
[----:B------:R-:W-:Y:S01]  /*0e40*/  @P1 STL.64 [R1+0x38], R142 ;  /* 0x0000388e01001387 */ /* 0x000fe20000100a00 */
[C---:B------:R-:W-:Y:S01]  /*0e50*/  ISETP.GE.U32.AND P1, PT, R13.reuse, 0x100, PT ;  /* 0x000001000d00780c */ /* 0x040fe20003f26070 */
[----:B-1----:R-:W1:Y:S02]  /*0e60*/  @P2 LDC.64 R22, c[0x0][0x3d0] ;  /* 0x0000f400ff162b82 */ /* 0x002e640000000a00 */
[----:B----4-:R3:W-:Y:S10]  /*0e70*/  @P6 STL.64 [R1], R24 ;  /* 0x0000001801006387 */ /* 0x0107f40000100a00 */
[----:B------:R-:W4:Y:S01]  /*0e80*/  @P1 LDC.64 R4, c[0x0][0x3d0] ;  /* 0x0000f400ff041b82 */ /* 0x000f220000000a00 */
[----:B------:R0:W-:Y:S04]  /*0e90*/  @P6 STL.64 [R1+0x8], R26 ;  /* 0x0000081a01006387 */ /* 0x0001e80000100a00 */
[----:B------:R0:W-:Y:S04]  /*0ea0*/  @P6 STL.64 [R1+0x10], R136 ;  /* 0x0000108801006387 */ /* 0x0001e80000100a00 */
[----:B------:R0:W-:Y:S01]  /*0eb0*/  @P6 STL.64 [R1+0x18], R138 ;  /* 0x0000188a01006387 */ /* 0x0001e20000100a00 */
[----:B------:R-:W-:Y:S01]  /*0ec0*/  ISETP.GE.U32.AND P6, PT, R13, 0x120, PT ;  /* 0x000001200d00780c */ /* 0x000fe20003fc6070 */
[----:B--2---:R-:W-:-:S12]  /*0ed0*/  @P3 IMAD.WIDE.U32 R20, R2, 0x20, R20 ;  /* 0x0000002002143825 */ /* 0x004fd800078e0014 */
[----:B---3--:R-:W2:Y:S01]  /*0ee0*/  @P6 LDC.64 R24, c[0x0][0x3d0] ;  /* 0x0000f400ff186b82 */ /* 0x008ea20000000a00 */
[----:B------:R-:W-:Y:S01]  /*0ef0*/  @P3 VIADD R2, R2, 0x20 ;  /* 0x0000002002023836 */ /* 0x000fe20000000000 */
[----:B------:R3:W5:Y:S03]  /*0f00*/  @P3 LDG.E.128 R216, desc[UR6][R20.64] ;  /* 0x0000000614d83981 */ /* 0x000766000c1e1d00 */
[C---:B-1----:R-:W-:Y:S01]  /*0f10*/  @P2 IMAD.WIDE.U32 R22, R2.reuse, 0x20, R22 ;  /* 0x0000002002162825 */ /* 0x042fe200078e0016 */
[----:B------:R3:W5:Y:S03]  /*0f20*/  @P3 LDG.E.128 R212, desc[UR6][R20.64+0x10] ;  /* 0x0000100614d43981 */ /* 0x000766000c1e1d00 */
[----:B------:R-:W-:Y:S01]  /*0f30*/  @P2 VIADD R2, R2, 0x20 ;  /* 0x0000002002022836 */ /* 0x000fe20000000000 */
[----:B------:R3:W5:Y:S03]  /*0f40*/  @P2 LDG.E.128 R208, desc[UR6][R22.64] ;  /* 0x0000000616d02981 */ /* 0x000766000c1e1d00 */
[C---:B----4-:R-:W-:Y:S01]  /*0f50*/  @P1 IMAD.WIDE.U32 R4, R2.reuse, 0x20, R4 ;  /* 0x0000002002041825 */ /* 0x050fe200078e0004 */
[----:B------:R-:W-:Y:S01]  /*0f60*/  @P1 IADD3 R2, PT, PT, R2, 0x20, RZ ;  /* 0x0000002002021810 */ /* 0x000fe20007ffe0ff */
[----:B------:R3:W5:Y:S04]  /*0f70*/  @P2 LDG.E.128 R84, desc[UR6][R22.64+0x10] ;  /* 0x0000100616542981 */ /* 0x000768000c1e1d00 */
[----:B------:R3:W5:Y:S04]  /*0f80*/  @P1 LDG.E.128 R72, desc[UR6][R4.64] ;  /* 0x0000000604481981 */ /* 0x000768000c1e1d00 */
[----:B------:R3:W5:Y:S01]  /*0f90*/  @P1 LDG.E.128 R68, desc[UR6][R4.64+0x10] ;  /* 0x0000100604441981 */ /* 0x000762000c1e1d00 */
[----:B--2---:R-:W-:-:S04]  /*0fa0*/  @P6 IMAD.WIDE.U32 R24, R2, 0x20, R24 ;  /* 0x0000002002186825 */ /* 0x004fc800078e0018 */
[----:B------:R-:W-:Y:S01]  /*0fb0*/  @P6 VIADD R2, R2, 0x20 ;  /* 0x0000002002026836 */ /* 0x000fe20000000000 */
[----:B------:R3:W5:Y:S03]  /*0fc0*/  @P6 LDG.E.128 R56, desc[UR6][R24.64] ;  /* 0x0000000618386981 */ /* 0x000766000c1e1d00 */
[----:B0-----:R-:W-:Y:S01]  /*0fd0*/  @P5 IMAD.WIDE.U32 R2, R2, 0x20, R6 ;  /* 0x0000002002025825 */ /* 0x001fe200078e0006 */
        /* <DEDUP_REMOVED lines=43> */
.L_x_35657:
[----:B------:R-:W-:Y:S05]  /*1290*/  BSYNC.RECONVERGENT B0 ;  /* 0x0000000000007941 */ /* 0x000fea0003800200 */
.L_x_35655:
[----:B------:R-:W1:Y:S02]  /*12a0*/  LDCU UR8, c[0x0][0x384] ;  /* 0x00007080ff0877ac */ /* 0x000e640008000800 */
[----:B-1----:R-:W-:-:S13]  /*12b0*/  ISETP.GE.AND P0, PT, R15, UR8, PT ;  /* 0x000000080f007c0c */ /* 0x002fda000bf06270 */
[----:B------:R-:W-:Y:S05]  /*12c0*/  @P0 EXIT ;  /* 0x000000000000094d */ /* 0x000fea0003800000 */
[----:B0-----:R-:W-:Y:S01]  /*12d0*/  IMAD.HI.U32 R3, R14, -0x326172a9, RZ ;  /* 0xcd9e8d570e037827 */ /* 0x001fe200078e00ff */
[----:B------:R-:W0:Y:S03]  /*12e0*/  LDCU.U8 UR11, c[0x0][0x410] ;  /* 0x00008200ff0b77ac */ /* 0x000e260008000000 */
[----:B------:R-:W-:Y:S01]  /*12f0*/  IMAD.HI.U32 R2, R12, -0x2daee0ad, RZ ;  /* 0xd2511f530c027827 */ /* 0x000fe200078e00ff */
[----:B------:R-:W-:-:S03]  /*1300*/  LOP3.LUT R3, R8, UR4, R3, 0x96, !PT ;  /* 0x0000000408037c12 */ /* 0x000fc6000f8e9603 */
[----:B------:R-:W-:Y:S01]  /*1310*/  IMAD R5, R14, -0x326172a9, RZ ;  /* 0xcd9e8d570e057824 */ /* 0x000fe200078e02ff */
[----:B------:R-:W-:Y:S01]  /*1320*/  LOP3.LUT R2, R2, UR5, RZ, 0x3c, !PT ;  /* 0x0000000502027c12 */ /* 0x000fe2000f8e3cff */
[----:B------:R-:W-:Y:S02]  /*1330*/  IMAD R7, R12, -0x2daee0ad, RZ ;  /* 0xd2511f530c077824 */ /* 0x000fe400078e02ff */
[----:B------:R-:W-:-:S04]  /*1340*/  IMAD.HI.U32 R6, R3, -0x2daee0ad, RZ ;  /* 0xd2511f5303067827 */ /* 0x000fc800078e00ff */
[C---:B------:R-:W-:Y:S01]  /*1350*/  IMAD.HI.U32 R4, R2.reuse, -0x326172a9, RZ ;  /* 0xcd9e8d5702047827 */ /* 0x040fe200078e00ff */
        /* <DEDUP_REMOVED lines=51> */
[----:B------:R-:W-:Y:S01]  /*1690*/  IMAD R6, R3, -0x2daee0ad, RZ ;  /* 0xd2511f5303067824 */ /* 0x000fe200078e02ff */
[----:B------:R-:W-:Y:S01]  /*16a0*/  LOP3.LUT R9, R0, 0x3, RZ, 0xc0, !PT ;  /* 0x0000000300097812 */ /* 0x000fe200078ec0ff */
[----:B------:R-:W-:-:S04]  /*16b0*/  IMAD.HI.U32 R11, R2, -0x2daee0ad, RZ ;  /* 0xd2511f53020b7827 */ /* 0x000fc800078e00ff */
[----:B------:R-:W-:Y:S01]  /*16c0*/  IMAD.HI.U32 R10, R4, -0x326172a9, RZ ;  /* 0xcd9e8d57040a7827 */ /* 0x000fe200078e00ff */
[----:B------:R-:W-:-:S03]  /*16d0*/  LOP3.LUT R11, R6, UR27, R11, 0x96, !PT ;  /* 0x0000001b060b7c12 */ /* 0x000fc6000f8e960b */
[----:B------:R-:W-:Y:S01]  /*16e0*/  IMAD.MOV.U32 R7, RZ, RZ, RZ ;  /* 0x000000ffff077224 */ /* 0x000fe200078e00ff */
[----:B------:R-:W-:Y:S01]  /*16f0*/  LOP3.LUT R10, R5, UR26, R10, 0x96, !PT ;  /* 0x0000001a050a7c12 */ /* 0x000fe2000f8e960a */
[----:B------:R-:W-:Y:S02]  /*1700*/  IMAD R5, R2, -0x2daee0ad, RZ ;  /* 0xd2511f5302057824 */ /* 0x000fe400078e02ff */
[----:B0123--:R-:W-:-:S07]  /*1710*/  IMAD R6, R4, -0x326172a9, RZ ;  /* 0xcd9e8d5704067824 */ /* 0x00ffce00078e02ff */
.L_x_36518:
[----:B------:R-:W0:Y:S01]  /*1720*/  @UP0 LDCU.64 UR14, c[0x0][0x3e0] ;  /* 0x00007c00ff0e07ac */ /* 0x000e220008000a00 */
[----:B------:R-:W-:Y:S01]  /*1730*/  PLOP3.LUT P0, PT, PT, PT, UP0, 0x80, 0x8 ;  /* 0x000000000008781c */ /* 0x000fe20003f0f008 */
[----:B------:R-:W-:Y:S01]  /*1740*/  HFMA2 R2, -RZ, RZ, 0, 1.1920928955078125e-07 ;  /* 0x00000002ff027431 */ /* 0x000fe200000001ff */
[----:B------:R-:W-:-:S11]  /*1750*/  PLOP3.LUT P1, PT, PT, PT, UP0, 0x80, 0x8 ;  /* 0x000000000008781c */ /* 0x000fd60003f2f008 */
[----:B0-----:R-:W-:-:S06]  /*1760*/  @P0 IMAD.WIDE R2, R15, R2, UR14 ;  /* 0x0000000e0f020e25 */ /* 0x001fcc000f8e0202 */
[----:B--2---:R-:W2:Y:S01]  /*1770*/  @P1 LDG.E.U16 R2, desc[UR6][R2.64] ;  /* 0x0000000602021981 */ /* 0x004ea2000c1e1500 */
[----:B------:R-:W-:Y:S01]  /*1780*/  PLOP3.LUT P0, PT, PT, PT, UP0, 0x80, 0x8 ;  /* 0x000000000008781c */ /* 0x000fe20003f0f008 */
[----:B------:R-:W-:Y:S01]  /*1790*/  IMAD.MOV.U32 R4, RZ, RZ, 0x3f800000 ;  /* 0x3f800000ff047424 */ /* 0x000fe200078e00ff */
[----:B------:R-:W-:Y:S01]  /*17a0*/  ISETP.GE.U32.AND P2, PT, R13, 0x20, PT ;  /* 0x000000200d00780c */ /* 0x000fe20003f46070 */
[----:B-1-34-:R-:W0:Y:S01]  /*17b0*/  S2R R200, SR_TID.X ;  /* 0x0000000000c87919 */ /* 0x01ae220000002100 */
        /* <DEDUP_REMOVED lines=32> */
.L_x_88320:
[----:B------:R-:W-:Y:S05]  /*19c0*/  BRX R232 -0x19d0                                       (*"BRANCH_TARGETS .L_x_88321,.L_x_88322,.L_x_88323"*) ;  /* 0xffffffe4e88c7949 */ /* 0x000fea000383ffff */
.L_x_88323:
[----:B------:R-:W-:Y:S01]  /*19d0*/  IADD3 R232, PT, PT, R9, 0x1, RZ ;  /* 0x0000000109e87810 */ /* 0x000fe20007ffe0ff */
[----:B------:R-:W-:Y:S02]  /*19e0*/  IMAD.MOV.U32 R2, RZ, RZ, R5 ;  /* 0x000000ffff027224 */ /* 0x000fe400078e0005 */
[----:B------:R-:W-:Y:S01]  /*19f0*/  IMAD.MOV.U32 R233, RZ, RZ, R10 ;  /* 0x000000ffffe97224 */ /* 0x000fe200078e000a */
[----:B------:R-:W-:Y:S06]  /*1a00*/  BRA `(.L_x_35662) ;  /* 0x00000004003c7947 */ /* 0x000fec0003800000 */
.L_x_88321:
[----:B------:R-:W-:Y:S01]  /*1a10*/  MOV R2, R5 ;  /* 0x0000000500027202 */ /* 0x000fe20000000f00 */
[----:B------:R-:W-:Y:S02]  /*1a20*/  IMAD.MOV.U32 R232, RZ, RZ, 0x3 ;  /* 0x00000003ffe87424 */ /* 0x000fe400078e00ff */
[----:B------:R-:W-:Y:S01]  /*1a30*/  IMAD.MOV.U32 R233, RZ, RZ, R11 ;  /* 0x000000ffffe97224 */ /* 0x000fe200078e000b */
[----:B------:R-:W-:Y:S06]  /*1a40*/  BRA `(.L_x_35662) ;  /* 0x00000004002c7947 */ /* 0x000fec0003800000 */
.L_x_88322:
        /* <DEDUP_REMOVED lines=12> */
.L_x_35664:
[----:B------:R-:W-:Y:S05]  /*1b10*/  BSYNC.RECONVERGENT B2 ;  /* 0x0000000000027941 */ /* 0x000fea0003800200 */
.L_x_35663:
        /* <DEDUP_REMOVED lines=62> */
.L_x_35662:
[----:B------:R-:W-:Y:S05]  /*1f00*/  BSYNC.RECONVERGENT B1 ;  /* 0x0000000000017941 */ /* 0x000fea0003800200 */
.L_x_35661:
        /* <DEDUP_REMOVED lines=9> */
[----:B0-----:R-:W-:-:S02]  /*1fa0*/  FSETP.GTU.FTZ.AND P0, PT, R5, R237, PT ;  /* 0x000000ed0500720b */ /* 0x001fc40003f1c000 */
[----:B-----5:R-:W-:-:S05]  /*1fb0*/  SHF.L.U32 R5, R20, 0x10, RZ ;  /* 0x0000001014057819 */ /* 0x020fca00000006ff */
        /* <DEDUP_REMOVED lines=17> */
.L_x_35667:
        /* <DEDUP_REMOVED lines=12> */
.L_x_35669:
[----:B------:R-:W-:Y:S05]  /*2190*/  BSYNC.RECONVERGENT B2 ;  /* 0x0000000000027941 */ /* 0x000fea0003800200 */
.L_x_35668:
        /* <DEDUP_REMOVED lines=62> */
.L_x_35666:
[----:B------:R-:W-:Y:S05]  /*2580*/  BSYNC.RECONVERGENT B1 ;  /* 0x0000000000017941 */ /* 0x000fea0003800200 */
.L_x_35665:
        /* <DEDUP_REMOVED lines=22> */
.L_x_35672:
        /* <DEDUP_REMOVED lines=12> */
.L_x_35674:
[----:B------:R-:W-:Y:S05]  /*27b0*/  BSYNC.RECONVERGENT B2 ;  /* 0x0000000000027941 */ /* 0x000fea0003800200 */
.L_x_35673:
        /* <DEDUP_REMOVED lines=62> */
.L_x_35671:
[----:B------:R-:W-:Y:S05]  /*2ba0*/  BSYNC.RECONVERGENT B1 ;  /* 0x0000000000017941 */ /* 0x000fea0003800200 */
.L_x_35670:
[----:B------:R-:W-:Y:S01]  /*2bb0*/  I2FP.F32.U32 R5, R5 ;  /* 0x0000000500057245 */ /* 0x000fe20000201000 */
[----:B------:R-:W-:Y:S01]  /*2bc0*/  BSSY.RECONVERGENT B1, `(.L_x_35675) ;  /* 0x0000061000017945 */ /* 0x000fe20003800200 */
[----:B------:R-:W-:Y:S01]  /*2bd0*/  ISETP.NE.AND P2, PT, R232, 0x1, PT ;  /* 0x00000001e800780c */ /* 0x000fe20003f45270 */
[----:B------:R-:W-:Y:S02]  /*2be0*/  IMAD.MOV.U32 R20, RZ, RZ, 0x2 ;  /* 0x00000002ff147424 */ /* 0x000fe400078e00ff */
        /* <DEDUP_REMOVED lines=19> */
.L_x_35677:
        /* <DEDUP_REMOVED lines=12> */
.L_x_35679:
[----:B------:R-:W-:Y:S05]  /*2de0*/  BSYNC.RECONVERGENT B2 ;  /* 0x0000000000027941 */ /* 0x000fea0003800200 */
.L_x_35678:
        /* <DEDUP_REMOVED lines=62> */
.L_x_35676:
[----:B------:R-:W-:Y:S05]  /*31d0*/  BSYNC.RECONVERGENT B1 ;  /* 0x0000000000017941 */ /* 0x000fea0003800200 */
.L_x_35675:
        /* <DEDUP_REMOVED lines=22> */
.L_x_35682:
        /* <DEDUP_REMOVED lines=12> */
.L_x_35684:
[----:B------:R-:W-:Y:S05]  /*3400*/  BSYNC.RECONVERGENT B2 ;  /* 0x0000000000027941 */ /* 0x000fea0003800200 */
.L_x_35683:
        /* <DEDUP_REMOVED lines=62> */
.L_x_35681:
[----:B------:R-:W-:Y:S05]  /*37f0*/  BSYNC.RECONVERGENT B1 ;  /* 0x0000000000017941 */ /* 0x000fea0003800200 */
.L_x_35680:
        /* <DEDUP_REMOVED lines=23> */
.L_x_35687:
        /* <DEDUP_REMOVED lines=12> */
.L_x_35689:
[----:B------:R-:W-:Y:S05]  /*3a30*/  BSYNC.RECONVERGENT B2 ;  /* 0x0000000000027941 */ /* 0x000fea0003800200 */
.L_x_35688:
        /* <DEDUP_REMOVED lines=62> */
.L_x_35686:
[----:B------:R-:W-:Y:S05]  /*3e20*/  BSYNC.RECONVERGENT B1 ;  /* 0x0000000000017941 */ /* 0x000fea0003800200 */
.L_x_35685:
        /* <DEDUP_REMOVED lines=22> */
.L_x_35692:
        /* <DEDUP_REMOVED lines=12> */
.L_x_35694:
[----:B------:R-:W-:Y:S05]  /*4050*/  BSYNC.RECONVERGENT B2 ;  /* 0x0000000000027941 */ /* 0x000fea0003800200 */
.L_x_35693:
        /* <DEDUP_REMOVED lines=62> */
.L_x_35691:
[----:B------:R-:W-:Y:S05]  /*4440*/  BSYNC.RECONVERGENT B1 ;  /* 0x0000000000017941 */ /* 0x000fea0003800200 */
.L_x_35690:
        /* <DEDUP_REMOVED lines=23> */
.L_x_35697:
        /* <DEDUP_REMOVED lines=15> */
.L_x_35699:
[----:B------:R-:W-:Y:S05]  /*46b0*/  BSYNC.RECONVERGENT B2 ;  /* 0x0000000000027941 */ /* 0x000fea0003800200 */
.L_x_35698:
        /* <DEDUP_REMOVED lines=57> */
[----:B------:R-:W-:Y:S01]  /*4a50*/  UIADD3 UR13, UPT, UPT, UR4, -0x700cb87f, URZ ;  /* 0x8ff34781040d7890 */ /* 0x000fe2000fffe0ff */
[----:B------:R-:W-:Y:S01]  /*4a60*/  MOV R2, R200 ;  /* 0x000000c800027202 */ /* 0x000fe20000000f00 */
[----:B------:R-:W-:-:S04]  /*4a70*/  IMAD.WIDE.U32 R200, R6, -0x326172a9, RZ ;  /* 0xcd9e8d5706c87825 */ /* 0x000fc800078e00ff */
[----:B------:R-:W-:Y:S01]  /*4a80*/  IMAD.MOV.U32 R6, RZ, RZ, R200 ;  /* 0x000000ffff067224 */ /* 0x000fe200078e00c8 */
[----:B------:R-:W-:-:S07]  /*4a90*/  LOP3.LUT R10, R10, UR13, R201, 0x96, !PT ;  /* 0x0000000d0a0a7c12 */ /* 0x000fce000f8e96c9 */
.L_x_35696:
[----:B------:R-:W-:Y:S05]  /*4aa0*/  BSYNC.RECONVERGENT B1 ;  /* 0x0000000000017941 */ /* 0x000fea0003800200 */
.L_x_35695:
        /* <DEDUP_REMOVED lines=10> */
.L_x_35660:
        /* <DEDUP_REMOVED lines=16> */
.L_x_35703:
        /* <DEDUP_REMOVED lines=12> */
.L_x_35705:
[----:B------:R-:W-:Y:S05]  /*4d10*/  BSYNC.RECONVERGENT B2 ;  /* 0x0000000000027941 */ /* 0x000fea0003800200 */
.L_x_35704:
        /* <DEDUP_REMOVED lines=62> */
.L_x_35702:
[----:B------:R-:W-:Y:S05]  /*5100*/  BSYNC.RECONVERGENT B1 ;  /* 0x0000000000017941 */ /* 0x000fea0003800200 */
.L_x_35701:
[----:B------:R-:W0:Y:S01]  /*5110*/  LDC R233, c[0x0][0x404] ;  /* 0x00010100ffe97b82 */ /* 0x000e220000000800 */
[----:B------:R-:W-:Y:S01]  /*5120*/  HFMA2 R234, -RZ, RZ, 0.1171875, 0 ;  /* 0x2f800000ffea7431 */ /* 0x000fe200000001ff */
[----:B------:R-:W-:Y:S01]  /*5130*/  I2FP.F32.U32 R5, R24 ;  /* 0x0000001800057245 */ /* 0x000fe20000201000 */
[----:B------:R-:W-:Y:S01]  /*5140*/  BSSY.RECONVERGENT B1, `(.L_x_35706) ;  /* 0x0000061000017945 */ /* 0x000fe20003800200 */
[----:B------:R-:W-:Y:S01]  /*5150*/  LOP3.LUT R0, R0, 0xfffffffd, RZ, 0xc0, !PT ;  /* 0xfffffffd00007812 */ /* 0x000fe200078ec0ff */
[----:B------:R-:W-:-:S03]  /*5160*/  IMAD.MOV.U32 R26, RZ, RZ, 0x2 ;  /* 0x00000002ff1a7424 */ /* 0x000fc600078e00ff */
[----:B------:R-:W1:Y:S01]  /*5170*/  LDC R232, c[0x0][0x408] ;  /* 0x00010200ffe87b82 */ /* 0x000e620000000800 */
[----:B------:R-:W-:-:S05]  /*5180*/  FFMA.FTZ R5, R5, R234, 1.1641532182693481445e-10 ;  /* 0x2f00000005057423 */ /* 0x000fca00000100ea */
[----:B0-----:R-:W-:Y:S01]  /*5190*/  FSETP.LE.FTZ.AND P0, PT, R5, R233, PT ;  /* 0x000000e90500720b */ /* 0x001fe20003f13000 */
[----:B-----5:R-:W-:-:S04]  /*51a0*/  IMAD.U32 R5, R20, 0x10000, RZ ;  /* 0x0001000014057824 */ /* 0x020fc800078e00ff */
[----:B------:R-:W-:Y:S01]  /*51b0*/  FMUL.FTZ R9, R5, R4 ;  /* 0x0000000405097220 */ /* 0x000fe20000410000 */
[----:B------:R-:W-:-:S03]  /*51c0*/  PRMT R5, R20, 0x7632, R5 ;  /* 0x0000763214057816 */ /* 0x000fc60000000005 */
[----:B-1----:R-:W-:Y:S01]  /*51d0*/  FMUL.FTZ R24, R9, R232 ;  /* 0x000000e809187220 */ /* 0x002fe20000410000 */
        /* <DEDUP_REMOVED lines=12> */
.L_x_35708:
        /* <DEDUP_REMOVED lines=12> */
.L_x_35710:
[----:B------:R-:W-:Y:S05]  /*5360*/  BSYNC.RECONVERGENT B2 ;  /* 0x0000000000027941 */ /* 0x000fea0003800200 */
.L_x_35709:
        /* <DEDUP_REMOVED lines=62> */
.L_x_35707:
[----:B------:R-:W-:Y:S05]  /*5750*/  BSYNC.RECONVERGENT B1 ;  /* 0x0000000000017941 */ /* 0x000fea0003800200 */
.L_x_35706:
[----:B------:R-:W-:Y:S01]  /*5760*/  ISETP.NE.AND P1, PT, R26, 0x1, PT ;  /* 0x000000011a00780c */ /* 0x000fe20003f25270 */
[----:B------:R-:W-:Y:S01]  /*5770*/  IMAD.U32 R5, R5, 0x10000, RZ ;  /* 0x0001000005057824 */ /* 0x000fe200078e00ff */
[----:B------:R-:W-:Y:S01]  /*5780*/  I2FP.F32.U32 R9, R9 ;  /* 0x0000000900097245 */ /* 0x000fe20000201000 */
[----:B------:R-:W-:Y:S01]  /*5790*/  BSSY.RECONVERGENT B1, `(.L_x_35711) ;  /* 0x000005b000017945 */ /* 0x000fe20003800200 */
[----:B------:R-:W-:Y:S02]  /*57a0*/  IMAD.MOV.U32 R20, RZ, RZ, 0x2 ;  /* 0x00000002ff147424 */ /* 0x000fe400078e00ff */
[----:B------:R-:W-:Y:S01]  /*57b0*/  FMUL.FTZ R5, R5, R4 ;  /* 0x0000000405057220 */ /* 0x000fe20000410000 */
[----:B------:R-:W-:-:S03]  /*57c0*/  FFMA.FTZ R9, R9, R234, 1.1641532182693481445e-10 ;  /* 0x2f00000009097423 */ /* 0x000fc600000100ea */
[----:B------:R-:W-:Y:S01]  /*57d0*/  FMUL.FTZ R25, R5, R232 ;  /* 0x000000e805197220 */ /* 0x000fe20000410000 */
[----:B------:R-:W-:Y:S02]  /*57e0*/  MOV R5, R6 ;  /* 0x0000000600057202 */ /* 0x000fe40000000f00 */
        /* <DEDUP_REMOVED lines=10> */
.L_x_35713:
        /* <DEDUP_REMOVED lines=12> */
.L_x_35715:
[----:B------:R-:W-:Y:S05]  /*5950*/  BSYNC.RECONVERGENT B2 ;  /* 0x0000000000027941 */ /* 0x000fea0003800200 */
.L_x_35714:
        /* <DEDUP_REMOVED lines=62> */
.L_x_35712:
[----:B------:R-:W-:Y:S05]  /*5d40*/  BSYNC.RECONVERGENT B1 ;  /* 0x0000000000017941 */ /* 0x000fea0003800200 */
.L_x_35711:
[----:B------:R-:W-:Y:S01]  /*5d50*/  I2FP.F32.U32 R5, R5 ;  /* 0x0000000500057245 */ /* 0x000fe20000201000 */
[----:B------:R-:W-:Y:S01]  /*5d60*/  BSSY.RECONVERGENT B1, `(.L_x_35716) ;  /* 0x000005e000017945 */ /* 0x000fe20003800200 */
[----:B------:R-:W-:-:S03]  /*5d70*/  ISETP.NE.AND P2, PT, R20, 0x1, PT ;  /* 0x000000011400780c */ /* 0x000fc60003f45270 */
[----:B------:R-:W-:-:S05]  /*5d80*/  FFMA.FTZ R5, R5, R234, 1.1641532182693481445e-10 ;  /* 0x2f00000005057423 */ /* 0x000fca00000100ea */
[----:B------:R-:W-:Y:S01]  /*5d90*/  FSETP.LE.FTZ.AND P1, PT, R5, R233, PT ;  /* 0x000000e90500720b */ /* 0x000fe20003f33000 */
[----:B------:R-:W-:-:S04]  /*5da0*/  IMAD.U32 R5, R21, 0x10000, RZ ;  /* 0x0001000015057824 */ /* 0x000fc800078e00ff */
[----:B------:R-:W-:Y:S01]  /*5db0*/  FMUL.FTZ R9, R5, R4 ;  /* 0x0000000405097220 */ /* 0x000fe20000410000 */
[----:B------:R-:W-:Y:S01]  /*5dc0*/  PRMT R5, R21, 0x7632, R5 ;  /* 0x0000763215057816 */ /* 0x000fe20000000005 */
        /* <DEDUP_REMOVED lines=12> */
.L_x_35718:
        /* <DEDUP_REMOVED lines=12> */
.L_x_35720:
[----:B------:R-:W-:Y:S05]  /*5f50*/  BSYNC.RECONVERGENT B2 ;  /* 0x0000000000027941 */ /* 0x000fea0003800200 */
.L_x_35719:
        /* <DEDUP_REMOVED lines=62> */
.L_x_35717:
[----:B------:R-:W-:Y:S05]  /*6340*/  BSYNC.RECONVERGENT B1 ;  /* 0x0000000000017941 */ /* 0x000fea0003800200 */
.L_x_35716:
        /* <DEDUP_REMOVED lines=19> */
.L_x_35723:
        /* <DEDUP_REMOVED lines=12> */
.L_x_35725:
[----:B------:R-:W-:Y:S05]  /*6540*/  BSYNC.RECONVERGENT B2 ;  /* 0x0000000000027941 */ /* 0x000fea0003800200 */
.L_x_35724:
        /* <DEDUP_REMOVED lines=62> */
.L_x_35722:
[----:B------:R-:W-:Y:S05]  /*6930*/  BSYNC.RECONVERGENT B1 ;  /* 0x0000000000017941 */ /* 0x000fea0003800200 */
.L_x_35721:
        /* <DEDUP_REMOVED lines=20> */
.L_x_35728:
        /* <DEDUP_REMOVED lines=12> */
.L_x_35730:
[----:B------:R-:W-:Y:S05]  /*6b40*/  BSYNC.RECONVERGENT B2 ;  /* 0x0000000000027941 */ /* 0x000fea0003800200 */
.L_x_35729:
        /* <DEDUP_REMOVED lines=62> */
.L_x_35727:
[----:B------:R-:W-:Y:S05]  /*6f30*/  BSYNC.RECONVERGENT B1 ;  /* 0x0000000000017941 */ /* 0x000fea0003800200 */
.L_x_35726:
        /* <DEDUP_REMOVED lines=19> */
.L_x_35733:
        /* <DEDUP_REMOVED lines=12> */
.L_x_35735:
[----:B------:R-:W-:Y:S05]  /*7130*/  BSYNC.RECONVERGENT B2 ;  /* 0x0000000000027941 */ /* 0x000fea0003800200 */
.L_x_35734:
        /* <DEDUP_REMOVED lines=62> */
.L_x_35732:
[----:B------:R-:W-:Y:S05]  /*7520*/  BSYNC.RECONVERGENT B1 ;  /* 0x0000000000017941 */ /* 0x000fea0003800200 */
.L_x_35731:
[----:B------:R-:W-:Y:S01]  /*7530*/  I2FP.F32.U32 R9, R9 ;  /* 0x0000000900097245 */ /* 0x000fe20000201000 */
[----:B------:R-:W-:Y:S01]  /*7540*/  BSSY.RECONVERGENT B1, `(.L_x_35736) ;  /* 0x0000061000017945 */ /* 0x000fe20003800200 */
[----:B------:R-:W-:Y:S02]  /*7550*/  ISETP.NE.AND P6, PT, R200, 0x1, PT ;  /* 0x00000001c800780c */ /* 0x000fe40003fc5270 */
[----:B------:R-:W-:Y:S01]  /*7560*/  MOV R27, R6 ;  /* 0x00000006001b7202 */ /* 0x000fe20000000f00 */
[----:B------:R-:W-:-:S05]  /*7570*/  FFMA.FTZ R9, R9, R234, 1.1641532182693481445e-10 ;  /* 0x2f00000009097423 */ /* 0x000fca00000100ea */
[----:B------:R-:W-:Y:S01]  /*7580*/  FSETP.LE.FTZ.AND P5, PT, R9, R233, PT ;  /* 0x000000e90900720b */ /* 0x000fe20003fb3000 */
[C---:B------:R-:W-:Y:S01]  /*7590*/  IMAD.U32 R9, R23.reuse, 0x10000, RZ ;  /* 0x0001000017097824 */ /* 0x040fe200078e00ff */
[----:B------:R-:W-:-:S03]  /*75a0*/  PRMT R23, R23, 0x7632, R23 ;  /* 0x0000763217177816 */ /* 0x000fc60000000017 */
[----:B------:R-:W-:-:S04]  /*75b0*/  FMUL.FTZ R9, R9, R4 ;  /* 0x0000000409097220 */ /* 0x000fc80000410000 */
[----:B------:R-:W-:Y:S01]  /*75c0*/  FMUL.FTZ R22, R9, R232 ;  /* 0x000000e809167220 */ /* 0x000fe20000410000 */
        /* <DEDUP_REMOVED lines=10> */
.L_x_35738:
        /* <DEDUP_REMOVED lines=15> */
.L_x_35740:
[----:B------:R-:W-:Y:S05]  /*7760*/  BSYNC.RECONVERGENT B2 ;  /* 0x0000000000027941 */ /* 0x000fea0003800200 */
.L_x_35739:
        /* <DEDUP_REMOVED lines=55> */
[----:B------:R-:W-:Y:S02]  /*7ae0*/  HFMA2 R9, -RZ, RZ, 0, 0 ;  /* 0x00000000ff097431 */ /* 0x000fe400000001ff */
[----:B------:R-:W-:Y:S01]  /*7af0*/  IMAD.MOV.U32 R2, RZ, RZ, R200 ;  /* 0x000000ffff027224 */ /* 0x000fe200078e00c8 */
[----:B------:R-:W-:Y:S01]  /*7b00*/  LOP3.LUT R11, R202, UR13, R201, 0x96, !PT ;  /* 0x0000000dca0b7c12 */ /* 0x000fe2000f8e96c9 */
[----:B------:R-:W-:Y:S01]  /*7b10*/  UIADD3 UR13, UPT, UPT, UR4, -0x700cb87f, URZ ;  /* 0x8ff34781040d7890 */ /* 0x000fe2000fffe0ff */
[----:B------:R-:W-:-:S04]  /*7b20*/  IMAD.WIDE.U32 R200, R6, -0x326172a9, RZ ;  /* 0xcd9e8d5706c87825 */ /* 0x000fc800078e00ff */
[----:B------:R-:W-:Y:S01]  /*7b30*/  IMAD.MOV.U32 R6, RZ, RZ, R200 ;  /* 0x000000ffff067224 */ /* 0x000fe200078e00c8 */
[----:B------:R-:W-:-:S07]  /*7b40*/  LOP3.LUT R10, R10, UR13, R201, 0x96, !PT ;  /* 0x0000000d0a0a7c12 */ /* 0x000fce000f8e96c9 */
.L_x_35737:
[----:B------:R-:W-:Y:S05]  /*7b50*/  BSYNC.RECONVERGENT B1 ;  /* 0x0000000000017941 */ /* 0x000fea0003800200 */
.L_x_35736:
        /* <DEDUP_REMOVED lines=13> */
[----:B------:R-:W-:Y:S02]  /*7c30*/  FSEL R27, R20, RZ, P2 ;  /* 0x000000ff141b7208 */ /* 0x000fe40001000000 */
[----:B------:R-:W-:Y:S02]  /*7c40*/  FSEL R23, R23, RZ, !P6 ;  /* 0x000000ff17177208 */ /* 0x000fe40007000000 */
[----:B------:R-:W-:-:S02]  /*7c50*/  FSEL R20, R21, RZ, P3 ;  /* 0x000000ff15147208 */ /* 0x000fc40001800000 */
[----:B------:R-:W-:Y:S02]  /*7c60*/  PLOP3.LUT P6, PT, P6, PT, PT, 0x8, 0x80 ;  /* 0x000000000080781c */ /* 0x000fe400037ce170 */
[----:B------:R-:W-:Y:S02]  /*7c70*/  FSEL R21, R5, RZ, P4 ;  /* 0x000000ff05157208 */ /* 0x000fe40002000000 */
[----:B------:R-:W-:-:S09]  /*7c80*/  FSEL R22, R22, RZ, P5 ;  /* 0x000000ff16167208 */ /* 0x000fd20002800000 */
.L_x_35700:
        /* <DEDUP_REMOVED lines=10> */
[----:B------:R-:W-:-:S04]  /*7d30*/  SEL R200, RZ, 0x1, !P3 ;  /* 0x00000001ffc87807 */ /* 0x000fc80005800000 */
[----:B------:R-:W-:Y:S02]  /*7d40*/  LOP3.LUT R201, R5, R200, RZ, 0xfc, !PT ;  /* 0x000000c805c97212 */ /* 0x000fe400078efcff */
[----:B------:R-:W-:Y:S02]  /*7d50*/  SEL R5, RZ, 0x1000000, !P2 ;  /* 0x01000000ff057807 */ /* 0x000fe40005000000 */
        /* <DEDUP_REMOVED lines=9> */
.L_x_35659:
[----:B------:R-:W-:Y:S05]  /*7df0*/  BSYNC.RECONVERGENT B0 ;  /* 0x0000000000007941 */ /* 0x000fea0003800200 */
.L_x_35658:
        /* <DEDUP_REMOVED lines=31> */
.L_x_35746:
        /* <DEDUP_REMOVED lines=12> */
.L_x_35748:
[----:B------:R-:W-:Y:S05]  /*80b0*/  BSYNC.RECONVERGENT B2 ;  /* 0x0000000000027941 */ /* 0x000fea0003800200 */
.L_x_35747:
        /* <DEDUP_REMOVED lines=61> */
.L_x_35745:
[----:B------:R-:W-:Y:S05]  /*8490*/  BSYNC.RECONVERGENT B1 ;  /* 0x0000000000017941 */ /* 0x000fea0003800200 */
.L_x_35744:
        /* <DEDUP_REMOVED lines=28> */
.L_x_35751:
        /* <DEDUP_REMOVED lines=12> */
.L_x_35753:
[----:B------:R-:W-:Y:S05]  /*8720*/  BSYNC.RECONVERGENT B2 ;  /* 0x0000000000027941 */ /* 0x000fea0003800200 */
.L_x_35752:
        /* <DEDUP_REMOVED lines=62> */
.L_x_35750:
[----:B------:R-:W-:Y:S05]  /*8b10*/  BSYNC.RECONVERGENT B1 ;  /* 0x0000000000017941 */ /* 0x000fea0003800200 */
.L_x_35749:
        /* <DEDUP_REMOVED lines=22> */
.L_x_35756:
        /* <DEDUP_REMOVED lines=12> */
.L_x_35758:
[----:B------:R-:W-:Y:S05]  /*8d40*/  BSYNC.RECONVERGENT B2 ;  /* 0x0000000000027941 */ /* 0x000fea0003800200 */
.L_x_35757:
        /* <DEDUP_REMOVED lines=62> */
.L_x_35755:
[----:B------:R-:W-:Y:S05]  /*9130*/  BSYNC.RECONVERGENT B1 ;  /* 0x0000000000017941 */ /* 0x000fea0003800200 */
.L_x_35754:
        /* <DEDUP_REMOVED lines=23> */
.L_x_35761:
        /* <DEDUP_REMOVED lines=12> */
.L_x_35763:
[----:B------:R-:W-:Y:S05]  /*9370*/  BSYNC.RECONVERGENT B2 ;  /* 0x0000000000027941 */ /* 0x000fea0003800200 */
.L_x_35762:
        /* <DEDUP_REMOVED lines=62> */
.L_x_35760:
[----:B------:R-:W-:Y:S05]  /*9760*/  BSYNC.RECONVERGENT B1 ;  /* 0x0000000000017941 */ /* 0x000fea0003800200 */
.L_x_35759:
        /* <DEDUP_REMOVED lines=22> */
.L_x_35766:
        /* <DEDUP_REMOVED lines=12> */
.L_x_35768:
[----:B------:R-:W-:Y:S05]  /*9990*/  BSYNC.RECONVERGENT B2 ;  /* 0x0000000000027941 */ /* 0x000fea0003800200 */
.L_x_35767:
        /* <DEDUP_REMOVED lines=62> */
.L_x_35765:
[----:B------:R-:W-:Y:S05]  /*9d80*/  BSYNC.RECONVERGENT B1 ;  /* 0x0000000000017941 */ /* 0x000fea0003800200 */
.L_x_35764:
        /* <DEDUP_REMOVED lines=23> */
.L_x_35771:
        /* <DEDUP_REMOVED lines=12> */
.L_x_35773:
[----:B------:R-:W-:Y:S05]  /*9fc0*/  BSYNC.RECONVERGENT B2 ;  /* 0x0000000000027941 */ /* 0x000fea0003800200 */
.L_x_35772:
        /* <DEDUP_REMOVED lines=62> */
.L_x_35770:
[----:B------:R-:W-:Y:S05]  /*a3b0*/  BSYNC.RECONVERGENT B1 ;  /* 0x0000000000017941 */ /* 0x000fea0003800200 */
.L_x_35769:
        /* <DEDUP_REMOVED lines=22> */
.L_x_35776:
        /* <DEDUP_REMOVED lines=12> */
.L_x_35778:
[----:B------:R-:W-:Y:S05]  /*a5e0*/  BSYNC.RECONVERGENT B2 ;  /* 0x0000000000027941 */ /* 0x000fea0003800200 */
.L_x_35777:
        /* <DEDUP_REMOVED lines=62> */
.L_x_35775:
[----:B------:R-:W-:Y:S05]  /*a9d0*/  BSYNC.RECONVERGENT B1 ;  /* 0x0000000000017941 */ /* 0x000fea0003800200 */
.L_x_35774:
        /* <DEDUP_REMOVED lines=23> */
.L_x_35781:
        /* <DEDUP_REMOVED lines=15> */
.L_x_35783:
[----:B------:R-:W-:Y:S05]  /*ac40*/  BSYNC.RECONVERGENT B2 ;  /* 0x0000000000027941 */ /* 0x000fea0003800200 */
.L_x_35782:
        /* <DEDUP_REMOVED lines=57> */
[----:B------:R-:W-:Y:S01]  /*afe0*/  MOV R232, R200 ;  /* 0x000000c800e87202 */ /* 0x000fe20000000f00 */
[----:B------:R-:W-:Y:S01]  /*aff0*/  UIADD3 UR13, UPT, UPT, UR4, -0x700cb87f, URZ ;  /* 0x8ff34781040d7890 */ /* 0x000fe2000fffe0ff */
[----:B------:R-:W-:-:S04]  /*b000*/  IMAD.WIDE.U32 R200, R6, -0x326172a9, RZ ;  /* 0xcd9e8d5706c87825 */ /* 0x000fc800078e00ff */
[----:B------:R-:W-:Y:S01]  /*b010*/  IMAD.MOV.U32 R6, RZ, RZ, R200 ;  /* 0x000000ffff067224 */ /* 0x000fe200078e00c8 */
[----:B------:R-:W-:-:S07]  /*b020*/  LOP3.LUT R10, R10, UR13, R201, 0x96, !PT ;  /* 0x0000000d0a0a7c12 */ /* 0x000fce000f8e96c9 */
.L_x_35780:
[----:B------:R-:W-:Y:S05]  /*b030*/  BSYNC.RECONVERGENT B1 ;  /* 0x0000000000017941 */ /* 0x000fea0003800200 */
.L_x_35779:
        /* <DEDUP_REMOVED lines=10> */
.L_x_35743:
        /* <DEDUP_REMOVED lines=16> */
.L_x_35787:
        /* <DEDUP_REMOVED lines=12> */
.L_x_35789:
[----:B------:R-:W-:Y:S05]  /*b2a0*/  BSYNC.RECONVERGENT B2 ;  /* 0x0000000000027941 */ /* 0x000fea0003800200 */
.L_x_35788:
        /* <DEDUP_REMOVED lines=62> */
.L_x_35786:
[----:B------:R-:W-:Y:S05]  /*b690*/  BSYNC.RECONVERGENT B1 ;  /* 0x0000000000017941 */ /* 0x000fea0003800200 */
.L_x_35785:
        /* <DEDUP_REMOVED lines=25> */
.L_x_35792:
        /* <DEDUP_REMOVED lines=12> */
.L_x_35794:
[----:B------:R-:W-:Y:S05]  /*b8f0*/  BSYNC.RECONVERGENT B2 ;  /* 0x0000000000027941 */ /* 0x000fea0003800200 */
.L_x_35793:
        /* <DEDUP_REMOVED lines=62> */
.L_x_35791:
[----:B------:R-:W-:Y:S05]  /*bce0*/  BSYNC.RECONVERGENT B1 ;  /* 0x0000000000017941 */ /* 0x000fea0003800200 */
.L_x_35790:
        /* <DEDUP_REMOVED lines=19> */
.L_x_35797:
        /* <DEDUP_REMOVED lines=12> */
.L_x_35799:
[----:B------:R-:W-:Y:S05]  /*bee0*/  BSYNC.RECONVERGENT B2 ;  /* 0x0000000000027941 */ /* 0x000fea0003800200 */
.L_x_35798:
        /* <DEDUP_REMOVED lines=62> */
.L_x_35796:
[----:B------:R-:W-:Y:S05]  /*c2d0*/  BSYNC.RECONVERGENT B1 ;  /* 0x0000000000017941 */ /* 0x000fea0003800200 */
.L_x_35795:
[----:B------:R-:W-:Y:S01]  /*c2e0*/  I2FP.F32.U32 R5, R9 ;  /* 0x0000000900057245 */ /* 0x000fe20000201000 */
[----:B------:R-:W-:Y:S01]  /*c2f0*/  BSSY.RECONVERGENT B1, `(.L_x_35800) ;  /* 0x000005e000017945 */ /* 0x000fe20003800200 */
[----:B------:R-:W-:Y:S01]  /*c300*/  ISETP.NE.AND P2, PT, R19, 0x1, PT ;  /* 0x000000011300780c */ /* 0x000fe20003f45270 */
[----:B------:R-:W-:Y:S02]  /*c310*/  IMAD.MOV.U32 R200, RZ, RZ, 0x2 ;  /* 0x00000002ffc87424 */ /* 0x000fe400078e00ff */
[----:B------:R-:W-:-:S05]  /*c320*/  FFMA.FTZ R5, R5, R235, 1.1641532182693481445e-10 ;  /* 0x2f00000005057423 */ /* 0x000fca00000100eb */
[----:B------:R-:W-:Y:S01]  /*c330*/  FSETP.LE.FTZ.AND P1, PT, R5, R234, PT ;  /* 0x000000ea0500720b */ /* 0x000fe20003f33000 */
[----:B------:R-:W-:-:S04]  /*c340*/  IMAD.U32 R5, R201, 0x10000, RZ ;  /* 0x00010000c9057824 */ /* 0x000fc800078e00ff */
[----:B------:R-:W-:Y:S01]  /*c350*/  FMUL.FTZ R9, R5, R4 ;  /* 0x0000000405097220 */ /* 0x000fe20000410000 */
[----:B------:R-:W-:-:S03]  /*c360*/  PRMT R5, R201, 0x7632, R5 ;  /* 0x00007632c9057816 */ /* 0x000fc60000000005 */
        /* <DEDUP_REMOVED lines=11> */
.L_x_35802:
        /* <DEDUP_REMOVED lines=12> */
.L_x_35804:
[----:B------:R-:W-:Y:S05]  /*c4e0*/  BSYNC.RECONVERGENT B2 ;  /* 0x0000000000027941 */ /* 0x000fea0003800200 */
.L_x_35803:
        /* <DEDUP_REMOVED lines=62> */
.L_x_35801:
[----:B------:R-:W-:Y:S05]  /*c8d0*/  BSYNC.RECONVERGENT B1 ;  /* 0x0000000000017941 */ /* 0x000fea0003800200 */
.L_x_35800:
        /* <DEDUP_REMOVED lines=19> */
.L_x_35807:
        /* <DEDUP_REMOVED lines=12> */
.L_x_35809:
[----:B------:R-:W-:Y:S05]  /*cad0*/  BSYNC.RECONVERGENT B2 ;  /* 0x0000000000027941 */ /* 0x000fea0003800200 */
.L_x_35808:
        /* <DEDUP_REMOVED lines=62> */
.L_x_35806:
[----:B------:R-:W-:Y:S05]  /*cec0*/  BSYNC.RECONVERGENT B1 ;  /* 0x0000000000017941 */ /* 0x000fea0003800200 */
.L_x_35805:
        /* <DEDUP_REMOVED lines=20> */
.L_x_35812:
        /* <DEDUP_REMOVED lines=12> */
.L_x_35814:
[----:B------:R-:W-:Y:S05]  /*d0d0*/  BSYNC.RECONVERGENT B2 ;  /* 0x0000000000027941 */ /* 0x000fea0003800200 */
.L_x_35813:
        /* <DEDUP_REMOVED lines=62> */
.L_x_35811:
[----:B------:R-:W-:Y:S05]  /*d4c0*/  BSYNC.RECONVERGENT B1 ;  /* 0x0000000000017941 */ /* 0x000fea0003800200 */
.L_x_35810:
        /* <DEDUP_REMOVED lines=19> */
.L_x_35817:
        /* <DEDUP_REMOVED lines=12> */
.L_x_35819:
[----:B------:R-:W-:Y:S05]  /*d6c0*/  BSYNC.RECONVERGENT B2 ;  /* 0x0000000000027941 */ /* 0x000fea0003800200 */
.L_x_35818:
        /* <DEDUP_REMOVED lines=62> */
.L_x_35816:
[----:B------:R-:W-:Y:S05]  /*dab0*/  BSYNC.RECONVERGENT B1 ;  /* 0x0000000000017941 */ /* 0x000fea0003800200 */
.L_x_35815:
        /* <DEDUP_REMOVED lines=20> */
.L_x_35822:
        /* <DEDUP_REMOVED lines=15> */
.L_x_35824:
[----:B------:R-:W-:Y:S05]  /*dcf0*/  BSYNC.RECONVERGENT B2 ;  /* 0x0000000000027941 */ /* 0x000fea0003800200 */
.L_x_35823:
        /* <DEDUP_REMOVED lines=62> */
.L_x_35821:
[----:B------:R-:W-:Y:S05]  /*e0e0*/  BSYNC.RECONVERGENT B1 ;  /* 0x0000000000017941 */ /* 0x000fea0003800200 */
.L_x_35820:
        /* <DEDUP_REMOVED lines=19> */
.L_x_35784:
        /* <DEDUP_REMOVED lines=22> */
.L_x_35742:
[----:B------:R-:W-:Y:S05]  /*e380*/  BSYNC.RECONVERGENT B0 ;  /* 0x0000000000007941 */ /* 0x000fea0003800200 */
.L_x_35741:
        /* <DEDUP_REMOVED lines=31> */
.L_x_35830:
        /* <DEDUP_REMOVED lines=12> */
.L_x_35832:
[----:B------:R-:W-:Y:S05]  /*e640*/  BSYNC.RECONVERGENT B2 ;  /* 0x0000000000027941 */ /* 0x000fea0003800200 */
.L_x_35831:
        /* <DEDUP_REMOVED lines=61> */
.L_x_35829:
[----:B------:R-:W-:Y:S05]  /*ea20*/  BSYNC.RECONVERGENT B1 ;  /* 0x0000000000017941 */ /* 0x000fea0003800200 */
.L_x_35828:
        /* <DEDUP_REMOVED lines=28> */
.L_x_35835:
        /* <DEDUP_REMOVED lines=12> */
.L_x_35837:
[----:B------:R-:W-:Y:S05]  /*ecb0*/  BSYNC.RECONVERGENT B2 ;  /* 0x0000000000027941 */ /* 0x000fea0003800200 */
.L_x_35836:
        /* <DEDUP_REMOVED lines=62> */
.L_x_35834:
[----:B------:R-:W-:Y:S05]  /*f0a0*/  BSYNC.RECONVERGENT B1 ;  /* 0x0000000000017941 */ /* 0x000fea0003800200 */
.L_x_35833:
        /* <DEDUP_REMOVED lines=22> */
.L_x_35840:
        /* <DEDUP_REMOVED lines=12> */
.L_x_35842:
[----:B------:R-:W-:Y:S05]  /*f2d0*/  BSYNC.RECONVERGENT B2 ;  /* 0x0000000000027941 */ /* 0x000fea0003800200 */
.L_x_35841:
        /* <DEDUP_REMOVED lines=62> */
.L_x_35839:
[----:B------:R-:W-:Y:S05]  /*f6c0*/  BSYNC.RECONVERGENT B1 ;  /* 0x0000000000017941 */ /* 0x000fea0003800200 */
.L_x_35838:
        /* <DEDUP_REMOVED lines=23> */
.L_x_35845:
        /* <DEDUP_REMOVED lines=12> */
.L_x_35847:
[----:B------:R-:W-:Y:S05]  /*f900*/  BSYNC.RECONVERGENT B2 ;  /* 0x0000000000027941 */ /* 0x000fea0003800200 */
.L_x_35846:
        /* <DEDUP_REMOVED lines=62> */
.L_x_35844:
[----:B------:R-:W-:Y:S05]  /*fcf0*/  BSYNC.RECONVERGENT B1 ;  /* 0x0000000000017941 */ /* 0x000fea0003800200 */
.L_x_35843:
        /* <DEDUP_REMOVED lines=22> */
.L_x_35850:
        /* <DEDUP_REMOVED lines=12> */
.L_x_35852:
[----:B------:R-:W-:Y:S05]  /*ff20*/  BSYNC.RECONVERGENT B2 ;  /* 0x0000000000027941 */ /* 0x000fea0003800200 */
.L_x_35851:
        /* <DEDUP_REMOVED lines=62> */
.L_x_35849:
[----:B------:R-:W-:Y:S05]  /*10310*/  BSYNC.RECONVERGENT B1 ;  /* 0x0000000000017941 */ /* 0x000fea0003800200 */
.L_x_35848:
        /* <DEDUP_REMOVED lines=23> */
.L_x_35855:
        /* <DEDUP_REMOVED lines=12> */
.L_x_35857:
[----:B------:R-:W-:Y:S05]  /*10550*/  BSYNC.RECONVERGENT B2 ;  /* 0x0000000000027941 */ /* 0x000fea0003800200 */
.L_x_35856:
        /* <DEDUP_REMOVED lines=62> */
.L_x_35854:
[----:B------:R-:W-:Y:S05]  /*10940*/  BSYNC.RECONVERGENT B1 ;  /* 0x0000000000017941 */ /* 0x000fea0003800200 */
.L_x_35853:
        /* <DEDUP_REMOVED lines=22> */
.L_x_35860:
        /* <DEDUP_REMOVED lines=12> */
.L_x_35862:
[----:B------:R-:W-:Y:S05]  /*10b70*/  BSYNC.RECONVERGENT B2 ;  /* 0x0000000000027941 */ /* 0x000fea0003800200 */
.L_x_35861:
        /* <DEDUP_REMOVED lines=62> */
.L_x_35859:
[----:B------:R-:W-:Y:S05]  /*10f60*/  BSYNC.RECONVERGENT B1 ;  /* 0x0000000000017941 */ /* 0x000fea0003800200 */
.L_x_35858:
        /* <DEDUP_REMOVED lines=23> */
.L_x_35865:
        /* <DEDUP_REMOVED lines=15> */
.L_x_35867:
[----:B------:R-:W-:Y:S05]  /*111d0*/  BSYNC.RECONVERGENT B2 ;  /* 0x0000000000027941 */ /* 0x000fea0003800200 */
.L_x_35866:
        /* <DEDUP_REMOVED lines=62> */
.L_x_35864:
[----:B------:R-:W-:Y:S05]  /*115c0*/  BSYNC.RECONVERGENT B1 ;  /* 0x0000000000017941 */ /* 0x000fea0003800200 */
.L_x_35863:
        /* <DEDUP_REMOVED lines=10> */
.L_x_35827:
        /* <DEDUP_REMOVED lines=16> */
.L_x_35871:
        /* <DEDUP_REMOVED lines=12> */
.L_x_35873:
[----:B------:R-:W-:Y:S05]  /*11830*/  BSYNC.RECONVERGENT B2 ;  /* 0x0000000000027941 */ /* 0x000fea0003800200 */
.L_x_35872:
        /* <DEDUP_REMOVED lines=62> */
.L_x_35870:
[----:B------:R-:W-:Y:S05]  /*11c20*/  BSYNC.RECONVERGENT B1 ;  /* 0x0000000000017941 */ /* 0x000fea0003800200 */
.L_x_35869:
[----:B------:R-:W2:Y:S01]  /*11c30*/  LDC R234, c[0x0][0x404] ;  /* 0x00010100ffea7b82 */ /* 0x000ea20000000800 */
[----:B------:R-:W-:Y:S01]  /*11c40*/  HFMA2 R235, -RZ, RZ, 0.1171875, 0 ;  /* 0x2f800000ffeb7431 */ /* 0x000fe200000001ff */
[----:B------:R-:W-:Y:S01]  /*11c50*/  I2FP.F32.U32 R5, R136 ;  /* 0x0000008800057245 */ /* 0x000fe20000201000 */
[----:B------:R-:W-:Y:S01]  /*11c60*/  BSSY.RECONVERGENT B1, `(.L_x_35874) ;  /* 0x0000061000017945 */ /* 0x000fe20003800200 */
[----:B------:R-:W-:Y:S01]  /*11c70*/  LOP3.LUT R0, R0, 0xfffffffd, RZ, 0xc0, !PT ;  /* 0xfffffffd00007812 */ /* 0x000fe200078ec0ff */
[----:B------:R-:W-:-:S03]  /*11c80*/  IMAD.MOV.U32 R138, RZ, RZ, 0x2 ;  /* 0x00000002ff8a7424 */ /* 0x000fc600078e00ff */
[----:B------:R-:W3:Y:S01]  /*11c90*/  LDC R233, c[0x0][0x408] ;  /* 0x00010200ffe97b82 */ /* 0x000ee20000000800 */
[----:B------:R-:W-:-:S05]  /*11ca0*/  FFMA.FTZ R5, R5, R235, 1.1641532182693481445e-10 ;  /* 0x2f00000005057423 */ /* 0x000fca00000100eb */
[----:B--2---:R-:W-:Y:S01]  /*11cb0*/  FSETP.LE.FTZ.AND P0, PT, R5, R234, PT ;  /* 0x000000ea0500720b */ /* 0x004fe20003f13000 */
[----:B-----5:R-:W-:-:S04]  /*11cc0*/  IMAD.U32 R5, R140, 0x10000, RZ ;  /* 0x000100008c057824 */ /* 0x020fc800078e00ff */
[----:B------:R-:W-:Y:S01]  /*11cd0*/  FMUL.FTZ R9, R5, R4 ;  /* 0x0000000405097220 */ /* 0x000fe20000410000 */
[----:B------:R-:W-:-:S03]  /*11ce0*/  PRMT R5, R140, 0x7632, R5 ;  /* 0x000076328c057816 */ /* 0x000fc60000000005 */
[----:B---3--:R-:W-:Y:S01]  /*11cf0*/  FMUL.FTZ R136, R9, R233 ;  /* 0x000000e909887220 */ /* 0x008fe20000410000 */
        /* <DEDUP_REMOVED lines=12> */
.L_x_35876:
        /* <DEDUP_REMOVED lines=12> */
.L_x_35878:
[----:B------:R-:W-:Y:S05]  /*11e80*/  BSYNC.RECONVERGENT B2 ;  /* 0x0000000000027941 */ /* 0x000fea0003800200 */
.L_x_35877:
[----:B01----:R-:W-:Y:S01]  /*11e90*/  IMAD.WIDE.U32 R200, R12, -0x2daee0ad, RZ ;  /* 0xd2511f530cc87825 */ /* 0x003fe200078e00ff */
        /* <DEDUP_REMOVED lines=61> */
.L_x_35875:
[----:B------:R-:W-:Y:S05]  /*12270*/  BSYNC.RECONVERGENT B1 ;  /* 0x0000000000017941 */ /* 0x000fea0003800200 */
.L_x_35874:
        /* <DEDUP_REMOVED lines=19> */
.L_x_35881:
        /* <DEDUP_REMOVED lines=12> */
.L_x_35883:
[----:B------:R-:W-:Y:S05]  /*12470*/  BSYNC.RECONVERGENT B2 ;  /* 0x0000000000027941 */ /* 0x000fea0003800200 */
.L_x_35882:
[----:B01----:R-:W-:Y:S01]  /*12480*/  IMAD.WIDE.U32 R200, R12, -0x2daee0ad, RZ ;  /* 0xd2511f530cc87825 */ /* 0x003fe200078e00ff */
        /* <DEDUP_REMOVED lines=61> */
.L_x_35880:
[----:B------:R-:W-:Y:S05]  /*12860*/  BSYNC.RECONVERGENT B1 ;  /* 0x0000000000017941 */ /* 0x000fea0003800200 */
.L_x_35879:
        /* <DEDUP_REMOVED lines=20> */
.L_x_35886:
        /* <DEDUP_REMOVED lines=12> */
.L_x_35888:
[----:B------:R-:W-:Y:S05]  /*12a70*/  BSYNC.RECONVERGENT B2 ;  /* 0x0000000000027941 */ /* 0x000fea0003800200 */
.L_x_35887:
        /* <DEDUP_REMOVED lines=62> */
.L_x_35885:
[----:B------:R-:W-:Y:S05]  /*12e60*/  BSYNC.RECONVERGENT B1 ;  /* 0x0000000000017941 */ /* 0x000fea0003800200 */
.L_x_35884:
[----:B------:R-:W-:Y:S01]  /*12e70*/  ISETP.NE.AND P3, PT, R140, 0x1, PT ;  /* 0x000000018c00780c */ /* 0x000fe20003f65270 */
[----:B------:R-:W-:Y:S01]  /*12e80*/  IMAD.U32 R5, R5, 0x10000, RZ ;  /* 0x0001000005057824 */ /* 0x000fe200078e00ff */
[----:B------:R-:W-:Y:S01]  /*12e90*/  I2FP.F32.U32 R9, R9 ;  /* 0x0000000900097245 */ /* 0x000fe20000201000 */
[----:B------:R-:W-:Y:S01]  /*12ea0*/  BSSY.RECONVERGENT B1, `(.L_x_35889) ;  /* 0x000005b000017945 */ /* 0x000fe20003800200 */
[----:B01----:R-:W-:Y:S02]  /*12eb0*/  IMAD.MOV.U32 R200, RZ, RZ, 0x2 ;  /* 0x00000002ffc87424 */ /* 0x003fe400078e00ff */
        /* <DEDUP_REMOVED lines=14> */
.L_x_35891:
        /* <DEDUP_REMOVED lines=12> */
.L_x_35893:
[----:B------:R-:W-:Y:S05]  /*13060*/  BSYNC.RECONVERGENT B2 ;  /* 0x0000000000027941 */ /* 0x000fea0003800200 */
.L_x_35892:
        /* <DEDUP_REMOVED lines=62> */
.L_x_35890:
[----:B------:R-:W-:Y:S05]  /*13450*/  BSYNC.RECONVERGENT B1 ;  /* 0x0000000000017941 */ /* 0x000fea0003800200 */
.L_x_35889:
        /* <DEDUP_REMOVED lines=20> */
.L_x_35896:
        /* <DEDUP_REMOVED lines=12> */
.L_x_35898:
[----:B------:R-:W-:Y:S05]  /*13660*/  BSYNC.RECONVERGENT B2 ;  /* 0x0000000000027941 */ /* 0x000fea0003800200 */
.L_x_35897:
        /* <DEDUP_REMOVED lines=62> */
.L_x_35895:
[----:B------:R-:W-:Y:S05]  /*13a50*/  BSYNC.RECONVERGENT B1 ;  /* 0x0000000000017941 */ /* 0x000fea0003800200 */
.L_x_35894:
        /* <DEDUP_REMOVED lines=19> */
.L_x_35901:
        /* <DEDUP_REMOVED lines=12> */
.L_x_35903:
[----:B------:R-:W-:Y:S05]  /*13c50*/  BSYNC.RECONVERGENT B2 ;  /* 0x0000000000027941 */ /* 0x000fea0003800200 */
.L_x_35902:
        /* <DEDUP_REMOVED lines=62> */
.L_x_35900:
[----:B------:R-:W-:Y:S05]  /*14040*/  BSYNC.RECONVERGENT B1 ;  /* 0x0000000000017941 */ /* 0x000fea0003800200 */
.L_x_35899:
        /* <DEDUP_REMOVED lines=20> */
.L_x_35906:
        /* <DEDUP_REMOVED lines=15> */
.L_x_35908:
[----:B------:R-:W-:Y:S05]  /*14280*/  BSYNC.RECONVERGENT B2 ;  /* 0x0000000000027941 */ /* 0x000fea0003800200 */
.L_x_35907:
        /* <DEDUP_REMOVED lines=62> */
.L_x_35905:
[----:B------:R-:W-:Y:S05]  /*14670*/  BSYNC.RECONVERGENT B1 ;  /* 0x0000000000017941 */ /* 0x000fea0003800200 */
.L_x_35904:
        /* <DEDUP_REMOVED lines=19> */
.L_x_35868:
        /* <DEDUP_REMOVED lines=22> */
.L_x_35826:
[----:B------:R-:W-:Y:S05]  /*14910*/  BSYNC.RECONVERGENT B0 ;  /* 0x0000000000007941 */ /* 0x000fea0003800200 */
.L_x_35825:
        /* <DEDUP_REMOVED lines=31> */
.L_x_35914:
        /* <DEDUP_REMOVED lines=12> */
.L_x_35916:
[----:B------:R-:W-:Y:S05]  /*14bd0*/  BSYNC.RECONVERGENT B2 ;  /* 0x0000000000027941 */ /* 0x000fea0003800200 */
.L_x_35915:
        /* <DEDUP_REMOVED lines=61> */
.L_x_35913:
[----:B------:R-:W-:Y:S05]  /*14fb0*/  BSYNC.RECONVERGENT B1 ;  /* 0x0000000000017941 */ /* 0x000fea0003800200 */
.L_x_35912:
        /* <DEDUP_REMOVED lines=28> */
.L_x_35919:
        /* <DEDUP_REMOVED lines=12> */
.L_x_35921:
[----:B------:R-:W-:Y:S05]  /*15240*/  BSYNC.RECONVERGENT B2 ;  /* 0x0000000000027941 */ /* 0x000fea0003800200 */
.L_x_35920:
        /* <DEDUP_REMOVED lines=62> */
.L_x_35918:
[----:B------:R-:W-:Y:S05]  /*15630*/  BSYNC.RECONVERGENT B1 ;  /* 0x0000000000017941 */ /* 0x000fea0003800200 */
.L_x_35917:
        /* <DEDUP_REMOVED lines=22> */
.L_x_35924:
        /* <DEDUP_REMOVED lines=12> */
.L_x_35926:
[----:B------:R-:W-:Y:S05]  /*15860*/  BSYNC.RECONVERGENT B2 ;  /* 0x0000000000027941 */ /* 0x000fea0003800200 */
.L_x_35925:
        /* <DEDUP_REMOVED lines=62> */
.L_x_35923:
[----:B------:R-:W-:Y:S05]  /*15c50*/  BSYNC.RECONVERGENT B1 ;  /* 0x0000000000017941 */ /* 0x000fea0003800200 */
.L_x_35922:
        /* <DEDUP_REMOVED lines=23> */
.L_x_35929:
        /* <DEDUP_REMOVED lines=12> */
.L_x_35931:
[----:B------:R-:W-:Y:S05]  /*15e90*/  BSYNC.RECONVERGENT B2 ;  /* 0x0000000000027941 */ /* 0x000fea0003800200 */
.L_x_35930:
        /* <DEDUP_REMOVED lines=62> */
.L_x_35928:
[----:B------:R-:W-:Y:S05]  /*16280*/  BSYNC.RECONVERGENT B1 ;  /* 0x0000000000017941 */ /* 0x000fea0003800200 */
.L_x_35927:
        /* <DEDUP_REMOVED lines=22> */
.L_x_35934:
        /* <DEDUP_REMOVED lines=12> */
.L_x_35936:
[----:B------:R-:W-:Y:S05]  /*164b0*/  BSYNC.RECONVERGENT B2 ;  /* 0x0000000000027941 */ /* 0x000fea0003800200 */
.L_x_35935:
        /* <DEDUP_REMOVED lines=62> */
.L_x_35933:
[----:B------:R-:W-:Y:S05]  /*168a0*/  BSYNC.RECONVERGENT B1 ;  /* 0x0000000000017941 */ /* 0x000fea0003800200 */
.L_x_35932:
        /* <DEDUP_REMOVED lines=23> */
.L_x_35939:
        /* <DEDUP_REMOVED lines=12> */
.L_x_35941:
[----:B------:R-:W-:Y:S05]  /*16ae0*/  BSYNC.RECONVERGENT B2 ;  /* 0x0000000000027941 */ /* 0x000fea0003800200 */
.L_x_35940:
        /* <DEDUP_REMOVED lines=62> */
.L_x_35938:
[----:B------:R-:W-:Y:S05]  /*16ed0*/  BSYNC.RECONVERGENT B1 ;  /* 0x0000000000017941 */ /* 0x000fea0003800200 */
.L_x_35937:
        /* <DEDUP_REMOVED lines=22> */
.L_x_35944:
        /* <DEDUP_REMOVED lines=12> */
.L_x_35946:
[----:B------:R-:W-:Y:S05]  /*17100*/  BSYNC.RECONVERGENT B2 ;  /* 0x0000000000027941 */ /* 0x000fea0003800200 */
.L_x_35945:
        /* <DEDUP_REMOVED lines=62> */
.L_x_35943:
[----:B------:R-:W-:Y:S05]  /*174f0*/  BSYNC.RECONVERGENT B1 ;  /* 0x0000000000017941 */ /* 0x000fea0003800200 */
.L_x_35942:
        /* <DEDUP_REMOVED lines=23> */
.L_x_35949:
        /* <DEDUP_REMOVED lines=15> */
.L_x_35951:
[----:B------:R-:W-:Y:S05]  /*17760*/  BSYNC.RECONVERGENT B2 ;  /* 0x0000000000027941 */ /* 0x000fea0003800200 */
.L_x_35950:
        /* <DEDUP_REMOVED lines=62> */
.L_x_35948:
[----:B------:R-:W-:Y:S05]  /*17b50*/  BSYNC.RECONVERGENT B1 ;  /* 0x0000000000017941 */ /* 0x000fea0003800200 */
.L_x_35947:
        /* <DEDUP_REMOVED lines=10> */
.L_x_35911:
        /* <DEDUP_REMOVED lines=16> */
.L_x_35955:
        /* <DEDUP_REMOVED lines=12> */
.L_x_35957:
[----:B------:R-:W-:Y:S05]  /*17dc0*/  BSYNC.RECONVERGENT B2 ;  /* 0x0000000000027941 */ /* 0x000fea0003800200 */
.L_x_35956:
        /* <DEDUP_REMOVED lines=62> */
.L_x_35954:
[----:B------:R-:W-:Y:S05]  /*181b0*/  BSYNC.RECONVERGENT B1 ;  /* 0x0000000000017941 */ /* 0x000fea0003800200 */
.L_x_35953:
[----:B------:R-:W3:Y:S01]  /*181c0*/  LDC R234, c[0x0][0x404] ;  /* 0x00010100ffea7b82 */ /* 0x000ee20000000800 */
[----:B------:R-:W-:Y:S01]  /*181d0*/  HFMA2 R235, -RZ, RZ, 0.1171875, 0 ;  /* 0x2f800000ffeb7431 */ /* 0x000fe200000001ff */
[----:B------:R-:W-:Y:S01]  /*181e0*/  I2FP.F32.U32 R5, R144 ;  /* 0x0000009000057245 */ /* 0x000fe20000201000 */
[----:B------:R-:W-:Y:S01]  /*181f0*/  BSSY.RECONVERGENT B1, `(.L_x_35958) ;  /* 0x0000061000017945 */ /* 0x000fe20003800200 */
[----:B------:R-:W-:Y:S01]  /*18200*/  LOP3.LUT R0, R0, 0xfffffffd, RZ, 0xc0, !PT ;  /* 0xfffffffd00007812 */ /* 0x000fe200078ec0ff */
[----:B------:R-:W-:-:S03]  /*18210*/  IMAD.MOV.U32 R146, RZ, RZ, 0x2 ;  /* 0x00000002ff927424 */ /* 0x000fc600078e00ff */
[----:B------:R-:W4:Y:S01]  /*18220*/  LDC R233, c[0x0][0x408] ;  /* 0x00010200ffe97b82 */ /* 0x000f220000000800 */
[----:B------:R-:W-:-:S05]  /*18230*/  FFMA.FTZ R5, R5, R235, 1.1641532182693481445e-10 ;  /* 0x2f00000005057423 */ /* 0x000fca00000100eb */
[----:B---3--:R-:W-:Y:S01]  /*18240*/  FSETP.LE.FTZ.AND P0, PT, R5, R234, PT ;  /* 0x000000ea0500720b */ /* 0x008fe20003f13000 */
[----:B-----5:R-:W-:-:S04]  /*18250*/  IMAD.U32 R5, R148, 0x10000, RZ ;  /* 0x0001000094057824 */ /* 0x020fc800078e00ff */
[----:B------:R-:W-:Y:S01]  /*18260*/  FMUL.FTZ R9, R5, R4 ;  /* 0x0000000405097220 */ /* 0x000fe20000410000 */
[----:B------:R-:W-:-:S03]  /*18270*/  PRMT R5, R148, 0x7632, R5 ;  /* 0x0000763294057816 */ /* 0x000fc60000000005 */
[----:B----4-:R-:W-:Y:S01]  /*18280*/  FMUL.FTZ R144, R9, R233 ;  /* 0x000000e909907220 */ /* 0x010fe20000410000 */
        /* <DEDUP_REMOVED lines=12> */
.L_x_35960:
        /* <DEDUP_REMOVED lines=12> */
.L_x_35962:
[----:B------:R-:W-:Y:S05]  /*18410*/  BSYNC.RECONVERGENT B2 ;  /* 0x0000000000027941 */ /* 0x000fea0003800200 */
.L_x_35961:
[----:B012---:R-:W-:Y:S01]  /*18420*/  IMAD.WIDE.U32 R200, R12, -0x2daee0ad, RZ ;  /* 0xd2511f530cc87825 */ /* 0x007fe200078e00ff */
        /* <DEDUP_REMOVED lines=61> */
.L_x_35959:
[----:B------:R-:W-:Y:S05]  /*18800*/  BSYNC.RECONVERGENT B1 ;  /* 0x0000000000017941 */ /* 0x000fea0003800200 */
.L_x_35958:
        /* <DEDUP_REMOVED lines=19> */
.L_x_35965:
        /* <DEDUP_REMOVED lines=12> */
.L_x_35967:
[----:B------:R-:W-:Y:S05]  /*18a00*/  BSYNC.RECONVERGENT B2 ;  /* 0x0000000000027941 */ /* 0x000fea0003800200 */
.L_x_35966:
[----:B012---:R-:W-:Y:S01]  /*18a10*/  IMAD.WIDE.U32 R200, R12, -0x2daee0ad, RZ ;  /* 0xd2511f530cc87825 */ /* 0x007fe200078e00ff */
        /* <DEDUP_REMOVED lines=61> */
.L_x_35964:
[----:B------:R-:W-:Y:S05]  /*18df0*/  BSYNC.RECONVERGENT B1 ;  /* 0x0000000000017941 */ /* 0x000fea0003800200 */
.L_x_35963:
        /* <DEDUP_REMOVED lines=20> */
.L_x_35970:
        /* <DEDUP_REMOVED lines=12> */
.L_x_35972:
[----:B------:R-:W-:Y:S05]  /*19000*/  BSYNC.RECONVERGENT B2 ;  /* 0x0000000000027941 */ /* 0x000fea0003800200 */
.L_x_35971:
        /* <DEDUP_REMOVED lines=62> */
.L_x_35969:
[----:B------:R-:W-:Y:S05]  /*193f0*/  BSYNC.RECONVERGENT B1 ;  /* 0x0000000000017941 */ /* 0x000fea0003800200 */
.L_x_35968:
[----:B------:R-:W-:Y:S01]  /*19400*/  ISETP.NE.AND P3, PT, R148, 0x1, PT ;  /* 0x000000019400780c */ /* 0x000fe20003f65270 */
[----:B------:R-:W-:Y:S01]  /*19410*/  IMAD.U32 R5, R5, 0x10000, RZ ;  /* 0x0001000005057824 */ /* 0x000fe200078e00ff */
[----:B------:R-:W-:Y:S01]  /*19420*/  I2FP.F32.U32 R9, R9 ;  /* 0x0000000900097245 */ /* 0x000fe20000201000 */
[----:B------:R-:W-:Y:S01]  /*19430*/  BSSY.RECONVERGENT B1, `(.L_x_35973) ;  /* 0x000005b000017945 */ /* 0x000fe20003800200 */
[----:B012---:R-:W-:Y:S02]  /*19440*/  IMAD.MOV.U32 R200, RZ, RZ, 0x2 ;  /* 0x00000002ffc87424 */ /* 0x007fe400078e00ff */
        /* <DEDUP_REMOVED lines=14> */
.L_x_35975:
        /* <DEDUP_REMOVED lines=12> */
.L_x_35977:
[----:B------:R-:W-:Y:S05]  /*195f0*/  BSYNC.RECONVERGENT B2 ;  /* 0x0000000000027941 */ /* 0x000fea0003800200 */
.L_x_35976:
        /* <DEDUP_REMOVED lines=62> */
.L_x_35974:
[----:B------:R-:W-:Y:S05]  /*199e0*/  BSYNC.RECONVERGENT B1 ;  /* 0x0000000000017941 */ /* 0x000fea0003800200 */
.L_x_35973:
        /* <DEDUP_REMOVED lines=20> */
.L_x_35980:
        /* <DEDUP_REMOVED lines=12> */
.L_x_35982:
[----:B------:R-:W-:Y:S05]  /*19bf0*/  BSYNC.RECONVERGENT B2 ;  /* 0x0000000000027941 */ /* 0x000fea0003800200 */
.L_x_35981:
        /* <DEDUP_REMOVED lines=62> */
.L_x_35979:
[----:B------:R-:W-:Y:S05]  /*19fe0*/  BSYNC.RECONVERGENT B1 ;  /* 0x0000000000017941 */ /* 0x000fea0003800200 */
.L_x_35978:
        /* <DEDUP_REMOVED lines=19> */
.L_x_35985:
        /* <DEDUP_REMOVED lines=12> */
.L_x_35987:
[----:B------:R-:W-:Y:S05]  /*1a1e0*/  BSYNC.RECONVERGENT B2 ;  /* 0x0000000000027941 */ /* 0x000fea0003800200 */
.L_x_35986:
        /* <DEDUP_REMOVED lines=62> */
.L_x_35984:
[----:B------:R-:W-:Y:S05]  /*1a5d0*/  BSYNC.RECONVERGENT B1 ;  /* 0x0000000000017941 */ /* 0x000fea0003800200 */
.L_x_35983:
        /* <DEDUP_REMOVED lines=20> */
.L_x_35990:
        /* <DEDUP_REMOVED lines=15> */
.L_x_35992:
[----:B------:R-:W-:Y:S05]  /*1a810*/  BSYNC.RECONVERGENT B2 ;  /* 0x0000000000027941 */ /* 0x000fea0003800200 */
.L_x_35991:
        /* <DEDUP_REMOVED lines=62> */
.L_x_35989:
[----:B------:R-:W-:Y:S05]  /*1ac00*/  BSYNC.RECONVERGENT B1 ;  /* 0x0000000000017941 */ /* 0x000fea0003800200 */
.L_x_35988:
        /* <DEDUP_REMOVED lines=19> */
.L_x_35952:
        /* <DEDUP_REMOVED lines=22> */
.L_x_35910:
[----:B------:R-:W-:Y:S05]  /*1aea0*/  BSYNC.RECONVERGENT B0 ;  /* 0x0000000000007941 */ /* 0x000fea0003800200 */
.L_x_35909:
        /* <DEDUP_REMOVED lines=31> */
.L_x_35998:
        /* <DEDUP_REMOVED lines=12> */
.L_x_36000:
[----:B------:R-:W-:Y:S05]  /*1b160*/  BSYNC.RECONVERGENT B2 ;  /* 0x0000000000027941 */ /* 0x000fea0003800200 */
.L_x_35999:
        /* <DEDUP_REMOVED lines=61> */
.L_x_35997:
[----:B------:R-:W-:Y:S05]  /*1b540*/  BSYNC.RECONVERGENT B1 ;  /* 0x0000000000017941 */ /* 0x000fea0003800200 */
.L_x_35996:
        /* <DEDUP_REMOVED lines=28> */
.L_x_36003:
        /* <DEDUP_REMOVED lines=12> */
.L_x_36005:
[----:B------:R-:W-:Y:S05]  /*1b7d0*/  BSYNC.RECONVERGENT B2 ;  /* 0x0000000000027941 */ /* 0x000fea0003800200 */
.L_x_36004:
        /* <DEDUP_REMOVED lines=62> */
.L_x_36002:
[----:B------:R-:W-:Y:S05]  /*1bbc0*/  BSYNC.RECONVERGENT B1 ;  /* 0x0000000000017941 */ /* 0x000fea0003800200 */
.L_x_36001:
        /* <DEDUP_REMOVED lines=22> */
.L_x_36008:
        /* <DEDUP_REMOVED lines=12> */
.L_x_36010:
[----:B------:R-:W-:Y:S05]  /*1bdf0*/  BSYNC.RECONVERGENT B2 ;  /* 0x0000000000027941 */ /* 0x000fea0003800200 */
.L_x_36009:
        /* <DEDUP_REMOVED lines=62> */
.L_x_36007:
[----:B------:R-:W-:Y:S05]  /*1c1e0*/  BSYNC.RECONVERGENT B1 ;  /* 0x0000000000017941 */ /* 0x000fea0003800200 */
.L_x_36006:
        /* <DEDUP_REMOVED lines=23> */
.L_x_36013:
        /* <DEDUP_REMOVED lines=12> */
.L_x_36015:
[----:B------:R-:W-:Y:S05]  /*1c420*/  BSYNC.RECONVERGENT B2 ;  /* 0x0000000000027941 */ /* 0x000fea0003800200 */
.L_x_36014:
        /* <DEDUP_REMOVED lines=62> */
.L_x_36012:
[----:B------:R-:W-:Y:S05]  /*1c810*/  BSYNC.RECONVERGENT B1 ;  /* 0x0000000000017941 */ /* 0x000fea0003800200 */
.L_x_36011:
        /* <DEDUP_REMOVED lines=22> */
.L_x_36018:
        /* <DEDUP_REMOVED lines=12> */
.L_x_36020:
[----:B------:R-:W-:Y:S05]  /*1ca40*/  BSYNC.RECONVERGENT B2 ;  /* 0x0000000000027941 */ /* 0x000fea0003800200 */
.L_x_36019:
        /* <DEDUP_REMOVED lines=62> */
.L_x_36017:
[----:B------:R-:W-:Y:S05]  /*1ce30*/  BSYNC.RECONVERGENT B1 ;  /* 0x0000000000017941 */ /* 0x000fea0003800200 */
.L_x_36016:
        /* <DEDUP_REMOVED lines=23> */
.L_x_36023:
        /* <DEDUP_REMOVED lines=12> */
.L_x_36025:
[----:B------:R-:W-:Y:S05]  /*1d070*/  BSYNC.RECONVERGENT B2 ;  /* 0x0000000000027941 */ /* 0x000fea0003800200 */
.L_x_36024:
        /* <DEDUP_REMOVED lines=62> */
.L_x_36022:
[----:B------:R-:W-:Y:S05]  /*1d460*/  BSYNC.RECONVERGENT B1 ;  /* 0x0000000000017941 */ /* 0x000fea0003800200 */
.L_x_36021:
        /* <DEDUP_REMOVED lines=22> */
.L_x_36028:
        /* <DEDUP_REMOVED lines=12> */
.L_x_36030:
[----:B------:R-:W-:Y:S05]  /*1d690*/  BSYNC.RECONVERGENT B2 ;  /* 0x0000000000027941 */ /* 0x000fea0003800200 */
.L_x_36029:
        /* <DEDUP_REMOVED lines=62> */
.L_x_36027:
[----:B------:R-:W-:Y:S05]  /*1da80*/  BSYNC.RECONVERGENT B1 ;  /* 0x0000000000017941 */ /* 0x000fea0003800200 */
.L_x_36026:
        /* <DEDUP_REMOVED lines=23> */
.L_x_36033:
        /* <DEDUP_REMOVED lines=15> */
.L_x_36035:
[----:B------:R-:W-:Y:S05]  /*1dcf0*/  BSYNC.RECONVERGENT B2 ;  /* 0x0000000000027941 */ /* 0x000fea0003800200 */
.L_x_36034:
        /* <DEDUP_REMOVED lines=62> */
.L_x_36032:
[----:B------:R-:W-:Y:S05]  /*1e0e0*/  BSYNC.RECONVERGENT B1 ;  /* 0x0000000000017941 */ /* 0x000fea0003800200 */
.L_x_36031:
        /* <DEDUP_REMOVED lines=10> */
.L_x_35995:
        /* <DEDUP_REMOVED lines=16> */
.L_x_36039:
        /* <DEDUP_REMOVED lines=12> */
.L_x_36041:
[----:B------:R-:W-:Y:S05]  /*1e350*/  BSYNC.RECONVERGENT B2 ;  /* 0x0000000000027941 */ /* 0x000fea0003800200 */
.L_x_36040:
        /* <DEDUP_REMOVED lines=62> */
.L_x_36038:
[----:B------:R-:W-:Y:S05]  /*1e740*/  BSYNC.RECONVERGENT B1 ;  /* 0x0000000000017941 */ /* 0x000fea0003800200 */
.L_x_36037:
[----:B------:R-:W4:Y:S01]  /*1e750*/  LDC R234, c[0x0][0x404] ;  /* 0x00010100ffea7b82 */ /* 0x000f220000000800 */
[----:B------:R-:W-:Y:S01]  /*1e760*/  HFMA2 R235, -RZ, RZ, 0.1171875, 0 ;  /* 0x2f800000ffeb7431 */ /* 0x000fe200000001ff */
[----:B------:R-:W-:Y:S01]  /*1e770*/  I2FP.F32.U32 R5, R152 ;  /* 0x0000009800057245 */ /* 0x000fe20000201000 */
[----:B------:R-:W-:Y:S01]  /*1e780*/  BSSY.RECONVERGENT B1, `(.L_x_36042) ;  /* 0x0000061000017945 */ /* 0x000fe20003800200 */
[----:B------:R-:W-:Y:S01]  /*1e790*/  LOP3.LUT R0, R0, 0xfffffffd, RZ, 0xc0, !PT ;  /* 0xfffffffd00007812 */ /* 0x000fe200078ec0ff */
[----:B------:R-:W-:-:S03]  /*1e7a0*/  IMAD.MOV.U32 R154, RZ, RZ, 0x2 ;  /* 0x00000002ff9a7424 */ /* 0x000fc600078e00ff */
[----:B------:R-:W0:Y:S01]  /*1e7b0*/  LDC R233, c[0x0][0x408] ;  /* 0x00010200ffe97b82 */ /* 0x000e220000000800 */
[----:B------:R-:W-:-:S05]  /*1e7c0*/  FFMA.FTZ R5, R5, R235, 1.1641532182693481445e-10 ;  /* 0x2f00000005057423 */ /* 0x000fca00000100eb */
[----:B----4-:R-:W-:Y:S01]  /*1e7d0*/  FSETP.LE.FTZ.AND P0, PT, R5, R234, PT ;  /* 0x000000ea0500720b */ /* 0x010fe20003f13000 */
[----:B-----5:R-:W-:-:S04]  /*1e7e0*/  IMAD.U32 R5, R156, 0x10000, RZ ;  /* 0x000100009c057824 */ /* 0x020fc800078e00ff */
[----:B------:R-:W-:Y:S01]  /*1e7f0*/  FMUL.FTZ R9, R5, R4 ;  /* 0x0000000405097220 */ /* 0x000fe20000410000 */
[----:B------:R-:W-:-:S03]  /*1e800*/  PRMT R5, R156, 0x7632, R5 ;  /* 0x000076329c057816 */ /* 0x000fc60000000005 */
[----:B0-----:R-:W-:Y:S01]  /*1e810*/  FMUL.FTZ R152, R9, R233 ;  /* 0x000000e909987220 */ /* 0x001fe20000410000 */
        /* <DEDUP_REMOVED lines=12> */
.L_x_36044:
        /* <DEDUP_REMOVED lines=12> */
.L_x_36046:
[----:B------:R-:W-:Y:S05]  /*1e9a0*/  BSYNC.RECONVERGENT B2 ;  /* 0x0000000000027941 */ /* 0x000fea0003800200 */
.L_x_36045:
[----:B-123--:R-:W-:Y:S01]  /*1e9b0*/  IMAD.WIDE.U32 R200, R12, -0x2daee0ad, RZ ;  /* 0xd2511f530cc87825 */ /* 0x00efe200078e00ff */
        /* <DEDUP_REMOVED lines=61> */
.L_x_36043:
[----:B------:R-:W-:Y:S05]  /*1ed90*/  BSYNC.RECONVERGENT B1 ;  /* 0x0000000000017941 */ /* 0x000fea0003800200 */
.L_x_36042:
        /* <DEDUP_REMOVED lines=19> */
.L_x_36049:
        /* <DEDUP_REMOVED lines=12> */
.L_x_36051:
[----:B------:R-:W-:Y:S05]  /*1ef90*/  BSYNC.RECONVERGENT B2 ;  /* 0x0000000000027941 */ /* 0x000fea0003800200 */
.L_x_36050:
        /* <DEDUP_REMOVED lines=62> */
.L_x_36048:
[----:B------:R-:W-:Y:S05]  /*1f380*/  BSYNC.RECONVERGENT B1 ;  /* 0x0000000000017941 */ /* 0x000fea0003800200 */
.L_x_36047:
        /* <DEDUP_REMOVED lines=20> */
.L_x_36054:
        /* <DEDUP_REMOVED lines=12> */
.L_x_36056:
[----:B------:R-:W-:Y:S05]  /*1f590*/  BSYNC.RECONVERGENT B2 ;  /* 0x0000000000027941 */ /* 0x000fea0003800200 */
.L_x_36055:
        /* <DEDUP_REMOVED lines=62> */
.L_x_36053:
[----:B------:R-:W-:Y:S05]  /*1f980*/  BSYNC.RECONVERGENT B1 ;  /* 0x0000000000017941 */ /* 0x000fea0003800200 */
.L_x_36052:
[----:B------:R-:W-:Y:S01]  /*1f990*/  ISETP.NE.AND P3, PT, R156, 0x1, PT ;  /* 0x000000019c00780c */ /* 0x000fe20003f65270 */
[----:B------:R-:W-:Y:S01]  /*1f9a0*/  IMAD.U32 R5, R5, 0x10000, RZ ;  /* 0x0001000005057824 */ /* 0x000fe200078e00ff */
[----:B------:R-:W-:Y:S01]  /*1f9b0*/  I2FP.F32.U32 R9, R9 ;  /* 0x0000000900097245 */ /* 0x000fe20000201000 */
[----:B------:R-:W-:Y:S01]  /*1f9c0*/  BSSY.RECONVERGENT B1, `(.L_x_36057) ;  /* 0x000005b000017945 */ /* 0x000fe20003800200 */
[----:B-123--:R-:W-:Y:S02]  /*1f9d0*/  IMAD.MOV.U32 R200, RZ, RZ, 0x2 ;  /* 0x00000002ffc87424 */ /* 0x00efe400078e00ff */
        /* <DEDUP_REMOVED lines=14> */
.L_x_36059:
        /* <DEDUP_REMOVED lines=12> */
.L_x_36061:
[----:B------:R-:W-:Y:S05]  /*1fb80*/  BSYNC.RECONVERGENT B2 ;  /* 0x0000000000027941 */ /* 0x000fea0003800200 */
.L_x_36060:
        /* <DEDUP_REMOVED lines=62> */
.L_x_36058:
[----:B------:R-:W-:Y:S05]  /*1ff70*/  BSYNC.RECONVERGENT B1 ;  /* 0x0000000000017941 */ /* 0x000fea0003800200 */
.L_x_36057:
        /* <DEDUP_REMOVED lines=20> */
.L_x_36064:
        /* <DEDUP_REMOVED lines=12> */
.L_x_36066:
[----:B------:R-:W-:Y:S05]  /*20180*/  BSYNC.RECONVERGENT B2 ;  /* 0x0000000000027941 */ /* 0x000fea0003800200 */
.L_x_36065:
        /* <DEDUP_REMOVED lines=62> */
.L_x_36063:
[----:B------:R-:W-:Y:S05]  /*20570*/  BSYNC.RECONVERGENT B1 ;  /* 0x0000000000017941 */ /* 0x000fea0003800200 */
.L_x_36062:
        /* <DEDUP_REMOVED lines=19> */
.L_x_36069:
        /* <DEDUP_REMOVED lines=12> */
.L_x_36071:
[----:B------:R-:W-:Y:S05]  /*20770*/  BSYNC.RECONVERGENT B2 ;  /* 0x0000000000027941 */ /* 0x000fea0003800200 */
.L_x_36070:
        /* <DEDUP_REMOVED lines=62> */
.L_x_36068:
[----:B------:R-:W-:Y:S05]  /*20b60*/  BSYNC.RECONVERGENT B1 ;  /* 0x0000000000017941 */ /* 0x000fea0003800200 */
.L_x_36067:
        /* <DEDUP_REMOVED lines=20> */
.L_x_36074:
        /* <DEDUP_REMOVED lines=15> */
.L_x_36076:
[----:B------:R-:W-:Y:S05]  /*20da0*/  BSYNC.RECONVERGENT B2 ;  /* 0x0000000000027941 */ /* 0x000fea0003800200 */
.L_x_36075:
        /* <DEDUP_REMOVED lines=62> */
.L_x_36073:
[----:B------:R-:W-:Y:S05]  /*21190*/  BSYNC.RECONVERGENT B1 ;  /* 0x0000000000017941 */ /* 0x000fea0003800200 */
.L_x_36072:
        /* <DEDUP_REMOVED lines=19> */
.L_x_36036:
        /* <DEDUP_REMOVED lines=22> */
.L_x_35994:
[----:B------:R-:W-:Y:S05]  /*21430*/  BSYNC.RECONVERGENT B0 ;  /* 0x0000000000007941 */ /* 0x000fea0003800200 */
.L_x_35993:
        /* <DEDUP_REMOVED lines=31> */
.L_x_36082:
        /* <DEDUP_REMOVED lines=12> */
.L_x_36084:
[----:B------:R-:W-:Y:S05]  /*216f0*/  BSYNC.RECONVERGENT B2 ;  /* 0x0000000000027941 */ /* 0x000fea0003800200 */
.L_x_36083:
        /* <DEDUP_REMOVED lines=61> */
.L_x_36081:
[----:B------:R-:W-:Y:S05]  /*21ad0*/  BSYNC.RECONVERGENT B1 ;  /* 0x0000000000017941 */ /* 0x000fea0003800200 */
.L_x_36080:
[----:B------:R-:W0:Y:S01]  /*21ae0*/  LDC R239, c[0x0][0x404] ;  /* 0x00010100ffef7b82 */ /* 0x000e220000000800 */
[----:B------:R-:W-:Y:S01]  /*21af0*/  I2FP.F32.U32 R5, R234 ;  /* 0x000000ea00057245 */ /* 0x000fe20000201000 */
[----:B------:R-:W-:Y:S01]  /*21b00*/  IMAD.MOV.U32 R252, RZ, RZ, 0x2f800000 ;  /* 0x2f800000fffc7424 */ /* 0x000fe200078e00ff */
[----:B------:R-:W-:Y:S01]  /*21b10*/  LOP3.LUT R0, R0, 0xfffffffd, RZ, 0xc0, !PT ;  /* 0xfffffffd00007812 */ /* 0x000fe200078ec0ff */
[----:B------:R-:W-:Y:S01]  /*21b20*/  BSSY.RECONVERGENT B1, `(.L_x_36085) ;  /* 0x0000063000017945 */ /* 0x000fe20003800200 */
[----:B------:R-:W-:Y:S02]  /*21b30*/  IMAD.MOV.U32 R9, RZ, RZ, R6 ;  /* 0x000000ffff097224 */ /* 0x000fe400078e0006 */
[----:B------:R-:W-:Y:S01]  /*21b40*/  FFMA.FTZ R5, R5, R252, 1.1641532182693481445e-10 ;  /* 0x2f00000005057423 */ /* 0x000fe200000100fc */
[----:B------:R-:W1:Y:S04]  /*21b50*/  LDC R238, c[0x0][0x408] ;  /* 0x00010200ffee7b82 */ /* 0x000e680000000800 */
        /* <DEDUP_REMOVED lines=20> */
.L_x_36087:
        /* <DEDUP_REMOVED lines=12> */
.L_x_36089:
[----:B------:R-:W-:Y:S05]  /*21d60*/  BSYNC.RECONVERGENT B2 ;  /* 0x0000000000027941 */ /* 0x000fea0003800200 */
.L_x_36088:
        /* <DEDUP_REMOVED lines=62> */
.L_x_36086:
[----:B------:R-:W-:Y:S05]  /*22150*/  BSYNC.RECONVERGENT B1 ;  /* 0x0000000000017941 */ /* 0x000fea0003800200 */
.L_x_36085:
        /* <DEDUP_REMOVED lines=22> */
.L_x_36092:
        /* <DEDUP_REMOVED lines=12> */
.L_x_36094:
[----:B------:R-:W-:Y:S05]  /*22380*/  BSYNC.RECONVERGENT B2 ;  /* 0x0000000000027941 */ /* 0x000fea0003800200 */
.L_x_36093:
        /* <DEDUP_REMOVED lines=62> */
.L_x_36091:
[----:B------:R-:W-:Y:S05]  /*22770*/  BSYNC.RECONVERGENT B1 ;  /* 0x0000000000017941 */ /* 0x000fea0003800200 */
.L_x_36090:
        /* <DEDUP_REMOVED lines=23> */
.L_x_36097:
        /* <DEDUP_REMOVED lines=12> */
.L_x_36099:
[----:B------:R-:W-:Y:S05]  /*229b0*/  BSYNC.RECONVERGENT B2 ;  /* 0x0000000000027941 */ /* 0x000fea0003800200 */
.L_x_36098:
        /* <DEDUP_REMOVED lines=62> */
.L_x_36096:
[----:B------:R-:W-:Y:S05]  /*22da0*/  BSYNC.RECONVERGENT B1 ;  /* 0x0000000000017941 */ /* 0x000fea0003800200 */
.L_x_36095:
        /* <DEDUP_REMOVED lines=22> */
.L_x_36102:
        /* <DEDUP_REMOVED lines=12> */
.L_x_36104:
[----:B------:R-:W-:Y:S05]  /*22fd0*/  BSYNC.RECONVERGENT B2 ;  /* 0x0000000000027941 */ /* 0x000fea0003800200 */
.L_x_36103:
        /* <DEDUP_REMOVED lines=62> */
.L_x_36101:
[----:B------:R-:W-:Y:S05]  /*233c0*/  BSYNC.RECONVERGENT B1 ;  /* 0x0000000000017941 */ /* 0x000fea0003800200 */
.L_x_36100:
        /* <DEDUP_REMOVED lines=23> */
.L_x_36107:
        /* <DEDUP_REMOVED lines=12> */
.L_x_36109:
[----:B------:R-:W-:Y:S05]  /*23600*/  BSYNC.RECONVERGENT B2 ;  /* 0x0000000000027941 */ /* 0x000fea0003800200 */
.L_x_36108:
        /* <DEDUP_REMOVED lines=62> */
.L_x_36106:
[----:B------:R-:W-:Y:S05]  /*239f0*/  BSYNC.RECONVERGENT B1 ;  /* 0x0000000000017941 */ /* 0x000fea0003800200 */
.L_x_36105:
        /* <DEDUP_REMOVED lines=22> */
.L_x_36112:
        /* <DEDUP_REMOVED lines=12> */
.L_x_36114:
[----:B------:R-:W-:Y:S05]  /*23c20*/  BSYNC.RECONVERGENT B2 ;  /* 0x0000000000027941 */ /* 0x000fea0003800200 */
.L_x_36113:
        /* <DEDUP_REMOVED lines=62> */
.L_x_36111:
[----:B------:R-:W-:Y:S05]  /*24010*/  BSYNC.RECONVERGENT B1 ;  /* 0x0000000000017941 */ /* 0x000fea0003800200 */
.L_x_36110:
        /* <DEDUP_REMOVED lines=23> */
.L_x_36117:
        /* <DEDUP_REMOVED lines=15> */
.L_x_36119:
[----:B------:R-:W-:Y:S05]  /*24280*/  BSYNC.RECONVERGENT B2 ;  /* 0x0000000000027941 */ /* 0x000fea0003800200 */
.L_x_36118:
        /* <DEDUP_REMOVED lines=62> */
.L_x_36116:
[----:B------:R-:W-:Y:S05]  /*24670*/  BSYNC.RECONVERGENT B1 ;  /* 0x0000000000017941 */ /* 0x000fea0003800200 */
.L_x_36115:
        /* <DEDUP_REMOVED lines=10> */
.L_x_36079:
        /* <DEDUP_REMOVED lines=16> */
.L_x_36123:
        /* <DEDUP_REMOVED lines=12> */
.L_x_36125:
[----:B------:R-:W-:Y:S05]  /*248e0*/  BSYNC.RECONVERGENT B2 ;  /* 0x0000000000027941 */ /* 0x000fea0003800200 */
.L_x_36124:
        /* <DEDUP_REMOVED lines=62> */
.L_x_36122:
[----:B------:R-:W-:Y:S05]  /*24cd0*/  BSYNC.RECONVERGENT B1 ;  /* 0x0000000000017941 */ /* 0x000fea0003800200 */
.L_x_36121:
        /* <DEDUP_REMOVED lines=25> */
.L_x_36128:
        /* <DEDUP_REMOVED lines=12> */
.L_x_36130:
[----:B------:R-:W-:Y:S05]  /*24f30*/  BSYNC.RECONVERGENT B2 ;  /* 0x0000000000027941 */ /* 0x000fea0003800200 */
.L_x_36129:
[----:B--234-:R-:W-:Y:S01]  /*24f40*/  IMAD.WIDE.U32 R200, R12, -0x2daee0ad, RZ ;  /* 0xd2511f530cc87825 */ /* 0x01cfe200078e00ff */
        /* <DEDUP_REMOVED lines=61> */
.L_x_36127:
[----:B------:R-:W-:Y:S05]  /*25320*/  BSYNC.RECONVERGENT B1 ;  /* 0x0000000000017941 */ /* 0x000fea0003800200 */
.L_x_36126:
        /* <DEDUP_REMOVED lines=19> */
.L_x_36133:
        /* <DEDUP_REMOVED lines=12> */
.L_x_36135:
[----:B------:R-:W-:Y:S05]  /*25520*/  BSYNC.RECONVERGENT B2 ;  /* 0x0000000000027941 */ /* 0x000fea0003800200 */
.L_x_36134:
        /* <DEDUP_REMOVED lines=62> */
.L_x_36132:
[----:B------:R-:W-:Y:S05]  /*25910*/  BSYNC.RECONVERGENT B1 ;  /* 0x0000000000017941 */ /* 0x000fea0003800200 */
.L_x_36131:
        /* <DEDUP_REMOVED lines=20> */
.L_x_36138:
        /* <DEDUP_REMOVED lines=12> */
.L_x_36140:
[----:B------:R-:W-:Y:S05]  /*25b20*/  BSYNC.RECONVERGENT B2 ;  /* 0x0000000000027941 */ /* 0x000fea0003800200 */
.L_x_36139:
        /* <DEDUP_REMOVED lines=62> */
.L_x_36137:
[----:B------:R-:W-:Y:S05]  /*25f10*/  BSYNC.RECONVERGENT B1 ;  /* 0x0000000000017941 */ /* 0x000fea0003800200 */
.L_x_36136:
[----:B------:R-:W-:Y:S01]  /*25f20*/  ISETP.NE.AND P3, PT, R164, 0x1, PT ;  /* 0x00000001a400780c */ /* 0x000fe20003f65270 */
[----:B------:R-:W-:Y:S01]  /*25f30*/  IMAD.U32 R5, R5, 0x10000, RZ ;  /* 0x0001000005057824 */ /* 0x000fe200078e00ff */
[----:B------:R-:W-:Y:S01]  /*25f40*/  I2FP.F32.U32 R9, R9 ;  /* 0x0000000900097245 */ /* 0x000fe20000201000 */
[----:B------:R-:W-:Y:S01]  /*25f50*/  BSSY.RECONVERGENT B1, `(.L_x_36141) ;  /* 0x000005b000017945 */ /* 0x000fe20003800200 */
[----:B--234-:R-:W-:Y:S02]  /*25f60*/  IMAD.MOV.U32 R200, RZ, RZ, 0x2 ;  /* 0x00000002ffc87424 */ /* 0x01cfe400078e00ff */
        /* <DEDUP_REMOVED lines=14> */
.L_x_36143:
        /* <DEDUP_REMOVED lines=12> */
.L_x_36145:
[----:B------:R-:W-:Y:S05]  /*26110*/  BSYNC.RECONVERGENT B2 ;  /* 0x0000000000027941 */ /* 0x000fea0003800200 */
.L_x_36144:
        /* <DEDUP_REMOVED lines=62> */
.L_x_36142:
[----:B------:R-:W-:Y:S05]  /*26500*/  BSYNC.RECONVERGENT B1 ;  /* 0x0000000000017941 */ /* 0x000fea0003800200 */
.L_x_36141:
        /* <DEDUP_REMOVED lines=20> */
.L_x_36148:
        /* <DEDUP_REMOVED lines=12> */
.L_x_36150:
[----:B------:R-:W-:Y:S05]  /*26710*/  BSYNC.RECONVERGENT B2 ;  /* 0x0000000000027941 */ /* 0x000fea0003800200 */
.L_x_36149:
        /* <DEDUP_REMOVED lines=62> */
.L_x_36147:
[----:B------:R-:W-:Y:S05]  /*26b00*/  BSYNC.RECONVERGENT B1 ;  /* 0x0000000000017941 */ /* 0x000fea0003800200 */
.L_x_36146:
        /* <DEDUP_REMOVED lines=19> */
.L_x_36153:
        /* <DEDUP_REMOVED lines=12> */
.L_x_36155:
[----:B------:R-:W-:Y:S05]  /*26d00*/  BSYNC.RECONVERGENT B2 ;  /* 0x0000000000027941 */ /* 0x000fea0003800200 */
.L_x_36154:
        /* <DEDUP_REMOVED lines=62> */
.L_x_36152:
[----:B------:R-:W-:Y:S05]  /*270f0*/  BSYNC.RECONVERGENT B1 ;  /* 0x0000000000017941 */ /* 0x000fea0003800200 */
.L_x_36151:
        /* <DEDUP_REMOVED lines=20> */
.L_x_36158:
        /* <DEDUP_REMOVED lines=15> */
.L_x_36160:
[----:B------:R-:W-:Y:S05]  /*27330*/  BSYNC.RECONVERGENT B2 ;  /* 0x0000000000027941 */ /* 0x000fea0003800200 */
.L_x_36159:
        /* <DEDUP_REMOVED lines=62> */
.L_x_36157:
[----:B------:R-:W-:Y:S05]  /*27720*/  BSYNC.RECONVERGENT B1 ;  /* 0x0000000000017941 */ /* 0x000fea0003800200 */
.L_x_36156:
        /* <DEDUP_REMOVED lines=19> */
.L_x_36120:
        /* <DEDUP_REMOVED lines=22> */
.L_x_36078:
[----:B------:R-:W-:Y:S05]  /*279c0*/  BSYNC.RECONVERGENT B0 ;  /* 0x0000000000007941 */ /* 0x000fea0003800200 */
.L_x_36077:
        /* <DEDUP_REMOVED lines=31> */
.L_x_36166:
        /* <DEDUP_REMOVED lines=12> */
.L_x_36168:
[----:B------:R-:W-:Y:S05]  /*27c80*/  BSYNC.RECONVERGENT B2 ;  /* 0x0000000000027941 */ /* 0x000fea0003800200 */
.L_x_36167:
        /* <DEDUP_REMOVED lines=61> */
.L_x_36165:
[----:B------:R-:W-:Y:S05]  /*28060*/  BSYNC.RECONVERGENT B1 ;  /* 0x0000000000017941 */ /* 0x000fea0003800200 */
.L_x_36164:
        /* <DEDUP_REMOVED lines=28> */
.L_x_36171:
        /* <DEDUP_REMOVED lines=12> */
.L_x_36173:
[----:B------:R-:W-:Y:S05]  /*282f0*/  BSYNC.RECONVERGENT B2 ;  /* 0x0000000000027941 */ /* 0x000fea0003800200 */
.L_x_36172:
        /* <DEDUP_REMOVED lines=62> */
.L_x_36170:
[----:B------:R-:W-:Y:S05]  /*286e0*/  BSYNC.RECONVERGENT B1 ;  /* 0x0000000000017941 */ /* 0x000fea0003800200 */
.L_x_36169:
        /* <DEDUP_REMOVED lines=22> */
.L_x_36176:
        /* <DEDUP_REMOVED lines=12> */
.L_x_36178:
[----:B------:R-:W-:Y:S05]  /*28910*/  BSYNC.RECONVERGENT B2 ;  /* 0x0000000000027941 */ /* 0x000fea0003800200 */
.L_x_36177:
        /* <DEDUP_REMOVED lines=62> */
.L_x_36175:
[----:B------:R-:W-:Y:S05]  /*28d00*/  BSYNC.RECONVERGENT B1 ;  /* 0x0000000000017941 */ /* 0x000fea0003800200 */
.L_x_36174:
        /* <DEDUP_REMOVED lines=23> */
.L_x_36181:
        /* <DEDUP_REMOVED lines=12> */
.L_x_36183:
[----:B------:R-:W-:Y:S05]  /*28f40*/  BSYNC.RECONVERGENT B2 ;  /* 0x0000000000027941 */ /* 0x000fea0003800200 */
.L_x_36182:
        /* <DEDUP_REMOVED lines=62> */
.L_x_36180:
[----:B------:R-:W-:Y:S05]  /*29330*/  BSYNC.RECONVERGENT B1 ;  /* 0x0000000000017941 */ /* 0x000fea0003800200 */
.L_x_36179:
        /* <DEDUP_REMOVED lines=22> */
.L_x_36186:
        /* <DEDUP_REMOVED lines=12> */
.L_x_36188:
[----:B------:R-:W-:Y:S05]  /*29560*/  BSYNC.RECONVERGENT B2 ;  /* 0x0000000000027941 */ /* 0x000fea0003800200 */
.L_x_36187:
        /* <DEDUP_REMOVED lines=62> */
.L_x_36185:
[----:B------:R-:W-:Y:S05]  /*29950*/  BSYNC.RECONVERGENT B1 ;  /* 0x0000000000017941 */ /* 0x000fea0003800200 */
.L_x_36184:
        /* <DEDUP_REMOVED lines=23> */
.L_x_36191:
        /* <DEDUP_REMOVED lines=12> */
.L_x_36193:
[----:B------:R-:W-:Y:S05]  /*29b90*/  BSYNC.RECONVERGENT B2 ;  /* 0x0000000000027941 */ /* 0x000fea0003800200 */
.L_x_36192:
        /* <DEDUP_REMOVED lines=62> */
.L_x_36190:
[----:B------:R-:W-:Y:S05]  /*29f80*/  BSYNC.RECONVERGENT B1 ;  /* 0x0000000000017941 */ /* 0x000fea0003800200 */
.L_x_36189:
        /* <DEDUP_REMOVED lines=22> */
.L_x_36196:
        /* <DEDUP_REMOVED lines=12> */
.L_x_36198:
[----:B------:R-:W-:Y:S05]  /*2a1b0*/  BSYNC.RECONVERGENT B2 ;  /* 0x0000000000027941 */ /* 0x000fea0003800200 */
.L_x_36197:
        /* <DEDUP_REMOVED lines=62> */
.L_x_36195:
[----:B------:R-:W-:Y:S05]  /*2a5a0*/  BSYNC.RECONVERGENT B1 ;  /* 0x0000000000017941 */ /* 0x000fea0003800200 */
.L_x_36194:
        /* <DEDUP_REMOVED lines=23> */
.L_x_36201:
        /* <DEDUP_REMOVED lines=15> */
.L_x_36203:
[----:B------:R-:W-:Y:S05]  /*2a810*/  BSYNC.RECONVERGENT B2 ;  /* 0x0000000000027941 */ /* 0x000fea0003800200 */
.L_x_36202:
        /* <DEDUP_REMOVED lines=62> */
.L_x_36200:
[----:B------:R-:W-:Y:S05]  /*2ac00*/  BSYNC.RECONVERGENT B1 ;  /* 0x0000000000017941 */ /* 0x000fea0003800200 */
.L_x_36199:
        /* <DEDUP_REMOVED lines=10> */
.L_x_36163:
        /* <DEDUP_REMOVED lines=16> */
.L_x_36207:
        /* <DEDUP_REMOVED lines=12> */
.L_x_36209:
[----:B------:R-:W-:Y:S05]  /*2ae70*/  BSYNC.RECONVERGENT B2 ;  /* 0x0000000000027941 */ /* 0x000fea0003800200 */
.L_x_36208:
        /* <DEDUP_REMOVED lines=62> */
.L_x_36206:
[----:B------:R-:W-:Y:S05]  /*2b260*/  BSYNC.RECONVERGENT B1 ;  /* 0x0000000000017941 */ /* 0x000fea0003800200 */
.L_x_36205:
        /* <DEDUP_REMOVED lines=9> */
[----:B------:R-:W-:-:S05]  /*2b300*/  FFMA.FTZ R5, R5, R235, 1.1641532182693481445e-10 ;  /* 0x2f00000005057423 */ /* 0x000fca00000100eb */
[----:B0-----:R-:W-:Y:S02]  /*2b310*/  FSETP.LE.FTZ.AND P0, PT, R5, R234, PT ;  /* 0x000000ea0500720b */ /* 0x001fe40003f13000 */
[----:B------:R-:W-:Y:S01]  /*2b320*/  PRMT R5, R172, 0x7632, R5 ;  /* 0x00007632ac057816 */ /* 0x000fe20000000005 */
[----:B-1----:R-:W-:Y:S01]  /*2b330*/  FMUL.FTZ R168, R9, R233 ;  /* 0x000000e909a87220 */ /* 0x002fe20000410000 */
        /* <DEDUP_REMOVED lines=12> */
.L_x_36212:
        /* <DEDUP_REMOVED lines=12> */
.L_x_36214:
[----:B------:R-:W-:Y:S05]  /*2b4c0*/  BSYNC.RECONVERGENT B2 ;  /* 0x0000000000027941 */ /* 0x000fea0003800200 */
.L_x_36213:
        /* <DEDUP_REMOVED lines=62> */
.L_x_36211:
[----:B------:R-:W-:Y:S05]  /*2b8b0*/  BSYNC.RECONVERGENT B1 ;  /* 0x0000000000017941 */ /* 0x000fea0003800200 */
.L_x_36210:
        /* <DEDUP_REMOVED lines=19> */
.L_x_36217:
        /* <DEDUP_REMOVED lines=12> */
.L_x_36219:
[----:B------:R-:W-:Y:S05]  /*2bab0*/  BSYNC.RECONVERGENT B2 ;  /* 0x0000000000027941 */ /* 0x000fea0003800200 */
.L_x_36218:
        /* <DEDUP_REMOVED lines=62> */
.L_x_36216:
[----:B------:R-:W-:Y:S05]  /*2bea0*/  BSYNC.RECONVERGENT B1 ;  /* 0x0000000000017941 */ /* 0x000fea0003800200 */
.L_x_36215:
        /* <DEDUP_REMOVED lines=20> */
.L_x_36222:
        /* <DEDUP_REMOVED lines=12> */
.L_x_36224:
[----:B------:R-:W-:Y:S05]  /*2c0b0*/  BSYNC.RECONVERGENT B2 ;  /* 0x0000000000027941 */ /* 0x000fea0003800200 */
.L_x_36223:
        /* <DEDUP_REMOVED lines=62> */
.L_x_36221:
[----:B------:R-:W-:Y:S05]  /*2c4a0*/  BSYNC.RECONVERGENT B1 ;  /* 0x0000000000017941 */ /* 0x000fea0003800200 */
.L_x_36220:
        /* <DEDUP_REMOVED lines=19> */
.L_x_36227:
        /* <DEDUP_REMOVED lines=12> */
.L_x_36229:
[----:B------:R-:W-:Y:S05]  /*2c6a0*/  BSYNC.RECONVERGENT B2 ;  /* 0x0000000000027941 */ /* 0x000fea0003800200 */
.L_x_36228:
        /* <DEDUP_REMOVED lines=62> */
.L_x_36226:
[----:B------:R-:W-:Y:S05]  /*2ca90*/  BSYNC.RECONVERGENT B1 ;  /* 0x0000000000017941 */ /* 0x000fea0003800200 */
.L_x_36225:
        /* <DEDUP_REMOVED lines=20> */
.L_x_36232:
        /* <DEDUP_REMOVED lines=12> */
.L_x_36234:
[----:B------:R-:W-:Y:S05]  /*2cca0*/  BSYNC.RECONVERGENT B2 ;  /* 0x0000000000027941 */ /* 0x000fea0003800200 */
.L_x_36233:
        /* <DEDUP_REMOVED lines=62> */
.L_x_36231:
[----:B------:R-:W-:Y:S05]  /*2d090*/  BSYNC.RECONVERGENT B1 ;  /* 0x0000000000017941 */ /* 0x000fea0003800200 */
.L_x_36230:
        /* <DEDUP_REMOVED lines=19> */
.L_x_36237:
        /* <DEDUP_REMOVED lines=12> */
.L_x_36239:
[----:B------:R-:W-:Y:S05]  /*2d290*/  BSYNC.RECONVERGENT B2 ;  /* 0x0000000000027941 */ /* 0x000fea0003800200 */
.L_x_36238:
        /* <DEDUP_REMOVED lines=62> */
.L_x_36236:
[----:B------:R-:W-:Y:S05]  /*2d680*/  BSYNC.RECONVERGENT B1 ;  /* 0x0000000000017941 */ /* 0x000fea0003800200 */
.L_x_36235:
        /* <DEDUP_REMOVED lines=20> */
.L_x_36242:
        /* <DEDUP_REMOVED lines=15> */
.L_x_36244:
[----:B------:R-:W-:Y:S05]  /*2d8c0*/  BSYNC.RECONVERGENT B2 ;  /* 0x0000000000027941 */ /* 0x000fea0003800200 */
.L_x_36243:
        /* <DEDUP_REMOVED lines=62> */
.L_x_36241:
[----:B------:R-:W-:Y:S05]  /*2dcb0*/  BSYNC.RECONVERGENT B1 ;  /* 0x0000000000017941 */ /* 0x000fea0003800200 */
.L_x_36240:
        /* <DEDUP_REMOVED lines=19> */
.L_x_36204:
        /* <DEDUP_REMOVED lines=22> */
.L_x_36162:
[----:B------:R-:W-:Y:S05]  /*2df50*/  BSYNC.RECONVERGENT B0 ;  /* 0x0000000000007941 */ /* 0x000fea0003800200 */
.L_x_36161:
        /* <DEDUP_REMOVED lines=31> */
.L_x_36250:
        /* <DEDUP_REMOVED lines=12> */
.L_x_36252:
[----:B------:R-:W-:Y:S05]  /*2e210*/  BSYNC.RECONVERGENT B2 ;  /* 0x0000000000027941 */ /* 0x000fea0003800200 */
.L_x_36251:
        /* <DEDUP_REMOVED lines=61> */
.L_x_36249:
[----:B------:R-:W-:Y:S05]  /*2e5f0*/  BSYNC.RECONVERGENT B1 ;  /* 0x0000000000017941 */ /* 0x000fea0003800200 */
.L_x_36248:
        /* <DEDUP_REMOVED lines=28> */
.L_x_36255:
        /* <DEDUP_REMOVED lines=12> */
.L_x_36257:
[----:B------:R-:W-:Y:S05]  /*2e880*/  BSYNC.RECONVERGENT B2 ;  /* 0x0000000000027941 */ /* 0x000fea0003800200 */
.L_x_36256:
        /* <DEDUP_REMOVED lines=62> */
.L_x_36254:
[----:B------:R-:W-:Y:S05]  /*2ec70*/  BSYNC.RECONVERGENT B1 ;  /* 0x0000000000017941 */ /* 0x000fea0003800200 */
.L_x_36253:
        /* <DEDUP_REMOVED lines=22> */
.L_x_36260:
        /* <DEDUP_REMOVED lines=12> */
.L_x_36262:
[----:B------:R-:W-:Y:S05]  /*2eea0*/  BSYNC.RECONVERGENT B2 ;  /* 0x0000000000027941 */ /* 0x000fea0003800200 */
.L_x_36261:
        /* <DEDUP_REMOVED lines=62> */
.L_x_36259:
[----:B------:R-:W-:Y:S05]  /*2f290*/  BSYNC.RECONVERGENT B1 ;  /* 0x0000000000017941 */ /* 0x000fea0003800200 */
.L_x_36258:
        /* <DEDUP_REMOVED lines=23> */
.L_x_36265:
        /* <DEDUP_REMOVED lines=12> */
.L_x_36267:
[----:B------:R-:W-:Y:S05]  /*2f4d0*/  BSYNC.RECONVERGENT B2 ;  /* 0x0000000000027941 */ /* 0x000fea0003800200 */
.L_x_36266:
        /* <DEDUP_REMOVED lines=62> */
.L_x_36264:
[----:B------:R-:W-:Y:S05]  /*2f8c0*/  BSYNC.RECONVERGENT B1 ;  /* 0x0000000000017941 */ /* 0x000fea0003800200 */
.L_x_36263:
        /* <DEDUP_REMOVED lines=22> */
.L_x_36270:
        /* <DEDUP_REMOVED lines=12> */
.L_x_36272:
[----:B------:R-:W-:Y:S05]  /*2faf0*/  BSYNC.RECONVERGENT B2 ;  /* 0x0000000000027941 */ /* 0x000fea0003800200 */
.L_x_36271:
        /* <DEDUP_REMOVED lines=62> */
.L_x_36269:
[----:B------:R-:W-:Y:S05]  /*2fee0*/  BSYNC.RECONVERGENT B1 ;  /* 0x0000000000017941 */ /* 0x000fea0003800200 */
.L_x_36268:
        /* <DEDUP_REMOVED lines=23> */
.L_x_36275:
        /* <DEDUP_REMOVED lines=12> */
.L_x_36277:
[----:B------:R-:W-:Y:S05]  /*30120*/  BSYNC.RECONVERGENT B2 ;  /* 0x0000000000027941 */ /* 0x000fea0003800200 */
.L_x_36276:
        /* <DEDUP_REMOVED lines=62> */
.L_x_36274:
[----:B------:R-:W-:Y:S05]  /*30510*/  BSYNC.RECONVERGENT B1 ;  /* 0x0000000000017941 */ /* 0x000fea0003800200 */
.L_x_36273:
        /* <DEDUP_REMOVED lines=22> */
.L_x_36280:
        /* <DEDUP_REMOVED lines=12> */
.L_x_36282:
[----:B------:R-:W-:Y:S05]  /*30740*/  BSYNC.RECONVERGENT B2 ;  /* 0x0000000000027941 */ /* 0x000fea0003800200 */
.L_x_36281:
        /* <DEDUP_REMOVED lines=62> */
.L_x_36279:
[----:B------:R-:W-:Y:S05]  /*30b30*/  BSYNC.RECONVERGENT B1 ;  /* 0x0000000000017941 */ /* 0x000fea0003800200 */
.L_x_36278:
        /* <DEDUP_REMOVED lines=23> */
.L_x_36285:
        /* <DEDUP_REMOVED lines=15> */
.L_x_36287:
[----:B------:R-:W-:Y:S05]  /*30da0*/  BSYNC.RECONVERGENT B2 ;  /* 0x0000000000027941 */ /* 0x000fea0003800200 */
.L_x_36286:
        /* <DEDUP_REMOVED lines=62> */
.L_x_36284:
[----:B------:R-:W-:Y:S05]  /*31190*/  BSYNC.RECONVERGENT B1 ;  /* 0x0000000000017941 */ /* 0x000fea0003800200 */
.L_x_36283:
        /* <DEDUP_REMOVED lines=10> */
.L_x_36247:
        /* <DEDUP_REMOVED lines=16> */
.L_x_36291:
        /* <DEDUP_REMOVED lines=12> */
.L_x_36293:
[----:B------:R-:W-:Y:S05]  /*31400*/  BSYNC.RECONVERGENT B2 ;  /* 0x0000000000027941 */ /* 0x000fea0003800200 */
.L_x_36292:
        /* <DEDUP_REMOVED lines=62> */
.L_x_36290:
[----:B------:R-:W-:Y:S05]  /*317f0*/  BSYNC.RECONVERGENT B1 ;  /* 0x0000000000017941 */ /* 0x000fea0003800200 */
.L_x_36289:
[----:B------:R-:W0:Y:S01]  /*31800*/  LDC R234, c[0x0][0x404] ;  /* 0x00010100ffea7b82 */ /* 0x000e220000000800 */
[----:B------:R-:W-:Y:S01]  /*31810*/  I2FP.F32.U32 R5, R176 ;  /* 0x000000b000057245 */ /* 0x000fe20000201000 */
[----:B------:R-:W-:Y:S01]  /*31820*/  IMAD.MOV.U32 R235, RZ, RZ, 0x2f800000 ;  /* 0x2f800000ffeb7424 */ /* 0x000fe200078e00ff */
[----:B------:R-:W-:Y:S01]  /*31830*/  LOP3.LUT R0, R0, 0xfffffffd, RZ, 0xc0, !PT ;  /* 0xfffffffd00007812 */ /* 0x000fe200078ec0ff */
[----:B------:R-:W-:Y:S01]  /*31840*/  BSSY.RECONVERGENT B1, `(.L_x_36294) ;  /* 0x0000060000017945 */ /* 0x000fe20003800200 */
[----:B-----5:R-:W-:Y:S01]  /*31850*/  SHF.L.U32 R9, R180, 0x10, RZ ;  /* 0x00000010b4097819 */ /* 0x020fe200000006ff */
[----:B------:R-:W-:Y:S01]  /*31860*/  FFMA.FTZ R5, R5, R235, 1.1641532182693481445e-10 ;  /* 0x2f00000005057423 */ /* 0x000fe200000100eb */
[----:B------:R-:W-:Y:S01]  /*31870*/  IMAD.MOV.U32 R178, RZ, RZ, 0x2 ;  /* 0x00000002ffb27424 */ /* 0x000fe200078e00ff */
[----:B------:R-:W1:Y:S02]  /*31880*/  LDC R233, c[0x0][0x408] ;  /* 0x00010200ffe97b82 */ /* 0x000e640000000800 */
[----:B------:R-:W-:Y:S01]  /*31890*/  FMUL.FTZ R9, R9, R4 ;  /* 0x0000000409097220 */ /* 0x000fe20000410000 */
[----:B0-----:R-:W-:-:S02]  /*318a0*/  FSETP.LE.FTZ.AND P0, PT, R5, R234, PT ;  /* 0x000000ea0500720b */ /* 0x001fc40003f13000 */
        /* <DEDUP_REMOVED lines=14> */
.L_x_36296:
        /* <DEDUP_REMOVED lines=12> */
.L_x_36298:
[----:B------:R-:W-:Y:S05]  /*31a50*/  BSYNC.RECONVERGENT B2 ;  /* 0x0000000000027941 */ /* 0x000fea0003800200 */
.L_x_36297:
        /* <DEDUP_REMOVED lines=62> */
.L_x_36295:
[----:B------:R-:W-:Y:S05]  /*31e40*/  BSYNC.RECONVERGENT B1 ;  /* 0x0000000000017941 */ /* 0x000fea0003800200 */
.L_x_36294:
        /* <DEDUP_REMOVED lines=19> */
.L_x_36301:
        /* <DEDUP_REMOVED lines=12> */
.L_x_36303:
[----:B------:R-:W-:Y:S05]  /*32040*/  BSYNC.RECONVERGENT B2 ;  /* 0x0000000000027941 */ /* 0x000fea0003800200 */
.L_x_36302:
        /* <DEDUP_REMOVED lines=62> */
.L_x_36300:
[----:B------:R-:W-:Y:S05]  /*32430*/  BSYNC.RECONVERGENT B1 ;  /* 0x0000000000017941 */ /* 0x000fea0003800200 */
.L_x_36299:
[----:B------:R-:W-:Y:S01]  /*32440*/  I2FP.F32.U32 R5, R9 ;  /* 0x0000000900057245 */ /* 0x000fe20000201000 */
[----:B------:R-:W-:Y:S01]  /*32450*/  BSSY.RECONVERGENT B1, `(.L_x_36304) ;  /* 0x000005e000017945 */ /* 0x000fe20003800200 */
[----:B------:R-:W-:Y:S01]  /*32460*/  ISETP.NE.AND P2, PT, R179, 0x1, PT ;  /* 0x00000001b300780c */ /* 0x000fe20003f45270 */
[----:B------:R-:W-:Y:S02]  /*32470*/  IMAD.MOV.U32 R180, RZ, RZ, 0x2 ;  /* 0x00000002ffb47424 */ /* 0x000fe400078e00ff */
[----:B------:R-:W-:-:S05]  /*32480*/  FFMA.FTZ R5, R5, R235, 1.1641532182693481445e-10 ;  /* 0x2f00000005057423 */ /* 0x000fca00000100eb */
[----:B------:R-:W-:Y:S02]  /*32490*/  FSETP.LE.FTZ.AND P1, PT, R5, R234, PT ;  /* 0x000000ea0500720b */ /* 0x000fe40003f33000 */
[----:B------:R-:W-:-:S05]  /*324a0*/  SHF.L.U32 R5, R181, 0x10, RZ ;  /* 0x00000010b5057819 */ /* 0x000fca00000006ff */
        /* <DEDUP_REMOVED lines=13> */
.L_x_36306:
        /* <DEDUP_REMOVED lines=12> */
.L_x_36308:
[----:B------:R-:W-:Y:S05]  /*32640*/  BSYNC.RECONVERGENT B2 ;  /* 0x0000000000027941 */ /* 0x000fea0003800200 */
.L_x_36307:
        /* <DEDUP_REMOVED lines=62> */
.L_x_36305:
[----:B------:R-:W-:Y:S05]  /*32a30*/  BSYNC.RECONVERGENT B1 ;  /* 0x0000000000017941 */ /* 0x000fea0003800200 */
.L_x_36304:
[----:B------:R-:W-:Y:S01]  /*32a40*/  ISETP.NE.AND P3, PT, R180, 0x1, PT ;  /* 0x00000001b400780c */ /* 0x000fe20003f65270 */
[----:B------:R-:W-:Y:S01]  /*32a50*/  BSSY.RECONVERGENT B1, `(.L_x_36309) ;  /* 0x000005d000017945 */ /* 0x000fe20003800200 */
[----:B------:R-:W-:Y:S01]  /*32a60*/  I2FP.F32.U32 R9, R9 ;  /* 0x0000000900097245 */ /* 0x000fe20000201000 */
[----:B--234-:R-:W-:Y:S01]  /*32a70*/  IMAD.MOV.U32 R200, RZ, RZ, 0x2 ;  /* 0x00000002ffc87424 */ /* 0x01cfe200078e00ff */
        /* <DEDUP_REMOVED lines=15> */
.L_x_36311:
        /* <DEDUP_REMOVED lines=12> */
.L_x_36313:
[----:B------:R-:W-:Y:S05]  /*32c30*/  BSYNC.RECONVERGENT B2 ;  /* 0x0000000000027941 */ /* 0x000fea0003800200 */
.L_x_36312:
        /* <DEDUP_REMOVED lines=62> */
.L_x_36310:
[----:B------:R-:W-:Y:S05]  /*33020*/  BSYNC.RECONVERGENT B1 ;  /* 0x0000000000017941 */ /* 0x000fea0003800200 */
.L_x_36309:
        /* <DEDUP_REMOVED lines=20> */
.L_x_36316:
        /* <DEDUP_REMOVED lines=12> */
.L_x_36318:
[----:B------:R-:W-:Y:S05]  /*33230*/  BSYNC.RECONVERGENT B2 ;  /* 0x0000000000027941 */ /* 0x000fea0003800200 */
.L_x_36317:
        /* <DEDUP_REMOVED lines=62> */
.L_x_36315:
[----:B------:R-:W-:Y:S05]  /*33620*/  BSYNC.RECONVERGENT B1 ;  /* 0x0000000000017941 */ /* 0x000fea0003800200 */
.L_x_36314:
        /* <DEDUP_REMOVED lines=19> */
.L_x_36321:
        /* <DEDUP_REMOVED lines=12> */
.L_x_36323:
[----:B------:R-:W-:Y:S05]  /*33820*/  BSYNC.RECONVERGENT B2 ;  /* 0x0000000000027941 */ /* 0x000fea0003800200 */
.L_x_36322:
        /* <DEDUP_REMOVED lines=62> */
.L_x_36320:
[----:B------:R-:W-:Y:S05]  /*33c10*/  BSYNC.RECONVERGENT B1 ;  /* 0x0000000000017941 */ /* 0x000fea0003800200 */
.L_x_36319:
[----:B------:R-:W-:Y:S01]  /*33c20*/  I2FP.F32.U32 R9, R9 ;  /* 0x0000000900097245 */ /* 0x000fe20000201000 */
[----:B------:R-:W-:Y:S01]  /*33c30*/  BSSY.RECONVERGENT B1, `(.L_x_36324) ;  /* 0x0000061000017945 */ /* 0x000fe20003800200 */
[----:B------:R-:W-:Y:S02]  /*33c40*/  ISETP.NE.AND P6, PT, R200, 0x1, PT ;  /* 0x00000001c800780c */ /* 0x000fe40003fc5270 */
[----:B------:R-:W-:Y:S01]  /*33c50*/  MOV R181, R6 ;  /* 0x0000000600b57202 */ /* 0x000fe20000000f00 */
[----:B------:R-:W-:-:S05]  /*33c60*/  FFMA.FTZ R9, R9, R235, 1.1641532182693481445e-10 ;  /* 0x2f00000009097423 */ /* 0x000fca00000100eb */
[----:B------:R-:W-:Y:S02]  /*33c70*/  FSETP.LE.FTZ.AND P5, PT, R9, R234, PT ;  /* 0x000000ea0900720b */ /* 0x000fe40003fb3000 */
[C---:B------:R-:W-:Y:S02]  /*33c80*/  SHF.L.U32 R9, R183.reuse, 0x10, RZ ;  /* 0x00000010b7097819 */ /* 0x040fe400000006ff */
        /* <DEDUP_REMOVED lines=13> */
.L_x_36326:
        /* <DEDUP_REMOVED lines=15> */
.L_x_36328:
[----:B------:R-:W-:Y:S05]  /*33e50*/  BSYNC.RECONVERGENT B2 ;  /* 0x0000000000027941 */ /* 0x000fea0003800200 */
.L_x_36327:
        /* <DEDUP_REMOVED lines=62> */
.L_x_36325:
[----:B------:R-:W-:Y:S05]  /*34240*/  BSYNC.RECONVERGENT B1 ;  /* 0x0000000000017941 */ /* 0x000fea0003800200 */
.L_x_36324:
        /* <DEDUP_REMOVED lines=19> */
.L_x_36288:
        /* <DEDUP_REMOVED lines=22> */
.L_x_36246:
[----:B------:R-:W-:Y:S05]  /*344e0*/  BSYNC.RECONVERGENT B0 ;  /* 0x0000000000007941 */ /* 0x000fea0003800200 */
.L_x_36245:
        /* <DEDUP_REMOVED lines=31> */
.L_x_36334:
        /* <DEDUP_REMOVED lines=12> */
.L_x_36336:
[----:B------:R-:W-:Y:S05]  /*347a0*/  BSYNC.RECONVERGENT B2 ;  /* 0x0000000000027941 */ /* 0x000fea0003800200 */
.L_x_36335:
        /* <DEDUP_REMOVED lines=61> */
.L_x_36333:
[----:B------:R-:W-:Y:S05]  /*34b80*/  BSYNC.RECONVERGENT B1 ;  /* 0x0000000000017941 */ /* 0x000fea0003800200 */
.L_x_36332:
        /* <DEDUP_REMOVED lines=9> */
[----:B-----5:R-:W-:-:S04]  /*34c20*/  IMAD.U32 R5, R188, 0x10000, RZ ;  /* 0x00010000bc057824 */ /* 0x020fc800078e00ff */
[----:B------:R-:W-:-:S04]  /*34c30*/  FMUL.FTZ R5, R5, R4 ;  /* 0x0000000405057220 */ /* 0x000fc80000410000 */
[----:B-1----:R-:W-:-:S05]  /*34c40*/  FMUL.FTZ R5, R5, R238 ;  /* 0x000000ee05057220 */ /* 0x002fca0000410000 */
[----:B------:R-:W-:Y:S02]  /*34c50*/  FSEL R5, R5, RZ, !P0 ;  /* 0x000000ff05057208 */ /* 0x000fe40004000000 */
[----:B------:R-:W-:-:S03]  /*34c60*/  PLOP3.LUT P0, PT, P0, PT, PT, 0x8, 0x80 ;  /* 0x000000000080781c */ /* 0x000fc6000070e170 */
[--C-:B------:R-:W-:Y:S01]  /*34c70*/  FADD.FTZ R184, R184, R5.reuse ;  /* 0x00000005b8b87221 */ /* 0x100fe20000010000 */
[----:B------:R-:W-:Y:S01]  /*34c80*/  PRMT R5, R188, 0x7632, R5 ;  /* 0x00007632bc057816 */ /* 0x000fe20000000005 */
[----:B------:R-:W-:-:S08]  /*34c90*/  HFMA2 R188, -RZ, RZ, 0, 1.1920928955078125e-07 ;  /* 0x00000002ffbc7431 */ /* 0x000fd000000001ff */
        /* <DEDUP_REMOVED lines=11> */
.L_x_36339:
        /* <DEDUP_REMOVED lines=12> */
.L_x_36341:
[----:B------:R-:W-:Y:S05]  /*34e10*/  BSYNC.RECONVERGENT B2 ;  /* 0x0000000000027941 */ /* 0x000fea0003800200 */
.L_x_36340:
        /* <DEDUP_REMOVED lines=62> */
.L_x_36338:
[----:B------:R-:W-:Y:S05]  /*35200*/  BSYNC.RECONVERGENT B1 ;  /* 0x0000000000017941 */ /* 0x000fea0003800200 */
.L_x_36337:
        /* <DEDUP_REMOVED lines=22> */
.L_x_36344:
        /* <DEDUP_REMOVED lines=12> */
.L_x_36346:
[----:B------:R-:W-:Y:S05]  /*35430*/  BSYNC.RECONVERGENT B2 ;  /* 0x0000000000027941 */ /* 0x000fea0003800200 */
.L_x_36345:
        /* <DEDUP_REMOVED lines=62> */
.L_x_36343:
[----:B------:R-:W-:Y:S05]  /*35820*/  BSYNC.RECONVERGENT B1 ;  /* 0x0000000000017941 */ /* 0x000fea0003800200 */
.L_x_36342:
        /* <DEDUP_REMOVED lines=23> */
.L_x_36349:
        /* <DEDUP_REMOVED lines=12> */
.L_x_36351:
[----:B------:R-:W-:Y:S05]  /*35a60*/  BSYNC.RECONVERGENT B2 ;  /* 0x0000000000027941 */ /* 0x000fea0003800200 */
.L_x_36350:
        /* <DEDUP_REMOVED lines=62> */
.L_x_36348:
[----:B------:R-:W-:Y:S05]  /*35e50*/  BSYNC.RECONVERGENT B1 ;  /* 0x0000000000017941 */ /* 0x000fea0003800200 */
.L_x_36347:
        /* <DEDUP_REMOVED lines=22> */
.L_x_36354:
        /* <DEDUP_REMOVED lines=12> */
.L_x_36356:
[----:B------:R-:W-:Y:S05]  /*36080*/  BSYNC.RECONVERGENT B2 ;  /* 0x0000000000027941 */ /* 0x000fea0003800200 */
.L_x_36355:
        /* <DEDUP_REMOVED lines=62> */
.L_x_36353:
[----:B------:R-:W-:Y:S05]  /*36470*/  BSYNC.RECONVERGENT B1 ;  /* 0x0000000000017941 */ /* 0x000fea0003800200 */
.L_x_36352:
        /* <DEDUP_REMOVED lines=23> */
.L_x_36359:
        /* <DEDUP_REMOVED lines=12> */
.L_x_36361:
[----:B------:R-:W-:Y:S05]  /*366b0*/  BSYNC.RECONVERGENT B2 ;  /* 0x0000000000027941 */ /* 0x000fea0003800200 */
.L_x_36360:
        /* <DEDUP_REMOVED lines=62> */
.L_x_36358:
[----:B------:R-:W-:Y:S05]  /*36aa0*/  BSYNC.RECONVERGENT B1 ;  /* 0x0000000000017941 */ /* 0x000fea0003800200 */
.L_x_36357:
        /* <DEDUP_REMOVED lines=22> */
.L_x_36364:
        /* <DEDUP_REMOVED lines=12> */
.L_x_36366:
[----:B------:R-:W-:Y:S05]  /*36cd0*/  BSYNC.RECONVERGENT B2 ;  /* 0x0000000000027941 */ /* 0x000fea0003800200 */
.L_x_36365:
        /* <DEDUP_REMOVED lines=62> */
.L_x_36363:
[----:B------:R-:W-:Y:S05]  /*370c0*/  BSYNC.RECONVERGENT B1 ;  /* 0x0000000000017941 */ /* 0x000fea0003800200 */
.L_x_36362:
[----:B------:R-:W-:Y:S01]  /*370d0*/  I2FP.F32.U32 R5, R5 ;  /* 0x0000000500057245 */ /* 0x000fe20000201000 */
[----:B------:R-:W-:Y:S01]  /*370e0*/  BSSY.RECONVERGENT B1, `(.L_x_36367) ;  /* 0x0000064000017945 */ /* 0x000fe20003800200 */
[----:B------:R-:W-:Y:S01]  /*370f0*/  ISETP.NE.AND P6, PT, R200, 0x1, PT ;  /* 0x00000001c800780c */ /* 0x000fe20003fc5270 */
[----:B------:R-:W-:Y:S02]  /*37100*/  HFMA2 R9, -RZ, RZ, 0, 1.1920928955078125e-07 ;  /* 0x00000002ff097431 */ /* 0x000fe400000001ff */
        /* <DEDUP_REMOVED lines=19> */
.L_x_36369:
        /* <DEDUP_REMOVED lines=15> */
.L_x_36371:
[----:B------:R-:W-:Y:S05]  /*37330*/  BSYNC.RECONVERGENT B2 ;  /* 0x0000000000027941 */ /* 0x000fea0003800200 */
.L_x_36370:
        /* <DEDUP_REMOVED lines=55> */
[----:B------:R-:W-:Y:S01]  /*376b0*/  HFMA2 R9, -RZ, RZ, 0, 0 ;  /* 0x00000000ff097431 */ /* 0x000fe200000001ff */
[----:B------:R-:W-:Y:S01]  /*376c0*/  LOP3.LUT R11, R234, UR13, R201, 0x96, !PT ;  /* 0x0000000dea0b7c12 */ /* 0x000fe2000f8e96c9 */
[----:B------:R-:W-:Y:S01]  /*376d0*/  UIADD3 UR13, UPT, UPT, UR4, -0x700cb87f, URZ ;  /* 0x8ff34781040d7890 */ /* 0x000fe2000fffe0ff */
[----:B------:R-:W-:Y:S01]  /*376e0*/  MOV R232, R200 ;  /* 0x000000c800e87202 */ /* 0x000fe20000000f00 */
[----:B------:R-:W-:-:S04]  /*376f0*/  IMAD.WIDE.U32 R200, R6, -0x326172a9, RZ ;  /* 0xcd9e8d5706c87825 */ /* 0x000fc800078e00ff */
[----:B------:R-:W-:Y:S01]  /*37700*/  IMAD.MOV.U32 R6, RZ, RZ, R200 ;  /* 0x000000ffff067224 */ /* 0x000fe200078e00c8 */
[----:B------:R-:W-:-:S07]  /*37710*/  LOP3.LUT R10, R10, UR13, R201, 0x96, !PT ;  /* 0x0000000d0a0a7c12 */ /* 0x000fce000f8e96c9 */
.L_x_36368:
[----:B------:R-:W-:Y:S05]  /*37720*/  BSYNC.RECONVERGENT B1 ;  /* 0x0000000000017941 */ /* 0x000fea0003800200 */
.L_x_36367:
        /* <DEDUP_REMOVED lines=10> */
.L_x_36331:
        /* <DEDUP_REMOVED lines=16> */
.L_x_36375:
        /* <DEDUP_REMOVED lines=12> */
.L_x_36377:
[----:B------:R-:W-:Y:S05]  /*37990*/  BSYNC.RECONVERGENT B2 ;  /* 0x0000000000027941 */ /* 0x000fea0003800200 */
.L_x_36376:
        /* <DEDUP_REMOVED lines=62> */
.L_x_36374:
[----:B------:R-:W-:Y:S05]  /*37d80*/  BSYNC.RECONVERGENT B1 ;  /* 0x0000000000017941 */ /* 0x000fea0003800200 */
.L_x_36373:
[----:B------:R-:W0:Y:S01]  /*37d90*/  LDC R234, c[0x0][0x404] ;  /* 0x00010100ffea7b82 */ /* 0x000e220000000800 */
[----:B------:R-:W-:Y:S01]  /*37da0*/  HFMA2 R235, -RZ, RZ, 0.1171875, 0 ;  /* 0x2f800000ffeb7431 */ /* 0x000fe200000001ff */
[----:B------:R-:W-:Y:S01]  /*37db0*/  I2FP.F32.U32 R5, R184 ;  /* 0x000000b800057245 */ /* 0x000fe20000201000 */
[----:B-----5:R-:W-:Y:S01]  /*37dc0*/  IMAD.U32 R9, R188, 0x10000, RZ ;  /* 0x00010000bc097824 */ /* 0x020fe200078e00ff */
[----:B------:R-:W-:Y:S01]  /*37dd0*/  LOP3.LUT R0, R0, 0xfffffffd, RZ, 0xc0, !PT ;  /* 0xfffffffd00007812 */ /* 0x000fe200078ec0ff */
[----:B------:R-:W-:Y:S01]  /*37de0*/  BSSY.RECONVERGENT B1, `(.L_x_36378) ;  /* 0x000005f000017945 */ /* 0x000fe20003800200 */
[----:B------:R-:W-:Y:S01]  /*37df0*/  MOV R186, 0x2 ;  /* 0x0000000200ba7802 */ /* 0x000fe20000000f00 */
[----:B------:R-:W-:Y:S01]  /*37e00*/  FMUL.FTZ R9, R9, R4 ;  /* 0x0000000409097220 */ /* 0x000fe20000410000 */
[----:B------:R-:W1:Y:S01]  /*37e10*/  LDC R233, c[0x0][0x408] ;  /* 0x00010200ffe97b82 */ /* 0x000e620000000800 */
[----:B------:R-:W-:-:S05]  /*37e20*/  FFMA.FTZ R5, R5, R235, 1.1641532182693481445e-10 ;  /* 0x2f00000005057423 */ /* 0x000fca00000100eb */
[----:B0-----:R-:W-:Y:S02]  /*37e30*/  FSETP.LE.FTZ.AND P0, PT, R5, R234, PT ;  /* 0x000000ea0500720b */ /* 0x001fe40003f13000 */
[----:B------:R-:W-:Y:S01]  /*37e40*/  PRMT R5, R188, 0x7632, R5 ;  /* 0x00007632bc057816 */ /* 0x000fe20000000005 */
[----:B-1----:R-:W-:Y:S01]  /*37e50*/  FMUL.FTZ R184, R9, R233 ;  /* 0x000000e909b87220 */ /* 0x002fe20000410000 */
        /* <DEDUP_REMOVED lines=12> */
.L_x_36380:
        /* <DEDUP_REMOVED lines=12> */
.L_x_36382:
[----:B------:R-:W-:Y:S05]  /*37fe0*/  BSYNC.RECONVERGENT B2 ;  /* 0x0000000000027941 */ /* 0x000fea0003800200 */
.L_x_36381:
        /* <DEDUP_REMOVED lines=62> */
.L_x_36379:
[----:B------:R-:W-:Y:S05]  /*383d0*/  BSYNC.RECONVERGENT B1 ;  /* 0x0000000000017941 */ /* 0x000fea0003800200 */
.L_x_36378:
[----:B------:R-:W-:Y:S01]  /*383e0*/  ISETP.NE.AND P1, PT, R186, 0x1, PT ;  /* 0x00000001ba00780c */ /* 0x000fe20003f25270 */
[----:B------:R-:W-:Y:S01]  /*383f0*/  IMAD.U32 R5, R5, 0x10000, RZ ;  /* 0x0001000005057824 */ /* 0x000fe200078e00ff */
[----:B------:R-:W-:Y:S01]  /*38400*/  I2FP.F32.U32 R9, R9 ;  /* 0x0000000900097245 */ /* 0x000fe20000201000 */
[----:B------:R-:W-:Y:S01]  /*38410*/  BSSY.RECONVERGENT B1, `(.L_x_36383) ;  /* 0x000005b000017945 */ /* 0x000fe20003800200 */
[----:B------:R-:W-:Y:S01]  /*38420*/  MOV R187, 0x2 ;  /* 0x0000000200bb7802 */ /* 0x000fe20000000f00 */
[----:B------:R-:W-:Y:S02]  /*38430*/  FMUL.FTZ R5, R5, R4 ;  /* 0x0000000405057220 */ /* 0x000fe40000410000 */
        /* <DEDUP_REMOVED lines=13> */
.L_x_36385:
        /* <DEDUP_REMOVED lines=12> */
.L_x_36387:
[----:B------:R-:W-:Y:S05]  /*385d0*/  BSYNC.RECONVERGENT B2 ;  /* 0x0000000000027941 */ /* 0x000fea0003800200 */
.L_x_36386:
        /* <DEDUP_REMOVED lines=62> */
.L_x_36384:
[----:B------:R-:W-:Y:S05]  /*389c0*/  BSYNC.RECONVERGENT B1 ;  /* 0x0000000000017941 */ /* 0x000fea0003800200 */
.L_x_36383:
[----:B------:R-:W-:Y:S01]  /*389d0*/  I2FP.F32.U32 R5, R9 ;  /* 0x0000000900057245 */ /* 0x000fe20000201000 */
[----:B------:R-:W-:Y:S01]  /*389e0*/  BSSY.RECONVERGENT B1, `(.L_x_36388) ;  /* 0x000005e000017945 */ /* 0x000fe20003800200 */
[----:B------:R-:W-:Y:S02]  /*389f0*/  ISETP.NE.AND P2, PT, R187, 0x1, PT ;  /* 0x00000001bb00780c */ /* 0x000fe40003f45270 */
[----:B------:R-:W-:Y:S01]  /*38a00*/  MOV R188, 0x2 ;  /* 0x0000000200bc7802 */ /* 0x000fe20000000f00 */
[----:B------:R-:W-:-:S05]  /*38a10*/  FFMA.FTZ R5, R5, R235, 1.1641532182693481445e-10 ;  /* 0x2f00000005057423 */ /* 0x000fca00000100eb */
[----:B------:R-:W-:Y:S01]  /*38a20*/  FSETP.LE.FTZ.AND P1, PT, R5, R234, PT ;  /* 0x000000ea0500720b */ /* 0x000fe20003f33000 */
[----:B------:R-:W-:-:S04]  /*38a30*/  IMAD.U32 R5, R189, 0x10000, RZ ;  /* 0x00010000bd057824 */ /* 0x000fc800078e00ff */
[----:B------:R-:W-:Y:S01]  /*38a40*/  FMUL.FTZ R9, R5, R4 ;  /* 0x0000000405097220 */ /* 0x000fe20000410000 */
[----:B------:R-:W-:-:S03]  /*38a50*/  PRMT R5, R189, 0x7632, R5 ;  /* 0x00007632bd057816 */ /* 0x000fc60000000005 */
        /* <DEDUP_REMOVED lines=11> */
.L_x_36390:
        /* <DEDUP_REMOVED lines=12> */
.L_x_36392:
[----:B------:R-:W-:Y:S05]  /*38bd0*/  BSYNC.RECONVERGENT B2 ;  /* 0x0000000000027941 */ /* 0x000fea0003800200 */
.L_x_36391:
        /* <DEDUP_REMOVED lines=62> */
.L_x_36389:
[----:B------:R-:W-:Y:S05]  /*38fc0*/  BSYNC.RECONVERGENT B1 ;  /* 0x0000000000017941 */ /* 0x000fea0003800200 */
.L_x_36388:
[----:B------:R-:W-:Y:S01]  /*38fd0*/  ISETP.NE.AND P3, PT, R188, 0x1, PT ;  /* 0x00000001bc00780c */ /* 0x000fe20003f65270 */
[----:B------:R-:W-:Y:S01]  /*38fe0*/  IMAD.U32 R5, R5, 0x10000, RZ ;  /* 0x0001000005057824 */ /* 0x000fe200078e00ff */
[----:B------:R-:W-:Y:S01]  /*38ff0*/  I2FP.F32.U32 R9, R9 ;  /* 0x0000000900097245 */ /* 0x000fe20000201000 */
[----:B------:R-:W-:Y:S01]  /*39000*/  BSSY.RECONVERGENT B1, `(.L_x_36393) ;  /* 0x000005b000017945 */ /* 0x000fe20003800200 */
[----:B--234-:R-:W-:Y:S01]  /*39010*/  MOV R200, 0x2 ;  /* 0x0000000200c87802 */ /* 0x01cfe20000000f00 */
[----:B------:R-:W-:Y:S02]  /*39020*/  FMUL.FTZ R5, R5, R4 ;  /* 0x0000000405057220 */ /* 0x000fe40000410000 */
[----:B------:R-:W-:Y:S02]  /*39030*/  FFMA.FTZ R9, R9, R235, 1.1641532182693481445e-10 ;  /* 0x2f00000009097423 */ /* 0x000fe400000100eb */
[----:B------:R-:W-:Y:S01]  /*39040*/  FMUL.FTZ R187, R5, R233 ;  /* 0x000000e905bb7220 */ /* 0x000fe20000410000 */
[----:B------:R-:W-:-:S02]  /*39050*/  IMAD.MOV.U32 R5, RZ, RZ, R6 ;  /* 0x000000ffff057224 */ /* 0x000fc400078e0006 */
        /* <DEDUP_REMOVED lines=10> */
.L_x_36395:
        /* <DEDUP_REMOVED lines=12> */
.L_x_36397:
[----:B------:R-:W-:Y:S05]  /*391c0*/  BSYNC.RECONVERGENT B2 ;  /* 0x0000000000027941 */ /* 0x000fea0003800200 */
.L_x_36396:
        /* <DEDUP_REMOVED lines=59> */
[----:B------:R-:W-:Y:S02]  /*39580*/  HFMA2 R200, -RZ, RZ, 0, 0 ;  /* 0x00000000ffc87431 */ /* 0x000fe400000001ff */
[----:B------:R-:W-:Y:S01]  /*39590*/  IMAD.MOV.U32 R6, RZ, RZ, R188 ;  /* 0x000000ffff067224 */ /* 0x000fe200078e00bc */
[----:B------:R-:W-:-:S07]  /*395a0*/  LOP3.LUT R10, R10, UR13, R189, 0x96, !PT ;  /* 0x0000000d0a0a7c12 */ /* 0x000fce000f8e96bd */
.L_x_36394:
[----:B------:R-:W-:Y:S05]  /*395b0*/  BSYNC.RECONVERGENT B1 ;  /* 0x0000000000017941 */ /* 0x000fea0003800200 */
.L_x_36393:
        /* <DEDUP_REMOVED lines=20> */
.L_x_36400:
        /* <DEDUP_REMOVED lines=12> */
.L_x_36402:
[----:B------:R-:W-:Y:S05]  /*397c0*/  BSYNC.RECONVERGENT B2 ;  /* 0x0000000000027941 */ /* 0x000fea0003800200 */
.L_x_36401:
        /* <DEDUP_REMOVED lines=62> */
.L_x_36399:
[----:B------:R-:W-:Y:S05]  /*39bb0*/  BSYNC.RECONVERGENT B1 ;  /* 0x0000000000017941 */ /* 0x000fea0003800200 */
.L_x_36398:
        /* <DEDUP_REMOVED lines=19> */
.L_x_36405:
        /* <DEDUP_REMOVED lines=12> */
.L_x_36407:
[----:B------:R-:W-:Y:S05]  /*39db0*/  BSYNC.RECONVERGENT B2 ;  /* 0x0000000000027941 */ /* 0x000fea0003800200 */
.L_x_36406:
        /* <DEDUP_REMOVED lines=62> */
.L_x_36404:
[----:B------:R-:W-:Y:S05]  /*3a1a0*/  BSYNC.RECONVERGENT B1 ;  /* 0x0000000000017941 */ /* 0x000fea0003800200 */
.L_x_36403:
[----:B------:R-:W-:Y:S01]  /*3a1b0*/  I2FP.F32.U32 R9, R9 ;  /* 0x0000000900097245 */ /* 0x000fe20000201000 */
[----:B------:R-:W-:Y:S01]  /*3a1c0*/  BSSY.RECONVERGENT B1, `(.L_x_36408) ;  /* 0x0000061000017945 */ /* 0x000fe20003800200 */
[----:B------:R-:W-:Y:S01]  /*3a1d0*/  ISETP.NE.AND P6, PT, R200, 0x1, PT ;  /* 0x00000001c800780c */ /* 0x000fe20003fc5270 */
[----:B------:R-:W-:Y:S02]  /*3a1e0*/  IMAD.MOV.U32 R189, RZ, RZ, R6 ;  /* 0x000000ffffbd7224 */ /* 0x000fe400078e0006 */
[----:B------:R-:W-:-:S05]  /*3a1f0*/  FFMA.FTZ R9, R9, R235, 1.1641532182693481445e-10 ;  /* 0x2f00000009097423 */ /* 0x000fca00000100eb */
[----:B------:R-:W-:Y:S01]  /*3a200*/  FSETP.LE.FTZ.AND P5, PT, R9, R234, PT ;  /* 0x000000ea0900720b */ /* 0x000fe20003fb3000 */
[C---:B------:R-:W-:Y:S01]  /*3a210*/  IMAD.U32 R9, R191.reuse, 0x10000, RZ ;  /* 0x00010000bf097824 */ /* 0x040fe200078e00ff */
[----:B------:R-:W-:-:S03]  /*3a220*/  PRMT R191, R191, 0x7632, R191 ;  /* 0x00007632bfbf7816 */ /* 0x000fc600000000bf */
[----:B------:R-:W-:-:S04]  /*3a230*/  FMUL.FTZ R9, R9, R4 ;  /* 0x0000000409097220 */ /* 0x000fc80000410000 */
[----:B------:R-:W-:Y:S01]  /*3a240*/  FMUL.FTZ R190, R9, R233 ;  /* 0x000000e909be7220 */ /* 0x000fe20000410000 */
[----:B------:R-:W-:Y:S01]  /*3a250*/  MOV R9, 0x2 ;  /* 0x0000000200097802 */ /* 0x000fe20000000f00 */
        /* <DEDUP_REMOVED lines=9> */
.L_x_36410:
        /* <DEDUP_REMOVED lines=15> */
.L_x_36412:
[----:B------:R-:W-:Y:S05]  /*3a3e0*/  BSYNC.RECONVERGENT B2 ;  /* 0x0000000000027941 */ /* 0x000fea0003800200 */
.L_x_36411:
        /* <DEDUP_REMOVED lines=62> */
.L_x_36409:
[----:B------:R-:W-:Y:S05]  /*3a7d0*/  BSYNC.RECONVERGENT B1 ;  /* 0x0000000000017941 */ /* 0x000fea0003800200 */
.L_x_36408:
        /* <DEDUP_REMOVED lines=19> */
.L_x_36372:
        /* <DEDUP_REMOVED lines=22> */
.L_x_36330:
[----:B------:R-:W-:Y:S05]  /*3aa70*/  BSYNC.RECONVERGENT B0 ;  /* 0x0000000000007941 */ /* 0x000fea0003800200 */
.L_x_36329:
        /* <DEDUP_REMOVED lines=31> */
.L_x_36418:
        /* <DEDUP_REMOVED lines=12> */
.L_x_36420:
[----:B------:R-:W-:Y:S05]  /*3ad30*/  BSYNC.RECONVERGENT B2 ;  /* 0x0000000000027941 */ /* 0x000fea0003800200 */
.L_x_36419:
        /* <DEDUP_REMOVED lines=58> */
[----:B------:R-:W-:Y:S01]  /*3b0e0*/  MOV R6, R234 ;  /* 0x000000ea00067202 */ /* 0x000fe20000000f00 */
[----:B------:R-:W-:Y:S01]  /*3b0f0*/  IMAD.MOV.U32 R234, RZ, RZ, R5 ;  /* 0x000000ffffea7224 */ /* 0x000fe200078e0005 */
[----:B------:R-:W-:-:S07]  /*3b100*/  LOP3.LUT R10, R10, UR13, R235, 0x96, !PT ;  /* 0x0000000d0a0a7c12 */ /* 0x000fce000f8e96eb */
.L_x_36417:
[----:B------:R-:W-:Y:S05]  /*3b110*/  BSYNC.RECONVERGENT B1 ;  /* 0x0000000000017941 */ /* 0x000fea0003800200 */
.L_x_36416:
[----:B------:R-:W0:Y:S01]  /*3b120*/  LDC R239, c[0x0][0x404] ;  /* 0x00010100ffef7b82 */ /* 0x000e220000000800 */
[----:B------:R-:W-:Y:S01]  /*3b130*/  I2FP.F32.U32 R5, R234 ;  /* 0x000000ea00057245 */ /* 0x000fe20000201000 */
[----:B------:R-:W-:Y:S01]  /*3b140*/  IMAD.MOV.U32 R252, RZ, RZ, 0x2f800000 ;  /* 0x2f800000fffc7424 */ /* 0x000fe200078e00ff */
[----:B------:R-:W-:Y:S01]  /*3b150*/  LOP3.LUT R0, R0, 0xfffffffd, RZ, 0xc0, !PT ;  /* 0xfffffffd00007812 */ /* 0x000fe200078ec0ff */
[----:B------:R-:W-:Y:S01]  /*3b160*/  BSSY.RECONVERGENT B1, `(.L_x_36421) ;  /* 0x0000063000017945 */ /* 0x000fe20003800200 */
[----:B------:R-:W-:Y:S01]  /*3b170*/  MOV R9, R6 ;  /* 0x0000000600097202 */ /* 0x000fe20000000f00 */
[----:B------:R-:W-:Y:S02]  /*3b180*/  FFMA.FTZ R5, R5, R252, 1.1641532182693481445e-10 ;  /* 0x2f00000005057423 */ /* 0x000fe400000100fc */
        /* <DEDUP_REMOVED lines=21> */
.L_x_36423:
        /* <DEDUP_REMOVED lines=12> */
.L_x_36425:
[----:B------:R-:W-:Y:S05]  /*3b3a0*/  BSYNC.RECONVERGENT B2 ;  /* 0x0000000000027941 */ /* 0x000fea0003800200 */
.L_x_36424:
        /* <DEDUP_REMOVED lines=62> */
.L_x_36422:
[----:B------:R-:W-:Y:S05]  /*3b790*/  BSYNC.RECONVERGENT B1 ;  /* 0x0000000000017941 */ /* 0x000fea0003800200 */
.L_x_36421:
        /* <DEDUP_REMOVED lines=22> */
.L_x_36428:
        /* <DEDUP_REMOVED lines=12> */
.L_x_36430:
[----:B------:R-:W-:Y:S05]  /*3b9c0*/  BSYNC.RECONVERGENT B2 ;  /* 0x0000000000027941 */ /* 0x000fea0003800200 */
.L_x_36429:
        /* <DEDUP_REMOVED lines=62> */
.L_x_36427:
[----:B------:R-:W-:Y:S05]  /*3bdb0*/  BSYNC.RECONVERGENT B1 ;  /* 0x0000000000017941 */ /* 0x000fea0003800200 */
.L_x_36426:
        /* <DEDUP_REMOVED lines=23> */
.L_x_36433:
        /* <DEDUP_REMOVED lines=12> */
.L_x_36435:
[----:B------:R-:W-:Y:S05]  /*3bff0*/  BSYNC.RECONVERGENT B2 ;  /* 0x0000000000027941 */ /* 0x000fea0003800200 */
.L_x_36434:
        /* <DEDUP_REMOVED lines=62> */
.L_x_36432:
[----:B------:R-:W-:Y:S05]  /*3c3e0*/  BSYNC.RECONVERGENT B1 ;  /* 0x0000000000017941 */ /* 0x000fea0003800200 */
.L_x_36431:
        /* <DEDUP_REMOVED lines=22> */
.L_x_36438:
        /* <DEDUP_REMOVED lines=12> */
.L_x_36440:
[----:B------:R-:W-:Y:S05]  /*3c610*/  BSYNC.RECONVERGENT B2 ;  /* 0x0000000000027941 */ /* 0x000fea0003800200 */
.L_x_36439:
        /* <DEDUP_REMOVED lines=62> */
.L_x_36437:
[----:B------:R-:W-:Y:S05]  /*3ca00*/  BSYNC.RECONVERGENT B1 ;  /* 0x0000000000017941 */ /* 0x000fea0003800200 */
.L_x_36436:
        /* <DEDUP_REMOVED lines=23> */
.L_x_36443:
        /* <DEDUP_REMOVED lines=12> */
.L_x_36445:
[----:B------:R-:W-:Y:S05]  /*3cc40*/  BSYNC.RECONVERGENT B2 ;  /* 0x0000000000027941 */ /* 0x000fea0003800200 */
.L_x_36444:
        /* <DEDUP_REMOVED lines=62> */
.L_x_36442:
[----:B------:R-:W-:Y:S05]  /*3d030*/  BSYNC.RECONVERGENT B1 ;  /* 0x0000000000017941 */ /* 0x000fea0003800200 */
.L_x_36441:
        /* <DEDUP_REMOVED lines=22> */
.L_x_36448:
        /* <DEDUP_REMOVED lines=12> */
.L_x_36450:
[----:B------:R-:W-:Y:S05]  /*3d260*/  BSYNC.RECONVERGENT B2 ;  /* 0x0000000000027941 */ /* 0x000fea0003800200 */
.L_x_36449:
        /* <DEDUP_REMOVED lines=62> */
.L_x_36447:
[----:B------:R-:W-:Y:S05]  /*3d650*/  BSYNC.RECONVERGENT B1 ;  /* 0x0000000000017941 */ /* 0x000fea0003800200 */
.L_x_36446:
        /* <DEDUP_REMOVED lines=23> */
.L_x_36453:
        /* <DEDUP_REMOVED lines=15> */
.L_x_36455:
[----:B------:R-:W-:Y:S05]  /*3d8c0*/  BSYNC.RECONVERGENT B2 ;  /* 0x0000000000027941 */ /* 0x000fea0003800200 */
.L_x_36454:
        /* <DEDUP_REMOVED lines=62> */
.L_x_36452:
[----:B------:R-:W-:Y:S05]  /*3dcb0*/  BSYNC.RECONVERGENT B1 ;  /* 0x0000000000017941 */ /* 0x000fea0003800200 */
.L_x_36451:
        /* <DEDUP_REMOVED lines=10> */
.L_x_36415:
        /* <DEDUP_REMOVED lines=16> */
.L_x_36459:
        /* <DEDUP_REMOVED lines=12> */
.L_x_36461:
[----:B------:R-:W-:Y:S05]  /*3df20*/  BSYNC.RECONVERGENT B2 ;  /* 0x0000000000027941 */ /* 0x000fea0003800200 */
.L_x_36460:
        /* <DEDUP_REMOVED lines=62> */
.L_x_36458:
[----:B------:R-:W-:Y:S05]  /*3e310*/  BSYNC.RECONVERGENT B1 ;  /* 0x0000000000017941 */ /* 0x000fea0003800200 */
.L_x_36457:
        /* <DEDUP_REMOVED lines=25> */
.L_x_36464:
        /* <DEDUP_REMOVED lines=12> */
.L_x_36466:
[----:B------:R-:W-:Y:S05]  /*3e570*/  BSYNC.RECONVERGENT B2 ;  /* 0x0000000000027941 */ /* 0x000fea0003800200 */
.L_x_36465:
        /* <DEDUP_REMOVED lines=62> */
.L_x_36463:
[----:B------:R-:W-:Y:S05]  /*3e960*/  BSYNC.RECONVERGENT B1 ;  /* 0x0000000000017941 */ /* 0x000fea0003800200 */
.L_x_36462:
        /* <DEDUP_REMOVED lines=19> */
.L_x_36469:
        /* <DEDUP_REMOVED lines=12> */
.L_x_36471:
[----:B------:R-:W-:Y:S05]  /*3eb60*/  BSYNC.RECONVERGENT B2 ;  /* 0x0000000000027941 */ /* 0x000fea0003800200 */
.L_x_36470:
        /* <DEDUP_REMOVED lines=62> */
.L_x_36468:
[----:B------:R-:W-:Y:S05]  /*3ef50*/  BSYNC.RECONVERGENT B1 ;  /* 0x0000000000017941 */ /* 0x000fea0003800200 */
.L_x_36467:
        /* <DEDUP_REMOVED lines=20> */
.L_x_36474:
        /* <DEDUP_REMOVED lines=12> */
.L_x_36476:
[----:B------:R-:W-:Y:S05]  /*3f160*/  BSYNC.RECONVERGENT B2 ;  /* 0x0000000000027941 */ /* 0x000fea0003800200 */
.L_x_36475:
        /* <DEDUP_REMOVED lines=62> */
.L_x_36473:
[----:B------:R-:W-:Y:S05]  /*3f550*/  BSYNC.RECONVERGENT B1 ;  /* 0x0000000000017941 */ /* 0x000fea0003800200 */
.L_x_36472:
        /* <DEDUP_REMOVED lines=19> */
.L_x_36479:
        /* <DEDUP_REMOVED lines=12> */
.L_x_36481:
[----:B------:R-:W-:Y:S05]  /*3f750*/  BSYNC.RECONVERGENT B2 ;  /* 0x0000000000027941 */ /* 0x000fea0003800200 */
.L_x_36480:
[----:B--234-:R-:W-:Y:S01]  /*3f760*/  IMAD.WIDE.U32 R200, R12, -0x2daee0ad, RZ ;  /* 0xd2511f530cc87825 */ /* 0x01cfe200078e00ff */
        /* <DEDUP_REMOVED lines=61> */
.L_x_36478:
[----:B------:R-:W-:Y:S05]  /*3fb40*/  BSYNC.RECONVERGENT B1 ;  /* 0x0000000000017941 */ /* 0x000fea0003800200 */
.L_x_36477:
[----:B------:R-:W-:Y:S01]  /*3fb50*/  I2FP.F32.U32 R5, R5 ;  /* 0x0000000500057245 */ /* 0x000fe20000201000 */
[----:B------:R-:W-:Y:S01]  /*3fb60*/  BSSY.RECONVERGENT B1, `(.L_x_36482) ;  /* 0x000005e000017945 */ /* 0x000fe20003800200 */
[----:B------:R-:W-:-:S03]  /*3fb70*/  ISETP.NE.AND P4, PT, R197, 0x1, PT ;  /* 0x00000001c500780c */ /* 0x000fc60003f85270 */
[----:B------:R-:W-:-:S05]  /*3fb80*/  FFMA.FTZ R5, R5, R234, 1.1641532182693481445e-10 ;  /* 0x2f00000005057423 */ /* 0x000fca00000100ea */
[----:B------:R-:W-:Y:S02]  /*3fb90*/  FSETP.LE.FTZ.AND P3, PT, R5, R235, PT ;  /* 0x000000eb0500720b */ /* 0x000fe40003f73000 */
[----:B------:R-:W-:-:S05]  /*3fba0*/  SHF.L.U32 R5, R198, 0x10, RZ ;  /* 0x00000010c6057819 */ /* 0x000fca00000006ff */
        /* <DEDUP_REMOVED lines=14> */
.L_x_36484:
        /* <DEDUP_REMOVED lines=12> */
.L_x_36486:
[----:B------:R-:W-:Y:S05]  /*3fd50*/  BSYNC.RECONVERGENT B2 ;  /* 0x0000000000027941 */ /* 0x000fea0003800200 */
.L_x_36485:
[----:B--234-:R-:W-:Y:S01]  /*3fd60*/  IMAD.WIDE.U32 R202, R12, -0x2daee0ad, RZ ;  /* 0xd2511f530cca7825 */ /* 0x01cfe200078e00ff */
        /* <DEDUP_REMOVED lines=61> */
.L_x_36483:
[----:B------:R-:W-:Y:S05]  /*40140*/  BSYNC.RECONVERGENT B1 ;  /* 0x0000000000017941 */ /* 0x000fea0003800200 */
.L_x_36482:
        /* <DEDUP_REMOVED lines=19> */
.L_x_36489:
        /* <DEDUP_REMOVED lines=12> */
.L_x_36491:
[----:B------:R-:W-:Y:S05]  /*40340*/  BSYNC.RECONVERGENT B2 ;  /* 0x0000000000027941 */ /* 0x000fea0003800200 */
.L_x_36490:
        /* <DEDUP_REMOVED lines=62> */
.L_x_36488:
[----:B------:R-:W-:Y:S05]  /*40730*/  BSYNC.RECONVERGENT B1 ;  /* 0x0000000000017941 */ /* 0x000fea0003800200 */
.L_x_36487:
[----:B------:R-:W-:Y:S01]  /*40740*/  I2FP.F32.U32 R5, R9 ;  /* 0x0000000900057245 */ /* 0x000fe20000201000 */
[----:B------:R-:W-:Y:S01]  /*40750*/  BSSY.RECONVERGENT B1, `(.L_x_36492) ;  /* 0x0000061000017945 */ /* 0x000fe20003800200 */
[----:B------:R-:W-:Y:S01]  /*40760*/  ISETP.NE.AND P6, PT, R200, 0x1, PT ;  /* 0x00000001c800780c */ /* 0x000fe20003fc5270 */
[----:B------:R-:W-:Y:S01]  /*40770*/  IMAD.MOV.U32 R9, RZ, RZ, 0x2 ;  /* 0x00000002ff097424 */ /* 0x000fe200078e00ff */
[----:B------:R-:W-:Y:S01]  /*40780*/  MOV R198, R6 ;  /* 0x0000000600c67202 */ /* 0x000fe20000000f00 */
[----:B------:R-:W-:-:S05]  /*40790*/  FFMA.FTZ R5, R5, R234, 1.1641532182693481445e-10 ;  /* 0x2f00000005057423 */ /* 0x000fca00000100ea */
[----:B------:R-:W-:Y:S02]  /*407a0*/  FSETP.LE.FTZ.AND P5, PT, R5, R235, PT ;  /* 0x000000eb0500720b */ /* 0x000fe40003fb3000 */
[C---:B------:R-:W-:Y:S02]  /*407b0*/  SHF.L.U32 R5, R199.reuse, 0x10, RZ ;  /* 0x00000010c7057819 */ /* 0x040fe400000006ff */
[----:B------:R-:W-:-:S03]  /*407c0*/  PRMT R199, R199, 0x7632, R199 ;  /* 0x00007632c7c77816 */ /* 0x000fc600000000c7 */
[----:B------:R-:W-:-:S04]  /*407d0*/  FMUL.FTZ R5, R5, R4 ;  /* 0x0000000405057220 */ /* 0x000fc80000410000 */
[----:B------:R-:W-:Y:S01]  /*407e0*/  FMUL.FTZ R5, R5, R233 ;  /* 0x000000e905057220 */ /* 0x000fe20000410000 */
        /* <DEDUP_REMOVED lines=9> */
.L_x_36494:
        /* <DEDUP_REMOVED lines=15> */
.L_x_36496:
[----:B------:R-:W-:Y:S05]  /*40970*/  BSYNC.RECONVERGENT B2 ;  /* 0x0000000000027941 */ /* 0x000fea0003800200 */
.L_x_36495:
        /* <DEDUP_REMOVED lines=62> */
.L_x_36493:
[----:B------:R-:W-:Y:S05]  /*40d60*/  BSYNC.RECONVERGENT B1 ;  /* 0x0000000000017941 */ /* 0x000fea0003800200 */
.L_x_36492:
        /* <DEDUP_REMOVED lines=16> */
.L_x_36456:
        /* <DEDUP_REMOVED lines=21> */
.L_x_36414:
[----:B------:R-:W-:Y:S05]  /*40fc0*/  BSYNC.RECONVERGENT B0 ;  /* 0x0000000000007941 */ /* 0x000fea0003800200 */
.L_x_36413:
[----:B------:R-:W-:Y:S01]  /*40fd0*/  FADD.FTZ R2, RZ, R24 ;  /* 0x00000018ff027221 */ /* 0x000fe20000010000 */
        /* <DEDUP_REMOVED lines=16> */
[----:B01234-:R-:W-:Y:S02]  /*410e0*/  FSEL R201, R2, RZ, P0 ;  /* 0x000000ff02c97208 */ /* 0x01ffe40000000000 */
[----:B------:R-:W-:Y:S02]  /*410f0*/  LOP3.LUT P1, RZ, R232, 0x1f, RZ, 0xc0, !PT ;  /* 0x0000001fe8ff7812 */ /* 0x000fe4000782c0ff */
        /* <DEDUP_REMOVED lines=270> */
.L_x_36530:
        /* <DEDUP_REMOVED lines=58> */
.L_x_36499:
[----:B------:R-:W-:Y:S05]  /*42580*/  BSYNC.RECONVERGENT B0 ;  /* 0x0000000000007941 */ /* 0x000fea0003800200 */
.L_x_36498:
[----:B------:R-:W-:Y:S01]  /*42590*/  LOP3.LUT P0, RZ, R0, 0x2000, RZ, 0xc0, !PT ;  /* 0x0000200000ff7812 */ /* 0x000fe2000780c0ff */
[----:B------:R-:W-:-:S12]  /*425a0*/  BSSY.RECONVERGENT B0, `(.L_x_36500) ;  /* 0x000002a000007945 */ /* 0x000fd80003800200 */
[----:B------:R-:W-:Y:S05]  /*425b0*/  @!P0 BRA `(.L_x_36501) ;  /* 0x0000000000a08947 */ /* 0x000fea0003800000 */
[----:B------:R-:W2:Y:S04]  /*425c0*/  LDL R237, [R1+0x10] ;  /* 0x0000100001ed7983 */ /* 0x000ea80000100800 */
[----:B-1----:R-:W3:Y:S04]  /*425d0*/  LDL R202, [R1+0x14] ;  /* 0x0000140001ca7983 */ /* 0x002ee80000100800 */
[----:B------:R-:W4:Y:S04]  /*425e0*/  LDL R236, [R1+0x18] ;  /* 0x0000180001ec7983 */ /* 0x000f280000100800 */
[----:B------:R-:W4:Y:S04]  /*425f0*/  LDL R203, [R1+0x1c] ;  /* 0x00001c0001cb7983 */ /* 0x000f280000100800 */
[----:B------:R-:W4:Y:S04]  /*42600*/  LDL R235, [R1] ;  /* 0x0000000001eb7983 */ /* 0x000f280000100800 */
[----:B------:R-:W4:Y:S04]  /*42610*/  LDL R232, [R1+0x4] ;  /* 0x0000040001e87983 */ /* 0x000f280000100800 */
[----:B------:R-:W4:Y:S04]  /*42620*/  LDL R234, [R1+0x8] ;  /* 0x0000080001ea7983 */ /* 0x000f280000100800 */
[----:B------:R-:W4:Y:S01]  /*42630*/  LDL R233, [R1+0xc] ;  /* 0x00000c0001e97983 */ /* 0x000f220000100800 */
[--C-:B0-----:R-:W-:Y:S01]  /*42640*/  FADD.FTZ R201, R16, -R4.reuse ;  /* 0x8000000410c97221 */ /* 0x101fe20000010000 */
        /* <DEDUP_REMOVED lines=31> */
.L_x_36501:
[----:B------:R-:W-:Y:S05]  /*42840*/  BSYNC.RECONVERGENT B0 ;  /* 0x0000000000007941 */ /* 0x000fea0003800200 */
.L_x_36500:
        /* <DEDUP_REMOVED lines=35> */
.L_x_36503:
[----:B------:R-:W-:Y:S05]  /*42a80*/  BSYNC.RECONVERGENT B0 ;  /* 0x0000000000007941 */ /* 0x000fea0003800200 */
.L_x_36502:
        /* <DEDUP_REMOVED lines=35> */
.L_x_36505:
[----:B------:R-:W-:Y:S05]  /*42cc0*/  BSYNC.RECONVERGENT B0 ;  /* 0x0000000000007941 */ /* 0x000fea0003800200 */
.L_x_36504:
        /* <DEDUP_REMOVED lines=35> */
.L_x_36507:
[----:B------:R-:W-:Y:S05]  /*42f00*/  BSYNC.RECONVERGENT B0 ;  /* 0x0000000000007941 */ /* 0x000fea0003800200 */
.L_x_36506:
        /* <DEDUP_REMOVED lines=35> */
.L_x_36509:
[----:B------:R-:W-:Y:S05]  /*43140*/  BSYNC.RECONVERGENT B0 ;  /* 0x0000000000007941 */ /* 0x000fea0003800200 */
.L_x_36508:
        /* <DEDUP_REMOVED lines=35> */
.L_x_36511:
[----:B------:R-:W-:Y:S05]  /*43380*/  BSYNC.RECONVERGENT B0 ;  /* 0x0000000000007941 */ /* 0x000fea0003800200 */
.L_x_36510:
        /* <DEDUP_REMOVED lines=35> */
.L_x_36513:
[----:B------:R-:W-:Y:S05]  /*435c0*/  BSYNC.RECONVERGENT B0 ;  /* 0x0000000000007941 */ /* 0x000fea0003800200 */
.L_x_36512:
        /* <DEDUP_REMOVED lines=35> */
.L_x_36515:
[----:B------:R-:W-:Y:S05]  /*43800*/  BSYNC.RECONVERGENT B0 ;  /* 0x0000000000007941 */ /* 0x000fea0003800200 */
.L_x_36514:
        /* <DEDUP_REMOVED lines=32> */
[----:B0-----:R-:W-:-:S05]  /*43a10*/  IMAD.WIDE.U32 R2, R3, 0x10, R232 ;  /* 0x0000001003027825 */ /* 0x001fca00078e00e8 */
[----:B------:R0:W-:Y:S02]  /*43a20*/  STG.E.128 desc[UR6][R2.64], R200 ;  /* 0x000000c802007986 */ /* 0x0001e4000c101d06 */
.L_x_36517:
[----:B------:R-:W-:Y:S05]  /*43a30*/  BSYNC.RECONVERGENT B0 ;  /* 0x0000000000007941 */ /* 0x000fea0003800200 */
.L_x_36516:
[----:B0-----:R-:W0:Y:S02]  /*43a40*/  LDC.64 R2, c[0x0][0x380] ;  /* 0x0000e000ff027b82 */ /* 0x001e240000000a00 */
[----:B0-----:R-:W-:-:S05]  /*43a50*/  IMAD R15, R2, 0x4, R15 ;  /* 0x00000004020f7824 */ /* 0x001fca00078e020f */
[----:B------:R-:W-:-:S13]  /*43a60*/  ISETP.GE.AND P0, PT, R15, R3, PT ;  /* 0x000000030f00720c */ /* 0x000fda0003f06270 */
[----:B------:R-:W-:Y:S05]  /*43a70*/  @!P0 BRA `(.L_x_36518) ;  /* 0xfffffbdc00288947 */ /* 0x000fea000383ffff */
[----:B------:R-:W-:Y:S05]  /*43a80*/  EXIT ;  /* 0x000000000000794d */ /* 0x000fea0003800000 */
.L_x_36497:
        /* <DEDUP_REMOVED lines=8> */
.L_x_36520:
[----:B------:R-:W-:Y:S05]  /*43b10*/  BSYNC B0 ;  /* 0x0000000000007941 */ /* 0x000fea0003800000 */
.L_x_36519:
        /* <DEDUP_REMOVED lines=9> */
.L_x_36521:
[----:B------:R-:W-:Y:S02]  /*43bb0*/  IMAD.MOV.U32 R200, RZ, RZ, 0x4 ;  /* 0x00000004ffc87424 */ /* 0x000fe400078e00ff */
[----:B------:R-:W-:Y:S01]  /*43bc0*/  FADD.FTZ R201, R201, R2 ;  /* 0x00000002c9c97221 */ /* 0x000fe20000010000 */
[----:B------:R-:W-:-:S04]  /*43bd0*/  MOV R2, 0xffffffff ;  /* 0xffffffff00027802 */ /* 0x000fc80000000f00 */
[----:B------:R-:W-:-:S07]  /*43be0*/  MOV R233, R201 ;  /* 0x000000c900e97202 */ /* 0x000fce0000000f00 */
[----:B------:R-:W-:Y:S05]  /*43bf0*/  WARPSYNC.COLLECTIVE R2, `(.L_x_36522) ;  /* 0x0000000002087348 */ /* 0x000fea0003c00000 */
[----:B------:R0:W1:Y:S02]  /*43c00*/  SHFL.BFLY P6, R2, R233, R200, R4 ;  /* 0x0c0000c8e9027389 */ /* 0x00006400000c0004 */
[----:B01----:R-:W-:Y:S05]  /*43c10*/  ENDCOLLECTIVE ;  /* 0x000000000000791b */ /* 0x003fea0003800000 */
.L_x_36522:
[----:B------:R-:W-:Y:S02]  /*43c20*/  HFMA2 R200, -RZ, RZ, 0, 4.76837158203125e-07 ;  /* 0x00000008ffc87431 */ /* 0x000fe400000001ff */
[----:B------:R-:W-:Y:S01]  /*43c30*/  FADD.FTZ R201, R201, R2 ;  /* 0x00000002c9c97221 */ /* 0x000fe20000010000 */
[----:B------:R-:W-:-:S03]  /*43c40*/  IMAD.MOV.U32 R2, RZ, RZ, -0x1 ;  /* 0xffffffffff027424 */ /* 0x000fc600078e00ff */
[----:B------:R-:W-:-:S07]  /*43c50*/  IMAD.MOV.U32 R233, RZ, RZ, R201 ;  /* 0x000000ffffe97224 */ /* 0x000fce00078e00c9 */
[----:B------:R-:W-:Y:S05]  /*43c60*/  WARPSYNC.COLLECTIVE R2, `(.L_x_36523) ;  /* 0x0000000002087348 */ /* 0x000fea0003c00000 */
[----:B------:R0:W1:Y:S02]  /*43c70*/  SHFL.BFLY P6, R2, R233, R200, R4 ;  /* 0x0c0000c8e9027389 */ /* 0x00006400000c0004 */
[----:B01----:R-:W-:Y:S05]  /*43c80*/  ENDCOLLECTIVE ;  /* 0x000000000000791b */ /* 0x003fea0003800000 */
.L_x_36523:
[----:B------:R-:W-:Y:S02]  /*43c90*/  IMAD.MOV.U32 R200, RZ, RZ, 0x10 ;  /* 0x00000010ffc87424 */ /* 0x000fe400078e00ff */
[----:B------:R-:W-:Y:S01]  /*43ca0*/  FADD.FTZ R201, R201, R2 ;  /* 0x00000002c9c97221 */ /* 0x000fe20000010000 */
[----:B------:R-:W-:-:S04]  /*43cb0*/  MOV R2, 0xffffffff ;  /* 0xffffffff00027802 */ /* 0x000fc80000000f00 */
[----:B------:R-:W-:-:S07]  /*43cc0*/  MOV R233, R201 ;  /* 0x000000c900e97202 */ /* 0x000fce0000000f00 */
[----:B------:R-:W-:Y:S05]  /*43cd0*/  WARPSYNC.COLLECTIVE R2, `(.L_x_36524) ;  /* 0x0000000002087348 */ /* 0x000fea0003c00000 */
[----:B------:R0:W1:Y:S02]  /*43ce0*/  SHFL.BFLY P6, R2, R233, R200, R4 ;  /* 0x0c0000c8e9027389 */ /* 0x00006400000c0004 */
[----:B01----:R-:W-:Y:S05]  /*43cf0*/  ENDCOLLECTIVE ;  /* 0x000000000000791b */ /* 0x003fea0003800000 */
.L_x_36524:
        /* <DEDUP_REMOVED lines=174> */
.L_x_36525:
[----:B------:R-:W-:Y:S02]  /*447e0*/  HFMA2 R200, -RZ, RZ, 0, 1.1920928955078125e-07 ;  /* 0x00000002ffc87431 */ /* 0x000fe400000001ff */
[----:B------:R-:W-:Y:S01]  /*447f0*/  FADD.FTZ R201, R201, R2 ;  /* 0x00000002c9c97221 */ /* 0x000fe20000010000 */
[----:B------:R-:W-:-:S03]  /*44800*/  IMAD.MOV.U32 R2, RZ, RZ, -0x1 ;  /* 0xffffffffff027424 */ /* 0x000fc600078e00ff */
[----:B------:R-:W-:-:S07]  /*44810*/  IMAD.MOV.U32 R233, RZ, RZ, R201 ;  /* 0x000000ffffe97224 */ /* 0x000fce00078e00c9 */
[----:B------:R-:W-:Y:S05]  /*44820*/  WARPSYNC.COLLECTIVE R2, `(.L_x_36526) ;  /* 0x0000000002087348 */ /* 0x000fea0003c00000 */
[----:B------:R0:W1:Y:S02]  /*44830*/  SHFL.BFLY P6, R2, R233, R200, R4 ;  /* 0x0c0000c8e9027389 */ /* 0x00006400000c0004 */
[----:B01----:R-:W-:Y:S05]  /*44840*/  ENDCOLLECTIVE ;  /* 0x000000000000791b */ /* 0x003fea0003800000 */
.L_x_36526:
[----:B------:R-:W-:Y:S02]  /*44850*/  IMAD.MOV.U32 R200, RZ, RZ, 0x4 ;  /* 0x00000004ffc87424 */ /* 0x000fe400078e00ff */
[----:B------:R-:W-:Y:S01]  /*44860*/  FADD.FTZ R201, R201, R2 ;  /* 0x00000002c9c97221 */ /* 0x000fe20000010000 */
[----:B------:R-:W-:-:S04]  /*44870*/  MOV R2, 0xffffffff ;  /* 0xffffffff00027802 */ /* 0x000fc80000000f00 */
[----:B------:R-:W-:-:S07]  /*44880*/  MOV R233, R201 ;  /* 0x000000c900e97202 */ /* 0x000fce0000000f00 */
[----:B------:R-:W-:Y:S05]  /*44890*/  WARPSYNC.COLLECTIVE R2, `(.L_x_36527) ;  /* 0x0000000002087348 */ /* 0x000fea0003c00000 */
[----:B------:R0:W1:Y:S02]  /*448a0*/  SHFL.BFLY P6, R2, R233, R200, R4 ;  /* 0x0c0000c8e9027389 */ /* 0x00006400000c0004 */
[----:B01----:R-:W-:Y:S05]  /*448b0*/  ENDCOLLECTIVE ;  /* 0x000000000000791b */ /* 0x003fea0003800000 */
.L_x_36527:
[----:B------:R-:W-:Y:S02]  /*448c0*/  HFMA2 R200, -RZ, RZ, 0, 4.76837158203125e-07 ;  /* 0x00000008ffc87431 */ /* 0x000fe400000001ff */
[----:B------:R-:W-:Y:S01]  /*448d0*/  FADD.FTZ R201, R201, R2 ;  /* 0x00000002c9c97221 */ /* 0x000fe20000010000 */
[----:B------:R-:W-:-:S03]  /*448e0*/  IMAD.MOV.U32 R2, RZ, RZ, -0x1 ;  /* 0xffffffffff027424 */ /* 0x000fc600078e00ff */
[----:B------:R-:W-:-:S07]  /*448f0*/  IMAD.MOV.U32 R233, RZ, RZ, R201 ;  /* 0x000000ffffe97224 */ /* 0x000fce00078e00c9 */
[----:B------:R-:W-:Y:S05]  /*44900*/  WARPSYNC.COLLECTIVE R2, `(.L_x_36528) ;  /* 0x0000000002087348 */ /* 0x000fea0003c00000 */
[----:B------:R0:W1:Y:S02]  /*44910*/  SHFL.BFLY P6, R2, R233, R200, R4 ;  /* 0x0c0000c8e9027389 */ /* 0x00006400000c0004 */
[----:B01----:R-:W-:Y:S05]  /*44920*/  ENDCOLLECTIVE ;  /* 0x000000000000791b */ /* 0x003fea0003800000 */
.L_x_36528:
[----:B------:R-:W-:Y:S02]  /*44930*/  IMAD.MOV.U32 R200, RZ, RZ, 0x10 ;  /* 0x00000010ffc87424 */ /* 0x000fe400078e00ff */
[----:B------:R-:W-:Y:S01]  /*44940*/  FADD.FTZ R201, R201, R2 ;  /* 0x00000002c9c97221 */ /* 0x000fe20000010000 */
[----:B------:R-:W-:-:S04]  /*44950*/  MOV R2, 0xffffffff ;  /* 0xffffffff00027802 */ /* 0x000fc80000000f00 */
[----:B------:R-:W-:-:S07]  /*44960*/  MOV R233, R201 ;  /* 0x000000c900e97202 */ /* 0x000fce0000000f00 */
[----:B------:R-:W-:Y:S05]  /*44970*/  WARPSYNC.COLLECTIVE R2, `(.L_x_36529) ;  /* 0x0000000002087348 */ /* 0x000fea0003c00000 */
[----:B------:R0:W1:Y:S02]  /*44980*/  SHFL.BFLY P6, R2, R233, R200, R4 ;  /* 0x0c0000c8e9027389 */ /* 0x00006400000c0004 */
[----:B01----:R-:W-:Y:S05]  /*44990*/  ENDCOLLECTIVE ;  /* 0x000000000000791b */ /* 0x003fea0003800000 */
.L_x_36529:
[----:B------:R-:W-:Y:S05]  /*449a0*/  BRA `(.L_x_36530) ;  /* 0xffffffd8000c7947 */ /* 0x000fea000383ffff */
.L_x_36531:
        /* <DEDUP_REMOVED lines=13> */
.L_x_88488:


//--------------------- .text._ZN10layer_norm13ln_fwd_kernelINS_13Kernel_traitsIf13__nv_bfloat16fS2_fjLj2560ELj1ELj4ELj1ELj16ENS_18Kernel_traits_baseILj2560EfS2_fS2_fjLj128EEEEELb1ELb0ELb0ELb1EEEvNS_9FwdParamsE --------------------------
	.section	.text._ZN10layer_norm13ln_fwd_kernelINS_13Kernel_traitsIf13__nv_bfloat16fS2_fjLj2560ELj1ELj4ELj1ELj16ENS_18Kernel_traits_baseILj2560EfS2_fS2_fjLj128EEEEELb1ELb0ELb0ELb1EEEvNS_9FwdParamsE,"ax",@progbits
	.align	128
        .global         _ZN10layer_norm13ln_fwd_kernelINS_13Kernel_traitsIf13__nv_bfloat16fS2_fjLj2560ELj1ELj4ELj1ELj16ENS_18Kernel_traits_baseILj2560EfS2_fS2_fjLj128EEEEELb1ELb0ELb0ELb1EEEvNS_9FwdParamsE
        .type           _ZN10layer_norm13ln_fwd_kernelINS_13Kernel_traitsIf13__nv_bfloat16fS2_fjLj2560ELj1ELj4ELj1ELj16ENS_18Kernel_traits_baseILj2560EfS2_fS2_fjLj128EEEEELb1ELb0ELb0ELb1EEEvNS_9FwdParamsE,@function
        .size           _ZN10layer_norm13ln_fwd_kernelINS_13Kernel_traitsIf13__nv_bfloat16fS2_fjLj2560ELj1ELj4ELj1ELj16ENS_18Kernel_traits_baseILj2560EfS2_fS2_fjLj128EEEEELb1ELb0ELb0ELb1EEEvNS_9FwdParamsE,(.L_x_88489 - _ZN10layer_norm13ln_fwd_kernelINS_13Kernel_traitsIf13__nv_bfloat16fS2_fjLj2560ELj1ELj4ELj1ELj16ENS_18Kernel_traits_baseILj2560EfS2_fS2_fjLj128EEEEELb1ELb0ELb0ELb1EEEvNS_9FwdParamsE)
        .other          _ZN10layer_norm13ln_fwd_kernelINS_13Kernel_traitsIf13__nv_bfloat16fS2_fjLj2560ELj1ELj4ELj1ELj16ENS_18Kernel_traits_baseILj2560EfS2_fS2_fjLj128EEEEELb1ELb0ELb0ELb1EEEvNS_9FwdParamsE,@"STO_CUDA_ENTRY STV_DEFAULT"
_ZN10layer_norm13ln_fwd_kernelINS_13Kernel_traitsIf13__nv_bfloat16fS2_fjLj2560ELj1ELj4ELj1ELj16ENS_18Kernel_traits_baseILj2560EfS2_fS2_fjLj128EEEEELb1ELb0ELb0ELb1EEEvNS_9FwdParamsE:
.text._ZN10layer_norm13ln_fwd_kernelINS_13Kernel_traitsIf13__nv_bfloat16fS2_fjLj2560ELj1ELj4ELj1ELj16ENS_18Kernel_traits_baseILj2560EfS2_fS2_fjLj128EEEEELb1ELb0ELb0ELb1EEEvNS_9FwdParamsE:
        /* <DEDUP_REMOVED lines=30> */
[----:B------:R-:W-:Y:S01]  /*01e0*/  LOP3.LUT R9, R9, UR4, RZ, 0xfc, !PT ;  /* 0x0000000409097c12 */ /* 0x000fe2000f8efcff */
[----:B------:R-:W-:Y:S01]  /*01f0*/  UIADD3 UR11, UPT, UPT, UR7, -0x4498517b, URZ ;  /* 0xbb67ae85070b7890 */ /* 0x000fe2000fffe0ff */
[--C-:B------:R-:W-:Y:S01]  /*0200*/  SHF.R.U64 R8, R211, 0x2, R0.reuse ;  /* 0x00000002d3087819 */ /* 0x100fe20000001200 */
        /* <DEDUP_REMOVED lines=85> */
.L_x_36532:
        /* <DEDUP_REMOVED lines=84> */
.L_x_36533:
[----:B------:R-:W2:Y:S02]  /*0ca0*/  LDCU UR4, c[0x0][0x384] ;  /* 0x00007080ff0477ac */ /* 0x000ea40008000800 */
[----:B--2---:R-:W-:-:S13]  /*0cb0*/  ISETP.GE.AND P0, PT, R9, UR4, PT ;  /* 0x0000000409007c0c */ /* 0x004fda000bf06270 */
[----:B------:R-:W-:Y:S05]  /*0cc0*/  @P0 EXIT ;  /* 0x000000000000094d */ /* 0x000fea0003800000 */
[----:B------:R-:W-:Y:S01]  /*0cd0*/  IMAD.HI.U32 R0, R10, -0x326172a9, RZ ;  /* 0xcd9e8d570a007827 */ /* 0x000fe200078e00ff */
[----:B------:R-:W2:Y:S01]  /*0ce0*/  LDCU.64 UR4, c[0x0][0x3e0] ;  /* 0x00007c00ff0477ac */ /* 0x000ea20008000a00 */
[----:B------:R-:W-:Y:S02]  /*0cf0*/  LOP3.LUT R211, R211, 0x3, RZ, 0xc0, !PT ;  /* 0x00000003d3d37812 */ /* 0x000fe400078ec0ff */
        /* <DEDUP_REMOVED lines=8> */
[----:B--2---:R-:W-:Y:S02]  /*0d80*/  UISETP.NE.U32.AND UP0, UPT, UR4, URZ, UPT ;  /* 0x000000ff0400728c */ /* 0x004fe4000bf05070 */
[----:B------:R-:W-:Y:S01]  /*0d90*/  IMAD R7, R2, -0x326172a9, RZ ;  /* 0xcd9e8d5702077824 */ /* 0x000fe200078e02ff */
[----:B------:R-:W-:Y:S01]  /*0da0*/  LOP3.LUT R3, R4, UR10, R3, 0x96, !PT ;  /* 0x0000000a04037c12 */ /* 0x000fe2000f8e9603 */
[----:B------:R-:W-:Y:S01]  /*0db0*/  IMAD R11, R0, -0x2daee0ad, RZ ;  /* 0xd2511f53000b7824 */ /* 0x000fe200078e02ff */
[----:B------:R-:W0:Y:S01]  /*0dc0*/  LDCU.64 UR10, c[0x0][0x3a0] ;  /* 0x00007400ff0a77ac */ /* 0x000e220008000a00 */
[----:B------:R-:W-:Y:S01]  /*0dd0*/  IMAD.HI.U32 R0, R5, -0x326172a9, RZ ;  /* 0xcd9e8d5705007827 */ /* 0x000fe200078e00ff */
[----:B------:R-:W-:-:S03]  /*0de0*/  UISETP.NE.AND.EX UP0, UPT, UR5, URZ, UPT, UP0 ;  /* 0x000000ff0500728c */ /* 0x000fc6000bf05300 */
        /* <DEDUP_REMOVED lines=49> */
[----:B------:R-:W-:Y:S01]  /*1100*/  IMAD.MOV.U32 R3, RZ, RZ, RZ ;  /* 0x000000ffff037224 */ /* 0x000fe200078e00ff */
[----:B------:R-:W-:Y:S01]  /*1110*/  LOP3.LUT R6, R5, UR26, R6, 0x96, !PT ;  /* 0x0000001a05067c12 */ /* 0x000fe2000f8e9606 */
[----:B------:R-:W-:Y:S02]  /*1120*/  IMAD.MOV.U32 R5, RZ, RZ, R13 ;  /* 0x000000ffff057224 */ /* 0x000fe400078e000d */
[----:B------:R-:W-:Y:S02]  /*1130*/  IMAD R209, R0, -0x2daee0ad, RZ ;  /* 0xd2511f5300d17824 */ /* 0x000fe400078e02ff */
[----:B01234-:R-:W-:-:S07]  /*1140*/  IMAD R4, R2, -0x326172a9, RZ ;  /* 0xcd9e8d5702047824 */ /* 0x01ffce00078e02ff */
.L_x_37354:
[----:B0-----:R-:W0:Y:S01]  /*1150*/  S2R R252, SR_TID.X ;  /* 0x0000000000fc7919 */ /* 0x001e220000002100 */
        /* <DEDUP_REMOVED lines=39> */
[----:B------:R-:W-:Y:S01]  /*13d0*/  IADD3 R190, PT, PT, R190, 0x1715609d, RZ ;  /* 0x1715609dbebe7810 */ /* 0x000fe20007ffe0ff */
[----:B------:R-:W-:Y:S01]  /*13e0*/  IMAD.MOV.U32 R195, RZ, RZ, 0x3f800000 ;  /* 0x3f800000ffc37424 */ /* 0x000fe200078e00ff */
[----:B------:R-:W-:Y:S01]  /*13f0*/  IADD3 R23, PT, PT, R23, -0x4ab325aa, RZ ;  /* 0xb54cda5617177810 */ /* 0x000fe20007ffe0ff */
[----:B------:R-:W-:Y:S01]  /*1400*/  IMAD.MOV.U32 R205, RZ, RZ, 0x2f800000 ;  /* 0x2f800000ffcd7424 */ /* 0x000fe200078e00ff */
[----:B------:R-:W-:Y:S01]  /*1410*/  IADD3 R20, PT, PT, R20, -0x126145ec, RZ ;  /* 0xed9eba1414147810 */ /* 0x000fe20007ffe0ff */
        /* <DEDUP_REMOVED lines=31> */
.L_x_88324:
[----:B------:R-:W-:Y:S05]  /*1610*/  BRX R28 -0x1620                                        (*"BRANCH_TARGETS .L_x_88325,.L_x_88326,.L_x_88327"*) ;  /* 0xffffffe81c787949 */ /* 0x000fea000383ffff */
.L_x_88327:
[----:B------:R-:W-:Y:S01]  /*1620*/  VIADD R32, R211, 0x1 ;  /* 0x00000001d3207836 */ /* 0x000fe20000000000 */
[----:B------:R-:W-:Y:S01]  /*1630*/  MOV R11, R6 ;  /* 0x00000006000b7202 */ /* 0x000fe20000000f00 */
[----:B------:R-:W-:Y:S01]  /*1640*/  IMAD.MOV.U32 R28, RZ, RZ, R209 ;  /* 0x000000ffff1c7224 */ /* 0x000fe200078e00d1 */
[----:B------:R-:W-:Y:S06]  /*1650*/  BRA `(.L_x_36536) ;  /* 0x0000000000f47947 */ /* 0x000fec0003800000 */
.L_x_88325:
[----:B------:R-:W-:Y:S01]  /*1660*/  IMAD.MOV.U32 R28, RZ, RZ, R209 ;  /* 0x000000ffff1c7224 */ /* 0x000fe200078e00d1 */
[----:B------:R-:W-:Y:S01]  /*1670*/  MOV R11, R7 ;  /* 0x00000007000b7202 */ /* 0x000fe20000000f00 */
[----:B------:R-:W-:Y:S01]  /*1680*/  IMAD.MOV.U32 R32, RZ, RZ, 0x3 ;  /* 0x00000003ff207424 */ /* 0x000fe200078e00ff */
[----:B------:R-:W-:Y:S06]  /*1690*/  BRA `(.L_x_36536) ;  /* 0x0000000000e47947 */ /* 0x000fec0003800000 */
.L_x_88326:
        /* <DEDUP_REMOVED lines=13> */
.L_x_36538:
[----:B------:R-:W-:Y:S05]  /*1770*/  BSYNC.RECONVERGENT B1 ;  /* 0x0000000000017941 */ /* 0x000fea0003800200 */
.L_x_36537:
        /* <DEDUP_REMOVED lines=42> */
[----:B------:R-:W-:-:S07]  /*1a20*/  IMAD.MOV.U32 R32, RZ, RZ, RZ ;  /* 0x000000ffff207224 */ /* 0x000fce00078e00ff */
.L_x_36536:
[----:B------:R-:W-:Y:S05]  /*1a30*/  BSYNC.RECONVERGENT B0 ;  /* 0x0000000000007941 */ /* 0x000fea0003800200 */
.L_x_36535:
        /* <DEDUP_REMOVED lines=9> */
[----:B------:R-:W-:Y:S02]  /*1ad0*/  PRMT R24, R24, 0x7632, R24 ;  /* 0x0000763218187816 */ /* 0x000fe40000000018 */
[----:B------:R-:W-:Y:S01]  /*1ae0*/  FMUL.FTZ R29, R29, R12 ;  /* 0x0000000c1d1d7220 */ /* 0x000fe20000410000 */
[----:B------:R-:W-:Y:S01]  /*1af0*/  FSETP.GTU.FTZ.AND P0, PT, R30, R11, PT ;  /* 0x0000000b1e00720b */ /* 0x000fe20003f1c000 */
[----:B------:R-:W-:-:S03]  /*1b00*/  IMAD.MOV.U32 R30, RZ, RZ, R4 ;  /* 0x000000ffff1e7224 */ /* 0x000fc600078e0004 */
        /* <DEDUP_REMOVED lines=13> */
.L_x_36541:
        /* <DEDUP_REMOVED lines=13> */
.L_x_36543:
[----:B------:R-:W-:Y:S05]  /*1cb0*/  BSYNC.RECONVERGENT B1 ;  /* 0x0000000000017941 */ /* 0x000fea0003800200 */
.L_x_36542:
        /* <DEDUP_REMOVED lines=43> */
.L_x_36540:
[----:B------:R-:W-:Y:S05]  /*1f70*/  BSYNC.RECONVERGENT B0 ;  /* 0x0000000000007941 */ /* 0x000fea0003800200 */
.L_x_36539:
        /* <DEDUP_REMOVED lines=22> */
.L_x_36546:
        /* <DEDUP_REMOVED lines=13> */
.L_x_36548:
[----:B------:R-:W-:Y:S05]  /*21b0*/  BSYNC.RECONVERGENT B1 ;  /* 0x0000000000017941 */ /* 0x000fea0003800200 */
.L_x_36547:
        /* <DEDUP_REMOVED lines=43> */
.L_x_36545:
[----:B------:R-:W-:Y:S05]  /*2470*/  BSYNC.RECONVERGENT B0 ;  /* 0x0000000000007941 */ /* 0x000fea0003800200 */
.L_x_36544:
[----:B------:R-:W-:Y:S01]  /*2480*/  I2FP.F32.U32 R24, R24 ;  /* 0x0000001800187245 */ /* 0x000fe20000201000 */
[C---:B------:R-:W-:Y:S01]  /*2490*/  IMAD.U32 R30, R25.reuse, 0x10000, RZ ;  /* 0x00010000191e7824 */ /* 0x040fe200078e00ff */
[----:B------:R-:W-:Y:S01]  /*24a0*/  ISETP.NE.AND P2, PT, R32, 0x1, PT ;  /* 0x000000012000780c */ /* 0x000fe20003f45270 */
[----:B------:R-:W-:Y:S01]  /*24b0*/  BSSY.RECONVERGENT B0, `(.L_x_36549) ;  /* 0x000004d000007945 */ /* 0x000fe20003800200 */
[----:B------:R-:W-:Y:S01]  /*24c0*/  PRMT R36, R25, 0x7632, R36 ;  /* 0x0000763219247816 */ /* 0x000fe20000000024 */
        /* <DEDUP_REMOVED lines=18> */
.L_x_36551:
        /* <DEDUP_REMOVED lines=13> */
.L_x_36553:
[----:B------:R-:W-:Y:S05]  /*26c0*/  BSYNC.RECONVERGENT B1 ;  /* 0x0000000000017941 */ /* 0x000fea0003800200 */
.L_x_36552:
        /* <DEDUP_REMOVED lines=43> */
.L_x_36550:
[----:B------:R-:W-:Y:S05]  /*2980*/  BSYNC.RECONVERGENT B0 ;  /* 0x0000000000007941 */ /* 0x000fea0003800200 */
.L_x_36549:
        /* <DEDUP_REMOVED lines=22> */
.L_x_36556:
        /* <DEDUP_REMOVED lines=13> */
.L_x_36558:
[----:B------:R-:W-:Y:S05]  /*2bc0*/  BSYNC.RECONVERGENT B1 ;  /* 0x0000000000017941 */ /* 0x000fea0003800200 */
.L_x_36557:
        /* <DEDUP_REMOVED lines=43> */
.L_x_36555:
[----:B------:R-:W-:Y:S05]  /*2e80*/  BSYNC.RECONVERGENT B0 ;  /* 0x0000000000007941 */ /* 0x000fea0003800200 */
.L_x_36554:
        /* <DEDUP_REMOVED lines=23> */
.L_x_36561:
        /* <DEDUP_REMOVED lines=13> */
.L_x_36563:
[----:B------:R-:W-:Y:S05]  /*30d0*/  BSYNC.RECONVERGENT B1 ;  /* 0x0000000000017941 */ /* 0x000fea0003800200 */
.L_x_36562:
        /* <DEDUP_REMOVED lines=43> */
.L_x_36560:
[----:B------:R-:W-:Y:S05]  /*3390*/  BSYNC.RECONVERGENT B0 ;  /* 0x0000000000007941 */ /* 0x000fea0003800200 */
.L_x_36559:
        /* <DEDUP_REMOVED lines=22> */
.L_x_36566:
        /* <DEDUP_REMOVED lines=13> */
.L_x_36568:
[----:B------:R-:W-:Y:S05]  /*35d0*/  BSYNC.RECONVERGENT B1 ;  /* 0x0000000000017941 */ /* 0x000fea0003800200 */
.L_x_36567:
        /* <DEDUP_REMOVED lines=43> */
.L_x_36565:
[----:B------:R-:W-:Y:S05]  /*3890*/  BSYNC.RECONVERGENT B0 ;  /* 0x0000000000007941 */ /* 0x000fea0003800200 */
.L_x_36564:
        /* <DEDUP_REMOVED lines=23> */
.L_x_36571:
        /* <DEDUP_REMOVED lines=15> */
.L_x_36573:
[----:B------:R-:W-:Y:S05]  /*3b00*/  BSYNC.RECONVERGENT B1 ;  /* 0x0000000000017941 */ /* 0x000fea0003800200 */
.L_x_36572:
        /* <DEDUP_REMOVED lines=43> */
.L_x_36570:
[----:B------:R-:W-:Y:S05]  /*3dc0*/  BSYNC.RECONVERGENT B0 ;  /* 0x0000000000007941 */ /* 0x000fea0003800200 */
.L_x_36569:
        /* <DEDUP_REMOVED lines=10> */
.L_x_36534:
        /* <DEDUP_REMOVED lines=16> */
.L_x_36577:
        /* <DEDUP_REMOVED lines=13> */
.L_x_36579:
[----:B------:R-:W-:Y:S05]  /*4040*/  BSYNC.RECONVERGENT B1 ;  /* 0x0000000000017941 */ /* 0x000fea0003800200 */
.L_x_36578:
        /* <DEDUP_REMOVED lines=43> */
.L_x_36576:
[----:B------:R-:W-:Y:S05]  /*4300*/  BSYNC.RECONVERGENT B0 ;  /* 0x0000000000007941 */ /* 0x000fea0003800200 */
.L_x_36575:
[----:B------:R-:W-:Y:S01]  /*4310*/  I2FP.F32.U32 R12, R11 ;  /* 0x0000000b000c7245 */ /* 0x000fe20000201000 */
[----:B------:R-:W-:Y:S01]  /*4320*/  IMAD.U32 R11, RZ, RZ, UR15 ;  /* 0x0000000fff0b7e24 */ /* 0x000fe2000f8e00ff */
[----:B------:R-:W-:Y:S01]  /*4330*/  ISETP.NE.AND P0, PT, R32, 0x1, PT ;  /* 0x000000012000780c */ /* 0x000fe20003f05270 */
[----:B------:R-:W-:Y:S01]  /*4340*/  BSSY.RECONVERGENT B0, `(.L_x_36580) ;  /* 0x000004d000007945 */ /* 0x000fe20003800200 */
[----:B-----5:R-:W-:Y:S01]  /*4350*/  SHF.L.U32 R30, R24, 0x10, RZ ;  /* 0x00000010181e7819 */ /* 0x020fe200000006ff */
[----:B------:R-:W-:Y:S01]  /*4360*/  FFMA.FTZ R12, R12, R205, 1.1641532182693481445e-10 ;  /* 0x2f0000000c0c7423 */ /* 0x000fe200000100cd */
[----:B------:R-:W-:Y:S01]  /*4370*/  PRMT R24, R24, 0x7632, R24 ;  /* 0x0000763218187816 */ /* 0x000fe20000000018 */
[----:B------:R-:W-:Y:S02]  /*4380*/  IMAD.MOV.U32 R33, RZ, RZ, 0x2 ;  /* 0x00000002ff217424 */ /* 0x000fe400078e00ff */
[----:B------:R-:W-:Y:S01]  /*4390*/  FMUL.FTZ R31, R30, R195 ;  /* 0x000000c31e1f7220 */ /* 0x000fe20000410000 */
[----:B------:R-:W-:Y:S01]  /*43a0*/  FSETP.LE.FTZ.AND P1, PT, R12, R11, PT ;  /* 0x0000000b0c00720b */ /* 0x000fe20003f33000 */
[----:B------:R-:W-:Y:S01]  /*43b0*/  IMAD.U32 R12, RZ, RZ, UR16 ;  /* 0x00000010ff0c7e24 */ /* 0x000fe2000f8e00ff */
[----:B------:R-:W-:-:S02]  /*43c0*/  MOV R30, R4 ;  /* 0x00000004001e7202 */ /* 0x000fc40000000f00 */
[----:B------:R-:W-:Y:S01]  /*43d0*/  P2R R29, PR, RZ, 0x2 ;  /* 0x00000002ff1d7803 */ /* 0x000fe20000000000 */
[----:B------:R-:W-:Y:S01]  /*43e0*/  FMUL.FTZ R100, R31, R12 ;  /* 0x0000000c1f647220 */ /* 0x000fe20000410000 */
        /* <DEDUP_REMOVED lines=9> */
.L_x_36582:
        /* <DEDUP_REMOVED lines=13> */
.L_x_36584:
[----:B------:R-:W-:Y:S05]  /*4550*/  BSYNC.RECONVERGENT B1 ;  /* 0x0000000000017941 */ /* 0x000fea0003800200 */
.L_x_36583:
        /* <DEDUP_REMOVED lines=38> */
[----:B------:R-:W-:Y:S02]  /*47c0*/  LOP3.LUT R6, R191, R32, R37, 0x96, !PT ;  /* 0x00000020bf067212 */ /* 0x000fe400078e9625 */
[----:B------:R-:W-:Y:S02]  /*47d0*/  MOV R4, R36 ;  /* 0x0000002400047202 */ /* 0x000fe40000000f00 */
[----:B------:R-:W-:Y:S01]  /*47e0*/  LOP3.LUT R7, R194, R30, R35, 0x96, !PT ;  /* 0x0000001ec2077212 */ /* 0x000fe200078e9623 */
[----:B------:R-:W-:Y:S02]  /*47f0*/  IMAD.MOV.U32 R30, RZ, RZ, R28 ;  /* 0x000000ffff1e7224 */ /* 0x000fe400078e001c */
[----:B------:R-:W-:-:S07]  /*4800*/  IMAD.MOV.U32 R28, RZ, RZ, R34 ;  /* 0x000000ffff1c7224 */ /* 0x000fce00078e0022 */
.L_x_36581:
[----:B------:R-:W-:Y:S05]  /*4810*/  BSYNC.RECONVERGENT B0 ;  /* 0x0000000000007941 */ /* 0x000fea0003800200 */
.L_x_36580:
        /* <DEDUP_REMOVED lines=19> */
.L_x_36587:
        /* <DEDUP_REMOVED lines=13> */
.L_x_36589:
[----:B------:R-:W-:Y:S05]  /*4a20*/  BSYNC.RECONVERGENT B1 ;  /* 0x0000000000017941 */ /* 0x000fea0003800200 */
.L_x_36588:
        /* <DEDUP_REMOVED lines=43> */
.L_x_36586:
[----:B------:R-:W-:Y:S05]  /*4ce0*/  BSYNC.RECONVERGENT B0 ;  /* 0x0000000000007941 */ /* 0x000fea0003800200 */
.L_x_36585:
        /* <DEDUP_REMOVED lines=20> */
.L_x_36592:
        /* <DEDUP_REMOVED lines=13> */
.L_x_36594:
[----:B------:R-:W-:Y:S05]  /*4f00*/  BSYNC.RECONVERGENT B1 ;  /* 0x0000000000017941 */ /* 0x000fea0003800200 */
.L_x_36593:
        /* <DEDUP_REMOVED lines=43> */
.L_x_36591:
[----:B------:R-:W-:Y:S05]  /*51c0*/  BSYNC.RECONVERGENT B0 ;  /* 0x0000000000007941 */ /* 0x000fea0003800200 */
.L_x_36590:
        /* <DEDUP_REMOVED lines=19> */
.L_x_36597:
        /* <DEDUP_REMOVED lines=13> */
.L_x_36599:
[----:B------:R-:W-:Y:S05]  /*53d0*/  BSYNC.RECONVERGENT B1 ;  /* 0x0000000000017941 */ /* 0x000fea0003800200 */
.L_x_36598:
        /* <DEDUP_REMOVED lines=43> */
.L_x_36596:
[----:B------:R-:W-:Y:S05]  /*5690*/  BSYNC.RECONVERGENT B0 ;  /* 0x0000000000007941 */ /* 0x000fea0003800200 */
.L_x_36595:
        /* <DEDUP_REMOVED lines=20> */
.L_x_36602:
        /* <DEDUP_REMOVED lines=13> */
.L_x_36604:
[----:B------:R-:W-:Y:S05]  /*58b0*/  BSYNC.RECONVERGENT B1 ;  /* 0x0000000000017941 */ /* 0x000fea0003800200 */
.L_x_36603:
        /* <DEDUP_REMOVED lines=43> */
.L_x_36601:
[----:B------:R-:W-:Y:S05]  /*5b70*/  BSYNC.RECONVERGENT B0 ;  /* 0x0000000000007941 */ /* 0x000fea0003800200 */
.L_x_36600:
        /* <DEDUP_REMOVED lines=19> */
.L_x_36607:
        /* <DEDUP_REMOVED lines=13> */
.L_x_36609:
[----:B------:R-:W-:Y:S05]  /*5d80*/  BSYNC.RECONVERGENT B1 ;  /* 0x0000000000017941 */ /* 0x000fea0003800200 */
.L_x_36608:
        /* <DEDUP_REMOVED lines=43> */
.L_x_36606:
[----:B------:R-:W-:Y:S05]  /*6040*/  BSYNC.RECONVERGENT B0 ;  /* 0x0000000000007941 */ /* 0x000fea0003800200 */
.L_x_36605:
        /* <DEDUP_REMOVED lines=20> */
.L_x_36612:
        /* <DEDUP_REMOVED lines=15> */
.L_x_36614:
[----:B------:R-:W-:Y:S05]  /*6280*/  BSYNC.RECONVERGENT B1 ;  /* 0x0000000000017941 */ /* 0x000fea0003800200 */
.L_x_36613:
        /* <DEDUP_REMOVED lines=40> */
[----:B------:R-:W-:Y:S01]  /*6510*/  MOV R4, R30 ;  /* 0x0000001e00047202 */ /* 0x000fe20000000f00 */
[----:B------:R-:W-:Y:S01]  /*6520*/  IMAD.MOV.U32 R28, RZ, RZ, R26 ;  /* 0x000000ffff1c7224 */ /* 0x000fe200078e001a */
[----:B------:R-:W-:-:S07]  /*6530*/  LOP3.LUT R7, R194, R24, R27, 0x96, !PT ;  /* 0x00000018c2077212 */ /* 0x000fce00078e961b */
.L_x_36611:
[----:B------:R-:W-:Y:S05]  /*6540*/  BSYNC.RECONVERGENT B0 ;  /* 0x0000000000007941 */ /* 0x000fea0003800200 */
.L_x_36610:
        /* <DEDUP_REMOVED lines=16> */
.L_x_36574:
[----:B------:R-:W0:Y:S01]  /*6650*/  LDC.64 R218, c[0x0][0x3a8] ;  /* 0x0000ea00ffda7b82 */ /* 0x000e220000000a00 */
[----:B------:R-:W-:Y:S01]  /*6660*/  SEL R31, RZ, 0x1000000, !P6 ;  /* 0x01000000ff1f7807 */ /* 0x000fe20007000000 */
[----:B------:R-:W-:Y:S01]  /*6670*/  VIADD R204, R2, 0x20 ;  /* 0x0000002002cc7836 */ /* 0x000fe20000000000 */
[----:B------:R-:W-:Y:S02]  /*6680*/  SEL R27, RZ, 0x10000, !P5 ;  /* 0x00010000ff1b7807 */ /* 0x000fe40006800000 */
[----:B------:R-:W-:Y:S01]  /*6690*/  SEL R30, RZ, 0x100, !P4 ;  /* 0x00000100ff1e7807 */ /* 0x000fe20006000000 */
[----:B------:R-:W-:Y:S01]  /*66a0*/  IMAD.WIDE.U32 R32, R204, 0x10, R186 ;  /* 0x00000010cc207825 */ /* 0x000fe200078e00ba */
        /* <DEDUP_REMOVED lines=11> */
[----:B------:R-:W-:-:S02]  /*6760*/  LOP3.LUT R26, R26, R29, RZ, 0xfc, !PT ;  /* 0x0000001d1a1a7212 */ /* 0x000fc400078efcff */
[----:B------:R-:W-:Y:S02]  /*6770*/  LOP3.LUT P6, RZ, R0, 0x4, RZ, 0xc0, !PT ;  /* 0x0000000400ff7812 */ /* 0x000fe400078cc0ff */
[----:B------:R-:W-:Y:S01]  /*6780*/  STG.E.128 desc[UR8][R24.64], R100 ;  /* 0x0000006418007986 */ /* 0x000fe2000c101d08 */
[----:B-1----:R-:W-:-:S03]  /*6790*/  IMAD.WIDE.U32 R30, R2, 0x8, R212 ;  /* 0x00000008021e7825 */ /* 0x002fc600078e00d4 */
[----:B------:R-:W-:Y:S04]  /*67a0*/  STG.E.128 desc[UR8][R24.64+0x10], R96 ;  /* 0x0000106018007986 */ /* 0x000fe8000c101d08 */
        /* <DEDUP_REMOVED lines=23> */
.L_x_36618:
        /* <DEDUP_REMOVED lines=13> */
.L_x_36620:
[----:B------:R-:W-:Y:S05]  /*69f0*/  BSYNC.RECONVERGENT B1 ;  /* 0x0000000000017941 */ /* 0x000fea0003800200 */
.L_x_36619:
        /* <DEDUP_REMOVED lines=43> */
.L_x_36617:
[----:B------:R-:W-:Y:S05]  /*6cb0*/  BSYNC.RECONVERGENT B0 ;  /* 0x0000000000007941 */ /* 0x000fea0003800200 */
.L_x_36616:
[----:B------:R-:W-:Y:S01]  /*6cc0*/  I2FP.F32.U32 R28, R31 ;  /* 0x0000001f001c7245 */ /* 0x000fe20000201000 */
[----:B0----5:R-:W-:Y:S01]  /*6cd0*/  IMAD.U32 R32, R24, 0x10000, RZ ;  /* 0x0001000018207824 */ /* 0x021fe200078e00ff */
[----:B------:R-:W-:Y:S01]  /*6ce0*/  ISETP.NE.AND P1, PT, R30, 0x1, PT ;  /* 0x000000011e00780c */ /* 0x000fe20003f25270 */
[----:B------:R-:W-:Y:S02]  /*6cf0*/  BSSY.RECONVERGENT B0, `(.L_x_36621) ;  /* 0x000004e000007945 */ /* 0x000fe40003800200 */
[----:B------:R-:W-:Y:S01]  /*6d00*/  FFMA.FTZ R28, R28, R205, 1.1641532182693481445e-10 ;  /* 0x2f0000001c1c7423 */ /* 0x000fe200000100cd */
[----:B------:R-:W-:Y:S01]  /*6d10*/  FMUL.FTZ R31, R32, R195 ;  /* 0x000000c3201f7220 */ /* 0x000fe20000410000 */
[----:B------:R-:W-:-:S03]  /*6d20*/  HFMA2 R32, -RZ, RZ, 0, 1.1920928955078125e-07 ;  /* 0x00000002ff207431 */ /* 0x000fc600000001ff */
[----:B------:R-:W-:Y:S01]  /*6d30*/  FMUL.FTZ R31, R31, R12 ;  /* 0x0000000c1f1f7220 */ /* 0x000fe20000410000 */
[----:B------:R-:W-:Y:S02]  /*6d40*/  FSETP.GTU.FTZ.AND P0, PT, R28, R11, PT ;  /* 0x0000000b1c00720b */ /* 0x000fe40003f1c000 */
[----:B------:R-:W-:Y:S02]  /*6d50*/  PRMT R28, R24, 0x7632, R28 ;  /* 0x00007632181c7816 */ /* 0x000fe4000000001c */
        /* <DEDUP_REMOVED lines=14> */
.L_x_36623:
        /* <DEDUP_REMOVED lines=13> */
.L_x_36625:
[----:B------:R-:W-:Y:S05]  /*6f10*/  BSYNC.RECONVERGENT B1 ;  /* 0x0000000000017941 */ /* 0x000fea0003800200 */
.L_x_36624:
        /* <DEDUP_REMOVED lines=43> */
.L_x_36622:
[----:B------:R-:W-:Y:S05]  /*71d0*/  BSYNC.RECONVERGENT B0 ;  /* 0x0000000000007941 */ /* 0x000fea0003800200 */
.L_x_36621:
        /* <DEDUP_REMOVED lines=22> */
.L_x_36628:
        /* <DEDUP_REMOVED lines=13> */
.L_x_36630:
[----:B------:R-:W-:Y:S05]  /*7410*/  BSYNC.RECONVERGENT B1 ;  /* 0x0000000000017941 */ /* 0x000fea0003800200 */
.L_x_36629:
        /* <DEDUP_REMOVED lines=43> */
.L_x_36627:
[----:B------:R-:W-:Y:S05]  /*76d0*/  BSYNC.RECONVERGENT B0 ;  /* 0x0000000000007941 */ /* 0x000fea0003800200 */
.L_x_36626:
[----:B------:R-:W-:Y:S01]  /*76e0*/  I2FP.F32.U32 R28, R28 ;  /* 0x0000001c001c7245 */ /* 0x000fe20000201000 */
[----:B------:R-:W-:Y:S01]  /*76f0*/  IMAD.U32 R30, R25, 0x10000, RZ ;  /* 0x00010000191e7824 */ /* 0x000fe200078e00ff */
[----:B------:R-:W-:Y:S01]  /*7700*/  ISETP.NE.AND P2, PT, R33, 0x1, PT ;  /* 0x000000012100780c */ /* 0x000fe20003f45270 */
[----:B------:R-:W-:Y:S01]  /*7710*/  BSSY.RECONVERGENT B0, `(.L_x_36631) ;  /* 0x000004d000007945 */ /* 0x000fe20003800200 */
[----:B------:R-:W-:Y:S01]  /*7720*/  PRMT R25, R25, 0x7632, R25 ;  /* 0x0000763219197816 */ /* 0x000fe20000000019 */
        /* <DEDUP_REMOVED lines=18> */
.L_x_36633:
        /* <DEDUP_REMOVED lines=13> */
.L_x_36635:
[----:B------:R-:W-:Y:S05]  /*7920*/  BSYNC.RECONVERGENT B1 ;  /* 0x0000000000017941 */ /* 0x000fea0003800200 */
.L_x_36634:
        /* <DEDUP_REMOVED lines=43> */
.L_x_36632:
[----:B------:R-:W-:Y:S05]  /*7be0*/  BSYNC.RECONVERGENT B0 ;  /* 0x0000000000007941 */ /* 0x000fea0003800200 */
.L_x_36631:
        /* <DEDUP_REMOVED lines=22> */
.L_x_36638:
        /* <DEDUP_REMOVED lines=13> */
.L_x_36640:
[----:B------:R-:W-:Y:S05]  /*7e20*/  BSYNC.RECONVERGENT B1 ;  /* 0x0000000000017941 */ /* 0x000fea0003800200 */
.L_x_36639:
        /* <DEDUP_REMOVED lines=43> */
.L_x_36637:
[----:B------:R-:W-:Y:S05]  /*80e0*/  BSYNC.RECONVERGENT B0 ;  /* 0x0000000000007941 */ /* 0x000fea0003800200 */
.L_x_36636:
        /* <DEDUP_REMOVED lines=23> */
.L_x_36643:
        /* <DEDUP_REMOVED lines=13> */
.L_x_36645:
[----:B------:R-:W-:Y:S05]  /*8330*/  BSYNC.RECONVERGENT B1 ;  /* 0x0000000000017941 */ /* 0x000fea0003800200 */
.L_x_36644:
        /* <DEDUP_REMOVED lines=43> */
.L_x_36642:
[----:B------:R-:W-:Y:S05]  /*85f0*/  BSYNC.RECONVERGENT B0 ;  /* 0x0000000000007941 */ /* 0x000fea0003800200 */
.L_x_36641:
        /* <DEDUP_REMOVED lines=22> */
.L_x_36648:
        /* <DEDUP_REMOVED lines=13> */
.L_x_36650:
[----:B------:R-:W-:Y:S05]  /*8830*/  BSYNC.RECONVERGENT B1 ;  /* 0x0000000000017941 */ /* 0x000fea0003800200 */
.L_x_36649:
        /* <DEDUP_REMOVED lines=43> */
.L_x_36647:
[----:B------:R-:W-:Y:S05]  /*8af0*/  BSYNC.RECONVERGENT B0 ;  /* 0x0000000000007941 */ /* 0x000fea0003800200 */
.L_x_36646:
        /* <DEDUP_REMOVED lines=23> */
.L_x_36653:
        /* <DEDUP_REMOVED lines=15> */
.L_x_36655:
[----:B------:R-:W-:Y:S05]  /*8d60*/  BSYNC.RECONVERGENT B1 ;  /* 0x0000000000017941 */ /* 0x000fea0003800200 */
.L_x_36654:
        /* <DEDUP_REMOVED lines=43> */
.L_x_36652:
[----:B------:R-:W-:Y:S05]  /*9020*/  BSYNC.RECONVERGENT B0 ;  /* 0x0000000000007941 */ /* 0x000fea0003800200 */
.L_x_36651:
        /* <DEDUP_REMOVED lines=10> */
.L_x_36615:
        /* <DEDUP_REMOVED lines=16> */
.L_x_36659:
        /* <DEDUP_REMOVED lines=13> */
.L_x_36661:
[----:B------:R-:W-:Y:S05]  /*92a0*/  BSYNC.RECONVERGENT B1 ;  /* 0x0000000000017941 */ /* 0x000fea0003800200 */
.L_x_36660:
        /* <DEDUP_REMOVED lines=43> */
.L_x_36658:
[----:B------:R-:W-:Y:S05]  /*9560*/  BSYNC.RECONVERGENT B0 ;  /* 0x0000000000007941 */ /* 0x000fea0003800200 */
.L_x_36657:
[----:B------:R-:W-:Y:S01]  /*9570*/  ISETP.NE.AND P0, PT, R32, 0x1, PT ;  /* 0x000000012000780c */ /* 0x000fe20003f05270 */
[----:B------:R-:W-:Y:S01]  /*9580*/  BSSY.RECONVERGENT B0, `(.L_x_36662) ;  /* 0x000004d000007945 */ /* 0x000fe20003800200 */
[----:B------:R-:W-:Y:S01]  /*9590*/  I2FP.F32.U32 R28, R30 ;  /* 0x0000001e001c7245 */ /* 0x000fe20000201000 */
[----:B-----5:R-:W-:Y:S02]  /*95a0*/  IMAD.U32 R30, R24, 0x10000, RZ ;  /* 0x00010000181e7824 */ /* 0x020fe400078e00ff */
[----:B------:R-:W-:Y:S02]  /*95b0*/  HFMA2 R34, -RZ, RZ, 0, 1.1920928955078125e-07 ;  /* 0x00000002ff227431 */ /* 0x000fe400000001ff */
[----:B------:R-:W-:Y:S02]  /*95c0*/  IMAD.MOV.U32 R31, RZ, RZ, R4 ;  /* 0x000000ffff1f7224 */ /* 0x000fe400078e0004 */
[----:B------:R-:W-:Y:S01]  /*95d0*/  FFMA.FTZ R28, R28, R205, 1.1641532182693481445e-10 ;  /* 0x2f0000001c1c7423 */ /* 0x000fe200000100cd */
[----:B------:R-:W-:-:S04]  /*95e0*/  FMUL.FTZ R33, R30, R195 ;  /* 0x000000c31e217220 */ /* 0x000fc80000410000 */
[----:B------:R-:W-:Y:S01]  /*95f0*/  FSETP.LE.FTZ.AND P1, PT, R28, R11, PT ;  /* 0x0000000b1c00720b */ /* 0x000fe20003f33000 */
[----:B------:R-:W-:Y:S01]  /*9600*/  FMUL.FTZ R33, R33, R12 ;  /* 0x0000000c21217220 */ /* 0x000fe20000410000 */
[----:B------:R-:W-:Y:S02]  /*9610*/  PRMT R28, R24, 0x7632, R28 ;  /* 0x00007632181c7816 */ /* 0x000fe4000000001c */
        /* <DEDUP_REMOVED lines=10> */
.L_x_36664:
        /* <DEDUP_REMOVED lines=13> */
.L_x_36666:
[----:B------:R-:W-:Y:S05]  /*9790*/  BSYNC.RECONVERGENT B1 ;  /* 0x0000000000017941 */ /* 0x000fea0003800200 */
.L_x_36665:
        /* <DEDUP_REMOVED lines=43> */
.L_x_36663:
[----:B------:R-:W-:Y:S05]  /*9a50*/  BSYNC.RECONVERGENT B0 ;  /* 0x0000000000007941 */ /* 0x000fea0003800200 */
.L_x_36662:
        /* <DEDUP_REMOVED lines=19> */
.L_x_36669:
        /* <DEDUP_REMOVED lines=13> */
.L_x_36671:
[----:B------:R-:W-:Y:S05]  /*9c60*/  BSYNC.RECONVERGENT B1 ;  /* 0x0000000000017941 */ /* 0x000fea0003800200 */
.L_x_36670:
        /* <DEDUP_REMOVED lines=43> */
.L_x_36668:
[----:B------:R-:W-:Y:S05]  /*9f20*/  BSYNC.RECONVERGENT B0 ;  /* 0x0000000000007941 */ /* 0x000fea0003800200 */
.L_x_36667:
[----:B------:R-:W-:Y:S01]  /*9f30*/  ISETP.NE.AND P2, PT, R36, 0x1, PT ;  /* 0x000000012400780c */ /* 0x000fe20003f45270 */
[C---:B------:R-:W-:Y:S01]  /*9f40*/  IMAD.U32 R30, R25.reuse, 0x10000, RZ ;  /* 0x00010000191e7824 */ /* 0x040fe200078e00ff */
        /* <DEDUP_REMOVED lines=18> */
.L_x_36674:
        /* <DEDUP_REMOVED lines=13> */
.L_x_36676:
[----:B------:R-:W-:Y:S05]  /*a140*/  BSYNC.RECONVERGENT B1 ;  /* 0x0000000000017941 */ /* 0x000fea0003800200 */
.L_x_36675:
        /* <DEDUP_REMOVED lines=43> */
.L_x_36673:
[----:B------:R-:W-:Y:S05]  /*a400*/  BSYNC.RECONVERGENT B0 ;  /* 0x0000000000007941 */ /* 0x000fea0003800200 */
.L_x_36672:
[----:B------:R-:W-:Y:S01]  /*a410*/  ISETP.NE.AND P3, PT, R34, 0x1, PT ;  /* 0x000000012200780c */ /* 0x000fe20003f65270 */
[----:B------:R-:W-:Y:S01]  /*a420*/  IMAD.U32 R30, R25, 0x10000, RZ ;  /* 0x00010000191e7824 */ /* 0x000fe200078e00ff */
[----:B------:R-:W-:Y:S01]  /*a430*/  I2FP.F32.U32 R28, R28 ;  /* 0x0000001c001c7245 */ /* 0x000fe20000201000 */
[----:B------:R-:W-:Y:S01]  /*a440*/  BSSY.RECONVERGENT B0, `(.L_x_36677) ;  /* 0x0000049000007945 */ /* 0x000fe20003800200 */
[----:B------:R-:W-:Y:S02]  /*a450*/  HFMA2 R36, -RZ, RZ, 0, 1.1920928955078125e-07 ;  /* 0x00000002ff247431 */ /* 0x000fe400000001ff */
[----:B------:R-:W-:Y:S01]  /*a460*/  FMUL.FTZ R25, R30, R195 ;  /* 0x000000c31e197220 */ /* 0x000fe20000410000 */
[----:B------:R-:W-:Y:S02]  /*a470*/  IMAD.MOV.U32 R30, RZ, RZ, R4 ;  /* 0x000000ffff1e7224 */ /* 0x000fe400078e0004 */
[----:B------:R-:W-:-:S05]  /*a480*/  FFMA.FTZ R28, R28, R205, 1.1641532182693481445e-10 ;  /* 0x2f0000001c1c7423 */ /* 0x000fca00000100cd */
        /* <DEDUP_REMOVED lines=11> */
.L_x_36679:
        /* <DEDUP_REMOVED lines=13> */
.L_x_36681:
[----:B------:R-:W-:Y:S05]  /*a610*/  BSYNC.RECONVERGENT B1 ;  /* 0x0000000000017941 */ /* 0x000fea0003800200 */
.L_x_36680:
        /* <DEDUP_REMOVED lines=43> */
.L_x_36678:
[----:B------:R-:W-:Y:S05]  /*a8d0*/  BSYNC.RECONVERGENT B0 ;  /* 0x0000000000007941 */ /* 0x000fea0003800200 */
.L_x_36677:
        /* <DEDUP_REMOVED lines=8> */
[----:B------:R-:W-:-:S04]  /*a960*/  IMAD.MOV.U32 R25, RZ, RZ, R4 ;  /* 0x000000ffff197224 */ /* 0x000fc800078e0004 */
        /* <DEDUP_REMOVED lines=11> */
.L_x_36684:
        /* <DEDUP_REMOVED lines=13> */
.L_x_36686:
[----:B------:R-:W-:Y:S05]  /*aaf0*/  BSYNC.RECONVERGENT B1 ;  /* 0x0000000000017941 */ /* 0x000fea0003800200 */
.L_x_36685:
        /* <DEDUP_REMOVED lines=43> */
.L_x_36683:
[----:B------:R-:W-:Y:S05]  /*adb0*/  BSYNC.RECONVERGENT B0 ;  /* 0x0000000000007941 */ /* 0x000fea0003800200 */
.L_x_36682:
        /* <DEDUP_REMOVED lines=19> */
.L_x_36689:
        /* <DEDUP_REMOVED lines=13> */
.L_x_36691:
[----:B------:R-:W-:Y:S05]  /*afc0*/  BSYNC.RECONVERGENT B1 ;  /* 0x0000000000017941 */ /* 0x000fea0003800200 */
.L_x_36690:
        /* <DEDUP_REMOVED lines=43> */
.L_x_36688:
[----:B------:R-:W-:Y:S05]  /*b280*/  BSYNC.RECONVERGENT B0 ;  /* 0x0000000000007941 */ /* 0x000fea0003800200 */
.L_x_36687:
[----:B------:R-:W-:Y:S01]  /*b290*/  ISETP.NE.AND P6, PT, R38, 0x1, PT ;  /* 0x000000012600780c */ /* 0x000fe20003fc5270 */
[C---:B------:R-:W-:Y:S01]  /*b2a0*/  IMAD.U32 R34, R27.reuse, 0x10000, RZ ;  /* 0x000100001b227824 */ /* 0x040fe200078e00ff */
[----:B------:R-:W-:Y:S01]  /*b2b0*/  I2FP.F32.U32 R26, R26 ;  /* 0x0000001a001a7245 */ /* 0x000fe20000201000 */
[----:B------:R-:W-:Y:S01]  /*b2c0*/  BSSY.RECONVERGENT B0, `(.L_x_36692) ;  /* 0x000004c000007945 */ /* 0x000fe20003800200 */
[----:B------:R-:W-:Y:S01]  /*b2d0*/  PRMT R27, R27, 0x7632, R27 ;  /* 0x000076321b1b7816 */ /* 0x000fe2000000001b */
[----:B------:R-:W-:Y:S01]  /*b2e0*/  FMUL.FTZ R37, R34, R195 ;  /* 0x000000c322257220 */ /* 0x000fe20000410000 */
[----:B------:R-:W-:Y:S02]  /*b2f0*/  HFMA2 R34, -RZ, RZ, 0, 1.1920928955078125e-07 ;  /* 0x00000002ff227431 */ /* 0x000fe400000001ff */
        /* <DEDUP_REMOVED lines=13> */
.L_x_36694:
        /* <DEDUP_REMOVED lines=15> */
.L_x_36696:
[----:B------:R-:W-:Y:S05]  /*b4c0*/  BSYNC.RECONVERGENT B1 ;  /* 0x0000000000017941 */ /* 0x000fea0003800200 */
.L_x_36695:
        /* <DEDUP_REMOVED lines=43> */
.L_x_36693:
[----:B------:R-:W-:Y:S05]  /*b780*/  BSYNC.RECONVERGENT B0 ;  /* 0x0000000000007941 */ /* 0x000fea0003800200 */
.L_x_36692:
        /* <DEDUP_REMOVED lines=16> */
.L_x_36656:
[----:B------:R-:W-:Y:S02]  /*b890*/  SEL R27, RZ, 0x10000, !P5 ;  /* 0x00010000ff1b7807 */ /* 0x000fe40006800000 */
[----:B------:R-:W-:Y:S02]  /*b8a0*/  ISETP.NE.AND P5, PT, R24, RZ, PT ;  /* 0x000000ff1800720c */ /* 0x000fe40003fa5270 */
[----:B------:R-:W-:Y:S02]  /*b8b0*/  SEL R30, RZ, 0x1000000, !P6 ;  /* 0x01000000ff1e7807 */ /* 0x000fe40007000000 */
[----:B------:R-:W-:Y:S02]  /*b8c0*/  SEL R28, RZ, 0x100, !P4 ;  /* 0x00000100ff1c7807 */ /* 0x000fe40006000000 */
[----:B------:R-:W-:Y:S02]  /*b8d0*/  SEL R24, RZ, 0x1000000, !P2 ;  /* 0x01000000ff187807 */ /* 0x000fe40005000000 */
[----:B------:R-:W-:-:S02]  /*b8e0*/  SEL R25, RZ, 0x10000, !P1 ;  /* 0x00010000ff197807 */ /* 0x000fc40004800000 */
[----:B------:R-:W-:Y:S02]  /*b8f0*/  SEL R26, RZ, 0x100, !P0 ;  /* 0x00000100ff1a7807 */ /* 0x000fe40004000000 */
[----:B------:R-:W-:Y:S02]  /*b900*/  LOP3.LUT R28, R28, R30, R27, 0xfe, !PT ;  /* 0x0000001e1c1c7212 */ /* 0x000fe400078efe1b */
[----:B------:R-:W-:Y:S01]  /*b910*/  LOP3.LUT R26, R26, R24, R25, 0xfe, !PT ;  /* 0x000000181a1a7212 */ /* 0x000fe200078efe19 */
[----:B------:R-:W-:Y:S01]  /*b920*/  IMAD.WIDE.U32 R24, R204, 0x20, R218 ;  /* 0x00000020cc187825 */ /* 0x000fe200078e00da */
[----:B------:R-:W-:Y:S02]  /*b930*/  SEL R31, RZ, 0x1, !P5 ;  /* 0x00000001ff1f7807 */ /* 0x000fe40006800000 */
[----:B------:R-:W-:Y:S02]  /*b940*/  SEL R27, RZ, 0x1, !P3 ;  /* 0x00000001ff1b7807 */ /* 0x000fe40005800000 */
[----:B------:R-:W-:Y:S01]  /*b950*/  IADD3 R203, PT, PT, R2, 0x40, RZ ;  /* 0x0000004002cb7810 */ /* 0x000fe20007ffe0ff */
[----:B------:R-:W-:Y:S01]  /*b960*/  STG.E.128 desc[UR8][R24.64], R92 ;  /* 0x0000005c18007986 */ /* 0x000fe2000c101d08 */
[----:B------:R-:W-:Y:S01]  /*b970*/  LOP3.LUT R26, R26, R31, RZ, 0xfc, !PT ;  /* 0x0000001f1a1a7212 */ /* 0x000fe200078efcff */
[----:B------:R-:W-:Y:S01]  /*b980*/  IMAD.WIDE.U32 R30, R204, 0x8, R212 ;  /* 0x00000008cc1e7825 */ /* 0x000fe200078e00d4 */
[----:B------:R-:W-:Y:S01]  /*b990*/  LOP3.LUT R27, R28, R27, RZ, 0xfc, !PT ;  /* 0x0000001b1c1b7212 */ /* 0x000fe200078efcff */
[----:B------:R-:W-:Y:S01]  /*b9a0*/  STG.E.128 desc[UR8][R24.64+0x10], R88 ;  /* 0x0000105818007986 */ /* 0x000fe2000c101d08 */
[----:B------:R-:W-:Y:S01]  /*b9b0*/  LOP3.LUT P6, RZ, R0, 0x4, RZ, 0xc0, !PT ;  /* 0x0000000400ff7812 */ /* 0x000fe200078cc0ff */
[----:B------:R-:W-:-:S02]  /*b9c0*/  IMAD.WIDE.U32 R32, R203, 0x10, R186 ;  /* 0x00000010cb207825 */ /* 0x000fc400078e00ba */
[----:B------:R0:W-:Y:S04]  /*b9d0*/  STG.E.64 desc[UR8][R30.64], R26 ;  /* 0x0000001a1e007986 */ /* 0x0001e8000c101b08 */
[----:B0-----:R0:W5:Y:S06]  /*b9e0*/  LDG.E.128 R24, desc[UR8][R32.64] ;  /* 0x0000000820187981 */ /* 0x00116c000c1e1d00 */
[----:B------:R-:W-:Y:S05]  /*b9f0*/  @!P6 BRA `(.L_x_36697) ;  /* 0x00000028003ce947 */ /* 0x000fea0003800000 */
[----:B------:R-:W1:Y:S02]  /*ba00*/  LDC.64 R30, c[0x0][0x3a0] ;  /* 0x0000e800ff1e7b82 */ /* 0x000e640000000a00 */
[----:B-1----:R-:W-:-:S05]  /*ba10*/  IMAD.WIDE.U32 R30, R203, 0x20, R30 ;  /* 0x00000020cb1e7825 */ /* 0x002fca00078e001e */
[----:B------:R1:W5:Y:S04]  /*ba20*/  LDG.E.128 R84, desc[UR8][R30.64] ;  /* 0x000000081e547981 */ /* 0x000368000c1e1d00 */
[----:B------:R1:W5:Y:S01]  /*ba30*/  LDG.E.128 R80, desc[UR8][R30.64+0x10] ;  /* 0x000010081e507981 */ /* 0x000362000c1e1d00 */
[----:B------:R-:W-:Y:S01]  /*ba40*/  ISETP.NE.AND P0, PT, R34, 0x1, PT ;  /* 0x000000012200780c */ /* 0x000fe20003f05270 */
[----:B------:R-:W-:Y:S01]  /*ba50*/  BSSY.RECONVERGENT B0, `(.L_x_36698) ;  /* 0x0000048000007945 */ /* 0x000fe20003800200 */
[----:B0-----:R-:W-:Y:S01]  /*ba60*/  IMAD.MOV.U32 R32, RZ, RZ, 0x2 ;  /* 0x00000002ff207424 */ /* 0x001fe200078e00ff */
        /* <DEDUP_REMOVED lines=13> */
.L_x_36700:
        /* <DEDUP_REMOVED lines=13> */
.L_x_36702:
[----:B------:R-:W-:Y:S05]  /*bc10*/  BSYNC.RECONVERGENT B1 ;  /* 0x0000000000017941 */ /* 0x000fea0003800200 */
.L_x_36701:
        /* <DEDUP_REMOVED lines=43> */
.L_x_36699:
[----:B------:R-:W-:Y:S05]  /*bed0*/  BSYNC.RECONVERGENT B0 ;  /* 0x0000000000007941 */ /* 0x000fea0003800200 */
.L_x_36698:
[----:B------:R-:W-:Y:S01]  /*bee0*/  I2FP.F32.U32 R30, R33 ;  /* 0x00000021001e7245 */ /* 0x000fe20000201000 */
[----:B------:R-:W-:Y:S01]  /*bef0*/  BSSY.RECONVERGENT B0, `(.L_x_36703) ;  /* 0x0000050000007945 */ /* 0x000fe20003800200 */
[----:B-----5:R-:W-:Y:S01]  /*bf00*/  SHF.L.U32 R34, R24, 0x10, RZ ;  /* 0x0000001018227819 */ /* 0x020fe200000006ff */
        /* <DEDUP_REMOVED lines=9> */
[--C-:B------:R-:W-:Y:S01]  /*bfa0*/  FADD.FTZ R84, R84, R29.reuse ;  /* 0x0000001d54547221 */ /* 0x100fe20000010000 */
[----:B------:R-:W-:Y:S02]  /*bfb0*/  PRMT R29, R24, 0x7632, R29 ;  /* 0x00007632181d7816 */ /* 0x000fe4000000001d */
[----:B------:R-:W-:Y:S01]  /*bfc0*/  P2R R24, PR, RZ, 0x1 ;  /* 0x00000001ff187803 */ /* 0x000fe20000000000 */
        /* <DEDUP_REMOVED lines=9> */
.L_x_36705:
        /* <DEDUP_REMOVED lines=13> */
.L_x_36707:
[----:B------:R-:W-:Y:S05]  /*c130*/  BSYNC.RECONVERGENT B1 ;  /* 0x0000000000017941 */ /* 0x000fea0003800200 */
.L_x_36706:
        /* <DEDUP_REMOVED lines=43> */
.L_x_36704:
[----:B------:R-:W-:Y:S05]  /*c3f0*/  BSYNC.RECONVERGENT B0 ;  /* 0x0000000000007941 */ /* 0x000fea0003800200 */
.L_x_36703:
        /* <DEDUP_REMOVED lines=22> */
.L_x_36710:
        /* <DEDUP_REMOVED lines=13> */
.L_x_36712:
[----:B------:R-:W-:Y:S05]  /*c630*/  BSYNC.RECONVERGENT B1 ;  /* 0x0000000000017941 */ /* 0x000fea0003800200 */
.L_x_36711:
        /* <DEDUP_REMOVED lines=43> */
.L_x_36709:
[----:B------:R-:W-:Y:S05]  /*c8f0*/  BSYNC.RECONVERGENT B0 ;  /* 0x0000000000007941 */ /* 0x000fea0003800200 */
.L_x_36708:
        /* <DEDUP_REMOVED lines=23> */
.L_x_36715:
        /* <DEDUP_REMOVED lines=13> */
.L_x_36717:
[----:B------:R-:W-:Y:S05]  /*cb40*/  BSYNC.RECONVERGENT B1 ;  /* 0x0000000000017941 */ /* 0x000fea0003800200 */
.L_x_36716:
        /* <DEDUP_REMOVED lines=43> */
.L_x_36714:
[----:B------:R-:W-:Y:S05]  /*ce00*/  BSYNC.RECONVERGENT B0 ;  /* 0x0000000000007941 */ /* 0x000fea0003800200 */
.L_x_36713:
        /* <DEDUP_REMOVED lines=22> */
.L_x_36720:
        /* <DEDUP_REMOVED lines=13> */
.L_x_36722:
[----:B------:R-:W-:Y:S05]  /*d040*/  BSYNC.RECONVERGENT B1 ;  /* 0x0000000000017941 */ /* 0x000fea0003800200 */
.L_x_36721:
        /* <DEDUP_REMOVED lines=43> */
.L_x_36719:
[----:B------:R-:W-:Y:S05]  /*d300*/  BSYNC.RECONVERGENT B0 ;  /* 0x0000000000007941 */ /* 0x000fea0003800200 */
.L_x_36718:
        /* <DEDUP_REMOVED lines=23> */
.L_x_36725:
        /* <DEDUP_REMOVED lines=13> */
.L_x_36727:
[----:B------:R-:W-:Y:S05]  /*d550*/  BSYNC.RECONVERGENT B1 ;  /* 0x0000000000017941 */ /* 0x000fea0003800200 */
.L_x_36726:
        /* <DEDUP_REMOVED lines=43> */
.L_x_36724:
[----:B------:R-:W-:Y:S05]  /*d810*/  BSYNC.RECONVERGENT B0 ;  /* 0x0000000000007941 */ /* 0x000fea0003800200 */
.L_x_36723:
        /* <DEDUP_REMOVED lines=22> */
.L_x_36730:
        /* <DEDUP_REMOVED lines=13> */
.L_x_36732:
[----:B------:R-:W-:Y:S05]  /*da50*/  BSYNC.RECONVERGENT B1 ;  /* 0x0000000000017941 */ /* 0x000fea0003800200 */
.L_x_36731:
        /* <DEDUP_REMOVED lines=43> */
.L_x_36729:
[----:B------:R-:W-:Y:S05]  /*dd10*/  BSYNC.RECONVERGENT B0 ;  /* 0x0000000000007941 */ /* 0x000fea0003800200 */
.L_x_36728:
        /* <DEDUP_REMOVED lines=23> */
.L_x_36735:
        /* <DEDUP_REMOVED lines=15> */
.L_x_36737:
[----:B------:R-:W-:Y:S05]  /*df80*/  BSYNC.RECONVERGENT B1 ;  /* 0x0000000000017941 */ /* 0x000fea0003800200 */
.L_x_36736:
        /* <DEDUP_REMOVED lines=43> */
.L_x_36734:
[----:B------:R-:W-:Y:S05]  /*e240*/  BSYNC.RECONVERGENT B0 ;  /* 0x0000000000007941 */ /* 0x000fea0003800200 */
.L_x_36733:
        /* <DEDUP_REMOVED lines=10> */
.L_x_36697:
        /* <DEDUP_REMOVED lines=16> */
.L_x_36741:
        /* <DEDUP_REMOVED lines=13> */
.L_x_36743:
[----:B------:R-:W-:Y:S05]  /*e4c0*/  BSYNC.RECONVERGENT B1 ;  /* 0x0000000000017941 */ /* 0x000fea0003800200 */
.L_x_36742:
        /* <DEDUP_REMOVED lines=41> */
[----:B------:R-:W-:Y:S01]  /*e760*/  LOP3.LUT R7, R194, R32, R31, 0x96, !PT ;  /* 0x00000020c2077212 */ /* 0x000fe200078e961f */
[----:B------:R-:W-:-:S07]  /*e770*/  IMAD.MOV.U32 R35, RZ, RZ, RZ ;  /* 0x000000ffff237224 */ /* 0x000fce00078e00ff */
.L_x_36740:
[----:B------:R-:W-:Y:S05]  /*e780*/  BSYNC.RECONVERGENT B0 ;  /* 0x0000000000007941 */ /* 0x000fea0003800200 */
.L_x_36739:
[----:B------:R-:W-:Y:S01]  /*e790*/  ISETP.NE.AND P0, PT, R35, 0x1, PT ;  /* 0x000000012300780c */ /* 0x000fe20003f05270 */
[----:B------:R-:W-:Y:S01]  /*e7a0*/  BSSY.RECONVERGENT B0, `(.L_x_36744) ;  /* 0x000004d000007945 */ /* 0x000fe20003800200 */
[----:B------:R-:W-:Y:S01]  /*e7b0*/  I2FP.F32.U32 R30, R30 ;  /* 0x0000001e001e7245 */ /* 0x000fe20000201000 */
[----:B------:R-:W-:Y:S01]  /*e7c0*/  IMAD.MOV.U32 R34, RZ, RZ, 0x2 ;  /* 0x00000002ff227424 */ /* 0x000fe200078e00ff */
[C---:B0----5:R-:W-:Y:S01]  /*e7d0*/  SHF.L.U32 R32, R24.reuse, 0x10, RZ ;  /* 0x0000001018207819 */ /* 0x061fe200000006ff */
[----:B------:R-:W-:Y:S01]  /*e7e0*/  IMAD.MOV.U32 R31, RZ, RZ, R4 ;  /* 0x000000ffff1f7224 */ /* 0x000fe200078e0004 */
[----:B------:R-:W-:Y:S01]  /*e7f0*/  PRMT R29, R24, 0x7632, R29 ;  /* 0x00007632181d7816 */ /* 0x000fe2000000001d */
[----:B------:R-:W-:Y:S02]  /*e800*/  FFMA.FTZ R30, R30, R205, 1.1641532182693481445e-10 ;  /* 0x2f0000001e1e7423 */ /* 0x000fe400000100cd */
[----:B------:R-:W-:-:S03]  /*e810*/  FMUL.FTZ R33, R32, R195 ;  /* 0x000000c320217220 */ /* 0x000fc60000410000 */
        /* <DEDUP_REMOVED lines=12> */
.L_x_36746:
        /* <DEDUP_REMOVED lines=13> */
.L_x_36748:
[----:B------:R-:W-:Y:S05]  /*e9b0*/  BSYNC.RECONVERGENT B1 ;  /* 0x0000000000017941 */ /* 0x000fea0003800200 */
.L_x_36747:
        /* <DEDUP_REMOVED lines=43> */
.L_x_36745:
[----:B------:R-:W-:Y:S05]  /*ec70*/  BSYNC.RECONVERGENT B0 ;  /* 0x0000000000007941 */ /* 0x000fea0003800200 */
.L_x_36744:
        /* <DEDUP_REMOVED lines=19> */
.L_x_36751:
        /* <DEDUP_REMOVED lines=13> */
.L_x_36753:
[----:B------:R-:W-:Y:S05]  /*ee80*/  BSYNC.RECONVERGENT B1 ;  /* 0x0000000000017941 */ /* 0x000fea0003800200 */
.L_x_36752:
        /* <DEDUP_REMOVED lines=43> */
.L_x_36750:
[----:B------:R-:W-:Y:S05]  /*f140*/  BSYNC.RECONVERGENT B0 ;  /* 0x0000000000007941 */ /* 0x000fea0003800200 */
.L_x_36749:
[----:B------:R-:W-:Y:S01]  /*f150*/  ISETP.NE.AND P2, PT, R36, 0x1, PT ;  /* 0x000000012400780c */ /* 0x000fe20003f45270 */
[----:B------:R-:W-:Y:S01]  /*f160*/  BSSY.RECONVERGENT B0, `(.L_x_36754) ;  /* 0x000004c000007945 */ /* 0x000fe20003800200 */
[----:B------:R-:W-:Y:S01]  /*f170*/  I2FP.F32.U32 R30, R29 ;  /* 0x0000001d001e7245 */ /* 0x000fe20000201000 */
[----:B------:R-:W-:Y:S01]  /*f180*/  IMAD.MOV.U32 R37, RZ, RZ, 0x2 ;  /* 0x00000002ff257424 */ /* 0x000fe200078e00ff */
[C---:B------:R-:W-:Y:S01]  /*f190*/  SHF.L.U32 R32, R25.reuse, 0x10, RZ ;  /* 0x0000001019207819 */ /* 0x040fe200000006ff */
[----:B------:R-:W-:Y:S01]  /*f1a0*/  IMAD.MOV.U32 R29, RZ, RZ, R4 ;  /* 0x000000ffff1d7224 */ /* 0x000fe200078e0004 */
[----:B------:R-:W-:Y:S01]  /*f1b0*/  PRMT R25, R25, 0x7632, R25 ;  /* 0x0000763219197816 */ /* 0x000fe20000000019 */
        /* <DEDUP_REMOVED lines=13> */
.L_x_36756:
        /* <DEDUP_REMOVED lines=13> */
.L_x_36758:
[----:B------:R-:W-:Y:S05]  /*f360*/  BSYNC.RECONVERGENT B1 ;  /* 0x0000000000017941 */ /* 0x000fea0003800200 */
.L_x_36757:
        /* <DEDUP_REMOVED lines=43> */
.L_x_36755:
[----:B------:R-:W-:Y:S05]  /*f620*/  BSYNC.RECONVERGENT B0 ;  /* 0x0000000000007941 */ /* 0x000fea0003800200 */
.L_x_36754:
        /* <DEDUP_REMOVED lines=19> */
.L_x_36761:
        /* <DEDUP_REMOVED lines=13> */
.L_x_36763:
[----:B------:R-:W-:Y:S05]  /*f830*/  BSYNC.RECONVERGENT B1 ;  /* 0x0000000000017941 */ /* 0x000fea0003800200 */
.L_x_36762:
        /* <DEDUP_REMOVED lines=43> */
.L_x_36760:
[----:B------:R-:W-:Y:S05]  /*faf0*/  BSYNC.RECONVERGENT B0 ;  /* 0x0000000000007941 */ /* 0x000fea0003800200 */
.L_x_36759:
        /* <DEDUP_REMOVED lines=20> */
.L_x_36766:
        /* <DEDUP_REMOVED lines=13> */
.L_x_36768:
[----:B------:R-:W-:Y:S05]  /*fd10*/  BSYNC.RECONVERGENT B1 ;  /* 0x0000000000017941 */ /* 0x000fea0003800200 */
.L_x_36767:
        /* <DEDUP_REMOVED lines=43> */
.L_x_36765:
[----:B------:R-:W-:Y:S05]  /*ffd0*/  BSYNC.RECONVERGENT B0 ;  /* 0x0000000000007941 */ /* 0x000fea0003800200 */
.L_x_36764:
[----:B------:R-:W-:Y:S01]  /*ffe0*/  ISETP.NE.AND P5, PT, R37, 0x1, PT ;  /* 0x000000012500780c */ /* 0x000fe20003fa5270 */
[----:B------:R-:W-:Y:S01]  /*fff0*/  BSSY.RECONVERGENT B0, `(.L_x_36769) ;  /* 0x000004b000007945 */ /* 0x000fe20003800200 */
[----:B------:R-:W-:Y:S01]  /*10000*/  I2FP.F32.U32 R34, R25 ;  /* 0x0000001900227245 */ /* 0x000fe20000201000 */
[----:B------:R-:W-:Y:S01]  /*10010*/  IMAD.MOV.U32 R38, RZ, RZ, 0x2 ;  /* 0x00000002ff267424 */ /* 0x000fe200078e00ff */
[----:B------:R-:W-:-:S03]  /*10020*/  SHF.L.U32 R26, R26, 0x10, RZ ;  /* 0x000000101a1a7819 */ /* 0x000fc600000006ff */
[----:B------:R-:W-:Y:S02]  /*10030*/  FFMA.FTZ R34, R34, R205, 1.1641532182693481445e-10 ;  /* 0x2f00000022227423 */ /* 0x000fe400000100cd */
[----:B------:R-:W-:Y:S01]  /*10040*/  FMUL.FTZ R25, R26, R195 ;  /* 0x000000c31a197220 */ /* 0x000fe20000410000 */
[----:B------:R-:W-:Y:S02]  /*10050*/  IMAD.MOV.U32 R26, RZ, RZ, R4 ;  /* 0x000000ffff1a7224 */ /* 0x000fe400078e0004 */
        /* <DEDUP_REMOVED lines=11> */
.L_x_36771:
        /* <DEDUP_REMOVED lines=13> */
.L_x_36773:
[----:B------:R-:W-:Y:S05]  /*101e0*/  BSYNC.RECONVERGENT B1 ;  /* 0x0000000000017941 */ /* 0x000fea0003800200 */
.L_x_36772:
        /* <DEDUP_REMOVED lines=43> */
.L_x_36770:
[----:B------:R-:W-:Y:S05]  /*104a0*/  BSYNC.RECONVERGENT B0 ;  /* 0x0000000000007941 */ /* 0x000fea0003800200 */
.L_x_36769:
[----:B------:R-:W-:Y:S01]  /*104b0*/  ISETP.NE.AND P6, PT, R38, 0x1, PT ;  /* 0x000000012600780c */ /* 0x000fe20003fc5270 */
[----:B------:R-:W-:Y:S01]  /*104c0*/  BSSY.RECONVERGENT B0, `(.L_x_36774) ;  /* 0x000004e000007945 */ /* 0x000fe20003800200 */
[----:B------:R-:W-:Y:S01]  /*104d0*/  I2FP.F32.U32 R26, R26 ;  /* 0x0000001a001a7245 */ /* 0x000fe20000201000 */
[----:B------:R-:W-:Y:S01]  /*104e0*/  IMAD.MOV.U32 R35, RZ, RZ, R4 ;  /* 0x000000ffff237224 */ /* 0x000fe200078e0004 */
[C---:B------:R-:W-:Y:S02]  /*104f0*/  SHF.L.U32 R34, R27.reuse, 0x10, RZ ;  /* 0x000000101b227819 */ /* 0x040fe400000006ff */
[----:B------:R-:W-:Y:S01]  /*10500*/  PRMT R27, R27, 0x7632, R27 ;  /* 0x000076321b1b7816 */ /* 0x000fe2000000001b */
[----:B------:R-:W-:Y:S02]  /*10510*/  FFMA.FTZ R36, R26, R205, 1.1641532182693481445e-10 ;  /* 0x2f0000001a247423 */ /* 0x000fe400000100cd */
[----:B------:R-:W-:Y:S01]  /*10520*/  FMUL.FTZ R37, R34, R195 ;  /* 0x000000c322257220 */ /* 0x000fe20000410000 */
[----:B------:R-:W-:-:S02]  /*10530*/  IMAD.MOV.U32 R34, RZ, RZ, 0x2 ;  /* 0x00000002ff227424 */ /* 0x000fc400078e00ff */
        /* <DEDUP_REMOVED lines=11> */
.L_x_36776:
        /* <DEDUP_REMOVED lines=15> */
.L_x_36778:
[----:B------:R-:W-:Y:S05]  /*106e0*/  BSYNC.RECONVERGENT B1 ;  /* 0x0000000000017941 */ /* 0x000fea0003800200 */
.L_x_36777:
        /* <DEDUP_REMOVED lines=43> */
.L_x_36775:
[----:B------:R-:W-:Y:S05]  /*109a0*/  BSYNC.RECONVERGENT B0 ;  /* 0x0000000000007941 */ /* 0x000fea0003800200 */
.L_x_36774:
        /* <DEDUP_REMOVED lines=16> */
.L_x_36738:
[----:B------:R-:W-:Y:S01]  /*10ab0*/  SEL R27, RZ, 0x10000, !P5 ;  /* 0x00010000ff1b7807 */ /* 0x000fe20006800000 */
[----:B------:R-:W-:Y:S01]  /*10ac0*/  VIADD R202, R2, 0x60 ;  /* 0x0000006002ca7836 */ /* 0x000fe20000000000 */
[----:B------:R-:W-:Y:S01]  /*10ad0*/  SEL R29, RZ, 0x1000000, !P6 ;  /* 0x01000000ff1d7807 */ /* 0x000fe20007000000 */
[----:B------:R-:W-:Y:S01]  /*10ae0*/  IMAD.WIDE.U32 R32, R203, 0x20, R218 ;  /* 0x00000020cb207825 */ /* 0x000fe200078e00da */
[----:B------:R-:W-:Y:S02]  /*10af0*/  ISETP.NE.AND P5, PT, R24, RZ, PT ;  /* 0x000000ff1800720c */ /* 0x000fe40003fa5270 */
[----:B------:R-:W-:Y:S02]  /*10b00*/  SEL R30, RZ, 0x100, !P4 ;  /* 0x00000100ff1e7807 */ /* 0x000fe40006000000 */
[----:B------:R-:W-:Y:S01]  /*10b10*/  SEL R26, RZ, 0x1000000, !P2 ;  /* 0x01000000ff1a7807 */ /* 0x000fe20005000000 */
[----:B------:R-:W-:Y:S01]  /*10b20*/  STG.E.128 desc[UR8][R32.64], R84 ;  /* 0x0000005420007986 */ /* 0x000fe2000c101d08 */
[----:B------:R-:W-:-:S02]  /*10b30*/  SEL R25, RZ, 0x10000, !P1 ;  /* 0x00010000ff197807 */ /* 0x000fc40004800000 */
[----:B------:R-:W-:Y:S01]  /*10b40*/  SEL R24, RZ, 0x100, !P0 ;  /* 0x00000100ff187807 */ /* 0x000fe20004000000 */
[----:B------:R-:W-:Y:S01]  /*10b50*/  STG.E.128 desc[UR8][R32.64+0x10], R80 ;  /* 0x0000105020007986 */ /* 0x000fe2000c101d08 */
[----:B------:R-:W-:Y:S02]  /*10b60*/  LOP3.LUT R30, R30, R29, R27, 0xfe, !PT ;  /* 0x0000001d1e1e7212 */ /* 0x000fe400078efe1b */
[----:B------:R-:W-:Y:S02]  /*10b70*/  LOP3.LUT R24, R24, R26, R25, 0xfe, !PT ;  /* 0x0000001a18187212 */ /* 0x000fe400078efe19 */
[----:B------:R-:W-:Y:S02]  /*10b80*/  SEL R27, RZ, 0x1, !P5 ;  /* 0x00000001ff1b7807 */ /* 0x000fe40006800000 */
[----:B------:R-:W-:Y:S02]  /*10b90*/  SEL R25, RZ, 0x1, !P3 ;  /* 0x00000001ff197807 */ /* 0x000fe40005800000 */
[----:B------:R-:W-:Y:S01]  /*10ba0*/  LOP3.LUT R24, R24, R27, RZ, 0xfc, !PT ;  /* 0x0000001b18187212 */ /* 0x000fe200078efcff */
[----:B------:R-:W-:Y:S01]  /*10bb0*/  IMAD.WIDE.U32 R26, R203, 0x8, R212 ;  /* 0x00000008cb1a7825 */ /* 0x000fe200078e00d4 */
[----:B------:R-:W-:-:S02]  /*10bc0*/  LOP3.LUT R25, R30, R25, RZ, 0xfc, !PT ;  /* 0x000000191e197212 */ /* 0x000fc400078efcff */
[----:B------:R-:W-:Y:S01]  /*10bd0*/  LOP3.LUT P6, RZ, R0, 0x4, RZ, 0xc0, !PT ;  /* 0x0000000400ff7812 */ /* 0x000fe200078cc0ff */
[----:B------:R-:W-:Y:S02]  /*10be0*/  IMAD.WIDE.U32 R30, R202, 0x10, R186 ;  /* 0x00000010ca1e7825 */ /* 0x000fe400078e00ba */
[----:B------:R0:W-:Y:S04]  /*10bf0*/  STG.E.64 desc[UR8][R26.64], R24 ;  /* 0x000000181a007986 */ /* 0x0001e8000c101b08 */
[----:B0-----:R0:W5:Y:S06]  /*10c00*/  LDG.E.128 R24, desc[UR8][R30.64] ;  /* 0x000000081e187981 */ /* 0x00116c000c1e1d00 */
[----:B------:R-:W-:Y:S05]  /*10c10*/  @!P6 BRA `(.L_x_36779) ;  /* 0x00000028003ce947 */ /* 0x000fea0003800000 */
[----:B0-----:R-:W0:Y:S02]  /*10c20*/  LDC.64 R30, c[0x0][0x3a0] ;  /* 0x0000e800ff1e7b82 */ /* 0x001e240000000a00 */
        /* <DEDUP_REMOVED lines=19> */
.L_x_36782:
        /* <DEDUP_REMOVED lines=13> */
.L_x_36784:
[----:B------:R-:W-:Y:S05]  /*10e30*/  BSYNC.RECONVERGENT B1 ;  /* 0x0000000000017941 */ /* 0x000fea0003800200 */
.L_x_36783:
        /* <DEDUP_REMOVED lines=39> */
[----:B------:R-:W-:-:S04]  /*110b0*/  IMAD.WIDE.U32 R30, R7, -0x2daee0ad, RZ ;  /* 0xd2511f53071e7825 */ /* 0x000fc800078e00ff */
[----:B------:R-:W-:Y:S01]  /*110c0*/  IMAD.MOV.U32 R29, RZ, RZ, R30 ;  /* 0x000000ffff1d7224 */ /* 0x000fe200078e001e */
[----:B------:R-:W-:Y:S01]  /*110d0*/  LOP3.LUT R7, R194, R32, R31, 0x96, !PT ;  /* 0x00000020c2077212 */ /* 0x000fe200078e961f */
[----:B------:R-:W-:-:S07]  /*110e0*/  HFMA2 R32, -RZ, RZ, 0, 0 ;  /* 0x00000000ff207431 */ /* 0x000fce00000001ff */
.L_x_36781:
[----:B------:R-:W-:Y:S05]  /*110f0*/  BSYNC.RECONVERGENT B0 ;  /* 0x0000000000007941 */ /* 0x000fea0003800200 */
.L_x_36780:
[----:B------:R-:W-:Y:S01]  /*11100*/  I2FP.F32.U32 R28, R33 ;  /* 0x00000021001c7245 */ /* 0x000fe20000201000 */
[----:B-----5:R-:W-:Y:S01]  /*11110*/  IMAD.U32 R30, R24, 0x10000, RZ ;  /* 0x00010000181e7824 */ /* 0x020fe200078e00ff */
        /* <DEDUP_REMOVED lines=22> */
.L_x_36787:
        /* <DEDUP_REMOVED lines=13> */
.L_x_36789:
[----:B------:R-:W-:Y:S05]  /*11350*/  BSYNC.RECONVERGENT B1 ;  /* 0x0000000000017941 */ /* 0x000fea0003800200 */
.L_x_36788:
        /* <DEDUP_REMOVED lines=43> */
.L_x_36786:
[----:B------:R-:W-:Y:S05]  /*11610*/  BSYNC.RECONVERGENT B0 ;  /* 0x0000000000007941 */ /* 0x000fea0003800200 */
.L_x_36785:
        /* <DEDUP_REMOVED lines=22> */
.L_x_36792:
        /* <DEDUP_REMOVED lines=13> */
.L_x_36794:
[----:B------:R-:W-:Y:S05]  /*11850*/  BSYNC.RECONVERGENT B1 ;  /* 0x0000000000017941 */ /* 0x000fea0003800200 */
.L_x_36793:
        /* <DEDUP_REMOVED lines=43> */
.L_x_36791:
[----:B------:R-:W-:Y:S05]  /*11b10*/  BSYNC.RECONVERGENT B0 ;  /* 0x0000000000007941 */ /* 0x000fea0003800200 */
.L_x_36790:
[----:B------:R-:W-:Y:S01]  /*11b20*/  I2FP.F32.U32 R28, R28 ;  /* 0x0000001c001c7245 */ /* 0x000fe20000201000 */
[C---:B------:R-:W-:Y:S01]  /*11b30*/  IMAD.U32 R30, R25.reuse, 0x10000, RZ ;  /* 0x00010000191e7824 */ /* 0x040fe200078e00ff */
[----:B------:R-:W-:Y:S01]  /*11b40*/  ISETP.NE.AND P2, PT, R32, 0x1, PT ;  /* 0x000000012000780c */ /* 0x000fe20003f45270 */
[----:B------:R-:W-:Y:S01]  /*11b50*/  BSSY.RECONVERGENT B0, `(.L_x_36795) ;  /* 0x000004d000007945 */ /* 0x000fe20003800200 */
[----:B------:R-:W-:Y:S01]  /*11b60*/  PRMT R25, R25, 0x7632, R25 ;  /* 0x0000763219197816 */ /* 0x000fe20000000019 */
        /* <DEDUP_REMOVED lines=18> */
.L_x_36797:
        /* <DEDUP_REMOVED lines=13> */
.L_x_36799:
[----:B------:R-:W-:Y:S05]  /*11d60*/  BSYNC.RECONVERGENT B1 ;  /* 0x0000000000017941 */ /* 0x000fea0003800200 */
.L_x_36798:
        /* <DEDUP_REMOVED lines=43> */
.L_x_36796:
[----:B------:R-:W-:Y:S05]  /*12020*/  BSYNC.RECONVERGENT B0 ;  /* 0x0000000000007941 */ /* 0x000fea0003800200 */
.L_x_36795:
        /* <DEDUP_REMOVED lines=22> */
.L_x_36802:
        /* <DEDUP_REMOVED lines=13> */
.L_x_36804:
[----:B------:R-:W-:Y:S05]  /*12260*/  BSYNC.RECONVERGENT B1 ;  /* 0x0000000000017941 */ /* 0x000fea0003800200 */
.L_x_36803:
        /* <DEDUP_REMOVED lines=43> */
.L_x_36801:
[----:B------:R-:W-:Y:S05]  /*12520*/  BSYNC.RECONVERGENT B0 ;  /* 0x0000000000007941 */ /* 0x000fea0003800200 */
.L_x_36800:
        /* <DEDUP_REMOVED lines=23> */
.L_x_36807:
        /* <DEDUP_REMOVED lines=13> */
.L_x_36809:
[----:B------:R-:W-:Y:S05]  /*12770*/  BSYNC.RECONVERGENT B1 ;  /* 0x0000000000017941 */ /* 0x000fea0003800200 */
.L_x_36808:
        /* <DEDUP_REMOVED lines=40> */
[----:B------:R-:W-:Y:S02]  /*12a00*/  IMAD.MOV.U32 R29, RZ, RZ, R30 ;  /* 0x000000ffff1d7224 */ /* 0x000fe400078e001e */
[----:B------:R-:W-:Y:S01]  /*12a10*/  HFMA2 R30, -RZ, RZ, 0, 0 ;  /* 0x00000000ff1e7431 */ /* 0x000fe200000001ff */
[----:B------:R-:W-:-:S07]  /*12a20*/  LOP3.LUT R7, R194, R32, R31, 0x96, !PT ;  /* 0x00000020c2077212 */ /* 0x000fce00078e961f */
.L_x_36806:
[----:B------:R-:W-:Y:S05]  /*12a30*/  BSYNC.RECONVERGENT B0 ;  /* 0x0000000000007941 */ /* 0x000fea0003800200 */
.L_x_36805:
        /* <DEDUP_REMOVED lines=22> */
.L_x_36812:
        /* <DEDUP_REMOVED lines=13> */
.L_x_36814:
[----:B------:R-:W-:Y:S05]  /*12c70*/  BSYNC.RECONVERGENT B1 ;  /* 0x0000000000017941 */ /* 0x000fea0003800200 */
.L_x_36813:
        /* <DEDUP_REMOVED lines=43> */
.L_x_36811:
[----:B------:R-:W-:Y:S05]  /*12f30*/  BSYNC.RECONVERGENT B0 ;  /* 0x0000000000007941 */ /* 0x000fea0003800200 */
.L_x_36810:
        /* <DEDUP_REMOVED lines=23> */
.L_x_36817:
        /* <DEDUP_REMOVED lines=15> */
.L_x_36819:
[----:B------:R-:W-:Y:S05]  /*131a0*/  BSYNC.RECONVERGENT B1 ;  /* 0x0000000000017941 */ /* 0x000fea0003800200 */
.L_x_36818:
        /* <DEDUP_REMOVED lines=43> */
.L_x_36816:
[----:B------:R-:W-:Y:S05]  /*13460*/  BSYNC.RECONVERGENT B0 ;  /* 0x0000000000007941 */ /* 0x000fea0003800200 */
.L_x_36815:
        /* <DEDUP_REMOVED lines=10> */
.L_x_36779:
        /* <DEDUP_REMOVED lines=16> */
.L_x_36823:
        /* <DEDUP_REMOVED lines=13> */
.L_x_36825:
[----:B------:R-:W-:Y:S05]  /*136e0*/  BSYNC.RECONVERGENT B1 ;  /* 0x0000000000017941 */ /* 0x000fea0003800200 */
.L_x_36824:
        /* <DEDUP_REMOVED lines=43> */
.L_x_36822:
[----:B------:R-:W-:Y:S05]  /*139a0*/  BSYNC.RECONVERGENT B0 ;  /* 0x0000000000007941 */ /* 0x000fea0003800200 */
.L_x_36821:
[----:B------:R-:W-:Y:S01]  /*139b0*/  ISETP.NE.AND P0, PT, R32, 0x1, PT ;  /* 0x000000012000780c */ /* 0x000fe20003f05270 */
[----:B------:R-:W-:Y:S01]  /*139c0*/  BSSY.RECONVERGENT B0, `(.L_x_36826) ;  /* 0x000004d000007945 */ /* 0x000fe20003800200 */
[----:B------:R-:W-:Y:S01]  /*139d0*/  I2FP.F32.U32 R28, R30 ;  /* 0x0000001e001c7245 */ /* 0x000fe20000201000 */
[----:B-----5:R-:W-:Y:S01]  /*139e0*/  IMAD.U32 R30, R24, 0x10000, RZ ;  /* 0x00010000181e7824 */ /* 0x020fe200078e00ff */
[----:B------:R-:W-:Y:S01]  /*139f0*/  MOV R31, R4 ;  /* 0x00000004001f7202 */ /* 0x000fe20000000f00 */
[----:B------:R-:W-:Y:S02]  /*13a00*/  IMAD.MOV.U32 R34, RZ, RZ, 0x2 ;  /* 0x00000002ff227424 */ /* 0x000fe400078e00ff */
        /* <DEDUP_REMOVED lines=15> */
.L_x_36828:
        /* <DEDUP_REMOVED lines=13> */
.L_x_36830:
[----:B------:R-:W-:Y:S05]  /*13bd0*/  BSYNC.RECONVERGENT B1 ;  /* 0x0000000000017941 */ /* 0x000fea0003800200 */
.L_x_36829:
        /* <DEDUP_REMOVED lines=40> */
[----:B------:R-:W-:Y:S02]  /*13e60*/  HFMA2 R34, -RZ, RZ, 0, 0 ;  /* 0x00000000ff227431 */ /* 0x000fe400000001ff */
[----:B------:R-:W-:Y:S02]  /*13e70*/  IMAD.MOV.U32 R31, RZ, RZ, R29 ;  /* 0x000000ffff1f7224 */ /* 0x000fe400078e001d */
[----:B------:R-:W-:-:S07]  /*13e80*/  IMAD.MOV.U32 R29, RZ, RZ, R30 ;  /* 0x000000ffff1d7224 */ /* 0x000fce00078e001e */
.L_x_36827:
[----:B------:R-:W-:Y:S05]  /*13e90*/  BSYNC.RECONVERGENT B0 ;  /* 0x0000000000007941 */ /* 0x000fea0003800200 */
.L_x_36826:
        /* <DEDUP_REMOVED lines=19> */
.L_x_36833:
        /* <DEDUP_REMOVED lines=13> */
.L_x_36835:
[----:B------:R-:W-:Y:S05]  /*140a0*/  BSYNC.RECONVERGENT B1 ;  /* 0x0000000000017941 */ /* 0x000fea0003800200 */
.L_x_36834:
        /* <DEDUP_REMOVED lines=39> */
[----:B------:R-:W-:-:S03]  /*14320*/  MOV R4, R38 ;  /* 0x0000002600047202 */ /* 0x000fc60000000f00 */
[----:B------:R-:W-:Y:S01]  /*14330*/  IMAD.MOV.U32 R29, RZ, RZ, R34 ;  /* 0x000000ffff1d7224 */ /* 0x000fe200078e0022 */
[----:B------:R-:W-:Y:S01]  /*14340*/  LOP3.LUT R7, R194, R36, R35, 0x96, !PT ;  /* 0x00000024c2077212 */ /* 0x000fe200078e9623 */
[----:B------:R-:W-:-:S07]  /*14350*/  HFMA2 R36, -RZ, RZ, 0, 0 ;  /* 0x00000000ff247431 */ /* 0x000fce00000001ff */
.L_x_36832:
[----:B------:R-:W-:Y:S05]  /*14360*/  BSYNC.RECONVERGENT B0 ;  /* 0x0000000000007941 */ /* 0x000fea0003800200 */
.L_x_36831:
        /* <DEDUP_REMOVED lines=20> */
.L_x_36838:
        /* <DEDUP_REMOVED lines=13> */
.L_x_36840:
[----:B------:R-:W-:Y:S05]  /*14580*/  BSYNC.RECONVERGENT B1 ;  /* 0x0000000000017941 */ /* 0x000fea0003800200 */
.L_x_36839:
        /* <DEDUP_REMOVED lines=43> */
.L_x_36837:
[----:B------:R-:W-:Y:S05]  /*14840*/  BSYNC.RECONVERGENT B0 ;  /* 0x0000000000007941 */ /* 0x000fea0003800200 */
.L_x_36836:
        /* <DEDUP_REMOVED lines=19> */
.L_x_36843:
        /* <DEDUP_REMOVED lines=13> */
.L_x_36845:
[----:B------:R-:W-:Y:S05]  /*14a50*/  BSYNC.RECONVERGENT B1 ;  /* 0x0000000000017941 */ /* 0x000fea0003800200 */
.L_x_36844:
        /* <DEDUP_REMOVED lines=43> */
.L_x_36842:
[----:B------:R-:W-:Y:S05]  /*14d10*/  BSYNC.RECONVERGENT B0 ;  /* 0x0000000000007941 */ /* 0x000fea0003800200 */
.L_x_36841:
[----:B------:R-:W-:Y:S01]  /*14d20*/  I2FP.F32.U32 R30, R25 ;  /* 0x00000019001e7245 */ /* 0x000fe20000201000 */
[----:B------:R-:W-:Y:S01]  /*14d30*/  BSSY.RECONVERGENT B0, `(.L_x_36846) ;  /* 0x000004c000007945 */ /* 0x000fe20003800200 */
[----:B------:R-:W-:Y:S01]  /*14d40*/  ISETP.NE.AND P4, PT, R35, 0x1, PT ;  /* 0x000000012300780c */ /* 0x000fe20003f85270 */
[----:B------:R-:W-:Y:S02]  /*14d50*/  IMAD.MOV.U32 R36, RZ, RZ, 0x2 ;  /* 0x00000002ff247424 */ /* 0x000fe400078e00ff */
[----:B------:R-:W-:-:S05]  /*14d60*/  FFMA.FTZ R30, R30, R205, 1.1641532182693481445e-10 ;  /* 0x2f0000001e1e7423 */ /* 0x000fca00000100cd */
[----:B------:R-:W-:Y:S01]  /*14d70*/  FSETP.LE.FTZ.AND P3, PT, R30, R11, PT ;  /* 0x0000000b1e00720b */ /* 0x000fe20003f73000 */
[C---:B------:R-:W-:Y:S01]  /*14d80*/  IMAD.U32 R30, R26.reuse, 0x10000, RZ ;  /* 0x000100001a1e7824 */ /* 0x040fe200078e00ff */
[----:B------:R-:W-:-:S03]  /*14d90*/  PRMT R26, R26, 0x7632, R26 ;  /* 0x000076321a1a7816 */ /* 0x000fc6000000001a */
[----:B------:R-:W-:-:S04]  /*14da0*/  FMUL.FTZ R25, R30, R195 ;  /* 0x000000c31e197220 */ /* 0x000fc80000410000 */
        /* <DEDUP_REMOVED lines=11> */
.L_x_36848:
        /* <DEDUP_REMOVED lines=13> */
.L_x_36850:
[----:B------:R-:W-:Y:S05]  /*14f30*/  BSYNC.RECONVERGENT B1 ;  /* 0x0000000000017941 */ /* 0x000fea0003800200 */
.L_x_36849:
        /* <DEDUP_REMOVED lines=43> */
.L_x_36847:
[----:B------:R-:W-:Y:S05]  /*151f0*/  BSYNC.RECONVERGENT B0 ;  /* 0x0000000000007941 */ /* 0x000fea0003800200 */
.L_x_36846:
        /* <DEDUP_REMOVED lines=19> */
.L_x_36853:
        /* <DEDUP_REMOVED lines=13> */
.L_x_36855:
[----:B------:R-:W-:Y:S05]  /*15400*/  BSYNC.RECONVERGENT B1 ;  /* 0x0000000000017941 */ /* 0x000fea0003800200 */
.L_x_36854:
        /* <DEDUP_REMOVED lines=40> */
[----:B------:R-:W-:-:S04]  /*15690*/  IMAD.WIDE.U32 R34, R7, -0x2daee0ad, RZ ;  /* 0xd2511f5307227825 */ /* 0x000fc800078e00ff */
[----:B------:R-:W-:Y:S01]  /*156a0*/  IMAD.MOV.U32 R29, RZ, RZ, R34 ;  /* 0x000000ffff1d7224 */ /* 0x000fe200078e0022 */
[----:B------:R-:W-:-:S07]  /*156b0*/  LOP3.LUT R7, R194, R36, R35, 0x96, !PT ;  /* 0x00000024c2077212 */ /* 0x000fce00078e9623 */
.L_x_36852:
[----:B------:R-:W-:Y:S05]  /*156c0*/  BSYNC.RECONVERGENT B0 ;  /* 0x0000000000007941 */ /* 0x000fea0003800200 */
.L_x_36851:
        /* <DEDUP_REMOVED lines=8> */
[----:B------:R-:W-:Y:S01]  /*15750*/  FMUL.FTZ R26, R35, R12 ;  /* 0x0000000c231a7220 */ /* 0x000fe20000410000 */
[----:B------:R-:W-:-:S03]  /*15760*/  MOV R35, R4 ;  /* 0x0000000400237202 */ /* 0x000fc60000000f00 */
        /* <DEDUP_REMOVED lines=10> */
.L_x_36858:
        /* <DEDUP_REMOVED lines=15> */
.L_x_36860:
[----:B------:R-:W-:Y:S05]  /*15900*/  BSYNC.RECONVERGENT B1 ;  /* 0x0000000000017941 */ /* 0x000fea0003800200 */
.L_x_36859:
        /* <DEDUP_REMOVED lines=41> */
[----:B------:R-:W-:Y:S02]  /*15ba0*/  IMAD.MOV.U32 R29, RZ, RZ, R34 ;  /* 0x000000ffff1d7224 */ /* 0x000fe400078e0022 */
[----:B------:R-:W-:-:S07]  /*15bb0*/  HFMA2 R34, -RZ, RZ, 0, 0 ;  /* 0x00000000ff227431 */ /* 0x000fce00000001ff */
.L_x_36857:
[----:B------:R-:W-:Y:S05]  /*15bc0*/  BSYNC.RECONVERGENT B0 ;  /* 0x0000000000007941 */ /* 0x000fea0003800200 */
.L_x_36856:
        /* <DEDUP_REMOVED lines=16> */
.L_x_36820:
[----:B------:R-:W-:Y:S01]  /*15cd0*/  SEL R26, RZ, 0x1000000, !P6 ;  /* 0x01000000ff1a7807 */ /* 0x000fe20007000000 */
[----:B------:R-:W-:Y:S01]  /*15ce0*/  VIADD R201, R2, 0x80 ;  /* 0x0000008002c97836 */ /* 0x000fe20000000000 */
[----:B------:R-:W-:Y:S02]  /*15cf0*/  SEL R27, RZ, 0x10000, !P5 ;  /* 0x00010000ff1b7807 */ /* 0x000fe40006800000 */
[----:B------:R-:W-:Y:S02]  /*15d00*/  SEL R30, RZ, 0x100, !P4 ;  /* 0x00000100ff1e7807 */ /* 0x000fe40006000000 */
[----:B------:R-:W-:Y:S02]  /*15d10*/  SEL R28, RZ, 0x1000000, !P2 ;  /* 0x01000000ff1c7807 */ /* 0x000fe40005000000 */
[----:B------:R-:W-:Y:S02]  /*15d20*/  LOP3.LUT R30, R30, R26, R27, 0xfe, !PT ;  /* 0x0000001a1e1e7212 */ /* 0x000fe400078efe1b */
[----:B------:R-:W-:-:S02]  /*15d30*/  SEL R27, RZ, 0x10000, !P1 ;  /* 0x00010000ff1b7807 */ /* 0x000fc40004800000 */
[----:B------:R-:W-:Y:S02]  /*15d40*/  SEL R26, RZ, 0x100, !P0 ;  /* 0x00000100ff1a7807 */ /* 0x000fe40004000000 */
[----:B------:R-:W-:Y:S01]  /*15d50*/  ISETP.NE.AND P5, PT, R24, RZ, PT ;  /* 0x000000ff1800720c */ /* 0x000fe20003fa5270 */
[----:B------:R-:W-:Y:S01]  /*15d60*/  IMAD.WIDE.U32 R24, R202, 0x20, R218 ;  /* 0x00000020ca187825 */ /* 0x000fe200078e00da */
[----:B------:R-:W-:Y:S02]  /*15d70*/  LOP3.LUT R26, R26, R28, R27, 0xfe, !PT ;  /* 0x0000001c1a1a7212 */ /* 0x000fe400078efe1b */
[----:B------:R-:W-:Y:S02]  /*15d80*/  SEL R27, RZ, 0x1, !P3 ;  /* 0x00000001ff1b7807 */ /* 0x000fe40005800000 */
[----:B------:R-:W-:Y:S01]  /*15d90*/  STG.E.128 desc[UR8][R24.64], R76 ;  /* 0x0000004c18007986 */ /* 0x000fe2000c101d08 */
[----:B------:R-:W-:-:S03]  /*15da0*/  LOP3.LUT P6, RZ, R0, 0x4, RZ, 0xc0, !PT ;  /* 0x0000000400ff7812 */ /* 0x000fc600078cc0ff */
[----:B------:R0:W-:Y:S02]  /*15db0*/  STG.E.128 desc[UR8][R24.64+0x10], R72 ;  /* 0x0000104818007986 */ /* 0x0001e4000c101d08 */
[----:B0-----:R-:W-:Y:S02]  /*15dc0*/  LOP3.LUT R25, R30, R27, RZ, 0xfc, !PT ;  /* 0x0000001b1e197212 */ /* 0x001fe400078efcff */
[----:B------:R-:W-:-:S04]  /*15dd0*/  SEL R27, RZ, 0x1, !P5 ;  /* 0x00000001ff1b7807 */ /* 0x000fc80006800000 */
[----:B------:R-:W-:Y:S01]  /*15de0*/  LOP3.LUT R24, R26, R27, RZ, 0xfc, !PT ;  /* 0x0000001b1a187212 */ /* 0x000fe200078efcff */
[----:B------:R-:W-:-:S05]  /*15df0*/  IMAD.WIDE.U32 R26, R202, 0x8, R212 ;  /* 0x00000008ca1a7825 */ /* 0x000fca00078e00d4 */
[----:B------:R0:W-:Y:S02]  /*15e00*/  STG.E.64 desc[UR8][R26.64], R24 ;  /* 0x000000181a007986 */ /* 0x0001e4000c101b08 */
[----:B0-----:R-:W-:-:S06]  /*15e10*/  IMAD.WIDE.U32 R24, R201, 0x10, R186 ;  /* 0x00000010c9187825 */ /* 0x001fcc00078e00ba */
[----:B------:R-:W5:Y:S01]  /*15e20*/  LDG.E.128 R24, desc[UR8][R24.64] ;  /* 0x0000000818187981 */ /* 0x000f62000c1e1d00 */
[----:B------:R-:W-:Y:S05]  /*15e30*/  @!P6 BRA `(.L_x_36861) ;  /* 0x000000280040e947 */ /* 0x000fea0003800000 */
[----:B------:R-:W0:Y:S01]  /*15e40*/  LDC.64 R30, c[0x0][0x3a0] ;  /* 0x0000e800ff1e7b82 */ /* 0x000e220000000a00 */
[----:B------:R-:W-:Y:S01]  /*15e50*/  ISETP.NE.AND P0, PT, R34, 0x1, PT ;  /* 0x000000012200780c */ /* 0x000fe20003f05270 */
[----:B------:R-:W-:Y:S01]  /*15e60*/  BSSY.RECONVERGENT B0, `(.L_x_36862) ;  /* 0x000004b000007945 */ /* 0x000fe20003800200 */
[----:B------:R-:W-:Y:S02]  /*15e70*/  IMAD.MOV.U32 R32, RZ, RZ, R4 ;  /* 0x000000ffff207224 */ /* 0x000fe400078e0004 */
[----:B------:R-:W-:Y:S02]  /*15e80*/  IMAD.MOV.U32 R28, RZ, RZ, R29 ;  /* 0x000000ffff1c7224 */ /* 0x000fe400078e001d */
[----:B0-----:R-:W-:-:S05]  /*15e90*/  IMAD.WIDE.U32 R30, R201, 0x20, R30 ;  /* 0x00000020c91e7825 */ /* 0x001fca00078e001e */
[----:B------:R-:W5:Y:S04]  /*15ea0*/  LDG.E.128 R68, desc[UR8][R30.64] ;  /* 0x000000081e447981 */ /* 0x000f68000c1e1d00 */
[----:B------:R0:W5:Y:S02]  /*15eb0*/  LDG.E.128 R64, desc[UR8][R30.64+0x10] ;  /* 0x000010081e407981 */ /* 0x000164000c1e1d00 */
[----:B0-----:R-:W-:Y:S01]  /*15ec0*/  HFMA2 R30, -RZ, RZ, 0, 1.1920928955078125e-07 ;  /* 0x00000002ff1e7431 */ /* 0x001fe200000001ff */
[----:B------:R-:W-:Y:S06]  /*15ed0*/  @!P0 BRA `(.L_x_36863) ;  /* 0x00000004000c8947 */ /* 0x000fec0003800000 */
        /* <DEDUP_REMOVED lines=10> */
.L_x_36864:
        /* <DEDUP_REMOVED lines=13> */
.L_x_36866:
[----:B------:R-:W-:Y:S05]  /*16050*/  BSYNC.RECONVERGENT B1 ;  /* 0x0000000000017941 */ /* 0x000fea0003800200 */
.L_x_36865:
        /* <DEDUP_REMOVED lines=43> */
.L_x_36863:
[----:B------:R-:W-:Y:S05]  /*16310*/  BSYNC.RECONVERGENT B0 ;  /* 0x0000000000007941 */ /* 0x000fea0003800200 */
.L_x_36862:
        /* <DEDUP_REMOVED lines=25> */
.L_x_36869:
        /* <DEDUP_REMOVED lines=13> */
.L_x_36871:
[----:B------:R-:W-:Y:S05]  /*16580*/  BSYNC.RECONVERGENT B1 ;  /* 0x0000000000017941 */ /* 0x000fea0003800200 */
.L_x_36870:
        /* <DEDUP_REMOVED lines=43> */
.L_x_36868:
[----:B------:R-:W-:Y:S05]  /*16840*/  BSYNC.RECONVERGENT B0 ;  /* 0x0000000000007941 */ /* 0x000fea0003800200 */
.L_x_36867:
        /* <DEDUP_REMOVED lines=22> */
.L_x_36874:
        /* <DEDUP_REMOVED lines=13> */
.L_x_36876:
[----:B------:R-:W-:Y:S05]  /*16a80*/  BSYNC.RECONVERGENT B1 ;  /* 0x0000000000017941 */ /* 0x000fea0003800200 */
.L_x_36875:
        /* <DEDUP_REMOVED lines=43> */
.L_x_36873:
[----:B------:R-:W-:Y:S05]  /*16d40*/  BSYNC.RECONVERGENT B0 ;  /* 0x0000000000007941 */ /* 0x000fea0003800200 */
.L_x_36872:
        /* <DEDUP_REMOVED lines=8> */
[----:B------:R-:W-:-:S04]  /*16dd0*/  FSETP.GTU.FTZ.AND P1, PT, R24, R11, PT ;  /* 0x0000000b1800720b */ /* 0x000fc80003f3c000 */
        /* <DEDUP_REMOVED lines=14> */
.L_x_36879:
        /* <DEDUP_REMOVED lines=13> */
.L_x_36881:
[----:B------:R-:W-:Y:S05]  /*16f90*/  BSYNC.RECONVERGENT B1 ;  /* 0x0000000000017941 */ /* 0x000fea0003800200 */
.L_x_36880:
        /* <DEDUP_REMOVED lines=38> */
[----:B------:R-:W-:Y:S02]  /*17200*/  IMAD.MOV.U32 R28, RZ, RZ, R24 ;  /* 0x000000ffff1c7224 */ /* 0x000fe400078e0018 */
[----:B------:R-:W-:-:S05]  /*17210*/  IMAD.WIDE.U32 R24, R4, -0x326172a9, RZ ;  /* 0xcd9e8d5704187825 */ /* 0x000fca00078e00ff */
[----:B------:R-:W-:Y:S01]  /*17220*/  LOP3.LUT R6, R191, R6, R25, 0x96, !PT ;  /* 0x00000006bf067212 */ /* 0x000fe200078e9619 */
[----:B------:R-:W-:Y:S01]  /*17230*/  IMAD.MOV.U32 R25, RZ, RZ, RZ ;  /* 0x000000ffff197224 */ /* 0x000fe200078e00ff */
[----:B------:R-:W-:-:S07]  /*17240*/  MOV R4, R24 ;  /* 0x0000001800047202 */ /* 0x000fce0000000f00 */
.L_x_36878:
[----:B------:R-:W-:Y:S05]  /*17250*/  BSYNC.RECONVERGENT B0 ;  /* 0x0000000000007941 */ /* 0x000fea0003800200 */
.L_x_36877:
        /* <DEDUP_REMOVED lines=22> */
.L_x_36884:
        /* <DEDUP_REMOVED lines=13> */
.L_x_36886:
[----:B------:R-:W-:Y:S05]  /*17490*/  BSYNC.RECONVERGENT B1 ;  /* 0x0000000000017941 */ /* 0x000fea0003800200 */
.L_x_36885:
        /* <DEDUP_REMOVED lines=42> */
[----:B------:R-:W-:-:S07]  /*17740*/  IMAD.MOV.U32 R30, RZ, RZ, RZ ;  /* 0x000000ffff1e7224 */ /* 0x000fce00078e00ff */
.L_x_36883:
[----:B------:R-:W-:Y:S05]  /*17750*/  BSYNC.RECONVERGENT B0 ;  /* 0x0000000000007941 */ /* 0x000fea0003800200 */
.L_x_36882:
        /* <DEDUP_REMOVED lines=23> */
.L_x_36889:
        /* <DEDUP_REMOVED lines=13> */
.L_x_36891:
[----:B------:R-:W-:Y:S05]  /*179a0*/  BSYNC.RECONVERGENT B1 ;  /* 0x0000000000017941 */ /* 0x000fea0003800200 */
.L_x_36890:
        /* <DEDUP_REMOVED lines=43> */
.L_x_36888:
[----:B------:R-:W-:Y:S05]  /*17c60*/  BSYNC.RECONVERGENT B0 ;  /* 0x0000000000007941 */ /* 0x000fea0003800200 */
.L_x_36887:
        /* <DEDUP_REMOVED lines=22> */
.L_x_36894:
        /* <DEDUP_REMOVED lines=13> */
.L_x_36896:
[----:B------:R-:W-:Y:S05]  /*17ea0*/  BSYNC.RECONVERGENT B1 ;  /* 0x0000000000017941 */ /* 0x000fea0003800200 */
.L_x_36895:
        /* <DEDUP_REMOVED lines=43> */
.L_x_36893:
[----:B------:R-:W-:Y:S05]  /*18160*/  BSYNC.RECONVERGENT B0 ;  /* 0x0000000000007941 */ /* 0x000fea0003800200 */
.L_x_36892:
        /* <DEDUP_REMOVED lines=23> */
.L_x_36899:
        /* <DEDUP_REMOVED lines=15> */
.L_x_36901:
[----:B------:R-:W-:Y:S05]  /*183d0*/  BSYNC.RECONVERGENT B1 ;  /* 0x0000000000017941 */ /* 0x000fea0003800200 */
.L_x_36900:
        /* <DEDUP_REMOVED lines=43> */
.L_x_36898:
[----:B------:R-:W-:Y:S05]  /*18690*/  BSYNC.RECONVERGENT B0 ;  /* 0x0000000000007941 */ /* 0x000fea0003800200 */
.L_x_36897:
        /* <DEDUP_REMOVED lines=10> */
.L_x_36861:
        /* <DEDUP_REMOVED lines=16> */
.L_x_36905:
        /* <DEDUP_REMOVED lines=13> */
.L_x_36907:
[----:B------:R-:W-:Y:S05]  /*18910*/  BSYNC.RECONVERGENT B1 ;  /* 0x0000000000017941 */ /* 0x000fea0003800200 */
.L_x_36906:
        /* <DEDUP_REMOVED lines=43> */
.L_x_36904:
[----:B------:R-:W-:Y:S05]  /*18bd0*/  BSYNC.RECONVERGENT B0 ;  /* 0x0000000000007941 */ /* 0x000fea0003800200 */
.L_x_36903:
[----:B------:R-:W-:Y:S01]  /*18be0*/  I2FP.F32.U32 R30, R30 ;  /* 0x0000001e001e7245 */ /* 0x000fe20000201000 */
[----:B------:R-:W-:Y:S01]  /*18bf0*/  BSSY.RECONVERGENT B0, `(.L_x_36908) ;  /* 0x000004e000007945 */ /* 0x000fe20003800200 */
[----:B------:R-:W-:Y:S01]  /*18c00*/  ISETP.NE.AND P0, PT, R31, 0x1, PT ;  /* 0x000000011f00780c */ /* 0x000fe20003f05270 */
[----:B------:R-:W-:Y:S01]  /*18c10*/  HFMA2 R33, -RZ, RZ, 0, 1.1920928955078125e-07 ;  /* 0x00000002ff217431 */ /* 0x000fe200000001ff */
[----:B------:R-:W-:Y:S01]  /*18c20*/  LOP3.LUT R0, R0, 0xfffffffd, RZ, 0xc0, !PT ;  /* 0xfffffffd00007812 */ /* 0x000fe200078ec0ff */
[----:B------:R-:W-:-:S05]  /*18c30*/  FFMA.FTZ R30, R30, R205, 1.1641532182693481445e-10 ;  /* 0x2f0000001e1e7423 */ /* 0x000fca00000100cd */
[----:B------:R-:W-:Y:S01]  /*18c40*/  FSETP.LE.FTZ.AND P1, PT, R30, R11, PT ;  /* 0x0000000b1e00720b */ /* 0x000fe20003f33000 */
[C---:B-----5:R-:W-:Y:S01]  /*18c50*/  IMAD.U32 R30, R24.reuse, 0x10000, RZ ;  /* 0x00010000181e7824 */ /* 0x060fe200078e00ff */
[----:B------:R-:W-:-:S03]  /*18c60*/  PRMT R24, R24, 0x7632, R24 ;  /* 0x0000763218187816 */ /* 0x000fc60000000018 */
[----:B------:R-:W-:-:S04]  /*18c70*/  FMUL.FTZ R29, R30, R195 ;  /* 0x000000c31e1d7220 */ /* 0x000fc80000410000 */
[----:B------:R-:W-:Y:S01]  /*18c80*/  FMUL.FTZ R32, R29, R12 ;  /* 0x0000000c1d207220 */ /* 0x000fe20000410000 */
[----:B------:R-:W-:-:S03]  /*18c90*/  IMAD.MOV.U32 R29, RZ, RZ, R4 ;  /* 0x000000ffff1d7224 */ /* 0x000fc600078e0004 */
        /* <DEDUP_REMOVED lines=10> */
.L_x_36910:
        /* <DEDUP_REMOVED lines=13> */
.L_x_36912:
[----:B------:R-:W-:Y:S05]  /*18e10*/  BSYNC.RECONVERGENT B1 ;  /* 0x0000000000017941 */ /* 0x000fea0003800200 */
.L_x_36911:
[----:B------:R-:W-:Y:S01]  /*18e20*/  LOP3.LUT R30, R3, UR7, R35, 0x96, !PT ;  /* 0x00000007031e7c12 */ /* 0x000fe2000f8e9623 */
[----:B------:R-:W-:-:S04]  /*18e30*/  IMAD.WIDE.U32 R6, R10, -0x326172a9, RZ ;  /* 0xcd9e8d570a067825 */ /* 0x000fc800078e00ff */
[----:B------:R-:W-:Y:S01]  /*18e40*/  IMAD.WIDE.U32 R30, R30, -0x326172a9, RZ ;  /* 0xcd9e8d571e1e7825 */ /* 0x000fe200078e00ff */
[----:B------:R-:W-:-:S03]  /*18e50*/  LOP3.LUT R7, R5, UR6, R7, 0x96, !PT ;  /* 0x0000000605077c12 */ /* 0x000fc6000f8e9607 */
        /* <DEDUP_REMOVED lines=38> */
[----:B------:R-:W-:-:S07]  /*190c0*/  MOV R28, R30 ;  /* 0x0000001e001c7202 */ /* 0x000fce0000000f00 */
.L_x_36909:
[----:B------:R-:W-:Y:S05]  /*190d0*/  BSYNC.RECONVERGENT B0 ;  /* 0x0000000000007941 */ /* 0x000fea0003800200 */
.L_x_36908:
        /* <DEDUP_REMOVED lines=19> */
.L_x_36915:
        /* <DEDUP_REMOVED lines=13> */
.L_x_36917:
[----:B------:R-:W-:Y:S05]  /*192e0*/  BSYNC.RECONVERGENT B1 ;  /* 0x0000000000017941 */ /* 0x000fea0003800200 */
.L_x_36916:
        /* <DEDUP_REMOVED lines=43> */
.L_x_36914:
[----:B------:R-:W-:Y:S05]  /*195a0*/  BSYNC.RECONVERGENT B0 ;  /* 0x0000000000007941 */ /* 0x000fea0003800200 */
.L_x_36913:
[----:B------:R-:W-:Y:S01]  /*195b0*/  I2FP.F32.U32 R24, R24 ;  /* 0x0000001800187245 */ /* 0x000fe20000201000 */
[----:B------:R-:W-:Y:S01]  /*195c0*/  BSSY.RECONVERGENT B0, `(.L_x_36918) ;  /* 0x000004c000007945 */ /* 0x000fe20003800200 */
[----:B------:R-:W-:Y:S01]  /*195d0*/  ISETP.NE.AND P2, PT, R34, 0x1, PT ;  /* 0x000000012200780c */ /* 0x000fe20003f45270 */
[----:B------:R-:W-:Y:S01]  /*195e0*/  HFMA2 R33, -RZ, RZ, 0, 1.1920928955078125e-07 ;  /* 0x00000002ff217431 */ /* 0x000fe200000001ff */
[----:B------:R-:W-:Y:S01]  /*195f0*/  PRMT R29, R25, 0x7632, R29 ;  /* 0x00007632191d7816 */ /* 0x000fe2000000001d */
[----:B------:R-:W-:-:S05]  /*19600*/  FFMA.FTZ R24, R24, R205, 1.1641532182693481445e-10 ;  /* 0x2f00000018187423 */ /* 0x000fca00000100cd */
[----:B------:R-:W-:Y:S01]  /*19610*/  FSETP.LE.FTZ.AND P1, PT, R24, R11, PT ;  /* 0x0000000b1800720b */ /* 0x000fe20003f33000 */
[----:B------:R-:W-:Y:S02]  /*19620*/  IMAD.U32 R24, R25, 0x10000, RZ ;  /* 0x0001000019187824 */ /* 0x000fe400078e00ff */
[----:B------:R-:W-:Y:S02]  /*19630*/  IMAD.MOV.U32 R25, RZ, RZ, R4 ;  /* 0x000000ffff197224 */ /* 0x000fe400078e0004 */
        /* <DEDUP_REMOVED lines=11> */
.L_x_36920:
        /* <DEDUP_REMOVED lines=13> */
.L_x_36922:
[----:B------:R-:W-:Y:S05]  /*197c0*/  BSYNC.RECONVERGENT B1 ;  /* 0x0000000000017941 */ /* 0x000fea0003800200 */
.L_x_36921:
        /* <DEDUP_REMOVED lines=43> */
.L_x_36919:
[----:B------:R-:W-:Y:S05]  /*19a80*/  BSYNC.RECONVERGENT B0 ;  /* 0x0000000000007941 */ /* 0x000fea0003800200 */
.L_x_36918:
[----:B------:R-:W-:Y:S01]  /*19a90*/  ISETP.NE.AND P3, PT, R33, 0x1, PT ;  /* 0x000000012100780c */ /* 0x000fe20003f65270 */
[----:B------:R-:W-:Y:S01]  /*19aa0*/  IMAD.U32 R34, R29, 0x10000, RZ ;  /* 0x000100001d227824 */ /* 0x000fe200078e00ff */
[----:B------:R-:W-:Y:S01]  /*19ab0*/  I2FP.F32.U32 R24, R25 ;  /* 0x0000001900187245 */ /* 0x000fe20000201000 */
[----:B------:R-:W-:Y:S01]  /*19ac0*/  BSSY.RECONVERGENT B0, `(.L_x_36923) ;  /* 0x0000049000007945 */ /* 0x000fe20003800200 */
[----:B------:R-:W-:Y:S02]  /*19ad0*/  IMAD.MOV.U32 R25, RZ, RZ, R4 ;  /* 0x000000ffff197224 */ /* 0x000fe400078e0004 */
[----:B------:R-:W-:Y:S01]  /*19ae0*/  FMUL.FTZ R29, R34, R195 ;  /* 0x000000c3221d7220 */ /* 0x000fe20000410000 */
[----:B------:R-:W-:Y:S02]  /*19af0*/  HFMA2 R34, -RZ, RZ, 0, 1.1920928955078125e-07 ;  /* 0x00000002ff227431 */ /* 0x000fe400000001ff */
        /* <DEDUP_REMOVED lines=12> */
.L_x_36925:
        /* <DEDUP_REMOVED lines=13> */
.L_x_36927:
[----:B------:R-:W-:Y:S05]  /*19c90*/  BSYNC.RECONVERGENT B1 ;  /* 0x0000000000017941 */ /* 0x000fea0003800200 */
.L_x_36926:
        /* <DEDUP_REMOVED lines=43> */
.L_x_36924:
[----:B------:R-:W-:Y:S05]  /*19f50*/  BSYNC.RECONVERGENT B0 ;  /* 0x0000000000007941 */ /* 0x000fea0003800200 */
.L_x_36923:
[----:B------:R-:W-:Y:S01]  /*19f60*/  I2FP.F32.U32 R24, R25 ;  /* 0x0000001900187245 */ /* 0x000fe20000201000 */
[----:B------:R-:W-:Y:S01]  /*19f70*/  BSSY.RECONVERGENT B0, `(.L_x_36928) ;  /* 0x000004c000007945 */ /* 0x000fe20003800200 */
[----:B------:R-:W-:Y:S01]  /*19f80*/  ISETP.NE.AND P4, PT, R34, 0x1, PT ;  /* 0x000000012200780c */ /* 0x000fe20003f85270 */
[----:B------:R-:W-:Y:S01]  /*19f90*/  HFMA2 R35, -RZ, RZ, 0, 1.1920928955078125e-07 ;  /* 0x00000002ff237431 */ /* 0x000fe200000001ff */
[----:B------:R-:W-:Y:S01]  /*19fa0*/  PRMT R33, R26, 0x7632, R33 ;  /* 0x000076321a217816 */ /* 0x000fe20000000021 */
[----:B------:R-:W-:-:S05]  /*19fb0*/  FFMA.FTZ R24, R24, R205, 1.1641532182693481445e-10 ;  /* 0x2f00000018187423 */ /* 0x000fca00000100cd */
[----:B------:R-:W-:Y:S01]  /*19fc0*/  FSETP.LE.FTZ.AND P3, PT, R24, R11, PT ;  /* 0x0000000b1800720b */ /* 0x000fe20003f73000 */
[----:B------:R-:W-:-:S04]  /*19fd0*/  IMAD.U32 R24, R26, 0x10000, RZ ;  /* 0x000100001a187824 */ /* 0x000fc800078e00ff */
[----:B------:R-:W-:-:S04]  /*19fe0*/  FMUL.FTZ R25, R24, R195 ;  /* 0x000000c318197220 */ /* 0x000fc80000410000 */
        /* <DEDUP_REMOVED lines=11> */
.L_x_36930:
        /* <DEDUP_REMOVED lines=13> */
.L_x_36932:
[----:B------:R-:W-:Y:S05]  /*1a170*/  BSYNC.RECONVERGENT B1 ;  /* 0x0000000000017941 */ /* 0x000fea0003800200 */
.L_x_36931:
        /* <DEDUP_REMOVED lines=43> */
.L_x_36929:
[----:B------:R-:W-:Y:S05]  /*1a430*/  BSYNC.RECONVERGENT B0 ;  /* 0x0000000000007941 */ /* 0x000fea0003800200 */
.L_x_36928:
        /* <DEDUP_REMOVED lines=19> */
.L_x_36935:
        /* <DEDUP_REMOVED lines=13> */
.L_x_36937:
[----:B------:R-:W-:Y:S05]  /*1a640*/  BSYNC.RECONVERGENT B1 ;  /* 0x0000000000017941 */ /* 0x000fea0003800200 */
.L_x_36936:
        /* <DEDUP_REMOVED lines=42> */
[----:B------:R-:W-:-:S07]  /*1a8f0*/  MOV R28, R34 ;  /* 0x00000022001c7202 */ /* 0x000fce0000000f00 */
.L_x_36934:
[----:B------:R-:W-:Y:S05]  /*1a900*/  BSYNC.RECONVERGENT B0 ;  /* 0x0000000000007941 */ /* 0x000fea0003800200 */
.L_x_36933:
        /* <DEDUP_REMOVED lines=20> */
.L_x_36940:
        /* <DEDUP_REMOVED lines=15> */
.L_x_36942:
[----:B------:R-:W-:Y:S05]  /*1ab40*/  BSYNC.RECONVERGENT B1 ;  /* 0x0000000000017941 */ /* 0x000fea0003800200 */
.L_x_36941:
        /* <DEDUP_REMOVED lines=43> */
.L_x_36939:
[----:B------:R-:W-:Y:S05]  /*1ae00*/  BSYNC.RECONVERGENT B0 ;  /* 0x0000000000007941 */ /* 0x000fea0003800200 */
.L_x_36938:
        /* <DEDUP_REMOVED lines=16> */
.L_x_36902:
        /* <DEDUP_REMOVED lines=10> */
[----:B------:R-:W-:Y:S02]  /*1afb0*/  LOP3.LUT P5, RZ, R0, 0x2, RZ, 0xc0, !PT ;  /* 0x0000000200ff7812 */ /* 0x000fe400078ac0ff */
        /* <DEDUP_REMOVED lines=15> */
[----:B------:R-:W-:Y:S01]  /*1b0b0*/  MOV R29, R28 ;  /* 0x0000001c001d7202 */ /* 0x000fe20000000f00 */
[----:B0-----:R-:W-:-:S05]  /*1b0c0*/  IMAD.WIDE.U32 R30, R200, 0x20, R30 ;  /* 0x00000020c81e7825 */ /* 0x001fca00078e001e */
[----:B------:R-:W5:Y:S04]  /*1b0d0*/  LDG.E.128 R60, desc[UR8][R30.64] ;  /* 0x000000081e3c7981 */ /* 0x000f68000c1e1d00 */
[----:B------:R0:W5:Y:S02]  /*1b0e0*/  LDG.E.128 R56, desc[UR8][R30.64+0x10] ;  /* 0x000010081e387981 */ /* 0x000164000c1e1d00 */
[----:B0-----:R-:W-:Y:S02]  /*1b0f0*/  IMAD.MOV.U32 R30, RZ, RZ, 0x2 ;  /* 0x00000002ff1e7424 */ /* 0x001fe400078e00ff */
[----:B------:R-:W-:Y:S01]  /*1b100*/  IMAD.MOV.U32 R31, RZ, RZ, R4 ;  /* 0x000000ffff1f7224 */ /* 0x000fe200078e0004 */
[----:B------:R-:W-:Y:S06]  /*1b110*/  @!P0 BRA `(.L_x_36945) ;  /* 0x00000004000c8947 */ /* 0x000fec0003800000 */
        /* <DEDUP_REMOVED lines=10> */
.L_x_36946:
        /* <DEDUP_REMOVED lines=13> */
.L_x_36948:
[----:B------:R-:W-:Y:S05]  /*1b290*/  BSYNC.RECONVERGENT B1 ;  /* 0x0000000000017941 */ /* 0x000fea0003800200 */
.L_x_36947:
        /* <DEDUP_REMOVED lines=43> */
.L_x_36945:
[----:B------:R-:W-:Y:S05]  /*1b550*/  BSYNC.RECONVERGENT B0 ;  /* 0x0000000000007941 */ /* 0x000fea0003800200 */
.L_x_36944:
        /* <DEDUP_REMOVED lines=25> */
.L_x_36951:
        /* <DEDUP_REMOVED lines=13> */
.L_x_36953:
[----:B------:R-:W-:Y:S05]  /*1b7c0*/  BSYNC.RECONVERGENT B1 ;  /* 0x0000000000017941 */ /* 0x000fea0003800200 */
.L_x_36952:
        /* <DEDUP_REMOVED lines=43> */
.L_x_36950:
[----:B------:R-:W-:Y:S05]  /*1ba80*/  BSYNC.RECONVERGENT B0 ;  /* 0x0000000000007941 */ /* 0x000fea0003800200 */
.L_x_36949:
        /* <DEDUP_REMOVED lines=22> */
.L_x_36956:
        /* <DEDUP_REMOVED lines=13> */
.L_x_36958:
[----:B------:R-:W-:Y:S05]  /*1bcc0*/  BSYNC.RECONVERGENT B1 ;  /* 0x0000000000017941 */ /* 0x000fea0003800200 */
.L_x_36957:
        /* <DEDUP_REMOVED lines=42> */
[----:B------:R-:W-:-:S07]  /*1bf70*/  LOP3.LUT R6, R191, R6, R31, 0x96, !PT ;  /* 0x00000006bf067212 */ /* 0x000fce00078e961f */
.L_x_36955:
[----:B------:R-:W-:Y:S05]  /*1bf80*/  BSYNC.RECONVERGENT B0 ;  /* 0x0000000000007941 */ /* 0x000fea0003800200 */
.L_x_36954:
        /* <DEDUP_REMOVED lines=23> */
.L_x_36961:
        /* <DEDUP_REMOVED lines=13> */
.L_x_36963:
[----:B------:R-:W-:Y:S05]  /*1c1d0*/  BSYNC.RECONVERGENT B1 ;  /* 0x0000000000017941 */ /* 0x000fea0003800200 */
.L_x_36962:
        /* <DEDUP_REMOVED lines=43> */
.L_x_36960:
[----:B------:R-:W-:Y:S05]  /*1c490*/  BSYNC.RECONVERGENT B0 ;  /* 0x0000000000007941 */ /* 0x000fea0003800200 */
.L_x_36959:
        /* <DEDUP_REMOVED lines=22> */
.L_x_36966:
        /* <DEDUP_REMOVED lines=13> */
.L_x_36968:
[----:B------:R-:W-:Y:S05]  /*1c6d0*/  BSYNC.RECONVERGENT B1 ;  /* 0x0000000000017941 */ /* 0x000fea0003800200 */
.L_x_36967:
        /* <DEDUP_REMOVED lines=43> */
.L_x_36965:
[----:B------:R-:W-:Y:S05]  /*1c990*/  BSYNC.RECONVERGENT B0 ;  /* 0x0000000000007941 */ /* 0x000fea0003800200 */
.L_x_36964:
        /* <DEDUP_REMOVED lines=23> */
.L_x_36971:
        /* <DEDUP_REMOVED lines=13> */
.L_x_36973:
[----:B------:R-:W-:Y:S05]  /*1cbe0*/  BSYNC.RECONVERGENT B1 ;  /* 0x0000000000017941 */ /* 0x000fea0003800200 */
.L_x_36972:
        /* <DEDUP_REMOVED lines=43> */
.L_x_36970:
[----:B------:R-:W-:Y:S05]  /*1cea0*/  BSYNC.RECONVERGENT B0 ;  /* 0x0000000000007941 */ /* 0x000fea0003800200 */
.L_x_36969:
        /* <DEDUP_REMOVED lines=22> */
.L_x_36976:
        /* <DEDUP_REMOVED lines=13> */
.L_x_36978:
[----:B------:R-:W-:Y:S05]  /*1d0e0*/  BSYNC.RECONVERGENT B1 ;  /* 0x0000000000017941 */ /* 0x000fea0003800200 */
.L_x_36977:
        /* <DEDUP_REMOVED lines=43> */
.L_x_36975:
[----:B------:R-:W-:Y:S05]  /*1d3a0*/  BSYNC.RECONVERGENT B0 ;  /* 0x0000000000007941 */ /* 0x000fea0003800200 */
.L_x_36974:
        /* <DEDUP_REMOVED lines=23> */
.L_x_36981:
        /* <DEDUP_REMOVED lines=16> */
.L_x_36983:
[----:B------:R-:W-:Y:S05]  /*1d620*/  BSYNC.RECONVERGENT B1 ;  /* 0x0000000000017941 */ /* 0x000fea0003800200 */
.L_x_36982:
        /* <DEDUP_REMOVED lines=43> */
.L_x_36980:
[----:B------:R-:W-:Y:S05]  /*1d8e0*/  BSYNC.RECONVERGENT B0 ;  /* 0x0000000000007941 */ /* 0x000fea0003800200 */
.L_x_36979:
        /* <DEDUP_REMOVED lines=10> */
.L_x_36943:
        /* <DEDUP_REMOVED lines=16> */
.L_x_36987:
        /* <DEDUP_REMOVED lines=13> */
.L_x_36989:
[----:B------:R-:W-:Y:S05]  /*1db60*/  BSYNC.RECONVERGENT B1 ;  /* 0x0000000000017941 */ /* 0x000fea0003800200 */
.L_x_36988:
        /* <DEDUP_REMOVED lines=43> */
.L_x_36986:
[----:B------:R-:W-:Y:S05]  /*1de20*/  BSYNC.RECONVERGENT B0 ;  /* 0x0000000000007941 */ /* 0x000fea0003800200 */
.L_x_36985:
[----:B------:R-:W-:Y:S01]  /*1de30*/  I2FP.F32.U32 R28, R31 ;  /* 0x0000001f001c7245 */ /* 0x000fe20000201000 */
[----:B------:R-:W-:Y:S01]  /*1de40*/  BSSY.RECONVERGENT B0, `(.L_x_36990) ;  /* 0x000004e000007945 */ /* 0x000fe20003800200 */
[----:B------:R-:W-:Y:S02]  /*1de50*/  ISETP.NE.AND P0, PT, R30, 0x1, PT ;  /* 0x000000011e00780c */ /* 0x000fe40003f05270 */
[----:B------:R-:W-:Y:S01]  /*1de60*/  LOP3.LUT R0, R0, 0xfffffffd, RZ, 0xc0, !PT ;  /* 0xfffffffd00007812 */ /* 0x000fe200078ec0ff */
[----:B------:R-:W-:-:S05]  /*1de70*/  FFMA.FTZ R28, R28, R205, 1.1641532182693481445e-10 ;  /* 0x2f0000001c1c7423 */ /* 0x000fca00000100cd */
[----:B------:R-:W-:Y:S02]  /*1de80*/  FSETP.LE.FTZ.AND P1, PT, R28, R11, PT ;  /* 0x0000000b1c00720b */ /* 0x000fe40003f33000 */
[C---:B-----5:R-:W-:Y:S02]  /*1de90*/  SHF.L.U32 R28, R24.reuse, 0x10, RZ ;  /* 0x00000010181c7819 */ /* 0x060fe400000006ff */
[----:B------:R-:W-:-:S03]  /*1dea0*/  PRMT R24, R24, 0x7632, R24 ;  /* 0x0000763218187816 */ /* 0x000fc60000000018 */
[----:B------:R-:W-:Y:S01]  /*1deb0*/  FMUL.FTZ R31, R28, R195 ;  /* 0x000000c31c1f7220 */ /* 0x000fe20000410000 */
[----:B------:R-:W-:-:S03]  /*1dec0*/  IMAD.MOV.U32 R28, RZ, RZ, R4 ;  /* 0x000000ffff1c7224 */ /* 0x000fc600078e0004 */
[----:B------:R-:W-:Y:S01]  /*1ded0*/  FMUL.FTZ R32, R31, R12 ;  /* 0x0000000c1f207220 */ /* 0x000fe20000410000 */
        /* <DEDUP_REMOVED lines=11> */
.L_x_36992:
        /* <DEDUP_REMOVED lines=13> */
.L_x_36994:
[----:B------:R-:W-:Y:S05]  /*1e060*/  BSYNC.RECONVERGENT B1 ;  /* 0x0000000000017941 */ /* 0x000fea0003800200 */
.L_x_36993:
        /* <DEDUP_REMOVED lines=43> */
.L_x_36991:
[----:B------:R-:W-:Y:S05]  /*1e320*/  BSYNC.RECONVERGENT B0 ;  /* 0x0000000000007941 */ /* 0x000fea0003800200 */
.L_x_36990:
        /* <DEDUP_REMOVED lines=19> */
.L_x_36997:
        /* <DEDUP_REMOVED lines=13> */
.L_x_36999:
[----:B------:R-:W-:Y:S05]  /*1e530*/  BSYNC.RECONVERGENT B1 ;  /* 0x0000000000017941 */ /* 0x000fea0003800200 */
.L_x_36998:
        /* <DEDUP_REMOVED lines=43> */
.L_x_36996:
[----:B------:R-:W-:Y:S05]  /*1e7f0*/  BSYNC.RECONVERGENT B0 ;  /* 0x0000000000007941 */ /* 0x000fea0003800200 */
.L_x_36995:
[----:B------:R-:W-:Y:S01]  /*1e800*/  I2FP.F32.U32 R24, R24 ;  /* 0x0000001800187245 */ /* 0x000fe20000201000 */
[----:B------:R-:W-:Y:S01]  /*1e810*/  BSSY.RECONVERGENT B0, `(.L_x_37000) ;  /* 0x000004c000007945 */ /* 0x000fe20003800200 */
[----:B------:R-:W-:Y:S01]  /*1e820*/  ISETP.NE.AND P2, PT, R34, 0x1, PT ;  /* 0x000000012200780c */ /* 0x000fe20003f45270 */
[----:B------:R-:W-:Y:S01]  /*1e830*/  IMAD.MOV.U32 R33, RZ, RZ, R4 ;  /* 0x000000ffff217224 */ /* 0x000fe200078e0004 */
[----:B------:R-:W-:Y:S01]  /*1e840*/  PRMT R28, R25, 0x7632, R28 ;  /* 0x00007632191c7816 */ /* 0x000fe2000000001c */
[----:B------:R-:W-:-:S05]  /*1e850*/  FFMA.FTZ R24, R24, R205, 1.1641532182693481445e-10 ;  /* 0x2f00000018187423 */ /* 0x000fca00000100cd */
[----:B------:R-:W-:Y:S02]  /*1e860*/  FSETP.LE.FTZ.AND P1, PT, R24, R11, PT ;  /* 0x0000000b1800720b */ /* 0x000fe40003f33000 */
[----:B------:R-:W-:Y:S01]  /*1e870*/  SHF.L.U32 R24, R25, 0x10, RZ ;  /* 0x0000001019187819 */ /* 0x000fe200000006ff */
[----:B------:R-:W-:-:S04]  /*1e880*/  IMAD.MOV.U32 R25, RZ, RZ, 0x2 ;  /* 0x00000002ff197424 */ /* 0x000fc800078e00ff */
[----:B------:R-:W-:-:S04]  /*1e890*/  FMUL.FTZ R31, R24, R195 ;  /* 0x000000c3181f7220 */ /* 0x000fc80000410000 */
[----:B------:R-:W-:Y:S01]  /*1e8a0*/  FMUL.FTZ R31, R31, R12 ;  /* 0x0000000c1f1f7220 */ /* 0x000fe20000410000 */
        /* <DEDUP_REMOVED lines=9> */
.L_x_37002:
        /* <DEDUP_REMOVED lines=13> */
.L_x_37004:
[----:B------:R-:W-:Y:S05]  /*1ea10*/  BSYNC.RECONVERGENT B1 ;  /* 0x0000000000017941 */ /* 0x000fea0003800200 */
.L_x_37003:
        /* <DEDUP_REMOVED lines=43> */
.L_x_37001:
[----:B------:R-:W-:Y:S05]  /*1ecd0*/  BSYNC.RECONVERGENT B0 ;  /* 0x0000000000007941 */ /* 0x000fea0003800200 */
.L_x_37000:
[----:B------:R-:W-:Y:S01]  /*1ece0*/  ISETP.NE.AND P3, PT, R25, 0x1, PT ;  /* 0x000000011900780c */ /* 0x000fe20003f65270 */
[----:B------:R-:W-:Y:S01]  /*1ecf0*/  BSSY.RECONVERGENT B0, `(.L_x_37005) ;  /* 0x000004b000007945 */ /* 0x000fe20003800200 */
[----:B------:R-:W-:Y:S02]  /*1ed00*/  I2FP.F32.U32 R24, R33 ;  /* 0x0000002100187245 */ /* 0x000fe40000201000 */
[----:B------:R-:W-:-:S03]  /*1ed10*/  SHF.L.U32 R28, R28, 0x10, RZ ;  /* 0x000000101c1c7819 */ /* 0x000fc600000006ff */
[----:B------:R-:W-:Y:S02]  /*1ed20*/  FFMA.FTZ R24, R24, R205, 1.1641532182693481445e-10 ;  /* 0x2f00000018187423 */ /* 0x000fe400000100cd */
[----:B------:R-:W-:-:S03]  /*1ed30*/  FMUL.FTZ R33, R28, R195 ;  /* 0x000000c31c217220 */ /* 0x000fc60000410000 */
[----:B------:R-:W-:Y:S01]  /*1ed40*/  FSETP.LE.FTZ.AND P2, PT, R24, R11, PT ;  /* 0x0000000b1800720b */ /* 0x000fe20003f53000 */
[----:B------:R-:W-:Y:S01]  /*1ed50*/  FMUL.FTZ R28, R33, R12 ;  /* 0x0000000c211c7220 */ /* 0x000fe20000410000 */
[----:B------:R-:W-:Y:S02]  /*1ed60*/  IMAD.MOV.U32 R24, RZ, RZ, 0x2 ;  /* 0x00000002ff187424 */ /* 0x000fe400078e00ff */
        /* <DEDUP_REMOVED lines=10> */
.L_x_37007:
        /* <DEDUP_REMOVED lines=13> */
.L_x_37009:
[----:B------:R-:W-:Y:S05]  /*1eee0*/  BSYNC.RECONVERGENT B1 ;  /* 0x0000000000017941 */ /* 0x000fea0003800200 */
.L_x_37008:
        /* <DEDUP_REMOVED lines=43> */
.L_x_37006:
[----:B------:R-:W-:Y:S05]  /*1f1a0*/  BSYNC.RECONVERGENT B0 ;  /* 0x0000000000007941 */ /* 0x000fea0003800200 */
.L_x_37005:
[----:B------:R-:W-:Y:S01]  /*1f1b0*/  I2FP.F32.U32 R25, R33 ;  /* 0x0000002100197245 */ /* 0x000fe20000201000 */
[----:B------:R-:W-:Y:S01]  /*1f1c0*/  BSSY.RECONVERGENT B0, `(.L_x_37010) ;  /* 0x000004c000007945 */ /* 0x000fe20003800200 */
[----:B------:R-:W-:Y:S01]  /*1f1d0*/  ISETP.NE.AND P4, PT, R24, 0x1, PT ;  /* 0x000000011800780c */ /* 0x000fe20003f85270 */
[----:B------:R-:W-:Y:S01]  /*1f1e0*/  IMAD.MOV.U32 R35, RZ, RZ, 0x2 ;  /* 0x00000002ff237424 */ /* 0x000fe200078e00ff */
[----:B------:R-:W-:Y:S01]  /*1f1f0*/  PRMT R33, R26, 0x7632, R33 ;  /* 0x000076321a217816 */ /* 0x000fe20000000021 */
[----:B------:R-:W-:Y:S01]  /*1f200*/  FFMA.FTZ R25, R25, R205, 1.1641532182693481445e-10 ;  /* 0x2f00000019197423 */ /* 0x000fe200000100cd */
[----:B------:R-:W-:-:S04]  /*1f210*/  IMAD.MOV.U32 R34, RZ, RZ, R4 ;  /* 0x000000ffff227224 */ /* 0x000fc800078e0004 */
[----:B------:R-:W-:Y:S02]  /*1f220*/  FSETP.LE.FTZ.AND P3, PT, R25, R11, PT ;  /* 0x0000000b1900720b */ /* 0x000fe40003f73000 */
[----:B------:R-:W-:-:S05]  /*1f230*/  SHF.L.U32 R25, R26, 0x10, RZ ;  /* 0x000000101a197819 */ /* 0x000fca00000006ff */
        /* <DEDUP_REMOVED lines=11> */
.L_x_37012:
        /* <DEDUP_REMOVED lines=13> */
.L_x_37014:
[----:B------:R-:W-:Y:S05]  /*1f3c0*/  BSYNC.RECONVERGENT B1 ;  /* 0x0000000000017941 */ /* 0x000fea0003800200 */
.L_x_37013:
        /* <DEDUP_REMOVED lines=43> */
.L_x_37011:
[----:B------:R-:W-:Y:S05]  /*1f680*/  BSYNC.RECONVERGENT B0 ;  /* 0x0000000000007941 */ /* 0x000fea0003800200 */
.L_x_37010:
[----:B------:R-:W-:Y:S01]  /*1f690*/  I2FP.F32.U32 R24, R34 ;  /* 0x0000002200187245 */ /* 0x000fe20000201000 */
[----:B------:R-:W-:Y:S01]  /*1f6a0*/  BSSY.RECONVERGENT B0, `(.L_x_37015) ;  /* 0x000004b000007945 */ /* 0x000fe20003800200 */
[----:B------:R-:W-:Y:S01]  /*1f6b0*/  ISETP.NE.AND P5, PT, R35, 0x1, PT ;  /* 0x000000012300780c */ /* 0x000fe20003fa5270 */
[----:B------:R-:W-:Y:S01]  /*1f6c0*/  IMAD.MOV.U32 R34, RZ, RZ, 0x2 ;  /* 0x00000002ff227424 */ /* 0x000fe200078e00ff */
[----:B------:R-:W-:Y:S01]  /*1f6d0*/  SHF.L.U32 R33, R33, 0x10, RZ ;  /* 0x0000001021217819 */ /* 0x000fe200000006ff */
[----:B------:R-:W-:Y:S01]  /*1f6e0*/  FFMA.FTZ R24, R24, R205, 1.1641532182693481445e-10 ;  /* 0x2f00000018187423 */ /* 0x000fe200000100cd */
[----:B------:R-:W-:-:S04]  /*1f6f0*/  IMAD.MOV.U32 R25, RZ, RZ, R4 ;  /* 0x000000ffff197224 */ /* 0x000fc800078e0004 */
[----:B------:R-:W-:Y:S01]  /*1f700*/  FSETP.LE.FTZ.AND P4, PT, R24, R11, PT ;  /* 0x0000000b1800720b */ /* 0x000fe20003f93000 */
[----:B------:R-:W-:-:S04]  /*1f710*/  FMUL.FTZ R24, R33, R195 ;  /* 0x000000c321187220 */ /* 0x000fc80000410000 */
[----:B------:R-:W-:Y:S01]  /*1f720*/  FMUL.FTZ R24, R24, R12 ;  /* 0x0000000c18187220 */ /* 0x000fe20000410000 */
        /* <DEDUP_REMOVED lines=9> */
.L_x_37017:
        /* <DEDUP_REMOVED lines=13> */
.L_x_37019:
[----:B------:R-:W-:Y:S05]  /*1f890*/  BSYNC.RECONVERGENT B1 ;  /* 0x0000000000017941 */ /* 0x000fea0003800200 */
.L_x_37018:
        /* <DEDUP_REMOVED lines=43> */
.L_x_37016:
[----:B------:R-:W-:Y:S05]  /*1fb50*/  BSYNC.RECONVERGENT B0 ;  /* 0x0000000000007941 */ /* 0x000fea0003800200 */
.L_x_37015:
[----:B------:R-:W-:Y:S01]  /*1fb60*/  I2FP.F32.U32 R25, R25 ;  /* 0x0000001900197245 */ /* 0x000fe20000201000 */
[----:B------:R-:W-:Y:S01]  /*1fb70*/  BSSY.RECONVERGENT B0, `(.L_x_37020) ;  /* 0x000004f000007945 */ /* 0x000fe20003800200 */
[----:B------:R-:W-:Y:S01]  /*1fb80*/  ISETP.NE.AND P6, PT, R34, 0x1, PT ;  /* 0x000000012200780c */ /* 0x000fe20003fc5270 */
[----:B------:R-:W-:Y:S02]  /*1fb90*/  IMAD.MOV.U32 R33, RZ, RZ, 0x2 ;  /* 0x00000002ff217424 */ /* 0x000fe400078e00ff */
[----:B------:R-:W-:Y:S01]  /*1fba0*/  FFMA.FTZ R25, R25, R205, 1.1641532182693481445e-10 ;  /* 0x2f00000019197423 */ /* 0x000fe200000100cd */
[----:B------:R-:W-:-:S04]  /*1fbb0*/  IMAD.MOV.U32 R36, RZ, RZ, R4 ;  /* 0x000000ffff247224 */ /* 0x000fc800078e0004 */
        /* <DEDUP_REMOVED lines=14> */
.L_x_37022:
        /* <DEDUP_REMOVED lines=16> */
.L_x_37024:
[----:B------:R-:W-:Y:S05]  /*1fda0*/  BSYNC.RECONVERGENT B1 ;  /* 0x0000000000017941 */ /* 0x000fea0003800200 */
.L_x_37023:
        /* <DEDUP_REMOVED lines=43> */
.L_x_37021:
[----:B------:R-:W-:Y:S05]  /*20060*/  BSYNC.RECONVERGENT B0 ;  /* 0x0000000000007941 */ /* 0x000fea0003800200 */
.L_x_37020:
        /* <DEDUP_REMOVED lines=19> */
.L_x_36984:
        /* <DEDUP_REMOVED lines=27> */
[----:B0-----:R-:W-:-:S05]  /*20350*/  IMAD.WIDE.U32 R30, R206, 0x20, R30 ;  /* 0x00000020ce1e7825 */ /* 0x001fca00078e001e */
[----:B------:R-:W5:Y:S04]  /*20360*/  LDG.E.128 R52, desc[UR8][R30.64] ;  /* 0x000000081e347981 */ /* 0x000f68000c1e1d00 */
[----:B------:R0:W5:Y:S02]  /*20370*/  LDG.E.128 R48, desc[UR8][R30.64+0x10] ;  /* 0x000010081e307981 */ /* 0x000164000c1e1d00 */
[----:B0-----:R-:W-:Y:S01]  /*20380*/  IMAD.MOV.U32 R30, RZ, RZ, 0x2 ;  /* 0x00000002ff1e7424 */ /* 0x001fe200078e00ff */
[----:B------:R-:W-:Y:S01]  /*20390*/  MOV R31, R4 ;  /* 0x00000004001f7202 */ /* 0x000fe20000000f00 */
[----:B------:R-:W-:Y:S06]  /*203a0*/  @!P0 BRA `(.L_x_37027) ;  /* 0x00000004000c8947 */ /* 0x000fec0003800000 */
        /* <DEDUP_REMOVED lines=10> */
.L_x_37028:
        /* <DEDUP_REMOVED lines=13> */
.L_x_37030:
[----:B------:R-:W-:Y:S05]  /*20520*/  BSYNC.RECONVERGENT B1 ;  /* 0x0000000000017941 */ /* 0x000fea0003800200 */
.L_x_37029:
        /* <DEDUP_REMOVED lines=43> */
.L_x_37027:
[----:B------:R-:W-:Y:S05]  /*207e0*/  BSYNC.RECONVERGENT B0 ;  /* 0x0000000000007941 */ /* 0x000fea0003800200 */
.L_x_37026:
        /* <DEDUP_REMOVED lines=25> */
.L_x_37033:
        /* <DEDUP_REMOVED lines=13> */
.L_x_37035:
[----:B------:R-:W-:Y:S05]  /*20a50*/  BSYNC.RECONVERGENT B1 ;  /* 0x0000000000017941 */ /* 0x000fea0003800200 */
.L_x_37034:
        /* <DEDUP_REMOVED lines=43> */
.L_x_37032:
[----:B------:R-:W-:Y:S05]  /*20d10*/  BSYNC.RECONVERGENT B0 ;  /* 0x0000000000007941 */ /* 0x000fea0003800200 */
.L_x_37031:
        /* <DEDUP_REMOVED lines=22> */
.L_x_37038:
        /* <DEDUP_REMOVED lines=13> */
.L_x_37040:
[----:B------:R-:W-:Y:S05]  /*20f50*/  BSYNC.RECONVERGENT B1 ;  /* 0x0000000000017941 */ /* 0x000fea0003800200 */
.L_x_37039:
        /* <DEDUP_REMOVED lines=43> */
.L_x_37037:
[----:B------:R-:W-:Y:S05]  /*21210*/  BSYNC.RECONVERGENT B0 ;  /* 0x0000000000007941 */ /* 0x000fea0003800200 */
.L_x_37036:
[----:B------:R-:W-:Y:S01]  /*21220*/  I2FP.F32.U32 R24, R24 ;  /* 0x0000001800187245 */ /* 0x000fe20000201000 */
[----:B------:R-:W-:Y:S01]  /*21230*/  BSSY.RECONVERGENT B0, `(.L_x_37041) ;  /* 0x000004f000007945 */ /* 0x000fe20003800200 */
[----:B------:R-:W-:Y:S02]  /*21240*/  ISETP.NE.AND P2, PT, R32, 0x1, PT ;  /* 0x000000012000780c */ /* 0x000fe40003f45270 */
        /* <DEDUP_REMOVED lines=20> */
.L_x_37043:
        /* <DEDUP_REMOVED lines=13> */
.L_x_37045:
[----:B------:R-:W-:Y:S05]  /*21460*/  BSYNC.RECONVERGENT B1 ;  /* 0x0000000000017941 */ /* 0x000fea0003800200 */
.L_x_37044:
        /* <DEDUP_REMOVED lines=40> */
[----:B------:R-:W-:Y:S02]  /*216f0*/  IMAD.MOV.U32 R4, RZ, RZ, R24 ;  /* 0x000000ffff047224 */ /* 0x000fe400078e0018 */
[----:B------:R-:W-:Y:S01]  /*21700*/  HFMA2 R24, -RZ, RZ, 0, 0 ;  /* 0x00000000ff187431 */ /* 0x000fe200000001ff */
[----:B------:R-:W-:-:S07]  /*21710*/  LOP3.LUT R6, R191, R6, R25, 0x96, !PT ;  /* 0x00000006bf067212 */ /* 0x000fce00078e9619 */
.L_x_37042:
[----:B------:R-:W-:Y:S05]  /*21720*/  BSYNC.RECONVERGENT B0 ;  /* 0x0000000000007941 */ /* 0x000fea0003800200 */
.L_x_37041:
[----:B------:R-:W-:Y:S01]  /*21730*/  I2FP.F32.U32 R25, R30 ;  /* 0x0000001e00197245 */ /* 0x000fe20000201000 */
[----:B------:R-:W-:Y:S01]  /*21740*/  BSSY.RECONVERGENT B0, `(.L_x_37046) ;  /* 0x000004e000007945 */ /* 0x000fe20003800200 */
[----:B------:R-:W-:-:S03]  /*21750*/  ISETP.NE.AND P3, PT, R24, 0x1, PT ;  /* 0x000000011800780c */ /* 0x000fc60003f65270 */
[----:B------:R-:W-:-:S05]  /*21760*/  FFMA.FTZ R25, R25, R205, 1.1641532182693481445e-10 ;  /* 0x2f00000019197423 */ /* 0x000fca00000100cd */
        /* <DEDUP_REMOVED lines=18> */
.L_x_37048:
        /* <DEDUP_REMOVED lines=13> */
.L_x_37050:
[----:B------:R-:W-:Y:S05]  /*21960*/  BSYNC.RECONVERGENT B1 ;  /* 0x0000000000017941 */ /* 0x000fea0003800200 */
.L_x_37049:
        /* <DEDUP_REMOVED lines=43> */
.L_x_37047:
[----:B------:R-:W-:Y:S05]  /*21c20*/  BSYNC.RECONVERGENT B0 ;  /* 0x0000000000007941 */ /* 0x000fea0003800200 */
.L_x_37046:
        /* <DEDUP_REMOVED lines=23> */
.L_x_37053:
        /* <DEDUP_REMOVED lines=13> */
.L_x_37055:
[----:B------:R-:W-:Y:S05]  /*21e70*/  BSYNC.RECONVERGENT B1 ;  /* 0x0000000000017941 */ /* 0x000fea0003800200 */
.L_x_37054:
        /* <DEDUP_REMOVED lines=43> */
.L_x_37052:
[----:B------:R-:W-:Y:S05]  /*22130*/  BSYNC.RECONVERGENT B0 ;  /* 0x0000000000007941 */ /* 0x000fea0003800200 */
.L_x_37051:
        /* <DEDUP_REMOVED lines=22> */
.L_x_37058:
        /* <DEDUP_REMOVED lines=13> */
.L_x_37060:
[----:B------:R-:W-:Y:S05]  /*22370*/  BSYNC.RECONVERGENT B1 ;  /* 0x0000000000017941 */ /* 0x000fea0003800200 */
.L_x_37059:
        /* <DEDUP_REMOVED lines=43> */
.L_x_37057:
[----:B------:R-:W-:Y:S05]  /*22630*/  BSYNC.RECONVERGENT B0 ;  /* 0x0000000000007941 */ /* 0x000fea0003800200 */
.L_x_37056:
        /* <DEDUP_REMOVED lines=23> */
.L_x_37063:
        /* <DEDUP_REMOVED lines=16> */
.L_x_37065:
[----:B------:R-:W-:Y:S05]  /*228b0*/  BSYNC.RECONVERGENT B1 ;  /* 0x0000000000017941 */ /* 0x000fea0003800200 */
.L_x_37064:
        /* <DEDUP_REMOVED lines=41> */
[----:B------:R-:W-:Y:S01]  /*22b50*/  IMAD.MOV.U32 R4, RZ, RZ, R24 ;  /* 0x000000ffff047224 */ /* 0x000fe200078e0018 */
[----:B------:R-:W-:-:S07]  /*22b60*/  LOP3.LUT R6, R191, R6, R25, 0x96, !PT ;  /* 0x00000006bf067212 */ /* 0x000fce00078e9619 */
.L_x_37062:
[----:B------:R-:W-:Y:S05]  /*22b70*/  BSYNC.RECONVERGENT B0 ;  /* 0x0000000000007941 */ /* 0x000fea0003800200 */
.L_x_37061:
[----:B------:R-:W-:-:S05]  /*22b80*/  I2FP.F32.U32 R24, R26 ;  /* 0x0000001a00187245 */ /* 0x000fca0000201000 */
        /* <DEDUP_REMOVED lines=8> */
[----:B------:R-:W-:Y:S09]  /*22c10*/  BRA `(.L_x_37066) ;  /* 0x0000002800047947 */ /* 0x000ff20003800000 */
.L_x_37025:
        /* <DEDUP_REMOVED lines=16> */
.L_x_37069:
        /* <DEDUP_REMOVED lines=13> */
.L_x_37071:
[----:B------:R-:W-:Y:S05]  /*22df0*/  BSYNC.RECONVERGENT B1 ;  /* 0x0000000000017941 */ /* 0x000fea0003800200 */
.L_x_37070:
        /* <DEDUP_REMOVED lines=43> */
.L_x_37068:
[----:B------:R-:W-:Y:S05]  /*230b0*/  BSYNC.RECONVERGENT B0 ;  /* 0x0000000000007941 */ /* 0x000fea0003800200 */
.L_x_37067:
[----:B------:R-:W-:Y:S01]  /*230c0*/  I2FP.F32.U32 R29, R31 ;  /* 0x0000001f001d7245 */ /* 0x000fe20000201000 */
[----:B------:R-:W-:Y:S01]  /*230d0*/  BSSY.RECONVERGENT B0, `(.L_x_37072) ;  /* 0x000004e000007945 */ /* 0x000fe20003800200 */
[----:B------:R-:W-:Y:S02]  /*230e0*/  ISETP.NE.AND P0, PT, R30, 0x1, PT ;  /* 0x000000011e00780c */ /* 0x000fe40003f05270 */
[----:B------:R-:W-:Y:S01]  /*230f0*/  LOP3.LUT R0, R0, 0xfffffffd, RZ, 0xc0, !PT ;  /* 0xfffffffd00007812 */ /* 0x000fe200078ec0ff */
[----:B------:R-:W-:Y:S01]  /*23100*/  FFMA.FTZ R29, R29, R205, 1.1641532182693481445e-10 ;  /* 0x2f0000001d1d7423 */ /* 0x000fe200000100cd */
[----:B------:R-:W-:-:S04]  /*23110*/  MOV R31, 0x2 ;  /* 0x00000002001f7802 */ /* 0x000fc80000000f00 */
        /* <DEDUP_REMOVED lines=16> */
.L_x_37074:
        /* <DEDUP_REMOVED lines=13> */
.L_x_37076:
[----:B------:R-:W-:Y:S05]  /*232f0*/  BSYNC.RECONVERGENT B1 ;  /* 0x0000000000017941 */ /* 0x000fea0003800200 */
.L_x_37075:
        /* <DEDUP_REMOVED lines=43> */
.L_x_37073:
[----:B------:R-:W-:Y:S05]  /*235b0*/  BSYNC.RECONVERGENT B0 ;  /* 0x0000000000007941 */ /* 0x000fea0003800200 */
.L_x_37072:
[----:B------:R-:W-:Y:S01]  /*235c0*/  ISETP.NE.AND P1, PT, R31, 0x1, PT ;  /* 0x000000011f00780c */ /* 0x000fe20003f25270 */
[----:B------:R-:W-:Y:S01]  /*235d0*/  IMAD.U32 R24, R24, 0x10000, RZ ;  /* 0x0001000018187824 */ /* 0x000fe200078e00ff */
[----:B------:R-:W-:Y:S01]  /*235e0*/  I2FP.F32.U32 R29, R29 ;  /* 0x0000001d001d7245 */ /* 0x000fe20000201000 */
[----:B------:R-:W-:Y:S01]  /*235f0*/  BSSY.RECONVERGENT B0, `(.L_x_37077) ;  /* 0x0000049000007945 */ /* 0x000fe20003800200 */
[----:B------:R-:W-:Y:S01]  /*23600*/  MOV R34, 0x2 ;  /* 0x0000000200227802 */ /* 0x000fe20000000f00 */
        /* <DEDUP_REMOVED lines=14> */
.L_x_37079:
        /* <DEDUP_REMOVED lines=13> */
.L_x_37081:
[----:B------:R-:W-:Y:S05]  /*237c0*/  BSYNC.RECONVERGENT B1 ;  /* 0x0000000000017941 */ /* 0x000fea0003800200 */
.L_x_37080:
        /* <DEDUP_REMOVED lines=43> */
.L_x_37078:
[----:B------:R-:W-:Y:S05]  /*23a80*/  BSYNC.RECONVERGENT B0 ;  /* 0x0000000000007941 */ /* 0x000fea0003800200 */
.L_x_37077:
[----:B------:R-:W-:Y:S01]  /*23a90*/  I2FP.F32.U32 R24, R24 ;  /* 0x0000001800187245 */ /* 0x000fe20000201000 */
[----:B------:R-:W-:Y:S01]  /*23aa0*/  BSSY.RECONVERGENT B0, `(.L_x_37082) ;  /* 0x000004c000007945 */ /* 0x000fe20003800200 */
[----:B------:R-:W-:Y:S01]  /*23ab0*/  ISETP.NE.AND P2, PT, R34, 0x1, PT ;  /* 0x000000012200780c */ /* 0x000fe20003f45270 */
[----:B------:R-:W-:Y:S01]  /*23ac0*/  IMAD.MOV.U32 R33, RZ, RZ, R4 ;  /* 0x000000ffff217224 */ /* 0x000fe200078e0004 */
[----:B------:R-:W-:Y:S01]  /*23ad0*/  PRMT R29, R25, 0x7632, R29 ;  /* 0x00007632191d7816 */ /* 0x000fe2000000001d */
[----:B------:R-:W-:-:S05]  /*23ae0*/  FFMA.FTZ R24, R24, R205, 1.1641532182693481445e-10 ;  /* 0x2f00000018187423 */ /* 0x000fca00000100cd */
[----:B------:R-:W-:Y:S01]  /*23af0*/  FSETP.LE.FTZ.AND P1, PT, R24, R11, PT ;  /* 0x0000000b1800720b */ /* 0x000fe20003f33000 */
[----:B------:R-:W-:Y:S01]  /*23b00*/  IMAD.U32 R24, R25, 0x10000, RZ ;  /* 0x0001000019187824 */ /* 0x000fe200078e00ff */
[----:B------:R-:W-:-:S03]  /*23b10*/  MOV R25, 0x2 ;  /* 0x0000000200197802 */ /* 0x000fc60000000f00 */
[----:B------:R-:W-:-:S04]  /*23b20*/  FMUL.FTZ R24, R24, R195 ;  /* 0x000000c318187220 */ /* 0x000fc80000410000 */
[----:B------:R-:W-:Y:S01]  /*23b30*/  FMUL.FTZ R31, R24, R12 ;  /* 0x0000000c181f7220 */ /* 0x000fe20000410000 */
        /* <DEDUP_REMOVED lines=9> */
.L_x_37084:
        /* <DEDUP_REMOVED lines=13> */
.L_x_37086:
[----:B------:R-:W-:Y:S05]  /*23ca0*/  BSYNC.RECONVERGENT B1 ;  /* 0x0000000000017941 */ /* 0x000fea0003800200 */
.L_x_37085:
        /* <DEDUP_REMOVED lines=43> */
.L_x_37083:
[----:B------:R-:W-:Y:S05]  /*23f60*/  BSYNC.RECONVERGENT B0 ;  /* 0x0000000000007941 */ /* 0x000fea0003800200 */
.L_x_37082:
[----:B------:R-:W-:Y:S01]  /*23f70*/  I2FP.F32.U32 R24, R33 ;  /* 0x0000002100187245 */ /* 0x000fe20000201000 */
[----:B------:R-:W-:Y:S01]  /*23f80*/  BSSY.RECONVERGENT B0, `(.L_x_37087) ;  /* 0x000004b000007945 */ /* 0x000fe20003800200 */
[----:B------:R-:W-:Y:S01]  /*23f90*/  ISETP.NE.AND P3, PT, R25, 0x1, PT ;  /* 0x000000011900780c */ /* 0x000fe20003f65270 */
[----:B------:R-:W-:Y:S02]  /*23fa0*/  IMAD.MOV.U32 R33, RZ, RZ, R4 ;  /* 0x000000ffff217224 */ /* 0x000fe400078e0004 */
[----:B------:R-:W-:-:S05]  /*23fb0*/  FFMA.FTZ R24, R24, R205, 1.1641532182693481445e-10 ;  /* 0x2f00000018187423 */ /* 0x000fca00000100cd */
[----:B------:R-:W-:Y:S01]  /*23fc0*/  FSETP.LE.FTZ.AND P2, PT, R24, R11, PT ;  /* 0x0000000b1800720b */ /* 0x000fe20003f53000 */
[----:B------:R-:W-:-:S04]  /*23fd0*/  IMAD.U32 R24, R29, 0x10000, RZ ;  /* 0x000100001d187824 */ /* 0x000fc800078e00ff */
        /* <DEDUP_REMOVED lines=12> */
.L_x_37089:
        /* <DEDUP_REMOVED lines=13> */
.L_x_37091:
[----:B------:R-:W-:Y:S05]  /*24170*/  BSYNC.RECONVERGENT B1 ;  /* 0x0000000000017941 */ /* 0x000fea0003800200 */
.L_x_37090:
        /* <DEDUP_REMOVED lines=43> */
.L_x_37088:
[----:B------:R-:W-:Y:S05]  /*24430*/  BSYNC.RECONVERGENT B0 ;  /* 0x0000000000007941 */ /* 0x000fea0003800200 */
.L_x_37087:
[----:B------:R-:W-:Y:S01]  /*24440*/  I2FP.F32.U32 R25, R33 ;  /* 0x0000002100197245 */ /* 0x000fe20000201000 */
[----:B------:R-:W-:Y:S01]  /*24450*/  BSSY.RECONVERGENT B0, `(.L_x_37092) ;  /* 0x000004c000007945 */ /* 0x000fe20003800200 */
[----:B------:R-:W-:Y:S01]  /*24460*/  ISETP.NE.AND P4, PT, R24, 0x1, PT ;  /* 0x000000011800780c */ /* 0x000fe20003f85270 */
[----:B------:R-:W-:Y:S01]  /*24470*/  IMAD.MOV.U32 R34, RZ, RZ, R4 ;  /* 0x000000ffff227224 */ /* 0x000fe200078e0004 */
[----:B------:R-:W-:Y:S01]  /*24480*/  PRMT R33, R26, 0x7632, R33 ;  /* 0x000076321a217816 */ /* 0x000fe20000000021 */
[----:B------:R-:W-:Y:S01]  /*24490*/  FFMA.FTZ R25, R25, R205, 1.1641532182693481445e-10 ;  /* 0x2f00000019197423 */ /* 0x000fe200000100cd */
[----:B------:R-:W-:-:S04]  /*244a0*/  MOV R35, 0x2 ;  /* 0x0000000200237802 */ /* 0x000fc80000000f00 */
[----:B------:R-:W-:Y:S01]  /*244b0*/  FSETP.LE.FTZ.AND P3, PT, R25, R11, PT ;  /* 0x0000000b1900720b */ /* 0x000fe20003f73000 */
[----:B------:R-:W-:-:S04]  /*244c0*/  IMAD.U32 R25, R26, 0x10000, RZ ;  /* 0x000100001a197824 */ /* 0x000fc800078e00ff */
        /* <DEDUP_REMOVED lines=11> */
.L_x_37094:
        /* <DEDUP_REMOVED lines=13> */
.L_x_37096:
[----:B------:R-:W-:Y:S05]  /*24650*/  BSYNC.RECONVERGENT B1 ;  /* 0x0000000000017941 */ /* 0x000fea0003800200 */
.L_x_37095:
        /* <DEDUP_REMOVED lines=43> */
.L_x_37093:
[----:B------:R-:W-:Y:S05]  /*24910*/  BSYNC.RECONVERGENT B0 ;  /* 0x0000000000007941 */ /* 0x000fea0003800200 */
.L_x_37092:
[----:B------:R-:W-:Y:S01]  /*24920*/  I2FP.F32.U32 R24, R34 ;  /* 0x0000002200187245 */ /* 0x000fe20000201000 */
[----:B------:R-:W-:Y:S01]  /*24930*/  BSSY.RECONVERGENT B0, `(.L_x_37097) ;  /* 0x000004b000007945 */ /* 0x000fe20003800200 */
[----:B------:R-:W-:Y:S01]  /*24940*/  ISETP.NE.AND P5, PT, R35, 0x1, PT ;  /* 0x000000012300780c */ /* 0x000fe20003fa5270 */
[----:B------:R-:W-:Y:S01]  /*24950*/  IMAD.MOV.U32 R25, RZ, RZ, R4 ;  /* 0x000000ffff197224 */ /* 0x000fe200078e0004 */
[----:B------:R-:W-:Y:S01]  /*24960*/  MOV R34, 0x2 ;  /* 0x0000000200227802 */ /* 0x000fe20000000f00 */
[----:B------:R-:W-:-:S05]  /*24970*/  FFMA.FTZ R24, R24, R205, 1.1641532182693481445e-10 ;  /* 0x2f00000018187423 */ /* 0x000fca00000100cd */
        /* <DEDUP_REMOVED lines=13> */
.L_x_37099:
        /* <DEDUP_REMOVED lines=13> */
.L_x_37101:
[----:B------:R-:W-:Y:S05]  /*24b20*/  BSYNC.RECONVERGENT B1 ;  /* 0x0000000000017941 */ /* 0x000fea0003800200 */
.L_x_37100:
        /* <DEDUP_REMOVED lines=43> */
.L_x_37098:
[----:B------:R-:W-:Y:S05]  /*24de0*/  BSYNC.RECONVERGENT B0 ;  /* 0x0000000000007941 */ /* 0x000fea0003800200 */
.L_x_37097:
[----:B------:R-:W-:Y:S01]  /*24df0*/  I2FP.F32.U32 R25, R25 ;  /* 0x0000001900197245 */ /* 0x000fe20000201000 */
[----:B------:R-:W-:Y:S01]  /*24e00*/  BSSY.RECONVERGENT B0, `(.L_x_37102) ;  /* 0x000004f000007945 */ /* 0x000fe20003800200 */
[----:B------:R-:W-:Y:S01]  /*24e10*/  ISETP.NE.AND P6, PT, R34, 0x1, PT ;  /* 0x000000012200780c */ /* 0x000fe20003fc5270 */
[----:B------:R-:W-:Y:S01]  /*24e20*/  IMAD.MOV.U32 R36, RZ, RZ, R4 ;  /* 0x000000ffff247224 */ /* 0x000fe200078e0004 */
[----:B------:R-:W-:Y:S01]  /*24e30*/  MOV R33, 0x2 ;  /* 0x0000000200217802 */ /* 0x000fe20000000f00 */
[----:B------:R-:W-:-:S05]  /*24e40*/  FFMA.FTZ R25, R25, R205, 1.1641532182693481445e-10 ;  /* 0x2f00000019197423 */ /* 0x000fca00000100cd */
[----:B------:R-:W-:Y:S01]  /*24e50*/  FSETP.LE.FTZ.AND P5, PT, R25, R11, PT ;  /* 0x0000000b1900720b */ /* 0x000fe20003fb3000 */
[C---:B------:R-:W-:Y:S01]  /*24e60*/  IMAD.U32 R25, R27.reuse, 0x10000, RZ ;  /* 0x000100001b197824 */ /* 0x040fe200078e00ff */
        /* <DEDUP_REMOVED lines=12> */
.L_x_37104:
        /* <DEDUP_REMOVED lines=16> */
.L_x_37106:
[----:B------:R-:W-:Y:S05]  /*25030*/  BSYNC.RECONVERGENT B1 ;  /* 0x0000000000017941 */ /* 0x000fea0003800200 */
.L_x_37105:
        /* <DEDUP_REMOVED lines=43> */
.L_x_37103:
[----:B------:R-:W-:Y:S05]  /*252f0*/  BSYNC.RECONVERGENT B0 ;  /* 0x0000000000007941 */ /* 0x000fea0003800200 */
.L_x_37102:
        /* <DEDUP_REMOVED lines=19> */
.L_x_37066:
[----:B------:R-:W-:Y:S01]  /*25430*/  IMAD.WIDE.U32 R24, R206, 0x20, R218 ;  /* 0x00000020ce187825 */ /* 0x000fe200078e00da */
[----:B------:R-:W-:Y:S02]  /*25440*/  SEL R26, RZ, 0x1000000, !P6 ;  /* 0x01000000ff1a7807 */ /* 0x000fe40007000000 */
[----:B------:R-:W-:Y:S02]  /*25450*/  SEL R27, RZ, 0x10000, !P5 ;  /* 0x00010000ff1b7807 */ /* 0x000fe40006800000 */
[----:B------:R-:W-:Y:S01]  /*25460*/  STG.E.128 desc[UR8][R24.64], R52 ;  /* 0x0000003418007986 */ /* 0x000fe2000c101d08 */
[----:B------:R-:W-:Y:S02]  /*25470*/  LOP3.LUT P5, RZ, R0, 0x2, RZ, 0xc0, !PT ;  /* 0x0000000200ff7812 */ /* 0x000fe400078ac0ff */
[----:B------:R-:W-:Y:S01]  /*25480*/  IADD3 R207, PT, PT, R2, 0xe0, RZ ;  /* 0x000000e002cf7810 */ /* 0x000fe20007ffe0ff */
[----:B------:R0:W-:Y:S01]  /*25490*/  STG.E.128 desc[UR8][R24.64+0x10], R48 ;  /* 0x0000103018007986 */ /* 0x0001e2000c101d08 */
[----:B------:R-:W-:-:S02]  /*254a0*/  LOP3.LUT P6, RZ, R0, 0x4, RZ, 0xc0, !PT ;  /* 0x0000000400ff7812 */ /* 0x000fc400078cc0ff */
[----:B0-----:R-:W-:Y:S02]  /*254b0*/  SEL R24, RZ, 0x100, !P4 ;  /* 0x00000100ff187807 */ /* 0x001fe40006000000 */
[----:B------:R-:W-:Y:S02]  /*254c0*/  SEL R25, RZ, 0x1, !P3 ;  /* 0x00000001ff197807 */ /* 0x000fe40005800000 */
[----:B------:R-:W-:Y:S02]  /*254d0*/  LOP3.LUT R24, R24, R26, R27, 0xfe, !PT ;  /* 0x0000001a18187212 */ /* 0x000fe400078efe1b */
[----:B------:R-:W-:Y:S02]  /*254e0*/  SEL R26, RZ, 0x10000, !P1 ;  /* 0x00010000ff1a7807 */ /* 0x000fe40004800000 */
[----:B------:R-:W-:Y:S02]  /*254f0*/  LOP3.LUT R25, R24, R25, RZ, 0xfc, !PT ;  /* 0x0000001918197212 */ /* 0x000fe400078efcff */
[----:B------:R-:W-:-:S02]  /*25500*/  SEL R24, RZ, 0x1000000, !P2 ;  /* 0x01000000ff187807 */ /* 0x000fc40005000000 */
        /* <DEDUP_REMOVED lines=12> */
[----:B------:R-:W-:Y:S02]  /*255d0*/  IMAD.MOV.U32 R29, RZ, RZ, 0x2 ;  /* 0x00000002ff1d7424 */ /* 0x000fe400078e00ff */
[----:B0-----:R-:W-:-:S05]  /*255e0*/  IMAD.WIDE.U32 R30, R207, 0x20, R30 ;  /* 0x00000020cf1e7825 */ /* 0x001fca00078e001e */
[----:B------:R-:W5:Y:S04]  /*255f0*/  LDG.E.128 R44, desc[UR8][R30.64] ;  /* 0x000000081e2c7981 */ /* 0x000f68000c1e1d00 */
[----:B------:R0:W5:Y:S02]  /*25600*/  LDG.E.128 R40, desc[UR8][R30.64+0x10] ;  /* 0x000010081e287981 */ /* 0x000164000c1e1d00 */
[----:B0-----:R-:W-:Y:S01]  /*25610*/  MOV R31, R4 ;  /* 0x00000004001f7202 */ /* 0x001fe20000000f00 */
        /* <DEDUP_REMOVED lines=12> */
.L_x_37110:
        /* <DEDUP_REMOVED lines=13> */
.L_x_37112:
[----:B------:R-:W-:Y:S05]  /*257b0*/  BSYNC.RECONVERGENT B1 ;  /* 0x0000000000017941 */ /* 0x000fea0003800200 */
.L_x_37111:
        /* <DEDUP_REMOVED lines=41> */
[----:B------:R-:W-:-:S07]  /*25a50*/  LOP3.LUT R6, R191, R6, R33, 0x96, !PT ;  /* 0x00000006bf067212 */ /* 0x000fce00078e9621 */
.L_x_37109:
[----:B------:R-:W-:Y:S05]  /*25a60*/  BSYNC.RECONVERGENT B0 ;  /* 0x0000000000007941 */ /* 0x000fea0003800200 */
.L_x_37108:
        /* <DEDUP_REMOVED lines=25> */
.L_x_37115:
        /* <DEDUP_REMOVED lines=13> */
.L_x_37117:
[----:B------:R-:W-:Y:S05]  /*25cd0*/  BSYNC.RECONVERGENT B1 ;  /* 0x0000000000017941 */ /* 0x000fea0003800200 */
.L_x_37116:
        /* <DEDUP_REMOVED lines=43> */
.L_x_37114:
[----:B------:R-:W-:Y:S05]  /*25f90*/  BSYNC.RECONVERGENT B0 ;  /* 0x0000000000007941 */ /* 0x000fea0003800200 */
.L_x_37113:
        /* <DEDUP_REMOVED lines=22> */
.L_x_37120:
        /* <DEDUP_REMOVED lines=13> */
.L_x_37122:
[----:B------:R-:W-:Y:S05]  /*261d0*/  BSYNC.RECONVERGENT B1 ;  /* 0x0000000000017941 */ /* 0x000fea0003800200 */
.L_x_37121:
        /* <DEDUP_REMOVED lines=43> */
.L_x_37119:
[----:B------:R-:W-:Y:S05]  /*26490*/  BSYNC.RECONVERGENT B0 ;  /* 0x0000000000007941 */ /* 0x000fea0003800200 */
.L_x_37118:
        /* <DEDUP_REMOVED lines=23> */
.L_x_37125:
        /* <DEDUP_REMOVED lines=13> */
.L_x_37127:
[----:B------:R-:W-:Y:S05]  /*266e0*/  BSYNC.RECONVERGENT B1 ;  /* 0x0000000000017941 */ /* 0x000fea0003800200 */
.L_x_37126:
        /* <DEDUP_REMOVED lines=43> */
.L_x_37124:
[----:B------:R-:W-:Y:S05]  /*269a0*/  BSYNC.RECONVERGENT B0 ;  /* 0x0000000000007941 */ /* 0x000fea0003800200 */
.L_x_37123:
        /* <DEDUP_REMOVED lines=22> */
.L_x_37130:
        /* <DEDUP_REMOVED lines=13> */
.L_x_37132:
[----:B------:R-:W-:Y:S05]  /*26be0*/  BSYNC.RECONVERGENT B1 ;  /* 0x0000000000017941 */ /* 0x000fea0003800200 */
.L_x_37131:
        /* <DEDUP_REMOVED lines=43> */
.L_x_37129:
[----:B------:R-:W-:Y:S05]  /*26ea0*/  BSYNC.RECONVERGENT B0 ;  /* 0x0000000000007941 */ /* 0x000fea0003800200 */
.L_x_37128:
        /* <DEDUP_REMOVED lines=23> */
.L_x_37135:
        /* <DEDUP_REMOVED lines=13> */
.L_x_37137:
[----:B------:R-:W-:Y:S05]  /*270f0*/  BSYNC.RECONVERGENT B1 ;  /* 0x0000000000017941 */ /* 0x000fea0003800200 */
.L_x_37136:
        /* <DEDUP_REMOVED lines=43> */
.L_x_37134:
[----:B------:R-:W-:Y:S05]  /*273b0*/  BSYNC.RECONVERGENT B0 ;  /* 0x0000000000007941 */ /* 0x000fea0003800200 */
.L_x_37133:
        /* <DEDUP_REMOVED lines=22> */
.L_x_37140:
        /* <DEDUP_REMOVED lines=13> */
.L_x_37142:
[----:B------:R-:W-:Y:S05]  /*275f0*/  BSYNC.RECONVERGENT B1 ;  /* 0x0000000000017941 */ /* 0x000fea0003800200 */
.L_x_37141:
        /* <DEDUP_REMOVED lines=43> */
.L_x_37139:
[----:B------:R-:W-:Y:S05]  /*278b0*/  BSYNC.RECONVERGENT B0 ;  /* 0x0000000000007941 */ /* 0x000fea0003800200 */
.L_x_37138:
        /* <DEDUP_REMOVED lines=23> */
.L_x_37145:
        /* <DEDUP_REMOVED lines=16> */
.L_x_37147:
[----:B------:R-:W-:Y:S05]  /*27b30*/  BSYNC.RECONVERGENT B1 ;  /* 0x0000000000017941 */ /* 0x000fea0003800200 */
.L_x_37146:
        /* <DEDUP_REMOVED lines=43> */
.L_x_37144:
[----:B------:R-:W-:Y:S05]  /*27df0*/  BSYNC.RECONVERGENT B0 ;  /* 0x0000000000007941 */ /* 0x000fea0003800200 */
.L_x_37143:
[----:B------:R-:W-:-:S05]  /*27e00*/  I2FP.F32.U32 R24, R26 ;  /* 0x0000001a00187245 */ /* 0x000fca0000201000 */
        /* <DEDUP_REMOVED lines=8> */
[----:B------:R-:W-:Y:S09]  /*27e90*/  BRA `(.L_x_37148) ;  /* 0x0000002800007947 */ /* 0x000ff20003800000 */
.L_x_37107:
        /* <DEDUP_REMOVED lines=16> */
.L_x_37151:
        /* <DEDUP_REMOVED lines=13> */
.L_x_37153:
[----:B------:R-:W-:Y:S05]  /*28070*/  BSYNC.RECONVERGENT B1 ;  /* 0x0000000000017941 */ /* 0x000fea0003800200 */
.L_x_37152:
        /* <DEDUP_REMOVED lines=42> */
.L_x_37150:
[----:B------:R-:W-:Y:S05]  /*28320*/  BSYNC.RECONVERGENT B0 ;  /* 0x0000000000007941 */ /* 0x000fea0003800200 */
.L_x_37149:
[----:B------:R-:W-:Y:S01]  /*28330*/  I2FP.F32.U32 R28, R31 ;  /* 0x0000001f001c7245 */ /* 0x000fe20000201000 */
[----:B------:R-:W-:Y:S01]  /*28340*/  BSSY.RECONVERGENT B0, `(.L_x_37154) ;  /* 0x000004e000007945 */ /* 0x000fe20003800200 */
[----:B------:R-:W-:Y:S02]  /*28350*/  ISETP.NE.AND P0, PT, R29, 0x1, PT ;  /* 0x000000011d00780c */ /* 0x000fe40003f05270 */
[----:B------:R-:W-:Y:S01]  /*28360*/  LOP3.LUT R0, R0, 0xfffffffd, RZ, 0xc0, !PT ;  /* 0xfffffffd00007812 */ /* 0x000fe200078ec0ff */
[----:B------:R-:W-:Y:S01]  /*28370*/  FFMA.FTZ R28, R28, R205, 1.1641532182693481445e-10 ;  /* 0x2f0000001c1c7423 */ /* 0x000fe200000100cd */
[----:B------:R-:W-:-:S04]  /*28380*/  MOV R31, R4 ;  /* 0x00000004001f7202 */ /* 0x000fc80000000f00 */
[----:B------:R-:W-:Y:S02]  /*28390*/  FSETP.LE.FTZ.AND P1, PT, R28, R11, PT ;  /* 0x0000000b1c00720b */ /* 0x000fe40003f33000 */
[C---:B-----5:R-:W-:Y:S02]  /*283a0*/  SHF.L.U32 R28, R24.reuse, 0x10, RZ ;  /* 0x00000010181c7819 */ /* 0x060fe400000006ff */
[----:B------:R-:W-:-:S03]  /*283b0*/  PRMT R24, R24, 0x7632, R24 ;  /* 0x0000763218187816 */ /* 0x000fc60000000018 */
[----:B------:R-:W-:-:S04]  /*283c0*/  FMUL.FTZ R28, R28, R195 ;  /* 0x000000c31c1c7220 */ /* 0x000fc80000410000 */
[----:B------:R-:W-:Y:S01]  /*283d0*/  FMUL.FTZ R32, R28, R12 ;  /* 0x0000000c1c207220 */ /* 0x000fe20000410000 */
[----:B------:R-:W-:Y:S01]  /*283e0*/  IMAD.MOV.U32 R28, RZ, RZ, 0x2 ;  /* 0x00000002ff1c7424 */ /* 0x000fe200078e00ff */
        /* <DEDUP_REMOVED lines=10> */
.L_x_37156:
        /* <DEDUP_REMOVED lines=13> */
.L_x_37158:
[----:B------:R-:W-:Y:S05]  /*28560*/  BSYNC.RECONVERGENT B1 ;  /* 0x0000000000017941 */ /* 0x000fea0003800200 */
.L_x_37157:
        /* <DEDUP_REMOVED lines=43> */
.L_x_37155:
[----:B------:R-:W-:Y:S05]  /*28820*/  BSYNC.RECONVERGENT B0 ;  /* 0x0000000000007941 */ /* 0x000fea0003800200 */
.L_x_37154:
        /* <DEDUP_REMOVED lines=19> */
.L_x_37161:
        /* <DEDUP_REMOVED lines=13> */
.L_x_37163:
[----:B------:R-:W-:Y:S05]  /*28a30*/  BSYNC.RECONVERGENT B1 ;  /* 0x0000000000017941 */ /* 0x000fea0003800200 */
.L_x_37162:
        /* <DEDUP_REMOVED lines=43> */
.L_x_37160:
[----:B------:R-:W-:Y:S05]  /*28cf0*/  BSYNC.RECONVERGENT B0 ;  /* 0x0000000000007941 */ /* 0x000fea0003800200 */
.L_x_37159:
[----:B------:R-:W-:Y:S01]  /*28d00*/  I2FP.F32.U32 R24, R24 ;  /* 0x0000001800187245 */ /* 0x000fe20000201000 */
[----:B------:R-:W-:Y:S01]  /*28d10*/  BSSY.RECONVERGENT B0, `(.L_x_37164) ;  /* 0x000004c000007945 */ /* 0x000fe20003800200 */
[----:B------:R-:W-:Y:S02]  /*28d20*/  ISETP.NE.AND P2, PT, R34, 0x1, PT ;  /* 0x000000012200780c */ /* 0x000fe40003f45270 */
[----:B------:R-:W-:Y:S01]  /*28d30*/  PRMT R28, R25, 0x7632, R28 ;  /* 0x00007632191c7816 */ /* 0x000fe2000000001c */
[----:B------:R-:W-:Y:S01]  /*28d40*/  FFMA.FTZ R24, R24, R205, 1.1641532182693481445e-10 ;  /* 0x2f00000018187423 */ /* 0x000fe200000100cd */
[----:B------:R-:W-:-:S04]  /*28d50*/  MOV R33, R4 ;  /* 0x0000000400217202 */ /* 0x000fc80000000f00 */
        /* <DEDUP_REMOVED lines=14> */
.L_x_37166:
        /* <DEDUP_REMOVED lines=13> */
.L_x_37168:
[----:B------:R-:W-:Y:S05]  /*28f10*/  BSYNC.RECONVERGENT B1 ;  /* 0x0000000000017941 */ /* 0x000fea0003800200 */
.L_x_37167:
        /* <DEDUP_REMOVED lines=43> */
.L_x_37165:
[----:B------:R-:W-:Y:S05]  /*291d0*/  BSYNC.RECONVERGENT B0 ;  /* 0x0000000000007941 */ /* 0x000fea0003800200 */
.L_x_37164:
[----:B------:R-:W-:Y:S01]  /*291e0*/  I2FP.F32.U32 R24, R33 ;  /* 0x0000002100187245 */ /* 0x000fe20000201000 */
[----:B------:R-:W-:Y:S01]  /*291f0*/  BSSY.RECONVERGENT B0, `(.L_x_37169) ;  /* 0x000004b000007945 */ /* 0x000fe20003800200 */
[----:B------:R-:W-:Y:S02]  /*29200*/  ISETP.NE.AND P3, PT, R25, 0x1, PT ;  /* 0x000000011900780c */ /* 0x000fe40003f65270 */
[----:B------:R-:W-:Y:S01]  /*29210*/  MOV R33, R4 ;  /* 0x0000000400217202 */ /* 0x000fe20000000f00 */
[----:B------:R-:W-:-:S05]  /*29220*/  FFMA.FTZ R24, R24, R205, 1.1641532182693481445e-10 ;  /* 0x2f00000018187423 */ /* 0x000fca00000100cd */
[----:B------:R-:W-:Y:S02]  /*29230*/  FSETP.LE.FTZ.AND P2, PT, R24, R11, PT ;  /* 0x0000000b1800720b */ /* 0x000fe40003f53000 */
[----:B------:R-:W-:-:S05]  /*29240*/  SHF.L.U32 R24, R28, 0x10, RZ ;  /* 0x000000101c187819 */ /* 0x000fca00000006ff */
        /* <DEDUP_REMOVED lines=12> */
.L_x_37171:
        /* <DEDUP_REMOVED lines=13> */
.L_x_37173:
[----:B------:R-:W-:Y:S05]  /*293e0*/  BSYNC.RECONVERGENT B1 ;  /* 0x0000000000017941 */ /* 0x000fea0003800200 */
.L_x_37172:
        /* <DEDUP_REMOVED lines=43> */
.L_x_37170:
[----:B------:R-:W-:Y:S05]  /*296a0*/  BSYNC.RECONVERGENT B0 ;  /* 0x0000000000007941 */ /* 0x000fea0003800200 */
.L_x_37169:
[----:B------:R-:W-:Y:S01]  /*296b0*/  I2FP.F32.U32 R25, R33 ;  /* 0x0000002100197245 */ /* 0x000fe20000201000 */
[----:B------:R-:W-:Y:S01]  /*296c0*/  BSSY.RECONVERGENT B0, `(.L_x_37174) ;  /* 0x000004c000007945 */ /* 0x000fe20003800200 */
[----:B------:R-:W-:Y:S01]  /*296d0*/  ISETP.NE.AND P4, PT, R24, 0x1, PT ;  /* 0x000000011800780c */ /* 0x000fe20003f85270 */
[----:B------:R-:W-:Y:S01]  /*296e0*/  IMAD.MOV.U32 R35, RZ, RZ, 0x2 ;  /* 0x00000002ff237424 */ /* 0x000fe200078e00ff */
[----:B------:R-:W-:Y:S01]  /*296f0*/  PRMT R33, R26, 0x7632, R33 ;  /* 0x000076321a217816 */ /* 0x000fe20000000021 */
[----:B------:R-:W-:Y:S01]  /*29700*/  FFMA.FTZ R25, R25, R205, 1.1641532182693481445e-10 ;  /* 0x2f00000019197423 */ /* 0x000fe200000100cd */
[----:B------:R-:W-:-:S04]  /*29710*/  MOV R34, R4 ;  /* 0x0000000400227202 */ /* 0x000fc80000000f00 */
        /* <DEDUP_REMOVED lines=13> */
.L_x_37176:
        /* <DEDUP_REMOVED lines=13> */
.L_x_37178:
[----:B------:R-:W-:Y:S05]  /*298c0*/  BSYNC.RECONVERGENT B1 ;  /* 0x0000000000017941 */ /* 0x000fea0003800200 */
.L_x_37177:
        /* <DEDUP_REMOVED lines=43> */
.L_x_37175:
[----:B------:R-:W-:Y:S05]  /*29b80*/  BSYNC.RECONVERGENT B0 ;  /* 0x0000000000007941 */ /* 0x000fea0003800200 */
.L_x_37174:
[----:B------:R-:W-:Y:S01]  /*29b90*/  I2FP.F32.U32 R24, R34 ;  /* 0x0000002200187245 */ /* 0x000fe20000201000 */
[----:B------:R-:W-:Y:S01]  /*29ba0*/  BSSY.RECONVERGENT B0, `(.L_x_37179) ;  /* 0x000004b000007945 */ /* 0x000fe20003800200 */
[----:B------:R-:W-:Y:S01]  /*29bb0*/  ISETP.NE.AND P5, PT, R35, 0x1, PT ;  /* 0x000000012300780c */ /* 0x000fe20003fa5270 */
[----:B------:R-:W-:Y:S01]  /*29bc0*/  IMAD.MOV.U32 R34, RZ, RZ, 0x2 ;  /* 0x00000002ff227424 */ /* 0x000fe200078e00ff */
[----:B------:R-:W-:Y:S01]  /*29bd0*/  MOV R25, R4 ;  /* 0x0000000400197202 */ /* 0x000fe20000000f00 */
[----:B------:R-:W-:-:S05]  /*29be0*/  FFMA.FTZ R24, R24, R205, 1.1641532182693481445e-10 ;  /* 0x2f00000018187423 */ /* 0x000fca00000100cd */
        /* <DEDUP_REMOVED lines=13> */
.L_x_37181:
        /* <DEDUP_REMOVED lines=13> */
.L_x_37183:
[----:B------:R-:W-:Y:S05]  /*29d90*/  BSYNC.RECONVERGENT B1 ;  /* 0x0000000000017941 */ /* 0x000fea0003800200 */
.L_x_37182:
        /* <DEDUP_REMOVED lines=43> */
.L_x_37180:
[----:B------:R-:W-:Y:S05]  /*2a050*/  BSYNC.RECONVERGENT B0 ;  /* 0x0000000000007941 */ /* 0x000fea0003800200 */
.L_x_37179:
        /* <DEDUP_REMOVED lines=20> */
.L_x_37186:
        /* <DEDUP_REMOVED lines=16> */
.L_x_37188:
[----:B------:R-:W-:Y:S05]  /*2a2a0*/  BSYNC.RECONVERGENT B1 ;  /* 0x0000000000017941 */ /* 0x000fea0003800200 */
.L_x_37187:
        /* <DEDUP_REMOVED lines=41> */
[----:B------:R-:W-:Y:S02]  /*2a540*/  LOP3.LUT R6, R191, R6, R35, 0x96, !PT ;  /* 0x00000006bf067212 */ /* 0x000fe400078e9623 */
[----:B------:R-:W-:-:S07]  /*2a550*/  MOV R4, R34 ;  /* 0x0000002200047202 */ /* 0x000fce0000000f00 */
.L_x_37185:
[----:B------:R-:W-:Y:S05]  /*2a560*/  BSYNC.RECONVERGENT B0 ;  /* 0x0000000000007941 */ /* 0x000fea0003800200 */
.L_x_37184:
        /* <DEDUP_REMOVED lines=19> */
.L_x_37148:
        /* <DEDUP_REMOVED lines=30> */
[----:B0-----:R-:W-:Y:S02]  /*2a880*/  HFMA2 R28, -RZ, RZ, 0, 1.1920928955078125e-07 ;  /* 0x00000002ff1c7431 */ /* 0x001fe400000001ff */
[----:B------:R-:W-:Y:S01]  /*2a890*/  IMAD.MOV.U32 R29, RZ, RZ, R4 ;  /* 0x000000ffff1d7224 */ /* 0x000fe200078e0004 */
        /* <DEDUP_REMOVED lines=11> */
.L_x_37192:
        /* <DEDUP_REMOVED lines=13> */
.L_x_37194:
[----:B------:R-:W-:Y:S05]  /*2aa20*/  BSYNC.RECONVERGENT B1 ;  /* 0x0000000000017941 */ /* 0x000fea0003800200 */
.L_x_37193:
        /* <DEDUP_REMOVED lines=43> */
.L_x_37191:
[----:B------:R-:W-:Y:S05]  /*2ace0*/  BSYNC.RECONVERGENT B0 ;  /* 0x0000000000007941 */ /* 0x000fea0003800200 */
.L_x_37190:
        /* <DEDUP_REMOVED lines=25> */
.L_x_37197:
        /* <DEDUP_REMOVED lines=13> */
.L_x_37199:
[----:B------:R-:W-:Y:S05]  /*2af50*/  BSYNC.RECONVERGENT B1 ;  /* 0x0000000000017941 */ /* 0x000fea0003800200 */
.L_x_37198:
        /* <DEDUP_REMOVED lines=43> */
.L_x_37196:
[----:B------:R-:W-:Y:S05]  /*2b210*/  BSYNC.RECONVERGENT B0 ;  /* 0x0000000000007941 */ /* 0x000fea0003800200 */
.L_x_37195:
        /* <DEDUP_REMOVED lines=22> */
.L_x_37202:
        /* <DEDUP_REMOVED lines=13> */
.L_x_37204:
[----:B------:R-:W-:Y:S05]  /*2b450*/  BSYNC.RECONVERGENT B1 ;  /* 0x0000000000017941 */ /* 0x000fea0003800200 */
.L_x_37203:
        /* <DEDUP_REMOVED lines=43> */
.L_x_37201:
[----:B------:R-:W-:Y:S05]  /*2b710*/  BSYNC.RECONVERGENT B0 ;  /* 0x0000000000007941 */ /* 0x000fea0003800200 */
.L_x_37200:
        /* <DEDUP_REMOVED lines=23> */
.L_x_37207:
        /* <DEDUP_REMOVED lines=13> */
.L_x_37209:
[----:B------:R-:W-:Y:S05]  /*2b960*/  BSYNC.RECONVERGENT B1 ;  /* 0x0000000000017941 */ /* 0x000fea0003800200 */
.L_x_37208:
        /* <DEDUP_REMOVED lines=43> */
.L_x_37206:
[----:B------:R-:W-:Y:S05]  /*2bc20*/  BSYNC.RECONVERGENT B0 ;  /* 0x0000000000007941 */ /* 0x000fea0003800200 */
.L_x_37205:
        /* <DEDUP_REMOVED lines=22> */
.L_x_37212:
        /* <DEDUP_REMOVED lines=13> */
.L_x_37214:
[----:B------:R-:W-:Y:S05]  /*2be60*/  BSYNC.RECONVERGENT B1 ;  /* 0x0000000000017941 */ /* 0x000fea0003800200 */
.L_x_37213:
        /* <DEDUP_REMOVED lines=43> */
.L_x_37211:
[----:B------:R-:W-:Y:S05]  /*2c120*/  BSYNC.RECONVERGENT B0 ;  /* 0x0000000000007941 */ /* 0x000fea0003800200 */
.L_x_37210:
        /* <DEDUP_REMOVED lines=23> */
.L_x_37217:
        /* <DEDUP_REMOVED lines=13> */
.L_x_37219:
[----:B------:R-:W-:Y:S05]  /*2c370*/  BSYNC.RECONVERGENT B1 ;  /* 0x0000000000017941 */ /* 0x000fea0003800200 */
.L_x_37218:
        /* <DEDUP_REMOVED lines=43> */
.L_x_37216:
[----:B------:R-:W-:Y:S05]  /*2c630*/  BSYNC.RECONVERGENT B0 ;  /* 0x0000000000007941 */ /* 0x000fea0003800200 */
.L_x_37215:
        /* <DEDUP_REMOVED lines=22> */
.L_x_37222:
        /* <DEDUP_REMOVED lines=13> */
.L_x_37224:
[----:B------:R-:W-:Y:S05]  /*2c870*/  BSYNC.RECONVERGENT B1 ;  /* 0x0000000000017941 */ /* 0x000fea0003800200 */
.L_x_37223:
        /* <DEDUP_REMOVED lines=43> */
.L_x_37221:
[----:B------:R-:W-:Y:S05]  /*2cb30*/  BSYNC.RECONVERGENT B0 ;  /* 0x0000000000007941 */ /* 0x000fea0003800200 */
.L_x_37220:
        /* <DEDUP_REMOVED lines=23> */
.L_x_37227:
        /* <DEDUP_REMOVED lines=16> */
.L_x_37229:
[----:B------:R-:W-:Y:S05]  /*2cdb0*/  BSYNC.RECONVERGENT B1 ;  /* 0x0000000000017941 */ /* 0x000fea0003800200 */
.L_x_37228:
        /* <DEDUP_REMOVED lines=43> */
.L_x_37226:
[----:B------:R-:W-:Y:S05]  /*2d070*/  BSYNC.RECONVERGENT B0 ;  /* 0x0000000000007941 */ /* 0x000fea0003800200 */
.L_x_37225:
        /* <DEDUP_REMOVED lines=10> */
.L_x_37189:
        /* <DEDUP_REMOVED lines=16> */
.L_x_37233:
        /* <DEDUP_REMOVED lines=13> */
.L_x_37235:
[----:B------:R-:W-:Y:S05]  /*2d2f0*/  BSYNC.RECONVERGENT B1 ;  /* 0x0000000000017941 */ /* 0x000fea0003800200 */
.L_x_37234:
        /* <DEDUP_REMOVED lines=43> */
.L_x_37232:
[----:B------:R-:W-:Y:S05]  /*2d5b0*/  BSYNC.RECONVERGENT B0 ;  /* 0x0000000000007941 */ /* 0x000fea0003800200 */
.L_x_37231:
[----:B------:R-:W-:Y:S01]  /*2d5c0*/  I2FP.F32.U32 R29, R29 ;  /* 0x0000001d001d7245 */ /* 0x000fe20000201000 */
[----:B------:R-:W-:Y:S01]  /*2d5d0*/  BSSY.RECONVERGENT B0, `(.L_x_37236) ;  /* 0x000004e000007945 */ /* 0x000fe20003800200 */
[----:B------:R-:W-:Y:S01]  /*2d5e0*/  ISETP.NE.AND P0, PT, R28, 0x1, PT ;  /* 0x000000011c00780c */ /* 0x000fe20003f05270 */
[----:B------:R-:W-:Y:S01]  /*2d5f0*/  IMAD.MOV.U32 R30, RZ, RZ, R4 ;  /* 0x000000ffff1e7224 */ /* 0x000fe200078e0004 */
[----:B------:R-:W-:Y:S01]  /*2d600*/  LOP3.LUT R0, R0, 0xfffffffd, RZ, 0xc0, !PT ;  /* 0xfffffffd00007812 */ /* 0x000fe200078ec0ff */
[----:B------:R-:W-:-:S05]  /*2d610*/  FFMA.FTZ R29, R29, R205, 1.1641532182693481445e-10 ;  /* 0x2f0000001d1d7423 */ /* 0x000fca00000100cd */
[----:B------:R-:W-:Y:S01]  /*2d620*/  FSETP.LE.FTZ.AND P1, PT, R29, R11, PT ;  /* 0x0000000b1d00720b */ /* 0x000fe20003f33000 */
[C---:B-----5:R-:W-:Y:S01]  /*2d630*/  IMAD.U32 R29, R24.reuse, 0x10000, RZ ;  /* 0x00010000181d7824 */ /* 0x060fe200078e00ff */
[----:B------:R-:W-:-:S03]  /*2d640*/  PRMT R24, R24, 0x7632, R24 ;  /* 0x0000763218187816 */ /* 0x000fc60000000018 */
[----:B------:R-:W-:-:S04]  /*2d650*/  FMUL.FTZ R29, R29, R195 ;  /* 0x000000c31d1d7220 */ /* 0x000fc80000410000 */
[----:B------:R-:W-:Y:S01]  /*2d660*/  FMUL.FTZ R34, R29, R12 ;  /* 0x0000000c1d227220 */ /* 0x000fe20000410000 */
[----:B------:R-:W-:-:S03]  /*2d670*/  MOV R29, 0x2 ;  /* 0x00000002001d7802 */ /* 0x000fc60000000f00 */
        /* <DEDUP_REMOVED lines=10> */
.L_x_37238:
        /* <DEDUP_REMOVED lines=13> */
.L_x_37240:
[----:B------:R-:W-:Y:S05]  /*2d7f0*/  BSYNC.RECONVERGENT B1 ;  /* 0x0000000000017941 */ /* 0x000fea0003800200 */
.L_x_37239:
        /* <DEDUP_REMOVED lines=43> */
.L_x_37237:
[----:B------:R-:W-:Y:S05]  /*2dab0*/  BSYNC.RECONVERGENT B0 ;  /* 0x0000000000007941 */ /* 0x000fea0003800200 */
.L_x_37236:
[----:B------:R-:W-:Y:S01]  /*2dac0*/  ISETP.NE.AND P1, PT, R29, 0x1, PT ;  /* 0x000000011d00780c */ /* 0x000fe20003f25270 */
[----:B------:R-:W-:Y:S01]  /*2dad0*/  IMAD.U32 R24, R24, 0x10000, RZ ;  /* 0x0001000018187824 */ /* 0x000fe200078e00ff */
[----:B------:R-:W-:Y:S01]  /*2dae0*/  I2FP.F32.U32 R28, R30 ;  /* 0x0000001e001c7245 */ /* 0x000fe20000201000 */
[----:B------:R-:W-:Y:S01]  /*2daf0*/  BSSY.RECONVERGENT B0, `(.L_x_37241) ;  /* 0x0000049000007945 */ /* 0x000fe20003800200 */
[----:B------:R-:W-:Y:S01]  /*2db00*/  MOV R33, 0x2 ;  /* 0x0000000200217802 */ /* 0x000fe20000000f00 */
[----:B------:R-:W-:Y:S02]  /*2db10*/  FMUL.FTZ R24, R24, R195 ;  /* 0x000000c318187220 */ /* 0x000fe40000410000 */
        /* <DEDUP_REMOVED lines=13> */
.L_x_37243:
        /* <DEDUP_REMOVED lines=13> */
.L_x_37245:
[----:B------:R-:W-:Y:S05]  /*2dcc0*/  BSYNC.RECONVERGENT B1 ;  /* 0x0000000000017941 */ /* 0x000fea0003800200 */
.L_x_37244:
        /* <DEDUP_REMOVED lines=43> */
.L_x_37242:
[----:B------:R-:W-:Y:S05]  /*2df80*/  BSYNC.RECONVERGENT B0 ;  /* 0x0000000000007941 */ /* 0x000fea0003800200 */
.L_x_37241:
        /* <DEDUP_REMOVED lines=20> */
.L_x_37248:
        /* <DEDUP_REMOVED lines=13> */
.L_x_37250:
[----:B------:R-:W-:Y:S05]  /*2e1a0*/  BSYNC.RECONVERGENT B1 ;  /* 0x0000000000017941 */ /* 0x000fea0003800200 */
.L_x_37249:
        /* <DEDUP_REMOVED lines=43> */
.L_x_37247:
[----:B------:R-:W-:Y:S05]  /*2e460*/  BSYNC.RECONVERGENT B0 ;  /* 0x0000000000007941 */ /* 0x000fea0003800200 */
.L_x_37246:
[----:B------:R-:W-:Y:S01]  /*2e470*/  I2FP.F32.U32 R24, R30 ;  /* 0x0000001e00187245 */ /* 0x000fe20000201000 */
[----:B------:R-:W-:Y:S01]  /*2e480*/  BSSY.RECONVERGENT B0, `(.L_x_37251) ;  /* 0x000004b000007945 */ /* 0x000fe20003800200 */
[----:B------:R-:W-:Y:S02]  /*2e490*/  ISETP.NE.AND P3, PT, R31, 0x1, PT ;  /* 0x000000011f00780c */ /* 0x000fe40003f65270 */
[----:B------:R-:W-:Y:S01]  /*2e4a0*/  MOV R30, 0x2 ;  /* 0x00000002001e7802 */ /* 0x000fe20000000f00 */
        /* <DEDUP_REMOVED lines=15> */
.L_x_37253:
        /* <DEDUP_REMOVED lines=13> */
.L_x_37255:
[----:B------:R-:W-:Y:S05]  /*2e670*/  BSYNC.RECONVERGENT B1 ;  /* 0x0000000000017941 */ /* 0x000fea0003800200 */
.L_x_37254:
        /* <DEDUP_REMOVED lines=43> */
.L_x_37252:
[----:B------:R-:W-:Y:S05]  /*2e930*/  BSYNC.RECONVERGENT B0 ;  /* 0x0000000000007941 */ /* 0x000fea0003800200 */
.L_x_37251:
[----:B------:R-:W-:Y:S01]  /*2e940*/  I2FP.F32.U32 R24, R24 ;  /* 0x0000001800187245 */ /* 0x000fe20000201000 */
[----:B------:R-:W-:Y:S01]  /*2e950*/  BSSY.RECONVERGENT B0, `(.L_x_37256) ;  /* 0x000004c000007945 */ /* 0x000fe20003800200 */
[----:B------:R-:W-:Y:S01]  /*2e960*/  ISETP.NE.AND P4, PT, R30, 0x1, PT ;  /* 0x000000011e00780c */ /* 0x000fe20003f85270 */
[----:B------:R-:W-:Y:S02]  /*2e970*/  IMAD.MOV.U32 R32, RZ, RZ, R4 ;  /* 0x000000ffff207224 */ /* 0x000fe400078e0004 */
[----:B------:R-:W-:-:S05]  /*2e980*/  FFMA.FTZ R24, R24, R205, 1.1641532182693481445e-10 ;  /* 0x2f00000018187423 */ /* 0x000fca00000100cd */
[----:B------:R-:W-:Y:S01]  /*2e990*/  FSETP.LE.FTZ.AND P3, PT, R24, R11, PT ;  /* 0x0000000b1800720b */ /* 0x000fe20003f73000 */
[----:B------:R-:W-:-:S04]  /*2e9a0*/  IMAD.U32 R24, R26, 0x10000, RZ ;  /* 0x000100001a187824 */ /* 0x000fc800078e00ff */
[----:B------:R-:W-:Y:S01]  /*2e9b0*/  FMUL.FTZ R31, R24, R195 ;  /* 0x000000c3181f7220 */ /* 0x000fe20000410000 */
[----:B------:R-:W-:-:S03]  /*2e9c0*/  PRMT R24, R26, 0x7632, R24 ;  /* 0x000076321a187816 */ /* 0x000fc60000000018 */
        /* <DEDUP_REMOVED lines=11> */
.L_x_37258:
        /* <DEDUP_REMOVED lines=13> */
.L_x_37260:
[----:B------:R-:W-:Y:S05]  /*2eb50*/  BSYNC.RECONVERGENT B1 ;  /* 0x0000000000017941 */ /* 0x000fea0003800200 */
.L_x_37259:
        /* <DEDUP_REMOVED lines=43> */
.L_x_37257:
[----:B------:R-:W-:Y:S05]  /*2ee10*/  BSYNC.RECONVERGENT B0 ;  /* 0x0000000000007941 */ /* 0x000fea0003800200 */
.L_x_37256:
        /* <DEDUP_REMOVED lines=19> */
.L_x_37263:
        /* <DEDUP_REMOVED lines=13> */
.L_x_37265:
[----:B------:R-:W-:Y:S05]  /*2f020*/  BSYNC.RECONVERGENT B1 ;  /* 0x0000000000017941 */ /* 0x000fea0003800200 */
.L_x_37264:
        /* <DEDUP_REMOVED lines=43> */
.L_x_37262:
[----:B------:R-:W-:Y:S05]  /*2f2e0*/  BSYNC.RECONVERGENT B0 ;  /* 0x0000000000007941 */ /* 0x000fea0003800200 */
.L_x_37261:
        /* <DEDUP_REMOVED lines=20> */
.L_x_37268:
        /* <DEDUP_REMOVED lines=16> */
.L_x_37270:
[----:B------:R-:W-:Y:S05]  /*2f530*/  BSYNC.RECONVERGENT B1 ;  /* 0x0000000000017941 */ /* 0x000fea0003800200 */
.L_x_37269:
        /* <DEDUP_REMOVED lines=43> */
.L_x_37267:
[----:B------:R-:W-:Y:S05]  /*2f7f0*/  BSYNC.RECONVERGENT B0 ;  /* 0x0000000000007941 */ /* 0x000fea0003800200 */
.L_x_37266:
[----:B------:R-:W-:Y:S02]  /*2f800*/  I2FP.F32.U32 R30, R32 ;  /* 0x00000020001e7245 */ /* 0x000fe40000201000 */
[----:B------:R-:W-:Y:S02]  /*2f810*/  LOP3.LUT R0, R0, 0xfffffff7, RZ, 0xc0, !PT ;  /* 0xfffffff700007812 */ /* 0x000fe400078ec0ff */
[----:B------:R-:W-:Y:S01]  /*2f820*/  FSEL R37, R28, RZ, P0 ;  /* 0x000000ff1c257208 */ /* 0x000fe20000000000 */
[----:B------:R-:W-:Y:S01]  /*2f830*/  FFMA.FTZ R30, R30, R205, 1.1641532182693481445e-10 ;  /* 0x2f0000001e1e7423 */ /* 0x000fe200000100cd */
[----:B------:R-:W-:Y:S02]  /*2f840*/  @P5 LOP3.LUT R0, R0, 0x8, RZ, 0xfc, !PT ;  /* 0x0000000800005812 */ /* 0x000fe400078efcff */
[----:B------:R-:W-:Y:S02]  /*2f850*/  FSEL R38, R29, RZ, P1 ;  /* 0x000000ff1d267208 */ /* 0x000fe40000800000 */
[----:B------:R-:W-:Y:S01]  /*2f860*/  FSETP.GTU.FTZ.AND P6, PT, R30, R11, PT ;  /* 0x0000000b1e00720b */ /* 0x000fe20003fdc000 */
[----:B------:R-:W-:Y:S01]  /*2f870*/  IMAD.U32 R30, R35, 0x10000, RZ ;  /* 0x00010000231e7824 */ /* 0x000fe200078e00ff */
[----:B------:R-:W-:-:S02]  /*2f880*/  LOP3.LUT P5, RZ, R0, 0x2, RZ, 0xc0, !PT ;  /* 0x0000000200ff7812 */ /* 0x000fc400078ac0ff */
[----:B------:R-:W-:Y:S01]  /*2f890*/  FSEL R39, R25, RZ, P2 ;  /* 0x000000ff19277208 */ /* 0x000fe20001000000 */
[----:B------:R-:W-:Y:S01]  /*2f8a0*/  FMUL.FTZ R30, R30, R195 ;  /* 0x000000c31e1e7220 */ /* 0x000fe20000410000 */
[----:B------:R-:W-:Y:S02]  /*2f8b0*/  FSEL R36, R34, RZ, P5 ;  /* 0x000000ff22247208 */ /* 0x000fe40002800000 */
[----:B------:R-:W-:Y:S01]  /*2f8c0*/  LOP3.LUT P5, RZ, R0, 0x8, RZ, 0xc0, !PT ;  /* 0x0000000800ff7812 */ /* 0x000fe200078ac0ff */
[----:B------:R-:W-:Y:S01]  /*2f8d0*/  FMUL.FTZ R30, R30, R12 ;  /* 0x0000000c1e1e7220 */ /* 0x000fe20000410000 */
[----:B------:R-:W-:Y:S02]  /*2f8e0*/  FSEL R32, R26, RZ, P3 ;  /* 0x000000ff1a207208 */ /* 0x000fe40001800000 */
[----:B------:R-:W-:Y:S02]  /*2f8f0*/  FSEL R33, R24, RZ, P4 ;  /* 0x000000ff18217208 */ /* 0x000fe40002000000 */
[----:B------:R-:W-:-:S02]  /*2f900*/  FSEL R35, R30, RZ, !P6 ;  /* 0x000000ff1e237208 */ /* 0x000fc40007000000 */
[----:B------:R-:W-:Y:S02]  /*2f910*/  PLOP3.LUT P6, PT, P6, PT, PT, 0x8, 0x80 ;  /* 0x000000000080781c */ /* 0x000fe400037ce170 */
[----:B------:R-:W-:-:S11]  /*2f920*/  FSEL R34, R27, RZ, P5 ;  /* 0x000000ff1b227208 */ /* 0x000fd60002800000 */
.L_x_37230:
[----:B------:R-:W-:Y:S01]  /*2f930*/  IMAD.WIDE.U32 R24, R208, 0x20, R218 ;  /* 0x00000020d0187825 */ /* 0x000fe200078e00da */
[----:B------:R-:W-:Y:S02]  /*2f940*/  SEL R26, RZ, 0x1000000, !P6 ;  /* 0x01000000ff1a7807 */ /* 0x000fe40007000000 */
[----:B------:R-:W-:Y:S02]  /*2f950*/  SEL R27, RZ, 0x100, !P0 ;  /* 0x00000100ff1b7807 */ /* 0x000fe40004000000 */
[----:B------:R-:W-:Y:S01]  /*2f960*/  STG.E.128 desc[UR8][R24.64], R36 ;  /* 0x0000002418007986 */ /* 0x000fe2000c101d08 */
[----:B------:R-:W-:Y:S02]  /*2f970*/  IADD3 R214, PT, PT, R2, 0x120, RZ ;  /* 0x0000012002d67810 */ /* 0x000fe40007ffe0ff */
[----:B------:R-:W-:Y:S01]  /*2f980*/  LOP3.LUT P6, RZ, R0, 0x4, RZ, 0xc0, !PT ;  /* 0x0000000400ff7812 */ /* 0x000fe200078cc0ff */
[----:B------:R0:W-:Y:S02]  /*2f990*/  STG.E.128 desc[UR8][R24.64+0x10], R32 ;  /* 0x0000102018007986 */ /* 0x0001e4000c101d08 */
[----:B0-----:R-:W-:-:S02]  /*2f9a0*/  SEL R24, RZ, 0x10000, !P5 ;  /* 0x00010000ff187807 */ /* 0x001fc40006800000 */
[----:B------:R-:W-:Y:S02]  /*2f9b0*/  SEL R25, RZ, 0x100, !P4 ;  /* 0x00000100ff197807 */ /* 0x000fe40006000000 */
[----:B------:R-:W-:Y:S02]  /*2f9c0*/  LOP3.LUT P5, RZ, R0, 0x2, RZ, 0xc0, !PT ;  /* 0x0000000200ff7812 */ /* 0x000fe400078ac0ff */
[----:B------:R-:W-:Y:S02]  /*2f9d0*/  LOP3.LUT R24, R25, R26, R24, 0xfe, !PT ;  /* 0x0000001a19187212 */ /* 0x000fe400078efe18 */
[----:B------:R-:W-:Y:S02]  /*2f9e0*/  SEL R25, RZ, 0x1, !P3 ;  /* 0x00000001ff197807 */ /* 0x000fe40005800000 */
[----:B------:R-:W-:Y:S02]  /*2f9f0*/  SEL R26, RZ, 0x10000, !P1 ;  /* 0x00010000ff1a7807 */ /* 0x000fe40004800000 */
[----:B------:R-:W-:-:S02]  /*2fa00*/  LOP3.LUT R25, R24, R25, RZ, 0xfc, !PT ;  /* 0x0000001918197212 */ /* 0x000fc400078efcff */
        /* <DEDUP_REMOVED lines=29> */
.L_x_37274:
        /* <DEDUP_REMOVED lines=13> */
.L_x_37276:
[----:B------:R-:W-:Y:S05]  /*2fcb0*/  BSYNC.RECONVERGENT B1 ;  /* 0x0000000000017941 */ /* 0x000fea0003800200 */
.L_x_37275:
        /* <DEDUP_REMOVED lines=43> */
.L_x_37273:
[----:B------:R-:W-:Y:S05]  /*2ff70*/  BSYNC.RECONVERGENT B0 ;  /* 0x0000000000007941 */ /* 0x000fea0003800200 */
.L_x_37272:
        /* <DEDUP_REMOVED lines=25> */
.L_x_37279:
        /* <DEDUP_REMOVED lines=13> */
.L_x_37281:
[----:B------:R-:W-:Y:S05]  /*301e0*/  BSYNC.RECONVERGENT B1 ;  /* 0x0000000000017941 */ /* 0x000fea0003800200 */
.L_x_37280:
        /* <DEDUP_REMOVED lines=39> */
[----:B------:R-:W-:-:S03]  /*30460*/  MOV R209, R6 ;  /* 0x0000000600d17202 */ /* 0x000fc60000000f00 */
[----:B------:R-:W-:Y:S02]  /*30470*/  IMAD.MOV.U32 R4, RZ, RZ, R210 ;  /* 0x000000ffff047224 */ /* 0x000fe400078e00d2 */
[----:B------:R-:W-:Y:S01]  /*30480*/  HFMA2 R210, -RZ, RZ, 0, 0 ;  /* 0x00000000ffd27431 */ /* 0x000fe200000001ff */
[----:B------:R-:W-:-:S07]  /*30490*/  LOP3.LUT R6, R191, R212, R211, 0x96, !PT ;  /* 0x000000d4bf067212 */ /* 0x000fce00078e96d3 */
.L_x_37278:
[----:B------:R-:W-:Y:S05]  /*304a0*/  BSYNC.RECONVERGENT B0 ;  /* 0x0000000000007941 */ /* 0x000fea0003800200 */
.L_x_37277:
        /* <DEDUP_REMOVED lines=22> */
.L_x_37284:
        /* <DEDUP_REMOVED lines=13> */
.L_x_37286:
[----:B------:R-:W-:Y:S05]  /*306e0*/  BSYNC.RECONVERGENT B1 ;  /* 0x0000000000017941 */ /* 0x000fea0003800200 */
.L_x_37285:
        /* <DEDUP_REMOVED lines=43> */
.L_x_37283:
[----:B------:R-:W-:Y:S05]  /*309a0*/  BSYNC.RECONVERGENT B0 ;  /* 0x0000000000007941 */ /* 0x000fea0003800200 */
.L_x_37282:
        /* <DEDUP_REMOVED lines=23> */
.L_x_37289:
        /* <DEDUP_REMOVED lines=13> */
.L_x_37291:
[----:B------:R-:W-:Y:S05]  /*30bf0*/  BSYNC.RECONVERGENT B1 ;  /* 0x0000000000017941 */ /* 0x000fea0003800200 */
.L_x_37290:
        /* <DEDUP_REMOVED lines=43> */
.L_x_37288:
[----:B------:R-:W-:Y:S05]  /*30eb0*/  BSYNC.RECONVERGENT B0 ;  /* 0x0000000000007941 */ /* 0x000fea0003800200 */
.L_x_37287:
        /* <DEDUP_REMOVED lines=22> */
.L_x_37294:
        /* <DEDUP_REMOVED lines=13> */
.L_x_37296:
[----:B------:R-:W-:Y:S05]  /*310f0*/  BSYNC.RECONVERGENT B1 ;  /* 0x0000000000017941 */ /* 0x000fea0003800200 */
.L_x_37295:
        /* <DEDUP_REMOVED lines=43> */
.L_x_37293:
[----:B------:R-:W-:Y:S05]  /*313b0*/  BSYNC.RECONVERGENT B0 ;  /* 0x0000000000007941 */ /* 0x000fea0003800200 */
.L_x_37292:
        /* <DEDUP_REMOVED lines=23> */
.L_x_37299:
        /* <DEDUP_REMOVED lines=13> */
.L_x_37301:
[----:B------:R-:W-:Y:S05]  /*31600*/  BSYNC.RECONVERGENT B1 ;  /* 0x0000000000017941 */ /* 0x000fea0003800200 */
.L_x_37300:
        /* <DEDUP_REMOVED lines=43> */
.L_x_37298:
[----:B------:R-:W-:Y:S05]  /*318c0*/  BSYNC.RECONVERGENT B0 ;  /* 0x0000000000007941 */ /* 0x000fea0003800200 */
.L_x_37297:
        /* <DEDUP_REMOVED lines=22> */
.L_x_37304:
        /* <DEDUP_REMOVED lines=13> */
.L_x_37306:
[----:B------:R-:W-:Y:S05]  /*31b00*/  BSYNC.RECONVERGENT B1 ;  /* 0x0000000000017941 */ /* 0x000fea0003800200 */
.L_x_37305:
        /* <DEDUP_REMOVED lines=43> */
.L_x_37303:
[----:B------:R-:W-:Y:S05]  /*31dc0*/  BSYNC.RECONVERGENT B0 ;  /* 0x0000000000007941 */ /* 0x000fea0003800200 */
.L_x_37302:
[----:B------:R-:W-:Y:S01]  /*31dd0*/  I2FP.F32.U32 R24, R26 ;  /* 0x0000001a00187245 */ /* 0x000fe20000201000 */
[----:B------:R-:W-:Y:S01]  /*31de0*/  BSSY.RECONVERGENT B0, `(.L_x_37307) ;  /* 0x0000052000007945 */ /* 0x000fe20003800200 */
[----:B------:R-:W-:Y:S01]  /*31df0*/  ISETP.NE.AND P6, PT, R25, 0x1, PT ;  /* 0x000000011900780c */ /* 0x000fe20003fc5270 */
[----:B------:R-:W-:Y:S01]  /*31e00*/  HFMA2 R211, -RZ, RZ, 0, 1.1920928955078125e-07 ;  /* 0x00000002ffd37431 */ /* 0x000fe200000001ff */
        /* <DEDUP_REMOVED lines=19> */
.L_x_37309:
        /* <DEDUP_REMOVED lines=16> */
.L_x_37311:
[----:B------:R-:W-:Y:S05]  /*32040*/  BSYNC.RECONVERGENT B1 ;  /* 0x0000000000017941 */ /* 0x000fea0003800200 */
.L_x_37310:
        /* <DEDUP_REMOVED lines=42> */
[----:B------:R-:W-:-:S07]  /*322f0*/  IMAD.MOV.U32 R209, RZ, RZ, R18 ;  /* 0x000000ffffd17224 */ /* 0x000fce00078e0012 */
.L_x_37308:
[----:B------:R-:W-:Y:S05]  /*32300*/  BSYNC.RECONVERGENT B0 ;  /* 0x0000000000007941 */ /* 0x000fea0003800200 */
.L_x_37307:
[----:B------:R-:W-:Y:S01]  /*32310*/  I2FP.F32.U32 R13, R24 ;  /* 0x00000018000d7245 */ /* 0x000fe20000201000 */
[----:B------:R-:W-:Y:S01]  /*32320*/  IMAD.U32 R14, R210, 0x10000, RZ ;  /* 0x00010000d20e7824 */ /* 0x000fe200078e00ff */
[----:B------:R-:W-:-:S03]  /*32330*/  LOP3.LUT R0, R0, 0xfffffffe, RZ, 0xc0, !PT ;  /* 0xfffffffe00007812 */ /* 0x000fc600078ec0ff */
[----:B------:R-:W-:Y:S01]  /*32340*/  FFMA.FTZ R13, R13, R205, 1.1641532182693481445e-10 ;  /* 0x2f0000000d0d7423 */ /* 0x000fe200000100cd */
[----:B------:R-:W-:-:S04]  /*32350*/  FMUL.FTZ R14, R14, R195 ;  /* 0x000000c30e0e7220 */ /* 0x000fc80000410000 */
[----:B------:R-:W-:Y:S01]  /*32360*/  FMUL.FTZ R14, R14, R12 ;  /* 0x0000000c0e0e7220 */ /* 0x000fe20000410000 */
[----:B------:R-:W-:-:S04]  /*32370*/  FSETP.GTU.FTZ.AND P6, PT, R13, R11, PT ;  /* 0x0000000b0d00720b */ /* 0x000fc80003fdc000 */
[----:B------:R-:W-:Y:S02]  /*32380*/  FSEL R11, R14, RZ, !P6 ;  /* 0x000000ff0e0b7208 */ /* 0x000fe40007000000 */
[----:B------:R-:W-:-:S03]  /*32390*/  PLOP3.LUT P6, PT, P6, PT, PT, 0x8, 0x80 ;  /* 0x000000000080781c */ /* 0x000fc600037ce170 */
[----:B------:R-:W-:-:S10]  /*323a0*/  FADD.FTZ R31, R31, R11 ;  /* 0x0000000b1f1f7221 */ /* 0x000fd40000010000 */
[----:B------:R-:W-:Y:S01]  /*323b0*/  @P6 LOP3.LUT R0, R0, 0x1, RZ, 0xfc, !PT ;  /* 0x0000000100006812 */ /* 0x000fe200078efcff */
[----:B------:R-:W-:Y:S06]  /*323c0*/  BRA `(.L_x_37312) ;  /* 0x0000002800007947 */ /* 0x000fec0003800000 */
.L_x_37271:
        /* <DEDUP_REMOVED lines=16> */
.L_x_37315:
        /* <DEDUP_REMOVED lines=13> */
.L_x_37317:
[----:B------:R-:W-:Y:S05]  /*325a0*/  BSYNC.RECONVERGENT B1 ;  /* 0x0000000000017941 */ /* 0x000fea0003800200 */
.L_x_37316:
        /* <DEDUP_REMOVED lines=43> */
.L_x_37314:
[----:B------:R-:W-:Y:S05]  /*32860*/  BSYNC.RECONVERGENT B0 ;  /* 0x0000000000007941 */ /* 0x000fea0003800200 */
.L_x_37313:
        /* <DEDUP_REMOVED lines=22> */
.L_x_37320:
        /* <DEDUP_REMOVED lines=13> */
.L_x_37322:
[----:B------:R-:W-:Y:S05]  /*32aa0*/  BSYNC.RECONVERGENT B1 ;  /* 0x0000000000017941 */ /* 0x000fea0003800200 */
.L_x_37321:
        /* <DEDUP_REMOVED lines=43> */
.L_x_37319:
[----:B------:R-:W-:Y:S05]  /*32d60*/  BSYNC.RECONVERGENT B0 ;  /* 0x0000000000007941 */ /* 0x000fea0003800200 */
.L_x_37318:
        /* <DEDUP_REMOVED lines=19> */
.L_x_37325:
        /* <DEDUP_REMOVED lines=13> */
.L_x_37327:
[----:B------:R-:W-:Y:S05]  /*32f70*/  BSYNC.RECONVERGENT B1 ;  /* 0x0000000000017941 */ /* 0x000fea0003800200 */
.L_x_37326:
        /* <DEDUP_REMOVED lines=43> */
.L_x_37324:
[----:B------:R-:W-:Y:S05]  /*33230*/  BSYNC.RECONVERGENT B0 ;  /* 0x0000000000007941 */ /* 0x000fea0003800200 */
.L_x_37323:
        /* <DEDUP_REMOVED lines=20> */
.L_x_37330:
        /* <DEDUP_REMOVED lines=13> */
.L_x_37332:
[----:B------:R-:W-:Y:S05]  /*33450*/  BSYNC.RECONVERGENT B1 ;  /* 0x0000000000017941 */ /* 0x000fea0003800200 */
.L_x_37331:
        /* <DEDUP_REMOVED lines=43> */
.L_x_37329:
[----:B------:R-:W-:Y:S05]  /*33710*/  BSYNC.RECONVERGENT B0 ;  /* 0x0000000000007941 */ /* 0x000fea0003800200 */
.L_x_37328:
[----:B------:R-:W-:Y:S01]  /*33720*/  I2FP.F32.U32 R24, R28 ;  /* 0x0000001c00187245 */ /* 0x000fe20000201000 */
[----:B------:R-:W-:Y:S01]  /*33730*/  BSSY.RECONVERGENT B0, `(.L_x_37333) ;  /* 0x000004b000007945 */ /* 0x000fe20003800200 */
[----:B------:R-:W-:Y:S01]  /*33740*/  ISETP.NE.AND P0, PT, R29, 0x1, PT ;  /* 0x000000011d00780c */ /* 0x000fe20003f05270 */
[----:B------:R-:W-:Y:S02]  /*33750*/  IMAD.MOV.U32 R28, RZ, RZ, 0x2 ;  /* 0x00000002ff1c7424 */ /* 0x000fe400078e00ff */
[----:B------:R-:W-:-:S05]  /*33760*/  FFMA.FTZ R24, R24, R205, 1.1641532182693481445e-10 ;  /* 0x2f00000018187423 */ /* 0x000fca00000100cd */
[----:B------:R-:W-:Y:S02]  /*33770*/  FSETP.LE.FTZ.AND P3, PT, R24, R11, PT ;  /* 0x0000000b1800720b */ /* 0x000fe40003f73000 */
[----:B------:R-:W-:-:S05]  /*33780*/  SHF.L.U32 R24, R30, 0x10, RZ ;  /* 0x000000101e187819 */ /* 0x000fca00000006ff */
        /* <DEDUP_REMOVED lines=12> */
.L_x_37335:
        /* <DEDUP_REMOVED lines=13> */
.L_x_37337:
[----:B------:R-:W-:Y:S05]  /*33920*/  BSYNC.RECONVERGENT B1 ;  /* 0x0000000000017941 */ /* 0x000fea0003800200 */
.L_x_37336:
        /* <DEDUP_REMOVED lines=43> */
.L_x_37334:
[----:B------:R-:W-:Y:S05]  /*33be0*/  BSYNC.RECONVERGENT B0 ;  /* 0x0000000000007941 */ /* 0x000fea0003800200 */
.L_x_37333:
[----:B------:R-:W-:Y:S01]  /*33bf0*/  I2FP.F32.U32 R24, R24 ;  /* 0x0000001800187245 */ /* 0x000fe20000201000 */
[----:B------:R-:W-:Y:S01]  /*33c00*/  BSSY.RECONVERGENT B0, `(.L_x_37338) ;  /* 0x000004c000007945 */ /* 0x000fe20003800200 */
[----:B------:R-:W-:Y:S02]  /*33c10*/  ISETP.NE.AND P0, PT, R28, 0x1, PT ;  /* 0x000000011c00780c */ /* 0x000fe40003f05270 */
[----:B------:R-:W-:Y:S01]  /*33c20*/  MOV R30, R4 ;  /* 0x00000004001e7202 */ /* 0x000fe20000000f00 */
[----:B------:R-:W-:-:S05]  /*33c30*/  FFMA.FTZ R24, R24, R205, 1.1641532182693481445e-10 ;  /* 0x2f00000018187423 */ /* 0x000fca00000100cd */
[----:B------:R-:W-:Y:S02]  /*33c40*/  FSETP.LE.FTZ.AND P2, PT, R24, R11, PT ;  /* 0x0000000b1800720b */ /* 0x000fe40003f53000 */
[----:B------:R-:W-:-:S05]  /*33c50*/  SHF.L.U32 R24, R26, 0x10, RZ ;  /* 0x000000101a187819 */ /* 0x000fca00000006ff */
[----:B------:R-:W-:Y:S01]  /*33c60*/  FMUL.FTZ R29, R24, R195 ;  /* 0x000000c3181d7220 */ /* 0x000fe20000410000 */
[----:B------:R-:W-:-:S03]  /*33c70*/  PRMT R24, R26, 0x7632, R24 ;  /* 0x000076321a187816 */ /* 0x000fc60000000018 */
        /* <DEDUP_REMOVED lines=11> */
.L_x_37340:
        /* <DEDUP_REMOVED lines=13> */
.L_x_37342:
[----:B------:R-:W-:Y:S05]  /*33e00*/  BSYNC.RECONVERGENT B1 ;  /* 0x0000000000017941 */ /* 0x000fea0003800200 */
.L_x_37341:
        /* <DEDUP_REMOVED lines=43> */
.L_x_37339:
[----:B------:R-:W-:Y:S05]  /*340c0*/  BSYNC.RECONVERGENT B0 ;  /* 0x0000000000007941 */ /* 0x000fea0003800200 */
.L_x_37338:
[----:B------:R-:W-:Y:S01]  /*340d0*/  ISETP.NE.AND P0, PT, R29, 0x1, PT ;  /* 0x000000011d00780c */ /* 0x000fe20003f05270 */
[----:B------:R-:W-:Y:S01]  /*340e0*/  BSSY.RECONVERGENT B0, `(.L_x_37343) ;  /* 0x000004b000007945 */ /* 0x000fe20003800200 */
[----:B------:R-:W-:Y:S02]  /*340f0*/  I2FP.F32.U32 R28, R30 ;  /* 0x0000001e001c7245 */ /* 0x000fe40000201000 */
[----:B------:R-:W-:Y:S02]  /*34100*/  SHF.L.U32 R24, R24, 0x10, RZ ;  /* 0x0000001018187819 */ /* 0x000fe400000006ff */
[----:B------:R-:W-:Y:S01]  /*34110*/  MOV R30, R4 ;  /* 0x00000004001e7202 */ /* 0x000fe20000000f00 */
        /* <DEDUP_REMOVED lines=14> */
.L_x_37345:
        /* <DEDUP_REMOVED lines=13> */
.L_x_37347:
[----:B------:R-:W-:Y:S05]  /*342d0*/  BSYNC.RECONVERGENT B1 ;  /* 0x0000000000017941 */ /* 0x000fea0003800200 */
.L_x_37346:
        /* <DEDUP_REMOVED lines=43> */
.L_x_37344:
[----:B------:R-:W-:Y:S05]  /*34590*/  BSYNC.RECONVERGENT B0 ;  /* 0x0000000000007941 */ /* 0x000fea0003800200 */
.L_x_37343:
[----:B------:R-:W-:Y:S01]  /*345a0*/  I2FP.F32.U32 R29, R30 ;  /* 0x0000001e001d7245 */ /* 0x000fe20000201000 */
[----:B------:R-:W-:Y:S01]  /*345b0*/  BSSY.RECONVERGENT B0, `(.L_x_37348) ;  /* 0x000004f000007945 */ /* 0x000fe20003800200 */
[----:B------:R-:W-:Y:S01]  /*345c0*/  ISETP.NE.AND P6, PT, R28, 0x1, PT ;  /* 0x000000011c00780c */ /* 0x000fe20003fc5270 */
[----:B------:R-:W-:Y:S01]  /*345d0*/  IMAD.MOV.U32 R211, RZ, RZ, 0x2 ;  /* 0x00000002ffd37424 */ /* 0x000fe200078e00ff */
[----:B------:R-:W-:Y:S01]  /*345e0*/  PRMT R187, R27, 0x7632, R187 ;  /* 0x000076321bbb7816 */ /* 0x000fe200000000bb */
        /* <DEDUP_REMOVED lines=15> */
.L_x_37350:
        /* <DEDUP_REMOVED lines=16> */
.L_x_37352:
[----:B------:R-:W-:Y:S05]  /*347e0*/  BSYNC.RECONVERGENT B1 ;  /* 0x0000000000017941 */ /* 0x000fea0003800200 */
.L_x_37351:
        /* <DEDUP_REMOVED lines=41> */
[----:B------:R-:W-:Y:S02]  /*34a80*/  LOP3.LUT R7, R194, R16, R19, 0x96, !PT ;  /* 0x00000010c2077212 */ /* 0x000fe400078e9613 */
[----:B------:R-:W-:-:S07]  /*34a90*/  MOV R209, R18 ;  /* 0x0000001200d17202 */ /* 0x000fce0000000f00 */
.L_x_37349:
[----:B------:R-:W-:Y:S05]  /*34aa0*/  BSYNC.RECONVERGENT B0 ;  /* 0x0000000000007941 */ /* 0x000fea0003800200 */
.L_x_37348:
[----:B------:R-:W-:Y:S02]  /*34ab0*/  I2FP.F32.U32 R13, R29 ;  /* 0x0000001d000d7245 */ /* 0x000fe40000201000 */
[----:B------:R-:W-:Y:S02]  /*34ac0*/  SHF.L.U32 R14, R187, 0x10, RZ ;  /* 0x00000010bb0e7819 */ /* 0x000fe400000006ff */
[C---:B------:R-:W-:Y:S01]  /*34ad0*/  LOP3.LUT P6, RZ, R0.reuse, 0x2, RZ, 0xc0, !PT ;  /* 0x0000000200ff7812 */ /* 0x040fe200078cc0ff */
[----:B------:R-:W-:Y:S01]  /*34ae0*/  FFMA.FTZ R13, R13, R205, 1.1641532182693481445e-10 ;  /* 0x2f0000000d0d7423 */ /* 0x000fe200000100cd */
[----:B------:R-:W-:Y:S01]  /*34af0*/  LOP3.LUT R0, R0, 0xfffffffe, RZ, 0xc0, !PT ;  /* 0xfffffffe00007812 */ /* 0x000fe200078ec0ff */
        /* <DEDUP_REMOVED lines=10> */
[----:B------:R-:W-:-:S02]  /*34ba0*/  FSEL R29, R24, RZ, P1 ;  /* 0x000000ff181d7208 */ /* 0x000fc40000800000 */
[----:B------:R-:W-:-:S05]  /*34bb0*/  FSEL R30, R27, RZ, P0 ;  /* 0x000000ff1b1e7208 */ /* 0x000fca0000000000 */
[----:B------:R-:W-:-:S07]  /*34bc0*/  @P6 LOP3.LUT R0, R0, 0x1, RZ, 0xfc, !PT ;  /* 0x0000000100006812 */ /* 0x000fce00078efcff */
.L_x_37312:
[----:B------:R-:W-:Y:S01]  /*34bd0*/  LOP3.LUT R0, R0, 0xfffffff7, RZ, 0xc0, !PT ;  /* 0xfffffff700007812 */ /* 0x000fe200078ec0ff */
[----:B------:R-:W-:Y:S01]  /*34be0*/  IMAD.WIDE.U32 R12, R214, 0x20, R218 ;  /* 0x00000020d60c7825 */ /* 0x000fe200078e00da */
[----:B------:R-:W0:Y:S01]  /*34bf0*/  LDC.64 R16, c[0x0][0x3b0] ;  /* 0x0000ec00ff107b82 */ /* 0x000e220000000a00 */
[----:B------:R-:W-:Y:S01]  /*34c00*/  UMOV UR4, 0xffffffff ;  /* 0xffffffff00047882 */ /* 0x000fe20000000000 */
[----:B------:R-:W-:Y:S02]  /*34c10*/  @P5 LOP3.LUT R0, R0, 0x8, RZ, 0xfc, !PT ;  /* 0x0000000800005812 */ /* 0x000fe400078efcff */
[----:B------:R-:W-:Y:S01]  /*34c20*/  STG.E.128 desc[UR8][R12.64], R184 ;  /* 0x000000b80c007986 */ /* 0x000fe2000c101d08 */
[----:B------:R-:W-:Y:S02]  /*34c30*/  LOP3.LUT P6, RZ, R252, 0x1f, RZ, 0xc0, !PT ;  /* 0x0000001ffcff7812 */ /* 0x000fe400078cc0ff */
[----:B------:R-:W-:Y:S01]  /*34c40*/  LOP3.LUT P5, RZ, R0, 0x1, RZ, 0xc0, !PT ;  /* 0x0000000100ff7812 */ /* 0x000fe200078ac0ff */
[----:B------:R1:W-:Y:S03]  /*34c50*/  STG.E.128 desc[UR8][R12.64+0x10], R28 ;  /* 0x0000101c0c007986 */ /* 0x0003e6000c101d08 */
[----:B------:R-:W-:-:S02]  /*34c60*/  SEL R11, RZ, 0x1000000, !P5 ;  /* 0x01000000ff0b7807 */ /* 0x000fc40006800000 */
[----:B------:R-:W-:-:S04]  /*34c70*/  LOP3.LUT P5, RZ, R0, 0x8, RZ, 0xc0, !PT ;  /* 0x0000000800ff7812 */ /* 0x000fc800078ac0ff */
[----:B------:R-:W-:Y:S02]  /*34c80*/  SEL R14, RZ, 0x100, !P5 ;  /* 0x00000100ff0e7807 */ /* 0x000fe40006800000 */
[----:B-1----:R-:W-:Y:S02]  /*34c90*/  SEL R12, RZ, 0x10000, !P0 ;  /* 0x00010000ff0c7807 */ /* 0x002fe40004000000 */
[----:B------:R-:W-:Y:S02]  /*34ca0*/  SEL R13, RZ, 0x100, !P1 ;  /* 0x00000100ff0d7807 */ /* 0x000fe40004800000 */
[----:B------:R-:W-:Y:S02]  /*34cb0*/  LOP3.LUT P0, RZ, R0, 0x2, RZ, 0xc0, !PT ;  /* 0x0000000200ff7812 */ /* 0x000fe4000780c0ff */
[----:B------:R-:W-:Y:S02]  /*34cc0*/  LOP3.LUT R11, R13, R11, R12, 0xfe, !PT ;  /* 0x0000000b0d0b7212 */ /* 0x000fe400078efe0c */
[----:B------:R-:W-:-:S04]  /*34cd0*/  SEL R12, RZ, 0x1, !P2 ;  /* 0x00000001ff0c7807 */ /* 0x000fc80005000000 */
[----:B------:R-:W-:Y:S02]  /*34ce0*/  LOP3.LUT R13, R11, R12, RZ, 0xfc, !PT ;  /* 0x0000000c0b0d7212 */ /* 0x000fe400078efcff */
[----:B------:R-:W-:Y:S02]  /*34cf0*/  SEL R11, RZ, 0x1000000, !P3 ;  /* 0x01000000ff0b7807 */ /* 0x000fe40005800000 */
[----:B------:R-:W-:-:S04]  /*34d00*/  SEL R12, RZ, 0x10000, !P4 ;  /* 0x00010000ff0c7807 */ /* 0x000fc80006000000 */
[----:B------:R-:W-:Y:S01]  /*34d10*/  LOP3.LUT R11, R14, R11, R12, 0xfe, !PT ;  /* 0x0000000b0e0b7212 */ /* 0x000fe200078efe0c */
[----:B0-----:R-:W-:Y:S01]  /*34d20*/  IMAD.WIDE.U32 R14, R214, 0x8, R16 ;  /* 0x00000008d60e7825 */ /* 0x001fe200078e0010 */
        /* <DEDUP_REMOVED lines=265> */
.L_x_37366:
        /* <DEDUP_REMOVED lines=14> */
[----:B------:R-:W5:Y:S03]  /*35ea0*/  LDL R188, [R1+0x7c] ;  /* 0x00007c0001bc7983 */ /* 0x000f660000100800 */
[----:B------:R-:W-:Y:S01]  /*35eb0*/  FADD.FTZ R11, R11, R12 ;  /* 0x0000000c0b0b7221 */ /* 0x000fe20000010000 */
[----:B------:R-:W5:Y:S05]  /*35ec0*/  LDL R27, [R1+0x80] ;  /* 0x00008000011b7983 */ /* 0x000f6a0000100800 */
[----:B------:R-:W1:Y:S01]  /*35ed0*/  MUFU.RSQ R11, R11 ;  /* 0x0000000b000b7308 */ /* 0x000e620000001400 */
[----:B------:R-:W-:-:S05]  /*35ee0*/  FSEL R18, R19, RZ, !P0 ;  /* 0x000000ff13127208 */ /* 0x000fca0004000000 */
[C---:B------:R-:W-:Y:S01]  /*35ef0*/  FADD.FTZ R12, -R18.reuse, R98 ;  /* 0x00000062120c7221 */ /* 0x040fe20000010100 */
[C---:B------:R-:W-:Y:S01]  /*35f00*/  FADD.FTZ R13, -R18.reuse, R99 ;  /* 0x00000063120d7221 */ /* 0x040fe20000010100 */
[C---:B0-----:R-:W-:Y:S01]  /*35f10*/  FADD.FTZ R14, -R18.reuse, R102 ;  /* 0x00000066120e7221 */ /* 0x041fe20000010100 */
[C---:B------:R-:W-:Y:S01]  /*35f20*/  FADD.FTZ R20, -R18.reuse, R97 ;  /* 0x0000006112147221 */ /* 0x040fe20000010100 */
[----:B------:R-:W5:Y:S01]  /*35f30*/  LDL R102, [R1+0x60] ;  /* 0x0000600001667983 */ /* 0x000f620000100800 */
[----:B------:R-:W-:-:S03]  /*35f40*/  FADD.FTZ R28, -R18, R28 ;  /* 0x0000001c121c7221 */ /* 0x000fc60000010100 */
[----:B------:R-:W5:Y:S01]  /*35f50*/  LDL R99, [R1+0x6c] ;  /* 0x00006c0001637983 */ /* 0x000f620000100800 */
[C---:B-1----:R-:W-:Y:S01]  /*35f60*/  FMUL.FTZ R12, R11.reuse, R12 ;  /* 0x0000000c0b0c7220 */ /* 0x042fe20000410000 */
        /* <DEDUP_REMOVED lines=48> */
[----:B------:R-:W5:Y:S01]  /*36270*/  LDL R97, [R1+0x30] ;  /* 0x0000300001617983 */ /* 0x000f620000100800 */
[----:B--2---:R-:W-:Y:S01]  /*36280*/  FFMA.FTZ R12, R12, R17, R178 ;  /* 0x000000110c0c7223 */ /* 0x004fe200000100b2 */
[----:B------:R-:W-:-:S02]  /*36290*/  FADD.FTZ R17, -R18, R96 ;  /* 0x0000006012117221 */ /* 0x000fc40000010100 */
[----:B------:R-:W2:Y:S01]  /*362a0*/  LDL R96, [R1+0x38] ;  /* 0x0000380001607983 */ /* 0x000ea20000100800 */
[----:B---3--:R-:W-:Y:S01]  /*362b0*/  FFMA.FTZ R13, R13, R16, R179 ;  /* 0x000000100d0d7223 */ /* 0x008fe200000100b3 */
[----:B------:R-:W-:Y:S01]  /*362c0*/  FADD.FTZ R16, -R18, R103 ;  /* 0x0000006712107221 */ /* 0x000fe20000010100 */
[----:B------:R-:W-:-:S03]  /*362d0*/  FMUL.FTZ R17, R11, R17 ;  /* 0x000000110b117220 */ /* 0x000fc60000410000 */
[----:B------:R-:W-:Y:S01]  /*362e0*/  F2FP.BF16.F32.PACK_AB R15, R13, R12 ;  /* 0x0000000c0d0f723e */ /* 0x000fe200000010ff */
[----:B------:R-:W-:Y:S01]  /*362f0*/  FADD.FTZ R13, -R18, R101 ;  /* 0x00000065120d7221 */ /* 0x000fe20000010100 */
[----:B------:R-:W-:Y:S01]  /*36300*/  FMUL.FTZ R16, R11, R16 ;  /* 0x000000100b107220 */ /* 0x000fe20000410000 */
[----:B----4-:R-:W-:Y:S01]  /*36310*/  FFMA.FTZ R21, R14, R21, R182 ;  /* 0x000000150e157223 */ /* 0x010fe200000100b6 */
[----:B-----5:R-:W-:Y:S01]  /*36320*/  FFMA.FTZ R14, R17, R25, R176 ;  /* 0x00000019110e7223 */ /* 0x020fe200000100b0 */
[----:B------:R-:W-:Y:S01]  /*36330*/  FMUL.FTZ R13, R11, R13 ;  /* 0x0000000d0b0d7220 */ /* 0x000fe20000410000 */
[----:B------:R-:W-:Y:S01]  /*36340*/  FADD.FTZ R12, -R18, R100 ;  /* 0x00000064120c7221 */ /* 0x000fe20000010100 */
[----:B------:R-:W-:Y:S01]  /*36350*/  FFMA.FTZ R17, R20, R24, R177 ;  /* 0x0000001814117223 */ /* 0x000fe200000100b1 */
[----:B------:R-:W3:Y:S01]  /*36360*/  LDL R25, [R1+0x70] ;  /* 0x0000700001197983 */ /* 0x000ee20000100800 */
[----:B------:R-:W-:-:S03]  /*36370*/  FFMA.FTZ R16, R16, R23, R183 ;  /* 0x0000001710107223 */ /* 0x000fc600000100b7 */
[----:B------:R-:W-:Y:S01]  /*36380*/  F2FP.BF16.F32.PACK_AB R14, R17, R14 ;  /* 0x0000000e110e723e */ /* 0x000fe200000010ff */
[----:B------:R-:W-:Y:S01]  /*36390*/  FMUL.FTZ R12, R11, R12 ;  /* 0x0000000c0b0c7220 */ /* 0x000fe20000410000 */
[----:B------:R-:W4:Y:S01]  /*363a0*/  LDL R24, [R1+0x74] ;  /* 0x0000740001187983 */ /* 0x000f220000100800 */
[----:B------:R-:W-:Y:S01]  /*363b0*/  FFMA.FTZ R20, R13, R22, R181 ;  /* 0x000000160d147223 */ /* 0x000fe200000100b5 */
[----:B------:R-:W-:Y:S02]  /*363c0*/  F2FP.BF16.F32.PACK_AB R13, R16, R21 ;  /* 0x00000015100d723e */ /* 0x000fe400000010ff */
[----:B------:R-:W0:Y:S01]  /*363d0*/  @!P6 LDC.64 R16, c[0x0][0x3c0] ;  /* 0x0000f000ff10eb82 */ /* 0x000e220000000a00 */
[----:B------:R-:W-:Y:S01]  /*363e0*/  FFMA.FTZ R12, R12, R26, R180 ;  /* 0x0000001a0c0c7223 */ /* 0x000fe200000100b4 */
[----:B------:R-:W5:Y:S04]  /*363f0*/  LDL R23, [R1+0x8c] ;  /* 0x00008c0001177983 */ /* 0x000f680000100800 */
[----:B------:R-:W2:Y:S04]  /*36400*/  LDL R26, [R1+0x88] ;  /* 0x00008800011a7983 */ /* 0x000ea80000100800 */
[----:B------:R-:W2:Y:S04]  /*36410*/  LDL R22, [R1+0x84] ;  /* 0x0000840001167983 */ /* 0x000ea80000100800 */
[----:B------:R-:W2:Y:S04]  /*36420*/  LDL R101, [R1+0x64] ;  /* 0x0000640001657983 */ /* 0x000ea80000100800 */
[----:B------:R-:W2:Y:S01]  /*36430*/  LDL R100, [R1+0x68] ;  /* 0x0000680001647983 */ /* 0x000ea20000100800 */
[----:B0-----:R-:W-:-:S05]  /*36440*/  @!P6 IMAD.WIDE R16, R9, 0x4, R16 ;  /* 0x000000040910e825 */ /* 0x001fca00078e0210 */
[----:B------:R0:W-:Y:S02]  /*36450*/  @!P6 STG.E desc[UR8][R16.64], R19 ;  /* 0x000000131000e986 */ /* 0x0001e4000c101908 */
[----:B0-----:R-:W0:Y:S02]  /*36460*/  @!P6 LDC.64 R16, c[0x0][0x3c8] ;  /* 0x0000f200ff10eb82 */ /* 0x001e240000000a00 */
[----:B0-----:R-:W-:-:S05]  /*36470*/  @!P6 IMAD.WIDE R16, R9, 0x4, R16 ;  /* 0x000000040910e825 */ /* 0x001fca00078e0210 */
[----:B------:R0:W-:Y:S02]  /*36480*/  @!P6 STG.E desc[UR8][R16.64], R11 ;  /* 0x0000000b1000e986 */ /* 0x0001e4000c101908 */
[----:B0-----:R-:W0:Y:S01]  /*36490*/  LDC.64 R16, c[0x0][0x428] ;  /* 0x00010a00ff107b82 */ /* 0x001e220000000a00 */
[----:B------:R-:W-:Y:S01]  /*364a0*/  F2FP.BF16.F32.PACK_AB R12, R20, R12 ;  /* 0x0000000c140c723e */ /* 0x000fe200000010ff */
[----:B------:R-:W-:Y:S02]  /*364b0*/  FADD.FTZ R19, -R18, R88 ;  /* 0x0000005812137221 */ /* 0x000fe40000010100 */
[----:B------:R-:W2:Y:S01]  /*364c0*/  LDL R88, [R1+0x54] ;  /* 0x0000540001587983 */ /* 0x000ea20000100800 */
[----:B0-----:R-:W-:-:S04]  /*364d0*/  IMAD.WIDE.U32 R20, R2, 0x10, R16 ;  /* 0x0000001002147825 */ /* 0x001fc800078e0010 */
[C---:B------:R-:W-:Y:S02]  /*364e0*/  FADD.FTZ R2, -R18.reuse, R90 ;  /* 0x0000005a12027221 */ /* 0x040fe40000010100 */
[----:B------:R-:W2:Y:S04]  /*364f0*/  LDL R90, [R1+0x58] ;  /* 0x00005800015a7983 */ /* 0x000ea80000100800 */
[----:B------:R0:W-:Y:S02]  /*36500*/  STG.E.128 desc[UR8][R20.64], R12 ;  /* 0x0000000c14007986 */ /* 0x0001e4000c101d08 */
[C---:B0-----:R-:W-:Y:S01]  /*36510*/  FADD.FTZ R20, -R18.reuse, R89 ;  /* 0x0000005912147221 */ /* 0x041fe20000010100 */
[C---:B------:R-:W-:Y:S01]  /*36520*/  FADD.FTZ R12, -R18.reuse, R91 ;  /* 0x0000005b120c7221 */ /* 0x040fe20000010100 */
        /* <DEDUP_REMOVED lines=8> */
[----:B------:R-:W-:Y:S01]  /*365b0*/  FADD.FTZ R13, -R18, R94 ;  /* 0x0000005e120d7221 */ /* 0x000fe20000010100 */
[C---:B------:R-:W-:Y:S01]  /*365c0*/  FMUL.FTZ R14, R11.reuse, R14 ;  /* 0x0000000e0b0e7220 */ /* 0x040fe20000410000 */
[C---:B------:R-:W-:Y:S01]  /*365d0*/  FMUL.FTZ R19, R11.reuse, R19 ;  /* 0x000000130b137220 */ /* 0x040fe20000410000 */
[C---:B------:R-:W-:Y:S01]  /*365e0*/  FMUL.FTZ R20, R11.reuse, R20 ;  /* 0x000000140b147220 */ /* 0x040fe20000410000 */
[----:B------:R-:W-:Y:S01]  /*365f0*/  F2FP.BF16.F32.PACK_AB R15, R12, R2 ;  /* 0x000000020c0f723e */ /* 0x000fe200000010ff */
[C---:B------:R-:W-:Y:S01]  /*36600*/  FADD.FTZ R2, -R18.reuse, R92 ;  /* 0x0000005c12027221 */ /* 0x040fe20000010100 */
[----:B------:R-:W-:Y:S01]  /*36610*/  FADD.FTZ R12, -R18, R93 ;  /* 0x0000005d120c7221 */ /* 0x000fe20000010100 */
[C---:B------:R-:W-:Y:S01]  /*36620*/  FMUL.FTZ R13, R11.reuse, R13 ;  /* 0x0000000d0b0d7220 */ /* 0x040fe20000410000 */
[----:B------:R-:W2:Y:S01]  /*36630*/  LDL R92, [R1+0x40] ;  /* 0x00004000015c7983 */ /* 0x000ea20000100800 */
[C---:B------:R-:W-:Y:S01]  /*36640*/  FMUL.FTZ R2, R11.reuse, R2 ;  /* 0x000000020b027220 */ /* 0x040fe20000410000 */
[----:B------:R-:W-:-:S02]  /*36650*/  FMUL.FTZ R12, R11, R12 ;  /* 0x0000000c0b0c7220 */ /* 0x000fc40000410000 */
[----:B------:R-:W2:Y:S01]  /*36660*/  LDL R94, [R1+0x34] ;  /* 0x00003400015e7983 */ /* 0x000ea20000100800 */
[----:B------:R-:W-:Y:S01]  /*36670*/  FFMA.FTZ R2, R2, R27, R172 ;  /* 0x0000001b02027223 */ /* 0x000fe200000100ac */
[C---:B------:R-:W-:Y:S01]  /*36680*/  FADD.FTZ R27, -R18.reuse, R73 ;  /* 0x00000049121b7221 */ /* 0x040fe20000010100 */
[----:B------:R-:W-:Y:S01]  /*36690*/  FADD.FTZ R73, -R18, R185 ;  /* 0x000000b912497221 */ /* 0x000fe20000010100 */
[----:B------:R-:W2:Y:S01]  /*366a0*/  LDL R93, [R1+0x4c] ;  /* 0x00004c00015d7983 */ /* 0x000ea20000100800 */
[C---:B------:R-:W-:Y:S01]  /*366b0*/  FMUL.FTZ R74, R11.reuse, R74 ;  /* 0x0000004a0b4a7220 */ /* 0x040fe20000410000 */
[----:B------:R-:W-:Y:S01]  /*366c0*/  FMUL.FTZ R75, R11, R75 ;  /* 0x0000004b0b4b7220 */ /* 0x000fe20000410000 */
[----:B---3--:R-:W-:Y:S01]  /*366d0*/  FFMA.FTZ R19, R19, R25, R168 ;  /* 0x0000001913137223 */ /* 0x008fe200000100a8 */
[----:B----4-:R-:W-:Y:S01]  /*366e0*/  FFMA.FTZ R20, R20, R24, R169 ;  /* 0x0000001814147223 */ /* 0x010fe200000100a9 */
[----:B-----5:R-:W-:Y:S01]  /*366f0*/  FFMA.FTZ R21, R14, R23, R175 ;  /* 0x000000170e157223 */ /* 0x020fe200000100af */
[----:B--2---:R-:W-:Y:S01]  /*36700*/  FFMA.FTZ R13, R13, R26, R174 ;  /* 0x0000001a0d0d7223 */ /* 0x004fe200000100ae */
[----:B------:R-:W-:-:S02]  /*36710*/  FFMA.FTZ R12, R12, R22, R173 ;  /* 0x000000160c0c7223 */ /* 0x000fc400000100ad */
[----:B------:R-:W-:Y:S02]  /*36720*/  F2FP.BF16.F32.PACK_AB R14, R20, R19 ;  /* 0x00000013140e723e */ /* 0x000fe400000010ff */
        /* <DEDUP_REMOVED lines=9> */
[C---:B------:R-:W-:Y:S01]  /*367c0*/  FMUL.FTZ R19, R11.reuse, R19 ;  /* 0x000000130b137220 */ /* 0x040fe20000410000 */
[C---:B------:R-:W-:Y:S01]  /*367d0*/  FADD.FTZ R2, -R18.reuse, R84 ;  /* 0x0000005412027221 */ /* 0x040fe20000010100 */
[C---:B------:R-:W-:Y:S01]  /*367e0*/  FADD.FTZ R25, -R18.reuse, R79 ;  /* 0x0000004f12197221 */ /* 0x040fe20000010100 */
[C---:B------:R-:W-:Y:S01]  /*367f0*/  FADD.FTZ R72, -R18.reuse, R184 ;  /* 0x000000b812487221 */ /* 0x040fe20000010100 */
[C---:B0-----:R-:W-:Y:S01]  /*36800*/  FADD.FTZ R21, -R18.reuse, R83 ;  /* 0x0000005312157221 */ /* 0x041fe20000010100 */
        /* <DEDUP_REMOVED lines=12> */
[----:B------:R-:W-:Y:S01]  /*368d0*/  FADD.FTZ R18, -R18, R31 ;  /* 0x0000001f12127221 */ /* 0x000fe20000010100 */
[----:B------:R-:W2:Y:S01]  /*368e0*/  LDL R73, [R1+0x2c] ;  /* 0x00002c0001497983 */ /* 0x000ea20000100800 */
[C---:B------:R-:W-:Y:S01]  /*368f0*/  FMUL.FTZ R79, R11.reuse, R35 ;  /* 0x000000230b4f7220 */ /* 0x040fe20000410000 */
[----:B------:R-:W-:-:S02]  /*36900*/  FMUL.FTZ R35, R11, R72 ;  /* 0x000000480b237220 */ /* 0x000fc40000410000 */
[----:B------:R-:W3:Y:S04]  /*36910*/  LDL R87, [R1+0x1c] ;  /* 0x00001c0001577983 */ /* 0x000ee80000100800 */
[----:B------:R-:W4:Y:S04]  /*36920*/  LDL R86, [R1+0x14] ;  /* 0x0000140001567983 */ /* 0x000f280000100800 */
[----:B------:R-:W5:Y:S01]  /*36930*/  LDL R72, [R1+0x24] ;  /* 0x0000240001487983 */ /* 0x000f620000100800 */
[C---:B------:R-:W-:Y:S01]  /*36940*/  FMUL.FTZ R2, R11.reuse, R2 ;  /* 0x000000020b027220 */ /* 0x040fe20000410000 */
[C---:B------:R-:W-:Y:S01]  /*36950*/  FMUL.FTZ R12, R11.reuse, R12 ;  /* 0x0000000c0b0c7220 */ /* 0x040fe20000410000 */
[----:B------:R-:W-:Y:S01]  /*36960*/  FMUL.FTZ R82, R11, R30 ;  /* 0x0000001e0b527220 */ /* 0x000fe20000410000 */
[----:B------:R-:W-:Y:S01]  /*36970*/  FFMA.FTZ R74, R74, R96, R154 ;  /* 0x000000604a4a7223 */ /* 0x000fe2000001009a */
[----:B------:R-:W-:Y:S01]  /*36980*/  FFMA.FTZ R2, R2, R102, R164 ;  /* 0x0000006602027223 */ /* 0x000fe200000100a4 */
[----:B------:R-:W5:Y:S04]  /*36990*/  LDL R85, [R1] ;  /* 0x0000000001557983 */ /* 0x000f680000100800 */
[----:B------:R-:W5:Y:S04]  /*369a0*/  LDL R84, [R1+0x4] ;  /* 0x0000040001547983 */ /* 0x000f680000100800 */
[----:B------:R-:W5:Y:S01]  /*369b0*/  LDL R83, [R1+0x8] ;  /* 0x0000080001537983 */ /* 0x000f620000100800 */
[----:B------:R-:W-:Y:S01]  /*369c0*/  FFMA.FTZ R31, R20, R90, R162 ;  /* 0x0000005a141f7223 */ /* 0x000fe200000100a2 */
[----:B------:R-:W-:-:S02]  /*369d0*/  FFMA.FTZ R20, R19, R88, R161 ;  /* 0x0000005813147223 */ /* 0x000fc400000100a1 */
[----:B------:R-:W5:Y:S04]  /*369e0*/  LDL R90, [R1+0x20] ;  /* 0x00002000015a7983 */ /* 0x000f680000100800 */
[----:B------:R-:W5:Y:S01]  /*369f0*/  LDL R88, [R1+0x18] ;  /* 0x0000180001587983 */ /* 0x000f620000100800 */
[----:B------:R-:W-:-:S03]  /*36a00*/  FFMA.FTZ R28, R21, R89, R163 ;  /* 0x00000059151c7223 */ /* 0x000fc600000100a3 */
[----:B------:R-:W5:Y:S01]  /*36a10*/  LDL R21, [R1+0x28] ;  /* 0x0000280001157983 */ /* 0x000f620000100800 */
[----:B------:R-:W-:-:S03]  /*36a20*/  FFMA.FTZ R15, R15, R91, R160 ;  /* 0x0000005b0f0f7223 */ /* 0x000fc600000100a0 */
[----:B------:R-:W5:Y:S04]  /*36a30*/  LDL R91, [R1+0x44] ;  /* 0x00004400015b7983 */ /* 0x000f680000100800 */
[----:B------:R-:W5:Y:S01]  /*36a40*/  LDL R89, [R1+0x10] ;  /* 0x0000100001597983 */ /* 0x000f620000100800 */
[----:B------:R-:W-:Y:S01]  /*36a50*/  F2FP.BF16.F32.PACK_AB R30, R20, R15 ;  /* 0x0000000f141e723e */ /* 0x000fe200000010ff */
[----:B------:R-:W-:Y:S01]  /*36a60*/  FFMA.FTZ R15, R12, R101, R165 ;  /* 0x000000650c0f7223 */ /* 0x000fe200000100a5 */
[----:B------:R-:W-:Y:S01]  /*36a70*/  FFMA.FTZ R75, R75, R95, R155 ;  /* 0x0000005f4b4b7223 */ /* 0x000fe2000001009b */
[----:B------:R-:W-:-:S03]  /*36a80*/  F2FP.BF16.F32.PACK_AB R31, R28, R31 ;  /* 0x0000001f1c1f723e */ /* 0x000fc600000010ff */
[----:B------:R-:W-:Y:S02]  /*36a90*/  F2FP.BF16.F32.PACK_AB R28, R15, R2 ;  /* 0x000000020f1c723e */ /* 0x000fe400000010ff */
[----:B------:R-:W-:Y:S02]  /*36aa0*/  F2FP.BF16.F32.PACK_AB R15, R75, R74 ;  /* 0x0000004a4b0f723e */ /* 0x000fe400000010ff */
[----:B------:R-:W5:Y:S01]  /*36ab0*/  LDL R74, [R1+0xc] ;  /* 0x00000c00014a7983 */ /* 0x000f620000100800 */
[C---:B------:R-:W-:Y:S01]  /*36ac0*/  FMUL.FTZ R13, R11.reuse, R13 ;  /* 0x0000000d0b0d7220 */ /* 0x040fe20000410000 */
[C---:B------:R-:W-:Y:S01]  /*36ad0*/  FMUL.FTZ R14, R11.reuse, R14 ;  /* 0x0000000e0b0e7220 */ /* 0x040fe20000410000 */
        /* <DEDUP_REMOVED lines=52> */
[----:B------:R-:W-:-:S04]  /*36e20*/  IMAD.WIDE.U32 R18, R203, 0x10, R16 ;  /* 0x00000010cb127825 */ /* 0x000fc800078e0010 */
[----:B------:R-:W-:Y:S01]  /*36e30*/  FFMA.FTZ R12, R22, R92, R156 ;  /* 0x0000005c160c7223 */ /* 0x000fe2000001009c */
[----:B------:R-:W-:Y:S01]  /*36e40*/  FFMA.FTZ R24, R24, R98, R158 ;  /* 0x0000006218187223 */ /* 0x000fe2000001009e */
[----:B------:R-:W-:Y:S01]  /*36e50*/  FFMA.FTZ R26, R26, R97, R152 ;  /* 0x000000611a1a7223 */ /* 0x000fe20000010098 */
[----:B------:R-:W-:Y:S01]  /*36e60*/  FFMA.FTZ R27, R27, R94, R153 ;  /* 0x0000005e1b1b7223 */ /* 0x000fe20000010099 */
[----:B------:R-:W-:Y:S01]  /*36e70*/  FFMA.FTZ R25, R25, R93, R159 ;  /* 0x0000005d19197223 */ /* 0x000fe2000001009f */
[----:B------:R0:W-:Y:S03]  /*36e80*/  STG.E.128 desc[UR8][R18.64], R28 ;  /* 0x0000001c12007986 */ /* 0x0001e6000c101d08 */
[----:B------:R-:W-:Y:S02]  /*36e90*/  F2FP.BF16.F32.PACK_AB R14, R27, R26 ;  /* 0x0000001a1b0e723e */ /* 0x000fe400000010ff */
[----:B------:R-:W-:Y:S01]  /*36ea0*/  F2FP.BF16.F32.PACK_AB R13, R25, R24 ;  /* 0x00000018190d723e */ /* 0x000fe200000010ff */
[----:B------:R-:W-:-:S04]  /*36eb0*/  IMAD.WIDE.U32 R24, R200, 0x10, R16 ;  /* 0x00000010c8187825 */ /* 0x000fc800078e0010 */
[----:B------:R-:W-:-:S04]  /*36ec0*/  IMAD.WIDE.U32 R26, R206, 0x10, R16 ;  /* 0x00000010ce1a7825 */ /* 0x000fc800078e0010 */
[----:B0-----:R-:W-:Y:S01]  /*36ed0*/  FFMA.FTZ R19, R50, R242, R130 ;  /* 0x000000f232137223 */ /* 0x001fe20000010082 */
[----:B------:R-:W-:Y:S01]  /*36ee0*/  FFMA.FTZ R29, R38, R230, R118 ;  /* 0x000000e6261d7223 */ /* 0x000fe20000010076 */
[----:B------:R-:W-:Y:S02]  /*36ef0*/  FFMA.FTZ R28, R39, R231, R119 ;  /* 0x000000e7271c7223 */ /* 0x000fe40000010077 */
[----:B------:R-:W0:Y:S01]  /*36f00*/  LDC.64 R38, c[0x0][0x380] ;  /* 0x0000e000ff267b82 */ /* 0x000e220000000a00 */
        /* <DEDUP_REMOVED lines=29> */
[----:B------:R-:W-:Y:S01]  /*370e0*/  F2FP.BF16.F32.PACK_AB R32, R11, R32 ;  /* 0x000000200b20723e */ /* 0x000fe200000010ff */
[----:B0-----:R-:W-:-:S05]  /*370f0*/  IMAD R9, R38, 0x4, R9 ;  /* 0x0000000426097824 */ /* 0x001fca00078e0209 */
[----:B------:R-:W-:Y:S01]  /*37100*/  ISETP.GE.AND P0, PT, R9, R39, PT ;  /* 0x000000270900720c */ /* 0x000fe20003f06270 */
[----:B--2---:R-:W-:Y:S01]  /*37110*/  FFMA.FTZ R2, R71, R73, R151 ;  /* 0x0000004947027223 */ /* 0x004fe20000010097 */
[----:B---3--:R-:W-:Y:S01]  /*37120*/  FFMA.FTZ R67, R67, R87, R147 ;  /* 0x0000005743437223 */ /* 0x008fe20000010093 */
[----:B----4-:R-:W-:Y:S01]  /*37130*/  FFMA.FTZ R65, R65, R86, R145 ;  /* 0x0000005641417223 */ /* 0x010fe20000010091 */
[----:B-----5:R-:W-:Y:S01]  /*37140*/  FFMA.FTZ R69, R69, R72, R149 ;  /* 0x0000004845457223 */ /* 0x020fe20000010095 */
[----:B------:R-:W-:-:S04]  /*37150*/  IMAD.WIDE.U32 R72, R214, 0x10, R16 ;  /* 0x00000010d6487825 */ /* 0x000fc800078e0010 */
[----:B------:R-:W-:Y:S01]  /*37160*/  FFMA.FTZ R60, R60, R85, R140 ;  /* 0x000000553c3c7223 */ /* 0x000fe2000001008c */
[----:B------:R-:W-:Y:S01]  /*37170*/  FFMA.FTZ R61, R61, R84, R141 ;  /* 0x000000543d3d7223 */ /* 0x000fe2000001008d */
[----:B------:R-:W-:Y:S01]  /*37180*/  FFMA.FTZ R62, R62, R83, R142 ;  /* 0x000000533e3e7223 */ /* 0x000fe2000001008e */
[----:B------:R-:W-:Y:S01]  /*37190*/  FFMA.FTZ R20, R68, R90, R148 ;  /* 0x0000005a44147223 */ /* 0x000fe20000010094 */
[----:B------:R-:W-:-:S04]  /*371a0*/  FFMA.FTZ R66, R66, R88, R146 ;  /* 0x0000005842427223 */ /* 0x000fc80000010092 */
[----:B------:R-:W-:Y:S01]  /*371b0*/  F2FP.BF16.F32.PACK_AB R20, R69, R20 ;  /* 0x000000144514723e */ /* 0x000fe200000010ff */
[----:B------:R-:W-:-:S04]  /*371c0*/  IMAD.WIDE.U32 R68, R208, 0x10, R16 ;  /* 0x00000010d0447825 */ /* 0x000fc800078e0010 */
[----:B------:R-:W-:Y:S01]  /*371d0*/  FFMA.FTZ R21, R70, R21, R150 ;  /* 0x0000001546157223 */ /* 0x000fe20000010096 */
[----:B------:R-:W-:-:S04]  /*371e0*/  FFMA.FTZ R23, R23, R91, R157 ;  /* 0x0000005b17177223 */ /* 0x000fc8000001009d */
[----:B------:R-:W-:Y:S01]  /*371f0*/  F2FP.BF16.F32.PACK_AB R21, R2, R21 ;  /* 0x000000150215723e */ /* 0x000fe200000010ff */
[----:B------:R-:W-:Y:S01]  /*37200*/  FFMA.FTZ R2, R51, R243, R131 ;  /* 0x000000f333027223 */ /* 0x000fe20000010083 */
[----:B------:R-:W-:Y:S01]  /*37210*/  FFMA.FTZ R22, R64, R89, R144 ;  /* 0x0000005940167223 */ /* 0x000fe20000010090 */
[----:B------:R-:W-:Y:S02]  /*37220*/  F2FP.BF16.F32.PACK_AB R12, R23, R12 ;  /* 0x0000000c170c723e */ /* 0x000fe400000010ff */
[----:B------:R-:W-:Y:S01]  /*37230*/  F2FP.BF16.F32.PACK_AB R23, R67, R66 ;  /* 0x000000424317723e */ /* 0x000fe200000010ff */
[--C-:B------:R-:W-:Y:S01]  /*37240*/  IMAD.WIDE.U32 R66, R202, 0x10, R16.reuse ;  /* 0x00000010ca427825 */ /* 0x100fe200078e0010 */
[----:B------:R-:W-:Y:S02]  /*37250*/  F2FP.BF16.F32.PACK_AB R22, R65, R22 ;  /* 0x000000164116723e */ /* 0x000fe400000010ff */
[----:B------:R-:W-:Y:S01]  /*37260*/  F2FP.BF16.F32.PACK_AB R19, R2, R19 ;  /* 0x000000130213723e */ /* 0x000fe200000010ff */
[----:B------:R-:W-:-:S04]  /*37270*/  IMAD.WIDE.U32 R70, R201, 0x10, R16 ;  /* 0x00000010c9467825 */ /* 0x000fc800078e0010 */
[----:B------:R-:W-:Y:S01]  /*37280*/  FFMA.FTZ R2, R55, R247, R135 ;  /* 0x000000f737027223 */ /* 0x000fe20000010087 */
[----:B------:R-:W-:-:S04]  /*37290*/  IMAD.WIDE.U32 R64, R207, 0x10, R16 ;  /* 0x00000010cf407825 */ /* 0x000fc800078e0010 */
[----:B------:R-:W-:Y:S01]  /*372a0*/  FFMA.FTZ R17, R54, R246, R134 ;  /* 0x000000f636117223 */ /* 0x000fe20000010086 */
[----:B------:R-:W-:Y:S04]  /*372b0*/  STG.E.128 desc[UR8][R66.64], R12 ;  /* 0x0000000c42007986 */ /* 0x000fe8000c101d08 */
[----:B------:R0:W-:Y:S01]  /*372c0*/  STG.E.128 desc[UR8][R70.64], R20 ;  /* 0x0000001446007986 */ /* 0x0001e2000c101d08 */
[----:B------:R-:W-:Y:S01]  /*372d0*/  F2FP.BF16.F32.PACK_AB R17, R2, R17 ;  /* 0x000000110211723e */ /* 0x000fe200000010ff */
[----:B------:R-:W-:Y:S01]  /*372e0*/  FFMA.FTZ R2, R47, R239, R127 ;  /* 0x000000ef2f027223 */ /* 0x000fe2000001007f */
[----:B------:R-:W-:Y:S01]  /*372f0*/  FFMA.FTZ R63, R63, R74, R143 ;  /* 0x0000004a3f3f7223 */ /* 0x000fe2000001008f */
[----:B------:R-:W-:Y:S01]  /*37300*/  FFMA.FTZ R16, R52, R244, R132 ;  /* 0x000000f434107223 */ /* 0x000fe20000010084 */
[----:B0-----:R-:W-:Y:S01]  /*37310*/  FFMA.FTZ R23, R42, R234, R122 ;  /* 0x000000ea2a177223 */ /* 0x001fe2000001007a */
[----:B------:R-:W-:Y:S01]  /*37320*/  FFMA.FTZ R20, R43, R235, R123 ;  /* 0x000000eb2b147223 */ /* 0x000fe2000001007b */
[----:B------:R-:W-:Y:S01]  /*37330*/  FFMA.FTZ R21, R46, R238, R126 ;  /* 0x000000ee2e157223 */ /* 0x000fe2000001007e */
[----:B------:R-:W-:-:S03]  /*37340*/  FFMA.FTZ R22, R40, R232, R120 ;  /* 0x000000e828167223 */ /* 0x000fc60000010078 */
[----:B------:R-:W-:Y:S01]  /*37350*/  F2FP.BF16.F32.PACK_AB R23, R20, R23 ;  /* 0x000000171417723e */ /* 0x000fe200000010ff */
[----:B------:R-:W-:Y:S01]  /*37360*/  FFMA.FTZ R20, R44, R236, R124 ;  /* 0x000000ec2c147223 */ /* 0x000fe2000001007c */
[----:B------:R-:W-:Y:S01]  /*37370*/  F2FP.BF16.F32.PACK_AB R21, R2, R21 ;  /* 0x000000150215723e */ /* 0x000fe200000010ff */
[----:B------:R-:W-:Y:S01]  /*37380*/  FFMA.FTZ R2, R77, R223, R111 ;  /* 0x000000df4d027223 */ /* 0x000fe2000001006f */
        /* <DEDUP_REMOVED lines=12> */
[----:B------:R0:W-:Y:S01]  /*37450*/  STG.E.128 desc[UR8][R72.64], R32 ;  /* 0x0000002048007986 */ /* 0x0001e2000c101d08 */
[----:B------:R-:W-:Y:S05]  /*37460*/  @!P0 BRA `(.L_x_37354) ;  /* 0xfffffc9c00388947 */ /* 0x000fea000383ffff */
[----:B------:R-:W-:Y:S05]  /*37470*/  EXIT ;  /* 0x000000000000794d */ /* 0x000fea0003800000 */
.L_x_37353:
        /* <DEDUP_REMOVED lines=8> */
.L_x_37356:
[----:B------:R-:W-:Y:S05]  /*37500*/  BSYNC B0 ;  /* 0x0000000000007941 */ /* 0x000fea0003800000 */
.L_x_37355:
        /* <DEDUP_REMOVED lines=9> */
.L_x_37357:
[----:B------:R-:W-:Y:S02]  /*375a0*/  IMAD.MOV.U32 R13, RZ, RZ, 0x4 ;  /* 0x00000004ff0d7424 */ /* 0x000fe400078e00ff */
[----:B------:R-:W-:Y:S01]  /*375b0*/  FADD.FTZ R14, R14, R11 ;  /* 0x0000000b0e0e7221 */ /* 0x000fe20000010000 */
[----:B------:R-:W-:-:S04]  /*375c0*/  MOV R11, 0xffffffff ;  /* 0xffffffff000b7802 */ /* 0x000fc80000000f00 */
[----:B------:R-:W-:-:S07]  /*375d0*/  MOV R16, R14 ;  /* 0x0000000e00107202 */ /* 0x000fce0000000f00 */
[----:B------:R-:W-:Y:S05]  /*375e0*/  WARPSYNC.COLLECTIVE R11, `(.L_x_37358) ;  /* 0x000000000b087348 */ /* 0x000fea0003c00000 */
[----:B------:R0:W1:Y:S02]  /*375f0*/  SHFL.BFLY P0, R11, R16, R13, R12 ;  /* 0x0c00000d100b7389 */ /* 0x000064000000000c */
[----:B01----:R-:W-:Y:S05]  /*37600*/  ENDCOLLECTIVE ;  /* 0x000000000000791b */ /* 0x003fea0003800000 */
.L_x_37358:
[----:B------:R-:W-:Y:S02]  /*37610*/  HFMA2 R13, -RZ, RZ, 0, 4.76837158203125e-07 ;  /* 0x00000008ff0d7431 */ /* 0x000fe400000001ff */
[----:B------:R-:W-:Y:S01]  /*37620*/  FADD.FTZ R14, R14, R11 ;  /* 0x0000000b0e0e7221 */ /* 0x000fe20000010000 */
[----:B------:R-:W-:-:S03]  /*37630*/  IMAD.MOV.U32 R11, RZ, RZ, -0x1 ;  /* 0xffffffffff0b7424 */ /* 0x000fc600078e00ff */
[----:B------:R-:W-:-:S07]  /*37640*/  IMAD.MOV.U32 R16, RZ, RZ, R14 ;  /* 0x000000ffff107224 */ /* 0x000fce00078e000e */
[----:B------:R-:W-:Y:S05]  /*37650*/  WARPSYNC.COLLECTIVE R11, `(.L_x_37359) ;  /* 0x000000000b087348 */ /* 0x000fea0003c00000 */
[----:B------:R0:W1:Y:S02]  /*37660*/  SHFL.BFLY P0, R11, R16, R13, R12 ;  /* 0x0c00000d100b7389 */ /* 0x000064000000000c */
[----:B01----:R-:W-:Y:S05]  /*37670*/  ENDCOLLECTIVE ;  /* 0x000000000000791b */ /* 0x003fea0003800000 */
.L_x_37359:
[----:B------:R-:W-:Y:S02]  /*37680*/  IMAD.MOV.U32 R13, RZ, RZ, 0x10 ;  /* 0x00000010ff0d7424 */ /* 0x000fe400078e00ff */
[----:B------:R-:W-:Y:S01]  /*37690*/  FADD.FTZ R14, R14, R11 ;  /* 0x0000000b0e0e7221 */ /* 0x000fe20000010000 */
[----:B------:R-:W-:-:S04]  /*376a0*/  MOV R11, 0xffffffff ;  /* 0xffffffff000b7802 */ /* 0x000fc80000000f00 */
[----:B------:R-:W-:-:S07]  /*376b0*/  MOV R16, R14 ;  /* 0x0000000e00107202 */ /* 0x000fce0000000f00 */
[----:B------:R-:W-:Y:S05]  /*376c0*/  WARPSYNC.COLLECTIVE R11, `(.L_x_37360) ;  /* 0x000000000b087348 */ /* 0x000fea0003c00000 */
[----:B------:R0:W1:Y:S02]  /*376d0*/  SHFL.BFLY P0, R11, R16, R13, R12 ;  /* 0x0c00000d100b7389 */ /* 0x000064000000000c */
[----:B01----:R-:W-:Y:S05]  /*376e0*/  ENDCOLLECTIVE ;  /* 0x000000000000791b */ /* 0x003fea0003800000 */
.L_x_37360:
        /* <DEDUP_REMOVED lines=169> */
.L_x_37361:
[----:B------:R-:W-:Y:S02]  /*38180*/  HFMA2 R13, -RZ, RZ, 0, 1.1920928955078125e-07 ;  /* 0x00000002ff0d7431 */ /* 0x000fe400000001ff */
[----:B------:R-:W-:Y:S01]  /*38190*/  FADD.FTZ R14, R14, R11 ;  /* 0x0000000b0e0e7221 */ /* 0x000fe20000010000 */
[----:B------:R-:W-:-:S03]  /*381a0*/  IMAD.MOV.U32 R11, RZ, RZ, -0x1 ;  /* 0xffffffffff0b7424 */ /* 0x000fc600078e00ff */
[----:B------:R-:W-:-:S07]  /*381b0*/  IMAD.MOV.U32 R16, RZ, RZ, R14 ;  /* 0x000000ffff107224 */ /* 0x000fce00078e000e */
[----:B------:R-:W-:Y:S05]  /*381c0*/  WARPSYNC.COLLECTIVE R11, `(.L_x_37362) ;  /* 0x000000000b087348 */ /* 0x000fea0003c00000 */
[----:B------:R0:W1:Y:S02]  /*381d0*/  SHFL.BFLY P0, R11, R16, R13, R12 ;  /* 0x0c00000d100b7389 */ /* 0x000064000000000c */
[----:B01----:R-:W-:Y:S05]  /*381e0*/  ENDCOLLECTIVE ;  /* 0x000000000000791b */ /* 0x003fea0003800000 */
.L_x_37362:
[----:B------:R-:W-:Y:S02]  /*381f0*/  IMAD.MOV.U32 R13, RZ, RZ, 0x4 ;  /* 0x00000004ff0d7424 */ /* 0x000fe400078e00ff */
[----:B------:R-:W-:Y:S01]  /*38200*/  FADD.FTZ R14, R14, R11 ;  /* 0x0000000b0e0e7221 */ /* 0x000fe20000010000 */
[----:B------:R-:W-:-:S04]  /*38210*/  MOV R11, 0xffffffff ;  /* 0xffffffff000b7802 */ /* 0x000fc80000000f00 */
[----:B------:R-:W-:-:S07]  /*38220*/  MOV R16, R14 ;  /* 0x0000000e00107202 */ /* 0x000fce0000000f00 */
[----:B------:R-:W-:Y:S05]  /*38230*/  WARPSYNC.COLLECTIVE R11, `(.L_x_37363) ;  /* 0x000000000b087348 */ /* 0x000fea0003c00000 */
[----:B------:R0:W1:Y:S02]  /*38240*/  SHFL.BFLY P0, R11, R16, R13, R12 ;  /* 0x0c00000d100b7389 */ /* 0x000064000000000c */
[----:B01----:R-:W-:Y:S05]  /*38250*/  ENDCOLLECTIVE ;  /* 0x000000000000791b */ /* 0x003fea0003800000 */
.L_x_37363:
[----:B------:R-:W-:Y:S02]  /*38260*/  HFMA2 R13, -RZ, RZ, 0, 4.76837158203125e-07 ;  /* 0x00000008ff0d7431 */ /* 0x000fe400000001ff */
[----:B------:R-:W-:Y:S01]  /*38270*/  FADD.FTZ R14, R14, R11 ;  /* 0x0000000b0e0e7221 */ /* 0x000fe20000010000 */
[----:B------:R-:W-:-:S03]  /*38280*/  IMAD.MOV.U32 R11, RZ, RZ, -0x1 ;  /* 0xffffffffff0b7424 */ /* 0x000fc600078e00ff */
[----:B------:R-:W-:-:S07]  /*38290*/  IMAD.MOV.U32 R16, RZ, RZ, R14 ;  /* 0x000000ffff107224 */ /* 0x000fce00078e000e */
[----:B------:R-:W-:Y:S05]  /*382a0*/  WARPSYNC.COLLECTIVE R11, `(.L_x_37364) ;  /* 0x000000000b087348 */ /* 0x000fea0003c00000 */
[----:B------:R0:W1:Y:S02]  /*382b0*/  SHFL.BFLY P0, R11, R16, R13, R12 ;  /* 0x0c00000d100b7389 */ /* 0x000064000000000c */
[----:B01----:R-:W-:Y:S05]  /*382c0*/  ENDCOLLECTIVE ;  /* 0x000000000000791b */ /* 0x003fea0003800000 */
.L_x_37364:
[----:B------:R-:W-:Y:S02]  /*382d0*/  IMAD.MOV.U32 R13, RZ, RZ, 0x10 ;  /* 0x00000010ff0d7424 */ /* 0x000fe400078e00ff */
[----:B------:R-:W-:Y:S01]  /*382e0*/  FADD.FTZ R14, R14, R11 ;  /* 0x0000000b0e0e7221 */ /* 0x000fe20000010000 */
[----:B------:R-:W-:-:S04]  /*382f0*/  MOV R11, 0xffffffff ;  /* 0xffffffff000b7802 */ /* 0x000fc80000000f00 */
[----:B------:R-:W-:-:S07]  /*38300*/  MOV R16, R14 ;  /* 0x0000000e00107202 */ /* 0x000fce0000000f00 */
[----:B------:R-:W-:Y:S05]  /*38310*/  WARPSYNC.COLLECTIVE R11, `(.L_x_37365) ;  /* 0x000000000b087348 */ /* 0x000fea0003c00000 */
[----:B------:R0:W1:Y:S02]  /*38320*/  SHFL.BFLY P0, R11, R16, R13, R12 ;  /* 0x0c00000d100b7389 */ /* 0x000064000000000c */
[----:B01----:R-:W-:Y:S05]  /*38330*/  ENDCOLLECTIVE ;  /* 0x000000000000791b */ /* 0x003fea0003800000 */
.L_x_37365:
[----:B------:R-:W-:Y:S05]  /*38340*/  BRA `(.L_x_37366) ;  /* 0xffffffd8009c7947 */ /* 0x000fea000383ffff */
.L_x_37367:
        /* <DEDUP_REMOVED lines=11> */
.L_x_88489:


//--------------------- .text._ZN10layer_norm13ln_fwd_kernelINS_13Kernel_traitsIf13__nv_bfloat16fS2_fjLj2560ELj1ELj4ELj1ELj16ENS_18Kernel_traits_baseILj2560EfS2_fS2_fjLj128EEEEELb1ELb0ELb1ELb0EEEvNS_9FwdParamsE --------------------------
	.section	.text._ZN10layer_norm13ln_fwd_kernelINS_13Kernel_traitsIf13__nv_bfloat16fS2_fjLj2560ELj1ELj4ELj1ELj16ENS_18Kernel_traits_baseILj2560EfS2_fS2_fjLj128EEEEELb1ELb0ELb1ELb0EEEvNS_9FwdParamsE,"ax",@progbits
	.align	128
        .global         _ZN10layer_norm13ln_fwd_kernelINS_13Kernel_traitsIf13__nv_bfloat16fS2_fjLj2560ELj1ELj4ELj1ELj16ENS_18Kernel_traits_baseILj2560EfS2_fS2_fjLj128EEEEELb1ELb0ELb1ELb0EEEvNS_9FwdParamsE
        .type           _ZN10layer_norm13ln_fwd_kernelINS_13Kernel_traitsIf13__nv_bfloat16fS2_fjLj2560ELj1ELj4ELj1ELj16ENS_18Kernel_traits_baseILj2560EfS2_fS2_fjLj128EEEEELb1ELb0ELb1ELb0EEEvNS_9FwdParamsE,@function
        .size           _ZN10layer_norm13ln_fwd_kernelINS_13Kernel_traitsIf13__nv_bfloat16fS2_fjLj2560ELj1ELj4ELj1ELj16ENS_18Kernel_traits_baseILj2560EfS2_fS2_fjLj128EEEEELb1ELb0ELb1ELb0EEEvNS_9FwdParamsE,(.L_x_88490 - _ZN10layer_norm13ln_fwd_kernelINS_13Kernel_traitsIf13__nv_bfloat16fS2_fjLj2560ELj1ELj4ELj1ELj16ENS_18Kernel_traits_baseILj2560EfS2_fS2_fjLj128EEEEELb1ELb0ELb1ELb0EEEvNS_9FwdParamsE)
        .other          _ZN10layer_norm13ln_fwd_kernelINS_13Kernel_traitsIf13__nv_bfloat16fS2_fjLj2560ELj1ELj4ELj1ELj16ENS_18Kernel_traits_baseILj2560EfS2_fS2_fjLj128EEEEELb1ELb0ELb1ELb0EEEvNS_9FwdParamsE,@"STO_CUDA_ENTRY STV_DEFAULT"
_ZN10layer_norm13ln_fwd_kernelINS_13Kernel_traitsIf13__nv_bfloat16fS2_fjLj2560ELj1ELj4ELj1ELj16ENS_18Kernel_traits_baseILj2560EfS2_fS2_fjLj128EEEEELb1ELb0ELb1ELb0EEEvNS_9FwdParamsE:
.text._ZN10layer_norm13ln_fwd_kernelINS_13Kernel_traitsIf13__nv_bfloat16fS2_fjLj2560ELj1ELj4ELj1ELj16ENS_18Kernel_traits_baseILj2560EfS2_fS2_fjLj128EEEEELb1ELb0ELb1ELb0EEEvNS_9FwdParamsE:
        /* <DEDUP_REMOVED lines=72> */
[----:B------:R-:W-:-:S02]  /*0480*/  ISETP.GE.U32.AND P0, PT, R22, 0x60, PT ;  /* 0x000000601600780c */ /* 0x000fc40003f06070 */
[----:B------:R-:W-:-:S09]  /*0490*/  ISETP.GE.U32.AND P1, PT, R22, 0x80, PT ;  /* 0x000000801600780c */ /* 0x000fd20003f26070 */
[----:B------:R-:W1:Y:S08]  /*04a0*/  @P5 LDC.64 R32, c[0x0][0x3d0] ;  /* 0x0000f400ff205b82 */ /* 0x000e700000000a00 */
[----:B------:R-:W4:Y:S08]  /*04b0*/  @P5 LDC.64 R34, c[0x0][0x438] ;  /* 0x00010e00ff225b82 */ /* 0x000f300000000a00 */
[----:B------:R-:W4:Y:S01]  /*04c0*/  @P0 LDC.64 R36, c[0x0][0x3d0] ;  /* 0x0000f400ff240b82 */ /* 0x000f220000000a00 */
[----:B--2---:R-:W2:Y:S07]  /*04d0*/  @P3 LDG.E.128 R100, desc[UR6][R28.64] ;  /* 0x000000061c643981 */ /* 0x004eae000c1e1d00 */
[----:B------:R-:W4:Y:S01]  /*04e0*/  @P0 LDC.64 R38, c[0x0][0x438] ;  /* 0x00010e00ff260b82 */ /* 0x000f220000000a00 */
[----:B---3--:R3:W3:Y:S01]  /*04f0*/  @P3 LDG.E.128 R40, desc[UR6][R28.64+0x10] ;  /* 0x000010061c283981 */ /* 0x0086e2000c1e1d00 */
[C---:B0-----:R-:W-:Y:S01]  /*0500*/  @P3 IMAD.WIDE.U32 R30, R27.reuse, 0x20, R30 ;  /* 0x000000201b1e3825 */ /* 0x041fe200078e001e */
[----:B------:R-:W-:-:S02]  /*0510*/  @P3 LOP3.LUT R27, R27, 0x20, RZ, 0xfc, !PT ;  /* 0x000000201b1b3812 */ /* 0x000fc400078efcff */
[C---:B------:R-:W-:Y:S02]  /*0520*/  ISETP.GE.U32.AND P2, PT, R22.reuse, 0xa0, PT ;  /* 0x000000a01600780c */ /* 0x040fe40003f46070 */
[----:B------:R-:W-:Y:S01]  /*0530*/  ISETP.GE.U32.AND P4, PT, R22, 0xc0, PT ;  /* 0x000000c01600780c */ /* 0x000fe20003f86070 */
[C---:B-1----:R-:W-:Y:S01]  /*0540*/  @P5 IMAD.WIDE.U32 R32, R27.reuse, 0x20, R32 ;  /* 0x000000201b205825 */ /* 0x042fe200078e0020 */
[----:B------:R-:W5:Y:S04]  /*0550*/  @P3 LD.E.128 R96, desc[UR6][R30.64] ;  /* 0x000000061e603980 */ /* 0x000f68000c101d00 */
[----:B--2---:R0:W-:Y:S01]  /*0560*/  @P3 STL.64 [R1+0x60], R100 ;  /* 0x0000606401003387 */ /* 0x0041e20000100a00 */
[----:B----4-:R-:W-:-:S04]  /*0570*/  @P5 IMAD.WIDE.U32 R34, R27, 0x20, R34 ;  /* 0x000000201b225825 */ /* 0x010fc800078e0022 */
[----:B---3--:R-:W1:Y:S01]  /*0580*/  @P2 LDC.64 R28, c[0x0][0x3d0] ;  /* 0x0000f400ff1c2b82 */ /* 0x008e620000000a00 */
[----:B------:R2:W-:Y:S01]  /*0590*/  @P3 STL.64 [R1+0x68], R102 ;  /* 0x0000686601003387 */ /* 0x0005e20000100a00 */
[----:B------:R-:W-:-:S03]  /*05a0*/  @P5 VIADD R27, R27, 0x20 ;  /* 0x000000201b1b5836 */ /* 0x000fc60000000000 */
[----:B------:R-:W3:Y:S04]  /*05b0*/  @P5 LDG.E.128 R44, desc[UR6][R32.64+0x10] ;  /* 0x00001006202c5981 */ /* 0x000ee8000c1e1d00 */
[----:B0-----:R-:W4:Y:S04]  /*05c0*/  LDL.64 R100, [R1] ;  /* 0x0000000001647983 */ /* 0x001f280000100a00 */
[----:B--2---:R-:W4:Y:S04]  /*05d0*/  LDL.64 R102, [R1+0x8] ;  /* 0x0000080001667983 */ /* 0x004f280000100a00 */
[----:B------:R0:W-:Y:S04]  /*05e0*/  @P3 STL.64 [R1+0x50], R40 ;  /* 0x0000502801003387 */ /* 0x0001e80000100a00 */
[----:B------:R-:W2:Y:S04]  /*05f0*/  @P5 LDG.E.128 R112, desc[UR6][R32.64] ;  /* 0x0000000620705981 */ /* 0x000ea8000c1e1d00 */
[----:B------:R0:W5:Y:S02]  /*0600*/  @P3 LD.E.128 R92, desc[UR6][R30.64+0x10] ;  /* 0x000010061e5c3980 */ /* 0x000164000c101d00 */
[----:B0-----:R-:W0:Y:S01]  /*0610*/  @P1 LDC.64 R40, c[0x0][0x3d0] ;  /* 0x0000f400ff281b82 */ /* 0x001e220000000a00 */
[C---:B------:R-:W-:Y:S01]  /*0620*/  @P0 IMAD.WIDE.U32 R36, R27.reuse, 0x20, R36 ;  /* 0x000000201b240825 */ /* 0x040fe200078e0024 */
[----:B------:R-:W-:Y:S01]  /*0630*/  ISETP.GE.U32.AND P6, PT, R22, 0x100, PT ;  /* 0x000001001600780c */ /* 0x000fe20003fc6070 */
[----:B------:R-:W5:Y:S02]  /*0640*/  @P5 LD.E.128 R88, desc[UR6][R34.64] ;  /* 0x0000000622585980 */ /* 0x000f64000c101d00 */
[----:B------:R-:W-:-:S02]  /*0650*/  @P0 IMAD.WIDE.U32 R38, R27, 0x20, R38 ;  /* 0x000000201b260825 */ /* 0x000fc400078e0026 */
[----:B------:R1:W-:Y:S01]  /*0660*/  @P3 STL.64 [R1+0x58], R42 ;  /* 0x0000582a01003387 */ /* 0x0003e20000100a00 */
[----:B------:R-:W2:Y:S01]  /*0670*/  @P4 LDC.64 R30, c[0x0][0x3d0] ;  /* 0x0000f400ff1e4b82 */ /* 0x000ea20000000a00 */
[----:B------:R-:W-:Y:S02]  /*0680*/  @P0 VIADD R27, R27, 0x20 ;  /* 0x000000201b1b0836 */ /* 0x000fe40000000000 */
[----:B------:R-:W5:Y:S04]  /*0690*/  @P5 LD.E.128 R84, desc[UR6][R34.64+0x10] ;  /* 0x0000100622545980 */ /* 0x000f68000c101d00 */
[----:B------:R-:W2:Y:S01]  /*06a0*/  @P0 LDG.E.128 R108, desc[UR6][R36.64] ;  /* 0x00000006246c0981 */ /* 0x000ea2000c1e1d00 */
[----:B------:R-:W2:Y:S03]  /*06b0*/  @P4 LDC.64 R32, c[0x0][0x438] ;  /* 0x00010e00ff204b82 */ /* 0x000ea60000000a00 */
[----:B------:R1:W2:Y:S04]  /*06c0*/  @P0 LDG.E.128 R104, desc[UR6][R36.64+0x10] ;  /* 0x0000100624680981 */ /* 0x0002a8000c1e1d00 */
[----:B------:R-:W5:Y:S01]  /*06d0*/  @P0 LD.E.128 R80, desc[UR6][R38.64] ;  /* 0x0000000626500980 */ /* 0x000f62000c101d00 */
[C---:B0-----:R-:W-:Y:S01]  /*06e0*/  @P1 IMAD.WIDE.U32 R40, R27.reuse, 0x20, R40 ;  /* 0x000000201b281825 */ /* 0x041fe200078e0028 */
[----:B-1----:R-:W0:Y:S01]  /*06f0*/  @P1 LDC.64 R42, c[0x0][0x438] ;  /* 0x00010e00ff2a1b82 */ /* 0x002e220000000a00 */
[C---:B------:R-:W-:Y:S01]  /*0700*/  ISETP.GE.U32.AND P3, PT, R22.reuse, 0xe0, PT ;  /* 0x000000e01600780c */ /* 0x040fe20003f66070 */
[----:B------:R1:W5:Y:S04]  /*0710*/  @P0 LD.E.128 R76, desc[UR6][R38.64+0x10] ;  /* 0x00001006264c0980 */ /* 0x000368000c101d00 */
[----:B------:R0:W5:Y:S02]  /*0720*/  @P1 LDG.E.128 R248, desc[UR6][R40.64+0x10] ;  /* 0x0000100628f81981 */ /* 0x000164000c1e1d00 */
[----:B------:R-:W1:Y:S08]  /*0730*/  @P6 LDC.64 R36, c[0x0][0x3d0] ;  /* 0x0000f400ff246b82 */ /* 0x000e700000000a00 */
[----:B------:R-:W1:Y:S01]  /*0740*/  @P3 LDC.64 R34, c[0x0][0x438] ;  /* 0x00010e00ff223b82 */ /* 0x000e620000000a00 */
[----:B----4-:R-:W4:Y:S04]  /*0750*/  @P1 LDG.E.128 R100, desc[UR6][R40.64] ;  /* 0x0000000628641981 */ /* 0x010f28000c1e1d00 */
[----:B---3--:R3:W-:Y:S04]  /*0760*/  @P5 STL.64 [R1+0x30], R44 ;  /* 0x0000302c01005387 */ /* 0x0087e80000100a00 */
[----:B------:R0:W-:Y:S01]  /*0770*/  @P5 STL.64 [R1+0x38], R46 ;  /* 0x0000382e01005387 */ /* 0x0001e20000100a00 */
[----:B---3--:R-:W3:Y:S03]  /*0780*/  @P2 LDC.64 R44, c[0x0][0x438] ;  /* 0x00010e00ff2c2b82 */ /* 0x008ee60000000a00 */
[----:B--2---:R-:W-:Y:S04]  /*0790*/  @P5 STL.64 [R1+0x40], R112 ;  /* 0x0000407001005387 */ /* 0x004fe80000100a00 */
[----:B------:R-:W-:Y:S01]  /*07a0*/  @P5 STL.64 [R1+0x48], R114 ;  /* 0x0000487201005387 */ /* 0x000fe20000100a00 */
[----:B------:R-:W-:Y:S01]  /*07b0*/  ISETP.GE.U32.AND P5, PT, R22, 0x120, PT ;  /* 0x000001201600780c */ /* 0x000fe20003fa6070 */
[----:B0-----:R-:W0:Y:S01]  /*07c0*/  @P3 LDC.64 R46, c[0x0][0x3d0] ;  /* 0x0000f400ff2e3b82 */ /* 0x001e220000000a00 */
[C---:B------:R-:W-:Y:S01]  /*07d0*/  @P1 IMAD.WIDE.U32 R42, R27.reuse, 0x20, R42 ;  /* 0x000000201b2a1825 */ /* 0x040fe200078e002a */
[----:B------:R-:W-:-:S04]  /*07e0*/  @P1 IADD3 R27, PT, PT, R27, 0x20, RZ ;  /* 0x000000201b1b1810 */ /* 0x000fc80007ffe0ff */
[----:B------:R2:W5:Y:S01]  /*07f0*/  @P1 LD.E.128 R72, desc[UR6][R42.64] ;  /* 0x000000062a481980 */ /* 0x000562000c101d00 */
[----:B------:R-:W-:-:S03]  /*0800*/  @P2 IMAD.WIDE.U32 R28, R27, 0x20, R28 ;  /* 0x000000201b1c2825 */ /* 0x000fc600078e001c */
[----:B------:R2:W5:Y:S02]  /*0810*/  @P1 LD.E.128 R68, desc[UR6][R42.64+0x10] ;  /* 0x000010062a441980 */ /* 0x000564000c101d00 */
[----:B-1----:R-:W1:Y:S02]  /*0820*/  @P5 LDC.64 R38, c[0x0][0x3d0] ;  /* 0x0000f400ff265b82 */ /* 0x002e640000000a00 */
[----:B------:R2:W5:Y:S01]  /*0830*/  @P2 LDG.E.128 R244, desc[UR6][R28.64] ;  /* 0x000000061cf42981 */ /* 0x000562000c1e1d00 */
[----:B---3--:R-:W-:-:S03]  /*0840*/  @P2 IMAD.WIDE.U32 R44, R27, 0x20, R44 ;  /* 0x000000201b2c2825 */ /* 0x008fc600078e002c */
[----:B------:R2:W5:Y:S01]  /*0850*/  @P2 LDG.E.128 R240, desc[UR6][R28.64+0x10] ;  /* 0x000010061cf02981 */ /* 0x000562000c1e1d00 */
[----:B------:R-:W-:-:S03]  /*0860*/  @P2 VIADD R27, R27, 0x20 ;  /* 0x000000201b1b2836 */ /* 0x000fc60000000000 */
[----:B------:R2:W5:Y:S01]  /*0870*/  @P2 LD.E.128 R64, desc[UR6][R44.64] ;  /* 0x000000062c402980 */ /* 0x000562000c101d00 */
[----:B------:R-:W-:-:S03]  /*0880*/  @P4 IMAD.WIDE.U32 R30, R27, 0x20, R30 ;  /* 0x000000201b1e4825 */ /* 0x000fc600078e001e */
[----:B------:R2:W5:Y:S01]  /*0890*/  @P2 LD.E.128 R60, desc[UR6][R44.64+0x10] ;  /* 0x000010062c3c2980 */ /* 0x000562000c101d00 */
[----:B------:R-:W-:-:S03]  /*08a0*/  @P4 IMAD.WIDE.U32 R32, R27, 0x20, R32 ;  /* 0x000000201b204825 */ /* 0x000fc600078e0020 */
[----:B------:R2:W5:Y:S01]  /*08b0*/  @P4 LDG.E.128 R232, desc[UR6][R30.64] ;  /* 0x000000061ee84981 */ /* 0x000562000c1e1d00 */
[----:B------:R-:W-:-:S03]  /*08c0*/  @P4 VIADD R27, R27, 0x20 ;  /* 0x000000201b1b4836 */ /* 0x000fc60000000000 */
[----:B------:R2:W5:Y:S01]  /*08d0*/  @P4 LDG.E.128 R228, desc[UR6][R30.64+0x10] ;  /* 0x000010061ee44981 */ /* 0x000562000c1e1d00 */
[----:B0-----:R-:W-:-:S03]  /*08e0*/  @P3 IMAD.WIDE.U32 R46, R27, 0x20, R46 ;  /* 0x000000201b2e3825 */ /* 0x001fc600078e002e */
[----:B------:R2:W5:Y:S01]  /*08f0*/  @P4 LD.E.128 R56, desc[UR6][R32.64] ;  /* 0x0000000620384980 */ /* 0x000562000c101d00 */
[C---:B------:R-:W-:Y:S01]  /*0900*/  @P3 IMAD.WIDE.U32 R34, R27.reuse, 0x20, R34 ;  /* 0x000000201b223825 */ /* 0x040fe200078e0022 */
[----:B------:R-:W-:Y:S02]  /*0910*/  @P3 IADD3 R27, PT, PT, R27, 0x20, RZ ;  /* 0x000000201b1b3810 */ /* 0x000fe40007ffe0ff */
        /* <DEDUP_REMOVED lines=8> */
[----:B----4-:R0:W-:Y:S04]  /*09a0*/  @P1 STL.64 [R1], R100 ;  /* 0x0000006401001387 */ /* 0x0101e80000100a00 */
[----:B------:R3:W-:Y:S01]  /*09b0*/  @P1 STL.64 [R1+0x8], R102 ;  /* 0x0000086601001387 */ /* 0x0007e20000100a00 */
[----:B0-----:R-:W0:Y:S08]  /*09c0*/  @P6 LDC.64 R100, c[0x0][0x438] ;  /* 0x00010e00ff646b82 */ /* 0x001e300000000a00 */
[----:B---3--:R-:W3:Y:S01]  /*09d0*/  @P5 LDC.64 R102, c[0x0][0x438] ;  /* 0x00010e00ff665b82 */ /* 0x008ee20000000a00 */
[----:B0-----:R-:W-:-:S04]  /*09e0*/  @P6 IMAD.WIDE.U32 R100, R27, 0x20, R100 ;  /* 0x000000201b646825 */ /* 0x001fc800078e0064 */
[----:B------:R-:W-:Y:S01]  /*09f0*/  @P6 VIADD R27, R27, 0x20 ;  /* 0x000000201b1b6836 */ /* 0x000fe20000000000 */
[----:B------:R2:W5:Y:S03]  /*0a00*/  @P6 LD.E.128 R184, desc[UR6][R100.64] ;  /* 0x0000000664b86980 */ /* 0x000566000c101d00 */
[C---:B-1----:R-:W-:Y:S01]  /*0a10*/  @P5 IMAD.WIDE.U32 R38, R27.reuse, 0x20, R38 ;  /* 0x000000201b265825 */ /* 0x042fe200078e0026 */
[----:B------:R2:W5:Y:S03]  /*0a20*/  @P6 LD.E.128 R192, desc[UR6][R100.64+0x10] ;  /* 0x0000100664c06980 */ /* 0x000566000c101d00 */
[C---:B---3--:R-:W-:Y:S01]  /*0a30*/  @P5 IMAD.WIDE.U32 R102, R27.reuse, 0x20, R102 ;  /* 0x000000201b665825 */ /* 0x048fe200078e0066 */
[----:B------:R2:W5:Y:S04]  /*0a40*/  @P5 LDG.E.128 R208, desc[UR6][R38.64] ;  /* 0x0000000626d05981 */ /* 0x000568000c1e1d00 */
[----:B------:R2:W5:Y:S04]  /*0a50*/  @P5 LDG.E.128 R204, desc[UR6][R38.64+0x10] ;  /* 0x0000100626cc5981 */ /* 0x000568000c1e1d00 */
[----:B------:R2:W5:Y:S04]  /*0a60*/  @P5 LD.E.128 R196, desc[UR6][R102.64] ;  /* 0x0000000666c45980 */ /* 0x000568000c101d00 */
[----:B------:R2:W5:Y:S04]  /*0a70*/  @P5 LD.E.128 R200, desc[UR6][R102.64+0x10] ;  /* 0x0000100666c85980 */ /* 0x000568000c101d00 */
[----:B------:R2:W-:Y:S04]  /*0a80*/  @P0 STL.64 [R1+0x20], R108 ;  /* 0x0000206c01000387 */ /* 0x0005e80000100a00 */
[----:B------:R2:W-:Y:S04]  /*0a90*/  @P0 STL.64 [R1+0x28], R110 ;  /* 0x0000286e01000387 */ /* 0x0005e80000100a00 */
[----:B------:R2:W-:Y:S04]  /*0aa0*/  @P0 STL.64 [R1+0x10], R104 ;  /* 0x0000106801000387 */ /* 0x0005e80000100a00 */
[----:B------:R2:W-:Y:S01]  /*0ab0*/  @P0 STL.64 [R1+0x18], R106 ;  /* 0x0000186a01000387 */ /* 0x0005e20000100a00 */
        /* <DEDUP_REMOVED lines=12> */
.L_x_37369:
        /* <DEDUP_REMOVED lines=25> */
[C---:B------:R-:W-:Y:S01]  /*0d10*/  ISETP.GE.U32.AND P6, PT, R22.reuse, 0x40, PT ;  /* 0x000000401600780c */ /* 0x040fe20003fc6070 */
[----:B------:R-:W4:Y:S01]  /*0d20*/  LDL R100, [R1] ;  /* 0x0000000001647983 */ /* 0x000f220000100800 */
[----:B------:R-:W-:-:S03]  /*0d30*/  ISETP.GE.U32.AND P5, PT, R22, 0x60, PT ;  /* 0x000000601600780c */ /* 0x000fc60003fa6070 */
[----:B------:R-:W4:Y:S04]  /*0d40*/  LDL R101, [R1+0x4] ;  /* 0x0000040001657983 */ /* 0x000f280000100800 */
[----:B------:R-:W4:Y:S02]  /*0d50*/  LDL R102, [R1+0x8] ;  /* 0x0000080001667983 */ /* 0x000f240000100800 */
[----:B------:R-:W0:Y:S02]  /*0d60*/  @P1 LDC.64 R28, c[0x0][0x3d0] ;  /* 0x0000f400ff1c1b82 */ /* 0x000e240000000a00 */
[----:B------:R-:W4:Y:S06]  /*0d70*/  LDL R103, [R1+0xc] ;  /* 0x00000c0001677983 */ /* 0x000f2c0000100800 */
[----:B------:R-:W1:Y:S08]  /*0d80*/  @P6 LDC.64 R30, c[0x0][0x3d0] ;  /* 0x0000f400ff1e6b82 */ /* 0x000e700000000a00 */
[----:B------:R-:W1:Y:S01]  /*0d90*/  @P5 LDC.64 R48, c[0x0][0x3d0] ;  /* 0x0000f400ff305b82 */ /* 0x000e620000000a00 */
[C---:B0-----:R-:W-:Y:S01]  /*0da0*/  @P1 IMAD.WIDE.U32 R28, R27.reuse, 0x20, R28 ;  /* 0x000000201b1c1825 */ /* 0x041fe200078e001c */
[----:B------:R-:W-:-:S05]  /*0db0*/  @P1 LOP3.LUT R27, R27, 0x20, RZ, 0xfc, !PT ;  /* 0x000000201b1b1812 */ /* 0x000fca00078efcff */
[C---:B-1----:R-:W-:Y:S01]  /*0dc0*/  @P6 IMAD.WIDE.U32 R30, R27.reuse, 0x20, R30 ;  /* 0x000000201b1e6825 */ /* 0x042fe200078e001e */
        /* <DEDUP_REMOVED lines=14> */
[----:B------:R-:W-:-:S07]  /*0eb0*/  @P5 VIADD R27, R27, 0x20 ;  /* 0x000000201b1b5836 */ /* 0x000fce0000000000 */
[----:B------:R-:W4:Y:S08]  /*0ec0*/  @P3 LDC.64 R54, c[0x0][0x3d0] ;  /* 0x0000f400ff363b82 */ /* 0x000f300000000a00 */
[----:B------:R-:W4:Y:S01]  /*0ed0*/  @P2 LDC.64 R56, c[0x0][0x3d0] ;  /* 0x0000f400ff382b82 */ /* 0x000f220000000a00 */
[----:B0-----:R-:W-:-:S04]  /*0ee0*/  @P0 IMAD.WIDE.U32 R50, R27, 0x20, R50 ;  /* 0x000000201b320825 */ /* 0x001fc800078e0032 */
[----:B------:R-:W-:Y:S01]  /*0ef0*/  @P0 VIADD R27, R27, 0x20 ;  /* 0x000000201b1b0836 */ /* 0x000fe20000000000 */
[----:B------:R-:W4:Y:S03]  /*0f00*/  @P0 LDG.E.128 R100, desc[UR6][R50.64] ;  /* 0x0000000632640981 */ /* 0x000f26000c1e1d00 */
[C---:B-1----:R-:W-:Y:S01]  /*0f10*/  @P4 IMAD.WIDE.U32 R52, R27.reuse, 0x20, R52 ;  /* 0x000000201b344825 */ /* 0x042fe200078e0034 */
[----:B------:R-:W-:Y:S01]  /*0f20*/  @P4 IADD3 R27, PT, PT, R27, 0x20, RZ ;  /* 0x000000201b1b4810 */ /* 0x000fe20007ffe0ff */
[----:B------:R0:W5:Y:S04]  /*0f30*/  @P0 LDG.E.128 R248, desc[UR6][R50.64+0x10] ;  /* 0x0000100632f80981 */ /* 0x000168000c1e1d00 */
[----:B--2---:R1:W-:Y:S04]  /*0f40*/  @P1 STL.64 [R1+0x50], R120 ;  /* 0x0000507801001387 */ /* 0x0043e80000100a00 */
[----:B------:R1:W-:Y:S01]  /*0f50*/  @P1 STL.64 [R1+0x58], R122 ;  /* 0x0000587a01001387 */ /* 0x0003e20000100a00 */
[----:B------:R-:W-:-:S02]  /*0f60*/  CS2R R202, SRZ ;  /* 0x0000000000ca7805 */ /* 0x000fc4000001ff00 */
[----:B------:R-:W-:Y:S02]  /*0f70*/  CS2R R200, SRZ ;  /* 0x0000000000c87805 */ /* 0x000fe4000001ff00 */
[----:B------:R-:W-:Y:S01]  /*0f80*/  CS2R R198, SRZ ;  /* 0x0000000000c67805 */ /* 0x000fe2000001ff00 */
[----:B------:R-:W5:Y:S01]  /*0f90*/  @P4 LDG.E.128 R244, desc[UR6][R52.64] ;  /* 0x0000000634f44981 */ /* 0x000f62000c1e1d00 */
[----:B------:R-:W-:Y:S02]  /*0fa0*/  CS2R R196, SRZ ;  /* 0x0000000000c47805 */ /* 0x000fe4000001ff00 */
[----:B------:R-:W-:Y:S02]  /*0fb0*/  CS2R R194, SRZ ;  /* 0x0000000000c27805 */ /* 0x000fe4000001ff00 */
[----:B------:R-:W-:Y:S01]  /*0fc0*/  CS2R R192, SRZ ;  /* 0x0000000000c07805 */ /* 0x000fe2000001ff00 */
[----:B------:R-:W5:Y:S04]  /*0fd0*/  @P4 LDG.E.128 R240, desc[UR6][R52.64+0x10] ;  /* 0x0000100634f04981 */ /* 0x000f68000c1e1d00 */
[----:B---3--:R1:W-:Y:S04]  /*0fe0*/  @P1 STL.64 [R1+0x60], R124 ;  /* 0x0000607c01001387 */ /* 0x0083e80000100a00 */
[----:B------:R1:W-:Y:S01]  /*0ff0*/  @P1 STL.64 [R1+0x68], R126 ;  /* 0x0000687e01001387 */ /* 0x0003e20000100a00 */
[----:B------:R-:W-:-:S03]  /*1000*/  ISETP.GE.U32.AND P1, PT, R22, 0x100, PT ;  /* 0x000001001600780c */ /* 0x000fc60003f26070 */
[----:B----4-:R1:W-:Y:S10]  /*1010*/  @P6 STL.64 [R1+0x30], R112 ;  /* 0x0000307001006387 */ /* 0x0103f40000100a00 */
[----:B------:R-:W2:Y:S01]  /*1020*/  @P1 LDC.64 R28, c[0x0][0x3d0] ;  /* 0x0000f400ff1c1b82 */ /* 0x000ea20000000a00 */
[----:B------:R1:W-:Y:S04]  /*1030*/  @P6 STL.64 [R1+0x38], R114 ;  /* 0x0000387201006387 */ /* 0x0003e80000100a00 */
[----:B------:R1:W-:Y:S04]  /*1040*/  @P6 STL.64 [R1+0x40], R116 ;  /* 0x0000407401006387 */ /* 0x0003e80000100a00 */
[----:B------:R1:W-:Y:S01]  /*1050*/  @P6 STL.64 [R1+0x48], R118 ;  /* 0x0000487601006387 */ /* 0x0003e20000100a00 */
[----:B------:R-:W-:-:S03]  /*1060*/  ISETP.GE.U32.AND P6, PT, R22, 0x120, PT ;  /* 0x000001201600780c */ /* 0x000fc60003fc6070 */
[----:B------:R1:W-:Y:S10]  /*1070*/  @P5 STL.64 [R1+0x10], R104 ;  /* 0x0000106801005387 */ /* 0x0003f40000100a00 */
[----:B------:R-:W3:Y:S01]  /*1080*/  @P6 LDC.64 R58, c[0x0][0x3d0] ;  /* 0x0000f400ff3a6b82 */ /* 0x000ee20000000a00 */
[----:B------:R1:W-:Y:S04]  /*1090*/  @P5 STL.64 [R1+0x18], R106 ;  /* 0x0000186a01005387 */ /* 0x0003e80000100a00 */
[----:B------:R1:W-:Y:S04]  /*10a0*/  @P5 STL.64 [R1+0x20], R108 ;  /* 0x0000206c01005387 */ /* 0x0003e80000100a00 */
[----:B------:R1:W-:Y:S01]  /*10b0*/  @P5 STL.64 [R1+0x28], R110 ;  /* 0x0000286e01005387 */ /* 0x0003e20000100a00 */
[----:B------:R-:W-:Y:S01]  /*10c0*/  ISETP.GE.U32.AND P5, PT, R22, 0x140, PT ;  /* 0x000001401600780c */ /* 0x000fe20003fa6070 */
[----:B------:R-:W-:-:S04]  /*10d0*/  @P3 IMAD.WIDE.U32 R54, R27, 0x20, R54 ;  /* 0x000000201b363825 */ /* 0x000fc800078e0036 */
[----:B------:R-:W-:Y:S01]  /*10e0*/  @P3 VIADD R27, R27, 0x20 ;  /* 0x000000201b1b3836 */ /* 0x000fe20000000000 */
[----:B------:R-:W5:Y:S07]  /*10f0*/  @P3 LDG.E.128 R232, desc[UR6][R54.64] ;  /* 0x0000000636e83981 */ /* 0x000f6e000c1e1d00 */
[----:B------:R-:W4:Y:S01]  /*1100*/  @P5 LDC.64 R60, c[0x0][0x3d0] ;  /* 0x0000f400ff3c5b82 */ /* 0x000f220000000a00 */
[C---:B------:R-:W-:Y:S01]  /*1110*/  @P2 IMAD.WIDE.U32 R56, R27.reuse, 0x20, R56 ;  /* 0x000000201b382825 */ /* 0x040fe200078e0038 */
[----:B------:R1:W5:Y:S03]  /*1120*/  @P3 LDG.E.128 R228, desc[UR6][R54.64+0x10] ;  /* 0x0000100636e43981 */ /* 0x000366000c1e1d00 */
[----:B------:R-:W-:Y:S01]  /*1130*/  @P2 VIADD R27, R27, 0x20 ;  /* 0x000000201b1b2836 */ /* 0x000fe20000000000 */
[----:B------:R-:W5:Y:S03]  /*1140*/  @P2 LDG.E.128 R224, desc[UR6][R56.64] ;  /* 0x0000000638e02981 */ /* 0x000f66000c1e1d00 */
[C---:B--2---:R-:W-:Y:S01]  /*1150*/  @P1 IMAD.WIDE.U32 R30, R27.reuse, 0x20, R28 ;  /* 0x000000201b1e1825 */ /* 0x044fe200078e001c */
[----:B------:R-:W-:Y:S01]  /*1160*/  @P1 IADD3 R27, PT, PT, R27, 0x20, RZ ;  /* 0x000000201b1b1810 */ /* 0x000fe20007ffe0ff */
[----:B------:R2:W5:Y:S04]  /*1170*/  @P2 LDG.E.128 R220, desc[UR6][R56.64+0x10] ;  /* 0x0000100638dc2981 */ /* 0x000568000c1e1d00 */
[C---:B---3--:R-:W-:Y:S01]  /*1180*/  @P6 IMAD.WIDE.U32 R58, R27.reuse, 0x20, R58 ;  /* 0x000000201b3a6825 */ /* 0x048fe200078e003a */
[----:B------:R-:W5:Y:S03]  /*1190*/  @P1 LDG.E.128 R216, desc[UR6][R30.64] ;  /* 0x000000061ed81981 */ /* 0x000f66000c1e1d00 */
[----:B------:R-:W-:Y:S01]  /*11a0*/  @P6 VIADD R27, R27, 0x20 ;  /* 0x000000201b1b6836 */ /* 0x000fe20000000000 */
[----:B------:R-:W5:Y:S03]  /*11b0*/  @P1 LDG.E.128 R212, desc[UR6][R30.64+0x10] ;  /* 0x000010061ed41981 */ /* 0x000f66000c1e1d00 */
[----:B----4-:R-:W-:Y:S01]  /*11c0*/  @P5 IMAD.WIDE.U32 R28, R27, 0x20, R60 ;  /* 0x000000201b1c5825 */ /* 0x010fe200078e003c */
[----:B------:R-:W5:Y:S04]  /*11d0*/  @P6 LDG.E.128 R208, desc[UR6][R58.64] ;  /* 0x000000063ad06981 */ /* 0x000f68000c1e1d00 */
[----:B------:R-:W5:Y:S04]  /*11e0*/  @P5 LDG.E.128 R44, desc[UR6][R28.64] ;  /* 0x000000061c2c5981 */ /* 0x000f68000c1e1d00 */
[----:B------:R-:W5:Y:S04]  /*11f0*/  @P5 LDG.E.128 R40, desc[UR6][R28.64+0x10] ;  /* 0x000010061c285981 */ /* 0x000f68000c1e1d00 */
[----:B------:R3:W-:Y:S04]  /*1200*/  @P0 STL.64 [R1], R100 ;  /* 0x0000006401000387 */ /* 0x0007e80000100a00 */
[----:B------:R3:W-:Y:S01]  /*1210*/  @P0 STL.64 [R1+0x8], R102 ;  /* 0x0000086601000387 */ /* 0x0007e20000100a00 */
[----:B------:R-:W-:-:S02]  /*1220*/  CS2R R186, SRZ ;  /* 0x0000000000ba7805 */ /* 0x000fc4000001ff00 */
[----:B------:R-:W-:Y:S02]  /*1230*/  CS2R R184, SRZ ;  /* 0x0000000000b87805 */ /* 0x000fe4000001ff00 */
[----:B------:R-:W-:Y:S01]  /*1240*/  CS2R R182, SRZ ;  /* 0x0000000000b67805 */ /* 0x000fe2000001ff00 */
[----:B------:R4:W5:Y:S01]  /*1250*/  @P6 LDG.E.128 R204, desc[UR6][R58.64+0x10] ;  /* 0x000010063acc6981 */ /* 0x000962000c1e1d00 */
[----:B------:R-:W-:Y:S02]  /*1260*/  CS2R R180, SRZ ;  /* 0x0000000000b47805 */ /* 0x000fe4000001ff00 */
[----:B0-----:R-:W-:Y:S02]  /*1270*/  CS2R R50, SRZ ;  /* 0x0000000000327805 */ /* 0x001fe4000001ff00 */
[----:B------:R-:W-:Y:S02]  /*1280*/  CS2R R48, SRZ ;  /* 0x0000000000307805 */ /* 0x000fe4000001ff00 */
[----:B-1----:R-:W-:-:S02]  /*1290*/  CS2R R54, SRZ ;  /* 0x0000000000367805 */ /* 0x002fc4000001ff00 */
[----:B------:R-:W-:Y:S02]  /*12a0*/  CS2R R52, SRZ ;  /* 0x0000000000347805 */ /* 0x000fe4000001ff00 */
[----:B--2---:R-:W-:Y:S02]  /*12b0*/  CS2R R56, SRZ ;  /* 0x0000000000387805 */ /* 0x004fe4000001ff00 */
[----:B------:R-:W-:Y:S02]  /*12c0*/  CS2R R62, SRZ ;  /* 0x00000000003e7805 */ /* 0x000fe4000001ff00 */
[----:B------:R-:W-:Y:S02]  /*12d0*/  CS2R R60, SRZ ;  /* 0x00000000003c7805 */ /* 0x000fe4000001ff00 */
[----:B------:R-:W-:Y:S02]  /*12e0*/  CS2R R66, SRZ ;  /* 0x0000000000427805 */ /* 0x000fe4000001ff00 */
[----:B----4-:R-:W-:-:S02]  /*12f0*/  CS2R R58, SRZ ;  /* 0x00000000003a7805 */ /* 0x010fc4000001ff00 */
        /* <DEDUP_REMOVED lines=21> */
.L_x_37370:
[----:B------:R-:W-:Y:S05]  /*1450*/  BSYNC.RECONVERGENT B0 ;  /* 0x0000000000007941 */ /* 0x000fea0003800200 */
.L_x_37368:
[----:B------:R-:W1:Y:S02]  /*1460*/  LDCU UR4, c[0x0][0x384] ;  /* 0x00007080ff0477ac */ /* 0x000e640008000800 */
[----:B-1----:R-:W-:-:S13]  /*1470*/  ISETP.GE.AND P0, PT, R21, UR4, PT ;  /* 0x0000000415007c0c */ /* 0x002fda000bf06270 */
[----:B------:R-:W-:Y:S05]  /*1480*/  @P0 EXIT ;  /* 0x000000000000094d */ /* 0x000fea0003800000 */
[----:B------:R-:W-:Y:S01]  /*1490*/  IMAD.HI.U32 R27, R23, -0x326172a9, RZ ;  /* 0xcd9e8d57171b7827 */ /* 0x000fe200078e00ff */
[----:B------:R-:W1:Y:S03]  /*14a0*/  LDCU UR8, c[0x0][0x404] ;  /* 0x00008080ff0877ac */ /* 0x000e660008000800 */
        /* <DEDUP_REMOVED lines=54> */
[----:B------:R-:W-:Y:S01]  /*1810*/  LOP3.LUT R17, R0, 0x3, RZ, 0xc0, !PT ;  /* 0x0000000300117812 */ /* 0x000fe200078ec0ff */
        /* <DEDUP_REMOVED lines=10> */
.L_x_38560:
        /* <DEDUP_REMOVED lines=26> */
[----:B0-----:R-:W-:-:S05]  /*1a60*/  IMAD.WIDE.U32 R26, R11, 0x10, R26 ;  /* 0x000000100b1a7825 */ /* 0x001fca00078e001a */
[----:B------:R0:W5:Y:S02]  /*1a70*/  LDG.E.128 R28, desc[UR6][R26.64] ;  /* 0x000000061a1c7981 */ /* 0x000164000c1e1d00 */
.L_x_37374:
[----:B------:R-:W-:Y:S05]  /*1a80*/  BSYNC.RECONVERGENT B1 ;  /* 0x0000000000017941 */ /* 0x000fea0003800200 */
.L_x_37373:
[----:B------:R-:W-:Y:S01]  /*1a90*/  UISETP.NE.U32.AND UP0, UPT, UR4, URZ, UPT ;  /* 0x000000ff0400728c */ /* 0x000fe2000bf05070 */
[----:B------:R-:W-:Y:S03]  /*1aa0*/  BSSY.RECONVERGENT B1, `(.L_x_37375) ;  /* 0x00006a1000017945 */ /* 0x000fe60003800200 */
[----:B------:R-:W-:-:S09]  /*1ab0*/  UISETP.NE.AND.EX UP0, UPT, UR5, URZ, UPT, UP0 ;  /* 0x000000ff0500728c */ /* 0x000fd2000bf05300 */
[----:B------:R-:W-:Y:S05]  /*1ac0*/  BRA.U !UP0, `(.L_x_37376) ;  /* 0x0000003508807547 */ /* 0x000fea000b800000 */
[----:B0-----:R-:W0:Y:S01]  /*1ad0*/  LDC.64 R26, c[0x0][0x3a0] ;  /* 0x0000e800ff1a7b82 */ /* 0x001e220000000a00 */
[----:B------:R-:W-:Y:S01]  /*1ae0*/  ISETP.GT.AND P1, PT, R12, RZ, PT ;  /* 0x000000ff0c00720c */ /* 0x000fe20003f24270 */
[----:B------:R-:W-:-:S12]  /*1af0*/  BSSY.RECONVERGENT B2, `(.L_x_37377) ;  /* 0x000006d000027945 */ /* 0x000fd80003800200 */
[----:B------:R-:W-:Y:S02]  /*1b00*/  @!P1 IMAD.MOV.U32 R236, RZ, RZ, R13 ;  /* 0x000000ffffec9224 */ /* 0x000fe400078e000d */
[----:B0-----:R-:W-:-:S05]  /*1b10*/  IMAD.WIDE.U32 R26, R10, 0x20, R26 ;  /* 0x000000200a1a7825 */ /* 0x001fca00078e001a */
[----:B------:R-:W5:Y:S04]  /*1b20*/  LDG.E.128 R100, desc[UR6][R26.64] ;  /* 0x000000061a647981 */ /* 0x000f68000c1e1d00 */
[----:B------:R0:W5:Y:S02]  /*1b30*/  LDG.E.128 R176, desc[UR6][R26.64+0x10] ;  /* 0x000010061ab07981 */ /* 0x000164000c1e1d00 */
        /* <DEDUP_REMOVED lines=18> */
.L_x_37381:
        /* <DEDUP_REMOVED lines=13> */
.L_x_37383:
[----:B------:R-:W-:Y:S05]  /*1d30*/  BSYNC.RECONVERGENT B4 ;  /* 0x0000000000047941 */ /* 0x000fea0003800200 */
.L_x_37382:
        /* <DEDUP_REMOVED lines=44> */
[----:B------:R-:W-:Y:S01]  /*2000*/  IMAD.WIDE.U32 R190, R14, -0x2daee0ad, RZ ;  /* 0xd2511f530ebe7825 */ /* 0x000fe200078e00ff */
[----:B------:R-:W-:-:S03]  /*2010*/  LOP3.LUT R9, R9, R18, R27, 0x96, !PT ;  /* 0x0000001209097212 */ /* 0x000fc600078e961b */
[----:B------:R-:W-:Y:S02]  /*2020*/  VIADD R14, R25, 0xdb3d7428 ;  /* 0xdb3d7428190e7836 */ /* 0x000fe40000000000 */
[----:B------:R-:W-:-:S03]  /*2030*/  IMAD.WIDE.U32 R18, R9, -0x326172a9, RZ ;  /* 0xcd9e8d5709127825 */ /* 0x000fc600078e00ff */
[----:B------:R-:W-:Y:S01]  /*2040*/  LOP3.LUT R14, R14, R26, R191, 0x96, !PT ;  /* 0x0000001a0e0e7212 */ /* 0x000fe200078e96bf */
[----:B------:R-:W-:-:S05]  /*2050*/  VIADD R9, R24, 0xf1bbcdc8 ;  /* 0xf1bbcdc818097836 */ /* 0x000fca0000000000 */
        /* <DEDUP_REMOVED lines=11> */
.L_x_37380:
[----:B------:R-:W-:Y:S05]  /*2110*/  BSYNC.RECONVERGENT B3 ;  /* 0x0000000000037941 */ /* 0x000fea0003800200 */
.L_x_37379:
        /* <DEDUP_REMOVED lines=10> */
.L_x_37378:
[----:B------:R-:W-:Y:S05]  /*21c0*/  BSYNC.RECONVERGENT B2 ;  /* 0x0000000000027941 */ /* 0x000fea0003800200 */
.L_x_37377:
        /* <DEDUP_REMOVED lines=20> */
.L_x_37388:
        /* <DEDUP_REMOVED lines=13> */
.L_x_37390:
[----:B------:R-:W-:Y:S05]  /*23e0*/  BSYNC.RECONVERGENT B4 ;  /* 0x0000000000047941 */ /* 0x000fea0003800200 */
.L_x_37389:
        /* <DEDUP_REMOVED lines=61> */
.L_x_37387:
[----:B------:R-:W-:Y:S05]  /*27c0*/  BSYNC.RECONVERGENT B3 ;  /* 0x0000000000037941 */ /* 0x000fea0003800200 */
.L_x_37386:
        /* <DEDUP_REMOVED lines=11> */
.L_x_37385:
[----:B------:R-:W-:Y:S05]  /*2880*/  BSYNC.RECONVERGENT B2 ;  /* 0x0000000000027941 */ /* 0x000fea0003800200 */
.L_x_37384:
        /* <DEDUP_REMOVED lines=20> */
.L_x_37395:
        /* <DEDUP_REMOVED lines=13> */
.L_x_37397:
[----:B------:R-:W-:Y:S05]  /*2aa0*/  BSYNC.RECONVERGENT B4 ;  /* 0x0000000000047941 */ /* 0x000fea0003800200 */
.L_x_37396:
        /* <DEDUP_REMOVED lines=61> */
.L_x_37394:
[----:B------:R-:W-:Y:S05]  /*2e80*/  BSYNC.RECONVERGENT B3 ;  /* 0x0000000000037941 */ /* 0x000fea0003800200 */
.L_x_37393:
        /* <DEDUP_REMOVED lines=10> */
.L_x_37392:
[----:B------:R-:W-:Y:S05]  /*2f30*/  BSYNC.RECONVERGENT B2 ;  /* 0x0000000000027941 */ /* 0x000fea0003800200 */
.L_x_37391:
        /* <DEDUP_REMOVED lines=20> */
.L_x_37402:
        /* <DEDUP_REMOVED lines=13> */
.L_x_37404:
[----:B------:R-:W-:Y:S05]  /*3150*/  BSYNC.RECONVERGENT B4 ;  /* 0x0000000000047941 */ /* 0x000fea0003800200 */
.L_x_37403:
        /* <DEDUP_REMOVED lines=61> */
.L_x_37401:
[----:B------:R-:W-:Y:S05]  /*3530*/  BSYNC.RECONVERGENT B3 ;  /* 0x0000000000037941 */ /* 0x000fea0003800200 */
.L_x_37400:
        /* <DEDUP_REMOVED lines=11> */
.L_x_37399:
[----:B------:R-:W-:Y:S05]  /*35f0*/  BSYNC.RECONVERGENT B2 ;  /* 0x0000000000027941 */ /* 0x000fea0003800200 */
.L_x_37398:
        /* <DEDUP_REMOVED lines=20> */
.L_x_37409:
        /* <DEDUP_REMOVED lines=13> */
.L_x_37411:
[----:B------:R-:W-:Y:S05]  /*3810*/  BSYNC.RECONVERGENT B4 ;  /* 0x0000000000047941 */ /* 0x000fea0003800200 */
.L_x_37410:
        /* <DEDUP_REMOVED lines=61> */
.L_x_37408:
[----:B------:R-:W-:Y:S05]  /*3bf0*/  BSYNC.RECONVERGENT B3 ;  /* 0x0000000000037941 */ /* 0x000fea0003800200 */
.L_x_37407:
        /* <DEDUP_REMOVED lines=10> */
.L_x_37406:
[----:B------:R-:W-:Y:S05]  /*3ca0*/  BSYNC.RECONVERGENT B2 ;  /* 0x0000000000027941 */ /* 0x000fea0003800200 */
.L_x_37405:
        /* <DEDUP_REMOVED lines=20> */
.L_x_37416:
        /* <DEDUP_REMOVED lines=13> */
.L_x_37418:
[----:B------:R-:W-:Y:S05]  /*3ec0*/  BSYNC.RECONVERGENT B4 ;  /* 0x0000000000047941 */ /* 0x000fea0003800200 */
.L_x_37417:
        /* <DEDUP_REMOVED lines=61> */
.L_x_37415:
[----:B------:R-:W-:Y:S05]  /*42a0*/  BSYNC.RECONVERGENT B3 ;  /* 0x0000000000037941 */ /* 0x000fea0003800200 */
.L_x_37414:
        /* <DEDUP_REMOVED lines=11> */
.L_x_37413:
[----:B------:R-:W-:Y:S05]  /*4360*/  BSYNC.RECONVERGENT B2 ;  /* 0x0000000000027941 */ /* 0x000fea0003800200 */
.L_x_37412:
        /* <DEDUP_REMOVED lines=20> */
.L_x_37423:
        /* <DEDUP_REMOVED lines=13> */
.L_x_37425:
[----:B------:R-:W-:Y:S05]  /*4580*/  BSYNC.RECONVERGENT B4 ;  /* 0x0000000000047941 */ /* 0x000fea0003800200 */
.L_x_37424:
        /* <DEDUP_REMOVED lines=61> */
.L_x_37422:
[----:B------:R-:W-:Y:S05]  /*4960*/  BSYNC.RECONVERGENT B3 ;  /* 0x0000000000037941 */ /* 0x000fea0003800200 */
.L_x_37421:
        /* <DEDUP_REMOVED lines=10> */
.L_x_37420:
[----:B------:R-:W-:Y:S05]  /*4a10*/  BSYNC.RECONVERGENT B2 ;  /* 0x0000000000027941 */ /* 0x000fea0003800200 */
.L_x_37419:
        /* <DEDUP_REMOVED lines=19> */
.L_x_37429:
        /* <DEDUP_REMOVED lines=13> */
.L_x_37431:
[----:B------:R-:W-:Y:S05]  /*4c20*/  BSYNC.RECONVERGENT B3 ;  /* 0x0000000000037941 */ /* 0x000fea0003800200 */
.L_x_37430:
        /* <DEDUP_REMOVED lines=56> */
[----:B------:R-:W-:Y:S02]  /*4fb0*/  VIADD R2, R25, 0x96a522ad ;  /* 0x96a522ad19027836 */ /* 0x000fe40000000000 */
[----:B------:R-:W-:Y:S01]  /*4fc0*/  IMAD.MOV.U32 R14, RZ, RZ, R188 ;  /* 0x000000ffff0e7224 */ /* 0x000fe200078e00bc */
[----:B------:R-:W-:Y:S02]  /*4fd0*/  MOV R188, R26 ;  /* 0x0000001a00bc7202 */ /* 0x000fe40000000f00 */
[----:B------:R-:W-:Y:S01]  /*4fe0*/  LOP3.LUT R19, R2, R190, R27, 0x96, !PT ;  /* 0x000000be02137212 */ /* 0x000fe200078e961b */
[----:B------:R-:W-:-:S07]  /*4ff0*/  IMAD.MOV.U32 R2, RZ, RZ, R13 ;  /* 0x000000ffff027224 */ /* 0x000fce00078e000d */
.L_x_37428:
[----:B------:R-:W-:Y:S05]  /*5000*/  BSYNC.RECONVERGENT B2 ;  /* 0x0000000000027941 */ /* 0x000fea0003800200 */
.L_x_37427:
        /* <DEDUP_REMOVED lines=12> */
.L_x_37376:
[----:B------:R-:W-:Y:S01]  /*50d0*/  BSSY.RECONVERGENT B2, `(.L_x_37432) ;  /* 0x000006a000027945 */ /* 0x000fe20003800200 */
[----:B------:R-:W-:Y:S01]  /*50e0*/  IMAD.MOV.U32 R188, RZ, RZ, R13 ;  /* 0x000000ffffbc7224 */ /* 0x000fe200078e000d */
[----:B0-----:R-:W-:Y:S01]  /*50f0*/  MOV R26, R17 ;  /* 0x00000011001a7202 */ /* 0x001fe20000000f00 */
        /* <DEDUP_REMOVED lines=18> */
.L_x_37436:
        /* <DEDUP_REMOVED lines=13> */
.L_x_37438:
[----:B------:R-:W-:Y:S05]  /*52f0*/  BSYNC.RECONVERGENT B4 ;  /* 0x0000000000047941 */ /* 0x000fea0003800200 */
.L_x_37437:
        /* <DEDUP_REMOVED lines=43> */
[C---:B------:R-:W-:Y:S02]  /*55b0*/  VIADD R9, R25.reuse, 0x1fd5c5a3 ;  /* 0x1fd5c5a319097836 */ /* 0x040fe40000000000 */
[----:B------:R-:W-:Y:S01]  /*55c0*/  IMAD.WIDE.U32 R102, R14, -0x2daee0ad, RZ ;  /* 0xd2511f530e667825 */ /* 0x000fe200078e00ff */
[----:B------:R-:W-:Y:S02]  /*55d0*/  IADD3 R14, PT, PT, R25, -0x24c28bd8, RZ ;  /* 0xdb3d7428190e7810 */ /* 0x000fe40007ffe0ff */
[----:B------:R-:W-:Y:S02]  /*55e0*/  LOP3.LUT R9, R9, R18, R27, 0x96, !PT ;  /* 0x0000001209097212 */ /* 0x000fe400078e961b */
[----:B------:R-:W-:-:S03]  /*55f0*/  LOP3.LUT R14, R14, R26, R103, 0x96, !PT ;  /* 0x0000001a0e0e7212 */ /* 0x000fc600078e9667 */
[----:B------:R-:W-:-:S04]  /*5600*/  IMAD.WIDE.U32 R18, R9, -0x326172a9, RZ ;  /* 0xcd9e8d5709127825 */ /* 0x000fc800078e00ff */
[----:B------:R-:W-:-:S05]  /*5610*/  VIADD R9, R24, 0xf1bbcdc8 ;  /* 0xf1bbcdc818097836 */ /* 0x000fca0000000000 */
[----:B------:R-:W-:Y:S01]  /*5620*/  LOP3.LUT R9, R9, R100, R19, 0x96, !PT ;  /* 0x0000006409097212 */ /* 0x000fe200078e9613 */
[----:B------:R-:W-:-:S04]  /*5630*/  IMAD.WIDE.U32 R100, R14, -0x326172a9, RZ ;  /* 0xcd9e8d570e647825 */ /* 0x000fc800078e00ff */
[----:B------:R-:W-:-:S04]  /*5640*/  IMAD.WIDE.U32 R26, R9, -0x2daee0ad, RZ ;  /* 0xd2511f53091a7825 */ /* 0x000fc800078e00ff */
[----:B------:R-:W-:Y:S02]  /*5650*/  VIADD R14, R24, 0x8ff34781 ;  /* 0x8ff34781180e7836 */ /* 0x000fe40000000000 */
[----:B------:R-:W-:Y:S02]  /*5660*/  VIADD R9, R25, 0x96a522ad ;  /* 0x96a522ad19097836 */ /* 0x000fe40000000000 */
[----:B------:R-:W-:Y:S02]  /*5670*/  IMAD.MOV.U32 R188, RZ, RZ, R26 ;  /* 0x000000ffffbc7224 */ /* 0x000fe400078e001a */
[----:B------:R-:W-:Y:S01]  /*5680*/  HFMA2 R26, -RZ, RZ, 0, 0 ;  /* 0x00000000ff1a7431 */ /* 0x000fe200000001ff */
[----:B------:R-:W-:Y:S02]  /*5690*/  LOP3.LUT R18, R14, R18, R101, 0x96, !PT ;  /* 0x000000120e127212 */ /* 0x000fe400078e9665 */
[----:B------:R-:W-:Y:S01]  /*56a0*/  LOP3.LUT R19, R9, R102, R27, 0x96, !PT ;  /* 0x0000006609137212 */ /* 0x000fe200078e961b */
[----:B------:R-:W-:Y:S01]  /*56b0*/  IMAD.MOV.U32 R9, RZ, RZ, R13 ;  /* 0x000000ffff097224 */ /* 0x000fe200078e000d */
[----:B------:R-:W-:-:S07]  /*56c0*/  MOV R14, R100 ;  /* 0x00000064000e7202 */ /* 0x000fce0000000f00 */
.L_x_37435:
[----:B------:R-:W-:Y:S05]  /*56d0*/  BSYNC.RECONVERGENT B3 ;  /* 0x0000000000037941 */ /* 0x000fea0003800200 */
.L_x_37434:
        /* <DEDUP_REMOVED lines=9> */
.L_x_37433:
[----:B------:R-:W-:Y:S05]  /*5770*/  BSYNC.RECONVERGENT B2 ;  /* 0x0000000000027941 */ /* 0x000fea0003800200 */
.L_x_37432:
        /* <DEDUP_REMOVED lines=17> */
.L_x_37443:
        /* <DEDUP_REMOVED lines=13> */
.L_x_37445:
[----:B------:R-:W-:Y:S05]  /*5960*/  BSYNC.RECONVERGENT B4 ;  /* 0x0000000000047941 */ /* 0x000fea0003800200 */
.L_x_37444:
        /* <DEDUP_REMOVED lines=44> */
[----:B------:R-:W-:Y:S02]  /*5c30*/  VIADD R8, R25, 0x1fd5c5a3 ;  /* 0x1fd5c5a319087836 */ /* 0x000fe40000000000 */
        /* <DEDUP_REMOVED lines=8> */
[----:B------:R-:W-:Y:S01]  /*5cc0*/  IMAD.WIDE.U32 R26, R8, -0x2daee0ad, RZ ;  /* 0xd2511f53081a7825 */ /* 0x000fe200078e00ff */
[----:B------:R-:W-:-:S03]  /*5cd0*/  MOV R14, R102 ;  /* 0x00000066000e7202 */ /* 0x000fc60000000f00 */
[----:B------:R-:W-:Y:S02]  /*5ce0*/  VIADD R8, R25, 0x96a522ad ;  /* 0x96a522ad19087836 */ /* 0x000fe40000000000 */
[----:B------:R-:W-:-:S03]  /*5cf0*/  VIADD R13, R24, 0x8ff34781 ;  /* 0x8ff34781180d7836 */ /* 0x000fc60000000000 */
[----:B------:R-:W-:Y:S01]  /*5d00*/  LOP3.LUT R19, R8, R176, R27, 0x96, !PT ;  /* 0x000000b008137212 */ /* 0x000fe200078e961b */
[----:B------:R-:W-:Y:S01]  /*5d10*/  IMAD.MOV.U32 R8, RZ, RZ, R188 ;  /* 0x000000ffff087224 */ /* 0x000fe200078e00bc */
[----:B------:R-:W-:Y:S01]  /*5d20*/  LOP3.LUT R18, R13, R18, R103, 0x96, !PT ;  /* 0x000000120d127212 */ /* 0x000fe200078e9667 */
[----:B------:R-:W-:-:S07]  /*5d30*/  IMAD.MOV.U32 R188, RZ, RZ, R26 ;  /* 0x000000ffffbc7224 */ /* 0x000fce00078e001a */
.L_x_37442:
[----:B------:R-:W-:Y:S05]  /*5d40*/  BSYNC.RECONVERGENT B3 ;  /* 0x0000000000037941 */ /* 0x000fea0003800200 */
.L_x_37441:
        /* <DEDUP_REMOVED lines=10> */
.L_x_37440:
[----:B------:R-:W-:Y:S05]  /*5df0*/  BSYNC.RECONVERGENT B2 ;  /* 0x0000000000027941 */ /* 0x000fea0003800200 */
.L_x_37439:
        /* <DEDUP_REMOVED lines=17> */
.L_x_37450:
        /* <DEDUP_REMOVED lines=13> */
.L_x_37452:
[----:B------:R-:W-:Y:S05]  /*5fe0*/  BSYNC.RECONVERGENT B4 ;  /* 0x0000000000047941 */ /* 0x000fea0003800200 */
.L_x_37451:
        /* <DEDUP_REMOVED lines=52> */
[----:B------:R-:W-:Y:S01]  /*6330*/  VIADD R13, R24, 0x8ff34781 ;  /* 0x8ff34781180d7836 */ /* 0x000fe20000000000 */
[----:B------:R-:W-:Y:S01]  /*6340*/  MOV R14, R102 ;  /* 0x00000066000e7202 */ /* 0x000fe20000000f00 */
[----:B------:R-:W-:-:S03]  /*6350*/  IMAD.WIDE.U32 R26, R7, -0x2daee0ad, RZ ;  /* 0xd2511f53071a7825 */ /* 0x000fc600078e00ff */
[----:B------:R-:W-:Y:S01]  /*6360*/  LOP3.LUT R18, R13, R18, R103, 0x96, !PT ;  /* 0x000000120d127212 */ /* 0x000fe200078e9667 */
[----:B------:R-:W-:Y:S02]  /*6370*/  VIADD R7, R25, 0x96a522ad ;  /* 0x96a522ad19077836 */ /* 0x000fe40000000000 */
[----:B------:R-:W-:-:S03]  /*6380*/  HFMA2 R13, -RZ, RZ, 0, 0 ;  /* 0x00000000ff0d7431 */ /* 0x000fc600000001ff */
[----:B------:R-:W-:Y:S01]  /*6390*/  LOP3.LUT R19, R7, R176, R27, 0x96, !PT ;  /* 0x000000b007137212 */ /* 0x000fe200078e961b */
[----:B------:R-:W-:Y:S02]  /*63a0*/  IMAD.MOV.U32 R7, RZ, RZ, R188 ;  /* 0x000000ffff077224 */ /* 0x000fe400078e00bc */
[----:B------:R-:W-:-:S07]  /*63b0*/  IMAD.MOV.U32 R188, RZ, RZ, R26 ;  /* 0x000000ffffbc7224 */ /* 0x000fce00078e001a */
.L_x_37449:
[----:B------:R-:W-:Y:S05]  /*63c0*/  BSYNC.RECONVERGENT B3 ;  /* 0x0000000000037941 */ /* 0x000fea0003800200 */
.L_x_37448:
        /* <DEDUP_REMOVED lines=9> */
.L_x_37447:
[----:B------:R-:W-:Y:S05]  /*6460*/  BSYNC.RECONVERGENT B2 ;  /* 0x0000000000027941 */ /* 0x000fea0003800200 */
.L_x_37446:
        /* <DEDUP_REMOVED lines=17> */
.L_x_37457:
        /* <DEDUP_REMOVED lines=13> */
.L_x_37459:
[----:B------:R-:W-:Y:S05]  /*6650*/  BSYNC.RECONVERGENT B4 ;  /* 0x0000000000047941 */ /* 0x000fea0003800200 */
.L_x_37458:
        /* <DEDUP_REMOVED lines=61> */
.L_x_37456:
[----:B------:R-:W-:Y:S05]  /*6a30*/  BSYNC.RECONVERGENT B3 ;  /* 0x0000000000037941 */ /* 0x000fea0003800200 */
.L_x_37455:
        /* <DEDUP_REMOVED lines=10> */
.L_x_37454:
[----:B------:R-:W-:Y:S05]  /*6ae0*/  BSYNC.RECONVERGENT B2 ;  /* 0x0000000000027941 */ /* 0x000fea0003800200 */
.L_x_37453:
        /* <DEDUP_REMOVED lines=17> */
.L_x_37464:
        /* <DEDUP_REMOVED lines=13> */
.L_x_37466:
[----:B------:R-:W-:Y:S05]  /*6cd0*/  BSYNC.RECONVERGENT B4 ;  /* 0x0000000000047941 */ /* 0x000fea0003800200 */
.L_x_37465:
        /* <DEDUP_REMOVED lines=61> */
.L_x_37463:
[----:B------:R-:W-:Y:S05]  /*70b0*/  BSYNC.RECONVERGENT B3 ;  /* 0x0000000000037941 */ /* 0x000fea0003800200 */
.L_x_37462:
        /* <DEDUP_REMOVED lines=9> */
.L_x_37461:
[----:B------:R-:W-:Y:S05]  /*7150*/  BSYNC.RECONVERGENT B2 ;  /* 0x0000000000027941 */ /* 0x000fea0003800200 */
.L_x_37460:
        /* <DEDUP_REMOVED lines=17> */
.L_x_37471:
        /* <DEDUP_REMOVED lines=13> */
.L_x_37473:
[----:B------:R-:W-:Y:S05]  /*7340*/  BSYNC.RECONVERGENT B4 ;  /* 0x0000000000047941 */ /* 0x000fea0003800200 */
.L_x_37472:
        /* <DEDUP_REMOVED lines=61> */
.L_x_37470:
[----:B------:R-:W-:Y:S05]  /*7720*/  BSYNC.RECONVERGENT B3 ;  /* 0x0000000000037941 */ /* 0x000fea0003800200 */
.L_x_37469:
        /* <DEDUP_REMOVED lines=10> */
.L_x_37468:
[----:B------:R-:W-:Y:S05]  /*77d0*/  BSYNC.RECONVERGENT B2 ;  /* 0x0000000000027941 */ /* 0x000fea0003800200 */
.L_x_37467:
        /* <DEDUP_REMOVED lines=17> */
.L_x_37478:
        /* <DEDUP_REMOVED lines=13> */
.L_x_37480:
[----:B------:R-:W-:Y:S05]  /*79c0*/  BSYNC.RECONVERGENT B4 ;  /* 0x0000000000047941 */ /* 0x000fea0003800200 */
.L_x_37479:
        /* <DEDUP_REMOVED lines=61> */
.L_x_37477:
[----:B------:R-:W-:Y:S05]  /*7da0*/  BSYNC.RECONVERGENT B3 ;  /* 0x0000000000037941 */ /* 0x000fea0003800200 */
.L_x_37476:
        /* <DEDUP_REMOVED lines=9> */
.L_x_37475:
[----:B------:R-:W-:Y:S05]  /*7e40*/  BSYNC.RECONVERGENT B2 ;  /* 0x0000000000027941 */ /* 0x000fea0003800200 */
.L_x_37474:
        /* <DEDUP_REMOVED lines=16> */
.L_x_37483:
        /* <DEDUP_REMOVED lines=13> */
.L_x_37485:
[----:B------:R-:W-:Y:S05]  /*8020*/  BSYNC.RECONVERGENT B3 ;  /* 0x0000000000037941 */ /* 0x000fea0003800200 */
.L_x_37484:
        /* <DEDUP_REMOVED lines=61> */
.L_x_37482:
[----:B------:R-:W-:Y:S05]  /*8400*/  BSYNC.RECONVERGENT B2 ;  /* 0x0000000000027941 */ /* 0x000fea0003800200 */
.L_x_37481:
        /* <DEDUP_REMOVED lines=10> */
.L_x_37426:
[----:B------:R-:W-:Y:S05]  /*84b0*/  BSYNC.RECONVERGENT B1 ;  /* 0x0000000000017941 */ /* 0x000fea0003800200 */
.L_x_37375:
[----:B------:R-:W0:Y:S01]  /*84c0*/  LDC.64 R26, c[0x0][0x3a8] ;  /* 0x0000ea00ff1a7b82 */ /* 0x000e220000000a00 */
[----:B------:R-:W-:Y:S01]  /*84d0*/  BSSY.RECONVERGENT B1, `(.L_x_37486) ;  /* 0x000001a000017945 */ /* 0x000fe20003800200 */
[----:B------:R-:W-:Y:S01]  /*84e0*/  MOV R13, R188 ;  /* 0x000000bc000d7202 */ /* 0x000fe20000000f00 */
[----:B0-----:R-:W-:-:S05]  /*84f0*/  IMAD.WIDE.U32 R26, R10, 0x20, R26 ;  /* 0x000000200a1a7825 */ /* 0x001fca00078e001a */
[----:B-----5:R0:W-:Y:S04]  /*8500*/  STG.E.128 desc[UR6][R26.64], R100 ;  /* 0x000000641a007986 */ /* 0x0201e8000c101d06 */
        /* <DEDUP_REMOVED lines=22> */
.L_x_37487:
[----:B------:R-:W-:Y:S05]  /*8670*/  BSYNC.RECONVERGENT B1 ;  /* 0x0000000000017941 */ /* 0x000fea0003800200 */
.L_x_37486:
[----:B------:R-:W-:Y:S01]  /*8680*/  VIADD R10, R10, 0x20 ;  /* 0x000000200a0a7836 */ /* 0x000fe20000000000 */
[----:B------:R-:W-:-:S07]  /*8690*/  IADD3 R11, PT, PT, R11, 0x20, RZ ;  /* 0x000000200b0b7810 */ /* 0x000fce0007ffe0ff */
.L_x_37372:
[----:B------:R-:W-:Y:S05]  /*86a0*/  BSYNC.RECONVERGENT B0 ;  /* 0x0000000000007941 */ /* 0x000fea0003800200 */
.L_x_37371:
[----:B------:R-:W-:Y:S01]  /*86b0*/  ISETP.GE.U32.AND P1, PT, R22, 0x40, PT ;  /* 0x000000401600780c */ /* 0x000fe20003f26070 */
[----:B------:R-:W-:Y:S01]  /*86c0*/  BSSY.RECONVERGENT B0, `(.L_x_37488) ;  /* 0x00006cb000007945 */ /* 0x000fe20003800200 */
[----:B------:R-:W-:-:S11]  /*86d0*/  LOP3.LUT R0, R0, 0xfffff7ff, RZ, 0xc0, !PT ;  /* 0xfffff7ff00007812 */ /* 0x000fd600078ec0ff */
[----:B------:R-:W-:Y:S01]  /*86e0*/  @P1 LOP3.LUT R0, R0, 0x800, RZ, 0xfc, !PT ;  /* 0x0000080000001812 */ /* 0x000fe200078efcff */
[----:B------:R-:W-:Y:S06]  /*86f0*/  @!P1 BRA `(.L_x_37489) ;  /* 0x0000006c001c9947 */ /* 0x000fec0003800000 */
[----:B------:R-:W-:Y:S04]  /*8700*/  BSSY.RECONVERGENT B1, `(.L_x_37490) ;  /* 0x0000005000017945 */ /* 0x000fe80003800200 */
[----:B------:R-:W-:Y:S05]  /*8710*/  @!P0 BRA `(.L_x_37491) ;  /* 0x00000000000c8947 */ /* 0x000fea0003800000 */
[----:B01----:R-:W0:Y:S02]  /*8720*/  LDC.64 R26, c[0x0][0x390] ;  /* 0x0000e400ff1a7b82 */ /* 0x003e240000000a00 */
[----:B0-----:R-:W-:-:S05]  /*8730*/  IMAD.WIDE.U32 R26, R11, 0x10, R26 ;  /* 0x000000100b1a7825 */ /* 0x001fca00078e001a */
[----:B------:R2:W5:Y:S02]  /*8740*/  LDG.E.128 R28, desc[UR6][R26.64] ;  /* 0x000000061a1c7981 */ /* 0x000564000c1e1d00 */
.L_x_37491:
[----:B------:R-:W-:Y:S05]  /*8750*/  BSYNC.RECONVERGENT B1 ;  /* 0x0000000000017941 */ /* 0x000fea0003800200 */
.L_x_37490:
[----:B------:R-:W-:Y:S01]  /*8760*/  UISETP.NE.U32.AND UP0, UPT, UR4, URZ, UPT ;  /* 0x000000ff0400728c */ /* 0x000fe2000bf05070 */
[----:B------:R-:W-:Y:S03]  /*8770*/  BSSY.RECONVERGENT B1, `(.L_x_37492) ;  /* 0x00006a1000017945 */ /* 0x000fe60003800200 */
[----:B------:R-:W-:-:S09]  /*8780*/  UISETP.NE.AND.EX UP0, UPT, UR5, URZ, UPT, UP0 ;  /* 0x000000ff0500728c */ /* 0x000fd2000bf05300 */
[----:B------:R-:W-:Y:S05]  /*8790*/  BRA.U !UP0, `(.L_x_37493) ;  /* 0x0000003508807547 */ /* 0x000fea000b800000 */
[----:B012---:R-:W0:Y:S01]  /*87a0*/  LDC.64 R26, c[0x0][0x3a0] ;  /* 0x0000e800ff1a7b82 */ /* 0x007e220000000a00 */
[----:B------:R-:W-:Y:S01]  /*87b0*/  ISETP.GT.AND P1, PT, R12, RZ, PT ;  /* 0x000000ff0c00720c */ /* 0x000fe20003f24270 */
[----:B------:R-:W-:-:S12]  /*87c0*/  BSSY.RECONVERGENT B2, `(.L_x_37494) ;  /* 0x000006d000027945 */ /* 0x000fd80003800200 */
[----:B------:R-:W-:Y:S02]  /*87d0*/  @!P1 IMAD.MOV.U32 R236, RZ, RZ, R13 ;  /* 0x000000ffffec9224 */ /* 0x000fe400078e000d */
[----:B0-----:R-:W-:-:S05]  /*87e0*/  IMAD.WIDE.U32 R26, R10, 0x20, R26 ;  /* 0x000000200a1a7825 */ /* 0x001fca00078e001a */
[----:B------:R-:W5:Y:S04]  /*87f0*/  LDG.E.128 R104, desc[UR6][R26.64] ;  /* 0x000000061a687981 */ /* 0x000f68000c1e1d00 */
[----:B------:R0:W5:Y:S02]  /*8800*/  LDG.E.128 R108, desc[UR6][R26.64+0x10] ;  /* 0x000010061a6c7981 */ /* 0x000164000c1e1d00 */
[----:B0-----:R-:W-:Y:S01]  /*8810*/  @!P1 IMAD.MOV.U32 R26, RZ, RZ, R17 ;  /* 0x000000ffff1a9224 */ /* 0x001fe200078e0011 */
        /* <DEDUP_REMOVED lines=17> */
.L_x_37498:
        /* <DEDUP_REMOVED lines=13> */
.L_x_37500:
[----:B------:R-:W-:Y:S05]  /*8a00*/  BSYNC.RECONVERGENT B4 ;  /* 0x0000000000047941 */ /* 0x000fea0003800200 */
.L_x_37499:
        /* <DEDUP_REMOVED lines=43> */
[----:B------:R-:W-:Y:S02]  /*8cc0*/  VIADD R9, R25, 0x1fd5c5a3 ;  /* 0x1fd5c5a319097836 */ /* 0x000fe40000000000 */
[----:B------:R-:W-:-:S03]  /*8cd0*/  IMAD.WIDE.U32 R190, R14, -0x2daee0ad, RZ ;  /* 0xd2511f530ebe7825 */ /* 0x000fc600078e00ff */
[----:B------:R-:W-:Y:S01]  /*8ce0*/  LOP3.LUT R9, R9, R18, R27, 0x96, !PT ;  /* 0x0000001209097212 */ /* 0x000fe200078e961b */
[----:B------:R-:W-:-:S04]  /*8cf0*/  VIADD R14, R25, 0xdb3d7428 ;  /* 0xdb3d7428190e7836 */ /* 0x000fc80000000000 */
        /* <DEDUP_REMOVED lines=8> */
[----:B------:R-:W-:Y:S01]  /*8d80*/  LOP3.LUT R18, R14, R18, R189, 0x96, !PT ;  /* 0x000000120e127212 */ /* 0x000fe200078e96bd */
[----:B------:R-:W-:Y:S01]  /*8d90*/  IMAD.MOV.U32 R236, RZ, RZ, R26 ;  /* 0x000000ffffec7224 */ /* 0x000fe200078e001a */
[----:B------:R-:W-:Y:S01]  /*8da0*/  LOP3.LUT R19, R9, R190, R27, 0x96, !PT ;  /* 0x000000be09137212 */ /* 0x000fe200078e961b */
[----:B------:R-:W-:Y:S01]  /*8db0*/  IMAD.MOV.U32 R14, RZ, RZ, R188 ;  /* 0x000000ffff0e7224 */ /* 0x000fe200078e00bc */
[----:B------:R-:W-:Y:S01]  /*8dc0*/  MOV R9, R13 ;  /* 0x0000000d00097202 */ /* 0x000fe20000000f00 */
[----:B------:R-:W-:-:S07]  /*8dd0*/  IMAD.MOV.U32 R26, RZ, RZ, RZ ;  /* 0x000000ffff1a7224 */ /* 0x000fce00078e00ff */
.L_x_37497:
[----:B------:R-:W-:Y:S05]  /*8de0*/  BSYNC.RECONVERGENT B3 ;  /* 0x0000000000037941 */ /* 0x000fea0003800200 */
.L_x_37496:
        /* <DEDUP_REMOVED lines=10> */
.L_x_37495:
[----:B------:R-:W-:Y:S05]  /*8e90*/  BSYNC.RECONVERGENT B2 ;  /* 0x0000000000027941 */ /* 0x000fea0003800200 */
.L_x_37494:
        /* <DEDUP_REMOVED lines=20> */
.L_x_37505:
        /* <DEDUP_REMOVED lines=13> */
.L_x_37507:
[----:B------:R-:W-:Y:S05]  /*90b0*/  BSYNC.RECONVERGENT B4 ;  /* 0x0000000000047941 */ /* 0x000fea0003800200 */
.L_x_37506:
        /* <DEDUP_REMOVED lines=52> */
[----:B------:R-:W-:Y:S01]  /*9400*/  IMAD.WIDE.U32 R26, R8, -0x2daee0ad, RZ ;  /* 0xd2511f53081a7825 */ /* 0x000fe200078e00ff */
[----:B------:R-:W-:-:S03]  /*9410*/  IADD3 R8, PT, PT, R25, -0x695add53, RZ ;  /* 0x96a522ad19087810 */ /* 0x000fc60007ffe0ff */
[----:B------:R-:W-:Y:S01]  /*9420*/  VIADD R13, R24, 0x8ff34781 ;  /* 0x8ff34781180d7836 */ /* 0x000fe20000000000 */
[----:B------:R-:W-:Y:S01]  /*9430*/  LOP3.LUT R19, R8, R190, R27, 0x96, !PT ;  /* 0x000000be08137212 */ /* 0x000fe200078e961b */
[----:B------:R-:W-:Y:S01]  /*9440*/  IMAD.MOV.U32 R14, RZ, RZ, R188 ;  /* 0x000000ffff0e7224 */ /* 0x000fe200078e00bc */
[----:B------:R-:W-:Y:S01]  /*9450*/  MOV R8, R236 ;  /* 0x000000ec00087202 */ /* 0x000fe20000000f00 */
[----:B------:R-:W-:Y:S01]  /*9460*/  IMAD.MOV.U32 R17, RZ, RZ, R26 ;  /* 0x000000ffff117224 */ /* 0x000fe200078e001a */
[----:B------:R-:W-:Y:S01]  /*9470*/  LOP3.LUT R18, R13, R18, R189, 0x96, !PT ;  /* 0x000000120d127212 */ /* 0x000fe200078e96bd */
[----:B------:R-:W-:-:S07]  /*9480*/  IMAD.MOV.U32 R27, RZ, RZ, RZ ;  /* 0x000000ffff1b7224 */ /* 0x000fce00078e00ff */
.L_x_37504:
[----:B------:R-:W-:Y:S05]  /*9490*/  BSYNC.RECONVERGENT B3 ;  /* 0x0000000000037941 */ /* 0x000fea0003800200 */
.L_x_37503:
        /* <DEDUP_REMOVED lines=11> */
.L_x_37502:
[----:B------:R-:W-:Y:S05]  /*9550*/  BSYNC.RECONVERGENT B2 ;  /* 0x0000000000027941 */ /* 0x000fea0003800200 */
.L_x_37501:
        /* <DEDUP_REMOVED lines=20> */
.L_x_37512:
        /* <DEDUP_REMOVED lines=13> */
.L_x_37514:
[----:B------:R-:W-:Y:S05]  /*9770*/  BSYNC.RECONVERGENT B4 ;  /* 0x0000000000047941 */ /* 0x000fea0003800200 */
.L_x_37513:
        /* <DEDUP_REMOVED lines=61> */
.L_x_37511:
[----:B------:R-:W-:Y:S05]  /*9b50*/  BSYNC.RECONVERGENT B3 ;  /* 0x0000000000037941 */ /* 0x000fea0003800200 */
.L_x_37510:
        /* <DEDUP_REMOVED lines=10> */
.L_x_37509:
[----:B------:R-:W-:Y:S05]  /*9c00*/  BSYNC.RECONVERGENT B2 ;  /* 0x0000000000027941 */ /* 0x000fea0003800200 */
.L_x_37508:
        /* <DEDUP_REMOVED lines=20> */
.L_x_37519:
        /* <DEDUP_REMOVED lines=13> */
.L_x_37521:
[----:B------:R-:W-:Y:S05]  /*9e20*/  BSYNC.RECONVERGENT B4 ;  /* 0x0000000000047941 */ /* 0x000fea0003800200 */
.L_x_37520:
        /* <DEDUP_REMOVED lines=61> */
.L_x_37518:
[----:B------:R-:W-:Y:S05]  /*a200*/  BSYNC.RECONVERGENT B3 ;  /* 0x0000000000037941 */ /* 0x000fea0003800200 */
.L_x_37517:
        /* <DEDUP_REMOVED lines=11> */
.L_x_37516:
[----:B------:R-:W-:Y:S05]  /*a2c0*/  BSYNC.RECONVERGENT B2 ;  /* 0x0000000000027941 */ /* 0x000fea0003800200 */
.L_x_37515:
        /* <DEDUP_REMOVED lines=20> */
.L_x_37526:
        /* <DEDUP_REMOVED lines=13> */
.L_x_37528:
[----:B------:R-:W-:Y:S05]  /*a4e0*/  BSYNC.RECONVERGENT B4 ;  /* 0x0000000000047941 */ /* 0x000fea0003800200 */
.L_x_37527:
        /* <DEDUP_REMOVED lines=61> */
.L_x_37525:
[----:B------:R-:W-:Y:S05]  /*a8c0*/  BSYNC.RECONVERGENT B3 ;  /* 0x0000000000037941 */ /* 0x000fea0003800200 */
.L_x_37524:
        /* <DEDUP_REMOVED lines=10> */
.L_x_37523:
[----:B------:R-:W-:Y:S05]  /*a970*/  BSYNC.RECONVERGENT B2 ;  /* 0x0000000000027941 */ /* 0x000fea0003800200 */
.L_x_37522:
        /* <DEDUP_REMOVED lines=20> */
.L_x_37533:
        /* <DEDUP_REMOVED lines=13> */
.L_x_37535:
[----:B------:R-:W-:Y:S05]  /*ab90*/  BSYNC.RECONVERGENT B4 ;  /* 0x0000000000047941 */ /* 0x000fea0003800200 */
.L_x_37534:
        /* <DEDUP_REMOVED lines=61> */
.L_x_37532:
[----:B------:R-:W-:Y:S05]  /*af70*/  BSYNC.RECONVERGENT B3 ;  /* 0x0000000000037941 */ /* 0x000fea0003800200 */
.L_x_37531:
        /* <DEDUP_REMOVED lines=11> */
.L_x_37530:
[----:B------:R-:W-:Y:S05]  /*b030*/  BSYNC.RECONVERGENT B2 ;  /* 0x0000000000027941 */ /* 0x000fea0003800200 */
.L_x_37529:
        /* <DEDUP_REMOVED lines=20> */
.L_x_37540:
        /* <DEDUP_REMOVED lines=13> */
.L_x_37542:
[----:B------:R-:W-:Y:S05]  /*b250*/  BSYNC.RECONVERGENT B4 ;  /* 0x0000000000047941 */ /* 0x000fea0003800200 */
.L_x_37541:
        /* <DEDUP_REMOVED lines=61> */
.L_x_37539:
[----:B------:R-:W-:Y:S05]  /*b630*/  BSYNC.RECONVERGENT B3 ;  /* 0x0000000000037941 */ /* 0x000fea0003800200 */
.L_x_37538:
        /* <DEDUP_REMOVED lines=10> */
.L_x_37537:
[----:B------:R-:W-:Y:S05]  /*b6e0*/  BSYNC.RECONVERGENT B2 ;  /* 0x0000000000027941 */ /* 0x000fea0003800200 */
.L_x_37536:
        /* <DEDUP_REMOVED lines=19> */
.L_x_37546:
        /* <DEDUP_REMOVED lines=13> */
.L_x_37548:
[----:B------:R-:W-:Y:S05]  /*b8f0*/  BSYNC.RECONVERGENT B3 ;  /* 0x0000000000037941 */ /* 0x000fea0003800200 */
.L_x_37547:
        /* <DEDUP_REMOVED lines=60> */
[----:B------:R-:W-:-:S07]  /*bcc0*/  MOV R2, R13 ;  /* 0x0000000d00027202 */ /* 0x000fce0000000f00 */
.L_x_37545:
[----:B------:R-:W-:Y:S05]  /*bcd0*/  BSYNC.RECONVERGENT B2 ;  /* 0x0000000000027941 */ /* 0x000fea0003800200 */
.L_x_37544:
        /* <DEDUP_REMOVED lines=12> */
.L_x_37493:
[----:B------:R-:W-:Y:S01]  /*bda0*/  BSSY.RECONVERGENT B2, `(.L_x_37549) ;  /* 0x000006a000027945 */ /* 0x000fe20003800200 */
[----:B------:R-:W-:Y:S02]  /*bdb0*/  HFMA2 R104, -RZ, RZ, 0, 0 ;  /* 0x00000000ff687431 */ /* 0x000fe400000001ff */
[----:B-1----:R-:W-:Y:S02]  /*bdc0*/  IMAD.MOV.U32 R188, RZ, RZ, R13 ;  /* 0x000000ffffbc7224 */ /* 0x002fe400078e000d */
[----:B0-2---:R-:W-:Y:S01]  /*bdd0*/  IMAD.MOV.U32 R26, RZ, RZ, R17 ;  /* 0x000000ffff1a7224 */ /* 0x005fe200078e0011 */
        /* <DEDUP_REMOVED lines=17> */
.L_x_37553:
        /* <DEDUP_REMOVED lines=13> */
.L_x_37555:
[----:B------:R-:W-:Y:S05]  /*bfc0*/  BSYNC.RECONVERGENT B4 ;  /* 0x0000000000047941 */ /* 0x000fea0003800200 */
.L_x_37554:
        /* <DEDUP_REMOVED lines=61> */
.L_x_37552:
[----:B------:R-:W-:Y:S05]  /*c3a0*/  BSYNC.RECONVERGENT B3 ;  /* 0x0000000000037941 */ /* 0x000fea0003800200 */
.L_x_37551:
        /* <DEDUP_REMOVED lines=9> */
.L_x_37550:
[----:B------:R-:W-:Y:S05]  /*c440*/  BSYNC.RECONVERGENT B2 ;  /* 0x0000000000027941 */ /* 0x000fea0003800200 */
.L_x_37549:
        /* <DEDUP_REMOVED lines=17> */
.L_x_37560:
        /* <DEDUP_REMOVED lines=13> */
.L_x_37562:
[----:B------:R-:W-:Y:S05]  /*c630*/  BSYNC.RECONVERGENT B4 ;  /* 0x0000000000047941 */ /* 0x000fea0003800200 */
.L_x_37561:
        /* <DEDUP_REMOVED lines=58> */
[----:B------:R-:W-:Y:S02]  /*c9e0*/  LOP3.LUT R19, R8, R108, R27, 0x96, !PT ;  /* 0x0000006c08137212 */ /* 0x000fe400078e961b */
[----:B------:R-:W-:Y:S01]  /*c9f0*/  MOV R8, R188 ;  /* 0x000000bc00087202 */ /* 0x000fe20000000f00 */
[----:B------:R-:W-:-:S07]  /*ca00*/  IMAD.MOV.U32 R188, RZ, RZ, R26 ;  /* 0x000000ffffbc7224 */ /* 0x000fce00078e001a */
.L_x_37559:
[----:B------:R-:W-:Y:S05]  /*ca10*/  BSYNC.RECONVERGENT B3 ;  /* 0x0000000000037941 */ /* 0x000fea0003800200 */
.L_x_37558:
        /* <DEDUP_REMOVED lines=10> */
.L_x_37557:
[----:B------:R-:W-:Y:S05]  /*cac0*/  BSYNC.RECONVERGENT B2 ;  /* 0x0000000000027941 */ /* 0x000fea0003800200 */
.L_x_37556:
        /* <DEDUP_REMOVED lines=17> */
.L_x_37567:
        /* <DEDUP_REMOVED lines=13> */
.L_x_37569:
[----:B------:R-:W-:Y:S05]  /*ccb0*/  BSYNC.RECONVERGENT B4 ;  /* 0x0000000000047941 */ /* 0x000fea0003800200 */
.L_x_37568:
        /* <DEDUP_REMOVED lines=56> */
[----:B------:R-:W-:Y:S02]  /*d040*/  IMAD.MOV.U32 R14, RZ, RZ, R106 ;  /* 0x000000ffff0e7224 */ /* 0x000fe400078e006a */
[----:B------:R-:W-:Y:S01]  /*d050*/  IMAD.MOV.U32 R13, RZ, RZ, RZ ;  /* 0x000000ffff0d7224 */ /* 0x000fe200078e00ff */
[----:B------:R-:W-:Y:S02]  /*d060*/  LOP3.LUT R19, R7, R108, R27, 0x96, !PT ;  /* 0x0000006c07137212 */ /* 0x000fe400078e961b */
[----:B------:R-:W-:Y:S01]  /*d070*/  MOV R7, R188 ;  /* 0x000000bc00077202 */ /* 0x000fe20000000f00 */
[----:B------:R-:W-:-:S07]  /*d080*/  IMAD.MOV.U32 R188, RZ, RZ, R26 ;  /* 0x000000ffffbc7224 */ /* 0x000fce00078e001a */
.L_x_37566:
[----:B------:R-:W-:Y:S05]  /*d090*/  BSYNC.RECONVERGENT B3 ;  /* 0x0000000000037941 */ /* 0x000fea0003800200 */
.L_x_37565:
        /* <DEDUP_REMOVED lines=9> */
.L_x_37564:
[----:B------:R-:W-:Y:S05]  /*d130*/  BSYNC.RECONVERGENT B2 ;  /* 0x0000000000027941 */ /* 0x000fea0003800200 */
.L_x_37563:
        /* <DEDUP_REMOVED lines=17> */
.L_x_37574:
        /* <DEDUP_REMOVED lines=13> */
.L_x_37576:
[----:B------:R-:W-:Y:S05]  /*d320*/  BSYNC.RECONVERGENT B4 ;  /* 0x0000000000047941 */ /* 0x000fea0003800200 */
.L_x_37575:
        /* <DEDUP_REMOVED lines=61> */
.L_x_37573:
[----:B------:R-:W-:Y:S05]  /*d700*/  BSYNC.RECONVERGENT B3 ;  /* 0x0000000000037941 */ /* 0x000fea0003800200 */
.L_x_37572:
        /* <DEDUP_REMOVED lines=10> */
.L_x_37571:
[----:B------:R-:W-:Y:S05]  /*d7b0*/  BSYNC.RECONVERGENT B2 ;  /* 0x0000000000027941 */ /* 0x000fea0003800200 */
.L_x_37570:
        /* <DEDUP_REMOVED lines=17> */
.L_x_37581:
        /* <DEDUP_REMOVED lines=13> */
.L_x_37583:
[----:B------:R-:W-:Y:S05]  /*d9a0*/  BSYNC.RECONVERGENT B4 ;  /* 0x0000000000047941 */ /* 0x000fea0003800200 */
.L_x_37582:
        /* <DEDUP_REMOVED lines=61> */
.L_x_37580:
[----:B------:R-:W-:Y:S05]  /*dd80*/  BSYNC.RECONVERGENT B3 ;  /* 0x0000000000037941 */ /* 0x000fea0003800200 */
.L_x_37579:
        /* <DEDUP_REMOVED lines=9> */
.L_x_37578:
[----:B------:R-:W-:Y:S05]  /*de20*/  BSYNC.RECONVERGENT B2 ;  /* 0x0000000000027941 */ /* 0x000fea0003800200 */
.L_x_37577:
        /* <DEDUP_REMOVED lines=17> */
.L_x_37588:
        /* <DEDUP_REMOVED lines=13> */
.L_x_37590:
[----:B------:R-:W-:Y:S05]  /*e010*/  BSYNC.RECONVERGENT B4 ;  /* 0x0000000000047941 */ /* 0x000fea0003800200 */
.L_x_37589:
        /* <DEDUP_REMOVED lines=61> */
.L_x_37587:
[----:B------:R-:W-:Y:S05]  /*e3f0*/  BSYNC.RECONVERGENT B3 ;  /* 0x0000000000037941 */ /* 0x000fea0003800200 */
.L_x_37586:
        /* <DEDUP_REMOVED lines=10> */
.L_x_37585:
[----:B------:R-:W-:Y:S05]  /*e4a0*/  BSYNC.RECONVERGENT B2 ;  /* 0x0000000000027941 */ /* 0x000fea0003800200 */
.L_x_37584:
        /* <DEDUP_REMOVED lines=17> */
.L_x_37595:
        /* <DEDUP_REMOVED lines=13> */
.L_x_37597:
[----:B------:R-:W-:Y:S05]  /*e690*/  BSYNC.RECONVERGENT B4 ;  /* 0x0000000000047941 */ /* 0x000fea0003800200 */
.L_x_37596:
        /* <DEDUP_REMOVED lines=61> */
.L_x_37594:
[----:B------:R-:W-:Y:S05]  /*ea70*/  BSYNC.RECONVERGENT B3 ;  /* 0x0000000000037941 */ /* 0x000fea0003800200 */
.L_x_37593:
        /* <DEDUP_REMOVED lines=9> */
.L_x_37592:
[----:B------:R-:W-:Y:S05]  /*eb10*/  BSYNC.RECONVERGENT B2 ;  /* 0x0000000000027941 */ /* 0x000fea0003800200 */
.L_x_37591:
        /* <DEDUP_REMOVED lines=16> */
.L_x_37600:
        /* <DEDUP_REMOVED lines=13> */
.L_x_37602:
[----:B------:R-:W-:Y:S05]  /*ecf0*/  BSYNC.RECONVERGENT B3 ;  /* 0x0000000000037941 */ /* 0x000fea0003800200 */
.L_x_37601:
        /* <DEDUP_REMOVED lines=61> */
.L_x_37599:
[----:B------:R-:W-:Y:S05]  /*f0d0*/  BSYNC.RECONVERGENT B2 ;  /* 0x0000000000027941 */ /* 0x000fea0003800200 */
.L_x_37598:
        /* <DEDUP_REMOVED lines=10> */
.L_x_37543:
[----:B------:R-:W-:Y:S05]  /*f180*/  BSYNC.RECONVERGENT B1 ;  /* 0x0000000000017941 */ /* 0x000fea0003800200 */
.L_x_37492:
[----:B------:R-:W0:Y:S01]  /*f190*/  LDC.64 R26, c[0x0][0x3a8] ;  /* 0x0000ea00ff1a7b82 */ /* 0x000e220000000a00 */
        /* <DEDUP_REMOVED lines=26> */
.L_x_37604:
[----:B------:R-:W-:Y:S05]  /*f340*/  BSYNC.RECONVERGENT B1 ;  /* 0x0000000000017941 */ /* 0x000fea0003800200 */
.L_x_37603:
[----:B------:R-:W-:Y:S02]  /*f350*/  VIADD R10, R10, 0x20 ;  /* 0x000000200a0a7836 */ /* 0x000fe40000000000 */
[----:B------:R-:W-:-:S07]  /*f360*/  VIADD R11, R11, 0x20 ;  /* 0x000000200b0b7836 */ /* 0x000fce0000000000 */
.L_x_37489:
[----:B------:R-:W-:Y:S05]  /*f370*/  BSYNC.RECONVERGENT B0 ;  /* 0x0000000000007941 */ /* 0x000fea0003800200 */
.L_x_37488:
        /* <DEDUP_REMOVED lines=10> */
.L_x_37608:
[----:B------:R-:W-:Y:S05]  /*f420*/  BSYNC.RECONVERGENT B1 ;  /* 0x0000000000017941 */ /* 0x000fea0003800200 */
.L_x_37607:
[----:B------:R-:W-:Y:S01]  /*f430*/  UISETP.NE.U32.AND UP0, UPT, UR4, URZ, UPT ;  /* 0x000000ff0400728c */ /* 0x000fe2000bf05070 */
[----:B------:R-:W-:Y:S03]  /*f440*/  BSSY.RECONVERGENT B1, `(.L_x_37609) ;  /* 0x00006a1000017945 */ /* 0x000fe60003800200 */
[----:B------:R-:W-:-:S09]  /*f450*/  UISETP.NE.AND.EX UP0, UPT, UR5, URZ, UPT, UP0 ;  /* 0x000000ff0500728c */ /* 0x000fd2000bf05300 */
[----:B------:R-:W-:Y:S05]  /*f460*/  BRA.U !UP0, `(.L_x_37610) ;  /* 0x0000003508807547 */ /* 0x000fea000b800000 */
[----:B012---:R-:W0:Y:S01]  /*f470*/  LDC.64 R26, c[0x0][0x3a0] ;  /* 0x0000e800ff1a7b82 */ /* 0x007e220000000a00 */
[----:B------:R-:W-:Y:S01]  /*f480*/  ISETP.GT.AND P1, PT, R12, RZ, PT ;  /* 0x000000ff0c00720c */ /* 0x000fe20003f24270 */
[----:B------:R-:W-:-:S12]  /*f490*/  BSSY.RECONVERGENT B2, `(.L_x_37611) ;  /* 0x000006d000027945 */ /* 0x000fd80003800200 */
[----:B------:R-:W-:Y:S01]  /*f4a0*/  @!P1 MOV R236, R13 ;  /* 0x0000000d00ec9202 */ /* 0x000fe20000000f00 */
[----:B0-----:R-:W-:-:S05]  /*f4b0*/  IMAD.WIDE.U32 R26, R10, 0x20, R26 ;  /* 0x000000200a1a7825 */ /* 0x001fca00078e001a */
[----:B------:R-:W5:Y:S04]  /*f4c0*/  LDG.E.128 R112, desc[UR6][R26.64] ;  /* 0x000000061a707981 */ /* 0x000f68000c1e1d00 */
[----:B------:R0:W5:Y:S02]  /*f4d0*/  LDG.E.128 R116, desc[UR6][R26.64+0x10] ;  /* 0x000010061a747981 */ /* 0x000164000c1e1d00 */
        /* <DEDUP_REMOVED lines=18> */
.L_x_37615:
        /* <DEDUP_REMOVED lines=13> */
.L_x_37617:
[----:B------:R-:W-:Y:S05]  /*f6d0*/  BSYNC.RECONVERGENT B4 ;  /* 0x0000000000047941 */ /* 0x000fea0003800200 */
.L_x_37616:
        /* <DEDUP_REMOVED lines=61> */
.L_x_37614:
[----:B------:R-:W-:Y:S05]  /*fab0*/  BSYNC.RECONVERGENT B3 ;  /* 0x0000000000037941 */ /* 0x000fea0003800200 */
.L_x_37613:
[----:B------:R-:W-:Y:S01]  /*fac0*/  I2FP.F32.U32 R9, R9 ;  /* 0x0000000900097245 */ /* 0x000fe20000201000 */
[----:B------:R-:W-:-:S04]  /*fad0*/  IMAD.MOV.U32 R13, RZ, RZ, 0x2f800000 ;  /* 0x2f800000ff0d7424 */ /* 0x000fc800078e00ff */
        /* <DEDUP_REMOVED lines=8> */
.L_x_37612:
[----:B------:R-:W-:Y:S05]  /*fb60*/  BSYNC.RECONVERGENT B2 ;  /* 0x0000000000027941 */ /* 0x000fea0003800200 */
.L_x_37611:
[----:B------:R-:W-:Y:S01]  /*fb70*/  BSSY.RECONVERGENT B2, `(.L_x_37618) ;  /* 0x000006b000027945 */ /* 0x000fe20003800200 */
[----:B------:R-:W-:Y:S01]  /*fb80*/  @!P1 MOV R17, R236 ;  /* 0x000000ec00119202 */ /* 0x000fe20000000f00 */
[----:B------:R-:W-:Y:S02]  /*fb90*/  @!P1 IMAD.MOV.U32 R27, RZ, RZ, R26 ;  /* 0x000000ffff1b9224 */ /* 0x000fe400078e001a */
        /* <DEDUP_REMOVED lines=17> */
.L_x_37622:
        /* <DEDUP_REMOVED lines=13> */
.L_x_37624:
[----:B------:R-:W-:Y:S05]  /*fd80*/  BSYNC.RECONVERGENT B4 ;  /* 0x0000000000047941 */ /* 0x000fea0003800200 */
.L_x_37623:
        /* <DEDUP_REMOVED lines=55> */
[----:B------:R-:W-:Y:S02]  /*10100*/  VIADD R13, R24, 0x8ff34781 ;  /* 0x8ff34781180d7836 */ /* 0x000fe40000000000 */
[----:B------:R-:W-:Y:S01]  /*10110*/  IMAD.MOV.U32 R17, RZ, RZ, R26 ;  /* 0x000000ffff117224 */ /* 0x000fe200078e001a */
[----:B------:R-:W-:Y:S01]  /*10120*/  LOP3.LUT R19, R8, R190, R27, 0x96, !PT ;  /* 0x000000be08137212 */ /* 0x000fe200078e961b */
[----:B------:R-:W-:Y:S01]  /*10130*/  HFMA2 R27, -RZ, RZ, 0, 0 ;  /* 0x00000000ff1b7431 */ /* 0x000fe200000001ff */
[----:B------:R-:W-:Y:S01]  /*10140*/  LOP3.LUT R18, R13, R18, R189, 0x96, !PT ;  /* 0x000000120d127212 */ /* 0x000fe200078e96bd */
[----:B------:R-:W-:-:S07]  /*10150*/  IMAD.MOV.U32 R8, RZ, RZ, R236 ;  /* 0x000000ffff087224 */ /* 0x000fce00078e00ec */
.L_x_37621:
[----:B------:R-:W-:Y:S05]  /*10160*/  BSYNC.RECONVERGENT B3 ;  /* 0x0000000000037941 */ /* 0x000fea0003800200 */
.L_x_37620:
        /* <DEDUP_REMOVED lines=11> */
.L_x_37619:
[----:B------:R-:W-:Y:S05]  /*10220*/  BSYNC.RECONVERGENT B2 ;  /* 0x0000000000027941 */ /* 0x000fea0003800200 */
.L_x_37618:
        /* <DEDUP_REMOVED lines=20> */
.L_x_37629:
        /* <DEDUP_REMOVED lines=13> */
.L_x_37631:
[----:B------:R-:W-:Y:S05]  /*10440*/  BSYNC.RECONVERGENT B4 ;  /* 0x0000000000047941 */ /* 0x000fea0003800200 */
.L_x_37630:
        /* <DEDUP_REMOVED lines=57> */
[----:B------:R-:W-:Y:S02]  /*107e0*/  IMAD.MOV.U32 R13, RZ, RZ, R26 ;  /* 0x000000ffff0d7224 */ /* 0x000fe400078e001a */
[----:B------:R-:W-:Y:S01]  /*107f0*/  HFMA2 R26, -RZ, RZ, 0, 0 ;  /* 0x00000000ff1a7431 */ /* 0x000fe200000001ff */
[----:B------:R-:W-:Y:S01]  /*10800*/  LOP3.LUT R19, R7, R190, R27, 0x96, !PT ;  /* 0x000000be07137212 */ /* 0x000fe200078e961b */
[----:B------:R-:W-:-:S07]  /*10810*/  IMAD.MOV.U32 R7, RZ, RZ, R17 ;  /* 0x000000ffff077224 */ /* 0x000fce00078e0011 */
.L_x_37628:
[----:B------:R-:W-:Y:S05]  /*10820*/  BSYNC.RECONVERGENT B3 ;  /* 0x0000000000037941 */ /* 0x000fea0003800200 */
.L_x_37627:
        /* <DEDUP_REMOVED lines=10> */
.L_x_37626:
[----:B------:R-:W-:Y:S05]  /*108d0*/  BSYNC.RECONVERGENT B2 ;  /* 0x0000000000027941 */ /* 0x000fea0003800200 */
.L_x_37625:
        /* <DEDUP_REMOVED lines=20> */
.L_x_37636:
        /* <DEDUP_REMOVED lines=13> */
.L_x_37638:
[----:B------:R-:W-:Y:S05]  /*10af0*/  BSYNC.RECONVERGENT B4 ;  /* 0x0000000000047941 */ /* 0x000fea0003800200 */
.L_x_37637:
        /* <DEDUP_REMOVED lines=55> */
[----:B------:R-:W-:Y:S01]  /*10e70*/  IMAD.MOV.U32 R17, RZ, RZ, R26 ;  /* 0x000000ffff117224 */ /* 0x000fe200078e001a */
[----:B------:R-:W-:Y:S01]  /*10e80*/  LOP3.LUT R19, R6, R190, R27, 0x96, !PT ;  /* 0x000000be06137212 */ /* 0x000fe200078e961b */
[----:B------:R-:W-:Y:S01]  /*10e90*/  HFMA2 R27, -RZ, RZ, 0, 0 ;  /* 0x00000000ff1b7431 */ /* 0x000fe200000001ff */
[----:B------:R-:W-:Y:S01]  /*10ea0*/  LOP3.LUT R18, R14, R18, R189, 0x96, !PT ;  /* 0x000000120e127212 */ /* 0x000fe200078e96bd */
[----:B------:R-:W-:Y:S01]  /*10eb0*/  IMAD.MOV.U32 R6, RZ, RZ, R13 ;  /* 0x000000ffff067224 */ /* 0x000fe200078e000d */
[----:B------:R-:W-:-:S07]  /*10ec0*/  MOV R14, R188 ;  /* 0x000000bc000e7202 */ /* 0x000fce0000000f00 */
.L_x_37635:
[----:B------:R-:W-:Y:S05]  /*10ed0*/  BSYNC.RECONVERGENT B3 ;  /* 0x0000000000037941 */ /* 0x000fea0003800200 */
.L_x_37634:
        /* <DEDUP_REMOVED lines=11> */
.L_x_37633:
[----:B------:R-:W-:Y:S05]  /*10f90*/  BSYNC.RECONVERGENT B2 ;  /* 0x0000000000027941 */ /* 0x000fea0003800200 */
.L_x_37632:
        /* <DEDUP_REMOVED lines=20> */
.L_x_37643:
        /* <DEDUP_REMOVED lines=13> */
.L_x_37645:
[----:B------:R-:W-:Y:S05]  /*111b0*/  BSYNC.RECONVERGENT B4 ;  /* 0x0000000000047941 */ /* 0x000fea0003800200 */
.L_x_37644:
        /* <DEDUP_REMOVED lines=61> */
.L_x_37642:
[----:B------:R-:W-:Y:S05]  /*11590*/  BSYNC.RECONVERGENT B3 ;  /* 0x0000000000037941 */ /* 0x000fea0003800200 */
.L_x_37641:
        /* <DEDUP_REMOVED lines=10> */
.L_x_37640:
[----:B------:R-:W-:Y:S05]  /*11640*/  BSYNC.RECONVERGENT B2 ;  /* 0x0000000000027941 */ /* 0x000fea0003800200 */
.L_x_37639:
        /* <DEDUP_REMOVED lines=20> */
.L_x_37650:
        /* <DEDUP_REMOVED lines=13> */
.L_x_37652:
[----:B------:R-:W-:Y:S05]  /*11860*/  BSYNC.RECONVERGENT B4 ;  /* 0x0000000000047941 */ /* 0x000fea0003800200 */
.L_x_37651:
        /* <DEDUP_REMOVED lines=61> */
.L_x_37649:
[----:B------:R-:W-:Y:S05]  /*11c40*/  BSYNC.RECONVERGENT B3 ;  /* 0x0000000000037941 */ /* 0x000fea0003800200 */
.L_x_37648:
        /* <DEDUP_REMOVED lines=11> */
.L_x_37647:
[----:B------:R-:W-:Y:S05]  /*11d00*/  BSYNC.RECONVERGENT B2 ;  /* 0x0000000000027941 */ /* 0x000fea0003800200 */
.L_x_37646:
        /* <DEDUP_REMOVED lines=20> */
.L_x_37657:
        /* <DEDUP_REMOVED lines=13> */
.L_x_37659:
[----:B------:R-:W-:Y:S05]  /*11f20*/  BSYNC.RECONVERGENT B4 ;  /* 0x0000000000047941 */ /* 0x000fea0003800200 */
.L_x_37658:
        /* <DEDUP_REMOVED lines=61> */
.L_x_37656:
[----:B------:R-:W-:Y:S05]  /*12300*/  BSYNC.RECONVERGENT B3 ;  /* 0x0000000000037941 */ /* 0x000fea0003800200 */
.L_x_37655:
        /* <DEDUP_REMOVED lines=10> */
.L_x_37654:
[----:B------:R-:W-:Y:S05]  /*123b0*/  BSYNC.RECONVERGENT B2 ;  /* 0x0000000000027941 */ /* 0x000fea0003800200 */
.L_x_37653:
        /* <DEDUP_REMOVED lines=19> */
.L_x_37663:
        /* <DEDUP_REMOVED lines=13> */
.L_x_37665:
[----:B------:R-:W-:Y:S05]  /*125c0*/  BSYNC.RECONVERGENT B3 ;  /* 0x0000000000037941 */ /* 0x000fea0003800200 */
.L_x_37664:
        /* <DEDUP_REMOVED lines=53> */
[----:B------:R-:W-:Y:S02]  /*12920*/  VIADD R14, R24, 0x8ff34781 ;  /* 0x8ff34781180e7836 */ /* 0x000fe40000000000 */
[----:B------:R-:W-:-:S03]  /*12930*/  IMAD.WIDE.U32 R26, R2, -0x2daee0ad, RZ ;  /* 0xd2511f53021a7825 */ /* 0x000fc600078e00ff */
[----:B------:R-:W-:Y:S01]  /*12940*/  LOP3.LUT R18, R14, R18, R189, 0x96, !PT ;  /* 0x000000120e127212 */ /* 0x000fe200078e96bd */
[----:B------:R-:W-:Y:S01]  /*12950*/  VIADD R2, R25, 0x96a522ad ;  /* 0x96a522ad19027836 */ /* 0x000fe20000000000 */
[----:B------:R-:W-:Y:S01]  /*12960*/  MOV R14, R188 ;  /* 0x000000bc000e7202 */ /* 0x000fe20000000f00 */
[----:B------:R-:W-:-:S03]  /*12970*/  IMAD.MOV.U32 R188, RZ, RZ, R26 ;  /* 0x000000ffffbc7224 */ /* 0x000fc600078e001a */
[----:B------:R-:W-:Y:S01]  /*12980*/  LOP3.LUT R19, R2, R190, R27, 0x96, !PT ;  /* 0x000000be02137212 */ /* 0x000fe200078e961b */
[----:B------:R-:W-:-:S07]  /*12990*/  IMAD.MOV.U32 R2, RZ, RZ, R13 ;  /* 0x000000ffff027224 */ /* 0x000fce00078e000d */
.L_x_37662:
[----:B------:R-:W-:Y:S05]  /*129a0*/  BSYNC.RECONVERGENT B2 ;  /* 0x0000000000027941 */ /* 0x000fea0003800200 */
.L_x_37661:
        /* <DEDUP_REMOVED lines=12> */
.L_x_37610:
[----:B------:R-:W-:Y:S01]  /*12a70*/  BSSY.RECONVERGENT B2, `(.L_x_37666) ;  /* 0x000006a000027945 */ /* 0x000fe20003800200 */
[----:B-1----:R-:W-:Y:S01]  /*12a80*/  MOV R188, R13 ;  /* 0x0000000d00bc7202 */ /* 0x002fe20000000f00 */
[----:B0-2---:R-:W-:Y:S02]  /*12a90*/  IMAD.MOV.U32 R26, RZ, RZ, R17 ;  /* 0x000000ffff1a7224 */ /* 0x005fe400078e0011 */
        /* <DEDUP_REMOVED lines=18> */
.L_x_37670:
        /* <DEDUP_REMOVED lines=13> */
.L_x_37672:
[----:B------:R-:W-:Y:S05]  /*12c90*/  BSYNC.RECONVERGENT B4 ;  /* 0x0000000000047941 */ /* 0x000fea0003800200 */
.L_x_37671:
        /* <DEDUP_REMOVED lines=61> */
.L_x_37669:
[----:B------:R-:W-:Y:S05]  /*13070*/  BSYNC.RECONVERGENT B3 ;  /* 0x0000000000037941 */ /* 0x000fea0003800200 */
.L_x_37668:
        /* <DEDUP_REMOVED lines=9> */
.L_x_37667:
[----:B------:R-:W-:Y:S05]  /*13110*/  BSYNC.RECONVERGENT B2 ;  /* 0x0000000000027941 */ /* 0x000fea0003800200 */
.L_x_37666:
        /* <DEDUP_REMOVED lines=17> */
.L_x_37677:
        /* <DEDUP_REMOVED lines=13> */
.L_x_37679:
[----:B------:R-:W-:Y:S05]  /*13300*/  BSYNC.RECONVERGENT B4 ;  /* 0x0000000000047941 */ /* 0x000fea0003800200 */
.L_x_37678:
        /* <DEDUP_REMOVED lines=60> */
[----:B------:R-:W-:-:S07]  /*136d0*/  LOP3.LUT R18, R13, R18, R115, 0x96, !PT ;  /* 0x000000120d127212 */ /* 0x000fce00078e9673 */
.L_x_37676:
[----:B------:R-:W-:Y:S05]  /*136e0*/  BSYNC.RECONVERGENT B3 ;  /* 0x0000000000037941 */ /* 0x000fea0003800200 */
.L_x_37675:
        /* <DEDUP_REMOVED lines=10> */
.L_x_37674:
[----:B------:R-:W-:Y:S05]  /*13790*/  BSYNC.RECONVERGENT B2 ;  /* 0x0000000000027941 */ /* 0x000fea0003800200 */
.L_x_37673:
        /* <DEDUP_REMOVED lines=17> */
.L_x_37684:
        /* <DEDUP_REMOVED lines=13> */
.L_x_37686:
[----:B------:R-:W-:Y:S05]  /*13980*/  BSYNC.RECONVERGENT B4 ;  /* 0x0000000000047941 */ /* 0x000fea0003800200 */
.L_x_37685:
        /* <DEDUP_REMOVED lines=61> */
.L_x_37683:
[----:B------:R-:W-:Y:S05]  /*13d60*/  BSYNC.RECONVERGENT B3 ;  /* 0x0000000000037941 */ /* 0x000fea0003800200 */
.L_x_37682:
        /* <DEDUP_REMOVED lines=9> */
.L_x_37681:
[----:B------:R-:W-:Y:S05]  /*13e00*/  BSYNC.RECONVERGENT B2 ;  /* 0x0000000000027941 */ /* 0x000fea0003800200 */
.L_x_37680:
        /* <DEDUP_REMOVED lines=17> */
.L_x_37691:
        /* <DEDUP_REMOVED lines=13> */
.L_x_37693:
[----:B------:R-:W-:Y:S05]  /*13ff0*/  BSYNC.RECONVERGENT B4 ;  /* 0x0000000000047941 */ /* 0x000fea0003800200 */
.L_x_37692:
        /* <DEDUP_REMOVED lines=61> */
.L_x_37690:
[----:B------:R-:W-:Y:S05]  /*143d0*/  BSYNC.RECONVERGENT B3 ;  /* 0x0000000000037941 */ /* 0x000fea0003800200 */
.L_x_37689:
        /* <DEDUP_REMOVED lines=10> */
.L_x_37688:
[----:B------:R-:W-:Y:S05]  /*14480*/  BSYNC.RECONVERGENT B2 ;  /* 0x0000000000027941 */ /* 0x000fea0003800200 */
.L_x_37687:
        /* <DEDUP_REMOVED lines=17> */
.L_x_37698:
        /* <DEDUP_REMOVED lines=13> */
.L_x_37700:
[----:B------:R-:W-:Y:S05]  /*14670*/  BSYNC.RECONVERGENT B4 ;  /* 0x0000000000047941 */ /* 0x000fea0003800200 */
.L_x_37699:
        /* <DEDUP_REMOVED lines=61> */
.L_x_37697:
[----:B------:R-:W-:Y:S05]  /*14a50*/  BSYNC.RECONVERGENT B3 ;  /* 0x0000000000037941 */ /* 0x000fea0003800200 */
.L_x_37696:
        /* <DEDUP_REMOVED lines=9> */
.L_x_37695:
[----:B------:R-:W-:Y:S05]  /*14af0*/  BSYNC.RECONVERGENT B2 ;  /* 0x0000000000027941 */ /* 0x000fea0003800200 */
.L_x_37694:
        /* <DEDUP_REMOVED lines=17> */
.L_x_37705:
        /* <DEDUP_REMOVED lines=13> */
.L_x_37707:
[----:B------:R-:W-:Y:S05]  /*14ce0*/  BSYNC.RECONVERGENT B4 ;  /* 0x0000000000047941 */ /* 0x000fea0003800200 */
.L_x_37706:
        /* <DEDUP_REMOVED lines=61> */
.L_x_37704:
[----:B------:R-:W-:Y:S05]  /*150c0*/  BSYNC.RECONVERGENT B3 ;  /* 0x0000000000037941 */ /* 0x000fea0003800200 */
.L_x_37703:
        /* <DEDUP_REMOVED lines=10> */
.L_x_37702:
[----:B------:R-:W-:Y:S05]  /*15170*/  BSYNC.RECONVERGENT B2 ;  /* 0x0000000000027941 */ /* 0x000fea0003800200 */
.L_x_37701:
        /* <DEDUP_REMOVED lines=17> */
.L_x_37712:
        /* <DEDUP_REMOVED lines=13> */
.L_x_37714:
[----:B------:R-:W-:Y:S05]  /*15360*/  BSYNC.RECONVERGENT B4 ;  /* 0x0000000000047941 */ /* 0x000fea0003800200 */
.L_x_37713:
        /* <DEDUP_REMOVED lines=61> */
.L_x_37711:
[----:B------:R-:W-:Y:S05]  /*15740*/  BSYNC.RECONVERGENT B3 ;  /* 0x0000000000037941 */ /* 0x000fea0003800200 */
.L_x_37710:
        /* <DEDUP_REMOVED lines=9> */
.L_x_37709:
[----:B------:R-:W-:Y:S05]  /*157e0*/  BSYNC.RECONVERGENT B2 ;  /* 0x0000000000027941 */ /* 0x000fea0003800200 */
.L_x_37708:
        /* <DEDUP_REMOVED lines=16> */
.L_x_37717:
        /* <DEDUP_REMOVED lines=13> */
.L_x_37719:
[----:B------:R-:W-:Y:S05]  /*159c0*/  BSYNC.RECONVERGENT B3 ;  /* 0x0000000000037941 */ /* 0x000fea0003800200 */
.L_x_37718:
        /* <DEDUP_REMOVED lines=44> */
[----:B------:R-:W-:-:S03]  /*15c90*/  IADD3 R2, PT, PT, R25, 0x1fd5c5a3, RZ ;  /* 0x1fd5c5a319027810 */ /* 0x000fc60007ffe0ff */
[----:B------:R-:W-:Y:S01]  /*15ca0*/  IMAD.WIDE.U32 R236, R13, -0x2daee0ad, RZ ;  /* 0xd2511f530dec7825 */ /* 0x000fe200078e00ff */
[----:B------:R-:W-:Y:S02]  /*15cb0*/  LOP3.LUT R2, R2, R18, R27, 0x96, !PT ;  /* 0x0000001202027212 */ /* 0x000fe400078e961b */
        /* <DEDUP_REMOVED lines=14> */
.L_x_37716:
[----:B------:R-:W-:Y:S05]  /*15da0*/  BSYNC.RECONVERGENT B2 ;  /* 0x0000000000027941 */ /* 0x000fea0003800200 */
.L_x_37715:
        /* <DEDUP_REMOVED lines=10> */
.L_x_37660:
[----:B------:R-:W-:Y:S05]  /*15e50*/  BSYNC.RECONVERGENT B1 ;  /* 0x0000000000017941 */ /* 0x000fea0003800200 */
.L_x_37609:
        /* <DEDUP_REMOVED lines=27> */
.L_x_37721:
[----:B------:R-:W-:Y:S05]  /*16010*/  BSYNC.RECONVERGENT B1 ;  /* 0x0000000000017941 */ /* 0x000fea0003800200 */
.L_x_37720:
[----:B------:R-:W-:Y:S01]  /*16020*/  VIADD R10, R10, 0x20 ;  /* 0x000000200a0a7836 */ /* 0x000fe20000000000 */
[----:B------:R-:W-:-:S07]  /*16030*/  IADD3 R11, PT, PT, R11, 0x20, RZ ;  /* 0x000000200b0b7810 */ /* 0x000fce0007ffe0ff */
.L_x_37606:
[----:B------:R-:W-:Y:S05]  /*16040*/  BSYNC.RECONVERGENT B0 ;  /* 0x0000000000007941 */ /* 0x000fea0003800200 */
.L_x_37605:
        /* <DEDUP_REMOVED lines=10> */
.L_x_37725:
[----:B------:R-:W-:Y:S05]  /*160f0*/  BSYNC.RECONVERGENT B1 ;  /* 0x0000000000017941 */ /* 0x000fea0003800200 */
.L_x_37724:
        /* <DEDUP_REMOVED lines=29> */
.L_x_37732:
        /* <DEDUP_REMOVED lines=13> */
.L_x_37734:
[----:B------:R-:W-:Y:S05]  /*163a0*/  BSYNC.RECONVERGENT B4 ;  /* 0x0000000000047941 */ /* 0x000fea0003800200 */
.L_x_37733:
        /* <DEDUP_REMOVED lines=55> */
[----:B------:R-:W-:Y:S01]  /*16720*/  MOV R236, R26 ;  /* 0x0000001a00ec7202 */ /* 0x000fe20000000f00 */
[----:B------:R-:W-:Y:S01]  /*16730*/  HFMA2 R26, -RZ, RZ, 0, 0 ;  /* 0x00000000ff1a7431 */ /* 0x000fe200000001ff */
[----:B------:R-:W-:Y:S01]  /*16740*/  LOP3.LUT R19, R9, R190, R27, 0x96, !PT ;  /* 0x000000be09137212 */ /* 0x000fe200078e961b */
[----:B------:R-:W-:Y:S01]  /*16750*/  IMAD.MOV.U32 R9, RZ, RZ, R13 ;  /* 0x000000ffff097224 */ /* 0x000fe200078e000d */
[----:B------:R-:W-:Y:S01]  /*16760*/  LOP3.LUT R18, R14, R18, R189, 0x96, !PT ;  /* 0x000000120e127212 */ /* 0x000fe200078e96bd */
[----:B------:R-:W-:-:S07]  /*16770*/  IMAD.MOV.U32 R14, RZ, RZ, R188 ;  /* 0x000000ffff0e7224 */ /* 0x000fce00078e00bc */
.L_x_37731:
[----:B------:R-:W-:Y:S05]  /*16780*/  BSYNC.RECONVERGENT B3 ;  /* 0x0000000000037941 */ /* 0x000fea0003800200 */
.L_x_37730:
        /* <DEDUP_REMOVED lines=10> */
.L_x_37729:
[----:B------:R-:W-:Y:S05]  /*16830*/  BSYNC.RECONVERGENT B2 ;  /* 0x0000000000027941 */ /* 0x000fea0003800200 */
.L_x_37728:
        /* <DEDUP_REMOVED lines=20> */
.L_x_37739:
        /* <DEDUP_REMOVED lines=13> */
.L_x_37741:
[----:B------:R-:W-:Y:S05]  /*16a50*/  BSYNC.RECONVERGENT B4 ;  /* 0x0000000000047941 */ /* 0x000fea0003800200 */
.L_x_37740:
        /* <DEDUP_REMOVED lines=56> */
[----:B------:R-:W-:Y:S02]  /*16de0*/  HFMA2 R27, -RZ, RZ, 0, 0 ;  /* 0x00000000ff1b7431 */ /* 0x000fe400000001ff */
[----:B------:R-:W-:Y:S01]  /*16df0*/  IMAD.MOV.U32 R14, RZ, RZ, R188 ;  /* 0x000000ffff0e7224 */ /* 0x000fe200078e00bc */
[----:B------:R-:W-:Y:S01]  /*16e00*/  MOV R17, R26 ;  /* 0x0000001a00117202 */ /* 0x000fe20000000f00 */
[----:B------:R-:W-:Y:S01]  /*16e10*/  IMAD.MOV.U32 R8, RZ, RZ, R236 ;  /* 0x000000ffff087224 */ /* 0x000fe200078e00ec */
[----:B------:R-:W-:-:S07]  /*16e20*/  LOP3.LUT R18, R13, R18, R189, 0x96, !PT ;  /* 0x000000120d127212 */ /* 0x000fce00078e96bd */
.L_x_37738:
[----:B------:R-:W-:Y:S05]  /*16e30*/  BSYNC.RECONVERGENT B3 ;  /* 0x0000000000037941 */ /* 0x000fea0003800200 */
.L_x_37737:
        /* <DEDUP_REMOVED lines=11> */
.L_x_37736:
[----:B------:R-:W-:Y:S05]  /*16ef0*/  BSYNC.RECONVERGENT B2 ;  /* 0x0000000000027941 */ /* 0x000fea0003800200 */
.L_x_37735:
        /* <DEDUP_REMOVED lines=20> */
.L_x_37746:
        /* <DEDUP_REMOVED lines=13> */
.L_x_37748:
[----:B------:R-:W-:Y:S05]  /*17110*/  BSYNC.RECONVERGENT B4 ;  /* 0x0000000000047941 */ /* 0x000fea0003800200 */
.L_x_37747:
        /* <DEDUP_REMOVED lines=57> */
[----:B------:R-:W-:Y:S01]  /*174b0*/  MOV R13, R26 ;  /* 0x0000001a000d7202 */ /* 0x000fe20000000f00 */
[----:B------:R-:W-:Y:S01]  /*174c0*/  HFMA2 R26, -RZ, RZ, 0, 0 ;  /* 0x00000000ff1a7431 */ /* 0x000fe200000001ff */
[----:B------:R-:W-:Y:S01]  /*174d0*/  LOP3.LUT R19, R7, R190, R27, 0x96, !PT ;  /* 0x000000be07137212 */ /* 0x000fe200078e961b */
[----:B------:R-:W-:-:S07]  /*174e0*/  IMAD.MOV.U32 R7, RZ, RZ, R17 ;  /* 0x000000ffff077224 */ /* 0x000fce00078e0011 */
.L_x_37745:
[----:B------:R-:W-:Y:S05]  /*174f0*/  BSYNC.RECONVERGENT B3 ;  /* 0x0000000000037941 */ /* 0x000fea0003800200 */
.L_x_37744:
        /* <DEDUP_REMOVED lines=10> */
.L_x_37743:
[----:B------:R-:W-:Y:S05]  /*175a0*/  BSYNC.RECONVERGENT B2 ;  /* 0x0000000000027941 */ /* 0x000fea0003800200 */
.L_x_37742:
        /* <DEDUP_REMOVED lines=20> */
.L_x_37753:
        /* <DEDUP_REMOVED lines=13> */
.L_x_37755:
[----:B------:R-:W-:Y:S05]  /*177c0*/  BSYNC.RECONVERGENT B4 ;  /* 0x0000000000047941 */ /* 0x000fea0003800200 */
.L_x_37754:
        /* <DEDUP_REMOVED lines=56> */
[----:B------:R-:W-:Y:S01]  /*17b50*/  HFMA2 R27, -RZ, RZ, 0, 0 ;  /* 0x00000000ff1b7431 */ /* 0x000fe200000001ff */
[----:B------:R-:W-:Y:S01]  /*17b60*/  MOV R17, R26 ;  /* 0x0000001a00117202 */ /* 0x000fe20000000f00 */
[----:B------:R-:W-:Y:S01]  /*17b70*/  IMAD.MOV.U32 R6, RZ, RZ, R13 ;  /* 0x000000ffff067224 */ /* 0x000fe200078e000d */
[----:B------:R-:W-:Y:S01]  /*17b80*/  LOP3.LUT R18, R14, R18, R189, 0x96, !PT ;  /* 0x000000120e127212 */ /* 0x000fe200078e96bd */
[----:B------:R-:W-:-:S07]  /*17b90*/  IMAD.MOV.U32 R14, RZ, RZ, R188 ;  /* 0x000000ffff0e7224 */ /* 0x000fce00078e00bc */
.L_x_37752:
[----:B------:R-:W-:Y:S05]  /*17ba0*/  BSYNC.RECONVERGENT B3 ;  /* 0x0000000000037941 */ /* 0x000fea0003800200 */
.L_x_37751:
        /* <DEDUP_REMOVED lines=11> */
.L_x_37750:
[----:B------:R-:W-:Y:S05]  /*17c60*/  BSYNC.RECONVERGENT B2 ;  /* 0x0000000000027941 */ /* 0x000fea0003800200 */
.L_x_37749:
        /* <DEDUP_REMOVED lines=20> */
.L_x_37760:
        /* <DEDUP_REMOVED lines=13> */
.L_x_37762:
[----:B------:R-:W-:Y:S05]  /*17e80*/  BSYNC.RECONVERGENT B4 ;  /* 0x0000000000047941 */ /* 0x000fea0003800200 */
.L_x_37761:
        /* <DEDUP_REMOVED lines=61> */
.L_x_37759:
[----:B------:R-:W-:Y:S05]  /*18260*/  BSYNC.RECONVERGENT B3 ;  /* 0x0000000000037941 */ /* 0x000fea0003800200 */
.L_x_37758:
        /* <DEDUP_REMOVED lines=10> */
.L_x_37757:
[----:B------:R-:W-:Y:S05]  /*18310*/  BSYNC.RECONVERGENT B2 ;  /* 0x0000000000027941 */ /* 0x000fea0003800200 */
.L_x_37756:
        /* <DEDUP_REMOVED lines=20> */
.L_x_37767:
        /* <DEDUP_REMOVED lines=13> */
.L_x_37769:
[----:B------:R-:W-:Y:S05]  /*18530*/  BSYNC.RECONVERGENT B4 ;  /* 0x0000000000047941 */ /* 0x000fea0003800200 */
.L_x_37768:
        /* <DEDUP_REMOVED lines=61> */
.L_x_37766:
[----:B------:R-:W-:Y:S05]  /*18910*/  BSYNC.RECONVERGENT B3 ;  /* 0x0000000000037941 */ /* 0x000fea0003800200 */
.L_x_37765:
        /* <DEDUP_REMOVED lines=11> */
.L_x_37764:
[----:B------:R-:W-:Y:S05]  /*189d0*/  BSYNC.RECONVERGENT B2 ;  /* 0x0000000000027941 */ /* 0x000fea0003800200 */
.L_x_37763:
        /* <DEDUP_REMOVED lines=20> */
.L_x_37774:
        /* <DEDUP_REMOVED lines=13> */
.L_x_37776:
[----:B------:R-:W-:Y:S05]  /*18bf0*/  BSYNC.RECONVERGENT B4 ;  /* 0x0000000000047941 */ /* 0x000fea0003800200 */
.L_x_37775:
        /* <DEDUP_REMOVED lines=61> */
.L_x_37773:
[----:B------:R-:W-:Y:S05]  /*18fd0*/  BSYNC.RECONVERGENT B3 ;  /* 0x0000000000037941 */ /* 0x000fea0003800200 */
.L_x_37772:
        /* <DEDUP_REMOVED lines=10> */
.L_x_37771:
[----:B------:R-:W-:Y:S05]  /*19080*/  BSYNC.RECONVERGENT B2 ;  /* 0x0000000000027941 */ /* 0x000fea0003800200 */
.L_x_37770:
        /* <DEDUP_REMOVED lines=19> */
.L_x_37780:
        /* <DEDUP_REMOVED lines=13> */
.L_x_37782:
[----:B------:R-:W-:Y:S05]  /*19290*/  BSYNC.RECONVERGENT B3 ;  /* 0x0000000000037941 */ /* 0x000fea0003800200 */
.L_x_37781:
        /* <DEDUP_REMOVED lines=61> */
.L_x_37779:
[----:B------:R-:W-:Y:S05]  /*19670*/  BSYNC.RECONVERGENT B2 ;  /* 0x0000000000027941 */ /* 0x000fea0003800200 */
.L_x_37778:
        /* <DEDUP_REMOVED lines=12> */
.L_x_37727:
[----:B------:R-:W-:Y:S01]  /*19740*/  BSSY.RECONVERGENT B2, `(.L_x_37783) ;  /* 0x000006a000027945 */ /* 0x000fe20003800200 */
[----:B-1----:R-:W-:Y:S01]  /*19750*/  IMAD.MOV.U32 R188, RZ, RZ, R13 ;  /* 0x000000ffffbc7224 */ /* 0x002fe200078e000d */
[----:B0-2---:R-:W-:Y:S01]  /*19760*/  MOV R26, R17 ;  /* 0x00000011001a7202 */ /* 0x005fe20000000f00 */
        /* <DEDUP_REMOVED lines=18> */
.L_x_37787:
        /* <DEDUP_REMOVED lines=13> */
.L_x_37789:
[----:B------:R-:W-:Y:S05]  /*19960*/  BSYNC.RECONVERGENT B4 ;  /* 0x0000000000047941 */ /* 0x000fea0003800200 */
.L_x_37788:
        /* <DEDUP_REMOVED lines=51> */
[----:B------:R-:W-:Y:S01]  /*19ca0*/  IMAD.WIDE.U32 R120, R14, -0x326172a9, RZ ;  /* 0xcd9e8d570e787825 */ /* 0x000fe200078e00ff */
[----:B------:R-:W-:-:S03]  /*19cb0*/  IADD3 R14, PT, PT, R24, -0x700cb87f, RZ ;  /* 0x8ff34781180e7810 */ /* 0x000fc60007ffe0ff */
[----:B------:R-:W-:Y:S01]  /*19cc0*/  IMAD.WIDE.U32 R26, R9, -0x2daee0ad, RZ ;  /* 0xd2511f53091a7825 */ /* 0x000fe200078e00ff */
[----:B------:R-:W-:Y:S02]  /*19cd0*/  LOP3.LUT R18, R14, R18, R121, 0x96, !PT ;  /* 0x000000120e127212 */ /* 0x000fe400078e9679 */
[----:B------:R-:W-:Y:S01]  /*19ce0*/  MOV R14, R120 ;  /* 0x00000078000e7202 */ /* 0x000fe20000000f00 */
[----:B------:R-:W-:Y:S02]  /*19cf0*/  VIADD R9, R25, 0x96a522ad ;  /* 0x96a522ad19097836 */ /* 0x000fe40000000000 */
[----:B------:R-:W-:Y:S02]  /*19d00*/  IMAD.MOV.U32 R188, RZ, RZ, R26 ;  /* 0x000000ffffbc7224 */ /* 0x000fe400078e001a */
[----:B------:R-:W-:Y:S01]  /*19d10*/  IMAD.MOV.U32 R26, RZ, RZ, RZ ;  /* 0x000000ffff1a7224 */ /* 0x000fe200078e00ff */
[----:B------:R-:W-:Y:S02]  /*19d20*/  LOP3.LUT R19, R9, R122, R27, 0x96, !PT ;  /* 0x0000007a09137212 */ /* 0x000fe400078e961b */
[----:B------:R-:W-:-:S07]  /*19d30*/  MOV R9, R13 ;  /* 0x0000000d00097202 */ /* 0x000fce0000000f00 */
.L_x_37786:
[----:B------:R-:W-:Y:S05]  /*19d40*/  BSYNC.RECONVERGENT B3 ;  /* 0x0000000000037941 */ /* 0x000fea0003800200 */
.L_x_37785:
        /* <DEDUP_REMOVED lines=9> */
.L_x_37784:
[----:B------:R-:W-:Y:S05]  /*19de0*/  BSYNC.RECONVERGENT B2 ;  /* 0x0000000000027941 */ /* 0x000fea0003800200 */
.L_x_37783:
        /* <DEDUP_REMOVED lines=17> */
.L_x_37794:
        /* <DEDUP_REMOVED lines=13> */
.L_x_37796:
[----:B------:R-:W-:Y:S05]  /*19fd0*/  BSYNC.RECONVERGENT B4 ;  /* 0x0000000000047941 */ /* 0x000fea0003800200 */
.L_x_37795:
        /* <DEDUP_REMOVED lines=61> */
.L_x_37793:
[----:B------:R-:W-:Y:S05]  /*1a3b0*/  BSYNC.RECONVERGENT B3 ;  /* 0x0000000000037941 */ /* 0x000fea0003800200 */
.L_x_37792:
        /* <DEDUP_REMOVED lines=10> */
.L_x_37791:
[----:B------:R-:W-:Y:S05]  /*1a460*/  BSYNC.RECONVERGENT B2 ;  /* 0x0000000000027941 */ /* 0x000fea0003800200 */
.L_x_37790:
        /* <DEDUP_REMOVED lines=17> */
.L_x_37801:
        /* <DEDUP_REMOVED lines=13> */
.L_x_37803:
[----:B------:R-:W-:Y:S05]  /*1a650*/  BSYNC.RECONVERGENT B4 ;  /* 0x0000000000047941 */ /* 0x000fea0003800200 */
.L_x_37802:
        /* <DEDUP_REMOVED lines=57> */
[----:B------:R-:W-:-:S03]  /*1a9f0*/  IMAD.MOV.U32 R13, RZ, RZ, RZ ;  /* 0x000000ffff0d7224 */ /* 0x000fc600078e00ff */
[----:B------:R-:W-:Y:S01]  /*1aa00*/  LOP3.LUT R19, R7, R124, R27, 0x96, !PT ;  /* 0x0000007c07137212 */ /* 0x000fe200078e961b */
[----:B------:R-:W-:Y:S01]  /*1aa10*/  IMAD.MOV.U32 R7, RZ, RZ, R188 ;  /* 0x000000ffff077224 */ /* 0x000fe200078e00bc */
[----:B------:R-:W-:-:S07]  /*1aa20*/  MOV R188, R26 ;  /* 0x0000001a00bc7202 */ /* 0x000fce0000000f00 */
.L_x_37800:
[----:B------:R-:W-:Y:S05]  /*1aa30*/  BSYNC.RECONVERGENT B3 ;  /* 0x0000000000037941 */ /* 0x000fea0003800200 */
.L_x_37799:
        /* <DEDUP_REMOVED lines=9> */
.L_x_37798:
[----:B------:R-:W-:Y:S05]  /*1aad0*/  BSYNC.RECONVERGENT B2 ;  /* 0x0000000000027941 */ /* 0x000fea0003800200 */
.L_x_37797:
        /* <DEDUP_REMOVED lines=17> */
.L_x_37808:
        /* <DEDUP_REMOVED lines=13> */
.L_x_37810:
[----:B------:R-:W-:Y:S05]  /*1acc0*/  BSYNC.RECONVERGENT B4 ;  /* 0x0000000000047941 */ /* 0x000fea0003800200 */
.L_x_37809:
        /* <DEDUP_REMOVED lines=61> */
.L_x_37807:
[----:B------:R-:W-:Y:S05]  /*1b0a0*/  BSYNC.RECONVERGENT B3 ;  /* 0x0000000000037941 */ /* 0x000fea0003800200 */
.L_x_37806:
        /* <DEDUP_REMOVED lines=10> */
.L_x_37805:
[----:B------:R-:W-:Y:S05]  /*1b150*/  BSYNC.RECONVERGENT B2 ;  /* 0x0000000000027941 */ /* 0x000fea0003800200 */
.L_x_37804:
        /* <DEDUP_REMOVED lines=17> */
.L_x_37815:
        /* <DEDUP_REMOVED lines=13> */
.L_x_37817:
[----:B------:R-:W-:Y:S05]  /*1b340*/  BSYNC.RECONVERGENT B4 ;  /* 0x0000000000047941 */ /* 0x000fea0003800200 */
.L_x_37816:
        /* <DEDUP_REMOVED lines=61> */
.L_x_37814:
[----:B------:R-:W-:Y:S05]  /*1b720*/  BSYNC.RECONVERGENT B3 ;  /* 0x0000000000037941 */ /* 0x000fea0003800200 */
.L_x_37813:
        /* <DEDUP_REMOVED lines=9> */
.L_x_37812:
[----:B------:R-:W-:Y:S05]  /*1b7c0*/  BSYNC.RECONVERGENT B2 ;  /* 0x0000000000027941 */ /* 0x000fea0003800200 */
.L_x_37811:
        /* <DEDUP_REMOVED lines=17> */
.L_x_37822:
        /* <DEDUP_REMOVED lines=13> */
.L_x_37824:
[----:B------:R-:W-:Y:S05]  /*1b9b0*/  BSYNC.RECONVERGENT B4 ;  /* 0x0000000000047941 */ /* 0x000fea0003800200 */
.L_x_37823:
        /* <DEDUP_REMOVED lines=61> */
.L_x_37821:
[----:B------:R-:W-:Y:S05]  /*1bd90*/  BSYNC.RECONVERGENT B3 ;  /* 0x0000000000037941 */ /* 0x000fea0003800200 */
.L_x_37820:
        /* <DEDUP_REMOVED lines=10> */
.L_x_37819:
[----:B------:R-:W-:Y:S05]  /*1be40*/  BSYNC.RECONVERGENT B2 ;  /* 0x0000000000027941 */ /* 0x000fea0003800200 */
.L_x_37818:
        /* <DEDUP_REMOVED lines=17> */
.L_x_37829:
        /* <DEDUP_REMOVED lines=13> */
.L_x_37831:
[----:B------:R-:W-:Y:S05]  /*1c030*/  BSYNC.RECONVERGENT B4 ;  /* 0x0000000000047941 */ /* 0x000fea0003800200 */
.L_x_37830:
        /* <DEDUP_REMOVED lines=61> */
.L_x_37828:
[----:B------:R-:W-:Y:S05]  /*1c410*/  BSYNC.RECONVERGENT B3 ;  /* 0x0000000000037941 */ /* 0x000fea0003800200 */
.L_x_37827:
        /* <DEDUP_REMOVED lines=9> */
.L_x_37826:
[----:B------:R-:W-:Y:S05]  /*1c4b0*/  BSYNC.RECONVERGENT B2 ;  /* 0x0000000000027941 */ /* 0x000fea0003800200 */
.L_x_37825:
        /* <DEDUP_REMOVED lines=16> */
.L_x_37834:
        /* <DEDUP_REMOVED lines=13> */
.L_x_37836:
[----:B------:R-:W-:Y:S05]  /*1c690*/  BSYNC.RECONVERGENT B3 ;  /* 0x0000000000037941 */ /* 0x000fea0003800200 */
.L_x_37835:
        /* <DEDUP_REMOVED lines=61> */
.L_x_37833:
[----:B------:R-:W-:Y:S05]  /*1ca70*/  BSYNC.RECONVERGENT B2 ;  /* 0x0000000000027941 */ /* 0x000fea0003800200 */
.L_x_37832:
        /* <DEDUP_REMOVED lines=10> */
.L_x_37777:
[----:B------:R-:W-:Y:S05]  /*1cb20*/  BSYNC.RECONVERGENT B1 ;  /* 0x0000000000017941 */ /* 0x000fea0003800200 */
.L_x_37726:
        /* <DEDUP_REMOVED lines=27> */
.L_x_37838:
[----:B------:R-:W-:Y:S05]  /*1cce0*/  BSYNC.RECONVERGENT B1 ;  /* 0x0000000000017941 */ /* 0x000fea0003800200 */
.L_x_37837:
[----:B------:R-:W-:Y:S01]  /*1ccf0*/  VIADD R10, R10, 0x20 ;  /* 0x000000200a0a7836 */ /* 0x000fe20000000000 */
[----:B------:R-:W-:-:S07]  /*1cd00*/  IADD3 R11, PT, PT, R11, 0x20, RZ ;  /* 0x000000200b0b7810 */ /* 0x000fce0007ffe0ff */
.L_x_37723:
[----:B------:R-:W-:Y:S05]  /*1cd10*/  BSYNC.RECONVERGENT B0 ;  /* 0x0000000000007941 */ /* 0x000fea0003800200 */
.L_x_37722:
        /* <DEDUP_REMOVED lines=10> */
.L_x_37842:
[----:B------:R-:W-:Y:S05]  /*1cdc0*/  BSYNC.RECONVERGENT B1 ;  /* 0x0000000000017941 */ /* 0x000fea0003800200 */
.L_x_37841:
        /* <DEDUP_REMOVED lines=29> */
.L_x_37849:
        /* <DEDUP_REMOVED lines=13> */
.L_x_37851:
[----:B------:R-:W-:Y:S05]  /*1d070*/  BSYNC.RECONVERGENT B4 ;  /* 0x0000000000047941 */ /* 0x000fea0003800200 */
.L_x_37850:
        /* <DEDUP_REMOVED lines=61> */
.L_x_37848:
[----:B------:R-:W-:Y:S05]  /*1d450*/  BSYNC.RECONVERGENT B3 ;  /* 0x0000000000037941 */ /* 0x000fea0003800200 */
.L_x_37847:
        /* <DEDUP_REMOVED lines=10> */
.L_x_37846:
[----:B------:R-:W-:Y:S05]  /*1d500*/  BSYNC.RECONVERGENT B2 ;  /* 0x0000000000027941 */ /* 0x000fea0003800200 */
.L_x_37845:
        /* <DEDUP_REMOVED lines=20> */
.L_x_37856:
        /* <DEDUP_REMOVED lines=13> */
.L_x_37858:
[----:B------:R-:W-:Y:S05]  /*1d720*/  BSYNC.RECONVERGENT B4 ;  /* 0x0000000000047941 */ /* 0x000fea0003800200 */
.L_x_37857:
        /* <DEDUP_REMOVED lines=61> */
.L_x_37855:
[----:B------:R-:W-:Y:S05]  /*1db00*/  BSYNC.RECONVERGENT B3 ;  /* 0x0000000000037941 */ /* 0x000fea0003800200 */
.L_x_37854:
        /* <DEDUP_REMOVED lines=11> */
.L_x_37853:
[----:B------:R-:W-:Y:S05]  /*1dbc0*/  BSYNC.RECONVERGENT B2 ;  /* 0x0000000000027941 */ /* 0x000fea0003800200 */
.L_x_37852:
        /* <DEDUP_REMOVED lines=20> */
.L_x_37863:
        /* <DEDUP_REMOVED lines=13> */
.L_x_37865:
[----:B------:R-:W-:Y:S05]  /*1dde0*/  BSYNC.RECONVERGENT B4 ;  /* 0x0000000000047941 */ /* 0x000fea0003800200 */
.L_x_37864:
        /* <DEDUP_REMOVED lines=61> */
.L_x_37862:
[----:B------:R-:W-:Y:S05]  /*1e1c0*/  BSYNC.RECONVERGENT B3 ;  /* 0x0000000000037941 */ /* 0x000fea0003800200 */
.L_x_37861:
        /* <DEDUP_REMOVED lines=10> */
.L_x_37860:
[----:B------:R-:W-:Y:S05]  /*1e270*/  BSYNC.RECONVERGENT B2 ;  /* 0x0000000000027941 */ /* 0x000fea0003800200 */
.L_x_37859:
        /* <DEDUP_REMOVED lines=20> */
.L_x_37870:
        /* <DEDUP_REMOVED lines=13> */
.L_x_37872:
[----:B------:R-:W-:Y:S05]  /*1e490*/  BSYNC.RECONVERGENT B4 ;  /* 0x0000000000047941 */ /* 0x000fea0003800200 */
.L_x_37871:
        /* <DEDUP_REMOVED lines=61> */
.L_x_37869:
[----:B------:R-:W-:Y:S05]  /*1e870*/  BSYNC.RECONVERGENT B3 ;  /* 0x0000000000037941 */ /* 0x000fea0003800200 */
.L_x_37868:
        /* <DEDUP_REMOVED lines=11> */
.L_x_37867:
[----:B------:R-:W-:Y:S05]  /*1e930*/  BSYNC.RECONVERGENT B2 ;  /* 0x0000000000027941 */ /* 0x000fea0003800200 */
.L_x_37866:
        /* <DEDUP_REMOVED lines=20> */
.L_x_37877:
        /* <DEDUP_REMOVED lines=13> */
.L_x_37879:
[----:B------:R-:W-:Y:S05]  /*1eb50*/  BSYNC.RECONVERGENT B4 ;  /* 0x0000000000047941 */ /* 0x000fea0003800200 */
.L_x_37878:
        /* <DEDUP_REMOVED lines=61> */
.L_x_37876:
[----:B------:R-:W-:Y:S05]  /*1ef30*/  BSYNC.RECONVERGENT B3 ;  /* 0x0000000000037941 */ /* 0x000fea0003800200 */
.L_x_37875:
        /* <DEDUP_REMOVED lines=10> */
.L_x_37874:
[----:B------:R-:W-:Y:S05]  /*1efe0*/  BSYNC.RECONVERGENT B2 ;  /* 0x0000000000027941 */ /* 0x000fea0003800200 */
.L_x_37873:
        /* <DEDUP_REMOVED lines=20> */
.L_x_37884:
        /* <DEDUP_REMOVED lines=13> */
.L_x_37886:
[----:B------:R-:W-:Y:S05]  /*1f200*/  BSYNC.RECONVERGENT B4 ;  /* 0x0000000000047941 */ /* 0x000fea0003800200 */
.L_x_37885:
        /* <DEDUP_REMOVED lines=61> */
.L_x_37883:
[----:B------:R-:W-:Y:S05]  /*1f5e0*/  BSYNC.RECONVERGENT B3 ;  /* 0x0000000000037941 */ /* 0x000fea0003800200 */
.L_x_37882:
        /* <DEDUP_REMOVED lines=11> */
.L_x_37881:
[----:B------:R-:W-:Y:S05]  /*1f6a0*/  BSYNC.RECONVERGENT B2 ;  /* 0x0000000000027941 */ /* 0x000fea0003800200 */
.L_x_37880:
        /* <DEDUP_REMOVED lines=20> */
.L_x_37891:
        /* <DEDUP_REMOVED lines=13> */
.L_x_37893:
[----:B------:R-:W-:Y:S05]  /*1f8c0*/  BSYNC.RECONVERGENT B4 ;  /* 0x0000000000047941 */ /* 0x000fea0003800200 */
.L_x_37892:
        /* <DEDUP_REMOVED lines=61> */
.L_x_37890:
[----:B------:R-:W-:Y:S05]  /*1fca0*/  BSYNC.RECONVERGENT B3 ;  /* 0x0000000000037941 */ /* 0x000fea0003800200 */
.L_x_37889:
        /* <DEDUP_REMOVED lines=10> */
.L_x_37888:
[----:B------:R-:W-:Y:S05]  /*1fd50*/  BSYNC.RECONVERGENT B2 ;  /* 0x0000000000027941 */ /* 0x000fea0003800200 */
.L_x_37887:
        /* <DEDUP_REMOVED lines=19> */
.L_x_37897:
        /* <DEDUP_REMOVED lines=13> */
.L_x_37899:
[----:B------:R-:W-:Y:S05]  /*1ff60*/  BSYNC.RECONVERGENT B3 ;  /* 0x0000000000037941 */ /* 0x000fea0003800200 */
.L_x_37898:
        /* <DEDUP_REMOVED lines=61> */
.L_x_37896:
[----:B------:R-:W-:Y:S05]  /*20340*/  BSYNC.RECONVERGENT B2 ;  /* 0x0000000000027941 */ /* 0x000fea0003800200 */
.L_x_37895:
        /* <DEDUP_REMOVED lines=12> */
.L_x_37844:
        /* <DEDUP_REMOVED lines=21> */
.L_x_37904:
        /* <DEDUP_REMOVED lines=13> */
.L_x_37906:
[----:B------:R-:W-:Y:S05]  /*20630*/  BSYNC.RECONVERGENT B4 ;  /* 0x0000000000047941 */ /* 0x000fea0003800200 */
.L_x_37905:
        /* <DEDUP_REMOVED lines=61> */
.L_x_37903:
[----:B------:R-:W-:Y:S05]  /*20a10*/  BSYNC.RECONVERGENT B3 ;  /* 0x0000000000037941 */ /* 0x000fea0003800200 */
.L_x_37902:
        /* <DEDUP_REMOVED lines=9> */
.L_x_37901:
[----:B------:R-:W-:Y:S05]  /*20ab0*/  BSYNC.RECONVERGENT B2 ;  /* 0x0000000000027941 */ /* 0x000fea0003800200 */
.L_x_37900:
        /* <DEDUP_REMOVED lines=17> */
.L_x_37911:
        /* <DEDUP_REMOVED lines=13> */
.L_x_37913:
[----:B------:R-:W-:Y:S05]  /*20ca0*/  BSYNC.RECONVERGENT B4 ;  /* 0x0000000000047941 */ /* 0x000fea0003800200 */
.L_x_37912:
        /* <DEDUP_REMOVED lines=61> */
.L_x_37910:
[----:B------:R-:W-:Y:S05]  /*21080*/  BSYNC.RECONVERGENT B3 ;  /* 0x0000000000037941 */ /* 0x000fea0003800200 */
.L_x_37909:
        /* <DEDUP_REMOVED lines=10> */
.L_x_37908:
[----:B------:R-:W-:Y:S05]  /*21130*/  BSYNC.RECONVERGENT B2 ;  /* 0x0000000000027941 */ /* 0x000fea0003800200 */
.L_x_37907:
        /* <DEDUP_REMOVED lines=17> */
.L_x_37918:
        /* <DEDUP_REMOVED lines=13> */
.L_x_37920:
[----:B------:R-:W-:Y:S05]  /*21320*/  BSYNC.RECONVERGENT B4 ;  /* 0x0000000000047941 */ /* 0x000fea0003800200 */
.L_x_37919:
        /* <DEDUP_REMOVED lines=61> */
.L_x_37917:
[----:B------:R-:W-:Y:S05]  /*21700*/  BSYNC.RECONVERGENT B3 ;  /* 0x0000000000037941 */ /* 0x000fea0003800200 */
.L_x_37916:
        /* <DEDUP_REMOVED lines=9> */
.L_x_37915:
[----:B------:R-:W-:Y:S05]  /*217a0*/  BSYNC.RECONVERGENT B2 ;  /* 0x0000000000027941 */ /* 0x000fea0003800200 */
.L_x_37914:
        /* <DEDUP_REMOVED lines=17> */
.L_x_37925:
        /* <DEDUP_REMOVED lines=13> */
.L_x_37927:
[----:B------:R-:W-:Y:S05]  /*21990*/  BSYNC.RECONVERGENT B4 ;  /* 0x0000000000047941 */ /* 0x000fea0003800200 */
.L_x_37926:
        /* <DEDUP_REMOVED lines=61> */
.L_x_37924:
[----:B------:R-:W-:Y:S05]  /*21d70*/  BSYNC.RECONVERGENT B3 ;  /* 0x0000000000037941 */ /* 0x000fea0003800200 */
.L_x_37923:
        /* <DEDUP_REMOVED lines=10> */
.L_x_37922:
[----:B------:R-:W-:Y:S05]  /*21e20*/  BSYNC.RECONVERGENT B2 ;  /* 0x0000000000027941 */ /* 0x000fea0003800200 */
.L_x_37921:
        /* <DEDUP_REMOVED lines=17> */
.L_x_37932:
        /* <DEDUP_REMOVED lines=13> */
.L_x_37934:
[----:B------:R-:W-:Y:S05]  /*22010*/  BSYNC.RECONVERGENT B4 ;  /* 0x0000000000047941 */ /* 0x000fea0003800200 */
.L_x_37933:
        /* <DEDUP_REMOVED lines=61> */
.L_x_37931:
[----:B------:R-:W-:Y:S05]  /*223f0*/  BSYNC.RECONVERGENT B3 ;  /* 0x0000000000037941 */ /* 0x000fea0003800200 */
.L_x_37930:
        /* <DEDUP_REMOVED lines=9> */
.L_x_37929:
[----:B------:R-:W-:Y:S05]  /*22490*/  BSYNC.RECONVERGENT B2 ;  /* 0x0000000000027941 */ /* 0x000fea0003800200 */
.L_x_37928:
        /* <DEDUP_REMOVED lines=17> */
.L_x_37939:
        /* <DEDUP_REMOVED lines=13> */
.L_x_37941:
[----:B------:R-:W-:Y:S05]  /*22680*/  BSYNC.RECONVERGENT B4 ;  /* 0x0000000000047941 */ /* 0x000fea0003800200 */
.L_x_37940:
        /* <DEDUP_REMOVED lines=61> */
.L_x_37938:
[----:B------:R-:W-:Y:S05]  /*22a60*/  BSYNC.RECONVERGENT B3 ;  /* 0x0000000000037941 */ /* 0x000fea0003800200 */
.L_x_37937:
        /* <DEDUP_REMOVED lines=10> */
.L_x_37936:
[----:B------:R-:W-:Y:S05]  /*22b10*/  BSYNC.RECONVERGENT B2 ;  /* 0x0000000000027941 */ /* 0x000fea0003800200 */
.L_x_37935:
        /* <DEDUP_REMOVED lines=17> */
.L_x_37946:
        /* <DEDUP_REMOVED lines=13> */
.L_x_37948:
[----:B------:R-:W-:Y:S05]  /*22d00*/  BSYNC.RECONVERGENT B4 ;  /* 0x0000000000047941 */ /* 0x000fea0003800200 */
.L_x_37947:
        /* <DEDUP_REMOVED lines=61> */
.L_x_37945:
[----:B------:R-:W-:Y:S05]  /*230e0*/  BSYNC.RECONVERGENT B3 ;  /* 0x0000000000037941 */ /* 0x000fea0003800200 */
.L_x_37944:
        /* <DEDUP_REMOVED lines=9> */
.L_x_37943:
[----:B------:R-:W-:Y:S05]  /*23180*/  BSYNC.RECONVERGENT B2 ;  /* 0x0000000000027941 */ /* 0x000fea0003800200 */
.L_x_37942:
        /* <DEDUP_REMOVED lines=16> */
.L_x_37951:
        /* <DEDUP_REMOVED lines=13> */
.L_x_37953:
[----:B------:R-:W-:Y:S05]  /*23360*/  BSYNC.RECONVERGENT B3 ;  /* 0x0000000000037941 */ /* 0x000fea0003800200 */
.L_x_37952:
        /* <DEDUP_REMOVED lines=61> */
.L_x_37950:
[----:B------:R-:W-:Y:S05]  /*23740*/  BSYNC.RECONVERGENT B2 ;  /* 0x0000000000027941 */ /* 0x000fea0003800200 */
.L_x_37949:
        /* <DEDUP_REMOVED lines=10> */
.L_x_37894:
[----:B------:R-:W-:Y:S05]  /*237f0*/  BSYNC.RECONVERGENT B1 ;  /* 0x0000000000017941 */ /* 0x000fea0003800200 */
.L_x_37843:
        /* <DEDUP_REMOVED lines=27> */
.L_x_37955:
[----:B------:R-:W-:Y:S05]  /*239b0*/  BSYNC.RECONVERGENT B1 ;  /* 0x0000000000017941 */ /* 0x000fea0003800200 */
.L_x_37954:
[----:B------:R-:W-:Y:S01]  /*239c0*/  VIADD R10, R10, 0x20 ;  /* 0x000000200a0a7836 */ /* 0x000fe20000000000 */
[----:B------:R-:W-:-:S07]  /*239d0*/  IADD3 R11, PT, PT, R11, 0x20, RZ ;  /* 0x000000200b0b7810 */ /* 0x000fce0007ffe0ff */
.L_x_37840:
[----:B------:R-:W-:Y:S05]  /*239e0*/  BSYNC.RECONVERGENT B0 ;  /* 0x0000000000007941 */ /* 0x000fea0003800200 */
.L_x_37839:
        /* <DEDUP_REMOVED lines=10> */
.L_x_37959:
[----:B------:R-:W-:Y:S05]  /*23a90*/  BSYNC.RECONVERGENT B1 ;  /* 0x0000000000017941 */ /* 0x000fea0003800200 */
.L_x_37958:
        /* <DEDUP_REMOVED lines=29> */
.L_x_37966:
        /* <DEDUP_REMOVED lines=13> */
.L_x_37968:
[----:B------:R-:W-:Y:S05]  /*23d40*/  BSYNC.RECONVERGENT B4 ;  /* 0x0000000000047941 */ /* 0x000fea0003800200 */
.L_x_37967:
        /* <DEDUP_REMOVED lines=61> */
.L_x_37965:
[----:B------:R-:W-:Y:S05]  /*24120*/  BSYNC.RECONVERGENT B3 ;  /* 0x0000000000037941 */ /* 0x000fea0003800200 */
.L_x_37964:
        /* <DEDUP_REMOVED lines=10> */
.L_x_37963:
[----:B------:R-:W-:Y:S05]  /*241d0*/  BSYNC.RECONVERGENT B2 ;  /* 0x0000000000027941 */ /* 0x000fea0003800200 */
.L_x_37962:
        /* <DEDUP_REMOVED lines=20> */
.L_x_37973:
        /* <DEDUP_REMOVED lines=13> */
.L_x_37975:
[----:B------:R-:W-:Y:S05]  /*243f0*/  BSYNC.RECONVERGENT B4 ;  /* 0x0000000000047941 */ /* 0x000fea0003800200 */
.L_x_37974:
        /* <DEDUP_REMOVED lines=61> */
.L_x_37972:
[----:B------:R-:W-:Y:S05]  /*247d0*/  BSYNC.RECONVERGENT B3 ;  /* 0x0000000000037941 */ /* 0x000fea0003800200 */
.L_x_37971:
        /* <DEDUP_REMOVED lines=11> */
.L_x_37970:
[----:B------:R-:W-:Y:S05]  /*24890*/  BSYNC.RECONVERGENT B2 ;  /* 0x0000000000027941 */ /* 0x000fea0003800200 */
.L_x_37969:
        /* <DEDUP_REMOVED lines=20> */
.L_x_37980:
        /* <DEDUP_REMOVED lines=13> */
.L_x_37982:
[----:B------:R-:W-:Y:S05]  /*24ab0*/  BSYNC.RECONVERGENT B4 ;  /* 0x0000000000047941 */ /* 0x000fea0003800200 */
.L_x_37981:
        /* <DEDUP_REMOVED lines=61> */
.L_x_37979:
[----:B------:R-:W-:Y:S05]  /*24e90*/  BSYNC.RECONVERGENT B3 ;  /* 0x0000000000037941 */ /* 0x000fea0003800200 */
.L_x_37978:
        /* <DEDUP_REMOVED lines=10> */
.L_x_37977:
[----:B------:R-:W-:Y:S05]  /*24f40*/  BSYNC.RECONVERGENT B2 ;  /* 0x0000000000027941 */ /* 0x000fea0003800200 */
.L_x_37976:
        /* <DEDUP_REMOVED lines=20> */
.L_x_37987:
        /* <DEDUP_REMOVED lines=13> */
.L_x_37989:
[----:B------:R-:W-:Y:S05]  /*25160*/  BSYNC.RECONVERGENT B4 ;  /* 0x0000000000047941 */ /* 0x000fea0003800200 */
.L_x_37988:
        /* <DEDUP_REMOVED lines=61> */
.L_x_37986:
[----:B------:R-:W-:Y:S05]  /*25540*/  BSYNC.RECONVERGENT B3 ;  /* 0x0000000000037941 */ /* 0x000fea0003800200 */
.L_x_37985:
        /* <DEDUP_REMOVED lines=11> */
.L_x_37984:
[----:B------:R-:W-:Y:S05]  /*25600*/  BSYNC.RECONVERGENT B2 ;  /* 0x0000000000027941 */ /* 0x000fea0003800200 */
.L_x_37983:
        /* <DEDUP_REMOVED lines=20> */
.L_x_37994:
        /* <DEDUP_REMOVED lines=13> */
.L_x_37996:
[----:B------:R-:W-:Y:S05]  /*25820*/  BSYNC.RECONVERGENT B4 ;  /* 0x0000000000047941 */ /* 0x000fea0003800200 */
.L_x_37995:
        /* <DEDUP_REMOVED lines=61> */
.L_x_37993:
[----:B------:R-:W-:Y:S05]  /*25c00*/  BSYNC.RECONVERGENT B3 ;  /* 0x0000000000037941 */ /* 0x000fea0003800200 */
.L_x_37992:
        /* <DEDUP_REMOVED lines=10> */
.L_x_37991:
[----:B------:R-:W-:Y:S05]  /*25cb0*/  BSYNC.RECONVERGENT B2 ;  /* 0x0000000000027941 */ /* 0x000fea0003800200 */
.L_x_37990:
        /* <DEDUP_REMOVED lines=20> */
.L_x_38001:
        /* <DEDUP_REMOVED lines=13> */
.L_x_38003:
[----:B------:R-:W-:Y:S05]  /*25ed0*/  BSYNC.RECONVERGENT B4 ;  /* 0x0000000000047941 */ /* 0x000fea0003800200 */
.L_x_38002:
        /* <DEDUP_REMOVED lines=61> */
.L_x_38000:
[----:B------:R-:W-:Y:S05]  /*262b0*/  BSYNC.RECONVERGENT B3 ;  /* 0x0000000000037941 */ /* 0x000fea0003800200 */
.L_x_37999:
        /* <DEDUP_REMOVED lines=11> */
.L_x_37998:
[----:B------:R-:W-:Y:S05]  /*26370*/  BSYNC.RECONVERGENT B2 ;  /* 0x0000000000027941 */ /* 0x000fea0003800200 */
.L_x_37997:
        /* <DEDUP_REMOVED lines=20> */
.L_x_38008:
        /* <DEDUP_REMOVED lines=13> */
.L_x_38010:
[----:B------:R-:W-:Y:S05]  /*26590*/  BSYNC.RECONVERGENT B4 ;  /* 0x0000000000047941 */ /* 0x000fea0003800200 */
.L_x_38009:
        /* <DEDUP_REMOVED lines=61> */
.L_x_38007:
[----:B------:R-:W-:Y:S05]  /*26970*/  BSYNC.RECONVERGENT B3 ;  /* 0x0000000000037941 */ /* 0x000fea0003800200 */
.L_x_38006:
        /* <DEDUP_REMOVED lines=10> */
.L_x_38005:
[----:B------:R-:W-:Y:S05]  /*26a20*/  BSYNC.RECONVERGENT B2 ;  /* 0x0000000000027941 */ /* 0x000fea0003800200 */
.L_x_38004:
        /* <DEDUP_REMOVED lines=19> */
.L_x_38014:
        /* <DEDUP_REMOVED lines=13> */
.L_x_38016:
[----:B------:R-:W-:Y:S05]  /*26c30*/  BSYNC.RECONVERGENT B3 ;  /* 0x0000000000037941 */ /* 0x000fea0003800200 */
.L_x_38015:
        /* <DEDUP_REMOVED lines=61> */
.L_x_38013:
[----:B------:R-:W-:Y:S05]  /*27010*/  BSYNC.RECONVERGENT B2 ;  /* 0x0000000000027941 */ /* 0x000fea0003800200 */
.L_x_38012:
        /* <DEDUP_REMOVED lines=12> */
.L_x_37961:
        /* <DEDUP_REMOVED lines=21> */
.L_x_38021:
        /* <DEDUP_REMOVED lines=13> */
.L_x_38023:
[----:B------:R-:W-:Y:S05]  /*27300*/  BSYNC.RECONVERGENT B4 ;  /* 0x0000000000047941 */ /* 0x000fea0003800200 */
.L_x_38022:
        /* <DEDUP_REMOVED lines=61> */
.L_x_38020:
[----:B------:R-:W-:Y:S05]  /*276e0*/  BSYNC.RECONVERGENT B3 ;  /* 0x0000000000037941 */ /* 0x000fea0003800200 */
.L_x_38019:
        /* <DEDUP_REMOVED lines=9> */
.L_x_38018:
[----:B------:R-:W-:Y:S05]  /*27780*/  BSYNC.RECONVERGENT B2 ;  /* 0x0000000000027941 */ /* 0x000fea0003800200 */
.L_x_38017:
        /* <DEDUP_REMOVED lines=17> */
.L_x_38028:
        /* <DEDUP_REMOVED lines=13> */
.L_x_38030:
[----:B------:R-:W-:Y:S05]  /*27970*/  BSYNC.RECONVERGENT B4 ;  /* 0x0000000000047941 */ /* 0x000fea0003800200 */
.L_x_38029:
        /* <DEDUP_REMOVED lines=61> */
.L_x_38027:
[----:B------:R-:W-:Y:S05]  /*27d50*/  BSYNC.RECONVERGENT B3 ;  /* 0x0000000000037941 */ /* 0x000fea0003800200 */
.L_x_38026:
        /* <DEDUP_REMOVED lines=10> */
.L_x_38025:
[----:B------:R-:W-:Y:S05]  /*27e00*/  BSYNC.RECONVERGENT B2 ;  /* 0x0000000000027941 */ /* 0x000fea0003800200 */
.L_x_38024:
        /* <DEDUP_REMOVED lines=17> */
.L_x_38035:
        /* <DEDUP_REMOVED lines=13> */
.L_x_38037:
[----:B------:R-:W-:Y:S05]  /*27ff0*/  BSYNC.RECONVERGENT B4 ;  /* 0x0000000000047941 */ /* 0x000fea0003800200 */
.L_x_38036:
        /* <DEDUP_REMOVED lines=61> */
.L_x_38034:
[----:B------:R-:W-:Y:S05]  /*283d0*/  BSYNC.RECONVERGENT B3 ;  /* 0x0000000000037941 */ /* 0x000fea0003800200 */
.L_x_38033:
        /* <DEDUP_REMOVED lines=9> */
.L_x_38032:
[----:B------:R-:W-:Y:S05]  /*28470*/  BSYNC.RECONVERGENT B2 ;  /* 0x0000000000027941 */ /* 0x000fea0003800200 */
.L_x_38031:
        /* <DEDUP_REMOVED lines=17> */
.L_x_38042:
        /* <DEDUP_REMOVED lines=13> */
.L_x_38044:
[----:B------:R-:W-:Y:S05]  /*28660*/  BSYNC.RECONVERGENT B4 ;  /* 0x0000000000047941 */ /* 0x000fea0003800200 */
.L_x_38043:
        /* <DEDUP_REMOVED lines=61> */
.L_x_38041:
[----:B------:R-:W-:Y:S05]  /*28a40*/  BSYNC.RECONVERGENT B3 ;  /* 0x0000000000037941 */ /* 0x000fea0003800200 */
.L_x_38040:
        /* <DEDUP_REMOVED lines=10> */
.L_x_38039:
[----:B------:R-:W-:Y:S05]  /*28af0*/  BSYNC.RECONVERGENT B2 ;  /* 0x0000000000027941 */ /* 0x000fea0003800200 */
.L_x_38038:
        /* <DEDUP_REMOVED lines=17> */
.L_x_38049:
        /* <DEDUP_REMOVED lines=13> */
.L_x_38051:
[----:B------:R-:W-:Y:S05]  /*28ce0*/  BSYNC.RECONVERGENT B4 ;  /* 0x0000000000047941 */ /* 0x000fea0003800200 */
.L_x_38050:
        /* <DEDUP_REMOVED lines=61> */
.L_x_38048:
[----:B------:R-:W-:Y:S05]  /*290c0*/  BSYNC.RECONVERGENT B3 ;  /* 0x0000000000037941 */ /* 0x000fea0003800200 */
.L_x_38047:
        /* <DEDUP_REMOVED lines=9> */
.L_x_38046:
[----:B------:R-:W-:Y:S05]  /*29160*/  BSYNC.RECONVERGENT B2 ;  /* 0x0000000000027941 */ /* 0x000fea0003800200 */
.L_x_38045:
        /* <DEDUP_REMOVED lines=17> */
.L_x_38056:
        /* <DEDUP_REMOVED lines=13> */
.L_x_38058:
[----:B------:R-:W-:Y:S05]  /*29350*/  BSYNC.RECONVERGENT B4 ;  /* 0x0000000000047941 */ /* 0x000fea0003800200 */
.L_x_38057:
        /* <DEDUP_REMOVED lines=61> */
.L_x_38055:
[----:B------:R-:W-:Y:S05]  /*29730*/  BSYNC.RECONVERGENT B3 ;  /* 0x0000000000037941 */ /* 0x000fea0003800200 */
.L_x_38054:
        /* <DEDUP_REMOVED lines=10> */
.L_x_38053:
[----:B------:R-:W-:Y:S05]  /*297e0*/  BSYNC.RECONVERGENT B2 ;  /* 0x0000000000027941 */ /* 0x000fea0003800200 */
.L_x_38052:
        /* <DEDUP_REMOVED lines=17> */
.L_x_38063:
        /* <DEDUP_REMOVED lines=13> */
.L_x_38065:
[----:B------:R-:W-:Y:S05]  /*299d0*/  BSYNC.RECONVERGENT B4 ;  /* 0x0000000000047941 */ /* 0x000fea0003800200 */
.L_x_38064:
        /* <DEDUP_REMOVED lines=61> */
.L_x_38062:
[----:B------:R-:W-:Y:S05]  /*29db0*/  BSYNC.RECONVERGENT B3 ;  /* 0x0000000000037941 */ /* 0x000fea0003800200 */
.L_x_38061:
        /* <DEDUP_REMOVED lines=9> */
.L_x_38060:
[----:B------:R-:W-:Y:S05]  /*29e50*/  BSYNC.RECONVERGENT B2 ;  /* 0x0000000000027941 */ /* 0x000fea0003800200 */
.L_x_38059:
        /* <DEDUP_REMOVED lines=16> */
.L_x_38068:
        /* <DEDUP_REMOVED lines=13> */
.L_x_38070:
[----:B------:R-:W-:Y:S05]  /*2a030*/  BSYNC.RECONVERGENT B3 ;  /* 0x0000000000037941 */ /* 0x000fea0003800200 */
.L_x_38069:
        /* <DEDUP_REMOVED lines=61> */
.L_x_38067:
[----:B------:R-:W-:Y:S05]  /*2a410*/  BSYNC.RECONVERGENT B2 ;  /* 0x0000000000027941 */ /* 0x000fea0003800200 */
.L_x_38066:
        /* <DEDUP_REMOVED lines=10> */
.L_x_38011:
[----:B------:R-:W-:Y:S05]  /*2a4c0*/  BSYNC.RECONVERGENT B1 ;  /* 0x0000000000017941 */ /* 0x000fea0003800200 */
.L_x_37960:
        /* <DEDUP_REMOVED lines=27> */
.L_x_38072:
[----:B------:R-:W-:Y:S05]  /*2a680*/  BSYNC.RECONVERGENT B1 ;  /* 0x0000000000017941 */ /* 0x000fea0003800200 */
.L_x_38071:
[----:B------:R-:W-:Y:S01]  /*2a690*/  VIADD R10, R10, 0x20 ;  /* 0x000000200a0a7836 */ /* 0x000fe20000000000 */
[----:B------:R-:W-:-:S07]  /*2a6a0*/  IADD3 R11, PT, PT, R11, 0x20, RZ ;  /* 0x000000200b0b7810 */ /* 0x000fce0007ffe0ff */
.L_x_37957:
[----:B------:R-:W-:Y:S05]  /*2a6b0*/  BSYNC.RECONVERGENT B0 ;  /* 0x0000000000007941 */ /* 0x000fea0003800200 */
.L_x_37956:
        /* <DEDUP_REMOVED lines=10> */
.L_x_38076:
[----:B------:R-:W-:Y:S05]  /*2a760*/  BSYNC.RECONVERGENT B1 ;  /* 0x0000000000017941 */ /* 0x000fea0003800200 */
.L_x_38075:
        /* <DEDUP_REMOVED lines=29> */
.L_x_38083:
        /* <DEDUP_REMOVED lines=13> */
.L_x_38085:
[----:B------:R-:W-:Y:S05]  /*2aa10*/  BSYNC.RECONVERGENT B4 ;  /* 0x0000000000047941 */ /* 0x000fea0003800200 */
.L_x_38084:
        /* <DEDUP_REMOVED lines=61> */
.L_x_38082:
[----:B------:R-:W-:Y:S05]  /*2adf0*/  BSYNC.RECONVERGENT B3 ;  /* 0x0000000000037941 */ /* 0x000fea0003800200 */
.L_x_38081:
        /* <DEDUP_REMOVED lines=10> */
.L_x_38080:
[----:B------:R-:W-:Y:S05]  /*2aea0*/  BSYNC.RECONVERGENT B2 ;  /* 0x0000000000027941 */ /* 0x000fea0003800200 */
.L_x_38079:
        /* <DEDUP_REMOVED lines=20> */
.L_x_38090:
        /* <DEDUP_REMOVED lines=13> */
.L_x_38092:
[----:B------:R-:W-:Y:S05]  /*2b0c0*/  BSYNC.RECONVERGENT B4 ;  /* 0x0000000000047941 */ /* 0x000fea0003800200 */
.L_x_38091:
        /* <DEDUP_REMOVED lines=61> */
.L_x_38089:
[----:B------:R-:W-:Y:S05]  /*2b4a0*/  BSYNC.RECONVERGENT B3 ;  /* 0x0000000000037941 */ /* 0x000fea0003800200 */
.L_x_38088:
        /* <DEDUP_REMOVED lines=11> */
.L_x_38087:
[----:B------:R-:W-:Y:S05]  /*2b560*/  BSYNC.RECONVERGENT B2 ;  /* 0x0000000000027941 */ /* 0x000fea0003800200 */
.L_x_38086:
        /* <DEDUP_REMOVED lines=20> */
.L_x_38097:
        /* <DEDUP_REMOVED lines=13> */
.L_x_38099:
[----:B------:R-:W-:Y:S05]  /*2b780*/  BSYNC.RECONVERGENT B4 ;  /* 0x0000000000047941 */ /* 0x000fea0003800200 */
.L_x_38098:
        /* <DEDUP_REMOVED lines=61> */
.L_x_38096:
[----:B------:R-:W-:Y:S05]  /*2bb60*/  BSYNC.RECONVERGENT B3 ;  /* 0x0000000000037941 */ /* 0x000fea0003800200 */
.L_x_38095:
        /* <DEDUP_REMOVED lines=10> */
.L_x_38094:
[----:B------:R-:W-:Y:S05]  /*2bc10*/  BSYNC.RECONVERGENT B2 ;  /* 0x0000000000027941 */ /* 0x000fea0003800200 */
.L_x_38093:
        /* <DEDUP_REMOVED lines=20> */
.L_x_38104:
        /* <DEDUP_REMOVED lines=13> */
.L_x_38106:
[----:B------:R-:W-:Y:S05]  /*2be30*/  BSYNC.RECONVERGENT B4 ;  /* 0x0000000000047941 */ /* 0x000fea0003800200 */
.L_x_38105:
        /* <DEDUP_REMOVED lines=61> */
.L_x_38103:
[----:B------:R-:W-:Y:S05]  /*2c210*/  BSYNC.RECONVERGENT B3 ;  /* 0x0000000000037941 */ /* 0x000fea0003800200 */
.L_x_38102:
        /* <DEDUP_REMOVED lines=11> */
.L_x_38101:
[----:B------:R-:W-:Y:S05]  /*2c2d0*/  BSYNC.RECONVERGENT B2 ;  /* 0x0000000000027941 */ /* 0x000fea0003800200 */
.L_x_38100:
        /* <DEDUP_REMOVED lines=20> */
.L_x_38111:
        /* <DEDUP_REMOVED lines=13> */
.L_x_38113:
[----:B------:R-:W-:Y:S05]  /*2c4f0*/  BSYNC.RECONVERGENT B4 ;  /* 0x0000000000047941 */ /* 0x000fea0003800200 */
.L_x_38112:
        /* <DEDUP_REMOVED lines=61> */
.L_x_38110:
[----:B------:R-:W-:Y:S05]  /*2c8d0*/  BSYNC.RECONVERGENT B3 ;  /* 0x0000000000037941 */ /* 0x000fea0003800200 */
.L_x_38109:
        /* <DEDUP_REMOVED lines=10> */
.L_x_38108:
[----:B------:R-:W-:Y:S05]  /*2c980*/  BSYNC.RECONVERGENT B2 ;  /* 0x0000000000027941 */ /* 0x000fea0003800200 */
.L_x_38107:
        /* <DEDUP_REMOVED lines=20> */
.L_x_38118:
        /* <DEDUP_REMOVED lines=13> */
.L_x_38120:
[----:B------:R-:W-:Y:S05]  /*2cba0*/  BSYNC.RECONVERGENT B4 ;  /* 0x0000000000047941 */ /* 0x000fea0003800200 */
.L_x_38119:
        /* <DEDUP_REMOVED lines=61> */
.L_x_38117:
[----:B------:R-:W-:Y:S05]  /*2cf80*/  BSYNC.RECONVERGENT B3 ;  /* 0x0000000000037941 */ /* 0x000fea0003800200 */
.L_x_38116:
        /* <DEDUP_REMOVED lines=11> */
.L_x_38115:
[----:B------:R-:W-:Y:S05]  /*2d040*/  BSYNC.RECONVERGENT B2 ;  /* 0x0000000000027941 */ /* 0x000fea0003800200 */
.L_x_38114:
        /* <DEDUP_REMOVED lines=20> */
.L_x_38125:
        /* <DEDUP_REMOVED lines=13> */
.L_x_38127:
[----:B------:R-:W-:Y:S05]  /*2d260*/  BSYNC.RECONVERGENT B4 ;  /* 0x0000000000047941 */ /* 0x000fea0003800200 */
.L_x_38126:
        /* <DEDUP_REMOVED lines=61> */
.L_x_38124:
[----:B------:R-:W-:Y:S05]  /*2d640*/  BSYNC.RECONVERGENT B3 ;  /* 0x0000000000037941 */ /* 0x000fea0003800200 */
.L_x_38123:
        /* <DEDUP_REMOVED lines=10> */
.L_x_38122:
[----:B------:R-:W-:Y:S05]  /*2d6f0*/  BSYNC.RECONVERGENT B2 ;  /* 0x0000000000027941 */ /* 0x000fea0003800200 */
.L_x_38121:
        /* <DEDUP_REMOVED lines=19> */
.L_x_38131:
        /* <DEDUP_REMOVED lines=13> */
.L_x_38133:
[----:B------:R-:W-:Y:S05]  /*2d900*/  BSYNC.RECONVERGENT B3 ;  /* 0x0000000000037941 */ /* 0x000fea0003800200 */
.L_x_38132:
        /* <DEDUP_REMOVED lines=61> */
.L_x_38130:
[----:B------:R-:W-:Y:S05]  /*2dce0*/  BSYNC.RECONVERGENT B2 ;  /* 0x0000000000027941 */ /* 0x000fea0003800200 */
.L_x_38129:
        /* <DEDUP_REMOVED lines=12> */
.L_x_38078:
        /* <DEDUP_REMOVED lines=21> */
.L_x_38138:
        /* <DEDUP_REMOVED lines=13> */
.L_x_38140:
[----:B------:R-:W-:Y:S05]  /*2dfd0*/  BSYNC.RECONVERGENT B4 ;  /* 0x0000000000047941 */ /* 0x000fea0003800200 */
.L_x_38139:
        /* <DEDUP_REMOVED lines=61> */
.L_x_38137:
[----:B------:R-:W-:Y:S05]  /*2e3b0*/  BSYNC.RECONVERGENT B3 ;  /* 0x0000000000037941 */ /* 0x000fea0003800200 */
.L_x_38136:
        /* <DEDUP_REMOVED lines=9> */
.L_x_38135:
[----:B------:R-:W-:Y:S05]  /*2e450*/  BSYNC.RECONVERGENT B2 ;  /* 0x0000000000027941 */ /* 0x000fea0003800200 */
.L_x_38134:
        /* <DEDUP_REMOVED lines=17> */
.L_x_38145:
        /* <DEDUP_REMOVED lines=13> */
.L_x_38147:
[----:B------:R-:W-:Y:S05]  /*2e640*/  BSYNC.RECONVERGENT B4 ;  /* 0x0000000000047941 */ /* 0x000fea0003800200 */
.L_x_38146:
        /* <DEDUP_REMOVED lines=61> */
.L_x_38144:
[----:B------:R-:W-:Y:S05]  /*2ea20*/  BSYNC.RECONVERGENT B3 ;  /* 0x0000000000037941 */ /* 0x000fea0003800200 */
.L_x_38143:
        /* <DEDUP_REMOVED lines=10> */
.L_x_38142:
[----:B------:R-:W-:Y:S05]  /*2ead0*/  BSYNC.RECONVERGENT B2 ;  /* 0x0000000000027941 */ /* 0x000fea0003800200 */
.L_x_38141:
        /* <DEDUP_REMOVED lines=17> */
.L_x_38152:
        /* <DEDUP_REMOVED lines=13> */
.L_x_38154:
[----:B------:R-:W-:Y:S05]  /*2ecc0*/  BSYNC.RECONVERGENT B4 ;  /* 0x0000000000047941 */ /* 0x000fea0003800200 */
.L_x_38153:
        /* <DEDUP_REMOVED lines=61> */
.L_x_38151:
[----:B------:R-:W-:Y:S05]  /*2f0a0*/  BSYNC.RECONVERGENT B3 ;  /* 0x0000000000037941 */ /* 0x000fea0003800200 */
.L_x_38150:
        /* <DEDUP_REMOVED lines=9> */
.L_x_38149:
[----:B------:R-:W-:Y:S05]  /*2f140*/  BSYNC.RECONVERGENT B2 ;  /* 0x0000000000027941 */ /* 0x000fea0003800200 */
.L_x_38148:
        /* <DEDUP_REMOVED lines=17> */
.L_x_38159:
        /* <DEDUP_REMOVED lines=13> */
.L_x_38161:
[----:B------:R-:W-:Y:S05]  /*2f330*/  BSYNC.RECONVERGENT B4 ;  /* 0x0000000000047941 */ /* 0x000fea0003800200 */
.L_x_38160:
        /* <DEDUP_REMOVED lines=61> */
.L_x_38158:
[----:B------:R-:W-:Y:S05]  /*2f710*/  BSYNC.RECONVERGENT B3 ;  /* 0x0000000000037941 */ /* 0x000fea0003800200 */
.L_x_38157:
        /* <DEDUP_REMOVED lines=10> */
.L_x_38156:
[----:B------:R-:W-:Y:S05]  /*2f7c0*/  BSYNC.RECONVERGENT B2 ;  /* 0x0000000000027941 */ /* 0x000fea0003800200 */
.L_x_38155:
        /* <DEDUP_REMOVED lines=17> */
.L_x_38166:
        /* <DEDUP_REMOVED lines=13> */
.L_x_38168:
[----:B------:R-:W-:Y:S05]  /*2f9b0*/  BSYNC.RECONVERGENT B4 ;  /* 0x0000000000047941 */ /* 0x000fea0003800200 */
.L_x_38167:
        /* <DEDUP_REMOVED lines=61> */
.L_x_38165:
[----:B------:R-:W-:Y:S05]  /*2fd90*/  BSYNC.RECONVERGENT B3 ;  /* 0x0000000000037941 */ /* 0x000fea0003800200 */
.L_x_38164:
        /* <DEDUP_REMOVED lines=9> */
.L_x_38163:
[----:B------:R-:W-:Y:S05]  /*2fe30*/  BSYNC.RECONVERGENT B2 ;  /* 0x0000000000027941 */ /* 0x000fea0003800200 */
.L_x_38162:
        /* <DEDUP_REMOVED lines=17> */
.L_x_38173:
        /* <DEDUP_REMOVED lines=13> */
.L_x_38175:
[----:B------:R-:W-:Y:S05]  /*30020*/  BSYNC.RECONVERGENT B4 ;  /* 0x0000000000047941 */ /* 0x000fea0003800200 */
.L_x_38174:
        /* <DEDUP_REMOVED lines=61> */
.L_x_38172:
[----:B------:R-:W-:Y:S05]  /*30400*/  BSYNC.RECONVERGENT B3 ;  /* 0x0000000000037941 */ /* 0x000fea0003800200 */
.L_x_38171:
        /* <DEDUP_REMOVED lines=10> */
.L_x_38170:
[----:B------:R-:W-:Y:S05]  /*304b0*/  BSYNC.RECONVERGENT B2 ;  /* 0x0000000000027941 */ /* 0x000fea0003800200 */
.L_x_38169:
        /* <DEDUP_REMOVED lines=17> */
.L_x_38180:
        /* <DEDUP_REMOVED lines=13> */
.L_x_38182:
[----:B------:R-:W-:Y:S05]  /*306a0*/  BSYNC.RECONVERGENT B4 ;  /* 0x0000000000047941 */ /* 0x000fea0003800200 */
.L_x_38181:
        /* <DEDUP_REMOVED lines=61> */
.L_x_38179:
[----:B------:R-:W-:Y:S05]  /*30a80*/  BSYNC.RECONVERGENT B3 ;  /* 0x0000000000037941 */ /* 0x000fea0003800200 */
.L_x_38178:
        /* <DEDUP_REMOVED lines=9> */
.L_x_38177:
[----:B------:R-:W-:Y:S05]  /*30b20*/  BSYNC.RECONVERGENT B2 ;  /* 0x0000000000027941 */ /* 0x000fea0003800200 */
.L_x_38176:
        /* <DEDUP_REMOVED lines=16> */
.L_x_38185:
        /* <DEDUP_REMOVED lines=13> */
.L_x_38187:
[----:B------:R-:W-:Y:S05]  /*30d00*/  BSYNC.RECONVERGENT B3 ;  /* 0x0000000000037941 */ /* 0x000fea0003800200 */
.L_x_38186:
        /* <DEDUP_REMOVED lines=61> */
.L_x_38184:
[----:B------:R-:W-:Y:S05]  /*310e0*/  BSYNC.RECONVERGENT B2 ;  /* 0x0000000000027941 */ /* 0x000fea0003800200 */
.L_x_38183:
        /* <DEDUP_REMOVED lines=10> */
.L_x_38128:
[----:B------:R-:W-:Y:S05]  /*31190*/  BSYNC.RECONVERGENT B1 ;  /* 0x0000000000017941 */ /* 0x000fea0003800200 */
.L_x_38077:
        /* <DEDUP_REMOVED lines=27> */
.L_x_38189:
[----:B------:R-:W-:Y:S05]  /*31350*/  BSYNC.RECONVERGENT B1 ;  /* 0x0000000000017941 */ /* 0x000fea0003800200 */
.L_x_38188:
[----:B------:R-:W-:Y:S01]  /*31360*/  VIADD R10, R10, 0x20 ;  /* 0x000000200a0a7836 */ /* 0x000fe20000000000 */
[----:B------:R-:W-:-:S07]  /*31370*/  IADD3 R11, PT, PT, R11, 0x20, RZ ;  /* 0x000000200b0b7810 */ /* 0x000fce0007ffe0ff */
.L_x_38074:
[----:B------:R-:W-:Y:S05]  /*31380*/  BSYNC.RECONVERGENT B0 ;  /* 0x0000000000007941 */ /* 0x000fea0003800200 */
.L_x_38073:
        /* <DEDUP_REMOVED lines=10> */
.L_x_38193:
[----:B------:R-:W-:Y:S05]  /*31430*/  BSYNC.RECONVERGENT B1 ;  /* 0x0000000000017941 */ /* 0x000fea0003800200 */
.L_x_38192:
        /* <DEDUP_REMOVED lines=29> */
.L_x_38200:
        /* <DEDUP_REMOVED lines=13> */
.L_x_38202:
[----:B------:R-:W-:Y:S05]  /*316e0*/  BSYNC.RECONVERGENT B4 ;  /* 0x0000000000047941 */ /* 0x000fea0003800200 */
.L_x_38201:
        /* <DEDUP_REMOVED lines=61> */
.L_x_38199:
[----:B------:R-:W-:Y:S05]  /*31ac0*/  BSYNC.RECONVERGENT B3 ;  /* 0x0000000000037941 */ /* 0x000fea0003800200 */
.L_x_38198:
        /* <DEDUP_REMOVED lines=10> */
.L_x_38197:
[----:B------:R-:W-:Y:S05]  /*31b70*/  BSYNC.RECONVERGENT B2 ;  /* 0x0000000000027941 */ /* 0x000fea0003800200 */
.L_x_38196:
        /* <DEDUP_REMOVED lines=20> */
.L_x_38207:
        /* <DEDUP_REMOVED lines=13> */
.L_x_38209:
[----:B------:R-:W-:Y:S05]  /*31d90*/  BSYNC.RECONVERGENT B4 ;  /* 0x0000000000047941 */ /* 0x000fea0003800200 */
.L_x_38208:
        /* <DEDUP_REMOVED lines=61> */
.L_x_38206:
[----:B------:R-:W-:Y:S05]  /*32170*/  BSYNC.RECONVERGENT B3 ;  /* 0x0000000000037941 */ /* 0x000fea0003800200 */
.L_x_38205:
        /* <DEDUP_REMOVED lines=11> */
.L_x_38204:
[----:B------:R-:W-:Y:S05]  /*32230*/  BSYNC.RECONVERGENT B2 ;  /* 0x0000000000027941 */ /* 0x000fea0003800200 */
.L_x_38203:
        /* <DEDUP_REMOVED lines=20> */
.L_x_38214:
        /* <DEDUP_REMOVED lines=13> */
.L_x_38216:
[----:B------:R-:W-:Y:S05]  /*32450*/  BSYNC.RECONVERGENT B4 ;  /* 0x0000000000047941 */ /* 0x000fea0003800200 */
.L_x_38215:
        /* <DEDUP_REMOVED lines=61> */
.L_x_38213:
[----:B------:R-:W-:Y:S05]  /*32830*/  BSYNC.RECONVERGENT B3 ;  /* 0x0000000000037941 */ /* 0x000fea0003800200 */
.L_x_38212:
        /* <DEDUP_REMOVED lines=10> */
.L_x_38211:
[----:B------:R-:W-:Y:S05]  /*328e0*/  BSYNC.RECONVERGENT B2 ;  /* 0x0000000000027941 */ /* 0x000fea0003800200 */
.L_x_38210:
        /* <DEDUP_REMOVED lines=20> */
.L_x_38221:
        /* <DEDUP_REMOVED lines=13> */
.L_x_38223:
[----:B------:R-:W-:Y:S05]  /*32b00*/  BSYNC.RECONVERGENT B4 ;  /* 0x0000000000047941 */ /* 0x000fea0003800200 */
.L_x_38222:
        /* <DEDUP_REMOVED lines=61> */
.L_x_38220:
[----:B------:R-:W-:Y:S05]  /*32ee0*/  BSYNC.RECONVERGENT B3 ;  /* 0x0000000000037941 */ /* 0x000fea0003800200 */
.L_x_38219:
        /* <DEDUP_REMOVED lines=11> */
.L_x_38218:
[----:B------:R-:W-:Y:S05]  /*32fa0*/  BSYNC.RECONVERGENT B2 ;  /* 0x0000000000027941 */ /* 0x000fea0003800200 */
.L_x_38217:
        /* <DEDUP_REMOVED lines=20> */
.L_x_38228:
        /* <DEDUP_REMOVED lines=13> */
.L_x_38230:
[----:B------:R-:W-:Y:S05]  /*331c0*/  BSYNC.RECONVERGENT B4 ;  /* 0x0000000000047941 */ /* 0x000fea0003800200 */
.L_x_38229:
        /* <DEDUP_REMOVED lines=61> */
.L_x_38227:
[----:B------:R-:W-:Y:S05]  /*335a0*/  BSYNC.RECONVERGENT B3 ;  /* 0x0000000000037941 */ /* 0x000fea0003800200 */
.L_x_38226:
        /* <DEDUP_REMOVED lines=10> */
.L_x_38225:
[----:B------:R-:W-:Y:S05]  /*33650*/  BSYNC.RECONVERGENT B2 ;  /* 0x0000000000027941 */ /* 0x000fea0003800200 */
.L_x_38224:
        /* <DEDUP_REMOVED lines=20> */
.L_x_38235:
        /* <DEDUP_REMOVED lines=13> */
.L_x_38237:
[----:B------:R-:W-:Y:S05]  /*33870*/  BSYNC.RECONVERGENT B4 ;  /* 0x0000000000047941 */ /* 0x000fea0003800200 */
.L_x_38236:
        /* <DEDUP_REMOVED lines=61> */
.L_x_38234:
[----:B------:R-:W-:Y:S05]  /*33c50*/  BSYNC.RECONVERGENT B3 ;  /* 0x0000000000037941 */ /* 0x000fea0003800200 */
.L_x_38233:
        /* <DEDUP_REMOVED lines=11> */
.L_x_38232:
[----:B------:R-:W-:Y:S05]  /*33d10*/  BSYNC.RECONVERGENT B2 ;  /* 0x0000000000027941 */ /* 0x000fea0003800200 */
.L_x_38231:
        /* <DEDUP_REMOVED lines=20> */
.L_x_38242:
        /* <DEDUP_REMOVED lines=13> */
.L_x_38244:
[----:B------:R-:W-:Y:S05]  /*33f30*/  BSYNC.RECONVERGENT B4 ;  /* 0x0000000000047941 */ /* 0x000fea0003800200 */
.L_x_38243:
        /* <DEDUP_REMOVED lines=61> */
.L_x_38241:
[----:B------:R-:W-:Y:S05]  /*34310*/  BSYNC.RECONVERGENT B3 ;  /* 0x0000000000037941 */ /* 0x000fea0003800200 */
.L_x_38240:
        /* <DEDUP_REMOVED lines=10> */
.L_x_38239:
[----:B------:R-:W-:Y:S05]  /*343c0*/  BSYNC.RECONVERGENT B2 ;  /* 0x0000000000027941 */ /* 0x000fea0003800200 */
.L_x_38238:
        /* <DEDUP_REMOVED lines=19> */
.L_x_38248:
        /* <DEDUP_REMOVED lines=13> */
.L_x_38250:
[----:B------:R-:W-:Y:S05]  /*345d0*/  BSYNC.RECONVERGENT B3 ;  /* 0x0000000000037941 */ /* 0x000fea0003800200 */
.L_x_38249:
        /* <DEDUP_REMOVED lines=61> */
.L_x_38247:
[----:B------:R-:W-:Y:S05]  /*349b0*/  BSYNC.RECONVERGENT B2 ;  /* 0x0000000000027941 */ /* 0x000fea0003800200 */
.L_x_38246:
        /* <DEDUP_REMOVED lines=12> */
.L_x_38195:
        /* <DEDUP_REMOVED lines=21> */
.L_x_38255:
        /* <DEDUP_REMOVED lines=13> */
.L_x_38257:
[----:B------:R-:W-:Y:S05]  /*34ca0*/  BSYNC.RECONVERGENT B4 ;  /* 0x0000000000047941 */ /* 0x000fea0003800200 */
.L_x_38256:
        /* <DEDUP_REMOVED lines=61> */
.L_x_38254:
[----:B------:R-:W-:Y:S05]  /*35080*/  BSYNC.RECONVERGENT B3 ;  /* 0x0000000000037941 */ /* 0x000fea0003800200 */
.L_x_38253:
        /* <DEDUP_REMOVED lines=9> */
.L_x_38252:
[----:B------:R-:W-:Y:S05]  /*35120*/  BSYNC.RECONVERGENT B2 ;  /* 0x0000000000027941 */ /* 0x000fea0003800200 */
.L_x_38251:
        /* <DEDUP_REMOVED lines=17> */
.L_x_38262:
        /* <DEDUP_REMOVED lines=13> */
.L_x_38264:
[----:B------:R-:W-:Y:S05]  /*35310*/  BSYNC.RECONVERGENT B4 ;  /* 0x0000000000047941 */ /* 0x000fea0003800200 */
.L_x_38263:
        /* <DEDUP_REMOVED lines=61> */
.L_x_38261:
[----:B------:R-:W-:Y:S05]  /*356f0*/  BSYNC.RECONVERGENT B3 ;  /* 0x0000000000037941 */ /* 0x000fea0003800200 */
.L_x_38260:
        /* <DEDUP_REMOVED lines=10> */
.L_x_38259:
[----:B------:R-:W-:Y:S05]  /*357a0*/  BSYNC.RECONVERGENT B2 ;  /* 0x0000000000027941 */ /* 0x000fea0003800200 */
.L_x_38258:
        /* <DEDUP_REMOVED lines=17> */
.L_x_38269:
        /* <DEDUP_REMOVED lines=13> */
.L_x_38271:
[----:B------:R-:W-:Y:S05]  /*35990*/  BSYNC.RECONVERGENT B4 ;  /* 0x0000000000047941 */ /* 0x000fea0003800200 */
.L_x_38270:
        /* <DEDUP_REMOVED lines=61> */
.L_x_38268:
[----:B------:R-:W-:Y:S05]  /*35d70*/  BSYNC.RECONVERGENT B3 ;  /* 0x0000000000037941 */ /* 0x000fea0003800200 */
.L_x_38267:
        /* <DEDUP_REMOVED lines=9> */
.L_x_38266:
[----:B------:R-:W-:Y:S05]  /*35e10*/  BSYNC.RECONVERGENT B2 ;  /* 0x0000000000027941 */ /* 0x000fea0003800200 */
.L_x_38265:
        /* <DEDUP_REMOVED lines=17> */
.L_x_38276:
        /* <DEDUP_REMOVED lines=13> */
.L_x_38278:
[----:B------:R-:W-:Y:S05]  /*36000*/  BSYNC.RECONVERGENT B4 ;  /* 0x0000000000047941 */ /* 0x000fea0003800200 */
.L_x_38277:
        /* <DEDUP_REMOVED lines=61> */
.L_x_38275:
[----:B------:R-:W-:Y:S05]  /*363e0*/  BSYNC.RECONVERGENT B3 ;  /* 0x0000000000037941 */ /* 0x000fea0003800200 */
.L_x_38274:
        /* <DEDUP_REMOVED lines=10> */
.L_x_38273:
[----:B------:R-:W-:Y:S05]  /*36490*/  BSYNC.RECONVERGENT B2 ;  /* 0x0000000000027941 */ /* 0x000fea0003800200 */
.L_x_38272:
        /* <DEDUP_REMOVED lines=17> */
.L_x_38283:
        /* <DEDUP_REMOVED lines=13> */
.L_x_38285:
[----:B------:R-:W-:Y:S05]  /*36680*/  BSYNC.RECONVERGENT B4 ;  /* 0x0000000000047941 */ /* 0x000fea0003800200 */
.L_x_38284:
        /* <DEDUP_REMOVED lines=61> */
.L_x_38282:
[----:B------:R-:W-:Y:S05]  /*36a60*/  BSYNC.RECONVERGENT B3 ;  /* 0x0000000000037941 */ /* 0x000fea0003800200 */
.L_x_38281:
        /* <DEDUP_REMOVED lines=9> */
.L_x_38280:
[----:B------:R-:W-:Y:S05]  /*36b00*/  BSYNC.RECONVERGENT B2 ;  /* 0x0000000000027941 */ /* 0x000fea0003800200 */
.L_x_38279:
        /* <DEDUP_REMOVED lines=17> */
.L_x_38290:
        /* <DEDUP_REMOVED lines=13> */
.L_x_38292:
[----:B------:R-:W-:Y:S05]  /*36cf0*/  BSYNC.RECONVERGENT B4 ;  /* 0x0000000000047941 */ /* 0x000fea0003800200 */
.L_x_38291:
        /* <DEDUP_REMOVED lines=61> */
.L_x_38289:
[----:B------:R-:W-:Y:S05]  /*370d0*/  BSYNC.RECONVERGENT B3 ;  /* 0x0000000000037941 */ /* 0x000fea0003800200 */
.L_x_38288:
        /* <DEDUP_REMOVED lines=10> */
.L_x_38287:
[----:B------:R-:W-:Y:S05]  /*37180*/  BSYNC.RECONVERGENT B2 ;  /* 0x0000000000027941 */ /* 0x000fea0003800200 */
.L_x_38286:
        /* <DEDUP_REMOVED lines=17> */
.L_x_38297:
        /* <DEDUP_REMOVED lines=13> */
.L_x_38299:
[----:B------:R-:W-:Y:S05]  /*37370*/  BSYNC.RECONVERGENT B4 ;  /* 0x0000000000047941 */ /* 0x000fea0003800200 */
.L_x_38298:
        /* <DEDUP_REMOVED lines=61> */
.L_x_38296:
[----:B------:R-:W-:Y:S05]  /*37750*/  BSYNC.RECONVERGENT B3 ;  /* 0x0000000000037941 */ /* 0x000fea0003800200 */
.L_x_38295:
        /* <DEDUP_REMOVED lines=9> */
.L_x_38294:
[----:B------:R-:W-:Y:S05]  /*377f0*/  BSYNC.RECONVERGENT B2 ;  /* 0x0000000000027941 */ /* 0x000fea0003800200 */
.L_x_38293:
        /* <DEDUP_REMOVED lines=16> */
.L_x_38302:
        /* <DEDUP_REMOVED lines=13> */
.L_x_38304:
[----:B------:R-:W-:Y:S05]  /*379d0*/  BSYNC.RECONVERGENT B3 ;  /* 0x0000000000037941 */ /* 0x000fea0003800200 */
.L_x_38303:
        /* <DEDUP_REMOVED lines=61> */
.L_x_38301:
[----:B------:R-:W-:Y:S05]  /*37db0*/  BSYNC.RECONVERGENT B2 ;  /* 0x0000000000027941 */ /* 0x000fea0003800200 */
.L_x_38300:
        /* <DEDUP_REMOVED lines=10> */
.L_x_38245:
[----:B------:R-:W-:Y:S05]  /*37e60*/  BSYNC.RECONVERGENT B1 ;  /* 0x0000000000017941 */ /* 0x000fea0003800200 */
.L_x_38194:
        /* <DEDUP_REMOVED lines=27> */
.L_x_38306:
[----:B------:R-:W-:Y:S05]  /*38020*/  BSYNC.RECONVERGENT B1 ;  /* 0x0000000000017941 */ /* 0x000fea0003800200 */
.L_x_38305:
[----:B------:R-:W-:Y:S01]  /*38030*/  VIADD R10, R10, 0x20 ;  /* 0x000000200a0a7836 */ /* 0x000fe20000000000 */
[----:B------:R-:W-:-:S07]  /*38040*/  IADD3 R11, PT, PT, R11, 0x20, RZ ;  /* 0x000000200b0b7810 */ /* 0x000fce0007ffe0ff */
.L_x_38191:
[----:B------:R-:W-:Y:S05]  /*38050*/  BSYNC.RECONVERGENT B0 ;  /* 0x0000000000007941 */ /* 0x000fea0003800200 */
.L_x_38190:
        /* <DEDUP_REMOVED lines=10> */
.L_x_38310:
[----:B------:R-:W-:Y:S05]  /*38100*/  BSYNC.RECONVERGENT B1 ;  /* 0x0000000000017941 */ /* 0x000fea0003800200 */
.L_x_38309:
        /* <DEDUP_REMOVED lines=29> */
.L_x_38317:
        /* <DEDUP_REMOVED lines=13> */
.L_x_38319:
[----:B------:R-:W-:Y:S05]  /*383b0*/  BSYNC.RECONVERGENT B4 ;  /* 0x0000000000047941 */ /* 0x000fea0003800200 */
.L_x_38318:
        /* <DEDUP_REMOVED lines=61> */
.L_x_38316:
[----:B------:R-:W-:Y:S05]  /*38790*/  BSYNC.RECONVERGENT B3 ;  /* 0x0000000000037941 */ /* 0x000fea0003800200 */
.L_x_38315:
        /* <DEDUP_REMOVED lines=10> */
.L_x_38314:
[----:B------:R-:W-:Y:S05]  /*38840*/  BSYNC.RECONVERGENT B2 ;  /* 0x0000000000027941 */ /* 0x000fea0003800200 */
.L_x_38313:
        /* <DEDUP_REMOVED lines=20> */
.L_x_38324:
        /* <DEDUP_REMOVED lines=13> */
.L_x_38326:
[----:B------:R-:W-:Y:S05]  /*38a60*/  BSYNC.RECONVERGENT B4 ;  /* 0x0000000000047941 */ /* 0x000fea0003800200 */
.L_x_38325:
        /* <DEDUP_REMOVED lines=61> */
.L_x_38323:
[----:B------:R-:W-:Y:S05]  /*38e40*/  BSYNC.RECONVERGENT B3 ;  /* 0x0000000000037941 */ /* 0x000fea0003800200 */
.L_x_38322:
        /* <DEDUP_REMOVED lines=11> */
.L_x_38321:
[----:B------:R-:W-:Y:S05]  /*38f00*/  BSYNC.RECONVERGENT B2 ;  /* 0x0000000000027941 */ /* 0x000fea0003800200 */
.L_x_38320:
        /* <DEDUP_REMOVED lines=20> */
.L_x_38331:
        /* <DEDUP_REMOVED lines=13> */
.L_x_38333:
[----:B------:R-:W-:Y:S05]  /*39120*/  BSYNC.RECONVERGENT B4 ;  /* 0x0000000000047941 */ /* 0x000fea0003800200 */
.L_x_38332:
        /* <DEDUP_REMOVED lines=61> */
.L_x_38330:
[----:B------:R-:W-:Y:S05]  /*39500*/  BSYNC.RECONVERGENT B3 ;  /* 0x0000000000037941 */ /* 0x000fea0003800200 */
.L_x_38329:
        /* <DEDUP_REMOVED lines=10> */
.L_x_38328:
[----:B------:R-:W-:Y:S05]  /*395b0*/  BSYNC.RECONVERGENT B2 ;  /* 0x0000000000027941 */ /* 0x000fea0003800200 */
.L_x_38327:
        /* <DEDUP_REMOVED lines=20> */
.L_x_38338:
        /* <DEDUP_REMOVED lines=13> */
.L_x_38340:
[----:B------:R-:W-:Y:S05]  /*397d0*/  BSYNC.RECONVERGENT B4 ;  /* 0x0000000000047941 */ /* 0x000fea0003800200 */
.L_x_38339:
        /* <DEDUP_REMOVED lines=61> */
.L_x_38337:
[----:B------:R-:W-:Y:S05]  /*39bb0*/  BSYNC.RECONVERGENT B3 ;  /* 0x0000000000037941 */ /* 0x000fea0003800200 */
.L_x_38336:
        /* <DEDUP_REMOVED lines=11> */
.L_x_38335:
[----:B------:R-:W-:Y:S05]  /*39c70*/  BSYNC.RECONVERGENT B2 ;  /* 0x0000000000027941 */ /* 0x000fea0003800200 */
.L_x_38334:
        /* <DEDUP_REMOVED lines=20> */
.L_x_38345:
        /* <DEDUP_REMOVED lines=13> */
.L_x_38347:
[----:B------:R-:W-:Y:S05]  /*39e90*/  BSYNC.RECONVERGENT B4 ;  /* 0x0000000000047941 */ /* 0x000fea0003800200 */
.L_x_38346:
        /* <DEDUP_REMOVED lines=61> */
.L_x_38344:
[----:B------:R-:W-:Y:S05]  /*3a270*/  BSYNC.RECONVERGENT B3 ;  /* 0x0000000000037941 */ /* 0x000fea0003800200 */
.L_x_38343:
        /* <DEDUP_REMOVED lines=10> */
.L_x_38342:
[----:B------:R-:W-:Y:S05]  /*3a320*/  BSYNC.RECONVERGENT B2 ;  /* 0x0000000000027941 */ /* 0x000fea0003800200 */
.L_x_38341:
        /* <DEDUP_REMOVED lines=20> */
.L_x_38352:
        /* <DEDUP_REMOVED lines=13> */
.L_x_38354:
[----:B------:R-:W-:Y:S05]  /*3a540*/  BSYNC.RECONVERGENT B4 ;  /* 0x0000000000047941 */ /* 0x000fea0003800200 */
.L_x_38353:
        /* <DEDUP_REMOVED lines=61> */
.L_x_38351:
[----:B------:R-:W-:Y:S05]  /*3a920*/  BSYNC.RECONVERGENT B3 ;  /* 0x0000000000037941 */ /* 0x000fea0003800200 */
.L_x_38350:
        /* <DEDUP_REMOVED lines=11> */
.L_x_38349:
[----:B------:R-:W-:Y:S05]  /*3a9e0*/  BSYNC.RECONVERGENT B2 ;  /* 0x0000000000027941 */ /* 0x000fea0003800200 */
.L_x_38348:
        /* <DEDUP_REMOVED lines=20> */
.L_x_38359:
        /* <DEDUP_REMOVED lines=13> */
.L_x_38361:
[----:B------:R-:W-:Y:S05]  /*3ac00*/  BSYNC.RECONVERGENT B4 ;  /* 0x0000000000047941 */ /* 0x000fea0003800200 */
.L_x_38360:
        /* <DEDUP_REMOVED lines=61> */
.L_x_38358:
[----:B------:R-:W-:Y:S05]  /*3afe0*/  BSYNC.RECONVERGENT B3 ;  /* 0x0000000000037941 */ /* 0x000fea0003800200 */
.L_x_38357:
        /* <DEDUP_REMOVED lines=10> */
.L_x_38356:
[----:B------:R-:W-:Y:S05]  /*3b090*/  BSYNC.RECONVERGENT B2 ;  /* 0x0000000000027941 */ /* 0x000fea0003800200 */
.L_x_38355:
        /* <DEDUP_REMOVED lines=19> */
.L_x_38365:
        /* <DEDUP_REMOVED lines=13> */
.L_x_38367:
[----:B------:R-:W-:Y:S05]  /*3b2a0*/  BSYNC.RECONVERGENT B3 ;  /* 0x0000000000037941 */ /* 0x000fea0003800200 */
.L_x_38366:
        /* <DEDUP_REMOVED lines=61> */
.L_x_38364:
[----:B------:R-:W-:Y:S05]  /*3b680*/  BSYNC.RECONVERGENT B2 ;  /* 0x0000000000027941 */ /* 0x000fea0003800200 */
.L_x_38363:
        /* <DEDUP_REMOVED lines=12> */
.L_x_38312:
        /* <DEDUP_REMOVED lines=21> */
.L_x_38372:
        /* <DEDUP_REMOVED lines=13> */
.L_x_38374:
[----:B------:R-:W-:Y:S05]  /*3b970*/  BSYNC.RECONVERGENT B4 ;  /* 0x0000000000047941 */ /* 0x000fea0003800200 */
.L_x_38373:
        /* <DEDUP_REMOVED lines=61> */
.L_x_38371:
[----:B------:R-:W-:Y:S05]  /*3bd50*/  BSYNC.RECONVERGENT B3 ;  /* 0x0000000000037941 */ /* 0x000fea0003800200 */
.L_x_38370:
        /* <DEDUP_REMOVED lines=9> */
.L_x_38369:
[----:B------:R-:W-:Y:S05]  /*3bdf0*/  BSYNC.RECONVERGENT B2 ;  /* 0x0000000000027941 */ /* 0x000fea0003800200 */
.L_x_38368:
        /* <DEDUP_REMOVED lines=17> */
.L_x_38379:
        /* <DEDUP_REMOVED lines=13> */
.L_x_38381:
[----:B------:R-:W-:Y:S05]  /*3bfe0*/  BSYNC.RECONVERGENT B4 ;  /* 0x0000000000047941 */ /* 0x000fea0003800200 */
.L_x_38380:
        /* <DEDUP_REMOVED lines=61> */
.L_x_38378:
[----:B------:R-:W-:Y:S05]  /*3c3c0*/  BSYNC.RECONVERGENT B3 ;  /* 0x0000000000037941 */ /* 0x000fea0003800200 */
.L_x_38377:
        /* <DEDUP_REMOVED lines=10> */
.L_x_38376:
[----:B------:R-:W-:Y:S05]  /*3c470*/  BSYNC.RECONVERGENT B2 ;  /* 0x0000000000027941 */ /* 0x000fea0003800200 */
.L_x_38375:
        /* <DEDUP_REMOVED lines=17> */
.L_x_38386:
        /* <DEDUP_REMOVED lines=13> */
.L_x_38388:
[----:B------:R-:W-:Y:S05]  /*3c660*/  BSYNC.RECONVERGENT B4 ;  /* 0x0000000000047941 */ /* 0x000fea0003800200 */
.L_x_38387:
        /* <DEDUP_REMOVED lines=61> */
.L_x_38385:
[----:B------:R-:W-:Y:S05]  /*3ca40*/  BSYNC.RECONVERGENT B3 ;  /* 0x0000000000037941 */ /* 0x000fea0003800200 */
.L_x_38384:
        /* <DEDUP_REMOVED lines=9> */
.L_x_38383:
[----:B------:R-:W-:Y:S05]  /*3cae0*/  BSYNC.RECONVERGENT B2 ;  /* 0x0000000000027941 */ /* 0x000fea0003800200 */
.L_x_38382:
        /* <DEDUP_REMOVED lines=17> */
.L_x_38393:
        /* <DEDUP_REMOVED lines=13> */
.L_x_38395:
[----:B------:R-:W-:Y:S05]  /*3ccd0*/  BSYNC.RECONVERGENT B4 ;  /* 0x0000000000047941 */ /* 0x000fea0003800200 */
.L_x_38394:
        /* <DEDUP_REMOVED lines=61> */
.L_x_38392:
[----:B------:R-:W-:Y:S05]  /*3d0b0*/  BSYNC.RECONVERGENT B3 ;  /* 0x0000000000037941 */ /* 0x000fea0003800200 */
.L_x_38391:
        /* <DEDUP_REMOVED lines=10> */
.L_x_38390:
[----:B------:R-:W-:Y:S05]  /*3d160*/  BSYNC.RECONVERGENT B2 ;  /* 0x0000000000027941 */ /* 0x000fea0003800200 */
.L_x_38389:
        /* <DEDUP_REMOVED lines=17> */
.L_x_38400:
        /* <DEDUP_REMOVED lines=13> */
.L_x_38402:
[----:B------:R-:W-:Y:S05]  /*3d350*/  BSYNC.RECONVERGENT B4 ;  /* 0x0000000000047941 */ /* 0x000fea0003800200 */
.L_x_38401:
        /* <DEDUP_REMOVED lines=61> */
.L_x_38399:
[----:B------:R-:W-:Y:S05]  /*3d730*/  BSYNC.RECONVERGENT B3 ;  /* 0x0000000000037941 */ /* 0x000fea0003800200 */
.L_x_38398:
        /* <DEDUP_REMOVED lines=9> */
.L_x_38397:
[----:B------:R-:W-:Y:S05]  /*3d7d0*/  BSYNC.RECONVERGENT B2 ;  /* 0x0000000000027941 */ /* 0x000fea0003800200 */
.L_x_38396:
        /* <DEDUP_REMOVED lines=17> */
.L_x_38407:
        /* <DEDUP_REMOVED lines=13> */
.L_x_38409:
[----:B------:R-:W-:Y:S05]  /*3d9c0*/  BSYNC.RECONVERGENT B4 ;  /* 0x0000000000047941 */ /* 0x000fea0003800200 */
.L_x_38408:
        /* <DEDUP_REMOVED lines=61> */
.L_x_38406:
[----:B------:R-:W-:Y:S05]  /*3dda0*/  BSYNC.RECONVERGENT B3 ;  /* 0x0000000000037941 */ /* 0x000fea0003800200 */
.L_x_38405:
        /* <DEDUP_REMOVED lines=10> */
.L_x_38404:
[----:B------:R-:W-:Y:S05]  /*3de50*/  BSYNC.RECONVERGENT B2 ;  /* 0x0000000000027941 */ /* 0x000fea0003800200 */
.L_x_38403:
        /* <DEDUP_REMOVED lines=17> */
.L_x_38414:
        /* <DEDUP_REMOVED lines=13> */
.L_x_38416:
[----:B------:R-:W-:Y:S05]  /*3e040*/  BSYNC.RECONVERGENT B4 ;  /* 0x0000000000047941 */ /* 0x000fea0003800200 */
.L_x_38415:
        /* <DEDUP_REMOVED lines=61> */
.L_x_38413:
[----:B------:R-:W-:Y:S05]  /*3e420*/  BSYNC.RECONVERGENT B3 ;  /* 0x0000000000037941 */ /* 0x000fea0003800200 */
.L_x_38412:
        /* <DEDUP_REMOVED lines=9> */
.L_x_38411:
[----:B------:R-:W-:Y:S05]  /*3e4c0*/  BSYNC.RECONVERGENT B2 ;  /* 0x0000000000027941 */ /* 0x000fea0003800200 */
.L_x_38410:
        /* <DEDUP_REMOVED lines=16> */
.L_x_38419:
        /* <DEDUP_REMOVED lines=13> */
.L_x_38421:
[----:B------:R-:W-:Y:S05]  /*3e6a0*/  BSYNC.RECONVERGENT B3 ;  /* 0x0000000000037941 */ /* 0x000fea0003800200 */
.L_x_38420:
        /* <DEDUP_REMOVED lines=61> */
.L_x_38418:
[----:B------:R-:W-:Y:S05]  /*3ea80*/  BSYNC.RECONVERGENT B2 ;  /* 0x0000000000027941 */ /* 0x000fea0003800200 */
.L_x_38417:
        /* <DEDUP_REMOVED lines=10> */
.L_x_38362:
[----:B------:R-:W-:Y:S05]  /*3eb30*/  BSYNC.RECONVERGENT B1 ;  /* 0x0000000000017941 */ /* 0x000fea0003800200 */
.L_x_38311:
        /* <DEDUP_REMOVED lines=27> */
.L_x_38423:
[----:B------:R-:W-:Y:S05]  /*3ecf0*/  BSYNC.RECONVERGENT B1 ;  /* 0x0000000000017941 */ /* 0x000fea0003800200 */
.L_x_38422:
[----:B------:R-:W-:Y:S01]  /*3ed00*/  VIADD R10, R10, 0x20 ;  /* 0x000000200a0a7836 */ /* 0x000fe20000000000 */
[----:B------:R-:W-:-:S07]  /*3ed10*/  IADD3 R11, PT, PT, R11, 0x20, RZ ;  /* 0x000000200b0b7810 */ /* 0x000fce0007ffe0ff */
.L_x_38308:
[----:B------:R-:W-:Y:S05]  /*3ed20*/  BSYNC.RECONVERGENT B0 ;  /* 0x0000000000007941 */ /* 0x000fea0003800200 */
.L_x_38307:
        /* <DEDUP_REMOVED lines=10> */
.L_x_38427:
[----:B------:R-:W-:Y:S05]  /*3edd0*/  BSYNC.RECONVERGENT B1 ;  /* 0x0000000000017941 */ /* 0x000fea0003800200 */
.L_x_38426:
        /* <DEDUP_REMOVED lines=29> */
.L_x_38434:
        /* <DEDUP_REMOVED lines=13> */
.L_x_38436:
[----:B------:R-:W-:Y:S05]  /*3f080*/  BSYNC.RECONVERGENT B4 ;  /* 0x0000000000047941 */ /* 0x000fea0003800200 */
.L_x_38435:
        /* <DEDUP_REMOVED lines=61> */
.L_x_38433:
[----:B------:R-:W-:Y:S05]  /*3f460*/  BSYNC.RECONVERGENT B3 ;  /* 0x0000000000037941 */ /* 0x000fea0003800200 */
.L_x_38432:
        /* <DEDUP_REMOVED lines=10> */
.L_x_38431:
[----:B------:R-:W-:Y:S05]  /*3f510*/  BSYNC.RECONVERGENT B2 ;  /* 0x0000000000027941 */ /* 0x000fea0003800200 */
.L_x_38430:
        /* <DEDUP_REMOVED lines=20> */
.L_x_38441:
        /* <DEDUP_REMOVED lines=13> */
.L_x_38443:
[----:B------:R-:W-:Y:S05]  /*3f730*/  BSYNC.RECONVERGENT B4 ;  /* 0x0000000000047941 */ /* 0x000fea0003800200 */
.L_x_38442:
        /* <DEDUP_REMOVED lines=56> */
[----:B------:R-:W-:Y:S01]  /*3fac0*/  HFMA2 R13, -RZ, RZ, 0, 0 ;  /* 0x00000000ff0d7431 */ /* 0x000fe200000001ff */
[----:B------:R-:W-:Y:S01]  /*3fad0*/  LOP3.LUT R19, R8, R190, R27, 0x96, !PT ;  /* 0x000000be08137212 */ /* 0x000fe200078e961b */
[----:B------:R-:W-:Y:S01]  /*3fae0*/  IMAD.MOV.U32 R14, RZ, RZ, R188 ;  /* 0x000000ffff0e7224 */ /* 0x000fe200078e00bc */
[----:B------:R-:W-:Y:S01]  /*3faf0*/  MOV R17, R26 ;  /* 0x0000001a00117202 */ /* 0x000fe20000000f00 */
[----:B------:R-:W-:-:S07]  /*3fb00*/  IMAD.MOV.U32 R8, RZ, RZ, R12 ;  /* 0x000000ffff087224 */ /* 0x000fce00078e000c */
.L_x_38440:
[----:B------:R-:W-:Y:S05]  /*3fb10*/  BSYNC.RECONVERGENT B3 ;  /* 0x0000000000037941 */ /* 0x000fea0003800200 */
.L_x_38439:
        /* <DEDUP_REMOVED lines=11> */
.L_x_38438:
[----:B------:R-:W-:Y:S05]  /*3fbd0*/  BSYNC.RECONVERGENT B2 ;  /* 0x0000000000027941 */ /* 0x000fea0003800200 */
.L_x_38437:
        /* <DEDUP_REMOVED lines=20> */
.L_x_38448:
        /* <DEDUP_REMOVED lines=13> */
.L_x_38450:
[----:B------:R-:W-:Y:S05]  /*3fdf0*/  BSYNC.RECONVERGENT B4 ;  /* 0x0000000000047941 */ /* 0x000fea0003800200 */
.L_x_38449:
        /* <DEDUP_REMOVED lines=20> */
[----:B------:R-:W-:Y:S02]  /*3ff40*/  LOP3.LUT R7, R7, R26, R13, 0x96, !PT ;  /* 0x0000001a07077212 */ /* 0x000fe400078e960d */
[----:B------:R-:W-:-:S03]  /*3ff50*/  IADD3 R13, PT, PT, R25, -0x126145ec, RZ ;  /* 0xed9eba14190d7810 */ /* 0x000fc60007ffe0ff */
        /* <DEDUP_REMOVED lines=9> */
[C---:B------:R-:W-:Y:S02]  /*3fff0*/  IADD3 R7, PT, PT, R25.reuse, -0x56f99767, RZ ;  /* 0xa906689919077810 */ /* 0x040fe40007ffe0ff */
[----:B------:R-:W-:Y:S02]  /*40000*/  IADD3 R14, PT, PT, R25, 0x646e171e, RZ ;  /* 0x646e171e190e7810 */ /* 0x000fe40007ffe0ff */
[----:B------:R-:W-:-:S05]  /*40010*/  LOP3.LUT R7, R7, R18, R27, 0x96, !PT ;  /* 0x0000001207077212 */ /* 0x000fca00078e961b */
[----:B------:R-:W-:-:S04]  /*40020*/  IMAD.WIDE.U32 R18, R7, -0x326172a9, RZ ;  /* 0xcd9e8d5707127825 */ /* 0x000fc800078e00ff */
[----:B------:R-:W-:-:S05]  /*40030*/  VIADD R7, R24, 0xb54cda56 ;  /* 0xb54cda5618077836 */ /* 0x000fca0000000000 */
        /* <DEDUP_REMOVED lines=8> */
[----:B------:R-:W-:Y:S01]  /*400c0*/  IMAD.WIDE.U32 R188, R14, -0x2daee0ad, RZ ;  /* 0xd2511f530ebc7825 */ /* 0x000fe200078e00ff */
[----:B------:R-:W-:-:S05]  /*400d0*/  LOP3.LUT R7, R7, R12, R19, 0x96, !PT ;  /* 0x0000000c07077212 */ /* 0x000fca00078e9613 */
[----:B------:R-:W-:-:S04]  /*400e0*/  IMAD.WIDE.U32 R12, R7, -0x326172a9, RZ ;  /* 0xcd9e8d57070c7825 */ /* 0x000fc800078e00ff */
[----:B------:R-:W-:-:S05]  /*400f0*/  VIADD R7, R24, 0xf1bbcdc8 ;  /* 0xf1bbcdc818077836 */ /* 0x000fca0000000000 */
[----:B------:R-:W-:Y:S02]  /*40100*/  LOP3.LUT R7, R7, R26, R13, 0x96, !PT ;  /* 0x0000001a07077212 */ /* 0x000fe400078e960d */
[----:B------:R-:W-:-:S04]  /*40110*/  IADD3 R13, PT, PT, R25, -0x24c28bd8, RZ ;  /* 0xdb3d7428190d7810 */ /* 0x000fc80007ffe0ff */
        /* <DEDUP_REMOVED lines=8> */
[----:B------:R-:W-:Y:S02]  /*401a0*/  LOP3.LUT R19, R7, R188, R13, 0x96, !PT ;  /* 0x000000bc07137212 */ /* 0x000fe400078e960d */
[----:B------:R-:W-:-:S07]  /*401b0*/  MOV R7, R17 ;  /* 0x0000001100077202 */ /* 0x000fce0000000f00 */
.L_x_38447:
[----:B------:R-:W-:Y:S05]  /*401c0*/  BSYNC.RECONVERGENT B3 ;  /* 0x0000000000037941 */ /* 0x000fea0003800200 */
.L_x_38446:
        /* <DEDUP_REMOVED lines=10> */
.L_x_38445:
[----:B------:R-:W-:Y:S05]  /*40270*/  BSYNC.RECONVERGENT B2 ;  /* 0x0000000000027941 */ /* 0x000fea0003800200 */
.L_x_38444:
        /* <DEDUP_REMOVED lines=20> */
.L_x_38455:
        /* <DEDUP_REMOVED lines=13> */
.L_x_38457:
[----:B------:R-:W-:Y:S05]  /*40490*/  BSYNC.RECONVERGENT B4 ;  /* 0x0000000000047941 */ /* 0x000fea0003800200 */
.L_x_38456:
        /* <DEDUP_REMOVED lines=61> */
.L_x_38454:
[----:B------:R-:W-:Y:S05]  /*40870*/  BSYNC.RECONVERGENT B3 ;  /* 0x0000000000037941 */ /* 0x000fea0003800200 */
.L_x_38453:
        /* <DEDUP_REMOVED lines=11> */
.L_x_38452:
[----:B------:R-:W-:Y:S05]  /*40930*/  BSYNC.RECONVERGENT B2 ;  /* 0x0000000000027941 */ /* 0x000fea0003800200 */
.L_x_38451:
        /* <DEDUP_REMOVED lines=20> */
.L_x_38462:
        /* <DEDUP_REMOVED lines=13> */
.L_x_38464:
[----:B------:R-:W-:Y:S05]  /*40b50*/  BSYNC.RECONVERGENT B4 ;  /* 0x0000000000047941 */ /* 0x000fea0003800200 */
.L_x_38463:
        /* <DEDUP_REMOVED lines=40> */
[----:B------:R-:W-:-:S04]  /*40de0*/  IADD3 R14, PT, PT, R24, 0x5384540f, RZ ;  /* 0x5384540f180e7810 */ /* 0x000fc80007ffe0ff */
[----:B------:R-:W-:Y:S01]  /*40df0*/  LOP3.LUT R14, R14, R18, R27, 0x96, !PT ;  /* 0x000000120e0e7212 */ /* 0x000fe200078e961b */
[----:B------:R-:W-:-:S04]  /*40e00*/  IMAD.WIDE.U32 R18, R5, -0x2daee0ad, RZ ;  /* 0xd2511f5305127825 */ /* 0x000fc800078e00ff */
[----:B------:R-:W-:Y:S02]  /*40e10*/  VIADD R5, R25, 0x1fd5c5a3 ;  /* 0x1fd5c5a319057836 */ /* 0x000fe40000000000 */
[----:B------:R-:W-:-:S03]  /*40e20*/  IMAD.WIDE.U32 R188, R14, -0x2daee0ad, RZ ;  /* 0xd2511f530ebc7825 */ /* 0x000fc600078e00ff */
[----:B------:R-:W-:-:S05]  /*40e30*/  LOP3.LUT R5, R5, R12, R19, 0x96, !PT ;  /* 0x0000000c05057212 */ /* 0x000fca00078e9613 */
[----:B------:R-:W-:Y:S01]  /*40e40*/  IMAD.WIDE.U32 R12, R5, -0x326172a9, RZ ;  /* 0xcd9e8d57050c7825 */ /* 0x000fe200078e00ff */
[----:B------:R-:W-:-:S04]  /*40e50*/  IADD3 R5, PT, PT, R24, -0xe443238, RZ ;  /* 0xf1bbcdc818057810 */ /* 0x000fc80007ffe0ff */
[----:B------:R-:W-:Y:S01]  /*40e60*/  LOP3.LUT R5, R5, R26, R13, 0x96, !PT ;  /* 0x0000001a05057212 */ /* 0x000fe200078e960d */
        /* <DEDUP_REMOVED lines=11> */
.L_x_38461:
[----:B------:R-:W-:Y:S05]  /*40f20*/  BSYNC.RECONVERGENT B3 ;  /* 0x0000000000037941 */ /* 0x000fea0003800200 */
.L_x_38460:
        /* <DEDUP_REMOVED lines=10> */
.L_x_38459:
[----:B------:R-:W-:Y:S05]  /*40fd0*/  BSYNC.RECONVERGENT B2 ;  /* 0x0000000000027941 */ /* 0x000fea0003800200 */
.L_x_38458:
        /* <DEDUP_REMOVED lines=20> */
.L_x_38469:
        /* <DEDUP_REMOVED lines=13> */
.L_x_38471:
[----:B------:R-:W-:Y:S05]  /*411f0*/  BSYNC.RECONVERGENT B4 ;  /* 0x0000000000047941 */ /* 0x000fea0003800200 */
.L_x_38470:
        /* <DEDUP_REMOVED lines=61> */
.L_x_38468:
[----:B------:R-:W-:Y:S05]  /*415d0*/  BSYNC.RECONVERGENT B3 ;  /* 0x0000000000037941 */ /* 0x000fea0003800200 */
.L_x_38467:
        /* <DEDUP_REMOVED lines=11> */
.L_x_38466:
[----:B------:R-:W-:Y:S05]  /*41690*/  BSYNC.RECONVERGENT B2 ;  /* 0x0000000000027941 */ /* 0x000fea0003800200 */
.L_x_38465:
        /* <DEDUP_REMOVED lines=20> */
.L_x_38476:
        /* <DEDUP_REMOVED lines=13> */
.L_x_38478:
[----:B------:R-:W-:Y:S05]  /*418b0*/  BSYNC.RECONVERGENT B4 ;  /* 0x0000000000047941 */ /* 0x000fea0003800200 */
.L_x_38477:
        /* <DEDUP_REMOVED lines=60> */
.L_x_38475:
[----:B------:R-:W-:Y:S05]  /*41c80*/  BSYNC.RECONVERGENT B3 ;  /* 0x0000000000037941 */ /* 0x000fea0003800200 */
.L_x_38474:
        /* <DEDUP_REMOVED lines=10> */
.L_x_38473:
[----:B------:R-:W-:Y:S05]  /*41d30*/  BSYNC.RECONVERGENT B2 ;  /* 0x0000000000027941 */ /* 0x000fea0003800200 */
.L_x_38472:
        /* <DEDUP_REMOVED lines=19> */
.L_x_38482:
        /* <DEDUP_REMOVED lines=13> */
.L_x_38484:
[----:B------:R-:W-:Y:S05]  /*41f40*/  BSYNC.RECONVERGENT B3 ;  /* 0x0000000000037941 */ /* 0x000fea0003800200 */
.L_x_38483:
        /* <DEDUP_REMOVED lines=58> */
[----:B------:R-:W-:-:S03]  /*422f0*/  IMAD.MOV.U32 R13, RZ, RZ, R26 ;  /* 0x000000ffff0d7224 */ /* 0x000fc600078e001a */
[----:B------:R-:W-:Y:S02]  /*42300*/  LOP3.LUT R19, R2, R190, R27, 0x96, !PT ;  /* 0x000000be02137212 */ /* 0x000fe400078e961b */
[----:B------:R-:W-:-:S07]  /*42310*/  MOV R2, R12 ;  /* 0x0000000c00027202 */ /* 0x000fce0000000f00 */
.L_x_38481:
[----:B------:R-:W-:Y:S05]  /*42320*/  BSYNC.RECONVERGENT B2 ;  /* 0x0000000000027941 */ /* 0x000fea0003800200 */
.L_x_38480:
        /* <DEDUP_REMOVED lines=12> */
.L_x_38429:
        /* <DEDUP_REMOVED lines=21> */
.L_x_38489:
        /* <DEDUP_REMOVED lines=13> */
.L_x_38491:
[----:B------:R-:W-:Y:S05]  /*42610*/  BSYNC.RECONVERGENT B4 ;  /* 0x0000000000047941 */ /* 0x000fea0003800200 */
.L_x_38490:
[----:B------:R-:W-:Y:S01]  /*42620*/  LOP3.LUT R9, R15, R169, R25, 0x96, !PT ;  /* 0x000000a90f097212 */ /* 0x000fe200078e9619 */
[----:B------:R-:W-:-:S04]  /*42630*/  IMAD.WIDE.U32 R18, R23, -0x326172a9, RZ ;  /* 0xcd9e8d5717127825 */ /* 0x000fc800078e00ff */
[----:B------:R-:W-:Y:S02]  /*42640*/  VIADD R12, R24, 0x9e3779b9 ;  /* 0x9e3779b9180c7836 */ /* 0x000fe40000000000 */
[----:B012---:R-:W-:Y:S01]  /*42650*/  IMAD.WIDE.U32 R26, R9, -0x326172a9, RZ ;  /* 0xcd9e8d57091a7825 */ /* 0x007fe200078e00ff */
        /* <DEDUP_REMOVED lines=57> */
.L_x_38488:
[----:B------:R-:W-:Y:S05]  /*429f0*/  BSYNC.RECONVERGENT B3 ;  /* 0x0000000000037941 */ /* 0x000fea0003800200 */
.L_x_38487:
        /* <DEDUP_REMOVED lines=9> */
.L_x_38486:
[----:B------:R-:W-:Y:S05]  /*42a90*/  BSYNC.RECONVERGENT B2 ;  /* 0x0000000000027941 */ /* 0x000fea0003800200 */
.L_x_38485:
        /* <DEDUP_REMOVED lines=17> */
.L_x_38496:
[----:B------:R-:W-:Y:S01]  /*42bb0*/  VIADD R20, R20, 0x1 ;  /* 0x0000000114147836 */ /* 0x000fe20000000000 */
[----:B------:R-:W-:Y:S03]  /*42bc0*/  BSSY.RECONVERGENT B4, `(.L_x_38497) ;  /* 0x000000c000047945 */ /* 0x000fe60003800200 */
[C---:B012---:R-:W-:Y:S01]  /*42bd0*/  IMAD.WIDE.U32 R26, R20.reuse, -0x2daee0ad, RZ ;  /* 0xd2511f53141a7825 */ /* 0x047fe200078e00ff */
        /* <DEDUP_REMOVED lines=10> */
.L_x_38498:
[----:B------:R-:W-:Y:S05]  /*42c80*/  BSYNC.RECONVERGENT B4 ;  /* 0x0000000000047941 */ /* 0x000fea0003800200 */
.L_x_38497:
        /* <DEDUP_REMOVED lines=61> */
.L_x_38495:
[----:B------:R-:W-:Y:S05]  /*43060*/  BSYNC.RECONVERGENT B3 ;  /* 0x0000000000037941 */ /* 0x000fea0003800200 */
.L_x_38494:
        /* <DEDUP_REMOVED lines=10> */
.L_x_38493:
[----:B------:R-:W-:Y:S05]  /*43110*/  BSYNC.RECONVERGENT B2 ;  /* 0x0000000000027941 */ /* 0x000fea0003800200 */
.L_x_38492:
        /* <DEDUP_REMOVED lines=17> */
.L_x_38503:
[----:B------:R-:W-:Y:S01]  /*43230*/  IADD3 R20, PT, PT, R20, 0x1, RZ ;  /* 0x0000000114147810 */ /* 0x000fe20007ffe0ff */
[----:B------:R-:W-:Y:S03]  /*43240*/  BSSY.RECONVERGENT B4, `(.L_x_38504) ;  /* 0x000000c000047945 */ /* 0x000fe60003800200 */
[C---:B------:R-:W-:Y:S01]  /*43250*/  ISETP.NE.AND P1, PT, R20.reuse, RZ, PT ;  /* 0x000000ff1400720c */ /* 0x040fe20003f25270 */
[----:B012---:R-:W-:-:S12]  /*43260*/  IMAD.WIDE.U32 R26, R20, -0x2daee0ad, RZ ;  /* 0xd2511f53141a7825 */ /* 0x007fd800078e00ff */
        /* <DEDUP_REMOVED lines=9> */
.L_x_38505:
[----:B------:R-:W-:Y:S05]  /*43300*/  BSYNC.RECONVERGENT B4 ;  /* 0x0000000000047941 */ /* 0x000fea0003800200 */
.L_x_38504:
        /* <DEDUP_REMOVED lines=58> */
[----:B------:R-:W-:Y:S01]  /*436b0*/  MOV R7, R190 ;  /* 0x000000be00077202 */ /* 0x000fe20000000f00 */
[----:B------:R-:W-:Y:S02]  /*436c0*/  IMAD.MOV.U32 R190, RZ, RZ, R12 ;  /* 0x000000ffffbe7224 */ /* 0x000fe400078e000c */
[----:B------:R-:W-:-:S07]  /*436d0*/  HFMA2 R12, -RZ, RZ, 0, 0 ;  /* 0x00000000ff0c7431 */ /* 0x000fce00000001ff */
.L_x_38502:
[----:B------:R-:W-:Y:S05]  /*436e0*/  BSYNC.RECONVERGENT B3 ;  /* 0x0000000000037941 */ /* 0x000fea0003800200 */
.L_x_38501:
        /* <DEDUP_REMOVED lines=9> */
.L_x_38500:
[----:B------:R-:W-:Y:S05]  /*43780*/  BSYNC.RECONVERGENT B2 ;  /* 0x0000000000027941 */ /* 0x000fea0003800200 */
.L_x_38499:
        /* <DEDUP_REMOVED lines=17> */
.L_x_38510:
        /* <DEDUP_REMOVED lines=13> */
.L_x_38512:
[----:B------:R-:W-:Y:S05]  /*43970*/  BSYNC.RECONVERGENT B4 ;  /* 0x0000000000047941 */ /* 0x000fea0003800200 */
.L_x_38511:
        /* <DEDUP_REMOVED lines=61> */
.L_x_38509:
[----:B------:R-:W-:Y:S05]  /*43d50*/  BSYNC.RECONVERGENT B3 ;  /* 0x0000000000037941 */ /* 0x000fea0003800200 */
.L_x_38508:
        /* <DEDUP_REMOVED lines=10> */
.L_x_38507:
[----:B------:R-:W-:Y:S05]  /*43e00*/  BSYNC.RECONVERGENT B2 ;  /* 0x0000000000027941 */ /* 0x000fea0003800200 */
.L_x_38506:
        /* <DEDUP_REMOVED lines=17> */
.L_x_38517:
        /* <DEDUP_REMOVED lines=13> */
.L_x_38519:
[----:B------:R-:W-:Y:S05]  /*43ff0*/  BSYNC.RECONVERGENT B4 ;  /* 0x0000000000047941 */ /* 0x000fea0003800200 */
.L_x_38518:
        /* <DEDUP_REMOVED lines=61> */
.L_x_38516:
[----:B------:R-:W-:Y:S05]  /*443d0*/  BSYNC.RECONVERGENT B3 ;  /* 0x0000000000037941 */ /* 0x000fea0003800200 */
.L_x_38515:
        /* <DEDUP_REMOVED lines=9> */
.L_x_38514:
[----:B------:R-:W-:Y:S05]  /*44470*/  BSYNC.RECONVERGENT B2 ;  /* 0x0000000000027941 */ /* 0x000fea0003800200 */
.L_x_38513:
        /* <DEDUP_REMOVED lines=17> */
.L_x_38524:
        /* <DEDUP_REMOVED lines=13> */
.L_x_38526:
[----:B------:R-:W-:Y:S05]  /*44660*/  BSYNC.RECONVERGENT B4 ;  /* 0x0000000000047941 */ /* 0x000fea0003800200 */
.L_x_38525:
        /* <DEDUP_REMOVED lines=61> */
.L_x_38523:
[----:B------:R-:W-:Y:S05]  /*44a40*/  BSYNC.RECONVERGENT B3 ;  /* 0x0000000000037941 */ /* 0x000fea0003800200 */
.L_x_38522:
        /* <DEDUP_REMOVED lines=10> */
.L_x_38521:
[----:B------:R-:W-:Y:S05]  /*44af0*/  BSYNC.RECONVERGENT B2 ;  /* 0x0000000000027941 */ /* 0x000fea0003800200 */
.L_x_38520:
        /* <DEDUP_REMOVED lines=17> */
.L_x_38531:
        /* <DEDUP_REMOVED lines=13> */
.L_x_38533:
[----:B------:R-:W-:Y:S05]  /*44ce0*/  BSYNC.RECONVERGENT B4 ;  /* 0x0000000000047941 */ /* 0x000fea0003800200 */
.L_x_38532:
        /* <DEDUP_REMOVED lines=61> */
.L_x_38530:
[----:B------:R-:W-:Y:S05]  /*450c0*/  BSYNC.RECONVERGENT B3 ;  /* 0x0000000000037941 */ /* 0x000fea0003800200 */
.L_x_38529:
        /* <DEDUP_REMOVED lines=9> */
.L_x_38528:
[----:B------:R-:W-:Y:S05]  /*45160*/  BSYNC.RECONVERGENT B2 ;  /* 0x0000000000027941 */ /* 0x000fea0003800200 */
.L_x_38527:
        /* <DEDUP_REMOVED lines=20> */
.L_x_38536:
        /* <DEDUP_REMOVED lines=13> */
.L_x_38538:
[----:B------:R-:W-:Y:S05]  /*45380*/  BSYNC.RECONVERGENT B3 ;  /* 0x0000000000037941 */ /* 0x000fea0003800200 */
.L_x_38537:
        /* <DEDUP_REMOVED lines=61> */
.L_x_38535:
[----:B------:R-:W-:Y:S05]  /*45760*/  BSYNC.RECONVERGENT B2 ;  /* 0x0000000000027941 */ /* 0x000fea0003800200 */
.L_x_38534:
        /* <DEDUP_REMOVED lines=10> */
.L_x_38479:
[----:B------:R-:W-:Y:S05]  /*45810*/  BSYNC.RECONVERGENT B1 ;  /* 0x0000000000017941 */ /* 0x000fea0003800200 */
.L_x_38428:
[----:B012---:R-:W0:Y:S02]  /*45820*/  LDC.64 R26, c[0x0][0x3a8] ;  /* 0x0000ea00ff1a7b82 */ /* 0x007e240000000a00 */
        /* <DEDUP_REMOVED lines=24> */
.L_x_38425:
[----:B------:R-:W-:Y:S05]  /*459b0*/  BSYNC.RECONVERGENT B0 ;  /* 0x0000000000007941 */ /* 0x000fea0003800200 */
.L_x_38424:
[----:B---3--:R-:W-:Y:S01]  /*459c0*/  FADD.FTZ R10, RZ, R100 ;  /* 0x00000064ff0a7221 */ /* 0x008fe20000010000 */
        /* <DEDUP_REMOVED lines=19> */
[----:B012---:R-:W-:Y:S02]  /*45b00*/  FSEL R26, R10, RZ, P5 ;  /* 0x000000ff0a1a7208 */ /* 0x007fe40002800000 */
        /* <DEDUP_REMOVED lines=268> */
.L_x_38572:
        /* <DEDUP_REMOVED lines=35> */
[----:B------:R-:W-:-:S03]  /*46e00*/  FADD.FTZ R26, R101, -R12 ;  /* 0x8000000c651a7221 */ /* 0x000fc60000010000 */
[C---:B------:R-:W-:Y:S01]  /*46e10*/  FMUL.FTZ R27, R11.reuse, R27 ;  /* 0x0000001b0b1b7220 */ /* 0x040fe20000410000 */
[----:B------:R-:W-:-:S03]  /*46e20*/  FMUL.FTZ R26, R11, R26 ;  /* 0x0000001a0b1a7220 */ /* 0x000fc60000410000 */
[----:B--2---:R-:W-:Y:S01]  /*46e30*/  FFMA.FTZ R27, R27, R239, R96 ;  /* 0x000000ef1b1b7223 */ /* 0x004fe20000010060 */
[----:B---3--:R-:W-:-:S05]  /*46e40*/  FFMA.FTZ R26, R26, R188, R97 ;  /* 0x000000bc1a1a7223 */ /* 0x008fca0000010061 */
[----:B------:R-:W-:Y:S01]  /*46e50*/  F2FP.BF16.F32.PACK_AB R188, R26, R27 ;  /* 0x0000001b1abc723e */ /* 0x000fe200000010ff */
[--C-:B------:R-:W-:Y:S01]  /*46e60*/  FADD.FTZ R26, R102, -R12.reuse ;  /* 0x8000000c661a7221 */ /* 0x100fe20000010000 */
[----:B------:R-:W-:-:S03]  /*46e70*/  FADD.FTZ R27, R103, -R12 ;  /* 0x8000000c671b7221 */ /* 0x000fc60000010000 */
[C---:B------:R-:W-:Y:S01]  /*46e80*/  FMUL.FTZ R26, R11.reuse, R26 ;  /* 0x0000001a0b1a7220 */ /* 0x040fe20000410000 */
[----:B------:R-:W-:-:S03]  /*46e90*/  FMUL.FTZ R27, R11, R27 ;  /* 0x0000001b0b1b7220 */ /* 0x000fc60000410000 */
[----:B----4-:R-:W-:Y:S01]  /*46ea0*/  FFMA.FTZ R26, R26, R252, R98 ;  /* 0x000000fc1a1a7223 */ /* 0x010fe20000010062 */
[----:B-----5:R-:W-:-:S05]  /*46eb0*/  FFMA.FTZ R27, R27, R238, R99 ;  /* 0x000000ee1b1b7223 */ /* 0x020fca0000010063 */
        /* <DEDUP_REMOVED lines=16> */
[C---:B0-----:R-:W-:Y:S01]  /*46fc0*/  IMAD.WIDE.U32 R26, R10.reuse, 0x10, R26 ;  /* 0x000000100a1a7825 */ /* 0x041fe200078e001a */
[----:B------:R-:W-:-:S04]  /*46fd0*/  IADD3 R10, PT, PT, R10, 0x20, RZ ;  /* 0x000000200a0a7810 */ /* 0x000fc80007ffe0ff */
[----:B------:R0:W-:Y:S03]  /*46fe0*/  STG.E.128 desc[UR6][R26.64], R188 ;  /* 0x000000bc1a007986 */ /* 0x0001e6000c101d06 */
.L_x_38543:
[----:B------:R-:W-:Y:S05]  /*46ff0*/  BSYNC.RECONVERGENT B1 ;  /* 0x0000000000017941 */ /* 0x000fea0003800200 */
.L_x_38542:
[----:B------:R-:W-:Y:S01]  /*47000*/  LOP3.LUT P0, RZ, R0, 0x800, RZ, 0xc0, !PT ;  /* 0x0000080000ff7812 */ /* 0x000fe2000780c0ff */
[----:B------:R-:W-:-:S12]  /*47010*/  BSSY.RECONVERGENT B1, `(.L_x_38544) ;  /* 0x000002a000017945 */ /* 0x000fd80003800200 */
[----:B------:R-:W-:Y:S05]  /*47020*/  @!P0 BRA `(.L_x_38545) ;  /* 0x0000000000a08947 */ /* 0x000fea0003800000 */
[----:B------:R-:W2:Y:S04]  /*47030*/  LDL R239, [R1+0x40] ;  /* 0x0000400001ef7983 */ /* 0x000ea80000100800 */
[----:B0-----:R-:W3:Y:S04]  /*47040*/  LDL R188, [R1+0x44] ;  /* 0x0000440001bc7983 */ /* 0x001ee80000100800 */
        /* <DEDUP_REMOVED lines=35> */
[----:B0-----:R-:W-:-:S04]  /*47280*/  IMAD.WIDE.U32 R26, R10, 0x10, R26 ;  /* 0x000000100a1a7825 */ /* 0x001fc800078e001a */
[----:B------:R-:W-:Y:S01]  /*47290*/  VIADD R10, R10, 0x20 ;  /* 0x000000200a0a7836 */ /* 0x000fe20000000000 */
[----:B------:R1:W-:Y:S06]  /*472a0*/  STG.E.128 desc[UR6][R26.64], R188 ;  /* 0x000000bc1a007986 */ /* 0x0003ec000c101d06 */
.L_x_38545:
[----:B------:R-:W-:Y:S05]  /*472b0*/  BSYNC.RECONVERGENT B1 ;  /* 0x0000000000017941 */ /* 0x000fea0003800200 */
.L_x_38544:
[----:B------:R-:W-:Y:S01]  /*472c0*/  LOP3.LUT P0, RZ, R0, 0x1000, RZ, 0xc0, !PT ;  /* 0x0000100000ff7812 */ /* 0x000fe2000780c0ff */
[----:B------:R-:W-:-:S12]  /*472d0*/  BSSY.RECONVERGENT B1, `(.L_x_38546) ;  /* 0x000002a000017945 */ /* 0x000fd80003800200 */
[----:B------:R-:W-:Y:S05]  /*472e0*/  @!P0 BRA `(.L_x_38547) ;  /* 0x0000000000a08947 */ /* 0x000fea0003800000 */
[----:B------:R-:W2:Y:S04]  /*472f0*/  LDL R239, [R1+0x20] ;  /* 0x0000200001ef7983 */ /* 0x000ea80000100800 */
[----:B01----:R-:W3:Y:S04]  /*47300*/  LDL R188, [R1+0x24] ;  /* 0x0000240001bc7983 */ /* 0x003ee80000100800 */
        /* <DEDUP_REMOVED lines=38> */
.L_x_38547:
[----:B------:R-:W-:Y:S05]  /*47570*/  BSYNC.RECONVERGENT B1 ;  /* 0x0000000000017941 */ /* 0x000fea0003800200 */
.L_x_38546:
[----:B------:R-:W-:Y:S01]  /*47580*/  LOP3.LUT P0, RZ, R0, 0x2000, RZ, 0xc0, !PT ;  /* 0x0000200000ff7812 */ /* 0x000fe2000780c0ff */
[----:B------:R-:W-:-:S12]  /*47590*/  BSSY.RECONVERGENT B1, `(.L_x_38548) ;  /* 0x0000026000017945 */ /* 0x000fd80003800200 */
[----:B------:R-:W-:Y:S05]  /*475a0*/  @!P0 BRA `(.L_x_38549) ;  /* 0x0000000000908947 */ /* 0x000fea0003800000 */
[----:B012---:R-:W2:Y:S04]  /*475b0*/  LDL R191, [R1] ;  /* 0x0000000001bf7983 */ /* 0x007ea80000100800 */
[----:B------:R-:W3:Y:S04]  /*475c0*/  LDL R188, [R1+0x4] ;  /* 0x0000040001bc7983 */ /* 0x000ee80000100800 */
[----:B------:R-:W4:Y:S04]  /*475d0*/  LDL R190, [R1+0x8] ;  /* 0x0000080001be7983 */ /* 0x000f280000100800 */
        /* <DEDUP_REMOVED lines=33> */
.L_x_38549:
[----:B------:R-:W-:Y:S05]  /*477f0*/  BSYNC.RECONVERGENT B1 ;  /* 0x0000000000017941 */ /* 0x000fea0003800200 */
.L_x_38548:
[----:B------:R-:W-:Y:S01]  /*47800*/  LOP3.LUT P0, RZ, R0, 0x400, RZ, 0xc0, !PT ;  /* 0x0000040000ff7812 */ /* 0x000fe2000780c0ff */
[----:B------:R-:W-:-:S12]  /*47810*/  BSSY.RECONVERGENT B1, `(.L_x_38550) ;  /* 0x0000022000017945 */ /* 0x000fd80003800200 */
[----:B------:R-:W-:Y:S05]  /*47820*/  @!P0 BRA `(.L_x_38551) ;  /* 0x0000000000808947 */ /* 0x000fea0003800000 */
[--C-:B0123--:R-:W-:Y:S01]  /*47830*/  FADD.FTZ R27, R128, -R12.reuse ;  /* 0x8000000c801b7221 */ /* 0x10ffe20000010000 */
        /* <DEDUP_REMOVED lines=31> */
.L_x_38551:
[----:B------:R-:W-:Y:S05]  /*47a30*/  BSYNC.RECONVERGENT B1 ;  /* 0x0000000000017941 */ /* 0x000fea0003800200 */
.L_x_38550:
[----:B------:R-:W-:Y:S01]  /*47a40*/  LOP3.LUT P0, RZ, R0, 0x200, RZ, 0xc0, !PT ;  /* 0x0000020000ff7812 */ /* 0x000fe2000780c0ff */
        /* <DEDUP_REMOVED lines=34> */
.L_x_38553:
[----:B------:R-:W-:Y:S05]  /*47c70*/  BSYNC.RECONVERGENT B1 ;  /* 0x0000000000017941 */ /* 0x000fea0003800200 */
.L_x_38552:
        /* <DEDUP_REMOVED lines=35> */
.L_x_38555:
[----:B------:R-:W-:Y:S05]  /*47eb0*/  BSYNC.RECONVERGENT B1 ;  /* 0x0000000000017941 */ /* 0x000fea0003800200 */
.L_x_38554:
        /* <DEDUP_REMOVED lines=35> */
.L_x_38557:
[----:B------:R-:W-:Y:S05]  /*480f0*/  BSYNC.RECONVERGENT B1 ;  /* 0x0000000000017941 */ /* 0x000fea0003800200 */
.L_x_38556:
        /* <DEDUP_REMOVED lines=35> */
.L_x_38559:
[----:B------:R-:W-:Y:S05]  /*48330*/  BSYNC.RECONVERGENT B1 ;  /* 0x0000000000017941 */ /* 0x000fea0003800200 */
.L_x_38558:
[----:B------:R-:W-:-:S13]  /*48340*/  LOP3.LUT P0, RZ, R0, 0x10, RZ, 0xc0, !PT ;  /* 0x0000001000ff7812 */ /* 0x000fda000780c0ff */
        /* <DEDUP_REMOVED lines=27> */
[----:B------:R-:W-:Y:S01]  /*48500*/  FFMA.FTZ R11, R11, R42, R34 ;  /* 0x0000002a0b0b7223 */ /* 0x000fe20000010022 */
[----:B------:R-:W0:Y:S04]  /*48510*/  LDC.64 R26, c[0x0][0x428] ;  /* 0x00010a00ff1a7b82 */ /* 0x000e280000000a00 */
[----:B------:R-:W-:Y:S01]  /*48520*/  F2FP.BF16.F32.PACK_AB R191, R12, R11 ;  /* 0x0000000b0cbf723e */ /* 0x000fe200000010ff */
[----:B0-----:R-:W-:-:S05]  /*48530*/  IMAD.WIDE.U32 R10, R10, 0x10, R26 ;  /* 0x000000100a0a7825 */ /* 0x001fca00078e001a */
[----:B------:R0:W-:Y:S02]  /*48540*/  STG.E.128 desc[UR6][R10.64], R188 ;  /* 0x000000bc0a007986 */ /* 0x0001e4000c101d06 */
.L_x_38541:
[----:B------:R-:W-:Y:S05]  /*48550*/  BSYNC.RECONVERGENT B0 ;  /* 0x0000000000007941 */ /* 0x000fea0003800200 */
.L_x_38540:
[----:B0-----:R-:W0:Y:S02]  /*48560*/  LDC.64 R10, c[0x0][0x380] ;  /* 0x0000e000ff0a7b82 */ /* 0x001e240000000a00 */
[----:B0-----:R-:W-:-:S05]  /*48570*/  IMAD R21, R10, 0x4, R21 ;  /* 0x000000040a157824 */ /* 0x001fca00078e0215 */
[----:B------:R-:W-:-:S13]  /*48580*/  ISETP.GE.AND P0, PT, R21, R11, PT ;  /* 0x0000000b1500720c */ /* 0x000fda0003f06270 */
[----:B------:R-:W-:Y:S05]  /*48590*/  @!P0 BRA `(.L_x_38560) ;  /* 0xfffffb9000c88947 */ /* 0x000fea000383ffff */
[----:B------:R-:W-:Y:S05]  /*485a0*/  EXIT ;  /* 0x000000000000794d */ /* 0x000fea0003800000 */
.L_x_38539:
        /* <DEDUP_REMOVED lines=8> */
.L_x_38562:
[----:B------:R-:W-:Y:S05]  /*48630*/  BSYNC B0 ;  /* 0x0000000000007941 */ /* 0x000fea0003800000 */
.L_x_38561:
        /* <DEDUP_REMOVED lines=9> */
.L_x_38563:
[----:B------:R-:W-:Y:S02]  /*486d0*/  IMAD.MOV.U32 R12, RZ, RZ, 0x4 ;  /* 0x00000004ff0c7424 */ /* 0x000fe400078e00ff */
[----:B------:R-:W-:Y:S01]  /*486e0*/  FADD.FTZ R26, R26, R10 ;  /* 0x0000000a1a1a7221 */ /* 0x000fe20000010000 */
[----:B------:R-:W-:-:S04]  /*486f0*/  MOV R10, 0xffffffff ;  /* 0xffffffff000a7802 */ /* 0x000fc80000000f00 */
[----:B------:R-:W-:-:S07]  /*48700*/  MOV R27, R26 ;  /* 0x0000001a001b7202 */ /* 0x000fce0000000f00 */
[----:B------:R-:W-:Y:S05]  /*48710*/  WARPSYNC.COLLECTIVE R10, `(.L_x_38564) ;  /* 0x000000000a087348 */ /* 0x000fea0003c00000 */
[----:B------:R0:W1:Y:S02]  /*48720*/  SHFL.BFLY P6, R10, R27, R12, R11 ;  /* 0x0c00000c1b0a7389 */ /* 0x00006400000c000b */
[----:B01----:R-:W-:Y:S05]  /*48730*/  ENDCOLLECTIVE ;  /* 0x000000000000791b */ /* 0x003fea0003800000 */
.L_x_38564:
[----:B------:R-:W-:Y:S02]  /*48740*/  HFMA2 R12, -RZ, RZ, 0, 4.76837158203125e-07 ;  /* 0x00000008ff0c7431 */ /* 0x000fe400000001ff */
[----:B------:R-:W-:Y:S01]  /*48750*/  FADD.FTZ R26, R26, R10 ;  /* 0x0000000a1a1a7221 */ /* 0x000fe20000010000 */
[----:B------:R-:W-:-:S03]  /*48760*/  IMAD.MOV.U32 R10, RZ, RZ, -0x1 ;  /* 0xffffffffff0a7424 */ /* 0x000fc600078e00ff */
[----:B------:R-:W-:-:S07]  /*48770*/  IMAD.MOV.U32 R27, RZ, RZ, R26 ;  /* 0x000000ffff1b7224 */ /* 0x000fce00078e001a */
[----:B------:R-:W-:Y:S05]  /*48780*/  WARPSYNC.COLLECTIVE R10, `(.L_x_38565) ;  /* 0x000000000a087348 */ /* 0x000fea0003c00000 */
[----:B------:R0:W1:Y:S02]  /*48790*/  SHFL.BFLY P6, R10, R27, R12, R11 ;  /* 0x0c00000c1b0a7389 */ /* 0x00006400000c000b */
[----:B01----:R-:W-:Y:S05]  /*487a0*/  ENDCOLLECTIVE ;  /* 0x000000000000791b */ /* 0x003fea0003800000 */
.L_x_38565:
[----:B------:R-:W-:Y:S02]  /*487b0*/  IMAD.MOV.U32 R12, RZ, RZ, 0x10 ;  /* 0x00000010ff0c7424 */ /* 0x000fe400078e00ff */
[----:B------:R-:W-:Y:S01]  /*487c0*/  FADD.FTZ R26, R26, R10 ;  /* 0x0000000a1a1a7221 */ /* 0x000fe20000010000 */
[----:B------:R-:W-:-:S04]  /*487d0*/  MOV R10, 0xffffffff ;  /* 0xffffffff000a7802 */ /* 0x000fc80000000f00 */
[----:B------:R-:W-:-:S07]  /*487e0*/  MOV R27, R26 ;  /* 0x0000001a001b7202 */ /* 0x000fce0000000f00 */
[----:B------:R-:W-:Y:S05]  /*487f0*/  WARPSYNC.COLLECTIVE R10, `(.L_x_38566) ;  /* 0x000000000a087348 */ /* 0x000fea0003c00000 */
[----:B------:R0:W1:Y:S02]  /*48800*/  SHFL.BFLY P6, R10, R27, R12, R11 ;  /* 0x0c00000c1b0a7389 */ /* 0x00006400000c000b */
[----:B01----:R-:W-:Y:S05]  /*48810*/  ENDCOLLECTIVE ;  /* 0x000000000000791b */ /* 0x003fea0003800000 */
.L_x_38566:
        /* <DEDUP_REMOVED lines=174> */
.L_x_38567:
[----:B------:R-:W-:Y:S02]  /*49300*/  HFMA2 R12, -RZ, RZ, 0, 1.1920928955078125e-07 ;  /* 0x00000002ff0c7431 */ /* 0x000fe400000001ff */
[----:B------:R-:W-:Y:S01]  /*49310*/  FADD.FTZ R26, R26, R10 ;  /* 0x0000000a1a1a7221 */ /* 0x000fe20000010000 */
[----:B------:R-:W-:-:S03]  /*49320*/  IMAD.MOV.U32 R10, RZ, RZ, -0x1 ;  /* 0xffffffffff0a7424 */ /* 0x000fc600078e00ff */
[----:B------:R-:W-:-:S07]  /*49330*/  IMAD.MOV.U32 R27, RZ, RZ, R26 ;  /* 0x000000ffff1b7224 */ /* 0x000fce00078e001a */
[----:B------:R-:W-:Y:S05]  /*49340*/  WARPSYNC.COLLECTIVE R10, `(.L_x_38568) ;  /* 0x000000000a087348 */ /* 0x000fea0003c00000 */
[----:B------:R0:W1:Y:S02]  /*49350*/  SHFL.BFLY P6, R10, R27, R12, R11 ;  /* 0x0c00000c1b0a7389 */ /* 0x00006400000c000b */
[----:B01----:R-:W-:Y:S05]  /*49360*/  ENDCOLLECTIVE ;  /* 0x000000000000791b */ /* 0x003fea0003800000 */
.L_x_38568:
[----:B------:R-:W-:Y:S02]  /*49370*/  IMAD.MOV.U32 R12, RZ, RZ, 0x4 ;  /* 0x00000004ff0c7424 */ /* 0x000fe400078e00ff */
[----:B------:R-:W-:Y:S01]  /*49380*/  FADD.FTZ R26, R26, R10 ;  /* 0x0000000a1a1a7221 */ /* 0x000fe20000010000 */
[----:B------:R-:W-:-:S04]  /*49390*/  MOV R10, 0xffffffff ;  /* 0xffffffff000a7802 */ /* 0x000fc80000000f00 */
[----:B------:R-:W-:-:S07]  /*493a0*/  MOV R27, R26 ;  /* 0x0000001a001b7202 */ /* 0x000fce0000000f00 */
[----:B------:R-:W-:Y:S05]  /*493b0*/  WARPSYNC.COLLECTIVE R10, `(.L_x_38569) ;  /* 0x000000000a087348 */ /* 0x000fea0003c00000 */
[----:B------:R0:W1:Y:S02]  /*493c0*/  SHFL.BFLY P6, R10, R27, R12, R11 ;  /* 0x0c00000c1b0a7389 */ /* 0x00006400000c000b */
[----:B01----:R-:W-:Y:S05]  /*493d0*/  ENDCOLLECTIVE ;  /* 0x000000000000791b */ /* 0x003fea0003800000 */
.L_x_38569:
[----:B------:R-:W-:Y:S02]  /*493e0*/  HFMA2 R12, -RZ, RZ, 0, 4.76837158203125e-07 ;  /* 0x00000008ff0c7431 */ /* 0x000fe400000001ff */
[----:B------:R-:W-:Y:S01]  /*493f0*/  FADD.FTZ R26, R26, R10 ;  /* 0x0000000a1a1a7221 */ /* 0x000fe20000010000 */
[----:B------:R-:W-:-:S03]  /*49400*/  IMAD.MOV.U32 R10, RZ, RZ, -0x1 ;  /* 0xffffffffff0a7424 */ /* 0x000fc600078e00ff */
[----:B------:R-:W-:-:S07]  /*49410*/  IMAD.MOV.U32 R27, RZ, RZ, R26 ;  /* 0x000000ffff1b7224 */ /* 0x000fce00078e001a */
[----:B------:R-:W-:Y:S05]  /*49420*/  WARPSYNC.COLLECTIVE R10, `(.L_x_38570) ;  /* 0x000000000a087348 */ /* 0x000fea0003c00000 */
[----:B------:R0:W1:Y:S02]  /*49430*/  SHFL.BFLY P6, R10, R27, R12, R11 ;  /* 0x0c00000c1b0a7389 */ /* 0x00006400000c000b */
[----:B01----:R-:W-:Y:S05]  /*49440*/  ENDCOLLECTIVE ;  /* 0x000000000000791b */ /* 0x003fea0003800000 */
.L_x_38570:
[----:B------:R-:W-:Y:S02]  /*49450*/  IMAD.MOV.U32 R12, RZ, RZ, 0x10 ;  /* 0x00000010ff0c7424 */ /* 0x000fe400078e00ff */
[----:B------:R-:W-:Y:S01]  /*49460*/  FADD.FTZ R26, R26, R10 ;  /* 0x0000000a1a1a7221 */ /* 0x000fe20000010000 */
[----:B------:R-:W-:-:S04]  /*49470*/  MOV R10, 0xffffffff ;  /* 0xffffffff000a7802 */ /* 0x000fc80000000f00 */
[----:B------:R-:W-:-:S07]  /*49480*/  MOV R27, R26 ;  /* 0x0000001a001b7202 */ /* 0x000fce0000000f00 */
[----:B------:R-:W-:Y:S05]  /*49490*/  WARPSYNC.COLLECTIVE R10, `(.L_x_38571) ;  /* 0x000000000a087348 */ /* 0x000fea0003c00000 */
[----:B------:R0:W1:Y:S02]  /*494a0*/  SHFL.BFLY P6, R10, R27, R12, R11 ;  /* 0x0c00000c1b0a7389 */ /* 0x00006400000c000b */
[----:B01----:R-:W-:Y:S05]  /*494b0*/  ENDCOLLECTIVE ;  /* 0x000000000000791b */ /* 0x003fea0003800000 */
.L_x_38571:
[----:B------:R-:W-:Y:S05]  /*494c0*/  BRA `(.L_x_38572) ;  /* 0xffffffd400c07947 */ /* 0x000fea000383ffff */
.L_x_38573:
        /* <DEDUP_REMOVED lines=11> */
.L_x_88490:


//--------------------- .text._ZN10layer_norm13ln_fwd_kernelINS_13Kernel_traitsIf13__nv_bfloat16fS2_fjLj2560ELj1ELj4ELj1ELj16ENS_18Kernel_traits_baseILj2560EfS2_fS2_fjLj128EEEEELb1ELb0ELb1ELb1EEEvNS_9FwdParamsE --------------------------
	.section	.text._ZN10layer_norm13ln_fwd_kernelINS_13Kernel_traitsIf13__nv_bfloat16fS2_fjLj2560ELj1ELj4ELj1ELj16ENS_18Kernel_traits_baseILj2560EfS2_fS2_fjLj128EEEEELb1ELb0ELb1ELb1EEEvNS_9FwdParamsE,"ax",@progbits
	.align	128
        .global         _ZN10layer_norm13ln_fwd_kernelINS_13Kernel_traitsIf13__nv_bfloat16fS2_fjLj2560ELj1ELj4ELj1ELj16ENS_18Kernel_traits_baseILj2560EfS2_fS2_fjLj128EEEEELb1ELb0ELb1ELb1EEEvNS_9FwdParamsE
        .type           _ZN10layer_norm13ln_fwd_kernelINS_13Kernel_traitsIf13__nv_bfloat16fS2_fjLj2560ELj1ELj4ELj1ELj16ENS_18Kernel_traits_baseILj2560EfS2_fS2_fjLj128EEEEELb1ELb0ELb1ELb1EEEvNS_9FwdParamsE,@function
        .size           _ZN10layer_norm13ln_fwd_kernelINS_13Kernel_traitsIf13__nv_bfloat16fS2_fjLj2560ELj1ELj4ELj1ELj16ENS_18Kernel_traits_baseILj2560EfS2_fS2_fjLj128EEEEELb1ELb0ELb1ELb1EEEvNS_9FwdParamsE,(.L_x_88491 - _ZN10layer_norm13ln_fwd_kernelINS_13Kernel_traitsIf13__nv_bfloat16fS2_fjLj2560ELj1ELj4ELj1ELj16ENS_18Kernel_traits_baseILj2560EfS2_fS2_fjLj128EEEEELb1ELb0ELb1ELb1EEEvNS_9FwdParamsE)
        .other          _ZN10layer_norm13ln_fwd_kernelINS_13Kernel_traitsIf13__nv_bfloat16fS2_fjLj2560ELj1ELj4ELj1ELj16ENS_18Kernel_traits_baseILj2560EfS2_fS2_fjLj128EEEEELb1ELb0ELb1ELb1EEEvNS_9FwdParamsE,@"STO_CUDA_ENTRY STV_DEFAULT"
_ZN10layer_norm13ln_fwd_kernelINS_13Kernel_traitsIf13__nv_bfloat16fS2_fjLj2560ELj1ELj4ELj1ELj16ENS_18Kernel_traits_baseILj2560EfS2_fS2_fjLj128EEEEELb1ELb0ELb1ELb1EEEvNS_9FwdParamsE:
.text._ZN10layer_norm13ln_fwd_kernelINS_13Kernel_traitsIf13__nv_bfloat16fS2_fjLj2560ELj1ELj4ELj1ELj16ENS_18Kernel_traits_baseILj2560EfS2_fS2_fjLj128EEEEELb1ELb0ELb1ELb1EEEvNS_9FwdParamsE:
[----:B------:R-:W0:Y:S01]  /*0000*/  LDC R1, c[0x0][0x37c] ;  /* 0x0000df00ff017b82 */ /* 0x000e220000000800 */
[----:B------:R-:W1:Y:S01]  /*0010*/  LDCU.U8 UR4, c[0x0][0x464] ;  /* 0x00008c80ff0477ac */ /* 0x000e620008000000 */
[----:B0-----:R-:W-:Y:S01]  /*0020*/  VIADD R1, R1, 0xffffff68 ;  /* 0xffffff6801017836 */ /* 0x001fe20000000000 */
[----:B------:R-:W0:Y:S01]  /*0030*/  LDCU.64 UR6, c[0x0][0x450] ;  /* 0x00008a00ff0677ac */ /* 0x000e220008000a00 */
[----:B------:R-:W2:Y:S04]  /*0040*/  LDCU.64 UR8, c[0x0][0x358] ;  /* 0x00006b00ff0877ac */ /* 0x000ea80008000a00 */
[----:B------:R-:W3:Y:S01]  /*0050*/  LDC R216, c[0x0][0x458] ;  /* 0x00011600ffd87b82 */ /* 0x000ee20000000800 */
[----:B------:R-:W4:Y:S07]  /*0060*/  LDCU.64 UR10, c[0x0][0x438] ;  /* 0x00008700ff0a77ac */ /* 0x000f2e0008000a00 */
[----:B------:R-:W5:Y:S01]  /*0070*/  LDC R217, c[0x0][0x45c] ;  /* 0x00011700ffd97b82 */ /* 0x000f620000000800 */
[----:B-1----:R-:W-:Y:S01]  /*0080*/  ISETP.NE.AND P0, PT, RZ, UR4, PT ;  /* 0x00000004ff007c0c */ /* 0x002fe2000bf05270 */
[----:B0-----:R-:W-:Y:S01]  /*0090*/  IMAD.U32 R2, RZ, RZ, UR6 ;  /* 0x00000006ff027e24 */ /* 0x001fe2000f8e00ff */
[----:B------:R-:W-:-:S11]  /*00a0*/  MOV R3, UR7 ;  /* 0x0000000700037c02 */ /* 0x000fd60008000f00 */
[----:B--2---:R-:W2:Y:S01]  /*00b0*/  @P0 LDG.E.64 R2, desc[UR8][R2.64] ;  /* 0x0000000802020981 */ /* 0x004ea2000c1e1b00 */
[----:B------:R-:W0:Y:S01]  /*00c0*/  @P0 LDC R7, c[0x0][0x460] ;  /* 0x00011800ff070b82 */ /* 0x000e220000000800 */
[----:B---3--:R-:W-:Y:S02]  /*00d0*/  @P0 IMAD.MOV.U32 R4, RZ, RZ, R216 ;  /* 0x000000ffff040224 */ /* 0x008fe400078e00d8 */
[----:B-----5:R-:W-:-:S06]  /*00e0*/  @P0 IMAD.MOV.U32 R5, RZ, RZ, R217 ;  /* 0x000000ffff050224 */ /* 0x020fcc00078e00d9 */
[----:B------:R-:W0:Y:S01]  /*00f0*/  @P0 LDG.E.64 R4, desc[UR8][R4.64] ;  /* 0x0000000804040981 */ /* 0x000e22000c1e1b00 */
[----:B------:R-:W1:Y:S01]  /*0100*/  S2UR UR5, SR_CTAID.X ;  /* 0x00000000000579c3 */ /* 0x000e620000002500 */
[----:B----4-:R-:W-:Y:S01]  /*0110*/  UISETP.NE.U32.AND UP0, UPT, UR10, URZ, UPT ;  /* 0x000000ff0a00728c */ /* 0x010fe2000bf05070 */
[----:B------:R-:W3:Y:S03]  /*0120*/  S2R R252, SR_TID.X ;  /* 0x0000000000fc7919 */ /* 0x000ee60000002100 */
[----:B------:R-:W-:Y:S02]  /*0130*/  UISETP.NE.AND.EX UP0, UPT, UR11, URZ, UPT, UP0 ;  /* 0x000000ff0b00728c */ /* 0x000fe4000bf05300 */
[----:B-1----:R-:W-:Y:S01]  /*0140*/  USHF.L.U32 UR4, UR5, 0x2, URZ ;  /* 0x0000000205047899 */ /* 0x002fe200080006ff */
[----:B--2---:R-:W-:Y:S02]  /*0150*/  @P0 R2UR UR7, R3 ;  /* 0x00000000030702ca */ /* 0x004fe400000e0000 */
[----:B------:R-:W1:Y:S01]  /*0160*/  LDC R3, c[0x0][0x360] ;  /* 0x0000d800ff037b82 */ /* 0x000e620000000800 */
[----:B------:R-:W-:-:S02]  /*0170*/  @P0 R2UR UR6, R2 ;  /* 0x00000000020602ca */ /* 0x000fc400000e0000 */
[----:B---3--:R-:W-:-:S04]  /*0180*/  SHF.R.U32.HI R2, RZ, 0x5, R252 ;  /* 0x00000005ff027819 */ /* 0x008fc800000116fc */
[----:B------:R-:W-:-:S04]  /*0190*/  LOP3.LUT R2, R2, UR4, RZ, 0xfc, !PT ;  /* 0x0000000402027c12 */ /* 0x000fc8000f8efcff */
[----:B------:R-:W-:Y:S02]  /*01a0*/  UIADD3 UR11, UPT, UPT, UR7, -0x4498517b, URZ ;  /* 0xbb67ae85070b7890 */ /* 0x000fe4000fffe0ff */
[----:B------:R-:W-:Y:S01]  /*01b0*/  UIADD3 UR13, UPT, UPT, UR7, 0x76cf5d0a, URZ ;  /* 0x76cf5d0a070d7890 */ /* 0x000fe2000fffe0ff */
[----:B0-----:R-:W-:Y:S01]  /*01c0*/  @P0 IADD3 R216, P1, PT, R4, R7, RZ ;  /* 0x0000000704d80210 */ /* 0x001fe20007f3e0ff */
[----:B------:R-:W-:Y:S02]  /*01d0*/  UIADD3 UR10, UPT, UPT, UR6, -0x61c88647, URZ ;  /* 0x9e3779b9060a7890 */ /* 0x000fe4000fffe0ff */
[----:B------:R-:W-:Y:S01]  /*01e0*/  UIADD3 UR12, UPT, UPT, UR6, 0x3c6ef372, URZ ;  /* 0x3c6ef372060c7890 */ /* 0x000fe2000fffe0ff */
[----:B------:R-:W-:Y:S01]  /*01f0*/  @P0 IADD3.X R217, PT, PT, RZ, R5, RZ, P1, !PT ;  /* 0x00000005ffd90210 */ /* 0x000fe20000ffe4ff */
[----:B------:R-:W-:Y:S02]  /*0200*/  UIADD3 UR14, UPT, UPT, UR6, -0x255992d5, URZ ;  /* 0xdaa66d2b060e7890 */ /* 0x000fe4000fffe0ff */
[----:B------:R-:W-:Y:S01]  /*0210*/  UIADD3 UR15, UPT, UPT, UR7, 0x32370b8f, URZ ;  /* 0x32370b8f070f7890 */ /* 0x000fe2000fffe0ff */
[--C-:B------:R-:W-:Y:S01]  /*0220*/  SHF.R.U64 R0, R216, 0x2, R217.reuse ;  /* 0x00000002d8007819 */ /* 0x100fe200000012d9 */
[----:B------:R-:W-:Y:S01]  /*0230*/  UIADD3 UR16, UPT, UPT, UR6, 0x78dde6e4, URZ ;  /* 0x78dde6e406107890 */ /* 0x000fe2000fffe0ff */
[----:B-1----:R-:W-:Y:S01]  /*0240*/  IMAD R3, R3, UR5, R252 ;  /* 0x0000000503037c24 */ /* 0x002fe2000f8e02fc */
[----:B------:R-:W-:Y:S01]  /*0250*/  LOP3.LUT R252, R252, 0x1f, RZ, 0xc0, !PT ;  /* 0x0000001ffcfc7812 */ /* 0x000fe200078ec0ff */
[----:B------:R-:W-:Y:S01]  /*0260*/  UIADD3 UR17, UPT, UPT, UR7, -0x126145ec, URZ ;  /* 0xed9eba1407117890 */ /* 0x000fe2000fffe0ff */
[----:B------:R-:W-:Y:S01]  /*0270*/  SHF.R.U32.HI R217, RZ, 0x2, R217 ;  /* 0x00000002ffd97819 */ /* 0x000fe200000116d9 */
        /* <DEDUP_REMOVED lines=74> */
.L_x_38574:
        /* <DEDUP_REMOVED lines=80> */
.L_x_38575:
[----:B------:R-:W2:Y:S02]  /*0c20*/  LDCU UR4, c[0x0][0x384] ;  /* 0x00007080ff0477ac */ /* 0x000ea40008000800 */
[----:B--2---:R-:W-:-:S13]  /*0c30*/  ISETP.GE.AND P0, PT, R2, UR4, PT ;  /* 0x0000000402007c0c */ /* 0x004fda000bf06270 */
[----:B------:R-:W-:Y:S05]  /*0c40*/  @P0 EXIT ;  /* 0x000000000000094d */ /* 0x000fea0003800000 */
[----:B01----:R-:W-:Y:S01]  /*0c50*/  IMAD.HI.U32 R4, R3, -0x326172a9, RZ ;  /* 0xcd9e8d5703047827 */ /* 0x003fe200078e00ff */
[----:B------:R-:W-:Y:S01]  /*0c60*/  LOP3.LUT R216, R216, 0x3, RZ, 0xc0, !PT ;  /* 0x00000003d8d87812 */ /* 0x000fe200078ec0ff */
[----:B------:R-:W0:Y:S02]  /*0c70*/  LDCU.64 UR4, c[0x0][0x3a0] ;  /* 0x00007400ff0477ac */ /* 0x000e240008000a00 */
        /* <DEDUP_REMOVED lines=8> */
[----:B------:R-:W1:Y:S03]  /*0d00*/  LDCU.U8 UR11, c[0x0][0x410] ;  /* 0x00008200ff0b77ac */ /* 0x000e660008000000 */
        /* <DEDUP_REMOVED lines=9> */
[----:B------:R-:W-:Y:S01]  /*0da0*/  IMAD.HI.U32 R6, R4, -0x2daee0ad, RZ ;  /* 0xd2511f5304067827 */ /* 0x000fe200078e00ff */
[----:B------:R-:W3:Y:S03]  /*0db0*/  LDCU.64 UR12, c[0x0][0x408] ;  /* 0x00008100ff0c77ac */ /* 0x000ee60008000a00 */
[----:B------:R-:W-:Y:S01]  /*0dc0*/  IMAD R8, R8, -0x326172a9, RZ ;  /* 0xcd9e8d5708087824 */ /* 0x000fe200078e02ff */
[----:B------:R-:W-:Y:S01]  /*0dd0*/  LOP3.LUT R6, R9, UR15, R6, 0x96, !PT ;  /* 0x0000000f09067c12 */ /* 0x000fe2000f8e9606 */
[----:B------:R-:W-:-:S04]  /*0de0*/  IMAD.HI.U32 R5, R7, -0x326172a9, RZ ;  /* 0xcd9e8d5707057827 */ /* 0x000fc800078e00ff */
        /* <DEDUP_REMOVED lines=39> */
[----:B------:R-:W-:Y:S02]  /*1060*/  IMAD.MOV.U32 R6, RZ, RZ, R217 ;  /* 0x000000ffff067224 */ /* 0x000fe400078e00d9 */
[----:B------:R-:W-:Y:S02]  /*1070*/  IMAD.MOV.U32 R7, RZ, RZ, RZ ;  /* 0x000000ffff077224 */ /* 0x000fe400078e00ff */
[----:B01234-:R-:W-:-:S07]  /*1080*/  IMAD R8, R11, -0x326172a9, RZ ;  /* 0xcd9e8d570b087824 */ /* 0x01ffce00078e02ff */
.L_x_39727:
[----:B0-----:R-:W0:Y:S08]  /*1090*/  LDC.64 R10, c[0x0][0x3f0] ;  /* 0x0000fc00ff0a7b82 */ /* 0x001e300000000a00 */
[----:B------:R-:W1:Y:S08]  /*10a0*/  LDC.64 R14, c[0x0][0x3f8] ;  /* 0x0000fe00ff0e7b82 */ /* 0x000e700000000a00 */
[----:B------:R-:W2:Y:S01]  /*10b0*/  LDC R17, c[0x0][0x388] ;  /* 0x0000e200ff117b82 */ /* 0x000ea20000000800 */
[----:B0-----:R-:W-:-:S05]  /*10c0*/  IMAD.WIDE R10, R2, 0x4, R10 ;  /* 0x00000004020a7825 */ /* 0x001fca00078e020a */
[----:B------:R1:W3:Y:S01]  /*10d0*/  LDG.E R195, desc[UR8][R10.64] ;  /* 0x000000080ac37981 */ /* 0x0002e2000c1e1900 */
[----:B------:R-:W-:Y:S02]  /*10e0*/  IMAD.MOV.U32 R177, RZ, RZ, RZ ;  /* 0x000000ffffb17224 */ /* 0x000fe400078e00ff */
[----:B-1----:R-:W-:-:S05]  /*10f0*/  IMAD.WIDE R10, R2, 0x4, R14 ;  /* 0x00000004020a7825 */ /* 0x002fca00078e020e */
[----:B------:R-:W4:Y:S01]  /*1100*/  LDG.E R29, desc[UR8][R10.64] ;  /* 0x000000080a1d7981 */ /* 0x000f22000c1e1900 */
[----:B---3--:R-:W-:-:S13]  /*1110*/  ISETP.GE.AND P1, PT, R195, 0x1, PT ;  /* 0x00000001c300780c */ /* 0x008fda0003f26270 */
[----:B------:R-:W0:Y:S01]  /*1120*/  @P1 LDC.64 R12, c[0x0][0x390] ;  /* 0x0000e400ff0c1b82 */ /* 0x000e220000000a00 */
[----:B------:R-:W-:-:S05]  /*1130*/  @P1 IADD3 R9, PT, PT, R195, -0x1, RZ ;  /* 0xffffffffc3091810 */ /* 0x000fca0007ffe0ff */
[----:B--2---:R-:W-:-:S05]  /*1140*/  @P1 IMAD R9, R9, R17, RZ ;  /* 0x0000001109091224 */ /* 0x004fca00078e02ff */
[----:B------:R-:W-:-:S04]  /*1150*/  @P1 SHF.R.S32.HI R16, RZ, 0x1f, R9 ;  /* 0x0000001fff101819 */ /* 0x000fc80000011409 */
[----:B------:R-:W-:-:S04]  /*1160*/  @P1 LEA.HI R9, R16, R9, RZ, 0x3 ;  /* 0x0000000910091211 */ /* 0x000fc800078f18ff */
[----:B------:R-:W-:-:S05]  /*1170*/  @P1 LEA.HI.SX32 R177, R9, R252, 0x1d ;  /* 0x000000fc09b11211 */ /* 0x000fca00078feaff */
[----:B0-----:R-:W-:-:S05]  /*1180*/  @P1 IMAD.WIDE.U32 R12, R177, 0x10, R12 ;  /* 0x00000010b10c1825 */ /* 0x001fca00078e000c */
[----:B------:R0:W2:Y:S01]  /*1190*/  @P1 LDG.E.128 R96, desc[UR8][R12.64] ;  /* 0x000000080c601981 */ /* 0x0000a2000c1e1d00 */
[----:B------:R-:W-:Y:S01]  /*11a0*/  IMAD R9, R2, R17, RZ ;  /* 0x0000001102097224 */ /* 0x000fe200078e02ff */
[----:B------:R-:W-:Y:S02]  /*11b0*/  ISETP.NE.U32.AND P0, PT, RZ, UR4, PT ;  /* 0x00000004ff007c0c */ /* 0x000fe4000bf05070 */
[----:B----4-:R1:W-:Y:S02]  /*11c0*/  STL [R1+0x90], R29 ;  /* 0x0000901d01007387 */ /* 0x0103e40000100800 */
[----:B------:R-:W-:Y:S02]  /*11d0*/  ISETP.NE.AND.EX P0, PT, RZ, UR5, PT, P0 ;  /* 0x00000005ff007c0c */ /* 0x000fe4000bf05300 */
[----:B------:R-:W-:Y:S01]  /*11e0*/  SHF.R.S32.HI R14, RZ, 0x1f, R9 ;  /* 0x0000001fff0e7819 */ /* 0x000fe20000011409 */
[----:B------:R-:W-:-:S03]  /*11f0*/  IMAD.U32 R16, RZ, RZ, UR6 ;  /* 0x00000006ff107e24 */ /* 0x000fc6000f8e00ff */
        /* <DEDUP_REMOVED lines=12> */
[----:B0-----:R-:W-:Y:S01]  /*12c0*/  MOV R13, UR6 ;  /* 0x00000006000d7c02 */ /* 0x001fe20008000f00 */
[----:B------:R-:W-:Y:S01]  /*12d0*/  IMAD.U32 R27, RZ, RZ, UR7 ;  /* 0x00000007ff1b7e24 */ /* 0x000fe2000f8e00ff */
[----:B------:R-:W-:Y:S01]  /*12e0*/  MOV R185, UR6 ;  /* 0x0000000600b97c02 */ /* 0x000fe20008000f00 */
[----:B------:R-:W-:Y:S01]  /*12f0*/  IMAD.U32 R9, RZ, RZ, UR6 ;  /* 0x00000006ff097e24 */ /* 0x000fe2000f8e00ff */
[----:B------:R-:W-:Y:S01]  /*1300*/  BSSY.RECONVERGENT B0, `(.L_x_38576) ;  /* 0x000058f000007945 */ /* 0x000fe20003800200 */
[----:B------:R-:W-:-:S02]  /*1310*/  IMAD.U32 R24, RZ, RZ, UR7 ;  /* 0x00000007ff187e24 */ /* 0x000fc4000f8e00ff */
[----:B------:R-:W-:Y:S02]  /*1320*/  IMAD.U32 R184, RZ, RZ, UR7 ;  /* 0x00000007ffb87e24 */ /* 0x000fe4000f8e00ff */
[----:B------:R-:W-:Y:S02]  /*1330*/  IMAD.U32 R186, RZ, RZ, UR7 ;  /* 0x00000007ffba7e24 */ /* 0x000fe4000f8e00ff */
[----:B------:R-:W-:Y:S01]  /*1340*/  VIADD R12, R16, 0x1715609d ;  /* 0x1715609d100c7836 */ /* 0x000fe20000000000 */
[----:B------:R-:W-:Y:S01]  /*1350*/  IADD3 R16, PT, PT, R19, 0x3c6ef372, RZ ;  /* 0x3c6ef37213107810 */ /* 0x000fe20007ffe0ff */
[----:B------:R-:W-:Y:S01]  /*1360*/  VIADD R14, R17, 0x1fd5c5a3 ;  /* 0x1fd5c5a3110e7836 */ /* 0x000fe20000000000 */
[----:B------:R-:W-:Y:S01]  /*1370*/  IADD3 R19, PT, PT, R22, -0x126145ec, RZ ;  /* 0xed9eba1416137810 */ /* 0x000fe20007ffe0ff */
[----:B------:R-:W-:Y:S02]  /*1380*/  VIADD R11, R15, 0xf1bbcdc8 ;  /* 0xf1bbcdc80f0b7836 */ /* 0x000fe40000000000 */
[----:B------:R-:W-:Y:S01]  /*1390*/  VIADD R17, R20, 0xdaa66d2b ;  /* 0xdaa66d2b14117836 */ /* 0x000fe20000000000 */
[----:B------:R-:W-:Y:S01]  /*13a0*/  IADD3 R22, PT, PT, R26, -0x24c28bd8, RZ ;  /* 0xdb3d74281a167810 */ /* 0x000fe20007ffe0ff */
[----:B------:R-:W-:Y:S01]  /*13b0*/  VIADD R15, R18, 0x5384540f ;  /* 0x5384540f120f7836 */ /* 0x000fe20000000000 */
[----:B------:R-:W-:Y:S01]  /*13c0*/  LEA.HI.SX32 R176, R25, R252, 0x1d ;  /* 0x000000fc19b07211 */ /* 0x000fe200078feaff */
        /* <DEDUP_REMOVED lines=8> */
[----:B------:R-:W-:Y:S01]  /*1450*/  VIADD R186, R186, 0x76cf5d0a ;  /* 0x76cf5d0ababa7836 */ /* 0x000fe20000000000 */
[----:B--2---:R-:W-:Y:S02]  /*1460*/  PRMT R25, R99, 0x7632, R25 ;  /* 0x0000763263197816 */ /* 0x004fe40000000019 */
[----:B------:R-:W-:Y:S02]  /*1470*/  PRMT R26, R98, 0x7632, R26 ;  /* 0x00007632621a7816 */ /* 0x000fe4000000001a */
[----:B------:R-:W-:-:S02]  /*1480*/  PRMT R27, R97, 0x7632, R27 ;  /* 0x00007632611b7816 */ /* 0x000fc4000000001b */
[----:B------:R-:W-:Y:S01]  /*1490*/  PRMT R28, R96, 0x7632, R28 ;  /* 0x00007632601c7816 */ /* 0x000fe2000000001c */
[----:B-1----:R-:W-:Y:S06]  /*14a0*/  @!P0 BRA `(.L_x_38577) ;  /* 0x0000002c00288947 */ /* 0x002fec0003800000 */
[----:B------:R-:W0:Y:S02]  /*14b0*/  LDC.64 R30, c[0x0][0x3a0] ;  /* 0x0000e800ff1e7b82 */ /* 0x000e240000000a00 */
[----:B0-----:R-:W-:-:S05]  /*14c0*/  IMAD.WIDE.U32 R30, R176, 0x20, R30 ;  /* 0x00000020b01e7825 */ /* 0x001fca00078e001e */
[----:B------:R0:W5:Y:S04]  /*14d0*/  LDG.E.128 R92, desc[UR8][R30.64] ;  /* 0x000000081e5c7981 */ /* 0x000168000c1e1d00 */
[----:B------:R0:W5:Y:S01]  /*14e0*/  LDG.E.128 R88, desc[UR8][R30.64+0x10] ;  /* 0x000010081e587981 */ /* 0x000162000c1e1d00 */
        /* <DEDUP_REMOVED lines=21> */
.L_x_38582:
        /* <DEDUP_REMOVED lines=13> */
.L_x_38584:
[----:B------:R-:W-:Y:S05]  /*1710*/  BSYNC.RECONVERGENT B3 ;  /* 0x0000000000037941 */ /* 0x000fea0003800200 */
.L_x_38583:
        /* <DEDUP_REMOVED lines=43> */
.L_x_38581:
[----:B------:R-:W-:Y:S05]  /*19d0*/  BSYNC.RECONVERGENT B2 ;  /* 0x0000000000027941 */ /* 0x000fea0003800200 */
.L_x_38580:
        /* <DEDUP_REMOVED lines=10> */
.L_x_38579:
[----:B------:R-:W-:Y:S05]  /*1a80*/  BSYNC.RECONVERGENT B1 ;  /* 0x0000000000017941 */ /* 0x000fea0003800200 */
.L_x_38578:
        /* <DEDUP_REMOVED lines=20> */
.L_x_38589:
        /* <DEDUP_REMOVED lines=13> */
.L_x_38591:
[----:B------:R-:W-:Y:S05]  /*1ca0*/  BSYNC.RECONVERGENT B3 ;  /* 0x0000000000037941 */ /* 0x000fea0003800200 */
.L_x_38590:
        /* <DEDUP_REMOVED lines=42> */
.L_x_38588:
[----:B------:R-:W-:Y:S05]  /*1f50*/  BSYNC.RECONVERGENT B2 ;  /* 0x0000000000027941 */ /* 0x000fea0003800200 */
.L_x_38587:
        /* <DEDUP_REMOVED lines=10> */
.L_x_38586:
[----:B------:R-:W-:Y:S05]  /*2000*/  BSYNC.RECONVERGENT B1 ;  /* 0x0000000000017941 */ /* 0x000fea0003800200 */
.L_x_38585:
        /* <DEDUP_REMOVED lines=20> */
.L_x_38596:
        /* <DEDUP_REMOVED lines=13> */
.L_x_38598:
[----:B------:R-:W-:Y:S05]  /*2220*/  BSYNC.RECONVERGENT B3 ;  /* 0x0000000000037941 */ /* 0x000fea0003800200 */
.L_x_38597:
        /* <DEDUP_REMOVED lines=43> */
.L_x_38595:
[----:B------:R-:W-:Y:S05]  /*24e0*/  BSYNC.RECONVERGENT B2 ;  /* 0x0000000000027941 */ /* 0x000fea0003800200 */
.L_x_38594:
        /* <DEDUP_REMOVED lines=10> */
.L_x_38593:
[----:B------:R-:W-:Y:S05]  /*2590*/  BSYNC.RECONVERGENT B1 ;  /* 0x0000000000017941 */ /* 0x000fea0003800200 */
.L_x_38592:
        /* <DEDUP_REMOVED lines=20> */
.L_x_38603:
        /* <DEDUP_REMOVED lines=13> */
.L_x_38605:
[----:B------:R-:W-:Y:S05]  /*27b0*/  BSYNC.RECONVERGENT B3 ;  /* 0x0000000000037941 */ /* 0x000fea0003800200 */
.L_x_38604:
        /* <DEDUP_REMOVED lines=42> */
.L_x_38602:
[----:B------:R-:W-:Y:S05]  /*2a60*/  BSYNC.RECONVERGENT B2 ;  /* 0x0000000000027941 */ /* 0x000fea0003800200 */
.L_x_38601:
        /* <DEDUP_REMOVED lines=9> */
[----:B-----5:R-:W-:-:S07]  /*2b00*/  FADD.FTZ R95, R95, R24 ;  /* 0x000000185f5f7221 */ /* 0x020fce0000010000 */
.L_x_38600:
[----:B------:R-:W-:Y:S05]  /*2b10*/  BSYNC.RECONVERGENT B1 ;  /* 0x0000000000017941 */ /* 0x000fea0003800200 */
.L_x_38599:
        /* <DEDUP_REMOVED lines=20> */
.L_x_38610:
        /* <DEDUP_REMOVED lines=13> */
.L_x_38612:
[----:B------:R-:W-:Y:S05]  /*2d30*/  BSYNC.RECONVERGENT B3 ;  /* 0x0000000000037941 */ /* 0x000fea0003800200 */
.L_x_38611:
        /* <DEDUP_REMOVED lines=43> */
.L_x_38609:
[----:B------:R-:W-:Y:S05]  /*2ff0*/  BSYNC.RECONVERGENT B2 ;  /* 0x0000000000027941 */ /* 0x000fea0003800200 */
.L_x_38608:
        /* <DEDUP_REMOVED lines=10> */
.L_x_38607:
[----:B------:R-:W-:Y:S05]  /*30a0*/  BSYNC.RECONVERGENT B1 ;  /* 0x0000000000017941 */ /* 0x000fea0003800200 */
.L_x_38606:
        /* <DEDUP_REMOVED lines=20> */
.L_x_38617:
        /* <DEDUP_REMOVED lines=13> */
.L_x_38619:
[----:B------:R-:W-:Y:S05]  /*32c0*/  BSYNC.RECONVERGENT B3 ;  /* 0x0000000000037941 */ /* 0x000fea0003800200 */
.L_x_38618:
        /* <DEDUP_REMOVED lines=39> */
[----:B------:R-:W-:Y:S02]  /*3540*/  IMAD.MOV.U32 R27, RZ, RZ, R28 ;  /* 0x000000ffff1b7224 */ /* 0x000fe400078e001c */
[----:B------:R-:W-:Y:S01]  /*3550*/  HFMA2 R28, -RZ, RZ, 0, 0 ;  /* 0x00000000ff1c7431 */ /* 0x000fe200000001ff */
[----:B------:R-:W-:Y:S01]  /*3560*/  LOP3.LUT R4, R18, R4, R29, 0x96, !PT ;  /* 0x0000000412047212 */ /* 0x000fe200078e961d */
[----:B------:R-:W-:-:S07]  /*3570*/  IMAD.MOV.U32 R30, RZ, RZ, R24 ;  /* 0x000000ffff1e7224 */ /* 0x000fce00078e0018 */
.L_x_38616:
[----:B------:R-:W-:Y:S05]  /*3580*/  BSYNC.RECONVERGENT B2 ;  /* 0x0000000000027941 */ /* 0x000fea0003800200 */
.L_x_38615:
        /* <DEDUP_REMOVED lines=10> */
.L_x_38614:
[----:B------:R-:W-:Y:S05]  /*3630*/  BSYNC.RECONVERGENT B1 ;  /* 0x0000000000017941 */ /* 0x000fea0003800200 */
.L_x_38613:
        /* <DEDUP_REMOVED lines=20> */
.L_x_38624:
        /* <DEDUP_REMOVED lines=13> */
.L_x_38626:
[----:B------:R-:W-:Y:S05]  /*3850*/  BSYNC.RECONVERGENT B3 ;  /* 0x0000000000037941 */ /* 0x000fea0003800200 */
.L_x_38625:
        /* <DEDUP_REMOVED lines=43> */
.L_x_38623:
[----:B------:R-:W-:Y:S05]  /*3b10*/  BSYNC.RECONVERGENT B2 ;  /* 0x0000000000027941 */ /* 0x000fea0003800200 */
.L_x_38622:
        /* <DEDUP_REMOVED lines=10> */
.L_x_38621:
[----:B------:R-:W-:Y:S05]  /*3bc0*/  BSYNC.RECONVERGENT B1 ;  /* 0x0000000000017941 */ /* 0x000fea0003800200 */
.L_x_38620:
        /* <DEDUP_REMOVED lines=19> */
.L_x_38630:
        /* <DEDUP_REMOVED lines=13> */
.L_x_38632:
[----:B------:R-:W-:Y:S05]  /*3dd0*/  BSYNC.RECONVERGENT B2 ;  /* 0x0000000000027941 */ /* 0x000fea0003800200 */
.L_x_38631:
        /* <DEDUP_REMOVED lines=43> */
.L_x_38629:
[----:B------:R-:W-:Y:S05]  /*4090*/  BSYNC.RECONVERGENT B1 ;  /* 0x0000000000017941 */ /* 0x000fea0003800200 */
.L_x_38628:
        /* <DEDUP_REMOVED lines=11> */
.L_x_38577:
        /* <DEDUP_REMOVED lines=21> */
.L_x_38637:
        /* <DEDUP_REMOVED lines=13> */
.L_x_38639:
[----:B------:R-:W-:Y:S05]  /*4370*/  BSYNC.RECONVERGENT B3 ;  /* 0x0000000000037941 */ /* 0x000fea0003800200 */
.L_x_38638:
        /* <DEDUP_REMOVED lines=43> */
.L_x_38636:
[----:B------:R-:W-:Y:S05]  /*4630*/  BSYNC.RECONVERGENT B2 ;  /* 0x0000000000027941 */ /* 0x000fea0003800200 */
.L_x_38635:
        /* <DEDUP_REMOVED lines=9> */
.L_x_38634:
[----:B------:R-:W-:Y:S05]  /*46d0*/  BSYNC.RECONVERGENT B1 ;  /* 0x0000000000017941 */ /* 0x000fea0003800200 */
.L_x_38633:
        /* <DEDUP_REMOVED lines=17> */
.L_x_38644:
        /* <DEDUP_REMOVED lines=13> */
.L_x_38646:
[----:B------:R-:W-:Y:S05]  /*48c0*/  BSYNC.RECONVERGENT B3 ;  /* 0x0000000000037941 */ /* 0x000fea0003800200 */
.L_x_38645:
        /* <DEDUP_REMOVED lines=43> */
.L_x_38643:
[----:B------:R-:W-:Y:S05]  /*4b80*/  BSYNC.RECONVERGENT B2 ;  /* 0x0000000000027941 */ /* 0x000fea0003800200 */
.L_x_38642:
        /* <DEDUP_REMOVED lines=9> */
.L_x_38641:
[----:B------:R-:W-:Y:S05]  /*4c20*/  BSYNC.RECONVERGENT B1 ;  /* 0x0000000000017941 */ /* 0x000fea0003800200 */
.L_x_38640:
        /* <DEDUP_REMOVED lines=17> */
.L_x_38651:
        /* <DEDUP_REMOVED lines=13> */
.L_x_38653:
[----:B------:R-:W-:Y:S05]  /*4e10*/  BSYNC.RECONVERGENT B3 ;  /* 0x0000000000037941 */ /* 0x000fea0003800200 */
.L_x_38652:
        /* <DEDUP_REMOVED lines=43> */
.L_x_38650:
[----:B------:R-:W-:Y:S05]  /*50d0*/  BSYNC.RECONVERGENT B2 ;  /* 0x0000000000027941 */ /* 0x000fea0003800200 */
.L_x_38649:
        /* <DEDUP_REMOVED lines=9> */
.L_x_38648:
[----:B------:R-:W-:Y:S05]  /*5170*/  BSYNC.RECONVERGENT B1 ;  /* 0x0000000000017941 */ /* 0x000fea0003800200 */
.L_x_38647:
        /* <DEDUP_REMOVED lines=17> */
.L_x_38658:
        /* <DEDUP_REMOVED lines=13> */
.L_x_38660:
[----:B------:R-:W-:Y:S05]  /*5360*/  BSYNC.RECONVERGENT B3 ;  /* 0x0000000000037941 */ /* 0x000fea0003800200 */
.L_x_38659:
        /* <DEDUP_REMOVED lines=43> */
.L_x_38657:
[----:B------:R-:W-:Y:S05]  /*5620*/  BSYNC.RECONVERGENT B2 ;  /* 0x0000000000027941 */ /* 0x000fea0003800200 */
.L_x_38656:
        /* <DEDUP_REMOVED lines=9> */
.L_x_38655:
[----:B------:R-:W-:Y:S05]  /*56c0*/  BSYNC.RECONVERGENT B1 ;  /* 0x0000000000017941 */ /* 0x000fea0003800200 */
.L_x_38654:
        /* <DEDUP_REMOVED lines=17> */
.L_x_38665:
        /* <DEDUP_REMOVED lines=13> */
.L_x_38667:
[----:B------:R-:W-:Y:S05]  /*58b0*/  BSYNC.RECONVERGENT B3 ;  /* 0x0000000000037941 */ /* 0x000fea0003800200 */
.L_x_38666:
        /* <DEDUP_REMOVED lines=43> */
.L_x_38664:
[----:B------:R-:W-:Y:S05]  /*5b70*/  BSYNC.RECONVERGENT B2 ;  /* 0x0000000000027941 */ /* 0x000fea0003800200 */
.L_x_38663:
        /* <DEDUP_REMOVED lines=9> */
.L_x_38662:
[----:B------:R-:W-:Y:S05]  /*5c10*/  BSYNC.RECONVERGENT B1 ;  /* 0x0000000000017941 */ /* 0x000fea0003800200 */
.L_x_38661:
        /* <DEDUP_REMOVED lines=17> */
.L_x_38672:
        /* <DEDUP_REMOVED lines=13> */
.L_x_38674:
[----:B------:R-:W-:Y:S05]  /*5e00*/  BSYNC.RECONVERGENT B3 ;  /* 0x0000000000037941 */ /* 0x000fea0003800200 */
.L_x_38673:
        /* <DEDUP_REMOVED lines=43> */
.L_x_38671:
[----:B------:R-:W-:Y:S05]  /*60c0*/  BSYNC.RECONVERGENT B2 ;  /* 0x0000000000027941 */ /* 0x000fea0003800200 */
.L_x_38670:
        /* <DEDUP_REMOVED lines=9> */
.L_x_38669:
[----:B------:R-:W-:Y:S05]  /*6160*/  BSYNC.RECONVERGENT B1 ;  /* 0x0000000000017941 */ /* 0x000fea0003800200 */
.L_x_38668:
        /* <DEDUP_REMOVED lines=17> */
.L_x_38679:
        /* <DEDUP_REMOVED lines=13> */
.L_x_38681:
[----:B------:R-:W-:Y:S05]  /*6350*/  BSYNC.RECONVERGENT B3 ;  /* 0x0000000000037941 */ /* 0x000fea0003800200 */
.L_x_38680:
        /* <DEDUP_REMOVED lines=43> */
.L_x_38678:
[----:B------:R-:W-:Y:S05]  /*6610*/  BSYNC.RECONVERGENT B2 ;  /* 0x0000000000027941 */ /* 0x000fea0003800200 */
.L_x_38677:
        /* <DEDUP_REMOVED lines=9> */
.L_x_38676:
[----:B------:R-:W-:Y:S05]  /*66b0*/  BSYNC.RECONVERGENT B1 ;  /* 0x0000000000017941 */ /* 0x000fea0003800200 */
.L_x_38675:
        /* <DEDUP_REMOVED lines=16> */
.L_x_38684:
        /* <DEDUP_REMOVED lines=13> */
.L_x_38686:
[----:B------:R-:W-:Y:S05]  /*6890*/  BSYNC.RECONVERGENT B2 ;  /* 0x0000000000027941 */ /* 0x000fea0003800200 */
.L_x_38685:
        /* <DEDUP_REMOVED lines=43> */
.L_x_38683:
[----:B------:R-:W-:Y:S05]  /*6b50*/  BSYNC.RECONVERGENT B1 ;  /* 0x0000000000017941 */ /* 0x000fea0003800200 */
.L_x_38682:
        /* <DEDUP_REMOVED lines=9> */
.L_x_38627:
[----:B------:R-:W-:Y:S05]  /*6bf0*/  BSYNC.RECONVERGENT B0 ;  /* 0x0000000000007941 */ /* 0x000fea0003800200 */
.L_x_38576:
[----:B------:R-:W0:Y:S01]  /*6c00*/  LDC.64 R218, c[0x0][0x3a8] ;  /* 0x0000ea00ffda7b82 */ /* 0x000e220000000a00 */
[----:B------:R-:W-:Y:S01]  /*6c10*/  BSSY.RECONVERGENT B0, `(.L_x_38687) ;  /* 0x000001a000007945 */ /* 0x000fe20003800200 */
[----:B------:R-:W-:Y:S02]  /*6c20*/  VIADD R27, R177, 0x20 ;  /* 0x00000020b11b7836 */ /* 0x000fe40000000000 */
[----:B0-----:R-:W-:-:S05]  /*6c30*/  IMAD.WIDE.U32 R28, R176, 0x20, R218 ;  /* 0x00000020b01c7825 */ /* 0x001fca00078e00da */
[----:B-----5:R0:W-:Y:S04]  /*6c40*/  STG.E.128 desc[UR8][R28.64], R92 ;  /* 0x0000005c1c007986 */ /* 0x0201e8000c101d08 */
[----:B------:R0:W-:Y:S01]  /*6c50*/  STG.E.128 desc[UR8][R28.64+0x10], R88 ;  /* 0x000010581c007986 */ /* 0x0001e2000c101d08 */
[----:B------:R-:W-:Y:S05]  /*6c60*/  @!P1 BRA `(.L_x_38688) ;  /* 0x0000000000509947 */ /* 0x000fea0003800000 */
[----:B------:R-:W-:Y:S01]  /*6c70*/  IMAD.U32 R26, R193, 0x10000, RZ ;  /* 0x00010000c11a7824 */ /* 0x000fe200078e00ff */
[----:B------:R-:W1:Y:S01]  /*6c80*/  LDC.64 R36, c[0x0][0x3b0] ;  /* 0x0000ec00ff247b82 */ /* 0x000e620000000a00 */
[----:B------:R-:W-:Y:S02]  /*6c90*/  LOP3.LUT R25, R194, 0xffff, RZ, 0xc0, !PT ;  /* 0x0000ffffc2197812 */ /* 0x000fe400078ec0ff */
[----:B------:R-:W-:Y:S02]  /*6ca0*/  LOP3.LUT R30, R189, 0xff, RZ, 0xc0, !PT ;  /* 0x000000ffbd1e7812 */ /* 0x000fe400078ec0ff */
[----:B0-----:R-:W-:Y:S02]  /*6cb0*/  LOP3.LUT R28, R26, 0xff0000, RZ, 0xc0, !PT ;  /* 0x00ff00001a1c7812 */ /* 0x001fe400078ec0ff */
[----:B------:R-:W-:Y:S01]  /*6cc0*/  PRMT R26, R192, 0x7104, RZ ;  /* 0x00007104c01a7816 */ /* 0x000fe200000000ff */
[----:B------:R-:W-:Y:S01]  /*6cd0*/  IMAD.WIDE.U32 R30, R30, 0x10000, RZ ;  /* 0x000100001e1e7825 */ /* 0x000fe200078e00ff */
[----:B------:R-:W-:-:S02]  /*6ce0*/  PRMT R25, R28, 0x4210, R25 ;  /* 0x000042101c197816 */ /* 0x000fc40000000019 */
[----:B------:R-:W-:Y:S02]  /*6cf0*/  LOP3.LUT R28, R190, 0xff, RZ, 0xc0, !PT ;  /* 0x000000ffbe1c7812 */ /* 0x000fe400078ec0ff */
[----:B------:R-:W-:Y:S02]  /*6d00*/  LOP3.LUT R32, R188, 0xff, RZ, 0xc0, !PT ;  /* 0x000000ffbc207812 */ /* 0x000fe400078ec0ff */
[----:B------:R-:W-:Y:S01]  /*6d10*/  LOP3.LUT R26, R25, 0xff00, R26, 0xf8, !PT ;  /* 0x0000ff00191a7812 */ /* 0x000fe200078ef81a */
[----:B------:R-:W-:-:S03]  /*6d20*/  IMAD.WIDE.U32 R28, R28, 0x1000000, RZ ;  /* 0x010000001c1c7825 */ /* 0x000fc600078e00ff */
[----:B------:R-:W-:Y:S01]  /*6d30*/  LOP3.LUT R25, R26, 0xff, R191, 0xf8, !PT ;  /* 0x000000ff1a197812 */ /* 0x000fe200078ef8bf */
[----:B------:R-:W-:-:S03]  /*6d40*/  IMAD.WIDE.U32 R32, R32, 0x100, RZ ;  /* 0x0000010020207825 */ /* 0x000fc600078e00ff */
[----:B------:R-:W-:Y:S02]  /*6d50*/  LOP3.LUT R29, R31, R25, R29, 0xfe, !PT ;  /* 0x000000191f1d7212 */ /* 0x000fe400078efe1d */
[----:B------:R-:W-:Y:S01]  /*6d60*/  LOP3.LUT R28, R32, R28, R30, 0xfe, !PT ;  /* 0x0000001c201c7212 */ /* 0x000fe200078efe1e */
[----:B-1----:R-:W-:Y:S01]  /*6d70*/  IMAD.WIDE.U32 R30, R177, 0x8, R36 ;  /* 0x00000008b11e7825 */ /* 0x002fe200078e0024 */
[----:B------:R-:W-:Y:S02]  /*6d80*/  LOP3.LUT R29, R29, R33, RZ, 0xfc, !PT ;  /* 0x000000211d1d7212 */ /* 0x000fe400078efcff */
[----:B------:R-:W-:-:S05]  /*6d90*/  LOP3.LUT R28, R28, 0xff, R187, 0xf8, !PT ;  /* 0x000000ff1c1c7812 */ /* 0x000fca00078ef8bb */
[----:B------:R1:W-:Y:S02]  /*6da0*/  STG.E.64 desc[UR8][R30.64], R28 ;  /* 0x0000001c1e007986 */ /* 0x0003e4000c101b08 */
.L_x_38688:
[----:B------:R-:W-:Y:S05]  /*6db0*/  BSYNC.RECONVERGENT B0 ;  /* 0x0000000000007941 */ /* 0x000fea0003800200 */
.L_x_38687:
[----:B------:R-:W-:Y:S04]  /*6dc0*/  BSSY.RECONVERGENT B0, `(.L_x_38689) ;  /* 0x0000005000007945 */ /* 0x000fe80003800200 */
[----:B------:R-:W-:Y:S05]  /*6dd0*/  @!P1 BRA `(.L_x_38690) ;  /* 0x00000000000c9947 */ /* 0x000fea0003800000 */
[----:B------:R-:W2:Y:S02]  /*6de0*/  LDC.64 R96, c[0x0][0x390] ;  /* 0x0000e400ff607b82 */ /* 0x000ea40000000a00 */
[----:B--2---:R-:W-:-:S06]  /*6df0*/  IMAD.WIDE.U32 R96, R27, 0x10, R96 ;  /* 0x000000101b607825 */ /* 0x004fcc00078e0060 */
[----:B------:R-:W5:Y:S02]  /*6e00*/  LDG.E.128 R96, desc[UR8][R96.64] ;  /* 0x0000000860607981 */ /* 0x000f64000c1e1d00 */
.L_x_38690:
[----:B------:R-:W-:Y:S05]  /*6e10*/  BSYNC.RECONVERGENT B0 ;  /* 0x0000000000007941 */ /* 0x000fea0003800200 */
.L_x_38689:
[----:B------:R-:W-:Y:S01]  /*6e20*/  BSSY.RECONVERGENT B0, `(.L_x_38691) ;  /* 0x0000581000007945 */ /* 0x000fe20003800200 */
[----:B-----5:R-:W-:Y:S02]  /*6e30*/  PRMT R25, R99, 0x7632, R25 ;  /* 0x0000763263197816 */ /* 0x020fe40000000019 */
[----:B01----:R-:W-:Y:S02]  /*6e40*/  PRMT R28, R98, 0x7632, R28 ;  /* 0x00007632621c7816 */ /* 0x003fe4000000001c */
[----:B------:R-:W-:Y:S02]  /*6e50*/  PRMT R29, R97, 0x7632, R29 ;  /* 0x00007632611d7816 */ /* 0x000fe4000000001d */
[----:B------:R-:W-:Y:S01]  /*6e60*/  PRMT R30, R96, 0x7632, R30 ;  /* 0x00007632601e7816 */ /* 0x000fe2000000001e */
[----:B------:R-:W-:Y:S06]  /*6e70*/  @!P0 BRA `(.L_x_38692) ;  /* 0x0000002c00448947 */ /* 0x000fec0003800000 */
[----:B------:R-:W0:Y:S01]  /*6e80*/  LDC.64 R28, c[0x0][0x3a0] ;  /* 0x0000e800ff1c7b82 */ /* 0x000e220000000a00 */
[----:B------:R-:W-:-:S05]  /*6e90*/  IADD3 R25, PT, PT, R176, 0x20, RZ ;  /* 0x00000020b0197810 */ /* 0x000fca0007ffe0ff */
[----:B0-----:R-:W-:-:S05]  /*6ea0*/  IMAD.WIDE.U32 R28, R25, 0x20, R28 ;  /* 0x00000020191c7825 */ /* 0x001fca00078e001c */
[----:B------:R0:W5:Y:S04]  /*6eb0*/  LDG.E.128 R84, desc[UR8][R28.64] ;  /* 0x000000081c547981 */ /* 0x000168000c1e1d00 */
[----:B------:R0:W5:Y:S01]  /*6ec0*/  LDG.E.128 R80, desc[UR8][R28.64+0x10] ;  /* 0x000010081c507981 */ /* 0x000162000c1e1d00 */
[----:B------:R-:W-:Y:S01]  /*6ed0*/  ISETP.GT.AND P2, PT, R195, RZ, PT ;  /* 0x000000ffc300720c */ /* 0x000fe20003f44270 */
[----:B------:R-:W-:-:S12]  /*6ee0*/  BSSY.RECONVERGENT B1, `(.L_x_38693) ;  /* 0x0000058000017945 */ /* 0x000fd80003800200 */
[----:B------:R-:W-:Y:S02]  /*6ef0*/  @!P2 IMAD.MOV.U32 R25, RZ, RZ, R24 ;  /* 0x000000ffff19a224 */ /* 0x000fe400078e0018 */
[----:B------:R-:W-:Y:S01]  /*6f00*/  @!P2 IMAD.MOV.U32 R26, RZ, RZ, R34 ;  /* 0x000000ffff1aa224 */ /* 0x000fe200078e0022 */
[----:B0-----:R-:W-:Y:S06]  /*6f10*/  @!P2 BRA `(.L_x_38694) ;  /* 0x000000040050a947 */ /* 0x001fec0003800000 */
        /* <DEDUP_REMOVED lines=16> */
.L_x_38697:
        /* <DEDUP_REMOVED lines=13> */
.L_x_38699:
[----:B------:R-:W-:Y:S05]  /*70f0*/  BSYNC.RECONVERGENT B3 ;  /* 0x0000000000037941 */ /* 0x000fea0003800200 */
.L_x_38698:
        /* <DEDUP_REMOVED lines=43> */
.L_x_38696:
[----:B------:R-:W-:Y:S05]  /*73b0*/  BSYNC.RECONVERGENT B2 ;  /* 0x0000000000027941 */ /* 0x000fea0003800200 */
.L_x_38695:
        /* <DEDUP_REMOVED lines=10> */
.L_x_38694:
[----:B------:R-:W-:Y:S05]  /*7460*/  BSYNC.RECONVERGENT B1 ;  /* 0x0000000000017941 */ /* 0x000fea0003800200 */
.L_x_38693:
        /* <DEDUP_REMOVED lines=20> */
.L_x_38704:
        /* <DEDUP_REMOVED lines=13> */
.L_x_38706:
[----:B------:R-:W-:Y:S05]  /*7680*/  BSYNC.RECONVERGENT B3 ;  /* 0x0000000000037941 */ /* 0x000fea0003800200 */
.L_x_38705:
        /* <DEDUP_REMOVED lines=43> */
.L_x_38703:
[----:B------:R-:W-:Y:S05]  /*7940*/  BSYNC.RECONVERGENT B2 ;  /* 0x0000000000027941 */ /* 0x000fea0003800200 */
.L_x_38702:
[----:B------:R-:W-:Y:S01]  /*7950*/  PRMT R26, R96, 0x7632, R26 ;  /* 0x00007632601a7816 */ /* 0x000fe2000000001a */
        /* <DEDUP_REMOVED lines=10> */
.L_x_38701:
[----:B------:R-:W-:Y:S05]  /*7a00*/  BSYNC.RECONVERGENT B1 ;  /* 0x0000000000017941 */ /* 0x000fea0003800200 */
.L_x_38700:
        /* <DEDUP_REMOVED lines=20> */
.L_x_38711:
        /* <DEDUP_REMOVED lines=13> */
.L_x_38713:
[----:B------:R-:W-:Y:S05]  /*7c20*/  BSYNC.RECONVERGENT B3 ;  /* 0x0000000000037941 */ /* 0x000fea0003800200 */
.L_x_38712:
        /* <DEDUP_REMOVED lines=43> */
.L_x_38710:
[----:B------:R-:W-:Y:S05]  /*7ee0*/  BSYNC.RECONVERGENT B2 ;  /* 0x0000000000027941 */ /* 0x000fea0003800200 */
.L_x_38709:
        /* <DEDUP_REMOVED lines=10> */
.L_x_38708:
[----:B------:R-:W-:Y:S05]  /*7f90*/  BSYNC.RECONVERGENT B1 ;  /* 0x0000000000017941 */ /* 0x000fea0003800200 */
.L_x_38707:
        /* <DEDUP_REMOVED lines=20> */
.L_x_38718:
        /* <DEDUP_REMOVED lines=13> */
.L_x_38720:
[----:B------:R-:W-:Y:S05]  /*81b0*/  BSYNC.RECONVERGENT B3 ;  /* 0x0000000000037941 */ /* 0x000fea0003800200 */
.L_x_38719:
        /* <DEDUP_REMOVED lines=43> */
.L_x_38717:
[----:B------:R-:W-:Y:S05]  /*8470*/  BSYNC.RECONVERGENT B2 ;  /* 0x0000000000027941 */ /* 0x000fea0003800200 */
.L_x_38716:
        /* <DEDUP_REMOVED lines=11> */
.L_x_38715:
[----:B------:R-:W-:Y:S05]  /*8530*/  BSYNC.RECONVERGENT B1 ;  /* 0x0000000000017941 */ /* 0x000fea0003800200 */
.L_x_38714:
        /* <DEDUP_REMOVED lines=20> */
.L_x_38725:
        /* <DEDUP_REMOVED lines=13> */
.L_x_38727:
[----:B------:R-:W-:Y:S05]  /*8750*/  BSYNC.RECONVERGENT B3 ;  /* 0x0000000000037941 */ /* 0x000fea0003800200 */
.L_x_38726:
        /* <DEDUP_REMOVED lines=43> */
.L_x_38724:
[----:B------:R-:W-:Y:S05]  /*8a10*/  BSYNC.RECONVERGENT B2 ;  /* 0x0000000000027941 */ /* 0x000fea0003800200 */
.L_x_38723:
        /* <DEDUP_REMOVED lines=10> */
.L_x_38722:
[----:B------:R-:W-:Y:S05]  /*8ac0*/  BSYNC.RECONVERGENT B1 ;  /* 0x0000000000017941 */ /* 0x000fea0003800200 */
.L_x_38721:
        /* <DEDUP_REMOVED lines=20> */
.L_x_38732:
        /* <DEDUP_REMOVED lines=13> */
.L_x_38734:
[----:B------:R-:W-:Y:S05]  /*8ce0*/  BSYNC.RECONVERGENT B3 ;  /* 0x0000000000037941 */ /* 0x000fea0003800200 */
.L_x_38733:
        /* <DEDUP_REMOVED lines=43> */
.L_x_38731:
[----:B------:R-:W-:Y:S05]  /*8fa0*/  BSYNC.RECONVERGENT B2 ;  /* 0x0000000000027941 */ /* 0x000fea0003800200 */
.L_x_38730:
        /* <DEDUP_REMOVED lines=11> */
.L_x_38729:
[----:B------:R-:W-:Y:S05]  /*9060*/  BSYNC.RECONVERGENT B1 ;  /* 0x0000000000017941 */ /* 0x000fea0003800200 */
.L_x_38728:
        /* <DEDUP_REMOVED lines=20> */
.L_x_38739:
        /* <DEDUP_REMOVED lines=13> */
.L_x_38741:
[----:B------:R-:W-:Y:S05]  /*9280*/  BSYNC.RECONVERGENT B3 ;  /* 0x0000000000037941 */ /* 0x000fea0003800200 */
.L_x_38740:
        /* <DEDUP_REMOVED lines=43> */
.L_x_38738:
[----:B------:R-:W-:Y:S05]  /*9540*/  BSYNC.RECONVERGENT B2 ;  /* 0x0000000000027941 */ /* 0x000fea0003800200 */
.L_x_38737:
        /* <DEDUP_REMOVED lines=10> */
.L_x_38736:
[----:B------:R-:W-:Y:S05]  /*95f0*/  BSYNC.RECONVERGENT B1 ;  /* 0x0000000000017941 */ /* 0x000fea0003800200 */
.L_x_38735:
        /* <DEDUP_REMOVED lines=19> */
.L_x_38745:
        /* <DEDUP_REMOVED lines=13> */
.L_x_38747:
[----:B------:R-:W-:Y:S05]  /*9800*/  BSYNC.RECONVERGENT B2 ;  /* 0x0000000000027941 */ /* 0x000fea0003800200 */
.L_x_38746:
        /* <DEDUP_REMOVED lines=43> */
.L_x_38744:
[----:B------:R-:W-:Y:S05]  /*9ac0*/  BSYNC.RECONVERGENT B1 ;  /* 0x0000000000017941 */ /* 0x000fea0003800200 */
.L_x_38743:
        /* <DEDUP_REMOVED lines=12> */
.L_x_38692:
        /* <DEDUP_REMOVED lines=21> */
.L_x_38752:
        /* <DEDUP_REMOVED lines=13> */
.L_x_38754:
[----:B------:R-:W-:Y:S05]  /*9db0*/  BSYNC.RECONVERGENT B3 ;  /* 0x0000000000037941 */ /* 0x000fea0003800200 */
.L_x_38753:
        /* <DEDUP_REMOVED lines=43> */
.L_x_38751:
[----:B------:R-:W-:Y:S05]  /*a070*/  BSYNC.RECONVERGENT B2 ;  /* 0x0000000000027941 */ /* 0x000fea0003800200 */
.L_x_38750:
        /* <DEDUP_REMOVED lines=9> */
.L_x_38749:
[----:B------:R-:W-:Y:S05]  /*a110*/  BSYNC.RECONVERGENT B1 ;  /* 0x0000000000017941 */ /* 0x000fea0003800200 */
.L_x_38748:
        /* <DEDUP_REMOVED lines=17> */
.L_x_38759:
        /* <DEDUP_REMOVED lines=13> */
.L_x_38761:
[----:B------:R-:W-:Y:S05]  /*a300*/  BSYNC.RECONVERGENT B3 ;  /* 0x0000000000037941 */ /* 0x000fea0003800200 */
.L_x_38760:
        /* <DEDUP_REMOVED lines=43> */
.L_x_38758:
[----:B------:R-:W-:Y:S05]  /*a5c0*/  BSYNC.RECONVERGENT B2 ;  /* 0x0000000000027941 */ /* 0x000fea0003800200 */
.L_x_38757:
        /* <DEDUP_REMOVED lines=9> */
.L_x_38756:
[----:B------:R-:W-:Y:S05]  /*a660*/  BSYNC.RECONVERGENT B1 ;  /* 0x0000000000017941 */ /* 0x000fea0003800200 */
.L_x_38755:
        /* <DEDUP_REMOVED lines=17> */
.L_x_38766:
        /* <DEDUP_REMOVED lines=13> */
.L_x_38768:
[----:B------:R-:W-:Y:S05]  /*a850*/  BSYNC.RECONVERGENT B3 ;  /* 0x0000000000037941 */ /* 0x000fea0003800200 */
.L_x_38767:
        /* <DEDUP_REMOVED lines=43> */
.L_x_38765:
[----:B------:R-:W-:Y:S05]  /*ab10*/  BSYNC.RECONVERGENT B2 ;  /* 0x0000000000027941 */ /* 0x000fea0003800200 */
.L_x_38764:
        /* <DEDUP_REMOVED lines=9> */
.L_x_38763:
[----:B------:R-:W-:Y:S05]  /*abb0*/  BSYNC.RECONVERGENT B1 ;  /* 0x0000000000017941 */ /* 0x000fea0003800200 */
.L_x_38762:
        /* <DEDUP_REMOVED lines=17> */
.L_x_38773:
        /* <DEDUP_REMOVED lines=13> */
.L_x_38775:
[----:B------:R-:W-:Y:S05]  /*ada0*/  BSYNC.RECONVERGENT B3 ;  /* 0x0000000000037941 */ /* 0x000fea0003800200 */
.L_x_38774:
        /* <DEDUP_REMOVED lines=43> */
.L_x_38772:
[----:B------:R-:W-:Y:S05]  /*b060*/  BSYNC.RECONVERGENT B2 ;  /* 0x0000000000027941 */ /* 0x000fea0003800200 */
.L_x_38771:
        /* <DEDUP_REMOVED lines=9> */
.L_x_38770:
[----:B------:R-:W-:Y:S05]  /*b100*/  BSYNC.RECONVERGENT B1 ;  /* 0x0000000000017941 */ /* 0x000fea0003800200 */
.L_x_38769:
        /* <DEDUP_REMOVED lines=17> */
.L_x_38780:
        /* <DEDUP_REMOVED lines=13> */
.L_x_38782:
[----:B------:R-:W-:Y:S05]  /*b2f0*/  BSYNC.RECONVERGENT B3 ;  /* 0x0000000000037941 */ /* 0x000fea0003800200 */
.L_x_38781:
        /* <DEDUP_REMOVED lines=43> */
.L_x_38779:
[----:B------:R-:W-:Y:S05]  /*b5b0*/  BSYNC.RECONVERGENT B2 ;  /* 0x0000000000027941 */ /* 0x000fea0003800200 */
.L_x_38778:
        /* <DEDUP_REMOVED lines=9> */
.L_x_38777:
[----:B------:R-:W-:Y:S05]  /*b650*/  BSYNC.RECONVERGENT B1 ;  /* 0x0000000000017941 */ /* 0x000fea0003800200 */
.L_x_38776:
        /* <DEDUP_REMOVED lines=17> */
.L_x_38787:
        /* <DEDUP_REMOVED lines=13> */
.L_x_38789:
[----:B------:R-:W-:Y:S05]  /*b840*/  BSYNC.RECONVERGENT B3 ;  /* 0x0000000000037941 */ /* 0x000fea0003800200 */
.L_x_38788:
        /* <DEDUP_REMOVED lines=43> */
.L_x_38786:
[----:B------:R-:W-:Y:S05]  /*bb00*/  BSYNC.RECONVERGENT B2 ;  /* 0x0000000000027941 */ /* 0x000fea0003800200 */
.L_x_38785:
        /* <DEDUP_REMOVED lines=9> */
.L_x_38784:
[----:B------:R-:W-:Y:S05]  /*bba0*/  BSYNC.RECONVERGENT B1 ;  /* 0x0000000000017941 */ /* 0x000fea0003800200 */
.L_x_38783:
        /* <DEDUP_REMOVED lines=17> */
.L_x_38794:
        /* <DEDUP_REMOVED lines=13> */
.L_x_38796:
[----:B------:R-:W-:Y:S05]  /*bd90*/  BSYNC.RECONVERGENT B3 ;  /* 0x0000000000037941 */ /* 0x000fea0003800200 */
.L_x_38795:
        /* <DEDUP_REMOVED lines=43> */
.L_x_38793:
[----:B------:R-:W-:Y:S05]  /*c050*/  BSYNC.RECONVERGENT B2 ;  /* 0x0000000000027941 */ /* 0x000fea0003800200 */
.L_x_38792:
        /* <DEDUP_REMOVED lines=9> */
.L_x_38791:
[----:B------:R-:W-:Y:S05]  /*c0f0*/  BSYNC.RECONVERGENT B1 ;  /* 0x0000000000017941 */ /* 0x000fea0003800200 */
.L_x_38790:
        /* <DEDUP_REMOVED lines=16> */
.L_x_38799:
        /* <DEDUP_REMOVED lines=13> */
.L_x_38801:
[----:B------:R-:W-:Y:S05]  /*c2d0*/  BSYNC.RECONVERGENT B2 ;  /* 0x0000000000027941 */ /* 0x000fea0003800200 */
.L_x_38800:
        /* <DEDUP_REMOVED lines=43> */
.L_x_38798:
[----:B------:R-:W-:Y:S05]  /*c590*/  BSYNC.RECONVERGENT B1 ;  /* 0x0000000000017941 */ /* 0x000fea0003800200 */
.L_x_38797:
        /* <DEDUP_REMOVED lines=9> */
.L_x_38742:
[----:B------:R-:W-:Y:S05]  /*c630*/  BSYNC.RECONVERGENT B0 ;  /* 0x0000000000007941 */ /* 0x000fea0003800200 */
.L_x_38691:
        /* <DEDUP_REMOVED lines=14> */
[----:B------:R-:W-:Y:S01]  /*c720*/  LOP3.LUT R30, R24, 0xff00, R29, 0xf8, !PT ;  /* 0x0000ff00181e7812 */ /* 0x000fe200078ef81d */
[----:B------:R-:W-:Y:S01]  /*c730*/  IMAD.WIDE.U32 R24, R25, 0x1000000, RZ ;  /* 0x0100000019187825 */ /* 0x000fe200078e00ff */
[----:B------:R-:W-:Y:S02]  /*c740*/  LOP3.LUT R31, R188, 0xff, RZ, 0xc0, !PT ;  /* 0x000000ffbc1f7812 */ /* 0x000fe400078ec0ff */
        /* <DEDUP_REMOVED lines=9> */
.L_x_38803:
[----:B------:R-:W-:Y:S05]  /*c7e0*/  BSYNC.RECONVERGENT B0 ;  /* 0x0000000000007941 */ /* 0x000fea0003800200 */
.L_x_38802:
[----:B------:R-:W-:Y:S04]  /*c7f0*/  BSSY.RECONVERGENT B0, `(.L_x_38804) ;  /* 0x0000006000007945 */ /* 0x000fe80003800200 */
[----:B------:R-:W-:Y:S05]  /*c800*/  @!P1 BRA `(.L_x_38805) ;  /* 0x0000000000109947 */ /* 0x000fea0003800000 */
[----:B01----:R-:W0:Y:S01]  /*c810*/  LDC.64 R24, c[0x0][0x390] ;  /* 0x0000e400ff187b82 */ /* 0x003e220000000a00 */
[----:B------:R-:W-:-:S04]  /*c820*/  VIADD R27, R177, 0x40 ;  /* 0x00000040b11b7836 */ /* 0x000fc80000000000 */
[----:B0-----:R-:W-:-:S05]  /*c830*/  IMAD.WIDE.U32 R24, R27, 0x10, R24 ;  /* 0x000000101b187825 */ /* 0x001fca00078e0018 */
[----:B------:R2:W5:Y:S02]  /*c840*/  LDG.E.128 R96, desc[UR8][R24.64] ;  /* 0x0000000818607981 */ /* 0x000564000c1e1d00 */
.L_x_38805:
[----:B------:R-:W-:Y:S05]  /*c850*/  BSYNC.RECONVERGENT B0 ;  /* 0x0000000000007941 */ /* 0x000fea0003800200 */
.L_x_38804:
[----:B------:R-:W-:Y:S04]  /*c860*/  BSSY.RECONVERGENT B0, `(.L_x_38806) ;  /* 0x000057a000007945 */ /* 0x000fe80003800200 */
[----:B------:R-:W-:Y:S05]  /*c870*/  @!P0 BRA `(.L_x_38807) ;  /* 0x0000002c00288947 */ /* 0x000fea0003800000 */
[----:B012---:R-:W0:Y:S01]  /*c880*/  LDC.64 R24, c[0x0][0x3a0] ;  /* 0x0000e800ff187b82 */ /* 0x007e220000000a00 */
[----:B------:R-:W-:Y:S01]  /*c890*/  ISETP.GT.AND P2, PT, R195, RZ, PT ;  /* 0x000000ffc300720c */ /* 0x000fe20003f44270 */
[----:B------:R-:W-:Y:S01]  /*c8a0*/  VIADD R27, R176, 0x40 ;  /* 0x00000040b01b7836 */ /* 0x000fe20000000000 */
[----:B------:R-:W-:Y:S03]  /*c8b0*/  BSSY.RECONVERGENT B1, `(.L_x_38808) ;  /* 0x000005a000017945 */ /* 0x000fe60003800200 */
[----:B0-----:R-:W-:-:S08]  /*c8c0*/  IMAD.WIDE.U32 R24, R27, 0x20, R24 ;  /* 0x000000201b187825 */ /* 0x001fd000078e0018 */
[----:B------:R-:W-:Y:S01]  /*c8d0*/  @!P2 IMAD.MOV.U32 R27, RZ, RZ, R32 ;  /* 0x000000ffff1ba224 */ /* 0x000fe200078e0020 */
        /* <DEDUP_REMOVED lines=20> */
.L_x_38812:
        /* <DEDUP_REMOVED lines=13> */
.L_x_38814:
[----:B------:R-:W-:Y:S05]  /*caf0*/  BSYNC.RECONVERGENT B3 ;  /* 0x0000000000037941 */ /* 0x000fea0003800200 */
.L_x_38813:
        /* <DEDUP_REMOVED lines=42> */
.L_x_38811:
[----:B------:R-:W-:Y:S05]  /*cda0*/  BSYNC.RECONVERGENT B2 ;  /* 0x0000000000027941 */ /* 0x000fea0003800200 */
.L_x_38810:
        /* <DEDUP_REMOVED lines=10> */
.L_x_38809:
[----:B------:R-:W-:Y:S05]  /*ce50*/  BSYNC.RECONVERGENT B1 ;  /* 0x0000000000017941 */ /* 0x000fea0003800200 */
.L_x_38808:
        /* <DEDUP_REMOVED lines=20> */
.L_x_38819:
        /* <DEDUP_REMOVED lines=13> */
.L_x_38821:
[----:B------:R-:W-:Y:S05]  /*d070*/  BSYNC.RECONVERGENT B3 ;  /* 0x0000000000037941 */ /* 0x000fea0003800200 */
.L_x_38820:
        /* <DEDUP_REMOVED lines=42> */
.L_x_38818:
[----:B------:R-:W-:Y:S05]  /*d320*/  BSYNC.RECONVERGENT B2 ;  /* 0x0000000000027941 */ /* 0x000fea0003800200 */
.L_x_38817:
        /* <DEDUP_REMOVED lines=11> */
.L_x_38816:
[----:B------:R-:W-:Y:S05]  /*d3e0*/  BSYNC.RECONVERGENT B1 ;  /* 0x0000000000017941 */ /* 0x000fea0003800200 */
.L_x_38815:
        /* <DEDUP_REMOVED lines=20> */
.L_x_38826:
        /* <DEDUP_REMOVED lines=13> */
.L_x_38828:
[----:B------:R-:W-:Y:S05]  /*d600*/  BSYNC.RECONVERGENT B3 ;  /* 0x0000000000037941 */ /* 0x000fea0003800200 */
.L_x_38827:
        /* <DEDUP_REMOVED lines=42> */
.L_x_38825:
[----:B------:R-:W-:Y:S05]  /*d8b0*/  BSYNC.RECONVERGENT B2 ;  /* 0x0000000000027941 */ /* 0x000fea0003800200 */
.L_x_38824:
        /* <DEDUP_REMOVED lines=10> */
.L_x_38823:
[----:B------:R-:W-:Y:S05]  /*d960*/  BSYNC.RECONVERGENT B1 ;  /* 0x0000000000017941 */ /* 0x000fea0003800200 */
.L_x_38822:
        /* <DEDUP_REMOVED lines=20> */
.L_x_38833:
        /* <DEDUP_REMOVED lines=13> */
.L_x_38835:
[----:B------:R-:W-:Y:S05]  /*db80*/  BSYNC.RECONVERGENT B3 ;  /* 0x0000000000037941 */ /* 0x000fea0003800200 */
.L_x_38834:
        /* <DEDUP_REMOVED lines=41> */
[----:B------:R-:W-:-:S07]  /*de20*/  LOP3.LUT R4, R18, R4, R27, 0x96, !PT ;  /* 0x0000000412047212 */ /* 0x000fce00078e961b */
.L_x_38832:
[----:B------:R-:W-:Y:S05]  /*de30*/  BSYNC.RECONVERGENT B2 ;  /* 0x0000000000027941 */ /* 0x000fea0003800200 */
.L_x_38831:
        /* <DEDUP_REMOVED lines=11> */
.L_x_38830:
[----:B------:R-:W-:Y:S05]  /*def0*/  BSYNC.RECONVERGENT B1 ;  /* 0x0000000000017941 */ /* 0x000fea0003800200 */
.L_x_38829:
        /* <DEDUP_REMOVED lines=20> */
.L_x_38840:
        /* <DEDUP_REMOVED lines=13> */
.L_x_38842:
[----:B------:R-:W-:Y:S05]  /*e110*/  BSYNC.RECONVERGENT B3 ;  /* 0x0000000000037941 */ /* 0x000fea0003800200 */
.L_x_38841:
        /* <DEDUP_REMOVED lines=42> */
.L_x_38839:
[----:B------:R-:W-:Y:S05]  /*e3c0*/  BSYNC.RECONVERGENT B2 ;  /* 0x0000000000027941 */ /* 0x000fea0003800200 */
.L_x_38838:
        /* <DEDUP_REMOVED lines=10> */
.L_x_38837:
[----:B------:R-:W-:Y:S05]  /*e470*/  BSYNC.RECONVERGENT B1 ;  /* 0x0000000000017941 */ /* 0x000fea0003800200 */
.L_x_38836:
        /* <DEDUP_REMOVED lines=20> */
.L_x_38847:
        /* <DEDUP_REMOVED lines=13> */
.L_x_38849:
[----:B------:R-:W-:Y:S05]  /*e690*/  BSYNC.RECONVERGENT B3 ;  /* 0x0000000000037941 */ /* 0x000fea0003800200 */
.L_x_38848:
        /* <DEDUP_REMOVED lines=42> */
.L_x_38846:
[----:B------:R-:W-:Y:S05]  /*e940*/  BSYNC.RECONVERGENT B2 ;  /* 0x0000000000027941 */ /* 0x000fea0003800200 */
.L_x_38845:
        /* <DEDUP_REMOVED lines=11> */
.L_x_38844:
[----:B------:R-:W-:Y:S05]  /*ea00*/  BSYNC.RECONVERGENT B1 ;  /* 0x0000000000017941 */ /* 0x000fea0003800200 */
.L_x_38843:
        /* <DEDUP_REMOVED lines=20> */
.L_x_38854:
        /* <DEDUP_REMOVED lines=13> */
.L_x_38856:
[----:B------:R-:W-:Y:S05]  /*ec20*/  BSYNC.RECONVERGENT B3 ;  /* 0x0000000000037941 */ /* 0x000fea0003800200 */
.L_x_38855:
        /* <DEDUP_REMOVED lines=42> */
.L_x_38853:
[----:B------:R-:W-:Y:S05]  /*eed0*/  BSYNC.RECONVERGENT B2 ;  /* 0x0000000000027941 */ /* 0x000fea0003800200 */
.L_x_38852:
        /* <DEDUP_REMOVED lines=10> */
.L_x_38851:
[----:B------:R-:W-:Y:S05]  /*ef80*/  BSYNC.RECONVERGENT B1 ;  /* 0x0000000000017941 */ /* 0x000fea0003800200 */
.L_x_38850:
        /* <DEDUP_REMOVED lines=19> */
.L_x_38860:
        /* <DEDUP_REMOVED lines=13> */
.L_x_38862:
[----:B------:R-:W-:Y:S05]  /*f190*/  BSYNC.RECONVERGENT B2 ;  /* 0x0000000000027941 */ /* 0x000fea0003800200 */
.L_x_38861:
        /* <DEDUP_REMOVED lines=43> */
.L_x_38859:
[----:B------:R-:W-:Y:S05]  /*f450*/  BSYNC.RECONVERGENT B1 ;  /* 0x0000000000017941 */ /* 0x000fea0003800200 */
.L_x_38858:
        /* <DEDUP_REMOVED lines=12> */
.L_x_38807:
[----:B------:R-:W-:Y:S01]  /*f520*/  BSSY.RECONVERGENT B1, `(.L_x_38863) ;  /* 0x0000058000017945 */ /* 0x000fe20003800200 */
[----:B012---:R-:W-:Y:S01]  /*f530*/  IMAD.MOV.U32 R25, RZ, RZ, R26 ;  /* 0x000000ffff197224 */ /* 0x007fe200078e001a */
[----:B------:R-:W-:Y:S01]  /*f540*/  MOV R24, R32 ;  /* 0x0000002000187202 */ /* 0x000fe20000000f00 */
        /* <DEDUP_REMOVED lines=18> */
.L_x_38867:
        /* <DEDUP_REMOVED lines=13> */
.L_x_38869:
[----:B------:R-:W-:Y:S05]  /*f740*/  BSYNC.RECONVERGENT B3 ;  /* 0x0000000000037941 */ /* 0x000fea0003800200 */
.L_x_38868:
        /* <DEDUP_REMOVED lines=42> */
[----:B------:R-:W-:-:S07]  /*f9f0*/  HFMA2 R24, -RZ, RZ, 0, 0 ;  /* 0x00000000ff187431 */ /* 0x000fce00000001ff */
.L_x_38866:
[----:B------:R-:W-:Y:S05]  /*fa00*/  BSYNC.RECONVERGENT B2 ;  /* 0x0000000000027941 */ /* 0x000fea0003800200 */
.L_x_38865:
        /* <DEDUP_REMOVED lines=9> */
.L_x_38864:
[----:B------:R-:W-:Y:S05]  /*faa0*/  BSYNC.RECONVERGENT B1 ;  /* 0x0000000000017941 */ /* 0x000fea0003800200 */
.L_x_38863:
        /* <DEDUP_REMOVED lines=17> */
.L_x_38874:
        /* <DEDUP_REMOVED lines=13> */
.L_x_38876:
[----:B------:R-:W-:Y:S05]  /*fc90*/  BSYNC.RECONVERGENT B3 ;  /* 0x0000000000037941 */ /* 0x000fea0003800200 */
.L_x_38875:
        /* <DEDUP_REMOVED lines=43> */
.L_x_38873:
[----:B------:R-:W-:Y:S05]  /*ff50*/  BSYNC.RECONVERGENT B2 ;  /* 0x0000000000027941 */ /* 0x000fea0003800200 */
.L_x_38872:
[----:B------:R-:W-:Y:S01]  /*ff60*/  I2FP.F32.U32 R24, R27 ;  /* 0x0000001b00187245 */ /* 0x000fe20000201000 */
[----:B------:R-:W-:Y:S01]  /*ff70*/  IMAD.MOV.U32 R29, RZ, RZ, 0x2f800000 ;  /* 0x2f800000ff1d7424 */ /* 0x000fe200078e00ff */
[----:B-----5:R-:W-:-:S03]  /*ff80*/  PRMT R27, R96, 0x7632, R27 ;  /* 0x00007632601b7816 */ /* 0x020fc6000000001b */
[----:B------:R-:W-:Y:S02]  /*ff90*/  FFMA.FTZ R24, R24, R29, 1.1641532182693481445e-10 ;  /* 0x2f00000018187423 */ /* 0x000fe4000001001d */
[----:B------:R-:W-:-:S03]  /*ffa0*/  IMAD.U32 R27, R27, 0x10000, RZ ;  /* 0x000100001b1b7824 */ /* 0x000fc600078e00ff */
[----:B------:R-:W-:Y:S01]  /*ffb0*/  FSETP.GTU.FTZ.AND P2, PT, R24, UR10, PT ;  /* 0x0000000a18007c0b */ /* 0x000fe2000bf5c000 */
[----:B------:R-:W-:-:S03]  /*ffc0*/  FMUL.FTZ R27, R27, UR13 ;  /* 0x0000000d1b1b7c20 */ /* 0x000fc60008410000 */
[----:B------:R-:W-:Y:S01]  /*ffd0*/  SEL R188, RZ, 0x1, P2 ;  /* 0x00000001ffbc7807 */ /* 0x000fe20001000000 */
[----:B------:R-:W-:-:S05]  /*ffe0*/  FMUL.FTZ R27, R27, UR12 ;  /* 0x0000000c1b1b7c20 */ /* 0x000fca0008410000 */
[----:B------:R-:W-:-:S07]  /*fff0*/  FSEL R77, R27, RZ, !P2 ;  /* 0x000000ff1b4d7208 */ /* 0x000fce0005000000 */
.L_x_38871:
[----:B------:R-:W-:Y:S05]  /*10000*/  BSYNC.RECONVERGENT B1 ;  /* 0x0000000000017941 */ /* 0x000fea0003800200 */
.L_x_38870:
        /* <DEDUP_REMOVED lines=17> */
.L_x_38881:
        /* <DEDUP_REMOVED lines=13> */
.L_x_38883:
[----:B------:R-:W-:Y:S05]  /*101f0*/  BSYNC.RECONVERGENT B3 ;  /* 0x0000000000037941 */ /* 0x000fea0003800200 */
.L_x_38882:
        /* <DEDUP_REMOVED lines=43> */
.L_x_38880:
[----:B------:R-:W-:Y:S05]  /*104b0*/  BSYNC.RECONVERGENT B2 ;  /* 0x0000000000027941 */ /* 0x000fea0003800200 */
.L_x_38879:
        /* <DEDUP_REMOVED lines=9> */
.L_x_38878:
[----:B------:R-:W-:Y:S05]  /*10550*/  BSYNC.RECONVERGENT B1 ;  /* 0x0000000000017941 */ /* 0x000fea0003800200 */
.L_x_38877:
        /* <DEDUP_REMOVED lines=17> */
.L_x_38888:
        /* <DEDUP_REMOVED lines=13> */
.L_x_38890:
[----:B------:R-:W-:Y:S05]  /*10740*/  BSYNC.RECONVERGENT B3 ;  /* 0x0000000000037941 */ /* 0x000fea0003800200 */
.L_x_38889:
        /* <DEDUP_REMOVED lines=43> */
.L_x_38887:
[----:B------:R-:W-:Y:S05]  /*10a00*/  BSYNC.RECONVERGENT B2 ;  /* 0x0000000000027941 */ /* 0x000fea0003800200 */
.L_x_38886:
        /* <DEDUP_REMOVED lines=10> */
.L_x_38885:
[----:B------:R-:W-:Y:S05]  /*10ab0*/  BSYNC.RECONVERGENT B1 ;  /* 0x0000000000017941 */ /* 0x000fea0003800200 */
.L_x_38884:
        /* <DEDUP_REMOVED lines=17> */
.L_x_38895:
        /* <DEDUP_REMOVED lines=13> */
.L_x_38897:
[----:B------:R-:W-:Y:S05]  /*10ca0*/  BSYNC.RECONVERGENT B3 ;  /* 0x0000000000037941 */ /* 0x000fea0003800200 */
.L_x_38896:
        /* <DEDUP_REMOVED lines=43> */
.L_x_38894:
[----:B------:R-:W-:Y:S05]  /*10f60*/  BSYNC.RECONVERGENT B2 ;  /* 0x0000000000027941 */ /* 0x000fea0003800200 */
.L_x_38893:
        /* <DEDUP_REMOVED lines=9> */
.L_x_38892:
[----:B------:R-:W-:Y:S05]  /*11000*/  BSYNC.RECONVERGENT B1 ;  /* 0x0000000000017941 */ /* 0x000fea0003800200 */
.L_x_38891:
        /* <DEDUP_REMOVED lines=17> */
.L_x_38902:
        /* <DEDUP_REMOVED lines=13> */
.L_x_38904:
[----:B------:R-:W-:Y:S05]  /*111f0*/  BSYNC.RECONVERGENT B3 ;  /* 0x0000000000037941 */ /* 0x000fea0003800200 */
.L_x_38903:
        /* <DEDUP_REMOVED lines=43> */
.L_x_38901:
[----:B------:R-:W-:Y:S05]  /*114b0*/  BSYNC.RECONVERGENT B2 ;  /* 0x0000000000027941 */ /* 0x000fea0003800200 */
.L_x_38900:
        /* <DEDUP_REMOVED lines=10> */
.L_x_38899:
[----:B------:R-:W-:Y:S05]  /*11560*/  BSYNC.RECONVERGENT B1 ;  /* 0x0000000000017941 */ /* 0x000fea0003800200 */
.L_x_38898:
        /* <DEDUP_REMOVED lines=17> */
.L_x_38909:
        /* <DEDUP_REMOVED lines=13> */
.L_x_38911:
[----:B------:R-:W-:Y:S05]  /*11750*/  BSYNC.RECONVERGENT B3 ;  /* 0x0000000000037941 */ /* 0x000fea0003800200 */
.L_x_38910:
        /* <DEDUP_REMOVED lines=43> */
.L_x_38908:
[----:B------:R-:W-:Y:S05]  /*11a10*/  BSYNC.RECONVERGENT B2 ;  /* 0x0000000000027941 */ /* 0x000fea0003800200 */
.L_x_38907:
        /* <DEDUP_REMOVED lines=9> */
.L_x_38906:
[----:B------:R-:W-:Y:S05]  /*11ab0*/  BSYNC.RECONVERGENT B1 ;  /* 0x0000000000017941 */ /* 0x000fea0003800200 */
.L_x_38905:
        /* <DEDUP_REMOVED lines=16> */
.L_x_38914:
        /* <DEDUP_REMOVED lines=13> */
.L_x_38916:
[----:B------:R-:W-:Y:S05]  /*11c90*/  BSYNC.RECONVERGENT B2 ;  /* 0x0000000000027941 */ /* 0x000fea0003800200 */
.L_x_38915:
        /* <DEDUP_REMOVED lines=43> */
.L_x_38913:
[----:B------:R-:W-:Y:S05]  /*11f50*/  BSYNC.RECONVERGENT B1 ;  /* 0x0000000000017941 */ /* 0x000fea0003800200 */
.L_x_38912:
        /* <DEDUP_REMOVED lines=10> */
.L_x_38857:
[----:B------:R-:W-:Y:S05]  /*12000*/  BSYNC.RECONVERGENT B0 ;  /* 0x0000000000007941 */ /* 0x000fea0003800200 */
.L_x_38806:
[----:B------:R-:W-:Y:S01]  /*12010*/  IADD3 R26, PT, PT, R176, 0x40, RZ ;  /* 0x00000040b01a7810 */ /* 0x000fe20007ffe0ff */
[----:B------:R-:W-:Y:S04]  /*12020*/  BSSY.RECONVERGENT B0, `(.L_x_38917) ;  /* 0x000001a000007945 */ /* 0x000fe80003800200 */
[----:B------:R-:W-:-:S05]  /*12030*/  IMAD.WIDE.U32 R26, R26, 0x20, R218 ;  /* 0x000000201a1a7825 */ /* 0x000fca00078e00da */
[----:B-----5:R0:W-:Y:S04]  /*12040*/  STG.E.128 desc[UR8][R26.64], R76 ;  /* 0x0000004c1a007986 */ /* 0x0201e8000c101d08 */
[----:B------:R0:W-:Y:S01]  /*12050*/  STG.E.128 desc[UR8][R26.64+0x10], R72 ;  /* 0x000010481a007986 */ /* 0x0001e2000c101d08 */
[----:B------:R-:W-:Y:S05]  /*12060*/  @!P1 BRA `(.L_x_38918) ;  /* 0x0000000000549947 */ /* 0x000fea0003800000 */
[----:B------:R-:W-:Y:S01]  /*12070*/  IMAD.U32 R24, R193, 0x10000, RZ ;  /* 0x00010000c1187824 */ /* 0x000fe200078e00ff */
[----:B------:R-:W1:Y:S01]  /*12080*/  LDC.64 R34, c[0x0][0x3b0] ;  /* 0x0000ec00ff227b82 */ /* 0x000e620000000a00 */
[----:B0-----:R-:W-:Y:S02]  /*12090*/  LOP3.LUT R26, R190, 0xff, RZ, 0xc0, !PT ;  /* 0x000000ffbe1a7812 */ /* 0x001fe400078ec0ff */
[----:B------:R-:W-:Y:S02]  /*120a0*/  LOP3.LUT R28, R189, 0xff, RZ, 0xc0, !PT ;  /* 0x000000ffbd1c7812 */ /* 0x000fe400078ec0ff */
[----:B------:R-:W-:Y:S02]  /*120b0*/  LOP3.LUT R27, R24, 0xff0000, RZ, 0xc0, !PT ;  /* 0x00ff0000181b7812 */ /* 0x000fe400078ec0ff */
[----:B------:R-:W-:Y:S01]  /*120c0*/  LOP3.LUT R24, R194, 0xffff, RZ, 0xc0, !PT ;  /* 0x0000ffffc2187812 */ /* 0x000fe200078ec0ff */
[----:B------:R-:W-:Y:S01]  /*120d0*/  IMAD.WIDE.U32 R28, R28, 0x10000, RZ ;  /* 0x000100001c1c7825 */ /* 0x000fe200078e00ff */
[----:B------:R-:W-:-:S02]  /*120e0*/  LOP3.LUT R30, R188, 0xff, RZ, 0xc0, !PT ;  /* 0x000000ffbc1e7812 */ /* 0x000fc400078ec0ff */
[----:B------:R-:W-:Y:S02]  /*120f0*/  PRMT R24, R27, 0x4210, R24 ;  /* 0x000042101b187816 */ /* 0x000fe40000000018 */
[----:B------:R-:W-:Y:S01]  /*12100*/  PRMT R27, R192, 0x7104, RZ ;  /* 0x00007104c01b7816 */ /* 0x000fe200000000ff */
[----:B------:R-:W-:-:S03]  /*12110*/  IMAD.WIDE.U32 R30, R30, 0x100, RZ ;  /* 0x000001001e1e7825 */ /* 0x000fc600078e00ff */
[----:B------:R-:W-:Y:S01]  /*12120*/  LOP3.LUT R24, R24, 0xff00, R27, 0xf8, !PT ;  /* 0x0000ff0018187812 */ /* 0x000fe200078ef81b */
[----:B------:R-:W-:-:S03]  /*12130*/  IMAD.WIDE.U32 R26, R26, 0x1000000, RZ ;  /* 0x010000001a1a7825 */ /* 0x000fc600078e00ff */
[----:B------:R-:W-:Y:S02]  /*12140*/  LOP3.LUT R33, R24, 0xff, R191, 0xf8, !PT ;  /* 0x000000ff18217812 */ /* 0x000fe400078ef8bf */
[----:B------:R-:W-:Y:S02]  /*12150*/  LOP3.LUT R26, R30, R26, R28, 0xfe, !PT ;  /* 0x0000001a1e1a7212 */ /* 0x000fe400078efe1c */
[----:B------:R-:W-:Y:S01]  /*12160*/  LOP3.LUT R33, R29, R33, R27, 0xfe, !PT ;  /* 0x000000211d217212 */ /* 0x000fe200078efe1b */
[----:B------:R-:W-:Y:S01]  /*12170*/  VIADD R29, R177, 0x40 ;  /* 0x00000040b11d7836 */ /* 0x000fe20000000000 */
[----:B------:R-:W-:Y:S02]  /*12180*/  LOP3.LUT R26, R26, 0xff, R187, 0xf8, !PT ;  /* 0x000000ff1a1a7812 */ /* 0x000fe400078ef8bb */
[----:B------:R-:W-:Y:S01]  /*12190*/  LOP3.LUT R27, R33, R31, RZ, 0xfc, !PT ;  /* 0x0000001f211b7212 */ /* 0x000fe200078efcff */
[----:B-1----:R-:W-:-:S05]  /*121a0*/  IMAD.WIDE.U32 R28, R29, 0x8, R34 ;  /* 0x000000081d1c7825 */ /* 0x002fca00078e0022 */
[----:B------:R1:W-:Y:S02]  /*121b0*/  STG.E.64 desc[UR8][R28.64], R26 ;  /* 0x0000001a1c007986 */ /* 0x0003e4000c101b08 */
.L_x_38918:
[----:B------:R-:W-:Y:S05]  /*121c0*/  BSYNC.RECONVERGENT B0 ;  /* 0x0000000000007941 */ /* 0x000fea0003800200 */
.L_x_38917:
[----:B------:R-:W-:Y:S04]  /*121d0*/  BSSY.RECONVERGENT B0, `(.L_x_38919) ;  /* 0x0000006000007945 */ /* 0x000fe80003800200 */
[----:B------:R-:W-:Y:S05]  /*121e0*/  @!P1 BRA `(.L_x_38920) ;  /* 0x0000000000109947 */ /* 0x000fea0003800000 */
[----:B01----:R-:W0:Y:S01]  /*121f0*/  LDC.64 R26, c[0x0][0x390] ;  /* 0x0000e400ff1a7b82 */ /* 0x003e220000000a00 */
[----:B------:R-:W-:-:S05]  /*12200*/  IADD3 R29, PT, PT, R177, 0x60, RZ ;  /* 0x00000060b11d7810 */ /* 0x000fca0007ffe0ff */
[----:B0-----:R-:W-:-:S05]  /*12210*/  IMAD.WIDE.U32 R26, R29, 0x10, R26 ;  /* 0x000000101d1a7825 */ /* 0x001fca00078e001a */
[----:B------:R2:W5:Y:S02]  /*12220*/  LDG.E.128 R96, desc[UR8][R26.64] ;  /* 0x000000081a607981 */ /* 0x000564000c1e1d00 */
.L_x_38920:
[----:B------:R-:W-:Y:S05]  /*12230*/  BSYNC.RECONVERGENT B0 ;  /* 0x0000000000007941 */ /* 0x000fea0003800200 */
.L_x_38919:
[----:B------:R-:W-:Y:S04]  /*12240*/  BSSY.RECONVERGENT B0, `(.L_x_38921) ;  /* 0x0000579000007945 */ /* 0x000fe80003800200 */
[----:B------:R-:W-:Y:S05]  /*12250*/  @!P0 BRA `(.L_x_38922) ;  /* 0x0000002c00248947 */ /* 0x000fea0003800000 */
[----:B012---:R-:W0:Y:S01]  /*12260*/  LDC.64 R26, c[0x0][0x3a0] ;  /* 0x0000e800ff1a7b82 */ /* 0x007e220000000a00 */
[----:B------:R-:W-:Y:S01]  /*12270*/  ISETP.GT.AND P2, PT, R195, RZ, PT ;  /* 0x000000ffc300720c */ /* 0x000fe20003f44270 */
[----:B------:R-:W-:Y:S01]  /*12280*/  VIADD R29, R176, 0x60 ;  /* 0x00000060b01d7836 */ /* 0x000fe20000000000 */
[----:B------:R-:W-:Y:S11]  /*12290*/  BSSY.RECONVERGENT B1, `(.L_x_38923) ;  /* 0x000005a000017945 */ /* 0x000ff60003800200 */
        /* <DEDUP_REMOVED lines=22> */
.L_x_38927:
        /* <DEDUP_REMOVED lines=13> */
.L_x_38929:
[----:B------:R-:W-:Y:S05]  /*124d0*/  BSYNC.RECONVERGENT B3 ;  /* 0x0000000000037941 */ /* 0x000fea0003800200 */
.L_x_38928:
        /* <DEDUP_REMOVED lines=40> */
[----:B------:R-:W-:Y:S01]  /*12760*/  IMAD.MOV.U32 R28, RZ, RZ, RZ ;  /* 0x000000ffff1c7224 */ /* 0x000fe200078e00ff */
[----:B------:R-:W-:-:S07]  /*12770*/  LOP3.LUT R4, R18, R4, R27, 0x96, !PT ;  /* 0x0000000412047212 */ /* 0x000fce00078e961b */
.L_x_38926:
[----:B------:R-:W-:Y:S05]  /*12780*/  BSYNC.RECONVERGENT B2 ;  /* 0x0000000000027941 */ /* 0x000fea0003800200 */
.L_x_38925:
        /* <DEDUP_REMOVED lines=8> */
[----:B------:R-:W-:-:S05]  /*12810*/  FSEL R25, R25, RZ, !P3 ;  /* 0x000000ff19197208 */ /* 0x000fca0005800000 */
[----:B------:R-:W-:-:S07]  /*12820*/  FADD.FTZ R68, R68, R25 ;  /* 0x0000001944447221 */ /* 0x000fce0000010000 */
.L_x_38924:
[----:B------:R-:W-:Y:S05]  /*12830*/  BSYNC.RECONVERGENT B1 ;  /* 0x0000000000017941 */ /* 0x000fea0003800200 */
.L_x_38923:
        /* <DEDUP_REMOVED lines=20> */
.L_x_38934:
        /* <DEDUP_REMOVED lines=13> */
.L_x_38936:
[----:B------:R-:W-:Y:S05]  /*12a50*/  BSYNC.RECONVERGENT B3 ;  /* 0x0000000000037941 */ /* 0x000fea0003800200 */
.L_x_38935:
        /* <DEDUP_REMOVED lines=42> */
.L_x_38933:
[----:B------:R-:W-:Y:S05]  /*12d00*/  BSYNC.RECONVERGENT B2 ;  /* 0x0000000000027941 */ /* 0x000fea0003800200 */
.L_x_38932:
        /* <DEDUP_REMOVED lines=9> */
[----:B------:R-:W-:-:S05]  /*12da0*/  FSEL R26, R27, RZ, !P3 ;  /* 0x000000ff1b1a7208 */ /* 0x000fca0005800000 */
[----:B------:R-:W-:-:S07]  /*12db0*/  FADD.FTZ R69, R69, R26 ;  /* 0x0000001a45457221 */ /* 0x000fce0000010000 */
.L_x_38931:
[----:B------:R-:W-:Y:S05]  /*12dc0*/  BSYNC.RECONVERGENT B1 ;  /* 0x0000000000017941 */ /* 0x000fea0003800200 */
.L_x_38930:
        /* <DEDUP_REMOVED lines=20> */
.L_x_38941:
        /* <DEDUP_REMOVED lines=13> */
.L_x_38943:
[----:B------:R-:W-:Y:S05]  /*12fe0*/  BSYNC.RECONVERGENT B3 ;  /* 0x0000000000037941 */ /* 0x000fea0003800200 */
.L_x_38942:
        /* <DEDUP_REMOVED lines=37> */
[----:B------:R-:W-:Y:S01]  /*13240*/  IMAD.MOV.U32 R28, RZ, RZ, R24 ;  /* 0x000000ffff1c7224 */ /* 0x000fe200078e0018 */
[----:B------:R-:W-:Y:S01]  /*13250*/  MOV R8, R26 ;  /* 0x0000001a00087202 */ /* 0x000fe20000000f00 */
[----:B------:R-:W-:-:S05]  /*13260*/  IMAD.WIDE.U32 R26, R25, -0x2daee0ad, RZ ;  /* 0xd2511f53191a7825 */ /* 0x000fca00078e00ff */
[----:B------:R-:W-:Y:S01]  /*13270*/  LOP3.LUT R4, R18, R4, R27, 0x96, !PT ;  /* 0x0000000412047212 */ /* 0x000fe200078e961b */
[----:B------:R-:W-:-:S07]  /*13280*/  IMAD.MOV.U32 R27, RZ, RZ, RZ ;  /* 0x000000ffff1b7224 */ /* 0x000fce00078e00ff */
.L_x_38940:
[----:B------:R-:W-:Y:S05]  /*13290*/  BSYNC.RECONVERGENT B2 ;  /* 0x0000000000027941 */ /* 0x000fea0003800200 */
.L_x_38939:
        /* <DEDUP_REMOVED lines=8> */
[----:B------:R-:W-:-:S05]  /*13320*/  FSEL R25, R25, RZ, !P3 ;  /* 0x000000ff19197208 */ /* 0x000fca0005800000 */
[----:B------:R-:W-:-:S07]  /*13330*/  FADD.FTZ R70, R70, R25 ;  /* 0x0000001946467221 */ /* 0x000fce0000010000 */
.L_x_38938:
[----:B------:R-:W-:Y:S05]  /*13340*/  BSYNC.RECONVERGENT B1 ;  /* 0x0000000000017941 */ /* 0x000fea0003800200 */
.L_x_38937:
        /* <DEDUP_REMOVED lines=20> */
.L_x_38948:
        /* <DEDUP_REMOVED lines=13> */
.L_x_38950:
[----:B------:R-:W-:Y:S05]  /*13560*/  BSYNC.RECONVERGENT B3 ;  /* 0x0000000000037941 */ /* 0x000fea0003800200 */
.L_x_38949:
        /* <DEDUP_REMOVED lines=39> */
[----:B------:R-:W-:-:S04]  /*137e0*/  MOV R28, R26 ;  /* 0x0000001a001c7202 */ /* 0x000fc80000000f00 */
[----:B------:R-:W-:Y:S01]  /*137f0*/  LOP3.LUT R4, R18, R4, R25, 0x96, !PT ;  /* 0x0000000412047212 */ /* 0x000fe200078e9619 */
[----:B------:R-:W-:-:S07]  /*13800*/  IMAD.MOV.U32 R25, RZ, RZ, RZ ;  /* 0x000000ffff197224 */ /* 0x000fce00078e00ff */
.L_x_38947:
[----:B------:R-:W-:Y:S05]  /*13810*/  BSYNC.RECONVERGENT B2 ;  /* 0x0000000000027941 */ /* 0x000fea0003800200 */
.L_x_38946:
        /* <DEDUP_REMOVED lines=11> */
.L_x_38945:
[----:B------:R-:W-:Y:S05]  /*138d0*/  BSYNC.RECONVERGENT B1 ;  /* 0x0000000000017941 */ /* 0x000fea0003800200 */
.L_x_38944:
        /* <DEDUP_REMOVED lines=20> */
.L_x_38955:
        /* <DEDUP_REMOVED lines=13> */
.L_x_38957:
[----:B------:R-:W-:Y:S05]  /*13af0*/  BSYNC.RECONVERGENT B3 ;  /* 0x0000000000037941 */ /* 0x000fea0003800200 */
.L_x_38956:
        /* <DEDUP_REMOVED lines=42> */
.L_x_38954:
[----:B------:R-:W-:Y:S05]  /*13da0*/  BSYNC.RECONVERGENT B2 ;  /* 0x0000000000027941 */ /* 0x000fea0003800200 */
.L_x_38953:
[----:B------:R-:W-:Y:S01]  /*13db0*/  I2FP.F32.U32 R24, R28 ;  /* 0x0000001c00187245 */ /* 0x000fe20000201000 */
[----:B------:R-:W-:-:S04]  /*13dc0*/  IMAD.MOV.U32 R25, RZ, RZ, 0x2f800000 ;  /* 0x2f800000ff197424 */ /* 0x000fc800078e00ff */
        /* <DEDUP_REMOVED lines=8> */
.L_x_38952:
[----:B------:R-:W-:Y:S05]  /*13e50*/  BSYNC.RECONVERGENT B1 ;  /* 0x0000000000017941 */ /* 0x000fea0003800200 */
.L_x_38951:
        /* <DEDUP_REMOVED lines=20> */
.L_x_38962:
        /* <DEDUP_REMOVED lines=13> */
.L_x_38964:
[----:B------:R-:W-:Y:S05]  /*14070*/  BSYNC.RECONVERGENT B3 ;  /* 0x0000000000037941 */ /* 0x000fea0003800200 */
.L_x_38963:
        /* <DEDUP_REMOVED lines=42> */
.L_x_38961:
[----:B------:R-:W-:Y:S05]  /*14320*/  BSYNC.RECONVERGENT B2 ;  /* 0x0000000000027941 */ /* 0x000fea0003800200 */
.L_x_38960:
        /* <DEDUP_REMOVED lines=11> */
.L_x_38959:
[----:B------:R-:W-:Y:S05]  /*143e0*/  BSYNC.RECONVERGENT B1 ;  /* 0x0000000000017941 */ /* 0x000fea0003800200 */
.L_x_38958:
        /* <DEDUP_REMOVED lines=20> */
.L_x_38969:
        /* <DEDUP_REMOVED lines=13> */
.L_x_38971:
[----:B------:R-:W-:Y:S05]  /*14600*/  BSYNC.RECONVERGENT B3 ;  /* 0x0000000000037941 */ /* 0x000fea0003800200 */
.L_x_38970:
        /* <DEDUP_REMOVED lines=42> */
.L_x_38968:
[----:B------:R-:W-:Y:S05]  /*148b0*/  BSYNC.RECONVERGENT B2 ;  /* 0x0000000000027941 */ /* 0x000fea0003800200 */
.L_x_38967:
        /* <DEDUP_REMOVED lines=10> */
.L_x_38966:
[----:B------:R-:W-:Y:S05]  /*14960*/  BSYNC.RECONVERGENT B1 ;  /* 0x0000000000017941 */ /* 0x000fea0003800200 */
.L_x_38965:
        /* <DEDUP_REMOVED lines=19> */
.L_x_38975:
        /* <DEDUP_REMOVED lines=13> */
.L_x_38977:
[----:B------:R-:W-:Y:S05]  /*14b70*/  BSYNC.RECONVERGENT B2 ;  /* 0x0000000000027941 */ /* 0x000fea0003800200 */
.L_x_38976:
        /* <DEDUP_REMOVED lines=41> */
[----:B------:R-:W-:-:S07]  /*14e10*/  IMAD.MOV.U32 R25, RZ, RZ, R26 ;  /* 0x000000ffff197224 */ /* 0x000fce00078e001a */
.L_x_38974:
[----:B------:R-:W-:Y:S05]  /*14e20*/  BSYNC.RECONVERGENT B1 ;  /* 0x0000000000017941 */ /* 0x000fea0003800200 */
.L_x_38973:
        /* <DEDUP_REMOVED lines=12> */
.L_x_38922:
[----:B------:R-:W-:Y:S01]  /*14ef0*/  BSSY.RECONVERGENT B1, `(.L_x_38978) ;  /* 0x0000058000017945 */ /* 0x000fe20003800200 */
[----:B------:R-:W-:Y:S01]  /*14f00*/  MOV R24, R25 ;  /* 0x0000001900187202 */ /* 0x000fe20000000f00 */
[----:B012---:R-:W-:Y:S02]  /*14f10*/  IMAD.MOV.U32 R26, RZ, RZ, R32 ;  /* 0x000000ffff1a7224 */ /* 0x007fe400078e0020 */
        /* <DEDUP_REMOVED lines=18> */
.L_x_38982:
        /* <DEDUP_REMOVED lines=13> */
.L_x_38984:
[----:B------:R-:W-:Y:S05]  /*15110*/  BSYNC.RECONVERGENT B3 ;  /* 0x0000000000037941 */ /* 0x000fea0003800200 */
.L_x_38983:
        /* <DEDUP_REMOVED lines=43> */
.L_x_38981:
[----:B------:R-:W-:Y:S05]  /*153d0*/  BSYNC.RECONVERGENT B2 ;  /* 0x0000000000027941 */ /* 0x000fea0003800200 */
.L_x_38980:
        /* <DEDUP_REMOVED lines=9> */
.L_x_38979:
[----:B------:R-:W-:Y:S05]  /*15470*/  BSYNC.RECONVERGENT B1 ;  /* 0x0000000000017941 */ /* 0x000fea0003800200 */
.L_x_38978:
        /* <DEDUP_REMOVED lines=17> */
.L_x_38989:
        /* <DEDUP_REMOVED lines=13> */
.L_x_38991:
[----:B------:R-:W-:Y:S05]  /*15660*/  BSYNC.RECONVERGENT B3 ;  /* 0x0000000000037941 */ /* 0x000fea0003800200 */
.L_x_38990:
        /* <DEDUP_REMOVED lines=43> */
.L_x_38988:
[----:B------:R-:W-:Y:S05]  /*15920*/  BSYNC.RECONVERGENT B2 ;  /* 0x0000000000027941 */ /* 0x000fea0003800200 */
.L_x_38987:
        /* <DEDUP_REMOVED lines=10> */
.L_x_38986:
[----:B------:R-:W-:Y:S05]  /*159d0*/  BSYNC.RECONVERGENT B1 ;  /* 0x0000000000017941 */ /* 0x000fea0003800200 */
.L_x_38985:
        /* <DEDUP_REMOVED lines=17> */
.L_x_38996:
        /* <DEDUP_REMOVED lines=13> */
.L_x_38998:
[----:B------:R-:W-:Y:S05]  /*15bc0*/  BSYNC.RECONVERGENT B3 ;  /* 0x0000000000037941 */ /* 0x000fea0003800200 */
.L_x_38997:
        /* <DEDUP_REMOVED lines=43> */
.L_x_38995:
[----:B------:R-:W-:Y:S05]  /*15e80*/  BSYNC.RECONVERGENT B2 ;  /* 0x0000000000027941 */ /* 0x000fea0003800200 */
.L_x_38994:
        /* <DEDUP_REMOVED lines=9> */
.L_x_38993:
[----:B------:R-:W-:Y:S05]  /*15f20*/  BSYNC.RECONVERGENT B1 ;  /* 0x0000000000017941 */ /* 0x000fea0003800200 */
.L_x_38992:
        /* <DEDUP_REMOVED lines=17> */
.L_x_39003:
        /* <DEDUP_REMOVED lines=13> */
.L_x_39005:
[----:B------:R-:W-:Y:S05]  /*16110*/  BSYNC.RECONVERGENT B3 ;  /* 0x0000000000037941 */ /* 0x000fea0003800200 */
.L_x_39004:
        /* <DEDUP_REMOVED lines=43> */
.L_x_39002:
[----:B------:R-:W-:Y:S05]  /*163d0*/  BSYNC.RECONVERGENT B2 ;  /* 0x0000000000027941 */ /* 0x000fea0003800200 */
.L_x_39001:
        /* <DEDUP_REMOVED lines=10> */
.L_x_39000:
[----:B------:R-:W-:Y:S05]  /*16480*/  BSYNC.RECONVERGENT B1 ;  /* 0x0000000000017941 */ /* 0x000fea0003800200 */
.L_x_38999:
        /* <DEDUP_REMOVED lines=17> */
.L_x_39010:
        /* <DEDUP_REMOVED lines=13> */
.L_x_39012:
[----:B------:R-:W-:Y:S05]  /*16670*/  BSYNC.RECONVERGENT B3 ;  /* 0x0000000000037941 */ /* 0x000fea0003800200 */
.L_x_39011:
        /* <DEDUP_REMOVED lines=43> */
.L_x_39009:
[----:B------:R-:W-:Y:S05]  /*16930*/  BSYNC.RECONVERGENT B2 ;  /* 0x0000000000027941 */ /* 0x000fea0003800200 */
.L_x_39008:
        /* <DEDUP_REMOVED lines=9> */
.L_x_39007:
[----:B------:R-:W-:Y:S05]  /*169d0*/  BSYNC.RECONVERGENT B1 ;  /* 0x0000000000017941 */ /* 0x000fea0003800200 */
.L_x_39006:
        /* <DEDUP_REMOVED lines=17> */
.L_x_39017:
        /* <DEDUP_REMOVED lines=13> */
.L_x_39019:
[----:B------:R-:W-:Y:S05]  /*16bc0*/  BSYNC.RECONVERGENT B3 ;  /* 0x0000000000037941 */ /* 0x000fea0003800200 */
.L_x_39018:
        /* <DEDUP_REMOVED lines=43> */
.L_x_39016:
[----:B------:R-:W-:Y:S05]  /*16e80*/  BSYNC.RECONVERGENT B2 ;  /* 0x0000000000027941 */ /* 0x000fea0003800200 */
.L_x_39015:
        /* <DEDUP_REMOVED lines=10> */
.L_x_39014:
[----:B------:R-:W-:Y:S05]  /*16f30*/  BSYNC.RECONVERGENT B1 ;  /* 0x0000000000017941 */ /* 0x000fea0003800200 */
.L_x_39013:
        /* <DEDUP_REMOVED lines=17> */
.L_x_39024:
        /* <DEDUP_REMOVED lines=13> */
.L_x_39026:
[----:B------:R-:W-:Y:S05]  /*17120*/  BSYNC.RECONVERGENT B3 ;  /* 0x0000000000037941 */ /* 0x000fea0003800200 */
.L_x_39025:
        /* <DEDUP_REMOVED lines=43> */
.L_x_39023:
[----:B------:R-:W-:Y:S05]  /*173e0*/  BSYNC.RECONVERGENT B2 ;  /* 0x0000000000027941 */ /* 0x000fea0003800200 */
.L_x_39022:
        /* <DEDUP_REMOVED lines=9> */
.L_x_39021:
[----:B------:R-:W-:Y:S05]  /*17480*/  BSYNC.RECONVERGENT B1 ;  /* 0x0000000000017941 */ /* 0x000fea0003800200 */
.L_x_39020:
        /* <DEDUP_REMOVED lines=16> */
.L_x_39029:
        /* <DEDUP_REMOVED lines=13> */
.L_x_39031:
[----:B------:R-:W-:Y:S05]  /*17660*/  BSYNC.RECONVERGENT B2 ;  /* 0x0000000000027941 */ /* 0x000fea0003800200 */
.L_x_39030:
        /* <DEDUP_REMOVED lines=43> */
.L_x_39028:
[----:B------:R-:W-:Y:S05]  /*17920*/  BSYNC.RECONVERGENT B1 ;  /* 0x0000000000017941 */ /* 0x000fea0003800200 */
.L_x_39027:
        /* <DEDUP_REMOVED lines=10> */
.L_x_38972:
[----:B------:R-:W-:Y:S05]  /*179d0*/  BSYNC.RECONVERGENT B0 ;  /* 0x0000000000007941 */ /* 0x000fea0003800200 */
.L_x_38921:
[----:B------:R-:W-:Y:S01]  /*179e0*/  VIADD R26, R176, 0x60 ;  /* 0x00000060b01a7836 */ /* 0x000fe20000000000 */
[----:B------:R-:W-:Y:S03]  /*179f0*/  BSSY.RECONVERGENT B0, `(.L_x_39032) ;  /* 0x000001a000007945 */ /* 0x000fe60003800200 */
        /* <DEDUP_REMOVED lines=15> */
[----:B------:R-:W-:-:S04]  /*17af0*/  LOP3.LUT R26, R25, 0xff00, R26, 0xf8, !PT ;  /* 0x0000ff00191a7812 */ /* 0x000fc800078ef81a */
[----:B------:R-:W-:Y:S01]  /*17b00*/  LOP3.LUT R25, R26, 0xff, R191, 0xf8, !PT ;  /* 0x000000ff1a197812 */ /* 0x000fe200078ef8bf */
[----:B------:R-:W-:-:S05]  /*17b10*/  IMAD.WIDE.U32 R26, R27, 0x1000000, RZ ;  /* 0x010000001b1a7825 */ /* 0x000fca00078e00ff */
[----:B------:R-:W-:Y:S02]  /*17b20*/  LOP3.LUT R25, R29, R25, R27, 0xfe, !PT ;  /* 0x000000191d197212 */ /* 0x000fe400078efe1b */
[----:B------:R-:W-:Y:S02]  /*17b30*/  IADD3 R29, PT, PT, R177, 0x60, RZ ;  /* 0x00000060b11d7810 */ /* 0x000fe40007ffe0ff */
[----:B------:R-:W-:Y:S02]  /*17b40*/  LOP3.LUT R26, R30, R26, R28, 0xfe, !PT ;  /* 0x0000001a1e1a7212 */ /* 0x000fe400078efe1c */
[----:B------:R-:W-:Y:S01]  /*17b50*/  LOP3.LUT R27, R25, R31, RZ, 0xfc, !PT ;  /* 0x0000001f191b7212 */ /* 0x000fe200078efcff */
[----:B-1----:R-:W-:Y:S01]  /*17b60*/  IMAD.WIDE.U32 R28, R29, 0x8, R34 ;  /* 0x000000081d1c7825 */ /* 0x002fe200078e0022 */
[----:B------:R-:W-:-:S05]  /*17b70*/  LOP3.LUT R26, R26, 0xff, R187, 0xf8, !PT ;  /* 0x000000ff1a1a7812 */ /* 0x000fca00078ef8bb */
[----:B------:R1:W-:Y:S02]  /*17b80*/  STG.E.64 desc[UR8][R28.64], R26 ;  /* 0x0000001a1c007986 */ /* 0x0003e4000c101b08 */
.L_x_39033:
[----:B------:R-:W-:Y:S05]  /*17b90*/  BSYNC.RECONVERGENT B0 ;  /* 0x0000000000007941 */ /* 0x000fea0003800200 */
.L_x_39032:
[----:B------:R-:W-:Y:S04]  /*17ba0*/  BSSY.RECONVERGENT B0, `(.L_x_39034) ;  /* 0x0000006000007945 */ /* 0x000fe80003800200 */
[----:B------:R-:W-:Y:S05]  /*17bb0*/  @!P1 BRA `(.L_x_39035) ;  /* 0x0000000000109947 */ /* 0x000fea0003800000 */
[----:B01----:R-:W0:Y:S01]  /*17bc0*/  LDC.64 R26, c[0x0][0x390] ;  /* 0x0000e400ff1a7b82 */ /* 0x003e220000000a00 */
[----:B------:R-:W-:-:S04]  /*17bd0*/  VIADD R25, R177, 0x80 ;  /* 0x00000080b1197836 */ /* 0x000fc80000000000 */
[----:B0-----:R-:W-:-:S05]  /*17be0*/  IMAD.WIDE.U32 R26, R25, 0x10, R26 ;  /* 0x00000010191a7825 */ /* 0x001fca00078e001a */
[----:B------:R2:W5:Y:S02]  /*17bf0*/  LDG.E.128 R96, desc[UR8][R26.64] ;  /* 0x000000081a607981 */ /* 0x000564000c1e1d00 */
.L_x_39035:
[----:B------:R-:W-:Y:S05]  /*17c00*/  BSYNC.RECONVERGENT B0 ;  /* 0x0000000000007941 */ /* 0x000fea0003800200 */
.L_x_39034:
[----:B------:R-:W-:Y:S04]  /*17c10*/  BSSY.RECONVERGENT B0, `(.L_x_39036) ;  /* 0x0000581000007945 */ /* 0x000fe80003800200 */
[----:B------:R-:W-:Y:S05]  /*17c20*/  @!P0 BRA `(.L_x_39037) ;  /* 0x0000002c00448947 */ /* 0x000fea0003800000 */
[----:B012---:R-:W0:Y:S01]  /*17c30*/  LDC.64 R26, c[0x0][0x3a0] ;  /* 0x0000e800ff1a7b82 */ /* 0x007e220000000a00 */
[----:B------:R-:W-:Y:S01]  /*17c40*/  ISETP.GT.AND P2, PT, R195, RZ, PT ;  /* 0x000000ffc300720c */ /* 0x000fe20003f44270 */
[----:B------:R-:W-:Y:S01]  /*17c50*/  VIADD R25, R176, 0x80 ;  /* 0x00000080b0197836 */ /* 0x000fe20000000000 */
[----:B------:R-:W-:Y:S03]  /*17c60*/  BSSY.RECONVERGENT B1, `(.L_x_39038) ;  /* 0x000005b000017945 */ /* 0x000fe60003800200 */
[----:B0-----:R-:W-:-:S08]  /*17c70*/  IMAD.WIDE.U32 R26, R25, 0x20, R26 ;  /* 0x00000020191a7825 */ /* 0x001fd000078e001a */
[----:B------:R-:W-:Y:S01]  /*17c80*/  @!P2 MOV R25, R24 ;  /* 0x000000180019a202 */ /* 0x000fe20000000f00 */
        /* <DEDUP_REMOVED lines=20> */
.L_x_39042:
        /* <DEDUP_REMOVED lines=13> */
.L_x_39044:
[----:B------:R-:W-:Y:S05]  /*17ea0*/  BSYNC.RECONVERGENT B3 ;  /* 0x0000000000037941 */ /* 0x000fea0003800200 */
.L_x_39043:
        /* <DEDUP_REMOVED lines=43> */
.L_x_39041:
[----:B------:R-:W-:Y:S05]  /*18160*/  BSYNC.RECONVERGENT B2 ;  /* 0x0000000000027941 */ /* 0x000fea0003800200 */
.L_x_39040:
        /* <DEDUP_REMOVED lines=10> */
.L_x_39039:
[----:B------:R-:W-:Y:S05]  /*18210*/  BSYNC.RECONVERGENT B1 ;  /* 0x0000000000017941 */ /* 0x000fea0003800200 */
.L_x_39038:
        /* <DEDUP_REMOVED lines=20> */
.L_x_39049:
        /* <DEDUP_REMOVED lines=13> */
.L_x_39051:
[----:B------:R-:W-:Y:S05]  /*18430*/  BSYNC.RECONVERGENT B3 ;  /* 0x0000000000037941 */ /* 0x000fea0003800200 */
.L_x_39050:
        /* <DEDUP_REMOVED lines=43> */
.L_x_39048:
[----:B------:R-:W-:Y:S05]  /*186f0*/  BSYNC.RECONVERGENT B2 ;  /* 0x0000000000027941 */ /* 0x000fea0003800200 */
.L_x_39047:
[----:B------:R-:W-:Y:S01]  /*18700*/  I2FP.F32.U32 R25, R28 ;  /* 0x0000001c00197245 */ /* 0x000fe20000201000 */
[----:B------:R-:W-:-:S04]  /*18710*/  IMAD.MOV.U32 R26, RZ, RZ, 0x2f800000 ;  /* 0x2f800000ff1a7424 */ /* 0x000fc800078e00ff */
[----:B------:R-:W-:Y:S01]  /*18720*/  FFMA.FTZ R25, R25, R26, 1.1641532182693481445e-10 ;  /* 0x2f00000019197423 */ /* 0x000fe2000001001a */
[----:B-----5:R-:W-:-:S04]  /*18730*/  PRMT R26, R96, 0x7632, R26 ;  /* 0x00007632601a7816 */ /* 0x020fc8000000001a */
[----:B------:R-:W-:Y:S01]  /*18740*/  FSETP.GTU.FTZ.AND P3, PT, R25, UR10, PT ;  /* 0x0000000a19007c0b */ /* 0x000fe2000bf7c000 */
[----:B------:R-:W-:-:S03]  /*18750*/  IMAD.U32 R26, R26, 0x10000, RZ ;  /* 0x000100001a1a7824 */ /* 0x000fc600078e00ff */
[----:B------:R-:W-:Y:S01]  /*18760*/  SEL R188, RZ, 0x1, P3 ;  /* 0x00000001ffbc7807 */ /* 0x000fe20001800000 */
[----:B------:R-:W-:-:S04]  /*18770*/  FMUL.FTZ R26, R26, UR13 ;  /* 0x0000000d1a1a7c20 */ /* 0x000fc80008410000 */
[----:B------:R-:W-:-:S05]  /*18780*/  FMUL.FTZ R26, R26, UR12 ;  /* 0x0000000c1a1a7c20 */ /* 0x000fca0008410000 */
[----:B------:R-:W-:-:S05]  /*18790*/  FSEL R26, R26, RZ, !P3 ;  /* 0x000000ff1a1a7208 */ /* 0x000fca0005800000 */
[----:B------:R-:W-:-:S07]  /*187a0*/  FADD.FTZ R61, R61, R26 ;  /* 0x0000001a3d3d7221 */ /* 0x000fce0000010000 */
.L_x_39046:
[----:B------:R-:W-:Y:S05]  /*187b0*/  BSYNC.RECONVERGENT B1 ;  /* 0x0000000000017941 */ /* 0x000fea0003800200 */
.L_x_39045:
        /* <DEDUP_REMOVED lines=20> */
.L_x_39056:
        /* <DEDUP_REMOVED lines=13> */
.L_x_39058:
[----:B------:R-:W-:Y:S05]  /*189d0*/  BSYNC.RECONVERGENT B3 ;  /* 0x0000000000037941 */ /* 0x000fea0003800200 */
.L_x_39057:
        /* <DEDUP_REMOVED lines=43> */
.L_x_39055:
[----:B------:R-:W-:Y:S05]  /*18c90*/  BSYNC.RECONVERGENT B2 ;  /* 0x0000000000027941 */ /* 0x000fea0003800200 */
.L_x_39054:
        /* <DEDUP_REMOVED lines=10> */
.L_x_39053:
[----:B------:R-:W-:Y:S05]  /*18d40*/  BSYNC.RECONVERGENT B1 ;  /* 0x0000000000017941 */ /* 0x000fea0003800200 */
.L_x_39052:
        /* <DEDUP_REMOVED lines=20> */
.L_x_39063:
        /* <DEDUP_REMOVED lines=13> */
.L_x_39065:
[----:B------:R-:W-:Y:S05]  /*18f60*/  BSYNC.RECONVERGENT B3 ;  /* 0x0000000000037941 */ /* 0x000fea0003800200 */
.L_x_39064:
        /* <DEDUP_REMOVED lines=43> */
.L_x_39062:
[----:B------:R-:W-:Y:S05]  /*19220*/  BSYNC.RECONVERGENT B2 ;  /* 0x0000000000027941 */ /* 0x000fea0003800200 */
.L_x_39061:
        /* <DEDUP_REMOVED lines=11> */
.L_x_39060:
[----:B------:R-:W-:Y:S05]  /*192e0*/  BSYNC.RECONVERGENT B1 ;  /* 0x0000000000017941 */ /* 0x000fea0003800200 */
.L_x_39059:
        /* <DEDUP_REMOVED lines=20> */
.L_x_39070:
        /* <DEDUP_REMOVED lines=13> */
.L_x_39072:
[----:B------:R-:W-:Y:S05]  /*19500*/  BSYNC.RECONVERGENT B3 ;  /* 0x0000000000037941 */ /* 0x000fea0003800200 */
.L_x_39071:
        /* <DEDUP_REMOVED lines=43> */
.L_x_39069:
[----:B------:R-:W-:Y:S05]  /*197c0*/  BSYNC.RECONVERGENT B2 ;  /* 0x0000000000027941 */ /* 0x000fea0003800200 */
.L_x_39068:
        /* <DEDUP_REMOVED lines=10> */
.L_x_39067:
[----:B------:R-:W-:Y:S05]  /*19870*/  BSYNC.RECONVERGENT B1 ;  /* 0x0000000000017941 */ /* 0x000fea0003800200 */
.L_x_39066:
        /* <DEDUP_REMOVED lines=20> */
.L_x_39077:
        /* <DEDUP_REMOVED lines=13> */
.L_x_39079:
[----:B------:R-:W-:Y:S05]  /*19a90*/  BSYNC.RECONVERGENT B3 ;  /* 0x0000000000037941 */ /* 0x000fea0003800200 */
.L_x_39078:
        /* <DEDUP_REMOVED lines=43> */
.L_x_39076:
[----:B------:R-:W-:Y:S05]  /*19d50*/  BSYNC.RECONVERGENT B2 ;  /* 0x0000000000027941 */ /* 0x000fea0003800200 */
.L_x_39075:
        /* <DEDUP_REMOVED lines=11> */
.L_x_39074:
[----:B------:R-:W-:Y:S05]  /*19e10*/  BSYNC.RECONVERGENT B1 ;  /* 0x0000000000017941 */ /* 0x000fea0003800200 */
.L_x_39073:
        /* <DEDUP_REMOVED lines=20> */
.L_x_39084:
        /* <DEDUP_REMOVED lines=13> */
.L_x_39086:
[----:B------:R-:W-:Y:S05]  /*1a030*/  BSYNC.RECONVERGENT B3 ;  /* 0x0000000000037941 */ /* 0x000fea0003800200 */
.L_x_39085:
        /* <DEDUP_REMOVED lines=39> */
[----:B------:R-:W-:-:S04]  /*1a2b0*/  IMAD.WIDE.U32 R26, R29, -0x326172a9, RZ ;  /* 0xcd9e8d571d1a7825 */ /* 0x000fc800078e00ff */
[----:B------:R-:W-:Y:S02]  /*1a2c0*/  IMAD.MOV.U32 R8, RZ, RZ, R26 ;  /* 0x000000ffff087224 */ /* 0x000fe400078e001a */
[----:B------:R-:W-:Y:S01]  /*1a2d0*/  HFMA2 R26, -RZ, RZ, 0, 0 ;  /* 0x00000000ff1a7431 */ /* 0x000fe200000001ff */
[----:B------:R-:W-:-:S07]  /*1a2e0*/  LOP3.LUT R5, R13, R30, R27, 0x96, !PT ;  /* 0x0000001e0d057212 */ /* 0x000fce00078e961b */
.L_x_39083:
[----:B------:R-:W-:Y:S05]  /*1a2f0*/  BSYNC.RECONVERGENT B2 ;  /* 0x0000000000027941 */ /* 0x000fea0003800200 */
.L_x_39082:
        /* <DEDUP_REMOVED lines=10> */
.L_x_39081:
[----:B------:R-:W-:Y:S05]  /*1a3a0*/  BSYNC.RECONVERGENT B1 ;  /* 0x0000000000017941 */ /* 0x000fea0003800200 */
.L_x_39080:
        /* <DEDUP_REMOVED lines=19> */
.L_x_39090:
        /* <DEDUP_REMOVED lines=13> */
.L_x_39092:
[----:B------:R-:W-:Y:S05]  /*1a5b0*/  BSYNC.RECONVERGENT B2 ;  /* 0x0000000000027941 */ /* 0x000fea0003800200 */
.L_x_39091:
        /* <DEDUP_REMOVED lines=43> */
.L_x_39089:
[----:B------:R-:W-:Y:S05]  /*1a870*/  BSYNC.RECONVERGENT B1 ;  /* 0x0000000000017941 */ /* 0x000fea0003800200 */
.L_x_39088:
        /* <DEDUP_REMOVED lines=12> */
.L_x_39037:
        /* <DEDUP_REMOVED lines=21> */
.L_x_39097:
        /* <DEDUP_REMOVED lines=13> */
.L_x_39099:
[----:B------:R-:W-:Y:S05]  /*1ab60*/  BSYNC.RECONVERGENT B3 ;  /* 0x0000000000037941 */ /* 0x000fea0003800200 */
.L_x_39098:
        /* <DEDUP_REMOVED lines=43> */
.L_x_39096:
[----:B------:R-:W-:Y:S05]  /*1ae20*/  BSYNC.RECONVERGENT B2 ;  /* 0x0000000000027941 */ /* 0x000fea0003800200 */
.L_x_39095:
        /* <DEDUP_REMOVED lines=9> */
.L_x_39094:
[----:B------:R-:W-:Y:S05]  /*1aec0*/  BSYNC.RECONVERGENT B1 ;  /* 0x0000000000017941 */ /* 0x000fea0003800200 */
.L_x_39093:
        /* <DEDUP_REMOVED lines=17> */
.L_x_39104:
        /* <DEDUP_REMOVED lines=13> */
.L_x_39106:
[----:B------:R-:W-:Y:S05]  /*1b0b0*/  BSYNC.RECONVERGENT B3 ;  /* 0x0000000000037941 */ /* 0x000fea0003800200 */
.L_x_39105:
        /* <DEDUP_REMOVED lines=43> */
.L_x_39103:
[----:B------:R-:W-:Y:S05]  /*1b370*/  BSYNC.RECONVERGENT B2 ;  /* 0x0000000000027941 */ /* 0x000fea0003800200 */
.L_x_39102:
        /* <DEDUP_REMOVED lines=10> */
.L_x_39101:
[----:B------:R-:W-:Y:S05]  /*1b420*/  BSYNC.RECONVERGENT B1 ;  /* 0x0000000000017941 */ /* 0x000fea0003800200 */
.L_x_39100:
        /* <DEDUP_REMOVED lines=17> */
.L_x_39111:
        /* <DEDUP_REMOVED lines=13> */
.L_x_39113:
[----:B------:R-:W-:Y:S05]  /*1b610*/  BSYNC.RECONVERGENT B3 ;  /* 0x0000000000037941 */ /* 0x000fea0003800200 */
.L_x_39112:
        /* <DEDUP_REMOVED lines=43> */
.L_x_39110:
[----:B------:R-:W-:Y:S05]  /*1b8d0*/  BSYNC.RECONVERGENT B2 ;  /* 0x0000000000027941 */ /* 0x000fea0003800200 */
.L_x_39109:
        /* <DEDUP_REMOVED lines=9> */
.L_x_39108:
[----:B------:R-:W-:Y:S05]  /*1b970*/  BSYNC.RECONVERGENT B1 ;  /* 0x0000000000017941 */ /* 0x000fea0003800200 */
.L_x_39107:
        /* <DEDUP_REMOVED lines=17> */
.L_x_39118:
        /* <DEDUP_REMOVED lines=13> */
.L_x_39120:
[----:B------:R-:W-:Y:S05]  /*1bb60*/  BSYNC.RECONVERGENT B3 ;  /* 0x0000000000037941 */ /* 0x000fea0003800200 */
.L_x_39119:
        /* <DEDUP_REMOVED lines=43> */
.L_x_39117:
[----:B------:R-:W-:Y:S05]  /*1be20*/  BSYNC.RECONVERGENT B2 ;  /* 0x0000000000027941 */ /* 0x000fea0003800200 */
.L_x_39116:
        /* <DEDUP_REMOVED lines=10> */
.L_x_39115:
[----:B------:R-:W-:Y:S05]  /*1bed0*/  BSYNC.RECONVERGENT B1 ;  /* 0x0000000000017941 */ /* 0x000fea0003800200 */
.L_x_39114:
        /* <DEDUP_REMOVED lines=17> */
.L_x_39125:
        /* <DEDUP_REMOVED lines=13> */
.L_x_39127:
[----:B------:R-:W-:Y:S05]  /*1c0c0*/  BSYNC.RECONVERGENT B3 ;  /* 0x0000000000037941 */ /* 0x000fea0003800200 */
.L_x_39126:
        /* <DEDUP_REMOVED lines=43> */
.L_x_39124:
[----:B------:R-:W-:Y:S05]  /*1c380*/  BSYNC.RECONVERGENT B2 ;  /* 0x0000000000027941 */ /* 0x000fea0003800200 */
.L_x_39123:
        /* <DEDUP_REMOVED lines=9> */
.L_x_39122:
[----:B------:R-:W-:Y:S05]  /*1c420*/  BSYNC.RECONVERGENT B1 ;  /* 0x0000000000017941 */ /* 0x000fea0003800200 */
.L_x_39121:
        /* <DEDUP_REMOVED lines=17> */
.L_x_39132:
        /* <DEDUP_REMOVED lines=13> */
.L_x_39134:
[----:B------:R-:W-:Y:S05]  /*1c610*/  BSYNC.RECONVERGENT B3 ;  /* 0x0000000000037941 */ /* 0x000fea0003800200 */
.L_x_39133:
        /* <DEDUP_REMOVED lines=43> */
.L_x_39131:
[----:B------:R-:W-:Y:S05]  /*1c8d0*/  BSYNC.RECONVERGENT B2 ;  /* 0x0000000000027941 */ /* 0x000fea0003800200 */
.L_x_39130:
        /* <DEDUP_REMOVED lines=10> */
.L_x_39129:
[----:B------:R-:W-:Y:S05]  /*1c980*/  BSYNC.RECONVERGENT B1 ;  /* 0x0000000000017941 */ /* 0x000fea0003800200 */
.L_x_39128:
        /* <DEDUP_REMOVED lines=17> */
.L_x_39139:
        /* <DEDUP_REMOVED lines=13> */
.L_x_39141:
[----:B------:R-:W-:Y:S05]  /*1cb70*/  BSYNC.RECONVERGENT B3 ;  /* 0x0000000000037941 */ /* 0x000fea0003800200 */
.L_x_39140:
        /* <DEDUP_REMOVED lines=43> */
.L_x_39138:
[----:B------:R-:W-:Y:S05]  /*1ce30*/  BSYNC.RECONVERGENT B2 ;  /* 0x0000000000027941 */ /* 0x000fea0003800200 */
.L_x_39137:
        /* <DEDUP_REMOVED lines=9> */
.L_x_39136:
[----:B------:R-:W-:Y:S05]  /*1ced0*/  BSYNC.RECONVERGENT B1 ;  /* 0x0000000000017941 */ /* 0x000fea0003800200 */
.L_x_39135:
        /* <DEDUP_REMOVED lines=16> */
.L_x_39144:
        /* <DEDUP_REMOVED lines=13> */
.L_x_39146:
[----:B------:R-:W-:Y:S05]  /*1d0b0*/  BSYNC.RECONVERGENT B2 ;  /* 0x0000000000027941 */ /* 0x000fea0003800200 */
.L_x_39145:
        /* <DEDUP_REMOVED lines=42> */
[----:B------:R-:W-:-:S07]  /*1d360*/  LOP3.LUT R5, R13, R30, R29, 0x96, !PT ;  /* 0x0000001e0d057212 */ /* 0x000fce00078e961d */
.L_x_39143:
[----:B------:R-:W-:Y:S05]  /*1d370*/  BSYNC.RECONVERGENT B1 ;  /* 0x0000000000017941 */ /* 0x000fea0003800200 */
.L_x_39142:
        /* <DEDUP_REMOVED lines=10> */
.L_x_39087:
[----:B------:R-:W-:Y:S05]  /*1d420*/  BSYNC.RECONVERGENT B0 ;  /* 0x0000000000007941 */ /* 0x000fea0003800200 */
.L_x_39036:
[----:B------:R-:W-:Y:S01]  /*1d430*/  VIADD R26, R176, 0x80 ;  /* 0x00000080b01a7836 */ /* 0x000fe20000000000 */
[----:B------:R-:W-:Y:S03]  /*1d440*/  BSSY.RECONVERGENT B0, `(.L_x_39147) ;  /* 0x000001a000007945 */ /* 0x000fe60003800200 */
[----:B------:R-:W-:-:S05]  /*1d450*/  IMAD.WIDE.U32 R26, R26, 0x20, R218 ;  /* 0x000000201a1a7825 */ /* 0x000fca00078e00da */
[----:B-----5:R0:W-:Y:S04]  /*1d460*/  STG.E.128 desc[UR8][R26.64], R60 ;  /* 0x0000003c1a007986 */ /* 0x0201e8000c101d08 */
        /* <DEDUP_REMOVED lines=12> */
[----:B------:R-:W-:Y:S01]  /*1d530*/  LOP3.LUT R24, R24, 0xff00, R27, 0xf8, !PT ;  /* 0x0000ff0018187812 */ /* 0x000fe200078ef81b */
[----:B------:R-:W-:-:S03]  /*1d540*/  IMAD.WIDE.U32 R26, R26, 0x1000000, RZ ;  /* 0x010000001a1a7825 */ /* 0x000fc600078e00ff */
[----:B------:R-:W-:Y:S02]  /*1d550*/  LOP3.LUT R24, R24, 0xff, R191, 0xf8, !PT ;  /* 0x000000ff18187812 */ /* 0x000fe400078ef8bf */
        /* <DEDUP_REMOVED lines=8> */
.L_x_39148:
[----:B------:R-:W-:Y:S05]  /*1d5e0*/  BSYNC.RECONVERGENT B0 ;  /* 0x0000000000007941 */ /* 0x000fea0003800200 */
.L_x_39147:
[----:B------:R-:W-:Y:S04]  /*1d5f0*/  BSSY.RECONVERGENT B0, `(.L_x_39149) ;  /* 0x0000006000007945 */ /* 0x000fe80003800200 */
[----:B------:R-:W-:Y:S05]  /*1d600*/  @!P1 BRA `(.L_x_39150) ;  /* 0x0000000000109947 */ /* 0x000fea0003800000 */
[----:B01----:R-:W0:Y:S01]  /*1d610*/  LDC.64 R26, c[0x0][0x390] ;  /* 0x0000e400ff1a7b82 */ /* 0x003e220000000a00 */
[----:B------:R-:W-:-:S04]  /*1d620*/  VIADD R29, R177, 0xa0 ;  /* 0x000000a0b11d7836 */ /* 0x000fc80000000000 */
[----:B0-----:R-:W-:-:S05]  /*1d630*/  IMAD.WIDE.U32 R26, R29, 0x10, R26 ;  /* 0x000000101d1a7825 */ /* 0x001fca00078e001a */
[----:B------:R2:W5:Y:S02]  /*1d640*/  LDG.E.128 R96, desc[UR8][R26.64] ;  /* 0x000000081a607981 */ /* 0x000564000c1e1d00 */
.L_x_39150:
[----:B------:R-:W-:Y:S05]  /*1d650*/  BSYNC.RECONVERGENT B0 ;  /* 0x0000000000007941 */ /* 0x000fea0003800200 */
.L_x_39149:
        /* <DEDUP_REMOVED lines=28> */
.L_x_39157:
        /* <DEDUP_REMOVED lines=13> */
.L_x_39159:
[----:B------:R-:W-:Y:S05]  /*1d8f0*/  BSYNC.RECONVERGENT B3 ;  /* 0x0000000000037941 */ /* 0x000fea0003800200 */
.L_x_39158:
        /* <DEDUP_REMOVED lines=43> */
.L_x_39156:
[----:B------:R-:W-:Y:S05]  /*1dbb0*/  BSYNC.RECONVERGENT B2 ;  /* 0x0000000000027941 */ /* 0x000fea0003800200 */
.L_x_39155:
        /* <DEDUP_REMOVED lines=8> */
[----:B------:R-:W-:-:S05]  /*1dc40*/  FSEL R25, R25, RZ, !P3 ;  /* 0x000000ff19197208 */ /* 0x000fca0005800000 */
[----:B------:R-:W-:-:S07]  /*1dc50*/  FADD.FTZ R52, R52, R25 ;  /* 0x0000001934347221 */ /* 0x000fce0000010000 */
.L_x_39154:
[----:B------:R-:W-:Y:S05]  /*1dc60*/  BSYNC.RECONVERGENT B1 ;  /* 0x0000000000017941 */ /* 0x000fea0003800200 */
.L_x_39153:
        /* <DEDUP_REMOVED lines=20> */
.L_x_39164:
        /* <DEDUP_REMOVED lines=13> */
.L_x_39166:
[----:B------:R-:W-:Y:S05]  /*1de80*/  BSYNC.RECONVERGENT B3 ;  /* 0x0000000000037941 */ /* 0x000fea0003800200 */
.L_x_39165:
        /* <DEDUP_REMOVED lines=43> */
.L_x_39163:
[----:B------:R-:W-:Y:S05]  /*1e140*/  BSYNC.RECONVERGENT B2 ;  /* 0x0000000000027941 */ /* 0x000fea0003800200 */
.L_x_39162:
        /* <DEDUP_REMOVED lines=11> */
.L_x_39161:
[----:B------:R-:W-:Y:S05]  /*1e200*/  BSYNC.RECONVERGENT B1 ;  /* 0x0000000000017941 */ /* 0x000fea0003800200 */
.L_x_39160:
        /* <DEDUP_REMOVED lines=20> */
.L_x_39171:
        /* <DEDUP_REMOVED lines=8> */
[----:B------:R-:W-:Y:S01]  /*1e3d0*/  @!P3 MOV R6, RZ ;  /* 0x000000ff0006b202 */ /* 0x000fe20000000f00 */
[----:B------:R-:W-:-:S03]  /*1e3e0*/  @!P3 VIADD R8, R7, 0x1 ;  /* 0x000000010708b836 */ /* 0x000fc60000000000 */
[----:B------:R-:W-:-:S13]  /*1e3f0*/  ISETP.NE.AND P4, PT, R3, RZ, !P3 ;  /* 0x000000ff0300720c */ /* 0x000fda0005f85270 */
[----:B------:R-:W-:-:S05]  /*1e400*/  @P4 IADD3 R8, PT, PT, R7, RZ, RZ ;  /* 0x000000ff07084210 */ /* 0x000fca0007ffe0ff */
[----:B------:R-:W-:-:S07]  /*1e410*/  @!P3 IMAD.MOV.U32 R7, RZ, RZ, R8 ;  /* 0x000000ffff07b224 */ /* 0x000fce00078e0008 */
.L_x_39173:
[----:B------:R-:W-:Y:S05]  /*1e420*/  BSYNC.RECONVERGENT B3 ;  /* 0x0000000000037941 */ /* 0x000fea0003800200 */
.L_x_39172:
        /* <DEDUP_REMOVED lines=43> */
.L_x_39170:
[----:B------:R-:W-:Y:S05]  /*1e6e0*/  BSYNC.RECONVERGENT B2 ;  /* 0x0000000000027941 */ /* 0x000fea0003800200 */
.L_x_39169:
        /* <DEDUP_REMOVED lines=8> */
[----:B------:R-:W-:-:S05]  /*1e770*/  FSEL R25, R25, RZ, !P3 ;  /* 0x000000ff19197208 */ /* 0x000fca0005800000 */
[----:B------:R-:W-:-:S07]  /*1e780*/  FADD.FTZ R54, R54, R25 ;  /* 0x0000001936367221 */ /* 0x000fce0000010000 */
.L_x_39168:
[----:B------:R-:W-:Y:S05]  /*1e790*/  BSYNC.RECONVERGENT B1 ;  /* 0x0000000000017941 */ /* 0x000fea0003800200 */
.L_x_39167:
        /* <DEDUP_REMOVED lines=20> */
.L_x_39178:
        /* <DEDUP_REMOVED lines=13> */
.L_x_39180:
[----:B------:R-:W-:Y:S05]  /*1e9b0*/  BSYNC.RECONVERGENT B3 ;  /* 0x0000000000037941 */ /* 0x000fea0003800200 */
.L_x_39179:
        /* <DEDUP_REMOVED lines=43> */
.L_x_39177:
[----:B------:R-:W-:Y:S05]  /*1ec70*/  BSYNC.RECONVERGENT B2 ;  /* 0x0000000000027941 */ /* 0x000fea0003800200 */
.L_x_39176:
        /* <DEDUP_REMOVED lines=11> */
.L_x_39175:
[----:B------:R-:W-:Y:S05]  /*1ed30*/  BSYNC.RECONVERGENT B1 ;  /* 0x0000000000017941 */ /* 0x000fea0003800200 */
.L_x_39174:
        /* <DEDUP_REMOVED lines=20> */
.L_x_39185:
        /* <DEDUP_REMOVED lines=13> */
.L_x_39187:
[----:B------:R-:W-:Y:S05]  /*1ef50*/  BSYNC.RECONVERGENT B3 ;  /* 0x0000000000037941 */ /* 0x000fea0003800200 */
.L_x_39186:
        /* <DEDUP_REMOVED lines=43> */
.L_x_39184:
[----:B------:R-:W-:Y:S05]  /*1f210*/  BSYNC.RECONVERGENT B2 ;  /* 0x0000000000027941 */ /* 0x000fea0003800200 */
.L_x_39183:
        /* <DEDUP_REMOVED lines=10> */
.L_x_39182:
[----:B------:R-:W-:Y:S05]  /*1f2c0*/  BSYNC.RECONVERGENT B1 ;  /* 0x0000000000017941 */ /* 0x000fea0003800200 */
.L_x_39181:
        /* <DEDUP_REMOVED lines=20> */
.L_x_39192:
        /* <DEDUP_REMOVED lines=13> */
.L_x_39194:
[----:B------:R-:W-:Y:S05]  /*1f4e0*/  BSYNC.RECONVERGENT B3 ;  /* 0x0000000000037941 */ /* 0x000fea0003800200 */
.L_x_39193:
        /* <DEDUP_REMOVED lines=43> */
.L_x_39191:
[----:B------:R-:W-:Y:S05]  /*1f7a0*/  BSYNC.RECONVERGENT B2 ;  /* 0x0000000000027941 */ /* 0x000fea0003800200 */
.L_x_39190:
        /* <DEDUP_REMOVED lines=11> */
.L_x_39189:
[----:B------:R-:W-:Y:S05]  /*1f860*/  BSYNC.RECONVERGENT B1 ;  /* 0x0000000000017941 */ /* 0x000fea0003800200 */
.L_x_39188:
        /* <DEDUP_REMOVED lines=20> */
.L_x_39199:
        /* <DEDUP_REMOVED lines=13> */
.L_x_39201:
[----:B------:R-:W-:Y:S05]  /*1fa80*/  BSYNC.RECONVERGENT B3 ;  /* 0x0000000000037941 */ /* 0x000fea0003800200 */
.L_x_39200:
        /* <DEDUP_REMOVED lines=43> */
.L_x_39198:
[----:B------:R-:W-:Y:S05]  /*1fd40*/  BSYNC.RECONVERGENT B2 ;  /* 0x0000000000027941 */ /* 0x000fea0003800200 */
.L_x_39197:
        /* <DEDUP_REMOVED lines=10> */
.L_x_39196:
[----:B------:R-:W-:Y:S05]  /*1fdf0*/  BSYNC.RECONVERGENT B1 ;  /* 0x0000000000017941 */ /* 0x000fea0003800200 */
.L_x_39195:
        /* <DEDUP_REMOVED lines=19> */
.L_x_39205:
        /* <DEDUP_REMOVED lines=13> */
.L_x_39207:
[----:B------:R-:W-:Y:S05]  /*20000*/  BSYNC.RECONVERGENT B2 ;  /* 0x0000000000027941 */ /* 0x000fea0003800200 */
.L_x_39206:
[----:B------:R-:W-:Y:S01]  /*20010*/  LOP3.LUT R26, R7, UR7, R5, 0x96, !PT ;  /* 0x00000007071a7c12 */ /* 0x000fe2000f8e9605 */
[----:B------:R-:W-:-:S04]  /*20020*/  IMAD.WIDE.U32 R28, R3, -0x326172a9, RZ ;  /* 0xcd9e8d57031c7825 */ /* 0x000fc800078e00ff */
[----:B------:R-:W-:Y:S02]  /*20030*/  HFMA2 R31, -RZ, RZ, 0, 0 ;  /* 0x00000000ff1f7431 */ /* 0x000fe400000001ff */
        /* <DEDUP_REMOVED lines=40> */
.L_x_39204:
[----:B------:R-:W-:Y:S05]  /*202c0*/  BSYNC.RECONVERGENT B1 ;  /* 0x0000000000017941 */ /* 0x000fea0003800200 */
.L_x_39203:
        /* <DEDUP_REMOVED lines=10> */
[----:B------:R-:W-:Y:S01]  /*20370*/  FADD.FTZ R51, R51, R24 ;  /* 0x0000001833337221 */ /* 0x000fe20000010000 */
[----:B------:R-:W-:Y:S06]  /*20380*/  BRA `(.L_x_39202) ;  /* 0x0000002800b87947 */ /* 0x000fec0003800000 */
.L_x_39152:
        /* <DEDUP_REMOVED lines=8> */
[----:B012---:R-:W-:Y:S01]  /*20410*/  IMAD.MOV.U32 R26, RZ, RZ, R8 ;  /* 0x000000ffff1a7224 */ /* 0x007fe200078e0008 */
        /* <DEDUP_REMOVED lines=12> */
.L_x_39212:
        /* <DEDUP_REMOVED lines=13> */
.L_x_39214:
[----:B------:R-:W-:Y:S05]  /*205b0*/  BSYNC.RECONVERGENT B3 ;  /* 0x0000000000037941 */ /* 0x000fea0003800200 */
.L_x_39213:
        /* <DEDUP_REMOVED lines=41> */
[----:B------:R-:W-:Y:S02]  /*20850*/  LOP3.LUT R5, R13, R28, R27, 0x96, !PT ;  /* 0x0000001c0d057212 */ /* 0x000fe400078e961b */
[----:B------:R-:W-:-:S07]  /*20860*/  MOV R26, R25 ;  /* 0x00000019001a7202 */ /* 0x000fce0000000f00 */
.L_x_39211:
[----:B------:R-:W-:Y:S05]  /*20870*/  BSYNC.RECONVERGENT B2 ;  /* 0x0000000000027941 */ /* 0x000fea0003800200 */
.L_x_39210:
        /* <DEDUP_REMOVED lines=8> */
[----:B------:R-:W-:-:S07]  /*20900*/  FSEL R52, R25, RZ, !P2 ;  /* 0x000000ff19347208 */ /* 0x000fce0005000000 */
.L_x_39209:
[----:B------:R-:W-:Y:S05]  /*20910*/  BSYNC.RECONVERGENT B1 ;  /* 0x0000000000017941 */ /* 0x000fea0003800200 */
.L_x_39208:
[----:B------:R-:W-:Y:S01]  /*20920*/  BSSY.RECONVERGENT B1, `(.L_x_39215) ;  /* 0x0000055000017945 */ /* 0x000fe20003800200 */
[----:B------:R-:W-:Y:S01]  /*20930*/  MOV R25, R24 ;  /* 0x0000001800197202 */ /* 0x000fe20000000f00 */
[----:B------:R-:W-:Y:S02]  /*20940*/  IMAD.MOV.U32 R53, RZ, RZ, RZ ;  /* 0x000000ffff357224 */ /* 0x000fe400078e00ff */
[----:B------:R-:W-:Y:S05]  /*20950*/  @!P1 BRA `(.L_x_39216) ;  /* 0x0000000400449947 */ /* 0x000fea0003800000 */
[----:B------:R-:W-:Y:S01]  /*20960*/  ISETP.NE.AND P2, PT, R24, 0x1, PT ;  /* 0x000000011800780c */ /* 0x000fe20003f45270 */
[----:B------:R-:W-:Y:S01]  /*20970*/  BSSY.RECONVERGENT B2, `(.L_x_39217) ;  /* 0x0000045000027945 */ /* 0x000fe20003800200 */
[----:B------:R-:W-:Y:S02]  /*20980*/  HFMA2 R25, -RZ, RZ, 0, 1.1920928955078125e-07 ;  /* 0x00000002ff197431 */ /* 0x000fe400000001ff */
[----:B012---:R-:W-:-:S09]  /*20990*/  IMAD.MOV.U32 R27, RZ, RZ, R8 ;  /* 0x000000ffff1b7224 */ /* 0x007fd200078e0008 */
        /* <DEDUP_REMOVED lines=9> */
.L_x_39219:
        /* <DEDUP_REMOVED lines=13> */
.L_x_39221:
[----:B------:R-:W-:Y:S05]  /*20b00*/  BSYNC.RECONVERGENT B3 ;  /* 0x0000000000037941 */ /* 0x000fea0003800200 */
.L_x_39220:
        /* <DEDUP_REMOVED lines=43> */
.L_x_39218:
[----:B------:R-:W-:Y:S05]  /*20dc0*/  BSYNC.RECONVERGENT B2 ;  /* 0x0000000000027941 */ /* 0x000fea0003800200 */
.L_x_39217:
        /* <DEDUP_REMOVED lines=10> */
.L_x_39216:
[----:B------:R-:W-:Y:S05]  /*20e70*/  BSYNC.RECONVERGENT B1 ;  /* 0x0000000000017941 */ /* 0x000fea0003800200 */
.L_x_39215:
[----:B------:R-:W-:Y:S01]  /*20e80*/  BSSY.RECONVERGENT B1, `(.L_x_39222) ;  /* 0x0000054000017945 */ /* 0x000fe20003800200 */
[----:B------:R-:W-:Y:S01]  /*20e90*/  IMAD.MOV.U32 R24, RZ, RZ, R25 ;  /* 0x000000ffff187224 */ /* 0x000fe200078e0019 */
[----:B------:R-:W-:Y:S02]  /*20ea0*/  MOV R54, RZ ;  /* 0x000000ff00367202 */ /* 0x000fe40000000f00 */
        /* <DEDUP_REMOVED lines=14> */
.L_x_39226:
        /* <DEDUP_REMOVED lines=13> */
.L_x_39228:
[----:B------:R-:W-:Y:S05]  /*21060*/  BSYNC.RECONVERGENT B3 ;  /* 0x0000000000037941 */ /* 0x000fea0003800200 */
.L_x_39227:
        /* <DEDUP_REMOVED lines=39> */
[----:B------:R-:W-:-:S03]  /*212e0*/  IMAD.WIDE.U32 R24, R5, -0x326172a9, RZ ;  /* 0xcd9e8d5705187825 */ /* 0x000fc600078e00ff */
[----:B------:R-:W-:Y:S01]  /*212f0*/  MOV R8, R24 ;  /* 0x0000001800087202 */ /* 0x000fe20000000f00 */
[----:B------:R-:W-:Y:S01]  /*21300*/  IMAD.MOV.U32 R24, RZ, RZ, RZ ;  /* 0x000000ffff187224 */ /* 0x000fe200078e00ff */
[----:B------:R-:W-:-:S07]  /*21310*/  LOP3.LUT R5, R13, R26, R25, 0x96, !PT ;  /* 0x0000001a0d057212 */ /* 0x000fce00078e9619 */
.L_x_39225:
[----:B------:R-:W-:Y:S05]  /*21320*/  BSYNC.RECONVERGENT B2 ;  /* 0x0000000000027941 */ /* 0x000fea0003800200 */
.L_x_39224:
        /* <DEDUP_REMOVED lines=9> */
.L_x_39223:
[----:B------:R-:W-:Y:S05]  /*213c0*/  BSYNC.RECONVERGENT B1 ;  /* 0x0000000000017941 */ /* 0x000fea0003800200 */
.L_x_39222:
        /* <DEDUP_REMOVED lines=17> */
.L_x_39233:
        /* <DEDUP_REMOVED lines=13> */
.L_x_39235:
[----:B------:R-:W-:Y:S05]  /*215b0*/  BSYNC.RECONVERGENT B3 ;  /* 0x0000000000037941 */ /* 0x000fea0003800200 */
.L_x_39234:
        /* <DEDUP_REMOVED lines=43> */
.L_x_39232:
[----:B------:R-:W-:Y:S05]  /*21870*/  BSYNC.RECONVERGENT B2 ;  /* 0x0000000000027941 */ /* 0x000fea0003800200 */
.L_x_39231:
        /* <DEDUP_REMOVED lines=10> */
.L_x_39230:
[----:B------:R-:W-:Y:S05]  /*21920*/  BSYNC.RECONVERGENT B1 ;  /* 0x0000000000017941 */ /* 0x000fea0003800200 */
.L_x_39229:
        /* <DEDUP_REMOVED lines=17> */
.L_x_39240:
        /* <DEDUP_REMOVED lines=13> */
.L_x_39242:
[----:B------:R-:W-:Y:S05]  /*21b10*/  BSYNC.RECONVERGENT B3 ;  /* 0x0000000000037941 */ /* 0x000fea0003800200 */
.L_x_39241:
        /* <DEDUP_REMOVED lines=43> */
.L_x_39239:
[----:B------:R-:W-:Y:S05]  /*21dd0*/  BSYNC.RECONVERGENT B2 ;  /* 0x0000000000027941 */ /* 0x000fea0003800200 */
.L_x_39238:
        /* <DEDUP_REMOVED lines=9> */
.L_x_39237:
[----:B------:R-:W-:Y:S05]  /*21e70*/  BSYNC.RECONVERGENT B1 ;  /* 0x0000000000017941 */ /* 0x000fea0003800200 */
.L_x_39236:
        /* <DEDUP_REMOVED lines=17> */
.L_x_39247:
        /* <DEDUP_REMOVED lines=13> */
.L_x_39249:
[----:B------:R-:W-:Y:S05]  /*22060*/  BSYNC.RECONVERGENT B3 ;  /* 0x0000000000037941 */ /* 0x000fea0003800200 */
.L_x_39248:
        /* <DEDUP_REMOVED lines=43> */
.L_x_39246:
[----:B------:R-:W-:Y:S05]  /*22320*/  BSYNC.RECONVERGENT B2 ;  /* 0x0000000000027941 */ /* 0x000fea0003800200 */
.L_x_39245:
        /* <DEDUP_REMOVED lines=10> */
.L_x_39244:
[----:B------:R-:W-:Y:S05]  /*223d0*/  BSYNC.RECONVERGENT B1 ;  /* 0x0000000000017941 */ /* 0x000fea0003800200 */
.L_x_39243:
        /* <DEDUP_REMOVED lines=17> */
.L_x_39254:
        /* <DEDUP_REMOVED lines=13> */
.L_x_39256:
[----:B------:R-:W-:Y:S05]  /*225c0*/  BSYNC.RECONVERGENT B3 ;  /* 0x0000000000037941 */ /* 0x000fea0003800200 */
.L_x_39255:
        /* <DEDUP_REMOVED lines=43> */
.L_x_39253:
[----:B------:R-:W-:Y:S05]  /*22880*/  BSYNC.RECONVERGENT B2 ;  /* 0x0000000000027941 */ /* 0x000fea0003800200 */
.L_x_39252:
        /* <DEDUP_REMOVED lines=9> */
.L_x_39251:
[----:B------:R-:W-:Y:S05]  /*22920*/  BSYNC.RECONVERGENT B1 ;  /* 0x0000000000017941 */ /* 0x000fea0003800200 */
.L_x_39250:
[----:B------:R-:W-:Y:S01]  /*22930*/  MOV R31, R24 ;  /* 0x00000018001f7202 */ /* 0x000fe20000000f00 */
[----:B------:R-:W-:Y:S01]  /*22940*/  IMAD.MOV.U32 R51, RZ, RZ, RZ ;  /* 0x000000ffff337224 */ /* 0x000fe200078e00ff */
[----:B------:R-:W-:Y:S06]  /*22950*/  @!P1 BRA `(.L_x_39202) ;  /* 0x0000000400449947 */ /* 0x000fec0003800000 */
        /* <DEDUP_REMOVED lines=13> */
.L_x_39259:
        /* <DEDUP_REMOVED lines=13> */
.L_x_39261:
[----:B------:R-:W-:Y:S05]  /*22b00*/  BSYNC.RECONVERGENT B2 ;  /* 0x0000000000027941 */ /* 0x000fea0003800200 */
.L_x_39260:
        /* <DEDUP_REMOVED lines=43> */
.L_x_39258:
[----:B------:R-:W-:Y:S05]  /*22dc0*/  BSYNC.RECONVERGENT B1 ;  /* 0x0000000000017941 */ /* 0x000fea0003800200 */
.L_x_39257:
        /* <DEDUP_REMOVED lines=10> */
.L_x_39202:
[----:B------:R-:W-:Y:S05]  /*22e70*/  BSYNC.RECONVERGENT B0 ;  /* 0x0000000000007941 */ /* 0x000fea0003800200 */
.L_x_39151:
[----:B------:R-:W-:Y:S01]  /*22e80*/  VIADD R24, R176, 0xa0 ;  /* 0x000000a0b0187836 */ /* 0x000fe20000000000 */
[----:B------:R-:W-:Y:S03]  /*22e90*/  BSSY.RECONVERGENT B0, `(.L_x_39262) ;  /* 0x000001a000007945 */ /* 0x000fe60003800200 */
[----:B------:R-:W-:-:S05]  /*22ea0*/  IMAD.WIDE.U32 R24, R24, 0x20, R218 ;  /* 0x0000002018187825 */ /* 0x000fca00078e00da */
[----:B-----5:R3:W-:Y:S04]  /*22eb0*/  STG.E.128 desc[UR8][R24.64], R52 ;  /* 0x0000003418007986 */ /* 0x0207e8000c101d08 */
[----:B------:R3:W-:Y:S01]  /*22ec0*/  STG.E.128 desc[UR8][R24.64+0x10], R48 ;  /* 0x0000103018007986 */ /* 0x0007e2000c101d08 */
[----:B------:R-:W-:Y:S05]  /*22ed0*/  @!P1 BRA `(.L_x_39263) ;  /* 0x0000000000549947 */ /* 0x000fea0003800000 */
[----:B---3--:R-:W-:Y:S02]  /*22ee0*/  SHF.L.U32 R24, R193, 0x10, RZ ;  /* 0x00000010c1187819 */ /* 0x008fe400000006ff */
[----:B------:R-:W-:Y:S02]  /*22ef0*/  LOP3.LUT R25, R194, 0xffff, RZ, 0xc0, !PT ;  /* 0x0000ffffc2197812 */ /* 0x000fe400078ec0ff */
[----:B------:R-:W-:Y:S02]  /*22f00*/  LOP3.LUT R24, R24, 0xff0000, RZ, 0xc0, !PT ;  /* 0x00ff000018187812 */ /* 0x000fe400078ec0ff */
[----:B012---:R-:W-:Y:S02]  /*22f10*/  LOP3.LUT R26, R189, 0xff, RZ, 0xc0, !PT ;  /* 0x000000ffbd1a7812 */ /* 0x007fe400078ec0ff */
        /* <DEDUP_REMOVED lines=17> */
.L_x_39263:
[----:B------:R-:W-:Y:S05]  /*23030*/  BSYNC.RECONVERGENT B0 ;  /* 0x0000000000007941 */ /* 0x000fea0003800200 */
.L_x_39262:
[----:B------:R-:W-:Y:S04]  /*23040*/  BSSY.RECONVERGENT B0, `(.L_x_39264) ;  /* 0x0000006000007945 */ /* 0x000fe80003800200 */
[----:B------:R-:W-:Y:S05]  /*23050*/  @!P1 BRA `(.L_x_39265) ;  /* 0x0000000000109947 */ /* 0x000fea0003800000 */
[----:B---34-:R-:W3:Y:S01]  /*23060*/  LDC.64 R24, c[0x0][0x390] ;  /* 0x0000e400ff187b82 */ /* 0x018ee20000000a00 */
[----:B012---:R-:W-:-:S05]  /*23070*/  IADD3 R26, PT, PT, R177, 0xc0, RZ ;  /* 0x000000c0b11a7810 */ /* 0x007fca0007ffe0ff */
[----:B---3--:R-:W-:-:S05]  /*23080*/  IMAD.WIDE.U32 R24, R26, 0x10, R24 ;  /* 0x000000101a187825 */ /* 0x008fca00078e0018 */
[----:B------:R0:W5:Y:S02]  /*23090*/  LDG.E.128 R96, desc[UR8][R24.64] ;  /* 0x0000000818607981 */ /* 0x000164000c1e1d00 */
.L_x_39265:
[----:B------:R-:W-:Y:S05]  /*230a0*/  BSYNC.RECONVERGENT B0 ;  /* 0x0000000000007941 */ /* 0x000fea0003800200 */
.L_x_39264:
[----:B------:R-:W-:Y:S04]  /*230b0*/  BSSY.RECONVERGENT B0, `(.L_x_39266) ;  /* 0x0000590000007945 */ /* 0x000fe80003800200 */
[----:B------:R-:W-:Y:S05]  /*230c0*/  @!P0 BRA `(.L_x_39267) ;  /* 0x0000002c00608947 */ /* 0x000fea0003800000 */
[----:B012-4-:R-:W0:Y:S01]  /*230d0*/  LDC.64 R26, c[0x0][0x3a0] ;  /* 0x0000e800ff1a7b82 */ /* 0x017e220000000a00 */
[----:B------:R-:W-:Y:S01]  /*230e0*/  ISETP.GT.AND P2, PT, R195, RZ, PT ;  /* 0x000000ffc300720c */ /* 0x000fe20003f44270 */
[----:B---3--:R-:W-:Y:S01]  /*230f0*/  VIADD R24, R176, 0xc0 ;  /* 0x000000c0b0187836 */ /* 0x008fe20000000000 */
        /* <DEDUP_REMOVED lines=23> */
.L_x_39272:
        /* <DEDUP_REMOVED lines=13> */
.L_x_39274:
[----:B------:R-:W-:Y:S05]  /*23340*/  BSYNC.RECONVERGENT B3 ;  /* 0x0000000000037941 */ /* 0x000fea0003800200 */
.L_x_39273:
        /* <DEDUP_REMOVED lines=38> */
[----:B------:R-:W-:Y:S01]  /*235b0*/  IMAD.MOV.U32 R25, RZ, RZ, R30 ;  /* 0x000000ffff197224 */ /* 0x000fe200078e001e */
[----:B------:R-:W-:Y:S01]  /*235c0*/  MOV R8, R26 ;  /* 0x0000001a00087202 */ /* 0x000fe20000000f00 */
[----:B------:R-:W-:Y:S01]  /*235d0*/  HFMA2 R26, -RZ, RZ, 0, 0 ;  /* 0x00000000ff1a7431 */ /* 0x000fe200000001ff */
[----:B------:R-:W-:-:S07]  /*235e0*/  LOP3.LUT R5, R13, R28, R27, 0x96, !PT ;  /* 0x0000001c0d057212 */ /* 0x000fce00078e961b */
.L_x_39271:
[----:B------:R-:W-:Y:S05]  /*235f0*/  BSYNC.RECONVERGENT B2 ;  /* 0x0000000000027941 */ /* 0x000fea0003800200 */
.L_x_39270:
        /* <DEDUP_REMOVED lines=11> */
.L_x_39269:
[----:B------:R-:W-:Y:S05]  /*236b0*/  BSYNC.RECONVERGENT B1 ;  /* 0x0000000000017941 */ /* 0x000fea0003800200 */
.L_x_39268:
        /* <DEDUP_REMOVED lines=20> */
.L_x_39279:
        /* <DEDUP_REMOVED lines=13> */
.L_x_39281:
[----:B------:R-:W-:Y:S05]  /*238d0*/  BSYNC.RECONVERGENT B3 ;  /* 0x0000000000037941 */ /* 0x000fea0003800200 */
.L_x_39280:
        /* <DEDUP_REMOVED lines=43> */
.L_x_39278:
[----:B------:R-:W-:Y:S05]  /*23b90*/  BSYNC.RECONVERGENT B2 ;  /* 0x0000000000027941 */ /* 0x000fea0003800200 */
.L_x_39277:
        /* <DEDUP_REMOVED lines=10> */
[----:B------:R-:W-:-:S04]  /*23c40*/  SEL R24, RZ, 0x1, P3 ;  /* 0x00000001ff187807 */ /* 0x000fc80001800000 */
[----:B------:R-:W-:-:S07]  /*23c50*/  PRMT R188, R24, 0x7610, R188 ;  /* 0x0000761018bc7816 */ /* 0x000fce00000000bc */
.L_x_39276:
[----:B------:R-:W-:Y:S05]  /*23c60*/  BSYNC.RECONVERGENT B1 ;  /* 0x0000000000017941 */ /* 0x000fea0003800200 */
.L_x_39275:
        /* <DEDUP_REMOVED lines=20> */
.L_x_39286:
        /* <DEDUP_REMOVED lines=13> */
.L_x_39288:
[----:B------:R-:W-:Y:S05]  /*23e80*/  BSYNC.RECONVERGENT B3 ;  /* 0x0000000000037941 */ /* 0x000fea0003800200 */
.L_x_39287:
        /* <DEDUP_REMOVED lines=43> */
.L_x_39285:
[----:B------:R-:W-:Y:S05]  /*24140*/  BSYNC.RECONVERGENT B2 ;  /* 0x0000000000027941 */ /* 0x000fea0003800200 */
.L_x_39284:
        /* <DEDUP_REMOVED lines=11> */
.L_x_39283:
[----:B------:R-:W-:Y:S05]  /*24200*/  BSYNC.RECONVERGENT B1 ;  /* 0x0000000000017941 */ /* 0x000fea0003800200 */
.L_x_39282:
        /* <DEDUP_REMOVED lines=20> */
.L_x_39293:
        /* <DEDUP_REMOVED lines=13> */
.L_x_39295:
[----:B------:R-:W-:Y:S05]  /*24420*/  BSYNC.RECONVERGENT B3 ;  /* 0x0000000000037941 */ /* 0x000fea0003800200 */
.L_x_39294:
        /* <DEDUP_REMOVED lines=43> */
.L_x_39292:
[----:B------:R-:W-:Y:S05]  /*246e0*/  BSYNC.RECONVERGENT B2 ;  /* 0x0000000000027941 */ /* 0x000fea0003800200 */
.L_x_39291:
        /* <DEDUP_REMOVED lines=12> */
.L_x_39290:
[----:B------:R-:W-:Y:S05]  /*247b0*/  BSYNC.RECONVERGENT B1 ;  /* 0x0000000000017941 */ /* 0x000fea0003800200 */
.L_x_39289:
        /* <DEDUP_REMOVED lines=20> */
.L_x_39300:
        /* <DEDUP_REMOVED lines=13> */
.L_x_39302:
[----:B------:R-:W-:Y:S05]  /*249d0*/  BSYNC.RECONVERGENT B3 ;  /* 0x0000000000037941 */ /* 0x000fea0003800200 */
.L_x_39301:
        /* <DEDUP_REMOVED lines=43> */
.L_x_39299:
[----:B------:R-:W-:Y:S05]  /*24c90*/  BSYNC.RECONVERGENT B2 ;  /* 0x0000000000027941 */ /* 0x000fea0003800200 */
.L_x_39298:
        /* <DEDUP_REMOVED lines=11> */
.L_x_39297:
[----:B------:R-:W-:Y:S05]  /*24d50*/  BSYNC.RECONVERGENT B1 ;  /* 0x0000000000017941 */ /* 0x000fea0003800200 */
.L_x_39296:
        /* <DEDUP_REMOVED lines=20> */
.L_x_39307:
        /* <DEDUP_REMOVED lines=13> */
.L_x_39309:
[----:B------:R-:W-:Y:S05]  /*24f70*/  BSYNC.RECONVERGENT B3 ;  /* 0x0000000000037941 */ /* 0x000fea0003800200 */
.L_x_39308:
        /* <DEDUP_REMOVED lines=43> */
.L_x_39306:
[----:B------:R-:W-:Y:S05]  /*25230*/  BSYNC.RECONVERGENT B2 ;  /* 0x0000000000027941 */ /* 0x000fea0003800200 */
.L_x_39305:
        /* <DEDUP_REMOVED lines=12> */
.L_x_39304:
[----:B------:R-:W-:Y:S05]  /*25300*/  BSYNC.RECONVERGENT B1 ;  /* 0x0000000000017941 */ /* 0x000fea0003800200 */
.L_x_39303:
        /* <DEDUP_REMOVED lines=20> */
.L_x_39314:
        /* <DEDUP_REMOVED lines=13> */
.L_x_39316:
[----:B------:R-:W-:Y:S05]  /*25520*/  BSYNC.RECONVERGENT B3 ;  /* 0x0000000000037941 */ /* 0x000fea0003800200 */
.L_x_39315:
        /* <DEDUP_REMOVED lines=43> */
.L_x_39313:
[----:B------:R-:W-:Y:S05]  /*257e0*/  BSYNC.RECONVERGENT B2 ;  /* 0x0000000000027941 */ /* 0x000fea0003800200 */
.L_x_39312:
        /* <DEDUP_REMOVED lines=11> */
.L_x_39311:
[----:B------:R-:W-:Y:S05]  /*258a0*/  BSYNC.RECONVERGENT B1 ;  /* 0x0000000000017941 */ /* 0x000fea0003800200 */
.L_x_39310:
        /* <DEDUP_REMOVED lines=19> */
.L_x_39320:
        /* <DEDUP_REMOVED lines=13> */
.L_x_39322:
[----:B------:R-:W-:Y:S05]  /*25ab0*/  BSYNC.RECONVERGENT B2 ;  /* 0x0000000000027941 */ /* 0x000fea0003800200 */
.L_x_39321:
        /* <DEDUP_REMOVED lines=42> */
[----:B------:R-:W-:-:S07]  /*25d60*/  MOV R8, R26 ;  /* 0x0000001a00087202 */ /* 0x000fce0000000f00 */
.L_x_39319:
[----:B------:R-:W-:Y:S05]  /*25d70*/  BSYNC.RECONVERGENT B1 ;  /* 0x0000000000017941 */ /* 0x000fea0003800200 */
.L_x_39318:
        /* <DEDUP_REMOVED lines=11> */
[----:B------:R-:W-:Y:S01]  /*25e30*/  PRMT R194, R24, 0x7610, R194 ;  /* 0x0000761018c27816 */ /* 0x000fe200000000c2 */
[----:B------:R-:W-:Y:S06]  /*25e40*/  BRA `(.L_x_39317) ;  /* 0x0000002800d87947 */ /* 0x000fec0003800000 */
.L_x_39267:
[----:B------:R-:W-:Y:S01]  /*25e50*/  BSSY.RECONVERGENT B1, `(.L_x_39323) ;  /* 0x0000059000017945 */ /* 0x000fe20003800200 */
[----:B0--34-:R-:W-:Y:S01]  /*25e60*/  IMAD.MOV.U32 R25, RZ, RZ, R30 ;  /* 0x000000ffff197224 */ /* 0x019fe200078e001e */
[----:B-12---:R-:W-:Y:S01]  /*25e70*/  MOV R26, R31 ;  /* 0x0000001f001a7202 */ /* 0x006fe20000000f00 */
        /* <DEDUP_REMOVED lines=18> */
.L_x_39327:
        /* <DEDUP_REMOVED lines=13> */
.L_x_39329:
[----:B------:R-:W-:Y:S05]  /*26070*/  BSYNC.RECONVERGENT B3 ;  /* 0x0000000000037941 */ /* 0x000fea0003800200 */
.L_x_39328:
        /* <DEDUP_REMOVED lines=43> */
.L_x_39326:
[----:B------:R-:W-:Y:S05]  /*26330*/  BSYNC.RECONVERGENT B2 ;  /* 0x0000000000027941 */ /* 0x000fea0003800200 */
.L_x_39325:
        /* <DEDUP_REMOVED lines=10> */
.L_x_39324:
[----:B------:R-:W-:Y:S05]  /*263e0*/  BSYNC.RECONVERGENT B1 ;  /* 0x0000000000017941 */ /* 0x000fea0003800200 */
.L_x_39323:
        /* <DEDUP_REMOVED lines=17> */
.L_x_39334:
        /* <DEDUP_REMOVED lines=13> */
.L_x_39336:
[----:B------:R-:W-:Y:S05]  /*265d0*/  BSYNC.RECONVERGENT B3 ;  /* 0x0000000000037941 */ /* 0x000fea0003800200 */
.L_x_39335:
        /* <DEDUP_REMOVED lines=43> */
.L_x_39333:
[----:B------:R-:W-:Y:S05]  /*26890*/  BSYNC.RECONVERGENT B2 ;  /* 0x0000000000027941 */ /* 0x000fea0003800200 */
.L_x_39332:
        /* <DEDUP_REMOVED lines=10> */
[----:B------:R-:W-:-:S07]  /*26940*/  FSEL R45, R24, RZ, !P2 ;  /* 0x000000ff182d7208 */ /* 0x000fce0005000000 */
.L_x_39331:
[----:B------:R-:W-:Y:S05]  /*26950*/  BSYNC.RECONVERGENT B1 ;  /* 0x0000000000017941 */ /* 0x000fea0003800200 */
.L_x_39330:
        /* <DEDUP_REMOVED lines=17> */
.L_x_39341:
        /* <DEDUP_REMOVED lines=13> */
.L_x_39343:
[----:B------:R-:W-:Y:S05]  /*26b40*/  BSYNC.RECONVERGENT B3 ;  /* 0x0000000000037941 */ /* 0x000fea0003800200 */
.L_x_39342:
        /* <DEDUP_REMOVED lines=43> */
.L_x_39340:
[----:B------:R-:W-:Y:S05]  /*26e00*/  BSYNC.RECONVERGENT B2 ;  /* 0x0000000000027941 */ /* 0x000fea0003800200 */
.L_x_39339:
        /* <DEDUP_REMOVED lines=10> */
.L_x_39338:
[----:B------:R-:W-:Y:S05]  /*26eb0*/  BSYNC.RECONVERGENT B1 ;  /* 0x0000000000017941 */ /* 0x000fea0003800200 */
.L_x_39337:
        /* <DEDUP_REMOVED lines=17> */
.L_x_39348:
        /* <DEDUP_REMOVED lines=13> */
.L_x_39350:
[----:B------:R-:W-:Y:S05]  /*270a0*/  BSYNC.RECONVERGENT B3 ;  /* 0x0000000000037941 */ /* 0x000fea0003800200 */
.L_x_39349:
        /* <DEDUP_REMOVED lines=43> */
.L_x_39347:
[----:B------:R-:W-:Y:S05]  /*27360*/  BSYNC.RECONVERGENT B2 ;  /* 0x0000000000027941 */ /* 0x000fea0003800200 */
.L_x_39346:
        /* <DEDUP_REMOVED lines=11> */
.L_x_39345:
[----:B------:R-:W-:Y:S05]  /*27420*/  BSYNC.RECONVERGENT B1 ;  /* 0x0000000000017941 */ /* 0x000fea0003800200 */
.L_x_39344:
        /* <DEDUP_REMOVED lines=17> */
.L_x_39355:
        /* <DEDUP_REMOVED lines=13> */
.L_x_39357:
[----:B------:R-:W-:Y:S05]  /*27610*/  BSYNC.RECONVERGENT B3 ;  /* 0x0000000000037941 */ /* 0x000fea0003800200 */
.L_x_39356:
        /* <DEDUP_REMOVED lines=43> */
.L_x_39354:
[----:B------:R-:W-:Y:S05]  /*278d0*/  BSYNC.RECONVERGENT B2 ;  /* 0x0000000000027941 */ /* 0x000fea0003800200 */
.L_x_39353:
        /* <DEDUP_REMOVED lines=10> */
.L_x_39352:
[----:B------:R-:W-:Y:S05]  /*27980*/  BSYNC.RECONVERGENT B1 ;  /* 0x0000000000017941 */ /* 0x000fea0003800200 */
.L_x_39351:
        /* <DEDUP_REMOVED lines=17> */
.L_x_39362:
        /* <DEDUP_REMOVED lines=13> */
.L_x_39364:
[----:B------:R-:W-:Y:S05]  /*27b70*/  BSYNC.RECONVERGENT B3 ;  /* 0x0000000000037941 */ /* 0x000fea0003800200 */
.L_x_39363:
        /* <DEDUP_REMOVED lines=43> */
.L_x_39361:
[----:B------:R-:W-:Y:S05]  /*27e30*/  BSYNC.RECONVERGENT B2 ;  /* 0x0000000000027941 */ /* 0x000fea0003800200 */
.L_x_39360:
        /* <DEDUP_REMOVED lines=11> */
.L_x_39359:
[----:B------:R-:W-:Y:S05]  /*27ef0*/  BSYNC.RECONVERGENT B1 ;  /* 0x0000000000017941 */ /* 0x000fea0003800200 */
.L_x_39358:
        /* <DEDUP_REMOVED lines=17> */
.L_x_39369:
        /* <DEDUP_REMOVED lines=13> */
.L_x_39371:
[----:B------:R-:W-:Y:S05]  /*280e0*/  BSYNC.RECONVERGENT B3 ;  /* 0x0000000000037941 */ /* 0x000fea0003800200 */
.L_x_39370:
        /* <DEDUP_REMOVED lines=43> */
.L_x_39368:
[----:B------:R-:W-:Y:S05]  /*283a0*/  BSYNC.RECONVERGENT B2 ;  /* 0x0000000000027941 */ /* 0x000fea0003800200 */
.L_x_39367:
        /* <DEDUP_REMOVED lines=10> */
.L_x_39366:
[----:B------:R-:W-:Y:S05]  /*28450*/  BSYNC.RECONVERGENT B1 ;  /* 0x0000000000017941 */ /* 0x000fea0003800200 */
.L_x_39365:
        /* <DEDUP_REMOVED lines=16> */
.L_x_39374:
        /* <DEDUP_REMOVED lines=13> */
.L_x_39376:
[----:B------:R-:W-:Y:S05]  /*28630*/  BSYNC.RECONVERGENT B2 ;  /* 0x0000000000027941 */ /* 0x000fea0003800200 */
.L_x_39375:
        /* <DEDUP_REMOVED lines=43> */
.L_x_39373:
[----:B------:R-:W-:Y:S05]  /*288f0*/  BSYNC.RECONVERGENT B1 ;  /* 0x0000000000017941 */ /* 0x000fea0003800200 */
.L_x_39372:
        /* <DEDUP_REMOVED lines=11> */
.L_x_39317:
[----:B------:R-:W-:Y:S05]  /*289b0*/  BSYNC.RECONVERGENT B0 ;  /* 0x0000000000007941 */ /* 0x000fea0003800200 */
.L_x_39266:
[----:B------:R-:W-:Y:S01]  /*289c0*/  VIADD R26, R176, 0xc0 ;  /* 0x000000c0b01a7836 */ /* 0x000fe20000000000 */
[----:B------:R-:W-:Y:S03]  /*289d0*/  BSSY.RECONVERGENT B0, `(.L_x_39377) ;  /* 0x000001a000007945 */ /* 0x000fe60003800200 */
[----:B------:R-:W-:-:S05]  /*289e0*/  IMAD.WIDE.U32 R26, R26, 0x20, R218 ;  /* 0x000000201a1a7825 */ /* 0x000fca00078e00da */
[----:B-----5:R0:W-:Y:S04]  /*289f0*/  STG.E.128 desc[UR8][R26.64], R44 ;  /* 0x0000002c1a007986 */ /* 0x0201e8000c101d08 */
        /* <DEDUP_REMOVED lines=23> */
.L_x_39378:
[----:B------:R-:W-:Y:S05]  /*28b70*/  BSYNC.RECONVERGENT B0 ;  /* 0x0000000000007941 */ /* 0x000fea0003800200 */
.L_x_39377:
[----:B------:R-:W-:Y:S04]  /*28b80*/  BSSY.RECONVERGENT B0, `(.L_x_39379) ;  /* 0x0000006000007945 */ /* 0x000fe80003800200 */
[----:B------:R-:W-:Y:S05]  /*28b90*/  @!P1 BRA `(.L_x_39380) ;  /* 0x0000000000109947 */ /* 0x000fea0003800000 */
[----:B-1----:R-:W1:Y:S01]  /*28ba0*/  LDC.64 R28, c[0x0][0x390] ;  /* 0x0000e400ff1c7b82 */ /* 0x002e620000000a00 */
[----:B0-----:R-:W-:-:S05]  /*28bb0*/  IADD3 R26, PT, PT, R177, 0xe0, RZ ;  /* 0x000000e0b11a7810 */ /* 0x001fca0007ffe0ff */
[----:B-1----:R-:W-:-:S05]  /*28bc0*/  IMAD.WIDE.U32 R26, R26, 0x10, R28 ;  /* 0x000000101a1a7825 */ /* 0x002fca00078e001c */
[----:B------:R2:W5:Y:S02]  /*28bd0*/  LDG.E.128 R96, desc[UR8][R26.64] ;  /* 0x000000081a607981 */ /* 0x000564000c1e1d00 */
.L_x_39380:
[----:B------:R-:W-:Y:S05]  /*28be0*/  BSYNC.RECONVERGENT B0 ;  /* 0x0000000000007941 */ /* 0x000fea0003800200 */
.L_x_39379:
[----:B------:R-:W-:Y:S04]  /*28bf0*/  BSSY.RECONVERGENT B0, `(.L_x_39381) ;  /* 0x0000591000007945 */ /* 0x000fe80003800200 */
[----:B------:R-:W-:Y:S05]  /*28c00*/  @!P0 BRA `(.L_x_39382) ;  /* 0x0000002c00648947 */ /* 0x000fea0003800000 */
[----:B-1----:R-:W1:Y:S01]  /*28c10*/  LDC.64 R28, c[0x0][0x3a0] ;  /* 0x0000e800ff1c7b82 */ /* 0x002e620000000a00 */
[----:B------:R-:W-:Y:S01]  /*28c20*/  ISETP.GT.AND P2, PT, R195, RZ, PT ;  /* 0x000000ffc300720c */ /* 0x000fe20003f44270 */
[----:B0-2---:R-:W-:Y:S01]  /*28c30*/  VIADD R26, R176, 0xe0 ;  /* 0x000000e0b01a7836 */ /* 0x005fe20000000000 */
[----:B------:R-:W-:Y:S11]  /*28c40*/  BSSY.RECONVERGENT B1, `(.L_x_39383) ;  /* 0x000005c000017945 */ /* 0x000ff60003800200 */
[----:B------:R-:W-:Y:S01]  /*28c50*/  @!P2 MOV R24, R25 ;  /* 0x000000190018a202 */ /* 0x000fe20000000f00 */
[----:B-1----:R-:W-:-:S05]  /*28c60*/  IMAD.WIDE.U32 R26, R26, 0x20, R28 ;  /* 0x000000201a1a7825 */ /* 0x002fca00078e001c */
[----:B------:R-:W5:Y:S04]  /*28c70*/  LDG.E.128 R36, desc[UR8][R26.64] ;  /* 0x000000081a247981 */ /* 0x000f68000c1e1d00 */
[----:B------:R0:W5:Y:S02]  /*28c80*/  LDG.E.128 R32, desc[UR8][R26.64+0x10] ;  /* 0x000010081a207981 */ /* 0x000164000c1e1d00 */
        /* <DEDUP_REMOVED lines=18> */
.L_x_39387:
        /* <DEDUP_REMOVED lines=13> */
.L_x_39389:
[----:B------:R-:W-:Y:S05]  /*28e80*/  BSYNC.RECONVERGENT B3 ;  /* 0x0000000000037941 */ /* 0x000fea0003800200 */
.L_x_39388:
        /* <DEDUP_REMOVED lines=43> */
.L_x_39386:
[----:B------:R-:W-:Y:S05]  /*29140*/  BSYNC.RECONVERGENT B2 ;  /* 0x0000000000027941 */ /* 0x000fea0003800200 */
.L_x_39385:
[----:B------:R-:W-:Y:S01]  /*29150*/  I2FP.F32.U32 R25, R27 ;  /* 0x0000001b00197245 */ /* 0x000fe20000201000 */
[----:B------:R-:W-:-:S05]  /*29160*/  HFMA2 R27, -RZ, RZ, 0.1171875, 0 ;  /* 0x2f800000ff1b7431 */ /* 0x000fca00000001ff */
        /* <DEDUP_REMOVED lines=9> */
.L_x_39384:
[----:B------:R-:W-:Y:S05]  /*29200*/  BSYNC.RECONVERGENT B1 ;  /* 0x0000000000017941 */ /* 0x000fea0003800200 */
.L_x_39383:
        /* <DEDUP_REMOVED lines=20> */
.L_x_39394:
        /* <DEDUP_REMOVED lines=13> */
.L_x_39396:
[----:B------:R-:W-:Y:S05]  /*29420*/  BSYNC.RECONVERGENT B3 ;  /* 0x0000000000037941 */ /* 0x000fea0003800200 */
.L_x_39395:
        /* <DEDUP_REMOVED lines=43> */
.L_x_39393:
[----:B------:R-:W-:Y:S05]  /*296e0*/  BSYNC.RECONVERGENT B2 ;  /* 0x0000000000027941 */ /* 0x000fea0003800200 */
.L_x_39392:
        /* <DEDUP_REMOVED lines=10> */
[----:B------:R-:W-:-:S04]  /*29790*/  SEL R24, RZ, 0x1, P3 ;  /* 0x00000001ff187807 */ /* 0x000fc80001800000 */
[----:B------:R-:W-:-:S07]  /*297a0*/  PRMT R188, R24, 0x7610, R188 ;  /* 0x0000761018bc7816 */ /* 0x000fce00000000bc */
.L_x_39391:
[----:B------:R-:W-:Y:S05]  /*297b0*/  BSYNC.RECONVERGENT B1 ;  /* 0x0000000000017941 */ /* 0x000fea0003800200 */
.L_x_39390:
        /* <DEDUP_REMOVED lines=20> */
.L_x_39401:
        /* <DEDUP_REMOVED lines=13> */
.L_x_39403:
[----:B------:R-:W-:Y:S05]  /*299d0*/  BSYNC.RECONVERGENT B3 ;  /* 0x0000000000037941 */ /* 0x000fea0003800200 */
.L_x_39402:
        /* <DEDUP_REMOVED lines=43> */
.L_x_39400:
[----:B------:R-:W-:Y:S05]  /*29c90*/  BSYNC.RECONVERGENT B2 ;  /* 0x0000000000027941 */ /* 0x000fea0003800200 */
.L_x_39399:
        /* <DEDUP_REMOVED lines=11> */
.L_x_39398:
[----:B------:R-:W-:Y:S05]  /*29d50*/  BSYNC.RECONVERGENT B1 ;  /* 0x0000000000017941 */ /* 0x000fea0003800200 */
.L_x_39397:
        /* <DEDUP_REMOVED lines=20> */
.L_x_39408:
        /* <DEDUP_REMOVED lines=13> */
.L_x_39410:
[----:B------:R-:W-:Y:S05]  /*29f70*/  BSYNC.RECONVERGENT B3 ;  /* 0x0000000000037941 */ /* 0x000fea0003800200 */
.L_x_39409:
        /* <DEDUP_REMOVED lines=43> */
.L_x_39407:
[----:B------:R-:W-:Y:S05]  /*2a230*/  BSYNC.RECONVERGENT B2 ;  /* 0x0000000000027941 */ /* 0x000fea0003800200 */
.L_x_39406:
        /* <DEDUP_REMOVED lines=12> */
.L_x_39405:
[----:B------:R-:W-:Y:S05]  /*2a300*/  BSYNC.RECONVERGENT B1 ;  /* 0x0000000000017941 */ /* 0x000fea0003800200 */
.L_x_39404:
        /* <DEDUP_REMOVED lines=20> */
.L_x_39415:
        /* <DEDUP_REMOVED lines=13> */
.L_x_39417:
[----:B------:R-:W-:Y:S05]  /*2a520*/  BSYNC.RECONVERGENT B3 ;  /* 0x0000000000037941 */ /* 0x000fea0003800200 */
.L_x_39416:
        /* <DEDUP_REMOVED lines=43> */
.L_x_39414:
[----:B------:R-:W-:Y:S05]  /*2a7e0*/  BSYNC.RECONVERGENT B2 ;  /* 0x0000000000027941 */ /* 0x000fea0003800200 */
.L_x_39413:
        /* <DEDUP_REMOVED lines=11> */
.L_x_39412:
[----:B------:R-:W-:Y:S05]  /*2a8a0*/  BSYNC.RECONVERGENT B1 ;  /* 0x0000000000017941 */ /* 0x000fea0003800200 */
.L_x_39411:
        /* <DEDUP_REMOVED lines=20> */
.L_x_39422:
        /* <DEDUP_REMOVED lines=13> */
.L_x_39424:
[----:B------:R-:W-:Y:S05]  /*2aac0*/  BSYNC.RECONVERGENT B3 ;  /* 0x0000000000037941 */ /* 0x000fea0003800200 */
.L_x_39423:
        /* <DEDUP_REMOVED lines=43> */
.L_x_39421:
[----:B------:R-:W-:Y:S05]  /*2ad80*/  BSYNC.RECONVERGENT B2 ;  /* 0x0000000000027941 */ /* 0x000fea0003800200 */
.L_x_39420:
        /* <DEDUP_REMOVED lines=12> */
.L_x_39419:
[----:B------:R-:W-:Y:S05]  /*2ae50*/  BSYNC.RECONVERGENT B1 ;  /* 0x0000000000017941 */ /* 0x000fea0003800200 */
.L_x_39418:
        /* <DEDUP_REMOVED lines=20> */
.L_x_39429:
        /* <DEDUP_REMOVED lines=13> */
.L_x_39431:
[----:B------:R-:W-:Y:S05]  /*2b070*/  BSYNC.RECONVERGENT B3 ;  /* 0x0000000000037941 */ /* 0x000fea0003800200 */
.L_x_39430:
        /* <DEDUP_REMOVED lines=43> */
.L_x_39428:
[----:B------:R-:W-:Y:S05]  /*2b330*/  BSYNC.RECONVERGENT B2 ;  /* 0x0000000000027941 */ /* 0x000fea0003800200 */
.L_x_39427:
        /* <DEDUP_REMOVED lines=11> */
.L_x_39426:
[----:B------:R-:W-:Y:S05]  /*2b3f0*/  BSYNC.RECONVERGENT B1 ;  /* 0x0000000000017941 */ /* 0x000fea0003800200 */
.L_x_39425:
        /* <DEDUP_REMOVED lines=19> */
.L_x_39435:
        /* <DEDUP_REMOVED lines=13> */
.L_x_39437:
[----:B------:R-:W-:Y:S05]  /*2b600*/  BSYNC.RECONVERGENT B2 ;  /* 0x0000000000027941 */ /* 0x000fea0003800200 */
.L_x_39436:
[----:B------:R-:W-:Y:S01]  /*2b610*/  LOP3.LUT R5, R7, UR7, R5, 0x96, !PT ;  /* 0x0000000707057c12 */ /* 0x000fe2000f8e9605 */
[----:B------:R-:W-:Y:S01]  /*2b620*/  IMAD.WIDE.U32 R28, R3, -0x326172a9, RZ ;  /* 0xcd9e8d57031c7825 */ /* 0x000fe200078e00ff */
[----:B------:R-:W-:-:S03]  /*2b630*/  MOV R25, R24 ;  /* 0x0000001800197202 */ /* 0x000fc60000000f00 */
        /* <DEDUP_REMOVED lines=40> */
.L_x_39434:
[----:B------:R-:W-:Y:S05]  /*2b8c0*/  BSYNC.RECONVERGENT B1 ;  /* 0x0000000000017941 */ /* 0x000fea0003800200 */
.L_x_39433:
[----:B------:R-:W-:Y:S01]  /*2b8d0*/  I2FP.F32.U32 R24, R25 ;  /* 0x0000001900187245 */ /* 0x000fe20000201000 */
[----:B------:R-:W-:-:S05]  /*2b8e0*/  HFMA2 R25, -RZ, RZ, 0.1171875, 0 ;  /* 0x2f800000ff197431 */ /* 0x000fca00000001ff */
        /* <DEDUP_REMOVED lines=9> */
[----:B------:R-:W-:Y:S01]  /*2b980*/  PRMT R194, R24, 0x7610, R194 ;  /* 0x0000761018c27816 */ /* 0x000fe200000000c2 */
[----:B------:R-:W-:Y:S06]  /*2b990*/  BRA `(.L_x_39432) ;  /* 0x0000002800d87947 */ /* 0x000fec0003800000 */
.L_x_39382:
        /* <DEDUP_REMOVED lines=21> */
.L_x_39442:
        /* <DEDUP_REMOVED lines=13> */
.L_x_39444:
[----:B------:R-:W-:Y:S05]  /*2bbc0*/  BSYNC.RECONVERGENT B3 ;  /* 0x0000000000037941 */ /* 0x000fea0003800200 */
.L_x_39443:
        /* <DEDUP_REMOVED lines=41> */
[----:B------:R-:W-:Y:S01]  /*2be60*/  IMAD.MOV.U32 R26, RZ, RZ, R25 ;  /* 0x000000ffff1a7224 */ /* 0x000fe200078e0019 */
[----:B------:R-:W-:-:S07]  /*2be70*/  LOP3.LUT R5, R13, R28, R27, 0x96, !PT ;  /* 0x0000001c0d057212 */ /* 0x000fce00078e961b */
.L_x_39441:
[----:B------:R-:W-:Y:S05]  /*2be80*/  BSYNC.RECONVERGENT B2 ;  /* 0x0000000000027941 */ /* 0x000fea0003800200 */
.L_x_39440:
        /* <DEDUP_REMOVED lines=10> */
.L_x_39439:
[----:B------:R-:W-:Y:S05]  /*2bf30*/  BSYNC.RECONVERGENT B1 ;  /* 0x0000000000017941 */ /* 0x000fea0003800200 */
.L_x_39438:
        /* <DEDUP_REMOVED lines=17> */
.L_x_39449:
        /* <DEDUP_REMOVED lines=13> */
.L_x_39451:
[----:B------:R-:W-:Y:S05]  /*2c120*/  BSYNC.RECONVERGENT B3 ;  /* 0x0000000000037941 */ /* 0x000fea0003800200 */
.L_x_39450:
        /* <DEDUP_REMOVED lines=41> */
[----:B------:R-:W-:Y:S01]  /*2c3c0*/  IMAD.MOV.U32 R25, RZ, RZ, RZ ;  /* 0x000000ffff197224 */ /* 0x000fe200078e00ff */
[----:B------:R-:W-:-:S07]  /*2c3d0*/  MOV R8, R24 ;  /* 0x0000001800087202 */ /* 0x000fce0000000f00 */
.L_x_39448:
[----:B------:R-:W-:Y:S05]  /*2c3e0*/  BSYNC.RECONVERGENT B2 ;  /* 0x0000000000027941 */ /* 0x000fea0003800200 */
.L_x_39447:
        /* <DEDUP_REMOVED lines=10> */
[----:B------:R-:W-:-:S07]  /*2c490*/  FSEL R37, R24, RZ, !P2 ;  /* 0x000000ff18257208 */ /* 0x000fce0005000000 */
.L_x_39446:
[----:B------:R-:W-:Y:S05]  /*2c4a0*/  BSYNC.RECONVERGENT B1 ;  /* 0x0000000000017941 */ /* 0x000fea0003800200 */
.L_x_39445:
        /* <DEDUP_REMOVED lines=17> */
.L_x_39456:
        /* <DEDUP_REMOVED lines=13> */
.L_x_39458:
[----:B------:R-:W-:Y:S05]  /*2c690*/  BSYNC.RECONVERGENT B3 ;  /* 0x0000000000037941 */ /* 0x000fea0003800200 */
.L_x_39457:
        /* <DEDUP_REMOVED lines=43> */
.L_x_39455:
[----:B------:R-:W-:Y:S05]  /*2c950*/  BSYNC.RECONVERGENT B2 ;  /* 0x0000000000027941 */ /* 0x000fea0003800200 */
.L_x_39454:
        /* <DEDUP_REMOVED lines=10> */
.L_x_39453:
[----:B------:R-:W-:Y:S05]  /*2ca00*/  BSYNC.RECONVERGENT B1 ;  /* 0x0000000000017941 */ /* 0x000fea0003800200 */
.L_x_39452:
        /* <DEDUP_REMOVED lines=17> */
.L_x_39463:
        /* <DEDUP_REMOVED lines=13> */
.L_x_39465:
[----:B------:R-:W-:Y:S05]  /*2cbf0*/  BSYNC.RECONVERGENT B3 ;  /* 0x0000000000037941 */ /* 0x000fea0003800200 */
.L_x_39464:
        /* <DEDUP_REMOVED lines=43> */
.L_x_39462:
[----:B------:R-:W-:Y:S05]  /*2ceb0*/  BSYNC.RECONVERGENT B2 ;  /* 0x0000000000027941 */ /* 0x000fea0003800200 */
.L_x_39461:
        /* <DEDUP_REMOVED lines=11> */
.L_x_39460:
[----:B------:R-:W-:Y:S05]  /*2cf70*/  BSYNC.RECONVERGENT B1 ;  /* 0x0000000000017941 */ /* 0x000fea0003800200 */
.L_x_39459:
        /* <DEDUP_REMOVED lines=17> */
.L_x_39470:
        /* <DEDUP_REMOVED lines=13> */
.L_x_39472:
[----:B------:R-:W-:Y:S05]  /*2d160*/  BSYNC.RECONVERGENT B3 ;  /* 0x0000000000037941 */ /* 0x000fea0003800200 */
.L_x_39471:
        /* <DEDUP_REMOVED lines=43> */
.L_x_39469:
[----:B------:R-:W-:Y:S05]  /*2d420*/  BSYNC.RECONVERGENT B2 ;  /* 0x0000000000027941 */ /* 0x000fea0003800200 */
.L_x_39468:
        /* <DEDUP_REMOVED lines=10> */
.L_x_39467:
[----:B------:R-:W-:Y:S05]  /*2d4d0*/  BSYNC.RECONVERGENT B1 ;  /* 0x0000000000017941 */ /* 0x000fea0003800200 */
.L_x_39466:
        /* <DEDUP_REMOVED lines=17> */
.L_x_39477:
        /* <DEDUP_REMOVED lines=13> */
.L_x_39479:
[----:B------:R-:W-:Y:S05]  /*2d6c0*/  BSYNC.RECONVERGENT B3 ;  /* 0x0000000000037941 */ /* 0x000fea0003800200 */
.L_x_39478:
        /* <DEDUP_REMOVED lines=43> */
.L_x_39476:
[----:B------:R-:W-:Y:S05]  /*2d980*/  BSYNC.RECONVERGENT B2 ;  /* 0x0000000000027941 */ /* 0x000fea0003800200 */
.L_x_39475:
        /* <DEDUP_REMOVED lines=11> */
.L_x_39474:
[----:B------:R-:W-:Y:S05]  /*2da40*/  BSYNC.RECONVERGENT B1 ;  /* 0x0000000000017941 */ /* 0x000fea0003800200 */
.L_x_39473:
        /* <DEDUP_REMOVED lines=17> */
.L_x_39484:
        /* <DEDUP_REMOVED lines=13> */
.L_x_39486:
[----:B------:R-:W-:Y:S05]  /*2dc30*/  BSYNC.RECONVERGENT B3 ;  /* 0x0000000000037941 */ /* 0x000fea0003800200 */
.L_x_39485:
        /* <DEDUP_REMOVED lines=43> */
.L_x_39483:
[----:B------:R-:W-:Y:S05]  /*2def0*/  BSYNC.RECONVERGENT B2 ;  /* 0x0000000000027941 */ /* 0x000fea0003800200 */
.L_x_39482:
        /* <DEDUP_REMOVED lines=10> */
.L_x_39481:
[----:B------:R-:W-:Y:S05]  /*2dfa0*/  BSYNC.RECONVERGENT B1 ;  /* 0x0000000000017941 */ /* 0x000fea0003800200 */
.L_x_39480:
[----:B------:R-:W-:Y:S01]  /*2dfb0*/  IMAD.MOV.U32 R180, RZ, RZ, R24 ;  /* 0x000000ffffb47224 */ /* 0x000fe200078e0018 */
[----:B------:R-:W-:Y:S01]  /*2dfc0*/  MOV R35, RZ ;  /* 0x000000ff00237202 */ /* 0x000fe20000000f00 */
        /* <DEDUP_REMOVED lines=14> */
.L_x_39489:
        /* <DEDUP_REMOVED lines=13> */
.L_x_39491:
[----:B------:R-:W-:Y:S05]  /*2e180*/  BSYNC.RECONVERGENT B2 ;  /* 0x0000000000027941 */ /* 0x000fea0003800200 */
.L_x_39490:
        /* <DEDUP_REMOVED lines=43> */
.L_x_39488:
[----:B------:R-:W-:Y:S05]  /*2e440*/  BSYNC.RECONVERGENT B1 ;  /* 0x0000000000017941 */ /* 0x000fea0003800200 */
.L_x_39487:
        /* <DEDUP_REMOVED lines=11> */
.L_x_39432:
[----:B------:R-:W-:Y:S05]  /*2e500*/  BSYNC.RECONVERGENT B0 ;  /* 0x0000000000007941 */ /* 0x000fea0003800200 */
.L_x_39381:
[----:B------:R-:W-:Y:S01]  /*2e510*/  IADD3 R24, PT, PT, R176, 0xe0, RZ ;  /* 0x000000e0b0187810 */ /* 0x000fe20007ffe0ff */
[----:B------:R-:W-:Y:S04]  /*2e520*/  BSSY.RECONVERGENT B0, `(.L_x_39492) ;  /* 0x000001a000007945 */ /* 0x000fe80003800200 */
[----:B------:R-:W-:-:S05]  /*2e530*/  IMAD.WIDE.U32 R24, R24, 0x20, R218 ;  /* 0x0000002018187825 */ /* 0x000fca00078e00da */
[----:B-----5:R3:W-:Y:S04]  /*2e540*/  STG.E.128 desc[UR8][R24.64], R36 ;  /* 0x0000002418007986 */ /* 0x0207e8000c101d08 */
[----:B------:R3:W-:Y:S01]  /*2e550*/  STG.E.128 desc[UR8][R24.64+0x10], R32 ;  /* 0x0000102018007986 */ /* 0x0007e2000c101d08 */
[----:B------:R-:W-:Y:S05]  /*2e560*/  @!P1 BRA `(.L_x_39493) ;  /* 0x0000000000549947 */ /* 0x000fea0003800000 */
[----:B---3--:R-:W-:Y:S01]  /*2e570*/  IMAD.U32 R24, R193, 0x10000, RZ ;  /* 0x00010000c1187824 */ /* 0x008fe200078e00ff */
[----:B------:R-:W-:Y:S02]  /*2e580*/  LOP3.LUT R25, R194, 0xffff, RZ, 0xc0, !PT ;  /* 0x0000ffffc2197812 */ /* 0x000fe400078ec0ff */
[----:B012---:R-:W-:Y:S02]  /*2e590*/  LOP3.LUT R26, R189, 0xff, RZ, 0xc0, !PT ;  /* 0x000000ffbd1a7812 */ /* 0x007fe400078ec0ff */
        /* <DEDUP_REMOVED lines=18> */
.L_x_39493:
[----:B------:R-:W-:Y:S05]  /*2e6c0*/  BSYNC.RECONVERGENT B0 ;  /* 0x0000000000007941 */ /* 0x000fea0003800200 */
.L_x_39492:
[----:B------:R-:W-:Y:S04]  /*2e6d0*/  BSSY.RECONVERGENT B0, `(.L_x_39494) ;  /* 0x0000006000007945 */ /* 0x000fe80003800200 */
[----:B------:R-:W-:Y:S05]  /*2e6e0*/  @!P1 BRA `(.L_x_39495) ;  /* 0x0000000000109947 */ /* 0x000fea0003800000 */
[----:B012-4-:R-:W0:Y:S01]  /*2e6f0*/  LDC.64 R26, c[0x0][0x390] ;  /* 0x0000e400ff1a7b82 */ /* 0x017e220000000a00 */
[----:B---3--:R-:W-:-:S04]  /*2e700*/  VIADD R24, R177, 0x100 ;  /* 0x00000100b1187836 */ /* 0x008fc80000000000 */
[----:B0-----:R-:W-:-:S05]  /*2e710*/  IMAD.WIDE.U32 R24, R24, 0x10, R26 ;  /* 0x0000001018187825 */ /* 0x001fca00078e001a */
[----:B------:R0:W5:Y:S02]  /*2e720*/  LDG.E.128 R96, desc[UR8][R24.64] ;  /* 0x0000000818607981 */ /* 0x000164000c1e1d00 */
.L_x_39495:
[----:B------:R-:W-:Y:S05]  /*2e730*/  BSYNC.RECONVERGENT B0 ;  /* 0x0000000000007941 */ /* 0x000fea0003800200 */
.L_x_39494:
[----:B------:R-:W-:Y:S04]  /*2e740*/  BSSY.RECONVERGENT B0, `(.L_x_39496) ;  /* 0x0000591000007945 */ /* 0x000fe80003800200 */
[----:B------:R-:W-:Y:S05]  /*2e750*/  @!P0 BRA `(.L_x_39497) ;  /* 0x0000002c00648947 */ /* 0x000fea0003800000 */
[----:B012-4-:R-:W0:Y:S01]  /*2e760*/  LDC.64 R26, c[0x0][0x3a0] ;  /* 0x0000e800ff1a7b82 */ /* 0x017e220000000a00 */
[----:B---3--:R-:W-:-:S05]  /*2e770*/  IADD3 R24, PT, PT, R176, 0x100, RZ ;  /* 0x00000100b0187810 */ /* 0x008fca0007ffe0ff */
        /* <DEDUP_REMOVED lines=24> */
.L_x_39502:
        /* <DEDUP_REMOVED lines=13> */
.L_x_39504:
[----:B------:R-:W-:Y:S05]  /*2e9d0*/  BSYNC.RECONVERGENT B3 ;  /* 0x0000000000037941 */ /* 0x000fea0003800200 */
.L_x_39503:
        /* <DEDUP_REMOVED lines=43> */
.L_x_39501:
[----:B------:R-:W-:Y:S05]  /*2ec90*/  BSYNC.RECONVERGENT B2 ;  /* 0x0000000000027941 */ /* 0x000fea0003800200 */
.L_x_39500:
        /* <DEDUP_REMOVED lines=11> */
.L_x_39499:
[----:B------:R-:W-:Y:S05]  /*2ed50*/  BSYNC.RECONVERGENT B1 ;  /* 0x0000000000017941 */ /* 0x000fea0003800200 */
.L_x_39498:
        /* <DEDUP_REMOVED lines=20> */
.L_x_39509:
        /* <DEDUP_REMOVED lines=13> */
.L_x_39511:
[----:B------:R-:W-:Y:S05]  /*2ef70*/  BSYNC.RECONVERGENT B3 ;  /* 0x0000000000037941 */ /* 0x000fea0003800200 */
.L_x_39510:
        /* <DEDUP_REMOVED lines=43> */
.L_x_39508:
[----:B------:R-:W-:Y:S05]  /*2f230*/  BSYNC.RECONVERGENT B2 ;  /* 0x0000000000027941 */ /* 0x000fea0003800200 */
.L_x_39507:
        /* <DEDUP_REMOVED lines=12> */
.L_x_39506:
[----:B------:R-:W-:Y:S05]  /*2f300*/  BSYNC.RECONVERGENT B1 ;  /* 0x0000000000017941 */ /* 0x000fea0003800200 */
.L_x_39505:
        /* <DEDUP_REMOVED lines=20> */
.L_x_39516:
        /* <DEDUP_REMOVED lines=13> */
.L_x_39518:
[----:B------:R-:W-:Y:S05]  /*2f520*/  BSYNC.RECONVERGENT B3 ;  /* 0x0000000000037941 */ /* 0x000fea0003800200 */
.L_x_39517:
        /* <DEDUP_REMOVED lines=43> */
.L_x_39515:
[----:B------:R-:W-:Y:S05]  /*2f7e0*/  BSYNC.RECONVERGENT B2 ;  /* 0x0000000000027941 */ /* 0x000fea0003800200 */
.L_x_39514:
        /* <DEDUP_REMOVED lines=11> */
.L_x_39513:
[----:B------:R-:W-:Y:S05]  /*2f8a0*/  BSYNC.RECONVERGENT B1 ;  /* 0x0000000000017941 */ /* 0x000fea0003800200 */
.L_x_39512:
        /* <DEDUP_REMOVED lines=20> */
.L_x_39523:
        /* <DEDUP_REMOVED lines=13> */
.L_x_39525:
[----:B------:R-:W-:Y:S05]  /*2fac0*/  BSYNC.RECONVERGENT B3 ;  /* 0x0000000000037941 */ /* 0x000fea0003800200 */
.L_x_39524:
        /* <DEDUP_REMOVED lines=43> */
.L_x_39522:
[----:B------:R-:W-:Y:S05]  /*2fd80*/  BSYNC.RECONVERGENT B2 ;  /* 0x0000000000027941 */ /* 0x000fea0003800200 */
.L_x_39521:
        /* <DEDUP_REMOVED lines=12> */
.L_x_39520:
[----:B------:R-:W-:Y:S05]  /*2fe50*/  BSYNC.RECONVERGENT B1 ;  /* 0x0000000000017941 */ /* 0x000fea0003800200 */
.L_x_39519:
        /* <DEDUP_REMOVED lines=20> */
.L_x_39530:
        /* <DEDUP_REMOVED lines=13> */
.L_x_39532:
[----:B------:R-:W-:Y:S05]  /*30070*/  BSYNC.RECONVERGENT B3 ;  /* 0x0000000000037941 */ /* 0x000fea0003800200 */
.L_x_39531:
        /* <DEDUP_REMOVED lines=43> */
.L_x_39529:
[----:B------:R-:W-:Y:S05]  /*30330*/  BSYNC.RECONVERGENT B2 ;  /* 0x0000000000027941 */ /* 0x000fea0003800200 */
.L_x_39528:
        /* <DEDUP_REMOVED lines=11> */
.L_x_39527:
[----:B------:R-:W-:Y:S05]  /*303f0*/  BSYNC.RECONVERGENT B1 ;  /* 0x0000000000017941 */ /* 0x000fea0003800200 */
.L_x_39526:
        /* <DEDUP_REMOVED lines=20> */
.L_x_39537:
        /* <DEDUP_REMOVED lines=13> */
.L_x_39539:
[----:B------:R-:W-:Y:S05]  /*30610*/  BSYNC.RECONVERGENT B3 ;  /* 0x0000000000037941 */ /* 0x000fea0003800200 */
.L_x_39538:
        /* <DEDUP_REMOVED lines=43> */
.L_x_39536:
[----:B------:R-:W-:Y:S05]  /*308d0*/  BSYNC.RECONVERGENT B2 ;  /* 0x0000000000027941 */ /* 0x000fea0003800200 */
.L_x_39535:
        /* <DEDUP_REMOVED lines=12> */
.L_x_39534:
[----:B------:R-:W-:Y:S05]  /*309a0*/  BSYNC.RECONVERGENT B1 ;  /* 0x0000000000017941 */ /* 0x000fea0003800200 */
.L_x_39533:
        /* <DEDUP_REMOVED lines=20> */
.L_x_39544:
        /* <DEDUP_REMOVED lines=13> */
.L_x_39546:
[----:B------:R-:W-:Y:S05]  /*30bc0*/  BSYNC.RECONVERGENT B3 ;  /* 0x0000000000037941 */ /* 0x000fea0003800200 */
.L_x_39545:
        /* <DEDUP_REMOVED lines=43> */
.L_x_39543:
[----:B------:R-:W-:Y:S05]  /*30e80*/  BSYNC.RECONVERGENT B2 ;  /* 0x0000000000027941 */ /* 0x000fea0003800200 */
.L_x_39542:
        /* <DEDUP_REMOVED lines=11> */
.L_x_39541:
[----:B------:R-:W-:Y:S05]  /*30f40*/  BSYNC.RECONVERGENT B1 ;  /* 0x0000000000017941 */ /* 0x000fea0003800200 */
.L_x_39540:
        /* <DEDUP_REMOVED lines=19> */
.L_x_39550:
        /* <DEDUP_REMOVED lines=13> */
.L_x_39552:
[----:B------:R-:W-:Y:S05]  /*31150*/  BSYNC.RECONVERGENT B2 ;  /* 0x0000000000027941 */ /* 0x000fea0003800200 */
.L_x_39551:
        /* <DEDUP_REMOVED lines=43> */
.L_x_39549:
[----:B------:R-:W-:Y:S05]  /*31410*/  BSYNC.RECONVERGENT B1 ;  /* 0x0000000000017941 */ /* 0x000fea0003800200 */
.L_x_39548:
        /* <DEDUP_REMOVED lines=13> */
.L_x_39497:
[----:B------:R-:W-:Y:S01]  /*314f0*/  BSSY.RECONVERGENT B1, `(.L_x_39553) ;  /* 0x0000059000017945 */ /* 0x000fe20003800200 */
[----:B------:R-:W-:Y:S01]  /*31500*/  IMAD.MOV.U32 R216, RZ, RZ, R179 ;  /* 0x000000ffffd87224 */ /* 0x000fe200078e00b3 */
[----:B0--34-:R-:W-:Y:S01]  /*31510*/  MOV R24, R180 ;  /* 0x000000b400187202 */ /* 0x019fe20000000f00 */
[----:B-1----:R-:W-:Y:S01]  /*31520*/  IMAD.MOV.U32 R28, RZ, RZ, RZ ;  /* 0x000000ffff1c7224 */ /* 0x002fe200078e00ff */
        /* <DEDUP_REMOVED lines=17> */
.L_x_39557:
        /* <DEDUP_REMOVED lines=13> */
.L_x_39559:
[----:B------:R-:W-:Y:S05]  /*31710*/  BSYNC.RECONVERGENT B3 ;  /* 0x0000000000037941 */ /* 0x000fea0003800200 */
.L_x_39558:
[----:B------:R-:W-:Y:S01]  /*31720*/  LOP3.LUT R5, R7, UR7, R5, 0x96, !PT ;  /* 0x0000000707057c12 */ /* 0x000fe2000f8e9605 */
[----:B--2---:R-:W-:-:S04]  /*31730*/  IMAD.WIDE.U32 R26, R3, -0x326172a9, RZ ;  /* 0xcd9e8d57031a7825 */ /* 0x004fc800078e00ff */
        /* <DEDUP_REMOVED lines=41> */
.L_x_39556:
[----:B------:R-:W-:Y:S05]  /*319d0*/  BSYNC.RECONVERGENT B2 ;  /* 0x0000000000027941 */ /* 0x000fea0003800200 */
.L_x_39555:
[----:B--2---:R-:W-:Y:S01]  /*319e0*/  HFMA2 R26, -RZ, RZ, 0.1171875, 0 ;  /* 0x2f800000ff1a7431 */ /* 0x004fe200000001ff */
        /* <DEDUP_REMOVED lines=9> */
.L_x_39554:
[----:B------:R-:W-:Y:S05]  /*31a80*/  BSYNC.RECONVERGENT B1 ;  /* 0x0000000000017941 */ /* 0x000fea0003800200 */
.L_x_39553:
        /* <DEDUP_REMOVED lines=17> */
.L_x_39564:
        /* <DEDUP_REMOVED lines=13> */
.L_x_39566:
[----:B------:R-:W-:Y:S05]  /*31c70*/  BSYNC.RECONVERGENT B3 ;  /* 0x0000000000037941 */ /* 0x000fea0003800200 */
.L_x_39565:
        /* <DEDUP_REMOVED lines=43> */
.L_x_39563:
[----:B------:R-:W-:Y:S05]  /*31f30*/  BSYNC.RECONVERGENT B2 ;  /* 0x0000000000027941 */ /* 0x000fea0003800200 */
.L_x_39562:
        /* <DEDUP_REMOVED lines=11> */
.L_x_39561:
[----:B------:R-:W-:Y:S05]  /*31ff0*/  BSYNC.RECONVERGENT B1 ;  /* 0x0000000000017941 */ /* 0x000fea0003800200 */
.L_x_39560:
        /* <DEDUP_REMOVED lines=17> */
.L_x_39571:
        /* <DEDUP_REMOVED lines=13> */
.L_x_39573:
[----:B------:R-:W-:Y:S05]  /*321e0*/  BSYNC.RECONVERGENT B3 ;  /* 0x0000000000037941 */ /* 0x000fea0003800200 */
.L_x_39572:
        /* <DEDUP_REMOVED lines=43> */
.L_x_39570:
[----:B------:R-:W-:Y:S05]  /*324a0*/  BSYNC.RECONVERGENT B2 ;  /* 0x0000000000027941 */ /* 0x000fea0003800200 */
.L_x_39569:
        /* <DEDUP_REMOVED lines=10> */
.L_x_39568:
[----:B------:R-:W-:Y:S05]  /*32550*/  BSYNC.RECONVERGENT B1 ;  /* 0x0000000000017941 */ /* 0x000fea0003800200 */
.L_x_39567:
        /* <DEDUP_REMOVED lines=17> */
.L_x_39578:
        /* <DEDUP_REMOVED lines=13> */
.L_x_39580:
[----:B------:R-:W-:Y:S05]  /*32740*/  BSYNC.RECONVERGENT B3 ;  /* 0x0000000000037941 */ /* 0x000fea0003800200 */
.L_x_39579:
        /* <DEDUP_REMOVED lines=43> */
.L_x_39577:
[----:B------:R-:W-:Y:S05]  /*32a00*/  BSYNC.RECONVERGENT B2 ;  /* 0x0000000000027941 */ /* 0x000fea0003800200 */
.L_x_39576:
        /* <DEDUP_REMOVED lines=11> */
.L_x_39575:
[----:B------:R-:W-:Y:S05]  /*32ac0*/  BSYNC.RECONVERGENT B1 ;  /* 0x0000000000017941 */ /* 0x000fea0003800200 */
.L_x_39574:
[----:B------:R-:W-:Y:S01]  /*32ad0*/  BSSY.RECONVERGENT B1, `(.L_x_39581) ;  /* 0x0000055000017945 */ /* 0x000fe20003800200 */
[----:B--2---:R-:W-:Y:S01]  /*32ae0*/  IMAD.MOV.U32 R26, RZ, RZ, R25 ;  /* 0x000000ffff1a7224 */ /* 0x004fe200078e0019 */
        /* <DEDUP_REMOVED lines=15> */
.L_x_39585:
        /* <DEDUP_REMOVED lines=13> */
.L_x_39587:
[----:B------:R-:W-:Y:S05]  /*32cb0*/  BSYNC.RECONVERGENT B3 ;  /* 0x0000000000037941 */ /* 0x000fea0003800200 */
.L_x_39586:
        /* <DEDUP_REMOVED lines=43> */
.L_x_39584:
[----:B------:R-:W-:Y:S05]  /*32f70*/  BSYNC.RECONVERGENT B2 ;  /* 0x0000000000027941 */ /* 0x000fea0003800200 */
.L_x_39583:
[----:B------:R-:W-:Y:S01]  /*32f80*/  HFMA2 R25, -RZ, RZ, 0.1171875, 0 ;  /* 0x2f800000ff197431 */ /* 0x000fe200000001ff */
[----:B------:R-:W-:-:S05]  /*32f90*/  I2FP.F32.U32 R24, R27 ;  /* 0x0000001b00187245 */ /* 0x000fca0000201000 */
[----:B------:R-:W-:-:S05]  /*32fa0*/  FFMA.FTZ R24, R24, R25, 1.1641532182693481445e-10 ;  /* 0x2f00000018187423 */ /* 0x000fca0000010019 */
[----:B------:R-:W-:Y:S01]  /*32fb0*/  FSETP.GTU.FTZ.AND P2, PT, R24, UR10, PT ;  /* 0x0000000a18007c0b */ /* 0x000fe2000bf5c000 */
[----:B-----5:R-:W-:-:S03]  /*32fc0*/  IMAD.U32 R24, R98, 0x10000, RZ ;  /* 0x0001000062187824 */ /* 0x020fc600078e00ff */
[----:B------:R-:W-:Y:S01]  /*32fd0*/  SEL R25, RZ, 0x1, P2 ;  /* 0x00000001ff197807 */ /* 0x000fe20001000000 */
[----:B------:R-:W-:-:S03]  /*32fe0*/  FMUL.FTZ R24, R24, UR13 ;  /* 0x0000000d18187c20 */ /* 0x000fc60008410000 */
[----:B------:R-:W-:Y:S01]  /*32ff0*/  PRMT R191, R25, 0x7610, R191 ;  /* 0x0000761019bf7816 */ /* 0x000fe200000000bf */
[----:B------:R-:W-:-:S05]  /*33000*/  FMUL.FTZ R24, R24, UR12 ;  /* 0x0000000c18187c20 */ /* 0x000fca0008410000 */
[----:B------:R-:W-:-:S07]  /*33010*/  FSEL R24, R24, RZ, !P2 ;  /* 0x000000ff18187208 */ /* 0x000fce0005000000 */
.L_x_39582:
[----:B------:R-:W-:Y:S05]  /*33020*/  BSYNC.RECONVERGENT B1 ;  /* 0x0000000000017941 */ /* 0x000fea0003800200 */
.L_x_39581:
        /* <DEDUP_REMOVED lines=17> */
.L_x_39592:
        /* <DEDUP_REMOVED lines=13> */
.L_x_39594:
[----:B------:R-:W-:Y:S05]  /*33210*/  BSYNC.RECONVERGENT B3 ;  /* 0x0000000000037941 */ /* 0x000fea0003800200 */
.L_x_39593:
        /* <DEDUP_REMOVED lines=43> */
.L_x_39591:
[----:B------:R-:W-:Y:S05]  /*334d0*/  BSYNC.RECONVERGENT B2 ;  /* 0x0000000000027941 */ /* 0x000fea0003800200 */
.L_x_39590:
        /* <DEDUP_REMOVED lines=11> */
.L_x_39589:
[----:B------:R-:W-:Y:S05]  /*33590*/  BSYNC.RECONVERGENT B1 ;  /* 0x0000000000017941 */ /* 0x000fea0003800200 */
.L_x_39588:
        /* <DEDUP_REMOVED lines=17> */
.L_x_39599:
        /* <DEDUP_REMOVED lines=13> */
.L_x_39601:
[----:B------:R-:W-:Y:S05]  /*33780*/  BSYNC.RECONVERGENT B3 ;  /* 0x0000000000037941 */ /* 0x000fea0003800200 */
.L_x_39600:
        /* <DEDUP_REMOVED lines=43> */
.L_x_39598:
[----:B------:R-:W-:Y:S05]  /*33a40*/  BSYNC.RECONVERGENT B2 ;  /* 0x0000000000027941 */ /* 0x000fea0003800200 */
.L_x_39597:
        /* <DEDUP_REMOVED lines=10> */
.L_x_39596:
[----:B------:R-:W-:Y:S05]  /*33af0*/  BSYNC.RECONVERGENT B1 ;  /* 0x0000000000017941 */ /* 0x000fea0003800200 */
.L_x_39595:
        /* <DEDUP_REMOVED lines=16> */
.L_x_39604:
        /* <DEDUP_REMOVED lines=13> */
.L_x_39606:
[----:B------:R-:W-:Y:S05]  /*33cd0*/  BSYNC.RECONVERGENT B2 ;  /* 0x0000000000027941 */ /* 0x000fea0003800200 */
.L_x_39605:
        /* <DEDUP_REMOVED lines=43> */
.L_x_39603:
[----:B------:R-:W-:Y:S05]  /*33f90*/  BSYNC.RECONVERGENT B1 ;  /* 0x0000000000017941 */ /* 0x000fea0003800200 */
.L_x_39602:
        /* <DEDUP_REMOVED lines=11> */
.L_x_39547:
[----:B------:R-:W-:Y:S05]  /*34050*/  BSYNC.RECONVERGENT B0 ;  /* 0x0000000000007941 */ /* 0x000fea0003800200 */
.L_x_39496:
[----:B------:R-:W-:Y:S01]  /*34060*/  VIADD R178, R176, 0x100 ;  /* 0x00000100b0b27836 */ /* 0x000fe20000000000 */
[----:B------:R-:W-:Y:S03]  /*34070*/  BSSY.RECONVERGENT B0, `(.L_x_39607) ;  /* 0x000001a000007945 */ /* 0x000fe60003800200 */
[----:B------:R-:W-:-:S05]  /*34080*/  IMAD.WIDE.U32 R178, R178, 0x20, R218 ;  /* 0x00000020b2b27825 */ /* 0x000fca00078e00da */
        /* <DEDUP_REMOVED lines=24> */
.L_x_39608:
[----:B------:R-:W-:Y:S05]  /*34210*/  BSYNC.RECONVERGENT B0 ;  /* 0x0000000000007941 */ /* 0x000fea0003800200 */
.L_x_39607:
[----:B------:R-:W-:Y:S01]  /*34220*/  BSSY.RECONVERGENT B0, `(.L_x_39609) ;  /* 0x0000006000007945 */ /* 0x000fe20003800200 */
[----:B------:R-:W-:-:S03]  /*34230*/  IADD3 R223, PT, PT, R177, 0x120, RZ ;  /* 0x00000120b1df7810 */ /* 0x000fc60007ffe0ff */
[----:B------:R-:W-:Y:S05]  /*34240*/  @!P1 BRA `(.L_x_39610) ;  /* 0x00000000000c9947 */ /* 0x000fea0003800000 */
[----:B------:R-:W2:Y:S02]  /*34250*/  LDC.64 R96, c[0x0][0x390] ;  /* 0x0000e400ff607b82 */ /* 0x000ea40000000a00 */
[----:B--2---:R-:W-:-:S06]  /*34260*/  IMAD.WIDE.U32 R96, R223, 0x10, R96 ;  /* 0x00000010df607825 */ /* 0x004fcc00078e0060 */
[----:B------:R-:W5:Y:S02]  /*34270*/  LDG.E.128 R96, desc[UR8][R96.64] ;  /* 0x0000000860607981 */ /* 0x000f64000c1e1d00 */
.L_x_39610:
[----:B------:R-:W-:Y:S05]  /*34280*/  BSYNC.RECONVERGENT B0 ;  /* 0x0000000000007941 */ /* 0x000fea0003800200 */
.L_x_39609:
[----:B------:R-:W-:Y:S01]  /*34290*/  BSSY.RECONVERGENT B0, `(.L_x_39611) ;  /* 0x0000588000007945 */ /* 0x000fe20003800200 */
[----:B------:R-:W-:-:S03]  /*342a0*/  VIADD R222, R176, 0x120 ;  /* 0x00000120b0de7836 */ /* 0x000fc60000000000 */
[----:B------:R-:W-:Y:S05]  /*342b0*/  @!P0 BRA `(.L_x_39612) ;  /* 0x0000002c00408947 */ /* 0x000fea0003800000 */
[----:B------:R-:W2:Y:S02]  /*342c0*/  LDC.64 R176, c[0x0][0x3a0] ;  /* 0x0000e800ffb07b82 */ /* 0x000ea40000000a00 */
[----:B--2---:R-:W-:-:S05]  /*342d0*/  IMAD.WIDE.U32 R176, R222, 0x20, R176 ;  /* 0x00000020deb07825 */ /* 0x004fca00078e00b0 */
[----:B-1----:R1:W5:Y:S04]  /*342e0*/  LDG.E.128 R180, desc[UR8][R176.64] ;  /* 0x00000008b0b47981 */ /* 0x002368000c1e1d00 */
[----:B0-----:R-:W5:Y:S01]  /*342f0*/  LDG.E.128 R176, desc[UR8][R176.64+0x10] ;  /* 0x00001008b0b07981 */ /* 0x001f62000c1e1d00 */
[----:B------:R-:W-:Y:S01]  /*34300*/  ISETP.GT.AND P0, PT, R195, RZ, PT ;  /* 0x000000ffc300720c */ /* 0x000fe20003f04270 */
[----:B------:R-:W-:-:S12]  /*34310*/  BSSY.RECONVERGENT B1, `(.L_x_39613) ;  /* 0x0000058000017945 */ /* 0x000fd80003800200 */
[----:B------:R-:W-:Y:S01]  /*34320*/  @!P0 MOV R195, R216 ;  /* 0x000000d800c38202 */ /* 0x000fe20000000f00 */
[----:B------:R-:W-:Y:S01]  /*34330*/  @!P0 IMAD.MOV.U32 R218, RZ, RZ, R217 ;  /* 0x000000ffffda8224 */ /* 0x000fe200078e00d9 */
[----:B-1----:R-:W-:Y:S06]  /*34340*/  @!P0 BRA `(.L_x_39614) ;  /* 0x0000000400508947 */ /* 0x002fec0003800000 */
        /* <DEDUP_REMOVED lines=16> */
.L_x_39617:
        /* <DEDUP_REMOVED lines=13> */
.L_x_39619:
[----:B------:R-:W-:Y:S05]  /*34520*/  BSYNC.RECONVERGENT B3 ;  /* 0x0000000000037941 */ /* 0x000fea0003800200 */
.L_x_39618:
        /* <DEDUP_REMOVED lines=43> */
.L_x_39616:
[----:B------:R-:W-:Y:S05]  /*347e0*/  BSYNC.RECONVERGENT B2 ;  /* 0x0000000000027941 */ /* 0x000fea0003800200 */
.L_x_39615:
        /* <DEDUP_REMOVED lines=10> */
.L_x_39614:
[----:B------:R-:W-:Y:S05]  /*34890*/  BSYNC.RECONVERGENT B1 ;  /* 0x0000000000017941 */ /* 0x000fea0003800200 */
.L_x_39613:
        /* <DEDUP_REMOVED lines=20> */
.L_x_39624:
        /* <DEDUP_REMOVED lines=13> */
.L_x_39626:
[----:B------:R-:W-:Y:S05]  /*34ab0*/  BSYNC.RECONVERGENT B3 ;  /* 0x0000000000037941 */ /* 0x000fea0003800200 */
.L_x_39625:
        /* <DEDUP_REMOVED lines=43> */
.L_x_39623:
[----:B------:R-:W-:Y:S05]  /*34d70*/  BSYNC.RECONVERGENT B2 ;  /* 0x0000000000027941 */ /* 0x000fea0003800200 */
.L_x_39622:
        /* <DEDUP_REMOVED lines=11> */
.L_x_39621:
[----:B------:R-:W-:Y:S05]  /*34e30*/  BSYNC.RECONVERGENT B1 ;  /* 0x0000000000017941 */ /* 0x000fea0003800200 */
.L_x_39620:
        /* <DEDUP_REMOVED lines=20> */
.L_x_39631:
        /* <DEDUP_REMOVED lines=13> */
.L_x_39633:
[----:B------:R-:W-:Y:S05]  /*35050*/  BSYNC.RECONVERGENT B3 ;  /* 0x0000000000037941 */ /* 0x000fea0003800200 */
.L_x_39632:
        /* <DEDUP_REMOVED lines=43> */
.L_x_39630:
[----:B------:R-:W-:Y:S05]  /*35310*/  BSYNC.RECONVERGENT B2 ;  /* 0x0000000000027941 */ /* 0x000fea0003800200 */
.L_x_39629:
        /* <DEDUP_REMOVED lines=10> */
.L_x_39628:
[----:B------:R-:W-:Y:S05]  /*353c0*/  BSYNC.RECONVERGENT B1 ;  /* 0x0000000000017941 */ /* 0x000fea0003800200 */
.L_x_39627:
        /* <DEDUP_REMOVED lines=20> */
.L_x_39638:
        /* <DEDUP_REMOVED lines=13> */
.L_x_39640:
[----:B------:R-:W-:Y:S05]  /*355e0*/  BSYNC.RECONVERGENT B3 ;  /* 0x0000000000037941 */ /* 0x000fea0003800200 */
.L_x_39639:
        /* <DEDUP_REMOVED lines=43> */
.L_x_39637:
[----:B------:R-:W-:Y:S05]  /*358a0*/  BSYNC.RECONVERGENT B2 ;  /* 0x0000000000027941 */ /* 0x000fea0003800200 */
.L_x_39636:
        /* <DEDUP_REMOVED lines=11> */
.L_x_39635:
[----:B------:R-:W-:Y:S05]  /*35960*/  BSYNC.RECONVERGENT B1 ;  /* 0x0000000000017941 */ /* 0x000fea0003800200 */
.L_x_39634:
        /* <DEDUP_REMOVED lines=20> */
.L_x_39645:
        /* <DEDUP_REMOVED lines=13> */
.L_x_39647:
[----:B------:R-:W-:Y:S05]  /*35b80*/  BSYNC.RECONVERGENT B3 ;  /* 0x0000000000037941 */ /* 0x000fea0003800200 */
.L_x_39646:
        /* <DEDUP_REMOVED lines=43> */
.L_x_39644:
[----:B------:R-:W-:Y:S05]  /*35e40*/  BSYNC.RECONVERGENT B2 ;  /* 0x0000000000027941 */ /* 0x000fea0003800200 */
.L_x_39643:
        /* <DEDUP_REMOVED lines=10> */
.L_x_39642:
[----:B------:R-:W-:Y:S05]  /*35ef0*/  BSYNC.RECONVERGENT B1 ;  /* 0x0000000000017941 */ /* 0x000fea0003800200 */
.L_x_39641:
        /* <DEDUP_REMOVED lines=20> */
.L_x_39652:
        /* <DEDUP_REMOVED lines=13> */
.L_x_39654:
[----:B------:R-:W-:Y:S05]  /*36110*/  BSYNC.RECONVERGENT B3 ;  /* 0x0000000000037941 */ /* 0x000fea0003800200 */
.L_x_39653:
        /* <DEDUP_REMOVED lines=43> */
.L_x_39651:
[----:B------:R-:W-:Y:S05]  /*363d0*/  BSYNC.RECONVERGENT B2 ;  /* 0x0000000000027941 */ /* 0x000fea0003800200 */
.L_x_39650:
        /* <DEDUP_REMOVED lines=11> */
.L_x_39649:
[----:B------:R-:W-:Y:S05]  /*36490*/  BSYNC.RECONVERGENT B1 ;  /* 0x0000000000017941 */ /* 0x000fea0003800200 */
.L_x_39648:
        /* <DEDUP_REMOVED lines=20> */
.L_x_39659:
        /* <DEDUP_REMOVED lines=13> */
.L_x_39661:
[----:B------:R-:W-:Y:S05]  /*366b0*/  BSYNC.RECONVERGENT B3 ;  /* 0x0000000000037941 */ /* 0x000fea0003800200 */
.L_x_39660:
        /* <DEDUP_REMOVED lines=43> */
.L_x_39658:
[----:B------:R-:W-:Y:S05]  /*36970*/  BSYNC.RECONVERGENT B2 ;  /* 0x0000000000027941 */ /* 0x000fea0003800200 */
.L_x_39657:
        /* <DEDUP_REMOVED lines=10> */
.L_x_39656:
[----:B------:R-:W-:Y:S05]  /*36a20*/  BSYNC.RECONVERGENT B1 ;  /* 0x0000000000017941 */ /* 0x000fea0003800200 */
.L_x_39655:
        /* <DEDUP_REMOVED lines=19> */
.L_x_39665:
        /* <DEDUP_REMOVED lines=13> */
.L_x_39667:
[----:B------:R-:W-:Y:S05]  /*36c30*/  BSYNC.RECONVERGENT B2 ;  /* 0x0000000000027941 */ /* 0x000fea0003800200 */
.L_x_39666:
        /* <DEDUP_REMOVED lines=42> */
.L_x_39664:
[----:B------:R-:W-:Y:S05]  /*36ee0*/  BSYNC.RECONVERGENT B1 ;  /* 0x0000000000017941 */ /* 0x000fea0003800200 */
.L_x_39663:
        /* <DEDUP_REMOVED lines=13> */
.L_x_39612:
[----:B------:R-:W-:Y:S01]  /*36fc0*/  BSSY.RECONVERGENT B1, `(.L_x_39668) ;  /* 0x0000059000017945 */ /* 0x000fe20003800200 */
[----:B------:R-:W-:Y:S01]  /*36fd0*/  IMAD.MOV.U32 R218, RZ, RZ, R216 ;  /* 0x000000ffffda7224 */ /* 0x000fe200078e00d8 */
[----:B------:R-:W-:Y:S01]  /*36fe0*/  MOV R176, R217 ;  /* 0x000000d900b07202 */ /* 0x000fe20000000f00 */
        /* <DEDUP_REMOVED lines=18> */
.L_x_39672:
        /* <DEDUP_REMOVED lines=13> */
.L_x_39674:
[----:B------:R-:W-:Y:S05]  /*371e0*/  BSYNC.RECONVERGENT B3 ;  /* 0x0000000000037941 */ /* 0x000fea0003800200 */
.L_x_39673:
[----:B------:R-:W-:Y:S01]  /*371f0*/  LOP3.LUT R5, R7, UR7, R5, 0x96, !PT ;  /* 0x0000000707057c12 */ /* 0x000fe2000f8e9605 */
[----:B0-----:R-:W-:-:S04]  /*37200*/  IMAD.WIDE.U32 R178, R3, -0x326172a9, RZ ;  /* 0xcd9e8d5703b27825 */ /* 0x001fc800078e00ff */
        /* <DEDUP_REMOVED lines=41> */
.L_x_39671:
[----:B------:R-:W-:Y:S05]  /*374a0*/  BSYNC.RECONVERGENT B2 ;  /* 0x0000000000027941 */ /* 0x000fea0003800200 */
.L_x_39670:
[----:B0-----:R-:W-:Y:S01]  /*374b0*/  HFMA2 R178, -RZ, RZ, 0.1171875, 0 ;  /* 0x2f800000ffb27431 */ /* 0x001fe200000001ff */
        /* <DEDUP_REMOVED lines=9> */
.L_x_39669:
[----:B------:R-:W-:Y:S05]  /*37550*/  BSYNC.RECONVERGENT B1 ;  /* 0x0000000000017941 */ /* 0x000fea0003800200 */
.L_x_39668:
[----:B------:R-:W-:Y:S01]  /*37560*/  BSSY.RECONVERGENT B1, `(.L_x_39675) ;  /* 0x0000056000017945 */ /* 0x000fe20003800200 */
[----:B------:R-:W-:Y:S01]  /*37570*/  MOV R177, R176 ;  /* 0x000000b000b17202 */ /* 0x000fe20000000f00 */
[----:B------:R-:W-:Y:S02]  /*37580*/  IMAD.MOV.U32 R181, RZ, RZ, RZ ;  /* 0x000000ffffb57224 */ /* 0x000fe400078e00ff */
[----:B------:R-:W-:Y:S05]  /*37590*/  @!P1 BRA `(.L_x_39676) ;  /* 0x0000000400489947 */ /* 0x000fea0003800000 */
[----:B------:R-:W-:Y:S01]  /*375a0*/  ISETP.NE.AND P0, PT, R176, 0x1, PT ;  /* 0x00000001b000780c */ /* 0x000fe20003f05270 */
[----:B------:R-:W-:Y:S01]  /*375b0*/  BSSY.RECONVERGENT B2, `(.L_x_39677) ;  /* 0x0000045000027945 */ /* 0x000fe20003800200 */
[----:B------:R-:W-:Y:S02]  /*375c0*/  HFMA2 R177, -RZ, RZ, 0, 1.1920928955078125e-07 ;  /* 0x00000002ffb17431 */ /* 0x000fe400000001ff */
[----:B0-----:R-:W-:-:S09]  /*375d0*/  IMAD.MOV.U32 R179, RZ, RZ, R8 ;  /* 0x000000ffffb37224 */ /* 0x001fd200078e0008 */
        /* <DEDUP_REMOVED lines=9> */
.L_x_39679:
        /* <DEDUP_REMOVED lines=13> */
.L_x_39681:
[----:B------:R-:W-:Y:S05]  /*37740*/  BSYNC.RECONVERGENT B3 ;  /* 0x0000000000037941 */ /* 0x000fea0003800200 */
.L_x_39680:
        /* <DEDUP_REMOVED lines=43> */
.L_x_39678:
[----:B------:R-:W-:Y:S05]  /*37a00*/  BSYNC.RECONVERGENT B2 ;  /* 0x0000000000027941 */ /* 0x000fea0003800200 */
.L_x_39677:
        /* <DEDUP_REMOVED lines=11> */
.L_x_39676:
[----:B------:R-:W-:Y:S05]  /*37ac0*/  BSYNC.RECONVERGENT B1 ;  /* 0x0000000000017941 */ /* 0x000fea0003800200 */
.L_x_39675:
[----:B------:R-:W-:Y:S01]  /*37ad0*/  BSSY.RECONVERGENT B1, `(.L_x_39682) ;  /* 0x0000055000017945 */ /* 0x000fe20003800200 */
[----:B------:R-:W-:Y:S01]  /*37ae0*/  IMAD.MOV.U32 R176, RZ, RZ, R177 ;  /* 0x000000ffffb07224 */ /* 0x000fe200078e00b1 */
[----:B------:R-:W-:Y:S02]  /*37af0*/  MOV R182, RZ ;  /* 0x000000ff00b67202 */ /* 0x000fe40000000f00 */
[----:B------:R-:W-:Y:S05]  /*37b00*/  @!P1 BRA `(.L_x_39683) ;  /* 0x0000000400449947 */ /* 0x000fea0003800000 */
[----:B------:R-:W-:Y:S01]  /*37b10*/  ISETP.NE.AND P0, PT, R177, 0x1, PT ;  /* 0x00000001b100780c */ /* 0x000fe20003f05270 */
[----:B------:R-:W-:Y:S01]  /*37b20*/  BSSY.RECONVERGENT B2, `(.L_x_39684) ;  /* 0x0000045000027945 */ /* 0x000fe20003800200 */
[----:B------:R-:W-:Y:S01]  /*37b30*/  IMAD.MOV.U32 R176, RZ, RZ, 0x2 ;  /* 0x00000002ffb07424 */ /* 0x000fe200078e00ff */
[----:B0-----:R-:W-:-:S10]  /*37b40*/  MOV R179, R8 ;  /* 0x0000000800b37202 */ /* 0x001fd40000000f00 */
        /* <DEDUP_REMOVED lines=9> */
.L_x_39686:
        /* <DEDUP_REMOVED lines=13> */
.L_x_39688:
[----:B------:R-:W-:Y:S05]  /*37cb0*/  BSYNC.RECONVERGENT B3 ;  /* 0x0000000000037941 */ /* 0x000fea0003800200 */
.L_x_39687:
        /* <DEDUP_REMOVED lines=43> */
.L_x_39685:
[----:B------:R-:W-:Y:S05]  /*37f70*/  BSYNC.RECONVERGENT B2 ;  /* 0x0000000000027941 */ /* 0x000fea0003800200 */
.L_x_39684:
        /* <DEDUP_REMOVED lines=10> */
.L_x_39683:
[----:B------:R-:W-:Y:S05]  /*38020*/  BSYNC.RECONVERGENT B1 ;  /* 0x0000000000017941 */ /* 0x000fea0003800200 */
.L_x_39682:
        /* <DEDUP_REMOVED lines=17> */
.L_x_39693:
        /* <DEDUP_REMOVED lines=13> */
.L_x_39695:
[----:B------:R-:W-:Y:S05]  /*38210*/  BSYNC.RECONVERGENT B3 ;  /* 0x0000000000037941 */ /* 0x000fea0003800200 */
.L_x_39694:
        /* <DEDUP_REMOVED lines=43> */
.L_x_39692:
[----:B------:R-:W-:Y:S05]  /*384d0*/  BSYNC.RECONVERGENT B2 ;  /* 0x0000000000027941 */ /* 0x000fea0003800200 */
.L_x_39691:
        /* <DEDUP_REMOVED lines=11> */
.L_x_39690:
[----:B------:R-:W-:Y:S05]  /*38590*/  BSYNC.RECONVERGENT B1 ;  /* 0x0000000000017941 */ /* 0x000fea0003800200 */
.L_x_39689:
[----:B------:R-:W-:Y:S01]  /*385a0*/  BSSY.RECONVERGENT B1, `(.L_x_39696) ;  /* 0x0000055000017945 */ /* 0x000fe20003800200 */
[----:B0-----:R-:W-:Y:S01]  /*385b0*/  IMAD.MOV.U32 R178, RZ, RZ, R177 ;  /* 0x000000ffffb27224 */ /* 0x001fe200078e00b1 */
        /* <DEDUP_REMOVED lines=15> */
.L_x_39700:
        /* <DEDUP_REMOVED lines=13> */
.L_x_39702:
[----:B------:R-:W-:Y:S05]  /*38780*/  BSYNC.RECONVERGENT B3 ;  /* 0x0000000000037941 */ /* 0x000fea0003800200 */
.L_x_39701:
        /* <DEDUP_REMOVED lines=43> */
.L_x_39699:
[----:B------:R-:W-:Y:S05]  /*38a40*/  BSYNC.RECONVERGENT B2 ;  /* 0x0000000000027941 */ /* 0x000fea0003800200 */
.L_x_39698:
        /* <DEDUP_REMOVED lines=10> */
.L_x_39697:
[----:B------:R-:W-:Y:S05]  /*38af0*/  BSYNC.RECONVERGENT B1 ;  /* 0x0000000000017941 */ /* 0x000fea0003800200 */
.L_x_39696:
        /* <DEDUP_REMOVED lines=17> */
.L_x_39707:
        /* <DEDUP_REMOVED lines=13> */
.L_x_39709:
[----:B------:R-:W-:Y:S05]  /*38ce0*/  BSYNC.RECONVERGENT B3 ;  /* 0x0000000000037941 */ /* 0x000fea0003800200 */
.L_x_39708:
        /* <DEDUP_REMOVED lines=43> */
.L_x_39706:
[----:B------:R-:W-:Y:S05]  /*38fa0*/  BSYNC.RECONVERGENT B2 ;  /* 0x0000000000027941 */ /* 0x000fea0003800200 */
.L_x_39705:
        /* <DEDUP_REMOVED lines=11> */
.L_x_39704:
[----:B------:R-:W-:Y:S05]  /*39060*/  BSYNC.RECONVERGENT B1 ;  /* 0x0000000000017941 */ /* 0x000fea0003800200 */
.L_x_39703:
        /* <DEDUP_REMOVED lines=17> */
.L_x_39714:
        /* <DEDUP_REMOVED lines=13> */
.L_x_39716:
[----:B------:R-:W-:Y:S05]  /*39250*/  BSYNC.RECONVERGENT B3 ;  /* 0x0000000000037941 */ /* 0x000fea0003800200 */
.L_x_39715:
        /* <DEDUP_REMOVED lines=43> */
.L_x_39713:
[----:B------:R-:W-:Y:S05]  /*39510*/  BSYNC.RECONVERGENT B2 ;  /* 0x0000000000027941 */ /* 0x000fea0003800200 */
.L_x_39712:
        /* <DEDUP_REMOVED lines=10> */
.L_x_39711:
[----:B------:R-:W-:Y:S05]  /*395c0*/  BSYNC.RECONVERGENT B1 ;  /* 0x0000000000017941 */ /* 0x000fea0003800200 */
.L_x_39710:
        /* <DEDUP_REMOVED lines=16> */
.L_x_39719:
        /* <DEDUP_REMOVED lines=13> */
.L_x_39721:
[----:B------:R-:W-:Y:S05]  /*397a0*/  BSYNC.RECONVERGENT B2 ;  /* 0x0000000000027941 */ /* 0x000fea0003800200 */
.L_x_39720:
[----:B------:R-:W-:Y:S01]  /*397b0*/  LOP3.LUT R5, R7, UR7, R5, 0x96, !PT ;  /* 0x0000000707057c12 */ /* 0x000fe2000f8e9605 */
[----:B------:R-:W-:-:S04]  /*397c0*/  IMAD.WIDE.U32 R194, R3, -0x326172a9, RZ ;  /* 0xcd9e8d5703c27825 */ /* 0x000fc800078e00ff */
[----:B------:R-:W-:Y:S01]  /*397d0*/  IMAD.WIDE.U32 R216, R5, -0x326172a9, RZ ;  /* 0xcd9e8d5705d87825 */ /* 0x000fe200078e00ff */
[----:B------:R-:W-:-:S04]  /*397e0*/  LOP3.LUT R5, R6, UR6, R195, 0x96, !PT ;  /* 0x0000000606057c12 */ /* 0x000fc8000f8e96c3 */
[----:B------:R-:W-:Y:S01]  /*397f0*/  LOP3.LUT R179, R9, R194, R217, 0x96, !PT ;  /* 0x000000c209b37212 */ /* 0x000fe200078e96d9 */
[----:B------:R-:W-:-:S05]  /*39800*/  IMAD.WIDE.U32 R8, R5, -0x2daee0ad, RZ ;  /* 0xd2511f5305087825 */ /* 0x000fca00078e00ff */
[----:B------:R-:W-:Y:S01]  /*39810*/  LOP3.LUT R9, R184, R4, R9, 0x96, !PT ;  /* 0x00000004b8097212 */ /* 0x000fe200078e9609 */
[----:B------:R-:W-:-:S04]  /*39820*/  IMAD.WIDE.U32 R4, R179, -0x2daee0ad, RZ ;  /* 0xd2511f53b3047825 */ /* 0x000fc800078e00ff */
[----:B------:R-:W-:Y:S01]  /*39830*/  IMAD.MOV.U32 R179, RZ, RZ, R218 ;  /* 0x000000ffffb37224 */ /* 0x000fe200078e00da */
        /* <DEDUP_REMOVED lines=33> */
.L_x_39718:
[----:B------:R-:W-:Y:S05]  /*39a50*/  BSYNC.RECONVERGENT B1 ;  /* 0x0000000000017941 */ /* 0x000fea0003800200 */
.L_x_39717:
        /* <DEDUP_REMOVED lines=11> */
.L_x_39662:
[----:B------:R-:W-:Y:S05]  /*39b10*/  BSYNC.RECONVERGENT B0 ;  /* 0x0000000000007941 */ /* 0x000fea0003800200 */
.L_x_39611:
[----:B------:R-:W0:Y:S01]  /*39b20*/  LDC.64 R10, c[0x0][0x3a8] ;  /* 0x0000ea00ff0a7b82 */ /* 0x000e220000000a00 */
[----:B------:R-:W-:Y:S01]  /*39b30*/  BSSY.RECONVERGENT B0, `(.L_x_39722) ;  /* 0x0000019000007945 */ /* 0x000fe20003800200 */
[----:B0-----:R-:W-:-:S05]  /*39b40*/  IMAD.WIDE.U32 R10, R222, 0x20, R10 ;  /* 0x00000020de0a7825 */ /* 0x001fca00078e000a */
        /* <DEDUP_REMOVED lines=23> */
.L_x_39723:
[----:B------:R-:W-:Y:S05]  /*39cc0*/  BSYNC.RECONVERGENT B0 ;  /* 0x0000000000007941 */ /* 0x000fea0003800200 */
.L_x_39722:
[----:B------:R-:W-:Y:S01]  /*39cd0*/  FADD.FTZ R9, RZ, R92 ;  /* 0x0000005cff097221 */ /* 0x000fe20000010000 */
[----:B------:R-:W2:Y:S01]  /*39ce0*/  S2R R20, SR_TID.X ;  /* 0x0000000000147919 */ /* 0x000ea20000002100 */
        /* <DEDUP_REMOVED lines=9> */
[----:B--2---:R-:W-:-:S03]  /*39d80*/  LOP3.LUT P0, RZ, R20, 0x1f, RZ, 0xc0, !PT ;  /* 0x0000001f14ff7812 */ /* 0x004fc6000780c0ff */
        /* <DEDUP_REMOVED lines=85> */
[----:B0-----:R-:W-:-:S03]  /*3a2e0*/  FADD.FTZ R10, -R13, R93 ;  /* 0x0000005d0d0a7221 */ /* 0x001fc60000010100 */
        /* <DEDUP_REMOVED lines=167> */
.L_x_39739:
[----:B------:R-:W2:Y:S01]  /*3ad60*/  LDL R18, [R1+0x90] ;  /* 0x0000900001127983 */ /* 0x000ea20000100800 */
[----:B------:R-:W3:Y:S01]  /*3ad70*/  @!P0 LDC.64 R10, c[0x0][0x3c0] ;  /* 0x0000f000ff0a8b82 */ /* 0x000ee20000000a00 */
[----:B------:R-:W-:Y:S01]  /*3ad80*/  ISETP.NE.AND P1, PT, RZ, UR11, PT ;  /* 0x0000000bff007c0c */ /* 0x000fe2000bf25270 */
[----:B-1----:R-:W-:Y:S01]  /*3ad90*/  FADD.FTZ R9, R12, R9 ;  /* 0x000000090c097221 */ /* 0x002fe20000010000 */
[----:B------:R-:W-:Y:S03]  /*3ada0*/  BSSY.RECONVERGENT B0, `(.L_x_39725) ;  /* 0x000016f000007945 */ /* 0x000fe60003800200 */
[----:B------:R-:W-:Y:S01]  /*3adb0*/  FFMA.FTZ R9, R9, R15, UR14 ;  /* 0x0000000e09097e23 */ /* 0x000fe2000801000f */
[----:B---3--:R-:W-:-:S05]  /*3adc0*/  @!P0 IMAD.WIDE R10, R2, 0x4, R10 ;  /* 0x00000004020a8825 */ /* 0x008fca00078e020a */
[----:B------:R1:W-:Y:S02]  /*3add0*/  @!P0 STG.E desc[UR8][R10.64], R13 ;  /* 0x0000000d0a008986 */ /* 0x0003e4000c101908 */
[----:B-1----:R-:W-:-:S05]  /*3ade0*/  FMUL.FTZ R10, R13, R13 ;  /* 0x0000000d0d0a7220 */ /* 0x002fca0000410000 */
[----:B------:R-:W-:-:S05]  /*3adf0*/  FSEL R10, R10, RZ, P1 ;  /* 0x000000ff0a0a7208 */ /* 0x000fca0000800000 */
[----:B------:R-:W-:Y:S02]  /*3ae00*/  FADD.FTZ R9, R9, R10 ;  /* 0x0000000a09097221 */ /* 0x000fe40000010000 */
[----:B------:R-:W1:Y:S04]  /*3ae10*/  @!P0 LDC.64 R10, c[0x0][0x3c8] ;  /* 0x0000f200ff0a8b82 */ /* 0x000e680000000a00 */
[----:B------:R-:W3:Y:S01]  /*3ae20*/  MUFU.RSQ R9, R9 ;  /* 0x0000000900097308 */ /* 0x000ee20000001400 */
[----:B-1----:R-:W-:-:S05]  /*3ae30*/  @!P0 IMAD.WIDE R10, R2, 0x4, R10 ;  /* 0x00000004020a8825 */ /* 0x002fca00078e020a */
[----:B---3--:R1:W-:Y:S01]  /*3ae40*/  @!P0 STG.E desc[UR8][R10.64], R9 ;  /* 0x000000090a008986 */ /* 0x0083e2000c101908 */
[----:B--2---:R-:W-:-:S13]  /*3ae50*/  ISETP.GE.AND P0, PT, R18, 0x1, PT ;  /* 0x000000011200780c */ /* 0x004fda0003f06270 */
[----:B-1----:R-:W-:Y:S05]  /*3ae60*/  @!P0 BRA `(.L_x_39726) ;  /* 0x0000001400888947 */ /* 0x002fea0003800000 */
[----:B------:R-:W2:Y:S01]  /*3ae70*/  LDL R16, [R1+0x78] ;  /* 0x0000780001107983 */ /* 0x000ea20000100800 */
[----:B------:R-:W1:Y:S03]  /*3ae80*/  LDC R17, c[0x0][0x388] ;  /* 0x0000e200ff117b82 */ /* 0x000e660000000800 */
[----:B------:R-:W3:Y:S04]  /*3ae90*/  LDL R14, [R1+0x7c] ;  /* 0x00007c00010e7983 */ /* 0x000ee80000100800 */
[----:B------:R-:W4:Y:S04]  /*3aea0*/  LDL R195, [R1+0x80] ;  /* 0x0000800001c37983 */ /* 0x000f280000100800 */
[----:B------:R-:W5:Y:S04]  /*3aeb0*/  LDL R21, [R1+0x84] ;  /* 0x0000840001157983 */ /* 0x000f680000100800 */
[----:B------:R-:W4:Y:S04]  /*3aec0*/  LDL R186, [R1+0x88] ;  /* 0x0000880001ba7983 */ /* 0x000f280000100800 */
[----:B------:R-:W5:Y:S04]  /*3aed0*/  LDL R19, [R1+0x8c] ;  /* 0x00008c0001137983 */ /* 0x000f680000100800 */
[----:B------:R-:W5:Y:S04]  /*3aee0*/  LDL R23, [R1+0x70] ;  /* 0x0000700001177983 */ /* 0x000f680000100800 */
[----:B------:R-:W5:Y:S01]  /*3aef0*/  LDL R22, [R1+0x74] ;  /* 0x0000740001167983 */ /* 0x000f620000100800 */
[----:B------:R-:W-:Y:S01]  /*3af00*/  VIADD R10, R18, 0xffffffff ;  /* 0xffffffff120a7836 */ /* 0x000fe20000000000 */
[----:B------:R-:W-:-:S02]  /*3af10*/  FSEL R18, R13, RZ, !P1 ;  /* 0x000000ff0d127208 */ /* 0x000fc40004800000 */
[----:B------:R-:W5:Y:S03]  /*3af20*/  LDL R185, [R1+0x58] ;  /* 0x0000580001b97983 */ /* 0x000f660000100800 */
[C---:B------:R-:W-:Y:S01]  /*3af30*/  FADD.FTZ R11, -R18.reuse, R90 ;  /* 0x0000005a120b7221 */ /* 0x040fe20000010100 */
[C---:B0-----:R-:W-:Y:S01]  /*3af40*/  FADD.FTZ R12, -R18.reuse, R91 ;  /* 0x0000005b120c7221 */ /* 0x041fe20000010100 */
[----:B------:R-:W-:Y:S01]  /*3af50*/  FADD.FTZ R13, -R18, R94 ;  /* 0x0000005e120d7221 */ /* 0x000fe20000010100 */
[----:B-1----:R-:W-:Y:S02]  /*3af60*/  IMAD R10, R10, R17, RZ ;  /* 0x000000110a0a7224 */ /* 0x002fe400078e02ff */
[C---:B------:R-:W-:Y:S01]  /*3af70*/  FMUL.FTZ R11, R9.reuse, R11 ;  /* 0x0000000b090b7220 */ /* 0x040fe20000410000 */
[C---:B------:R-:W-:Y:S01]  /*3af80*/  FMUL.FTZ R12, R9.reuse, R12 ;  /* 0x0000000c090c7220 */ /* 0x040fe20000410000 */
[----:B------:R-:W-:Y:S01]  /*3af90*/  FMUL.FTZ R13, R9, R13 ;  /* 0x0000000d090d7220 */ /* 0x000fe20000410000 */
[----:B------:R-:W5:Y:S01]  /*3afa0*/  LDL R184, [R1+0x5c] ;  /* 0x00005c0001b87983 */ /* 0x000f620000100800 */
[----:B------:R-:W-:-:S03]  /*3afb0*/  FADD.FTZ R17, -R18, R89 ;  /* 0x0000005912117221 */ /* 0x000fc60000010100 */
[----:B------:R-:W5:Y:S01]  /*3afc0*/  LDL R91, [R1+0x50] ;  /* 0x00005000015b7983 */ /* 0x000f620000100800 */
[----:B------:R-:W-:-:S03]  /*3afd0*/  FMUL.FTZ R17, R9, R17 ;  /* 0x0000001109117220 */ /* 0x000fc60000410000 */
[----:B------:R-:W5:Y:S01]  /*3afe0*/  LDL R90, [R1+0x54] ;  /* 0x00005400015a7983 */ /* 0x000f620000100800 */
[----:B------:R-:W-:-:S03]  /*3aff0*/  LOP3.LUT R252, R20, 0x1f, RZ, 0xc0, !PT ;  /* 0x0000001f14fc7812 */ /* 0x000fc600078ec0ff */
[----:B------:R-:W5:Y:S01]  /*3b000*/  LDL R89, [R1+0x38] ;  /* 0x0000380001597983 */ /* 0x000f620000100800 */
[----:B------:R-:W-:-:S03]  /*3b010*/  FADD.FTZ R20, -R18, R81 ;  /* 0x0000005112147221 */ /* 0x000fc60000010100 */
[----:B------:R-:W5:Y:S01]  /*3b020*/  LDL R81, [R1+0x30] ;  /* 0x0000300001517983 */ /* 0x000f620000100800 */
[----:B--2---:R-:W-:Y:S01]  /*3b030*/  FFMA.FTZ R11, R11, R16, R170 ;  /* 0x000000100b0b7223 */ /* 0x004fe200000100aa */
[----:B---3--:R-:W-:-:S05]  /*3b040*/  FFMA.FTZ R12, R12, R14, R171 ;  /* 0x0000000e0c0c7223 */ /* 0x008fca00000100ab */
[----:B------:R-:W-:Y:S01]  /*3b050*/  F2FP.BF16.F32.PACK_AB R15, R12, R11 ;  /* 0x0000000b0c0f723e */ /* 0x000fe200000010ff */
[C---:B------:R-:W-:Y:S01]  /*3b060*/  FADD.FTZ R11, -R18.reuse, R92 ;  /* 0x0000005c120b7221 */ /* 0x040fe20000010100 */
[C---:B------:R-:W-:Y:S01]  /*3b070*/  FADD.FTZ R12, -R18.reuse, R93 ;  /* 0x0000005d120c7221 */ /* 0x040fe20000010100 */
[C---:B------:R-:W-:Y:S01]  /*3b080*/  FADD.FTZ R14, -R18.reuse, R95 ;  /* 0x0000005f120e7221 */ /* 0x040fe20000010100 */
[----:B----4-:R-:W-:Y:S01]  /*3b090*/  FFMA.FTZ R13, R13, R186, R174 ;  /* 0x000000ba0d0d7223 */ /* 0x010fe200000100ae */
[C---:B------:R-:W-:Y:S01]  /*3b0a0*/  FMUL.FTZ R11, R9.reuse, R11 ;  /* 0x0000000b090b7220 */ /* 0x040fe20000410000 */
[C---:B------:R-:W-:Y:S01]  /*3b0b0*/  FMUL.FTZ R12, R9.reuse, R12 ;  /* 0x0000000c090c7220 */ /* 0x040fe20000410000 */
[----:B------:R-:W-:Y:S01]  /*3b0c0*/  FMUL.FTZ R14, R9, R14 ;  /* 0x0000000e090e7220 */ /* 0x000fe20000410000 */
[----:B------:R-:W-:Y:S01]  /*3b0d0*/  FADD.FTZ R16, -R18, R88 ;  /* 0x0000005812107221 */ /* 0x000fe20000010100 */
[----:B------:R-:W-:Y:S01]  /*3b0e0*/  FFMA.FTZ R11, R11, R195, R172 ;  /* 0x000000c30b0b7223 */ /* 0x000fe200000100ac */
[----:B-----5:R-:W-:Y:S01]  /*3b0f0*/  FFMA.FTZ R12, R12, R21, R173 ;  /* 0x000000150c0c7223 */ /* 0x020fe200000100ad */
[----:B------:R-:W-:Y:S01]  /*3b100*/  FFMA.FTZ R19, R14, R19, R175 ;  /* 0x000000130e137223 */ /* 0x000fe200000100af */
[----:B------:R-:W-:Y:S01]  /*3b110*/  FMUL.FTZ R16, R9, R16 ;  /* 0x0000001009107220 */ /* 0x000fe20000410000 */
[----:B------:R-:W2:Y:S02]  /*3b120*/  LDL R21, [R1+0x68] ;  /* 0x0000680001157983 */ /* 0x000ea40000100800 */
[----:B------:R-:W-:-:S02]  /*3b130*/  F2FP.BF16.F32.PACK_AB R12, R12, R11 ;  /* 0x0000000b0c0c723e */ /* 0x000fc400000010ff */
[----:B------:R-:W-:Y:S01]  /*3b140*/  SHF.R.S32.HI R11, RZ, 0x1f, R10 ;  /* 0x0000001fff0b7819 */ /* 0x000fe2000001140a */
[----:B------:R-:W-:Y:S01]  /*3b150*/  FFMA.FTZ R17, R17, R22, R169 ;  /* 0x0000001611117223 */ /* 0x000fe200000100a9 */
[----:B------:R-:W-:Y:S01]  /*3b160*/  F2FP.BF16.F32.PACK_AB R13, R19, R13 ;  /* 0x0000000d130d723e */ /* 0x000fe200000010ff */
[----:B------:R-:W-:Y:S01]  /*3b170*/  FFMA.FTZ R16, R16, R23, R168 ;  /* 0x0000001710107223 */ /* 0x000fe200000100a8 */
[----:B------:R-:W-:Y:S01]  /*3b180*/  LEA.HI R19, R11, R10, RZ, 0x3 ;  /* 0x0000000a0b137211 */ /* 0x000fe200078f18ff */
[----:B------:R-:W3:Y:S01]  /*3b190*/  LDL R23, [R1+0x6c] ;  /* 0x00006c0001177983 */ /* 0x000ee20000100800 */
[----:B------:R-:W0:Y:S03]  /*3b1a0*/  LDC.64 R10, c[0x0][0x428] ;  /* 0x00010a00ff0a7b82 */ /* 0x000e260000000a00 */
[----:B------:R-:W4:Y:S04]  /*3b1b0*/  LDL R22, [R1+0x64] ;  /* 0x0000640001167983 */ /* 0x000f280000100800 */
[----:B------:R-:W5:Y:S01]  /*3b1c0*/  LDL R92, [R1+0x60] ;  /* 0x00006000015c7983 */ /* 0x000f620000100800 */
[----:B------:R-:W-:-:S02]  /*3b1d0*/  LEA.HI.SX32 R19, R19, R252, 0x1d ;  /* 0x000000fc13137211 */ /* 0x000fc400078feaff */
[----:B------:R-:W-:Y:S01]  /*3b1e0*/  F2FP.BF16.F32.PACK_AB R14, R17, R16 ;  /* 0x00000010110e723e */ /* 0x000fe200000010ff */
[----:B------:R-:W5:Y:S02]  /*3b1f0*/  LDL R88, [R1+0x3c] ;  /* 0x00003c0001587983 */ /* 0x000f640000100800 */
[----:B0-----:R-:W-:-:S05]  /*3b200*/  IMAD.WIDE.U32 R16, R19, 0x10, R10 ;  /* 0x0000001013107825 */ /* 0x001fca00078e000a */
[----:B------:R0:W-:Y:S02]  /*3b210*/  STG.E.128 desc[UR8][R16.64], R12 ;  /* 0x0000000c10007986 */ /* 0x0001e4000c101d08 */
[C---:B0-----:R-:W-:Y:S02]  /*3b220*/  FADD.FTZ R13, -R18.reuse, R83 ;  /* 0x00000053120d7221 */ /* 0x041fe40000010100 */
[----:B------:R-:W5:Y:S01]  /*3b230*/  LDL R83, [R1+0x40] ;  /* 0x0000400001537983 */ /* 0x000f620000100800 */
[----:B------:R-:W-:-:S03]  /*3b240*/  FADD.FTZ R12, -R18, R82 ;  /* 0x00000052120c7221 */ /* 0x000fc60000010100 */
[----:B------:R-:W5:Y:S01]  /*3b250*/  LDL R82, [R1+0x48] ;  /* 0x0000480001527983 */ /* 0x000f620000100800 */
[----:B------:R-:W-:-:S03]  /*3b260*/  FADD.FTZ R17, -R18, R80 ;  /* 0x0000005012117221 */ /* 0x000fc60000010100 */
[----:B------:R-:W5:Y:S01]  /*3b270*/  LDL R80, [R1+0x34] ;  /* 0x0000340001507983 */ /* 0x000f620000100800 */
[C---:B------:R-:W-:Y:S01]  /*3b280*/  FMUL.FTZ R12, R9.reuse, R12 ;  /* 0x0000000c090c7220 */ /* 0x040fe20000410000 */
[----:B------:R-:W-:Y:S01]  /*3b290*/  FMUL.FTZ R13, R9, R13 ;  /* 0x0000000d090d7220 */ /* 0x000fe20000410000 */
[----:B------:R-:W-:Y:S02]  /*3b2a0*/  FADD.FTZ R14, -R18, R86 ;  /* 0x00000056120e7221 */ /* 0x000fe40000010100 */
[----:B------:R-:W-:Y:S01]  /*3b2b0*/  FFMA.FTZ R12, R12, R185, R162 ;  /* 0x000000b90c0c7223 */ /* 0x000fe200000100a2 */
[----:B------:R-:W-:Y:S01]  /*3b2c0*/  FFMA.FTZ R13, R13, R184, R163 ;  /* 0x000000b80d0d7223 */ /* 0x000fe200000100a3 */
[C---:B------:R-:W-:Y:S01]  /*3b2d0*/  FADD.FTZ R16, -R18.reuse, R87 ;  /* 0x0000005712107221 */ /* 0x040fe20000010100 */
[C---:B------:R-:W-:Y:S01]  /*3b2e0*/  FMUL.FTZ R14, R9.reuse, R14 ;  /* 0x0000000e090e7220 */ /* 0x040fe20000410000 */
[C---:B------:R-:W-:Y:S01]  /*3b2f0*/  FMUL.FTZ R17, R9.reuse, R17 ;  /* 0x0000001109117220 */ /* 0x040fe20000410000 */
[----:B------:R-:W-:Y:S01]  /*3b300*/  FMUL.FTZ R20, R9, R20 ;  /* 0x0000001409147220 */ /* 0x000fe20000410000 */
[----:B------:R-:W-:Y:S01]  /*3b310*/  F2FP.BF16.F32.PACK_AB R15, R13, R12 ;  /* 0x0000000c0d0f723e */ /* 0x000fe200000010ff */
[C---:B------:R-:W-:Y:S01]  /*3b320*/  FADD.FTZ R13, -R18.reuse, R85 ;  /* 0x00000055120d7221 */ /* 0x040fe20000010100 */
[C---:B------:R-:W-:Y:S01]  /*3b330*/  FMUL.FTZ R16, R9.reuse, R16 ;  /* 0x0000001009107220 */ /* 0x040fe20000410000 */
[C---:B------:R-:W-:Y:S01]  /*3b340*/  FADD.FTZ R12, -R18.reuse, R84 ;  /* 0x00000054120c7221 */ /* 0x040fe20000010100 */
[----:B------:R-:W-:Y:S01]  /*3b350*/  FADD.FTZ R74, -R18, R74 ;  /* 0x0000004a124a7221 */ /* 0x000fe20000010100 */
[C---:B------:R-:W-:Y:S01]  /*3b360*/  FMUL.FTZ R13, R9.reuse, R13 ;  /* 0x0000000d090d7220 */ /* 0x040fe20000410000 */
[----:B------:R-:W5:Y:S01]  /*3b370*/  LDL R87, [R1+0x10] ;  /* 0x0000100001577983 */ /* 0x000f620000100800 */
[----:B------:R-:W-:-:S03]  /*3b380*/  FMUL.FTZ R12, R9, R12 ;  /* 0x0000000c090c7220 */ /* 0x000fc60000410000 */
[----:B------:R-:W5:Y:S04]  /*3b390*/  LDL R84, [R1+0x14] ;  /* 0x0000140001547983 */ /* 0x000f680000100800 */
[----:B------:R-:W5:Y:S04]  /*3b3a0*/  LDL R86, [R1+0x18] ;  /* 0x0000180001567983 */ /* 0x000f680000100800 */
[----:B------:R-:W5:Y:S01]  /*3b3b0*/  LDL R85, [R1+0x1c] ;  /* 0x00001c0001557983 */ /* 0x000f620000100800 */
[----:B--2---:R-:W-:Y:S01]  /*3b3c0*/  FFMA.FTZ R21, R14, R21, R166 ;  /* 0x000000150e157223 */ /* 0x004fe200000100a6 */
[----:B------:R-:W-:Y:S01]  /*3b3d0*/  FFMA.FTZ R14, R17, R91, R160 ;  /* 0x0000005b110e7223 */ /* 0x000fe200000100a0 */
[----:B------:R-:W-:Y:S01]  /*3b3e0*/  FFMA.FTZ R17, R20, R90, R161 ;  /* 0x0000005a14117223 */ /* 0x000fe200000100a1 */
[----:B---3--:R-:W-:-:S02]  /*3b3f0*/  FFMA.FTZ R16, R16, R23, R167 ;  /* 0x0000001710107223 */ /* 0x008fc400000100a7 */
[----:B------:R-:W2:Y:S01]  /*3b400*/  LDL R23, [R1+0x4c] ;  /* 0x00004c0001177983 */ /* 0x000ea20000100800 */
[----:B----4-:R-:W-:Y:S02]  /*3b410*/  FFMA.FTZ R20, R13, R22, R165 ;  /* 0x000000160d147223 */ /* 0x010fe400000100a5 */
[----:B------:R-:W-:Y:S01]  /*3b420*/  F2FP.BF16.F32.PACK_AB R13, R16, R21 ;  /* 0x00000015100d723e */ /* 0x000fe200000010ff */
[----:B------:R-:W3:Y:S01]  /*3b430*/  LDL R22, [R1+0x44] ;  /* 0x0000440001167983 */ /* 0x000ee20000100800 */
[----:B------:R-:W-:Y:S01]  /*3b440*/  IADD3 R16, PT, PT, R19, 0x20, RZ ;  /* 0x0000002013107810 */ /* 0x000fe20007ffe0ff */
[----:B-----5:R-:W-:Y:S01]  /*3b450*/  FFMA.FTZ R12, R12, R92, R164 ;  /* 0x0000005c0c0c7223 */ /* 0x020fe200000100a4 */
[----:B------:R-:W-:-:S03]  /*3b460*/  F2FP.BF16.F32.PACK_AB R14, R17, R14 ;  /* 0x0000000e110e723e */ /* 0x000fc600000010ff */
[----:B------:R-:W-:Y:S01]  /*3b470*/  IMAD.WIDE.U32 R16, R16, 0x10, R10 ;  /* 0x0000001010107825 */ /* 0x000fe200078e000a */
[----:B------:R-:W-:-:S03]  /*3b480*/  F2FP.BF16.F32.PACK_AB R12, R20, R12 ;  /* 0x0000000c140c723e */ /* 0x000fc600000010ff */
[----:B------:R-:W-:Y:S01]  /*3b490*/  FADD.FTZ R20, -R18, R75 ;  /* 0x0000004b12147221 */ /* 0x000fe20000010100 */
[C---:B------:R-:W-:Y:S01]  /*3b4a0*/  FMUL.FTZ R21, R9.reuse, R74 ;  /* 0x0000004a09157220 */ /* 0x040fe20000410000 */
[----:B------:R0:W-:Y:S02]  /*3b4b0*/  STG.E.128 desc[UR8][R16.64], R12 ;  /* 0x0000000c10007986 */ /* 0x0001e4000c101d08 */
[----:B------:R-:W-:Y:S01]  /*3b4c0*/  FMUL.FTZ R20, R9, R20 ;  /* 0x0000001409147220 */ /* 0x000fe20000410000 */
[----:B------:R-:W-:-:S03]  /*3b4d0*/  FFMA.FTZ R21, R21, R89, R154 ;  /* 0x0000005915157223 */ /* 0x000fc6000001009a */
[----:B------:R-:W-:Y:S02]  /*3b4e0*/  FFMA.FTZ R20, R20, R88, R155 ;  /* 0x0000005814147223 */ /* 0x000fe4000001009b */
[----:B------:R-:W4:Y:S01]  /*3b4f0*/  LDL R88, [R1+0x28] ;  /* 0x0000280001587983 */ /* 0x000f220000100800 */
[C---:B0-----:R-:W-:Y:S01]  /*3b500*/  FADD.FTZ R12, -R18.reuse, R76 ;  /* 0x0000004c120c7221 */ /* 0x041fe20000010100 */
[C---:B------:R-:W-:Y:S01]  /*3b510*/  FADD.FTZ R14, -R18.reuse, R78 ;  /* 0x0000004e120e7221 */ /* 0x040fe20000010100 */
[----:B------:R-:W-:Y:S01]  /*3b520*/  FADD.FTZ R17, -R18, R72 ;  /* 0x0000004812117221 */ /* 0x000fe20000010100 */
[----:B------:R-:W-:Y:S01]  /*3b530*/  F2FP.BF16.F32.PACK_AB R15, R20, R21 ;  /* 0x00000015140f723e */ /* 0x000fe200000010ff */
[C---:B------:R-:W-:Y:S01]  /*3b540*/  FMUL.FTZ R12, R9.reuse, R12 ;  /* 0x0000000c090c7220 */ /* 0x040fe20000410000 */
[C---:B------:R-:W-:Y:S01]  /*3b550*/  FADD.FTZ R20, -R18.reuse, R73 ;  /* 0x0000004912147221 */ /* 0x040fe20000010100 */
[C---:B------:R-:W-:Y:S01]  /*3b560*/  FMUL.FTZ R14, R9.reuse, R14 ;  /* 0x0000000e090e7220 */ /* 0x040fe20000410000 */
[C---:B------:R-:W-:Y:S01]  /*3b570*/  FMUL.FTZ R17, R9.reuse, R17 ;  /* 0x0000001109117220 */ /* 0x040fe20000410000 */
[C---:B------:R-:W-:Y:S01]  /*3b580*/  FADD.FTZ R13, -R18.reuse, R77 ;  /* 0x0000004d120d7221 */ /* 0x040fe20000010100 */
[----:B------:R-:W-:Y:S01]  /*3b590*/  FADD.FTZ R16, -R18, R79 ;  /* 0x0000004f12107221 */ /* 0x000fe20000010100 */
[----:B------:R-:W5:Y:S01]  /*3b5a0*/  LDL R78, [R1+0xc] ;  /* 0x00000c00014e7983 */ /* 0x000f620000100800 */
[----:B------:R-:W-:Y:S01]  /*3b5b0*/  FFMA.FTZ R12, R12, R83, R156 ;  /* 0x000000530c0c7223 */ /* 0x000fe2000001009c */
[----:B------:R-:W-:-:S02]  /*3b5c0*/  FMUL.FTZ R20, R9, R20 ;  /* 0x0000001409147220 */ /* 0x000fc40000410000 */
[----:B------:R-:W5:Y:S01]  /*3b5d0*/  LDL R83, [R1+0x2c] ;  /* 0x00002c0001537983 */ /* 0x000f620000100800 */
[----:B------:R-:W-:Y:S01]  /*3b5e0*/  FFMA.FTZ R21, R14, R82, R158 ;  /* 0x000000520e157223 */ /* 0x000fe2000001009e */
[----:B------:R-:W-:Y:S02]  /*3b5f0*/  FFMA.FTZ R14, R17, R81, R152 ;  /* 0x00000051110e7223 */ /* 0x000fe40000010098 */
[----:B------:R-:W5:Y:S01]  /*3b600*/  LDL R82, [R1+0x20] ;  /* 0x0000200001527983 */ /* 0x000f620000100800 */
[----:B------:R-:W-:-:S03]  /*3b610*/  FFMA.FTZ R17, R20, R80, R153 ;  /* 0x0000005014117223 */ /* 0x000fc60000010099 */
[----:B------:R-:W5:Y:S04]  /*3b620*/  LDL R81, [R1+0x24] ;  /* 0x0000240001517983 */ /* 0x000f680000100800 */
[----:B------:R-:W5:Y:S04]  /*3b630*/  LDL R80, [R1] ;  /* 0x0000000001507983 */ /* 0x000f680000100800 */
[----:B------:R-:W5:Y:S04]  /*3b640*/  LDL R79, [R1+0x8] ;  /* 0x00000800014f7983 */ /* 0x000f680000100800 */
[----:B------:R-:W5:Y:S01]  /*3b650*/  LDL R77, [R1+0x4] ;  /* 0x00000400014d7983 */ /* 0x000f620000100800 */
[C---:B------:R-:W-:Y:S01]  /*3b660*/  FMUL.FTZ R16, R9.reuse, R16 ;  /* 0x0000001009107220 */ /* 0x040fe20000410000 */
[----:B------:R-:W-:Y:S01]  /*3b670*/  FMUL.FTZ R13, R9, R13 ;  /* 0x0000000d090d7220 */ /* 0x000fe20000410000 */
[----:B------:R-:W-:Y:S01]  /*3b680*/  F2FP.BF16.F32.PACK_AB R14, R17, R14 ;  /* 0x0000000e110e723e */ /* 0x000fe200000010ff */
[----:B------:R-:W-:-:S02]  /*3b690*/  VIADD R17, R19, 0x40 ;  /* 0x0000004013117836 */ /* 0x000fc40000000000 */
        /* <DEDUP_REMOVED lines=71> */
[C---:B------:R-:W-:Y:S01]  /*3bb10*/  VIADD R33, R19.reuse, 0xc0 ;  /* 0x000000c013217836 */ /* 0x040fe20000000000 */
        /* <DEDUP_REMOVED lines=19> */
[----:B--2---:R-:W-:Y:S01]  /*3bc50*/  FFMA.FTZ R16, R16, R23, R159 ;  /* 0x0000001710107223 */ /* 0x004fe2000001009f */
[----:B---3--:R-:W-:-:S04]  /*3bc60*/  FFMA.FTZ R20, R13, R22, R157 ;  /* 0x000000160d147223 */ /* 0x008fc8000001009d */
        /* <DEDUP_REMOVED lines=8> */
[C---:B------:R-:W-:Y:S01]  /*3bcf0*/  FMUL.FTZ R20, R9.reuse, R20 ;  /* 0x0000001409147220 */ /* 0x040fe20000410000 */
[C---:B------:R-:W-:Y:S01]  /*3bd00*/  FMUL.FTZ R21, R9.reuse, R21 ;  /* 0x0000001509157220 */ /* 0x040fe20000410000 */
[C---:B0-----:R-:W-:Y:S01]  /*3bd10*/  FADD.FTZ R14, -R18.reuse, R70 ;  /* 0x00000046120e7221 */ /* 0x041fe20000010100 */
        /* <DEDUP_REMOVED lines=8> */
[----:B------:R-:W-:Y:S01]  /*3bda0*/  FADD.FTZ R13, -R18, R69 ;  /* 0x00000045120d7221 */ /* 0x000fe20000010100 */
[----:B----4-:R-:W-:Y:S01]  /*3bdb0*/  FFMA.FTZ R14, R14, R88, R150 ;  /* 0x000000580e0e7223 */ /* 0x010fe20000010096 */
[----:B------:R-:W-:Y:S01]  /*3bdc0*/  FFMA.FTZ R16, R16, R87, R144 ;  /* 0x0000005710107223 */ /* 0x000fe20000010090 */
[----:B------:R-:W-:Y:S01]  /*3bdd0*/  FFMA.FTZ R17, R17, R84, R145 ;  /* 0x0000005411117223 */ /* 0x000fe20000010091 */
[C---:B------:R-:W-:Y:S01]  /*3bde0*/  FMUL.FTZ R70, R9.reuse, R58 ;  /* 0x0000003a09467220 */ /* 0x040fe20000410000 */
[C---:B------:R-:W-:Y:S01]  /*3bdf0*/  FMUL.FTZ R12, R9.reuse, R12 ;  /* 0x0000000c090c7220 */ /* 0x040fe20000410000 */
[----:B------:R-:W-:Y:S01]  /*3be00*/  FMUL.FTZ R13, R9, R13 ;  /* 0x0000000d090d7220 */ /* 0x000fe20000410000 */
[----:B-----5:R-:W-:Y:S01]  /*3be10*/  FFMA.FTZ R15, R15, R83, R151 ;  /* 0x000000530f0f7223 */ /* 0x020fe20000010097 */
[----:B------:R-:W-:Y:S01]  /*3be20*/  F2FP.BF16.F32.PACK_AB R26, R17, R16 ;  /* 0x00000010111a723e */ /* 0x000fe200000010ff */
[C---:B------:R-:W-:Y:S01]  /*3be30*/  FMUL.FTZ R22, R9.reuse, R22 ;  /* 0x0000001609167220 */ /* 0x040fe20000410000 */
[----:B------:R-:W-:Y:S01]  /*3be40*/  FMUL.FTZ R23, R9, R23 ;  /* 0x0000001709177220 */ /* 0x000fe20000410000 */
[----:B------:R-:W-:Y:S01]  /*3be50*/  FFMA.FTZ R16, R73, R251, R139 ;  /* 0x000000fb49107223 */ /* 0x000fe2000001008b */
[----:B------:R-:W-:Y:S01]  /*3be60*/  F2FP.BF16.F32.PACK_AB R25, R15, R14 ;  /* 0x0000000e0f19723e */ /* 0x000fe200000010ff */
        /* <DEDUP_REMOVED lines=9> */
[----:B------:R-:W-:Y:S01]  /*3bf00*/  FADD.FTZ R60, -R18, R180 ;  /* 0x000000b4123c7221 */ /* 0x000fe20000010100 */
[----:B------:R-:W-:Y:S01]  /*3bf10*/  FFMA.FTZ R62, R62, R79, R142 ;  /* 0x0000004f3e3e7223 */ /* 0x000fe2000001008e */
[C---:B------:R-:W-:Y:S01]  /*3bf20*/  FADD.FTZ R61, -R18.reuse, R181 ;  /* 0x000000b5123d7221 */ /* 0x040fe20000010100 */
[C---:B------:R-:W-:Y:S01]  /*3bf30*/  FADD.FTZ R64, -R18.reuse, R182 ;  /* 0x000000b612407221 */ /* 0x040fe20000010100 */
[C---:B------:R-:W-:Y:S01]  /*3bf40*/  FADD.FTZ R65, -R18.reuse, R183 ;  /* 0x000000b712417221 */ /* 0x040fe20000010100 */
[----:B------:R-:W-:Y:S01]  /*3bf50*/  FFMA.FTZ R23, R23, R77, R141 ;  /* 0x0000004d17177223 */ /* 0x000fe2000001008d */
[C---:B------:R-:W-:Y:S01]  /*3bf60*/  FADD.FTZ R66, -R18.reuse, R176 ;  /* 0x000000b012427221 */ /* 0x040fe20000010100 */
[C---:B------:R-:W-:Y:S01]  /*3bf70*/  FADD.FTZ R67, -R18.reuse, R177 ;  /* 0x000000b112437221 */ /* 0x040fe20000010100 */
[----:B------:R-:W-:Y:S01]  /*3bf80*/  FADD.FTZ R68, -R18, R178 ;  /* 0x000000b212447221 */ /* 0x000fe20000010100 */
[----:B------:R-:W-:Y:S01]  /*3bf90*/  FMUL.FTZ R71, R9, R24 ;  /* 0x0000001809477220 */ /* 0x000fe20000410000 */
[----:B------:R-:W-:Y:S01]  /*3bfa0*/  F2FP.BF16.F32.PACK_AB R15, R16, R15 ;  /* 0x0000000f100f723e */ /* 0x000fe200000010ff */
[----:B------:R-:W-:Y:S01]  /*3bfb0*/  FADD.FTZ R18, -R18, R179 ;  /* 0x000000b312127221 */ /* 0x000fe20000010100 */
[----:B------:R-:W-:Y:S01]  /*3bfc0*/  F2FP.BF16.F32.PACK_AB R27, R21, R20 ;  /* 0x00000014151b723e */ /* 0x000fe200000010ff */
[----:B------:R-:W-:Y:S01]  /*3bfd0*/  IMAD.WIDE.U32 R16, R17, 0x10, R10 ;  /* 0x0000001011107825 */ /* 0x000fe200078e000a */
[----:B------:R-:W-:-:S03]  /*3bfe0*/  F2FP.BF16.F32.PACK_AB R24, R13, R12 ;  /* 0x0000000c0d18723e */ /* 0x000fc600000010ff */
[C---:B------:R-:W-:Y:S01]  /*3bff0*/  FMUL.FTZ R58, R9.reuse, R43 ;  /* 0x0000002b093a7220 */ /* 0x040fe20000410000 */
[----:B------:R-:W-:Y:S01]  /*3c000*/  FMUL.FTZ R69, R9, R34 ;  /* 0x0000002209457220 */ /* 0x000fe20000410000 */
[----:B------:R-:W-:Y:S02]  /*3c010*/  VIADD R21, R19, 0x80 ;  /* 0x0000008013157836 */ /* 0x000fe40000000000 */
        /* <DEDUP_REMOVED lines=11> */
[----:B------:R-:W-:Y:S01]  /*3c0d0*/  F2FP.BF16.F32.PACK_AB R13, R63, R62 ;  /* 0x0000003e3f0d723e */ /* 0x000fe200000010ff */
[----:B------:R-:W-:Y:S01]  /*3c0e0*/  VIADD R57, R19, 0x100 ;  /* 0x0000010013397836 */ /* 0x000fe20000000000 */
[----:B------:R-:W-:Y:S01]  /*3c0f0*/  F2FP.BF16.F32.PACK_AB R12, R23, R22 ;  /* 0x00000016170c723e */ /* 0x000fe200000010ff */
[----:B------:R0:W-:Y:S01]  /*3c100*/  STG.E.128 desc[UR8][R16.64], R24 ;  /* 0x0000001810007986 */ /* 0x0001e2000c101d08 */
[----:B------:R-:W-:-:S02]  /*3c110*/  IADD3 R23, PT, PT, R19, 0xa0, RZ ;  /* 0x000000a013177810 */ /* 0x000fc40007ffe0ff */
[----:B------:R-:W-:Y:S01]  /*3c120*/  IADD3 R63, PT, PT, R19, 0x120, RZ ;  /* 0x00000120133f7810 */ /* 0x000fe20007ffe0ff */
[----:B------:R-:W-:-:S05]  /*3c130*/  IMAD.WIDE.U32 R18, R21, 0x10, R10 ;  /* 0x0000001015127825 */ /* 0x000fca00078e000a */
[----:B------:R1:W-:Y:S01]  /*3c140*/  STG.E.128 desc[UR8][R18.64], R12 ;  /* 0x0000000c12007986 */ /* 0x0003e2000c101d08 */
[----:B0-----:R-:W-:Y:S01]  /*3c150*/  FFMA.FTZ R17, R58, R235, R123 ;  /* 0x000000eb3a117223 */ /* 0x001fe2000001007b */
[----:B------:R-:W-:Y:S01]  /*3c160*/  FFMA.FTZ R24, R47, R239, R127 ;  /* 0x000000ef2f187223 */ /* 0x000fe2000001007f */
[----:B------:R-:W-:-:S03]  /*3c170*/  FFMA.FTZ R25, R38, R230, R118 ;  /* 0x000000e626197223 */ /* 0x000fc60000010076 */
[----:B-1----:R-:W-:Y:S01]  /*3c180*/  F2FP.BF16.F32.PACK_AB R19, R17, R42 ;  /* 0x0000002a1113723e */ /* 0x002fe200000010ff */
[----:B------:R-:W-:Y:S01]  /*3c190*/  FFMA.FTZ R17, R46, R238, R126 ;  /* 0x000000ee2e117223 */ /* 0x000fe2000001007e */
[----:B------:R-:W-:Y:S01]  /*3c1a0*/  FFMA.FTZ R18, R40, R232, R120 ;  /* 0x000000e828127223 */ /* 0x000fe20000010078 */
[----:B------:R-:W-:Y:S01]  /*3c1b0*/  FFMA.FTZ R34, R34, R214, R110 ;  /* 0x000000d622227223 */ /* 0x000fe2000001006e */
[----:B------:R-:W-:Y:S02]  /*3c1c0*/  FFMA.FTZ R38, R71, R208, R104 ;  /* 0x000000d047267223 */ /* 0x000fe40000010068 */
        /* <DEDUP_REMOVED lines=44> */
.L_x_39726:
[----:B------:R-:W-:Y:S05]  /*3c490*/  BSYNC.RECONVERGENT B0 ;  /* 0x0000000000007941 */ /* 0x000fea0003800200 */
.L_x_39725:
[----:B-1----:R-:W1:Y:S02]  /*3c4a0*/  LDC.64 R10, c[0x0][0x380] ;  /* 0x0000e000ff0a7b82 */ /* 0x002e640000000a00 */
[----:B-1----:R-:W-:-:S05]  /*3c4b0*/  IMAD R2, R10, 0x4, R2 ;  /* 0x000000040a027824 */ /* 0x002fca00078e0202 */
[----:B------:R-:W-:-:S13]  /*3c4c0*/  ISETP.GE.AND P0, PT, R2, R11, PT ;  /* 0x0000000b0200720c */ /* 0x000fda0003f06270 */
[----:B------:R-:W-:Y:S05]  /*3c4d0*/  @!P0 BRA `(.L_x_39727) ;  /* 0xfffffc4800ec8947 */ /* 0x000fea000383ffff */
[----:B------:R-:W-:Y:S05]  /*3c4e0*/  EXIT ;  /* 0x000000000000794d */ /* 0x000fea0003800000 */
.L_x_39724:
[----:B0-----:R-:W-:Y:S01]  /*3c4f0*/  HFMA2 R10, -RZ, RZ, 0, 1.847743988037109375e-06 ;  /* 0x0000001fff0a7431 */ /* 0x001fe200000001ff */
[----:B------:R-:W-:Y:S01]  /*3c500*/  BSSY B0, `(.L_x_39728) ;  /* 0x0000007000007945 */ /* 0x000fe20003800000 */
[----:B------:R-:W-:Y:S01]  /*3c510*/  MOV R14, R12 ;  /* 0x0000000c000e7202 */ /* 0x000fe20000000f00 */
[----:B------:R-:W-:Y:S02]  /*3c520*/  IMAD.MOV.U32 R9, RZ, RZ, 0x1 ;  /* 0x00000001ff097424 */ /* 0x000fe400078e00ff */
[----:B------:R-:W-:-:S07]  /*3c530*/  IMAD.MOV.U32 R11, RZ, RZ, -0x1 ;  /* 0xffffffffff0b7424 */ /* 0x000fce00078e00ff */
[----:B------:R-:W-:Y:S05]  /*3c540*/  WARPSYNC.COLLECTIVE R11, `(.L_x_39729) ;  /* 0x000000000b087348 */ /* 0x000fea0003c00000 */
[----:B------:R0:W1:Y:S02]  /*3c550*/  SHFL.BFLY P1, R9, R14, R9, R10 ;  /* 0x0c0000090e097389 */ /* 0x000064000002000a */
[----:B01----:R-:W-:Y:S05]  /*3c560*/  ENDCOLLECTIVE ;  /* 0x000000000000791b */ /* 0x003fea0003800000 */
.L_x_39729:
[----:B------:R-:W-:Y:S05]  /*3c570*/  BSYNC B0 ;  /* 0x0000000000007941 */ /* 0x000fea0003800000 */
.L_x_39728:
        /* <DEDUP_REMOVED lines=9> */
.L_x_39730:
[----:B------:R-:W-:Y:S01]  /*3c610*/  FADD.FTZ R12, R12, R9 ;  /* 0x000000090c0c7221 */ /* 0x000fe20000010000 */
[----:B------:R-:W-:-:S04]  /*3c620*/  IMAD.MOV.U32 R9, RZ, RZ, 0x4 ;  /* 0x00000004ff097424 */ /* 0x000fc800078e00ff */
[----:B------:R-:W-:-:S07]  /*3c630*/  MOV R14, R12 ;  /* 0x0000000c000e7202 */ /* 0x000fce0000000f00 */
[----:B------:R-:W-:Y:S05]  /*3c640*/  WARPSYNC.COLLECTIVE R11, `(.L_x_39731) ;  /* 0x000000000b087348 */ /* 0x000fea0003c00000 */
[----:B------:R0:W1:Y:S02]  /*3c650*/  SHFL.BFLY P1, R9, R14, R9, R10 ;  /* 0x0c0000090e097389 */ /* 0x000064000002000a */
[----:B01----:R-:W-:Y:S05]  /*3c660*/  ENDCOLLECTIVE ;  /* 0x000000000000791b */ /* 0x003fea0003800000 */
.L_x_39731:
[----:B------:R-:W-:Y:S01]  /*3c670*/  FADD.FTZ R12, R12, R9 ;  /* 0x000000090c0c7221 */ /* 0x000fe20000010000 */
[----:B------:R-:W-:-:S04]  /*3c680*/  IMAD.MOV.U32 R9, RZ, RZ, 0x8 ;  /* 0x00000008ff097424 */ /* 0x000fc800078e00ff */
[----:B------:R-:W-:-:S07]  /*3c690*/  MOV R14, R12 ;  /* 0x0000000c000e7202 */ /* 0x000fce0000000f00 */
[----:B------:R-:W-:Y:S05]  /*3c6a0*/  WARPSYNC.COLLECTIVE R11, `(.L_x_39732) ;  /* 0x000000000b087348 */ /* 0x000fea0003c00000 */
[----:B------:R0:W1:Y:S02]  /*3c6b0*/  SHFL.BFLY P1, R9, R14, R9, R10 ;  /* 0x0c0000090e097389 */ /* 0x000064000002000a */
[----:B01----:R-:W-:Y:S05]  /*3c6c0*/  ENDCOLLECTIVE ;  /* 0x000000000000791b */ /* 0x003fea0003800000 */
.L_x_39732:
[----:B------:R-:W-:Y:S01]  /*3c6d0*/  FADD.FTZ R12, R12, R9 ;  /* 0x000000090c0c7221 */ /* 0x000fe20000010000 */
[----:B------:R-:W-:-:S04]  /*3c6e0*/  IMAD.MOV.U32 R9, RZ, RZ, 0x10 ;  /* 0x00000010ff097424 */ /* 0x000fc800078e00ff */
[----:B------:R-:W-:-:S07]  /*3c6f0*/  MOV R14, R12 ;  /* 0x0000000c000e7202 */ /* 0x000fce0000000f00 */
[----:B------:R-:W-:Y:S05]  /*3c700*/  WARPSYNC.COLLECTIVE R11, `(.L_x_39733) ;  /* 0x000000000b087348 */ /* 0x000fea0003c00000 */
[----:B------:R0:W1:Y:S02]  /*3c710*/  SHFL.BFLY P1, R9, R14, R9, R10 ;  /* 0x0c0000090e097389 */ /* 0x000064000002000a */
[----:B01----:R-:W-:Y:S05]  /*3c720*/  ENDCOLLECTIVE ;  /* 0x000000000000791b */ /* 0x003fea0003800000 */
.L_x_39733:
        /* <DEDUP_REMOVED lines=168> */
.L_x_39734:
[----:B------:R-:W-:Y:S01]  /*3d1b0*/  FADD.FTZ R12, R12, R9 ;  /* 0x000000090c0c7221 */ /* 0x000fe20000010000 */
[----:B------:R-:W-:-:S03]  /*3d1c0*/  MOV R9, 0x2 ;  /* 0x0000000200097802 */ /* 0x000fc60000000f00 */
[----:B------:R-:W-:-:S07]  /*3d1d0*/  IMAD.MOV.U32 R14, RZ, RZ, R12 ;  /* 0x000000ffff0e7224 */ /* 0x000fce00078e000c */
[----:B------:R-:W-:Y:S05]  /*3d1e0*/  WARPSYNC.COLLECTIVE R11, `(.L_x_39735) ;  /* 0x000000000b087348 */ /* 0x000fea0003c00000 */
[----:B------:R0:W1:Y:S02]  /*3d1f0*/  SHFL.BFLY P1, R9, R14, R9, R10 ;  /* 0x0c0000090e097389 */ /* 0x000064000002000a */
[----:B01----:R-:W-:Y:S05]  /*3d200*/  ENDCOLLECTIVE ;  /* 0x000000000000791b */ /* 0x003fea0003800000 */
.L_x_39735:
[----:B------:R-:W-:Y:S01]  /*3d210*/  FADD.FTZ R12, R12, R9 ;  /* 0x000000090c0c7221 */ /* 0x000fe20000010000 */
[----:B------:R-:W-:-:S03]  /*3d220*/  HFMA2 R9, -RZ, RZ, 0, 2.384185791015625e-07 ;  /* 0x00000004ff097431 */ /* 0x000fc600000001ff */
[----:B------:R-:W-:-:S07]  /*3d230*/  IMAD.MOV.U32 R14, RZ, RZ, R12 ;  /* 0x000000ffff0e7224 */ /* 0x000fce00078e000c */
[----:B------:R-:W-:Y:S05]  /*3d240*/  WARPSYNC.COLLECTIVE R11, `(.L_x_39736) ;  /* 0x000000000b087348 */ /* 0x000fea0003c00000 */
[----:B------:R0:W1:Y:S02]  /*3d250*/  SHFL.BFLY P1, R9, R14, R9, R10 ;  /* 0x0c0000090e097389 */ /* 0x000064000002000a */
[----:B01----:R-:W-:Y:S05]  /*3d260*/  ENDCOLLECTIVE ;  /* 0x000000000000791b */ /* 0x003fea0003800000 */
.L_x_39736:
[----:B------:R-:W-:Y:S01]  /*3d270*/  FADD.FTZ R12, R12, R9 ;  /* 0x000000090c0c7221 */ /* 0x000fe20000010000 */
[----:B------:R-:W-:-:S03]  /*3d280*/  MOV R9, 0x8 ;  /* 0x0000000800097802 */ /* 0x000fc60000000f00 */
[----:B------:R-:W-:-:S07]  /*3d290*/  IMAD.MOV.U32 R14, RZ, RZ, R12 ;  /* 0x000000ffff0e7224 */ /* 0x000fce00078e000c */
[----:B------:R-:W-:Y:S05]  /*3d2a0*/  WARPSYNC.COLLECTIVE R11, `(.L_x_39737) ;  /* 0x000000000b087348 */ /* 0x000fea0003c00000 */
[----:B------:R0:W1:Y:S02]  /*3d2b0*/  SHFL.BFLY P1, R9, R14, R9, R10 ;  /* 0x0c0000090e097389 */ /* 0x000064000002000a */
[----:B01----:R-:W-:Y:S05]  /*3d2c0*/  ENDCOLLECTIVE ;  /* 0x000000000000791b */ /* 0x003fea0003800000 */
.L_x_39737:
[----:B------:R-:W-:Y:S01]  /*3d2d0*/  FADD.FTZ R12, R12, R9 ;  /* 0x000000090c0c7221 */ /* 0x000fe20000010000 */
[----:B------:R-:W-:-:S03]  /*3d2e0*/  HFMA2 R9, -RZ, RZ, 0, 9.5367431640625e-07 ;  /* 0x00000010ff097431 */ /* 0x000fc600000001ff */
[----:B------:R-:W-:-:S07]  /*3d2f0*/  IMAD.MOV.U32 R14, RZ, RZ, R12 ;  /* 0x000000ffff0e7224 */ /* 0x000fce00078e000c */
[----:B------:R-:W-:Y:S05]  /*3d300*/  WARPSYNC.COLLECTIVE R11, `(.L_x_39738) ;  /* 0x000000000b087348 */ /* 0x000fea0003c00000 */
[----:B------:R0:W1:Y:S02]  /*3d310*/  SHFL.BFLY P1, R9, R14, R9, R10 ;  /* 0x0c0000090e097389 */ /* 0x000064000002000a */
[----:B01----:R-:W-:Y:S05]  /*3d320*/  ENDCOLLECTIVE ;  /* 0x000000000000791b */ /* 0x003fea0003800000 */
.L_x_39738:
[----:B------:R-:W-:Y:S05]  /*3d330*/  BRA `(.L_x_39739) ;  /* 0xffffffd800887947 */ /* 0x000fea000383ffff */
.L_x_39740:
        /* <DEDUP_REMOVED lines=12> */
.L_x_88491:


//--------------------- .text._ZN10layer_norm13ln_fwd_kernelINS_13Kernel_traitsIf13__nv_bfloat16fS2_fjLj2560ELj1ELj4ELj1ELj16ENS_18Kernel_traits_baseILj2560EfS2_fS2_fjLj128EEEEELb1ELb1ELb0ELb0EEEvNS_9FwdParamsE --------------------------
	.section	.text._ZN10layer_norm13ln_fwd_kernelINS_13Kernel_traitsIf13__nv_bfloat16fS2_fjLj2560ELj1ELj4ELj1ELj16ENS_18Kernel_traits_baseILj2560EfS2_fS2_fjLj128EEEEELb1ELb1ELb0ELb0EEEvNS_9FwdParamsE,"ax",@progbits
	.align	128
        .global         _ZN10layer_norm13ln_fwd_kernelINS_13Kernel_traitsIf13__nv_bfloat16fS2_fjLj2560ELj1ELj4ELj1ELj16ENS_18Kernel_traits_baseILj2560EfS2_fS2_fjLj128EEEEELb1ELb1ELb0ELb0EEEvNS_9FwdParamsE
        .type           _ZN10layer_norm13ln_fwd_kernelINS_13Kernel_traitsIf13__nv_bfloat16fS2_fjLj2560ELj1ELj4ELj1ELj16ENS_18Kernel_traits_baseILj2560EfS2_fS2_fjLj128EEEEELb1ELb1ELb0ELb0EEEvNS_9FwdParamsE,@function
        .size           _ZN10layer_norm13ln_fwd_kernelINS_13Kernel_traitsIf13__nv_bfloat16fS2_fjLj2560ELj1ELj4ELj1ELj16ENS_18Kernel_traits_baseILj2560EfS2_fS2_fjLj128EEEEELb1ELb1ELb0ELb0EEEvNS_9FwdParamsE,(.L_x_88492 - _ZN10layer_norm13ln_fwd_kernelINS_13Kernel_traitsIf13__nv_bfloat16fS2_fjLj2560ELj1ELj4ELj1ELj16ENS_18Kernel_traits_baseILj2560EfS2_fS2_fjLj128EEEEELb1ELb1ELb0ELb0EEEvNS_9FwdParamsE)
        .other          _ZN10layer_norm13ln_fwd_kernelINS_13Kernel_traitsIf13__nv_bfloat16fS2_fjLj2560ELj1ELj4ELj1ELj16ENS_18Kernel_traits_baseILj2560EfS2_fS2_fjLj128EEEEELb1ELb1ELb0ELb0EEEvNS_9FwdParamsE,@"STO_CUDA_ENTRY STV_DEFAULT"
_ZN10layer_norm13ln_fwd_kernelINS_13Kernel_traitsIf13__nv_bfloat16fS2_fjLj2560ELj1ELj4ELj1ELj16ENS_18Kernel_traits_baseILj2560EfS2_fS2_fjLj128EEEEELb1ELb1ELb0ELb0EEEvNS_9FwdParamsE:
.text._ZN10layer_norm13ln_fwd_kernelINS_13Kernel_traitsIf13__nv_bfloat16fS2_fjLj2560ELj1ELj4ELj1ELj16ENS_18Kernel_traits_baseILj2560EfS2_fS2_fjLj128EEEEELb1ELb1ELb0ELb0EEEvNS_9FwdParamsE:
        /* <DEDUP_REMOVED lines=21> */
[----:B------:R-:W-:Y:S03]  /*0150*/  BSSY.RECONVERGENT B0, `(.L_x_39741) ;  /* 0x0000253000007945 */ /* 0x000fe60003800200 */
[----:B------:R-:W-:Y:S02]  /*0160*/  LOP3.LUT R11, R0, 0x1f, RZ, 0x3c, !PT ;  /* 0x0000001f000b7812 */ /* 0x000fe400078e3cff */
[----:B--2---:R-:W-:Y:S02]  /*0170*/  @P0 R2UR UR4, R4 ;  /* 0x00000000040402ca */ /* 0x004fe400000e0000 */
[----:B------:R-:W-:Y:S02]  /*0180*/  @P0 R2UR UR5, R5 ;  /* 0x00000000050502ca */ /* 0x000fe400000e0000 */
[----:B-----5:R-:W-:-:S02]  /*0190*/  SHF.R.S32.HI R4, RZ, 0x1f, R7 ;  /* 0x0000001fff047819 */ /* 0x020fc40000011407 */
[----:B---3--:R-:W-:Y:S02]  /*01a0*/  @P0 R2UR UR10, R2 ;  /* 0x00000000020a02ca */ /* 0x008fe400000e0000 */
[----:B------:R-:W-:Y:S02]  /*01b0*/  @P0 R2UR UR11, R3 ;  /* 0x00000000030b02ca */ /* 0x000fe400000e0000 */
[----:B------:R-:W-:-:S03]  /*01c0*/  LEA.HI R4, R4, R7, RZ, 0x3 ;  /* 0x0000000704047211 */ /* 0x000fc600078f18ff */
[----:B0-----:R-:W-:Y:S01]  /*01d0*/  @UP0 UIADD3 UR6, UP1, UPT, UR4, UR12, URZ ;  /* 0x0000000c04060290 */ /* 0x001fe2000ff3e0ff */
[----:B------:R-:W-:-:S03]  /*01e0*/  LEA.HI.SX32 R11, R4, R11, 0x1d ;  /* 0x0000000b040b7211 */ /* 0x000fc600078feaff */
[----:B------:R-:W-:Y:S02]  /*01f0*/  @UP0 UIADD3.X UR7, UPT, UPT, URZ, UR5, URZ, UP1, !UPT ;  /* 0x00000005ff070290 */ /* 0x000fe40008ffe4ff */
        /* <DEDUP_REMOVED lines=21> */
[C---:B-1----:R-:W-:Y:S01]  /*0350*/  @P0 IMAD.WIDE.U32 R102, R0.reuse, 0x20, R102 ;  /* 0x0000002000660825 */ /* 0x042fe200078e0066 */
        /* <DEDUP_REMOVED lines=63> */
[C---:B------:R-:W-:Y:S01]  /*0750*/  @P3 IMAD.WIDE.U32 R14, R0.reuse, 0x20, R14 ;  /* 0x00000020000e3825 */ /* 0x040fe200078e000e */
        /* <DEDUP_REMOVED lines=31> */
[C---:B-1----:R-:W-:Y:S01]  /*0950*/  @P1 IMAD.WIDE.U32 R104, R0.reuse, 0x20, R12 ;  /* 0x0000002000681825 */ /* 0x042fe200078e000c */
        /* <DEDUP_REMOVED lines=129> */
.L_x_39742:
        /* <DEDUP_REMOVED lines=56> */
[----:B---3--:R-:W-:Y:S01]  /*14f0*/  MOV R156, R152 ;  /* 0x00000098009c7202 */ /* 0x008fe20000000f00 */
[----:B----4-:R-:W-:Y:S02]  /*1500*/  IMAD.MOV.U32 R157, RZ, RZ, R151 ;  /* 0x000000ffff9d7224 */ /* 0x010fe400078e0097 */
[----:B-1----:R-:W-:Y:S01]  /*1510*/  IMAD.MOV.U32 R158, RZ, RZ, R150 ;  /* 0x000000ffff9e7224 */ /* 0x002fe200078e0096 */
[----:B------:R-:W-:Y:S01]  /*1520*/  MOV R159, R149 ;  /* 0x00000095009f7202 */ /* 0x000fe20000000f00 */
[----:B------:R-:W-:Y:S02]  /*1530*/  @P5 IMAD.WIDE.U32 R6, R0, 0x20, R6 ;  /* 0x0000002000065825 */ /* 0x000fe400078e0006 */
[----:B------:R-:W1:Y:S03]  /*1540*/  @P2 LDC.64 R22, c[0x0][0x3e8] ;  /* 0x0000fa00ff162b82 */ /* 0x000e660000000a00 */
[----:B------:R3:W4:Y:S01]  /*1550*/  @P3 LDG.E.128 R156, desc[UR8][R2.64+0x10] ;  /* 0x00001008029c3981 */ /* 0x000722000c1e1d00 */
[----:B------:R-:W-:Y:S01]  /*1560*/  IMAD.MOV.U32 R152, RZ, RZ, R148 ;  /* 0x000000ffff987224 */ /* 0x000fe200078e0094 */
[----:B------:R-:W-:Y:S01]  /*1570*/  MOV R150, R146 ;  /* 0x0000009200967202 */ /* 0x000fe20000000f00 */
[----:B------:R-:W-:Y:S01]  /*1580*/  IMAD.MOV.U32 R151, RZ, RZ, R147 ;  /* 0x000000ffff977224 */ /* 0x000fe200078e0093 */
[----:B------:R-:W-:Y:S01]  /*1590*/  MOV R147, R143 ;  /* 0x0000008f00937202 */ /* 0x000fe20000000f00 */
[----:B------:R-:W-:Y:S01]  /*15a0*/  IMAD.MOV.U32 R149, RZ, RZ, R145 ;  /* 0x000000ffff957224 */ /* 0x000fe200078e0091 */
[----:B0-----:R-:W0:Y:S01]  /*15b0*/  @P4 LDC.64 R4, c[0x0][0x3d0] ;  /* 0x0000f400ff044b82 */ /* 0x001e220000000a00 */
[----:B------:R-:W-:Y:S01]  /*15c0*/  IMAD.MOV.U32 R148, RZ, RZ, R144 ;  /* 0x000000ffff947224 */ /* 0x000fe200078e0090 */
[----:B------:R-:W-:Y:S01]  /*15d0*/  MOV R144, R140 ;  /* 0x0000008c00907202 */ /* 0x000fe20000000f00 */
[----:B------:R-:W-:-:S02]  /*15e0*/  IMAD.MOV.U32 R146, RZ, RZ, R142 ;  /* 0x000000ffff927224 */ /* 0x000fc400078e008e */
[----:B------:R-:W-:Y:S01]  /*15f0*/  IMAD.MOV.U32 R145, RZ, RZ, R141 ;  /* 0x000000ffff917224 */ /* 0x000fe200078e008d */
[----:B------:R-:W-:Y:S01]  /*1600*/  MOV R141, R133 ;  /* 0x00000085008d7202 */ /* 0x000fe20000000f00 */
[----:B------:R-:W-:Y:S01]  /*1610*/  IMAD.MOV.U32 R143, RZ, RZ, R135 ;  /* 0x000000ffff8f7224 */ /* 0x000fe200078e0087 */
[----:B------:R-:W2:Y:S01]  /*1620*/  LDL R133, [R1+0x138] ;  /* 0x0001380001857983 */ /* 0x000ea20000100800 */
[----:B------:R-:W-:Y:S01]  /*1630*/  IMAD.MOV.U32 R142, RZ, RZ, R134 ;  /* 0x000000ffff8e7224 */ /* 0x000fe200078e0086 */
[----:B---3--:R-:W3:Y:S01]  /*1640*/  @P2 LDC.64 R2, c[0x0][0x3d0] ;  /* 0x0000f400ff022b82 */ /* 0x008ee20000000a00 */
[----:B------:R-:W-:Y:S01]  /*1650*/  IMAD.MOV.U32 R140, RZ, RZ, R132 ;  /* 0x000000ffff8c7224 */ /* 0x000fe200078e0084 */
[----:B------:R-:W3:Y:S04]  /*1660*/  LDL R135, [R1+0x130] ;  /* 0x0001300001877983 */ /* 0x000ee80000100800 */
[----:B------:R-:W2:Y:S01]  /*1670*/  LDL R134, [R1+0x134] ;  /* 0x0001340001867983 */ /* 0x000ea20000100800 */
[C---:B------:R-:W-:Y:S01]  /*1680*/  @P5 IMAD.WIDE.U32 R12, R0.reuse, 0x20, R12 ;  /* 0x00000020000c5825 */ /* 0x040fe200078e000c */
[----:B------:R-:W0:Y:S02]  /*1690*/  @P4 LDC.64 R32, c[0x0][0x3e8] ;  /* 0x0000fa00ff204b82 */ /* 0x000e240000000a00 */
[----:B------:R-:W2:Y:S01]  /*16a0*/  LDL R132, [R1+0x13c] ;  /* 0x00013c0001847983 */ /* 0x000ea20000100800 */
[----:B------:R-:W-:-:S03]  /*16b0*/  @P5 IADD3 R0, PT, PT, R0, 0x20, RZ ;  /* 0x0000002000005810 */ /* 0x000fc60007ffe0ff */
[----:B------:R-:W5:Y:S04]  /*16c0*/  @P5 LDG.E.128 R36, desc[UR8][R12.64] ;  /* 0x000000080c245981 */ /* 0x000f68000c1e1d00 */
[----:B------:R0:W5:Y:S04]  /*16d0*/  @P5 LDG.E.128 R40, desc[UR8][R12.64+0x10] ;  /* 0x000010080c285981 */ /* 0x000168000c1e1d00 */
[----:B----4-:R4:W-:Y:S04]  /*16e0*/  @P3 STL.64 [R1+0x170], R156 ;  /* 0x0001709c01003387 */ /* 0x0109e80000100a00 */
[----:B------:R1:W-:Y:S01]  /*16f0*/  @P3 STL.64 [R1+0x178], R158 ;  /* 0x0001789e01003387 */ /* 0x0003e20000100a00 */
[----:B----4-:R-:W-:Y:S01]  /*1700*/  IMAD.MOV.U32 R156, RZ, RZ, R152 ;  /* 0x000000ffff9c7224 */ /* 0x010fe200078e0098 */
[----:B------:R-:W-:Y:S01]  /*1710*/  MOV R157, R151 ;  /* 0x00000097009d7202 */ /* 0x000fe20000000f00 */
[----:B-1----:R-:W-:-:S02]  /*1720*/  IMAD.MOV.U32 R158, RZ, RZ, R150 ;  /* 0x000000ffff9e7224 */ /* 0x002fc400078e0096 */
[----:B------:R-:W-:-:S06]  /*1730*/  IMAD.MOV.U32 R159, RZ, RZ, R149 ;  /* 0x000000ffff9f7224 */ /* 0x000fcc00078e0095 */
[----:B------:R-:W4:Y:S01]  /*1740*/  @P5 LDG.E.128 R156, desc[UR8][R6.64] ;  /* 0x00000008069c5981 */ /* 0x000f22000c1e1d00 */
[----:B------:R-:W-:Y:S01]  /*1750*/  MOV R152, R148 ;  /* 0x0000009400987202 */ /* 0x000fe20000000f00 */
[----:B------:R-:W-:Y:S01]  /*1760*/  IMAD.MOV.U32 R151, RZ, RZ, R147 ;  /* 0x000000ffff977224 */ /* 0x000fe200078e0093 */
[----:B------:R-:W-:Y:S01]  /*1770*/  MOV R149, R145 ;  /* 0x0000009100957202 */ /* 0x000fe20000000f00 */
[----:B------:R-:W-:Y:S01]  /*1780*/  IMAD.MOV.U32 R150, RZ, RZ, R146 ;  /* 0x000000ffff967224 */ /* 0x000fe200078e0092 */
[----:B------:R-:W-:Y:S01]  /*1790*/  MOV R146, R142 ;  /* 0x0000008e00927202 */ /* 0x000fe20000000f00 */
[----:B------:R-:W-:Y:S02]  /*17a0*/  IMAD.MOV.U32 R148, RZ, RZ, R144 ;  /* 0x000000ffff947224 */ /* 0x000fe400078e0090 */
[----:B------:R-:W-:Y:S01]  /*17b0*/  IMAD.MOV.U32 R147, RZ, RZ, R143 ;  /* 0x000000ffff937224 */ /* 0x000fe200078e008f */
[----:B---3--:R-:W-:Y:S01]  /*17c0*/  MOV R143, R135 ;  /* 0x00000087008f7202 */ /* 0x008fe20000000f00 */
[----:B------:R-:W-:Y:S01]  /*17d0*/  IMAD.MOV.U32 R145, RZ, RZ, R141 ;  /* 0x000000ffff917224 */ /* 0x000fe200078e008d */
[----:B------:R-:W3:Y:S01]  /*17e0*/  LDL R135, [R1+0x7c] ;  /* 0x00007c0001877983 */ /* 0x000ee20000100800 */
[----:B------:R-:W-:Y:S01]  /*17f0*/  IMAD.MOV.U32 R144, RZ, RZ, R140 ;  /* 0x000000ffff907224 */ /* 0x000fe200078e008c */
[----:B--2---:R-:W-:Y:S01]  /*1800*/  MOV R140, R132 ;  /* 0x00000084008c7202 */ /* 0x004fe20000000f00 */
[----:B------:R-:W-:Y:S01]  /*1810*/  IMAD.MOV.U32 R142, RZ, RZ, R134 ;  /* 0x000000ffff8e7224 */ /* 0x000fe200078e0086 */
[----:B------:R-:W3:Y:S01]  /*1820*/  LDL R132, [R1+0x70] ;  /* 0x0000700001847983 */ /* 0x000ee20000100800 */
[----:B------:R-:W-:-:S03]  /*1830*/  IMAD.MOV.U32 R141, RZ, RZ, R133 ;  /* 0x000000ffff8d7224 */ /* 0x000fc600078e0085 */
[----:B------:R-:W3:Y:S04]  /*1840*/  LDL R133, [R1+0x74] ;  /* 0x0000740001857983 */ /* 0x000ee80000100800 */
[----:B------:R-:W3:Y:S04]  /*1850*/  LDL R134, [R1+0x78] ;  /* 0x0000780001867983 */ /* 0x000ee80000100800 */
[----:B----4-:R1:W-:Y:S04]  /*1860*/  @P5 STL.64 [R1+0x160], R156 ;  /* 0x0001609c01005387 */ /* 0x0103e80000100a00 */
[----:B------:R2:W-:Y:S01]  /*1870*/  @P5 STL.64 [R1+0x168], R158 ;  /* 0x0001689e01005387 */ /* 0x0005e20000100a00 */
[----:B-1----:R-:W-:-:S02]  /*1880*/  IMAD.MOV.U32 R156, RZ, RZ, R152 ;  /* 0x000000ffff9c7224 */ /* 0x002fc400078e0098 */
[----:B------:R-:W-:Y:S01]  /*1890*/  IMAD.MOV.U32 R157, RZ, RZ, R151 ;  /* 0x000000ffff9d7224 */ /* 0x000fe200078e0097 */
[----:B--2---:R-:W-:Y:S01]  /*18a0*/  MOV R158, R150 ;  /* 0x00000096009e7202 */ /* 0x004fe20000000f00 */
[----:B------:R-:W-:-:S06]  /*18b0*/  IMAD.MOV.U32 R159, RZ, RZ, R149 ;  /* 0x000000ffff9f7224 */ /* 0x000fcc00078e0095 */
[----:B------:R-:W2:Y:S01]  /*18c0*/  @P5 LDG.E.128 R156, desc[UR8][R6.64+0x10] ;  /* 0x00001008069c5981 */ /* 0x000ea2000c1e1d00 */
        /* <DEDUP_REMOVED lines=8> */
[----:B------:R-:W-:-:S03]  /*1950*/  IMAD.MOV.U32 R145, RZ, RZ, R141 ;  /* 0x000000ffff917224 */ /* 0x000fc600078e008d */
[----:B------:R-:W4:Y:S04]  /*1960*/  LDL R141, [R1+0x94] ;  /* 0x00009400018d7983 */ /* 0x000f280000100800 */
[----:B------:R-:W4:Y:S04]  /*1970*/  LDL R142, [R1+0x98] ;  /* 0x00009800018e7983 */ /* 0x000f280000100800 */
[----:B------:R-:W4:Y:S01]  /*1980*/  LDL R143, [R1+0x9c] ;  /* 0x00009c00018f7983 */ /* 0x000f220000100800 */
[----:B------:R-:W-:-:S03]  /*1990*/  @P0 IMAD.WIDE.U32 R14, R0, 0x20, R14 ;  /* 0x00000020000e0825 */ /* 0x000fc600078e000e */
[----:B--2---:R1:W-:Y:S04]  /*19a0*/  @P5 STL.64 [R1+0x150], R156 ;  /* 0x0001509c01005387 */ /* 0x0043e80000100a00 */
[----:B------:R2:W-:Y:S01]  /*19b0*/  @P5 STL.64 [R1+0x158], R158 ;  /* 0x0001589e01005387 */ /* 0x0005e20000100a00 */
[----:B-1----:R-:W-:Y:S02]  /*19c0*/  IMAD.MOV.U32 R156, RZ, RZ, R152 ;  /* 0x000000ffff9c7224 */ /* 0x002fe400078e0098 */
[----:B------:R-:W-:Y:S01]  /*19d0*/  IMAD.MOV.U32 R157, RZ, RZ, R151 ;  /* 0x000000ffff9d7224 */ /* 0x000fe200078e0097 */
[----:B--2---:R-:W-:Y:S01]  /*19e0*/  MOV R158, R150 ;  /* 0x00000096009e7202 */ /* 0x004fe20000000f00 */
[----:B------:R-:W-:-:S06]  /*19f0*/  IMAD.MOV.U32 R159, RZ, RZ, R149 ;  /* 0x000000ffff9f7224 */ /* 0x000fcc00078e0095 */
[----:B------:R-:W2:Y:S01]  /*1a00*/  @P0 LDG.E.128 R156, desc[UR8][R14.64] ;  /* 0x000000080e9c0981 */ /* 0x000ea2000c1e1d00 */
[----:B------:R-:W-:Y:S01]  /*1a10*/  MOV R151, R146 ;  /* 0x0000009200977202 */ /* 0x000fe20000000f00 */
[----:B------:R-:W-:Y:S02]  /*1a20*/  IMAD.MOV.U32 R150, RZ, RZ, R145 ;  /* 0x000000ffff967224 */ /* 0x000fe400078e0091 */
[----:B------:R-:W-:Y:S01]  /*1a30*/  IMAD.MOV.U32 R152, RZ, RZ, R147 ;  /* 0x000000ffff987224 */ /* 0x000fe200078e0093 */
[----:B------:R-:W3:Y:S01]  /*1a40*/  LDL R145, [R1+0xa4] ;  /* 0x0000a40001917983 */ /* 0x000ee20000100800 */
[----:B------:R-:W-:-:S03]  /*1a50*/  IMAD.MOV.U32 R149, RZ, RZ, R144 ;  /* 0x000000ffff957224 */ /* 0x000fc600078e0090 */
[----:B------:R-:W3:Y:S04]  /*1a60*/  LDL R144, [R1+0xa0] ;  /* 0x0000a00001907983 */ /* 0x000ee80000100800 */
[----:B------:R-:W3:Y:S04]  /*1a70*/  LDL R146, [R1+0xa8] ;  /* 0x0000a80001927983 */ /* 0x000ee80000100800 */
[----:B------:R-:W3:Y:S04]  /*1a80*/  LDL R147, [R1+0xac] ;  /* 0x0000ac0001937983 */ /* 0x000ee80000100800 */
[----:B--2---:R1:W-:Y:S04]  /*1a90*/  @P0 STL.64 [R1+0x140], R156 ;  /* 0x0001409c01000387 */ /* 0x0043e80000100a00 */
[----:B------:R2:W-:Y:S01]  /*1aa0*/  @P0 STL.64 [R1+0x148], R158 ;  /* 0x0001489e01000387 */ /* 0x0005e20000100a00 */
[----:B-1----:R-:W-:-:S02]  /*1ab0*/  IMAD.MOV.U32 R156, RZ, RZ, R152 ;  /* 0x000000ffff9c7224 */ /* 0x002fc400078e0098 */
[----:B------:R-:W-:Y:S01]  /*1ac0*/  IMAD.MOV.U32 R157, RZ, RZ, R151 ;  /* 0x000000ffff9d7224 */ /* 0x000fe200078e0097 */
[----:B--2---:R-:W-:Y:S01]  /*1ad0*/  MOV R158, R150 ;  /* 0x00000096009e7202 */ /* 0x004fe20000000f00 */
[----:B------:R-:W-:-:S06]  /*1ae0*/  IMAD.MOV.U32 R159, RZ, RZ, R149 ;  /* 0x000000ffff9f7224 */ /* 0x000fcc00078e0095 */
[----:B------:R-:W2:Y:S01]  /*1af0*/  @P0 LDG.E.128 R156, desc[UR8][R14.64+0x10] ;  /* 0x000010080e9c0981 */ /* 0x000ea2000c1e1d00 */
[----:B------:R-:W-:Y:S02]  /*1b00*/  IMAD.MOV.U32 R151, RZ, RZ, R129 ;  /* 0x000000ffff977224 */ /* 0x000fe400078e0081 */
[----:B------:R-:W-:Y:S01]  /*1b10*/  IMAD.MOV.U32 R152, RZ, RZ, R128 ;  /* 0x000000ffff987224 */ /* 0x000fe200078e0080 */
[----:B------:R-:W-:Y:S01]  /*1b20*/  MOV R128, R124 ;  /* 0x0000007c00807202 */ /* 0x000fe20000000f00 */
[----:B------:R-:W-:Y:S01]  /*1b30*/  IMAD.MOV.U32 R129, RZ, RZ, R125 ;  /* 0x000000ffff817224 */ /* 0x000fe200078e007d */
[----:B------:R-:W4:Y:S04]  /*1b40*/  LDL R124, [R1+0xe0] ;  /* 0x0000e000017c7983 */ /* 0x000f280000100800 */
[----:B------:R-:W3:Y:S01]  /*1b50*/  LDL R125, [R1+0xdc] ;  /* 0x0000dc00017d7983 */ /* 0x000ee20000100800 */
[----:B------:R-:W-:Y:S01]  /*1b60*/  MOV R150, R130 ;  /* 0x0000008200967202 */ /* 0x000fe20000000f00 */
[----:B------:R-:W-:Y:S01]  /*1b70*/  IMAD.MOV.U32 R149, RZ, RZ, R131 ;  /* 0x000000ffff957224 */ /* 0x000fe200078e0083 */
[----:B------:R-:W-:Y:S01]  /*1b80*/  MOV R131, R127 ;  /* 0x0000007f00837202 */ /* 0x000fe20000000f00 */
[----:B------:R-:W-:-:S02]  /*1b90*/  IMAD.MOV.U32 R130, RZ, RZ, R126 ;  /* 0x000000ffff827224 */ /* 0x000fc400078e007e */
[----:B------:R-:W3:Y:S01]  /*1ba0*/  LDL R126, [R1+0xd8] ;  /* 0x0000d800017e7983 */ /* 0x000ee20000100800 */
[----:B------:R-:W-:-:S03]  /*1bb0*/  IMAD.MOV.U32 R127, RZ, RZ, R8 ;  /* 0x000000ffff7f7224 */ /* 0x000fc600078e0008 */
[----:B------:R-:W3:Y:S01]  /*1bc0*/  LDL R8, [R1+0xe4] ;  /* 0x0000e40001087983 */ /* 0x000ee20000100800 */
[C---:B------:R-:W-:Y:S01]  /*1bd0*/  ISETP.GE.U32.AND P3, PT, R11.reuse, 0xe0, PT ;  /* 0x000000e00b00780c */ /* 0x040fe20003f66070 */
[----:B------:R-:W-:Y:S02]  /*1be0*/  @P0 IMAD.WIDE.U32 R16, R0, 0x20, R16 ;  /* 0x0000002000100825 */ /* 0x000fe400078e0010 */
[----:B--2---:R-:W-:Y:S01]  /*1bf0*/  @P0 STL.64 [R1+0x130], R156 ;  /* 0x0001309c01000387 */ /* 0x004fe20000100a00 */
[----:B------:R-:W-:-:S09]  /*1c00*/  ISETP.GE.U32.AND P5, PT, R11, 0x100, PT ;  /* 0x000001000b00780c */ /* 0x000fd20003fa6070 */
[----:B------:R-:W1:Y:S01]  /*1c10*/  @P3 LDC.64 R34, c[0x0][0x3d0] ;  /* 0x0000f400ff223b82 */ /* 0x000e620000000a00 */
[----:B------:R3:W-:Y:S04]  /*1c20*/  @P0 STL.64 [R1+0x138], R158 ;  /* 0x0001389e01000387 */ /* 0x0007e80000100a00 */
[----:B------:R-:W2:Y:S04]  /*1c30*/  LDL R176, [R1+0x120] ;  /* 0x0001200001b07983 */ /* 0x000ea80000100800 */
[----:B------:R-:W2:Y:S01]  /*1c40*/  LDL R177, [R1+0x124] ;  /* 0x0001240001b17983 */ /* 0x000ea20000100800 */
[----:B------:R-:W-:Y:S01]  /*1c50*/  @P0 VIADD R0, R0, 0x20 ;  /* 0x0000002000000836 */ /* 0x000fe20000000000 */
[----:B----4-:R-:W-:Y:S01]  /*1c60*/  MOV R160, R124 ;  /* 0x0000007c00a07202 */ /* 0x010fe20000000f00 */
[----:B------:R-:W4:Y:S01]  /*1c70*/  @P5 LDC.64 R14, c[0x0][0x3d0] ;  /* 0x0000f400ff0e5b82 */ /* 0x000f220000000a00 */
        /* <DEDUP_REMOVED lines=16> */
[----:B---3--:R-:W-:-:S02]  /*1d80*/  IMAD.MOV.U32 R159, RZ, RZ, R125 ;  /* 0x000000ffff9f7224 */ /* 0x008fc400078e007d */
[----:B------:R-:W3:Y:S01]  /*1d90*/  @P3 LDC.64 R124, c[0x0][0x3e8] ;  /* 0x0000fa00ff7c3b82 */ /* 0x000ee20000000a00 */
[----:B------:R-:W5:Y:S04]  /*1da0*/  @P0 LDG.E.128 R44, desc[UR8][R16.64] ;  /* 0x00000008102c0981 */ /* 0x000f68000c1e1d00 */
[----:B------:R4:W5:Y:S01]  /*1db0*/  @P0 LDG.E.128 R48, desc[UR8][R16.64+0x10] ;  /* 0x0000100810300981 */ /* 0x000962000c1e1d00 */
[----:B------:R-:W-:Y:S01]  /*1dc0*/  ISETP.GE.U32.AND P0, PT, R11, 0x120, PT ;  /* 0x000001200b00780c */ /* 0x000fe20003f06070 */
[----:B------:R-:W-:Y:S01]  /*1dd0*/  @P1 IMAD.WIDE.U32 R18, R0, 0x20, R18 ;  /* 0x0000002000121825 */ /* 0x000fe200078e0012 */
[----:B------:R-:W-:-:S03]  /*1de0*/  MOV R157, R127 ;  /* 0x0000007f009d7202 */ /* 0x000fc60000000f00 */
[C---:B------:R-:W-:Y:S01]  /*1df0*/  @P1 IMAD.WIDE.U32 R20, R0.reuse, 0x20, R20 ;  /* 0x0000002000141825 */ /* 0x040fe200078e0014 */
[----:B------:R-:W-:-:S03]  /*1e00*/  @P1 IADD3 R0, PT, PT, R0, 0x20, RZ ;  /* 0x0000002000001810 */ /* 0x000fc60007ffe0ff */
[----:B------:R-:W-:Y:S02]  /*1e10*/  IMAD.MOV.U32 R158, RZ, RZ, R126 ;  /* 0x000000ffff9e7224 */ /* 0x000fe400078e007e */
[----:B------:R-:W-:Y:S01]  /*1e20*/  IMAD.MOV.U32 R161, RZ, RZ, R8 ;  /* 0x000000ffffa17224 */ /* 0x000fe200078e0008 */
[----:B------:R-:W4:Y:S01]  /*1e30*/  @P5 LDC.64 R126, c[0x0][0x3e8] ;  /* 0x0000fa00ff7e5b82 */ /* 0x000f220000000a00 */
[----:B------:R-:W-:-:S04]  /*1e40*/  @P2 IMAD.WIDE.U32 R6, R0, 0x20, R2 ;  /* 0x0000002000062825 */ /* 0x000fc800078e0002 */
[----:B------:R-:W-:Y:S01]  /*1e50*/  IMAD.MOV.U32 R156, RZ, RZ, R128 ;  /* 0x000000ffff9c7224 */ /* 0x000fe200078e0080 */
[----:B------:R-:W-:Y:S01]  /*1e60*/  MOV R154, R130 ;  /* 0x00000082009a7202 */ /* 0x000fe20000000f00 */
[C---:B------:R-:W-:Y:S01]  /*1e70*/  @P2 IMAD.WIDE.U32 R22, R0.reuse, 0x20, R22 ;  /* 0x0000002000162825 */ /* 0x040fe200078e0016 */
[----:B------:R-:W4:Y:S03]  /*1e80*/  @P0 LDC.64 R2, c[0x0][0x3d0] ;  /* 0x0000f400ff020b82 */ /* 0x000f260000000a00 */
[----:B------:R-:W-:Y:S02]  /*1e90*/  IMAD.MOV.U32 R153, RZ, RZ, R131 ;  /* 0x000000ffff997224 */ /* 0x000fe400078e0083 */
[----:B------:R-:W-:Y:S01]  /*1ea0*/  IMAD.MOV.U32 R155, RZ, RZ, R129 ;  /* 0x000000ffff9b7224 */ /* 0x000fe200078e0081 */
[----:B------:R-:W-:Y:S01]  /*1eb0*/  ISETP.GE.U32.AND P6, PT, R11, 0x140, PT ;  /* 0x000001400b00780c */ /* 0x000fe20003fc6070 */
[----:B------:R-:W-:Y:S01]  /*1ec0*/  @P2 VIADD R0, R0, 0x20 ;  /* 0x0000002000002836 */ /* 0x000fe20000000000 */
[----:B------:R-:W4:Y:S01]  /*1ed0*/  @P0 LDC.64 R128, c[0x0][0x3e8] ;  /* 0x0000fa00ff800b82 */ /* 0x000f220000000a00 */
[----:B------:R1:W-:Y:S02]  /*1ee0*/  STL [R1+0x6c], RZ ;  /* 0x00006cff01007387 */ /* 0x0003e40000100800 */
[C---:B0-----:R-:W-:Y:S01]  /*1ef0*/  @P4 IMAD.WIDE.U32 R12, R0.reuse, 0x20, R4 ;  /* 0x00000020000c4825 */ /* 0x041fe200078e0004 */
[----:B------:R-:W-:Y:S01]  /*1f00*/  CS2R R250, SRZ ;  /* 0x0000000000fa7805 */ /* 0x000fe2000001ff00 */
[----:B------:R-:W5:Y:S02]  /*1f10*/  @P1 LDG.E.128 R52, desc[UR8][R20.64] ;  /* 0x0000000814341981 */ /* 0x000f64000c1e1d00 */
[----:B------:R-:W-:-:S02]  /*1f20*/  @P4 IMAD.WIDE.U32 R32, R0, 0x20, R32 ;  /* 0x0000002000204825 */ /* 0x000fc400078e0020 */
[----:B------:R-:W2:Y:S02]  /*1f30*/  @P4 LDG.E.128 R156, desc[UR8][R12.64+0x10] ;  /* 0x000010080c9c4981 */ /* 0x000ea4000c1e1d00 */
[----:B------:R-:W-:Y:S01]  /*1f40*/  @P4 VIADD R0, R0, 0x20 ;  /* 0x0000002000004836 */ /* 0x000fe20000000000 */
[----:B------:R-:W0:Y:S01]  /*1f50*/  @P6 LDC.64 R4, c[0x0][0x3e8] ;  /* 0x0000fa00ff046b82 */ /* 0x000e220000000a00 */
[----:B------:R-:W5:Y:S02]  /*1f60*/  @P1 LDG.E.128 R56, desc[UR8][R20.64+0x10] ;  /* 0x0000100814381981 */ /* 0x000f64000c1e1d00 */
[C---:B-1----:R-:W-:Y:S01]  /*1f70*/  @P3 IMAD.WIDE.U32 R34, R0.reuse, 0x20, R34 ;  /* 0x0000002000223825 */ /* 0x042fe200078e0022 */
[----:B------:R-:W-:Y:S01]  /*1f80*/  CS2R R248, SRZ ;  /* 0x0000000000f87805 */ /* 0x000fe2000001ff00 */
[----:B------:R-:W5:Y:S02]  /*1f90*/  @P2 LDG.E.128 R60, desc[UR8][R22.64] ;  /* 0x00000008163c2981 */ /* 0x000f64000c1e1d00 */
[C---:B---3--:R-:W-:Y:S01]  /*1fa0*/  @P3 IMAD.WIDE.U32 R124, R0.reuse, 0x20, R124 ;  /* 0x00000020007c3825 */ /* 0x048fe200078e007c */
[----:B------:R-:W-:Y:S01]  /*1fb0*/  @P3 IADD3 R0, PT, PT, R0, 0x20, RZ ;  /* 0x0000002000003810 */ /* 0x000fe20007ffe0ff */
[----:B------:R-:W3:Y:S01]  /*1fc0*/  @P3 LDG.E.128 R152, desc[UR8][R34.64] ;  /* 0x0000000822983981 */ /* 0x000ee2000c1e1d00 */
[----:B------:R-:W1:Y:S03]  /*1fd0*/  @P6 LDC.64 R130, c[0x0][0x3d0] ;  /* 0x0000f400ff826b82 */ /* 0x000e660000000a00 */
[C---:B----4-:R-:W-:Y:S01]  /*1fe0*/  @P5 IMAD.WIDE.U32 R14, R0.reuse, 0x20, R14 ;  /* 0x00000020000e5825 */ /* 0x050fe200078e000e */
[----:B------:R4:W3:Y:S03]  /*1ff0*/  @P3 LDG.E.128 R148, desc[UR8][R34.64+0x10] ;  /* 0x0000100822943981 */ /* 0x0008e6000c1e1d00 */
[C---:B------:R-:W-:Y:S01]  /*2000*/  @P5 IMAD.WIDE.U32 R126, R0.reuse, 0x20, R126 ;  /* 0x00000020007e5825 */ /* 0x040fe200078e007e */
[----:B------:R-:W3:Y:S03]  /*2010*/  @P5 LDG.E.128 R144, desc[UR8][R14.64] ;  /* 0x000000080e905981 */ /* 0x000ee6000c1e1d00 */
[----:B------:R-:W-:Y:S01]  /*2020*/  @P5 VIADD R0, R0, 0x20 ;  /* 0x0000002000005836 */ /* 0x000fe20000000000 */
[----:B------:R-:W3:Y:S03]  /*2030*/  @P5 LDG.E.128 R140, desc[UR8][R14.64+0x10] ;  /* 0x000010080e8c5981 */ /* 0x000ee6000c1e1d00 */
[C---:B------:R-:W-:Y:S01]  /*2040*/  @P0 IMAD.WIDE.U32 R16, R0.reuse, 0x20, R2 ;  /* 0x0000002000100825 */ /* 0x040fe200078e0002 */
[----:B------:R-:W5:Y:S04]  /*2050*/  @P3 LDG.E.128 R76, desc[UR8][R124.64] ;  /* 0x000000087c4c3981 */ /* 0x000f68000c1e1d00 */
[----:B------:R-:W3:Y:S04]  /*2060*/  @P0 LDG.E.128 R136, desc[UR8][R16.64] ;  /* 0x0000000810880981 */ /* 0x000ee8000c1e1d00 */
[----:B------:R-:W3:Y:S01]  /*2070*/  @P0 LDG.E.128 R132, desc[UR8][R16.64+0x10] ;  /* 0x0000100810840981 */ /* 0x000ee2000c1e1d00 */
[----:B------:R-:W-:-:S03]  /*2080*/  @P0 IMAD.WIDE.U32 R128, R0, 0x20, R128 ;  /* 0x0000002000800825 */ /* 0x000fc600078e0080 */
[----:B------:R-:W5:Y:S01]  /*2090*/  @P3 LDG.E.128 R80, desc[UR8][R124.64+0x10] ;  /* 0x000010087c503981 */ /* 0x000f62000c1e1d00 */
[----:B------:R-:W-:-:S03]  /*20a0*/  @P0 VIADD R0, R0, 0x20 ;  /* 0x0000002000000836 */ /* 0x000fc60000000000 */
[----:B------:R-:W5:Y:S01]  /*20b0*/  @P5 LDG.E.128 R84, desc[UR8][R126.64] ;  /* 0x000000087e545981 */ /* 0x000f62000c1e1d00 */
[----:B0-----:R-:W-:-:S03]  /*20c0*/  @P6 IMAD.WIDE.U32 R4, R0, 0x20, R4 ;  /* 0x0000002000046825 */ /* 0x001fc600078e0004 */
[----:B------:R-:W5:Y:S01]  /*20d0*/  @P5 LDG.E.128 R88, desc[UR8][R126.64+0x10] ;  /* 0x000010087e585981 */ /* 0x000f62000c1e1d00 */
[----:B-1----:R-:W-:-:S03]  /*20e0*/  @P6 IMAD.WIDE.U32 R2, R0, 0x20, R130 ;  /* 0x0000002000026825 */ /* 0x002fc600078e0082 */
[----:B------:R-:W5:Y:S04]  /*20f0*/  @P0 LDG.E.128 R92, desc[UR8][R128.64] ;  /* 0x00000008805c0981 */ /* 0x000f68000c1e1d00 */
[----:B------:R-:W5:Y:S04]  /*2100*/  @P0 LDG.E.128 R96, desc[UR8][R128.64+0x10] ;  /* 0x0000100880600981 */ /* 0x000f68000c1e1d00 */
[----:B------:R-:W5:Y:S04]  /*2110*/  @P6 LDG.E.128 R100, desc[UR8][R4.64] ;  /* 0x0000000804646981 */ /* 0x000f68000c1e1d00 */
[----:B------:R-:W5:Y:S04]  /*2120*/  @P6 LDG.E.128 R104, desc[UR8][R4.64+0x10] ;  /* 0x0000100804686981 */ /* 0x000f68000c1e1d00 */
[----:B------:R-:W5:Y:S04]  /*2130*/  @P6 LDG.E.128 R108, desc[UR8][R2.64] ;  /* 0x00000008026c6981 */ /* 0x000f68000c1e1d00 */
[----:B------:R-:W5:Y:S01]  /*2140*/  @P6 LDG.E.128 R112, desc[UR8][R2.64+0x10] ;  /* 0x0000100802706981 */ /* 0x000f62000c1e1d00 */
[----:B------:R-:W-:-:S02]  /*2150*/  CS2R R246, SRZ ;  /* 0x0000000000f67805 */ /* 0x000fc4000001ff00 */
[----:B------:R-:W-:Y:S02]  /*2160*/  CS2R R244, SRZ ;  /* 0x0000000000f47805 */ /* 0x000fe4000001ff00 */
[----:B------:R-:W-:Y:S01]  /*2170*/  CS2R R242, SRZ ;  /* 0x0000000000f27805 */ /* 0x000fe2000001ff00 */
[----:B--2---:R-:W2:Y:S01]  /*2180*/  @P1 LDG.E.128 R176, desc[UR8][R18.64] ;  /* 0x0000000812b01981 */ /* 0x004ea2000c1e1d00 */
[----:B------:R-:W-:Y:S02]  /*2190*/  CS2R R240, SRZ ;  /* 0x0000000000f07805 */ /* 0x000fe4000001ff00 */
[----:B------:R-:W-:Y:S02]  /*21a0*/  CS2R R238, SRZ ;  /* 0x0000000000ee7805 */ /* 0x000fe4000001ff00 */
[----:B------:R-:W-:Y:S01]  /*21b0*/  CS2R R236, SRZ ;  /* 0x0000000000ec7805 */ /* 0x000fe2000001ff00 */
[----:B------:R-:W3:Y:S01]  /*21c0*/  @P1 LDG.E.128 R172, desc[UR8][R18.64+0x10] ;  /* 0x0000100812ac1981 */ /* 0x000ee2000c1e1d00 */
[----:B------:R-:W-:-:S02]  /*21d0*/  CS2R R230, SRZ ;  /* 0x0000000000e67805 */ /* 0x000fc4000001ff00 */
[----:B------:R-:W-:Y:S02]  /*21e0*/  CS2R R228, SRZ ;  /* 0x0000000000e47805 */ /* 0x000fe4000001ff00 */
[----:B------:R-:W-:Y:S01]  /*21f0*/  CS2R R226, SRZ ;  /* 0x0000000000e27805 */ /* 0x000fe2000001ff00 */
[----:B------:R-:W3:Y:S01]  /*2200*/  @P2 LDG.E.128 R168, desc[UR8][R6.64] ;  /* 0x0000000806a82981 */ /* 0x000ee2000c1e1d00 */
[----:B------:R-:W-:Y:S02]  /*2210*/  CS2R R224, SRZ ;  /* 0x0000000000e07805 */ /* 0x000fe4000001ff00 */
[----:B------:R-:W-:Y:S02]  /*2220*/  CS2R R222, SRZ ;  /* 0x0000000000de7805 */ /* 0x000fe4000001ff00 */
[----:B------:R-:W-:Y:S01]  /*2230*/  CS2R R220, SRZ ;  /* 0x0000000000dc7805 */ /* 0x000fe2000001ff00 */
[----:B------:R-:W3:Y:S01]  /*2240*/  @P2 LDG.E.128 R164, desc[UR8][R6.64+0x10] ;  /* 0x0000100806a42981 */ /* 0x000ee2000c1e1d00 */
[----:B------:R-:W-:-:S02]  /*2250*/  CS2R R218, SRZ ;  /* 0x0000000000da7805 */ /* 0x000fc4000001ff00 */
[----:B------:R-:W-:Y:S01]  /*2260*/  CS2R R216, SRZ ;  /* 0x0000000000d87805 */ /* 0x000fe2000001ff00 */
[----:B------:R0:W5:Y:S04]  /*2270*/  @P2 LDG.E.128 R64, desc[UR8][R22.64+0x10] ;  /* 0x0000100816402981 */ /* 0x000168000c1e1d00 */
[----:B------:R-:W3:Y:S04]  /*2280*/  @P4 LDG.E.128 R160, desc[UR8][R12.64] ;  /* 0x000000080ca04981 */ /* 0x000ee8000c1e1d00 */
[----:B------:R1:W-:Y:S01]  /*2290*/  STL [R1+0x68], RZ ;  /* 0x000068ff01007387 */ /* 0x0003e20000100800 */
[----:B----4-:R-:W-:-:S02]  /*22a0*/  CS2R R34, SRZ ;  /* 0x0000000000227805 */ /* 0x010fc4000001ff00 */
[----:B------:R-:W-:Y:S02]  /*22b0*/  @P6 CS2R R122, SRZ ;  /* 0x00000000007a6805 */ /* 0x000fe4000001ff00 */
[----:B------:R-:W-:Y:S01]  /*22c0*/  @P6 CS2R R120, SRZ ;  /* 0x0000000000786805 */ /* 0x000fe2000001ff00 */
[----:B------:R-:W5:Y:S01]  /*22d0*/  @P4 LDG.E.128 R68, desc[UR8][R32.64] ;  /* 0x0000000820444981 */ /* 0x000f62000c1e1d00 */
[----:B------:R-:W-:Y:S02]  /*22e0*/  @P6 CS2R R118, SRZ ;  /* 0x0000000000766805 */ /* 0x000fe4000001ff00 */
[----:B------:R-:W-:Y:S02]  /*22f0*/  @P6 CS2R R116, SRZ ;  /* 0x0000000000746805 */ /* 0x000fe4000001ff00 */
[----:B0-----:R-:W-:Y:S01]  /*2300*/  CS2R R22, SRZ ;  /* 0x0000000000167805 */ /* 0x001fe2000001ff00 */
[----:B------:R0:W5:Y:S01]  /*2310*/  @P4 LDG.E.128 R72, desc[UR8][R32.64+0x10] ;  /* 0x0000100820484981 */ /* 0x000162000c1e1d00 */
[----:B------:R-:W-:-:S02]  /*2320*/  CS2R R20, SRZ ;  /* 0x0000000000147805 */ /* 0x000fc4000001ff00 */
[----:B------:R-:W-:Y:S02]  /*2330*/  CS2R R18, SRZ ;  /* 0x0000000000127805 */ /* 0x000fe4000001ff00 */
[----:B------:R-:W-:Y:S02]  /*2340*/  CS2R R16, SRZ ;  /* 0x0000000000107805 */ /* 0x000fe4000001ff00 */
[----:B0-----:R-:W-:Y:S01]  /*2350*/  CS2R R32, SRZ ;  /* 0x0000000000207805 */ /* 0x001fe2000001ff00 */
[----:B--2---:R1:W-:Y:S04]  /*2360*/  @P1 STL.64 [R1+0x120], R176 ;  /* 0x000120b001001387 */ /* 0x0043e80000100a00 */
[----:B------:R1:W-:Y:S04]  /*2370*/  @P1 STL.64 [R1+0x128], R178 ;  /* 0x000128b201001387 */ /* 0x0003e80000100a00 */
[----:B---3--:R1:W-:Y:S04]  /*2380*/  @P1 STL.64 [R1+0x110], R172 ;  /* 0x000110ac01001387 */ /* 0x0083e80000100a00 */
        /* <DEDUP_REMOVED lines=47> */
.L_x_39743:
[----:B------:R-:W-:Y:S05]  /*2680*/  BSYNC.RECONVERGENT B0 ;  /* 0x0000000000007941 */ /* 0x000fea0003800200 */
.L_x_39741:
[----:B------:R-:W2:Y:S01]  /*2690*/  S2UR UR5, SR_CTAID.X ;  /* 0x00000000000579c3 */ /* 0x000ea20000002500 */
[----:B------:R-:W3:Y:S01]  /*26a0*/  LDCU UR12, c[0x0][0x384] ;  /* 0x00007080ff0c77ac */ /* 0x000ee20008000800 */
[----:B------:R-:W-:Y:S01]  /*26b0*/  SHF.R.U32.HI R15, RZ, 0x5, R9 ;  /* 0x00000005ff0f7819 */ /* 0x000fe20000011609 */
[----:B--2---:R-:W-:-:S06]  /*26c0*/  USHF.L.U32 UR4, UR5, 0x2, URZ ;  /* 0x0000000205047899 */ /* 0x004fcc00080006ff */
[----:B------:R-:W-:-:S04]  /*26d0*/  LOP3.LUT R15, R15, UR4, RZ, 0xfc, !PT ;  /* 0x000000040f0f7c12 */ /* 0x000fc8000f8efcff */
[----:B---3--:R-:W-:-:S13]  /*26e0*/  ISETP.GE.AND P0, PT, R15, UR12, PT ;  /* 0x0000000c0f007c0c */ /* 0x008fda000bf06270 */
[----:B------:R-:W-:Y:S05]  /*26f0*/  @P0 EXIT ;  /* 0x000000000000094d */ /* 0x000fea0003800000 */
[----:B------:R-:W2:Y:S01]  /*2700*/  LDC R0, c[0x0][0x360] ;  /* 0x0000d800ff007b82 */ /* 0x000ea20000000800 */
[----:B----4-:R-:W-:Y:S01]  /*2710*/  MOV R2, UR10 ;  /* 0x0000000a00027c02 */ /* 0x010fe20008000f00 */
[----:B------:R-:W-:Y:S01]  /*2720*/  UIADD3 UR4, UPT, UPT, UR10, -0x61c88647, URZ ;  /* 0x9e3779b90a047890 */ /* 0x000fe2000fffe0ff */
[----:B------:R-:W3:Y:S01]  /*2730*/  LDCU.64 UR18, c[0x0][0x3e0] ;  /* 0x00007c00ff1277ac */ /* 0x000ee20008000a00 */
[----:B------:R-:W-:Y:S02]  /*2740*/  UIADD3 UR12, UPT, UPT, UR11, -0x24c28bd8, URZ ;  /* 0xdb3d74280b0c7890 */ /* 0x000fe4000fffe0ff */
[----:B------:R-:W-:Y:S02]  /*2750*/  UIADD3 UR13, UPT, UPT, UR11, -0x695add53, URZ ;  /* 0x96a522ad0b0d7890 */ /* 0x000fe4000fffe0ff */
[----:B------:R-:W-:Y:S01]  /*2760*/  UIADD3 UR16, UPT, UPT, UR10, -0x700cb87f, URZ ;  /* 0x8ff347810a107890 */ /* 0x000fe2000fffe0ff */
[----:B------:R-:W4:Y:S01]  /*2770*/  LDCU.U8 UR14, c[0x0][0x410] ;  /* 0x00008200ff0e77ac */ /* 0x000f220008000000 */
[----:B------:R-:W0:Y:S01]  /*2780*/  LDCU UR15, c[0x0][0x448] ;  /* 0x00008900ff0f77ac */ /* 0x000e220008000800 */
[----:B---3--:R-:W-:Y:S01]  /*2790*/  UISETP.NE.U32.AND UP0, UPT, UR18, URZ, UPT ;  /* 0x000000ff1200728c */ /* 0x008fe2000bf05070 */
[----:B--2---:R-:W-:Y:S01]  /*27a0*/  IMAD R9, R0, UR5, R9 ;  /* 0x0000000500097c24 */ /* 0x004fe2000f8e0209 */
[----:B------:R-:W2:Y:S01]  /*27b0*/  LDCU UR5, c[0x0][0x388] ;  /* 0x00007100ff0577ac */ /* 0x000ea20008000800 */
[----:B------:R-:W-:Y:S01]  /*27c0*/  IMAD.HI.U32 R0, R10, -0x2daee0ad, RZ ;  /* 0xd2511f530a007827 */ /* 0x000fe200078e00ff */
[----:B------:R-:W-:-:S03]  /*27d0*/  UISETP.NE.AND.EX UP0, UPT, UR19, URZ, UPT, UP0 ;  /* 0x000000ff1300728c */ /* 0x000fc6000bf05300 */
[----:B------:R-:W-:Y:S01]  /*27e0*/  IMAD.HI.U32 R3, R9, -0x326172a9, RZ ;  /* 0xcd9e8d5709037827 */ /* 0x000fe200078e00ff */
[----:B------:R-:W-:-:S03]  /*27f0*/  LOP3.LUT R0, R0, UR11, RZ, 0x3c, !PT ;  /* 0x0000000b00007c12 */ /* 0x000fc6000f8e3cff */
        /* <DEDUP_REMOVED lines=56> */
[----:B------:R-:W-:Y:S01]  /*2b80*/  IMAD R3, R0, -0x2daee0ad, RZ ;  /* 0xd2511f5300037824 */ /* 0x000fe200078e02ff */
[----:B------:R-:W-:Y:S01]  /*2b90*/  LOP3.LUT R2, R5, UR4, R2, 0x96, !PT ;  /* 0x0000000405027c12 */ /* 0x000fe2000f8e9602 */
[----:B------:R-:W-:-:S04]  /*2ba0*/  UIADD3 UR4, UPT, UPT, UR10, -0xe443238, URZ ;  /* 0xf1bbcdc80a047890 */ /* 0x000fc8000fffe0ff */
[----:B------:R-:W-:-:S04]  /*2bb0*/  IMAD.HI.U32 R5, R2, -0x326172a9, RZ ;  /* 0xcd9e8d5702057827 */ /* 0x000fc800078e00ff */
[----:B------:R-:W-:Y:S01]  /*2bc0*/  IMAD R2, R2, -0x326172a9, RZ ;  /* 0xcd9e8d5702027824 */ /* 0x000fe200078e02ff */
[----:B------:R-:W-:Y:S01]  /*2bd0*/  LOP3.LUT R5, R6, UR4, R5, 0x96, !PT ;  /* 0x0000000406057c12 */ /* 0x000fe2000f8e9605 */
[----:B------:R-:W-:Y:S01]  /*2be0*/  IMAD.HI.U32 R6, R4, -0x2daee0ad, RZ ;  /* 0xd2511f5304067827 */ /* 0x000fe200078e00ff */
[----:B------:R-:W-:-:S03]  /*2bf0*/  ULOP3.LUT UR4, UR6, 0x3, URZ, 0xc0, !UPT ;  /* 0x0000000306047892 */ /* 0x000fc6000f8ec0ff */
[----:B------:R-:W-:Y:S01]  /*2c00*/  IMAD.HI.U32 R8, R5, -0x2daee0ad, RZ ;  /* 0xd2511f5305087827 */ /* 0x000fe200078e00ff */
[----:B------:R-:W-:-:S03]  /*2c10*/  LOP3.LUT R6, R3, UR12, R6, 0x96, !PT ;  /* 0x0000000c03067c12 */ /* 0x000fc6000f8e9606 */
[----:B------:R-:W-:Y:S02]  /*2c20*/  IMAD R3, R4, -0x2daee0ad, RZ ;  /* 0xd2511f5304037824 */ /* 0x000fe400078e02ff */
[----:B------:R-:W-:-:S03]  /*2c30*/  IMAD.HI.U32 R7, R6, -0x326172a9, RZ ;  /* 0xcd9e8d5706077827 */ /* 0x000fc600078e00ff */
[----:B------:R-:W-:Y:S01]  /*2c40*/  LOP3.LUT R8, R3, UR13, R8, 0x96, !PT ;  /* 0x0000000d03087c12 */ /* 0x000fe2000f8e9608 */
[----:B------:R-:W-:Y:S01]  /*2c50*/  IMAD R6, R6, -0x326172a9, RZ ;  /* 0xcd9e8d5706067824 */ /* 0x000fe200078e02ff */
[----:B------:R-:W-:Y:S01]  /*2c60*/  LOP3.LUT R7, R2, UR16, R7, 0x96, !PT ;  /* 0x0000001002077c12 */ /* 0x000fe2000f8e9607 */
[----:B------:R-:W-:Y:S01]  /*2c70*/  IMAD R5, R5, -0x2daee0ad, RZ ;  /* 0xd2511f5305057824 */ /* 0x000fe200078e02ff */
[----:B------:R-:W-:Y:S01]  /*2c80*/  MOV R2, UR4 ;  /* 0x0000000400027c02 */ /* 0x000fe20008000f00 */
[----:B------:R-:W-:Y:S01]  /*2c90*/  IMAD.MOV.U32 R4, RZ, RZ, RZ ;  /* 0x000000ffff047224 */ /* 0x000fe200078e00ff */
[----:B------:R-:W3:Y:S01]  /*2ca0*/  LDCU.64 UR12, c[0x0][0x3a0] ;  /* 0x00007400ff0c77ac */ /* 0x000ee20008000a00 */
[----:B0-2-4-:R-:W-:-:S07]  /*2cb0*/  IMAD.U32 R3, RZ, RZ, UR7 ;  /* 0x00000007ff037e24 */ /* 0x015fce000f8e00ff */
.L_x_40604:
        /* <DEDUP_REMOVED lines=21> */
[----:B-1----:R-:W0:Y:S02]  /*2e10*/  LDC.64 R132, c[0x0][0x390] ;  /* 0x0000e400ff847b82 */ /* 0x002e240000000a00 */
[----:B0-----:R-:W-:-:S05]  /*2e20*/  IMAD.WIDE.U32 R132, R0, 0x10, R132 ;  /* 0x0000001000847825 */ /* 0x001fca00078e0084 */
[----:B------:R0:W5:Y:S01]  /*2e30*/  LDG.E.128 R136, desc[UR8][R132.64] ;  /* 0x0000000884887981 */ /* 0x000162000c1e1d00 */
[----:B---3--:R-:W-:-:S04]  /*2e40*/  UISETP.NE.U32.AND UP1, UPT, UR12, URZ, UPT ;  /* 0x000000ff0c00728c */ /* 0x008fc8000bf25070 */
        /* <DEDUP_REMOVED lines=17> */
.L_x_88328:
[----:B------:R-:W-:Y:S05]  /*2f60*/  BRX R132 -0x2f70                                       (*"BRANCH_TARGETS .L_x_88329,.L_x_88330,.L_x_88331"*) ;  /* 0xffffffd084247949 */ /* 0x000fea000383ffff */
.L_x_88331:
[----:B------:R-:W-:Y:S01]  /*2f70*/  VIADD R133, R2, 0x1 ;  /* 0x0000000102857836 */ /* 0x000fe20000000000 */
[----:B------:R-:W-:Y:S01]  /*2f80*/  MOV R132, R7 ;  /* 0x0000000700847202 */ /* 0x000fe20000000f00 */
[----:B------:R-:W-:Y:S01]  /*2f90*/  IMAD.MOV.U32 R14, RZ, RZ, R5 ;  /* 0x000000ffff0e7224 */ /* 0x000fe200078e0005 */
[----:B------:R-:W-:Y:S06]  /*2fa0*/  BRA `(.L_x_39748) ;  /* 0x0000000400387947 */ /* 0x000fec0003800000 */
.L_x_88329:
[----:B------:R-:W-:Y:S01]  /*2fb0*/  IMAD.MOV.U32 R14, RZ, RZ, R5 ;  /* 0x000000ffff0e7224 */ /* 0x000fe200078e0005 */
[----:B------:R-:W-:Y:S01]  /*2fc0*/  MOV R132, R8 ;  /* 0x0000000800847202 */ /* 0x000fe20000000f00 */
[----:B------:R-:W-:Y:S01]  /*2fd0*/  IMAD.MOV.U32 R133, RZ, RZ, 0x3 ;  /* 0x00000003ff857424 */ /* 0x000fe200078e00ff */
[----:B------:R-:W-:Y:S06]  /*2fe0*/  BRA `(.L_x_39748) ;  /* 0x0000000400287947 */ /* 0x000fec0003800000 */
.L_x_88330:
        /* <DEDUP_REMOVED lines=12> */
.L_x_39750:
[----:B------:R-:W-:Y:S05]  /*30b0*/  BSYNC.RECONVERGENT B2 ;  /* 0x0000000000027941 */ /* 0x000fea0003800200 */
.L_x_39749:
        /* <DEDUP_REMOVED lines=61> */
.L_x_39748:
[----:B------:R-:W-:Y:S05]  /*3490*/  BSYNC.RECONVERGENT B1 ;  /* 0x0000000000017941 */ /* 0x000fea0003800200 */
.L_x_39747:
        /* <DEDUP_REMOVED lines=10> */
[----:B-----5:R-:W-:-:S05]  /*3540*/  SHF.L.U32 R2, R136, 0x10, RZ ;  /* 0x0000001088027819 */ /* 0x020fca00000006ff */
[----:B------:R-:W-:-:S04]  /*3550*/  FMUL.FTZ R2, R2, R13 ;  /* 0x0000000d02027220 */ /* 0x000fc80000410000 */
[----:B-1----:R-:W-:-:S05]  /*3560*/  FMUL.FTZ R2, R2, R232 ;  /* 0x000000e802027220 */ /* 0x002fca0000410000 */
[----:B------:R-:W-:Y:S02]  /*3570*/  FSEL R5, R2, RZ, !P0 ;  /* 0x000000ff02057208 */ /* 0x000fe40004000000 */
[----:B------:R-:W-:Y:S02]  /*3580*/  PLOP3.LUT P0, PT, P0, PT, PT, 0x8, 0x80 ;  /* 0x000000000080781c */ /* 0x000fe4000070e170 */
[----:B------:R-:W-:Y:S01]  /*3590*/  PRMT R2, R136, 0x7632, R2 ;  /* 0x0000763288027816 */ /* 0x000fe20000000002 */
        /* <DEDUP_REMOVED lines=12> */
.L_x_39753:
        /* <DEDUP_REMOVED lines=12> */
.L_x_39755:
[----:B------:R-:W-:Y:S05]  /*3720*/  BSYNC.RECONVERGENT B2 ;  /* 0x0000000000027941 */ /* 0x000fea0003800200 */
.L_x_39754:
        /* <DEDUP_REMOVED lines=61> */
.L_x_39752:
[----:B------:R-:W-:Y:S05]  /*3b00*/  BSYNC.RECONVERGENT B1 ;  /* 0x0000000000017941 */ /* 0x000fea0003800200 */
.L_x_39751:
        /* <DEDUP_REMOVED lines=22> */
.L_x_39758:
        /* <DEDUP_REMOVED lines=12> */
.L_x_39760:
[----:B------:R-:W-:Y:S05]  /*3d30*/  BSYNC.RECONVERGENT B2 ;  /* 0x0000000000027941 */ /* 0x000fea0003800200 */
.L_x_39759:
        /* <DEDUP_REMOVED lines=57> */
[----:B------:R-:W-:Y:S01]  /*40d0*/  IMAD.MOV.U32 R14, RZ, RZ, R6 ;  /* 0x000000ffff0e7224 */ /* 0x000fe200078e0006 */
[----:B------:R-:W-:Y:S01]  /*40e0*/  UIADD3 UR4, UPT, UPT, UR10, -0x700cb87f, URZ ;  /* 0x8ff347810a047890 */ /* 0x000fe2000fffe0ff */
[----:B------:R-:W-:-:S05]  /*40f0*/  IMAD.WIDE.U32 R6, R5, -0x326172a9, RZ ;  /* 0xcd9e8d5705067825 */ /* 0x000fca00078e00ff */
[----:B------:R-:W-:-:S07]  /*4100*/  LOP3.LUT R7, R134, UR4, R7, 0x96, !PT ;  /* 0x0000000486077c12 */ /* 0x000fce000f8e9607 */
.L_x_39757:
[----:B------:R-:W-:Y:S05]  /*4110*/  BSYNC.RECONVERGENT B1 ;  /* 0x0000000000017941 */ /* 0x000fea0003800200 */
.L_x_39756:
        /* <DEDUP_REMOVED lines=10> */
[----:B------:R-:W-:Y:S02]  /*41c0*/  PLOP3.LUT P1, PT, P1, PT, PT, 0x8, 0x80 ;  /* 0x000000000080781c */ /* 0x000fe40000f2e170 */
[----:B------:R-:W-:Y:S01]  /*41d0*/  PRMT R2, R137, 0x7632, R2 ;  /* 0x0000763289027816 */ /* 0x000fe20000000002 */
        /* <DEDUP_REMOVED lines=11> */
.L_x_39763:
        /* <DEDUP_REMOVED lines=12> */
.L_x_39765:
[----:B------:R-:W-:Y:S05]  /*4350*/  BSYNC.RECONVERGENT B2 ;  /* 0x0000000000027941 */ /* 0x000fea0003800200 */
.L_x_39764:
        /* <DEDUP_REMOVED lines=61> */
.L_x_39762:
[----:B------:R-:W-:Y:S05]  /*4730*/  BSYNC.RECONVERGENT B1 ;  /* 0x0000000000017941 */ /* 0x000fea0003800200 */
.L_x_39761:
        /* <DEDUP_REMOVED lines=22> */
.L_x_39768:
        /* <DEDUP_REMOVED lines=12> */
.L_x_39770:
[----:B------:R-:W-:Y:S05]  /*4960*/  BSYNC.RECONVERGENT B2 ;  /* 0x0000000000027941 */ /* 0x000fea0003800200 */
.L_x_39769:
        /* <DEDUP_REMOVED lines=58> */
[----:B------:R-:W-:Y:S01]  /*4d10*/  MOV R14, R6 ;  /* 0x00000006000e7202 */ /* 0x000fe20000000f00 */
[----:B------:R-:W-:-:S05]  /*4d20*/  IMAD.WIDE.U32 R6, R5, -0x326172a9, RZ ;  /* 0xcd9e8d5705067825 */ /* 0x000fca00078e00ff */
[----:B------:R-:W-:-:S07]  /*4d30*/  LOP3.LUT R7, R136, UR4, R7, 0x96, !PT ;  /* 0x0000000488077c12 */ /* 0x000fce000f8e9607 */
.L_x_39767:
[----:B------:R-:W-:Y:S05]  /*4d40*/  BSYNC.RECONVERGENT B1 ;  /* 0x0000000000017941 */ /* 0x000fea0003800200 */
.L_x_39766:
[----:B------:R-:W-:Y:S01]  /*4d50*/  I2FP.F32.U32 R2, R2 ;  /* 0x0000000200027245 */ /* 0x000fe20000201000 */
[----:B------:R-:W-:Y:S01]  /*4d60*/  BSSY.RECONVERGENT B1, `(.L_x_39771) ;  /* 0x0000060000017945 */ /* 0x000fe20003800200 */
[----:B------:R-:W-:-:S03]  /*4d70*/  ISETP.NE.AND P4, PT, R137, 0x1, PT ;  /* 0x000000018900780c */ /* 0x000fc60003f85270 */
[----:B------:R-:W-:-:S05]  /*4d80*/  FFMA.FTZ R2, R2, R234, 1.1641532182693481445e-10 ;  /* 0x2f00000002027423 */ /* 0x000fca00000100ea */
[----:B------:R-:W-:Y:S01]  /*4d90*/  FSETP.GTU.FTZ.AND P3, PT, R2, R233, PT ;  /* 0x000000e90200720b */ /* 0x000fe20003f7c000 */
[----:B------:R-:W-:-:S04]  /*4da0*/  IMAD.U32 R2, R138, 0x10000, RZ ;  /* 0x000100008a027824 */ /* 0x000fc800078e00ff */
[----:B------:R-:W-:-:S04]  /*4db0*/  FMUL.FTZ R2, R2, R13 ;  /* 0x0000000d02027220 */ /* 0x000fc80000410000 */
[----:B------:R-:W-:-:S05]  /*4dc0*/  FMUL.FTZ R2, R2, R232 ;  /* 0x000000e802027220 */ /* 0x000fca0000410000 */
[----:B------:R-:W-:Y:S02]  /*4dd0*/  FSEL R5, R2, RZ, !P3 ;  /* 0x000000ff02057208 */ /* 0x000fe40005800000 */
[----:B------:R-:W-:Y:S01]  /*4de0*/  PRMT R2, R138, 0x7632, R2 ;  /* 0x000076328a027816 */ /* 0x000fe20000000002 */
[----:B------:R-:W-:Y:S01]  /*4df0*/  HFMA2 R138, -RZ, RZ, 0, 1.1920928955078125e-07 ;  /* 0x00000002ff8a7431 */ /* 0x000fe200000001ff */
[----:B------:R-:W-:Y:S01]  /*4e00*/  PLOP3.LUT P3, PT, P3, PT, PT, 0x8, 0x80 ;  /* 0x000000000080781c */ /* 0x000fe20001f6e170 */
[----:B------:R-:W-:Y:S01]  /*4e10*/  FFMA.FTZ R136, R5, R28, R128 ;  /* 0x0000001c05887223 */ /* 0x000fe20000010080 */
        /* <DEDUP_REMOVED lines=10> */
.L_x_39773:
        /* <DEDUP_REMOVED lines=12> */
.L_x_39775:
[----:B------:R-:W-:Y:S05]  /*4f80*/  BSYNC.RECONVERGENT B2 ;  /* 0x0000000000027941 */ /* 0x000fea0003800200 */
.L_x_39774:
        /* <DEDUP_REMOVED lines=61> */
.L_x_39772:
[----:B------:R-:W-:Y:S05]  /*5360*/  BSYNC.RECONVERGENT B1 ;  /* 0x0000000000017941 */ /* 0x000fea0003800200 */
.L_x_39771:
        /* <DEDUP_REMOVED lines=22> */
.L_x_39778:
        /* <DEDUP_REMOVED lines=12> */
.L_x_39780:
[----:B------:R-:W-:Y:S05]  /*5590*/  BSYNC.RECONVERGENT B2 ;  /* 0x0000000000027941 */ /* 0x000fea0003800200 */
.L_x_39779:
        /* <DEDUP_REMOVED lines=60> */
[----:B------:R-:W-:-:S07]  /*5960*/  IMAD.MOV.U32 R212, RZ, RZ, RZ ;  /* 0x000000ffffd47224 */ /* 0x000fce00078e00ff */
.L_x_39777:
[----:B------:R-:W-:Y:S05]  /*5970*/  BSYNC.RECONVERGENT B1 ;  /* 0x0000000000017941 */ /* 0x000fea0003800200 */
.L_x_39776:
[----:B------:R-:W-:Y:S01]  /*5980*/  I2FP.F32.U32 R2, R2 ;  /* 0x0000000200027245 */ /* 0x000fe20000201000 */
[----:B------:R-:W-:Y:S01]  /*5990*/  BSSY.RECONVERGENT B1, `(.L_x_39781) ;  /* 0x0000063000017945 */ /* 0x000fe20003800200 */
[----:B------:R-:W-:Y:S02]  /*59a0*/  ISETP.NE.AND P6, PT, R212, 0x1, PT ;  /* 0x00000001d400780c */ /* 0x000fe40003fc5270 */
[----:B------:R-:W-:Y:S01]  /*59b0*/  PRMT R5, R139, 0x7632, R5 ;  /* 0x000076328b057816 */ /* 0x000fe20000000005 */
[----:B------:R-:W-:-:S05]  /*59c0*/  FFMA.FTZ R2, R2, R234, 1.1641532182693481445e-10 ;  /* 0x2f00000002027423 */ /* 0x000fca00000100ea */
[----:B------:R-:W-:Y:S02]  /*59d0*/  FSETP.GTU.FTZ.AND P5, PT, R2, R233, PT ;  /* 0x000000e90200720b */ /* 0x000fe40003fbc000 */
[----:B------:R-:W-:Y:S01]  /*59e0*/  SHF.L.U32 R2, R139, 0x10, RZ ;  /* 0x000000108b027819 */ /* 0x000fe200000006ff */
[----:B------:R-:W-:-:S04]  /*59f0*/  IMAD.MOV.U32 R139, RZ, RZ, R6 ;  /* 0x000000ffff8b7224 */ /* 0x000fc800078e0006 */
        /* <DEDUP_REMOVED lines=15> */
.L_x_39783:
        /* <DEDUP_REMOVED lines=15> */
.L_x_39785:
[----:B------:R-:W-:Y:S05]  /*5be0*/  BSYNC.RECONVERGENT B2 ;  /* 0x0000000000027941 */ /* 0x000fea0003800200 */
.L_x_39784:
        /* <DEDUP_REMOVED lines=61> */
.L_x_39782:
[----:B------:R-:W-:Y:S05]  /*5fc0*/  BSYNC.RECONVERGENT B1 ;  /* 0x0000000000017941 */ /* 0x000fea0003800200 */
.L_x_39781:
        /* <DEDUP_REMOVED lines=10> */
.L_x_39746:
        /* <DEDUP_REMOVED lines=16> */
.L_x_39789:
        /* <DEDUP_REMOVED lines=12> */
.L_x_39791:
[----:B------:R-:W-:Y:S05]  /*6230*/  BSYNC.RECONVERGENT B2 ;  /* 0x0000000000027941 */ /* 0x000fea0003800200 */
.L_x_39790:
        /* <DEDUP_REMOVED lines=59> */
[----:B------:R-:W-:Y:S01]  /*65f0*/  LOP3.LUT R7, R132, UR4, R7, 0x96, !PT ;  /* 0x0000000484077c12 */ /* 0x000fe2000f8e9607 */
[----:B------:R-:W-:-:S07]  /*6600*/  IMAD.MOV.U32 R132, RZ, RZ, R5 ;  /* 0x000000ffff847224 */ /* 0x000fce00078e0005 */
.L_x_39788:
[----:B------:R-:W-:Y:S05]  /*6610*/  BSYNC.RECONVERGENT B1 ;  /* 0x0000000000017941 */ /* 0x000fea0003800200 */
.L_x_39787:
        /* <DEDUP_REMOVED lines=10> */
[----:B-----5:R-:W-:-:S03]  /*66c0*/  IMAD.U32 R2, R136, 0x10000, RZ ;  /* 0x0001000088027824 */ /* 0x020fc600078e00ff */
[----:B------:R-:W-:Y:S01]  /*66d0*/  PLOP3.LUT P2, PT, P0, PT, PT, 0x8, 0x80 ;  /* 0x000000000080781c */ /* 0x000fe2000074e170 */
[----:B------:R-:W-:-:S04]  /*66e0*/  FMUL.FTZ R2, R2, R13 ;  /* 0x0000000d02027220 */ /* 0x000fc80000410000 */
[----:B-1----:R-:W-:Y:S01]  /*66f0*/  FMUL.FTZ R5, R2, R232 ;  /* 0x000000e802057220 */ /* 0x002fe20000410000 */
[----:B------:R-:W-:-:S04]  /*6700*/  PRMT R2, R136, 0x7632, R2 ;  /* 0x0000763288027816 */ /* 0x000fc80000000002 */
[----:B------:R-:W-:Y:S01]  /*6710*/  FSEL R132, R5, RZ, !P0 ;  /* 0x000000ff05847208 */ /* 0x000fe20004000000 */
        /* <DEDUP_REMOVED lines=11> */
.L_x_39794:
        /* <DEDUP_REMOVED lines=12> */
.L_x_39796:
[----:B------:R-:W-:Y:S05]  /*6890*/  BSYNC.RECONVERGENT B2 ;  /* 0x0000000000027941 */ /* 0x000fea0003800200 */
.L_x_39795:
        /* <DEDUP_REMOVED lines=61> */
.L_x_39793:
[----:B------:R-:W-:Y:S05]  /*6c70*/  BSYNC.RECONVERGENT B1 ;  /* 0x0000000000017941 */ /* 0x000fea0003800200 */
.L_x_39792:
        /* <DEDUP_REMOVED lines=21> */
.L_x_39799:
        /* <DEDUP_REMOVED lines=12> */
.L_x_39801:
[----:B------:R-:W-:Y:S05]  /*6e90*/  BSYNC.RECONVERGENT B2 ;  /* 0x0000000000027941 */ /* 0x000fea0003800200 */
.L_x_39800:
        /* <DEDUP_REMOVED lines=60> */
[----:B------:R-:W-:-:S07]  /*7260*/  LOP3.LUT R7, R134, UR4, R7, 0x96, !PT ;  /* 0x0000000486077c12 */ /* 0x000fce000f8e9607 */
.L_x_39798:
[----:B------:R-:W-:Y:S05]  /*7270*/  BSYNC.RECONVERGENT B1 ;  /* 0x0000000000017941 */ /* 0x000fea0003800200 */
.L_x_39797:
[----:B------:R-:W-:Y:S01]  /*7280*/  I2FP.F32.U32 R2, R2 ;  /* 0x0000000200027245 */ /* 0x000fe20000201000 */
[----:B------:R-:W-:Y:S01]  /*7290*/  BSSY.RECONVERGENT B1, `(.L_x_39802) ;  /* 0x000005f000017945 */ /* 0x000fe20003800200 */
[----:B------:R-:W-:Y:S01]  /*72a0*/  ISETP.NE.AND P3, PT, R135, 0x1, PT ;  /* 0x000000018700780c */ /* 0x000fe20003f65270 */
[----:B------:R-:W-:Y:S02]  /*72b0*/  IMAD.MOV.U32 R136, RZ, RZ, 0x2 ;  /* 0x00000002ff887424 */ /* 0x000fe400078e00ff */
[----:B------:R-:W-:-:S05]  /*72c0*/  FFMA.FTZ R2, R2, R233, 1.1641532182693481445e-10 ;  /* 0x2f00000002027423 */ /* 0x000fca00000100e9 */
[----:B------:R-:W-:Y:S02]  /*72d0*/  FSETP.GTU.FTZ.AND P2, PT, R2, R234, PT ;  /* 0x000000ea0200720b */ /* 0x000fe40003f5c000 */
[----:B------:R-:W-:Y:S02]  /*72e0*/  SHF.L.U32 R2, R137, 0x10, RZ ;  /* 0x0000001089027819 */ /* 0x000fe400000006ff */
[----:B------:R-:W-:-:S03]  /*72f0*/  PLOP3.LUT P1, PT, P2, PT, PT, 0x8, 0x80 ;  /* 0x000000000080781c */ /* 0x000fc6000172e170 */
[----:B------:R-:W-:-:S04]  /*7300*/  FMUL.FTZ R2, R2, R13 ;  /* 0x0000000d02027220 */ /* 0x000fc80000410000 */
[----:B------:R-:W-:Y:S01]  /*7310*/  FMUL.FTZ R5, R2, R232 ;  /* 0x000000e802057220 */ /* 0x000fe20000410000 */
[----:B------:R-:W-:-:S04]  /*7320*/  PRMT R2, R137, 0x7632, R2 ;  /* 0x0000763289027816 */ /* 0x000fc80000000002 */
[----:B------:R-:W-:Y:S01]  /*7330*/  FSEL R134, R5, RZ, !P2 ;  /* 0x000000ff05867208 */ /* 0x000fe20005000000 */
        /* <DEDUP_REMOVED lines=10> */
.L_x_39804:
        /* <DEDUP_REMOVED lines=12> */
.L_x_39806:
[----:B------:R-:W-:Y:S05]  /*74a0*/  BSYNC.RECONVERGENT B2 ;  /* 0x0000000000027941 */ /* 0x000fea0003800200 */
.L_x_39805:
        /* <DEDUP_REMOVED lines=61> */
.L_x_39803:
[----:B------:R-:W-:Y:S05]  /*7880*/  BSYNC.RECONVERGENT B1 ;  /* 0x0000000000017941 */ /* 0x000fea0003800200 */
.L_x_39802:
        /* <DEDUP_REMOVED lines=21> */
.L_x_39809:
        /* <DEDUP_REMOVED lines=12> */
.L_x_39811:
[----:B------:R-:W-:Y:S05]  /*7aa0*/  BSYNC.RECONVERGENT B2 ;  /* 0x0000000000027941 */ /* 0x000fea0003800200 */
.L_x_39810:
        /* <DEDUP_REMOVED lines=59> */
[----:B------:R-:W-:Y:S01]  /*7e60*/  HFMA2 R212, -RZ, RZ, 0, 0 ;  /* 0x00000000ffd47431 */ /* 0x000fe200000001ff */
[----:B------:R-:W-:-:S07]  /*7e70*/  LOP3.LUT R7, R136, UR4, R7, 0x96, !PT ;  /* 0x0000000488077c12 */ /* 0x000fce000f8e9607 */
.L_x_39808:
[----:B------:R-:W-:Y:S05]  /*7e80*/  BSYNC.RECONVERGENT B1 ;  /* 0x0000000000017941 */ /* 0x000fea0003800200 */
.L_x_39807:
        /* <DEDUP_REMOVED lines=22> */
.L_x_39814:
        /* <DEDUP_REMOVED lines=12> */
.L_x_39816:
[----:B------:R-:W-:Y:S05]  /*80b0*/  BSYNC.RECONVERGENT B2 ;  /* 0x0000000000027941 */ /* 0x000fea0003800200 */
.L_x_39815:
        /* <DEDUP_REMOVED lines=60> */
[----:B------:R-:W-:-:S07]  /*8480*/  IMAD.MOV.U32 R136, RZ, RZ, RZ ;  /* 0x000000ffff887224 */ /* 0x000fce00078e00ff */
.L_x_39813:
[----:B------:R-:W-:Y:S05]  /*8490*/  BSYNC.RECONVERGENT B1 ;  /* 0x0000000000017941 */ /* 0x000fea0003800200 */
.L_x_39812:
        /* <DEDUP_REMOVED lines=21> */
.L_x_39819:
        /* <DEDUP_REMOVED lines=12> */
.L_x_39821:
[----:B------:R-:W-:Y:S05]  /*86b0*/  BSYNC.RECONVERGENT B2 ;  /* 0x0000000000027941 */ /* 0x000fea0003800200 */
.L_x_39820:
        /* <DEDUP_REMOVED lines=60> */
[----:B------:R-:W-:-:S07]  /*8a80*/  IMAD.MOV.U32 R212, RZ, RZ, RZ ;  /* 0x000000ffffd47224 */ /* 0x000fce00078e00ff */
.L_x_39818:
[----:B------:R-:W-:Y:S05]  /*8a90*/  BSYNC.RECONVERGENT B1 ;  /* 0x0000000000017941 */ /* 0x000fea0003800200 */
.L_x_39817:
        /* <DEDUP_REMOVED lines=22> */
.L_x_39824:
        /* <DEDUP_REMOVED lines=15> */
.L_x_39826:
[----:B------:R-:W-:Y:S05]  /*8cf0*/  BSYNC.RECONVERGENT B2 ;  /* 0x0000000000027941 */ /* 0x000fea0003800200 */
.L_x_39825:
        /* <DEDUP_REMOVED lines=61> */
.L_x_39823:
[----:B------:R-:W-:Y:S05]  /*90d0*/  BSYNC.RECONVERGENT B1 ;  /* 0x0000000000017941 */ /* 0x000fea0003800200 */
.L_x_39822:
[----:B------:R-:W-:Y:S01]  /*90e0*/  I2FP.F32.U32 R136, R136 ;  /* 0x0000008800887245 */ /* 0x000fe20000201000 */
[----:B------:R-:W-:Y:S02]  /*90f0*/  IMAD.U32 R139, R139, 0x10000, RZ ;  /* 0x000100008b8b7824 */ /* 0x000fe400078e00ff */
[----:B------:R-:W-:Y:S01]  /*9100*/  FMUL.FTZ R132, R132, R24 ;  /* 0x0000001884847220 */ /* 0x000fe20000410000 */
[----:B------:R-:W-:Y:S01]  /*9110*/  FMUL.FTZ R133, R133, R25 ;  /* 0x0000001985857220 */ /* 0x000fe20000410000 */
[----:B------:R-:W-:Y:S01]  /*9120*/  FMUL.FTZ R134, R134, R26 ;  /* 0x0000001a86867220 */ /* 0x000fe20000410000 */
[----:B------:R-:W-:Y:S01]  /*9130*/  FFMA.FTZ R136, R136, R233, 1.1641532182693481445e-10 ;  /* 0x2f00000088887423 */ /* 0x000fe200000100e9 */
[----:B------:R-:W-:Y:S01]  /*9140*/  FMUL.FTZ R139, R139, R13 ;  /* 0x0000000d8b8b7220 */ /* 0x000fe20000410000 */
[----:B------:R-:W-:Y:S01]  /*9150*/  FMUL.FTZ R135, R135, R27 ;  /* 0x0000001b87877220 */ /* 0x000fe20000410000 */
[----:B------:R-:W-:Y:S01]  /*9160*/  FMUL.FTZ R137, R137, R29 ;  /* 0x0000001d89897220 */ /* 0x000fe20000410000 */
[----:B------:R-:W-:Y:S01]  /*9170*/  FMUL.FTZ R138, R138, R30 ;  /* 0x0000001e8a8a7220 */ /* 0x000fe20000410000 */
[----:B------:R-:W-:Y:S01]  /*9180*/  FMUL.FTZ R139, R139, R232 ;  /* 0x000000e88b8b7220 */ /* 0x000fe20000410000 */
[----:B------:R-:W-:Y:S01]  /*9190*/  FSETP.GTU.FTZ.AND P6, PT, R136, R234, PT ;  /* 0x000000ea8800720b */ /* 0x000fe20003fdc000 */
[----:B------:R-:W-:-:S03]  /*91a0*/  FMUL.FTZ R136, R5, R28 ;  /* 0x0000001c05887220 */ /* 0x000fc60000410000 */
[----:B------:R-:W-:Y:S02]  /*91b0*/  FSEL R139, R139, RZ, !P6 ;  /* 0x000000ff8b8b7208 */ /* 0x000fe40007000000 */
[----:B------:R-:W-:-:S03]  /*91c0*/  PLOP3.LUT P6, PT, P6, PT, PT, 0x8, 0x80 ;  /* 0x000000000080781c */ /* 0x000fc600037ce170 */
[----:B------:R-:W-:-:S10]  /*91d0*/  FMUL.FTZ R139, R139, R31 ;  /* 0x0000001f8b8b7220 */ /* 0x000fd40000410000 */
.L_x_39786:
        /* <DEDUP_REMOVED lines=22> */
.L_x_39745:
[----:B---3--:R-:W-:Y:S05]  /*9340*/  BSYNC.RECONVERGENT B0 ;  /* 0x0000000000007941 */ /* 0x008fea0003800200 */
.L_x_39744:
        /* <DEDUP_REMOVED lines=8> */
[----:B------:R-:W2:Y:S02]  /*93d0*/  @P0 LDC.64 R140, c[0x0][0x3a0] ;  /* 0x0000e800ff8c0b82 */ /* 0x000ea40000000a00 */
[----:B--2---:R-:W-:-:S05]  /*93e0*/  @P0 IMAD.WIDE.U32 R140, R14, 0x20, R140 ;  /* 0x000000200e8c0825 */ /* 0x004fca00078e008c */
[----:B------:R-:W5:Y:S04]  /*93f0*/  @P0 LDG.E.128 R124, desc[UR8][R140.64] ;  /* 0x000000088c7c0981 */ /* 0x000f68000c1e1d00 */
[----:B------:R1:W5:Y:S02]  /*9400*/  @P0 LDG.E.128 R128, desc[UR8][R140.64+0x10] ;  /* 0x000010088c800981 */ /* 0x000364000c1e1d00 */
[----:B-1----:R-:W-:-:S05]  /*9410*/  IMAD.WIDE.U32 R140, R14, 0x10, R142 ;  /* 0x000000100e8c7825 */ /* 0x002fca00078e008e */
[----:B------:R1:W5:Y:S01]  /*9420*/  LDG.E.128 R144, desc[UR8][R140.64] ;  /* 0x000000088c907981 */ /* 0x000362000c1e1d00 */
        /* <DEDUP_REMOVED lines=17> */
.L_x_39832:
        /* <DEDUP_REMOVED lines=12> */
.L_x_39834:
[----:B------:R-:W-:Y:S05]  /*9600*/  BSYNC.RECONVERGENT B2 ;  /* 0x0000000000027941 */ /* 0x000fea0003800200 */
.L_x_39833:
        /* <DEDUP_REMOVED lines=61> */
.L_x_39831:
[----:B------:R-:W-:Y:S05]  /*99e0*/  BSYNC.RECONVERGENT B1 ;  /* 0x0000000000017941 */ /* 0x000fea0003800200 */
.L_x_39830:
        /* <DEDUP_REMOVED lines=28> */
.L_x_39837:
        /* <DEDUP_REMOVED lines=12> */
.L_x_39839:
[----:B------:R-:W-:Y:S05]  /*9c70*/  BSYNC.RECONVERGENT B2 ;  /* 0x0000000000027941 */ /* 0x000fea0003800200 */
.L_x_39838:
        /* <DEDUP_REMOVED lines=61> */
.L_x_39836:
[----:B------:R-:W-:Y:S05]  /*a050*/  BSYNC.RECONVERGENT B1 ;  /* 0x0000000000017941 */ /* 0x000fea0003800200 */
.L_x_39835:
        /* <DEDUP_REMOVED lines=22> */
.L_x_39842:
        /* <DEDUP_REMOVED lines=12> */
.L_x_39844:
[----:B------:R-:W-:Y:S05]  /*a280*/  BSYNC.RECONVERGENT B2 ;  /* 0x0000000000027941 */ /* 0x000fea0003800200 */
.L_x_39843:
        /* <DEDUP_REMOVED lines=61> */
.L_x_39841:
[----:B------:R-:W-:Y:S05]  /*a660*/  BSYNC.RECONVERGENT B1 ;  /* 0x0000000000017941 */ /* 0x000fea0003800200 */
.L_x_39840:
        /* <DEDUP_REMOVED lines=23> */
.L_x_39847:
        /* <DEDUP_REMOVED lines=12> */
.L_x_39849:
[----:B------:R-:W-:Y:S05]  /*a8a0*/  BSYNC.RECONVERGENT B2 ;  /* 0x0000000000027941 */ /* 0x000fea0003800200 */
.L_x_39848:
        /* <DEDUP_REMOVED lines=61> */
.L_x_39846:
[----:B------:R-:W-:Y:S05]  /*ac80*/  BSYNC.RECONVERGENT B1 ;  /* 0x0000000000017941 */ /* 0x000fea0003800200 */
.L_x_39845:
        /* <DEDUP_REMOVED lines=22> */
.L_x_39852:
        /* <DEDUP_REMOVED lines=12> */
.L_x_39854:
[----:B------:R-:W-:Y:S05]  /*aeb0*/  BSYNC.RECONVERGENT B2 ;  /* 0x0000000000027941 */ /* 0x000fea0003800200 */
.L_x_39853:
        /* <DEDUP_REMOVED lines=61> */
.L_x_39851:
[----:B------:R-:W-:Y:S05]  /*b290*/  BSYNC.RECONVERGENT B1 ;  /* 0x0000000000017941 */ /* 0x000fea0003800200 */
.L_x_39850:
        /* <DEDUP_REMOVED lines=23> */
.L_x_39857:
        /* <DEDUP_REMOVED lines=12> */
.L_x_39859:
[----:B------:R-:W-:Y:S05]  /*b4d0*/  BSYNC.RECONVERGENT B2 ;  /* 0x0000000000027941 */ /* 0x000fea0003800200 */
.L_x_39858:
        /* <DEDUP_REMOVED lines=61> */
.L_x_39856:
[----:B------:R-:W-:Y:S05]  /*b8b0*/  BSYNC.RECONVERGENT B1 ;  /* 0x0000000000017941 */ /* 0x000fea0003800200 */
.L_x_39855:
        /* <DEDUP_REMOVED lines=22> */
.L_x_39862:
        /* <DEDUP_REMOVED lines=12> */
.L_x_39864:
[----:B------:R-:W-:Y:S05]  /*bae0*/  BSYNC.RECONVERGENT B2 ;  /* 0x0000000000027941 */ /* 0x000fea0003800200 */
.L_x_39863:
        /* <DEDUP_REMOVED lines=61> */
.L_x_39861:
[----:B------:R-:W-:Y:S05]  /*bec0*/  BSYNC.RECONVERGENT B1 ;  /* 0x0000000000017941 */ /* 0x000fea0003800200 */
.L_x_39860:
        /* <DEDUP_REMOVED lines=23> */
.L_x_39867:
        /* <DEDUP_REMOVED lines=15> */
.L_x_39869:
[----:B------:R-:W-:Y:S05]  /*c130*/  BSYNC.RECONVERGENT B2 ;  /* 0x0000000000027941 */ /* 0x000fea0003800200 */
.L_x_39868:
        /* <DEDUP_REMOVED lines=61> */
.L_x_39866:
[----:B------:R-:W-:Y:S05]  /*c510*/  BSYNC.RECONVERGENT B1 ;  /* 0x0000000000017941 */ /* 0x000fea0003800200 */
.L_x_39865:
        /* <DEDUP_REMOVED lines=10> */
.L_x_39829:
        /* <DEDUP_REMOVED lines=16> */
.L_x_39873:
        /* <DEDUP_REMOVED lines=12> */
.L_x_39875:
[----:B------:R-:W-:Y:S05]  /*c780*/  BSYNC.RECONVERGENT B2 ;  /* 0x0000000000027941 */ /* 0x000fea0003800200 */
.L_x_39874:
        /* <DEDUP_REMOVED lines=61> */
.L_x_39872:
[----:B------:R-:W-:Y:S05]  /*cb60*/  BSYNC.RECONVERGENT B1 ;  /* 0x0000000000017941 */ /* 0x000fea0003800200 */
.L_x_39871:
        /* <DEDUP_REMOVED lines=27> */
.L_x_39878:
        /* <DEDUP_REMOVED lines=12> */
.L_x_39880:
[----:B------:R-:W-:Y:S05]  /*cde0*/  BSYNC.RECONVERGENT B2 ;  /* 0x0000000000027941 */ /* 0x000fea0003800200 */
.L_x_39879:
        /* <DEDUP_REMOVED lines=61> */
.L_x_39877:
[----:B------:R-:W-:Y:S05]  /*d1c0*/  BSYNC.RECONVERGENT B1 ;  /* 0x0000000000017941 */ /* 0x000fea0003800200 */
.L_x_39876:
        /* <DEDUP_REMOVED lines=21> */
.L_x_39883:
        /* <DEDUP_REMOVED lines=12> */
.L_x_39885:
[----:B------:R-:W-:Y:S05]  /*d3e0*/  BSYNC.RECONVERGENT B2 ;  /* 0x0000000000027941 */ /* 0x000fea0003800200 */
.L_x_39884:
        /* <DEDUP_REMOVED lines=61> */
.L_x_39882:
[----:B------:R-:W-:Y:S05]  /*d7c0*/  BSYNC.RECONVERGENT B1 ;  /* 0x0000000000017941 */ /* 0x000fea0003800200 */
.L_x_39881:
        /* <DEDUP_REMOVED lines=22> */
.L_x_39888:
        /* <DEDUP_REMOVED lines=12> */
.L_x_39890:
[----:B------:R-:W-:Y:S05]  /*d9f0*/  BSYNC.RECONVERGENT B2 ;  /* 0x0000000000027941 */ /* 0x000fea0003800200 */
.L_x_39889:
        /* <DEDUP_REMOVED lines=61> */
.L_x_39887:
[----:B------:R-:W-:Y:S05]  /*ddd0*/  BSYNC.RECONVERGENT B1 ;  /* 0x0000000000017941 */ /* 0x000fea0003800200 */
.L_x_39886:
        /* <DEDUP_REMOVED lines=21> */
.L_x_39893:
        /* <DEDUP_REMOVED lines=12> */
.L_x_39895:
[----:B------:R-:W-:Y:S05]  /*dff0*/  BSYNC.RECONVERGENT B2 ;  /* 0x0000000000027941 */ /* 0x000fea0003800200 */
.L_x_39894:
        /* <DEDUP_REMOVED lines=61> */
.L_x_39892:
[----:B------:R-:W-:Y:S05]  /*e3d0*/  BSYNC.RECONVERGENT B1 ;  /* 0x0000000000017941 */ /* 0x000fea0003800200 */
.L_x_39891:
        /* <DEDUP_REMOVED lines=8> */
[----:B------:R-:W-:Y:S01]  /*e460*/  FMUL.FTZ R5, R2, R213 ;  /* 0x000000d502057220 */ /* 0x000fe20000410000 */
[----:B------:R-:W-:-:S04]  /*e470*/  PRMT R2, R146, 0x7632, R2 ;  /* 0x0000763292027816 */ /* 0x000fc80000000002 */
        /* <DEDUP_REMOVED lines=12> */
.L_x_39898:
        /* <DEDUP_REMOVED lines=12> */
.L_x_39900:
[----:B------:R-:W-:Y:S05]  /*e600*/  BSYNC.RECONVERGENT B2 ;  /* 0x0000000000027941 */ /* 0x000fea0003800200 */
.L_x_39899:
        /* <DEDUP_REMOVED lines=60> */
[----:B------:R-:W-:-:S07]  /*e9d0*/  LOP3.LUT R7, R214, UR4, R7, 0x96, !PT ;  /* 0x00000004d6077c12 */ /* 0x000fce000f8e9607 */
.L_x_39897:
[----:B------:R-:W-:Y:S05]  /*e9e0*/  BSYNC.RECONVERGENT B1 ;  /* 0x0000000000017941 */ /* 0x000fea0003800200 */
.L_x_39896:
        /* <DEDUP_REMOVED lines=21> */
.L_x_39903:
        /* <DEDUP_REMOVED lines=12> */
.L_x_39905:
[----:B------:R-:W-:Y:S05]  /*ec00*/  BSYNC.RECONVERGENT B2 ;  /* 0x0000000000027941 */ /* 0x000fea0003800200 */
.L_x_39904:
        /* <DEDUP_REMOVED lines=61> */
.L_x_39902:
[----:B------:R-:W-:Y:S05]  /*efe0*/  BSYNC.RECONVERGENT B1 ;  /* 0x0000000000017941 */ /* 0x000fea0003800200 */
.L_x_39901:
        /* <DEDUP_REMOVED lines=22> */
.L_x_39908:
        /* <DEDUP_REMOVED lines=15> */
.L_x_39910:
[----:B------:R-:W-:Y:S05]  /*f240*/  BSYNC.RECONVERGENT B2 ;  /* 0x0000000000027941 */ /* 0x000fea0003800200 */
.L_x_39909:
        /* <DEDUP_REMOVED lines=61> */
.L_x_39907:
[----:B------:R-:W-:Y:S05]  /*f620*/  BSYNC.RECONVERGENT B1 ;  /* 0x0000000000017941 */ /* 0x000fea0003800200 */
.L_x_39906:
        /* <DEDUP_REMOVED lines=16> */
.L_x_39870:
        /* <DEDUP_REMOVED lines=10> */
[----:B0-----:R-:W-:-:S04]  /*f7d0*/  SEL R214, RZ, 0x100, !P4 ;  /* 0x00000100ffd67807 */ /* 0x001fc80006000000 */
[----:B------:R-:W-:Y:S02]  /*f7e0*/  LOP3.LUT R5, R214, R5, R213, 0xfe, !PT ;  /* 0x00000005d6057212 */ /* 0x000fe400078efed5 */
[----:B------:R-:W-:Y:S02]  /*f7f0*/  SEL R214, RZ, 0x1, !P3 ;  /* 0x00000001ffd67807 */ /* 0x000fe40005800000 */
[----:B------:R-:W-:Y:S02]  /*f800*/  SEL R213, RZ, 0x10000, !P1 ;  /* 0x00010000ffd57807 */ /* 0x000fe40004800000 */
[----:B------:R-:W-:Y:S02]  /*f810*/  LOP3.LUT R215, R5, R214, RZ, 0xfc, !PT ;  /* 0x000000d605d77212 */ /* 0x000fe400078efcff */
[----:B------:R-:W-:Y:S02]  /*f820*/  SEL R5, RZ, 0x1000000, !P2 ;  /* 0x01000000ff057807 */ /* 0x000fe40005000000 */
[----:B------:R-:W-:-:S04]  /*f830*/  SEL R214, RZ, 0x100, !P0 ;  /* 0x00000100ffd67807 */ /* 0x000fc80004000000 */
[----:B------:R-:W-:Y:S02]  /*f840*/  LOP3.LUT R5, R214, R5, R213, 0xfe, !PT ;  /* 0x00000005d6057212 */ /* 0x000fe400078efed5 */
[----:B------:R-:W-:-:S04]  /*f850*/  SEL R213, RZ, 0x1, !P6 ;  /* 0x00000001ffd57807 */ /* 0x000fc80007000000 */
[----:B------:R-:W-:Y:S01]  /*f860*/  LOP3.LUT R214, R5, R213, RZ, 0xfc, !PT ;  /* 0x000000d505d67212 */ /* 0x000fe200078efcff */
[----:B------:R-:W-:-:S04]  /*f870*/  IMAD.MOV.U32 R5, RZ, RZ, R212 ;  /* 0x000000ffff057224 */ /* 0x000fc800078e00d4 */
[----:B------:R2:W-:Y:S03]  /*f880*/  STG.E.64 desc[UR8][R232.64], R214 ;  /* 0x000000d6e8007986 */ /* 0x0005e6000c101b08 */
.L_x_39828:
[----:B------:R-:W-:Y:S05]  /*f890*/  BSYNC.RECONVERGENT B0 ;  /* 0x0000000000007941 */ /* 0x000fea0003800200 */
.L_x_39827:
        /* <DEDUP_REMOVED lines=8> */
[----:B------:R-:W3:Y:S02]  /*f920*/  @P0 LDC.64 R148, c[0x0][0x3a0] ;  /* 0x0000e800ff940b82 */ /* 0x000ee40000000a00 */
[----:B---3--:R-:W-:-:S05]  /*f930*/  @P0 IMAD.WIDE.U32 R148, R14, 0x20, R148 ;  /* 0x000000200e940825 */ /* 0x008fca00078e0094 */
        /* <DEDUP_REMOVED lines=21> */
.L_x_39916:
        /* <DEDUP_REMOVED lines=12> */
.L_x_39918:
[----:B------:R-:W-:Y:S05]  /*fb50*/  BSYNC.RECONVERGENT B2 ;  /* 0x0000000000027941 */ /* 0x000fea0003800200 */
.L_x_39917:
        /* <DEDUP_REMOVED lines=61> */
.L_x_39915:
[----:B------:R-:W-:Y:S05]  /*ff30*/  BSYNC.RECONVERGENT B1 ;  /* 0x0000000000017941 */ /* 0x000fea0003800200 */
.L_x_39914:
        /* <DEDUP_REMOVED lines=28> */
.L_x_39921:
        /* <DEDUP_REMOVED lines=12> */
.L_x_39923:
[----:B------:R-:W-:Y:S05]  /*101c0*/  BSYNC.RECONVERGENT B2 ;  /* 0x0000000000027941 */ /* 0x000fea0003800200 */
.L_x_39922:
[----:B--2---:R-:W-:Y:S01]  /*101d0*/  IMAD.WIDE.U32 R214, R10, -0x2daee0ad, RZ ;  /* 0xd2511f530ad67825 */ /* 0x004fe200078e00ff */
        /* <DEDUP_REMOVED lines=60> */
.L_x_39920:
[----:B------:R-:W-:Y:S05]  /*105a0*/  BSYNC.RECONVERGENT B1 ;  /* 0x0000000000017941 */ /* 0x000fea0003800200 */
.L_x_39919:
        /* <DEDUP_REMOVED lines=22> */
.L_x_39926:
        /* <DEDUP_REMOVED lines=12> */
.L_x_39928:
[----:B------:R-:W-:Y:S05]  /*107d0*/  BSYNC.RECONVERGENT B2 ;  /* 0x0000000000027941 */ /* 0x000fea0003800200 */
.L_x_39927:
[----:B--2---:R-:W-:Y:S01]  /*107e0*/  IMAD.WIDE.U32 R214, R10, -0x2daee0ad, RZ ;  /* 0xd2511f530ad67825 */ /* 0x004fe200078e00ff */
        /* <DEDUP_REMOVED lines=60> */
.L_x_39925:
[----:B------:R-:W-:Y:S05]  /*10bb0*/  BSYNC.RECONVERGENT B1 ;  /* 0x0000000000017941 */ /* 0x000fea0003800200 */
.L_x_39924:
        /* <DEDUP_REMOVED lines=23> */
.L_x_39931:
        /* <DEDUP_REMOVED lines=12> */
.L_x_39933:
[----:B------:R-:W-:Y:S05]  /*10df0*/  BSYNC.RECONVERGENT B2 ;  /* 0x0000000000027941 */ /* 0x000fea0003800200 */
.L_x_39932:
        /* <DEDUP_REMOVED lines=61> */
.L_x_39930:
[----:B------:R-:W-:Y:S05]  /*111d0*/  BSYNC.RECONVERGENT B1 ;  /* 0x0000000000017941 */ /* 0x000fea0003800200 */
.L_x_39929:
        /* <DEDUP_REMOVED lines=22> */
.L_x_39936:
        /* <DEDUP_REMOVED lines=12> */
.L_x_39938:
[----:B------:R-:W-:Y:S05]  /*11400*/  BSYNC.RECONVERGENT B2 ;  /* 0x0000000000027941 */ /* 0x000fea0003800200 */
.L_x_39937:
        /* <DEDUP_REMOVED lines=61> */
.L_x_39935:
[----:B------:R-:W-:Y:S05]  /*117e0*/  BSYNC.RECONVERGENT B1 ;  /* 0x0000000000017941 */ /* 0x000fea0003800200 */
.L_x_39934:
        /* <DEDUP_REMOVED lines=23> */
.L_x_39941:
        /* <DEDUP_REMOVED lines=12> */
.L_x_39943:
[----:B------:R-:W-:Y:S05]  /*11a20*/  BSYNC.RECONVERGENT B2 ;  /* 0x0000000000027941 */ /* 0x000fea0003800200 */
.L_x_39942:
[----:B--2---:R-:W-:Y:S01]  /*11a30*/  IMAD.WIDE.U32 R232, R10, -0x2daee0ad, RZ ;  /* 0xd2511f530ae87825 */ /* 0x004fe200078e00ff */
        /* <DEDUP_REMOVED lines=60> */
.L_x_39940:
[----:B------:R-:W-:Y:S05]  /*11e00*/  BSYNC.RECONVERGENT B1 ;  /* 0x0000000000017941 */ /* 0x000fea0003800200 */
.L_x_39939:
[----:B------:R-:W-:Y:S01]  /*11e10*/  I2FP.F32.U32 R5, R5 ;  /* 0x0000000500057245 */ /* 0x000fe20000201000 */
[----:B------:R-:W-:Y:S01]  /*11e20*/  IMAD.U32 R2, R2, 0x10000, RZ ;  /* 0x0001000002027824 */ /* 0x000fe200078e00ff */
[----:B------:R-:W-:Y:S01]  /*11e30*/  ISETP.NE.AND P5, PT, R154, 0x1, PT ;  /* 0x000000019a00780c */ /* 0x000fe20003fa5270 */
[----:B------:R-:W-:Y:S01]  /*11e40*/  BSSY.RECONVERGENT B1, `(.L_x_39944) ;  /* 0x000005d000017945 */ /* 0x000fe20003800200 */
[----:B--2---:R-:W-:Y:S02]  /*11e50*/  IMAD.MOV.U32 R214, RZ, RZ, 0x2 ;  /* 0x00000002ffd67424 */ /* 0x004fe400078e00ff */
        /* <DEDUP_REMOVED lines=17> */
.L_x_39946:
        /* <DEDUP_REMOVED lines=12> */
.L_x_39948:
[----:B------:R-:W-:Y:S05]  /*12030*/  BSYNC.RECONVERGENT B2 ;  /* 0x0000000000027941 */ /* 0x000fea0003800200 */
.L_x_39947:
        /* <DEDUP_REMOVED lines=61> */
.L_x_39945:
[----:B------:R-:W-:Y:S05]  /*12410*/  BSYNC.RECONVERGENT B1 ;  /* 0x0000000000017941 */ /* 0x000fea0003800200 */
.L_x_39944:
        /* <DEDUP_REMOVED lines=23> */
.L_x_39951:
        /* <DEDUP_REMOVED lines=15> */
.L_x_39953:
[----:B------:R-:W-:Y:S05]  /*12680*/  BSYNC.RECONVERGENT B2 ;  /* 0x0000000000027941 */ /* 0x000fea0003800200 */
.L_x_39952:
        /* <DEDUP_REMOVED lines=61> */
.L_x_39950:
[----:B------:R-:W-:Y:S05]  /*12a60*/  BSYNC.RECONVERGENT B1 ;  /* 0x0000000000017941 */ /* 0x000fea0003800200 */
.L_x_39949:
        /* <DEDUP_REMOVED lines=10> */
.L_x_39913:
        /* <DEDUP_REMOVED lines=16> */
.L_x_39957:
        /* <DEDUP_REMOVED lines=12> */
.L_x_39959:
[----:B------:R-:W-:Y:S05]  /*12cd0*/  BSYNC.RECONVERGENT B2 ;  /* 0x0000000000027941 */ /* 0x000fea0003800200 */
.L_x_39958:
        /* <DEDUP_REMOVED lines=61> */
.L_x_39956:
[----:B------:R-:W-:Y:S05]  /*130b0*/  BSYNC.RECONVERGENT B1 ;  /* 0x0000000000017941 */ /* 0x000fea0003800200 */
.L_x_39955:
        /* <DEDUP_REMOVED lines=27> */
.L_x_39962:
        /* <DEDUP_REMOVED lines=12> */
.L_x_39964:
[----:B------:R-:W-:Y:S05]  /*13330*/  BSYNC.RECONVERGENT B2 ;  /* 0x0000000000027941 */ /* 0x000fea0003800200 */
.L_x_39963:
        /* <DEDUP_REMOVED lines=61> */
.L_x_39961:
[----:B------:R-:W-:Y:S05]  /*13710*/  BSYNC.RECONVERGENT B1 ;  /* 0x0000000000017941 */ /* 0x000fea0003800200 */
.L_x_39960:
        /* <DEDUP_REMOVED lines=21> */
.L_x_39967:
        /* <DEDUP_REMOVED lines=12> */
.L_x_39969:
[----:B------:R-:W-:Y:S05]  /*13930*/  BSYNC.RECONVERGENT B2 ;  /* 0x0000000000027941 */ /* 0x000fea0003800200 */
.L_x_39968:
        /* <DEDUP_REMOVED lines=61> */
.L_x_39966:
[----:B------:R-:W-:Y:S05]  /*13d10*/  BSYNC.RECONVERGENT B1 ;  /* 0x0000000000017941 */ /* 0x000fea0003800200 */
.L_x_39965:
        /* <DEDUP_REMOVED lines=22> */
.L_x_39972:
        /* <DEDUP_REMOVED lines=12> */
.L_x_39974:
[----:B------:R-:W-:Y:S05]  /*13f40*/  BSYNC.RECONVERGENT B2 ;  /* 0x0000000000027941 */ /* 0x000fea0003800200 */
.L_x_39973:
        /* <DEDUP_REMOVED lines=61> */
.L_x_39971:
[----:B------:R-:W-:Y:S05]  /*14320*/  BSYNC.RECONVERGENT B1 ;  /* 0x0000000000017941 */ /* 0x000fea0003800200 */
.L_x_39970:
[----:B------:R-:W-:Y:S01]  /*14330*/  I2FP.F32.U32 R5, R5 ;  /* 0x0000000500057245 */ /* 0x000fe20000201000 */
[----:B------:R-:W-:Y:S01]  /*14340*/  IMAD.U32 R2, R2, 0x10000, RZ ;  /* 0x0001000002027824 */ /* 0x000fe200078e00ff */
[----:B------:R-:W-:Y:S01]  /*14350*/  ISETP.NE.AND P3, PT, R152, 0x1, PT ;  /* 0x000000019800780c */ /* 0x000fe20003f65270 */
[----:B------:R-:W-:Y:S01]  /*14360*/  BSSY.RECONVERGENT B1, `(.L_x_39975) ;  /* 0x000005c000017945 */ /* 0x000fe20003800200 */
[----:B--2---:R-:W-:Y:S02]  /*14370*/  HFMA2 R214, -RZ, RZ, 0, 1.1920928955078125e-07 ;  /* 0x00000002ffd67431 */ /* 0x004fe400000001ff */
        /* <DEDUP_REMOVED lines=16> */
.L_x_39977:
        /* <DEDUP_REMOVED lines=12> */
.L_x_39979:
[----:B------:R-:W-:Y:S05]  /*14540*/  BSYNC.RECONVERGENT B2 ;  /* 0x0000000000027941 */ /* 0x000fea0003800200 */
.L_x_39978:
        /* <DEDUP_REMOVED lines=61> */
.L_x_39976:
[----:B------:R-:W-:Y:S05]  /*14920*/  BSYNC.RECONVERGENT B1 ;  /* 0x0000000000017941 */ /* 0x000fea0003800200 */
.L_x_39975:
        /* <DEDUP_REMOVED lines=22> */
.L_x_39982:
        /* <DEDUP_REMOVED lines=12> */
.L_x_39984:
[----:B------:R-:W-:Y:S05]  /*14b50*/  BSYNC.RECONVERGENT B2 ;  /* 0x0000000000027941 */ /* 0x000fea0003800200 */
.L_x_39983:
        /* <DEDUP_REMOVED lines=61> */
.L_x_39981:
[----:B------:R-:W-:Y:S05]  /*14f30*/  BSYNC.RECONVERGENT B1 ;  /* 0x0000000000017941 */ /* 0x000fea0003800200 */
.L_x_39980:
        /* <DEDUP_REMOVED lines=21> */
.L_x_39987:
        /* <DEDUP_REMOVED lines=12> */
.L_x_39989:
[----:B------:R-:W-:Y:S05]  /*15150*/  BSYNC.RECONVERGENT B2 ;  /* 0x0000000000027941 */ /* 0x000fea0003800200 */
.L_x_39988:
        /* <DEDUP_REMOVED lines=61> */
.L_x_39986:
[----:B------:R-:W-:Y:S05]  /*15530*/  BSYNC.RECONVERGENT B1 ;  /* 0x0000000000017941 */ /* 0x000fea0003800200 */
.L_x_39985:
        /* <DEDUP_REMOVED lines=22> */
.L_x_39992:
        /* <DEDUP_REMOVED lines=15> */
.L_x_39994:
[----:B------:R-:W-:Y:S05]  /*15790*/  BSYNC.RECONVERGENT B2 ;  /* 0x0000000000027941 */ /* 0x000fea0003800200 */
.L_x_39993:
        /* <DEDUP_REMOVED lines=61> */
.L_x_39991:
[----:B------:R-:W-:Y:S05]  /*15b70*/  BSYNC.RECONVERGENT B1 ;  /* 0x0000000000017941 */ /* 0x000fea0003800200 */
.L_x_39990:
        /* <DEDUP_REMOVED lines=16> */
.L_x_39954:
        /* <DEDUP_REMOVED lines=22> */
.L_x_39912:
[----:B------:R-:W-:Y:S05]  /*15de0*/  BSYNC.RECONVERGENT B0 ;  /* 0x0000000000007941 */ /* 0x000fea0003800200 */
.L_x_39911:
        /* <DEDUP_REMOVED lines=8> */
[----:B------:R-:W4:Y:S02]  /*15e70*/  @P0 LDC.64 R156, c[0x0][0x3a0] ;  /* 0x0000e800ff9c0b82 */ /* 0x000f240000000a00 */
[----:B----4-:R-:W-:-:S05]  /*15e80*/  @P0 IMAD.WIDE.U32 R156, R14, 0x20, R156 ;  /* 0x000000200e9c0825 */ /* 0x010fca00078e009c */
        /* <DEDUP_REMOVED lines=21> */
.L_x_40000:
        /* <DEDUP_REMOVED lines=12> */
.L_x_40002:
[----:B------:R-:W-:Y:S05]  /*160a0*/  BSYNC.RECONVERGENT B2 ;  /* 0x0000000000027941 */ /* 0x000fea0003800200 */
.L_x_40001:
        /* <DEDUP_REMOVED lines=61> */
.L_x_39999:
[----:B------:R-:W-:Y:S05]  /*16480*/  BSYNC.RECONVERGENT B1 ;  /* 0x0000000000017941 */ /* 0x000fea0003800200 */
.L_x_39998:
        /* <DEDUP_REMOVED lines=28> */
.L_x_40005:
        /* <DEDUP_REMOVED lines=12> */
.L_x_40007:
[----:B------:R-:W-:Y:S05]  /*16710*/  BSYNC.RECONVERGENT B2 ;  /* 0x0000000000027941 */ /* 0x000fea0003800200 */
.L_x_40006:
[----:B--23--:R-:W-:Y:S01]  /*16720*/  IMAD.WIDE.U32 R214, R10, -0x2daee0ad, RZ ;  /* 0xd2511f530ad67825 */ /* 0x00cfe200078e00ff */
        /* <DEDUP_REMOVED lines=60> */
.L_x_40004:
[----:B------:R-:W-:Y:S05]  /*16af0*/  BSYNC.RECONVERGENT B1 ;  /* 0x0000000000017941 */ /* 0x000fea0003800200 */
.L_x_40003:
        /* <DEDUP_REMOVED lines=22> */
.L_x_40010:
        /* <DEDUP_REMOVED lines=12> */
.L_x_40012:
[----:B------:R-:W-:Y:S05]  /*16d20*/  BSYNC.RECONVERGENT B2 ;  /* 0x0000000000027941 */ /* 0x000fea0003800200 */
.L_x_40011:
[----:B--23--:R-:W-:Y:S01]  /*16d30*/  IMAD.WIDE.U32 R214, R10, -0x2daee0ad, RZ ;  /* 0xd2511f530ad67825 */ /* 0x00cfe200078e00ff */
        /* <DEDUP_REMOVED lines=60> */
.L_x_40009:
[----:B------:R-:W-:Y:S05]  /*17100*/  BSYNC.RECONVERGENT B1 ;  /* 0x0000000000017941 */ /* 0x000fea0003800200 */
.L_x_40008:
        /* <DEDUP_REMOVED lines=10> */
[----:B------:R-:W-:Y:S02]  /*171b0*/  PRMT R2, R161, 0x7632, R2 ;  /* 0x00007632a1027816 */ /* 0x000fe40000000002 */
[----:B------:R-:W-:Y:S01]  /*171c0*/  PLOP3.LUT P1, PT, P1, PT, PT, 0x8, 0x80 ;  /* 0x000000000080781c */ /* 0x000fe20000f2e170 */
[----:B------:R-:W-:Y:S01]  /*171d0*/  FFMA.FTZ R158, R5, R54, R126 ;  /* 0x00000036059e7223 */ /* 0x000fe2000001007e */
        /* <DEDUP_REMOVED lines=10> */
.L_x_40015:
        /* <DEDUP_REMOVED lines=12> */
.L_x_40017:
[----:B------:R-:W-:Y:S05]  /*17340*/  BSYNC.RECONVERGENT B2 ;  /* 0x0000000000027941 */ /* 0x000fea0003800200 */
.L_x_40016:
        /* <DEDUP_REMOVED lines=61> */
.L_x_40014:
[----:B------:R-:W-:Y:S05]  /*17720*/  BSYNC.RECONVERGENT B1 ;  /* 0x0000000000017941 */ /* 0x000fea0003800200 */
.L_x_40013:
        /* <DEDUP_REMOVED lines=22> */
.L_x_40020:
        /* <DEDUP_REMOVED lines=12> */
.L_x_40022:
[----:B------:R-:W-:Y:S05]  /*17950*/  BSYNC.RECONVERGENT B2 ;  /* 0x0000000000027941 */ /* 0x000fea0003800200 */
.L_x_40021:
        /* <DEDUP_REMOVED lines=61> */
.L_x_40019:
[----:B------:R-:W-:Y:S05]  /*17d30*/  BSYNC.RECONVERGENT B1 ;  /* 0x0000000000017941 */ /* 0x000fea0003800200 */
.L_x_40018:
        /* <DEDUP_REMOVED lines=23> */
.L_x_40025:
        /* <DEDUP_REMOVED lines=12> */
.L_x_40027:
[----:B------:R-:W-:Y:S05]  /*17f70*/  BSYNC.RECONVERGENT B2 ;  /* 0x0000000000027941 */ /* 0x000fea0003800200 */
.L_x_40026:
[----:B--23--:R-:W-:Y:S01]  /*17f80*/  IMAD.WIDE.U32 R232, R10, -0x2daee0ad, RZ ;  /* 0xd2511f530ae87825 */ /* 0x00cfe200078e00ff */
        /* <DEDUP_REMOVED lines=60> */
.L_x_40024:
[----:B------:R-:W-:Y:S05]  /*18350*/  BSYNC.RECONVERGENT B1 ;  /* 0x0000000000017941 */ /* 0x000fea0003800200 */
.L_x_40023:
[----:B------:R-:W-:Y:S01]  /*18360*/  I2FP.F32.U32 R5, R5 ;  /* 0x0000000500057245 */ /* 0x000fe20000201000 */
[----:B------:R-:W-:Y:S01]  /*18370*/  IMAD.U32 R2, R2, 0x10000, RZ ;  /* 0x0001000002027824 */ /* 0x000fe200078e00ff */
[----:B------:R-:W-:Y:S01]  /*18380*/  ISETP.NE.AND P5, PT, R162, 0x1, PT ;  /* 0x00000001a200780c */ /* 0x000fe20003fa5270 */
[----:B------:R-:W-:Y:S01]  /*18390*/  BSSY.RECONVERGENT B1, `(.L_x_40028) ;  /* 0x000005d000017945 */ /* 0x000fe20003800200 */
[----:B--23--:R-:W-:Y:S02]  /*183a0*/  IMAD.MOV.U32 R214, RZ, RZ, 0x2 ;  /* 0x00000002ffd67424 */ /* 0x00cfe400078e00ff */
        /* <DEDUP_REMOVED lines=17> */
.L_x_40030:
        /* <DEDUP_REMOVED lines=12> */
.L_x_40032:
[----:B------:R-:W-:Y:S05]  /*18580*/  BSYNC.RECONVERGENT B2 ;  /* 0x0000000000027941 */ /* 0x000fea0003800200 */
.L_x_40031:
        /* <DEDUP_REMOVED lines=61> */
.L_x_40029:
[----:B------:R-:W-:Y:S05]  /*18960*/  BSYNC.RECONVERGENT B1 ;  /* 0x0000000000017941 */ /* 0x000fea0003800200 */
.L_x_40028:
        /* <DEDUP_REMOVED lines=23> */
.L_x_40035:
        /* <DEDUP_REMOVED lines=15> */
.L_x_40037:
[----:B------:R-:W-:Y:S05]  /*18bd0*/  BSYNC.RECONVERGENT B2 ;  /* 0x0000000000027941 */ /* 0x000fea0003800200 */
.L_x_40036:
        /* <DEDUP_REMOVED lines=61> */
.L_x_40034:
[----:B------:R-:W-:Y:S05]  /*18fb0*/  BSYNC.RECONVERGENT B1 ;  /* 0x0000000000017941 */ /* 0x000fea0003800200 */
.L_x_40033:
        /* <DEDUP_REMOVED lines=10> */
.L_x_39997:
        /* <DEDUP_REMOVED lines=16> */
.L_x_40041:
        /* <DEDUP_REMOVED lines=12> */
.L_x_40043:
[----:B------:R-:W-:Y:S05]  /*19220*/  BSYNC.RECONVERGENT B2 ;  /* 0x0000000000027941 */ /* 0x000fea0003800200 */
.L_x_40042:
        /* <DEDUP_REMOVED lines=61> */
.L_x_40040:
[----:B------:R-:W-:Y:S05]  /*19600*/  BSYNC.RECONVERGENT B1 ;  /* 0x0000000000017941 */ /* 0x000fea0003800200 */
.L_x_40039:
        /* <DEDUP_REMOVED lines=27> */
.L_x_40046:
        /* <DEDUP_REMOVED lines=12> */
.L_x_40048:
[----:B------:R-:W-:Y:S05]  /*19880*/  BSYNC.RECONVERGENT B2 ;  /* 0x0000000000027941 */ /* 0x000fea0003800200 */
.L_x_40047:
        /* <DEDUP_REMOVED lines=61> */
.L_x_40045:
[----:B------:R-:W-:Y:S05]  /*19c60*/  BSYNC.RECONVERGENT B1 ;  /* 0x0000000000017941 */ /* 0x000fea0003800200 */
.L_x_40044:
        /* <DEDUP_REMOVED lines=21> */
.L_x_40051:
        /* <DEDUP_REMOVED lines=12> */
.L_x_40053:
[----:B------:R-:W-:Y:S05]  /*19e80*/  BSYNC.RECONVERGENT B2 ;  /* 0x0000000000027941 */ /* 0x000fea0003800200 */
.L_x_40052:
        /* <DEDUP_REMOVED lines=61> */
.L_x_40050:
[----:B------:R-:W-:Y:S05]  /*1a260*/  BSYNC.RECONVERGENT B1 ;  /* 0x0000000000017941 */ /* 0x000fea0003800200 */
.L_x_40049:
        /* <DEDUP_REMOVED lines=8> */
[----:B------:R-:W-:Y:S01]  /*1a2f0*/  FMUL.FTZ R5, R2, R213 ;  /* 0x000000d502057220 */ /* 0x000fe20000410000 */
[----:B------:R-:W-:-:S04]  /*1a300*/  PRMT R2, R161, 0x7632, R2 ;  /* 0x00007632a1027816 */ /* 0x000fc80000000002 */
        /* <DEDUP_REMOVED lines=12> */
.L_x_40056:
        /* <DEDUP_REMOVED lines=12> */
.L_x_40058:
[----:B------:R-:W-:Y:S05]  /*1a490*/  BSYNC.RECONVERGENT B2 ;  /* 0x0000000000027941 */ /* 0x000fea0003800200 */
.L_x_40057:
        /* <DEDUP_REMOVED lines=61> */
.L_x_40055:
[----:B------:R-:W-:Y:S05]  /*1a870*/  BSYNC.RECONVERGENT B1 ;  /* 0x0000000000017941 */ /* 0x000fea0003800200 */
.L_x_40054:
[----:B------:R-:W-:Y:S01]  /*1a880*/  I2FP.F32.U32 R5, R5 ;  /* 0x0000000500057245 */ /* 0x000fe20000201000 */
[----:B------:R-:W-:Y:S01]  /*1a890*/  IMAD.U32 R2, R2, 0x10000, RZ ;  /* 0x0001000002027824 */ /* 0x000fe200078e00ff */
[----:B------:R-:W-:Y:S01]  /*1a8a0*/  ISETP.NE.AND P3, PT, R160, 0x1, PT ;  /* 0x00000001a000780c */ /* 0x000fe20003f65270 */
[----:B------:R-:W-:Y:S01]  /*1a8b0*/  BSSY.RECONVERGENT B1, `(.L_x_40059) ;  /* 0x000005c000017945 */ /* 0x000fe20003800200 */
[----:B--23--:R-:W-:Y:S02]  /*1a8c0*/  HFMA2 R214, -RZ, RZ, 0, 1.1920928955078125e-07 ;  /* 0x00000002ffd67431 */ /* 0x00cfe400000001ff */
        /* <DEDUP_REMOVED lines=16> */
.L_x_40061:
        /* <DEDUP_REMOVED lines=12> */
.L_x_40063:
[----:B------:R-:W-:Y:S05]  /*1aa90*/  BSYNC.RECONVERGENT B2 ;  /* 0x0000000000027941 */ /* 0x000fea0003800200 */
.L_x_40062:
        /* <DEDUP_REMOVED lines=61> */
.L_x_40060:
[----:B------:R-:W-:Y:S05]  /*1ae70*/  BSYNC.RECONVERGENT B1 ;  /* 0x0000000000017941 */ /* 0x000fea0003800200 */
.L_x_40059:
        /* <DEDUP_REMOVED lines=22> */
.L_x_40066:
        /* <DEDUP_REMOVED lines=12> */
.L_x_40068:
[----:B------:R-:W-:Y:S05]  /*1b0a0*/  BSYNC.RECONVERGENT B2 ;  /* 0x0000000000027941 */ /* 0x000fea0003800200 */
.L_x_40067:
        /* <DEDUP_REMOVED lines=61> */
.L_x_40065:
[----:B------:R-:W-:Y:S05]  /*1b480*/  BSYNC.RECONVERGENT B1 ;  /* 0x0000000000017941 */ /* 0x000fea0003800200 */
.L_x_40064:
        /* <DEDUP_REMOVED lines=21> */
.L_x_40071:
        /* <DEDUP_REMOVED lines=12> */
.L_x_40073:
[----:B------:R-:W-:Y:S05]  /*1b6a0*/  BSYNC.RECONVERGENT B2 ;  /* 0x0000000000027941 */ /* 0x000fea0003800200 */
.L_x_40072:
        /* <DEDUP_REMOVED lines=61> */
.L_x_40070:
[----:B------:R-:W-:Y:S05]  /*1ba80*/  BSYNC.RECONVERGENT B1 ;  /* 0x0000000000017941 */ /* 0x000fea0003800200 */
.L_x_40069:
        /* <DEDUP_REMOVED lines=22> */
.L_x_40076:
        /* <DEDUP_REMOVED lines=15> */
.L_x_40078:
[----:B------:R-:W-:Y:S05]  /*1bce0*/  BSYNC.RECONVERGENT B2 ;  /* 0x0000000000027941 */ /* 0x000fea0003800200 */
.L_x_40077:
        /* <DEDUP_REMOVED lines=61> */
.L_x_40075:
[----:B------:R-:W-:Y:S05]  /*1c0c0*/  BSYNC.RECONVERGENT B1 ;  /* 0x0000000000017941 */ /* 0x000fea0003800200 */
.L_x_40074:
        /* <DEDUP_REMOVED lines=16> */
.L_x_40038:
        /* <DEDUP_REMOVED lines=22> */
.L_x_39996:
[----:B------:R-:W-:Y:S05]  /*1c330*/  BSYNC.RECONVERGENT B0 ;  /* 0x0000000000007941 */ /* 0x000fea0003800200 */
.L_x_39995:
        /* <DEDUP_REMOVED lines=8> */
[----:B------:R-:W0:Y:S02]  /*1c3c0*/  @P0 LDC.64 R164, c[0x0][0x3a0] ;  /* 0x0000e800ffa40b82 */ /* 0x000e240000000a00 */
[----:B0-----:R-:W-:-:S05]  /*1c3d0*/  @P0 IMAD.WIDE.U32 R164, R14, 0x20, R164 ;  /* 0x000000200ea40825 */ /* 0x001fca00078e00a4 */
[----:B------:R-:W5:Y:S04]  /*1c3e0*/  @P0 LDG.E.128 R124, desc[UR8][R164.64] ;  /* 0x00000008a47c0981 */ /* 0x000f68000c1e1d00 */
[----:B------:R1:W5:Y:S02]  /*1c3f0*/  @P0 LDG.E.128 R128, desc[UR8][R164.64+0x10] ;  /* 0x00001008a4800981 */ /* 0x000364000c1e1d00 */
[----:B-1----:R-:W-:-:S05]  /*1c400*/  IMAD.WIDE.U32 R164, R14, 0x10, R166 ;  /* 0x000000100ea47825 */ /* 0x002fca00078e00a6 */
        /* <DEDUP_REMOVED lines=18> */
.L_x_40084:
        /* <DEDUP_REMOVED lines=12> */
.L_x_40086:
[----:B------:R-:W-:Y:S05]  /*1c5f0*/  BSYNC.RECONVERGENT B2 ;  /* 0x0000000000027941 */ /* 0x000fea0003800200 */
.L_x_40085:
        /* <DEDUP_REMOVED lines=61> */
.L_x_40083:
[----:B------:R-:W-:Y:S05]  /*1c9d0*/  BSYNC.RECONVERGENT B1 ;  /* 0x0000000000017941 */ /* 0x000fea0003800200 */
.L_x_40082:
        /* <DEDUP_REMOVED lines=28> */
.L_x_40089:
        /* <DEDUP_REMOVED lines=12> */
.L_x_40091:
[----:B------:R-:W-:Y:S05]  /*1cc60*/  BSYNC.RECONVERGENT B2 ;  /* 0x0000000000027941 */ /* 0x000fea0003800200 */
.L_x_40090:
        /* <DEDUP_REMOVED lines=61> */
.L_x_40088:
[----:B------:R-:W-:Y:S05]  /*1d040*/  BSYNC.RECONVERGENT B1 ;  /* 0x0000000000017941 */ /* 0x000fea0003800200 */
.L_x_40087:
        /* <DEDUP_REMOVED lines=22> */
.L_x_40094:
        /* <DEDUP_REMOVED lines=12> */
.L_x_40096:
[----:B------:R-:W-:Y:S05]  /*1d270*/  BSYNC.RECONVERGENT B2 ;  /* 0x0000000000027941 */ /* 0x000fea0003800200 */
.L_x_40095:
        /* <DEDUP_REMOVED lines=61> */
.L_x_40093:
[----:B------:R-:W-:Y:S05]  /*1d650*/  BSYNC.RECONVERGENT B1 ;  /* 0x0000000000017941 */ /* 0x000fea0003800200 */
.L_x_40092:
        /* <DEDUP_REMOVED lines=23> */
.L_x_40099:
        /* <DEDUP_REMOVED lines=12> */
.L_x_40101:
[----:B------:R-:W-:Y:S05]  /*1d890*/  BSYNC.RECONVERGENT B2 ;  /* 0x0000000000027941 */ /* 0x000fea0003800200 */
.L_x_40100:
        /* <DEDUP_REMOVED lines=61> */
.L_x_40098:
[----:B------:R-:W-:Y:S05]  /*1dc70*/  BSYNC.RECONVERGENT B1 ;  /* 0x0000000000017941 */ /* 0x000fea0003800200 */
.L_x_40097:
        /* <DEDUP_REMOVED lines=22> */
.L_x_40104:
        /* <DEDUP_REMOVED lines=12> */
.L_x_40106:
[----:B------:R-:W-:Y:S05]  /*1dea0*/  BSYNC.RECONVERGENT B2 ;  /* 0x0000000000027941 */ /* 0x000fea0003800200 */
.L_x_40105:
        /* <DEDUP_REMOVED lines=61> */
.L_x_40103:
[----:B------:R-:W-:Y:S05]  /*1e280*/  BSYNC.RECONVERGENT B1 ;  /* 0x0000000000017941 */ /* 0x000fea0003800200 */
.L_x_40102:
        /* <DEDUP_REMOVED lines=23> */
.L_x_40109:
        /* <DEDUP_REMOVED lines=12> */
.L_x_40111:
[----:B------:R-:W-:Y:S05]  /*1e4c0*/  BSYNC.RECONVERGENT B2 ;  /* 0x0000000000027941 */ /* 0x000fea0003800200 */
.L_x_40110:
[----:B--234-:R-:W-:Y:S01]  /*1e4d0*/  IMAD.WIDE.U32 R232, R10, -0x2daee0ad, RZ ;  /* 0xd2511f530ae87825 */ /* 0x01cfe200078e00ff */
        /* <DEDUP_REMOVED lines=60> */
.L_x_40108:
[----:B------:R-:W-:Y:S05]  /*1e8a0*/  BSYNC.RECONVERGENT B1 ;  /* 0x0000000000017941 */ /* 0x000fea0003800200 */
.L_x_40107:
[----:B------:R-:W-:Y:S01]  /*1e8b0*/  I2FP.F32.U32 R5, R5 ;  /* 0x0000000500057245 */ /* 0x000fe20000201000 */
[----:B------:R-:W-:Y:S01]  /*1e8c0*/  IMAD.U32 R2, R2, 0x10000, RZ ;  /* 0x0001000002027824 */ /* 0x000fe200078e00ff */
[----:B------:R-:W-:Y:S01]  /*1e8d0*/  ISETP.NE.AND P5, PT, R170, 0x1, PT ;  /* 0x00000001aa00780c */ /* 0x000fe20003fa5270 */
[----:B------:R-:W-:Y:S01]  /*1e8e0*/  BSSY.RECONVERGENT B1, `(.L_x_40112) ;  /* 0x000005d000017945 */ /* 0x000fe20003800200 */
[----:B--234-:R-:W-:Y:S02]  /*1e8f0*/  IMAD.MOV.U32 R214, RZ, RZ, 0x2 ;  /* 0x00000002ffd67424 */ /* 0x01cfe400078e00ff */
        /* <DEDUP_REMOVED lines=17> */
.L_x_40114:
        /* <DEDUP_REMOVED lines=12> */
.L_x_40116:
[----:B------:R-:W-:Y:S05]  /*1ead0*/  BSYNC.RECONVERGENT B2 ;  /* 0x0000000000027941 */ /* 0x000fea0003800200 */
.L_x_40115:
        /* <DEDUP_REMOVED lines=61> */
.L_x_40113:
[----:B------:R-:W-:Y:S05]  /*1eeb0*/  BSYNC.RECONVERGENT B1 ;  /* 0x0000000000017941 */ /* 0x000fea0003800200 */
.L_x_40112:
        /* <DEDUP_REMOVED lines=23> */
.L_x_40119:
        /* <DEDUP_REMOVED lines=15> */
.L_x_40121:
[----:B------:R-:W-:Y:S05]  /*1f120*/  BSYNC.RECONVERGENT B2 ;  /* 0x0000000000027941 */ /* 0x000fea0003800200 */
.L_x_40120:
        /* <DEDUP_REMOVED lines=61> */
.L_x_40118:
[----:B------:R-:W-:Y:S05]  /*1f500*/  BSYNC.RECONVERGENT B1 ;  /* 0x0000000000017941 */ /* 0x000fea0003800200 */
.L_x_40117:
        /* <DEDUP_REMOVED lines=10> */
.L_x_40081:
        /* <DEDUP_REMOVED lines=16> */
.L_x_40125:
        /* <DEDUP_REMOVED lines=12> */
.L_x_40127:
[----:B------:R-:W-:Y:S05]  /*1f770*/  BSYNC.RECONVERGENT B2 ;  /* 0x0000000000027941 */ /* 0x000fea0003800200 */
.L_x_40126:
        /* <DEDUP_REMOVED lines=61> */
.L_x_40124:
[----:B------:R-:W-:Y:S05]  /*1fb50*/  BSYNC.RECONVERGENT B1 ;  /* 0x0000000000017941 */ /* 0x000fea0003800200 */
.L_x_40123:
        /* <DEDUP_REMOVED lines=8> */
[----:B------:R-:W1:Y:S01]  /*1fbe0*/  LDC R213, c[0x0][0x408] ;  /* 0x00010200ffd57b82 */ /* 0x000e620000000800 */
[----:B------:R-:W-:Y:S02]  /*1fbf0*/  IMAD.MOV.U32 R5, RZ, RZ, R6 ;  /* 0x000000ffff057224 */ /* 0x000fe400078e0006 */
[----:B0-----:R-:W-:Y:S01]  /*1fc00*/  FSETP.GTU.FTZ.AND P1, PT, R2, R235, PT ;  /* 0x000000eb0200720b */ /* 0x001fe20003f3c000 */
[----:B-----5:R-:W-:-:S04]  /*1fc10*/  IMAD.U32 R2, R168, 0x10000, RZ ;  /* 0x00010000a8027824 */ /* 0x020fc800078e00ff */
[----:B------:R-:W-:-:S04]  /*1fc20*/  FMUL.FTZ R2, R2, R13 ;  /* 0x0000000d02027220 */ /* 0x000fc80000410000 */
[----:B-1----:R-:W-:-:S05]  /*1fc30*/  FMUL.FTZ R2, R2, R213 ;  /* 0x000000d502027220 */ /* 0x002fca0000410000 */
[----:B------:R-:W-:Y:S02]  /*1fc40*/  FSEL R164, R2, RZ, !P1 ;  /* 0x000000ff02a47208 */ /* 0x000fe40004800000 */
[----:B------:R-:W-:Y:S02]  /*1fc50*/  PLOP3.LUT P1, PT, P1, PT, PT, 0x8, 0x80 ;  /* 0x000000000080781c */ /* 0x000fe40000f2e170 */
[----:B------:R-:W-:-:S11]  /*1fc60*/  PRMT R2, R168, 0x7632, R2 ;  /* 0x00007632a8027816 */ /* 0x000fd60000000002 */
        /* <DEDUP_REMOVED lines=10> */
.L_x_40130:
        /* <DEDUP_REMOVED lines=12> */
.L_x_40132:
[----:B------:R-:W-:Y:S05]  /*1fdd0*/  BSYNC.RECONVERGENT B2 ;  /* 0x0000000000027941 */ /* 0x000fea0003800200 */
.L_x_40131:
        /* <DEDUP_REMOVED lines=61> */
.L_x_40129:
[----:B------:R-:W-:Y:S05]  /*201b0*/  BSYNC.RECONVERGENT B1 ;  /* 0x0000000000017941 */ /* 0x000fea0003800200 */
.L_x_40128:
        /* <DEDUP_REMOVED lines=21> */
.L_x_40135:
        /* <DEDUP_REMOVED lines=12> */
.L_x_40137:
[----:B------:R-:W-:Y:S05]  /*203d0*/  BSYNC.RECONVERGENT B2 ;  /* 0x0000000000027941 */ /* 0x000fea0003800200 */
.L_x_40136:
        /* <DEDUP_REMOVED lines=61> */
.L_x_40134:
[----:B------:R-:W-:Y:S05]  /*207b0*/  BSYNC.RECONVERGENT B1 ;  /* 0x0000000000017941 */ /* 0x000fea0003800200 */
.L_x_40133:
        /* <DEDUP_REMOVED lines=22> */
.L_x_40140:
        /* <DEDUP_REMOVED lines=12> */
.L_x_40142:
[----:B------:R-:W-:Y:S05]  /*209e0*/  BSYNC.RECONVERGENT B2 ;  /* 0x0000000000027941 */ /* 0x000fea0003800200 */
.L_x_40141:
        /* <DEDUP_REMOVED lines=61> */
.L_x_40139:
[----:B------:R-:W-:Y:S05]  /*20dc0*/  BSYNC.RECONVERGENT B1 ;  /* 0x0000000000017941 */ /* 0x000fea0003800200 */
.L_x_40138:
[----:B------:R-:W-:Y:S01]  /*20dd0*/  I2FP.F32.U32 R5, R5 ;  /* 0x0000000500057245 */ /* 0x000fe20000201000 */
[----:B------:R-:W-:Y:S01]  /*20de0*/  IMAD.U32 R2, R2, 0x10000, RZ ;  /* 0x0001000002027824 */ /* 0x000fe200078e00ff */
[----:B------:R-:W-:Y:S01]  /*20df0*/  ISETP.NE.AND P3, PT, R168, 0x1, PT ;  /* 0x00000001a800780c */ /* 0x000fe20003f65270 */
[----:B------:R-:W-:Y:S01]  /*20e00*/  BSSY.RECONVERGENT B1, `(.L_x_40143) ;  /* 0x000005c000017945 */ /* 0x000fe20003800200 */
[----:B--234-:R-:W-:Y:S02]  /*20e10*/  HFMA2 R214, -RZ, RZ, 0, 1.1920928955078125e-07 ;  /* 0x00000002ffd67431 */ /* 0x01cfe400000001ff */
        /* <DEDUP_REMOVED lines=16> */
.L_x_40145:
        /* <DEDUP_REMOVED lines=12> */
.L_x_40147:
[----:B------:R-:W-:Y:S05]  /*20fe0*/  BSYNC.RECONVERGENT B2 ;  /* 0x0000000000027941 */ /* 0x000fea0003800200 */
.L_x_40146:
        /* <DEDUP_REMOVED lines=61> */
.L_x_40144:
[----:B------:R-:W-:Y:S05]  /*213c0*/  BSYNC.RECONVERGENT B1 ;  /* 0x0000000000017941 */ /* 0x000fea0003800200 */
.L_x_40143:
        /* <DEDUP_REMOVED lines=22> */
.L_x_40150:
        /* <DEDUP_REMOVED lines=12> */
.L_x_40152:
[----:B------:R-:W-:Y:S05]  /*215f0*/  BSYNC.RECONVERGENT B2 ;  /* 0x0000000000027941 */ /* 0x000fea0003800200 */
.L_x_40151:
        /* <DEDUP_REMOVED lines=61> */
.L_x_40149:
[----:B------:R-:W-:Y:S05]  /*219d0*/  BSYNC.RECONVERGENT B1 ;  /* 0x0000000000017941 */ /* 0x000fea0003800200 */
.L_x_40148:
        /* <DEDUP_REMOVED lines=21> */
.L_x_40155:
        /* <DEDUP_REMOVED lines=12> */
.L_x_40157:
[----:B------:R-:W-:Y:S05]  /*21bf0*/  BSYNC.RECONVERGENT B2 ;  /* 0x0000000000027941 */ /* 0x000fea0003800200 */
.L_x_40156:
        /* <DEDUP_REMOVED lines=61> */
.L_x_40154:
[----:B------:R-:W-:Y:S05]  /*21fd0*/  BSYNC.RECONVERGENT B1 ;  /* 0x0000000000017941 */ /* 0x000fea0003800200 */
.L_x_40153:
        /* <DEDUP_REMOVED lines=22> */
.L_x_40160:
        /* <DEDUP_REMOVED lines=15> */
.L_x_40162:
[----:B------:R-:W-:Y:S05]  /*22230*/  BSYNC.RECONVERGENT B2 ;  /* 0x0000000000027941 */ /* 0x000fea0003800200 */
.L_x_40161:
        /* <DEDUP_REMOVED lines=61> */
.L_x_40159:
[----:B------:R-:W-:Y:S05]  /*22610*/  BSYNC.RECONVERGENT B1 ;  /* 0x0000000000017941 */ /* 0x000fea0003800200 */
.L_x_40158:
        /* <DEDUP_REMOVED lines=16> */
.L_x_40122:
        /* <DEDUP_REMOVED lines=22> */
.L_x_40080:
[----:B------:R-:W-:Y:S05]  /*22880*/  BSYNC.RECONVERGENT B0 ;  /* 0x0000000000007941 */ /* 0x000fea0003800200 */
.L_x_40079:
        /* <DEDUP_REMOVED lines=31> */
.L_x_40168:
        /* <DEDUP_REMOVED lines=12> */
.L_x_40170:
[----:B------:R-:W-:Y:S05]  /*22b40*/  BSYNC.RECONVERGENT B2 ;  /* 0x0000000000027941 */ /* 0x000fea0003800200 */
.L_x_40169:
        /* <DEDUP_REMOVED lines=61> */
.L_x_40167:
[----:B------:R-:W-:Y:S05]  /*22f20*/  BSYNC.RECONVERGENT B1 ;  /* 0x0000000000017941 */ /* 0x000fea0003800200 */
.L_x_40166:
        /* <DEDUP_REMOVED lines=28> */
.L_x_40173:
        /* <DEDUP_REMOVED lines=12> */
.L_x_40175:
[----:B------:R-:W-:Y:S05]  /*231b0*/  BSYNC.RECONVERGENT B2 ;  /* 0x0000000000027941 */ /* 0x000fea0003800200 */
.L_x_40174:
        /* <DEDUP_REMOVED lines=61> */
.L_x_40172:
[----:B------:R-:W-:Y:S05]  /*23590*/  BSYNC.RECONVERGENT B1 ;  /* 0x0000000000017941 */ /* 0x000fea0003800200 */
.L_x_40171:
        /* <DEDUP_REMOVED lines=22> */
.L_x_40178:
        /* <DEDUP_REMOVED lines=12> */
.L_x_40180:
[----:B------:R-:W-:Y:S05]  /*237c0*/  BSYNC.RECONVERGENT B2 ;  /* 0x0000000000027941 */ /* 0x000fea0003800200 */
.L_x_40179:
        /* <DEDUP_REMOVED lines=61> */
.L_x_40177:
[----:B------:R-:W-:Y:S05]  /*23ba0*/  BSYNC.RECONVERGENT B1 ;  /* 0x0000000000017941 */ /* 0x000fea0003800200 */
.L_x_40176:
        /* <DEDUP_REMOVED lines=23> */
.L_x_40183:
        /* <DEDUP_REMOVED lines=12> */
.L_x_40185:
[----:B------:R-:W-:Y:S05]  /*23de0*/  BSYNC.RECONVERGENT B2 ;  /* 0x0000000000027941 */ /* 0x000fea0003800200 */
.L_x_40184:
        /* <DEDUP_REMOVED lines=61> */
.L_x_40182:
[----:B------:R-:W-:Y:S05]  /*241c0*/  BSYNC.RECONVERGENT B1 ;  /* 0x0000000000017941 */ /* 0x000fea0003800200 */
.L_x_40181:
        /* <DEDUP_REMOVED lines=22> */
.L_x_40188:
        /* <DEDUP_REMOVED lines=12> */
.L_x_40190:
[----:B------:R-:W-:Y:S05]  /*243f0*/  BSYNC.RECONVERGENT B2 ;  /* 0x0000000000027941 */ /* 0x000fea0003800200 */
.L_x_40189:
        /* <DEDUP_REMOVED lines=61> */
.L_x_40187:
[----:B------:R-:W-:Y:S05]  /*247d0*/  BSYNC.RECONVERGENT B1 ;  /* 0x0000000000017941 */ /* 0x000fea0003800200 */
.L_x_40186:
        /* <DEDUP_REMOVED lines=23> */
.L_x_40193:
        /* <DEDUP_REMOVED lines=12> */
.L_x_40195:
[----:B------:R-:W-:Y:S05]  /*24a10*/  BSYNC.RECONVERGENT B2 ;  /* 0x0000000000027941 */ /* 0x000fea0003800200 */
.L_x_40194:
        /* <DEDUP_REMOVED lines=61> */
.L_x_40192:
[----:B------:R-:W-:Y:S05]  /*24df0*/  BSYNC.RECONVERGENT B1 ;  /* 0x0000000000017941 */ /* 0x000fea0003800200 */
.L_x_40191:
        /* <DEDUP_REMOVED lines=22> */
.L_x_40198:
        /* <DEDUP_REMOVED lines=12> */
.L_x_40200:
[----:B------:R-:W-:Y:S05]  /*25020*/  BSYNC.RECONVERGENT B2 ;  /* 0x0000000000027941 */ /* 0x000fea0003800200 */
.L_x_40199:
        /* <DEDUP_REMOVED lines=61> */
.L_x_40197:
[----:B------:R-:W-:Y:S05]  /*25400*/  BSYNC.RECONVERGENT B1 ;  /* 0x0000000000017941 */ /* 0x000fea0003800200 */
.L_x_40196:
        /* <DEDUP_REMOVED lines=23> */
.L_x_40203:
        /* <DEDUP_REMOVED lines=15> */
.L_x_40205:
[----:B------:R-:W-:Y:S05]  /*25670*/  BSYNC.RECONVERGENT B2 ;  /* 0x0000000000027941 */ /* 0x000fea0003800200 */
.L_x_40204:
        /* <DEDUP_REMOVED lines=61> */
.L_x_40202:
[----:B------:R-:W-:Y:S05]  /*25a50*/  BSYNC.RECONVERGENT B1 ;  /* 0x0000000000017941 */ /* 0x000fea0003800200 */
.L_x_40201:
        /* <DEDUP_REMOVED lines=10> */
.L_x_40165:
        /* <DEDUP_REMOVED lines=16> */
.L_x_40209:
        /* <DEDUP_REMOVED lines=12> */
.L_x_40211:
[----:B------:R-:W-:Y:S05]  /*25cc0*/  BSYNC.RECONVERGENT B2 ;  /* 0x0000000000027941 */ /* 0x000fea0003800200 */
.L_x_40210:
        /* <DEDUP_REMOVED lines=61> */
.L_x_40208:
[----:B------:R-:W-:Y:S05]  /*260a0*/  BSYNC.RECONVERGENT B1 ;  /* 0x0000000000017941 */ /* 0x000fea0003800200 */
.L_x_40207:
        /* <DEDUP_REMOVED lines=9> */
[----:B-----5:R-:W-:-:S04]  /*26140*/  IMAD.U32 R2, R176, 0x10000, RZ ;  /* 0x00010000b0027824 */ /* 0x020fc800078e00ff */
[----:B------:R-:W-:-:S04]  /*26150*/  FMUL.FTZ R2, R2, R13 ;  /* 0x0000000d02027220 */ /* 0x000fc80000410000 */
[----:B-1----:R-:W-:Y:S01]  /*26160*/  FMUL.FTZ R5, R2, R213 ;  /* 0x000000d502057220 */ /* 0x002fe20000410000 */
[----:B------:R-:W-:-:S04]  /*26170*/  PRMT R2, R176, 0x7632, R2 ;  /* 0x00007632b0027816 */ /* 0x000fc80000000002 */
[----:B------:R-:W-:Y:S01]  /*26180*/  FSEL R172, R5, RZ, !P0 ;  /* 0x000000ff05ac7208 */ /* 0x000fe20004000000 */
[----:B------:R-:W-:Y:S01]  /*26190*/  IMAD.MOV.U32 R5, RZ, RZ, R6 ;  /* 0x000000ffff057224 */ /* 0x000fe200078e0006 */
        /* <DEDUP_REMOVED lines=12> */
.L_x_40214:
        /* <DEDUP_REMOVED lines=12> */
.L_x_40216:
[----:B------:R-:W-:Y:S05]  /*26320*/  BSYNC.RECONVERGENT B2 ;  /* 0x0000000000027941 */ /* 0x000fea0003800200 */
.L_x_40215:
        /* <DEDUP_REMOVED lines=61> */
.L_x_40213:
[----:B------:R-:W-:Y:S05]  /*26700*/  BSYNC.RECONVERGENT B1 ;  /* 0x0000000000017941 */ /* 0x000fea0003800200 */
.L_x_40212:
        /* <DEDUP_REMOVED lines=21> */
.L_x_40219:
        /* <DEDUP_REMOVED lines=12> */
.L_x_40221:
[----:B------:R-:W-:Y:S05]  /*26920*/  BSYNC.RECONVERGENT B2 ;  /* 0x0000000000027941 */ /* 0x000fea0003800200 */
.L_x_40220:
        /* <DEDUP_REMOVED lines=61> */
.L_x_40218:
[----:B------:R-:W-:Y:S05]  /*26d00*/  BSYNC.RECONVERGENT B1 ;  /* 0x0000000000017941 */ /* 0x000fea0003800200 */
.L_x_40217:
        /* <DEDUP_REMOVED lines=22> */
.L_x_40224:
        /* <DEDUP_REMOVED lines=12> */
.L_x_40226:
[----:B------:R-:W-:Y:S05]  /*26f30*/  BSYNC.RECONVERGENT B2 ;  /* 0x0000000000027941 */ /* 0x000fea0003800200 */
.L_x_40225:
        /* <DEDUP_REMOVED lines=61> */
.L_x_40223:
[----:B------:R-:W-:Y:S05]  /*27310*/  BSYNC.RECONVERGENT B1 ;  /* 0x0000000000017941 */ /* 0x000fea0003800200 */
.L_x_40222:
        /* <DEDUP_REMOVED lines=21> */
.L_x_40229:
        /* <DEDUP_REMOVED lines=12> */
.L_x_40231:
[----:B------:R-:W-:Y:S05]  /*27530*/  BSYNC.RECONVERGENT B2 ;  /* 0x0000000000027941 */ /* 0x000fea0003800200 */
.L_x_40230:
        /* <DEDUP_REMOVED lines=61> */
.L_x_40228:
[----:B------:R-:W-:Y:S05]  /*27910*/  BSYNC.RECONVERGENT B1 ;  /* 0x0000000000017941 */ /* 0x000fea0003800200 */
.L_x_40227:
        /* <DEDUP_REMOVED lines=22> */
.L_x_40234:
        /* <DEDUP_REMOVED lines=12> */
.L_x_40236:
[----:B------:R-:W-:Y:S05]  /*27b40*/  BSYNC.RECONVERGENT B2 ;  /* 0x0000000000027941 */ /* 0x000fea0003800200 */
.L_x_40235:
        /* <DEDUP_REMOVED lines=61> */
.L_x_40233:
[----:B------:R-:W-:Y:S05]  /*27f20*/  BSYNC.RECONVERGENT B1 ;  /* 0x0000000000017941 */ /* 0x000fea0003800200 */
.L_x_40232:
        /* <DEDUP_REMOVED lines=21> */
.L_x_40239:
        /* <DEDUP_REMOVED lines=12> */
.L_x_40241:
[----:B------:R-:W-:Y:S05]  /*28140*/  BSYNC.RECONVERGENT B2 ;  /* 0x0000000000027941 */ /* 0x000fea0003800200 */
.L_x_40240:
        /* <DEDUP_REMOVED lines=61> */
.L_x_40238:
[----:B------:R-:W-:Y:S05]  /*28520*/  BSYNC.RECONVERGENT B1 ;  /* 0x0000000000017941 */ /* 0x000fea0003800200 */
.L_x_40237:
        /* <DEDUP_REMOVED lines=22> */
.L_x_40244:
        /* <DEDUP_REMOVED lines=15> */
.L_x_40246:
[----:B------:R-:W-:Y:S05]  /*28780*/  BSYNC.RECONVERGENT B2 ;  /* 0x0000000000027941 */ /* 0x000fea0003800200 */
.L_x_40245:
        /* <DEDUP_REMOVED lines=61> */
.L_x_40243:
[----:B------:R-:W-:Y:S05]  /*28b60*/  BSYNC.RECONVERGENT B1 ;  /* 0x0000000000017941 */ /* 0x000fea0003800200 */
.L_x_40242:
        /* <DEDUP_REMOVED lines=16> */
.L_x_40206:
        /* <DEDUP_REMOVED lines=22> */
.L_x_40164:
[----:B------:R-:W-:Y:S05]  /*28dd0*/  BSYNC.RECONVERGENT B0 ;  /* 0x0000000000007941 */ /* 0x000fea0003800200 */
.L_x_40163:
        /* <DEDUP_REMOVED lines=8> */
[----:B------:R-:W1:Y:S02]  /*28e60*/  @P0 LDC.64 R180, c[0x0][0x3a0] ;  /* 0x0000e800ffb40b82 */ /* 0x000e640000000a00 */
[----:B-1----:R-:W-:-:S05]  /*28e70*/  @P0 IMAD.WIDE.U32 R180, R14, 0x20, R180 ;  /* 0x000000200eb40825 */ /* 0x002fca00078e00b4 */
[----:B------:R-:W5:Y:S04]  /*28e80*/  @P0 LDG.E.128 R124, desc[UR8][R180.64] ;  /* 0x00000008b47c0981 */ /* 0x000f68000c1e1d00 */
        /* <DEDUP_REMOVED lines=20> */
.L_x_40252:
        /* <DEDUP_REMOVED lines=12> */
.L_x_40254:
[----:B------:R-:W-:Y:S05]  /*29090*/  BSYNC.RECONVERGENT B2 ;  /* 0x0000000000027941 */ /* 0x000fea0003800200 */
.L_x_40253:
        /* <DEDUP_REMOVED lines=61> */
.L_x_40251:
[----:B------:R-:W-:Y:S05]  /*29470*/  BSYNC.RECONVERGENT B1 ;  /* 0x0000000000017941 */ /* 0x000fea0003800200 */
.L_x_40250:
[----:B------:R-:W0:Y:S01]  /*29480*/  LDC R213, c[0x0][0x408] ;  /* 0x00010200ffd57b82 */ /* 0x000e220000000800 */
[----:B------:R-:W-:Y:S01]  /*29490*/  I2FP.F32.U32 R5, R180 ;  /* 0x000000b400057245 */ /* 0x000fe20000201000 */
[----:B------:R-:W-:Y:S01]  /*294a0*/  IMAD.MOV.U32 R235, RZ, RZ, 0x2f800000 ;  /* 0x2f800000ffeb7424 */ /* 0x000fe200078e00ff */
[----:B-----5:R-:W-:Y:S01]  /*294b0*/  SHF.L.U32 R2, R184, 0x10, RZ ;  /* 0x00000010b8027819 */ /* 0x020fe200000006ff */
[----:B------:R-:W-:Y:S01]  /*294c0*/  BSSY.RECONVERGENT B1, `(.L_x_40255) ;  /* 0x0000062000017945 */ /* 0x000fe20003800200 */
[----:B------:R-:W-:Y:S01]  /*294d0*/  LOP3.LUT R12, R12, 0xfffffffd, RZ, 0xc0, !PT ;  /* 0xfffffffd0c0c7812 */ /* 0x000fe200078ec0ff */
[----:B------:R-:W-:Y:S01]  /*294e0*/  FFMA.FTZ R5, R5, R235, 1.1641532182693481445e-10 ;  /* 0x2f00000005057423 */ /* 0x000fe200000100eb */
[----:B------:R-:W-:Y:S01]  /*294f0*/  IMAD.MOV.U32 R182, RZ, RZ, 0x2 ;  /* 0x00000002ffb67424 */ /* 0x000fe200078e00ff */
[----:B------:R-:W1:Y:S01]  /*29500*/  LDC R234, c[0x0][0x404] ;  /* 0x00010100ffea7b82 */ /* 0x000e620000000800 */
[----:B------:R-:W-:-:S04]  /*29510*/  FMUL.FTZ R2, R2, R13 ;  /* 0x0000000d02027220 */ /* 0x000fc80000410000 */
[----:B0-----:R-:W-:Y:S01]  /*29520*/  FMUL.FTZ R2, R2, R213 ;  /* 0x000000d502027220 */ /* 0x001fe20000410000 */
[----:B-1----:R-:W-:-:S04]  /*29530*/  FSETP.GTU.FTZ.AND P0, PT, R5, R234, PT ;  /* 0x000000ea0500720b */ /* 0x002fc80003f1c000 */
        /* <DEDUP_REMOVED lines=16> */
.L_x_40257:
        /* <DEDUP_REMOVED lines=12> */
.L_x_40259:
[----:B------:R-:W-:Y:S05]  /*29700*/  BSYNC.RECONVERGENT B2 ;  /* 0x0000000000027941 */ /* 0x000fea0003800200 */
.L_x_40258:
        /* <DEDUP_REMOVED lines=61> */
.L_x_40256:
[----:B------:R-:W-:Y:S05]  /*29ae0*/  BSYNC.RECONVERGENT B1 ;  /* 0x0000000000017941 */ /* 0x000fea0003800200 */
.L_x_40255:
        /* <DEDUP_REMOVED lines=22> */
.L_x_40262:
        /* <DEDUP_REMOVED lines=12> */
.L_x_40264:
[----:B------:R-:W-:Y:S05]  /*29d10*/  BSYNC.RECONVERGENT B2 ;  /* 0x0000000000027941 */ /* 0x000fea0003800200 */
.L_x_40263:
        /* <DEDUP_REMOVED lines=61> */
.L_x_40261:
[----:B------:R-:W-:Y:S05]  /*2a0f0*/  BSYNC.RECONVERGENT B1 ;  /* 0x0000000000017941 */ /* 0x000fea0003800200 */
.L_x_40260:
        /* <DEDUP_REMOVED lines=23> */
.L_x_40267:
        /* <DEDUP_REMOVED lines=12> */
.L_x_40269:
[----:B------:R-:W-:Y:S05]  /*2a330*/  BSYNC.RECONVERGENT B2 ;  /* 0x0000000000027941 */ /* 0x000fea0003800200 */
.L_x_40268:
        /* <DEDUP_REMOVED lines=61> */
.L_x_40266:
[----:B------:R-:W-:Y:S05]  /*2a710*/  BSYNC.RECONVERGENT B1 ;  /* 0x0000000000017941 */ /* 0x000fea0003800200 */
.L_x_40265:
        /* <DEDUP_REMOVED lines=22> */
.L_x_40272:
        /* <DEDUP_REMOVED lines=12> */
.L_x_40274:
[----:B------:R-:W-:Y:S05]  /*2a940*/  BSYNC.RECONVERGENT B2 ;  /* 0x0000000000027941 */ /* 0x000fea0003800200 */
.L_x_40273:
        /* <DEDUP_REMOVED lines=61> */
.L_x_40271:
[----:B------:R-:W-:Y:S05]  /*2ad20*/  BSYNC.RECONVERGENT B1 ;  /* 0x0000000000017941 */ /* 0x000fea0003800200 */
.L_x_40270:
        /* <DEDUP_REMOVED lines=23> */
.L_x_40277:
        /* <DEDUP_REMOVED lines=12> */
.L_x_40279:
[----:B------:R-:W-:Y:S05]  /*2af60*/  BSYNC.RECONVERGENT B2 ;  /* 0x0000000000027941 */ /* 0x000fea0003800200 */
.L_x_40278:
        /* <DEDUP_REMOVED lines=61> */
.L_x_40276:
[----:B------:R-:W-:Y:S05]  /*2b340*/  BSYNC.RECONVERGENT B1 ;  /* 0x0000000000017941 */ /* 0x000fea0003800200 */
.L_x_40275:
        /* <DEDUP_REMOVED lines=22> */
.L_x_40282:
        /* <DEDUP_REMOVED lines=12> */
.L_x_40284:
[----:B------:R-:W-:Y:S05]  /*2b570*/  BSYNC.RECONVERGENT B2 ;  /* 0x0000000000027941 */ /* 0x000fea0003800200 */
.L_x_40283:
        /* <DEDUP_REMOVED lines=61> */
.L_x_40281:
[----:B------:R-:W-:Y:S05]  /*2b950*/  BSYNC.RECONVERGENT B1 ;  /* 0x0000000000017941 */ /* 0x000fea0003800200 */
.L_x_40280:
        /* <DEDUP_REMOVED lines=23> */
.L_x_40287:
        /* <DEDUP_REMOVED lines=15> */
.L_x_40289:
[----:B------:R-:W-:Y:S05]  /*2bbc0*/  BSYNC.RECONVERGENT B2 ;  /* 0x0000000000027941 */ /* 0x000fea0003800200 */
.L_x_40288:
        /* <DEDUP_REMOVED lines=61> */
.L_x_40286:
[----:B------:R-:W-:Y:S05]  /*2bfa0*/  BSYNC.RECONVERGENT B1 ;  /* 0x0000000000017941 */ /* 0x000fea0003800200 */
.L_x_40285:
        /* <DEDUP_REMOVED lines=10> */
.L_x_40249:
        /* <DEDUP_REMOVED lines=16> */
.L_x_40293:
        /* <DEDUP_REMOVED lines=12> */
.L_x_40295:
[----:B------:R-:W-:Y:S05]  /*2c210*/  BSYNC.RECONVERGENT B2 ;  /* 0x0000000000027941 */ /* 0x000fea0003800200 */
.L_x_40294:
        /* <DEDUP_REMOVED lines=61> */
.L_x_40292:
[----:B------:R-:W-:Y:S05]  /*2c5f0*/  BSYNC.RECONVERGENT B1 ;  /* 0x0000000000017941 */ /* 0x000fea0003800200 */
.L_x_40291:
[----:B------:R-:W0:Y:S01]  /*2c600*/  LDC R235, c[0x0][0x404] ;  /* 0x00010100ffeb7b82 */ /* 0x000e220000000800 */
[----:B------:R-:W-:Y:S01]  /*2c610*/  I2FP.F32.U32 R5, R180 ;  /* 0x000000b400057245 */ /* 0x000fe20000201000 */
[----:B------:R-:W-:Y:S01]  /*2c620*/  IMAD.MOV.U32 R234, RZ, RZ, 0x2f800000 ;  /* 0x2f800000ffea7424 */ /* 0x000fe200078e00ff */
[----:B------:R-:W-:Y:S01]  /*2c630*/  LOP3.LUT R12, R12, 0xfffffffd, RZ, 0xc0, !PT ;  /* 0xfffffffd0c0c7812 */ /* 0x000fe200078ec0ff */
[----:B-----5:R-:W-:Y:S01]  /*2c640*/  IMAD.U32 R2, R184, 0x10000, RZ ;  /* 0x00010000b8027824 */ /* 0x020fe200078e00ff */
[----:B------:R-:W-:Y:S01]  /*2c650*/  BSSY.RECONVERGENT B1, `(.L_x_40296) ;  /* 0x0000060000017945 */ /* 0x000fe20003800200 */
[----:B------:R-:W-:Y:S01]  /*2c660*/  FFMA.FTZ R5, R5, R234, 1.1641532182693481445e-10 ;  /* 0x2f00000005057423 */ /* 0x000fe200000100ea */
[----:B------:R-:W-:Y:S01]  /*2c670*/  HFMA2 R182, -RZ, RZ, 0, 1.1920928955078125e-07 ;  /* 0x00000002ffb67431 */ /* 0x000fe200000001ff */
[----:B------:R-:W1:Y:S01]  /*2c680*/  LDC R213, c[0x0][0x408] ;  /* 0x00010200ffd57b82 */ /* 0x000e620000000800 */
[----:B------:R-:W-:Y:S02]  /*2c690*/  FMUL.FTZ R2, R2, R13 ;  /* 0x0000000d02027220 */ /* 0x000fe40000410000 */
[----:B0-----:R-:W-:-:S02]  /*2c6a0*/  FSETP.GTU.FTZ.AND P0, PT, R5, R235, PT ;  /* 0x000000eb0500720b */ /* 0x001fc40003f1c000 */
        /* <DEDUP_REMOVED lines=16> */
.L_x_40298:
        /* <DEDUP_REMOVED lines=12> */
.L_x_40300:
[----:B------:R-:W-:Y:S05]  /*2c870*/  BSYNC.RECONVERGENT B2 ;  /* 0x0000000000027941 */ /* 0x000fea0003800200 */
.L_x_40299:
        /* <DEDUP_REMOVED lines=61> */
.L_x_40297:
[----:B------:R-:W-:Y:S05]  /*2cc50*/  BSYNC.RECONVERGENT B1 ;  /* 0x0000000000017941 */ /* 0x000fea0003800200 */
.L_x_40296:
        /* <DEDUP_REMOVED lines=21> */
.L_x_40303:
        /* <DEDUP_REMOVED lines=12> */
.L_x_40305:
[----:B------:R-:W-:Y:S05]  /*2ce70*/  BSYNC.RECONVERGENT B2 ;  /* 0x0000000000027941 */ /* 0x000fea0003800200 */
.L_x_40304:
        /* <DEDUP_REMOVED lines=61> */
.L_x_40302:
[----:B------:R-:W-:Y:S05]  /*2d250*/  BSYNC.RECONVERGENT B1 ;  /* 0x0000000000017941 */ /* 0x000fea0003800200 */
.L_x_40301:
        /* <DEDUP_REMOVED lines=22> */
.L_x_40308:
        /* <DEDUP_REMOVED lines=12> */
.L_x_40310:
[----:B------:R-:W-:Y:S05]  /*2d480*/  BSYNC.RECONVERGENT B2 ;  /* 0x0000000000027941 */ /* 0x000fea0003800200 */
.L_x_40309:
        /* <DEDUP_REMOVED lines=61> */
.L_x_40307:
[----:B------:R-:W-:Y:S05]  /*2d860*/  BSYNC.RECONVERGENT B1 ;  /* 0x0000000000017941 */ /* 0x000fea0003800200 */
.L_x_40306:
        /* <DEDUP_REMOVED lines=21> */
.L_x_40313:
        /* <DEDUP_REMOVED lines=12> */
.L_x_40315:
[----:B------:R-:W-:Y:S05]  /*2da80*/  BSYNC.RECONVERGENT B2 ;  /* 0x0000000000027941 */ /* 0x000fea0003800200 */
.L_x_40314:
        /* <DEDUP_REMOVED lines=61> */
.L_x_40312:
[----:B------:R-:W-:Y:S05]  /*2de60*/  BSYNC.RECONVERGENT B1 ;  /* 0x0000000000017941 */ /* 0x000fea0003800200 */
.L_x_40311:
        /* <DEDUP_REMOVED lines=22> */
.L_x_40318:
[----:B------:R-:W-:Y:S01]  /*2dfd0*/  VIADD R10, R10, 0x1 ;  /* 0x000000010a0a7836 */ /* 0x000fe20000000000 */
[----:B------:R-:W-:Y:S04]  /*2dfe0*/  BSSY.RECONVERGENT B2, `(.L_x_40319) ;  /* 0x000000b000027945 */ /* 0x000fe80003800200 */
        /* <DEDUP_REMOVED lines=10> */
.L_x_40320:
[----:B------:R-:W-:Y:S05]  /*2e090*/  BSYNC.RECONVERGENT B2 ;  /* 0x0000000000027941 */ /* 0x000fea0003800200 */
.L_x_40319:
        /* <DEDUP_REMOVED lines=61> */
.L_x_40317:
[----:B------:R-:W-:Y:S05]  /*2e470*/  BSYNC.RECONVERGENT B1 ;  /* 0x0000000000017941 */ /* 0x000fea0003800200 */
.L_x_40316:
        /* <DEDUP_REMOVED lines=21> */
.L_x_40323:
        /* <DEDUP_REMOVED lines=12> */
.L_x_40325:
[----:B------:R-:W-:Y:S05]  /*2e690*/  BSYNC.RECONVERGENT B2 ;  /* 0x0000000000027941 */ /* 0x000fea0003800200 */
.L_x_40324:
        /* <DEDUP_REMOVED lines=60> */
[----:B------:R-:W-:-:S07]  /*2ea60*/  HFMA2 R214, -RZ, RZ, 0, 0 ;  /* 0x00000000ffd67431 */ /* 0x000fce00000001ff */
.L_x_40322:
[----:B------:R-:W-:Y:S05]  /*2ea70*/  BSYNC.RECONVERGENT B1 ;  /* 0x0000000000017941 */ /* 0x000fea0003800200 */
.L_x_40321:
        /* <DEDUP_REMOVED lines=22> */
.L_x_40328:
        /* <DEDUP_REMOVED lines=15> */
.L_x_40330:
[----:B------:R-:W-:Y:S05]  /*2ecd0*/  BSYNC.RECONVERGENT B2 ;  /* 0x0000000000027941 */ /* 0x000fea0003800200 */
.L_x_40329:
        /* <DEDUP_REMOVED lines=61> */
.L_x_40327:
[----:B------:R-:W-:Y:S05]  /*2f0b0*/  BSYNC.RECONVERGENT B1 ;  /* 0x0000000000017941 */ /* 0x000fea0003800200 */
.L_x_40326:
[----:B------:R-:W-:Y:S01]  /*2f0c0*/  I2FP.F32.U32 R185, R185 ;  /* 0x000000b900b97245 */ /* 0x000fe20000201000 */
[----:B------:R-:W-:Y:S01]  /*2f0d0*/  FMUL.FTZ R180, R180, R76 ;  /* 0x0000004cb4b47220 */ /* 0x000fe20000410000 */
[----:B------:R-:W-:Y:S01]  /*2f0e0*/  SHF.L.U32 R187, R187, 0x10, RZ ;  /* 0x00000010bbbb7819 */ /* 0x000fe200000006ff */
[----:B------:R-:W-:Y:S01]  /*2f0f0*/  FMUL.FTZ R181, R181, R77 ;  /* 0x0000004db5b57220 */ /* 0x000fe20000410000 */
[----:B------:R-:W-:Y:S01]  /*2f100*/  FMUL.FTZ R182, R182, R78 ;  /* 0x0000004eb6b67220 */ /* 0x000fe20000410000 */
[----:B------:R-:W-:Y:S01]  /*2f110*/  FFMA.FTZ R185, R185, R234, 1.1641532182693481445e-10 ;  /* 0x2f000000b9b97423 */ /* 0x000fe200000100ea */
[----:B------:R-:W-:Y:S01]  /*2f120*/  FMUL.FTZ R183, R183, R79 ;  /* 0x0000004fb7b77220 */ /* 0x000fe20000410000 */
[----:B------:R-:W-:Y:S01]  /*2f130*/  FMUL.FTZ R187, R187, R13 ;  /* 0x0000000dbbbb7220 */ /* 0x000fe20000410000 */
[----:B------:R-:W-:Y:S01]  /*2f140*/  FMUL.FTZ R184, R184, R80 ;  /* 0x00000050b8b87220 */ /* 0x000fe20000410000 */
[----:B------:R-:W-:Y:S01]  /*2f150*/  FMUL.FTZ R186, R186, R82 ;  /* 0x00000052baba7220 */ /* 0x000fe20000410000 */
[----:B------:R-:W-:Y:S01]  /*2f160*/  FSETP.GTU.FTZ.AND P6, PT, R185, R235, PT ;  /* 0x000000ebb900720b */ /* 0x000fe20003fdc000 */
[----:B------:R-:W-:Y:S01]  /*2f170*/  FMUL.FTZ R187, R187, R213 ;  /* 0x000000d5bbbb7220 */ /* 0x000fe20000410000 */
[----:B------:R-:W-:-:S04]  /*2f180*/  FMUL.FTZ R185, R5, R81 ;  /* 0x0000005105b97220 */ /* 0x000fc80000410000 */
[----:B------:R-:W-:Y:S02]  /*2f190*/  FSEL R187, R187, RZ, !P6 ;  /* 0x000000ffbbbb7208 */ /* 0x000fe40007000000 */
[----:B------:R-:W-:-:S03]  /*2f1a0*/  PLOP3.LUT P6, PT, P6, PT, PT, 0x8, 0x80 ;  /* 0x000000000080781c */ /* 0x000fc600037ce170 */
[----:B------:R-:W-:-:S10]  /*2f1b0*/  FMUL.FTZ R187, R187, R83 ;  /* 0x00000053bbbb7220 */ /* 0x000fd40000410000 */
.L_x_40290:
        /* <DEDUP_REMOVED lines=22> */
.L_x_40248:
[----:B------:R-:W-:Y:S05]  /*2f320*/  BSYNC.RECONVERGENT B0 ;  /* 0x0000000000007941 */ /* 0x000fea0003800200 */
.L_x_40247:
        /* <DEDUP_REMOVED lines=31> */
.L_x_40336:
        /* <DEDUP_REMOVED lines=12> */
.L_x_40338:
[----:B------:R-:W-:Y:S05]  /*2f5e0*/  BSYNC.RECONVERGENT B2 ;  /* 0x0000000000027941 */ /* 0x000fea0003800200 */
.L_x_40337:
        /* <DEDUP_REMOVED lines=61> */
.L_x_40335:
[----:B------:R-:W-:Y:S05]  /*2f9c0*/  BSYNC.RECONVERGENT B1 ;  /* 0x0000000000017941 */ /* 0x000fea0003800200 */
.L_x_40334:
        /* <DEDUP_REMOVED lines=28> */
.L_x_40341:
        /* <DEDUP_REMOVED lines=12> */
.L_x_40343:
[----:B------:R-:W-:Y:S05]  /*2fc50*/  BSYNC.RECONVERGENT B2 ;  /* 0x0000000000027941 */ /* 0x000fea0003800200 */
.L_x_40342:
        /* <DEDUP_REMOVED lines=61> */
.L_x_40340:
[----:B------:R-:W-:Y:S05]  /*30030*/  BSYNC.RECONVERGENT B1 ;  /* 0x0000000000017941 */ /* 0x000fea0003800200 */
.L_x_40339:
        /* <DEDUP_REMOVED lines=22> */
.L_x_40346:
        /* <DEDUP_REMOVED lines=12> */
.L_x_40348:
[----:B------:R-:W-:Y:S05]  /*30260*/  BSYNC.RECONVERGENT B2 ;  /* 0x0000000000027941 */ /* 0x000fea0003800200 */
.L_x_40347:
        /* <DEDUP_REMOVED lines=54> */
[----:B------:R-:W-:Y:S01]  /*305d0*/  IMAD.WIDE.U32 R6, R2, -0x2daee0ad, RZ ;  /* 0xd2511f5302067825 */ /* 0x000fe200078e00ff */
[----:B------:R-:W-:-:S03]  /*305e0*/  MOV R2, R212 ;  /* 0x000000d400027202 */ /* 0x000fc60000000f00 */
[----:B------:R-:W-:Y:S01]  /*305f0*/  IMAD.MOV.U32 R212, RZ, RZ, R6 ;  /* 0x000000ffffd47224 */ /* 0x000fe200078e0006 */
[----:B------:R-:W-:Y:S01]  /*30600*/  LOP3.LUT R8, R214, UR4, R7, 0x96, !PT ;  /* 0x00000004d6087c12 */ /* 0x000fe2000f8e9607 */
[----:B------:R-:W-:Y:S01]  /*30610*/  UIADD3 UR4, UPT, UPT, UR10, -0x700cb87f, URZ ;  /* 0x8ff347810a047890 */ /* 0x000fe2000fffe0ff */
[----:B------:R-:W-:-:S05]  /*30620*/  IMAD.WIDE.U32 R6, R5, -0x326172a9, RZ ;  /* 0xcd9e8d5705067825 */ /* 0x000fca00078e00ff */
[----:B------:R-:W-:-:S07]  /*30630*/  LOP3.LUT R7, R190, UR4, R7, 0x96, !PT ;  /* 0x00000004be077c12 */ /* 0x000fce000f8e9607 */
.L_x_40345:
[----:B------:R-:W-:Y:S05]  /*30640*/  BSYNC.RECONVERGENT B1 ;  /* 0x0000000000017941 */ /* 0x000fea0003800200 */
.L_x_40344:
        /* <DEDUP_REMOVED lines=23> */
.L_x_40351:
        /* <DEDUP_REMOVED lines=12> */
.L_x_40353:
[----:B------:R-:W-:Y:S05]  /*30880*/  BSYNC.RECONVERGENT B2 ;  /* 0x0000000000027941 */ /* 0x000fea0003800200 */
.L_x_40352:
        /* <DEDUP_REMOVED lines=61> */
.L_x_40350:
[----:B------:R-:W-:Y:S05]  /*30c60*/  BSYNC.RECONVERGENT B1 ;  /* 0x0000000000017941 */ /* 0x000fea0003800200 */
.L_x_40349:
        /* <DEDUP_REMOVED lines=22> */
.L_x_40356:
        /* <DEDUP_REMOVED lines=12> */
.L_x_40358:
[----:B------:R-:W-:Y:S05]  /*30e90*/  BSYNC.RECONVERGENT B2 ;  /* 0x0000000000027941 */ /* 0x000fea0003800200 */
.L_x_40357:
        /* <DEDUP_REMOVED lines=61> */
.L_x_40355:
[----:B------:R-:W-:Y:S05]  /*31270*/  BSYNC.RECONVERGENT B1 ;  /* 0x0000000000017941 */ /* 0x000fea0003800200 */
.L_x_40354:
        /* <DEDUP_REMOVED lines=23> */
.L_x_40361:
        /* <DEDUP_REMOVED lines=12> */
.L_x_40363:
[----:B------:R-:W-:Y:S05]  /*314b0*/  BSYNC.RECONVERGENT B2 ;  /* 0x0000000000027941 */ /* 0x000fea0003800200 */
.L_x_40362:
        /* <DEDUP_REMOVED lines=61> */
.L_x_40360:
[----:B------:R-:W-:Y:S05]  /*31890*/  BSYNC.RECONVERGENT B1 ;  /* 0x0000000000017941 */ /* 0x000fea0003800200 */
.L_x_40359:
[----:B------:R-:W-:Y:S01]  /*318a0*/  I2FP.F32.U32 R5, R5 ;  /* 0x0000000500057245 */ /* 0x000fe20000201000 */
[----:B------:R-:W-:Y:S01]  /*318b0*/  BSSY.RECONVERGENT B1, `(.L_x_40364) ;  /* 0x000005f000017945 */ /* 0x000fe20003800200 */
[----:B------:R-:W-:Y:S01]  /*318c0*/  SHF.L.U32 R2, R2, 0x10, RZ ;  /* 0x0000001002027819 */ /* 0x000fe200000006ff */
[----:B--234-:R-:W-:Y:S01]  /*318d0*/  IMAD.MOV.U32 R214, RZ, RZ, 0x2 ;  /* 0x00000002ffd67424 */ /* 0x01cfe200078e00ff */
        /* <DEDUP_REMOVED lines=18> */
.L_x_40366:
        /* <DEDUP_REMOVED lines=12> */
.L_x_40368:
[----:B------:R-:W-:Y:S05]  /*31ac0*/  BSYNC.RECONVERGENT B2 ;  /* 0x0000000000027941 */ /* 0x000fea0003800200 */
.L_x_40367:
        /* <DEDUP_REMOVED lines=61> */
.L_x_40365:
[----:B------:R-:W-:Y:S05]  /*31ea0*/  BSYNC.RECONVERGENT B1 ;  /* 0x0000000000017941 */ /* 0x000fea0003800200 */
.L_x_40364:
        /* <DEDUP_REMOVED lines=23> */
.L_x_40371:
        /* <DEDUP_REMOVED lines=15> */
.L_x_40373:
[----:B------:R-:W-:Y:S05]  /*32110*/  BSYNC.RECONVERGENT B2 ;  /* 0x0000000000027941 */ /* 0x000fea0003800200 */
.L_x_40372:
        /* <DEDUP_REMOVED lines=61> */
.L_x_40370:
[----:B------:R-:W-:Y:S05]  /*324f0*/  BSYNC.RECONVERGENT B1 ;  /* 0x0000000000017941 */ /* 0x000fea0003800200 */
.L_x_40369:
        /* <DEDUP_REMOVED lines=10> */
.L_x_40333:
        /* <DEDUP_REMOVED lines=16> */
.L_x_40377:
        /* <DEDUP_REMOVED lines=12> */
.L_x_40379:
[----:B------:R-:W-:Y:S05]  /*32760*/  BSYNC.RECONVERGENT B2 ;  /* 0x0000000000027941 */ /* 0x000fea0003800200 */
.L_x_40378:
        /* <DEDUP_REMOVED lines=61> */
.L_x_40376:
[----:B------:R-:W-:Y:S05]  /*32b40*/  BSYNC.RECONVERGENT B1 ;  /* 0x0000000000017941 */ /* 0x000fea0003800200 */
.L_x_40375:
        /* <DEDUP_REMOVED lines=9> */
[----:B------:R-:W-:-:S05]  /*32be0*/  FFMA.FTZ R5, R5, R234, 1.1641532182693481445e-10 ;  /* 0x2f00000005057423 */ /* 0x000fca00000100ea */
[----:B0-----:R-:W-:Y:S01]  /*32bf0*/  FSETP.GTU.FTZ.AND P0, PT, R5, R235, PT ;  /* 0x000000eb0500720b */ /* 0x001fe20003f1c000 */
        /* <DEDUP_REMOVED lines=16> */
.L_x_40382:
        /* <DEDUP_REMOVED lines=12> */
.L_x_40384:
[----:B------:R-:W-:Y:S05]  /*32dc0*/  BSYNC.RECONVERGENT B2 ;  /* 0x0000000000027941 */ /* 0x000fea0003800200 */
.L_x_40383:
        /* <DEDUP_REMOVED lines=61> */
.L_x_40381:
[----:B------:R-:W-:Y:S05]  /*331a0*/  BSYNC.RECONVERGENT B1 ;  /* 0x0000000000017941 */ /* 0x000fea0003800200 */
.L_x_40380:
        /* <DEDUP_REMOVED lines=21> */
.L_x_40387:
        /* <DEDUP_REMOVED lines=12> */
.L_x_40389:
[----:B------:R-:W-:Y:S05]  /*333c0*/  BSYNC.RECONVERGENT B2 ;  /* 0x0000000000027941 */ /* 0x000fea0003800200 */
.L_x_40388:
        /* <DEDUP_REMOVED lines=61> */
.L_x_40386:
[----:B------:R-:W-:Y:S05]  /*337a0*/  BSYNC.RECONVERGENT B1 ;  /* 0x0000000000017941 */ /* 0x000fea0003800200 */
.L_x_40385:
        /* <DEDUP_REMOVED lines=22> */
.L_x_40392:
        /* <DEDUP_REMOVED lines=12> */
.L_x_40394:
[----:B------:R-:W-:Y:S05]  /*339d0*/  BSYNC.RECONVERGENT B2 ;  /* 0x0000000000027941 */ /* 0x000fea0003800200 */
.L_x_40393:
        /* <DEDUP_REMOVED lines=61> */
.L_x_40391:
[----:B------:R-:W-:Y:S05]  /*33db0*/  BSYNC.RECONVERGENT B1 ;  /* 0x0000000000017941 */ /* 0x000fea0003800200 */
.L_x_40390:
        /* <DEDUP_REMOVED lines=21> */
.L_x_40397:
        /* <DEDUP_REMOVED lines=12> */
.L_x_40399:
[----:B------:R-:W-:Y:S05]  /*33fd0*/  BSYNC.RECONVERGENT B2 ;  /* 0x0000000000027941 */ /* 0x000fea0003800200 */
.L_x_40398:
        /* <DEDUP_REMOVED lines=59> */
[----:B------:R-:W-:Y:S01]  /*34390*/  HFMA2 R214, -RZ, RZ, 0, 0 ;  /* 0x00000000ffd67431 */ /* 0x000fe200000001ff */
[----:B------:R-:W-:-:S07]  /*343a0*/  LOP3.LUT R7, R192, UR4, R7, 0x96, !PT ;  /* 0x00000004c0077c12 */ /* 0x000fce000f8e9607 */
.L_x_40396:
[----:B------:R-:W-:Y:S05]  /*343b0*/  BSYNC.RECONVERGENT B1 ;  /* 0x0000000000017941 */ /* 0x000fea0003800200 */
.L_x_40395:
        /* <DEDUP_REMOVED lines=22> */
.L_x_40402:
        /* <DEDUP_REMOVED lines=12> */
.L_x_40404:
[----:B------:R-:W-:Y:S05]  /*345e0*/  BSYNC.RECONVERGENT B2 ;  /* 0x0000000000027941 */ /* 0x000fea0003800200 */
.L_x_40403:
        /* <DEDUP_REMOVED lines=61> */
.L_x_40401:
[----:B------:R-:W-:Y:S05]  /*349c0*/  BSYNC.RECONVERGENT B1 ;  /* 0x0000000000017941 */ /* 0x000fea0003800200 */
.L_x_40400:
        /* <DEDUP_REMOVED lines=21> */
.L_x_40407:
        /* <DEDUP_REMOVED lines=12> */
.L_x_40409:
[----:B------:R-:W-:Y:S05]  /*34be0*/  BSYNC.RECONVERGENT B2 ;  /* 0x0000000000027941 */ /* 0x000fea0003800200 */
.L_x_40408:
        /* <DEDUP_REMOVED lines=61> */
.L_x_40406:
[----:B------:R-:W-:Y:S05]  /*34fc0*/  BSYNC.RECONVERGENT B1 ;  /* 0x0000000000017941 */ /* 0x000fea0003800200 */
.L_x_40405:
        /* <DEDUP_REMOVED lines=22> */
.L_x_40412:
        /* <DEDUP_REMOVED lines=15> */
.L_x_40414:
[----:B------:R-:W-:Y:S05]  /*35220*/  BSYNC.RECONVERGENT B2 ;  /* 0x0000000000027941 */ /* 0x000fea0003800200 */
.L_x_40413:
        /* <DEDUP_REMOVED lines=61> */
.L_x_40411:
[----:B------:R-:W-:Y:S05]  /*35600*/  BSYNC.RECONVERGENT B1 ;  /* 0x0000000000017941 */ /* 0x000fea0003800200 */
.L_x_40410:
        /* <DEDUP_REMOVED lines=16> */
.L_x_40374:
        /* <DEDUP_REMOVED lines=22> */
.L_x_40332:
[----:B------:R-:W-:Y:S05]  /*35870*/  BSYNC.RECONVERGENT B0 ;  /* 0x0000000000007941 */ /* 0x000fea0003800200 */
.L_x_40331:
        /* <DEDUP_REMOVED lines=31> */
.L_x_40420:
        /* <DEDUP_REMOVED lines=12> */
.L_x_40422:
[----:B------:R-:W-:Y:S05]  /*35b30*/  BSYNC.RECONVERGENT B2 ;  /* 0x0000000000027941 */ /* 0x000fea0003800200 */
.L_x_40421:
        /* <DEDUP_REMOVED lines=61> */
.L_x_40419:
[----:B------:R-:W-:Y:S05]  /*35f10*/  BSYNC.RECONVERGENT B1 ;  /* 0x0000000000017941 */ /* 0x000fea0003800200 */
.L_x_40418:
        /* <DEDUP_REMOVED lines=28> */
.L_x_40425:
        /* <DEDUP_REMOVED lines=12> */
.L_x_40427:
[----:B------:R-:W-:Y:S05]  /*361a0*/  BSYNC.RECONVERGENT B2 ;  /* 0x0000000000027941 */ /* 0x000fea0003800200 */
.L_x_40426:
        /* <DEDUP_REMOVED lines=61> */
.L_x_40424:
[----:B------:R-:W-:Y:S05]  /*36580*/  BSYNC.RECONVERGENT B1 ;  /* 0x0000000000017941 */ /* 0x000fea0003800200 */
.L_x_40423:
        /* <DEDUP_REMOVED lines=22> */
.L_x_40430:
        /* <DEDUP_REMOVED lines=12> */
.L_x_40432:
[----:B------:R-:W-:Y:S05]  /*367b0*/  BSYNC.RECONVERGENT B2 ;  /* 0x0000000000027941 */ /* 0x000fea0003800200 */
.L_x_40431:
        /* <DEDUP_REMOVED lines=61> */
.L_x_40429:
[----:B------:R-:W-:Y:S05]  /*36b90*/  BSYNC.RECONVERGENT B1 ;  /* 0x0000000000017941 */ /* 0x000fea0003800200 */
.L_x_40428:
        /* <DEDUP_REMOVED lines=23> */
.L_x_40435:
        /* <DEDUP_REMOVED lines=12> */
.L_x_40437:
[----:B------:R-:W-:Y:S05]  /*36dd0*/  BSYNC.RECONVERGENT B2 ;  /* 0x0000000000027941 */ /* 0x000fea0003800200 */
.L_x_40436:
        /* <DEDUP_REMOVED lines=61> */
.L_x_40434:
[----:B------:R-:W-:Y:S05]  /*371b0*/  BSYNC.RECONVERGENT B1 ;  /* 0x0000000000017941 */ /* 0x000fea0003800200 */
.L_x_40433:
        /* <DEDUP_REMOVED lines=22> */
.L_x_40440:
        /* <DEDUP_REMOVED lines=12> */
.L_x_40442:
[----:B------:R-:W-:Y:S05]  /*373e0*/  BSYNC.RECONVERGENT B2 ;  /* 0x0000000000027941 */ /* 0x000fea0003800200 */
.L_x_40441:
        /* <DEDUP_REMOVED lines=61> */
.L_x_40439:
[----:B------:R-:W-:Y:S05]  /*377c0*/  BSYNC.RECONVERGENT B1 ;  /* 0x0000000000017941 */ /* 0x000fea0003800200 */
.L_x_40438:
        /* <DEDUP_REMOVED lines=23> */
.L_x_40445:
        /* <DEDUP_REMOVED lines=12> */
.L_x_40447:
[----:B------:R-:W-:Y:S05]  /*37a00*/  BSYNC.RECONVERGENT B2 ;  /* 0x0000000000027941 */ /* 0x000fea0003800200 */
.L_x_40446:
        /* <DEDUP_REMOVED lines=61> */
.L_x_40444:
[----:B------:R-:W-:Y:S05]  /*37de0*/  BSYNC.RECONVERGENT B1 ;  /* 0x0000000000017941 */ /* 0x000fea0003800200 */
.L_x_40443:
        /* <DEDUP_REMOVED lines=22> */
.L_x_40450:
        /* <DEDUP_REMOVED lines=12> */
.L_x_40452:
[----:B------:R-:W-:Y:S05]  /*38010*/  BSYNC.RECONVERGENT B2 ;  /* 0x0000000000027941 */ /* 0x000fea0003800200 */
.L_x_40451:
        /* <DEDUP_REMOVED lines=61> */
.L_x_40449:
[----:B------:R-:W-:Y:S05]  /*383f0*/  BSYNC.RECONVERGENT B1 ;  /* 0x0000000000017941 */ /* 0x000fea0003800200 */
.L_x_40448:
        /* <DEDUP_REMOVED lines=23> */
.L_x_40455:
        /* <DEDUP_REMOVED lines=15> */
.L_x_40457:
[----:B------:R-:W-:Y:S05]  /*38660*/  BSYNC.RECONVERGENT B2 ;  /* 0x0000000000027941 */ /* 0x000fea0003800200 */
.L_x_40456:
        /* <DEDUP_REMOVED lines=61> */
.L_x_40454:
[----:B------:R-:W-:Y:S05]  /*38a40*/  BSYNC.RECONVERGENT B1 ;  /* 0x0000000000017941 */ /* 0x000fea0003800200 */
.L_x_40453:
        /* <DEDUP_REMOVED lines=10> */
.L_x_40417:
        /* <DEDUP_REMOVED lines=16> */
.L_x_40461:
        /* <DEDUP_REMOVED lines=12> */
.L_x_40463:
[----:B------:R-:W-:Y:S05]  /*38cb0*/  BSYNC.RECONVERGENT B2 ;  /* 0x0000000000027941 */ /* 0x000fea0003800200 */
.L_x_40462:
        /* <DEDUP_REMOVED lines=61> */
.L_x_40460:
[----:B------:R-:W-:Y:S05]  /*39090*/  BSYNC.RECONVERGENT B1 ;  /* 0x0000000000017941 */ /* 0x000fea0003800200 */
.L_x_40459:
        /* <DEDUP_REMOVED lines=27> */
.L_x_40466:
        /* <DEDUP_REMOVED lines=12> */
.L_x_40468:
[----:B------:R-:W-:Y:S05]  /*39310*/  BSYNC.RECONVERGENT B2 ;  /* 0x0000000000027941 */ /* 0x000fea0003800200 */
.L_x_40467:
        /* <DEDUP_REMOVED lines=61> */
.L_x_40465:
[----:B------:R-:W-:Y:S05]  /*396f0*/  BSYNC.RECONVERGENT B1 ;  /* 0x0000000000017941 */ /* 0x000fea0003800200 */
.L_x_40464:
        /* <DEDUP_REMOVED lines=21> */
.L_x_40471:
        /* <DEDUP_REMOVED lines=12> */
.L_x_40473:
[----:B------:R-:W-:Y:S05]  /*39910*/  BSYNC.RECONVERGENT B2 ;  /* 0x0000000000027941 */ /* 0x000fea0003800200 */
.L_x_40472:
        /* <DEDUP_REMOVED lines=61> */
.L_x_40470:
[----:B------:R-:W-:Y:S05]  /*39cf0*/  BSYNC.RECONVERGENT B1 ;  /* 0x0000000000017941 */ /* 0x000fea0003800200 */
.L_x_40469:
        /* <DEDUP_REMOVED lines=22> */
.L_x_40476:
        /* <DEDUP_REMOVED lines=12> */
.L_x_40478:
[----:B------:R-:W-:Y:S05]  /*39f20*/  BSYNC.RECONVERGENT B2 ;  /* 0x0000000000027941 */ /* 0x000fea0003800200 */
.L_x_40477:
        /* <DEDUP_REMOVED lines=61> */
.L_x_40475:
[----:B------:R-:W-:Y:S05]  /*3a300*/  BSYNC.RECONVERGENT B1 ;  /* 0x0000000000017941 */ /* 0x000fea0003800200 */
.L_x_40474:
        /* <DEDUP_REMOVED lines=21> */
.L_x_40481:
        /* <DEDUP_REMOVED lines=12> */
.L_x_40483:
[----:B------:R-:W-:Y:S05]  /*3a520*/  BSYNC.RECONVERGENT B2 ;  /* 0x0000000000027941 */ /* 0x000fea0003800200 */
.L_x_40482:
        /* <DEDUP_REMOVED lines=61> */
.L_x_40480:
[----:B------:R-:W-:Y:S05]  /*3a900*/  BSYNC.RECONVERGENT B1 ;  /* 0x0000000000017941 */ /* 0x000fea0003800200 */
.L_x_40479:
        /* <DEDUP_REMOVED lines=22> */
.L_x_40486:
        /* <DEDUP_REMOVED lines=12> */
.L_x_40488:
[----:B------:R-:W-:Y:S05]  /*3ab30*/  BSYNC.RECONVERGENT B2 ;  /* 0x0000000000027941 */ /* 0x000fea0003800200 */
.L_x_40487:
        /* <DEDUP_REMOVED lines=61> */
.L_x_40485:
[----:B------:R-:W-:Y:S05]  /*3af10*/  BSYNC.RECONVERGENT B1 ;  /* 0x0000000000017941 */ /* 0x000fea0003800200 */
.L_x_40484:
        /* <DEDUP_REMOVED lines=21> */
.L_x_40491:
        /* <DEDUP_REMOVED lines=12> */
.L_x_40493:
[----:B------:R-:W-:Y:S05]  /*3b130*/  BSYNC.RECONVERGENT B2 ;  /* 0x0000000000027941 */ /* 0x000fea0003800200 */
.L_x_40492:
        /* <DEDUP_REMOVED lines=61> */
.L_x_40490:
[----:B------:R-:W-:Y:S05]  /*3b510*/  BSYNC.RECONVERGENT B1 ;  /* 0x0000000000017941 */ /* 0x000fea0003800200 */
.L_x_40489:
        /* <DEDUP_REMOVED lines=22> */
.L_x_40496:
        /* <DEDUP_REMOVED lines=15> */
.L_x_40498:
[----:B------:R-:W-:Y:S05]  /*3b770*/  BSYNC.RECONVERGENT B2 ;  /* 0x0000000000027941 */ /* 0x000fea0003800200 */
.L_x_40497:
        /* <DEDUP_REMOVED lines=61> */
.L_x_40495:
[----:B------:R-:W-:Y:S05]  /*3bb50*/  BSYNC.RECONVERGENT B1 ;  /* 0x0000000000017941 */ /* 0x000fea0003800200 */
.L_x_40494:
        /* <DEDUP_REMOVED lines=16> */
.L_x_40458:
        /* <DEDUP_REMOVED lines=22> */
.L_x_40416:
[----:B------:R-:W-:Y:S05]  /*3bdc0*/  BSYNC.RECONVERGENT B0 ;  /* 0x0000000000007941 */ /* 0x000fea0003800200 */
.L_x_40415:
        /* <DEDUP_REMOVED lines=31> */
.L_x_40504:
        /* <DEDUP_REMOVED lines=12> */
.L_x_40506:
[----:B------:R-:W-:Y:S05]  /*3c080*/  BSYNC.RECONVERGENT B2 ;  /* 0x0000000000027941 */ /* 0x000fea0003800200 */
.L_x_40505:
        /* <DEDUP_REMOVED lines=61> */
.L_x_40503:
[----:B------:R-:W-:Y:S05]  /*3c460*/  BSYNC.RECONVERGENT B1 ;  /* 0x0000000000017941 */ /* 0x000fea0003800200 */
.L_x_40502:
        /* <DEDUP_REMOVED lines=28> */
.L_x_40509:
        /* <DEDUP_REMOVED lines=12> */
.L_x_40511:
[----:B------:R-:W-:Y:S05]  /*3c6f0*/  BSYNC.RECONVERGENT B2 ;  /* 0x0000000000027941 */ /* 0x000fea0003800200 */
.L_x_40510:
        /* <DEDUP_REMOVED lines=61> */
.L_x_40508:
[----:B------:R-:W-:Y:S05]  /*3cad0*/  BSYNC.RECONVERGENT B1 ;  /* 0x0000000000017941 */ /* 0x000fea0003800200 */
.L_x_40507:
        /* <DEDUP_REMOVED lines=22> */
.L_x_40514:
        /* <DEDUP_REMOVED lines=12> */
.L_x_40516:
[----:B------:R-:W-:Y:S05]  /*3cd00*/  BSYNC.RECONVERGENT B2 ;  /* 0x0000000000027941 */ /* 0x000fea0003800200 */
.L_x_40515:
        /* <DEDUP_REMOVED lines=61> */
.L_x_40513:
[----:B------:R-:W-:Y:S05]  /*3d0e0*/  BSYNC.RECONVERGENT B1 ;  /* 0x0000000000017941 */ /* 0x000fea0003800200 */
.L_x_40512:
        /* <DEDUP_REMOVED lines=23> */
.L_x_40519:
        /* <DEDUP_REMOVED lines=12> */
.L_x_40521:
[----:B------:R-:W-:Y:S05]  /*3d320*/  BSYNC.RECONVERGENT B2 ;  /* 0x0000000000027941 */ /* 0x000fea0003800200 */
.L_x_40520:
        /* <DEDUP_REMOVED lines=61> */
.L_x_40518:
[----:B------:R-:W-:Y:S05]  /*3d700*/  BSYNC.RECONVERGENT B1 ;  /* 0x0000000000017941 */ /* 0x000fea0003800200 */
.L_x_40517:
        /* <DEDUP_REMOVED lines=22> */
.L_x_40524:
        /* <DEDUP_REMOVED lines=12> */
.L_x_40526:
[----:B------:R-:W-:Y:S05]  /*3d930*/  BSYNC.RECONVERGENT B2 ;  /* 0x0000000000027941 */ /* 0x000fea0003800200 */
.L_x_40525:
        /* <DEDUP_REMOVED lines=61> */
.L_x_40523:
[----:B------:R-:W-:Y:S05]  /*3dd10*/  BSYNC.RECONVERGENT B1 ;  /* 0x0000000000017941 */ /* 0x000fea0003800200 */
.L_x_40522:
        /* <DEDUP_REMOVED lines=23> */
.L_x_40529:
        /* <DEDUP_REMOVED lines=12> */
.L_x_40531:
[----:B------:R-:W-:Y:S05]  /*3df50*/  BSYNC.RECONVERGENT B2 ;  /* 0x0000000000027941 */ /* 0x000fea0003800200 */
.L_x_40530:
        /* <DEDUP_REMOVED lines=61> */
.L_x_40528:
[----:B------:R-:W-:Y:S05]  /*3e330*/  BSYNC.RECONVERGENT B1 ;  /* 0x0000000000017941 */ /* 0x000fea0003800200 */
.L_x_40527:
        /* <DEDUP_REMOVED lines=22> */
.L_x_40534:
        /* <DEDUP_REMOVED lines=12> */
.L_x_40536:
[----:B------:R-:W-:Y:S05]  /*3e560*/  BSYNC.RECONVERGENT B2 ;  /* 0x0000000000027941 */ /* 0x000fea0003800200 */
.L_x_40535:
        /* <DEDUP_REMOVED lines=61> */
.L_x_40533:
[----:B------:R-:W-:Y:S05]  /*3e940*/  BSYNC.RECONVERGENT B1 ;  /* 0x0000000000017941 */ /* 0x000fea0003800200 */
.L_x_40532:
        /* <DEDUP_REMOVED lines=23> */
.L_x_40539:
        /* <DEDUP_REMOVED lines=15> */
.L_x_40541:
[----:B------:R-:W-:Y:S05]  /*3ebb0*/  BSYNC.RECONVERGENT B2 ;  /* 0x0000000000027941 */ /* 0x000fea0003800200 */
.L_x_40540:
        /* <DEDUP_REMOVED lines=61> */
.L_x_40538:
[----:B------:R-:W-:Y:S05]  /*3ef90*/  BSYNC.RECONVERGENT B1 ;  /* 0x0000000000017941 */ /* 0x000fea0003800200 */
.L_x_40537:
        /* <DEDUP_REMOVED lines=10> */
.L_x_40501:
        /* <DEDUP_REMOVED lines=16> */
.L_x_40545:
        /* <DEDUP_REMOVED lines=12> */
.L_x_40547:
[----:B------:R-:W-:Y:S05]  /*3f200*/  BSYNC.RECONVERGENT B2 ;  /* 0x0000000000027941 */ /* 0x000fea0003800200 */
.L_x_40546:
        /* <DEDUP_REMOVED lines=61> */
.L_x_40544:
[----:B------:R-:W-:Y:S05]  /*3f5e0*/  BSYNC.RECONVERGENT B1 ;  /* 0x0000000000017941 */ /* 0x000fea0003800200 */
.L_x_40543:
        /* <DEDUP_REMOVED lines=27> */
.L_x_40550:
        /* <DEDUP_REMOVED lines=12> */
.L_x_40552:
[----:B------:R-:W-:Y:S05]  /*3f860*/  BSYNC.RECONVERGENT B2 ;  /* 0x0000000000027941 */ /* 0x000fea0003800200 */
.L_x_40551:
        /* <DEDUP_REMOVED lines=61> */
.L_x_40549:
[----:B------:R-:W-:Y:S05]  /*3fc40*/  BSYNC.RECONVERGENT B1 ;  /* 0x0000000000017941 */ /* 0x000fea0003800200 */
.L_x_40548:
        /* <DEDUP_REMOVED lines=21> */
.L_x_40555:
        /* <DEDUP_REMOVED lines=12> */
.L_x_40557:
[----:B------:R-:W-:Y:S05]  /*3fe60*/  BSYNC.RECONVERGENT B2 ;  /* 0x0000000000027941 */ /* 0x000fea0003800200 */
.L_x_40556:
        /* <DEDUP_REMOVED lines=61> */
.L_x_40554:
[----:B------:R-:W-:Y:S05]  /*40240*/  BSYNC.RECONVERGENT B1 ;  /* 0x0000000000017941 */ /* 0x000fea0003800200 */
.L_x_40553:
        /* <DEDUP_REMOVED lines=22> */
.L_x_40560:
        /* <DEDUP_REMOVED lines=12> */
.L_x_40562:
[----:B------:R-:W-:Y:S05]  /*40470*/  BSYNC.RECONVERGENT B2 ;  /* 0x0000000000027941 */ /* 0x000fea0003800200 */
.L_x_40561:
        /* <DEDUP_REMOVED lines=61> */
.L_x_40559:
[----:B------:R-:W-:Y:S05]  /*40850*/  BSYNC.RECONVERGENT B1 ;  /* 0x0000000000017941 */ /* 0x000fea0003800200 */
.L_x_40558:
        /* <DEDUP_REMOVED lines=21> */
.L_x_40565:
        /* <DEDUP_REMOVED lines=12> */
.L_x_40567:
[----:B------:R-:W-:Y:S05]  /*40a70*/  BSYNC.RECONVERGENT B2 ;  /* 0x0000000000027941 */ /* 0x000fea0003800200 */
.L_x_40566:
        /* <DEDUP_REMOVED lines=61> */
.L_x_40564:
[----:B------:R-:W-:Y:S05]  /*40e50*/  BSYNC.RECONVERGENT B1 ;  /* 0x0000000000017941 */ /* 0x000fea0003800200 */
.L_x_40563:
[----:B------:R-:W-:Y:S01]  /*40e60*/  I2FP.F32.U32 R2, R2 ;  /* 0x0000000200027245 */ /* 0x000fe20000201000 */
[----:B------:R-:W-:Y:S01]  /*40e70*/  BSSY.RECONVERGENT B1, `(.L_x_40568) ;  /* 0x000005f000017945 */ /* 0x000fe20003800200 */
[----:B------:R-:W-:-:S03]  /*40e80*/  ISETP.NE.AND P4, PT, R209, 0x1, PT ;  /* 0x00000001d100780c */ /* 0x000fc60003f85270 */
[----:B------:R-:W-:-:S05]  /*40e90*/  FFMA.FTZ R2, R2, R234, 1.1641532182693481445e-10 ;  /* 0x2f00000002027423 */ /* 0x000fca00000100ea */
[----:B------:R-:W-:Y:S01]  /*40ea0*/  FSETP.GTU.FTZ.AND P3, PT, R2, R235, PT ;  /* 0x000000eb0200720b */ /* 0x000fe20003f7c000 */
[----:B------:R-:W-:-:S04]  /*40eb0*/  IMAD.U32 R2, R210, 0x10000, RZ ;  /* 0x00010000d2027824 */ /* 0x000fc800078e00ff */
[----:B------:R-:W-:-:S04]  /*40ec0*/  FMUL.FTZ R2, R2, R13 ;  /* 0x0000000d02027220 */ /* 0x000fc80000410000 */
[----:B------:R-:W-:Y:S01]  /*40ed0*/  FMUL.FTZ R5, R2, R213 ;  /* 0x000000d502057220 */ /* 0x000fe20000410000 */
[----:B------:R-:W-:Y:S01]  /*40ee0*/  PRMT R2, R210, 0x7632, R2 ;  /* 0x00007632d2027816 */ /* 0x000fe20000000002 */
        /* <DEDUP_REMOVED lines=13> */
.L_x_40570:
        /* <DEDUP_REMOVED lines=12> */
.L_x_40572:
[----:B------:R-:W-:Y:S05]  /*41080*/  BSYNC.RECONVERGENT B2 ;  /* 0x0000000000027941 */ /* 0x000fea0003800200 */
.L_x_40571:
        /* <DEDUP_REMOVED lines=61> */
.L_x_40569:
[----:B------:R-:W-:Y:S05]  /*41460*/  BSYNC.RECONVERGENT B1 ;  /* 0x0000000000017941 */ /* 0x000fea0003800200 */
.L_x_40568:
        /* <DEDUP_REMOVED lines=21> */
.L_x_40575:
        /* <DEDUP_REMOVED lines=12> */
.L_x_40577:
[----:B------:R-:W-:Y:S05]  /*41680*/  BSYNC.RECONVERGENT B2 ;  /* 0x0000000000027941 */ /* 0x000fea0003800200 */
.L_x_40576:
        /* <DEDUP_REMOVED lines=61> */
.L_x_40574:
[----:B------:R-:W-:Y:S05]  /*41a60*/  BSYNC.RECONVERGENT B1 ;  /* 0x0000000000017941 */ /* 0x000fea0003800200 */
.L_x_40573:
        /* <DEDUP_REMOVED lines=22> */
.L_x_40580:
        /* <DEDUP_REMOVED lines=15> */
.L_x_40582:
[----:B------:R-:W-:Y:S05]  /*41cc0*/  BSYNC.RECONVERGENT B2 ;  /* 0x0000000000027941 */ /* 0x000fea0003800200 */
.L_x_40581:
        /* <DEDUP_REMOVED lines=61> */
.L_x_40579:
[----:B------:R-:W-:Y:S05]  /*420a0*/  BSYNC.RECONVERGENT B1 ;  /* 0x0000000000017941 */ /* 0x000fea0003800200 */
.L_x_40578:
        /* <DEDUP_REMOVED lines=16> */
.L_x_40542:
        /* <DEDUP_REMOVED lines=13> */
[----:B0-----:R-:W-:Y:S02]  /*42280*/  LOP3.LUT R215, R5, R13, RZ, 0xfc, !PT ;  /* 0x0000000d05d77212 */ /* 0x001fe400078efcff */
[----:B------:R-:W-:Y:S02]  /*42290*/  SEL R5, RZ, 0x1000000, !P2 ;  /* 0x01000000ff057807 */ /* 0x000fe40005000000 */
[----:B------:R-:W-:-:S04]  /*422a0*/  SEL R13, RZ, 0x10000, !P1 ;  /* 0x00010000ff0d7807 */ /* 0x000fc80004800000 */
[----:B------:R-:W-:Y:S02]  /*422b0*/  LOP3.LUT R5, R213, R5, R13, 0xfe, !PT ;  /* 0x00000005d5057212 */ /* 0x000fe400078efe0d */
[----:B------:R-:W-:-:S04]  /*422c0*/  SEL R13, RZ, 0x1, !P6 ;  /* 0x00000001ff0d7807 */ /* 0x000fc80007000000 */
[----:B------:R-:W-:Y:S01]  /*422d0*/  LOP3.LUT R214, R5, R13, RZ, 0xfc, !PT ;  /* 0x0000000d05d67212 */ /* 0x000fe200078efcff */
[----:B------:R-:W-:-:S04]  /*422e0*/  IMAD.MOV.U32 R5, RZ, RZ, R212 ;  /* 0x000000ffff057224 */ /* 0x000fc800078e00d4 */
[----:B------:R0:W-:Y:S03]  /*422f0*/  STG.E.64 desc[UR8][R232.64], R214 ;  /* 0x000000d6e8007986 */ /* 0x0001e6000c101b08 */
.L_x_40500:
[----:B------:R-:W-:Y:S05]  /*42300*/  BSYNC.RECONVERGENT B0 ;  /* 0x0000000000007941 */ /* 0x000fea0003800200 */
.L_x_40499:
[----:B------:R-:W-:Y:S01]  /*42310*/  FADD.FTZ R13, RZ, R132 ;  /* 0x00000084ff0d7221 */ /* 0x000fe20000010000 */
        /* <DEDUP_REMOVED lines=102> */
[----:B--234-:R-:W2:Y:S01]  /*42980*/  LDC R214, c[0x0][0x400] ;  /* 0x00010000ffd67b82 */ /* 0x01cea20000000800 */
        /* <DEDUP_REMOVED lines=184> */
.L_x_40616:
[----:B------:R-:W-:Y:S01]  /*43510*/  LOP3.LUT P2, RZ, R252, 0x1f, RZ, 0xc0, !PT ;  /* 0x0000001ffcff7812 */ /* 0x000fe2000784c0ff */
[----:B--2---:R-:W-:Y:S01]  /*43520*/  FADD.FTZ R13, R213, R13 ;  /* 0x0000000dd50d7221 */ /* 0x004fe20000010000 */
        /* <DEDUP_REMOVED lines=9> */
[----:B------:R-:W2:Y:S01]  /*435c0*/  MUFU.RSQ R13, R13 ;  /* 0x0000000d000d7308 */ /* 0x000ea20000001400 */
[----:B0-----:R-:W-:-:S05]  /*435d0*/  @!P2 IMAD.WIDE R212, R15, 0x4, R212 ;  /* 0x000000040fd4a825 */ /* 0x001fca00078e02d4 */
[----:B------:R0:W-:Y:S02]  /*435e0*/  @!P2 STG.E desc[UR8][R212.64], R215 ;  /* 0x000000d7d400a986 */ /* 0x0001e4000c101908 */
[----:B0-----:R-:W0:Y:S02]  /*435f0*/  @!P2 LDC.64 R212, c[0x0][0x3c8] ;  /* 0x0000f200ffd4ab82 */ /* 0x001e240000000a00 */
[----:B0-----:R-:W-:-:S05]  /*43600*/  @!P2 IMAD.WIDE R212, R15, 0x4, R212 ;  /* 0x000000040fd4a825 */ /* 0x001fca00078e02d4 */
[----:B--2---:R0:W-:Y:S01]  /*43610*/  @!P2 STG.E desc[UR8][R212.64], R13 ;  /* 0x0000000dd400a986 */ /* 0x0041e2000c101908 */
[----:B------:R-:W-:Y:S05]  /*43620*/  @!P1 BRA `(.L_x_40585) ;  /* 0x0000000000b89947 */ /* 0x000fea0003800000 */
[----:B------:R2:W-:Y:S04]  /*43630*/  STL [R1+0x198], R4 ;  /* 0x0001980401007387 */ /* 0x0005e80000100800 */
[----:B--2---:R-:W2:Y:S04]  /*43640*/  LDL R4, [R1+0x180] ;  /* 0x0001800001047983 */ /* 0x004ea80000100800 */
[----:B------:R3:W-:Y:S04]  /*43650*/  STL [R1+0x194], R3 ;  /* 0x0001940301007387 */ /* 0x0007e80000100800 */
[----:B---3--:R-:W3:Y:S04]  /*43660*/  LDL R3, [R1+0x184] ;  /* 0x0001840001037983 */ /* 0x008ee80000100800 */
[----:B------:R4:W-:Y:S04]  /*43670*/  STL [R1+0x190], R2 ;  /* 0x0001900201007387 */ /* 0x0009e80000100800 */
[----:B------:R-:W3:Y:S04]  /*43680*/  LDL R252, [R1+0x18c] ;  /* 0x00018c0001fc7983 */ /* 0x000ee80000100800 */
[----:B------:R-:W3:Y:S04]  /*43690*/  LDL R235, [R1+0x170] ;  /* 0x0001700001eb7983 */ /* 0x000ee80000100800 */
[----:B----4-:R-:W4:Y:S04]  /*436a0*/  LDL R2, [R1+0x188] ;  /* 0x0001880001027983 */ /* 0x010f280000100800 */
[----:B------:R-:W4:Y:S04]  /*436b0*/  LDL R232, [R1+0x174] ;  /* 0x0001740001e87983 */ /* 0x000f280000100800 */
[----:B------:R-:W4:Y:S04]  /*436c0*/  LDL R234, [R1+0x178] ;  /* 0x0001780001ea7983 */ /* 0x000f280000100800 */
[----:B------:R-:W4:Y:S01]  /*436d0*/  LDL R233, [R1+0x17c] ;  /* 0x00017c0001e97983 */ /* 0x000f220000100800 */
[--C-:B0-----:R-:W-:Y:S01]  /*436e0*/  FADD.FTZ R212, R132, -R14.reuse ;  /* 0x8000000e84d47221 */ /* 0x101fe20000010000 */
[--C-:B------:R-:W-:Y:S01]  /*436f0*/  FADD.FTZ R215, R133, -R14.reuse ;  /* 0x8000000e85d77221 */ /* 0x100fe20000010000 */
[----:B------:R-:W-:-:S02]  /*43700*/  FADD.FTZ R213, R134, -R14 ;  /* 0x8000000e86d57221 */ /* 0x000fc40000010000 */
[C---:B------:R-:W-:Y:S01]  /*43710*/  FMUL.FTZ R212, R13.reuse, R212 ;  /* 0x000000d40dd47220 */ /* 0x040fe20000410000 */
[C---:B------:R-:W-:Y:S01]  /*43720*/  FMUL.FTZ R215, R13.reuse, R215 ;  /* 0x000000d70dd77220 */ /* 0x040fe20000410000 */
[----:B------:R-:W-:Y:S01]  /*43730*/  FMUL.FTZ R213, R13, R213 ;  /* 0x000000d50dd57220 */ /* 0x000fe20000410000 */
[----:B------:R-:W-:-:S04]  /*43740*/  FADD.FTZ R214, R135, -R14 ;  /* 0x8000000e87d67221 */ /* 0x000fc80000010000 */
[----:B------:R-:W-:Y:S01]  /*43750*/  FMUL.FTZ R214, R13, R214 ;  /* 0x000000d60dd67220 */ /* 0x000fe20000410000 */
[----:B--2--5:R-:W-:Y:S02]  /*43760*/  FFMA.FTZ R212, R212, R4, R16 ;  /* 0x00000004d4d47223 */ /* 0x024fe40000010010 */
        /* <DEDUP_REMOVED lines=26> */
.L_x_40585:
[----:B------:R-:W-:Y:S05]  /*43910*/  BSYNC.RECONVERGENT B0 ;  /* 0x0000000000007941 */ /* 0x000fea0003800200 */
.L_x_40584:
        /* <DEDUP_REMOVED lines=11> */
[----:B--2---:R-:W2:Y:S04]  /*439d0*/  LDL R232, [R1+0x154] ;  /* 0x0001540001e87983 */ /* 0x004ea80000100800 */
        /* <DEDUP_REMOVED lines=36> */
[----:B------:R-:W-:-:S07]  /*43c20*/  VIADD R0, R0, 0x20 ;  /* 0x0000002000007836 */ /* 0x000fce0000000000 */
.L_x_40587:
[----:B------:R-:W-:Y:S05]  /*43c30*/  BSYNC.RECONVERGENT B0 ;  /* 0x0000000000007941 */ /* 0x000fea0003800200 */
.L_x_40586:
        /* <DEDUP_REMOVED lines=11> */
[----:B--23--:R-:W2:Y:S04]  /*43cf0*/  LDL R232, [R1+0x134] ;  /* 0x0001340001e87983 */ /* 0x00cea80000100800 */
        /* <DEDUP_REMOVED lines=37> */
.L_x_40589:
[----:B------:R-:W-:Y:S05]  /*43f50*/  BSYNC.RECONVERGENT B0 ;  /* 0x0000000000007941 */ /* 0x000fea0003800200 */
.L_x_40588:
        /* <DEDUP_REMOVED lines=11> */
[----:B--234-:R-:W2:Y:S04]  /*44010*/  LDL R232, [R1+0x114] ;  /* 0x0001140001e87983 */ /* 0x01cea80000100800 */
        /* <DEDUP_REMOVED lines=33> */
[----:B------:R-:W2:Y:S02]  /*44230*/  LDC.64 R232, c[0x0][0x428] ;  /* 0x00010a00ffe87b82 */ /* 0x000ea40000000a00 */
[----:B--2---:R-:W-:-:S05]  /*44240*/  IMAD.WIDE.U32 R232, R0, 0x10, R232 ;  /* 0x0000001000e87825 */ /* 0x004fca00078e00e8 */
[----:B------:R0:W-:Y:S01]  /*44250*/  STG.E.128 desc[UR8][R232.64], R212 ;  /* 0x000000d4e8007986 */ /* 0x0001e2000c101d08 */
[----:B------:R-:W-:-:S07]  /*44260*/  VIADD R0, R0, 0x20 ;  /* 0x0000002000007836 */ /* 0x000fce0000000000 */
.L_x_40591:
[----:B------:R-:W-:Y:S05]  /*44270*/  BSYNC.RECONVERGENT B0 ;  /* 0x0000000000007941 */ /* 0x000fea0003800200 */
.L_x_40590:
        /* <DEDUP_REMOVED lines=48> */
[----:B------:R-:W-:-:S07]  /*44580*/  IADD3 R0, PT, PT, R0, 0x20, RZ ;  /* 0x0000002000007810 */ /* 0x000fce0007ffe0ff */
.L_x_40593:
[----:B------:R-:W-:Y:S05]  /*44590*/  BSYNC.RECONVERGENT B0 ;  /* 0x0000000000007941 */ /* 0x000fea0003800200 */
.L_x_40592:
        /* <DEDUP_REMOVED lines=16> */
[----:B--234-:R-:W2:Y:S04]  /*446a0*/  LDL R232, [R1+0xd4] ;  /* 0x0000d40001e87983 */ /* 0x01cea80000100800 */
        /* <DEDUP_REMOVED lines=40> */
[----:B------:R-:W2:Y:S02]  /*44930*/  LDC.64 R232, c[0x0][0x428] ;  /* 0x00010a00ffe87b82 */ /* 0x000ea40000000a00 */
[----:B--2---:R-:W-:-:S05]  /*44940*/  IMAD.WIDE.U32 R232, R0, 0x10, R232 ;  /* 0x0000001000e87825 */ /* 0x004fca00078e00e8 */
[----:B------:R0:W-:Y:S01]  /*44950*/  STG.E.128 desc[UR8][R232.64], R212 ;  /* 0x000000d4e8007986 */ /* 0x0001e2000c101d08 */
[----:B------:R-:W-:-:S07]  /*44960*/  VIADD R0, R0, 0x20 ;  /* 0x0000002000007836 */ /* 0x000fce0000000000 */
.L_x_40595:
[----:B------:R-:W-:Y:S05]  /*44970*/  BSYNC.RECONVERGENT B0 ;  /* 0x0000000000007941 */ /* 0x000fea0003800200 */
.L_x_40594:
        /* <DEDUP_REMOVED lines=72> */
[----:B------:R-:W-:-:S07]  /*44e00*/  IADD3 R0, PT, PT, R0, 0x20, RZ ;  /* 0x0000002000007810 */ /* 0x000fce0007ffe0ff */
.L_x_40597:
[----:B------:R-:W-:Y:S05]  /*44e10*/  BSYNC.RECONVERGENT B0 ;  /* 0x0000000000007941 */ /* 0x000fea0003800200 */
.L_x_40596:
        /* <DEDUP_REMOVED lines=73> */
.L_x_40599:
[----:B------:R-:W-:Y:S05]  /*452b0*/  BSYNC.RECONVERGENT B0 ;  /* 0x0000000000007941 */ /* 0x000fea0003800200 */
.L_x_40598:
        /* <DEDUP_REMOVED lines=73> */
.L_x_40601:
[----:B------:R-:W-:Y:S05]  /*45750*/  BSYNC.RECONVERGENT B0 ;  /* 0x0000000000007941 */ /* 0x000fea0003800200 */
.L_x_40600:
[----:B-----5:R-:W-:Y:S01]  /*45760*/  LOP3.LUT P0, RZ, R12, 0x10, RZ, 0xc0, !PT ;  /* 0x000000100cff7812 */ /* 0x020fe2000780c0ff */
        /* <DEDUP_REMOVED lines=33> */
.L_x_40603:
[----:B------:R-:W-:Y:S05]  /*45980*/  BSYNC.RECONVERGENT B0 ;  /* 0x0000000000007941 */ /* 0x000fea0003800200 */
.L_x_40602:
[----:B0-234-:R-:W0:Y:S02]  /*45990*/  LDC.64 R212, c[0x0][0x380] ;  /* 0x0000e000ffd47b82 */ /* 0x01de240000000a00 */
[----:B0-----:R-:W-:-:S05]  /*459a0*/  IMAD R15, R212, 0x4, R15 ;  /* 0x00000004d40f7824 */ /* 0x001fca00078e020f */
[----:B------:R-:W-:-:S13]  /*459b0*/  ISETP.GE.AND P0, PT, R15, R213, PT ;  /* 0x000000d50f00720c */ /* 0x000fda0003f06270 */
[----:B------:R-:W-:Y:S05]  /*459c0*/  @!P0 BRA `(.L_x_40604) ;  /* 0xfffffbd000bc8947 */ /* 0x000fea000383ffff */
[----:B------:R-:W-:Y:S05]  /*459d0*/  EXIT ;  /* 0x000000000000794d */ /* 0x000fea0003800000 */
.L_x_40583:
[----:B------:R-:W-:Y:S01]  /*459e0*/  HFMA2 R14, -RZ, RZ, 0, 1.847743988037109375e-06 ;  /* 0x0000001fff0e7431 */ /* 0x000fe200000001ff */
[----:B------:R-:W-:Y:S01]  /*459f0*/  BSSY B0, `(.L_x_40605) ;  /* 0x0000007000007945 */ /* 0x000fe20003800000 */
[----:B--234-:R-:W-:Y:S01]  /*45a00*/  MOV R233, R213 ;  /* 0x000000d500e97202 */ /* 0x01cfe20000000f00 */
[----:B------:R-:W-:Y:S02]  /*45a10*/  IMAD.MOV.U32 R212, RZ, RZ, 0x1 ;  /* 0x00000001ffd47424 */ /* 0x000fe400078e00ff */
[----:B------:R-:W-:-:S07]  /*45a20*/  IMAD.MOV.U32 R13, RZ, RZ, -0x1 ;  /* 0xffffffffff0d7424 */ /* 0x000fce00078e00ff */
[----:B-1---5:R-:W-:Y:S05]  /*45a30*/  WARPSYNC.COLLECTIVE R13, `(.L_x_40606) ;  /* 0x000000000d087348 */ /* 0x022fea0003c00000 */
[----:B------:R0:W2:Y:S02]  /*45a40*/  SHFL.BFLY P6, R13, R233, R212, R14 ;  /* 0x0c0000d4e90d7389 */ /* 0x0000a400000c000e */
[----:B012--5:R-:W-:Y:S05]  /*45a50*/  ENDCOLLECTIVE ;  /* 0x000000000000791b */ /* 0x027fea0003800000 */
.L_x_40606:
[----:B------:R-:W-:Y:S05]  /*45a60*/  BSYNC B0 ;  /* 0x0000000000007941 */ /* 0x000fea0003800000 */
.L_x_40605:
        /* <DEDUP_REMOVED lines=9> */
.L_x_40607:
[----:B------:R-:W-:Y:S02]  /*45b00*/  IMAD.MOV.U32 R212, RZ, RZ, 0x4 ;  /* 0x00000004ffd47424 */ /* 0x000fe400078e00ff */
[----:B------:R-:W-:Y:S01]  /*45b10*/  FADD.FTZ R213, R213, R13 ;  /* 0x0000000dd5d57221 */ /* 0x000fe20000010000 */
[----:B------:R-:W-:-:S04]  /*45b20*/  MOV R13, 0xffffffff ;  /* 0xffffffff000d7802 */ /* 0x000fc80000000f00 */
[----:B------:R-:W-:-:S07]  /*45b30*/  MOV R233, R213 ;  /* 0x000000d500e97202 */ /* 0x000fce0000000f00 */
[----:B------:R-:W-:Y:S05]  /*45b40*/  WARPSYNC.COLLECTIVE R13, `(.L_x_40608) ;  /* 0x000000000d087348 */ /* 0x000fea0003c00000 */
[----:B------:R0:W1:Y:S02]  /*45b50*/  SHFL.BFLY P6, R13, R233, R212, R14 ;  /* 0x0c0000d4e90d7389 */ /* 0x00006400000c000e */
[----:B01----:R-:W-:Y:S05]  /*45b60*/  ENDCOLLECTIVE ;  /* 0x000000000000791b */ /* 0x003fea0003800000 */
.L_x_40608:
[----:B------:R-:W-:Y:S02]  /*45b70*/  HFMA2 R212, -RZ, RZ, 0, 4.76837158203125e-07 ;  /* 0x00000008ffd47431 */ /* 0x000fe400000001ff */
[----:B------:R-:W-:Y:S01]  /*45b80*/  FADD.FTZ R213, R213, R13 ;  /* 0x0000000dd5d57221 */ /* 0x000fe20000010000 */
[----:B------:R-:W-:-:S03]  /*45b90*/  IMAD.MOV.U32 R13, RZ, RZ, -0x1 ;  /* 0xffffffffff0d7424 */ /* 0x000fc600078e00ff */
[----:B------:R-:W-:-:S07]  /*45ba0*/  IMAD.MOV.U32 R233, RZ, RZ, R213 ;  /* 0x000000ffffe97224 */ /* 0x000fce00078e00d5 */
[----:B------:R-:W-:Y:S05]  /*45bb0*/  WARPSYNC.COLLECTIVE R13, `(.L_x_40609) ;  /* 0x000000000d087348 */ /* 0x000fea0003c00000 */
[----:B------:R0:W1:Y:S02]  /*45bc0*/  SHFL.BFLY P6, R13, R233, R212, R14 ;  /* 0x0c0000d4e90d7389 */ /* 0x00006400000c000e */
[----:B01----:R-:W-:Y:S05]  /*45bd0*/  ENDCOLLECTIVE ;  /* 0x000000000000791b */ /* 0x003fea0003800000 */
.L_x_40609:
[----:B------:R-:W-:Y:S02]  /*45be0*/  IMAD.MOV.U32 R212, RZ, RZ, 0x10 ;  /* 0x00000010ffd47424 */ /* 0x000fe400078e00ff */
[----:B------:R-:W-:Y:S01]  /*45bf0*/  FADD.FTZ R213, R213, R13 ;  /* 0x0000000dd5d57221 */ /* 0x000fe20000010000 */
[----:B------:R-:W-:-:S04]  /*45c00*/  MOV R13, 0xffffffff ;  /* 0xffffffff000d7802 */ /* 0x000fc80000000f00 */
[----:B------:R-:W-:-:S07]  /*45c10*/  MOV R233, R213 ;  /* 0x000000d500e97202 */ /* 0x000fce0000000f00 */
[----:B------:R-:W-:Y:S05]  /*45c20*/  WARPSYNC.COLLECTIVE R13, `(.L_x_40610) ;  /* 0x000000000d087348 */ /* 0x000fea0003c00000 */
[----:B------:R0:W1:Y:S02]  /*45c30*/  SHFL.BFLY P6, R13, R233, R212, R14 ;  /* 0x0c0000d4e90d7389 */ /* 0x00006400000c000e */
[----:B01----:R-:W-:Y:S05]  /*45c40*/  ENDCOLLECTIVE ;  /* 0x000000000000791b */ /* 0x003fea0003800000 */
.L_x_40610:
        /* <DEDUP_REMOVED lines=174> */
.L_x_40611:
[----:B------:R-:W-:Y:S02]  /*46730*/  HFMA2 R212, -RZ, RZ, 0, 1.1920928955078125e-07 ;  /* 0x00000002ffd47431 */ /* 0x000fe400000001ff */
[----:B------:R-:W-:Y:S01]  /*46740*/  FADD.FTZ R213, R213, R13 ;  /* 0x0000000dd5d57221 */ /* 0x000fe20000010000 */
[----:B------:R-:W-:-:S03]  /*46750*/  IMAD.MOV.U32 R13, RZ, RZ, -0x1 ;  /* 0xffffffffff0d7424 */ /* 0x000fc600078e00ff */
[----:B------:R-:W-:-:S07]  /*46760*/  IMAD.MOV.U32 R233, RZ, RZ, R213 ;  /* 0x000000ffffe97224 */ /* 0x000fce00078e00d5 */
[----:B------:R-:W-:Y:S05]  /*46770*/  WARPSYNC.COLLECTIVE R13, `(.L_x_40612) ;  /* 0x000000000d087348 */ /* 0x000fea0003c00000 */
[----:B------:R0:W1:Y:S02]  /*46780*/  SHFL.BFLY P6, R13, R233, R212, R14 ;  /* 0x0c0000d4e90d7389 */ /* 0x00006400000c000e */
[----:B01----:R-:W-:Y:S05]  /*46790*/  ENDCOLLECTIVE ;  /* 0x000000000000791b */ /* 0x003fea0003800000 */
.L_x_40612:
[----:B------:R-:W-:Y:S02]  /*467a0*/  IMAD.MOV.U32 R212, RZ, RZ, 0x4 ;  /* 0x00000004ffd47424 */ /* 0x000fe400078e00ff */
[----:B------:R-:W-:Y:S01]  /*467b0*/  FADD.FTZ R213, R213, R13 ;  /* 0x0000000dd5d57221 */ /* 0x000fe20000010000 */
[----:B------:R-:W-:-:S04]  /*467c0*/  MOV R13, 0xffffffff ;  /* 0xffffffff000d7802 */ /* 0x000fc80000000f00 */
[----:B------:R-:W-:-:S07]  /*467d0*/  MOV R233, R213 ;  /* 0x000000d500e97202 */ /* 0x000fce0000000f00 */
[----:B------:R-:W-:Y:S05]  /*467e0*/  WARPSYNC.COLLECTIVE R13, `(.L_x_40613) ;  /* 0x000000000d087348 */ /* 0x000fea0003c00000 */
[----:B------:R0:W1:Y:S02]  /*467f0*/  SHFL.BFLY P6, R13, R233, R212, R14 ;  /* 0x0c0000d4e90d7389 */ /* 0x00006400000c000e */
[----:B01----:R-:W-:Y:S05]  /*46800*/  ENDCOLLECTIVE ;  /* 0x000000000000791b */ /* 0x003fea0003800000 */
.L_x_40613:
[----:B------:R-:W-:Y:S02]  /*46810*/  HFMA2 R212, -RZ, RZ, 0, 4.76837158203125e-07 ;  /* 0x00000008ffd47431 */ /* 0x000fe400000001ff */
[----:B------:R-:W-:Y:S01]  /*46820*/  FADD.FTZ R213, R213, R13 ;  /* 0x0000000dd5d57221 */ /* 0x000fe20000010000 */
[----:B------:R-:W-:-:S03]  /*46830*/  IMAD.MOV.U32 R13, RZ, RZ, -0x1 ;  /* 0xffffffffff0d7424 */ /* 0x000fc600078e00ff */
[----:B------:R-:W-:-:S07]  /*46840*/  IMAD.MOV.U32 R233, RZ, RZ, R213 ;  /* 0x000000ffffe97224 */ /* 0x000fce00078e00d5 */
[----:B------:R-:W-:Y:S05]  /*46850*/  WARPSYNC.COLLECTIVE R13, `(.L_x_40614) ;  /* 0x000000000d087348 */ /* 0x000fea0003c00000 */
[----:B------:R0:W1:Y:S02]  /*46860*/  SHFL.BFLY P6, R13, R233, R212, R14 ;  /* 0x0c0000d4e90d7389 */ /* 0x00006400000c000e */
[----:B01----:R-:W-:Y:S05]  /*46870*/  ENDCOLLECTIVE ;  /* 0x000000000000791b */ /* 0x003fea0003800000 */
.L_x_40614:
[----:B------:R-:W-:Y:S02]  /*46880*/  IMAD.MOV.U32 R212, RZ, RZ, 0x10 ;  /* 0x00000010ffd47424 */ /* 0x000fe400078e00ff */
[----:B------:R-:W-:Y:S01]  /*46890*/  FADD.FTZ R213, R213, R13 ;  /* 0x0000000dd5d57221 */ /* 0x000fe20000010000 */
[----:B------:R-:W-:-:S04]  /*468a0*/  MOV R13, 0xffffffff ;  /* 0xffffffff000d7802 */ /* 0x000fc80000000f00 */
[----:B------:R-:W-:-:S07]  /*468b0*/  MOV R233, R213 ;  /* 0x000000d500e97202 */ /* 0x000fce0000000f00 */
[----:B------:R-:W-:Y:S05]  /*468c0*/  WARPSYNC.COLLECTIVE R13, `(.L_x_40615) ;  /* 0x000000000d087348 */ /* 0x000fea0003c00000 */
[----:B------:R0:W1:Y:S02]  /*468d0*/  SHFL.BFLY P6, R13, R233, R212, R14 ;  /* 0x0c0000d4e90d7389 */ /* 0x00006400000c000e */
[----:B01----:R-:W-:Y:S05]  /*468e0*/  ENDCOLLECTIVE ;  /* 0x000000000000791b */ /* 0x003fea0003800000 */
.L_x_40615:
[----:B------:R-:W-:Y:S05]  /*468f0*/  BRA `(.L_x_40616) ;  /* 0xffffffcc00047947 */ /* 0x000fea000383ffff */
.L_x_40617:
        /* <DEDUP_REMOVED lines=16> */
.L_x_88492:


//--------------------- .text._ZN10layer_norm13ln_fwd_kernelINS_13Kernel_traitsIf13__nv_bfloat16fS2_fjLj2560ELj1ELj4ELj1ELj16ENS_18Kernel_traits_baseILj2560EfS2_fS2_fjLj128EEEEELb1ELb1ELb0ELb1EEEvNS_9FwdParamsE --------------------------
	.section	.text._ZN10layer_norm13ln_fwd_kernelINS_13Kernel_traitsIf13__nv_bfloat16fS2_fjLj2560ELj1ELj4ELj1ELj16ENS_18Kernel_traits_baseILj2560EfS2_fS2_fjLj128EEEEELb1ELb1ELb0ELb1EEEvNS_9FwdParamsE,"ax",@progbits
	.align	128
        .global         _ZN10layer_norm13ln_fwd_kernelINS_13Kernel_traitsIf13__nv_bfloat16fS2_fjLj2560ELj1ELj4ELj1ELj16ENS_18Kernel_traits_baseILj2560EfS2_fS2_fjLj128EEEEELb1ELb1ELb0ELb1EEEvNS_9FwdParamsE
        .type           _ZN10layer_norm13ln_fwd_kernelINS_13Kernel_traitsIf13__nv_bfloat16fS2_fjLj2560ELj1ELj4ELj1ELj16ENS_18Kernel_traits_baseILj2560EfS2_fS2_fjLj128EEEEELb1ELb1ELb0ELb1EEEvNS_9FwdParamsE,@function
        .size           _ZN10layer_norm13ln_fwd_kernelINS_13Kernel_traitsIf13__nv_bfloat16fS2_fjLj2560ELj1ELj4ELj1ELj16ENS_18Kernel_traits_baseILj2560EfS2_fS2_fjLj128EEEEELb1ELb1ELb0ELb1EEEvNS_9FwdParamsE,(.L_x_88493 - _ZN10layer_norm13ln_fwd_kernelINS_13Kernel_traitsIf13__nv_bfloat16fS2_fjLj2560ELj1ELj4ELj1ELj16ENS_18Kernel_traits_baseILj2560EfS2_fS2_fjLj128EEEEELb1ELb1ELb0ELb1EEEvNS_9FwdParamsE)
        .other          _ZN10layer_norm13ln_fwd_kernelINS_13Kernel_traitsIf13__nv_bfloat16fS2_fjLj2560ELj1ELj4ELj1ELj16ENS_18Kernel_traits_baseILj2560EfS2_fS2_fjLj128EEEEELb1ELb1ELb0ELb1EEEvNS_9FwdParamsE,@"STO_CUDA_ENTRY STV_DEFAULT"
_ZN10layer_norm13ln_fwd_kernelINS_13Kernel_traitsIf13__nv_bfloat16fS2_fjLj2560ELj1ELj4ELj1ELj16ENS_18Kernel_traits_baseILj2560EfS2_fS2_fjLj128EEEEELb1ELb1ELb0ELb1EEEvNS_9FwdParamsE:
.text._ZN10layer_norm13ln_fwd_kernelINS_13Kernel_traitsIf13__nv_bfloat16fS2_fjLj2560ELj1ELj4ELj1ELj16ENS_18Kernel_traits_baseILj2560EfS2_fS2_fjLj128EEEEELb1ELb1ELb0ELb1EEEvNS_9FwdParamsE:
        /* <DEDUP_REMOVED lines=20> */
[----:B------:R-:W-:Y:S02]  /*0140*/  @P0 R2UR UR5, R5 ;  /* 0x00000000050502ca */ /* 0x000fe400000e0000 */
[----:B0-----:R-:W-:-:S04]  /*0150*/  @P0 IADD3 R8, P1, PT, R6, R9, RZ ;  /* 0x0000000906080210 */ /* 0x001fc80007f3e0ff */
[----:B------:R-:W-:Y:S02]  /*0160*/  @P0 IADD3.X R11, PT, PT, RZ, R7, RZ, P1, !PT ;  /* 0x00000007ff0b0210 */ /* 0x000fe40000ffe4ff */
[----:B---3--:R-:W-:Y:S02]  /*0170*/  LOP3.LUT R9, R3, 0x1f, RZ, 0xc0, !PT ;  /* 0x0000001f03097812 */ /* 0x008fe400078ec0ff */
[--C-:B------:R-:W-:Y:S02]  /*0180*/  SHF.R.U64 R2, R8, 0x2, R11.reuse ;  /* 0x0000000208027819 */ /* 0x100fe4000000120b */
[----:B------:R-:W-:Y:S01]  /*0190*/  SHF.R.U32.HI R6, RZ, 0x2, R11 ;  /* 0x00000002ff067819 */ /* 0x000fe2000001160b */
[----:B------:R-:W-:Y:S06]  /*01a0*/  BRA.U !UP0, `(.L_x_40618) ;  /* 0x0000000508f47547 */ /* 0x000fec000b800000 */
        /* <DEDUP_REMOVED lines=12> */
[----:B------:R-:W3:Y:S04]  /*0270*/  LDG.E.128 R92, desc[UR6][R4.64] ;  /* 0x00000006045c7981 */ /* 0x000ee8000c1e1d00 */
[----:B------:R-:W4:Y:S04]  /*0280*/  LDG.E.128 R88, desc[UR6][R4.64+0x10] ;  /* 0x0000100604587981 */ /* 0x000f28000c1e1d00 */
[----:B------:R-:W2:Y:S04]  /*0290*/  LDG.E.128 R40, desc[UR6][R4.64+0x400] ;  /* 0x0004000604287981 */ /* 0x000ea8000c1e1d00 */
        /* <DEDUP_REMOVED lines=49> */
[----:B------:R-:W-:Y:S04]  /*05b0*/  STL.64 [R1+0x1a8], R94 ;  /* 0x0001a85e01007387 */ /* 0x000fe80000100a00 */
[----:B----4-:R-:W-:Y:S04]  /*05c0*/  STL.64 [R1+0x190], R88 ;  /* 0x0001905801007387 */ /* 0x010fe80000100a00 */
[----:B------:R-:W-:Y:S04]  /*05d0*/  STL.64 [R1+0x198], R90 ;  /* 0x0001985a01007387 */ /* 0x000fe80000100a00 */
[----:B--2---:R-:W-:Y:S04]  /*05e0*/  STL.64 [R1+0x180], R40 ;  /* 0x0001802801007387 */ /* 0x004fe80000100a00 */
        /* <DEDUP_REMOVED lines=13> */
[----:B0-----:R-:W3:Y:S04]  /*06c0*/  LDG.E.128 R20, desc[UR6][R10.64+0x2400] ;  /* 0x002400060a147981 */ /* 0x001ee8000c1e1d00 */
[----:B------:R-:W4:Y:S04]  /*06d0*/  LDG.E.128 R40, desc[UR6][R10.64+0x1810] ;  /* 0x001810060a287981 */ /* 0x000f28000c1e1d00 */
[----:B--2---:R-:W2:Y:S04]  /*06e0*/  LDG.E.128 R16, desc[UR6][R10.64+0x2410] ;  /* 0x002410060a107981 */ /* 0x004ea8000c1e1d00 */
[----:B------:R-:W4:Y:S04]  /*06f0*/  LDG.E.128 R24, desc[UR6][R10.64+0x2010] ;  /* 0x002010060a187981 */ /* 0x000f28000c1e1d00 */
[----:B------:R-:W4:Y:S04]  /*0700*/  LDG.E.128 R36, desc[UR6][R10.64+0x1c00] ;  /* 0x001c00060a247981 */ /* 0x000f28000c1e1d00 */
[----:B------:R-:W4:Y:S04]  /*0710*/  LDG.E.128 R32, desc[UR6][R10.64+0x1c10] ;  /* 0x001c10060a207981 */ /* 0x000f28000c1e1d00 */
[----:B------:R-:W4:Y:S04]  /*0720*/  LDG.E.128 R28, desc[UR6][R10.64+0x2000] ;  /* 0x002000060a1c7981 */ /* 0x000f28000c1e1d00 */
        /* <DEDUP_REMOVED lines=37> */
.L_x_40618:
        /* <DEDUP_REMOVED lines=138> */
.L_x_40619:
        /* <DEDUP_REMOVED lines=8> */
[----:B------:R-:W-:Y:S01]  /*12a0*/  IMAD.HI.U32 R0, R2, -0x2daee0ad, RZ ;  /* 0xd2511f5302007827 */ /* 0x000fe200078e00ff */
[----:B------:R-:W-:Y:S01]  /*12b0*/  UIADD3 UR8, UPT, UPT, UR4, -0x61c88647, URZ ;  /* 0x9e3779b904087890 */ /* 0x000fe2000fffe0ff */
[----:B------:R-:W-:Y:S01]  /*12c0*/  LOP3.LUT R229, R8, 0x3, RZ, 0xc0, !PT ;  /* 0x0000000308e57812 */ /* 0x000fe200078ec0ff */
[----:B------:R-:W3:Y:S02]  /*12d0*/  LDCU.64 UR18, c[0x0][0x3e0] ;  /* 0x00007c00ff1277ac */ /* 0x000ee40008000a00 */
[----:B------:R-:W-:Y:S01]  /*12e0*/  LOP3.LUT R0, R0, UR5, RZ, 0x3c, !PT ;  /* 0x0000000500007c12 */ /* 0x000fe2000f8e3cff */
[----:B------:R-:W-:Y:S02]  /*12f0*/  UIADD3 UR16, UPT, UPT, UR4, -0x700cb87f, URZ ;  /* 0x8ff3478104107890 */ /* 0x000fe4000fffe0ff */
[----:B------:R-:W-:Y:S02]  /*1300*/  UIADD3 UR15, UPT, UPT, UR5, -0x695add53, URZ ;  /* 0x96a522ad050f7890 */ /* 0x000fe4000fffe0ff */
[C---:B------:R-:W-:Y:S01]  /*1310*/  IMAD.HI.U32 R9, R0.reuse, -0x326172a9, RZ ;  /* 0xcd9e8d5700097827 */ /* 0x040fe200078e00ff */
[----:B------:R-:W4:Y:S03]  /*1320*/  LDCU UR10, c[0x0][0x404] ;  /* 0x00008080ff0a77ac */ /* 0x000f260008000800 */
[----:B01----:R-:W-:Y:S01]  /*1330*/  IMAD R11, R0, -0x326172a9, RZ ;  /* 0xcd9e8d57000b7824 */ /* 0x003fe200078e02ff */
[----:B------:R-:W0:Y:S01]  /*1340*/  LDCU UR11, c[0x0][0x408] ;  /* 0x00008100ff0b77ac */ /* 0x000e220008000800 */
[----:B------:R-:W1:Y:S01]  /*1350*/  LDCU UR12, c[0x0][0x388] ;  /* 0x00007100ff0c77ac */ /* 0x000e620008000800 */
[----:B--2---:R-:W-:Y:S01]  /*1360*/  IMAD R3, R4, UR9, R3 ;  /* 0x0000000904037c24 */ /* 0x004fe2000f8e0203 */
[----:B------:R-:W-:-:S02]  /*1370*/  UIADD3 UR9, UPT, UPT, UR5, -0x24c28bd8, URZ ;  /* 0xdb3d742805097890 */ /* 0x000fc4000fffe0ff */
[----:B---3--:R-:W-:Y:S01]  /*1380*/  UISETP.NE.U32.AND UP0, UPT, UR18, URZ, UPT ;  /* 0x000000ff1200728c */ /* 0x008fe2000bf05070 */
[C---:B------:R-:W-:Y:S01]  /*1390*/  IMAD.HI.U32 R7, R3.reuse, -0x326172a9, RZ ;  /* 0xcd9e8d5703077827 */ /* 0x040fe200078e00ff */
[----:B------:R-:W2:Y:S03]  /*13a0*/  LDCU.U8 UR13, c[0x0][0x410] ;  /* 0x00008200ff0d77ac */ /* 0x000ea60008000000 */
[----:B------:R-:W-:Y:S01]  /*13b0*/  IMAD R10, R3, -0x326172a9, RZ ;  /* 0xcd9e8d57030a7824 */ /* 0x000fe200078e02ff */
[----:B------:R-:W-:Y:S01]  /*13c0*/  LOP3.LUT R4, R6, UR4, R7, 0x96, !PT ;  /* 0x0000000406047c12 */ /* 0x000fe2000f8e9607 */
[----:B------:R-:W3:Y:S03]  /*13d0*/  LDCU UR14, c[0x0][0x448] ;  /* 0x00008900ff0e77ac */ /* 0x000ee60008000800 */
[----:B------:R-:W-:Y:S01]  /*13e0*/  LOP3.LUT R7, R10, UR8, R9, 0x96, !PT ;  /* 0x000000080a077c12 */ /* 0x000fe2000f8e9609 */
[----:B------:R-:W-:Y:S01]  /*13f0*/  UIADD3 UR8, UPT, UPT, UR5, -0x4498517b, URZ ;  /* 0xbb67ae8505087890 */ /* 0x000fe2000fffe0ff */
[----:B------:R-:W-:Y:S01]  /*1400*/  IMAD R10, R2, -0x2daee0ad, RZ ;  /* 0xd2511f53020a7824 */ /* 0x000fe200078e02ff */
[----:B------:R-:W-:Y:S01]  /*1410*/  UISETP.NE.AND.EX UP0, UPT, UR19, URZ, UPT, UP0 ;  /* 0x000000ff1300728c */ /* 0x000fe2000bf05300 */
[----:B------:R-:W-:-:S04]  /*1420*/  IMAD.HI.U32 R9, R4, -0x2daee0ad, RZ ;  /* 0xd2511f5304097827 */ /* 0x000fc800078e00ff */
[C---:B------:R-:W-:Y:S01]  /*1430*/  IMAD R12, R7.reuse, -0x2daee0ad, RZ ;  /* 0xd2511f53070c7824 */ /* 0x040fe200078e02ff */
[----:B------:R-:W-:Y:S01]  /*1440*/  LOP3.LUT R9, R10, UR8, R9, 0x96, !PT ;  /* 0x000000080a097c12 */ /* 0x000fe2000f8e9609 */
[----:B------:R-:W-:Y:S01]  /*1450*/  UIADD3 UR8, UPT, UPT, UR4, 0x3c6ef372, URZ ;  /* 0x3c6ef37204087890 */ /* 0x000fe2000fffe0ff */
[----:B------:R-:W-:-:S04]  /*1460*/  IMAD.HI.U32 R10, R7, -0x2daee0ad, RZ ;  /* 0xd2511f53070a7827 */ /* 0x000fc800078e00ff */
[----:B------:R-:W-:-:S04]  /*1470*/  IMAD.HI.U32 R0, R9, -0x326172a9, RZ ;  /* 0xcd9e8d5709007827 */ /* 0x000fc800078e00ff */
[----:B------:R-:W-:Y:S01]  /*1480*/  IMAD R9, R9, -0x326172a9, RZ ;  /* 0xcd9e8d5709097824 */ /* 0x000fe200078e02ff */
[----:B------:R-:W-:Y:S01]  /*1490*/  LOP3.LUT R0, R11, UR8, R0, 0x96, !PT ;  /* 0x000000080b007c12 */ /* 0x000fe2000f8e9600 */
[----:B------:R-:W-:Y:S01]  /*14a0*/  UIADD3 UR8, UPT, UPT, UR5, 0x76cf5d0a, URZ ;  /* 0x76cf5d0a05087890 */ /* 0x000fe2000fffe0ff */
[----:B------:R-:W-:-:S05]  /*14b0*/  IMAD R11, R4, -0x2daee0ad, RZ ;  /* 0xd2511f53040b7824 */ /* 0x000fca00078e02ff */
[----:B------:R-:W-:Y:S01]  /*14c0*/  LOP3.LUT R10, R11, UR8, R10, 0x96, !PT ;  /* 0x000000080b0a7c12 */ /* 0x000fe2000f8e960a */
[----:B------:R-:W-:Y:S01]  /*14d0*/  UIADD3 UR8, UPT, UPT, UR4, -0x255992d5, URZ ;  /* 0xdaa66d2b04087890 */ /* 0x000fe2000fffe0ff */
[----:B------:R-:W-:-:S03]  /*14e0*/  IMAD R11, R0, -0x2daee0ad, RZ ;  /* 0xd2511f53000b7824 */ /* 0x000fc600078e02ff */
[----:B------:R-:W-:-:S04]  /*14f0*/  IMAD.HI.U32 R4, R10, -0x326172a9, RZ ;  /* 0xcd9e8d570a047827 */ /* 0x000fc800078e00ff */
[----:B------:R-:W-:Y:S01]  /*1500*/  IMAD R10, R10, -0x326172a9, RZ ;  /* 0xcd9e8d570a0a7824 */ /* 0x000fe200078e02ff */
[----:B------:R-:W-:Y:S01]  /*1510*/  LOP3.LUT R4, R9, UR8, R4, 0x96, !PT ;  /* 0x0000000809047c12 */ /* 0x000fe2000f8e9604 */
[----:B------:R-:W-:Y:S01]  /*1520*/  UIADD3 UR8, UPT, UPT, UR5, 0x32370b8f, URZ ;  /* 0x32370b8f05087890 */ /* 0x000fe2000fffe0ff */
[----:B------:R-:W-:-:S05]  /*1530*/  IMAD.HI.U32 R9, R0, -0x2daee0ad, RZ ;  /* 0xd2511f5300097827 */ /* 0x000fca00078e00ff */
[----:B------:R-:W-:Y:S01]  /*1540*/  LOP3.LUT R9, R12, UR8, R9, 0x96, !PT ;  /* 0x000000080c097c12 */ /* 0x000fe2000f8e9609 */
[----:B------:R-:W-:-:S04]  /*1550*/  UIADD3 UR8, UPT, UPT, UR4, 0x78dde6e4, URZ ;  /* 0x78dde6e404087890 */ /* 0x000fc8000fffe0ff */
[----:B------:R-:W-:-:S04]  /*1560*/  IMAD.HI.U32 R7, R9, -0x326172a9, RZ ;  /* 0xcd9e8d5709077827 */ /* 0x000fc800078e00ff */
[----:B------:R-:W-:Y:S01]  /*1570*/  IMAD R9, R9, -0x326172a9, RZ ;  /* 0xcd9e8d5709097824 */ /* 0x000fe200078e02ff */
[----:B------:R-:W-:Y:S01]  /*1580*/  LOP3.LUT R7, R10, UR8, R7, 0x96, !PT ;  /* 0x000000080a077c12 */ /* 0x000fe2000f8e9607 */
[----:B------:R-:W-:Y:S01]  /*1590*/  UIADD3 UR8, UPT, UPT, UR5, -0x126145ec, URZ ;  /* 0xed9eba1405087890 */ /* 0x000fe2000fffe0ff */
[----:B------:R-:W-:-:S04]  /*15a0*/  IMAD.HI.U32 R10, R4, -0x2daee0ad, RZ ;  /* 0xd2511f53040a7827 */ /* 0x000fc800078e00ff */
[----:B------:R-:W-:Y:S01]  /*15b0*/  IMAD R4, R4, -0x2daee0ad, RZ ;  /* 0xd2511f5304047824 */ /* 0x000fe200078e02ff */
        /* <DEDUP_REMOVED lines=9> */
[----:B------:R-:W-:Y:S01]  /*1650*/  UIADD3 UR8, UPT, UPT, UR4, -0x4ab325aa, URZ ;  /* 0xb54cda5604087890 */ /* 0x000fe2000fffe0ff */
[----:B------:R-:W-:-:S04]  /*1660*/  IMAD.HI.U32 R7, R0, -0x2daee0ad, RZ ;  /* 0xd2511f5300077827 */ /* 0x000fc800078e00ff */
[----:B------:R-:W-:-:S05]  /*1670*/  IMAD.HI.U32 R4, R9, -0x326172a9, RZ ;  /* 0xcd9e8d5709047827 */ /* 0x000fca00078e00ff */
[----:B------:R-:W-:Y:S01]  /*1680*/  LOP3.LUT R4, R11, UR8, R4, 0x96, !PT ;  /* 0x000000080b047c12 */ /* 0x000fe2000f8e9604 */
[----:B------:R-:W-:Y:S01]  /*1690*/  UIADD3 UR8, UPT, UPT, UR5, 0x646e171e, URZ ;  /* 0x646e171e05087890 */ /* 0x000fe2000fffe0ff */
[----:B------:R-:W-:-:S03]  /*16a0*/  IMAD R11, R0, -0x2daee0ad, RZ ;  /* 0xd2511f53000b7824 */ /* 0x000fc600078e02ff */
[----:B------:R-:W-:Y:S02]  /*16b0*/  IMAD.HI.U32 R0, R4, -0x2daee0ad, RZ ;  /* 0xd2511f5304007827 */ /* 0x000fe400078e00ff */
[----:B------:R-:W-:Y:S01]  /*16c0*/  LOP3.LUT R7, R10, UR8, R7, 0x96, !PT ;  /* 0x000000080a077c12 */ /* 0x000fe2000f8e9607 */
[----:B------:R-:W-:Y:S01]  /*16d0*/  UIADD3 UR8, UPT, UPT, UR4, 0x5384540f, URZ ;  /* 0x5384540f04087890 */ /* 0x000fe2000fffe0ff */
[----:B------:R-:W-:-:S03]  /*16e0*/  IMAD R10, R9, -0x326172a9, RZ ;  /* 0xcd9e8d57090a7824 */ /* 0x000fc600078e02ff */
[----:B------:R-:W-:-:S05]  /*16f0*/  IMAD.HI.U32 R9, R7, -0x326172a9, RZ ;  /* 0xcd9e8d5707097827 */ /* 0x000fca00078e00ff */
[----:B------:R-:W-:Y:S01]  /*1700*/  LOP3.LUT R9, R10, UR8, R9, 0x96, !PT ;  /* 0x000000080a097c12 */ /* 0x000fe2000f8e9609 */
[----:B------:R-:W-:Y:S01]  /*1710*/  UIADD3 UR8, UPT, UPT, UR5, 0x1fd5c5a3, URZ ;  /* 0x1fd5c5a305087890 */ /* 0x000fe2000fffe0ff */
[----:B------:R-:W-:Y:S02]  /*1720*/  IMAD R10, R7, -0x326172a9, RZ ;  /* 0xcd9e8d57070a7824 */ /* 0x000fe400078e02ff */
[----:B------:R-:W-:Y:S02]  /*1730*/  IMAD R7, R4, -0x2daee0ad, RZ ;  /* 0xd2511f5304077824 */ /* 0x000fe400078e02ff */
[----:B------:R-:W-:Y:S01]  /*1740*/  IMAD.HI.U32 R228, R9, -0x2daee0ad, RZ ;  /* 0xd2511f5309e47827 */ /* 0x000fe200078e00ff */
[----:B------:R-:W-:Y:S01]  /*1750*/  LOP3.LUT R0, R11, UR8, R0, 0x96, !PT ;  /* 0x000000080b007c12 */ /* 0x000fe2000f8e9600 */
[----:B------:R-:W-:Y:S02]  /*1760*/  UIADD3 UR8, UPT, UPT, UR4, -0xe443238, URZ ;  /* 0xf1bbcdc804087890 */ /* 0x000fe4000fffe0ff */
[----:B------:R-:W-:Y:S01]  /*1770*/  IMAD R9, R9, -0x2daee0ad, RZ ;  /* 0xd2511f5309097824 */ /* 0x000fe200078e02ff */
[----:B------:R-:W-:Y:S01]  /*1780*/  LOP3.LUT R228, R7, UR9, R228, 0x96, !PT ;  /* 0x0000000907e47c12 */ /* 0x000fe2000f8e96e4 */
[----:B------:R-:W-:-:S04]  /*1790*/  IMAD.HI.U32 R225, R0, -0x326172a9, RZ ;  /* 0xcd9e8d5700e17827 */ /* 0x000fc800078e00ff */
[----:B------:R-:W-:Y:S01]  /*17a0*/  IMAD R7, R0, -0x326172a9, RZ ;  /* 0xcd9e8d5700077824 */ /* 0x000fe200078e02ff */
[----:B------:R-:W-:Y:S01]  /*17b0*/  LOP3.LUT R225, R10, UR8, R225, 0x96, !PT ;  /* 0x000000080ae17c12 */ /* 0x000fe2000f8e96e1 */
[----:B------:R-:W-:Y:S01]  /*17c0*/  IMAD.HI.U32 R0, R228, -0x326172a9, RZ ;  /* 0xcd9e8d57e4007827 */ /* 0x000fe200078e00ff */
[----:B------:R-:W0:Y:S03]  /*17d0*/  LDCU.64 UR8, c[0x0][0x3a0] ;  /* 0x00007400ff0877ac */ /* 0x000e260008000a00 */
[----:B------:R-:W-:Y:S01]  /*17e0*/  IMAD.HI.U32 R4, R225, -0x2daee0ad, RZ ;  /* 0xd2511f53e1047827 */ /* 0x000fe200078e00ff */
[----:B------:R-:W-:-:S03]  /*17f0*/  LOP3.LUT R0, R7, UR16, R0, 0x96, !PT ;  /* 0x0000001007007c12 */ /* 0x000fc6000f8e9600 */
[----:B------:R-:W-:Y:S01]  /*1800*/  IMAD R228, R228, -0x326172a9, RZ ;  /* 0xcd9e8d57e4e47824 */ /* 0x000fe200078e02ff */
[----:B------:R-:W-:Y:S01]  /*1810*/  LOP3.LUT R4, R9, UR15, R4, 0x96, !PT ;  /* 0x0000000f09047c12 */ /* 0x000fe2000f8e9604 */
[----:B------:R-:W-:Y:S02]  /*1820*/  IMAD R225, R225, -0x2daee0ad, RZ ;  /* 0xd2511f53e1e17824 */ /* 0x000fe400078e02ff */
[----:B-1234-:R-:W-:-:S07]  /*1830*/  IMAD.MOV.U32 R7, RZ, RZ, RZ ;  /* 0x000000ffff077224 */ /* 0x01efce00078e00ff */
.L_x_41440:
[----:B-1----:R-:W1:Y:S01]  /*1840*/  @UP0 LDCU.64 UR16, c[0x0][0x3e0] ;  /* 0x00007c00ff1007ac */ /* 0x002e620008000a00 */
[----:B------:R-:W-:Y:S01]  /*1850*/  PLOP3.LUT P0, PT, PT, PT, UP0, 0x80, 0x8 ;  /* 0x000000000008781c */ /* 0x000fe20003f0f008 */
[----:B------:R-:W-:Y:S01]  /*1860*/  HFMA2 R10, -RZ, RZ, 0, 1.1920928955078125e-07 ;  /* 0x00000002ff0a7431 */ /* 0x000fe200000001ff */
[----:B------:R-:W-:Y:S01]  /*1870*/  PLOP3.LUT P1, PT, PT, PT, UP0, 0x80, 0x8 ;  /* 0x000000000008781c */ /* 0x000fe20003f2f008 */
[----:B------:R-:W2:Y:S01]  /*1880*/  S2R R252, SR_TID.X ;  /* 0x0000000000fc7919 */ /* 0x000ea20000002100 */
[----:B------:R-:W3:Y:S09]  /*1890*/  LDC.64 R232, c[0x0][0x390] ;  /* 0x0000e400ffe87b82 */ /* 0x000ef20000000a00 */
[----:B-1----:R-:W-:-:S06]  /*18a0*/  @P0 IMAD.WIDE R10, R5, R10, UR16 ;  /* 0x00000010050a0e25 */ /* 0x002fcc000f8e020a */
[----:B------:R1:W4:Y:S01]  /*18b0*/  @P1 LDG.E.U16 R10, desc[UR6][R10.64] ;  /* 0x000000060a0a1981 */ /* 0x000322000c1e1500 */
[----:B------:R-:W-:Y:S01]  /*18c0*/  IMAD R9, R5, UR12, RZ ;  /* 0x0000000c05097c24 */ /* 0x000fe2000f8e02ff */
[----:B------:R-:W-:Y:S01]  /*18d0*/  PLOP3.LUT P0, PT, PT, PT, UP0, 0x80, 0x8 ;  /* 0x000000000008781c */ /* 0x000fe20003f0f008 */
[----:B------:R-:W-:-:S03]  /*18e0*/  IMAD.MOV.U32 R222, RZ, RZ, 0x3f800000 ;  /* 0x3f800000ffde7424 */ /* 0x000fc600078e00ff */
[----:B-1----:R-:W-:Y:S02]  /*18f0*/  SHF.R.S32.HI R11, RZ, 0x1f, R9 ;  /* 0x0000001fff0b7819 */ /* 0x002fe40000011409 */
[----:B--2---:R-:W-:Y:S02]  /*1900*/  LOP3.LUT R220, R252, 0x1f, RZ, 0xc0, !PT ;  /* 0x0000001ffcdc7812 */ /* 0x004fe400078ec0ff */
[----:B------:R-:W-:-:S04]  /*1910*/  LEA.HI R11, R11, R9, RZ, 0x3 ;  /* 0x000000090b0b7211 */ /* 0x000fc800078f18ff */
[----:B------:R-:W-:Y:S01]  /*1920*/  LEA.HI.SX32 R220, R11, R220, 0x1d ;  /* 0x000000dc0bdc7211 */ /* 0x000fe200078feaff */
[----:B----4-:R-:W-:-:S04]  /*1930*/  @P0 IMAD.U32 R222, R10, 0x10000, RZ ;  /* 0x000100000ade0824 */ /* 0x010fc800078e00ff */
[----:B---3--:R-:W-:-:S05]  /*1940*/  IMAD.WIDE.U32 R10, R220, 0x10, R232 ;  /* 0x00000010dc0a7825 */ /* 0x008fca00078e00e8 */
[----:B-----5:R1:W5:Y:S01]  /*1950*/  LDG.E.128 R12, desc[UR6][R10.64] ;  /* 0x000000060a0c7981 */ /* 0x020362000c1e1d00 */
[----:B0-----:R-:W-:Y:S02]  /*1960*/  ISETP.NE.U32.AND P0, PT, RZ, UR8, PT ;  /* 0x00000008ff007c0c */ /* 0x001fe4000bf05070 */
[----:B------:R-:W-:Y:S02]  /*1970*/  MOV R227, 0x2f800000 ;  /* 0x2f80000000e37802 */ /* 0x000fe40000000f00 */
[----:B------:R-:W-:-:S13]  /*1980*/  ISETP.NE.AND.EX P0, PT, RZ, UR9, PT, P0 ;  /* 0x00000009ff007c0c */ /* 0x000fda000bf05300 */
[----:B-1----:R-:W-:Y:S05]  /*1990*/  @!P0 BRA `(.L_x_40620) ;  /* 0x0000003000a08947 */ /* 0x002fea0003800000 */
[----:B------:R-:W0:Y:S01]  /*19a0*/  LDC.64 R10, c[0x0][0x3a0] ;  /* 0x0000e800ff0a7b82 */ /* 0x000e220000000a00 */
[----:B------:R-:W-:Y:S01]  /*19b0*/  ISETP.NE.AND P1, PT, R229, 0x1, PT ;  /* 0x00000001e500780c */ /* 0x000fe20003f25270 */
[----:B------:R-:W-:Y:S01]  /*19c0*/  BSSY.RECONVERGENT B0, `(.L_x_40621) ;  /* 0x0000060000007945 */ /* 0x000fe20003800200 */
[----:B------:R-:W-:Y:S02]  /*19d0*/  IMAD.MOV.U32 R16, RZ, RZ, 0x2 ;  /* 0x00000002ff107424 */ /* 0x000fe400078e00ff */
[----:B------:R-:W-:Y:S02]  /*19e0*/  IMAD.MOV.U32 R9, RZ, RZ, R228 ;  /* 0x000000ffff097224 */ /* 0x000fe400078e00e4 */
[----:B0-----:R-:W-:-:S05]  /*19f0*/  IMAD.WIDE.U32 R10, R220, 0x20, R10 ;  /* 0x00000020dc0a7825 */ /* 0x001fca00078e000a */
[----:B------:R-:W5:Y:S04]  /*1a00*/  LDG.E.128 R92, desc[UR6][R10.64] ;  /* 0x000000060a5c7981 */ /* 0x000f68000c1e1d00 */
        /* <DEDUP_REMOVED lines=8> */
.L_x_88332:
[----:B------:R-:W-:Y:S05]  /*1a90*/  BRX R10 -0x1aa0                                        (*"BRANCH_TARGETS .L_x_88333,.L_x_88334,.L_x_88335"*) ;  /* 0xffffffe40a587949 */ /* 0x000fea000383ffff */
.L_x_88335:
[----:B------:R-:W-:Y:S01]  /*1aa0*/  IADD3 R16, PT, PT, R229, 0x1, RZ ;  /* 0x00000001e5107810 */ /* 0x000fe20007ffe0ff */
[----:B------:R-:W-:Y:S02]  /*1ab0*/  IMAD.MOV.U32 R10, RZ, RZ, R225 ;  /* 0x000000ffff0a7224 */ /* 0x000fe400078e00e1 */
[----:B------:R-:W-:Y:S01]  /*1ac0*/  IMAD.MOV.U32 R9, RZ, RZ, R0 ;  /* 0x000000ffff097224 */ /* 0x000fe200078e0000 */
[----:B------:R-:W-:Y:S06]  /*1ad0*/  BRA `(.L_x_40622) ;  /* 0x0000000400387947 */ /* 0x000fec0003800000 */
.L_x_88333:
[----:B------:R-:W-:Y:S01]  /*1ae0*/  MOV R10, R225 ;  /* 0x000000e1000a7202 */ /* 0x000fe20000000f00 */
[----:B------:R-:W-:Y:S02]  /*1af0*/  IMAD.MOV.U32 R16, RZ, RZ, 0x3 ;  /* 0x00000003ff107424 */ /* 0x000fe400078e00ff */
[----:B------:R-:W-:Y:S01]  /*1b00*/  IMAD.MOV.U32 R9, RZ, RZ, R4 ;  /* 0x000000ffff097224 */ /* 0x000fe200078e0004 */
[----:B------:R-:W-:Y:S06]  /*1b10*/  BRA `(.L_x_40622) ;  /* 0x0000000400287947 */ /* 0x000fec0003800000 */
.L_x_88334:
        /* <DEDUP_REMOVED lines=12> */
.L_x_40624:
[----:B------:R-:W-:Y:S05]  /*1be0*/  BSYNC.RECONVERGENT B1 ;  /* 0x0000000000017941 */ /* 0x000fea0003800200 */
.L_x_40623:
        /* <DEDUP_REMOVED lines=59> */
[----:B------:R-:W-:Y:S01]  /*1fa0*/  HFMA2 R16, -RZ, RZ, 0, 0 ;  /* 0x00000000ff107431 */ /* 0x000fe200000001ff */
[----:B------:R-:W-:-:S07]  /*1fb0*/  LOP3.LUT R0, R18, UR15, R17, 0x96, !PT ;  /* 0x0000000f12007c12 */ /* 0x000fce000f8e9611 */
.L_x_40622:
[----:B------:R-:W-:Y:S05]  /*1fc0*/  BSYNC.RECONVERGENT B0 ;  /* 0x0000000000007941 */ /* 0x000fea0003800200 */
.L_x_40621:
[----:B------:R-:W-:Y:S01]  /*1fd0*/  I2FP.F32.U32 R9, R9 ;  /* 0x0000000900097245 */ /* 0x000fe20000201000 */
[----:B------:R-:W-:Y:S01]  /*1fe0*/  IMAD.U32 R223, RZ, RZ, UR10 ;  /* 0x0000000affdf7e24 */ /* 0x000fe2000f8e00ff */
[----:B------:R-:W-:Y:S01]  /*1ff0*/  MOV R224, UR11 ;  /* 0x0000000b00e07c02 */ /* 0x000fe20008000f00 */
[----:B------:R-:W-:Y:S01]  /*2000*/  BSSY.RECONVERGENT B0, `(.L_x_40625) ;  /* 0x0000063000007945 */ /* 0x000fe20003800200 */
[----:B------:R-:W-:Y:S01]  /*2010*/  ISETP.NE.AND P2, PT, R16, 0x1, PT ;  /* 0x000000011000780c */ /* 0x000fe20003f45270 */
[----:B------:R-:W-:Y:S01]  /*2020*/  FFMA.FTZ R9, R9, R227, 1.1641532182693481445e-10 ;  /* 0x2f00000009097423 */ /* 0x000fe200000100e3 */
[----:B------:R-:W-:Y:S01]  /*2030*/  LOP3.LUT R8, R8, 0xfffffffb, RZ, 0xc0, !PT ;  /* 0xfffffffb08087812 */ /* 0x000fe200078ec0ff */
[----:B------:R-:W-:-:S03]  /*2040*/  IMAD.MOV.U32 R17, RZ, RZ, 0x2 ;  /* 0x00000002ff117424 */ /* 0x000fc600078e00ff */
[----:B------:R-:W-:Y:S01]  /*2050*/  FSETP.GTU.FTZ.AND P1, PT, R9, R223, PT ;  /* 0x000000df0900720b */ /* 0x000fe20003f3c000 */
[----:B-----5:R-:W-:-:S04]  /*2060*/  IMAD.U32 R9, R12, 0x10000, RZ ;  /* 0x000100000c097824 */ /* 0x020fc800078e00ff */
[----:B------:R-:W-:-:S04]  /*2070*/  FMUL.FTZ R9, R9, R222 ;  /* 0x000000de09097220 */ /* 0x000fc80000410000 */
[----:B------:R-:W-:-:S05]  /*2080*/  FMUL.FTZ R9, R9, R224 ;  /* 0x000000e009097220 */ /* 0x000fca0000410000 */
        /* <DEDUP_REMOVED lines=15> */
.L_x_40627:
        /* <DEDUP_REMOVED lines=12> */
.L_x_40629:
[----:B------:R-:W-:Y:S05]  /*2240*/  BSYNC.RECONVERGENT B1 ;  /* 0x0000000000017941 */ /* 0x000fea0003800200 */
.L_x_40628:
        /* <DEDUP_REMOVED lines=62> */
.L_x_40626:
[----:B------:R-:W-:Y:S05]  /*2630*/  BSYNC.RECONVERGENT B0 ;  /* 0x0000000000007941 */ /* 0x000fea0003800200 */
.L_x_40625:
        /* <DEDUP_REMOVED lines=24> */
.L_x_40632:
        /* <DEDUP_REMOVED lines=12> */
.L_x_40634:
[----:B------:R-:W-:Y:S05]  /*2880*/  BSYNC.RECONVERGENT B1 ;  /* 0x0000000000017941 */ /* 0x000fea0003800200 */
.L_x_40633:
        /* <DEDUP_REMOVED lines=62> */
.L_x_40631:
[----:B------:R-:W-:Y:S05]  /*2c70*/  BSYNC.RECONVERGENT B0 ;  /* 0x0000000000007941 */ /* 0x000fea0003800200 */
.L_x_40630:
[----:B------:R-:W-:Y:S01]  /*2c80*/  I2FP.F32.U32 R9, R9 ;  /* 0x0000000900097245 */ /* 0x000fe20000201000 */
[----:B------:R-:W-:Y:S01]  /*2c90*/  BSSY.RECONVERGENT B0, `(.L_x_40635) ;  /* 0x0000061000007945 */ /* 0x000fe20003800200 */
[----:B------:R-:W-:-:S03]  /*2ca0*/  ISETP.NE.AND P2, PT, R12, 0x1, PT ;  /* 0x000000010c00780c */ /* 0x000fc60003f45270 */
[----:B------:R-:W-:-:S05]  /*2cb0*/  FFMA.FTZ R9, R9, R227, 1.1641532182693481445e-10 ;  /* 0x2f00000009097423 */ /* 0x000fca00000100e3 */
[----:B------:R-:W-:Y:S02]  /*2cc0*/  FSETP.GTU.FTZ.AND P1, PT, R9, R223, PT ;  /* 0x000000df0900720b */ /* 0x000fe40003f3c000 */
[----:B------:R-:W-:-:S05]  /*2cd0*/  SHF.L.U32 R9, R13, 0x10, RZ ;  /* 0x000000100d097819 */ /* 0x000fca00000006ff */
[----:B------:R-:W-:-:S04]  /*2ce0*/  FMUL.FTZ R9, R9, R222 ;  /* 0x000000de09097220 */ /* 0x000fc80000410000 */
[----:B------:R-:W-:-:S05]  /*2cf0*/  FMUL.FTZ R9, R9, R224 ;  /* 0x000000e009097220 */ /* 0x000fca0000410000 */
[----:B------:R-:W-:Y:S02]  /*2d00*/  FSEL R11, R9, RZ, !P1 ;  /* 0x000000ff090b7208 */ /* 0x000fe40004800000 */
[----:B------:R-:W-:Y:S01]  /*2d10*/  PRMT R9, R13, 0x7632, R9 ;  /* 0x000076320d097816 */ /* 0x000fe20000000009 */
[----:B------:R-:W-:Y:S01]  /*2d20*/  IMAD.MOV.U32 R13, RZ, RZ, 0x2 ;  /* 0x00000002ff0d7424 */ /* 0x000fe200078e00ff */
        /* <DEDUP_REMOVED lines=12> */
.L_x_40637:
        /* <DEDUP_REMOVED lines=12> */
.L_x_40639:
[----:B------:R-:W-:Y:S05]  /*2eb0*/  BSYNC.RECONVERGENT B1 ;  /* 0x0000000000017941 */ /* 0x000fea0003800200 */
.L_x_40638:
        /* <DEDUP_REMOVED lines=62> */
.L_x_40636:
[----:B------:R-:W-:Y:S05]  /*32a0*/  BSYNC.RECONVERGENT B0 ;  /* 0x0000000000007941 */ /* 0x000fea0003800200 */
.L_x_40635:
        /* <DEDUP_REMOVED lines=22> */
.L_x_40642:
        /* <DEDUP_REMOVED lines=12> */
.L_x_40644:
[----:B------:R-:W-:Y:S05]  /*34d0*/  BSYNC.RECONVERGENT B1 ;  /* 0x0000000000017941 */ /* 0x000fea0003800200 */
.L_x_40643:
        /* <DEDUP_REMOVED lines=62> */
.L_x_40641:
[----:B------:R-:W-:Y:S05]  /*38c0*/  BSYNC.RECONVERGENT B0 ;  /* 0x0000000000007941 */ /* 0x000fea0003800200 */
.L_x_40640:
        /* <DEDUP_REMOVED lines=10> */
[----:B------:R-:W-:Y:S02]  /*3970*/  PLOP3.LUT P3, PT, P3, PT, PT, 0x8, 0x80 ;  /* 0x000000000080781c */ /* 0x000fe40001f6e170 */
[----:B------:R-:W-:Y:S01]  /*3980*/  PRMT R9, R14, 0x7632, R9 ;  /* 0x000076320e097816 */ /* 0x000fe20000000009 */
        /* <DEDUP_REMOVED lines=11> */
.L_x_40647:
        /* <DEDUP_REMOVED lines=12> */
.L_x_40649:
[----:B------:R-:W-:Y:S05]  /*3b00*/  BSYNC.RECONVERGENT B1 ;  /* 0x0000000000017941 */ /* 0x000fea0003800200 */
.L_x_40648:
        /* <DEDUP_REMOVED lines=62> */
.L_x_40646:
[----:B------:R-:W-:Y:S05]  /*3ef0*/  BSYNC.RECONVERGENT B0 ;  /* 0x0000000000007941 */ /* 0x000fea0003800200 */
.L_x_40645:
        /* <DEDUP_REMOVED lines=22> */
.L_x_40652:
        /* <DEDUP_REMOVED lines=12> */
.L_x_40654:
[----:B------:R-:W-:Y:S05]  /*4120*/  BSYNC.RECONVERGENT B1 ;  /* 0x0000000000017941 */ /* 0x000fea0003800200 */
.L_x_40653:
        /* <DEDUP_REMOVED lines=62> */
.L_x_40651:
[----:B------:R-:W-:Y:S05]  /*4510*/  BSYNC.RECONVERGENT B0 ;  /* 0x0000000000007941 */ /* 0x000fea0003800200 */
.L_x_40650:
        /* <DEDUP_REMOVED lines=23> */
.L_x_40657:
        /* <DEDUP_REMOVED lines=15> */
.L_x_40659:
[----:B------:R-:W-:Y:S05]  /*4780*/  BSYNC.RECONVERGENT B1 ;  /* 0x0000000000017941 */ /* 0x000fea0003800200 */
.L_x_40658:
        /* <DEDUP_REMOVED lines=62> */
.L_x_40656:
[----:B------:R-:W-:Y:S05]  /*4b70*/  BSYNC.RECONVERGENT B0 ;  /* 0x0000000000007941 */ /* 0x000fea0003800200 */
.L_x_40655:
        /* <DEDUP_REMOVED lines=10> */
.L_x_40620:
        /* <DEDUP_REMOVED lines=16> */
.L_x_40663:
        /* <DEDUP_REMOVED lines=12> */
.L_x_40665:
[----:B------:R-:W-:Y:S05]  /*4de0*/  BSYNC.RECONVERGENT B1 ;  /* 0x0000000000017941 */ /* 0x000fea0003800200 */
.L_x_40664:
        /* <DEDUP_REMOVED lines=61> */
.L_x_40662:
[----:B------:R-:W-:Y:S05]  /*51c0*/  BSYNC.RECONVERGENT B0 ;  /* 0x0000000000007941 */ /* 0x000fea0003800200 */
.L_x_40661:
[----:B------:R-:W-:Y:S01]  /*51d0*/  I2FP.F32.U32 R9, R9 ;  /* 0x0000000900097245 */ /* 0x000fe20000201000 */
[----:B------:R-:W-:Y:S01]  /*51e0*/  IMAD.U32 R223, RZ, RZ, UR10 ;  /* 0x0000000affdf7e24 */ /* 0x000fe2000f8e00ff */
[----:B-----5:R-:W-:Y:S01]  /*51f0*/  SHF.L.U32 R11, R12, 0x10, RZ ;  /* 0x000000100c0b7819 */ /* 0x020fe200000006ff */
[----:B------:R-:W-:Y:S01]  /*5200*/  IMAD.U32 R224, RZ, RZ, UR11 ;  /* 0x0000000bffe07e24 */ /* 0x000fe2000f8e00ff */
[----:B------:R-:W-:Y:S01]  /*5210*/  ISETP.NE.AND P2, PT, R16, 0x1, PT ;  /* 0x000000011000780c */ /* 0x000fe20003f45270 */
[----:B------:R-:W-:Y:S01]  /*5220*/  FFMA.FTZ R9, R9, R227, 1.1641532182693481445e-10 ;  /* 0x2f00000009097423 */ /* 0x000fe200000100e3 */
[----:B------:R-:W-:Y:S01]  /*5230*/  LOP3.LUT R8, R8, 0xfffffffb, RZ, 0xc0, !PT ;  /* 0xfffffffb08087812 */ /* 0x000fe200078ec0ff */
[----:B------:R-:W-:Y:S01]  /*5240*/  FMUL.FTZ R11, R11, R222 ;  /* 0x000000de0b0b7220 */ /* 0x000fe20000410000 */
[----:B------:R-:W-:Y:S02]  /*5250*/  BSSY.RECONVERGENT B0, `(.L_x_40666) ;  /* 0x000005d000007945 */ /* 0x000fe40003800200 */
[----:B------:R-:W-:Y:S01]  /*5260*/  FSETP.GTU.FTZ.AND P1, PT, R9, R223, PT ;  /* 0x000000df0900720b */ /* 0x000fe20003f3c000 */
[----:B------:R-:W-:Y:S01]  /*5270*/  FMUL.FTZ R11, R11, R224 ;  /* 0x000000e00b0b7220 */ /* 0x000fe20000410000 */
[----:B------:R-:W-:Y:S01]  /*5280*/  PRMT R9, R12, 0x7632, R9 ;  /* 0x000076320c097816 */ /* 0x000fe20000000009 */
[----:B------:R-:W-:Y:S01]  /*5290*/  IMAD.MOV.U32 R12, RZ, RZ, 0x2 ;  /* 0x00000002ff0c7424 */ /* 0x000fe200078e00ff */
[----:B------:R-:W-:-:S02]  /*52a0*/  PLOP3.LUT P3, PT, P1, PT, PT, 0x8, 0x80 ;  /* 0x000000000080781c */ /* 0x000fc40000f6e170 */
        /* <DEDUP_REMOVED lines=12> */
.L_x_40668:
        /* <DEDUP_REMOVED lines=12> */
.L_x_40670:
[----:B------:R-:W-:Y:S05]  /*5430*/  BSYNC.RECONVERGENT B1 ;  /* 0x0000000000017941 */ /* 0x000fea0003800200 */
.L_x_40669:
        /* <DEDUP_REMOVED lines=62> */
.L_x_40667:
[----:B------:R-:W-:Y:S05]  /*5820*/  BSYNC.RECONVERGENT B0 ;  /* 0x0000000000007941 */ /* 0x000fea0003800200 */
.L_x_40666:
        /* <DEDUP_REMOVED lines=23> */
.L_x_40673:
        /* <DEDUP_REMOVED lines=12> */
.L_x_40675:
[----:B------:R-:W-:Y:S05]  /*5a60*/  BSYNC.RECONVERGENT B1 ;  /* 0x0000000000017941 */ /* 0x000fea0003800200 */
.L_x_40674:
        /* <DEDUP_REMOVED lines=62> */
.L_x_40672:
[----:B------:R-:W-:Y:S05]  /*5e50*/  BSYNC.RECONVERGENT B0 ;  /* 0x0000000000007941 */ /* 0x000fea0003800200 */
.L_x_40671:
[----:B------:R-:W-:Y:S01]  /*5e60*/  I2FP.F32.U32 R9, R9 ;  /* 0x0000000900097245 */ /* 0x000fe20000201000 */
[----:B------:R-:W-:Y:S01]  /*5e70*/  BSSY.RECONVERGENT B0, `(.L_x_40676) ;  /* 0x0000060000007945 */ /* 0x000fe20003800200 */
[----:B------:R-:W-:Y:S01]  /*5e80*/  ISETP.NE.AND P3, PT, R16, 0x1, PT ;  /* 0x000000011000780c */ /* 0x000fe20003f65270 */
[----:B------:R-:W-:Y:S02]  /*5e90*/  IMAD.MOV.U32 R12, RZ, RZ, 0x2 ;  /* 0x00000002ff0c7424 */ /* 0x000fe400078e00ff */
[----:B------:R-:W-:-:S05]  /*5ea0*/  FFMA.FTZ R9, R9, R227, 1.1641532182693481445e-10 ;  /* 0x2f00000009097423 */ /* 0x000fca00000100e3 */
[----:B------:R-:W-:Y:S01]  /*5eb0*/  FSETP.GTU.FTZ.AND P2, PT, R9, R223, PT ;  /* 0x000000df0900720b */ /* 0x000fe20003f5c000 */
[----:B------:R-:W-:-:S03]  /*5ec0*/  IMAD.U32 R9, R13, 0x10000, RZ ;  /* 0x000100000d097824 */ /* 0x000fc600078e00ff */
[----:B------:R-:W-:Y:S01]  /*5ed0*/  PLOP3.LUT P1, PT, P2, PT, PT, 0x8, 0x80 ;  /* 0x000000000080781c */ /* 0x000fe2000172e170 */
[----:B------:R-:W-:-:S04]  /*5ee0*/  FMUL.FTZ R9, R9, R222 ;  /* 0x000000de09097220 */ /* 0x000fc80000410000 */
[----:B------:R-:W-:Y:S01]  /*5ef0*/  FMUL.FTZ R11, R9, R224 ;  /* 0x000000e0090b7220 */ /* 0x000fe20000410000 */
[----:B------:R-:W-:-:S04]  /*5f00*/  PRMT R9, R13, 0x7632, R9 ;  /* 0x000076320d097816 */ /* 0x000fc80000000009 */
[----:B------:R-:W-:Y:S02]  /*5f10*/  FSEL R18, R11, RZ, !P2 ;  /* 0x000000ff0b127208 */ /* 0x000fe40005000000 */
        /* <DEDUP_REMOVED lines=10> */
.L_x_40678:
        /* <DEDUP_REMOVED lines=12> */
.L_x_40680:
[----:B------:R-:W-:Y:S05]  /*6080*/  BSYNC.RECONVERGENT B1 ;  /* 0x0000000000017941 */ /* 0x000fea0003800200 */
.L_x_40679:
        /* <DEDUP_REMOVED lines=62> */
.L_x_40677:
[----:B------:R-:W-:Y:S05]  /*6470*/  BSYNC.RECONVERGENT B0 ;  /* 0x0000000000007941 */ /* 0x000fea0003800200 */
.L_x_40676:
        /* <DEDUP_REMOVED lines=21> */
.L_x_40683:
        /* <DEDUP_REMOVED lines=12> */
.L_x_40685:
[----:B------:R-:W-:Y:S05]  /*6690*/  BSYNC.RECONVERGENT B1 ;  /* 0x0000000000017941 */ /* 0x000fea0003800200 */
.L_x_40684:
        /* <DEDUP_REMOVED lines=62> */
.L_x_40682:
[----:B------:R-:W-:Y:S05]  /*6a80*/  BSYNC.RECONVERGENT B0 ;  /* 0x0000000000007941 */ /* 0x000fea0003800200 */
.L_x_40681:
[----:B------:R-:W-:Y:S01]  /*6a90*/  I2FP.F32.U32 R9, R9 ;  /* 0x0000000900097245 */ /* 0x000fe20000201000 */
[----:B------:R-:W-:Y:S01]  /*6aa0*/  BSSY.RECONVERGENT B0, `(.L_x_40686) ;  /* 0x0000060000007945 */ /* 0x000fe20003800200 */
[----:B------:R-:W-:Y:S02]  /*6ab0*/  ISETP.NE.AND P4, PT, R16, 0x1, PT ;  /* 0x000000011000780c */ /* 0x000fe40003f85270 */
[----:B------:R-:W-:Y:S01]  /*6ac0*/  PRMT R11, R14, 0x7632, R11 ;  /* 0x000076320e0b7816 */ /* 0x000fe2000000000b */
        /* <DEDUP_REMOVED lines=18> */
.L_x_40688:
        /* <DEDUP_REMOVED lines=12> */
.L_x_40690:
[----:B------:R-:W-:Y:S05]  /*6cb0*/  BSYNC.RECONVERGENT B1 ;  /* 0x0000000000017941 */ /* 0x000fea0003800200 */
.L_x_40689:
        /* <DEDUP_REMOVED lines=62> */
.L_x_40687:
[----:B------:R-:W-:Y:S05]  /*70a0*/  BSYNC.RECONVERGENT B0 ;  /* 0x0000000000007941 */ /* 0x000fea0003800200 */
.L_x_40686:
        /* <DEDUP_REMOVED lines=21> */
.L_x_40693:
        /* <DEDUP_REMOVED lines=12> */
.L_x_40695:
[----:B------:R-:W-:Y:S05]  /*72c0*/  BSYNC.RECONVERGENT B1 ;  /* 0x0000000000017941 */ /* 0x000fea0003800200 */
.L_x_40694:
        /* <DEDUP_REMOVED lines=62> */
.L_x_40692:
[----:B------:R-:W-:Y:S05]  /*76b0*/  BSYNC.RECONVERGENT B0 ;  /* 0x0000000000007941 */ /* 0x000fea0003800200 */
.L_x_40691:
        /* <DEDUP_REMOVED lines=22> */
.L_x_40698:
        /* <DEDUP_REMOVED lines=15> */
.L_x_40700:
[----:B------:R-:W-:Y:S05]  /*7910*/  BSYNC.RECONVERGENT B1 ;  /* 0x0000000000017941 */ /* 0x000fea0003800200 */
.L_x_40699:
        /* <DEDUP_REMOVED lines=62> */
.L_x_40697:
[----:B------:R-:W-:Y:S05]  /*7d00*/  BSYNC.RECONVERGENT B0 ;  /* 0x0000000000007941 */ /* 0x000fea0003800200 */
.L_x_40696:
        /* <DEDUP_REMOVED lines=11> */
[----:B------:R-:W-:-:S04]  /*7dc0*/  FMUL.FTZ R14, R15, R222 ;  /* 0x000000de0f0e7220 */ /* 0x000fc80000410000 */
[----:B------:R-:W-:-:S05]  /*7dd0*/  FMUL.FTZ R14, R14, R224 ;  /* 0x000000e00e0e7220 */ /* 0x000fca0000410000 */
[----:B------:R-:W-:Y:S02]  /*7de0*/  FSEL R14, R14, RZ, !P6 ;  /* 0x000000ff0e0e7208 */ /* 0x000fe40007000000 */
[----:B------:R-:W-:-:S03]  /*7df0*/  PLOP3.LUT P6, PT, P6, PT, PT, 0x8, 0x80 ;  /* 0x000000000080781c */ /* 0x000fc600037ce170 */
[----:B------:R-:W-:-:S10]  /*7e00*/  FMUL.FTZ R83, R14, R171 ;  /* 0x000000ab0e537220 */ /* 0x000fd40000410000 */
.L_x_40660:
[----:B------:R-:W0:Y:S01]  /*7e10*/  LDC.64 R212, c[0x0][0x3a8] ;  /* 0x0000ea00ffd47b82 */ /* 0x000e220000000a00 */
[----:B------:R-:W-:Y:S02]  /*7e20*/  SEL R9, RZ, 0x1000000, !P6 ;  /* 0x01000000ff097807 */ /* 0x000fe40007000000 */
[----:B------:R-:W-:Y:S02]  /*7e30*/  SEL R11, RZ, 0x10000, !P5 ;  /* 0x00010000ff0b7807 */ /* 0x000fe40006800000 */
[C---:B------:R-:W-:Y:S02]  /*7e40*/  LOP3.LUT P5, RZ, R8.reuse, 0x2, RZ, 0xc0, !PT ;  /* 0x0000000208ff7812 */ /* 0x040fe400078ac0ff */
[----:B------:R-:W-:Y:S01]  /*7e50*/  LOP3.LUT P6, RZ, R8, 0x4, RZ, 0xc0, !PT ;  /* 0x0000000408ff7812 */ /* 0x000fe200078cc0ff */
[----:B------:R-:W1:Y:S01]  /*7e60*/  LDC.64 R234, c[0x0][0x3b0] ;  /* 0x0000ec00ffea7b82 */ /* 0x000e620000000a00 */
[----:B0-----:R-:W-:-:S05]  /*7e70*/  IMAD.WIDE.U32 R12, R220, 0x20, R212 ;  /* 0x00000020dc0c7825 */ /* 0x001fca00078e00d4 */
[----:B------:R-:W-:Y:S01]  /*7e80*/  STG.E.128 desc[UR6][R12.64], R84 ;  /* 0x000000540c007986 */ /* 0x000fe2000c101d06 */
[----:B-1----:R-:W-:-:S03]  /*7e90*/  IMAD.WIDE.U32 R14, R220, 0x8, R234 ;  /* 0x00000008dc0e7825 */ /* 0x002fc600078e00ea */
[----:B------:R0:W-:Y:S02]  /*7ea0*/  STG.E.128 desc[UR6][R12.64+0x10], R80 ;  /* 0x000010500c007986 */ /* 0x0001e4000c101d06 */
        /* <DEDUP_REMOVED lines=35> */
.L_x_40704:
        /* <DEDUP_REMOVED lines=12> */
.L_x_40706:
[----:B------:R-:W-:Y:S05]  /*81a0*/  BSYNC.RECONVERGENT B1 ;  /* 0x0000000000017941 */ /* 0x000fea0003800200 */
.L_x_40705:
        /* <DEDUP_REMOVED lines=62> */
.L_x_40703:
[----:B------:R-:W-:Y:S05]  /*8590*/  BSYNC.RECONVERGENT B0 ;  /* 0x0000000000007941 */ /* 0x000fea0003800200 */
.L_x_40702:
[----:B------:R-:W-:Y:S01]  /*85a0*/  I2FP.F32.U32 R10, R18 ;  /* 0x00000012000a7245 */ /* 0x000fe20000201000 */
[----:B------:R-:W-:Y:S01]  /*85b0*/  BSSY.RECONVERGENT B0, `(.L_x_40707) ;  /* 0x0000063000007945 */ /* 0x000fe20003800200 */
[----:B------:R-:W-:Y:S02]  /*85c0*/  ISETP.NE.AND P2, PT, R17, 0x1, PT ;  /* 0x000000011100780c */ /* 0x000fe40003f45270 */
        /* <DEDUP_REMOVED lines=22> */
.L_x_40709:
        /* <DEDUP_REMOVED lines=12> */
.L_x_40711:
[----:B------:R-:W-:Y:S05]  /*87f0*/  BSYNC.RECONVERGENT B1 ;  /* 0x0000000000017941 */ /* 0x000fea0003800200 */
.L_x_40710:
        /* <DEDUP_REMOVED lines=62> */
.L_x_40708:
[----:B------:R-:W-:Y:S05]  /*8be0*/  BSYNC.RECONVERGENT B0 ;  /* 0x0000000000007941 */ /* 0x000fea0003800200 */
.L_x_40707:
        /* <DEDUP_REMOVED lines=24> */
.L_x_40714:
        /* <DEDUP_REMOVED lines=12> */
.L_x_40716:
[----:B------:R-:W-:Y:S05]  /*8e30*/  BSYNC.RECONVERGENT B1 ;  /* 0x0000000000017941 */ /* 0x000fea0003800200 */
.L_x_40715:
        /* <DEDUP_REMOVED lines=62> */
.L_x_40713:
[----:B------:R-:W-:Y:S05]  /*9220*/  BSYNC.RECONVERGENT B0 ;  /* 0x0000000000007941 */ /* 0x000fea0003800200 */
.L_x_40712:
        /* <DEDUP_REMOVED lines=23> */
.L_x_40719:
        /* <DEDUP_REMOVED lines=12> */
.L_x_40721:
[----:B------:R-:W-:Y:S05]  /*9460*/  BSYNC.RECONVERGENT B1 ;  /* 0x0000000000017941 */ /* 0x000fea0003800200 */
.L_x_40720:
        /* <DEDUP_REMOVED lines=62> */
.L_x_40718:
[----:B------:R-:W-:Y:S05]  /*9850*/  BSYNC.RECONVERGENT B0 ;  /* 0x0000000000007941 */ /* 0x000fea0003800200 */
.L_x_40717:
        /* <DEDUP_REMOVED lines=22> */
.L_x_40724:
        /* <DEDUP_REMOVED lines=12> */
.L_x_40726:
[----:B------:R-:W-:Y:S05]  /*9a80*/  BSYNC.RECONVERGENT B1 ;  /* 0x0000000000017941 */ /* 0x000fea0003800200 */
.L_x_40725:
        /* <DEDUP_REMOVED lines=62> */
.L_x_40723:
[----:B------:R-:W-:Y:S05]  /*9e70*/  BSYNC.RECONVERGENT B0 ;  /* 0x0000000000007941 */ /* 0x000fea0003800200 */
.L_x_40722:
        /* <DEDUP_REMOVED lines=10> */
[----:B------:R-:W-:Y:S01]  /*9f20*/  IMAD.MOV.U32 R14, RZ, RZ, R228 ;  /* 0x000000ffff0e7224 */ /* 0x000fe200078e00e4 */
[----:B------:R-:W-:Y:S01]  /*9f30*/  PLOP3.LUT P3, PT, P3, PT, PT, 0x8, 0x80 ;  /* 0x000000000080781c */ /* 0x000fe20001f6e170 */
[----:B------:R-:W-:Y:S01]  /*9f40*/  FFMA.FTZ R72, R13, R160, R88 ;  /* 0x000000a00d487223 */ /* 0x000fe20000010058 */
[----:B------:R-:W-:Y:S01]  /*9f50*/  HFMA2 R13, -RZ, RZ, 0, 1.1920928955078125e-07 ;  /* 0x00000002ff0d7431 */ /* 0x000fe200000001ff */
        /* <DEDUP_REMOVED lines=9> */
.L_x_40729:
        /* <DEDUP_REMOVED lines=12> */
.L_x_40731:
[----:B------:R-:W-:Y:S05]  /*a0b0*/  BSYNC.RECONVERGENT B1 ;  /* 0x0000000000017941 */ /* 0x000fea0003800200 */
.L_x_40730:
        /* <DEDUP_REMOVED lines=62> */
.L_x_40728:
[----:B------:R-:W-:Y:S05]  /*a4a0*/  BSYNC.RECONVERGENT B0 ;  /* 0x0000000000007941 */ /* 0x000fea0003800200 */
.L_x_40727:
        /* <DEDUP_REMOVED lines=22> */
.L_x_40734:
        /* <DEDUP_REMOVED lines=12> */
.L_x_40736:
[----:B------:R-:W-:Y:S05]  /*a6d0*/  BSYNC.RECONVERGENT B1 ;  /* 0x0000000000017941 */ /* 0x000fea0003800200 */
.L_x_40735:
        /* <DEDUP_REMOVED lines=62> */
.L_x_40733:
[----:B------:R-:W-:Y:S05]  /*aac0*/  BSYNC.RECONVERGENT B0 ;  /* 0x0000000000007941 */ /* 0x000fea0003800200 */
.L_x_40732:
        /* <DEDUP_REMOVED lines=23> */
.L_x_40739:
        /* <DEDUP_REMOVED lines=15> */
.L_x_40741:
[----:B------:R-:W-:Y:S05]  /*ad30*/  BSYNC.RECONVERGENT B1 ;  /* 0x0000000000017941 */ /* 0x000fea0003800200 */
.L_x_40740:
        /* <DEDUP_REMOVED lines=62> */
.L_x_40738:
[----:B------:R-:W-:Y:S05]  /*b120*/  BSYNC.RECONVERGENT B0 ;  /* 0x0000000000007941 */ /* 0x000fea0003800200 */
.L_x_40737:
        /* <DEDUP_REMOVED lines=10> */
.L_x_40701:
        /* <DEDUP_REMOVED lines=16> */
.L_x_40745:
        /* <DEDUP_REMOVED lines=12> */
.L_x_40747:
[----:B------:R-:W-:Y:S05]  /*b390*/  BSYNC.RECONVERGENT B1 ;  /* 0x0000000000017941 */ /* 0x000fea0003800200 */
.L_x_40746:
        /* <DEDUP_REMOVED lines=62> */
.L_x_40744:
[----:B------:R-:W-:Y:S05]  /*b780*/  BSYNC.RECONVERGENT B0 ;  /* 0x0000000000007941 */ /* 0x000fea0003800200 */
.L_x_40743:
[----:B------:R-:W-:Y:S01]  /*b790*/  I2FP.F32.U32 R10, R18 ;  /* 0x00000012000a7245 */ /* 0x000fe20000201000 */
[----:B------:R-:W-:Y:S01]  /*b7a0*/  BSSY.RECONVERGENT B0, `(.L_x_40748) ;  /* 0x0000062000007945 */ /* 0x000fe20003800200 */
[----:B------:R-:W-:Y:S01]  /*b7b0*/  ISETP.NE.AND P2, PT, R17, 0x1, PT ;  /* 0x000000011100780c */ /* 0x000fe20003f45270 */
[----:B------:R-:W-:Y:S01]  /*b7c0*/  HFMA2 R16, -RZ, RZ, 0, 1.1920928955078125e-07 ;  /* 0x00000002ff107431 */ /* 0x000fe200000001ff */
[----:B------:R-:W-:Y:S01]  /*b7d0*/  LOP3.LUT R8, R8, 0xfffffffb, RZ, 0xc0, !PT ;  /* 0xfffffffb08087812 */ /* 0x000fe200078ec0ff */
[----:B------:R-:W-:-:S05]  /*b7e0*/  FFMA.FTZ R10, R10, R227, 1.1641532182693481445e-10 ;  /* 0x2f0000000a0a7423 */ /* 0x000fca00000100e3 */
[----:B------:R-:W-:Y:S01]  /*b7f0*/  FSETP.GTU.FTZ.AND P1, PT, R10, R223, PT ;  /* 0x000000df0a00720b */ /* 0x000fe20003f3c000 */
[----:B-----5:R-:W-:-:S03]  /*b800*/  IMAD.U32 R10, R12, 0x10000, RZ ;  /* 0x000100000c0a7824 */ /* 0x020fc600078e00ff */
[----:B------:R-:W-:Y:S01]  /*b810*/  PLOP3.LUT P3, PT, P1, PT, PT, 0x8, 0x80 ;  /* 0x000000000080781c */ /* 0x000fe20000f6e170 */
[----:B------:R-:W-:-:S04]  /*b820*/  FMUL.FTZ R10, R10, R222 ;  /* 0x000000de0a0a7220 */ /* 0x000fc80000410000 */
[----:B------:R-:W-:Y:S01]  /*b830*/  FMUL.FTZ R19, R10, R224 ;  /* 0x000000e00a137220 */ /* 0x000fe20000410000 */
[----:B------:R-:W-:Y:S01]  /*b840*/  PRMT R10, R12, 0x7632, R10 ;  /* 0x000076320c0a7816 */ /* 0x000fe2000000000a */
[----:B------:R-:W-:-:S03]  /*b850*/  IMAD.MOV.U32 R12, RZ, RZ, R228 ;  /* 0x000000ffff0c7224 */ /* 0x000fc600078e00e4 */
[----:B------:R-:W-:-:S03]  /*b860*/  FSEL R19, R19, RZ, !P1 ;  /* 0x000000ff13137208 */ /* 0x000fc60004800000 */
        /* <DEDUP_REMOVED lines=10> */
.L_x_40750:
        /* <DEDUP_REMOVED lines=12> */
.L_x_40752:
[----:B------:R-:W-:Y:S05]  /*b9d0*/  BSYNC.RECONVERGENT B1 ;  /* 0x0000000000017941 */ /* 0x000fea0003800200 */
.L_x_40751:
        /* <DEDUP_REMOVED lines=62> */
.L_x_40749:
[----:B------:R-:W-:Y:S05]  /*bdc0*/  BSYNC.RECONVERGENT B0 ;  /* 0x0000000000007941 */ /* 0x000fea0003800200 */
.L_x_40748:
        /* <DEDUP_REMOVED lines=8> */
[----:B------:R-:W-:Y:S01]  /*be50*/  FSETP.GTU.FTZ.AND P1, PT, R12, R223, PT ;  /* 0x000000df0c00720b */ /* 0x000fe20003f3c000 */
[----:B------:R-:W-:-:S03]  /*be60*/  FMUL.FTZ R10, R10, R224 ;  /* 0x000000e00a0a7220 */ /* 0x000fc60000410000 */
[----:B------:R-:W-:Y:S02]  /*be70*/  PLOP3.LUT P3, PT, P1, PT, PT, 0x8, 0x80 ;  /* 0x000000000080781c */ /* 0x000fe40000f6e170 */
[----:B------:R-:W-:Y:S01]  /*be80*/  FSEL R17, R10, RZ, !P1 ;  /* 0x000000ff0a117208 */ /* 0x000fe20004800000 */
[----:B------:R-:W-:-:S10]  /*be90*/  IMAD.MOV.U32 R10, RZ, RZ, R228 ;  /* 0x000000ffff0a7224 */ /* 0x000fd400078e00e4 */
        /* <DEDUP_REMOVED lines=10> */
.L_x_40755:
        /* <DEDUP_REMOVED lines=12> */
.L_x_40757:
[----:B------:R-:W-:Y:S05]  /*c000*/  BSYNC.RECONVERGENT B1 ;  /* 0x0000000000017941 */ /* 0x000fea0003800200 */
.L_x_40756:
        /* <DEDUP_REMOVED lines=62> */
.L_x_40754:
[----:B------:R-:W-:Y:S05]  /*c3f0*/  BSYNC.RECONVERGENT B0 ;  /* 0x0000000000007941 */ /* 0x000fea0003800200 */
.L_x_40753:
        /* <DEDUP_REMOVED lines=8> */
[----:B------:R-:W-:-:S04]  /*c480*/  FMUL.FTZ R10, R10, R222 ;  /* 0x000000de0a0a7220 */ /* 0x000fc80000410000 */
[----:B------:R-:W-:Y:S01]  /*c490*/  FMUL.FTZ R12, R10, R224 ;  /* 0x000000e00a0c7220 */ /* 0x000fe20000410000 */
[----:B------:R-:W-:-:S04]  /*c4a0*/  PRMT R10, R13, 0x7632, R10 ;  /* 0x000076320d0a7816 */ /* 0x000fc8000000000a */
[----:B------:R-:W-:Y:S01]  /*c4b0*/  FSEL R18, R12, RZ, !P2 ;  /* 0x000000ff0c127208 */ /* 0x000fe20005000000 */
        /* <DEDUP_REMOVED lines=10> */
.L_x_40760:
        /* <DEDUP_REMOVED lines=12> */
.L_x_40762:
[----:B------:R-:W-:Y:S05]  /*c620*/  BSYNC.RECONVERGENT B1 ;  /* 0x0000000000017941 */ /* 0x000fea0003800200 */
.L_x_40761:
        /* <DEDUP_REMOVED lines=62> */
.L_x_40759:
[----:B------:R-:W-:Y:S05]  /*ca10*/  BSYNC.RECONVERGENT B0 ;  /* 0x0000000000007941 */ /* 0x000fea0003800200 */
.L_x_40758:
        /* <DEDUP_REMOVED lines=21> */
.L_x_40765:
        /* <DEDUP_REMOVED lines=12> */
.L_x_40767:
[----:B------:R-:W-:Y:S05]  /*cc30*/  BSYNC.RECONVERGENT B1 ;  /* 0x0000000000017941 */ /* 0x000fea0003800200 */
.L_x_40766:
        /* <DEDUP_REMOVED lines=62> */
.L_x_40764:
[----:B------:R-:W-:Y:S05]  /*d020*/  BSYNC.RECONVERGENT B0 ;  /* 0x0000000000007941 */ /* 0x000fea0003800200 */
.L_x_40763:
        /* <DEDUP_REMOVED lines=22> */
.L_x_40770:
        /* <DEDUP_REMOVED lines=12> */
.L_x_40772:
[----:B------:R-:W-:Y:S05]  /*d250*/  BSYNC.RECONVERGENT B1 ;  /* 0x0000000000017941 */ /* 0x000fea0003800200 */
.L_x_40771:
        /* <DEDUP_REMOVED lines=62> */
.L_x_40769:
[----:B------:R-:W-:Y:S05]  /*d640*/  BSYNC.RECONVERGENT B0 ;  /* 0x0000000000007941 */ /* 0x000fea0003800200 */
.L_x_40768:
        /* <DEDUP_REMOVED lines=21> */
.L_x_40775:
        /* <DEDUP_REMOVED lines=12> */
.L_x_40777:
[----:B------:R-:W-:Y:S05]  /*d860*/  BSYNC.RECONVERGENT B1 ;  /* 0x0000000000017941 */ /* 0x000fea0003800200 */
.L_x_40776:
        /* <DEDUP_REMOVED lines=62> */
.L_x_40774:
[----:B------:R-:W-:Y:S05]  /*dc50*/  BSYNC.RECONVERGENT B0 ;  /* 0x0000000000007941 */ /* 0x000fea0003800200 */
.L_x_40773:
        /* <DEDUP_REMOVED lines=22> */
.L_x_40780:
        /* <DEDUP_REMOVED lines=15> */
.L_x_40782:
[----:B------:R-:W-:Y:S05]  /*deb0*/  BSYNC.RECONVERGENT B1 ;  /* 0x0000000000017941 */ /* 0x000fea0003800200 */
.L_x_40781:
        /* <DEDUP_REMOVED lines=62> */
.L_x_40779:
[----:B------:R-:W-:Y:S05]  /*e2a0*/  BSYNC.RECONVERGENT B0 ;  /* 0x0000000000007941 */ /* 0x000fea0003800200 */
.L_x_40778:
        /* <DEDUP_REMOVED lines=16> */
.L_x_40742:
        /* <DEDUP_REMOVED lines=17> */
[----:B------:R-:W-:Y:S02]  /*e4c0*/  LOP3.LUT R12, R10, R12, RZ, 0xfc, !PT ;  /* 0x0000000c0a0c7212 */ /* 0x000fe400078efcff */
[----:B------:R-:W-:-:S03]  /*e4d0*/  IADD3 R10, PT, PT, R220, 0x40, RZ ;  /* 0x00000040dc0a7810 */ /* 0x000fc60007ffe0ff */
        /* <DEDUP_REMOVED lines=24> */
.L_x_40786:
        /* <DEDUP_REMOVED lines=12> */
.L_x_40788:
[----:B------:R-:W-:Y:S05]  /*e720*/  BSYNC.RECONVERGENT B1 ;  /* 0x0000000000017941 */ /* 0x000fea0003800200 */
.L_x_40787:
        /* <DEDUP_REMOVED lines=62> */
.L_x_40785:
[----:B------:R-:W-:Y:S05]  /*eb10*/  BSYNC.RECONVERGENT B0 ;  /* 0x0000000000007941 */ /* 0x000fea0003800200 */
.L_x_40784:
[----:B------:R-:W-:Y:S01]  /*eb20*/  I2FP.F32.U32 R11, R18 ;  /* 0x00000012000b7245 */ /* 0x000fe20000201000 */
[----:B------:R-:W-:Y:S01]  /*eb30*/  BSSY.RECONVERGENT B0, `(.L_x_40789) ;  /* 0x0000063000007945 */ /* 0x000fe20003800200 */
[----:B------:R-:W-:Y:S02]  /*eb40*/  ISETP.NE.AND P2, PT, R16, 0x1, PT ;  /* 0x000000011000780c */ /* 0x000fe40003f45270 */
[----:B------:R-:W-:Y:S01]  /*eb50*/  LOP3.LUT R8, R8, 0xfffffffb, RZ, 0xc0, !PT ;  /* 0xfffffffb08087812 */ /* 0x000fe200078ec0ff */
[----:B------:R-:W-:-:S05]  /*eb60*/  FFMA.FTZ R11, R11, R227, 1.1641532182693481445e-10 ;  /* 0x2f0000000b0b7423 */ /* 0x000fca00000100e3 */
[----:B------:R-:W-:Y:S02]  /*eb70*/  FSETP.GTU.FTZ.AND P1, PT, R11, R223, PT ;  /* 0x000000df0b00720b */ /* 0x000fe40003f3c000 */
[----:B-----5:R-:W-:-:S05]  /*eb80*/  SHF.L.U32 R11, R12, 0x10, RZ ;  /* 0x000000100c0b7819 */ /* 0x020fca00000006ff */
[----:B------:R-:W-:-:S04]  /*eb90*/  FMUL.FTZ R11, R11, R222 ;  /* 0x000000de0b0b7220 */ /* 0x000fc80000410000 */
[----:B------:R-:W-:-:S05]  /*eba0*/  FMUL.FTZ R11, R11, R224 ;  /* 0x000000e00b0b7220 */ /* 0x000fca0000410000 */
[----:B------:R-:W-:Y:S02]  /*ebb0*/  FSEL R18, R11, RZ, !P1 ;  /* 0x000000ff0b127208 */ /* 0x000fe40004800000 */
[----:B------:R-:W-:Y:S02]  /*ebc0*/  PLOP3.LUT P1, PT, P1, PT, PT, 0x8, 0x80 ;  /* 0x000000000080781c */ /* 0x000fe40000f2e170 */
[----:B------:R-:W-:Y:S01]  /*ebd0*/  PRMT R11, R12, 0x7632, R11 ;  /* 0x000076320c0b7816 */ /* 0x000fe2000000000b */
        /* <DEDUP_REMOVED lines=13> */
.L_x_40791:
        /* <DEDUP_REMOVED lines=12> */
.L_x_40793:
[----:B------:R-:W-:Y:S05]  /*ed70*/  BSYNC.RECONVERGENT B1 ;  /* 0x0000000000017941 */ /* 0x000fea0003800200 */
.L_x_40792:
        /* <DEDUP_REMOVED lines=62> */
.L_x_40790:
[----:B------:R-:W-:Y:S05]  /*f160*/  BSYNC.RECONVERGENT B0 ;  /* 0x0000000000007941 */ /* 0x000fea0003800200 */
.L_x_40789:
        /* <DEDUP_REMOVED lines=24> */
.L_x_40796:
        /* <DEDUP_REMOVED lines=12> */
.L_x_40798:
[----:B------:R-:W-:Y:S05]  /*f3b0*/  BSYNC.RECONVERGENT B1 ;  /* 0x0000000000017941 */ /* 0x000fea0003800200 */
.L_x_40797:
        /* <DEDUP_REMOVED lines=62> */
.L_x_40795:
[----:B------:R-:W-:Y:S05]  /*f7a0*/  BSYNC.RECONVERGENT B0 ;  /* 0x0000000000007941 */ /* 0x000fea0003800200 */
.L_x_40794:
        /* <DEDUP_REMOVED lines=23> */
.L_x_40801:
        /* <DEDUP_REMOVED lines=12> */
.L_x_40803:
[----:B------:R-:W-:Y:S05]  /*f9e0*/  BSYNC.RECONVERGENT B1 ;  /* 0x0000000000017941 */ /* 0x000fea0003800200 */
.L_x_40802:
        /* <DEDUP_REMOVED lines=62> */
.L_x_40800:
[----:B------:R-:W-:Y:S05]  /*fdd0*/  BSYNC.RECONVERGENT B0 ;  /* 0x0000000000007941 */ /* 0x000fea0003800200 */
.L_x_40799:
        /* <DEDUP_REMOVED lines=22> */
.L_x_40806:
        /* <DEDUP_REMOVED lines=12> */
.L_x_40808:
[----:B------:R-:W-:Y:S05]  /*10000*/  BSYNC.RECONVERGENT B1 ;  /* 0x0000000000017941 */ /* 0x000fea0003800200 */
.L_x_40807:
        /* <DEDUP_REMOVED lines=62> */
.L_x_40805:
[----:B------:R-:W-:Y:S05]  /*103f0*/  BSYNC.RECONVERGENT B0 ;  /* 0x0000000000007941 */ /* 0x000fea0003800200 */
.L_x_40804:
        /* <DEDUP_REMOVED lines=10> */
[----:B------:R-:W-:Y:S01]  /*104a0*/  IMAD.MOV.U32 R14, RZ, RZ, R228 ;  /* 0x000000ffff0e7224 */ /* 0x000fe200078e00e4 */
[----:B------:R-:W-:Y:S01]  /*104b0*/  PLOP3.LUT P3, PT, P3, PT, PT, 0x8, 0x80 ;  /* 0x000000000080781c */ /* 0x000fe20001f6e170 */
[----:B------:R-:W-:Y:S01]  /*104c0*/  FFMA.FTZ R64, R13, R152, R88 ;  /* 0x000000980d407223 */ /* 0x000fe20000010058 */
        /* <DEDUP_REMOVED lines=10> */
.L_x_40811:
        /* <DEDUP_REMOVED lines=12> */
.L_x_40813:
[----:B------:R-:W-:Y:S05]  /*10630*/  BSYNC.RECONVERGENT B1 ;  /* 0x0000000000017941 */ /* 0x000fea0003800200 */
.L_x_40812:
        /* <DEDUP_REMOVED lines=62> */
.L_x_40810:
[----:B------:R-:W-:Y:S05]  /*10a20*/  BSYNC.RECONVERGENT B0 ;  /* 0x0000000000007941 */ /* 0x000fea0003800200 */
.L_x_40809:
        /* <DEDUP_REMOVED lines=22> */
.L_x_40816:
        /* <DEDUP_REMOVED lines=12> */
.L_x_40818:
[----:B------:R-:W-:Y:S05]  /*10c50*/  BSYNC.RECONVERGENT B1 ;  /* 0x0000000000017941 */ /* 0x000fea0003800200 */
.L_x_40817:
        /* <DEDUP_REMOVED lines=62> */
.L_x_40815:
[----:B------:R-:W-:Y:S05]  /*11040*/  BSYNC.RECONVERGENT B0 ;  /* 0x0000000000007941 */ /* 0x000fea0003800200 */
.L_x_40814:
        /* <DEDUP_REMOVED lines=23> */
.L_x_40821:
        /* <DEDUP_REMOVED lines=15> */
.L_x_40823:
[----:B------:R-:W-:Y:S05]  /*112b0*/  BSYNC.RECONVERGENT B1 ;  /* 0x0000000000017941 */ /* 0x000fea0003800200 */
.L_x_40822:
        /* <DEDUP_REMOVED lines=62> */
.L_x_40820:
[----:B------:R-:W-:Y:S05]  /*116a0*/  BSYNC.RECONVERGENT B0 ;  /* 0x0000000000007941 */ /* 0x000fea0003800200 */
.L_x_40819:
        /* <DEDUP_REMOVED lines=10> */
.L_x_40783:
        /* <DEDUP_REMOVED lines=16> */
.L_x_40827:
        /* <DEDUP_REMOVED lines=12> */
.L_x_40829:
[----:B------:R-:W-:Y:S05]  /*11910*/  BSYNC.RECONVERGENT B1 ;  /* 0x0000000000017941 */ /* 0x000fea0003800200 */
.L_x_40828:
        /* <DEDUP_REMOVED lines=62> */
.L_x_40826:
[----:B------:R-:W-:Y:S05]  /*11d00*/  BSYNC.RECONVERGENT B0 ;  /* 0x0000000000007941 */ /* 0x000fea0003800200 */
.L_x_40825:
[----:B------:R-:W-:Y:S01]  /*11d10*/  I2FP.F32.U32 R11, R18 ;  /* 0x00000012000b7245 */ /* 0x000fe20000201000 */
[----:B------:R-:W-:Y:S01]  /*11d20*/  BSSY.RECONVERGENT B0, `(.L_x_40830) ;  /* 0x0000062000007945 */ /* 0x000fe20003800200 */
[----:B------:R-:W-:Y:S02]  /*11d30*/  ISETP.NE.AND P2, PT, R16, 0x1, PT ;  /* 0x000000011000780c */ /* 0x000fe40003f45270 */
[----:B------:R-:W-:Y:S01]  /*11d40*/  LOP3.LUT R8, R8, 0xfffffffb, RZ, 0xc0, !PT ;  /* 0xfffffffb08087812 */ /* 0x000fe200078ec0ff */
[----:B------:R-:W-:-:S05]  /*11d50*/  FFMA.FTZ R11, R11, R227, 1.1641532182693481445e-10 ;  /* 0x2f0000000b0b7423 */ /* 0x000fca00000100e3 */
[----:B------:R-:W-:Y:S02]  /*11d60*/  FSETP.GTU.FTZ.AND P1, PT, R11, R223, PT ;  /* 0x000000df0b00720b */ /* 0x000fe40003f3c000 */
[----:B-----5:R-:W-:Y:S02]  /*11d70*/  SHF.L.U32 R11, R12, 0x10, RZ ;  /* 0x000000100c0b7819 */ /* 0x020fe400000006ff */
[----:B------:R-:W-:-:S03]  /*11d80*/  PLOP3.LUT P3, PT, P1, PT, PT, 0x8, 0x80 ;  /* 0x000000000080781c */ /* 0x000fc60000f6e170 */
[----:B------:R-:W-:-:S04]  /*11d90*/  FMUL.FTZ R11, R11, R222 ;  /* 0x000000de0b0b7220 */ /* 0x000fc80000410000 */
[----:B------:R-:W-:Y:S01]  /*11da0*/  FMUL.FTZ R18, R11, R224 ;  /* 0x000000e00b127220 */ /* 0x000fe20000410000 */
[----:B------:R-:W-:Y:S01]  /*11db0*/  PRMT R11, R12, 0x7632, R11 ;  /* 0x000076320c0b7816 */ /* 0x000fe2000000000b */
[----:B------:R-:W-:-:S03]  /*11dc0*/  IMAD.MOV.U32 R12, RZ, RZ, R228 ;  /* 0x000000ffff0c7224 */ /* 0x000fc600078e00e4 */
        /* <DEDUP_REMOVED lines=12> */
.L_x_40832:
        /* <DEDUP_REMOVED lines=12> */
.L_x_40834:
[----:B------:R-:W-:Y:S05]  /*11f50*/  BSYNC.RECONVERGENT B1 ;  /* 0x0000000000017941 */ /* 0x000fea0003800200 */
.L_x_40833:
        /* <DEDUP_REMOVED lines=62> */
.L_x_40831:
[----:B------:R-:W-:Y:S05]  /*12340*/  BSYNC.RECONVERGENT B0 ;  /* 0x0000000000007941 */ /* 0x000fea0003800200 */
.L_x_40830:
        /* <DEDUP_REMOVED lines=9> */
[----:B------:R-:W-:Y:S02]  /*123e0*/  IMAD.MOV.U32 R12, RZ, RZ, 0x2 ;  /* 0x00000002ff0c7424 */ /* 0x000fe400078e00ff */
        /* <DEDUP_REMOVED lines=13> */
.L_x_40837:
        /* <DEDUP_REMOVED lines=12> */
.L_x_40839:
[----:B------:R-:W-:Y:S05]  /*12580*/  BSYNC.RECONVERGENT B1 ;  /* 0x0000000000017941 */ /* 0x000fea0003800200 */
.L_x_40838:
        /* <DEDUP_REMOVED lines=62> */
.L_x_40836:
[----:B------:R-:W-:Y:S05]  /*12970*/  BSYNC.RECONVERGENT B0 ;  /* 0x0000000000007941 */ /* 0x000fea0003800200 */
.L_x_40835:
[----:B------:R-:W-:Y:S01]  /*12980*/  I2FP.F32.U32 R11, R11 ;  /* 0x0000000b000b7245 */ /* 0x000fe20000201000 */
[----:B------:R-:W-:Y:S01]  /*12990*/  BSSY.RECONVERGENT B0, `(.L_x_40840) ;  /* 0x0000060000007945 */ /* 0x000fe20003800200 */
[----:B------:R-:W-:-:S03]  /*129a0*/  ISETP.NE.AND P3, PT, R12, 0x1, PT ;  /* 0x000000010c00780c */ /* 0x000fc60003f65270 */
[----:B------:R-:W-:-:S05]  /*129b0*/  FFMA.FTZ R11, R11, R227, 1.1641532182693481445e-10 ;  /* 0x2f0000000b0b7423 */ /* 0x000fca00000100e3 */
[----:B------:R-:W-:Y:S02]  /*129c0*/  FSETP.GTU.FTZ.AND P2, PT, R11, R223, PT ;  /* 0x000000df0b00720b */ /* 0x000fe40003f5c000 */
[----:B------:R-:W-:Y:S02]  /*129d0*/  SHF.L.U32 R11, R13, 0x10, RZ ;  /* 0x000000100d0b7819 */ /* 0x000fe400000006ff */
[----:B------:R-:W-:-:S03]  /*129e0*/  PLOP3.LUT P1, PT, P2, PT, PT, 0x8, 0x80 ;  /* 0x000000000080781c */ /* 0x000fc6000172e170 */
[----:B------:R-:W-:-:S04]  /*129f0*/  FMUL.FTZ R11, R11, R222 ;  /* 0x000000de0b0b7220 */ /* 0x000fc80000410000 */
[----:B------:R-:W-:Y:S01]  /*12a00*/  FMUL.FTZ R16, R11, R224 ;  /* 0x000000e00b107220 */ /* 0x000fe20000410000 */
[----:B------:R-:W-:Y:S01]  /*12a10*/  PRMT R11, R13, 0x7632, R11 ;  /* 0x000076320d0b7816 */ /* 0x000fe2000000000b */
[----:B------:R-:W-:-:S03]  /*12a20*/  IMAD.MOV.U32 R13, RZ, RZ, 0x2 ;  /* 0x00000002ff0d7424 */ /* 0x000fc600078e00ff */
        /* <DEDUP_REMOVED lines=11> */
.L_x_40842:
        /* <DEDUP_REMOVED lines=12> */
.L_x_40844:
[----:B------:R-:W-:Y:S05]  /*12ba0*/  BSYNC.RECONVERGENT B1 ;  /* 0x0000000000017941 */ /* 0x000fea0003800200 */
.L_x_40843:
        /* <DEDUP_REMOVED lines=62> */
.L_x_40841:
[----:B------:R-:W-:Y:S05]  /*12f90*/  BSYNC.RECONVERGENT B0 ;  /* 0x0000000000007941 */ /* 0x000fea0003800200 */
.L_x_40840:
        /* <DEDUP_REMOVED lines=8> */
[----:B------:R-:W-:Y:S02]  /*13020*/  IMAD.MOV.U32 R12, RZ, RZ, 0x2 ;  /* 0x00000002ff0c7424 */ /* 0x000fe400078e00ff */
        /* <DEDUP_REMOVED lines=12> */
.L_x_40847:
        /* <DEDUP_REMOVED lines=12> */
.L_x_40849:
[----:B------:R-:W-:Y:S05]  /*131b0*/  BSYNC.RECONVERGENT B1 ;  /* 0x0000000000017941 */ /* 0x000fea0003800200 */
.L_x_40848:
        /* <DEDUP_REMOVED lines=62> */
.L_x_40846:
[----:B------:R-:W-:Y:S05]  /*135a0*/  BSYNC.RECONVERGENT B0 ;  /* 0x0000000000007941 */ /* 0x000fea0003800200 */
.L_x_40845:
        /* <DEDUP_REMOVED lines=22> */
.L_x_40852:
        /* <DEDUP_REMOVED lines=12> */
.L_x_40854:
[----:B------:R-:W-:Y:S05]  /*137d0*/  BSYNC.RECONVERGENT B1 ;  /* 0x0000000000017941 */ /* 0x000fea0003800200 */
.L_x_40853:
        /* <DEDUP_REMOVED lines=62> */
.L_x_40851:
[----:B------:R-:W-:Y:S05]  /*13bc0*/  BSYNC.RECONVERGENT B0 ;  /* 0x0000000000007941 */ /* 0x000fea0003800200 */
.L_x_40850:
        /* <DEDUP_REMOVED lines=21> */
.L_x_40857:
        /* <DEDUP_REMOVED lines=12> */
.L_x_40859:
[----:B------:R-:W-:Y:S05]  /*13de0*/  BSYNC.RECONVERGENT B1 ;  /* 0x0000000000017941 */ /* 0x000fea0003800200 */
.L_x_40858:
        /* <DEDUP_REMOVED lines=62> */
.L_x_40856:
[----:B------:R-:W-:Y:S05]  /*141d0*/  BSYNC.RECONVERGENT B0 ;  /* 0x0000000000007941 */ /* 0x000fea0003800200 */
.L_x_40855:
        /* <DEDUP_REMOVED lines=22> */
.L_x_40862:
        /* <DEDUP_REMOVED lines=15> */
.L_x_40864:
[----:B------:R-:W-:Y:S05]  /*14430*/  BSYNC.RECONVERGENT B1 ;  /* 0x0000000000017941 */ /* 0x000fea0003800200 */
.L_x_40863:
        /* <DEDUP_REMOVED lines=62> */
.L_x_40861:
[----:B------:R-:W-:Y:S05]  /*14820*/  BSYNC.RECONVERGENT B0 ;  /* 0x0000000000007941 */ /* 0x000fea0003800200 */
.L_x_40860:
        /* <DEDUP_REMOVED lines=16> */
.L_x_40824:
        /* <DEDUP_REMOVED lines=43> */
.L_x_40868:
        /* <DEDUP_REMOVED lines=12> */
.L_x_40870:
[----:B------:R-:W-:Y:S05]  /*14ca0*/  BSYNC.RECONVERGENT B1 ;  /* 0x0000000000017941 */ /* 0x000fea0003800200 */
.L_x_40869:
        /* <DEDUP_REMOVED lines=62> */
.L_x_40867:
[----:B------:R-:W-:Y:S05]  /*15090*/  BSYNC.RECONVERGENT B0 ;  /* 0x0000000000007941 */ /* 0x000fea0003800200 */
.L_x_40866:
        /* <DEDUP_REMOVED lines=25> */
.L_x_40873:
        /* <DEDUP_REMOVED lines=12> */
.L_x_40875:
[----:B------:R-:W-:Y:S05]  /*152f0*/  BSYNC.RECONVERGENT B1 ;  /* 0x0000000000017941 */ /* 0x000fea0003800200 */
.L_x_40874:
        /* <DEDUP_REMOVED lines=62> */
.L_x_40872:
[----:B------:R-:W-:Y:S05]  /*156e0*/  BSYNC.RECONVERGENT B0 ;  /* 0x0000000000007941 */ /* 0x000fea0003800200 */
.L_x_40871:
        /* <DEDUP_REMOVED lines=24> */
.L_x_40878:
        /* <DEDUP_REMOVED lines=12> */
.L_x_40880:
[----:B------:R-:W-:Y:S05]  /*15930*/  BSYNC.RECONVERGENT B1 ;  /* 0x0000000000017941 */ /* 0x000fea0003800200 */
.L_x_40879:
        /* <DEDUP_REMOVED lines=62> */
.L_x_40877:
[----:B------:R-:W-:Y:S05]  /*15d20*/  BSYNC.RECONVERGENT B0 ;  /* 0x0000000000007941 */ /* 0x000fea0003800200 */
.L_x_40876:
        /* <DEDUP_REMOVED lines=23> */
.L_x_40883:
        /* <DEDUP_REMOVED lines=12> */
.L_x_40885:
[----:B------:R-:W-:Y:S05]  /*15f60*/  BSYNC.RECONVERGENT B1 ;  /* 0x0000000000017941 */ /* 0x000fea0003800200 */
.L_x_40884:
        /* <DEDUP_REMOVED lines=62> */
.L_x_40882:
[----:B------:R-:W-:Y:S05]  /*16350*/  BSYNC.RECONVERGENT B0 ;  /* 0x0000000000007941 */ /* 0x000fea0003800200 */
.L_x_40881:
        /* <DEDUP_REMOVED lines=22> */
.L_x_40888:
        /* <DEDUP_REMOVED lines=12> */
.L_x_40890:
[----:B------:R-:W-:Y:S05]  /*16580*/  BSYNC.RECONVERGENT B1 ;  /* 0x0000000000017941 */ /* 0x000fea0003800200 */
.L_x_40889:
        /* <DEDUP_REMOVED lines=62> */
.L_x_40887:
[----:B------:R-:W-:Y:S05]  /*16970*/  BSYNC.RECONVERGENT B0 ;  /* 0x0000000000007941 */ /* 0x000fea0003800200 */
.L_x_40886:
        /* <DEDUP_REMOVED lines=23> */
.L_x_40893:
        /* <DEDUP_REMOVED lines=12> */
.L_x_40895:
[----:B------:R-:W-:Y:S05]  /*16bb0*/  BSYNC.RECONVERGENT B1 ;  /* 0x0000000000017941 */ /* 0x000fea0003800200 */
.L_x_40894:
        /* <DEDUP_REMOVED lines=62> */
.L_x_40892:
[----:B------:R-:W-:Y:S05]  /*16fa0*/  BSYNC.RECONVERGENT B0 ;  /* 0x0000000000007941 */ /* 0x000fea0003800200 */
.L_x_40891:
        /* <DEDUP_REMOVED lines=22> */
.L_x_40898:
        /* <DEDUP_REMOVED lines=12> */
.L_x_40900:
[----:B------:R-:W-:Y:S05]  /*171d0*/  BSYNC.RECONVERGENT B1 ;  /* 0x0000000000017941 */ /* 0x000fea0003800200 */
.L_x_40899:
        /* <DEDUP_REMOVED lines=62> */
.L_x_40897:
[----:B------:R-:W-:Y:S05]  /*175c0*/  BSYNC.RECONVERGENT B0 ;  /* 0x0000000000007941 */ /* 0x000fea0003800200 */
.L_x_40896:
        /* <DEDUP_REMOVED lines=23> */
.L_x_40903:
        /* <DEDUP_REMOVED lines=15> */
.L_x_40905:
[----:B------:R-:W-:Y:S05]  /*17830*/  BSYNC.RECONVERGENT B1 ;  /* 0x0000000000017941 */ /* 0x000fea0003800200 */
.L_x_40904:
        /* <DEDUP_REMOVED lines=62> */
.L_x_40902:
[----:B------:R-:W-:Y:S05]  /*17c20*/  BSYNC.RECONVERGENT B0 ;  /* 0x0000000000007941 */ /* 0x000fea0003800200 */
.L_x_40901:
        /* <DEDUP_REMOVED lines=10> */
.L_x_40865:
        /* <DEDUP_REMOVED lines=16> */
.L_x_40909:
        /* <DEDUP_REMOVED lines=12> */
.L_x_40911:
[----:B------:R-:W-:Y:S05]  /*17e90*/  BSYNC.RECONVERGENT B1 ;  /* 0x0000000000017941 */ /* 0x000fea0003800200 */
.L_x_40910:
        /* <DEDUP_REMOVED lines=62> */
.L_x_40908:
[----:B------:R-:W-:Y:S05]  /*18280*/  BSYNC.RECONVERGENT B0 ;  /* 0x0000000000007941 */ /* 0x000fea0003800200 */
.L_x_40907:
        /* <DEDUP_REMOVED lines=8> */
[----:B------:R-:W-:Y:S02]  /*18310*/  PRMT R12, R12, 0x7632, R12 ;  /* 0x000076320c0c7816 */ /* 0x000fe4000000000c */
[----:B------:R-:W-:Y:S01]  /*18320*/  PLOP3.LUT P3, PT, P1, PT, PT, 0x8, 0x80 ;  /* 0x000000000080781c */ /* 0x000fe20000f6e170 */
[----:B------:R-:W-:-:S04]  /*18330*/  FMUL.FTZ R17, R17, R222 ;  /* 0x000000de11117220 */ /* 0x000fc80000410000 */
[----:B------:R-:W-:-:S05]  /*18340*/  FMUL.FTZ R17, R17, R224 ;  /* 0x000000e011117220 */ /* 0x000fca0000410000 */
[----:B------:R-:W-:Y:S02]  /*18350*/  FSEL R20, R17, RZ, !P1 ;  /* 0x000000ff11147208 */ /* 0x000fe40004800000 */
        /* <DEDUP_REMOVED lines=11> */
.L_x_40914:
        /* <DEDUP_REMOVED lines=12> */
.L_x_40916:
[----:B------:R-:W-:Y:S05]  /*184d0*/  BSYNC.RECONVERGENT B1 ;  /* 0x0000000000017941 */ /* 0x000fea0003800200 */
.L_x_40915:
        /* <DEDUP_REMOVED lines=62> */
.L_x_40913:
[----:B------:R-:W-:Y:S05]  /*188c0*/  BSYNC.RECONVERGENT B0 ;  /* 0x0000000000007941 */ /* 0x000fea0003800200 */
.L_x_40912:
[----:B------:R-:W-:Y:S01]  /*188d0*/  I2FP.F32.U32 R17, R17 ;  /* 0x0000001100117245 */ /* 0x000fe20000201000 */
[----:B------:R-:W-:Y:S01]  /*188e0*/  IMAD.U32 R12, R12, 0x10000, RZ ;  /* 0x000100000c0c7824 */ /* 0x000fe200078e00ff */
[----:B------:R-:W-:Y:S01]  /*188f0*/  ISETP.NE.AND P2, PT, R21, 0x1, PT ;  /* 0x000000011500780c */ /* 0x000fe20003f45270 */
[----:B------:R-:W-:Y:S01]  /*18900*/  BSSY.RECONVERGENT B0, `(.L_x_40917) ;  /* 0x000005f000007945 */ /* 0x000fe20003800200 */
[----:B------:R-:W-:Y:S01]  /*18910*/  LOP3.LUT R8, R8, 0xfffffffd, RZ, 0xc0, !PT ;  /* 0xfffffffd08087812 */ /* 0x000fe200078ec0ff */
[----:B------:R-:W-:Y:S01]  /*18920*/  FFMA.FTZ R17, R17, R227, 1.1641532182693481445e-10 ;  /* 0x2f00000011117423 */ /* 0x000fe200000100e3 */
[----:B------:R-:W-:-:S04]  /*18930*/  FMUL.FTZ R12, R12, R222 ;  /* 0x000000de0c0c7220 */ /* 0x000fc80000410000 */
[----:B------:R-:W-:Y:S01]  /*18940*/  FSETP.GTU.FTZ.AND P1, PT, R17, R223, PT ;  /* 0x000000df1100720b */ /* 0x000fe20003f3c000 */
[----:B------:R-:W-:Y:S01]  /*18950*/  FMUL.FTZ R12, R12, R224 ;  /* 0x000000e00c0c7220 */ /* 0x000fe20000410000 */
[----:B------:R-:W-:Y:S02]  /*18960*/  IMAD.MOV.U32 R17, RZ, RZ, 0x2 ;  /* 0x00000002ff117424 */ /* 0x000fe400078e00ff */
        /* <DEDUP_REMOVED lines=13> */
.L_x_40919:
        /* <DEDUP_REMOVED lines=12> */
.L_x_40921:
[----:B------:R-:W-:Y:S05]  /*18b00*/  BSYNC.RECONVERGENT B1 ;  /* 0x0000000000017941 */ /* 0x000fea0003800200 */
.L_x_40920:
        /* <DEDUP_REMOVED lines=62> */
.L_x_40918:
[----:B------:R-:W-:Y:S05]  /*18ef0*/  BSYNC.RECONVERGENT B0 ;  /* 0x0000000000007941 */ /* 0x000fea0003800200 */
.L_x_40917:
[----:B------:R-:W-:Y:S01]  /*18f00*/  I2FP.F32.U32 R12, R12 ;  /* 0x0000000c000c7245 */ /* 0x000fe20000201000 */
[----:B------:R-:W-:Y:S01]  /*18f10*/  BSSY.RECONVERGENT B0, `(.L_x_40922) ;  /* 0x0000060000007945 */ /* 0x000fe20003800200 */
[----:B------:R-:W-:Y:S01]  /*18f20*/  ISETP.NE.AND P3, PT, R17, 0x1, PT ;  /* 0x000000011100780c */ /* 0x000fe20003f65270 */
[----:B------:R-:W-:Y:S02]  /*18f30*/  IMAD.MOV.U32 R23, RZ, RZ, 0x2 ;  /* 0x00000002ff177424 */ /* 0x000fe400078e00ff */
[----:B------:R-:W-:-:S05]  /*18f40*/  FFMA.FTZ R12, R12, R227, 1.1641532182693481445e-10 ;  /* 0x2f0000000c0c7423 */ /* 0x000fca00000100e3 */
[----:B------:R-:W-:Y:S01]  /*18f50*/  FSETP.GTU.FTZ.AND P2, PT, R12, R223, PT ;  /* 0x000000df0c00720b */ /* 0x000fe20003f5c000 */
[C---:B------:R-:W-:Y:S01]  /*18f60*/  IMAD.U32 R12, R13.reuse, 0x10000, RZ ;  /* 0x000100000d0c7824 */ /* 0x040fe200078e00ff */
[----:B------:R-:W-:Y:S02]  /*18f70*/  PRMT R13, R13, 0x7632, R13 ;  /* 0x000076320d0d7816 */ /* 0x000fe4000000000d */
[----:B------:R-:W-:Y:S01]  /*18f80*/  PLOP3.LUT P1, PT, P2, PT, PT, 0x8, 0x80 ;  /* 0x000000000080781c */ /* 0x000fe2000172e170 */
[----:B------:R-:W-:-:S04]  /*18f90*/  FMUL.FTZ R12, R12, R222 ;  /* 0x000000de0c0c7220 */ /* 0x000fc80000410000 */
[----:B------:R-:W-:-:S05]  /*18fa0*/  FMUL.FTZ R12, R12, R224 ;  /* 0x000000e00c0c7220 */ /* 0x000fca0000410000 */
        /* <DEDUP_REMOVED lines=11> */
.L_x_40924:
        /* <DEDUP_REMOVED lines=12> */
.L_x_40926:
[----:B------:R-:W-:Y:S05]  /*19120*/  BSYNC.RECONVERGENT B1 ;  /* 0x0000000000017941 */ /* 0x000fea0003800200 */
.L_x_40925:
        /* <DEDUP_REMOVED lines=62> */
.L_x_40923:
[----:B------:R-:W-:Y:S05]  /*19510*/  BSYNC.RECONVERGENT B0 ;  /* 0x0000000000007941 */ /* 0x000fea0003800200 */
.L_x_40922:
        /* <DEDUP_REMOVED lines=21> */
.L_x_40929:
        /* <DEDUP_REMOVED lines=12> */
.L_x_40931:
[----:B------:R-:W-:Y:S05]  /*19730*/  BSYNC.RECONVERGENT B1 ;  /* 0x0000000000017941 */ /* 0x000fea0003800200 */
.L_x_40930:
        /* <DEDUP_REMOVED lines=62> */
.L_x_40928:
[----:B------:R-:W-:Y:S05]  /*19b20*/  BSYNC.RECONVERGENT B0 ;  /* 0x0000000000007941 */ /* 0x000fea0003800200 */
.L_x_40927:
        /* <DEDUP_REMOVED lines=22> */
.L_x_40934:
        /* <DEDUP_REMOVED lines=12> */
.L_x_40936:
[----:B------:R-:W-:Y:S05]  /*19d50*/  BSYNC.RECONVERGENT B1 ;  /* 0x0000000000017941 */ /* 0x000fea0003800200 */
.L_x_40935:
        /* <DEDUP_REMOVED lines=62> */
.L_x_40933:
[----:B------:R-:W-:Y:S05]  /*1a140*/  BSYNC.RECONVERGENT B0 ;  /* 0x0000000000007941 */ /* 0x000fea0003800200 */
.L_x_40932:
        /* <DEDUP_REMOVED lines=21> */
.L_x_40939:
        /* <DEDUP_REMOVED lines=12> */
.L_x_40941:
[----:B------:R-:W-:Y:S05]  /*1a360*/  BSYNC.RECONVERGENT B1 ;  /* 0x0000000000017941 */ /* 0x000fea0003800200 */
.L_x_40940:
        /* <DEDUP_REMOVED lines=62> */
.L_x_40938:
[----:B------:R-:W-:Y:S05]  /*1a750*/  BSYNC.RECONVERGENT B0 ;  /* 0x0000000000007941 */ /* 0x000fea0003800200 */
.L_x_40937:
        /* <DEDUP_REMOVED lines=22> */
.L_x_40944:
        /* <DEDUP_REMOVED lines=15> */
.L_x_40946:
[----:B------:R-:W-:Y:S05]  /*1a9b0*/  BSYNC.RECONVERGENT B1 ;  /* 0x0000000000017941 */ /* 0x000fea0003800200 */
.L_x_40945:
        /* <DEDUP_REMOVED lines=62> */
.L_x_40943:
[----:B------:R-:W-:Y:S05]  /*1ada0*/  BSYNC.RECONVERGENT B0 ;  /* 0x0000000000007941 */ /* 0x000fea0003800200 */
.L_x_40942:
        /* <DEDUP_REMOVED lines=16> */
.L_x_40906:
        /* <DEDUP_REMOVED lines=43> */
.L_x_40950:
        /* <DEDUP_REMOVED lines=12> */
.L_x_40952:
[----:B------:R-:W-:Y:S05]  /*1b220*/  BSYNC.RECONVERGENT B1 ;  /* 0x0000000000017941 */ /* 0x000fea0003800200 */
.L_x_40951:
        /* <DEDUP_REMOVED lines=62> */
.L_x_40949:
[----:B------:R-:W-:Y:S05]  /*1b610*/  BSYNC.RECONVERGENT B0 ;  /* 0x0000000000007941 */ /* 0x000fea0003800200 */
.L_x_40948:
        /* <DEDUP_REMOVED lines=25> */
.L_x_40955:
        /* <DEDUP_REMOVED lines=12> */
.L_x_40957:
[----:B------:R-:W-:Y:S05]  /*1b870*/  BSYNC.RECONVERGENT B1 ;  /* 0x0000000000017941 */ /* 0x000fea0003800200 */
.L_x_40956:
        /* <DEDUP_REMOVED lines=62> */
.L_x_40954:
[----:B------:R-:W-:Y:S05]  /*1bc60*/  BSYNC.RECONVERGENT B0 ;  /* 0x0000000000007941 */ /* 0x000fea0003800200 */
.L_x_40953:
        /* <DEDUP_REMOVED lines=24> */
.L_x_40960:
        /* <DEDUP_REMOVED lines=12> */
.L_x_40962:
[----:B------:R-:W-:Y:S05]  /*1beb0*/  BSYNC.RECONVERGENT B1 ;  /* 0x0000000000017941 */ /* 0x000fea0003800200 */
.L_x_40961:
        /* <DEDUP_REMOVED lines=62> */
.L_x_40959:
[----:B------:R-:W-:Y:S05]  /*1c2a0*/  BSYNC.RECONVERGENT B0 ;  /* 0x0000000000007941 */ /* 0x000fea0003800200 */
.L_x_40958:
        /* <DEDUP_REMOVED lines=23> */
.L_x_40965:
        /* <DEDUP_REMOVED lines=12> */
.L_x_40967:
[----:B------:R-:W-:Y:S05]  /*1c4e0*/  BSYNC.RECONVERGENT B1 ;  /* 0x0000000000017941 */ /* 0x000fea0003800200 */
.L_x_40966:
        /* <DEDUP_REMOVED lines=62> */
.L_x_40964:
[----:B------:R-:W-:Y:S05]  /*1c8d0*/  BSYNC.RECONVERGENT B0 ;  /* 0x0000000000007941 */ /* 0x000fea0003800200 */
.L_x_40963:
        /* <DEDUP_REMOVED lines=22> */
.L_x_40970:
        /* <DEDUP_REMOVED lines=12> */
.L_x_40972:
[----:B------:R-:W-:Y:S05]  /*1cb00*/  BSYNC.RECONVERGENT B1 ;  /* 0x0000000000017941 */ /* 0x000fea0003800200 */
.L_x_40971:
        /* <DEDUP_REMOVED lines=62> */
.L_x_40969:
[----:B------:R-:W-:Y:S05]  /*1cef0*/  BSYNC.RECONVERGENT B0 ;  /* 0x0000000000007941 */ /* 0x000fea0003800200 */
.L_x_40968:
        /* <DEDUP_REMOVED lines=23> */
.L_x_40975:
        /* <DEDUP_REMOVED lines=12> */
.L_x_40977:
[----:B------:R-:W-:Y:S05]  /*1d130*/  BSYNC.RECONVERGENT B1 ;  /* 0x0000000000017941 */ /* 0x000fea0003800200 */
.L_x_40976:
        /* <DEDUP_REMOVED lines=62> */
.L_x_40974:
[----:B------:R-:W-:Y:S05]  /*1d520*/  BSYNC.RECONVERGENT B0 ;  /* 0x0000000000007941 */ /* 0x000fea0003800200 */
.L_x_40973:
        /* <DEDUP_REMOVED lines=22> */
.L_x_40980:
        /* <DEDUP_REMOVED lines=12> */
.L_x_40982:
[----:B------:R-:W-:Y:S05]  /*1d750*/  BSYNC.RECONVERGENT B1 ;  /* 0x0000000000017941 */ /* 0x000fea0003800200 */
.L_x_40981:
        /* <DEDUP_REMOVED lines=62> */
.L_x_40979:
[----:B------:R-:W-:Y:S05]  /*1db40*/  BSYNC.RECONVERGENT B0 ;  /* 0x0000000000007941 */ /* 0x000fea0003800200 */
.L_x_40978:
        /* <DEDUP_REMOVED lines=23> */
.L_x_40985:
        /* <DEDUP_REMOVED lines=15> */
.L_x_40987:
[----:B------:R-:W-:Y:S05]  /*1ddb0*/  BSYNC.RECONVERGENT B1 ;  /* 0x0000000000017941 */ /* 0x000fea0003800200 */
.L_x_40986:
        /* <DEDUP_REMOVED lines=62> */
.L_x_40984:
[----:B------:R-:W-:Y:S05]  /*1e1a0*/  BSYNC.RECONVERGENT B0 ;  /* 0x0000000000007941 */ /* 0x000fea0003800200 */
.L_x_40983:
        /* <DEDUP_REMOVED lines=10> */
.L_x_40947:
        /* <DEDUP_REMOVED lines=16> */
.L_x_40991:
        /* <DEDUP_REMOVED lines=12> */
.L_x_40993:
[----:B------:R-:W-:Y:S05]  /*1e410*/  BSYNC.RECONVERGENT B1 ;  /* 0x0000000000017941 */ /* 0x000fea0003800200 */
.L_x_40992:
        /* <DEDUP_REMOVED lines=62> */
.L_x_40990:
[----:B------:R-:W-:Y:S05]  /*1e800*/  BSYNC.RECONVERGENT B0 ;  /* 0x0000000000007941 */ /* 0x000fea0003800200 */
.L_x_40989:
        /* <DEDUP_REMOVED lines=24> */
.L_x_40996:
        /* <DEDUP_REMOVED lines=12> */
.L_x_40998:
[----:B------:R-:W-:Y:S05]  /*1ea50*/  BSYNC.RECONVERGENT B1 ;  /* 0x0000000000017941 */ /* 0x000fea0003800200 */
.L_x_40997:
        /* <DEDUP_REMOVED lines=62> */
.L_x_40995:
[----:B------:R-:W-:Y:S05]  /*1ee40*/  BSYNC.RECONVERGENT B0 ;  /* 0x0000000000007941 */ /* 0x000fea0003800200 */
.L_x_40994:
        /* <DEDUP_REMOVED lines=9> */
[----:B------:R-:W-:Y:S02]  /*1eee0*/  HFMA2 R16, -RZ, RZ, 0, 1.1920928955078125e-07 ;  /* 0x00000002ff107431 */ /* 0x000fe400000001ff */
        /* <DEDUP_REMOVED lines=13> */
.L_x_41001:
        /* <DEDUP_REMOVED lines=12> */
.L_x_41003:
[----:B------:R-:W-:Y:S05]  /*1f080*/  BSYNC.RECONVERGENT B1 ;  /* 0x0000000000017941 */ /* 0x000fea0003800200 */
.L_x_41002:
        /* <DEDUP_REMOVED lines=62> */
.L_x_41000:
[----:B------:R-:W-:Y:S05]  /*1f470*/  BSYNC.RECONVERGENT B0 ;  /* 0x0000000000007941 */ /* 0x000fea0003800200 */
.L_x_40999:
[----:B------:R-:W-:Y:S01]  /*1f480*/  I2FP.F32.U32 R12, R12 ;  /* 0x0000000c000c7245 */ /* 0x000fe20000201000 */
[----:B------:R-:W-:Y:S01]  /*1f490*/  BSSY.RECONVERGENT B0, `(.L_x_41004) ;  /* 0x0000060000007945 */ /* 0x000fe20003800200 */
[----:B------:R-:W-:Y:S01]  /*1f4a0*/  ISETP.NE.AND P3, PT, R16, 0x1, PT ;  /* 0x000000011000780c */ /* 0x000fe20003f65270 */
[----:B------:R-:W-:Y:S02]  /*1f4b0*/  HFMA2 R23, -RZ, RZ, 0, 1.1920928955078125e-07 ;  /* 0x00000002ff177431 */ /* 0x000fe400000001ff */
        /* <DEDUP_REMOVED lines=18> */
.L_x_41006:
        /* <DEDUP_REMOVED lines=12> */
.L_x_41008:
[----:B------:R-:W-:Y:S05]  /*1f6a0*/  BSYNC.RECONVERGENT B1 ;  /* 0x0000000000017941 */ /* 0x000fea0003800200 */
.L_x_41007:
        /* <DEDUP_REMOVED lines=62> */
.L_x_41005:
[----:B------:R-:W-:Y:S05]  /*1fa90*/  BSYNC.RECONVERGENT B0 ;  /* 0x0000000000007941 */ /* 0x000fea0003800200 */
.L_x_41004:
        /* <DEDUP_REMOVED lines=21> */
.L_x_41011:
        /* <DEDUP_REMOVED lines=12> */
.L_x_41013:
[----:B------:R-:W-:Y:S05]  /*1fcb0*/  BSYNC.RECONVERGENT B1 ;  /* 0x0000000000017941 */ /* 0x000fea0003800200 */
.L_x_41012:
        /* <DEDUP_REMOVED lines=62> */
.L_x_41010:
[----:B------:R-:W-:Y:S05]  /*200a0*/  BSYNC.RECONVERGENT B0 ;  /* 0x0000000000007941 */ /* 0x000fea0003800200 */
.L_x_41009:
        /* <DEDUP_REMOVED lines=22> */
.L_x_41016:
        /* <DEDUP_REMOVED lines=12> */
.L_x_41018:
[----:B------:R-:W-:Y:S05]  /*202d0*/  BSYNC.RECONVERGENT B1 ;  /* 0x0000000000017941 */ /* 0x000fea0003800200 */
.L_x_41017:
        /* <DEDUP_REMOVED lines=62> */
.L_x_41015:
[----:B------:R-:W-:Y:S05]  /*206c0*/  BSYNC.RECONVERGENT B0 ;  /* 0x0000000000007941 */ /* 0x000fea0003800200 */
.L_x_41014:
        /* <DEDUP_REMOVED lines=21> */
.L_x_41021:
        /* <DEDUP_REMOVED lines=12> */
.L_x_41023:
[----:B------:R-:W-:Y:S05]  /*208e0*/  BSYNC.RECONVERGENT B1 ;  /* 0x0000000000017941 */ /* 0x000fea0003800200 */
.L_x_41022:
        /* <DEDUP_REMOVED lines=62> */
.L_x_41020:
[----:B------:R-:W-:Y:S05]  /*20cd0*/  BSYNC.RECONVERGENT B0 ;  /* 0x0000000000007941 */ /* 0x000fea0003800200 */
.L_x_41019:
        /* <DEDUP_REMOVED lines=22> */
.L_x_41026:
        /* <DEDUP_REMOVED lines=15> */
.L_x_41028:
[----:B------:R-:W-:Y:S05]  /*20f30*/  BSYNC.RECONVERGENT B1 ;  /* 0x0000000000017941 */ /* 0x000fea0003800200 */
.L_x_41027:
        /* <DEDUP_REMOVED lines=62> */
.L_x_41025:
[----:B------:R-:W-:Y:S05]  /*21320*/  BSYNC.RECONVERGENT B0 ;  /* 0x0000000000007941 */ /* 0x000fea0003800200 */
.L_x_41024:
        /* <DEDUP_REMOVED lines=16> */
.L_x_40988:
        /* <DEDUP_REMOVED lines=43> */
.L_x_41032:
        /* <DEDUP_REMOVED lines=12> */
.L_x_41034:
[----:B------:R-:W-:Y:S05]  /*217a0*/  BSYNC.RECONVERGENT B1 ;  /* 0x0000000000017941 */ /* 0x000fea0003800200 */
.L_x_41033:
        /* <DEDUP_REMOVED lines=62> */
.L_x_41031:
[----:B------:R-:W-:Y:S05]  /*21b90*/  BSYNC.RECONVERGENT B0 ;  /* 0x0000000000007941 */ /* 0x000fea0003800200 */
.L_x_41030:
        /* <DEDUP_REMOVED lines=25> */
.L_x_41037:
        /* <DEDUP_REMOVED lines=12> */
.L_x_41039:
[----:B------:R-:W-:Y:S05]  /*21df0*/  BSYNC.RECONVERGENT B1 ;  /* 0x0000000000017941 */ /* 0x000fea0003800200 */
.L_x_41038:
        /* <DEDUP_REMOVED lines=62> */
.L_x_41036:
[----:B------:R-:W-:Y:S05]  /*221e0*/  BSYNC.RECONVERGENT B0 ;  /* 0x0000000000007941 */ /* 0x000fea0003800200 */
.L_x_41035:
        /* <DEDUP_REMOVED lines=24> */
.L_x_41042:
        /* <DEDUP_REMOVED lines=12> */
.L_x_41044:
[----:B------:R-:W-:Y:S05]  /*22430*/  BSYNC.RECONVERGENT B1 ;  /* 0x0000000000017941 */ /* 0x000fea0003800200 */
.L_x_41043:
        /* <DEDUP_REMOVED lines=62> */
.L_x_41041:
[----:B------:R-:W-:Y:S05]  /*22820*/  BSYNC.RECONVERGENT B0 ;  /* 0x0000000000007941 */ /* 0x000fea0003800200 */
.L_x_41040:
        /* <DEDUP_REMOVED lines=23> */
.L_x_41047:
        /* <DEDUP_REMOVED lines=12> */
.L_x_41049:
[----:B------:R-:W-:Y:S05]  /*22a60*/  BSYNC.RECONVERGENT B1 ;  /* 0x0000000000017941 */ /* 0x000fea0003800200 */
.L_x_41048:
        /* <DEDUP_REMOVED lines=62> */
.L_x_41046:
[----:B------:R-:W-:Y:S05]  /*22e50*/  BSYNC.RECONVERGENT B0 ;  /* 0x0000000000007941 */ /* 0x000fea0003800200 */
.L_x_41045:
        /* <DEDUP_REMOVED lines=22> */
.L_x_41052:
        /* <DEDUP_REMOVED lines=12> */
.L_x_41054:
[----:B------:R-:W-:Y:S05]  /*23080*/  BSYNC.RECONVERGENT B1 ;  /* 0x0000000000017941 */ /* 0x000fea0003800200 */
.L_x_41053:
        /* <DEDUP_REMOVED lines=62> */
.L_x_41051:
[----:B------:R-:W-:Y:S05]  /*23470*/  BSYNC.RECONVERGENT B0 ;  /* 0x0000000000007941 */ /* 0x000fea0003800200 */
.L_x_41050:
        /* <DEDUP_REMOVED lines=23> */
.L_x_41057:
        /* <DEDUP_REMOVED lines=12> */
.L_x_41059:
[----:B------:R-:W-:Y:S05]  /*236b0*/  BSYNC.RECONVERGENT B1 ;  /* 0x0000000000017941 */ /* 0x000fea0003800200 */
.L_x_41058:
        /* <DEDUP_REMOVED lines=62> */
.L_x_41056:
[----:B------:R-:W-:Y:S05]  /*23aa0*/  BSYNC.RECONVERGENT B0 ;  /* 0x0000000000007941 */ /* 0x000fea0003800200 */
.L_x_41055:
        /* <DEDUP_REMOVED lines=22> */
.L_x_41062:
        /* <DEDUP_REMOVED lines=12> */
.L_x_41064:
[----:B------:R-:W-:Y:S05]  /*23cd0*/  BSYNC.RECONVERGENT B1 ;  /* 0x0000000000017941 */ /* 0x000fea0003800200 */
.L_x_41063:
        /* <DEDUP_REMOVED lines=62> */
.L_x_41061:
[----:B------:R-:W-:Y:S05]  /*240c0*/  BSYNC.RECONVERGENT B0 ;  /* 0x0000000000007941 */ /* 0x000fea0003800200 */
.L_x_41060:
        /* <DEDUP_REMOVED lines=23> */
.L_x_41067:
        /* <DEDUP_REMOVED lines=15> */
.L_x_41069:
[----:B------:R-:W-:Y:S05]  /*24330*/  BSYNC.RECONVERGENT B1 ;  /* 0x0000000000017941 */ /* 0x000fea0003800200 */
.L_x_41068:
        /* <DEDUP_REMOVED lines=62> */
.L_x_41066:
[----:B------:R-:W-:Y:S05]  /*24720*/  BSYNC.RECONVERGENT B0 ;  /* 0x0000000000007941 */ /* 0x000fea0003800200 */
.L_x_41065:
        /* <DEDUP_REMOVED lines=10> */
.L_x_41029:
        /* <DEDUP_REMOVED lines=16> */
.L_x_41073:
        /* <DEDUP_REMOVED lines=12> */
.L_x_41075:
[----:B------:R-:W-:Y:S05]  /*24990*/  BSYNC.RECONVERGENT B1 ;  /* 0x0000000000017941 */ /* 0x000fea0003800200 */
.L_x_41074:
        /* <DEDUP_REMOVED lines=62> */
.L_x_41072:
[----:B------:R-:W-:Y:S05]  /*24d80*/  BSYNC.RECONVERGENT B0 ;  /* 0x0000000000007941 */ /* 0x000fea0003800200 */
.L_x_41071:
        /* <DEDUP_REMOVED lines=8> */
[----:B------:R-:W-:Y:S02]  /*24e10*/  PLOP3.LUT P3, PT, P1, PT, PT, 0x8, 0x80 ;  /* 0x000000000080781c */ /* 0x000fe40000f6e170 */
[----:B------:R-:W-:Y:S01]  /*24e20*/  PRMT R12, R12, 0x7632, R12 ;  /* 0x000076320c0c7816 */ /* 0x000fe2000000000c */
[----:B------:R-:W-:-:S04]  /*24e30*/  FMUL.FTZ R17, R17, R222 ;  /* 0x000000de11117220 */ /* 0x000fc80000410000 */
[----:B------:R-:W-:-:S05]  /*24e40*/  FMUL.FTZ R17, R17, R224 ;  /* 0x000000e011117220 */ /* 0x000fca0000410000 */
[----:B------:R-:W-:Y:S01]  /*24e50*/  FSEL R20, R17, RZ, !P1 ;  /* 0x000000ff11147208 */ /* 0x000fe20004800000 */
[----:B------:R-:W-:Y:S01]  /*24e60*/  IMAD.MOV.U32 R17, RZ, RZ, R228 ;  /* 0x000000ffff117224 */ /* 0x000fe200078e00e4 */
        /* <DEDUP_REMOVED lines=10> */
.L_x_41078:
        /* <DEDUP_REMOVED lines=12> */
.L_x_41080:
[----:B------:R-:W-:Y:S05]  /*24fd0*/  BSYNC.RECONVERGENT B1 ;  /* 0x0000000000017941 */ /* 0x000fea0003800200 */
.L_x_41079:
        /* <DEDUP_REMOVED lines=62> */
.L_x_41077:
[----:B------:R-:W-:Y:S05]  /*253c0*/  BSYNC.RECONVERGENT B0 ;  /* 0x0000000000007941 */ /* 0x000fea0003800200 */
.L_x_41076:
        /* <DEDUP_REMOVED lines=23> */
.L_x_41083:
        /* <DEDUP_REMOVED lines=12> */
.L_x_41085:
[----:B------:R-:W-:Y:S05]  /*25600*/  BSYNC.RECONVERGENT B1 ;  /* 0x0000000000017941 */ /* 0x000fea0003800200 */
.L_x_41084:
        /* <DEDUP_REMOVED lines=62> */
.L_x_41082:
[----:B------:R-:W-:Y:S05]  /*259f0*/  BSYNC.RECONVERGENT B0 ;  /* 0x0000000000007941 */ /* 0x000fea0003800200 */
.L_x_41081:
[----:B------:R-:W-:Y:S01]  /*25a00*/  I2FP.F32.U32 R12, R12 ;  /* 0x0000000c000c7245 */ /* 0x000fe20000201000 */
[----:B------:R-:W-:Y:S01]  /*25a10*/  BSSY.RECONVERGENT B0, `(.L_x_41086) ;  /* 0x0000060000007945 */ /* 0x000fe20003800200 */
[----:B------:R-:W-:Y:S01]  /*25a20*/  ISETP.NE.AND P3, PT, R17, 0x1, PT ;  /* 0x000000011100780c */ /* 0x000fe20003f65270 */
[----:B------:R-:W-:Y:S02]  /*25a30*/  IMAD.MOV.U32 R23, RZ, RZ, 0x2 ;  /* 0x00000002ff177424 */ /* 0x000fe400078e00ff */
        /* <DEDUP_REMOVED lines=18> */
.L_x_41088:
        /* <DEDUP_REMOVED lines=12> */
.L_x_41090:
[----:B------:R-:W-:Y:S05]  /*25c20*/  BSYNC.RECONVERGENT B1 ;  /* 0x0000000000017941 */ /* 0x000fea0003800200 */
.L_x_41089:
        /* <DEDUP_REMOVED lines=62> */
.L_x_41087:
[----:B------:R-:W-:Y:S05]  /*26010*/  BSYNC.RECONVERGENT B0 ;  /* 0x0000000000007941 */ /* 0x000fea0003800200 */
.L_x_41086:
        /* <DEDUP_REMOVED lines=21> */
.L_x_41093:
        /* <DEDUP_REMOVED lines=12> */
.L_x_41095:
[----:B------:R-:W-:Y:S05]  /*26230*/  BSYNC.RECONVERGENT B1 ;  /* 0x0000000000017941 */ /* 0x000fea0003800200 */
.L_x_41094:
        /* <DEDUP_REMOVED lines=62> */
.L_x_41092:
[----:B------:R-:W-:Y:S05]  /*26620*/  BSYNC.RECONVERGENT B0 ;  /* 0x0000000000007941 */ /* 0x000fea0003800200 */
.L_x_41091:
        /* <DEDUP_REMOVED lines=22> */
.L_x_41098:
        /* <DEDUP_REMOVED lines=12> */
.L_x_41100:
[----:B------:R-:W-:Y:S05]  /*26850*/  BSYNC.RECONVERGENT B1 ;  /* 0x0000000000017941 */ /* 0x000fea0003800200 */
.L_x_41099:
        /* <DEDUP_REMOVED lines=62> */
.L_x_41097:
[----:B------:R-:W-:Y:S05]  /*26c40*/  BSYNC.RECONVERGENT B0 ;  /* 0x0000000000007941 */ /* 0x000fea0003800200 */
.L_x_41096:
        /* <DEDUP_REMOVED lines=21> */
.L_x_41103:
        /* <DEDUP_REMOVED lines=12> */
.L_x_41105:
[----:B------:R-:W-:Y:S05]  /*26e60*/  BSYNC.RECONVERGENT B1 ;  /* 0x0000000000017941 */ /* 0x000fea0003800200 */
.L_x_41104:
        /* <DEDUP_REMOVED lines=62> */
.L_x_41102:
[----:B------:R-:W-:Y:S05]  /*27250*/  BSYNC.RECONVERGENT B0 ;  /* 0x0000000000007941 */ /* 0x000fea0003800200 */
.L_x_41101:
        /* <DEDUP_REMOVED lines=22> */
.L_x_41108:
        /* <DEDUP_REMOVED lines=15> */
.L_x_41110:
[----:B------:R-:W-:Y:S05]  /*274b0*/  BSYNC.RECONVERGENT B1 ;  /* 0x0000000000017941 */ /* 0x000fea0003800200 */
.L_x_41109:
        /* <DEDUP_REMOVED lines=62> */
.L_x_41107:
[----:B------:R-:W-:Y:S05]  /*278a0*/  BSYNC.RECONVERGENT B0 ;  /* 0x0000000000007941 */ /* 0x000fea0003800200 */
.L_x_41106:
        /* <DEDUP_REMOVED lines=16> */
.L_x_41070:
        /* <DEDUP_REMOVED lines=43> */
.L_x_41114:
        /* <DEDUP_REMOVED lines=12> */
.L_x_41116:
[----:B------:R-:W-:Y:S05]  /*27d20*/  BSYNC.RECONVERGENT B1 ;  /* 0x0000000000017941 */ /* 0x000fea0003800200 */
.L_x_41115:
        /* <DEDUP_REMOVED lines=62> */
.L_x_41113:
[----:B------:R-:W-:Y:S05]  /*28110*/  BSYNC.RECONVERGENT B0 ;  /* 0x0000000000007941 */ /* 0x000fea0003800200 */
.L_x_41112:
        /* <DEDUP_REMOVED lines=25> */
.L_x_41119:
        /* <DEDUP_REMOVED lines=12> */
.L_x_41121:
[----:B------:R-:W-:Y:S05]  /*28370*/  BSYNC.RECONVERGENT B1 ;  /* 0x0000000000017941 */ /* 0x000fea0003800200 */
.L_x_41120:
        /* <DEDUP_REMOVED lines=62> */
.L_x_41118:
[----:B------:R-:W-:Y:S05]  /*28760*/  BSYNC.RECONVERGENT B0 ;  /* 0x0000000000007941 */ /* 0x000fea0003800200 */
.L_x_41117:
        /* <DEDUP_REMOVED lines=24> */
.L_x_41124:
        /* <DEDUP_REMOVED lines=12> */
.L_x_41126:
[----:B------:R-:W-:Y:S05]  /*289b0*/  BSYNC.RECONVERGENT B1 ;  /* 0x0000000000017941 */ /* 0x000fea0003800200 */
.L_x_41125:
        /* <DEDUP_REMOVED lines=62> */
.L_x_41123:
[----:B------:R-:W-:Y:S05]  /*28da0*/  BSYNC.RECONVERGENT B0 ;  /* 0x0000000000007941 */ /* 0x000fea0003800200 */
.L_x_41122:
        /* <DEDUP_REMOVED lines=23> */
.L_x_41129:
        /* <DEDUP_REMOVED lines=12> */
.L_x_41131:
[----:B------:R-:W-:Y:S05]  /*28fe0*/  BSYNC.RECONVERGENT B1 ;  /* 0x0000000000017941 */ /* 0x000fea0003800200 */
.L_x_41130:
        /* <DEDUP_REMOVED lines=62> */
.L_x_41128:
[----:B------:R-:W-:Y:S05]  /*293d0*/  BSYNC.RECONVERGENT B0 ;  /* 0x0000000000007941 */ /* 0x000fea0003800200 */
.L_x_41127:
        /* <DEDUP_REMOVED lines=22> */
.L_x_41134:
        /* <DEDUP_REMOVED lines=12> */
.L_x_41136:
[----:B------:R-:W-:Y:S05]  /*29600*/  BSYNC.RECONVERGENT B1 ;  /* 0x0000000000017941 */ /* 0x000fea0003800200 */
.L_x_41135:
        /* <DEDUP_REMOVED lines=62> */
.L_x_41133:
[----:B------:R-:W-:Y:S05]  /*299f0*/  BSYNC.RECONVERGENT B0 ;  /* 0x0000000000007941 */ /* 0x000fea0003800200 */
.L_x_41132:
        /* <DEDUP_REMOVED lines=23> */
.L_x_41139:
        /* <DEDUP_REMOVED lines=12> */
.L_x_41141:
[----:B------:R-:W-:Y:S05]  /*29c30*/  BSYNC.RECONVERGENT B1 ;  /* 0x0000000000017941 */ /* 0x000fea0003800200 */
.L_x_41140:
        /* <DEDUP_REMOVED lines=62> */
.L_x_41138:
[----:B------:R-:W-:Y:S05]  /*2a020*/  BSYNC.RECONVERGENT B0 ;  /* 0x0000000000007941 */ /* 0x000fea0003800200 */
.L_x_41137:
        /* <DEDUP_REMOVED lines=22> */
.L_x_41144:
        /* <DEDUP_REMOVED lines=12> */
.L_x_41146:
[----:B------:R-:W-:Y:S05]  /*2a250*/  BSYNC.RECONVERGENT B1 ;  /* 0x0000000000017941 */ /* 0x000fea0003800200 */
.L_x_41145:
        /* <DEDUP_REMOVED lines=62> */
.L_x_41143:
[----:B------:R-:W-:Y:S05]  /*2a640*/  BSYNC.RECONVERGENT B0 ;  /* 0x0000000000007941 */ /* 0x000fea0003800200 */
.L_x_41142:
        /* <DEDUP_REMOVED lines=23> */
.L_x_41149:
        /* <DEDUP_REMOVED lines=15> */
.L_x_41151:
[----:B------:R-:W-:Y:S05]  /*2a8b0*/  BSYNC.RECONVERGENT B1 ;  /* 0x0000000000017941 */ /* 0x000fea0003800200 */
.L_x_41150:
        /* <DEDUP_REMOVED lines=62> */
.L_x_41148:
[----:B------:R-:W-:Y:S05]  /*2aca0*/  BSYNC.RECONVERGENT B0 ;  /* 0x0000000000007941 */ /* 0x000fea0003800200 */
.L_x_41147:
        /* <DEDUP_REMOVED lines=10> */
.L_x_41111:
        /* <DEDUP_REMOVED lines=16> */
.L_x_41155:
        /* <DEDUP_REMOVED lines=12> */
.L_x_41157:
[----:B------:R-:W-:Y:S05]  /*2af10*/  BSYNC.RECONVERGENT B1 ;  /* 0x0000000000017941 */ /* 0x000fea0003800200 */
.L_x_41156:
        /* <DEDUP_REMOVED lines=62> */
.L_x_41154:
[----:B------:R-:W-:Y:S05]  /*2b300*/  BSYNC.RECONVERGENT B0 ;  /* 0x0000000000007941 */ /* 0x000fea0003800200 */
.L_x_41153:
        /* <DEDUP_REMOVED lines=24> */
.L_x_41160:
        /* <DEDUP_REMOVED lines=12> */
.L_x_41162:
[----:B------:R-:W-:Y:S05]  /*2b550*/  BSYNC.RECONVERGENT B1 ;  /* 0x0000000000017941 */ /* 0x000fea0003800200 */
.L_x_41161:
        /* <DEDUP_REMOVED lines=62> */
.L_x_41159:
[----:B------:R-:W-:Y:S05]  /*2b940*/  BSYNC.RECONVERGENT B0 ;  /* 0x0000000000007941 */ /* 0x000fea0003800200 */
.L_x_41158:
        /* <DEDUP_REMOVED lines=23> */
.L_x_41165:
        /* <DEDUP_REMOVED lines=12> */
.L_x_41167:
[----:B------:R-:W-:Y:S05]  /*2bb80*/  BSYNC.RECONVERGENT B1 ;  /* 0x0000000000017941 */ /* 0x000fea0003800200 */
.L_x_41166:
        /* <DEDUP_REMOVED lines=62> */
.L_x_41164:
[----:B------:R-:W-:Y:S05]  /*2bf70*/  BSYNC.RECONVERGENT B0 ;  /* 0x0000000000007941 */ /* 0x000fea0003800200 */
.L_x_41163:
        /* <DEDUP_REMOVED lines=22> */
.L_x_41170:
        /* <DEDUP_REMOVED lines=12> */
.L_x_41172:
[----:B------:R-:W-:Y:S05]  /*2c1a0*/  BSYNC.RECONVERGENT B1 ;  /* 0x0000000000017941 */ /* 0x000fea0003800200 */
.L_x_41171:
        /* <DEDUP_REMOVED lines=62> */
.L_x_41169:
[----:B------:R-:W-:Y:S05]  /*2c590*/  BSYNC.RECONVERGENT B0 ;  /* 0x0000000000007941 */ /* 0x000fea0003800200 */
.L_x_41168:
        /* <DEDUP_REMOVED lines=21> */
.L_x_41175:
        /* <DEDUP_REMOVED lines=12> */
.L_x_41177:
[----:B------:R-:W-:Y:S05]  /*2c7b0*/  BSYNC.RECONVERGENT B1 ;  /* 0x0000000000017941 */ /* 0x000fea0003800200 */
.L_x_41176:
        /* <DEDUP_REMOVED lines=62> */
.L_x_41174:
[----:B------:R-:W-:Y:S05]  /*2cba0*/  BSYNC.RECONVERGENT B0 ;  /* 0x0000000000007941 */ /* 0x000fea0003800200 */
.L_x_41173:
        /* <DEDUP_REMOVED lines=22> */
.L_x_41180:
        /* <DEDUP_REMOVED lines=12> */
.L_x_41182:
[----:B------:R-:W-:Y:S05]  /*2cdd0*/  BSYNC.RECONVERGENT B1 ;  /* 0x0000000000017941 */ /* 0x000fea0003800200 */
.L_x_41181:
        /* <DEDUP_REMOVED lines=62> */
.L_x_41179:
[----:B------:R-:W-:Y:S05]  /*2d1c0*/  BSYNC.RECONVERGENT B0 ;  /* 0x0000000000007941 */ /* 0x000fea0003800200 */
.L_x_41178:
        /* <DEDUP_REMOVED lines=9> */
[----:B------:R-:W-:-:S04]  /*2d260*/  MOV R12, R228 ;  /* 0x000000e4000c7202 */ /* 0x000fc80000000f00 */
        /* <DEDUP_REMOVED lines=11> */
.L_x_41185:
        /* <DEDUP_REMOVED lines=12> */
.L_x_41187:
[----:B------:R-:W-:Y:S05]  /*2d3e0*/  BSYNC.RECONVERGENT B1 ;  /* 0x0000000000017941 */ /* 0x000fea0003800200 */
.L_x_41186:
        /* <DEDUP_REMOVED lines=62> */
.L_x_41184:
[----:B------:R-:W-:Y:S05]  /*2d7d0*/  BSYNC.RECONVERGENT B0 ;  /* 0x0000000000007941 */ /* 0x000fea0003800200 */
.L_x_41183:
        /* <DEDUP_REMOVED lines=22> */
.L_x_41190:
        /* <DEDUP_REMOVED lines=15> */
.L_x_41192:
[----:B------:R-:W-:Y:S05]  /*2da30*/  BSYNC.RECONVERGENT B1 ;  /* 0x0000000000017941 */ /* 0x000fea0003800200 */
.L_x_41191:
        /* <DEDUP_REMOVED lines=62> */
.L_x_41189:
[----:B------:R-:W-:Y:S05]  /*2de20*/  BSYNC.RECONVERGENT B0 ;  /* 0x0000000000007941 */ /* 0x000fea0003800200 */
.L_x_41188:
        /* <DEDUP_REMOVED lines=16> */
.L_x_41152:
        /* <DEDUP_REMOVED lines=43> */
.L_x_41196:
        /* <DEDUP_REMOVED lines=12> */
.L_x_41198:
[----:B------:R-:W-:Y:S05]  /*2e2a0*/  BSYNC.RECONVERGENT B1 ;  /* 0x0000000000017941 */ /* 0x000fea0003800200 */
.L_x_41197:
        /* <DEDUP_REMOVED lines=62> */
.L_x_41195:
[----:B------:R-:W-:Y:S05]  /*2e690*/  BSYNC.RECONVERGENT B0 ;  /* 0x0000000000007941 */ /* 0x000fea0003800200 */
.L_x_41194:
        /* <DEDUP_REMOVED lines=25> */
.L_x_41201:
        /* <DEDUP_REMOVED lines=12> */
.L_x_41203:
[----:B------:R-:W-:Y:S05]  /*2e8f0*/  BSYNC.RECONVERGENT B1 ;  /* 0x0000000000017941 */ /* 0x000fea0003800200 */
.L_x_41202:
        /* <DEDUP_REMOVED lines=62> */
.L_x_41200:
[----:B------:R-:W-:Y:S05]  /*2ece0*/  BSYNC.RECONVERGENT B0 ;  /* 0x0000000000007941 */ /* 0x000fea0003800200 */
.L_x_41199:
        /* <DEDUP_REMOVED lines=24> */
.L_x_41206:
        /* <DEDUP_REMOVED lines=12> */
.L_x_41208:
[----:B------:R-:W-:Y:S05]  /*2ef30*/  BSYNC.RECONVERGENT B1 ;  /* 0x0000000000017941 */ /* 0x000fea0003800200 */
.L_x_41207:
        /* <DEDUP_REMOVED lines=62> */
.L_x_41205:
[----:B------:R-:W-:Y:S05]  /*2f320*/  BSYNC.RECONVERGENT B0 ;  /* 0x0000000000007941 */ /* 0x000fea0003800200 */
.L_x_41204:
        /* <DEDUP_REMOVED lines=23> */
.L_x_41211:
        /* <DEDUP_REMOVED lines=12> */
.L_x_41213:
[----:B------:R-:W-:Y:S05]  /*2f560*/  BSYNC.RECONVERGENT B1 ;  /* 0x0000000000017941 */ /* 0x000fea0003800200 */
.L_x_41212:
        /* <DEDUP_REMOVED lines=62> */
.L_x_41210:
[----:B------:R-:W-:Y:S05]  /*2f950*/  BSYNC.RECONVERGENT B0 ;  /* 0x0000000000007941 */ /* 0x000fea0003800200 */
.L_x_41209:
        /* <DEDUP_REMOVED lines=22> */
.L_x_41216:
        /* <DEDUP_REMOVED lines=12> */
.L_x_41218:
[----:B------:R-:W-:Y:S05]  /*2fb80*/  BSYNC.RECONVERGENT B1 ;  /* 0x0000000000017941 */ /* 0x000fea0003800200 */
.L_x_41217:
        /* <DEDUP_REMOVED lines=62> */
.L_x_41215:
[----:B------:R-:W-:Y:S05]  /*2ff70*/  BSYNC.RECONVERGENT B0 ;  /* 0x0000000000007941 */ /* 0x000fea0003800200 */
.L_x_41214:
        /* <DEDUP_REMOVED lines=23> */
.L_x_41221:
        /* <DEDUP_REMOVED lines=12> */
.L_x_41223:
[----:B------:R-:W-:Y:S05]  /*301b0*/  BSYNC.RECONVERGENT B1 ;  /* 0x0000000000017941 */ /* 0x000fea0003800200 */
.L_x_41222:
        /* <DEDUP_REMOVED lines=62> */
.L_x_41220:
[----:B------:R-:W-:Y:S05]  /*305a0*/  BSYNC.RECONVERGENT B0 ;  /* 0x0000000000007941 */ /* 0x000fea0003800200 */
.L_x_41219:
        /* <DEDUP_REMOVED lines=22> */
.L_x_41226:
        /* <DEDUP_REMOVED lines=12> */
.L_x_41228:
[----:B------:R-:W-:Y:S05]  /*307d0*/  BSYNC.RECONVERGENT B1 ;  /* 0x0000000000017941 */ /* 0x000fea0003800200 */
.L_x_41227:
        /* <DEDUP_REMOVED lines=62> */
.L_x_41225:
[----:B------:R-:W-:Y:S05]  /*30bc0*/  BSYNC.RECONVERGENT B0 ;  /* 0x0000000000007941 */ /* 0x000fea0003800200 */
.L_x_41224:
        /* <DEDUP_REMOVED lines=23> */
.L_x_41231:
        /* <DEDUP_REMOVED lines=15> */
.L_x_41233:
[----:B------:R-:W-:Y:S05]  /*30e30*/  BSYNC.RECONVERGENT B1 ;  /* 0x0000000000017941 */ /* 0x000fea0003800200 */
.L_x_41232:
        /* <DEDUP_REMOVED lines=62> */
.L_x_41230:
[----:B------:R-:W-:Y:S05]  /*31220*/  BSYNC.RECONVERGENT B0 ;  /* 0x0000000000007941 */ /* 0x000fea0003800200 */
.L_x_41229:
        /* <DEDUP_REMOVED lines=10> */
.L_x_41193:
        /* <DEDUP_REMOVED lines=16> */
.L_x_41237:
        /* <DEDUP_REMOVED lines=12> */
.L_x_41239:
[----:B------:R-:W-:Y:S05]  /*31490*/  BSYNC.RECONVERGENT B1 ;  /* 0x0000000000017941 */ /* 0x000fea0003800200 */
.L_x_41238:
        /* <DEDUP_REMOVED lines=62> */
.L_x_41236:
[----:B------:R-:W-:Y:S05]  /*31880*/  BSYNC.RECONVERGENT B0 ;  /* 0x0000000000007941 */ /* 0x000fea0003800200 */
.L_x_41235:
        /* <DEDUP_REMOVED lines=24> */
.L_x_41242:
        /* <DEDUP_REMOVED lines=12> */
.L_x_41244:
[----:B------:R-:W-:Y:S05]  /*31ad0*/  BSYNC.RECONVERGENT B1 ;  /* 0x0000000000017941 */ /* 0x000fea0003800200 */
.L_x_41243:
        /* <DEDUP_REMOVED lines=62> */
.L_x_41241:
[----:B------:R-:W-:Y:S05]  /*31ec0*/  BSYNC.RECONVERGENT B0 ;  /* 0x0000000000007941 */ /* 0x000fea0003800200 */
.L_x_41240:
        /* <DEDUP_REMOVED lines=23> */
.L_x_41247:
        /* <DEDUP_REMOVED lines=12> */
.L_x_41249:
[----:B------:R-:W-:Y:S05]  /*32100*/  BSYNC.RECONVERGENT B1 ;  /* 0x0000000000017941 */ /* 0x000fea0003800200 */
.L_x_41248:
        /* <DEDUP_REMOVED lines=62> */
.L_x_41246:
[----:B------:R-:W-:Y:S05]  /*324f0*/  BSYNC.RECONVERGENT B0 ;  /* 0x0000000000007941 */ /* 0x000fea0003800200 */
.L_x_41245:
        /* <DEDUP_REMOVED lines=22> */
.L_x_41252:
        /* <DEDUP_REMOVED lines=12> */
.L_x_41254:
[----:B------:R-:W-:Y:S05]  /*32720*/  BSYNC.RECONVERGENT B1 ;  /* 0x0000000000017941 */ /* 0x000fea0003800200 */
.L_x_41253:
        /* <DEDUP_REMOVED lines=62> */
.L_x_41251:
[----:B------:R-:W-:Y:S05]  /*32b10*/  BSYNC.RECONVERGENT B0 ;  /* 0x0000000000007941 */ /* 0x000fea0003800200 */
.L_x_41250:
        /* <DEDUP_REMOVED lines=21> */
.L_x_41257:
        /* <DEDUP_REMOVED lines=12> */
.L_x_41259:
[----:B------:R-:W-:Y:S05]  /*32d30*/  BSYNC.RECONVERGENT B1 ;  /* 0x0000000000017941 */ /* 0x000fea0003800200 */
.L_x_41258:
        /* <DEDUP_REMOVED lines=62> */
.L_x_41256:
[----:B------:R-:W-:Y:S05]  /*33120*/  BSYNC.RECONVERGENT B0 ;  /* 0x0000000000007941 */ /* 0x000fea0003800200 */
.L_x_41255:
        /* <DEDUP_REMOVED lines=22> */
.L_x_41262:
        /* <DEDUP_REMOVED lines=12> */
.L_x_41264:
[----:B------:R-:W-:Y:S05]  /*33350*/  BSYNC.RECONVERGENT B1 ;  /* 0x0000000000017941 */ /* 0x000fea0003800200 */
.L_x_41263:
        /* <DEDUP_REMOVED lines=62> */
.L_x_41261:
[----:B------:R-:W-:Y:S05]  /*33740*/  BSYNC.RECONVERGENT B0 ;  /* 0x0000000000007941 */ /* 0x000fea0003800200 */
.L_x_41260:
        /* <DEDUP_REMOVED lines=21> */
.L_x_41267:
        /* <DEDUP_REMOVED lines=12> */
.L_x_41269:
[----:B------:R-:W-:Y:S05]  /*33960*/  BSYNC.RECONVERGENT B1 ;  /* 0x0000000000017941 */ /* 0x000fea0003800200 */
.L_x_41268:
        /* <DEDUP_REMOVED lines=62> */
.L_x_41266:
[----:B------:R-:W-:Y:S05]  /*33d50*/  BSYNC.RECONVERGENT B0 ;  /* 0x0000000000007941 */ /* 0x000fea0003800200 */
.L_x_41265:
        /* <DEDUP_REMOVED lines=22> */
.L_x_41272:
        /* <DEDUP_REMOVED lines=15> */
.L_x_41274:
[----:B------:R-:W-:Y:S05]  /*33fb0*/  BSYNC.RECONVERGENT B1 ;  /* 0x0000000000017941 */ /* 0x000fea0003800200 */
.L_x_41273:
        /* <DEDUP_REMOVED lines=62> */
.L_x_41271:
[----:B------:R-:W-:Y:S05]  /*343a0*/  BSYNC.RECONVERGENT B0 ;  /* 0x0000000000007941 */ /* 0x000fea0003800200 */
.L_x_41270:
        /* <DEDUP_REMOVED lines=16> */
.L_x_41234:
        /* <DEDUP_REMOVED lines=43> */
.L_x_41278:
        /* <DEDUP_REMOVED lines=12> */
.L_x_41280:
[----:B------:R-:W-:Y:S05]  /*34820*/  BSYNC.RECONVERGENT B1 ;  /* 0x0000000000017941 */ /* 0x000fea0003800200 */
.L_x_41279:
        /* <DEDUP_REMOVED lines=62> */
.L_x_41277:
[----:B------:R-:W-:Y:S05]  /*34c10*/  BSYNC.RECONVERGENT B0 ;  /* 0x0000000000007941 */ /* 0x000fea0003800200 */
.L_x_41276:
        /* <DEDUP_REMOVED lines=25> */
.L_x_41283:
        /* <DEDUP_REMOVED lines=12> */
.L_x_41285:
[----:B------:R-:W-:Y:S05]  /*34e70*/  BSYNC.RECONVERGENT B1 ;  /* 0x0000000000017941 */ /* 0x000fea0003800200 */
.L_x_41284:
        /* <DEDUP_REMOVED lines=62> */
.L_x_41282:
[----:B------:R-:W-:Y:S05]  /*35260*/  BSYNC.RECONVERGENT B0 ;  /* 0x0000000000007941 */ /* 0x000fea0003800200 */
.L_x_41281:
        /* <DEDUP_REMOVED lines=24> */
.L_x_41288:
        /* <DEDUP_REMOVED lines=12> */
.L_x_41290:
[----:B------:R-:W-:Y:S05]  /*354b0*/  BSYNC.RECONVERGENT B1 ;  /* 0x0000000000017941 */ /* 0x000fea0003800200 */
.L_x_41289:
        /* <DEDUP_REMOVED lines=62> */
.L_x_41287:
[----:B------:R-:W-:Y:S05]  /*358a0*/  BSYNC.RECONVERGENT B0 ;  /* 0x0000000000007941 */ /* 0x000fea0003800200 */
.L_x_41286:
        /* <DEDUP_REMOVED lines=23> */
.L_x_41293:
        /* <DEDUP_REMOVED lines=12> */
.L_x_41295:
[----:B------:R-:W-:Y:S05]  /*35ae0*/  BSYNC.RECONVERGENT B1 ;  /* 0x0000000000017941 */ /* 0x000fea0003800200 */
.L_x_41294:
        /* <DEDUP_REMOVED lines=62> */
.L_x_41292:
[----:B------:R-:W-:Y:S05]  /*35ed0*/  BSYNC.RECONVERGENT B0 ;  /* 0x0000000000007941 */ /* 0x000fea0003800200 */
.L_x_41291:
        /* <DEDUP_REMOVED lines=22> */
.L_x_41298:
        /* <DEDUP_REMOVED lines=12> */
.L_x_41300:
[----:B------:R-:W-:Y:S05]  /*36100*/  BSYNC.RECONVERGENT B1 ;  /* 0x0000000000017941 */ /* 0x000fea0003800200 */
.L_x_41299:
        /* <DEDUP_REMOVED lines=62> */
.L_x_41297:
[----:B------:R-:W-:Y:S05]  /*364f0*/  BSYNC.RECONVERGENT B0 ;  /* 0x0000000000007941 */ /* 0x000fea0003800200 */
.L_x_41296:
        /* <DEDUP_REMOVED lines=23> */
.L_x_41303:
        /* <DEDUP_REMOVED lines=12> */
.L_x_41305:
[----:B------:R-:W-:Y:S05]  /*36730*/  BSYNC.RECONVERGENT B1 ;  /* 0x0000000000017941 */ /* 0x000fea0003800200 */
.L_x_41304:
        /* <DEDUP_REMOVED lines=62> */
.L_x_41302:
[----:B------:R-:W-:Y:S05]  /*36b20*/  BSYNC.RECONVERGENT B0 ;  /* 0x0000000000007941 */ /* 0x000fea0003800200 */
.L_x_41301:
        /* <DEDUP_REMOVED lines=22> */
.L_x_41308:
        /* <DEDUP_REMOVED lines=12> */
.L_x_41310:
[----:B------:R-:W-:Y:S05]  /*36d50*/  BSYNC.RECONVERGENT B1 ;  /* 0x0000000000017941 */ /* 0x000fea0003800200 */
.L_x_41309:
        /* <DEDUP_REMOVED lines=62> */
.L_x_41307:
[----:B------:R-:W-:Y:S05]  /*37140*/  BSYNC.RECONVERGENT B0 ;  /* 0x0000000000007941 */ /* 0x000fea0003800200 */
.L_x_41306:
        /* <DEDUP_REMOVED lines=23> */
.L_x_41313:
        /* <DEDUP_REMOVED lines=15> */
.L_x_41315:
[----:B------:R-:W-:Y:S05]  /*373b0*/  BSYNC.RECONVERGENT B1 ;  /* 0x0000000000017941 */ /* 0x000fea0003800200 */
.L_x_41314:
        /* <DEDUP_REMOVED lines=62> */
.L_x_41312:
[----:B------:R-:W-:Y:S05]  /*377a0*/  BSYNC.RECONVERGENT B0 ;  /* 0x0000000000007941 */ /* 0x000fea0003800200 */
.L_x_41311:
        /* <DEDUP_REMOVED lines=10> */
.L_x_41275:
        /* <DEDUP_REMOVED lines=16> */
.L_x_41319:
        /* <DEDUP_REMOVED lines=12> */
.L_x_41321:
[----:B------:R-:W-:Y:S05]  /*37a10*/  BSYNC.RECONVERGENT B1 ;  /* 0x0000000000017941 */ /* 0x000fea0003800200 */
.L_x_41320:
        /* <DEDUP_REMOVED lines=62> */
.L_x_41318:
[----:B------:R-:W-:Y:S05]  /*37e00*/  BSYNC.RECONVERGENT B0 ;  /* 0x0000000000007941 */ /* 0x000fea0003800200 */
.L_x_41317:
        /* <DEDUP_REMOVED lines=24> */
.L_x_41324:
        /* <DEDUP_REMOVED lines=12> */
.L_x_41326:
[----:B------:R-:W-:Y:S05]  /*38050*/  BSYNC.RECONVERGENT B1 ;  /* 0x0000000000017941 */ /* 0x000fea0003800200 */
.L_x_41325:
        /* <DEDUP_REMOVED lines=62> */
.L_x_41323:
[----:B------:R-:W-:Y:S05]  /*38440*/  BSYNC.RECONVERGENT B0 ;  /* 0x0000000000007941 */ /* 0x000fea0003800200 */
.L_x_41322:
        /* <DEDUP_REMOVED lines=23> */
.L_x_41329:
        /* <DEDUP_REMOVED lines=12> */
.L_x_41331:
[----:B------:R-:W-:Y:S05]  /*38680*/  BSYNC.RECONVERGENT B1 ;  /* 0x0000000000017941 */ /* 0x000fea0003800200 */
.L_x_41330:
        /* <DEDUP_REMOVED lines=62> */
.L_x_41328:
[----:B------:R-:W-:Y:S05]  /*38a70*/  BSYNC.RECONVERGENT B0 ;  /* 0x0000000000007941 */ /* 0x000fea0003800200 */
.L_x_41327:
        /* <DEDUP_REMOVED lines=22> */
.L_x_41334:
        /* <DEDUP_REMOVED lines=12> */
.L_x_41336:
[----:B------:R-:W-:Y:S05]  /*38ca0*/  BSYNC.RECONVERGENT B1 ;  /* 0x0000000000017941 */ /* 0x000fea0003800200 */
.L_x_41335:
        /* <DEDUP_REMOVED lines=62> */
.L_x_41333:
[----:B------:R-:W-:Y:S05]  /*39090*/  BSYNC.RECONVERGENT B0 ;  /* 0x0000000000007941 */ /* 0x000fea0003800200 */
.L_x_41332:
        /* <DEDUP_REMOVED lines=21> */
.L_x_41339:
        /* <DEDUP_REMOVED lines=12> */
.L_x_41341:
[----:B------:R-:W-:Y:S05]  /*392b0*/  BSYNC.RECONVERGENT B1 ;  /* 0x0000000000017941 */ /* 0x000fea0003800200 */
.L_x_41340:
        /* <DEDUP_REMOVED lines=62> */
.L_x_41338:
[----:B------:R-:W-:Y:S05]  /*396a0*/  BSYNC.RECONVERGENT B0 ;  /* 0x0000000000007941 */ /* 0x000fea0003800200 */
.L_x_41337:
        /* <DEDUP_REMOVED lines=22> */
.L_x_41344:
        /* <DEDUP_REMOVED lines=12> */
.L_x_41346:
[----:B------:R-:W-:Y:S05]  /*398d0*/  BSYNC.RECONVERGENT B1 ;  /* 0x0000000000017941 */ /* 0x000fea0003800200 */
.L_x_41345:
        /* <DEDUP_REMOVED lines=62> */
.L_x_41343:
[----:B------:R-:W-:Y:S05]  /*39cc0*/  BSYNC.RECONVERGENT B0 ;  /* 0x0000000000007941 */ /* 0x000fea0003800200 */
.L_x_41342:
        /* <DEDUP_REMOVED lines=21> */
.L_x_41349:
        /* <DEDUP_REMOVED lines=12> */
.L_x_41351:
[----:B------:R-:W-:Y:S05]  /*39ee0*/  BSYNC.RECONVERGENT B1 ;  /* 0x0000000000017941 */ /* 0x000fea0003800200 */
.L_x_41350:
        /* <DEDUP_REMOVED lines=62> */
.L_x_41348:
[----:B------:R-:W-:Y:S05]  /*3a2d0*/  BSYNC.RECONVERGENT B0 ;  /* 0x0000000000007941 */ /* 0x000fea0003800200 */
.L_x_41347:
        /* <DEDUP_REMOVED lines=22> */
.L_x_41354:
        /* <DEDUP_REMOVED lines=15> */
.L_x_41356:
[----:B------:R-:W-:Y:S05]  /*3a530*/  BSYNC.RECONVERGENT B1 ;  /* 0x0000000000017941 */ /* 0x000fea0003800200 */
.L_x_41355:
        /* <DEDUP_REMOVED lines=62> */
.L_x_41353:
[----:B------:R-:W-:Y:S05]  /*3a920*/  BSYNC.RECONVERGENT B0 ;  /* 0x0000000000007941 */ /* 0x000fea0003800200 */
.L_x_41352:
        /* <DEDUP_REMOVED lines=16> */
.L_x_41316:
[----:B------:R-:W0:Y:S01]  /*3aa30*/  LDC.64 R12, c[0x0][0x3a8] ;  /* 0x0000ea00ff0c7b82 */ /* 0x000e220000000a00 */
[----:B------:R-:W-:Y:S01]  /*3aa40*/  SEL R14, RZ, 0x1000000, !P6 ;  /* 0x01000000ff0e7807 */ /* 0x000fe20007000000 */
[----:B------:R-:W-:Y:S01]  /*3aa50*/  VIADD R226, R220, 0x120 ;  /* 0x00000120dce27836 */ /* 0x000fe20000000000 */
[----:B------:R-:W-:Y:S02]  /*3aa60*/  SEL R15, RZ, 0x10000, !P5 ;  /* 0x00010000ff0f7807 */ /* 0x000fe40006800000 */
[C---:B------:R-:W-:Y:S02]  /*3aa70*/  LOP3.LUT P5, RZ, R8.reuse, 0x2, RZ, 0xc0, !PT ;  /* 0x0000000208ff7812 */ /* 0x040fe400078ac0ff */
[----:B------:R-:W-:Y:S01]  /*3aa80*/  LOP3.LUT P6, RZ, R8, 0x4, RZ, 0xc0, !PT ;  /* 0x0000000408ff7812 */ /* 0x000fe200078cc0ff */
        /* <DEDUP_REMOVED lines=19> */
[----:B0-----:R-:W-:-:S05]  /*3abc0*/  IMAD.WIDE.U32 R12, R226, 0x10, R232 ;  /* 0x00000010e20c7825 */ /* 0x001fca00078e00e8 */
[----:B------:R0:W5:Y:S01]  /*3abd0*/  LDG.E.128 R212, desc[UR6][R12.64] ;  /* 0x000000060cd47981 */ /* 0x000162000c1e1d00 */
[----:B------:R-:W-:Y:S05]  /*3abe0*/  @!P0 BRA `(.L_x_41357) ;  /* 0x0000003000688947 */ /* 0x000fea0003800000 */
        /* <DEDUP_REMOVED lines=16> */
.L_x_41360:
        /* <DEDUP_REMOVED lines=12> */
.L_x_41362:
[----:B------:R-:W-:Y:S05]  /*3adb0*/  BSYNC.RECONVERGENT B1 ;  /* 0x0000000000017941 */ /* 0x000fea0003800200 */
.L_x_41361:
        /* <DEDUP_REMOVED lines=62> */
.L_x_41359:
[----:B------:R-:W-:Y:S05]  /*3b1a0*/  BSYNC.RECONVERGENT B0 ;  /* 0x0000000000007941 */ /* 0x000fea0003800200 */
.L_x_41358:
[----:B------:R-:W-:Y:S01]  /*3b1b0*/  I2FP.F32.U32 R12, R12 ;  /* 0x0000000c000c7245 */ /* 0x000fe20000201000 */
[----:B------:R-:W-:Y:S01]  /*3b1c0*/  BSSY.RECONVERGENT B0, `(.L_x_41363) ;  /* 0x0000063000007945 */ /* 0x000fe20003800200 */
[----:B------:R-:W-:Y:S01]  /*3b1d0*/  ISETP.NE.AND P1, PT, R14, 0x1, PT ;  /* 0x000000010e00780c */ /* 0x000fe20003f25270 */
[----:B------:R-:W-:Y:S01]  /*3b1e0*/  IMAD.MOV.U32 R15, RZ, RZ, 0x2 ;  /* 0x00000002ff0f7424 */ /* 0x000fe200078e00ff */
[----:B------:R-:W-:Y:S01]  /*3b1f0*/  LOP3.LUT R8, R8, 0xfffffffd, RZ, 0xc0, !PT ;  /* 0xfffffffd08087812 */ /* 0x000fe200078ec0ff */
[----:B------:R-:W-:Y:S01]  /*3b200*/  FFMA.FTZ R12, R12, R227, 1.1641532182693481445e-10 ;  /* 0x2f0000000c0c7423 */ /* 0x000fe200000100e3 */
[----:B-----5:R-:W-:-:S04]  /*3b210*/  PRMT R13, R212, 0x7632, R13 ;  /* 0x00007632d40d7816 */ /* 0x020fc8000000000d */
[----:B------:R-:W-:Y:S02]  /*3b220*/  FSETP.GTU.FTZ.AND P0, PT, R12, R223, PT ;  /* 0x000000df0c00720b */ /* 0x000fe40003f1c000 */
[----:B------:R-:W-:Y:S02]  /*3b230*/  SHF.L.U32 R12, R212, 0x10, RZ ;  /* 0x00000010d40c7819 */ /* 0x000fe400000006ff */
[----:B------:R-:W-:-:S03]  /*3b240*/  MOV R212, R228 ;  /* 0x000000e400d47202 */ /* 0x000fc60000000f00 */
        /* <DEDUP_REMOVED lines=15> */
.L_x_41365:
        /* <DEDUP_REMOVED lines=12> */
.L_x_41367:
[----:B------:R-:W-:Y:S05]  /*3b400*/  BSYNC.RECONVERGENT B1 ;  /* 0x0000000000017941 */ /* 0x000fea0003800200 */
.L_x_41366:
        /* <DEDUP_REMOVED lines=62> */
.L_x_41364:
[----:B------:R-:W-:Y:S05]  /*3b7f0*/  BSYNC.RECONVERGENT B0 ;  /* 0x0000000000007941 */ /* 0x000fea0003800200 */
.L_x_41363:
        /* <DEDUP_REMOVED lines=22> */
.L_x_41370:
        /* <DEDUP_REMOVED lines=12> */
.L_x_41372:
[----:B------:R-:W-:Y:S05]  /*3ba20*/  BSYNC.RECONVERGENT B1 ;  /* 0x0000000000017941 */ /* 0x000fea0003800200 */
.L_x_41371:
        /* <DEDUP_REMOVED lines=62> */
.L_x_41369:
[----:B------:R-:W-:Y:S05]  /*3be10*/  BSYNC.RECONVERGENT B0 ;  /* 0x0000000000007941 */ /* 0x000fea0003800200 */
.L_x_41368:
        /* <DEDUP_REMOVED lines=23> */
.L_x_41375:
        /* <DEDUP_REMOVED lines=12> */
.L_x_41377:
[----:B------:R-:W-:Y:S05]  /*3c050*/  BSYNC.RECONVERGENT B1 ;  /* 0x0000000000017941 */ /* 0x000fea0003800200 */
.L_x_41376:
        /* <DEDUP_REMOVED lines=62> */
.L_x_41374:
[----:B------:R-:W-:Y:S05]  /*3c440*/  BSYNC.RECONVERGENT B0 ;  /* 0x0000000000007941 */ /* 0x000fea0003800200 */
.L_x_41373:
        /* <DEDUP_REMOVED lines=22> */
.L_x_41380:
        /* <DEDUP_REMOVED lines=12> */
.L_x_41382:
[----:B------:R-:W-:Y:S05]  /*3c670*/  BSYNC.RECONVERGENT B1 ;  /* 0x0000000000017941 */ /* 0x000fea0003800200 */
.L_x_41381:
        /* <DEDUP_REMOVED lines=62> */
.L_x_41379:
[----:B------:R-:W-:Y:S05]  /*3ca60*/  BSYNC.RECONVERGENT B0 ;  /* 0x0000000000007941 */ /* 0x000fea0003800200 */
.L_x_41378:
        /* <DEDUP_REMOVED lines=23> */
.L_x_41385:
        /* <DEDUP_REMOVED lines=12> */
.L_x_41387:
[----:B------:R-:W-:Y:S05]  /*3cca0*/  BSYNC.RECONVERGENT B1 ;  /* 0x0000000000017941 */ /* 0x000fea0003800200 */
.L_x_41386:
[----:B------:R-:W-:Y:S01]  /*3ccb0*/  IMAD.WIDE.U32 R230, R2, -0x2daee0ad, RZ ;  /* 0xd2511f5302e67825 */ /* 0x000fe200078e00ff */
[----:B------:R-:W-:Y:S01]  /*3ccc0*/  UIADD3 UR15, UPT, UPT, UR4, -0x61c88647, URZ ;  /* 0x9e3779b9040f7890 */ /* 0x000fe2000fffe0ff */
[----:B------:R-:W-:Y:S02]  /*3ccd0*/  MOV R213, R225 ;  /* 0x000000e100d57202 */ /* 0x000fe40000000f00 */
        /* <DEDUP_REMOVED lines=58> */
.L_x_41384:
[----:B------:R-:W-:Y:S05]  /*3d080*/  BSYNC.RECONVERGENT B0 ;  /* 0x0000000000007941 */ /* 0x000fea0003800200 */
.L_x_41383:
        /* <DEDUP_REMOVED lines=22> */
.L_x_41390:
        /* <DEDUP_REMOVED lines=12> */
.L_x_41392:
[----:B------:R-:W-:Y:S05]  /*3d2b0*/  BSYNC.RECONVERGENT B1 ;  /* 0x0000000000017941 */ /* 0x000fea0003800200 */
.L_x_41391:
[----:B------:R-:W-:Y:S01]  /*3d2c0*/  IMAD.WIDE.U32 R230, R2, -0x2daee0ad, RZ ;  /* 0xd2511f5302e67825 */ /* 0x000fe200078e00ff */
[----:B------:R-:W-:-:S03]  /*3d2d0*/  UIADD3 UR15, UPT, UPT, UR4, -0x61c88647, URZ ;  /* 0x9e3779b9040f7890 */ /* 0x000fc6000fffe0ff */
[----:B------:R-:W-:Y:S01]  /*3d2e0*/  IMAD.WIDE.U32 R232, R3, -0x326172a9, RZ ;  /* 0xcd9e8d5703e87825 */ /* 0x000fe200078e00ff */
[----:B------:R-:W-:-:S03]  /*3d2f0*/  LOP3.LUT R0, R7, UR5, R231, 0x96, !PT ;  /* 0x0000000507007c12 */ /* 0x000fc6000f8e96e7 */
[----:B------:R-:W-:Y:S01]  /*3d300*/  IMAD.MOV.U32 R214, RZ, RZ, R225 ;  /* 0x000000ffffd67224 */ /* 0x000fe200078e00e1 */
        /* <DEDUP_REMOVED lines=56> */
.L_x_41389:
[----:B------:R-:W-:Y:S05]  /*3d690*/  BSYNC.RECONVERGENT B0 ;  /* 0x0000000000007941 */ /* 0x000fea0003800200 */
.L_x_41388:
        /* <DEDUP_REMOVED lines=23> */
.L_x_41395:
        /* <DEDUP_REMOVED lines=15> */
.L_x_41397:
[----:B------:R-:W-:Y:S05]  /*3d900*/  BSYNC.RECONVERGENT B1 ;  /* 0x0000000000017941 */ /* 0x000fea0003800200 */
.L_x_41396:
        /* <DEDUP_REMOVED lines=61> */
.L_x_41394:
[----:B------:R-:W-:Y:S05]  /*3dce0*/  BSYNC.RECONVERGENT B0 ;  /* 0x0000000000007941 */ /* 0x000fea0003800200 */
.L_x_41393:
        /* <DEDUP_REMOVED lines=10> */
.L_x_41357:
        /* <DEDUP_REMOVED lines=16> */
.L_x_41401:
        /* <DEDUP_REMOVED lines=12> */
.L_x_41403:
[----:B------:R-:W-:Y:S05]  /*3df50*/  BSYNC.RECONVERGENT B1 ;  /* 0x0000000000017941 */ /* 0x000fea0003800200 */
.L_x_41402:
        /* <DEDUP_REMOVED lines=62> */
.L_x_41400:
[----:B------:R-:W-:Y:S05]  /*3e340*/  BSYNC.RECONVERGENT B0 ;  /* 0x0000000000007941 */ /* 0x000fea0003800200 */
.L_x_41399:
[----:B------:R-:W-:Y:S01]  /*3e350*/  I2FP.F32.U32 R12, R12 ;  /* 0x0000000c000c7245 */ /* 0x000fe20000201000 */
[----:B------:R-:W-:Y:S01]  /*3e360*/  BSSY.RECONVERGENT B0, `(.L_x_41404) ;  /* 0x0000062000007945 */ /* 0x000fe20003800200 */
[----:B------:R-:W-:Y:S01]  /*3e370*/  ISETP.NE.AND P1, PT, R14, 0x1, PT ;  /* 0x000000010e00780c */ /* 0x000fe20003f25270 */
[----:B------:R-:W-:Y:S01]  /*3e380*/  IMAD.MOV.U32 R229, RZ, RZ, 0x2 ;  /* 0x00000002ffe57424 */ /* 0x000fe200078e00ff */
[----:B------:R-:W-:Y:S01]  /*3e390*/  LOP3.LUT R8, R8, 0xfffffffd, RZ, 0xc0, !PT ;  /* 0xfffffffd08087812 */ /* 0x000fe200078ec0ff */
[----:B------:R-:W-:-:S05]  /*3e3a0*/  FFMA.FTZ R12, R12, R227, 1.1641532182693481445e-10 ;  /* 0x2f0000000c0c7423 */ /* 0x000fca00000100e3 */
[----:B------:R-:W-:Y:S02]  /*3e3b0*/  FSETP.GTU.FTZ.AND P0, PT, R12, R223, PT ;  /* 0x000000df0c00720b */ /* 0x000fe40003f1c000 */
[----:B-----5:R-:W-:Y:S02]  /*3e3c0*/  SHF.L.U32 R12, R212, 0x10, RZ ;  /* 0x00000010d40c7819 */ /* 0x020fe400000006ff */
[----:B------:R-:W-:-:S03]  /*3e3d0*/  PLOP3.LUT P2, PT, P0, PT, PT, 0x8, 0x80 ;  /* 0x000000000080781c */ /* 0x000fc6000074e170 */
[----:B------:R-:W-:-:S04]  /*3e3e0*/  FMUL.FTZ R12, R12, R222 ;  /* 0x000000de0c0c7220 */ /* 0x000fc80000410000 */
[----:B------:R-:W-:Y:S01]  /*3e3f0*/  FMUL.FTZ R13, R12, R224 ;  /* 0x000000e00c0d7220 */ /* 0x000fe20000410000 */
[----:B------:R-:W-:-:S04]  /*3e400*/  PRMT R12, R212, 0x7632, R12 ;  /* 0x00007632d40c7816 */ /* 0x000fc8000000000c */
        /* <DEDUP_REMOVED lines=12> */
.L_x_41406:
        /* <DEDUP_REMOVED lines=12> */
.L_x_41408:
[----:B------:R-:W-:Y:S05]  /*3e590*/  BSYNC.RECONVERGENT B1 ;  /* 0x0000000000017941 */ /* 0x000fea0003800200 */
.L_x_41407:
        /* <DEDUP_REMOVED lines=62> */
.L_x_41405:
[----:B------:R-:W-:Y:S05]  /*3e980*/  BSYNC.RECONVERGENT B0 ;  /* 0x0000000000007941 */ /* 0x000fea0003800200 */
.L_x_41404:
        /* <DEDUP_REMOVED lines=21> */
.L_x_41411:
        /* <DEDUP_REMOVED lines=12> */
.L_x_41413:
[----:B------:R-:W-:Y:S05]  /*3eba0*/  BSYNC.RECONVERGENT B1 ;  /* 0x0000000000017941 */ /* 0x000fea0003800200 */
.L_x_41412:
        /* <DEDUP_REMOVED lines=62> */
.L_x_41410:
[----:B------:R-:W-:Y:S05]  /*3ef90*/  BSYNC.RECONVERGENT B0 ;  /* 0x0000000000007941 */ /* 0x000fea0003800200 */
.L_x_41409:
        /* <DEDUP_REMOVED lines=22> */
.L_x_41416:
        /* <DEDUP_REMOVED lines=12> */
.L_x_41418:
[----:B------:R-:W-:Y:S05]  /*3f1c0*/  BSYNC.RECONVERGENT B1 ;  /* 0x0000000000017941 */ /* 0x000fea0003800200 */
.L_x_41417:
        /* <DEDUP_REMOVED lines=62> */
.L_x_41415:
[----:B------:R-:W-:Y:S05]  /*3f5b0*/  BSYNC.RECONVERGENT B0 ;  /* 0x0000000000007941 */ /* 0x000fea0003800200 */
.L_x_41414:
        /* <DEDUP_REMOVED lines=21> */
.L_x_41421:
        /* <DEDUP_REMOVED lines=12> */
.L_x_41423:
[----:B------:R-:W-:Y:S05]  /*3f7d0*/  BSYNC.RECONVERGENT B1 ;  /* 0x0000000000017941 */ /* 0x000fea0003800200 */
.L_x_41422:
        /* <DEDUP_REMOVED lines=62> */
.L_x_41420:
[----:B------:R-:W-:Y:S05]  /*3fbc0*/  BSYNC.RECONVERGENT B0 ;  /* 0x0000000000007941 */ /* 0x000fea0003800200 */
.L_x_41419:
        /* <DEDUP_REMOVED lines=22> */
.L_x_41426:
        /* <DEDUP_REMOVED lines=12> */
.L_x_41428:
[----:B------:R-:W-:Y:S05]  /*3fdf0*/  BSYNC.RECONVERGENT B1 ;  /* 0x0000000000017941 */ /* 0x000fea0003800200 */
.L_x_41427:
        /* <DEDUP_REMOVED lines=62> */
.L_x_41425:
[----:B------:R-:W-:Y:S05]  /*401e0*/  BSYNC.RECONVERGENT B0 ;  /* 0x0000000000007941 */ /* 0x000fea0003800200 */
.L_x_41424:
        /* <DEDUP_REMOVED lines=21> */
.L_x_41431:
        /* <DEDUP_REMOVED lines=12> */
.L_x_41433:
[----:B------:R-:W-:Y:S05]  /*40400*/  BSYNC.RECONVERGENT B1 ;  /* 0x0000000000017941 */ /* 0x000fea0003800200 */
.L_x_41432:
        /* <DEDUP_REMOVED lines=62> */
.L_x_41430:
[----:B------:R-:W-:Y:S05]  /*407f0*/  BSYNC.RECONVERGENT B0 ;  /* 0x0000000000007941 */ /* 0x000fea0003800200 */
.L_x_41429:
        /* <DEDUP_REMOVED lines=22> */
.L_x_41436:
        /* <DEDUP_REMOVED lines=15> */
.L_x_41438:
[----:B------:R-:W-:Y:S05]  /*40a50*/  BSYNC.RECONVERGENT B1 ;  /* 0x0000000000017941 */ /* 0x000fea0003800200 */
.L_x_41437:
        /* <DEDUP_REMOVED lines=62> */
.L_x_41435:
[----:B------:R-:W-:Y:S05]  /*40e40*/  BSYNC.RECONVERGENT B0 ;  /* 0x0000000000007941 */ /* 0x000fea0003800200 */
.L_x_41434:
        /* <DEDUP_REMOVED lines=8> */
[----:B------:R-:W-:Y:S02]  /*40ed0*/  FMUL.FTZ R214, R214, R98 ;  /* 0x00000062d6d67220 */ /* 0x000fe40000410000 */
[----:B------:R-:W-:Y:S01]  /*40ee0*/  FSETP.GTU.FTZ.AND P6, PT, R212, R223, PT ;  /* 0x000000dfd400720b */ /* 0x000fe20003fdc000 */
[----:B------:R-:W-:Y:S01]  /*40ef0*/  FMUL.FTZ R215, R12, R224 ;  /* 0x000000e00cd77220 */ /* 0x000fe20000410000 */
[----:B------:R-:W-:Y:S01]  /*40f00*/  FMUL.FTZ R12, R235, R100 ;  /* 0x00000064eb0c7220 */ /* 0x000fe20000410000 */
[----:B------:R-:W-:-:S03]  /*40f10*/  FMUL.FTZ R212, R233, R96 ;  /* 0x00000060e9d47220 */ /* 0x000fc60000410000 */
[----:B------:R-:W-:Y:S02]  /*40f20*/  FSEL R215, R215, RZ, !P6 ;  /* 0x000000ffd7d77208 */ /* 0x000fe40007000000 */
[----:B------:R-:W-:-:S03]  /*40f30*/  PLOP3.LUT P6, PT, P6, PT, PT, 0x8, 0x80 ;  /* 0x000000000080781c */ /* 0x000fc600037ce170 */
[----:B------:R-:W-:-:S10]  /*40f40*/  FMUL.FTZ R215, R215, R99 ;  /* 0x00000063d7d77220 */ /* 0x000fd40000410000 */
.L_x_41398:
[----:B------:R-:W0:Y:S01]  /*40f50*/  LDC.64 R222, c[0x0][0x3a8] ;  /* 0x0000ea00ffde7b82 */ /* 0x000e220000000a00 */
[----:B------:R-:W-:Y:S01]  /*40f60*/  SEL R224, RZ, 0x100, !P4 ;  /* 0x00000100ffe07807 */ /* 0x000fe20006000000 */
[----:B------:R-:W-:Y:S01]  /*40f70*/  UMOV UR15, 0xffffffff ;  /* 0xffffffff000f7882 */ /* 0x000fe20000000000 */
[----:B------:R-:W-:-:S05]  /*40f80*/  SEL R227, RZ, 0x100, !P0 ;  /* 0x00000100ffe37807 */ /* 0x000fca0004000000 */
[----:B------:R-:W1:Y:S01]  /*40f90*/  LDC.64 R230, c[0x0][0x3b0] ;  /* 0x0000ec00ffe67b82 */ /* 0x000e620000000a00 */
[----:B0-----:R-:W-:-:S05]  /*40fa0*/  IMAD.WIDE.U32 R222, R226, 0x20, R222 ;  /* 0x00000020e2de7825 */ /* 0x001fca00078e00de */
[----:B------:R-:W-:Y:S01]  /*40fb0*/  STG.E.128 desc[UR6][R222.64], R12 ;  /* 0x0000000cde007986 */ /* 0x000fe2000c101d06 */
[----:B-1----:R-:W-:-:S03]  /*40fc0*/  IMAD.WIDE.U32 R230, R226, 0x8, R230 ;  /* 0x00000008e2e67825 */ /* 0x002fc600078e00e6 */
[----:B------:R0:W-:Y:S02]  /*40fd0*/  STG.E.128 desc[UR6][R222.64+0x10], R212 ;  /* 0x000010d4de007986 */ /* 0x0001e4000c101d06 */
[----:B0-----:R-:W-:Y:S02]  /*40fe0*/  SEL R222, RZ, 0x1000000, !P6 ;  /* 0x01000000ffde7807 */ /* 0x001fe40007000000 */
[----:B------:R-:W-:Y:S02]  /*40ff0*/  SEL R223, RZ, 0x10000, !P5 ;  /* 0x00010000ffdf7807 */ /* 0x000fe40006800000 */
[----:B------:R-:W-:Y:S02]  /*41000*/  LOP3.LUT P5, RZ, R8, 0x2, RZ, 0xc0, !PT ;  /* 0x0000000208ff7812 */ /* 0x000fe400078ac0ff */
[----:B------:R-:W-:Y:S02]  /*41010*/  LOP3.LUT R222, R224, R222, R223, 0xfe, !PT ;  /* 0x000000dee0de7212 */ /* 0x000fe400078efedf */
[----:B------:R-:W-:-:S02]  /*41020*/  SEL R223, RZ, 0x1, !P3 ;  /* 0x00000001ffdf7807 */ /* 0x000fc40005800000 */
[----:B------:R-:W-:Y:S02]  /*41030*/  SEL R224, RZ, 0x10000, !P1 ;  /* 0x00010000ffe07807 */ /* 0x000fe40004800000 */
[----:B------:R-:W-:Y:S02]  /*41040*/  LOP3.LUT R223, R222, R223, RZ, 0xfc, !PT ;  /* 0x000000dfdedf7212 */ /* 0x000fe400078efcff */
[----:B------:R-:W-:Y:S02]  /*41050*/  SEL R222, RZ, 0x1000000, !P2 ;  /* 0x01000000ffde7807 */ /* 0x000fe40005000000 */
[----:B------:R-:W-:Y:S02]  /*41060*/  LOP3.LUT P6, RZ, R252, 0x1f, RZ, 0xc0, !PT ;  /* 0x0000001ffcff7812 */ /* 0x000fe400078cc0ff */
        /* <DEDUP_REMOVED lines=266> */
.L_x_41452:
        /* <DEDUP_REMOVED lines=8> */
[----:B------:R-:W4:Y:S03]  /*42190*/  LDL R233, [R1+0x190] ;  /* 0x0001900001e97983 */ /* 0x000f260000100800 */
[----:B------:R1:W5:Y:S01]  /*421a0*/  MUFU.RSQ R224, R222 ;  /* 0x000000de00e07308 */ /* 0x0003620000001400 */
[----:B------:R-:W4:Y:S04]  /*421b0*/  LDL R232, [R1+0x194] ;  /* 0x0001940001e87983 */ /* 0x000f280000100800 */
[----:B------:R-:W4:Y:S01]  /*421c0*/  LDL R234, [R1+0x1a8] ;  /* 0x0001a80001ea7983 */ /* 0x000f220000100800 */
[----:B-1----:R-:W1:Y:S01]  /*421d0*/  @!P6 LDC.64 R222, c[0x0][0x3c0] ;  /* 0x0000f000ffdeeb82 */ /* 0x002e620000000a00 */
[----:B0-----:R-:W-:-:S02]  /*421e0*/  FSEL R227, R231, RZ, !P0 ;  /* 0x000000ffe7e37208 */ /* 0x001fc40004000000 */
[----:B------:R-:W4:Y:S01]  /*421f0*/  LDL R230, [R1+0x184] ;  /* 0x0001840001e67983 */ /* 0x000f220000100800 */
[----:B-1----:R-:W-:-:S05]  /*42200*/  @!P6 IMAD.WIDE R222, R5, 0x4, R222 ;  /* 0x0000000405dee825 */ /* 0x002fca00078e02de */
[----:B------:R0:W-:Y:S02]  /*42210*/  @!P6 STG.E desc[UR6][R222.64], R231 ;  /* 0x000000e7de00e986 */ /* 0x0001e4000c101906 */
[----:B0-----:R-:W0:Y:S01]  /*42220*/  @!P6 LDC.64 R222, c[0x0][0x3c8] ;  /* 0x0000f200ffdeeb82 */ /* 0x001e220000000a00 */
[C---:B------:R-:W-:Y:S01]  /*42230*/  FADD.FTZ R82, -R227.reuse, R82 ;  /* 0x00000052e3527221 */ /* 0x040fe20000010100 */
[C---:B------:R-:W-:Y:S01]  /*42240*/  FADD.FTZ R83, -R227.reuse, R83 ;  /* 0x00000053e3537221 */ /* 0x040fe20000010100 */
[C---:B------:R-:W-:Y:S01]  /*42250*/  FADD.FTZ R80, -R227.reuse, R80 ;  /* 0x00000050e3507221 */ /* 0x040fe20000010100 */
[C---:B------:R-:W-:Y:S01]  /*42260*/  FADD.FTZ R81, -R227.reuse, R81 ;  /* 0x00000051e3517221 */ /* 0x040fe20000010100 */
[----:B------:R-:W-:Y:S01]  /*42270*/  FADD.FTZ R87, -R227, R87 ;  /* 0x00000057e3577221 */ /* 0x000fe20000010100 */
[----:B------:R-:W4:Y:S01]  /*42280*/  LDL R231, [R1+0x18c] ;  /* 0x00018c0001e77983 */ /* 0x000f220000100800 */
[----:B0-----:R-:W-:-:S05]  /*42290*/  @!P6 IMAD.WIDE R222, R5, 0x4, R222 ;  /* 0x0000000405dee825 */ /* 0x001fca00078e02de */
[----:B-----5:R0:W-:Y:S04]  /*422a0*/  @!P6 STG.E desc[UR6][R222.64], R224 ;  /* 0x000000e0de00e986 */ /* 0x0201e8000c101906 */
[----:B0-----:R-:W5:Y:S01]  /*422b0*/  LDL R223, [R1+0x1ac] ;  /* 0x0001ac0001df7983 */ /* 0x001f620000100800 */
[C---:B------:R-:W-:Y:S01]  /*422c0*/  FMUL.FTZ R82, R224.reuse, R82 ;  /* 0x00000052e0527220 */ /* 0x040fe20000410000 */
[C---:B------:R-:W-:Y:S01]  /*422d0*/  FMUL.FTZ R83, R224.reuse, R83 ;  /* 0x00000053e0537220 */ /* 0x040fe20000410000 */
[C---:B------:R-:W-:Y:S01]  /*422e0*/  FMUL.FTZ R80, R224.reuse, R80 ;  /* 0x00000050e0507220 */ /* 0x040fe20000410000 */
[C---:B------:R-:W-:Y:S01]  /*422f0*/  FMUL.FTZ R81, R224.reuse, R81 ;  /* 0x00000051e0517220 */ /* 0x040fe20000410000 */
[----:B------:R-:W-:Y:S01]  /*42300*/  FMUL.FTZ R87, R224, R87 ;  /* 0x00000057e0577220 */ /* 0x000fe20000410000 */
[----:B--2---:R-:W-:-:S02]  /*42310*/  FFMA.FTZ R82, R82, R252, R206 ;  /* 0x000000fc52527223 */ /* 0x004fc400000100ce */
[----:B------:R-:W2:Y:S01]  /*42320*/  LDL R252, [R1+0x17c] ;  /* 0x00017c0001fc7983 */ /* 0x000ea20000100800 */
[----:B---3--:R-:W-:-:S03]  /*42330*/  FFMA.FTZ R83, R83, R235, R207 ;  /* 0x000000eb53537223 */ /* 0x008fc600000100cf */
[----:B------:R-:W3:Y:S02]  /*42340*/  LDL R235, [R1+0x180] ;  /* 0x0001800001eb7983 */ /* 0x000ee40000100800 */
[----:B------:R-:W-:Y:S01]  /*42350*/  F2FP.BF16.F32.PACK_AB R83, R83, R82 ;  /* 0x000000525353723e */ /* 0x000fe200000010ff */
[----:B------:R-:W-:Y:S01]  /*42360*/  FADD.FTZ R82, -R227, R86 ;  /* 0x00000056e3527221 */ /* 0x000fe20000010100 */
[----:B----4-:R-:W-:Y:S01]  /*42370*/  FFMA.FTZ R80, R80, R233, R204 ;  /* 0x000000e950507223 */ /* 0x010fe200000100cc */
[----:B------:R-:W-:Y:S01]  /*42380*/  FFMA.FTZ R81, R81, R232, R205 ;  /* 0x000000e851517223 */ /* 0x000fe200000100cd */
[----:B------:R-:W4:Y:S01]  /*42390*/  LDL R233, [R1+0x170] ;  /* 0x0001700001e97983 */ /* 0x000f220000100800 */
[----:B------:R-:W-:-:S03]  /*423a0*/  FMUL.FTZ R82, R224, R82 ;  /* 0x00000052e0527220 */ /* 0x000fc60000410000 */
[----:B------:R-:W3:Y:S01]  /*423b0*/  LDL R232, [R1+0x174] ;  /* 0x0001740001e87983 */ /* 0x000ee20000100800 */
[----:B------:R-:W-:Y:S01]  /*423c0*/  FFMA.FTZ R86, R82, R234, R210 ;  /* 0x000000ea52567223 */ /* 0x000fe200000100d2 */
[----:B------:R-:W-:Y:S01]  /*423d0*/  F2FP.BF16.F32.PACK_AB R82, R81, R80 ;  /* 0x000000505152723e */ /* 0x000fe200000010ff */
[----:B------:R-:W-:Y:S01]  /*423e0*/  FADD.FTZ R80, -R227, R84 ;  /* 0x00000054e3507221 */ /* 0x000fe20000010100 */
[----:B------:R-:W4:Y:S04]  /*423f0*/  LDL R234, [R1+0x188] ;  /* 0x0001880001ea7983 */ /* 0x000f280000100800 */
[----:B------:R-:W4:Y:S01]  /*42400*/  LDL R84, [R1+0x1a0] ;  /* 0x0001a00001547983 */ /* 0x000f220000100800 */
[----:B-----5:R-:W-:Y:S02]  /*42410*/  FFMA.FTZ R87, R87, R223, R211 ;  /* 0x000000df57577223 */ /* 0x020fe400000100d3 */
[----:B------:R-:W0:Y:S03]  /*42420*/  LDC.64 R222, c[0x0][0x428] ;  /* 0x00010a00ffde7b82 */ /* 0x000e260000000a00 */
[----:B------:R-:W-:-:S02]  /*42430*/  F2FP.BF16.F32.PACK_AB R81, R87, R86 ;  /* 0x000000565751723e */ /* 0x000fc400000010ff */
[----:B------:R-:W5:Y:S04]  /*42440*/  LDL R87, [R1+0x178] ;  /* 0x0001780001577983 */ /* 0x000f680000100800 */
[----:B------:R-:W5:Y:S01]  /*42450*/  LDL R86, [R1+0x1a4] ;  /* 0x0001a40001567983 */ /* 0x000f620000100800 */
[C---:B------:R-:W-:Y:S01]  /*42460*/  FADD.FTZ R74, -R227.reuse, R74 ;  /* 0x0000004ae34a7221 */ /* 0x040fe20000010100 */
[----:B------:R-:W-:-:S03]  /*42470*/  FADD.FTZ R75, -R227, R75 ;  /* 0x0000004be34b7221 */ /* 0x000fc60000010100 */
[C---:B------:R-:W-:Y:S01]  /*42480*/  FMUL.FTZ R74, R224.reuse, R74 ;  /* 0x0000004ae04a7220 */ /* 0x040fe20000410000 */
[C---:B------:R-:W-:Y:S01]  /*42490*/  FMUL.FTZ R75, R224.reuse, R75 ;  /* 0x0000004be04b7220 */ /* 0x040fe20000410000 */
[----:B------:R-:W-:Y:S01]  /*424a0*/  FADD.FTZ R85, -R227, R85 ;  /* 0x00000055e3557221 */ /* 0x000fe20000010100 */
[----:B------:R-:W-:-:S03]  /*424b0*/  FMUL.FTZ R80, R224, R80 ;  /* 0x00000050e0507220 */ /* 0x000fc60000410000 */
[C---:B------:R-:W-:Y:S01]  /*424c0*/  FMUL.FTZ R85, R224.reuse, R85 ;  /* 0x00000055e0557220 */ /* 0x040fe20000410000 */
        /* <DEDUP_REMOVED lines=71> */
[----:B------:R-:W5:Y:S01]  /*42940*/  LDL R231, [R1+0x11c] ;  /* 0x00011c0001e77983 */ /* 0x000f620000100800 */
[----:B--2---:R-:W-:-:S03]  /*42950*/  FFMA.FTZ R75, R75, R252, R199 ;  /* 0x000000fc4b4b7223 */ /* 0x004fc600000100c7 */
[----:B------:R-:W2:Y:S01]  /*42960*/  LDL R252, [R1+0x144] ;  /* 0x0001440001fc7983 */ /* 0x000ea20000100800 */
[----:B---3--:R-:W-:-:S03]  /*42970*/  FFMA.FTZ R73, R73, R232, R197 ;  /* 0x000000e849497223 */ /* 0x008fc600000100c5 */
[----:B------:R-:W3:Y:S01]  /*42980*/  LDL R232, [R1+0x118] ;  /* 0x0001180001e87983 */ /* 0x000ee20000100800 */
[----:B----4-:R-:W-:Y:S01]  /*42990*/  FFMA.FTZ R80, R80, R84, R208 ;  /* 0x0000005450507223 */ /* 0x010fe200000100d0 */
[----:B------:R-:W-:Y:S02]  /*429a0*/  FFMA.FTZ R78, R78, R234, R202 ;  /* 0x000000ea4e4e7223 */ /* 0x000fe400000100ca */
[----:B------:R-:W4:Y:S01]  /*429b0*/  LDL R234, [R1+0x128] ;  /* 0x0001280001ea7983 */ /* 0x000f220000100800 */
[----:B-----5:R-:W-:-:S03]  /*429c0*/  FFMA.FTZ R74, R74, R87, R198 ;  /* 0x000000574a4a7223 */ /* 0x020fc600000100c6 */
[----:B------:R-:W5:Y:S02]  /*429d0*/  LDL R87, [R1+0x124] ;  /* 0x0001240001577983 */ /* 0x000f640000100800 */
[----:B------:R-:W-:Y:S01]  /*429e0*/  F2FP.BF16.F32.PACK_AB R75, R75, R74 ;  /* 0x0000004a4b4b723e */ /* 0x000fe200000010ff */
[----:B------:R-:W-:Y:S01]  /*429f0*/  FADD.FTZ R74, -R227, R76 ;  /* 0x0000004ce34a7221 */ /* 0x000fe20000010100 */
[----:B------:R-:W-:Y:S01]  /*42a00*/  FFMA.FTZ R85, R85, R86, R209 ;  /* 0x0000005655557223 */ /* 0x000fe200000100d1 */
[C---:B------:R-:W-:Y:S02]  /*42a10*/  FMUL.FTZ R76, R224.reuse, R72 ;  /* 0x00000048e04c7220 */ /* 0x040fe40000410000 */
[----:B------:R-:W-:Y:S02]  /*42a20*/  FMUL.FTZ R74, R224, R74 ;  /* 0x0000004ae04a7220 */ /* 0x000fe40000410000 */
[----:B------:R-:W-:Y:S01]  /*42a30*/  F2FP.BF16.F32.PACK_AB R80, R85, R80 ;  /* 0x000000505550723e */ /* 0x000fe200000010ff */
[----:B0-----:R-:W-:-:S04]  /*42a40*/  IMAD.WIDE.U32 R84, R220, 0x10, R222 ;  /* 0x00000010dc547825 */ /* 0x001fc800078e00de */
[----:B------:R-:W-:Y:S01]  /*42a50*/  FFMA.FTZ R72, R74, R235, R200 ;  /* 0x000000eb4a487223 */ /* 0x000fe200000100c8 */
[----:B------:R-:W-:Y:S01]  /*42a60*/  FFMA.FTZ R74, R76, R233, R196 ;  /* 0x000000e94c4a7223 */ /* 0x000fe200000100c4 */
[----:B------:R-:W2:Y:S03]  /*42a70*/  LDL R220, [R1+0x12c] ;  /* 0x00012c0001dc7983 */ /* 0x000ea60000100800 */
[----:B------:R-:W-:Y:S01]  /*42a80*/  F2FP.BF16.F32.PACK_AB R72, R77, R72 ;  /* 0x000000484d48723e */ /* 0x000fe200000010ff */
[----:B------:R0:W-:Y:S01]  /*42a90*/  STG.E.128 desc[UR6][R84.64], R80 ;  /* 0x0000005054007986 */ /* 0x0001e2000c101d06 */
[----:B------:R-:W-:Y:S01]  /*42aa0*/  F2FP.BF16.F32.PACK_AB R74, R73, R74 ;  /* 0x0000004a494a723e */ /* 0x000fe200000010ff */
[----:B------:R-:W-:Y:S01]  /*42ab0*/  IMAD.WIDE.U32 R76, R9, 0x10, R222 ;  /* 0x00000010094c7825 */ /* 0x000fe200078e00de */
[----:B------:R-:W-:-:S03]  /*42ac0*/  F2FP.BF16.F32.PACK_AB R73, R79, R78 ;  /* 0x0000004e4f49723e */ /* 0x000fc600000010ff */
[C---:B------:R-:W-:Y:S01]  /*42ad0*/  FMUL.FTZ R79, R224.reuse, R16 ;  /* 0x00000010e04f7220 */ /* 0x040fe20000410000 */
[----:B------:R-:W3:Y:S04]  /*42ae0*/  LDL R233, [R1+0x110] ;  /* 0x0001100001e97983 */ /* 0x000ee80000100800 */
[----:B------:R1:W-:Y:S04]  /*42af0*/  STG.E.128 desc[UR6][R76.64], R72 ;  /* 0x000000484c007986 */ /* 0x0003e8000c101d06 */
[----:B------:R-:W4:Y:S04]  /*42b00*/  LDL R16, [R1+0x154] ;  /* 0x0001540001107983 */ /* 0x000f280000100800 */
[----:B------:R-:W5:Y:S01]  /*42b10*/  LDL R235, [R1+0x120] ;  /* 0x0001200001eb7983 */ /* 0x000f620000100800 */
[C---:B0-----:R-:W-:Y:S01]  /*42b20*/  FMUL.FTZ R82, R224.reuse, R12 ;  /* 0x0000000ce0527220 */ /* 0x041fe20000410000 */
[----:B------:R-:W-:-:S02]  /*42b30*/  FMUL.FTZ R83, R224, R13 ;  /* 0x0000000de0537220 */ /* 0x000fc40000410000 */
[----:B------:R-:W2:Y:S04]  /*42b40*/  LDL R12, [R1+0x15c] ;  /* 0x00015c00010c7983 */ /* 0x000ea80000100800 */
[----:B------:R-:W3:Y:S01]  /*42b50*/  LDL R13, [R1+0x158] ;  /* 0x00015800010d7983 */ /* 0x000ee20000100800 */
[C---:B------:R-:W-:Y:S01]  /*42b60*/  FMUL.FTZ R80, R224.reuse, R17 ;  /* 0x00000011e0507220 */ /* 0x040fe20000410000 */
[C---:B-1----:R-:W-:Y:S01]  /*42b70*/  FMUL.FTZ R77, R224.reuse, R22 ;  /* 0x00000016e04d7220 */ /* 0x042fe20000410000 */
[C---:B------:R-:W-:Y:S01]  /*42b80*/  FMUL.FTZ R84, R224.reuse, R19 ;  /* 0x00000013e0547220 */ /* 0x040fe20000410000 */
[----:B------:R-:W4:Y:S04]  /*42b90*/  LDL R17, [R1+0x150] ;  /* 0x0001500001117983 */ /* 0x000f280000100800 */
[----:B------:R-:W5:Y:S04]  /*42ba0*/  LDL R22, [R1+0x164] ;  /* 0x0001640001167983 */ /* 0x000f680000100800 */
[----:B------:R-:W5:Y:S01]  /*42bb0*/  LDL R19, [R1+0x160] ;  /* 0x0001600001137983 */ /* 0x000f620000100800 */
[C---:B------:R-:W-:Y:S01]  /*42bc0*/  FMUL.FTZ R76, R224.reuse, R21 ;  /* 0x00000015e04c7220 */ /* 0x040fe20000410000 */
[C---:B------:R-:W-:Y:S01]  /*42bd0*/  FMUL.FTZ R78, R224.reuse, R23 ;  /* 0x00000017e04e7220 */ /* 0x040fe20000410000 */
[C---:B------:R-:W-:Y:S01]  /*42be0*/  FMUL.FTZ R81, R224.reuse, R18 ;  /* 0x00000012e0517220 */ /* 0x040fe20000410000 */
[----:B------:R-:W5:Y:S04]  /*42bf0*/  LDL R21, [R1+0x148] ;  /* 0x0001480001157983 */ /* 0x000f680000100800 */
[----:B------:R-:W5:Y:S04]  /*42c00*/  LDL R23, [R1+0x16c] ;  /* 0x00016c0001177983 */ /* 0x000f680000100800 */
[----:B------:R-:W5:Y:S01]  /*42c10*/  LDL R18, [R1+0x168] ;  /* 0x0001680001127983 */ /* 0x000f620000100800 */
[C---:B------:R-:W-:Y:S01]  /*42c20*/  FADD.FTZ R9, -R227.reuse, R68 ;  /* 0x00000044e3097221 */ /* 0x040fe20000010100 */
[C---:B------:R-:W-:Y:S01]  /*42c30*/  FADD.FTZ R68, -R227.reuse, R212 ;  /* 0x000000d4e3447221 */ /* 0x040fe20000010100 */
[C---:B------:R-:W-:Y:S01]  /*42c40*/  FADD.FTZ R72, -R227.reuse, R213 ;  /* 0x000000d5e3487221 */ /* 0x040fe20000010100 */
[C---:B------:R-:W-:Y:S01]  /*42c50*/  FADD.FTZ R73, -R227.reuse, R214 ;  /* 0x000000d6e3497221 */ /* 0x040fe20000010100 */
[----:B------:R-:W-:Y:S01]  /*42c60*/  FADD.FTZ R74, -R227, R215 ;  /* 0x000000d7e34a7221 */ /* 0x000fe20000010100 */
[C---:B------:R-:W-:Y:S01]  /*42c70*/  FMUL.FTZ R75, R224.reuse, R20 ;  /* 0x00000014e04b7220 */ /* 0x040fe20000410000 */
[----:B------:R-:W5:Y:S04]  /*42c80*/  LDL R227, [R1+0x138] ;  /* 0x0001380001e37983 */ /* 0x000f680000100800 */
[----:B------:R-:W5:Y:S04]  /*42c90*/  LDL R215, [R1+0x13c] ;  /* 0x00013c0001d77983 */ /* 0x000f680000100800 */
[----:B------:R-:W5:Y:S04]  /*42ca0*/  LDL R214, [R1+0x134] ;  /* 0x0001340001d67983 */ /* 0x000f680000100800 */
[----:B------:R-:W5:Y:S04]  /*42cb0*/  LDL R20, [R1+0x130] ;  /* 0x0001300001147983 */ /* 0x000f680000100800 */
[----:B------:R-:W5:Y:S04]  /*42cc0*/  LDL R213, [R1+0x14c] ;  /* 0x00014c0001d57983 */ /* 0x000f680000100800 */
[----:B------:R-:W5:Y:S01]  /*42cd0*/  LDL R212, [R1+0x140] ;  /* 0x0001400001d47983 */ /* 0x000f620000100800 */
        /* <DEDUP_REMOVED lines=27> */
[----:B------:R-:W5:Y:S02]  /*42e90*/  LDL R230, [R1+0xc] ;  /* 0x00000c0001e67983 */ /* 0x000f640000100800 */
[----:B------:R-:W-:-:S02]  /*42ea0*/  FFMA.FTZ R51, R51, R231, R239 ;  /* 0x000000e733337223 */ /* 0x000fc400000100ef */
        /* <DEDUP_REMOVED lines=30> */
[----:B------:R-:W-:Y:S01]  /*43090*/  FFMA.FTZ R12, R65, R16, R189 ;  /* 0x00000010410c7223 */ /* 0x000fe200000100bd */
[----:B-----5:R-:W-:Y:S01]  /*430a0*/  FFMA.FTZ R9, R9, R19, R192 ;  /* 0x0000001309097223 */ /* 0x020fe200000100c0 */
[----:B------:R-:W-:-:S03]  /*430b0*/  FFMA.FTZ R17, R69, R22, R193 ;  /* 0x0000001645117223 */ /* 0x000fc600000100c1 */
[----:B------:R-:W-:Y:S01]  /*430c0*/  F2FP.BF16.F32.PACK_AB R14, R12, R14 ;  /* 0x0000000e0c0e723e */ /* 0x000fe200000010ff */
[----:B------:R-:W-:Y:S01]  /*430d0*/  FFMA.FTZ R22, R48, R233, R236 ;  /* 0x000000e930167223 */ /* 0x000fe200000100ec */
[----:B------:R-:W-:Y:S01]  /*430e0*/  FFMA.FTZ R48, R55, R220, R179 ;  /* 0x000000dc37307223 */ /* 0x000fe200000100b3 */
[----:B------:R-:W2:Y:S01]  /*430f0*/  LDL R233, [R1+0x10c] ;  /* 0x00010c0001e97983 */ /* 0x000ea20000100800 */
[----:B------:R-:W-:Y:S01]  /*43100*/  F2FP.BF16.F32.PACK_AB R12, R17, R9 ;  /* 0x00000009110c723e */ /* 0x000fe200000010ff */
[----:B------:R-:W-:Y:S01]  /*43110*/  FFMA.FTZ R9, R62, R21, R186 ;  /* 0x000000153e097223 */ /* 0x000fe200000100ba */
[----:B------:R-:W-:Y:S01]  /*43120*/  FFMA.FTZ R21, R54, R234, R178 ;  /* 0x000000ea36157223 */ /* 0x000fe200000100b2 */
[----:B------:R-:W-:Y:S01]  /*43130*/  FFMA.FTZ R16, R71, R23, R195 ;  /* 0x0000001747107223 */ /* 0x000fe200000100c3 */
[----:B------:R-:W-:Y:S01]  /*43140*/  FFMA.FTZ R13, R70, R18, R194 ;  /* 0x00000012460d7223 */ /* 0x000fe200000100c2 */
[----:B------:R-:W-:Y:S01]  /*43150*/  F2FP.BF16.F32.PACK_AB R22, R49, R22 ;  /* 0x000000163116723e */ /* 0x000fe200000010ff */
[----:B------:R-:W-:Y:S01]  /*43160*/  IMAD.WIDE.U32 R54, R11, 0x10, R222 ;  /* 0x000000100b367825 */ /* 0x000fe200078e00de */
[----:B------:R-:W-:-:S03]  /*43170*/  F2FP.BF16.F32.PACK_AB R21, R48, R21 ;  /* 0x000000153015723e */ /* 0x000fc600000010ff */
[----:B------:R-:W-:Y:S01]  /*43180*/  FMUL.FTZ R66, R224, R68 ;  /* 0x00000044e0427220 */ /* 0x000fe20000410000 */
[----:B------:R-:W-:Y:S01]  /*43190*/  F2FP.BF16.F32.PACK_AB R13, R16, R13 ;  /* 0x0000000d100d723e */ /* 0x000fe200000010ff */
[----:B------:R-:W-:-:S04]  /*431a0*/  IMAD.WIDE.U32 R48, R10, 0x10, R222 ;  /* 0x000000100a307825 */ /* 0x000fc800078e00de */
[----:B------:R-:W-:Y:S01]  /*431b0*/  FFMA.FTZ R19, R58, R227, R182 ;  /* 0x000000e33a137223 */ /* 0x000fe200000100b6 */
[----:B------:R-:W-:Y:S01]  /*431c0*/  FFMA.FTZ R23, R50, R232, R238 ;  /* 0x000000e832177223 */ /* 0x000fe200000100ee */
[----:B------:R-:W3:Y:S01]  /*431d0*/  LDL R234, [R1+0xf4] ;  /* 0x0000f40001ea7983 */ /* 0x000ee20000100800 */
[----:B------:R-:W-:-:S04]  /*431e0*/  IMAD.WIDE.U32 R10, R217, 0x10, R222 ;  /* 0x00000010d90a7825 */ /* 0x000fc800078e00de */
[----:B------:R-:W-:Y:S01]  /*431f0*/  FFMA.FTZ R16, R59, R215, R183 ;  /* 0x000000d73b107223 */ /* 0x000fe200000100b7 */
[----:B------:R-:W4:Y:S01]  /*43200*/  LDL R217, [R1+0x108] ;  /* 0x0001080001d97983 */ /* 0x000f220000100800 */
[----:B------:R-:W-:-:S03]  /*43210*/  FFMA.FTZ R17, R57, R214, R181 ;  /* 0x000000d639117223 */ /* 0x000fc600000100b5 */
[----:B------:R-:W-:Y:S01]  /*43220*/  F2FP.BF16.F32.PACK_AB R19, R16, R19 ;  /* 0x000000131013723e */ /* 0x000fe200000010ff */
[----:B------:R-:W-:Y:S01]  /*43230*/  FMUL.FTZ R67, R224, R72 ;  /* 0x00000048e0437220 */ /* 0x000fe20000410000 */
[----:B------:R-:W5:Y:S01]  /*43240*/  LDL R71, [R1+0xb0] ;  /* 0x0000b00001477983 */ /* 0x000f620000100800 */
[----:B------:R-:W-:Y:S01]  /*43250*/  FFMA.FTZ R18, R56, R20, R180 ;  /* 0x0000001438127223 */ /* 0x000fe200000100b4 */
[----:B------:R-:W-:Y:S01]  /*43260*/  FMUL.FTZ R68, R224, R73 ;  /* 0x00000049e0447220 */ /* 0x000fe20000410000 */
[----:B------:R-:W-:Y:S01]  /*43270*/  FFMA.FTZ R50, R53, R87, R177 ;  /* 0x0000005735327223 */ /* 0x000fe200000100b1 */
[----:B------:R-:W5:Y:S01]  /*43280*/  LDL R73, [R1+0xd4] ;  /* 0x0000d40001497983 */ /* 0x000f620000100800 */
[----:B------:R-:W-:Y:S01]  /*43290*/  FFMA.FTZ R20, R63, R213, R187 ;  /* 0x000000d53f147223 */ /* 0x000fe200000100bb */
[----:B------:R-:W-:Y:S02]  /*432a0*/  F2FP.BF16.F32.PACK_AB R18, R17, R18 ;  /* 0x000000121112723e */ /* 0x000fe400000010ff */
[----:B------:R-:W5:Y:S01]  /*432b0*/  LDL R213, [R1] ;  /* 0x0000000001d57983 */ /* 0x000f620000100800 */
[----:B------:R-:W-:Y:S01]  /*432c0*/  FFMA.FTZ R16, R60, R212, R184 ;  /* 0x000000d43c107223 */ /* 0x000fe200000100b8 */
[----:B------:R-:W-:-:S02]  /*432d0*/  F2FP.BF16.F32.PACK_AB R17, R20, R9 ;  /* 0x000000091411723e */ /* 0x000fc400000010ff */
[----:B------:R-:W5:Y:S01]  /*432e0*/  LDL R212, [R1+0xd0] ;  /* 0x0000d00001d47983 */ /* 0x000f620000100800 */
[----:B------:R-:W-:Y:S01]  /*432f0*/  FFMA.FTZ R20, R61, R252, R185 ;  /* 0x000000fc3d147223 */ /* 0x000fe200000100b9 */
[----:B------:R-:W-:Y:S02]  /*43300*/  IMAD.WIDE.U32 R58, R216, 0x10, R222 ;  /* 0x00000010d83a7825 */ /* 0x000fe400078e00de */
[----:B------:R-:W5:Y:S02]  /*43310*/  LDL R87, [R1+0x4] ;  /* 0x0000040001577983 */ /* 0x000f640000100800 */
[----:B------:R-:W-:Y:S02]  /*43320*/  FFMA.FTZ R9, R52, R235, R176 ;  /* 0x000000eb34097223 */ /* 0x000fe400000100b0 */
[----:B------:R-:W5:Y:S04]  /*43330*/  LDL R232, [R1+0x8] ;  /* 0x0000080001e87983 */ /* 0x000f680000100800 */
[----:B------:R-:W5:Y:S04]  /*43340*/  LDL R227, [R1+0xdc] ;  /* 0x0000dc0001e37983 */ /* 0x000f680000100800 */
[----:B------:R-:W5:Y:S01]  /*43350*/  LDL R216, [R1+0xf0] ;  /* 0x0000f00001d87983 */ /* 0x000f620000100800 */
[----:B------:R-:W-:-:S02]  /*43360*/  F2FP.BF16.F32.PACK_AB R16, R20, R16 ;  /* 0x000000101410723e */ /* 0x000fc400000010ff */
[----:B------:R-:W-:Y:S01]  /*43370*/  F2FP.BF16.F32.PACK_AB R23, R51, R23 ;  /* 0x000000173317723e */ /* 0x000fe200000010ff */
[----:B------:R-:W5:Y:S01]  /*43380*/  LDL R215, [R1+0xe8] ;  /* 0x0000e80001d77983 */ /* 0x000f620000100800 */
[----:B------:R-:W-:Y:S01]  /*43390*/  F2FP.BF16.F32.PACK_AB R20, R50, R9 ;  /* 0x000000093214723e */ /* 0x000fe200000010ff */
[----:B------:R-:W-:Y:S02]  /*433a0*/  IMAD.WIDE.U32 R50, R218, 0x10, R222 ;  /* 0x00000010da327825 */ /* 0x000fe400078e00de */
        /* <DEDUP_REMOVED lines=14> */
[----:B------:R0:W-:Y:S04]  /*43490*/  STG.E.128 desc[UR6][R48.64], R12 ;  /* 0x0000000c30007986 */ /* 0x0001e8000c101d06 */
[----:B------:R1:W-:Y:S04]  /*434a0*/  STG.E.128 desc[UR6][R54.64], R16 ;  /* 0x0000001036007986 */ /* 0x0003e8000c101d06 */
[----:B------:R1:W-:Y:S04]  /*434b0*/  STG.E.128 desc[UR6][R58.64], R20 ;  /* 0x000000143a007986 */ /* 0x0003e8000c101d06 */
[----:B0-----:R-:W5:Y:S04]  /*434c0*/  LDL R49, [R1+0x50] ;  /* 0x0000500001317983 */ /* 0x001f680000100800 */
[----:B-1----:R-:W5:Y:S04]  /*434d0*/  LDL R55, [R1+0x34] ;  /* 0x0000340001377983 */ /* 0x002f680000100800 */
[----:B------:R-:W5:Y:S04]  /*434e0*/  LDL R59, [R1+0x30] ;  /* 0x00003000013b7983 */ /* 0x000f680000100800 */
[----:B------:R-:W5:Y:S04]  /*434f0*/  LDL R58, [R1+0xa0] ;  /* 0x0000a000013a7983 */ /* 0x000f680000100800 */
[----:B------:R-:W5:Y:S04]  /*43500*/  LDL R54, [R1+0xa4] ;  /* 0x0000a40001367983 */ /* 0x000f680000100800 */
[----:B------:R-:W5:Y:S01]  /*43510*/  LDL R48, [R1+0x80] ;  /* 0x0000800001307983 */ /* 0x000f620000100800 */
[----:B--2---:R-:W-:-:S03]  /*43520*/  FFMA.FTZ R18, R47, R233, R243 ;  /* 0x000000e92f127223 */ /* 0x004fc600000100f3 */
[----:B------:R-:W2:Y:S01]  /*43530*/  LDL R47, [R1+0x58] ;  /* 0x00005800012f7983 */ /* 0x000ea20000100800 */
[----:B----4-:R-:W-:Y:S01]  /*43540*/  FFMA.FTZ R13, R46, R217, R242 ;  /* 0x000000d92e0d7223 */ /* 0x010fe200000100f2 */
[----:B---3--:R-:W-:Y:S02]  /*43550*/  FFMA.FTZ R17, R41, R234, R245 ;  /* 0x000000ea29117223 */ /* 0x008fe400000100f5 */
[----:B------:R-:W3:Y:S02]  /*43560*/  LDL R217, [R1+0x10] ;  /* 0x0000100001d97983 */ /* 0x000ee40000100800 */
[----:B------:R-:W-:Y:S02]  /*43570*/  F2FP.BF16.F32.PACK_AB R13, R18, R13 ;  /* 0x0000000d120d723e */ /* 0x000fe400000010ff */
[----:B------:R-:W2:Y:S04]  /*43580*/  LDL R46, [R1+0x88] ;  /* 0x00008800012e7983 */ /* 0x000ea80000100800 */
[----:B------:R-:W4:Y:S01]  /*43590*/  LDL R41, [R1+0x6c] ;  /* 0x00006c0001297983 */ /* 0x000f220000100800 */
[----:B-----5:R-:W-:-:S03]  /*435a0*/  FFMA.FTZ R18, R32, R212, R213 ;  /* 0x000000d420127223 */ /* 0x020fc600000100d5 */
[----:B------:R-:W5:Y:S01]  /*435b0*/  LDL R213, [R1+0x18] ;  /* 0x0000180001d57983 */ /* 0x000f620000100800 */
[----:B------:R-:W-:-:S03]  /*435c0*/  FFMA.FTZ R21, R33, R73, R87 ;  /* 0x0000004921157223 */ /* 0x000fc60000010057 */
[----:B------:R-:W5:Y:S01]  /*435d0*/  LDL R212, [R1+0xc8] ;  /* 0x0000c80001d47983 */ /* 0x000f620000100800 */
[----:B------:R-:W-:-:S03]  /*435e0*/  FFMA.FTZ R19, R34, R231, R232 ;  /* 0x000000e722137223 */ /* 0x000fc600000100e8 */
[----:B------:R-:W3:Y:S01]  /*435f0*/  LDL R33, [R1+0x3c] ;  /* 0x00003c0001217983 */ /* 0x000ee20000100800 */
[----:B------:R-:W-:-:S03]  /*43600*/  FFMA.FTZ R20, R35, R227, R230 ;  /* 0x000000e323147223 */ /* 0x000fc600000100e6 */
[----:B------:R-:W3:Y:S01]  /*43610*/  LDL R32, [R1+0xac] ;  /* 0x0000ac0001207983 */ /* 0x000ee20000100800 */
[----:B------:R-:W-:Y:S01]  /*43620*/  FFMA.FTZ R14, R40, R216, R244 ;  /* 0x000000d8280e7223 */ /* 0x000fe200000100f4 */
[----:B------:R-:W-:Y:S02]  /*43630*/  F2FP.BF16.F32.PACK_AB R19, R20, R19 ;  /* 0x000000131413723e */ /* 0x000fe400000010ff */
[----:B------:R-:W2:Y:S02]  /*43640*/  LDL R216, [R1+0xc0] ;  /* 0x0000c00001d87983 */ /* 0x000ea40000100800 */
[----:B------:R-:W-:Y:S01]  /*43650*/  F2FP.BF16.F32.PACK_AB R14, R17, R14 ;  /* 0x0000000e110e723e */ /* 0x000fe200000010ff */
[----:B------:R-:W-:Y:S01]  /*43660*/  FFMA.FTZ R17, R38, R215, R250 ;  /* 0x000000d726117223 */ /* 0x000fe200000100fa */
[----:B------:R-:W4:Y:S01]  /*43670*/  LDL R87, [R1+0x1c] ;  /* 0x00001c0001577983 */ /* 0x000f220000100800 */
[----:B------:R-:W-:-:S03]  /*43680*/  FFMA.FTZ R20, R39, R214, R251 ;  /* 0x000000d627147223 */ /* 0x000fc600000100fb */
        /* <DEDUP_REMOVED lines=21> */
[----:B------:R-:W-:Y:S01]  /*437e0*/  F2FP.BF16.F32.PACK_AB R15, R16, R15 ;  /* 0x0000000f100f723e */ /* 0x000fe200000010ff */
[----:B------:R-:W-:Y:S01]  /*437f0*/  FFMA.FTZ R16, R37, R220, R249 ;  /* 0x000000dc25107223 */ /* 0x000fe200000100f9 */
[----:B------:R-:W-:Y:S01]  /*43800*/  F2FP.BF16.F32.PACK_AB R12, R12, R9 ;  /* 0x000000090c0c723e */ /* 0x000fe200000010ff */
        /* <DEDUP_REMOVED lines=12> */
[----:B------:R-:W-:-:S02]  /*438d0*/  F2FP.BF16.F32.PACK_AB R18, R21, R18 ;  /* 0x000000121512723e */ /* 0x000fc400000010ff */
[----:B------:R-:W-:Y:S02]  /*438e0*/  F2FP.BF16.F32.PACK_AB R16, R16, R9 ;  /* 0x000000091010723e */ /* 0x000fe400000010ff */
[----:B------:R-:W-:Y:S02]  /*438f0*/  F2FP.BF16.F32.PACK_AB R17, R20, R17 ;  /* 0x000000111411723e */ /* 0x000fe400000010ff */
[----:B------:R-:W-:Y:S02]  /*43900*/  F2FP.BF16.F32.PACK_AB R23, R27, R23 ;  /* 0x000000171b17723e */ /* 0x000fe400000010ff */
[----:B------:R-:W-:Y:S01]  /*43910*/  F2FP.BF16.F32.PACK_AB R22, R25, R22 ;  /* 0x000000161916723e */ /* 0x000fe200000010ff */
[--C-:B------:R-:W-:Y:S01]  /*43920*/  IMAD.WIDE.U32 R52, R219, 0x10, R222.reuse ;  /* 0x00000010db347825 */ /* 0x100fe200078e00de */
[----:B------:R1:W-:Y:S03]  /*43930*/  STG.E.128 desc[UR6][R10.64], R12 ;  /* 0x0000000c0a007986 */ /* 0x0003e6000c101d06 */
[--C-:B------:R-:W-:Y:S01]  /*43940*/  IMAD.WIDE.U32 R56, R221, 0x10, R222.reuse ;  /* 0x00000010dd387825 */ /* 0x100fe200078e00de */
[----:B------:R1:W-:Y:S03]  /*43950*/  STG.E.128 desc[UR6][R50.64], R16 ;  /* 0x0000001032007986 */ /* 0x0003e6000c101d06 */
[----:B------:R-:W-:-:S04]  /*43960*/  IMAD.WIDE.U32 R60, R226, 0x10, R222 ;  /* 0x00000010e23c7825 */ /* 0x000fc800078e00de */
[----:B-----5:R-:W-:Y:S01]  /*43970*/  FFMA.FTZ R21, R30, R212, R213 ;  /* 0x000000d41e157223 */ /* 0x020fe200000100d5 */
[----:B---3--:R-:W-:Y:S02]  /*43980*/  FFMA.FTZ R30, R78, R32, R33 ;  /* 0x000000204e1e7223 */ /* 0x008fe40000010021 */
[----:B------:R-:W0:Y:S01]  /*43990*/  LDC.64 R32, c[0x0][0x380] ;  /* 0x0000e000ff207b82 */ /* 0x000e220000000a00 */
[----:B--2---:R-:W-:Y:S01]  /*439a0*/  FFMA.FTZ R9, R28, R216, R217 ;  /* 0x000000d81c097223 */ /* 0x004fe200000100d9 */
[----:B----4-:R-:W-:Y:S01]  /*439b0*/  FFMA.FTZ R20, R29, R214, R215 ;  /* 0x000000d61d147223 */ /* 0x010fe200000100d7 */
[----:B------:R-:W-:-:S04]  /*439c0*/  FFMA.FTZ R24, R31, R24, R87 ;  /* 0x000000181f187223 */ /* 0x000fc80000010057 */
[----:B------:R-:W-:Y:S01]  /*439d0*/  F2FP.BF16.F32.PACK_AB R20, R20, R9 ;  /* 0x000000091414723e */ /* 0x000fe200000010ff */
[----:B------:R-:W-:Y:S01]  /*439e0*/  FFMA.FTZ R27, R81, R69, R70 ;  /* 0x00000045511b7223 */ /* 0x000fe20000010046 */
[----:B------:R-:W-:Y:S01]  /*439f0*/  F2FP.BF16.F32.PACK_AB R21, R24, R21 ;  /* 0x000000151815723e */ /* 0x000fe200000010ff */
        /* <DEDUP_REMOVED lines=8> */
[----:B------:R-:W-:-:S05]  /*43a80*/  FFMA.FTZ R29, R80, R62, R63 ;  /* 0x0000003e501d7223 */ /* 0x000fca000001003f */
[----:B------:R-:W-:Y:S01]  /*43a90*/  F2FP.BF16.F32.PACK_AB R26, R29, R26 ;  /* 0x0000001a1d1a723e */ /* 0x000fe200000010ff */
[----:B------:R-:W-:Y:S01]  /*43aa0*/  FFMA.FTZ R29, R85, R46, R47 ;  /* 0x0000002e551d7223 */ /* 0x000fe2000001002f */
[----:B------:R-:W-:Y:S01]  /*43ab0*/  FFMA.FTZ R30, R66, R44, R45 ;  /* 0x0000002c421e7223 */ /* 0x000fe2000001002d */
[----:B------:R-:W-:Y:S01]  /*43ac0*/  F2FP.BF16.F32.PACK_AB R24, R28, R24 ;  /* 0x000000181c18723e */ /* 0x000fe200000010ff */
        /* <DEDUP_REMOVED lines=10> */
[----:B------:R1:W-:Y:S01]  /*43b70*/  STG.E.128 desc[UR6][R56.64], R24 ;  /* 0x0000001838007986 */ /* 0x0003e2000c101d06 */
[----:B0-----:R-:W-:-:S03]  /*43b80*/  IMAD R5, R32, 0x4, R5 ;  /* 0x0000000420057824 */ /* 0x001fc600078e0205 */
[----:B------:R1:W-:Y:S02]  /*43b90*/  STG.E.128 desc[UR6][R60.64], R28 ;  /* 0x0000001c3c007986 */ /* 0x0003e4000c101d06 */
[----:B------:R-:W-:-:S13]  /*43ba0*/  ISETP.GE.AND P0, PT, R5, R33, PT ;  /* 0x000000210500720c */ /* 0x000fda0003f06270 */
[----:B------:R-:W-:Y:S05]  /*43bb0*/  @!P0 BRA `(.L_x_41440) ;  /* 0xfffffbdc00208947 */ /* 0x000fea000383ffff */
[----:B------:R-:W-:Y:S05]  /*43bc0*/  EXIT ;  /* 0x000000000000794d */ /* 0x000fea0003800000 */
.L_x_41439:
        /* <DEDUP_REMOVED lines=8> */
.L_x_41442:
[----:B------:R-:W-:Y:S05]  /*43c50*/  BSYNC B0 ;  /* 0x0000000000007941 */ /* 0x000fea0003800000 */
.L_x_41441:
        /* <DEDUP_REMOVED lines=9> */
.L_x_41443:
[----:B------:R-:W-:Y:S02]  /*43cf0*/  IMAD.MOV.U32 R224, RZ, RZ, 0x4 ;  /* 0x00000004ffe07424 */ /* 0x000fe400078e00ff */
[----:B------:R-:W-:Y:S01]  /*43d00*/  FADD.FTZ R227, R227, R222 ;  /* 0x000000dee3e37221 */ /* 0x000fe20000010000 */
[----:B------:R-:W-:-:S04]  /*43d10*/  MOV R222, 0xffffffff ;  /* 0xffffffff00de7802 */ /* 0x000fc80000000f00 */
[----:B------:R-:W-:-:S07]  /*43d20*/  MOV R233, R227 ;  /* 0x000000e300e97202 */ /* 0x000fce0000000f00 */
[----:B------:R-:W-:Y:S05]  /*43d30*/  WARPSYNC.COLLECTIVE R222, `(.L_x_41444) ;  /* 0x00000000de087348 */ /* 0x000fea0003c00000 */
[----:B------:R0:W1:Y:S02]  /*43d40*/  SHFL.BFLY P0, R222, R233, R224, R223 ;  /* 0x0c0000e0e9de7389 */ /* 0x00006400000000df */
[----:B01----:R-:W-:Y:S05]  /*43d50*/  ENDCOLLECTIVE ;  /* 0x000000000000791b */ /* 0x003fea0003800000 */
.L_x_41444:
[----:B------:R-:W-:Y:S02]  /*43d60*/  HFMA2 R224, -RZ, RZ, 0, 4.76837158203125e-07 ;  /* 0x00000008ffe07431 */ /* 0x000fe400000001ff */
[----:B------:R-:W-:Y:S01]  /*43d70*/  FADD.FTZ R227, R227, R222 ;  /* 0x000000dee3e37221 */ /* 0x000fe20000010000 */
[----:B------:R-:W-:-:S03]  /*43d80*/  IMAD.MOV.U32 R222, RZ, RZ, -0x1 ;  /* 0xffffffffffde7424 */ /* 0x000fc600078e00ff */
[----:B------:R-:W-:-:S07]  /*43d90*/  IMAD.MOV.U32 R233, RZ, RZ, R227 ;  /* 0x000000ffffe97224 */ /* 0x000fce00078e00e3 */
[----:B------:R-:W-:Y:S05]  /*43da0*/  WARPSYNC.COLLECTIVE R222, `(.L_x_41445) ;  /* 0x00000000de087348 */ /* 0x000fea0003c00000 */
[----:B------:R0:W1:Y:S02]  /*43db0*/  SHFL.BFLY P0, R222, R233, R224, R223 ;  /* 0x0c0000e0e9de7389 */ /* 0x00006400000000df */
[----:B01----:R-:W-:Y:S05]  /*43dc0*/  ENDCOLLECTIVE ;  /* 0x000000000000791b */ /* 0x003fea0003800000 */
.L_x_41445:
[----:B------:R-:W-:Y:S02]  /*43dd0*/  IMAD.MOV.U32 R224, RZ, RZ, 0x10 ;  /* 0x00000010ffe07424 */ /* 0x000fe400078e00ff */
[----:B------:R-:W-:Y:S01]  /*43de0*/  FADD.FTZ R227, R227, R222 ;  /* 0x000000dee3e37221 */ /* 0x000fe20000010000 */
[----:B------:R-:W-:-:S04]  /*43df0*/  MOV R222, 0xffffffff ;  /* 0xffffffff00de7802 */ /* 0x000fc80000000f00 */
[----:B------:R-:W-:-:S07]  /*43e00*/  MOV R233, R227 ;  /* 0x000000e300e97202 */ /* 0x000fce0000000f00 */
[----:B------:R-:W-:Y:S05]  /*43e10*/  WARPSYNC.COLLECTIVE R222, `(.L_x_41446) ;  /* 0x00000000de087348 */ /* 0x000fea0003c00000 */
[----:B------:R0:W1:Y:S02]  /*43e20*/  SHFL.BFLY P0, R222, R233, R224, R223 ;  /* 0x0c0000e0e9de7389 */ /* 0x00006400000000df */
[----:B01----:R-:W-:Y:S05]  /*43e30*/  ENDCOLLECTIVE ;  /* 0x000000000000791b */ /* 0x003fea0003800000 */
.L_x_41446:
        /* <DEDUP_REMOVED lines=169> */
.L_x_41447:
[----:B------:R-:W-:Y:S02]  /*448d0*/  HFMA2 R224, -RZ, RZ, 0, 1.1920928955078125e-07 ;  /* 0x00000002ffe07431 */ /* 0x000fe400000001ff */
[----:B------:R-:W-:Y:S01]  /*448e0*/  FADD.FTZ R227, R227, R222 ;  /* 0x000000dee3e37221 */ /* 0x000fe20000010000 */
[----:B------:R-:W-:-:S03]  /*448f0*/  IMAD.MOV.U32 R222, RZ, RZ, -0x1 ;  /* 0xffffffffffde7424 */ /* 0x000fc600078e00ff */
[----:B------:R-:W-:-:S07]  /*44900*/  IMAD.MOV.U32 R233, RZ, RZ, R227 ;  /* 0x000000ffffe97224 */ /* 0x000fce00078e00e3 */
[----:B------:R-:W-:Y:S05]  /*44910*/  WARPSYNC.COLLECTIVE R222, `(.L_x_41448) ;  /* 0x00000000de087348 */ /* 0x000fea0003c00000 */
[----:B------:R0:W1:Y:S02]  /*44920*/  SHFL.BFLY P0, R222, R233, R224, R223 ;  /* 0x0c0000e0e9de7389 */ /* 0x00006400000000df */
[----:B01----:R-:W-:Y:S05]  /*44930*/  ENDCOLLECTIVE ;  /* 0x000000000000791b */ /* 0x003fea0003800000 */
.L_x_41448:
[----:B------:R-:W-:Y:S02]  /*44940*/  IMAD.MOV.U32 R224, RZ, RZ, 0x4 ;  /* 0x00000004ffe07424 */ /* 0x000fe400078e00ff */
[----:B------:R-:W-:Y:S01]  /*44950*/  FADD.FTZ R227, R227, R222 ;  /* 0x000000dee3e37221 */ /* 0x000fe20000010000 */
[----:B------:R-:W-:-:S04]  /*44960*/  MOV R222, 0xffffffff ;  /* 0xffffffff00de7802 */ /* 0x000fc80000000f00 */
[----:B------:R-:W-:-:S07]  /*44970*/  MOV R233, R227 ;  /* 0x000000e300e97202 */ /* 0x000fce0000000f00 */
[----:B------:R-:W-:Y:S05]  /*44980*/  WARPSYNC.COLLECTIVE R222, `(.L_x_41449) ;  /* 0x00000000de087348 */ /* 0x000fea0003c00000 */
[----:B------:R0:W1:Y:S02]  /*44990*/  SHFL.BFLY P0, R222, R233, R224, R223 ;  /* 0x0c0000e0e9de7389 */ /* 0x00006400000000df */
[----:B01----:R-:W-:Y:S05]  /*449a0*/  ENDCOLLECTIVE ;  /* 0x000000000000791b */ /* 0x003fea0003800000 */
.L_x_41449:
[----:B------:R-:W-:Y:S02]  /*449b0*/  HFMA2 R224, -RZ, RZ, 0, 4.76837158203125e-07 ;  /* 0x00000008ffe07431 */ /* 0x000fe400000001ff */
[----:B------:R-:W-:Y:S01]  /*449c0*/  FADD.FTZ R227, R227, R222 ;  /* 0x000000dee3e37221 */ /* 0x000fe20000010000 */
[----:B------:R-:W-:-:S03]  /*449d0*/  IMAD.MOV.U32 R222, RZ, RZ, -0x1 ;  /* 0xffffffffffde7424 */ /* 0x000fc600078e00ff */
[----:B------:R-:W-:-:S07]  /*449e0*/  IMAD.MOV.U32 R233, RZ, RZ, R227 ;  /* 0x000000ffffe97224 */ /* 0x000fce00078e00e3 */
[----:B------:R-:W-:Y:S05]  /*449f0*/  WARPSYNC.COLLECTIVE R222, `(.L_x_41450) ;  /* 0x00000000de087348 */ /* 0x000fea0003c00000 */
[----:B------:R0:W1:Y:S02]  /*44a00*/  SHFL.BFLY P0, R222, R233, R224, R223 ;  /* 0x0c0000e0e9de7389 */ /* 0x00006400000000df */
[----:B01----:R-:W-:Y:S05]  /*44a10*/  ENDCOLLECTIVE ;  /* 0x000000000000791b */ /* 0x003fea0003800000 */
.L_x_41450:
[----:B------:R-:W-:Y:S02]  /*44a20*/  IMAD.MOV.U32 R224, RZ, RZ, 0x10 ;  /* 0x00000010ffe07424 */ /* 0x000fe400078e00ff */
[----:B------:R-:W-:Y:S01]  /*44a30*/  FADD.FTZ R227, R227, R222 ;  /* 0x000000dee3e37221 */ /* 0x000fe20000010000 */
[----:B------:R-:W-:-:S04]  /*44a40*/  MOV R222, 0xffffffff ;  /* 0xffffffff00de7802 */ /* 0x000fc80000000f00 */
[----:B------:R-:W-:-:S07]  /*44a50*/  MOV R233, R227 ;  /* 0x000000e300e97202 */ /* 0x000fce0000000f00 */
[----:B------:R-:W-:Y:S05]  /*44a60*/  WARPSYNC.COLLECTIVE R222, `(.L_x_41451) ;  /* 0x00000000de087348 */ /* 0x000fea0003c00000 */
[----:B------:R0:W1:Y:S02]  /*44a70*/  SHFL.BFLY P0, R222, R233, R224, R223 ;  /* 0x0c0000e0e9de7389 */ /* 0x00006400000000df */
[----:B01----:R-:W-:Y:S05]  /*44a80*/  ENDCOLLECTIVE ;  /* 0x000000000000791b */ /* 0x003fea0003800000 */
.L_x_41451:
[----:B------:R-:W-:Y:S05]  /*44a90*/  BRA `(.L_x_41452) ;  /* 0xffffffd4009c7947 */ /* 0x000fea000383ffff */
.L_x_41453:
        /* <DEDUP_REMOVED lines=14> */
.L_x_88493:


//--------------------- .text._ZN10layer_norm13ln_fwd_kernelINS_13Kernel_traitsIf13__nv_bfloat16fS2_fjLj2560ELj1ELj4ELj1ELj16ENS_18Kernel_traits_baseILj2560EfS2_fS2_fjLj128EEEEELb1ELb1ELb1ELb0EEEvNS_9FwdParamsE --------------------------
	.section	.text._ZN10layer_norm13ln_fwd_kernelINS_13Kernel_traitsIf13__nv_bfloat16fS2_fjLj2560ELj1ELj4ELj1ELj16ENS_18Kernel_traits_baseILj2560EfS2_fS2_fjLj128EEEEELb1ELb1ELb1ELb0EEEvNS_9FwdParamsE,"ax",@progbits
	.align	128
        .global         _ZN10layer_norm13ln_fwd_kernelINS_13Kernel_traitsIf13__nv_bfloat16fS2_fjLj2560ELj1ELj4ELj1ELj16ENS_18Kernel_traits_baseILj2560EfS2_fS2_fjLj128EEEEELb1ELb1ELb1ELb0EEEvNS_9FwdParamsE
        .type           _ZN10layer_norm13ln_fwd_kernelINS_13Kernel_traitsIf13__nv_bfloat16fS2_fjLj2560ELj1ELj4ELj1ELj16ENS_18Kernel_traits_baseILj2560EfS2_fS2_fjLj128EEEEELb1ELb1ELb1ELb0EEEvNS_9FwdParamsE,@function
        .size           _ZN10layer_norm13ln_fwd_kernelINS_13Kernel_traitsIf13__nv_bfloat16fS2_fjLj2560ELj1ELj4ELj1ELj16ENS_18Kernel_traits_baseILj2560EfS2_fS2_fjLj128EEEEELb1ELb1ELb1ELb0EEEvNS_9FwdParamsE,(.L_x_88494 - _ZN10layer_norm13ln_fwd_kernelINS_13Kernel_traitsIf13__nv_bfloat16fS2_fjLj2560ELj1ELj4ELj1ELj16ENS_18Kernel_traits_baseILj2560EfS2_fS2_fjLj128EEEEELb1ELb1ELb1ELb0EEEvNS_9FwdParamsE)
        .other          _ZN10layer_norm13ln_fwd_kernelINS_13Kernel_traitsIf13__nv_bfloat16fS2_fjLj2560ELj1ELj4ELj1ELj16ENS_18Kernel_traits_baseILj2560EfS2_fS2_fjLj128EEEEELb1ELb1ELb1ELb0EEEvNS_9FwdParamsE,@"STO_CUDA_ENTRY STV_DEFAULT"
_ZN10layer_norm13ln_fwd_kernelINS_13Kernel_traitsIf13__nv_bfloat16fS2_fjLj2560ELj1ELj4ELj1ELj16ENS_18Kernel_traits_baseILj2560EfS2_fS2_fjLj128EEEEELb1ELb1ELb1ELb0EEEvNS_9FwdParamsE:
.text._ZN10layer_norm13ln_fwd_kernelINS_13Kernel_traitsIf13__nv_bfloat16fS2_fjLj2560ELj1ELj4ELj1ELj16ENS_18Kernel_traits_baseILj2560EfS2_fS2_fjLj128EEEEELb1ELb1ELb1ELb0EEEvNS_9FwdParamsE:
        /* <DEDUP_REMOVED lines=40> */
[----:B------:R-:W4:Y:S04]  /*0280*/  LDL.64 R98, [R1+0x190] ;  /* 0x0001900001627983 */ /* 0x000f280000100a00 */
[----:B------:R-:W4:Y:S02]  /*0290*/  LDL.64 R108, [R1+0x168] ;  /* 0x00016800016c7983 */ /* 0x000f240000100a00 */
[----:B------:R-:W0:Y:S02]  /*02a0*/  @P0 LDC.64 R10, c[0x0][0x3d0] ;  /* 0x0000f400ff0a0b82 */ /* 0x000e240000000a00 */
[----:B------:R-:W4:Y:S04]  /*02b0*/  LDL.64 R110, [R1+0x170] ;  /* 0x00017000016e7983 */ /* 0x000f280000100a00 */
[----:B------:R-:W4:Y:S02]  /*02c0*/  LDL.64 R112, [R1+0x178] ;  /* 0x0001780001707983 */ /* 0x000f240000100a00 */
[----:B------:R-:W1:Y:S02]  /*02d0*/  @P0 LDC.64 R12, c[0x0][0x438] ;  /* 0x00010e00ff0c0b82 */ /* 0x000e640000000a00 */
[----:B------:R-:W4:Y:S06]  /*02e0*/  LDL.64 R114, [R1+0x180] ;  /* 0x0001800001727983 */ /* 0x000f2c0000100a00 */
[----:B------:R-:W1:Y:S08]  /*02f0*/  @P0 LDC.64 R14, c[0x0][0x3e8] ;  /* 0x0000fa00ff0e0b82 */ /* 0x000e700000000a00 */
[----:B------:R-:W1:Y:S01]  /*0300*/  @P1 LDC.64 R18, c[0x0][0x3d0] ;  /* 0x0000f400ff121b82 */ /* 0x000e620000000a00 */
[----:B0-----:R-:W-:-:S04]  /*0310*/  @P0 IMAD.WIDE.U32 R10, R0, 0x20, R10 ;  /* 0x00000020000a0825 */ /* 0x001fc800078e000a */
[----:B-1----:R-:W-:-:S03]  /*0320*/  @P0 IMAD.WIDE.U32 R12, R0, 0x20, R12 ;  /* 0x00000020000c0825 */ /* 0x002fc600078e000c */
[----:B------:R-:W0:Y:S01]  /*0330*/  @P1 LDC.64 R6, c[0x0][0x438] ;  /* 0x00010e00ff061b82 */ /* 0x000e220000000a00 */
[----:B------:R-:W-:Y:S01]  /*0340*/  ISETP.GE.U32.AND P2, PT, R215, 0x60, PT ;  /* 0x00000060d700780c */ /* 0x000fe20003f46070 */
[----:B------:R-:W5:Y:S01]  /*0350*/  @P0 LD.E.128 R220, desc[UR6][R12.64] ;  /* 0x000000060cdc0980 */ /* 0x000f62000c101d00 */
[C---:B------:R-:W-:Y:S01]  /*0360*/  @P0 IMAD.WIDE.U32 R14, R0.reuse, 0x20, R14 ;  /* 0x00000020000e0825 */ /* 0x040fe200078e000e */
[----:B------:R-:W-:Y:S02]  /*0370*/  @P0 LOP3.LUT R0, R0, 0x20, RZ, 0xfc, !PT ;  /* 0x0000002000000812 */ /* 0x000fe400078efcff */
[----:B------:R-:W5:Y:S02]  /*0380*/  @P0 LD.E.128 R224, desc[UR6][R12.64+0x10] ;  /* 0x000010060ce00980 */ /* 0x000f64000c101d00 */
[----:B------:R-:W1:Y:S02]  /*0390*/  @P1 LDC.64 R8, c[0x0][0x3e8] ;  /* 0x0000fa00ff081b82 */ /* 0x000e640000000a00 */
[----:B------:R-:W5:Y:S01]  /*03a0*/  @P0 LDG.E.128 R20, desc[UR6][R14.64] ;  /* 0x000000060e140981 */ /* 0x000f62000c1e1d00 */
[----:B------:R-:W-:-:S03]  /*03b0*/  @P1 IMAD.WIDE.U32 R18, R0, 0x20, R18 ;  /* 0x0000002000121825 */ /* 0x000fc600078e0012 */
[----:B------:R-:W5:Y:S04]  /*03c0*/  @P0 LDG.E.128 R24, desc[UR6][R14.64+0x10] ;  /* 0x000010060e180981 */ /* 0x000f68000c1e1d00 */
[----:B--2---:R-:W2:Y:S04]  /*03d0*/  @P0 LDG.E.128 R92, desc[UR6][R10.64+0x10] ;  /* 0x000010060a5c0981 */ /* 0x004ea8000c1e1d00 */
[----:B---3--:R0:W3:Y:S04]  /*03e0*/  @P0 LDG.E.128 R104, desc[UR6][R10.64] ;  /* 0x000000060a680981 */ /* 0x0080e8000c1e1d00 */
[----:B----4-:R-:W4:Y:S04]  /*03f0*/  @P1 LDG.E.128 R100, desc[UR6][R18.64] ;  /* 0x0000000612641981 */ /* 0x010f28000c1e1d00 */
[----:B------:R-:W4:Y:S01]  /*0400*/  @P1 LDG.E.128 R96, desc[UR6][R18.64+0x10] ;  /* 0x0000100612601981 */ /* 0x000f22000c1e1d00 */
[----:B0-----:R-:W-:-:S04]  /*0410*/  @P1 IMAD.WIDE.U32 R10, R0, 0x20, R6 ;  /* 0x00000020000a1825 */ /* 0x001fc800078e0006 */
[C---:B-1----:R-:W-:Y:S01]  /*0420*/  @P1 IMAD.WIDE.U32 R12, R0.reuse, 0x20, R8 ;  /* 0x00000020000c1825 */ /* 0x042fe200078e0008 */
[----:B------:R-:W5:Y:S04]  /*0430*/  @P1 LD.E.128 R228, desc[UR6][R10.64] ;  /* 0x000000060ae41980 */ /* 0x000f68000c101d00 */
[----:B--2---:R0:W-:Y:S04]  /*0440*/  @P0 STL.64 [R1+0x1a8], R92 ;  /* 0x0001a85c01000387 */ /* 0x0041e80000100a00 */
[----:B------:R-:W-:Y:S04]  /*0450*/  @P0 STL.64 [R1+0x1b0], R94 ;  /* 0x0001b05e01000387 */ /* 0x000fe80000100a00 */
[----:B---3--:R1:W-:Y:S04]  /*0460*/  @P0 STL.64 [R1+0x1b8], R104 ;  /* 0x0001b86801000387 */ /* 0x0083e80000100a00 */
[----:B------:R2:W-:Y:S01]  /*0470*/  @P0 STL.64 [R1+0x1c0], R106 ;  /* 0x0001c06a01000387 */ /* 0x0005e20000100a00 */
[----:B0-----:R-:W0:Y:S01]  /*0480*/  @P2 LDC.64 R92, c[0x0][0x3d0] ;  /* 0x0000f400ff5c2b82 */ /* 0x001e220000000a00 */
[----:B------:R-:W-:-:S02]  /*0490*/  @P1 VIADD R0, R0, 0x20 ;  /* 0x0000002000001836 */ /* 0x000fc40000000000 */
[----:B------:R-:W5:Y:S04]  /*04a0*/  @P1 LDG.E.128 R28, desc[UR6][R12.64] ;  /* 0x000000060c1c1981 */ /* 0x000f68000c1e1d00 */
[----:B-1----:R-:W3:Y:S01]  /*04b0*/  LDL.64 R104, [R1+0x158] ;  /* 0x0001580001687983 */ /* 0x002ee20000100a00 */
[----:B------:R-:W1:Y:S03]  /*04c0*/  @P2 LDC.64 R94, c[0x0][0x438] ;  /* 0x00010e00ff5e2b82 */ /* 0x000e660000000a00 */
[----:B--2---:R-:W3:Y:S04]  /*04d0*/  LDL.64 R106, [R1+0x160] ;  /* 0x00016000016a7983 */ /* 0x004ee80000100a00 */
[----:B----4-:R2:W-:Y:S04]  /*04e0*/  @P1 STL.64 [R1+0x198], R100 ;  /* 0x0001986401001387 */ /* 0x0105e80000100a00 */
[----:B------:R4:W-:Y:S04]  /*04f0*/  @P1 STL.64 [R1+0x1a0], R102 ;  /* 0x0001a06601001387 */ /* 0x0009e80000100a00 */
[----:B------:R-:W5:Y:S04]  /*0500*/  @P1 LDG.E.128 R32, desc[UR6][R12.64+0x10] ;  /* 0x000010060c201981 */ /* 0x000f68000c1e1d00 */
[----:B--2---:R-:W2:Y:S04]  /*0510*/  LDL.64 R100, [R1+0x148] ;  /* 0x0001480001647983 */ /* 0x004ea80000100a00 */
[----:B----4-:R-:W2:Y:S01]  /*0520*/  LDL.64 R102, [R1+0x150] ;  /* 0x0001500001667983 */ /* 0x010ea20000100a00 */
[----:B------:R-:W-:-:S03]  /*0530*/  ISETP.GE.U32.AND P0, PT, R215, 0x80, PT ;  /* 0x00000080d700780c */ /* 0x000fc60003f06070 */
[----:B------:R4:W-:Y:S04]  /*0540*/  @P1 STL.64 [R1+0x188], R96 ;  /* 0x0001886001001387 */ /* 0x0009e80000100a00 */
[----:B------:R1:W5:Y:S06]  /*0550*/  @P1 LD.E.128 R232, desc[UR6][R10.64+0x10] ;  /* 0x000010060ae81980 */ /* 0x00036c000c101d00 */
[----:B------:R-:W1:Y:S08]  /*0560*/  @P0 LDC.64 R6, c[0x0][0x3d0] ;  /* 0x0000f400ff060b82 */ /* 0x000e700000000a00 */
[----:B----4-:R-:W4:Y:S01]  /*0570*/  @P2 LDC.64 R96, c[0x0][0x3e8] ;  /* 0x0000fa00ff602b82 */ /* 0x010f220000000a00 */
[----:B0-----:R-:W-:-:S04]  /*0580*/  @P2 IMAD.WIDE.U32 R92, R0, 0x20, R92 ;  /* 0x00000020005c2825 */ /* 0x001fc800078e005c */
[C---:B-1----:R-:W-:Y:S01]  /*0590*/  @P2 IMAD.WIDE.U32 R94, R0.reuse, 0x20, R94 ;  /* 0x00000020005e2825 */ /* 0x042fe200078e005e */
[----:B------:R-:W2:Y:S02]  /*05a0*/  @P2 LDG.E.128 R108, desc[UR6][R92.64+0x10] ;  /* 0x000010065c6c2981 */ /* 0x000ea4000c1e1d00 */
[----:B------:R-:W0:Y:S02]  /*05b0*/  @P0 LDC.64 R8, c[0x0][0x438] ;  /* 0x00010e00ff080b82 */ /* 0x000e240000000a00 */
[----:B------:R1:W2:Y:S04]  /*05c0*/  @P2 LDG.E.128 R112, desc[UR6][R92.64] ;  /* 0x000000065c702981 */ /* 0x0002a8000c1e1d00 */
[----:B------:R1:W-:Y:S02]  /*05d0*/  @P1 STL.64 [R1+0x190], R98 ;  /* 0x0001906201001387 */ /* 0x0003e40000100a00 */
[----:B------:R-:W0:Y:S02]  /*05e0*/  @P0 LDC.64 R10, c[0x0][0x3e8] ;  /* 0x0000fa00ff0a0b82 */ /* 0x000e240000000a00 */
[----:B------:R-:W2:Y:S04]  /*05f0*/  LDL.64 R116, [R1+0x10] ;  /* 0x0000100001747983 */ /* 0x000ea80000100a00 */
[----:B------:R-:W2:Y:S01]  /*0600*/  LDL.64 R118, [R1+0x18] ;  /* 0x0000180001767983 */ /* 0x000ea20000100a00 */
[----:B----4-:R-:W-:-:S03]  /*0610*/  @P2 IMAD.WIDE.U32 R96, R0, 0x20, R96 ;  /* 0x0000002000602825 */ /* 0x010fc600078e0060 */
[----:B------:R-:W4:Y:S01]  /*0620*/  LDL.64 R120, [R1] ;  /* 0x0000000001787983 */ /* 0x000f220000100a00 */
[----:B------:R-:W-:-:S03]  /*0630*/  @P2 VIADD R0, R0, 0x20 ;  /* 0x0000002000002836 */ /* 0x000fc60000000000 */
[----:B------:R-:W4:Y:S01]  /*0640*/  LDL.64 R122, [R1+0x8] ;  /* 0x00000800017a7983 */ /* 0x000f220000100a00 */
[----:B------:R-:W-:-:S03]  /*0650*/  @P0 IMAD.WIDE.U32 R12, R0, 0x20, R6 ;  /* 0x00000020000c0825 */ /* 0x000fc600078e0006 */
[----:B------:R-:W4:Y:S04]  /*0660*/  LDL.64 R128, [R1+0x138] ;  /* 0x0001380001807983 */ /* 0x000f280000100a00 */
[----:B------:R-:W4:Y:S04]  /*0670*/  LDL.64 R130, [R1+0x140] ;  /* 0x0001400001827983 */ /* 0x000f280000100a00 */
[----:B------:R-:W4:Y:S04]  /*0680*/  LDL.64 R124, [R1+0x128] ;  /* 0x00012800017c7983 */ /* 0x000f280000100a00 */
[----:B------:R-:W4:Y:S01]  /*0690*/  LDL.64 R126, [R1+0x130] ;  /* 0x00013000017e7983 */ /* 0x000f220000100a00 */
[----:B------:R-:W-:-:S03]  /*06a0*/  ISETP.GE.U32.AND P1, PT, R215, 0xa0, PT ;  /* 0x000000a0d700780c */ /* 0x000fc60003f26070 */
[----:B------:R-:W5:Y:S04]  /*06b0*/  @P2 LD.E.128 R236, desc[UR6][R94.64] ;  /* 0x000000065eec2980 */ /* 0x000f68000c101d00 */
[----:B------:R-:W5:Y:S04]  /*06c0*/  @P2 LD.E.128 R240, desc[UR6][R94.64+0x10] ;  /* 0x000010065ef02980 */ /* 0x000f68000c101d00 */
[----:B------:R-:W5:Y:S02]  /*06d0*/  @P2 LDG.E.128 R36, desc[UR6][R96.64] ;  /* 0x0000000660242981 */ /* 0x000f64000c1e1d00 */
[----:B-1----:R-:W1:Y:S02]  /*06e0*/  @P1 LDC.64 R98, c[0x0][0x3e8] ;  /* 0x0000fa00ff621b82 */ /* 0x002e640000000a00 */
[----:B------:R-:W5:Y:S06]  /*06f0*/  @P2 LDG.E.128 R40, desc[UR6][R96.64+0x10] ;  /* 0x0000100660282981 */ /* 0x000f6c000c1e1d00 */
[----:B------:R-:W1:Y:S01]  /*0700*/  @P1 LDC.64 R92, c[0x0][0x438] ;  /* 0x00010e00ff5c1b82 */ /* 0x000e620000000a00 */
[----:B0-----:R-:W-:-:S04]  /*0710*/  @P0 IMAD.WIDE.U32 R14, R0, 0x20, R8 ;  /* 0x00000020000e0825 */ /* 0x001fc800078e0008 */
[----:B------:R-:W-:-:S03]  /*0720*/  @P0 IMAD.WIDE.U32 R10, R0, 0x20, R10 ;  /* 0x00000020000a0825 */ /* 0x000fc600078e000a */
[----:B------:R-:W0:Y:S01]  /*0730*/  @P1 LDC.64 R18, c[0x0][0x3d0] ;  /* 0x0000f400ff121b82 */ /* 0x000e220000000a00 */
[----:B---3--:R-:W3:Y:S04]  /*0740*/  @P0 LDG.E.128 R104, desc[UR6][R12.64] ;  /* 0x000000060c680981 */ /* 0x008ee8000c1e1d00 */
[----:B--2---:R-:W2:Y:S04]  /*0750*/  @P0 LDG.E.128 R100, desc[UR6][R12.64+0x10] ;  /* 0x000010060c640981 */ /* 0x004ea8000c1e1d00 */
[----:B------:R1:W-:Y:S04]  /*0760*/  @P2 STL.64 [R1+0x168], R108 ;  /* 0x0001686c01002387 */ /* 0x0003e80000100a00 */
[----:B------:R-:W-:Y:S04]  /*0770*/  @P2 STL.64 [R1+0x170], R110 ;  /* 0x0001706e01002387 */ /* 0x000fe80000100a00 */
[----:B------:R0:W-:Y:S04]  /*0780*/  @P2 STL.64 [R1+0x178], R112 ;  /* 0x0001787001002387 */ /* 0x0001e80000100a00 */
[----:B------:R0:W-:Y:S04]  /*0790*/  @P2 STL.64 [R1+0x180], R114 ;  /* 0x0001807201002387 */ /* 0x0001e80000100a00 */
[----:B-1----:R-:W4:Y:S04]  /*07a0*/  LDL.64 R108, [R1+0x108] ;  /* 0x00010800016c7983 */ /* 0x002f280000100a00 */
[----:B0-----:R-:W4:Y:S04]  /*07b0*/  LDL.64 R112, [R1+0x118] ;  /* 0x0001180001707983 */ /* 0x001f280000100a00 */
[----:B------:R-:W4:Y:S04]  /*07c0*/  LDL.64 R114, [R1+0x120] ;  /* 0x0001200001727983 */ /* 0x000f280000100a00 */
[----:B------:R-:W4:Y:S01]  /*07d0*/  LDL.64 R110, [R1+0x110] ;  /* 0x00011000016e7983 */ /* 0x000f220000100a00 */
[----:B------:R-:W-:-:S03]  /*07e0*/  @P0 IADD3 R0, PT, PT, R0, 0x20, RZ ;  /* 0x0000002000000810 */ /* 0x000fc60007ffe0ff */
[----:B------:R-:W5:Y:S04]  /*07f0*/  @P0 LDG.E.128 R44, desc[UR6][R10.64] ;  /* 0x000000060a2c0981 */ /* 0x000f68000c1e1d00 */
[----:B------:R-:W5:Y:S04]  /*0800*/  @P0 LDG.E.128 R48, desc[UR6][R10.64+0x10] ;  /* 0x000010060a300981 */ /* 0x000f68000c1e1d00 */
[----:B------:R-:W5:Y:S04]  /*0810*/  @P0 LD.E.128 R244, desc[UR6][R14.64] ;  /* 0x000000060ef40980 */ /* 0x000f68000c101d00 */
[----:B------:R0:W5:Y:S04]  /*0820*/  @P0 LD.E.128 R248, desc[UR6][R14.64+0x10] ;  /* 0x000010060ef80980 */ /* 0x000168000c101d00 */
[----:B---3--:R1:W-:Y:S04]  /*0830*/  @P0 STL.64 [R1+0x158], R104 ;  /* 0x0001586801000387 */ /* 0x0083e80000100a00 */
[----:B------:R3:W-:Y:S04]  /*0840*/  @P0 STL.64 [R1+0x160], R106 ;  /* 0x0001606a01000387 */ /* 0x0007e80000100a00 */
[----:B-1----:R-:W4:Y:S04]  /*0850*/  LDL.64 R104, [R1+0x28] ;  /* 0x0000280001687983 */ /* 0x002f280000100a00 */
[----:B---3--:R-:W3:Y:S04]  /*0860*/  LDL.64 R106, [R1+0x30] ;  /* 0x00003000016a7983 */ /* 0x008ee80000100a00 */
[----:B--2---:R1:W-:Y:S04]  /*0870*/  @P0 STL.64 [R1+0x148], R100 ;  /* 0x0001486401000387 */ /* 0x0043e80000100a00 */
[----:B------:R2:W-:Y:S01]  /*0880*/  @P0 STL.64 [R1+0x150], R102 ;  /* 0x0001506601000387 */ /* 0x0005e20000100a00 */
[----:B------:R-:W-:Y:S01]  /*0890*/  ISETP.GE.U32.AND P2, PT, R215, 0xc0, PT ;  /* 0x000000c0d700780c */ /* 0x000fe20003f46070 */
[----:B------:R-:W-:-:S02]  /*08a0*/  @P1 IMAD.WIDE.U32 R98, R0, 0x20, R98 ;  /* 0x0000002000621825 */ /* 0x000fc400078e0062 */
[----:B------:R-:W3:Y:S04]  /*08b0*/  LDL.64 R96, [R1+0x58] ;  /* 0x0000580001607983 */ /* 0x000ee80000100a00 */
[----:B-1----:R-:W3:Y:S04]  /*08c0*/  LDL.64 R100, [R1+0x38] ;  /* 0x0000380001647983 */ /* 0x002ee80000100a00 */
[----:B--2---:R-:W2:Y:S02]  /*08d0*/  LDL.64 R102, [R1+0x40] ;  /* 0x0000400001667983 */ /* 0x004ea40000100a00 */
[----:B------:R-:W1:Y:S02]  /*08e0*/  @P2 LDC.64 R6, c[0x0][0x3d0] ;  /* 0x0000f400ff062b82 */ /* 0x000e640000000a00 */
[----:B------:R-:W5:Y:S04]  /*08f0*/  @P1 LDG.E.128 R52, desc[UR6][R98.64] ;  /* 0x0000000662341981 */ /* 0x000f68000c1e1d00 */
[----:B------:R-:W5:Y:S02]  /*0900*/  @P1 LDG.E.128 R56, desc[UR6][R98.64+0x10] ;  /* 0x0000100662381981 */ /* 0x000f64000c1e1d00 */
[----:B------:R-:W1:Y:S01]  /*0910*/  @P2 LDC.64 R8, c[0x0][0x438] ;  /* 0x00010e00ff082b82 */ /* 0x000e620000000a00 */
[----:B------:R-:W-:-:S04]  /*0920*/  @P1 IMAD.WIDE.U32 R92, R0, 0x20, R92 ;  /* 0x00000020005c1825 */ /* 0x000fc800078e005c */
[C---:B------:R-:W-:Y:S01]  /*0930*/  @P1 IMAD.WIDE.U32 R18, R0.reuse, 0x20, R18 ;  /* 0x0000002000121825 */ /* 0x040fe200078e0012 */
[----:B------:R-:W2:Y:S01]  /*0940*/  @P1 LD.E.128 R116, desc[UR6][R92.64+0x10] ;  /* 0x000010065c741980 */ /* 0x000ea2000c101d00 */
[----:B------:R-:W-:Y:S01]  /*0950*/  ISETP.GE.U32.AND P0, PT, R215, 0xe0, PT ;  /* 0x000000e0d700780c */ /* 0x000fe20003f06070 */
[----:B0-----:R-:W0:Y:S02]  /*0960*/  @P2 LDC.64 R14, c[0x0][0x3e8] ;  /* 0x0000fa00ff0e2b82 */ /* 0x001e240000000a00 */
[----:B------:R-:W2:Y:S01]  /*0970*/  LDL.64 R98, [R1+0x60] ;  /* 0x0000600001627983 */ /* 0x000ea20000100a00 */
[----:B------:R-:W-:-:S03]  /*0980*/  @P1 VIADD R0, R0, 0x20 ;  /* 0x0000002000001836 */ /* 0x000fc60000000000 */
[----:B----4-:R-:W4:Y:S01]  /*0990*/  @P1 LD.E.128 R120, desc[UR6][R92.64] ;  /* 0x000000065c781980 */ /* 0x010f22000c101d00 */
[----:B-1----:R-:W-:-:S03]  /*09a0*/  @P2 IMAD.WIDE.U32 R10, R0, 0x20, R6 ;  /* 0x00000020000a2825 */ /* 0x002fc600078e0006 */
[----:B------:R-:W4:Y:S02]  /*09b0*/  @P1 LDG.E.128 R124, desc[UR6][R18.64+0x10] ;  /* 0x00001006127c1981 */ /* 0x000f24000c1e1d00 */
[----:B------:R-:W1:Y:S02]  /*09c0*/  @P0 LDC.64 R94, c[0x0][0x3d0] ;  /* 0x0000f400ff5e0b82 */ /* 0x000e640000000a00 */
[----:B------:R0:W4:Y:S01]  /*09d0*/  @P1 LDG.E.128 R128, desc[UR6][R18.64] ;  /* 0x0000000612801981 */ /* 0x000122000c1e1d00 */
[----:B------:R-:W-:-:S03]  /*09e0*/  @P2 IMAD.WIDE.U32 R12, R0, 0x20, R8 ;  /* 0x00000020000c2825 */ /* 0x000fc600078e0008 */
[----:B------:R-:W4:Y:S02]  /*09f0*/  @P2 LDG.E.128 R112, desc[UR6][R10.64] ;  /* 0x000000060a702981 */ /* 0x000f24000c1e1d00 */
[----:B------:R-:W1:Y:S02]  /*0a00*/  @P0 LDC.64 R6, c[0x0][0x3e8] ;  /* 0x0000fa00ff060b82 */ /* 0x000e640000000a00 */
[----:B------:R-:W4:Y:S04]  /*0a10*/  @P2 LDG.E.128 R108, desc[UR6][R10.64+0x10] ;  /* 0x000010060a6c2981 */ /* 0x000f28000c1e1d00 */
[----:B------:R-:W4:Y:S02]  /*0a20*/  LDL.64 R140, [R1+0xf8] ;  /* 0x0000f800018c7983 */ /* 0x000f240000100a00 */
[----:B0-----:R-:W0:Y:S02]  /*0a30*/  @P0 LDC.64 R18, c[0x0][0x438] ;  /* 0x00010e00ff120b82 */ /* 0x001e240000000a00 */
[----:B------:R-:W4:Y:S04]  /*0a40*/  LDL.64 R142, [R1+0x100] ;  /* 0x00010000018e7983 */ /* 0x000f280000100a00 */
[----:B------:R-:W4:Y:S04]  /*0a50*/  LDL.64 R136, [R1+0xe8] ;  /* 0x0000e80001887983 */ /* 0x000f280000100a00 */
[----:B------:R-:W4:Y:S04]  /*0a60*/  LDL.64 R138, [R1+0xf0] ;  /* 0x0000f000018a7983 */ /* 0x000f280000100a00 */
[----:B------:R-:W4:Y:S04]  /*0a70*/  LDL.64 R132, [R1+0x48] ;  /* 0x0000480001847983 */ /* 0x000f280000100a00 */
[----:B------:R-:W4:Y:S04]  /*0a80*/  LDL.64 R134, [R1+0x50] ;  /* 0x0000500001867983 */ /* 0x000f280000100a00 */
[----:B---3--:R-:W3:Y:S04]  /*0a90*/  @P2 LD.E.128 R104, desc[UR6][R12.64] ;  /* 0x000000060c682980 */ /* 0x008ee8000c101d00 */
[----:B--2---:R2:W3:Y:S01]  /*0aa0*/  @P2 LD.E.128 R100, desc[UR6][R12.64+0x10] ;  /* 0x000010060c642980 */ /* 0x0044e2000c101d00 */
[----:B------:R-:W-:-:S04]  /*0ab0*/  @P2 IMAD.WIDE.U32 R14, R0, 0x20, R14 ;  /* 0x00000020000e2825 */ /* 0x000fc800078e000e */
[----:B------:R-:W-:Y:S01]  /*0ac0*/  @P2 VIADD R0, R0, 0x20 ;  /* 0x0000002000002836 */ /* 0x000fe20000000000 */
[----:B------:R-:W5:Y:S03]  /*0ad0*/  @P2 LDG.E.128 R60, desc[UR6][R14.64] ;  /* 0x000000060e3c2981 */ /* 0x000f66000c1e1d00 */
[C---:B0-----:R-:W-:Y:S01]  /*0ae0*/  @P0 IMAD.WIDE.U32 R18, R0.reuse, 0x20, R18 ;  /* 0x0000002000120825 */ /* 0x041fe200078e0012 */
[----:B------:R0:W5:Y:S04]  /*0af0*/  @P2 LDG.E.128 R64, desc[UR6][R14.64+0x10] ;  /* 0x000010060e402981 */ /* 0x000168000c1e1d00 */
[----:B------:R-:W3:Y:S04]  /*0b00*/  @P0 LD.E.128 R96, desc[UR6][R18.64+0x10] ;  /* 0x0000100612600980 */ /* 0x000ee8000c101d00 */
[----:B------:R-:W-:Y:S04]  /*0b10*/  @P1 STL.64 [R1+0x10], R116 ;  /* 0x0000107401001387 */ /* 0x000fe80000100a00 */
[----:B------:R-:W-:Y:S04]  /*0b20*/  @P1 STL.64 [R1+0x18], R118 ;  /* 0x0000187601001387 */ /* 0x000fe80000100a00 */
[----:B----4-:R-:W-:Y:S04]  /*0b30*/  @P1 STL.64 [R1], R120 ;  /* 0x0000007801001387 */ /* 0x010fe80000100a00 */
[----:B------:R-:W-:Y:S04]  /*0b40*/  @P1 STL.64 [R1+0x8], R122 ;  /* 0x0000087a01001387 */ /* 0x000fe80000100a00 */
[----:B------:R4:W-:Y:S04]  /*0b50*/  @P1 STL.64 [R1+0x128], R124 ;  /* 0x0001287c01001387 */ /* 0x0009e80000100a00 */
[----:B------:R-:W-:Y:S04]  /*0b60*/  @P1 STL.64 [R1+0x130], R126 ;  /* 0x0001307e01001387 */ /* 0x000fe80000100a00 */
[----:B------:R1:W-:Y:S04]  /*0b70*/  @P1 STL.64 [R1+0x138], R128 ;  /* 0x0001388001001387 */ /* 0x0003e80000100a00 */
[----:B------:R0:W-:Y:S04]  /*0b80*/  @P1 STL.64 [R1+0x140], R130 ;  /* 0x0001408201001387 */ /* 0x0001e80000100a00 */
[----:B----4-:R4:W4:Y:S04]  /*0b90*/  LDL.64 R124, [R1+0xc8] ;  /* 0x0000c800017c7983 */ /* 0x0109280000100a00 */
[----:B-1----:R1:W4:Y:S04]  /*0ba0*/  LDL.64 R128, [R1+0xd8] ;  /* 0x0000d80001807983 */ /* 0x0023280000100a00 */
[----:B0-----:R1:W4:Y:S04]  /*0bb0*/  LDL.64 R130, [R1+0xe0] ;  /* 0x0000e00001827983 */ /* 0x0013280000100a00 */
        /* <DEDUP_REMOVED lines=9> */
[----:B------:R-:W4:Y:S04]  /*0c50*/  @P0 LD.E.128 R132, desc[UR6][R18.64] ;  /* 0x0000000612840980 */ /* 0x000f28000c101d00 */
[----:B0-----:R1:W4:Y:S04]  /*0c60*/  LDL.64 R112, [R1+0xb8] ;  /* 0x0000b80001707983 */ /* 0x0013280000100a00 */
[----:B--2---:R1:W2:Y:S03]  /*0c70*/  LDL.64 R114, [R1+0xc0] ;  /* 0x0000c00001727983 */ /* 0x0042a60000100a00 */
[----:B------:R-:W0:Y:S01]  /*0c80*/  @P1 LDC.64 R8, c[0x0][0x3d0] ;  /* 0x0000f400ff081b82 */ /* 0x000e220000000a00 */
[----:B------:R1:W-:Y:S04]  /*0c90*/  @P2 STL.64 [R1+0x108], R108 ;  /* 0x0001086c01002387 */ /* 0x0003e80000100a00 */
[----:B------:R1:W-:Y:S03]  /*0ca0*/  @P2 STL.64 [R1+0x110], R110 ;  /* 0x0001106e01002387 */ /* 0x0003e60000100a00 */
[----:B------:R-:W0:Y:S01]  /*0cb0*/  @P1 LDC.64 R92, c[0x0][0x438] ;  /* 0x00010e00ff5c1b82 */ /* 0x000e220000000a00 */
[C---:B------:R-:W-:Y:S01]  /*0cc0*/  @P0 IMAD.WIDE.U32 R10, R0.reuse, 0x20, R6 ;  /* 0x00000020000a0825 */ /* 0x040fe200078e0006 */
[----:B------:R-:W2:Y:S04]  /*0cd0*/  @P0 LDG.E.128 R140, desc[UR6][R94.64] ;  /* 0x000000065e8c0981 */ /* 0x000ea8000c1e1d00 */
[----:B-1----:R1:W2:Y:S02]  /*0ce0*/  LDL.64 R108, [R1+0xa8] ;  /* 0x0000a800016c7983 */ /* 0x0022a40000100a00 */
[----:B------:R-:W1:Y:S02]  /*0cf0*/  @P1 LDC.64 R12, c[0x0][0x3e8] ;  /* 0x0000fa00ff0c1b82 */ /* 0x000e640000000a00 */
[----:B------:R0:W2:Y:S01]  /*0d00*/  LDL.64 R110, [R1+0xb0] ;  /* 0x0000b000016e7983 */ /* 0x0000a20000100a00 */
[----:B------:R-:W-:-:S03]  /*0d10*/  @P0 IADD3 R0, PT, PT, R0, 0x20, RZ ;  /* 0x0000002000000810 */ /* 0x000fc60007ffe0ff */
[----:B------:R-:W2:Y:S04]  /*0d20*/  @P0 LDG.E.128 R136, desc[UR6][R94.64+0x10] ;  /* 0x000010065e880981 */ /* 0x000ea8000c1e1d00 */
[----:B------:R0:W5:Y:S04]  /*0d30*/  @P0 LDG.E.128 R68, desc[UR6][R10.64] ;  /* 0x000000060a440981 */ /* 0x000168000c1e1d00 */
[----:B------:R0:W5:Y:S04]  /*0d40*/  @P0 LDG.E.128 R72, desc[UR6][R10.64+0x10] ;  /* 0x000010060a480981 */ /* 0x000168000c1e1d00 */
[----:B---3--:R3:W-:Y:S04]  /*0d50*/  @P2 STL.64 [R1+0x28], R104 ;  /* 0x0000286801002387 */ /* 0x0087e80000100a00 */
[----:B------:R0:W-:Y:S04]  /*0d60*/  @P2 STL.64 [R1+0x30], R106 ;  /* 0x0000306a01002387 */ /* 0x0001e80000100a00 */
[----:B---3--:R3:W3:Y:S04]  /*0d70*/  LDL.64 R104, [R1+0x88] ;  /* 0x0000880001687983 */ /* 0x0086e80000100a00 */
[----:B0-----:R0:W3:Y:S04]  /*0d80*/  LDL.64 R106, [R1+0x90] ;  /* 0x00009000016a7983 */ /* 0x0010e80000100a00 */
[----:B------:R1:W-:Y:S04]  /*0d90*/  @P2 STL.64 [R1+0x38], R100 ;  /* 0x0000386401002387 */ /* 0x0003e80000100a00 */
[----:B------:R0:W-:Y:S04]  /*0da0*/  @P2 STL.64 [R1+0x40], R102 ;  /* 0x0000406601002387 */ /* 0x0001e80000100a00 */
[----:B-1----:R1:W3:Y:S04]  /*0db0*/  LDL.64 R100, [R1+0x98] ;  /* 0x0000980001647983 */ /* 0x0022e80000100a00 */
[----:B0-----:R1:W3:Y:S01]  /*0dc0*/  LDL.64 R102, [R1+0xa0] ;  /* 0x0000a00001667983 */ /* 0x0012e20000100a00 */
[----:B------:R-:W-:-:S03]  /*0dd0*/  ISETP.GE.U32.AND P2, PT, R215, 0x120, PT ;  /* 0x00000120d700780c */ /* 0x000fc60003f46070 */
[----:B------:R0:W-:Y:S10]  /*0de0*/  @P0 STL.64 [R1+0x58], R96 ;  /* 0x0000586001000387 */ /* 0x0001f40000100a00 */
[----:B------:R-:W1:Y:S08]  /*0df0*/  @P2 LDC.64 R14, c[0x0][0x3d0] ;  /* 0x0000f400ff0e2b82 */ /* 0x000e700000000a00 */
[----:B0-----:R-:W0:Y:S01]  /*0e00*/  @P2 LDC.64 R96, c[0x0][0x438] ;  /* 0x00010e00ff602b82 */ /* 0x001e220000000a00 */
[----:B------:R-:W-:-:S04]  /*0e10*/  @P1 IMAD.WIDE.U32 R8, R0, 0x20, R8 ;  /* 0x0000002000081825 */ /* 0x000fc800078e0008 */
[----:B------:R-:W-:-:S03]  /*0e20*/  @P1 IMAD.WIDE.U32 R92, R0, 0x20, R92 ;  /* 0x00000020005c1825 */ /* 0x000fc600078e005c */
[----:B------:R-:W2:Y:S01]  /*0e30*/  @P2 LDC.64 R6, c[0x0][0x3e8] ;  /* 0x0000fa00ff062b82 */ /* 0x000ea20000000a00 */
[----:B------:R-:W-:-:S04]  /*0e40*/  @P1 IMAD.WIDE.U32 R12, R0, 0x20, R12 ;  /* 0x00000020000c1825 */ /* 0x000fc800078e000c */
[----:B------:R-:W-:Y:S01]  /*0e50*/  @P1 VIADD R0, R0, 0x20 ;  /* 0x0000002000001836 */ /* 0x000fe20000000000 */
[----:B------:R0:W5:Y:S03]  /*0e60*/  @P1 LDG.E.128 R76, desc[UR6][R12.64] ;  /* 0x000000060c4c1981 */ /* 0x000166000c1e1d00 */
[C---:B-1----:R-:W-:Y:S01]  /*0e70*/  @P2 IMAD.WIDE.U32 R14, R0.reuse, 0x20, R14 ;  /* 0x00000020000e2825 */ /* 0x042fe200078e000e */
[----:B------:R1:W5:Y:S03]  /*0e80*/  @P1 LDG.E.128 R80, desc[UR6][R12.64+0x10] ;  /* 0x000010060c501981 */ /* 0x000366000c1e1d00 */
[C---:B0-----:R-:W-:Y:S01]  /*0e90*/  @P2 IMAD.WIDE.U32 R96, R0.reuse, 0x20, R96 ;  /* 0x0000002000602825 */ /* 0x041fe200078e0060 */
[----:B----4-:R-:W4:Y:S04]  /*0ea0*/  @P1 LDG.E.128 R128, desc[UR6][R8.64] ;  /* 0x0000000608801981 */ /* 0x010f28000c1e1d00 */
[----:B------:R-:W4:Y:S04]  /*0eb0*/  @P1 LDG.E.128 R124, desc[UR6][R8.64+0x10] ;  /* 0x00001006087c1981 */ /* 0x000f28000c1e1d00 */
[----:B------:R-:W4:Y:S04]  /*0ec0*/  @P1 LD.E.128 R120, desc[UR6][R92.64] ;  /* 0x000000065c781980 */ /* 0x000f28000c101d00 */
[----:B------:R-:W4:Y:S04]  /*0ed0*/  @P1 LD.E.128 R116, desc[UR6][R92.64+0x10] ;  /* 0x000010065c741980 */ /* 0x000f28000c101d00 */
[----:B--2---:R-:W2:Y:S04]  /*0ee0*/  @P2 LDG.E.128 R112, desc[UR6][R14.64] ;  /* 0x000000060e702981 */ /* 0x004ea8000c1e1d00 */
[----:B------:R-:W4:Y:S01]  /*0ef0*/  @P2 LDG.E.128 R108, desc[UR6][R14.64+0x10] ;  /* 0x000010060e6c2981 */ /* 0x000f22000c1e1d00 */
[----:B------:R-:W-:-:S05]  /*0f00*/  @P2 IMAD.WIDE.U32 R6, R0, 0x20, R6 ;  /* 0x0000002000062825 */ /* 0x000fca00078e0006 */
[----:B------:R1:W5:Y:S04]  /*0f10*/  @P2 LDG.E.128 R84, desc[UR6][R6.64] ;  /* 0x0000000606542981 */ /* 0x000368000c1e1d00 */
[----:B------:R1:W5:Y:S04]  /*0f20*/  @P2 LDG.E.128 R88, desc[UR6][R6.64+0x10] ;  /* 0x0000100606582981 */ /* 0x000368000c1e1d00 */
[----:B---3--:R-:W3:Y:S04]  /*0f30*/  @P2 LD.E.128 R104, desc[UR6][R96.64] ;  /* 0x0000000660682980 */ /* 0x008ee8000c101d00 */
[----:B------:R-:W2:Y:S04]  /*0f40*/  @P2 LD.E.128 R100, desc[UR6][R96.64+0x10] ;  /* 0x0000100660642980 */ /* 0x000ea8000c101d00 */
[----:B------:R1:W-:Y:S04]  /*0f50*/  @P0 STL.64 [R1+0x60], R98 ;  /* 0x0000606201000387 */ /* 0x0003e80000100a00 */
[----:B------:R1:W-:Y:S04]  /*0f60*/  @P0 STL.64 [R1+0xf8], R140 ;  /* 0x0000f88c01000387 */ /* 0x0003e80000100a00 */
[----:B------:R1:W-:Y:S04]  /*0f70*/  @P0 STL.64 [R1+0x100], R142 ;  /* 0x0001008e01000387 */ /* 0x0003e80000100a00 */
[----:B------:R1:W-:Y:S04]  /*0f80*/  @P0 STL.64 [R1+0xe8], R136 ;  /* 0x0000e88801000387 */ /* 0x0003e80000100a00 */
[----:B------:R1:W-:Y:S04]  /*0f90*/  @P0 STL.64 [R1+0xf0], R138 ;  /* 0x0000f08a01000387 */ /* 0x0003e80000100a00 */
[----:B------:R1:W-:Y:S04]  /*0fa0*/  @P0 STL.64 [R1+0x48], R132 ;  /* 0x0000488401000387 */ /* 0x0003e80000100a00 */
[----:B------:R1:W-:Y:S01]  /*0fb0*/  @P0 STL.64 [R1+0x50], R134 ;  /* 0x0000508601000387 */ /* 0x0003e20000100a00 */
[----:B------:R-:W-:Y:S01]  /*0fc0*/  ISETP.GE.U32.AND P0, PT, R215, 0x140, PT ;  /* 0x00000140d700780c */ /* 0x000fe20003f06070 */
[----:B------:R-:W-:-:S02]  /*0fd0*/  @P2 VIADD R0, R0, 0x20 ;  /* 0x0000002000002836 */ /* 0x000fc40000000000 */
        /* <DEDUP_REMOVED lines=19> */
[----:B-1----:R-:W1:Y:S01]  /*1110*/  LDC.64 R6, c[0x0][0x438] ;  /* 0x00010e00ff067b82 */ /* 0x002e620000000a00 */
[----:B0-----:R-:W-:-:S05]  /*1120*/  IMAD.WIDE.U32 R10, R0, 0x20, R10 ;  /* 0x00000020000a7825 */ /* 0x001fca00078e000a */
[----:B------:R3:W5:Y:S01]  /*1130*/  LDG.E.128 R92, desc[UR6][R10.64] ;  /* 0x000000060a5c7981 */ /* 0x000762000c1e1d00 */
[----:B--2---:R-:W-:-:S03]  /*1140*/  IMAD.WIDE.U32 R8, R0, 0x20, R8 ;  /* 0x0000002000087825 */ /* 0x004fc600078e0008 */
[----:B------:R3:W5:Y:S04]  /*1150*/  LDG.E.128 R96, desc[UR6][R10.64+0x10] ;  /* 0x000010060a607981 */ /* 0x000768000c1e1d00 */
[----:B------:R3:W5:Y:S01]  /*1160*/  LDG.E.128 R100, desc[UR6][R8.64] ;  /* 0x0000000608647981 */ /* 0x000762000c1e1d00 */
[----:B-1----:R-:W-:-:S03]  /*1170*/  IMAD.WIDE.U32 R6, R0, 0x20, R6 ;  /* 0x0000002000067825 */ /* 0x002fc600078e0006 */
[----:B------:R3:W5:Y:S04]  /*1180*/  LDG.E.128 R104, desc[UR6][R8.64+0x10] ;  /* 0x0000100608687981 */ /* 0x000768000c1e1d00 */
[----:B------:R3:W5:Y:S04]  /*1190*/  LD.E.128 R108, desc[UR6][R6.64] ;  /* 0x00000006066c7980 */ /* 0x000768000c101d00 */
[----:B------:R3:W5:Y:S01]  /*11a0*/  LD.E.128 R112, desc[UR6][R6.64+0x10] ;  /* 0x0000100606707980 */ /* 0x000762000c101d00 */
[----:B------:R-:W-:Y:S05]  /*11b0*/  BRA `(.L_x_41456) ;  /* 0x0000001400bc7947 */ /* 0x000fea0003800000 */
.L_x_41455:
        /* <DEDUP_REMOVED lines=87> */
[----:B------:R-:W-:Y:S01]  /*1730*/  @P5 VIADD R0, R0, 0x20 ;  /* 0x0000002000005836 */ /* 0x000fe20000000000 */
[----:B------:R-:W5:Y:S01]  /*1740*/  @P5 LDG.E.128 R28, desc[UR6][R12.64] ;  /* 0x000000060c1c5981 */ /* 0x000f62000c1e1d00 */
[----:B------:R-:W1:Y:S02]  /*1750*/  @P4 LDC.64 R8, c[0x0][0x3d0] ;  /* 0x0000f400ff084b82 */ /* 0x000e640000000a00 */
[----:B------:R-:W-:Y:S01]  /*1760*/  @P0 IMAD.WIDE.U32 R14, R0, 0x20, R14 ;  /* 0x00000020000e0825 */ /* 0x000fe200078e000e */
[----:B------:R1:W5:Y:S04]  /*1770*/  @P5 LDG.E.128 R32, desc[UR6][R12.64+0x10] ;  /* 0x000010060c205981 */ /* 0x000368000c1e1d00 */
[----:B---3--:R3:W-:Y:S04]  /*1780*/  @P3 STL.64 [R1+0x1a8], R144 ;  /* 0x0001a89001003387 */ /* 0x0087e80000100a00 */
[----:B------:R0:W-:Y:S04]  /*1790*/  @P3 STL.64 [R1+0x1b0], R146 ;  /* 0x0001b09201003387 */ /* 0x0001e80000100a00 */
[----:B------:R-:W2:Y:S01]  /*17a0*/  LDL R135, [R1+0xa8] ;  /* 0x0000a80001877983 */ /* 0x000ea20000100800 */
[----:B---3--:R-:W-:-:S03]  /*17b0*/  IMAD.MOV.U32 R145, RZ, RZ, R137 ;  /* 0x000000ffff917224 */ /* 0x008fc600078e0089 */
[----:B------:R-:W3:Y:S01]  /*17c0*/  LDL R134, [R1+0xac] ;  /* 0x0000ac0001867983 */ /* 0x000ee20000100800 */
[----:B------:R-:W-:Y:S02]  /*17d0*/  IMAD.MOV.U32 R144, RZ, RZ, R136 ;  /* 0x000000ffff907224 */ /* 0x000fe400078e0088 */
[----:B0-----:R-:W-:Y:S01]  /*17e0*/  IMAD.MOV.U32 R147, RZ, RZ, R139 ;  /* 0x000000ffff937224 */ /* 0x001fe200078e008b */
[----:B------:R-:W-:Y:S01]  /*17f0*/  MOV R146, R138 ;  /* 0x0000008a00927202 */ /* 0x000fe20000000f00 */
        /* <DEDUP_REMOVED lines=18> */
[----:B------:R-:W-:Y:S01]  /*1920*/  IMAD.MOV.U32 R139, RZ, RZ, R119 ;  /* 0x000000ffff8b7224 */ /* 0x000fe200078e0077 */
[----:B--2---:R-:W-:Y:S01]  /*1930*/  MOV R137, R117 ;  /* 0x0000007500897202 */ /* 0x004fe20000000f00 */
[----:B------:R-:W-:Y:S02]  /*1940*/  IMAD.MOV.U32 R138, RZ, RZ, R118 ;  /* 0x000000ffff8a7224 */ /* 0x000fe400078e0076 */
[----:B------:R-:W-:Y:S01]  /*1950*/  IMAD.MOV.U32 R136, RZ, RZ, R116 ;  /* 0x000000ffff887224 */ /* 0x000fe200078e0074 */
[----:B------:R-:W-:Y:S01]  /*1960*/  MOV R141, R137 ;  /* 0x00000089008d7202 */ /* 0x000fe20000000f00 */
[----:B------:R-:W-:Y:S01]  /*1970*/  IMAD.MOV.U32 R143, RZ, RZ, R139 ;  /* 0x000000ffff8f7224 */ /* 0x000fe200078e008b */
[----:B------:R-:W0:Y:S01]  /*1980*/  @P1 LDC.64 R116, c[0x0][0x3d0] ;  /* 0x0000f400ff741b82 */ /* 0x000e220000000a00 */
[----:B------:R-:W-:Y:S02]  /*1990*/  IMAD.MOV.U32 R142, RZ, RZ, R138 ;  /* 0x000000ffff8e7224 */ /* 0x000fe400078e008a */
[----:B------:R-:W-:-:S05]  /*19a0*/  IMAD.MOV.U32 R140, RZ, RZ, R136 ;  /* 0x000000ffff8c7224 */ /* 0x000fca00078e0088 */
[----:B------:R-:W2:Y:S01]  /*19b0*/  @P1 LDC.64 R118, c[0x0][0x3e8] ;  /* 0x0000fa00ff761b82 */ /* 0x000ea20000000a00 */
[----:B------:R-:W-:Y:S01]  /*19c0*/  IMAD.MOV.U32 R136, RZ, RZ, R135 ;  /* 0x000000ffff887224 */ /* 0x000fe200078e0087 */
[----:B------:R-:W-:Y:S02]  /*19d0*/  MOV R135, R123 ;  /* 0x0000007b00877202 */ /* 0x000fe40000000f00 */
[----:B------:R-:W2:Y:S01]  /*19e0*/  LDL R123, [R1+0xc8] ;  /* 0x0000c800017b7983 */ /* 0x000ea20000100800 */
[----:B---3--:R-:W-:Y:S01]  /*19f0*/  MOV R137, R134 ;  /* 0x0000008600897202 */ /* 0x008fe20000000f00 */
[----:B------:R-:W-:Y:S02]  /*1a00*/  IMAD.MOV.U32 R134, RZ, RZ, R122 ;  /* 0x000000ffff867224 */ /* 0x000fe400078e007a */
[----:B------:R-:W3:Y:S01]  /*1a10*/  LDL R122, [R1+0xcc] ;  /* 0x0000cc00017a7983 */ /* 0x000ee20000100800 */
[----:B------:R-:W-:Y:S02]  /*1a20*/  IMAD.MOV.U32 R138, RZ, RZ, R133 ;  /* 0x000000ffff8a7224 */ /* 0x000fe400078e0085 */
[----:B------:R-:W-:-:S02]  /*1a30*/  IMAD.MOV.U32 R133, RZ, RZ, R121 ;  /* 0x000000ffff857224 */ /* 0x000fc400078e0079 */
[----:B------:R-:W-:Y:S01]  /*1a40*/  IMAD.MOV.U32 R139, RZ, RZ, R132 ;  /* 0x000000ffff8b7224 */ /* 0x000fe200078e0084 */
[----:B------:R-:W-:Y:S01]  /*1a50*/  MOV R132, R120 ;  /* 0x0000007800847202 */ /* 0x000fe20000000f00 */
[----:B------:R-:W2:Y:S04]  /*1a60*/  LDL R121, [R1+0xd0] ;  /* 0x0000d00001797983 */ /* 0x000ea80000100800 */
[----:B------:R-:W3:Y:S04]  /*1a70*/  LDL R120, [R1+0xd4] ;  /* 0x0000d40001787983 */ /* 0x000ee80000100800 */
[----:B----4-:R4:W-:Y:S04]  /*1a80*/  @P5 STL.64 [R1+0x188], R148 ;  /* 0x0001889401005387 */ /* 0x0109e80000100a00 */
[----:B------:R1:W-:Y:S01]  /*1a90*/  @P5 STL.64 [R1+0x190], R150 ;  /* 0x0001909601005387 */ /* 0x0003e20000100a00 */
[----:B----4-:R-:W-:-:S02]  /*1aa0*/  IMAD.MOV.U32 R149, RZ, RZ, R141 ;  /* 0x000000ffff957224 */ /* 0x010fc400078e008d */
[----:B-1----:R-:W-:Y:S01]  /*1ab0*/  IMAD.MOV.U32 R151, RZ, RZ, R143 ;  /* 0x000000ffff977224 */ /* 0x002fe200078e008f */
[----:B------:R-:W-:Y:S01]  /*1ac0*/  MOV R150, R142 ;  /* 0x0000008e00967202 */ /* 0x000fe20000000f00 */
[----:B------:R-:W-:Y:S01]  /*1ad0*/  IMAD.MOV.U32 R142, RZ, RZ, R133 ;  /* 0x000000ffff8e7224 */ /* 0x000fe200078e0085 */
[----:B------:R-:W-:Y:S01]  /*1ae0*/  MOV R143, R132 ;  /* 0x00000084008f7202 */ /* 0x000fe20000000f00 */
[----:B------:R-:W4:Y:S01]  /*1af0*/  LDL R133, [R1+0xe0] ;  /* 0x0000e00001857983 */ /* 0x000f220000100800 */
[----:B------:R-:W-:-:S03]  /*1b00*/  IMAD.MOV.U32 R148, RZ, RZ, R140 ;  /* 0x000000ffff947224 */ /* 0x000fc600078e008c */
[----:B------:R-:W2:Y:S01]  /*1b10*/  LDL R132, [R1+0xe4] ;  /* 0x0000e40001847983 */ /* 0x000ea20000100800 */
[----:B------:R-:W-:Y:S01]  /*1b20*/  MOV R140, R135 ;  /* 0x00000087008c7202 */ /* 0x000fe20000000f00 */
[----:B------:R-:W-:Y:S02]  /*1b30*/  IMAD.MOV.U32 R141, RZ, RZ, R134 ;  /* 0x000000ffff8d7224 */ /* 0x000fe400078e0086 */
[----:B------:R-:W3:Y:S04]  /*1b40*/  LDL R135, [R1+0xd8] ;  /* 0x0000d80001877983 */ /* 0x000ee80000100800 */
[----:B------:R-:W3:Y:S04]  /*1b50*/  LDL R134, [R1+0xdc] ;  /* 0x0000dc0001867983 */ /* 0x000ee80000100800 */
[----:B------:R1:W-:Y:S04]  /*1b60*/  @P0 STL.64 [R1+0x178], R152 ;  /* 0x0001789801000387 */ /* 0x0003e80000100a00 */
[----:B------:R0:W-:Y:S01]  /*1b70*/  @P0 STL.64 [R1+0x180], R154 ;  /* 0x0001809a01000387 */ /* 0x0001e20000100a00 */
[----:B-1----:R-:W-:Y:S01]  /*1b80*/  MOV R152, R151 ;  /* 0x0000009700987202 */ /* 0x002fe20000000f00 */
[----:B------:R-:W-:-:S02]  /*1b90*/  IMAD.MOV.U32 R153, RZ, RZ, R150 ;  /* 0x000000ffff997224 */ /* 0x000fc400078e0096 */
[----:B0-----:R-:W-:Y:S01]  /*1ba0*/  IMAD.MOV.U32 R154, RZ, RZ, R149 ;  /* 0x000000ffff9a7224 */ /* 0x001fe200078e0095 */
[----:B------:R-:W-:-:S06]  /*1bb0*/  MOV R155, R148 ;  /* 0x00000094009b7202 */ /* 0x000fcc0000000f00 */
[----:B------:R-:W3:Y:S01]  /*1bc0*/  @P0 LDG.E.128 R152, desc[UR6][R14.64+0x10] ;  /* 0x000010060e980981 */ /* 0x000ee2000c1e1d00 */
[----:B----4-:R-:W-:Y:S01]  /*1bd0*/  MOV R150, R133 ;  /* 0x0000008500967202 */ /* 0x010fe20000000f00 */
[----:B------:R-:W-:Y:S02]  /*1be0*/  IMAD.MOV.U32 R133, RZ, RZ, R129 ;  /* 0x000000ffff857224 */ /* 0x000fe400078e0081 */
[----:B--2---:R-:W-:Y:S02]  /*1bf0*/  IMAD.MOV.U32 R151, RZ, RZ, R132 ;  /* 0x000000ffff977224 */ /* 0x004fe400078e0084 */
[----:B------:R-:W-:Y:S01]  /*1c00*/  IMAD.MOV.U32 R132, RZ, RZ, R128 ;  /* 0x000000ffff847224 */ /* 0x000fe200078e0080 */
[----:B------:R-:W-:Y:S01]  /*1c10*/  MOV R128, R124 ;  /* 0x0000007c00807202 */ /* 0x000fe20000000f00 */
[----:B------:R-:W-:Y:S01]  /*1c20*/  IMAD.MOV.U32 R129, RZ, RZ, R125 ;  /* 0x000000ffff817224 */ /* 0x000fe200078e007d */
[----:B------:R-:W2:Y:S04]  /*1c30*/  LDL R124, [R1+0x114] ;  /* 0x00011400017c7983 */ /* 0x000ea80000100800 */
[----:B------:R-:W4:Y:S01]  /*1c40*/  LDL R125, [R1+0x110] ;  /* 0x00011000017d7983 */ /* 0x000f220000100800 */
[----:B---3--:R-:W-:-:S02]  /*1c50*/  IMAD.MOV.U32 R148, RZ, RZ, R135 ;  /* 0x000000ffff947224 */ /* 0x008fc400078e0087 */
[----:B------:R-:W-:Y:S01]  /*1c60*/  IMAD.MOV.U32 R149, RZ, RZ, R134 ;  /* 0x000000ffff957224 */ /* 0x000fe200078e0086 */
[----:B------:R-:W-:Y:S01]  /*1c70*/  MOV R134, R130 ;  /* 0x0000008200867202 */ /* 0x000fe20000000f00 */
[----:B------:R-:W-:Y:S01]  /*1c80*/  IMAD.MOV.U32 R135, RZ, RZ, R131 ;  /* 0x000000ffff877224 */ /* 0x000fe200078e0083 */
[----:B------:R-:W-:Y:S01]  /*1c90*/  MOV R131, R127 ;  /* 0x0000007f00837202 */ /* 0x000fe20000000f00 */
[----:B------:R-:W-:Y:S02]  /*1ca0*/  IMAD.MOV.U32 R130, RZ, RZ, R126 ;  /* 0x000000ffff827224 */ /* 0x000fe400078e007e */
[----:B------:R-:W-:Y:S02]  /*1cb0*/  IMAD.MOV.U32 R127, RZ, RZ, R4 ;  /* 0x000000ffff7f7224 */ /* 0x000fe400078e0004 */
[----:B------:R-:W-:Y:S01]  /*1cc0*/  IMAD.MOV.U32 R126, RZ, RZ, R2 ;  /* 0x000000ffff7e7224 */ /* 0x000fe200078e0002 */
[----:B------:R-:W3:Y:S04]  /*1cd0*/  LDL R4, [R1+0x118] ;  /* 0x0001180001047983 */ /* 0x000ee80000100800 */
[----:B------:R-:W3:Y:S04]  /*1ce0*/  LDL R2, [R1+0x11c] ;  /* 0x00011c0001027983 */ /* 0x000ee80000100800 */
[----:B------:R0:W-:Y:S04]  /*1cf0*/  @P0 STL.64 [R1+0x168], R152 ;  /* 0x0001689801000387 */ /* 0x0001e80000100a00 */
        /* <DEDUP_REMOVED lines=32> */
[----:B------:R-:W-:Y:S01]  /*1f00*/  IMAD.MOV.U32 R160, RZ, RZ, R127 ;  /* 0x000000ffffa07224 */ /* 0x000fe200078e007f */
[----:B------:R-:W-:-:S03]  /*1f10*/  ISETP.GE.U32.AND P0, PT, R215, 0x120, PT ;  /* 0x00000120d700780c */ /* 0x000fc60003f06070 */
[----:B------:R-:W1:Y:S01]  /*1f20*/  @P3 LDC.64 R126, c[0x0][0x3e8] ;  /* 0x0000fa00ff7e3b82 */ /* 0x000e620000000a00 */
[----:B------:R-:W-:Y:S01]  /*1f30*/  @P1 IMAD.WIDE.U32 R116, R0, 0x20, R116 ;  /* 0x0000002000741825 */ /* 0x000fe200078e0074 */
[----:B------:R-:W-:-:S03]  /*1f40*/  MOV R158, R129 ;  /* 0x00000081009e7202 */ /* 0x000fc60000000f00 */
[C---:B------:R-:W-:Y:S01]  /*1f50*/  @P1 IMAD.WIDE.U32 R118, R0.reuse, 0x20, R118 ;  /* 0x0000002000761825 */ /* 0x040fe200078e0076 */
[----:B------:R-:W-:Y:S02]  /*1f60*/  @P1 IADD3 R0, PT, PT, R0, 0x20, RZ ;  /* 0x0000002000001810 */ /* 0x000fe40007ffe0ff */
[----:B------:R-:W3:Y:S01]  /*1f70*/  @P5 LDC.64 R14, c[0x0][0x3d0] ;  /* 0x0000f400ff0e5b82 */ /* 0x000ee20000000a00 */
[----:B------:R-:W-:Y:S02]  /*1f80*/  IMAD.MOV.U32 R159, RZ, RZ, R128 ;  /* 0x000000ffff9f7224 */ /* 0x000fe400078e0080 */
[----:B------:R-:W-:Y:S02]  /*1f90*/  IMAD.MOV.U32 R156, RZ, RZ, R131 ;  /* 0x000000ffff9c7224 */ /* 0x000fe400078e0083 */
[----:B------:R-:W-:Y:S01]  /*1fa0*/  IMAD.MOV.U32 R157, RZ, RZ, R130 ;  /* 0x000000ffff9d7224 */ /* 0x000fe200078e0082 */
[----:B0-----:R-:W-:Y:S01]  /*1fb0*/  MOV R152, R135 ;  /* 0x0000008700987202 */ /* 0x001fe20000000f00 */
[----:B------:R-:W-:Y:S01]  /*1fc0*/  IMAD.MOV.U32 R153, RZ, RZ, R134 ;  /* 0x000000ffff997224 */ /* 0x000fe200078e0086 */
[----:B------:R-:W0:Y:S01]  /*1fd0*/  @P5 LDC.64 R128, c[0x0][0x3e8] ;  /* 0x0000fa00ff805b82 */ /* 0x000e220000000a00 */
[C---:B------:R-:W-:Y:S01]  /*1fe0*/  @P2 IMAD.WIDE.U32 R10, R0.reuse, 0x20, R6 ;  /* 0x00000020000a2825 */ /* 0x040fe200078e0006 */
[----:B-1----:R-:W-:Y:S01]  /*1ff0*/  MOV R155, R132 ;  /* 0x00000084009b7202 */ /* 0x002fe20000000f00 */
[----:B------:R1:W5:Y:S02]  /*2000*/  @P1 LDG.E.128 R44, desc[UR6][R118.64] ;  /* 0x00000006762c1981 */ /* 0x000364000c1e1d00 */
[C---:B------:R-:W-:Y:S01]  /*2010*/  @P2 IMAD.WIDE.U32 R120, R0.reuse, 0x20, R120 ;  /* 0x0000002000782825 */ /* 0x040fe200078e0078 */
        /* <DEDUP_REMOVED lines=13> */
[----:B------:R-:W-:Y:S01]  /*20f0*/  @P3 IMAD.WIDE.U32 R126, R0, 0x20, R126 ;  /* 0x00000020007e3825 */ /* 0x000fe200078e007e */
[----:B------:R0:W5:Y:S04]  /*2100*/  @P4 LDG.E.128 R64, desc[UR6][R122.64+0x10] ;  /* 0x000010067a404981 */ /* 0x000168000c1e1d00 */
[----:B------:R0:W5:Y:S02]  /*2110*/  @P3 LDG.E.128 R68, desc[UR6][R126.64] ;  /* 0x000000067e443981 */ /* 0x000164000c1e1d00 */
[----:B------:R-:W1:Y:S02]  /*2120*/  @P6 LDC.64 R132, c[0x0][0x3d0] ;  /* 0x0000f400ff846b82 */ /* 0x000e640000000a00 */
[----:B------:R0:W5:Y:S01]  /*2130*/  @P3 LDG.E.128 R72, desc[UR6][R126.64+0x10] ;  /* 0x000010067e483981 */ /* 0x000162000c1e1d00 */
[----:B--2---:R-:W-:-:S02]  /*2140*/  IMAD.MOV.U32 R163, RZ, RZ, R124 ;  /* 0x000000ffffa37224 */ /* 0x004fc400078e007c */
[----:B----4-:R-:W-:-:S03]  /*2150*/  IMAD.MOV.U32 R162, RZ, RZ, R125 ;  /* 0x000000ffffa27224 */ /* 0x010fc600078e007d */
[----:B------:R-:W2:Y:S03]  /*2160*/  @P3 LDC.64 R124, c[0x0][0x3d0] ;  /* 0x0000f400ff7c3b82 */ /* 0x000ea60000000a00 */
[----:B------:R-:W4:Y:S01]  /*2170*/  @P4 LDG.E.128 R160, desc[UR6][R12.64+0x10] ;  /* 0x000010060ca04981 */ /* 0x000f22000c1e1d00 */
[----:B---3--:R-:W-:Y:S01]  /*2180*/  MOV R164, R4 ;  /* 0x0000000400a47202 */ /* 0x008fe20000000f00 */
[----:B------:R-:W-:Y:S02]  /*2190*/  IMAD.MOV.U32 R165, RZ, RZ, R2 ;  /* 0x000000ffffa57224 */ /* 0x000fe400078e0002 */
[C---:B--2---:R-:W-:Y:S01]  /*21a0*/  @P3 IMAD.WIDE.U32 R124, R0.reuse, 0x20, R124 ;  /* 0x00000020007c3825 */ /* 0x044fe200078e007c */
[----:B------:R-:W-:-:S04]  /*21b0*/  @P3 IADD3 R0, PT, PT, R0, 0x20, RZ ;  /* 0x0000002000003810 */ /* 0x000fc80007ffe0ff */
[----:B------:R-:W2:Y:S04]  /*21c0*/  @P3 LDG.E.128 R156, desc[UR6][R124.64] ;  /* 0x000000067c9c3981 */ /* 0x000ea8000c1e1d00 */
[----:B------:R-:W3:Y:S04]  /*21d0*/  @P1 LDG.E.128 R180, desc[UR6][R116.64] ;  /* 0x0000000674b41981 */ /* 0x000ee8000c1e1d00 */
[----:B------:R-:W4:Y:S01]  /*21e0*/  @P1 LDG.E.128 R176, desc[UR6][R116.64+0x10] ;  /* 0x0000100674b01981 */ /* 0x000f22000c1e1d00 */
[----:B------:R-:W-:-:S03]  /*21f0*/  @P5 IMAD.WIDE.U32 R14, R0, 0x20, R14 ;  /* 0x00000020000e5825 */ /* 0x000fc600078e000e */
[----:B------:R-:W2:Y:S04]  /*2200*/  @P3 LDG.E.128 R152, desc[UR6][R124.64+0x10] ;  /* 0x000010067c983981 */ /* 0x000ea8000c1e1d00 */
[----:B------:R-:W2:Y:S01]  /*2210*/  @P2 LDG.E.128 R172, desc[UR6][R10.64] ;  /* 0x000000060aac2981 */ /* 0x000ea2000c1e1d00 */
[----:B0-----:R-:W-:-:S03]  /*2220*/  @P5 IMAD.WIDE.U32 R128, R0, 0x20, R128 ;  /* 0x0000002000805825 */ /* 0x001fc600078e0080 */
[----:B------:R-:W2:Y:S04]  /*2230*/  @P5 LDG.E.128 R148, desc[UR6][R14.64] ;  /* 0x000000060e945981 */ /* 0x000ea8000c1e1d00 */
[----:B------:R-:W2:Y:S04]  /*2240*/  @P2 LDG.E.128 R168, desc[UR6][R10.64+0x10] ;  /* 0x000010060aa82981 */ /* 0x000ea8000c1e1d00 */
[----:B------:R-:W2:Y:S01]  /*2250*/  @P4 LDG.E.128 R164, desc[UR6][R12.64] ;  /* 0x000000060ca44981 */ /* 0x000ea2000c1e1d00 */
[----:B------:R-:W-:-:S03]  /*2260*/  @P5 VIADD R0, R0, 0x20 ;  /* 0x0000002000005836 */ /* 0x000fc60000000000 */
        /* <DEDUP_REMOVED lines=11> */
[----:B------:R-:W-:-:S03]  /*2320*/  @P6 IMAD.WIDE.U32 R6, R0, 0x20, R132 ;  /* 0x0000002000066825 */ /* 0x000fc600078e0084 */
        /* <DEDUP_REMOVED lines=23> */
[----:B------:R-:W-:Y:S02]  /*24a0*/  CS2R R224, SRZ ;  /* 0x0000000000e07805 */ /* 0x000fe4000001ff00 */
[----:B------:R-:W-:-:S02]  /*24b0*/  CS2R R222, SRZ ;  /* 0x0000000000de7805 */ /* 0x000fc4000001ff00 */
[----:B------:R-:W-:Y:S01]  /*24c0*/  CS2R R220, SRZ ;  /* 0x0000000000dc7805 */ /* 0x000fe2000001ff00 */
[----:B---3--:R0:W-:Y:S04]  /*24d0*/  @P1 STL.64 [R1+0x158], R180 ;  /* 0x000158b401001387 */ /* 0x0081e80000100a00 */
[----:B------:R0:W-:Y:S04]  /*24e0*/  @P1 STL.64 [R1+0x160], R182 ;  /* 0x000160b601001387 */ /* 0x0001e80000100a00 */
[----:B----4-:R0:W-:Y:S04]  /*24f0*/  @P1 STL.64 [R1+0x148], R176 ;  /* 0x000148b001001387 */ /* 0x0101e80000100a00 */
[----:B------:R0:W-:Y:S04]  /*2500*/  @P1 STL.64 [R1+0x150], R178 ;  /* 0x000150b201001387 */ /* 0x0001e80000100a00 */
[----:B------:R0:W-:Y:S04]  /*2510*/  STL [R1+0x9c], RZ ;  /* 0x00009cff01007387 */ /* 0x0001e80000100800 */
[----:B------:R0:W-:Y:S04]  /*2520*/  STL [R1+0x98], RZ ;  /* 0x000098ff01007387 */ /* 0x0001e80000100800 */
[----:B--2---:R0:W-:Y:S04]  /*2530*/  @P2 STL.64 [R1+0x138], R172 ;  /* 0x000138ac01002387 */ /* 0x0041e80000100a00 */
        /* <DEDUP_REMOVED lines=55> */
.L_x_41456:
[----:B------:R-:W-:Y:S05]  /*28b0*/  BSYNC.RECONVERGENT B0 ;  /* 0x0000000000007941 */ /* 0x000fea0003800200 */
.L_x_41454:
[----:B------:R-:W2:Y:S01]  /*28c0*/  S2UR UR5, SR_CTAID.X ;  /* 0x00000000000579c3 */ /* 0x000ea20000002500 */
[----:B------:R-:W4:Y:S01]  /*28d0*/  LDCU UR8, c[0x0][0x384] ;  /* 0x00007080ff0877ac */ /* 0x000f220008000800 */
[----:B------:R-:W-:Y:S01]  /*28e0*/  SHF.R.U32.HI R4, RZ, 0x5, R213 ;  /* 0x00000005ff047819 */ /* 0x000fe200000116d5 */
[----:B--2---:R-:W-:-:S06]  /*28f0*/  USHF.L.U32 UR4, UR5, 0x2, URZ ;  /* 0x0000000205047899 */ /* 0x004fcc00080006ff */
[----:B------:R-:W-:-:S04]  /*2900*/  LOP3.LUT R4, R4, UR4, RZ, 0xfc, !PT ;  /* 0x0000000404047c12 */ /* 0x000fc8000f8efcff */
[----:B----4-:R-:W-:-:S13]  /*2910*/  ISETP.GE.AND P0, PT, R4, UR8, PT ;  /* 0x0000000804007c0c */ /* 0x010fda000bf06270 */
[----:B------:R-:W-:Y:S05]  /*2920*/  @P0 EXIT ;  /* 0x000000000000094d */ /* 0x000fea0003800000 */
[----:B------:R-:W2:Y:S01]  /*2930*/  LDC R0, c[0x0][0x360] ;  /* 0x0000d800ff007b82 */ /* 0x000ea20000000800 */
[----:B01-3--:R-:W-:Y:S01]  /*2940*/  IMAD.HI.U32 R7, R214, -0x2daee0ad, RZ ;  /* 0xd2511f53d6077827 */ /* 0x00bfe200078e00ff */
[----:B------:R-:W-:Y:S01]  /*2950*/  LOP3.LUT R18, R5, 0x3, RZ, 0xc0, !PT ;  /* 0x0000000305127812 */ /* 0x000fe200078ec0ff */
[----:B------:R-:W0:Y:S01]  /*2960*/  LDCU UR8, c[0x0][0x404] ;  /* 0x00008080ff0877ac */ /* 0x000e220008000800 */
[----:B------:R-:W-:Y:S01]  /*2970*/  MOV R15, R4 ;  /* 0x00000004000f7202 */ /* 0x000fe20000000f00 */
[----:B-----5:R-:W-:Y:S01]  /*2980*/  VIADD R9, R17, 0xbb67ae85 ;  /* 0xbb67ae8511097836 */ /* 0x020fe20000000000 */
[----:B------:R-:W-:Y:S01]  /*2990*/  LOP3.LUT R2, R7, R17, RZ, 0x3c, !PT ;  /* 0x0000001107027212 */ /* 0x000fe200078e3cff */
[----:B------:R-:W-:Y:S01]  /*29a0*/  IMAD.MOV.U32 R13, RZ, RZ, R3 ;  /* 0x000000ffff0d7224 */ /* 0x000fe200078e0003 */
[----:B------:R-:W1:Y:S01]  /*29b0*/  LDCU.U8 UR9, c[0x0][0x410] ;  /* 0x00008200ff0977ac */ /* 0x000e620008000000 */
[----:B------:R-:W-:Y:S02]  /*29c0*/  IMAD.MOV.U32 R11, RZ, RZ, RZ ;  /* 0x000000ffff0b7224 */ /* 0x000fe400078e00ff */
[C---:B------:R-:W-:Y:S01]  /*29d0*/  IMAD.HI.U32 R6, R2.reuse, -0x326172a9, RZ ;  /* 0xcd9e8d5702067827 */ /* 0x040fe200078e00ff */
[----:B------:R-:W3:Y:S03]  /*29e0*/  LDCU UR12, c[0x0][0x448] ;  /* 0x00008900ff0c77ac */ /* 0x000ee60008000800 */
[----:B------:R-:W-:Y:S01]  /*29f0*/  IMAD R2, R2, -0x326172a9, RZ ;  /* 0xcd9e8d5702027824 */ /* 0x000fe200078e02ff */
[----:B------:R-:W4:Y:S01]  /*2a00*/  LDCU.64 UR10, c[0x0][0x408] ;  /* 0x00008100ff0a77ac */ /* 0x000f220008000a00 */
[----:B--2---:R-:W-:Y:S01]  /*2a10*/  IMAD R213, R0, UR5, R213 ;  /* 0x0000000500d57c24 */ /* 0x004fe2000f8e02d5 */
[----:B------:R-:W-:Y:S01]  /*2a20*/  IADD3 R0, PT, PT, R16, -0x61c88647, RZ ;  /* 0x9e3779b910007810 */ /* 0x000fe20007ffe0ff */
[----:B------:R-:W2:Y:S02]  /*2a30*/  LDCU.64 UR4, c[0x0][0x3a0] ;  /* 0x00007400ff0477ac */ /* 0x000ea40008000a00 */
        /* <DEDUP_REMOVED lines=67> */
[----:B------:R-:W-:Y:S01]  /*2e70*/  IMAD R12, R0, -0x2daee0ad, RZ ;  /* 0xd2511f53000c7824 */ /* 0x000fe200078e02ff */
[----:B------:R-:W-:Y:S01]  /*2e80*/  LOP3.LUT R212, R9, R7, R8, 0x96, !PT ;  /* 0x0000000709d47212 */ /* 0x000fe200078e9608 */
[----:B------:R-:W-:-:S04]  /*2e90*/  IMAD.HI.U32 R7, R2, -0x326172a9, RZ ;  /* 0xcd9e8d5702077827 */ /* 0x000fc800078e00ff */
[----:B------:R-:W-:-:S05]  /*2ea0*/  VIADD R8, R16, 0x8ff34781 ;  /* 0x8ff3478110087836 */ /* 0x000fca0000000000 */
[----:B01234-:R-:W-:-:S07]  /*2eb0*/  LOP3.LUT R19, R8, R6, R7, 0x96, !PT ;  /* 0x0000000608137212 */ /* 0x01ffce00078e9607 */
.L_x_42628:
[----:B------:R-:W0:Y:S08]  /*2ec0*/  LDC.64 R208, c[0x0][0x3f0] ;  /* 0x0000fc00ffd07b82 */ /* 0x000e300000000a00 */
[----:B------:R-:W1:Y:S01]  /*2ed0*/  LDC R210, c[0x0][0x388] ;  /* 0x0000e200ffd27b82 */ /* 0x000e620000000800 */
[----:B0-----:R-:W-:-:S05]  /*2ee0*/  IMAD.WIDE R208, R15, 0x4, R208 ;  /* 0x000000040fd07825 */ /* 0x001fca00078e02d0 */
[----:B------:R0:W2:Y:S02]  /*2ef0*/  LDG.E R0, desc[UR6][R208.64] ;  /* 0x00000006d0007981 */ /* 0x0000a4000c1e1900 */
[----:B0-----:R-:W0:Y:S02]  /*2f00*/  LDC.64 R208, c[0x0][0x3f8] ;  /* 0x0000fe00ffd07b82 */ /* 0x001e240000000a00 */
[----:B0-----:R-:W-:-:S05]  /*2f10*/  IMAD.WIDE R208, R15, 0x4, R208 ;  /* 0x000000040fd07825 */ /* 0x001fca00078e02d0 */
[----:B------:R1:W3:Y:S01]  /*2f20*/  LDG.E R216, desc[UR6][R208.64] ;  /* 0x00000006d0d87981 */ /* 0x0002e2000c1e1900 */
[----:B------:R-:W-:Y:S01]  /*2f30*/  ISETP.GE.U32.AND P5, PT, R215, 0x20, PT ;  /* 0x00000020d700780c */ /* 0x000fe20003fa6070 */
[----:B------:R-:W-:Y:S01]  /*2f40*/  BSSY.RECONVERGENT B0, `(.L_x_41457) ;  /* 0x00006cb000007945 */ /* 0x000fe20003800200 */
[----:B------:R-:W0:Y:S01]  /*2f50*/  S2R R211, SR_TID.X ;  /* 0x0000000000d37919 */ /* 0x000e220000002100 */
[----:B-1----:R-:W-:Y:S01]  /*2f60*/  IMAD R209, R15, R210, RZ ;  /* 0x000000d20fd17224 */ /* 0x002fe200078e02ff */
[----:B0-----:R-:W-:Y:S02]  /*2f70*/  LOP3.LUT R211, R211, 0x1f, RZ, 0xc0, !PT ;  /* 0x0000001fd3d37812 */ /* 0x001fe400078ec0ff */
        /* <DEDUP_REMOVED lines=10> */
[----:B---3--:R0:W-:Y:S01]  /*3020*/  STL [R1+0x20], R216 ;  /* 0x000020d801007387 */ /* 0x0081e20000100800 */
[----:B-----5:R-:W-:Y:S05]  /*3030*/  @!P5 BRA `(.L_x_41458) ;  /* 0x0000006800ecd947 */ /* 0x020fea0003800000 */
[----:B------:R-:W-:Y:S04]  /*3040*/  BSSY.RECONVERGENT B1, `(.L_x_41459) ;  /* 0x0000005000017945 */ /* 0x000fe80003800200 */
[----:B------:R-:W-:Y:S05]  /*3050*/  @!P0 BRA `(.L_x_41460) ;  /* 0x00000000000c8947 */ /* 0x000fea0003800000 */
[----:B------:R-:W1:Y:S02]  /*3060*/  LDC.64 R116, c[0x0][0x390] ;  /* 0x0000e400ff747b82 */ /* 0x000e640000000a00 */
[----:B-1----:R-:W-:-:S06]  /*3070*/  IMAD.WIDE.U32 R116, R208, 0x10, R116 ;  /* 0x00000010d0747825 */ /* 0x002fcc00078e0074 */
[----:B------:R-:W5:Y:S02]  /*3080*/  LDG.E.128 R116, desc[UR6][R116.64] ;  /* 0x0000000674747981 */ /* 0x000f64000c1e1d00 */
.L_x_41460:
[----:B------:R-:W-:Y:S05]  /*3090*/  BSYNC.RECONVERGENT B1 ;  /* 0x0000000000017941 */ /* 0x000fea0003800200 */
.L_x_41459:
[----:B------:R-:W-:Y:S01]  /*30a0*/  UISETP.NE.U32.AND UP0, UPT, UR4, URZ, UPT ;  /* 0x000000ff0400728c */ /* 0x000fe2000bf05070 */
[----:B------:R-:W-:Y:S03]  /*30b0*/  BSSY.RECONVERGENT B1, `(.L_x_41461) ;  /* 0x0000695000017945 */ /* 0x000fe60003800200 */
[----:B------:R-:W-:-:S09]  /*30c0*/  UISETP.NE.AND.EX UP0, UPT, UR5, URZ, UPT, UP0 ;  /* 0x000000ff0500728c */ /* 0x000fd2000bf05300 */
[----:B------:R-:W-:Y:S05]  /*30d0*/  BRA.U !UP0, `(.L_x_41462) ;  /* 0x0000003508307547 */ /* 0x000fea000b800000 */
[----:B------:R-:W1:Y:S02]  /*30e0*/  LDC.64 R124, c[0x0][0x3a0] ;  /* 0x0000e800ff7c7b82 */ /* 0x000e640000000a00 */
[----:B-1----:R-:W-:-:S05]  /*30f0*/  IMAD.WIDE.U32 R124, R209, 0x20, R124 ;  /* 0x00000020d17c7825 */ /* 0x002fca00078e007c */
[----:B------:R-:W2:Y:S04]  /*3100*/  LDG.E.128 R120, desc[UR6][R124.64] ;  /* 0x000000067c787981 */ /* 0x000ea8000c1e1d00 */
[----:B------:R-:W5:Y:S01]  /*3110*/  LDG.E.128 R124, desc[UR6][R124.64+0x10] ;  /* 0x000010067c7c7981 */ /* 0x000f62000c1e1d00 */
[----:B------:R-:W-:Y:S01]  /*3120*/  ISETP.GT.AND P1, PT, R0, RZ, PT ;  /* 0x000000ff0000720c */ /* 0x000fe20003f24270 */
[----:B------:R-:W-:-:S12]  /*3130*/  BSSY.RECONVERGENT B2, `(.L_x_41463) ;  /* 0x000006b000027945 */ /* 0x000fd80003800200 */
[----:B0-----:R-:W-:Y:S01]  /*3140*/  @!P1 IMAD.MOV.U32 R216, RZ, RZ, R12 ;  /* 0x000000ffffd89224 */ /* 0x001fe200078e000c */
        /* <DEDUP_REMOVED lines=19> */
.L_x_41467:
        /* <DEDUP_REMOVED lines=13> */
.L_x_41469:
[----:B------:R-:W-:Y:S05]  /*3350*/  BSYNC.RECONVERGENT B4 ;  /* 0x0000000000047941 */ /* 0x000fea0003800200 */
.L_x_41468:
        /* <DEDUP_REMOVED lines=61> */
.L_x_41466:
[----:B------:R-:W-:Y:S05]  /*3730*/  BSYNC.RECONVERGENT B3 ;  /* 0x0000000000037941 */ /* 0x000fea0003800200 */
.L_x_41465:
        /* <DEDUP_REMOVED lines=9> */
[----:B------:R-:W-:-:S07]  /*37d0*/  FFMA.FTZ R128, R12, R20, R120 ;  /* 0x000000140c807223 */ /* 0x000fce0000010078 */
.L_x_41464:
[----:B------:R-:W-:Y:S05]  /*37e0*/  BSYNC.RECONVERGENT B2 ;  /* 0x0000000000027941 */ /* 0x000fea0003800200 */
.L_x_41463:
        /* <DEDUP_REMOVED lines=17> */
.L_x_41474:
        /* <DEDUP_REMOVED lines=13> */
.L_x_41476:
[----:B------:R-:W-:Y:S05]  /*39d0*/  BSYNC.RECONVERGENT B4 ;  /* 0x0000000000047941 */ /* 0x000fea0003800200 */
.L_x_41475:
        /* <DEDUP_REMOVED lines=61> */
.L_x_41473:
[----:B------:R-:W-:Y:S05]  /*3db0*/  BSYNC.RECONVERGENT B3 ;  /* 0x0000000000037941 */ /* 0x000fea0003800200 */
.L_x_41472:
        /* <DEDUP_REMOVED lines=10> */
[----:B------:R-:W-:-:S07]  /*3e60*/  FFMA.FTZ R129, R12, R21, R121 ;  /* 0x000000150c817223 */ /* 0x000fce0000010079 */
.L_x_41471:
[----:B------:R-:W-:Y:S05]  /*3e70*/  BSYNC.RECONVERGENT B2 ;  /* 0x0000000000027941 */ /* 0x000fea0003800200 */
.L_x_41470:
        /* <DEDUP_REMOVED lines=17> */
.L_x_41481:
        /* <DEDUP_REMOVED lines=13> */
.L_x_41483:
[----:B------:R-:W-:Y:S05]  /*4060*/  BSYNC.RECONVERGENT B4 ;  /* 0x0000000000047941 */ /* 0x000fea0003800200 */
.L_x_41482:
        /* <DEDUP_REMOVED lines=59> */
[----:B------:R-:W-:Y:S02]  /*4420*/  IMAD.MOV.U32 R8, RZ, RZ, R216 ;  /* 0x000000ffff087224 */ /* 0x000fe400078e00d8 */
[----:B------:R-:W-:-:S07]  /*4430*/  IMAD.MOV.U32 R216, RZ, RZ, R130 ;  /* 0x000000ffffd87224 */ /* 0x000fce00078e0082 */
.L_x_41480:
[----:B------:R-:W-:Y:S05]  /*4440*/  BSYNC.RECONVERGENT B3 ;  /* 0x0000000000037941 */ /* 0x000fea0003800200 */
.L_x_41479:
        /* <DEDUP_REMOVED lines=10> */
.L_x_41478:
[----:B------:R-:W-:Y:S05]  /*44f0*/  BSYNC.RECONVERGENT B2 ;  /* 0x0000000000027941 */ /* 0x000fea0003800200 */
.L_x_41477:
        /* <DEDUP_REMOVED lines=17> */
.L_x_41488:
        /* <DEDUP_REMOVED lines=13> */
.L_x_41490:
[----:B------:R-:W-:Y:S05]  /*46e0*/  BSYNC.RECONVERGENT B4 ;  /* 0x0000000000047941 */ /* 0x000fea0003800200 */
.L_x_41489:
        /* <DEDUP_REMOVED lines=61> */
.L_x_41487:
[----:B------:R-:W-:Y:S05]  /*4ac0*/  BSYNC.RECONVERGENT B3 ;  /* 0x0000000000037941 */ /* 0x000fea0003800200 */
.L_x_41486:
        /* <DEDUP_REMOVED lines=11> */
.L_x_41485:
[----:B------:R-:W-:Y:S05]  /*4b80*/  BSYNC.RECONVERGENT B2 ;  /* 0x0000000000027941 */ /* 0x000fea0003800200 */
.L_x_41484:
        /* <DEDUP_REMOVED lines=17> */
.L_x_41495:
        /* <DEDUP_REMOVED lines=13> */
.L_x_41497:
[----:B------:R-:W-:Y:S05]  /*4d70*/  BSYNC.RECONVERGENT B4 ;  /* 0x0000000000047941 */ /* 0x000fea0003800200 */
.L_x_41496:
        /* <DEDUP_REMOVED lines=61> */
.L_x_41494:
[----:B------:R-:W-:Y:S05]  /*5150*/  BSYNC.RECONVERGENT B3 ;  /* 0x0000000000037941 */ /* 0x000fea0003800200 */
.L_x_41493:
        /* <DEDUP_REMOVED lines=8> */
[----:B------:R-:W-:-:S03]  /*51e0*/  SEL R6, RZ, 0x1, P2 ;  /* 0x00000001ff067807 */ /* 0x000fc60001000000 */
[----:B------:R-:W-:-:S07]  /*51f0*/  FFMA.FTZ R132, R18, R24, R124 ;  /* 0x0000001812847223 */ /* 0x000fce000001007c */
.L_x_41492:
[----:B------:R-:W-:Y:S05]  /*5200*/  BSYNC.RECONVERGENT B2 ;  /* 0x0000000000027941 */ /* 0x000fea0003800200 */
.L_x_41491:
        /* <DEDUP_REMOVED lines=17> */
.L_x_41502:
        /* <DEDUP_REMOVED lines=13> */
.L_x_41504:
[----:B------:R-:W-:Y:S05]  /*53f0*/  BSYNC.RECONVERGENT B4 ;  /* 0x0000000000047941 */ /* 0x000fea0003800200 */
.L_x_41503:
        /* <DEDUP_REMOVED lines=61> */
.L_x_41501:
[----:B------:R-:W-:Y:S05]  /*57d0*/  BSYNC.RECONVERGENT B3 ;  /* 0x0000000000037941 */ /* 0x000fea0003800200 */
.L_x_41500:
        /* <DEDUP_REMOVED lines=9> */
[----:B------:R-:W-:-:S03]  /*5870*/  SEL R5, RZ, 0x1, P2 ;  /* 0x00000001ff057807 */ /* 0x000fc60001000000 */
[----:B------:R-:W-:-:S07]  /*5880*/  FFMA.FTZ R133, R12, R25, R125 ;  /* 0x000000190c857223 */ /* 0x000fce000001007d */
.L_x_41499:
[----:B------:R-:W-:Y:S05]  /*5890*/  BSYNC.RECONVERGENT B2 ;  /* 0x0000000000027941 */ /* 0x000fea0003800200 */
.L_x_41498:
        /* <DEDUP_REMOVED lines=17> */
.L_x_41509:
        /* <DEDUP_REMOVED lines=13> */
.L_x_41511:
[----:B------:R-:W-:Y:S05]  /*5a80*/  BSYNC.RECONVERGENT B4 ;  /* 0x0000000000047941 */ /* 0x000fea0003800200 */
.L_x_41510:
        /* <DEDUP_REMOVED lines=61> */
.L_x_41508:
[----:B------:R-:W-:Y:S05]  /*5e60*/  BSYNC.RECONVERGENT B3 ;  /* 0x0000000000037941 */ /* 0x000fea0003800200 */
.L_x_41507:
        /* <DEDUP_REMOVED lines=10> */
.L_x_41506:
[----:B------:R-:W-:Y:S05]  /*5f10*/  BSYNC.RECONVERGENT B2 ;  /* 0x0000000000027941 */ /* 0x000fea0003800200 */
.L_x_41505:
        /* <DEDUP_REMOVED lines=16> */
.L_x_41515:
        /* <DEDUP_REMOVED lines=13> */
.L_x_41517:
[----:B------:R-:W-:Y:S05]  /*60f0*/  BSYNC.RECONVERGENT B3 ;  /* 0x0000000000037941 */ /* 0x000fea0003800200 */
.L_x_41516:
        /* <DEDUP_REMOVED lines=61> */
.L_x_41514:
[----:B------:R-:W-:Y:S05]  /*64d0*/  BSYNC.RECONVERGENT B2 ;  /* 0x0000000000027941 */ /* 0x000fea0003800200 */
.L_x_41513:
        /* <DEDUP_REMOVED lines=10> */
[----:B------:R-:W-:Y:S01]  /*6580*/  FFMA.FTZ R135, R12, R27, R127 ;  /* 0x0000001b0c877223 */ /* 0x000fe2000001007f */
[----:B------:R-:W-:Y:S06]  /*6590*/  BRA `(.L_x_41512) ;  /* 0x0000003400187947 */ /* 0x000fec0003800000 */
.L_x_41462:
[----:B------:R-:W-:Y:S01]  /*65a0*/  BSSY.RECONVERGENT B2, `(.L_x_41518) ;  /* 0x000006b000027945 */ /* 0x000fe20003800200 */
[----:B0-----:R-:W-:Y:S01]  /*65b0*/  MOV R216, R12 ;  /* 0x0000000c00d87202 */ /* 0x001fe20000000f00 */
        /* <DEDUP_REMOVED lines=19> */
.L_x_41522:
        /* <DEDUP_REMOVED lines=13> */
.L_x_41524:
[----:B------:R-:W-:Y:S05]  /*67c0*/  BSYNC.RECONVERGENT B4 ;  /* 0x0000000000047941 */ /* 0x000fea0003800200 */
.L_x_41523:
        /* <DEDUP_REMOVED lines=61> */
.L_x_41521:
[----:B------:R-:W-:Y:S05]  /*6ba0*/  BSYNC.RECONVERGENT B3 ;  /* 0x0000000000037941 */ /* 0x000fea0003800200 */
.L_x_41520:
        /* <DEDUP_REMOVED lines=10> */
.L_x_41519:
[----:B------:R-:W-:Y:S05]  /*6c50*/  BSYNC.RECONVERGENT B2 ;  /* 0x0000000000027941 */ /* 0x000fea0003800200 */
.L_x_41518:
        /* <DEDUP_REMOVED lines=17> */
.L_x_41529:
        /* <DEDUP_REMOVED lines=13> */
.L_x_41531:
[----:B------:R-:W-:Y:S05]  /*6e40*/  BSYNC.RECONVERGENT B4 ;  /* 0x0000000000047941 */ /* 0x000fea0003800200 */
.L_x_41530:
        /* <DEDUP_REMOVED lines=61> */
.L_x_41528:
[----:B------:R-:W-:Y:S05]  /*7220*/  BSYNC.RECONVERGENT B3 ;  /* 0x0000000000037941 */ /* 0x000fea0003800200 */
.L_x_41527:
        /* <DEDUP_REMOVED lines=11> */
.L_x_41526:
[----:B------:R-:W-:Y:S05]  /*72e0*/  BSYNC.RECONVERGENT B2 ;  /* 0x0000000000027941 */ /* 0x000fea0003800200 */
.L_x_41525:
        /* <DEDUP_REMOVED lines=17> */
.L_x_41536:
        /* <DEDUP_REMOVED lines=13> */
.L_x_41538:
[----:B------:R-:W-:Y:S05]  /*74d0*/  BSYNC.RECONVERGENT B4 ;  /* 0x0000000000047941 */ /* 0x000fea0003800200 */
.L_x_41537:
        /* <DEDUP_REMOVED lines=58> */
[----:B------:R-:W-:Y:S01]  /*7880*/  LOP3.LUT R212, R8, R132, R131, 0x96, !PT ;  /* 0x0000008408d47212 */ /* 0x000fe200078e9683 */
[----:B------:R-:W-:Y:S01]  /*7890*/  IMAD.MOV.U32 R8, RZ, RZ, R216 ;  /* 0x000000ffff087224 */ /* 0x000fe200078e00d8 */
[----:B------:R-:W-:-:S07]  /*78a0*/  MOV R216, R130 ;  /* 0x0000008200d87202 */ /* 0x000fce0000000f00 */
.L_x_41535:
[----:B------:R-:W-:Y:S05]  /*78b0*/  BSYNC.RECONVERGENT B3 ;  /* 0x0000000000037941 */ /* 0x000fea0003800200 */
.L_x_41534:
        /* <DEDUP_REMOVED lines=10> */
.L_x_41533:
[----:B------:R-:W-:Y:S05]  /*7960*/  BSYNC.RECONVERGENT B2 ;  /* 0x0000000000027941 */ /* 0x000fea0003800200 */
.L_x_41532:
        /* <DEDUP_REMOVED lines=17> */
.L_x_41543:
        /* <DEDUP_REMOVED lines=13> */
.L_x_41545:
[----:B------:R-:W-:Y:S05]  /*7b50*/  BSYNC.RECONVERGENT B4 ;  /* 0x0000000000047941 */ /* 0x000fea0003800200 */
.L_x_41544:
        /* <DEDUP_REMOVED lines=61> */
.L_x_41542:
[----:B------:R-:W-:Y:S05]  /*7f30*/  BSYNC.RECONVERGENT B3 ;  /* 0x0000000000037941 */ /* 0x000fea0003800200 */
.L_x_41541:
        /* <DEDUP_REMOVED lines=11> */
.L_x_41540:
[----:B------:R-:W-:Y:S05]  /*7ff0*/  BSYNC.RECONVERGENT B2 ;  /* 0x0000000000027941 */ /* 0x000fea0003800200 */
.L_x_41539:
        /* <DEDUP_REMOVED lines=17> */
.L_x_41550:
        /* <DEDUP_REMOVED lines=13> */
.L_x_41552:
[----:B------:R-:W-:Y:S05]  /*81e0*/  BSYNC.RECONVERGENT B4 ;  /* 0x0000000000047941 */ /* 0x000fea0003800200 */
.L_x_41551:
        /* <DEDUP_REMOVED lines=61> */
.L_x_41549:
[----:B------:R-:W-:Y:S05]  /*85c0*/  BSYNC.RECONVERGENT B3 ;  /* 0x0000000000037941 */ /* 0x000fea0003800200 */
.L_x_41548:
        /* <DEDUP_REMOVED lines=10> */
.L_x_41547:
[----:B------:R-:W-:Y:S05]  /*8670*/  BSYNC.RECONVERGENT B2 ;  /* 0x0000000000027941 */ /* 0x000fea0003800200 */
.L_x_41546:
        /* <DEDUP_REMOVED lines=17> */
.L_x_41557:
        /* <DEDUP_REMOVED lines=13> */
.L_x_41559:
[----:B------:R-:W-:Y:S05]  /*8860*/  BSYNC.RECONVERGENT B4 ;  /* 0x0000000000047941 */ /* 0x000fea0003800200 */
.L_x_41558:
        /* <DEDUP_REMOVED lines=61> */
.L_x_41556:
[----:B------:R-:W-:Y:S05]  /*8c40*/  BSYNC.RECONVERGENT B3 ;  /* 0x0000000000037941 */ /* 0x000fea0003800200 */
.L_x_41555:
        /* <DEDUP_REMOVED lines=11> */
.L_x_41554:
[----:B------:R-:W-:Y:S05]  /*8d00*/  BSYNC.RECONVERGENT B2 ;  /* 0x0000000000027941 */ /* 0x000fea0003800200 */
.L_x_41553:
        /* <DEDUP_REMOVED lines=17> */
.L_x_41564:
        /* <DEDUP_REMOVED lines=13> */
.L_x_41566:
[----:B------:R-:W-:Y:S05]  /*8ef0*/  BSYNC.RECONVERGENT B4 ;  /* 0x0000000000047941 */ /* 0x000fea0003800200 */
.L_x_41565:
        /* <DEDUP_REMOVED lines=61> */
.L_x_41563:
[----:B------:R-:W-:Y:S05]  /*92d0*/  BSYNC.RECONVERGENT B3 ;  /* 0x0000000000037941 */ /* 0x000fea0003800200 */
.L_x_41562:
        /* <DEDUP_REMOVED lines=10> */
.L_x_41561:
[----:B------:R-:W-:Y:S05]  /*9380*/  BSYNC.RECONVERGENT B2 ;  /* 0x0000000000027941 */ /* 0x000fea0003800200 */
.L_x_41560:
        /* <DEDUP_REMOVED lines=16> */
.L_x_41569:
        /* <DEDUP_REMOVED lines=13> */
.L_x_41571:
[----:B------:R-:W-:Y:S05]  /*9560*/  BSYNC.RECONVERGENT B3 ;  /* 0x0000000000037941 */ /* 0x000fea0003800200 */
.L_x_41570:
        /* <DEDUP_REMOVED lines=61> */
.L_x_41568:
[----:B------:R-:W-:Y:S05]  /*9940*/  BSYNC.RECONVERGENT B2 ;  /* 0x0000000000027941 */ /* 0x000fea0003800200 */
.L_x_41567:
        /* <DEDUP_REMOVED lines=11> */
.L_x_41512:
[----:B------:R-:W-:Y:S05]  /*9a00*/  BSYNC.RECONVERGENT B1 ;  /* 0x0000000000017941 */ /* 0x000fea0003800200 */
.L_x_41461:
[----:B------:R-:W0:Y:S01]  /*9a10*/  LDC.64 R210, c[0x0][0x3a8] ;  /* 0x0000ea00ffd27b82 */ /* 0x000e220000000a00 */
        /* <DEDUP_REMOVED lines=26> */
.L_x_41573:
[----:B------:R-:W-:Y:S05]  /*9bc0*/  BSYNC.RECONVERGENT B1 ;  /* 0x0000000000017941 */ /* 0x000fea0003800200 */
.L_x_41572:
[----:B------:R-:W-:Y:S01]  /*9bd0*/  IADD3 R209, PT, PT, R209, 0x20, RZ ;  /* 0x00000020d1d17810 */ /* 0x000fe20007ffe0ff */
[----:B------:R-:W-:-:S07]  /*9be0*/  VIADD R208, R208, 0x20 ;  /* 0x00000020d0d07836 */ /* 0x000fce0000000000 */
.L_x_41458:
[----:B------:R-:W-:Y:S05]  /*9bf0*/  BSYNC.RECONVERGENT B0 ;  /* 0x0000000000007941 */ /* 0x000fea0003800200 */
.L_x_41457:
        /* <DEDUP_REMOVED lines=18> */
[----:B01----:R-:W-:Y:S01]  /*9d20*/  IMAD.MOV.U32 R216, RZ, RZ, R12 ;  /* 0x000000ffffd87224 */ /* 0x003fe200078e000c */
[----:B------:R-:W-:Y:S01]  /*9d30*/  MOV R138, R18 ;  /* 0x00000012008a7202 */ /* 0x000fe20000000f00 */
[----:B--2--5:R-:W-:-:S09]  /*9d40*/  IMAD.MOV.U32 R136, RZ, RZ, R120 ;  /* 0x000000ffff887224 */ /* 0x024fd200078e0078 */
        /* <DEDUP_REMOVED lines=17> */
.L_x_41582:
        /* <DEDUP_REMOVED lines=13> */
.L_x_41584:
[----:B------:R-:W-:Y:S05]  /*9f30*/  BSYNC.RECONVERGENT B4 ;  /* 0x0000000000047941 */ /* 0x000fea0003800200 */
.L_x_41583:
        /* <DEDUP_REMOVED lines=61> */
.L_x_41581:
[----:B------:R-:W-:Y:S05]  /*a310*/  BSYNC.RECONVERGENT B3 ;  /* 0x0000000000037941 */ /* 0x000fea0003800200 */
.L_x_41580:
        /* <DEDUP_REMOVED lines=10> */
.L_x_41579:
[----:B------:R-:W-:Y:S05]  /*a3c0*/  BSYNC.RECONVERGENT B2 ;  /* 0x0000000000027941 */ /* 0x000fea0003800200 */
.L_x_41578:
        /* <DEDUP_REMOVED lines=17> */
.L_x_41589:
        /* <DEDUP_REMOVED lines=13> */
.L_x_41591:
[----:B------:R-:W-:Y:S05]  /*a5b0*/  BSYNC.RECONVERGENT B4 ;  /* 0x0000000000047941 */ /* 0x000fea0003800200 */
.L_x_41590:
        /* <DEDUP_REMOVED lines=61> */
.L_x_41588:
[----:B------:R-:W-:Y:S05]  /*a990*/  BSYNC.RECONVERGENT B3 ;  /* 0x0000000000037941 */ /* 0x000fea0003800200 */
.L_x_41587:
        /* <DEDUP_REMOVED lines=11> */
.L_x_41586:
[----:B------:R-:W-:Y:S05]  /*aa50*/  BSYNC.RECONVERGENT B2 ;  /* 0x0000000000027941 */ /* 0x000fea0003800200 */
.L_x_41585:
        /* <DEDUP_REMOVED lines=17> */
.L_x_41596:
        /* <DEDUP_REMOVED lines=13> */
.L_x_41598:
[----:B------:R-:W-:Y:S05]  /*ac40*/  BSYNC.RECONVERGENT B4 ;  /* 0x0000000000047941 */ /* 0x000fea0003800200 */
.L_x_41597:
        /* <DEDUP_REMOVED lines=61> */
.L_x_41595:
[----:B------:R-:W-:Y:S05]  /*b020*/  BSYNC.RECONVERGENT B3 ;  /* 0x0000000000037941 */ /* 0x000fea0003800200 */
.L_x_41594:
        /* <DEDUP_REMOVED lines=10> */
.L_x_41593:
[----:B------:R-:W-:Y:S05]  /*b0d0*/  BSYNC.RECONVERGENT B2 ;  /* 0x0000000000027941 */ /* 0x000fea0003800200 */
.L_x_41592:
        /* <DEDUP_REMOVED lines=17> */
.L_x_41603:
        /* <DEDUP_REMOVED lines=13> */
.L_x_41605:
[----:B------:R-:W-:Y:S05]  /*b2c0*/  BSYNC.RECONVERGENT B4 ;  /* 0x0000000000047941 */ /* 0x000fea0003800200 */
.L_x_41604:
        /* <DEDUP_REMOVED lines=61> */
.L_x_41602:
[----:B------:R-:W-:Y:S05]  /*b6a0*/  BSYNC.RECONVERGENT B3 ;  /* 0x0000000000037941 */ /* 0x000fea0003800200 */
.L_x_41601:
        /* <DEDUP_REMOVED lines=11> */
.L_x_41600:
[----:B------:R-:W-:Y:S05]  /*b760*/  BSYNC.RECONVERGENT B2 ;  /* 0x0000000000027941 */ /* 0x000fea0003800200 */
.L_x_41599:
        /* <DEDUP_REMOVED lines=17> */
.L_x_41610:
        /* <DEDUP_REMOVED lines=13> */
.L_x_41612:
[----:B------:R-:W-:Y:S05]  /*b950*/  BSYNC.RECONVERGENT B4 ;  /* 0x0000000000047941 */ /* 0x000fea0003800200 */
.L_x_41611:
        /* <DEDUP_REMOVED lines=61> */
.L_x_41609:
[----:B------:R-:W-:Y:S05]  /*bd30*/  BSYNC.RECONVERGENT B3 ;  /* 0x0000000000037941 */ /* 0x000fea0003800200 */
.L_x_41608:
        /* <DEDUP_REMOVED lines=10> */
.L_x_41607:
[----:B------:R-:W-:Y:S05]  /*bde0*/  BSYNC.RECONVERGENT B2 ;  /* 0x0000000000027941 */ /* 0x000fea0003800200 */
.L_x_41606:
        /* <DEDUP_REMOVED lines=17> */
.L_x_41617:
        /* <DEDUP_REMOVED lines=13> */
.L_x_41619:
[----:B------:R-:W-:Y:S05]  /*bfd0*/  BSYNC.RECONVERGENT B4 ;  /* 0x0000000000047941 */ /* 0x000fea0003800200 */
.L_x_41618:
        /* <DEDUP_REMOVED lines=61> */
.L_x_41616:
[----:B------:R-:W-:Y:S05]  /*c3b0*/  BSYNC.RECONVERGENT B3 ;  /* 0x0000000000037941 */ /* 0x000fea0003800200 */
.L_x_41615:
        /* <DEDUP_REMOVED lines=11> */
.L_x_41614:
[----:B------:R-:W-:Y:S05]  /*c470*/  BSYNC.RECONVERGENT B2 ;  /* 0x0000000000027941 */ /* 0x000fea0003800200 */
.L_x_41613:
        /* <DEDUP_REMOVED lines=17> */
.L_x_41624:
        /* <DEDUP_REMOVED lines=13> */
.L_x_41626:
[----:B------:R-:W-:Y:S05]  /*c660*/  BSYNC.RECONVERGENT B4 ;  /* 0x0000000000047941 */ /* 0x000fea0003800200 */
.L_x_41625:
        /* <DEDUP_REMOVED lines=61> */
.L_x_41623:
[----:B------:R-:W-:Y:S05]  /*ca40*/  BSYNC.RECONVERGENT B3 ;  /* 0x0000000000037941 */ /* 0x000fea0003800200 */
.L_x_41622:
        /* <DEDUP_REMOVED lines=10> */
.L_x_41621:
[----:B------:R-:W-:Y:S05]  /*caf0*/  BSYNC.RECONVERGENT B2 ;  /* 0x0000000000027941 */ /* 0x000fea0003800200 */
.L_x_41620:
        /* <DEDUP_REMOVED lines=16> */
.L_x_41630:
        /* <DEDUP_REMOVED lines=13> */
.L_x_41632:
[----:B------:R-:W-:Y:S05]  /*ccd0*/  BSYNC.RECONVERGENT B3 ;  /* 0x0000000000037941 */ /* 0x000fea0003800200 */
.L_x_41631:
        /* <DEDUP_REMOVED lines=61> */
.L_x_41629:
[----:B------:R-:W-:Y:S05]  /*d0b0*/  BSYNC.RECONVERGENT B2 ;  /* 0x0000000000027941 */ /* 0x000fea0003800200 */
.L_x_41628:
        /* <DEDUP_REMOVED lines=12> */
.L_x_41577:
[----:B------:R-:W-:Y:S01]  /*d180*/  BSSY.RECONVERGENT B2, `(.L_x_41633) ;  /* 0x000006b000027945 */ /* 0x000fe20003800200 */
[----:B01----:R-:W-:Y:S01]  /*d190*/  MOV R216, R12 ;  /* 0x0000000c00d87202 */ /* 0x003fe20000000f00 */
        /* <DEDUP_REMOVED lines=19> */
.L_x_41637:
        /* <DEDUP_REMOVED lines=13> */
.L_x_41639:
[----:B------:R-:W-:Y:S05]  /*d3a0*/  BSYNC.RECONVERGENT B4 ;  /* 0x0000000000047941 */ /* 0x000fea0003800200 */
.L_x_41638:
        /* <DEDUP_REMOVED lines=61> */
.L_x_41636:
[----:B------:R-:W-:Y:S05]  /*d780*/  BSYNC.RECONVERGENT B3 ;  /* 0x0000000000037941 */ /* 0x000fea0003800200 */
.L_x_41635:
        /* <DEDUP_REMOVED lines=10> */
.L_x_41634:
[----:B------:R-:W-:Y:S05]  /*d830*/  BSYNC.RECONVERGENT B2 ;  /* 0x0000000000027941 */ /* 0x000fea0003800200 */
.L_x_41633:
        /* <DEDUP_REMOVED lines=17> */
.L_x_41644:
        /* <DEDUP_REMOVED lines=13> */
.L_x_41646:
[----:B------:R-:W-:Y:S05]  /*da20*/  BSYNC.RECONVERGENT B4 ;  /* 0x0000000000047941 */ /* 0x000fea0003800200 */
.L_x_41645:
        /* <DEDUP_REMOVED lines=61> */
.L_x_41643:
[----:B------:R-:W-:Y:S05]  /*de00*/  BSYNC.RECONVERGENT B3 ;  /* 0x0000000000037941 */ /* 0x000fea0003800200 */
.L_x_41642:
        /* <DEDUP_REMOVED lines=11> */
.L_x_41641:
[----:B------:R-:W-:Y:S05]  /*dec0*/  BSYNC.RECONVERGENT B2 ;  /* 0x0000000000027941 */ /* 0x000fea0003800200 */
.L_x_41640:
        /* <DEDUP_REMOVED lines=17> */
.L_x_41651:
        /* <DEDUP_REMOVED lines=13> */
.L_x_41653:
[----:B------:R-:W-:Y:S05]  /*e0b0*/  BSYNC.RECONVERGENT B4 ;  /* 0x0000000000047941 */ /* 0x000fea0003800200 */
.L_x_41652:
        /* <DEDUP_REMOVED lines=61> */
.L_x_41650:
[----:B------:R-:W-:Y:S05]  /*e490*/  BSYNC.RECONVERGENT B3 ;  /* 0x0000000000037941 */ /* 0x000fea0003800200 */
.L_x_41649:
        /* <DEDUP_REMOVED lines=10> */
.L_x_41648:
[----:B------:R-:W-:Y:S05]  /*e540*/  BSYNC.RECONVERGENT B2 ;  /* 0x0000000000027941 */ /* 0x000fea0003800200 */
.L_x_41647:
        /* <DEDUP_REMOVED lines=17> */
.L_x_41658:
        /* <DEDUP_REMOVED lines=13> */
.L_x_41660:
[----:B------:R-:W-:Y:S05]  /*e730*/  BSYNC.RECONVERGENT B4 ;  /* 0x0000000000047941 */ /* 0x000fea0003800200 */
.L_x_41659:
        /* <DEDUP_REMOVED lines=61> */
.L_x_41657:
[----:B------:R-:W-:Y:S05]  /*eb10*/  BSYNC.RECONVERGENT B3 ;  /* 0x0000000000037941 */ /* 0x000fea0003800200 */
.L_x_41656:
        /* <DEDUP_REMOVED lines=11> */
.L_x_41655:
[----:B------:R-:W-:Y:S05]  /*ebd0*/  BSYNC.RECONVERGENT B2 ;  /* 0x0000000000027941 */ /* 0x000fea0003800200 */
.L_x_41654:
        /* <DEDUP_REMOVED lines=17> */
.L_x_41665:
        /* <DEDUP_REMOVED lines=13> */
.L_x_41667:
[----:B------:R-:W-:Y:S05]  /*edc0*/  BSYNC.RECONVERGENT B4 ;  /* 0x0000000000047941 */ /* 0x000fea0003800200 */
.L_x_41666:
        /* <DEDUP_REMOVED lines=61> */
.L_x_41664:
[----:B------:R-:W-:Y:S05]  /*f1a0*/  BSYNC.RECONVERGENT B3 ;  /* 0x0000000000037941 */ /* 0x000fea0003800200 */
.L_x_41663:
        /* <DEDUP_REMOVED lines=10> */
.L_x_41662:
[----:B------:R-:W-:Y:S05]  /*f250*/  BSYNC.RECONVERGENT B2 ;  /* 0x0000000000027941 */ /* 0x000fea0003800200 */
.L_x_41661:
        /* <DEDUP_REMOVED lines=17> */
.L_x_41672:
        /* <DEDUP_REMOVED lines=13> */
.L_x_41674:
[----:B------:R-:W-:Y:S05]  /*f440*/  BSYNC.RECONVERGENT B4 ;  /* 0x0000000000047941 */ /* 0x000fea0003800200 */
.L_x_41673:
        /* <DEDUP_REMOVED lines=61> */
.L_x_41671:
[----:B------:R-:W-:Y:S05]  /*f820*/  BSYNC.RECONVERGENT B3 ;  /* 0x0000000000037941 */ /* 0x000fea0003800200 */
.L_x_41670:
        /* <DEDUP_REMOVED lines=11> */
.L_x_41669:
[----:B------:R-:W-:Y:S05]  /*f8e0*/  BSYNC.RECONVERGENT B2 ;  /* 0x0000000000027941 */ /* 0x000fea0003800200 */
.L_x_41668:
        /* <DEDUP_REMOVED lines=17> */
.L_x_41679:
        /* <DEDUP_REMOVED lines=13> */
.L_x_41681:
[----:B------:R-:W-:Y:S05]  /*fad0*/  BSYNC.RECONVERGENT B4 ;  /* 0x0000000000047941 */ /* 0x000fea0003800200 */
.L_x_41680:
        /* <DEDUP_REMOVED lines=61> */
.L_x_41678:
[----:B------:R-:W-:Y:S05]  /*feb0*/  BSYNC.RECONVERGENT B3 ;  /* 0x0000000000037941 */ /* 0x000fea0003800200 */
.L_x_41677:
        /* <DEDUP_REMOVED lines=10> */
.L_x_41676:
[----:B------:R-:W-:Y:S05]  /*ff60*/  BSYNC.RECONVERGENT B2 ;  /* 0x0000000000027941 */ /* 0x000fea0003800200 */
.L_x_41675:
        /* <DEDUP_REMOVED lines=16> */
.L_x_41684:
        /* <DEDUP_REMOVED lines=13> */
.L_x_41686:
[----:B------:R-:W-:Y:S05]  /*10140*/  BSYNC.RECONVERGENT B3 ;  /* 0x0000000000037941 */ /* 0x000fea0003800200 */
.L_x_41685:
        /* <DEDUP_REMOVED lines=61> */
.L_x_41683:
[----:B------:R-:W-:Y:S05]  /*10520*/  BSYNC.RECONVERGENT B2 ;  /* 0x0000000000027941 */ /* 0x000fea0003800200 */
.L_x_41682:
        /* <DEDUP_REMOVED lines=11> */
.L_x_41627:
[----:B------:R-:W-:Y:S05]  /*105e0*/  BSYNC.RECONVERGENT B0 ;  /* 0x0000000000007941 */ /* 0x000fea0003800200 */
.L_x_41576:
        /* <DEDUP_REMOVED lines=27> */
.L_x_41688:
[----:B------:R-:W-:Y:S05]  /*107a0*/  BSYNC.RECONVERGENT B0 ;  /* 0x0000000000007941 */ /* 0x000fea0003800200 */
.L_x_41687:
[----:B------:R-:W-:Y:S01]  /*107b0*/  IADD3 R209, PT, PT, R209, 0x20, RZ ;  /* 0x00000020d1d17810 */ /* 0x000fe20007ffe0ff */
[----:B------:R-:W-:-:S07]  /*107c0*/  VIADD R208, R208, 0x20 ;  /* 0x00000020d0d07836 */ /* 0x000fce0000000000 */
.L_x_41575:
[----:B------:R-:W-:Y:S05]  /*107d0*/  BSYNC.RECONVERGENT B1 ;  /* 0x0000000000017941 */ /* 0x000fea0003800200 */
.L_x_41574:
        /* <DEDUP_REMOVED lines=38> */
.L_x_41697:
        /* <DEDUP_REMOVED lines=13> */
.L_x_41699:
[----:B------:R-:W-:Y:S05]  /*10b10*/  BSYNC.RECONVERGENT B4 ;  /* 0x0000000000047941 */ /* 0x000fea0003800200 */
.L_x_41698:
        /* <DEDUP_REMOVED lines=61> */
.L_x_41696:
[----:B------:R-:W-:Y:S05]  /*10ef0*/  BSYNC.RECONVERGENT B3 ;  /* 0x0000000000037941 */ /* 0x000fea0003800200 */
.L_x_41695:
        /* <DEDUP_REMOVED lines=10> */
.L_x_41694:
[----:B------:R-:W-:Y:S05]  /*10fa0*/  BSYNC.RECONVERGENT B2 ;  /* 0x0000000000027941 */ /* 0x000fea0003800200 */
.L_x_41693:
        /* <DEDUP_REMOVED lines=17> */
.L_x_41704:
        /* <DEDUP_REMOVED lines=13> */
.L_x_41706:
[----:B------:R-:W-:Y:S05]  /*11190*/  BSYNC.RECONVERGENT B4 ;  /* 0x0000000000047941 */ /* 0x000fea0003800200 */
.L_x_41705:
        /* <DEDUP_REMOVED lines=61> */
.L_x_41703:
[----:B------:R-:W-:Y:S05]  /*11570*/  BSYNC.RECONVERGENT B3 ;  /* 0x0000000000037941 */ /* 0x000fea0003800200 */
.L_x_41702:
        /* <DEDUP_REMOVED lines=11> */
.L_x_41701:
[----:B------:R-:W-:Y:S05]  /*11630*/  BSYNC.RECONVERGENT B2 ;  /* 0x0000000000027941 */ /* 0x000fea0003800200 */
.L_x_41700:
        /* <DEDUP_REMOVED lines=17> */
.L_x_41711:
        /* <DEDUP_REMOVED lines=13> */
.L_x_41713:
[----:B------:R-:W-:Y:S05]  /*11820*/  BSYNC.RECONVERGENT B4 ;  /* 0x0000000000047941 */ /* 0x000fea0003800200 */
.L_x_41712:
        /* <DEDUP_REMOVED lines=61> */
.L_x_41710:
[----:B------:R-:W-:Y:S05]  /*11c00*/  BSYNC.RECONVERGENT B3 ;  /* 0x0000000000037941 */ /* 0x000fea0003800200 */
.L_x_41709:
        /* <DEDUP_REMOVED lines=10> */
.L_x_41708:
[----:B------:R-:W-:Y:S05]  /*11cb0*/  BSYNC.RECONVERGENT B2 ;  /* 0x0000000000027941 */ /* 0x000fea0003800200 */
.L_x_41707:
        /* <DEDUP_REMOVED lines=17> */
.L_x_41718:
        /* <DEDUP_REMOVED lines=13> */
.L_x_41720:
[----:B------:R-:W-:Y:S05]  /*11ea0*/  BSYNC.RECONVERGENT B4 ;  /* 0x0000000000047941 */ /* 0x000fea0003800200 */
.L_x_41719:
        /* <DEDUP_REMOVED lines=61> */
.L_x_41717:
[----:B------:R-:W-:Y:S05]  /*12280*/  BSYNC.RECONVERGENT B3 ;  /* 0x0000000000037941 */ /* 0x000fea0003800200 */
.L_x_41716:
        /* <DEDUP_REMOVED lines=11> */
.L_x_41715:
[----:B------:R-:W-:Y:S05]  /*12340*/  BSYNC.RECONVERGENT B2 ;  /* 0x0000000000027941 */ /* 0x000fea0003800200 */
.L_x_41714:
        /* <DEDUP_REMOVED lines=17> */
.L_x_41725:
        /* <DEDUP_REMOVED lines=13> */
.L_x_41727:
[----:B------:R-:W-:Y:S05]  /*12530*/  BSYNC.RECONVERGENT B4 ;  /* 0x0000000000047941 */ /* 0x000fea0003800200 */
.L_x_41726:
        /* <DEDUP_REMOVED lines=61> */
.L_x_41724:
[----:B------:R-:W-:Y:S05]  /*12910*/  BSYNC.RECONVERGENT B3 ;  /* 0x0000000000037941 */ /* 0x000fea0003800200 */
.L_x_41723:
        /* <DEDUP_REMOVED lines=10> */
.L_x_41722:
[----:B------:R-:W-:Y:S05]  /*129c0*/  BSYNC.RECONVERGENT B2 ;  /* 0x0000000000027941 */ /* 0x000fea0003800200 */
.L_x_41721:
        /* <DEDUP_REMOVED lines=17> */
.L_x_41732:
        /* <DEDUP_REMOVED lines=13> */
.L_x_41734:
[----:B------:R-:W-:Y:S05]  /*12bb0*/  BSYNC.RECONVERGENT B4 ;  /* 0x0000000000047941 */ /* 0x000fea0003800200 */
.L_x_41733:
        /* <DEDUP_REMOVED lines=61> */
.L_x_41731:
[----:B------:R-:W-:Y:S05]  /*12f90*/  BSYNC.RECONVERGENT B3 ;  /* 0x0000000000037941 */ /* 0x000fea0003800200 */
.L_x_41730:
        /* <DEDUP_REMOVED lines=11> */
.L_x_41729:
[----:B------:R-:W-:Y:S05]  /*13050*/  BSYNC.RECONVERGENT B2 ;  /* 0x0000000000027941 */ /* 0x000fea0003800200 */
.L_x_41728:
        /* <DEDUP_REMOVED lines=17> */
.L_x_41739:
        /* <DEDUP_REMOVED lines=13> */
.L_x_41741:
[----:B------:R-:W-:Y:S05]  /*13240*/  BSYNC.RECONVERGENT B4 ;  /* 0x0000000000047941 */ /* 0x000fea0003800200 */
.L_x_41740:
        /* <DEDUP_REMOVED lines=59> */
[----:B------:R-:W-:Y:S01]  /*13600*/  MOV R4, R216 ;  /* 0x000000d800047202 */ /* 0x000fe20000000f00 */
[----:B------:R-:W-:-:S07]  /*13610*/  IMAD.MOV.U32 R216, RZ, RZ, R150 ;  /* 0x000000ffffd87224 */ /* 0x000fce00078e0096 */
.L_x_41738:
[----:B------:R-:W-:Y:S05]  /*13620*/  BSYNC.RECONVERGENT B3 ;  /* 0x0000000000037941 */ /* 0x000fea0003800200 */
.L_x_41737:
[----:B------:R-:W-:Y:S01]  /*13630*/  I2FP.F32.U32 R4, R4 ;  /* 0x0000000400047245 */ /* 0x000fe20000201000 */
[----:B------:R-:W-:-:S04]  /*13640*/  IMAD.MOV.U32 R18, RZ, RZ, 0x2f800000 ;  /* 0x2f800000ff127424 */ /* 0x000fc800078e00ff */
[----:B------:R-:W-:-:S05]  /*13650*/  FFMA.FTZ R4, R4, R18, 1.1641532182693481445e-10 ;  /* 0x2f00000004047423 */ /* 0x000fca0000010012 */
[----:B------:R-:W-:Y:S02]  /*13660*/  FSETP.GTU.FTZ.AND P2, PT, R4, UR8, PT ;  /* 0x0000000804007c0b */ /* 0x000fe4000bf5c000 */
[----:B------:R-:W-:-:S05]  /*13670*/  SHF.L.U32 R4, R119, 0x10, RZ ;  /* 0x0000001077047819 */ /* 0x000fca00000006ff */
[----:B------:R-:W-:-:S04]  /*13680*/  FMUL.FTZ R4, R4, UR11 ;  /* 0x0000000b04047c20 */ /* 0x000fc80008410000 */
[----:B------:R-:W-:-:S05]  /*13690*/  FMUL.FTZ R4, R4, UR10 ;  /* 0x0000000a04047c20 */ /* 0x000fca0008410000 */
[----:B------:R-:W-:Y:S02]  /*136a0*/  FSEL R18, R4, RZ, !P2 ;  /* 0x000000ff04127208 */ /* 0x000fe40005000000 */
[----:B------:R-:W-:-:S03]  /*136b0*/  SEL R4, RZ, 0x1, P2 ;  /* 0x00000001ff047807 */ /* 0x000fc60001000000 */
[----:B------:R-:W-:-:S07]  /*136c0*/  FFMA.FTZ R150, R18, R42, R126 ;  /* 0x0000002a12967223 */ /* 0x000fce000001007e */
.L_x_41736:
[----:B------:R-:W-:Y:S05]  /*136d0*/  BSYNC.RECONVERGENT B2 ;  /* 0x0000000000027941 */ /* 0x000fea0003800200 */
.L_x_41735:
        /* <DEDUP_REMOVED lines=16> */
.L_x_41745:
        /* <DEDUP_REMOVED lines=13> */
.L_x_41747:
[----:B------:R-:W-:Y:S05]  /*138b0*/  BSYNC.RECONVERGENT B3 ;  /* 0x0000000000037941 */ /* 0x000fea0003800200 */
.L_x_41746:
        /* <DEDUP_REMOVED lines=61> */
.L_x_41744:
[----:B------:R-:W-:Y:S05]  /*13c90*/  BSYNC.RECONVERGENT B2 ;  /* 0x0000000000027941 */ /* 0x000fea0003800200 */
.L_x_41743:
        /* <DEDUP_REMOVED lines=12> */
.L_x_41692:
[----:B------:R-:W-:Y:S01]  /*13d60*/  BSSY.RECONVERGENT B2, `(.L_x_41748) ;  /* 0x000006b000027945 */ /* 0x000fe20003800200 */
[----:B--2---:R-:W-:Y:S01]  /*13d70*/  HFMA2 R144, -RZ, RZ, 0, 0 ;  /* 0x00000000ff907431 */ /* 0x004fe200000001ff */
        /* <DEDUP_REMOVED lines=19> */
.L_x_41752:
        /* <DEDUP_REMOVED lines=13> */
.L_x_41754:
[----:B------:R-:W-:Y:S05]  /*13f80*/  BSYNC.RECONVERGENT B4 ;  /* 0x0000000000047941 */ /* 0x000fea0003800200 */
.L_x_41753:
        /* <DEDUP_REMOVED lines=61> */
.L_x_41751:
[----:B------:R-:W-:Y:S05]  /*14360*/  BSYNC.RECONVERGENT B3 ;  /* 0x0000000000037941 */ /* 0x000fea0003800200 */
.L_x_41750:
        /* <DEDUP_REMOVED lines=10> */
.L_x_41749:
[----:B------:R-:W-:Y:S05]  /*14410*/  BSYNC.RECONVERGENT B2 ;  /* 0x0000000000027941 */ /* 0x000fea0003800200 */
.L_x_41748:
        /* <DEDUP_REMOVED lines=17> */
.L_x_41759:
        /* <DEDUP_REMOVED lines=13> */
.L_x_41761:
[----:B------:R-:W-:Y:S05]  /*14600*/  BSYNC.RECONVERGENT B4 ;  /* 0x0000000000047941 */ /* 0x000fea0003800200 */
.L_x_41760:
        /* <DEDUP_REMOVED lines=61> */
.L_x_41758:
[----:B------:R-:W-:Y:S05]  /*149e0*/  BSYNC.RECONVERGENT B3 ;  /* 0x0000000000037941 */ /* 0x000fea0003800200 */
.L_x_41757:
        /* <DEDUP_REMOVED lines=11> */
.L_x_41756:
[----:B------:R-:W-:Y:S05]  /*14aa0*/  BSYNC.RECONVERGENT B2 ;  /* 0x0000000000027941 */ /* 0x000fea0003800200 */
.L_x_41755:
        /* <DEDUP_REMOVED lines=17> */
.L_x_41766:
        /* <DEDUP_REMOVED lines=13> */
.L_x_41768:
[----:B------:R-:W-:Y:S05]  /*14c90*/  BSYNC.RECONVERGENT B4 ;  /* 0x0000000000047941 */ /* 0x000fea0003800200 */
.L_x_41767:
        /* <DEDUP_REMOVED lines=61> */
.L_x_41765:
[----:B------:R-:W-:Y:S05]  /*15070*/  BSYNC.RECONVERGENT B3 ;  /* 0x0000000000037941 */ /* 0x000fea0003800200 */
.L_x_41764:
        /* <DEDUP_REMOVED lines=10> */
.L_x_41763:
[----:B------:R-:W-:Y:S05]  /*15120*/  BSYNC.RECONVERGENT B2 ;  /* 0x0000000000027941 */ /* 0x000fea0003800200 */
.L_x_41762:
        /* <DEDUP_REMOVED lines=17> */
.L_x_41773:
        /* <DEDUP_REMOVED lines=13> */
.L_x_41775:
[----:B------:R-:W-:Y:S05]  /*15310*/  BSYNC.RECONVERGENT B4 ;  /* 0x0000000000047941 */ /* 0x000fea0003800200 */
.L_x_41774:
        /* <DEDUP_REMOVED lines=61> */
.L_x_41772:
[----:B------:R-:W-:Y:S05]  /*156f0*/  BSYNC.RECONVERGENT B3 ;  /* 0x0000000000037941 */ /* 0x000fea0003800200 */
.L_x_41771:
        /* <DEDUP_REMOVED lines=11> */
.L_x_41770:
[----:B------:R-:W-:Y:S05]  /*157b0*/  BSYNC.RECONVERGENT B2 ;  /* 0x0000000000027941 */ /* 0x000fea0003800200 */
.L_x_41769:
        /* <DEDUP_REMOVED lines=17> */
.L_x_41780:
        /* <DEDUP_REMOVED lines=13> */
.L_x_41782:
[----:B------:R-:W-:Y:S05]  /*159a0*/  BSYNC.RECONVERGENT B4 ;  /* 0x0000000000047941 */ /* 0x000fea0003800200 */
.L_x_41781:
        /* <DEDUP_REMOVED lines=61> */
.L_x_41779:
[----:B------:R-:W-:Y:S05]  /*15d80*/  BSYNC.RECONVERGENT B3 ;  /* 0x0000000000037941 */ /* 0x000fea0003800200 */
.L_x_41778:
        /* <DEDUP_REMOVED lines=10> */
.L_x_41777:
[----:B------:R-:W-:Y:S05]  /*15e30*/  BSYNC.RECONVERGENT B2 ;  /* 0x0000000000027941 */ /* 0x000fea0003800200 */
.L_x_41776:
        /* <DEDUP_REMOVED lines=17> */
.L_x_41787:
        /* <DEDUP_REMOVED lines=13> */
.L_x_41789:
[----:B------:R-:W-:Y:S05]  /*16020*/  BSYNC.RECONVERGENT B4 ;  /* 0x0000000000047941 */ /* 0x000fea0003800200 */
.L_x_41788:
        /* <DEDUP_REMOVED lines=61> */
.L_x_41786:
[----:B------:R-:W-:Y:S05]  /*16400*/  BSYNC.RECONVERGENT B3 ;  /* 0x0000000000037941 */ /* 0x000fea0003800200 */
.L_x_41785:
        /* <DEDUP_REMOVED lines=11> */
.L_x_41784:
[----:B------:R-:W-:Y:S05]  /*164c0*/  BSYNC.RECONVERGENT B2 ;  /* 0x0000000000027941 */ /* 0x000fea0003800200 */
.L_x_41783:
        /* <DEDUP_REMOVED lines=17> */
.L_x_41794:
        /* <DEDUP_REMOVED lines=13> */
.L_x_41796:
[----:B------:R-:W-:Y:S05]  /*166b0*/  BSYNC.RECONVERGENT B4 ;  /* 0x0000000000047941 */ /* 0x000fea0003800200 */
.L_x_41795:
        /* <DEDUP_REMOVED lines=61> */
.L_x_41793:
[----:B------:R-:W-:Y:S05]  /*16a90*/  BSYNC.RECONVERGENT B3 ;  /* 0x0000000000037941 */ /* 0x000fea0003800200 */
.L_x_41792:
        /* <DEDUP_REMOVED lines=10> */
.L_x_41791:
[----:B------:R-:W-:Y:S05]  /*16b40*/  BSYNC.RECONVERGENT B2 ;  /* 0x0000000000027941 */ /* 0x000fea0003800200 */
.L_x_41790:
        /* <DEDUP_REMOVED lines=16> */
.L_x_41799:
        /* <DEDUP_REMOVED lines=13> */
.L_x_41801:
[----:B------:R-:W-:Y:S05]  /*16d20*/  BSYNC.RECONVERGENT B3 ;  /* 0x0000000000037941 */ /* 0x000fea0003800200 */
.L_x_41800:
        /* <DEDUP_REMOVED lines=61> */
.L_x_41798:
[----:B------:R-:W-:Y:S05]  /*17100*/  BSYNC.RECONVERGENT B2 ;  /* 0x0000000000027941 */ /* 0x000fea0003800200 */
.L_x_41797:
        /* <DEDUP_REMOVED lines=11> */
.L_x_41742:
[----:B------:R-:W-:Y:S05]  /*171c0*/  BSYNC.RECONVERGENT B0 ;  /* 0x0000000000007941 */ /* 0x000fea0003800200 */
.L_x_41691:
        /* <DEDUP_REMOVED lines=27> */
.L_x_41803:
[----:B------:R-:W-:Y:S05]  /*17380*/  BSYNC.RECONVERGENT B0 ;  /* 0x0000000000007941 */ /* 0x000fea0003800200 */
.L_x_41802:
[----:B------:R-:W-:Y:S01]  /*17390*/  IADD3 R209, PT, PT, R209, 0x20, RZ ;  /* 0x00000020d1d17810 */ /* 0x000fe20007ffe0ff */
[----:B------:R-:W-:-:S07]  /*173a0*/  VIADD R208, R208, 0x20 ;  /* 0x00000020d0d07836 */ /* 0x000fce0000000000 */
.L_x_41690:
[----:B------:R-:W-:Y:S05]  /*173b0*/  BSYNC.RECONVERGENT B1 ;  /* 0x0000000000017941 */ /* 0x000fea0003800200 */
.L_x_41689:
        /* <DEDUP_REMOVED lines=18> */
[----:B01----:R-:W-:Y:S01]  /*174e0*/  MOV R216, R12 ;  /* 0x0000000c00d87202 */ /* 0x003fe20000000f00 */
        /* <DEDUP_REMOVED lines=19> */
.L_x_41812:
        /* <DEDUP_REMOVED lines=13> */
.L_x_41814:
[----:B------:R-:W-:Y:S05]  /*176f0*/  BSYNC.RECONVERGENT B4 ;  /* 0x0000000000047941 */ /* 0x000fea0003800200 */
.L_x_41813:
        /* <DEDUP_REMOVED lines=61> */
.L_x_41811:
[----:B------:R-:W-:Y:S05]  /*17ad0*/  BSYNC.RECONVERGENT B3 ;  /* 0x0000000000037941 */ /* 0x000fea0003800200 */
.L_x_41810:
        /* <DEDUP_REMOVED lines=10> */
.L_x_41809:
[----:B------:R-:W-:Y:S05]  /*17b80*/  BSYNC.RECONVERGENT B2 ;  /* 0x0000000000027941 */ /* 0x000fea0003800200 */
.L_x_41808:
        /* <DEDUP_REMOVED lines=17> */
.L_x_41819:
        /* <DEDUP_REMOVED lines=13> */
.L_x_41821:
[----:B------:R-:W-:Y:S05]  /*17d70*/  BSYNC.RECONVERGENT B4 ;  /* 0x0000000000047941 */ /* 0x000fea0003800200 */
.L_x_41820:
        /* <DEDUP_REMOVED lines=61> */
.L_x_41818:
[----:B------:R-:W-:Y:S05]  /*18150*/  BSYNC.RECONVERGENT B3 ;  /* 0x0000000000037941 */ /* 0x000fea0003800200 */
.L_x_41817:
        /* <DEDUP_REMOVED lines=11> */
.L_x_41816:
[----:B------:R-:W-:Y:S05]  /*18210*/  BSYNC.RECONVERGENT B2 ;  /* 0x0000000000027941 */ /* 0x000fea0003800200 */
.L_x_41815:
        /* <DEDUP_REMOVED lines=17> */
.L_x_41826:
        /* <DEDUP_REMOVED lines=13> */
.L_x_41828:
[----:B------:R-:W-:Y:S05]  /*18400*/  BSYNC.RECONVERGENT B4 ;  /* 0x0000000000047941 */ /* 0x000fea0003800200 */
.L_x_41827:
        /* <DEDUP_REMOVED lines=61> */
.L_x_41825:
[----:B------:R-:W-:Y:S05]  /*187e0*/  BSYNC.RECONVERGENT B3 ;  /* 0x0000000000037941 */ /* 0x000fea0003800200 */
.L_x_41824:
        /* <DEDUP_REMOVED lines=10> */
.L_x_41823:
[----:B------:R-:W-:Y:S05]  /*18890*/  BSYNC.RECONVERGENT B2 ;  /* 0x0000000000027941 */ /* 0x000fea0003800200 */
.L_x_41822:
        /* <DEDUP_REMOVED lines=17> */
.L_x_41833:
        /* <DEDUP_REMOVED lines=13> */
.L_x_41835:
[----:B------:R-:W-:Y:S05]  /*18a80*/  BSYNC.RECONVERGENT B4 ;  /* 0x0000000000047941 */ /* 0x000fea0003800200 */
.L_x_41834:
        /* <DEDUP_REMOVED lines=61> */
.L_x_41832:
[----:B------:R-:W-:Y:S05]  /*18e60*/  BSYNC.RECONVERGENT B3 ;  /* 0x0000000000037941 */ /* 0x000fea0003800200 */
.L_x_41831:
        /* <DEDUP_REMOVED lines=11> */
.L_x_41830:
[----:B------:R-:W-:Y:S05]  /*18f20*/  BSYNC.RECONVERGENT B2 ;  /* 0x0000000000027941 */ /* 0x000fea0003800200 */
.L_x_41829:
        /* <DEDUP_REMOVED lines=17> */
.L_x_41840:
        /* <DEDUP_REMOVED lines=13> */
.L_x_41842:
[----:B------:R-:W-:Y:S05]  /*19110*/  BSYNC.RECONVERGENT B4 ;  /* 0x0000000000047941 */ /* 0x000fea0003800200 */
.L_x_41841:
        /* <DEDUP_REMOVED lines=61> */
.L_x_41839:
[----:B------:R-:W-:Y:S05]  /*194f0*/  BSYNC.RECONVERGENT B3 ;  /* 0x0000000000037941 */ /* 0x000fea0003800200 */
.L_x_41838:
        /* <DEDUP_REMOVED lines=10> */
.L_x_41837:
[----:B------:R-:W-:Y:S05]  /*195a0*/  BSYNC.RECONVERGENT B2 ;  /* 0x0000000000027941 */ /* 0x000fea0003800200 */
.L_x_41836:
        /* <DEDUP_REMOVED lines=17> */
.L_x_41847:
        /* <DEDUP_REMOVED lines=13> */
.L_x_41849:
[----:B------:R-:W-:Y:S05]  /*19790*/  BSYNC.RECONVERGENT B4 ;  /* 0x0000000000047941 */ /* 0x000fea0003800200 */
.L_x_41848:
        /* <DEDUP_REMOVED lines=61> */
.L_x_41846:
[----:B------:R-:W-:Y:S05]  /*19b70*/  BSYNC.RECONVERGENT B3 ;  /* 0x0000000000037941 */ /* 0x000fea0003800200 */
.L_x_41845:
        /* <DEDUP_REMOVED lines=11> */
.L_x_41844:
[----:B------:R-:W-:Y:S05]  /*19c30*/  BSYNC.RECONVERGENT B2 ;  /* 0x0000000000027941 */ /* 0x000fea0003800200 */
.L_x_41843:
        /* <DEDUP_REMOVED lines=17> */
.L_x_41854:
        /* <DEDUP_REMOVED lines=13> */
.L_x_41856:
[----:B------:R-:W-:Y:S05]  /*19e20*/  BSYNC.RECONVERGENT B4 ;  /* 0x0000000000047941 */ /* 0x000fea0003800200 */
.L_x_41855:
        /* <DEDUP_REMOVED lines=61> */
.L_x_41853:
[----:B------:R-:W-:Y:S05]  /*1a200*/  BSYNC.RECONVERGENT B3 ;  /* 0x0000000000037941 */ /* 0x000fea0003800200 */
.L_x_41852:
        /* <DEDUP_REMOVED lines=10> */
.L_x_41851:
[----:B------:R-:W-:Y:S05]  /*1a2b0*/  BSYNC.RECONVERGENT B2 ;  /* 0x0000000000027941 */ /* 0x000fea0003800200 */
.L_x_41850:
        /* <DEDUP_REMOVED lines=16> */
.L_x_41860:
        /* <DEDUP_REMOVED lines=13> */
.L_x_41862:
[----:B------:R-:W-:Y:S05]  /*1a490*/  BSYNC.RECONVERGENT B3 ;  /* 0x0000000000037941 */ /* 0x000fea0003800200 */
.L_x_41861:
        /* <DEDUP_REMOVED lines=61> */
.L_x_41859:
[----:B------:R-:W-:Y:S05]  /*1a870*/  BSYNC.RECONVERGENT B2 ;  /* 0x0000000000027941 */ /* 0x000fea0003800200 */
.L_x_41858:
        /* <DEDUP_REMOVED lines=12> */
.L_x_41807:
        /* <DEDUP_REMOVED lines=21> */
.L_x_41867:
        /* <DEDUP_REMOVED lines=13> */
.L_x_41869:
[----:B------:R-:W-:Y:S05]  /*1ab60*/  BSYNC.RECONVERGENT B4 ;  /* 0x0000000000047941 */ /* 0x000fea0003800200 */
.L_x_41868:
        /* <DEDUP_REMOVED lines=61> */
.L_x_41866:
[----:B------:R-:W-:Y:S05]  /*1af40*/  BSYNC.RECONVERGENT B3 ;  /* 0x0000000000037941 */ /* 0x000fea0003800200 */
.L_x_41865:
        /* <DEDUP_REMOVED lines=10> */
.L_x_41864:
[----:B------:R-:W-:Y:S05]  /*1aff0*/  BSYNC.RECONVERGENT B2 ;  /* 0x0000000000027941 */ /* 0x000fea0003800200 */
.L_x_41863:
        /* <DEDUP_REMOVED lines=17> */
.L_x_41874:
        /* <DEDUP_REMOVED lines=13> */
.L_x_41876:
[----:B------:R-:W-:Y:S05]  /*1b1e0*/  BSYNC.RECONVERGENT B4 ;  /* 0x0000000000047941 */ /* 0x000fea0003800200 */
.L_x_41875:
        /* <DEDUP_REMOVED lines=61> */
.L_x_41873:
[----:B------:R-:W-:Y:S05]  /*1b5c0*/  BSYNC.RECONVERGENT B3 ;  /* 0x0000000000037941 */ /* 0x000fea0003800200 */
.L_x_41872:
        /* <DEDUP_REMOVED lines=11> */
.L_x_41871:
[----:B------:R-:W-:Y:S05]  /*1b680*/  BSYNC.RECONVERGENT B2 ;  /* 0x0000000000027941 */ /* 0x000fea0003800200 */
.L_x_41870:
        /* <DEDUP_REMOVED lines=17> */
.L_x_41881:
        /* <DEDUP_REMOVED lines=13> */
.L_x_41883:
[----:B------:R-:W-:Y:S05]  /*1b870*/  BSYNC.RECONVERGENT B4 ;  /* 0x0000000000047941 */ /* 0x000fea0003800200 */
.L_x_41882:
        /* <DEDUP_REMOVED lines=61> */
.L_x_41880:
[----:B------:R-:W-:Y:S05]  /*1bc50*/  BSYNC.RECONVERGENT B3 ;  /* 0x0000000000037941 */ /* 0x000fea0003800200 */
.L_x_41879:
        /* <DEDUP_REMOVED lines=10> */
.L_x_41878:
[----:B------:R-:W-:Y:S05]  /*1bd00*/  BSYNC.RECONVERGENT B2 ;  /* 0x0000000000027941 */ /* 0x000fea0003800200 */
.L_x_41877:
        /* <DEDUP_REMOVED lines=17> */
.L_x_41888:
        /* <DEDUP_REMOVED lines=13> */
.L_x_41890:
[----:B------:R-:W-:Y:S05]  /*1bef0*/  BSYNC.RECONVERGENT B4 ;  /* 0x0000000000047941 */ /* 0x000fea0003800200 */
.L_x_41889:
        /* <DEDUP_REMOVED lines=61> */
.L_x_41887:
[----:B------:R-:W-:Y:S05]  /*1c2d0*/  BSYNC.RECONVERGENT B3 ;  /* 0x0000000000037941 */ /* 0x000fea0003800200 */
.L_x_41886:
        /* <DEDUP_REMOVED lines=11> */
.L_x_41885:
[----:B------:R-:W-:Y:S05]  /*1c390*/  BSYNC.RECONVERGENT B2 ;  /* 0x0000000000027941 */ /* 0x000fea0003800200 */
.L_x_41884:
        /* <DEDUP_REMOVED lines=17> */
.L_x_41895:
        /* <DEDUP_REMOVED lines=13> */
.L_x_41897:
[----:B------:R-:W-:Y:S05]  /*1c580*/  BSYNC.RECONVERGENT B4 ;  /* 0x0000000000047941 */ /* 0x000fea0003800200 */
.L_x_41896:
        /* <DEDUP_REMOVED lines=61> */
.L_x_41894:
[----:B------:R-:W-:Y:S05]  /*1c960*/  BSYNC.RECONVERGENT B3 ;  /* 0x0000000000037941 */ /* 0x000fea0003800200 */
.L_x_41893:
        /* <DEDUP_REMOVED lines=10> */
.L_x_41892:
[----:B------:R-:W-:Y:S05]  /*1ca10*/  BSYNC.RECONVERGENT B2 ;  /* 0x0000000000027941 */ /* 0x000fea0003800200 */
.L_x_41891:
        /* <DEDUP_REMOVED lines=17> */
.L_x_41902:
        /* <DEDUP_REMOVED lines=13> */
.L_x_41904:
[----:B------:R-:W-:Y:S05]  /*1cc00*/  BSYNC.RECONVERGENT B4 ;  /* 0x0000000000047941 */ /* 0x000fea0003800200 */
.L_x_41903:
        /* <DEDUP_REMOVED lines=61> */
.L_x_41901:
[----:B------:R-:W-:Y:S05]  /*1cfe0*/  BSYNC.RECONVERGENT B3 ;  /* 0x0000000000037941 */ /* 0x000fea0003800200 */
.L_x_41900:
        /* <DEDUP_REMOVED lines=11> */
.L_x_41899:
[----:B------:R-:W-:Y:S05]  /*1d0a0*/  BSYNC.RECONVERGENT B2 ;  /* 0x0000000000027941 */ /* 0x000fea0003800200 */
.L_x_41898:
        /* <DEDUP_REMOVED lines=17> */
.L_x_41909:
        /* <DEDUP_REMOVED lines=13> */
.L_x_41911:
[----:B------:R-:W-:Y:S05]  /*1d290*/  BSYNC.RECONVERGENT B4 ;  /* 0x0000000000047941 */ /* 0x000fea0003800200 */
.L_x_41910:
        /* <DEDUP_REMOVED lines=61> */
.L_x_41908:
[----:B------:R-:W-:Y:S05]  /*1d670*/  BSYNC.RECONVERGENT B3 ;  /* 0x0000000000037941 */ /* 0x000fea0003800200 */
.L_x_41907:
        /* <DEDUP_REMOVED lines=10> */
.L_x_41906:
[----:B------:R-:W-:Y:S05]  /*1d720*/  BSYNC.RECONVERGENT B2 ;  /* 0x0000000000027941 */ /* 0x000fea0003800200 */
.L_x_41905:
        /* <DEDUP_REMOVED lines=16> */
.L_x_41914:
        /* <DEDUP_REMOVED lines=13> */
.L_x_41916:
[----:B------:R-:W-:Y:S05]  /*1d900*/  BSYNC.RECONVERGENT B3 ;  /* 0x0000000000037941 */ /* 0x000fea0003800200 */
.L_x_41915:
        /* <DEDUP_REMOVED lines=61> */
.L_x_41913:
[----:B------:R-:W-:Y:S05]  /*1dce0*/  BSYNC.RECONVERGENT B2 ;  /* 0x0000000000027941 */ /* 0x000fea0003800200 */
.L_x_41912:
        /* <DEDUP_REMOVED lines=11> */
.L_x_41857:
[----:B------:R-:W-:Y:S05]  /*1dda0*/  BSYNC.RECONVERGENT B0 ;  /* 0x0000000000007941 */ /* 0x000fea0003800200 */
.L_x_41806:
        /* <DEDUP_REMOVED lines=27> */
.L_x_41918:
[----:B------:R-:W-:Y:S05]  /*1df60*/  BSYNC.RECONVERGENT B0 ;  /* 0x0000000000007941 */ /* 0x000fea0003800200 */
.L_x_41917:
[----:B------:R-:W-:Y:S01]  /*1df70*/  IADD3 R209, PT, PT, R209, 0x20, RZ ;  /* 0x00000020d1d17810 */ /* 0x000fe20007ffe0ff */
[----:B------:R-:W-:-:S07]  /*1df80*/  VIADD R208, R208, 0x20 ;  /* 0x00000020d0d07836 */ /* 0x000fce0000000000 */
.L_x_41805:
[----:B------:R-:W-:Y:S05]  /*1df90*/  BSYNC.RECONVERGENT B1 ;  /* 0x0000000000017941 */ /* 0x000fea0003800200 */
.L_x_41804:
        /* <DEDUP_REMOVED lines=38> */
.L_x_41927:
        /* <DEDUP_REMOVED lines=13> */
.L_x_41929:
[----:B------:R-:W-:Y:S05]  /*1e2d0*/  BSYNC.RECONVERGENT B4 ;  /* 0x0000000000047941 */ /* 0x000fea0003800200 */
.L_x_41928:
        /* <DEDUP_REMOVED lines=61> */
.L_x_41926:
[----:B------:R-:W-:Y:S05]  /*1e6b0*/  BSYNC.RECONVERGENT B3 ;  /* 0x0000000000037941 */ /* 0x000fea0003800200 */
.L_x_41925:
        /* <DEDUP_REMOVED lines=10> */
.L_x_41924:
[----:B------:R-:W-:Y:S05]  /*1e760*/  BSYNC.RECONVERGENT B2 ;  /* 0x0000000000027941 */ /* 0x000fea0003800200 */
.L_x_41923:
        /* <DEDUP_REMOVED lines=17> */
.L_x_41934:
        /* <DEDUP_REMOVED lines=13> */
.L_x_41936:
[----:B------:R-:W-:Y:S05]  /*1e950*/  BSYNC.RECONVERGENT B4 ;  /* 0x0000000000047941 */ /* 0x000fea0003800200 */
.L_x_41935:
        /* <DEDUP_REMOVED lines=61> */
.L_x_41933:
[----:B------:R-:W-:Y:S05]  /*1ed30*/  BSYNC.RECONVERGENT B3 ;  /* 0x0000000000037941 */ /* 0x000fea0003800200 */
.L_x_41932:
        /* <DEDUP_REMOVED lines=11> */
.L_x_41931:
[----:B------:R-:W-:Y:S05]  /*1edf0*/  BSYNC.RECONVERGENT B2 ;  /* 0x0000000000027941 */ /* 0x000fea0003800200 */
.L_x_41930:
        /* <DEDUP_REMOVED lines=17> */
.L_x_41941:
        /* <DEDUP_REMOVED lines=13> */
.L_x_41943:
[----:B------:R-:W-:Y:S05]  /*1efe0*/  BSYNC.RECONVERGENT B4 ;  /* 0x0000000000047941 */ /* 0x000fea0003800200 */
.L_x_41942:
        /* <DEDUP_REMOVED lines=61> */
.L_x_41940:
[----:B------:R-:W-:Y:S05]  /*1f3c0*/  BSYNC.RECONVERGENT B3 ;  /* 0x0000000000037941 */ /* 0x000fea0003800200 */
.L_x_41939:
        /* <DEDUP_REMOVED lines=10> */
.L_x_41938:
[----:B------:R-:W-:Y:S05]  /*1f470*/  BSYNC.RECONVERGENT B2 ;  /* 0x0000000000027941 */ /* 0x000fea0003800200 */
.L_x_41937:
        /* <DEDUP_REMOVED lines=17> */
.L_x_41948:
        /* <DEDUP_REMOVED lines=13> */
.L_x_41950:
[----:B------:R-:W-:Y:S05]  /*1f660*/  BSYNC.RECONVERGENT B4 ;  /* 0x0000000000047941 */ /* 0x000fea0003800200 */
.L_x_41949:
        /* <DEDUP_REMOVED lines=61> */
.L_x_41947:
[----:B------:R-:W-:Y:S05]  /*1fa40*/  BSYNC.RECONVERGENT B3 ;  /* 0x0000000000037941 */ /* 0x000fea0003800200 */
.L_x_41946:
        /* <DEDUP_REMOVED lines=11> */
.L_x_41945:
[----:B------:R-:W-:Y:S05]  /*1fb00*/  BSYNC.RECONVERGENT B2 ;  /* 0x0000000000027941 */ /* 0x000fea0003800200 */
.L_x_41944:
        /* <DEDUP_REMOVED lines=17> */
.L_x_41955:
        /* <DEDUP_REMOVED lines=13> */
.L_x_41957:
[----:B------:R-:W-:Y:S05]  /*1fcf0*/  BSYNC.RECONVERGENT B4 ;  /* 0x0000000000047941 */ /* 0x000fea0003800200 */
.L_x_41956:
        /* <DEDUP_REMOVED lines=61> */
.L_x_41954:
[----:B------:R-:W-:Y:S05]  /*200d0*/  BSYNC.RECONVERGENT B3 ;  /* 0x0000000000037941 */ /* 0x000fea0003800200 */
.L_x_41953:
        /* <DEDUP_REMOVED lines=10> */
.L_x_41952:
[----:B------:R-:W-:Y:S05]  /*20180*/  BSYNC.RECONVERGENT B2 ;  /* 0x0000000000027941 */ /* 0x000fea0003800200 */
.L_x_41951:
        /* <DEDUP_REMOVED lines=17> */
.L_x_41962:
        /* <DEDUP_REMOVED lines=13> */
.L_x_41964:
[----:B------:R-:W-:Y:S05]  /*20370*/  BSYNC.RECONVERGENT B4 ;  /* 0x0000000000047941 */ /* 0x000fea0003800200 */
.L_x_41963:
        /* <DEDUP_REMOVED lines=61> */
.L_x_41961:
[----:B------:R-:W-:Y:S05]  /*20750*/  BSYNC.RECONVERGENT B3 ;  /* 0x0000000000037941 */ /* 0x000fea0003800200 */
.L_x_41960:
        /* <DEDUP_REMOVED lines=11> */
.L_x_41959:
[----:B------:R-:W-:Y:S05]  /*20810*/  BSYNC.RECONVERGENT B2 ;  /* 0x0000000000027941 */ /* 0x000fea0003800200 */
.L_x_41958:
        /* <DEDUP_REMOVED lines=17> */
.L_x_41969:
        /* <DEDUP_REMOVED lines=13> */
.L_x_41971:
[----:B------:R-:W-:Y:S05]  /*20a00*/  BSYNC.RECONVERGENT B4 ;  /* 0x0000000000047941 */ /* 0x000fea0003800200 */
.L_x_41970:
        /* <DEDUP_REMOVED lines=61> */
.L_x_41968:
[----:B------:R-:W-:Y:S05]  /*20de0*/  BSYNC.RECONVERGENT B3 ;  /* 0x0000000000037941 */ /* 0x000fea0003800200 */
.L_x_41967:
        /* <DEDUP_REMOVED lines=10> */
.L_x_41966:
[----:B------:R-:W-:Y:S05]  /*20e90*/  BSYNC.RECONVERGENT B2 ;  /* 0x0000000000027941 */ /* 0x000fea0003800200 */
.L_x_41965:
        /* <DEDUP_REMOVED lines=16> */
.L_x_41975:
        /* <DEDUP_REMOVED lines=13> */
.L_x_41977:
[----:B------:R-:W-:Y:S05]  /*21070*/  BSYNC.RECONVERGENT B3 ;  /* 0x0000000000037941 */ /* 0x000fea0003800200 */
.L_x_41976:
        /* <DEDUP_REMOVED lines=61> */
.L_x_41974:
[----:B------:R-:W-:Y:S05]  /*21450*/  BSYNC.RECONVERGENT B2 ;  /* 0x0000000000027941 */ /* 0x000fea0003800200 */
.L_x_41973:
        /* <DEDUP_REMOVED lines=12> */
.L_x_41922:
        /* <DEDUP_REMOVED lines=21> */
.L_x_41982:
        /* <DEDUP_REMOVED lines=13> */
.L_x_41984:
[----:B------:R-:W-:Y:S05]  /*21740*/  BSYNC.RECONVERGENT B4 ;  /* 0x0000000000047941 */ /* 0x000fea0003800200 */
.L_x_41983:
        /* <DEDUP_REMOVED lines=61> */
.L_x_41981:
[----:B------:R-:W-:Y:S05]  /*21b20*/  BSYNC.RECONVERGENT B3 ;  /* 0x0000000000037941 */ /* 0x000fea0003800200 */
.L_x_41980:
        /* <DEDUP_REMOVED lines=10> */
.L_x_41979:
[----:B------:R-:W-:Y:S05]  /*21bd0*/  BSYNC.RECONVERGENT B2 ;  /* 0x0000000000027941 */ /* 0x000fea0003800200 */
.L_x_41978:
        /* <DEDUP_REMOVED lines=17> */
.L_x_41989:
        /* <DEDUP_REMOVED lines=13> */
.L_x_41991:
[----:B------:R-:W-:Y:S05]  /*21dc0*/  BSYNC.RECONVERGENT B4 ;  /* 0x0000000000047941 */ /* 0x000fea0003800200 */
.L_x_41990:
        /* <DEDUP_REMOVED lines=61> */
.L_x_41988:
[----:B------:R-:W-:Y:S05]  /*221a0*/  BSYNC.RECONVERGENT B3 ;  /* 0x0000000000037941 */ /* 0x000fea0003800200 */
.L_x_41987:
        /* <DEDUP_REMOVED lines=11> */
.L_x_41986:
[----:B------:R-:W-:Y:S05]  /*22260*/  BSYNC.RECONVERGENT B2 ;  /* 0x0000000000027941 */ /* 0x000fea0003800200 */
.L_x_41985:
        /* <DEDUP_REMOVED lines=17> */
.L_x_41996:
        /* <DEDUP_REMOVED lines=13> */
.L_x_41998:
[----:B------:R-:W-:Y:S05]  /*22450*/  BSYNC.RECONVERGENT B4 ;  /* 0x0000000000047941 */ /* 0x000fea0003800200 */
.L_x_41997:
        /* <DEDUP_REMOVED lines=61> */
.L_x_41995:
[----:B------:R-:W-:Y:S05]  /*22830*/  BSYNC.RECONVERGENT B3 ;  /* 0x0000000000037941 */ /* 0x000fea0003800200 */
.L_x_41994:
        /* <DEDUP_REMOVED lines=10> */
.L_x_41993:
[----:B------:R-:W-:Y:S05]  /*228e0*/  BSYNC.RECONVERGENT B2 ;  /* 0x0000000000027941 */ /* 0x000fea0003800200 */
.L_x_41992:
        /* <DEDUP_REMOVED lines=17> */
.L_x_42003:
        /* <DEDUP_REMOVED lines=13> */
.L_x_42005:
[----:B------:R-:W-:Y:S05]  /*22ad0*/  BSYNC.RECONVERGENT B4 ;  /* 0x0000000000047941 */ /* 0x000fea0003800200 */
.L_x_42004:
        /* <DEDUP_REMOVED lines=61> */
.L_x_42002:
[----:B------:R-:W-:Y:S05]  /*22eb0*/  BSYNC.RECONVERGENT B3 ;  /* 0x0000000000037941 */ /* 0x000fea0003800200 */
.L_x_42001:
        /* <DEDUP_REMOVED lines=11> */
.L_x_42000:
[----:B------:R-:W-:Y:S05]  /*22f70*/  BSYNC.RECONVERGENT B2 ;  /* 0x0000000000027941 */ /* 0x000fea0003800200 */
.L_x_41999:
        /* <DEDUP_REMOVED lines=17> */
.L_x_42010:
        /* <DEDUP_REMOVED lines=13> */
.L_x_42012:
[----:B------:R-:W-:Y:S05]  /*23160*/  BSYNC.RECONVERGENT B4 ;  /* 0x0000000000047941 */ /* 0x000fea0003800200 */
.L_x_42011:
        /* <DEDUP_REMOVED lines=61> */
.L_x_42009:
[----:B------:R-:W-:Y:S05]  /*23540*/  BSYNC.RECONVERGENT B3 ;  /* 0x0000000000037941 */ /* 0x000fea0003800200 */
.L_x_42008:
        /* <DEDUP_REMOVED lines=10> */
.L_x_42007:
[----:B------:R-:W-:Y:S05]  /*235f0*/  BSYNC.RECONVERGENT B2 ;  /* 0x0000000000027941 */ /* 0x000fea0003800200 */
.L_x_42006:
        /* <DEDUP_REMOVED lines=17> */
.L_x_42017:
        /* <DEDUP_REMOVED lines=13> */
.L_x_42019:
[----:B------:R-:W-:Y:S05]  /*237e0*/  BSYNC.RECONVERGENT B4 ;  /* 0x0000000000047941 */ /* 0x000fea0003800200 */
.L_x_42018:
        /* <DEDUP_REMOVED lines=61> */
.L_x_42016:
[----:B------:R-:W-:Y:S05]  /*23bc0*/  BSYNC.RECONVERGENT B3 ;  /* 0x0000000000037941 */ /* 0x000fea0003800200 */
.L_x_42015:
        /* <DEDUP_REMOVED lines=11> */
.L_x_42014:
[----:B------:R-:W-:Y:S05]  /*23c80*/  BSYNC.RECONVERGENT B2 ;  /* 0x0000000000027941 */ /* 0x000fea0003800200 */
.L_x_42013:
        /* <DEDUP_REMOVED lines=17> */
.L_x_42024:
        /* <DEDUP_REMOVED lines=13> */
.L_x_42026:
[----:B------:R-:W-:Y:S05]  /*23e70*/  BSYNC.RECONVERGENT B4 ;  /* 0x0000000000047941 */ /* 0x000fea0003800200 */
.L_x_42025:
        /* <DEDUP_REMOVED lines=61> */
.L_x_42023:
[----:B------:R-:W-:Y:S05]  /*24250*/  BSYNC.RECONVERGENT B3 ;  /* 0x0000000000037941 */ /* 0x000fea0003800200 */
.L_x_42022:
        /* <DEDUP_REMOVED lines=10> */
.L_x_42021:
[----:B------:R-:W-:Y:S05]  /*24300*/  BSYNC.RECONVERGENT B2 ;  /* 0x0000000000027941 */ /* 0x000fea0003800200 */
.L_x_42020:
        /* <DEDUP_REMOVED lines=16> */
.L_x_42029:
        /* <DEDUP_REMOVED lines=13> */
.L_x_42031:
[----:B------:R-:W-:Y:S05]  /*244e0*/  BSYNC.RECONVERGENT B3 ;  /* 0x0000000000037941 */ /* 0x000fea0003800200 */
.L_x_42030:
        /* <DEDUP_REMOVED lines=61> */
.L_x_42028:
[----:B------:R-:W-:Y:S05]  /*248c0*/  BSYNC.RECONVERGENT B2 ;  /* 0x0000000000027941 */ /* 0x000fea0003800200 */
.L_x_42027:
        /* <DEDUP_REMOVED lines=11> */
.L_x_41972:
[----:B------:R-:W-:Y:S05]  /*24980*/  BSYNC.RECONVERGENT B0 ;  /* 0x0000000000007941 */ /* 0x000fea0003800200 */
.L_x_41921:
        /* <DEDUP_REMOVED lines=27> */
.L_x_42033:
[----:B------:R-:W-:Y:S05]  /*24b40*/  BSYNC.RECONVERGENT B0 ;  /* 0x0000000000007941 */ /* 0x000fea0003800200 */
.L_x_42032:
[----:B------:R-:W-:Y:S01]  /*24b50*/  IADD3 R209, PT, PT, R209, 0x20, RZ ;  /* 0x00000020d1d17810 */ /* 0x000fe20007ffe0ff */
[----:B------:R-:W-:-:S07]  /*24b60*/  VIADD R208, R208, 0x20 ;  /* 0x00000020d0d07836 */ /* 0x000fce0000000000 */
.L_x_41920:
[----:B------:R-:W-:Y:S05]  /*24b70*/  BSYNC.RECONVERGENT B1 ;  /* 0x0000000000017941 */ /* 0x000fea0003800200 */
.L_x_41919:
        /* <DEDUP_REMOVED lines=38> */
.L_x_42042:
        /* <DEDUP_REMOVED lines=13> */
.L_x_42044:
[----:B------:R-:W-:Y:S05]  /*24eb0*/  BSYNC.RECONVERGENT B4 ;  /* 0x0000000000047941 */ /* 0x000fea0003800200 */
.L_x_42043:
        /* <DEDUP_REMOVED lines=61> */
.L_x_42041:
[----:B------:R-:W-:Y:S05]  /*25290*/  BSYNC.RECONVERGENT B3 ;  /* 0x0000000000037941 */ /* 0x000fea0003800200 */
.L_x_42040:
        /* <DEDUP_REMOVED lines=10> */
.L_x_42039:
[----:B------:R-:W-:Y:S05]  /*25340*/  BSYNC.RECONVERGENT B2 ;  /* 0x0000000000027941 */ /* 0x000fea0003800200 */
.L_x_42038:
        /* <DEDUP_REMOVED lines=17> */
.L_x_42049:
        /* <DEDUP_REMOVED lines=13> */
.L_x_42051:
[----:B------:R-:W-:Y:S05]  /*25530*/  BSYNC.RECONVERGENT B4 ;  /* 0x0000000000047941 */ /* 0x000fea0003800200 */
.L_x_42050:
        /* <DEDUP_REMOVED lines=61> */
.L_x_42048:
[----:B------:R-:W-:Y:S05]  /*25910*/  BSYNC.RECONVERGENT B3 ;  /* 0x0000000000037941 */ /* 0x000fea0003800200 */
.L_x_42047:
        /* <DEDUP_REMOVED lines=11> */
.L_x_42046:
[----:B------:R-:W-:Y:S05]  /*259d0*/  BSYNC.RECONVERGENT B2 ;  /* 0x0000000000027941 */ /* 0x000fea0003800200 */
.L_x_42045:
        /* <DEDUP_REMOVED lines=17> */
.L_x_42056:
        /* <DEDUP_REMOVED lines=13> */
.L_x_42058:
[----:B------:R-:W-:Y:S05]  /*25bc0*/  BSYNC.RECONVERGENT B4 ;  /* 0x0000000000047941 */ /* 0x000fea0003800200 */
.L_x_42057:
        /* <DEDUP_REMOVED lines=61> */
.L_x_42055:
[----:B------:R-:W-:Y:S05]  /*25fa0*/  BSYNC.RECONVERGENT B3 ;  /* 0x0000000000037941 */ /* 0x000fea0003800200 */
.L_x_42054:
        /* <DEDUP_REMOVED lines=10> */
.L_x_42053:
[----:B------:R-:W-:Y:S05]  /*26050*/  BSYNC.RECONVERGENT B2 ;  /* 0x0000000000027941 */ /* 0x000fea0003800200 */
.L_x_42052:
        /* <DEDUP_REMOVED lines=17> */
.L_x_42063:
        /* <DEDUP_REMOVED lines=13> */
.L_x_42065:
[----:B------:R-:W-:Y:S05]  /*26240*/  BSYNC.RECONVERGENT B4 ;  /* 0x0000000000047941 */ /* 0x000fea0003800200 */
.L_x_42064:
        /* <DEDUP_REMOVED lines=61> */
.L_x_42062:
[----:B------:R-:W-:Y:S05]  /*26620*/  BSYNC.RECONVERGENT B3 ;  /* 0x0000000000037941 */ /* 0x000fea0003800200 */
.L_x_42061:
        /* <DEDUP_REMOVED lines=11> */
.L_x_42060:
[----:B------:R-:W-:Y:S05]  /*266e0*/  BSYNC.RECONVERGENT B2 ;  /* 0x0000000000027941 */ /* 0x000fea0003800200 */
.L_x_42059:
        /* <DEDUP_REMOVED lines=17> */
.L_x_42070:
        /* <DEDUP_REMOVED lines=13> */
.L_x_42072:
[----:B------:R-:W-:Y:S05]  /*268d0*/  BSYNC.RECONVERGENT B4 ;  /* 0x0000000000047941 */ /* 0x000fea0003800200 */
.L_x_42071:
        /* <DEDUP_REMOVED lines=61> */
.L_x_42069:
[----:B------:R-:W-:Y:S05]  /*26cb0*/  BSYNC.RECONVERGENT B3 ;  /* 0x0000000000037941 */ /* 0x000fea0003800200 */
.L_x_42068:
        /* <DEDUP_REMOVED lines=10> */
.L_x_42067:
[----:B------:R-:W-:Y:S05]  /*26d60*/  BSYNC.RECONVERGENT B2 ;  /* 0x0000000000027941 */ /* 0x000fea0003800200 */
.L_x_42066:
        /* <DEDUP_REMOVED lines=17> */
.L_x_42077:
        /* <DEDUP_REMOVED lines=13> */
.L_x_42079:
[----:B------:R-:W-:Y:S05]  /*26f50*/  BSYNC.RECONVERGENT B4 ;  /* 0x0000000000047941 */ /* 0x000fea0003800200 */
.L_x_42078:
        /* <DEDUP_REMOVED lines=61> */
.L_x_42076:
[----:B------:R-:W-:Y:S05]  /*27330*/  BSYNC.RECONVERGENT B3 ;  /* 0x0000000000037941 */ /* 0x000fea0003800200 */
.L_x_42075:
        /* <DEDUP_REMOVED lines=11> */
.L_x_42074:
[----:B------:R-:W-:Y:S05]  /*273f0*/  BSYNC.RECONVERGENT B2 ;  /* 0x0000000000027941 */ /* 0x000fea0003800200 */
.L_x_42073:
        /* <DEDUP_REMOVED lines=17> */
.L_x_42084:
        /* <DEDUP_REMOVED lines=13> */
.L_x_42086:
[----:B------:R-:W-:Y:S05]  /*275e0*/  BSYNC.RECONVERGENT B4 ;  /* 0x0000000000047941 */ /* 0x000fea0003800200 */
.L_x_42085:
        /* <DEDUP_REMOVED lines=61> */
.L_x_42083:
[----:B------:R-:W-:Y:S05]  /*279c0*/  BSYNC.RECONVERGENT B3 ;  /* 0x0000000000037941 */ /* 0x000fea0003800200 */
.L_x_42082:
        /* <DEDUP_REMOVED lines=10> */
.L_x_42081:
[----:B------:R-:W-:Y:S05]  /*27a70*/  BSYNC.RECONVERGENT B2 ;  /* 0x0000000000027941 */ /* 0x000fea0003800200 */
.L_x_42080:
        /* <DEDUP_REMOVED lines=16> */
.L_x_42090:
        /* <DEDUP_REMOVED lines=13> */
.L_x_42092:
[----:B------:R-:W-:Y:S05]  /*27c50*/  BSYNC.RECONVERGENT B3 ;  /* 0x0000000000037941 */ /* 0x000fea0003800200 */
.L_x_42091:
        /* <DEDUP_REMOVED lines=61> */
.L_x_42089:
[----:B------:R-:W-:Y:S05]  /*28030*/  BSYNC.RECONVERGENT B2 ;  /* 0x0000000000027941 */ /* 0x000fea0003800200 */
.L_x_42088:
        /* <DEDUP_REMOVED lines=12> */
.L_x_42037:
        /* <DEDUP_REMOVED lines=21> */
.L_x_42097:
        /* <DEDUP_REMOVED lines=13> */
.L_x_42099:
[----:B------:R-:W-:Y:S05]  /*28320*/  BSYNC.RECONVERGENT B4 ;  /* 0x0000000000047941 */ /* 0x000fea0003800200 */
.L_x_42098:
        /* <DEDUP_REMOVED lines=61> */
.L_x_42096:
[----:B------:R-:W-:Y:S05]  /*28700*/  BSYNC.RECONVERGENT B3 ;  /* 0x0000000000037941 */ /* 0x000fea0003800200 */
.L_x_42095:
        /* <DEDUP_REMOVED lines=10> */
.L_x_42094:
[----:B------:R-:W-:Y:S05]  /*287b0*/  BSYNC.RECONVERGENT B2 ;  /* 0x0000000000027941 */ /* 0x000fea0003800200 */
.L_x_42093:
        /* <DEDUP_REMOVED lines=17> */
.L_x_42104:
        /* <DEDUP_REMOVED lines=13> */
.L_x_42106:
[----:B------:R-:W-:Y:S05]  /*289a0*/  BSYNC.RECONVERGENT B4 ;  /* 0x0000000000047941 */ /* 0x000fea0003800200 */
.L_x_42105:
        /* <DEDUP_REMOVED lines=61> */
.L_x_42103:
[----:B------:R-:W-:Y:S05]  /*28d80*/  BSYNC.RECONVERGENT B3 ;  /* 0x0000000000037941 */ /* 0x000fea0003800200 */
.L_x_42102:
        /* <DEDUP_REMOVED lines=11> */
.L_x_42101:
[----:B------:R-:W-:Y:S05]  /*28e40*/  BSYNC.RECONVERGENT B2 ;  /* 0x0000000000027941 */ /* 0x000fea0003800200 */
.L_x_42100:
        /* <DEDUP_REMOVED lines=17> */
.L_x_42111:
        /* <DEDUP_REMOVED lines=13> */
.L_x_42113:
[----:B------:R-:W-:Y:S05]  /*29030*/  BSYNC.RECONVERGENT B4 ;  /* 0x0000000000047941 */ /* 0x000fea0003800200 */
.L_x_42112:
        /* <DEDUP_REMOVED lines=61> */
.L_x_42110:
[----:B------:R-:W-:Y:S05]  /*29410*/  BSYNC.RECONVERGENT B3 ;  /* 0x0000000000037941 */ /* 0x000fea0003800200 */
.L_x_42109:
        /* <DEDUP_REMOVED lines=10> */
.L_x_42108:
[----:B------:R-:W-:Y:S05]  /*294c0*/  BSYNC.RECONVERGENT B2 ;  /* 0x0000000000027941 */ /* 0x000fea0003800200 */
.L_x_42107:
        /* <DEDUP_REMOVED lines=17> */
.L_x_42118:
        /* <DEDUP_REMOVED lines=13> */
.L_x_42120:
[----:B------:R-:W-:Y:S05]  /*296b0*/  BSYNC.RECONVERGENT B4 ;  /* 0x0000000000047941 */ /* 0x000fea0003800200 */
.L_x_42119:
        /* <DEDUP_REMOVED lines=61> */
.L_x_42117:
[----:B------:R-:W-:Y:S05]  /*29a90*/  BSYNC.RECONVERGENT B3 ;  /* 0x0000000000037941 */ /* 0x000fea0003800200 */
.L_x_42116:
        /* <DEDUP_REMOVED lines=11> */
.L_x_42115:
[----:B------:R-:W-:Y:S05]  /*29b50*/  BSYNC.RECONVERGENT B2 ;  /* 0x0000000000027941 */ /* 0x000fea0003800200 */
.L_x_42114:
        /* <DEDUP_REMOVED lines=17> */
.L_x_42125:
        /* <DEDUP_REMOVED lines=13> */
.L_x_42127:
[----:B------:R-:W-:Y:S05]  /*29d40*/  BSYNC.RECONVERGENT B4 ;  /* 0x0000000000047941 */ /* 0x000fea0003800200 */
.L_x_42126:
        /* <DEDUP_REMOVED lines=61> */
.L_x_42124:
[----:B------:R-:W-:Y:S05]  /*2a120*/  BSYNC.RECONVERGENT B3 ;  /* 0x0000000000037941 */ /* 0x000fea0003800200 */
.L_x_42123:
        /* <DEDUP_REMOVED lines=10> */
.L_x_42122:
[----:B------:R-:W-:Y:S05]  /*2a1d0*/  BSYNC.RECONVERGENT B2 ;  /* 0x0000000000027941 */ /* 0x000fea0003800200 */
.L_x_42121:
        /* <DEDUP_REMOVED lines=17> */
.L_x_42132:
        /* <DEDUP_REMOVED lines=13> */
.L_x_42134:
[----:B------:R-:W-:Y:S05]  /*2a3c0*/  BSYNC.RECONVERGENT B4 ;  /* 0x0000000000047941 */ /* 0x000fea0003800200 */
.L_x_42133:
        /* <DEDUP_REMOVED lines=61> */
.L_x_42131:
[----:B------:R-:W-:Y:S05]  /*2a7a0*/  BSYNC.RECONVERGENT B3 ;  /* 0x0000000000037941 */ /* 0x000fea0003800200 */
.L_x_42130:
        /* <DEDUP_REMOVED lines=11> */
.L_x_42129:
[----:B------:R-:W-:Y:S05]  /*2a860*/  BSYNC.RECONVERGENT B2 ;  /* 0x0000000000027941 */ /* 0x000fea0003800200 */
.L_x_42128:
        /* <DEDUP_REMOVED lines=17> */
.L_x_42139:
        /* <DEDUP_REMOVED lines=13> */
.L_x_42141:
[----:B------:R-:W-:Y:S05]  /*2aa50*/  BSYNC.RECONVERGENT B4 ;  /* 0x0000000000047941 */ /* 0x000fea0003800200 */
.L_x_42140:
        /* <DEDUP_REMOVED lines=61> */
.L_x_42138:
[----:B------:R-:W-:Y:S05]  /*2ae30*/  BSYNC.RECONVERGENT B3 ;  /* 0x0000000000037941 */ /* 0x000fea0003800200 */
.L_x_42137:
        /* <DEDUP_REMOVED lines=10> */
.L_x_42136:
[----:B------:R-:W-:Y:S05]  /*2aee0*/  BSYNC.RECONVERGENT B2 ;  /* 0x0000000000027941 */ /* 0x000fea0003800200 */
.L_x_42135:
        /* <DEDUP_REMOVED lines=16> */
.L_x_42144:
        /* <DEDUP_REMOVED lines=13> */
.L_x_42146:
[----:B------:R-:W-:Y:S05]  /*2b0c0*/  BSYNC.RECONVERGENT B3 ;  /* 0x0000000000037941 */ /* 0x000fea0003800200 */
.L_x_42145:
        /* <DEDUP_REMOVED lines=61> */
.L_x_42143:
[----:B------:R-:W-:Y:S05]  /*2b4a0*/  BSYNC.RECONVERGENT B2 ;  /* 0x0000000000027941 */ /* 0x000fea0003800200 */
.L_x_42142:
        /* <DEDUP_REMOVED lines=11> */
.L_x_42087:
[----:B------:R-:W-:Y:S05]  /*2b560*/  BSYNC.RECONVERGENT B0 ;  /* 0x0000000000007941 */ /* 0x000fea0003800200 */
.L_x_42036:
        /* <DEDUP_REMOVED lines=27> */
.L_x_42148:
[----:B------:R-:W-:Y:S05]  /*2b720*/  BSYNC.RECONVERGENT B0 ;  /* 0x0000000000007941 */ /* 0x000fea0003800200 */
.L_x_42147:
[----:B------:R-:W-:Y:S01]  /*2b730*/  IADD3 R209, PT, PT, R209, 0x20, RZ ;  /* 0x00000020d1d17810 */ /* 0x000fe20007ffe0ff */
[----:B------:R-:W-:-:S07]  /*2b740*/  VIADD R208, R208, 0x20 ;  /* 0x00000020d0d07836 */ /* 0x000fce0000000000 */
.L_x_42035:
[----:B------:R-:W-:Y:S05]  /*2b750*/  BSYNC.RECONVERGENT B1 ;  /* 0x0000000000017941 */ /* 0x000fea0003800200 */
.L_x_42034:
        /* <DEDUP_REMOVED lines=38> */
.L_x_42157:
        /* <DEDUP_REMOVED lines=13> */
.L_x_42159:
[----:B------:R-:W-:Y:S05]  /*2ba90*/  BSYNC.RECONVERGENT B4 ;  /* 0x0000000000047941 */ /* 0x000fea0003800200 */
.L_x_42158:
        /* <DEDUP_REMOVED lines=61> */
.L_x_42156:
[----:B------:R-:W-:Y:S05]  /*2be70*/  BSYNC.RECONVERGENT B3 ;  /* 0x0000000000037941 */ /* 0x000fea0003800200 */
.L_x_42155:
        /* <DEDUP_REMOVED lines=10> */
.L_x_42154:
[----:B------:R-:W-:Y:S05]  /*2bf20*/  BSYNC.RECONVERGENT B2 ;  /* 0x0000000000027941 */ /* 0x000fea0003800200 */
.L_x_42153:
        /* <DEDUP_REMOVED lines=17> */
.L_x_42164:
        /* <DEDUP_REMOVED lines=13> */
.L_x_42166:
[----:B------:R-:W-:Y:S05]  /*2c110*/  BSYNC.RECONVERGENT B4 ;  /* 0x0000000000047941 */ /* 0x000fea0003800200 */
.L_x_42165:
        /* <DEDUP_REMOVED lines=61> */
.L_x_42163:
[----:B------:R-:W-:Y:S05]  /*2c4f0*/  BSYNC.RECONVERGENT B3 ;  /* 0x0000000000037941 */ /* 0x000fea0003800200 */
.L_x_42162:
        /* <DEDUP_REMOVED lines=11> */
.L_x_42161:
[----:B------:R-:W-:Y:S05]  /*2c5b0*/  BSYNC.RECONVERGENT B2 ;  /* 0x0000000000027941 */ /* 0x000fea0003800200 */
.L_x_42160:
        /* <DEDUP_REMOVED lines=17> */
.L_x_42171:
        /* <DEDUP_REMOVED lines=13> */
.L_x_42173:
[----:B------:R-:W-:Y:S05]  /*2c7a0*/  BSYNC.RECONVERGENT B4 ;  /* 0x0000000000047941 */ /* 0x000fea0003800200 */
.L_x_42172:
        /* <DEDUP_REMOVED lines=61> */
.L_x_42170:
[----:B------:R-:W-:Y:S05]  /*2cb80*/  BSYNC.RECONVERGENT B3 ;  /* 0x0000000000037941 */ /* 0x000fea0003800200 */
.L_x_42169:
        /* <DEDUP_REMOVED lines=10> */
.L_x_42168:
[----:B------:R-:W-:Y:S05]  /*2cc30*/  BSYNC.RECONVERGENT B2 ;  /* 0x0000000000027941 */ /* 0x000fea0003800200 */
.L_x_42167:
        /* <DEDUP_REMOVED lines=17> */
.L_x_42178:
        /* <DEDUP_REMOVED lines=13> */
.L_x_42180:
[----:B------:R-:W-:Y:S05]  /*2ce20*/  BSYNC.RECONVERGENT B4 ;  /* 0x0000000000047941 */ /* 0x000fea0003800200 */
.L_x_42179:
        /* <DEDUP_REMOVED lines=61> */
.L_x_42177:
[----:B------:R-:W-:Y:S05]  /*2d200*/  BSYNC.RECONVERGENT B3 ;  /* 0x0000000000037941 */ /* 0x000fea0003800200 */
.L_x_42176:
        /* <DEDUP_REMOVED lines=11> */
.L_x_42175:
[----:B------:R-:W-:Y:S05]  /*2d2c0*/  BSYNC.RECONVERGENT B2 ;  /* 0x0000000000027941 */ /* 0x000fea0003800200 */
.L_x_42174:
        /* <DEDUP_REMOVED lines=17> */
.L_x_42185:
        /* <DEDUP_REMOVED lines=13> */
.L_x_42187:
[----:B------:R-:W-:Y:S05]  /*2d4b0*/  BSYNC.RECONVERGENT B4 ;  /* 0x0000000000047941 */ /* 0x000fea0003800200 */
.L_x_42186:
        /* <DEDUP_REMOVED lines=61> */
.L_x_42184:
[----:B------:R-:W-:Y:S05]  /*2d890*/  BSYNC.RECONVERGENT B3 ;  /* 0x0000000000037941 */ /* 0x000fea0003800200 */
.L_x_42183:
        /* <DEDUP_REMOVED lines=10> */
.L_x_42182:
[----:B------:R-:W-:Y:S05]  /*2d940*/  BSYNC.RECONVERGENT B2 ;  /* 0x0000000000027941 */ /* 0x000fea0003800200 */
.L_x_42181:
        /* <DEDUP_REMOVED lines=17> */
.L_x_42192:
        /* <DEDUP_REMOVED lines=13> */
.L_x_42194:
[----:B------:R-:W-:Y:S05]  /*2db30*/  BSYNC.RECONVERGENT B4 ;  /* 0x0000000000047941 */ /* 0x000fea0003800200 */
.L_x_42193:
        /* <DEDUP_REMOVED lines=61> */
.L_x_42191:
[----:B------:R-:W-:Y:S05]  /*2df10*/  BSYNC.RECONVERGENT B3 ;  /* 0x0000000000037941 */ /* 0x000fea0003800200 */
.L_x_42190:
        /* <DEDUP_REMOVED lines=11> */
.L_x_42189:
[----:B------:R-:W-:Y:S05]  /*2dfd0*/  BSYNC.RECONVERGENT B2 ;  /* 0x0000000000027941 */ /* 0x000fea0003800200 */
.L_x_42188:
        /* <DEDUP_REMOVED lines=17> */
.L_x_42199:
        /* <DEDUP_REMOVED lines=13> */
.L_x_42201:
[----:B------:R-:W-:Y:S05]  /*2e1c0*/  BSYNC.RECONVERGENT B4 ;  /* 0x0000000000047941 */ /* 0x000fea0003800200 */
.L_x_42200:
        /* <DEDUP_REMOVED lines=61> */
.L_x_42198:
[----:B------:R-:W-:Y:S05]  /*2e5a0*/  BSYNC.RECONVERGENT B3 ;  /* 0x0000000000037941 */ /* 0x000fea0003800200 */
.L_x_42197:
        /* <DEDUP_REMOVED lines=10> */
.L_x_42196:
[----:B------:R-:W-:Y:S05]  /*2e650*/  BSYNC.RECONVERGENT B2 ;  /* 0x0000000000027941 */ /* 0x000fea0003800200 */
.L_x_42195:
        /* <DEDUP_REMOVED lines=16> */
.L_x_42205:
        /* <DEDUP_REMOVED lines=13> */
.L_x_42207:
[----:B------:R-:W-:Y:S05]  /*2e830*/  BSYNC.RECONVERGENT B3 ;  /* 0x0000000000037941 */ /* 0x000fea0003800200 */
.L_x_42206:
        /* <DEDUP_REMOVED lines=61> */
.L_x_42204:
[----:B------:R-:W-:Y:S05]  /*2ec10*/  BSYNC.RECONVERGENT B2 ;  /* 0x0000000000027941 */ /* 0x000fea0003800200 */
.L_x_42203:
        /* <DEDUP_REMOVED lines=12> */
.L_x_42152:
        /* <DEDUP_REMOVED lines=21> */
.L_x_42212:
        /* <DEDUP_REMOVED lines=13> */
.L_x_42214:
[----:B------:R-:W-:Y:S05]  /*2ef00*/  BSYNC.RECONVERGENT B4 ;  /* 0x0000000000047941 */ /* 0x000fea0003800200 */
.L_x_42213:
        /* <DEDUP_REMOVED lines=61> */
.L_x_42211:
[----:B------:R-:W-:Y:S05]  /*2f2e0*/  BSYNC.RECONVERGENT B3 ;  /* 0x0000000000037941 */ /* 0x000fea0003800200 */
.L_x_42210:
        /* <DEDUP_REMOVED lines=10> */
.L_x_42209:
[----:B------:R-:W-:Y:S05]  /*2f390*/  BSYNC.RECONVERGENT B2 ;  /* 0x0000000000027941 */ /* 0x000fea0003800200 */
.L_x_42208:
        /* <DEDUP_REMOVED lines=17> */
.L_x_42219:
        /* <DEDUP_REMOVED lines=13> */
.L_x_42221:
[----:B------:R-:W-:Y:S05]  /*2f580*/  BSYNC.RECONVERGENT B4 ;  /* 0x0000000000047941 */ /* 0x000fea0003800200 */
.L_x_42220:
        /* <DEDUP_REMOVED lines=61> */
.L_x_42218:
[----:B------:R-:W-:Y:S05]  /*2f960*/  BSYNC.RECONVERGENT B3 ;  /* 0x0000000000037941 */ /* 0x000fea0003800200 */
.L_x_42217:
        /* <DEDUP_REMOVED lines=11> */
.L_x_42216:
[----:B------:R-:W-:Y:S05]  /*2fa20*/  BSYNC.RECONVERGENT B2 ;  /* 0x0000000000027941 */ /* 0x000fea0003800200 */
.L_x_42215:
        /* <DEDUP_REMOVED lines=17> */
.L_x_42226:
        /* <DEDUP_REMOVED lines=13> */
.L_x_42228:
[----:B------:R-:W-:Y:S05]  /*2fc10*/  BSYNC.RECONVERGENT B4 ;  /* 0x0000000000047941 */ /* 0x000fea0003800200 */
.L_x_42227:
        /* <DEDUP_REMOVED lines=61> */
.L_x_42225:
[----:B------:R-:W-:Y:S05]  /*2fff0*/  BSYNC.RECONVERGENT B3 ;  /* 0x0000000000037941 */ /* 0x000fea0003800200 */
.L_x_42224:
        /* <DEDUP_REMOVED lines=10> */
.L_x_42223:
[----:B------:R-:W-:Y:S05]  /*300a0*/  BSYNC.RECONVERGENT B2 ;  /* 0x0000000000027941 */ /* 0x000fea0003800200 */
.L_x_42222:
        /* <DEDUP_REMOVED lines=17> */
.L_x_42233:
        /* <DEDUP_REMOVED lines=13> */
.L_x_42235:
[----:B------:R-:W-:Y:S05]  /*30290*/  BSYNC.RECONVERGENT B4 ;  /* 0x0000000000047941 */ /* 0x000fea0003800200 */
.L_x_42234:
        /* <DEDUP_REMOVED lines=61> */
.L_x_42232:
[----:B------:R-:W-:Y:S05]  /*30670*/  BSYNC.RECONVERGENT B3 ;  /* 0x0000000000037941 */ /* 0x000fea0003800200 */
.L_x_42231:
        /* <DEDUP_REMOVED lines=11> */
.L_x_42230:
[----:B------:R-:W-:Y:S05]  /*30730*/  BSYNC.RECONVERGENT B2 ;  /* 0x0000000000027941 */ /* 0x000fea0003800200 */
.L_x_42229:
        /* <DEDUP_REMOVED lines=17> */
.L_x_42240:
        /* <DEDUP_REMOVED lines=13> */
.L_x_42242:
[----:B------:R-:W-:Y:S05]  /*30920*/  BSYNC.RECONVERGENT B4 ;  /* 0x0000000000047941 */ /* 0x000fea0003800200 */
.L_x_42241:
        /* <DEDUP_REMOVED lines=61> */
.L_x_42239:
[----:B------:R-:W-:Y:S05]  /*30d00*/  BSYNC.RECONVERGENT B3 ;  /* 0x0000000000037941 */ /* 0x000fea0003800200 */
.L_x_42238:
        /* <DEDUP_REMOVED lines=10> */
.L_x_42237:
[----:B------:R-:W-:Y:S05]  /*30db0*/  BSYNC.RECONVERGENT B2 ;  /* 0x0000000000027941 */ /* 0x000fea0003800200 */
.L_x_42236:
        /* <DEDUP_REMOVED lines=17> */
.L_x_42247:
        /* <DEDUP_REMOVED lines=13> */
.L_x_42249:
[----:B------:R-:W-:Y:S05]  /*30fa0*/  BSYNC.RECONVERGENT B4 ;  /* 0x0000000000047941 */ /* 0x000fea0003800200 */
.L_x_42248:
        /* <DEDUP_REMOVED lines=61> */
.L_x_42246:
[----:B------:R-:W-:Y:S05]  /*31380*/  BSYNC.RECONVERGENT B3 ;  /* 0x0000000000037941 */ /* 0x000fea0003800200 */
.L_x_42245:
        /* <DEDUP_REMOVED lines=11> */
.L_x_42244:
[----:B------:R-:W-:Y:S05]  /*31440*/  BSYNC.RECONVERGENT B2 ;  /* 0x0000000000027941 */ /* 0x000fea0003800200 */
.L_x_42243:
        /* <DEDUP_REMOVED lines=17> */
.L_x_42254:
        /* <DEDUP_REMOVED lines=13> */
.L_x_42256:
[----:B------:R-:W-:Y:S05]  /*31630*/  BSYNC.RECONVERGENT B4 ;  /* 0x0000000000047941 */ /* 0x000fea0003800200 */
.L_x_42255:
        /* <DEDUP_REMOVED lines=61> */
.L_x_42253:
[----:B------:R-:W-:Y:S05]  /*31a10*/  BSYNC.RECONVERGENT B3 ;  /* 0x0000000000037941 */ /* 0x000fea0003800200 */
.L_x_42252:
        /* <DEDUP_REMOVED lines=10> */
.L_x_42251:
[----:B------:R-:W-:Y:S05]  /*31ac0*/  BSYNC.RECONVERGENT B2 ;  /* 0x0000000000027941 */ /* 0x000fea0003800200 */
.L_x_42250:
        /* <DEDUP_REMOVED lines=16> */
.L_x_42259:
        /* <DEDUP_REMOVED lines=13> */
.L_x_42261:
[----:B------:R-:W-:Y:S05]  /*31ca0*/  BSYNC.RECONVERGENT B3 ;  /* 0x0000000000037941 */ /* 0x000fea0003800200 */
.L_x_42260:
        /* <DEDUP_REMOVED lines=61> */
.L_x_42258:
[----:B------:R-:W-:Y:S05]  /*32080*/  BSYNC.RECONVERGENT B2 ;  /* 0x0000000000027941 */ /* 0x000fea0003800200 */
.L_x_42257:
        /* <DEDUP_REMOVED lines=11> */
.L_x_42202:
[----:B------:R-:W-:Y:S05]  /*32140*/  BSYNC.RECONVERGENT B0 ;  /* 0x0000000000007941 */ /* 0x000fea0003800200 */
.L_x_42151:
        /* <DEDUP_REMOVED lines=27> */
.L_x_42263:
[----:B------:R-:W-:Y:S05]  /*32300*/  BSYNC.RECONVERGENT B0 ;  /* 0x0000000000007941 */ /* 0x000fea0003800200 */
.L_x_42262:
[----:B------:R-:W-:Y:S01]  /*32310*/  IADD3 R209, PT, PT, R209, 0x20, RZ ;  /* 0x00000020d1d17810 */ /* 0x000fe20007ffe0ff */
[----:B------:R-:W-:-:S07]  /*32320*/  VIADD R208, R208, 0x20 ;  /* 0x00000020d0d07836 */ /* 0x000fce0000000000 */
.L_x_42150:
[----:B------:R-:W-:Y:S05]  /*32330*/  BSYNC.RECONVERGENT B1 ;  /* 0x0000000000017941 */ /* 0x000fea0003800200 */
.L_x_42149:
        /* <DEDUP_REMOVED lines=38> */
.L_x_42272:
        /* <DEDUP_REMOVED lines=13> */
.L_x_42274:
[----:B------:R-:W-:Y:S05]  /*32670*/  BSYNC.RECONVERGENT B4 ;  /* 0x0000000000047941 */ /* 0x000fea0003800200 */
.L_x_42273:
        /* <DEDUP_REMOVED lines=61> */
.L_x_42271:
[----:B------:R-:W-:Y:S05]  /*32a50*/  BSYNC.RECONVERGENT B3 ;  /* 0x0000000000037941 */ /* 0x000fea0003800200 */
.L_x_42270:
        /* <DEDUP_REMOVED lines=10> */
.L_x_42269:
[----:B------:R-:W-:Y:S05]  /*32b00*/  BSYNC.RECONVERGENT B2 ;  /* 0x0000000000027941 */ /* 0x000fea0003800200 */
.L_x_42268:
        /* <DEDUP_REMOVED lines=17> */
.L_x_42279:
        /* <DEDUP_REMOVED lines=13> */
.L_x_42281:
[----:B------:R-:W-:Y:S05]  /*32cf0*/  BSYNC.RECONVERGENT B4 ;  /* 0x0000000000047941 */ /* 0x000fea0003800200 */
.L_x_42280:
        /* <DEDUP_REMOVED lines=61> */
.L_x_42278:
[----:B------:R-:W-:Y:S05]  /*330d0*/  BSYNC.RECONVERGENT B3 ;  /* 0x0000000000037941 */ /* 0x000fea0003800200 */
.L_x_42277:
        /* <DEDUP_REMOVED lines=11> */
.L_x_42276:
[----:B------:R-:W-:Y:S05]  /*33190*/  BSYNC.RECONVERGENT B2 ;  /* 0x0000000000027941 */ /* 0x000fea0003800200 */
.L_x_42275:
        /* <DEDUP_REMOVED lines=17> */
.L_x_42286:
        /* <DEDUP_REMOVED lines=13> */
.L_x_42288:
[----:B------:R-:W-:Y:S05]  /*33380*/  BSYNC.RECONVERGENT B4 ;  /* 0x0000000000047941 */ /* 0x000fea0003800200 */
.L_x_42287:
        /* <DEDUP_REMOVED lines=61> */
.L_x_42285:
[----:B------:R-:W-:Y:S05]  /*33760*/  BSYNC.RECONVERGENT B3 ;  /* 0x0000000000037941 */ /* 0x000fea0003800200 */
.L_x_42284:
        /* <DEDUP_REMOVED lines=10> */
.L_x_42283:
[----:B------:R-:W-:Y:S05]  /*33810*/  BSYNC.RECONVERGENT B2 ;  /* 0x0000000000027941 */ /* 0x000fea0003800200 */
.L_x_42282:
        /* <DEDUP_REMOVED lines=17> */
.L_x_42293:
        /* <DEDUP_REMOVED lines=13> */
.L_x_42295:
[----:B------:R-:W-:Y:S05]  /*33a00*/  BSYNC.RECONVERGENT B4 ;  /* 0x0000000000047941 */ /* 0x000fea0003800200 */
.L_x_42294:
        /* <DEDUP_REMOVED lines=61> */
.L_x_42292:
[----:B------:R-:W-:Y:S05]  /*33de0*/  BSYNC.RECONVERGENT B3 ;  /* 0x0000000000037941 */ /* 0x000fea0003800200 */
.L_x_42291:
        /* <DEDUP_REMOVED lines=11> */
.L_x_42290:
[----:B------:R-:W-:Y:S05]  /*33ea0*/  BSYNC.RECONVERGENT B2 ;  /* 0x0000000000027941 */ /* 0x000fea0003800200 */
.L_x_42289:
        /* <DEDUP_REMOVED lines=17> */
.L_x_42300:
        /* <DEDUP_REMOVED lines=13> */
.L_x_42302:
[----:B------:R-:W-:Y:S05]  /*34090*/  BSYNC.RECONVERGENT B4 ;  /* 0x0000000000047941 */ /* 0x000fea0003800200 */
.L_x_42301:
        /* <DEDUP_REMOVED lines=61> */
.L_x_42299:
[----:B------:R-:W-:Y:S05]  /*34470*/  BSYNC.RECONVERGENT B3 ;  /* 0x0000000000037941 */ /* 0x000fea0003800200 */
.L_x_42298:
        /* <DEDUP_REMOVED lines=10> */
.L_x_42297:
[----:B------:R-:W-:Y:S05]  /*34520*/  BSYNC.RECONVERGENT B2 ;  /* 0x0000000000027941 */ /* 0x000fea0003800200 */
.L_x_42296:
        /* <DEDUP_REMOVED lines=17> */
.L_x_42307:
        /* <DEDUP_REMOVED lines=13> */
.L_x_42309:
[----:B------:R-:W-:Y:S05]  /*34710*/  BSYNC.RECONVERGENT B4 ;  /* 0x0000000000047941 */ /* 0x000fea0003800200 */
.L_x_42308:
        /* <DEDUP_REMOVED lines=61> */
.L_x_42306:
[----:B------:R-:W-:Y:S05]  /*34af0*/  BSYNC.RECONVERGENT B3 ;  /* 0x0000000000037941 */ /* 0x000fea0003800200 */
.L_x_42305:
        /* <DEDUP_REMOVED lines=11> */
.L_x_42304:
[----:B------:R-:W-:Y:S05]  /*34bb0*/  BSYNC.RECONVERGENT B2 ;  /* 0x0000000000027941 */ /* 0x000fea0003800200 */
.L_x_42303:
        /* <DEDUP_REMOVED lines=17> */
.L_x_42314:
        /* <DEDUP_REMOVED lines=13> */
.L_x_42316:
[----:B------:R-:W-:Y:S05]  /*34da0*/  BSYNC.RECONVERGENT B4 ;  /* 0x0000000000047941 */ /* 0x000fea0003800200 */
.L_x_42315:
        /* <DEDUP_REMOVED lines=61> */
.L_x_42313:
[----:B------:R-:W-:Y:S05]  /*35180*/  BSYNC.RECONVERGENT B3 ;  /* 0x0000000000037941 */ /* 0x000fea0003800200 */
.L_x_42312:
        /* <DEDUP_REMOVED lines=10> */
.L_x_42311:
[----:B------:R-:W-:Y:S05]  /*35230*/  BSYNC.RECONVERGENT B2 ;  /* 0x0000000000027941 */ /* 0x000fea0003800200 */
.L_x_42310:
        /* <DEDUP_REMOVED lines=16> */
.L_x_42320:
        /* <DEDUP_REMOVED lines=13> */
.L_x_42322:
[----:B------:R-:W-:Y:S05]  /*35410*/  BSYNC.RECONVERGENT B3 ;  /* 0x0000000000037941 */ /* 0x000fea0003800200 */
.L_x_42321:
        /* <DEDUP_REMOVED lines=61> */
.L_x_42319:
[----:B------:R-:W-:Y:S05]  /*357f0*/  BSYNC.RECONVERGENT B2 ;  /* 0x0000000000027941 */ /* 0x000fea0003800200 */
.L_x_42318:
        /* <DEDUP_REMOVED lines=12> */
.L_x_42267:
        /* <DEDUP_REMOVED lines=21> */
.L_x_42327:
        /* <DEDUP_REMOVED lines=13> */
.L_x_42329:
[----:B------:R-:W-:Y:S05]  /*35ae0*/  BSYNC.RECONVERGENT B4 ;  /* 0x0000000000047941 */ /* 0x000fea0003800200 */
.L_x_42328:
        /* <DEDUP_REMOVED lines=61> */
.L_x_42326:
[----:B------:R-:W-:Y:S05]  /*35ec0*/  BSYNC.RECONVERGENT B3 ;  /* 0x0000000000037941 */ /* 0x000fea0003800200 */
.L_x_42325:
        /* <DEDUP_REMOVED lines=10> */
.L_x_42324:
[----:B------:R-:W-:Y:S05]  /*35f70*/  BSYNC.RECONVERGENT B2 ;  /* 0x0000000000027941 */ /* 0x000fea0003800200 */
.L_x_42323:
        /* <DEDUP_REMOVED lines=17> */
.L_x_42334:
        /* <DEDUP_REMOVED lines=13> */
.L_x_42336:
[----:B------:R-:W-:Y:S05]  /*36160*/  BSYNC.RECONVERGENT B4 ;  /* 0x0000000000047941 */ /* 0x000fea0003800200 */
.L_x_42335:
        /* <DEDUP_REMOVED lines=61> */
.L_x_42333:
[----:B------:R-:W-:Y:S05]  /*36540*/  BSYNC.RECONVERGENT B3 ;  /* 0x0000000000037941 */ /* 0x000fea0003800200 */
.L_x_42332:
        /* <DEDUP_REMOVED lines=11> */
.L_x_42331:
[----:B------:R-:W-:Y:S05]  /*36600*/  BSYNC.RECONVERGENT B2 ;  /* 0x0000000000027941 */ /* 0x000fea0003800200 */
.L_x_42330:
        /* <DEDUP_REMOVED lines=17> */
.L_x_42341:
        /* <DEDUP_REMOVED lines=13> */
.L_x_42343:
[----:B------:R-:W-:Y:S05]  /*367f0*/  BSYNC.RECONVERGENT B4 ;  /* 0x0000000000047941 */ /* 0x000fea0003800200 */
.L_x_42342:
        /* <DEDUP_REMOVED lines=61> */
.L_x_42340:
[----:B------:R-:W-:Y:S05]  /*36bd0*/  BSYNC.RECONVERGENT B3 ;  /* 0x0000000000037941 */ /* 0x000fea0003800200 */
.L_x_42339:
        /* <DEDUP_REMOVED lines=10> */
.L_x_42338:
[----:B------:R-:W-:Y:S05]  /*36c80*/  BSYNC.RECONVERGENT B2 ;  /* 0x0000000000027941 */ /* 0x000fea0003800200 */
.L_x_42337:
        /* <DEDUP_REMOVED lines=17> */
.L_x_42348:
        /* <DEDUP_REMOVED lines=13> */
.L_x_42350:
[----:B------:R-:W-:Y:S05]  /*36e70*/  BSYNC.RECONVERGENT B4 ;  /* 0x0000000000047941 */ /* 0x000fea0003800200 */
.L_x_42349:
        /* <DEDUP_REMOVED lines=61> */
.L_x_42347:
[----:B------:R-:W-:Y:S05]  /*37250*/  BSYNC.RECONVERGENT B3 ;  /* 0x0000000000037941 */ /* 0x000fea0003800200 */
.L_x_42346:
        /* <DEDUP_REMOVED lines=11> */
.L_x_42345:
[----:B------:R-:W-:Y:S05]  /*37310*/  BSYNC.RECONVERGENT B2 ;  /* 0x0000000000027941 */ /* 0x000fea0003800200 */
.L_x_42344:
        /* <DEDUP_REMOVED lines=17> */
.L_x_42355:
        /* <DEDUP_REMOVED lines=13> */
.L_x_42357:
[----:B------:R-:W-:Y:S05]  /*37500*/  BSYNC.RECONVERGENT B4 ;  /* 0x0000000000047941 */ /* 0x000fea0003800200 */
.L_x_42356:
        /* <DEDUP_REMOVED lines=61> */
.L_x_42354:
[----:B------:R-:W-:Y:S05]  /*378e0*/  BSYNC.RECONVERGENT B3 ;  /* 0x0000000000037941 */ /* 0x000fea0003800200 */
.L_x_42353:
        /* <DEDUP_REMOVED lines=10> */
.L_x_42352:
[----:B------:R-:W-:Y:S05]  /*37990*/  BSYNC.RECONVERGENT B2 ;  /* 0x0000000000027941 */ /* 0x000fea0003800200 */
.L_x_42351:
        /* <DEDUP_REMOVED lines=17> */
.L_x_42362:
        /* <DEDUP_REMOVED lines=13> */
.L_x_42364:
[----:B------:R-:W-:Y:S05]  /*37b80*/  BSYNC.RECONVERGENT B4 ;  /* 0x0000000000047941 */ /* 0x000fea0003800200 */
.L_x_42363:
        /* <DEDUP_REMOVED lines=61> */
.L_x_42361:
[----:B------:R-:W-:Y:S05]  /*37f60*/  BSYNC.RECONVERGENT B3 ;  /* 0x0000000000037941 */ /* 0x000fea0003800200 */
.L_x_42360:
        /* <DEDUP_REMOVED lines=11> */
.L_x_42359:
[----:B------:R-:W-:Y:S05]  /*38020*/  BSYNC.RECONVERGENT B2 ;  /* 0x0000000000027941 */ /* 0x000fea0003800200 */
.L_x_42358:
        /* <DEDUP_REMOVED lines=17> */
.L_x_42369:
        /* <DEDUP_REMOVED lines=13> */
.L_x_42371:
[----:B------:R-:W-:Y:S05]  /*38210*/  BSYNC.RECONVERGENT B4 ;  /* 0x0000000000047941 */ /* 0x000fea0003800200 */
.L_x_42370:
        /* <DEDUP_REMOVED lines=61> */
.L_x_42368:
[----:B------:R-:W-:Y:S05]  /*385f0*/  BSYNC.RECONVERGENT B3 ;  /* 0x0000000000037941 */ /* 0x000fea0003800200 */
.L_x_42367:
        /* <DEDUP_REMOVED lines=10> */
.L_x_42366:
[----:B------:R-:W-:Y:S05]  /*386a0*/  BSYNC.RECONVERGENT B2 ;  /* 0x0000000000027941 */ /* 0x000fea0003800200 */
.L_x_42365:
        /* <DEDUP_REMOVED lines=16> */
.L_x_42374:
        /* <DEDUP_REMOVED lines=13> */
.L_x_42376:
[----:B------:R-:W-:Y:S05]  /*38880*/  BSYNC.RECONVERGENT B3 ;  /* 0x0000000000037941 */ /* 0x000fea0003800200 */
.L_x_42375:
        /* <DEDUP_REMOVED lines=61> */
.L_x_42373:
[----:B------:R-:W-:Y:S05]  /*38c60*/  BSYNC.RECONVERGENT B2 ;  /* 0x0000000000027941 */ /* 0x000fea0003800200 */
.L_x_42372:
        /* <DEDUP_REMOVED lines=11> */
.L_x_42317:
[----:B------:R-:W-:Y:S05]  /*38d20*/  BSYNC.RECONVERGENT B0 ;  /* 0x0000000000007941 */ /* 0x000fea0003800200 */
.L_x_42266:
        /* <DEDUP_REMOVED lines=27> */
.L_x_42378:
[----:B------:R-:W-:Y:S05]  /*38ee0*/  BSYNC.RECONVERGENT B0 ;  /* 0x0000000000007941 */ /* 0x000fea0003800200 */
.L_x_42377:
[----:B------:R-:W-:Y:S01]  /*38ef0*/  IADD3 R209, PT, PT, R209, 0x20, RZ ;  /* 0x00000020d1d17810 */ /* 0x000fe20007ffe0ff */
[----:B------:R-:W-:-:S07]  /*38f00*/  VIADD R208, R208, 0x20 ;  /* 0x00000020d0d07836 */ /* 0x000fce0000000000 */
.L_x_42265:
[----:B------:R-:W-:Y:S05]  /*38f10*/  BSYNC.RECONVERGENT B1 ;  /* 0x0000000000017941 */ /* 0x000fea0003800200 */
.L_x_42264:
        /* <DEDUP_REMOVED lines=38> */
.L_x_42387:
        /* <DEDUP_REMOVED lines=13> */
.L_x_42389:
[----:B------:R-:W-:Y:S05]  /*39250*/  BSYNC.RECONVERGENT B4 ;  /* 0x0000000000047941 */ /* 0x000fea0003800200 */
.L_x_42388:
        /* <DEDUP_REMOVED lines=61> */
.L_x_42386:
[----:B------:R-:W-:Y:S05]  /*39630*/  BSYNC.RECONVERGENT B3 ;  /* 0x0000000000037941 */ /* 0x000fea0003800200 */
.L_x_42385:
        /* <DEDUP_REMOVED lines=10> */
.L_x_42384:
[----:B------:R-:W-:Y:S05]  /*396e0*/  BSYNC.RECONVERGENT B2 ;  /* 0x0000000000027941 */ /* 0x000fea0003800200 */
.L_x_42383:
        /* <DEDUP_REMOVED lines=17> */
.L_x_42394:
        /* <DEDUP_REMOVED lines=13> */
.L_x_42396:
[----:B------:R-:W-:Y:S05]  /*398d0*/  BSYNC.RECONVERGENT B4 ;  /* 0x0000000000047941 */ /* 0x000fea0003800200 */
.L_x_42395:
        /* <DEDUP_REMOVED lines=61> */
.L_x_42393:
[----:B------:R-:W-:Y:S05]  /*39cb0*/  BSYNC.RECONVERGENT B3 ;  /* 0x0000000000037941 */ /* 0x000fea0003800200 */
.L_x_42392:
        /* <DEDUP_REMOVED lines=11> */
.L_x_42391:
[----:B------:R-:W-:Y:S05]  /*39d70*/  BSYNC.RECONVERGENT B2 ;  /* 0x0000000000027941 */ /* 0x000fea0003800200 */
.L_x_42390:
        /* <DEDUP_REMOVED lines=17> */
.L_x_42401:
        /* <DEDUP_REMOVED lines=13> */
.L_x_42403:
[----:B------:R-:W-:Y:S05]  /*39f60*/  BSYNC.RECONVERGENT B4 ;  /* 0x0000000000047941 */ /* 0x000fea0003800200 */
.L_x_42402:
        /* <DEDUP_REMOVED lines=61> */
.L_x_42400:
[----:B------:R-:W-:Y:S05]  /*3a340*/  BSYNC.RECONVERGENT B3 ;  /* 0x0000000000037941 */ /* 0x000fea0003800200 */
.L_x_42399:
        /* <DEDUP_REMOVED lines=10> */
.L_x_42398:
[----:B------:R-:W-:Y:S05]  /*3a3f0*/  BSYNC.RECONVERGENT B2 ;  /* 0x0000000000027941 */ /* 0x000fea0003800200 */
.L_x_42397:
        /* <DEDUP_REMOVED lines=17> */
.L_x_42408:
        /* <DEDUP_REMOVED lines=13> */
.L_x_42410:
[----:B------:R-:W-:Y:S05]  /*3a5e0*/  BSYNC.RECONVERGENT B4 ;  /* 0x0000000000047941 */ /* 0x000fea0003800200 */
.L_x_42409:
        /* <DEDUP_REMOVED lines=61> */
.L_x_42407:
[----:B------:R-:W-:Y:S05]  /*3a9c0*/  BSYNC.RECONVERGENT B3 ;  /* 0x0000000000037941 */ /* 0x000fea0003800200 */
.L_x_42406:
        /* <DEDUP_REMOVED lines=11> */
.L_x_42405:
[----:B------:R-:W-:Y:S05]  /*3aa80*/  BSYNC.RECONVERGENT B2 ;  /* 0x0000000000027941 */ /* 0x000fea0003800200 */
.L_x_42404:
        /* <DEDUP_REMOVED lines=17> */
.L_x_42415:
        /* <DEDUP_REMOVED lines=13> */
.L_x_42417:
[----:B------:R-:W-:Y:S05]  /*3ac70*/  BSYNC.RECONVERGENT B4 ;  /* 0x0000000000047941 */ /* 0x000fea0003800200 */
.L_x_42416:
        /* <DEDUP_REMOVED lines=61> */
.L_x_42414:
[----:B------:R-:W-:Y:S05]  /*3b050*/  BSYNC.RECONVERGENT B3 ;  /* 0x0000000000037941 */ /* 0x000fea0003800200 */
.L_x_42413:
        /* <DEDUP_REMOVED lines=10> */
.L_x_42412:
[----:B------:R-:W-:Y:S05]  /*3b100*/  BSYNC.RECONVERGENT B2 ;  /* 0x0000000000027941 */ /* 0x000fea0003800200 */
.L_x_42411:
        /* <DEDUP_REMOVED lines=17> */
.L_x_42422:
        /* <DEDUP_REMOVED lines=13> */
.L_x_42424:
[----:B------:R-:W-:Y:S05]  /*3b2f0*/  BSYNC.RECONVERGENT B4 ;  /* 0x0000000000047941 */ /* 0x000fea0003800200 */
.L_x_42423:
        /* <DEDUP_REMOVED lines=61> */
.L_x_42421:
[----:B------:R-:W-:Y:S05]  /*3b6d0*/  BSYNC.RECONVERGENT B3 ;  /* 0x0000000000037941 */ /* 0x000fea0003800200 */
.L_x_42420:
        /* <DEDUP_REMOVED lines=11> */
.L_x_42419:
[----:B------:R-:W-:Y:S05]  /*3b790*/  BSYNC.RECONVERGENT B2 ;  /* 0x0000000000027941 */ /* 0x000fea0003800200 */
.L_x_42418:
        /* <DEDUP_REMOVED lines=17> */
.L_x_42429:
        /* <DEDUP_REMOVED lines=13> */
.L_x_42431:
[----:B------:R-:W-:Y:S05]  /*3b980*/  BSYNC.RECONVERGENT B4 ;  /* 0x0000000000047941 */ /* 0x000fea0003800200 */
.L_x_42430:
        /* <DEDUP_REMOVED lines=61> */
.L_x_42428:
[----:B------:R-:W-:Y:S05]  /*3bd60*/  BSYNC.RECONVERGENT B3 ;  /* 0x0000000000037941 */ /* 0x000fea0003800200 */
.L_x_42427:
        /* <DEDUP_REMOVED lines=10> */
.L_x_42426:
[----:B------:R-:W-:Y:S05]  /*3be10*/  BSYNC.RECONVERGENT B2 ;  /* 0x0000000000027941 */ /* 0x000fea0003800200 */
.L_x_42425:
        /* <DEDUP_REMOVED lines=16> */
.L_x_42435:
        /* <DEDUP_REMOVED lines=13> */
.L_x_42437:
[----:B------:R-:W-:Y:S05]  /*3bff0*/  BSYNC.RECONVERGENT B3 ;  /* 0x0000000000037941 */ /* 0x000fea0003800200 */
.L_x_42436:
        /* <DEDUP_REMOVED lines=61> */
.L_x_42434:
[----:B------:R-:W-:Y:S05]  /*3c3d0*/  BSYNC.RECONVERGENT B2 ;  /* 0x0000000000027941 */ /* 0x000fea0003800200 */
.L_x_42433:
        /* <DEDUP_REMOVED lines=12> */
.L_x_42382:
        /* <DEDUP_REMOVED lines=21> */
.L_x_42442:
        /* <DEDUP_REMOVED lines=13> */
.L_x_42444:
[----:B------:R-:W-:Y:S05]  /*3c6c0*/  BSYNC.RECONVERGENT B4 ;  /* 0x0000000000047941 */ /* 0x000fea0003800200 */
.L_x_42443:
        /* <DEDUP_REMOVED lines=61> */
.L_x_42441:
[----:B------:R-:W-:Y:S05]  /*3caa0*/  BSYNC.RECONVERGENT B3 ;  /* 0x0000000000037941 */ /* 0x000fea0003800200 */
.L_x_42440:
        /* <DEDUP_REMOVED lines=10> */
.L_x_42439:
[----:B------:R-:W-:Y:S05]  /*3cb50*/  BSYNC.RECONVERGENT B2 ;  /* 0x0000000000027941 */ /* 0x000fea0003800200 */
.L_x_42438:
        /* <DEDUP_REMOVED lines=17> */
.L_x_42449:
        /* <DEDUP_REMOVED lines=13> */
.L_x_42451:
[----:B------:R-:W-:Y:S05]  /*3cd40*/  BSYNC.RECONVERGENT B4 ;  /* 0x0000000000047941 */ /* 0x000fea0003800200 */
.L_x_42450:
        /* <DEDUP_REMOVED lines=61> */
.L_x_42448:
[----:B------:R-:W-:Y:S05]  /*3d120*/  BSYNC.RECONVERGENT B3 ;  /* 0x0000000000037941 */ /* 0x000fea0003800200 */
.L_x_42447:
        /* <DEDUP_REMOVED lines=11> */
.L_x_42446:
[----:B------:R-:W-:Y:S05]  /*3d1e0*/  BSYNC.RECONVERGENT B2 ;  /* 0x0000000000027941 */ /* 0x000fea0003800200 */
.L_x_42445:
        /* <DEDUP_REMOVED lines=17> */
.L_x_42456:
        /* <DEDUP_REMOVED lines=13> */
.L_x_42458:
[----:B------:R-:W-:Y:S05]  /*3d3d0*/  BSYNC.RECONVERGENT B4 ;  /* 0x0000000000047941 */ /* 0x000fea0003800200 */
.L_x_42457:
        /* <DEDUP_REMOVED lines=61> */
.L_x_42455:
[----:B------:R-:W-:Y:S05]  /*3d7b0*/  BSYNC.RECONVERGENT B3 ;  /* 0x0000000000037941 */ /* 0x000fea0003800200 */
.L_x_42454:
        /* <DEDUP_REMOVED lines=10> */
.L_x_42453:
[----:B------:R-:W-:Y:S05]  /*3d860*/  BSYNC.RECONVERGENT B2 ;  /* 0x0000000000027941 */ /* 0x000fea0003800200 */
.L_x_42452:
        /* <DEDUP_REMOVED lines=17> */
.L_x_42463:
        /* <DEDUP_REMOVED lines=13> */
.L_x_42465:
[----:B------:R-:W-:Y:S05]  /*3da50*/  BSYNC.RECONVERGENT B4 ;  /* 0x0000000000047941 */ /* 0x000fea0003800200 */
.L_x_42464:
        /* <DEDUP_REMOVED lines=61> */
.L_x_42462:
[----:B------:R-:W-:Y:S05]  /*3de30*/  BSYNC.RECONVERGENT B3 ;  /* 0x0000000000037941 */ /* 0x000fea0003800200 */
.L_x_42461:
        /* <DEDUP_REMOVED lines=11> */
.L_x_42460:
[----:B------:R-:W-:Y:S05]  /*3def0*/  BSYNC.RECONVERGENT B2 ;  /* 0x0000000000027941 */ /* 0x000fea0003800200 */
.L_x_42459:
        /* <DEDUP_REMOVED lines=17> */
.L_x_42470:
        /* <DEDUP_REMOVED lines=13> */
.L_x_42472:
[----:B------:R-:W-:Y:S05]  /*3e0e0*/  BSYNC.RECONVERGENT B4 ;  /* 0x0000000000047941 */ /* 0x000fea0003800200 */
.L_x_42471:
        /* <DEDUP_REMOVED lines=61> */
.L_x_42469:
[----:B------:R-:W-:Y:S05]  /*3e4c0*/  BSYNC.RECONVERGENT B3 ;  /* 0x0000000000037941 */ /* 0x000fea0003800200 */
.L_x_42468:
        /* <DEDUP_REMOVED lines=10> */
.L_x_42467:
[----:B------:R-:W-:Y:S05]  /*3e570*/  BSYNC.RECONVERGENT B2 ;  /* 0x0000000000027941 */ /* 0x000fea0003800200 */
.L_x_42466:
        /* <DEDUP_REMOVED lines=17> */
.L_x_42477:
        /* <DEDUP_REMOVED lines=13> */
.L_x_42479:
[----:B------:R-:W-:Y:S05]  /*3e760*/  BSYNC.RECONVERGENT B4 ;  /* 0x0000000000047941 */ /* 0x000fea0003800200 */
.L_x_42478:
        /* <DEDUP_REMOVED lines=61> */
.L_x_42476:
[----:B------:R-:W-:Y:S05]  /*3eb40*/  BSYNC.RECONVERGENT B3 ;  /* 0x0000000000037941 */ /* 0x000fea0003800200 */
.L_x_42475:
        /* <DEDUP_REMOVED lines=11> */
.L_x_42474:
[----:B------:R-:W-:Y:S05]  /*3ec00*/  BSYNC.RECONVERGENT B2 ;  /* 0x0000000000027941 */ /* 0x000fea0003800200 */
.L_x_42473:
        /* <DEDUP_REMOVED lines=17> */
.L_x_42484:
        /* <DEDUP_REMOVED lines=13> */
.L_x_42486:
[----:B------:R-:W-:Y:S05]  /*3edf0*/  BSYNC.RECONVERGENT B4 ;  /* 0x0000000000047941 */ /* 0x000fea0003800200 */
.L_x_42485:
        /* <DEDUP_REMOVED lines=61> */
.L_x_42483:
[----:B------:R-:W-:Y:S05]  /*3f1d0*/  BSYNC.RECONVERGENT B3 ;  /* 0x0000000000037941 */ /* 0x000fea0003800200 */
.L_x_42482:
        /* <DEDUP_REMOVED lines=10> */
.L_x_42481:
[----:B------:R-:W-:Y:S05]  /*3f280*/  BSYNC.RECONVERGENT B2 ;  /* 0x0000000000027941 */ /* 0x000fea0003800200 */
.L_x_42480:
        /* <DEDUP_REMOVED lines=16> */
.L_x_42489:
        /* <DEDUP_REMOVED lines=13> */
.L_x_42491:
[----:B------:R-:W-:Y:S05]  /*3f460*/  BSYNC.RECONVERGENT B3 ;  /* 0x0000000000037941 */ /* 0x000fea0003800200 */
.L_x_42490:
        /* <DEDUP_REMOVED lines=61> */
.L_x_42488:
[----:B------:R-:W-:Y:S05]  /*3f840*/  BSYNC.RECONVERGENT B2 ;  /* 0x0000000000027941 */ /* 0x000fea0003800200 */
.L_x_42487:
        /* <DEDUP_REMOVED lines=11> */
.L_x_42432:
[----:B------:R-:W-:Y:S05]  /*3f900*/  BSYNC.RECONVERGENT B0 ;  /* 0x0000000000007941 */ /* 0x000fea0003800200 */
.L_x_42381:
        /* <DEDUP_REMOVED lines=27> */
.L_x_42493:
[----:B------:R-:W-:Y:S05]  /*3fac0*/  BSYNC.RECONVERGENT B0 ;  /* 0x0000000000007941 */ /* 0x000fea0003800200 */
.L_x_42492:
[----:B------:R-:W-:Y:S01]  /*3fad0*/  IADD3 R209, PT, PT, R209, 0x20, RZ ;  /* 0x00000020d1d17810 */ /* 0x000fe20007ffe0ff */
[----:B------:R-:W-:-:S07]  /*3fae0*/  VIADD R208, R208, 0x20 ;  /* 0x00000020d0d07836 */ /* 0x000fce0000000000 */
.L_x_42380:
[----:B------:R-:W-:Y:S05]  /*3faf0*/  BSYNC.RECONVERGENT B1 ;  /* 0x0000000000017941 */ /* 0x000fea0003800200 */
.L_x_42379:
        /* <DEDUP_REMOVED lines=38> */
.L_x_42502:
        /* <DEDUP_REMOVED lines=13> */
.L_x_42504:
[----:B------:R-:W-:Y:S05]  /*3fe30*/  BSYNC.RECONVERGENT B4 ;  /* 0x0000000000047941 */ /* 0x000fea0003800200 */
.L_x_42503:
        /* <DEDUP_REMOVED lines=59> */
[----:B------:R-:W-:Y:S01]  /*401f0*/  HFMA2 R202, -RZ, RZ, 0, 0 ;  /* 0x00000000ffca7431 */ /* 0x000fe200000001ff */
[----:B------:R-:W-:-:S07]  /*40200*/  MOV R0, R200 ;  /* 0x000000c800007202 */ /* 0x000fce0000000f00 */
.L_x_42501:
[----:B------:R-:W-:Y:S05]  /*40210*/  BSYNC.RECONVERGENT B3 ;  /* 0x0000000000037941 */ /* 0x000fea0003800200 */
.L_x_42500:
        /* <DEDUP_REMOVED lines=10> */
.L_x_42499:
[----:B------:R-:W-:Y:S05]  /*402c0*/  BSYNC.RECONVERGENT B2 ;  /* 0x0000000000027941 */ /* 0x000fea0003800200 */
.L_x_42498:
        /* <DEDUP_REMOVED lines=17> */
.L_x_42509:
        /* <DEDUP_REMOVED lines=13> */
.L_x_42511:
[----:B------:R-:W-:Y:S05]  /*404b0*/  BSYNC.RECONVERGENT B4 ;  /* 0x0000000000047941 */ /* 0x000fea0003800200 */
.L_x_42510:
        /* <DEDUP_REMOVED lines=61> */
.L_x_42508:
[----:B------:R-:W-:Y:S05]  /*40890*/  BSYNC.RECONVERGENT B3 ;  /* 0x0000000000037941 */ /* 0x000fea0003800200 */
.L_x_42507:
        /* <DEDUP_REMOVED lines=11> */
.L_x_42506:
[----:B------:R-:W-:Y:S05]  /*40950*/  BSYNC.RECONVERGENT B2 ;  /* 0x0000000000027941 */ /* 0x000fea0003800200 */
.L_x_42505:
        /* <DEDUP_REMOVED lines=17> */
.L_x_42516:
        /* <DEDUP_REMOVED lines=13> */
.L_x_42518:
[----:B------:R-:W-:Y:S05]  /*40b40*/  BSYNC.RECONVERGENT B4 ;  /* 0x0000000000047941 */ /* 0x000fea0003800200 */
.L_x_42517:
        /* <DEDUP_REMOVED lines=61> */
.L_x_42515:
[----:B------:R-:W-:Y:S05]  /*40f20*/  BSYNC.RECONVERGENT B3 ;  /* 0x0000000000037941 */ /* 0x000fea0003800200 */
.L_x_42514:
        /* <DEDUP_REMOVED lines=10> */
.L_x_42513:
[----:B------:R-:W-:Y:S05]  /*40fd0*/  BSYNC.RECONVERGENT B2 ;  /* 0x0000000000027941 */ /* 0x000fea0003800200 */
.L_x_42512:
        /* <DEDUP_REMOVED lines=17> */
.L_x_42523:
        /* <DEDUP_REMOVED lines=13> */
.L_x_42525:
[----:B------:R-:W-:Y:S05]  /*411c0*/  BSYNC.RECONVERGENT B4 ;  /* 0x0000000000047941 */ /* 0x000fea0003800200 */
.L_x_42524:
        /* <DEDUP_REMOVED lines=61> */
.L_x_42522:
[----:B------:R-:W-:Y:S05]  /*415a0*/  BSYNC.RECONVERGENT B3 ;  /* 0x0000000000037941 */ /* 0x000fea0003800200 */
.L_x_42521:
        /* <DEDUP_REMOVED lines=11> */
.L_x_42520:
[----:B------:R-:W-:Y:S05]  /*41660*/  BSYNC.RECONVERGENT B2 ;  /* 0x0000000000027941 */ /* 0x000fea0003800200 */
.L_x_42519:
        /* <DEDUP_REMOVED lines=17> */
.L_x_42530:
        /* <DEDUP_REMOVED lines=13> */
.L_x_42532:
[----:B------:R-:W-:Y:S05]  /*41850*/  BSYNC.RECONVERGENT B4 ;  /* 0x0000000000047941 */ /* 0x000fea0003800200 */
.L_x_42531:
        /* <DEDUP_REMOVED lines=61> */
.L_x_42529:
[----:B------:R-:W-:Y:S05]  /*41c30*/  BSYNC.RECONVERGENT B3 ;  /* 0x0000000000037941 */ /* 0x000fea0003800200 */
.L_x_42528:
        /* <DEDUP_REMOVED lines=10> */
.L_x_42527:
[----:B------:R-:W-:Y:S05]  /*41ce0*/  BSYNC.RECONVERGENT B2 ;  /* 0x0000000000027941 */ /* 0x000fea0003800200 */
.L_x_42526:
        /* <DEDUP_REMOVED lines=17> */
.L_x_42537:
        /* <DEDUP_REMOVED lines=13> */
.L_x_42539:
[----:B------:R-:W-:Y:S05]  /*41ed0*/  BSYNC.RECONVERGENT B4 ;  /* 0x0000000000047941 */ /* 0x000fea0003800200 */
.L_x_42538:
        /* <DEDUP_REMOVED lines=61> */
.L_x_42536:
[----:B------:R-:W-:Y:S05]  /*422b0*/  BSYNC.RECONVERGENT B3 ;  /* 0x0000000000037941 */ /* 0x000fea0003800200 */
.L_x_42535:
        /* <DEDUP_REMOVED lines=11> */
.L_x_42534:
[----:B------:R-:W-:Y:S05]  /*42370*/  BSYNC.RECONVERGENT B2 ;  /* 0x0000000000027941 */ /* 0x000fea0003800200 */
.L_x_42533:
        /* <DEDUP_REMOVED lines=17> */
.L_x_42544:
        /* <DEDUP_REMOVED lines=13> */
.L_x_42546:
[----:B------:R-:W-:Y:S05]  /*42560*/  BSYNC.RECONVERGENT B4 ;  /* 0x0000000000047941 */ /* 0x000fea0003800200 */
.L_x_42545:
        /* <DEDUP_REMOVED lines=61> */
.L_x_42543:
[----:B------:R-:W-:Y:S05]  /*42940*/  BSYNC.RECONVERGENT B3 ;  /* 0x0000000000037941 */ /* 0x000fea0003800200 */
.L_x_42542:
        /* <DEDUP_REMOVED lines=10> */
.L_x_42541:
[----:B------:R-:W-:Y:S05]  /*429f0*/  BSYNC.RECONVERGENT B2 ;  /* 0x0000000000027941 */ /* 0x000fea0003800200 */
.L_x_42540:
[----:B------:R-:W-:Y:S01]  /*42a00*/  IMAD.MOV.U32 R12, RZ, RZ, R0 ;  /* 0x000000ffff0c7224 */ /* 0x000fe200078e0000 */
        /* <DEDUP_REMOVED lines=19> */
.L_x_42550:
        /* <DEDUP_REMOVED lines=13> */
.L_x_42552:
[----:B------:R-:W-:Y:S05]  /*42c10*/  BSYNC.RECONVERGENT B3 ;  /* 0x0000000000037941 */ /* 0x000fea0003800200 */
.L_x_42551:
        /* <DEDUP_REMOVED lines=61> */
.L_x_42549:
[----:B------:R-:W-:Y:S05]  /*42ff0*/  BSYNC.RECONVERGENT B2 ;  /* 0x0000000000027941 */ /* 0x000fea0003800200 */
.L_x_42548:
        /* <DEDUP_REMOVED lines=12> */
.L_x_42497:
        /* <DEDUP_REMOVED lines=21> */
.L_x_42557:
        /* <DEDUP_REMOVED lines=13> */
.L_x_42559:
[----:B------:R-:W-:Y:S05]  /*432e0*/  BSYNC.RECONVERGENT B4 ;  /* 0x0000000000047941 */ /* 0x000fea0003800200 */
.L_x_42558:
        /* <DEDUP_REMOVED lines=61> */
.L_x_42556:
[----:B------:R-:W-:Y:S05]  /*436c0*/  BSYNC.RECONVERGENT B3 ;  /* 0x0000000000037941 */ /* 0x000fea0003800200 */
.L_x_42555:
        /* <DEDUP_REMOVED lines=10> */
.L_x_42554:
[----:B------:R-:W-:Y:S05]  /*43770*/  BSYNC.RECONVERGENT B2 ;  /* 0x0000000000027941 */ /* 0x000fea0003800200 */
.L_x_42553:
        /* <DEDUP_REMOVED lines=17> */
.L_x_42564:
        /* <DEDUP_REMOVED lines=13> */
.L_x_42566:
[----:B------:R-:W-:Y:S05]  /*43960*/  BSYNC.RECONVERGENT B4 ;  /* 0x0000000000047941 */ /* 0x000fea0003800200 */
.L_x_42565:
        /* <DEDUP_REMOVED lines=61> */
.L_x_42563:
[----:B------:R-:W-:Y:S05]  /*43d40*/  BSYNC.RECONVERGENT B3 ;  /* 0x0000000000037941 */ /* 0x000fea0003800200 */
.L_x_42562:
        /* <DEDUP_REMOVED lines=11> */
.L_x_42561:
[----:B------:R-:W-:Y:S05]  /*43e00*/  BSYNC.RECONVERGENT B2 ;  /* 0x0000000000027941 */ /* 0x000fea0003800200 */
.L_x_42560:
        /* <DEDUP_REMOVED lines=17> */
.L_x_42571:
        /* <DEDUP_REMOVED lines=13> */
.L_x_42573:
[----:B------:R-:W-:Y:S05]  /*43ff0*/  BSYNC.RECONVERGENT B4 ;  /* 0x0000000000047941 */ /* 0x000fea0003800200 */
.L_x_42572:
        /* <DEDUP_REMOVED lines=61> */
.L_x_42570:
[----:B------:R-:W-:Y:S05]  /*443d0*/  BSYNC.RECONVERGENT B3 ;  /* 0x0000000000037941 */ /* 0x000fea0003800200 */
.L_x_42569:
        /* <DEDUP_REMOVED lines=10> */
.L_x_42568:
[----:B------:R-:W-:Y:S05]  /*44480*/  BSYNC.RECONVERGENT B2 ;  /* 0x0000000000027941 */ /* 0x000fea0003800200 */
.L_x_42567:
        /* <DEDUP_REMOVED lines=17> */
.L_x_42578:
        /* <DEDUP_REMOVED lines=13> */
.L_x_42580:
[----:B------:R-:W-:Y:S05]  /*44670*/  BSYNC.RECONVERGENT B4 ;  /* 0x0000000000047941 */ /* 0x000fea0003800200 */
.L_x_42579:
        /* <DEDUP_REMOVED lines=61> */
.L_x_42577:
[----:B------:R-:W-:Y:S05]  /*44a50*/  BSYNC.RECONVERGENT B3 ;  /* 0x0000000000037941 */ /* 0x000fea0003800200 */
.L_x_42576:
        /* <DEDUP_REMOVED lines=11> */
.L_x_42575:
[----:B------:R-:W-:Y:S05]  /*44b10*/  BSYNC.RECONVERGENT B2 ;  /* 0x0000000000027941 */ /* 0x000fea0003800200 */
.L_x_42574:
        /* <DEDUP_REMOVED lines=17> */
.L_x_42585:
        /* <DEDUP_REMOVED lines=13> */
.L_x_42587:
[----:B------:R-:W-:Y:S05]  /*44d00*/  BSYNC.RECONVERGENT B4 ;  /* 0x0000000000047941 */ /* 0x000fea0003800200 */
.L_x_42586:
        /* <DEDUP_REMOVED lines=61> */
.L_x_42584:
[----:B------:R-:W-:Y:S05]  /*450e0*/  BSYNC.RECONVERGENT B3 ;  /* 0x0000000000037941 */ /* 0x000fea0003800200 */
.L_x_42583:
        /* <DEDUP_REMOVED lines=10> */
.L_x_42582:
[----:B------:R-:W-:Y:S05]  /*45190*/  BSYNC.RECONVERGENT B2 ;  /* 0x0000000000027941 */ /* 0x000fea0003800200 */
.L_x_42581:
        /* <DEDUP_REMOVED lines=17> */
.L_x_42592:
        /* <DEDUP_REMOVED lines=13> */
.L_x_42594:
[----:B------:R-:W-:Y:S05]  /*45380*/  BSYNC.RECONVERGENT B4 ;  /* 0x0000000000047941 */ /* 0x000fea0003800200 */
.L_x_42593:
        /* <DEDUP_REMOVED lines=61> */
.L_x_42591:
[----:B------:R-:W-:Y:S05]  /*45760*/  BSYNC.RECONVERGENT B3 ;  /* 0x0000000000037941 */ /* 0x000fea0003800200 */
.L_x_42590:
        /* <DEDUP_REMOVED lines=11> */
.L_x_42589:
[----:B------:R-:W-:Y:S05]  /*45820*/  BSYNC.RECONVERGENT B2 ;  /* 0x0000000000027941 */ /* 0x000fea0003800200 */
.L_x_42588:
        /* <DEDUP_REMOVED lines=17> */
.L_x_42599:
        /* <DEDUP_REMOVED lines=13> */
.L_x_42601:
[----:B------:R-:W-:Y:S05]  /*45a10*/  BSYNC.RECONVERGENT B4 ;  /* 0x0000000000047941 */ /* 0x000fea0003800200 */
.L_x_42600:
        /* <DEDUP_REMOVED lines=61> */
.L_x_42598:
[----:B------:R-:W-:Y:S05]  /*45df0*/  BSYNC.RECONVERGENT B3 ;  /* 0x0000000000037941 */ /* 0x000fea0003800200 */
.L_x_42597:
        /* <DEDUP_REMOVED lines=10> */
.L_x_42596:
[----:B------:R-:W-:Y:S05]  /*45ea0*/  BSYNC.RECONVERGENT B2 ;  /* 0x0000000000027941 */ /* 0x000fea0003800200 */
.L_x_42595:
        /* <DEDUP_REMOVED lines=20> */
.L_x_42604:
        /* <DEDUP_REMOVED lines=13> */
.L_x_42606:
[----:B------:R-:W-:Y:S05]  /*460c0*/  BSYNC.RECONVERGENT B3 ;  /* 0x0000000000037941 */ /* 0x000fea0003800200 */
.L_x_42605:
        /* <DEDUP_REMOVED lines=61> */
.L_x_42603:
[----:B------:R-:W-:Y:S05]  /*464a0*/  BSYNC.RECONVERGENT B2 ;  /* 0x0000000000027941 */ /* 0x000fea0003800200 */
.L_x_42602:
        /* <DEDUP_REMOVED lines=11> */
.L_x_42547:
[----:B------:R-:W-:Y:S05]  /*46560*/  BSYNC.RECONVERGENT B0 ;  /* 0x0000000000007941 */ /* 0x000fea0003800200 */
.L_x_42496:
        /* <DEDUP_REMOVED lines=21> */
[----:B------:R-:W-:Y:S01]  /*466c0*/  LOP3.LUT R209, R0, R219, RZ, 0xfc, !PT ;  /* 0x000000db00d17212 */ /* 0x000fe200078efcff */
[----:B0-----:R-:W-:Y:S01]  /*466d0*/  IMAD.WIDE.U32 R210, R208, 0x8, R210 ;  /* 0x00000008d0d27825 */ /* 0x001fe200078e00d2 */
[----:B------:R-:W-:-:S05]  /*466e0*/  LOP3.LUT R208, R216, 0xff, R10, 0xf8, !PT ;  /* 0x000000ffd8d07812 */ /* 0x000fca00078ef80a */
[----:B------:R3:W-:Y:S02]  /*466f0*/  STG.E.64 desc[UR6][R210.64], R208 ;  /* 0x000000d0d2007986 */ /* 0x0007e4000c101b06 */
.L_x_42495:
[----:B------:R-:W-:Y:S05]  /*46700*/  BSYNC.RECONVERGENT B1 ;  /* 0x0000000000017941 */ /* 0x000fea0003800200 */
.L_x_42494:
[----:B------:R-:W-:Y:S01]  /*46710*/  FADD.FTZ R0, RZ, R128 ;  /* 0x00000080ff007221 */ /* 0x000fe20000010000 */
[C---:B------:R-:W-:Y:S01]  /*46720*/  ISETP.GT.U32.AND P4, PT, R215.reuse, 0x3f, PT ;  /* 0x0000003fd700780c */ /* 0x040fe20003f84070 */
[----:B------:R-:W4:Y:S01]  /*46730*/  S2R R219, SR_TID.X ;  /* 0x0000000000db7919 */ /* 0x000f220000002100 */
[----:B------:R-:W-:Y:S01]  /*46740*/  ISETP.GT.U32.AND P3, PT, R215, 0x5f, PT ;  /* 0x0000005fd700780c */ /* 0x000fe20003f64070 */
[----:B------:R-:W-:Y:S01]  /*46750*/  FADD.FTZ R0, R129, R0 ;  /* 0x0000000081007221 */ /* 0x000fe20000010000 */
[C---:B------:R-:W-:Y:S01]  /*46760*/  ISETP.GT.U32.AND P2, PT, R215.reuse, 0x7f, PT ;  /* 0x0000007fd700780c */ /* 0x040fe20003f44070 */
[----:B------:R-:W-:Y:S01]  /*46770*/  UMOV UR13, 0xffffffff ;  /* 0xffffffff000d7882 */ /* 0x000fe20000000000 */
[C---:B------:R-:W-:Y:S01]  /*46780*/  ISETP.GT.U32.AND P1, PT, R215.reuse, 0x9f, PT ;  /* 0x0000009fd700780c */ /* 0x040fe20003f24070 */
        /* <DEDUP_REMOVED lines=8> */
[----:B0123--:R-:W-:Y:S02]  /*46810*/  FSEL R210, R0, RZ, P5 ;  /* 0x000000ff00d27208 */ /* 0x00ffe40002800000 */
[----:B----4-:R-:W-:-:S03]  /*46820*/  LOP3.LUT P0, RZ, R219, 0x1f, RZ, 0xc0, !PT ;  /* 0x0000001fdbff7812 */ /* 0x010fc6000780c0ff */
        /* <DEDUP_REMOVED lines=272> */
.L_x_42640:
[----:B------:R-:W2:Y:S01]  /*47930*/  LDL R217, [R1+0x20] ;  /* 0x0000200001d97983 */ /* 0x000ea20000100800 */
        /* <DEDUP_REMOVED lines=12> */
[----:B------:R-:W3:Y:S01]  /*47a00*/  MUFU.RSQ R216, R0 ;  /* 0x0000000000d87308 */ /* 0x000ee20000001400 */
[----:B-1----:R-:W-:-:S05]  /*47a10*/  @!P1 IMAD.WIDE R208, R15, 0x4, R208 ;  /* 0x000000040fd09825 */ /* 0x002fca00078e02d0 */
[----:B---3--:R1:W-:Y:S01]  /*47a20*/  @!P1 STG.E desc[UR6][R208.64], R216 ;  /* 0x000000d8d0009986 */ /* 0x0083e2000c101906 */
[----:B--2---:R-:W-:-:S13]  /*47a30*/  ISETP.GE.AND P1, PT, R217, 0x1, PT ;  /* 0x00000001d900780c */ /* 0x004fda0003f26270 */
[----:B-1----:R-:W-:Y:S05]  /*47a40*/  @!P1 BRA `(.L_x_42609) ;  /* 0x0000002800189947 */ /* 0x002fea0003800000 */
[----:B------:R-:W1:Y:S01]  /*47a50*/  LDC R218, c[0x0][0x388] ;  /* 0x0000e200ffda7b82 */ /* 0x000e620000000800 */
[----:B------:R-:W-:Y:S01]  /*47a60*/  VIADD R0, R217, 0xffffffff ;  /* 0xffffffffd9007836 */ /* 0x000fe20000000000 */
[----:B------:R-:W-:Y:S01]  /*47a70*/  LOP3.LUT R217, R219, 0x1f, RZ, 0xc0, !PT ;  /* 0x0000001fdbd97812 */ /* 0x000fe200078ec0ff */
[----:B------:R-:W-:Y:S02]  /*47a80*/  BSSY.RECONVERGENT B1, `(.L_x_42610) ;  /* 0x0000039000017945 */ /* 0x000fe40003800200 */
[----:B-1----:R-:W-:-:S05]  /*47a90*/  IMAD R0, R0, R218, RZ ;  /* 0x000000da00007224 */ /* 0x002fca00078e02ff */
[----:B------:R-:W-:-:S04]  /*47aa0*/  SHF.R.S32.HI R208, RZ, 0x1f, R0 ;  /* 0x0000001fffd07819 */ /* 0x000fc80000011400 */
[----:B------:R-:W-:-:S04]  /*47ab0*/  LEA.HI R0, R208, R0, RZ, 0x3 ;  /* 0x00000000d0007211 */ /* 0x000fc800078f18ff */
[----:B------:R-:W-:Y:S02]  /*47ac0*/  LEA.HI.SX32 R0, R0, R217, 0x1d ;  /* 0x000000d900007211 */ /* 0x000fe400078feaff */
[----:B------:R-:W-:Y:S01]  /*47ad0*/  FSEL R217, R211, RZ, !P0 ;  /* 0x000000ffd3d97208 */ /* 0x000fe20004000000 */
[----:B------:R-:W-:Y:S06]  /*47ae0*/  @!P5 BRA `(.L_x_42611) ;  /* 0x0000000000c8d947 */ /* 0x000fec0003800000 */
        /* <DEDUP_REMOVED lines=10> */
[----:B------:R-:W4:Y:S04]  /*47b90*/  LDL R252, [R1+0x1b0] ;  /* 0x0001b00001fc7983 */ /* 0x000f280000100800 */
[----:B-1----:R-:W4:Y:S04]  /*47ba0*/  LDL R2, [R1+0x1a8] ;  /* 0x0001a80001027983 */ /* 0x002f280000100800 */
[----:B------:R-:W4:Y:S01]  /*47bb0*/  LDL R219, [R1+0x1b4] ;  /* 0x0001b40001db7983 */ /* 0x000f220000100800 */
[--C-:B------:R-:W-:Y:S01]  /*47bc0*/  FADD.FTZ R208, R128, -R217.reuse ;  /* 0x800000d980d07221 */ /* 0x100fe20000010000 */
[----:B------:R-:W-:-:S03]  /*47bd0*/  FADD.FTZ R211, R129, -R217 ;  /* 0x800000d981d37221 */ /* 0x000fc60000010000 */
[C---:B------:R-:W-:Y:S01]  /*47be0*/  FMUL.FTZ R208, R216.reuse, R208 ;  /* 0x000000d0d8d07220 */ /* 0x040fe20000410000 */
[----:B------:R-:W-:Y:S01]  /*47bf0*/  FMUL.FTZ R211, R216, R211 ;  /* 0x000000d3d8d37220 */ /* 0x000fe20000410000 */
[--C-:B------:R-:W-:Y:S01]  /*47c00*/  FADD.FTZ R209, R130, -R217.reuse ;  /* 0x800000d982d17221 */ /* 0x100fe20000010000 */
[----:B0-----:R-:W-:-:S03]  /*47c10*/  FADD.FTZ R210, R131, -R217 ;  /* 0x800000d983d27221 */ /* 0x001fc60000010000 */
[C---:B------:R-:W-:Y:S01]  /*47c20*/  FMUL.FTZ R209, R216.reuse, R209 ;  /* 0x000000d1d8d17220 */ /* 0x040fe20000410000 */
[----:B------:R-:W-:Y:S01]  /*47c30*/  FMUL.FTZ R210, R216, R210 ;  /* 0x000000d2d8d27220 */ /* 0x000fe20000410000 */
[----:B--2---:R-:W-:Y:S02]  /*47c40*/  FFMA.FTZ R208, R208, R6, R220 ;  /* 0x00000006d0d07223 */ /* 0x004fe400000100dc */
[----:B------:R1:W5:Y:S01]  /*47c50*/  LDL.LU R6, [R1+0x1d8] ;  /* 0x0001d80001067983 */ /* 0x0003620000300800 */
[----:B---3--:R-:W-:-:S03]  /*47c60*/  FFMA.FTZ R211, R211, R5, R221 ;  /* 0x00000005d3d37223 */ /* 0x008fc600000100dd */
[----:B------:R1:W5:Y:S02]  /*47c70*/  LDL.LU R5, [R1+0x1d4] ;  /* 0x0001d40001057983 */ /* 0x0003640000300800 */
[----:B------:R-:W-:Y:S01]  /*47c80*/  F2FP.BF16.F32.PACK_AB R208, R211, R208 ;  /* 0x000000d0d3d0723e */ /* 0x000fe200000010ff */
        /* <DEDUP_REMOVED lines=24> */
.L_x_42611:
[----:B------:R-:W-:Y:S05]  /*47e10*/  BSYNC.RECONVERGENT B1 ;  /* 0x0000000000017941 */ /* 0x000fea0003800200 */
.L_x_42610:
        /* <DEDUP_REMOVED lines=13> */
[----:B------:R-:W4:Y:S04]  /*47ef0*/  LDL R252, [R1+0x190] ;  /* 0x0001900001fc7983 */ /* 0x000f280000100800 */
[----:B0-----:R-:W4:Y:S04]  /*47f00*/  LDL R2, [R1+0x188] ;  /* 0x0001880001027983 */ /* 0x001f280000100800 */
        /* <DEDUP_REMOVED lines=38> */
.L_x_42613:
[----:B------:R-:W-:Y:S05]  /*48170*/  BSYNC.RECONVERGENT B1 ;  /* 0x0000000000017941 */ /* 0x000fea0003800200 */
.L_x_42612:
        /* <DEDUP_REMOVED lines=13> */
[----:B------:R-:W2:Y:S04]  /*48250*/  LDL R252, [R1+0x170] ;  /* 0x0001700001fc7983 */ /* 0x000ea80000100800 */
[----:B0-----:R-:W2:Y:S04]  /*48260*/  LDL R2, [R1+0x168] ;  /* 0x0001680001027983 */ /* 0x001ea80000100800 */
[----:B------:R-:W2:Y:S01]  /*48270*/  LDL R219, [R1+0x174] ;  /* 0x0001740001db7983 */ /* 0x000ea20000100800 */
        /* <DEDUP_REMOVED lines=11> */
[----:B------:R3:W5:Y:S02]  /*48330*/  LDL.LU R5, [R1+0x1d4] ;  /* 0x0001d40001057983 */ /* 0x0007640000300800 */
[----:B------:R-:W-:Y:S01]  /*48340*/  F2FP.BF16.F32.PACK_AB R208, R211, R208 ;  /* 0x000000d0d3d0723e */ /* 0x000fe200000010ff */
[----:B------:R-:W-:-:S04]  /*48350*/  FADD.FTZ R211, R148, -R217 ;  /* 0x800000d994d37221 */ /* 0x000fc80000010000 */
[----:B------:R-:W-:Y:S01]  /*48360*/  FMUL.FTZ R211, R216, R211 ;  /* 0x000000d3d8d37220 */ /* 0x000fe20000410000 */
[----:B------:R-:W-:Y:S02]  /*48370*/  FFMA.FTZ R209, R209, R4, R238 ;  /* 0x00000004d1d17223 */ /* 0x000fe400000100ee */
[----:B------:R3:W5:Y:S01]  /*48380*/  LDL.LU R4, [R1+0x1d0] ;  /* 0x0001d00001047983 */ /* 0x0007620000300800 */
[----:B------:R-:W-:-:S03]  /*48390*/  FFMA.FTZ R210, R210, R3, R239 ;  /* 0x00000003d2d27223 */ /* 0x000fc600000100ef */
[----:B------:R3:W5:Y:S01]  /*483a0*/  LDL.LU R3, [R1+0x1cc] ;  /* 0x0001cc0001037983 */ /* 0x0007620000300800 */
[----:B--2---:R-:W-:-:S03]  /*483b0*/  FFMA.FTZ R211, R211, R2, R240 ;  /* 0x00000002d3d37223 */ /* 0x004fc600000100f0 */
        /* <DEDUP_REMOVED lines=17> */
.L_x_42615:
[----:B------:R-:W-:Y:S05]  /*484d0*/  BSYNC.RECONVERGENT B1 ;  /* 0x0000000000017941 */ /* 0x000fea0003800200 */
.L_x_42614:
[----:B-----5:R-:W-:Y:S01]  /*484e0*/  LOP3.LUT P0, RZ, R2, 0x2000, RZ, 0xc0, !PT ;  /* 0x0000200002ff7812 */ /* 0x020fe2000780c0ff */
        /* <DEDUP_REMOVED lines=12> */
[----:B------:R-:W3:Y:S04]  /*485b0*/  LDL R252, [R1+0x150] ;  /* 0x0001500001fc7983 */ /* 0x000ee80000100800 */
[----:B0-----:R-:W2:Y:S04]  /*485c0*/  LDL R2, [R1+0x148] ;  /* 0x0001480001027983 */ /* 0x001ea80000100800 */
        /* <DEDUP_REMOVED lines=38> */
.L_x_42617:
[----:B------:R-:W-:Y:S05]  /*48830*/  BSYNC.RECONVERGENT B1 ;  /* 0x0000000000017941 */ /* 0x000fea0003800200 */
.L_x_42616:
[----:B-----5:R-:W-:Y:S01]  /*48840*/  LOP3.LUT P0, RZ, R2, 0x400, RZ, 0xc0, !PT ;  /* 0x0000040002ff7812 */ /* 0x020fe2000780c0ff */
        /* <DEDUP_REMOVED lines=28> */
[----:B------:R-:W4:Y:S04]  /*48a10*/  LDL R252, [R1+0x1c] ;  /* 0x00001c0001fc7983 */ /* 0x000f280000100800 */
[----:B------:R-:W4:Y:S04]  /*48a20*/  LDL R219, [R1+0x134] ;  /* 0x0001340001db7983 */ /* 0x000f280000100800 */
[----:B0-----:R-:W3:Y:S01]  /*48a30*/  LDL R2, [R1+0x130] ;  /* 0x0001300001027983 */ /* 0x001ee20000100800 */
[--C-:B------:R-:W-:Y:S01]  /*48a40*/  FADD.FTZ R209, R162, -R217.reuse ;  /* 0x800000d9a2d17221 */ /* 0x100fe20000010000 */
[--C-:B------:R-:W-:Y:S01]  /*48a50*/  FADD.FTZ R210, R163, -R217.reuse ;  /* 0x800000d9a3d27221 */ /* 0x100fe20000010000 */
[----:B------:R-:W-:-:S02]  /*48a60*/  FADD.FTZ R208, R160, -R217 ;  /* 0x800000d9a0d07221 */ /* 0x000fc40000010000 */
[C---:B------:R-:W-:Y:S01]  /*48a70*/  FMUL.FTZ R209, R216.reuse, R209 ;  /* 0x000000d1d8d17220 */ /* 0x040fe20000410000 */
[C---:B------:R-:W-:Y:S01]  /*48a80*/  FMUL.FTZ R210, R216.reuse, R210 ;  /* 0x000000d2d8d27220 */ /* 0x040fe20000410000 */
[----:B------:R-:W-:Y:S01]  /*48a90*/  FADD.FTZ R211, R161, -R217 ;  /* 0x800000d9a1d37221 */ /* 0x000fe20000010000 */
[----:B------:R-:W-:-:S03]  /*48aa0*/  FMUL.FTZ R208, R216, R208 ;  /* 0x000000d0d8d07220 */ /* 0x000fc60000410000 */
        /* <DEDUP_REMOVED lines=16> */
[--C-:B------:R-:W-:Y:S01]  /*48bb0*/  FADD.FTZ R210, R165, -R217.reuse ;  /* 0x800000d9a5d27221 */ /* 0x100fe20000010000 */
[----:B------:R0:W5:Y:S03]  /*48bc0*/  LDL.LU R7, [R1+0x1dc] ;  /* 0x0001dc0001077983 */ /* 0x0001660000300800 */
[----:B------:R-:W-:Y:S01]  /*48bd0*/  FMUL.FTZ R210, R216, R210 ;  /* 0x000000d2d8d27220 */ /* 0x000fe20000410000 */
[----:B------:R-:W-:Y:S02]  /*48be0*/  FFMA.FTZ R211, R211, R5, R6 ;  /* 0x00000005d3d37223 */ /* 0x000fe40000010006 */
[----:B------:R0:W5:Y:S04]  /*48bf0*/  LDL.LU R6, [R1+0x1d8] ;  /* 0x0001d80001067983 */ /* 0x0001680000300800 */
[----:B------:R0:W5:Y:S01]  /*48c00*/  LDL.LU R5, [R1+0x1d4] ;  /* 0x0001d40001057983 */ /* 0x0001620000300800 */
[----:B--2---:R-:W-:Y:S01]  /*48c10*/  FFMA.FTZ R210, R210, R218, R4 ;  /* 0x000000dad2d27223 */ /* 0x004fe20000010004 */
[----:B------:R-:W-:-:S02]  /*48c20*/  FADD.FTZ R218, R166, -R217 ;  /* 0x800000d9a6da7221 */ /* 0x000fc40000010000 */
[----:B------:R0:W5:Y:S02]  /*48c30*/  LDL.LU R4, [R1+0x1d0] ;  /* 0x0001d00001047983 */ /* 0x0001640000300800 */
[----:B------:R-:W-:-:S04]  /*48c40*/  FMUL.FTZ R218, R216, R218 ;  /* 0x000000dad8da7220 */ /* 0x000fc80000410000 */
[----:B---3--:R-:W-:Y:S02]  /*48c50*/  FFMA.FTZ R218, R218, R2, R3 ;  /* 0x00000002dada7223 */ /* 0x008fe40000010003 */
[----:B------:R0:W5:Y:S04]  /*48c60*/  LDL.LU R3, [R1+0x1cc] ;  /* 0x0001cc0001037983 */ /* 0x0001680000300800 */
[----:B------:R0:W5:Y:S01]  /*48c70*/  LDL.LU R2, [R1+0x1c8] ;  /* 0x0001c80001027983 */ /* 0x0001620000300800 */
[----:B------:R-:W-:Y:S01]  /*48c80*/  F2FP.BF16.F32.PACK_AB R210, R210, R211 ;  /* 0x000000d3d2d2723e */ /* 0x000fe200000010ff */
[----:B------:R-:W-:-:S04]  /*48c90*/  FADD.FTZ R211, R167, -R217 ;  /* 0x800000d9a7d37221 */ /* 0x000fc80000010000 */
[----:B------:R-:W-:-:S04]  /*48ca0*/  FMUL.FTZ R211, R216, R211 ;  /* 0x000000d3d8d37220 */ /* 0x000fc80000410000 */
[----:B----4-:R-:W-:-:S05]  /*48cb0*/  FFMA.FTZ R211, R211, R219, R252 ;  /* 0x000000dbd3d37223 */ /* 0x010fca00000100fc */
[----:B------:R-:W-:Y:S02]  /*48cc0*/  F2FP.BF16.F32.PACK_AB R211, R211, R218 ;  /* 0x000000dad3d3723e */ /* 0x000fe400000010ff */
[----:B------:R-:W1:Y:S02]  /*48cd0*/  LDC.64 R218, c[0x0][0x428] ;  /* 0x00010a00ffda7b82 */ /* 0x000e640000000a00 */
[----:B-1----:R-:W-:-:S05]  /*48ce0*/  IMAD.WIDE.U32 R218, R0, 0x10, R218 ;  /* 0x0000001000da7825 */ /* 0x002fca00078e00da */
[----:B------:R0:W-:Y:S01]  /*48cf0*/  STG.E.128 desc[UR6][R218.64], R208 ;  /* 0x000000d0da007986 */ /* 0x0001e2000c101d06 */
[----:B------:R-:W-:-:S07]  /*48d00*/  IADD3 R0, PT, PT, R0, 0x20, RZ ;  /* 0x0000002000007810 */ /* 0x000fce0007ffe0ff */
.L_x_42619:
[----:B------:R-:W-:Y:S05]  /*48d10*/  BSYNC.RECONVERGENT B1 ;  /* 0x0000000000017941 */ /* 0x000fea0003800200 */
.L_x_42618:
        /* <DEDUP_REMOVED lines=76> */
[----:B------:R-:W-:-:S07]  /*491e0*/  VIADD R0, R0, 0x20 ;  /* 0x0000002000007836 */ /* 0x000fce0000000000 */
.L_x_42621:
[----:B------:R-:W-:Y:S05]  /*491f0*/  BSYNC.RECONVERGENT B1 ;  /* 0x0000000000017941 */ /* 0x000fea0003800200 */
.L_x_42620:
        /* <DEDUP_REMOVED lines=77> */
.L_x_42623:
[----:B------:R-:W-:Y:S05]  /*496d0*/  BSYNC.RECONVERGENT B1 ;  /* 0x0000000000017941 */ /* 0x000fea0003800200 */
.L_x_42622:
        /* <DEDUP_REMOVED lines=77> */
.L_x_42625:
[----:B------:R-:W-:Y:S05]  /*49bb0*/  BSYNC.RECONVERGENT B1 ;  /* 0x0000000000017941 */ /* 0x000fea0003800200 */
.L_x_42624:
        /* <DEDUP_REMOVED lines=77> */
.L_x_42627:
[----:B------:R-:W-:Y:S05]  /*4a090*/  BSYNC.RECONVERGENT B1 ;  /* 0x0000000000017941 */ /* 0x000fea0003800200 */
.L_x_42626:
[----:B-----5:R-:W-:-:S13]  /*4a0a0*/  LOP3.LUT P0, RZ, R2, 0x10, RZ, 0xc0, !PT ;  /* 0x0000001002ff7812 */ /* 0x020fda000780c0ff */
        /* <DEDUP_REMOVED lines=12> */
[----:B------:R-:W-:-:S03]  /*4a170*/  FFMA.FTZ R211, R211, R104, R112 ;  /* 0x00000068d3d37223 */ /* 0x000fc60000010070 */
        /* <DEDUP_REMOVED lines=19> */
.L_x_42609:
[----:B------:R-:W-:Y:S05]  /*4a2b0*/  BSYNC.RECONVERGENT B0 ;  /* 0x0000000000007941 */ /* 0x000fea0003800200 */
.L_x_42608:
[----:B01234-:R-:W0:Y:S02]  /*4a2c0*/  LDC.64 R208, c[0x0][0x380] ;  /* 0x0000e000ffd07b82 */ /* 0x01fe240000000a00 */
[----:B0-----:R-:W-:-:S05]  /*4a2d0*/  IMAD R15, R208, 0x4, R15 ;  /* 0x00000004d00f7824 */ /* 0x001fca00078e020f */
[----:B------:R-:W-:-:S13]  /*4a2e0*/  ISETP.GE.AND P0, PT, R15, R209, PT ;  /* 0x000000d10f00720c */ /* 0x000fda0003f06270 */
[----:B------:R-:W-:Y:S05]  /*4a2f0*/  @!P0 BRA `(.L_x_42628) ;  /* 0xfffffb8800f08947 */ /* 0x000fea000383ffff */
[----:B------:R-:W-:Y:S05]  /*4a300*/  EXIT ;  /* 0x000000000000794d */ /* 0x000fea0003800000 */
.L_x_42607:
        /* <DEDUP_REMOVED lines=8> */
.L_x_42630:
[----:B------:R-:W-:Y:S05]  /*4a390*/  BSYNC B0 ;  /* 0x0000000000007941 */ /* 0x000fea0003800000 */
.L_x_42629:
        /* <DEDUP_REMOVED lines=9> */
.L_x_42631:
[----:B------:R-:W-:Y:S02]  /*4a430*/  IMAD.MOV.U32 R209, RZ, RZ, 0x4 ;  /* 0x00000004ffd17424 */ /* 0x000fe400078e00ff */
[----:B------:R-:W-:Y:S01]  /*4a440*/  FADD.FTZ R210, R210, R0 ;  /* 0x00000000d2d27221 */ /* 0x000fe20000010000 */
[----:B------:R-:W-:-:S04]  /*4a450*/  MOV R0, 0xffffffff ;  /* 0xffffffff00007802 */ /* 0x000fc80000000f00 */
[----:B------:R-:W-:-:S07]  /*4a460*/  MOV R217, R210 ;  /* 0x000000d200d97202 */ /* 0x000fce0000000f00 */
[----:B------:R-:W-:Y:S05]  /*4a470*/  WARPSYNC.COLLECTIVE R0, `(.L_x_42632) ;  /* 0x0000000000087348 */ /* 0x000fea0003c00000 */
[----:B------:R0:W1:Y:S02]  /*4a480*/  SHFL.BFLY P6, R0, R217, R209, R208 ;  /* 0x0c0000d1d9007389 */ /* 0x00006400000c00d0 */
[----:B01----:R-:W-:Y:S05]  /*4a490*/  ENDCOLLECTIVE ;  /* 0x000000000000791b */ /* 0x003fea0003800000 */
.L_x_42632:
[----:B------:R-:W-:Y:S02]  /*4a4a0*/  HFMA2 R209, -RZ, RZ, 0, 4.76837158203125e-07 ;  /* 0x00000008ffd17431 */ /* 0x000fe400000001ff */
[----:B------:R-:W-:Y:S01]  /*4a4b0*/  FADD.FTZ R210, R210, R0 ;  /* 0x00000000d2d27221 */ /* 0x000fe20000010000 */
[----:B------:R-:W-:-:S03]  /*4a4c0*/  IMAD.MOV.U32 R0, RZ, RZ, -0x1 ;  /* 0xffffffffff007424 */ /* 0x000fc600078e00ff */
[----:B------:R-:W-:-:S07]  /*4a4d0*/  IMAD.MOV.U32 R217, RZ, RZ, R210 ;  /* 0x000000ffffd97224 */ /* 0x000fce00078e00d2 */
[----:B------:R-:W-:Y:S05]  /*4a4e0*/  WARPSYNC.COLLECTIVE R0, `(.L_x_42633) ;  /* 0x0000000000087348 */ /* 0x000fea0003c00000 */
[----:B------:R0:W1:Y:S02]  /*4a4f0*/  SHFL.BFLY P6, R0, R217, R209, R208 ;  /* 0x0c0000d1d9007389 */ /* 0x00006400000c00d0 */
[----:B01----:R-:W-:Y:S05]  /*4a500*/  ENDCOLLECTIVE ;  /* 0x000000000000791b */ /* 0x003fea0003800000 */
.L_x_42633:
[----:B------:R-:W-:Y:S02]  /*4a510*/  IMAD.MOV.U32 R209, RZ, RZ, 0x10 ;  /* 0x00000010ffd17424 */ /* 0x000fe400078e00ff */
[----:B------:R-:W-:Y:S01]  /*4a520*/  FADD.FTZ R210, R210, R0 ;  /* 0x00000000d2d27221 */ /* 0x000fe20000010000 */
[----:B------:R-:W-:-:S04]  /*4a530*/  MOV R0, 0xffffffff ;  /* 0xffffffff00007802 */ /* 0x000fc80000000f00 */
[----:B------:R-:W-:-:S07]  /*4a540*/  MOV R217, R210 ;  /* 0x000000d200d97202 */ /* 0x000fce0000000f00 */
[----:B------:R-:W-:Y:S05]  /*4a550*/  WARPSYNC.COLLECTIVE R0, `(.L_x_42634) ;  /* 0x0000000000087348 */ /* 0x000fea0003c00000 */
[----:B------:R0:W1:Y:S02]  /*4a560*/  SHFL.BFLY P6, R0, R217, R209, R208 ;  /* 0x0c0000d1d9007389 */ /* 0x00006400000c00d0 */
[----:B01----:R-:W-:Y:S05]  /*4a570*/  ENDCOLLECTIVE ;  /* 0x000000000000791b */ /* 0x003fea0003800000 */
.L_x_42634:
        /* <DEDUP_REMOVED lines=174> */
.L_x_42635:
[----:B------:R-:W-:Y:S02]  /*4b060*/  HFMA2 R209, -RZ, RZ, 0, 1.1920928955078125e-07 ;  /* 0x00000002ffd17431 */ /* 0x000fe400000001ff */
[----:B------:R-:W-:Y:S01]  /*4b070*/  FADD.FTZ R210, R210, R0 ;  /* 0x00000000d2d27221 */ /* 0x000fe20000010000 */
[----:B------:R-:W-:-:S03]  /*4b080*/  IMAD.MOV.U32 R0, RZ, RZ, -0x1 ;  /* 0xffffffffff007424 */ /* 0x000fc600078e00ff */
[----:B------:R-:W-:-:S07]  /*4b090*/  IMAD.MOV.U32 R217, RZ, RZ, R210 ;  /* 0x000000ffffd97224 */ /* 0x000fce00078e00d2 */
[----:B------:R-:W-:Y:S05]  /*4b0a0*/  WARPSYNC.COLLECTIVE R0, `(.L_x_42636) ;  /* 0x0000000000087348 */ /* 0x000fea0003c00000 */
[----:B------:R0:W1:Y:S02]  /*4b0b0*/  SHFL.BFLY P6, R0, R217, R209, R208 ;  /* 0x0c0000d1d9007389 */ /* 0x00006400000c00d0 */
[----:B01----:R-:W-:Y:S05]  /*4b0c0*/  ENDCOLLECTIVE ;  /* 0x000000000000791b */ /* 0x003fea0003800000 */
.L_x_42636:
[----:B------:R-:W-:Y:S02]  /*4b0d0*/  IMAD.MOV.U32 R209, RZ, RZ, 0x4 ;  /* 0x00000004ffd17424 */ /* 0x000fe400078e00ff */
[----:B------:R-:W-:Y:S01]  /*4b0e0*/  FADD.FTZ R210, R210, R0 ;  /* 0x00000000d2d27221 */ /* 0x000fe20000010000 */
[----:B------:R-:W-:-:S04]  /*4b0f0*/  MOV R0, 0xffffffff ;  /* 0xffffffff00007802 */ /* 0x000fc80000000f00 */
[----:B------:R-:W-:-:S07]  /*4b100*/  MOV R217, R210 ;  /* 0x000000d200d97202 */ /* 0x000fce0000000f00 */
[----:B------:R-:W-:Y:S05]  /*4b110*/  WARPSYNC.COLLECTIVE R0, `(.L_x_42637) ;  /* 0x0000000000087348 */ /* 0x000fea0003c00000 */
[----:B------:R0:W1:Y:S02]  /*4b120*/  SHFL.BFLY P6, R0, R217, R209, R208 ;  /* 0x0c0000d1d9007389 */ /* 0x00006400000c00d0 */
[----:B01----:R-:W-:Y:S05]  /*4b130*/  ENDCOLLECTIVE ;  /* 0x000000000000791b */ /* 0x003fea0003800000 */
.L_x_42637:
[----:B------:R-:W-:Y:S02]  /*4b140*/  HFMA2 R209, -RZ, RZ, 0, 4.76837158203125e-07 ;  /* 0x00000008ffd17431 */ /* 0x000fe400000001ff */
[----:B------:R-:W-:Y:S01]  /*4b150*/  FADD.FTZ R210, R210, R0 ;  /* 0x00000000d2d27221 */ /* 0x000fe20000010000 */
[----:B------:R-:W-:-:S03]  /*4b160*/  IMAD.MOV.U32 R0, RZ, RZ, -0x1 ;  /* 0xffffffffff007424 */ /* 0x000fc600078e00ff */
[----:B------:R-:W-:-:S07]  /*4b170*/  IMAD.MOV.U32 R217, RZ, RZ, R210 ;  /* 0x000000ffffd97224 */ /* 0x000fce00078e00d2 */
[----:B------:R-:W-:Y:S05]  /*4b180*/  WARPSYNC.COLLECTIVE R0, `(.L_x_42638) ;  /* 0x0000000000087348 */ /* 0x000fea0003c00000 */
[----:B------:R0:W1:Y:S02]  /*4b190*/  SHFL.BFLY P6, R0, R217, R209, R208 ;  /* 0x0c0000d1d9007389 */ /* 0x00006400000c00d0 */
[----:B01----:R-:W-:Y:S05]  /*4b1a0*/  ENDCOLLECTIVE ;  /* 0x000000000000791b */ /* 0x003fea0003800000 */
.L_x_42638:
[----:B------:R-:W-:Y:S02]  /*4b1b0*/  IMAD.MOV.U32 R209, RZ, RZ, 0x10 ;  /* 0x00000010ffd17424 */ /* 0x000fe400078e00ff */
[----:B------:R-:W-:Y:S01]  /*4b1c0*/  FADD.FTZ R210, R210, R0 ;  /* 0x00000000d2d27221 */ /* 0x000fe20000010000 */
[----:B------:R-:W-:-:S04]  /*4b1d0*/  MOV R0, 0xffffffff ;  /* 0xffffffff00007802 */ /* 0x000fc80000000f00 */
[----:B------:R-:W-:-:S07]  /*4b1e0*/  MOV R217, R210 ;  /* 0x000000d200d97202 */ /* 0x000fce0000000f00 */
[----:B------:R-:W-:Y:S05]  /*4b1f0*/  WARPSYNC.COLLECTIVE R0, `(.L_x_42639) ;  /* 0x0000000000087348 */ /* 0x000fea0003c00000 */
[----:B------:R0:W1:Y:S02]  /*4b200*/  SHFL.BFLY P6, R0, R217, R209, R208 ;  /* 0x0c0000d1d9007389 */ /* 0x00006400000c00d0 */
[----:B01----:R-:W-:Y:S05]  /*4b210*/  ENDCOLLECTIVE ;  /* 0x000000000000791b */ /* 0x003fea0003800000 */
.L_x_42639:
[----:B------:R-:W-:Y:S05]  /*4b220*/  BRA `(.L_x_42640) ;  /* 0xffffffc400c07947 */ /* 0x000fea000383ffff */
.L_x_42641:
        /* <DEDUP_REMOVED lines=13> */
.L_x_88494:


//--------------------- .text._ZN10layer_norm13ln_fwd_kernelINS_13Kernel_traitsIf13__nv_bfloat16fS2_fjLj2560ELj1ELj4ELj1ELj16ENS_18Kernel_traits_baseILj2560EfS2_fS2_fjLj128EEEEELb1ELb1ELb1ELb1EEEvNS_9FwdParamsE --------------------------
	.section	.text._ZN10layer_norm13ln_fwd_kernelINS_13Kernel_traitsIf13__nv_bfloat16fS2_fjLj2560ELj1ELj4ELj1ELj16ENS_18Kernel_traits_baseILj2560EfS2_fS2_fjLj128EEEEELb1ELb1ELb1ELb1EEEvNS_9FwdParamsE,"ax",@progbits
	.align	128
        .global         _ZN10layer_norm13ln_fwd_kernelINS_13Kernel_traitsIf13__nv_bfloat16fS2_fjLj2560ELj1ELj4ELj1ELj16ENS_18Kernel_traits_baseILj2560EfS2_fS2_fjLj128EEEEELb1ELb1ELb1ELb1EEEvNS_9FwdParamsE
        .type           _ZN10layer_norm13ln_fwd_kernelINS_13Kernel_traitsIf13__nv_bfloat16fS2_fjLj2560ELj1ELj4ELj1ELj16ENS_18Kernel_traits_baseILj2560EfS2_fS2_fjLj128EEEEELb1ELb1ELb1ELb1EEEvNS_9FwdParamsE,@function
        .size           _ZN10layer_norm13ln_fwd_kernelINS_13Kernel_traitsIf13__nv_bfloat16fS2_fjLj2560ELj1ELj4ELj1ELj16ENS_18Kernel_traits_baseILj2560EfS2_fS2_fjLj128EEEEELb1ELb1ELb1ELb1EEEvNS_9FwdParamsE,(.L_x_88495 - _ZN10layer_norm13ln_fwd_kernelINS_13Kernel_traitsIf13__nv_bfloat16fS2_fjLj2560ELj1ELj4ELj1ELj16ENS_18Kernel_traits_baseILj2560EfS2_fS2_fjLj128EEEEELb1ELb1ELb1ELb1EEEvNS_9FwdParamsE)
        .other          _ZN10layer_norm13ln_fwd_kernelINS_13Kernel_traitsIf13__nv_bfloat16fS2_fjLj2560ELj1ELj4ELj1ELj16ENS_18Kernel_traits_baseILj2560EfS2_fS2_fjLj128EEEEELb1ELb1ELb1ELb1EEEvNS_9FwdParamsE,@"STO_CUDA_ENTRY STV_DEFAULT"
_ZN10layer_norm13ln_fwd_kernelINS_13Kernel_traitsIf13__nv_bfloat16fS2_fjLj2560ELj1ELj4ELj1ELj16ENS_18Kernel_traits_baseILj2560EfS2_fS2_fjLj128EEEEELb1ELb1ELb1ELb1EEEvNS_9FwdParamsE:
.text._ZN10layer_norm13ln_fwd_kernelINS_13Kernel_traitsIf13__nv_bfloat16fS2_fjLj2560ELj1ELj4ELj1ELj16ENS_18Kernel_traits_baseILj2560EfS2_fS2_fjLj128EEEEELb1ELb1ELb1ELb1EEEvNS_9FwdParamsE:
        /* <DEDUP_REMOVED lines=34> */
[----:B------:R-:W2:Y:S01]  /*0220*/  LDG.E.128 R140, desc[UR6][R10.64+0x2410] ;  /* 0x002410060a8c7981 */ /* 0x000ea2000c1e1d00 */
[----:B-1----:R-:W-:Y:S01]  /*0230*/  IADD3 R12, P2, PT, R3, UR12, RZ ;  /* 0x0000000c030c7c10 */ /* 0x002fe2000ff5e0ff */
[----:B------:R-:W-:Y:S02]  /*0240*/  IMAD.X R5, RZ, RZ, UR11, P0 ;  /* 0x0000000bff057e24 */ /* 0x000fe400080e06ff */
[----:B------:R-:W3:Y:S02]  /*0250*/  LDG.E.128 R144, desc[UR6][R10.64+0x2400] ;  /* 0x002400060a907981 */ /* 0x000ee4000c1e1d00 */
[----:B------:R-:W-:Y:S02]  /*0260*/  IMAD.X R13, RZ, RZ, UR13, P2 ;  /* 0x0000000dff0d7e24 */ /* 0x000fe400090e06ff */
[----:B------:R-:W4:Y:S04]  /*0270*/  LDG.E.128 R136, desc[UR6][R4.64] ;  /* 0x0000000604887981 */ /* 0x000f28000c1e1d00 */
[----:B------:R-:W2:Y:S04]  /*0280*/  LDG.E.128 R132, desc[UR6][R4.64+0x10] ;  /* 0x0000100604847981 */ /* 0x000ea8000c1e1d00 */
[----:B------:R-:W3:Y:S04]  /*0290*/  LDG.E.128 R128, desc[UR6][R4.64+0x400] ;  /* 0x0004000604807981 */ /* 0x000ee8000c1e1d00 */
        /* <DEDUP_REMOVED lines=35> */
[----:B----4-:R-:W-:Y:S04]  /*04d0*/  STL.64 [R1+0x1a0], R136 ;  /* 0x0001a08801007387 */ /* 0x010fe80000100a00 */
[----:B------:R-:W-:Y:S04]  /*04e0*/  STL.64 [R1+0x1a8], R138 ;  /* 0x0001a88a01007387 */ /* 0x000fe80000100a00 */
[----:B--2---:R-:W-:Y:S04]  /*04f0*/  STL.64 [R1+0x190], R132 ;  /* 0x0001908401007387 */ /* 0x004fe80000100a00 */
[----:B------:R-:W-:Y:S04]  /*0500*/  STL.64 [R1+0x198], R134 ;  /* 0x0001988601007387 */ /* 0x000fe80000100a00 */
[----:B---3--:R-:W-:Y:S04]  /*0510*/  STL.64 [R1+0x180], R128 ;  /* 0x0001808001007387 */ /* 0x008fe80000100a00 */
        /* <DEDUP_REMOVED lines=70> */
.L_x_42642:
        /* <DEDUP_REMOVED lines=118> */
[----:B--2---:R-:W-:-:S02]  /*10e0*/  CS2R R54, SRZ ;  /* 0x0000000000367805 */ /* 0x004fc4000001ff00 */
[----:B------:R-:W-:Y:S02]  /*10f0*/  CS2R R52, SRZ ;  /* 0x0000000000347805 */ /* 0x000fe4000001ff00 */
[----:B---3--:R-:W-:Y:S02]  /*1100*/  CS2R R50, SRZ ;  /* 0x0000000000327805 */ /* 0x008fe4000001ff00 */
[----:B------:R-:W-:Y:S02]  /*1110*/  CS2R R48, SRZ ;  /* 0x0000000000307805 */ /* 0x000fe4000001ff00 */
[----:B----4-:R-:W-:Y:S02]  /*1120*/  CS2R R46, SRZ ;  /* 0x00000000002e7805 */ /* 0x010fe4000001ff00 */
[----:B------:R-:W-:Y:S02]  /*1130*/  CS2R R44, SRZ ;  /* 0x00000000002c7805 */ /* 0x000fe4000001ff00 */
[----:B-1----:R-:W-:-:S02]  /*1140*/  CS2R R42, SRZ ;  /* 0x00000000002a7805 */ /* 0x002fc4000001ff00 */
        /* <DEDUP_REMOVED lines=12> */
[----:B------:R-:W-:-:S07]  /*1210*/  CS2R R16, SRZ ;  /* 0x0000000000107805 */ /* 0x000fce000001ff00 */
.L_x_42643:
        /* <DEDUP_REMOVED lines=9> */
[----:B------:R-:W-:Y:S02]  /*12b0*/  UIADD3 UR8, UPT, UPT, UR4, -0x61c88647, URZ ;  /* 0x9e3779b904087890 */ /* 0x000fe4000fffe0ff */
[----:B------:R-:W-:Y:S02]  /*12c0*/  UIADD3 UR10, UPT, UPT, UR5, -0x695add53, URZ ;  /* 0x96a522ad050a7890 */ /* 0x000fe4000fffe0ff */
[----:B------:R-:W-:Y:S01]  /*12d0*/  LOP3.LUT R3, R3, UR5, RZ, 0x3c, !PT ;  /* 0x0000000503037c12 */ /* 0x000fe2000f8e3cff */
[----:B------:R-:W-:Y:S01]  /*12e0*/  UIADD3 UR15, UPT, UPT, UR4, -0x700cb87f, URZ ;  /* 0x8ff34781040f7890 */ /* 0x000fe2000fffe0ff */
[----:B------:R-:W2:Y:S01]  /*12f0*/  LDCU UR12, c[0x0][0x404] ;  /* 0x00008080ff0c77ac */ /* 0x000ea20008000800 */
[----:B------:R-:W3:Y:S01]  /*1300*/  LDCU.U8 UR13, c[0x0][0x410] ;  /* 0x00008200ff0d77ac */ /* 0x000ee20008000000 */
[----:B------:R-:W4:Y:S01]  /*1310*/  LDCU UR14, c[0x0][0x448] ;  /* 0x00008900ff0e77ac */ /* 0x000f220008000800 */
        /* <DEDUP_REMOVED lines=8> */
[----:B------:R-:W-:Y:S02]  /*13a0*/  IMAD R10, R0, -0x2daee0ad, RZ ;  /* 0xd2511f53000a7824 */ /* 0x000fe400078e02ff */
[----:B------:R-:W-:-:S04]  /*13b0*/  IMAD.HI.U32 R9, R4, -0x2daee0ad, RZ ;  /* 0xd2511f5304097827 */ /* 0x000fc800078e00ff */
[----:B------:R-:W-:Y:S01]  /*13c0*/  IMAD R11, R4, -0x2daee0ad, RZ ;  /* 0xd2511f53040b7824 */ /* 0x000fe200078e02ff */
[----:B------:R-:W-:Y:S01]  /*13d0*/  LOP3.LUT R9, R10, UR8, R9, 0x96, !PT ;  /* 0x000000080a097c12 */ /* 0x000fe2000f8e9609 */
[----:B------:R-:W-:Y:S01]  /*13e0*/  UIADD3 UR8, UPT, UPT, UR4, 0x3c6ef372, URZ ;  /* 0x3c6ef37204087890 */ /* 0x000fe2000fffe0ff */
[----:B------:R-:W-:Y:S02]  /*13f0*/  IMAD R10, R3, -0x326172a9, RZ ;  /* 0xcd9e8d57030a7824 */ /* 0x000fe400078e02ff */
[----:B-1----:R-:W-:Y:S02]  /*1400*/  IMAD R12, R5, -0x2daee0ad, RZ ;  /* 0xd2511f53050c7824 */ /* 0x002fe400078e02ff */
[----:B------:R-:W-:-:S04]  /*1410*/  IMAD.HI.U32 R3, R9, -0x326172a9, RZ ;  /* 0xcd9e8d5709037827 */ /* 0x000fc800078e00ff */
[----:B------:R-:W-:Y:S01]  /*1420*/  IMAD R9, R9, -0x326172a9, RZ ;  /* 0xcd9e8d5709097824 */ /* 0x000fe200078e02ff */
[----:B------:R-:W-:Y:S01]  /*1430*/  LOP3.LUT R3, R10, UR8, R3, 0x96, !PT ;  /* 0x000000080a037c12 */ /* 0x000fe2000f8e9603 */
[----:B------:R-:W-:Y:S01]  /*1440*/  UIADD3 UR8, UPT, UPT, UR5, 0x76cf5d0a, URZ ;  /* 0x76cf5d0a05087890 */ /* 0x000fe2000fffe0ff */
[----:B------:R-:W-:-:S05]  /*1450*/  IMAD.HI.U32 R10, R5, -0x2daee0ad, RZ ;  /* 0xd2511f53050a7827 */ /* 0x000fca00078e00ff */
[----:B------:R-:W-:Y:S01]  /*1460*/  LOP3.LUT R10, R11, UR8, R10, 0x96, !PT ;  /* 0x000000080b0a7c12 */ /* 0x000fe2000f8e960a */
[----:B------:R-:W-:-:S04]  /*1470*/  UIADD3 UR8, UPT, UPT, UR4, -0x255992d5, URZ ;  /* 0xdaa66d2b04087890 */ /* 0x000fc8000fffe0ff */
[----:B------:R-:W-:-:S04]  /*1480*/  IMAD.HI.U32 R4, R10, -0x326172a9, RZ ;  /* 0xcd9e8d570a047827 */ /* 0x000fc800078e00ff */
[----:B------:R-:W-:Y:S01]  /*1490*/  IMAD R10, R10, -0x326172a9, RZ ;  /* 0xcd9e8d570a0a7824 */ /* 0x000fe200078e02ff */
[----:B------:R-:W-:Y:S01]  /*14a0*/  LOP3.LUT R4, R9, UR8, R4, 0x96, !PT ;  /* 0x0000000809047c12 */ /* 0x000fe2000f8e9604 */
[----:B------:R-:W-:Y:S01]  /*14b0*/  UIADD3 UR8, UPT, UPT, UR5, 0x32370b8f, URZ ;  /* 0x32370b8f05087890 */ /* 0x000fe2000fffe0ff */
        /* <DEDUP_REMOVED lines=16> */
[----:B------:R-:W-:Y:S01]  /*15c0*/  UIADD3 UR8, UPT, UPT, UR5, -0x56f99767, URZ ;  /* 0xa906689905087890 */ /* 0x000fe2000fffe0ff */
[----:B------:R-:W-:-:S03]  /*15d0*/  IMAD R10, R5, -0x2daee0ad, RZ ;  /* 0xd2511f53050a7824 */ /* 0x000fc600078e02ff */
[C---:B------:R-:W-:Y:S02]  /*15e0*/  IMAD.HI.U32 R5, R3.reuse, -0x2daee0ad, RZ ;  /* 0xd2511f5303057827 */ /* 0x040fe400078e00ff */
[----:B------:R-:W-:Y:S01]  /*15f0*/  LOP3.LUT R9, R4, UR8, R9, 0x96, !PT ;  /* 0x0000000804097c12 */ /* 0x000fe2000f8e9609 */
[----:B------:R-:W-:Y:S01]  /*1600*/  UIADD3 UR8, UPT, UPT, UR4, -0x4ab325aa, URZ ;  /* 0xb54cda5604087890 */ /* 0x000fe2000fffe0ff */
[----:B------:R-:W-:-:S03]  /*1610*/  IMAD R3, R3, -0x2daee0ad, RZ ;  /* 0xd2511f5303037824 */ /* 0x000fc600078e02ff */
[----:B------:R-:W-:-:S05]  /*1620*/  IMAD.HI.U32 R4, R9, -0x326172a9, RZ ;  /* 0xcd9e8d5709047827 */ /* 0x000fca00078e00ff */
[----:B------:R-:W-:Y:S01]  /*1630*/  LOP3.LUT R4, R11, UR8, R4, 0x96, !PT ;  /* 0x000000080b047c12 */ /* 0x000fe2000f8e9604 */
[----:B------:R-:W-:-:S04]  /*1640*/  UIADD3 UR8, UPT, UPT, UR5, 0x646e171e, URZ ;  /* 0x646e171e05087890 */ /* 0x000fc8000fffe0ff */
[----:B------:R-:W-:Y:S02]  /*1650*/  IMAD.HI.U32 R12, R4, -0x2daee0ad, RZ ;  /* 0xd2511f53040c7827 */ /* 0x000fe400078e00ff */
[----:B------:R-:W-:Y:S01]  /*1660*/  LOP3.LUT R5, R10, UR8, R5, 0x96, !PT ;  /* 0x000000080a057c12 */ /* 0x000fe2000f8e9605 */
[----:B------:R-:W-:Y:S01]  /*1670*/  UIADD3 UR8, UPT, UPT, UR4, 0x5384540f, URZ ;  /* 0x5384540f04087890 */ /* 0x000fe2000fffe0ff */
[----:B------:R-:W-:-:S03]  /*1680*/  IMAD R10, R9, -0x326172a9, RZ ;  /* 0xcd9e8d57090a7824 */ /* 0x000fc600078e02ff */
[----:B------:R-:W-:-:S05]  /*1690*/  IMAD.HI.U32 R11, R5, -0x326172a9, RZ ;  /* 0xcd9e8d57050b7827 */ /* 0x000fca00078e00ff */
[----:B------:R-:W-:Y:S01]  /*16a0*/  LOP3.LUT R11, R10, UR8, R11, 0x96, !PT ;  /* 0x000000080a0b7c12 */ /* 0x000fe2000f8e960b */
[----:B------:R-:W-:Y:S01]  /*16b0*/  UIADD3 UR8, UPT, UPT, UR5, 0x1fd5c5a3, URZ ;  /* 0x1fd5c5a305087890 */ /* 0x000fe2000fffe0ff */
[----:B------:R-:W-:-:S05]  /*16c0*/  IMAD R10, R5, -0x326172a9, RZ ;  /* 0xcd9e8d57050a7824 */ /* 0x000fca00078e02ff */
[----:B------:R-:W-:Y:S01]  /*16d0*/  LOP3.LUT R12, R3, UR8, R12, 0x96, !PT ;  /* 0x00000008030c7c12 */ /* 0x000fe2000f8e960c */
[----:B------:R-:W-:Y:S01]  /*16e0*/  UIADD3 UR8, UPT, UPT, UR4, -0xe443238, URZ ;  /* 0xf1bbcdc804087890 */ /* 0x000fe2000fffe0ff */
[----:B------:R-:W-:Y:S02]  /*16f0*/  IMAD R3, R4, -0x2daee0ad, RZ ;  /* 0xd2511f5304037824 */ /* 0x000fe400078e02ff */
[----:B------:R-:W-:Y:S02]  /*1700*/  IMAD R4, R11, -0x2daee0ad, RZ ;  /* 0xd2511f530b047824 */ /* 0x000fe400078e02ff */
[----:B------:R-:W-:-:S04]  /*1710*/  IMAD.HI.U32 R9, R12, -0x326172a9, RZ ;  /* 0xcd9e8d570c097827 */ /* 0x000fc800078e00ff */
[----:B------:R-:W-:Y:S01]  /*1720*/  IMAD R5, R12, -0x326172a9, RZ ;  /* 0xcd9e8d570c057824 */ /* 0x000fe200078e02ff */
[----:B------:R-:W-:Y:S01]  /*1730*/  LOP3.LUT R9, R10, UR8, R9, 0x96, !PT ;  /* 0x000000080a097c12 */ /* 0x000fe2000f8e9609 */
[----:B------:R-:W-:-:S05]  /*1740*/  IMAD.HI.U32 R10, R11, -0x2daee0ad, RZ ;  /* 0xd2511f530b0a7827 */ /* 0x000fca00078e00ff */
[----:B------:R-:W-:Y:S01]  /*1750*/  LOP3.LUT R10, R3, UR9, R10, 0x96, !PT ;  /* 0x00000009030a7c12 */ /* 0x000fe2000f8e960a */
[C---:B------:R-:W-:Y:S01]  /*1760*/  IMAD.HI.U32 R3, R9.reuse, -0x2daee0ad, RZ ;  /* 0xd2511f5309037827 */ /* 0x040fe200078e00ff */
[----:B------:R-:W0:Y:S03]  /*1770*/  LDCU.64 UR8, c[0x0][0x408] ;  /* 0x00008100ff0877ac */ /* 0x000e260008000a00 */
[----:B------:R-:W-:Y:S01]  /*1780*/  IMAD R9, R9, -0x2daee0ad, RZ ;  /* 0xd2511f5309097824 */ /* 0x000fe200078e02ff */
[----:B------:R-:W-:Y:S01]  /*1790*/  LOP3.LUT R3, R4, UR10, R3, 0x96, !PT ;  /* 0x0000000a04037c12 */ /* 0x000fe2000f8e9603 */
[----:B------:R-:W-:Y:S01]  /*17a0*/  IMAD.HI.U32 R4, R10, -0x326172a9, RZ ;  /* 0xcd9e8d570a047827 */ /* 0x000fe200078e00ff */
[----:B------:R-:W1:Y:S04]  /*17b0*/  LDCU.64 UR10, c[0x0][0x3a0] ;  /* 0x00007400ff0a77ac */ /* 0x000e680008000a00 */
[----:B------:R-:W-:-:S02]  /*17c0*/  LOP3.LUT R4, R5, UR15, R4, 0x96, !PT ;  /* 0x0000000f05047c12 */ /* 0x000fc4000f8e9604 */
[----:B------:R-:W-:Y:S01]  /*17d0*/  LOP3.LUT R5, R8, 0x3, RZ, 0xc0, !PT ;  /* 0x0000000308057812 */ /* 0x000fe200078ec0ff */
[----:B------:R-:W-:Y:S02]  /*17e0*/  IMAD R8, R10, -0x326172a9, RZ ;  /* 0xcd9e8d570a087824 */ /* 0x000fe400078e02ff */
[----:B--234-:R-:W-:-:S07]  /*17f0*/  IMAD.MOV.U32 R10, RZ, RZ, RZ ;  /* 0x000000ffff0a7224 */ /* 0x01cfce00078e00ff */
.L_x_43777:
[----:B------:R-:W2:Y:S08]  /*1800*/  LDC.64 R12, c[0x0][0x3f0] ;  /* 0x0000fc00ff0c7b82 */ /* 0x000eb00000000a00 */
[----:B------:R-:W3:Y:S01]  /*1810*/  LDC R153, c[0x0][0x388] ;  /* 0x0000e200ff997b82 */ /* 0x000ee20000000800 */
[----:B--2---:R-:W-:-:S05]  /*1820*/  IMAD.WIDE R12, R6, 0x4, R12 ;  /* 0x00000004060c7825 */ /* 0x004fca00078e020c */
[----:B------:R-:W2:Y:S01]  /*1830*/  LDG.E R178, desc[UR6][R12.64] ;  /* 0x000000060cb27981 */ /* 0x000ea2000c1e1900 */
[----:B------:R-:W-:Y:S01]  /*1840*/  IMAD.MOV.U32 R235, RZ, RZ, RZ ;  /* 0x000000ffffeb7224 */ /* 0x000fe200078e00ff */
[----:B------:R-:W4:Y:S02]  /*1850*/  S2R R241, SR_TID.X ;  /* 0x0000000000f17919 */ /* 0x000f240000002100 */
[----:B----4-:R-:W-:Y:S02]  /*1860*/  LOP3.LUT R152, R241, 0x1f, RZ, 0xc0, !PT ;  /* 0x0000001ff1987812 */ /* 0x010fe400078ec0ff */
[----:B-1----:R-:W-:-:S04]  /*1870*/  ISETP.NE.U32.AND P0, PT, RZ, UR10, PT ;  /* 0x0000000aff007c0c */ /* 0x002fc8000bf05070 */
[----:B------:R-:W-:Y:S01]  /*1880*/  ISETP.NE.AND.EX P0, PT, RZ, UR11, PT, P0 ;  /* 0x0000000bff007c0c */ /* 0x000fe2000bf05300 */
[----:B------:R-:W-:Y:S01]  /*1890*/  BSSY.RECONVERGENT B0, `(.L_x_42644) ;  /* 0x00006a4000007945 */ /* 0x000fe20003800200 */
[----:B--2---:R-:W-:-:S13]  /*18a0*/  ISETP.GE.AND P1, PT, R178, 0x1, PT ;  /* 0x00000001b200780c */ /* 0x004fda0003f26270 */
[----:B------:R-:W1:Y:S01]  /*18b0*/  @P1 LDC.64 R12, c[0x0][0x390] ;  /* 0x0000e400ff0c1b82 */ /* 0x000e620000000a00 */
[----:B------:R-:W-:-:S05]  /*18c0*/  @P1 IADD3 R14, PT, PT, R178, -0x1, RZ ;  /* 0xffffffffb20e1810 */ /* 0x000fca0007ffe0ff */
[----:B---3--:R-:W-:-:S05]  /*18d0*/  @P1 IMAD R14, R14, R153, RZ ;  /* 0x000000990e0e1224 */ /* 0x008fca00078e02ff */
[----:B------:R-:W-:-:S04]  /*18e0*/  @P1 SHF.R.S32.HI R15, RZ, 0x1f, R14 ;  /* 0x0000001fff0f1819 */ /* 0x000fc8000001140e */
[----:B------:R-:W-:-:S04]  /*18f0*/  @P1 LEA.HI R15, R15, R14, RZ, 0x3 ;  /* 0x0000000e0f0f1211 */ /* 0x000fc800078f18ff */
[----:B------:R-:W-:-:S05]  /*1900*/  @P1 LEA.HI.SX32 R235, R15, R152, 0x1d ;  /* 0x000000980feb1211 */ /* 0x000fca00078feaff */
[----:B-1----:R-:W-:-:S05]  /*1910*/  @P1 IMAD.WIDE.U32 R12, R235, 0x10, R12 ;  /* 0x00000010eb0c1825 */ /* 0x002fca00078e000c */
[----:B-----5:R1:W5:Y:S02]  /*1920*/  @P1 LDG.E.128 R140, desc[UR6][R12.64] ;  /* 0x000000060c8c1981 */ /* 0x020364000c1e1d00 */
[----:B-1----:R-:W1:Y:S02]  /*1930*/  LDC.64 R12, c[0x0][0x3f8] ;  /* 0x0000fe00ff0c7b82 */ /* 0x002e640000000a00 */
[----:B-1----:R-:W-:-:S05]  /*1940*/  IMAD.WIDE R12, R6, 0x4, R12 ;  /* 0x00000004060c7825 */ /* 0x002fca00078e020c */
[----:B------:R1:W5:Y:S02]  /*1950*/  LDG.E R252, desc[UR6][R12.64] ;  /* 0x000000060cfc7981 */ /* 0x000364000c1e1900 */
[----:B-1----:R-:W-:-:S05]  /*1960*/  IMAD R12, R6, R153, RZ ;  /* 0x00000099060c7224 */ /* 0x002fca00078e02ff */
[----:B------:R-:W-:-:S04]  /*1970*/  SHF.R.S32.HI R13, RZ, 0x1f, R12 ;  /* 0x0000001fff0d7819 */ /* 0x000fc8000001140c */
[----:B------:R-:W-:-:S04]  /*1980*/  LEA.HI R13, R13, R12, RZ, 0x3 ;  /* 0x0000000c0d0d7211 */ /* 0x000fc800078f18ff */
[----:B------:R-:W-:Y:S01]  /*1990*/  LEA.HI.SX32 R234, R13, R152, 0x1d ;  /* 0x000000980dea7211 */ /* 0x000fe200078feaff */
[----:B------:R-:W-:Y:S06]  /*19a0*/  @!P0 BRA `(.L_x_42645) ;  /* 0x0000003400308947 */ /* 0x000fec0003800000 */
[----:B------:R-:W1:Y:S02]  /*19b0*/  LDC.64 R12, c[0x0][0x3a0] ;  /* 0x0000e800ff0c7b82 */ /* 0x000e640000000a00 */
[----:B-1----:R-:W-:-:S05]  /*19c0*/  IMAD.WIDE.U32 R12, R234, 0x20, R12 ;  /* 0x00000020ea0c7825 */ /* 0x002fca00078e000c */
[----:B------:R-:W2:Y:S01]  /*19d0*/  LDG.E.128 R144, desc[UR6][R12.64] ;  /* 0x000000060c907981 */ /* 0x000ea2000c1e1d00 */
[----:B------:R-:W-:Y:S01]  /*19e0*/  ISETP.GT.AND P2, PT, R178, RZ, PT ;  /* 0x000000ffb200720c */ /* 0x000fe20003f44270 */
[----:B------:R-:W-:Y:S02]  /*19f0*/  BSSY.RECONVERGENT B1, `(.L_x_42646) ;  /* 0x000006c000017945 */ /* 0x000fe40003800200 */
[----:B------:R2:W5:Y:S10]  /*1a00*/  LDG.E.128 R148, desc[UR6][R12.64+0x10] ;  /* 0x000010060c947981 */ /* 0x000574000c1e1d00 */
        /* <DEDUP_REMOVED lines=20> */
.L_x_42650:
        /* <DEDUP_REMOVED lines=12> */
.L_x_42652:
[----:B0-----:R-:W-:Y:S05]  /*1c10*/  BSYNC.RECONVERGENT B3 ;  /* 0x0000000000037941 */ /* 0x001fea0003800200 */
.L_x_42651:
[----:B------:R-:W-:Y:S01]  /*1c20*/  IMAD.WIDE.U32 R14, R0, -0x2daee0ad, RZ ;  /* 0xd2511f53000e7825 */ /* 0x000fe200078e00ff */
[----:B------:R-:W-:-:S03]  /*1c30*/  UIADD3 UR15, UPT, UPT, UR4, -0x61c88647, URZ ;  /* 0x9e3779b9040f7890 */ /* 0x000fc6000fffe0ff */
[----:B------:R-:W-:Y:S01]  /*1c40*/  IMAD.WIDE.U32 R4, R2, -0x326172a9, RZ ;  /* 0xcd9e8d5702047825 */ /* 0x000fe200078e00ff */
[----:B------:R-:W-:-:S03]  /*1c50*/  LOP3.LUT R3, R10, UR5, R15, 0x96, !PT ;  /* 0x000000050a037c12 */ /* 0x000fc6000f8e960f */
[----:B------:R-:W-:Y:S02]  /*1c60*/  IMAD.MOV.U32 R11, RZ, RZ, R9 ;  /* 0x000000ffff0b7224 */ /* 0x000fe400078e0009 */
        /* <DEDUP_REMOVED lines=57> */
.L_x_42649:
[----:B0-----:R-:W-:Y:S05]  /*2000*/  BSYNC.RECONVERGENT B2 ;  /* 0x0000000000027941 */ /* 0x001fea0003800200 */
.L_x_42648:
        /* <DEDUP_REMOVED lines=9> */
[----:B------:R-:W-:-:S07]  /*20a0*/  FFMA.FTZ R12, R5, R60, R144 ;  /* 0x0000003c050c7223 */ /* 0x000fce0000010090 */
.L_x_42647:
[----:B0-----:R-:W-:Y:S05]  /*20b0*/  BSYNC.RECONVERGENT B1 ;  /* 0x0000000000017941 */ /* 0x001fea0003800200 */
.L_x_42646:
        /* <DEDUP_REMOVED lines=17> */
.L_x_42657:
        /* <DEDUP_REMOVED lines=12> */
.L_x_42659:
[----:B------:R-:W-:Y:S05]  /*2290*/  BSYNC.RECONVERGENT B3 ;  /* 0x0000000000037941 */ /* 0x000fea0003800200 */
.L_x_42658:
        /* <DEDUP_REMOVED lines=61> */
.L_x_42656:
[----:B------:R-:W-:Y:S05]  /*2670*/  BSYNC.RECONVERGENT B2 ;  /* 0x0000000000027941 */ /* 0x000fea0003800200 */
.L_x_42655:
        /* <DEDUP_REMOVED lines=11> */
[----:B------:R-:W-:-:S07]  /*2730*/  FFMA.FTZ R13, R5, R61, R145 ;  /* 0x0000003d050d7223 */ /* 0x000fce0000010091 */
.L_x_42654:
[----:B------:R-:W-:Y:S05]  /*2740*/  BSYNC.RECONVERGENT B1 ;  /* 0x0000000000017941 */ /* 0x000fea0003800200 */
.L_x_42653:
        /* <DEDUP_REMOVED lines=17> */
.L_x_42664:
        /* <DEDUP_REMOVED lines=12> */
.L_x_42666:
[----:B------:R-:W-:Y:S05]  /*2920*/  BSYNC.RECONVERGENT B3 ;  /* 0x0000000000037941 */ /* 0x000fea0003800200 */
.L_x_42665:
        /* <DEDUP_REMOVED lines=61> */
.L_x_42663:
[----:B------:R-:W-:Y:S05]  /*2d00*/  BSYNC.RECONVERGENT B2 ;  /* 0x0000000000027941 */ /* 0x000fea0003800200 */
.L_x_42662:
        /* <DEDUP_REMOVED lines=10> */
[----:B------:R-:W-:-:S07]  /*2db0*/  FFMA.FTZ R14, R5, R62, R146 ;  /* 0x0000003e050e7223 */ /* 0x000fce0000010092 */
.L_x_42661:
[----:B------:R-:W-:Y:S05]  /*2dc0*/  BSYNC.RECONVERGENT B1 ;  /* 0x0000000000017941 */ /* 0x000fea0003800200 */
.L_x_42660:
[----:B------:R-:W-:Y:S01]  /*2dd0*/  BSSY.RECONVERGENT B1, `(.L_x_42667) ;  /* 0x0000068000017945 */ /* 0x000fe20003800200 */
[----:B------:R-:W-:Y:S02]  /*2de0*/  IMAD.MOV.U32 R152, RZ, RZ, R9 ;  /* 0x000000ffff987224 */ /* 0x000fe400078e0009 */
        /* <DEDUP_REMOVED lines=15> */
.L_x_42671:
        /* <DEDUP_REMOVED lines=12> */
.L_x_42673:
[----:B------:R-:W-:Y:S05]  /*2fa0*/  BSYNC.RECONVERGENT B3 ;  /* 0x0000000000037941 */ /* 0x000fea0003800200 */
.L_x_42672:
        /* <DEDUP_REMOVED lines=61> */
.L_x_42670:
[----:B------:R-:W-:Y:S05]  /*3380*/  BSYNC.RECONVERGENT B2 ;  /* 0x0000000000027941 */ /* 0x000fea0003800200 */
.L_x_42669:
        /* <DEDUP_REMOVED lines=12> */
.L_x_42668:
[----:B------:R-:W-:Y:S05]  /*3450*/  BSYNC.RECONVERGENT B1 ;  /* 0x0000000000017941 */ /* 0x000fea0003800200 */
.L_x_42667:
        /* <DEDUP_REMOVED lines=17> */
.L_x_42678:
        /* <DEDUP_REMOVED lines=12> */
.L_x_42680:
[----:B------:R-:W-:Y:S05]  /*3630*/  BSYNC.RECONVERGENT B3 ;  /* 0x0000000000037941 */ /* 0x000fea0003800200 */
.L_x_42679:
        /* <DEDUP_REMOVED lines=61> */
.L_x_42677:
[----:B------:R-:W-:Y:S05]  /*3a10*/  BSYNC.RECONVERGENT B2 ;  /* 0x0000000000027941 */ /* 0x000fea0003800200 */
.L_x_42676:
[----:B------:R-:W-:Y:S01]  /*3a20*/  HFMA2 R152, -RZ, RZ, 0.1171875, 0 ;  /* 0x2f800000ff987431 */ /* 0x000fe200000001ff */
[----:B------:R-:W-:-:S05]  /*3a30*/  I2FP.F32.U32 R5, R5 ;  /* 0x0000000500057245 */ /* 0x000fca0000201000 */
[----:B------:R-:W-:-:S05]  /*3a40*/  FFMA.FTZ R5, R5, R152, 1.1641532182693481445e-10 ;  /* 0x2f00000005057423 */ /* 0x000fca0000010098 */
[----:B------:R-:W-:Y:S01]  /*3a50*/  FSETP.GTU.FTZ.AND P3, PT, R5, UR12, PT ;  /* 0x0000000c05007c0b */ /* 0x000fe2000bf7c000 */
[----:B------:R-:W-:-:S03]  /*3a60*/  IMAD.U32 R5, R142, 0x10000, RZ ;  /* 0x000100008e057824 */ /* 0x000fc600078e00ff */
[----:B------:R-:W-:Y:S01]  /*3a70*/  SEL R152, RZ, 0x1, P3 ;  /* 0x00000001ff987807 */ /* 0x000fe20001800000 */
[----:B------:R-:W-:-:S03]  /*3a80*/  FMUL.FTZ R5, R5, UR9 ;  /* 0x0000000905057c20 */ /* 0x000fc60008410000 */
[----:B------:R-:W-:Y:S01]  /*3a90*/  PRMT R231, R152, 0x7610, R231 ;  /* 0x0000761098e77816 */ /* 0x000fe200000000e7 */
[----:B------:R-:W-:-:S05]  /*3aa0*/  FMUL.FTZ R5, R5, UR8 ;  /* 0x0000000805057c20 */ /* 0x000fca0008410000 */
[----:B------:R-:W-:-:S05]  /*3ab0*/  FSEL R5, R5, RZ, !P3 ;  /* 0x000000ff05057208 */ /* 0x000fca0005800000 */
[----:B------:R-:W-:-:S07]  /*3ac0*/  FFMA.FTZ R224, R5, R64, R148 ;  /* 0x0000004005e07223 */ /* 0x000fce0000010094 */
.L_x_42675:
[----:B------:R-:W-:Y:S05]  /*3ad0*/  BSYNC.RECONVERGENT B1 ;  /* 0x0000000000017941 */ /* 0x000fea0003800200 */
.L_x_42674:
        /* <DEDUP_REMOVED lines=17> */
.L_x_42685:
        /* <DEDUP_REMOVED lines=12> */
.L_x_42687:
[----:B------:R-:W-:Y:S05]  /*3cb0*/  BSYNC.RECONVERGENT B3 ;  /* 0x0000000000037941 */ /* 0x000fea0003800200 */
.L_x_42686:
        /* <DEDUP_REMOVED lines=61> */
.L_x_42684:
[----:B------:R-:W-:Y:S05]  /*4090*/  BSYNC.RECONVERGENT B2 ;  /* 0x0000000000027941 */ /* 0x000fea0003800200 */
.L_x_42683:
[----:B------:R-:W-:Y:S01]  /*40a0*/  I2FP.F32.U32 R5, R5 ;  /* 0x0000000500057245 */ /* 0x000fe20000201000 */
[----:B------:R-:W-:-:S04]  /*40b0*/  IMAD.MOV.U32 R9, RZ, RZ, 0x2f800000 ;  /* 0x2f800000ff097424 */ /* 0x000fc800078e00ff */
[----:B------:R-:W-:-:S05]  /*40c0*/  FFMA.FTZ R5, R5, R9, 1.1641532182693481445e-10 ;  /* 0x2f00000005057423 */ /* 0x000fca0000010009 */
[----:B------:R-:W-:Y:S02]  /*40d0*/  FSETP.GTU.FTZ.AND P3, PT, R5, UR12, PT ;  /* 0x0000000c05007c0b */ /* 0x000fe4000bf7c000 */
[----:B------:R-:W-:Y:S02]  /*40e0*/  PRMT R5, R142, 0x7632, R5 ;  /* 0x000076328e057816 */ /* 0x000fe40000000005 */
[----:B------:R-:W-:Y:S02]  /*40f0*/  SEL R9, RZ, 0x1, P3 ;  /* 0x00000001ff097807 */ /* 0x000fe40001800000 */
[----:B------:R-:W-:Y:S02]  /*4100*/  SHF.L.U32 R5, R5, 0x10, RZ ;  /* 0x0000001005057819 */ /* 0x000fe400000006ff */
[----:B------:R-:W-:-:S03]  /*4110*/  PRMT R232, R9, 0x7610, R232 ;  /* 0x0000761009e87816 */ /* 0x000fc600000000e8 */
[----:B------:R-:W-:-:S04]  /*4120*/  FMUL.FTZ R5, R5, UR9 ;  /* 0x0000000905057c20 */ /* 0x000fc80008410000 */
[----:B------:R-:W-:-:S05]  /*4130*/  FMUL.FTZ R5, R5, UR8 ;  /* 0x0000000805057c20 */ /* 0x000fca0008410000 */
[----:B------:R-:W-:-:S05]  /*4140*/  FSEL R5, R5, RZ, !P3 ;  /* 0x000000ff05057208 */ /* 0x000fca0005800000 */
[----:B------:R-:W-:-:S07]  /*4150*/  FFMA.FTZ R225, R5, R65, R149 ;  /* 0x0000004105e17223 */ /* 0x000fce0000010095 */
.L_x_42682:
[----:B------:R-:W-:Y:S05]  /*4160*/  BSYNC.RECONVERGENT B1 ;  /* 0x0000000000017941 */ /* 0x000fea0003800200 */
.L_x_42681:
        /* <DEDUP_REMOVED lines=17> */
.L_x_42692:
        /* <DEDUP_REMOVED lines=12> */
.L_x_42694:
[----:B------:R-:W-:Y:S05]  /*4340*/  BSYNC.RECONVERGENT B3 ;  /* 0x0000000000037941 */ /* 0x000fea0003800200 */
.L_x_42693:
        /* <DEDUP_REMOVED lines=60> */
[----:B------:R-:W-:-:S07]  /*4710*/  HFMA2 R9, -RZ, RZ, 0, 0 ;  /* 0x00000000ff097431 */ /* 0x000fce00000001ff */
.L_x_42691:
[----:B------:R-:W-:Y:S05]  /*4720*/  BSYNC.RECONVERGENT B2 ;  /* 0x0000000000027941 */ /* 0x000fea0003800200 */
.L_x_42690:
[----:B------:R-:W-:Y:S01]  /*4730*/  I2FP.F32.U32 R5, R5 ;  /* 0x0000000500057245 */ /* 0x000fe20000201000 */
[----:B------:R-:W-:-:S04]  /*4740*/  IMAD.MOV.U32 R152, RZ, RZ, 0x2f800000 ;  /* 0x2f800000ff987424 */ /* 0x000fc800078e00ff */
        /* <DEDUP_REMOVED lines=9> */
.L_x_42689:
[----:B------:R-:W-:Y:S05]  /*47e0*/  BSYNC.RECONVERGENT B1 ;  /* 0x0000000000017941 */ /* 0x000fea0003800200 */
.L_x_42688:
        /* <DEDUP_REMOVED lines=16> */
.L_x_42698:
        /* <DEDUP_REMOVED lines=12> */
.L_x_42700:
[----:B------:R-:W-:Y:S05]  /*49b0*/  BSYNC.RECONVERGENT B2 ;  /* 0x0000000000027941 */ /* 0x000fea0003800200 */
.L_x_42699:
        /* <DEDUP_REMOVED lines=58> */
[----:B------:R-:W-:Y:S02]  /*4d60*/  IMAD.MOV.U32 R158, RZ, RZ, R8 ;  /* 0x000000ffff9e7224 */ /* 0x000fe400078e0008 */
[----:B------:R-:W-:-:S05]  /*4d70*/  IMAD.WIDE.U32 R8, R153, -0x326172a9, RZ ;  /* 0xcd9e8d5799087825 */ /* 0x000fca00078e00ff */
[----:B------:R-:W-:-:S07]  /*4d80*/  LOP3.LUT R4, R4, UR15, R9, 0x96, !PT ;  /* 0x0000000f04047c12 */ /* 0x000fce000f8e9609 */
.L_x_42697:
[----:B------:R-:W-:Y:S05]  /*4d90*/  BSYNC.RECONVERGENT B1 ;  /* 0x0000000000017941 */ /* 0x000fea0003800200 */
.L_x_42696:
[----:B------:R-:W-:Y:S01]  /*4da0*/  I2FP.F32.U32 R9, R152 ;  /* 0x0000009800097245 */ /* 0x000fe20000201000 */
[----:B------:R-:W-:-:S05]  /*4db0*/  HFMA2 R152, -RZ, RZ, 0.1171875, 0 ;  /* 0x2f800000ff987431 */ /* 0x000fca00000001ff */
[----:B------:R-:W-:-:S05]  /*4dc0*/  FFMA.FTZ R9, R9, R152, 1.1641532182693481445e-10 ;  /* 0x2f00000009097423 */ /* 0x000fca0000010098 */
[----:B------:R-:W-:Y:S02]  /*4dd0*/  FSETP.GTU.FTZ.AND P2, PT, R9, UR12, PT ;  /* 0x0000000c09007c0b */ /* 0x000fe4000bf5c000 */
[----:B------:R-:W-:Y:S02]  /*4de0*/  PRMT R9, R143, 0x7632, R9 ;  /* 0x000076328f097816 */ /* 0x000fe40000000009 */
[----:B------:R-:W-:-:S03]  /*4df0*/  SEL R152, RZ, 0x1, P2 ;  /* 0x00000001ff987807 */ /* 0x000fc60001000000 */
[----:B------:R-:W-:Y:S01]  /*4e00*/  IMAD.U32 R9, R9, 0x10000, RZ ;  /* 0x0001000009097824 */ /* 0x000fe200078e00ff */
[----:B------:R-:W-:-:S03]  /*4e10*/  PRMT R236, R152, 0x7610, R236 ;  /* 0x0000761098ec7816 */ /* 0x000fc600000000ec */
[----:B------:R-:W-:-:S04]  /*4e20*/  FMUL.FTZ R9, R9, UR9 ;  /* 0x0000000909097c20 */ /* 0x000fc80008410000 */
[----:B------:R-:W-:-:S05]  /*4e30*/  FMUL.FTZ R9, R9, UR8 ;  /* 0x0000000809097c20 */ /* 0x000fca0008410000 */
[----:B------:R-:W-:-:S05]  /*4e40*/  FSEL R9, R9, RZ, !P2 ;  /* 0x000000ff09097208 */ /* 0x000fca0005000000 */
[----:B------:R-:W-:Y:S01]  /*4e50*/  FFMA.FTZ R227, R9, R67, R151 ;  /* 0x0000004309e37223 */ /* 0x000fe20000010097 */
[----:B------:R-:W-:Y:S06]  /*4e60*/  BRA `(.L_x_42695) ;  /* 0x0000003400187947 */ /* 0x000fec0003800000 */
.L_x_42645:
        /* <DEDUP_REMOVED lines=21> */
.L_x_42705:
        /* <DEDUP_REMOVED lines=12> */
.L_x_42707:
[----:B0-----:R-:W-:Y:S05]  /*5080*/  BSYNC.RECONVERGENT B3 ;  /* 0x0000000000037941 */ /* 0x001fea0003800200 */
.L_x_42706:
        /* <DEDUP_REMOVED lines=62> */
.L_x_42704:
[----:B0-----:R-:W-:Y:S05]  /*5470*/  BSYNC.RECONVERGENT B2 ;  /* 0x0000000000027941 */ /* 0x001fea0003800200 */
.L_x_42703:
        /* <DEDUP_REMOVED lines=10> */
.L_x_42702:
[----:B0-----:R-:W-:Y:S05]  /*5520*/  BSYNC.RECONVERGENT B1 ;  /* 0x0000000000017941 */ /* 0x001fea0003800200 */
.L_x_42701:
        /* <DEDUP_REMOVED lines=17> */
.L_x_42712:
        /* <DEDUP_REMOVED lines=12> */
.L_x_42714:
[----:B------:R-:W-:Y:S05]  /*5700*/  BSYNC.RECONVERGENT B3 ;  /* 0x0000000000037941 */ /* 0x000fea0003800200 */
.L_x_42713:
        /* <DEDUP_REMOVED lines=61> */
.L_x_42711:
[----:B------:R-:W-:Y:S05]  /*5ae0*/  BSYNC.RECONVERGENT B2 ;  /* 0x0000000000027941 */ /* 0x000fea0003800200 */
.L_x_42710:
        /* <DEDUP_REMOVED lines=12> */
.L_x_42709:
[----:B------:R-:W-:Y:S05]  /*5bb0*/  BSYNC.RECONVERGENT B1 ;  /* 0x0000000000017941 */ /* 0x000fea0003800200 */
.L_x_42708:
        /* <DEDUP_REMOVED lines=17> */
.L_x_42719:
        /* <DEDUP_REMOVED lines=12> */
.L_x_42721:
[----:B------:R-:W-:Y:S05]  /*5d90*/  BSYNC.RECONVERGENT B3 ;  /* 0x0000000000037941 */ /* 0x000fea0003800200 */
.L_x_42720:
        /* <DEDUP_REMOVED lines=61> */
.L_x_42718:
[----:B------:R-:W-:Y:S05]  /*6170*/  BSYNC.RECONVERGENT B2 ;  /* 0x0000000000027941 */ /* 0x000fea0003800200 */
.L_x_42717:
        /* <DEDUP_REMOVED lines=11> */
.L_x_42716:
[----:B------:R-:W-:Y:S05]  /*6230*/  BSYNC.RECONVERGENT B1 ;  /* 0x0000000000017941 */ /* 0x000fea0003800200 */
.L_x_42715:
        /* <DEDUP_REMOVED lines=17> */
.L_x_42726:
        /* <DEDUP_REMOVED lines=12> */
.L_x_42728:
[----:B------:R-:W-:Y:S05]  /*6410*/  BSYNC.RECONVERGENT B3 ;  /* 0x0000000000037941 */ /* 0x000fea0003800200 */
.L_x_42727:
        /* <DEDUP_REMOVED lines=61> */
.L_x_42725:
[----:B------:R-:W-:Y:S05]  /*67f0*/  BSYNC.RECONVERGENT B2 ;  /* 0x0000000000027941 */ /* 0x000fea0003800200 */
.L_x_42724:
        /* <DEDUP_REMOVED lines=12> */
.L_x_42723:
[----:B------:R-:W-:Y:S05]  /*68c0*/  BSYNC.RECONVERGENT B1 ;  /* 0x0000000000017941 */ /* 0x000fea0003800200 */
.L_x_42722:
        /* <DEDUP_REMOVED lines=17> */
.L_x_42733:
        /* <DEDUP_REMOVED lines=12> */
.L_x_42735:
[----:B------:R-:W-:Y:S05]  /*6aa0*/  BSYNC.RECONVERGENT B3 ;  /* 0x0000000000037941 */ /* 0x000fea0003800200 */
.L_x_42734:
        /* <DEDUP_REMOVED lines=61> */
.L_x_42732:
[----:B------:R-:W-:Y:S05]  /*6e80*/  BSYNC.RECONVERGENT B2 ;  /* 0x0000000000027941 */ /* 0x000fea0003800200 */
.L_x_42731:
        /* <DEDUP_REMOVED lines=11> */
.L_x_42730:
[----:B------:R-:W-:Y:S05]  /*6f40*/  BSYNC.RECONVERGENT B1 ;  /* 0x0000000000017941 */ /* 0x000fea0003800200 */
.L_x_42729:
        /* <DEDUP_REMOVED lines=17> */
.L_x_42740:
        /* <DEDUP_REMOVED lines=12> */
.L_x_42742:
[----:B------:R-:W-:Y:S05]  /*7120*/  BSYNC.RECONVERGENT B3 ;  /* 0x0000000000037941 */ /* 0x000fea0003800200 */
.L_x_42741:
        /* <DEDUP_REMOVED lines=61> */
.L_x_42739:
[----:B------:R-:W-:Y:S05]  /*7500*/  BSYNC.RECONVERGENT B2 ;  /* 0x0000000000027941 */ /* 0x000fea0003800200 */
.L_x_42738:
        /* <DEDUP_REMOVED lines=12> */
.L_x_42737:
[----:B------:R-:W-:Y:S05]  /*75d0*/  BSYNC.RECONVERGENT B1 ;  /* 0x0000000000017941 */ /* 0x000fea0003800200 */
.L_x_42736:
        /* <DEDUP_REMOVED lines=17> */
.L_x_42747:
        /* <DEDUP_REMOVED lines=12> */
.L_x_42749:
[----:B------:R-:W-:Y:S05]  /*77b0*/  BSYNC.RECONVERGENT B3 ;  /* 0x0000000000037941 */ /* 0x000fea0003800200 */
.L_x_42748:
        /* <DEDUP_REMOVED lines=61> */
.L_x_42746:
[----:B------:R-:W-:Y:S05]  /*7b90*/  BSYNC.RECONVERGENT B2 ;  /* 0x0000000000027941 */ /* 0x000fea0003800200 */
.L_x_42745:
        /* <DEDUP_REMOVED lines=11> */
.L_x_42744:
[----:B------:R-:W-:Y:S05]  /*7c50*/  BSYNC.RECONVERGENT B1 ;  /* 0x0000000000017941 */ /* 0x000fea0003800200 */
.L_x_42743:
        /* <DEDUP_REMOVED lines=16> */
.L_x_42752:
        /* <DEDUP_REMOVED lines=12> */
.L_x_42754:
[----:B------:R-:W-:Y:S05]  /*7e20*/  BSYNC.RECONVERGENT B2 ;  /* 0x0000000000027941 */ /* 0x000fea0003800200 */
.L_x_42753:
        /* <DEDUP_REMOVED lines=61> */
.L_x_42751:
[----:B------:R-:W-:Y:S05]  /*8200*/  BSYNC.RECONVERGENT B1 ;  /* 0x0000000000017941 */ /* 0x000fea0003800200 */
.L_x_42750:
        /* <DEDUP_REMOVED lines=12> */
.L_x_42695:
[----:B------:R-:W-:Y:S05]  /*82d0*/  BSYNC.RECONVERGENT B0 ;  /* 0x0000000000007941 */ /* 0x000fea0003800200 */
.L_x_42644:
        /* <DEDUP_REMOVED lines=26> */
.L_x_42756:
[----:B------:R-:W-:Y:S05]  /*8480*/  BSYNC.RECONVERGENT B0 ;  /* 0x0000000000007941 */ /* 0x000fea0003800200 */
.L_x_42755:
        /* <DEDUP_REMOVED lines=14> */
[----:B0-----:R-:W-:Y:S01]  /*8570*/  MOV R152, R5 ;  /* 0x0000000500987202 */ /* 0x001fe20000000f00 */
[----:B-----5:R-:W-:-:S09]  /*8580*/  IMAD.MOV.U32 R216, RZ, RZ, R144 ;  /* 0x000000ffffd87224 */ /* 0x020fd200078e0090 */
        /* <DEDUP_REMOVED lines=17> */
.L_x_42763:
        /* <DEDUP_REMOVED lines=12> */
.L_x_42765:
[----:B------:R-:W-:Y:S05]  /*8760*/  BSYNC.RECONVERGENT B3 ;  /* 0x0000000000037941 */ /* 0x000fea0003800200 */
.L_x_42764:
        /* <DEDUP_REMOVED lines=56> */
[----:B------:R-:W-:Y:S01]  /*8af0*/  UIADD3 UR15, UPT, UPT, UR4, -0x700cb87f, URZ ;  /* 0x8ff34781040f7890 */ /* 0x000fe2000fffe0ff */
[----:B------:R-:W-:Y:S02]  /*8b00*/  MOV R9, R8 ;  /* 0x0000000800097202 */ /* 0x000fe40000000f00 */
[----:B------:R-:W-:Y:S02]  /*8b10*/  IMAD.MOV.U32 R8, RZ, RZ, R152 ;  /* 0x000000ffff087224 */ /* 0x000fe400078e0098 */
[----:B------:R-:W-:Y:S02]  /*8b20*/  HFMA2 R152, -RZ, RZ, 0, 0 ;  /* 0x00000000ff987431 */ /* 0x000fe400000001ff */
[----:B------:R-:W-:Y:S01]  /*8b30*/  IMAD.MOV.U32 R11, RZ, RZ, R158 ;  /* 0x000000ffff0b7224 */ /* 0x000fe200078e009e */
[----:B------:R-:W-:-:S07]  /*8b40*/  LOP3.LUT R4, R4, UR15, R153, 0x96, !PT ;  /* 0x0000000f04047c12 */ /* 0x000fce000f8e9699 */
.L_x_42762:
[----:B------:R-:W-:Y:S05]  /*8b50*/  BSYNC.RECONVERGENT B2 ;  /* 0x0000000000027941 */ /* 0x000fea0003800200 */
.L_x_42761:
        /* <DEDUP_REMOVED lines=8> */
[----:B------:R-:W-:-:S05]  /*8be0*/  FSEL R5, R5, RZ, !P3 ;  /* 0x000000ff05057208 */ /* 0x000fca0005800000 */
[----:B------:R-:W-:-:S07]  /*8bf0*/  FFMA.FTZ R216, R5, R68, R144 ;  /* 0x0000004405d87223 */ /* 0x000fce0000010090 */
.L_x_42760:
[----:B------:R-:W-:Y:S05]  /*8c00*/  BSYNC.RECONVERGENT B1 ;  /* 0x0000000000017941 */ /* 0x000fea0003800200 */
.L_x_42759:
        /* <DEDUP_REMOVED lines=17> */
.L_x_42770:
        /* <DEDUP_REMOVED lines=12> */
.L_x_42772:
[----:B------:R-:W-:Y:S05]  /*8de0*/  BSYNC.RECONVERGENT B3 ;  /* 0x0000000000037941 */ /* 0x000fea0003800200 */
.L_x_42771:
        /* <DEDUP_REMOVED lines=62> */
.L_x_42769:
[----:B------:R-:W-:Y:S05]  /*91d0*/  BSYNC.RECONVERGENT B2 ;  /* 0x0000000000027941 */ /* 0x000fea0003800200 */
.L_x_42768:
[----:B------:R-:W-:Y:S01]  /*91e0*/  I2FP.F32.U32 R5, R5 ;  /* 0x0000000500057245 */ /* 0x000fe20000201000 */
[----:B------:R-:W-:-:S04]  /*91f0*/  IMAD.MOV.U32 R152, RZ, RZ, 0x2f800000 ;  /* 0x2f800000ff987424 */ /* 0x000fc800078e00ff */
        /* <DEDUP_REMOVED lines=9> */
[----:B------:R-:W-:-:S07]  /*9290*/  FFMA.FTZ R217, R5, R69, R145 ;  /* 0x0000004505d97223 */ /* 0x000fce0000010091 */
.L_x_42767:
[----:B------:R-:W-:Y:S05]  /*92a0*/  BSYNC.RECONVERGENT B1 ;  /* 0x0000000000017941 */ /* 0x000fea0003800200 */
.L_x_42766:
        /* <DEDUP_REMOVED lines=17> */
.L_x_42777:
        /* <DEDUP_REMOVED lines=12> */
.L_x_42779:
[----:B------:R-:W-:Y:S05]  /*9480*/  BSYNC.RECONVERGENT B3 ;  /* 0x0000000000037941 */ /* 0x000fea0003800200 */
.L_x_42778:
        /* <DEDUP_REMOVED lines=62> */
.L_x_42776:
[----:B------:R-:W-:Y:S05]  /*9870*/  BSYNC.RECONVERGENT B2 ;  /* 0x0000000000027941 */ /* 0x000fea0003800200 */
.L_x_42775:
        /* <DEDUP_REMOVED lines=11> */
.L_x_42774:
[----:B------:R-:W-:Y:S05]  /*9930*/  BSYNC.RECONVERGENT B1 ;  /* 0x0000000000017941 */ /* 0x000fea0003800200 */
.L_x_42773:
        /* <DEDUP_REMOVED lines=17> */
.L_x_42784:
        /* <DEDUP_REMOVED lines=12> */
.L_x_42786:
[----:B------:R-:W-:Y:S05]  /*9b10*/  BSYNC.RECONVERGENT B3 ;  /* 0x0000000000037941 */ /* 0x000fea0003800200 */
.L_x_42785:
        /* <DEDUP_REMOVED lines=62> */
.L_x_42783:
[----:B------:R-:W-:Y:S05]  /*9f00*/  BSYNC.RECONVERGENT B2 ;  /* 0x0000000000027941 */ /* 0x000fea0003800200 */
.L_x_42782:
        /* <DEDUP_REMOVED lines=12> */
.L_x_42781:
[----:B------:R-:W-:Y:S05]  /*9fd0*/  BSYNC.RECONVERGENT B1 ;  /* 0x0000000000017941 */ /* 0x000fea0003800200 */
.L_x_42780:
        /* <DEDUP_REMOVED lines=17> */
.L_x_42791:
        /* <DEDUP_REMOVED lines=12> */
.L_x_42793:
[----:B------:R-:W-:Y:S05]  /*a1b0*/  BSYNC.RECONVERGENT B3 ;  /* 0x0000000000037941 */ /* 0x000fea0003800200 */
.L_x_42792:
        /* <DEDUP_REMOVED lines=62> */
.L_x_42790:
[----:B------:R-:W-:Y:S05]  /*a5a0*/  BSYNC.RECONVERGENT B2 ;  /* 0x0000000000027941 */ /* 0x000fea0003800200 */
.L_x_42789:
        /* <DEDUP_REMOVED lines=11> */
.L_x_42788:
[----:B------:R-:W-:Y:S05]  /*a660*/  BSYNC.RECONVERGENT B1 ;  /* 0x0000000000017941 */ /* 0x000fea0003800200 */
.L_x_42787:
        /* <DEDUP_REMOVED lines=17> */
.L_x_42798:
        /* <DEDUP_REMOVED lines=12> */
.L_x_42800:
[----:B------:R-:W-:Y:S05]  /*a840*/  BSYNC.RECONVERGENT B3 ;  /* 0x0000000000037941 */ /* 0x000fea0003800200 */
.L_x_42799:
        /* <DEDUP_REMOVED lines=62> */
.L_x_42797:
[----:B------:R-:W-:Y:S05]  /*ac30*/  BSYNC.RECONVERGENT B2 ;  /* 0x0000000000027941 */ /* 0x000fea0003800200 */
.L_x_42796:
        /* <DEDUP_REMOVED lines=12> */
.L_x_42795:
[----:B------:R-:W-:Y:S05]  /*ad00*/  BSYNC.RECONVERGENT B1 ;  /* 0x0000000000017941 */ /* 0x000fea0003800200 */
.L_x_42794:
        /* <DEDUP_REMOVED lines=17> */
.L_x_42805:
        /* <DEDUP_REMOVED lines=12> */
.L_x_42807:
[----:B------:R-:W-:Y:S05]  /*aee0*/  BSYNC.RECONVERGENT B3 ;  /* 0x0000000000037941 */ /* 0x000fea0003800200 */
.L_x_42806:
        /* <DEDUP_REMOVED lines=62> */
.L_x_42804:
[----:B------:R-:W-:Y:S05]  /*b2d0*/  BSYNC.RECONVERGENT B2 ;  /* 0x0000000000027941 */ /* 0x000fea0003800200 */
.L_x_42803:
        /* <DEDUP_REMOVED lines=11> */
.L_x_42802:
[----:B------:R-:W-:Y:S05]  /*b390*/  BSYNC.RECONVERGENT B1 ;  /* 0x0000000000017941 */ /* 0x000fea0003800200 */
.L_x_42801:
        /* <DEDUP_REMOVED lines=16> */
.L_x_42811:
        /* <DEDUP_REMOVED lines=12> */
.L_x_42813:
[----:B------:R-:W-:Y:S05]  /*b560*/  BSYNC.RECONVERGENT B2 ;  /* 0x0000000000027941 */ /* 0x000fea0003800200 */
.L_x_42812:
        /* <DEDUP_REMOVED lines=62> */
.L_x_42810:
[----:B------:R-:W-:Y:S05]  /*b950*/  BSYNC.RECONVERGENT B1 ;  /* 0x0000000000017941 */ /* 0x000fea0003800200 */
.L_x_42809:
        /* <DEDUP_REMOVED lines=13> */
.L_x_42758:
[----:B------:R-:W-:Y:S01]  /*ba30*/  BSSY.RECONVERGENT B1, `(.L_x_42814) ;  /* 0x000006b000017945 */ /* 0x000fe20003800200 */
[----:B------:R-:W-:Y:S01]  /*ba40*/  MOV R9, R158 ;  /* 0x0000009e00097202 */ /* 0x000fe20000000f00 */
[----:B0-----:R-:W-:Y:S02]  /*ba50*/  IMAD.MOV.U32 R152, RZ, RZ, R5 ;  /* 0x000000ffff987224 */ /* 0x001fe400078e0005 */
        /* <DEDUP_REMOVED lines=18> */
.L_x_42818:
        /* <DEDUP_REMOVED lines=12> */
.L_x_42820:
[----:B------:R-:W-:Y:S05]  /*bc40*/  BSYNC.RECONVERGENT B3 ;  /* 0x0000000000037941 */ /* 0x000fea0003800200 */
.L_x_42819:
        /* <DEDUP_REMOVED lines=60> */
[----:B------:R-:W-:Y:S02]  /*c010*/  IMAD.MOV.U32 R8, RZ, RZ, R152 ;  /* 0x000000ffff087224 */ /* 0x000fe400078e0098 */
[----:B------:R-:W-:-:S07]  /*c020*/  IMAD.MOV.U32 R152, RZ, RZ, RZ ;  /* 0x000000ffff987224 */ /* 0x000fce00078e00ff */
.L_x_42817:
[----:B------:R-:W-:Y:S05]  /*c030*/  BSYNC.RECONVERGENT B2 ;  /* 0x0000000000027941 */ /* 0x000fea0003800200 */
.L_x_42816:
        /* <DEDUP_REMOVED lines=9> */
[----:B------:R-:W-:-:S07]  /*c0d0*/  FMUL.FTZ R216, R5, R68 ;  /* 0x0000004405d87220 */ /* 0x000fce0000410000 */
.L_x_42815:
[----:B------:R-:W-:Y:S05]  /*c0e0*/  BSYNC.RECONVERGENT B1 ;  /* 0x0000000000017941 */ /* 0x000fea0003800200 */
.L_x_42814:
        /* <DEDUP_REMOVED lines=17> */
.L_x_42825:
        /* <DEDUP_REMOVED lines=12> */
.L_x_42827:
[----:B------:R-:W-:Y:S05]  /*c2c0*/  BSYNC.RECONVERGENT B3 ;  /* 0x0000000000037941 */ /* 0x000fea0003800200 */
.L_x_42826:
        /* <DEDUP_REMOVED lines=62> */
.L_x_42824:
[----:B------:R-:W-:Y:S05]  /*c6b0*/  BSYNC.RECONVERGENT B2 ;  /* 0x0000000000027941 */ /* 0x000fea0003800200 */
.L_x_42823:
        /* <DEDUP_REMOVED lines=12> */
.L_x_42822:
[----:B------:R-:W-:Y:S05]  /*c780*/  BSYNC.RECONVERGENT B1 ;  /* 0x0000000000017941 */ /* 0x000fea0003800200 */
.L_x_42821:
        /* <DEDUP_REMOVED lines=17> */
.L_x_42832:
        /* <DEDUP_REMOVED lines=12> */
.L_x_42834:
[----:B------:R-:W-:Y:S05]  /*c960*/  BSYNC.RECONVERGENT B3 ;  /* 0x0000000000037941 */ /* 0x000fea0003800200 */
.L_x_42833:
        /* <DEDUP_REMOVED lines=62> */
.L_x_42831:
[----:B------:R-:W-:Y:S05]  /*cd50*/  BSYNC.RECONVERGENT B2 ;  /* 0x0000000000027941 */ /* 0x000fea0003800200 */
.L_x_42830:
        /* <DEDUP_REMOVED lines=11> */
.L_x_42829:
[----:B------:R-:W-:Y:S05]  /*ce10*/  BSYNC.RECONVERGENT B1 ;  /* 0x0000000000017941 */ /* 0x000fea0003800200 */
.L_x_42828:
        /* <DEDUP_REMOVED lines=17> */
.L_x_42839:
        /* <DEDUP_REMOVED lines=12> */
.L_x_42841:
[----:B------:R-:W-:Y:S05]  /*cff0*/  BSYNC.RECONVERGENT B3 ;  /* 0x0000000000037941 */ /* 0x000fea0003800200 */
.L_x_42840:
        /* <DEDUP_REMOVED lines=62> */
.L_x_42838:
[----:B------:R-:W-:Y:S05]  /*d3e0*/  BSYNC.RECONVERGENT B2 ;  /* 0x0000000000027941 */ /* 0x000fea0003800200 */
.L_x_42837:
        /* <DEDUP_REMOVED lines=12> */
.L_x_42836:
[----:B------:R-:W-:Y:S05]  /*d4b0*/  BSYNC.RECONVERGENT B1 ;  /* 0x0000000000017941 */ /* 0x000fea0003800200 */
.L_x_42835:
        /* <DEDUP_REMOVED lines=17> */
.L_x_42846:
        /* <DEDUP_REMOVED lines=12> */
.L_x_42848:
[----:B------:R-:W-:Y:S05]  /*d690*/  BSYNC.RECONVERGENT B3 ;  /* 0x0000000000037941 */ /* 0x000fea0003800200 */
.L_x_42847:
        /* <DEDUP_REMOVED lines=62> */
.L_x_42845:
[----:B------:R-:W-:Y:S05]  /*da80*/  BSYNC.RECONVERGENT B2 ;  /* 0x0000000000027941 */ /* 0x000fea0003800200 */
.L_x_42844:
        /* <DEDUP_REMOVED lines=11> */
.L_x_42843:
[----:B------:R-:W-:Y:S05]  /*db40*/  BSYNC.RECONVERGENT B1 ;  /* 0x0000000000017941 */ /* 0x000fea0003800200 */
.L_x_42842:
        /* <DEDUP_REMOVED lines=17> */
.L_x_42853:
        /* <DEDUP_REMOVED lines=12> */
.L_x_42855:
[----:B------:R-:W-:Y:S05]  /*dd20*/  BSYNC.RECONVERGENT B3 ;  /* 0x0000000000037941 */ /* 0x000fea0003800200 */
.L_x_42854:
        /* <DEDUP_REMOVED lines=62> */
.L_x_42852:
[----:B------:R-:W-:Y:S05]  /*e110*/  BSYNC.RECONVERGENT B2 ;  /* 0x0000000000027941 */ /* 0x000fea0003800200 */
.L_x_42851:
        /* <DEDUP_REMOVED lines=12> */
.L_x_42850:
[----:B------:R-:W-:Y:S05]  /*e1e0*/  BSYNC.RECONVERGENT B1 ;  /* 0x0000000000017941 */ /* 0x000fea0003800200 */
.L_x_42849:
        /* <DEDUP_REMOVED lines=17> */
.L_x_42860:
        /* <DEDUP_REMOVED lines=12> */
.L_x_42862:
[----:B------:R-:W-:Y:S05]  /*e3c0*/  BSYNC.RECONVERGENT B3 ;  /* 0x0000000000037941 */ /* 0x000fea0003800200 */
.L_x_42861:
        /* <DEDUP_REMOVED lines=62> */
.L_x_42859:
[----:B------:R-:W-:Y:S05]  /*e7b0*/  BSYNC.RECONVERGENT B2 ;  /* 0x0000000000027941 */ /* 0x000fea0003800200 */
.L_x_42858:
        /* <DEDUP_REMOVED lines=11> */
.L_x_42857:
[----:B------:R-:W-:Y:S05]  /*e870*/  BSYNC.RECONVERGENT B1 ;  /* 0x0000000000017941 */ /* 0x000fea0003800200 */
.L_x_42856:
        /* <DEDUP_REMOVED lines=16> */
.L_x_42865:
        /* <DEDUP_REMOVED lines=12> */
.L_x_42867:
[----:B------:R-:W-:Y:S05]  /*ea40*/  BSYNC.RECONVERGENT B2 ;  /* 0x0000000000027941 */ /* 0x000fea0003800200 */
.L_x_42866:
        /* <DEDUP_REMOVED lines=62> */
.L_x_42864:
[----:B------:R-:W-:Y:S05]  /*ee30*/  BSYNC.RECONVERGENT B1 ;  /* 0x0000000000017941 */ /* 0x000fea0003800200 */
.L_x_42863:
        /* <DEDUP_REMOVED lines=12> */
.L_x_42808:
[----:B------:R-:W-:Y:S05]  /*ef00*/  BSYNC.RECONVERGENT B0 ;  /* 0x0000000000007941 */ /* 0x000fea0003800200 */
.L_x_42757:
        /* <DEDUP_REMOVED lines=27> */
.L_x_42869:
[----:B------:R-:W-:Y:S05]  /*f0c0*/  BSYNC.RECONVERGENT B0 ;  /* 0x0000000000007941 */ /* 0x000fea0003800200 */
.L_x_42868:
        /* <DEDUP_REMOVED lines=15> */
[----:B-----5:R-:W-:-:S08]  /*f1c0*/  IMAD.MOV.U32 R208, RZ, RZ, R144 ;  /* 0x000000ffffd07224 */ /* 0x020fd000078e0090 */
        /* <DEDUP_REMOVED lines=17> */
.L_x_42876:
        /* <DEDUP_REMOVED lines=12> */
.L_x_42878:
[----:B------:R-:W-:Y:S05]  /*f3a0*/  BSYNC.RECONVERGENT B3 ;  /* 0x0000000000037941 */ /* 0x000fea0003800200 */
.L_x_42877:
[----:B------:R-:W-:Y:S01]  /*f3b0*/  IMAD.WIDE.U32 R154, R0, -0x2daee0ad, RZ ;  /* 0xd2511f53009a7825 */ /* 0x000fe200078e00ff */
[----:B------:R-:W-:Y:S01]  /*f3c0*/  UIADD3 UR15, UPT, UPT, UR4, -0x61c88647, URZ ;  /* 0x9e3779b9040f7890 */ /* 0x000fe2000fffe0ff */
[----:B------:R-:W-:Y:S02]  /*f3d0*/  MOV R11, R9 ;  /* 0x00000009000b7202 */ /* 0x000fe40000000f00 */
[----:B------:R-:W-:Y:S01]  /*f3e0*/  IMAD.WIDE.U32 R4, R2, -0x326172a9, RZ ;  /* 0xcd9e8d5702047825 */ /* 0x000fe200078e00ff */
[----:B------:R-:W-:-:S05]  /*f3f0*/  LOP3.LUT R3, R10, UR5, R155, 0x96, !PT ;  /* 0x000000050a037c12 */ /* 0x000fca000f8e969b */
[----:B0-----:R-:W-:Y:S01]  /*f400*/  IMAD.WIDE.U32 R152, R3, -0x326172a9, RZ ;  /* 0xcd9e8d5703987825 */ /* 0x001fe200078e00ff */
        /* <DEDUP_REMOVED lines=55> */
[----:B------:R-:W-:-:S07]  /*f780*/  IMAD.MOV.U32 R154, RZ, RZ, RZ ;  /* 0x000000ffff9a7224 */ /* 0x000fce00078e00ff */
.L_x_42875:
[----:B------:R-:W-:Y:S05]  /*f790*/  BSYNC.RECONVERGENT B2 ;  /* 0x0000000000027941 */ /* 0x000fea0003800200 */
.L_x_42874:
        /* <DEDUP_REMOVED lines=8> */
[----:B------:R-:W-:-:S05]  /*f820*/  FSEL R9, R9, RZ, !P3 ;  /* 0x000000ff09097208 */ /* 0x000fca0005800000 */
[----:B------:R-:W-:-:S07]  /*f830*/  FFMA.FTZ R208, R9, R76, R144 ;  /* 0x0000004c09d07223 */ /* 0x000fce0000010090 */
.L_x_42873:
[----:B------:R-:W-:Y:S05]  /*f840*/  BSYNC.RECONVERGENT B1 ;  /* 0x0000000000017941 */ /* 0x000fea0003800200 */
.L_x_42872:
[----:B------:R-:W-:Y:S01]  /*f850*/  BSSY.RECONVERGENT B1, `(.L_x_42879) ;  /* 0x0000068000017945 */ /* 0x000fe20003800200 */
[----:B0-----:R-:W-:Y:S02]  /*f860*/  IMAD.MOV.U32 R152, RZ, RZ, R154 ;  /* 0x000000ffff987224 */ /* 0x001fe400078e009a */
        /* <DEDUP_REMOVED lines=15> */
.L_x_42883:
        /* <DEDUP_REMOVED lines=12> */
.L_x_42885:
[----:B------:R-:W-:Y:S05]  /*fa20*/  BSYNC.RECONVERGENT B3 ;  /* 0x0000000000037941 */ /* 0x000fea0003800200 */
.L_x_42884:
        /* <DEDUP_REMOVED lines=61> */
.L_x_42882:
[----:B------:R-:W-:Y:S05]  /*fe00*/  BSYNC.RECONVERGENT B2 ;  /* 0x0000000000027941 */ /* 0x000fea0003800200 */
.L_x_42881:
        /* <DEDUP_REMOVED lines=12> */
.L_x_42880:
[----:B------:R-:W-:Y:S05]  /*fed0*/  BSYNC.RECONVERGENT B1 ;  /* 0x0000000000017941 */ /* 0x000fea0003800200 */
.L_x_42879:
        /* <DEDUP_REMOVED lines=17> */
.L_x_42890:
        /* <DEDUP_REMOVED lines=12> */
.L_x_42892:
[----:B------:R-:W-:Y:S05]  /*100b0*/  BSYNC.RECONVERGENT B3 ;  /* 0x0000000000037941 */ /* 0x000fea0003800200 */
.L_x_42891:
        /* <DEDUP_REMOVED lines=61> */
.L_x_42889:
[----:B------:R-:W-:Y:S05]  /*10490*/  BSYNC.RECONVERGENT B2 ;  /* 0x0000000000027941 */ /* 0x000fea0003800200 */
.L_x_42888:
[----:B------:R-:W-:Y:S01]  /*104a0*/  I2FP.F32.U32 R152, R153 ;  /* 0x0000009900987245 */ /* 0x000fe20000201000 */
[----:B------:R-:W-:-:S05]  /*104b0*/  HFMA2 R153, -RZ, RZ, 0.1171875, 0 ;  /* 0x2f800000ff997431 */ /* 0x000fca00000001ff */
        /* <DEDUP_REMOVED lines=9> */
.L_x_42887:
[----:B------:R-:W-:Y:S05]  /*10550*/  BSYNC.RECONVERGENT B1 ;  /* 0x0000000000017941 */ /* 0x000fea0003800200 */
.L_x_42886:
        /* <DEDUP_REMOVED lines=17> */
.L_x_42897:
        /* <DEDUP_REMOVED lines=12> */
.L_x_42899:
[----:B------:R-:W-:Y:S05]  /*10730*/  BSYNC.RECONVERGENT B3 ;  /* 0x0000000000037941 */ /* 0x000fea0003800200 */
.L_x_42898:
        /* <DEDUP_REMOVED lines=61> */
.L_x_42896:
[----:B------:R-:W-:Y:S05]  /*10b10*/  BSYNC.RECONVERGENT B2 ;  /* 0x0000000000027941 */ /* 0x000fea0003800200 */
.L_x_42895:
        /* <DEDUP_REMOVED lines=12> */
.L_x_42894:
[----:B------:R-:W-:Y:S05]  /*10be0*/  BSYNC.RECONVERGENT B1 ;  /* 0x0000000000017941 */ /* 0x000fea0003800200 */
.L_x_42893:
        /* <DEDUP_REMOVED lines=17> */
.L_x_42904:
        /* <DEDUP_REMOVED lines=12> */
.L_x_42906:
[----:B------:R-:W-:Y:S05]  /*10dc0*/  BSYNC.RECONVERGENT B3 ;  /* 0x0000000000037941 */ /* 0x000fea0003800200 */
.L_x_42905:
        /* <DEDUP_REMOVED lines=61> */
.L_x_42903:
[----:B------:R-:W-:Y:S05]  /*111a0*/  BSYNC.RECONVERGENT B2 ;  /* 0x0000000000027941 */ /* 0x000fea0003800200 */
.L_x_42902:
        /* <DEDUP_REMOVED lines=11> */
.L_x_42901:
[----:B------:R-:W-:Y:S05]  /*11260*/  BSYNC.RECONVERGENT B1 ;  /* 0x0000000000017941 */ /* 0x000fea0003800200 */
.L_x_42900:
        /* <DEDUP_REMOVED lines=17> */
.L_x_42911:
        /* <DEDUP_REMOVED lines=12> */
.L_x_42913:
[----:B------:R-:W-:Y:S05]  /*11440*/  BSYNC.RECONVERGENT B3 ;  /* 0x0000000000037941 */ /* 0x000fea0003800200 */
.L_x_42912:
        /* <DEDUP_REMOVED lines=61> */
.L_x_42910:
[----:B------:R-:W-:Y:S05]  /*11820*/  BSYNC.RECONVERGENT B2 ;  /* 0x0000000000027941 */ /* 0x000fea0003800200 */
.L_x_42909:
        /* <DEDUP_REMOVED lines=12> */
.L_x_42908:
[----:B------:R-:W-:Y:S05]  /*118f0*/  BSYNC.RECONVERGENT B1 ;  /* 0x0000000000017941 */ /* 0x000fea0003800200 */
.L_x_42907:
        /* <DEDUP_REMOVED lines=17> */
.L_x_42918:
        /* <DEDUP_REMOVED lines=12> */
.L_x_42920:
[----:B------:R-:W-:Y:S05]  /*11ad0*/  BSYNC.RECONVERGENT B3 ;  /* 0x0000000000037941 */ /* 0x000fea0003800200 */
.L_x_42919:
        /* <DEDUP_REMOVED lines=61> */
.L_x_42917:
[----:B------:R-:W-:Y:S05]  /*11eb0*/  BSYNC.RECONVERGENT B2 ;  /* 0x0000000000027941 */ /* 0x000fea0003800200 */
.L_x_42916:
[----:B------:R-:W-:Y:S01]  /*11ec0*/  I2FP.F32.U32 R152, R153 ;  /* 0x0000009900987245 */ /* 0x000fe20000201000 */
[----:B------:R-:W-:-:S04]  /*11ed0*/  IMAD.MOV.U32 R153, RZ, RZ, 0x2f800000 ;  /* 0x2f800000ff997424 */ /* 0x000fc800078e00ff */
[----:B------:R-:W-:-:S05]  /*11ee0*/  FFMA.FTZ R152, R152, R153, 1.1641532182693481445e-10 ;  /* 0x2f00000098987423 */ /* 0x000fca0000010099 */
[----:B------:R-:W-:Y:S02]  /*11ef0*/  FSETP.GTU.FTZ.AND P3, PT, R152, UR12, PT ;  /* 0x0000000c98007c0b */ /* 0x000fe4000bf7c000 */
[----:B------:R-:W-:Y:S02]  /*11f00*/  SHF.L.U32 R152, R143, 0x10, RZ ;  /* 0x000000108f987819 */ /* 0x000fe400000006ff */
[----:B------:R-:W-:-:S03]  /*11f10*/  SEL R153, RZ, 0x1, P3 ;  /* 0x00000001ff997807 */ /* 0x000fc60001800000 */
[----:B------:R-:W-:Y:S01]  /*11f20*/  FMUL.FTZ R152, R152, UR9 ;  /* 0x0000000998987c20 */ /* 0x000fe20008410000 */
[----:B------:R-:W-:-:S03]  /*11f30*/  PRMT R233, R153, 0x7610, R233 ;  /* 0x0000761099e97816 */ /* 0x000fc600000000e9 */
[----:B------:R-:W-:-:S05]  /*11f40*/  FMUL.FTZ R152, R152, UR8 ;  /* 0x0000000898987c20 */ /* 0x000fca0008410000 */
[----:B------:R-:W-:-:S05]  /*11f50*/  FSEL R152, R152, RZ, !P3 ;  /* 0x000000ff98987208 */ /* 0x000fca0005800000 */
[----:B------:R-:W-:-:S07]  /*11f60*/  FFMA.FTZ R214, R152, R82, R150 ;  /* 0x0000005298d67223 */ /* 0x000fce0000010096 */
.L_x_42915:
[----:B------:R-:W-:Y:S05]  /*11f70*/  BSYNC.RECONVERGENT B1 ;  /* 0x0000000000017941 */ /* 0x000fea0003800200 */
.L_x_42914:
        /* <DEDUP_REMOVED lines=16> */
.L_x_42924:
        /* <DEDUP_REMOVED lines=12> */
.L_x_42926:
[----:B------:R-:W-:Y:S05]  /*12140*/  BSYNC.RECONVERGENT B2 ;  /* 0x0000000000027941 */ /* 0x000fea0003800200 */
.L_x_42925:
        /* <DEDUP_REMOVED lines=60> */
[----:B------:R-:W-:-:S07]  /*12510*/  LOP3.LUT R4, R152, UR15, R9, 0x96, !PT ;  /* 0x0000000f98047c12 */ /* 0x000fce000f8e9609 */
.L_x_42923:
[----:B------:R-:W-:Y:S05]  /*12520*/  BSYNC.RECONVERGENT B1 ;  /* 0x0000000000017941 */ /* 0x000fea0003800200 */
.L_x_42922:
        /* <DEDUP_REMOVED lines=13> */
.L_x_42871:
        /* <DEDUP_REMOVED lines=21> */
.L_x_42931:
        /* <DEDUP_REMOVED lines=12> */
.L_x_42933:
[----:B------:R-:W-:Y:S05]  /*12810*/  BSYNC.RECONVERGENT B3 ;  /* 0x0000000000037941 */ /* 0x000fea0003800200 */
.L_x_42932:
        /* <DEDUP_REMOVED lines=62> */
.L_x_42930:
[----:B------:R-:W-:Y:S05]  /*12c00*/  BSYNC.RECONVERGENT B2 ;  /* 0x0000000000027941 */ /* 0x000fea0003800200 */
.L_x_42929:
        /* <DEDUP_REMOVED lines=10> */
.L_x_42928:
[----:B------:R-:W-:Y:S05]  /*12cb0*/  BSYNC.RECONVERGENT B1 ;  /* 0x0000000000017941 */ /* 0x000fea0003800200 */
.L_x_42927:
[----:B------:R-:W-:Y:S01]  /*12cc0*/  BSSY.RECONVERGENT B1, `(.L_x_42934) ;  /* 0x0000068000017945 */ /* 0x000fe20003800200 */
[----:B0-----:R-:W-:Y:S02]  /*12cd0*/  IMAD.MOV.U32 R152, RZ, RZ, R154 ;  /* 0x000000ffff987224 */ /* 0x001fe400078e009a */
        /* <DEDUP_REMOVED lines=15> */
.L_x_42938:
        /* <DEDUP_REMOVED lines=12> */
.L_x_42940:
[----:B------:R-:W-:Y:S05]  /*12e90*/  BSYNC.RECONVERGENT B3 ;  /* 0x0000000000037941 */ /* 0x000fea0003800200 */
.L_x_42939:
        /* <DEDUP_REMOVED lines=61> */
.L_x_42937:
[----:B------:R-:W-:Y:S05]  /*13270*/  BSYNC.RECONVERGENT B2 ;  /* 0x0000000000027941 */ /* 0x000fea0003800200 */
.L_x_42936:
        /* <DEDUP_REMOVED lines=12> */
.L_x_42935:
[----:B------:R-:W-:Y:S05]  /*13340*/  BSYNC.RECONVERGENT B1 ;  /* 0x0000000000017941 */ /* 0x000fea0003800200 */
.L_x_42934:
        /* <DEDUP_REMOVED lines=17> */
.L_x_42945:
        /* <DEDUP_REMOVED lines=12> */
.L_x_42947:
[----:B------:R-:W-:Y:S05]  /*13520*/  BSYNC.RECONVERGENT B3 ;  /* 0x0000000000037941 */ /* 0x000fea0003800200 */
.L_x_42946:
        /* <DEDUP_REMOVED lines=61> */
.L_x_42944:
[----:B------:R-:W-:Y:S05]  /*13900*/  BSYNC.RECONVERGENT B2 ;  /* 0x0000000000027941 */ /* 0x000fea0003800200 */
.L_x_42943:
[----:B------:R-:W-:Y:S01]  /*13910*/  I2FP.F32.U32 R152, R153 ;  /* 0x0000009900987245 */ /* 0x000fe20000201000 */
[----:B------:R-:W-:-:S05]  /*13920*/  HFMA2 R153, -RZ, RZ, 0.1171875, 0 ;  /* 0x2f800000ff997431 */ /* 0x000fca00000001ff */
        /* <DEDUP_REMOVED lines=9> */
.L_x_42942:
[----:B------:R-:W-:Y:S05]  /*139c0*/  BSYNC.RECONVERGENT B1 ;  /* 0x0000000000017941 */ /* 0x000fea0003800200 */
.L_x_42941:
        /* <DEDUP_REMOVED lines=17> */
.L_x_42952:
        /* <DEDUP_REMOVED lines=12> */
.L_x_42954:
[----:B------:R-:W-:Y:S05]  /*13ba0*/  BSYNC.RECONVERGENT B3 ;  /* 0x0000000000037941 */ /* 0x000fea0003800200 */
.L_x_42953:
        /* <DEDUP_REMOVED lines=61> */
.L_x_42951:
[----:B------:R-:W-:Y:S05]  /*13f80*/  BSYNC.RECONVERGENT B2 ;  /* 0x0000000000027941 */ /* 0x000fea0003800200 */
.L_x_42950:
        /* <DEDUP_REMOVED lines=12> */
.L_x_42949:
[----:B------:R-:W-:Y:S05]  /*14050*/  BSYNC.RECONVERGENT B1 ;  /* 0x0000000000017941 */ /* 0x000fea0003800200 */
.L_x_42948:
        /* <DEDUP_REMOVED lines=17> */
.L_x_42959:
        /* <DEDUP_REMOVED lines=12> */
.L_x_42961:
[----:B------:R-:W-:Y:S05]  /*14230*/  BSYNC.RECONVERGENT B3 ;  /* 0x0000000000037941 */ /* 0x000fea0003800200 */
.L_x_42960:
        /* <DEDUP_REMOVED lines=61> */
.L_x_42958:
[----:B------:R-:W-:Y:S05]  /*14610*/  BSYNC.RECONVERGENT B2 ;  /* 0x0000000000027941 */ /* 0x000fea0003800200 */
.L_x_42957:
        /* <DEDUP_REMOVED lines=11> */
.L_x_42956:
[----:B------:R-:W-:Y:S05]  /*146d0*/  BSYNC.RECONVERGENT B1 ;  /* 0x0000000000017941 */ /* 0x000fea0003800200 */
.L_x_42955:
        /* <DEDUP_REMOVED lines=17> */
.L_x_42966:
        /* <DEDUP_REMOVED lines=12> */
.L_x_42968:
[----:B------:R-:W-:Y:S05]  /*148b0*/  BSYNC.RECONVERGENT B3 ;  /* 0x0000000000037941 */ /* 0x000fea0003800200 */
.L_x_42967:
        /* <DEDUP_REMOVED lines=61> */
.L_x_42965:
[----:B------:R-:W-:Y:S05]  /*14c90*/  BSYNC.RECONVERGENT B2 ;  /* 0x0000000000027941 */ /* 0x000fea0003800200 */
.L_x_42964:
        /* <DEDUP_REMOVED lines=12> */
.L_x_42963:
[----:B------:R-:W-:Y:S05]  /*14d60*/  BSYNC.RECONVERGENT B1 ;  /* 0x0000000000017941 */ /* 0x000fea0003800200 */
.L_x_42962:
        /* <DEDUP_REMOVED lines=17> */
.L_x_42973:
        /* <DEDUP_REMOVED lines=12> */
.L_x_42975:
[----:B------:R-:W-:Y:S05]  /*14f40*/  BSYNC.RECONVERGENT B3 ;  /* 0x0000000000037941 */ /* 0x000fea0003800200 */
.L_x_42974:
        /* <DEDUP_REMOVED lines=61> */
.L_x_42972:
[----:B------:R-:W-:Y:S05]  /*15320*/  BSYNC.RECONVERGENT B2 ;  /* 0x0000000000027941 */ /* 0x000fea0003800200 */
.L_x_42971:
        /* <DEDUP_REMOVED lines=11> */
.L_x_42970:
[----:B------:R-:W-:Y:S05]  /*153e0*/  BSYNC.RECONVERGENT B1 ;  /* 0x0000000000017941 */ /* 0x000fea0003800200 */
.L_x_42969:
        /* <DEDUP_REMOVED lines=16> */
.L_x_42978:
        /* <DEDUP_REMOVED lines=12> */
.L_x_42980:
[----:B------:R-:W-:Y:S05]  /*155b0*/  BSYNC.RECONVERGENT B2 ;  /* 0x0000000000027941 */ /* 0x000fea0003800200 */
.L_x_42979:
        /* <DEDUP_REMOVED lines=61> */
.L_x_42977:
[----:B------:R-:W-:Y:S05]  /*15990*/  BSYNC.RECONVERGENT B1 ;  /* 0x0000000000017941 */ /* 0x000fea0003800200 */
.L_x_42976:
        /* <DEDUP_REMOVED lines=12> */
.L_x_42921:
[----:B------:R-:W-:Y:S05]  /*15a60*/  BSYNC.RECONVERGENT B0 ;  /* 0x0000000000007941 */ /* 0x000fea0003800200 */
.L_x_42870:
        /* <DEDUP_REMOVED lines=27> */
.L_x_42982:
[----:B------:R-:W-:Y:S05]  /*15c20*/  BSYNC.RECONVERGENT B0 ;  /* 0x0000000000007941 */ /* 0x000fea0003800200 */
.L_x_42981:
        /* <DEDUP_REMOVED lines=33> */
.L_x_42989:
        /* <DEDUP_REMOVED lines=12> */
.L_x_42991:
[----:B------:R-:W-:Y:S05]  /*15f00*/  BSYNC.RECONVERGENT B3 ;  /* 0x0000000000037941 */ /* 0x000fea0003800200 */
.L_x_42990:
        /* <DEDUP_REMOVED lines=62> */
.L_x_42988:
[----:B------:R-:W-:Y:S05]  /*162f0*/  BSYNC.RECONVERGENT B2 ;  /* 0x0000000000027941 */ /* 0x000fea0003800200 */
.L_x_42987:
        /* <DEDUP_REMOVED lines=10> */
.L_x_42986:
[----:B------:R-:W-:Y:S05]  /*163a0*/  BSYNC.RECONVERGENT B1 ;  /* 0x0000000000017941 */ /* 0x000fea0003800200 */
.L_x_42985:
        /* <DEDUP_REMOVED lines=17> */
.L_x_42996:
        /* <DEDUP_REMOVED lines=12> */
.L_x_42998:
[----:B------:R-:W-:Y:S05]  /*16580*/  BSYNC.RECONVERGENT B3 ;  /* 0x0000000000037941 */ /* 0x000fea0003800200 */
.L_x_42997:
        /* <DEDUP_REMOVED lines=62> */
.L_x_42995:
[----:B------:R-:W-:Y:S05]  /*16970*/  BSYNC.RECONVERGENT B2 ;  /* 0x0000000000027941 */ /* 0x000fea0003800200 */
.L_x_42994:
        /* <DEDUP_REMOVED lines=12> */
.L_x_42993:
[----:B------:R-:W-:Y:S05]  /*16a40*/  BSYNC.RECONVERGENT B1 ;  /* 0x0000000000017941 */ /* 0x000fea0003800200 */
.L_x_42992:
        /* <DEDUP_REMOVED lines=17> */
.L_x_43003:
        /* <DEDUP_REMOVED lines=12> */
.L_x_43005:
[----:B------:R-:W-:Y:S05]  /*16c20*/  BSYNC.RECONVERGENT B3 ;  /* 0x0000000000037941 */ /* 0x000fea0003800200 */
.L_x_43004:
        /* <DEDUP_REMOVED lines=62> */
.L_x_43002:
[----:B------:R-:W-:Y:S05]  /*17010*/  BSYNC.RECONVERGENT B2 ;  /* 0x0000000000027941 */ /* 0x000fea0003800200 */
.L_x_43001:
        /* <DEDUP_REMOVED lines=11> */
.L_x_43000:
[----:B------:R-:W-:Y:S05]  /*170d0*/  BSYNC.RECONVERGENT B1 ;  /* 0x0000000000017941 */ /* 0x000fea0003800200 */
.L_x_42999:
        /* <DEDUP_REMOVED lines=17> */
.L_x_43010:
        /* <DEDUP_REMOVED lines=12> */
.L_x_43012:
[----:B------:R-:W-:Y:S05]  /*172b0*/  BSYNC.RECONVERGENT B3 ;  /* 0x0000000000037941 */ /* 0x000fea0003800200 */
.L_x_43011:
        /* <DEDUP_REMOVED lines=62> */
.L_x_43009:
[----:B------:R-:W-:Y:S05]  /*176a0*/  BSYNC.RECONVERGENT B2 ;  /* 0x0000000000027941 */ /* 0x000fea0003800200 */
.L_x_43008:
        /* <DEDUP_REMOVED lines=12> */
.L_x_43007:
[----:B------:R-:W-:Y:S05]  /*17770*/  BSYNC.RECONVERGENT B1 ;  /* 0x0000000000017941 */ /* 0x000fea0003800200 */
.L_x_43006:
        /* <DEDUP_REMOVED lines=17> */
.L_x_43017:
        /* <DEDUP_REMOVED lines=12> */
.L_x_43019:
[----:B------:R-:W-:Y:S05]  /*17950*/  BSYNC.RECONVERGENT B3 ;  /* 0x0000000000037941 */ /* 0x000fea0003800200 */
.L_x_43018:
        /* <DEDUP_REMOVED lines=62> */
.L_x_43016:
[----:B------:R-:W-:Y:S05]  /*17d40*/  BSYNC.RECONVERGENT B2 ;  /* 0x0000000000027941 */ /* 0x000fea0003800200 */
.L_x_43015:
        /* <DEDUP_REMOVED lines=11> */
.L_x_43014:
[----:B------:R-:W-:Y:S05]  /*17e00*/  BSYNC.RECONVERGENT B1 ;  /* 0x0000000000017941 */ /* 0x000fea0003800200 */
.L_x_43013:
        /* <DEDUP_REMOVED lines=17> */
.L_x_43024:
        /* <DEDUP_REMOVED lines=12> */
.L_x_43026:
[----:B------:R-:W-:Y:S05]  /*17fe0*/  BSYNC.RECONVERGENT B3 ;  /* 0x0000000000037941 */ /* 0x000fea0003800200 */
.L_x_43025:
        /* <DEDUP_REMOVED lines=62> */
.L_x_43023:
[----:B------:R-:W-:Y:S05]  /*183d0*/  BSYNC.RECONVERGENT B2 ;  /* 0x0000000000027941 */ /* 0x000fea0003800200 */
.L_x_43022:
        /* <DEDUP_REMOVED lines=12> */
.L_x_43021:
[----:B------:R-:W-:Y:S05]  /*184a0*/  BSYNC.RECONVERGENT B1 ;  /* 0x0000000000017941 */ /* 0x000fea0003800200 */
.L_x_43020:
        /* <DEDUP_REMOVED lines=17> */
.L_x_43031:
        /* <DEDUP_REMOVED lines=12> */
.L_x_43033:
[----:B------:R-:W-:Y:S05]  /*18680*/  BSYNC.RECONVERGENT B3 ;  /* 0x0000000000037941 */ /* 0x000fea0003800200 */
.L_x_43032:
        /* <DEDUP_REMOVED lines=62> */
.L_x_43030:
[----:B------:R-:W-:Y:S05]  /*18a70*/  BSYNC.RECONVERGENT B2 ;  /* 0x0000000000027941 */ /* 0x000fea0003800200 */
.L_x_43029:
        /* <DEDUP_REMOVED lines=11> */
.L_x_43028:
[----:B------:R-:W-:Y:S05]  /*18b30*/  BSYNC.RECONVERGENT B1 ;  /* 0x0000000000017941 */ /* 0x000fea0003800200 */
.L_x_43027:
        /* <DEDUP_REMOVED lines=16> */
.L_x_43037:
        /* <DEDUP_REMOVED lines=12> */
.L_x_43039:
[----:B------:R-:W-:Y:S05]  /*18d00*/  BSYNC.RECONVERGENT B2 ;  /* 0x0000000000027941 */ /* 0x000fea0003800200 */
.L_x_43038:
        /* <DEDUP_REMOVED lines=62> */
.L_x_43036:
[----:B------:R-:W-:Y:S05]  /*190f0*/  BSYNC.RECONVERGENT B1 ;  /* 0x0000000000017941 */ /* 0x000fea0003800200 */
.L_x_43035:
        /* <DEDUP_REMOVED lines=13> */
.L_x_42984:
        /* <DEDUP_REMOVED lines=21> */
.L_x_43044:
        /* <DEDUP_REMOVED lines=12> */
.L_x_43046:
[----:B------:R-:W-:Y:S05]  /*193e0*/  BSYNC.RECONVERGENT B3 ;  /* 0x0000000000037941 */ /* 0x000fea0003800200 */
.L_x_43045:
[----:B------:R-:W-:Y:S01]  /*193f0*/  IMAD.WIDE.U32 R154, R0, -0x2daee0ad, RZ ;  /* 0xd2511f53009a7825 */ /* 0x000fe200078e00ff */
[----:B------:R-:W-:Y:S01]  /*19400*/  UIADD3 UR15, UPT, UPT, UR4, -0x61c88647, URZ ;  /* 0x9e3779b9040f7890 */ /* 0x000fe2000fffe0ff */
[----:B------:R-:W-:Y:S02]  /*19410*/  MOV R11, R5 ;  /* 0x00000005000b7202 */ /* 0x000fe40000000f00 */
        /* <DEDUP_REMOVED lines=57> */
[----:B------:R-:W-:Y:S02]  /*197b0*/  IMAD.MOV.U32 R8, RZ, RZ, R152 ;  /* 0x000000ffff087224 */ /* 0x000fe400078e0098 */
[----:B------:R-:W-:-:S07]  /*197c0*/  IMAD.MOV.U32 R152, RZ, RZ, RZ ;  /* 0x000000ffff987224 */ /* 0x000fce00078e00ff */
.L_x_43043:
[----:B------:R-:W-:Y:S05]  /*197d0*/  BSYNC.RECONVERGENT B2 ;  /* 0x0000000000027941 */ /* 0x000fea0003800200 */
.L_x_43042:
        /* <DEDUP_REMOVED lines=10> */
.L_x_43041:
[----:B------:R-:W-:Y:S05]  /*19880*/  BSYNC.RECONVERGENT B1 ;  /* 0x0000000000017941 */ /* 0x000fea0003800200 */
.L_x_43040:
        /* <DEDUP_REMOVED lines=17> */
.L_x_43051:
        /* <DEDUP_REMOVED lines=12> */
.L_x_43053:
[----:B------:R-:W-:Y:S05]  /*19a60*/  BSYNC.RECONVERGENT B3 ;  /* 0x0000000000037941 */ /* 0x000fea0003800200 */
.L_x_43052:
        /* <DEDUP_REMOVED lines=62> */
.L_x_43050:
[----:B------:R-:W-:Y:S05]  /*19e50*/  BSYNC.RECONVERGENT B2 ;  /* 0x0000000000027941 */ /* 0x000fea0003800200 */
.L_x_43049:
        /* <DEDUP_REMOVED lines=12> */
.L_x_43048:
[----:B------:R-:W-:Y:S05]  /*19f20*/  BSYNC.RECONVERGENT B1 ;  /* 0x0000000000017941 */ /* 0x000fea0003800200 */
.L_x_43047:
        /* <DEDUP_REMOVED lines=17> */
.L_x_43058:
        /* <DEDUP_REMOVED lines=12> */
.L_x_43060:
[----:B------:R-:W-:Y:S05]  /*1a100*/  BSYNC.RECONVERGENT B3 ;  /* 0x0000000000037941 */ /* 0x000fea0003800200 */
.L_x_43059:
        /* <DEDUP_REMOVED lines=62> */
.L_x_43057:
[----:B------:R-:W-:Y:S05]  /*1a4f0*/  BSYNC.RECONVERGENT B2 ;  /* 0x0000000000027941 */ /* 0x000fea0003800200 */
.L_x_43056:
        /* <DEDUP_REMOVED lines=11> */
.L_x_43055:
[----:B------:R-:W-:Y:S05]  /*1a5b0*/  BSYNC.RECONVERGENT B1 ;  /* 0x0000000000017941 */ /* 0x000fea0003800200 */
.L_x_43054:
        /* <DEDUP_REMOVED lines=17> */
.L_x_43065:
        /* <DEDUP_REMOVED lines=12> */
.L_x_43067:
[----:B------:R-:W-:Y:S05]  /*1a790*/  BSYNC.RECONVERGENT B3 ;  /* 0x0000000000037941 */ /* 0x000fea0003800200 */
.L_x_43066:
        /* <DEDUP_REMOVED lines=62> */
.L_x_43064:
[----:B------:R-:W-:Y:S05]  /*1ab80*/  BSYNC.RECONVERGENT B2 ;  /* 0x0000000000027941 */ /* 0x000fea0003800200 */
.L_x_43063:
        /* <DEDUP_REMOVED lines=12> */
.L_x_43062:
[----:B------:R-:W-:Y:S05]  /*1ac50*/  BSYNC.RECONVERGENT B1 ;  /* 0x0000000000017941 */ /* 0x000fea0003800200 */
.L_x_43061:
        /* <DEDUP_REMOVED lines=17> */
.L_x_43072:
        /* <DEDUP_REMOVED lines=12> */
.L_x_43074:
[----:B------:R-:W-:Y:S05]  /*1ae30*/  BSYNC.RECONVERGENT B3 ;  /* 0x0000000000037941 */ /* 0x000fea0003800200 */
.L_x_43073:
        /* <DEDUP_REMOVED lines=62> */
.L_x_43071:
[----:B------:R-:W-:Y:S05]  /*1b220*/  BSYNC.RECONVERGENT B2 ;  /* 0x0000000000027941 */ /* 0x000fea0003800200 */
.L_x_43070:
        /* <DEDUP_REMOVED lines=11> */
.L_x_43069:
[----:B------:R-:W-:Y:S05]  /*1b2e0*/  BSYNC.RECONVERGENT B1 ;  /* 0x0000000000017941 */ /* 0x000fea0003800200 */
.L_x_43068:
        /* <DEDUP_REMOVED lines=17> */
.L_x_43079:
        /* <DEDUP_REMOVED lines=12> */
.L_x_43081:
[----:B------:R-:W-:Y:S05]  /*1b4c0*/  BSYNC.RECONVERGENT B3 ;  /* 0x0000000000037941 */ /* 0x000fea0003800200 */
.L_x_43080:
        /* <DEDUP_REMOVED lines=62> */
.L_x_43078:
[----:B------:R-:W-:Y:S05]  /*1b8b0*/  BSYNC.RECONVERGENT B2 ;  /* 0x0000000000027941 */ /* 0x000fea0003800200 */
.L_x_43077:
        /* <DEDUP_REMOVED lines=12> */
.L_x_43076:
[----:B------:R-:W-:Y:S05]  /*1b980*/  BSYNC.RECONVERGENT B1 ;  /* 0x0000000000017941 */ /* 0x000fea0003800200 */
.L_x_43075:
        /* <DEDUP_REMOVED lines=17> */
.L_x_43086:
        /* <DEDUP_REMOVED lines=12> */
.L_x_43088:
[----:B------:R-:W-:Y:S05]  /*1bb60*/  BSYNC.RECONVERGENT B3 ;  /* 0x0000000000037941 */ /* 0x000fea0003800200 */
.L_x_43087:
        /* <DEDUP_REMOVED lines=62> */
.L_x_43085:
[----:B------:R-:W-:Y:S05]  /*1bf50*/  BSYNC.RECONVERGENT B2 ;  /* 0x0000000000027941 */ /* 0x000fea0003800200 */
.L_x_43084:
        /* <DEDUP_REMOVED lines=11> */
.L_x_43083:
[----:B------:R-:W-:Y:S05]  /*1c010*/  BSYNC.RECONVERGENT B1 ;  /* 0x0000000000017941 */ /* 0x000fea0003800200 */
.L_x_43082:
        /* <DEDUP_REMOVED lines=16> */
.L_x_43091:
        /* <DEDUP_REMOVED lines=12> */
.L_x_43093:
[----:B------:R-:W-:Y:S05]  /*1c1e0*/  BSYNC.RECONVERGENT B2 ;  /* 0x0000000000027941 */ /* 0x000fea0003800200 */
.L_x_43092:
        /* <DEDUP_REMOVED lines=62> */
.L_x_43090:
[----:B------:R-:W-:Y:S05]  /*1c5d0*/  BSYNC.RECONVERGENT B1 ;  /* 0x0000000000017941 */ /* 0x000fea0003800200 */
.L_x_43089:
        /* <DEDUP_REMOVED lines=12> */
.L_x_43034:
[----:B------:R-:W-:Y:S05]  /*1c6a0*/  BSYNC.RECONVERGENT B0 ;  /* 0x0000000000007941 */ /* 0x000fea0003800200 */
.L_x_42983:
        /* <DEDUP_REMOVED lines=27> */
.L_x_43095:
[----:B------:R-:W-:Y:S05]  /*1c860*/  BSYNC.RECONVERGENT B0 ;  /* 0x0000000000007941 */ /* 0x000fea0003800200 */
.L_x_43094:
        /* <DEDUP_REMOVED lines=33> */
.L_x_43102:
        /* <DEDUP_REMOVED lines=12> */
.L_x_43104:
[----:B------:R-:W-:Y:S05]  /*1cb40*/  BSYNC.RECONVERGENT B3 ;  /* 0x0000000000037941 */ /* 0x000fea0003800200 */
.L_x_43103:
        /* <DEDUP_REMOVED lines=62> */
.L_x_43101:
[----:B------:R-:W-:Y:S05]  /*1cf30*/  BSYNC.RECONVERGENT B2 ;  /* 0x0000000000027941 */ /* 0x000fea0003800200 */
.L_x_43100:
        /* <DEDUP_REMOVED lines=10> */
.L_x_43099:
[----:B------:R-:W-:Y:S05]  /*1cfe0*/  BSYNC.RECONVERGENT B1 ;  /* 0x0000000000017941 */ /* 0x000fea0003800200 */
.L_x_43098:
        /* <DEDUP_REMOVED lines=17> */
.L_x_43109:
        /* <DEDUP_REMOVED lines=12> */
.L_x_43111:
[----:B------:R-:W-:Y:S05]  /*1d1c0*/  BSYNC.RECONVERGENT B3 ;  /* 0x0000000000037941 */ /* 0x000fea0003800200 */
.L_x_43110:
        /* <DEDUP_REMOVED lines=61> */
.L_x_43108:
[----:B------:R-:W-:Y:S05]  /*1d5a0*/  BSYNC.RECONVERGENT B2 ;  /* 0x0000000000027941 */ /* 0x000fea0003800200 */
.L_x_43107:
        /* <DEDUP_REMOVED lines=12> */
.L_x_43106:
[----:B------:R-:W-:Y:S05]  /*1d670*/  BSYNC.RECONVERGENT B1 ;  /* 0x0000000000017941 */ /* 0x000fea0003800200 */
.L_x_43105:
        /* <DEDUP_REMOVED lines=17> */
.L_x_43116:
        /* <DEDUP_REMOVED lines=12> */
.L_x_43118:
[----:B------:R-:W-:Y:S05]  /*1d850*/  BSYNC.RECONVERGENT B3 ;  /* 0x0000000000037941 */ /* 0x000fea0003800200 */
.L_x_43117:
        /* <DEDUP_REMOVED lines=61> */
.L_x_43115:
[----:B------:R-:W-:Y:S05]  /*1dc30*/  BSYNC.RECONVERGENT B2 ;  /* 0x0000000000027941 */ /* 0x000fea0003800200 */
.L_x_43114:
        /* <DEDUP_REMOVED lines=11> */
.L_x_43113:
[----:B------:R-:W-:Y:S05]  /*1dcf0*/  BSYNC.RECONVERGENT B1 ;  /* 0x0000000000017941 */ /* 0x000fea0003800200 */
.L_x_43112:
        /* <DEDUP_REMOVED lines=17> */
.L_x_43123:
        /* <DEDUP_REMOVED lines=12> */
.L_x_43125:
[----:B------:R-:W-:Y:S05]  /*1ded0*/  BSYNC.RECONVERGENT B3 ;  /* 0x0000000000037941 */ /* 0x000fea0003800200 */
.L_x_43124:
        /* <DEDUP_REMOVED lines=61> */
.L_x_43122:
[----:B------:R-:W-:Y:S05]  /*1e2b0*/  BSYNC.RECONVERGENT B2 ;  /* 0x0000000000027941 */ /* 0x000fea0003800200 */
.L_x_43121:
        /* <DEDUP_REMOVED lines=12> */
.L_x_43120:
[----:B------:R-:W-:Y:S05]  /*1e380*/  BSYNC.RECONVERGENT B1 ;  /* 0x0000000000017941 */ /* 0x000fea0003800200 */
.L_x_43119:
        /* <DEDUP_REMOVED lines=17> */
.L_x_43130:
        /* <DEDUP_REMOVED lines=12> */
.L_x_43132:
[----:B------:R-:W-:Y:S05]  /*1e560*/  BSYNC.RECONVERGENT B3 ;  /* 0x0000000000037941 */ /* 0x000fea0003800200 */
.L_x_43131:
        /* <DEDUP_REMOVED lines=61> */
.L_x_43129:
[----:B------:R-:W-:Y:S05]  /*1e940*/  BSYNC.RECONVERGENT B2 ;  /* 0x0000000000027941 */ /* 0x000fea0003800200 */
.L_x_43128:
        /* <DEDUP_REMOVED lines=11> */
.L_x_43127:
[----:B------:R-:W-:Y:S05]  /*1ea00*/  BSYNC.RECONVERGENT B1 ;  /* 0x0000000000017941 */ /* 0x000fea0003800200 */
.L_x_43126:
        /* <DEDUP_REMOVED lines=17> */
.L_x_43137:
        /* <DEDUP_REMOVED lines=12> */
.L_x_43139:
[----:B------:R-:W-:Y:S05]  /*1ebe0*/  BSYNC.RECONVERGENT B3 ;  /* 0x0000000000037941 */ /* 0x000fea0003800200 */
.L_x_43138:
        /* <DEDUP_REMOVED lines=61> */
.L_x_43136:
[----:B------:R-:W-:Y:S05]  /*1efc0*/  BSYNC.RECONVERGENT B2 ;  /* 0x0000000000027941 */ /* 0x000fea0003800200 */
.L_x_43135:
        /* <DEDUP_REMOVED lines=12> */
.L_x_43134:
[----:B------:R-:W-:Y:S05]  /*1f090*/  BSYNC.RECONVERGENT B1 ;  /* 0x0000000000017941 */ /* 0x000fea0003800200 */
.L_x_43133:
        /* <DEDUP_REMOVED lines=17> */
.L_x_43144:
        /* <DEDUP_REMOVED lines=12> */
.L_x_43146:
[----:B------:R-:W-:Y:S05]  /*1f270*/  BSYNC.RECONVERGENT B3 ;  /* 0x0000000000037941 */ /* 0x000fea0003800200 */
.L_x_43145:
        /* <DEDUP_REMOVED lines=61> */
.L_x_43143:
[----:B------:R-:W-:Y:S05]  /*1f650*/  BSYNC.RECONVERGENT B2 ;  /* 0x0000000000027941 */ /* 0x000fea0003800200 */
.L_x_43142:
        /* <DEDUP_REMOVED lines=11> */
.L_x_43141:
[----:B------:R-:W-:Y:S05]  /*1f710*/  BSYNC.RECONVERGENT B1 ;  /* 0x0000000000017941 */ /* 0x000fea0003800200 */
.L_x_43140:
        /* <DEDUP_REMOVED lines=16> */
.L_x_43150:
        /* <DEDUP_REMOVED lines=12> */
.L_x_43152:
[----:B------:R-:W-:Y:S05]  /*1f8e0*/  BSYNC.RECONVERGENT B2 ;  /* 0x0000000000027941 */ /* 0x000fea0003800200 */
.L_x_43151:
        /* <DEDUP_REMOVED lines=61> */
.L_x_43149:
[----:B------:R-:W-:Y:S05]  /*1fcc0*/  BSYNC.RECONVERGENT B1 ;  /* 0x0000000000017941 */ /* 0x000fea0003800200 */
.L_x_43148:
        /* <DEDUP_REMOVED lines=13> */
.L_x_43097:
        /* <DEDUP_REMOVED lines=21> */
.L_x_43157:
        /* <DEDUP_REMOVED lines=12> */
.L_x_43159:
[----:B------:R-:W-:Y:S05]  /*1ffb0*/  BSYNC.RECONVERGENT B3 ;  /* 0x0000000000037941 */ /* 0x000fea0003800200 */
.L_x_43158:
        /* <DEDUP_REMOVED lines=62> */
.L_x_43156:
[----:B------:R-:W-:Y:S05]  /*203a0*/  BSYNC.RECONVERGENT B2 ;  /* 0x0000000000027941 */ /* 0x000fea0003800200 */
.L_x_43155:
        /* <DEDUP_REMOVED lines=10> */
.L_x_43154:
[----:B------:R-:W-:Y:S05]  /*20450*/  BSYNC.RECONVERGENT B1 ;  /* 0x0000000000017941 */ /* 0x000fea0003800200 */
.L_x_43153:
        /* <DEDUP_REMOVED lines=17> */
.L_x_43164:
        /* <DEDUP_REMOVED lines=12> */
.L_x_43166:
[----:B------:R-:W-:Y:S05]  /*20630*/  BSYNC.RECONVERGENT B3 ;  /* 0x0000000000037941 */ /* 0x000fea0003800200 */
.L_x_43165:
        /* <DEDUP_REMOVED lines=61> */
.L_x_43163:
[----:B------:R-:W-:Y:S05]  /*20a10*/  BSYNC.RECONVERGENT B2 ;  /* 0x0000000000027941 */ /* 0x000fea0003800200 */
.L_x_43162:
        /* <DEDUP_REMOVED lines=12> */
.L_x_43161:
[----:B------:R-:W-:Y:S05]  /*20ae0*/  BSYNC.RECONVERGENT B1 ;  /* 0x0000000000017941 */ /* 0x000fea0003800200 */
.L_x_43160:
        /* <DEDUP_REMOVED lines=17> */
.L_x_43171:
        /* <DEDUP_REMOVED lines=12> */
.L_x_43173:
[----:B------:R-:W-:Y:S05]  /*20cc0*/  BSYNC.RECONVERGENT B3 ;  /* 0x0000000000037941 */ /* 0x000fea0003800200 */
.L_x_43172:
        /* <DEDUP_REMOVED lines=61> */
.L_x_43170:
[----:B------:R-:W-:Y:S05]  /*210a0*/  BSYNC.RECONVERGENT B2 ;  /* 0x0000000000027941 */ /* 0x000fea0003800200 */
.L_x_43169:
        /* <DEDUP_REMOVED lines=11> */
.L_x_43168:
[----:B------:R-:W-:Y:S05]  /*21160*/  BSYNC.RECONVERGENT B1 ;  /* 0x0000000000017941 */ /* 0x000fea0003800200 */
.L_x_43167:
        /* <DEDUP_REMOVED lines=17> */
.L_x_43178:
        /* <DEDUP_REMOVED lines=12> */
.L_x_43180:
[----:B------:R-:W-:Y:S05]  /*21340*/  BSYNC.RECONVERGENT B3 ;  /* 0x0000000000037941 */ /* 0x000fea0003800200 */
.L_x_43179:
        /* <DEDUP_REMOVED lines=61> */
.L_x_43177:
[----:B------:R-:W-:Y:S05]  /*21720*/  BSYNC.RECONVERGENT B2 ;  /* 0x0000000000027941 */ /* 0x000fea0003800200 */
.L_x_43176:
        /* <DEDUP_REMOVED lines=12> */
.L_x_43175:
[----:B------:R-:W-:Y:S05]  /*217f0*/  BSYNC.RECONVERGENT B1 ;  /* 0x0000000000017941 */ /* 0x000fea0003800200 */
.L_x_43174:
        /* <DEDUP_REMOVED lines=17> */
.L_x_43185:
        /* <DEDUP_REMOVED lines=12> */
.L_x_43187:
[----:B------:R-:W-:Y:S05]  /*219d0*/  BSYNC.RECONVERGENT B3 ;  /* 0x0000000000037941 */ /* 0x000fea0003800200 */
.L_x_43186:
        /* <DEDUP_REMOVED lines=61> */
.L_x_43184:
[----:B------:R-:W-:Y:S05]  /*21db0*/  BSYNC.RECONVERGENT B2 ;  /* 0x0000000000027941 */ /* 0x000fea0003800200 */
.L_x_43183:
        /* <DEDUP_REMOVED lines=11> */
.L_x_43182:
[----:B------:R-:W-:Y:S05]  /*21e70*/  BSYNC.RECONVERGENT B1 ;  /* 0x0000000000017941 */ /* 0x000fea0003800200 */
.L_x_43181:
        /* <DEDUP_REMOVED lines=17> */
.L_x_43192:
        /* <DEDUP_REMOVED lines=12> */
.L_x_43194:
[----:B------:R-:W-:Y:S05]  /*22050*/  BSYNC.RECONVERGENT B3 ;  /* 0x0000000000037941 */ /* 0x000fea0003800200 */
.L_x_43193:
        /* <DEDUP_REMOVED lines=61> */
.L_x_43191:
[----:B------:R-:W-:Y:S05]  /*22430*/  BSYNC.RECONVERGENT B2 ;  /* 0x0000000000027941 */ /* 0x000fea0003800200 */
.L_x_43190:
        /* <DEDUP_REMOVED lines=12> */
.L_x_43189:
[----:B------:R-:W-:Y:S05]  /*22500*/  BSYNC.RECONVERGENT B1 ;  /* 0x0000000000017941 */ /* 0x000fea0003800200 */
.L_x_43188:
        /* <DEDUP_REMOVED lines=17> */
.L_x_43199:
        /* <DEDUP_REMOVED lines=12> */
.L_x_43201:
[----:B------:R-:W-:Y:S05]  /*226e0*/  BSYNC.RECONVERGENT B3 ;  /* 0x0000000000037941 */ /* 0x000fea0003800200 */
.L_x_43200:
        /* <DEDUP_REMOVED lines=61> */
.L_x_43198:
[----:B------:R-:W-:Y:S05]  /*22ac0*/  BSYNC.RECONVERGENT B2 ;  /* 0x0000000000027941 */ /* 0x000fea0003800200 */
.L_x_43197:
        /* <DEDUP_REMOVED lines=11> */
.L_x_43196:
[----:B------:R-:W-:Y:S05]  /*22b80*/  BSYNC.RECONVERGENT B1 ;  /* 0x0000000000017941 */ /* 0x000fea0003800200 */
.L_x_43195:
        /* <DEDUP_REMOVED lines=16> */
.L_x_43204:
        /* <DEDUP_REMOVED lines=12> */
.L_x_43206:
[----:B------:R-:W-:Y:S05]  /*22d50*/  BSYNC.RECONVERGENT B2 ;  /* 0x0000000000027941 */ /* 0x000fea0003800200 */
.L_x_43205:
        /* <DEDUP_REMOVED lines=61> */
.L_x_43203:
[----:B------:R-:W-:Y:S05]  /*23130*/  BSYNC.RECONVERGENT B1 ;  /* 0x0000000000017941 */ /* 0x000fea0003800200 */
.L_x_43202:
        /* <DEDUP_REMOVED lines=12> */
.L_x_43147:
[----:B------:R-:W-:Y:S05]  /*23200*/  BSYNC.RECONVERGENT B0 ;  /* 0x0000000000007941 */ /* 0x000fea0003800200 */
.L_x_43096:
        /* <DEDUP_REMOVED lines=27> */
.L_x_43208:
[----:B------:R-:W-:Y:S05]  /*233c0*/  BSYNC.RECONVERGENT B0 ;  /* 0x0000000000007941 */ /* 0x000fea0003800200 */
.L_x_43207:
        /* <DEDUP_REMOVED lines=33> */
.L_x_43215:
        /* <DEDUP_REMOVED lines=12> */
.L_x_43217:
[----:B------:R-:W-:Y:S05]  /*236a0*/  BSYNC.RECONVERGENT B3 ;  /* 0x0000000000037941 */ /* 0x000fea0003800200 */
.L_x_43216:
        /* <DEDUP_REMOVED lines=62> */
.L_x_43214:
[----:B------:R-:W-:Y:S05]  /*23a90*/  BSYNC.RECONVERGENT B2 ;  /* 0x0000000000027941 */ /* 0x000fea0003800200 */
.L_x_43213:
        /* <DEDUP_REMOVED lines=10> */
.L_x_43212:
[----:B------:R-:W-:Y:S05]  /*23b40*/  BSYNC.RECONVERGENT B1 ;  /* 0x0000000000017941 */ /* 0x000fea0003800200 */
.L_x_43211:
        /* <DEDUP_REMOVED lines=17> */
.L_x_43222:
        /* <DEDUP_REMOVED lines=12> */
.L_x_43224:
[----:B------:R-:W-:Y:S05]  /*23d20*/  BSYNC.RECONVERGENT B3 ;  /* 0x0000000000037941 */ /* 0x000fea0003800200 */
.L_x_43223:
        /* <DEDUP_REMOVED lines=62> */
.L_x_43221:
[----:B------:R-:W-:Y:S05]  /*24110*/  BSYNC.RECONVERGENT B2 ;  /* 0x0000000000027941 */ /* 0x000fea0003800200 */
.L_x_43220:
        /* <DEDUP_REMOVED lines=12> */
.L_x_43219:
[----:B------:R-:W-:Y:S05]  /*241e0*/  BSYNC.RECONVERGENT B1 ;  /* 0x0000000000017941 */ /* 0x000fea0003800200 */
.L_x_43218:
        /* <DEDUP_REMOVED lines=17> */
.L_x_43229:
        /* <DEDUP_REMOVED lines=12> */
.L_x_43231:
[----:B------:R-:W-:Y:S05]  /*243c0*/  BSYNC.RECONVERGENT B3 ;  /* 0x0000000000037941 */ /* 0x000fea0003800200 */
.L_x_43230:
        /* <DEDUP_REMOVED lines=62> */
.L_x_43228:
[----:B------:R-:W-:Y:S05]  /*247b0*/  BSYNC.RECONVERGENT B2 ;  /* 0x0000000000027941 */ /* 0x000fea0003800200 */
.L_x_43227:
        /* <DEDUP_REMOVED lines=11> */
.L_x_43226:
[----:B------:R-:W-:Y:S05]  /*24870*/  BSYNC.RECONVERGENT B1 ;  /* 0x0000000000017941 */ /* 0x000fea0003800200 */
.L_x_43225:
        /* <DEDUP_REMOVED lines=17> */
.L_x_43236:
        /* <DEDUP_REMOVED lines=12> */
.L_x_43238:
[----:B------:R-:W-:Y:S05]  /*24a50*/  BSYNC.RECONVERGENT B3 ;  /* 0x0000000000037941 */ /* 0x000fea0003800200 */
.L_x_43237:
        /* <DEDUP_REMOVED lines=62> */
.L_x_43235:
[----:B------:R-:W-:Y:S05]  /*24e40*/  BSYNC.RECONVERGENT B2 ;  /* 0x0000000000027941 */ /* 0x000fea0003800200 */
.L_x_43234:
        /* <DEDUP_REMOVED lines=12> */
.L_x_43233:
[----:B------:R-:W-:Y:S05]  /*24f10*/  BSYNC.RECONVERGENT B1 ;  /* 0x0000000000017941 */ /* 0x000fea0003800200 */
.L_x_43232:
        /* <DEDUP_REMOVED lines=17> */
.L_x_43243:
        /* <DEDUP_REMOVED lines=12> */
.L_x_43245:
[----:B------:R-:W-:Y:S05]  /*250f0*/  BSYNC.RECONVERGENT B3 ;  /* 0x0000000000037941 */ /* 0x000fea0003800200 */
.L_x_43244:
        /* <DEDUP_REMOVED lines=62> */
.L_x_43242:
[----:B------:R-:W-:Y:S05]  /*254e0*/  BSYNC.RECONVERGENT B2 ;  /* 0x0000000000027941 */ /* 0x000fea0003800200 */
.L_x_43241:
        /* <DEDUP_REMOVED lines=11> */
.L_x_43240:
[----:B------:R-:W-:Y:S05]  /*255a0*/  BSYNC.RECONVERGENT B1 ;  /* 0x0000000000017941 */ /* 0x000fea0003800200 */
.L_x_43239:
        /* <DEDUP_REMOVED lines=17> */
.L_x_43250:
        /* <DEDUP_REMOVED lines=12> */
.L_x_43252:
[----:B------:R-:W-:Y:S05]  /*25780*/  BSYNC.RECONVERGENT B3 ;  /* 0x0000000000037941 */ /* 0x000fea0003800200 */
.L_x_43251:
        /* <DEDUP_REMOVED lines=62> */
.L_x_43249:
[----:B------:R-:W-:Y:S05]  /*25b70*/  BSYNC.RECONVERGENT B2 ;  /* 0x0000000000027941 */ /* 0x000fea0003800200 */
.L_x_43248:
        /* <DEDUP_REMOVED lines=12> */
.L_x_43247:
[----:B------:R-:W-:Y:S05]  /*25c40*/  BSYNC.RECONVERGENT B1 ;  /* 0x0000000000017941 */ /* 0x000fea0003800200 */
.L_x_43246:
        /* <DEDUP_REMOVED lines=17> */
.L_x_43257:
        /* <DEDUP_REMOVED lines=12> */
.L_x_43259:
[----:B------:R-:W-:Y:S05]  /*25e20*/  BSYNC.RECONVERGENT B3 ;  /* 0x0000000000037941 */ /* 0x000fea0003800200 */
.L_x_43258:
        /* <DEDUP_REMOVED lines=62> */
.L_x_43256:
[----:B------:R-:W-:Y:S05]  /*26210*/  BSYNC.RECONVERGENT B2 ;  /* 0x0000000000027941 */ /* 0x000fea0003800200 */
.L_x_43255:
        /* <DEDUP_REMOVED lines=11> */
.L_x_43254:
[----:B------:R-:W-:Y:S05]  /*262d0*/  BSYNC.RECONVERGENT B1 ;  /* 0x0000000000017941 */ /* 0x000fea0003800200 */
.L_x_43253:
        /* <DEDUP_REMOVED lines=16> */
.L_x_43263:
        /* <DEDUP_REMOVED lines=12> */
.L_x_43265:
[----:B------:R-:W-:Y:S05]  /*264a0*/  BSYNC.RECONVERGENT B2 ;  /* 0x0000000000027941 */ /* 0x000fea0003800200 */
.L_x_43264:
        /* <DEDUP_REMOVED lines=62> */
.L_x_43262:
[----:B------:R-:W-:Y:S05]  /*26890*/  BSYNC.RECONVERGENT B1 ;  /* 0x0000000000017941 */ /* 0x000fea0003800200 */
.L_x_43261:
        /* <DEDUP_REMOVED lines=13> */
.L_x_43210:
        /* <DEDUP_REMOVED lines=21> */
.L_x_43270:
        /* <DEDUP_REMOVED lines=12> */
.L_x_43272:
[----:B------:R-:W-:Y:S05]  /*26b80*/  BSYNC.RECONVERGENT B3 ;  /* 0x0000000000037941 */ /* 0x000fea0003800200 */
.L_x_43271:
        /* <DEDUP_REMOVED lines=62> */
.L_x_43269:
[----:B------:R-:W-:Y:S05]  /*26f70*/  BSYNC.RECONVERGENT B2 ;  /* 0x0000000000027941 */ /* 0x000fea0003800200 */
.L_x_43268:
        /* <DEDUP_REMOVED lines=10> */
.L_x_43267:
[----:B------:R-:W-:Y:S05]  /*27020*/  BSYNC.RECONVERGENT B1 ;  /* 0x0000000000017941 */ /* 0x000fea0003800200 */
.L_x_43266:
        /* <DEDUP_REMOVED lines=17> */
.L_x_43277:
        /* <DEDUP_REMOVED lines=12> */
.L_x_43279:
[----:B------:R-:W-:Y:S05]  /*27200*/  BSYNC.RECONVERGENT B3 ;  /* 0x0000000000037941 */ /* 0x000fea0003800200 */
.L_x_43278:
        /* <DEDUP_REMOVED lines=62> */
.L_x_43276:
[----:B------:R-:W-:Y:S05]  /*275f0*/  BSYNC.RECONVERGENT B2 ;  /* 0x0000000000027941 */ /* 0x000fea0003800200 */
.L_x_43275:
        /* <DEDUP_REMOVED lines=12> */
.L_x_43274:
[----:B------:R-:W-:Y:S05]  /*276c0*/  BSYNC.RECONVERGENT B1 ;  /* 0x0000000000017941 */ /* 0x000fea0003800200 */
.L_x_43273:
        /* <DEDUP_REMOVED lines=17> */
.L_x_43284:
        /* <DEDUP_REMOVED lines=12> */
.L_x_43286:
[----:B------:R-:W-:Y:S05]  /*278a0*/  BSYNC.RECONVERGENT B3 ;  /* 0x0000000000037941 */ /* 0x000fea0003800200 */
.L_x_43285:
        /* <DEDUP_REMOVED lines=62> */
.L_x_43283:
[----:B------:R-:W-:Y:S05]  /*27c90*/  BSYNC.RECONVERGENT B2 ;  /* 0x0000000000027941 */ /* 0x000fea0003800200 */
.L_x_43282:
        /* <DEDUP_REMOVED lines=11> */
.L_x_43281:
[----:B------:R-:W-:Y:S05]  /*27d50*/  BSYNC.RECONVERGENT B1 ;  /* 0x0000000000017941 */ /* 0x000fea0003800200 */
.L_x_43280:
        /* <DEDUP_REMOVED lines=17> */
.L_x_43291:
        /* <DEDUP_REMOVED lines=12> */
.L_x_43293:
[----:B------:R-:W-:Y:S05]  /*27f30*/  BSYNC.RECONVERGENT B3 ;  /* 0x0000000000037941 */ /* 0x000fea0003800200 */
.L_x_43292:
        /* <DEDUP_REMOVED lines=62> */
.L_x_43290:
[----:B------:R-:W-:Y:S05]  /*28320*/  BSYNC.RECONVERGENT B2 ;  /* 0x0000000000027941 */ /* 0x000fea0003800200 */
.L_x_43289:
        /* <DEDUP_REMOVED lines=12> */
.L_x_43288:
[----:B------:R-:W-:Y:S05]  /*283f0*/  BSYNC.RECONVERGENT B1 ;  /* 0x0000000000017941 */ /* 0x000fea0003800200 */
.L_x_43287:
        /* <DEDUP_REMOVED lines=17> */
.L_x_43298:
        /* <DEDUP_REMOVED lines=12> */
.L_x_43300:
[----:B------:R-:W-:Y:S05]  /*285d0*/  BSYNC.RECONVERGENT B3 ;  /* 0x0000000000037941 */ /* 0x000fea0003800200 */
.L_x_43299:
        /* <DEDUP_REMOVED lines=62> */
.L_x_43297:
[----:B------:R-:W-:Y:S05]  /*289c0*/  BSYNC.RECONVERGENT B2 ;  /* 0x0000000000027941 */ /* 0x000fea0003800200 */
.L_x_43296:
        /* <DEDUP_REMOVED lines=11> */
.L_x_43295:
[----:B------:R-:W-:Y:S05]  /*28a80*/  BSYNC.RECONVERGENT B1 ;  /* 0x0000000000017941 */ /* 0x000fea0003800200 */
.L_x_43294:
        /* <DEDUP_REMOVED lines=17> */
.L_x_43305:
        /* <DEDUP_REMOVED lines=12> */
.L_x_43307:
[----:B------:R-:W-:Y:S05]  /*28c60*/  BSYNC.RECONVERGENT B3 ;  /* 0x0000000000037941 */ /* 0x000fea0003800200 */
.L_x_43306:
        /* <DEDUP_REMOVED lines=62> */
.L_x_43304:
[----:B------:R-:W-:Y:S05]  /*29050*/  BSYNC.RECONVERGENT B2 ;  /* 0x0000000000027941 */ /* 0x000fea0003800200 */
.L_x_43303:
        /* <DEDUP_REMOVED lines=12> */
.L_x_43302:
[----:B------:R-:W-:Y:S05]  /*29120*/  BSYNC.RECONVERGENT B1 ;  /* 0x0000000000017941 */ /* 0x000fea0003800200 */
.L_x_43301:
        /* <DEDUP_REMOVED lines=17> */
.L_x_43312:
        /* <DEDUP_REMOVED lines=12> */
.L_x_43314:
[----:B------:R-:W-:Y:S05]  /*29300*/  BSYNC.RECONVERGENT B3 ;  /* 0x0000000000037941 */ /* 0x000fea0003800200 */
.L_x_43313:
        /* <DEDUP_REMOVED lines=62> */
.L_x_43311:
[----:B------:R-:W-:Y:S05]  /*296f0*/  BSYNC.RECONVERGENT B2 ;  /* 0x0000000000027941 */ /* 0x000fea0003800200 */
.L_x_43310:
        /* <DEDUP_REMOVED lines=11> */
.L_x_43309:
[----:B------:R-:W-:Y:S05]  /*297b0*/  BSYNC.RECONVERGENT B1 ;  /* 0x0000000000017941 */ /* 0x000fea0003800200 */
.L_x_43308:
        /* <DEDUP_REMOVED lines=16> */
.L_x_43317:
        /* <DEDUP_REMOVED lines=12> */
.L_x_43319:
[----:B------:R-:W-:Y:S05]  /*29980*/  BSYNC.RECONVERGENT B2 ;  /* 0x0000000000027941 */ /* 0x000fea0003800200 */
.L_x_43318:
        /* <DEDUP_REMOVED lines=62> */
.L_x_43316:
[----:B------:R-:W-:Y:S05]  /*29d70*/  BSYNC.RECONVERGENT B1 ;  /* 0x0000000000017941 */ /* 0x000fea0003800200 */
.L_x_43315:
        /* <DEDUP_REMOVED lines=12> */
.L_x_43260:
[----:B------:R-:W-:Y:S05]  /*29e40*/  BSYNC.RECONVERGENT B0 ;  /* 0x0000000000007941 */ /* 0x000fea0003800200 */
.L_x_43209:
        /* <DEDUP_REMOVED lines=27> */
.L_x_43321:
[----:B------:R-:W-:Y:S05]  /*2a000*/  BSYNC.RECONVERGENT B0 ;  /* 0x0000000000007941 */ /* 0x000fea0003800200 */
.L_x_43320:
        /* <DEDUP_REMOVED lines=15> */
[----:B-----5:R-:W-:-:S09]  /*2a100*/  IMAD.MOV.U32 R184, RZ, RZ, R144 ;  /* 0x000000ffffb87224 */ /* 0x020fd200078e0090 */
        /* <DEDUP_REMOVED lines=17> */
.L_x_43328:
        /* <DEDUP_REMOVED lines=12> */
.L_x_43330:
[----:B------:R-:W-:Y:S05]  /*2a2e0*/  BSYNC.RECONVERGENT B3 ;  /* 0x0000000000037941 */ /* 0x000fea0003800200 */
.L_x_43329:
        /* <DEDUP_REMOVED lines=62> */
.L_x_43327:
[----:B------:R-:W-:Y:S05]  /*2a6d0*/  BSYNC.RECONVERGENT B2 ;  /* 0x0000000000027941 */ /* 0x000fea0003800200 */
.L_x_43326:
        /* <DEDUP_REMOVED lines=10> */
.L_x_43325:
[----:B------:R-:W-:Y:S05]  /*2a780*/  BSYNC.RECONVERGENT B1 ;  /* 0x0000000000017941 */ /* 0x000fea0003800200 */
.L_x_43324:
[----:B------:R-:W-:Y:S01]  /*2a790*/  BSSY.RECONVERGENT B1, `(.L_x_43331) ;  /* 0x0000068000017945 */ /* 0x000fe20003800200 */
[----:B0-----:R-:W-:Y:S01]  /*2a7a0*/  MOV R152, R154 ;  /* 0x0000009a00987202 */ /* 0x001fe20000000f00 */
        /* <DEDUP_REMOVED lines=15> */
.L_x_43335:
        /* <DEDUP_REMOVED lines=12> */
.L_x_43337:
[----:B------:R-:W-:Y:S05]  /*2a960*/  BSYNC.RECONVERGENT B3 ;  /* 0x0000000000037941 */ /* 0x000fea0003800200 */
.L_x_43336:
        /* <DEDUP_REMOVED lines=61> */
.L_x_43334:
[----:B------:R-:W-:Y:S05]  /*2ad40*/  BSYNC.RECONVERGENT B2 ;  /* 0x0000000000027941 */ /* 0x000fea0003800200 */
.L_x_43333:
        /* <DEDUP_REMOVED lines=12> */
.L_x_43332:
[----:B------:R-:W-:Y:S05]  /*2ae10*/  BSYNC.RECONVERGENT B1 ;  /* 0x0000000000017941 */ /* 0x000fea0003800200 */
.L_x_43331:
        /* <DEDUP_REMOVED lines=17> */
.L_x_43342:
        /* <DEDUP_REMOVED lines=12> */
.L_x_43344:
[----:B------:R-:W-:Y:S05]  /*2aff0*/  BSYNC.RECONVERGENT B3 ;  /* 0x0000000000037941 */ /* 0x000fea0003800200 */
.L_x_43343:
        /* <DEDUP_REMOVED lines=61> */
.L_x_43341:
[----:B------:R-:W-:Y:S05]  /*2b3d0*/  BSYNC.RECONVERGENT B2 ;  /* 0x0000000000027941 */ /* 0x000fea0003800200 */
.L_x_43340:
        /* <DEDUP_REMOVED lines=11> */
.L_x_43339:
[----:B------:R-:W-:Y:S05]  /*2b490*/  BSYNC.RECONVERGENT B1 ;  /* 0x0000000000017941 */ /* 0x000fea0003800200 */
.L_x_43338:
        /* <DEDUP_REMOVED lines=17> */
.L_x_43349:
        /* <DEDUP_REMOVED lines=12> */
.L_x_43351:
[----:B------:R-:W-:Y:S05]  /*2b670*/  BSYNC.RECONVERGENT B3 ;  /* 0x0000000000037941 */ /* 0x000fea0003800200 */
.L_x_43350:
        /* <DEDUP_REMOVED lines=61> */
.L_x_43348:
[----:B------:R-:W-:Y:S05]  /*2ba50*/  BSYNC.RECONVERGENT B2 ;  /* 0x0000000000027941 */ /* 0x000fea0003800200 */
.L_x_43347:
        /* <DEDUP_REMOVED lines=12> */
.L_x_43346:
[----:B------:R-:W-:Y:S05]  /*2bb20*/  BSYNC.RECONVERGENT B1 ;  /* 0x0000000000017941 */ /* 0x000fea0003800200 */
.L_x_43345:
        /* <DEDUP_REMOVED lines=17> */
.L_x_43356:
        /* <DEDUP_REMOVED lines=12> */
.L_x_43358:
[----:B------:R-:W-:Y:S05]  /*2bd00*/  BSYNC.RECONVERGENT B3 ;  /* 0x0000000000037941 */ /* 0x000fea0003800200 */
.L_x_43357:
        /* <DEDUP_REMOVED lines=61> */
.L_x_43355:
[----:B------:R-:W-:Y:S05]  /*2c0e0*/  BSYNC.RECONVERGENT B2 ;  /* 0x0000000000027941 */ /* 0x000fea0003800200 */
.L_x_43354:
        /* <DEDUP_REMOVED lines=11> */
.L_x_43353:
[----:B------:R-:W-:Y:S05]  /*2c1a0*/  BSYNC.RECONVERGENT B1 ;  /* 0x0000000000017941 */ /* 0x000fea0003800200 */
.L_x_43352:
        /* <DEDUP_REMOVED lines=17> */
.L_x_43363:
        /* <DEDUP_REMOVED lines=12> */
.L_x_43365:
[----:B------:R-:W-:Y:S05]  /*2c380*/  BSYNC.RECONVERGENT B3 ;  /* 0x0000000000037941 */ /* 0x000fea0003800200 */
.L_x_43364:
        /* <DEDUP_REMOVED lines=61> */
.L_x_43362:
[----:B------:R-:W-:Y:S05]  /*2c760*/  BSYNC.RECONVERGENT B2 ;  /* 0x0000000000027941 */ /* 0x000fea0003800200 */
.L_x_43361:
        /* <DEDUP_REMOVED lines=12> */
.L_x_43360:
[----:B------:R-:W-:Y:S05]  /*2c830*/  BSYNC.RECONVERGENT B1 ;  /* 0x0000000000017941 */ /* 0x000fea0003800200 */
.L_x_43359:
        /* <DEDUP_REMOVED lines=17> */
.L_x_43370:
        /* <DEDUP_REMOVED lines=12> */
.L_x_43372:
[----:B------:R-:W-:Y:S05]  /*2ca10*/  BSYNC.RECONVERGENT B3 ;  /* 0x0000000000037941 */ /* 0x000fea0003800200 */
.L_x_43371:
        /* <DEDUP_REMOVED lines=61> */
.L_x_43369:
[----:B------:R-:W-:Y:S05]  /*2cdf0*/  BSYNC.RECONVERGENT B2 ;  /* 0x0000000000027941 */ /* 0x000fea0003800200 */
.L_x_43368:
        /* <DEDUP_REMOVED lines=11> */
.L_x_43367:
[----:B------:R-:W-:Y:S05]  /*2ceb0*/  BSYNC.RECONVERGENT B1 ;  /* 0x0000000000017941 */ /* 0x000fea0003800200 */
.L_x_43366:
        /* <DEDUP_REMOVED lines=16> */
.L_x_43376:
        /* <DEDUP_REMOVED lines=12> */
.L_x_43378:
[----:B------:R-:W-:Y:S05]  /*2d080*/  BSYNC.RECONVERGENT B2 ;  /* 0x0000000000027941 */ /* 0x000fea0003800200 */
.L_x_43377:
        /* <DEDUP_REMOVED lines=61> */
.L_x_43375:
[----:B------:R-:W-:Y:S05]  /*2d460*/  BSYNC.RECONVERGENT B1 ;  /* 0x0000000000017941 */ /* 0x000fea0003800200 */
.L_x_43374:
[----:B------:R-:W-:Y:S01]  /*2d470*/  HFMA2 R152, -RZ, RZ, 0.1171875, 0 ;  /* 0x2f800000ff987431 */ /* 0x000fe200000001ff */
[----:B------:R-:W-:-:S05]  /*2d480*/  I2FP.F32.U32 R9, R153 ;  /* 0x0000009900097245 */ /* 0x000fca0000201000 */
        /* <DEDUP_REMOVED lines=11> */
.L_x_43323:
        /* <DEDUP_REMOVED lines=21> */
.L_x_43383:
        /* <DEDUP_REMOVED lines=12> */
.L_x_43385:
[----:B------:R-:W-:Y:S05]  /*2d750*/  BSYNC.RECONVERGENT B3 ;  /* 0x0000000000037941 */ /* 0x000fea0003800200 */
.L_x_43384:
[----:B------:R-:W-:Y:S01]  /*2d760*/  IMAD.WIDE.U32 R154, R0, -0x2daee0ad, RZ ;  /* 0xd2511f53009a7825 */ /* 0x000fe200078e00ff */
[----:B------:R-:W-:-:S03]  /*2d770*/  UIADD3 UR15, UPT, UPT, UR4, -0x61c88647, URZ ;  /* 0x9e3779b9040f7890 */ /* 0x000fc6000fffe0ff */
[----:B------:R-:W-:Y:S01]  /*2d780*/  IMAD.WIDE.U32 R4, R2, -0x326172a9, RZ ;  /* 0xcd9e8d5702047825 */ /* 0x000fe200078e00ff */
[----:B------:R-:W-:-:S03]  /*2d790*/  LOP3.LUT R3, R10, UR5, R155, 0x96, !PT ;  /* 0x000000050a037c12 */ /* 0x000fc6000f8e969b */
[----:B------:R-:W-:Y:S02]  /*2d7a0*/  IMAD.MOV.U32 R11, RZ, RZ, R9 ;  /* 0x000000ffff0b7224 */ /* 0x000fe400078e0009 */
        /* <DEDUP_REMOVED lines=57> */
.L_x_43382:
[----:B------:R-:W-:Y:S05]  /*2db40*/  BSYNC.RECONVERGENT B2 ;  /* 0x0000000000027941 */ /* 0x000fea0003800200 */
.L_x_43381:
        /* <DEDUP_REMOVED lines=10> */
.L_x_43380:
[----:B------:R-:W-:Y:S05]  /*2dbf0*/  BSYNC.RECONVERGENT B1 ;  /* 0x0000000000017941 */ /* 0x000fea0003800200 */
.L_x_43379:
        /* <DEDUP_REMOVED lines=17> */
.L_x_43390:
        /* <DEDUP_REMOVED lines=12> */
.L_x_43392:
[----:B------:R-:W-:Y:S05]  /*2ddd0*/  BSYNC.RECONVERGENT B3 ;  /* 0x0000000000037941 */ /* 0x000fea0003800200 */
.L_x_43391:
        /* <DEDUP_REMOVED lines=61> */
.L_x_43389:
[----:B------:R-:W-:Y:S05]  /*2e1b0*/  BSYNC.RECONVERGENT B2 ;  /* 0x0000000000027941 */ /* 0x000fea0003800200 */
.L_x_43388:
        /* <DEDUP_REMOVED lines=12> */
.L_x_43387:
[----:B------:R-:W-:Y:S05]  /*2e280*/  BSYNC.RECONVERGENT B1 ;  /* 0x0000000000017941 */ /* 0x000fea0003800200 */
.L_x_43386:
        /* <DEDUP_REMOVED lines=17> */
.L_x_43397:
        /* <DEDUP_REMOVED lines=12> */
.L_x_43399:
[----:B------:R-:W-:Y:S05]  /*2e460*/  BSYNC.RECONVERGENT B3 ;  /* 0x0000000000037941 */ /* 0x000fea0003800200 */
.L_x_43398:
        /* <DEDUP_REMOVED lines=61> */
.L_x_43396:
[----:B------:R-:W-:Y:S05]  /*2e840*/  BSYNC.RECONVERGENT B2 ;  /* 0x0000000000027941 */ /* 0x000fea0003800200 */
.L_x_43395:
        /* <DEDUP_REMOVED lines=11> */
.L_x_43394:
[----:B------:R-:W-:Y:S05]  /*2e900*/  BSYNC.RECONVERGENT B1 ;  /* 0x0000000000017941 */ /* 0x000fea0003800200 */
.L_x_43393:
        /* <DEDUP_REMOVED lines=17> */
.L_x_43404:
        /* <DEDUP_REMOVED lines=12> */
.L_x_43406:
[----:B------:R-:W-:Y:S05]  /*2eae0*/  BSYNC.RECONVERGENT B3 ;  /* 0x0000000000037941 */ /* 0x000fea0003800200 */
.L_x_43405:
        /* <DEDUP_REMOVED lines=61> */
.L_x_43403:
[----:B------:R-:W-:Y:S05]  /*2eec0*/  BSYNC.RECONVERGENT B2 ;  /* 0x0000000000027941 */ /* 0x000fea0003800200 */
.L_x_43402:
        /* <DEDUP_REMOVED lines=12> */
.L_x_43401:
[----:B------:R-:W-:Y:S05]  /*2ef90*/  BSYNC.RECONVERGENT B1 ;  /* 0x0000000000017941 */ /* 0x000fea0003800200 */
.L_x_43400:
        /* <DEDUP_REMOVED lines=17> */
.L_x_43411:
        /* <DEDUP_REMOVED lines=12> */
.L_x_43413:
[----:B------:R-:W-:Y:S05]  /*2f170*/  BSYNC.RECONVERGENT B3 ;  /* 0x0000000000037941 */ /* 0x000fea0003800200 */
.L_x_43412:
        /* <DEDUP_REMOVED lines=61> */
.L_x_43410:
[----:B------:R-:W-:Y:S05]  /*2f550*/  BSYNC.RECONVERGENT B2 ;  /* 0x0000000000027941 */ /* 0x000fea0003800200 */
.L_x_43409:
        /* <DEDUP_REMOVED lines=11> */
.L_x_43408:
[----:B------:R-:W-:Y:S05]  /*2f610*/  BSYNC.RECONVERGENT B1 ;  /* 0x0000000000017941 */ /* 0x000fea0003800200 */
.L_x_43407:
        /* <DEDUP_REMOVED lines=17> */
.L_x_43418:
        /* <DEDUP_REMOVED lines=12> */
.L_x_43420:
[----:B------:R-:W-:Y:S05]  /*2f7f0*/  BSYNC.RECONVERGENT B3 ;  /* 0x0000000000037941 */ /* 0x000fea0003800200 */
.L_x_43419:
        /* <DEDUP_REMOVED lines=61> */
.L_x_43417:
[----:B------:R-:W-:Y:S05]  /*2fbd0*/  BSYNC.RECONVERGENT B2 ;  /* 0x0000000000027941 */ /* 0x000fea0003800200 */
.L_x_43416:
        /* <DEDUP_REMOVED lines=12> */
.L_x_43415:
[----:B------:R-:W-:Y:S05]  /*2fca0*/  BSYNC.RECONVERGENT B1 ;  /* 0x0000000000017941 */ /* 0x000fea0003800200 */
.L_x_43414:
        /* <DEDUP_REMOVED lines=17> */
.L_x_43425:
        /* <DEDUP_REMOVED lines=12> */
.L_x_43427:
[----:B------:R-:W-:Y:S05]  /*2fe80*/  BSYNC.RECONVERGENT B3 ;  /* 0x0000000000037941 */ /* 0x000fea0003800200 */
.L_x_43426:
        /* <DEDUP_REMOVED lines=61> */
.L_x_43424:
[----:B------:R-:W-:Y:S05]  /*30260*/  BSYNC.RECONVERGENT B2 ;  /* 0x0000000000027941 */ /* 0x000fea0003800200 */
.L_x_43423:
        /* <DEDUP_REMOVED lines=11> */
.L_x_43422:
[----:B------:R-:W-:Y:S05]  /*30320*/  BSYNC.RECONVERGENT B1 ;  /* 0x0000000000017941 */ /* 0x000fea0003800200 */
.L_x_43421:
        /* <DEDUP_REMOVED lines=16> */
.L_x_43430:
        /* <DEDUP_REMOVED lines=12> */
.L_x_43432:
[----:B------:R-:W-:Y:S05]  /*304f0*/  BSYNC.RECONVERGENT B2 ;  /* 0x0000000000027941 */ /* 0x000fea0003800200 */
.L_x_43431:
        /* <DEDUP_REMOVED lines=61> */
.L_x_43429:
[----:B------:R-:W-:Y:S05]  /*308d0*/  BSYNC.RECONVERGENT B1 ;  /* 0x0000000000017941 */ /* 0x000fea0003800200 */
.L_x_43428:
        /* <DEDUP_REMOVED lines=12> */
.L_x_43373:
[----:B------:R-:W-:Y:S05]  /*309a0*/  BSYNC.RECONVERGENT B0 ;  /* 0x0000000000007941 */ /* 0x000fea0003800200 */
.L_x_43322:
[----:B------:R-:W-:Y:S01]  /*309b0*/  VIADD R9, R234, 0xc0 ;  /* 0x000000c0ea097836 */ /* 0x000fe20000000000 */
[----:B------:R-:W-:Y:S03]  /*309c0*/  BSSY.RECONVERGENT B0, `(.L_x_43433) ;  /* 0x000001a000007945 */ /* 0x000fe60003800200 */
[----:B------:R-:W-:-:S05]  /*309d0*/  IMAD.WIDE.U32 R152, R9, 0x20, R176 ;  /* 0x0000002009987825 */ /* 0x000fca00078e00b0 */
[----:B------:R0:W-:Y:S04]  /*309e0*/  STG.E.128 desc[UR6][R152.64], R184 ;  /* 0x000000b898007986 */ /* 0x0001e8000c101d06 */
        /* <DEDUP_REMOVED lines=23> */
.L_x_43434:
[----:B------:R-:W-:Y:S05]  /*30b60*/  BSYNC.RECONVERGENT B0 ;  /* 0x0000000000007941 */ /* 0x000fea0003800200 */
.L_x_43433:
        /* <DEDUP_REMOVED lines=14> */
[----:B0-----:R-:W-:Y:S01]  /*30c50*/  IMAD.MOV.U32 R152, RZ, RZ, R158 ;  /* 0x000000ffff987224 */ /* 0x001fe200078e009e */
[----:B-----5:R-:W-:-:S09]  /*30c60*/  MOV R168, R144 ;  /* 0x0000009000a87202 */ /* 0x020fd20000000f00 */
        /* <DEDUP_REMOVED lines=17> */
.L_x_43441:
        /* <DEDUP_REMOVED lines=12> */
.L_x_43443:
[----:B------:R-:W-:Y:S05]  /*30e40*/  BSYNC.RECONVERGENT B3 ;  /* 0x0000000000037941 */ /* 0x000fea0003800200 */
.L_x_43442:
        /* <DEDUP_REMOVED lines=61> */
[----:B------:R-:W-:-:S07]  /*31220*/  HFMA2 R152, -RZ, RZ, 0, 0 ;  /* 0x00000000ff987431 */ /* 0x000fce00000001ff */
.L_x_43440:
[----:B------:R-:W-:Y:S05]  /*31230*/  BSYNC.RECONVERGENT B2 ;  /* 0x0000000000027941 */ /* 0x000fea0003800200 */
.L_x_43439:
        /* <DEDUP_REMOVED lines=10> */
.L_x_43438:
[----:B------:R-:W-:Y:S05]  /*312e0*/  BSYNC.RECONVERGENT B1 ;  /* 0x0000000000017941 */ /* 0x000fea0003800200 */
.L_x_43437:
        /* <DEDUP_REMOVED lines=17> */
.L_x_43448:
        /* <DEDUP_REMOVED lines=12> */
.L_x_43450:
[----:B------:R-:W-:Y:S05]  /*314c0*/  BSYNC.RECONVERGENT B3 ;  /* 0x0000000000037941 */ /* 0x000fea0003800200 */
.L_x_43449:
        /* <DEDUP_REMOVED lines=62> */
.L_x_43447:
[----:B------:R-:W-:Y:S05]  /*318b0*/  BSYNC.RECONVERGENT B2 ;  /* 0x0000000000027941 */ /* 0x000fea0003800200 */
.L_x_43446:
        /* <DEDUP_REMOVED lines=12> */
.L_x_43445:
[----:B------:R-:W-:Y:S05]  /*31980*/  BSYNC.RECONVERGENT B1 ;  /* 0x0000000000017941 */ /* 0x000fea0003800200 */
.L_x_43444:
        /* <DEDUP_REMOVED lines=17> */
.L_x_43455:
        /* <DEDUP_REMOVED lines=12> */
.L_x_43457:
[----:B------:R-:W-:Y:S05]  /*31b60*/  BSYNC.RECONVERGENT B3 ;  /* 0x0000000000037941 */ /* 0x000fea0003800200 */
.L_x_43456:
        /* <DEDUP_REMOVED lines=62> */
.L_x_43454:
[----:B------:R-:W-:Y:S05]  /*31f50*/  BSYNC.RECONVERGENT B2 ;  /* 0x0000000000027941 */ /* 0x000fea0003800200 */
.L_x_43453:
        /* <DEDUP_REMOVED lines=11> */
.L_x_43452:
[----:B------:R-:W-:Y:S05]  /*32010*/  BSYNC.RECONVERGENT B1 ;  /* 0x0000000000017941 */ /* 0x000fea0003800200 */
.L_x_43451:
        /* <DEDUP_REMOVED lines=17> */
.L_x_43462:
        /* <DEDUP_REMOVED lines=12> */
.L_x_43464:
[----:B------:R-:W-:Y:S05]  /*321f0*/  BSYNC.RECONVERGENT B3 ;  /* 0x0000000000037941 */ /* 0x000fea0003800200 */
.L_x_43463:
        /* <DEDUP_REMOVED lines=62> */
.L_x_43461:
[----:B------:R-:W-:Y:S05]  /*325e0*/  BSYNC.RECONVERGENT B2 ;  /* 0x0000000000027941 */ /* 0x000fea0003800200 */
.L_x_43460:
        /* <DEDUP_REMOVED lines=12> */
.L_x_43459:
[----:B------:R-:W-:Y:S05]  /*326b0*/  BSYNC.RECONVERGENT B1 ;  /* 0x0000000000017941 */ /* 0x000fea0003800200 */
.L_x_43458:
        /* <DEDUP_REMOVED lines=17> */
.L_x_43469:
        /* <DEDUP_REMOVED lines=12> */
.L_x_43471:
[----:B------:R-:W-:Y:S05]  /*32890*/  BSYNC.RECONVERGENT B3 ;  /* 0x0000000000037941 */ /* 0x000fea0003800200 */
.L_x_43470:
        /* <DEDUP_REMOVED lines=62> */
.L_x_43468:
[----:B------:R-:W-:Y:S05]  /*32c80*/  BSYNC.RECONVERGENT B2 ;  /* 0x0000000000027941 */ /* 0x000fea0003800200 */
.L_x_43467:
        /* <DEDUP_REMOVED lines=11> */
.L_x_43466:
[----:B------:R-:W-:Y:S05]  /*32d40*/  BSYNC.RECONVERGENT B1 ;  /* 0x0000000000017941 */ /* 0x000fea0003800200 */
.L_x_43465:
        /* <DEDUP_REMOVED lines=17> */
.L_x_43476:
        /* <DEDUP_REMOVED lines=12> */
.L_x_43478:
[----:B------:R-:W-:Y:S05]  /*32f20*/  BSYNC.RECONVERGENT B3 ;  /* 0x0000000000037941 */ /* 0x000fea0003800200 */
.L_x_43477:
        /* <DEDUP_REMOVED lines=62> */
.L_x_43475:
[----:B------:R-:W-:Y:S05]  /*33310*/  BSYNC.RECONVERGENT B2 ;  /* 0x0000000000027941 */ /* 0x000fea0003800200 */
.L_x_43474:
        /* <DEDUP_REMOVED lines=12> */
.L_x_43473:
[----:B------:R-:W-:Y:S05]  /*333e0*/  BSYNC.RECONVERGENT B1 ;  /* 0x0000000000017941 */ /* 0x000fea0003800200 */
.L_x_43472:
        /* <DEDUP_REMOVED lines=17> */
.L_x_43483:
        /* <DEDUP_REMOVED lines=12> */
.L_x_43485:
[----:B------:R-:W-:Y:S05]  /*335c0*/  BSYNC.RECONVERGENT B3 ;  /* 0x0000000000037941 */ /* 0x000fea0003800200 */
.L_x_43484:
        /* <DEDUP_REMOVED lines=62> */
.L_x_43482:
[----:B------:R-:W-:Y:S05]  /*339b0*/  BSYNC.RECONVERGENT B2 ;  /* 0x0000000000027941 */ /* 0x000fea0003800200 */
.L_x_43481:
        /* <DEDUP_REMOVED lines=11> */
.L_x_43480:
[----:B------:R-:W-:Y:S05]  /*33a70*/  BSYNC.RECONVERGENT B1 ;  /* 0x0000000000017941 */ /* 0x000fea0003800200 */
.L_x_43479:
        /* <DEDUP_REMOVED lines=16> */
.L_x_43489:
        /* <DEDUP_REMOVED lines=12> */
.L_x_43491:
[----:B------:R-:W-:Y:S05]  /*33c40*/  BSYNC.RECONVERGENT B2 ;  /* 0x0000000000027941 */ /* 0x000fea0003800200 */
.L_x_43490:
        /* <DEDUP_REMOVED lines=62> */
.L_x_43488:
[----:B------:R-:W-:Y:S05]  /*34030*/  BSYNC.RECONVERGENT B1 ;  /* 0x0000000000017941 */ /* 0x000fea0003800200 */
.L_x_43487:
        /* <DEDUP_REMOVED lines=13> */
.L_x_43436:
[----:B------:R-:W-:Y:S01]  /*34110*/  BSSY.RECONVERGENT B1, `(.L_x_43492) ;  /* 0x000006b000017945 */ /* 0x000fe20003800200 */
[----:B------:R-:W-:Y:S01]  /*34120*/  HFMA2 R168, -RZ, RZ, 0, 0 ;  /* 0x00000000ffa87431 */ /* 0x000fe200000001ff */
        /* <DEDUP_REMOVED lines=19> */
.L_x_43496:
        /* <DEDUP_REMOVED lines=12> */
.L_x_43498:
[----:B------:R-:W-:Y:S05]  /*34320*/  BSYNC.RECONVERGENT B3 ;  /* 0x0000000000037941 */ /* 0x000fea0003800200 */
.L_x_43497:
        /* <DEDUP_REMOVED lines=62> */
.L_x_43495:
[----:B------:R-:W-:Y:S05]  /*34710*/  BSYNC.RECONVERGENT B2 ;  /* 0x0000000000027941 */ /* 0x000fea0003800200 */
.L_x_43494:
        /* <DEDUP_REMOVED lines=10> */
.L_x_43493:
[----:B------:R-:W-:Y:S05]  /*347c0*/  BSYNC.RECONVERGENT B1 ;  /* 0x0000000000017941 */ /* 0x000fea0003800200 */
.L_x_43492:
        /* <DEDUP_REMOVED lines=17> */
.L_x_43503:
        /* <DEDUP_REMOVED lines=12> */
.L_x_43505:
[----:B------:R-:W-:Y:S05]  /*349a0*/  BSYNC.RECONVERGENT B3 ;  /* 0x0000000000037941 */ /* 0x000fea0003800200 */
.L_x_43504:
        /* <DEDUP_REMOVED lines=62> */
.L_x_43502:
[----:B------:R-:W-:Y:S05]  /*34d90*/  BSYNC.RECONVERGENT B2 ;  /* 0x0000000000027941 */ /* 0x000fea0003800200 */
.L_x_43501:
        /* <DEDUP_REMOVED lines=12> */
.L_x_43500:
[----:B------:R-:W-:Y:S05]  /*34e60*/  BSYNC.RECONVERGENT B1 ;  /* 0x0000000000017941 */ /* 0x000fea0003800200 */
.L_x_43499:
        /* <DEDUP_REMOVED lines=17> */
.L_x_43510:
        /* <DEDUP_REMOVED lines=12> */
.L_x_43512:
[----:B------:R-:W-:Y:S05]  /*35040*/  BSYNC.RECONVERGENT B3 ;  /* 0x0000000000037941 */ /* 0x000fea0003800200 */
.L_x_43511:
        /* <DEDUP_REMOVED lines=62> */
.L_x_43509:
[----:B------:R-:W-:Y:S05]  /*35430*/  BSYNC.RECONVERGENT B2 ;  /* 0x0000000000027941 */ /* 0x000fea0003800200 */
.L_x_43508:
        /* <DEDUP_REMOVED lines=11> */
.L_x_43507:
[----:B------:R-:W-:Y:S05]  /*354f0*/  BSYNC.RECONVERGENT B1 ;  /* 0x0000000000017941 */ /* 0x000fea0003800200 */
.L_x_43506:
        /* <DEDUP_REMOVED lines=17> */
.L_x_43517:
        /* <DEDUP_REMOVED lines=12> */
.L_x_43519:
[----:B------:R-:W-:Y:S05]  /*356d0*/  BSYNC.RECONVERGENT B3 ;  /* 0x0000000000037941 */ /* 0x000fea0003800200 */
.L_x_43518:
        /* <DEDUP_REMOVED lines=62> */
.L_x_43516:
[----:B------:R-:W-:Y:S05]  /*35ac0*/  BSYNC.RECONVERGENT B2 ;  /* 0x0000000000027941 */ /* 0x000fea0003800200 */
.L_x_43515:
        /* <DEDUP_REMOVED lines=12> */
.L_x_43514:
[----:B------:R-:W-:Y:S05]  /*35b90*/  BSYNC.RECONVERGENT B1 ;  /* 0x0000000000017941 */ /* 0x000fea0003800200 */
.L_x_43513:
        /* <DEDUP_REMOVED lines=17> */
.L_x_43524:
        /* <DEDUP_REMOVED lines=12> */
.L_x_43526:
[----:B------:R-:W-:Y:S05]  /*35d70*/  BSYNC.RECONVERGENT B3 ;  /* 0x0000000000037941 */ /* 0x000fea0003800200 */
.L_x_43525:
        /* <DEDUP_REMOVED lines=62> */
.L_x_43523:
[----:B------:R-:W-:Y:S05]  /*36160*/  BSYNC.RECONVERGENT B2 ;  /* 0x0000000000027941 */ /* 0x000fea0003800200 */
.L_x_43522:
        /* <DEDUP_REMOVED lines=11> */
.L_x_43521:
[----:B------:R-:W-:Y:S05]  /*36220*/  BSYNC.RECONVERGENT B1 ;  /* 0x0000000000017941 */ /* 0x000fea0003800200 */
.L_x_43520:
        /* <DEDUP_REMOVED lines=17> */
.L_x_43531:
        /* <DEDUP_REMOVED lines=12> */
.L_x_43533:
[----:B------:R-:W-:Y:S05]  /*36400*/  BSYNC.RECONVERGENT B3 ;  /* 0x0000000000037941 */ /* 0x000fea0003800200 */
.L_x_43532:
        /* <DEDUP_REMOVED lines=62> */
.L_x_43530:
[----:B------:R-:W-:Y:S05]  /*367f0*/  BSYNC.RECONVERGENT B2 ;  /* 0x0000000000027941 */ /* 0x000fea0003800200 */
.L_x_43529:
        /* <DEDUP_REMOVED lines=12> */
.L_x_43528:
[----:B------:R-:W-:Y:S05]  /*368c0*/  BSYNC.RECONVERGENT B1 ;  /* 0x0000000000017941 */ /* 0x000fea0003800200 */
.L_x_43527:
        /* <DEDUP_REMOVED lines=17> */
.L_x_43538:
        /* <DEDUP_REMOVED lines=12> */
.L_x_43540:
[----:B------:R-:W-:Y:S05]  /*36aa0*/  BSYNC.RECONVERGENT B3 ;  /* 0x0000000000037941 */ /* 0x000fea0003800200 */
.L_x_43539:
        /* <DEDUP_REMOVED lines=62> */
.L_x_43537:
[----:B------:R-:W-:Y:S05]  /*36e90*/  BSYNC.RECONVERGENT B2 ;  /* 0x0000000000027941 */ /* 0x000fea0003800200 */
.L_x_43536:
        /* <DEDUP_REMOVED lines=11> */
.L_x_43535:
[----:B------:R-:W-:Y:S05]  /*36f50*/  BSYNC.RECONVERGENT B1 ;  /* 0x0000000000017941 */ /* 0x000fea0003800200 */
.L_x_43534:
        /* <DEDUP_REMOVED lines=16> */
.L_x_43543:
        /* <DEDUP_REMOVED lines=12> */
.L_x_43545:
[----:B------:R-:W-:Y:S05]  /*37120*/  BSYNC.RECONVERGENT B2 ;  /* 0x0000000000027941 */ /* 0x000fea0003800200 */
.L_x_43544:
        /* <DEDUP_REMOVED lines=62> */
.L_x_43542:
[----:B------:R-:W-:Y:S05]  /*37510*/  BSYNC.RECONVERGENT B1 ;  /* 0x0000000000017941 */ /* 0x000fea0003800200 */
.L_x_43541:
        /* <DEDUP_REMOVED lines=12> */
.L_x_43486:
[----:B------:R-:W-:Y:S05]  /*375e0*/  BSYNC.RECONVERGENT B0 ;  /* 0x0000000000007941 */ /* 0x000fea0003800200 */
.L_x_43435:
        /* <DEDUP_REMOVED lines=27> */
.L_x_43547:
[----:B------:R-:W-:Y:S05]  /*377a0*/  BSYNC.RECONVERGENT B0 ;  /* 0x0000000000007941 */ /* 0x000fea0003800200 */
.L_x_43546:
        /* <DEDUP_REMOVED lines=33> */
.L_x_43554:
        /* <DEDUP_REMOVED lines=12> */
.L_x_43556:
[----:B------:R-:W-:Y:S05]  /*37a80*/  BSYNC.RECONVERGENT B3 ;  /* 0x0000000000037941 */ /* 0x000fea0003800200 */
.L_x_43555:
        /* <DEDUP_REMOVED lines=62> */
.L_x_43553:
[----:B------:R-:W-:Y:S05]  /*37e70*/  BSYNC.RECONVERGENT B2 ;  /* 0x0000000000027941 */ /* 0x000fea0003800200 */
.L_x_43552:
        /* <DEDUP_REMOVED lines=10> */
.L_x_43551:
[----:B------:R-:W-:Y:S05]  /*37f20*/  BSYNC.RECONVERGENT B1 ;  /* 0x0000000000017941 */ /* 0x000fea0003800200 */
.L_x_43550:
        /* <DEDUP_REMOVED lines=17> */
.L_x_43561:
        /* <DEDUP_REMOVED lines=12> */
.L_x_43563:
[----:B------:R-:W-:Y:S05]  /*38100*/  BSYNC.RECONVERGENT B3 ;  /* 0x0000000000037941 */ /* 0x000fea0003800200 */
.L_x_43562:
        /* <DEDUP_REMOVED lines=61> */
.L_x_43560:
[----:B------:R-:W-:Y:S05]  /*384e0*/  BSYNC.RECONVERGENT B2 ;  /* 0x0000000000027941 */ /* 0x000fea0003800200 */
.L_x_43559:
        /* <DEDUP_REMOVED lines=12> */
.L_x_43558:
[----:B------:R-:W-:Y:S05]  /*385b0*/  BSYNC.RECONVERGENT B1 ;  /* 0x0000000000017941 */ /* 0x000fea0003800200 */
.L_x_43557:
        /* <DEDUP_REMOVED lines=17> */
.L_x_43568:
        /* <DEDUP_REMOVED lines=12> */
.L_x_43570:
[----:B------:R-:W-:Y:S05]  /*38790*/  BSYNC.RECONVERGENT B3 ;  /* 0x0000000000037941 */ /* 0x000fea0003800200 */
.L_x_43569:
        /* <DEDUP_REMOVED lines=61> */
.L_x_43567:
[----:B------:R-:W-:Y:S05]  /*38b70*/  BSYNC.RECONVERGENT B2 ;  /* 0x0000000000027941 */ /* 0x000fea0003800200 */
.L_x_43566:
        /* <DEDUP_REMOVED lines=11> */
.L_x_43565:
[----:B------:R-:W-:Y:S05]  /*38c30*/  BSYNC.RECONVERGENT B1 ;  /* 0x0000000000017941 */ /* 0x000fea0003800200 */
.L_x_43564:
        /* <DEDUP_REMOVED lines=17> */
.L_x_43575:
        /* <DEDUP_REMOVED lines=12> */
.L_x_43577:
[----:B------:R-:W-:Y:S05]  /*38e10*/  BSYNC.RECONVERGENT B3 ;  /* 0x0000000000037941 */ /* 0x000fea0003800200 */
.L_x_43576:
        /* <DEDUP_REMOVED lines=61> */
.L_x_43574:
[----:B------:R-:W-:Y:S05]  /*391f0*/  BSYNC.RECONVERGENT B2 ;  /* 0x0000000000027941 */ /* 0x000fea0003800200 */
.L_x_43573:
        /* <DEDUP_REMOVED lines=12> */
.L_x_43572:
[----:B------:R-:W-:Y:S05]  /*392c0*/  BSYNC.RECONVERGENT B1 ;  /* 0x0000000000017941 */ /* 0x000fea0003800200 */
.L_x_43571:
        /* <DEDUP_REMOVED lines=17> */
.L_x_43582:
        /* <DEDUP_REMOVED lines=12> */
.L_x_43584:
[----:B------:R-:W-:Y:S05]  /*394a0*/  BSYNC.RECONVERGENT B3 ;  /* 0x0000000000037941 */ /* 0x000fea0003800200 */
.L_x_43583:
        /* <DEDUP_REMOVED lines=61> */
.L_x_43581:
[----:B------:R-:W-:Y:S05]  /*39880*/  BSYNC.RECONVERGENT B2 ;  /* 0x0000000000027941 */ /* 0x000fea0003800200 */
.L_x_43580:
        /* <DEDUP_REMOVED lines=11> */
.L_x_43579:
[----:B------:R-:W-:Y:S05]  /*39940*/  BSYNC.RECONVERGENT B1 ;  /* 0x0000000000017941 */ /* 0x000fea0003800200 */
.L_x_43578:
        /* <DEDUP_REMOVED lines=17> */
.L_x_43589:
        /* <DEDUP_REMOVED lines=12> */
.L_x_43591:
[----:B------:R-:W-:Y:S05]  /*39b20*/  BSYNC.RECONVERGENT B3 ;  /* 0x0000000000037941 */ /* 0x000fea0003800200 */
.L_x_43590:
        /* <DEDUP_REMOVED lines=61> */
.L_x_43588:
[----:B------:R-:W-:Y:S05]  /*39f00*/  BSYNC.RECONVERGENT B2 ;  /* 0x0000000000027941 */ /* 0x000fea0003800200 */
.L_x_43587:
        /* <DEDUP_REMOVED lines=12> */
.L_x_43586:
[----:B------:R-:W-:Y:S05]  /*39fd0*/  BSYNC.RECONVERGENT B1 ;  /* 0x0000000000017941 */ /* 0x000fea0003800200 */
.L_x_43585:
        /* <DEDUP_REMOVED lines=17> */
.L_x_43596:
        /* <DEDUP_REMOVED lines=12> */
.L_x_43598:
[----:B------:R-:W-:Y:S05]  /*3a1b0*/  BSYNC.RECONVERGENT B3 ;  /* 0x0000000000037941 */ /* 0x000fea0003800200 */
.L_x_43597:
        /* <DEDUP_REMOVED lines=61> */
.L_x_43595:
[----:B------:R-:W-:Y:S05]  /*3a590*/  BSYNC.RECONVERGENT B2 ;  /* 0x0000000000027941 */ /* 0x000fea0003800200 */
.L_x_43594:
        /* <DEDUP_REMOVED lines=11> */
.L_x_43593:
[----:B------:R-:W-:Y:S05]  /*3a650*/  BSYNC.RECONVERGENT B1 ;  /* 0x0000000000017941 */ /* 0x000fea0003800200 */
.L_x_43592:
        /* <DEDUP_REMOVED lines=16> */
.L_x_43602:
        /* <DEDUP_REMOVED lines=12> */
.L_x_43604:
[----:B------:R-:W-:Y:S05]  /*3a820*/  BSYNC.RECONVERGENT B2 ;  /* 0x0000000000027941 */ /* 0x000fea0003800200 */
.L_x_43603:
[----:B------:R-:W-:Y:S01]  /*3a830*/  IMAD.WIDE.U32 R174, R0, -0x2daee0ad, RZ ;  /* 0xd2511f5300ae7825 */ /* 0x000fe200078e00ff */
[----:B------:R-:W-:-:S03]  /*3a840*/  UIADD3 UR15, UPT, UPT, UR4, -0x61c88647, URZ ;  /* 0x9e3779b9040f7890 */ /* 0x000fc6000fffe0ff */
[----:B------:R-:W-:Y:S01]  /*3a850*/  IMAD.WIDE.U32 R172, R2, -0x326172a9, RZ ;  /* 0xcd9e8d5702ac7825 */ /* 0x000fe200078e00ff */
[----:B------:R-:W-:-:S03]  /*3a860*/  LOP3.LUT R3, R10, UR5, R175, 0x96, !PT ;  /* 0x000000050a037c12 */ /* 0x000fc6000f8e96af */
[----:B------:R-:W-:Y:S02]  /*3a870*/  IMAD.MOV.U32 R155, RZ, RZ, R5 ;  /* 0x000000ffff9b7224 */ /* 0x000fe400078e0005 */
        /* <DEDUP_REMOVED lines=56> */
.L_x_43601:
[----:B------:R-:W-:Y:S05]  /*3ac00*/  BSYNC.RECONVERGENT B1 ;  /* 0x0000000000017941 */ /* 0x000fea0003800200 */
.L_x_43600:
        /* <DEDUP_REMOVED lines=13> */
.L_x_43549:
        /* <DEDUP_REMOVED lines=21> */
.L_x_43609:
        /* <DEDUP_REMOVED lines=12> */
.L_x_43611:
[----:B------:R-:W-:Y:S05]  /*3aef0*/  BSYNC.RECONVERGENT B3 ;  /* 0x0000000000037941 */ /* 0x000fea0003800200 */
.L_x_43610:
        /* <DEDUP_REMOVED lines=62> */
.L_x_43608:
[----:B------:R-:W-:Y:S05]  /*3b2e0*/  BSYNC.RECONVERGENT B2 ;  /* 0x0000000000027941 */ /* 0x000fea0003800200 */
.L_x_43607:
        /* <DEDUP_REMOVED lines=10> */
.L_x_43606:
[----:B------:R-:W-:Y:S05]  /*3b390*/  BSYNC.RECONVERGENT B1 ;  /* 0x0000000000017941 */ /* 0x000fea0003800200 */
.L_x_43605:
        /* <DEDUP_REMOVED lines=17> */
.L_x_43616:
        /* <DEDUP_REMOVED lines=12> */
.L_x_43618:
[----:B------:R-:W-:Y:S05]  /*3b570*/  BSYNC.RECONVERGENT B3 ;  /* 0x0000000000037941 */ /* 0x000fea0003800200 */
.L_x_43617:
        /* <DEDUP_REMOVED lines=61> */
.L_x_43615:
[----:B------:R-:W-:Y:S05]  /*3b950*/  BSYNC.RECONVERGENT B2 ;  /* 0x0000000000027941 */ /* 0x000fea0003800200 */
.L_x_43614:
        /* <DEDUP_REMOVED lines=12> */
.L_x_43613:
[----:B------:R-:W-:Y:S05]  /*3ba20*/  BSYNC.RECONVERGENT B1 ;  /* 0x0000000000017941 */ /* 0x000fea0003800200 */
.L_x_43612:
        /* <DEDUP_REMOVED lines=17> */
.L_x_43623:
        /* <DEDUP_REMOVED lines=12> */
.L_x_43625:
[----:B------:R-:W-:Y:S05]  /*3bc00*/  BSYNC.RECONVERGENT B3 ;  /* 0x0000000000037941 */ /* 0x000fea0003800200 */
.L_x_43624:
        /* <DEDUP_REMOVED lines=61> */
.L_x_43622:
[----:B------:R-:W-:Y:S05]  /*3bfe0*/  BSYNC.RECONVERGENT B2 ;  /* 0x0000000000027941 */ /* 0x000fea0003800200 */
.L_x_43621:
        /* <DEDUP_REMOVED lines=11> */
.L_x_43620:
[----:B------:R-:W-:Y:S05]  /*3c0a0*/  BSYNC.RECONVERGENT B1 ;  /* 0x0000000000017941 */ /* 0x000fea0003800200 */
.L_x_43619:
        /* <DEDUP_REMOVED lines=17> */
.L_x_43630:
        /* <DEDUP_REMOVED lines=12> */
.L_x_43632:
[----:B------:R-:W-:Y:S05]  /*3c280*/  BSYNC.RECONVERGENT B3 ;  /* 0x0000000000037941 */ /* 0x000fea0003800200 */
.L_x_43631:
        /* <DEDUP_REMOVED lines=59> */
[----:B------:R-:W-:Y:S01]  /*3c640*/  HFMA2 R154, -RZ, RZ, 0, 0 ;  /* 0x00000000ff9a7431 */ /* 0x000fe200000001ff */
[----:B------:R-:W-:-:S07]  /*3c650*/  LOP3.LUT R4, R152, UR15, R9, 0x96, !PT ;  /* 0x0000000f98047c12 */ /* 0x000fce000f8e9609 */
.L_x_43629:
[----:B------:R-:W-:Y:S05]  /*3c660*/  BSYNC.RECONVERGENT B2 ;  /* 0x0000000000027941 */ /* 0x000fea0003800200 */
.L_x_43628:
        /* <DEDUP_REMOVED lines=12> */
.L_x_43627:
[----:B------:R-:W-:Y:S05]  /*3c730*/  BSYNC.RECONVERGENT B1 ;  /* 0x0000000000017941 */ /* 0x000fea0003800200 */
.L_x_43626:
        /* <DEDUP_REMOVED lines=17> */
.L_x_43637:
        /* <DEDUP_REMOVED lines=12> */
.L_x_43639:
[----:B------:R-:W-:Y:S05]  /*3c910*/  BSYNC.RECONVERGENT B3 ;  /* 0x0000000000037941 */ /* 0x000fea0003800200 */
.L_x_43638:
        /* <DEDUP_REMOVED lines=61> */
.L_x_43636:
[----:B------:R-:W-:Y:S05]  /*3ccf0*/  BSYNC.RECONVERGENT B2 ;  /* 0x0000000000027941 */ /* 0x000fea0003800200 */
.L_x_43635:
        /* <DEDUP_REMOVED lines=11> */
.L_x_43634:
[----:B------:R-:W-:Y:S05]  /*3cdb0*/  BSYNC.RECONVERGENT B1 ;  /* 0x0000000000017941 */ /* 0x000fea0003800200 */
.L_x_43633:
        /* <DEDUP_REMOVED lines=17> */
.L_x_43644:
        /* <DEDUP_REMOVED lines=12> */
.L_x_43646:
[----:B------:R-:W-:Y:S05]  /*3cf90*/  BSYNC.RECONVERGENT B3 ;  /* 0x0000000000037941 */ /* 0x000fea0003800200 */
.L_x_43645:
        /* <DEDUP_REMOVED lines=61> */
.L_x_43643:
[----:B------:R-:W-:Y:S05]  /*3d370*/  BSYNC.RECONVERGENT B2 ;  /* 0x0000000000027941 */ /* 0x000fea0003800200 */
.L_x_43642:
        /* <DEDUP_REMOVED lines=12> */
.L_x_43641:
[----:B------:R-:W-:Y:S05]  /*3d440*/  BSYNC.RECONVERGENT B1 ;  /* 0x0000000000017941 */ /* 0x000fea0003800200 */
.L_x_43640:
        /* <DEDUP_REMOVED lines=17> */
.L_x_43651:
        /* <DEDUP_REMOVED lines=12> */
.L_x_43653:
[----:B------:R-:W-:Y:S05]  /*3d620*/  BSYNC.RECONVERGENT B3 ;  /* 0x0000000000037941 */ /* 0x000fea0003800200 */
.L_x_43652:
        /* <DEDUP_REMOVED lines=61> */
.L_x_43650:
[----:B------:R-:W-:Y:S05]  /*3da00*/  BSYNC.RECONVERGENT B2 ;  /* 0x0000000000027941 */ /* 0x000fea0003800200 */
.L_x_43649:
        /* <DEDUP_REMOVED lines=11> */
.L_x_43648:
[----:B------:R-:W-:Y:S05]  /*3dac0*/  BSYNC.RECONVERGENT B1 ;  /* 0x0000000000017941 */ /* 0x000fea0003800200 */
.L_x_43647:
        /* <DEDUP_REMOVED lines=16> */
.L_x_43656:
        /* <DEDUP_REMOVED lines=12> */
.L_x_43658:
[----:B------:R-:W-:Y:S05]  /*3dc90*/  BSYNC.RECONVERGENT B2 ;  /* 0x0000000000027941 */ /* 0x000fea0003800200 */
.L_x_43657:
[----:B------:R-:W-:Y:S01]  /*3dca0*/  IMAD.WIDE.U32 R174, R0, -0x2daee0ad, RZ ;  /* 0xd2511f5300ae7825 */ /* 0x000fe200078e00ff */
[----:B------:R-:W-:Y:S01]  /*3dcb0*/  UIADD3 UR15, UPT, UPT, UR4, -0x61c88647, URZ ;  /* 0x9e3779b9040f7890 */ /* 0x000fe2000fffe0ff */
[----:B------:R-:W-:Y:S02]  /*3dcc0*/  MOV R155, R5 ;  /* 0x00000005009b7202 */ /* 0x000fe40000000f00 */
        /* <DEDUP_REMOVED lines=58> */
.L_x_43655:
[----:B------:R-:W-:Y:S05]  /*3e070*/  BSYNC.RECONVERGENT B1 ;  /* 0x0000000000017941 */ /* 0x000fea0003800200 */
.L_x_43654:
        /* <DEDUP_REMOVED lines=12> */
.L_x_43599:
[----:B------:R-:W-:Y:S05]  /*3e140*/  BSYNC.RECONVERGENT B0 ;  /* 0x0000000000007941 */ /* 0x000fea0003800200 */
.L_x_43548:
        /* <DEDUP_REMOVED lines=27> */
.L_x_43660:
[----:B------:R-:W-:Y:S05]  /*3e300*/  BSYNC.RECONVERGENT B0 ;  /* 0x0000000000007941 */ /* 0x000fea0003800200 */
.L_x_43659:
        /* <DEDUP_REMOVED lines=33> */
.L_x_43667:
        /* <DEDUP_REMOVED lines=12> */
.L_x_43669:
[----:B------:R-:W-:Y:S05]  /*3e5e0*/  BSYNC.RECONVERGENT B3 ;  /* 0x0000000000037941 */ /* 0x000fea0003800200 */
.L_x_43668:
        /* <DEDUP_REMOVED lines=62> */
.L_x_43666:
[----:B------:R-:W-:Y:S05]  /*3e9d0*/  BSYNC.RECONVERGENT B2 ;  /* 0x0000000000027941 */ /* 0x000fea0003800200 */
.L_x_43665:
        /* <DEDUP_REMOVED lines=10> */
.L_x_43664:
[----:B------:R-:W-:Y:S05]  /*3ea80*/  BSYNC.RECONVERGENT B1 ;  /* 0x0000000000017941 */ /* 0x000fea0003800200 */
.L_x_43663:
        /* <DEDUP_REMOVED lines=17> */
.L_x_43674:
        /* <DEDUP_REMOVED lines=12> */
.L_x_43676:
[----:B------:R-:W-:Y:S05]  /*3ec60*/  BSYNC.RECONVERGENT B3 ;  /* 0x0000000000037941 */ /* 0x000fea0003800200 */
.L_x_43675:
        /* <DEDUP_REMOVED lines=62> */
.L_x_43673:
[----:B------:R-:W-:Y:S05]  /*3f050*/  BSYNC.RECONVERGENT B2 ;  /* 0x0000000000027941 */ /* 0x000fea0003800200 */
.L_x_43672:
        /* <DEDUP_REMOVED lines=12> */
.L_x_43671:
[----:B------:R-:W-:Y:S05]  /*3f120*/  BSYNC.RECONVERGENT B1 ;  /* 0x0000000000017941 */ /* 0x000fea0003800200 */
.L_x_43670:
        /* <DEDUP_REMOVED lines=17> */
.L_x_43681:
        /* <DEDUP_REMOVED lines=12> */
.L_x_43683:
[----:B------:R-:W-:Y:S05]  /*3f300*/  BSYNC.RECONVERGENT B3 ;  /* 0x0000000000037941 */ /* 0x000fea0003800200 */
.L_x_43682:
        /* <DEDUP_REMOVED lines=62> */
.L_x_43680:
[----:B------:R-:W-:Y:S05]  /*3f6f0*/  BSYNC.RECONVERGENT B2 ;  /* 0x0000000000027941 */ /* 0x000fea0003800200 */
.L_x_43679:
        /* <DEDUP_REMOVED lines=11> */
.L_x_43678:
[----:B------:R-:W-:Y:S05]  /*3f7b0*/  BSYNC.RECONVERGENT B1 ;  /* 0x0000000000017941 */ /* 0x000fea0003800200 */
.L_x_43677:
        /* <DEDUP_REMOVED lines=17> */
.L_x_43688:
        /* <DEDUP_REMOVED lines=12> */
.L_x_43690:
[----:B------:R-:W-:Y:S05]  /*3f990*/  BSYNC.RECONVERGENT B3 ;  /* 0x0000000000037941 */ /* 0x000fea0003800200 */
.L_x_43689:
        /* <DEDUP_REMOVED lines=62> */
.L_x_43687:
[----:B------:R-:W-:Y:S05]  /*3fd80*/  BSYNC.RECONVERGENT B2 ;  /* 0x0000000000027941 */ /* 0x000fea0003800200 */
.L_x_43686:
        /* <DEDUP_REMOVED lines=12> */
.L_x_43685:
[----:B------:R-:W-:Y:S05]  /*3fe50*/  BSYNC.RECONVERGENT B1 ;  /* 0x0000000000017941 */ /* 0x000fea0003800200 */
.L_x_43684:
        /* <DEDUP_REMOVED lines=17> */
.L_x_43695:
        /* <DEDUP_REMOVED lines=12> */
.L_x_43697:
[----:B------:R-:W-:Y:S05]  /*40030*/  BSYNC.RECONVERGENT B3 ;  /* 0x0000000000037941 */ /* 0x000fea0003800200 */
.L_x_43696:
        /* <DEDUP_REMOVED lines=62> */
.L_x_43694:
[----:B------:R-:W-:Y:S05]  /*40420*/  BSYNC.RECONVERGENT B2 ;  /* 0x0000000000027941 */ /* 0x000fea0003800200 */
.L_x_43693:
        /* <DEDUP_REMOVED lines=11> */
.L_x_43692:
[----:B------:R-:W-:Y:S05]  /*404e0*/  BSYNC.RECONVERGENT B1 ;  /* 0x0000000000017941 */ /* 0x000fea0003800200 */
.L_x_43691:
        /* <DEDUP_REMOVED lines=17> */
.L_x_43702:
        /* <DEDUP_REMOVED lines=12> */
.L_x_43704:
[----:B------:R-:W-:Y:S05]  /*406c0*/  BSYNC.RECONVERGENT B3 ;  /* 0x0000000000037941 */ /* 0x000fea0003800200 */
.L_x_43703:
        /* <DEDUP_REMOVED lines=62> */
.L_x_43701:
[----:B------:R-:W-:Y:S05]  /*40ab0*/  BSYNC.RECONVERGENT B2 ;  /* 0x0000000000027941 */ /* 0x000fea0003800200 */
.L_x_43700:
        /* <DEDUP_REMOVED lines=12> */
.L_x_43699:
[----:B------:R-:W-:Y:S05]  /*40b80*/  BSYNC.RECONVERGENT B1 ;  /* 0x0000000000017941 */ /* 0x000fea0003800200 */
.L_x_43698:
        /* <DEDUP_REMOVED lines=17> */
.L_x_43709:
        /* <DEDUP_REMOVED lines=12> */
.L_x_43711:
[----:B------:R-:W-:Y:S05]  /*40d60*/  BSYNC.RECONVERGENT B3 ;  /* 0x0000000000037941 */ /* 0x000fea0003800200 */
.L_x_43710:
        /* <DEDUP_REMOVED lines=62> */
.L_x_43708:
[----:B------:R-:W-:Y:S05]  /*41150*/  BSYNC.RECONVERGENT B2 ;  /* 0x0000000000027941 */ /* 0x000fea0003800200 */
.L_x_43707:
        /* <DEDUP_REMOVED lines=11> */
.L_x_43706:
[----:B------:R-:W-:Y:S05]  /*41210*/  BSYNC.RECONVERGENT B1 ;  /* 0x0000000000017941 */ /* 0x000fea0003800200 */
.L_x_43705:
        /* <DEDUP_REMOVED lines=16> */
.L_x_43715:
        /* <DEDUP_REMOVED lines=12> */
.L_x_43717:
[----:B------:R-:W-:Y:S05]  /*413e0*/  BSYNC.RECONVERGENT B2 ;  /* 0x0000000000027941 */ /* 0x000fea0003800200 */
.L_x_43716:
        /* <DEDUP_REMOVED lines=62> */
.L_x_43714:
[----:B------:R-:W-:Y:S05]  /*417d0*/  BSYNC.RECONVERGENT B1 ;  /* 0x0000000000017941 */ /* 0x000fea0003800200 */
.L_x_43713:
        /* <DEDUP_REMOVED lines=13> */
.L_x_43662:
        /* <DEDUP_REMOVED lines=21> */
.L_x_43722:
        /* <DEDUP_REMOVED lines=12> */
.L_x_43724:
[----:B------:R-:W-:Y:S05]  /*41ac0*/  BSYNC.RECONVERGENT B3 ;  /* 0x0000000000037941 */ /* 0x000fea0003800200 */
.L_x_43723:
        /* <DEDUP_REMOVED lines=62> */
.L_x_43721:
[----:B------:R-:W-:Y:S05]  /*41eb0*/  BSYNC.RECONVERGENT B2 ;  /* 0x0000000000027941 */ /* 0x000fea0003800200 */
.L_x_43720:
        /* <DEDUP_REMOVED lines=10> */
.L_x_43719:
[----:B------:R-:W-:Y:S05]  /*41f60*/  BSYNC.RECONVERGENT B1 ;  /* 0x0000000000017941 */ /* 0x000fea0003800200 */
.L_x_43718:
        /* <DEDUP_REMOVED lines=17> */
.L_x_43729:
        /* <DEDUP_REMOVED lines=12> */
.L_x_43731:
[----:B------:R-:W-:Y:S05]  /*42140*/  BSYNC.RECONVERGENT B3 ;  /* 0x0000000000037941 */ /* 0x000fea0003800200 */
.L_x_43730:
        /* <DEDUP_REMOVED lines=62> */
.L_x_43728:
[----:B------:R-:W-:Y:S05]  /*42530*/  BSYNC.RECONVERGENT B2 ;  /* 0x0000000000027941 */ /* 0x000fea0003800200 */
.L_x_43727:
        /* <DEDUP_REMOVED lines=12> */
.L_x_43726:
[----:B------:R-:W-:Y:S05]  /*42600*/  BSYNC.RECONVERGENT B1 ;  /* 0x0000000000017941 */ /* 0x000fea0003800200 */
.L_x_43725:
        /* <DEDUP_REMOVED lines=17> */
.L_x_43736:
        /* <DEDUP_REMOVED lines=12> */
.L_x_43738:
[----:B------:R-:W-:Y:S05]  /*427e0*/  BSYNC.RECONVERGENT B3 ;  /* 0x0000000000037941 */ /* 0x000fea0003800200 */
.L_x_43737:
        /* <DEDUP_REMOVED lines=62> */
.L_x_43735:
[----:B------:R-:W-:Y:S05]  /*42bd0*/  BSYNC.RECONVERGENT B2 ;  /* 0x0000000000027941 */ /* 0x000fea0003800200 */
.L_x_43734:
        /* <DEDUP_REMOVED lines=11> */
.L_x_43733:
[----:B------:R-:W-:Y:S05]  /*42c90*/  BSYNC.RECONVERGENT B1 ;  /* 0x0000000000017941 */ /* 0x000fea0003800200 */
.L_x_43732:
        /* <DEDUP_REMOVED lines=17> */
.L_x_43743:
        /* <DEDUP_REMOVED lines=12> */
.L_x_43745:
[----:B------:R-:W-:Y:S05]  /*42e70*/  BSYNC.RECONVERGENT B3 ;  /* 0x0000000000037941 */ /* 0x000fea0003800200 */
.L_x_43744:
        /* <DEDUP_REMOVED lines=62> */
.L_x_43742:
[----:B------:R-:W-:Y:S05]  /*43260*/  BSYNC.RECONVERGENT B2 ;  /* 0x0000000000027941 */ /* 0x000fea0003800200 */
.L_x_43741:
        /* <DEDUP_REMOVED lines=12> */
.L_x_43740:
[----:B------:R-:W-:Y:S05]  /*43330*/  BSYNC.RECONVERGENT B1 ;  /* 0x0000000000017941 */ /* 0x000fea0003800200 */
.L_x_43739:
        /* <DEDUP_REMOVED lines=17> */
.L_x_43750:
        /* <DEDUP_REMOVED lines=12> */
.L_x_43752:
[----:B------:R-:W-:Y:S05]  /*43510*/  BSYNC.RECONVERGENT B3 ;  /* 0x0000000000037941 */ /* 0x000fea0003800200 */
.L_x_43751:
        /* <DEDUP_REMOVED lines=62> */
.L_x_43749:
[----:B------:R-:W-:Y:S05]  /*43900*/  BSYNC.RECONVERGENT B2 ;  /* 0x0000000000027941 */ /* 0x000fea0003800200 */
.L_x_43748:
        /* <DEDUP_REMOVED lines=11> */
.L_x_43747:
[----:B------:R-:W-:Y:S05]  /*439c0*/  BSYNC.RECONVERGENT B1 ;  /* 0x0000000000017941 */ /* 0x000fea0003800200 */
.L_x_43746:
        /* <DEDUP_REMOVED lines=17> */
.L_x_43757:
        /* <DEDUP_REMOVED lines=12> */
.L_x_43759:
[----:B------:R-:W-:Y:S05]  /*43ba0*/  BSYNC.RECONVERGENT B3 ;  /* 0x0000000000037941 */ /* 0x000fea0003800200 */
.L_x_43758:
        /* <DEDUP_REMOVED lines=62> */
.L_x_43756:
[----:B------:R-:W-:Y:S05]  /*43f90*/  BSYNC.RECONVERGENT B2 ;  /* 0x0000000000027941 */ /* 0x000fea0003800200 */
.L_x_43755:
        /* <DEDUP_REMOVED lines=12> */
.L_x_43754:
[----:B------:R-:W-:Y:S05]  /*44060*/  BSYNC.RECONVERGENT B1 ;  /* 0x0000000000017941 */ /* 0x000fea0003800200 */
.L_x_43753:
        /* <DEDUP_REMOVED lines=17> */
.L_x_43764:
        /* <DEDUP_REMOVED lines=12> */
.L_x_43766:
[----:B------:R-:W-:Y:S05]  /*44240*/  BSYNC.RECONVERGENT B3 ;  /* 0x0000000000037941 */ /* 0x000fea0003800200 */
.L_x_43765:
        /* <DEDUP_REMOVED lines=62> */
.L_x_43763:
[----:B------:R-:W-:Y:S05]  /*44630*/  BSYNC.RECONVERGENT B2 ;  /* 0x0000000000027941 */ /* 0x000fea0003800200 */
.L_x_43762:
        /* <DEDUP_REMOVED lines=11> */
.L_x_43761:
[----:B------:R-:W-:Y:S05]  /*446f0*/  BSYNC.RECONVERGENT B1 ;  /* 0x0000000000017941 */ /* 0x000fea0003800200 */
.L_x_43760:
        /* <DEDUP_REMOVED lines=16> */
.L_x_43769:
        /* <DEDUP_REMOVED lines=12> */
.L_x_43771:
[----:B------:R-:W-:Y:S05]  /*448c0*/  BSYNC.RECONVERGENT B2 ;  /* 0x0000000000027941 */ /* 0x000fea0003800200 */
.L_x_43770:
        /* <DEDUP_REMOVED lines=62> */
.L_x_43768:
[----:B------:R-:W-:Y:S05]  /*44cb0*/  BSYNC.RECONVERGENT B1 ;  /* 0x0000000000017941 */ /* 0x000fea0003800200 */
.L_x_43767:
        /* <DEDUP_REMOVED lines=12> */
.L_x_43712:
[----:B------:R-:W-:Y:S05]  /*44d80*/  BSYNC.RECONVERGENT B0 ;  /* 0x0000000000007941 */ /* 0x000fea0003800200 */
.L_x_43661:
        /* <DEDUP_REMOVED lines=91> */
[----:B------:R-:W-:-:S03]  /*45340*/  IMAD.WIDE.U32 R240, R238, 0x1000000, RZ ;  /* 0x01000000eef07825 */ /* 0x000fc600078e00ff */
[----:B------:R-:W-:Y:S02]  /*45350*/  LOP3.LUT R234, R234, 0xff00, R235, 0xf8, !PT ;  /* 0x0000ff00eaea7812 */ /* 0x000fe400078ef8eb */
[----:B------:R-:W-:Y:S02]  /*45360*/  LOP3.LUT R235, R229, 0xff, RZ, 0xc0, !PT ;  /* 0x000000ffe5eb7812 */ /* 0x000fe400078ec0ff */
[----:B------:R-:W-:Y:S02]  /*45370*/  LOP3.LUT R243, R234, 0xff, R231, 0xf8, !PT ;  /* 0x000000ffeaf37812 */ /* 0x000fe400078ef8e7 */
[----:B------:R-:W-:Y:S01]  /*45380*/  LOP3.LUT R234, R228, 0xff, RZ, 0xc0, !PT ;  /* 0x000000ffe4ea7812 */ /* 0x000fe200078ec0ff */
        /* <DEDUP_REMOVED lines=9> */
.L_x_43773:
[----:B------:R-:W-:Y:S05]  /*45420*/  BSYNC.RECONVERGENT B0 ;  /* 0x0000000000007941 */ /* 0x000fea0003800200 */
.L_x_43772:
        /* <DEDUP_REMOVED lines=185> */
.L_x_43789:
        /* <DEDUP_REMOVED lines=16> */
[----:B------:R-:W2:Y:S01]  /*460c0*/  LDL R242, [R1+0x194] ;  /* 0x0001940001f27983 */ /* 0x000ea20000100800 */
[----:B------:R-:W-:Y:S01]  /*460d0*/  VIADD R235, R252, 0xffffffff ;  /* 0xfffffffffceb7836 */ /* 0x000fe20000000000 */
[----:B------:R-:W0:Y:S02]  /*460e0*/  LDC R241, c[0x0][0x388] ;  /* 0x0000e200fff17b82 */ /* 0x000e240000000800 */
[----:B------:R1:W-:Y:S04]  /*460f0*/  STL [R1+0x1b4], R2 ;  /* 0x0001b40201007387 */ /* 0x0003e80000100800 */
[----:B------:R3:W-:Y:S04]  /*46100*/  STL [R1+0x1b0], R0 ;  /* 0x0001b00001007387 */ /* 0x0007e80000100800 */
[----:B------:R-:W4:Y:S04]  /*46110*/  LDL R243, [R1+0x198] ;  /* 0x0001980001f37983 */ /* 0x000f280000100800 */
[----:B------:R-:W4:Y:S04]  /*46120*/  LDL R239, [R1+0x19c] ;  /* 0x00019c0001ef7983 */ /* 0x000f280000100800 */
[----:B------:R-:W4:Y:S04]  /*46130*/  LDL R252, [R1+0x190] ;  /* 0x0001900001fc7983 */ /* 0x000f280000100800 */
[----:B------:R-:W4:Y:S01]  /*46140*/  LDL R240, [R1+0x1a8] ;  /* 0x0001a80001f07983 */ /* 0x000f220000100800 */
[----:B0-----:R-:W-:-:S03]  /*46150*/  IMAD R235, R235, R241, RZ ;  /* 0x000000f1ebeb7224 */ /* 0x001fc600078e02ff */
[----:B-1----:R-:W4:Y:S04]  /*46160*/  LDL R2, [R1+0x1ac] ;  /* 0x0001ac0001027983 */ /* 0x002f280000100800 */
[----:B---3--:R-:W3:Y:S04]  /*46170*/  LDL R0, [R1+0x1a4] ;  /* 0x0001a40001007983 */ /* 0x008ee80000100800 */
[----:B------:R-:W3:Y:S01]  /*46180*/  LDL R241, [R1+0x1a0] ;  /* 0x0001a00001f17983 */ /* 0x000ee20000100800 */
[----:B------:R-:W-:-:S05]  /*46190*/  FSEL R237, R237, RZ, !P1 ;  /* 0x000000ffeded7208 */ /* 0x000fca0004800000 */
        /* <DEDUP_REMOVED lines=12> */
[----:B------:R-:W-:-:S04]  /*46260*/  FADD.FTZ R13, -R237, R13 ;  /* 0x0000000ded0d7221 */ /* 0x000fc80000010100 */
[----:B------:R-:W-:Y:S01]  /*46270*/  FMUL.FTZ R13, R234, R13 ;  /* 0x0000000dea0d7220 */ /* 0x000fe20000410000 */
[----:B------:R-:W-:-:S04]  /*46280*/  SHF.R.S32.HI R238, RZ, 0x1f, R235 ;  /* 0x0000001fffee7819 */ /* 0x000fc800000114eb */
[----:B------:R-:W-:Y:S02]  /*46290*/  LEA.HI R235, R238, R235, RZ, 0x3 ;  /* 0x000000ebeeeb7211 */ /* 0x000fe400078f18ff */
[----:B------:R-:W0:Y:S01]  /*462a0*/  S2R R238, SR_TID.X ;  /* 0x0000000000ee7919 */ /* 0x000e220000002100 */
[----:B--2---:R-:W-:Y:S01]  /*462b0*/  FFMA.FTZ R225, R225, R242, R21 ;  /* 0x000000f2e1e17223 */ /* 0x004fe20000010015 */
[----:B----4-:R-:W-:Y:S01]  /*462c0*/  FFMA.FTZ R226, R226, R243, R22 ;  /* 0x000000f3e2e27223 */ /* 0x010fe20000010016 */
[----:B------:R-:W-:Y:S01]  /*462d0*/  FFMA.FTZ R227, R227, R239, R23 ;  /* 0x000000efe3e37223 */ /* 0x000fe20000010017 */
[----:B------:R-:W2:Y:S01]  /*462e0*/  LDL R243, [R1+0x170] ;  /* 0x0001700001f37983 */ /* 0x000ea20000100800 */
[----:B------:R-:W-:-:S03]  /*462f0*/  FFMA.FTZ R224, R224, R252, R20 ;  /* 0x000000fce0e07223 */ /* 0x000fc60000010014 */
[----:B------:R-:W-:Y:S01]  /*46300*/  F2FP.BF16.F32.PACK_AB R227, R227, R226 ;  /* 0x000000e2e3e3723e */ /* 0x000fe200000010ff */
[----:B------:R-:W4:Y:S01]  /*46310*/  LDL R252, [R1+0x188] ;  /* 0x0001880001fc7983 */ /* 0x000f220000100800 */
[----:B------:R-:W-:Y:S01]  /*46320*/  FFMA.FTZ R14, R14, R240, R18 ;  /* 0x000000f00e0e7223 */ /* 0x000fe20000010012 */
[----:B------:R-:W-:Y:S01]  /*46330*/  FFMA.FTZ R15, R15, R2, R19 ;  /* 0x000000020f0f7223 */ /* 0x000fe20000010013 */
[----:B------:R-:W-:Y:S01]  /*46340*/  F2FP.BF16.F32.PACK_AB R226, R225, R224 ;  /* 0x000000e0e1e2723e */ /* 0x000fe200000010ff */
[----:B------:R-:W2:Y:S03]  /*46350*/  LDL R2, [R1+0x18c] ;  /* 0x00018c0001027983 */ /* 0x000ea60000100800 */
[----:B------:R-:W-:Y:S01]  /*46360*/  F2FP.BF16.F32.PACK_AB R225, R15, R14 ;  /* 0x0000000e0fe1723e */ /* 0x000fe200000010ff */
[----:B---3--:R-:W-:Y:S01]  /*46370*/  FFMA.FTZ R13, R13, R0, R17 ;  /* 0x000000000d0d7223 */ /* 0x008fe20000010011 */
[----:B------:R-:W3:Y:S04]  /*46380*/  LDL R14, [R1+0x178] ;  /* 0x00017800010e7983 */ /* 0x000ee80000100800 */
[----:B------:R-:W4:Y:S04]  /*46390*/  LDL R15, [R1+0x17c] ;  /* 0x00017c00010f7983 */ /* 0x000f280000100800 */
[----:B------:R-:W2:Y:S01]  /*463a0*/  LDL R0, [R1+0x184] ;  /* 0x0001840001007983 */ /* 0x000ea20000100800 */
[----:B0-----:R-:W-:Y:S01]  /*463b0*/  LOP3.LUT R238, R238, 0x1f, RZ, 0xc0, !PT ;  /* 0x0000001feeee7812 */ /* 0x001fe200078ec0ff */
[----:B------:R-:W-:-:S02]  /*463c0*/  FADD.FTZ R12, -R237, R12 ;  /* 0x0000000ced0c7221 */ /* 0x000fc40000010100 */
[----:B------:R-:W2:Y:S01]  /*463d0*/  LDL R242, [R1+0x174] ;  /* 0x0001740001f27983 */ /* 0x000ea20000100800 */
[----:B------:R-:W-:Y:S02]  /*463e0*/  LEA.HI.SX32 R235, R235, R238, 0x1d ;  /* 0x000000eeebeb7211 */ /* 0x000fe400078feaff */
[----:B------:R-:W0:Y:S01]  /*463f0*/  LDC.64 R238, c[0x0][0x428] ;  /* 0x00010a00ffee7b82 */ /* 0x000e220000000a00 */
[----:B------:R-:W-:Y:S01]  /*46400*/  FMUL.FTZ R12, R234, R12 ;  /* 0x0000000cea0c7220 */ /* 0x000fe20000410000 */
[----:B------:R-:W2:Y:S03]  /*46410*/  LDL R240, [R1+0x15c] ;  /* 0x00015c0001f07983 */ /* 0x000ea60000100800 */
[----:B------:R-:W-:Y:S02]  /*46420*/  FFMA.FTZ R12, R12, R241, R16 ;  /* 0x000000f10c0c7223 */ /* 0x000fe40000010010 */
[----:B------:R-:W2:Y:S03]  /*46430*/  LDL R241, [R1+0x158] ;  /* 0x0001580001f17983 */ /* 0x000ea60000100800 */
[----:B------:R-:W-:Y:S01]  /*46440*/  F2FP.BF16.F32.PACK_AB R224, R13, R12 ;  /* 0x0000000c0de0723e */ /* 0x000fe200000010ff */
[----:B0-----:R-:W-:-:S05]  /*46450*/  IMAD.WIDE.U32 R12, R235, 0x10, R238 ;  /* 0x00000010eb0c7825 */ /* 0x001fca00078e00ee */
[----:B------:R0:W-:Y:S04]  /*46460*/  STG.E.128 desc[UR6][R12.64], R224 ;  /* 0x000000e00c007986 */ /* 0x0001e8000c101d06 */
[----:B0-----:R-:W2:Y:S01]  /*46470*/  LDL R227, [R1+0x180] ;  /* 0x0001800001e37983 */ /* 0x001ea20000100800 */
[C---:B------:R-:W-:Y:S01]  /*46480*/  FADD.FTZ R12, -R237.reuse, R222 ;  /* 0x000000deed0c7221 */ /* 0x040fe20000010100 */
[----:B------:R-:W-:Y:S02]  /*46490*/  FADD.FTZ R13, -R237, R223 ;  /* 0x000000dfed0d7221 */ /* 0x000fe40000010100 */
[----:B------:R-:W2:Y:S01]  /*464a0*/  LDL R223, [R1+0x160] ;  /* 0x0001600001df7983 */ /* 0x000ea20000100800 */
[C---:B------:R-:W-:Y:S01]  /*464b0*/  FMUL.FTZ R12, R234.reuse, R12 ;  /* 0x0000000cea0c7220 */ /* 0x040fe20000410000 */
[----:B------:R-:W-:-:S02]  /*464c0*/  FMUL.FTZ R13, R234, R13 ;  /* 0x0000000dea0d7220 */ /* 0x000fc40000410000 */
[----:B------:R-:W2:Y:S04]  /*464d0*/  LDL R222, [R1+0x168] ;  /* 0x0001680001de7983 */ /* 0x000ea80000100800 */
[----:B------:R-:W2:Y:S04]  /*464e0*/  LDL R226, [R1+0x13c] ;  /* 0x00013c0001e27983 */ /* 0x000ea80000100800 */
[----:B------:R-:W2:Y:S04]  /*464f0*/  LDL R224, [R1+0x14c] ;  /* 0x00014c0001e07983 */ /* 0x000ea80000100800 */
[----:B------:R-:W2:Y:S01]  /*46500*/  LDL R225, [R1+0x134] ;  /* 0x0001340001e17983 */ /* 0x000ea20000100800 */
        /* <DEDUP_REMOVED lines=8> */
[----:B------:R-:W-:Y:S01]  /*46590*/  FADD.FTZ R218, -R237, R221 ;  /* 0x000000ddedda7221 */ /* 0x000fe20000010100 */
[C---:B------:R-:W-:Y:S01]  /*465a0*/  FMUL.FTZ R14, R234.reuse, R14 ;  /* 0x0000000eea0e7220 */ /* 0x040fe20000410000 */
[C---:B------:R-:W-:Y:S01]  /*465b0*/  FMUL.FTZ R217, R234.reuse, R217 ;  /* 0x000000d9ead97220 */ /* 0x040fe20000410000 */
[----:B------:R-:W3:Y:S01]  /*465c0*/  LDL R221, [R1+0x150] ;  /* 0x0001500001dd7983 */ /* 0x000ee20000100800 */
[C---:B------:R-:W-:Y:S01]  /*465d0*/  FMUL.FTZ R13, R234.reuse, R13 ;  /* 0x0000000dea0d7220 */ /* 0x040fe20000410000 */
[----:B------:R-:W-:Y:S01]  /*465e0*/  FMUL.FTZ R216, R234, R216 ;  /* 0x000000d8ead87220 */ /* 0x000fe20000410000 */
[----:B------:R-:W-:Y:S01]  /*465f0*/  FFMA.FTZ R219, R14, R252, R26 ;  /* 0x000000fc0edb7223 */ /* 0x000fe2000001001a */
[----:B--2---:R-:W-:Y:S01]  /*46600*/  FFMA.FTZ R14, R217, R243, R28 ;  /* 0x000000f3d90e7223 */ /* 0x004fe2000001001c */
[----:B------:R-:W-:Y:S01]  /*46610*/  FFMA.FTZ R217, R13, R0, R25 ;  /* 0x000000000dd97223 */ /* 0x000fe20000010019 */
[----:B------:R-:W-:Y:S01]  /*46620*/  FFMA.FTZ R216, R216, R2, R27 ;  /* 0x00000002d8d87223 */ /* 0x000fe2000001001b */
[----:B------:R-:W2:Y:S04]  /*46630*/  LDL R220, [R1+0x154] ;  /* 0x0001540001dc7983 */ /* 0x000ea80000100800 */
[----:B------:R-:W4:Y:S04]  /*46640*/  LDL R2, [R1+0x16c] ;  /* 0x00016c0001027983 */ /* 0x000f280000100800 */
[----:B------:R-:W4:Y:S01]  /*46650*/  LDL R0, [R1+0x164] ;  /* 0x0001640001007983 */ /* 0x000f220000100800 */
[C---:B------:R-:W-:Y:S01]  /*46660*/  FMUL.FTZ R12, R234.reuse, R12 ;  /* 0x0000000cea0c7220 */ /* 0x040fe20000410000 */
[----:B------:R-:W-:Y:S01]  /*46670*/  FMUL.FTZ R218, R234, R218 ;  /* 0x000000daeada7220 */ /* 0x000fe20000410000 */
[----:B------:R-:W-:Y:S01]  /*46680*/  F2FP.BF16.F32.PACK_AB R13, R216, R219 ;  /* 0x000000dbd80d723e */ /* 0x000fe200000010ff */
[----:B------:R-:W-:Y:S01]  /*46690*/  FADD.FTZ R159, -R237, R159 ;  /* 0x0000009fed9f7221 */ /* 0x000fe20000010100 */
[----:B------:R-:W-:Y:S01]  /*466a0*/  IADD3 R216, PT, PT, R235, 0x20, RZ ;  /* 0x00000020ebd87810 */ /* 0x000fe20007ffe0ff */
[----:B------:R-:W-:Y:S01]  /*466b0*/  FFMA.FTZ R218, R218, R242, R29 ;  /* 0x000000f2dada7223 */ /* 0x000fe2000001001d */
[----:B------:R-:W4:Y:S04]  /*466c0*/  LDL R219, [R1+0x118] ;  /* 0x0001180001db7983 */ /* 0x000f280000100800 */
[----:B------:R-:W-:Y:S01]  /*466d0*/  F2FP.BF16.F32.PACK_AB R14, R218, R14 ;  /* 0x0000000eda0e723e */ /* 0x000fe200000010ff */
[----:B------:R-:W4:Y:S04]  /*466e0*/  LDL R242, [R1+0x140] ;  /* 0x0001400001f27983 */ /* 0x000f280000100800 */
        /* <DEDUP_REMOVED lines=14> */
[----:B------:R-:W-:Y:S01]  /*467d0*/  FFMA.FTZ R12, R12, R227, R24 ;  /* 0x000000e30c0c7223 */ /* 0x000fe20000010018 */
[----:B------:R-:W-:Y:S01]  /*467e0*/  FADD.FTZ R158, -R237, R158 ;  /* 0x0000009eed9e7221 */ /* 0x000fe20000010100 */
[----:B------:R-:W4:Y:S03]  /*467f0*/  LDL R227, [R1+0x138] ;  /* 0x0001380001e37983 */ /* 0x000f260000100800 */
        /* <DEDUP_REMOVED lines=27> */
[----:B------:R-:W4:Y:S01]  /*469b0*/  LDL R217, [R1+0x114] ;  /* 0x0001140001d97983 */ /* 0x000f220000100800 */
[C---:B------:R-:W-:Y:S01]  /*469c0*/  FMUL.FTZ R12, R234.reuse, R12 ;  /* 0x0000000cea0c7220 */ /* 0x040fe20000410000 */
[----:B------:R-:W-:Y:S01]  /*469d0*/  FMUL.FTZ R13, R234, R13 ;  /* 0x0000000dea0d7220 */ /* 0x000fe20000410000 */
[C---:B------:R-:W-:Y:S01]  /*469e0*/  FADD.FTZ R193, -R237.reuse, R193 ;  /* 0x000000c1edc17221 */ /* 0x040fe20000010100 */
[----:B------:R-:W-:Y:S01]  /*469f0*/  FADD.FTZ R194, -R237, R194 ;  /* 0x000000c2edc27221 */ /* 0x000fe20000010100 */
[----:B------:R-:W-:Y:S01]  /*46a00*/  FFMA.FTZ R12, R12, R241, R38 ;  /* 0x000000f10c0c7223 */ /* 0x000fe20000010026 */
[----:B------:R-:W-:Y:S01]  /*46a10*/  FFMA.FTZ R13, R13, R240, R39 ;  /* 0x000000f00d0d7223 */ /* 0x000fe20000010027 */
[C---:B------:R-:W-:Y:S01]  /*46a20*/  FMUL.FTZ R14, R234.reuse, R14 ;  /* 0x0000000eea0e7220 */ /* 0x040fe20000410000 */
[----:B------:R-:W-:Y:S01]  /*46a30*/  FADD.FTZ R210, -R237, R213 ;  /* 0x000000d5edd27221 */ /* 0x000fe20000010100 */
[----:B------:R-:W4:Y:S02]  /*46a40*/  LDL R241, [R1+0x148] ;  /* 0x0001480001f17983 */ /* 0x000f240000100800 */
[----:B------:R-:W-:Y:S01]  /*46a50*/  F2FP.BF16.F32.PACK_AB R15, R13, R12 ;  /* 0x0000000c0d0f723e */ /* 0x000fe200000010ff */
[C---:B------:R-:W-:Y:S01]  /*46a60*/  FADD.FTZ R12, -R237.reuse, R208 ;  /* 0x000000d0ed0c7221 */ /* 0x040fe20000010100 */
[C---:B------:R-:W-:Y:S01]  /*46a70*/  FADD.FTZ R13, -R237.reuse, R209 ;  /* 0x000000d1ed0d7221 */ /* 0x040fe20000010100 */
[----:B------:R-:W-:Y:S01]  /*46a80*/  FADD.FTZ R209, -R237, R212 ;  /* 0x000000d4edd17221 */ /* 0x000fe20000010100 */
[----:B------:R-:W4:Y:S01]  /*46a90*/  LDL R240, [R1+0x130] ;  /* 0x0001300001f07983 */ /* 0x000f220000100800 */
[----:B------:R-:W-:-:S02]  /*46aa0*/  FMUL.FTZ R12, R234, R12 ;  /* 0x0000000cea0c7220 */ /* 0x000fc40000410000 */
[----:B------:R-:W-:Y:S01]  /*46ab0*/  FMUL.FTZ R209, R234, R209 ;  /* 0x000000d1ead17220 */ /* 0x000fe20000410000 */
[C---:B------:R-:W-:Y:S01]  /*46ac0*/  FADD.FTZ R195, -R237.reuse, R195 ;  /* 0x000000c3edc37221 */ /* 0x040fe20000010100 */
[----:B------:R-:W-:Y:S01]  /*46ad0*/  FFMA.FTZ R12, R12, R223, R32 ;  /* 0x000000df0c0c7223 */ /* 0x000fe20000010020 */
[C---:B------:R-:W-:Y:S01]  /*46ae0*/  FADD.FTZ R167, -R237.reuse, R167 ;  /* 0x000000a7eda77221 */ /* 0x040fe20000010100 */
[----:B------:R-:W4:Y:S01]  /*46af0*/  LDL R223, [R1+0x144] ;  /* 0x0001440001df7983 */ /* 0x000f220000100800 */
[C---:B------:R-:W-:Y:S01]  /*46b00*/  FADD.FTZ R208, -R237.reuse, R211 ;  /* 0x000000d3edd07221 */ /* 0x040fe20000010100 */
[----:B------:R-:W-:Y:S01]  /*46b10*/  FFMA.FTZ R211, R14, R222, R34 ;  /* 0x000000de0ed37223 */ /* 0x000fe20000010022 */
[C---:B------:R-:W-:Y:S01]  /*46b20*/  FMUL.FTZ R210, R234.reuse, R210 ;  /* 0x000000d2ead27220 */ /* 0x040fe20000410000 */
[C---:B------:R-:W-:Y:S01]  /*46b30*/  FMUL.FTZ R13, R234.reuse, R13 ;  /* 0x0000000dea0d7220 */ /* 0x040fe20000410000 */
[----:B------:R-:W-:Y:S01]  /*46b40*/  FMUL.FTZ R208, R234, R208 ;  /* 0x000000d0ead07220 */ /* 0x000fe20000410000 */
        /* <DEDUP_REMOVED lines=13> */
[----:B------:R-:W4:Y:S04]  /*46c20*/  LDL R252, [R1+0x24] ;  /* 0x0000240001fc7983 */ /* 0x000f280000100800 */
[----:B------:R-:W4:Y:S01]  /*46c30*/  LDL R243, [R1+0x10] ;  /* 0x0000100001f37983 */ /* 0x000f220000100800 */
[----:B---3--:R-:W-:-:S03]  /*46c40*/  FFMA.FTZ R14, R209, R221, R36 ;  /* 0x000000ddd10e7223 */ /* 0x008fc60000010024 */
[----:B------:R-:W3:Y:S01]  /*46c50*/  LDL R221, [R1+0x128] ;  /* 0x0001280001dd7983 */ /* 0x000ee20000100800 */
[----:B--2---:R-:W-:-:S03]  /*46c60*/  FFMA.FTZ R210, R210, R220, R37 ;  /* 0x000000dcd2d27223 */ /* 0x004fc60000010025 */
[----:B------:R-:W2:Y:S01]  /*46c70*/  LDL R220, [R1+0x110] ;  /* 0x0001100001dc7983 */ /* 0x000ea20000100800 */
[----:B----4-:R-:W-:-:S03]  /*46c80*/  FFMA.FTZ R208, R208, R2, R35 ;  /* 0x00000002d0d07223 */ /* 0x010fc60000010023 */
[----:B------:R-:W4:Y:S01]  /*46c90*/  LDL R2, [R1+0x12c] ;  /* 0x00012c0001027983 */ /* 0x000f220000100800 */
[----:B------:R-:W-:-:S03]  /*46ca0*/  FFMA.FTZ R209, R13, R0, R33 ;  /* 0x000000000dd17223 */ /* 0x000fc60000010021 */
[----:B------:R-:W4:Y:S01]  /*46cb0*/  LDL R0, [R1+0x124] ;  /* 0x0001240001007983 */ /* 0x000f220000100800 */
[----:B------:R-:W-:Y:S01]  /*46cc0*/  F2FP.BF16.F32.PACK_AB R13, R208, R211 ;  /* 0x000000d3d00d723e */ /* 0x000fe200000010ff */
[----:B------:R-:W-:Y:S01]  /*46cd0*/  VIADD R208, R235, 0x40 ;  /* 0x00000040ebd07836 */ /* 0x000fe20000000000 */
[----:B------:R-:W-:Y:S02]  /*46ce0*/  F2FP.BF16.F32.PACK_AB R12, R209, R12 ;  /* 0x0000000cd10c723e */ /* 0x000fe400000010ff */
[----:B------:R-:W-:Y:S01]  /*46cf0*/  F2FP.BF16.F32.PACK_AB R14, R210, R14 ;  /* 0x0000000ed20e723e */ /* 0x000fe200000010ff */
[----:B------:R-:W-:-:S05]  /*46d00*/  IMAD.WIDE.U32 R208, R208, 0x10, R238 ;  /* 0x00000010d0d07825 */ /* 0x000fca00078e00ee */
[----:B------:R0:W-:Y:S01]  /*46d10*/  STG.E.128 desc[UR6][R208.64], R12 ;  /* 0x0000000cd0007986 */ /* 0x0001e2000c101d06 */
[C---:B------:R-:W-:Y:S01]  /*46d20*/  FMUL.FTZ R198, R234.reuse, R198 ;  /* 0x000000c6eac67220 */ /* 0x040fe20000410000 */
[C---:B------:R-:W-:Y:S01]  /*46d30*/  FMUL.FTZ R199, R234.reuse, R199 ;  /* 0x000000c7eac77220 */ /* 0x040fe20000410000 */
[C---:B------:R-:W-:Y:S01]  /*46d40*/  FMUL.FTZ R202, R234.reuse, R202 ;  /* 0x000000caeaca7220 */ /* 0x040fe20000410000 */
[C---:B------:R-:W-:Y:S01]  /*46d50*/  FMUL.FTZ R191, R234.reuse, R191 ;  /* 0x000000bfeabf7220 */ /* 0x040fe20000410000 */
[C---:B------:R-:W-:Y:S01]  /*46d60*/  FMUL.FTZ R216, R234.reuse, R192 ;  /* 0x000000c0ead87220 */ /* 0x040fe20000410000 */
[----:B------:R-:W-:Y:S01]  /*46d70*/  FMUL.FTZ R192, R234, R162 ;  /* 0x000000a2eac07220 */ /* 0x000fe20000410000 */
[C---:B0-----:R-:W-:Y:S01]  /*46d80*/  FADD.FTZ R12, -R237.reuse, R204 ;  /* 0x000000cced0c7221 */ /* 0x041fe20000010100 */
[----:B------:R-:W-:-:S03]  /*46d90*/  FADD.FTZ R13, -R237, R205 ;  /* 0x000000cded0d7221 */ /* 0x000fc60000010100 */
[C---:B------:R-:W-:Y:S01]  /*46da0*/  FMUL.FTZ R12, R234.reuse, R12 ;  /* 0x0000000cea0c7220 */ /* 0x040fe20000410000 */
[C---:B------:R-:W-:Y:S01]  /*46db0*/  FMUL.FTZ R13, R234.reuse, R13 ;  /* 0x0000000dea0d7220 */ /* 0x040fe20000410000 */
[----:B------:R-:W-:Y:S01]  /*46dc0*/  FMUL.FTZ R209, R234, R159 ;  /* 0x0000009fead17220 */ /* 0x000fe20000410000 */
        /* <DEDUP_REMOVED lines=9> */
[C---:B------:R-:W-:Y:S01]  /*46e60*/  FMUL.FTZ R188, R234.reuse, R188 ;  /* 0x000000bceabc7220 */ /* 0x040fe20000410000 */
[C---:B------:R-:W-:Y:S01]  /*46e70*/  FMUL.FTZ R189, R234.reuse, R189 ;  /* 0x000000bdeabd7220 */ /* 0x040fe20000410000 */
[----:B------:R-:W4:Y:S01]  /*46e80*/  LDL R218, [R1+0xf4] ;  /* 0x0000f40001da7983 */ /* 0x000f220000100800 */
[C---:B------:R-:W-:Y:S01]  /*46e90*/  FMUL.FTZ R201, R234.reuse, R201 ;  /* 0x000000c9eac97220 */ /* 0x040fe20000410000 */
[C---:B------:R-:W-:Y:S01]  /*46ea0*/  FMUL.FTZ R203, R234.reuse, R203 ;  /* 0x000000cbeacb7220 */ /* 0x040fe20000410000 */
[C---:B------:R-:W-:Y:S01]  /*46eb0*/  FMUL.FTZ R207, R234.reuse, R158 ;  /* 0x0000009eeacf7220 */ /* 0x040fe20000410000 */
[----:B------:R-:W-:Y:S01]  /*46ec0*/  FFMA.FTZ R158, R15, R224, R43 ;  /* 0x000000e00f9e7223 */ /* 0x000fe2000001002b */
[----:B------:R-:W-:Y:S01]  /*46ed0*/  FMUL.FTZ R205, R234, R163 ;  /* 0x000000a3eacd7220 */ /* 0x000fe20000410000 */
[----:B------:R-:W-:Y:S01]  /*46ee0*/  F2FP.BF16.F32.PACK_AB R15, R154, R153 ;  /* 0x000000999a0f723e */ /* 0x000fe200000010ff */
[C---:B------:R-:W-:Y:S01]  /*46ef0*/  FMUL.FTZ R163, R234.reuse, R169 ;  /* 0x000000a9eaa37220 */ /* 0x040fe20000410000 */
[C---:B------:R-:W-:Y:S01]  /*46f00*/  FMUL.FTZ R212, R234.reuse, R172 ;  /* 0x000000acead47220 */ /* 0x040fe20000410000 */
[C---:B------:R-:W-:Y:S01]  /*46f10*/  FMUL.FTZ R214, R234.reuse, R173 ;  /* 0x000000adead67220 */ /* 0x040fe20000410000 */
[----:B------:R-:W-:Y:S01]  /*46f20*/  FADD.FTZ R14, -R237, R206 ;  /* 0x000000ceed0e7221 */ /* 0x000fe20000010100 */
[C---:B------:R-:W-:Y:S01]  /*46f30*/  FMUL.FTZ R208, R234.reuse, R152 ;  /* 0x00000098ead07220 */ /* 0x040fe20000410000 */
[C---:B------:R-:W-:Y:S01]  /*46f40*/  FMUL.FTZ R196, R234.reuse, R196 ;  /* 0x000000c4eac47220 */ /* 0x040fe20000410000 */
[----:B------:R-:W-:Y:S01]  /*46f50*/  FFMA.FTZ R169, R189, R217, R53 ;  /* 0x000000d9bda97223 */ /* 0x000fe20000010035 */
[C---:B------:R-:W-:Y:S01]  /*46f60*/  FMUL.FTZ R197, R234.reuse, R197 ;  /* 0x000000c5eac57220 */ /* 0x040fe20000410000 */
[----:B------:R-:W4:Y:S01]  /*46f70*/  LDL R189, [R1] ;  /* 0x0000000001bd7983 */ /* 0x000f220000100800 */
        /* <DEDUP_REMOVED lines=8> */
[----:B------:R-:W-:-:S02]  /*47000*/  FMUL.FTZ R160, R234, R160 ;  /* 0x000000a0eaa07220 */ /* 0x000fc40000410000 */
[----:B------:R-:W4:Y:S01]  /*47010*/  LDL R199, [R1+0xdc] ;  /* 0x0000dc0001c77983 */ /* 0x000f220000100800 */
[C---:B------:R-:W-:Y:S01]  /*47020*/  FMUL.FTZ R161, R234.reuse, R161 ;  /* 0x000000a1eaa17220 */ /* 0x040fe20000410000 */
[C---:B------:R-:W-:Y:S02]  /*47030*/  FMUL.FTZ R215, R234.reuse, R174 ;  /* 0x000000aeead77220 */ /* 0x040fe40000410000 */
[----:B------:R-:W4:Y:S04]  /*47040*/  LDL R198, [R1+0xe0] ;  /* 0x0000e00001c67983 */ /* 0x000f280000100800 */
[----:B------:R-:W4:Y:S01]  /*47050*/  LDL R191, [R1+0xe8] ;  /* 0x0000e80001bf7983 */ /* 0x000f220000100800 */
[----:B------:R-:W-:Y:S01]  /*47060*/  FFMA.FTZ R159, R13, R223, R41 ;  /* 0x000000df0d9f7223 */ /* 0x000fe20000010029 */
[C---:B------:R-:W-:Y:S01]  /*47070*/  FMUL.FTZ R193, R234.reuse, R193 ;  /* 0x000000c1eac17220 */ /* 0x040fe20000410000 */
[C---:B------:R-:W-:Y:S01]  /*47080*/  FMUL.FTZ R194, R234.reuse, R194 ;  /* 0x000000c2eac27220 */ /* 0x040fe20000410000 */
[C---:B------:R-:W-:Y:S01]  /*47090*/  FMUL.FTZ R195, R234.reuse, R195 ;  /* 0x000000c3eac37220 */ /* 0x040fe20000410000 */
[C---:B------:R-:W-:Y:S01]  /*470a0*/  FMUL.FTZ R167, R234.reuse, R167 ;  /* 0x000000a7eaa77220 */ /* 0x040fe20000410000 */
        /* <DEDUP_REMOVED lines=15> */
[----:B------:R-:W4:Y:S01]  /*471a0*/  LDL R226, [R1+0x40] ;  /* 0x0000400001e27983 */ /* 0x000f220000100800 */
[----:B--2---:R-:W-:Y:S01]  /*471b0*/  FFMA.FTZ R154, R188, R220, R52 ;  /* 0x000000dcbc9a7223 */ /* 0x004fe20000010034 */
[----:B---3--:R-:W-:-:S02]  /*471c0*/  FFMA.FTZ R159, R202, R221, R50 ;  /* 0x000000ddca9f7223 */ /* 0x008fc40000010032 */
[----:B------:R-:W2:Y:S04]  /*471d0*/  LDL R220, [R1+0xf8] ;  /* 0x0000f80001dc7983 */ /* 0x000ea80000100800 */
[----:B------:R-:W3:Y:S01]  /*471e0*/  LDL R221, [R1+0xf0] ;  /* 0x0000f00001dd7983 */ /* 0x000ee20000100800 */
[----:B----4-:R-:W-:Y:S01]  /*471f0*/  FFMA.FTZ R172, R203, R2, R51 ;  /* 0x00000002cbac7223 */ /* 0x010fe20000010033 */
[----:B------:R-:W-:Y:S02]  /*47200*/  FFMA.FTZ R173, R201, R0, R49 ;  /* 0x00000000c9ad7223 */ /* 0x000fe40000010031 */
[----:B------:R-:W4:Y:S04]  /*47210*/  LDL R188, [R1+0xd0] ;  /* 0x0000d00001bc7983 */ /* 0x000f280000100800 */
[----:B------:R-:W4:Y:S04]  /*47220*/  LDL R2, [R1+0x4] ;  /* 0x0000040001027983 */ /* 0x000f280000100800 */
[----:B------:R-:W4:Y:S01]  /*47230*/  LDL R0, [R1+0xd4] ;  /* 0x0000d40001007983 */ /* 0x000f220000100800 */
[C---:B------:R-:W-:Y:S01]  /*47240*/  FMUL.FTZ R14, R234.reuse, R14 ;  /* 0x0000000eea0e7220 */ /* 0x040fe20000410000 */
[----:B------:R-:W-:Y:S01]  /*47250*/  FFMA.FTZ R155, R197, R225, R45 ;  /* 0x000000e1c59b7223 */ /* 0x000fe2000001002d */
[----:B------:R-:W-:Y:S01]  /*47260*/  F2FP.BF16.F32.PACK_AB R154, R169, R154 ;  /* 0x0000009aa99a723e */ /* 0x000fe200000010ff */
[----:B------:R-:W-:Y:S01]  /*47270*/  FMUL.FTZ R206, R234, R157 ;  /* 0x0000009deace7220 */ /* 0x000fe20000410000 */
[----:B------:R-:W-:Y:S01]  /*47280*/  FFMA.FTZ R152, R14, R241, R42 ;  /* 0x000000f10e987223 */ /* 0x000fe2000001002a */
[----:B------:R-:W-:Y:S01]  /*47290*/  FFMA.FTZ R14, R196, R240, R44 ;  /* 0x000000f0c40e7223 */ /* 0x000fe2000001002c */
[C---:B------:R-:W-:Y:S01]  /*472a0*/  FMUL.FTZ R156, R234.reuse, R180 ;  /* 0x000000b4ea9c7220 */ /* 0x040fe20000410000 */
[----:B------:R-:W-:Y:S01]  /*472b0*/  FMUL.FTZ R157, R234, R181 ;  /* 0x000000b5ea9d7220 */ /* 0x000fe20000410000 */
[----:B------:R-:W4:Y:S01]  /*472c0*/  LDL R223, [R1+0x104] ;  /* 0x0001040001df7983 */ /* 0x000f220000100800 */
[----:B------:R-:W-:-:S02]  /*472d0*/  F2FP.BF16.F32.PACK_AB R13, R158, R152 ;  /* 0x000000989e0d723e */ /* 0x000fc400000010ff */
[----:B------:R-:W-:Y:S01]  /*472e0*/  IADD3 R152, PT, PT, R235, 0x60, RZ ;  /* 0x00000060eb987810 */ /* 0x000fe20007ffe0ff */
[----:B------:R-:W4:Y:S01]  /*472f0*/  LDL R217, [R1+0x10c] ;  /* 0x00010c0001d97983 */ /* 0x000f220000100800 */
[----:B------:R-:W-:-:S03]  /*47300*/  F2FP.BF16.F32.PACK_AB R14, R155, R14 ;  /* 0x0000000e9b0e723e */ /* 0x000fc600000010ff */
[----:B------:R-:W-:-:S04]  /*47310*/  IMAD.WIDE.U32 R152, R152, 0x10, R238 ;  /* 0x0000001098987825 */ /* 0x000fc800078e00ee */
[----:B------:R-:W-:Y:S01]  /*47320*/  FFMA.FTZ R158, R200, R222, R48 ;  /* 0x000000dec89e7223 */ /* 0x000fe20000010030 */
[----:B------:R-:W-:Y:S01]  /*47330*/  FFMA.FTZ R155, R190, R219, R54 ;  /* 0x000000dbbe9b7223 */ /* 0x000fe20000010036 */
[----:B------:R-:W4:Y:S04]  /*47340*/  LDL R222, [R1+0x108] ;  /* 0x0001080001de7983 */ /* 0x000f280000100800 */
[----:B------:R0:W-:Y:S01]  /*47350*/  STG.E.128 desc[UR6][R152.64], R12 ;  /* 0x0000000c98007986 */ /* 0x0001e2000c101d06 */
[----:B------:R-:W-:-:S03]  /*47360*/  F2FP.BF16.F32.PACK_AB R155, R168, R155 ;  /* 0x0000009ba89b723e */ /* 0x000fc600000010ff */
[----:B------:R-:W4:Y:S01]  /*47370*/  LDL R219, [R1+0xfc] ;  /* 0x0000fc0001db7983 */ /* 0x000f220000100800 */
[----:B------:R-:W-:-:S03]  /*47380*/  FMUL.FTZ R196, R234, R175 ;  /* 0x000000afeac47220 */ /* 0x000fc60000410000 */
[----:B------:R-:W4:Y:S04]  /*47390*/  LDL R203, [R1+0x8] ;  /* 0x0000080001cb7983 */ /* 0x000f280000100800 */
[----:B------:R-:W4:Y:S04]  /*473a0*/  LDL R202, [R1+0xd8] ;  /* 0x0000d80001ca7983 */ /* 0x000f280000100800 */
[----:B------:R-:W4:Y:S01]  /*473b0*/  LDL R200, [R1+0xc] ;  /* 0x00000c0001c87983 */ /* 0x000f220000100800 */
[----:B0-----:R-:W-:Y:S01]  /*473c0*/  VIADD R12, R235, 0x80 ;  /* 0x00000080eb0c7836 */ /* 0x001fe20000000000 */
[----:B------:R-:W-:-:S02]  /*473d0*/  F2FP.BF16.F32.PACK_AB R153, R172, R159 ;  /* 0x0000009fac99723e */ /* 0x000fc400000010ff */
[----:B------:R-:W4:Y:S01]  /*473e0*/  LDL R197, [R1+0xe4] ;  /* 0x0000e40001c57983 */ /* 0x000f220000100800 */
[----:B------:R-:W-:Y:S01]  /*473f0*/  F2FP.BF16.F32.PACK_AB R152, R173, R158 ;  /* 0x0000009ead98723e */ /* 0x000fe200000010ff */
[--C-:B------:R-:W-:Y:S01]  /*47400*/  IMAD.WIDE.U32 R12, R12, 0x10, R238.reuse ;  /* 0x000000100c0c7825 */ /* 0x100fe200078e00ee */
[C---:B------:R-:W-:Y:S01]  /*47410*/  IADD3 R14, PT, PT, R235.reuse, 0x120, RZ ;  /* 0x00000120eb0e7810 */ /* 0x040fe20007ffe0ff */
[----:B------:R-:W4:Y:S02]  /*47420*/  LDL R190, [R1+0xec] ;  /* 0x0000ec0001be7983 */ /* 0x000f240000100800 */
[----:B------:R-:W-:Y:S02]  /*47430*/  VIADD R15, R235, 0x100 ;  /* 0x00000100eb0f7836 */ /* 0x000fe40000000000 */
[--C-:B------:R-:W-:Y:S01]  /*47440*/  IMAD.WIDE.U32 R180, R14, 0x10, R238.reuse ;  /* 0x000000100eb47825 */ /* 0x100fe200078e00ee */
[----:B------:R0:W-:Y:S03]  /*47450*/  STG.E.128 desc[UR6][R12.64], R152 ;  /* 0x000000980c007986 */ /* 0x0001e6000c101d06 */
[----:B------:R-:W-:Y:S01]  /*47460*/  IMAD.WIDE.U32 R174, R15, 0x10, R238 ;  /* 0x000000100fae7825 */ /* 0x000fe200078e00ee */
[----:B------:R-:W4:Y:S03]  /*47470*/  LDL R241, [R1+0x14] ;  /* 0x0000140001f17983 */ /* 0x000f260000100800 */
[----:B------:R-:W-:Y:S01]  /*47480*/  VIADD R168, R235, 0xc0 ;  /* 0x000000c0eba87836 */ /* 0x000fe20000000000 */
[----:B------:R-:W4:Y:S04]  /*47490*/  LDL R240, [R1+0xc4] ;  /* 0x0000c40001f07983 */ /* 0x000f280000100800 */
[----:B------:R-:W4:Y:S04]  /*474a0*/  LDL R237, [R1+0x1c] ;  /* 0x00001c0001ed7983 */ /* 0x000f280000100800 */
[----:B------:R-:W4:Y:S01]  /*474b0*/  LDL R234, [R1+0x38] ;  /* 0x0000380001ea7983 */ /* 0x000f220000100800 */
[----:B0-----:R-:W-:-:S03]  /*474c0*/  FFMA.FTZ R154, R165, R218, R245 ;  /* 0x000000daa59a7223 */ /* 0x001fc600000100f5 */
[----:B------:R-:W4:Y:S04]  /*474d0*/  LDL R225, [R1+0x90] ;  /* 0x0000900001e17983 */ /* 0x000f280000100800 */
[----:B------:R-:W4:Y:S01]  /*474e0*/  LDL R201, [R1+0x50] ;  /* 0x0000500001c97983 */ /* 0x000f220000100800 */
[----:B---3--:R-:W-:Y:S01]  /*474f0*/  FFMA.FTZ R14, R164, R221, R244 ;  /* 0x000000dda40e7223 */ /* 0x008fe200000100f4 */
[----:B--2---:R-:W-:Y:S01]  /*47500*/  FFMA.FTZ R15, R166, R220, R246 ;  /* 0x000000dca60f7223 */ /* 0x004fe200000100f6 */
[----:B------:R-:W-:Y:S01]  /*47510*/  FFMA.FTZ R12, R216, R224, R56 ;  /* 0x000000e0d80c7223 */ /* 0x000fe20000010038 */
[C---:B------:R-:W-:Y:S02]  /*47520*/  IADD3 R158, PT, PT, R235.reuse, 0xa0, RZ ;  /* 0x000000a0eb9e7810 */ /* 0x040fe40007ffe0ff */
[----:B------:R-:W-:Y:S01]  /*47530*/  IADD3 R172, PT, PT, R235, 0xe0, RZ ;  /* 0x000000e0ebac7810 */ /* 0x000fe20007ffe0ff */
[----:B------:R-:W-:Y:S01]  /*47540*/  IMAD.WIDE.U32 R168, R168, 0x10, R238 ;  /* 0x00000010a8a87825 */ /* 0x000fe200078e00ee */
[----:B------:R-:W-:-:S03]  /*47550*/  F2FP.BF16.F32.PACK_AB R14, R154, R14 ;  /* 0x0000000e9a0e723e */ /* 0x000fc600000010ff */
[----:B----4-:R-:W-:Y:S01]  /*47560*/  FFMA.FTZ R154, R160, R188, R189 ;  /* 0x000000bca09a7223 */ /* 0x010fe200000100bd */
[----:B------:R-:W2:Y:S01]  /*47570*/  LDL R235, [R1+0xcc] ;  /* 0x0000cc0001eb7983 */ /* 0x000ea20000100800 */
[----:B------:R-:W-:-:S03]  /*47580*/  FFMA.FTZ R166, R161, R0, R2 ;  /* 0x00000000a1a67223 */ /* 0x000fc60000010002 */
[----:B------:R-:W3:Y:S04]  /*47590*/  LDL R160, [R1+0xb0] ;  /* 0x0000b00001a07983 */ /* 0x000ee80000100800 */
[----:B------:R-:W3:Y:S04]  /*475a0*/  LDL R2, [R1+0x20] ;  /* 0x0000200001027983 */ /* 0x000ee80000100800 */
[----:B------:R-:W4:Y:S04]  /*475b0*/  LDL R0, [R1+0x28] ;  /* 0x0000280001007983 */ /* 0x000f280000100800 */
[----:B------:R-:W4:Y:S01]  /*475c0*/  LDL R161, [R1+0xb8] ;  /* 0x0000b80001a17983 */ /* 0x000f220000100800 */
[----:B------:R-:W-:Y:S01]  /*475d0*/  FFMA.FTZ R152, R193, R223, R57 ;  /* 0x000000dfc1987223 */ /* 0x000fe20000010039 */
[----:B------:R-:W-:Y:S01]  /*475e0*/  FFMA.FTZ R164, R195, R217, R59 ;  /* 0x000000d9c3a47223 */ /* 0x000fe2000001003b */
[----:B------:R-:W-:-:S03]  /*475f0*/  FFMA.FTZ R13, R194, R222, R58 ;  /* 0x000000dec20d7223 */ /* 0x000fc6000001003a */
[----:B------:R-:W-:Y:S01]  /*47600*/  F2FP.BF16.F32.PACK_AB R12, R152, R12 ;  /* 0x0000000c980c723e */ /* 0x000fe200000010ff */
[----:B------:R-:W-:-:S04]  /*47610*/  IMAD.WIDE.U32 R158, R158, 0x10, R238 ;  /* 0x000000109e9e7825 */ /* 0x000fc800078e00ee */
[----:B------:R-:W-:Y:S01]  /*47620*/  FFMA.FTZ R153, R167, R219, R247 ;  /* 0x000000dba7997223 */ /* 0x000fe200000100f7 */
[----:B------:R-:W-:Y:S01]  /*47630*/  F2FP.BF16.F32.PACK_AB R13, R164, R13 ;  /* 0x0000000da40d723e */ /* 0x000fe200000010ff */
[----:B------:R-:W-:-:S04]  /*47640*/  IMAD.WIDE.U32 R172, R172, 0x10, R238 ;  /* 0x00000010acac7825 */ /* 0x000fc800078e00ee */
[----:B------:R-:W-:Y:S01]  /*47650*/  FFMA.FTZ R155, R192, R202, R203 ;  /* 0x000000cac09b7223 */ /* 0x000fe200000100cb */
[----:B------:R-:W-:Y:S01]  /*47660*/  FFMA.FTZ R165, R205, R199, R200 ;  /* 0x000000c7cda57223 */ /* 0x000fe200000100c8 */
[----:B------:R-:W-:Y:S01]  /*47670*/  F2FP.BF16.F32.PACK_AB R15, R153, R15 ;  /* 0x0000000f990f723e */ /* 0x000fe200000010ff */
[----:B------:R-:W-:Y:S01]  /*47680*/  FFMA.FTZ R152, R184, R198, R248 ;  /* 0x000000c6b8987223 */ /* 0x000fe200000100f8 */
[----:B------:R-:W-:Y:S01]  /*47690*/  FFMA.FTZ R153, R186, R191, R250 ;  /* 0x000000bfba997223 */ /* 0x000fe200000100fa */
[----:B------:R-:W-:Y:S01]  /*476a0*/  FFMA.FTZ R164, R185, R197, R249 ;  /* 0x000000c5b9a47223 */ /* 0x000fe200000100f9 */
[----:B------:R-:W-:Y:S01]  /*476b0*/  F2FP.BF16.F32.PACK_AB R155, R165, R155 ;  /* 0x0000009ba59b723e */ /* 0x000fe200000010ff */
[----:B------:R-:W2:Y:S01]  /*476c0*/  LDL R167, [R1+0xbc] ;  /* 0x0000bc0001a77983 */ /* 0x000ea20000100800 */
[----:B------:R-:W-:-:S03]  /*476d0*/  FFMA.FTZ R165, R187, R190, R251 ;  /* 0x000000bebba57223 */ /* 0x000fc600000100fb */
        /* <DEDUP_REMOVED lines=30> */
[----:B---3--:R-:W-:-:S03]  /*478c0*/  FFMA.FTZ R160, R204, R160, R2 ;  /* 0x000000a0cca07223 */ /* 0x008fc60000010002 */
[----:B------:R0:W5:Y:S04]  /*478d0*/  LDL.LU R2, [R1+0x1b4] ;  /* 0x0001b40001027983 */ /* 0x0001680000300800 */
[----:B------:R-:W3:Y:S01]  /*478e0*/  LDL R204, [R1+0x2c] ;  /* 0x00002c0001cc7983 */ /* 0x000ee20000100800 */
[----:B----4-:R-:W-:-:S03]  /*478f0*/  FFMA.FTZ R161, R207, R161, R0 ;  /* 0x000000a1cfa17223 */ /* 0x010fc60000010000 */
[----:B------:R0:W5:Y:S01]  /*47900*/  LDL.LU R0, [R1+0x1b0] ;  /* 0x0001b00001007983 */ /* 0x0001620000300800 */
[----:B------:R-:W-:Y:S02]  /*47910*/  F2FP.BF16.F32.PACK_AB R153, R165, R153 ;  /* 0x00000099a599723e */ /* 0x000fe400000010ff */
[----:B------:R-:W-:Y:S01]  /*47920*/  F2FP.BF16.F32.PACK_AB R152, R164, R152 ;  /* 0x00000098a498723e */ /* 0x000fe200000010ff */
[----:B--2---:R-:W-:Y:S01]  /*47930*/  FFMA.FTZ R164, R171, R235, R237 ;  /* 0x000000ebaba47223 */ /* 0x004fe200000100ed */
[----:B------:R-:W-:Y:S01]  /*47940*/  F2FP.BF16.F32.PACK_AB R154, R166, R154 ;  /* 0x0000009aa69a723e */ /* 0x000fe200000010ff */
[----:B------:R-:W-:Y:S01]  /*47950*/  FFMA.FTZ R162, R162, R242, R243 ;  /* 0x000000f2a2a27223 */ /* 0x000fe200000100f3 */
[----:B------:R-:W-:Y:S01]  /*47960*/  FFMA.FTZ R163, R163, R240, R241 ;  /* 0x000000f0a3a37223 */ /* 0x000fe200000100f1 */
[----:B------:R0:W-:Y:S04]  /*47970*/  STG.E.128 desc[UR6][R158.64], R12 ;  /* 0x0000000c9e007986 */ /* 0x0001e8000c101d06 */
[----:B------:R0:W-:Y:S01]  /*47980*/  STG.E.128 desc[UR6][R168.64], R152 ;  /* 0x00000098a8007986 */ /* 0x0001e2000c101d06 */
[----:B------:R-:W-:-:S05]  /*47990*/  FFMA.FTZ R184, R206, R184, R252 ;  /* 0x000000b8ceb87223 */ /* 0x000fca00000100fc */
[----:B------:R-:W-:Y:S01]  /*479a0*/  F2FP.BF16.F32.PACK_AB R166, R184, R160 ;  /* 0x000000a0b8a6723e */ /* 0x000fe200000010ff */
[----:B------:R-:W-:Y:S01]  /*479b0*/  FFMA.FTZ R160, R208, R225, R226 ;  /* 0x000000e1d0a07223 */ /* 0x000fe200000100e2 */
[----:B------:R-:W-:-:S05]  /*479c0*/  FFMA.FTZ R165, R170, R238, R239 ;  /* 0x000000eeaaa57223 */ /* 0x000fca00000100ef */
[----:B------:R-:W-:Y:S01]  /*479d0*/  F2FP.BF16.F32.PACK_AB R165, R164, R165 ;  /* 0x000000a5a4a5723e */ /* 0x000fe200000010ff */
[----:B------:R-:W-:Y:S01]  /*479e0*/  FFMA.FTZ R170, R211, R223, R224 ;  /* 0x000000dfd3aa7223 */ /* 0x000fe200000100e0 */
[----:B------:R-:W-:Y:S01]  /*479f0*/  F2FP.BF16.F32.PACK_AB R164, R163, R162 ;  /* 0x000000a2a3a4723e */ /* 0x000fe200000010ff */
[----:B------:R-:W-:-:S05]  /*47a00*/  FFMA.FTZ R171, R213, R221, R222 ;  /* 0x000000ddd5ab7223 */ /* 0x000fca00000100de */
[----:B------:R-:W-:Y:S01]  /*47a10*/  F2FP.BF16.F32.PACK_AB R163, R171, R170 ;  /* 0x000000aaaba3723e */ /* 0x000fe200000010ff */
[----:B------:R-:W-:Y:S01]  /*47a20*/  FFMA.FTZ R183, R183, R217, R218 ;  /* 0x000000d9b7b77223 */ /* 0x000fe200000100da */
[----:B------:R-:W-:Y:S01]  /*47a30*/  FFMA.FTZ R170, R157, R202, R203 ;  /* 0x000000ca9daa7223 */ /* 0x000fe200000100cb */
[----:B------:R-:W-:Y:S01]  /*47a40*/  FFMA.FTZ R157, R178, R198, R199 ;  /* 0x000000c6b29d7223 */ /* 0x000fe200000100c7 */
[----:B------:R-:W-:Y:S01]  /*47a50*/  FFMA.FTZ R171, R212, R195, R197 ;  /* 0x000000c3d4ab7223 */ /* 0x000fe200000100c5 */
[----:B------:R-:W-:Y:S01]  /*47a60*/  FFMA.FTZ R178, R196, R191, R192 ;  /* 0x000000bfc4b27223 */ /* 0x000fe200000100c0 */
[----:B------:R-:W-:Y:S01]  /*47a70*/  FFMA.FTZ R184, R177, R185, R186 ;  /* 0x000000b9b1b87223 */ /* 0x000fe200000100ba */
[----:B---3--:R-:W-:-:S05]  /*47a80*/  FFMA.FTZ R167, R209, R167, R204 ;  /* 0x000000a7d1a77223 */ /* 0x008fca00000100cc */
[----:B------:R-:W-:Y:S01]  /*47a90*/  F2FP.BF16.F32.PACK_AB R167, R167, R161 ;  /* 0x000000a1a7a7723e */ /* 0x000fe200000010ff */
[----:B------:R-:W-:Y:S01]  /*47aa0*/  FFMA.FTZ R161, R182, R227, R234 ;  /* 0x000000e3b6a17223 */ /* 0x000fe200000100ea */
[----:B------:R-:W-:-:S05]  /*47ab0*/  FFMA.FTZ R182, R210, R219, R220 ;  /* 0x000000dbd2b67223 */ /* 0x000fca00000100dc */
[----:B------:R-:W-:Y:S01]  /*47ac0*/  F2FP.BF16.F32.PACK_AB R162, R182, R160 ;  /* 0x000000a0b6a2723e */ /* 0x000fe200000010ff */
[----:B------:R-:W-:Y:S01]  /*47ad0*/  FFMA.FTZ R160, R156, R205, R216 ;  /* 0x000000cd9ca07223 */ /* 0x000fe200000100d8 */
[----:B------:R-:W-:Y:S01]  /*47ae0*/  FFMA.FTZ R156, R176, R200, R201 ;  /* 0x000000c8b09c7223 */ /* 0x000fe200000100c9 */
[----:B------:R-:W-:Y:S01]  /*47af0*/  F2FP.BF16.F32.PACK_AB R161, R183, R161 ;  /* 0x000000a1b7a1723e */ /* 0x000fe200000010ff */
[----:B------:R-:W-:Y:S01]  /*47b00*/  FFMA.FTZ R176, R215, R193, R194 ;  /* 0x000000c1d7b07223 */ /* 0x000fe200000100c2 */
[----:B------:R-:W-:Y:S01]  /*47b10*/  FFMA.FTZ R182, R214, R189, R190 ;  /* 0x000000bdd6b67223 */ /* 0x000fe200000100be */
[----:B------:R-:W-:Y:S01]  /*47b20*/  FFMA.FTZ R183, R179, R187, R188 ;  /* 0x000000bbb3b77223 */ /* 0x000fe200000100bc */
[----:B------:R-:W-:Y:S02]  /*47b30*/  F2FP.BF16.F32.PACK_AB R160, R170, R160 ;  /* 0x000000a0aaa0723e */ /* 0x000fe400000010ff */
[----:B------:R-:W-:Y:S02]  /*47b40*/  F2FP.BF16.F32.PACK_AB R179, R178, R176 ;  /* 0x000000b0b2b3723e */ /* 0x000fe400000010ff */
[----:B------:R-:W-:-:S02]  /*47b50*/  F2FP.BF16.F32.PACK_AB R178, R182, R171 ;  /* 0x000000abb6b2723e */ /* 0x000fc400000010ff */
[----:B------:R-:W-:Y:S02]  /*47b60*/  F2FP.BF16.F32.PACK_AB R177, R183, R157 ;  /* 0x0000009db7b1723e */ /* 0x000fe400000010ff */
[----:B------:R-:W-:Y:S01]  /*47b70*/  F2FP.BF16.F32.PACK_AB R176, R184, R156 ;  /* 0x0000009cb8b0723e */ /* 0x000fe200000010ff */
[----:B------:R0:W-:Y:S04]  /*47b80*/  STG.E.128 desc[UR6][R172.64], R164 ;  /* 0x000000a4ac007986 */ /* 0x0001e8000c101d06 */
[----:B------:R0:W-:Y:S04]  /*47b90*/  STG.E.128 desc[UR6][R174.64], R160 ;  /* 0x000000a0ae007986 */ /* 0x0001e8000c101d06 */
[----:B------:R0:W-:Y:S02]  /*47ba0*/  STG.E.128 desc[UR6][R180.64], R176 ;  /* 0x000000b0b4007986 */ /* 0x0001e4000c101d06 */
.L_x_43776:
[----:B------:R-:W-:Y:S05]  /*47bb0*/  BSYNC.RECONVERGENT B0 ;  /* 0x0000000000007941 */ /* 0x000fea0003800200 */
.L_x_43775:
[----:B0-----:R-:W0:Y:S02]  /*47bc0*/  LDC.64 R12, c[0x0][0x380] ;  /* 0x0000e000ff0c7b82 */ /* 0x001e240000000a00 */
[----:B0-----:R-:W-:-:S05]  /*47bd0*/  IMAD R6, R12, 0x4, R6 ;  /* 0x000000040c067824 */ /* 0x001fca00078e0206 */
[----:B------:R-:W-:-:S13]  /*47be0*/  ISETP.GE.AND P0, PT, R6, R13, PT ;  /* 0x0000000d0600720c */ /* 0x000fda0003f06270 */
[----:B------:R-:W-:Y:S05]  /*47bf0*/  @!P0 BRA `(.L_x_43777) ;  /* 0xfffffb9c00008947 */ /* 0x000fea000383ffff */
[----:B------:R-:W-:Y:S05]  /*47c00*/  EXIT ;  /* 0x000000000000794d */ /* 0x000fea0003800000 */
.L_x_43774:
        /* <DEDUP_REMOVED lines=8> */
.L_x_43779:
[----:B------:R-:W-:Y:S05]  /*47c90*/  BSYNC B0 ;  /* 0x0000000000007941 */ /* 0x000fea0003800000 */
.L_x_43778:
        /* <DEDUP_REMOVED lines=9> */
.L_x_43780:
[----:B------:R-:W-:Y:S02]  /*47d30*/  IMAD.MOV.U32 R238, RZ, RZ, 0x4 ;  /* 0x00000004ffee7424 */ /* 0x000fe400078e00ff */
[----:B------:R-:W-:Y:S01]  /*47d40*/  FADD.FTZ R237, R237, R234 ;  /* 0x000000eaeded7221 */ /* 0x000fe20000010000 */
[----:B------:R-:W-:-:S04]  /*47d50*/  MOV R234, 0xffffffff ;  /* 0xffffffff00ea7802 */ /* 0x000fc80000000f00 */
[----:B------:R-:W-:-:S07]  /*47d60*/  MOV R241, R237 ;  /* 0x000000ed00f17202 */ /* 0x000fce0000000f00 */
[----:B------:R-:W-:Y:S05]  /*47d70*/  WARPSYNC.COLLECTIVE R234, `(.L_x_43781) ;  /* 0x00000000ea087348 */ /* 0x000fea0003c00000 */
[----:B------:R0:W1:Y:S02]  /*47d80*/  SHFL.BFLY P1, R234, R241, R238, R235 ;  /* 0x0c0000eef1ea7389 */ /* 0x00006400000200eb */
[----:B01----:R-:W-:Y:S05]  /*47d90*/  ENDCOLLECTIVE ;  /* 0x000000000000791b */ /* 0x003fea0003800000 */
.L_x_43781:
[----:B------:R-:W-:Y:S02]  /*47da0*/  HFMA2 R238, -RZ, RZ, 0, 4.76837158203125e-07 ;  /* 0x00000008ffee7431 */ /* 0x000fe400000001ff */
[----:B------:R-:W-:Y:S01]  /*47db0*/  FADD.FTZ R237, R237, R234 ;  /* 0x000000eaeded7221 */ /* 0x000fe20000010000 */
[----:B------:R-:W-:-:S03]  /*47dc0*/  IMAD.MOV.U32 R234, RZ, RZ, -0x1 ;  /* 0xffffffffffea7424 */ /* 0x000fc600078e00ff */
[----:B------:R-:W-:-:S07]  /*47dd0*/  IMAD.MOV.U32 R241, RZ, RZ, R237 ;  /* 0x000000fffff17224 */ /* 0x000fce00078e00ed */
[----:B------:R-:W-:Y:S05]  /*47de0*/  WARPSYNC.COLLECTIVE R234, `(.L_x_43782) ;  /* 0x00000000ea087348 */ /* 0x000fea0003c00000 */
[----:B------:R0:W1:Y:S02]  /*47df0*/  SHFL.BFLY P1, R234, R241, R238, R235 ;  /* 0x0c0000eef1ea7389 */ /* 0x00006400000200eb */
[----:B01----:R-:W-:Y:S05]  /*47e00*/  ENDCOLLECTIVE ;  /* 0x000000000000791b */ /* 0x003fea0003800000 */
.L_x_43782:
[----:B------:R-:W-:Y:S02]  /*47e10*/  IMAD.MOV.U32 R238, RZ, RZ, 0x10 ;  /* 0x00000010ffee7424 */ /* 0x000fe400078e00ff */
[----:B------:R-:W-:Y:S01]  /*47e20*/  FADD.FTZ R237, R237, R234 ;  /* 0x000000eaeded7221 */ /* 0x000fe20000010000 */
[----:B------:R-:W-:-:S04]  /*47e30*/  MOV R234, 0xffffffff ;  /* 0xffffffff00ea7802 */ /* 0x000fc80000000f00 */
[----:B------:R-:W-:-:S07]  /*47e40*/  MOV R241, R237 ;  /* 0x000000ed00f17202 */ /* 0x000fce0000000f00 */
[----:B------:R-:W-:Y:S05]  /*47e50*/  WARPSYNC.COLLECTIVE R234, `(.L_x_43783) ;  /* 0x00000000ea087348 */ /* 0x000fea0003c00000 */
[----:B------:R0:W1:Y:S02]  /*47e60*/  SHFL.BFLY P1, R234, R241, R238, R235 ;  /* 0x0c0000eef1ea7389 */ /* 0x00006400000200eb */
[----:B01----:R-:W-:Y:S05]  /*47e70*/  ENDCOLLECTIVE ;  /* 0x000000000000791b */ /* 0x003fea0003800000 */
.L_x_43783:
        /* <DEDUP_REMOVED lines=169> */
.L_x_43784:
[----:B------:R-:W-:Y:S02]  /*48910*/  HFMA2 R238, -RZ, RZ, 0, 1.1920928955078125e-07 ;  /* 0x00000002ffee7431 */ /* 0x000fe400000001ff */
[----:B------:R-:W-:Y:S01]  /*48920*/  FADD.FTZ R239, R239, R234 ;  /* 0x000000eaefef7221 */ /* 0x000fe20000010000 */
[----:B------:R-:W-:-:S03]  /*48930*/  IMAD.MOV.U32 R234, RZ, RZ, -0x1 ;  /* 0xffffffffffea7424 */ /* 0x000fc600078e00ff */
[----:B------:R-:W-:-:S07]  /*48940*/  IMAD.MOV.U32 R241, RZ, RZ, R239 ;  /* 0x000000fffff17224 */ /* 0x000fce00078e00ef */
[----:B------:R-:W-:Y:S05]  /*48950*/  WARPSYNC.COLLECTIVE R234, `(.L_x_43785) ;  /* 0x00000000ea087348 */ /* 0x000fea0003c00000 */
[----:B------:R0:W1:Y:S02]  /*48960*/  SHFL.BFLY P1, R234, R241, R238, R235 ;  /* 0x0c0000eef1ea7389 */ /* 0x00006400000200eb */
[----:B01----:R-:W-:Y:S05]  /*48970*/  ENDCOLLECTIVE ;  /* 0x000000000000791b */ /* 0x003fea0003800000 */
.L_x_43785:
[----:B------:R-:W-:Y:S02]  /*48980*/  IMAD.MOV.U32 R238, RZ, RZ, 0x4 ;  /* 0x00000004ffee7424 */ /* 0x000fe400078e00ff */
[----:B------:R-:W-:Y:S01]  /*48990*/  FADD.FTZ R239, R239, R234 ;  /* 0x000000eaefef7221 */ /* 0x000fe20000010000 */
[----:B------:R-:W-:-:S04]  /*489a0*/  MOV R234, 0xffffffff ;  /* 0xffffffff00ea7802 */ /* 0x000fc80000000f00 */
[----:B------:R-:W-:-:S07]  /*489b0*/  MOV R241, R239 ;  /* 0x000000ef00f17202 */ /* 0x000fce0000000f00 */
[----:B------:R-:W-:Y:S05]  /*489c0*/  WARPSYNC.COLLECTIVE R234, `(.L_x_43786) ;  /* 0x00000000ea087348 */ /* 0x000fea0003c00000 */
[----:B------:R0:W1:Y:S02]  /*489d0*/  SHFL.BFLY P1, R234, R241, R238, R235 ;  /* 0x0c0000eef1ea7389 */ /* 0x00006400000200eb */
[----:B01----:R-:W-:Y:S05]  /*489e0*/  ENDCOLLECTIVE ;  /* 0x000000000000791b */ /* 0x003fea0003800000 */
.L_x_43786:
[----:B------:R-:W-:Y:S02]  /*489f0*/  HFMA2 R238, -RZ, RZ, 0, 4.76837158203125e-07 ;  /* 0x00000008ffee7431 */ /* 0x000fe400000001ff */
[----:B------:R-:W-:Y:S01]  /*48a00*/  FADD.FTZ R239, R239, R234 ;  /* 0x000000eaefef7221 */ /* 0x000fe20000010000 */
[----:B------:R-:W-:-:S03]  /*48a10*/  IMAD.MOV.U32 R234, RZ, RZ, -0x1 ;  /* 0xffffffffffea7424 */ /* 0x000fc600078e00ff */
[----:B------:R-:W-:-:S07]  /*48a20*/  IMAD.MOV.U32 R241, RZ, RZ, R239 ;  /* 0x000000fffff17224 */ /* 0x000fce00078e00ef */
[----:B------:R-:W-:Y:S05]  /*48a30*/  WARPSYNC.COLLECTIVE R234, `(.L_x_43787) ;  /* 0x00000000ea087348 */ /* 0x000fea0003c00000 */
[----:B------:R0:W1:Y:S02]  /*48a40*/  SHFL.BFLY P1, R234, R241, R238, R235 ;  /* 0x0c0000eef1ea7389 */ /* 0x00006400000200eb */
[----:B01----:R-:W-:Y:S05]  /*48a50*/  ENDCOLLECTIVE ;  /* 0x000000000000791b */ /* 0x003fea0003800000 */
.L_x_43787:
[----:B------:R-:W-:Y:S02]  /*48a60*/  IMAD.MOV.U32 R238, RZ, RZ, 0x10 ;  /* 0x00000010ffee7424 */ /* 0x000fe400078e00ff */
[----:B------:R-:W-:Y:S01]  /*48a70*/  FADD.FTZ R239, R239, R234 ;  /* 0x000000eaefef7221 */ /* 0x000fe20000010000 */
[----:B------:R-:W-:-:S04]  /*48a80*/  MOV R234, 0xffffffff ;  /* 0xffffffff00ea7802 */ /* 0x000fc80000000f00 */
[----:B------:R-:W-:-:S07]  /*48a90*/  MOV R241, R239 ;  /* 0x000000ef00f17202 */ /* 0x000fce0000000f00 */
[----:B------:R-:W-:Y:S05]  /*48aa0*/  WARPSYNC.COLLECTIVE R234, `(.L_x_43788) ;  /* 0x00000000ea087348 */ /* 0x000fea0003c00000 */
[----:B------:R0:W1:Y:S02]  /*48ab0*/  SHFL.BFLY P1, R234, R241, R238, R235 ;  /* 0x0c0000eef1ea7389 */ /* 0x00006400000200eb */
[----:B01----:R-:W-:Y:S05]  /*48ac0*/  ENDCOLLECTIVE ;  /* 0x000000000000791b */ /* 0x003fea0003800000 */
.L_x_43788:
[----:B------:R-:W-:Y:S05]  /*48ad0*/  BRA `(.L_x_43789) ;  /* 0xffffffd400387947 */ /* 0x000fea000383ffff */
.L_x_43790:
        /* <DEDUP_REMOVED lines=10> */
.L_x_88495:


//--------------------- .text._ZN10layer_norm13ln_fwd_kernelINS_13Kernel_traitsIf6__halfS2_S2_fjLj2560ELj1ELj4ELj1ELj16ENS_18Kernel_traits_baseILj2560EfS2_S2_S2_fjLj128EEEEELb0ELb0ELb0ELb0EEEvNS_9FwdParamsE --------------------------
	.section	.text._ZN10layer_norm13ln_fwd_kernelINS_13Kernel_traitsIf6__halfS2_S2_fjLj2560ELj1ELj4ELj1ELj16ENS_18Kernel_traits_baseILj2560EfS2_S2_S2_fjLj128EEEEELb0ELb0ELb0ELb0EEEvNS_9FwdParamsE,"ax",@progbits
	.align	128
        .global         _ZN10layer_norm13ln_fwd_kernelINS_13Kernel_traitsIf6__halfS2_S2_fjLj2560ELj1ELj4ELj1ELj16ENS_18Kernel_traits_baseILj2560EfS2_S2_S2_fjLj128EEEEELb0ELb0ELb0ELb0EEEvNS_9FwdParamsE
        .type           _ZN10layer_norm13ln_fwd_kernelINS_13Kernel_traitsIf6__halfS2_S2_fjLj2560ELj1ELj4ELj1ELj16ENS_18Kernel_traits_baseILj2560EfS2_S2_S2_fjLj128EEEEELb0ELb0ELb0ELb0EEEvNS_9FwdParamsE,@function
        .size           _ZN10layer_norm13ln_fwd_kernelINS_13Kernel_traitsIf6__halfS2_S2_fjLj2560ELj1ELj4ELj1ELj16ENS_18Kernel_traits_baseILj2560EfS2_S2_S2_fjLj128EEEEELb0ELb0ELb0ELb0EEEvNS_9FwdParamsE,(.L_x_88496 - _ZN10layer_norm13ln_fwd_kernelINS_13Kernel_traitsIf6__halfS2_S2_fjLj2560ELj1ELj4ELj1ELj16ENS_18Kernel_traits_baseILj2560EfS2_S2_S2_fjLj128EEEEELb0ELb0ELb0ELb0EEEvNS_9FwdParamsE)
        .other          _ZN10layer_norm13ln_fwd_kernelINS_13Kernel_traitsIf6__halfS2_S2_fjLj2560ELj1ELj4ELj1ELj16ENS_18Kernel_traits_baseILj2560EfS2_S2_S2_fjLj128EEEEELb0ELb0ELb0ELb0EEEvNS_9FwdParamsE,@"STO_CUDA_ENTRY STV_DEFAULT"
_ZN10layer_norm13ln_fwd_kernelINS_13Kernel_traitsIf6__halfS2_S2_fjLj2560ELj1ELj4ELj1ELj16ENS_18Kernel_traits_baseILj2560EfS2_S2_S2_fjLj128EEEEELb0ELb0ELb0ELb0EEEvNS_9FwdParamsE:
.text._ZN10layer_norm13ln_fwd_kernelINS_13Kernel_traitsIf6__halfS2_S2_fjLj2560ELj1ELj4ELj1ELj16ENS_18Kernel_traits_baseILj2560EfS2_S2_S2_fjLj128EEEEELb0ELb0ELb0ELb0EEEvNS_9FwdParamsE:
        /* <DEDUP_REMOVED lines=128> */
.L_x_43792:
        /* <DEDUP_REMOVED lines=111> */
.L_x_43793:
[----:B------:R-:W-:Y:S05]  /*0ef0*/  BSYNC.RECONVERGENT B0 ;  /* 0x0000000000007941 */ /* 0x000fea0003800200 */
.L_x_43791:
        /* <DEDUP_REMOVED lines=10> */
.L_x_43865:
        /* <DEDUP_REMOVED lines=16> */
[----:B------:R-:W-:Y:S01]  /*10a0*/  MOV R146, R6 ;  /* 0x0000000600927202 */ /* 0x000fe20000000f00 */
[----:B--2---:R-:W-:Y:S01]  /*10b0*/  @P5 HADD2.F32 R145, -RZ, R104.H0_H0 ;  /* 0x20000068ff915230 */ /* 0x004fe20000004100 */
[----:B------:R-:W-:Y:S09]  /*10c0*/  @!P4 BRA `(.L_x_43795) ;  /* 0x000000040048c947 */ /* 0x000ff20003800000 */
        /* <DEDUP_REMOVED lines=9> */
[--C-:B-----5:R-:W-:Y:S02]  /*1160*/  HADD2.F32 R50, -RZ, R104.reuse.H0_H0 ;  /* 0x20000068ff327230 */ /* 0x120fe40000004100 */
[----:B------:R-:W-:Y:S02]  /*1170*/  HADD2.F32 R104, -RZ, R104.H1_H1 ;  /* 0x30000068ff687230 */ /* 0x000fe40000004100 */
[--C-:B0-----:R-:W-:Y:S02]  /*1180*/  HADD2.F32 R24, -RZ, R105.reuse.H1_H1 ;  /* 0x30000069ff187230 */ /* 0x101fe40000004100 */
[----:B------:R-:W-:Y:S02]  /*1190*/  HADD2.F32 R25, -RZ, R105.H0_H0 ;  /* 0x20000069ff197230 */ /* 0x000fe40000004100 */
[----:B--2---:R-:W-:Y:S02]  /*11a0*/  HADD2.F32 R5, -RZ, R52.H0_H0 ;  /* 0x20000034ff057230 */ /* 0x004fe40000004100 */
[----:B------:R-:W-:-:S02]  /*11b0*/  HADD2.F32 R49, -RZ, R53.H0_H0 ;  /* 0x20000035ff317230 */ /* 0x000fc40000004100 */
[----:B------:R-:W-:Y:S02]  /*11c0*/  HADD2.F32 R105, -RZ, R55.H0_H0 ;  /* 0x20000037ff697230 */ /* 0x000fe40000004100 */
[-C--:B------:R-:W-:Y:S01]  /*11d0*/  FFMA.FTZ R5, R50, R145.reuse, R5 ;  /* 0x0000009132057223 */ /* 0x080fe20000010005 */
[----:B------:R-:W-:Y:S02]  /*11e0*/  HADD2.F32 R50, -RZ, R53.H1_H1 ;  /* 0x30000035ff327230 */ /* 0x000fe40000004100 */
[-C--:B------:R-:W-:Y:S01]  /*11f0*/  FFMA.FTZ R25, R25, R145.reuse, R49 ;  /* 0x0000009119197223 */ /* 0x080fe20000010031 */
[----:B------:R-:W-:Y:S02]  /*1200*/  HADD2.F32 R53, -RZ, R54.H0_H0 ;  /* 0x20000036ff357230 */ /* 0x000fe40000004100 */
[--C-:B------:R-:W-:Y:S02]  /*1210*/  HADD2.F32 R49, -RZ, R106.reuse.H1_H1 ;  /* 0x3000006aff317230 */ /* 0x100fe40000004100 */
[----:B------:R-:W-:Y:S01]  /*1220*/  FFMA.FTZ R24, R24, R145, R50 ;  /* 0x0000009118187223 */ /* 0x000fe20000010032 */
[----:B------:R-:W-:-:S02]  /*1230*/  HADD2.F32 R50, -RZ, R106.H0_H0 ;  /* 0x2000006aff327230 */ /* 0x000fc40000004100 */
[----:B------:R-:W-:Y:S02]  /*1240*/  HADD2.F32 R54, -RZ, R54.H1_H1 ;  /* 0x30000036ff367230 */ /* 0x000fe40000004100 */
        /* <DEDUP_REMOVED lines=8> */
[----:B------:R-:W-:Y:S02]  /*12d0*/  F2FP.F16.F32.PACK_AB R54, R49, R50 ;  /* 0x000000323136723e */ /* 0x000fe400000000ff */
[----:B------:R-:W-:Y:S02]  /*12e0*/  FFMA.FTZ R134, R104, R145, R53 ;  /* 0x0000009168867223 */ /* 0x000fe40000010035 */
[----:B------:R-:W-:Y:S02]  /*12f0*/  F2FP.F16.F32.PACK_AB R55, R132, R133 ;  /* 0x000000858437723e */ /* 0x000fe400000000ff */
[----:B------:R-:W-:Y:S02]  /*1300*/  F2FP.F16.F32.PACK_AB R53, R24, R25 ;  /* 0x000000191835723e */ /* 0x000fe400000000ff */
[----:B------:R-:W-:Y:S01]  /*1310*/  F2FP.F16.F32.PACK_AB R52, R134, R5 ;  /* 0x000000058634723e */ /* 0x000fe200000000ff */
[----:B------:R-:W-:Y:S06]  /*1320*/  BRA `(.L_x_43797) ;  /* 0x0000000000a07947 */ /* 0x000fec0003800000 */
.L_x_43796:
[----:B------:R-:W-:-:S04]  /*1330*/  ISETP.NE.U32.AND P5, PT, R116, RZ, PT ;  /* 0x000000ff7400720c */ /* 0x000fc80003fa5070 */
[----:B------:R-:W-:-:S13]  /*1340*/  ISETP.NE.AND.EX P5, PT, R117, RZ, PT, P5 ;  /* 0x000000ff7500720c */ /* 0x000fda0003fa5350 */
[----:B------:R-:W-:Y:S05]  /*1350*/  @!P5 BRA `(.L_x_43798) ;  /* 0x000000000054d947 */ /* 0x000fea0003800000 */
[--C-:B-----5:R-:W-:Y:S02]  /*1360*/  HADD2.F32 R5, -RZ, R104.reuse.H0_H0 ;  /* 0x20000068ff057230 */ /* 0x120fe40000004100 */
[----:B------:R-:W-:Y:S02]  /*1370*/  HADD2.F32 R52, -RZ, R104.H1_H1 ;  /* 0x30000068ff347230 */ /* 0x000fe40000004100 */
        /* <DEDUP_REMOVED lines=8> */
[--C-:B------:R-:W-:Y:S02]  /*1400*/  HADD2.F32 R53, -RZ, R107.reuse.H0_H0 ;  /* 0x2000006bff357230 */ /* 0x100fe40000004100 */
[-C--:B------:R-:W-:Y:S01]  /*1410*/  FMUL.FTZ R50, R50, R145.reuse ;  /* 0x0000009132327220 */ /* 0x080fe20000410000 */
[----:B------:R-:W-:Y:S02]  /*1420*/  HADD2.F32 R54, -RZ, R107.H1_H1 ;  /* 0x3000006bff367230 */ /* 0x000fe40000004100 */
[----:B------:R-:W-:Y:S01]  /*1430*/  FMUL.FTZ R49, R49, R145 ;  /* 0x0000009131317220 */ /* 0x000fe20000410000 */
[----:B------:R-:W-:Y:S01]  /*1440*/  F2FP.F16.F32.PACK_AB R52, R134, R5 ;  /* 0x000000058634723e */ /* 0x000fe200000000ff */
[----:B------:R-:W-:Y:S01]  /*1450*/  FMUL.FTZ R133, R53, R145 ;  /* 0x0000009135857220 */ /* 0x000fe20000410000 */
[----:B------:R-:W-:Y:S01]  /*1460*/  F2FP.F16.F32.PACK_AB R53, R24, R25 ;  /* 0x000000191835723e */ /* 0x000fe200000000ff */
[----:B------:R-:W-:Y:S01]  /*1470*/  FMUL.FTZ R132, R54, R145 ;  /* 0x0000009136847220 */ /* 0x000fe20000410000 */
[----:B------:R-:W-:-:S04]  /*1480*/  F2FP.F16.F32.PACK_AB R54, R49, R50 ;  /* 0x000000323136723e */ /* 0x000fc800000000ff */
[----:B------:R-:W-:Y:S01]  /*1490*/  F2FP.F16.F32.PACK_AB R55, R132, R133 ;  /* 0x000000858437723e */ /* 0x000fe200000000ff */
[----:B------:R-:W-:Y:S06]  /*14a0*/  BRA `(.L_x_43797) ;  /* 0x0000000000407947 */ /* 0x000fec0003800000 */
.L_x_43798:
[--C-:B-----5:R-:W-:Y:S02]  /*14b0*/  HADD2.F32 R25, -RZ, R105.reuse.H0_H0 ;  /* 0x20000069ff197230 */ /* 0x120fe40000004100 */
[----:B------:R-:W-:Y:S02]  /*14c0*/  HADD2.F32 R24, -RZ, R105.H1_H1 ;  /* 0x30000069ff187230 */ /* 0x000fe40000004100 */
[--C-:B------:R-:W-:Y:S02]  /*14d0*/  HADD2.F32 R5, -RZ, R104.reuse.H0_H0 ;  /* 0x20000068ff057230 */ /* 0x100fe40000004100 */
[-C--:B------:R-:W-:Y:S01]  /*14e0*/  FMUL.FTZ R25, R25, R145.reuse ;  /* 0x0000009119197220 */ /* 0x080fe20000410000 */
[----:B------:R-:W-:Y:S02]  /*14f0*/  HADD2.F32 R105, -RZ, R107.H0_H0 ;  /* 0x2000006bff697230 */ /* 0x000fe40000004100 */
        /* <DEDUP_REMOVED lines=11> */
.L_x_43797:
[----:B------:R-:W0:Y:S01]  /*15b0*/  @P0 LDC.64 R104, c[0x0][0x3a8] ;  /* 0x0000ea00ff680b82 */ /* 0x000e220000000a00 */
[C---:B------:R-:W-:Y:S01]  /*15c0*/  IADD3 R146, PT, PT, R6.reuse, 0x20, RZ ;  /* 0x0000002006927810 */ /* 0x040fe20007ffe0ff */
[----:B0-----:R-:W-:-:S05]  /*15d0*/  @P0 IMAD.WIDE.U32 R104, R6, 0x10, R104 ;  /* 0x0000001006680825 */ /* 0x001fca00078e0068 */
[----:B------:R0:W-:Y:S02]  /*15e0*/  @P0 STG.E.128 desc[UR6][R104.64], R52 ;  /* 0x0000003468000986 */ /* 0x0001e4000c101d06 */
.L_x_43795:
[----:B-1-3--:R-:W-:Y:S05]  /*15f0*/  BSYNC.RECONVERGENT B0 ;  /* 0x0000000000007941 */ /* 0x00afea0003800200 */
.L_x_43794:
        /* <DEDUP_REMOVED lines=16> */
[----:B0-----:R-:W-:Y:S02]  /*1700*/  HADD2.F32 R23, -RZ, R105.H0_H0 ;  /* 0x20000069ff177230 */ /* 0x001fe40000004100 */
[----:B--2---:R-:W-:Y:S02]  /*1710*/  HADD2.F32 R22, -RZ, R52.H0_H0 ;  /* 0x20000034ff167230 */ /* 0x004fe40000004100 */
[--C-:B------:R-:W-:Y:S02]  /*1720*/  HADD2.F32 R47, -RZ, R53.reuse.H0_H0 ;  /* 0x20000035ff2f7230 */ /* 0x100fe40000004100 */
[----:B------:R-:W-:-:S02]  /*1730*/  HADD2.F32 R48, -RZ, R53.H1_H1 ;  /* 0x30000035ff307230 */ /* 0x000fc40000004100 */
[-C--:B------:R-:W-:Y:S01]  /*1740*/  FFMA.FTZ R4, R4, R145.reuse, R22 ;  /* 0x0000009104047223 */ /* 0x080fe20000010016 */
[----:B------:R-:W-:Y:S02]  /*1750*/  HADD2.F32 R22, -RZ, R105.H1_H1 ;  /* 0x30000069ff167230 */ /* 0x000fe40000004100 */
[-C--:B------:R-:W-:Y:S01]  /*1760*/  FFMA.FTZ R23, R23, R145.reuse, R47 ;  /* 0x0000009117177223 */ /* 0x080fe2000001002f */
[--C-:B------:R-:W-:Y:S02]  /*1770*/  HADD2.F32 R47, -RZ, R106.reuse.H0_H0 ;  /* 0x2000006aff2f7230 */ /* 0x100fe40000004100 */
[----:B------:R-:W-:Y:S02]  /*1780*/  HADD2.F32 R53, -RZ, R106.H1_H1 ;  /* 0x3000006aff357230 */ /* 0x000fe40000004100 */
[----:B------:R-:W-:Y:S01]  /*1790*/  FFMA.FTZ R22, R22, R145, R48 ;  /* 0x0000009116167223 */ /* 0x000fe20000010030 */
[--C-:B------:R-:W-:Y:S02]  /*17a0*/  HADD2.F32 R48, -RZ, R54.reuse.H0_H0 ;  /* 0x20000036ff307230 */ /* 0x100fe40000004100 */
[----:B------:R-:W-:-:S02]  /*17b0*/  HADD2.F32 R54, -RZ, R54.H1_H1 ;  /* 0x30000036ff367230 */ /* 0x000fc40000004100 */
[--C-:B------:R-:W-:Y:S02]  /*17c0*/  HADD2.F32 R105, -RZ, R55.reuse.H0_H0 ;  /* 0x20000037ff697230 */ /* 0x100fe40000004100 */
[-C--:B------:R-:W-:Y:S01]  /*17d0*/  FFMA.FTZ R48, R47, R145.reuse, R48 ;  /* 0x000000912f307223 */ /* 0x080fe20000010030 */
[----:B------:R-:W-:Y:S02]  /*17e0*/  HADD2.F32 R55, -RZ, R55.H1_H1 ;  /* 0x30000037ff377230 */ /* 0x000fe40000004100 */
[----:B------:R-:W-:Y:S01]  /*17f0*/  FFMA.FTZ R47, R53, R145, R54 ;  /* 0x00000091352f7223 */ /* 0x000fe20000010036 */
[--C-:B------:R-:W-:Y:S02]  /*1800*/  HADD2.F32 R53, -RZ, R107.reuse.H0_H0 ;  /* 0x2000006bff357230 */ /* 0x100fe40000004100 */
[----:B------:R-:W-:Y:S02]  /*1810*/  HADD2.F32 R54, -RZ, R107.H1_H1 ;  /* 0x3000006bff367230 */ /* 0x000fe40000004100 */
[----:B------:R-:W-:-:S02]  /*1820*/  HADD2.F32 R135, -RZ, R52.H1_H1 ;  /* 0x30000034ff877230 */ /* 0x000fc40000004100 */
[----:B------:R-:W-:Y:S01]  /*1830*/  FFMA.FTZ R131, R53, R145, R105 ;  /* 0x0000009135837223 */ /* 0x000fe20000010069 */
[----:B------:R-:W-:Y:S01]  /*1840*/  F2FP.F16.F32.PACK_AB R53, R22, R23 ;  /* 0x000000171635723e */ /* 0x000fe200000000ff */
[-C--:B------:R-:W-:Y:S01]  /*1850*/  FFMA.FTZ R130, R54, R145.reuse, R55 ;  /* 0x0000009136827223 */ /* 0x080fe20000010037 */
[----:B------:R-:W-:Y:S01]  /*1860*/  F2FP.F16.F32.PACK_AB R54, R47, R48 ;  /* 0x000000302f36723e */ /* 0x000fe200000000ff */
[----:B------:R-:W-:-:S03]  /*1870*/  FFMA.FTZ R135, R104, R145, R135 ;  /* 0x0000009168877223 */ /* 0x000fc60000010087 */
[----:B------:R-:W-:Y:S02]  /*1880*/  F2FP.F16.F32.PACK_AB R55, R130, R131 ;  /* 0x000000838237723e */ /* 0x000fe400000000ff */
[----:B------:R-:W-:Y:S01]  /*1890*/  F2FP.F16.F32.PACK_AB R52, R135, R4 ;  /* 0x000000048734723e */ /* 0x000fe200000000ff */
[----:B------:R-:W-:Y:S06]  /*18a0*/  BRA `(.L_x_43802) ;  /* 0x0000000000a07947 */ /* 0x000fec0003800000 */
.L_x_43801:
[----:B------:R-:W-:-:S04]  /*18b0*/  ISETP.NE.U32.AND P1, PT, R116, RZ, PT ;  /* 0x000000ff7400720c */ /* 0x000fc80003f25070 */
[----:B------:R-:W-:-:S13]  /*18c0*/  ISETP.NE.AND.EX P1, PT, R117, RZ, PT, P1 ;  /* 0x000000ff7500720c */ /* 0x000fda0003f25310 */
[----:B------:R-:W-:Y:S05]  /*18d0*/  @P1 BRA `(.L_x_43803) ;  /* 0x0000000000441947 */ /* 0x000fea0003800000 */
        /* <DEDUP_REMOVED lines=17> */
.L_x_43803:
        /* <DEDUP_REMOVED lines=13> */
[-C--:B------:R-:W-:Y:S01]  /*1ac0*/  FMUL.FTZ R47, R47, R145.reuse ;  /* 0x000000912f2f7220 */ /* 0x080fe20000410000 */
[----:B------:R-:W-:Y:S01]  /*1ad0*/  F2FP.F16.F32.PACK_AB R52, R135, R4 ;  /* 0x000000048734723e */ /* 0x000fe200000000ff */
[----:B------:R-:W-:Y:S01]  /*1ae0*/  FMUL.FTZ R131, R53, R145 ;  /* 0x0000009135837220 */ /* 0x000fe20000410000 */
[----:B------:R-:W-:Y:S01]  /*1af0*/  F2FP.F16.F32.PACK_AB R53, R22, R23 ;  /* 0x000000171635723e */ /* 0x000fe200000000ff */
[----:B------:R-:W-:Y:S01]  /*1b00*/  FMUL.FTZ R130, R54, R145 ;  /* 0x0000009136827220 */ /* 0x000fe20000410000 */
[----:B------:R-:W-:-:S04]  /*1b10*/  F2FP.F16.F32.PACK_AB R54, R47, R48 ;  /* 0x000000302f36723e */ /* 0x000fc800000000ff */
[----:B------:R-:W-:-:S07]  /*1b20*/  F2FP.F16.F32.PACK_AB R55, R130, R131 ;  /* 0x000000838237723e */ /* 0x000fce00000000ff */
.L_x_43802:
[----:B------:R-:W0:Y:S02]  /*1b30*/  @P0 LDC.64 R104, c[0x0][0x3a8] ;  /* 0x0000ea00ff680b82 */ /* 0x000e240000000a00 */
[C---:B0-----:R-:W-:Y:S01]  /*1b40*/  @P0 IMAD.WIDE.U32 R104, R146.reuse, 0x10, R104 ;  /* 0x0000001092680825 */ /* 0x041fe200078e0068 */
[----:B------:R-:W-:-:S04]  /*1b50*/  IADD3 R146, PT, PT, R146, 0x20, RZ ;  /* 0x0000002092927810 */ /* 0x000fc80007ffe0ff */
[----:B------:R1:W-:Y:S03]  /*1b60*/  @P0 STG.E.128 desc[UR6][R104.64], R52 ;  /* 0x0000003468000986 */ /* 0x0003e6000c101d06 */
.L_x_43800:
[----:B------:R-:W-:Y:S05]  /*1b70*/  BSYNC.RECONVERGENT B0 ;  /* 0x0000000000007941 */ /* 0x000fea0003800200 */
.L_x_43799:
        /* <DEDUP_REMOVED lines=18> */
[--C-:B------:R-:W-:Y:S02]  /*1ca0*/  HADD2.F32 R46, -RZ, R53.reuse.H1_H1 ;  /* 0x30000035ff2e7230 */ /* 0x100fe40000004100 */
[----:B------:R-:W-:-:S02]  /*1cb0*/  HADD2.F32 R45, -RZ, R53.H0_H0 ;  /* 0x20000035ff2d7230 */ /* 0x000fc40000004100 */
[-C--:B------:R-:W-:Y:S01]  /*1cc0*/  FFMA.FTZ R2, R2, R145.reuse, R20 ;  /* 0x0000009102027223 */ /* 0x080fe20000010014 */
[----:B------:R-:W-:Y:S02]  /*1cd0*/  HADD2.F32 R20, -RZ, R105.H1_H1 ;  /* 0x30000069ff147230 */ /* 0x000fe40000004100 */
[----:B------:R-:W-:Y:S02]  /*1ce0*/  HADD2.F32 R53, -RZ, R54.H0_H0 ;  /* 0x20000036ff357230 */ /* 0x000fe40000004100 */
[-C--:B------:R-:W-:Y:S01]  /*1cf0*/  FFMA.FTZ R21, R21, R145.reuse, R45 ;  /* 0x0000009115157223 */ /* 0x080fe2000001002d */
[--C-:B------:R-:W-:Y:S02]  /*1d00*/  HADD2.F32 R45, -RZ, R106.reuse.H1_H1 ;  /* 0x3000006aff2d7230 */ /* 0x100fe40000004100 */
[----:B------:R-:W-:Y:S01]  /*1d10*/  FFMA.FTZ R20, R20, R145, R46 ;  /* 0x0000009114147223 */ /* 0x000fe2000001002e */
[----:B------:R-:W-:Y:S02]  /*1d20*/  HADD2.F32 R46, -RZ, R106.H0_H0 ;  /* 0x2000006aff2e7230 */ /* 0x000fe40000004100 */
[----:B------:R-:W-:-:S02]  /*1d30*/  HADD2.F32 R54, -RZ, R54.H1_H1 ;  /* 0x30000036ff367230 */ /* 0x000fc40000004100 */
[----:B------:R-:W-:Y:S02]  /*1d40*/  HADD2.F32 R105, -RZ, R55.H0_H0 ;  /* 0x20000037ff697230 */ /* 0x000fe40000004100 */
[-C--:B------:R-:W-:Y:S01]  /*1d50*/  FFMA.FTZ R46, R46, R145.reuse, R53 ;  /* 0x000000912e2e7223 */ /* 0x080fe20000010035 */
[--C-:B------:R-:W-:Y:S02]  /*1d60*/  HADD2.F32 R53, -RZ, R107.reuse.H0_H0 ;  /* 0x2000006bff357230 */ /* 0x100fe40000004100 */
[-C--:B------:R-:W-:Y:S01]  /*1d70*/  FFMA.FTZ R45, R45, R145.reuse, R54 ;  /* 0x000000912d2d7223 */ /* 0x080fe20000010036 */
[----:B------:R-:W-:Y:S02]  /*1d80*/  HADD2.F32 R54, -RZ, R107.H1_H1 ;  /* 0x3000006bff367230 */ /* 0x000fe40000004100 */
[----:B------:R-:W-:Y:S02]  /*1d90*/  HADD2.F32 R55, -RZ, R55.H1_H1 ;  /* 0x30000037ff377230 */ /* 0x000fe40000004100 */
[----:B------:R-:W-:Y:S01]  /*1da0*/  FFMA.FTZ R129, R53, R145, R105 ;  /* 0x0000009135817223 */ /* 0x000fe20000010069 */
[----:B------:R-:W-:-:S02]  /*1db0*/  HADD2.F32 R53, -RZ, R52.H1_H1 ;  /* 0x30000034ff357230 */ /* 0x000fc40000004100 */
[-C--:B------:R-:W-:Y:S01]  /*1dc0*/  FFMA.FTZ R128, R54, R145.reuse, R55 ;  /* 0x0000009136807223 */ /* 0x080fe20000010037 */
[----:B------:R-:W-:Y:S02]  /*1dd0*/  F2FP.F16.F32.PACK_AB R54, R45, R46 ;  /* 0x0000002e2d36723e */ /* 0x000fe400000000ff */
[----:B------:R-:W-:Y:S01]  /*1de0*/  FFMA.FTZ R136, R104, R145, R53 ;  /* 0x0000009168887223 */ /* 0x000fe20000010035 */
[----:B------:R-:W-:Y:S02]  /*1df0*/  F2FP.F16.F32.PACK_AB R53, R20, R21 ;  /* 0x000000151435723e */ /* 0x000fe400000000ff */
[----:B------:R-:W-:Y:S02]  /*1e00*/  F2FP.F16.F32.PACK_AB R55, R128, R129 ;  /* 0x000000818037723e */ /* 0x000fe400000000ff */
[----:B------:R-:W-:Y:S01]  /*1e10*/  F2FP.F16.F32.PACK_AB R52, R136, R2 ;  /* 0x000000028834723e */ /* 0x000fe200000000ff */
[----:B------:R-:W-:Y:S06]  /*1e20*/  BRA `(.L_x_43807) ;  /* 0x0000000000a07947 */ /* 0x000fec0003800000 */
.L_x_43806:
[----:B------:R-:W-:-:S04]  /*1e30*/  ISETP.NE.U32.AND P1, PT, R116, RZ, PT ;  /* 0x000000ff7400720c */ /* 0x000fc80003f25070 */
[----:B------:R-:W-:-:S13]  /*1e40*/  ISETP.NE.AND.EX P1, PT, R117, RZ, PT, P1 ;  /* 0x000000ff7500720c */ /* 0x000fda0003f25310 */
[----:B------:R-:W-:Y:S05]  /*1e50*/  @P1 BRA `(.L_x_43808) ;  /* 0x0000000000441947 */ /* 0x000fea0003800000 */
        /* <DEDUP_REMOVED lines=17> */
.L_x_43808:
        /* <DEDUP_REMOVED lines=20> */
.L_x_43807:
[----:B------:R-:W0:Y:S02]  /*20b0*/  @P0 LDC.64 R104, c[0x0][0x3a8] ;  /* 0x0000ea00ff680b82 */ /* 0x000e240000000a00 */
[C---:B0-----:R-:W-:Y:S01]  /*20c0*/  @P0 IMAD.WIDE.U32 R104, R146.reuse, 0x10, R104 ;  /* 0x0000001092680825 */ /* 0x041fe200078e0068 */
[----:B------:R-:W-:-:S04]  /*20d0*/  IADD3 R146, PT, PT, R146, 0x20, RZ ;  /* 0x0000002092927810 */ /* 0x000fc80007ffe0ff */
[----:B------:R2:W-:Y:S03]  /*20e0*/  @P0 STG.E.128 desc[UR6][R104.64], R52 ;  /* 0x0000003468000986 */ /* 0x0005e6000c101d06 */
.L_x_43805:
[----:B------:R-:W-:Y:S05]  /*20f0*/  BSYNC.RECONVERGENT B0 ;  /* 0x0000000000007941 */ /* 0x000fea0003800200 */
.L_x_43804:
        /* <DEDUP_REMOVED lines=43> */
.L_x_43811:
        /* <DEDUP_REMOVED lines=20> */
.L_x_43813:
        /* <DEDUP_REMOVED lines=20> */
.L_x_43812:
[----:B------:R-:W0:Y:S02]  /*2630*/  @P0 LDC.64 R104, c[0x0][0x3a8] ;  /* 0x0000ea00ff680b82 */ /* 0x000e240000000a00 */
[C---:B0-----:R-:W-:Y:S01]  /*2640*/  @P0 IMAD.WIDE.U32 R104, R146.reuse, 0x10, R104 ;  /* 0x0000001092680825 */ /* 0x041fe200078e0068 */
[----:B------:R-:W-:-:S04]  /*2650*/  IADD3 R146, PT, PT, R146, 0x20, RZ ;  /* 0x0000002092927810 */ /* 0x000fc80007ffe0ff */
[----:B------:R3:W-:Y:S03]  /*2660*/  @P0 STG.E.128 desc[UR6][R104.64], R52 ;  /* 0x0000003468000986 */ /* 0x0007e6000c101d06 */
.L_x_43810:
[----:B------:R-:W-:Y:S05]  /*2670*/  BSYNC.RECONVERGENT B0 ;  /* 0x0000000000007941 */ /* 0x000fea0003800200 */
.L_x_43809:
        /* <DEDUP_REMOVED lines=43> */
.L_x_43816:
        /* <DEDUP_REMOVED lines=20> */
.L_x_43818:
        /* <DEDUP_REMOVED lines=19> */
[----:B------:R-:W-:-:S07]  /*2ba0*/  F2FP.F16.F32.PACK_AB R55, R124, R125 ;  /* 0x0000007d7c37723e */ /* 0x000fce00000000ff */
.L_x_43817:
[----:B------:R-:W0:Y:S02]  /*2bb0*/  @P0 LDC.64 R104, c[0x0][0x3a8] ;  /* 0x0000ea00ff680b82 */ /* 0x000e240000000a00 */
[C---:B0-----:R-:W-:Y:S01]  /*2bc0*/  @P0 IMAD.WIDE.U32 R104, R146.reuse, 0x10, R104 ;  /* 0x0000001092680825 */ /* 0x041fe200078e0068 */
[----:B------:R-:W-:-:S04]  /*2bd0*/  IADD3 R146, PT, PT, R146, 0x20, RZ ;  /* 0x0000002092927810 */ /* 0x000fc80007ffe0ff */
[----:B------:R4:W-:Y:S03]  /*2be0*/  @P0 STG.E.128 desc[UR6][R104.64], R52 ;  /* 0x0000003468000986 */ /* 0x0009e6000c101d06 */
.L_x_43815:
[----:B------:R-:W-:Y:S05]  /*2bf0*/  BSYNC.RECONVERGENT B0 ;  /* 0x0000000000007941 */ /* 0x000fea0003800200 */
.L_x_43814:
        /* <DEDUP_REMOVED lines=43> */
.L_x_43821:
        /* <DEDUP_REMOVED lines=20> */
.L_x_43823:
        /* <DEDUP_REMOVED lines=20> */
.L_x_43822:
[----:B------:R-:W0:Y:S02]  /*3130*/  @P0 LDC.64 R104, c[0x0][0x3a8] ;  /* 0x0000ea00ff680b82 */ /* 0x000e240000000a00 */
[C---:B0-----:R-:W-:Y:S01]  /*3140*/  @P0 IMAD.WIDE.U32 R104, R146.reuse, 0x10, R104 ;  /* 0x0000001092680825 */ /* 0x041fe200078e0068 */
[----:B------:R-:W-:-:S04]  /*3150*/  IADD3 R146, PT, PT, R146, 0x20, RZ ;  /* 0x0000002092927810 */ /* 0x000fc80007ffe0ff */
[----:B------:R0:W-:Y:S03]  /*3160*/  @P0 STG.E.128 desc[UR6][R104.64], R52 ;  /* 0x0000003468000986 */ /* 0x0001e6000c101d06 */
.L_x_43820:
[----:B------:R-:W-:Y:S05]  /*3170*/  BSYNC.RECONVERGENT B0 ;  /* 0x0000000000007941 */ /* 0x000fea0003800200 */
.L_x_43819:
        /* <DEDUP_REMOVED lines=16> */
[----:B0-----:R-:W-:Y:S02]  /*3280*/  HADD2.F32 R27, -RZ, R105.H1_H1 ;  /* 0x30000069ff1b7230 */ /* 0x001fe40000004100 */
[----:B--2---:R-:W-:Y:S02]  /*3290*/  HADD2.F32 R26, -RZ, R52.H0_H0 ;  /* 0x20000034ff1a7230 */ /* 0x004fe40000004100 */
[--C-:B------:R-:W-:Y:S02]  /*32a0*/  HADD2.F32 R38, -RZ, R53.reuse.H1_H1 ;  /* 0x30000035ff267230 */ /* 0x100fe40000004100 */
[----:B------:R-:W-:-:S02]  /*32b0*/  HADD2.F32 R37, -RZ, R53.H0_H0 ;  /* 0x20000035ff257230 */ /* 0x000fc40000004100 */
[-C--:B------:R-:W-:Y:S01]  /*32c0*/  FFMA.FTZ R11, R11, R145.reuse, R26 ;  /* 0x000000910b0b7223 */ /* 0x080fe2000001001a */
[----:B------:R-:W-:Y:S02]  /*32d0*/  HADD2.F32 R26, -RZ, R105.H0_H0 ;  /* 0x20000069ff1a7230 */ /* 0x000fe40000004100 */
[-C--:B------:R-:W-:Y:S01]  /*32e0*/  FFMA.FTZ R27, R27, R145.reuse, R38 ;  /* 0x000000911b1b7223 */ /* 0x080fe20000010026 */
[----:B------:R-:W-:Y:S02]  /*32f0*/  HADD2.F32 R38, -RZ, R106.H0_H0 ;  /* 0x2000006aff267230 */ /* 0x000fe40000004100 */
[----:B------:R-:W-:Y:S02]  /*3300*/  HADD2.F32 R53, -RZ, R54.H0_H0 ;  /* 0x20000036ff357230 */ /* 0x000fe40000004100 */
[----:B------:R-:W-:Y:S01]  /*3310*/  FFMA.FTZ R26, R26, R145, R37 ;  /* 0x000000911a1a7223 */ /* 0x000fe20000010025 */
[----:B------:R-:W-:Y:S02]  /*3320*/  HADD2.F32 R37, -RZ, R106.H1_H1 ;  /* 0x3000006aff257230 */ /* 0x000fe40000004100 */
[----:B------:R-:W-:-:S02]  /*3330*/  HADD2.F32 R54, -RZ, R54.H1_H1 ;  /* 0x30000036ff367230 */ /* 0x000fc40000004100 */
[-C--:B------:R-:W-:Y:S01]  /*3340*/  FFMA.FTZ R38, R38, R145.reuse, R53 ;  /* 0x0000009126267223 */ /* 0x080fe20000010035 */
[----:B------:R-:W-:Y:S02]  /*3350*/  HADD2.F32 R53, -RZ, R107.H0_H0 ;  /* 0x2000006bff357230 */ /* 0x000fe40000004100 */
[----:B------:R-:W-:Y:S02]  /*3360*/  HADD2.F32 R105, -RZ, R55.H0_H0 ;  /* 0x20000037ff697230 */ /* 0x000fe40000004100 */
        /* <DEDUP_REMOVED lines=12> */
.L_x_43826:
        /* <DEDUP_REMOVED lines=20> */
.L_x_43828:
        /* <DEDUP_REMOVED lines=15> */
[-C--:B------:R-:W-:Y:S01]  /*3660*/  FMUL.FTZ R121, R53, R145.reuse ;  /* 0x0000009135797220 */ /* 0x080fe20000410000 */
[----:B------:R-:W-:Y:S01]  /*3670*/  F2FP.F16.F32.PACK_AB R53, R27, R26 ;  /* 0x0000001a1b35723e */ /* 0x000fe200000000ff */
[----:B------:R-:W-:Y:S01]  /*3680*/  FMUL.FTZ R120, R54, R145 ;  /* 0x0000009136787220 */ /* 0x000fe20000410000 */
[----:B------:R-:W-:-:S04]  /*3690*/  F2FP.F16.F32.PACK_AB R54, R37, R38 ;  /* 0x000000262536723e */ /* 0x000fc800000000ff */
[----:B------:R-:W-:-:S07]  /*36a0*/  F2FP.F16.F32.PACK_AB R55, R120, R121 ;  /* 0x000000797837723e */ /* 0x000fce00000000ff */
.L_x_43827:
[----:B------:R-:W0:Y:S02]  /*36b0*/  @P0 LDC.64 R104, c[0x0][0x3a8] ;  /* 0x0000ea00ff680b82 */ /* 0x000e240000000a00 */
[C---:B0-----:R-:W-:Y:S01]  /*36c0*/  @P0 IMAD.WIDE.U32 R104, R146.reuse, 0x10, R104 ;  /* 0x0000001092680825 */ /* 0x041fe200078e0068 */
[----:B------:R-:W-:-:S04]  /*36d0*/  IADD3 R146, PT, PT, R146, 0x20, RZ ;  /* 0x0000002092927810 */ /* 0x000fc80007ffe0ff */
[----:B------:R0:W-:Y:S03]  /*36e0*/  @P0 STG.E.128 desc[UR6][R104.64], R52 ;  /* 0x0000003468000986 */ /* 0x0001e6000c101d06 */
.L_x_43825:
[----:B------:R-:W-:Y:S05]  /*36f0*/  BSYNC.RECONVERGENT B0 ;  /* 0x0000000000007941 */ /* 0x000fea0003800200 */
.L_x_43824:
        /* <DEDUP_REMOVED lines=18> */
[--C-:B------:R-:W-:Y:S02]  /*3820*/  HADD2.F32 R35, -RZ, R53.reuse.H0_H0 ;  /* 0x20000035ff237230 */ /* 0x100fe40000004100 */
[----:B------:R-:W-:-:S02]  /*3830*/  HADD2.F32 R36, -RZ, R53.H1_H1 ;  /* 0x30000035ff247230 */ /* 0x000fc40000004100 */
[-C--:B------:R-:W-:Y:S01]  /*3840*/  FFMA.FTZ R12, R12, R145.reuse, R28 ;  /* 0x000000910c0c7223 */ /* 0x080fe2000001001c */
[----:B------:R-:W-:Y:S02]  /*3850*/  HADD2.F32 R28, -RZ, R105.H0_H0 ;  /* 0x20000069ff1c7230 */ /* 0x000fe40000004100 */
[----:B------:R-:W-:Y:S02]  /*3860*/  HADD2.F32 R53, -RZ, R106.H1_H1 ;  /* 0x3000006aff357230 */ /* 0x000fe40000004100 */
[-C--:B------:R-:W-:Y:S01]  /*3870*/  FFMA.FTZ R29, R29, R145.reuse, R36 ;  /* 0x000000911d1d7223 */ /* 0x080fe20000010024 */
[----:B------:R-:W-:Y:S02]  /*3880*/  HADD2.F32 R36, -RZ, R54.H0_H0 ;  /* 0x20000036ff247230 */ /* 0x000fe40000004100 */
[----:B------:R-:W-:Y:S01]  /*3890*/  FFMA.FTZ R28, R28, R145, R35 ;  /* 0x000000911c1c7223 */ /* 0x000fe20000010023 */
[----:B------:R-:W-:Y:S02]  /*38a0*/  HADD2.F32 R35, -RZ, R106.H0_H0 ;  /* 0x2000006aff237230 */ /* 0x000fe40000004100 */
        /* <DEDUP_REMOVED lines=16> */
.L_x_43831:
        /* <DEDUP_REMOVED lines=20> */
.L_x_43833:
        /* <DEDUP_REMOVED lines=15> */
[-C--:B------:R-:W-:Y:S01]  /*3be0*/  FMUL.FTZ R115, R53, R145.reuse ;  /* 0x0000009135737220 */ /* 0x080fe20000410000 */
[----:B------:R-:W-:Y:S01]  /*3bf0*/  F2FP.F16.F32.PACK_AB R53, R29, R28 ;  /* 0x0000001c1d35723e */ /* 0x000fe200000000ff */
[----:B------:R-:W-:Y:S01]  /*3c00*/  FMUL.FTZ R114, R54, R145 ;  /* 0x0000009136727220 */ /* 0x000fe20000410000 */
[----:B------:R-:W-:-:S04]  /*3c10*/  F2FP.F16.F32.PACK_AB R54, R35, R36 ;  /* 0x000000242336723e */ /* 0x000fc800000000ff */
[----:B------:R-:W-:-:S07]  /*3c20*/  F2FP.F16.F32.PACK_AB R55, R114, R115 ;  /* 0x000000737237723e */ /* 0x000fce00000000ff */
.L_x_43832:
[----:B------:R-:W0:Y:S02]  /*3c30*/  @P0 LDC.64 R104, c[0x0][0x3a8] ;  /* 0x0000ea00ff680b82 */ /* 0x000e240000000a00 */
[C---:B0-----:R-:W-:Y:S01]  /*3c40*/  @P0 IMAD.WIDE.U32 R104, R146.reuse, 0x10, R104 ;  /* 0x0000001092680825 */ /* 0x041fe200078e0068 */
[----:B------:R-:W-:-:S04]  /*3c50*/  IADD3 R146, PT, PT, R146, 0x20, RZ ;  /* 0x0000002092927810 */ /* 0x000fc80007ffe0ff */
[----:B------:R0:W-:Y:S03]  /*3c60*/  @P0 STG.E.128 desc[UR6][R104.64], R52 ;  /* 0x0000003468000986 */ /* 0x0001e6000c101d06 */
.L_x_43830:
[----:B------:R-:W-:Y:S05]  /*3c70*/  BSYNC.RECONVERGENT B0 ;  /* 0x0000000000007941 */ /* 0x000fea0003800200 */
.L_x_43829:
        /* <DEDUP_REMOVED lines=22> */
[----:B------:R-:W-:Y:S02]  /*3de0*/  HADD2.F32 R105, -RZ, R54.H0_H0 ;  /* 0x20000036ff697230 */ /* 0x000fe40000004100 */
[-C--:B------:R-:W-:Y:S01]  /*3df0*/  FFMA.FTZ R31, R31, R145.reuse, R53 ;  /* 0x000000911f1f7223 */ /* 0x080fe20000010035 */
[--C-:B------:R-:W-:Y:S02]  /*3e00*/  HADD2.F32 R53, -RZ, R106.reuse.H1_H1 ;  /* 0x3000006aff357230 */ /* 0x100fe40000004100 */
[----:B------:R-:W-:Y:S01]  /*3e10*/  FFMA.FTZ R30, R30, R145, R51 ;  /* 0x000000911e1e7223 */ /* 0x000fe20000010033 */
[----:B------:R-:W-:Y:S02]  /*3e20*/  HADD2.F32 R51, -RZ, R106.H0_H0 ;  /* 0x2000006aff337230 */ /* 0x000fe40000004100 */
[----:B------:R-:W-:-:S03]  /*3e30*/  HADD2.F32 R54, -RZ, R54.H1_H1 ;  /* 0x30000036ff367230 */ /* 0x000fc60000004100 */
[-C--:B------:R-:W-:Y:S01]  /*3e40*/  FFMA.FTZ R51, R51, R145.reuse, R105 ;  /* 0x0000009133337223 */ /* 0x080fe20000010069 */
[----:B------:R-:W-:Y:S02]  /*3e50*/  HADD2.F32 R105, -RZ, R55.H0_H0 ;  /* 0x20000037ff697230 */ /* 0x000fe40000004100 */
[-C--:B------:R-:W-:Y:S01]  /*3e60*/  FFMA.FTZ R108, R53, R145.reuse, R54 ;  /* 0x00000091356c7223 */ /* 0x080fe20000010036 */
[--C-:B------:R-:W-:Y:S02]  /*3e70*/  HADD2.F32 R53, -RZ, R107.reuse.H0_H0 ;  /* 0x2000006bff357230 */ /* 0x100fe40000004100 */
[----:B------:R-:W-:Y:S02]  /*3e80*/  HADD2.F32 R54, -RZ, R107.H1_H1 ;  /* 0x3000006bff367230 */ /* 0x000fe40000004100 */
[----:B------:R-:W-:Y:S02]  /*3e90*/  HADD2.F32 R55, -RZ, R55.H1_H1 ;  /* 0x30000037ff377230 */ /* 0x000fe40000004100 */
[----:B------:R-:W-:Y:S01]  /*3ea0*/  FFMA.FTZ R113, R53, R145, R105 ;  /* 0x0000009135717223 */ /* 0x000fe20000010069 */
        /* <DEDUP_REMOVED lines=8> */
.L_x_43836:
        /* <DEDUP_REMOVED lines=20> */
.L_x_43838:
        /* <DEDUP_REMOVED lines=20> */
.L_x_43837:
[----:B------:R-:W0:Y:S02]  /*41b0*/  @P0 LDC.64 R104, c[0x0][0x3a8] ;  /* 0x0000ea00ff680b82 */ /* 0x000e240000000a00 */
[C---:B0-----:R-:W-:Y:S01]  /*41c0*/  @P0 IMAD.WIDE.U32 R104, R146.reuse, 0x10, R104 ;  /* 0x0000001092680825 */ /* 0x041fe200078e0068 */
[----:B------:R-:W-:-:S04]  /*41d0*/  IADD3 R146, PT, PT, R146, 0x20, RZ ;  /* 0x0000002092927810 */ /* 0x000fc80007ffe0ff */
[----:B------:R0:W-:Y:S03]  /*41e0*/  @P0 STG.E.128 desc[UR6][R104.64], R52 ;  /* 0x0000003468000986 */ /* 0x0001e6000c101d06 */
.L_x_43835:
[----:B------:R-:W-:Y:S05]  /*41f0*/  BSYNC.RECONVERGENT B0 ;  /* 0x0000000000007941 */ /* 0x000fea0003800200 */
.L_x_43834:
        /* <DEDUP_REMOVED lines=14> */
[--C-:B-----5:R-:W-:Y:S02]  /*42e0*/  HADD2.F32 R34, -RZ, R107.reuse.H0_H0 ;  /* 0x2000006bff227230 */ /* 0x120fe40000004100 */
[----:B------:R-:W-:Y:S02]  /*42f0*/  HADD2.F32 R110, -RZ, R107.H1_H1 ;  /* 0x3000006bff6e7230 */ /* 0x000fe40000004100 */
[----:B------:R-:W-:Y:S02]  /*4300*/  HADD2.F32 R116, -RZ, R105.H1_H1 ;  /* 0x30000069ff747230 */ /* 0x000fe40000004100 */
[--C-:B--2---:R-:W-:Y:S02]  /*4310*/  HADD2.F32 R107, -RZ, R55.reuse.H0_H0 ;  /* 0x20000037ff6b7230 */ /* 0x104fe40000004100 */
[----:B------:R-:W-:Y:S02]  /*4320*/  HADD2.F32 R55, -RZ, R55.H1_H1 ;  /* 0x30000037ff377230 */ /* 0x000fe40000004100 */
[----:B------:R-:W-:-:S02]  /*4330*/  HADD2.F32 R109, -RZ, R53.H0_H0 ;  /* 0x20000035ff6d7230 */ /* 0x000fc40000004100 */
[-C--:B------:R-:W-:Y:S01]  /*4340*/  FFMA.FTZ R32, R34, R145.reuse, R107 ;  /* 0x0000009122207223 */ /* 0x080fe2000001006b */
[----:B------:R-:W-:Y:S02]  /*4350*/  HADD2.F32 R53, -RZ, R53.H1_H1 ;  /* 0x30000035ff357230 */ /* 0x000fe40000004100 */
[-C--:B------:R-:W-:Y:S01]  /*4360*/  FFMA.FTZ R33, R110, R145.reuse, R55 ;  /* 0x000000916e217223 */ /* 0x080fe20000010037 */
[----:B------:R-:W-:Y:S02]  /*4370*/  HADD2.F32 R110, -RZ, R105.H0_H0 ;  /* 0x20000069ff6e7230 */ /* 0x000fe40000004100 */
[----:B------:R-:W-:Y:S02]  /*4380*/  HADD2.F32 R34, -RZ, R104.H0_H0 ;  /* 0x20000068ff227230 */ /* 0x000fe40000004100 */
[----:B------:R-:W-:Y:S02]  /*4390*/  HADD2.F32 R55, -RZ, R52.H0_H0 ;  /* 0x20000034ff377230 */ /* 0x000fe40000004100 */
[-C--:B------:R-:W-:Y:S01]  /*43a0*/  FFMA.FTZ R109, R110, R145.reuse, R109 ;  /* 0x000000916e6d7223 */ /* 0x080fe2000001006d */
[----:B------:R-:W-:Y:S01]  /*43b0*/  FFMA.FTZ R110, R116, R145, R53 ;  /* 0x00000091746e7223 */ /* 0x000fe20000010035 */
[----:B------:R-:W-:-:S02]  /*43c0*/  HADD2.F32 R116, -RZ, R106.H0_H0 ;  /* 0x2000006aff747230 */ /* 0x000fc40000004100 */
[----:B------:R-:W-:Y:S02]  /*43d0*/  HADD2.F32 R111, -RZ, R54.H0_H0 ;  /* 0x20000036ff6f7230 */ /* 0x000fe40000004100 */
[-C--:B------:R-:W-:Y:S01]  /*43e0*/  FFMA.FTZ R34, R34, R145.reuse, R55 ;  /* 0x0000009122227223 */ /* 0x080fe20000010037 */
[----:B------:R-:W-:Y:S01]  /*43f0*/  HADD2.F32 R106, -RZ, R106.H1_H1 ;  /* 0x3000006aff6a7230 */ /* 0x000fe20000004100 */
[----:B------:R-:W-:Y:S01]  /*4400*/  F2FP.F16.F32.PACK_AB R55, R33, R32 ;  /* 0x000000202137723e */ /* 0x000fe200000000ff */
[----:B------:R-:W-:Y:S02]  /*4410*/  HADD2.F32 R143, -RZ, R54.H1_H1 ;  /* 0x30000036ff8f7230 */ /* 0x000fe40000004100 */
[----:B------:R-:W-:Y:S01]  /*4420*/  FFMA.FTZ R111, R116, R145, R111 ;  /* 0x00000091746f7223 */ /* 0x000fe2000001006f */
[----:B------:R-:W-:Y:S02]  /*4430*/  HADD2.F32 R104, -RZ, R104.H1_H1 ;  /* 0x30000068ff687230 */ /* 0x000fe40000004100 */
[----:B------:R-:W-:-:S02]  /*4440*/  HADD2.F32 R53, -RZ, R52.H1_H1 ;  /* 0x30000034ff357230 */ /* 0x000fc40000004100 */
[----:B------:R-:W-:-:S03]  /*4450*/  FFMA.FTZ R143, R106, R145, R143 ;  /* 0x000000916a8f7223 */ /* 0x000fc6000001008f */
[----:B------:R-:W-:Y:S02]  /*4460*/  FFMA.FTZ R144, R104, R145, R53 ;  /* 0x0000009168907223 */ /* 0x000fe40000010035 */
[----:B------:R-:W-:Y:S02]  /*4470*/  F2FP.F16.F32.PACK_AB R54, R143, R111 ;  /* 0x0000006f8f36723e */ /* 0x000fe400000000ff */
[----:B------:R-:W-:Y:S02]  /*4480*/  F2FP.F16.F32.PACK_AB R53, R110, R109 ;  /* 0x0000006d6e35723e */ /* 0x000fe400000000ff */
[----:B------:R-:W-:Y:S01]  /*4490*/  F2FP.F16.F32.PACK_AB R52, R144, R34 ;  /* 0x000000229034723e */ /* 0x000fe200000000ff */
[----:B------:R-:W-:Y:S06]  /*44a0*/  BRA `(.L_x_43842) ;  /* 0x0000000000a07947 */ /* 0x000fec0003800000 */
.L_x_43841:
[----:B------:R-:W-:-:S04]  /*44b0*/  ISETP.NE.U32.AND P1, PT, R116, RZ, PT ;  /* 0x000000ff7400720c */ /* 0x000fc80003f25070 */
[----:B------:R-:W-:-:S13]  /*44c0*/  ISETP.NE.AND.EX P1, PT, R117, RZ, PT, P1 ;  /* 0x000000ff7500720c */ /* 0x000fda0003f25310 */
[----:B------:R-:W-:Y:S05]  /*44d0*/  @P1 BRA `(.L_x_43843) ;  /* 0x0000000000441947 */ /* 0x000fea0003800000 */
        /* <DEDUP_REMOVED lines=17> */
.L_x_43843:
        /* <DEDUP_REMOVED lines=20> */
.L_x_43842:
[----:B------:R-:W0:Y:S02]  /*4730*/  @P0 LDC.64 R104, c[0x0][0x3a8] ;  /* 0x0000ea00ff680b82 */ /* 0x000e240000000a00 */
[----:B0-----:R-:W-:-:S05]  /*4740*/  @P0 IMAD.WIDE.U32 R104, R146, 0x10, R104 ;  /* 0x0000001092680825 */ /* 0x001fca00078e0068 */
[----:B------:R0:W-:Y:S02]  /*4750*/  @P0 STG.E.128 desc[UR6][R104.64], R52 ;  /* 0x0000003468000986 */ /* 0x0001e4000c101d06 */
.L_x_43840:
[----:B------:R-:W-:Y:S05]  /*4760*/  BSYNC.RECONVERGENT B0 ;  /* 0x0000000000007941 */ /* 0x000fea0003800200 */
.L_x_43839:
        /* <DEDUP_REMOVED lines=292> */
.L_x_43877:
        /* <DEDUP_REMOVED lines=32> */
[----:B------:R-:W-:Y:S01]  /*5bb0*/  F2FP.F16.F32.PACK_AB R104, R104, R105 ;  /* 0x000000696868723e */ /* 0x000fe200000000ff */
[----:B------:R-:W-:Y:S01]  /*5bc0*/  FADD.FTZ R105, R24, -R119 ;  /* 0x8000007718697221 */ /* 0x000fe20000010000 */
[----:B------:R-:W-:-:S03]  /*5bd0*/  FMUL.FTZ R106, R118, R106 ;  /* 0x0000006a766a7220 */ /* 0x000fc60000410000 */
[----:B------:R-:W-:Y:S01]  /*5be0*/  FMUL.FTZ R105, R118, R105 ;  /* 0x0000006976697220 */ /* 0x000fe20000410000 */
[----:B---3--:R-:W-:-:S03]  /*5bf0*/  FFMA.FTZ R106, R106, R117, R102 ;  /* 0x000000756a6a7223 */ /* 0x008fc60000010066 */
[----:B------:R-:W-:Y:S01]  /*5c00*/  FFMA.FTZ R105, R105, R116, R103 ;  /* 0x0000007469697223 */ /* 0x000fe20000010067 */
[----:B------:R-:W-:-:S04]  /*5c10*/  FADD.FTZ R107, R50, -R119 ;  /* 0x80000077326b7221 */ /* 0x000fc80000010000 */
[----:B------:R-:W-:Y:S01]  /*5c20*/  F2FP.F16.F32.PACK_AB R105, R105, R106 ;  /* 0x0000006a6969723e */ /* 0x000fe200000000ff */
[----:B------:R-:W-:Y:S01]  /*5c30*/  FADD.FTZ R106, R49, -R119 ;  /* 0x80000077316a7221 */ /* 0x000fe20000010000 */
[----:B------:R-:W-:-:S03]  /*5c40*/  FMUL.FTZ R107, R118, R107 ;  /* 0x0000006b766b7220 */ /* 0x000fc60000410000 */
[----:B------:R-:W-:Y:S01]  /*5c50*/  FMUL.FTZ R106, R118, R106 ;  /* 0x0000006a766a7220 */ /* 0x000fe20000410000 */
[----:B------:R-:W-:-:S03]  /*5c60*/  FFMA.FTZ R107, R107, R147, R96 ;  /* 0x000000936b6b7223 */ /* 0x000fc60000010060 */
[----:B------:R-:W-:Y:S01]  /*5c70*/  FFMA.FTZ R106, R106, R252, R97 ;  /* 0x000000fc6a6a7223 */ /* 0x000fe20000010061 */
[----:B------:R-:W-:-:S04]  /*5c80*/  FADD.FTZ R116, R133, -R119 ;  /* 0x8000007785747221 */ /* 0x000fc80000010000 */
[----:B------:R-:W-:Y:S01]  /*5c90*/  F2FP.F16.F32.PACK_AB R106, R106, R107 ;  /* 0x0000006b6a6a723e */ /* 0x000fe200000000ff */
[----:B------:R-:W-:Y:S01]  /*5ca0*/  FADD.FTZ R107, R132, -R119 ;  /* 0x80000077846b7221 */ /* 0x000fe20000010000 */
[----:B------:R-:W-:-:S03]  /*5cb0*/  FMUL.FTZ R116, R118, R116 ;  /* 0x0000007476747220 */ /* 0x000fc60000410000 */
[----:B------:R-:W-:Y:S01]  /*5cc0*/  FMUL.FTZ R107, R118, R107 ;  /* 0x0000006b766b7220 */ /* 0x000fe20000410000 */
[----:B------:R-:W-:-:S03]  /*5cd0*/  FFMA.FTZ R116, R116, R146, R98 ;  /* 0x0000009274747223 */ /* 0x000fc60000010062 */
[----:B------:R-:W-:-:S05]  /*5ce0*/  FFMA.FTZ R107, R107, R145, R99 ;  /* 0x000000916b6b7223 */ /* 0x000fca0000010063 */
[----:B------:R-:W-:Y:S02]  /*5cf0*/  F2FP.F16.F32.PACK_AB R107, R107, R116 ;  /* 0x000000746b6b723e */ /* 0x000fe400000000ff */
[----:B------:R-:W0:Y:S02]  /*5d00*/  LDC.64 R116, c[0x0][0x428] ;  /* 0x00010a00ff747b82 */ /* 0x000e240000000a00 */
[----:B0-----:R-:W-:-:S05]  /*5d10*/  IMAD.WIDE.U32 R116, R6, 0x10, R116 ;  /* 0x0000001006747825 */ /* 0x001fca00078e0074 */
[----:B------:R1:W-:Y:S01]  /*5d20*/  STG.E.128 desc[UR6][R116.64], R104 ;  /* 0x0000006874007986 */ /* 0x0003e2000c101d06 */
[----:B------:R-:W-:-:S07]  /*5d30*/  IADD3 R6, PT, PT, R6, 0x20, RZ ;  /* 0x0000002006067810 */ /* 0x000fce0007ffe0ff */
.L_x_43846:
[----:B------:R-:W-:Y:S05]  /*5d40*/  BSYNC.RECONVERGENT B0 ;  /* 0x0000000000007941 */ /* 0x000fea0003800200 */
.L_x_43845:
        /* <DEDUP_REMOVED lines=16> */
[----:B------:R-:W-:Y:S01]  /*5e50*/  F2FP.F16.F32.PACK_AB R104, R104, R105 ;  /* 0x000000696868723e */ /* 0x000fe200000000ff */
[----:B------:R-:W-:Y:S01]  /*5e60*/  FADD.FTZ R105, R22, -R119 ;  /* 0x8000007716697221 */ /* 0x000fe20000010000 */
[----:B------:R-:W-:Y:S01]  /*5e70*/  FFMA.FTZ R107, R107, R244, R88 ;  /* 0x000000f46b6b7223 */ /* 0x000fe20000010058 */
[----:B------:R-:W-:Y:S02]  /*5e80*/  FFMA.FTZ R116, R116, R246, R90 ;  /* 0x000000f674747223 */ /* 0x000fe4000001005a */
[----:B------:R-:W-:-:S04]  /*5e90*/  FMUL.FTZ R105, R118, R105 ;  /* 0x0000006976697220 */ /* 0x000fc80000410000 */
[----:B------:R-:W-:-:S05]  /*5ea0*/  FFMA.FTZ R105, R105, R251, R95 ;  /* 0x000000fb69697223 */ /* 0x000fca000001005f */
[----:B------:R-:W-:Y:S01]  /*5eb0*/  F2FP.F16.F32.PACK_AB R105, R105, R106 ;  /* 0x0000006a6969723e */ /* 0x000fe200000000ff */
[----:B------:R-:W-:-:S04]  /*5ec0*/  FADD.FTZ R106, R47, -R119 ;  /* 0x800000772f6a7221 */ /* 0x000fc80000010000 */
[----:B------:R-:W-:-:S04]  /*5ed0*/  FMUL.FTZ R106, R118, R106 ;  /* 0x0000006a766a7220 */ /* 0x000fc80000410000 */
[----:B------:R-:W-:-:S05]  /*5ee0*/  FFMA.FTZ R106, R106, R245, R89 ;  /* 0x000000f56a6a7223 */ /* 0x000fca0000010059 */
[----:B------:R-:W-:Y:S01]  /*5ef0*/  F2FP.F16.F32.PACK_AB R106, R106, R107 ;  /* 0x0000006b6a6a723e */ /* 0x000fe200000000ff */
[----:B------:R-:W-:-:S04]  /*5f00*/  FADD.FTZ R107, R130, -R119 ;  /* 0x80000077826b7221 */ /* 0x000fc80000010000 */
[----:B------:R-:W-:-:S04]  /*5f10*/  FMUL.FTZ R107, R118, R107 ;  /* 0x0000006b766b7220 */ /* 0x000fc80000410000 */
[----:B------:R-:W-:-:S05]  /*5f20*/  FFMA.FTZ R107, R107, R247, R91 ;  /* 0x000000f76b6b7223 */ /* 0x000fca000001005b */
[----:B------:R-:W-:Y:S02]  /*5f30*/  F2FP.F16.F32.PACK_AB R107, R107, R116 ;  /* 0x000000746b6b723e */ /* 0x000fe400000000ff */
[----:B------:R-:W0:Y:S02]  /*5f40*/  LDC.64 R116, c[0x0][0x428] ;  /* 0x00010a00ff747b82 */ /* 0x000e240000000a00 */
[C---:B0-----:R-:W-:Y:S01]  /*5f50*/  IMAD.WIDE.U32 R116, R6.reuse, 0x10, R116 ;  /* 0x0000001006747825 */ /* 0x041fe200078e0074 */
[----:B------:R-:W-:-:S04]  /*5f60*/  IADD3 R6, PT, PT, R6, 0x20, RZ ;  /* 0x0000002006067810 */ /* 0x000fc80007ffe0ff */
[----:B------:R2:W-:Y:S03]  /*5f70*/  STG.E.128 desc[UR6][R116.64], R104 ;  /* 0x0000006874007986 */ /* 0x0005e6000c101d06 */
.L_x_43848:
[----:B------:R-:W-:Y:S05]  /*5f80*/  BSYNC.RECONVERGENT B0 ;  /* 0x0000000000007941 */ /* 0x000fea0003800200 */
.L_x_43847:
        /* <DEDUP_REMOVED lines=35> */
.L_x_43850:
[----:B------:R-:W-:Y:S05]  /*61c0*/  BSYNC.RECONVERGENT B0 ;  /* 0x0000000000007941 */ /* 0x000fea0003800200 */
.L_x_43849:
        /* <DEDUP_REMOVED lines=35> */
.L_x_43852:
[----:B------:R-:W-:Y:S05]  /*6400*/  BSYNC.RECONVERGENT B0 ;  /* 0x0000000000007941 */ /* 0x000fea0003800200 */
.L_x_43851:
        /* <DEDUP_REMOVED lines=35> */
.L_x_43854:
[----:B------:R-:W-:Y:S05]  /*6640*/  BSYNC.RECONVERGENT B0 ;  /* 0x0000000000007941 */ /* 0x000fea0003800200 */
.L_x_43853:
        /* <DEDUP_REMOVED lines=35> */
.L_x_43856:
[----:B------:R-:W-:Y:S05]  /*6880*/  BSYNC.RECONVERGENT B0 ;  /* 0x0000000000007941 */ /* 0x000fea0003800200 */
.L_x_43855:
        /* <DEDUP_REMOVED lines=35> */
.L_x_43858:
[----:B------:R-:W-:Y:S05]  /*6ac0*/  BSYNC.RECONVERGENT B0 ;  /* 0x0000000000007941 */ /* 0x000fea0003800200 */
.L_x_43857:
        /* <DEDUP_REMOVED lines=35> */
.L_x_43860:
[----:B------:R-:W-:Y:S05]  /*6d00*/  BSYNC.RECONVERGENT B0 ;  /* 0x0000000000007941 */ /* 0x000fea0003800200 */
.L_x_43859:
        /* <DEDUP_REMOVED lines=35> */
.L_x_43862:
[----:B------:R-:W-:Y:S05]  /*6f40*/  BSYNC.RECONVERGENT B0 ;  /* 0x0000000000007941 */ /* 0x000fea0003800200 */
.L_x_43861:
        /* <DEDUP_REMOVED lines=15> */
[----:B------:R-:W-:Y:S01]  /*7040*/  F2FP.F16.F32.PACK_AB R104, R104, R105 ;  /* 0x000000696868723e */ /* 0x000fe200000000ff */
[----:B------:R-:W-:Y:S01]  /*7050*/  FADD.FTZ R105, R110, -R119 ;  /* 0x800000776e697221 */ /* 0x000fe20000010000 */
[----:B------:R-:W-:-:S03]  /*7060*/  FFMA.FTZ R107, R107, R64, R56 ;  /* 0x000000406b6b7223 */ /* 0x000fc60000010038 */
[----:B------:R-:W-:-:S04]  /*7070*/  FMUL.FTZ R105, R118, R105 ;  /* 0x0000006976697220 */ /* 0x000fc80000410000 */
[----:B------:R-:W-:Y:S01]  /*7080*/  FFMA.FTZ R105, R105, R71, R63 ;  /* 0x0000004769697223 */ /* 0x000fe2000001003f */
[----:B0-----:R-:W-:-:S04]  /*7090*/  IMAD.WIDE.U32 R116, R6, 0x10, R116 ;  /* 0x0000001006747825 */ /* 0x001fc800078e0074 */
[----:B------:R-:W-:Y:S01]  /*70a0*/  F2FP.F16.F32.PACK_AB R105, R105, R106 ;  /* 0x0000006a6969723e */ /* 0x000fe200000000ff */
[----:B------:R-:W-:-:S04]  /*70b0*/  FADD.FTZ R106, R143, -R119 ;  /* 0x800000778f6a7221 */ /* 0x000fc80000010000 */
[----:B------:R-:W-:-:S04]  /*70c0*/  FMUL.FTZ R106, R118, R106 ;  /* 0x0000006a766a7220 */ /* 0x000fc80000410000 */
[----:B------:R-:W-:-:S05]  /*70d0*/  FFMA.FTZ R106, R106, R65, R57 ;  /* 0x000000416a6a7223 */ /* 0x000fca0000010039 */
[----:B------:R-:W-:Y:S01]  /*70e0*/  F2FP.F16.F32.PACK_AB R106, R106, R107 ;  /* 0x0000006b6a6a723e */ /* 0x000fe200000000ff */
[--C-:B------:R-:W-:Y:S01]  /*70f0*/  FADD.FTZ R107, R33, -R119.reuse ;  /* 0x80000077216b7221 */ /* 0x100fe20000010000 */
[----:B------:R-:W-:-:S03]  /*7100*/  FADD.FTZ R119, R32, -R119 ;  /* 0x8000007720777221 */ /* 0x000fc60000010000 */
[C---:B------:R-:W-:Y:S01]  /*7110*/  FMUL.FTZ R107, R118.reuse, R107 ;  /* 0x0000006b766b7220 */ /* 0x040fe20000410000 */
[----:B------:R-:W-:-:S03]  /*7120*/  FMUL.FTZ R119, R118, R119 ;  /* 0x0000007776777220 */ /* 0x000fc60000410000 */
[----:B------:R-:W-:Y:S01]  /*7130*/  FFMA.FTZ R107, R107, R67, R59 ;  /* 0x000000436b6b7223 */ /* 0x000fe2000001003b */
[----:B------:R-:W-:-:S05]  /*7140*/  FFMA.FTZ R119, R119, R66, R58 ;  /* 0x0000004277777223 */ /* 0x000fca000001003a */
[----:B------:R-:W-:-:S05]  /*7150*/  F2FP.F16.F32.PACK_AB R107, R107, R119 ;  /* 0x000000776b6b723e */ /* 0x000fca00000000ff */
[----:B------:R0:W-:Y:S02]  /*7160*/  STG.E.128 desc[UR6][R116.64], R104 ;  /* 0x0000006874007986 */ /* 0x0001e4000c101d06 */
.L_x_43864:
[----:B------:R-:W-:Y:S05]  /*7170*/  BSYNC.RECONVERGENT B0 ;  /* 0x0000000000007941 */ /* 0x000fea0003800200 */
.L_x_43863:
[----:B01234-:R-:W0:Y:S02]  /*7180*/  LDC.64 R104, c[0x0][0x380] ;  /* 0x0000e000ff687b82 */ /* 0x01fe240000000a00 */
[----:B0-----:R-:W-:-:S04]  /*7190*/  LEA R7, R104, R7, 0x2 ;  /* 0x0000000768077211 */ /* 0x001fc800078e10ff */
[----:B------:R-:W-:-:S13]  /*71a0*/  ISETP.GE.AND P0, PT, R7, R105, PT ;  /* 0x000000690700720c */ /* 0x000fda0003f06270 */
[----:B------:R-:W-:Y:S05]  /*71b0*/  @!P0 BRA `(.L_x_43865) ;  /* 0xffffff9c00788947 */ /* 0x000fea000383ffff */
[----:B------:R-:W-:Y:S05]  /*71c0*/  EXIT ;  /* 0x000000000000794d */ /* 0x000fea0003800000 */
.L_x_43844:
        /* <DEDUP_REMOVED lines=8> */
.L_x_43867:
[----:B------:R-:W-:Y:S05]  /*7250*/  BSYNC B0 ;  /* 0x0000000000007941 */ /* 0x000fea0003800000 */
.L_x_43866:
        /* <DEDUP_REMOVED lines=9> */
.L_x_43868:
        /* <DEDUP_REMOVED lines=8> */
.L_x_43869:
        /* <DEDUP_REMOVED lines=8> */
.L_x_43870:
        /* <DEDUP_REMOVED lines=8> */
.L_x_43871:
        /* <DEDUP_REMOVED lines=176> */
.L_x_43872:
[----:B------:R-:W-:Y:S02]  /*7f70*/  HFMA2 R106, -RZ, RZ, 0, 1.1920928955078125e-07 ;  /* 0x00000002ff6a7431 */ /* 0x000fe400000001ff */
[----:B------:R-:W-:Y:S01]  /*7f80*/  FADD.FTZ R116, R116, R104 ;  /* 0x0000006874747221 */ /* 0x000fe20000010000 */
[----:B------:R-:W-:-:S04]  /*7f90*/  MOV R104, 0xffffffff ;  /* 0xffffffff00687802 */ /* 0x000fc80000000f00 */
[----:B------:R-:W-:-:S07]  /*7fa0*/  MOV R117, R116 ;  /* 0x0000007400757202 */ /* 0x000fce0000000f00 */
[----:B------:R-:W-:Y:S05]  /*7fb0*/  WARPSYNC.COLLECTIVE R104, `(.L_x_43873) ;  /* 0x0000000068087348 */ /* 0x000fea0003c00000 */
[----:B------:R0:W1:Y:S02]  /*7fc0*/  SHFL.BFLY P6, R104, R117, R106, R105 ;  /* 0x0c00006a75687389 */ /* 0x00006400000c0069 */
[----:B01----:R-:W-:Y:S05]  /*7fd0*/  ENDCOLLECTIVE ;  /* 0x000000000000791b */ /* 0x003fea0003800000 */
.L_x_43873:
[----:B------:R-:W-:Y:S02]  /*7fe0*/  HFMA2 R106, -RZ, RZ, 0, 2.384185791015625e-07 ;  /* 0x00000004ff6a7431 */ /* 0x000fe400000001ff */
[----:B------:R-:W-:Y:S01]  /*7ff0*/  FADD.FTZ R116, R116, R104 ;  /* 0x0000006874747221 */ /* 0x000fe20000010000 */
[----:B------:R-:W-:-:S04]  /*8000*/  MOV R104, 0xffffffff ;  /* 0xffffffff00687802 */ /* 0x000fc80000000f00 */
[----:B------:R-:W-:-:S07]  /*8010*/  MOV R117, R116 ;  /* 0x0000007400757202 */ /* 0x000fce0000000f00 */
[----:B------:R-:W-:Y:S05]  /*8020*/  WARPSYNC.COLLECTIVE R104, `(.L_x_43874) ;  /* 0x0000000068087348 */ /* 0x000fea0003c00000 */
[----:B------:R0:W1:Y:S02]  /*8030*/  SHFL.BFLY P6, R104, R117, R106, R105 ;  /* 0x0c00006a75687389 */ /* 0x00006400000c0069 */
[----:B01----:R-:W-:Y:S05]  /*8040*/  ENDCOLLECTIVE ;  /* 0x000000000000791b */ /* 0x003fea0003800000 */
.L_x_43874:
[----:B------:R-:W-:Y:S02]  /*8050*/  HFMA2 R106, -RZ, RZ, 0, 4.76837158203125e-07 ;  /* 0x00000008ff6a7431 */ /* 0x000fe400000001ff */
[----:B------:R-:W-:Y:S01]  /*8060*/  FADD.FTZ R116, R116, R104 ;  /* 0x0000006874747221 */ /* 0x000fe20000010000 */
[----:B------:R-:W-:-:S04]  /*8070*/  MOV R104, 0xffffffff ;  /* 0xffffffff00687802 */ /* 0x000fc80000000f00 */
[----:B------:R-:W-:-:S07]  /*8080*/  MOV R117, R116 ;  /* 0x0000007400757202 */ /* 0x000fce0000000f00 */
[----:B------:R-:W-:Y:S05]  /*8090*/  WARPSYNC.COLLECTIVE R104, `(.L_x_43875) ;  /* 0x0000000068087348 */ /* 0x000fea0003c00000 */
[----:B------:R0:W1:Y:S02]  /*80a0*/  SHFL.BFLY P6, R104, R117, R106, R105 ;  /* 0x0c00006a75687389 */ /* 0x00006400000c0069 */
[----:B01----:R-:W-:Y:S05]  /*80b0*/  ENDCOLLECTIVE ;  /* 0x000000000000791b */ /* 0x003fea0003800000 */
.L_x_43875:
[----:B------:R-:W-:Y:S02]  /*80c0*/  HFMA2 R106, -RZ, RZ, 0, 9.5367431640625e-07 ;  /* 0x00000010ff6a7431 */ /* 0x000fe400000001ff */
[----:B------:R-:W-:Y:S01]  /*80d0*/  FADD.FTZ R116, R116, R104 ;  /* 0x0000006874747221 */ /* 0x000fe20000010000 */
[----:B------:R-:W-:-:S04]  /*80e0*/  MOV R104, 0xffffffff ;  /* 0xffffffff00687802 */ /* 0x000fc80000000f00 */
[----:B------:R-:W-:-:S07]  /*80f0*/  MOV R117, R116 ;  /* 0x0000007400757202 */ /* 0x000fce0000000f00 */
[----:B------:R-:W-:Y:S05]  /*8100*/  WARPSYNC.COLLECTIVE R104, `(.L_x_43876) ;  /* 0x0000000068087348 */ /* 0x000fea0003c00000 */
[----:B------:R0:W1:Y:S02]  /*8110*/  SHFL.BFLY P6, R104, R117, R106, R105 ;  /* 0x0c00006a75687389 */ /* 0x00006400000c0069 */
[----:B01----:R-:W-:Y:S05]  /*8120*/  ENDCOLLECTIVE ;  /* 0x000000000000791b */ /* 0x003fea0003800000 */
.L_x_43876:
[----:B------:R-:W-:Y:S05]  /*8130*/  BRA `(.L_x_43877) ;  /* 0xffffffd8001c7947 */ /* 0x000fea000383ffff */
.L_x_43878:
        /* <DEDUP_REMOVED lines=12> */
.L_x_88496:


//--------------------- .text._ZN10layer_norm13ln_fwd_kernelINS_13Kernel_traitsIf6__halfS2_S2_fjLj2560ELj1ELj4ELj1ELj16ENS_18Kernel_traits_baseILj2560EfS2_S2_S2_fjLj128EEEEELb0ELb0ELb0ELb1EEEvNS_9FwdParamsE --------------------------
	.section	.text._ZN10layer_norm13ln_fwd_kernelINS_13Kernel_traitsIf6__halfS2_S2_fjLj2560ELj1ELj4ELj1ELj16ENS_18Kernel_traits_baseILj2560EfS2_S2_S2_fjLj128EEEEELb0ELb0ELb0ELb1EEEvNS_9FwdParamsE,"ax",@progbits
	.align	128
        .global         _ZN10layer_norm13ln_fwd_kernelINS_13Kernel_traitsIf6__halfS2_S2_fjLj2560ELj1ELj4ELj1ELj16ENS_18Kernel_traits_baseILj2560EfS2_S2_S2_fjLj128EEEEELb0ELb0ELb0ELb1EEEvNS_9FwdParamsE
        .type           _ZN10layer_norm13ln_fwd_kernelINS_13Kernel_traitsIf6__halfS2_S2_fjLj2560ELj1ELj4ELj1ELj16ENS_18Kernel_traits_baseILj2560EfS2_S2_S2_fjLj128EEEEELb0ELb0ELb0ELb1EEEvNS_9FwdParamsE,@function
        .size           _ZN10layer_norm13ln_fwd_kernelINS_13Kernel_traitsIf6__halfS2_S2_fjLj2560ELj1ELj4ELj1ELj16ENS_18Kernel_traits_baseILj2560EfS2_S2_S2_fjLj128EEEEELb0ELb0ELb0ELb1EEEvNS_9FwdParamsE,(.L_x_88497 - _ZN10layer_norm13ln_fwd_kernelINS_13Kernel_traitsIf6__halfS2_S2_fjLj2560ELj1ELj4ELj1ELj16ENS_18Kernel_traits_baseILj2560EfS2_S2_S2_fjLj128EEEEELb0ELb0ELb0ELb1EEEvNS_9FwdParamsE)
        .other          _ZN10layer_norm13ln_fwd_kernelINS_13Kernel_traitsIf6__halfS2_S2_fjLj2560ELj1ELj4ELj1ELj16ENS_18Kernel_traits_baseILj2560EfS2_S2_S2_fjLj128EEEEELb0ELb0ELb0ELb1EEEvNS_9FwdParamsE,@"STO_CUDA_ENTRY STV_DEFAULT"
_ZN10layer_norm13ln_fwd_kernelINS_13Kernel_traitsIf6__halfS2_S2_fjLj2560ELj1ELj4ELj1ELj16ENS_18Kernel_traits_baseILj2560EfS2_S2_S2_fjLj128EEEEELb0ELb0ELb0ELb1EEEvNS_9FwdParamsE:
.text._ZN10layer_norm13ln_fwd_kernelINS_13Kernel_traitsIf6__halfS2_S2_fjLj2560ELj1ELj4ELj1ELj16ENS_18Kernel_traits_baseILj2560EfS2_S2_S2_fjLj128EEEEELb0ELb0ELb0ELb1EEEvNS_9FwdParamsE:
        /* <DEDUP_REMOVED lines=68> */
.L_x_43879:
        /* <DEDUP_REMOVED lines=68> */
.L_x_43880:
        /* <DEDUP_REMOVED lines=10> */
.L_x_43912:
        /* <DEDUP_REMOVED lines=14> */
[----:B------:R-:W-:Y:S02]  /*0a00*/  HFMA2 R191, -RZ, RZ, 1.875, 0 ;  /* 0x3f800000ffbf7431 */ /* 0x000fe400000001ff */
[----:B--2---:R-:W-:-:S06]  /*0a10*/  @P1 HADD2.F32 R191, -RZ, R2.H0_H0 ;  /* 0x20000002ffbf1230 */ /* 0x004fcc0000004100 */
[----:B------:R-:W-:Y:S05]  /*0a20*/  BRA.U !UP0, `(.L_x_43881) ;  /* 0x0000000108807547 */ /* 0x000fea000b800000 */
[----:B------:R-:W0:Y:S02]  /*0a30*/  LDC.64 R2, c[0x0][0x3a0] ;  /* 0x0000e800ff027b82 */ /* 0x000e240000000a00 */
[----:B0-----:R-:W-:-:S05]  /*0a40*/  IMAD.WIDE.U32 R2, R21, 0x10, R2 ;  /* 0x0000001015027825 */ /* 0x001fca00078e0002 */
[----:B------:R-:W2:Y:S01]  /*0a50*/  LDG.E.128 R8, desc[UR6][R2.64] ;  /* 0x0000000602087981 */ /* 0x000ea2000c1e1d00 */
[----:B-----5:R-:W-:Y:S02]  /*0a60*/  HADD2.F32 R180, -RZ, R4.H0_H0 ;  /* 0x20000004ffb47230 */ /* 0x020fe40000004100 */
[--C-:B------:R-:W-:Y:S02]  /*0a70*/  HADD2.F32 R26, -RZ, R5.reuse.H0_H0 ;  /* 0x20000005ff1a7230 */ /* 0x100fe40000004100 */
[----:B------:R-:W-:Y:S02]  /*0a80*/  HADD2.F32 R0, -RZ, R5.H1_H1 ;  /* 0x30000005ff007230 */ /* 0x000fe40000004100 */
[----:B------:R-:W-:Y:S02]  /*0a90*/  HADD2.F32 R14, -RZ, R6.H0_H0 ;  /* 0x20000006ff0e7230 */ /* 0x000fe40000004100 */
[--C-:B------:R-:W-:Y:S02]  /*0aa0*/  HADD2.F32 R190, -RZ, R7.reuse.H0_H0 ;  /* 0x20000007ffbe7230 */ /* 0x100fe40000004100 */
[----:B------:R-:W-:-:S02]  /*0ab0*/  HADD2.F32 R16, -RZ, R7.H1_H1 ;  /* 0x30000007ff107230 */ /* 0x000fc40000004100 */
        /* <DEDUP_REMOVED lines=23> */
.L_x_43881:
[----:B------:R-:W-:-:S04]  /*0c30*/  UISETP.NE.U32.AND UP1, UPT, UR10, URZ, UPT ;  /* 0x000000ff0a00728c */ /* 0x000fc8000bf25070 */
[----:B------:R-:W-:-:S06]  /*0c40*/  UISETP.NE.AND.EX UP1, UPT, UR11, URZ, UPT, UP1 ;  /* 0x000000ff0b00728c */ /* 0x000fcc000bf25310 */
[----:B------:R-:W-:-:S13]  /*0c50*/  PLOP3.LUT P1, PT, PT, PT, UP1, 0x80, 0x8 ;  /* 0x000000000008781c */ /* 0x000fda0003f2f018 */
[----:B------:R-:W-:Y:S05]  /*0c60*/  @!P1 BRA `(.L_x_43883) ;  /* 0x0000000000549947 */ /* 0x000fea0003800000 */
        /* <DEDUP_REMOVED lines=19> */
[----:B------:R-:W-:Y:S01]  /*0da0*/  F2FP.F16.F32.PACK_AB R31, R27, R190 ;  /* 0x000000be1b1f723e */ /* 0x000fe200000000ff */
[----:B------:R-:W-:Y:S06]  /*0db0*/  BRA `(.L_x_43882) ;  /* 0x0000000000407947 */ /* 0x000fec0003800000 */
.L_x_43883:
        /* <DEDUP_REMOVED lines=15> */
[----:B------:R-:W-:-:S07]  /*0eb0*/  FMUL.FTZ R27, R8, R191 ;  /* 0x000000bf081b7220 */ /* 0x000fce0000410000 */
.L_x_43882:
        /* <DEDUP_REMOVED lines=9> */
[----:B------:R-:W2:Y:S01]  /*0f50*/  LDG.E.128 R4, desc[UR6][R4.64] ;  /* 0x0000000604047981 */ /* 0x000ea2000c1e1d00 */
[--C-:B-----5:R-:W-:Y:S02]  /*0f60*/  HADD2.F32 R8, -RZ, R17.reuse.H0_H0 ;  /* 0x20000011ff087230 */ /* 0x120fe40000004100 */
[----:B------:R-:W-:Y:S02]  /*0f70*/  HADD2.F32 R14, -RZ, R17.H1_H1 ;  /* 0x30000011ff0e7230 */ /* 0x000fe40000004100 */
[--C-:B------:R-:W-:Y:S02]  /*0f80*/  HADD2.F32 R20, -RZ, R19.reuse.H0_H0 ;  /* 0x20000013ff147230 */ /* 0x100fe40000004100 */
[----:B0-----:R-:W-:Y:S02]  /*0f90*/  HADD2.F32 R28, -RZ, R19.H1_H1 ;  /* 0x30000013ff1c7230 */ /* 0x001fe40000004100 */
[--C-:B------:R-:W-:Y:S02]  /*0fa0*/  HADD2.F32 R0, -RZ, R16.reuse.H0_H0 ;  /* 0x20000010ff007230 */ /* 0x100fe40000004100 */
[----:B------:R-:W-:-:S02]  /*0fb0*/  HADD2.F32 R2, -RZ, R16.H1_H1 ;  /* 0x30000010ff027230 */ /* 0x000fc40000004100 */
[--C-:B------:R-:W-:Y:S02]  /*0fc0*/  HADD2.F32 R16, -RZ, R18.reuse.H0_H0 ;  /* 0x20000012ff107230 */ /* 0x100fe40000004100 */
        /* <DEDUP_REMOVED lines=15> */
[----:B------:R-:W-:Y:S01]  /*10c0*/  FFMA.FTZ R15, R10, R191, R15 ;  /* 0x000000bf0a0f7223 */ /* 0x000fe2000001000f */
[----:B------:R-:W-:Y:S01]  /*10d0*/  F2FP.F16.F32.PACK_AB R29, R14, R17 ;  /* 0x000000110e1d723e */ /* 0x000fe200000000ff */
[----:B------:R-:W-:Y:S01]  /*10e0*/  FFMA.FTZ R19, R28, R191, R7 ;  /* 0x000000bf1c137223 */ /* 0x000fe20000010007 */
[----:B------:R-:W-:Y:S02]  /*10f0*/  F2FP.F16.F32.PACK_AB R28, R13, R18 ;  /* 0x000000120d1c723e */ /* 0x000fe400000000ff */
[----:B------:R-:W-:Y:S02]  /*1100*/  F2FP.F16.F32.PACK_AB R30, R15, R16 ;  /* 0x000000100f1e723e */ /* 0x000fe400000000ff */
[----:B------:R-:W-:Y:S01]  /*1110*/  F2FP.F16.F32.PACK_AB R31, R19, R20 ;  /* 0x00000014131f723e */ /* 0x000fe200000000ff */
[----:B------:R-:W-:Y:S06]  /*1120*/  BRA `(.L_x_43885) ;  /* 0x0000000000a07947 */ /* 0x000fec0003800000 */
.L_x_43884:
[----:B------:R-:W-:-:S04]  /*1130*/  UISETP.NE.U32.AND UP1, UPT, UR10, URZ, UPT ;  /* 0x000000ff0a00728c */ /* 0x000fc8000bf25070 */
[----:B------:R-:W-:-:S09]  /*1140*/  UISETP.NE.AND.EX UP1, UPT, UR11, URZ, UPT, UP1 ;  /* 0x000000ff0b00728c */ /* 0x000fd2000bf25310 */
[----:B------:R-:W-:Y:S05]  /*1150*/  BRA.U UP1, `(.L_x_43886) ;  /* 0x0000000101447547 */ /* 0x000fea000b800000 */
[--C-:B-----5:R-:W-:Y:S02]  /*1160*/  HADD2.F32 R0, -RZ, R16.reuse.H0_H0 ;  /* 0x20000010ff007230 */ /* 0x120fe40000004100 */
[----:B------:R-:W-:Y:S02]  /*1170*/  HADD2.F32 R16, -RZ, R16.H1_H1 ;  /* 0x30000010ff107230 */ /* 0x000fe40000004100 */
[--C-:B0-----:R-:W-:Y:S02]  /*1180*/  HADD2.F32 R2, -RZ, R17.reuse.H0_H0 ;  /* 0x20000011ff027230 */ /* 0x101fe40000004100 */
[----:B------:R-:W-:Y:S02]  /*1190*/  HADD2.F32 R14, -RZ, R17.H1_H1 ;  /* 0x30000011ff0e7230 */ /* 0x000fe40000004100 */
[-C--:B------:R-:W-:Y:S01]  /*11a0*/  FMUL.FTZ R13, R16, R191.reuse ;  /* 0x000000bf100d7220 */ /* 0x080fe20000410000 */
[--C-:B------:R-:W-:Y:S02]  /*11b0*/  HADD2.F32 R4, -RZ, R18.reuse.H0_H0 ;  /* 0x20000012ff047230 */ /* 0x100fe40000004100 */
        /* <DEDUP_REMOVED lines=10> */
[----:B------:R-:W-:Y:S06]  /*1260*/  BRA `(.L_x_43885) ;  /* 0x0000000000507947 */ /* 0x000fec0003800000 */
.L_x_43886:
[--C-:B-----5:R-:W-:Y:S02]  /*1270*/  HADD2.F32 R0, -RZ, R16.reuse.H0_H0 ;  /* 0x20000010ff007230 */ /* 0x120fe40000004100 */
[----:B0-----:R-:W-:Y:S02]  /*1280*/  HADD2.F32 R2, -RZ, R16.H1_H1 ;  /* 0x30000010ff027230 */ /* 0x001fe40000004100 */
[--C-:B------:R-:W-:Y:S02]  /*1290*/  HADD2.F32 R4, -RZ, R17.reuse.H0_H0 ;  /* 0x20000011ff047230 */ /* 0x100fe40000004100 */
        /* <DEDUP_REMOVED lines=12> */
[----:B------:R-:W-:Y:S01]  /*1360*/  F2FP.F16.F32.PACK_AB R28, R13, R18 ;  /* 0x000000120d1c723e */ /* 0x000fe200000000ff */
[----:B------:R-:W-:Y:S01]  /*1370*/  FMUL.FTZ R19, R8, R191 ;  /* 0x000000bf08137220 */ /* 0x000fe20000410000 */
[----:B------:R-:W-:-:S02]  /*1380*/  F2FP.F16.F32.PACK_AB R30, R15, R16 ;  /* 0x000000100f1e723e */ /* 0x000fc400000000ff */
[----:B------:R-:W-:Y:S02]  /*1390*/  F2FP.F16.F32.PACK_AB R29, R14, R17 ;  /* 0x000000110e1d723e */ /* 0x000fe400000000ff */
[----:B------:R-:W-:-:S07]  /*13a0*/  F2FP.F16.F32.PACK_AB R31, R19, R20 ;  /* 0x00000014131f723e */ /* 0x000fce00000000ff */
.L_x_43885:
        /* <DEDUP_REMOVED lines=18> */
[----:B--2---:R-:W-:Y:S02]  /*14d0*/  HADD2.F32 R3, -RZ, R29.H0_H0 ;  /* 0x2000001dff037230 */ /* 0x004fe40000004100 */
[----:B------:R-:W-:Y:S02]  /*14e0*/  HADD2.F32 R7, -RZ, R30.H0_H0 ;  /* 0x2000001eff077230 */ /* 0x000fe40000004100 */
        /* <DEDUP_REMOVED lines=8> */
[----:B------:R-:W-:Y:S02]  /*1570*/  HADD2.F32 R179, -RZ, R30.H1_H1 ;  /* 0x3000001effb37230 */ /* 0x000fe40000004100 */
[----:B------:R-:W-:Y:S01]  /*1580*/  FFMA.FTZ R2, R2, R191, R177 ;  /* 0x000000bf02027223 */ /* 0x000fe200000100b1 */
[----:B------:R-:W-:-:S02]  /*1590*/  HADD2.F32 R31, -RZ, R31.H1_H1 ;  /* 0x3000001fff1f7230 */ /* 0x000fc40000004100 */
[-C--:B------:R-:W-:Y:S01]  /*15a0*/  FFMA.FTZ R3, R176, R191.reuse, R29 ;  /* 0x000000bfb0037223 */ /* 0x080fe2000001001d */
[----:B------:R-:W-:Y:S01]  /*15b0*/  FFMA.FTZ R4, R178, R191, R179 ;  /* 0x000000bfb2047223 */ /* 0x000fe200000100b3 */
[----:B------:R-:W-:Y:S01]  /*15c0*/  F2FP.F16.F32.PACK_AB R28, R2, R9 ;  /* 0x00000009021c723e */ /* 0x000fe200000000ff */
[----:B------:R-:W-:Y:S02]  /*15d0*/  FFMA.FTZ R5, R182, R191, R31 ;  /* 0x000000bfb6057223 */ /* 0x000fe4000001001f */
[----:B------:R-:W-:Y:S02]  /*15e0*/  F2FP.F16.F32.PACK_AB R29, R3, R8 ;  /* 0x00000008031d723e */ /* 0x000fe400000000ff */
[----:B------:R-:W-:Y:S02]  /*15f0*/  F2FP.F16.F32.PACK_AB R30, R4, R7 ;  /* 0x00000007041e723e */ /* 0x000fe400000000ff */
[----:B------:R-:W-:Y:S01]  /*1600*/  F2FP.F16.F32.PACK_AB R31, R5, R6 ;  /* 0x00000006051f723e */ /* 0x000fe200000000ff */
[----:B------:R-:W-:Y:S06]  /*1610*/  BRA `(.L_x_43888) ;  /* 0x0000000000a07947 */ /* 0x000fec0003800000 */
.L_x_43887:
[----:B------:R-:W-:-:S04]  /*1620*/  UISETP.NE.U32.AND UP1, UPT, UR10, URZ, UPT ;  /* 0x000000ff0a00728c */ /* 0x000fc8000bf25070 */
[----:B------:R-:W-:-:S09]  /*1630*/  UISETP.NE.AND.EX UP1, UPT, UR11, URZ, UPT, UP1 ;  /* 0x000000ff0b00728c */ /* 0x000fd2000bf25310 */
[----:B------:R-:W-:Y:S05]  /*1640*/  BRA.U UP1, `(.L_x_43889) ;  /* 0x0000000101447547 */ /* 0x000fea000b800000 */
[--C-:B-----5:R-:W-:Y:S02]  /*1650*/  HADD2.F32 R0, -RZ, R4.reuse.H0_H0 ;  /* 0x20000004ff007230 */ /* 0x120fe40000004100 */
[----:B0-----:R-:W-:Y:S02]  /*1660*/  HADD2.F32 R2, -RZ, R4.H1_H1 ;  /* 0x30000004ff027230 */ /* 0x001fe40000004100 */
[----:B------:R-:W-:Y:S02]  /*1670*/  HADD2.F32 R4, -RZ, R5.H1_H1 ;  /* 0x30000005ff047230 */ /* 0x000fe40000004100 */
[-C--:B------:R-:W-:Y:S01]  /*1680*/  FMUL.FTZ R9, R0, R191.reuse ;  /* 0x000000bf00097220 */ /* 0x080fe20000410000 */
[--C-:B------:R-:W-:Y:S02]  /*1690*/  HADD2.F32 R176, -RZ, R6.reuse.H0_H0 ;  /* 0x20000006ffb07230 */ /* 0x100fe40000004100 */
[----:B------:R-:W-:Y:S01]  /*16a0*/  FMUL.FTZ R2, R2, R191 ;  /* 0x000000bf02027220 */ /* 0x000fe20000410000 */
[----:B------:R-:W-:-:S02]  /*16b0*/  HADD2.F32 R6, -RZ, R6.H1_H1 ;  /* 0x30000006ff067230 */ /* 0x000fc40000004100 */
[-C--:B------:R-:W-:Y:S01]  /*16c0*/  FMUL.FTZ R3, R4, R191.reuse ;  /* 0x000000bf04037220 */ /* 0x080fe20000410000 */
[----:B------:R-:W-:Y:S02]  /*16d0*/  HADD2.F32 R8, -RZ, R5.H0_H0 ;  /* 0x20000005ff087230 */ /* 0x000fe40000004100 */
        /* <DEDUP_REMOVED lines=8> */
.L_x_43889:
[--C-:B-----5:R-:W-:Y:S02]  /*1760*/  HADD2.F32 R0, -RZ, R4.reuse.H0_H0 ;  /* 0x20000004ff007230 */ /* 0x120fe40000004100 */
[----:B0-----:R-:W-:Y:S02]  /*1770*/  HADD2.F32 R2, -RZ, R4.H1_H1 ;  /* 0x30000004ff027230 */ /* 0x001fe40000004100 */
[--C-:B------:R-:W-:Y:S02]  /*1780*/  HADD2.F32 R4, -RZ, R6.reuse.H0_H0 ;  /* 0x20000006ff047230 */ /* 0x100fe40000004100 */
[-C--:B------:R-:W-:Y:S01]  /*1790*/  FMUL.FTZ R9, R0, R191.reuse ;  /* 0x000000bf00097220 */ /* 0x080fe20000410000 */
[----:B------:R-:W-:Y:S02]  /*17a0*/  HADD2.F32 R30, -RZ, R6.H1_H1 ;  /* 0x30000006ff1e7230 */ /* 0x000fe40000004100 */
[----:B------:R-:W-:Y:S01]  /*17b0*/  FMUL.FTZ R2, R2, R191 ;  /* 0x000000bf02027220 */ /* 0x000fe20000410000 */
[----:B------:R-:W-:-:S02]  /*17c0*/  HADD2.F32 R8, -RZ, R5.H0_H0 ;  /* 0x20000005ff087230 */ /* 0x000fc40000004100 */
[----:B------:R-:W-:Y:S02]  /*17d0*/  HADD2.F32 R28, -RZ, R5.H1_H1 ;  /* 0x30000005ff1c7230 */ /* 0x000fe40000004100 */
        /* <DEDUP_REMOVED lines=12> */
.L_x_43888:
        /* <DEDUP_REMOVED lines=39> */
.L_x_43890:
[----:B------:R-:W-:-:S04]  /*1b10*/  UISETP.NE.U32.AND UP1, UPT, UR10, URZ, UPT ;  /* 0x000000ff0a00728c */ /* 0x000fc8000bf25070 */
[----:B------:R-:W-:-:S09]  /*1b20*/  UISETP.NE.AND.EX UP1, UPT, UR11, URZ, UPT, UP1 ;  /* 0x000000ff0b00728c */ /* 0x000fd2000bf25310 */
[----:B------:R-:W-:Y:S05]  /*1b30*/  BRA.U UP1, `(.L_x_43892) ;  /* 0x0000000101447547 */ /* 0x000fea000b800000 */
[----:B0----5:R-:W-:Y:S02]  /*1b40*/  HADD2.F32 R182, -RZ, R176.H0_H0 ;  /* 0x200000b0ffb67230 */ /* 0x021fe40000004100 */
[--C-:B------:R-:W-:Y:S02]  /*1b50*/  HADD2.F32 R184, -RZ, R177.reuse.H1_H1 ;  /* 0x300000b1ffb87230 */ /* 0x100fe40000004100 */
        /* <DEDUP_REMOVED lines=15> */
.L_x_43892:
[----:B0----5:R-:W-:Y:S02]  /*1c50*/  HADD2.F32 R28, -RZ, R176.H0_H0 ;  /* 0x200000b0ff1c7230 */ /* 0x021fe40000004100 */
[----:B------:R-:W-:Y:S02]  /*1c60*/  HADD2.F32 R182, -RZ, R178.H0_H0 ;  /* 0x200000b2ffb67230 */ /* 0x000fe40000004100 */
[----:B------:R-:W-:Y:S02]  /*1c70*/  HADD2.F32 R184, -RZ, R179.H1_H1 ;  /* 0x300000b3ffb87230 */ /* 0x000fe40000004100 */
        /* <DEDUP_REMOVED lines=9> */
[----:B------:R-:W-:Y:S02]  /*1d10*/  HADD2.F32 R186, -RZ, R179.H0_H0 ;  /* 0x200000b3ffba7230 */ /* 0x000fe40000004100 */
[----:B------:R-:W-:Y:S01]  /*1d20*/  FMUL.FTZ R183, R30, R191 ;  /* 0x000000bf1eb77220 */ /* 0x000fe20000410000 */
[----:B------:R-:W-:Y:S01]  /*1d30*/  F2FP.F16.F32.PACK_AB R28, R182, R189 ;  /* 0x000000bdb61c723e */ /* 0x000fe200000000ff */
[-C--:B------:R-:W-:Y:S01]  /*1d40*/  FMUL.FTZ R184, R178, R191.reuse ;  /* 0x000000bfb2b87220 */ /* 0x080fe20000410000 */
[----:B------:R-:W-:-:S02]  /*1d50*/  FMUL.FTZ R186, R186, R191 ;  /* 0x000000bfbaba7220 */ /* 0x000fc40000410000 */
[----:B------:R-:W-:Y:S02]  /*1d60*/  F2FP.F16.F32.PACK_AB R29, R183, R188 ;  /* 0x000000bcb71d723e */ /* 0x000fe400000000ff */
[----:B------:R-:W-:Y:S02]  /*1d70*/  F2FP.F16.F32.PACK_AB R30, R184, R187 ;  /* 0x000000bbb81e723e */ /* 0x000fe400000000ff */
[----:B------:R-:W-:-:S07]  /*1d80*/  F2FP.F16.F32.PACK_AB R31, R185, R186 ;  /* 0x000000bab91f723e */ /* 0x000fce00000000ff */
.L_x_43891:
        /* <DEDUP_REMOVED lines=33> */
[----:B------:R-:W-:Y:S01]  /*1fa0*/  FFMA.FTZ R195, R178, R191, R195 ;  /* 0x000000bfb2c37223 */ /* 0x000fe200000100c3 */
[----:B------:R-:W-:Y:S01]  /*1fb0*/  F2FP.F16.F32.PACK_AB R29, R194, R199 ;  /* 0x000000c7c21d723e */ /* 0x000fe200000000ff */
[----:B------:R-:W-:-:S03]  /*1fc0*/  FFMA.FTZ R196, R202, R191, R31 ;  /* 0x000000bfcac47223 */ /* 0x000fc6000001001f */
[----:B------:R-:W-:Y:S02]  /*1fd0*/  F2FP.F16.F32.PACK_AB R30, R195, R198 ;  /* 0x000000c6c31e723e */ /* 0x000fe400000000ff */
[----:B------:R-:W-:Y:S01]  /*1fe0*/  F2FP.F16.F32.PACK_AB R31, R196, R197 ;  /* 0x000000c5c41f723e */ /* 0x000fe200000000ff */
[----:B------:R-:W-:Y:S06]  /*1ff0*/  BRA `(.L_x_43894) ;  /* 0x0000000000a07947 */ /* 0x000fec0003800000 */
.L_x_43893:
[----:B------:R-:W-:-:S04]  /*2000*/  UISETP.NE.U32.AND UP1, UPT, UR10, URZ, UPT ;  /* 0x000000ff0a00728c */ /* 0x000fc8000bf25070 */
[----:B------:R-:W-:-:S09]  /*2010*/  UISETP.NE.AND.EX UP1, UPT, UR11, URZ, UPT, UP1 ;  /* 0x000000ff0b00728c */ /* 0x000fd2000bf25310 */
[----:B------:R-:W-:Y:S05]  /*2020*/  BRA.U UP1, `(.L_x_43895) ;  /* 0x0000000101447547 */ /* 0x000fea000b800000 */
[----:B-----5:R-:W-:Y:S02]  /*2030*/  HADD2.F32 R200, -RZ, R176.H0_H0 ;  /* 0x200000b0ffc87230 */ /* 0x020fe40000004100 */
[----:B------:R-:W-:Y:S02]  /*2040*/  HADD2.F32 R198, -RZ, R178.H0_H0 ;  /* 0x200000b2ffc67230 */ /* 0x000fe40000004100 */
[----:B------:R-:W-:Y:S02]  /*2050*/  HADD2.F32 R196, -RZ, R179.H0_H0 ;  /* 0x200000b3ffc47230 */ /* 0x000fe40000004100 */
[-C--:B------:R-:W-:Y:S01]  /*2060*/  FMUL.FTZ R200, R200, R191.reuse ;  /* 0x000000bfc8c87220 */ /* 0x080fe20000410000 */
[----:B------:R-:W-:Y:S02]  /*2070*/  HADD2.F32 R176, -RZ, R176.H1_H1 ;  /* 0x300000b0ffb07230 */ /* 0x000fe40000004100 */
[----:B------:R-:W-:Y:S01]  /*2080*/  FMUL.FTZ R198, R198, R191 ;  /* 0x000000bfc6c67220 */ /* 0x000fe20000410000 */
[----:B0-----:R-:W-:-:S02]  /*2090*/  HADD2.F32 R192, -RZ, R177.H0_H0 ;  /* 0x200000b1ffc07230 */ /* 0x001fc40000004100 */
        /* <DEDUP_REMOVED lines=10> */
.L_x_43895:
[----:B-----5:R-:W-:Y:S02]  /*2140*/  HADD2.F32 R200, -RZ, R176.H0_H0 ;  /* 0x200000b0ffc87230 */ /* 0x020fe40000004100 */
[----:B------:R-:W-:Y:S02]  /*2150*/  HADD2.F32 R198, -RZ, R178.H0_H0 ;  /* 0x200000b2ffc67230 */ /* 0x000fe40000004100 */
[----:B------:R-:W-:Y:S02]  /*2160*/  HADD2.F32 R176, -RZ, R176.H1_H1 ;  /* 0x300000b0ffb07230 */ /* 0x000fe40000004100 */
[-C--:B------:R-:W-:Y:S01]  /*2170*/  FMUL.FTZ R200, R200, R191.reuse ;  /* 0x000000bfc8c87220 */ /* 0x080fe20000410000 */
[--C-:B0-----:R-:W-:Y:S02]  /*2180*/  HADD2.F32 R28, -RZ, R177.reuse.H0_H0 ;  /* 0x200000b1ff1c7230 */ /* 0x101fe40000004100 */
        /* <DEDUP_REMOVED lines=15> */
.L_x_43894:
        /* <DEDUP_REMOVED lines=39> */
.L_x_43896:
[----:B------:R-:W-:-:S04]  /*24f0*/  UISETP.NE.U32.AND UP1, UPT, UR10, URZ, UPT ;  /* 0x000000ff0a00728c */ /* 0x000fc8000bf25070 */
[----:B------:R-:W-:-:S09]  /*2500*/  UISETP.NE.AND.EX UP1, UPT, UR11, URZ, UPT, UP1 ;  /* 0x000000ff0b00728c */ /* 0x000fd2000bf25310 */
[----:B------:R-:W-:Y:S05]  /*2510*/  BRA.U UP1, `(.L_x_43898) ;  /* 0x0000000101447547 */ /* 0x000fea000b800000 */
[----:B-----5:R-:W-:Y:S02]  /*2520*/  HADD2.F32 R202, -RZ, R176.H0_H0 ;  /* 0x200000b0ffca7230 */ /* 0x020fe40000004100 */
        /* <DEDUP_REMOVED lines=16> */
.L_x_43898:
[----:B-----5:R-:W-:Y:S02]  /*2630*/  HADD2.F32 R28, -RZ, R176.H0_H0 ;  /* 0x200000b0ff1c7230 */ /* 0x020fe40000004100 */
        /* <DEDUP_REMOVED lines=19> */
.L_x_43897:
        /* <DEDUP_REMOVED lines=11> */
[--C-:B------:R-:W-:Y:S02]  /*2820*/  HADD2.F32 R212, -RZ, R177.reuse.H0_H0 ;  /* 0x200000b1ffd47230 */ /* 0x100fe40000004100 */
[----:B------:R-:W-:Y:S02]  /*2830*/  HADD2.F32 R214, -RZ, R177.H1_H1 ;  /* 0x300000b1ffd67230 */ /* 0x000fe40000004100 */
[--C-:B------:R-:W-:Y:S02]  /*2840*/  HADD2.F32 R216, -RZ, R179.reuse.H1_H1 ;  /* 0x300000b3ffd87230 */ /* 0x100fe40000004100 */
[----:B------:R-:W-:Y:S02]  /*2850*/  HADD2.F32 R176, -RZ, R176.H1_H1 ;  /* 0x300000b0ffb07230 */ /* 0x000fe40000004100 */
[----:B------:R-:W-:-:S02]  /*2860*/  HADD2.F32 R218, -RZ, R179.H0_H0 ;  /* 0x200000b3ffda7230 */ /* 0x000fc40000004100 */
[----:B--2---:R-:W-:Y:S02]  /*2870*/  HADD2.F32 R211, -RZ, R28.H0_H0 ;  /* 0x2000001cffd37230 */ /* 0x004fe40000004100 */
[----:B------:R-:W-:Y:S02]  /*2880*/  HADD2.F32 R213, -RZ, R29.H0_H0 ;  /* 0x2000001dffd57230 */ /* 0x000fe40000004100 */
[--C-:B------:R-:W-:Y:S02]  /*2890*/  HADD2.F32 R177, -RZ, R31.reuse.H0_H0 ;  /* 0x2000001fffb17230 */ /* 0x100fe40000004100 */
[-C--:B------:R-:W-:Y:S01]  /*28a0*/  FFMA.FTZ R210, R210, R191.reuse, R211 ;  /* 0x000000bfd2d27223 */ /* 0x080fe200000100d3 */
[----:B------:R-:W-:Y:S02]  /*28b0*/  HADD2.F32 R217, -RZ, R31.H1_H1 ;  /* 0x3000001fffd97230 */ /* 0x000fe40000004100 */
[----:B------:R-:W-:Y:S01]  /*28c0*/  FFMA.FTZ R211, R212, R191, R213 ;  /* 0x000000bfd4d37223 */ /* 0x000fe200000100d5 */
[----:B------:R-:W-:-:S02]  /*28d0*/  HADD2.F32 R212, -RZ, R178.H0_H0 ;  /* 0x200000b2ffd47230 */ /* 0x000fc40000004100 */
[-C--:B------:R-:W-:Y:S01]  /*28e0*/  FFMA.FTZ R218, R218, R191.reuse, R177 ;  /* 0x000000bfdada7223 */ /* 0x080fe200000100b1 */
[----:B------:R-:W-:Y:S02]  /*28f0*/  HADD2.F32 R215, -RZ, R29.H1_H1 ;  /* 0x3000001dffd77230 */ /* 0x000fe40000004100 */
[-C--:B------:R-:W-:Y:S01]  /*2900*/  FFMA.FTZ R217, R216, R191.reuse, R217 ;  /* 0x000000bfd8d97223 */ /* 0x080fe200000100d9 */
[----:B------:R-:W-:Y:S02]  /*2910*/  HADD2.F32 R213, -RZ, R30.H0_H0 ;  /* 0x2000001effd57230 */ /* 0x000fe40000004100 */
[----:B------:R-:W-:Y:S02]  /*2920*/  HADD2.F32 R178, -RZ, R178.H1_H1 ;  /* 0x300000b2ffb27230 */ /* 0x000fe40000004100 */
[-C--:B------:R-:W-:Y:S01]  /*2930*/  FFMA.FTZ R215, R214, R191.reuse, R215 ;  /* 0x000000bfd6d77223 */ /* 0x080fe200000100d7 */
        /* <DEDUP_REMOVED lines=10> */
.L_x_43899:
[----:B------:R-:W-:-:S04]  /*29e0*/  UISETP.NE.U32.AND UP1, UPT, UR10, URZ, UPT ;  /* 0x000000ff0a00728c */ /* 0x000fc8000bf25070 */
[----:B------:R-:W-:-:S09]  /*29f0*/  UISETP.NE.AND.EX UP1, UPT, UR11, URZ, UPT, UP1 ;  /* 0x000000ff0b00728c */ /* 0x000fd2000bf25310 */
[----:B------:R-:W-:Y:S05]  /*2a00*/  BRA.U UP1, `(.L_x_43901) ;  /* 0x0000000101447547 */ /* 0x000fea000b800000 */
[--C-:B-----5:R-:W-:Y:S02]  /*2a10*/  HADD2.F32 R212, -RZ, R177.reuse.H0_H0 ;  /* 0x200000b1ffd47230 */ /* 0x120fe40000004100 */
[----:B------:R-:W-:Y:S02]  /*2a20*/  HADD2.F32 R210, -RZ, R176.H0_H0 ;  /* 0x200000b0ffd27230 */ /* 0x000fe40000004100 */
[----:B------:R-:W-:Y:S02]  /*2a30*/  HADD2.F32 R216, -RZ, R177.H1_H1 ;  /* 0x300000b1ffd87230 */ /* 0x000fe40000004100 */
[-C--:B------:R-:W-:Y:S01]  /*2a40*/  FMUL.FTZ R211, R212, R191.reuse ;  /* 0x000000bfd4d37220 */ /* 0x080fe20000410000 */
[----:B------:R-:W-:Y:S02]  /*2a50*/  HADD2.F32 R218, -RZ, R178.H0_H0 ;  /* 0x200000b2ffda7230 */ /* 0x000fe40000004100 */
        /* <DEDUP_REMOVED lines=12> */
.L_x_43901:
        /* <DEDUP_REMOVED lines=13> */
[-C--:B------:R-:W-:Y:S01]  /*2bf0*/  FMUL.FTZ R215, R30, R191.reuse ;  /* 0x000000bf1ed77220 */ /* 0x080fe20000410000 */
[----:B------:R-:W-:Y:S01]  /*2c00*/  F2FP.F16.F32.PACK_AB R28, R214, R210 ;  /* 0x000000d2d61c723e */ /* 0x000fe200000000ff */
[-C--:B------:R-:W-:Y:S01]  /*2c10*/  FMUL.FTZ R216, R178, R191.reuse ;  /* 0x000000bfb2d87220 */ /* 0x080fe20000410000 */
[----:B------:R-:W-:-:S02]  /*2c20*/  FMUL.FTZ R218, R218, R191 ;  /* 0x000000bfdada7220 */ /* 0x000fc40000410000 */
[----:B------:R-:W-:Y:S02]  /*2c30*/  F2FP.F16.F32.PACK_AB R29, R215, R211 ;  /* 0x000000d3d71d723e */ /* 0x000fe400000000ff */
[----:B------:R-:W-:Y:S02]  /*2c40*/  F2FP.F16.F32.PACK_AB R30, R216, R212 ;  /* 0x000000d4d81e723e */ /* 0x000fe400000000ff */
[----:B------:R-:W-:-:S07]  /*2c50*/  F2FP.F16.F32.PACK_AB R31, R217, R218 ;  /* 0x000000dad91f723e */ /* 0x000fce00000000ff */
.L_x_43900:
        /* <DEDUP_REMOVED lines=10> */
[--C-:B-----5:R-:W-:Y:S02]  /*2d00*/  HADD2.F32 R220, -RZ, R179.reuse.H0_H0 ;  /* 0x200000b3ffdc7230 */ /* 0x120fe40000004100 */
[----:B------:R-:W-:Y:S02]  /*2d10*/  HADD2.F32 R222, -RZ, R179.H1_H1 ;  /* 0x300000b3ffde7230 */ /* 0x000fe40000004100 */
[--C-:B------:R-:W-:Y:S02]  /*2d20*/  HADD2.F32 R224, -RZ, R178.reuse.H0_H0 ;  /* 0x200000b2ffe07230 */ /* 0x100fe40000004100 */
[----:B------:R-:W-:Y:S02]  /*2d30*/  HADD2.F32 R178, -RZ, R178.H1_H1 ;  /* 0x300000b2ffb27230 */ /* 0x000fe40000004100 */
[--C-:B--2---:R-:W-:Y:S02]  /*2d40*/  HADD2.F32 R223, -RZ, R31.reuse.H0_H0 ;  /* 0x2000001fffdf7230 */ /* 0x104fe40000004100 */
[----:B------:R-:W-:-:S02]  /*2d50*/  HADD2.F32 R31, -RZ, R31.H1_H1 ;  /* 0x3000001fff1f7230 */ /* 0x000fc40000004100 */
[----:B------:R-:W-:Y:S02]  /*2d60*/  HADD2.F32 R221, -RZ, R28.H0_H0 ;  /* 0x2000001cffdd7230 */ /* 0x000fe40000004100 */
[-C--:B------:R-:W-:Y:S01]  /*2d70*/  FFMA.FTZ R223, R220, R191.reuse, R223 ;  /* 0x000000bfdcdf7223 */ /* 0x080fe200000100df */
[----:B------:R-:W-:Y:S02]  /*2d80*/  HADD2.F32 R220, -RZ, R176.H0_H0 ;  /* 0x200000b0ffdc7230 */ /* 0x000fe40000004100 */
[-C--:B------:R-:W-:Y:S01]  /*2d90*/  FFMA.FTZ R222, R222, R191.reuse, R31 ;  /* 0x000000bfdede7223 */ /* 0x080fe2000001001f */
[----:B------:R-:W-:Y:S02]  /*2da0*/  HADD2.F32 R31, -RZ, R29.H0_H0 ;  /* 0x2000001dff1f7230 */ /* 0x000fe40000004100 */
[----:B------:R-:W-:Y:S02]  /*2db0*/  HADD2.F32 R219, -RZ, R30.H0_H0 ;  /* 0x2000001effdb7230 */ /* 0x000fe40000004100 */
[----:B------:R-:W-:Y:S01]  /*2dc0*/  FFMA.FTZ R221, R220, R191, R221 ;  /* 0x000000bfdcdd7223 */ /* 0x000fe200000100dd */
[----:B------:R-:W-:-:S02]  /*2dd0*/  HADD2.F32 R220, -RZ, R177.H0_H0 ;  /* 0x200000b1ffdc7230 */ /* 0x000fc40000004100 */
[----:B------:R-:W-:Y:S02]  /*2de0*/  HADD2.F32 R227, -RZ, R29.H1_H1 ;  /* 0x3000001dffe37230 */ /* 0x000fe40000004100 */
[-C--:B------:R-:W-:Y:S01]  /*2df0*/  FFMA.FTZ R219, R224, R191.reuse, R219 ;  /* 0x000000bfe0db7223 */ /* 0x080fe200000100db */
[----:B------:R-:W-:Y:S02]  /*2e00*/  HADD2.F32 R176, -RZ, R176.H1_H1 ;  /* 0x300000b0ffb07230 */ /* 0x000fe40000004100 */
[----:B------:R-:W-:Y:S01]  /*2e10*/  FFMA.FTZ R220, R220, R191, R31 ;  /* 0x000000bfdcdc7223 */ /* 0x000fe2000001001f */
[----:B------:R-:W-:Y:S02]  /*2e20*/  HADD2.F32 R224, -RZ, R177.H1_H1 ;  /* 0x300000b1ffe07230 */ /* 0x000fe40000004100 */
[----:B------:R-:W-:Y:S02]  /*2e30*/  HADD2.F32 R31, -RZ, R30.H1_H1 ;  /* 0x3000001eff1f7230 */ /* 0x000fe40000004100 */
        /* <DEDUP_REMOVED lines=9> */
.L_x_43902:
[----:B------:R-:W-:-:S04]  /*2ed0*/  UISETP.NE.U32.AND UP1, UPT, UR10, URZ, UPT ;  /* 0x000000ff0a00728c */ /* 0x000fc8000bf25070 */
[----:B------:R-:W-:-:S09]  /*2ee0*/  UISETP.NE.AND.EX UP1, UPT, UR11, URZ, UPT, UP1 ;  /* 0x000000ff0b00728c */ /* 0x000fd2000bf25310 */
[----:B------:R-:W-:Y:S05]  /*2ef0*/  BRA.U UP1, `(.L_x_43904) ;  /* 0x0000000101447547 */ /* 0x000fea000b800000 */
[----:B-----5:R-:W-:Y:S02]  /*2f00*/  HADD2.F32 R220, -RZ, R176.H0_H0 ;  /* 0x200000b0ffdc7230 */ /* 0x020fe40000004100 */
[--C-:B------:R-:W-:Y:S02]  /*2f10*/  HADD2.F32 R222, -RZ, R177.reuse.H0_H0 ;  /* 0x200000b1ffde7230 */ /* 0x100fe40000004100 */
[----:B------:R-:W-:Y:S02]  /*2f20*/  HADD2.F32 R228, -RZ, R178.H0_H0 ;  /* 0x200000b2ffe47230 */ /* 0x000fe40000004100 */
[-C--:B------:R-:W-:Y:S01]  /*2f30*/  FMUL.FTZ R221, R220, R191.reuse ;  /* 0x000000bfdcdd7220 */ /* 0x080fe20000410000 */
[----:B------:R-:W-:Y:S02]  /*2f40*/  HADD2.F32 R176, -RZ, R176.H1_H1 ;  /* 0x300000b0ffb07230 */ /* 0x000fe40000004100 */
        /* <DEDUP_REMOVED lines=12> */
.L_x_43904:
[----:B-----5:R-:W-:Y:S02]  /*3010*/  HADD2.F32 R222, -RZ, R178.H0_H0 ;  /* 0x200000b2ffde7230 */ /* 0x020fe40000004100 */
[--C-:B------:R-:W-:Y:S02]  /*3020*/  HADD2.F32 R28, -RZ, R176.reuse.H0_H0 ;  /* 0x200000b0ff1c7230 */ /* 0x100fe40000004100 */
        /* <DEDUP_REMOVED lines=18> */
.L_x_43903:
        /* <DEDUP_REMOVED lines=11> */
[--C-:B------:R-:W-:Y:S02]  /*3200*/  HADD2.F32 R232, -RZ, R177.reuse.H1_H1 ;  /* 0x300000b1ffe87230 */ /* 0x100fe40000004100 */
[----:B------:R-:W-:Y:S02]  /*3210*/  HADD2.F32 R230, -RZ, R177.H0_H0 ;  /* 0x200000b1ffe67230 */ /* 0x000fe40000004100 */
[----:B------:R-:W-:Y:S02]  /*3220*/  HADD2.F32 R234, -RZ, R179.H0_H0 ;  /* 0x200000b3ffea7230 */ /* 0x000fe40000004100 */
[----:B------:R-:W-:Y:S02]  /*3230*/  HADD2.F32 R176, -RZ, R176.H1_H1 ;  /* 0x300000b0ffb07230 */ /* 0x000fe40000004100 */
[----:B--2---:R-:W-:-:S02]  /*3240*/  HADD2.F32 R229, -RZ, R28.H0_H0 ;  /* 0x2000001cffe57230 */ /* 0x004fc40000004100 */
[--C-:B------:R-:W-:Y:S02]  /*3250*/  HADD2.F32 R177, -RZ, R29.reuse.H0_H0 ;  /* 0x2000001dffb17230 */ /* 0x100fe40000004100 */
[--C-:B------:R-:W-:Y:S02]  /*3260*/  HADD2.F32 R231, -RZ, R30.reuse.H1_H1 ;  /* 0x3000001effe77230 */ /* 0x100fe40000004100 */
[-C--:B------:R-:W-:Y:S01]  /*3270*/  FFMA.FTZ R224, R224, R191.reuse, R229 ;  /* 0x000000bfe0e07223 */ /* 0x080fe200000100e5 */
[----:B------:R-:W-:Y:S02]  /*3280*/  HADD2.F32 R229, -RZ, R29.H1_H1 ;  /* 0x3000001dffe57230 */ /* 0x000fe40000004100 */
[----:B------:R-:W-:Y:S01]  /*3290*/  FFMA.FTZ R230, R230, R191, R177 ;  /* 0x000000bfe6e67223 */ /* 0x000fe200000100b1 */
[----:B------:R-:W-:Y:S02]  /*32a0*/  HADD2.F32 R29, -RZ, R30.H0_H0 ;  /* 0x2000001eff1d7230 */ /* 0x000fe40000004100 */
[----:B------:R-:W-:-:S02]  /*32b0*/  HADD2.F32 R30, -RZ, R179.H1_H1 ;  /* 0x300000b3ff1e7230 */ /* 0x000fc40000004100 */
[----:B------:R-:W-:Y:S01]  /*32c0*/  FFMA.FTZ R229, R232, R191, R229 ;  /* 0x000000bfe8e57223 */ /* 0x000fe200000100e5 */
[--C-:B------:R-:W-:Y:S02]  /*32d0*/  HADD2.F32 R232, -RZ, R178.reuse.H0_H0 ;  /* 0x200000b2ffe87230 */ /* 0x100fe40000004100 */
[----:B------:R-:W-:-:S03]  /*32e0*/  HADD2.F32 R178, -RZ, R178.H1_H1 ;  /* 0x300000b2ffb27230 */ /* 0x000fc60000004100 */
[-C--:B------:R-:W-:Y:S01]  /*32f0*/  FFMA.FTZ R232, R232, R191.reuse, R29 ;  /* 0x000000bfe8e87223 */ /* 0x080fe2000001001d */
[--C-:B------:R-:W-:Y:S02]  /*3300*/  HADD2.F32 R29, -RZ, R31.reuse.H0_H0 ;  /* 0x2000001fff1d7230 */ /* 0x100fe40000004100 */
[-C--:B------:R-:W-:Y:S01]  /*3310*/  FFMA.FTZ R231, R178, R191.reuse, R231 ;  /* 0x000000bfb2e77223 */ /* 0x080fe200000100e7 */
[----:B------:R-:W-:Y:S02]  /*3320*/  HADD2.F32 R31, -RZ, R31.H1_H1 ;  /* 0x3000001fff1f7230 */ /* 0x000fe40000004100 */
[-C--:B------:R-:W-:Y:S01]  /*3330*/  FFMA.FTZ R234, R234, R191.reuse, R29 ;  /* 0x000000bfeaea7223 */ /* 0x080fe2000001001d */
[----:B------:R-:W-:Y:S02]  /*3340*/  HADD2.F32 R29, -RZ, R28.H1_H1 ;  /* 0x3000001cff1d7230 */ /* 0x000fe40000004100 */
[----:B------:R-:W-:Y:S01]  /*3350*/  FFMA.FTZ R233, R30, R191, R31 ;  /* 0x000000bf1ee97223 */ /* 0x000fe2000001001f */
[----:B------:R-:W-:-:S02]  /*3360*/  F2FP.F16.F32.PACK_AB R30, R231, R232 ;  /* 0x000000e8e71e723e */ /* 0x000fc400000000ff */
[----:B------:R-:W-:Y:S02]  /*3370*/  FFMA.FTZ R236, R176, R191, R29 ;  /* 0x000000bfb0ec7223 */ /* 0x000fe4000001001d */
[----:B------:R-:W-:Y:S02]  /*3380*/  F2FP.F16.F32.PACK_AB R31, R233, R234 ;  /* 0x000000eae91f723e */ /* 0x000fe400000000ff */
[----:B------:R-:W-:Y:S02]  /*3390*/  F2FP.F16.F32.PACK_AB R29, R229, R230 ;  /* 0x000000e6e51d723e */ /* 0x000fe400000000ff */
[----:B------:R-:W-:Y:S01]  /*33a0*/  F2FP.F16.F32.PACK_AB R28, R236, R224 ;  /* 0x000000e0ec1c723e */ /* 0x000fe200000000ff */
[----:B------:R-:W-:Y:S06]  /*33b0*/  BRA `(.L_x_43906) ;  /* 0x0000000000a07947 */ /* 0x000fec0003800000 */
.L_x_43905:
[----:B------:R-:W-:-:S04]  /*33c0*/  UISETP.NE.U32.AND UP1, UPT, UR10, URZ, UPT ;  /* 0x000000ff0a00728c */ /* 0x000fc8000bf25070 */
[----:B------:R-:W-:-:S09]  /*33d0*/  UISETP.NE.AND.EX UP1, UPT, UR11, URZ, UPT, UP1 ;  /* 0x000000ff0b00728c */ /* 0x000fd2000bf25310 */
[----:B------:R-:W-:Y:S05]  /*33e0*/  BRA.U UP1, `(.L_x_43907) ;  /* 0x0000000101447547 */ /* 0x000fea000b800000 */
        /* <DEDUP_REMOVED lines=17> */
.L_x_43907:
        /* <DEDUP_REMOVED lines=20> */
.L_x_43906:
        /* <DEDUP_REMOVED lines=12> */
[--C-:B--2---:R-:W-:Y:S02]  /*3700*/  HADD2.F32 R238, -RZ, R31.reuse.H0_H0 ;  /* 0x2000001fffee7230 */ /* 0x104fe40000004100 */
[----:B------:R-:W-:-:S03]  /*3710*/  HADD2.F32 R31, -RZ, R31.H1_H1 ;  /* 0x3000001fff1f7230 */ /* 0x000fc60000004100 */
[-C--:B------:R-:W-:Y:S01]  /*3720*/  FFMA.FTZ R237, R237, R191.reuse, R238 ;  /* 0x000000bfeded7223 */ /* 0x080fe200000100ee */
[--C-:B------:R-:W-:Y:S02]  /*3730*/  HADD2.F32 R238, -RZ, R176.reuse.H1_H1 ;  /* 0x300000b0ffee7230 */ /* 0x100fe40000004100 */
[----:B------:R-:W-:Y:S01]  /*3740*/  FFMA.FTZ R179, R179, R191, R31 ;  /* 0x000000bfb3b37223 */ /* 0x000fe2000001001f */
[----:B------:R-:W-:Y:S02]  /*3750*/  HADD2.F32 R31, -RZ, R176.H0_H0 ;  /* 0x200000b0ff1f7230 */ /* 0x000fe40000004100 */
[--C-:B------:R-:W-:Y:S02]  /*3760*/  HADD2.F32 R176, -RZ, R28.reuse.H0_H0 ;  /* 0x2000001cffb07230 */ /* 0x100fe40000004100 */
        /* <DEDUP_REMOVED lines=8> */
[----:B------:R-:W-:Y:S02]  /*37f0*/  HADD2.F32 R28, -RZ, R178.H0_H0 ;  /* 0x200000b2ff1c7230 */ /* 0x000fe40000004100 */
[-C--:B------:R-:W-:Y:S01]  /*3800*/  FFMA.FTZ R239, R31, R191.reuse, R29 ;  /* 0x000000bf1fef7223 */ /* 0x080fe2000001001d */
[----:B------:R-:W-:Y:S02]  /*3810*/  HADD2.F32 R31, -RZ, R30.H0_H0 ;  /* 0x2000001eff1f7230 */ /* 0x000fe40000004100 */
[----:B------:R-:W-:Y:S02]  /*3820*/  HADD2.F32 R29, -RZ, R178.H1_H1 ;  /* 0x300000b2ff1d7230 */ /* 0x000fe40000004100 */
[----:B------:R-:W-:Y:S02]  /*3830*/  HADD2.F32 R30, -RZ, R30.H1_H1 ;  /* 0x3000001eff1e7230 */ /* 0x000fe40000004100 */
[----:B------:R-:W-:Y:S01]  /*3840*/  FFMA.FTZ R178, R28, R191, R31 ;  /* 0x000000bf1cb27223 */ /* 0x000fe2000001001f */
[----:B------:R-:W-:-:S02]  /*3850*/  F2FP.F16.F32.PACK_AB R31, R179, R237 ;  /* 0x000000edb31f723e */ /* 0x000fc400000000ff */
[----:B------:R-:W-:Y:S01]  /*3860*/  F2FP.F16.F32.PACK_AB R28, R238, R176 ;  /* 0x000000b0ee1c723e */ /* 0x000fe200000000ff */
[----:B------:R-:W-:Y:S01]  /*3870*/  FFMA.FTZ R240, R29, R191, R30 ;  /* 0x000000bf1df07223 */ /* 0x000fe2000001001e */
[----:B------:R-:W-:-:S04]  /*3880*/  F2FP.F16.F32.PACK_AB R29, R239, R177 ;  /* 0x000000b1ef1d723e */ /* 0x000fc800000000ff */
[----:B------:R-:W-:Y:S01]  /*3890*/  F2FP.F16.F32.PACK_AB R30, R240, R178 ;  /* 0x000000b2f01e723e */ /* 0x000fe200000000ff */
[----:B------:R-:W-:Y:S06]  /*38a0*/  BRA `(.L_x_43909) ;  /* 0x0000000000a07947 */ /* 0x000fec0003800000 */
.L_x_43908:
[----:B------:R-:W-:-:S04]  /*38b0*/  UISETP.NE.U32.AND UP0, UPT, UR10, URZ, UPT ;  /* 0x000000ff0a00728c */ /* 0x000fc8000bf05070 */
[----:B------:R-:W-:-:S09]  /*38c0*/  UISETP.NE.AND.EX UP0, UPT, UR11, URZ, UPT, UP0 ;  /* 0x000000ff0b00728c */ /* 0x000fd2000bf05300 */
[----:B------:R-:W-:Y:S05]  /*38d0*/  BRA.U UP0, `(.L_x_43910) ;  /* 0x0000000100447547 */ /* 0x000fea000b800000 */
[----:B-----5:R-:W-:Y:S02]  /*38e0*/  HADD2.F32 R237, -RZ, R179.H0_H0 ;  /* 0x200000b3ffed7230 */ /* 0x020fe40000004100 */
[----:B------:R-:W-:Y:S02]  /*38f0*/  HADD2.F32 R238, -RZ, R176.H0_H0 ;  /* 0x200000b0ffee7230 */ /* 0x000fe40000004100 */
[----:B------:R-:W-:Y:S02]  /*3900*/  HADD2.F32 R239, -RZ, R177.H0_H0 ;  /* 0x200000b1ffef7230 */ /* 0x000fe40000004100 */
[----:B------:R-:W-:Y:S01]  /*3910*/  FMUL.FTZ R237, R237, R191 ;  /* 0x000000bfeded7220 */ /* 0x000fe20000410000 */
[----:B------:R-:W-:Y:S02]  /*3920*/  HADD2.F32 R240, -RZ, R178.H0_H0 ;  /* 0x200000b2fff07230 */ /* 0x000fe40000004100 */
[----:B------:R-:W-:Y:S02]  /*3930*/  HADD2.F32 R179, -RZ, R179.H1_H1 ;  /* 0x300000b3ffb37230 */ /* 0x000fe40000004100 */
[----:B------:R-:W-:-:S02]  /*3940*/  HADD2.F32 R243, -RZ, R176.H1_H1 ;  /* 0x300000b0fff37230 */ /* 0x000fc40000004100 */
[-C--:B------:R-:W-:Y:S01]  /*3950*/  FMUL.FTZ R176, R238, R191.reuse ;  /* 0x000000bfeeb07220 */ /* 0x080fe20000410000 */
[----:B------:R-:W-:Y:S02]  /*3960*/  HADD2.F32 R242, -RZ, R177.H1_H1 ;  /* 0x300000b1fff27230 */ /* 0x000fe40000004100 */
        /* <DEDUP_REMOVED lines=8> */
.L_x_43910:
[--C-:B-----5:R-:W-:Y:S02]  /*39f0*/  HADD2.F32 R237, -RZ, R179.reuse.H0_H0 ;  /* 0x200000b3ffed7230 */ /* 0x120fe40000004100 */
        /* <DEDUP_REMOVED lines=19> */
.L_x_43909:
        /* <DEDUP_REMOVED lines=267> */
.L_x_43924:
        /* <DEDUP_REMOVED lines=37> */
[----:B------:R-:W-:Y:S01]  /*4e30*/  F2FP.F16.F32.PACK_AB R27, R27, R190 ;  /* 0x000000be1b1b723e */ /* 0x000fe200000000ff */
        /* <DEDUP_REMOVED lines=12> */
[----:B------:R-:W-:-:S04]  /*4f00*/  F2FP.F16.F32.PACK_AB R24, R22, R24 ;  /* 0x000000181618723e */ /* 0x000fc800000000ff */
[----:B------:R-:W-:Y:S02]  /*4f10*/  F2FP.F16.F32.PACK_AB R26, R26, R25 ;  /* 0x000000191a1a723e */ /* 0x000fe400000000ff */
[----:B------:R-:W-:Y:S02]  /*4f20*/  F2FP.F16.F32.PACK_AB R25, R23, R180 ;  /* 0x000000b41719723e */ /* 0x000fe400000000ff */
        /* <DEDUP_REMOVED lines=13> */
[----:B------:R-:W-:Y:S01]  /*5000*/  F2FP.F16.F32.PACK_AB R19, R180, R19 ;  /* 0x00000013b413723e */ /* 0x000fe200000000ff */
        /* <DEDUP_REMOVED lines=16> */
[----:B------:R-:W-:Y:S01]  /*5110*/  F2FP.F16.F32.PACK_AB R18, R18, R17 ;  /* 0x000000111212723e */ /* 0x000fe200000000ff */
        /* <DEDUP_REMOVED lines=38> */
[----:B------:R-:W-:Y:S02]  /*5380*/  F2FP.F16.F32.PACK_AB R5, R5, R4 ;  /* 0x000000040505723e */ /* 0x000fe400000000ff */
[----:B------:R-:W-:Y:S01]  /*5390*/  F2FP.F16.F32.PACK_AB R4, R3, R2 ;  /* 0x000000020304723e */ /* 0x000fe200000000ff */
        /* <DEDUP_REMOVED lines=15> */
[----:B------:R-:W-:Y:S01]  /*5490*/  F2FP.F16.F32.PACK_AB R17, R14, R15 ;  /* 0x0000000f0e11723e */ /* 0x000fe200000000ff */
[----:B------:R-:W-:Y:S01]  /*54a0*/  IMAD.WIDE.U32 R14, R11, 0x10, R248 ;  /* 0x000000100b0e7825 */ /* 0x000fe200078e00f8 */
[----:B------:R-:W-:-:S05]  /*54b0*/  F2FP.F16.F32.PACK_AB R16, R16, R13 ;  /* 0x0000000d1010723e */ /* 0x000fca00000000ff */
        /* <DEDUP_REMOVED lines=57> */
[----:B------:R-:W-:Y:S01]  /*5850*/  F2FP.F16.F32.PACK_AB R22, R199, R22 ;  /* 0x00000016c716723e */ /* 0x000fe200000000ff */
[C---:B------:R-:W-:Y:S01]  /*5860*/  FADD.FTZ R250, -R241.reuse, R183 ;  /* 0x000000b7f1fa7221 */ /* 0x040fe20000010100 */
[----:B------:R-:W-:Y:S01]  /*5870*/  FADD.FTZ R184, -R241, R227 ;  /* 0x000000e3f1b87221 */ /* 0x000fe20000010100 */
[----:B------:R-:W-:Y:S01]  /*5880*/  FMUL.FTZ R233, R191, R11 ;  /* 0x0000000bbfe97220 */ /* 0x000fe20000410000 */
[----:B------:R-:W-:Y:S01]  /*5890*/  FFMA.FTZ R199, R9, R155, R75 ;  /* 0x0000009b09c77223 */ /* 0x000fe2000001004b */
[C---:B------:R-:W-:Y:S01]  /*58a0*/  FMUL.FTZ R227, R191.reuse, R16 ;  /* 0x00000010bfe37220 */ /* 0x040fe20000410000 */
[----:B------:R-:W-:Y:S01]  /*58b0*/  FMUL.FTZ R11, R191, R19 ;  /* 0x00000013bf0b7220 */ /* 0x000fe20000410000 */
[----:B------:R-:W-:Y:S01]  /*58c0*/  F2FP.F16.F32.PACK_AB R18, R17, R18 ;  /* 0x000000121112723e */ /* 0x000fe200000000ff */
        /* <DEDUP_REMOVED lines=11> */
[----:B------:R-:W-:Y:S01]  /*5980*/  F2FP.F16.F32.PACK_AB R7, R199, R8 ;  /* 0x00000008c707723e */ /* 0x000fe200000000ff */
[----:B------:R-:W-:Y:S01]  /*5990*/  FMUL.FTZ R228, R191, R20 ;  /* 0x00000014bfe47220 */ /* 0x000fe20000410000 */
[----:B------:R-:W-:Y:S01]  /*59a0*/  F2FP.F16.F32.PACK_AB R6, R9, R6 ;  /* 0x000000060906723e */ /* 0x000fe200000000ff */
[----:B------:R-:W-:Y:S01]  /*59b0*/  FMUL.FTZ R226, R191, R21 ;  /* 0x00000015bfe27220 */ /* 0x000fe20000410000 */
[----:B------:R-:W-:Y:S01]  /*59c0*/  F2FP.F16.F32.PACK_AB R19, R218, R19 ;  /* 0x00000013da13723e */ /* 0x000fe200000000ff */
[----:B------:R-:W-:Y:S01]  /*59d0*/  IMAD.WIDE.U32 R8, R10, 0x10, R238 ;  /* 0x000000100a087825 */ /* 0x000fe200078e00ee */
[----:B------:R-:W-:-:S03]  /*59e0*/  F2FP.F16.F32.PACK_AB R17, R212, R17 ;  /* 0x00000011d411723e */ /* 0x000fc600000000ff */
[----:B------:R-:W-:Y:S01]  /*59f0*/  FADD.FTZ R25, -R241, R216 ;  /* 0x000000d8f1197221 */ /* 0x000fe20000010100 */
[----:B------:R-:W-:Y:S01]  /*5a00*/  F2FP.F16.F32.PACK_AB R16, R211, R16 ;  /* 0x00000010d310723e */ /* 0x000fe200000000ff */
        /* <DEDUP_REMOVED lines=15> */
[----:B------:R-:W-:Y:S01]  /*5b00*/  F2FP.F16.F32.PACK_AB R21, R20, R21 ;  /* 0x000000151415723e */ /* 0x000fe200000000ff */
        /* <DEDUP_REMOVED lines=11> */
[----:B------:R-:W-:Y:S01]  /*5bc0*/  F2FP.F16.F32.PACK_AB R23, R210, R23 ;  /* 0x00000017d217723e */ /* 0x000fe200000000ff */
[----:B------:R-:W-:Y:S01]  /*5bd0*/  IMAD.WIDE.U32 R206, R0, 0x10, R238 ;  /* 0x0000001000ce7825 */ /* 0x000fe200078e00ee */
[----:B------:R-:W-:-:S03]  /*5be0*/  F2FP.F16.F32.PACK_AB R20, R179, R20 ;  /* 0x00000014b314723e */ /* 0x000fc600000000ff */
[----:B------:R-:W-:Y:S01]  /*5bf0*/  FFMA.FTZ R15, R226, R141, R61 ;  /* 0x0000008de20f7223 */ /* 0x000fe2000001003d */
[----:B------:R-:W-:Y:S01]  /*5c00*/  F2FP.F16.F32.PACK_AB R11, R8, R11 ;  /* 0x0000000b080b723e */ /* 0x000fe200000000ff */
[----:B------:R-:W-:Y:S01]  /*5c10*/  FFMA.FTZ R8, R228, R140, R60 ;  /* 0x0000008ce4087223 */ /* 0x000fe2000001003c */
[C---:B------:R-:W-:Y:S01]  /*5c20*/  FMUL.FTZ R186, R191.reuse, R190 ;  /* 0x000000bebfba7220 */ /* 0x040fe20000410000 */
[----:B------:R-:W-:Y:S01]  /*5c30*/  FMUL.FTZ R190, R191, R196 ;  /* 0x000000c4bfbe7220 */ /* 0x000fe20000410000 */
[----:B------:R-:W-:-:S04]  /*5c40*/  IMAD.WIDE.U32 R210, R181, 0x10, R238 ;  /* 0x00000010b5d27825 */ /* 0x000fc800078e00ee */
[----:B------:R-:W-:Y:S01]  /*5c50*/  FFMA.FTZ R221, R221, R146, R66 ;  /* 0x00000092dddd7223 */ /* 0x000fe20000010042 */
[----:B------:R-:W-:Y:S01]  /*5c60*/  FMUL.FTZ R230, R191, R14 ;  /* 0x0000000ebfe67220 */ /* 0x000fe20000410000 */
[----:B------:R0:W-:Y:S01]  /*5c70*/  STG.E.128 desc[UR6][R206.64], R20 ;  /* 0x00000014ce007986 */ /* 0x0001e2000c101d06 */
[----:B------:R-:W-:Y:S01]  /*5c80*/  F2FP.F16.F32.PACK_AB R8, R15, R8 ;  /* 0x000000080f08723e */ /* 0x000fe200000000ff */
        /* <DEDUP_REMOVED lines=8> */
[----:B-1----:R-:W-:Y:S01]  /*5d10*/  F2FP.F16.F32.PACK_AB R7, R10, R221 ;  /* 0x000000dd0a07723e */ /* 0x002fe200000000ff */
[----:B------:R-:W-:Y:S01]  /*5d20*/  FFMA.FTZ R10, R13, R136, R56 ;  /* 0x000000880d0a7223 */ /* 0x000fe20000010038 */
[----:B------:R-:W-:-:S02]  /*5d30*/  FFMA.FTZ R13, R14, R137, R57 ;  /* 0x000000890e0d7223 */ /* 0x000fc40000010039 */
[----:B------:R-:W-:Y:S02]  /*5d40*/  F2FP.F16.F32.PACK_AB R22, R15, R22 ;  /* 0x000000160f16723e */ /* 0x000fe400000000ff */
[----:B------:R-:W0:Y:S01]  /*5d50*/  LDC.64 R14, c[0x0][0x380] ;  /* 0x0000e000ff0e7b82 */ /* 0x000e220000000a00 */
[C---:B------:R-:W-:Y:S01]  /*5d60*/  FMUL.FTZ R183, R191.reuse, R187 ;  /* 0x000000bbbfb77220 */ /* 0x040fe20000410000 */
[----:B------:R-:W-:Y:S01]  /*5d70*/  FMUL.FTZ R184, R191, R188 ;  /* 0x000000bcbfb87220 */ /* 0x000fe20000410000 */
[----:B------:R-:W-:Y:S01]  /*5d80*/  FFMA.FTZ R18, R180, R128, R48 ;  /* 0x00000080b4127223 */ /* 0x000fe20000010030 */
[----:B------:R-:W-:Y:S01]  /*5d90*/  FFMA.FTZ R17, R182, R129, R49 ;  /* 0x00000081b6117223 */ /* 0x000fe20000010031 */
[----:B------:R-:W-:Y:S01]  /*5da0*/  F2FP.F16.F32.PACK_AB R10, R13, R10 ;  /* 0x0000000a0d0a723e */ /* 0x000fe200000000ff */
        /* <DEDUP_REMOVED lines=18> */
[----:B------:R-:W-:Y:S01]  /*5ed0*/  F2FP.F16.F32.PACK_AB R18, R17, R18 ;  /* 0x000000121112723e */ /* 0x000fe200000000ff */
        /* <DEDUP_REMOVED lines=29> */
[----:B------:R1:W-:Y:S01]  /*60b0*/  STG.E.128 desc[UR6][R2.64], R4 ;  /* 0x0000000402007986 */ /* 0x0003e2000c101d06 */
[----:B------:R-:W-:Y:S02]  /*60c0*/  F2FP.F16.F32.PACK_AB R179, R191, R198 ;  /* 0x000000c6bfb3723e */ /* 0x000fe400000000ff */
[----:B------:R-:W-:Y:S02]  /*60d0*/  F2FP.F16.F32.PACK_AB R178, R197, R178 ;  /* 0x000000b2c5b2723e */ /* 0x000fe400000000ff */
[----:B------:R-:W-:Y:S02]  /*60e0*/  F2FP.F16.F32.PACK_AB R177, R196, R177 ;  /* 0x000000b1c4b1723e */ /* 0x000fe400000000ff */
[----:B------:R-:W-:Y:S01]  /*60f0*/  F2FP.F16.F32.PACK_AB R176, R195, R176 ;  /* 0x000000b0c3b0723e */ /* 0x000fe200000000ff */
        /* <DEDUP_REMOVED lines=8> */
.L_x_43911:
        /* <DEDUP_REMOVED lines=8> */
.L_x_43914:
[----:B------:R-:W-:Y:S05]  /*6200*/  BSYNC B0 ;  /* 0x0000000000007941 */ /* 0x000fea0003800000 */
.L_x_43913:
        /* <DEDUP_REMOVED lines=9> */
.L_x_43915:
[----:B------:R-:W-:Y:S01]  /*62a0*/  FADD.FTZ R243, R243, R191 ;  /* 0x000000bff3f37221 */ /* 0x000fe20000010000 */
[----:B------:R-:W-:-:S04]  /*62b0*/  HFMA2 R191, -RZ, RZ, 0, 2.384185791015625e-07 ;  /* 0x00000004ffbf7431 */ /* 0x000fc800000001ff */
[----:B------:R-:W-:-:S07]  /*62c0*/  MOV R250, R243 ;  /* 0x000000f300fa7202 */ /* 0x000fce0000000f00 */
[----:B------:R-:W-:Y:S05]  /*62d0*/  WARPSYNC.COLLECTIVE R242, `(.L_x_43916) ;  /* 0x00000000f2087348 */ /* 0x000fea0003c00000 */
[----:B------:R0:W1:Y:S02]  /*62e0*/  SHFL.BFLY P3, R191, R250, R191, R241 ;  /* 0x0c0000bffabf7389 */ /* 0x00006400000600f1 */
[----:B01----:R-:W-:Y:S05]  /*62f0*/  ENDCOLLECTIVE ;  /* 0x000000000000791b */ /* 0x003fea0003800000 */
.L_x_43916:
[----:B------:R-:W-:Y:S01]  /*6300*/  FADD.FTZ R243, R243, R191 ;  /* 0x000000bff3f37221 */ /* 0x000fe20000010000 */
[----:B------:R-:W-:-:S04]  /*6310*/  HFMA2 R191, -RZ, RZ, 0, 4.76837158203125e-07 ;  /* 0x00000008ffbf7431 */ /* 0x000fc800000001ff */
[----:B------:R-:W-:-:S07]  /*6320*/  MOV R250, R243 ;  /* 0x000000f300fa7202 */ /* 0x000fce0000000f00 */
[----:B------:R-:W-:Y:S05]  /*6330*/  WARPSYNC.COLLECTIVE R242, `(.L_x_43917) ;  /* 0x00000000f2087348 */ /* 0x000fea0003c00000 */
[----:B------:R0:W1:Y:S02]  /*6340*/  SHFL.BFLY P3, R191, R250, R191, R241 ;  /* 0x0c0000bffabf7389 */ /* 0x00006400000600f1 */
[----:B01----:R-:W-:Y:S05]  /*6350*/  ENDCOLLECTIVE ;  /* 0x000000000000791b */ /* 0x003fea0003800000 */
.L_x_43917:
[----:B------:R-:W-:Y:S01]  /*6360*/  FADD.FTZ R243, R243, R191 ;  /* 0x000000bff3f37221 */ /* 0x000fe20000010000 */
[----:B------:R-:W-:-:S04]  /*6370*/  HFMA2 R191, -RZ, RZ, 0, 9.5367431640625e-07 ;  /* 0x00000010ffbf7431 */ /* 0x000fc800000001ff */
[----:B------:R-:W-:-:S07]  /*6380*/  MOV R250, R243 ;  /* 0x000000f300fa7202 */ /* 0x000fce0000000f00 */
[----:B------:R-:W-:Y:S05]  /*6390*/  WARPSYNC.COLLECTIVE R242, `(.L_x_43918) ;  /* 0x00000000f2087348 */ /* 0x000fea0003c00000 */
[----:B------:R0:W1:Y:S02]  /*63a0*/  SHFL.BFLY P3, R191, R250, R191, R241 ;  /* 0x0c0000bffabf7389 */ /* 0x00006400000600f1 */
[----:B01----:R-:W-:Y:S05]  /*63b0*/  ENDCOLLECTIVE ;  /* 0x000000000000791b */ /* 0x003fea0003800000 */
.L_x_43918:
        /* <DEDUP_REMOVED lines=168> */
.L_x_43919:
[----:B------:R-:W-:Y:S01]  /*6e40*/  FADD.FTZ R248, R248, R191 ;  /* 0x000000bff8f87221 */ /* 0x000fe20000010000 */
[----:B------:R-:W-:-:S04]  /*6e50*/  HFMA2 R191, -RZ, RZ, 0, 1.1920928955078125e-07 ;  /* 0x00000002ffbf7431 */ /* 0x000fc800000001ff */
[----:B------:R-:W-:-:S07]  /*6e60*/  MOV R250, R248 ;  /* 0x000000f800fa7202 */ /* 0x000fce0000000f00 */
[----:B------:R-:W-:Y:S05]  /*6e70*/  WARPSYNC.COLLECTIVE R242, `(.L_x_43920) ;  /* 0x00000000f2087348 */ /* 0x000fea0003c00000 */
[----:B------:R0:W1:Y:S02]  /*6e80*/  SHFL.BFLY P3, R191, R250, R191, R241 ;  /* 0x0c0000bffabf7389 */ /* 0x00006400000600f1 */
[----:B01----:R-:W-:Y:S05]  /*6e90*/  ENDCOLLECTIVE ;  /* 0x000000000000791b */ /* 0x003fea0003800000 */
.L_x_43920:
[----:B------:R-:W-:Y:S01]  /*6ea0*/  FADD.FTZ R248, R248, R191 ;  /* 0x000000bff8f87221 */ /* 0x000fe20000010000 */
[----:B------:R-:W-:-:S04]  /*6eb0*/  HFMA2 R191, -RZ, RZ, 0, 2.384185791015625e-07 ;  /* 0x00000004ffbf7431 */ /* 0x000fc800000001ff */
[----:B------:R-:W-:-:S07]  /*6ec0*/  MOV R250, R248 ;  /* 0x000000f800fa7202 */ /* 0x000fce0000000f00 */
[----:B------:R-:W-:Y:S05]  /*6ed0*/  WARPSYNC.COLLECTIVE R242, `(.L_x_43921) ;  /* 0x00000000f2087348 */ /* 0x000fea0003c00000 */
[----:B------:R0:W1:Y:S02]  /*6ee0*/  SHFL.BFLY P3, R191, R250, R191, R241 ;  /* 0x0c0000bffabf7389 */ /* 0x00006400000600f1 */
[----:B01----:R-:W-:Y:S05]  /*6ef0*/  ENDCOLLECTIVE ;  /* 0x000000000000791b */ /* 0x003fea0003800000 */
.L_x_43921:
[----:B------:R-:W-:Y:S01]  /*6f00*/  FADD.FTZ R248, R248, R191 ;  /* 0x000000bff8f87221 */ /* 0x000fe20000010000 */
[----:B------:R-:W-:-:S04]  /*6f10*/  HFMA2 R191, -RZ, RZ, 0, 4.76837158203125e-07 ;  /* 0x00000008ffbf7431 */ /* 0x000fc800000001ff */
[----:B------:R-:W-:-:S07]  /*6f20*/  MOV R250, R248 ;  /* 0x000000f800fa7202 */ /* 0x000fce0000000f00 */
[----:B------:R-:W-:Y:S05]  /*6f30*/  WARPSYNC.COLLECTIVE R242, `(.L_x_43922) ;  /* 0x00000000f2087348 */ /* 0x000fea0003c00000 */
[----:B------:R0:W1:Y:S02]  /*6f40*/  SHFL.BFLY P3, R191, R250, R191, R241 ;  /* 0x0c0000bffabf7389 */ /* 0x00006400000600f1 */
[----:B01----:R-:W-:Y:S05]  /*6f50*/  ENDCOLLECTIVE ;  /* 0x000000000000791b */ /* 0x003fea0003800000 */
.L_x_43922:
[----:B------:R-:W-:Y:S01]  /*6f60*/  FADD.FTZ R248, R248, R191 ;  /* 0x000000bff8f87221 */ /* 0x000fe20000010000 */
[----:B------:R-:W-:-:S04]  /*6f70*/  HFMA2 R191, -RZ, RZ, 0, 9.5367431640625e-07 ;  /* 0x00000010ffbf7431 */ /* 0x000fc800000001ff */
[----:B------:R-:W-:-:S07]  /*6f80*/  MOV R250, R248 ;  /* 0x000000f800fa7202 */ /* 0x000fce0000000f00 */
[----:B------:R-:W-:Y:S05]  /*6f90*/  WARPSYNC.COLLECTIVE R242, `(.L_x_43923) ;  /* 0x00000000f2087348 */ /* 0x000fea0003c00000 */
[----:B------:R0:W1:Y:S02]  /*6fa0*/  SHFL.BFLY P3, R191, R250, R191, R241 ;  /* 0x0c0000bffabf7389 */ /* 0x00006400000600f1 */
[----:B01----:R-:W-:Y:S05]  /*6fb0*/  ENDCOLLECTIVE ;  /* 0x000000000000791b */ /* 0x003fea0003800000 */
.L_x_43923:
[----:B------:R-:W-:Y:S05]  /*6fc0*/  BRA `(.L_x_43924) ;  /* 0xffffffdc00047947 */ /* 0x000fea000383ffff */
.L_x_43925:
        /* <DEDUP_REMOVED lines=11> */
.L_x_88497:


//--------------------- .text._ZN10layer_norm13ln_fwd_kernelINS_13Kernel_traitsIf6__halfS2_S2_fjLj2560ELj1ELj4ELj1ELj16ENS_18Kernel_traits_baseILj2560EfS2_S2_S2_fjLj128EEEEELb0ELb0ELb1ELb0EEEvNS_9FwdParamsE --------------------------
	.section	.text._ZN10layer_norm13ln_fwd_kernelINS_13Kernel_traitsIf6__halfS2_S2_fjLj2560ELj1ELj4ELj1ELj16ENS_18Kernel_traits_baseILj2560EfS2_S2_S2_fjLj128EEEEELb0ELb0ELb1ELb0EEEvNS_9FwdParamsE,"ax",@progbits
	.align	128
        .global         _ZN10layer_norm13ln_fwd_kernelINS_13Kernel_traitsIf6__halfS2_S2_fjLj2560ELj1ELj4ELj1ELj16ENS_18Kernel_traits_baseILj2560EfS2_S2_S2_fjLj128EEEEELb0ELb0ELb1ELb0EEEvNS_9FwdParamsE
        .type           _ZN10layer_norm13ln_fwd_kernelINS_13Kernel_traitsIf6__halfS2_S2_fjLj2560ELj1ELj4ELj1ELj16ENS_18Kernel_traits_baseILj2560EfS2_S2_S2_fjLj128EEEEELb0ELb0ELb1ELb0EEEvNS_9FwdParamsE,@function
        .size           _ZN10layer_norm13ln_fwd_kernelINS_13Kernel_traitsIf6__halfS2_S2_fjLj2560ELj1ELj4ELj1ELj16ENS_18Kernel_traits_baseILj2560EfS2_S2_S2_fjLj128EEEEELb0ELb0ELb1ELb0EEEvNS_9FwdParamsE,(.L_x_88498 - _ZN10layer_norm13ln_fwd_kernelINS_13Kernel_traitsIf6__halfS2_S2_fjLj2560ELj1ELj4ELj1ELj16ENS_18Kernel_traits_baseILj2560EfS2_S2_S2_fjLj128EEEEELb0ELb0ELb1ELb0EEEvNS_9FwdParamsE)
        .other          _ZN10layer_norm13ln_fwd_kernelINS_13Kernel_traitsIf6__halfS2_S2_fjLj2560ELj1ELj4ELj1ELj16ENS_18Kernel_traits_baseILj2560EfS2_S2_S2_fjLj128EEEEELb0ELb0ELb1ELb0EEEvNS_9FwdParamsE,@"STO_CUDA_ENTRY STV_DEFAULT"
_ZN10layer_norm13ln_fwd_kernelINS_13Kernel_traitsIf6__halfS2_S2_fjLj2560ELj1ELj4ELj1ELj16ENS_18Kernel_traits_baseILj2560EfS2_S2_S2_fjLj128EEEEELb0ELb0ELb1ELb0EEEvNS_9FwdParamsE:
.text._ZN10layer_norm13ln_fwd_kernelINS_13Kernel_traitsIf6__halfS2_S2_fjLj2560ELj1ELj4ELj1ELj16ENS_18Kernel_traits_baseILj2560EfS2_S2_S2_fjLj128EEEEELb0ELb0ELb1ELb0EEEvNS_9FwdParamsE:
        /* <DEDUP_REMOVED lines=129> */
.L_x_43927:
        /* <DEDUP_REMOVED lines=111> */
.L_x_43928:
[----:B------:R-:W-:Y:S05]  /*0f00*/  BSYNC.RECONVERGENT B0 ;  /* 0x0000000000007941 */ /* 0x000fea0003800200 */
.L_x_43926:
[----:B------:R-:W1:Y:S01]  /*0f10*/  LDCU UR4, c[0x0][0x384] ;  /* 0x00007080ff0477ac */ /* 0x000e620008000800 */
[----:B------:R-:W2:Y:S01]  /*0f20*/  LDCU.U8 UR5, c[0x0][0x410] ;  /* 0x00008200ff0577ac */ /* 0x000ea20008000000 */
[----:B------:R-:W3:Y:S01]  /*0f30*/  LDCU UR10, c[0x0][0x448] ;  /* 0x00008900ff0a77ac */ /* 0x000ee20008000800 */
[----:B------:R-:W4:Y:S01]  /*0f40*/  LDCU.64 UR8, c[0x0][0x3a0] ;  /* 0x00007400ff0877ac */ /* 0x000f220008000a00 */
[----:B-1----:R-:W-:-:S13]  /*0f50*/  ISETP.GE.AND P0, PT, R16, UR4, PT ;  /* 0x0000000410007c0c */ /* 0x002fda000bf06270 */
[----:B--234-:R-:W-:Y:S05]  /*0f60*/  @P0 EXIT ;  /* 0x000000000000094d */ /* 0x01cfea0003800000 */
.L_x_44010:
        /* <DEDUP_REMOVED lines=15> */
[----:B------:R-:W-:-:S05]  /*1060*/  @P0 IADD3 R104, PT, PT, R142, -0x1, RZ ;  /* 0xffffffff8e680810 */ /* 0x000fca0007ffe0ff */
        /* <DEDUP_REMOVED lines=12> */
.L_x_43932:
[----:B------:R-:W-:Y:S05]  /*1130*/  BSYNC.RECONVERGENT B1 ;  /* 0x0000000000017941 */ /* 0x000fea0003800200 */
.L_x_43931:
        /* <DEDUP_REMOVED lines=8> */
[----:B-----5:R-:W-:Y:S02]  /*11c0*/  @P1 HADD2.F32 R38, -RZ, R52.H1_H1 ;  /* 0x30000034ff261230 */ /* 0x020fe40000004100 */
[----:B------:R-:W-:-:S05]  /*11d0*/  @P1 HADD2.F32 R116, -RZ, R53.H0_H0 ;  /* 0x20000035ff741230 */ /* 0x000fca0000004100 */
[----:B------:R-:W3:Y:S08]  /*11e0*/  @P1 LDC R39, c[0x0][0x40c] ;  /* 0x00010300ff271b82 */ /* 0x000ef00000000800 */
[----:B------:R-:W4:Y:S01]  /*11f0*/  @P1 LDC R117, c[0x0][0x40c] ;  /* 0x00010300ff751b82 */ /* 0x000f220000000800 */
[----:B--2---:R-:W-:-:S05]  /*1200*/  HADD2.F32 R15, -RZ, R104.H1_H1 ;  /* 0x30000068ff0f7230 */ /* 0x004fca0000004100 */
[----:B-1----:R-:W-:Y:S01]  /*1210*/  @P1 FFMA.FTZ R15, R38, R14, R15 ;  /* 0x0000000e260f1223 */ /* 0x002fe2000001000f */
[--C-:B------:R-:W-:Y:S01]  /*1220*/  HADD2.F32 R14, -RZ, R105.reuse.H0_H0 ;  /* 0x20000069ff0e7230 */ /* 0x100fe20000004100 */
[----:B------:R-:W1:Y:S04]  /*1230*/  @P1 LDC R38, c[0x0][0x40c] ;  /* 0x00010300ff261b82 */ /* 0x000e680000000800 */
[----:B---3--:R-:W-:Y:S01]  /*1240*/  @P1 FFMA.FTZ R14, R116, R39, R14 ;  /* 0x00000027740e1223 */ /* 0x008fe2000001000e */
[----:B------:R-:W-:Y:S02]  /*1250*/  HADD2.F32 R39, -RZ, R105.H1_H1 ;  /* 0x30000069ff277230 */ /* 0x000fe40000004100 */
[----:B------:R-:W-:Y:S01]  /*1260*/  @P1 HADD2.F32 R105, -RZ, R53.H1_H1 ;  /* 0x30000035ff691230 */ /* 0x000fe20000004100 */
[----:B------:R-:W2:Y:S04]  /*1270*/  @P1 LDC R116, c[0x0][0x40c] ;  /* 0x00010300ff741b82 */ /* 0x000ea80000000800 */
[----:B-1----:R-:W-:Y:S01]  /*1280*/  @P1 FFMA.FTZ R39, R105, R38, R39 ;  /* 0x0000002669271223 */ /* 0x002fe20000010027 */
[----:B------:R-:W-:-:S02]  /*1290*/  HADD2.F32 R38, -RZ, R106.H0_H0 ;  /* 0x2000006aff267230 */ /* 0x000fc40000004100 */
[----:B------:R-:W-:Y:S02]  /*12a0*/  @P1 HADD2.F32 R105, -RZ, R54.H0_H0 ;  /* 0x20000036ff691230 */ /* 0x000fe40000004100 */
[----:B------:R-:W-:-:S03]  /*12b0*/  F2FP.F16.F32.PACK_AB R167, RZ, R39 ;  /* 0x00000027ffa7723e */ /* 0x000fc600000000ff */
[----:B----4-:R-:W-:Y:S01]  /*12c0*/  @P1 FFMA.FTZ R38, R105, R117, R38 ;  /* 0x0000007569261223 */ /* 0x010fe20000010026 */
[----:B------:R-:W-:Y:S01]  /*12d0*/  HADD2.F32 R117, -RZ, R106.H1_H1 ;  /* 0x3000006aff757230 */ /* 0x000fe20000004100 */
[----:B------:R-:W1:Y:S01]  /*12e0*/  @P1 LDC R105, c[0x0][0x40c] ;  /* 0x00010300ff691b82 */ /* 0x000e620000000800 */
[----:B------:R-:W-:-:S05]  /*12f0*/  @P1 HADD2.F32 R106, -RZ, R54.H1_H1 ;  /* 0x30000036ff6a1230 */ /* 0x000fca0000004100 */
[----:B--2---:R-:W-:Y:S01]  /*1300*/  @P1 FFMA.FTZ R117, R106, R116, R117 ;  /* 0x000000746a751223 */ /* 0x004fe20000010075 */
[----:B------:R-:W-:Y:S02]  /*1310*/  HADD2.F32 R116, -RZ, R107.H0_H0 ;  /* 0x2000006bff747230 */ /* 0x000fe40000004100 */
[----:B------:R-:W-:Y:S02]  /*1320*/  @P1 HADD2.F32 R106, -RZ, R55.H0_H0 ;  /* 0x20000037ff6a1230 */ /* 0x000fe40000004100 */
[----:B------:R-:W-:Y:S01]  /*1330*/  HADD2.F32 R107, -RZ, R107.H1_H1 ;  /* 0x3000006bff6b7230 */ /* 0x000fe20000004100 */
[----:B------:R-:W-:-:S04]  /*1340*/  F2FP.F16.F32.PACK_AB R166, RZ, R117 ;  /* 0x00000075ffa6723e */ /* 0x000fc800000000ff */
[----:B------:R-:W-:Y:S01]  /*1350*/  @!P1 MOV R131, R107 ;  /* 0x0000006b00839202 */ /* 0x000fe20000000f00 */
[----:B-1----:R-:W-:Y:S01]  /*1360*/  @P1 FFMA.FTZ R116, R106, R105, R116 ;  /* 0x000000696a741223 */ /* 0x002fe20000010074 */
[----:B------:R-:W-:Y:S01]  /*1370*/  HADD2.F32 R106, -RZ, R104.H0_H0 ;  /* 0x20000068ff6a7230 */ /* 0x000fe20000004100 */
[----:B------:R-:W1:Y:S01]  /*1380*/  @P1 LDC R105, c[0x0][0x40c] ;  /* 0x00010300ff691b82 */ /* 0x000e620000000800 */
[----:B------:R-:W-:Y:S02]  /*1390*/  @P1 HADD2.F32 R104, -RZ, R52.H0_H0 ;  /* 0x20000034ff681230 */ /* 0x000fe40000004100 */
[----:B------:R-:W-:Y:S02]  /*13a0*/  F2FP.F16.F32.PACK_AB R164, RZ, R116 ;  /* 0x00000074ffa4723e */ /* 0x000fe400000000ff */
[----:B------:R-:W-:Y:S01]  /*13b0*/  @!P1 MOV R130, R106 ;  /* 0x0000006a00829202 */ /* 0x000fe20000000f00 */
[----:B-1----:R-:W-:Y:S01]  /*13c0*/  @P1 FFMA.FTZ R130, R104, R105, R106 ;  /* 0x0000006968821223 */ /* 0x002fe2000001006a */
[----:B------:R-:W-:Y:S01]  /*13d0*/  @P1 HADD2.F32 R105, -RZ, R55.H1_H1 ;  /* 0x30000037ff691230 */ /* 0x000fe20000004100 */
[----:B------:R-:W1:Y:S01]  /*13e0*/  @P1 LDC R104, c[0x0][0x40c] ;  /* 0x00010300ff681b82 */ /* 0x000e620000000800 */
[----:B------:R-:W-:-:S02]  /*13f0*/  F2FP.F16.F32.PACK_AB R106, RZ, R38 ;  /* 0x00000026ff6a723e */ /* 0x000fc400000000ff */
[----:B------:R-:W-:Y:S02]  /*1400*/  F2FP.F16.F32.PACK_AB R165, RZ, R130 ;  /* 0x00000082ffa5723e */ /* 0x000fe400000000ff */
[----:B------:R-:W-:Y:S01]  /*1410*/  PRMT R106, R106, 0x5410, R166 ;  /* 0x000054106a6a7816 */ /* 0x000fe200000000a6 */
[----:B-1----:R-:W-:Y:S01]  /*1420*/  @P1 FFMA.FTZ R131, R105, R104, R107 ;  /* 0x0000006869831223 */ /* 0x002fe2000001006b */
[----:B------:R-:W-:Y:S02]  /*1430*/  F2FP.F16.F32.PACK_AB R104, RZ, R15 ;  /* 0x0000000fff68723e */ /* 0x000fe400000000ff */
[----:B------:R-:W-:Y:S02]  /*1440*/  F2FP.F16.F32.PACK_AB R105, RZ, R14 ;  /* 0x0000000eff69723e */ /* 0x000fe400000000ff */
[----:B------:R-:W-:Y:S02]  /*1450*/  F2FP.F16.F32.PACK_AB R107, RZ, R131 ;  /* 0x00000083ff6b723e */ /* 0x000fe400000000ff */
[----:B------:R-:W-:-:S02]  /*1460*/  PRMT R105, R105, 0x5410, R167 ;  /* 0x0000541069697816 */ /* 0x000fc400000000a7 */
[----:B------:R-:W-:Y:S02]  /*1470*/  PRMT R104, R165, 0x5410, R104 ;  /* 0x00005410a5687816 */ /* 0x000fe40000000068 */
[----:B------:R-:W-:Y:S01]  /*1480*/  PRMT R107, R164, 0x5410, R107 ;  /* 0x00005410a46b7816 */ /* 0x000fe2000000006b */
[----:B------:R-:W-:Y:S06]  /*1490*/  BRA `(.L_x_43934) ;  /* 0x0000000000a87947 */ /* 0x000fec0003800000 */
.L_x_43933:
[----:B------:R-:W2:Y:S01]  /*14a0*/  @P0 LDC R38, c[0x0][0x40c] ;  /* 0x00010300ff260b82 */ /* 0x000ea20000000800 */
[--C-:B-1---5:R-:W-:Y:S01]  /*14b0*/  @P0 HADD2.F32 R15, -RZ, R52.reuse.H0_H0 ;  /* 0x20000034ff0f0230 */ /* 0x122fe20000004100 */
[----:B------:R-:W-:Y:S01]  /*14c0*/  CS2R R130, SRZ ;  /* 0x0000000000827805 */ /* 0x000fe2000001ff00 */
[----:B------:R-:W-:Y:S01]  /*14d0*/  @P0 HADD2.F32 R105, -RZ, R52.H1_H1 ;  /* 0x30000034ff690230 */ /* 0x000fe20000004100 */
[----:B------:R-:W-:Y:S01]  /*14e0*/  CS2R R116, SRZ ;  /* 0x0000000000747805 */ /* 0x000fe2000001ff00 */
[----:B------:R-:W-:Y:S02]  /*14f0*/  @P0 HADD2.F32 R104, -RZ, R53.H0_H0 ;  /* 0x20000035ff680230 */ /* 0x000fe40000004100 */
[----:B------:R-:W-:Y:S01]  /*1500*/  @P0 HADD2.F32 R107, -RZ, R54.H0_H0 ;  /* 0x20000036ff6b0230 */ /* 0x000fe20000004100 */
[----:B------:R-:W1:Y:S08]  /*1510*/  @P0 LDC R14, c[0x0][0x40c] ;  /* 0x00010300ff0e0b82 */ /* 0x000e700000000800 */
[----:B------:R-:W3:Y:S01]  /*1520*/  @P0 LDC R39, c[0x0][0x40c] ;  /* 0x00010300ff270b82 */ /* 0x000ee20000000800 */
[----:B--2---:R-:W-:Y:S01]  /*1530*/  @P0 FMUL.FTZ R130, R15, R38 ;  /* 0x000000260f820220 */ /* 0x004fe20000410000 */
[----:B------:R-:W-:-:S06]  /*1540*/  HFMA2 R15, -RZ, RZ, 0, 0 ;  /* 0x00000000ff0f7431 */ /* 0x000fcc00000001ff */
[----:B------:R-:W2:Y:S01]  /*1550*/  @P0 LDC R38, c[0x0][0x40c] ;  /* 0x00010300ff260b82 */ /* 0x000ea20000000800 */
[----:B-1----:R-:W-:Y:S01]  /*1560*/  @P0 FMUL.FTZ R15, R105, R14 ;  /* 0x0000000e690f0220 */ /* 0x002fe20000410000 */
[----:B------:R-:W-:Y:S01]  /*1570*/  MOV R14, RZ ;  /* 0x000000ff000e7202 */ /* 0x000fe20000000f00 */
[----:B------:R-:W-:-:S05]  /*1580*/  @P0 HADD2.F32 R105, -RZ, R53.H1_H1 ;  /* 0x30000035ff690230 */ /* 0x000fca0000004100 */
[----:B------:R-:W1:Y:S01]  /*1590*/  @P0 LDC R106, c[0x0][0x40c] ;  /* 0x00010300ff6a0b82 */ /* 0x000e620000000800 */
[----:B------:R-:W-:Y:S01]  /*15a0*/  F2FP.F16.F32.PACK_AB R167, RZ, R15 ;  /* 0x0000000fffa7723e */ /* 0x000fe200000000ff */
[----:B---3--:R-:W-:Y:S01]  /*15b0*/  @P0 FMUL.FTZ R14, R104, R39 ;  /* 0x00000027680e0220 */ /* 0x008fe20000410000 */
[----:B------:R-:W-:-:S05]  /*15c0*/  HFMA2 R39, -RZ, RZ, 0, 0 ;  /* 0x00000000ff277431 */ /* 0x000fca00000001ff */
[----:B------:R-:W3:Y:S01]  /*15d0*/  @P0 LDC R104, c[0x0][0x40c] ;  /* 0x00010300ff680b82 */ /* 0x000ee20000000800 */
[----:B--2---:R-:W-:Y:S01]  /*15e0*/  @P0 FMUL.FTZ R39, R105, R38 ;  /* 0x0000002669270220 */ /* 0x004fe20000410000 */
[----:B------:R-:W-:-:S06]  /*15f0*/  MOV R38, RZ ;  /* 0x000000ff00267202 */ /* 0x000fcc0000000f00 */
[----:B------:R-:W2:Y:S01]  /*1600*/  @P0 LDC R105, c[0x0][0x40c] ;  /* 0x00010300ff690b82 */ /* 0x000ea20000000800 */
[----:B------:R-:W-:Y:S01]  /*1610*/  F2FP.F16.F32.PACK_AB R166, RZ, R39 ;  /* 0x00000027ffa6723e */ /* 0x000fe200000000ff */
[----:B---3--:R-:W-:Y:S01]  /*1620*/  @P0 FMUL.FTZ R38, R107, R104 ;  /* 0x000000686b260220 */ /* 0x008fe20000410000 */
[----:B------:R-:W-:-:S05]  /*1630*/  @P0 HADD2.F32 R107, -RZ, R54.H1_H1 ;  /* 0x30000036ff6b0230 */ /* 0x000fca0000004100 */
[----:B------:R-:W3:Y:S01]  /*1640*/  @P0 LDC R104, c[0x0][0x40c] ;  /* 0x00010300ff680b82 */ /* 0x000ee20000000800 */
[----:B-1----:R-:W-:Y:S01]  /*1650*/  @P0 FMUL.FTZ R117, R107, R106 ;  /* 0x0000006a6b750220 */ /* 0x002fe20000410000 */
[----:B------:R-:W-:-:S04]  /*1660*/  @P0 HADD2.F32 R106, -RZ, R55.H0_H0 ;  /* 0x20000037ff6a0230 */ /* 0x000fc80000004100 */
[----:B------:R-:W-:Y:S01]  /*1670*/  F2FP.F16.F32.PACK_AB R165, RZ, R117 ;  /* 0x00000075ffa5723e */ /* 0x000fe200000000ff */
[----:B--2---:R-:W-:Y:S01]  /*1680*/  @P0 FMUL.FTZ R116, R106, R105 ;  /* 0x000000696a740220 */ /* 0x004fe20000410000 */
[----:B------:R-:W-:Y:S01]  /*1690*/  @P0 HADD2.F32 R105, -RZ, R55.H1_H1 ;  /* 0x30000037ff690230 */ /* 0x000fe20000004100 */
[----:B------:R-:W-:-:S03]  /*16a0*/  F2FP.F16.F32.PACK_AB R106, RZ, R38 ;  /* 0x00000026ff6a723e */ /* 0x000fc600000000ff */
[----:B------:R-:W-:Y:S02]  /*16b0*/  F2FP.F16.F32.PACK_AB R164, RZ, R116 ;  /* 0x00000074ffa4723e */ /* 0x000fe400000000ff */
[----:B------:R-:W-:Y:S01]  /*16c0*/  PRMT R106, R106, 0x5410, R165 ;  /* 0x000054106a6a7816 */ /* 0x000fe200000000a5 */
[----:B---3--:R-:W-:Y:S01]  /*16d0*/  @P0 FMUL.FTZ R131, R105, R104 ;  /* 0x0000006869830220 */ /* 0x008fe20000410000 */
[----:B------:R-:W-:Y:S02]  /*16e0*/  F2FP.F16.F32.PACK_AB R104, RZ, R130 ;  /* 0x00000082ff68723e */ /* 0x000fe400000000ff */
[----:B------:R-:W-:Y:S02]  /*16f0*/  F2FP.F16.F32.PACK_AB R105, RZ, R14 ;  /* 0x0000000eff69723e */ /* 0x000fe400000000ff */
[----:B------:R-:W-:Y:S02]  /*1700*/  F2FP.F16.F32.PACK_AB R107, RZ, R131 ;  /* 0x00000083ff6b723e */ /* 0x000fe400000000ff */
[----:B------:R-:W-:-:S02]  /*1710*/  PRMT R104, R104, 0x5410, R167 ;  /* 0x0000541068687816 */ /* 0x000fc400000000a7 */
[----:B------:R-:W-:Y:S02]  /*1720*/  PRMT R105, R105, 0x5410, R166 ;  /* 0x0000541069697816 */ /* 0x000fe400000000a6 */
[----:B------:R-:W-:-:S07]  /*1730*/  PRMT R107, R164, 0x5410, R107 ;  /* 0x00005410a46b7816 */ /* 0x000fce000000006b */
.L_x_43934:
[----:B------:R-:W1:Y:S01]  /*1740*/  LDC.64 R164, c[0x0][0x3a8] ;  /* 0x0000ea00ffa47b82 */ /* 0x000e620000000a00 */
[----:B------:R-:W-:Y:S01]  /*1750*/  IADD3 R143, PT, PT, R143, 0x20, RZ ;  /* 0x000000208f8f7810 */ /* 0x000fe20007ffe0ff */
[C---:B-1----:R-:W-:Y:S01]  /*1760*/  IMAD.WIDE.U32 R164, R141.reuse, 0x10, R164 ;  /* 0x000000108da47825 */ /* 0x042fe200078e00a4 */
[----:B------:R-:W-:-:S04]  /*1770*/  IADD3 R141, PT, PT, R141, 0x20, RZ ;  /* 0x000000208d8d7810 */ /* 0x000fc80007ffe0ff */
[----:B------:R1:W-:Y:S03]  /*1780*/  STG.E.128 desc[UR6][R164.64], R104 ;  /* 0x00000068a4007986 */ /* 0x0003e6000c101d06 */
.L_x_43930:
[----:B------:R-:W-:Y:S05]  /*1790*/  BSYNC.RECONVERGENT B0 ;  /* 0x0000000000007941 */ /* 0x000fea0003800200 */
.L_x_43929:
        /* <DEDUP_REMOVED lines=10> */
.L_x_43938:
[----:B------:R-:W-:Y:S05]  /*1840*/  BSYNC.RECONVERGENT B1 ;  /* 0x0000000000017941 */ /* 0x000fea0003800200 */
.L_x_43937:
        /* <DEDUP_REMOVED lines=54> */
.L_x_43939:
[----:B------:R-:W3:Y:S01]  /*1bb0*/  @P0 LDC R36, c[0x0][0x40c] ;  /* 0x00010300ff240b82 */ /* 0x000ee20000000800 */
[----:B------:R-:W-:Y:S02]  /*1bc0*/  HFMA2 R129, -RZ, RZ, 0, 0 ;  /* 0x00000000ff817431 */ /* 0x000fe400000001ff */
[--C-:B--2--5:R-:W-:Y:S01]  /*1bd0*/  @P0 HADD2.F32 R13, -RZ, R52.reuse.H0_H0 ;  /* 0x20000034ff0d0230 */ /* 0x124fe20000004100 */
[----:B------:R-:W-:Y:S01]  /*1be0*/  CS2R R114, SRZ ;  /* 0x0000000000727805 */ /* 0x000fe2000001ff00 */
[----:B-1----:R-:W-:Y:S01]  /*1bf0*/  @P0 HADD2.F32 R105, -RZ, R52.H1_H1 ;  /* 0x30000034ff690230 */ /* 0x002fe20000004100 */
[----:B------:R-:W-:Y:S01]  /*1c00*/  MOV R132, RZ ;  /* 0x000000ff00847202 */ /* 0x000fe20000000f00 */
[----:B------:R-:W-:Y:S01]  /*1c10*/  @P0 HADD2.F32 R104, -RZ, R53.H0_H0 ;  /* 0x20000035ff680230 */ /* 0x000fe20000004100 */
[----:B------:R-:W1:Y:S01]  /*1c20*/  @P0 LDC R12, c[0x0][0x40c] ;  /* 0x00010300ff0c0b82 */ /* 0x000e620000000800 */
[----:B------:R-:W-:-:S07]  /*1c30*/  @P0 HADD2.F32 R107, -RZ, R54.H0_H0 ;  /* 0x20000036ff6b0230 */ /* 0x000fce0000004100 */
[----:B------:R-:W2:Y:S01]  /*1c40*/  @P0 LDC R37, c[0x0][0x40c] ;  /* 0x00010300ff250b82 */ /* 0x000ea20000000800 */
[----:B---3--:R-:W-:Y:S01]  /*1c50*/  @P0 FMUL.FTZ R129, R13, R36 ;  /* 0x000000240d810220 */ /* 0x008fe20000410000 */
[----:B------:R-:W-:-:S06]  /*1c60*/  MOV R13, RZ ;  /* 0x000000ff000d7202 */ /* 0x000fcc0000000f00 */
[----:B------:R-:W3:Y:S01]  /*1c70*/  @P0 LDC R36, c[0x0][0x40c] ;  /* 0x00010300ff240b82 */ /* 0x000ee20000000800 */
[----:B-1----:R-:W-:Y:S01]  /*1c80*/  @P0 FMUL.FTZ R13, R105, R12 ;  /* 0x0000000c690d0220 */ /* 0x002fe20000410000 */
[----:B------:R-:W-:Y:S02]  /*1c90*/  HFMA2 R12, -RZ, RZ, 0, 0 ;  /* 0x00000000ff0c7431 */ /* 0x000fe400000001ff */
[----:B------:R-:W-:-:S04]  /*1ca0*/  @P0 HADD2.F32 R105, -RZ, R53.H1_H1 ;  /* 0x30000035ff690230 */ /* 0x000fc80000004100 */
[----:B------:R-:W1:Y:S01]  /*1cb0*/  @P0 LDC R106, c[0x0][0x40c] ;  /* 0x00010300ff6a0b82 */ /* 0x000e620000000800 */
[----:B------:R-:W-:Y:S01]  /*1cc0*/  F2FP.F16.F32.PACK_AB R167, RZ, R13 ;  /* 0x0000000dffa7723e */ /* 0x000fe200000000ff */
[----:B--2---:R-:W-:Y:S01]  /*1cd0*/  @P0 FMUL.FTZ R12, R104, R37 ;  /* 0x00000025680c0220 */ /* 0x004fe20000410000 */
[----:B------:R-:W-:-:S05]  /*1ce0*/  MOV R37, RZ ;  /* 0x000000ff00257202 */ /* 0x000fca0000000f00 */
[----:B------:R-:W2:Y:S01]  /*1cf0*/  @P0 LDC R104, c[0x0][0x40c] ;  /* 0x00010300ff680b82 */ /* 0x000ea20000000800 */
[----:B---3--:R-:W-:Y:S01]  /*1d00*/  @P0 FMUL.FTZ R37, R105, R36 ;  /* 0x0000002469250220 */ /* 0x008fe20000410000 */
[----:B------:R-:W-:-:S06]  /*1d10*/  HFMA2 R36, -RZ, RZ, 0, 0 ;  /* 0x00000000ff247431 */ /* 0x000fcc00000001ff */
[----:B------:R-:W3:Y:S01]  /*1d20*/  @P0 LDC R105, c[0x0][0x40c] ;  /* 0x00010300ff690b82 */ /* 0x000ee20000000800 */
[----:B------:R-:W-:Y:S01]  /*1d30*/  F2FP.F16.F32.PACK_AB R166, RZ, R37 ;  /* 0x00000025ffa6723e */ /* 0x000fe200000000ff */
[----:B--2---:R-:W-:Y:S01]  /*1d40*/  @P0 FMUL.FTZ R36, R107, R104 ;  /* 0x000000686b240220 */ /* 0x004fe20000410000 */
[----:B------:R-:W-:-:S05]  /*1d50*/  @P0 HADD2.F32 R107, -RZ, R54.H1_H1 ;  /* 0x30000036ff6b0230 */ /* 0x000fca0000004100 */
[----:B------:R-:W2:Y:S01]  /*1d60*/  @P0 LDC R104, c[0x0][0x40c] ;  /* 0x00010300ff680b82 */ /* 0x000ea20000000800 */
[----:B-1----:R-:W-:Y:S01]  /*1d70*/  @P0 FMUL.FTZ R115, R107, R106 ;  /* 0x0000006a6b730220 */ /* 0x002fe20000410000 */
[----:B------:R-:W-:-:S04]  /*1d80*/  @P0 HADD2.F32 R106, -RZ, R55.H0_H0 ;  /* 0x20000037ff6a0230 */ /* 0x000fc80000004100 */
[----:B------:R-:W-:Y:S01]  /*1d90*/  F2FP.F16.F32.PACK_AB R165, RZ, R115 ;  /* 0x00000073ffa5723e */ /* 0x000fe200000000ff */
[----:B---3--:R-:W-:Y:S01]  /*1da0*/  @P0 FMUL.FTZ R114, R106, R105 ;  /* 0x000000696a720220 */ /* 0x008fe20000410000 */
[----:B------:R-:W-:Y:S01]  /*1db0*/  @P0 HADD2.F32 R105, -RZ, R55.H1_H1 ;  /* 0x30000037ff690230 */ /* 0x000fe20000004100 */
[----:B------:R-:W-:-:S03]  /*1dc0*/  F2FP.F16.F32.PACK_AB R106, RZ, R36 ;  /* 0x00000024ff6a723e */ /* 0x000fc600000000ff */
[----:B------:R-:W-:Y:S02]  /*1dd0*/  F2FP.F16.F32.PACK_AB R164, RZ, R114 ;  /* 0x00000072ffa4723e */ /* 0x000fe400000000ff */
[----:B------:R-:W-:Y:S01]  /*1de0*/  PRMT R106, R106, 0x5410, R165 ;  /* 0x000054106a6a7816 */ /* 0x000fe200000000a5 */
[----:B--2---:R-:W-:Y:S01]  /*1df0*/  @P0 FMUL.FTZ R132, R105, R104 ;  /* 0x0000006869840220 */ /* 0x004fe20000410000 */
[----:B------:R-:W-:Y:S02]  /*1e00*/  F2FP.F16.F32.PACK_AB R104, RZ, R129 ;  /* 0x00000081ff68723e */ /* 0x000fe400000000ff */
[----:B------:R-:W-:Y:S02]  /*1e10*/  F2FP.F16.F32.PACK_AB R105, RZ, R12 ;  /* 0x0000000cff69723e */ /* 0x000fe400000000ff */
[----:B------:R-:W-:Y:S02]  /*1e20*/  F2FP.F16.F32.PACK_AB R107, RZ, R132 ;  /* 0x00000084ff6b723e */ /* 0x000fe400000000ff */
[----:B------:R-:W-:-:S02]  /*1e30*/  PRMT R104, R104, 0x5410, R167 ;  /* 0x0000541068687816 */ /* 0x000fc400000000a7 */
[----:B------:R-:W-:Y:S02]  /*1e40*/  PRMT R105, R105, 0x5410, R166 ;  /* 0x0000541069697816 */ /* 0x000fe400000000a6 */
[----:B------:R-:W-:-:S07]  /*1e50*/  PRMT R107, R164, 0x5410, R107 ;  /* 0x00005410a46b7816 */ /* 0x000fce000000006b */
.L_x_43940:
[----:B------:R-:W1:Y:S01]  /*1e60*/  LDC.64 R164, c[0x0][0x3a8] ;  /* 0x0000ea00ffa47b82 */ /* 0x000e620000000a00 */
[----:B------:R-:W-:Y:S01]  /*1e70*/  IADD3 R143, PT, PT, R143, 0x20, RZ ;  /* 0x000000208f8f7810 */ /* 0x000fe20007ffe0ff */
[C---:B-1----:R-:W-:Y:S01]  /*1e80*/  IMAD.WIDE.U32 R164, R141.reuse, 0x10, R164 ;  /* 0x000000108da47825 */ /* 0x042fe200078e00a4 */
[----:B------:R-:W-:-:S04]  /*1e90*/  IADD3 R141, PT, PT, R141, 0x20, RZ ;  /* 0x000000208d8d7810 */ /* 0x000fc80007ffe0ff */
[----:B------:R2:W-:Y:S03]  /*1ea0*/  STG.E.128 desc[UR6][R164.64], R104 ;  /* 0x00000068a4007986 */ /* 0x0005e6000c101d06 */
.L_x_43936:
[----:B------:R-:W-:Y:S05]  /*1eb0*/  BSYNC.RECONVERGENT B0 ;  /* 0x0000000000007941 */ /* 0x000fea0003800200 */
.L_x_43935:
        /* <DEDUP_REMOVED lines=10> */
.L_x_43944:
[----:B------:R-:W-:Y:S05]  /*1f60*/  BSYNC.RECONVERGENT B1 ;  /* 0x0000000000017941 */ /* 0x000fea0003800200 */
.L_x_43943:
        /* <DEDUP_REMOVED lines=8> */
[----:B-1---5:R-:W-:Y:S02]  /*1ff0*/  @P1 HADD2.F32 R34, -RZ, R52.H1_H1 ;  /* 0x30000034ff221230 */ /* 0x022fe40000004100 */
[----:B------:R-:W-:-:S05]  /*2000*/  @P1 HADD2.F32 R112, -RZ, R53.H0_H0 ;  /* 0x20000035ff701230 */ /* 0x000fca0000004100 */
[----:B------:R-:W1:Y:S08]  /*2010*/  @P1 LDC R35, c[0x0][0x40c] ;  /* 0x00010300ff231b82 */ /* 0x000e700000000800 */
[----:B------:R-:W4:Y:S01]  /*2020*/  @P1 LDC R113, c[0x0][0x40c] ;  /* 0x00010300ff711b82 */ /* 0x000f220000000800 */
[----:B--2---:R-:W-:-:S05]  /*2030*/  HADD2.F32 R10, -RZ, R104.H1_H1 ;  /* 0x30000068ff0a7230 */ /* 0x004fca0000004100 */
[----:B---3--:R-:W-:Y:S01]  /*2040*/  @P1 FFMA.FTZ R10, R34, R9, R10 ;  /* 0x00000009220a1223 */ /* 0x008fe2000001000a */
[--C-:B------:R-:W-:Y:S01]  /*2050*/  HADD2.F32 R9, -RZ, R105.reuse.H0_H0 ;  /* 0x20000069ff097230 */ /* 0x100fe20000004100 */
[----:B------:R-:W2:Y:S04]  /*2060*/  @P1 LDC R34, c[0x0][0x40c] ;  /* 0x00010300ff221b82 */ /* 0x000ea80000000800 */
[----:B-1----:R-:W-:Y:S01]  /*2070*/  @P1 FFMA.FTZ R9, R112, R35, R9 ;  /* 0x0000002370091223 */ /* 0x002fe20000010009 */
[----:B------:R-:W-:Y:S02]  /*2080*/  HADD2.F32 R35, -RZ, R105.H1_H1 ;  /* 0x30000069ff237230 */ /* 0x000fe40000004100 */
[----:B------:R-:W-:Y:S01]  /*2090*/  @P1 HADD2.F32 R105, -RZ, R53.H1_H1 ;  /* 0x30000035ff691230 */ /* 0x000fe20000004100 */
[----:B------:R-:W1:Y:S04]  /*20a0*/  @P1 LDC R112, c[0x0][0x40c] ;  /* 0x00010300ff701b82 */ /* 0x000e680000000800 */
[----:B--2---:R-:W-:Y:S01]  /*20b0*/  @P1 FFMA.FTZ R35, R105, R34, R35 ;  /* 0x0000002269231223 */ /* 0x004fe20000010023 */
[----:B------:R-:W-:-:S02]  /*20c0*/  HADD2.F32 R34, -RZ, R106.H0_H0 ;  /* 0x2000006aff227230 */ /* 0x000fc40000004100 */
[----:B------:R-:W-:Y:S02]  /*20d0*/  @P1 HADD2.F32 R105, -RZ, R54.H0_H0 ;  /* 0x20000036ff691230 */ /* 0x000fe40000004100 */
[----:B------:R-:W-:-:S03]  /*20e0*/  F2FP.F16.F32.PACK_AB R167, RZ, R35 ;  /* 0x00000023ffa7723e */ /* 0x000fc600000000ff */
[----:B----4-:R-:W-:Y:S01]  /*20f0*/  @P1 FFMA.FTZ R34, R105, R113, R34 ;  /* 0x0000007169221223 */ /* 0x010fe20000010022 */
[----:B------:R-:W-:Y:S01]  /*2100*/  HADD2.F32 R113, -RZ, R106.H1_H1 ;  /* 0x3000006aff717230 */ /* 0x000fe20000004100 */
[----:B------:R-:W2:Y:S01]  /*2110*/  @P1 LDC R105, c[0x0][0x40c] ;  /* 0x00010300ff691b82 */ /* 0x000ea20000000800 */
[----:B------:R-:W-:-:S05]  /*2120*/  @P1 HADD2.F32 R106, -RZ, R54.H1_H1 ;  /* 0x30000036ff6a1230 */ /* 0x000fca0000004100 */
[----:B-1----:R-:W-:Y:S01]  /*2130*/  @P1 FFMA.FTZ R113, R106, R112, R113 ;  /* 0x000000706a711223 */ /* 0x002fe20000010071 */
[----:B------:R-:W-:Y:S02]  /*2140*/  HADD2.F32 R112, -RZ, R107.H0_H0 ;  /* 0x2000006bff707230 */ /* 0x000fe40000004100 */
[----:B------:R-:W-:Y:S02]  /*2150*/  @P1 HADD2.F32 R106, -RZ, R55.H0_H0 ;  /* 0x20000037ff6a1230 */ /* 0x000fe40000004100 */
[----:B------:R-:W-:Y:S01]  /*2160*/  HADD2.F32 R107, -RZ, R107.H1_H1 ;  /* 0x3000006bff6b7230 */ /* 0x000fe20000004100 */
[----:B------:R-:W-:-:S04]  /*2170*/  F2FP.F16.F32.PACK_AB R166, RZ, R113 ;  /* 0x00000071ffa6723e */ /* 0x000fc800000000ff */
[----:B------:R-:W-:Y:S01]  /*2180*/  @!P1 MOV R133, R107 ;  /* 0x0000006b00859202 */ /* 0x000fe20000000f00 */
[----:B--2---:R-:W-:Y:S01]  /*2190*/  @P1 FFMA.FTZ R112, R106, R105, R112 ;  /* 0x000000696a701223 */ /* 0x004fe20000010070 */
        /* <DEDUP_REMOVED lines=19> */
.L_x_43945:
[----:B-12---:R-:W1:Y:S01]  /*22d0*/  @P0 LDC R105, c[0x0][0x40c] ;  /* 0x00010300ff690b82 */ /* 0x006e620000000800 */
[----:B------:R-:W-:Y:S02]  /*22e0*/  HFMA2 R128, -RZ, RZ, 0, 0 ;  /* 0x00000000ff807431 */ /* 0x000fe400000001ff */
[--C-:B-----5:R-:W-:Y:S01]  /*22f0*/  @P0 HADD2.F32 R10, -RZ, R52.reuse.H0_H0 ;  /* 0x20000034ff0a0230 */ /* 0x120fe20000004100 */
[----:B------:R-:W-:Y:S01]  /*2300*/  CS2R R112, SRZ ;  /* 0x0000000000707805 */ /* 0x000fe2000001ff00 */
[----:B------:R-:W-:Y:S01]  /*2310*/  @P0 HADD2.F32 R104, -RZ, R52.H1_H1 ;  /* 0x30000034ff680230 */ /* 0x000fe20000004100 */
[----:B------:R-:W-:Y:S01]  /*2320*/  MOV R133, RZ ;  /* 0x000000ff00857202 */ /* 0x000fe20000000f00 */
[----:B------:R-:W-:Y:S01]  /*2330*/  @P0 HADD2.F32 R107, -RZ, R54.H0_H0 ;  /* 0x20000036ff6b0230 */ /* 0x000fe20000004100 */
[----:B------:R-:W2:Y:S08]  /*2340*/  @P0 LDC R9, c[0x0][0x40c] ;  /* 0x00010300ff090b82 */ /* 0x000eb00000000800 */
[----:B---3--:R-:W3:Y:S01]  /*2350*/  @P0 LDC R35, c[0x0][0x40c] ;  /* 0x00010300ff230b82 */ /* 0x008ee20000000800 */
[----:B-1----:R-:W-:Y:S01]  /*2360*/  @P0 FMUL.FTZ R128, R10, R105 ;  /* 0x000000690a800220 */ /* 0x002fe20000410000 */
[----:B------:R-:W-:-:S06]  /*2370*/  MOV R10, RZ ;  /* 0x000000ff000a7202 */ /* 0x000fcc0000000f00 */
[----:B------:R-:W1:Y:S01]  /*2380*/  @P0 LDC R34, c[0x0][0x40c] ;  /* 0x00010300ff220b82 */ /* 0x000e620000000800 */
[--C-:B------:R-:W-:Y:S02]  /*2390*/  @P0 HADD2.F32 R105, -RZ, R53.reuse.H1_H1 ;  /* 0x30000035ff690230 */ /* 0x100fe40000004100 */
[----:B--2---:R-:W-:Y:S01]  /*23a0*/  @P0 FMUL.FTZ R10, R104, R9 ;  /* 0x00000009680a0220 */ /* 0x004fe20000410000 */
[----:B------:R-:W-:Y:S02]  /*23b0*/  HFMA2 R9, -RZ, RZ, 0, 0 ;  /* 0x00000000ff097431 */ /* 0x000fe400000001ff */
[----:B------:R-:W-:Y:S02]  /*23c0*/  @P0 HADD2.F32 R104, -RZ, R53.H0_H0 ;  /* 0x20000035ff680230 */ /* 0x000fe40000004100 */
[----:B------:R-:W2:Y:S01]  /*23d0*/  @P0 LDC R106, c[0x0][0x40c] ;  /* 0x00010300ff6a0b82 */ /* 0x000ea20000000800 */
[----:B------:R-:W-:Y:S02]  /*23e0*/  F2FP.F16.F32.PACK_AB R167, RZ, R10 ;  /* 0x0000000affa7723e */ /* 0x000fe400000000ff */
[----:B---3--:R-:W-:Y:S01]  /*23f0*/  @P0 FMUL.FTZ R9, R104, R35 ;  /* 0x0000002368090220 */ /* 0x008fe20000410000 */
[----:B------:R-:W-:-:S04]  /*2400*/  MOV R35, RZ ;  /* 0x000000ff00237202 */ /* 0x000fc80000000f00 */
[----:B------:R-:W3:Y:S01]  /*2410*/  @P0 LDC R104, c[0x0][0x40c] ;  /* 0x00010300ff680b82 */ /* 0x000ee20000000800 */
[----:B-1----:R-:W-:Y:S01]  /*2420*/  @P0 FMUL.FTZ R35, R105, R34 ;  /* 0x0000002269230220 */ /* 0x002fe20000410000 */
[----:B------:R-:W-:-:S06]  /*2430*/  HFMA2 R34, -RZ, RZ, 0, 0 ;  /* 0x00000000ff227431 */ /* 0x000fcc00000001ff */
[----:B------:R-:W1:Y:S01]  /*2440*/  @P0 LDC R105, c[0x0][0x40c] ;  /* 0x00010300ff690b82 */ /* 0x000e620000000800 */
[----:B------:R-:W-:Y:S01]  /*2450*/  F2FP.F16.F32.PACK_AB R166, RZ, R35 ;  /* 0x00000023ffa6723e */ /* 0x000fe200000000ff */
[----:B---3--:R-:W-:Y:S01]  /*2460*/  @P0 FMUL.FTZ R34, R107, R104 ;  /* 0x000000686b220220 */ /* 0x008fe20000410000 */
[----:B------:R-:W-:-:S05]  /*2470*/  @P0 HADD2.F32 R107, -RZ, R54.H1_H1 ;  /* 0x30000036ff6b0230 */ /* 0x000fca0000004100 */
[----:B------:R-:W3:Y:S01]  /*2480*/  @P0 LDC R104, c[0x0][0x40c] ;  /* 0x00010300ff680b82 */ /* 0x000ee20000000800 */
[----:B--2---:R-:W-:Y:S01]  /*2490*/  @P0 FMUL.FTZ R113, R107, R106 ;  /* 0x0000006a6b710220 */ /* 0x004fe20000410000 */
[----:B------:R-:W-:-:S04]  /*24a0*/  @P0 HADD2.F32 R106, -RZ, R55.H0_H0 ;  /* 0x20000037ff6a0230 */ /* 0x000fc80000004100 */
[----:B------:R-:W-:Y:S01]  /*24b0*/  F2FP.F16.F32.PACK_AB R165, RZ, R113 ;  /* 0x00000071ffa5723e */ /* 0x000fe200000000ff */
[----:B-1----:R-:W-:Y:S01]  /*24c0*/  @P0 FMUL.FTZ R112, R106, R105 ;  /* 0x000000696a700220 */ /* 0x002fe20000410000 */
        /* <DEDUP_REMOVED lines=11> */
.L_x_43946:
[----:B------:R-:W1:Y:S01]  /*2580*/  LDC.64 R164, c[0x0][0x3a8] ;  /* 0x0000ea00ffa47b82 */ /* 0x000e620000000a00 */
[----:B------:R-:W-:Y:S01]  /*2590*/  IADD3 R143, PT, PT, R143, 0x20, RZ ;  /* 0x000000208f8f7810 */ /* 0x000fe20007ffe0ff */
[C---:B-1----:R-:W-:Y:S01]  /*25a0*/  IMAD.WIDE.U32 R164, R141.reuse, 0x10, R164 ;  /* 0x000000108da47825 */ /* 0x042fe200078e00a4 */
[----:B------:R-:W-:-:S04]  /*25b0*/  IADD3 R141, PT, PT, R141, 0x20, RZ ;  /* 0x000000208d8d7810 */ /* 0x000fc80007ffe0ff */
[----:B------:R3:W-:Y:S03]  /*25c0*/  STG.E.128 desc[UR6][R164.64], R104 ;  /* 0x00000068a4007986 */ /* 0x0007e6000c101d06 */
.L_x_43942:
[----:B------:R-:W-:Y:S05]  /*25d0*/  BSYNC.RECONVERGENT B0 ;  /* 0x0000000000007941 */ /* 0x000fea0003800200 */
.L_x_43941:
        /* <DEDUP_REMOVED lines=10> */
.L_x_43950:
[----:B------:R-:W-:Y:S05]  /*2680*/  BSYNC.RECONVERGENT B1 ;  /* 0x0000000000017941 */ /* 0x000fea0003800200 */
.L_x_43949:
        /* <DEDUP_REMOVED lines=54> */
.L_x_43951:
[----:B-123--:R-:W1:Y:S01]  /*29f0*/  @P0 LDC R105, c[0x0][0x40c] ;  /* 0x00010300ff690b82 */ /* 0x00ee620000000800 */
[----:B------:R-:W-:Y:S02]  /*2a00*/  HFMA2 R127, -RZ, RZ, 0, 0 ;  /* 0x00000000ff7f7431 */ /* 0x000fe400000001ff */
[--C-:B-----5:R-:W-:Y:S01]  /*2a10*/  @P0 HADD2.F32 R8, -RZ, R52.reuse.H0_H0 ;  /* 0x20000034ff080230 */ /* 0x120fe20000004100 */
[----:B------:R-:W-:Y:S01]  /*2a20*/  CS2R R110, SRZ ;  /* 0x00000000006e7805 */ /* 0x000fe2000001ff00 */
[----:B------:R-:W-:Y:S01]  /*2a30*/  @P0 HADD2.F32 R104, -RZ, R52.H1_H1 ;  /* 0x30000034ff680230 */ /* 0x000fe20000004100 */
[----:B------:R-:W-:Y:S01]  /*2a40*/  MOV R134, RZ ;  /* 0x000000ff00867202 */ /* 0x000fe20000000f00 */
[----:B------:R-:W-:Y:S01]  /*2a50*/  @P0 HADD2.F32 R107, -RZ, R54.H0_H0 ;  /* 0x20000036ff6b0230 */ /* 0x000fe20000004100 */
[----:B------:R-:W2:Y:S08]  /*2a60*/  @P0 LDC R7, c[0x0][0x40c] ;  /* 0x00010300ff070b82 */ /* 0x000eb00000000800 */
[----:B----4-:R-:W3:Y:S01]  /*2a70*/  @P0 LDC R33, c[0x0][0x40c] ;  /* 0x00010300ff210b82 */ /* 0x010ee20000000800 */
        /* <DEDUP_REMOVED lines=34> */
.L_x_43952:
[----:B------:R-:W1:Y:S01]  /*2ca0*/  LDC.64 R164, c[0x0][0x3a8] ;  /* 0x0000ea00ffa47b82 */ /* 0x000e620000000a00 */
[----:B------:R-:W-:Y:S01]  /*2cb0*/  IADD3 R143, PT, PT, R143, 0x20, RZ ;  /* 0x000000208f8f7810 */ /* 0x000fe20007ffe0ff */
[C---:B-1----:R-:W-:Y:S01]  /*2cc0*/  IMAD.WIDE.U32 R164, R141.reuse, 0x10, R164 ;  /* 0x000000108da47825 */ /* 0x042fe200078e00a4 */
[----:B------:R-:W-:-:S04]  /*2cd0*/  IADD3 R141, PT, PT, R141, 0x20, RZ ;  /* 0x000000208d8d7810 */ /* 0x000fc80007ffe0ff */
[----:B------:R4:W-:Y:S03]  /*2ce0*/  STG.E.128 desc[UR6][R164.64], R104 ;  /* 0x00000068a4007986 */ /* 0x0009e6000c101d06 */
.L_x_43948:
[----:B------:R-:W-:Y:S05]  /*2cf0*/  BSYNC.RECONVERGENT B0 ;  /* 0x0000000000007941 */ /* 0x000fea0003800200 */
.L_x_43947:
        /* <DEDUP_REMOVED lines=10> */
.L_x_43956:
[----:B------:R-:W-:Y:S05]  /*2da0*/  BSYNC.RECONVERGENT B1 ;  /* 0x0000000000017941 */ /* 0x000fea0003800200 */
.L_x_43955:
        /* <DEDUP_REMOVED lines=8> */
[----:B0----5:R-:W-:Y:S02]  /*2e30*/  @P1 HADD2.F32 R30, -RZ, R52.H1_H1 ;  /* 0x30000034ff1e1230 */ /* 0x021fe40000004100 */
[----:B------:R-:W-:-:S05]  /*2e40*/  @P1 HADD2.F32 R108, -RZ, R53.H0_H0 ;  /* 0x20000035ff6c1230 */ /* 0x000fca0000004100 */
[----:B------:R-:W0:Y:S08]  /*2e50*/  @P1 LDC R31, c[0x0][0x40c] ;  /* 0x00010300ff1f1b82 */ /* 0x000e300000000800 */
[----:B------:R-:W3:Y:S01]  /*2e60*/  @P1 LDC R109, c[0x0][0x40c] ;  /* 0x00010300ff6d1b82 */ /* 0x000ee20000000800 */
[----:B--2---:R-:W-:-:S05]  /*2e70*/  HADD2.F32 R6, -RZ, R104.H1_H1 ;  /* 0x30000068ff067230 */ /* 0x004fca0000004100 */
[----:B-1----:R-:W-:Y:S01]  /*2e80*/  @P1 FFMA.FTZ R6, R30, R5, R6 ;  /* 0x000000051e061223 */ /* 0x002fe20000010006 */
[--C-:B------:R-:W-:Y:S01]  /*2e90*/  HADD2.F32 R5, -RZ, R105.reuse.H0_H0 ;  /* 0x20000069ff057230 */ /* 0x100fe20000004100 */
[----:B------:R-:W1:Y:S04]  /*2ea0*/  @P1 LDC R30, c[0x0][0x40c] ;  /* 0x00010300ff1e1b82 */ /* 0x000e680000000800 */
[----:B0-----:R-:W-:Y:S01]  /*2eb0*/  @P1 FFMA.FTZ R5, R108, R31, R5 ;  /* 0x0000001f6c051223 */ /* 0x001fe20000010005 */
[----:B------:R-:W-:Y:S02]  /*2ec0*/  HADD2.F32 R31, -RZ, R105.H1_H1 ;  /* 0x30000069ff1f7230 */ /* 0x000fe40000004100 */
[----:B------:R-:W-:Y:S01]  /*2ed0*/  @P1 HADD2.F32 R105, -RZ, R53.H1_H1 ;  /* 0x30000035ff691230 */ /* 0x000fe20000004100 */
[----:B------:R-:W0:Y:S04]  /*2ee0*/  @P1 LDC R108, c[0x0][0x40c] ;  /* 0x00010300ff6c1b82 */ /* 0x000e280000000800 */
[----:B-1----:R-:W-:Y:S01]  /*2ef0*/  @P1 FFMA.FTZ R31, R105, R30, R31 ;  /* 0x0000001e691f1223 */ /* 0x002fe2000001001f */
[----:B------:R-:W-:-:S02]  /*2f00*/  HADD2.F32 R30, -RZ, R106.H0_H0 ;  /* 0x2000006aff1e7230 */ /* 0x000fc40000004100 */
[----:B------:R-:W-:Y:S02]  /*2f10*/  @P1 HADD2.F32 R105, -RZ, R54.H0_H0 ;  /* 0x20000036ff691230 */ /* 0x000fe40000004100 */
[----:B------:R-:W-:-:S03]  /*2f20*/  F2FP.F16.F32.PACK_AB R167, RZ, R31 ;  /* 0x0000001fffa7723e */ /* 0x000fc600000000ff */
[----:B---3--:R-:W-:Y:S01]  /*2f30*/  @P1 FFMA.FTZ R30, R105, R109, R30 ;  /* 0x0000006d691e1223 */ /* 0x008fe2000001001e */
[----:B------:R-:W-:Y:S01]  /*2f40*/  HADD2.F32 R109, -RZ, R106.H1_H1 ;  /* 0x3000006aff6d7230 */ /* 0x000fe20000004100 */
[----:B------:R-:W1:Y:S01]  /*2f50*/  @P1 LDC R105, c[0x0][0x40c] ;  /* 0x00010300ff691b82 */ /* 0x000e620000000800 */
[----:B------:R-:W-:-:S05]  /*2f60*/  @P1 HADD2.F32 R106, -RZ, R54.H1_H1 ;  /* 0x30000036ff6a1230 */ /* 0x000fca0000004100 */
[----:B0-----:R-:W-:Y:S01]  /*2f70*/  @P1 FFMA.FTZ R109, R106, R108, R109 ;  /* 0x0000006c6a6d1223 */ /* 0x001fe2000001006d */
[----:B------:R-:W-:Y:S02]  /*2f80*/  HADD2.F32 R108, -RZ, R107.H0_H0 ;  /* 0x2000006bff6c7230 */ /* 0x000fe40000004100 */
[----:B------:R-:W-:Y:S02]  /*2f90*/  @P1 HADD2.F32 R106, -RZ, R55.H0_H0 ;  /* 0x20000037ff6a1230 */ /* 0x000fe40000004100 */
[----:B------:R-:W-:Y:S01]  /*2fa0*/  HADD2.F32 R107, -RZ, R107.H1_H1 ;  /* 0x3000006bff6b7230 */ /* 0x000fe20000004100 */
[----:B------:R-:W-:-:S04]  /*2fb0*/  F2FP.F16.F32.PACK_AB R166, RZ, R109 ;  /* 0x0000006dffa6723e */ /* 0x000fc800000000ff */
[----:B------:R-:W-:Y:S01]  /*2fc0*/  @!P1 MOV R135, R107 ;  /* 0x0000006b00879202 */ /* 0x000fe20000000f00 */
[----:B-1----:R-:W-:Y:S01]  /*2fd0*/  @P1 FFMA.FTZ R108, R106, R105, R108 ;  /* 0x000000696a6c1223 */ /* 0x002fe2000001006c */
[----:B------:R-:W-:Y:S01]  /*2fe0*/  HADD2.F32 R106, -RZ, R104.H0_H0 ;  /* 0x20000068ff6a7230 */ /* 0x000fe20000004100 */
[----:B------:R-:W0:Y:S01]  /*2ff0*/  @P1 LDC R105, c[0x0][0x40c] ;  /* 0x00010300ff691b82 */ /* 0x000e220000000800 */
[----:B------:R-:W-:Y:S02]  /*3000*/  @P1 HADD2.F32 R104, -RZ, R52.H0_H0 ;  /* 0x20000034ff681230 */ /* 0x000fe40000004100 */
[----:B------:R-:W-:Y:S02]  /*3010*/  F2FP.F16.F32.PACK_AB R164, RZ, R108 ;  /* 0x0000006cffa4723e */ /* 0x000fe400000000ff */
[----:B------:R-:W-:Y:S01]  /*3020*/  @!P1 MOV R126, R106 ;  /* 0x0000006a007e9202 */ /* 0x000fe20000000f00 */
[----:B0-----:R-:W-:Y:S01]  /*3030*/  @P1 FFMA.FTZ R126, R104, R105, R106 ;  /* 0x00000069687e1223 */ /* 0x001fe2000001006a */
[----:B------:R-:W-:Y:S01]  /*3040*/  @P1 HADD2.F32 R105, -RZ, R55.H1_H1 ;  /* 0x30000037ff691230 */ /* 0x000fe20000004100 */
[----:B------:R-:W0:Y:S01]  /*3050*/  @P1 LDC R104, c[0x0][0x40c] ;  /* 0x00010300ff681b82 */ /* 0x000e220000000800 */
[----:B------:R-:W-:-:S02]  /*3060*/  F2FP.F16.F32.PACK_AB R106, RZ, R30 ;  /* 0x0000001eff6a723e */ /* 0x000fc400000000ff */
[----:B------:R-:W-:Y:S02]  /*3070*/  F2FP.F16.F32.PACK_AB R165, RZ, R126 ;  /* 0x0000007effa5723e */ /* 0x000fe400000000ff */
[----:B------:R-:W-:Y:S01]  /*3080*/  PRMT R106, R106, 0x5410, R166 ;  /* 0x000054106a6a7816 */ /* 0x000fe200000000a6 */
[----:B0-----:R-:W-:Y:S01]  /*3090*/  @P1 FFMA.FTZ R135, R105, R104, R107 ;  /* 0x0000006869871223 */ /* 0x001fe2000001006b */
[----:B------:R-:W-:Y:S02]  /*30a0*/  F2FP.F16.F32.PACK_AB R104, RZ, R6 ;  /* 0x00000006ff68723e */ /* 0x000fe400000000ff */
[----:B------:R-:W-:Y:S02]  /*30b0*/  F2FP.F16.F32.PACK_AB R105, RZ, R5 ;  /* 0x00000005ff69723e */ /* 0x000fe400000000ff */
[----:B------:R-:W-:Y:S02]  /*30c0*/  F2FP.F16.F32.PACK_AB R107, RZ, R135 ;  /* 0x00000087ff6b723e */ /* 0x000fe400000000ff */
[----:B------:R-:W-:-:S02]  /*30d0*/  PRMT R105, R105, 0x5410, R167 ;  /* 0x0000541069697816 */ /* 0x000fc400000000a7 */
[----:B------:R-:W-:Y:S02]  /*30e0*/  PRMT R104, R165, 0x5410, R104 ;  /* 0x00005410a5687816 */ /* 0x000fe40000000068 */
[----:B------:R-:W-:Y:S01]  /*30f0*/  PRMT R107, R164, 0x5410, R107 ;  /* 0x00005410a46b7816 */ /* 0x000fe2000000006b */
[----:B------:R-:W-:Y:S06]  /*3100*/  BRA `(.L_x_43958) ;  /* 0x0000000000ac7947 */ /* 0x000fec0003800000 */
.L_x_43957:
[----:B-1234-:R-:W1:Y:S01]  /*3110*/  @P0 LDC R105, c[0x0][0x40c] ;  /* 0x00010300ff690b82 */ /* 0x01ee620000000800 */
[----:B------:R-:W-:Y:S02]  /*3120*/  HFMA2 R126, -RZ, RZ, 0, 0 ;  /* 0x00000000ff7e7431 */ /* 0x000fe400000001ff */
[--C-:B-----5:R-:W-:Y:S01]  /*3130*/  @P0 HADD2.F32 R6, -RZ, R52.reuse.H0_H0 ;  /* 0x20000034ff060230 */ /* 0x120fe20000004100 */
[----:B------:R-:W-:Y:S01]  /*3140*/  CS2R R108, SRZ ;  /* 0x00000000006c7805 */ /* 0x000fe2000001ff00 */
[----:B------:R-:W-:Y:S01]  /*3150*/  @P0 HADD2.F32 R104, -RZ, R52.H1_H1 ;  /* 0x30000034ff680230 */ /* 0x000fe20000004100 */
[----:B------:R-:W-:Y:S01]  /*3160*/  MOV R135, RZ ;  /* 0x000000ff00877202 */ /* 0x000fe20000000f00 */
[----:B------:R-:W-:Y:S01]  /*3170*/  @P0 HADD2.F32 R107, -RZ, R54.H0_H0 ;  /* 0x20000036ff6b0230 */ /* 0x000fe20000004100 */
[----:B0-----:R-:W0:Y:S08]  /*3180*/  @P0 LDC R5, c[0x0][0x40c] ;  /* 0x00010300ff050b82 */ /* 0x001e300000000800 */
[----:B------:R-:W2:Y:S01]  /*3190*/  @P0 LDC R31, c[0x0][0x40c] ;  /* 0x00010300ff1f0b82 */ /* 0x000ea20000000800 */
[----:B-1----:R-:W-:Y:S01]  /*31a0*/  @P0 FMUL.FTZ R126, R6, R105 ;  /* 0x00000069067e0220 */ /* 0x002fe20000410000 */
[----:B------:R-:W-:-:S06]  /*31b0*/  MOV R6, RZ ;  /* 0x000000ff00067202 */ /* 0x000fcc0000000f00 */
[----:B------:R-:W1:Y:S01]  /*31c0*/  @P0 LDC R30, c[0x0][0x40c] ;  /* 0x00010300ff1e0b82 */ /* 0x000e620000000800 */
[--C-:B------:R-:W-:Y:S02]  /*31d0*/  @P0 HADD2.F32 R105, -RZ, R53.reuse.H1_H1 ;  /* 0x30000035ff690230 */ /* 0x100fe40000004100 */
[----:B0-----:R-:W-:Y:S01]  /*31e0*/  @P0 FMUL.FTZ R6, R104, R5 ;  /* 0x0000000568060220 */ /* 0x001fe20000410000 */
[----:B------:R-:W-:Y:S02]  /*31f0*/  HFMA2 R5, -RZ, RZ, 0, 0 ;  /* 0x00000000ff057431 */ /* 0x000fe400000001ff */
[----:B------:R-:W-:Y:S02]  /*3200*/  @P0 HADD2.F32 R104, -RZ, R53.H0_H0 ;  /* 0x20000035ff680230 */ /* 0x000fe40000004100 */
[----:B------:R-:W0:Y:S01]  /*3210*/  @P0 LDC R106, c[0x0][0x40c] ;  /* 0x00010300ff6a0b82 */ /* 0x000e220000000800 */
[----:B------:R-:W-:Y:S02]  /*3220*/  F2FP.F16.F32.PACK_AB R167, RZ, R6 ;  /* 0x00000006ffa7723e */ /* 0x000fe400000000ff */
[----:B--2---:R-:W-:Y:S01]  /*3230*/  @P0 FMUL.FTZ R5, R104, R31 ;  /* 0x0000001f68050220 */ /* 0x004fe20000410000 */
[----:B------:R-:W-:-:S04]  /*3240*/  MOV R31, RZ ;  /* 0x000000ff001f7202 */ /* 0x000fc80000000f00 */
[----:B------:R-:W2:Y:S01]  /*3250*/  @P0 LDC R104, c[0x0][0x40c] ;  /* 0x00010300ff680b82 */ /* 0x000ea20000000800 */
[----:B-1----:R-:W-:Y:S01]  /*3260*/  @P0 FMUL.FTZ R31, R105, R30 ;  /* 0x0000001e691f0220 */ /* 0x002fe20000410000 */
[----:B------:R-:W-:-:S06]  /*3270*/  HFMA2 R30, -RZ, RZ, 0, 0 ;  /* 0x00000000ff1e7431 */ /* 0x000fcc00000001ff */
[----:B------:R-:W1:Y:S01]  /*3280*/  @P0 LDC R105, c[0x0][0x40c] ;  /* 0x00010300ff690b82 */ /* 0x000e620000000800 */
[----:B------:R-:W-:Y:S01]  /*3290*/  F2FP.F16.F32.PACK_AB R166, RZ, R31 ;  /* 0x0000001fffa6723e */ /* 0x000fe200000000ff */
[----:B--2---:R-:W-:Y:S01]  /*32a0*/  @P0 FMUL.FTZ R30, R107, R104 ;  /* 0x000000686b1e0220 */ /* 0x004fe20000410000 */
[----:B------:R-:W-:-:S05]  /*32b0*/  @P0 HADD2.F32 R107, -RZ, R54.H1_H1 ;  /* 0x30000036ff6b0230 */ /* 0x000fca0000004100 */
[----:B------:R-:W2:Y:S01]  /*32c0*/  @P0 LDC R104, c[0x0][0x40c] ;  /* 0x00010300ff680b82 */ /* 0x000ea20000000800 */
[----:B0-----:R-:W-:Y:S01]  /*32d0*/  @P0 FMUL.FTZ R109, R107, R106 ;  /* 0x0000006a6b6d0220 */ /* 0x001fe20000410000 */
[----:B------:R-:W-:-:S04]  /*32e0*/  @P0 HADD2.F32 R106, -RZ, R55.H0_H0 ;  /* 0x20000037ff6a0230 */ /* 0x000fc80000004100 */
[----:B------:R-:W-:Y:S01]  /*32f0*/  F2FP.F16.F32.PACK_AB R165, RZ, R109 ;  /* 0x0000006dffa5723e */ /* 0x000fe200000000ff */
[----:B-1----:R-:W-:Y:S01]  /*3300*/  @P0 FMUL.FTZ R108, R106, R105 ;  /* 0x000000696a6c0220 */ /* 0x002fe20000410000 */
        /* <DEDUP_REMOVED lines=11> */
.L_x_43958:
[----:B------:R-:W0:Y:S01]  /*33c0*/  LDC.64 R164, c[0x0][0x3a8] ;  /* 0x0000ea00ffa47b82 */ /* 0x000e220000000a00 */
[----:B------:R-:W-:Y:S01]  /*33d0*/  IADD3 R143, PT, PT, R143, 0x20, RZ ;  /* 0x000000208f8f7810 */ /* 0x000fe20007ffe0ff */
[C---:B0-----:R-:W-:Y:S01]  /*33e0*/  IMAD.WIDE.U32 R164, R141.reuse, 0x10, R164 ;  /* 0x000000108da47825 */ /* 0x041fe200078e00a4 */
[----:B------:R-:W-:-:S04]  /*33f0*/  IADD3 R141, PT, PT, R141, 0x20, RZ ;  /* 0x000000208d8d7810 */ /* 0x000fc80007ffe0ff */
[----:B------:R0:W-:Y:S03]  /*3400*/  STG.E.128 desc[UR6][R164.64], R104 ;  /* 0x00000068a4007986 */ /* 0x0001e6000c101d06 */
.L_x_43954:
[----:B------:R-:W-:Y:S05]  /*3410*/  BSYNC.RECONVERGENT B0 ;  /* 0x0000000000007941 */ /* 0x000fea0003800200 */
.L_x_43953:
        /* <DEDUP_REMOVED lines=10> */
.L_x_43962:
[----:B------:R-:W-:Y:S05]  /*34c0*/  BSYNC.RECONVERGENT B1 ;  /* 0x0000000000017941 */ /* 0x000fea0003800200 */
.L_x_43961:
        /* <DEDUP_REMOVED lines=18> */
[----:B------:R-:W-:Y:S02]  /*35f0*/  @P1 HADD2.F32 R50, -RZ, R53.H1_H1 ;  /* 0x30000035ff321230 */ /* 0x000fe40000004100 */
[----:B------:R-:W-:-:S03]  /*3600*/  @P1 HADD2.F32 R105, -RZ, R54.H0_H0 ;  /* 0x20000036ff691230 */ /* 0x000fc60000004100 */
[----:B-1----:R-:W-:Y:S01]  /*3610*/  @P1 FFMA.FTZ R29, R50, R28, R29 ;  /* 0x0000001c321d1223 */ /* 0x002fe2000001001d */
[--C-:B------:R-:W-:Y:S01]  /*3620*/  HADD2.F32 R28, -RZ, R106.reuse.H0_H0 ;  /* 0x2000006aff1c7230 */ /* 0x100fe20000004100 */
[----:B------:R-:W0:Y:S03]  /*3630*/  @P1 LDC R50, c[0x0][0x40c] ;  /* 0x00010300ff321b82 */ /* 0x000e260000000800 */
[----:B------:R-:W-:Y:S01]  /*3640*/  F2FP.F16.F32.PACK_AB R167, RZ, R29 ;  /* 0x0000001dffa7723e */ /* 0x000fe200000000ff */
[----:B---3--:R-:W-:Y:S01]  /*3650*/  @P1 FFMA.FTZ R28, R105, R51, R28 ;  /* 0x00000033691c1223 */ /* 0x008fe2000001001c */
[----:B------:R-:W-:Y:S02]  /*3660*/  HADD2.F32 R51, -RZ, R106.H1_H1 ;  /* 0x3000006aff337230 */ /* 0x000fe40000004100 */
[----:B------:R-:W-:Y:S01]  /*3670*/  @P1 HADD2.F32 R106, -RZ, R54.H1_H1 ;  /* 0x30000036ff6a1230 */ /* 0x000fe20000004100 */
[----:B------:R-:W1:Y:S04]  /*3680*/  @P1 LDC R105, c[0x0][0x40c] ;  /* 0x00010300ff691b82 */ /* 0x000e680000000800 */
[----:B0-----:R-:W-:Y:S01]  /*3690*/  @P1 FFMA.FTZ R51, R106, R50, R51 ;  /* 0x000000326a331223 */ /* 0x001fe20000010033 */
[----:B------:R-:W-:-:S02]  /*36a0*/  HADD2.F32 R50, -RZ, R107.H0_H0 ;  /* 0x2000006bff327230 */ /* 0x000fc40000004100 */
[----:B------:R-:W-:Y:S02]  /*36b0*/  @P1 HADD2.F32 R106, -RZ, R55.H0_H0 ;  /* 0x20000037ff6a1230 */ /* 0x000fe40000004100 */
[----:B------:R-:W-:Y:S01]  /*36c0*/  HADD2.F32 R107, -RZ, R107.H1_H1 ;  /* 0x3000006bff6b7230 */ /* 0x000fe20000004100 */
[----:B------:R-:W-:Y:S02]  /*36d0*/  F2FP.F16.F32.PACK_AB R166, RZ, R51 ;  /* 0x00000033ffa6723e */ /* 0x000fe400000000ff */
[----:B-1----:R-:W-:Y:S01]  /*36e0*/  @P1 FFMA.FTZ R50, R106, R105, R50 ;  /* 0x000000696a321223 */ /* 0x002fe20000010032 */
[----:B------:R-:W-:Y:S01]  /*36f0*/  HADD2.F32 R106, -RZ, R104.H0_H0 ;  /* 0x20000068ff6a7230 */ /* 0x000fe20000004100 */
[----:B------:R-:W0:Y:S01]  /*3700*/  @P1 LDC R105, c[0x0][0x40c] ;  /* 0x00010300ff691b82 */ /* 0x000e220000000800 */
[----:B------:R-:W-:Y:S01]  /*3710*/  @P1 HADD2.F32 R104, -RZ, R52.H0_H0 ;  /* 0x20000034ff681230 */ /* 0x000fe20000004100 */
[----:B------:R-:W-:Y:S02]  /*3720*/  @!P1 MOV R136, R107 ;  /* 0x0000006b00889202 */ /* 0x000fe40000000f00 */
[----:B------:R-:W-:-:S02]  /*3730*/  @!P1 MOV R125, R106 ;  /* 0x0000006a007d9202 */ /* 0x000fc40000000f00 */
[----:B------:R-:W-:Y:S01]  /*3740*/  F2FP.F16.F32.PACK_AB R164, RZ, R50 ;  /* 0x00000032ffa4723e */ /* 0x000fe200000000ff */
[----:B0-----:R-:W-:Y:S01]  /*3750*/  @P1 FFMA.FTZ R125, R104, R105, R106 ;  /* 0x00000069687d1223 */ /* 0x001fe2000001006a */
[----:B------:R-:W-:Y:S01]  /*3760*/  @P1 HADD2.F32 R105, -RZ, R55.H1_H1 ;  /* 0x30000037ff691230 */ /* 0x000fe20000004100 */
[----:B------:R-:W0:Y:S01]  /*3770*/  @P1 LDC R104, c[0x0][0x40c] ;  /* 0x00010300ff681b82 */ /* 0x000e220000000800 */
[----:B------:R-:W-:Y:S02]  /*3780*/  F2FP.F16.F32.PACK_AB R106, RZ, R28 ;  /* 0x0000001cff6a723e */ /* 0x000fe400000000ff */
[----:B------:R-:W-:Y:S02]  /*3790*/  F2FP.F16.F32.PACK_AB R165, RZ, R125 ;  /* 0x0000007dffa5723e */ /* 0x000fe400000000ff */
[----:B------:R-:W-:Y:S01]  /*37a0*/  PRMT R106, R106, 0x5410, R166 ;  /* 0x000054106a6a7816 */ /* 0x000fe200000000a6 */
[----:B0-----:R-:W-:Y:S01]  /*37b0*/  @P1 FFMA.FTZ R136, R105, R104, R107 ;  /* 0x0000006869881223 */ /* 0x001fe2000001006b */
[----:B------:R-:W-:-:S02]  /*37c0*/  F2FP.F16.F32.PACK_AB R104, RZ, R4 ;  /* 0x00000004ff68723e */ /* 0x000fc400000000ff */
[----:B------:R-:W-:Y:S02]  /*37d0*/  F2FP.F16.F32.PACK_AB R105, RZ, R3 ;  /* 0x00000003ff69723e */ /* 0x000fe400000000ff */
[----:B------:R-:W-:Y:S02]  /*37e0*/  F2FP.F16.F32.PACK_AB R107, RZ, R136 ;  /* 0x00000088ff6b723e */ /* 0x000fe400000000ff */
[----:B------:R-:W-:Y:S02]  /*37f0*/  PRMT R105, R105, 0x5410, R167 ;  /* 0x0000541069697816 */ /* 0x000fe400000000a7 */
[----:B------:R-:W-:Y:S02]  /*3800*/  PRMT R104, R165, 0x5410, R104 ;  /* 0x00005410a5687816 */ /* 0x000fe40000000068 */
[----:B------:R-:W-:Y:S01]  /*3810*/  PRMT R107, R164, 0x5410, R107 ;  /* 0x00005410a46b7816 */ /* 0x000fe2000000006b */
[----:B------:R-:W-:Y:S06]  /*3820*/  BRA `(.L_x_43964) ;  /* 0x0000000000b07947 */ /* 0x000fec0003800000 */
.L_x_43963:
[----:B------:R-:W1:Y:S01]  /*3830*/  @P0 LDC R51, c[0x0][0x40c] ;  /* 0x00010300ff330b82 */ /* 0x000e620000000800 */
[----:B------:R-:W-:Y:S02]  /*3840*/  HFMA2 R125, -RZ, RZ, 0, 0 ;  /* 0x00000000ff7d7431 */ /* 0x000fe400000001ff */
[--C-:B0----5:R-:W-:Y:S01]  /*3850*/  @P0 HADD2.F32 R4, -RZ, R52.reuse.H0_H0 ;  /* 0x20000034ff040230 */ /* 0x121fe20000004100 */
[----:B------:R-:W-:Y:S01]  /*3860*/  MOV R136, RZ ;  /* 0x000000ff00887202 */ /* 0x000fe20000000f00 */
[----:B------:R-:W-:Y:S02]  /*3870*/  @P0 HADD2.F32 R50, -RZ, R52.H1_H1 ;  /* 0x30000034ff320230 */ /* 0x000fe40000004100 */
[----:B-1234-:R-:W-:Y:S01]  /*3880*/  @P0 HADD2.F32 R105, -RZ, R53.H1_H1 ;  /* 0x30000035ff690230 */ /* 0x01efe20000004100 */
[----:B------:R-:W0:Y:S01]  /*3890*/  @P0 LDC R3, c[0x0][0x40c] ;  /* 0x00010300ff030b82 */ /* 0x000e220000000800 */
[--C-:B------:R-:W-:Y:S02]  /*38a0*/  @P0 HADD2.F32 R104, -RZ, R54.reuse.H0_H0 ;  /* 0x20000036ff680230 */ /* 0x100fe40000004100 */
[----:B------:R-:W-:-:S05]  /*38b0*/  @P0 HADD2.F32 R106, -RZ, R54.H1_H1 ;  /* 0x30000036ff6a0230 */ /* 0x000fca0000004100 */
[----:B------:R-:W1:Y:S08]  /*38c0*/  @P0 LDC R29, c[0x0][0x40c] ;  /* 0x00010300ff1d0b82 */ /* 0x000e700000000800 */
[----:B------:R-:W2:Y:S01]  /*38d0*/  @P0 LDC R28, c[0x0][0x40c] ;  /* 0x00010300ff1c0b82 */ /* 0x000ea20000000800 */
[----:B------:R-:W-:Y:S01]  /*38e0*/  @P0 FMUL.FTZ R125, R4, R51 ;  /* 0x00000033047d0220 */ /* 0x000fe20000410000 */
[----:B------:R-:W-:-:S06]  /*38f0*/  MOV R4, RZ ;  /* 0x000000ff00047202 */ /* 0x000fcc0000000f00 */
[----:B------:R-:W3:Y:S01]  /*3900*/  @P0 LDC R51, c[0x0][0x40c] ;  /* 0x00010300ff330b82 */ /* 0x000ee20000000800 */
[----:B0-----:R-:W-:Y:S01]  /*3910*/  @P0 FMUL.FTZ R4, R50, R3 ;  /* 0x0000000332040220 */ /* 0x001fe20000410000 */
[----:B------:R-:W-:Y:S02]  /*3920*/  HFMA2 R3, -RZ, RZ, 0, 0 ;  /* 0x00000000ff037431 */ /* 0x000fe400000001ff */
[----:B------:R-:W-:Y:S02]  /*3930*/  @P0 HADD2.F32 R50, -RZ, R53.H0_H0 ;  /* 0x20000035ff320230 */ /* 0x000fe40000004100 */
[----:B------:R-:W-:-:S03]  /*3940*/  F2FP.F16.F32.PACK_AB R167, RZ, R4 ;  /* 0x00000004ffa7723e */ /* 0x000fc600000000ff */
[----:B-1----:R-:W-:Y:S01]  /*3950*/  @P0 FMUL.FTZ R3, R50, R29 ;  /* 0x0000001d32030220 */ /* 0x002fe20000410000 */
[----:B------:R-:W-:Y:S01]  /*3960*/  MOV R29, RZ ;  /* 0x000000ff001d7202 */ /* 0x000fe20000000f00 */
[----:B------:R-:W0:Y:S01]  /*3970*/  @P0 LDC R50, c[0x0][0x40c] ;  /* 0x00010300ff320b82 */ /* 0x000e220000000800 */
[----:B--2---:R-:W-:Y:S01]  /*3980*/  @P0 FMUL.FTZ R29, R105, R28 ;  /* 0x0000001c691d0220 */ /* 0x004fe20000410000 */
[----:B------:R-:W-:-:S06]  /*3990*/  HFMA2 R28, -RZ, RZ, 0, 0 ;  /* 0x00000000ff1c7431 */ /* 0x000fcc00000001ff */
[----:B------:R-:W1:Y:S01]  /*39a0*/  @P0 LDC R105, c[0x0][0x40c] ;  /* 0x00010300ff690b82 */ /* 0x000e620000000800 */
[----:B------:R-:W-:Y:S01]  /*39b0*/  F2FP.F16.F32.PACK_AB R166, RZ, R29 ;  /* 0x0000001dffa6723e */ /* 0x000fe200000000ff */
[----:B---3--:R-:W-:Y:S01]  /*39c0*/  @P0 FMUL.FTZ R28, R104, R51 ;  /* 0x00000033681c0220 */ /* 0x008fe20000410000 */
[----:B------:R-:W-:-:S05]  /*39d0*/  MOV R51, RZ ;  /* 0x000000ff00337202 */ /* 0x000fca0000000f00 */
[----:B------:R-:W2:Y:S01]  /*39e0*/  @P0 LDC R104, c[0x0][0x40c] ;  /* 0x00010300ff680b82 */ /* 0x000ea20000000800 */
[----:B0-----:R-:W-:Y:S01]  /*39f0*/  @P0 FMUL.FTZ R51, R106, R50 ;  /* 0x000000326a330220 */ /* 0x001fe20000410000 */
[----:B------:R-:W-:Y:S02]  /*3a00*/  HFMA2 R50, -RZ, RZ, 0, 0 ;  /* 0x00000000ff327431 */ /* 0x000fe400000001ff */
[----:B------:R-:W-:Y:S02]  /*3a10*/  @P0 HADD2.F32 R106, -RZ, R55.H0_H0 ;  /* 0x20000037ff6a0230 */ /* 0x000fe40000004100 */
[----:B------:R-:W-:-:S03]  /*3a20*/  F2FP.F16.F32.PACK_AB R165, RZ, R51 ;  /* 0x00000033ffa5723e */ /* 0x000fc600000000ff */
        /* <DEDUP_REMOVED lines=12> */
.L_x_43964:
[----:B------:R-:W0:Y:S01]  /*3af0*/  LDC.64 R164, c[0x0][0x3a8] ;  /* 0x0000ea00ffa47b82 */ /* 0x000e220000000a00 */
[----:B------:R-:W-:Y:S01]  /*3b00*/  IADD3 R143, PT, PT, R143, 0x20, RZ ;  /* 0x000000208f8f7810 */ /* 0x000fe20007ffe0ff */
[C---:B0-----:R-:W-:Y:S01]  /*3b10*/  IMAD.WIDE.U32 R164, R141.reuse, 0x10, R164 ;  /* 0x000000108da47825 */ /* 0x041fe200078e00a4 */
[----:B------:R-:W-:-:S04]  /*3b20*/  IADD3 R141, PT, PT, R141, 0x20, RZ ;  /* 0x000000208d8d7810 */ /* 0x000fc80007ffe0ff */
[----:B------:R0:W-:Y:S03]  /*3b30*/  STG.E.128 desc[UR6][R164.64], R104 ;  /* 0x00000068a4007986 */ /* 0x0001e6000c101d06 */
.L_x_43960:
[----:B------:R-:W-:Y:S05]  /*3b40*/  BSYNC.RECONVERGENT B0 ;  /* 0x0000000000007941 */ /* 0x000fea0003800200 */
.L_x_43959:
        /* <DEDUP_REMOVED lines=10> */
.L_x_43968:
[----:B------:R-:W-:Y:S05]  /*3bf0*/  BSYNC.RECONVERGENT B1 ;  /* 0x0000000000017941 */ /* 0x000fea0003800200 */
.L_x_43967:
        /* <DEDUP_REMOVED lines=54> */
.L_x_43969:
[----:B------:R-:W1:Y:S01]  /*3f60*/  @P0 LDC R49, c[0x0][0x40c] ;  /* 0x00010300ff310b82 */ /* 0x000e620000000800 */
[----:B------:R-:W-:Y:S02]  /*3f70*/  HFMA2 R124, -RZ, RZ, 0, 0 ;  /* 0x00000000ff7c7431 */ /* 0x000fe400000001ff */
[----:B0----5:R-:W-:Y:S01]  /*3f80*/  @P0 HADD2.F32 R2, -RZ, R52.H0_H0 ;  /* 0x20000034ff020230 */ /* 0x021fe20000004100 */
[----:B------:R-:W-:Y:S01]  /*3f90*/  MOV R137, RZ ;  /* 0x000000ff00897202 */ /* 0x000fe20000000f00 */
[--C-:B------:R-:W-:Y:S02]  /*3fa0*/  @P0 HADD2.F32 R48, -RZ, R53.reuse.H0_H0 ;  /* 0x20000035ff300230 */ /* 0x100fe40000004100 */
[----:B-1234-:R-:W-:Y:S01]  /*3fb0*/  @P0 HADD2.F32 R105, -RZ, R53.H1_H1 ;  /* 0x30000035ff690230 */ /* 0x01efe20000004100 */
[----:B------:R-:W0:Y:S01]  /*3fc0*/  @P0 LDC R0, c[0x0][0x40c] ;  /* 0x00010300ff000b82 */ /* 0x000e220000000800 */
[--C-:B------:R-:W-:Y:S02]  /*3fd0*/  @P0 HADD2.F32 R104, -RZ, R54.reuse.H0_H0 ;  /* 0x20000036ff680230 */ /* 0x100fe40000004100 */
[----:B------:R-:W-:-:S05]  /*3fe0*/  @P0 HADD2.F32 R106, -RZ, R54.H1_H1 ;  /* 0x30000036ff6a0230 */ /* 0x000fca0000004100 */
[----:B------:R-:W1:Y:S01]  /*3ff0*/  @P0 LDC R27, c[0x0][0x40c] ;  /* 0x00010300ff1b0b82 */ /* 0x000e620000000800 */
[----:B------:R-:W-:-:S07]  /*4000*/  @P0 FMUL.FTZ R124, R2, R49 ;  /* 0x00000031027c0220 */ /* 0x000fce0000410000 */
[----:B------:R-:W2:Y:S01]  /*4010*/  @P0 LDC R26, c[0x0][0x40c] ;  /* 0x00010300ff1a0b82 */ /* 0x000ea20000000800 */
[----:B------:R-:W-:Y:S01]  /*4020*/  @P0 HADD2.F32 R49, -RZ, R52.H1_H1 ;  /* 0x30000034ff310230 */ /* 0x000fe20000004100 */
[----:B------:R-:W-:-:S04]  /*4030*/  MOV R2, RZ ;  /* 0x000000ff00027202 */ /* 0x000fc80000000f00 */
[----:B0-----:R-:W-:Y:S01]  /*4040*/  @P0 FMUL.FTZ R2, R49, R0 ;  /* 0x0000000031020220 */ /* 0x001fe20000410000 */
[----:B------:R-:W-:Y:S01]  /*4050*/  HFMA2 R0, -RZ, RZ, 0, 0 ;  /* 0x00000000ff007431 */ /* 0x000fe200000001ff */
[----:B------:R-:W0:Y:S03]  /*4060*/  @P0 LDC R49, c[0x0][0x40c] ;  /* 0x00010300ff310b82 */ /* 0x000e260000000800 */
[----:B------:R-:W-:Y:S01]  /*4070*/  F2FP.F16.F32.PACK_AB R167, RZ, R2 ;  /* 0x00000002ffa7723e */ /* 0x000fe200000000ff */
[----:B-1----:R-:W-:Y:S01]  /*4080*/  @P0 FMUL.FTZ R0, R48, R27 ;  /* 0x0000001b30000220 */ /* 0x002fe20000410000 */
[----:B------:R-:W-:-:S03]  /*4090*/  MOV R27, RZ ;  /* 0x000000ff001b7202 */ /* 0x000fc60000000f00 */
[----:B------:R-:W1:Y:S01]  /*40a0*/  @P0 LDC R48, c[0x0][0x40c] ;  /* 0x00010300ff300b82 */ /* 0x000e620000000800 */
[----:B--2---:R-:W-:Y:S01]  /*40b0*/  @P0 FMUL.FTZ R27, R105, R26 ;  /* 0x0000001a691b0220 */ /* 0x004fe20000410000 */
[----:B------:R-:W-:-:S06]  /*40c0*/  HFMA2 R26, -RZ, RZ, 0, 0 ;  /* 0x00000000ff1a7431 */ /* 0x000fcc00000001ff */
[----:B------:R-:W2:Y:S01]  /*40d0*/  @P0 LDC R105, c[0x0][0x40c] ;  /* 0x00010300ff690b82 */ /* 0x000ea20000000800 */
[----:B------:R-:W-:Y:S01]  /*40e0*/  F2FP.F16.F32.PACK_AB R166, RZ, R27 ;  /* 0x0000001bffa6723e */ /* 0x000fe200000000ff */
[----:B0-----:R-:W-:Y:S01]  /*40f0*/  @P0 FMUL.FTZ R26, R104, R49 ;  /* 0x00000031681a0220 */ /* 0x001fe20000410000 */
[----:B------:R-:W-:-:S05]  /*4100*/  MOV R49, RZ ;  /* 0x000000ff00317202 */ /* 0x000fca0000000f00 */
[----:B------:R-:W0:Y:S01]  /*4110*/  @P0 LDC R104, c[0x0][0x40c] ;  /* 0x00010300ff680b82 */ /* 0x000e220000000800 */
[----:B-1----:R-:W-:Y:S01]  /*4120*/  @P0 FMUL.FTZ R49, R106, R48 ;  /* 0x000000306a310220 */ /* 0x002fe20000410000 */
[----:B------:R-:W-:Y:S02]  /*4130*/  HFMA2 R48, -RZ, RZ, 0, 0 ;  /* 0x00000000ff307431 */ /* 0x000fe400000001ff */
[----:B------:R-:W-:Y:S02]  /*4140*/  @P0 HADD2.F32 R106, -RZ, R55.H0_H0 ;  /* 0x20000037ff6a0230 */ /* 0x000fe40000004100 */
[----:B------:R-:W-:-:S03]  /*4150*/  F2FP.F16.F32.PACK_AB R165, RZ, R49 ;  /* 0x00000031ffa5723e */ /* 0x000fc600000000ff */
[----:B--2---:R-:W-:Y:S01]  /*4160*/  @P0 FMUL.FTZ R48, R106, R105 ;  /* 0x000000696a300220 */ /* 0x004fe20000410000 */
[----:B------:R-:W-:Y:S01]  /*4170*/  @P0 HADD2.F32 R105, -RZ, R55.H1_H1 ;  /* 0x30000037ff690230 */ /* 0x000fe20000004100 */
[----:B------:R-:W-:-:S03]  /*4180*/  F2FP.F16.F32.PACK_AB R106, RZ, R26 ;  /* 0x0000001aff6a723e */ /* 0x000fc600000000ff */
[----:B------:R-:W-:Y:S02]  /*4190*/  F2FP.F16.F32.PACK_AB R164, RZ, R48 ;  /* 0x00000030ffa4723e */ /* 0x000fe400000000ff */
[----:B------:R-:W-:Y:S01]  /*41a0*/  PRMT R106, R106, 0x5410, R165 ;  /* 0x000054106a6a7816 */ /* 0x000fe200000000a5 */
[----:B0-----:R-:W-:Y:S01]  /*41b0*/  @P0 FMUL.FTZ R137, R105, R104 ;  /* 0x0000006869890220 */ /* 0x001fe20000410000 */
[----:B------:R-:W-:Y:S02]  /*41c0*/  F2FP.F16.F32.PACK_AB R104, RZ, R124 ;  /* 0x0000007cff68723e */ /* 0x000fe400000000ff */
[----:B------:R-:W-:Y:S02]  /*41d0*/  F2FP.F16.F32.PACK_AB R105, RZ, R0 ;  /* 0x00000000ff69723e */ /* 0x000fe400000000ff */
[----:B------:R-:W-:Y:S02]  /*41e0*/  F2FP.F16.F32.PACK_AB R107, RZ, R137 ;  /* 0x00000089ff6b723e */ /* 0x000fe400000000ff */
[----:B------:R-:W-:-:S02]  /*41f0*/  PRMT R104, R104, 0x5410, R167 ;  /* 0x0000541068687816 */ /* 0x000fc400000000a7 */
[----:B------:R-:W-:Y:S02]  /*4200*/  PRMT R105, R105, 0x5410, R166 ;  /* 0x0000541069697816 */ /* 0x000fe400000000a6 */
[----:B------:R-:W-:-:S07]  /*4210*/  PRMT R107, R164, 0x5410, R107 ;  /* 0x00005410a46b7816 */ /* 0x000fce000000006b */
.L_x_43970:
[----:B------:R-:W0:Y:S01]  /*4220*/  LDC.64 R164, c[0x0][0x3a8] ;  /* 0x0000ea00ffa47b82 */ /* 0x000e220000000a00 */
[----:B------:R-:W-:Y:S01]  /*4230*/  IADD3 R143, PT, PT, R143, 0x20, RZ ;  /* 0x000000208f8f7810 */ /* 0x000fe20007ffe0ff */
[C---:B0-----:R-:W-:Y:S01]  /*4240*/  IMAD.WIDE.U32 R164, R141.reuse, 0x10, R164 ;  /* 0x000000108da47825 */ /* 0x041fe200078e00a4 */
[----:B------:R-:W-:-:S04]  /*4250*/  IADD3 R141, PT, PT, R141, 0x20, RZ ;  /* 0x000000208d8d7810 */ /* 0x000fc80007ffe0ff */
[----:B------:R0:W-:Y:S03]  /*4260*/  STG.E.128 desc[UR6][R164.64], R104 ;  /* 0x00000068a4007986 */ /* 0x0001e6000c101d06 */
.L_x_43966:
[----:B------:R-:W-:Y:S05]  /*4270*/  BSYNC.RECONVERGENT B0 ;  /* 0x0000000000007941 */ /* 0x000fea0003800200 */
.L_x_43965:
        /* <DEDUP_REMOVED lines=10> */
.L_x_43974:
[----:B------:R-:W-:Y:S05]  /*4320*/  BSYNC.RECONVERGENT B1 ;  /* 0x0000000000017941 */ /* 0x000fea0003800200 */
.L_x_43973:
        /* <DEDUP_REMOVED lines=54> */
.L_x_43975:
[----:B0-----:R-:W0:Y:S01]  /*4690*/  @P0 LDC R24, c[0x0][0x40c] ;  /* 0x00010300ff180b82 */ /* 0x001e220000000800 */
[----:B------:R-:W-:Y:S02]  /*46a0*/  HFMA2 R123, -RZ, RZ, 0, 0 ;  /* 0x00000000ff7b7431 */ /* 0x000fe400000001ff */
[--C-:B-----5:R-:W-:Y:S01]  /*46b0*/  @P0 HADD2.F32 R19, -RZ, R52.reuse.H0_H0 ;  /* 0x20000034ff130230 */ /* 0x120fe20000004100 */
[----:B------:R-:W-:Y:S01]  /*46c0*/  MOV R138, RZ ;  /* 0x000000ff008a7202 */ /* 0x000fe20000000f00 */
[----:B------:R-:W-:Y:S02]  /*46d0*/  @P0 HADD2.F32 R47, -RZ, R52.H1_H1 ;  /* 0x30000034ff2f0230 */ /* 0x000fe40000004100 */
[--C-:B------:R-:W-:Y:S01]  /*46e0*/  @P0 HADD2.F32 R46, -RZ, R53.reuse.H0_H0 ;  /* 0x20000035ff2e0230 */ /* 0x100fe20000004100 */
[----:B------:R-:W0:Y:S01]  /*46f0*/  @P0 LDC R20, c[0x0][0x40c] ;  /* 0x00010300ff140b82 */ /* 0x000e220000000800 */
[----:B-1234-:R-:W-:Y:S02]  /*4700*/  @P0 HADD2.F32 R105, -RZ, R53.H1_H1 ;  /* 0x30000035ff690230 */ /* 0x01efe40000004100 */
[----:B------:R-:W-:-:S02]  /*4710*/  @P0 HADD2.F32 R104, -RZ, R54.H0_H0 ;  /* 0x20000036ff680230 */ /* 0x000fc40000004100 */
[----:B------:R-:W-:-:S03]  /*4720*/  @P0 HADD2.F32 R106, -RZ, R54.H1_H1 ;  /* 0x30000036ff6a0230 */ /* 0x000fc60000004100 */
[----:B------:R-:W1:Y:S01]  /*4730*/  @P0 LDC R25, c[0x0][0x40c] ;  /* 0x00010300ff190b82 */ /* 0x000e620000000800 */
[----:B0-----:R-:W-:Y:S01]  /*4740*/  @P0 FMUL.FTZ R123, R19, R24 ;  /* 0x00000018137b0220 */ /* 0x001fe20000410000 */
[----:B------:R-:W-:-:S06]  /*4750*/  MOV R19, RZ ;  /* 0x000000ff00137202 */ /* 0x000fcc0000000f00 */
[----:B------:R-:W0:Y:S01]  /*4760*/  @P0 LDC R24, c[0x0][0x40c] ;  /* 0x00010300ff180b82 */ /* 0x000e220000000800 */
[----:B------:R-:W-:Y:S01]  /*4770*/  @P0 FMUL.FTZ R19, R47, R20 ;  /* 0x000000142f130220 */ /* 0x000fe20000410000 */
[----:B------:R-:W-:-:S06]  /*4780*/  HFMA2 R20, -RZ, RZ, 0, 0 ;  /* 0x00000000ff147431 */ /* 0x000fcc00000001ff */
[----:B------:R-:W2:Y:S01]  /*4790*/  @P0 LDC R47, c[0x0][0x40c] ;  /* 0x00010300ff2f0b82 */ /* 0x000ea20000000800 */
[----:B------:R-:W-:Y:S01]  /*47a0*/  F2FP.F16.F32.PACK_AB R167, RZ, R19 ;  /* 0x00000013ffa7723e */ /* 0x000fe200000000ff */
[----:B-1----:R-:W-:Y:S01]  /*47b0*/  @P0 FMUL.FTZ R20, R46, R25 ;  /* 0x000000192e140220 */ /* 0x002fe20000410000 */
[----:B------:R-:W-:-:S05]  /*47c0*/  MOV R25, RZ ;  /* 0x000000ff00197202 */ /* 0x000fca0000000f00 */
[----:B------:R-:W1:Y:S01]  /*47d0*/  @P0 LDC R46, c[0x0][0x40c] ;  /* 0x00010300ff2e0b82 */ /* 0x000e620000000800 */
[----:B0-----:R-:W-:Y:S01]  /*47e0*/  @P0 FMUL.FTZ R25, R105, R24 ;  /* 0x0000001869190220 */ /* 0x001fe20000410000 */
[----:B------:R-:W-:-:S06]  /*47f0*/  HFMA2 R24, -RZ, RZ, 0, 0 ;  /* 0x00000000ff187431 */ /* 0x000fcc00000001ff */
[----:B------:R-:W0:Y:S01]  /*4800*/  @P0 LDC R105, c[0x0][0x40c] ;  /* 0x00010300ff690b82 */ /* 0x000e220000000800 */
[----:B------:R-:W-:Y:S01]  /*4810*/  F2FP.F16.F32.PACK_AB R166, RZ, R25 ;  /* 0x00000019ffa6723e */ /* 0x000fe200000000ff */
[----:B--2---:R-:W-:Y:S01]  /*4820*/  @P0 FMUL.FTZ R24, R104, R47 ;  /* 0x0000002f68180220 */ /* 0x004fe20000410000 */
[----:B------:R-:W-:-:S05]  /*4830*/  MOV R47, RZ ;  /* 0x000000ff002f7202 */ /* 0x000fca0000000f00 */
[----:B------:R-:W2:Y:S01]  /*4840*/  @P0 LDC R104, c[0x0][0x40c] ;  /* 0x00010300ff680b82 */ /* 0x000ea20000000800 */
[----:B-1----:R-:W-:Y:S01]  /*4850*/  @P0 FMUL.FTZ R47, R106, R46 ;  /* 0x0000002e6a2f0220 */ /* 0x002fe20000410000 */
[----:B------:R-:W-:Y:S02]  /*4860*/  HFMA2 R46, -RZ, RZ, 0, 0 ;  /* 0x00000000ff2e7431 */ /* 0x000fe400000001ff */
[----:B------:R-:W-:Y:S02]  /*4870*/  @P0 HADD2.F32 R106, -RZ, R55.H0_H0 ;  /* 0x20000037ff6a0230 */ /* 0x000fe40000004100 */
[----:B------:R-:W-:-:S03]  /*4880*/  F2FP.F16.F32.PACK_AB R165, RZ, R47 ;  /* 0x0000002fffa5723e */ /* 0x000fc600000000ff */
[----:B0-----:R-:W-:Y:S01]  /*4890*/  @P0 FMUL.FTZ R46, R106, R105 ;  /* 0x000000696a2e0220 */ /* 0x001fe20000410000 */
        /* <DEDUP_REMOVED lines=11> */
.L_x_43976:
[----:B------:R-:W0:Y:S01]  /*4950*/  LDC.64 R164, c[0x0][0x3a8] ;  /* 0x0000ea00ffa47b82 */ /* 0x000e220000000a00 */
[----:B------:R-:W-:Y:S01]  /*4960*/  IADD3 R143, PT, PT, R143, 0x20, RZ ;  /* 0x000000208f8f7810 */ /* 0x000fe20007ffe0ff */
[C---:B0-----:R-:W-:Y:S01]  /*4970*/  IMAD.WIDE.U32 R164, R141.reuse, 0x10, R164 ;  /* 0x000000108da47825 */ /* 0x041fe200078e00a4 */
[----:B------:R-:W-:-:S04]  /*4980*/  IADD3 R141, PT, PT, R141, 0x20, RZ ;  /* 0x000000208d8d7810 */ /* 0x000fc80007ffe0ff */
[----:B------:R0:W-:Y:S03]  /*4990*/  STG.E.128 desc[UR6][R164.64], R104 ;  /* 0x00000068a4007986 */ /* 0x0001e6000c101d06 */
.L_x_43972:
[----:B------:R-:W-:Y:S05]  /*49a0*/  BSYNC.RECONVERGENT B0 ;  /* 0x0000000000007941 */ /* 0x000fea0003800200 */
.L_x_43971:
        /* <DEDUP_REMOVED lines=10> */
.L_x_43980:
[----:B------:R-:W-:Y:S05]  /*4a50*/  BSYNC.RECONVERGENT B1 ;  /* 0x0000000000017941 */ /* 0x000fea0003800200 */
.L_x_43979:
        /* <DEDUP_REMOVED lines=54> */
.L_x_43981:
[----:B------:R-:W0:Y:S01]  /*4dc0*/  @P0 LDC R44, c[0x0][0x40c] ;  /* 0x00010300ff2c0b82 */ /* 0x000e220000000800 */
[----:B------:R-:W-:Y:S02]  /*4dd0*/  HFMA2 R122, -RZ, RZ, 0, 0 ;  /* 0x00000000ff7a7431 */ /* 0x000fe400000001ff */
[--C-:B-----5:R-:W-:Y:S01]  /*4de0*/  @P0 HADD2.F32 R21, -RZ, R52.reuse.H0_H0 ;  /* 0x20000034ff150230 */ /* 0x120fe20000004100 */
[----:B------:R-:W-:Y:S01]  /*4df0*/  MOV R139, RZ ;  /* 0x000000ff008b7202 */ /* 0x000fe20000000f00 */
[----:B------:R-:W-:Y:S02]  /*4e00*/  @P0 HADD2.F32 R45, -RZ, R52.H1_H1 ;  /* 0x30000034ff2d0230 */ /* 0x000fe40000004100 */
[--C-:B01234-:R-:W-:Y:S01]  /*4e10*/  @P0 HADD2.F32 R104, -RZ, R54.reuse.H0_H0 ;  /* 0x20000036ff680230 */ /* 0x11ffe20000004100 */
[----:B------:R-:W0:Y:S01]  /*4e20*/  @P0 LDC R22, c[0x0][0x40c] ;  /* 0x00010300ff160b82 */ /* 0x000e220000000800 */
[----:B------:R-:W-:-:S07]  /*4e30*/  @P0 HADD2.F32 R106, -RZ, R54.H1_H1 ;  /* 0x30000036ff6a0230 */ /* 0x000fce0000004100 */
[----:B------:R-:W1:Y:S08]  /*4e40*/  @P0 LDC R40, c[0x0][0x40c] ;  /* 0x00010300ff280b82 */ /* 0x000e700000000800 */
[----:B------:R-:W2:Y:S01]  /*4e50*/  @P0 LDC R41, c[0x0][0x40c] ;  /* 0x00010300ff290b82 */ /* 0x000ea20000000800 */
[----:B------:R-:W-:Y:S01]  /*4e60*/  @P0 FMUL.FTZ R122, R21, R44 ;  /* 0x0000002c157a0220 */ /* 0x000fe20000410000 */
[----:B------:R-:W-:Y:S01]  /*4e70*/  MOV R21, RZ ;  /* 0x000000ff00157202 */ /* 0x000fe20000000f00 */
[----:B------:R-:W-:-:S02]  /*4e80*/  @P0 HADD2.F32 R44, -RZ, R53.H1_H1 ;  /* 0x30000035ff2c0230 */ /* 0x000fc40000004100 */
[----:B0-----:R-:W-:Y:S01]  /*4e90*/  @P0 FMUL.FTZ R21, R45, R22 ;  /* 0x000000162d150220 */ /* 0x001fe20000410000 */
[----:B------:R-:W-:Y:S02]  /*4ea0*/  HFMA2 R22, -RZ, RZ, 0, 0 ;  /* 0x00000000ff167431 */ /* 0x000fe400000001ff */
[----:B------:R-:W-:Y:S01]  /*4eb0*/  @P0 HADD2.F32 R45, -RZ, R53.H0_H0 ;  /* 0x20000035ff2d0230 */ /* 0x000fe20000004100 */
[----:B------:R-:W0:Y:S01]  /*4ec0*/  @P0 LDC R105, c[0x0][0x40c] ;  /* 0x00010300ff690b82 */ /* 0x000e220000000800 */
[----:B------:R-:W-:-:S03]  /*4ed0*/  F2FP.F16.F32.PACK_AB R167, RZ, R21 ;  /* 0x00000015ffa7723e */ /* 0x000fc600000000ff */
[----:B-1----:R-:W-:Y:S01]  /*4ee0*/  @P0 FMUL.FTZ R22, R45, R40 ;  /* 0x000000282d160220 */ /* 0x002fe20000410000 */
[----:B------:R-:W-:-:S03]  /*4ef0*/  MOV R40, RZ ;  /* 0x000000ff00287202 */ /* 0x000fc60000000f00 */
[----:B------:R-:W1:Y:S01]  /*4f00*/  @P0 LDC R45, c[0x0][0x40c] ;  /* 0x00010300ff2d0b82 */ /* 0x000e620000000800 */
[----:B--2---:R-:W-:Y:S01]  /*4f10*/  @P0 FMUL.FTZ R40, R44, R41 ;  /* 0x000000292c280220 */ /* 0x004fe20000410000 */
[----:B------:R-:W-:-:S06]  /*4f20*/  HFMA2 R41, -RZ, RZ, 0, 0 ;  /* 0x00000000ff297431 */ /* 0x000fcc00000001ff */
[----:B------:R-:W2:Y:S01]  /*4f30*/  @P0 LDC R44, c[0x0][0x40c] ;  /* 0x00010300ff2c0b82 */ /* 0x000ea20000000800 */
[----:B------:R-:W-:Y:S01]  /*4f40*/  F2FP.F16.F32.PACK_AB R166, RZ, R40 ;  /* 0x00000028ffa6723e */ /* 0x000fe200000000ff */
[----:B-1----:R-:W-:Y:S01]  /*4f50*/  @P0 FMUL.FTZ R41, R104, R45 ;  /* 0x0000002d68290220 */ /* 0x002fe20000410000 */
[----:B------:R-:W-:-:S05]  /*4f60*/  MOV R45, RZ ;  /* 0x000000ff002d7202 */ /* 0x000fca0000000f00 */
[----:B------:R-:W1:Y:S01]  /*4f70*/  @P0 LDC R104, c[0x0][0x40c] ;  /* 0x00010300ff680b82 */ /* 0x000e620000000800 */
[----:B--2---:R-:W-:Y:S01]  /*4f80*/  @P0 FMUL.FTZ R45, R106, R44 ;  /* 0x0000002c6a2d0220 */ /* 0x004fe20000410000 */
        /* <DEDUP_REMOVED lines=8> */
[----:B-1----:R-:W-:Y:S01]  /*5010*/  @P0 FMUL.FTZ R139, R105, R104 ;  /* 0x00000068698b0220 */ /* 0x002fe20000410000 */
[----:B------:R-:W-:Y:S02]  /*5020*/  F2FP.F16.F32.PACK_AB R104, RZ, R122 ;  /* 0x0000007aff68723e */ /* 0x000fe400000000ff */
[----:B------:R-:W-:Y:S02]  /*5030*/  F2FP.F16.F32.PACK_AB R105, RZ, R22 ;  /* 0x00000016ff69723e */ /* 0x000fe400000000ff */
[----:B------:R-:W-:Y:S02]  /*5040*/  F2FP.F16.F32.PACK_AB R107, RZ, R139 ;  /* 0x0000008bff6b723e */ /* 0x000fe400000000ff */
[----:B------:R-:W-:-:S02]  /*5050*/  PRMT R104, R104, 0x5410, R167 ;  /* 0x0000541068687816 */ /* 0x000fc400000000a7 */
[----:B------:R-:W-:Y:S02]  /*5060*/  PRMT R105, R105, 0x5410, R166 ;  /* 0x0000541069697816 */ /* 0x000fe400000000a6 */
[----:B------:R-:W-:-:S07]  /*5070*/  PRMT R107, R164, 0x5410, R107 ;  /* 0x00005410a46b7816 */ /* 0x000fce000000006b */
.L_x_43982:
[----:B------:R-:W0:Y:S01]  /*5080*/  LDC.64 R164, c[0x0][0x3a8] ;  /* 0x0000ea00ffa47b82 */ /* 0x000e220000000a00 */
[----:B------:R-:W-:Y:S01]  /*5090*/  IADD3 R143, PT, PT, R143, 0x20, RZ ;  /* 0x000000208f8f7810 */ /* 0x000fe20007ffe0ff */
[C---:B0-----:R-:W-:Y:S01]  /*50a0*/  IMAD.WIDE.U32 R164, R141.reuse, 0x10, R164 ;  /* 0x000000108da47825 */ /* 0x041fe200078e00a4 */
[----:B------:R-:W-:-:S04]  /*50b0*/  IADD3 R141, PT, PT, R141, 0x20, RZ ;  /* 0x000000208d8d7810 */ /* 0x000fc80007ffe0ff */
[----:B------:R0:W-:Y:S03]  /*50c0*/  STG.E.128 desc[UR6][R164.64], R104 ;  /* 0x00000068a4007986 */ /* 0x0001e6000c101d06 */
.L_x_43978:
[----:B------:R-:W-:Y:S05]  /*50d0*/  BSYNC.RECONVERGENT B0 ;  /* 0x0000000000007941 */ /* 0x000fea0003800200 */
.L_x_43977:
        /* <DEDUP_REMOVED lines=10> */
.L_x_43986:
[----:B------:R-:W-:Y:S05]  /*5180*/  BSYNC.RECONVERGENT B1 ;  /* 0x0000000000017941 */ /* 0x000fea0003800200 */
.L_x_43985:
        /* <DEDUP_REMOVED lines=8> */
[----:B-----5:R-:W-:-:S07]  /*5210*/  @P0 HADD2.F32 R118, -RZ, R53.H0_H0 ;  /* 0x20000035ff760230 */ /* 0x020fce0000004100 */
[----:B------:R-:W1:Y:S01]  /*5220*/  @P0 LDC R119, c[0x0][0x40c] ;  /* 0x00010300ff770b82 */ /* 0x000e620000000800 */
[--C-:B--2---:R-:W-:Y:S02]  /*5230*/  HADD2.F32 R23, -RZ, R105.reuse.H0_H0 ;  /* 0x20000069ff177230 */ /* 0x104fe40000004100 */
[----:B------:R-:W-:Y:S02]  /*5240*/  HADD2.F32 R42, -RZ, R105.H1_H1 ;  /* 0x30000069ff2a7230 */ /* 0x000fe40000004100 */
[----:B------:R-:W-:Y:S02]  /*5250*/  @P0 HADD2.F32 R105, -RZ, R53.H1_H1 ;  /* 0x30000035ff690230 */ /* 0x000fe40000004100 */
[----:B0-----:R-:W-:Y:S01]  /*5260*/  @P0 FFMA.FTZ R23, R118, R120, R23 ;  /* 0x0000007876170223 */ /* 0x001fe20000010017 */
[----:B------:R-:W-:Y:S01]  /*5270*/  HADD2.F32 R43, -RZ, R106.H0_H0 ;  /* 0x2000006aff2b7230 */ /* 0x000fe20000004100 */
[----:B------:R-:W0:Y:S01]  /*5280*/  @P0 LDC R118, c[0x0][0x40c] ;  /* 0x00010300ff760b82 */ /* 0x000e220000000800 */
[----:B------:R-:W-:-:S02]  /*5290*/  @P0 HADD2.F32 R120, -RZ, R54.H1_H1 ;  /* 0x30000036ff780230 */ /* 0x000fc40000004100 */
[----:B-1----:R-:W-:Y:S01]  /*52a0*/  @P0 FFMA.FTZ R42, R105, R119, R42 ;  /* 0x00000077692a0223 */ /* 0x002fe2000001002a */
[----:B------:R-:W-:-:S04]  /*52b0*/  @P0 HADD2.F32 R119, -RZ, R54.H0_H0 ;  /* 0x20000036ff770230 */ /* 0x000fc80000004100 */
[----:B------:R-:W-:Y:S01]  /*52c0*/  F2FP.F16.F32.PACK_AB R165, RZ, R42 ;  /* 0x0000002affa5723e */ /* 0x000fe200000000ff */
[----:B------:R-:W1:Y:S01]  /*52d0*/  @P0 LDC R105, c[0x0][0x40c] ;  /* 0x00010300ff690b82 */ /* 0x000e620000000800 */
[----:B0-----:R-:W-:Y:S01]  /*52e0*/  @P0 FFMA.FTZ R43, R119, R118, R43 ;  /* 0x00000076772b0223 */ /* 0x001fe2000001002b */
[----:B------:R-:W-:-:S06]  /*52f0*/  HADD2.F32 R118, -RZ, R106.H1_H1 ;  /* 0x3000006aff767230 */ /* 0x000fcc0000004100 */
[----:B------:R-:W0:Y:S01]  /*5300*/  @P0 LDC R106, c[0x0][0x40c] ;  /* 0x00010300ff6a0b82 */ /* 0x000e220000000800 */
[--C-:B------:R-:W-:Y:S02]  /*5310*/  HADD2.F32 R119, -RZ, R107.reuse.H0_H0 ;  /* 0x2000006bff777230 */ /* 0x100fe40000004100 */
[----:B------:R-:W-:Y:S02]  /*5320*/  HADD2.F32 R107, -RZ, R107.H1_H1 ;  /* 0x3000006bff6b7230 */ /* 0x000fe40000004100 */
[----:B-1----:R-:W-:Y:S01]  /*5330*/  @P0 FFMA.FTZ R118, R120, R105, R118 ;  /* 0x0000006978760223 */ /* 0x002fe20000010076 */
[----:B------:R-:W-:Y:S02]  /*5340*/  @P0 HADD2.F32 R120, -RZ, R55.H0_H0 ;  /* 0x20000037ff780230 */ /* 0x000fe40000004100 */
[----:B------:R-:W1:Y:S01]  /*5350*/  @P0 LDC R105, c[0x0][0x40c] ;  /* 0x00010300ff690b82 */ /* 0x000e620000000800 */
[----:B------:R-:W-:Y:S02]  /*5360*/  @!P0 MOV R140, R107 ;  /* 0x0000006b008c8202 */ /* 0x000fe40000000f00 */
[----:B------:R-:W-:Y:S01]  /*5370*/  F2FP.F16.F32.PACK_AB R164, RZ, R118 ;  /* 0x00000076ffa4723e */ /* 0x000fe200000000ff */
[----:B0-----:R-:W-:Y:S01]  /*5380*/  @P0 FFMA.FTZ R119, R120, R106, R119 ;  /* 0x0000006a78770223 */ /* 0x001fe20000010077 */
[----:B------:R-:W-:-:S02]  /*5390*/  HADD2.F32 R120, -RZ, R104.H1_H1 ;  /* 0x30000068ff787230 */ /* 0x000fc40000004100 */
[----:B------:R-:W-:Y:S02]  /*53a0*/  @P0 HADD2.F32 R106, -RZ, R52.H1_H1 ;  /* 0x30000034ff6a0230 */ /* 0x000fe40000004100 */
[----:B------:R-:W-:-:S03]  /*53b0*/  F2FP.F16.F32.PACK_AB R142, RZ, R119 ;  /* 0x00000077ff8e723e */ /* 0x000fc600000000ff */
[----:B-1----:R-:W-:Y:S01]  /*53c0*/  @P0 FFMA.FTZ R120, R106, R105, R120 ;  /* 0x000000696a780223 */ /* 0x002fe20000010078 */
[----:B------:R-:W-:Y:S01]  /*53d0*/  HADD2.F32 R106, -RZ, R104.H0_H0 ;  /* 0x20000068ff6a7230 */ /* 0x000fe20000004100 */
[----:B------:R-:W0:Y:S01]  /*53e0*/  @P0 LDC R105, c[0x0][0x40c] ;  /* 0x00010300ff690b82 */ /* 0x000e220000000800 */
[----:B------:R-:W-:-:S03]  /*53f0*/  @P0 HADD2.F32 R104, -RZ, R52.H0_H0 ;  /* 0x20000034ff680230 */ /* 0x000fc60000004100 */
[----:B------:R-:W-:Y:S02]  /*5400*/  @!P0 MOV R121, R106 ;  /* 0x0000006a00798202 */ /* 0x000fe40000000f00 */
        /* <DEDUP_REMOVED lines=14> */
.L_x_43987:
[----:B01234-:R-:W0:Y:S01]  /*54f0*/  @P0 LDC R104, c[0x0][0x40c] ;  /* 0x00010300ff680b82 */ /* 0x01fe220000000800 */
[----:B-----5:R-:W-:Y:S01]  /*5500*/  @P0 HADD2.F32 R23, -RZ, R52.H0_H0 ;  /* 0x20000034ff170230 */ /* 0x020fe20000004100 */
[----:B------:R-:W-:Y:S01]  /*5510*/  CS2R R120, SRZ ;  /* 0x0000000000787805 */ /* 0x000fe2000001ff00 */
[----:B------:R-:W-:Y:S01]  /*5520*/  @P0 HADD2.F32 R105, -RZ, R53.H0_H0 ;  /* 0x20000035ff690230 */ /* 0x000fe20000004100 */
[----:B------:R-:W-:Y:S01]  /*5530*/  MOV R140, RZ ;  /* 0x000000ff008c7202 */ /* 0x000fe20000000f00 */
[--C-:B------:R-:W-:Y:S02]  /*5540*/  @P0 HADD2.F32 R118, -RZ, R54.reuse.H0_H0 ;  /* 0x20000036ff760230 */ /* 0x100fe40000004100 */
[----:B------:R-:W-:Y:S01]  /*5550*/  @P0 HADD2.F32 R107, -RZ, R54.H1_H1 ;  /* 0x30000036ff6b0230 */ /* 0x000fe20000004100 */
[----:B------:R-:W1:Y:S08]  /*5560*/  @P0 LDC R106, c[0x0][0x40c] ;  /* 0x00010300ff6a0b82 */ /* 0x000e700000000800 */
[----:B------:R-:W2:Y:S01]  /*5570*/  @P0 LDC R42, c[0x0][0x40c] ;  /* 0x00010300ff2a0b82 */ /* 0x000ea20000000800 */
[----:B0-----:R-:W-:Y:S01]  /*5580*/  @P0 FMUL.FTZ R121, R23, R104 ;  /* 0x0000006817790220 */ /* 0x001fe20000410000 */
[----:B------:R-:W-:-:S06]  /*5590*/  @P0 HADD2.F32 R23, -RZ, R52.H1_H1 ;  /* 0x30000034ff170230 */ /* 0x000fcc0000004100 */
[----:B------:R-:W0:Y:S01]  /*55a0*/  @P0 LDC R43, c[0x0][0x40c] ;  /* 0x00010300ff2b0b82 */ /* 0x000e220000000800 */
[----:B------:R-:W-:Y:S02]  /*55b0*/  @P0 HADD2.F32 R104, -RZ, R53.H1_H1 ;  /* 0x30000035ff680230 */ /* 0x000fe40000004100 */
[----:B-1----:R-:W-:Y:S01]  /*55c0*/  @P0 FMUL.FTZ R120, R23, R106 ;  /* 0x0000006a17780220 */ /* 0x002fe20000410000 */
[----:B------:R-:W-:-:S04]  /*55d0*/  HFMA2 R23, -RZ, RZ, 0, 0 ;  /* 0x00000000ff177431 */ /* 0x000fc800000001ff */
[----:B------:R-:W1:Y:S01]  /*55e0*/  @P0 LDC R106, c[0x0][0x40c] ;  /* 0x00010300ff6a0b82 */ /* 0x000e620000000800 */
[----:B------:R-:W-:Y:S01]  /*55f0*/  F2FP.F16.F32.PACK_AB R165, RZ, R120 ;  /* 0x00000078ffa5723e */ /* 0x000fe200000000ff */
[----:B--2---:R-:W-:Y:S01]  /*5600*/  @P0 FMUL.FTZ R23, R105, R42 ;  /* 0x0000002a69170220 */ /* 0x004fe20000410000 */
[----:B------:R-:W-:-:S05]  /*5610*/  MOV R42, RZ ;  /* 0x000000ff002a7202 */ /* 0x000fca0000000f00 */
[----:B------:R-:W2:Y:S01]  /*5620*/  @P0 LDC R105, c[0x0][0x40c] ;  /* 0x00010300ff690b82 */ /* 0x000ea20000000800 */
[----:B0-----:R-:W-:Y:S01]  /*5630*/  @P0 FMUL.FTZ R42, R104, R43 ;  /* 0x0000002b682a0220 */ /* 0x001fe20000410000 */
[----:B------:R-:W-:-:S06]  /*5640*/  HFMA2 R43, -RZ, RZ, 0, 0 ;  /* 0x00000000ff2b7431 */ /* 0x000fcc00000001ff */
[----:B------:R-:W0:Y:S01]  /*5650*/  @P0 LDC R104, c[0x0][0x40c] ;  /* 0x00010300ff680b82 */ /* 0x000e220000000800 */
[----:B------:R-:W-:Y:S01]  /*5660*/  F2FP.F16.F32.PACK_AB R164, RZ, R42 ;  /* 0x0000002affa4723e */ /* 0x000fe200000000ff */
[----:B--2---:R-:W-:Y:S01]  /*5670*/  @P0 FMUL.FTZ R43, R118, R105 ;  /* 0x00000069762b0220 */ /* 0x004fe20000410000 */
[----:B------:R-:W-:-:S05]  /*5680*/  CS2R R118, SRZ ;  /* 0x0000000000767805 */ /* 0x000fca000001ff00 */
        /* <DEDUP_REMOVED lines=16> */
.L_x_43988:
[----:B------:R-:W0:Y:S02]  /*5790*/  LDC.64 R142, c[0x0][0x3a8] ;  /* 0x0000ea00ff8e7b82 */ /* 0x000e240000000a00 */
[----:B0-----:R-:W-:-:S05]  /*57a0*/  IMAD.WIDE.U32 R142, R141, 0x10, R142 ;  /* 0x000000108d8e7825 */ /* 0x001fca00078e008e */
[----:B------:R0:W-:Y:S02]  /*57b0*/  STG.E.128 desc[UR6][R142.64], R104 ;  /* 0x000000688e007986 */ /* 0x0001e4000c101d06 */
.L_x_43984:
[----:B------:R-:W-:Y:S05]  /*57c0*/  BSYNC.RECONVERGENT B0 ;  /* 0x0000000000007941 */ /* 0x000fea0003800200 */
.L_x_43983:
        /* <DEDUP_REMOVED lines=290> */
.L_x_44022:
        /* <DEDUP_REMOVED lines=65> */
[----:B------:R-:W1:Y:S02]  /*6e00*/  LDC.64 R142, c[0x0][0x428] ;  /* 0x00010a00ff8e7b82 */ /* 0x000e640000000a00 */
[----:B-1----:R-:W-:-:S05]  /*6e10*/  IMAD.WIDE.U32 R142, R164, 0x10, R142 ;  /* 0x00000010a48e7825 */ /* 0x002fca00078e008e */
[----:B------:R0:W-:Y:S01]  /*6e20*/  STG.E.128 desc[UR6][R142.64], R104 ;  /* 0x000000688e007986 */ /* 0x0001e2000c101d06 */
[----:B------:R-:W-:-:S07]  /*6e30*/  IADD3 R164, PT, PT, R164, 0x20, RZ ;  /* 0x00000020a4a47810 */ /* 0x000fce0007ffe0ff */
.L_x_43993:
[----:B------:R-:W-:Y:S05]  /*6e40*/  BSYNC.RECONVERGENT B1 ;  /* 0x0000000000017941 */ /* 0x000fea0003800200 */
.L_x_43992:
        /* <DEDUP_REMOVED lines=16> */
[----:B------:R-:W-:Y:S01]  /*6f50*/  F2FP.F16.F32.PACK_AB R104, R104, R105 ;  /* 0x000000696868723e */ /* 0x000fe200000000ff */
[----:B------:R-:W-:Y:S01]  /*6f60*/  FADD.FTZ R105, R37, -R165 ;  /* 0x800000a525697221 */ /* 0x000fe20000010000 */
[----:B------:R-:W-:-:S03]  /*6f70*/  FMUL.FTZ R142, R141, R142 ;  /* 0x0000008e8d8e7220 */ /* 0x000fc60000410000 */
[----:B------:R-:W-:Y:S01]  /*6f80*/  FMUL.FTZ R105, R141, R105 ;  /* 0x000000698d697220 */ /* 0x000fe20000410000 */
[----:B------:R-:W-:-:S03]  /*6f90*/  FFMA.FTZ R142, R142, R247, R91 ;  /* 0x000000f78e8e7223 */ /* 0x000fc6000001005b */
        /* <DEDUP_REMOVED lines=14> */
.L_x_43995:
[----:B------:R-:W-:Y:S05]  /*7080*/  BSYNC.RECONVERGENT B1 ;  /* 0x0000000000017941 */ /* 0x000fea0003800200 */
.L_x_43994:
        /* <DEDUP_REMOVED lines=35> */
.L_x_43997:
[----:B------:R-:W-:Y:S05]  /*72c0*/  BSYNC.RECONVERGENT B1 ;  /* 0x0000000000017941 */ /* 0x000fea0003800200 */
.L_x_43996:
        /* <DEDUP_REMOVED lines=35> */
.L_x_43999:
[----:B------:R-:W-:Y:S05]  /*7500*/  BSYNC.RECONVERGENT B1 ;  /* 0x0000000000017941 */ /* 0x000fea0003800200 */
.L_x_43998:
        /* <DEDUP_REMOVED lines=35> */
.L_x_44001:
[----:B------:R-:W-:Y:S05]  /*7740*/  BSYNC.RECONVERGENT B1 ;  /* 0x0000000000017941 */ /* 0x000fea0003800200 */
.L_x_44000:
        /* <DEDUP_REMOVED lines=35> */
.L_x_44003:
[----:B------:R-:W-:Y:S05]  /*7980*/  BSYNC.RECONVERGENT B1 ;  /* 0x0000000000017941 */ /* 0x000fea0003800200 */
.L_x_44002:
        /* <DEDUP_REMOVED lines=35> */
.L_x_44005:
[----:B------:R-:W-:Y:S05]  /*7bc0*/  BSYNC.RECONVERGENT B1 ;  /* 0x0000000000017941 */ /* 0x000fea0003800200 */
.L_x_44004:
        /* <DEDUP_REMOVED lines=35> */
.L_x_44007:
[----:B------:R-:W-:Y:S05]  /*7e00*/  BSYNC.RECONVERGENT B1 ;  /* 0x0000000000017941 */ /* 0x000fea0003800200 */
.L_x_44006:
        /* <DEDUP_REMOVED lines=35> */
.L_x_44009:
[----:B------:R-:W-:Y:S05]  /*8040*/  BSYNC.RECONVERGENT B1 ;  /* 0x0000000000017941 */ /* 0x000fea0003800200 */
.L_x_44008:
        /* <DEDUP_REMOVED lines=31> */
[----:B0-----:R-:W-:-:S05]  /*8240*/  IMAD.WIDE.U32 R142, R164, 0x10, R142 ;  /* 0x00000010a48e7825 */ /* 0x001fca00078e008e */
[----:B------:R0:W-:Y:S02]  /*8250*/  STG.E.128 desc[UR6][R142.64], R104 ;  /* 0x000000688e007986 */ /* 0x0001e4000c101d06 */
.L_x_43991:
[----:B------:R-:W-:Y:S05]  /*8260*/  BSYNC.RECONVERGENT B0 ;  /* 0x0000000000007941 */ /* 0x000fea0003800200 */
.L_x_43990:
[----:B01234-:R-:W0:Y:S02]  /*8270*/  LDC.64 R104, c[0x0][0x380] ;  /* 0x0000e000ff687b82 */ /* 0x01fe240000000a00 */
[----:B0-----:R-:W-:-:S04]  /*8280*/  LEA R16, R104, R16, 0x2 ;  /* 0x0000001068107211 */ /* 0x001fc800078e10ff */
[----:B------:R-:W-:-:S13]  /*8290*/  ISETP.GE.AND P0, PT, R16, R105, PT ;  /* 0x000000691000720c */ /* 0x000fda0003f06270 */
[----:B------:R-:W-:Y:S05]  /*82a0*/  @!P0 BRA `(.L_x_44010) ;  /* 0xffffff8c00308947 */ /* 0x000fea000383ffff */
[----:B------:R-:W-:Y:S05]  /*82b0*/  EXIT ;  /* 0x000000000000794d */ /* 0x000fea0003800000 */
.L_x_43989:
        /* <DEDUP_REMOVED lines=8> */
.L_x_44012:
[----:B------:R-:W-:Y:S05]  /*8340*/  BSYNC B0 ;  /* 0x0000000000007941 */ /* 0x000fea0003800000 */
.L_x_44011:
        /* <DEDUP_REMOVED lines=9> */
.L_x_44013:
[----:B------:R-:W-:Y:S02]  /*83e0*/  HFMA2 R106, -RZ, RZ, 0, 2.384185791015625e-07 ;  /* 0x00000004ff6a7431 */ /* 0x000fe400000001ff */
[----:B------:R-:W-:Y:S01]  /*83f0*/  FADD.FTZ R107, R107, R104 ;  /* 0x000000686b6b7221 */ /* 0x000fe20000010000 */
[----:B------:R-:W-:-:S04]  /*8400*/  MOV R104, 0xffffffff ;  /* 0xffffffff00687802 */ /* 0x000fc80000000f00 */
[----:B------:R-:W-:-:S07]  /*8410*/  MOV R143, R107 ;  /* 0x0000006b008f7202 */ /* 0x000fce0000000f00 */
[----:B------:R-:W-:Y:S05]  /*8420*/  WARPSYNC.COLLECTIVE R104, `(.L_x_44014) ;  /* 0x0000000068087348 */ /* 0x000fea0003c00000 */
[----:B------:R0:W1:Y:S02]  /*8430*/  SHFL.BFLY P6, R104, R143, R106, R105 ;  /* 0x0c00006a8f687389 */ /* 0x00006400000c0069 */
[----:B01----:R-:W-:Y:S05]  /*8440*/  ENDCOLLECTIVE ;  /* 0x000000000000791b */ /* 0x003fea0003800000 */
.L_x_44014:
[----:B------:R-:W-:Y:S02]  /*8450*/  HFMA2 R106, -RZ, RZ, 0, 4.76837158203125e-07 ;  /* 0x00000008ff6a7431 */ /* 0x000fe400000001ff */
[----:B------:R-:W-:Y:S01]  /*8460*/  FADD.FTZ R107, R107, R104 ;  /* 0x000000686b6b7221 */ /* 0x000fe20000010000 */
[----:B------:R-:W-:-:S04]  /*8470*/  MOV R104, 0xffffffff ;  /* 0xffffffff00687802 */ /* 0x000fc80000000f00 */
[----:B------:R-:W-:-:S07]  /*8480*/  MOV R143, R107 ;  /* 0x0000006b008f7202 */ /* 0x000fce0000000f00 */
[----:B------:R-:W-:Y:S05]  /*8490*/  WARPSYNC.COLLECTIVE R104, `(.L_x_44015) ;  /* 0x0000000068087348 */ /* 0x000fea0003c00000 */
[----:B------:R0:W1:Y:S02]  /*84a0*/  SHFL.BFLY P6, R104, R143, R106, R105 ;  /* 0x0c00006a8f687389 */ /* 0x00006400000c0069 */
[----:B01----:R-:W-:Y:S05]  /*84b0*/  ENDCOLLECTIVE ;  /* 0x000000000000791b */ /* 0x003fea0003800000 */
.L_x_44015:
[----:B------:R-:W-:Y:S02]  /*84c0*/  HFMA2 R106, -RZ, RZ, 0, 9.5367431640625e-07 ;  /* 0x00000010ff6a7431 */ /* 0x000fe400000001ff */
[----:B------:R-:W-:Y:S01]  /*84d0*/  FADD.FTZ R107, R107, R104 ;  /* 0x000000686b6b7221 */ /* 0x000fe20000010000 */
[----:B------:R-:W-:-:S04]  /*84e0*/  MOV R104, 0xffffffff ;  /* 0xffffffff00687802 */ /* 0x000fc80000000f00 */
[----:B------:R-:W-:-:S07]  /*84f0*/  MOV R143, R107 ;  /* 0x0000006b008f7202 */ /* 0x000fce0000000f00 */
[----:B------:R-:W-:Y:S05]  /*8500*/  WARPSYNC.COLLECTIVE R104, `(.L_x_44016) ;  /* 0x0000000068087348 */ /* 0x000fea0003c00000 */
[----:B------:R0:W1:Y:S02]  /*8510*/  SHFL.BFLY P6, R104, R143, R106, R105 ;  /* 0x0c00006a8f687389 */ /* 0x00006400000c0069 */
[----:B01----:R-:W-:Y:S05]  /*8520*/  ENDCOLLECTIVE ;  /* 0x000000000000791b */ /* 0x003fea0003800000 */
.L_x_44016:
        /* <DEDUP_REMOVED lines=174> */
.L_x_44017:
[----:B------:R-:W-:Y:S02]  /*9010*/  HFMA2 R106, -RZ, RZ, 0, 1.1920928955078125e-07 ;  /* 0x00000002ff6a7431 */ /* 0x000fe400000001ff */
[----:B------:R-:W-:Y:S01]  /*9020*/  FADD.FTZ R141, R141, R104 ;  /* 0x000000688d8d7221 */ /* 0x000fe20000010000 */
[----:B------:R-:W-:-:S04]  /*9030*/  MOV R104, 0xffffffff ;  /* 0xffffffff00687802 */ /* 0x000fc80000000f00 */
[----:B------:R-:W-:-:S07]  /*9040*/  MOV R143, R141 ;  /* 0x0000008d008f7202 */ /* 0x000fce0000000f00 */
[----:B------:R-:W-:Y:S05]  /*9050*/  WARPSYNC.COLLECTIVE R104, `(.L_x_44018) ;  /* 0x0000000068087348 */ /* 0x000fea0003c00000 */
[----:B------:R0:W1:Y:S02]  /*9060*/  SHFL.BFLY P6, R104, R143, R106, R105 ;  /* 0x0c00006a8f687389 */ /* 0x00006400000c0069 */
[----:B01----:R-:W-:Y:S05]  /*9070*/  ENDCOLLECTIVE ;  /* 0x000000000000791b */ /* 0x003fea0003800000 */
.L_x_44018:
[----:B------:R-:W-:Y:S02]  /*9080*/  HFMA2 R106, -RZ, RZ, 0, 2.384185791015625e-07 ;  /* 0x00000004ff6a7431 */ /* 0x000fe400000001ff */
[----:B------:R-:W-:Y:S01]  /*9090*/  FADD.FTZ R141, R141, R104 ;  /* 0x000000688d8d7221 */ /* 0x000fe20000010000 */
[----:B------:R-:W-:-:S04]  /*90a0*/  MOV R104, 0xffffffff ;  /* 0xffffffff00687802 */ /* 0x000fc80000000f00 */
[----:B------:R-:W-:-:S07]  /*90b0*/  MOV R143, R141 ;  /* 0x0000008d008f7202 */ /* 0x000fce0000000f00 */
[----:B------:R-:W-:Y:S05]  /*90c0*/  WARPSYNC.COLLECTIVE R104, `(.L_x_44019) ;  /* 0x0000000068087348 */ /* 0x000fea0003c00000 */
[----:B------:R0:W1:Y:S02]  /*90d0*/  SHFL.BFLY P6, R104, R143, R106, R105 ;  /* 0x0c00006a8f687389 */ /* 0x00006400000c0069 */
[----:B01----:R-:W-:Y:S05]  /*90e0*/  ENDCOLLECTIVE ;  /* 0x000000000000791b */ /* 0x003fea0003800000 */
.L_x_44019:
[----:B------:R-:W-:Y:S02]  /*90f0*/  HFMA2 R106, -RZ, RZ, 0, 4.76837158203125e-07 ;  /* 0x00000008ff6a7431 */ /* 0x000fe400000001ff */
[----:B------:R-:W-:Y:S01]  /*9100*/  FADD.FTZ R141, R141, R104 ;  /* 0x000000688d8d7221 */ /* 0x000fe20000010000 */
[----:B------:R-:W-:-:S04]  /*9110*/  MOV R104, 0xffffffff ;  /* 0xffffffff00687802 */ /* 0x000fc80000000f00 */
[----:B------:R-:W-:-:S07]  /*9120*/  MOV R143, R141 ;  /* 0x0000008d008f7202 */ /* 0x000fce0000000f00 */
[----:B------:R-:W-:Y:S05]  /*9130*/  WARPSYNC.COLLECTIVE R104, `(.L_x_44020) ;  /* 0x0000000068087348 */ /* 0x000fea0003c00000 */
[----:B------:R0:W1:Y:S02]  /*9140*/  SHFL.BFLY P6, R104, R143, R106, R105 ;  /* 0x0c00006a8f687389 */ /* 0x00006400000c0069 */
[----:B01----:R-:W-:Y:S05]  /*9150*/  ENDCOLLECTIVE ;  /* 0x000000000000791b */ /* 0x003fea0003800000 */
.L_x_44020:
[----:B------:R-:W-:Y:S02]  /*9160*/  HFMA2 R106, -RZ, RZ, 0, 9.5367431640625e-07 ;  /* 0x00000010ff6a7431 */ /* 0x000fe400000001ff */
[----:B------:R-:W-:Y:S01]  /*9170*/  FADD.FTZ R141, R141, R104 ;  /* 0x000000688d8d7221 */ /* 0x000fe20000010000 */
[----:B------:R-:W-:-:S04]  /*9180*/  MOV R104, 0xffffffff ;  /* 0xffffffff00687802 */ /* 0x000fc80000000f00 */
[----:B------:R-:W-:-:S07]  /*9190*/  MOV R143, R141 ;  /* 0x0000008d008f7202 */ /* 0x000fce0000000f00 */
[----:B------:R-:W-:Y:S05]  /*91a0*/  WARPSYNC.COLLECTIVE R104, `(.L_x_44021) ;  /* 0x0000000068087348 */ /* 0x000fea0003c00000 */
[----:B------:R0:W1:Y:S02]  /*91b0*/  SHFL.BFLY P6, R104, R143, R106, R105 ;  /* 0x0c00006a8f687389 */ /* 0x00006400000c0069 */
[----:B01----:R-:W-:Y:S05]  /*91c0*/  ENDCOLLECTIVE ;  /* 0x000000000000791b */ /* 0x003fea0003800000 */
.L_x_44021:
[----:B------:R-:W-:Y:S05]  /*91d0*/  BRA `(.L_x_44022) ;  /* 0xffffffd800047947 */ /* 0x000fea000383ffff */
.L_x_44023:
        /* <DEDUP_REMOVED lines=10> */
.L_x_88498:


//--------------------- .text._ZN10layer_norm13ln_fwd_kernelINS_13Kernel_traitsIf6__halfS2_S2_fjLj2560ELj1ELj4ELj1ELj16ENS_18Kernel_traits_baseILj2560EfS2_S2_S2_fjLj128EEEEELb0ELb0ELb1ELb1EEEvNS_9FwdParamsE --------------------------
	.section	.text._ZN10layer_norm13ln_fwd_kernelINS_13Kernel_traitsIf6__halfS2_S2_fjLj2560ELj1ELj4ELj1ELj16ENS_18Kernel_traits_baseILj2560EfS2_S2_S2_fjLj128EEEEELb0ELb0ELb1ELb1EEEvNS_9FwdParamsE,"ax",@progbits
	.align	128
        .global         _ZN10layer_norm13ln_fwd_kernelINS_13Kernel_traitsIf6__halfS2_S2_fjLj2560ELj1ELj4ELj1ELj16ENS_18Kernel_traits_baseILj2560EfS2_S2_S2_fjLj128EEEEELb0ELb0ELb1ELb1EEEvNS_9FwdParamsE
        .type           _ZN10layer_norm13ln_fwd_kernelINS_13Kernel_traitsIf6__halfS2_S2_fjLj2560ELj1ELj4ELj1ELj16ENS_18Kernel_traits_baseILj2560EfS2_S2_S2_fjLj128EEEEELb0ELb0ELb1ELb1EEEvNS_9FwdParamsE,@function
        .size           _ZN10layer_norm13ln_fwd_kernelINS_13Kernel_traitsIf6__halfS2_S2_fjLj2560ELj1ELj4ELj1ELj16ENS_18Kernel_traits_baseILj2560EfS2_S2_S2_fjLj128EEEEELb0ELb0ELb1ELb1EEEvNS_9FwdParamsE,(.L_x_88499 - _ZN10layer_norm13ln_fwd_kernelINS_13Kernel_traitsIf6__halfS2_S2_fjLj2560ELj1ELj4ELj1ELj16ENS_18Kernel_traits_baseILj2560EfS2_S2_S2_fjLj128EEEEELb0ELb0ELb1ELb1EEEvNS_9FwdParamsE)
        .other          _ZN10layer_norm13ln_fwd_kernelINS_13Kernel_traitsIf6__halfS2_S2_fjLj2560ELj1ELj4ELj1ELj16ENS_18Kernel_traits_baseILj2560EfS2_S2_S2_fjLj128EEEEELb0ELb0ELb1ELb1EEEvNS_9FwdParamsE,@"STO_CUDA_ENTRY STV_DEFAULT"
_ZN10layer_norm13ln_fwd_kernelINS_13Kernel_traitsIf6__halfS2_S2_fjLj2560ELj1ELj4ELj1ELj16ENS_18Kernel_traits_baseILj2560EfS2_S2_S2_fjLj128EEEEELb0ELb0ELb1ELb1EEEvNS_9FwdParamsE:
.text._ZN10layer_norm13ln_fwd_kernelINS_13Kernel_traitsIf6__halfS2_S2_fjLj2560ELj1ELj4ELj1ELj16ENS_18Kernel_traits_baseILj2560EfS2_S2_S2_fjLj128EEEEELb0ELb0ELb1ELb1EEEvNS_9FwdParamsE:
        /* <DEDUP_REMOVED lines=60> */
.L_x_44024:
        /* <DEDUP_REMOVED lines=64> */
.L_x_44025:
[----:B------:R-:W2:Y:S01]  /*07c0*/  LDCU UR4, c[0x0][0x384] ;  /* 0x00007080ff0477ac */ /* 0x000ea20008000800 */
[----:B------:R-:W3:Y:S01]  /*07d0*/  LDCU.U8 UR5, c[0x0][0x410] ;  /* 0x00008200ff0577ac */ /* 0x000ee20008000000 */
[----:B------:R-:W4:Y:S01]  /*07e0*/  LDCU UR10, c[0x0][0x448] ;  /* 0x00008900ff0a77ac */ /* 0x000f220008000800 */
[----:B------:R-:W0:Y:S01]  /*07f0*/  LDCU.64 UR8, c[0x0][0x3a0] ;  /* 0x00007400ff0877ac */ /* 0x000e220008000a00 */
[----:B--2---:R-:W-:-:S13]  /*0800*/  ISETP.GE.AND P0, PT, R0, UR4, PT ;  /* 0x0000000400007c0c */ /* 0x004fda000bf06270 */
[----:B0--34-:R-:W-:Y:S05]  /*0810*/  @P0 EXIT ;  /* 0x000000000000094d */ /* 0x019fea0003800000 */
.L_x_44049:
[----:B------:R-:W0:Y:S08]  /*0820*/  LDC.64 R194, c[0x0][0x3f0] ;  /* 0x0000fc00ffc27b82 */ /* 0x000e300000000a00 */
[----:B-1----:R-:W1:Y:S08]  /*0830*/  LDC R8, c[0x0][0x388] ;  /* 0x0000e200ff087b82 */ /* 0x002e700000000800 */
[----:B------:R-:W2:Y:S01]  /*0840*/  LDC.64 R2, c[0x0][0x3f8] ;  /* 0x0000fe00ff027b82 */ /* 0x000ea20000000a00 */
[----:B0-----:R-:W-:-:S06]  /*0850*/  IMAD.WIDE R194, R0, 0x4, R194 ;  /* 0x0000000400c27825 */ /* 0x001fcc00078e02c2 */
[----:B------:R-:W3:Y:S01]  /*0860*/  LDG.E R194, desc[UR6][R194.64] ;  /* 0x00000006c2c27981 */ /* 0x000ee2000c1e1900 */
        /* <DEDUP_REMOVED lines=36> */
[----:B------:R-:W-:Y:S02]  /*0ab0*/  HADD2.F32 R21, -RZ, R4.H0_H0 ;  /* 0x20000004ff157230 */ /* 0x000fe40000004100 */
[----:B0-----:R-:W-:Y:S01]  /*0ac0*/  @P1 FFMA.FTZ R18, R3, R10, R18 ;  /* 0x0000000a03121223 */ /* 0x001fe20000010012 */
[----:B------:R-:W-:Y:S02]  /*0ad0*/  HADD2.F32 R20, -RZ, R5.H1_H1 ;  /* 0x30000005ff147230 */ /* 0x000fe40000004100 */
[----:B-1----:R-:W-:Y:S01]  /*0ae0*/  @P1 FFMA.FTZ R19, R2, R11, R19 ;  /* 0x0000000b02131223 */ /* 0x002fe20000010013 */
[--C-:B------:R-:W-:Y:S02]  /*0af0*/  HADD2.F32 R22, -RZ, R6.reuse.H0_H0 ;  /* 0x20000006ff167230 */ /* 0x100fe40000004100 */
        /* <DEDUP_REMOVED lines=27> */
.L_x_44026:
[----:B------:R-:W0:Y:S01]  /*0cb0*/  @P0 LDC R3, c[0x0][0x40c] ;  /* 0x00010300ff030b82 */ /* 0x000e220000000800 */
[--C-:B-----5:R-:W-:Y:S01]  /*0cc0*/  @P0 HADD2.F32 R2, -RZ, R24.reuse.H0_H0 ;  /* 0x20000018ff020230 */ /* 0x120fe20000004100 */
[----:B------:R-:W-:Y:S01]  /*0cd0*/  CS2R R20, SRZ ;  /* 0x0000000000147805 */ /* 0x000fe2000001ff00 */
[----:B------:R-:W-:Y:S01]  /*0ce0*/  @P0 HADD2.F32 R4, -RZ, R24.H1_H1 ;  /* 0x30000018ff040230 */ /* 0x000fe20000004100 */
[----:B------:R-:W-:Y:S01]  /*0cf0*/  CS2R R18, SRZ ;  /* 0x0000000000127805 */ /* 0x000fe2000001ff00 */
[----:B------:R-:W-:Y:S01]  /*0d00*/  @P0 HADD2.F32 R6, -RZ, R25.H0_H0 ;  /* 0x20000019ff060230 */ /* 0x000fe20000004100 */
[----:B------:R-:W-:Y:S02]  /*0d10*/  CS2R R22, SRZ ;  /* 0x0000000000167805 */ /* 0x000fe4000001ff00 */
[----:B------:R-:W-:Y:S01]  /*0d20*/  CS2R R184, SRZ ;  /* 0x0000000000b87805 */ /* 0x000fe2000001ff00 */
[----:B------:R-:W1:Y:S08]  /*0d30*/  @P0 LDC R5, c[0x0][0x40c] ;  /* 0x00010300ff050b82 */ /* 0x000e700000000800 */
[----:B------:R-:W2:Y:S08]  /*0d40*/  @P0 LDC R7, c[0x0][0x40c] ;  /* 0x00010300ff070b82 */ /* 0x000eb00000000800 */
[----:B------:R-:W3:Y:S01]  /*0d50*/  @P0 LDC R8, c[0x0][0x40c] ;  /* 0x00010300ff080b82 */ /* 0x000ee20000000800 */
[----:B0-----:R-:W-:Y:S01]  /*0d60*/  @P0 FMUL.FTZ R21, R2, R3 ;  /* 0x0000000302150220 */ /* 0x001fe20000410000 */
[----:B------:R-:W-:-:S02]  /*0d70*/  @P0 HADD2.F32 R3, -RZ, R26.H0_H0 ;  /* 0x2000001aff030230 */ /* 0x000fc40000004100 */
[----:B------:R-:W-:-:S04]  /*0d80*/  @P0 HADD2.F32 R2, -RZ, R25.H1_H1 ;  /* 0x30000019ff020230 */ /* 0x000fc80000004100 */
        /* <DEDUP_REMOVED lines=8> */
[----:B---3--:R-:W-:-:S07]  /*0e10*/  @P0 FMUL.FTZ R22, R3, R8 ;  /* 0x0000000803160220 */ /* 0x008fce0000410000 */
        /* <DEDUP_REMOVED lines=17> */
.L_x_44027:
        /* <DEDUP_REMOVED lines=58> */
.L_x_44028:
        /* <DEDUP_REMOVED lines=40> */
.L_x_44029:
        /* <DEDUP_REMOVED lines=29> */
[----:B------:R-:W-:Y:S02]  /*1720*/  HADD2.F32 R180, -RZ, R6.H0_H0 ;  /* 0x20000006ffb47230 */ /* 0x000fe40000004100 */
[----:B-1----:R-:W-:Y:S01]  /*1730*/  @P1 FFMA.FTZ R8, R189, R188, R8 ;  /* 0x000000bcbd081223 */ /* 0x002fe20000010008 */
[----:B------:R-:W-:-:S02]  /*1740*/  HADD2.F32 R181, -RZ, R7.H0_H0 ;  /* 0x20000007ffb57230 */ /* 0x000fc40000004100 */
[----:B---3--:R-:W-:Y:S01]  /*1750*/  @P1 FFMA.FTZ R4, R191, R190, R4 ;  /* 0x000000bebf041223 */ /* 0x008fe20000010004 */
[----:B------:R-:W-:Y:S01]  /*1760*/  HADD2.F32 R5, -RZ, R6.H1_H1 ;  /* 0x30000006ff057230 */ /* 0x000fe20000004100 */
[----:B------:R-:W-:Y:S01]  /*1770*/  @!P1 MOV R6, R180 ;  /* 0x000000b400069202 */ /* 0x000fe20000000f00 */
[----:B------:R-:W-:Y:S01]  /*1780*/  HADD2.F32 R3, -RZ, R7.H1_H1 ;  /* 0x30000007ff037230 */ /* 0x000fe20000004100 */
[----:B------:R-:W-:Y:S01]  /*1790*/  @!P1 MOV R7, R181 ;  /* 0x000000b500079202 */ /* 0x000fe20000000f00 */
[--C-:B------:R-:W-:Y:S02]  /*17a0*/  @P1 HADD2.F32 R187, -RZ, R26.reuse.H0_H0 ;  /* 0x2000001affbb1230 */ /* 0x100fe40000004100 */
[----:B------:R-:W-:Y:S02]  /*17b0*/  @P1 HADD2.F32 R188, -RZ, R26.H1_H1 ;  /* 0x3000001affbc1230 */ /* 0x000fe40000004100 */
[----:B----4-:R-:W-:Y:S01]  /*17c0*/  @P1 FFMA.FTZ R3, R198, R199, R3 ;  /* 0x000000c7c6031223 */ /* 0x010fe20000010003 */
[----:B------:R-:W-:-:S02]  /*17d0*/  @P1 HADD2.F32 R190, -RZ, R27.H0_H0 ;  /* 0x2000001bffbe1230 */ /* 0x000fc40000004100 */
[----:B------:R-:W-:Y:S01]  /*17e0*/  @P1 FFMA.FTZ R6, R187, R192, R180 ;  /* 0x000000c0bb061223 */ /* 0x000fe200000100b4 */
[----:B------:R-:W-:Y:S02]  /*17f0*/  @P1 HADD2.F32 R182, -RZ, R24.H0_H0 ;  /* 0x20000018ffb61230 */ /* 0x000fe40000004100 */
        /* <DEDUP_REMOVED lines=16> */
.L_x_44030:
[----:B------:R-:W0:Y:S01]  /*1900*/  @P0 LDC R180, c[0x0][0x40c] ;  /* 0x00010300ffb40b82 */ /* 0x000e220000000800 */
[----:B-1---5:R-:W-:Y:S02]  /*1910*/  @P0 HADD2.F32 R7, -RZ, R25.H0_H0 ;  /* 0x20000019ff070230 */ /* 0x022fe40000004100 */
[----:B------:R-:W-:Y:S01]  /*1920*/  HFMA2 R2, -RZ, RZ, 0, 0 ;  /* 0x00000000ff027431 */ /* 0x000fe200000001ff */
[----:B------:R-:W-:Y:S01]  /*1930*/  CS2R R8, SRZ ;  /* 0x0000000000087805 */ /* 0x000fe2000001ff00 */
[--C-:B------:R-:W-:Y:S02]  /*1940*/  @P0 HADD2.F32 R3, -RZ, R24.reuse.H0_H0 ;  /* 0x20000018ff030230 */ /* 0x100fe40000004100 */
[----:B------:R-:W-:Y:S01]  /*1950*/  @P0 HADD2.F32 R5, -RZ, R24.H1_H1 ;  /* 0x30000018ff050230 */ /* 0x000fe20000004100 */
[----:B------:R-:W1:Y:S01]  /*1960*/  @P0 LDC R4, c[0x0][0x40c] ;  /* 0x00010300ff040b82 */ /* 0x000e620000000800 */
[--C-:B------:R-:W-:Y:S02]  /*1970*/  @P0 HADD2.F32 R182, -RZ, R26.reuse.H0_H0 ;  /* 0x2000001affb60230 */ /* 0x100fe40000004100 */
[----:B------:R-:W-:-:S02]  /*1980*/  @P0 HADD2.F32 R187, -RZ, R26.H1_H1 ;  /* 0x3000001affbb0230 */ /* 0x000fc40000004100 */
[--C-:B------:R-:W-:Y:S02]  /*1990*/  @P0 HADD2.F32 R189, -RZ, R27.reuse.H0_H0 ;  /* 0x2000001bffbd0230 */ /* 0x100fe40000004100 */
[----:B------:R-:W-:Y:S01]  /*19a0*/  @P0 HADD2.F32 R191, -RZ, R27.H1_H1 ;  /* 0x3000001bffbf0230 */ /* 0x000fe20000004100 */
[----:B------:R-:W2:Y:S08]  /*19b0*/  @P0 LDC R6, c[0x0][0x40c] ;  /* 0x00010300ff060b82 */ /* 0x000eb00000000800 */
[----:B------:R-:W3:Y:S01]  /*19c0*/  @P0 LDC R181, c[0x0][0x40c] ;  /* 0x00010300ffb50b82 */ /* 0x000ee20000000800 */
[----:B0-----:R-:W-:Y:S01]  /*19d0*/  @P0 FMUL.FTZ R8, R7, R180 ;  /* 0x000000b407080220 */ /* 0x001fe20000410000 */
[----:B------:R-:W-:-:S06]  /*19e0*/  @P0 HADD2.F32 R180, -RZ, R25.H1_H1 ;  /* 0x30000019ffb40230 */ /* 0x000fcc0000004100 */
[----:B------:R-:W0:Y:S01]  /*19f0*/  @P0 LDC R183, c[0x0][0x40c] ;  /* 0x00010300ffb70b82 */ /* 0x000e220000000800 */
[----:B-1----:R-:W-:Y:S01]  /*1a00*/  @P0 FMUL.FTZ R9, R3, R4 ;  /* 0x0000000403090220 */ /* 0x002fe20000410000 */
[----:B------:R-:W-:-:S06]  /*1a10*/  MOV R3, RZ ;  /* 0x000000ff00037202 */ /* 0x000fcc0000000f00 */
[----:B------:R-:W1:Y:S01]  /*1a20*/  @P0 LDC R188, c[0x0][0x40c] ;  /* 0x00010300ffbc0b82 */ /* 0x000e620000000800 */
[----:B--2---:R-:W-:Y:S01]  /*1a30*/  @P0 FMUL.FTZ R2, R5, R6 ;  /* 0x0000000605020220 */ /* 0x004fe20000410000 */
[----:B------:R-:W-:Y:S02]  /*1a40*/  CS2R R4, SRZ ;  /* 0x0000000000047805 */ /* 0x000fe4000001ff00 */
[----:B------:R-:W-:-:S04]  /*1a50*/  CS2R R6, SRZ ;  /* 0x0000000000067805 */ /* 0x000fc8000001ff00 */
[----:B------:R-:W2:Y:S01]  /*1a60*/  @P0 LDC R190, c[0x0][0x40c] ;  /* 0x00010300ffbe0b82 */ /* 0x000ea20000000800 */
[----:B---3--:R-:W-:Y:S01]  /*1a70*/  @P0 FMUL.FTZ R4, R180, R181 ;  /* 0x000000b5b4040220 */ /* 0x008fe20000410000 */
[----:B------:R-:W-:Y:S02]  /*1a80*/  F2FP.F16.F32.PACK_AB R180, RZ, R9 ;  /* 0x00000009ffb4723e */ /* 0x000fe400000000ff */
[----:B------:R-:W-:-:S04]  /*1a90*/  F2FP.F16.F32.PACK_AB R181, RZ, R2 ;  /* 0x00000002ffb5723e */ /* 0x000fc800000000ff */
[----:B------:R-:W3:Y:S01]  /*1aa0*/  @P0 LDC R192, c[0x0][0x40c] ;  /* 0x00010300ffc00b82 */ /* 0x000ee20000000800 */
[----:B0-----:R-:W-:Y:S01]  /*1ab0*/  @P0 FMUL.FTZ R6, R182, R183 ;  /* 0x000000b7b6060220 */ /* 0x001fe20000410000 */
[----:B------:R-:W-:Y:S02]  /*1ac0*/  F2FP.F16.F32.PACK_AB R182, RZ, R8 ;  /* 0x00000008ffb6723e */ /* 0x000fe400000000ff */
[----:B------:R-:W-:Y:S02]  /*1ad0*/  F2FP.F16.F32.PACK_AB R183, RZ, R4 ;  /* 0x00000004ffb7723e */ /* 0x000fe400000000ff */
[----:B------:R-:W-:Y:S01]  /*1ae0*/  PRMT R180, R180, 0x5410, R181 ;  /* 0x00005410b4b47816 */ /* 0x000fe200000000b5 */
[----:B-1----:R-:W-:Y:S01]  /*1af0*/  @P0 FMUL.FTZ R5, R187, R188 ;  /* 0x000000bcbb050220 */ /* 0x002fe20000410000 */
[----:B------:R-:W-:Y:S02]  /*1b00*/  F2FP.F16.F32.PACK_AB R187, RZ, R6 ;  /* 0x00000006ffbb723e */ /* 0x000fe400000000ff */
[----:B------:R-:W-:-:S02]  /*1b10*/  PRMT R181, R182, 0x5410, R183 ;  /* 0x00005410b6b57816 */ /* 0x000fc400000000b7 */
[----:B------:R-:W-:Y:S01]  /*1b20*/  F2FP.F16.F32.PACK_AB R188, RZ, R5 ;  /* 0x00000005ffbc723e */ /* 0x000fe200000000ff */
[----:B--2---:R-:W-:-:S03]  /*1b30*/  @P0 FMUL.FTZ R7, R189, R190 ;  /* 0x000000bebd070220 */ /* 0x004fc60000410000 */
[----:B------:R-:W-:Y:S02]  /*1b40*/  PRMT R182, R187, 0x5410, R188 ;  /* 0x00005410bbb67816 */ /* 0x000fe400000000bc */
[----:B------:R-:W-:Y:S01]  /*1b50*/  F2FP.F16.F32.PACK_AB R189, RZ, R7 ;  /* 0x00000007ffbd723e */ /* 0x000fe200000000ff */
[----:B---3--:R-:W-:-:S05]  /*1b60*/  @P0 FMUL.FTZ R3, R191, R192 ;  /* 0x000000c0bf030220 */ /* 0x008fca0000410000 */
[----:B------:R-:W-:-:S04]  /*1b70*/  F2FP.F16.F32.PACK_AB R190, RZ, R3 ;  /* 0x00000003ffbe723e */ /* 0x000fc800000000ff */
[----:B------:R-:W-:-:S07]  /*1b80*/  PRMT R183, R189, 0x5410, R190 ;  /* 0x00005410bdb77816 */ /* 0x000fce00000000be */
.L_x_44031:
        /* <DEDUP_REMOVED lines=57> */
.L_x_44032:
[----:B-1----:R-:W0:Y:S01]  /*1f20*/  @P0 LDC R181, c[0x0][0x40c] ;  /* 0x00010300ffb50b82 */ /* 0x002e220000000800 */
[--C-:B-----5:R-:W-:Y:S01]  /*1f30*/  @P0 HADD2.F32 R180, -RZ, R24.reuse.H0_H0 ;  /* 0x20000018ffb40230 */ /* 0x120fe20000004100 */
[----:B------:R-:W-:Y:S01]  /*1f40*/  CS2R R190, SRZ ;  /* 0x0000000000be7805 */ /* 0x000fe2000001ff00 */
[----:B------:R-:W-:Y:S01]  /*1f50*/  @P0 HADD2.F32 R182, -RZ, R24.H1_H1 ;  /* 0x30000018ffb60230 */ /* 0x000fe20000004100 */
[----:B------:R-:W-:Y:S01]  /*1f60*/  CS2R R186, SRZ ;  /* 0x0000000000ba7805 */ /* 0x000fe2000001ff00 */
[----:B------:R-:W-:Y:S01]  /*1f70*/  @P0 HADD2.F32 R188, -RZ, R25.H0_H0 ;  /* 0x20000019ffbc0230 */ /* 0x000fe20000004100 */
[----:B------:R-:W-:Y:S01]  /*1f80*/  CS2R R192, SRZ ;  /* 0x0000000000c07805 */ /* 0x000fe2000001ff00 */
[----:B------:R-:W-:Y:S01]  /*1f90*/  @P0 HADD2.F32 R201, -RZ, R27.H1_H1 ;  /* 0x3000001bffc90230 */ /* 0x000fe20000004100 */
        /* <DEDUP_REMOVED lines=12> */
[----:B------:R-:W-:-:S06]  /*2060*/  CS2R R188, SRZ ;  /* 0x0000000000bc7805 */ /* 0x000fcc000001ff00 */
        /* <DEDUP_REMOVED lines=19> */
.L_x_44033:
        /* <DEDUP_REMOVED lines=57> */
.L_x_44034:
[----:B-1----:R-:W0:Y:S01]  /*2530*/  @P0 LDC R181, c[0x0][0x40c] ;  /* 0x00010300ffb50b82 */ /* 0x002e220000000800 */
[----:B------:R-:W-:Y:S02]  /*2540*/  HFMA2 R201, -RZ, RZ, 0, 0 ;  /* 0x00000000ffc97431 */ /* 0x000fe400000001ff */
[--C-:B-----5:R-:W-:Y:S01]  /*2550*/  @P0 HADD2.F32 R180, -RZ, R24.reuse.H0_H0 ;  /* 0x20000018ffb40230 */ /* 0x120fe20000004100 */
[----:B------:R-:W-:Y:S01]  /*2560*/  CS2R R198, SRZ ;  /* 0x0000000000c67805 */ /* 0x000fe2000001ff00 */
[----:B------:R-:W-:Y:S02]  /*2570*/  @P0 HADD2.F32 R182, -RZ, R24.H1_H1 ;  /* 0x30000018ffb60230 */ /* 0x000fe40000004100 */
[----:B------:R-:W-:Y:S02]  /*2580*/  HFMA2 R204, -RZ, RZ, 0, 0 ;  /* 0x00000000ffcc7431 */ /* 0x000fe400000001ff */
[----:B------:R-:W-:Y:S01]  /*2590*/  @P0 HADD2.F32 R197, -RZ, R25.H0_H0 ;  /* 0x20000019ffc50230 */ /* 0x000fe20000004100 */
[----:B------:R-:W-:Y:S01]  /*25a0*/  CS2R R202, SRZ ;  /* 0x0000000000ca7805 */ /* 0x000fe2000001ff00 */
        /* <DEDUP_REMOVED lines=34> */
.L_x_44035:
        /* <DEDUP_REMOVED lines=14> */
[----:B------:R-:W-:Y:S02]  /*28b0*/  @P1 HADD2.F32 R210, -RZ, R25.H0_H0 ;  /* 0x20000019ffd21230 */ /* 0x000fe40000004100 */
        /* <DEDUP_REMOVED lines=10> */
[--C-:B------:R-:W-:Y:S02]  /*2960*/  HADD2.F32 R212, -RZ, R182.reuse.H1_H1 ;  /* 0x300000b6ffd47230 */ /* 0x100fe40000004100 */
[----:B0-----:R-:W-:Y:S01]  /*2970*/  @P1 FFMA.FTZ R206, R207, R208, R206 ;  /* 0x000000d0cfce1223 */ /* 0x001fe200000100ce */
[----:B------:R-:W-:Y:S02]  /*2980*/  HADD2.F32 R208, -RZ, R181.H1_H1 ;  /* 0x300000b5ffd07230 */ /* 0x000fe40000004100 */
[----:B-1----:R-:W-:Y:S01]  /*2990*/  @P1 FFMA.FTZ R205, R210, R209, R205 ;  /* 0x000000d1d2cd1223 */ /* 0x002fe200000100cd */
[----:B------:R-:W-:Y:S02]  /*29a0*/  @P1 HADD2.F32 R181, -RZ, R25.H1_H1 ;  /* 0x30000019ffb51230 */ /* 0x000fe40000004100 */
[----:B------:R-:W-:-:S02]  /*29b0*/  HADD2.F32 R207, -RZ, R182.H0_H0 ;  /* 0x200000b6ffcf7230 */ /* 0x000fc40000004100 */
[----:B------:R-:W-:Y:S02]  /*29c0*/  HADD2.F32 R210, -RZ, R180.H0_H0 ;  /* 0x200000b4ffd27230 */ /* 0x000fe40000004100 */
[----:B---3--:R-:W-:Y:S01]  /*29d0*/  @P1 FFMA.FTZ R208, R181, R214, R208 ;  /* 0x000000d6b5d01223 */ /* 0x008fe200000100d0 */
[--C-:B------:R-:W-:Y:S02]  /*29e0*/  HADD2.F32 R211, -RZ, R183.reuse.H0_H0 ;  /* 0x200000b7ffd37230 */ /* 0x100fe40000004100 */
[----:B----4-:R-:W-:Y:S01]  /*29f0*/  @P1 FFMA.FTZ R207, R216, R215, R207 ;  /* 0x000000d7d8cf1223 */ /* 0x010fe200000100cf */
[----:B------:R-:W-:Y:S02]  /*2a00*/  HADD2.F32 R209, -RZ, R183.H1_H1 ;  /* 0x300000b7ffd17230 */ /* 0x000fe40000004100 */
[----:B------:R-:W-:Y:S02]  /*2a10*/  @P1 HADD2.F32 R183, -RZ, R26.H1_H1 ;  /* 0x3000001affb71230 */ /* 0x000fe40000004100 */
[----:B------:R-:W-:Y:S01]  /*2a20*/  @P1 HADD2.F32 R180, -RZ, R27.H0_H0 ;  /* 0x2000001bffb41230 */ /* 0x000fe20000004100 */
[----:B------:R-:W-:Y:S01]  /*2a30*/  F2FP.F16.F32.PACK_AB R214, RZ, R207 ;  /* 0x000000cfffd6723e */ /* 0x000fe200000000ff */
[----:B------:R-:W-:-:S02]  /*2a40*/  @P1 HADD2.F32 R181, -RZ, R24.H0_H0 ;  /* 0x20000018ffb51230 */ /* 0x000fc40000004100 */
[----:B------:R-:W-:Y:S01]  /*2a50*/  @P1 FFMA.FTZ R212, R183, R218, R212 ;  /* 0x000000dab7d41223 */ /* 0x000fe200000100d4 */
[----:B------:R-:W-:Y:S02]  /*2a60*/  @P1 HADD2.F32 R182, -RZ, R27.H1_H1 ;  /* 0x3000001bffb61230 */ /* 0x000fe40000004100 */
[----:B------:R-:W-:Y:S01]  /*2a70*/  @P1 FFMA.FTZ R211, R180, R219, R211 ;  /* 0x000000dbb4d31223 */ /* 0x000fe200000100d3 */
[----:B------:R-:W-:Y:S01]  /*2a80*/  @P1 FFMA.FTZ R210, R181, R213, R210 ;  /* 0x000000d5b5d21223 */ /* 0x000fe200000100d2 */
[----:B------:R-:W-:Y:S01]  /*2a90*/  F2FP.F16.F32.PACK_AB R181, RZ, R205 ;  /* 0x000000cdffb5723e */ /* 0x000fe200000000ff */
[----:B------:R-:W-:Y:S01]  /*2aa0*/  @P1 FFMA.FTZ R209, R182, R220, R209 ;  /* 0x000000dcb6d11223 */ /* 0x000fe200000100d1 */
[----:B------:R-:W-:Y:S02]  /*2ab0*/  F2FP.F16.F32.PACK_AB R182, RZ, R208 ;  /* 0x000000d0ffb6723e */ /* 0x000fe400000000ff */
        /* <DEDUP_REMOVED lines=10> */
.L_x_44036:
[----:B-1----:R-:W0:Y:S01]  /*2b60*/  @P0 LDC R181, c[0x0][0x40c] ;  /* 0x00010300ffb50b82 */ /* 0x002e220000000800 */
[--C-:B-----5:R-:W-:Y:S02]  /*2b70*/  @P0 HADD2.F32 R180, -RZ, R24.reuse.H0_H0 ;  /* 0x20000018ffb40230 */ /* 0x120fe40000004100 */
[----:B------:R-:W-:Y:S02]  /*2b80*/  HFMA2 R206, -RZ, RZ, 0, 0 ;  /* 0x00000000ffce7431 */ /* 0x000fe400000001ff */
[----:B------:R-:W-:Y:S01]  /*2b90*/  @P0 HADD2.F32 R207, -RZ, R25.H0_H0 ;  /* 0x20000019ffcf0230 */ /* 0x000fe20000004100 */
[----:B------:R-:W-:Y:S01]  /*2ba0*/  CS2R R210, SRZ ;  /* 0x0000000000d27805 */ /* 0x000fe2000001ff00 */
[----:B------:R-:W-:Y:S01]  /*2bb0*/  @P0 HADD2.F32 R182, -RZ, R24.H1_H1 ;  /* 0x30000018ffb60230 */ /* 0x000fe20000004100 */
[----:B------:R-:W-:Y:S01]  /*2bc0*/  MOV R205, RZ ;  /* 0x000000ff00cd7202 */ /* 0x000fe20000000f00 */
[----:B------:R-:W-:Y:S01]  /*2bd0*/  @P0 HADD2.F32 R218, -RZ, R27.H1_H1 ;  /* 0x3000001bffda0230 */ /* 0x000fe20000004100 */
[----:B------:R-:W1:Y:S01]  /*2be0*/  @P0 LDC R208, c[0x0][0x40c] ;  /* 0x00010300ffd00b82 */ /* 0x000e620000000800 */
[----:B------:R-:W-:-:S07]  /*2bf0*/  MOV R212, RZ ;  /* 0x000000ff00d47202 */ /* 0x000fce0000000f00 */
[----:B------:R-:W2:Y:S08]  /*2c00*/  @P0 LDC R183, c[0x0][0x40c] ;  /* 0x00010300ffb70b82 */ /* 0x000eb00000000800 */
[----:B------:R-:W3:Y:S01]  /*2c10*/  @P0 LDC R213, c[0x0][0x40c] ;  /* 0x00010300ffd50b82 */ /* 0x000ee20000000800 */
[----:B0-----:R-:W-:Y:S01]  /*2c20*/  @P0 FMUL.FTZ R210, R180, R181 ;  /* 0x000000b5b4d20220 */ /* 0x001fe20000410000 */
[----:B------:R-:W-:-:S02]  /*2c30*/  @P0 HADD2.F32 R180, -RZ, R25.H1_H1 ;  /* 0x30000019ffb40230 */ /* 0x000fc40000004100 */
[----:B------:R-:W-:-:S04]  /*2c40*/  @P0 HADD2.F32 R181, -RZ, R26.H0_H0 ;  /* 0x2000001affb50230 */ /* 0x000fc80000004100 */
[----:B------:R-:W0:Y:S01]  /*2c50*/  @P0 LDC R214, c[0x0][0x40c] ;  /* 0x00010300ffd60b82 */ /* 0x000e220000000800 */
[----:B-1----:R-:W-:Y:S01]  /*2c60*/  @P0 FMUL.FTZ R205, R207, R208 ;  /* 0x000000d0cfcd0220 */ /* 0x002fe20000410000 */
[----:B------:R-:W-:Y:S01]  /*2c70*/  HFMA2 R207, -RZ, RZ, 0, 0 ;  /* 0x00000000ffcf7431 */ /* 0x000fe200000001ff */
[----:B------:R-:W-:-:S05]  /*2c80*/  CS2R R208, SRZ ;  /* 0x0000000000d07805 */ /* 0x000fca000001ff00 */
[----:B------:R-:W1:Y:S01]  /*2c90*/  @P0 LDC R215, c[0x0][0x40c] ;  /* 0x00010300ffd70b82 */ /* 0x000e620000000800 */
[----:B--2---:R-:W-:Y:S01]  /*2ca0*/  @P0 FMUL.FTZ R206, R182, R183 ;  /* 0x000000b7b6ce0220 */ /* 0x004fe20000410000 */
[----:B------:R-:W-:Y:S02]  /*2cb0*/  @P0 HADD2.F32 R182, -RZ, R26.H1_H1 ;  /* 0x3000001affb60230 */ /* 0x000fe40000004100 */
[----:B------:R-:W-:-:S04]  /*2cc0*/  @P0 HADD2.F32 R183, -RZ, R27.H0_H0 ;  /* 0x2000001bffb70230 */ /* 0x000fc80000004100 */
        /* <DEDUP_REMOVED lines=19> */
.L_x_44037:
        /* <DEDUP_REMOVED lines=14> */
[----:B------:R-:W-:-:S05]  /*2ee0*/  @P1 HADD2.F32 R216, -RZ, R25.H0_H0 ;  /* 0x20000019ffd81230 */ /* 0x000fca0000004100 */
[----:B------:R-:W1:Y:S08]  /*2ef0*/  @P1 LDC R217, c[0x0][0x40c] ;  /* 0x00010300ffd91b82 */ /* 0x000e700000000800 */
[----:B------:R-:W3:Y:S08]  /*2f00*/  @P1 LDC R218, c[0x0][0x40c] ;  /* 0x00010300ffda1b82 */ /* 0x000ef00000000800 */
[----:B------:R-:W4:Y:S08]  /*2f10*/  @P1 LDC R220, c[0x0][0x40c] ;  /* 0x00010300ffdc1b82 */ /* 0x000f300000000800 */
[----:B------:R-:W4:Y:S08]  /*2f20*/  @P1 LDC R219, c[0x0][0x40c] ;  /* 0x00010300ffdb1b82 */ /* 0x000f300000000800 */
[----:B------:R-:W4:Y:S08]  /*2f30*/  @P1 LDC R221, c[0x0][0x40c] ;  /* 0x00010300ffdd1b82 */ /* 0x000f300000000800 */
[----:B------:R-:W4:Y:S01]  /*2f40*/  @P1 LDC R222, c[0x0][0x40c] ;  /* 0x00010300ffde1b82 */ /* 0x000f220000000800 */
[----:B--2---:R-:W-:-:S05]  /*2f50*/  HADD2.F32 R213, -RZ, R180.H1_H1 ;  /* 0x300000b4ffd57230 */ /* 0x004fca0000004100 */
[----:B0-----:R-:W-:Y:S01]  /*2f60*/  @P1 FFMA.FTZ R213, R214, R215, R213 ;  /* 0x000000d7d6d51223 */ /* 0x001fe200000100d5 */
[--C-:B------:R-:W-:Y:S02]  /*2f70*/  HADD2.F32 R215, -RZ, R181.reuse.H0_H0 ;  /* 0x200000b5ffd77230 */ /* 0x100fe40000004100 */
[----:B------:R-:W-:Y:S02]  /*2f80*/  HADD2.F32 R214, -RZ, R181.H1_H1 ;  /* 0x300000b5ffd67230 */ /* 0x000fe40000004100 */
[----:B------:R-:W-:Y:S02]  /*2f90*/  @P1 HADD2.F32 R181, -RZ, R25.H1_H1 ;  /* 0x30000019ffb51230 */ /* 0x000fe40000004100 */
[----:B-1----:R-:W-:Y:S01]  /*2fa0*/  @P1 FFMA.FTZ R215, R216, R217, R215 ;  /* 0x000000d9d8d71223 */ /* 0x002fe200000100d7 */
[----:B------:R-:W-:Y:S02]  /*2fb0*/  HADD2.F32 R217, -RZ, R182.H1_H1 ;  /* 0x300000b6ffd97230 */ /* 0x000fe40000004100 */
[----:B------:R-:W-:-:S02]  /*2fc0*/  HADD2.F32 R216, -RZ, R183.H0_H0 ;  /* 0x200000b7ffd87230 */ /* 0x000fc40000004100 */
[----:B---3--:R-:W-:Y:S01]  /*2fd0*/  @P1 FFMA.FTZ R214, R181, R218, R214 ;  /* 0x000000dab5d61223 */ /* 0x008fe200000100d6 */
[----:B------:R-:W-:Y:S02]  /*2fe0*/  HADD2.F32 R218, -RZ, R182.H0_H0 ;  /* 0x200000b6ffda7230 */ /* 0x000fe40000004100 */
[--C-:B------:R-:W-:Y:S02]  /*2ff0*/  @P1 HADD2.F32 R182, -RZ, R26.reuse.H1_H1 ;  /* 0x3000001affb61230 */ /* 0x100fe40000004100 */
[----:B------:R-:W-:-:S03]  /*3000*/  @P1 HADD2.F32 R181, -RZ, R26.H0_H0 ;  /* 0x2000001affb51230 */ /* 0x000fc60000004100 */
[----:B----4-:R-:W-:Y:S01]  /*3010*/  @P1 FFMA.FTZ R217, R182, R220, R217 ;  /* 0x000000dcb6d91223 */ /* 0x010fe200000100d9 */
[----:B------:R-:W-:Y:S01]  /*3020*/  HADD2.F32 R220, -RZ, R180.H0_H0 ;  /* 0x200000b4ffdc7230 */ /* 0x000fe20000004100 */
[----:B------:R-:W0:Y:S01]  /*3030*/  @P1 LDC R182, c[0x0][0x40c] ;  /* 0x00010300ffb61b82 */ /* 0x000e220000000800 */
[----:B------:R-:W-:Y:S01]  /*3040*/  @P1 FFMA.FTZ R218, R181, R219, R218 ;  /* 0x000000dbb5da1223 */ /* 0x000fe200000100da */
[----:B------:R-:W-:Y:S01]  /*3050*/  @P1 HADD2.F32 R181, -RZ, R27.H0_H0 ;  /* 0x2000001bffb51230 */ /* 0x000fe20000004100 */
[----:B------:R-:W-:Y:S01]  /*3060*/  F2FP.F16.F32.PACK_AB R223, RZ, R217 ;  /* 0x000000d9ffdf723e */ /* 0x000fe200000000ff */
[----:B------:R-:W-:Y:S02]  /*3070*/  HADD2.F32 R219, -RZ, R183.H1_H1 ;  /* 0x300000b7ffdb7230 */ /* 0x000fe40000004100 */
[----:B------:R-:W-:Y:S02]  /*3080*/  @P1 HADD2.F32 R180, -RZ, R27.H1_H1 ;  /* 0x3000001bffb41230 */ /* 0x000fe40000004100 */
[----:B------:R-:W-:Y:S01]  /*3090*/  @P1 FFMA.FTZ R216, R181, R221, R216 ;  /* 0x000000ddb5d81223 */ /* 0x000fe200000100d8 */
[----:B------:R-:W-:Y:S01]  /*30a0*/  @P1 HADD2.F32 R181, -RZ, R24.H0_H0 ;  /* 0x20000018ffb51230 */ /* 0x000fe20000004100 */
[----:B------:R-:W-:Y:S01]  /*30b0*/  F2FP.F16.F32.PACK_AB R221, RZ, R213 ;  /* 0x000000d5ffdd723e */ /* 0x000fe200000000ff */
[----:B------:R-:W-:Y:S01]  /*30c0*/  @P1 FFMA.FTZ R219, R180, R222, R219 ;  /* 0x000000deb4db1223 */ /* 0x000fe200000100db */
[----:B------:R-:W-:-:S02]  /*30d0*/  F2FP.F16.F32.PACK_AB R222, RZ, R218 ;  /* 0x000000daffde723e */ /* 0x000fc400000000ff */
[----:B------:R-:W-:Y:S02]  /*30e0*/  F2FP.F16.F32.PACK_AB R224, RZ, R216 ;  /* 0x000000d8ffe0723e */ /* 0x000fe400000000ff */
[----:B------:R-:W-:-:S04]  /*30f0*/  F2FP.F16.F32.PACK_AB R183, RZ, R219 ;  /* 0x000000dbffb7723e */ /* 0x000fc800000000ff */
[----:B------:R-:W-:Y:S01]  /*3100*/  PRMT R183, R224, 0x5410, R183 ;  /* 0x00005410e0b77816 */ /* 0x000fe200000000b7 */
[----:B0-----:R-:W-:Y:S01]  /*3110*/  @P1 FFMA.FTZ R220, R181, R182, R220 ;  /* 0x000000b6b5dc1223 */ /* 0x001fe200000100dc */
[----:B------:R-:W-:Y:S02]  /*3120*/  F2FP.F16.F32.PACK_AB R181, RZ, R215 ;  /* 0x000000d7ffb5723e */ /* 0x000fe400000000ff */
[----:B------:R-:W-:Y:S02]  /*3130*/  F2FP.F16.F32.PACK_AB R182, RZ, R214 ;  /* 0x000000d6ffb6723e */ /* 0x000fe400000000ff */
[----:B------:R-:W-:Y:S02]  /*3140*/  F2FP.F16.F32.PACK_AB R180, RZ, R220 ;  /* 0x000000dcffb4723e */ /* 0x000fe400000000ff */
[----:B------:R-:W-:Y:S02]  /*3150*/  PRMT R181, R181, 0x5410, R182 ;  /* 0x00005410b5b57816 */ /* 0x000fe400000000b6 */
[----:B------:R-:W-:-:S02]  /*3160*/  PRMT R182, R222, 0x5410, R223 ;  /* 0x00005410deb67816 */ /* 0x000fc400000000df */
[----:B------:R-:W-:Y:S01]  /*3170*/  PRMT R180, R180, 0x5410, R221 ;  /* 0x00005410b4b47816 */ /* 0x000fe200000000dd */
[----:B------:R-:W-:Y:S06]  /*3180*/  BRA `(.L_x_44039) ;  /* 0x0000000000a87947 */ /* 0x000fec0003800000 */
.L_x_44038:
[----:B-1----:R-:W0:Y:S01]  /*3190*/  @P0 LDC R181, c[0x0][0x40c] ;  /* 0x00010300ffb50b82 */ /* 0x002e220000000800 */
[----:B------:R-:W-:Y:S02]  /*31a0*/  HFMA2 R220, -RZ, RZ, 0, 0 ;  /* 0x00000000ffdc7431 */ /* 0x000fe400000001ff */
[--C-:B-----5:R-:W-:Y:S01]  /*31b0*/  @P0 HADD2.F32 R180, -RZ, R24.reuse.H0_H0 ;  /* 0x20000018ffb40230 */ /* 0x120fe20000004100 */
[----:B------:R-:W-:Y:S01]  /*31c0*/  MOV R213, RZ ;  /* 0x000000ff00d57202 */ /* 0x000fe20000000f00 */
[----:B------:R-:W-:Y:S02]  /*31d0*/  @P0 HADD2.F32 R182, -RZ, R24.H1_H1 ;  /* 0x30000018ffb60230 */ /* 0x000fe40000004100 */
[----:B------:R-:W-:Y:S01]  /*31e0*/  HFMA2 R218, -RZ, RZ, 0, 0 ;  /* 0x00000000ffda7431 */ /* 0x000fe200000001ff */
        /* <DEDUP_REMOVED lines=9> */
[----:B------:R-:W-:-:S06]  /*3280*/  @P0 HADD2.F32 R182, -RZ, R26.H0_H0 ;  /* 0x2000001affb60230 */ /* 0x000fcc0000004100 */
[----:B------:R-:W1:Y:S01]  /*3290*/  @P0 LDC R221, c[0x0][0x40c] ;  /* 0x00010300ffdd0b82 */ /* 0x000e620000000800 */
[----:B--2---:R-:W-:Y:S01]  /*32a0*/  @P0 FMUL.FTZ R215, R180, R217 ;  /* 0x000000d9b4d70220 */ /* 0x004fe20000410000 */
[----:B------:R-:W-:-:S06]  /*32b0*/  @P0 HADD2.F32 R180, -RZ, R26.H1_H1 ;  /* 0x3000001affb40230 */ /* 0x000fcc0000004100 */
[----:B------:R-:W2:Y:S01]  /*32c0*/  @P0 LDC R222, c[0x0][0x40c] ;  /* 0x00010300ffde0b82 */ /* 0x000ea20000000800 */
[----:B---3--:R-:W-:Y:S01]  /*32d0*/  @P0 FMUL.FTZ R214, R181, R216 ;  /* 0x000000d8b5d60220 */ /* 0x008fe20000410000 */
[----:B------:R-:W-:Y:S01]  /*32e0*/  @P0 HADD2.F32 R181, -RZ, R27.H0_H0 ;  /* 0x2000001bffb50230 */ /* 0x000fe20000004100 */
[----:B------:R-:W-:-:S03]  /*32f0*/  CS2R R216, SRZ ;  /* 0x0000000000d87805 */ /* 0x000fc6000001ff00 */
[----:B------:R-:W-:Y:S02]  /*3300*/  F2FP.F16.F32.PACK_AB R183, RZ, R214 ;  /* 0x000000d6ffb7723e */ /* 0x000fe400000000ff */
[----:B------:R-:W3:Y:S01]  /*3310*/  @P0 LDC R223, c[0x0][0x40c] ;  /* 0x00010300ffdf0b82 */ /* 0x000ee20000000800 */
[----:B0-----:R-:W-:Y:S01]  /*3320*/  @P0 FMUL.FTZ R218, R182, R219 ;  /* 0x000000dbb6da0220 */ /* 0x001fe20000410000 */
[----:B------:R-:W-:Y:S01]  /*3330*/  @P0 HADD2.F32 R182, -RZ, R27.H1_H1 ;  /* 0x3000001bffb60230 */ /* 0x000fe20000004100 */
[----:B------:R-:W-:Y:S01]  /*3340*/  MOV R219, RZ ;  /* 0x000000ff00db7202 */ /* 0x000fe20000000f00 */
[----:B-1----:R-:W-:Y:S01]  /*3350*/  @P0 FMUL.FTZ R217, R180, R221 ;  /* 0x000000ddb4d90220 */ /* 0x002fe20000410000 */
[----:B------:R-:W-:Y:S02]  /*3360*/  F2FP.F16.F32.PACK_AB R180, RZ, R220 ;  /* 0x000000dcffb4723e */ /* 0x000fe400000000ff */
[----:B------:R-:W-:Y:S01]  /*3370*/  F2FP.F16.F32.PACK_AB R221, RZ, R218 ;  /* 0x000000daffdd723e */ /* 0x000fe200000000ff */
[----:B--2---:R-:W-:Y:S01]  /*3380*/  @P0 FMUL.FTZ R216, R181, R222 ;  /* 0x000000deb5d80220 */ /* 0x004fe20000410000 */
[----:B------:R-:W-:-:S02]  /*3390*/  F2FP.F16.F32.PACK_AB R181, RZ, R213 ;  /* 0x000000d5ffb5723e */ /* 0x000fc400000000ff */
        /* <DEDUP_REMOVED lines=9> */
.L_x_44039:
        /* <DEDUP_REMOVED lines=19> */
[----:B------:R-:W4:Y:S01]  /*3560*/  @P1 LDC R228, c[0x0][0x40c] ;  /* 0x00010300ffe41b82 */ /* 0x000f220000000800 */
[----:B--2---:R-:W-:-:S05]  /*3570*/  HADD2.F32 R222, -RZ, R180.H1_H1 ;  /* 0x300000b4ffde7230 */ /* 0x004fca0000004100 */
[----:B0-----:R-:W-:Y:S01]  /*3580*/  @P1 FFMA.FTZ R222, R221, R223, R222 ;  /* 0x000000dfddde1223 */ /* 0x001fe200000100de */
[--C-:B------:R-:W-:Y:S01]  /*3590*/  HADD2.F32 R221, -RZ, R181.reuse.H0_H0 ;  /* 0x200000b5ffdd7230 */ /* 0x100fe20000004100 */
[----:B------:R-:W0:Y:S03]  /*35a0*/  @P1 LDC R223, c[0x0][0x40c] ;  /* 0x00010300ffdf1b82 */ /* 0x000e260000000800 */
[----:B------:R-:W-:Y:S01]  /*35b0*/  F2FP.F16.F32.PACK_AB R229, RZ, R222 ;  /* 0x000000deffe5723e */ /* 0x000fe200000000ff */
[----:B-1----:R-:W-:Y:S01]  /*35c0*/  @P1 FFMA.FTZ R221, R224, R225, R221 ;  /* 0x000000e1e0dd1223 */ /* 0x002fe200000100dd */
[----:B------:R-:W-:Y:S02]  /*35d0*/  HADD2.F32 R224, -RZ, R181.H1_H1 ;  /* 0x300000b5ffe07230 */ /* 0x000fe40000004100 */
[----:B------:R-:W-:Y:S01]  /*35e0*/  @P1 HADD2.F32 R181, -RZ, R25.H1_H1 ;  /* 0x30000019ffb51230 */ /* 0x000fe20000004100 */
[----:B------:R-:W1:Y:S04]  /*35f0*/  @P1 LDC R225, c[0x0][0x40c] ;  /* 0x00010300ffe11b82 */ /* 0x000e680000000800 */
[----:B0-----:R-:W-:Y:S01]  /*3600*/  @P1 FFMA.FTZ R224, R181, R223, R224 ;  /* 0x000000dfb5e01223 */ /* 0x001fe200000100e0 */
[----:B------:R-:W-:-:S02]  /*3610*/  HADD2.F32 R223, -RZ, R182.H0_H0 ;  /* 0x200000b6ffdf7230 */ /* 0x000fc40000004100 */
[----:B------:R-:W-:-:S03]  /*3620*/  @P1 HADD2.F32 R181, -RZ, R26.H1_H1 ;  /* 0x3000001affb51230 */ /* 0x000fc60000004100 */
[----:B-1----:R-:W-:Y:S01]  /*3630*/  @P1 FFMA.FTZ R223, R226, R225, R223 ;  /* 0x000000e1e2df1223 */ /* 0x002fe200000100df */
[----:B------:R-:W-:Y:S02]  /*3640*/  HADD2.F32 R226, -RZ, R182.H1_H1 ;  /* 0x300000b6ffe27230 */ /* 0x000fe40000004100 */
[----:B------:R-:W-:Y:S02]  /*3650*/  HADD2.F32 R225, -RZ, R183.H0_H0 ;  /* 0x200000b7ffe17230 */ /* 0x000fe40000004100 */
[----:B------:R-:W-:Y:S02]  /*3660*/  @P1 HADD2.F32 R182, -RZ, R27.H0_H0 ;  /* 0x2000001bffb61230 */ /* 0x000fe40000004100 */
[----:B---3--:R-:W-:Y:S01]  /*3670*/  @P1 FFMA.FTZ R226, R181, R227, R226 ;  /* 0x000000e3b5e21223 */ /* 0x008fe200000100e2 */
[----:B------:R-:W-:Y:S01]  /*3680*/  HADD2.F32 R227, -RZ, R180.H0_H0 ;  /* 0x200000b4ffe37230 */ /* 0x000fe20000004100 */
[----:B------:R-:W0:Y:S01]  /*3690*/  @P1 LDC R181, c[0x0][0x40c] ;  /* 0x00010300ffb51b82 */ /* 0x000e220000000800 */
[----:B------:R-:W-:-:S02]  /*36a0*/  @P1 HADD2.F32 R180, -RZ, R24.H0_H0 ;  /* 0x20000018ffb41230 */ /* 0x000fc40000004100 */
[----:B----4-:R-:W-:Y:S01]  /*36b0*/  @P1 FFMA.FTZ R225, R182, R228, R225 ;  /* 0x000000e4b6e11223 */ /* 0x010fe200000100e1 */
[----:B------:R-:W-:Y:S01]  /*36c0*/  HADD2.F32 R228, -RZ, R183.H1_H1 ;  /* 0x300000b7ffe47230 */ /* 0x000fe20000004100 */
[----:B------:R-:W-:Y:S02]  /*36d0*/  F2FP.F16.F32.PACK_AB R230, RZ, R223 ;  /* 0x000000dfffe6723e */ /* 0x000fe400000000ff */
[----:B------:R-:W-:Y:S01]  /*36e0*/  F2FP.F16.F32.PACK_AB R231, RZ, R226 ;  /* 0x000000e2ffe7723e */ /* 0x000fe200000000ff */
[----:B------:R-:W1:Y:S01]  /*36f0*/  @P1 LDC R182, c[0x0][0x40c] ;  /* 0x00010300ffb61b82 */ /* 0x000e620000000800 */
[----:B------:R-:W-:Y:S01]  /*3700*/  F2FP.F16.F32.PACK_AB R232, RZ, R225 ;  /* 0x000000e1ffe8723e */ /* 0x000fe200000000ff */
[----:B0-----:R-:W-:Y:S01]  /*3710*/  @P1 FFMA.FTZ R227, R180, R181, R227 ;  /* 0x000000b5b4e31223 */ /* 0x001fe200000100e3 */
[----:B------:R-:W-:-:S04]  /*3720*/  @P1 HADD2.F32 R181, -RZ, R27.H1_H1 ;  /* 0x3000001bffb51230 */ /* 0x000fc80000004100 */
[----:B------:R-:W-:Y:S01]  /*3730*/  F2FP.F16.F32.PACK_AB R180, RZ, R227 ;  /* 0x000000e3ffb4723e */ /* 0x000fe200000000ff */
[----:B-1----:R-:W-:Y:S01]  /*3740*/  @P1 FFMA.FTZ R228, R181, R182, R228 ;  /* 0x000000b6b5e41223 */ /* 0x002fe200000100e4 */
        /* <DEDUP_REMOVED lines=8> */
.L_x_44040:
[----:B0-----:R-:W0:Y:S01]  /*37d0*/  @P0 LDC R181, c[0x0][0x40c] ;  /* 0x00010300ffb50b82 */ /* 0x001e220000000800 */
[--C-:B-----5:R-:W-:Y:S01]  /*37e0*/  @P0 HADD2.F32 R180, -RZ, R24.reuse.H0_H0 ;  /* 0x20000018ffb40230 */ /* 0x120fe20000004100 */
[----:B------:R-:W-:Y:S01]  /*37f0*/  CS2R R226, SRZ ;  /* 0x0000000000e27805 */ /* 0x000fe2000001ff00 */
[----:B------:R-:W-:Y:S01]  /*3800*/  HFMA2 R222, -RZ, RZ, 0, 0 ;  /* 0x00000000ffde7431 */ /* 0x000fe200000001ff */
[----:B------:R-:W-:Y:S02]  /*3810*/  MOV R221, RZ ;  /* 0x000000ff00dd7202 */ /* 0x000fe40000000f00 */
[----:B------:R-:W-:Y:S02]  /*3820*/  CS2R R224, SRZ ;  /* 0x0000000000e07805 */ /* 0x000fe4000001ff00 */
[----:B------:R-:W-:Y:S01]  /*3830*/  MOV R228, RZ ;  /* 0x000000ff00e47202 */ /* 0x000fe20000000f00 */
[----:B------:R-:W1:Y:S08]  /*3840*/  @P0 LDC R183, c[0x0][0x40c] ;  /* 0x00010300ffb70b82 */ /* 0x000e700000000800 */
[----:B------:R-:W2:Y:S01]  /*3850*/  @P0 LDC R223, c[0x0][0x40c] ;  /* 0x00010300ffdf0b82 */ /* 0x000ea20000000800 */
[----:B0-----:R-:W-:Y:S01]  /*3860*/  @P0 FMUL.FTZ R227, R180, R181 ;  /* 0x000000b5b4e30220 */ /* 0x001fe20000410000 */
[----:B------:R-:W-:-:S06]  /*3870*/  @P0 HADD2.F32 R180, -RZ, R24.H1_H1 ;  /* 0x30000018ffb40230 */ /* 0x000fcc0000004100 */
[----:B------:R-:W0:Y:S01]  /*3880*/  @P0 LDC R181, c[0x0][0x40c] ;  /* 0x00010300ffb50b82 */ /* 0x000e220000000800 */
[----:B-1----:R-:W-:Y:S01]  /*3890*/  @P0 FMUL.FTZ R222, R180, R183 ;  /* 0x000000b7b4de0220 */ /* 0x002fe20000410000 */
[----:B------:R-:W-:-:S06]  /*38a0*/  @P0 HADD2.F32 R180, -RZ, R25.H0_H0 ;  /* 0x20000019ffb40230 */ /* 0x000fcc0000004100 */
[----:B------:R-:W1:Y:S01]  /*38b0*/  @P0 LDC R183, c[0x0][0x40c] ;  /* 0x00010300ffb70b82 */ /* 0x000e620000000800 */
[----:B--2---:R-:W-:Y:S01]  /*38c0*/  @P0 FMUL.FTZ R221, R180, R223 ;  /* 0x000000dfb4dd0220 */ /* 0x004fe20000410000 */
[----:B------:R-:W-:Y:S02]  /*38d0*/  @P0 HADD2.F32 R180, -RZ, R25.H1_H1 ;  /* 0x30000019ffb40230 */ /* 0x000fe40000004100 */
[----:B------:R-:W-:-:S04]  /*38e0*/  HFMA2 R223, -RZ, RZ, 0, 0 ;  /* 0x00000000ffdf7431 */ /* 0x000fc800000001ff */
[----:B------:R-:W2:Y:S01]  /*38f0*/  @P0 LDC R229, c[0x0][0x40c] ;  /* 0x00010300ffe50b82 */ /* 0x000ea20000000800 */
[----:B------:R-:W-:Y:S01]  /*3900*/  F2FP.F16.F32.PACK_AB R182, RZ, R221 ;  /* 0x000000ddffb6723e */ /* 0x000fe200000000ff */
[----:B0-----:R-:W-:Y:S01]  /*3910*/  @P0 FMUL.FTZ R224, R180, R181 ;  /* 0x000000b5b4e00220 */ /* 0x001fe20000410000 */
[----:B------:R-:W-:-:S05]  /*3920*/  @P0 HADD2.F32 R180, -RZ, R26.H0_H0 ;  /* 0x2000001affb40230 */ /* 0x000fca0000004100 */
[----:B------:R-:W0:Y:S01]  /*3930*/  @P0 LDC R181, c[0x0][0x40c] ;  /* 0x00010300ffb50b82 */ /* 0x000e220000000800 */
[----:B-1----:R-:W-:Y:S01]  /*3940*/  @P0 FMUL.FTZ R223, R180, R183 ;  /* 0x000000b7b4df0220 */ /* 0x002fe20000410000 */
[----:B------:R-:W-:-:S06]  /*3950*/  @P0 HADD2.F32 R180, -RZ, R26.H1_H1 ;  /* 0x3000001affb40230 */ /* 0x000fcc0000004100 */
[----:B------:R-:W1:Y:S01]  /*3960*/  @P0 LDC R183, c[0x0][0x40c] ;  /* 0x00010300ffb70b82 */ /* 0x000e620000000800 */
[----:B0-----:R-:W-:Y:S01]  /*3970*/  @P0 FMUL.FTZ R226, R180, R181 ;  /* 0x000000b5b4e20220 */ /* 0x001fe20000410000 */
[----:B------:R-:W-:Y:S01]  /*3980*/  @P0 HADD2.F32 R180, -RZ, R27.H0_H0 ;  /* 0x2000001bffb40230 */ /* 0x000fe20000004100 */
[----:B------:R-:W-:-:S03]  /*3990*/  F2FP.F16.F32.PACK_AB R181, RZ, R222 ;  /* 0x000000deffb5723e */ /* 0x000fc600000000ff */
[----:B------:R-:W-:Y:S01]  /*39a0*/  F2FP.F16.F32.PACK_AB R230, RZ, R226 ;  /* 0x000000e2ffe6723e */ /* 0x000fe200000000ff */
[----:B--2---:R-:W-:Y:S01]  /*39b0*/  @P0 FMUL.FTZ R225, R180, R229 ;  /* 0x000000e5b4e10220 */ /* 0x004fe20000410000 */
[----:B------:R-:W-:Y:S01]  /*39c0*/  @P0 HADD2.F32 R180, -RZ, R27.H1_H1 ;  /* 0x3000001bffb40230 */ /* 0x000fe20000004100 */
[----:B------:R-:W-:-:S03]  /*39d0*/  F2FP.F16.F32.PACK_AB R229, RZ, R223 ;  /* 0x000000dfffe5723e */ /* 0x000fc600000000ff */
[----:B------:R-:W-:Y:S01]  /*39e0*/  F2FP.F16.F32.PACK_AB R231, RZ, R225 ;  /* 0x000000e1ffe7723e */ /* 0x000fe200000000ff */
[----:B-1----:R-:W-:Y:S01]  /*39f0*/  @P0 FMUL.FTZ R228, R180, R183 ;  /* 0x000000b7b4e40220 */ /* 0x002fe20000410000 */
[----:B------:R-:W-:Y:S02]  /*3a00*/  F2FP.F16.F32.PACK_AB R180, RZ, R227 ;  /* 0x000000e3ffb4723e */ /* 0x000fe400000000ff */
[----:B------:R-:W-:Y:S02]  /*3a10*/  F2FP.F16.F32.PACK_AB R183, RZ, R224 ;  /* 0x000000e0ffb7723e */ /* 0x000fe400000000ff */
[----:B------:R-:W-:Y:S02]  /*3a20*/  F2FP.F16.F32.PACK_AB R232, RZ, R228 ;  /* 0x000000e4ffe8723e */ /* 0x000fe400000000ff */
[----:B------:R-:W-:Y:S02]  /*3a30*/  PRMT R180, R180, 0x5410, R181 ;  /* 0x00005410b4b47816 */ /* 0x000fe400000000b5 */
[----:B------:R-:W-:-:S02]  /*3a40*/  PRMT R181, R182, 0x5410, R183 ;  /* 0x00005410b6b57816 */ /* 0x000fc400000000b7 */
[----:B------:R-:W-:Y:S02]  /*3a50*/  PRMT R182, R229, 0x5410, R230 ;  /* 0x00005410e5b67816 */ /* 0x000fe400000000e6 */
[----:B------:R-:W-:-:S07]  /*3a60*/  PRMT R183, R231, 0x5410, R232 ;  /* 0x00005410e7b77816 */ /* 0x000fce00000000e8 */
.L_x_44041:
        /* <DEDUP_REMOVED lines=23> */
[----:B------:R-:W0:Y:S04]  /*3be0*/  @P1 LDC R231, c[0x0][0x40c] ;  /* 0x00010300ffe71b82 */ /* 0x000e280000000800 */
[----:B-1----:R-:W-:Y:S01]  /*3bf0*/  @P1 FFMA.FTZ R229, R232, R233, R229 ;  /* 0x000000e9e8e51223 */ /* 0x002fe200000100e5 */
[----:B------:R-:W-:Y:S02]  /*3c00*/  HADD2.F32 R232, -RZ, R181.H1_H1 ;  /* 0x300000b5ffe87230 */ /* 0x000fe40000004100 */
[----:B------:R-:W-:Y:S01]  /*3c10*/  @P1 HADD2.F32 R181, -RZ, R25.H1_H1 ;  /* 0x30000019ffb51230 */ /* 0x000fe20000004100 */
[----:B------:R-:W1:Y:S04]  /*3c20*/  @P1 LDC R233, c[0x0][0x40c] ;  /* 0x00010300ffe91b82 */ /* 0x000e680000000800 */
[----:B0-----:R-:W-:Y:S01]  /*3c30*/  @P1 FFMA.FTZ R232, R181, R231, R232 ;  /* 0x000000e7b5e81223 */ /* 0x001fe200000100e8 */
[----:B------:R-:W-:-:S02]  /*3c40*/  HADD2.F32 R231, -RZ, R182.H0_H0 ;  /* 0x200000b6ffe77230 */ /* 0x000fc40000004100 */
[----:B------:R-:W-:Y:S02]  /*3c50*/  @P1 HADD2.F32 R181, -RZ, R26.H1_H1 ;  /* 0x3000001affb51230 */ /* 0x000fe40000004100 */
[----:B------:R-:W-:Y:S01]  /*3c60*/  F2FP.F16.F32.PACK_AB R240, RZ, R232 ;  /* 0x000000e8fff0723e */ /* 0x000fe200000000ff */
[----:B-1----:R-:W-:Y:S01]  /*3c70*/  @P1 FFMA.FTZ R231, R234, R233, R231 ;  /* 0x000000e9eae71223 */ /* 0x002fe200000100e7 */
[----:B------:R-:W-:Y:S02]  /*3c80*/  HADD2.F32 R234, -RZ, R182.H1_H1 ;  /* 0x300000b6ffea7230 */ /* 0x000fe40000004100 */
[----:B------:R-:W-:Y:S02]  /*3c90*/  HADD2.F32 R233, -RZ, R183.H0_H0 ;  /* 0x200000b7ffe97230 */ /* 0x000fe40000004100 */
[----:B------:R-:W-:Y:S02]  /*3ca0*/  @P1 HADD2.F32 R182, -RZ, R27.H0_H0 ;  /* 0x2000001bffb61230 */ /* 0x000fe40000004100 */
[----:B---3--:R-:W-:Y:S01]  /*3cb0*/  @P1 FFMA.FTZ R234, R181, R236, R234 ;  /* 0x000000ecb5ea1223 */ /* 0x008fe200000100ea */
[----:B------:R-:W-:Y:S01]  /*3cc0*/  HADD2.F32 R236, -RZ, R183.H1_H1 ;  /* 0x300000b7ffec7230 */ /* 0x000fe20000004100 */
[----:B------:R-:W0:Y:S01]  /*3cd0*/  @P1 LDC R181, c[0x0][0x40c] ;  /* 0x00010300ffb51b82 */ /* 0x000e220000000800 */
[----:B----4-:R-:W-:Y:S01]  /*3ce0*/  @P1 FFMA.FTZ R233, R182, R235, R233 ;  /* 0x000000ebb6e91223 */ /* 0x010fe200000100e9 */
[----:B------:R-:W-:Y:S01]  /*3cf0*/  HADD2.F32 R235, -RZ, R180.H0_H0 ;  /* 0x200000b4ffeb7230 */ /* 0x000fe20000004100 */
[----:B------:R-:W-:Y:S01]  /*3d00*/  F2FP.F16.F32.PACK_AB R239, RZ, R234 ;  /* 0x000000eaffef723e */ /* 0x000fe200000000ff */
[----:B------:R-:W-:-:S02]  /*3d10*/  @P1 HADD2.F32 R180, -RZ, R24.H0_H0 ;  /* 0x20000018ffb41230 */ /* 0x000fc40000004100 */
[----:B------:R-:W-:Y:S02]  /*3d20*/  F2FP.F16.F32.PACK_AB R183, RZ, R233 ;  /* 0x000000e9ffb7723e */ /* 0x000fe400000000ff */
[----:B------:R-:W1:Y:S01]  /*3d30*/  @P1 LDC R182, c[0x0][0x40c] ;  /* 0x00010300ffb61b82 */ /* 0x000e620000000800 */
[----:B0-----:R-:W-:Y:S01]  /*3d40*/  @P1 FFMA.FTZ R235, R180, R181, R235 ;  /* 0x000000b5b4eb1223 */ /* 0x001fe200000100eb */
[----:B------:R-:W-:Y:S01]  /*3d50*/  @P1 HADD2.F32 R181, -RZ, R27.H1_H1 ;  /* 0x3000001bffb51230 */ /* 0x000fe20000004100 */
[----:B------:R-:W-:-:S03]  /*3d60*/  F2FP.F16.F32.PACK_AB R180, RZ, R230 ;  /* 0x000000e6ffb4723e */ /* 0x000fc600000000ff */
        /* <DEDUP_REMOVED lines=10> */
.L_x_44042:
        /* <DEDUP_REMOVED lines=15> */
[----:B------:R-:W-:Y:S01]  /*3f00*/  F2FP.F16.F32.PACK_AB R240, RZ, R230 ;  /* 0x000000e6fff0723e */ /* 0x000fe200000000ff */
[----:B--2---:R-:W-:Y:S01]  /*3f10*/  @P0 FMUL.FTZ R229, R180, R231 ;  /* 0x000000e7b4e50220 */ /* 0x004fe20000410000 */
[----:B------:R-:W-:Y:S02]  /*3f20*/  @P0 HADD2.F32 R180, -RZ, R25.H1_H1 ;  /* 0x30000019ffb40230 */ /* 0x000fe40000004100 */
[----:B------:R-:W-:-:S03]  /*3f30*/  HFMA2 R231, -RZ, RZ, 0, 0 ;  /* 0x00000000ffe77431 */ /* 0x000fc600000001ff */
[----:B------:R-:W2:Y:S01]  /*3f40*/  @P0 LDC R237, c[0x0][0x40c] ;  /* 0x00010300ffed0b82 */ /* 0x000ea20000000800 */
[----:B0-----:R-:W-:Y:S01]  /*3f50*/  @P0 FMUL.FTZ R232, R180, R181 ;  /* 0x000000b5b4e80220 */ /* 0x001fe20000410000 */
[----:B------:R-:W-:-:S06]  /*3f60*/  @P0 HADD2.F32 R180, -RZ, R26.H0_H0 ;  /* 0x2000001affb40230 */ /* 0x000fcc0000004100 */
[----:B------:R-:W0:Y:S01]  /*3f70*/  @P0 LDC R181, c[0x0][0x40c] ;  /* 0x00010300ffb50b82 */ /* 0x000e220000000800 */
[----:B------:R-:W-:Y:S01]  /*3f80*/  F2FP.F16.F32.PACK_AB R239, RZ, R232 ;  /* 0x000000e8ffef723e */ /* 0x000fe200000000ff */
[----:B-1----:R-:W-:Y:S01]  /*3f90*/  @P0 FMUL.FTZ R231, R180, R183 ;  /* 0x000000b7b4e70220 */ /* 0x002fe20000410000 */
[----:B------:R-:W-:-:S05]  /*3fa0*/  @P0 HADD2.F32 R180, -RZ, R26.H1_H1 ;  /* 0x3000001affb40230 */ /* 0x000fca0000004100 */
[----:B------:R-:W1:Y:S01]  /*3fb0*/  @P0 LDC R183, c[0x0][0x40c] ;  /* 0x00010300ffb70b82 */ /* 0x000e620000000800 */
[----:B------:R-:W-:Y:S01]  /*3fc0*/  F2FP.F16.F32.PACK_AB R182, RZ, R231 ;  /* 0x000000e7ffb6723e */ /* 0x000fe200000000ff */
[----:B0-----:R-:W-:Y:S01]  /*3fd0*/  @P0 FMUL.FTZ R234, R180, R181 ;  /* 0x000000b5b4ea0220 */ /* 0x001fe20000410000 */
[----:B------:R-:W-:Y:S01]  /*3fe0*/  @P0 HADD2.F32 R180, -RZ, R27.H0_H0 ;  /* 0x2000001bffb40230 */ /* 0x000fe20000004100 */
[----:B------:R-:W-:-:S03]  /*3ff0*/  F2FP.F16.F32.PACK_AB R181, RZ, R229 ;  /* 0x000000e5ffb5723e */ /* 0x000fc600000000ff */
[----:B------:R-:W-:Y:S01]  /*4000*/  F2FP.F16.F32.PACK_AB R238, RZ, R234 ;  /* 0x000000eaffee723e */ /* 0x000fe200000000ff */
[----:B--2---:R-:W-:Y:S01]  /*4010*/  @P0 FMUL.FTZ R233, R180, R237 ;  /* 0x000000edb4e90220 */ /* 0x004fe20000410000 */
[----:B------:R-:W-:Y:S01]  /*4020*/  @P0 HADD2.F32 R180, -RZ, R27.H1_H1 ;  /* 0x3000001bffb40230 */ /* 0x000fe20000004100 */
[----:B------:R-:W-:Y:S02]  /*4030*/  PRMT R181, R181, 0x5410, R239 ;  /* 0x00005410b5b57816 */ /* 0x000fe400000000ef */
[----:B------:R-:W-:Y:S02]  /*4040*/  PRMT R182, R182, 0x5410, R238 ;  /* 0x00005410b6b67816 */ /* 0x000fe400000000ee */
[----:B-1----:R-:W-:Y:S01]  /*4050*/  @P0 FMUL.FTZ R236, R180, R183 ;  /* 0x000000b7b4ec0220 */ /* 0x002fe20000410000 */
[----:B------:R-:W-:Y:S02]  /*4060*/  F2FP.F16.F32.PACK_AB R180, RZ, R235 ;  /* 0x000000ebffb4723e */ /* 0x000fe400000000ff */
[----:B------:R-:W-:-:S02]  /*4070*/  F2FP.F16.F32.PACK_AB R183, RZ, R233 ;  /* 0x000000e9ffb7723e */ /* 0x000fc400000000ff */
[----:B------:R-:W-:Y:S02]  /*4080*/  F2FP.F16.F32.PACK_AB R237, RZ, R236 ;  /* 0x000000ecffed723e */ /* 0x000fe400000000ff */
[----:B------:R-:W-:Y:S02]  /*4090*/  PRMT R180, R180, 0x5410, R240 ;  /* 0x00005410b4b47816 */ /* 0x000fe400000000f0 */
[----:B------:R-:W-:-:S07]  /*40a0*/  PRMT R183, R183, 0x5410, R237 ;  /* 0x00005410b7b77816 */ /* 0x000fce00000000ed */
.L_x_44043:
        /* <DEDUP_REMOVED lines=15> */
[--C-:B-----5:R-:W-:Y:S02]  /*41a0*/  @P0 HADD2.F32 R195, -RZ, R25.reuse.H0_H0 ;  /* 0x20000019ffc30230 */ /* 0x120fe40000004100 */
[----:B------:R-:W-:Y:S02]  /*41b0*/  @P0 HADD2.F32 R238, -RZ, R25.H1_H1 ;  /* 0x30000019ffee0230 */ /* 0x000fe40000004100 */
[----:B------:R-:W-:-:S03]  /*41c0*/  @P0 HADD2.F32 R239, -RZ, R27.H0_H0 ;  /* 0x2000001bffef0230 */ /* 0x000fc60000004100 */
[----:B------:R-:W1:Y:S01]  /*41d0*/  @P0 LDC R196, c[0x0][0x40c] ;  /* 0x00010300ffc40b82 */ /* 0x000e620000000800 */
[----:B--2---:R-:W-:-:S05]  /*41e0*/  HADD2.F32 R194, -RZ, R181.H0_H0 ;  /* 0x200000b5ffc27230 */ /* 0x004fca0000004100 */
[----:B0-----:R-:W-:Y:S01]  /*41f0*/  @P0 FFMA.FTZ R194, R195, R237, R194 ;  /* 0x000000edc3c20223 */ /* 0x001fe200000100c2 */
[----:B------:R-:W-:Y:S01]  /*4200*/  HADD2.F32 R195, -RZ, R181.H1_H1 ;  /* 0x300000b5ffc37230 */ /* 0x000fe20000004100 */
[----:B------:R-:W0:Y:S04]  /*4210*/  @P0 LDC R237, c[0x0][0x40c] ;  /* 0x00010300ffed0b82 */ /* 0x000e280000000800 */
[----:B-1----:R-:W-:Y:S01]  /*4220*/  @P0 FFMA.FTZ R195, R238, R196, R195 ;  /* 0x000000c4eec30223 */ /* 0x002fe200000100c3 */
[----:B------:R-:W-:Y:S02]  /*4230*/  HADD2.F32 R196, -RZ, R182.H0_H0 ;  /* 0x200000b6ffc47230 */ /* 0x000fe40000004100 */
[----:B------:R-:W-:Y:S01]  /*4240*/  @P0 HADD2.F32 R238, -RZ, R26.H0_H0 ;  /* 0x2000001affee0230 */ /* 0x000fe20000004100 */
[----:B------:R-:W1:Y:S01]  /*4250*/  @P0 LDC R181, c[0x0][0x40c] ;  /* 0x00010300ffb50b82 */ /* 0x000e620000000800 */
[----:B------:R-:W-:-:S03]  /*4260*/  F2FP.F16.F32.PACK_AB R251, RZ, R195 ;  /* 0x000000c3fffb723e */ /* 0x000fc600000000ff */
[----:B0-----:R-:W-:Y:S01]  /*4270*/  @P0 FFMA.FTZ R196, R238, R237, R196 ;  /* 0x000000edeec40223 */ /* 0x001fe200000100c4 */
[----:B------:R-:W-:-:S03]  /*4280*/  HADD2.F32 R237, -RZ, R182.H1_H1 ;  /* 0x300000b6ffed7230 */ /* 0x000fc60000004100 */
[----:B------:R-:W0:Y:S01]  /*4290*/  @P0 LDC R182, c[0x0][0x40c] ;  /* 0x00010300ffb60b82 */ /* 0x000e220000000800 */
[----:B------:R-:W-:-:S05]  /*42a0*/  @P0 HADD2.F32 R238, -RZ, R26.H1_H1 ;  /* 0x3000001affee0230 */ /* 0x000fca0000004100 */
[----:B-1----:R-:W-:Y:S01]  /*42b0*/  @P0 FFMA.FTZ R237, R238, R181, R237 ;  /* 0x000000b5eeed0223 */ /* 0x002fe200000100ed */
[--C-:B------:R-:W-:Y:S01]  /*42c0*/  HADD2.F32 R238, -RZ, R183.reuse.H0_H0 ;  /* 0x200000b7ffee7230 */ /* 0x100fe20000004100 */
[----:B------:R-:W1:Y:S01]  /*42d0*/  @P0 LDC R181, c[0x0][0x40c] ;  /* 0x00010300ffb50b82 */ /* 0x000e620000000800 */
[----:B------:R-:W-:Y:S02]  /*42e0*/  HADD2.F32 R183, -RZ, R183.H1_H1 ;  /* 0x300000b7ffb77230 */ /* 0x000fe40000004100 */
[----:B------:R-:W-:-:S03]  /*42f0*/  F2FP.F16.F32.PACK_AB R250, RZ, R237 ;  /* 0x000000edfffa723e */ /* 0x000fc600000000ff */
[----:B------:R-:W-:Y:S01]  /*4300*/  @!P0 MOV R241, R183 ;  /* 0x000000b700f18202 */ /* 0x000fe20000000f00 */
[----:B0-----:R-:W-:Y:S01]  /*4310*/  @P0 FFMA.FTZ R238, R239, R182, R238 ;  /* 0x000000b6efee0223 */ /* 0x001fe200000100ee */
[----:B------:R-:W-:Y:S02]  /*4320*/  HADD2.F32 R239, -RZ, R180.H1_H1 ;  /* 0x300000b4ffef7230 */ /* 0x000fe40000004100 */
        /* <DEDUP_REMOVED lines=21> */
.L_x_44044:
[----:B------:R-:W1:Y:S01]  /*4480*/  @P0 LDC R183, c[0x0][0x40c] ;  /* 0x00010300ffb70b82 */ /* 0x000e620000000800 */
[--C-:B0----5:R-:W-:Y:S01]  /*4490*/  @P0 HADD2.F32 R180, -RZ, R24.reuse.H0_H0 ;  /* 0x20000018ffb40230 */ /* 0x121fe20000004100 */
[----:B------:R-:W-:Y:S01]  /*44a0*/  CS2R R240, SRZ ;  /* 0x0000000000f07805 */ /* 0x000fe2000001ff00 */
[----:B------:R-:W-:Y:S01]  /*44b0*/  @P0 HADD2.F32 R182, -RZ, R24.H1_H1 ;  /* 0x30000018ffb60230 */ /* 0x000fe20000004100 */
[----:B------:R-:W-:Y:S01]  /*44c0*/  CS2R R238, SRZ ;  /* 0x0000000000ee7805 */ /* 0x000fe2000001ff00 */
[----:B------:R-:W-:Y:S01]  /*44d0*/  HFMA2 R196, -RZ, RZ, 0, 0 ;  /* 0x00000000ffc47431 */ /* 0x000fe200000001ff */
[----:B------:R-:W-:Y:S02]  /*44e0*/  MOV R237, RZ ;  /* 0x000000ff00ed7202 */ /* 0x000fe40000000f00 */
[----:B------:R-:W0:Y:S08]  /*44f0*/  @P0 LDC R195, c[0x0][0x40c] ;  /* 0x00010300ffc30b82 */ /* 0x000e300000000800 */
[----:B------:R-:W2:Y:S01]  /*4500*/  @P0 LDC R181, c[0x0][0x40c] ;  /* 0x00010300ffb50b82 */ /* 0x000ea20000000800 */
[----:B-1----:R-:W-:-:S07]  /*4510*/  @P0 FMUL.FTZ R240, R180, R183 ;  /* 0x000000b7b4f00220 */ /* 0x002fce0000410000 */
[----:B------:R-:W1:Y:S01]  /*4520*/  @P0 LDC R180, c[0x0][0x40c] ;  /* 0x00010300ffb40b82 */ /* 0x000e620000000800 */
[----:B0-----:R-:W-:Y:S01]  /*4530*/  @P0 FMUL.FTZ R239, R182, R195 ;  /* 0x000000c3b6ef0220 */ /* 0x001fe20000410000 */
[----:B------:R-:W-:-:S06]  /*4540*/  @P0 HADD2.F32 R182, -RZ, R25.H0_H0 ;  /* 0x20000019ffb60230 */ /* 0x000fcc0000004100 */
[----:B------:R-:W0:Y:S01]  /*4550*/  @P0 LDC R183, c[0x0][0x40c] ;  /* 0x00010300ffb70b82 */ /* 0x000e220000000800 */
[----:B------:R-:W-:Y:S02]  /*4560*/  CS2R R194, SRZ ;  /* 0x0000000000c27805 */ /* 0x000fe4000001ff00 */
[----:B------:R-:W-:Y:S01]  /*4570*/  F2FP.F16.F32.PACK_AB R251, RZ, R239 ;  /* 0x000000effffb723e */ /* 0x000fe200000000ff */
[----:B--2---:R-:W-:Y:S01]  /*4580*/  @P0 FMUL.FTZ R194, R182, R181 ;  /* 0x000000b5b6c20220 */ /* 0x004fe20000410000 */
[----:B------:R-:W-:-:S03]  /*4590*/  @P0 HADD2.F32 R181, -RZ, R25.H1_H1 ;  /* 0x30000019ffb50230 */ /* 0x000fc60000004100 */
[----:B------:R-:W2:Y:S02]  /*45a0*/  @P0 LDC R182, c[0x0][0x40c] ;  /* 0x00010300ffb60b82 */ /* 0x000ea40000000800 */
[----:B-1----:R-:W-:Y:S01]  /*45b0*/  @P0 FMUL.FTZ R195, R181, R180 ;  /* 0x000000b4b5c30220 */ /* 0x002fe20000410000 */
[----:B------:R-:W-:-:S05]  /*45c0*/  @P0 HADD2.F32 R180, -RZ, R26.H0_H0 ;  /* 0x2000001affb40230 */ /* 0x000fca0000004100 */
[----:B------:R-:W1:Y:S01]  /*45d0*/  @P0 LDC R181, c[0x0][0x40c] ;  /* 0x00010300ffb50b82 */ /* 0x000e620000000800 */
[----:B------:R-:W-:Y:S01]  /*45e0*/  F2FP.F16.F32.PACK_AB R250, RZ, R195 ;  /* 0x000000c3fffa723e */ /* 0x000fe200000000ff */
[----:B0-----:R-:W-:Y:S01]  /*45f0*/  @P0 FMUL.FTZ R196, R180, R183 ;  /* 0x000000b7b4c40220 */ /* 0x001fe20000410000 */
[----:B------:R-:W-:-:S05]  /*4600*/  @P0 HADD2.F32 R183, -RZ, R26.H1_H1 ;  /* 0x3000001affb70230 */ /* 0x000fca0000004100 */
[----:B------:R-:W0:Y:S01]  /*4610*/  @P0 LDC R180, c[0x0][0x40c] ;  /* 0x00010300ffb40b82 */ /* 0x000e220000000800 */
        /* <DEDUP_REMOVED lines=15> */
.L_x_44045:
        /* <DEDUP_REMOVED lines=268> */
.L_x_44061:
        /* <DEDUP_REMOVED lines=32> */
[----:B------:R-:W-:Y:S01]  /*59d0*/  F2FP.F16.F32.PACK_AB R22, R183, R22 ;  /* 0x00000016b716723e */ /* 0x000fe200000000ff */
        /* <DEDUP_REMOVED lines=17> */
[----:B------:R-:W-:Y:S01]  /*5af0*/  F2FP.F16.F32.PACK_AB R23, R242, R23 ;  /* 0x00000017f217723e */ /* 0x000fe200000000ff */
        /* <DEDUP_REMOVED lines=28> */
[----:B------:R-:W-:Y:S02]  /*5cc0*/  F2FP.F16.F32.PACK_AB R21, R184, R21 ;  /* 0x00000015b815723e */ /* 0x000fe400000000ff */
[----:B------:R-:W-:Y:S01]  /*5cd0*/  F2FP.F16.F32.PACK_AB R20, R19, R20 ;  /* 0x000000141314723e */ /* 0x000fe200000000ff */
[----:B------:R-:W-:Y:S01]  /*5ce0*/  FFMA.FTZ R16, R16, R175, R95 ;  /* 0x000000af10107223 */ /* 0x000fe2000001005f */
[----:B0-----:R-:W-:-:S05]  /*5cf0*/  IMAD.WIDE.U32 R18, R182, 0x10, R250 ;  /* 0x00000010b6127825 */ /* 0x001fca00078e00fa */
[----:B------:R0:W-:Y:S02]  /*5d00*/  STG.E.128 desc[UR6][R18.64], R20 ;  /* 0x0000001412007986 */ /* 0x0001e4000c101d06 */
[C---:B0-----:R-:W-:Y:S01]  /*5d10*/  FADD.FTZ R23, -R181.reuse, R10 ;  /* 0x0000000ab5177221 */ /* 0x041fe20000010100 */
[----:B------:R-:W-:Y:S01]  /*5d20*/  FMUL.FTZ R10, R180, R13 ;  /* 0x0000000db40a7220 */ /* 0x000fe20000410000 */
[----:B------:R-:W-:Y:S01]  /*5d30*/  F2FP.F16.F32.PACK_AB R19, R16, R17 ;  /* 0x000000111013723e */ /* 0x000fe200000000ff */
        /* <DEDUP_REMOVED lines=9> */
[----:B------:R-:W-:Y:S01]  /*5dd0*/  F2FP.F16.F32.PACK_AB R16, R10, R15 ;  /* 0x0000000f0a10723e */ /* 0x000fe200000000ff */
[----:B------:R-:W-:Y:S01]  /*5de0*/  FFMA.FTZ R17, R17, R178, R98 ;  /* 0x000000b211117223 */ /* 0x000fe20000010062 */
[----:B------:R-:W-:Y:S01]  /*5df0*/  FFMA.FTZ R12, R12, R179, R99 ;  /* 0x000000b30c0c7223 */ /* 0x000fe20000010063 */
[----:B------:R-:W-:-:S02]  /*5e00*/  IADD3 R10, PT, PT, R182, 0x20, RZ ;  /* 0x00000020b60a7810 */ /* 0x000fc40007ffe0ff */
[----:B------:R-:W-:Y:S01]  /*5e10*/  F2FP.F16.F32.PACK_AB R18, R11, R18 ;  /* 0x000000120b12723e */ /* 0x000fe200000000ff */
[----:B------:R-:W-:Y:S01]  /*5e20*/  FADD.FTZ R13, -R181, R2 ;  /* 0x00000002b50d7221 */ /* 0x000fe20000010100 */
[----:B------:R-:W-:Y:S01]  /*5e30*/  F2FP.F16.F32.PACK_AB R17, R12, R17 ;  /* 0x000000110c11723e */ /* 0x000fe200000000ff */
        /* <DEDUP_REMOVED lines=81> */
[----:B------:R-:W-:Y:S01]  /*6350*/  F2FP.F16.F32.PACK_AB R184, R3, R184 ;  /* 0x000000b803b8723e */ /* 0x000fe200000000ff */
[C---:B------:R-:W-:Y:S01]  /*6360*/  FMUL.FTZ R224, R180.reuse, R15 ;  /* 0x0000000fb4e07220 */ /* 0x040fe20000410000 */
[C---:B------:R-:W-:Y:S01]  /*6370*/  FMUL.FTZ R13, R180.reuse, R18 ;  /* 0x00000012b40d7220 */ /* 0x040fe20000410000 */
[----:B------:R-:W-:Y:S01]  /*6380*/  FMUL.FTZ R189, R180, R199 ;  /* 0x000000c7b4bd7220 */ /* 0x000fe20000410000 */
[----:B------:R-:W-:Y:S01]  /*6390*/  FADD.FTZ R181, -R181, R241 ;  /* 0x000000f1b5b57221 */ /* 0x000fe20000010100 */
[----:B------:R-:W-:Y:S01]  /*63a0*/  F2FP.F16.F32.PACK_AB R187, R218, R7 ;  /* 0x00000007dabb723e */ /* 0x000fe200000000ff */
        /* <DEDUP_REMOVED lines=71> */
[----:B------:R-:W-:Y:S01]  /*6820*/  F2FP.F16.F32.PACK_AB R4, R9, R4 ;  /* 0x000000040904723e */ /* 0x000fe200000000ff */
[----:B------:R-:W-:Y:S01]  /*6830*/  IMAD.WIDE.U32 R8, R8, 0x10, R228 ;  /* 0x0000001008087825 */ /* 0x000fe200078e00e4 */
[----:B------:R-:W-:-:S03]  /*6840*/  F2FP.F16.F32.PACK_AB R5, R11, R180 ;  /* 0x000000b40b05723e */ /* 0x000fc600000000ff */
[----:B------:R-:W-:Y:S01]  /*6850*/  FFMA.FTZ R221, R221, R140, R60 ;  /* 0x0000008cdddd7223 */ /* 0x000fe2000001003c */
[----:B------:R-:W-:Y:S01]  /*6860*/  F2FP.F16.F32.PACK_AB R7, R12, R7 ;  /* 0x000000070c07723e */ /* 0x000fe200000000ff */
[----:B------:R-:W-:Y:S01]  /*6870*/  IMAD.WIDE.U32 R10, R10, 0x10, R228 ;  /* 0x000000100a0a7825 */ /* 0x000fe200078e00e4 */
[----:B------:R-:W-:-:S03]  /*6880*/  F2FP.F16.F32.PACK_AB R6, R181, R6 ;  /* 0x00000006b506723e */ /* 0x000fc600000000ff */
[----:B------:R-:W-:Y:S01]  /*6890*/  FFMA.FTZ R12, R13, R141, R61 ;  /* 0x0000008d0d0c7223 */ /* 0x000fe2000001003d */
[----:B------:R-:W-:Y:S01]  /*68a0*/  FFMA.FTZ R14, R14, R142, R62 ;  /* 0x0000008e0e0e7223 */ /* 0x000fe2000001003e */
[----:B------:R-:W-:Y:S01]  /*68b0*/  FFMA.FTZ R15, R15, R143, R63 ;  /* 0x0000008f0f0f7223 */ /* 0x000fe2000001003f */
[----:B0-----:R-:W-:Y:S02]  /*68c0*/  F2FP.F16.F32.PACK_AB R187, R209, R218 ;  /* 0x000000dad1bb723e */ /* 0x001fe400000000ff */
[----:B------:R-:W-:Y:S02]  /*68d0*/  F2FP.F16.F32.PACK_AB R186, R210, R217 ;  /* 0x000000d9d2ba723e */ /* 0x000fe400000000ff */
[----:B------:R-:W-:Y:S02]  /*68e0*/  F2FP.F16.F32.PACK_AB R185, R208, R215 ;  /* 0x000000d7d0b9723e */ /* 0x000fe400000000ff */
[----:B------:R-:W-:-:S05]  /*68f0*/  F2FP.F16.F32.PACK_AB R184, R3, R2 ;  /* 0x0000000203b8723e */ /* 0x000fca00000000ff */
        /* <DEDUP_REMOVED lines=9> */
[----:B0-----:R-:W-:Y:S01]  /*6990*/  F2FP.F16.F32.PACK_AB R6, R12, R221 ;  /* 0x000000dd0c06723e */ /* 0x001fe200000000ff */
        /* <DEDUP_REMOVED lines=12> */
[----:B------:R-:W-:Y:S01]  /*6a60*/  IADD3 R180, PT, PT, R182, 0xc0, RZ ;  /* 0x000000c0b6b47810 */ /* 0x000fe20007ffe0ff */
[----:B------:R-:W-:Y:S01]  /*6a70*/  FFMA.FTZ R15, R191, R126, R46 ;  /* 0x0000007ebf0f7223 */ /* 0x000fe2000001002e */
[----:B------:R-:W-:Y:S01]  /*6a80*/  F2FP.F16.F32.PACK_AB R9, R12, R9 ;  /* 0x000000090c09723e */ /* 0x000fe200000000ff */
[----:B------:R-:W-:Y:S01]  /*6a90*/  FFMA.FTZ R192, R192, R127, R47 ;  /* 0x0000007fc0c07223 */ /* 0x000fe2000001002f */
[----:B------:R-:W-:Y:S01]  /*6aa0*/  F2FP.F16.F32.PACK_AB R8, R13, R8 ;  /* 0x000000080d08723e */ /* 0x000fe200000000ff */
[----:B------:R-:W-:Y:S01]  /*6ab0*/  FFMA.FTZ R12, R22, R128, R48 ;  /* 0x00000080160c7223 */ /* 0x000fe20000010030 */
[----:B------:R-:W-:Y:S01]  /*6ac0*/  IADD3 R194, PT, PT, R182, 0xe0, RZ ;  /* 0x000000e0b6c27810 */ /* 0x000fe20007ffe0ff */
[----:B------:R-:W-:Y:S01]  /*6ad0*/  FFMA.FTZ R23, R23, R129, R49 ;  /* 0x0000008117177223 */ /* 0x000fe20000010031 */
[----:B------:R-:W-:Y:S01]  /*6ae0*/  F2FP.F16.F32.PACK_AB R11, R21, R20 ;  /* 0x00000014150b723e */ /* 0x000fe200000000ff */
[----:B------:R-:W-:Y:S01]  /*6af0*/  FFMA.FTZ R13, R183, R130, R50 ;  /* 0x00000082b70d7223 */ /* 0x000fe20000010032 */
[----:B------:R-:W-:Y:S01]  /*6b00*/  F2FP.F16.F32.PACK_AB R10, R19, R10 ;  /* 0x0000000a130a723e */ /* 0x000fe200000000ff */
[----:B------:R-:W-:Y:S01]  /*6b10*/  FFMA.FTZ R188, R188, R131, R51 ;  /* 0x00000083bcbc7223 */ /* 0x000fe20000010033 */
[----:B------:R-:W-:Y:S01]  /*6b20*/  F2FP.F16.F32.PACK_AB R17, R16, R17 ;  /* 0x000000111011723e */ /* 0x000fe200000000ff */
        /* <DEDUP_REMOVED lines=33> */
[----:B------:R0:W-:Y:S04]  /*6d40*/  STG.E.128 desc[UR6][R180.64], R8 ;  /* 0x00000008b4007986 */ /* 0x0001e8000c101d06 */
[----:B------:R0:W-:Y:S04]  /*6d50*/  STG.E.128 desc[UR6][R194.64], R12 ;  /* 0x0000000cc2007986 */ /* 0x0001e8000c101d06 */
[----:B------:R0:W-:Y:S04]  /*6d60*/  STG.E.128 desc[UR6][R208.64], R16 ;  /* 0x00000010d0007986 */ /* 0x0001e8000c101d06 */
[----:B------:R0:W-:Y:S02]  /*6d70*/  STG.E.128 desc[UR6][R210.64], R20 ;  /* 0x00000014d2007986 */ /* 0x0001e4000c101d06 */
.L_x_44048:
[----:B------:R-:W-:Y:S05]  /*6d80*/  BSYNC.RECONVERGENT B0 ;  /* 0x0000000000007941 */ /* 0x000fea0003800200 */
.L_x_44047:
[----:B0-----:R-:W0:Y:S02]  /*6d90*/  LDC.64 R2, c[0x0][0x380] ;  /* 0x0000e000ff027b82 */ /* 0x001e240000000a00 */
[----:B0-----:R-:W-:-:S04]  /*6da0*/  LEA R0, R2, R0, 0x2 ;  /* 0x0000000002007211 */ /* 0x001fc800078e10ff */
[----:B------:R-:W-:-:S13]  /*6db0*/  ISETP.GE.AND P0, PT, R0, R3, PT ;  /* 0x000000030000720c */ /* 0x000fda0003f06270 */
[----:B------:R-:W-:Y:S05]  /*6dc0*/  @!P0 BRA `(.L_x_44049) ;  /* 0xffffff9800948947 */ /* 0x000fea000383ffff */
[----:B------:R-:W-:Y:S05]  /*6dd0*/  EXIT ;  /* 0x000000000000794d */ /* 0x000fea0003800000 */
.L_x_44046:
        /* <DEDUP_REMOVED lines=8> */
.L_x_44051:
[----:B------:R-:W-:Y:S05]  /*6e60*/  BSYNC B0 ;  /* 0x0000000000007941 */ /* 0x000fea0003800000 */
.L_x_44050:
        /* <DEDUP_REMOVED lines=8> */
.L_x_44052:
[----:B------:R-:W-:Y:S01]  /*6ef0*/  MOV R242, R180 ;  /* 0x000000b400f27202 */ /* 0x000fe20000000f00 */
[----:B------:R-:W-:-:S04]  /*6f00*/  HFMA2 R180, -RZ, RZ, 0, 2.384185791015625e-07 ;  /* 0x00000004ffb47431 */ /* 0x000fc800000001ff */
[----:B------:R-:W-:-:S05]  /*6f10*/  FADD.FTZ R183, R183, R242 ;  /* 0x000000f2b7b77221 */ /* 0x000fca0000010000 */
[----:B------:R-:W-:-:S07]  /*6f20*/  MOV R249, R183 ;  /* 0x000000b700f97202 */ /* 0x000fce0000000f00 */
[----:B------:R-:W-:Y:S05]  /*6f30*/  WARPSYNC.COLLECTIVE R182, `(.L_x_44053) ;  /* 0x00000000b6087348 */ /* 0x000fea0003c00000 */
[----:B------:R0:W1:Y:S02]  /*6f40*/  SHFL.BFLY P0, R180, R249, R180, R181 ;  /* 0x0c0000b4f9b47389 */ /* 0x00006400000000b5 */
[----:B01----:R-:W-:Y:S05]  /*6f50*/  ENDCOLLECTIVE ;  /* 0x000000000000791b */ /* 0x003fea0003800000 */
.L_x_44053:
[----:B------:R-:W-:Y:S01]  /*6f60*/  MOV R242, R180 ;  /* 0x000000b400f27202 */ /* 0x000fe20000000f00 */
[----:B------:R-:W-:-:S04]  /*6f70*/  HFMA2 R180, -RZ, RZ, 0, 4.76837158203125e-07 ;  /* 0x00000008ffb47431 */ /* 0x000fc800000001ff */
[----:B------:R-:W-:-:S05]  /*6f80*/  FADD.FTZ R183, R183, R242 ;  /* 0x000000f2b7b77221 */ /* 0x000fca0000010000 */
[----:B------:R-:W-:-:S07]  /*6f90*/  MOV R249, R183 ;  /* 0x000000b700f97202 */ /* 0x000fce0000000f00 */
[----:B------:R-:W-:Y:S05]  /*6fa0*/  WARPSYNC.COLLECTIVE R182, `(.L_x_44054) ;  /* 0x00000000b6087348 */ /* 0x000fea0003c00000 */
[----:B------:R0:W1:Y:S02]  /*6fb0*/  SHFL.BFLY P0, R180, R249, R180, R181 ;  /* 0x0c0000b4f9b47389 */ /* 0x00006400000000b5 */
[----:B01----:R-:W-:Y:S05]  /*6fc0*/  ENDCOLLECTIVE ;  /* 0x000000000000791b */ /* 0x003fea0003800000 */
.L_x_44054:
[----:B------:R-:W-:Y:S01]  /*6fd0*/  MOV R242, R180 ;  /* 0x000000b400f27202 */ /* 0x000fe20000000f00 */
[----:B------:R-:W-:-:S04]  /*6fe0*/  HFMA2 R180, -RZ, RZ, 0, 9.5367431640625e-07 ;  /* 0x00000010ffb47431 */ /* 0x000fc800000001ff */
[----:B------:R-:W-:-:S05]  /*6ff0*/  FADD.FTZ R183, R183, R242 ;  /* 0x000000f2b7b77221 */ /* 0x000fca0000010000 */
[----:B------:R-:W-:-:S07]  /*7000*/  MOV R249, R183 ;  /* 0x000000b700f97202 */ /* 0x000fce0000000f00 */
[----:B------:R-:W-:Y:S05]  /*7010*/  WARPSYNC.COLLECTIVE R182, `(.L_x_44055) ;  /* 0x00000000b6087348 */ /* 0x000fea0003c00000 */
[----:B------:R0:W1:Y:S02]  /*7020*/  SHFL.BFLY P0, R180, R249, R180, R181 ;  /* 0x0c0000b4f9b47389 */ /* 0x00006400000000b5 */
[----:B01----:R-:W-:Y:S05]  /*7030*/  ENDCOLLECTIVE ;  /* 0x000000000000791b */ /* 0x003fea0003800000 */
.L_x_44055:
        /* <DEDUP_REMOVED lines=170> */
.L_x_44056:
[----:B------:R-:W-:Y:S01]  /*7ae0*/  FADD.FTZ R183, R183, R180 ;  /* 0x000000b4b7b77221 */ /* 0x000fe20000010000 */
[----:B------:R-:W-:-:S04]  /*7af0*/  HFMA2 R180, -RZ, RZ, 0, 1.1920928955078125e-07 ;  /* 0x00000002ffb47431 */ /* 0x000fc800000001ff */
[----:B------:R-:W-:-:S07]  /*7b00*/  MOV R249, R183 ;  /* 0x000000b700f97202 */ /* 0x000fce0000000f00 */
[----:B------:R-:W-:Y:S05]  /*7b10*/  WARPSYNC.COLLECTIVE R182, `(.L_x_44057) ;  /* 0x00000000b6087348 */ /* 0x000fea0003c00000 */
[----:B------:R0:W1:Y:S02]  /*7b20*/  SHFL.BFLY P0, R180, R249, R180, R181 ;  /* 0x0c0000b4f9b47389 */ /* 0x00006400000000b5 */
[----:B01----:R-:W-:Y:S05]  /*7b30*/  ENDCOLLECTIVE ;  /* 0x000000000000791b */ /* 0x003fea0003800000 */
.L_x_44057:
[----:B------:R-:W-:Y:S01]  /*7b40*/  FADD.FTZ R183, R183, R180 ;  /* 0x000000b4b7b77221 */ /* 0x000fe20000010000 */
[----:B------:R-:W-:-:S04]  /*7b50*/  HFMA2 R180, -RZ, RZ, 0, 2.384185791015625e-07 ;  /* 0x00000004ffb47431 */ /* 0x000fc800000001ff */
[----:B------:R-:W-:-:S07]  /*7b60*/  MOV R249, R183 ;  /* 0x000000b700f97202 */ /* 0x000fce0000000f00 */
[----:B------:R-:W-:Y:S05]  /*7b70*/  WARPSYNC.COLLECTIVE R182, `(.L_x_44058) ;  /* 0x00000000b6087348 */ /* 0x000fea0003c00000 */
[----:B------:R0:W1:Y:S02]  /*7b80*/  SHFL.BFLY P0, R180, R249, R180, R181 ;  /* 0x0c0000b4f9b47389 */ /* 0x00006400000000b5 */
[----:B01----:R-:W-:Y:S05]  /*7b90*/  ENDCOLLECTIVE ;  /* 0x000000000000791b */ /* 0x003fea0003800000 */
.L_x_44058:
[----:B------:R-:W-:Y:S01]  /*7ba0*/  FADD.FTZ R183, R183, R180 ;  /* 0x000000b4b7b77221 */ /* 0x000fe20000010000 */
[----:B------:R-:W-:-:S04]  /*7bb0*/  HFMA2 R180, -RZ, RZ, 0, 4.76837158203125e-07 ;  /* 0x00000008ffb47431 */ /* 0x000fc800000001ff */
[----:B------:R-:W-:-:S07]  /*7bc0*/  MOV R249, R183 ;  /* 0x000000b700f97202 */ /* 0x000fce0000000f00 */
[----:B------:R-:W-:Y:S05]  /*7bd0*/  WARPSYNC.COLLECTIVE R182, `(.L_x_44059) ;  /* 0x00000000b6087348 */ /* 0x000fea0003c00000 */
[----:B------:R0:W1:Y:S02]  /*7be0*/  SHFL.BFLY P0, R180, R249, R180, R181 ;  /* 0x0c0000b4f9b47389 */ /* 0x00006400000000b5 */
[----:B01----:R-:W-:Y:S05]  /*7bf0*/  ENDCOLLECTIVE ;  /* 0x000000000000791b */ /* 0x003fea0003800000 */
.L_x_44059:
[----:B------:R-:W-:Y:S01]  /*7c00*/  FADD.FTZ R183, R183, R180 ;  /* 0x000000b4b7b77221 */ /* 0x000fe20000010000 */
[----:B------:R-:W-:-:S04]  /*7c10*/  HFMA2 R180, -RZ, RZ, 0, 9.5367431640625e-07 ;  /* 0x00000010ffb47431 */ /* 0x000fc800000001ff */
[----:B------:R-:W-:-:S07]  /*7c20*/  MOV R249, R183 ;  /* 0x000000b700f97202 */ /* 0x000fce0000000f00 */
[----:B------:R-:W-:Y:S05]  /*7c30*/  WARPSYNC.COLLECTIVE R182, `(.L_x_44060) ;  /* 0x00000000b6087348 */ /* 0x000fea0003c00000 */
[----:B------:R0:W1:Y:S02]  /*7c40*/  SHFL.BFLY P0, R180, R249, R180, R181 ;  /* 0x0c0000b4f9b47389 */ /* 0x00006400000000b5 */
[----:B01----:R-:W-:Y:S05]  /*7c50*/  ENDCOLLECTIVE ;  /* 0x000000000000791b */ /* 0x003fea0003800000 */
.L_x_44060:
[----:B------:R-:W-:Y:S05]  /*7c60*/  BRA `(.L_x_44061) ;  /* 0xffffffd800d87947 */ /* 0x000fea000383ffff */
.L_x_44062:
        /* <DEDUP_REMOVED lines=9> */
.L_x_88499:


//--------------------- .text._ZN10layer_norm13ln_fwd_kernelINS_13Kernel_traitsIf6__halfS2_S2_fjLj2560ELj1ELj4ELj1ELj16ENS_18Kernel_traits_baseILj2560EfS2_S2_S2_fjLj128EEEEELb0ELb1ELb0ELb0EEEvNS_9FwdParamsE --------------------------
	.section	.text._ZN10layer_norm13ln_fwd_kernelINS_13Kernel_traitsIf6__halfS2_S2_fjLj2560ELj1ELj4ELj1ELj16ENS_18Kernel_traits_baseILj2560EfS2_S2_S2_fjLj128EEEEELb0ELb1ELb0ELb0EEEvNS_9FwdParamsE,"ax",@progbits
	.align	128
        .global         _ZN10layer_norm13ln_fwd_kernelINS_13Kernel_traitsIf6__halfS2_S2_fjLj2560ELj1ELj4ELj1ELj16ENS_18Kernel_traits_baseILj2560EfS2_S2_S2_fjLj128EEEEELb0ELb1ELb0ELb0EEEvNS_9FwdParamsE
        .type           _ZN10layer_norm13ln_fwd_kernelINS_13Kernel_traitsIf6__halfS2_S2_fjLj2560ELj1ELj4ELj1ELj16ENS_18Kernel_traits_baseILj2560EfS2_S2_S2_fjLj128EEEEELb0ELb1ELb0ELb0EEEvNS_9FwdParamsE,@function
        .size           _ZN10layer_norm13ln_fwd_kernelINS_13Kernel_traitsIf6__halfS2_S2_fjLj2560ELj1ELj4ELj1ELj16ENS_18Kernel_traits_baseILj2560EfS2_S2_S2_fjLj128EEEEELb0ELb1ELb0ELb0EEEvNS_9FwdParamsE,(.L_x_88500 - _ZN10layer_norm13ln_fwd_kernelINS_13Kernel_traitsIf6__halfS2_S2_fjLj2560ELj1ELj4ELj1ELj16ENS_18Kernel_traits_baseILj2560EfS2_S2_S2_fjLj128EEEEELb0ELb1ELb0ELb0EEEvNS_9FwdParamsE)
        .other          _ZN10layer_norm13ln_fwd_kernelINS_13Kernel_traitsIf6__halfS2_S2_fjLj2560ELj1ELj4ELj1ELj16ENS_18Kernel_traits_baseILj2560EfS2_S2_S2_fjLj128EEEEELb0ELb1ELb0ELb0EEEvNS_9FwdParamsE,@"STO_CUDA_ENTRY STV_DEFAULT"
_ZN10layer_norm13ln_fwd_kernelINS_13Kernel_traitsIf6__halfS2_S2_fjLj2560ELj1ELj4ELj1ELj16ENS_18Kernel_traits_baseILj2560EfS2_S2_S2_fjLj128EEEEELb0ELb1ELb0ELb0EEEvNS_9FwdParamsE:
.text._ZN10layer_norm13ln_fwd_kernelINS_13Kernel_traitsIf6__halfS2_S2_fjLj2560ELj1ELj4ELj1ELj16ENS_18Kernel_traits_baseILj2560EfS2_S2_S2_fjLj128EEEEELb0ELb1ELb0ELb0EEEvNS_9FwdParamsE:
        /* <DEDUP_REMOVED lines=25> */
[----:B------:R-:W-:Y:S01]  /*0190*/  ISETP.GE.U32.AND P1, PT, R4, 0x40, PT ;  /* 0x000000400400780c */ /* 0x000fe20003f26070 */
[----:B------:R-:W1:Y:S02]  /*01a0*/  @P0 LDC.64 R18, c[0x0][0x438] ;  /* 0x00010e00ff120b82 */ /* 0x000e640000000a00 */
[----:B------:R-:W4:Y:S04]  /*01b0*/  LDL.64 R32, [R1+0x110] ;  /* 0x0001100001207983 */ /* 0x000f280000100a00 */
[----:B------:R-:W4:Y:S02]  /*01c0*/  LDL.64 R34, [R1+0x118] ;  /* 0x0001180001227983 */ /* 0x000f240000100a00 */
        /* <DEDUP_REMOVED lines=14> */
[----:B0-----:R-:W-:Y:S01]  /*02b0*/  @P1 IMAD.WIDE.U32 R22, R0, 0x20, R14 ;  /* 0x0000002000161825 */ /* 0x001fe200078e000e */
[----:B------:R-:W-:Y:S01]  /*02c0*/  ISETP.GE.U32.AND P3, PT, R4, 0x80, PT ;  /* 0x000000800400780c */ /* 0x000fe20003f66070 */
[----:B------:R-:W5:Y:S04]  /*02d0*/  @P0 LDG.E.128 R124, desc[UR6][R20.64] ;  /* 0x00000006147c0981 */ /* 0x000f68000c1e1d00 */
[----:B----4-:R-:W4:Y:S04]  /*02e0*/  @P1 LDG.E.128 R36, desc[UR6][R22.64+0x10] ;  /* 0x0000100616241981 */ /* 0x010f28000c1e1d00 */
[----:B------:R-:W4:Y:S04]  /*02f0*/  @P1 LDG.E.128 R40, desc[UR6][R22.64] ;  /* 0x0000000616281981 */ /* 0x000f28000c1e1d00 */
[----:B------:R0:W5:Y:S04]  /*0300*/  @P0 LDG.E.128 R120, desc[UR6][R20.64+0x10] ;  /* 0x0000100614780981 */ /* 0x000168000c1e1d00 */
[----:B--2---:R2:W-:Y:S01]  /*0310*/  @P0 STL.64 [R1+0x150], R28 ;  /* 0x0001501c01000387 */ /* 0x0045e20000100a00 */
[C---:B-1----:R-:W-:Y:S01]  /*0320*/  @P1 IMAD.WIDE.U32 R24, R0.reuse, 0x20, R24 ;  /* 0x0000002000181825 */ /* 0x042fe200078e0018 */
[----:B------:R-:W1:Y:S02]  /*0330*/  @P3 LDC.64 R14, c[0x0][0x3d0] ;  /* 0x0000f400ff0e3b82 */ /* 0x000e640000000a00 */
[----:B------:R0:W-:Y:S01]  /*0340*/  @P0 STL.64 [R1+0x158], R30 ;  /* 0x0001581e01000387 */ /* 0x0001e20000100a00 */
[----:B------:R-:W-:-:S03]  /*0350*/  @P1 IMAD.WIDE.U32 R6, R0, 0x20, R6 ;  /* 0x0000002000061825 */ /* 0x000fc600078e0006 */
[----:B------:R-:W5:Y:S02]  /*0360*/  @P1 LD.E.128 R204, desc[UR6][R24.64] ;  /* 0x0000000618cc1980 */ /* 0x000f64000c101d00 */
[----:B---3--:R-:W3:Y:S02]  /*0370*/  @P3 LDC.64 R12, c[0x0][0x438] ;  /* 0x00010e00ff0c3b82 */ /* 0x008ee40000000a00 */
[----:B--2---:R-:W2:Y:S04]  /*0380*/  LDL.64 R28, [R1+0x100] ;  /* 0x00010000011c7983 */ /* 0x004ea80000100a00 */
[----:B0-----:R-:W2:Y:S02]  /*0390*/  LDL.64 R30, [R1+0x108] ;  /* 0x00010800011e7983 */ /* 0x001ea40000100a00 */
[----:B------:R-:W0:Y:S02]  /*03a0*/  @P3 LDC.64 R26, c[0x0][0x3e8] ;  /* 0x0000fa00ff1a3b82 */ /* 0x000e240000000a00 */
[----:B------:R4:W-:Y:S04]  /*03b0*/  @P0 STL.64 [R1+0x140], R8 ;  /* 0x0001400801000387 */ /* 0x0009e80000100a00 */
[----:B------:R4:W-:Y:S04]  /*03c0*/  @P0 STL.64 [R1+0x148], R10 ;  /* 0x0001480a01000387 */ /* 0x0009e80000100a00 */
[----:B------:R-:W3:Y:S04]  /*03d0*/  LDL.64 R44, [R1+0xe0] ;  /* 0x0000e000012c7983 */ /* 0x000ee80000100a00 */
[----:B------:R-:W3:Y:S01]  /*03e0*/  LDL.64 R46, [R1+0xe8] ;  /* 0x0000e800012e7983 */ /* 0x000ee20000100a00 */
[----:B------:R-:W-:Y:S01]  /*03f0*/  @P1 IADD3 R0, PT, PT, R0, 0x20, RZ ;  /* 0x0000002000001810 */ /* 0x000fe20007ffe0ff */
[----:B----4-:R-:W4:Y:S02]  /*0400*/  @P2 LDC.64 R8, c[0x0][0x438] ;  /* 0x00010e00ff082b82 */ /* 0x010f240000000a00 */
[----:B------:R-:W3:Y:S04]  /*0410*/  LDL.64 R48, [R1+0xf0] ;  /* 0x0000f00001307983 */ /* 0x000ee80000100a00 */
[----:B------:R-:W3:Y:S02]  /*0420*/  LDL.64 R50, [R1+0xf8] ;  /* 0x0000f80001327983 */ /* 0x000ee40000100a00 */
[----:B------:R-:W1:Y:S02]  /*0430*/  @P2 LDC.64 R10, c[0x0][0x3d0] ;  /* 0x0000f400ff0a2b82 */ /* 0x000e640000000a00 */
[----:B------:R0:W5:Y:S04]  /*0440*/  @P1 LD.E.128 R208, desc[UR6][R24.64+0x10] ;  /* 0x0000100618d01980 */ /* 0x000168000c101d00 */
[----:B------:R-:W5:Y:S04]  /*0450*/  @P1 LDG.E.128 R116, desc[UR6][R6.64] ;  /* 0x0000000606741981 */ /* 0x000f68000c1e1d00 */
[----:B------:R-:W5:Y:S01]  /*0460*/  @P1 LDG.E.128 R112, desc[UR6][R6.64+0x10] ;  /* 0x0000100606701981 */ /* 0x000f62000c1e1d00 */
[----:B-1----:R-:W-:-:S05]  /*0470*/  @P2 IMAD.WIDE.U32 R18, R0, 0x20, R10 ;  /* 0x0000002000122825 */ /* 0x002fca00078e000a */
[----:B------:R-:W3:Y:S04]  /*0480*/  @P2 LDG.E.128 R32, desc[UR6][R18.64] ;  /* 0x0000000612202981 */ /* 0x000ee8000c1e1d00 */
[----:B--2---:R1:W2:Y:S01]  /*0490*/  @P2 LDG.E.128 R28, desc[UR6][R18.64+0x10] ;  /* 0x00001006121c2981 */ /* 0x0042a2000c1e1d00 */
[----:B----4-:R-:W-:-:S04]  /*04a0*/  @P2 IMAD.WIDE.U32 R20, R0, 0x20, R8 ;  /* 0x0000002000142825 */ /* 0x010fc800078e0008 */
[C---:B------:R-:W-:Y:S01]  /*04b0*/  @P2 IMAD.WIDE.U32 R16, R0.reuse, 0x20, R16 ;  /* 0x0000002000102825 */ /* 0x040fe200078e0010 */
[----:B------:R-:W-:Y:S01]  /*04c0*/  @P2 IADD3 R0, PT, PT, R0, 0x20, RZ ;  /* 0x0000002000002810 */ /* 0x000fe20007ffe0ff */
[----:B------:R-:W-:Y:S04]  /*04d0*/  @P1 STL.64 [R1+0x120], R36 ;  /* 0x0001202401001387 */ /* 0x000fe80000100a00 */
[----:B------:R-:W-:Y:S01]  /*04e0*/  @P3 IMAD.WIDE.U32 R22, R0, 0x20, R14 ;  /* 0x0000002000163825 */ /* 0x000fe200078e000e */
[----:B------:R-:W-:Y:S04]  /*04f0*/  @P1 STL.64 [R1+0x128], R38 ;  /* 0x0001282601001387 */ /* 0x000fe80000100a00 */
[----:B---3--:R-:W3:Y:S04]  /*0500*/  @P3 LDG.E.128 R44, desc[UR6][R22.64+0x10] ;  /* 0x00001006162c3981 */ /* 0x008ee8000c1e1d00 */
[----:B------:R4:W-:Y:S04]  /*0510*/  @P1 STL.64 [R1+0x130], R40 ;  /* 0x0001302801001387 */ /* 0x0009e80000100a00 */
[----:B------:R0:W-:Y:S04]  /*0520*/  @P1 STL.64 [R1+0x138], R42 ;  /* 0x0001382a01001387 */ /* 0x0001e80000100a00 */
[----:B------:R-:W3:Y:S04]  /*0530*/  @P3 LDG.E.128 R48, desc[UR6][R22.64] ;  /* 0x0000000616303981 */ /* 0x000ee8000c1e1d00 */
[----:B----4-:R-:W4:Y:S04]  /*0540*/  LDL.64 R40, [R1+0xd0] ;  /* 0x0000d00001287983 */ /* 0x010f280000100a00 */
[----:B0-----:R-:W4:Y:S04]  /*0550*/  LDL.64 R42, [R1+0xd8] ;  /* 0x0000d800012a7983 */ /* 0x001f280000100a00 */
[----:B------:R-:W4:Y:S04]  /*0560*/  LDL.64 R36, [R1+0xc0] ;  /* 0x0000c00001247983 */ /* 0x000f280000100a00 */
[----:B------:R-:W4:Y:S01]  /*0570*/  LDL.64 R38, [R1+0xc8] ;  /* 0x0000c80001267983 */ /* 0x000f220000100a00 */
[----:B------:R-:W-:-:S03]  /*0580*/  ISETP.GE.U32.AND P0, PT, R4, 0xa0, PT ;  /* 0x000000a00400780c */ /* 0x000fc60003f06070 */
[----:B------:R-:W5:Y:S04]  /*0590*/  @P2 LDG.E.128 R108, desc[UR6][R16.64] ;  /* 0x00000006106c2981 */ /* 0x000f68000c1e1d00 */
[----:B------:R-:W5:Y:S04]  /*05a0*/  @P2 LDG.E.128 R104, desc[UR6][R16.64+0x10] ;  /* 0x0000100610682981 */ /* 0x000f68000c1e1d00 */
[----:B------:R0:W-:Y:S02]  /*05b0*/  @P2 STL.64 [R1+0x110], R32 ;  /* 0x0001102001002387 */ /* 0x0001e40000100a00 */
[----:B------:R-:W2:Y:S02]  /*05c0*/  @P0 LDC.64 R24, c[0x0][0x3d0] ;  /* 0x0000f400ff180b82 */ /* 0x000ea40000000a00 */
[----:B------:R0:W-:Y:S01]  /*05d0*/  @P2 STL.64 [R1+0x118], R34 ;  /* 0x0001182201002387 */ /* 0x0001e20000100a00 */
[----:B------:R-:W-:Y:S01]  /*05e0*/  ISETP.GE.U32.AND P1, PT, R4, 0xc0, PT ;  /* 0x000000c00400780c */ /* 0x000fe20003f26070 */
[----:B-1----:R-:W-:-:S02]  /*05f0*/  @P3 IMAD.WIDE.U32 R18, R0, 0x20, R12 ;  /* 0x0000002000123825 */ /* 0x002fc400078e000c */
[----:B------:R-:W5:Y:S02]  /*0600*/  @P2 LD.E.128 R212, desc[UR6][R20.64] ;  /* 0x0000000614d42980 */ /* 0x000f64000c101d00 */
[C---:B------:R-:W-:Y:S01]  /*0610*/  @P3 IMAD.WIDE.U32 R26, R0.reuse, 0x20, R26 ;  /* 0x00000020001a3825 */ /* 0x040fe200078e001a */
[----:B------:R-:W1:Y:S01]  /*0620*/  @P0 LDC.64 R10, c[0x0][0x438] ;  /* 0x00010e00ff0a0b82 */ /* 0x000e620000000a00 */
[----:B0-----:R-:W4:Y:S04]  /*0630*/  LDL.64 R32, [R1+0xb0] ;  /* 0x0000b00001207983 */ /* 0x001f280000100a00 */
[----:B------:R-:W4:Y:S01]  /*0640*/  LDL.64 R34, [R1+0xb8] ;  /* 0x0000b80001227983 */ /* 0x000f220000100a00 */
[----:B------:R-:W-:Y:S02]  /*0650*/  @P3 IADD3 R0, PT, PT, R0, 0x20, RZ ;  /* 0x0000002000003810 */ /* 0x000fe40007ffe0ff */
[----:B------:R-:W0:Y:S01]  /*0660*/  @P0 LDC.64 R6, c[0x0][0x3e8] ;  /* 0x0000fa00ff060b82 */ /* 0x000e220000000a00 */
[----:B------:R-:W5:Y:S04]  /*0670*/  @P3 LDG.E.128 R100, desc[UR6][R26.64] ;  /* 0x000000061a643981 */ /* 0x000f68000c1e1d00 */
[----:B------:R-:W5:Y:S03]  /*0680*/  @P3 LDG.E.128 R96, desc[UR6][R26.64+0x10] ;  /* 0x000010061a603981 */ /* 0x000f66000c1e1d00 */
[----:B------:R-:W0:Y:S01]  /*0690*/  @P1 LDC.64 R8, c[0x0][0x3d0] ;  /* 0x0000f400ff081b82 */ /* 0x000e220000000a00 */
[----:B------:R2:W5:Y:S04]  /*06a0*/  @P2 LD.E.128 R216, desc[UR6][R20.64+0x10] ;  /* 0x0000100614d82980 */ /* 0x000568000c101d00 */
[----:B------:R-:W5:Y:S03]  /*06b0*/  @P3 LD.E.128 R220, desc[UR6][R18.64] ;  /* 0x0000000612dc3980 */ /* 0x000f66000c101d00 */
[----:B------:R-:W0:Y:S01]  /*06c0*/  @P1 LDC.64 R12, c[0x0][0x3e8] ;  /* 0x0000fa00ff0c1b82 */ /* 0x000e220000000a00 */
[----:B------:R0:W5:Y:S04]  /*06d0*/  @P3 LD.E.128 R224, desc[UR6][R18.64+0x10] ;  /* 0x0000100612e03980 */ /* 0x000168000c101d00 */
[----:B--2---:R2:W-:Y:S01]  /*06e0*/  @P2 STL.64 [R1+0x100], R28 ;  /* 0x0001001c01002387 */ /* 0x0045e20000100a00 */
[----:B------:R-:W-:-:S02]  /*06f0*/  @P0 IMAD.WIDE.U32 R24, R0, 0x20, R24 ;  /* 0x0000002000180825 */ /* 0x000fc400078e0018 */
[----:B------:R-:W0:Y:S01]  /*0700*/  @P1 LDC.64 R20, c[0x0][0x438] ;  /* 0x00010e00ff141b82 */ /* 0x000e220000000a00 */
[----:B------:R1:W-:Y:S04]  /*0710*/  @P2 STL.64 [R1+0x108], R30 ;  /* 0x0001081e01002387 */ /* 0x0003e80000100a00 */
[----:B--2---:R-:W2:Y:S04]  /*0720*/  LDL.64 R28, [R1+0xa0] ;  /* 0x0000a000011c7983 */ /* 0x004ea80000100a00 */
[----:B-1----:R-:W2:Y:S04]  /*0730*/  LDL.64 R30, [R1+0xa8] ;  /* 0x0000a800011e7983 */ /* 0x002ea80000100a00 */
[----:B---3--:R-:W-:Y:S04]  /*0740*/  @P3 STL.64 [R1+0xe0], R44 ;  /* 0x0000e02c01003387 */ /* 0x008fe80000100a00 */
[----:B------:R-:W-:Y:S04]  /*0750*/  @P3 STL.64 [R1+0xe8], R46 ;  /* 0x0000e82e01003387 */ /* 0x000fe80000100a00 */
[----:B------:R1:W-:Y:S04]  /*0760*/  @P3 STL.64 [R1+0xf0], R48 ;  /* 0x0000f03001003387 */ /* 0x0003e80000100a00 */
[----:B------:R3:W-:Y:S04]  /*0770*/  @P3 STL.64 [R1+0xf8], R50 ;  /* 0x0000f83201003387 */ /* 0x0007e80000100a00 */
[----:B----4-:R-:W4:Y:S04]  /*0780*/  @P0 LDG.E.128 R40, desc[UR6][R24.64] ;  /* 0x0000000618280981 */ /* 0x010f28000c1e1d00 */
[----:B------:R-:W4:Y:S04]  /*0790*/  LDL.64 R26, [R1+0x88] ;  /* 0x00008800011a7983 */ /* 0x000f280000100a00 */
[----:B------:R-:W4:Y:S01]  /*07a0*/  @P0 LDG.E.128 R36, desc[UR6][R24.64+0x10] ;  /* 0x0000100618240981 */ /* 0x000f22000c1e1d00 */
[----:B------:R-:W-:-:S04]  /*07b0*/  @P0 IMAD.WIDE.U32 R10, R0, 0x20, R10 ;  /* 0x00000020000a0825 */ /* 0x000fc800078e000a */
[----:B0-----:R-:W-:Y:S01]  /*07c0*/  @P0 IMAD.WIDE.U32 R16, R0, 0x20, R6 ;  /* 0x0000002000100825 */ /* 0x001fe200078e0006 */
[----:B------:R-:W-:Y:S01]  /*07d0*/  ISETP.GE.U32.AND P2, PT, R4, 0xe0, PT ;  /* 0x000000e00400780c */ /* 0x000fe20003f46070 */
[----:B------:R-:W4:Y:S04]  /*07e0*/  LDL.64 R132, [R1+0x90] ;  /* 0x0000900001847983 */ /* 0x000f280000100a00 */
[----:B------:R-:W4:Y:S01]  /*07f0*/  LDL.64 R24, [R1+0x80] ;  /* 0x0000800001187983 */ /* 0x000f220000100a00 */
[----:B------:R-:W-:-:S03]  /*0800*/  @P0 IADD3 R0, PT, PT, R0, 0x20, RZ ;  /* 0x0000002000000810 */ /* 0x000fc60007ffe0ff */
[----:B------:R-:W4:Y:S02]  /*0810*/  LDL.64 R134, [R1+0x98] ;  /* 0x0000980001867983 */ /* 0x000f240000100a00 */
[----:B------:R-:W-:Y:S02]  /*0820*/  @P1 IMAD.WIDE.U32 R8, R0, 0x20, R8 ;  /* 0x0000002000081825 */ /* 0x000fe400078e0008 */
[----:B------:R-:W0:Y:S01]  /*0830*/  @P2 LDC.64 R14, c[0x0][0x3d0] ;  /* 0x0000f400ff0e2b82 */ /* 0x000e220000000a00 */
[----:B------:R-:W4:Y:S04]  /*0840*/  LDL.64 R128, [R1+0x70] ;  /* 0x0000700001807983 */ /* 0x000f280000100a00 */
[----:B------:R-:W4:Y:S01]  /*0850*/  LDL.64 R130, [R1+0x78] ;  /* 0x0000780001827983 */ /* 0x000f220000100a00 */
[----:B------:R-:W-:-:S02]  /*0860*/  ISETP.GE.U32.AND P3, PT, R4, 0x100, PT ;  /* 0x000001000400780c */ /* 0x000fc40003f66070 */
[----:B------:R-:W4:Y:S01]  /*0870*/  @P2 LDC.64 R6, c[0x0][0x438] ;  /* 0x00010e00ff062b82 */ /* 0x000f220000000a00 */
[----:B------:R-:W4:Y:S04]  /*0880*/  @P1 LDG.E.128 R32, desc[UR6][R8.64] ;  /* 0x0000000608201981 */ /* 0x000f28000c1e1d00 */
[----:B------:R-:W4:Y:S03]  /*0890*/  LDL.64 R52, [R1+0x60] ;  /* 0x0000600001347983 */ /* 0x000f260000100a00 */
[----:B------:R-:W4:Y:S01]  /*08a0*/  @P2 LDC.64 R18, c[0x0][0x3e8] ;  /* 0x0000fa00ff122b82 */ /* 0x000f220000000a00 */
[----:B------:R-:W4:Y:S04]  /*08b0*/  LDL.64 R54, [R1+0x68] ;  /* 0x0000680001367983 */ /* 0x000f280000100a00 */
[----:B-1----:R-:W4:Y:S04]  /*08c0*/  LDL.64 R48, [R1] ;  /* 0x0000000001307983 */ /* 0x002f280000100a00 */
[----:B---3--:R-:W3:Y:S04]  /*08d0*/  LDL.64 R50, [R1+0x8] ;  /* 0x0000080001327983 */ /* 0x008ee80000100a00 */
[----:B------:R-:W3:Y:S04]  /*08e0*/  LDL.64 R44, [R1+0x10] ;  /* 0x00001000012c7983 */ /* 0x000ee80000100a00 */
[----:B------:R-:W3:Y:S04]  /*08f0*/  LDL.64 R46, [R1+0x18] ;  /* 0x00001800012e7983 */ /* 0x000ee80000100a00 */
[----:B------:R-:W5:Y:S04]  /*0900*/  @P0 LD.E.128 R228, desc[UR6][R10.64] ;  /* 0x000000060ae40980 */ /* 0x000f68000c101d00 */
[----:B------:R1:W5:Y:S01]  /*0910*/  @P0 LD.E.128 R232, desc[UR6][R10.64+0x10] ;  /* 0x000010060ae80980 */ /* 0x000362000c101d00 */
[----:B------:R-:W-:-:S03]  /*0920*/  @P1 IMAD.WIDE.U32 R20, R0, 0x20, R20 ;  /* 0x0000002000141825 */ /* 0x000fc600078e0014 */
[----:B------:R-:W5:Y:S01]  /*0930*/  @P0 LDG.E.128 R92, desc[UR6][R16.64] ;  /* 0x00000006105c0981 */ /* 0x000f62000c1e1d00 */
[----:B------:R-:W-:-:S03]  /*0940*/  @P1 IMAD.WIDE.U32 R12, R0, 0x20, R12 ;  /* 0x00000020000c1825 */ /* 0x000fc600078e000c */
[----:B------:R0:W5:Y:S04]  /*0950*/  @P0 LDG.E.128 R88, desc[UR6][R16.64+0x10] ;  /* 0x0000100610580981 */ /* 0x000168000c1e1d00 */
[----:B--2---:R2:W3:Y:S01]  /*0960*/  @P1 LDG.E.128 R28, desc[UR6][R8.64+0x10] ;  /* 0x00001006081c1981 */ /* 0x0044e2000c1e1d00 */
[----:B------:R-:W-:Y:S01]  /*0970*/  @P1 IADD3 R0, PT, PT, R0, 0x20, RZ ;  /* 0x0000002000001810 */ /* 0x000fe20007ffe0ff */
[----:B-1----:R-:W1:Y:S02]  /*0980*/  @P3 LDC.64 R10, c[0x0][0x3d0] ;  /* 0x0000f400ff0a3b82 */ /* 0x002e640000000a00 */
[----:B------:R-:W5:Y:S02]  /*0990*/  @P1 LD.E.128 R236, desc[UR6][R20.64] ;  /* 0x0000000614ec1980 */ /* 0x000f64000c101d00 */
[----:B0-----:R-:W-:-:S02]  /*09a0*/  @P2 IMAD.WIDE.U32 R14, R0, 0x20, R14 ;  /* 0x00000020000e2825 */ /* 0x001fc400078e000e */
[----:B------:R0:W5:Y:S02]  /*09b0*/  @P1 LD.E.128 R240, desc[UR6][R20.64+0x10] ;  /* 0x0000100614f01980 */ /* 0x000164000c101d00 */
[----:B------:R-:W1:Y:S02]  /*09c0*/  @P3 LDC.64 R16, c[0x0][0x438] ;  /* 0x00010e00ff103b82 */ /* 0x000e640000000a00 */
[----:B------:R0:W5:Y:S04]  /*09d0*/  @P1 LDG.E.128 R84, desc[UR6][R12.64] ;  /* 0x000000060c541981 */ /* 0x000168000c1e1d00 */
[----:B------:R0:W5:Y:S02]  /*09e0*/  @P1 LDG.E.128 R80, desc[UR6][R12.64+0x10] ;  /* 0x000010060c501981 */ /* 0x000164000c1e1d00 */
[----:B--2---:R-:W2:Y:S02]  /*09f0*/  @P3 LDC.64 R8, c[0x0][0x3e8] ;  /* 0x0000fa00ff083b82 */ /* 0x004ea40000000a00 */
[----:B----4-:R4:W-:Y:S04]  /*0a00*/  @P0 STL.64 [R1+0xd0], R40 ;  /* 0x0000d02801000387 */ /* 0x0109e80000100a00 */
[----:B------:R-:W2:Y:S04]  /*0a10*/  @P2 LDG.E.128 R24, desc[UR6][R14.64+0x10] ;  /* 0x000010060e182981 */ /* 0x000ea8000c1e1d00 */
[----:B------:R0:W-:Y:S04]  /*0a20*/  @P0 STL.64 [R1+0xd8], R42 ;  /* 0x0000d82a01000387 */ /* 0x0001e80000100a00 */
[----:B----4-:R4:W4:Y:S01]  /*0a30*/  LDL.64 R40, [R1+0x50] ;  /* 0x0000500001287983 */ /* 0x0109220000100a00 */
[----:B------:R-:W-:-:S03]  /*0a40*/  @P2 IMAD.WIDE.U32 R6, R0, 0x20, R6 ;  /* 0x0000002000062825 */ /* 0x000fc600078e0006 */
[----:B------:R-:W4:Y:S04]  /*0a50*/  @P2 LDG.E.128 R132, desc[UR6][R14.64] ;  /* 0x000000060e842981 */ /* 0x000f28000c1e1d00 */
[----:B0-----:R0:W4:Y:S04]  /*0a60*/  LDL.64 R42, [R1+0x58] ;  /* 0x00005800012a7983 */ /* 0x0011280000100a00 */
[----:B------:R1:W-:Y:S04]  /*0a70*/  @P0 STL.64 [R1+0xc0], R36 ;  /* 0x0000c02401000387 */ /* 0x0003e80000100a00 */
[----:B------:R0:W-:Y:S01]  /*0a80*/  @P0 STL.64 [R1+0xc8], R38 ;  /* 0x0000c82601000387 */ /* 0x0001e20000100a00 */
[----:B------:R-:W-:-:S03]  /*0a90*/  @P2 IMAD.WIDE.U32 R18, R0, 0x20, R18 ;  /* 0x0000002000122825 */ /* 0x000fc600078e0012 */
[----:B------:R2:W5:Y:S04]  /*0aa0*/  @P2 LD.E.128 R244, desc[UR6][R6.64] ;  /* 0x0000000606f42980 */ /* 0x000568000c101d00 */
[----:B-1----:R1:W4:Y:S04]  /*0ab0*/  LDL.64 R36, [R1+0x40] ;  /* 0x0000400001247983 */ /* 0x0023280000100a00 */
[----:B0-----:R1:W4:Y:S04]  /*0ac0*/  LDL.64 R38, [R1+0x48] ;  /* 0x0000480001267983 */ /* 0x0013280000100a00 */
[----:B------:R0:W-:Y:S04]  /*0ad0*/  @P1 STL.64 [R1+0xb0], R32 ;  /* 0x0000b02001001387 */ /* 0x0001e80000100a00 */
[----:B------:R1:W-:Y:S01]  /*0ae0*/  @P1 STL.64 [R1+0xb8], R34 ;  /* 0x0000b82201001387 */ /* 0x0003e20000100a00 */
[----:B------:R-:W-:-:S02]  /*0af0*/  ISETP.GE.U32.AND P0, PT, R4, 0x120, PT ;  /* 0x000001200400780c */ /* 0x000fc40003f06070 */
[----:B------:R-:W-:Y:S01]  /*0b00*/  @P2 IADD3 R0, PT, PT, R0, 0x20, RZ ;  /* 0x0000002000002810 */ /* 0x000fe20007ffe0ff */
[----:B------:R2:W5:Y:S04]  /*0b10*/  @P2 LD.E.128 R248, desc[UR6][R6.64+0x10] ;  /* 0x0000100606f82980 */ /* 0x000568000c101d00 */
[----:B0-----:R0:W4:Y:S04]  /*0b20*/  LDL.64 R32, [R1+0x20] ;  /* 0x0000200001207983 */ /* 0x0011280000100a00 */
[----:B-1----:R0:W4:Y:S02]  /*0b30*/  LDL.64 R34, [R1+0x28] ;  /* 0x0000280001227983 */ /* 0x0021240000100a00 */
[----:B------:R-:W1:Y:S02]  /*0b40*/  @P0 LDC.64 R22, c[0x0][0x3d0] ;  /* 0x0000f400ff160b82 */ /* 0x000e640000000a00 */
[----:B------:R0:W5:Y:S04]  /*0b50*/  @P2 LDG.E.128 R76, desc[UR6][R18.64] ;  /* 0x00000006124c2981 */ /* 0x000168000c1e1d00 */
[----:B------:R0:W5:Y:S02]  /*0b60*/  @P2 LDG.E.128 R72, desc[UR6][R18.64+0x10] ;  /* 0x0000100612482981 */ /* 0x000164000c1e1d00 */
[----:B------:R-:W0:Y:S02]  /*0b70*/  @P0 LDC.64 R20, c[0x0][0x3e8] ;  /* 0x0000fa00ff140b82 */ /* 0x000e240000000a00 */
[----:B---3--:R3:W-:Y:S04]  /*0b80*/  @P1 STL.64 [R1+0xa0], R28 ;  /* 0x0000a01c01001387 */ /* 0x0087e80000100a00 */
[----:B------:R1:W-:Y:S04]  /*0b90*/  @P1 STL.64 [R1+0xa8], R30 ;  /* 0x0000a81e01001387 */ /* 0x0003e80000100a00 */
[----:B---3--:R3:W3:Y:S04]  /*0ba0*/  LDL.64 R28, [R1+0x30] ;  /* 0x00003000011c7983 */ /* 0x0086e80000100a00 */
[----:B-1----:R1:W3:Y:S01]  /*0bb0*/  LDL.64 R30, [R1+0x38] ;  /* 0x00003800011e7983 */ /* 0x0022e20000100a00 */
[----:B------:R-:W-:-:S04]  /*0bc0*/  @P3 IMAD.WIDE.U32 R10, R0, 0x20, R10 ;  /* 0x00000020000a3825 */ /* 0x000fc800078e000a */
[C---:B------:R-:W-:Y:S01]  /*0bd0*/  @P3 IMAD.WIDE.U32 R16, R0.reuse, 0x20, R16 ;  /* 0x0000002000103825 */ /* 0x040fe200078e0010 */
[----:B------:R-:W3:Y:S03]  /*0be0*/  @P3 LDG.E.128 R52, desc[UR6][R10.64+0x10] ;  /* 0x000010060a343981 */ /* 0x000ee6000c1e1d00 */
[C---:B--2---:R-:W-:Y:S01]  /*0bf0*/  @P3 IMAD.WIDE.U32 R8, R0.reuse, 0x20, R8 ;  /* 0x0000002000083825 */ /* 0x044fe200078e0008 */
[----:B------:R2:W-:Y:S01]  /*0c00*/  @P2 STL.64 [R1+0x80], R24 ;  /* 0x0000801801002387 */ /* 0x0005e20000100a00 */
[----:B------:R-:W-:-:S03]  /*0c10*/  @P3 IADD3 R0, PT, PT, R0, 0x20, RZ ;  /* 0x0000002000003810 */ /* 0x000fc60007ffe0ff */
[----:B------:R-:W3:Y:S04]  /*0c20*/  @P3 LD.E.128 R44, desc[UR6][R16.64+0x10] ;  /* 0x00001006102c3980 */ /* 0x000ee8000c101d00 */
[----:B------:R-:W3:Y:S01]  /*0c30*/  @P3 LD.E.128 R48, desc[UR6][R16.64] ;  /* 0x0000000610303980 */ /* 0x000ee2000c101d00 */
[----:B--2---:R-:W2:Y:S01]  /*0c40*/  @P0 LDC.64 R24, c[0x0][0x438] ;  /* 0x00010e00ff180b82 */ /* 0x004ea20000000a00 */
[C---:B------:R-:W-:Y:S02]  /*0c50*/  @P0 IMAD.WIDE.U32 R22, R0.reuse, 0x20, R22 ;  /* 0x0000002000160825 */ /* 0x040fe400078e0016 */
[----:B------:R-:W3:Y:S04]  /*0c60*/  @P3 LDG.E.128 R128, desc[UR6][R10.64] ;  /* 0x000000060a803981 */ /* 0x000ee8000c1e1d00 */
[----:B----4-:R-:W4:Y:S04]  /*0c70*/  @P0 LDG.E.128 R40, desc[UR6][R22.64] ;  /* 0x0000000616280981 */ /* 0x010f28000c1e1d00 */
[----:B------:R1:W5:Y:S04]  /*0c80*/  @P3 LDG.E.128 R68, desc[UR6][R8.64] ;  /* 0x0000000608443981 */ /* 0x000368000c1e1d00 */
[----:B------:R1:W5:Y:S01]  /*0c90*/  @P3 LDG.E.128 R64, desc[UR6][R8.64+0x10] ;  /* 0x0000100608403981 */ /* 0x000362000c1e1d00 */
[----:B--2---:R-:W-:-:S03]  /*0ca0*/  @P0 IMAD.WIDE.U32 R24, R0, 0x20, R24 ;  /* 0x0000002000180825 */ /* 0x004fc600078e0018 */
[----:B------:R-:W2:Y:S04]  /*0cb0*/  @P0 LDG.E.128 R36, desc[UR6][R22.64+0x10] ;  /* 0x0000100616240981 */ /* 0x000ea8000c1e1d00 */
[----:B------:R-:W4:Y:S01]  /*0cc0*/  @P0 LD.E.128 R32, desc[UR6][R24.64] ;  /* 0x0000000618200980 */ /* 0x000f22000c101d00 */
[----:B0-----:R-:W-:-:S05]  /*0cd0*/  @P0 IMAD.WIDE.U32 R20, R0, 0x20, R20 ;  /* 0x0000002000140825 */ /* 0x001fca00078e0014 */
[----:B------:R1:W5:Y:S04]  /*0ce0*/  @P0 LDG.E.128 R60, desc[UR6][R20.64] ;  /* 0x00000006143c0981 */ /* 0x000368000c1e1d00 */
[----:B------:R1:W5:Y:S04]  /*0cf0*/  @P0 LDG.E.128 R56, desc[UR6][R20.64+0x10] ;  /* 0x0000100614380981 */ /* 0x000368000c1e1d00 */
[----:B---3--:R-:W3:Y:S04]  /*0d00*/  @P0 LD.E.128 R28, desc[UR6][R24.64+0x10] ;  /* 0x00001006181c0980 */ /* 0x008ee8000c101d00 */
[----:B------:R1:W-:Y:S04]  /*0d10*/  @P2 STL.64 [R1+0x88], R26 ;  /* 0x0000881a01002387 */ /* 0x0003e80000100a00 */
        /* <DEDUP_REMOVED lines=34> */
.L_x_44064:
        /* <DEDUP_REMOVED lines=171> */
[----:B--2---:R-:W-:Y:S04]  /*19f0*/  @P0 STL.64 [R1+0x100], R136 ;  /* 0x0001008801000387 */ /* 0x004fe80000100a00 */
        /* <DEDUP_REMOVED lines=37> */
[----:B0-----:R-:W-:Y:S01]  /*1c50*/  MOV R138, R31 ;  /* 0x0000001f008a7202 */ /* 0x001fe20000000f00 */
[----:B------:R-:W-:Y:S01]  /*1c60*/  @P1 IMAD.WIDE.U32 R18, R0, 0x20, R18 ;  /* 0x0000002000121825 */ /* 0x000fe200078e0012 */
[----:B------:R-:W-:-:S03]  /*1c70*/  MOV R139, R30 ;  /* 0x0000001e008b7202 */ /* 0x000fc60000000f00 */
[C---:B------:R-:W-:Y:S01]  /*1c80*/  @P1 IMAD.WIDE.U32 R20, R0.reuse, 0x20, R20 ;  /* 0x0000002000141825 */ /* 0x040fe200078e0014 */
[----:B------:R-:W-:Y:S01]  /*1c90*/  @P1 IADD3 R0, PT, PT, R0, 0x20, RZ ;  /* 0x0000002000001810 */ /* 0x000fe20007ffe0ff */
[----:B------:R-:W0:Y:S01]  /*1ca0*/  @P5 LDC.64 R14, c[0x0][0x3d0] ;  /* 0x0000f400ff0e5b82 */ /* 0x000e220000000a00 */
[----:B------:R-:W-:Y:S02]  /*1cb0*/  MOV R144, R5 ;  /* 0x0000000500907202 */ /* 0x000fe40000000f00 */
[----:B------:R-:W-:-:S05]  /*1cc0*/  MOV R145, R3 ;  /* 0x0000000300917202 */ /* 0x000fca0000000f00 */
[----:B------:R-:W0:Y:S01]  /*1cd0*/  @P5 LDC.64 R30, c[0x0][0x3e8] ;  /* 0x0000fa00ff1e5b82 */ /* 0x000e220000000a00 */
[C---:B------:R-:W-:Y:S01]  /*1ce0*/  @P2 IMAD.WIDE.U32 R10, R0.reuse, 0x20, R6 ;  /* 0x00000020000a2825 */ /* 0x040fe200078e0006 */
[----:B------:R-:W-:Y:S01]  /*1cf0*/  MOV R136, R33 ;  /* 0x0000002100887202 */ /* 0x000fe20000000f00 */
[----:B------:R0:W5:Y:S02]  /*1d00*/  @P1 LDG.E.128 R100, desc[UR6][R20.64] ;  /* 0x0000000614641981 */ /* 0x000164000c1e1d00 */
[C---:B-1----:R-:W-:Y:S01]  /*1d10*/  @P2 IMAD.WIDE.U32 R22, R0.reuse, 0x20, R22 ;  /* 0x0000002000162825 */ /* 0x042fe200078e0016 */
        /* <DEDUP_REMOVED lines=15> */
[----:B------:R0:W5:Y:S04]  /*1e10*/  @P4 LDG.E.128 R80, desc[UR6][R24.64+0x10] ;  /* 0x0000100618504981 */ /* 0x000168000c1e1d00 */
[----:B------:R0:W5:Y:S04]  /*1e20*/  @P3 LDG.E.128 R76, desc[UR6][R28.64] ;  /* 0x000000061c4c3981 */ /* 0x000168000c1e1d00 */
        /* <DEDUP_REMOVED lines=9> */
[----:B------:R-:W3:Y:S04]  /*1ec0*/  @P3 LDG.E.128 R136, desc[UR6][R26.64] ;  /* 0x000000061a883981 */ /* 0x000ee8000c1e1d00 */
[----:B--2---:R-:W2:Y:S04]  /*1ed0*/  @P1 LDG.E.128 R160, desc[UR6][R18.64] ;  /* 0x0000000612a01981 */ /* 0x004ea8000c1e1d00 */
[----:B------:R-:W4:Y:S01]  /*1ee0*/  @P1 LDG.E.128 R156, desc[UR6][R18.64+0x10] ;  /* 0x00001006129c1981 */ /* 0x000f22000c1e1d00 */
[----:B0-----:R-:W-:-:S03]  /*1ef0*/  @P5 IMAD.WIDE.U32 R14, R0, 0x20, R14 ;  /* 0x00000020000e5825 */ /* 0x001fc600078e000e */
[----:B------:R-:W3:Y:S04]  /*1f00*/  @P3 LDG.E.128 R132, desc[UR6][R26.64+0x10] ;  /* 0x000010061a843981 */ /* 0x000ee8000c1e1d00 */
[----:B------:R-:W3:Y:S01]  /*1f10*/  @P2 LDG.E.128 R152, desc[UR6][R10.64] ;  /* 0x000000060a982981 */ /* 0x000ee2000c1e1d00 */
[C---:B------:R-:W-:Y:S01]  /*1f20*/  @P5 IMAD.WIDE.U32 R30, R0.reuse, 0x20, R30 ;  /* 0x00000020001e5825 */ /* 0x040fe200078e001e */
[----:B------:R-:W-:Y:S02]  /*1f30*/  @P5 IADD3 R0, PT, PT, R0, 0x20, RZ ;  /* 0x0000002000005810 */ /* 0x000fe40007ffe0ff */
[----:B------:R-:W3:Y:S04]  /*1f40*/  @P5 LDG.E.128 R128, desc[UR6][R14.64] ;  /* 0x000000060e805981 */ /* 0x000ee8000c1e1d00 */
[----:B------:R-:W3:Y:S04]  /*1f50*/  @P2 LDG.E.128 R148, desc[UR6][R10.64+0x10] ;  /* 0x000010060a942981 */ /* 0x000ee8000c1e1d00 */
[----:B------:R-:W3:Y:S01]  /*1f60*/  @P4 LDG.E.128 R144, desc[UR6][R12.64] ;  /* 0x000000060c904981 */ /* 0x000ee2000c1e1d00 */
[----:B-1----:R-:W-:-:S03]  /*1f70*/  @P0 IMAD.WIDE.U32 R16, R0, 0x20, R6 ;  /* 0x0000002000100825 */ /* 0x002fc600078e0006 */
[----:B------:R-:W3:Y:S04]  /*1f80*/  @P5 LDG.E.128 R44, desc[UR6][R14.64+0x10] ;  /* 0x000010060e2c5981 */ /* 0x000ee8000c1e1d00 */
[----:B------:R-:W3:Y:S04]  /*1f90*/  @P0 LDG.E.128 R40, desc[UR6][R16.64] ;  /* 0x0000000610280981 */ /* 0x000ee8000c1e1d00 */
[----:B------:R-:W3:Y:S01]  /*1fa0*/  @P0 LDG.E.128 R36, desc[UR6][R16.64+0x10] ;  /* 0x0000100610240981 */ /* 0x000ee2000c1e1d00 */
        /* <DEDUP_REMOVED lines=48> */
[----:B----4-:R0:W-:Y:S04]  /*22b0*/  @P1 STL.64 [R1+0xe0], R156 ;  /* 0x0000e09c01001387 */ /* 0x0101e80000100a00 */
[----:B------:R0:W-:Y:S04]  /*22c0*/  @P1 STL.64 [R1+0xe8], R158 ;  /* 0x0000e89e01001387 */ /* 0x0001e80000100a00 */
[----:B------:R0:W-:Y:S04]  /*22d0*/  STL [R1+0x34], RZ ;  /* 0x000034ff01007387 */ /* 0x0001e80000100800 */
[----:B------:R0:W-:Y:S04]  /*22e0*/  STL [R1+0x30], RZ ;  /* 0x000030ff01007387 */ /* 0x0001e80000100800 */
[----:B---3--:R0:W-:Y:S04]  /*22f0*/  @P2 STL.64 [R1+0xd0], R152 ;  /* 0x0000d09801002387 */ /* 0x0081e80000100a00 */
        /* <DEDUP_REMOVED lines=31> */
.L_x_44065:
[----:B------:R-:W-:Y:S05]  /*24f0*/  BSYNC.RECONVERGENT B0 ;  /* 0x0000000000007941 */ /* 0x000fea0003800200 */
.L_x_44063:
        /* <DEDUP_REMOVED lines=14> */
.L_x_44127:
[----:B------:R-:W0:Y:S01]  /*25e0*/  @UP0 LDCU.64 UR4, c[0x0][0x3e0] ;  /* 0x00007c00ff0407ac */ /* 0x000e220008000a00 */
[----:B------:R-:W-:Y:S01]  /*25f0*/  PLOP3.LUT P0, PT, PT, PT, UP0, 0x80, 0x8 ;  /* 0x000000000008781c */ /* 0x000fe20003f0f008 */
[----:B-1----:R-:W-:Y:S01]  /*2600*/  HFMA2 R128, -RZ, RZ, 0, 1.1920928955078125e-07 ;  /* 0x00000002ff807431 */ /* 0x002fe200000001ff */
        /* <DEDUP_REMOVED lines=8> */
[----:B--2---:R-:W-:Y:S02]  /*2690*/  @P0 HADD2.F32 R173, -RZ, R3.H0_H0 ;  /* 0x20000003ffad0230 */ /* 0x004fe40000004100 */
        /* <DEDUP_REMOVED lines=15> */
[----:B------:R-:W3:Y:S01]  /*2790*/  LDG.E.128 R44, desc[UR6][R44.64] ;  /* 0x000000062c2c7981 */ /* 0x000ee2000c1e1d00 */
[----:B-----5:R-:W-:Y:S02]  /*27a0*/  HADD2.F32 R2, -RZ, R24.H0_H0 ;  /* 0x20000018ff027230 */ /* 0x020fe40000004100 */
[----:B------:R-:W-:Y:S02]  /*27b0*/  HADD2.F32 R128, -RZ, R26.H0_H0 ;  /* 0x2000001aff807230 */ /* 0x000fe40000004100 */
[--C-:B------:R-:W-:Y:S02]  /*27c0*/  HADD2.F32 R129, -RZ, R25.reuse.H0_H0 ;  /* 0x20000019ff817230 */ /* 0x100fe40000004100 */
[----:B------:R-:W-:Y:S01]  /*27d0*/  FMUL.FTZ R2, R2, R173 ;  /* 0x000000ad02027220 */ /* 0x000fe20000410000 */
[----:B------:R-:W-:Y:S02]  /*27e0*/  HADD2.F32 R24, -RZ, R24.H1_H1 ;  /* 0x30000018ff187230 */ /* 0x000fe40000004100 */
[----:B------:R-:W-:-:S02]  /*27f0*/  HADD2.F32 R25, -RZ, R25.H1_H1 ;  /* 0x30000019ff197230 */ /* 0x000fc40000004100 */
[-C--:B------:R-:W-:Y:S01]  /*2800*/  FMUL.FTZ R129, R129, R173.reuse ;  /* 0x000000ad81817220 */ /* 0x080fe20000410000 */
[-C--:B------:R-:W-:Y:S02]  /*2810*/  FMUL.FTZ R24, R24, R173.reuse ;  /* 0x000000ad18187220 */ /* 0x080fe40000410000 */
[----:B------:R-:W-:Y:S01]  /*2820*/  FMUL.FTZ R25, R25, R173 ;  /* 0x000000ad19197220 */ /* 0x000fe20000410000 */
[----:B---3--:R-:W-:Y:S02]  /*2830*/  HADD2.F32 R10, -RZ, R44.H0_H0 ;  /* 0x2000002cff0a7230 */ /* 0x008fe40000004100 */
[----:B------:R-:W-:-:S03]  /*2840*/  HADD2.F32 R130, -RZ, R45.H0_H0 ;  /* 0x2000002dff827230 */ /* 0x000fc60000004100 */
[----:B------:R-:W-:Y:S01]  /*2850*/  FFMA.FTZ R2, R2, R124, R10 ;  /* 0x0000007c02027223 */ /* 0x000fe2000001000a */
[----:B------:R-:W-:Y:S02]  /*2860*/  HADD2.F32 R10, -RZ, R26.H1_H1 ;  /* 0x3000001aff0a7230 */ /* 0x000fe40000004100 */
[-C--:B------:R-:W-:Y:S01]  /*2870*/  FMUL.FTZ R26, R128, R173.reuse ;  /* 0x000000ad801a7220 */ /* 0x080fe20000410000 */
[--C-:B------:R-:W-:Y:S02]  /*2880*/  HADD2.F32 R128, -RZ, R46.reuse.H0_H0 ;  /* 0x2000002eff807230 */ /* 0x100fe40000004100 */
[----:B------:R-:W-:Y:S01]  /*2890*/  FFMA.FTZ R154, R129, R126, R130 ;  /* 0x0000007e819a7223 */ /* 0x000fe20000010082 */
[----:B------:R-:W-:Y:S02]  /*28a0*/  HADD2.F32 R129, -RZ, R46.H1_H1 ;  /* 0x3000002eff817230 */ /* 0x000fe40000004100 */
[----:B------:R-:W-:Y:S01]  /*28b0*/  FMUL.FTZ R10, R10, R173 ;  /* 0x000000ad0a0a7220 */ /* 0x000fe20000410000 */
[----:B------:R-:W-:Y:S01]  /*28c0*/  FFMA.FTZ R155, R26, R120, R128 ;  /* 0x000000781a9b7223 */ /* 0x000fe20000010080 */
[----:B------:R-:W-:-:S02]  /*28d0*/  HADD2.F32 R26, -RZ, R27.H0_H0 ;  /* 0x2000001bff1a7230 */ /* 0x000fc40000004100 */
[----:B------:R-:W-:Y:S01]  /*28e0*/  FFMA.FTZ R10, R10, R121, R129 ;  /* 0x000000790a0a7223 */ /* 0x000fe20000010081 */
[----:B------:R-:W-:Y:S02]  /*28f0*/  HADD2.F32 R128, -RZ, R27.H1_H1 ;  /* 0x3000001bff807230 */ /* 0x000fe40000004100 */
[--C-:B------:R-:W-:Y:S02]  /*2900*/  HADD2.F32 R129, -RZ, R47.reuse.H0_H0 ;  /* 0x2000002fff817230 */ /* 0x100fe40000004100 */
[----:B------:R-:W-:Y:S01]  /*2910*/  FMUL.FTZ R27, R26, R173 ;  /* 0x000000ad1a1b7220 */ /* 0x000fe20000410000 */
[----:B------:R-:W-:Y:S01]  /*2920*/  F2FP.F16.F32.PACK_AB R130, R10, R155 ;  /* 0x0000009b0a82723e */ /* 0x000fe200000000ff */
[----:B------:R-:W-:Y:S01]  /*2930*/  FMUL.FTZ R26, R128, R173 ;  /* 0x000000ad801a7220 */ /* 0x000fe20000410000 */
[----:B------:R-:W-:Y:S02]  /*2940*/  HADD2.F32 R128, -RZ, R47.H1_H1 ;  /* 0x3000002fff807230 */ /* 0x000fe40000004100 */
[----:B------:R-:W-:Y:S01]  /*2950*/  FFMA.FTZ R27, R27, R122, R129 ;  /* 0x0000007a1b1b7223 */ /* 0x000fe20000010081 */
[----:B------:R-:W-:-:S02]  /*2960*/  HADD2.F32 R129, -RZ, R45.H1_H1 ;  /* 0x3000002dff817230 */ /* 0x000fc40000004100 */
[----:B------:R-:W-:Y:S01]  /*2970*/  FFMA.FTZ R26, R26, R123, R128 ;  /* 0x0000007b1a1a7223 */ /* 0x000fe20000010080 */
[----:B------:R-:W-:Y:S02]  /*2980*/  HADD2.F32 R128, -RZ, R44.H1_H1 ;  /* 0x3000002cff807230 */ /* 0x000fe40000004100 */
[----:B------:R-:W-:Y:S02]  /*2990*/  FFMA.FTZ R25, R25, R127, R129 ;  /* 0x0000007f19197223 */ /* 0x000fe40000010081 */
[----:B------:R-:W-:Y:S01]  /*29a0*/  F2FP.F16.F32.PACK_AB R131, R26, R27 ;  /* 0x0000001b1a83723e */ /* 0x000fe200000000ff */
[----:B------:R-:W-:Y:S02]  /*29b0*/  FFMA.FTZ R24, R24, R125, R128 ;  /* 0x0000007d18187223 */ /* 0x000fe40000010080 */
[----:B------:R-:W-:-:S03]  /*29c0*/  F2FP.F16.F32.PACK_AB R129, R25, R154 ;  /* 0x0000009a1981723e */ /* 0x000fc600000000ff */
[----:B------:R-:W-:Y:S01]  /*29d0*/  F2FP.F16.F32.PACK_AB R128, R24, R2 ;  /* 0x000000021880723e */ /* 0x000fe200000000ff */
[----:B------:R-:W-:Y:S06]  /*29e0*/  BRA `(.L_x_44069) ;  /* 0x0000000000707947 */ /* 0x000fec0003800000 */
.L_x_44068:
[----:B---3-5:R-:W-:Y:S02]  /*29f0*/  HADD2.F32 R10, -RZ, R25.H0_H0 ;  /* 0x20000019ff0a7230 */ /* 0x028fe40000004100 */
[--C-:B------:R-:W-:Y:S02]  /*2a00*/  HADD2.F32 R2, -RZ, R26.reuse.H0_H0 ;  /* 0x2000001aff027230 */ /* 0x100fe40000004100 */
[----:B------:R-:W-:Y:S02]  /*2a10*/  HADD2.F32 R129, -RZ, R26.H1_H1 ;  /* 0x3000001aff817230 */ /* 0x000fe40000004100 */
        /* <DEDUP_REMOVED lines=11> */
[----:B------:R-:W-:Y:S01]  /*2ad0*/  FMUL.FTZ R2, R128, R124 ;  /* 0x0000007c80027220 */ /* 0x000fe20000410000 */
        /* <DEDUP_REMOVED lines=9> */
[----:B------:R-:W-:Y:S02]  /*2b70*/  F2FP.F16.F32.PACK_AB R130, R10, R155 ;  /* 0x0000009b0a82723e */ /* 0x000fe400000000ff */
[----:B------:R-:W-:Y:S02]  /*2b80*/  F2FP.F16.F32.PACK_AB R131, R26, R27 ;  /* 0x0000001b1a83723e */ /* 0x000fe400000000ff */
[----:B------:R-:W-:Y:S02]  /*2b90*/  F2FP.F16.F32.PACK_AB R129, R25, R154 ;  /* 0x0000009a1981723e */ /* 0x000fe400000000ff */
[----:B------:R-:W-:-:S07]  /*2ba0*/  F2FP.F16.F32.PACK_AB R128, R24, R2 ;  /* 0x000000021880723e */ /* 0x000fce00000000ff */
.L_x_44069:
[----:B------:R-:W0:Y:S01]  /*2bb0*/  LDC.64 R174, c[0x0][0x3a8] ;  /* 0x0000ea00ffae7b82 */ /* 0x000e220000000a00 */
[C---:B------:R-:W-:Y:S01]  /*2bc0*/  IADD3 R176, PT, PT, R3.reuse, 0x20, RZ ;  /* 0x0000002003b07810 */ /* 0x040fe20007ffe0ff */
[----:B0-----:R-:W-:-:S05]  /*2bd0*/  IMAD.WIDE.U32 R174, R3, 0x10, R174 ;  /* 0x0000001003ae7825 */ /* 0x001fca00078e00ae */
[----:B------:R0:W-:Y:S02]  /*2be0*/  STG.E.128 desc[UR6][R174.64], R128 ;  /* 0x00000080ae007986 */ /* 0x0001e4000c101d06 */
.L_x_44067:
[----:B------:R-:W-:Y:S05]  /*2bf0*/  BSYNC.RECONVERGENT B0 ;  /* 0x0000000000007941 */ /* 0x000fea0003800200 */
.L_x_44066:
[----:B------:R-:W-:Y:S01]  /*2c00*/  ISETP.GE.U32.AND P0, PT, R4, 0x40, PT ;  /* 0x000000400400780c */ /* 0x000fe20003f06070 */
[----:B------:R-:W-:Y:S01]  /*2c10*/  BSSY.RECONVERGENT B0, `(.L_x_44070) ;  /* 0x0000052000007945 */ /* 0x000fe20003800200 */
[----:B------:R-:W-:-:S11]  /*2c20*/  LOP3.LUT R0, R0, 0xfffff7ff, RZ, 0xc0, !PT ;  /* 0xfffff7ff00007812 */ /* 0x000fd600078ec0ff */
[----:B------:R-:W-:Y:S01]  /*2c30*/  @P0 LOP3.LUT R0, R0, 0x800, RZ, 0xfc, !PT ;  /* 0x0000080000000812 */ /* 0x000fe200078efcff */
[----:B------:R-:W-:Y:S06]  /*2c40*/  @!P0 BRA `(.L_x_44071) ;  /* 0x0000000400388947 */ /* 0x000fec0003800000 */
[----:B------:R-:W-:-:S04]  /*2c50*/  ISETP.NE.U32.AND P0, PT, RZ, UR8, PT ;  /* 0x00000008ff007c0c */ /* 0x000fc8000bf05070 */
[----:B------:R-:W-:-:S13]  /*2c60*/  ISETP.NE.AND.EX P0, PT, RZ, UR9, PT, P0 ;  /* 0x00000009ff007c0c */ /* 0x000fda000bf05300 */
[----:B---3--:R-:W1:Y:S02]  /*2c70*/  @P0 LDC.64 R8, c[0x0][0x3a0] ;  /* 0x0000e800ff080b82 */ /* 0x008e640000000a00 */
[----:B-1----:R-:W-:-:S05]  /*2c80*/  @P0 IMAD.WIDE.U32 R8, R176, 0x10, R8 ;  /* 0x00000010b0080825 */ /* 0x002fca00078e0008 */
[----:B------:R1:W5:Y:S02]  /*2c90*/  @P0 LDG.E.128 R44, desc[UR6][R8.64] ;  /* 0x00000006082c0981 */ /* 0x000364000c1e1d00 */
[----:B-1----:R-:W1:Y:S02]  /*2ca0*/  LDC.64 R8, c[0x0][0x390] ;  /* 0x0000e400ff087b82 */ /* 0x002e640000000a00 */
[----:B-1----:R-:W-:-:S05]  /*2cb0*/  IMAD.WIDE.U32 R8, R176, 0x10, R8 ;  /* 0x00000010b0087825 */ /* 0x002fca00078e0008 */
[----:B0-----:R0:W5:Y:S01]  /*2cc0*/  LDG.E.128 R128, desc[UR6][R8.64] ;  /* 0x0000000608807981 */ /* 0x001162000c1e1d00 */
[----:B------:R-:W-:Y:S05]  /*2cd0*/  @!P0 BRA `(.L_x_44072) ;  /* 0x0000000000948947 */ /* 0x000fea0003800000 */
[----:B0----5:R-:W-:Y:S02]  /*2ce0*/  HADD2.F32 R9, -RZ, R128.H0_H0 ;  /* 0x20000080ff097230 */ /* 0x021fe40000004100 */
[----:B------:R-:W-:Y:S02]  /*2cf0*/  HADD2.F32 R8, -RZ, R129.H0_H0 ;  /* 0x20000081ff087230 */ /* 0x000fe40000004100 */
[----:B------:R-:W-:Y:S02]  /*2d00*/  HADD2.F32 R21, -RZ, R44.H0_H0 ;  /* 0x2000002cff157230 */ /* 0x000fe40000004100 */
[-C--:B------:R-:W-:Y:S01]  /*2d10*/  FMUL.FTZ R17, R9, R173.reuse ;  /* 0x000000ad09117220 */ /* 0x080fe20000410000 */
[--C-:B------:R-:W-:Y:S02]  /*2d20*/  HADD2.F32 R9, -RZ, R45.reuse.H0_H0 ;  /* 0x2000002dff097230 */ /* 0x100fe40000004100 */
[----:B------:R-:W-:Y:S01]  /*2d30*/  FMUL.FTZ R8, R8, R173 ;  /* 0x000000ad08087220 */ /* 0x000fe20000410000 */
[----:B------:R-:W-:-:S02]  /*2d40*/  HADD2.F32 R22, -RZ, R45.H1_H1 ;  /* 0x3000002dff167230 */ /* 0x000fc40000004100 */
[----:B------:R-:W-:Y:S01]  /*2d50*/  FFMA.FTZ R156, R17, R116, R21 ;  /* 0x00000074119c7223 */ /* 0x000fe20000010015 */
[----:B------:R-:W-:Y:S02]  /*2d60*/  HADD2.F32 R21, -RZ, R46.H0_H0 ;  /* 0x2000002eff157230 */ /* 0x000fe40000004100 */
[----:B------:R-:W-:Y:S01]  /*2d70*/  FFMA.FTZ R157, R8, R118, R9 ;  /* 0x00000076089d7223 */ /* 0x000fe20000010009 */
[--C-:B------:R-:W-:Y:S02]  /*2d80*/  HADD2.F32 R8, -RZ, R130.reuse.H0_H0 ;  /* 0x20000082ff087230 */ /* 0x100fe40000004100 */
[----:B------:R-:W-:Y:S02]  /*2d90*/  HADD2.F32 R9, -RZ, R129.H1_H1 ;  /* 0x30000081ff097230 */ /* 0x000fe40000004100 */
[----:B------:R-:W-:Y:S02]  /*2da0*/  HADD2.F32 R17, -RZ, R130.H1_H1 ;  /* 0x30000082ff117230 */ /* 0x000fe40000004100 */
[----:B------:R-:W-:Y:S01]  /*2db0*/  FMUL.FTZ R8, R8, R173 ;  /* 0x000000ad08087220 */ /* 0x000fe20000410000 */
[----:B------:R-:W-:-:S02]  /*2dc0*/  HADD2.F32 R23, -RZ, R131.H1_H1 ;  /* 0x30000083ff177230 */ /* 0x000fc40000004100 */
[----:B------:R-:W-:Y:S01]  /*2dd0*/  FMUL.FTZ R9, R9, R173 ;  /* 0x000000ad09097220 */ /* 0x000fe20000410000 */
[----:B------:R-:W-:Y:S02]  /*2de0*/  HADD2.F32 R129, -RZ, R47.H1_H1 ;  /* 0x3000002fff817230 */ /* 0x000fe40000004100 */
[----:B------:R-:W-:Y:S01]  /*2df0*/  FFMA.FTZ R8, R8, R112, R21 ;  /* 0x0000007008087223 */ /* 0x000fe20000010015 */
[----:B------:R-:W-:Y:S02]  /*2e00*/  HADD2.F32 R21, -RZ, R46.H1_H1 ;  /* 0x3000002eff157230 */ /* 0x000fe40000004100 */
[----:B------:R-:W-:Y:S01]  /*2e10*/  FFMA.FTZ R9, R9, R119, R22 ;  /* 0x0000007709097223 */ /* 0x000fe20000010016 */
[----:B------:R-:W-:Y:S01]  /*2e20*/  FMUL.FTZ R17, R17, R173 ;  /* 0x000000ad11117220 */ /* 0x000fe20000410000 */
[----:B------:R-:W-:-:S03]  /*2e30*/  HADD2.F32 R22, -RZ, R131.H0_H0 ;  /* 0x20000083ff167230 */ /* 0x000fc60000004100 */
[----:B------:R-:W-:Y:S01]  /*2e40*/  FFMA.FTZ R17, R17, R113, R21 ;  /* 0x0000007111117223 */ /* 0x000fe20000010015 */
[----:B------:R-:W-:Y:S02]  /*2e50*/  HADD2.F32 R21, -RZ, R128.H1_H1 ;  /* 0x30000080ff157230 */ /* 0x000fe40000004100 */
[-C--:B------:R-:W-:Y:S01]  /*2e60*/  FMUL.FTZ R128, R22, R173.reuse ;  /* 0x000000ad16807220 */ /* 0x080fe20000410000 */
[-C--:B------:R-:W-:Y:S01]  /*2e70*/  FMUL.FTZ R22, R23, R173.reuse ;  /* 0x000000ad17167220 */ /* 0x080fe20000410000 */
[----:B------:R-:W-:Y:S01]  /*2e80*/  HADD2.F32 R23, -RZ, R47.H0_H0 ;  /* 0x2000002fff177230 */ /* 0x000fe20000004100 */
[----:B------:R-:W-:Y:S01]  /*2e90*/  F2FP.F16.F32.PACK_AB R130, R17, R8 ;  /* 0x000000081182723e */ /* 0x000fe200000000ff */
[----:B------:R-:W-:Y:S01]  /*2ea0*/  FMUL.FTZ R21, R21, R173 ;  /* 0x000000ad15157220 */ /* 0x000fe20000410000 */
[----:B------:R-:W-:Y:S01]  /*2eb0*/  FFMA.FTZ R22, R22, R115, R129 ;  /* 0x0000007316167223 */ /* 0x000fe20000010081 */
[----:B------:R-:W-:Y:S01]  /*2ec0*/  F2FP.F16.F32.PACK_AB R129, R9, R157 ;  /* 0x0000009d0981723e */ /* 0x000fe200000000ff */
[----:B------:R-:W-:Y:S01]  /*2ed0*/  FFMA.FTZ R23, R128, R114, R23 ;  /* 0x0000007280177223 */ /* 0x000fe20000010017 */
[----:B------:R-:W-:-:S04]  /*2ee0*/  HADD2.F32 R128, -RZ, R44.H1_H1 ;  /* 0x3000002cff807230 */ /* 0x000fc80000004100 */
[----:B------:R-:W-:Y:S01]  /*2ef0*/  F2FP.F16.F32.PACK_AB R131, R22, R23 ;  /* 0x000000171683723e */ /* 0x000fe200000000ff */
[----:B------:R-:W-:-:S05]  /*2f00*/  FFMA.FTZ R21, R21, R117, R128 ;  /* 0x0000007515157223 */ /* 0x000fca0000010080 */
[----:B------:R-:W-:Y:S01]  /*2f10*/  F2FP.F16.F32.PACK_AB R128, R21, R156 ;  /* 0x0000009c1580723e */ /* 0x000fe200000000ff */
[----:B------:R-:W-:Y:S06]  /*2f20*/  BRA `(.L_x_44073) ;  /* 0x0000000000707947 */ /* 0x000fec0003800000 */
.L_x_44072:
[--C-:B-----5:R-:W-:Y:S02]  /*2f30*/  HADD2.F32 R17, -RZ, R128.reuse.H0_H0 ;  /* 0x20000080ff117230 */ /* 0x120fe40000004100 */
[----:B0-----:R-:W-:Y:S02]  /*2f40*/  HADD2.F32 R9, -RZ, R129.H0_H0 ;  /* 0x20000081ff097230 */ /* 0x001fe40000004100 */
        /* <DEDUP_REMOVED lines=26> */
.L_x_44073:
[----:B------:R-:W0:Y:S02]  /*30f0*/  LDC.64 R174, c[0x0][0x3a8] ;  /* 0x0000ea00ffae7b82 */ /* 0x000e240000000a00 */
[C---:B0-----:R-:W-:Y:S01]  /*3100*/  IMAD.WIDE.U32 R174, R176.reuse, 0x10, R174 ;  /* 0x00000010b0ae7825 */ /* 0x041fe200078e00ae */
[----:B------:R-:W-:-:S04]  /*3110*/  IADD3 R176, PT, PT, R176, 0x20, RZ ;  /* 0x00000020b0b07810 */ /* 0x000fc80007ffe0ff */
[----:B------:R1:W-:Y:S03]  /*3120*/  STG.E.128 desc[UR6][R174.64], R128 ;  /* 0x00000080ae007986 */ /* 0x0003e6000c101d06 */
.L_x_44071:
[----:B------:R-:W-:Y:S05]  /*3130*/  BSYNC.RECONVERGENT B0 ;  /* 0x0000000000007941 */ /* 0x000fea0003800200 */
.L_x_44070:
[----:B------:R-:W-:Y:S01]  /*3140*/  ISETP.GE.U32.AND P0, PT, R4, 0x60, PT ;  /* 0x000000600400780c */ /* 0x000fe20003f06070 */
[----:B------:R-:W-:Y:S01]  /*3150*/  BSSY.RECONVERGENT B0, `(.L_x_44074) ;  /* 0x0000052000007945 */ /* 0x000fe20003800200 */
[----:B------:R-:W-:-:S11]  /*3160*/  LOP3.LUT R0, R0, 0xffffefff, RZ, 0xc0, !PT ;  /* 0xffffefff00007812 */ /* 0x000fd600078ec0ff */
[----:B------:R-:W-:Y:S01]  /*3170*/  @P0 LOP3.LUT R0, R0, 0x1000, RZ, 0xfc, !PT ;  /* 0x0000100000000812 */ /* 0x000fe200078efcff */
[----:B------:R-:W-:Y:S06]  /*3180*/  @!P0 BRA `(.L_x_44075) ;  /* 0x0000000400388947 */ /* 0x000fec0003800000 */
[----:B------:R-:W-:-:S04]  /*3190*/  ISETP.NE.U32.AND P0, PT, RZ, UR8, PT ;  /* 0x00000008ff007c0c */ /* 0x000fc8000bf05070 */
[----:B------:R-:W-:-:S13]  /*31a0*/  ISETP.NE.AND.EX P0, PT, RZ, UR9, PT, P0 ;  /* 0x00000009ff007c0c */ /* 0x000fda000bf05300 */
[----:B---3--:R-:W2:Y:S02]  /*31b0*/  @P0 LDC.64 R6, c[0x0][0x3a0] ;  /* 0x0000e800ff060b82 */ /* 0x008ea40000000a00 */
[----:B--2---:R-:W-:-:S05]  /*31c0*/  @P0 IMAD.WIDE.U32 R6, R176, 0x10, R6 ;  /* 0x00000010b0060825 */ /* 0x004fca00078e0006 */
[----:B------:R2:W5:Y:S02]  /*31d0*/  @P0 LDG.E.128 R44, desc[UR6][R6.64] ;  /* 0x00000006062c0981 */ /* 0x000564000c1e1d00 */
[----:B--2---:R-:W2:Y:S02]  /*31e0*/  LDC.64 R6, c[0x0][0x390] ;  /* 0x0000e400ff067b82 */ /* 0x004ea40000000a00 */
[----:B--2---:R-:W-:-:S05]  /*31f0*/  IMAD.WIDE.U32 R6, R176, 0x10, R6 ;  /* 0x00000010b0067825 */ /* 0x004fca00078e0006 */
[----:B01----:R0:W5:Y:S01]  /*3200*/  LDG.E.128 R128, desc[UR6][R6.64] ;  /* 0x0000000606807981 */ /* 0x003162000c1e1d00 */
        /* <DEDUP_REMOVED lines=38> */
.L_x_44076:
        /* <DEDUP_REMOVED lines=28> */
.L_x_44077:
[----:B------:R-:W0:Y:S02]  /*3630*/  LDC.64 R174, c[0x0][0x3a8] ;  /* 0x0000ea00ffae7b82 */ /* 0x000e240000000a00 */
[C---:B0-----:R-:W-:Y:S01]  /*3640*/  IMAD.WIDE.U32 R174, R176.reuse, 0x10, R174 ;  /* 0x00000010b0ae7825 */ /* 0x041fe200078e00ae */
[----:B------:R-:W-:-:S04]  /*3650*/  IADD3 R176, PT, PT, R176, 0x20, RZ ;  /* 0x00000020b0b07810 */ /* 0x000fc80007ffe0ff */
[----:B------:R2:W-:Y:S03]  /*3660*/  STG.E.128 desc[UR6][R174.64], R128 ;  /* 0x00000080ae007986 */ /* 0x0005e6000c101d06 */
.L_x_44075:
[----:B------:R-:W-:Y:S05]  /*3670*/  BSYNC.RECONVERGENT B0 ;  /* 0x0000000000007941 */ /* 0x000fea0003800200 */
.L_x_44074:
        /* <DEDUP_REMOVED lines=12> */
[----:B012---:R0:W5:Y:S01]  /*3740*/  LDG.E.128 R128, desc[UR6][R28.64] ;  /* 0x000000061c807981 */ /* 0x007162000c1e1d00 */
[----:B------:R-:W-:Y:S05]  /*3750*/  @!P0 BRA `(.L_x_44080) ;  /* 0x0000000000948947 */ /* 0x000fea0003800000 */
[----:B-----5:R-:W-:Y:S02]  /*3760*/  HADD2.F32 R15, -RZ, R128.H0_H0 ;  /* 0x20000080ff0f7230 */ /* 0x020fe40000004100 */
[----:B------:R-:W-:Y:S02]  /*3770*/  HADD2.F32 R5, -RZ, R129.H0_H0 ;  /* 0x20000081ff057230 */ /* 0x000fe40000004100 */
[----:B0-----:R-:W-:Y:S02]  /*3780*/  HADD2.F32 R29, -RZ, R44.H0_H0 ;  /* 0x2000002cff1d7230 */ /* 0x001fe40000004100 */
[-C--:B------:R-:W-:Y:S01]  /*3790*/  FMUL.FTZ R28, R15, R173.reuse ;  /* 0x000000ad0f1c7220 */ /* 0x080fe20000410000 */
[--C-:B------:R-:W-:Y:S02]  /*37a0*/  HADD2.F32 R15, -RZ, R45.reuse.H0_H0 ;  /* 0x2000002dff0f7230 */ /* 0x100fe40000004100 */
[----:B------:R-:W-:Y:S01]  /*37b0*/  FMUL.FTZ R5, R5, R173 ;  /* 0x000000ad05057220 */ /* 0x000fe20000410000 */
[----:B------:R-:W-:-:S02]  /*37c0*/  HADD2.F32 R30, -RZ, R45.H1_H1 ;  /* 0x3000002dff1e7230 */ /* 0x000fc40000004100 */
[----:B------:R-:W-:Y:S01]  /*37d0*/  FFMA.FTZ R160, R28, R100, R29 ;  /* 0x000000641ca07223 */ /* 0x000fe2000001001d */
[--C-:B------:R-:W-:Y:S02]  /*37e0*/  HADD2.F32 R28, -RZ, R130.reuse.H0_H0 ;  /* 0x20000082ff1c7230 */ /* 0x100fe40000004100 */
[----:B------:R-:W-:Y:S01]  /*37f0*/  FFMA.FTZ R161, R5, R102, R15 ;  /* 0x0000006605a17223 */ /* 0x000fe2000001000f */
[----:B------:R-:W-:Y:S02]  /*3800*/  HADD2.F32 R5, -RZ, R129.H1_H1 ;  /* 0x30000081ff057230 */ /* 0x000fe40000004100 */
[----:B------:R-:W-:Y:S02]  /*3810*/  HADD2.F32 R15, -RZ, R130.H1_H1 ;  /* 0x30000082ff0f7230 */ /* 0x000fe40000004100 */
[-C--:B------:R-:W-:Y:S01]  /*3820*/  FMUL.FTZ R28, R28, R173.reuse ;  /* 0x000000ad1c1c7220 */ /* 0x080fe20000410000 */
[----:B------:R-:W-:Y:S02]  /*3830*/  HADD2.F32 R29, -RZ, R46.H0_H0 ;  /* 0x2000002eff1d7230 */ /* 0x000fe40000004100 */
[----:B------:R-:W-:Y:S01]  /*3840*/  FMUL.FTZ R5, R5, R173 ;  /* 0x000000ad05057220 */ /* 0x000fe20000410000 */
[----:B------:R-:W-:-:S02]  /*3850*/  HADD2.F32 R129, -RZ, R47.H0_H0 ;  /* 0x2000002fff817230 */ /* 0x000fc40000004100 */
[----:B------:R-:W-:Y:S01]  /*3860*/  FMUL.FTZ R15, R15, R173 ;  /* 0x000000ad0f0f7220 */ /* 0x000fe20000410000 */
[----:B------:R-:W-:Y:S01]  /*3870*/  FFMA.FTZ R5, R5, R103, R30 ;  /* 0x0000006705057223 */ /* 0x000fe2000001001e */
[----:B------:R-:W-:Y:S02]  /*3880*/  HADD2.F32 R30, -RZ, R46.H1_H1 ;  /* 0x3000002eff1e7230 */ /* 0x000fe40000004100 */
[----:B------:R-:W-:Y:S01]  /*3890*/  FFMA.FTZ R141, R28, R96, R29 ;  /* 0x000000601c8d7223 */ /* 0x000fe2000001001d */
[--C-:B------:R-:W-:Y:S02]  /*38a0*/  HADD2.F32 R29, -RZ, R131.reuse.H1_H1 ;  /* 0x30000083ff1d7230 */ /* 0x100fe40000004100 */
[----:B------:R-:W-:Y:S02]  /*38b0*/  HADD2.F32 R28, -RZ, R131.H0_H0 ;  /* 0x20000083ff1c7230 */ /* 0x000fe40000004100 */
[----:B------:R-:W-:Y:S01]  /*38c0*/  FFMA.FTZ R15, R15, R97, R30 ;  /* 0x000000610f0f7223 */ /* 0x000fe2000001001e */
[----:B------:R-:W-:-:S02]  /*38d0*/  HADD2.F32 R30, -RZ, R128.H1_H1 ;  /* 0x30000080ff1e7230 */ /* 0x000fc40000004100 */
[-C--:B------:R-:W-:Y:S01]  /*38e0*/  FMUL.FTZ R29, R29, R173.reuse ;  /* 0x000000ad1d1d7220 */ /* 0x080fe20000410000 */
[----:B------:R-:W-:Y:S02]  /*38f0*/  HADD2.F32 R128, -RZ, R47.H1_H1 ;  /* 0x3000002fff807230 */ /* 0x000fe40000004100 */
[----:B------:R-:W-:Y:S01]  /*3900*/  FMUL.FTZ R28, R28, R173 ;  /* 0x000000ad1c1c7220 */ /* 0x000fe20000410000 */
[----:B------:R-:W-:Y:S01]  /*3910*/  F2FP.F16.F32.PACK_AB R130, R15, R141 ;  /* 0x0000008d0f82723e */ /* 0x000fe200000000ff */
[----:B------:R-:W-:Y:S01]  /*3920*/  FMUL.FTZ R30, R30, R173 ;  /* 0x000000ad1e1e7220 */ /* 0x000fe20000410000 */
[----:B------:R-:W-:Y:S01]  /*3930*/  FFMA.FTZ R29, R29, R99, R128 ;  /* 0x000000631d1d7223 */ /* 0x000fe20000010080 */
[----:B------:R-:W-:Y:S02]  /*3940*/  HADD2.F32 R128, -RZ, R44.H1_H1 ;  /* 0x3000002cff807230 */ /* 0x000fe40000004100 */
[----:B------:R-:W-:Y:S01]  /*3950*/  FFMA.FTZ R28, R28, R98, R129 ;  /* 0x000000621c1c7223 */ /* 0x000fe20000010081 */
[----:B------:R-:W-:-:S02]  /*3960*/  F2FP.F16.F32.PACK_AB R129, R5, R161 ;  /* 0x000000a10581723e */ /* 0x000fc400000000ff */
[----:B------:R-:W-:Y:S02]  /*3970*/  FFMA.FTZ R30, R30, R101, R128 ;  /* 0x000000651e1e7223 */ /* 0x000fe40000010080 */
[----:B------:R-:W-:-:S03]  /*3980*/  F2FP.F16.F32.PACK_AB R131, R29, R28 ;  /* 0x0000001c1d83723e */ /* 0x000fc600000000ff */
[----:B------:R-:W-:Y:S01]  /*3990*/  F2FP.F16.F32.PACK_AB R128, R30, R160 ;  /* 0x000000a01e80723e */ /* 0x000fe200000000ff */
[----:B------:R-:W-:Y:S06]  /*39a0*/  BRA `(.L_x_44081) ;  /* 0x0000000000707947 */ /* 0x000fec0003800000 */
.L_x_44080:
[--C-:B-----5:R-:W-:Y:S02]  /*39b0*/  HADD2.F32 R5, -RZ, R129.reuse.H0_H0 ;  /* 0x20000081ff057230 */ /* 0x120fe40000004100 */
[----:B0-----:R-:W-:Y:S02]  /*39c0*/  HADD2.F32 R28, -RZ, R128.H0_H0 ;  /* 0x20000080ff1c7230 */ /* 0x001fe40000004100 */
[----:B------:R-:W-:Y:S02]  /*39d0*/  HADD2.F32 R129, -RZ, R129.H1_H1 ;  /* 0x30000081ff817230 */ /* 0x000fe40000004100 */
[----:B------:R-:W-:Y:S02]  /*39e0*/  HADD2.F32 R15, -RZ, R130.H0_H0 ;  /* 0x20000082ff0f7230 */ /* 0x000fe40000004100 */
[----:B------:R-:W-:Y:S01]  /*39f0*/  FMUL.FTZ R28, R28, R173 ;  /* 0x000000ad1c1c7220 */ /* 0x000fe20000410000 */
[----:B------:R-:W-:Y:S02]  /*3a00*/  HADD2.F32 R29, -RZ, R131.H0_H0 ;  /* 0x20000083ff1d7230 */ /* 0x000fe40000004100 */
        /* <DEDUP_REMOVED lines=22> */
.L_x_44081:
[----:B------:R-:W0:Y:S02]  /*3b70*/  LDC.64 R174, c[0x0][0x3a8] ;  /* 0x0000ea00ffae7b82 */ /* 0x000e240000000a00 */
[C---:B0-----:R-:W-:Y:S01]  /*3b80*/  IMAD.WIDE.U32 R174, R176.reuse, 0x10, R174 ;  /* 0x00000010b0ae7825 */ /* 0x041fe200078e00ae */
[----:B------:R-:W-:-:S04]  /*3b90*/  IADD3 R176, PT, PT, R176, 0x20, RZ ;  /* 0x00000020b0b07810 */ /* 0x000fc80007ffe0ff */
[----:B------:R4:W-:Y:S03]  /*3ba0*/  STG.E.128 desc[UR6][R174.64], R128 ;  /* 0x00000080ae007986 */ /* 0x0009e6000c101d06 */
.L_x_44079:
[----:B------:R-:W-:Y:S05]  /*3bb0*/  BSYNC.RECONVERGENT B0 ;  /* 0x0000000000007941 */ /* 0x000fea0003800200 */
.L_x_44078:
        /* <DEDUP_REMOVED lines=12> */
[----:B-12-4-:R0:W5:Y:S01]  /*3c80*/  LDG.E.128 R128, desc[UR6][R32.64] ;  /* 0x0000000620807981 */ /* 0x016162000c1e1d00 */
[----:B------:R-:W-:Y:S05]  /*3c90*/  @!P0 BRA `(.L_x_44084) ;  /* 0x0000000000948947 */ /* 0x000fea0003800000 */
[----:B-----5:R-:W-:Y:S02]  /*3ca0*/  HADD2.F32 R31, -RZ, R128.H0_H0 ;  /* 0x20000080ff1f7230 */ /* 0x020fe40000004100 */
[----:B------:R-:W-:Y:S02]  /*3cb0*/  HADD2.F32 R14, -RZ, R129.H0_H0 ;  /* 0x20000081ff0e7230 */ /* 0x000fe40000004100 */
[----:B0-----:R-:W-:Y:S02]  /*3cc0*/  HADD2.F32 R33, -RZ, R44.H0_H0 ;  /* 0x2000002cff217230 */ /* 0x001fe40000004100 */
[-C--:B------:R-:W-:Y:S01]  /*3cd0*/  FMUL.FTZ R32, R31, R173.reuse ;  /* 0x000000ad1f207220 */ /* 0x080fe20000410000 */
[----:B------:R-:W-:Y:S02]  /*3ce0*/  HADD2.F32 R31, -RZ, R45.H0_H0 ;  /* 0x2000002dff1f7230 */ /* 0x000fe40000004100 */
[----:B------:R-:W-:Y:S01]  /*3cf0*/  FMUL.FTZ R14, R14, R173 ;  /* 0x000000ad0e0e7220 */ /* 0x000fe20000410000 */
[----:B------:R-:W-:Y:S01]  /*3d00*/  FFMA.FTZ R162, R32, R92, R33 ;  /* 0x0000005c20a27223 */ /* 0x000fe20000010021 */
[----:B------:R-:W-:-:S02]  /*3d10*/  HADD2.F32 R33, -RZ, R129.H1_H1 ;  /* 0x30000081ff217230 */ /* 0x000fc40000004100 */
[----:B------:R-:W-:Y:S01]  /*3d20*/  FFMA.FTZ R163, R14, R94, R31 ;  /* 0x0000005e0ea37223 */ /* 0x000fe2000001001f */
[--C-:B------:R-:W-:Y:S02]  /*3d30*/  HADD2.F32 R31, -RZ, R130.reuse.H0_H0 ;  /* 0x20000082ff1f7230 */ /* 0x100fe40000004100 */
[----:B------:R-:W-:Y:S02]  /*3d40*/  HADD2.F32 R129, -RZ, R45.H1_H1 ;  /* 0x3000002dff817230 */ /* 0x000fe40000004100 */
[-C--:B------:R-:W-:Y:S01]  /*3d50*/  FMUL.FTZ R33, R33, R173.reuse ;  /* 0x000000ad21217220 */ /* 0x080fe20000410000 */
[----:B------:R-:W-:Y:S02]  /*3d60*/  HADD2.F32 R14, -RZ, R130.H1_H1 ;  /* 0x30000082ff0e7230 */ /* 0x000fe40000004100 */
[----:B------:R-:W-:Y:S01]  /*3d70*/  FMUL.FTZ R31, R31, R173 ;  /* 0x000000ad1f1f7220 */ /* 0x000fe20000410000 */
[--C-:B------:R-:W-:Y:S02]  /*3d80*/  HADD2.F32 R32, -RZ, R46.reuse.H0_H0 ;  /* 0x2000002eff207230 */ /* 0x100fe40000004100 */
[----:B------:R-:W-:Y:S01]  /*3d90*/  FFMA.FTZ R142, R33, R95, R129 ;  /* 0x0000005f218e7223 */ /* 0x000fe20000010081 */
[----:B------:R-:W-:-:S02]  /*3da0*/  HADD2.F32 R33, -RZ, R46.H1_H1 ;  /* 0x3000002eff217230 */ /* 0x000fc40000004100 */
[----:B------:R-:W-:Y:S01]  /*3db0*/  FMUL.FTZ R14, R14, R173 ;  /* 0x000000ad0e0e7220 */ /* 0x000fe20000410000 */
[----:B------:R-:W-:Y:S02]  /*3dc0*/  HADD2.F32 R129, -RZ, R47.H0_H0 ;  /* 0x2000002fff817230 */ /* 0x000fe40000004100 */
[----:B------:R-:W-:Y:S01]  /*3dd0*/  FFMA.FTZ R143, R31, R88, R32 ;  /* 0x000000581f8f7223 */ /* 0x000fe20000010020 */
[----:B------:R-:W-:Y:S02]  /*3de0*/  HADD2.F32 R32, -RZ, R131.H1_H1 ;  /* 0x30000083ff207230 */ /* 0x000fe40000004100 */
[----:B------:R-:W-:Y:S01]  /*3df0*/  FFMA.FTZ R14, R14, R89, R33 ;  /* 0x000000590e0e7223 */ /* 0x000fe20000010021 */
[----:B------:R-:W-:Y:S02]  /*3e00*/  HADD2.F32 R33, -RZ, R128.H1_H1 ;  /* 0x30000080ff217230 */ /* 0x000fe40000004100 */
[----:B------:R-:W-:Y:S02]  /*3e10*/  HADD2.F32 R128, -RZ, R47.H1_H1 ;  /* 0x3000002fff807230 */ /* 0x000fe40000004100 */
[----:B------:R-:W-:Y:S01]  /*3e20*/  FMUL.FTZ R32, R32, R173 ;  /* 0x000000ad20207220 */ /* 0x000fe20000410000 */
[----:B------:R-:W-:-:S02]  /*3e30*/  HADD2.F32 R31, -RZ, R131.H0_H0 ;  /* 0x20000083ff1f7230 */ /* 0x000fc40000004100 */
[----:B------:R-:W-:Y:S01]  /*3e40*/  FMUL.FTZ R33, R33, R173 ;  /* 0x000000ad21217220 */ /* 0x000fe20000410000 */
[----:B------:R-:W-:Y:S01]  /*3e50*/  F2FP.F16.F32.PACK_AB R130, R14, R143 ;  /* 0x0000008f0e82723e */ /* 0x000fe200000000ff */
[----:B------:R-:W-:Y:S01]  /*3e60*/  FFMA.FTZ R32, R32, R91, R128 ;  /* 0x0000005b20207223 */ /* 0x000fe20000010080 */
[----:B------:R-:W-:Y:S02]  /*3e70*/  HADD2.F32 R128, -RZ, R44.H1_H1 ;  /* 0x3000002cff807230 */ /* 0x000fe40000004100 */
[----:B------:R-:W-:-:S04]  /*3e80*/  FMUL.FTZ R31, R31, R173 ;  /* 0x000000ad1f1f7220 */ /* 0x000fc80000410000 */
[----:B------:R-:W-:Y:S01]  /*3e90*/  FFMA.FTZ R31, R31, R90, R129 ;  /* 0x0000005a1f1f7223 */ /* 0x000fe20000010081 */
[----:B------:R-:W-:Y:S01]  /*3ea0*/  FFMA.FTZ R33, R33, R93, R128 ;  /* 0x0000005d21217223 */ /* 0x000fe20000010080 */
[----:B------:R-:W-:-:S03]  /*3eb0*/  F2FP.F16.F32.PACK_AB R129, R142, R163 ;  /* 0x000000a38e81723e */ /* 0x000fc600000000ff */
[----:B------:R-:W-:Y:S02]  /*3ec0*/  F2FP.F16.F32.PACK_AB R131, R32, R31 ;  /* 0x0000001f2083723e */ /* 0x000fe400000000ff */
[----:B------:R-:W-:Y:S01]  /*3ed0*/  F2FP.F16.F32.PACK_AB R128, R33, R162 ;  /* 0x000000a22180723e */ /* 0x000fe200000000ff */
[----:B------:R-:W-:Y:S06]  /*3ee0*/  BRA `(.L_x_44085) ;  /* 0x0000000000707947 */ /* 0x000fec0003800000 */
.L_x_44084:
[--C-:B0----5:R-:W-:Y:S02]  /*3ef0*/  HADD2.F32 R32, -RZ, R128.reuse.H0_H0 ;  /* 0x20000080ff207230 */ /* 0x121fe40000004100 */
        /* <DEDUP_REMOVED lines=27> */
.L_x_44085:
[----:B------:R-:W0:Y:S02]  /*40b0*/  LDC.64 R174, c[0x0][0x3a8] ;  /* 0x0000ea00ffae7b82 */ /* 0x000e240000000a00 */
[C---:B0-----:R-:W-:Y:S01]  /*40c0*/  IMAD.WIDE.U32 R174, R176.reuse, 0x10, R174 ;  /* 0x00000010b0ae7825 */ /* 0x041fe200078e00ae */
[----:B------:R-:W-:-:S04]  /*40d0*/  IADD3 R176, PT, PT, R176, 0x20, RZ ;  /* 0x00000020b0b07810 */ /* 0x000fc80007ffe0ff */
[----:B------:R0:W-:Y:S03]  /*40e0*/  STG.E.128 desc[UR6][R174.64], R128 ;  /* 0x00000080ae007986 */ /* 0x0001e6000c101d06 */
.L_x_44083:
[----:B------:R-:W-:Y:S05]  /*40f0*/  BSYNC.RECONVERGENT B0 ;  /* 0x0000000000007941 */ /* 0x000fea0003800200 */
.L_x_44082:
        /* <DEDUP_REMOVED lines=14> */
[----:B0----5:R-:W-:Y:S02]  /*41e0*/  HADD2.F32 R35, -RZ, R128.H0_H0 ;  /* 0x20000080ff237230 */ /* 0x021fe40000004100 */
[----:B------:R-:W-:Y:S02]  /*41f0*/  HADD2.F32 R13, -RZ, R129.H0_H0 ;  /* 0x20000081ff0d7230 */ /* 0x000fe40000004100 */
[----:B------:R-:W-:Y:S02]  /*4200*/  HADD2.F32 R36, -RZ, R44.H0_H0 ;  /* 0x2000002cff247230 */ /* 0x000fe40000004100 */
        /* <DEDUP_REMOVED lines=34> */
.L_x_44088:
        /* <DEDUP_REMOVED lines=28> */
.L_x_44089:
[----:B------:R-:W0:Y:S02]  /*45f0*/  LDC.64 R174, c[0x0][0x3a8] ;  /* 0x0000ea00ffae7b82 */ /* 0x000e240000000a00 */
[C---:B0-----:R-:W-:Y:S01]  /*4600*/  IMAD.WIDE.U32 R174, R176.reuse, 0x10, R174 ;  /* 0x00000010b0ae7825 */ /* 0x041fe200078e00ae */
[----:B------:R-:W-:-:S04]  /*4610*/  IADD3 R176, PT, PT, R176, 0x20, RZ ;  /* 0x00000020b0b07810 */ /* 0x000fc80007ffe0ff */
[----:B------:R0:W-:Y:S03]  /*4620*/  STG.E.128 desc[UR6][R174.64], R128 ;  /* 0x00000080ae007986 */ /* 0x0001e6000c101d06 */
.L_x_44087:
[----:B------:R-:W-:Y:S05]  /*4630*/  BSYNC.RECONVERGENT B0 ;  /* 0x0000000000007941 */ /* 0x000fea0003800200 */
.L_x_44086:
        /* <DEDUP_REMOVED lines=51> */
.L_x_44092:
        /* <DEDUP_REMOVED lines=28> */
.L_x_44093:
[----:B------:R-:W0:Y:S02]  /*4b30*/  LDC.64 R174, c[0x0][0x3a8] ;  /* 0x0000ea00ffae7b82 */ /* 0x000e240000000a00 */
[C---:B0-----:R-:W-:Y:S01]  /*4b40*/  IMAD.WIDE.U32 R174, R176.reuse, 0x10, R174 ;  /* 0x00000010b0ae7825 */ /* 0x041fe200078e00ae */
[----:B------:R-:W-:-:S04]  /*4b50*/  IADD3 R176, PT, PT, R176, 0x20, RZ ;  /* 0x00000020b0b07810 */ /* 0x000fc80007ffe0ff */
[----:B------:R0:W-:Y:S03]  /*4b60*/  STG.E.128 desc[UR6][R174.64], R128 ;  /* 0x00000080ae007986 */ /* 0x0001e6000c101d06 */
.L_x_44091:
[----:B------:R-:W-:Y:S05]  /*4b70*/  BSYNC.RECONVERGENT B0 ;  /* 0x0000000000007941 */ /* 0x000fea0003800200 */
.L_x_44090:
        /* <DEDUP_REMOVED lines=15> */
[----:B---3--:R-:W-:Y:S02]  /*4c70*/  HADD2.F32 R11, -RZ, R129.H0_H0 ;  /* 0x20000081ff0b7230 */ /* 0x008fe40000004100 */
        /* <DEDUP_REMOVED lines=35> */
.L_x_44096:
[--C-:B0----5:R-:W-:Y:S02]  /*4eb0*/  HADD2.F32 R41, -RZ, R128.reuse.H0_H0 ;  /* 0x20000080ff297230 */ /* 0x121fe40000004100 */
[----:B------:R-:W-:Y:S02]  /*4ec0*/  HADD2.F32 R42, -RZ, R128.H1_H1 ;  /* 0x30000080ff2a7230 */ /* 0x000fe40000004100 */
[--C-:B------:R-:W-:Y:S02]  /*4ed0*/  HADD2.F32 R40, -RZ, R129.reuse.H0_H0 ;  /* 0x20000081ff287230 */ /* 0x100fe40000004100 */
[-C--:B------:R-:W-:Y:S01]  /*4ee0*/  FMUL.FTZ R41, R41, R173.reuse ;  /* 0x000000ad29297220 */ /* 0x080fe20000410000 */
[----:B------:R-:W-:Y:S02]  /*4ef0*/  HADD2.F32 R128, -RZ, R129.H1_H1 ;  /* 0x30000081ff807230 */ /* 0x000fe40000004100 */
[----:B------:R-:W-:Y:S01]  /*4f00*/  FMUL.FTZ R42, R42, R173 ;  /* 0x000000ad2a2a7220 */ /* 0x000fe20000410000 */
[----:B---3--:R-:W-:-:S02]  /*4f10*/  HADD2.F32 R11, -RZ, R130.H0_H0 ;  /* 0x20000082ff0b7230 */ /* 0x008fc40000004100 */
        /* <DEDUP_REMOVED lines=21> */
.L_x_44097:
[----:B------:R-:W0:Y:S02]  /*5070*/  LDC.64 R174, c[0x0][0x3a8] ;  /* 0x0000ea00ffae7b82 */ /* 0x000e240000000a00 */
[C---:B0-----:R-:W-:Y:S01]  /*5080*/  IMAD.WIDE.U32 R174, R176.reuse, 0x10, R174 ;  /* 0x00000010b0ae7825 */ /* 0x041fe200078e00ae */
[----:B------:R-:W-:-:S04]  /*5090*/  IADD3 R176, PT, PT, R176, 0x20, RZ ;  /* 0x00000020b0b07810 */ /* 0x000fc80007ffe0ff */
[----:B------:R0:W-:Y:S03]  /*50a0*/  STG.E.128 desc[UR6][R174.64], R128 ;  /* 0x00000080ae007986 */ /* 0x0001e6000c101d06 */
.L_x_44095:
[----:B------:R-:W-:Y:S05]  /*50b0*/  BSYNC.RECONVERGENT B0 ;  /* 0x0000000000007941 */ /* 0x000fea0003800200 */
.L_x_44094:
        /* <DEDUP_REMOVED lines=14> */
[----:B-----5:R-:W-:Y:S02]  /*51a0*/  HADD2.F32 R43, -RZ, R129.H0_H0 ;  /* 0x20000081ff2b7230 */ /* 0x020fe40000004100 */
[----:B------:R-:W-:Y:S02]  /*51b0*/  HADD2.F32 R132, -RZ, R45.H0_H0 ;  /* 0x2000002dff847230 */ /* 0x000fe40000004100 */
[----:B------:R-:W-:Y:S02]  /*51c0*/  HADD2.F32 R133, -RZ, R128.H0_H0 ;  /* 0x20000080ff857230 */ /* 0x000fe40000004100 */
[----:B------:R-:W-:Y:S01]  /*51d0*/  FMUL.FTZ R43, R43, R173 ;  /* 0x000000ad2b2b7220 */ /* 0x000fe20000410000 */
[----:B------:R-:W-:Y:S02]  /*51e0*/  HADD2.F32 R134, -RZ, R44.H0_H0 ;  /* 0x2000002cff867230 */ /* 0x000fe40000004100 */
[----:B------:R-:W-:Y:S02]  /*51f0*/  HADD2.F32 R128, -RZ, R128.H1_H1 ;  /* 0x30000080ff807230 */ /* 0x000fe40000004100 */
[----:B------:R-:W-:Y:S01]  /*5200*/  FFMA.FTZ R171, R43, R62, R132 ;  /* 0x0000003e2bab7223 */ /* 0x000fe20000010084 */
[----:B------:R-:W-:-:S02]  /*5210*/  HADD2.F32 R132, -RZ, R129.H1_H1 ;  /* 0x30000081ff847230 */ /* 0x000fc40000004100 */
[-C--:B------:R-:W-:Y:S01]  /*5220*/  FMUL.FTZ R133, R133, R173.reuse ;  /* 0x000000ad85857220 */ /* 0x080fe20000410000 */
[--C-:B------:R-:W-:Y:S02]  /*5230*/  HADD2.F32 R129, -RZ, R130.reuse.H0_H0 ;  /* 0x20000082ff817230 */ /* 0x100fe40000004100 */
[-C--:B------:R-:W-:Y:S01]  /*5240*/  FMUL.FTZ R128, R128, R173.reuse ;  /* 0x000000ad80807220 */ /* 0x080fe20000410000 */
[----:B------:R-:W-:Y:S02]  /*5250*/  HADD2.F32 R43, -RZ, R130.H1_H1 ;  /* 0x30000082ff2b7230 */ /* 0x000fe40000004100 */
[----:B------:R-:W-:Y:S01]  /*5260*/  FFMA.FTZ R170, R133, R60, R134 ;  /* 0x0000003c85aa7223 */ /* 0x000fe20000010086 */
[----:B------:R-:W-:Y:S02]  /*5270*/  HADD2.F32 R130, -RZ, R46.H0_H0 ;  /* 0x2000002eff827230 */ /* 0x000fe40000004100 */
[----:B------:R-:W-:Y:S01]  /*5280*/  FMUL.FTZ R129, R129, R173 ;  /* 0x000000ad81817220 */ /* 0x000fe20000410000 */
[----:B------:R-:W-:-:S02]  /*5290*/  HADD2.F32 R133, -RZ, R45.H1_H1 ;  /* 0x3000002dff857230 */ /* 0x000fc40000004100 */
[-C--:B------:R-:W-:Y:S01]  /*52a0*/  FMUL.FTZ R132, R132, R173.reuse ;  /* 0x000000ad84847220 */ /* 0x080fe20000410000 */
[----:B------:R-:W-:Y:S01]  /*52b0*/  FMUL.FTZ R43, R43, R173 ;  /* 0x000000ad2b2b7220 */ /* 0x000fe20000410000 */
[----:B------:R-:W-:Y:S01]  /*52c0*/  FFMA.FTZ R151, R129, R56, R130 ;  /* 0x0000003881977223 */ /* 0x000fe20000010082 */
[----:B------:R-:W-:Y:S02]  /*52d0*/  HADD2.F32 R129, -RZ, R131.H0_H0 ;  /* 0x20000083ff817230 */ /* 0x000fe40000004100 */
[----:B------:R-:W-:Y:S01]  /*52e0*/  FFMA.FTZ R150, R132, R63, R133 ;  /* 0x0000003f84967223 */ /* 0x000fe20000010085 */
[----:B------:R-:W-:Y:S02]  /*52f0*/  HADD2.F32 R130, -RZ, R46.H1_H1 ;  /* 0x3000002eff827230 */ /* 0x000fe40000004100 */
[----:B------:R-:W-:Y:S02]  /*5300*/  HADD2.F32 R132, -RZ, R47.H0_H0 ;  /* 0x2000002fff847230 */ /* 0x000fe40000004100 */
[----:B------:R-:W-:Y:S01]  /*5310*/  FMUL.FTZ R129, R129, R173 ;  /* 0x000000ad81817220 */ /* 0x000fe20000410000 */
[----:B------:R-:W-:-:S02]  /*5320*/  HADD2.F32 R131, -RZ, R131.H1_H1 ;  /* 0x30000083ff837230 */ /* 0x000fc40000004100 */
[----:B------:R-:W-:Y:S01]  /*5330*/  FFMA.FTZ R43, R43, R57, R130 ;  /* 0x000000392b2b7223 */ /* 0x000fe20000010082 */
[----:B------:R-:W-:Y:S02]  /*5340*/  HADD2.F32 R130, -RZ, R47.H1_H1 ;  /* 0x3000002fff827230 */ /* 0x000fe40000004100 */
[----:B------:R-:W-:Y:S01]  /*5350*/  FFMA.FTZ R132, R129, R58, R132 ;  /* 0x0000003a81847223 */ /* 0x000fe20000010084 */
[----:B------:R-:W-:Y:S02]  /*5360*/  HADD2.F32 R129, -RZ, R44.H1_H1 ;  /* 0x3000002cff817230 */ /* 0x000fe40000004100 */
[----:B------:R-:W-:-:S04]  /*5370*/  FMUL.FTZ R131, R131, R173 ;  /* 0x000000ad83837220 */ /* 0x000fc80000410000 */
[----:B------:R-:W-:Y:S01]  /*5380*/  FFMA.FTZ R133, R131, R59, R130 ;  /* 0x0000003b83857223 */ /* 0x000fe20000010082 */
[----:B------:R-:W-:Y:S01]  /*5390*/  FFMA.FTZ R134, R128, R61, R129 ;  /* 0x0000003d80867223 */ /* 0x000fe20000010081 */
[----:B------:R-:W-:Y:S02]  /*53a0*/  F2FP.F16.F32.PACK_AB R130, R43, R151 ;  /* 0x000000972b82723e */ /* 0x000fe400000000ff */
[----:B------:R-:W-:Y:S02]  /*53b0*/  F2FP.F16.F32.PACK_AB R129, R150, R171 ;  /* 0x000000ab9681723e */ /* 0x000fe400000000ff */
[----:B------:R-:W-:Y:S02]  /*53c0*/  F2FP.F16.F32.PACK_AB R131, R133, R132 ;  /* 0x000000848583723e */ /* 0x000fe400000000ff */
[----:B------:R-:W-:Y:S01]  /*53d0*/  F2FP.F16.F32.PACK_AB R128, R134, R170 ;  /* 0x000000aa8680723e */ /* 0x000fe200000000ff */
[----:B------:R-:W-:Y:S06]  /*53e0*/  BRA `(.L_x_44101) ;  /* 0x0000000000707947 */ /* 0x000fec0003800000 */
.L_x_44100:
        /* <DEDUP_REMOVED lines=28> */
.L_x_44101:
[----:B------:R-:W0:Y:S02]  /*55b0*/  LDC.64 R174, c[0x0][0x3a8] ;  /* 0x0000ea00ffae7b82 */ /* 0x000e240000000a00 */
[C---:B0-----:R-:W-:Y:S01]  /*55c0*/  IMAD.WIDE.U32 R174, R176.reuse, 0x10, R174 ;  /* 0x00000010b0ae7825 */ /* 0x041fe200078e00ae */
[----:B------:R-:W-:-:S04]  /*55d0*/  IADD3 R176, PT, PT, R176, 0x20, RZ ;  /* 0x00000020b0b07810 */ /* 0x000fc80007ffe0ff */
[----:B------:R0:W-:Y:S03]  /*55e0*/  STG.E.128 desc[UR6][R174.64], R128 ;  /* 0x00000080ae007986 */ /* 0x0001e6000c101d06 */
.L_x_44099:
[----:B------:R-:W-:Y:S05]  /*55f0*/  BSYNC.RECONVERGENT B0 ;  /* 0x0000000000007941 */ /* 0x000fea0003800200 */
.L_x_44098:
        /* <DEDUP_REMOVED lines=14> */
[----:B-----5:R-:W-:Y:S02]  /*56e0*/  HADD2.F32 R139, -RZ, R130.H1_H1 ;  /* 0x30000082ff8b7230 */ /* 0x020fe40000004100 */
[----:B------:R-:W-:Y:S02]  /*56f0*/  HADD2.F32 R135, -RZ, R128.H0_H0 ;  /* 0x20000080ff877230 */ /* 0x000fe40000004100 */
        /* <DEDUP_REMOVED lines=9> */
[----:B------:R-:W-:Y:S02]  /*5790*/  HADD2.F32 R139, -RZ, R44.H0_H0 ;  /* 0x2000002cff8b7230 */ /* 0x000fe40000004100 */
[-C--:B------:R-:W-:Y:S01]  /*57a0*/  FMUL.FTZ R138, R138, R173.reuse ;  /* 0x000000ad8a8a7220 */ /* 0x080fe20000410000 */
[----:B------:R-:W-:Y:S02]  /*57b0*/  HADD2.F32 R140, -RZ, R47.H0_H0 ;  /* 0x2000002fff8c7230 */ /* 0x000fe40000004100 */
[----:B------:R-:W-:Y:S01]  /*57c0*/  FMUL.FTZ R129, R129, R173 ;  /* 0x000000ad81817220 */ /* 0x000fe20000410000 */
[----:B------:R-:W-:-:S02]  /*57d0*/  HADD2.F32 R128, -RZ, R128.H1_H1 ;  /* 0x30000080ff807230 */ /* 0x000fc40000004100 */
[----:B------:R-:W-:Y:S01]  /*57e0*/  FFMA.FTZ R135, R135, R52, R139 ;  /* 0x0000003487877223 */ /* 0x000fe2000001008b */
[--C-:B------:R-:W-:Y:S02]  /*57f0*/  HADD2.F32 R139, -RZ, R45.reuse.H0_H0 ;  /* 0x2000002dff8b7230 */ /* 0x100fe40000004100 */
[----:B------:R-:W-:Y:S01]  /*5800*/  FFMA.FTZ R152, R129, R50, R140 ;  /* 0x0000003281987223 */ /* 0x000fe2000001008c */
[----:B------:R-:W-:Y:S02]  /*5810*/  HADD2.F32 R129, -RZ, R44.H1_H1 ;  /* 0x3000002cff817230 */ /* 0x000fe40000004100 */
[-C--:B------:R-:W-:Y:S01]  /*5820*/  FMUL.FTZ R128, R128, R173.reuse ;  /* 0x000000ad80807220 */ /* 0x080fe20000410000 */
[----:B------:R-:W-:Y:S01]  /*5830*/  FMUL.FTZ R130, R130, R173 ;  /* 0x000000ad82827220 */ /* 0x000fe20000410000 */
[----:B------:R-:W-:Y:S01]  /*5840*/  FFMA.FTZ R136, R136, R54, R139 ;  /* 0x0000003688887223 */ /* 0x000fe2000001008b */
[----:B------:R-:W-:Y:S02]  /*5850*/  HADD2.F32 R139, -RZ, R45.H1_H1 ;  /* 0x3000002dff8b7230 */ /* 0x000fe40000004100 */
[----:B------:R-:W-:-:S03]  /*5860*/  FFMA.FTZ R140, R128, R53, R129 ;  /* 0x00000035808c7223 */ /* 0x000fc60000010081 */
[----:B------:R-:W-:Y:S01]  /*5870*/  FFMA.FTZ R137, R137, R55, R139 ;  /* 0x0000003789897223 */ /* 0x000fe2000001008b */
[----:B------:R-:W-:Y:S01]  /*5880*/  HADD2.F32 R139, -RZ, R46.H0_H0 ;  /* 0x2000002eff8b7230 */ /* 0x000fe20000004100 */
[----:B------:R-:W-:-:S03]  /*5890*/  F2FP.F16.F32.PACK_AB R128, R140, R135 ;  /* 0x000000878c80723e */ /* 0x000fc600000000ff */
[----:B------:R-:W-:Y:S01]  /*58a0*/  F2FP.F16.F32.PACK_AB R129, R137, R136 ;  /* 0x000000888981723e */ /* 0x000fe200000000ff */
[----:B------:R-:W-:Y:S01]  /*58b0*/  FFMA.FTZ R138, R138, R48, R139 ;  /* 0x000000308a8a7223 */ /* 0x000fe2000001008b */
[----:B------:R-:W-:-:S05]  /*58c0*/  HADD2.F32 R139, -RZ, R46.H1_H1 ;  /* 0x3000002eff8b7230 */ /* 0x000fca0000004100 */
[----:B------:R-:W-:Y:S01]  /*58d0*/  FFMA.FTZ R139, R131, R49, R139 ;  /* 0x00000031838b7223 */ /* 0x000fe2000001008b */
[----:B------:R-:W-:-:S05]  /*58e0*/  HADD2.F32 R131, -RZ, R47.H1_H1 ;  /* 0x3000002fff837230 */ /* 0x000fca0000004100 */
[----:B------:R-:W-:Y:S01]  /*58f0*/  FFMA.FTZ R153, R130, R51, R131 ;  /* 0x0000003382997223 */ /* 0x000fe20000010083 */
[----:B------:R-:W-:-:S04]  /*5900*/  F2FP.F16.F32.PACK_AB R130, R139, R138 ;  /* 0x0000008a8b82723e */ /* 0x000fc800000000ff */
[----:B------:R-:W-:Y:S01]  /*5910*/  F2FP.F16.F32.PACK_AB R131, R153, R152 ;  /* 0x000000989983723e */ /* 0x000fe200000000ff */
[----:B------:R-:W-:Y:S06]  /*5920*/  BRA `(.L_x_44105) ;  /* 0x0000000000707947 */ /* 0x000fec0003800000 */
.L_x_44104:
[--C-:B-----5:R-:W-:Y:S02]  /*5930*/  HADD2.F32 R139, -RZ, R131.reuse.H0_H0 ;  /* 0x20000083ff8b7230 */ /* 0x120fe40000004100 */
[----:B------:R-:W-:Y:S02]  /*5940*/  HADD2.F32 R136, -RZ, R131.H1_H1 ;  /* 0x30000083ff887230 */ /* 0x000fe40000004100 */
[----:B------:R-:W-:Y:S02]  /*5950*/  HADD2.F32 R137, -RZ, R130.H0_H0 ;  /* 0x20000082ff897230 */ /* 0x000fe40000004100 */
[-C--:B------:R-:W-:Y:S01]  /*5960*/  FMUL.FTZ R139, R139, R173.reuse ;  /* 0x000000ad8b8b7220 */ /* 0x080fe20000410000 */
[----:B------:R-:W-:Y:S02]  /*5970*/  HADD2.F32 R135, -RZ, R128.H0_H0 ;  /* 0x20000080ff877230 */ /* 0x000fe40000004100 */
[----:B------:R-:W-:Y:S01]  /*5980*/  FMUL.FTZ R136, R136, R173 ;  /* 0x000000ad88887220 */ /* 0x000fe20000410000 */
[----:B------:R-:W-:-:S02]  /*5990*/  HADD2.F32 R131, -RZ, R129.H0_H0 ;  /* 0x20000081ff837230 */ /* 0x000fc40000004100 */
[----:B------:R-:W-:Y:S01]  /*59a0*/  FMUL.FTZ R152, R139, R50 ;  /* 0x000000328b987220 */ /* 0x000fe20000410000 */
[----:B------:R-:W-:Y:S02]  /*59b0*/  HADD2.F32 R138, -RZ, R130.H1_H1 ;  /* 0x30000082ff8a7230 */ /* 0x000fe40000004100 */
[-C--:B------:R-:W-:Y:S01]  /*59c0*/  FMUL.FTZ R130, R137, R173.reuse ;  /* 0x000000ad89827220 */ /* 0x080fe20000410000 */
[----:B------:R-:W-:Y:S02]  /*59d0*/  HADD2.F32 R128, -RZ, R128.H1_H1 ;  /* 0x30000080ff807230 */ /* 0x000fe40000004100 */
[-C--:B------:R-:W-:Y:S01]  /*59e0*/  FMUL.FTZ R135, R135, R173.reuse ;  /* 0x000000ad87877220 */ /* 0x080fe20000410000 */
[----:B------:R-:W-:Y:S02]  /*59f0*/  HADD2.F32 R129, -RZ, R129.H1_H1 ;  /* 0x30000081ff817230 */ /* 0x000fe40000004100 */
        /* <DEDUP_REMOVED lines=11> */
[----:B------:R-:W-:-:S02]  /*5ab0*/  F2FP.F16.F32.PACK_AB R131, R153, R152 ;  /* 0x000000989983723e */ /* 0x000fc400000000ff */
[----:B------:R-:W-:Y:S02]  /*5ac0*/  F2FP.F16.F32.PACK_AB R130, R139, R138 ;  /* 0x0000008a8b82723e */ /* 0x000fe400000000ff */
[----:B------:R-:W-:Y:S02]  /*5ad0*/  F2FP.F16.F32.PACK_AB R129, R137, R136 ;  /* 0x000000888981723e */ /* 0x000fe400000000ff */
[----:B------:R-:W-:-:S07]  /*5ae0*/  F2FP.F16.F32.PACK_AB R128, R140, R135 ;  /* 0x000000878c80723e */ /* 0x000fce00000000ff */
.L_x_44105:
[----:B------:R-:W0:Y:S02]  /*5af0*/  LDC.64 R174, c[0x0][0x3a8] ;  /* 0x0000ea00ffae7b82 */ /* 0x000e240000000a00 */
[----:B0-----:R-:W-:-:S05]  /*5b00*/  IMAD.WIDE.U32 R174, R176, 0x10, R174 ;  /* 0x00000010b0ae7825 */ /* 0x001fca00078e00ae */
[----:B------:R0:W-:Y:S02]  /*5b10*/  STG.E.128 desc[UR6][R174.64], R128 ;  /* 0x00000080ae007986 */ /* 0x0001e4000c101d06 */
.L_x_44103:
[----:B------:R-:W-:Y:S05]  /*5b20*/  BSYNC.RECONVERGENT B0 ;  /* 0x0000000000007941 */ /* 0x000fea0003800200 */
.L_x_44102:
        /* <DEDUP_REMOVED lines=289> */
.L_x_44139:
        /* <DEDUP_REMOVED lines=17> */
[----:B------:R1:W-:Y:S04]  /*6e50*/  STL [R1+0x164], R4 ;  /* 0x0001640401007387 */ /* 0x0003e80000100800 */
[----:B-1----:R-:W2:Y:S04]  /*6e60*/  LDL R4, [R1+0x150] ;  /* 0x0001500001047983 */ /* 0x002ea80000100800 */
[----:B------:R1:W-:Y:S04]  /*6e70*/  STL [R1+0x160], R0 ;  /* 0x0001600001007387 */ /* 0x0003e80000100800 */
[----:B------:R-:W4:Y:S04]  /*6e80*/  LDL R174, [R1+0x158] ;  /* 0x0001580001ae7983 */ /* 0x000f280000100800 */
[----:B------:R-:W3:Y:S04]  /*6e90*/  LDL R177, [R1+0x15c] ;  /* 0x00015c0001b17983 */ /* 0x000ee80000100800 */
[----:B-1----:R-:W4:Y:S04]  /*6ea0*/  LDL R0, [R1+0x154] ;  /* 0x0001540001007983 */ /* 0x002f280000100800 */
[----:B------:R-:W3:Y:S04]  /*6eb0*/  LDL R252, [R1+0x140] ;  /* 0x0001400001fc7983 */ /* 0x000ee80000100800 */
[----:B------:R-:W3:Y:S04]  /*6ec0*/  LDL R179, [R1+0x144] ;  /* 0x0001440001b37983 */ /* 0x000ee80000100800 */
[----:B------:R-:W3:Y:S04]  /*6ed0*/  LDL R178, [R1+0x148] ;  /* 0x0001480001b27983 */ /* 0x000ee80000100800 */
[----:B------:R-:W3:Y:S01]  /*6ee0*/  LDL R175, [R1+0x14c] ;  /* 0x00014c0001af7983 */ /* 0x000ee20000100800 */
        /* <DEDUP_REMOVED lines=10> */
[----:B----4-:R-:W-:-:S03]  /*6f90*/  FFMA.FTZ R131, R131, R0, R197 ;  /* 0x0000000083837223 */ /* 0x010fc600000100c5 */
[----:B------:R1:W5:Y:S01]  /*6fa0*/  LDL.LU R0, [R1+0x160] ;  /* 0x0001600001007983 */ /* 0x0003620000300800 */
[----:B------:R-:W-:Y:S01]  /*6fb0*/  FFMA.FTZ R129, R129, R174, R198 ;  /* 0x000000ae81817223 */ /* 0x000fe200000100c6 */
[----:B---3--:R-:W-:Y:S01]  /*6fc0*/  FFMA.FTZ R130, R130, R177, R199 ;  /* 0x000000b182827223 */ /* 0x008fe200000100c7 */
[----:B------:R-:W-:Y:S01]  /*6fd0*/  F2FP.F16.F32.PACK_AB R128, R131, R128 ;  /* 0x000000808380723e */ /* 0x000fe200000000ff */
[----:B------:R-:W-:-:S03]  /*6fe0*/  FADD.FTZ R131, R155, -R176 ;  /* 0x800000b09b837221 */ /* 0x000fc60000010000 */
        /* <DEDUP_REMOVED lines=18> */
.L_x_44108:
[----:B------:R-:W-:Y:S05]  /*7110*/  BSYNC.RECONVERGENT B0 ;  /* 0x0000000000007941 */ /* 0x000fea0003800200 */
.L_x_44107:
[----:B-----5:R-:W-:Y:S01]  /*7120*/  ISETP.GE.U32.AND P0, PT, R4, 0x40, PT ;  /* 0x000000400400780c */ /* 0x020fe20003f06070 */
[----:B------:R-:W-:-:S12]  /*7130*/  BSSY.RECONVERGENT B0, `(.L_x_44109) ;  /* 0x000002e000007945 */ /* 0x000fd80003800200 */
[----:B------:R-:W-:Y:S05]  /*7140*/  @!P0 BRA `(.L_x_44110) ;  /* 0x0000000000b08947 */ /* 0x000fea0003800000 */
[----:B------:R2:W-:Y:S04]  /*7150*/  STL [R1+0x164], R2 ;  /* 0x0001640201007387 */ /* 0x0005e80000100800 */
[----:B--2---:R-:W2:Y:S04]  /*7160*/  LDL R2, [R1+0x130] ;  /* 0x0001300001027983 */ /* 0x004ea80000100800 */
[----:B------:R4:W-:Y:S04]  /*7170*/  STL [R1+0x160], R0 ;  /* 0x0001600001007387 */ /* 0x0009e80000100800 */
[----:B------:R-:W3:Y:S04]  /*7180*/  LDL R252, [R1+0x138] ;  /* 0x0001380001fc7983 */ /* 0x000ee80000100800 */
[----:B------:R-:W3:Y:S04]  /*7190*/  LDL R179, [R1+0x13c] ;  /* 0x00013c0001b37983 */ /* 0x000ee80000100800 */
[----:B----4-:R-:W4:Y:S04]  /*71a0*/  LDL R0, [R1+0x134] ;  /* 0x0001340001007983 */ /* 0x010f280000100800 */
[----:B------:R-:W3:Y:S04]  /*71b0*/  LDL R178, [R1+0x120] ;  /* 0x0001200001b27983 */ /* 0x000ee80000100800 */
[----:B-1----:R-:W3:Y:S04]  /*71c0*/  LDL R174, [R1+0x124] ;  /* 0x0001240001ae7983 */ /* 0x002ee80000100800 */
        /* <DEDUP_REMOVED lines=12> */
[----:B----4-:R-:W-:-:S03]  /*7290*/  FFMA.FTZ R131, R131, R0, R205 ;  /* 0x0000000083837223 */ /* 0x010fc600000100cd */
[----:B------:R2:W5:Y:S01]  /*72a0*/  LDL.LU R0, [R1+0x160] ;  /* 0x0001600001007983 */ /* 0x0005620000300800 */
[----:B---3--:R-:W-:Y:S01]  /*72b0*/  FFMA.FTZ R129, R129, R252, R206 ;  /* 0x000000fc81817223 */ /* 0x008fe200000100ce */
[----:B------:R-:W-:Y:S01]  /*72c0*/  FFMA.FTZ R130, R130, R179, R207 ;  /* 0x000000b382827223 */ /* 0x000fe200000100cf */
        /* <DEDUP_REMOVED lines=20> */
.L_x_44110:
[----:B------:R-:W-:Y:S05]  /*7410*/  BSYNC.RECONVERGENT B0 ;  /* 0x0000000000007941 */ /* 0x000fea0003800200 */
.L_x_44109:
[----:B------:R-:W-:Y:S01]  /*7420*/  ISETP.GE.U32.AND P0, PT, R4, 0x60, PT ;  /* 0x000000600400780c */ /* 0x000fe20003f06070 */
[----:B------:R-:W-:-:S12]  /*7430*/  BSSY.RECONVERGENT B0, `(.L_x_44111) ;  /* 0x000002e000007945 */ /* 0x000fd80003800200 */
[----:B------:R-:W-:Y:S05]  /*7440*/  @!P0 BRA `(.L_x_44112) ;  /* 0x0000000000b08947 */ /* 0x000fea0003800000 */
[----:B-----5:R4:W-:Y:S04]  /*7450*/  STL [R1+0x164], R2 ;  /* 0x0001640201007387 */ /* 0x0209e80000100800 */
[----:B----4-:R-:W4:Y:S04]  /*7460*/  LDL R2, [R1+0x110] ;  /* 0x0001100001027983 */ /* 0x010f280000100800 */
[----:B------:R0:W-:Y:S04]  /*7470*/  STL [R1+0x160], R0 ;  /* 0x0001600001007387 */ /* 0x0001e80000100800 */
[----:B------:R-:W3:Y:S04]  /*7480*/  LDL R252, [R1+0x118] ;  /* 0x0001180001fc7983 */ /* 0x000ee80000100800 */
[----:B------:R-:W3:Y:S04]  /*7490*/  LDL R179, [R1+0x11c] ;  /* 0x00011c0001b37983 */ /* 0x000ee80000100800 */
[----:B0-----:R-:W3:Y:S04]  /*74a0*/  LDL R0, [R1+0x114] ;  /* 0x0001140001007983 */ /* 0x001ee80000100800 */
[----:B------:R-:W3:Y:S04]  /*74b0*/  LDL R178, [R1+0x100] ;  /* 0x0001000001b27983 */ /* 0x000ee80000100800 */
[----:B-12---:R-:W2:Y:S04]  /*74c0*/  LDL R174, [R1+0x104] ;  /* 0x0001040001ae7983 */ /* 0x006ea80000100800 */
[----:B------:R-:W2:Y:S04]  /*74d0*/  LDL R177, [R1+0x108] ;  /* 0x0001080001b17983 */ /* 0x000ea80000100800 */
        /* <DEDUP_REMOVED lines=11> */
[----:B---3--:R-:W-:-:S03]  /*7590*/  FFMA.FTZ R131, R131, R0, R213 ;  /* 0x0000000083837223 */ /* 0x008fc600000100d5 */
[----:B------:R4:W5:Y:S01]  /*75a0*/  LDL.LU R0, [R1+0x160] ;  /* 0x0001600001007983 */ /* 0x0009620000300800 */
[----:B------:R-:W-:Y:S01]  /*75b0*/  FFMA.FTZ R129, R129, R252, R214 ;  /* 0x000000fc81817223 */ /* 0x000fe200000100d6 */
        /* <DEDUP_REMOVED lines=8> */
[----:B--2---:R-:W-:Y:S01]  /*7640*/  FFMA.FTZ R130, R130, R174, R217 ;  /* 0x000000ae82827223 */ /* 0x004fe200000100d9 */
        /* <DEDUP_REMOVED lines=12> */
.L_x_44112:
[----:B------:R-:W-:Y:S05]  /*7710*/  BSYNC.RECONVERGENT B0 ;  /* 0x0000000000007941 */ /* 0x000fea0003800200 */
.L_x_44111:
[----:B------:R-:W-:Y:S01]  /*7720*/  ISETP.GE.U32.AND P0, PT, R4, 0x80, PT ;  /* 0x000000800400780c */ /* 0x000fe20003f06070 */
[----:B------:R-:W-:-:S12]  /*7730*/  BSSY.RECONVERGENT B0, `(.L_x_44113) ;  /* 0x000002e000007945 */ /* 0x000fd80003800200 */
[----:B------:R-:W-:Y:S05]  /*7740*/  @!P0 BRA `(.L_x_44114) ;  /* 0x0000000000b08947 */ /* 0x000fea0003800000 */
[----:B-----5:R0:W-:Y:S04]  /*7750*/  STL [R1+0x164], R2 ;  /* 0x0001640201007387 */ /* 0x0201e80000100800 */
[----:B0-----:R-:W3:Y:S04]  /*7760*/  LDL R2, [R1+0xf0] ;  /* 0x0000f00001027983 */ /* 0x001ee80000100800 */
[----:B------:R0:W-:Y:S04]  /*7770*/  STL [R1+0x160], R0 ;  /* 0x0001600001007387 */ /* 0x0001e80000100800 */
[----:B------:R-:W3:Y:S04]  /*7780*/  LDL R252, [R1+0xf8] ;  /* 0x0000f80001fc7983 */ /* 0x000ee80000100800 */
[----:B------:R-:W3:Y:S04]  /*7790*/  LDL R179, [R1+0xfc] ;  /* 0x0000fc0001b37983 */ /* 0x000ee80000100800 */
[----:B0-----:R-:W3:Y:S04]  /*77a0*/  LDL R0, [R1+0xf4] ;  /* 0x0000f40001007983 */ /* 0x001ee80000100800 */
[----:B------:R-:W3:Y:S04]  /*77b0*/  LDL R178, [R1+0xe0] ;  /* 0x0000e00001b27983 */ /* 0x000ee80000100800 */
[----:B-12-4-:R-:W2:Y:S04]  /*77c0*/  LDL R174, [R1+0xe4] ;  /* 0x0000e40001ae7983 */ /* 0x016ea80000100800 */
        /* <DEDUP_REMOVED lines=12> */
[----:B------:R-:W-:-:S03]  /*7890*/  FFMA.FTZ R131, R131, R0, R221 ;  /* 0x0000000083837223 */ /* 0x000fc600000100dd */
        /* <DEDUP_REMOVED lines=16> */
[----:B----4-:R-:W-:-:S03]  /*79a0*/  FFMA.FTZ R174, R174, R177, R226 ;  /* 0x000000b1aeae7223 */ /* 0x010fc600000100e2 */
[----:B------:R-:W-:-:S05]  /*79b0*/  FFMA.FTZ R131, R131, R175, R227 ;  /* 0x000000af83837223 */ /* 0x000fca00000100e3 */
[----:B------:R-:W-:Y:S02]  /*79c0*/  F2FP.F16.F32.PACK_AB R131, R131, R174 ;  /* 0x000000ae8383723e */ /* 0x000fe400000000ff */
[----:B------:R-:W1:Y:S02]  /*79d0*/  LDC.64 R174, c[0x0][0x428] ;  /* 0x00010a00ffae7b82 */ /* 0x000e640000000a00 */
[----:B-1----:R-:W-:-:S05]  /*79e0*/  IMAD.WIDE.U32 R174, R3, 0x10, R174 ;  /* 0x0000001003ae7825 */ /* 0x002fca00078e00ae */
[----:B------:R0:W-:Y:S01]  /*79f0*/  STG.E.128 desc[UR6][R174.64], R128 ;  /* 0x00000080ae007986 */ /* 0x0001e2000c101d06 */
[----:B------:R-:W-:-:S07]  /*7a00*/  IADD3 R3, PT, PT, R3, 0x20, RZ ;  /* 0x0000002003037810 */ /* 0x000fce0007ffe0ff */
.L_x_44114:
[----:B------:R-:W-:Y:S05]  /*7a10*/  BSYNC.RECONVERGENT B0 ;  /* 0x0000000000007941 */ /* 0x000fea0003800200 */
.L_x_44113:
        /* <DEDUP_REMOVED lines=47> */
.L_x_44116:
[----:B------:R-:W-:Y:S05]  /*7d10*/  BSYNC.RECONVERGENT B0 ;  /* 0x0000000000007941 */ /* 0x000fea0003800200 */
.L_x_44115:
        /* <DEDUP_REMOVED lines=47> */
.L_x_44118:
[----:B------:R-:W-:Y:S05]  /*8010*/  BSYNC.RECONVERGENT B0 ;  /* 0x0000000000007941 */ /* 0x000fea0003800200 */
.L_x_44117:
        /* <DEDUP_REMOVED lines=47> */
.L_x_44120:
[----:B------:R-:W-:Y:S05]  /*8310*/  BSYNC.RECONVERGENT B0 ;  /* 0x0000000000007941 */ /* 0x000fea0003800200 */
.L_x_44119:
[----:B------:R-:W-:Y:S01]  /*8320*/  ISETP.GE.U32.AND P0, PT, R4, 0x100, PT ;  /* 0x000001000400780c */ /* 0x000fe20003f06070 */
[----:B------:R-:W-:-:S12]  /*8330*/  BSSY.RECONVERGENT B0, `(.L_x_44121) ;  /* 0x0000046000007945 */ /* 0x000fd80003800200 */
[----:B------:R-:W-:Y:S05]  /*8340*/  @!P0 BRA `(.L_x_44122) ;  /* 0x0000000400108947 */ /* 0x000fea0003800000 */
[----:B------:R0:W-:Y:S04]  /*8350*/  STL [R1+0x184], R12 ;  /* 0x0001840c01007387 */ /* 0x0001e80000100800 */
[----:B0-----:R-:W2:Y:S04]  /*8360*/  LDL R12, [R1] ;  /* 0x00000000010c7983 */ /* 0x001ea80000100800 */
[----:B------:R3:W-:Y:S04]  /*8370*/  STL [R1+0x180], R10 ;  /* 0x0001800a01007387 */ /* 0x0007e80000100800 */
[----:B---3--:R-:W3:Y:S04]  /*8380*/  LDL R10, [R1+0x70] ;  /* 0x00007000010a7983 */ /* 0x008ee80000100800 */
[----:B------:R0:W-:Y:S04]  /*8390*/  STL [R1+0x17c], R9 ;  /* 0x00017c0901007387 */ /* 0x0001e80000100800 */
[----:B0-----:R-:W3:Y:S04]  /*83a0*/  LDL R9, [R1+0x4] ;  /* 0x0000040001097983 */ /* 0x001ee80000100800 */
        /* <DEDUP_REMOVED lines=10> */
[----:B-----5:R0:W-:Y:S04]  /*8450*/  STL [R1+0x164], R2 ;  /* 0x0001640201007387 */ /* 0x0201e80000100800 */
[----:B0-----:R-:W3:Y:S04]  /*8460*/  LDL R2, [R1+0x10] ;  /* 0x0000100001027983 */ /* 0x001ee80000100800 */
[----:B------:R0:W-:Y:S04]  /*8470*/  STL [R1+0x160], R0 ;  /* 0x0001600001007387 */ /* 0x0001e80000100800 */
[----:B------:R-:W3:Y:S04]  /*8480*/  LDL R252, [R1+0x14] ;  /* 0x0000140001fc7983 */ /* 0x000ee80000100800 */
[----:B-12-4-:R-:W2:Y:S04]  /*8490*/  LDL R174, [R1+0x64] ;  /* 0x0000640001ae7983 */ /* 0x016ea80000100800 */
[----:B0-----:R-:W4:Y:S04]  /*84a0*/  LDL R0, [R1+0x60] ;  /* 0x0000600001007983 */ /* 0x001f280000100800 */
[----:B------:R-:W2:Y:S04]  /*84b0*/  LDL R179, [R1+0x18] ;  /* 0x0000180001b37983 */ /* 0x000ea80000100800 */
[----:B------:R-:W2:Y:S04]  /*84c0*/  LDL R178, [R1+0x68] ;  /* 0x0000680001b27983 */ /* 0x000ea80000100800 */
        /* <DEDUP_REMOVED lines=11> */
[----:B------:R0:W5:Y:S04]  /*8580*/  LDL.LU R12, [R1+0x184] ;  /* 0x00018400010c7983 */ /* 0x0001680000300800 */
[----:B------:R0:W5:Y:S01]  /*8590*/  LDL.LU R10, [R1+0x180] ;  /* 0x00018000010a7983 */ /* 0x0001620000300800 */
[----:B------:R-:W-:-:S03]  /*85a0*/  FFMA.FTZ R131, R131, R8, R9 ;  /* 0x0000000883837223 */ /* 0x000fc60000010009 */
[----:B------:R0:W5:Y:S02]  /*85b0*/  LDL.LU R9, [R1+0x17c] ;  /* 0x00017c0001097983 */ /* 0x0001640000300800 */
[----:B------:R-:W-:Y:S01]  /*85c0*/  F2FP.F16.F32.PACK_AB R128, R131, R128 ;  /* 0x000000808380723e */ /* 0x000fe200000000ff */
        /* <DEDUP_REMOVED lines=9> */
[----:B----4-:R-:W-:-:S03]  /*8660*/  FFMA.FTZ R131, R131, R0, R2 ;  /* 0x0000000083837223 */ /* 0x010fc60000010002 */
[----:B------:R0:W5:Y:S04]  /*8670*/  LDL.LU R2, [R1+0x164] ;  /* 0x0001640001027983 */ /* 0x0001680000300800 */
[----:B------:R0:W5:Y:S01]  /*8680*/  LDL.LU R0, [R1+0x160] ;  /* 0x0001600001007983 */ /* 0x0001620000300800 */
[----:B------:R-:W-:Y:S01]  /*8690*/  F2FP.F16.F32.PACK_AB R129, R130, R129 ;  /* 0x000000818281723e */ /* 0x000fe200000000ff */
[----:B------:R-:W-:-:S04]  /*86a0*/  FADD.FTZ R130, R11, -R176 ;  /* 0x800000b00b827221 */ /* 0x000fc80000010000 */
[----:B------:R-:W-:-:S04]  /*86b0*/  FMUL.FTZ R130, R173, R130 ;  /* 0x00000082ad827220 */ /* 0x000fc80000410000 */
        /* <DEDUP_REMOVED lines=13> */
.L_x_44122:
[----:B------:R-:W-:Y:S05]  /*8790*/  BSYNC.RECONVERGENT B0 ;  /* 0x0000000000007941 */ /* 0x000fea0003800200 */
.L_x_44121:
[----:B-----5:R-:W-:Y:S01]  /*87a0*/  ISETP.GE.U32.AND P0, PT, R4, 0x120, PT ;  /* 0x000001200400780c */ /* 0x020fe20003f06070 */
[----:B------:R-:W-:-:S12]  /*87b0*/  BSSY.RECONVERGENT B0, `(.L_x_44123) ;  /* 0x0000046000007945 */ /* 0x000fd80003800200 */
[----:B------:R-:W-:Y:S05]  /*87c0*/  @!P0 BRA `(.L_x_44124) ;  /* 0x0000000400108947 */ /* 0x000fea0003800000 */
        /* <DEDUP_REMOVED lines=68> */
.L_x_44124:
[----:B------:R-:W-:Y:S05]  /*8c10*/  BSYNC.RECONVERGENT B0 ;  /* 0x0000000000007941 */ /* 0x000fea0003800200 */
.L_x_44123:
        /* <DEDUP_REMOVED lines=34> */
.L_x_44126:
[----:B------:R-:W-:Y:S05]  /*8e40*/  BSYNC.RECONVERGENT B0 ;  /* 0x0000000000007941 */ /* 0x000fea0003800200 */
.L_x_44125:
[----:B012-4-:R-:W0:Y:S02]  /*8e50*/  LDC.64 R128, c[0x0][0x380] ;  /* 0x0000e000ff807b82 */ /* 0x017e240000000a00 */
[----:B0-----:R-:W-:-:S04]  /*8e60*/  LEA R172, R128, R172, 0x2 ;  /* 0x000000ac80ac7211 */ /* 0x001fc800078e10ff */
[----:B------:R-:W-:-:S13]  /*8e70*/  ISETP.GE.AND P0, PT, R172, R129, PT ;  /* 0x00000081ac00720c */ /* 0x000fda0003f06270 */
[----:B------:R-:W-:Y:S05]  /*8e80*/  @!P0 BRA `(.L_x_44127) ;  /* 0xffffff9400d48947 */ /* 0x000fea000383ffff */
[----:B------:R-:W-:Y:S05]  /*8e90*/  EXIT ;  /* 0x000000000000794d */ /* 0x000fea0003800000 */
.L_x_44106:
[----:B------:R-:W-:Y:S01]  /*8ea0*/  HFMA2 R130, -RZ, RZ, 0, 5.9604644775390625e-08 ;  /* 0x00000001ff827431 */ /* 0x000fe200000001ff */
[----:B------:R-:W-:Y:S01]  /*8eb0*/  BSSY B0, `(.L_x_44128) ;  /* 0x0000007000007945 */ /* 0x000fe20003800000 */
[----:B------:R-:W-:Y:S02]  /*8ec0*/  MOV R175, R131 ;  /* 0x0000008300af7202 */ /* 0x000fe40000000f00 */
[----:B------:R-:W-:Y:S02]  /*8ed0*/  MOV R129, 0x1f ;  /* 0x0000001f00817802 */ /* 0x000fe40000000f00 */
[----:B------:R-:W-:-:S07]  /*8ee0*/  MOV R128, 0xffffffff ;  /* 0xffffffff00807802 */ /* 0x000fce0000000f00 */
[----:B---3-5:R-:W-:Y:S05]  /*8ef0*/  WARPSYNC.COLLECTIVE R128, `(.L_x_44129) ;  /* 0x0000000080087348 */ /* 0x028fea0003c00000 */
[----:B------:R0:W1:Y:S02]  /*8f00*/  SHFL.BFLY P6, R128, R175, R130, R129 ;  /* 0x0c000082af807389 */ /* 0x00006400000c0081 */
[----:B01-3-5:R-:W-:Y:S05]  /*8f10*/  ENDCOLLECTIVE ;  /* 0x000000000000791b */ /* 0x02bfea0003800000 */
.L_x_44129:
[----:B------:R-:W-:Y:S05]  /*8f20*/  BSYNC B0 ;  /* 0x0000000000007941 */ /* 0x000fea0003800000 */
.L_x_44128:
        /* <DEDUP_REMOVED lines=9> */
.L_x_44130:
[----:B------:R-:W-:Y:S02]  /*8fc0*/  HFMA2 R130, -RZ, RZ, 0, 2.384185791015625e-07 ;  /* 0x00000004ff827431 */ /* 0x000fe400000001ff */
[----:B------:R-:W-:Y:S01]  /*8fd0*/  FADD.FTZ R131, R131, R128 ;  /* 0x0000008083837221 */ /* 0x000fe20000010000 */
[----:B------:R-:W-:-:S04]  /*8fe0*/  MOV R128, 0xffffffff ;  /* 0xffffffff00807802 */ /* 0x000fc80000000f00 */
[----:B------:R-:W-:-:S07]  /*8ff0*/  MOV R175, R131 ;  /* 0x0000008300af7202 */ /* 0x000fce0000000f00 */
[----:B------:R-:W-:Y:S05]  /*9000*/  WARPSYNC.COLLECTIVE R128, `(.L_x_44131) ;  /* 0x0000000080087348 */ /* 0x000fea0003c00000 */
[----:B------:R0:W1:Y:S02]  /*9010*/  SHFL.BFLY P6, R128, R175, R130, R129 ;  /* 0x0c000082af807389 */ /* 0x00006400000c0081 */
[----:B01----:R-:W-:Y:S05]  /*9020*/  ENDCOLLECTIVE ;  /* 0x000000000000791b */ /* 0x003fea0003800000 */
.L_x_44131:
[----:B------:R-:W-:Y:S02]  /*9030*/  HFMA2 R130, -RZ, RZ, 0, 4.76837158203125e-07 ;  /* 0x00000008ff827431 */ /* 0x000fe400000001ff */
[----:B------:R-:W-:Y:S01]  /*9040*/  FADD.FTZ R131, R131, R128 ;  /* 0x0000008083837221 */ /* 0x000fe20000010000 */
[----:B------:R-:W-:-:S04]  /*9050*/  MOV R128, 0xffffffff ;  /* 0xffffffff00807802 */ /* 0x000fc80000000f00 */
[----:B------:R-:W-:-:S07]  /*9060*/  MOV R175, R131 ;  /* 0x0000008300af7202 */ /* 0x000fce0000000f00 */
[----:B------:R-:W-:Y:S05]  /*9070*/  WARPSYNC.COLLECTIVE R128, `(.L_x_44132) ;  /* 0x0000000080087348 */ /* 0x000fea0003c00000 */
[----:B------:R0:W1:Y:S02]  /*9080*/  SHFL.BFLY P6, R128, R175, R130, R129 ;  /* 0x0c000082af807389 */ /* 0x00006400000c0081 */
[----:B01----:R-:W-:Y:S05]  /*9090*/  ENDCOLLECTIVE ;  /* 0x000000000000791b */ /* 0x003fea0003800000 */
.L_x_44132:
[----:B------:R-:W-:Y:S02]  /*90a0*/  HFMA2 R130, -RZ, RZ, 0, 9.5367431640625e-07 ;  /* 0x00000010ff827431 */ /* 0x000fe400000001ff */
[----:B------:R-:W-:Y:S01]  /*90b0*/  FADD.FTZ R131, R131, R128 ;  /* 0x0000008083837221 */ /* 0x000fe20000010000 */
[----:B------:R-:W-:-:S04]  /*90c0*/  MOV R128, 0xffffffff ;  /* 0xffffffff00807802 */ /* 0x000fc80000000f00 */
[----:B------:R-:W-:-:S07]  /*90d0*/  MOV R175, R131 ;  /* 0x0000008300af7202 */ /* 0x000fce0000000f00 */
[----:B------:R-:W-:Y:S05]  /*90e0*/  WARPSYNC.COLLECTIVE R128, `(.L_x_44133) ;  /* 0x0000000080087348 */ /* 0x000fea0003c00000 */
[----:B------:R0:W1:Y:S02]  /*90f0*/  SHFL.BFLY P6, R128, R175, R130, R129 ;  /* 0x0c000082af807389 */ /* 0x00006400000c0081 */
[----:B01----:R-:W-:Y:S05]  /*9100*/  ENDCOLLECTIVE ;  /* 0x000000000000791b */ /* 0x003fea0003800000 */
.L_x_44133:
        /* <DEDUP_REMOVED lines=174> */
.L_x_44134:
[----:B------:R-:W-:Y:S02]  /*9bf0*/  HFMA2 R130, -RZ, RZ, 0, 1.1920928955078125e-07 ;  /* 0x00000002ff827431 */ /* 0x000fe400000001ff */
[----:B------:R-:W-:Y:S01]  /*9c00*/  FADD.FTZ R173, R173, R128 ;  /* 0x00000080adad7221 */ /* 0x000fe20000010000 */
[----:B------:R-:W-:-:S04]  /*9c10*/  MOV R128, 0xffffffff ;  /* 0xffffffff00807802 */ /* 0x000fc80000000f00 */
[----:B------:R-:W-:-:S07]  /*9c20*/  MOV R175, R173 ;  /* 0x000000ad00af7202 */ /* 0x000fce0000000f00 */
[----:B------:R-:W-:Y:S05]  /*9c30*/  WARPSYNC.COLLECTIVE R128, `(.L_x_44135) ;  /* 0x0000000080087348 */ /* 0x000fea0003c00000 */
[----:B------:R0:W1:Y:S02]  /*9c40*/  SHFL.BFLY P6, R128, R175, R130, R129 ;  /* 0x0c000082af807389 */ /* 0x00006400000c0081 */
[----:B01----:R-:W-:Y:S05]  /*9c50*/  ENDCOLLECTIVE ;  /* 0x000000000000791b */ /* 0x003fea0003800000 */
.L_x_44135:
[----:B------:R-:W-:Y:S02]  /*9c60*/  HFMA2 R130, -RZ, RZ, 0, 2.384185791015625e-07 ;  /* 0x00000004ff827431 */ /* 0x000fe400000001ff */
[----:B------:R-:W-:Y:S01]  /*9c70*/  FADD.FTZ R173, R173, R128 ;  /* 0x00000080adad7221 */ /* 0x000fe20000010000 */
[----:B------:R-:W-:-:S04]  /*9c80*/  MOV R128, 0xffffffff ;  /* 0xffffffff00807802 */ /* 0x000fc80000000f00 */
[----:B------:R-:W-:-:S07]  /*9c90*/  MOV R175, R173 ;  /* 0x000000ad00af7202 */ /* 0x000fce0000000f00 */
[----:B------:R-:W-:Y:S05]  /*9ca0*/  WARPSYNC.COLLECTIVE R128, `(.L_x_44136) ;  /* 0x0000000080087348 */ /* 0x000fea0003c00000 */
[----:B------:R0:W1:Y:S02]  /*9cb0*/  SHFL.BFLY P6, R128, R175, R130, R129 ;  /* 0x0c000082af807389 */ /* 0x00006400000c0081 */
[----:B01----:R-:W-:Y:S05]  /*9cc0*/  ENDCOLLECTIVE ;  /* 0x000000000000791b */ /* 0x003fea0003800000 */
.L_x_44136:
[----:B------:R-:W-:Y:S02]  /*9cd0*/  HFMA2 R130, -RZ, RZ, 0, 4.76837158203125e-07 ;  /* 0x00000008ff827431 */ /* 0x000fe400000001ff */
[----:B------:R-:W-:Y:S01]  /*9ce0*/  FADD.FTZ R173, R173, R128 ;  /* 0x00000080adad7221 */ /* 0x000fe20000010000 */
[----:B------:R-:W-:-:S04]  /*9cf0*/  MOV R128, 0xffffffff ;  /* 0xffffffff00807802 */ /* 0x000fc80000000f00 */
[----:B------:R-:W-:-:S07]  /*9d00*/  MOV R175, R173 ;  /* 0x000000ad00af7202 */ /* 0x000fce0000000f00 */
[----:B------:R-:W-:Y:S05]  /*9d10*/  WARPSYNC.COLLECTIVE R128, `(.L_x_44137) ;  /* 0x0000000080087348 */ /* 0x000fea0003c00000 */
[----:B------:R0:W1:Y:S02]  /*9d20*/  SHFL.BFLY P6, R128, R175, R130, R129 ;  /* 0x0c000082af807389 */ /* 0x00006400000c0081 */
[----:B01----:R-:W-:Y:S05]  /*9d30*/  ENDCOLLECTIVE ;  /* 0x000000000000791b */ /* 0x003fea0003800000 */
.L_x_44137:
[----:B------:R-:W-:Y:S02]  /*9d40*/  HFMA2 R130, -RZ, RZ, 0, 9.5367431640625e-07 ;  /* 0x00000010ff827431 */ /* 0x000fe400000001ff */
[----:B------:R-:W-:Y:S01]  /*9d50*/  FADD.FTZ R173, R173, R128 ;  /* 0x00000080adad7221 */ /* 0x000fe20000010000 */
[----:B------:R-:W-:-:S04]  /*9d60*/  MOV R128, 0xffffffff ;  /* 0xffffffff00807802 */ /* 0x000fc80000000f00 */
[----:B------:R-:W-:-:S07]  /*9d70*/  MOV R175, R173 ;  /* 0x000000ad00af7202 */ /* 0x000fce0000000f00 */
[----:B------:R-:W-:Y:S05]  /*9d80*/  WARPSYNC.COLLECTIVE R128, `(.L_x_44138) ;  /* 0x0000000080087348 */ /* 0x000fea0003c00000 */
[----:B------:R0:W1:Y:S02]  /*9d90*/  SHFL.BFLY P6, R128, R175, R130, R129 ;  /* 0x0c000082af807389 */ /* 0x00006400000c0081 */
[----:B01----:R-:W-:Y:S05]  /*9da0*/  ENDCOLLECTIVE ;  /* 0x000000000000791b */ /* 0x003fea0003800000 */
.L_x_44138:
[----:B------:R-:W-:Y:S05]  /*9db0*/  BRA `(.L_x_44139) ;  /* 0xffffffcc00e07947 */ /* 0x000fea000383ffff */
.L_x_44140:
        /* <DEDUP_REMOVED lines=12> */
.L_x_88500:


//--------------------- .text._ZN10layer_norm13ln_fwd_kernelINS_13Kernel_traitsIf6__halfS2_S2_fjLj2560ELj1ELj4ELj1ELj16ENS_18Kernel_traits_baseILj2560EfS2_S2_S2_fjLj128EEEEELb0ELb1ELb0ELb1EEEvNS_9FwdParamsE --------------------------
	.section	.text._ZN10layer_norm13ln_fwd_kernelINS_13Kernel_traitsIf6__halfS2_S2_fjLj2560ELj1ELj4ELj1ELj16ENS_18Kernel_traits_baseILj2560EfS2_S2_S2_fjLj128EEEEELb0ELb1ELb0ELb1EEEvNS_9FwdParamsE,"ax",@progbits
	.align	128
        .global         _ZN10layer_norm13ln_fwd_kernelINS_13Kernel_traitsIf6__halfS2_S2_fjLj2560ELj1ELj4ELj1ELj16ENS_18Kernel_traits_baseILj2560EfS2_S2_S2_fjLj128EEEEELb0ELb1ELb0ELb1EEEvNS_9FwdParamsE
        .type           _ZN10layer_norm13ln_fwd_kernelINS_13Kernel_traitsIf6__halfS2_S2_fjLj2560ELj1ELj4ELj1ELj16ENS_18Kernel_traits_baseILj2560EfS2_S2_S2_fjLj128EEEEELb0ELb1ELb0ELb1EEEvNS_9FwdParamsE,@function
        .size           _ZN10layer_norm13ln_fwd_kernelINS_13Kernel_traitsIf6__halfS2_S2_fjLj2560ELj1ELj4ELj1ELj16ENS_18Kernel_traits_baseILj2560EfS2_S2_S2_fjLj128EEEEELb0ELb1ELb0ELb1EEEvNS_9FwdParamsE,(.L_x_88501 - _ZN10layer_norm13ln_fwd_kernelINS_13Kernel_traitsIf6__halfS2_S2_fjLj2560ELj1ELj4ELj1ELj16ENS_18Kernel_traits_baseILj2560EfS2_S2_S2_fjLj128EEEEELb0ELb1ELb0ELb1EEEvNS_9FwdParamsE)
        .other          _ZN10layer_norm13ln_fwd_kernelINS_13Kernel_traitsIf6__halfS2_S2_fjLj2560ELj1ELj4ELj1ELj16ENS_18Kernel_traits_baseILj2560EfS2_S2_S2_fjLj128EEEEELb0ELb1ELb0ELb1EEEvNS_9FwdParamsE,@"STO_CUDA_ENTRY STV_DEFAULT"
_ZN10layer_norm13ln_fwd_kernelINS_13Kernel_traitsIf6__halfS2_S2_fjLj2560ELj1ELj4ELj1ELj16ENS_18Kernel_traits_baseILj2560EfS2_S2_S2_fjLj128EEEEELb0ELb1ELb0ELb1EEEvNS_9FwdParamsE:
.text._ZN10layer_norm13ln_fwd_kernelINS_13Kernel_traitsIf6__halfS2_S2_fjLj2560ELj1ELj4ELj1ELj16ENS_18Kernel_traits_baseILj2560EfS2_S2_S2_fjLj128EEEEELb0ELb1ELb0ELb1EEEvNS_9FwdParamsE:
        /* <DEDUP_REMOVED lines=126> */
.L_x_44141:
        /* <DEDUP_REMOVED lines=130> */
.L_x_44142:
        /* <DEDUP_REMOVED lines=12> */
[----:B-1----:R-:W-:Y:S01]  /*10c0*/  MOV R9, R0 ;  /* 0x0000000000097202 */ /* 0x002fe20000000f00 */
[----:B------:R-:W1:Y:S01]  /*10d0*/  LDCU UR8, c[0x0][0x388] ;  /* 0x00007100ff0877ac */ /* 0x000e620008000800 */
[----:B------:R-:W2:Y:S01]  /*10e0*/  LDCU.U8 UR9, c[0x0][0x410] ;  /* 0x00008200ff0977ac */ /* 0x000ea20008000000 */
[----:B------:R-:W3:Y:S01]  /*10f0*/  LDCU.64 UR10, c[0x0][0x3a0] ;  /* 0x00007400ff0a77ac */ /* 0x000ee20008000a00 */
[----:B0-----:R-:W-:Y:S01]  /*1100*/  UISETP.NE.U32.AND UP0, UPT, UR4, URZ, UPT ;  /* 0x000000ff0400728c */ /* 0x001fe2000bf05070 */
[----:B------:R-:W0:Y:S03]  /*1110*/  LDCU UR4, c[0x0][0x448] ;  /* 0x00008900ff0477ac */ /* 0x000e260008000800 */
[----:B------:R-:W-:-:S06]  /*1120*/  UISETP.NE.AND.EX UP0, UPT, UR5, URZ, UPT, UP0 ;  /* 0x000000ff0500728c */ /* 0x000fcc000bf05300 */
[----:B-123--:R-:W-:-:S13]  /*1130*/  PLOP3.LUT P1, PT, PT, PT, UP0, 0x80, 0x8 ;  /* 0x000000000008781c */ /* 0x00efda0003f2f008 */
.L_x_44166:
[----:B-1----:R-:W1:Y:S01]  /*1140*/  S2R R0, SR_TID.X ;  /* 0x0000000000007919 */ /* 0x002e620000002100 */
        /* <DEDUP_REMOVED lines=8> */
[----:B------:R3:W2:Y:S03]  /*11d0*/  LDG.E.U16 R0, desc[UR6][R2.64] ;  /* 0x0000000602007981 */ /* 0x0006a6000c1e1500 */
[----:B---3--:R-:W-:-:S05]  /*11e0*/  IMAD.WIDE.U32 R2, R18, 0x10, R232 ;  /* 0x0000001012027825 */ /* 0x008fca00078e00e8 */
[----:B-----5:R1:W5:Y:S01]  /*11f0*/  LDG.E.128 R4, desc[UR6][R2.64] ;  /* 0x0000000602047981 */ /* 0x020362000c1e1d00 */
[----:B------:R-:W-:Y:S01]  /*1200*/  BSSY.RECONVERGENT B0, `(.L_x_44144) ;  /* 0x0000047000007945 */ /* 0x000fe20003800200 */
[----:B--2---:R-:W-:-:S03]  /*1210*/  HADD2.F32 R184, -RZ, R0.H0_H0 ;  /* 0x20000000ffb87230 */ /* 0x004fc60000004100 */
[----:B-1----:R-:W-:Y:S05]  /*1220*/  @!P1 BRA `(.L_x_44145) ;  /* 0x0000000000a09947 */ /* 0x002fea0003800000 */
[----:B------:R-:W1:Y:S02]  /*1230*/  LDC.64 R2, c[0x0][0x3a0] ;  /* 0x0000e800ff027b82 */ /* 0x000e640000000a00 */
[----:B-1----:R-:W-:-:S05]  /*1240*/  IMAD.WIDE.U32 R2, R18, 0x10, R2 ;  /* 0x0000001012027825 */ /* 0x002fca00078e0002 */
[----:B------:R1:W2:Y:S01]  /*1250*/  LDG.E.128 R28, desc[UR6][R2.64] ;  /* 0x00000006021c7981 */ /* 0x0002a2000c1e1d00 */
[----:B-----5:R-:W-:-:S05]  /*1260*/  HADD2.F32 R0, -RZ, R4.H0_H0 ;  /* 0x20000004ff007230 */ /* 0x020fca0000004100 */
[----:B------:R-:W-:Y:S01]  /*1270*/  FMUL.FTZ R0, R184, R0 ;  /* 0x00000000b8007220 */ /* 0x000fe20000410000 */
[----:B-1----:R-:W-:Y:S02]  /*1280*/  HADD2.F32 R3, -RZ, R5.H0_H0 ;  /* 0x20000005ff037230 */ /* 0x002fe40000004100 */
[----:B--2---:R-:W-:Y:S02]  /*1290*/  HADD2.F32 R2, -RZ, R28.H0_H0 ;  /* 0x2000001cff027230 */ /* 0x004fe40000004100 */
[----:B------:R-:W-:-:S03]  /*12a0*/  HADD2.F32 R8, -RZ, R29.H0_H0 ;  /* 0x2000001dff087230 */ /* 0x000fc60000004100 */
[----:B------:R-:W-:Y:S01]  /*12b0*/  FFMA.FTZ R20, R0, R108, R2 ;  /* 0x0000006c00147223 */ /* 0x000fe20000010002 */
[--C-:B------:R-:W-:Y:S02]  /*12c0*/  HADD2.F32 R2, -RZ, R6.reuse.H0_H0 ;  /* 0x20000006ff027230 */ /* 0x100fe40000004100 */
[----:B------:R-:W-:Y:S02]  /*12d0*/  HADD2.F32 R0, -RZ, R6.H1_H1 ;  /* 0x30000006ff007230 */ /* 0x000fe40000004100 */
[C---:B------:R-:W-:Y:S01]  /*12e0*/  FMUL.FTZ R6, R184.reuse, R3 ;  /* 0x00000003b8067220 */ /* 0x040fe20000410000 */
[--C-:B------:R-:W-:Y:S02]  /*12f0*/  HADD2.F32 R3, -RZ, R30.reuse.H0_H0 ;  /* 0x2000001eff037230 */ /* 0x100fe40000004100 */
[----:B------:R-:W-:Y:S01]  /*1300*/  FMUL.FTZ R2, R184, R2 ;  /* 0x00000002b8027220 */ /* 0x000fe20000410000 */
[----:B------:R-:W-:Y:S01]  /*1310*/  FFMA.FTZ R24, R6, R110, R8 ;  /* 0x0000006e06187223 */ /* 0x000fe20000010008 */
[----:B------:R-:W-:-:S02]  /*1320*/  HADD2.F32 R6, -RZ, R30.H1_H1 ;  /* 0x3000001eff067230 */ /* 0x000fc40000004100 */
[----:B------:R-:W-:Y:S01]  /*1330*/  FFMA.FTZ R23, R2, R104, R3 ;  /* 0x0000006802177223 */ /* 0x000fe20000010003 */
[----:B------:R-:W-:Y:S01]  /*1340*/  FMUL.FTZ R0, R184, R0 ;  /* 0x00000000b8007220 */ /* 0x000fe20000410000 */
[--C-:B------:R-:W-:Y:S02]  /*1350*/  HADD2.F32 R2, -RZ, R7.reuse.H0_H0 ;  /* 0x20000007ff027230 */ /* 0x100fe40000004100 */
[----:B------:R-:W-:Y:S02]  /*1360*/  HADD2.F32 R3, -RZ, R7.H1_H1 ;  /* 0x30000007ff037230 */ /* 0x000fe40000004100 */
[----:B------:R-:W-:Y:S01]  /*1370*/  FFMA.FTZ R22, R0, R105, R6 ;  /* 0x0000006900167223 */ /* 0x000fe20000010006 */
[----:B------:R-:W-:Y:S02]  /*1380*/  HADD2.F32 R0, -RZ, R4.H1_H1 ;  /* 0x30000004ff007230 */ /* 0x000fe40000004100 */
[----:B------:R-:W-:Y:S01]  /*1390*/  FMUL.FTZ R6, R184, R2 ;  /* 0x00000002b8067220 */ /* 0x000fe20000410000 */
[----:B------:R-:W-:-:S02]  /*13a0*/  HADD2.F32 R4, -RZ, R31.H1_H1 ;  /* 0x3000001fff047230 */ /* 0x000fc40000004100 */
[C---:B------:R-:W-:Y:S01]  /*13b0*/  FMUL.FTZ R3, R184.reuse, R3 ;  /* 0x00000003b8037220 */ /* 0x040fe20000410000 */
[----:B------:R-:W-:Y:S02]  /*13c0*/  HADD2.F32 R2, -RZ, R5.H1_H1 ;  /* 0x30000005ff027230 */ /* 0x000fe40000004100 */
[C---:B------:R-:W-:Y:S01]  /*13d0*/  FMUL.FTZ R0, R184.reuse, R0 ;  /* 0x00000000b8007220 */ /* 0x040fe20000410000 */
[----:B------:R-:W-:Y:S02]  /*13e0*/  HADD2.F32 R7, -RZ, R31.H0_H0 ;  /* 0x2000001fff077230 */ /* 0x000fe40000004100 */
[----:B------:R-:W-:Y:S01]  /*13f0*/  FFMA.FTZ R25, R3, R107, R4 ;  /* 0x0000006b03197223 */ /* 0x000fe20000010004 */
[----:B------:R-:W-:Y:S02]  /*1400*/  HADD2.F32 R4, -RZ, R29.H1_H1 ;  /* 0x3000001dff047230 */ /* 0x000fe40000004100 */
[----:B------:R-:W-:Y:S01]  /*1410*/  FMUL.FTZ R3, R184, R2 ;  /* 0x00000002b8037220 */ /* 0x000fe20000410000 */
[----:B------:R-:W-:-:S02]  /*1420*/  HADD2.F32 R2, -RZ, R28.H1_H1 ;  /* 0x3000001cff027230 */ /* 0x000fc40000004100 */
        /* <DEDUP_REMOVED lines=8> */
.L_x_44145:
[--C-:B-----5:R-:W-:Y:S02]  /*14b0*/  HADD2.F32 R0, -RZ, R4.reuse.H0_H0 ;  /* 0x20000004ff007230 */ /* 0x120fe40000004100 */
[----:B------:R-:W-:Y:S02]  /*14c0*/  HADD2.F32 R8, -RZ, R4.H1_H1 ;  /* 0x30000004ff087230 */ /* 0x000fe40000004100 */
[--C-:B------:R-:W-:Y:S02]  /*14d0*/  HADD2.F32 R2, -RZ, R5.reuse.H0_H0 ;  /* 0x20000005ff027230 */ /* 0x100fe40000004100 */
[C---:B------:R-:W-:Y:S01]  /*14e0*/  FMUL.FTZ R10, R184.reuse, R0 ;  /* 0x00000000b80a7220 */ /* 0x040fe20000410000 */
[----:B------:R-:W-:Y:S02]  /*14f0*/  HADD2.F32 R5, -RZ, R5.H1_H1 ;  /* 0x30000005ff057230 */ /* 0x000fe40000004100 */
[----:B------:R-:W-:Y:S01]  /*1500*/  FMUL.FTZ R0, R184, R8 ;  /* 0x00000008b8007220 */ /* 0x000fe20000410000 */
[----:B------:R-:W-:-:S02]  /*1510*/  HADD2.F32 R3, -RZ, R6.H0_H0 ;  /* 0x20000006ff037230 */ /* 0x000fc40000004100 */
[C---:B------:R-:W-:Y:S01]  /*1520*/  FMUL.FTZ R8, R184.reuse, R2 ;  /* 0x00000002b8087220 */ /* 0x040fe20000410000 */
[--C-:B------:R-:W-:Y:S02]  /*1530*/  HADD2.F32 R4, -RZ, R7.reuse.H0_H0 ;  /* 0x20000007ff047230 */ /* 0x100fe40000004100 */
[C---:B------:R-:W-:Y:S01]  /*1540*/  FMUL.FTZ R2, R184.reuse, R5 ;  /* 0x00000005b8027220 */ /* 0x040fe20000410000 */
[----:B------:R-:W-:Y:S02]  /*1550*/  HADD2.F32 R6, -RZ, R6.H1_H1 ;  /* 0x30000006ff067230 */ /* 0x000fe40000004100 */
[C---:B------:R-:W-:Y:S01]  /*1560*/  FMUL.FTZ R5, R184.reuse, R3 ;  /* 0x00000003b8057220 */ /* 0x040fe20000410000 */
[----:B------:R-:W-:Y:S02]  /*1570*/  HADD2.F32 R7, -RZ, R7.H1_H1 ;  /* 0x30000007ff077230 */ /* 0x000fe40000004100 */
        /* <DEDUP_REMOVED lines=15> */
.L_x_44146:
[----:B0-----:R-:W-:Y:S05]  /*1670*/  BSYNC.RECONVERGENT B0 ;  /* 0x0000000000007941 */ /* 0x001fea0003800200 */
.L_x_44144:
        /* <DEDUP_REMOVED lines=13> */
[--C-:B0----5:R-:W-:Y:S02]  /*1750*/  HADD2.F32 R2, -RZ, R4.reuse.H1_H1 ;  /* 0x30000004ff027230 */ /* 0x121fe40000004100 */
[----:B------:R-:W-:Y:S02]  /*1760*/  HADD2.F32 R0, -RZ, R4.H0_H0 ;  /* 0x20000004ff007230 */ /* 0x000fe40000004100 */
[----:B------:R-:W-:Y:S02]  /*1770*/  HADD2.F32 R4, -RZ, R28.H1_H1 ;  /* 0x3000001cff047230 */ /* 0x000fe40000004100 */
[C---:B------:R-:W-:Y:S01]  /*1780*/  FMUL.FTZ R2, R184.reuse, R2 ;  /* 0x00000002b8027220 */ /* 0x040fe20000410000 */
[--C-:B------:R-:W-:Y:S02]  /*1790*/  HADD2.F32 R3, -RZ, R5.reuse.H1_H1 ;  /* 0x30000005ff037230 */ /* 0x100fe40000004100 */
[----:B------:R-:W-:Y:S01]  /*17a0*/  FMUL.FTZ R8, R184, R0 ;  /* 0x00000000b8087220 */ /* 0x000fe20000410000 */
[----:B------:R-:W-:-:S02]  /*17b0*/  HADD2.F32 R0, -RZ, R5.H0_H0 ;  /* 0x20000005ff007230 */ /* 0x000fc40000004100 */
[----:B------:R-:W-:Y:S01]  /*17c0*/  FFMA.FTZ R14, R2, R101, R4 ;  /* 0x00000065020e7223 */ /* 0x000fe20000010004 */
[----:B------:R-:W-:Y:S02]  /*17d0*/  HADD2.F32 R4, -RZ, R29.H1_H1 ;  /* 0x3000001dff047230 */ /* 0x000fe40000004100 */
[C---:B------:R-:W-:Y:S01]  /*17e0*/  FMUL.FTZ R3, R184.reuse, R3 ;  /* 0x00000003b8037220 */ /* 0x040fe20000410000 */
[----:B------:R-:W-:Y:S02]  /*17f0*/  HADD2.F32 R2, -RZ, R6.H1_H1 ;  /* 0x30000006ff027230 */ /* 0x000fe40000004100 */
[----:B------:R-:W-:Y:S01]  /*1800*/  FMUL.FTZ R5, R184, R0 ;  /* 0x00000000b8057220 */ /* 0x000fe20000410000 */
[----:B------:R-:W-:Y:S02]  /*1810*/  HADD2.F32 R10, -RZ, R28.H0_H0 ;  /* 0x2000001cff0a7230 */ /* 0x000fe40000004100 */
[----:B------:R-:W-:Y:S01]  /*1820*/  FFMA.FTZ R12, R3, R103, R4 ;  /* 0x00000067030c7223 */ /* 0x000fe20000010004 */
[----:B------:R-:W-:-:S02]  /*1830*/  HADD2.F32 R3, -RZ, R30.H1_H1 ;  /* 0x3000001eff037230 */ /* 0x000fc40000004100 */
[----:B------:R-:W-:Y:S01]  /*1840*/  FMUL.FTZ R2, R184, R2 ;  /* 0x00000002b8027220 */ /* 0x000fe20000410000 */
[----:B------:R-:W-:Y:S02]  /*1850*/  HADD2.F32 R0, -RZ, R6.H0_H0 ;  /* 0x20000006ff007230 */ /* 0x000fe40000004100 */
[----:B------:R-:W-:Y:S01]  /*1860*/  FFMA.FTZ R15, R8, R100, R10 ;  /* 0x00000064080f7223 */ /* 0x000fe2000001000a */
[----:B------:R-:W-:Y:S02]  /*1870*/  HADD2.F32 R4, -RZ, R30.H0_H0 ;  /* 0x2000001eff047230 */ /* 0x000fe40000004100 */
[----:B------:R-:W-:Y:S01]  /*1880*/  FFMA.FTZ R10, R2, R97, R3 ;  /* 0x00000061020a7223 */ /* 0x000fe20000010003 */
[----:B------:R-:W-:Y:S02]  /*1890*/  HADD2.F32 R2, -RZ, R7.H0_H0 ;  /* 0x20000007ff027230 */ /* 0x000fe40000004100 */
[----:B------:R-:W-:Y:S01]  /*18a0*/  FMUL.FTZ R0, R184, R0 ;  /* 0x00000000b8007220 */ /* 0x000fe20000410000 */
[----:B------:R-:W-:-:S02]  /*18b0*/  HADD2.F32 R3, -RZ, R31.H0_H0 ;  /* 0x2000001fff037230 */ /* 0x000fc40000004100 */
[----:B------:R-:W-:Y:S02]  /*18c0*/  HADD2.F32 R8, -RZ, R29.H0_H0 ;  /* 0x2000001dff087230 */ /* 0x000fe40000004100 */
[----:B------:R-:W-:Y:S01]  /*18d0*/  FFMA.FTZ R11, R0, R96, R4 ;  /* 0x00000060000b7223 */ /* 0x000fe20000010004 */
[----:B------:R-:W-:Y:S01]  /*18e0*/  FMUL.FTZ R2, R184, R2 ;  /* 0x00000002b8027220 */ /* 0x000fe20000410000 */
[----:B------:R-:W-:Y:S01]  /*18f0*/  HADD2.F32 R0, -RZ, R7.H1_H1 ;  /* 0x30000007ff007230 */ /* 0x000fe20000004100 */
[----:B------:R-:W-:Y:S01]  /*1900*/  F2FP.F16.F32.PACK_AB R4, R14, R15 ;  /* 0x0000000f0e04723e */ /* 0x000fe200000000ff */
[----:B------:R-:W-:Y:S01]  /*1910*/  FFMA.FTZ R13, R5, R102, R8 ;  /* 0x00000066050d7223 */ /* 0x000fe20000010008 */
[----:B------:R-:W-:Y:S01]  /*1920*/  FFMA.FTZ R17, R2, R98, R3 ;  /* 0x0000006202117223 */ /* 0x000fe20000010003 */
[----:B------:R-:W-:Y:S02]  /*1930*/  HADD2.F32 R2, -RZ, R31.H1_H1 ;  /* 0x3000001fff027230 */ /* 0x000fe40000004100 */
[----:B------:R-:W-:Y:S01]  /*1940*/  FMUL.FTZ R0, R184, R0 ;  /* 0x00000000b8007220 */ /* 0x000fe20000410000 */
[----:B------:R-:W-:-:S02]  /*1950*/  F2FP.F16.F32.PACK_AB R6, R10, R11 ;  /* 0x0000000b0a06723e */ /* 0x000fc400000000ff */
[----:B------:R-:W-:Y:S01]  /*1960*/  F2FP.F16.F32.PACK_AB R5, R12, R13 ;  /* 0x0000000d0c05723e */ /* 0x000fe200000000ff */
[----:B------:R-:W-:-:S05]  /*1970*/  FFMA.FTZ R16, R0, R99, R2 ;  /* 0x0000006300107223 */ /* 0x000fca0000010002 */
[----:B------:R-:W-:Y:S01]  /*1980*/  F2FP.F16.F32.PACK_AB R7, R16, R17 ;  /* 0x000000111007723e */ /* 0x000fe200000000ff */
[----:B------:R-:W-:Y:S06]  /*1990*/  BRA `(.L_x_44148) ;  /* 0x0000000000707947 */ /* 0x000fec0003800000 */
.L_x_44147:
[--C-:B-----5:R-:W-:Y:S02]  /*19a0*/  HADD2.F32 R0, -RZ, R4.reuse.H0_H0 ;  /* 0x20000004ff007230 */ /* 0x120fe40000004100 */
[----:B------:R-:W-:Y:S02]  /*19b0*/  HADD2.F32 R8, -RZ, R4.H1_H1 ;  /* 0x30000004ff087230 */ /* 0x000fe40000004100 */
[--C-:B0-----:R-:W-:Y:S02]  /*19c0*/  HADD2.F32 R2, -RZ, R5.reuse.H0_H0 ;  /* 0x20000005ff027230 */ /* 0x101fe40000004100 */
        /* <DEDUP_REMOVED lines=25> */
.L_x_44148:
        /* <DEDUP_REMOVED lines=9> */
[--C-:B-----5:R-:W-:Y:S02]  /*1bf0*/  HADD2.F32 R0, -RZ, R172.reuse.H0_H0 ;  /* 0x200000acff007230 */ /* 0x120fe40000004100 */
[----:B0-----:R-:W-:Y:S02]  /*1c00*/  HADD2.F32 R2, -RZ, R172.H1_H1 ;  /* 0x300000acff027230 */ /* 0x001fe40000004100 */
[--C-:B------:R-:W-:Y:S02]  /*1c10*/  HADD2.F32 R5, -RZ, R28.reuse.H0_H0 ;  /* 0x2000001cff057230 */ /* 0x100fe40000004100 */
        /* <DEDUP_REMOVED lines=9> */
[----:B------:R-:W-:Y:S02]  /*1cb0*/  HADD2.F32 R2, -RZ, R174.H1_H1 ;  /* 0x300000aeff027230 */ /* 0x000fe40000004100 */
[----:B------:R-:W-:Y:S02]  /*1cc0*/  HADD2.F32 R4, -RZ, R29.H0_H0 ;  /* 0x2000001dff047230 */ /* 0x000fe40000004100 */
[----:B------:R-:W-:Y:S01]  /*1cd0*/  FFMA.FTZ R5, R3, R95, R5 ;  /* 0x0000005f03057223 */ /* 0x000fe20000010005 */
[----:B------:R-:W-:-:S02]  /*1ce0*/  HADD2.F32 R3, -RZ, R30.H1_H1 ;  /* 0x3000001eff037230 */ /* 0x000fc40000004100 */
[C---:B------:R-:W-:Y:S01]  /*1cf0*/  FMUL.FTZ R6, R184.reuse, R0 ;  /* 0x00000000b8067220 */ /* 0x040fe20000410000 */
[----:B------:R-:W-:Y:S01]  /*1d00*/  FMUL.FTZ R2, R184, R2 ;  /* 0x00000002b8027220 */ /* 0x000fe20000410000 */
[----:B------:R-:W-:Y:S01]  /*1d10*/  HADD2.F32 R0, -RZ, R174.H0_H0 ;  /* 0x200000aeff007230 */ /* 0x000fe20000004100 */
[----:B------:R-:W-:Y:S01]  /*1d20*/  F2FP.F16.F32.PACK_AB R172, R7, R8 ;  /* 0x0000000807ac723e */ /* 0x000fe200000000ff */
[----:B------:R-:W-:Y:S01]  /*1d30*/  FFMA.FTZ R6, R6, R94, R4 ;  /* 0x0000005e06067223 */ /* 0x000fe20000010004 */
[----:B------:R-:W-:Y:S01]  /*1d40*/  FFMA.FTZ R3, R2, R89, R3 ;  /* 0x0000005902037223 */ /* 0x000fe20000010003 */
[----:B------:R-:W-:Y:S02]  /*1d50*/  HADD2.F32 R4, -RZ, R30.H0_H0 ;  /* 0x2000001eff047230 */ /* 0x000fe40000004100 */
[----:B------:R-:W-:Y:S01]  /*1d60*/  FMUL.FTZ R0, R184, R0 ;  /* 0x00000000b8007220 */ /* 0x000fe20000410000 */
[----:B------:R-:W-:Y:S01]  /*1d70*/  HADD2.F32 R2, -RZ, R175.H0_H0 ;  /* 0x200000afff027230 */ /* 0x000fe20000004100 */
[----:B------:R-:W-:Y:S01]  /*1d80*/  F2FP.F16.F32.PACK_AB R173, R5, R6 ;  /* 0x0000000605ad723e */ /* 0x000fe200000000ff */
[----:B------:R-:W-:-:S02]  /*1d90*/  HADD2.F32 R27, -RZ, R31.H0_H0 ;  /* 0x2000001fff1b7230 */ /* 0x000fc40000004100 */
[----:B------:R-:W-:Y:S01]  /*1da0*/  FFMA.FTZ R4, R0, R88, R4 ;  /* 0x0000005800047223 */ /* 0x000fe20000010004 */
[----:B------:R-:W-:Y:S02]  /*1db0*/  HADD2.F32 R0, -RZ, R175.H1_H1 ;  /* 0x300000afff007230 */ /* 0x000fe40000004100 */
[----:B------:R-:W-:Y:S02]  /*1dc0*/  FMUL.FTZ R2, R184, R2 ;  /* 0x00000002b8027220 */ /* 0x000fe40000410000 */
[----:B------:R-:W-:Y:S02]  /*1dd0*/  F2FP.F16.F32.PACK_AB R174, R3, R4 ;  /* 0x0000000403ae723e */ /* 0x000fe400000000ff */
[----:B------:R-:W-:Y:S01]  /*1de0*/  FFMA.FTZ R2, R2, R90, R27 ;  /* 0x0000005a02027223 */ /* 0x000fe2000001001b */
[----:B------:R-:W-:Y:S02]  /*1df0*/  HADD2.F32 R27, -RZ, R31.H1_H1 ;  /* 0x3000001fff1b7230 */ /* 0x000fe40000004100 */
[----:B------:R-:W-:-:S04]  /*1e00*/  FMUL.FTZ R0, R184, R0 ;  /* 0x00000000b8007220 */ /* 0x000fc80000410000 */
[----:B------:R-:W-:-:S05]  /*1e10*/  FFMA.FTZ R0, R0, R91, R27 ;  /* 0x0000005b00007223 */ /* 0x000fca000001001b */
[----:B------:R-:W-:Y:S01]  /*1e20*/  F2FP.F16.F32.PACK_AB R175, R0, R2 ;  /* 0x0000000200af723e */ /* 0x000fe200000000ff */
[----:B------:R-:W-:Y:S06]  /*1e30*/  BRA `(.L_x_44150) ;  /* 0x0000000000707947 */ /* 0x000fec0003800000 */
.L_x_44149:
[----:B0----5:R-:W-:Y:S02]  /*1e40*/  HADD2.F32 R3, -RZ, R172.H0_H0 ;  /* 0x200000acff037230 */ /* 0x021fe40000004100 */
[--C-:B------:R-:W-:Y:S02]  /*1e50*/  HADD2.F32 R2, -RZ, R173.reuse.H0_H0 ;  /* 0x200000adff027230 */ /* 0x100fe40000004100 */
        /* <DEDUP_REMOVED lines=26> */
.L_x_44150:
        /* <DEDUP_REMOVED lines=9> */
[--C-:B-----5:R-:W-:Y:S02]  /*2090*/  HADD2.F32 R177, -RZ, R172.reuse.H0_H0 ;  /* 0x200000acffb17230 */ /* 0x120fe40000004100 */
[----:B------:R-:W-:Y:S02]  /*20a0*/  HADD2.F32 R172, -RZ, R172.H1_H1 ;  /* 0x300000acffac7230 */ /* 0x000fe40000004100 */
[--C-:B------:R-:W-:Y:S02]  /*20b0*/  HADD2.F32 R179, -RZ, R28.reuse.H0_H0 ;  /* 0x2000001cffb37230 */ /* 0x100fe40000004100 */
[C---:B------:R-:W-:Y:S01]  /*20c0*/  FMUL.FTZ R177, R184.reuse, R177 ;  /* 0x000000b1b8b17220 */ /* 0x040fe20000410000 */
[----:B------:R-:W-:Y:S02]  /*20d0*/  HADD2.F32 R178, -RZ, R28.H1_H1 ;  /* 0x3000001cffb27230 */ /* 0x000fe40000004100 */
[----:B------:R-:W-:Y:S01]  /*20e0*/  FMUL.FTZ R176, R184, R172 ;  /* 0x000000acb8b07220 */ /* 0x000fe20000410000 */
[----:B------:R-:W-:-:S02]  /*20f0*/  HADD2.F32 R172, -RZ, R173.H0_H0 ;  /* 0x200000adffac7230 */ /* 0x000fc40000004100 */
[----:B------:R-:W-:Y:S01]  /*2100*/  FFMA.FTZ R177, R177, R84, R179 ;  /* 0x00000054b1b17223 */ /* 0x000fe200000100b3 */
[----:B------:R-:W-:Y:S02]  /*2110*/  HADD2.F32 R173, -RZ, R173.H1_H1 ;  /* 0x300000adffad7230 */ /* 0x000fe40000004100 */
[----:B------:R-:W-:Y:S01]  /*2120*/  FFMA.FTZ R176, R176, R85, R178 ;  /* 0x00000055b0b07223 */ /* 0x000fe200000100b2 */
[--C-:B------:R-:W-:Y:S02]  /*2130*/  HADD2.F32 R181, -RZ, R29.reuse.H0_H0 ;  /* 0x2000001dffb57230 */ /* 0x100fe40000004100 */
[C---:B------:R-:W-:Y:S01]  /*2140*/  FMUL.FTZ R179, R184.reuse, R172 ;  /* 0x000000acb8b37220 */ /* 0x040fe20000410000 */
[----:B------:R-:W-:Y:S02]  /*2150*/  HADD2.F32 R172, -RZ, R174.H0_H0 ;  /* 0x200000aeffac7230 */ /* 0x000fe40000004100 */
[----:B------:R-:W-:Y:S01]  /*2160*/  FMUL.FTZ R173, R184, R173 ;  /* 0x000000adb8ad7220 */ /* 0x000fe20000410000 */
[----:B------:R-:W-:-:S02]  /*2170*/  HADD2.F32 R178, -RZ, R29.H1_H1 ;  /* 0x3000001dffb27230 */ /* 0x000fc40000004100 */
[----:B------:R-:W-:Y:S01]  /*2180*/  FFMA.FTZ R181, R179, R86, R181 ;  /* 0x00000056b3b57223 */ /* 0x000fe200000100b5 */
[----:B------:R-:W-:Y:S02]  /*2190*/  HADD2.F32 R174, -RZ, R174.H1_H1 ;  /* 0x300000aeffae7230 */ /* 0x000fe40000004100 */
[C---:B------:R-:W-:Y:S01]  /*21a0*/  FMUL.FTZ R172, R184.reuse, R172 ;  /* 0x000000acb8ac7220 */ /* 0x040fe20000410000 */
[--C-:B------:R-:W-:Y:S02]  /*21b0*/  HADD2.F32 R179, -RZ, R30.reuse.H0_H0 ;  /* 0x2000001effb37230 */ /* 0x100fe40000004100 */
[----:B------:R-:W-:Y:S01]  /*21c0*/  FFMA.FTZ R180, R173, R87, R178 ;  /* 0x00000057adb47223 */ /* 0x000fe200000100b2 */
[----:B------:R-:W-:Y:S02]  /*21d0*/  HADD2.F32 R173, -RZ, R30.H1_H1 ;  /* 0x3000001effad7230 */ /* 0x000fe40000004100 */
[----:B------:R-:W-:Y:S01]  /*21e0*/  FMUL.FTZ R174, R184, R174 ;  /* 0x000000aeb8ae7220 */ /* 0x000fe20000410000 */
[----:B------:R-:W-:Y:S01]  /*21f0*/  FFMA.FTZ R179, R172, R80, R179 ;  /* 0x00000050acb37223 */ /* 0x000fe200000100b3 */
[----:B------:R-:W-:-:S02]  /*2200*/  HADD2.F32 R172, -RZ, R175.H0_H0 ;  /* 0x200000afffac7230 */ /* 0x000fc40000004100 */
[----:B------:R-:W-:Y:S01]  /*2210*/  FFMA.FTZ R178, R174, R81, R173 ;  /* 0x00000051aeb27223 */ /* 0x000fe200000100ad */
[----:B------:R-:W-:Y:S02]  /*2220*/  HADD2.F32 R173, -RZ, R31.H0_H0 ;  /* 0x2000001fffad7230 */ /* 0x000fe40000004100 */
[----:B------:R-:W-:Y:S02]  /*2230*/  HADD2.F32 R175, -RZ, R175.H1_H1 ;  /* 0x300000afffaf7230 */ /* 0x000fe40000004100 */
[----:B------:R-:W-:Y:S01]  /*2240*/  FMUL.FTZ R172, R184, R172 ;  /* 0x000000acb8ac7220 */ /* 0x000fe20000410000 */
[----:B------:R-:W-:-:S03]  /*2250*/  F2FP.F16.F32.PACK_AB R174, R178, R179 ;  /* 0x000000b3b2ae723e */ /* 0x000fc600000000ff */
[----:B------:R-:W-:Y:S01]  /*2260*/  FFMA.FTZ R183, R172, R82, R173 ;  /* 0x00000052acb77223 */ /* 0x000fe200000100ad */
[----:B------:R-:W-:Y:S02]  /*2270*/  HADD2.F32 R172, -RZ, R31.H1_H1 ;  /* 0x3000001fffac7230 */ /* 0x000fe40000004100 */
[----:B------:R-:W-:Y:S01]  /*2280*/  FMUL.FTZ R175, R184, R175 ;  /* 0x000000afb8af7220 */ /* 0x000fe20000410000 */
[----:B------:R-:W-:-:S03]  /*2290*/  F2FP.F16.F32.PACK_AB R173, R180, R181 ;  /* 0x000000b5b4ad723e */ /* 0x000fc600000000ff */
[----:B------:R-:W-:Y:S01]  /*22a0*/  FFMA.FTZ R182, R175, R83, R172 ;  /* 0x00000053afb67223 */ /* 0x000fe200000100ac */
[----:B------:R-:W-:-:S04]  /*22b0*/  F2FP.F16.F32.PACK_AB R172, R176, R177 ;  /* 0x000000b1b0ac723e */ /* 0x000fc800000000ff */
[----:B------:R-:W-:Y:S01]  /*22c0*/  F2FP.F16.F32.PACK_AB R175, R182, R183 ;  /* 0x000000b7b6af723e */ /* 0x000fe200000000ff */
[----:B------:R-:W-:Y:S06]  /*22d0*/  BRA `(.L_x_44152) ;  /* 0x0000000000707947 */ /* 0x000fec0003800000 */
.L_x_44151:
[--C-:B-----5:R-:W-:Y:S02]  /*22e0*/  HADD2.F32 R176, -RZ, R174.reuse.H0_H0 ;  /* 0x200000aeffb07230 */ /* 0x120fe40000004100 */
[----:B------:R-:W-:Y:S02]  /*22f0*/  HADD2.F32 R179, -RZ, R174.H1_H1 ;  /* 0x300000aeffb37230 */ /* 0x000fe40000004100 */
[--C-:B------:R-:W-:Y:S02]  /*2300*/  HADD2.F32 R178, -RZ, R172.reuse.H0_H0 ;  /* 0x200000acffb27230 */ /* 0x100fe40000004100 */
[C---:B------:R-:W-:Y:S01]  /*2310*/  FMUL.FTZ R176, R184.reuse, R176 ;  /* 0x000000b0b8b07220 */ /* 0x040fe20000410000 */
[----:B------:R-:W-:Y:S02]  /*2320*/  HADD2.F32 R177, -RZ, R173.H0_H0 ;  /* 0x200000adffb17230 */ /* 0x000fe40000004100 */
        /* <DEDUP_REMOVED lines=23> */
.L_x_44152:
        /* <DEDUP_REMOVED lines=19> */
[----:B------:R-:W-:Y:S02]  /*25d0*/  HADD2.F32 R190, -RZ, R29.H1_H1 ;  /* 0x3000001dffbe7230 */ /* 0x000fe40000004100 */
[C---:B------:R-:W-:Y:S01]  /*25e0*/  FMUL.FTZ R191, R184.reuse, R172 ;  /* 0x000000acb8bf7220 */ /* 0x040fe20000410000 */
[--C-:B------:R-:W-:Y:S02]  /*25f0*/  HADD2.F32 R172, -RZ, R174.reuse.H0_H0 ;  /* 0x200000aeffac7230 */ /* 0x100fe40000004100 */
[----:B------:R-:W-:Y:S01]  /*2600*/  FMUL.FTZ R173, R184, R173 ;  /* 0x000000adb8ad7220 */ /* 0x000fe20000410000 */
[----:B------:R-:W-:-:S02]  /*2610*/  HADD2.F32 R174, -RZ, R174.H1_H1 ;  /* 0x300000aeffae7230 */ /* 0x000fc40000004100 */
[--C-:B------:R-:W-:Y:S02]  /*2620*/  HADD2.F32 R189, -RZ, R30.reuse.H0_H0 ;  /* 0x2000001effbd7230 */ /* 0x100fe40000004100 */
[C---:B------:R-:W-:Y:S01]  /*2630*/  FMUL.FTZ R172, R184.reuse, R172 ;  /* 0x000000acb8ac7220 */ /* 0x040fe20000410000 */
[----:B------:R-:W-:Y:S02]  /*2640*/  HADD2.F32 R188, -RZ, R29.H0_H0 ;  /* 0x2000001dffbc7230 */ /* 0x000fe40000004100 */
[----:B------:R-:W-:Y:S01]  /*2650*/  FFMA.FTZ R190, R173, R79, R190 ;  /* 0x0000004fadbe7223 */ /* 0x000fe200000100be */
[----:B------:R-:W-:Y:S02]  /*2660*/  HADD2.F32 R173, -RZ, R30.H1_H1 ;  /* 0x3000001effad7230 */ /* 0x000fe40000004100 */
[----:B------:R-:W-:Y:S01]  /*2670*/  FMUL.FTZ R174, R184, R174 ;  /* 0x000000aeb8ae7220 */ /* 0x000fe20000410000 */
[----:B------:R-:W-:Y:S01]  /*2680*/  FFMA.FTZ R189, R172, R72, R189 ;  /* 0x00000048acbd7223 */ /* 0x000fe200000100bd */
[----:B------:R-:W-:-:S02]  /*2690*/  HADD2.F32 R172, -RZ, R175.H0_H0 ;  /* 0x200000afffac7230 */ /* 0x000fc40000004100 */
[----:B------:R-:W-:Y:S01]  /*26a0*/  FFMA.FTZ R191, R191, R78, R188 ;  /* 0x0000004ebfbf7223 */ /* 0x000fe200000100bc */
[----:B------:R-:W-:Y:S01]  /*26b0*/  FFMA.FTZ R188, R174, R73, R173 ;  /* 0x00000049aebc7223 */ /* 0x000fe200000100ad */
[----:B------:R-:W-:Y:S02]  /*26c0*/  HADD2.F32 R173, -RZ, R31.H0_H0 ;  /* 0x2000001fffad7230 */ /* 0x000fe40000004100 */
[----:B------:R-:W-:Y:S01]  /*26d0*/  FMUL.FTZ R172, R184, R172 ;  /* 0x000000acb8ac7220 */ /* 0x000fe20000410000 */
[----:B------:R-:W-:Y:S01]  /*26e0*/  HADD2.F32 R175, -RZ, R175.H1_H1 ;  /* 0x300000afffaf7230 */ /* 0x000fe20000004100 */
[----:B------:R-:W-:Y:S02]  /*26f0*/  F2FP.F16.F32.PACK_AB R174, R188, R189 ;  /* 0x000000bdbcae723e */ /* 0x000fe400000000ff */
        /* <DEDUP_REMOVED lines=8> */
.L_x_44153:
[----:B-----5:R-:W-:Y:S02]  /*2780*/  HADD2.F32 R188, -RZ, R172.H0_H0 ;  /* 0x200000acffbc7230 */ /* 0x020fe40000004100 */
[--C-:B------:R-:W-:Y:S02]  /*2790*/  HADD2.F32 R186, -RZ, R174.reuse.H0_H0 ;  /* 0x200000aeffba7230 */ /* 0x100fe40000004100 */
[----:B------:R-:W-:Y:S02]  /*27a0*/  HADD2.F32 R189, -RZ, R174.H1_H1 ;  /* 0x300000aeffbd7230 */ /* 0x000fe40000004100 */
        /* <DEDUP_REMOVED lines=25> */
.L_x_44154:
        /* <DEDUP_REMOVED lines=46> */
.L_x_44155:
[----:B-----5:R-:W-:Y:S02]  /*2c20*/  HADD2.F32 R197, -RZ, R172.H0_H0 ;  /* 0x200000acffc57230 */ /* 0x020fe40000004100 */
[----:B------:R-:W-:Y:S02]  /*2c30*/  HADD2.F32 R195, -RZ, R173.H0_H0 ;  /* 0x200000adffc37230 */ /* 0x000fe40000004100 */
[--C-:B------:R-:W-:Y:S02]  /*2c40*/  HADD2.F32 R196, -RZ, R174.reuse.H0_H0 ;  /* 0x200000aeffc47230 */ /* 0x100fe40000004100 */
[C---:B------:R-:W-:Y:S01]  /*2c50*/  FMUL.FTZ R197, R184.reuse, R197 ;  /* 0x000000c5b8c57220 */ /* 0x040fe20000410000 */
[----:B------:R-:W-:Y:S02]  /*2c60*/  HADD2.F32 R198, -RZ, R174.H1_H1 ;  /* 0x300000aeffc67230 */ /* 0x000fe40000004100 */
        /* <DEDUP_REMOVED lines=8> */
[C---:B------:R-:W-:Y:S01]  /*2cf0*/  FMUL.FTZ R172, R184.reuse, R172 ;  /* 0x000000acb8ac7220 */ /* 0x040fe20000410000 */
        /* <DEDUP_REMOVED lines=14> */
.L_x_44156:
        /* <DEDUP_REMOVED lines=9> */
[----:B-----5:R-:W-:Y:S02]  /*2e70*/  HADD2.F32 R204, -RZ, R172.H0_H0 ;  /* 0x200000acffcc7230 */ /* 0x020fe40000004100 */
[----:B------:R-:W-:Y:S02]  /*2e80*/  HADD2.F32 R207, -RZ, R28.H0_H0 ;  /* 0x2000001cffcf7230 */ /* 0x000fe40000004100 */
[----:B------:R-:W-:Y:S02]  /*2e90*/  HADD2.F32 R203, -RZ, R173.H0_H0 ;  /* 0x200000adffcb7230 */ /* 0x000fe40000004100 */
[----:B------:R-:W-:Y:S01]  /*2ea0*/  FMUL.FTZ R204, R184, R204 ;  /* 0x000000ccb8cc7220 */ /* 0x000fe20000410000 */
[--C-:B------:R-:W-:Y:S02]  /*2eb0*/  HADD2.F32 R206, -RZ, R29.reuse.H0_H0 ;  /* 0x2000001dffce7230 */ /* 0x100fe40000004100 */
[----:B------:R-:W-:Y:S02]  /*2ec0*/  HADD2.F32 R208, -RZ, R29.H1_H1 ;  /* 0x3000001dffd07230 */ /* 0x000fe40000004100 */
[----:B------:R-:W-:Y:S01]  /*2ed0*/  FFMA.FTZ R204, R204, R60, R207 ;  /* 0x0000003ccccc7223 */ /* 0x000fe200000100cf */
[----:B------:R-:W-:Y:S01]  /*2ee0*/  FMUL.FTZ R203, R184, R203 ;  /* 0x000000cbb8cb7220 */ /* 0x000fe20000410000 */
[----:B------:R-:W-:-:S02]  /*2ef0*/  HADD2.F32 R207, -RZ, R173.H1_H1 ;  /* 0x300000adffcf7230 */ /* 0x000fc40000004100 */
[----:B------:R-:W-:Y:S02]  /*2f00*/  HADD2.F32 R173, -RZ, R174.H0_H0 ;  /* 0x200000aeffad7230 */ /* 0x000fe40000004100 */
[----:B------:R-:W-:Y:S01]  /*2f10*/  FFMA.FTZ R203, R203, R62, R206 ;  /* 0x0000003ecbcb7223 */ /* 0x000fe200000100ce */
[----:B------:R-:W-:Y:S02]  /*2f20*/  HADD2.F32 R206, -RZ, R30.H0_H0 ;  /* 0x2000001effce7230 */ /* 0x000fe40000004100 */
[C---:B------:R-:W-:Y:S01]  /*2f30*/  FMUL.FTZ R207, R184.reuse, R207 ;  /* 0x000000cfb8cf7220 */ /* 0x040fe20000410000 */
[----:B------:R-:W-:Y:S02]  /*2f40*/  HADD2.F32 R174, -RZ, R174.H1_H1 ;  /* 0x300000aeffae7230 */ /* 0x000fe40000004100 */
[----:B------:R-:W-:Y:S01]  /*2f50*/  FMUL.FTZ R173, R184, R173 ;  /* 0x000000adb8ad7220 */ /* 0x000fe20000410000 */
[----:B------:R-:W-:Y:S02]  /*2f60*/  HADD2.F32 R211, -RZ, R31.H0_H0 ;  /* 0x2000001fffd37230 */ /* 0x000fe40000004100 */
[----:B------:R-:W-:Y:S01]  /*2f70*/  FFMA.FTZ R207, R207, R63, R208 ;  /* 0x0000003fcfcf7223 */ /* 0x000fe200000100d0 */
[----:B------:R-:W-:-:S02]  /*2f80*/  HADD2.F32 R208, -RZ, R30.H1_H1 ;  /* 0x3000001effd07230 */ /* 0x000fc40000004100 */
[----:B------:R-:W-:Y:S01]  /*2f90*/  FFMA.FTZ R206, R173, R56, R206 ;  /* 0x00000038adce7223 */ /* 0x000fe200000100ce */
[--C-:B------:R-:W-:Y:S02]  /*2fa0*/  HADD2.F32 R173, -RZ, R175.reuse.H0_H0 ;  /* 0x200000afffad7230 */ /* 0x100fe40000004100 */
[C---:B------:R-:W-:Y:S01]  /*2fb0*/  FMUL.FTZ R174, R184.reuse, R174 ;  /* 0x000000aeb8ae7220 */ /* 0x040fe20000410000 */
[----:B------:R-:W-:Y:S02]  /*2fc0*/  HADD2.F32 R175, -RZ, R175.H1_H1 ;  /* 0x300000afffaf7230 */ /* 0x000fe40000004100 */
[----:B------:R-:W-:Y:S02]  /*2fd0*/  HADD2.F32 R172, -RZ, R172.H1_H1 ;  /* 0x300000acffac7230 */ /* 0x000fe40000004100 */
[----:B------:R-:W-:Y:S01]  /*2fe0*/  FMUL.FTZ R173, R184, R173 ;  /* 0x000000adb8ad7220 */ /* 0x000fe20000410000 */
[----:B------:R-:W-:Y:S01]  /*2ff0*/  FFMA.FTZ R208, R174, R57, R208 ;  /* 0x00000039aed07223 */ /* 0x000fe200000100d0 */
[----:B------:R-:W-:-:S02]  /*3000*/  HADD2.F32 R174, -RZ, R31.H1_H1 ;  /* 0x3000001fffae7230 */ /* 0x000fc40000004100 */
[C---:B------:R-:W-:Y:S01]  /*3010*/  FMUL.FTZ R175, R184.reuse, R175 ;  /* 0x000000afb8af7220 */ /* 0x040fe20000410000 */
[----:B------:R-:W-:Y:S01]  /*3020*/  FFMA.FTZ R211, R173, R58, R211 ;  /* 0x0000003aadd37223 */ /* 0x000fe200000100d3 */
[----:B------:R-:W-:Y:S02]  /*3030*/  HADD2.F32 R173, -RZ, R28.H1_H1 ;  /* 0x3000001cffad7230 */ /* 0x000fe40000004100 */
[----:B------:R-:W-:Y:S01]  /*3040*/  FMUL.FTZ R172, R184, R172 ;  /* 0x000000acb8ac7220 */ /* 0x000fe20000410000 */
[----:B------:R-:W-:Y:S01]  /*3050*/  FFMA.FTZ R210, R175, R59, R174 ;  /* 0x0000003bafd27223 */ /* 0x000fe200000100ae */
[----:B------:R-:W-:Y:S02]  /*3060*/  F2FP.F16.F32.PACK_AB R174, R208, R206 ;  /* 0x000000ced0ae723e */ /* 0x000fe400000000ff */
[----:B------:R-:W-:Y:S01]  /*3070*/  FFMA.FTZ R209, R172, R61, R173 ;  /* 0x0000003dacd17223 */ /* 0x000fe200000100ad */
[----:B------:R-:W-:Y:S02]  /*3080*/  F2FP.F16.F32.PACK_AB R173, R207, R203 ;  /* 0x000000cbcfad723e */ /* 0x000fe400000000ff */
[----:B------:R-:W-:-:S02]  /*3090*/  F2FP.F16.F32.PACK_AB R175, R210, R211 ;  /* 0x000000d3d2af723e */ /* 0x000fc400000000ff */
[----:B------:R-:W-:Y:S01]  /*30a0*/  F2FP.F16.F32.PACK_AB R172, R209, R204 ;  /* 0x000000ccd1ac723e */ /* 0x000fe200000000ff */
[----:B------:R-:W-:Y:S06]  /*30b0*/  BRA `(.L_x_44158) ;  /* 0x0000000000707947 */ /* 0x000fec0003800000 */
.L_x_44157:
        /* <DEDUP_REMOVED lines=28> */
.L_x_44158:
        /* <DEDUP_REMOVED lines=9> */
[----:B-----5:R-:W-:Y:S02]  /*3310*/  HADD2.F32 R212, -RZ, R173.H0_H0 ;  /* 0x200000adffd47230 */ /* 0x020fe40000004100 */
[--C-:B------:R-:W-:Y:S02]  /*3320*/  HADD2.F32 R215, -RZ, R29.reuse.H0_H0 ;  /* 0x2000001dffd77230 */ /* 0x100fe40000004100 */
[----:B------:R-:W-:Y:S02]  /*3330*/  HADD2.F32 R213, -RZ, R172.H0_H0 ;  /* 0x200000acffd57230 */ /* 0x000fe40000004100 */
[----:B------:R-:W-:Y:S01]  /*3340*/  FMUL.FTZ R212, R184, R212 ;  /* 0x000000d4b8d47220 */ /* 0x000fe20000410000 */
[----:B------:R-:W-:Y:S02]  /*3350*/  HADD2.F32 R216, -RZ, R28.H0_H0 ;  /* 0x2000001cffd87230 */ /* 0x000fe40000004100 */
[----:B------:R-:W-:Y:S02]  /*3360*/  HADD2.F32 R217, -RZ, R29.H1_H1 ;  /* 0x3000001dffd97230 */ /* 0x000fe40000004100 */
[----:B------:R-:W-:Y:S01]  /*3370*/  FFMA.FTZ R212, R212, R54, R215 ;  /* 0x00000036d4d47223 */ /* 0x000fe200000100d7 */
[----:B------:R-:W-:Y:S01]  /*3380*/  FMUL.FTZ R213, R184, R213 ;  /* 0x000000d5b8d57220 */ /* 0x000fe20000410000 */
[----:B------:R-:W-:-:S02]  /*3390*/  HADD2.F32 R215, -RZ, R173.H1_H1 ;  /* 0x300000adffd77230 */ /* 0x000fc40000004100 */
[--C-:B------:R-:W-:Y:S02]  /*33a0*/  HADD2.F32 R173, -RZ, R174.reuse.H0_H0 ;  /* 0x200000aeffad7230 */ /* 0x100fe40000004100 */
[----:B------:R-:W-:Y:S01]  /*33b0*/  FFMA.FTZ R213, R213, R52, R216 ;  /* 0x00000034d5d57223 */ /* 0x000fe200000100d8 */
        /* <DEDUP_REMOVED lines=26> */
.L_x_44159:
        /* <DEDUP_REMOVED lines=28> */
.L_x_44160:
        /* <DEDUP_REMOVED lines=46> */
.L_x_44161:
        /* <DEDUP_REMOVED lines=28> */
.L_x_44162:
        /* <DEDUP_REMOVED lines=10> */
[--C-:B------:R-:W-:Y:S02]  /*3c60*/  HADD2.F32 R232, -RZ, R173.reuse.H0_H0 ;  /* 0x200000adffe87230 */ /* 0x100fe40000004100 */
[----:B------:R-:W-:Y:S02]  /*3c70*/  HADD2.F32 R233, -RZ, R173.H1_H1 ;  /* 0x300000adffe97230 */ /* 0x000fe40000004100 */
[C---:B------:R-:W-:Y:S01]  /*3c80*/  FMUL.FTZ R231, R184.reuse, R231 ;  /* 0x000000e7b8e77220 */ /* 0x040fe20000410000 */
[--C-:B------:R-:W-:Y:S02]  /*3c90*/  HADD2.F32 R234, -RZ, R174.reuse.H0_H0 ;  /* 0x200000aeffea7230 */ /* 0x100fe40000004100 */
[----:B------:R-:W-:Y:S01]  /*3ca0*/  FMUL.FTZ R232, R184, R232 ;  /* 0x000000e8b8e87220 */ /* 0x000fe20000410000 */
[----:B------:R-:W-:-:S02]  /*3cb0*/  HADD2.F32 R235, -RZ, R174.H1_H1 ;  /* 0x300000aeffeb7230 */ /* 0x000fc40000004100 */
[C---:B------:R-:W-:Y:S01]  /*3cc0*/  FMUL.FTZ R233, R184.reuse, R233 ;  /* 0x000000e9b8e97220 */ /* 0x040fe20000410000 */
[----:B------:R-:W-:Y:S02]  /*3cd0*/  HADD2.F32 R172, -RZ, R172.H1_H1 ;  /* 0x300000acffac7230 */ /* 0x000fe40000004100 */
[C---:B------:R-:W-:Y:S01]  /*3ce0*/  FMUL.FTZ R234, R184.reuse, R234 ;  /* 0x000000eab8ea7220 */ /* 0x040fe20000410000 */
[--C-:B------:R-:W-:Y:S02]  /*3cf0*/  HADD2.F32 R173, -RZ, R175.reuse.H0_H0 ;  /* 0x200000afffad7230 */ /* 0x100fe40000004100 */
[----:B------:R-:W-:Y:S02]  /*3d00*/  HADD2.F32 R174, -RZ, R175.H1_H1 ;  /* 0x300000afffae7230 */ /* 0x000fe40000004100 */
[C---:B------:R-:W-:Y:S01]  /*3d10*/  FMUL.FTZ R172, R184.reuse, R172 ;  /* 0x000000acb8ac7220 */ /* 0x040fe20000410000 */
[C---:B------:R-:W-:Y:S01]  /*3d20*/  FMUL.FTZ R175, R184.reuse, R235 ;  /* 0x000000ebb8af7220 */ /* 0x040fe20000410000 */
[C---:B------:R-:W-:Y:S01]  /*3d30*/  FMUL.FTZ R173, R184.reuse, R173 ;  /* 0x000000adb8ad7220 */ /* 0x040fe20000410000 */
[----:B------:R-:W-:Y:S01]  /*3d40*/  FMUL.FTZ R174, R184, R174 ;  /* 0x000000aeb8ae7220 */ /* 0x000fe20000410000 */
[----:B------:R-:W-:-:S05]  /*3d50*/  HADD2.F32 R184, -RZ, R28.H0_H0 ;  /* 0x2000001cffb87230 */ /* 0x000fca0000004100 */
[----:B------:R-:W-:Y:S01]  /*3d60*/  FFMA.FTZ R231, R231, R36, R184 ;  /* 0x00000024e7e77223 */ /* 0x000fe200000100b8 */
[----:B------:R-:W-:-:S05]  /*3d70*/  HADD2.F32 R184, -RZ, R29.H0_H0 ;  /* 0x2000001dffb87230 */ /* 0x000fca0000004100 */
[----:B------:R-:W-:Y:S01]  /*3d80*/  FFMA.FTZ R232, R232, R38, R184 ;  /* 0x00000026e8e87223 */ /* 0x000fe200000100b8 */
[----:B------:R-:W-:-:S05]  /*3d90*/  HADD2.F32 R184, -RZ, R29.H1_H1 ;  /* 0x3000001dffb87230 */ /* 0x000fca0000004100 */
[----:B------:R-:W-:Y:S01]  /*3da0*/  FFMA.FTZ R233, R233, R39, R184 ;  /* 0x00000027e9e97223 */ /* 0x000fe200000100b8 */
[----:B------:R-:W-:-:S05]  /*3db0*/  HADD2.F32 R184, -RZ, R30.H0_H0 ;  /* 0x2000001effb87230 */ /* 0x000fca0000004100 */
[----:B------:R-:W-:Y:S01]  /*3dc0*/  FFMA.FTZ R234, R234, R32, R184 ;  /* 0x00000020eaea7223 */ /* 0x000fe200000100b8 */
[----:B------:R-:W-:-:S05]  /*3dd0*/  HADD2.F32 R184, -RZ, R30.H1_H1 ;  /* 0x3000001effb87230 */ /* 0x000fca0000004100 */
[----:B------:R-:W-:Y:S01]  /*3de0*/  FFMA.FTZ R235, R175, R33, R184 ;  /* 0x00000021afeb7223 */ /* 0x000fe200000100b8 */
[--C-:B------:R-:W-:Y:S02]  /*3df0*/  HADD2.F32 R184, -RZ, R31.reuse.H0_H0 ;  /* 0x2000001fffb87230 */ /* 0x100fe40000004100 */
[----:B------:R-:W-:-:S03]  /*3e00*/  HADD2.F32 R175, -RZ, R31.H1_H1 ;  /* 0x3000001fffaf7230 */ /* 0x000fc60000004100 */
[----:B------:R-:W-:Y:S01]  /*3e10*/  FFMA.FTZ R236, R173, R34, R184 ;  /* 0x00000022adec7223 */ /* 0x000fe200000100b8 */
[----:B------:R-:W-:Y:S02]  /*3e20*/  HADD2.F32 R173, -RZ, R28.H1_H1 ;  /* 0x3000001cffad7230 */ /* 0x000fe40000004100 */
[----:B------:R-:W-:Y:S01]  /*3e30*/  FFMA.FTZ R237, R174, R35, R175 ;  /* 0x00000023aeed7223 */ /* 0x000fe200000100af */
[----:B------:R-:W-:Y:S02]  /*3e40*/  F2FP.F16.F32.PACK_AB R174, R235, R234 ;  /* 0x000000eaebae723e */ /* 0x000fe400000000ff */
[----:B------:R-:W-:Y:S02]  /*3e50*/  FFMA.FTZ R238, R172, R37, R173 ;  /* 0x00000025acee7223 */ /* 0x000fe400000100ad */
[----:B------:R-:W-:Y:S02]  /*3e60*/  F2FP.F16.F32.PACK_AB R175, R237, R236 ;  /* 0x000000ecedaf723e */ /* 0x000fe400000000ff */
[----:B------:R-:W-:-:S02]  /*3e70*/  F2FP.F16.F32.PACK_AB R173, R233, R232 ;  /* 0x000000e8e9ad723e */ /* 0x000fc400000000ff */
[----:B------:R-:W-:Y:S01]  /*3e80*/  F2FP.F16.F32.PACK_AB R172, R238, R231 ;  /* 0x000000e7eeac723e */ /* 0x000fe200000000ff */
[----:B------:R-:W-:Y:S06]  /*3e90*/  BRA `(.L_x_44164) ;  /* 0x0000000000707947 */ /* 0x000fec0003800000 */
.L_x_44163:
[--C-:B-----5:R-:W-:Y:S02]  /*3ea0*/  HADD2.F32 R235, -RZ, R175.reuse.H0_H0 ;  /* 0x200000afffeb7230 */ /* 0x120fe40000004100 */
[----:B------:R-:W-:Y:S02]  /*3eb0*/  HADD2.F32 R232, -RZ, R175.H1_H1 ;  /* 0x300000afffe87230 */ /* 0x000fe40000004100 */
[--C-:B------:R-:W-:Y:S02]  /*3ec0*/  HADD2.F32 R231, -RZ, R172.reuse.H0_H0 ;  /* 0x200000acffe77230 */ /* 0x100fe40000004100 */
[C---:B------:R-:W-:Y:S01]  /*3ed0*/  FMUL.FTZ R235, R184.reuse, R235 ;  /* 0x000000ebb8eb7220 */ /* 0x040fe20000410000 */
[----:B------:R-:W-:Y:S02]  /*3ee0*/  HADD2.F32 R175, -RZ, R173.H0_H0 ;  /* 0x200000adffaf7230 */ /* 0x000fe40000004100 */
        /* <DEDUP_REMOVED lines=23> */
.L_x_44164:
        /* <DEDUP_REMOVED lines=267> */
.L_x_44201:
[----:B------:R-:W2:Y:S01]  /*5110*/  LDL R252, [R1+0x15c] ;  /* 0x00015c0001fc7983 */ /* 0x000ea20000100800 */
[----:B------:R-:W-:Y:S01]  /*5120*/  FMUL.FTZ R173, R251, R251 ;  /* 0x000000fbfbad7220 */ /* 0x000fe20000410000 */
[----:B------:R-:W-:Y:S01]  /*5130*/  ISETP.NE.AND P0, PT, RZ, UR9, PT ;  /* 0x00000009ff007c0c */ /* 0x000fe2000bf05270 */
[----:B-1----:R-:W-:Y:S01]  /*5140*/  FADD.FTZ R172, R175, R172 ;  /* 0x000000acafac7221 */ /* 0x002fe20000010000 */
[----:B------:R-:W3:Y:S02]  /*5150*/  LDL R250, [R1+0x154] ;  /* 0x0001540001fa7983 */ /* 0x000ee40000100800 */
[----:B------:R-:W-:Y:S01]  /*5160*/  FSEL R173, R173, RZ, P0 ;  /* 0x000000ffadad7208 */ /* 0x000fe20000000000 */
[----:B------:R-:W-:Y:S01]  /*5170*/  FFMA.FTZ R172, R172, R248, UR4 ;  /* 0x00000004acac7e23 */ /* 0x000fe200080100f8 */
[----:B0-----:R-:W4:Y:S03]  /*5180*/  LDL R175, [R1+0x158] ;  /* 0x0001580001af7983 */ /* 0x001f260000100800 */
[----:B------:R-:W-:Y:S01]  /*5190*/  FADD.FTZ R172, R172, R173 ;  /* 0x000000adacac7221 */ /* 0x000fe20000010000 */
[----:B------:R-:W5:Y:S03]  /*51a0*/  LDL R174, [R1+0x16c] ;  /* 0x00016c0001ae7983 */ /* 0x000f660000100800 */
[----:B------:R0:W1:Y:S01]  /*51b0*/  MUFU.RSQ R184, R172 ;  /* 0x000000ac00b87308 */ /* 0x0000620000001400 */
[----:B------:R-:W-:-:S05]  /*51c0*/  FSEL R248, R251, RZ, !P0 ;  /* 0x000000fffbf87208 */ /* 0x000fca0004000000 */
[----:B------:R-:W-:Y:S01]  /*51d0*/  FADD.FTZ R25, -R248, R25 ;  /* 0x00000019f8197221 */ /* 0x000fe20000010100 */
[----:B0-----:R-:W0:Y:S03]  /*51e0*/  @!P2 LDC.64 R172, c[0x0][0x3c0] ;  /* 0x0000f000ffacab82 */ /* 0x001e260000000a00 */
[----:B-1----:R-:W-:-:S04]  /*51f0*/  FMUL.FTZ R25, R184, R25 ;  /* 0x00000019b8197220 */ /* 0x002fc80000410000 */
[----:B--2---:R-:W-:Y:S02]  /*5200*/  FFMA.FTZ R25, R25, R252, R167 ;  /* 0x000000fc19197223 */ /* 0x004fe400000100a7 */
[----:B------:R-:W2:Y:S01]  /*5210*/  LDL R252, [R1+0x150] ;  /* 0x0001500001fc7983 */ /* 0x000ea20000100800 */
[----:B0-----:R-:W-:-:S05]  /*5220*/  @!P2 IMAD.WIDE R172, R9, 0x4, R172 ;  /* 0x0000000409aca825 */ /* 0x001fca00078e02ac */
[----:B------:R0:W-:Y:S01]  /*5230*/  @!P2 STG.E desc[UR6][R172.64], R251 ;  /* 0x000000fbac00a986 */ /* 0x0001e2000c101906 */
[----:B------:R-:W-:Y:S01]  /*5240*/  FADD.FTZ R26, -R248, R26 ;  /* 0x0000001af81a7221 */ /* 0x000fe20000010100 */
[----:B0-----:R-:W0:Y:S03]  /*5250*/  @!P2 LDC.64 R172, c[0x0][0x3c8] ;  /* 0x0000f200ffacab82 */ /* 0x001e260000000a00 */
[----:B------:R-:W-:Y:S01]  /*5260*/  FMUL.FTZ R26, R184, R26 ;  /* 0x0000001ab81a7220 */ /* 0x000fe20000410000 */
[C---:B------:R-:W-:Y:S01]  /*5270*/  FADD.FTZ R23, -R248.reuse, R23 ;  /* 0x00000017f8177221 */ /* 0x040fe20000010100 */
[----:B------:R-:W-:Y:S02]  /*5280*/  FADD.FTZ R22, -R248, R22 ;  /* 0x00000016f8167221 */ /* 0x000fe40000010100 */
[----:B----4-:R-:W-:Y:S01]  /*5290*/  FFMA.FTZ R26, R26, R175, R166 ;  /* 0x000000af1a1a7223 */ /* 0x010fe200000100a6 */
[----:B------:R-:W-:Y:S01]  /*52a0*/  FADD.FTZ R21, -R248, R21 ;  /* 0x00000015f8157221 */ /* 0x000fe20000010100 */
[C---:B------:R-:W-:Y:S01]  /*52b0*/  FMUL.FTZ R23, R184.reuse, R23 ;  /* 0x00000017b8177220 */ /* 0x040fe20000410000 */
[----:B------:R-:W-:-:S02]  /*52c0*/  FMUL.FTZ R22, R184, R22 ;  /* 0x00000016b8167220 */ /* 0x000fc40000410000 */
[----:B------:R-:W-:Y:S01]  /*52d0*/  F2FP.F16.F32.PACK_AB R175, R25, R26 ;  /* 0x0000001a19af723e */ /* 0x000fe200000000ff */
[----:B------:R-:W-:Y:S01]  /*52e0*/  FMUL.FTZ R25, R184, R21 ;  /* 0x00000015b8197220 */ /* 0x000fe20000410000 */
[----:B---3--:R-:W-:Y:S01]  /*52f0*/  FFMA.FTZ R22, R22, R250, R165 ;  /* 0x000000fa16167223 */ /* 0x008fe200000100a5 */
[----:B------:R-:W3:Y:S01]  /*5300*/  LDL R26, [R1+0x168] ;  /* 0x00016800011a7983 */ /* 0x000ee20000100800 */
[C---:B------:R-:W-:Y:S01]  /*5310*/  FADD.FTZ R24, -R248.reuse, R24 ;  /* 0x00000018f8187221 */ /* 0x040fe20000010100 */
[----:B-----5:R-:W-:Y:S01]  /*5320*/  FFMA.FTZ R25, R25, R174, R171 ;  /* 0x000000ae19197223 */ /* 0x020fe200000100ab */
[C---:B------:R-:W-:Y:S01]  /*5330*/  FADD.FTZ R20, -R248.reuse, R20 ;  /* 0x00000014f8147221 */ /* 0x040fe20000010100 */
[----:B------:R-:W-:Y:S01]  /*5340*/  FADD.FTZ R19, -R248, R19 ;  /* 0x00000013f8137221 */ /* 0x000fe20000010100 */
[----:B0-----:R-:W-:Y:S01]  /*5350*/  @!P2 IMAD.WIDE R172, R9, 0x4, R172 ;  /* 0x0000000409aca825 */ /* 0x001fe200078e02ac */
[----:B------:R-:W0:Y:S04]  /*5360*/  LDC.64 R250, c[0x0][0x428] ;  /* 0x00010a00fffa7b82 */ /* 0x000e280000000a00 */
[----:B------:R1:W-:Y:S04]  /*5370*/  @!P2 STG.E desc[UR6][R172.64], R184 ;  /* 0x000000b8ac00a986 */ /* 0x0003e8000c101906 */
[----:B-1----:R-:W4:Y:S01]  /*5380*/  LDL R172, [R1+0x164] ;  /* 0x0001640001ac7983 */ /* 0x002f220000100800 */
[----:B--2---:R-:W-:Y:S01]  /*5390*/  FFMA.FTZ R23, R23, R252, R164 ;  /* 0x000000fc17177223 */ /* 0x004fe200000100a4 */
[C---:B------:R-:W-:Y:S01]  /*53a0*/  FMUL.FTZ R24, R184.reuse, R24 ;  /* 0x00000018b8187220 */ /* 0x040fe20000410000 */
[C---:B------:R-:W-:Y:S01]  /*53b0*/  FMUL.FTZ R20, R184.reuse, R20 ;  /* 0x00000014b8147220 */ /* 0x040fe20000410000 */
[----:B------:R-:W-:Y:S01]  /*53c0*/  FMUL.FTZ R19, R184, R19 ;  /* 0x00000013b8137220 */ /* 0x000fe20000410000 */
[----:B------:R-:W2:Y:S01]  /*53d0*/  LDL R252, [R1+0x134] ;  /* 0x0001340001fc7983 */ /* 0x000ea20000100800 */
[----:B------:R-:W-:-:S03]  /*53e0*/  F2FP.F16.F32.PACK_AB R174, R22, R23 ;  /* 0x0000001716ae723e */ /* 0x000fc600000000ff */
[----:B------:R-:W5:Y:S04]  /*53f0*/  LDL R23, [R1+0x160] ;  /* 0x0001600001177983 */ /* 0x000f680000100800 */
[----:B------:R-:W2:Y:S01]  /*5400*/  LDL R22, [R1+0x130] ;  /* 0x0001300001167983 */ /* 0x000ea20000100800 */
[----:B---3--:R-:W-:-:S03]  /*5410*/  FFMA.FTZ R21, R24, R26, R170 ;  /* 0x0000001a18157223 */ /* 0x008fc600000100aa */
[----:B------:R-:W3:Y:S02]  /*5420*/  LDL R24, [R1+0x144] ;  /* 0x0001440001187983 */ /* 0x000ee40000100800 */
[----:B------:R-:W-:Y:S02]  /*5430*/  F2FP.F16.F32.PACK_AB R173, R25, R21 ;  /* 0x0000001519ad723e */ /* 0x000fe400000000ff */
[----:B------:R-:W3:Y:S04]  /*5440*/  LDL R26, [R1+0x14c] ;  /* 0x00014c00011a7983 */ /* 0x000ee80000100800 */
[----:B------:R-:W2:Y:S04]  /*5450*/  LDL R25, [R1+0x13c] ;  /* 0x00013c0001197983 */ /* 0x000ea80000100800 */
[----:B------:R-:W3:Y:S01]  /*5460*/  LDL R21, [R1+0x148] ;  /* 0x0001480001157983 */ /* 0x000ee20000100800 */
[----:B----4-:R-:W-:Y:S01]  /*5470*/  FFMA.FTZ R19, R19, R172, R169 ;  /* 0x000000ac13137223 */ /* 0x010fe200000100a9 */
[----:B-----5:R-:W-:-:S02]  /*5480*/  FFMA.FTZ R20, R20, R23, R168 ;  /* 0x0000001714147223 */ /* 0x020fc400000100a8 */
[----:B------:R-:W4:Y:S03]  /*5490*/  LDL R23, [R1+0x140] ;  /* 0x0001400001177983 */ /* 0x000f260000100800 */
[----:B------:R-:W-:Y:S02]  /*54a0*/  F2FP.F16.F32.PACK_AB R172, R19, R20 ;  /* 0x0000001413ac723e */ /* 0x000fe400000000ff */
[----:B------:R-:W5:Y:S01]  /*54b0*/  LDL R20, [R1+0x138] ;  /* 0x0001380001147983 */ /* 0x000f620000100800 */
[C---:B------:R-:W-:Y:S01]  /*54c0*/  FADD.FTZ R17, -R248.reuse, R17 ;  /* 0x00000011f8117221 */ /* 0x040fe20000010100 */
[----:B------:R-:W-:-:S03]  /*54d0*/  FADD.FTZ R16, -R248, R16 ;  /* 0x00000010f8107221 */ /* 0x000fc60000010100 */
[C---:B------:R-:W-:Y:S01]  /*54e0*/  FMUL.FTZ R17, R184.reuse, R17 ;  /* 0x00000011b8117220 */ /* 0x040fe20000410000 */
[----:B------:R-:W-:Y:S01]  /*54f0*/  FMUL.FTZ R16, R184, R16 ;  /* 0x00000010b8107220 */ /* 0x000fe20000410000 */
[----:B0-----:R-:W-:-:S04]  /*5500*/  IMAD.WIDE.U32 R18, R18, 0x10, R250 ;  /* 0x0000001012127825 */ /* 0x001fc800078e00fa */
[C---:B------:R-:W-:Y:S01]  /*5510*/  FADD.FTZ R15, -R248.reuse, R15 ;  /* 0x0000000ff80f7221 */ /* 0x040fe20000010100 */
[C---:B------:R-:W-:Y:S01]  /*5520*/  FADD.FTZ R14, -R248.reuse, R14 ;  /* 0x0000000ef80e7221 */ /* 0x040fe20000010100 */
[C---:B------:R-:W-:Y:S01]  /*5530*/  FADD.FTZ R11, -R248.reuse, R11 ;  /* 0x0000000bf80b7221 */ /* 0x040fe20000010100 */
[C---:B------:R-:W-:Y:S01]  /*5540*/  FADD.FTZ R10, -R248.reuse, R10 ;  /* 0x0000000af80a7221 */ /* 0x040fe20000010100 */
[C---:B------:R-:W-:Y:S01]  /*5550*/  FADD.FTZ R13, -R248.reuse, R13 ;  /* 0x0000000df80d7221 */ /* 0x040fe20000010100 */
[----:B------:R-:W-:Y:S01]  /*5560*/  FADD.FTZ R12, -R248, R12 ;  /* 0x0000000cf80c7221 */ /* 0x000fe20000010100 */
[----:B------:R0:W-:Y:S01]  /*5570*/  STG.E.128 desc[UR6][R18.64], R172 ;  /* 0x000000ac12007986 */ /* 0x0001e2000c101d06 */
[C---:B------:R-:W-:Y:S01]  /*5580*/  FMUL.FTZ R15, R184.reuse, R15 ;  /* 0x0000000fb80f7220 */ /* 0x040fe20000410000 */
[C---:B------:R-:W-:Y:S01]  /*5590*/  FMUL.FTZ R14, R184.reuse, R14 ;  /* 0x0000000eb80e7220 */ /* 0x040fe20000410000 */
[C---:B------:R-:W-:Y:S01]  /*55a0*/  FMUL.FTZ R11, R184.reuse, R11 ;  /* 0x0000000bb80b7220 */ /* 0x040fe20000410000 */
[C---:B------:R-:W-:Y:S01]  /*55b0*/  FMUL.FTZ R13, R184.reuse, R13 ;  /* 0x0000000db80d7220 */ /* 0x040fe20000410000 */
[----:B------:R-:W-:Y:S01]  /*55c0*/  FMUL.FTZ R12, R184, R12 ;  /* 0x0000000cb80c7220 */ /* 0x000fe20000410000 */
[----:B--2---:R-:W-:Y:S01]  /*55d0*/  FFMA.FTZ R16, R16, R25, R159 ;  /* 0x0000001910107223 */ /* 0x004fe2000001009f */
[----:B------:R-:W-:Y:S01]  /*55e0*/  FFMA.FTZ R11, R11, R22, R156 ;  /* 0x000000160b0b7223 */ /* 0x000fe2000001009c */
[----:B---3--:R-:W-:Y:S01]  /*55f0*/  FFMA.FTZ R14, R14, R24, R161 ;  /* 0x000000180e0e7223 */ /* 0x008fe200000100a1 */
[----:B------:R-:W-:Y:S01]  /*5600*/  FFMA.FTZ R12, R12, R26, R163 ;  /* 0x0000001a0c0c7223 */ /* 0x000fe200000100a3 */
[----:B------:R-:W-:Y:S01]  /*5610*/  FFMA.FTZ R13, R13, R21, R162 ;  /* 0x000000150d0d7223 */ /* 0x000fe200000100a2 */
[C---:B------:R-:W-:Y:S01]  /*5620*/  FADD.FTZ R26, -R248.reuse, R2 ;  /* 0x00000002f81a7221 */ /* 0x040fe20000010100 */
[C---:B------:R-:W-:Y:S01]  /*5630*/  FADD.FTZ R22, -R248.reuse, R7 ;  /* 0x00000007f8167221 */ /* 0x040fe20000010100 */
[----:B------:R-:W-:Y:S01]  /*5640*/  FADD.FTZ R7, -R248, R192 ;  /* 0x000000c0f8077221 */ /* 0x000fe20000010100 */
[----:B-----5:R-:W-:-:S05]  /*5650*/  FFMA.FTZ R17, R17, R20, R158 ;  /* 0x0000001411117223 */ /* 0x020fca000001009e */
[----:B0-----:R-:W-:Y:S01]  /*5660*/  F2FP.F16.F32.PACK_AB R19, R16, R17 ;  /* 0x000000111013723e */ /* 0x001fe200000000ff */
[----:B------:R-:W-:Y:S01]  /*5670*/  FMUL.FTZ R16, R184, R10 ;  /* 0x0000000ab8107220 */ /* 0x000fe20000410000 */
[----:B----4-:R-:W-:-:S03]  /*5680*/  FFMA.FTZ R10, R15, R23, R160 ;  /* 0x000000170f0a7223 */ /* 0x010fc600000100a0 */
[----:B------:R-:W-:Y:S01]  /*5690*/  FFMA.FTZ R15, R16, R252, R157 ;  /* 0x000000fc100f7223 */ /* 0x000fe2000001009d */
[----:B------:R-:W-:Y:S02]  /*56a0*/  F2FP.F16.F32.PACK_AB R17, R12, R13 ;  /* 0x0000000d0c11723e */ /* 0x000fe400000000ff */
[----:B------:R-:W-:Y:S02]  /*56b0*/  F2FP.F16.F32.PACK_AB R16, R14, R10 ;  /* 0x0000000a0e10723e */ /* 0x000fe400000000ff */
[----:B------:R-:W-:Y:S01]  /*56c0*/  F2FP.F16.F32.PACK_AB R18, R15, R11 ;  /* 0x0000000b0f12723e */ /* 0x000fe200000000ff */
[----:B------:R-:W-:-:S05]  /*56d0*/  IMAD.WIDE.U32 R10, R249, 0x10, R250 ;  /* 0x00000010f90a7825 */ /* 0x000fca00078e00fa */
[----:B------:R0:W-:Y:S02]  /*56e0*/  STG.E.128 desc[UR6][R10.64], R16 ;  /* 0x000000100a007986 */ /* 0x0001e4000c101d06 */
[C---:B0-----:R-:W-:Y:S01]  /*56f0*/  FADD.FTZ R16, -R248.reuse, R201 ;  /* 0x000000c9f8107221 */ /* 0x041fe20000010100 */
[----:B------:R-:W-:Y:S01]  /*5700*/  MOV R201, R26 ;  /* 0x0000001a00c97202 */ /* 0x000fe20000000f00 */
[----:B------:R-:W-:Y:S01]  /*5710*/  FADD.FTZ R26, -R248, R218 ;  /* 0x000000daf81a7221 */ /* 0x000fe20000010100 */
[----:B------:R-:W-:Y:S02]  /*5720*/  FMUL.FTZ R218, R184, R7 ;  /* 0x00000007b8da7220 */ /* 0x000fe40000410000 */
        /* <DEDUP_REMOVED lines=48> */
[----:B------:R-:W-:Y:S01]  /*5a30*/  FADD.FTZ R179, -R248, R227 ;  /* 0x000000e3f8b37221 */ /* 0x000fe20000010100 */
[C---:B------:R-:W-:Y:S01]  /*5a40*/  FMUL.FTZ R212, R184.reuse, R201 ;  /* 0x000000c9b8d47220 */ /* 0x040fe20000410000 */
[----:B------:R-:W3:Y:S01]  /*5a50*/  LDL R4, [R1+0x11c] ;  /* 0x00011c0001047983 */ /* 0x000ee20000100800 */
[C---:B------:R-:W-:Y:S01]  /*5a60*/  FMUL.FTZ R216, R184.reuse, R5 ;  /* 0x00000005b8d87220 */ /* 0x040fe20000410000 */
[C---:B------:R-:W-:Y:S01]  /*5a70*/  FMUL.FTZ R217, R184.reuse, R6 ;  /* 0x00000006b8d97220 */ /* 0x040fe20000410000 */
[C---:B------:R-:W-:Y:S01]  /*5a80*/  FMUL.FTZ R231, R184.reuse, R12 ;  /* 0x0000000cb8e77220 */ /* 0x040fe20000410000 */
[----:B------:R-:W-:Y:S01]  /*5a90*/  FMUL.FTZ R228, R184, R13 ;  /* 0x0000000db8e47220 */ /* 0x000fe20000410000 */
[C---:B------:R-:W-:Y:S01]  /*5aa0*/  FADD.FTZ R186, -R248.reuse, R229 ;  /* 0x000000e5f8ba7221 */ /* 0x040fe20000010100 */
[C---:B------:R-:W-:Y:S01]  /*5ab0*/  FADD.FTZ R191, -R248.reuse, R233 ;  /* 0x000000e9f8bf7221 */ /* 0x040fe20000010100 */
[----:B------:R-:W4:Y:S01]  /*5ac0*/  LDL R5, [R1+0x128] ;  /* 0x0001280001057983 */ /* 0x000f220000100800 */
[C---:B------:R-:W-:Y:S01]  /*5ad0*/  FADD.FTZ R18, -R248.reuse, R209 ;  /* 0x000000d1f8127221 */ /* 0x040fe20000010100 */
[----:B------:R-:W-:-:S02]  /*5ae0*/  FADD.FTZ R176, -R248, R220 ;  /* 0x000000dcf8b07221 */ /* 0x000fc40000010100 */
[----:B------:R-:W5:Y:S01]  /*5af0*/  LDL R6, [R1+0x110] ;  /* 0x0001100001067983 */ /* 0x000f620000100800 */
[C---:B------:R-:W-:Y:S01]  /*5b00*/  FADD.FTZ R250, -R248.reuse, R182 ;  /* 0x000000b6f8fa7221 */ /* 0x040fe20000010100 */
[----:B------:R-:W-:Y:S02]  /*5b10*/  MOV R209, R24 ;  /* 0x0000001800d17202 */ /* 0x000fe40000000f00 */
[----:B------:R-:W5:Y:S01]  /*5b20*/  LDL R12, [R1+0x114] ;  /* 0x00011400010c7983 */ /* 0x000f620000100800 */
[----:B------:R-:W-:Y:S01]  /*5b30*/  FADD.FTZ R192, -R248, R234 ;  /* 0x000000eaf8c07221 */ /* 0x000fe20000010100 */
[----:B------:R-:W-:Y:S02]  /*5b40*/  FMUL.FTZ R220, R184, R25 ;  /* 0x00000019b8dc7220 */ /* 0x000fe40000410000 */
[----:B------:R-:W5:Y:S01]  /*5b50*/  LDL R13, [R1+0x12c] ;  /* 0x00012c00010d7983 */ /* 0x000f620000100800 */
[C---:B------:R-:W-:Y:S01]  /*5b60*/  FADD.FTZ R252, -R248.reuse, R178 ;  /* 0x000000b2f8fc7221 */ /* 0x040fe20000010100 */
[C---:B------:R-:W-:Y:S01]  /*5b70*/  FADD.FTZ R24, -R248.reuse, R210 ;  /* 0x000000d2f8187221 */ /* 0x040fe20000010100 */
[C---:B------:R-:W-:Y:S01]  /*5b80*/  FADD.FTZ R181, -R248.reuse, R225 ;  /* 0x000000e1f8b57221 */ /* 0x040fe20000010100 */
[----:B------:R-:W-:Y:S01]  /*5b90*/  FADD.FTZ R182, -R248, R224 ;  /* 0x000000e0f8b67221 */ /* 0x000fe20000010100 */
[C---:B------:R-:W-:Y:S01]  /*5ba0*/  FMUL.FTZ R234, R184.reuse, R8 ;  /* 0x00000008b8ea7220 */ /* 0x040fe20000410000 */
[----:B------:R-:W-:Y:S01]  /*5bb0*/  FMUL.FTZ R25, R184, R179 ;  /* 0x000000b3b8197220 */ /* 0x000fe20000410000 */
        /* <DEDUP_REMOVED lines=9> */
[----:B------:R-:W-:Y:S01]  /*5c50*/  FADD.FTZ R190, -R248, R232 ;  /* 0x000000e8f8be7221 */ /* 0x000fe20000010100 */
[----:B------:R-:W5:Y:S01]  /*5c60*/  LDL R14, [R1+0x124] ;  /* 0x00012400010e7983 */ /* 0x000f620000100800 */
[C---:B------:R-:W-:Y:S01]  /*5c70*/  FMUL.FTZ R222, R184.reuse, R15 ;  /* 0x0000000fb8de7220 */ /* 0x040fe20000410000 */
[C---:B------:R-:W-:Y:S01]  /*5c80*/  FMUL.FTZ R19, R184.reuse, R173 ;  /* 0x000000adb8137220 */ /* 0x040fe20000410000 */
[C---:B------:R-:W-:Y:S01]  /*5c90*/  FMUL.FTZ R21, R184.reuse, R175 ;  /* 0x000000afb8157220 */ /* 0x040fe20000410000 */
[----:B------:R-:W-:Y:S01]  /*5ca0*/  FMUL.FTZ R186, R184, R191 ;  /* 0x000000bfb8ba7220 */ /* 0x000fe20000410000 */
[----:B------:R-:W-:Y:S01]  /*5cb0*/  FADD.FTZ R174, -R248, R215 ;  /* 0x000000d7f8ae7221 */ /* 0x000fe20000010100 */
[----:B------:R-:W5:Y:S01]  /*5cc0*/  LDL R15, [R1+0xf8] ;  /* 0x0000f800010f7983 */ /* 0x000f620000100800 */
[C---:B------:R-:W-:Y:S01]  /*5cd0*/  FMUL.FTZ R219, R184.reuse, R16 ;  /* 0x00000010b8db7220 */ /* 0x040fe20000410000 */
[----:B------:R-:W-:-:S02]  /*5ce0*/  FMUL.FTZ R16, R184, R24 ;  /* 0x00000018b8107220 */ /* 0x000fc40000410000 */
[----:B------:R-:W5:Y:S01]  /*5cf0*/  LDL R173, [R1+0x10c] ;  /* 0x00010c0001ad7983 */ /* 0x000f620000100800 */
[----:B------:R-:W-:-:S03]  /*5d00*/  FMUL.FTZ R24, R184, R178 ;  /* 0x000000b2b8187220 */ /* 0x000fc60000410000 */
[----:B------:R-:W5:Y:S01]  /*5d10*/  LDL R175, [R1+0xfc] ;  /* 0x0000fc0001af7983 */ /* 0x000f620000100800 */
[----:B------:R-:W-:-:S03]  /*5d20*/  FADD.FTZ R10, -R248, R195 ;  /* 0x000000c3f80a7221 */ /* 0x000fc60000010100 */
[----:B------:R-:W5:Y:S01]  /*5d30*/  LDL R191, [R1+0x108] ;  /* 0x0001080001bf7983 */ /* 0x000f620000100800 */
[----:B------:R-:W-:Y:S01]  /*5d40*/  FADD.FTZ R180, -R248, R221 ;  /* 0x000000ddf8b47221 */ /* 0x000fe20000010100 */
[----:B------:R-:W-:Y:S01]  /*5d50*/  FMUL.FTZ R178, R184, R183 ;  /* 0x000000b7b8b27220 */ /* 0x000fe20000410000 */
[C---:B------:R-:W-:Y:S01]  /*5d60*/  FADD.FTZ R193, -R248.reuse, R235 ;  /* 0x000000ebf8c17221 */ /* 0x040fe20000010100 */
[----:B------:R-:W-:Y:S01]  /*5d70*/  FADD.FTZ R195, -R248, R236 ;  /* 0x000000ecf8c37221 */ /* 0x000fe20000010100 */
[C---:B------:R-:W-:Y:S01]  /*5d80*/  FMUL.FTZ R201, R184.reuse, R196 ;  /* 0x000000c4b8c97220 */ /* 0x040fe20000410000 */
[C---:B------:R-:W-:Y:S01]  /*5d90*/  FMUL.FTZ R221, R184.reuse, R20 ;  /* 0x00000014b8dd7220 */ /* 0x040fe20000410000 */
[----:B------:R-:W-:Y:S01]  /*5da0*/  FMUL.FTZ R183, R184, R190 ;  /* 0x000000beb8b77220 */ /* 0x000fe20000410000 */
[C---:B------:R-:W-:Y:S01]  /*5db0*/  FADD.FTZ R189, -R248.reuse, R238 ;  /* 0x000000eef8bd7221 */ /* 0x040fe20000010100 */
[----:B------:R-:W-:Y:S01]  /*5dc0*/  FADD.FTZ R213, -R248, R237 ;  /* 0x000000edf8d57221 */ /* 0x000fe20000010100 */
[----:B------:R-:W5:Y:S01]  /*5dd0*/  LDL R236, [R1+0xec] ;  /* 0x0000ec0001ec7983 */ /* 0x000f620000100800 */
[C---:B------:R-:W-:Y:S01]  /*5de0*/  FMUL.FTZ R196, R184.reuse, R249 ;  /* 0x000000f9b8c47220 */ /* 0x040fe20000410000 */
[----:B------:R-:W-:-:S02]  /*5df0*/  FMUL.FTZ R20, R184, R174 ;  /* 0x000000aeb8147220 */ /* 0x000fc40000410000 */
[----:B------:R-:W5:Y:S01]  /*5e00*/  LDL R235, [R1+0xe4] ;  /* 0x0000e40001eb7983 */ /* 0x000f620000100800 */
[----:B------:R-:W-:-:S03]  /*5e10*/  FMUL.FTZ R226, R184, R197 ;  /* 0x000000c5b8e27220 */ /* 0x000fc60000410000 */
[----:B------:R-:W5:Y:S01]  /*5e20*/  LDL R190, [R1+0xf0] ;  /* 0x0000f00001be7983 */ /* 0x000f620000100800 */
[----:B------:R-:W-:-:S03]  /*5e30*/  FMUL.FTZ R197, R184, R198 ;  /* 0x000000c6b8c57220 */ /* 0x000fc60000410000 */
[----:B------:R-:W5:Y:S04]  /*5e40*/  LDL R248, [R1+0xd8] ;  /* 0x0000d80001f87983 */ /* 0x000f680000100800 */
[----:B------:R-:W5:Y:S04]  /*5e50*/  LDL R238, [R1+0xdc] ;  /* 0x0000dc0001ee7983 */ /* 0x000f680000100800 */
[----:B------:R-:W5:Y:S04]  /*5e60*/  LDL R237, [R1+0xd4] ;  /* 0x0000d40001ed7983 */ /* 0x000f680000100800 */
[----:B------:R-:W5:Y:S04]  /*5e70*/  LDL R249, [R1+0x104] ;  /* 0x0001040001f97983 */ /* 0x000f680000100800 */
[----:B------:R-:W5:Y:S01]  /*5e80*/  LDL R174, [R1+0x100] ;  /* 0x0001000001ae7983 */ /* 0x000f620000100800 */
[----:B------:R-:W-:-:S03]  /*5e90*/  FMUL.FTZ R198, R184, R252 ;  /* 0x000000fcb8c67220 */ /* 0x000fc60000410000 */
[----:B------:R-:W5:Y:S01]  /*5ea0*/  LDL R252, [R1+0xd0] ;  /* 0x0000d00001fc7983 */ /* 0x000f620000100800 */
[----:B--2---:R-:W-:-:S03]  /*5eb0*/  FFMA.FTZ R7, R212, R7, R150 ;  /* 0x00000007d4077223 */ /* 0x004fc60000010096 */
[----:B------:R-:W2:Y:S01]  /*5ec0*/  LDL R212, [R1+0x120] ;  /* 0x0001200001d47983 */ /* 0x000ea20000100800 */
[C---:B------:R-:W-:Y:S01]  /*5ed0*/  FMUL.FTZ R227, R184.reuse, R18 ;  /* 0x00000012b8e37220 */ /* 0x040fe20000410000 */
[C---:B------:R-:W-:Y:S02]  /*5ee0*/  FMUL.FTZ R18, R184.reuse, R172 ;  /* 0x000000acb8127220 */ /* 0x040fe40000410000 */
[----:B------:R-:W2:Y:S01]  /*5ef0*/  LDL R172, [R1+0xf4] ;  /* 0x0000f40001ac7983 */ /* 0x000ea20000100800 */
        /* <DEDUP_REMOVED lines=25> */
[----:B---3--:R-:W-:Y:S01]  /*6090*/  FFMA.FTZ R4, R215, R4, R151 ;  /* 0x00000004d7047223 */ /* 0x008fe20000010097 */
[----:B----4-:R-:W-:Y:S01]  /*60a0*/  FFMA.FTZ R5, R208, R5, R154 ;  /* 0x00000005d0057223 */ /* 0x010fe2000001009a */
[----:B-----5:R-:W-:Y:S01]  /*60b0*/  FFMA.FTZ R6, R209, R6, R148 ;  /* 0x00000006d1067223 */ /* 0x020fe20000010094 */
[----:B------:R-:W-:Y:S01]  /*60c0*/  FFMA.FTZ R12, R210, R12, R149 ;  /* 0x0000000cd20c7223 */ /* 0x000fe20000010095 */
[----:B------:R-:W-:Y:S01]  /*60d0*/  FFMA.FTZ R13, R204, R13, R155 ;  /* 0x0000000dcc0d7223 */ /* 0x000fe2000001009b */
[----:B------:R-:W-:Y:S01]  /*60e0*/  F2FP.F16.F32.PACK_AB R7, R4, R7 ;  /* 0x000000070407723e */ /* 0x000fe200000000ff */
[----:B------:R-:W-:-:S02]  /*60f0*/  FMUL.FTZ R177, R184, R182 ;  /* 0x000000b6b8b17220 */ /* 0x000fc40000410000 */
[----:B------:R-:W-:Y:S01]  /*6100*/  F2FP.F16.F32.PACK_AB R6, R12, R6 ;  /* 0x000000060c06723e */ /* 0x000fe200000000ff */
[C---:B------:R-:W-:Y:S01]  /*6110*/  FMUL.FTZ R180, R184.reuse, R187 ;  /* 0x000000bbb8b47220 */ /* 0x040fe20000410000 */
[----:B------:R-:W-:Y:S01]  /*6120*/  F2FP.F16.F32.PACK_AB R5, R13, R5 ;  /* 0x000000050d05723e */ /* 0x000fe200000000ff */
[----:B------:R-:W-:Y:S01]  /*6130*/  FMUL.FTZ R181, R184, R188 ;  /* 0x000000bcb8b57220 */ /* 0x000fe20000410000 */
[----:B------:R-:W-:Y:S01]  /*6140*/  FFMA.FTZ R14, R206, R14, R153 ;  /* 0x0000000ece0e7223 */ /* 0x000fe20000010099 */
[----:B------:R-:W-:Y:S01]  /*6150*/  FFMA.FTZ R15, R202, R15, R142 ;  /* 0x0000000fca0f7223 */ /* 0x000fe2000001008e */
[----:B------:R-:W-:Y:S01]  /*6160*/  FMUL.FTZ R2, R184, R2 ;  /* 0x00000002b8027220 */ /* 0x000fe20000410000 */
[----:B------:R-:W3:Y:S01]  /*6170*/  LDL R215, [R1+0xa0] ;  /* 0x0000a00001d77983 */ /* 0x000ee20000100800 */
[----:B------:R-:W-:-:S03]  /*6180*/  FFMA.FTZ R173, R199, R173, R147 ;  /* 0x000000adc7ad7223 */ /* 0x000fc60000010093 */
[----:B------:R-:W4:Y:S01]  /*6190*/  LDL R210, [R1+0x90] ;  /* 0x0000900001d27983 */ /* 0x000f220000100800 */
[----:B------:R-:W-:-:S03]  /*61a0*/  FFMA.FTZ R12, R203, R175, R143 ;  /* 0x000000afcb0c7223 */ /* 0x000fc6000001008f */
[----:B------:R-:W5:Y:S01]  /*61b0*/  LDL R208, [R1+0x70] ;  /* 0x0000700001d07983 */ /* 0x000f620000100800 */
[----:B------:R-:W-:Y:S01]  /*61c0*/  FFMA.FTZ R13, R200, R191, R146 ;  /* 0x000000bfc80d7223 */ /* 0x000fe20000010092 */
[----:B------:R-:W-:Y:S01]  /*61d0*/  F2FP.F16.F32.PACK_AB R15, R12, R15 ;  /* 0x0000000f0c0f723e */ /* 0x000fe200000000ff */
[C---:B------:R-:W-:Y:S01]  /*61e0*/  FMUL.FTZ R182, R184.reuse, R189 ;  /* 0x000000bdb8b67220 */ /* 0x040fe20000410000 */
[C---:B------:R-:W-:Y:S01]  /*61f0*/  FMUL.FTZ R187, R184.reuse, R192 ;  /* 0x000000c0b8bb7220 */ /* 0x040fe20000410000 */
[----:B------:R-:W-:Y:S01]  /*6200*/  FMUL.FTZ R188, R184, R193 ;  /* 0x000000c1b8bc7220 */ /* 0x000fe20000410000 */
[----:B------:R-:W-:Y:S01]  /*6210*/  F2FP.F16.F32.PACK_AB R13, R173, R13 ;  /* 0x0000000dad0d723e */ /* 0x000fe200000000ff */
[----:B------:R-:W-:Y:S01]  /*6220*/  FFMA.FTZ R3, R3, R236, R139 ;  /* 0x000000ec03037223 */ /* 0x000fe2000001008b */
[----:B------:R-:W4:Y:S01]  /*6230*/  LDL R209, [R1+0x94] ;  /* 0x0000940001d17983 */ /* 0x000f220000100800 */
[----:B------:R-:W-:-:S03]  /*6240*/  FFMA.FTZ R0, R0, R235, R137 ;  /* 0x000000eb00007223 */ /* 0x000fc60000010089 */
[----:B------:R-:W3:Y:S04]  /*6250*/  LDL R236, [R1+0xb8] ;  /* 0x0000b80001ec7983 */ /* 0x000ee80000100800 */
[----:B------:R-:W5:Y:S01]  /*6260*/  LDL R235, [R1+0xbc] ;  /* 0x0000bc0001eb7983 */ /* 0x000f620000100800 */
        /* <DEDUP_REMOVED lines=9> */
[----:B------:R-:W4:Y:S04]  /*6300*/  LDL R226, [R1+0xb4] ;  /* 0x0000b40001e27983 */ /* 0x000f280000100800 */
[----:B------:R-:W4:Y:S01]  /*6310*/  LDL R216, [R1+0x9c] ;  /* 0x00009c0001d87983 */ /* 0x000f220000100800 */
[C---:B------:R-:W-:Y:S01]  /*6320*/  FMUL.FTZ R189, R184.reuse, R195 ;  /* 0x000000c3b8bd7220 */ /* 0x040fe20000410000 */
[----:B------:R-:W-:Y:S01]  /*6330*/  FFMA.FTZ R174, R211, R252, R132 ;  /* 0x000000fcd3ae7223 */ /* 0x000fe20000010084 */
[----:B------:R-:W-:Y:S01]  /*6340*/  FMUL.FTZ R184, R184, R213 ;  /* 0x000000d5b8b87220 */ /* 0x000fe20000410000 */
[----:B------:R-:W4:Y:S04]  /*6350*/  LDL R211, [R1+0xac] ;  /* 0x0000ac0001d37983 */ /* 0x000f280000100800 */
[----:B------:R-:W4:Y:S04]  /*6360*/  LDL R213, [R1+0xa4] ;  /* 0x0000a40001d57983 */ /* 0x000f280000100800 */
[----:B------:R-:W4:Y:S01]  /*6370*/  LDL R204, [R1+0x74] ;  /* 0x0000740001cc7983 */ /* 0x000f220000100800 */
[----:B--2---:R-:W-:-:S03]  /*6380*/  FFMA.FTZ R4, R207, R212, R152 ;  /* 0x000000d4cf047223 */ /* 0x004fc60000010098 */
[----:B------:R-:W2:Y:S02]  /*6390*/  LDL R212, [R1+0xa8] ;  /* 0x0000a80001d47983 */ /* 0x000ea40000100800 */
[----:B------:R-:W-:Y:S01]  /*63a0*/  F2FP.F16.F32.PACK_AB R4, R14, R4 ;  /* 0x000000040e04723e */ /* 0x000fe200000000ff */
[----:B------:R-:W-:Y:S01]  /*63b0*/  FFMA.FTZ R14, R201, R190, R140 ;  /* 0x000000bec90e7223 */ /* 0x000fe2000001008c */
[----:B------:R-:W-:Y:S01]  /*63c0*/  FFMA.FTZ R190, R218, R238, R135 ;  /* 0x000000eedabe7223 */ /* 0x000fe20000010087 */
[----:B------:R-:W2:Y:S04]  /*63d0*/  LDL R207, [R1+0x78] ;  /* 0x0000780001cf7983 */ /* 0x000ea80000100800 */
[----:B------:R-:W2:Y:S04]  /*63e0*/  LDL R238, [R1+0xc8] ;  /* 0x0000c80001ee7983 */ /* 0x000ea80000100800 */
[----:B------:R-:W2:Y:S01]  /*63f0*/  LDL R218, [R1+0xcc] ;  /* 0x0000cc0001da7983 */ /* 0x000ea20000100800 */
[----:B------:R-:W-:Y:S01]  /*6400*/  FFMA.FTZ R172, R198, R172, R141 ;  /* 0x000000acc6ac7223 */ /* 0x000fe2000001008d */
[----:B------:R-:W-:-:S04]  /*6410*/  FFMA.FTZ R2, R2, R251, R138 ;  /* 0x000000fb02027223 */ /* 0x000fc8000001008a */
[----:B------:R-:W-:Y:S01]  /*6420*/  F2FP.F16.F32.PACK_AB R14, R172, R14 ;  /* 0x0000000eac0e723e */ /* 0x000fe200000000ff */
[----:B------:R-:W-:Y:S02]  /*6430*/  FFMA.FTZ R172, R196, R250, R136 ;  /* 0x000000fac4ac7223 */ /* 0x000fe40000010088 */
[----:B------:R-:W0:Y:S01]  /*6440*/  LDC.64 R250, c[0x0][0x428] ;  /* 0x00010a00fffa7b82 */ /* 0x000e220000000a00 */
[----:B------:R-:W-:Y:S02]  /*6450*/  F2FP.F16.F32.PACK_AB R12, R173, R12 ;  /* 0x0000000cad0c723e */ /* 0x000fe400000000ff */
[----:B------:R-:W-:Y:S01]  /*6460*/  F2FP.F16.F32.PACK_AB R172, R0, R172 ;  /* 0x000000ac00ac723e */ /* 0x000fe200000000ff */
[----:B0-----:R-:W-:-:S04]  /*6470*/  IMAD.WIDE.U32 R196, R239, 0x10, R250 ;  /* 0x00000010efc47825 */ /* 0x001fc800078e00fa */
[--C-:B------:R-:W-:Y:S01]  /*6480*/  IMAD.WIDE.U32 R198, R27, 0x10, R250.reuse ;  /* 0x000000101bc67825 */ /* 0x100fe200078e00fa */
[----:B------:R0:W-:Y:S04]  /*6490*/  STG.E.128 desc[UR6][R196.64], R4 ;  /* 0x00000004c4007986 */ /* 0x0001e8000c101d06 */
[----:B------:R1:W-:Y:S01]  /*64a0*/  STG.E.128 desc[UR6][R198.64], R12 ;  /* 0x0000000cc6007986 */ /* 0x0003e2000c101d06 */
[----:B------:R-:W-:-:S03]  /*64b0*/  IMAD.WIDE.U32 R192, R214, 0x10, R250 ;  /* 0x00000010d6c07825 */ /* 0x000fc600078e00fa */
[----:B------:R-:W2:Y:S04]  /*64c0*/  LDL R214, [R1+0x58] ;  /* 0x0000580001d67983 */ /* 0x000ea80000100800 */
[----:B------:R-:W2:Y:S01]  /*64d0*/  LDL R27, [R1+0x54] ;  /* 0x00005400011b7983 */ /* 0x000ea20000100800 */
[----:B------:R-:W-:Y:S01]  /*64e0*/  F2FP.F16.F32.PACK_AB R173, R3, R2 ;  /* 0x0000000203ad723e */ /* 0x000fe200000000ff */
[--C-:B------:R-:W-:Y:S01]  /*64f0*/  IMAD.WIDE.U32 R2, R194, 0x10, R250.reuse ;  /* 0x00000010c2027825 */ /* 0x100fe200078e00fa */
[----:B------:R-:W-:Y:S02]  /*6500*/  F2FP.F16.F32.PACK_AB R175, R190, R175 ;  /* 0x000000afbeaf723e */ /* 0x000fe400000000ff */
[----:B------:R-:W-:Y:S01]  /*6510*/  F2FP.F16.F32.PACK_AB R174, R191, R174 ;  /* 0x000000aebfae723e */ /* 0x000fe200000000ff */
[--C-:B------:R-:W-:Y:S01]  /*6520*/  IMAD.WIDE.U32 R202, R185, 0x10, R250.reuse ;  /* 0x00000010b9ca7825 */ /* 0x100fe200078e00fa */
[----:B0-----:R-:W2:Y:S03]  /*6530*/  LDL R197, [R1+0x3c] ;  /* 0x00003c0001c57983 */ /* 0x001ea60000100800 */
[--C-:B------:R-:W-:Y:S01]  /*6540*/  IMAD.WIDE.U32 R194, R223, 0x10, R250.reuse ;  /* 0x00000010dfc27825 */ /* 0x100fe200078e00fa */
[----:B-1----:R-:W2:Y:S04]  /*6550*/  LDL R199, [R1+0x38] ;  /* 0x0000380001c77983 */ /* 0x002ea80000100800 */
[----:B------:R-:W2:Y:S01]  /*6560*/  LDL R223, [R1+0x80] ;  /* 0x0000800001df7983 */ /* 0x000ea20000100800 */
[----:B------:R-:W-:-:S03]  /*6570*/  IMAD.WIDE.U32 R190, R205, 0x10, R250 ;  /* 0x00000010cdbe7825 */ /* 0x000fc600078e00fa */
[----:B------:R0:W-:Y:S04]  /*6580*/  STG.E.128 desc[UR6][R202.64], R172 ;  /* 0x000000acca007986 */ /* 0x0001e8000c101d06 */
[----:B------:R-:W2:Y:S04]  /*6590*/  LDL R198, [R1+0x2c] ;  /* 0x00002c0001c67983 */ /* 0x000ea80000100800 */
[----:B------:R-:W2:Y:S04]  /*65a0*/  LDL R205, [R1+0x48] ;  /* 0x0000480001cd7983 */ /* 0x000ea80000100800 */
[----:B------:R-:W2:Y:S04]  /*65b0*/  LDL R196, [R1+0x24] ;  /* 0x0000240001c47983 */ /* 0x000ea80000100800 */
[----:B------:R-:W2:Y:S04]  /*65c0*/  LDL R185, [R1+0x1c] ;  /* 0x00001c0001b97983 */ /* 0x000ea80000100800 */
[----:B0-----:R-:W2:Y:S04]  /*65d0*/  LDL R202, [R1+0x28] ;  /* 0x0000280001ca7983 */ /* 0x001ea80000100800 */
[----:B------:R-:W2:Y:S04]  /*65e0*/  LDL R203, [R1+0x30] ;  /* 0x0000300001cb7983 */ /* 0x000ea80000100800 */
[----:B------:R-:W2:Y:S01]  /*65f0*/  LDL R172, [R1+0x34] ;  /* 0x0000340001ac7983 */ /* 0x000ea20000100800 */
[----:B---3--:R-:W-:-:S03]  /*6600*/  FFMA.FTZ R7, R222, R236, R126 ;  /* 0x000000ecde077223 */ /* 0x008fc6000001007e */
[----:B------:R-:W3:Y:S01]  /*6610*/  LDL R173, [R1+0x4c] ;  /* 0x00004c0001ad7983 */ /* 0x000ee20000100800 */
[----:B-----5:R-:W-:-:S03]  /*6620*/  FFMA.FTZ R12, R219, R235, R127 ;  /* 0x000000ebdb0c7223 */ /* 0x020fc6000001007f */
[----:B------:R-:W5:Y:S01]  /*6630*/  LDL R222, [R1+0x84] ;  /* 0x0000840001de7983 */ /* 0x000f620000100800 */
[----:B----4-:R-:W-:Y:S01]  /*6640*/  FFMA.FTZ R4, R233, R248, R129 ;  /* 0x000000f8e9047223 */ /* 0x010fe20000010081 */
[----:B------:R-:W-:Y:S01]  /*6650*/  FFMA.FTZ R11, R11, R217, R118 ;  /* 0x000000d90b0b7223 */ /* 0x000fe20000010076 */
[----:B------:R-:W-:Y:S01]  /*6660*/  FFMA.FTZ R6, R228, R237, R124 ;  /* 0x000000ede4067223 */ /* 0x000fe2000001007c */
[----:B------:R-:W-:Y:S01]  /*6670*/  FFMA.FTZ R0, R234, R249, R128 ;  /* 0x000000f9ea007223 */ /* 0x000fe20000010080 */
[----:B------:R-:W-:Y:S01]  /*6680*/  FFMA.FTZ R13, R225, R226, R125 ;  /* 0x000000e2e10d7223 */ /* 0x000fe2000001007d */
[----:B------:R-:W-:Y:S01]  /*6690*/  FFMA.FTZ R15, R16, R216, R119 ;  /* 0x000000d8100f7223 */ /* 0x000fe20000010077 */
[----:B------:R-:W-:Y:S01]  /*66a0*/  F2FP.F16.F32.PACK_AB R7, R12, R7 ;  /* 0x000000070c07723e */ /* 0x000fe200000000ff */
[----:B------:R-:W4:Y:S02]  /*66b0*/  LDL R219, [R1+0x8c] ;  /* 0x00008c0001db7983 */ /* 0x000f240000100800 */
[----:B------:R-:W-:Y:S01]  /*66c0*/  F2FP.F16.F32.PACK_AB R6, R13, R6 ;  /* 0x000000060d06723e */ /* 0x000fe200000000ff */
[----:B------:R-:W-:Y:S01]  /*66d0*/  FFMA.FTZ R12, R221, R211, R123 ;  /* 0x000000d3dd0c7223 */ /* 0x000fe2000001007b */
[----:B------:R-:W-:Y:S01]  /*66e0*/  F2FP.F16.F32.PACK_AB R4, R4, R0 ;  /* 0x000000000404723e */ /* 0x000fe200000000ff */
[----:B------:R-:W-:Y:S01]  /*66f0*/  FFMA.FTZ R0, R229, R215, R120 ;  /* 0x000000d7e5007223 */ /* 0x000fe20000010078 */
[----:B------:R-:W-:Y:S01]  /*6700*/  F2FP.F16.F32.PACK_AB R15, R15, R11 ;  /* 0x0000000b0f0f723e */ /* 0x000fe200000000ff */
[----:B------:R-:W-:Y:S01]  /*6710*/  FFMA.FTZ R11, R227, R213, R121 ;  /* 0x000000d5e30b7223 */ /* 0x000fe20000010079 */
[----:B------:R-:W4:Y:S04]  /*6720*/  LDL R221, [R1+0x88] ;  /* 0x0000880001dd7983 */ /* 0x000f280000100800 */
[----:B------:R-:W4:Y:S04]  /*6730*/  LDL R215, [R1+0x8] ;  /* 0x0000080001d77983 */ /* 0x000f280000100800 */
[----:B------:R-:W4:Y:S04]  /*6740*/  LDL R213, [R1+0xc] ;  /* 0x00000c0001d57983 */ /* 0x000f280000100800 */
[----:B------:R-:W4:Y:S04]  /*6750*/  LDL R211, [R1+0x4] ;  /* 0x0000040001d37983 */ /* 0x000f280000100800 */
[----:B------:R-:W4:Y:S04]  /*6760*/  LDL R217, [R1] ;  /* 0x0000000001d97983 */ /* 0x000f280000100800 */
        /* <DEDUP_REMOVED lines=8> */
[----:B------:R-:W4:Y:S01]  /*67f0*/  LDL R174, [R1+0x44] ;  /* 0x0000440001ae7983 */ /* 0x000f220000100800 */
[----:B--2---:R-:W-:-:S03]  /*6800*/  FFMA.FTZ R13, R224, R212, R122 ;  /* 0x000000d4e00d7223 */ /* 0x004fc6000001007a */
[----:B------:R-:W2:Y:S01]  /*6810*/  LDL R212, [R1+0x5c] ;  /* 0x00005c0001d47983 */ /* 0x000ea20000100800 */
[----:B------:R-:W-:Y:S01]  /*6820*/  FFMA.FTZ R5, R232, R238, R130 ;  /* 0x000000eee8057223 */ /* 0x000fe20000010082 */
[----:B------:R-:W-:Y:S02]  /*6830*/  FFMA.FTZ R14, R231, R218, R131 ;  /* 0x000000dae70e7223 */ /* 0x000fe40000010083 */
[----:B------:R-:W2:Y:S03]  /*6840*/  LDL R218, [R1+0x68] ;  /* 0x0000680001da7983 */ /* 0x000ea60000100800 */
[----:B------:R-:W-:Y:S01]  /*6850*/  F2FP.F16.F32.PACK_AB R5, R14, R5 ;  /* 0x000000050e05723e */ /* 0x000fe200000000ff */
[----:B------:R-:W-:Y:S01]  /*6860*/  FFMA.FTZ R14, R8, R210, R116 ;  /* 0x000000d2080e7223 */ /* 0x000fe20000010074 */
[----:B------:R-:W-:Y:S01]  /*6870*/  FFMA.FTZ R8, R20, R208, R240 ;  /* 0x000000d014087223 */ /* 0x000fe200000100f0 */
[----:B------:R-:W2:Y:S04]  /*6880*/  LDL R210, [R1+0x60] ;  /* 0x0000600001d27983 */ /* 0x000ea80000100800 */
[----:B------:R-:W2:Y:S01]  /*6890*/  LDL R20, [R1+0x6c] ;  /* 0x00006c0001147983 */ /* 0x000ea20000100800 */
[----:B------:R-:W-:-:S03]  /*68a0*/  FFMA.FTZ R10, R22, R207, R242 ;  /* 0x000000cf160a7223 */ /* 0x000fc600000100f2 */
[----:B------:R-:W2:Y:S04]  /*68b0*/  LDL R208, [R1+0x10] ;  /* 0x0000100001d07983 */ /* 0x000ea80000100800 */
[----:B------:R-:W2:Y:S01]  /*68c0*/  LDL R207, [R1+0x40] ;  /* 0x0000400001cf7983 */ /* 0x000ea20000100800 */
[----:B------:R-:W-:Y:S02]  /*68d0*/  F2FP.F16.F32.PACK_AB R13, R12, R13 ;  /* 0x0000000d0c0d723e */ /* 0x000fe400000000ff */
[----:B------:R-:W-:Y:S02]  /*68e0*/  F2FP.F16.F32.PACK_AB R12, R11, R0 ;  /* 0x000000000b0c723e */ /* 0x000fe400000000ff */
[----:B------:R-:W-:Y:S02]  /*68f0*/  F2FP.F16.F32.PACK_AB R23, R23, R10 ;  /* 0x0000000a1717723e */ /* 0x000fe400000000ff */
[----:B------:R-:W-:-:S02]  /*6900*/  F2FP.F16.F32.PACK_AB R22, R21, R8 ;  /* 0x000000081516723e */ /* 0x000fc400000000ff */
[----:B------:R-:W-:Y:S01]  /*6910*/  F2FP.F16.F32.PACK_AB R14, R16, R14 ;  /* 0x0000000e100e723e */ /* 0x000fe200000000ff */
[----:B------:R-:W-:Y:S01]  /*6920*/  IMAD.WIDE.U32 R200, R230, 0x10, R250 ;  /* 0x00000010e6c87825 */ /* 0x000fe200078e00fa */
[----:B------:R1:W-:Y:S04]  /*6930*/  STG.E.128 desc[UR6][R2.64], R4 ;  /* 0x0000000402007986 */ /* 0x0003e8000c101d06 */
[----:B------:R1:W-:Y:S01]  /*6940*/  STG.E.128 desc[UR6][R190.64], R12 ;  /* 0x0000000cbe007986 */ /* 0x0003e2000c101d06 */
[----:B------:R-:W-:Y:S01]  /*6950*/  FFMA.FTZ R0, R220, R223, R112 ;  /* 0x000000dfdc007223 */ /* 0x000fe20000010070 */
[----:B-----5:R-:W-:Y:S01]  /*6960*/  FFMA.FTZ R8, R17, R222, R113 ;  /* 0x000000de11087223 */ /* 0x020fe20000010071 */
[----:B------:R-:W-:Y:S01]  /*6970*/  FFMA.FTZ R172, R188, R172, R196 ;  /* 0x000000acbcac7223 */ /* 0x000fe200000100c4 */
[----:B---3--:R-:W-:Y:S01]  /*6980*/  FFMA.FTZ R173, R186, R173, R185 ;  /* 0x000000adbaad7223 */ /* 0x008fe200000100b9 */
[----:B----4-:R-:W-:Y:S01]  /*6990*/  FFMA.FTZ R19, R19, R219, R115 ;  /* 0x000000db13137223 */ /* 0x010fe20000010073 */
[----:B------:R-:W-:Y:S01]  /*69a0*/  FFMA.FTZ R11, R18, R221, R114 ;  /* 0x000000dd120b7223 */ /* 0x000fe20000010072 */
[----:B------:R-:W-:-:S04]  /*69b0*/  FFMA.FTZ R16, R179, R214, R215 ;  /* 0x000000d6b3107223 */ /* 0x000fc800000100d7 */
[----:B------:R-:W-:Y:S01]  /*69c0*/  F2FP.F16.F32.PACK_AB R21, R19, R11 ;  /* 0x0000000b1315723e */ /* 0x000fe200000000ff */
[----:B------:R-:W-:Y:S01]  /*69d0*/  FFMA.FTZ R18, R177, R216, R217 ;  /* 0x000000d8b1127223 */ /* 0x000fe200000100d9 */
[----:B------:R-:W-:Y:S01]  /*69e0*/  FFMA.FTZ R25, R25, R209, R245 ;  /* 0x000000d119197223 */ /* 0x000fe200000100f5 */
[----:B------:R-:W-:Y:S01]  /*69f0*/  FFMA.FTZ R174, R182, R174, R175 ;  /* 0x000000aeb6ae7223 */ /* 0x000fe200000100af */
[----:B--2---:R-:W-:-:S05]  /*6a00*/  FFMA.FTZ R17, R180, R212, R213 ;  /* 0x000000d4b4117223 */ /* 0x004fca00000100d5 */
[----:B------:R-:W-:Y:S01]  /*6a10*/  F2FP.F16.F32.PACK_AB R19, R17, R16 ;  /* 0x000000101113723e */ /* 0x000fe200000000ff */
[----:B------:R-:W-:Y:S01]  /*6a20*/  FFMA.FTZ R10, R26, R218, R246 ;  /* 0x000000da1a0a7223 */ /* 0x000fe200000100f6 */
[----:B------:R-:W-:Y:S01]  /*6a30*/  FFMA.FTZ R26, R178, R27, R211 ;  /* 0x0000001bb21a7223 */ /* 0x000fe200000100d3 */
[----:B------:R-:W-:-:S05]  /*6a40*/  FFMA.FTZ R27, R176, R20, R247 ;  /* 0x00000014b01b7223 */ /* 0x000fca00000100f7 */
[----:B------:R-:W-:Y:S02]  /*6a50*/  F2FP.F16.F32.PACK_AB R17, R27, R10 ;  /* 0x0000000a1b11723e */ /* 0x000fe400000000ff */
[----:B------:R-:W0:Y:S01]  /*6a60*/  LDC.64 R10, c[0x0][0x380] ;  /* 0x0000e000ff0a7b82 */ /* 0x000e220000000a00 */
[----:B------:R-:W-:Y:S01]  /*6a70*/  FFMA.FTZ R16, R24, R210, R244 ;  /* 0x000000d218107223 */ /* 0x000fe200000100f4 */
[----:B------:R-:W-:Y:S01]  /*6a80*/  F2FP.F16.F32.PACK_AB R20, R8, R0 ;  /* 0x000000000814723e */ /* 0x000fe200000000ff */
[----:B------:R-:W-:Y:S01]  /*6a90*/  FFMA.FTZ R27, R189, R199, R202 ;  /* 0x000000c7bd1b7223 */ /* 0x000fe200000100ca */
[----:B------:R-:W-:Y:S01]  /*6aa0*/  F2FP.F16.F32.PACK_AB R18, R26, R18 ;  /* 0x000000121a12723e */ /* 0x000fe200000000ff */
[----:B------:R-:W-:Y:S01]  /*6ab0*/  FFMA.FTZ R24, R184, R197, R198 ;  /* 0x000000c5b8187223 */ /* 0x000fe200000100c6 */
[----:B------:R-:W-:Y:S01]  /*6ac0*/  FFMA.FTZ R0, R181, R207, R208 ;  /* 0x000000cfb5007223 */ /* 0x000fe200000100d0 */
[----:B------:R-:W-:Y:S01]  /*6ad0*/  FFMA.FTZ R8, R183, R205, R206 ;  /* 0x000000cdb7087223 */ /* 0x000fe200000100ce */
[----:B------:R-:W-:Y:S01]  /*6ae0*/  FFMA.FTZ R26, R187, R203, R204 ;  /* 0x000000cbbb1a7223 */ /* 0x000fe200000100cc */
[----:B------:R-:W-:-:S02]  /*6af0*/  F2FP.F16.F32.PACK_AB R16, R25, R16 ;  /* 0x000000101910723e */ /* 0x000fc400000000ff */
[----:B------:R-:W-:Y:S02]  /*6b00*/  F2FP.F16.F32.PACK_AB R27, R24, R27 ;  /* 0x0000001b181b723e */ /* 0x000fe400000000ff */
[----:B------:R-:W-:Y:S02]  /*6b10*/  F2FP.F16.F32.PACK_AB R26, R172, R26 ;  /* 0x0000001aac1a723e */ /* 0x000fe400000000ff */
[----:B------:R-:W-:Y:S02]  /*6b20*/  F2FP.F16.F32.PACK_AB R25, R173, R8 ;  /* 0x00000008ad19723e */ /* 0x000fe400000000ff */
[----:B------:R-:W-:Y:S01]  /*6b30*/  F2FP.F16.F32.PACK_AB R24, R174, R0 ;  /* 0x00000000ae18723e */ /* 0x000fe200000000ff */
[----:B------:R1:W-:Y:S04]  /*6b40*/  STG.E.128 desc[UR6][R192.64], R20 ;  /* 0x00000014c0007986 */ /* 0x0003e8000c101d06 */
[----:B------:R1:W-:Y:S01]  /*6b50*/  STG.E.128 desc[UR6][R194.64], R16 ;  /* 0x00000010c2007986 */ /* 0x0003e2000c101d06 */
[----:B0-----:R-:W-:-:S03]  /*6b60*/  LEA R9, R10, R9, 0x2 ;  /* 0x000000090a097211 */ /* 0x001fc600078e10ff */
[----:B------:R1:W-:Y:S01]  /*6b70*/  STG.E.128 desc[UR6][R200.64], R24 ;  /* 0x00000018c8007986 */ /* 0x0003e2000c101d06 */
[----:B------:R-:W-:-:S13]  /*6b80*/  ISETP.GE.AND P0, PT, R9, R11, PT ;  /* 0x0000000b0900720c */ /* 0x000fda0003f06270 */
[----:B------:R-:W-:Y:S05]  /*6b90*/  @!P0 BRA `(.L_x_44166) ;  /* 0xffffffa400688947 */ /* 0x000fea000383ffff */
[----:B------:R-:W-:Y:S05]  /*6ba0*/  EXIT ;  /* 0x000000000000794d */ /* 0x000fea0003800000 */
.L_x_44143:
[----:B------:R-:W0:Y:S01]  /*6bb0*/  LDCU.64 UR4, c[0x0][0x3a0] ;  /* 0x00007400ff0477ac */ /* 0x000e220008000a00 */
[----:B------:R-:W2:Y:S01]  /*6bc0*/  LDCU UR8, c[0x0][0x388] ;  /* 0x00007100ff0877ac */ /* 0x000ea20008000800 */
[----:B------:R-:W3:Y:S01]  /*6bd0*/  LDCU.U8 UR9, c[0x0][0x410] ;  /* 0x00008200ff0977ac */ /* 0x000ee20008000000 */
[----:B------:R-:W4:Y:S01]  /*6be0*/  LDCU UR10, c[0x0][0x448] ;  /* 0x00008900ff0a77ac */ /* 0x000f220008000800 */
[----:B0-----:R-:W-:-:S04]  /*6bf0*/  UISETP.NE.U32.AND UP0, UPT, UR4, URZ, UPT ;  /* 0x000000ff0400728c */ /* 0x001fc8000bf05070 */
[----:B------:R-:W-:Y:S01]  /*6c00*/  UISETP.NE.AND.EX UP0, UPT, UR5, URZ, UPT, UP0 ;  /* 0x000000ff0500728c */ /* 0x000fe2000bf05300 */
[----:B------:R-:W0:Y:S05]  /*6c10*/  LDCU.64 UR4, c[0x0][0x3a0] ;  /* 0x00007400ff0477ac */ /* 0x000e2a0008000a00 */
[----:B--234-:R-:W-:-:S13]  /*6c20*/  PLOP3.LUT P1, PT, PT, PT, UP0, 0x80, 0x8 ;  /* 0x000000000008781c */ /* 0x01cfda0003f2f008 */
.L_x_44189:
[----:B------:R-:W2:Y:S01]  /*6c30*/  S2R R4, SR_TID.X ;  /* 0x0000000000047919 */ /* 0x000ea20000002100 */
[----:B------:R-:W3:Y:S01]  /*6c40*/  LDC.64 R232, c[0x0][0x390] ;  /* 0x0000e400ffe87b82 */ /* 0x000ee20000000a00 */
[----:B------:R-:W-:-:S05]  /*6c50*/  IMAD R2, R0, UR8, RZ ;  /* 0x0000000800027c24 */ /* 0x000fca000f8e02ff */
[----:B------:R-:W-:-:S04]  /*6c60*/  SHF.R.S32.HI R3, RZ, 0x1f, R2 ;  /* 0x0000001fff037819 */ /* 0x000fc80000011402 */
[----:B------:R-:W-:Y:S02]  /*6c70*/  LEA.HI R3, R3, R2, RZ, 0x3 ;  /* 0x0000000203037211 */ /* 0x000fe400078f18ff */
[----:B--2---:R-:W-:-:S04]  /*6c80*/  LOP3.LUT R4, R4, 0x1f, RZ, 0xc0, !PT ;  /* 0x0000001f04047812 */ /* 0x004fc800078ec0ff */
[----:B-1----:R-:W-:-:S05]  /*6c90*/  LEA.HI.SX32 R18, R3, R4, 0x1d ;  /* 0x0000000403127211 */ /* 0x002fca00078feaff */
[----:B---3--:R-:W-:-:S06]  /*6ca0*/  IMAD.WIDE.U32 R4, R18, 0x10, R232 ;  /* 0x0000001012047825 */ /* 0x008fcc00078e00e8 */
[----:B-----5:R-:W5:Y:S01]  /*6cb0*/  LDG.E.128 R4, desc[UR6][R4.64] ;  /* 0x0000000604047981 */ /* 0x020f62000c1e1d00 */
[----:B------:R-:W-:Y:S04]  /*6cc0*/  BSSY.RECONVERGENT B0, `(.L_x_44167) ;  /* 0x0000036000007945 */ /* 0x000fe80003800200 */
[----:B------:R-:W-:Y:S05]  /*6cd0*/  @!P1 BRA `(.L_x_44168) ;  /* 0x0000000000809947 */ /* 0x000fea0003800000 */
[----:B------:R-:W1:Y:S02]  /*6ce0*/  LDC.64 R24, c[0x0][0x3a0] ;  /* 0x0000e800ff187b82 */ /* 0x000e640000000a00 */
[----:B-1----:R-:W-:-:S06]  /*6cf0*/  IMAD.WIDE.U32 R24, R18, 0x10, R24 ;  /* 0x0000001012187825 */ /* 0x002fcc00078e0018 */
[----:B------:R-:W2:Y:S01]  /*6d00*/  LDG.E.128 R24, desc[UR6][R24.64] ;  /* 0x0000000618187981 */ /* 0x000ea2000c1e1d00 */
[--C-:B-----5:R-:W-:Y:S02]  /*6d10*/  HADD2.F32 R2, -RZ, R5.reuse.H0_H0 ;  /* 0x20000005ff027230 */ /* 0x120fe40000004100 */
[----:B------:R-:W-:Y:S02]  /*6d20*/  HADD2.F32 R8, -RZ, R4.H0_H0 ;  /* 0x20000004ff087230 */ /* 0x000fe40000004100 */
[----:B------:R-:W-:Y:S02]  /*6d30*/  HADD2.F32 R5, -RZ, R5.H1_H1 ;  /* 0x30000005ff057230 */ /* 0x000fe40000004100 */
[----:B--2---:R-:W-:Y:S02]  /*6d40*/  HADD2.F32 R3, -RZ, R25.H0_H0 ;  /* 0x20000019ff037230 */ /* 0x004fe40000004100 */
[----:B------:R-:W-:-:S03]  /*6d50*/  HADD2.F32 R9, -RZ, R24.H0_H0 ;  /* 0x20000018ff097230 */ /* 0x000fc60000004100 */
[----:B------:R-:W-:Y:S01]  /*6d60*/  FFMA.FTZ R28, R2, R110, R3 ;  /* 0x0000006e021c7223 */ /* 0x000fe20000010003 */
[--C-:B------:R-:W-:Y:S02]  /*6d70*/  HADD2.F32 R2, -RZ, R6.reuse.H0_H0 ;  /* 0x20000006ff027230 */ /* 0x100fe40000004100 */
[----:B------:R-:W-:Y:S01]  /*6d80*/  FFMA.FTZ R20, R8, R108, R9 ;  /* 0x0000006c08147223 */ /* 0x000fe20000010009 */
[----:B------:R-:W-:Y:S02]  /*6d90*/  HADD2.F32 R3, -RZ, R6.H1_H1 ;  /* 0x30000006ff037230 */ /* 0x000fe40000004100 */
[--C-:B------:R-:W-:Y:S02]  /*6da0*/  HADD2.F32 R8, -RZ, R26.reuse.H0_H0 ;  /* 0x2000001aff087230 */ /* 0x100fe40000004100 */
[----:B------:R-:W-:-:S03]  /*6db0*/  HADD2.F32 R6, -RZ, R26.H1_H1 ;  /* 0x3000001aff067230 */ /* 0x000fc60000004100 */
[----:B------:R-:W-:Y:S01]  /*6dc0*/  FFMA.FTZ R23, R2, R104, R8 ;  /* 0x0000006802177223 */ /* 0x000fe20000010008 */
[--C-:B------:R-:W-:Y:S02]  /*6dd0*/  HADD2.F32 R2, -RZ, R7.reuse.H1_H1 ;  /* 0x30000007ff027230 */ /* 0x100fe40000004100 */
[----:B------:R-:W-:Y:S01]  /*6de0*/  FFMA.FTZ R22, R3, R105, R6 ;  /* 0x0000006903167223 */ /* 0x000fe20000010006 */
[----:B------:R-:W-:Y:S02]  /*6df0*/  HADD2.F32 R3, -RZ, R7.H0_H0 ;  /* 0x20000007ff037230 */ /* 0x000fe40000004100 */
[--C-:B------:R-:W-:Y:S02]  /*6e00*/  HADD2.F32 R6, -RZ, R27.reuse.H1_H1 ;  /* 0x3000001bff067230 */ /* 0x100fe40000004100 */
[----:B------:R-:W-:-:S03]  /*6e10*/  HADD2.F32 R7, -RZ, R27.H0_H0 ;  /* 0x2000001bff077230 */ /* 0x000fc60000004100 */
[----:B------:R-:W-:Y:S01]  /*6e20*/  FFMA.FTZ R29, R2, R107, R6 ;  /* 0x0000006b021d7223 */ /* 0x000fe20000010006 */
[----:B------:R-:W-:Y:S02]  /*6e30*/  HADD2.F32 R2, -RZ, R4.H1_H1 ;  /* 0x30000004ff027230 */ /* 0x000fe40000004100 */
[----:B------:R-:W-:Y:S01]  /*6e40*/  FFMA.FTZ R30, R3, R106, R7 ;  /* 0x0000006a031e7223 */ /* 0x000fe20000010007 */
[----:B------:R-:W-:Y:S01]  /*6e50*/  HADD2.F32 R4, -RZ, R25.H1_H1 ;  /* 0x30000019ff047230 */ /* 0x000fe20000004100 */
[----:B------:R-:W-:Y:S01]  /*6e60*/  F2FP.F16.F32.PACK_AB R6, R22, R23 ;  /* 0x000000171606723e */ /* 0x000fe200000000ff */
[----:B------:R-:W-:Y:S02]  /*6e70*/  HADD2.F32 R3, -RZ, R24.H1_H1 ;  /* 0x30000018ff037230 */ /* 0x000fe40000004100 */
[----:B------:R-:W-:Y:S01]  /*6e80*/  F2FP.F16.F32.PACK_AB R7, R29, R30 ;  /* 0x0000001e1d07723e */ /* 0x000fe200000000ff */
[----:B------:R-:W-:Y:S02]  /*6e90*/  FFMA.FTZ R21, R5, R111, R4 ;  /* 0x0000006f05157223 */ /* 0x000fe40000010004 */
[----:B------:R-:W-:-:S03]  /*6ea0*/  FFMA.FTZ R19, R2, R109, R3 ;  /* 0x0000006d02137223 */ /* 0x000fc60000010003 */
[----:B------:R-:W-:Y:S02]  /*6eb0*/  F2FP.F16.F32.PACK_AB R5, R21, R28 ;  /* 0x0000001c1505723e */ /* 0x000fe400000000ff */
[----:B------:R-:W-:Y:S01]  /*6ec0*/  F2FP.F16.F32.PACK_AB R4, R19, R20 ;  /* 0x000000141304723e */ /* 0x000fe200000000ff */
[----:B------:R-:W-:Y:S06]  /*6ed0*/  BRA `(.L_x_44169) ;  /* 0x0000000000507947 */ /* 0x000fec0003800000 */
.L_x_44168:
[--C-:B-----5:R-:W-:Y:S02]  /*6ee0*/  HADD2.F32 R8, -RZ, R4.reuse.H0_H0 ;  /* 0x20000004ff087230 */ /* 0x120fe40000004100 */
[----:B------:R-:W-:Y:S02]  /*6ef0*/  HADD2.F32 R2, -RZ, R4.H1_H1 ;  /* 0x30000004ff027230 */ /* 0x000fe40000004100 */
[--C-:B------:R-:W-:Y:S02]  /*6f00*/  HADD2.F32 R4, -RZ, R5.reuse.H0_H0 ;  /* 0x20000005ff047230 */ /* 0x100fe40000004100 */
[----:B------:R-:W-:Y:S01]  /*6f10*/  FMUL.FTZ R20, R8, R108 ;  /* 0x0000006c08147220 */ /* 0x000fe20000410000 */
[----:B------:R-:W-:Y:S02]  /*6f20*/  HADD2.F32 R3, -RZ, R5.H1_H1 ;  /* 0x30000005ff037230 */ /* 0x000fe40000004100 */
[----:B------:R-:W-:Y:S01]  /*6f30*/  FMUL.FTZ R19, R2, R109 ;  /* 0x0000006d02137220 */ /* 0x000fe20000410000 */
[----:B------:R-:W-:-:S02]  /*6f40*/  HADD2.F32 R5, -RZ, R6.H0_H0 ;  /* 0x20000006ff057230 */ /* 0x000fc40000004100 */
[----:B------:R-:W-:Y:S01]  /*6f50*/  FMUL.FTZ R28, R4, R110 ;  /* 0x0000006e041c7220 */ /* 0x000fe20000410000 */
[--C-:B------:R-:W-:Y:S02]  /*6f60*/  HADD2.F32 R9, -RZ, R7.reuse.H0_H0 ;  /* 0x20000007ff097230 */ /* 0x100fe40000004100 */
[----:B------:R-:W-:Y:S01]  /*6f70*/  FMUL.FTZ R21, R3, R111 ;  /* 0x0000006f03157220 */ /* 0x000fe20000410000 */
[----:B------:R-:W-:Y:S02]  /*6f80*/  HADD2.F32 R6, -RZ, R6.H1_H1 ;  /* 0x30000006ff067230 */ /* 0x000fe40000004100 */
[----:B------:R-:W-:Y:S01]  /*6f90*/  FMUL.FTZ R23, R5, R104 ;  /* 0x0000006805177220 */ /* 0x000fe20000410000 */
        /* <DEDUP_REMOVED lines=8> */
.L_x_44169:
[----:B0-----:R-:W-:Y:S05]  /*7020*/  BSYNC.RECONVERGENT B0 ;  /* 0x0000000000007941 */ /* 0x001fea0003800200 */
.L_x_44167:
        /* <DEDUP_REMOVED lines=13> */
[--C-:B0----5:R-:W-:Y:S02]  /*7100*/  HADD2.F32 R2, -RZ, R4.reuse.H0_H0 ;  /* 0x20000004ff027230 */ /* 0x121fe40000004100 */
[----:B------:R-:W-:Y:S02]  /*7110*/  HADD2.F32 R3, -RZ, R4.H1_H1 ;  /* 0x30000004ff037230 */ /* 0x000fe40000004100 */
[--C-:B------:R-:W-:Y:S02]  /*7120*/  HADD2.F32 R8, -RZ, R24.reuse.H0_H0 ;  /* 0x20000018ff087230 */ /* 0x100fe40000004100 */
[----:B------:R-:W-:-:S03]  /*7130*/  HADD2.F32 R4, -RZ, R24.H1_H1 ;  /* 0x30000018ff047230 */ /* 0x000fc60000004100 */
        /* <DEDUP_REMOVED lines=10> */
[--C-:B------:R-:W-:Y:S02]  /*71e0*/  HADD2.F32 R5, -RZ, R26.reuse.H0_H0 ;  /* 0x2000001aff057230 */ /* 0x100fe40000004100 */
[----:B------:R-:W-:-:S03]  /*71f0*/  HADD2.F32 R4, -RZ, R26.H1_H1 ;  /* 0x3000001aff047230 */ /* 0x000fc60000004100 */
[----:B------:R-:W-:Y:S01]  /*7200*/  FFMA.FTZ R11, R3, R96, R5 ;  /* 0x00000060030b7223 */ /* 0x000fe20000010005 */
[----:B------:R-:W-:Y:S02]  /*7210*/  HADD2.F32 R3, -RZ, R27.H0_H0 ;  /* 0x2000001bff037230 */ /* 0x000fe40000004100 */
[----:B------:R-:W-:Y:S01]  /*7220*/  FFMA.FTZ R10, R2, R97, R4 ;  /* 0x00000061020a7223 */ /* 0x000fe20000010004 */
[--C-:B------:R-:W-:Y:S01]  /*7230*/  HADD2.F32 R2, -RZ, R7.reuse.H0_H0 ;  /* 0x20000007ff027230 */ /* 0x100fe20000004100 */
[----:B------:R-:W-:Y:S02]  /*7240*/  F2FP.F16.F32.PACK_AB R5, R12, R13 ;  /* 0x0000000d0c05723e */ /* 0x000fe400000000ff */
[----:B------:R-:W-:Y:S02]  /*7250*/  F2FP.F16.F32.PACK_AB R4, R14, R15 ;  /* 0x0000000f0e04723e */ /* 0x000fe400000000ff */
[----:B------:R-:W-:Y:S01]  /*7260*/  FFMA.FTZ R17, R2, R98, R3 ;  /* 0x0000006202117223 */ /* 0x000fe20000010003 */
[----:B------:R-:W-:Y:S01]  /*7270*/  HADD2.F32 R2, -RZ, R7.H1_H1 ;  /* 0x30000007ff027230 */ /* 0x000fe20000004100 */
[----:B------:R-:W-:Y:S01]  /*7280*/  F2FP.F16.F32.PACK_AB R6, R10, R11 ;  /* 0x0000000b0a06723e */ /* 0x000fe200000000ff */
[----:B------:R-:W-:-:S05]  /*7290*/  HADD2.F32 R3, -RZ, R27.H1_H1 ;  /* 0x3000001bff037230 */ /* 0x000fca0000004100 */
[----:B------:R-:W-:-:S05]  /*72a0*/  FFMA.FTZ R16, R2, R99, R3 ;  /* 0x0000006302107223 */ /* 0x000fca0000010003 */
[----:B------:R-:W-:Y:S01]  /*72b0*/  F2FP.F16.F32.PACK_AB R7, R16, R17 ;  /* 0x000000111007723e */ /* 0x000fe200000000ff */
[----:B------:R-:W-:Y:S06]  /*72c0*/  BRA `(.L_x_44171) ;  /* 0x0000000000507947 */ /* 0x000fec0003800000 */
.L_x_44170:
[--C-:B-----5:R-:W-:Y:S02]  /*72d0*/  HADD2.F32 R8, -RZ, R4.reuse.H0_H0 ;  /* 0x20000004ff087230 */ /* 0x120fe40000004100 */
[----:B0-----:R-:W-:Y:S02]  /*72e0*/  HADD2.F32 R2, -RZ, R4.H1_H1 ;  /* 0x30000004ff027230 */ /* 0x001fe40000004100 */
        /* <DEDUP_REMOVED lines=18> */
.L_x_44171:
        /* <DEDUP_REMOVED lines=9> */
[----:B0----5:R-:W-:Y:S02]  /*74a0*/  HADD2.F32 R2, -RZ, R172.H0_H0 ;  /* 0x200000acff027230 */ /* 0x021fe40000004100 */
[----:B------:R-:W-:Y:S02]  /*74b0*/  HADD2.F32 R5, -RZ, R24.H0_H0 ;  /* 0x20000018ff057230 */ /* 0x000fe40000004100 */
        /* <DEDUP_REMOVED lines=11> */
[--C-:B------:R-:W-:Y:S02]  /*7570*/  HADD2.F32 R7, -RZ, R174.reuse.H1_H1 ;  /* 0x300000aeff077230 */ /* 0x100fe40000004100 */
[----:B------:R-:W-:Y:S01]  /*7580*/  FFMA.FTZ R4, R3, R95, R4 ;  /* 0x0000005f03047223 */ /* 0x000fe20000010004 */
[----:B------:R-:W-:-:S02]  /*7590*/  HADD2.F32 R3, -RZ, R174.H0_H0 ;  /* 0x200000aeff037230 */ /* 0x000fc40000004100 */
[----:B------:R-:W-:Y:S02]  /*75a0*/  HADD2.F32 R8, -RZ, R26.H1_H1 ;  /* 0x3000001aff087230 */ /* 0x000fe40000004100 */
[----:B------:R-:W-:Y:S02]  /*75b0*/  HADD2.F32 R31, -RZ, R27.H1_H1 ;  /* 0x3000001bff1f7230 */ /* 0x000fe40000004100 */
[----:B------:R-:W-:Y:S01]  /*75c0*/  FFMA.FTZ R6, R3, R88, R6 ;  /* 0x0000005803067223 */ /* 0x000fe20000010006 */
[----:B------:R-:W-:Y:S01]  /*75d0*/  F2FP.F16.F32.PACK_AB R173, R4, R5 ;  /* 0x0000000504ad723e */ /* 0x000fe200000000ff */
[----:B------:R-:W-:Y:S01]  /*75e0*/  FFMA.FTZ R3, R7, R89, R8 ;  /* 0x0000005907037223 */ /* 0x000fe20000010008 */
[----:B------:R-:W-:Y:S02]  /*75f0*/  HADD2.F32 R7, -RZ, R175.H0_H0 ;  /* 0x200000afff077230 */ /* 0x000fe40000004100 */
[----:B------:R-:W-:Y:S02]  /*7600*/  HADD2.F32 R8, -RZ, R27.H0_H0 ;  /* 0x2000001bff087230 */ /* 0x000fe40000004100 */
[----:B------:R-:W-:-:S03]  /*7610*/  F2FP.F16.F32.PACK_AB R174, R3, R6 ;  /* 0x0000000603ae723e */ /* 0x000fc600000000ff */
[----:B------:R-:W-:Y:S01]  /*7620*/  FFMA.FTZ R7, R7, R90, R8 ;  /* 0x0000005a07077223 */ /* 0x000fe20000010008 */
[----:B------:R-:W-:-:S05]  /*7630*/  HADD2.F32 R8, -RZ, R175.H1_H1 ;  /* 0x300000afff087230 */ /* 0x000fca0000004100 */
[----:B------:R-:W-:-:S05]  /*7640*/  FFMA.FTZ R8, R8, R91, R31 ;  /* 0x0000005b08087223 */ /* 0x000fca000001001f */
[----:B------:R-:W-:Y:S01]  /*7650*/  F2FP.F16.F32.PACK_AB R175, R8, R7 ;  /* 0x0000000708af723e */ /* 0x000fe200000000ff */
[----:B------:R-:W-:Y:S06]  /*7660*/  BRA `(.L_x_44173) ;  /* 0x0000000000507947 */ /* 0x000fec0003800000 */
.L_x_44172:
[----:B-----5:R-:W-:Y:S02]  /*7670*/  HADD2.F32 R5, -RZ, R172.H0_H0 ;  /* 0x200000acff057230 */ /* 0x020fe40000004100 */
[----:B------:R-:W-:Y:S02]  /*7680*/  HADD2.F32 R6, -RZ, R173.H0_H0 ;  /* 0x200000adff067230 */ /* 0x000fe40000004100 */
[----:B------:R-:W-:Y:S02]  /*7690*/  HADD2.F32 R7, -RZ, R174.H0_H0 ;  /* 0x200000aeff077230 */ /* 0x000fe40000004100 */
[----:B------:R-:W-:Y:S01]  /*76a0*/  FMUL.FTZ R9, R5, R92 ;  /* 0x0000005c05097220 */ /* 0x000fe20000410000 */
[----:B------:R-:W-:Y:S02]  /*76b0*/  HADD2.F32 R8, -RZ, R175.H0_H0 ;  /* 0x200000afff087230 */ /* 0x000fe40000004100 */
[----:B------:R-:W-:Y:S01]  /*76c0*/  FMUL.FTZ R5, R6, R94 ;  /* 0x0000005e06057220 */ /* 0x000fe20000410000 */
[----:B0-----:R-:W-:-:S02]  /*76d0*/  HADD2.F32 R2, -RZ, R172.H1_H1 ;  /* 0x300000acff027230 */ /* 0x001fc40000004100 */
        /* <DEDUP_REMOVED lines=13> */
.L_x_44173:
        /* <DEDUP_REMOVED lines=11> */
[--C-:B------:R-:W-:Y:S02]  /*7860*/  HADD2.F32 R176, -RZ, R24.reuse.H1_H1 ;  /* 0x30000018ffb07230 */ /* 0x100fe40000004100 */
[----:B------:R-:W-:Y:S02]  /*7870*/  HADD2.F32 R178, -RZ, R24.H0_H0 ;  /* 0x20000018ffb27230 */ /* 0x000fe40000004100 */
[----:B------:R-:W-:Y:S02]  /*7880*/  HADD2.F32 R179, -RZ, R25.H0_H0 ;  /* 0x20000019ffb37230 */ /* 0x000fe40000004100 */
[----:B------:R-:W-:Y:S01]  /*7890*/  FFMA.FTZ R176, R172, R85, R176 ;  /* 0x00000055acb07223 */ /* 0x000fe200000100b0 */
[----:B------:R-:W-:-:S02]  /*78a0*/  HADD2.F32 R172, -RZ, R173.H0_H0 ;  /* 0x200000adffac7230 */ /* 0x000fc40000004100 */
[----:B------:R-:W-:Y:S01]  /*78b0*/  FFMA.FTZ R177, R177, R84, R178 ;  /* 0x00000054b1b17223 */ /* 0x000fe200000100b2 */
[----:B------:R-:W-:Y:S02]  /*78c0*/  HADD2.F32 R173, -RZ, R173.H1_H1 ;  /* 0x300000adffad7230 */ /* 0x000fe40000004100 */
[----:B------:R-:W-:Y:S02]  /*78d0*/  HADD2.F32 R178, -RZ, R25.H1_H1 ;  /* 0x30000019ffb27230 */ /* 0x000fe40000004100 */
[----:B------:R-:W-:Y:S01]  /*78e0*/  FFMA.FTZ R179, R172, R86, R179 ;  /* 0x00000056acb37223 */ /* 0x000fe200000100b3 */
[--C-:B------:R-:W-:Y:S02]  /*78f0*/  HADD2.F32 R172, -RZ, R174.reuse.H0_H0 ;  /* 0x200000aeffac7230 */ /* 0x100fe40000004100 */
[----:B------:R-:W-:Y:S02]  /*7900*/  HADD2.F32 R174, -RZ, R174.H1_H1 ;  /* 0x300000aeffae7230 */ /* 0x000fe40000004100 */
[----:B------:R-:W-:Y:S01]  /*7910*/  FFMA.FTZ R178, R173, R87, R178 ;  /* 0x00000057adb27223 */ /* 0x000fe200000100b2 */
[----:B------:R-:W-:-:S02]  /*7920*/  HADD2.F32 R182, -RZ, R26.H0_H0 ;  /* 0x2000001affb67230 */ /* 0x000fc40000004100 */
[----:B------:R-:W-:-:S03]  /*7930*/  HADD2.F32 R173, -RZ, R26.H1_H1 ;  /* 0x3000001affad7230 */ /* 0x000fc60000004100 */
[----:B------:R-:W-:Y:S01]  /*7940*/  FFMA.FTZ R182, R172, R80, R182 ;  /* 0x00000050acb67223 */ /* 0x000fe200000100b6 */
[----:B------:R-:W-:Y:S02]  /*7950*/  HADD2.F32 R172, -RZ, R175.H0_H0 ;  /* 0x200000afffac7230 */ /* 0x000fe40000004100 */
[----:B------:R-:W-:Y:S01]  /*7960*/  FFMA.FTZ R181, R174, R81, R173 ;  /* 0x00000051aeb57223 */ /* 0x000fe200000100ad */
[----:B------:R-:W-:Y:S02]  /*7970*/  HADD2.F32 R173, -RZ, R27.H0_H0 ;  /* 0x2000001bffad7230 */ /* 0x000fe40000004100 */
[----:B------:R-:W-:Y:S02]  /*7980*/  HADD2.F32 R175, -RZ, R175.H1_H1 ;  /* 0x300000afffaf7230 */ /* 0x000fe40000004100 */
[----:B------:R-:W-:Y:S01]  /*7990*/  F2FP.F16.F32.PACK_AB R174, R181, R182 ;  /* 0x000000b6b5ae723e */ /* 0x000fe200000000ff */
[----:B------:R-:W-:Y:S01]  /*79a0*/  FFMA.FTZ R180, R172, R82, R173 ;  /* 0x00000052acb47223 */ /* 0x000fe200000100ad */
[----:B------:R-:W-:Y:S01]  /*79b0*/  HADD2.F32 R172, -RZ, R27.H1_H1 ;  /* 0x3000001bffac7230 */ /* 0x000fe20000004100 */
[----:B------:R-:W-:-:S04]  /*79c0*/  F2FP.F16.F32.PACK_AB R173, R178, R179 ;  /* 0x000000b3b2ad723e */ /* 0x000fc800000000ff */
[----:B------:R-:W-:Y:S01]  /*79d0*/  FFMA.FTZ R183, R175, R83, R172 ;  /* 0x00000053afb77223 */ /* 0x000fe200000100ac */
[----:B------:R-:W-:-:S04]  /*79e0*/  F2FP.F16.F32.PACK_AB R172, R176, R177 ;  /* 0x000000b1b0ac723e */ /* 0x000fc800000000ff */
[----:B------:R-:W-:Y:S01]  /*79f0*/  F2FP.F16.F32.PACK_AB R175, R183, R180 ;  /* 0x000000b4b7af723e */ /* 0x000fe200000000ff */
[----:B------:R-:W-:Y:S06]  /*7a00*/  BRA `(.L_x_44175) ;  /* 0x0000000000507947 */ /* 0x000fec0003800000 */
.L_x_44174:
[----:B-----5:R-:W-:Y:S02]  /*7a10*/  HADD2.F32 R177, -RZ, R172.H0_H0 ;  /* 0x200000acffb17230 */ /* 0x020fe40000004100 */
[----:B------:R-:W-:Y:S02]  /*7a20*/  HADD2.F32 R179, -RZ, R173.H0_H0 ;  /* 0x200000adffb37230 */ /* 0x000fe40000004100 */
        /* <DEDUP_REMOVED lines=18> */
.L_x_44175:
        /* <DEDUP_REMOVED lines=38> */
.L_x_44176:
        /* <DEDUP_REMOVED lines=20> */
.L_x_44177:
        /* <DEDUP_REMOVED lines=38> */
.L_x_44178:
        /* <DEDUP_REMOVED lines=20> */
.L_x_44179:
        /* <DEDUP_REMOVED lines=11> */
[--C-:B------:R-:W-:Y:S02]  /*8340*/  HADD2.F32 R205, -RZ, R25.reuse.H1_H1 ;  /* 0x30000019ffcd7230 */ /* 0x100fe40000004100 */
[----:B------:R-:W-:Y:S02]  /*8350*/  HADD2.F32 R206, -RZ, R25.H0_H0 ;  /* 0x20000019ffce7230 */ /* 0x000fe40000004100 */
[----:B------:R-:W-:Y:S01]  /*8360*/  FFMA.FTZ R203, R184, R60, R203 ;  /* 0x0000003cb8cb7223 */ /* 0x000fe200000100cb */
[--C-:B------:R-:W-:Y:S02]  /*8370*/  HADD2.F32 R184, -RZ, R173.reuse.H0_H0 ;  /* 0x200000adffb87230 */ /* 0x100fe40000004100 */
[----:B------:R-:W-:-:S02]  /*8380*/  HADD2.F32 R173, -RZ, R173.H1_H1 ;  /* 0x300000adffad7230 */ /* 0x000fc40000004100 */
[--C-:B------:R-:W-:Y:S02]  /*8390*/  HADD2.F32 R207, -RZ, R26.reuse.H0_H0 ;  /* 0x2000001affcf7230 */ /* 0x100fe40000004100 */
[----:B------:R-:W-:Y:S01]  /*83a0*/  FFMA.FTZ R206, R184, R62, R206 ;  /* 0x0000003eb8ce7223 */ /* 0x000fe200000100ce */
[----:B------:R-:W-:Y:S02]  /*83b0*/  HADD2.F32 R184, -RZ, R26.H1_H1 ;  /* 0x3000001affb87230 */ /* 0x000fe40000004100 */
[----:B------:R-:W-:Y:S01]  /*83c0*/  FFMA.FTZ R205, R173, R63, R205 ;  /* 0x0000003fadcd7223 */ /* 0x000fe200000100cd */
[--C-:B------:R-:W-:Y:S02]  /*83d0*/  HADD2.F32 R173, -RZ, R174.reuse.H0_H0 ;  /* 0x200000aeffad7230 */ /* 0x100fe40000004100 */
[----:B------:R-:W-:Y:S02]  /*83e0*/  HADD2.F32 R174, -RZ, R174.H1_H1 ;  /* 0x300000aeffae7230 */ /* 0x000fe40000004100 */
[----:B------:R-:W-:-:S02]  /*83f0*/  HADD2.F32 R172, -RZ, R172.H1_H1 ;  /* 0x300000acffac7230 */ /* 0x000fc40000004100 */
[----:B------:R-:W-:Y:S01]  /*8400*/  FFMA.FTZ R208, R173, R56, R207 ;  /* 0x00000038add07223 */ /* 0x000fe200000100cf */
[----:B------:R-:W-:Y:S02]  /*8410*/  HADD2.F32 R173, -RZ, R175.H0_H0 ;  /* 0x200000afffad7230 */ /* 0x000fe40000004100 */
[----:B------:R-:W-:Y:S01]  /*8420*/  FFMA.FTZ R207, R174, R57, R184 ;  /* 0x00000039aecf7223 */ /* 0x000fe200000100b8 */
[----:B------:R-:W-:Y:S02]  /*8430*/  HADD2.F32 R184, -RZ, R27.H0_H0 ;  /* 0x2000001bffb87230 */ /* 0x000fe40000004100 */
        /* <DEDUP_REMOVED lines=11> */
.L_x_44180:
        /* <DEDUP_REMOVED lines=20> */
.L_x_44181:
        /* <DEDUP_REMOVED lines=38> */
.L_x_44182:
        /* <DEDUP_REMOVED lines=20> */
.L_x_44183:
        /* <DEDUP_REMOVED lines=38> */
.L_x_44184:
        /* <DEDUP_REMOVED lines=20> */
.L_x_44185:
        /* <DEDUP_REMOVED lines=38> */
.L_x_44186:
        /* <DEDUP_REMOVED lines=20> */
.L_x_44187:
        /* <DEDUP_REMOVED lines=267> */
.L_x_44213:
        /* <DEDUP_REMOVED lines=94> */
[----:B0-----:R-:W-:-:S04]  /*a7a0*/  FADD.FTZ R11, -R248, R198 ;  /* 0x000000c6f80b7221 */ /* 0x001fc80000010100 */
[----:B------:R-:W-:Y:S02]  /*a7b0*/  FMUL.FTZ R228, R184, R11 ;  /* 0x0000000bb8e47220 */ /* 0x000fe40000410000 */
[----:B------:R-:W2:Y:S01]  /*a7c0*/  LDL R11, [R1+0x118] ;  /* 0x00011800010b7983 */ /* 0x000ea20000100800 */
        /* <DEDUP_REMOVED lines=26> */
[----:B------:R-:W-:Y:S01]  /*a970*/  FADD.FTZ R10, -R248, R195 ;  /* 0x000000c3f80a7221 */ /* 0x000fe20000010100 */
[C---:B------:R-:W-:Y:S01]  /*a980*/  FMUL.FTZ R209, R184.reuse, R211 ;  /* 0x000000d3b8d17220 */ /* 0x040fe20000410000 */
[----:B------:R-:W-:Y:S01]  /*a990*/  FMUL.FTZ R215, R184, R8 ;  /* 0x00000008b8d77220 */ /* 0x000fe20000410000 */
[----:B------:R-:W-:Y:S01]  /*a9a0*/  FADD.FTZ R23, -R248, R9 ;  /* 0x00000009f8177221 */ /* 0x000fe20000010100 */
[----:B------:R-:W-:Y:S01]  /*a9b0*/  FMUL.FTZ R211, R184, R202 ;  /* 0x000000cab8d37220 */ /* 0x000fe20000410000 */
[----:B------:R-:W3:Y:S01]  /*a9c0*/  LDL R8, [R1+0x11c] ;  /* 0x00011c0001087983 */ /* 0x000ee20000100800 */
        /* <DEDUP_REMOVED lines=12> */
[----:B------:R-:W-:Y:S01]  /*aa90*/  FADD.FTZ R180, -R248, R224 ;  /* 0x000000e0f8b47221 */ /* 0x000fe20000010100 */
[C---:B------:R-:W-:Y:S01]  /*aaa0*/  FMUL.FTZ R229, R184.reuse, R10 ;  /* 0x0000000ab8e57220 */ /* 0x040fe20000410000 */
[----:B------:R-:W-:Y:S01]  /*aab0*/  FMUL.FTZ R216, R184, R16 ;  /* 0x00000010b8d87220 */ /* 0x000fe20000410000 */
[C---:B------:R-:W-:Y:S01]  /*aac0*/  FADD.FTZ R7, -R248.reuse, R190 ;  /* 0x000000bef8077221 */ /* 0x040fe20000010100 */
[C---:B------:R-:W-:Y:S01]  /*aad0*/  FADD.FTZ R176, -R248.reuse, R219 ;  /* 0x000000dbf8b07221 */ /* 0x040fe20000010100 */
[C---:B------:R-:W-:Y:S01]  /*aae0*/  FADD.FTZ R181, -R248.reuse, R223 ;  /* 0x000000dff8b57221 */ /* 0x040fe20000010100 */
[----:B------:R-:W-:Y:S01]  /*aaf0*/  FADD.FTZ R189, -R248, R238 ;  /* 0x000000eef8bd7221 */ /* 0x000fe20000010100 */
[----:B------:R-:W4:Y:S01]  /*ab00*/  LDL R10, [R1+0x110] ;  /* 0x00011000010a7983 */ /* 0x000f220000100800 */
[----:B------:R-:W-:Y:S01]  /*ab10*/  FMUL.FTZ R224, R184, R18 ;  /* 0x00000012b8e07220 */ /* 0x000fe20000410000 */
[C---:B------:R-:W-:Y:S01]  /*ab20*/  FADD.FTZ R249, -R248.reuse, R187 ;  /* 0x000000bbf8f97221 */ /* 0x040fe20000010100 */
[C---:B------:R-:W-:Y:S01]  /*ab30*/  FADD.FTZ R182, -R248.reuse, R226 ;  /* 0x000000e2f8b67221 */ /* 0x040fe20000010100 */
[----:B------:R-:W5:Y:S01]  /*ab40*/  LDL R16, [R1+0x114] ;  /* 0x0001140001107983 */ /* 0x000f620000100800 */
[----:B------:R-:W-:Y:S01]  /*ab50*/  FADD.FTZ R190, -R248, R233 ;  /* 0x000000e9f8be7221 */ /* 0x000fe20000010100 */
[----:B------:R-:W-:Y:S01]  /*ab60*/  FMUL.FTZ R219, R184, R15 ;  /* 0x0000000fb8db7220 */ /* 0x000fe20000410000 */
[----:B------:R-:W-:Y:S01]  /*ab70*/  FADD.FTZ R174, -R248, R217 ;  /* 0x000000d9f8ae7221 */ /* 0x000fe20000010100 */
[----:B------:R-:W5:Y:S01]  /*ab80*/  LDL R18, [R1+0x124] ;  /* 0x0001240001127983 */ /* 0x000f620000100800 */
[C---:B------:R-:W-:Y:S01]  /*ab90*/  FMUL.FTZ R15, R184.reuse, R28 ;  /* 0x0000001cb80f7220 */ /* 0x040fe20000410000 */
[C---:B------:R-:W-:Y:S01]  /*aba0*/  FMUL.FTZ R223, R184.reuse, R200 ;  /* 0x000000c8b8df7220 */ /* 0x040fe20000410000 */
        /* <DEDUP_REMOVED lines=8> */
[----:B------:R-:W-:Y:S01]  /*ac30*/  FMUL.FTZ R181, R184, R189 ;  /* 0x000000bdb8b57220 */ /* 0x000fe20000410000 */
[----:B------:R-:W-:Y:S01]  /*ac40*/  FADD.FTZ R19, -R248, R206 ;  /* 0x000000cef8137221 */ /* 0x000fe20000010100 */
[C---:B------:R-:W-:Y:S01]  /*ac50*/  FMUL.FTZ R196, R184.reuse, R249 ;  /* 0x000000f9b8c47220 */ /* 0x040fe20000410000 */
[----:B------:R-:W5:Y:S01]  /*ac60*/  LDL R189, [R1+0xfc] ;  /* 0x0000fc0001bd7983 */ /* 0x000f620000100800 */
[----:B------:R-:W-:Y:S01]  /*ac70*/  FMUL.FTZ R182, R184, R190 ;  /* 0x000000beb8b67220 */ /* 0x000fe20000410000 */
[----:B------:R-:W-:Y:S01]  /*ac80*/  MOV R206, R21 ;  /* 0x0000001500ce7202 */ /* 0x000fe20000000f00 */
[C---:B------:R-:W-:Y:S01]  /*ac90*/  FADD.FTZ R21, -R248.reuse, R208 ;  /* 0x000000d0f8157221 */ /* 0x040fe20000010100 */
[----:B------:R-:W5:Y:S01]  /*aca0*/  LDL R249, [R1+0xf4] ;  /* 0x0000f40001f97983 */ /* 0x000f620000100800 */
[----:B------:R-:W-:Y:S01]  /*acb0*/  FADD.FTZ R4, -R248, R188 ;  /* 0x000000bcf8047221 */ /* 0x000fe20000010100 */
[----:B------:R-:W-:-:S02]  /*acc0*/  MOV R208, R22 ;  /* 0x0000001600d07202 */ /* 0x000fc40000000f00 */
[----:B------:R-:W5:Y:S01]  /*acd0*/  LDL R190, [R1+0xf0] ;  /* 0x0000f00001be7983 */ /* 0x000f620000100800 */
[C---:B------:R-:W-:Y:S01]  /*ace0*/  FADD.FTZ R22, -R248.reuse, R207 ;  /* 0x000000cff8167221 */ /* 0x040fe20000010100 */
[C---:B------:R-:W-:Y:S01]  /*acf0*/  FADD.FTZ R30, -R248.reuse, R220 ;  /* 0x000000dcf81e7221 */ /* 0x040fe20000010100 */
[C---:B------:R-:W-:Y:S01]  /*ad00*/  FADD.FTZ R188, -R248.reuse, R230 ;  /* 0x000000e6f8bc7221 */ /* 0x040fe20000010100 */
[C---:B------:R-:W-:Y:S01]  /*ad10*/  FADD.FTZ R250, -R248.reuse, R183 ;  /* 0x000000b7f8fa7221 */ /* 0x040fe20000010100 */
[C---:B------:R-:W-:Y:S01]  /*ad20*/  FADD.FTZ R5, -R248.reuse, R192 ;  /* 0x000000c0f8057221 */ /* 0x040fe20000010100 */
[C---:B------:R-:W-:Y:S01]  /*ad30*/  FADD.FTZ R6, -R248.reuse, R191 ;  /* 0x000000bff8067221 */ /* 0x040fe20000010100 */
[----:B------:R-:W-:Y:S01]  /*ad40*/  MOV R207, R23 ;  /* 0x0000001700cf7202 */ /* 0x000fe20000000f00 */
[----:B------:R-:W-:Y:S01]  /*ad50*/  FADD.FTZ R177, -R248, R218 ;  /* 0x000000daf8b17221 */ /* 0x000fe20000010100 */
        /* <DEDUP_REMOVED lines=18> */
[C---:B------:R-:W-:Y:S01]  /*ae80*/  FMUL.FTZ R177, R184.reuse, R183 ;  /* 0x000000b7b8b17220 */ /* 0x040fe20000410000 */
[C---:B------:R-:W-:Y:S01]  /*ae90*/  FMUL.FTZ R183, R184.reuse, R191 ;  /* 0x000000bfb8b77220 */ /* 0x040fe20000410000 */
[C---:B------:R-:W-:Y:S01]  /*aea0*/  FMUL.FTZ R220, R184.reuse, R19 ;  /* 0x00000013b8dc7220 */ /* 0x040fe20000410000 */
[----:B------:R-:W5:Y:S04]  /*aeb0*/  LDL R234, [R1+0xd4] ;  /* 0x0000d40001ea7983 */ /* 0x000f680000100800 */
[----:B------:R-:W5:Y:S04]  /*aec0*/  LDL R232, [R1+0xe4] ;  /* 0x0000e40001e87983 */ /* 0x000f680000100800 */
[----:B------:R-:W5:Y:S04]  /*aed0*/  LDL R191, [R1+0x108] ;  /* 0x0001080001bf7983 */ /* 0x000f680000100800 */
[----:B------:R-:W5:Y:S04]  /*aee0*/  LDL R235, [R1+0xdc] ;  /* 0x0000dc0001eb7983 */ /* 0x000f680000100800 */
[----:B------:R-:W5:Y:S01]  /*aef0*/  LDL R19, [R1+0xf8] ;  /* 0x0000f80001137983 */ /* 0x000f620000100800 */
[----:B------:R-:W-:-:S03]  /*af00*/  FMUL.FTZ R202, R184, R251 ;  /* 0x000000fbb8ca7220 */ /* 0x000fc60000410000 */
        /* <DEDUP_REMOVED lines=14> */
[C---:B------:R-:W-:Y:S02]  /*aff0*/  FMUL.FTZ R198, R184.reuse, R252 ;  /* 0x000000fcb8c67220 */ /* 0x040fe40000410000 */
[----:B------:R-:W2:Y:S01]  /*b000*/  LDL R252, [R1+0x104] ;  /* 0x0001040001fc7983 */ /* 0x000ea20000100800 */
[C---:B------:R-:W-:Y:S01]  /*b010*/  FMUL.FTZ R208, R184.reuse, R208 ;  /* 0x000000d0b8d07220 */ /* 0x040fe20000410000 */
[----:B------:R-:W-:Y:S01]  /*b020*/  FMUL.FTZ R205, R184, R205 ;  /* 0x000000cdb8cd7220 */ /* 0x000fe20000410000 */
[----:B---3--:R-:W-:Y:S01]  /*b030*/  FFMA.FTZ R8, R214, R8, R151 ;  /* 0x00000008d6087223 */ /* 0x008fe20000010097 */
[C---:B------:R-:W-:Y:S01]  /*b040*/  FMUL.FTZ R2, R184.reuse, R2 ;  /* 0x00000002b8027220 */ /* 0x040fe20000410000 */
[----:B------:R-:W-:Y:S01]  /*b050*/  FMUL.FTZ R6, R184, R6 ;  /* 0x00000006b8067220 */ /* 0x000fe20000410000 */
[----:B------:R-:W3:Y:S02]  /*b060*/  LDL R214, [R1+0xa4] ;  /* 0x0000a40001d67983 */ /* 0x000ee40000100800 */
[----:B------:R-:W-:Y:S01]  /*b070*/  F2FP.F16.F32.PACK_AB R11, R8, R11 ;  /* 0x0000000b080b723e */ /* 0x000fe200000000ff */
[----:B----4-:R-:W-:Y:S01]  /*b080*/  FFMA.FTZ R10, R209, R10, R148 ;  /* 0x0000000ad10a7223 */ /* 0x010fe20000010094 */
[C---:B------:R-:W-:Y:S01]  /*b090*/  FMUL.FTZ R5, R184.reuse, R5 ;  /* 0x00000005b8057220 */ /* 0x040fe20000410000 */
[C---:B------:R-:W-:Y:S01]  /*b0a0*/  FMUL.FTZ R7, R184.reuse, R7 ;  /* 0x00000007b8077220 */ /* 0x040fe20000410000 */
[----:B------:R-:W-:Y:S01]  /*b0b0*/  FMUL.FTZ R3, R184, R3 ;  /* 0x00000003b8037220 */ /* 0x000fe20000410000 */
[----:B-----5:R-:W-:Y:S01]  /*b0c0*/  FFMA.FTZ R16, R210, R16, R149 ;  /* 0x00000010d2107223 */ /* 0x020fe20000010095 */
[C---:B------:R-:W-:Y:S01]  /*b0d0*/  FMUL.FTZ R4, R184.reuse, R4 ;  /* 0x00000004b8047220 */ /* 0x040fe20000410000 */
[C---:B------:R-:W-:Y:S01]  /*b0e0*/  FMUL.FTZ R227, R184.reuse, R12 ;  /* 0x0000000cb8e37220 */ /* 0x040fe20000410000 */
[----:B------:R-:W-:Y:S01]  /*b0f0*/  FMUL.FTZ R225, R184, R13 ;  /* 0x0000000db8e17220 */ /* 0x000fe20000410000 */
[----:B------:R-:W-:Y:S01]  /*b100*/  FFMA.FTZ R18, R206, R18, R153 ;  /* 0x00000012ce127223 */ /* 0x000fe20000010099 */
[----:B------:R-:W-:Y:S01]  /*b110*/  F2FP.F16.F32.PACK_AB R10, R16, R10 ;  /* 0x0000000a100a723e */ /* 0x000fe200000000ff */
[C---:B------:R-:W-:Y:S01]  /*b120*/  FMUL.FTZ R221, R184.reuse, R14 ;  /* 0x0000000eb8dd7220 */ /* 0x040fe20000410000 */
[C---:B------:R-:W-:Y:S01]  /*b130*/  FMUL.FTZ R12, R184.reuse, R21 ;  /* 0x00000015b80c7220 */ /* 0x040fe20000410000 */
[C---:B------:R-:W-:Y:S01]  /*b140*/  FMUL.FTZ R13, R184.reuse, R22 ;  /* 0x00000016b80d7220 */ /* 0x040fe20000410000 */
[----:B------:R-:W-:Y:S01]  /*b150*/  FMUL.FTZ R197, R184, R197 ;  /* 0x000000c5b8c57220 */ /* 0x000fe20000410000 */
[----:B------:R-:W4:Y:S04]  /*b160*/  LDL R210, [R1+0x90] ;  /* 0x0000900001d27983 */ /* 0x000f280000100800 */
[----:B------:R-:W5:Y:S01]  /*b170*/  LDL R209, [R1+0x94] ;  /* 0x0000940001d17983 */ /* 0x000f620000100800 */
[----:B------:R-:W-:-:S03]  /*b180*/  FFMA.FTZ R16, R203, R189, R143 ;  /* 0x000000bdcb107223 */ /* 0x000fc6000001008f */
[----:B------:R-:W3:Y:S01]  /*b190*/  LDL R206, [R1+0x7c] ;  /* 0x00007c0001ce7983 */ /* 0x000ee20000100800 */
[----:B------:R-:W-:-:S03]  /*b1a0*/  FFMA.FTZ R189, R198, R249, R141 ;  /* 0x000000f9c6bd7223 */ /* 0x000fc6000001008d */
[----:B------:R-:W4:Y:S01]  /*b1b0*/  LDL R249, [R1+0xc0] ;  /* 0x0000c00001f97983 */ /* 0x000f220000100800 */
        /* <DEDUP_REMOVED lines=8> */
[----:B------:R-:W-:-:S04]  /*b240*/  FFMA.FTZ R6, R6, R234, R133 ;  /* 0x000000ea06067223 */ /* 0x000fc80000010085 */
[----:B------:R-:W-:Y:S01]  /*b250*/  F2FP.F16.F32.PACK_AB R9, R17, R9 ;  /* 0x000000091109723e */ /* 0x000fe200000000ff */
[----:B------:R-:W5:Y:S01]  /*b260*/  LDL R234, [R1+0xb4] ;  /* 0x0000b40001ea7983 */ /* 0x000f620000100800 */
[----:B------:R-:W-:-:S03]  /*b270*/  FFMA.FTZ R2, R2, R232, R137 ;  /* 0x000000e802027223 */ /* 0x000fc60000010089 */
[----:B------:R-:W5:Y:S01]  /*b280*/  LDL R232, [R1+0x98] ;  /* 0x0000980001e87983 */ /* 0x000f620000100800 */
[----:B------:R-:W-:Y:S01]  /*b290*/  FFMA.FTZ R17, R200, R191, R146 ;  /* 0x000000bfc8117223 */ /* 0x000fe20000010092 */
[----:B------:R-:W-:Y:S01]  /*b2a0*/  FFMA.FTZ R19, R202, R19, R142 ;  /* 0x00000013ca137223 */ /* 0x000fe2000001008e */
[----:B------:R-:W-:Y:S01]  /*b2b0*/  FFMA.FTZ R191, R215, R235, R135 ;  /* 0x000000ebd7bf7223 */ /* 0x000fe20000010087 */
[----:B------:R-:W-:Y:S01]  /*b2c0*/  FFMA.FTZ R5, R5, R237, R132 ;  /* 0x000000ed05057223 */ /* 0x000fe20000010084 */
[----:B------:R-:W5:Y:S04]  /*b2d0*/  LDL R235, [R1+0xbc] ;  /* 0x0000bc0001eb7983 */ /* 0x000f680000100800 */
[----:B------:R-:W5:Y:S01]  /*b2e0*/  LDL R215, [R1+0xa0] ;  /* 0x0000a00001d77983 */ /* 0x000f620000100800 */
[----:B------:R-:W-:Y:S01]  /*b2f0*/  F2FP.F16.F32.PACK_AB R19, R16, R19 ;  /* 0x000000131013723e */ /* 0x000fe200000000ff */
[----:B------:R-:W-:Y:S01]  /*b300*/  FFMA.FTZ R7, R7, R236, R134 ;  /* 0x000000ec07077223 */ /* 0x000fe20000010086 */
[----:B------:R-:W-:Y:S01]  /*b310*/  FFMA.FTZ R16, R223, R251, R144 ;  /* 0x000000fbdf107223 */ /* 0x000fe20000010090 */
[----:B------:R-:W5:Y:S01]  /*b320*/  LDL R237, [R1+0xb0] ;  /* 0x0000b00001ed7983 */ /* 0x000f620000100800 */
[----:B------:R-:W-:-:S03]  /*b330*/  FMUL.FTZ R174, R184, R180 ;  /* 0x000000b4b8ae7220 */ /* 0x000fc60000410000 */
[----:B------:R-:W5:Y:S01]  /*b340*/  LDL R236, [R1+0xb8] ;  /* 0x0000b80001ec7983 */ /* 0x000f620000100800 */
[----:B------:R-:W-:-:S03]  /*b350*/  FMUL.FTZ R178, R184, R186 ;  /* 0x000000bab8b27220 */ /* 0x000fc60000410000 */
[----:B------:R-:W5:Y:S01]  /*b360*/  LDL R223, [R1+0x9c] ;  /* 0x00009c0001df7983 */ /* 0x000f620000100800 */
[C---:B------:R-:W-:Y:S01]  /*b370*/  FMUL.FTZ R179, R184.reuse, R187 ;  /* 0x000000bbb8b37220 */ /* 0x040fe20000410000 */
[----:B------:R-:W-:Y:S01]  /*b380*/  FMUL.FTZ R180, R184, R188 ;  /* 0x000000bcb8b47220 */ /* 0x000fe20000410000 */
[----:B------:R-:W-:Y:S01]  /*b390*/  FFMA.FTZ R3, R3, R238, R138 ;  /* 0x000000ee03037223 */ /* 0x000fe2000001008a */
[----:B------:R-:W-:Y:S01]  /*b3a0*/  FFMA.FTZ R4, R4, R233, R139 ;  /* 0x000000e904047223 */ /* 0x000fe2000001008b */
[C---:B------:R-:W-:Y:S01]  /*b3b0*/  FMUL.FTZ R186, R184.reuse, R192 ;  /* 0x000000c0b8ba7220 */ /* 0x040fe20000410000 */
[C---:B------:R-:W-:Y:S01]  /*b3c0*/  FMUL.FTZ R187, R184.reuse, R193 ;  /* 0x000000c1b8bb7220 */ /* 0x040fe20000410000 */
[C---:B------:R-:W-:Y:S01]  /*b3d0*/  FMUL.FTZ R188, R184.reuse, R195 ;  /* 0x000000c3b8bc7220 */ /* 0x040fe20000410000 */
[----:B------:R-:W5:Y:S01]  /*b3e0*/  LDL R238, [R1+0xc8] ;  /* 0x0000c80001ee7983 */ /* 0x000f620000100800 */
[----:B------:R-:W-:-:S03]  /*b3f0*/  FMUL.FTZ R184, R184, R212 ;  /* 0x000000d4b8b87220 */ /* 0x000fc60000410000 */
[----:B------:R-:W5:Y:S04]  /*b400*/  LDL R233, [R1+0xcc] ;  /* 0x0000cc0001e97983 */ /* 0x000f680000100800 */
[----:B------:R-:W5:Y:S04]  /*b410*/  LDL R212, [R1+0xa8] ;  /* 0x0000a80001d47983 */ /* 0x000f680000100800 */
[----:B------:R-:W5:Y:S04]  /*b420*/  LDL R208, [R1+0x70] ;  /* 0x0000700001d07983 */ /* 0x000f680000100800 */
[----:B------:R-:W5:Y:S01]  /*b430*/  LDL R205, [R1+0x74] ;  /* 0x0000740001cd7983 */ /* 0x000f620000100800 */
[----:B--2---:R-:W-:-:S03]  /*b440*/  FFMA.FTZ R8, R207, R211, R152 ;  /* 0x000000d3cf087223 */ /* 0x004fc60000010098 */
[----:B------:R-:W2:Y:S02]  /*b450*/  LDL R211, [R1+0xac] ;  /* 0x0000ac0001d37983 */ /* 0x000ea40000100800 */
[----:B------:R-:W-:Y:S01]  /*b460*/  F2FP.F16.F32.PACK_AB R8, R18, R8 ;  /* 0x000000081208723e */ /* 0x000fe200000000ff */
[----:B------:R-:W-:Y:S01]  /*b470*/  FFMA.FTZ R18, R201, R190, R140 ;  /* 0x000000bec9127223 */ /* 0x000fe2000001008c */
[----:B------:R-:W2:Y:S04]  /*b480*/  LDL R207, [R1+0x78] ;  /* 0x0000780001cf7983 */ /* 0x000ea80000100800 */
[----:B------:R-:W-:Y:S01]  /*b490*/  F2FP.F16.F32.PACK_AB R18, R189, R18 ;  /* 0x00000012bd12723e */ /* 0x000fe200000000ff */
[----:B------:R-:W-:Y:S02]  /*b4a0*/  FFMA.FTZ R189, R196, R248, R136 ;  /* 0x000000f8c4bd7223 */ /* 0x000fe40000010088 */
[----:B------:R-:W2:Y:S01]  /*b4b0*/  LDL R248, [R1+0xc4] ;  /* 0x0000c40001f87983 */ /* 0x000ea20000100800 */
[----:B------:R-:W-:-:S02]  /*b4c0*/  FFMA.FTZ R190, R199, R250, R147 ;  /* 0x000000fac7be7223 */ /* 0x000fc40000010093 */
[----:B------:R-:W0:Y:S03]  /*b4d0*/  LDC.64 R250, c[0x0][0x428] ;  /* 0x00010a00fffa7b82 */ /* 0x000e260000000a00 */
[----:B------:R-:W-:Y:S01]  /*b4e0*/  F2FP.F16.F32.PACK_AB R17, R190, R17 ;  /* 0x00000011be11723e */ /* 0x000fe200000000ff */
[----:B------:R-:W-:Y:S01]  /*b4f0*/  FFMA.FTZ R190, R197, R252, R145 ;  /* 0x000000fcc5be7223 */ /* 0x000fe20000010091 */
[----:B------:R-:W-:Y:S02]  /*b500*/  F2FP.F16.F32.PACK_AB R6, R6, R5 ;  /* 0x000000050606723e */ /* 0x000fe400000000ff */
[----:B------:R-:W-:Y:S02]  /*b510*/  F2FP.F16.F32.PACK_AB R5, R4, R3 ;  /* 0x000000030405723e */ /* 0x000fe400000000ff */
[----:B------:R-:W-:Y:S02]  /*b520*/  F2FP.F16.F32.PACK_AB R16, R190, R16 ;  /* 0x00000010be10723e */ /* 0x000fe400000000ff */
[----:B------:R-:W-:-:S02]  /*b530*/  F2FP.F16.F32.PACK_AB R7, R191, R7 ;  /* 0x00000007bf07723e */ /* 0x000fc400000000ff */
[----:B------:R-:W-:Y:S02]  /*b540*/  F2FP.F16.F32.PACK_AB R4, R2, R189 ;  /* 0x000000bd0204723e */ /* 0x000fe400000000ff */
[----:B------:R-:W2:Y:S01]  /*b550*/  LDL R189, [R1+0x14] ;  /* 0x0000140001bd7983 */ /* 0x000ea20000100800 */
[----:B0-----:R-:W-:-:S04]  /*b560*/  IMAD.WIDE.U32 R196, R239, 0x10, R250 ;  /* 0x00000010efc47825 */ /* 0x001fc800078e00fa */
[--C-:B------:R-:W-:Y:S01]  /*b570*/  IMAD.WIDE.U32 R198, R31, 0x10, R250.reuse ;  /* 0x000000101fc67825 */ /* 0x100fe200078e00fa */
[----:B------:R-:W-:Y:S03]  /*b580*/  STG.E.128 desc[UR6][R196.64], R8 ;  /* 0x00000008c4007986 */ /* 0x000fe6000c101d06 */
[--C-:B------:R-:W-:Y:S01]  /*b590*/  IMAD.WIDE.U32 R202, R185, 0x10, R250.reuse ;  /* 0x00000010b9ca7825 */ /* 0x100fe200078e00fa */
[----:B------:R0:W-:Y:S04]  /*b5a0*/  STG.E.128 desc[UR6][R198.64], R16 ;  /* 0x00000010c6007986 */ /* 0x0001e8000c101d06 */
[----:B------:R1:W-:Y:S01]  /*b5b0*/  STG.E.128 desc[UR6][R202.64], R4 ;  /* 0x00000004ca007986 */ /* 0x0003e2000c101d06 */
[----:B------:R-:W-:-:S03]  /*b5c0*/  IMAD.WIDE.U32 R2, R194, 0x10, R250 ;  /* 0x00000010c2027825 */ /* 0x000fc600078e00fa */
[----:B------:R-:W2:Y:S01]  /*b5d0*/  LDL R31, [R1+0x38] ;  /* 0x00003800011f7983 */ /* 0x000ea20000100800 */
[----:B------:R-:W-:-:S03]  /*b5e0*/  IMAD.WIDE.U32 R194, R222, 0x10, R250 ;  /* 0x00000010dec27825 */ /* 0x000fc600078e00fa */
[----:B------:R-:W2:Y:S01]  /*b5f0*/  LDL R222, [R1+0x84] ;  /* 0x0000840001de7983 */ /* 0x000ea20000100800 */
[----:B------:R-:W-:-:S03]  /*b600*/  IMAD.WIDE.U32 R192, R213, 0x10, R250 ;  /* 0x00000010d5c07825 */ /* 0x000fc600078e00fa */
[----:B------:R-:W2:Y:S04]  /*b610*/  LDL R213, [R1+0x5c] ;  /* 0x00005c0001d57983 */ /* 0x000ea80000100800 */
[----:B0-----:R-:W2:Y:S01]  /*b620*/  LDL R19, [R1+0x8c] ;  /* 0x00008c0001137983 */ /* 0x001ea20000100800 */
[----:B------:R-:W-:-:S04]  /*b630*/  IMAD.WIDE.U32 R190, R204, 0x10, R250 ;  /* 0x00000010ccbe7825 */ /* 0x000fc800078e00fa */
[----:B---3--:R-:W-:Y:S01]  /*b640*/  FFMA.FTZ R17, R30, R206, R243 ;  /* 0x000000ce1e117223 */ /* 0x008fe200000100f3 */
[----:B-1----:R-:W3:Y:S01]  /*b650*/  LDL R203, [R1+0x28] ;  /* 0x0000280001cb7983 */ /* 0x002ee20000100800 */
[----:B----4-:R-:W-:-:S03]  /*b660*/  FFMA.FTZ R4, R230, R249, R128 ;  /* 0x000000f9e6047223 */ /* 0x010fc60000010080 */
        /* <DEDUP_REMOVED lines=9> */
[----:B-----5:R-:W-:-:S03]  /*b700*/  FFMA.FTZ R10, R221, R234, R125 ;  /* 0x000000eadd0a7223 */ /* 0x020fc6000001007d */
[----:B------:R-:W5:Y:S01]  /*b710*/  LDL R221, [R1+0x88] ;  /* 0x0000880001dd7983 */ /* 0x000f620000100800 */
[----:B------:R-:W-:Y:S01]  /*b720*/  FFMA.FTZ R11, R14, R232, R118 ;  /* 0x000000e80e0b7223 */ /* 0x000fe20000010076 */
[----:B------:R-:W-:Y:S02]  /*b730*/  FFMA.FTZ R14, R224, R214, R121 ;  /* 0x000000d6e00e7223 */ /* 0x000fe40000010079 */
[----:B------:R-:W5:Y:S01]  /*b740*/  LDL R214, [R1+0xc] ;  /* 0x00000c0001d67983 */ /* 0x000f620000100800 */
[----:B------:R-:W-:-:S03]  /*b750*/  FFMA.FTZ R9, R216, R235, R127 ;  /* 0x000000ebd8097223 */ /* 0x000fc6000001007f */
[----:B------:R-:W5:Y:S01]  /*b760*/  LDL R216, [R1+0x8] ;  /* 0x0000080001d87983 */ /* 0x000f620000100800 */
[----:B------:R-:W-:Y:S01]  /*b770*/  FFMA.FTZ R6, R225, R237, R124 ;  /* 0x000000ede1067223 */ /* 0x000fe2000001007c */
[----:B------:R-:W-:Y:S01]  /*b780*/  FFMA.FTZ R7, R219, R236, R126 ;  /* 0x000000ecdb077223 */ /* 0x000fe2000001007e */
[----:B------:R-:W-:-:S03]  /*b790*/  FFMA.FTZ R15, R15, R223, R119 ;  /* 0x000000df0f0f7223 */ /* 0x000fc60000010077 */
[----:B------:R-:W-:Y:S01]  /*b7a0*/  F2FP.F16.F32.PACK_AB R6, R10, R6 ;  /* 0x000000060a06723e */ /* 0x000fe200000000ff */
[----:B------:R-:W-:Y:S01]  /*b7b0*/  FFMA.FTZ R10, R12, R210, R116 ;  /* 0x000000d20c0a7223 */ /* 0x000fe20000010074 */
[----:B------:R-:W-:Y:S01]  /*b7c0*/  F2FP.F16.F32.PACK_AB R7, R9, R7 ;  /* 0x000000070907723e */ /* 0x000fe200000000ff */
[----:B------:R-:W5:Y:S01]  /*b7d0*/  LDL R223, [R1+0x80] ;  /* 0x0000800001df7983 */ /* 0x000f620000100800 */
[----:B------:R-:W-:Y:S01]  /*b7e0*/  F2FP.F16.F32.PACK_AB R11, R15, R11 ;  /* 0x0000000b0f0b723e */ /* 0x000fe200000000ff */
[----:B------:R-:W-:Y:S02]  /*b7f0*/  FFMA.FTZ R5, R228, R238, R130 ;  /* 0x000000eee4057223 */ /* 0x000fe40000010082 */
[----:B------:R-:W5:Y:S01]  /*b800*/  LDL R219, [R1] ;  /* 0x0000000001db7983 */ /* 0x000f620000100800 */
[----:B------:R-:W-:-:S03]  /*b810*/  FFMA.FTZ R16, R227, R233, R131 ;  /* 0x000000e9e3107223 */ /* 0x000fc60000010083 */
[----:B------:R-:W5:Y:S01]  /*b820*/  LDL R210, [R1+0x60] ;  /* 0x0000600001d27983 */ /* 0x000f620000100800 */
[----:B------:R-:W-:-:S03]  /*b830*/  FFMA.FTZ R9, R220, R212, R122 ;  /* 0x000000d4dc097223 */ /* 0x000fc6000001007a */
[----:B------:R-:W5:Y:S01]  /*b840*/  LDL R220, [R1+0x68] ;  /* 0x0000680001dc7983 */ /* 0x000f620000100800 */
[----:B------:R-:W-:-:S03]  /*b850*/  FFMA.FTZ R12, R23, R208, R240 ;  /* 0x000000d0170c7223 */ /* 0x000fc600000100f0 */
[----:B------:R-:W5:Y:S01]  /*b860*/  LDL R212, [R1+0x4] ;  /* 0x0000040001d47983 */ /* 0x000f620000100800 */
[----:B------:R-:W-:-:S03]  /*b870*/  F2FP.F16.F32.PACK_AB R5, R16, R5 ;  /* 0x000000051005723e */ /* 0x000fc600000000ff */
[----:B------:R-:W5:Y:S01]  /*b880*/  LDL R23, [R1+0x6c] ;  /* 0x00006c0001177983 */ /* 0x000f620000100800 */
[----:B------:R-:W-:Y:S01]  /*b890*/  FFMA.FTZ R16, R13, R209, R117 ;  /* 0x000000d10d107223 */ /* 0x000fe20000010075 */
[----:B------:R-:W-:Y:S02]  /*b8a0*/  FFMA.FTZ R18, R28, R205, R241 ;  /* 0x000000cd1c127223 */ /* 0x000fe400000100f1 */
[----:B------:R-:W5:Y:S04]  /*b8b0*/  LDL R209, [R1+0x64] ;  /* 0x0000640001d17983 */ /* 0x000f680000100800 */
[----:B------:R-:W5:Y:S04]  /*b8c0*/  LDL R208, [R1+0x10] ;  /* 0x0000100001d07983 */ /* 0x000f680000100800 */
[----:B------:R-:W5:Y:S01]  /*b8d0*/  LDL R205, [R1+0x48] ;  /* 0x0000480001cd7983 */ /* 0x000f620000100800 */
[----:B--2---:R-:W-:-:S05]  /*b8e0*/  FFMA.FTZ R8, R229, R248, R129 ;  /* 0x000000f8e5087223 */ /* 0x004fca0000010081 */
[----:B------:R-:W-:Y:S01]  /*b8f0*/  F2FP.F16.F32.PACK_AB R4, R8, R4 ;  /* 0x000000040804723e */ /* 0x000fe200000000ff */
[----:B------:R-:W-:Y:S02]  /*b900*/  FFMA.FTZ R8, R226, R215, R120 ;  /* 0x000000d7e2087223 */ /* 0x000fe40000010078 */
[----:B------:R-:W2:Y:S01]  /*b910*/  LDL R215, [R1+0x58] ;  /* 0x0000580001d77983 */ /* 0x000ea20000100800 */
[----:B------:R-:W-:-:S03]  /*b920*/  FFMA.FTZ R15, R218, R211, R123 ;  /* 0x000000d3da0f7223 */ /* 0x000fc6000001007b */
        /* <DEDUP_REMOVED lines=10> */
[----:B------:R-:W-:Y:S01]  /*b9d0*/  FFMA.FTZ R16, R20, R222, R113 ;  /* 0x000000de14107223 */ /* 0x000fe20000010071 */
[----:B------:R-:W-:Y:S01]  /*b9e0*/  FFMA.FTZ R19, R22, R19, R115 ;  /* 0x0000001316137223 */ /* 0x000fe20000010073 */
[----:B---3--:R-:W-:Y:S01]  /*b9f0*/  FFMA.FTZ R31, R188, R31, R203 ;  /* 0x0000001fbc1f7223 */ /* 0x008fe200000100cb */
[----:B------:R-:W-:Y:S01]  /*ba00*/  IMAD.WIDE.U32 R200, R231, 0x10, R250 ;  /* 0x00000010e7c87825 */ /* 0x000fe200078e00fa */
[----:B------:R3:W-:Y:S04]  /*ba10*/  STG.E.128 desc[UR6][R2.64], R4 ;  /* 0x0000000402007986 */ /* 0x0007e8000c101d06 */
[----:B------:R3:W-:Y:S01]  /*ba20*/  STG.E.128 desc[UR6][R190.64], R8 ;  /* 0x00000008be007986 */ /* 0x0007e2000c101d06 */
[----:B----4-:R-:W-:Y:S01]  /*ba30*/  FFMA.FTZ R30, R186, R30, R204 ;  /* 0x0000001eba1e7223 */ /* 0x010fe200000100cc */
[----:B-----5:R-:W-:Y:S01]  /*ba40*/  FFMA.FTZ R13, R21, R221, R114 ;  /* 0x000000dd150d7223 */ /* 0x020fe20000010072 */
[----:B------:R-:W-:-:S04]  /*ba50*/  FFMA.FTZ R21, R179, R213, R214 ;  /* 0x000000d5b3157223 */ /* 0x000fc800000100d6 */
[----:B------:R-:W-:Y:S01]  /*ba60*/  F2FP.F16.F32.PACK_AB R13, R19, R13 ;  /* 0x0000000d130d723e */ /* 0x000fe200000000ff */
[----:B------:R-:W-:-:S05]  /*ba70*/  FFMA.FTZ R12, R217, R223, R112 ;  /* 0x000000dfd90c7223 */ /* 0x000fca0000010070 */
[----:B------:R-:W-:Y:S01]  /*ba80*/  F2FP.F16.F32.PACK_AB R12, R16, R12 ;  /* 0x0000000c100c723e */ /* 0x000fe200000000ff */
[----:B------:R-:W-:Y:S01]  /*ba90*/  FFMA.FTZ R16, R172, R210, R244 ;  /* 0x000000d2ac107223 */ /* 0x000fe200000100f4 */
[----:B------:R-:W-:Y:S01]  /*baa0*/  FFMA.FTZ R17, R174, R220, R246 ;  /* 0x000000dcae117223 */ /* 0x000fe200000100f6 */
[----:B------:R-:W-:Y:S01]  /*bab0*/  FFMA.FTZ R172, R187, R198, R199 ;  /* 0x000000c6bbac7223 */ /* 0x000fe200000100c7 */
[----:B------:R-:W-:Y:S01]  /*bac0*/  FFMA.FTZ R174, R181, R185, R189 ;  /* 0x000000b9b5ae7223 */ /* 0x000fe200000100bd */
[----:B------:R-:W-:Y:S01]  /*bad0*/  FFMA.FTZ R23, R175, R23, R247 ;  /* 0x00000017af177223 */ /* 0x000fe200000100f7 */
[----:B------:R-:W-:-:S04]  /*bae0*/  FFMA.FTZ R28, R173, R209, R245 ;  /* 0x000000d1ad1c7223 */ /* 0x000fc800000100f5 */
[----:B------:R-:W-:Y:S01]  /*baf0*/  F2FP.F16.F32.PACK_AB R17, R23, R17 ;  /* 0x000000111711723e */ /* 0x000fe200000000ff */
[----:B------:R-:W-:Y:S01]  /*bb00*/  FFMA.FTZ R173, R183, R196, R197 ;  /* 0x000000c4b7ad7223 */ /* 0x000fe200000100c5 */
[----:B------:R-:W-:Y:S01]  /*bb10*/  F2FP.F16.F32.PACK_AB R30, R172, R30 ;  /* 0x0000001eac1e723e */ /* 0x000fe200000000ff */
[----:B------:R-:W-:Y:S01]  /*bb20*/  FFMA.FTZ R23, R182, R205, R206 ;  /* 0x000000cdb6177223 */ /* 0x000fe200000100ce */
[----:B------:R-:W-:Y:S01]  /*bb30*/  F2FP.F16.F32.PACK_AB R16, R28, R16 ;  /* 0x000000101c10723e */ /* 0x000fe200000000ff */
[----:B------:R3:W-:Y:S01]  /*bb40*/  STG.E.128 desc[UR6][R192.64], R12 ;  /* 0x0000000cc0007986 */ /* 0x0007e2000c101d06 */
[----:B--2---:R-:W-:-:S05]  /*bb50*/  FFMA.FTZ R20, R178, R215, R216 ;  /* 0x000000d7b2147223 */ /* 0x004fca00000100d8 */
[----:B------:R-:W-:Y:S02]  /*bb60*/  F2FP.F16.F32.PACK_AB R19, R21, R20 ;  /* 0x000000141513723e */ /* 0x000fe400000000ff */
[----:B------:R-:W0:Y:S01]  /*bb70*/  LDC.64 R20, c[0x0][0x380] ;  /* 0x0000e000ff147b82 */ /* 0x000e220000000a00 */
[----:B------:R-:W-:Y:S01]  /*bb80*/  FFMA.FTZ R18, R176, R218, R219 ;  /* 0x000000dab0127223 */ /* 0x000fe200000100db */
[----:B------:R-:W-:Y:S01]  /*bb90*/  FFMA.FTZ R22, R177, R211, R212 ;  /* 0x000000d3b1167223 */ /* 0x000fe200000100d4 */
[----:B------:R-:W-:-:S04]  /*bba0*/  FFMA.FTZ R29, R184, R29, R202 ;  /* 0x0000001db81d7223 */ /* 0x000fc800000100ca */
[----:B------:R-:W-:Y:S01]  /*bbb0*/  F2FP.F16.F32.PACK_AB R18, R22, R18 ;  /* 0x000000121612723e */ /* 0x000fe200000000ff */
[----:B------:R-:W-:Y:S01]  /*bbc0*/  FFMA.FTZ R22, R180, R207, R208 ;  /* 0x000000cfb4167223 */ /* 0x000fe200000100d0 */
[----:B------:R-:W-:Y:S02]  /*bbd0*/  F2FP.F16.F32.PACK_AB R31, R29, R31 ;  /* 0x0000001f1d1f723e */ /* 0x000fe400000000ff */
[----:B------:R-:W-:Y:S02]  /*bbe0*/  F2FP.F16.F32.PACK_AB R29, R173, R23 ;  /* 0x00000017ad1d723e */ /* 0x000fe400000000ff */
[----:B------:R-:W-:Y:S01]  /*bbf0*/  F2FP.F16.F32.PACK_AB R28, R174, R22 ;  /* 0x00000016ae1c723e */ /* 0x000fe200000000ff */
[----:B------:R3:W-:Y:S04]  /*bc00*/  STG.E.128 desc[UR6][R194.64], R16 ;  /* 0x00000010c2007986 */ /* 0x0007e8000c101d06 */
[----:B------:R3:W-:Y:S01]  /*bc10*/  STG.E.128 desc[UR6][R200.64], R28 ;  /* 0x0000001cc8007986 */ /* 0x0007e2000c101d06 */
[----:B0-----:R-:W-:-:S04]  /*bc20*/  LEA R0, R20, R0, 0x2 ;  /* 0x0000000014007211 */ /* 0x001fc800078e10ff */
[----:B------:R-:W-:-:S13]  /*bc30*/  ISETP.GE.AND P0, PT, R0, R21, PT ;  /* 0x000000150000720c */ /* 0x000fda0003f06270 */
[----:B---3--:R-:W-:Y:S05]  /*bc40*/  @!P0 BRA `(.L_x_44189) ;  /* 0xffffffac00f88947 */ /* 0x008fea000383ffff */
[----:B------:R-:W-:Y:S05]  /*bc50*/  EXIT ;  /* 0x000000000000794d */ /* 0x000fea0003800000 */
.L_x_44165:
[----:B------:R-:W-:Y:S01]  /*bc60*/  HFMA2 R174, -RZ, RZ, 0, 5.9604644775390625e-08 ;  /* 0x00000001ffae7431 */ /* 0x000fe200000001ff */
[----:B------:R-:W-:Y:S01]  /*bc70*/  BSSY B0, `(.L_x_44190) ;  /* 0x0000006000007945 */ /* 0x000fe20003800000 */
[----:B------:R-:W-:Y:S02]  /*bc80*/  MOV R173, 0x1f ;  /* 0x0000001f00ad7802 */ /* 0x000fe40000000f00 */
[----:B------:R-:W-:-:S07]  /*bc90*/  MOV R172, 0xffffffff ;  /* 0xffffffff00ac7802 */ /* 0x000fce0000000f00 */
[----:B------:R-:W-:Y:S05]  /*bca0*/  WARPSYNC.COLLECTIVE R172, `(.L_x_44191) ;  /* 0x00000000ac087348 */ /* 0x000fea0003c00000 */
[----:B------:R0:W1:Y:S02]  /*bcb0*/  SHFL.BFLY P0, R184, R175, R174, R173 ;  /* 0x0c0000aeafb87389 */ /* 0x00006400000000ad */
[----:B01----:R-:W-:Y:S05]  /*bcc0*/  ENDCOLLECTIVE ;  /* 0x000000000000791b */ /* 0x003fea0003800000 */
.L_x_44191:
[----:B------:R-:W-:Y:S05]  /*bcd0*/  BSYNC B0 ;  /* 0x0000000000007941 */ /* 0x000fea0003800000 */
.L_x_44190:
        /* <DEDUP_REMOVED lines=9> */
.L_x_44192:
[----:B------:R-:W-:Y:S01]  /*bd70*/  HFMA2 R174, -RZ, RZ, 0, 2.384185791015625e-07 ;  /* 0x00000004ffae7431 */ /* 0x000fe200000001ff */
[----:B------:R-:W-:-:S05]  /*bd80*/  MOV R172, R184 ;  /* 0x000000b800ac7202 */ /* 0x000fca0000000f00 */
[----:B------:R-:W-:Y:S01]  /*bd90*/  FADD.FTZ R175, R175, R172 ;  /* 0x000000acafaf7221 */ /* 0x000fe20000010000 */
[----:B------:R-:W-:-:S07]  /*bda0*/  MOV R172, 0xffffffff ;  /* 0xffffffff00ac7802 */ /* 0x000fce0000000f00 */
[----:B------:R-:W-:Y:S05]  /*bdb0*/  WARPSYNC.COLLECTIVE R172, `(.L_x_44193) ;  /* 0x00000000ac087348 */ /* 0x000fea0003c00000 */
[----:B------:R0:W1:Y:S02]  /*bdc0*/  SHFL.BFLY P0, R184, R175, R174, R173 ;  /* 0x0c0000aeafb87389 */ /* 0x00006400000000ad */
[----:B01----:R-:W-:Y:S05]  /*bdd0*/  ENDCOLLECTIVE ;  /* 0x000000000000791b */ /* 0x003fea0003800000 */
.L_x_44193:
[----:B------:R-:W-:Y:S01]  /*bde0*/  HFMA2 R174, -RZ, RZ, 0, 4.76837158203125e-07 ;  /* 0x00000008ffae7431 */ /* 0x000fe200000001ff */
[----:B------:R-:W-:-:S05]  /*bdf0*/  MOV R172, R184 ;  /* 0x000000b800ac7202 */ /* 0x000fca0000000f00 */
[----:B------:R-:W-:Y:S01]  /*be00*/  FADD.FTZ R175, R175, R172 ;  /* 0x000000acafaf7221 */ /* 0x000fe20000010000 */
[----:B------:R-:W-:-:S07]  /*be10*/  MOV R172, 0xffffffff ;  /* 0xffffffff00ac7802 */ /* 0x000fce0000000f00 */
[----:B------:R-:W-:Y:S05]  /*be20*/  WARPSYNC.COLLECTIVE R172, `(.L_x_44194) ;  /* 0x00000000ac087348 */ /* 0x000fea0003c00000 */
[----:B------:R0:W1:Y:S02]  /*be30*/  SHFL.BFLY P0, R184, R175, R174, R173 ;  /* 0x0c0000aeafb87389 */ /* 0x00006400000000ad */
[----:B01----:R-:W-:Y:S05]  /*be40*/  ENDCOLLECTIVE ;  /* 0x000000000000791b */ /* 0x003fea0003800000 */
.L_x_44194:
[----:B------:R-:W-:Y:S01]  /*be50*/  HFMA2 R174, -RZ, RZ, 0, 9.5367431640625e-07 ;  /* 0x00000010ffae7431 */ /* 0x000fe200000001ff */
[----:B------:R-:W-:-:S05]  /*be60*/  MOV R172, R184 ;  /* 0x000000b800ac7202 */ /* 0x000fca0000000f00 */
[----:B------:R-:W-:Y:S01]  /*be70*/  FADD.FTZ R175, R175, R172 ;  /* 0x000000acafaf7221 */ /* 0x000fe20000010000 */
[----:B------:R-:W-:-:S07]  /*be80*/  MOV R172, 0xffffffff ;  /* 0xffffffff00ac7802 */ /* 0x000fce0000000f00 */
[----:B------:R-:W-:Y:S05]  /*be90*/  WARPSYNC.COLLECTIVE R172, `(.L_x_44195) ;  /* 0x00000000ac087348 */ /* 0x000fea0003c00000 */
[----:B------:R0:W1:Y:S02]  /*bea0*/  SHFL.BFLY P0, R184, R175, R174, R173 ;  /* 0x0c0000aeafb87389 */ /* 0x00006400000000ad */
[----:B01----:R-:W-:Y:S05]  /*beb0*/  ENDCOLLECTIVE ;  /* 0x000000000000791b */ /* 0x003fea0003800000 */
.L_x_44195:
        /* <DEDUP_REMOVED lines=169> */
.L_x_44196:
[----:B------:R-:W-:Y:S01]  /*c950*/  HFMA2 R174, -RZ, RZ, 0, 1.1920928955078125e-07 ;  /* 0x00000002ffae7431 */ /* 0x000fe200000001ff */
[----:B------:R-:W-:-:S05]  /*c960*/  MOV R172, R184 ;  /* 0x000000b800ac7202 */ /* 0x000fca0000000f00 */
[----:B------:R-:W-:Y:S01]  /*c970*/  FADD.FTZ R175, R175, R172 ;  /* 0x000000acafaf7221 */ /* 0x000fe20000010000 */
[----:B------:R-:W-:-:S07]  /*c980*/  MOV R172, 0xffffffff ;  /* 0xffffffff00ac7802 */ /* 0x000fce0000000f00 */
[----:B------:R-:W-:Y:S05]  /*c990*/  WARPSYNC.COLLECTIVE R172, `(.L_x_44197) ;  /* 0x00000000ac087348 */ /* 0x000fea0003c00000 */
[----:B------:R0:W1:Y:S02]  /*c9a0*/  SHFL.BFLY P0, R184, R175, R174, R173 ;  /* 0x0c0000aeafb87389 */ /* 0x00006400000000ad */
[----:B01----:R-:W-:Y:S05]  /*c9b0*/  ENDCOLLECTIVE ;  /* 0x000000000000791b */ /* 0x003fea0003800000 */
.L_x_44197:
[----:B------:R-:W-:Y:S01]  /*c9c0*/  HFMA2 R174, -RZ, RZ, 0, 2.384185791015625e-07 ;  /* 0x00000004ffae7431 */ /* 0x000fe200000001ff */
[----:B------:R-:W-:-:S05]  /*c9d0*/  MOV R172, R184 ;  /* 0x000000b800ac7202 */ /* 0x000fca0000000f00 */
[----:B------:R-:W-:Y:S01]  /*c9e0*/  FADD.FTZ R175, R175, R172 ;  /* 0x000000acafaf7221 */ /* 0x000fe20000010000 */
[----:B------:R-:W-:-:S07]  /*c9f0*/  MOV R172, 0xffffffff ;  /* 0xffffffff00ac7802 */ /* 0x000fce0000000f00 */
[----:B------:R-:W-:Y:S05]  /*ca00*/  WARPSYNC.COLLECTIVE R172, `(.L_x_44198) ;  /* 0x00000000ac087348 */ /* 0x000fea0003c00000 */
[----:B------:R0:W1:Y:S02]  /*ca10*/  SHFL.BFLY P0, R184, R175, R174, R173 ;  /* 0x0c0000aeafb87389 */ /* 0x00006400000000ad */
[----:B01----:R-:W-:Y:S05]  /*ca20*/  ENDCOLLECTIVE ;  /* 0x000000000000791b */ /* 0x003fea0003800000 */
.L_x_44198:
[----:B------:R-:W-:Y:S01]  /*ca30*/  HFMA2 R174, -RZ, RZ, 0, 4.76837158203125e-07 ;  /* 0x00000008ffae7431 */ /* 0x000fe200000001ff */
[----:B------:R-:W-:-:S05]  /*ca40*/  MOV R172, R184 ;  /* 0x000000b800ac7202 */ /* 0x000fca0000000f00 */
[----:B------:R-:W-:Y:S01]  /*ca50*/  FADD.FTZ R175, R175, R172 ;  /* 0x000000acafaf7221 */ /* 0x000fe20000010000 */
[----:B------:R-:W-:-:S07]  /*ca60*/  MOV R172, 0xffffffff ;  /* 0xffffffff00ac7802 */ /* 0x000fce0000000f00 */
[----:B------:R-:W-:Y:S05]  /*ca70*/  WARPSYNC.COLLECTIVE R172, `(.L_x_44199) ;  /* 0x00000000ac087348 */ /* 0x000fea0003c00000 */
[----:B------:R0:W1:Y:S02]  /*ca80*/  SHFL.BFLY P0, R184, R175, R174, R173 ;  /* 0x0c0000aeafb87389 */ /* 0x00006400000000ad */
[----:B01----:R-:W-:Y:S05]  /*ca90*/  ENDCOLLECTIVE ;  /* 0x000000000000791b */ /* 0x003fea0003800000 */
.L_x_44199:
[----:B------:R-:W-:Y:S01]  /*caa0*/  HFMA2 R174, -RZ, RZ, 0, 9.5367431640625e-07 ;  /* 0x00000010ffae7431 */ /* 0x000fe200000001ff */
[----:B------:R-:W-:-:S05]  /*cab0*/  MOV R172, R184 ;  /* 0x000000b800ac7202 */ /* 0x000fca0000000f00 */
[----:B------:R-:W-:Y:S01]  /*cac0*/  FADD.FTZ R175, R175, R172 ;  /* 0x000000acafaf7221 */ /* 0x000fe20000010000 */
[----:B------:R-:W-:-:S07]  /*cad0*/  MOV R172, 0xffffffff ;  /* 0xffffffff00ac7802 */ /* 0x000fce0000000f00 */
[----:B------:R-:W-:Y:S05]  /*cae0*/  WARPSYNC.COLLECTIVE R172, `(.L_x_44200) ;  /* 0x00000000ac087348 */ /* 0x000fea0003c00000 */
[----:B------:R0:W1:Y:S02]  /*caf0*/  SHFL.BFLY P0, R184, R175, R174, R173 ;  /* 0x0c0000aeafb87389 */ /* 0x00006400000000ad */
[----:B01----:R-:W-:Y:S05]  /*cb00*/  ENDCOLLECTIVE ;  /* 0x000000000000791b */ /* 0x003fea0003800000 */
.L_x_44200:
[----:B------:R-:W-:Y:S01]  /*cb10*/  MOV R172, R184 ;  /* 0x000000b800ac7202 */ /* 0x000fe20000000f00 */
[----:B------:R-:W-:Y:S06]  /*cb20*/  BRA `(.L_x_44201) ;  /* 0xffffff8400787947 */ /* 0x000fec000383ffff */
.L_x_44188:
[----:B------:R-:W-:Y:S01]  /*cb30*/  HFMA2 R174, -RZ, RZ, 0, 5.9604644775390625e-08 ;  /* 0x00000001ffae7431 */ /* 0x000fe200000001ff */
[----:B------:R-:W-:Y:S01]  /*cb40*/  BSSY B0, `(.L_x_44202) ;  /* 0x0000006000007945 */ /* 0x000fe20003800000 */
[----:B------:R-:W-:Y:S02]  /*cb50*/  MOV R173, 0x1f ;  /* 0x0000001f00ad7802 */ /* 0x000fe40000000f00 */
[----:B------:R-:W-:-:S07]  /*cb60*/  MOV R172, 0xffffffff ;  /* 0xffffffff00ac7802 */ /* 0x000fce0000000f00 */
[----:B------:R-:W-:Y:S05]  /*cb70*/  WARPSYNC.COLLECTIVE R172, `(.L_x_44203) ;  /* 0x00000000ac087348 */ /* 0x000fea0003c00000 */
[----:B------:R0:W1:Y:S02]  /*cb80*/  SHFL.BFLY P0, R184, R175, R174, R173 ;  /* 0x0c0000aeafb87389 */ /* 0x00006400000000ad */
[----:B01----:R-:W-:Y:S05]  /*cb90*/  ENDCOLLECTIVE ;  /* 0x000000000000791b */ /* 0x003fea0003800000 */
.L_x_44203:
[----:B------:R-:W-:Y:S05]  /*cba0*/  BSYNC B0 ;  /* 0x0000000000007941 */ /* 0x000fea0003800000 */
.L_x_44202:
        /* <DEDUP_REMOVED lines=9> */
.L_x_44204:
[----:B------:R-:W-:Y:S01]  /*cc40*/  HFMA2 R174, -RZ, RZ, 0, 2.384185791015625e-07 ;  /* 0x00000004ffae7431 */ /* 0x000fe200000001ff */
[----:B------:R-:W-:-:S05]  /*cc50*/  MOV R172, R184 ;  /* 0x000000b800ac7202 */ /* 0x000fca0000000f00 */
[----:B------:R-:W-:Y:S01]  /*cc60*/  FADD.FTZ R175, R175, R172 ;  /* 0x000000acafaf7221 */ /* 0x000fe20000010000 */
[----:B------:R-:W-:-:S07]  /*cc70*/  MOV R172, 0xffffffff ;  /* 0xffffffff00ac7802 */ /* 0x000fce0000000f00 */
[----:B------:R-:W-:Y:S05]  /*cc80*/  WARPSYNC.COLLECTIVE R172, `(.L_x_44205) ;  /* 0x00000000ac087348 */ /* 0x000fea0003c00000 */
[----:B------:R0:W1:Y:S02]  /*cc90*/  SHFL.BFLY P0, R184, R175, R174, R173 ;  /* 0x0c0000aeafb87389 */ /* 0x00006400000000ad */
[----:B01----:R-:W-:Y:S05]  /*cca0*/  ENDCOLLECTIVE ;  /* 0x000000000000791b */ /* 0x003fea0003800000 */
.L_x_44205:
[----:B------:R-:W-:Y:S01]  /*ccb0*/  HFMA2 R174, -RZ, RZ, 0, 4.76837158203125e-07 ;  /* 0x00000008ffae7431 */ /* 0x000fe200000001ff */
[----:B------:R-:W-:-:S05]  /*ccc0*/  MOV R172, R184 ;  /* 0x000000b800ac7202 */ /* 0x000fca0000000f00 */
[----:B------:R-:W-:Y:S01]  /*ccd0*/  FADD.FTZ R175, R175, R172 ;  /* 0x000000acafaf7221 */ /* 0x000fe20000010000 */
[----:B------:R-:W-:-:S07]  /*cce0*/  MOV R172, 0xffffffff ;  /* 0xffffffff00ac7802 */ /* 0x000fce0000000f00 */
[----:B------:R-:W-:Y:S05]  /*ccf0*/  WARPSYNC.COLLECTIVE R172, `(.L_x_44206) ;  /* 0x00000000ac087348 */ /* 0x000fea0003c00000 */
[----:B------:R0:W1:Y:S02]  /*cd00*/  SHFL.BFLY P0, R184, R175, R174, R173 ;  /* 0x0c0000aeafb87389 */ /* 0x00006400000000ad */
[----:B01----:R-:W-:Y:S05]  /*cd10*/  ENDCOLLECTIVE ;  /* 0x000000000000791b */ /* 0x003fea0003800000 */
.L_x_44206:
[----:B------:R-:W-:Y:S01]  /*cd20*/  HFMA2 R174, -RZ, RZ, 0, 9.5367431640625e-07 ;  /* 0x00000010ffae7431 */ /* 0x000fe200000001ff */
[----:B------:R-:W-:-:S05]  /*cd30*/  MOV R172, R184 ;  /* 0x000000b800ac7202 */ /* 0x000fca0000000f00 */
[----:B------:R-:W-:Y:S01]  /*cd40*/  FADD.FTZ R175, R175, R172 ;  /* 0x000000acafaf7221 */ /* 0x000fe20000010000 */
[----:B------:R-:W-:-:S07]  /*cd50*/  MOV R172, 0xffffffff ;  /* 0xffffffff00ac7802 */ /* 0x000fce0000000f00 */
[----:B------:R-:W-:Y:S05]  /*cd60*/  WARPSYNC.COLLECTIVE R172, `(.L_x_44207) ;  /* 0x00000000ac087348 */ /* 0x000fea0003c00000 */
[----:B------:R0:W1:Y:S02]  /*cd70*/  SHFL.BFLY P0, R184, R175, R174, R173 ;  /* 0x0c0000aeafb87389 */ /* 0x00006400000000ad */
[----:B01----:R-:W-:Y:S05]  /*cd80*/  ENDCOLLECTIVE ;  /* 0x000000000000791b */ /* 0x003fea0003800000 */
.L_x_44207:
        /* <DEDUP_REMOVED lines=169> */
.L_x_44208:
[----:B------:R-:W-:Y:S01]  /*d820*/  HFMA2 R174, -RZ, RZ, 0, 1.1920928955078125e-07 ;  /* 0x00000002ffae7431 */ /* 0x000fe200000001ff */
[----:B------:R-:W-:-:S05]  /*d830*/  MOV R172, R184 ;  /* 0x000000b800ac7202 */ /* 0x000fca0000000f00 */
[----:B------:R-:W-:Y:S01]  /*d840*/  FADD.FTZ R175, R175, R172 ;  /* 0x000000acafaf7221 */ /* 0x000fe20000010000 */
[----:B------:R-:W-:-:S07]  /*d850*/  MOV R172, 0xffffffff ;  /* 0xffffffff00ac7802 */ /* 0x000fce0000000f00 */
[----:B------:R-:W-:Y:S05]  /*d860*/  WARPSYNC.COLLECTIVE R172, `(.L_x_44209) ;  /* 0x00000000ac087348 */ /* 0x000fea0003c00000 */
[----:B------:R0:W1:Y:S02]  /*d870*/  SHFL.BFLY P0, R184, R175, R174, R173 ;  /* 0x0c0000aeafb87389 */ /* 0x00006400000000ad */
[----:B01----:R-:W-:Y:S05]  /*d880*/  ENDCOLLECTIVE ;  /* 0x000000000000791b */ /* 0x003fea0003800000 */
.L_x_44209:
[----:B------:R-:W-:Y:S01]  /*d890*/  HFMA2 R174, -RZ, RZ, 0, 2.384185791015625e-07 ;  /* 0x00000004ffae7431 */ /* 0x000fe200000001ff */
[----:B------:R-:W-:-:S05]  /*d8a0*/  MOV R172, R184 ;  /* 0x000000b800ac7202 */ /* 0x000fca0000000f00 */
[----:B------:R-:W-:Y:S01]  /*d8b0*/  FADD.FTZ R175, R175, R172 ;  /* 0x000000acafaf7221 */ /* 0x000fe20000010000 */
[----:B------:R-:W-:-:S07]  /*d8c0*/  MOV R172, 0xffffffff ;  /* 0xffffffff00ac7802 */ /* 0x000fce0000000f00 */
[----:B------:R-:W-:Y:S05]  /*d8d0*/  WARPSYNC.COLLECTIVE R172, `(.L_x_44210) ;  /* 0x00000000ac087348 */ /* 0x000fea0003c00000 */
[----:B------:R0:W1:Y:S02]  /*d8e0*/  SHFL.BFLY P0, R184, R175, R174, R173 ;  /* 0x0c0000aeafb87389 */ /* 0x00006400000000ad */
[----:B01----:R-:W-:Y:S05]  /*d8f0*/  ENDCOLLECTIVE ;  /* 0x000000000000791b */ /* 0x003fea0003800000 */
.L_x_44210:
[----:B------:R-:W-:Y:S01]  /*d900*/  HFMA2 R174, -RZ, RZ, 0, 4.76837158203125e-07 ;  /* 0x00000008ffae7431 */ /* 0x000fe200000001ff */
[----:B------:R-:W-:-:S05]  /*d910*/  MOV R172, R184 ;  /* 0x000000b800ac7202 */ /* 0x000fca0000000f00 */
[----:B------:R-:W-:Y:S01]  /*d920*/  FADD.FTZ R175, R175, R172 ;  /* 0x000000acafaf7221 */ /* 0x000fe20000010000 */
[----:B------:R-:W-:-:S07]  /*d930*/  MOV R172, 0xffffffff ;  /* 0xffffffff00ac7802 */ /* 0x000fce0000000f00 */
[----:B------:R-:W-:Y:S05]  /*d940*/  WARPSYNC.COLLECTIVE R172, `(.L_x_44211) ;  /* 0x00000000ac087348 */ /* 0x000fea0003c00000 */
[----:B------:R0:W1:Y:S02]  /*d950*/  SHFL.BFLY P0, R184, R175, R174, R173 ;  /* 0x0c0000aeafb87389 */ /* 0x00006400000000ad */
[----:B01----:R-:W-:Y:S05]  /*d960*/  ENDCOLLECTIVE ;  /* 0x000000000000791b */ /* 0x003fea0003800000 */
.L_x_44211:
[----:B------:R-:W-:Y:S01]  /*d970*/  HFMA2 R174, -RZ, RZ, 0, 9.5367431640625e-07 ;  /* 0x00000010ffae7431 */ /* 0x000fe200000001ff */
[----:B------:R-:W-:-:S05]  /*d980*/  MOV R172, R184 ;  /* 0x000000b800ac7202 */ /* 0x000fca0000000f00 */
[----:B------:R-:W-:Y:S01]  /*d990*/  FADD.FTZ R175, R175, R172 ;  /* 0x000000acafaf7221 */ /* 0x000fe20000010000 */
[----:B------:R-:W-:-:S07]  /*d9a0*/  MOV R172, 0xffffffff ;  /* 0xffffffff00ac7802 */ /* 0x000fce0000000f00 */
[----:B------:R-:W-:Y:S05]  /*d9b0*/  WARPSYNC.COLLECTIVE R172, `(.L_x_44212) ;  /* 0x00000000ac087348 */ /* 0x000fea0003c00000 */
[----:B------:R0:W1:Y:S02]  /*d9c0*/  SHFL.BFLY P0, R184, R175, R174, R173 ;  /* 0x0c0000aeafb87389 */ /* 0x00006400000000ad */
[----:B01----:R-:W-:Y:S05]  /*d9d0*/  ENDCOLLECTIVE ;  /* 0x000000000000791b */ /* 0x003fea0003800000 */
.L_x_44212:
[----:B------:R-:W-:Y:S01]  /*d9e0*/  MOV R172, R184 ;  /* 0x000000b800ac7202 */ /* 0x000fe20000000f00 */
[----:B------:R-:W-:Y:S06]  /*d9f0*/  BRA `(.L_x_44213) ;  /* 0xffffffc400f07947 */ /* 0x000fec000383ffff */
.L_x_44214:
        /* <DEDUP_REMOVED lines=16> */
.L_x_88501:


//--------------------- .text._ZN10layer_norm13ln_fwd_kernelINS_13Kernel_traitsIf6__halfS2_S2_fjLj2560ELj1ELj4ELj1ELj16ENS_18Kernel_traits_baseILj2560EfS2_S2_S2_fjLj128EEEEELb0ELb1ELb1ELb0EEEvNS_9FwdParamsE --------------------------
	.section	.text._ZN10layer_norm13ln_fwd_kernelINS_13Kernel_traitsIf6__halfS2_S2_fjLj2560ELj1ELj4ELj1ELj16ENS_18Kernel_traits_baseILj2560EfS2_S2_S2_fjLj128EEEEELb0ELb1ELb1ELb0EEEvNS_9FwdParamsE,"ax",@progbits
	.align	128
        .global         _ZN10layer_norm13ln_fwd_kernelINS_13Kernel_traitsIf6__halfS2_S2_fjLj2560ELj1ELj4ELj1ELj16ENS_18Kernel_traits_baseILj2560EfS2_S2_S2_fjLj128EEEEELb0ELb1ELb1ELb0EEEvNS_9FwdParamsE
        .type           _ZN10layer_norm13ln_fwd_kernelINS_13Kernel_traitsIf6__halfS2_S2_fjLj2560ELj1ELj4ELj1ELj16ENS_18Kernel_traits_baseILj2560EfS2_S2_S2_fjLj128EEEEELb0ELb1ELb1ELb0EEEvNS_9FwdParamsE,@function
        .size           _ZN10layer_norm13ln_fwd_kernelINS_13Kernel_traitsIf6__halfS2_S2_fjLj2560ELj1ELj4ELj1ELj16ENS_18Kernel_traits_baseILj2560EfS2_S2_S2_fjLj128EEEEELb0ELb1ELb1ELb0EEEvNS_9FwdParamsE,(.L_x_88502 - _ZN10layer_norm13ln_fwd_kernelINS_13Kernel_traitsIf6__halfS2_S2_fjLj2560ELj1ELj4ELj1ELj16ENS_18Kernel_traits_baseILj2560EfS2_S2_S2_fjLj128EEEEELb0ELb1ELb1ELb0EEEvNS_9FwdParamsE)
        .other          _ZN10layer_norm13ln_fwd_kernelINS_13Kernel_traitsIf6__halfS2_S2_fjLj2560ELj1ELj4ELj1ELj16ENS_18Kernel_traits_baseILj2560EfS2_S2_S2_fjLj128EEEEELb0ELb1ELb1ELb0EEEvNS_9FwdParamsE,@"STO_CUDA_ENTRY STV_DEFAULT"
_ZN10layer_norm13ln_fwd_kernelINS_13Kernel_traitsIf6__halfS2_S2_fjLj2560ELj1ELj4ELj1ELj16ENS_18Kernel_traits_baseILj2560EfS2_S2_S2_fjLj128EEEEELb0ELb1ELb1ELb0EEEvNS_9FwdParamsE:
.text._ZN10layer_norm13ln_fwd_kernelINS_13Kernel_traitsIf6__halfS2_S2_fjLj2560ELj1ELj4ELj1ELj16ENS_18Kernel_traits_baseILj2560EfS2_S2_S2_fjLj128EEEEELb0ELb1ELb1ELb0EEEvNS_9FwdParamsE:
        /* <DEDUP_REMOVED lines=249> */
.L_x_44216:
        /* <DEDUP_REMOVED lines=349> */
.L_x_44217:
[----:B------:R-:W-:Y:S05]  /*2560*/  BSYNC.RECONVERGENT B0 ;  /* 0x0000000000007941 */ /* 0x000fea0003800200 */
.L_x_44215:
        /* <DEDUP_REMOVED lines=10> */
.L_x_44281:
        /* <DEDUP_REMOVED lines=28> */
.L_x_44221:
[----:B--23--:R-:W-:Y:S05]  /*27d0*/  BSYNC.RECONVERGENT B1 ;  /* 0x0000000000017941 */ /* 0x00cfea0003800200 */
.L_x_44220:
        /* <DEDUP_REMOVED lines=8> */
[----:B-----5:R-:W-:-:S07]  /*2860*/  @P1 HADD2.F32 R4, -RZ, R44.H0_H0 ;  /* 0x2000002cff041230 */ /* 0x020fce0000004100 */
[----:B------:R-:W1:Y:S08]  /*2870*/  @P1 LDC R3, c[0x0][0x40c] ;  /* 0x00010300ff031b82 */ /* 0x000e700000000800 */
[----:B------:R-:W3:Y:S01]  /*2880*/  @P1 LDC R7, c[0x0][0x40c] ;  /* 0x00010300ff071b82 */ /* 0x000ee20000000800 */
[----:B0-----:R-:W-:Y:S01]  /*2890*/  @P1 FMUL.FTZ R4, R4, R2 ;  /* 0x0000000204041220 */ /* 0x001fe20000410000 */
[----:B--2---:R-:W-:-:S02]  /*28a0*/  @P1 HADD2.F32 R5, -RZ, R40.H0_H0 ;  /* 0x20000028ff051230 */ /* 0x004fc40000004100 */
[--C-:B------:R-:W-:Y:S02]  /*28b0*/  @!P1 HADD2.F32 R2, -RZ, R40.reuse.H0_H0 ;  /* 0x20000028ff029230 */ /* 0x100fe40000004100 */
[----:B------:R-:W-:Y:S02]  /*28c0*/  @P1 HADD2.F32 R6, -RZ, R40.H1_H1 ;  /* 0x30000028ff061230 */ /* 0x000fe40000004100 */
[----:B------:R-:W-:Y:S01]  /*28d0*/  @P1 FFMA.FTZ R2, R4, R124, R5 ;  /* 0x0000007c04021223 */ /* 0x000fe20000010005 */
[----:B------:R-:W-:Y:S01]  /*28e0*/  @P1 HADD2.F32 R4, -RZ, R44.H1_H1 ;  /* 0x3000002cff041230 */ /* 0x000fe20000004100 */
[----:B------:R-:W0:Y:S01]  /*28f0*/  @P1 LDC R5, c[0x0][0x40c] ;  /* 0x00010300ff051b82 */ /* 0x000e220000000800 */
[----:B------:R-:W-:Y:S02]  /*2900*/  @P1 HADD2.F32 R8, -RZ, R41.H1_H1 ;  /* 0x30000029ff081230 */ /* 0x000fe40000004100 */
[----:B------:R-:W-:Y:S02]  /*2910*/  @P1 HADD2.F32 R9, -RZ, R42.H0_H0 ;  /* 0x2000002aff091230 */ /* 0x000fe40000004100 */
[----:B-1----:R-:W-:Y:S01]  /*2920*/  @P1 FMUL.FTZ R4, R4, R3 ;  /* 0x0000000304041220 */ /* 0x002fe20000410000 */
[----:B------:R-:W-:-:S02]  /*2930*/  @!P1 HADD2.F32 R3, -RZ, R40.H1_H1 ;  /* 0x30000028ff039230 */ /* 0x000fc40000004100 */
[----:B------:R-:W-:Y:S02]  /*2940*/  @P1 HADD2.F32 R128, -RZ, R42.H1_H1 ;  /* 0x3000002aff801230 */ /* 0x000fe40000004100 */
[----:B------:R-:W-:Y:S01]  /*2950*/  @P1 FFMA.FTZ R3, R4, R125, R6 ;  /* 0x0000007d04031223 */ /* 0x000fe20000010006 */
[----:B------:R-:W-:Y:S02]  /*2960*/  @P1 HADD2.F32 R4, -RZ, R45.H0_H0 ;  /* 0x2000002dff041230 */ /* 0x000fe40000004100 */
[----:B------:R-:W-:Y:S02]  /*2970*/  @P1 HADD2.F32 R6, -RZ, R41.H0_H0 ;  /* 0x20000029ff061230 */ /* 0x000fe40000004100 */
[----:B------:R-:W-:Y:S01]  /*2980*/  @P1 HADD2.F32 R129, -RZ, R43.H0_H0 ;  /* 0x2000002bff811230 */ /* 0x000fe20000004100 */
[----:B------:R-:W-:Y:S01]  /*2990*/  F2FP.F16.F32.PACK_AB R183, RZ, R3 ;  /* 0x00000003ffb7723e */ /* 0x000fe200000000ff */
[----:B0-----:R-:W-:Y:S01]  /*29a0*/  @P1 FMUL.FTZ R5, R4, R5 ;  /* 0x0000000504051220 */ /* 0x001fe20000410000 */
[----:B------:R-:W-:-:S03]  /*29b0*/  @!P1 HADD2.F32 R4, -RZ, R41.H0_H0 ;  /* 0x20000029ff049230 */ /* 0x000fc60000004100 */
[----:B------:R-:W-:Y:S01]  /*29c0*/  @P1 FFMA.FTZ R4, R5, R126, R6 ;  /* 0x0000007e05041223 */ /* 0x000fe20000010006 */
[----:B------:R-:W-:Y:S01]  /*29d0*/  @P1 HADD2.F32 R5, -RZ, R45.H1_H1 ;  /* 0x3000002dff051230 */ /* 0x000fe20000004100 */
[----:B------:R-:W0:Y:S04]  /*29e0*/  @P1 LDC R6, c[0x0][0x40c] ;  /* 0x00010300ff061b82 */ /* 0x000e280000000800 */
[----:B---3--:R-:W-:Y:S01]  /*29f0*/  @P1 FMUL.FTZ R7, R5, R7 ;  /* 0x0000000705071220 */ /* 0x008fe20000410000 */
[----:B------:R-:W-:-:S03]  /*2a00*/  @!P1 HADD2.F32 R5, -RZ, R41.H1_H1 ;  /* 0x30000029ff059230 */ /* 0x000fc60000004100 */
[----:B------:R-:W-:Y:S01]  /*2a10*/  @P1 FFMA.FTZ R5, R7, R127, R8 ;  /* 0x0000007f07051223 */ /* 0x000fe20000010008 */
[----:B------:R-:W-:Y:S01]  /*2a20*/  @P1 HADD2.F32 R8, -RZ, R46.H0_H0 ;  /* 0x2000002eff081230 */ /* 0x000fe20000004100 */
[----:B------:R-:W1:Y:S03]  /*2a30*/  @P1 LDC R7, c[0x0][0x40c] ;  /* 0x00010300ff071b82 */ /* 0x000e660000000800 */
[----:B------:R-:W-:Y:S01]  /*2a40*/  F2FP.F16.F32.PACK_AB R182, RZ, R5 ;  /* 0x00000005ffb6723e */ /* 0x000fe200000000ff */
[----:B0-----:R-:W-:Y:S01]  /*2a50*/  @P1 FMUL.FTZ R8, R8, R6 ;  /* 0x0000000608081220 */ /* 0x001fe20000410000 */
[----:B------:R-:W-:-:S03]  /*2a60*/  @!P1 HADD2.F32 R6, -RZ, R42.H0_H0 ;  /* 0x2000002aff069230 */ /* 0x000fc60000004100 */
[----:B------:R-:W-:Y:S01]  /*2a70*/  @P1 FFMA.FTZ R6, R8, R120, R9 ;  /* 0x0000007808061223 */ /* 0x000fe20000010009 */
[----:B------:R-:W-:Y:S01]  /*2a80*/  @P1 HADD2.F32 R9, -RZ, R46.H1_H1 ;  /* 0x3000002eff091230 */ /* 0x000fe20000004100 */
[----:B------:R-:W0:Y:S03]  /*2a90*/  @P1 LDC R8, c[0x0][0x40c] ;  /* 0x00010300ff081b82 */ /* 0x000e260000000800 */
[----:B------:R-:W-:Y:S01]  /*2aa0*/  F2FP.F16.F32.PACK_AB R130, RZ, R6 ;  /* 0x00000006ff82723e */ /* 0x000fe200000000ff */
[----:B-1----:R-:W-:Y:S01]  /*2ab0*/  @P1 FMUL.FTZ R9, R9, R7 ;  /* 0x0000000709091220 */ /* 0x002fe20000410000 */
[----:B------:R-:W-:-:S03]  /*2ac0*/  @!P1 HADD2.F32 R7, -RZ, R42.H1_H1 ;  /* 0x3000002aff079230 */ /* 0x000fc60000004100 */
[----:B------:R-:W-:Y:S01]  /*2ad0*/  @P1 FFMA.FTZ R7, R9, R121, R128 ;  /* 0x0000007909071223 */ /* 0x000fe20000010080 */
[----:B------:R-:W-:Y:S01]  /*2ae0*/  @P1 HADD2.F32 R128, -RZ, R47.H0_H0 ;  /* 0x2000002fff801230 */ /* 0x000fe20000004100 */
[----:B------:R-:W1:Y:S03]  /*2af0*/  @P1 LDC R9, c[0x0][0x40c] ;  /* 0x00010300ff091b82 */ /* 0x000e660000000800 */
[----:B------:R-:W-:-:S04]  /*2b00*/  F2FP.F16.F32.PACK_AB R179, RZ, R7 ;  /* 0x00000007ffb3723e */ /* 0x000fc800000000ff */
[----:B------:R-:W-:Y:S01]  /*2b10*/  PRMT R130, R130, 0x5410, R179 ;  /* 0x0000541082827816 */ /* 0x000fe200000000b3 */
[----:B0-----:R-:W-:Y:S01]  /*2b20*/  @P1 FMUL.FTZ R128, R128, R8 ;  /* 0x0000000880801220 */ /* 0x001fe20000410000 */
[----:B------:R-:W-:-:S03]  /*2b30*/  @!P1 HADD2.F32 R8, -RZ, R43.H0_H0 ;  /* 0x2000002bff089230 */ /* 0x000fc60000004100 */
[----:B------:R-:W-:Y:S01]  /*2b40*/  @P1 FFMA.FTZ R8, R128, R122, R129 ;  /* 0x0000007a80081223 */ /* 0x000fe20000010081 */
[----:B------:R-:W-:Y:S02]  /*2b50*/  @P1 HADD2.F32 R128, -RZ, R47.H1_H1 ;  /* 0x3000002fff801230 */ /* 0x000fe40000004100 */
[--C-:B------:R-:W-:Y:S02]  /*2b60*/  @P1 HADD2.F32 R129, -RZ, R43.reuse.H1_H1 ;  /* 0x3000002bff811230 */ /* 0x100fe40000004100 */
[----:B------:R-:W-:Y:S01]  /*2b70*/  F2FP.F16.F32.PACK_AB R178, RZ, R8 ;  /* 0x00000008ffb2723e */ /* 0x000fe200000000ff */
[----:B-1----:R-:W-:Y:S01]  /*2b80*/  @P1 FMUL.FTZ R128, R128, R9 ;  /* 0x0000000980801220 */ /* 0x002fe20000410000 */
[----:B------:R-:W-:-:S03]  /*2b90*/  @!P1 HADD2.F32 R9, -RZ, R43.H1_H1 ;  /* 0x3000002bff099230 */ /* 0x000fc60000004100 */
[----:B------:R-:W-:Y:S01]  /*2ba0*/  @P1 FFMA.FTZ R9, R128, R123, R129 ;  /* 0x0000007b80091223 */ /* 0x000fe20000010081 */
[----:B------:R-:W-:Y:S02]  /*2bb0*/  F2FP.F16.F32.PACK_AB R128, RZ, R2 ;  /* 0x00000002ff80723e */ /* 0x000fe400000000ff */
[----:B------:R-:W-:Y:S02]  /*2bc0*/  F2FP.F16.F32.PACK_AB R129, RZ, R4 ;  /* 0x00000004ff81723e */ /* 0x000fe400000000ff */
[----:B------:R-:W-:Y:S02]  /*2bd0*/  F2FP.F16.F32.PACK_AB R131, RZ, R9 ;  /* 0x00000009ff83723e */ /* 0x000fe400000000ff */
[----:B------:R-:W-:Y:S02]  /*2be0*/  PRMT R128, R128, 0x5410, R183 ;  /* 0x0000541080807816 */ /* 0x000fe400000000b7 */
[----:B------:R-:W-:Y:S02]  /*2bf0*/  PRMT R129, R129, 0x5410, R182 ;  /* 0x0000541081817816 */ /* 0x000fe400000000b6 */
[----:B------:R-:W-:Y:S01]  /*2c00*/  PRMT R131, R178, 0x5410, R131 ;  /* 0x00005410b2837816 */ /* 0x000fe20000000083 */
[----:B------:R-:W-:Y:S06]  /*2c10*/  BRA `(.L_x_44223) ;  /* 0x0000000000d07947 */ /* 0x000fec0003800000 */
.L_x_44222:
[----:B0-----:R-:W0:Y:S01]  /*2c20*/  @P0 LDC R3, c[0x0][0x40c] ;  /* 0x00010300ff030b82 */ /* 0x001e220000000800 */
[----:B-----5:R-:W-:Y:S02]  /*2c30*/  @P0 HADD2.F32 R4, -RZ, R44.H1_H1 ;  /* 0x3000002cff040230 */ /* 0x020fe40000004100 */
[----:B------:R-:W-:-:S05]  /*2c40*/  @P0 HADD2.F32 R5, -RZ, R45.H0_H0 ;  /* 0x2000002dff050230 */ /* 0x000fca0000004100 */
[----:B------:R-:W1:Y:S08]  /*2c50*/  @P0 LDC R2, c[0x0][0x40c] ;  /* 0x00010300ff020b82 */ /* 0x000e700000000800 */
[----:B------:R-:W2:Y:S01]  /*2c60*/  @P0 LDC R6, c[0x0][0x40c] ;  /* 0x00010300ff060b82 */ /* 0x000ea20000000800 */
[----:B0-----:R-:W-:Y:S01]  /*2c70*/  @P0 FMUL.FTZ R4, R4, R3 ;  /* 0x0000000304040220 */ /* 0x001fe20000410000 */
[----:B------:R-:W-:-:S06]  /*2c80*/  MOV R3, RZ ;  /* 0x000000ff00037202 */ /* 0x000fcc0000000f00 */
[----:B------:R-:W0:Y:S01]  /*2c90*/  @P0 LDC R7, c[0x0][0x40c] ;  /* 0x00010300ff070b82 */ /* 0x000e220000000800 */
[----:B------:R-:W-:Y:S01]  /*2ca0*/  @P0 FMUL.FTZ R3, R4, R125 ;  /* 0x0000007d04030220 */ /* 0x000fe20000410000 */
[----:B------:R-:W-:Y:S02]  /*2cb0*/  HFMA2 R4, -RZ, RZ, 0, 0 ;  /* 0x00000000ff047431 */ /* 0x000fe400000001ff */
[----:B-1----:R-:W-:-:S04]  /*2cc0*/  @P0 FMUL.FTZ R5, R5, R2 ;  /* 0x0000000205050220 */ /* 0x002fc80000410000 */
[----:B------:R-:W1:Y:S01]  /*2cd0*/  @P0 LDC R2, c[0x0][0x40c] ;  /* 0x00010300ff020b82 */ /* 0x000e620000000800 */
[----:B------:R-:W-:Y:S01]  /*2ce0*/  @P0 FMUL.FTZ R4, R5, R126 ;  /* 0x0000007e05040220 */ /* 0x000fe20000410000 */
[----:B------:R-:W-:-:S04]  /*2cf0*/  @P0 HADD2.F32 R5, -RZ, R45.H1_H1 ;  /* 0x3000002dff050230 */ /* 0x000fc80000004100 */
[----:B------:R-:W-:Y:S01]  /*2d00*/  F2FP.F16.F32.PACK_AB R129, RZ, R4 ;  /* 0x00000004ff81723e */ /* 0x000fe200000000ff */
[----:B--2---:R-:W-:Y:S01]  /*2d10*/  @P0 FMUL.FTZ R6, R5, R6 ;  /* 0x0000000605060220 */ /* 0x004fe20000410000 */
[----:B------:R-:W-:Y:S01]  /*2d20*/  MOV R5, RZ ;  /* 0x000000ff00057202 */ /* 0x000fe20000000f00 */
[----:B------:R-:W2:Y:S02]  /*2d30*/  @P0 LDC R9, c[0x0][0x40c] ;  /* 0x00010300ff090b82 */ /* 0x000ea40000000800 */
[----:B------:R-:W-:Y:S01]  /*2d40*/  @P0 FMUL.FTZ R5, R6, R127 ;  /* 0x0000007f06050220 */ /* 0x000fe20000410000 */
[----:B------:R-:W-:-:S04]  /*2d50*/  @P0 HADD2.F32 R6, -RZ, R46.H0_H0 ;  /* 0x2000002eff060230 */ /* 0x000fc80000004100 */
[----:B------:R-:W-:-:S04]  /*2d60*/  F2FP.F16.F32.PACK_AB R183, RZ, R5 ;  /* 0x00000005ffb7723e */ /* 0x000fc800000000ff */
[----:B------:R-:W-:Y:S01]  /*2d70*/  PRMT R129, R129, 0x5410, R183 ;  /* 0x0000541081817816 */ /* 0x000fe200000000b7 */
[----:B-1----:R-:W-:Y:S01]  /*2d80*/  @P0 FMUL.FTZ R8, R6, R2 ;  /* 0x0000000206080220 */ /* 0x002fe20000410000 */
[----:B------:R-:W-:Y:S01]  /*2d90*/  HFMA2 R6, -RZ, RZ, 0, 0 ;  /* 0x00000000ff067431 */ /* 0x000fe200000001ff */
[----:B------:R-:W1:Y:S02]  /*2da0*/  @P0 LDC R2, c[0x0][0x40c] ;  /* 0x00010300ff020b82 */ /* 0x000e640000000800 */
[----:B------:R-:W-:Y:S01]  /*2db0*/  @P0 FMUL.FTZ R6, R8, R120 ;  /* 0x0000007808060220 */ /* 0x000fe20000410000 */
[----:B------:R-:W-:-:S04]  /*2dc0*/  @P0 HADD2.F32 R8, -RZ, R46.H1_H1 ;  /* 0x3000002eff080230 */ /* 0x000fc80000004100 */
[----:B------:R-:W-:Y:S01]  /*2dd0*/  F2FP.F16.F32.PACK_AB R130, RZ, R6 ;  /* 0x00000006ff82723e */ /* 0x000fe200000000ff */
[----:B0-----:R-:W-:Y:S01]  /*2de0*/  @P0 FMUL.FTZ R8, R8, R7 ;  /* 0x0000000708080220 */ /* 0x001fe20000410000 */
[----:B------:R-:W-:-:S03]  /*2df0*/  MOV R7, RZ ;  /* 0x000000ff00077202 */ /* 0x000fc60000000f00 */
[----:B------:R-:W-:Y:S01]  /*2e00*/  @P0 FMUL.FTZ R7, R8, R121 ;  /* 0x0000007908070220 */ /* 0x000fe20000410000 */
[----:B------:R-:W-:-:S04]  /*2e10*/  @P0 HADD2.F32 R8, -RZ, R47.H0_H0 ;  /* 0x2000002fff080230 */ /* 0x000fc80000004100 */
[----:B------:R-:W-:Y:S01]  /*2e20*/  F2FP.F16.F32.PACK_AB R182, RZ, R7 ;  /* 0x00000007ffb6723e */ /* 0x000fe200000000ff */
[----:B-1----:R-:W-:Y:S01]  /*2e30*/  @P0 FMUL.FTZ R128, R8, R2 ;  /* 0x0000000208800220 */ /* 0x002fe20000410000 */
[----:B------:R-:W-:Y:S01]  /*2e40*/  HFMA2 R8, -RZ, RZ, 0, 0 ;  /* 0x00000000ff087431 */ /* 0x000fe200000001ff */
[----:B------:R-:W0:Y:S01]  /*2e50*/  @P0 LDC R2, c[0x0][0x40c] ;  /* 0x00010300ff020b82 */ /* 0x000e220000000800 */
[----:B------:R-:W-:Y:S01]  /*2e60*/  PRMT R130, R130, 0x5410, R182 ;  /* 0x0000541082827816 */ /* 0x000fe200000000b6 */
[----:B------:R-:W-:Y:S01]  /*2e70*/  @P0 FMUL.FTZ R8, R128, R122 ;  /* 0x0000007a80080220 */ /* 0x000fe20000410000 */
[----:B------:R-:W-:-:S04]  /*2e80*/  @P0 HADD2.F32 R128, -RZ, R47.H1_H1 ;  /* 0x3000002fff800230 */ /* 0x000fc80000004100 */
[----:B------:R-:W-:Y:S01]  /*2e90*/  F2FP.F16.F32.PACK_AB R131, RZ, R8 ;  /* 0x00000008ff83723e */ /* 0x000fe200000000ff */
[----:B--2---:R-:W-:Y:S01]  /*2ea0*/  @P0 FMUL.FTZ R128, R128, R9 ;  /* 0x0000000980800220 */ /* 0x004fe20000410000 */
[----:B------:R-:W-:-:S03]  /*2eb0*/  MOV R9, RZ ;  /* 0x000000ff00097202 */ /* 0x000fc60000000f00 */
[----:B------:R-:W-:Y:S01]  /*2ec0*/  @P0 FMUL.FTZ R9, R128, R123 ;  /* 0x0000007b80090220 */ /* 0x000fe20000410000 */
[----:B------:R-:W-:-:S04]  /*2ed0*/  @P0 HADD2.F32 R128, -RZ, R44.H0_H0 ;  /* 0x2000002cff800230 */ /* 0x000fc80000004100 */
[----:B------:R-:W-:Y:S01]  /*2ee0*/  F2FP.F16.F32.PACK_AB R179, RZ, R9 ;  /* 0x00000009ffb3723e */ /* 0x000fe200000000ff */
[----:B0-----:R-:W-:Y:S01]  /*2ef0*/  @P0 FMUL.FTZ R128, R128, R2 ;  /* 0x0000000280800220 */ /* 0x001fe20000410000 */
[----:B------:R-:W-:Y:S02]  /*2f00*/  HFMA2 R2, -RZ, RZ, 0, 0 ;  /* 0x00000000ff027431 */ /* 0x000fe400000001ff */
[----:B------:R-:W-:Y:S01]  /*2f10*/  PRMT R131, R131, 0x5410, R179 ;  /* 0x0000541083837816 */ /* 0x000fe200000000b3 */
[----:B------:R-:W-:Y:S01]  /*2f20*/  @P0 FMUL.FTZ R2, R128, R124 ;  /* 0x0000007c80020220 */ /* 0x000fe20000410000 */
[----:B------:R-:W-:-:S04]  /*2f30*/  F2FP.F16.F32.PACK_AB R128, RZ, R3 ;  /* 0x00000003ff80723e */ /* 0x000fc800000000ff */
[----:B------:R-:W-:-:S04]  /*2f40*/  F2FP.F16.F32.PACK_AB R178, RZ, R2 ;  /* 0x00000002ffb2723e */ /* 0x000fc800000000ff */
[----:B------:R-:W-:-:S07]  /*2f50*/  PRMT R128, R178, 0x5410, R128 ;  /* 0x00005410b2807816 */ /* 0x000fce0000000080 */
.L_x_44223:
[----:B------:R-:W0:Y:S01]  /*2f60*/  LDC.64 R178, c[0x0][0x3a8] ;  /* 0x0000ea00ffb27b82 */ /* 0x000e220000000a00 */
[----:B------:R-:W-:Y:S01]  /*2f70*/  IADD3 R181, PT, PT, R181, 0x20, RZ ;  /* 0x00000020b5b57810 */ /* 0x000fe20007ffe0ff */
[C---:B0-----:R-:W-:Y:S01]  /*2f80*/  IMAD.WIDE.U32 R178, R177.reuse, 0x10, R178 ;  /* 0x00000010b1b27825 */ /* 0x041fe200078e00b2 */
[----:B------:R-:W-:-:S04]  /*2f90*/  IADD3 R177, PT, PT, R177, 0x20, RZ ;  /* 0x00000020b1b17810 */ /* 0x000fc80007ffe0ff */
[----:B------:R0:W-:Y:S03]  /*2fa0*/  STG.E.128 desc[UR6][R178.64], R128 ;  /* 0x00000080b2007986 */ /* 0x0001e6000c101d06 */
.L_x_44219:
[----:B--23--:R-:W-:Y:S05]  /*2fb0*/  BSYNC.RECONVERGENT B0 ;  /* 0x0000000000007941 */ /* 0x00cfea0003800200 */
.L_x_44218:
        /* <DEDUP_REMOVED lines=14> */
[----:B------:R-:W-:Y:S01]  /*30a0*/  ISETP.GT.AND P1, PT, R180, RZ, PT ;  /* 0x000000ffb400720c */ /* 0x000fe20003f24270 */
[----:B-1---5:R-:W-:-:S12]  /*30b0*/  HADD2.F32 R10, -RZ, R40.H1_H1 ;  /* 0x30000028ff0a7230 */ /* 0x022fd80000004100 */
[----:B------:R-:W1:Y:S01]  /*30c0*/  @P1 LDC R11, c[0x0][0x40c] ;  /* 0x00010300ff0b1b82 */ /* 0x000e620000000800 */
[----:B------:R-:W-:Y:S02]  /*30d0*/  @P1 HADD2.F32 R12, -RZ, R44.H1_H1 ;  /* 0x3000002cff0c1230 */ /* 0x000fe40000004100 */
[--C-:B------:R-:W-:Y:S02]  /*30e0*/  @P1 HADD2.F32 R14, -RZ, R45.reuse.H0_H0 ;  /* 0x2000002dff0e1230 */ /* 0x100fe40000004100 */
[----:B------:R-:W-:Y:S02]  /*30f0*/  @P1 HADD2.F32 R15, -RZ, R45.H1_H1 ;  /* 0x3000002dff0f1230 */ /* 0x000fe40000004100 */
[----:B------:R-:W-:Y:S01]  /*3100*/  @P1 HADD2.F32 R16, -RZ, R46.H0_H0 ;  /* 0x2000002eff101230 */ /* 0x000fe20000004100 */
[----:B------:R-:W2:Y:S01]  /*3110*/  @P1 LDC R13, c[0x0][0x40c] ;  /* 0x00010300ff0d1b82 */ /* 0x000ea20000000800 */
[----:B0-----:R-:W-:Y:S02]  /*3120*/  @P1 HADD2.F32 R128, -RZ, R47.H0_H0 ;  /* 0x2000002fff801230 */ /* 0x001fe40000004100 */
[----:B------:R-:W-:-:S05]  /*3130*/  @P1 HADD2.F32 R129, -RZ, R44.H0_H0 ;  /* 0x2000002cff811230 */ /* 0x000fca0000004100 */
[----:B------:R-:W0:Y:S01]  /*3140*/  @P1 LDC R17, c[0x0][0x40c] ;  /* 0x00010300ff111b82 */ /* 0x000e220000000800 */
[----:B-1----:R-:W-:-:S07]  /*3150*/  @P1 FMUL.FTZ R11, R12, R11 ;  /* 0x0000000b0c0b1220 */ /* 0x002fce0000410000 */
[----:B------:R-:W1:Y:S01]  /*3160*/  @P1 LDC R12, c[0x0][0x40c] ;  /* 0x00010300ff0c1b82 */ /* 0x000e620000000800 */
[----:B------:R-:W-:Y:S01]  /*3170*/  @P1 FFMA.FTZ R10, R11, R117, R10 ;  /* 0x000000750b0a1223 */ /* 0x000fe2000001000a */
[--C-:B------:R-:W-:Y:S02]  /*3180*/  HADD2.F32 R11, -RZ, R41.reuse.H0_H0 ;  /* 0x20000029ff0b7230 */ /* 0x100fe40000004100 */
[----:B--2---:R-:W-:Y:S01]  /*3190*/  @P1 FMUL.FTZ R13, R14, R13 ;  /* 0x0000000d0e0d1220 */ /* 0x004fe20000410000 */
[----:B------:R-:W-:-:S03]  /*31a0*/  HADD2.F32 R14, -RZ, R41.H1_H1 ;  /* 0x30000029ff0e7230 */ /* 0x000fc60000004100 */
[----:B------:R-:W-:Y:S02]  /*31b0*/  @P1 FFMA.FTZ R11, R13, R118, R11 ;  /* 0x000000760d0b1223 */ /* 0x000fe4000001000b */
[----:B------:R-:W2:Y:S01]  /*31c0*/  @P1 LDC R13, c[0x0][0x40c] ;  /* 0x00010300ff0d1b82 */ /* 0x000ea20000000800 */
[----:B0-----:R-:W-:Y:S01]  /*31d0*/  @P1 FMUL.FTZ R17, R128, R17 ;  /* 0x0000001180111220 */ /* 0x001fe20000410000 */
[----:B------:R-:W-:Y:S02]  /*31e0*/  HADD2.F32 R128, -RZ, R40.H0_H0 ;  /* 0x20000028ff807230 */ /* 0x000fe40000004100 */
[----:B-1----:R-:W-:Y:S01]  /*31f0*/  @P1 FMUL.FTZ R15, R15, R12 ;  /* 0x0000000c0f0f1220 */ /* 0x002fe20000410000 */
[----:B------:R-:W-:-:S03]  /*3200*/  @!P1 MOV R12, R14 ;  /* 0x0000000e000c9202 */ /* 0x000fc60000000f00 */
[----:B------:R-:W-:Y:S01]  /*3210*/  @P1 FFMA.FTZ R12, R15, R119, R14 ;  /* 0x000000770f0c1223 */ /* 0x000fe2000001000e */
[----:B------:R-:W-:Y:S01]  /*3220*/  HADD2.F32 R14, -RZ, R42.H0_H0 ;  /* 0x2000002aff0e7230 */ /* 0x000fe20000004100 */
[----:B------:R-:W0:Y:S03]  /*3230*/  @P1 LDC R15, c[0x0][0x40c] ;  /* 0x00010300ff0f1b82 */ /* 0x000e260000000800 */
[----:B------:R-:W-:Y:S01]  /*3240*/  F2FP.F16.F32.PACK_AB R183, RZ, R12 ;  /* 0x0000000cffb7723e */ /* 0x000fe200000000ff */
[----:B--2---:R-:W-:Y:S01]  /*3250*/  @P1 FMUL.FTZ R16, R16, R13 ;  /* 0x0000000d10101220 */ /* 0x004fe20000410000 */
[----:B------:R-:W-:-:S03]  /*3260*/  @!P1 MOV R13, R14 ;  /* 0x0000000e000d9202 */ /* 0x000fc60000000f00 */
[----:B------:R-:W-:Y:S01]  /*3270*/  @P1 FFMA.FTZ R13, R16, R112, R14 ;  /* 0x00000070100d1223 */ /* 0x000fe2000001000e */
[----:B------:R-:W-:Y:S02]  /*3280*/  @P1 HADD2.F32 R16, -RZ, R46.H1_H1 ;  /* 0x3000002eff101230 */ /* 0x000fe40000004100 */
[----:B------:R-:W-:Y:S02]  /*3290*/  HADD2.F32 R14, -RZ, R42.H1_H1 ;  /* 0x3000002aff0e7230 */ /* 0x000fe40000004100 */
[----:B------:R-:W-:Y:S01]  /*32a0*/  F2FP.F16.F32.PACK_AB R130, RZ, R13 ;  /* 0x0000000dff82723e */ /* 0x000fe200000000ff */
[----:B0-----:R-:W-:Y:S02]  /*32b0*/  @P1 FMUL.FTZ R15, R16, R15 ;  /* 0x0000000f100f1220 */ /* 0x001fe40000410000 */
[----:B------:R-:W0:Y:S02]  /*32c0*/  @P1 LDC R16, c[0x0][0x40c] ;  /* 0x00010300ff101b82 */ /* 0x000e240000000800 */
[----:B------:R-:W-:Y:S01]  /*32d0*/  @P1 FFMA.FTZ R14, R15, R113, R14 ;  /* 0x000000710f0e1223 */ /* 0x000fe2000001000e */
[----:B------:R-:W-:-:S04]  /*32e0*/  HADD2.F32 R15, -RZ, R43.H0_H0 ;  /* 0x2000002bff0f7230 */ /* 0x000fc80000004100 */
[----:B------:R-:W-:Y:S01]  /*32f0*/  F2FP.F16.F32.PACK_AB R182, RZ, R14 ;  /* 0x0000000effb6723e */ /* 0x000fe200000000ff */
[----:B------:R-:W-:Y:S02]  /*3300*/  @P1 FFMA.FTZ R15, R17, R114, R15 ;  /* 0x00000072110f1223 */ /* 0x000fe4000001000f */
[----:B------:R-:W1:Y:S01]  /*3310*/  @P1 LDC R17, c[0x0][0x40c] ;  /* 0x00010300ff111b82 */ /* 0x000e620000000800 */
[----:B------:R-:W-:Y:S02]  /*3320*/  PRMT R130, R130, 0x5410, R182 ;  /* 0x0000541082827816 */ /* 0x000fe400000000b6 */
[----:B------:R-:W-:Y:S01]  /*3330*/  F2FP.F16.F32.PACK_AB R178, RZ, R15 ;  /* 0x0000000fffb2723e */ /* 0x000fe200000000ff */
[----:B0-----:R-:W-:Y:S01]  /*3340*/  @P1 FMUL.FTZ R129, R129, R16 ;  /* 0x0000001081811220 */ /* 0x001fe20000410000 */
[----:B------:R-:W-:-:S03]  /*3350*/  @!P1 MOV R16, R128 ;  /* 0x0000008000109202 */ /* 0x000fc60000000f00 */
[----:B------:R-:W-:Y:S01]  /*3360*/  @P1 FFMA.FTZ R16, R129, R116, R128 ;  /* 0x0000007481101223 */ /* 0x000fe20000010080 */
[----:B------:R-:W-:Y:S02]  /*3370*/  @P1 HADD2.F32 R129, -RZ, R47.H1_H1 ;  /* 0x3000002fff811230 */ /* 0x000fe40000004100 */
[----:B------:R-:W-:Y:S02]  /*3380*/  HADD2.F32 R128, -RZ, R43.H1_H1 ;  /* 0x3000002bff807230 */ /* 0x000fe40000004100 */
[----:B------:R-:W-:Y:S01]  /*3390*/  F2FP.F16.F32.PACK_AB R179, RZ, R16 ;  /* 0x00000010ffb3723e */ /* 0x000fe200000000ff */
[----:B-1----:R-:W-:Y:S02]  /*33a0*/  @P1 FMUL.FTZ R129, R129, R17 ;  /* 0x0000001181811220 */ /* 0x002fe40000410000 */
[----:B------:R-:W-:Y:S02]  /*33b0*/  @!P1 MOV R17, R128 ;  /* 0x0000008000119202 */ /* 0x000fe40000000f00 */
[----:B------:R-:W-:Y:S01]  /*33c0*/  @P1 FFMA.FTZ R17, R129, R115, R128 ;  /* 0x0000007381111223 */ /* 0x000fe20000010080 */
[----:B------:R-:W-:-:S02]  /*33d0*/  F2FP.F16.F32.PACK_AB R128, RZ, R10 ;  /* 0x0000000aff80723e */ /* 0x000fc400000000ff */
[----:B------:R-:W-:Y:S02]  /*33e0*/  F2FP.F16.F32.PACK_AB R129, RZ, R11 ;  /* 0x0000000bff81723e */ /* 0x000fe400000000ff */
[----:B------:R-:W-:Y:S02]  /*33f0*/  F2FP.F16.F32.PACK_AB R131, RZ, R17 ;  /* 0x00000011ff83723e */ /* 0x000fe400000000ff */
[----:B------:R-:W-:Y:S02]  /*3400*/  PRMT R129, R129, 0x5410, R183 ;  /* 0x0000541081817816 */ /* 0x000fe400000000b7 */
[----:B------:R-:W-:Y:S02]  /*3410*/  PRMT R128, R179, 0x5410, R128 ;  /* 0x00005410b3807816 */ /* 0x000fe40000000080 */
[----:B------:R-:W-:Y:S01]  /*3420*/  PRMT R131, R178, 0x5410, R131 ;  /* 0x00005410b2837816 */ /* 0x000fe20000000083 */
[----:B------:R-:W-:Y:S06]  /*3430*/  BRA `(.L_x_44227) ;  /* 0x0000000000d07947 */ /* 0x000fec0003800000 */
.L_x_44226:
[----:B-1----:R-:W1:Y:S01]  /*3440*/  @P0 LDC R10, c[0x0][0x40c] ;  /* 0x00010300ff0a0b82 */ /* 0x002e620000000800 */
[----:B-----5:R-:W-:-:S07]  /*3450*/  @P0 HADD2.F32 R12, -RZ, R44.H1_H1 ;  /* 0x3000002cff0c0230 */ /* 0x020fce0000004100 */
[----:B------:R-:W2:Y:S08]  /*3460*/  @P0 LDC R11, c[0x0][0x40c] ;  /* 0x00010300ff0b0b82 */ /* 0x000eb00000000800 */
[----:B------:R-:W3:Y:S01]  /*3470*/  @P0 LDC R15, c[0x0][0x40c] ;  /* 0x00010300ff0f0b82 */ /* 0x000ee20000000800 */
[----:B-1----:R-:W-:Y:S01]  /*3480*/  @P0 FMUL.FTZ R12, R12, R10 ;  /* 0x0000000a0c0c0220 */ /* 0x002fe20000410000 */
[----:B------:R-:W-:-:S06]  /*3490*/  HFMA2 R10, -RZ, RZ, 0, 0 ;  /* 0x00000000ff0a7431 */ /* 0x000fcc00000001ff */
[----:B------:R-:W1:Y:S01]  /*34a0*/  @P0 LDC R13, c[0x0][0x40c] ;  /* 0x00010300ff0d0b82 */ /* 0x000e620000000800 */
[----:B------:R-:W-:Y:S01]  /*34b0*/  @P0 FMUL.FTZ R10, R12, R117 ;  /* 0x000000750c0a0220 */ /* 0x000fe20000410000 */
[----:B------:R-:W-:-:S06]  /*34c0*/  @P0 HADD2.F32 R12, -RZ, R45.H0_H0 ;  /* 0x2000002dff0c0230 */ /* 0x000fcc0000004100 */
[----:B------:R-:W4:Y:S01]  /*34d0*/  @P0 LDC R14, c[0x0][0x40c] ;  /* 0x00010300ff0e0b82 */ /* 0x000f220000000800 */
[----:B--2---:R-:W-:Y:S01]  /*34e0*/  @P0 FMUL.FTZ R12, R12, R11 ;  /* 0x0000000b0c0c0220 */ /* 0x004fe20000410000 */
[----:B------:R-:W-:-:S03]  /*34f0*/  MOV R11, RZ ;  /* 0x000000ff000b7202 */ /* 0x000fc60000000f00 */
[----:B------:R-:W-:Y:S01]  /*3500*/  @P0 FMUL.FTZ R11, R12, R118 ;  /* 0x000000760c0b0220 */ /* 0x000fe20000410000 */
[----:B------:R-:W-:Y:S02]  /*3510*/  @P0 HADD2.F32 R12, -RZ, R45.H1_H1 ;  /* 0x3000002dff0c0230 */ /* 0x000fe40000004100 */
[----:B------:R-:W2:Y:S02]  /*3520*/  @P0 LDC R17, c[0x0][0x40c] ;  /* 0x00010300ff110b82 */ /* 0x000ea40000000800 */
[----:B0-----:R-:W-:Y:S01]  /*3530*/  F2FP.F16.F32.PACK_AB R129, RZ, R11 ;  /* 0x0000000bff81723e */ /* 0x001fe200000000ff */
[----:B---3--:R-:W-:Y:S01]  /*3540*/  @P0 FMUL.FTZ R15, R12, R15 ;  /* 0x0000000f0c0f0220 */ /* 0x008fe20000410000 */
[----:B------:R-:W-:-:S03]  /*3550*/  HFMA2 R12, -RZ, RZ, 0, 0 ;  /* 0x00000000ff0c7431 */ /* 0x000fc600000001ff */
[----:B------:R-:W-:Y:S01]  /*3560*/  @P0 FMUL.FTZ R12, R15, R119 ;  /* 0x000000770f0c0220 */ /* 0x000fe20000410000 */
[----:B------:R-:W-:-:S04]  /*3570*/  @P0 HADD2.F32 R15, -RZ, R46.H0_H0 ;  /* 0x2000002eff0f0230 */ /* 0x000fc80000004100 */
[----:B------:R-:W-:Y:S01]  /*3580*/  F2FP.F16.F32.PACK_AB R183, RZ, R12 ;  /* 0x0000000cffb7723e */ /* 0x000fe200000000ff */
[----:B-1----:R-:W-:Y:S01]  /*3590*/  @P0 FMUL.FTZ R16, R15, R13 ;  /* 0x0000000d0f100220 */ /* 0x002fe20000410000 */
[----:B------:R-:W-:Y:S01]  /*35a0*/  MOV R13, RZ ;  /* 0x000000ff000d7202 */ /* 0x000fe20000000f00 */
[----:B------:R-:W0:Y:S01]  /*35b0*/  @P0 LDC R15, c[0x0][0x40c] ;  /* 0x00010300ff0f0b82 */ /* 0x000e220000000800 */
[----:B------:R-:W-:Y:S01]  /*35c0*/  PRMT R129, R129, 0x5410, R183 ;  /* 0x0000541081817816 */ /* 0x000fe200000000b7 */
[----:B------:R-:W-:Y:S01]  /*35d0*/  @P0 FMUL.FTZ R13, R16, R112 ;  /* 0x00000070100d0220 */ /* 0x000fe20000410000 */
[----:B------:R-:W-:-:S04]  /*35e0*/  @P0 HADD2.F32 R16, -RZ, R46.H1_H1 ;  /* 0x3000002eff100230 */ /* 0x000fc80000004100 */
[----:B------:R-:W-:Y:S01]  /*35f0*/  F2FP.F16.F32.PACK_AB R130, RZ, R13 ;  /* 0x0000000dff82723e */ /* 0x000fe200000000ff */
[----:B----4-:R-:W-:Y:S01]  /*3600*/  @P0 FMUL.FTZ R16, R16, R14 ;  /* 0x0000000e10100220 */ /* 0x010fe20000410000 */
[----:B------:R-:W-:-:S03]  /*3610*/  HFMA2 R14, -RZ, RZ, 0, 0 ;  /* 0x00000000ff0e7431 */ /* 0x000fc600000001ff */
[----:B------:R-:W-:Y:S01]  /*3620*/  @P0 FMUL.FTZ R14, R16, R113 ;  /* 0x00000071100e0220 */ /* 0x000fe20000410000 */
[----:B------:R-:W-:-:S04]  /*3630*/  @P0 HADD2.F32 R16, -RZ, R47.H0_H0 ;  /* 0x2000002fff100230 */ /* 0x000fc80000004100 */
[----:B------:R-:W-:Y:S01]  /*3640*/  F2FP.F16.F32.PACK_AB R182, RZ, R14 ;  /* 0x0000000effb6723e */ /* 0x000fe200000000ff */
[----:B0-----:R-:W-:Y:S01]  /*3650*/  @P0 FMUL.FTZ R128, R16, R15 ;  /* 0x0000000f10800220 */ /* 0x001fe20000410000 */
[----:B------:R-:W-:Y:S01]  /*3660*/  MOV R15, RZ ;  /* 0x000000ff000f7202 */ /* 0x000fe20000000f00 */
[----:B------:R-:W0:Y:S01]  /*3670*/  @P0 LDC R16, c[0x0][0x40c] ;  /* 0x00010300ff100b82 */ /* 0x000e220000000800 */
[----:B------:R-:W-:Y:S01]  /*3680*/  PRMT R130, R130, 0x5410, R182 ;  /* 0x0000541082827816 */ /* 0x000fe200000000b6 */
[----:B------:R-:W-:Y:S01]  /*3690*/  @P0 FMUL.FTZ R15, R128, R114 ;  /* 0x00000072800f0220 */ /* 0x000fe20000410000 */
[----:B------:R-:W-:-:S04]  /*36a0*/  @P0 HADD2.F32 R128, -RZ, R47.H1_H1 ;  /* 0x3000002fff800230 */ /* 0x000fc80000004100 */
[----:B------:R-:W-:Y:S01]  /*36b0*/  F2FP.F16.F32.PACK_AB R131, RZ, R15 ;  /* 0x0000000fff83723e */ /* 0x000fe200000000ff */
[----:B--2---:R-:W-:Y:S01]  /*36c0*/  @P0 FMUL.FTZ R128, R128, R17 ;  /* 0x0000001180800220 */ /* 0x004fe20000410000 */
[----:B------:R-:W-:-:S03]  /*36d0*/  HFMA2 R17, -RZ, RZ, 0, 0 ;  /* 0x00000000ff117431 */ /* 0x000fc600000001ff */
[----:B------:R-:W-:Y:S01]  /*36e0*/  @P0 FMUL.FTZ R17, R128, R115 ;  /* 0x0000007380110220 */ /* 0x000fe20000410000 */
[----:B------:R-:W-:-:S04]  /*36f0*/  @P0 HADD2.F32 R128, -RZ, R44.H0_H0 ;  /* 0x2000002cff800230 */ /* 0x000fc80000004100 */
[----:B------:R-:W-:Y:S01]  /*3700*/  F2FP.F16.F32.PACK_AB R179, RZ, R17 ;  /* 0x00000011ffb3723e */ /* 0x000fe200000000ff */
[----:B0-----:R-:W-:Y:S01]  /*3710*/  @P0 FMUL.FTZ R128, R128, R16 ;  /* 0x0000001080800220 */ /* 0x001fe20000410000 */
[----:B------:R-:W-:Y:S02]  /*3720*/  MOV R16, RZ ;  /* 0x000000ff00107202 */ /* 0x000fe40000000f00 */
[----:B------:R-:W-:Y:S01]  /*3730*/  PRMT R131, R131, 0x5410, R179 ;  /* 0x0000541083837816 */ /* 0x000fe200000000b3 */
[----:B------:R-:W-:Y:S01]  /*3740*/  @P0 FMUL.FTZ R16, R128, R116 ;  /* 0x0000007480100220 */ /* 0x000fe20000410000 */
[----:B------:R-:W-:-:S04]  /*3750*/  F2FP.F16.F32.PACK_AB R128, RZ, R10 ;  /* 0x0000000aff80723e */ /* 0x000fc800000000ff */
[----:B------:R-:W-:-:S04]  /*3760*/  F2FP.F16.F32.PACK_AB R178, RZ, R16 ;  /* 0x00000010ffb2723e */ /* 0x000fc800000000ff */
[----:B------:R-:W-:-:S07]  /*3770*/  PRMT R128, R178, 0x5410, R128 ;  /* 0x00005410b2807816 */ /* 0x000fce0000000080 */
.L_x_44227:
[----:B------:R-:W0:Y:S01]  /*3780*/  LDC.64 R178, c[0x0][0x3a8] ;  /* 0x0000ea00ffb27b82 */ /* 0x000e220000000a00 */
[----:B------:R-:W-:Y:S01]  /*3790*/  IADD3 R181, PT, PT, R181, 0x20, RZ ;  /* 0x00000020b5b57810 */ /* 0x000fe20007ffe0ff */
[C---:B0-----:R-:W-:Y:S01]  /*37a0*/  IMAD.WIDE.U32 R178, R177.reuse, 0x10, R178 ;  /* 0x00000010b1b27825 */ /* 0x041fe200078e00b2 */
[----:B------:R-:W-:-:S04]  /*37b0*/  IADD3 R177, PT, PT, R177, 0x20, RZ ;  /* 0x00000020b1b17810 */ /* 0x000fc80007ffe0ff */
[----:B------:R1:W-:Y:S03]  /*37c0*/  STG.E.128 desc[UR6][R178.64], R128 ;  /* 0x00000080b2007986 */ /* 0x0003e6000c101d06 */
.L_x_44225:
[----:B------:R-:W-:Y:S05]  /*37d0*/  BSYNC.RECONVERGENT B0 ;  /* 0x0000000000007941 */ /* 0x000fea0003800200 */
.L_x_44224:
        /* <DEDUP_REMOVED lines=14> */
[----:B------:R-:W-:Y:S01]  /*38c0*/  ISETP.GT.AND P1, PT, R180, RZ, PT ;  /* 0x000000ffb400720c */ /* 0x000fe20003f24270 */
[----:B-----5:R-:W-:-:S12]  /*38d0*/  HADD2.F32 R19, -RZ, R40.H1_H1 ;  /* 0x30000028ff137230 */ /* 0x020fd80000004100 */
[----:B--2---:R-:W2:Y:S01]  /*38e0*/  @P1 LDC R20, c[0x0][0x40c] ;  /* 0x00010300ff141b82 */ /* 0x004ea20000000800 */
[----:B------:R-:W-:Y:S02]  /*38f0*/  @P1 HADD2.F32 R21, -RZ, R44.H1_H1 ;  /* 0x3000002cff151230 */ /* 0x000fe40000004100 */
[--C-:B------:R-:W-:Y:S02]  /*3900*/  @P1 HADD2.F32 R23, -RZ, R45.reuse.H0_H0 ;  /* 0x2000002dff171230 */ /* 0x100fe40000004100 */
[----:B------:R-:W-:Y:S02]  /*3910*/  @P1 HADD2.F32 R24, -RZ, R45.H1_H1 ;  /* 0x3000002dff181230 */ /* 0x000fe40000004100 */
[----:B------:R-:W-:Y:S01]  /*3920*/  @P1 HADD2.F32 R25, -RZ, R46.H0_H0 ;  /* 0x2000002eff191230 */ /* 0x000fe20000004100 */
[----:B------:R-:W3:Y:S01]  /*3930*/  @P1 LDC R22, c[0x0][0x40c] ;  /* 0x00010300ff161b82 */ /* 0x000ee20000000800 */
[----:B01----:R-:W-:Y:S02]  /*3940*/  @P1 HADD2.F32 R128, -RZ, R47.H0_H0 ;  /* 0x2000002fff801230 */ /* 0x003fe40000004100 */
[----:B------:R-:W-:-:S05]  /*3950*/  @P1 HADD2.F32 R129, -RZ, R44.H0_H0 ;  /* 0x2000002cff811230 */ /* 0x000fca0000004100 */
[----:B------:R-:W0:Y:S01]  /*3960*/  @P1 LDC R26, c[0x0][0x40c] ;  /* 0x00010300ff1a1b82 */ /* 0x000e220000000800 */
[----:B--2---:R-:W-:-:S07]  /*3970*/  @P1 FMUL.FTZ R20, R21, R20 ;  /* 0x0000001415141220 */ /* 0x004fce0000410000 */
[----:B------:R-:W1:Y:S01]  /*3980*/  @P1 LDC R21, c[0x0][0x40c] ;  /* 0x00010300ff151b82 */ /* 0x000e620000000800 */
[----:B------:R-:W-:Y:S01]  /*3990*/  @P1 FFMA.FTZ R19, R20, R109, R19 ;  /* 0x0000006d14131223 */ /* 0x000fe20000010013 */
[--C-:B------:R-:W-:Y:S02]  /*39a0*/  HADD2.F32 R20, -RZ, R41.reuse.H0_H0 ;  /* 0x20000029ff147230 */ /* 0x100fe40000004100 */
[----:B---3--:R-:W-:Y:S01]  /*39b0*/  @P1 FMUL.FTZ R22, R23, R22 ;  /* 0x0000001617161220 */ /* 0x008fe20000410000 */
        /* <DEDUP_REMOVED lines=42> */
.L_x_44230:
[----:B------:R-:W3:Y:S01]  /*3c60*/  @P0 LDC R19, c[0x0][0x40c] ;  /* 0x00010300ff130b82 */ /* 0x000ee20000000800 */
[----:B--2--5:R-:W-:Y:S02]  /*3c70*/  @P0 HADD2.F32 R20, -RZ, R44.H1_H1 ;  /* 0x3000002cff140230 */ /* 0x024fe40000004100 */
[----:B------:R-:W-:-:S05]  /*3c80*/  @P0 HADD2.F32 R25, -RZ, R46.H0_H0 ;  /* 0x2000002eff190230 */ /* 0x000fca0000004100 */
[----:B------:R-:W2:Y:S08]  /*3c90*/  @P0 LDC R23, c[0x0][0x40c] ;  /* 0x00010300ff170b82 */ /* 0x000eb00000000800 */
[----:B------:R-:W4:Y:S01]  /*3ca0*/  @P0 LDC R21, c[0x0][0x40c] ;  /* 0x00010300ff150b82 */ /* 0x000f220000000800 */
[----:B---3--:R-:W-:Y:S01]  /*3cb0*/  @P0 FMUL.FTZ R20, R20, R19 ;  /* 0x0000001314140220 */ /* 0x008fe20000410000 */
[----:B------:R-:W-:-:S06]  /*3cc0*/  HFMA2 R19, -RZ, RZ, 0, 0 ;  /* 0x00000000ff137431 */ /* 0x000fcc00000001ff */
[----:B------:R-:W3:Y:S01]  /*3cd0*/  @P0 LDC R22, c[0x0][0x40c] ;  /* 0x00010300ff160b82 */ /* 0x000ee20000000800 */
[----:B------:R-:W-:Y:S01]  /*3ce0*/  @P0 FMUL.FTZ R19, R20, R109 ;  /* 0x0000006d14130220 */ /* 0x000fe20000410000 */
[----:B------:R-:W-:-:S06]  /*3cf0*/  @P0 HADD2.F32 R20, -RZ, R45.H0_H0 ;  /* 0x2000002dff140230 */ /* 0x000fcc0000004100 */
[----:B------:R-:W3:Y:S01]  /*3d00*/  @P0 LDC R26, c[0x0][0x40c] ;  /* 0x00010300ff1a0b82 */ /* 0x000ee20000000800 */
[----:B--2---:R-:W-:Y:S01]  /*3d10*/  @P0 FMUL.FTZ R23, R20, R23 ;  /* 0x0000001714170220 */ /* 0x004fe20000410000 */
[----:B------:R-:W-:-:S03]  /*3d20*/  MOV R20, RZ ;  /* 0x000000ff00147202 */ /* 0x000fc60000000f00 */
[----:B------:R-:W-:Y:S01]  /*3d30*/  @P0 FMUL.FTZ R20, R23, R110 ;  /* 0x0000006e17140220 */ /* 0x000fe20000410000 */
[----:B------:R-:W-:-:S04]  /*3d40*/  @P0 HADD2.F32 R23, -RZ, R45.H1_H1 ;  /* 0x3000002dff170230 */ /* 0x000fc80000004100 */
[----:B01----:R-:W-:Y:S01]  /*3d50*/  F2FP.F16.F32.PACK_AB R129, RZ, R20 ;  /* 0x00000014ff81723e */ /* 0x003fe200000000ff */
[----:B----4-:R-:W-:Y:S01]  /*3d60*/  @P0 FMUL.FTZ R24, R23, R21 ;  /* 0x0000001517180220 */ /* 0x010fe20000410000 */
[----:B------:R-:W-:Y:S01]  /*3d70*/  HFMA2 R21, -RZ, RZ, 0, 0 ;  /* 0x00000000ff157431 */ /* 0x000fe200000001ff */
[----:B------:R-:W0:Y:S01]  /*3d80*/  @P0 LDC R23, c[0x0][0x40c] ;  /* 0x00010300ff170b82 */ /* 0x000e220000000800 */
[----:B---3--:R-:W-:Y:S01]  /*3d90*/  @P0 FMUL.FTZ R25, R25, R22 ;  /* 0x0000001619190220 */ /* 0x008fe20000410000 */
[----:B------:R-:W-:Y:S01]  /*3da0*/  MOV R22, RZ ;  /* 0x000000ff00167202 */ /* 0x000fe20000000f00 */
[----:B------:R-:W-:Y:S02]  /*3db0*/  @P0 FMUL.FTZ R21, R24, R111 ;  /* 0x0000006f18150220 */ /* 0x000fe40000410000 */
[----:B------:R-:W-:Y:S01]  /*3dc0*/  @P0 FMUL.FTZ R22, R25, R104 ;  /* 0x0000006819160220 */ /* 0x000fe20000410000 */
[----:B------:R-:W-:Y:S02]  /*3dd0*/  @P0 HADD2.F32 R25, -RZ, R46.H1_H1 ;  /* 0x3000002eff190230 */ /* 0x000fe40000004100 */
[----:B------:R-:W1:Y:S01]  /*3de0*/  @P0 LDC R24, c[0x0][0x40c] ;  /* 0x00010300ff180b82 */ /* 0x000e620000000800 */
[----:B------:R-:W-:-:S02]  /*3df0*/  F2FP.F16.F32.PACK_AB R183, RZ, R21 ;  /* 0x00000015ffb7723e */ /* 0x000fc400000000ff */
[----:B------:R-:W-:Y:S02]  /*3e00*/  F2FP.F16.F32.PACK_AB R130, RZ, R22 ;  /* 0x00000016ff82723e */ /* 0x000fe400000000ff */
[----:B------:R-:W-:Y:S01]  /*3e10*/  PRMT R129, R129, 0x5410, R183 ;  /* 0x0000541081817816 */ /* 0x000fe200000000b7 */
[----:B0-----:R-:W-:Y:S01]  /*3e20*/  @P0 FMUL.FTZ R25, R25, R23 ;  /* 0x0000001719190220 */ /* 0x001fe20000410000 */
        /* <DEDUP_REMOVED lines=11> */
[----:B------:R-:W-:Y:S01]  /*3ee0*/  @P0 FMUL.FTZ R128, R128, R26 ;  /* 0x0000001a80800220 */ /* 0x000fe20000410000 */
        /* <DEDUP_REMOVED lines=11> */
.L_x_44231:
[----:B------:R-:W0:Y:S01]  /*3fa0*/  LDC.64 R178, c[0x0][0x3a8] ;  /* 0x0000ea00ffb27b82 */ /* 0x000e220000000a00 */
[----:B------:R-:W-:Y:S01]  /*3fb0*/  IADD3 R181, PT, PT, R181, 0x20, RZ ;  /* 0x00000020b5b57810 */ /* 0x000fe20007ffe0ff */
[C---:B0-----:R-:W-:Y:S01]  /*3fc0*/  IMAD.WIDE.U32 R178, R177.reuse, 0x10, R178 ;  /* 0x00000010b1b27825 */ /* 0x041fe200078e00b2 */
[----:B------:R-:W-:-:S04]  /*3fd0*/  IADD3 R177, PT, PT, R177, 0x20, RZ ;  /* 0x00000020b1b17810 */ /* 0x000fc80007ffe0ff */
[----:B------:R2:W-:Y:S03]  /*3fe0*/  STG.E.128 desc[UR6][R178.64], R128 ;  /* 0x00000080b2007986 */ /* 0x0005e6000c101d06 */
.L_x_44229:
[----:B------:R-:W-:Y:S05]  /*3ff0*/  BSYNC.RECONVERGENT B0 ;  /* 0x0000000000007941 */ /* 0x000fea0003800200 */
.L_x_44228:
        /* <DEDUP_REMOVED lines=14> */
[----:B------:R-:W-:Y:S01]  /*40e0*/  ISETP.GT.AND P1, PT, R180, RZ, PT ;  /* 0x000000ffb400720c */ /* 0x000fe20003f24270 */
[----:B-----5:R-:W-:-:S12]  /*40f0*/  HADD2.F32 R27, -RZ, R40.H1_H1 ;  /* 0x30000028ff1b7230 */ /* 0x020fd80000004100 */
[----:B---3--:R-:W3:Y:S01]  /*4100*/  @P1 LDC R28, c[0x0][0x40c] ;  /* 0x00010300ff1c1b82 */ /* 0x008ee20000000800 */
[----:B------:R-:W-:Y:S02]  /*4110*/  @P1 HADD2.F32 R29, -RZ, R44.H1_H1 ;  /* 0x3000002cff1d1230 */ /* 0x000fe40000004100 */
[--C-:B------:R-:W-:Y:S02]  /*4120*/  @P1 HADD2.F32 R31, -RZ, R45.reuse.H0_H0 ;  /* 0x2000002dff1f1230 */ /* 0x100fe40000004100 */
[----:B------:R-:W-:Y:S02]  /*4130*/  @P1 HADD2.F32 R32, -RZ, R45.H1_H1 ;  /* 0x3000002dff201230 */ /* 0x000fe40000004100 */
[----:B------:R-:W-:Y:S01]  /*4140*/  @P1 HADD2.F32 R33, -RZ, R46.H0_H0 ;  /* 0x2000002eff211230 */ /* 0x000fe20000004100 */
[----:B------:R-:W4:Y:S01]  /*4150*/  @P1 LDC R30, c[0x0][0x40c] ;  /* 0x00010300ff1e1b82 */ /* 0x000f220000000800 */
[----:B012---:R-:W-:Y:S02]  /*4160*/  @P1 HADD2.F32 R128, -RZ, R47.H0_H0 ;  /* 0x2000002fff801230 */ /* 0x007fe40000004100 */
[----:B------:R-:W-:-:S05]  /*4170*/  @P1 HADD2.F32 R129, -RZ, R44.H0_H0 ;  /* 0x2000002cff811230 */ /* 0x000fca0000004100 */
[----:B------:R-:W0:Y:S01]  /*4180*/  @P1 LDC R34, c[0x0][0x40c] ;  /* 0x00010300ff221b82 */ /* 0x000e220000000800 */
[----:B---3--:R-:W-:-:S07]  /*4190*/  @P1 FMUL.FTZ R28, R29, R28 ;  /* 0x0000001c1d1c1220 */ /* 0x008fce0000410000 */
[----:B------:R-:W1:Y:S01]  /*41a0*/  @P1 LDC R29, c[0x0][0x40c] ;  /* 0x00010300ff1d1b82 */ /* 0x000e620000000800 */
[----:B------:R-:W-:Y:S01]  /*41b0*/  @P1 FFMA.FTZ R27, R28, R101, R27 ;  /* 0x000000651c1b1223 */ /* 0x000fe2000001001b */
[--C-:B------:R-:W-:Y:S02]  /*41c0*/  HADD2.F32 R28, -RZ, R41.reuse.H0_H0 ;  /* 0x20000029ff1c7230 */ /* 0x100fe40000004100 */
[----:B----4-:R-:W-:Y:S01]  /*41d0*/  @P1 FMUL.FTZ R30, R31, R30 ;  /* 0x0000001e1f1e1220 */ /* 0x010fe20000410000 */
        /* <DEDUP_REMOVED lines=42> */
.L_x_44234:
[----:B------:R-:W4:Y:S01]  /*4480*/  @P0 LDC R27, c[0x0][0x40c] ;  /* 0x00010300ff1b0b82 */ /* 0x000f220000000800 */
[----:B---3-5:R-:W-:Y:S02]  /*4490*/  @P0 HADD2.F32 R28, -RZ, R44.H1_H1 ;  /* 0x3000002cff1c0230 */ /* 0x028fe40000004100 */
[----:B------:R-:W-:-:S05]  /*44a0*/  @P0 HADD2.F32 R33, -RZ, R46.H0_H0 ;  /* 0x2000002eff210230 */ /* 0x000fca0000004100 */
[----:B------:R-:W3:Y:S08]  /*44b0*/  @P0 LDC R31, c[0x0][0x40c] ;  /* 0x00010300ff1f0b82 */ /* 0x000ef00000000800 */
[----:B------:R-:W0:Y:S01]  /*44c0*/  @P0 LDC R29, c[0x0][0x40c] ;  /* 0x00010300ff1d0b82 */ /* 0x000e220000000800 */
[----:B----4-:R-:W-:Y:S01]  /*44d0*/  @P0 FMUL.FTZ R28, R28, R27 ;  /* 0x0000001b1c1c0220 */ /* 0x010fe20000410000 */
[----:B------:R-:W-:-:S06]  /*44e0*/  HFMA2 R27, -RZ, RZ, 0, 0 ;  /* 0x00000000ff1b7431 */ /* 0x000fcc00000001ff */
[----:B------:R-:W4:Y:S01]  /*44f0*/  @P0 LDC R30, c[0x0][0x40c] ;  /* 0x00010300ff1e0b82 */ /* 0x000f220000000800 */
[----:B------:R-:W-:Y:S01]  /*4500*/  @P0 FMUL.FTZ R27, R28, R101 ;  /* 0x000000651c1b0220 */ /* 0x000fe20000410000 */
[----:B------:R-:W-:-:S06]  /*4510*/  @P0 HADD2.F32 R28, -RZ, R45.H0_H0 ;  /* 0x2000002dff1c0230 */ /* 0x000fcc0000004100 */
[----:B------:R-:W4:Y:S01]  /*4520*/  @P0 LDC R34, c[0x0][0x40c] ;  /* 0x00010300ff220b82 */ /* 0x000f220000000800 */
[----:B---3--:R-:W-:Y:S01]  /*4530*/  @P0 FMUL.FTZ R31, R28, R31 ;  /* 0x0000001f1c1f0220 */ /* 0x008fe20000410000 */
[----:B------:R-:W-:-:S03]  /*4540*/  MOV R28, RZ ;  /* 0x000000ff001c7202 */ /* 0x000fc60000000f00 */
[----:B------:R-:W-:Y:S01]  /*4550*/  @P0 FMUL.FTZ R28, R31, R102 ;  /* 0x000000661f1c0220 */ /* 0x000fe20000410000 */
[----:B------:R-:W-:-:S04]  /*4560*/  @P0 HADD2.F32 R31, -RZ, R45.H1_H1 ;  /* 0x3000002dff1f0230 */ /* 0x000fc80000004100 */
[----:B012---:R-:W-:Y:S01]  /*4570*/  F2FP.F16.F32.PACK_AB R129, RZ, R28 ;  /* 0x0000001cff81723e */ /* 0x007fe200000000ff */
[----:B------:R-:W-:Y:S01]  /*4580*/  @P0 FMUL.FTZ R32, R31, R29 ;  /* 0x0000001d1f200220 */ /* 0x000fe20000410000 */
[----:B------:R-:W-:Y:S01]  /*4590*/  HFMA2 R29, -RZ, RZ, 0, 0 ;  /* 0x00000000ff1d7431 */ /* 0x000fe200000001ff */
[----:B------:R-:W0:Y:S01]  /*45a0*/  @P0 LDC R31, c[0x0][0x40c] ;  /* 0x00010300ff1f0b82 */ /* 0x000e220000000800 */
[----:B----4-:R-:W-:Y:S01]  /*45b0*/  @P0 FMUL.FTZ R33, R33, R30 ;  /* 0x0000001e21210220 */ /* 0x010fe20000410000 */
        /* <DEDUP_REMOVED lines=32> */
.L_x_44235:
[----:B------:R-:W0:Y:S01]  /*47c0*/  LDC.64 R178, c[0x0][0x3a8] ;  /* 0x0000ea00ffb27b82 */ /* 0x000e220000000a00 */
[----:B------:R-:W-:Y:S01]  /*47d0*/  IADD3 R181, PT, PT, R181, 0x20, RZ ;  /* 0x00000020b5b57810 */ /* 0x000fe20007ffe0ff */
[C---:B0-----:R-:W-:Y:S01]  /*47e0*/  IMAD.WIDE.U32 R178, R177.reuse, 0x10, R178 ;  /* 0x00000010b1b27825 */ /* 0x041fe200078e00b2 */
[----:B------:R-:W-:-:S04]  /*47f0*/  IADD3 R177, PT, PT, R177, 0x20, RZ ;  /* 0x00000020b1b17810 */ /* 0x000fc80007ffe0ff */
[----:B------:R3:W-:Y:S03]  /*4800*/  STG.E.128 desc[UR6][R178.64], R128 ;  /* 0x00000080b2007986 */ /* 0x0007e6000c101d06 */
.L_x_44233:
[----:B------:R-:W-:Y:S05]  /*4810*/  BSYNC.RECONVERGENT B0 ;  /* 0x0000000000007941 */ /* 0x000fea0003800200 */
.L_x_44232:
        /* <DEDUP_REMOVED lines=14> */
[----:B------:R-:W-:Y:S01]  /*4900*/  ISETP.GT.AND P1, PT, R180, RZ, PT ;  /* 0x000000ffb400720c */ /* 0x000fe20003f24270 */
[----:B-----5:R-:W-:-:S12]  /*4910*/  HADD2.F32 R35, -RZ, R40.H1_H1 ;  /* 0x30000028ff237230 */ /* 0x020fd80000004100 */
[----:B----4-:R-:W4:Y:S01]  /*4920*/  @P1 LDC R36, c[0x0][0x40c] ;  /* 0x00010300ff241b82 */ /* 0x010f220000000800 */
[----:B------:R-:W-:Y:S02]  /*4930*/  @P1 HADD2.F32 R37, -RZ, R44.H1_H1 ;  /* 0x3000002cff251230 */ /* 0x000fe40000004100 */
[--C-:B------:R-:W-:Y:S02]  /*4940*/  @P1 HADD2.F32 R39, -RZ, R45.reuse.H0_H0 ;  /* 0x2000002dff271230 */ /* 0x100fe40000004100 */
[----:B0123--:R-:W-:Y:S02]  /*4950*/  @P1 HADD2.F32 R128, -RZ, R45.H1_H1 ;  /* 0x3000002dff801230 */ /* 0x00ffe40000004100 */
[----:B------:R-:W-:Y:S01]  /*4960*/  @P1 HADD2.F32 R129, -RZ, R46.H0_H0 ;  /* 0x2000002eff811230 */ /* 0x000fe20000004100 */
[----:B------:R-:W0:Y:S01]  /*4970*/  @P1 LDC R38, c[0x0][0x40c] ;  /* 0x00010300ff261b82 */ /* 0x000e220000000800 */
[----:B------:R-:W-:-:S07]  /*4980*/  @P1 HADD2.F32 R131, -RZ, R47.H0_H0 ;  /* 0x2000002fff831230 */ /* 0x000fce0000004100 */
[----:B------:R-:W1:Y:S01]  /*4990*/  @P1 LDC R130, c[0x0][0x40c] ;  /* 0x00010300ff821b82 */ /* 0x000e620000000800 */
[----:B----4-:R-:W-:-:S07]  /*49a0*/  @P1 FMUL.FTZ R36, R37, R36 ;  /* 0x0000002425241220 */ /* 0x010fce0000410000 */
[----:B------:R-:W2:Y:S01]  /*49b0*/  @P1 LDC R37, c[0x0][0x40c] ;  /* 0x00010300ff251b82 */ /* 0x000ea20000000800 */
[----:B------:R-:W-:Y:S01]  /*49c0*/  @P1 FFMA.FTZ R35, R36, R93, R35 ;  /* 0x0000005d24231223 */ /* 0x000fe20000010023 */
[--C-:B------:R-:W-:Y:S02]  /*49d0*/  HADD2.F32 R36, -RZ, R41.reuse.H0_H0 ;  /* 0x20000029ff247230 */ /* 0x100fe40000004100 */
[----:B0-----:R-:W-:Y:S01]  /*49e0*/  @P1 FMUL.FTZ R38, R39, R38 ;  /* 0x0000002627261220 */ /* 0x001fe20000410000 */
[----:B------:R-:W-:-:S03]  /*49f0*/  HADD2.F32 R39, -RZ, R41.H1_H1 ;  /* 0x30000029ff277230 */ /* 0x000fc60000004100 */
[----:B------:R-:W-:Y:S02]  /*4a00*/  @P1 FFMA.FTZ R36, R38, R94, R36 ;  /* 0x0000005e26241223 */ /* 0x000fe40000010024 */
[----:B------:R-:W0:Y:S01]  /*4a10*/  @P1 LDC R38, c[0x0][0x40c] ;  /* 0x00010300ff261b82 */ /* 0x000e220000000800 */
[----:B-1----:R-:W-:Y:S01]  /*4a20*/  @P1 FMUL.FTZ R130, R131, R130 ;  /* 0x0000008283821220 */ /* 0x002fe20000410000 */
[----:B------:R-:W-:Y:S02]  /*4a30*/  @P1 HADD2.F32 R131, -RZ, R44.H0_H0 ;  /* 0x2000002cff831230 */ /* 0x000fe40000004100 */
[----:B--2---:R-:W-:Y:S01]  /*4a40*/  @P1 FMUL.FTZ R128, R128, R37 ;  /* 0x0000002580801220 */ /* 0x004fe20000410000 */
[----:B------:R-:W-:-:S03]  /*4a50*/  @!P1 MOV R37, R39 ;  /* 0x0000002700259202 */ /* 0x000fc60000000f00 */
[----:B------:R-:W-:Y:S01]  /*4a60*/  @P1 FFMA.FTZ R37, R128, R95, R39 ;  /* 0x0000005f80251223 */ /* 0x000fe20000010027 */
[----:B------:R-:W-:Y:S01]  /*4a70*/  HADD2.F32 R39, -RZ, R42.H0_H0 ;  /* 0x2000002aff277230 */ /* 0x000fe20000004100 */
[----:B------:R-:W1:Y:S03]  /*4a80*/  @P1 LDC R128, c[0x0][0x40c] ;  /* 0x00010300ff801b82 */ /* 0x000e660000000800 */
[----:B------:R-:W-:Y:S01]  /*4a90*/  F2FP.F16.F32.PACK_AB R183, RZ, R37 ;  /* 0x00000025ffb7723e */ /* 0x000fe200000000ff */
[----:B0-----:R-:W-:Y:S01]  /*4aa0*/  @P1 FMUL.FTZ R129, R129, R38 ;  /* 0x0000002681811220 */ /* 0x001fe20000410000 */
[----:B------:R-:W-:-:S03]  /*4ab0*/  @!P1 MOV R38, R39 ;  /* 0x0000002700269202 */ /* 0x000fc60000000f00 */
[----:B------:R-:W-:Y:S01]  /*4ac0*/  @P1 FFMA.FTZ R38, R129, R88, R39 ;  /* 0x0000005881261223 */ /* 0x000fe20000010027 */
[----:B------:R-:W-:Y:S02]  /*4ad0*/  @P1 HADD2.F32 R129, -RZ, R46.H1_H1 ;  /* 0x3000002eff811230 */ /* 0x000fe40000004100 */
[----:B------:R-:W-:-:S03]  /*4ae0*/  HADD2.F32 R39, -RZ, R42.H1_H1 ;  /* 0x3000002aff277230 */ /* 0x000fc60000004100 */
[----:B-1----:R-:W-:Y:S02]  /*4af0*/  @P1 FMUL.FTZ R128, R129, R128 ;  /* 0x0000008081801220 */ /* 0x002fe40000410000 */
[----:B------:R-:W0:Y:S02]  /*4b00*/  @P1 LDC R129, c[0x0][0x40c] ;  /* 0x00010300ff811b82 */ /* 0x000e240000000800 */
[----:B------:R-:W-:Y:S01]  /*4b10*/  @P1 FFMA.FTZ R39, R128, R89, R39 ;  /* 0x0000005980271223 */ /* 0x000fe20000010027 */
[----:B------:R-:W-:-:S04]  /*4b20*/  HADD2.F32 R128, -RZ, R43.H0_H0 ;  /* 0x2000002bff807230 */ /* 0x000fc80000004100 */
[----:B------:R-:W-:Y:S02]  /*4b30*/  F2FP.F16.F32.PACK_AB R182, RZ, R39 ;  /* 0x00000027ffb6723e */ /* 0x000fe400000000ff */
[----:B------:R-:W-:Y:S01]  /*4b40*/  @!P1 MOV R132, R128 ;  /* 0x0000008000849202 */ /* 0x000fe20000000f00 */
[----:B------:R-:W-:Y:S01]  /*4b50*/  @P1 FFMA.FTZ R132, R130, R90, R128 ;  /* 0x0000005a82841223 */ /* 0x000fe20000010080 */
[----:B------:R-:W-:Y:S01]  /*4b60*/  HADD2.F32 R130, -RZ, R40.H0_H0 ;  /* 0x20000028ff827230 */ /* 0x000fe20000004100 */
[----:B------:R-:W1:Y:S03]  /*4b70*/  @P1 LDC R128, c[0x0][0x40c] ;  /* 0x00010300ff801b82 */ /* 0x000e660000000800 */
[----:B------:R-:W-:Y:S02]  /*4b80*/  F2FP.F16.F32.PACK_AB R178, RZ, R132 ;  /* 0x00000084ffb2723e */ /* 0x000fe400000000ff */
[----:B------:R-:W-:Y:S01]  /*4b90*/  @!P1 MOV R133, R130 ;  /* 0x0000008200859202 */ /* 0x000fe20000000f00 */
[----:B0-----:R-:W-:-:S04]  /*4ba0*/  @P1 FMUL.FTZ R129, R131, R129 ;  /* 0x0000008183811220 */ /* 0x001fc80000410000 */
[----:B------:R-:W-:Y:S01]  /*4bb0*/  @P1 FFMA.FTZ R133, R129, R92, R130 ;  /* 0x0000005c81851223 */ /* 0x000fe20000010082 */
[----:B------:R-:W-:Y:S02]  /*4bc0*/  @P1 HADD2.F32 R130, -RZ, R47.H1_H1 ;  /* 0x3000002fff821230 */ /* 0x000fe40000004100 */
[----:B------:R-:W-:Y:S02]  /*4bd0*/  HADD2.F32 R129, -RZ, R43.H1_H1 ;  /* 0x3000002bff817230 */ /* 0x000fe40000004100 */
[----:B------:R-:W-:Y:S01]  /*4be0*/  F2FP.F16.F32.PACK_AB R179, RZ, R133 ;  /* 0x00000085ffb3723e */ /* 0x000fe200000000ff */
[----:B-1----:R-:W-:Y:S02]  /*4bf0*/  @P1 FMUL.FTZ R128, R130, R128 ;  /* 0x0000008082801220 */ /* 0x002fe40000410000 */
[----:B------:R-:W-:Y:S02]  /*4c00*/  @!P1 MOV R134, R129 ;  /* 0x0000008100869202 */ /* 0x000fe40000000f00 */
        /* <DEDUP_REMOVED lines=10> */
.L_x_44238:
[----:B------:R-:W0:Y:S01]  /*4cb0*/  @P0 LDC R35, c[0x0][0x40c] ;  /* 0x00010300ff230b82 */ /* 0x000e220000000800 */
[----:B----45:R-:W-:Y:S01]  /*4cc0*/  @P0 HADD2.F32 R36, -RZ, R44.H1_H1 ;  /* 0x3000002cff240230 */ /* 0x030fe20000004100 */
[----:B------:R-:W-:Y:S02]  /*4cd0*/  CS2R R132, SRZ ;  /* 0x0000000000847805 */ /* 0x000fe4000001ff00 */
[----:B------:R-:W-:-:S04]  /*4ce0*/  MOV R134, RZ ;  /* 0x000000ff00867202 */ /* 0x000fc80000000f00 */
[----:B------:R-:W4:Y:S08]  /*4cf0*/  @P0 LDC R39, c[0x0][0x40c] ;  /* 0x00010300ff270b82 */ /* 0x000f300000000800 */
[----:B------:R-:W4:Y:S01]  /*4d00*/  @P0 LDC R37, c[0x0][0x40c] ;  /* 0x00010300ff250b82 */ /* 0x000f220000000800 */
[----:B0-----:R-:W-:Y:S01]  /*4d10*/  @P0 FMUL.FTZ R36, R36, R35 ;  /* 0x0000002324240220 */ /* 0x001fe20000410000 */
[----:B------:R-:W-:-:S06]  /*4d20*/  HFMA2 R35, -RZ, RZ, 0, 0 ;  /* 0x00000000ff237431 */ /* 0x000fcc00000001ff */
[----:B------:R-:W0:Y:S01]  /*4d30*/  @P0 LDC R38, c[0x0][0x40c] ;  /* 0x00010300ff260b82 */ /* 0x000e220000000800 */
[----:B------:R-:W-:Y:S01]  /*4d40*/  @P0 FMUL.FTZ R35, R36, R93 ;  /* 0x0000005d24230220 */ /* 0x000fe20000410000 */
[----:B------:R-:W-:-:S06]  /*4d50*/  @P0 HADD2.F32 R36, -RZ, R45.H0_H0 ;  /* 0x2000002dff240230 */ /* 0x000fcc0000004100 */
[----:B-123--:R-:W1:Y:S01]  /*4d60*/  @P0 LDC R130, c[0x0][0x40c] ;  /* 0x00010300ff820b82 */ /* 0x00ee620000000800 */
[----:B----4-:R-:W-:Y:S01]  /*4d70*/  @P0 FMUL.FTZ R39, R36, R39 ;  /* 0x0000002724270220 */ /* 0x010fe20000410000 */
[----:B------:R-:W-:-:S03]  /*4d80*/  MOV R36, RZ ;  /* 0x000000ff00247202 */ /* 0x000fc60000000f00 */
[----:B------:R-:W-:Y:S01]  /*4d90*/  @P0 FMUL.FTZ R36, R39, R94 ;  /* 0x0000005e27240220 */ /* 0x000fe20000410000 */
[----:B------:R-:W-:Y:S02]  /*4da0*/  @P0 HADD2.F32 R39, -RZ, R45.H1_H1 ;  /* 0x3000002dff270230 */ /* 0x000fe40000004100 */
[----:B------:R-:W2:Y:S03]  /*4db0*/  @P0 LDC R129, c[0x0][0x40c] ;  /* 0x00010300ff810b82 */ /* 0x000ea60000000800 */
[----:B------:R-:W-:Y:S01]  /*4dc0*/  @P0 FMUL.FTZ R128, R39, R37 ;  /* 0x0000002527800220 */ /* 0x000fe20000410000 */
[----:B------:R-:W-:-:S04]  /*4dd0*/  HFMA2 R37, -RZ, RZ, 0, 0 ;  /* 0x00000000ff257431 */ /* 0x000fc800000001ff */
[----:B------:R-:W3:Y:S01]  /*4de0*/  @P0 LDC R39, c[0x0][0x40c] ;  /* 0x00010300ff270b82 */ /* 0x000ee20000000800 */
[----:B------:R-:W-:Y:S01]  /*4df0*/  @P0 FMUL.FTZ R37, R128, R95 ;  /* 0x0000005f80250220 */ /* 0x000fe20000410000 */
[----:B------:R-:W-:-:S04]  /*4e00*/  @P0 HADD2.F32 R128, -RZ, R46.H0_H0 ;  /* 0x2000002eff800230 */ /* 0x000fc80000004100 */
[----:B------:R-:W-:Y:S01]  /*4e10*/  F2FP.F16.F32.PACK_AB R183, RZ, R37 ;  /* 0x00000025ffb7723e */ /* 0x000fe200000000ff */
[----:B0-----:R-:W-:Y:S01]  /*4e20*/  @P0 FMUL.FTZ R128, R128, R38 ;  /* 0x0000002680800220 */ /* 0x001fe20000410000 */
[----:B------:R-:W-:-:S03]  /*4e30*/  MOV R38, RZ ;  /* 0x000000ff00267202 */ /* 0x000fc60000000f00 */
[----:B------:R-:W-:Y:S01]  /*4e40*/  @P0 FMUL.FTZ R38, R128, R88 ;  /* 0x0000005880260220 */ /* 0x000fe20000410000 */
[----:B------:R-:W-:-:S05]  /*4e50*/  @P0 HADD2.F32 R128, -RZ, R46.H1_H1 ;  /* 0x3000002eff800230 */ /* 0x000fca0000004100 */
[----:B---3--:R-:W-:Y:S01]  /*4e60*/  @P0 FMUL.FTZ R128, R128, R39 ;  /* 0x0000002780800220 */ /* 0x008fe20000410000 */
[----:B------:R-:W-:-:S03]  /*4e70*/  HFMA2 R39, -RZ, RZ, 0, 0 ;  /* 0x00000000ff277431 */ /* 0x000fc600000001ff */
[----:B------:R-:W-:Y:S01]  /*4e80*/  @P0 FMUL.FTZ R39, R128, R89 ;  /* 0x0000005980270220 */ /* 0x000fe20000410000 */
[----:B------:R-:W-:-:S04]  /*4e90*/  @P0 HADD2.F32 R128, -RZ, R47.H0_H0 ;  /* 0x2000002fff800230 */ /* 0x000fc80000004100 */
[----:B------:R-:W-:Y:S01]  /*4ea0*/  F2FP.F16.F32.PACK_AB R182, RZ, R39 ;  /* 0x00000027ffb6723e */ /* 0x000fe200000000ff */
[----:B-1----:R-:W-:Y:S02]  /*4eb0*/  @P0 FMUL.FTZ R130, R128, R130 ;  /* 0x0000008280820220 */ /* 0x002fe40000410000 */
[----:B------:R-:W0:Y:S02]  /*4ec0*/  @P0 LDC R128, c[0x0][0x40c] ;  /* 0x00010300ff800b82 */ /* 0x000e240000000800 */
[----:B------:R-:W-:Y:S01]  /*4ed0*/  @P0 FMUL.FTZ R132, R130, R90 ;  /* 0x0000005a82840220 */ /* 0x000fe20000410000 */
[----:B------:R-:W-:-:S04]  /*4ee0*/  @P0 HADD2.F32 R130, -RZ, R47.H1_H1 ;  /* 0x3000002fff820230 */ /* 0x000fc80000004100 */
[----:B------:R-:W-:Y:S01]  /*4ef0*/  F2FP.F16.F32.PACK_AB R131, RZ, R132 ;  /* 0x00000084ff83723e */ /* 0x000fe200000000ff */
[----:B--2---:R-:W-:Y:S01]  /*4f00*/  @P0 FMUL.FTZ R129, R130, R129 ;  /* 0x0000008182810220 */ /* 0x004fe20000410000 */
[----:B------:R-:W-:-:S03]  /*4f10*/  F2FP.F16.F32.PACK_AB R130, RZ, R38 ;  /* 0x00000026ff82723e */ /* 0x000fc600000000ff */
[----:B------:R-:W-:Y:S01]  /*4f20*/  @P0 FMUL.FTZ R134, R129, R91 ;  /* 0x0000005b81860220 */ /* 0x000fe20000410000 */
[----:B------:R-:W-:Y:S01]  /*4f30*/  @P0 HADD2.F32 R129, -RZ, R44.H0_H0 ;  /* 0x2000002cff810230 */ /* 0x000fe20000004100 */
[----:B------:R-:W-:-:S03]  /*4f40*/  PRMT R130, R130, 0x5410, R182 ;  /* 0x0000541082827816 */ /* 0x000fc600000000b6 */
[----:B------:R-:W-:-:S04]  /*4f50*/  F2FP.F16.F32.PACK_AB R179, RZ, R134 ;  /* 0x00000086ffb3723e */ /* 0x000fc800000000ff */
[----:B------:R-:W-:Y:S01]  /*4f60*/  PRMT R131, R131, 0x5410, R179 ;  /* 0x0000541083837816 */ /* 0x000fe200000000b3 */
[----:B0-----:R-:W-:Y:S01]  /*4f70*/  @P0 FMUL.FTZ R128, R129, R128 ;  /* 0x0000008081800220 */ /* 0x001fe20000410000 */
[----:B------:R-:W-:-:S03]  /*4f80*/  F2FP.F16.F32.PACK_AB R129, RZ, R36 ;  /* 0x00000024ff81723e */ /* 0x000fc600000000ff */
[----:B------:R-:W-:Y:S01]  /*4f90*/  @P0 FMUL.FTZ R133, R128, R92 ;  /* 0x0000005c80850220 */ /* 0x000fe20000410000 */
[----:B------:R-:W-:Y:S02]  /*4fa0*/  F2FP.F16.F32.PACK_AB R128, RZ, R35 ;  /* 0x00000023ff80723e */ /* 0x000fe400000000ff */
[----:B------:R-:W-:Y:S02]  /*4fb0*/  PRMT R129, R129, 0x5410, R183 ;  /* 0x0000541081817816 */ /* 0x000fe400000000b7 */
[----:B------:R-:W-:-:S04]  /*4fc0*/  F2FP.F16.F32.PACK_AB R178, RZ, R133 ;  /* 0x00000085ffb2723e */ /* 0x000fc800000000ff */
[----:B------:R-:W-:-:S07]  /*4fd0*/  PRMT R128, R178, 0x5410, R128 ;  /* 0x00005410b2807816 */ /* 0x000fce0000000080 */
.L_x_44239:
[----:B------:R-:W0:Y:S01]  /*4fe0*/  LDC.64 R178, c[0x0][0x3a8] ;  /* 0x0000ea00ffb27b82 */ /* 0x000e220000000a00 */
[----:B------:R-:W-:Y:S01]  /*4ff0*/  IADD3 R181, PT, PT, R181, 0x20, RZ ;  /* 0x00000020b5b57810 */ /* 0x000fe20007ffe0ff */
[C---:B0-----:R-:W-:Y:S01]  /*5000*/  IMAD.WIDE.U32 R178, R177.reuse, 0x10, R178 ;  /* 0x00000010b1b27825 */ /* 0x041fe200078e00b2 */
[----:B------:R-:W-:-:S04]  /*5010*/  IADD3 R177, PT, PT, R177, 0x20, RZ ;  /* 0x00000020b1b17810 */ /* 0x000fc80007ffe0ff */
[----:B------:R4:W-:Y:S03]  /*5020*/  STG.E.128 desc[UR6][R178.64], R128 ;  /* 0x00000080b2007986 */ /* 0x0009e6000c101d06 */
.L_x_44237:
[----:B------:R-:W-:Y:S05]  /*5030*/  BSYNC.RECONVERGENT B0 ;  /* 0x0000000000007941 */ /* 0x000fea0003800200 */
.L_x_44236:
        /* <DEDUP_REMOVED lines=14> */
[----:B------:R-:W-:Y:S01]  /*5120*/  ISETP.GT.AND P1, PT, R180, RZ, PT ;  /* 0x000000ffb400720c */ /* 0x000fe20003f24270 */
[----:B0----5:R-:W-:-:S12]  /*5130*/  HADD2.F32 R128, -RZ, R40.H1_H1 ;  /* 0x30000028ff807230 */ /* 0x021fd80000004100 */
[----:B------:R-:W0:Y:S01]  /*5140*/  @P1 LDC R129, c[0x0][0x40c] ;  /* 0x00010300ff811b82 */ /* 0x000e220000000800 */
[----:B------:R-:W-:Y:S01]  /*5150*/  @P1 HADD2.F32 R131, -RZ, R44.H1_H1 ;  /* 0x3000002cff831230 */ /* 0x000fe20000004100 */
[----:B------:R-:W-:-:S06]  /*5160*/  @!P1 MOV R135, R128 ;  /* 0x0000008000879202 */ /* 0x000fcc0000000f00 */
[----:B------:R-:W1:Y:S01]  /*5170*/  @P1 LDC R130, c[0x0][0x40c] ;  /* 0x00010300ff821b82 */ /* 0x000e620000000800 */
[----:B0-----:R-:W-:Y:S01]  /*5180*/  @P1 FMUL.FTZ R129, R131, R129 ;  /* 0x0000008183811220 */ /* 0x001fe20000410000 */
[----:B------:R-:W-:-:S03]  /*5190*/  @P1 HADD2.F32 R131, -RZ, R45.H0_H0 ;  /* 0x2000002dff831230 */ /* 0x000fc60000004100 */
[----:B------:R-:W-:Y:S01]  /*51a0*/  @P1 FFMA.FTZ R135, R129, R85, R128 ;  /* 0x0000005581871223 */ /* 0x000fe20000010080 */
[----:B------:R-:W-:Y:S02]  /*51b0*/  HADD2.F32 R128, -RZ, R41.H0_H0 ;  /* 0x20000029ff807230 */ /* 0x000fe40000004100 */
[----:B------:R-:W0:Y:S01]  /*51c0*/  @P1 LDC R129, c[0x0][0x40c] ;  /* 0x00010300ff811b82 */ /* 0x000e220000000800 */
[----:B-1----:R-:W-:Y:S01]  /*51d0*/  @P1 FMUL.FTZ R130, R131, R130 ;  /* 0x0000008283821220 */ /* 0x002fe20000410000 */
[----:B------:R-:W-:Y:S01]  /*51e0*/  @P1 HADD2.F32 R131, -RZ, R45.H1_H1 ;  /* 0x3000002dff831230 */ /* 0x000fe20000004100 */
[----:B------:R-:W-:Y:S02]  /*51f0*/  @!P1 MOV R136, R128 ;  /* 0x0000008000889202 */ /* 0x000fe40000000f00 */
[----:B------:R-:W-:Y:S01]  /*5200*/  @P1 FFMA.FTZ R136, R130, R86, R128 ;  /* 0x0000005682881223 */ /* 0x000fe20000010080 */
[----:B------:R-:W-:Y:S02]  /*5210*/  HADD2.F32 R130, -RZ, R41.H1_H1 ;  /* 0x30000029ff827230 */ /* 0x000fe40000004100 */
[----:B------:R-:W1:Y:S03]  /*5220*/  @P1 LDC R128, c[0x0][0x40c] ;  /* 0x00010300ff801b82 */ /* 0x000e660000000800 */
[----:B------:R-:W-:Y:S01]  /*5230*/  @!P1 MOV R137, R130 ;  /* 0x0000008200899202 */ /* 0x000fe20000000f00 */
[----:B0-----:R-:W-:Y:S01]  /*5240*/  @P1 FMUL.FTZ R129, R131, R129 ;  /* 0x0000008183811220 */ /* 0x001fe20000410000 */
[----:B------:R-:W-:-:S03]  /*5250*/  @P1 HADD2.F32 R131, -RZ, R46.H0_H0 ;  /* 0x2000002eff831230 */ /* 0x000fc60000004100 */
[----:B------:R-:W-:Y:S01]  /*5260*/  @P1 FFMA.FTZ R137, R129, R87, R130 ;  /* 0x0000005781891223 */ /* 0x000fe20000010082 */
[----:B------:R-:W-:Y:S01]  /*5270*/  HADD2.F32 R130, -RZ, R42.H0_H0 ;  /* 0x2000002aff827230 */ /* 0x000fe20000004100 */
[----:B------:R-:W0:Y:S01]  /*5280*/  @P1 LDC R129, c[0x0][0x40c] ;  /* 0x00010300ff811b82 */ /* 0x000e220000000800 */
[----:B-1----:R-:W-:Y:S01]  /*5290*/  @P1 FMUL.FTZ R128, R131, R128 ;  /* 0x0000008083801220 */ /* 0x002fe20000410000 */
[----:B------:R-:W-:Y:S02]  /*52a0*/  @P1 HADD2.F32 R131, -RZ, R46.H1_H1 ;  /* 0x3000002eff831230 */ /* 0x000fe40000004100 */
[----:B------:R-:W-:Y:S01]  /*52b0*/  @!P1 MOV R138, R130 ;  /* 0x00000082008a9202 */ /* 0x000fe20000000f00 */
[----:B------:R-:W-:Y:S01]  /*52c0*/  @P1 FFMA.FTZ R138, R128, R80, R130 ;  /* 0x00000050808a1223 */ /* 0x000fe20000010082 */
[----:B------:R-:W-:Y:S02]  /*52d0*/  HADD2.F32 R128, -RZ, R42.H1_H1 ;  /* 0x3000002aff807230 */ /* 0x000fe40000004100 */
[----:B------:R-:W1:Y:S01]  /*52e0*/  @P1 LDC R130, c[0x0][0x40c] ;  /* 0x00010300ff821b82 */ /* 0x000e620000000800 */
[----:B------:R-:W-:-:S02]  /*52f0*/  F2FP.F16.F32.PACK_AB R183, RZ, R137 ;  /* 0x00000089ffb7723e */ /* 0x000fc400000000ff */
[----:B------:R-:W-:Y:S01]  /*5300*/  @!P1 MOV R139, R128 ;  /* 0x00000080008b9202 */ /* 0x000fe20000000f00 */
[----:B0-----:R-:W-:Y:S01]  /*5310*/  @P1 FMUL.FTZ R129, R131, R129 ;  /* 0x0000008183811220 */ /* 0x001fe20000410000 */
[----:B------:R-:W-:-:S03]  /*5320*/  @P1 HADD2.F32 R131, -RZ, R47.H0_H0 ;  /* 0x2000002fff831230 */ /* 0x000fc60000004100 */
[----:B------:R-:W-:Y:S01]  /*5330*/  @P1 FFMA.FTZ R139, R129, R81, R128 ;  /* 0x00000051818b1223 */ /* 0x000fe20000010080 */
[----:B------:R-:W-:Y:S01]  /*5340*/  HADD2.F32 R128, -RZ, R43.H0_H0 ;  /* 0x2000002bff807230 */ /* 0x000fe20000004100 */
[----:B------:R-:W0:Y:S01]  /*5350*/  @P1 LDC R129, c[0x0][0x40c] ;  /* 0x00010300ff811b82 */ /* 0x000e220000000800 */
[----:B-1----:R-:W-:Y:S01]  /*5360*/  @P1 FMUL.FTZ R130, R131, R130 ;  /* 0x0000008283821220 */ /* 0x002fe20000410000 */
[----:B------:R-:W-:Y:S02]  /*5370*/  @P1 HADD2.F32 R131, -RZ, R44.H0_H0 ;  /* 0x2000002cff831230 */ /* 0x000fe40000004100 */
[----:B------:R-:W-:Y:S01]  /*5380*/  @!P1 MOV R140, R128 ;  /* 0x00000080008c9202 */ /* 0x000fe20000000f00 */
[----:B------:R-:W-:Y:S01]  /*5390*/  @P1 FFMA.FTZ R140, R130, R82, R128 ;  /* 0x00000052828c1223 */ /* 0x000fe20000010080 */
[----:B------:R-:W-:Y:S02]  /*53a0*/  HADD2.F32 R130, -RZ, R40.H0_H0 ;  /* 0x20000028ff827230 */ /* 0x000fe40000004100 */
[----:B------:R-:W1:Y:S01]  /*53b0*/  @P1 LDC R128, c[0x0][0x40c] ;  /* 0x00010300ff801b82 */ /* 0x000e620000000800 */
[----:B------:R-:W-:-:S02]  /*53c0*/  F2FP.F16.F32.PACK_AB R182, RZ, R139 ;  /* 0x0000008bffb6723e */ /* 0x000fc400000000ff */
[----:B------:R-:W-:Y:S02]  /*53d0*/  F2FP.F16.F32.PACK_AB R178, RZ, R140 ;  /* 0x0000008cffb2723e */ /* 0x000fe400000000ff */
[----:B------:R-:W-:Y:S01]  /*53e0*/  @!P1 MOV R141, R130 ;  /* 0x00000082008d9202 */ /* 0x000fe20000000f00 */
[----:B0-----:R-:W-:-:S04]  /*53f0*/  @P1 FMUL.FTZ R129, R131, R129 ;  /* 0x0000008183811220 */ /* 0x001fc80000410000 */
[----:B------:R-:W-:Y:S01]  /*5400*/  @P1 FFMA.FTZ R141, R129, R84, R130 ;  /* 0x00000054818d1223 */ /* 0x000fe20000010082 */
[----:B------:R-:W-:Y:S02]  /*5410*/  @P1 HADD2.F32 R130, -RZ, R47.H1_H1 ;  /* 0x3000002fff821230 */ /* 0x000fe40000004100 */
[----:B------:R-:W-:Y:S02]  /*5420*/  HADD2.F32 R129, -RZ, R43.H1_H1 ;  /* 0x3000002bff817230 */ /* 0x000fe40000004100 */
[----:B------:R-:W-:Y:S01]  /*5430*/  F2FP.F16.F32.PACK_AB R179, RZ, R141 ;  /* 0x0000008dffb3723e */ /* 0x000fe200000000ff */
[----:B-1----:R-:W-:Y:S01]  /*5440*/  @P1 FMUL.FTZ R128, R130, R128 ;  /* 0x0000008082801220 */ /* 0x002fe20000410000 */
[----:B------:R-:W-:Y:S02]  /*5450*/  F2FP.F16.F32.PACK_AB R130, RZ, R138 ;  /* 0x0000008aff82723e */ /* 0x000fe400000000ff */
[----:B------:R-:W-:Y:S01]  /*5460*/  @!P1 MOV R142, R129 ;  /* 0x00000081008e9202 */ /* 0x000fe20000000f00 */
        /* <DEDUP_REMOVED lines=9> */
.L_x_44242:
[----:B0-----:R-:W0:Y:S01]  /*5500*/  @P0 LDC R129, c[0x0][0x40c] ;  /* 0x00010300ff810b82 */ /* 0x001e220000000800 */
[----:B-----5:R-:W-:Y:S02]  /*5510*/  @P0 HADD2.F32 R130, -RZ, R44.H1_H1 ;  /* 0x3000002cff820230 */ /* 0x020fe40000004100 */
[----:B------:R-:W-:Y:S01]  /*5520*/  HFMA2 R135, -RZ, RZ, 0, 0 ;  /* 0x00000000ff877431 */ /* 0x000fe200000001ff */
[----:B------:R-:W-:Y:S02]  /*5530*/  CS2R R136, SRZ ;  /* 0x0000000000887805 */ /* 0x000fe4000001ff00 */
[----:B------:R-:W-:Y:S02]  /*5540*/  CS2R R138, SRZ ;  /* 0x00000000008a7805 */ /* 0x000fe4000001ff00 */
[----:B------:R-:W-:Y:S02]  /*5550*/  CS2R R140, SRZ ;  /* 0x00000000008c7805 */ /* 0x000fe4000001ff00 */
[----:B------:R-:W-:Y:S01]  /*5560*/  MOV R142, RZ ;  /* 0x000000ff008e7202 */ /* 0x000fe20000000f00 */
[----:B------:R-:W1:Y:S01]  /*5570*/  @P0 LDC R128, c[0x0][0x40c] ;  /* 0x00010300ff800b82 */ /* 0x000e620000000800 */
[----:B0-----:R-:W-:-:S07]  /*5580*/  @P0 FMUL.FTZ R129, R130, R129 ;  /* 0x0000008182810220 */ /* 0x001fce0000410000 */
[----:B------:R-:W0:Y:S01]  /*5590*/  @P0 LDC R130, c[0x0][0x40c] ;  /* 0x00010300ff820b82 */ /* 0x000e220000000800 */
[----:B------:R-:W-:Y:S01]  /*55a0*/  @P0 FMUL.FTZ R135, R129, R85 ;  /* 0x0000005581870220 */ /* 0x000fe20000410000 */
[----:B------:R-:W-:-:S05]  /*55b0*/  @P0 HADD2.F32 R129, -RZ, R45.H0_H0 ;  /* 0x2000002dff810230 */ /* 0x000fca0000004100 */
[----:B-1----:R-:W-:Y:S02]  /*55c0*/  @P0 FMUL.FTZ R128, R129, R128 ;  /* 0x0000008081800220 */ /* 0x002fe40000410000 */
[----:B------:R-:W1:Y:S02]  /*55d0*/  @P0 LDC R129, c[0x0][0x40c] ;  /* 0x00010300ff810b82 */ /* 0x000e640000000800 */
[----:B------:R-:W-:Y:S01]  /*55e0*/  @P0 FMUL.FTZ R136, R128, R86 ;  /* 0x0000005680880220 */ /* 0x000fe20000410000 */
[----:B------:R-:W-:-:S05]  /*55f0*/  @P0 HADD2.F32 R128, -RZ, R45.H1_H1 ;  /* 0x3000002dff800230 */ /* 0x000fca0000004100 */
[----:B0-----:R-:W-:Y:S02]  /*5600*/  @P0 FMUL.FTZ R130, R128, R130 ;  /* 0x0000008280820220 */ /* 0x001fe40000410000 */
[----:B------:R-:W0:Y:S02]  /*5610*/  @P0 LDC R128, c[0x0][0x40c] ;  /* 0x00010300ff800b82 */ /* 0x000e240000000800 */
[----:B------:R-:W-:Y:S01]  /*5620*/  @P0 FMUL.FTZ R137, R130, R87 ;  /* 0x0000005782890220 */ /* 0x000fe20000410000 */
[----:B------:R-:W-:-:S04]  /*5630*/  @P0 HADD2.F32 R130, -RZ, R46.H0_H0 ;  /* 0x2000002eff820230 */ /* 0x000fc80000004100 */
[----:B------:R-:W-:Y:S01]  /*5640*/  F2FP.F16.F32.PACK_AB R183, RZ, R137 ;  /* 0x00000089ffb7723e */ /* 0x000fe200000000ff */
        /* <DEDUP_REMOVED lines=12> */
[----:B------:R-:W-:-:S04]  /*5710*/  @P0 HADD2.F32 R130, -RZ, R47.H1_H1 ;  /* 0x3000002fff820230 */ /* 0x000fc80000004100 */
[----:B------:R-:W-:Y:S01]  /*5720*/  F2FP.F16.F32.PACK_AB R131, RZ, R140 ;  /* 0x0000008cff83723e */ /* 0x000fe200000000ff */
[----:B0-----:R-:W-:Y:S01]  /*5730*/  @P0 FMUL.FTZ R129, R130, R129 ;  /* 0x0000008182810220 */ /* 0x001fe20000410000 */
[----:B------:R-:W-:-:S03]  /*5740*/  F2FP.F16.F32.PACK_AB R130, RZ, R138 ;  /* 0x0000008aff82723e */ /* 0x000fc600000000ff */
[----:B------:R-:W-:Y:S01]  /*5750*/  @P0 FMUL.FTZ R142, R129, R83 ;  /* 0x00000053818e0220 */ /* 0x000fe20000410000 */
[----:B------:R-:W-:Y:S01]  /*5760*/  @P0 HADD2.F32 R129, -RZ, R44.H0_H0 ;  /* 0x2000002cff810230 */ /* 0x000fe20000004100 */
[----:B------:R-:W-:-:S03]  /*5770*/  PRMT R130, R130, 0x5410, R182 ;  /* 0x0000541082827816 */ /* 0x000fc600000000b6 */
[----:B------:R-:W-:Y:S01]  /*5780*/  F2FP.F16.F32.PACK_AB R179, RZ, R142 ;  /* 0x0000008effb3723e */ /* 0x000fe200000000ff */
[----:B-1----:R-:W-:Y:S01]  /*5790*/  @P0 FMUL.FTZ R128, R129, R128 ;  /* 0x0000008081800220 */ /* 0x002fe20000410000 */
[----:B------:R-:W-:Y:S02]  /*57a0*/  F2FP.F16.F32.PACK_AB R129, RZ, R136 ;  /* 0x00000088ff81723e */ /* 0x000fe400000000ff */
[----:B------:R-:W-:Y:S01]  /*57b0*/  PRMT R131, R131, 0x5410, R179 ;  /* 0x0000541083837816 */ /* 0x000fe200000000b3 */
[----:B------:R-:W-:Y:S01]  /*57c0*/  @P0 FMUL.FTZ R141, R128, R84 ;  /* 0x00000054808d0220 */ /* 0x000fe20000410000 */
[----:B------:R-:W-:Y:S02]  /*57d0*/  F2FP.F16.F32.PACK_AB R128, RZ, R135 ;  /* 0x00000087ff80723e */ /* 0x000fe400000000ff */
[----:B------:R-:W-:Y:S02]  /*57e0*/  PRMT R129, R129, 0x5410, R183 ;  /* 0x0000541081817816 */ /* 0x000fe400000000b7 */
[----:B------:R-:W-:-:S04]  /*57f0*/  F2FP.F16.F32.PACK_AB R178, RZ, R141 ;  /* 0x0000008dffb2723e */ /* 0x000fc800000000ff */
[----:B------:R-:W-:-:S07]  /*5800*/  PRMT R128, R178, 0x5410, R128 ;  /* 0x00005410b2807816 */ /* 0x000fce0000000080 */
.L_x_44243:
[----:B------:R-:W0:Y:S01]  /*5810*/  LDC.64 R178, c[0x0][0x3a8] ;  /* 0x0000ea00ffb27b82 */ /* 0x000e220000000a00 */
[----:B------:R-:W-:Y:S01]  /*5820*/  IADD3 R181, PT, PT, R181, 0x20, RZ ;  /* 0x00000020b5b57810 */ /* 0x000fe20007ffe0ff */
[C---:B0-----:R-:W-:Y:S01]  /*5830*/  IMAD.WIDE.U32 R178, R177.reuse, 0x10, R178 ;  /* 0x00000010b1b27825 */ /* 0x041fe200078e00b2 */
[----:B------:R-:W-:-:S04]  /*5840*/  IADD3 R177, PT, PT, R177, 0x20, RZ ;  /* 0x00000020b1b17810 */ /* 0x000fc80007ffe0ff */
[----:B------:R0:W-:Y:S03]  /*5850*/  STG.E.128 desc[UR6][R178.64], R128 ;  /* 0x00000080b2007986 */ /* 0x0001e6000c101d06 */
.L_x_44241:
[----:B------:R-:W-:Y:S05]  /*5860*/  BSYNC.RECONVERGENT B0 ;  /* 0x0000000000007941 */ /* 0x000fea0003800200 */
.L_x_44240:
        /* <DEDUP_REMOVED lines=76> */
.L_x_44246:
        /* <DEDUP_REMOVED lines=49> */
.L_x_44247:
[----:B------:R-:W0:Y:S01]  /*6040*/  LDC.64 R178, c[0x0][0x3a8] ;  /* 0x0000ea00ffb27b82 */ /* 0x000e220000000a00 */
[----:B------:R-:W-:Y:S01]  /*6050*/  IADD3 R181, PT, PT, R181, 0x20, RZ ;  /* 0x00000020b5b57810 */ /* 0x000fe20007ffe0ff */
[C---:B0-----:R-:W-:Y:S01]  /*6060*/  IMAD.WIDE.U32 R178, R177.reuse, 0x10, R178 ;  /* 0x00000010b1b27825 */ /* 0x041fe200078e00b2 */
[----:B------:R-:W-:-:S04]  /*6070*/  IADD3 R177, PT, PT, R177, 0x20, RZ ;  /* 0x00000020b1b17810 */ /* 0x000fc80007ffe0ff */
[----:B------:R0:W-:Y:S03]  /*6080*/  STG.E.128 desc[UR6][R178.64], R128 ;  /* 0x00000080b2007986 */ /* 0x0001e6000c101d06 */
.L_x_44245:
[----:B------:R-:W-:Y:S05]  /*6090*/  BSYNC.RECONVERGENT B0 ;  /* 0x0000000000007941 */ /* 0x000fea0003800200 */
.L_x_44244:
        /* <DEDUP_REMOVED lines=76> */
.L_x_44250:
        /* <DEDUP_REMOVED lines=49> */
.L_x_44251:
[----:B------:R-:W0:Y:S01]  /*6870*/  LDC.64 R178, c[0x0][0x3a8] ;  /* 0x0000ea00ffb27b82 */ /* 0x000e220000000a00 */
[----:B------:R-:W-:Y:S01]  /*6880*/  IADD3 R181, PT, PT, R181, 0x20, RZ ;  /* 0x00000020b5b57810 */ /* 0x000fe20007ffe0ff */
[C---:B0-----:R-:W-:Y:S01]  /*6890*/  IMAD.WIDE.U32 R178, R177.reuse, 0x10, R178 ;  /* 0x00000010b1b27825 */ /* 0x041fe200078e00b2 */
[----:B------:R-:W-:-:S04]  /*68a0*/  IADD3 R177, PT, PT, R177, 0x20, RZ ;  /* 0x00000020b1b17810 */ /* 0x000fc80007ffe0ff */
[----:B------:R0:W-:Y:S03]  /*68b0*/  STG.E.128 desc[UR6][R178.64], R128 ;  /* 0x00000080b2007986 */ /* 0x0001e6000c101d06 */
.L_x_44249:
[----:B------:R-:W-:Y:S05]  /*68c0*/  BSYNC.RECONVERGENT B0 ;  /* 0x0000000000007941 */ /* 0x000fea0003800200 */
.L_x_44248:
        /* <DEDUP_REMOVED lines=76> */
.L_x_44254:
        /* <DEDUP_REMOVED lines=49> */
.L_x_44255:
[----:B------:R-:W0:Y:S01]  /*70a0*/  LDC.64 R178, c[0x0][0x3a8] ;  /* 0x0000ea00ffb27b82 */ /* 0x000e220000000a00 */
[----:B------:R-:W-:Y:S01]  /*70b0*/  IADD3 R181, PT, PT, R181, 0x20, RZ ;  /* 0x00000020b5b57810 */ /* 0x000fe20007ffe0ff */
[C---:B0-----:R-:W-:Y:S01]  /*70c0*/  IMAD.WIDE.U32 R178, R177.reuse, 0x10, R178 ;  /* 0x00000010b1b27825 */ /* 0x041fe200078e00b2 */
[----:B------:R-:W-:-:S04]  /*70d0*/  IADD3 R177, PT, PT, R177, 0x20, RZ ;  /* 0x00000020b1b17810 */ /* 0x000fc80007ffe0ff */
[----:B------:R0:W-:Y:S03]  /*70e0*/  STG.E.128 desc[UR6][R178.64], R128 ;  /* 0x00000080b2007986 */ /* 0x0001e6000c101d06 */
.L_x_44253:
[----:B------:R-:W-:Y:S05]  /*70f0*/  BSYNC.RECONVERGENT B0 ;  /* 0x0000000000007941 */ /* 0x000fea0003800200 */
.L_x_44252:
        /* <DEDUP_REMOVED lines=76> */
.L_x_44258:
        /* <DEDUP_REMOVED lines=49> */
.L_x_44259:
[----:B------:R-:W0:Y:S02]  /*78d0*/  LDC.64 R178, c[0x0][0x3a8] ;  /* 0x0000ea00ffb27b82 */ /* 0x000e240000000a00 */
[----:B0-----:R-:W-:-:S05]  /*78e0*/  IMAD.WIDE.U32 R178, R177, 0x10, R178 ;  /* 0x00000010b1b27825 */ /* 0x001fca00078e00b2 */
[----:B------:R0:W-:Y:S02]  /*78f0*/  STG.E.128 desc[UR6][R178.64], R128 ;  /* 0x00000080b2007986 */ /* 0x0001e4000c101d06 */
.L_x_44257:
[----:B------:R-:W-:Y:S05]  /*7900*/  BSYNC.RECONVERGENT B0 ;  /* 0x0000000000007941 */ /* 0x000fea0003800200 */
.L_x_44256:
        /* <DEDUP_REMOVED lines=290> */
.L_x_44293:
        /* <DEDUP_REMOVED lines=73> */
.L_x_44264:
[----:B------:R-:W-:Y:S05]  /*8fc0*/  BSYNC.RECONVERGENT B1 ;  /* 0x0000000000017941 */ /* 0x000fea0003800200 */
.L_x_44263:
        /* <DEDUP_REMOVED lines=49> */
.L_x_44266:
[----:B------:R-:W-:Y:S05]  /*92e0*/  BSYNC.RECONVERGENT B1 ;  /* 0x0000000000017941 */ /* 0x000fea0003800200 */
.L_x_44265:
        /* <DEDUP_REMOVED lines=49> */
.L_x_44268:
[----:B------:R-:W-:Y:S05]  /*9600*/  BSYNC.RECONVERGENT B1 ;  /* 0x0000000000017941 */ /* 0x000fea0003800200 */
.L_x_44267:
        /* <DEDUP_REMOVED lines=49> */
.L_x_44270:
[----:B------:R-:W-:Y:S05]  /*9920*/  BSYNC.RECONVERGENT B1 ;  /* 0x0000000000017941 */ /* 0x000fea0003800200 */
.L_x_44269:
        /* <DEDUP_REMOVED lines=42> */
[----:B---3--:R-:W-:-:S03]  /*9bd0*/  FFMA.FTZ R178, R178, R179, R239 ;  /* 0x000000b3b2b27223 */ /* 0x008fc600000100ef */
[----:B------:R-:W-:-:S05]  /*9be0*/  FFMA.FTZ R131, R131, R182, R238 ;  /* 0x000000b683837223 */ /* 0x000fca00000100ee */
[----:B------:R-:W-:Y:S02]  /*9bf0*/  F2FP.F16.F32.PACK_AB R131, R178, R131 ;  /* 0x00000083b283723e */ /* 0x000fe400000000ff */
[----:B------:R-:W0:Y:S02]  /*9c00*/  LDC.64 R178, c[0x0][0x428] ;  /* 0x00010a00ffb27b82 */ /* 0x000e240000000a00 */
[----:B0-----:R-:W-:-:S05]  /*9c10*/  IMAD.WIDE.U32 R178, R180, 0x10, R178 ;  /* 0x00000010b4b27825 */ /* 0x001fca00078e00b2 */
[----:B------:R4:W-:Y:S01]  /*9c20*/  STG.E.128 desc[UR6][R178.64], R128 ;  /* 0x00000080b2007986 */ /* 0x0009e2000c101d06 */
[----:B------:R-:W-:-:S07]  /*9c30*/  IADD3 R180, PT, PT, R180, 0x20, RZ ;  /* 0x00000020b4b47810 */ /* 0x000fce0007ffe0ff */
.L_x_44272:
[----:B------:R-:W-:Y:S05]  /*9c40*/  BSYNC.RECONVERGENT B1 ;  /* 0x0000000000017941 */ /* 0x000fea0003800200 */
.L_x_44271:
        /* <DEDUP_REMOVED lines=43> */
[----:B---3--:R-:W-:-:S05]  /*9f00*/  FFMA.FTZ R131, R131, R182, R246 ;  /* 0x000000b683837223 */ /* 0x008fca00000100f6 */
[----:B------:R-:W-:Y:S02]  /*9f10*/  F2FP.F16.F32.PACK_AB R131, R178, R131 ;  /* 0x00000083b283723e */ /* 0x000fe400000000ff */
[----:B------:R-:W1:Y:S02]  /*9f20*/  LDC.64 R178, c[0x0][0x428] ;  /* 0x00010a00ffb27b82 */ /* 0x000e640000000a00 */
[----:B-1----:R-:W-:-:S05]  /*9f30*/  IMAD.WIDE.U32 R178, R180, 0x10, R178 ;  /* 0x00000010b4b27825 */ /* 0x002fca00078e00b2 */
[----:B------:R0:W-:Y:S01]  /*9f40*/  STG.E.128 desc[UR6][R178.64], R128 ;  /* 0x00000080b2007986 */ /* 0x0001e2000c101d06 */
[----:B------:R-:W-:-:S07]  /*9f50*/  IADD3 R180, PT, PT, R180, 0x20, RZ ;  /* 0x00000020b4b47810 */ /* 0x000fce0007ffe0ff */
.L_x_44274:
[----:B------:R-:W-:Y:S05]  /*9f60*/  BSYNC.RECONVERGENT B1 ;  /* 0x0000000000017941 */ /* 0x000fea0003800200 */
.L_x_44273:
        /* <DEDUP_REMOVED lines=34> */
[----:B------:R-:W-:Y:S01]  /*a190*/  F2FP.F16.F32.PACK_AB R128, R131, R128 ;  /* 0x000000808380723e */ /* 0x000fe200000000ff */
[----:B------:R-:W-:Y:S01]  /*a1a0*/  FADD.FTZ R131, R146, -R181 ;  /* 0x800000b592837221 */ /* 0x000fe20000010000 */
[----:B------:R-:W-:-:S03]  /*a1b0*/  FFMA.FTZ R129, R129, R5, R250 ;  /* 0x0000000581817223 */ /* 0x000fc600000100fa */
[----:B------:R-:W-:Y:S01]  /*a1c0*/  FMUL.FTZ R131, R177, R131 ;  /* 0x00000083b1837220 */ /* 0x000fe20000410000 */
[----:B------:R0:W5:Y:S01]  /*a1d0*/  LDL.LU R5, [R1+0x180] ;  /* 0x0001800001057983 */ /* 0x0001620000300800 */
[----:B------:R-:W-:-:S03]  /*a1e0*/  FFMA.FTZ R130, R130, R4, R251 ;  /* 0x0000000482827223 */ /* 0x000fc600000100fb */
[----:B------:R0:W5:Y:S02]  /*a1f0*/  LDL.LU R4, [R1+0x17c] ;  /* 0x00017c0001047983 */ /* 0x0001640000300800 */
[----:B------:R-:W-:Y:S01]  /*a200*/  F2FP.F16.F32.PACK_AB R129, R130, R129 ;  /* 0x000000818281723e */ /* 0x000fe200000000ff */
        /* <DEDUP_REMOVED lines=8> */
[----:B------:R-:W-:Y:S01]  /*a290*/  F2FP.F16.F32.PACK_AB R130, R130, R131 ;  /* 0x000000838282723e */ /* 0x000fe200000000ff */
[----:B------:R-:W-:Y:S02]  /*a2a0*/  FADD.FTZ R131, R148, -R181 ;  /* 0x800000b594837221 */ /* 0x000fe40000010000 */
[C---:B------:R-:W-:Y:S02]  /*a2b0*/  FMUL.FTZ R178, R177.reuse, R178 ;  /* 0x000000b2b1b27220 */ /* 0x040fe40000410000 */
[----:B------:R-:W-:Y:S02]  /*a2c0*/  FMUL.FTZ R131, R177, R131 ;  /* 0x00000083b1837220 */ /* 0x000fe40000410000 */
[----:B----4-:R-:W-:Y:S02]  /*a2d0*/  FFMA.FTZ R178, R178, R179, R182 ;  /* 0x000000b3b2b27223 */ /* 0x010fe400000100b6 */
[----:B---3--:R-:W-:-:S05]  /*a2e0*/  FFMA.FTZ R131, R131, R183, R252 ;  /* 0x000000b783837223 */ /* 0x008fca00000100fc */
[----:B------:R-:W-:Y:S02]  /*a2f0*/  F2FP.F16.F32.PACK_AB R131, R178, R131 ;  /* 0x00000083b283723e */ /* 0x000fe400000000ff */
[----:B------:R-:W1:Y:S02]  /*a300*/  LDC.64 R178, c[0x0][0x428] ;  /* 0x00010a00ffb27b82 */ /* 0x000e640000000a00 */
[----:B-1----:R-:W-:-:S05]  /*a310*/  IMAD.WIDE.U32 R178, R180, 0x10, R178 ;  /* 0x00000010b4b27825 */ /* 0x002fca00078e00b2 */
[----:B------:R0:W-:Y:S01]  /*a320*/  STG.E.128 desc[UR6][R178.64], R128 ;  /* 0x00000080b2007986 */ /* 0x0001e2000c101d06 */
[----:B------:R-:W-:-:S07]  /*a330*/  IADD3 R180, PT, PT, R180, 0x20, RZ ;  /* 0x00000020b4b47810 */ /* 0x000fce0007ffe0ff */
.L_x_44276:
[----:B------:R-:W-:Y:S05]  /*a340*/  BSYNC.RECONVERGENT B1 ;  /* 0x0000000000017941 */ /* 0x000fea0003800200 */
.L_x_44275:
        /* <DEDUP_REMOVED lines=73> */
.L_x_44278:
[----:B------:R-:W-:Y:S05]  /*a7e0*/  BSYNC.RECONVERGENT B1 ;  /* 0x0000000000017941 */ /* 0x000fea0003800200 */
.L_x_44277:
        /* <DEDUP_REMOVED lines=73> */
.L_x_44280:
[----:B------:R-:W-:Y:S05]  /*ac80*/  BSYNC.RECONVERGENT B1 ;  /* 0x0000000000017941 */ /* 0x000fea0003800200 */
.L_x_44279:
        /* <DEDUP_REMOVED lines=33> */
.L_x_44262:
[----:B------:R-:W-:Y:S05]  /*aea0*/  BSYNC.RECONVERGENT B0 ;  /* 0x0000000000007941 */ /* 0x000fea0003800200 */
.L_x_44261:
[----:B01234-:R-:W0:Y:S02]  /*aeb0*/  LDC.64 R128, c[0x0][0x380] ;  /* 0x0000e000ff807b82 */ /* 0x01fe240000000a00 */
[----:B0-----:R-:W-:-:S04]  /*aec0*/  LEA R175, R128, R175, 0x2 ;  /* 0x000000af80af7211 */ /* 0x001fc800078e10ff */
[----:B------:R-:W-:-:S13]  /*aed0*/  ISETP.GE.AND P0, PT, R175, R129, PT ;  /* 0x00000081af00720c */ /* 0x000fda0003f06270 */
[----:B------:R-:W-:Y:S05]  /*aee0*/  @!P0 BRA `(.L_x_44281) ;  /* 0xffffff7400c88947 */ /* 0x000fea000383ffff */
[----:B------:R-:W-:Y:S05]  /*aef0*/  EXIT ;  /* 0x000000000000794d */ /* 0x000fea0003800000 */
.L_x_44260:
        /* <DEDUP_REMOVED lines=8> */
.L_x_44283:
[----:B------:R-:W-:Y:S05]  /*af80*/  BSYNC B0 ;  /* 0x0000000000007941 */ /* 0x000fea0003800000 */
.L_x_44282:
        /* <DEDUP_REMOVED lines=9> */
.L_x_44284:
[----:B------:R-:W-:Y:S02]  /*b020*/  HFMA2 R130, -RZ, RZ, 0, 2.384185791015625e-07 ;  /* 0x00000004ff827431 */ /* 0x000fe400000001ff */
[----:B------:R-:W-:Y:S01]  /*b030*/  FADD.FTZ R131, R131, R128 ;  /* 0x0000008083837221 */ /* 0x000fe20000010000 */
[----:B------:R-:W-:-:S04]  /*b040*/  MOV R128, 0xffffffff ;  /* 0xffffffff00807802 */ /* 0x000fc80000000f00 */
[----:B------:R-:W-:-:S07]  /*b050*/  MOV R179, R131 ;  /* 0x0000008300b37202 */ /* 0x000fce0000000f00 */
[----:B------:R-:W-:Y:S05]  /*b060*/  WARPSYNC.COLLECTIVE R128, `(.L_x_44285) ;  /* 0x0000000080087348 */ /* 0x000fea0003c00000 */
[----:B------:R0:W1:Y:S02]  /*b070*/  SHFL.BFLY P6, R128, R179, R130, R129 ;  /* 0x0c000082b3807389 */ /* 0x00006400000c0081 */
[----:B01----:R-:W-:Y:S05]  /*b080*/  ENDCOLLECTIVE ;  /* 0x000000000000791b */ /* 0x003fea0003800000 */
.L_x_44285:
[----:B------:R-:W-:Y:S02]  /*b090*/  HFMA2 R130, -RZ, RZ, 0, 4.76837158203125e-07 ;  /* 0x00000008ff827431 */ /* 0x000fe400000001ff */
[----:B------:R-:W-:Y:S01]  /*b0a0*/  FADD.FTZ R131, R131, R128 ;  /* 0x0000008083837221 */ /* 0x000fe20000010000 */
[----:B------:R-:W-:-:S04]  /*b0b0*/  MOV R128, 0xffffffff ;  /* 0xffffffff00807802 */ /* 0x000fc80000000f00 */
[----:B------:R-:W-:-:S07]  /*b0c0*/  MOV R179, R131 ;  /* 0x0000008300b37202 */ /* 0x000fce0000000f00 */
[----:B------:R-:W-:Y:S05]  /*b0d0*/  WARPSYNC.COLLECTIVE R128, `(.L_x_44286) ;  /* 0x0000000080087348 */ /* 0x000fea0003c00000 */
[----:B------:R0:W1:Y:S02]  /*b0e0*/  SHFL.BFLY P6, R128, R179, R130, R129 ;  /* 0x0c000082b3807389 */ /* 0x00006400000c0081 */
[----:B01----:R-:W-:Y:S05]  /*b0f0*/  ENDCOLLECTIVE ;  /* 0x000000000000791b */ /* 0x003fea0003800000 */
.L_x_44286:
[----:B------:R-:W-:Y:S02]  /*b100*/  HFMA2 R130, -RZ, RZ, 0, 9.5367431640625e-07 ;  /* 0x00000010ff827431 */ /* 0x000fe400000001ff */
[----:B------:R-:W-:Y:S01]  /*b110*/  FADD.FTZ R131, R131, R128 ;  /* 0x0000008083837221 */ /* 0x000fe20000010000 */
[----:B------:R-:W-:-:S04]  /*b120*/  MOV R128, 0xffffffff ;  /* 0xffffffff00807802 */ /* 0x000fc80000000f00 */
[----:B------:R-:W-:-:S07]  /*b130*/  MOV R179, R131 ;  /* 0x0000008300b37202 */ /* 0x000fce0000000f00 */
[----:B------:R-:W-:Y:S05]  /*b140*/  WARPSYNC.COLLECTIVE R128, `(.L_x_44287) ;  /* 0x0000000080087348 */ /* 0x000fea0003c00000 */
[----:B------:R0:W1:Y:S02]  /*b150*/  SHFL.BFLY P6, R128, R179, R130, R129 ;  /* 0x0c000082b3807389 */ /* 0x00006400000c0081 */
[----:B01----:R-:W-:Y:S05]  /*b160*/  ENDCOLLECTIVE ;  /* 0x000000000000791b */ /* 0x003fea0003800000 */
.L_x_44287:
        /* <DEDUP_REMOVED lines=174> */
.L_x_44288:
[----:B------:R-:W-:Y:S02]  /*bc50*/  HFMA2 R130, -RZ, RZ, 0, 1.1920928955078125e-07 ;  /* 0x00000002ff827431 */ /* 0x000fe400000001ff */
[----:B------:R-:W-:Y:S01]  /*bc60*/  FADD.FTZ R177, R177, R128 ;  /* 0x00000080b1b17221 */ /* 0x000fe20000010000 */
[----:B------:R-:W-:-:S04]  /*bc70*/  MOV R128, 0xffffffff ;  /* 0xffffffff00807802 */ /* 0x000fc80000000f00 */
[----:B------:R-:W-:-:S07]  /*bc80*/  MOV R179, R177 ;  /* 0x000000b100b37202 */ /* 0x000fce0000000f00 */
[----:B------:R-:W-:Y:S05]  /*bc90*/  WARPSYNC.COLLECTIVE R128, `(.L_x_44289) ;  /* 0x0000000080087348 */ /* 0x000fea0003c00000 */
[----:B------:R0:W1:Y:S02]  /*bca0*/  SHFL.BFLY P6, R128, R179, R130, R129 ;  /* 0x0c000082b3807389 */ /* 0x00006400000c0081 */
[----:B01----:R-:W-:Y:S05]  /*bcb0*/  ENDCOLLECTIVE ;  /* 0x000000000000791b */ /* 0x003fea0003800000 */
.L_x_44289:
[----:B------:R-:W-:Y:S02]  /*bcc0*/  HFMA2 R130, -RZ, RZ, 0, 2.384185791015625e-07 ;  /* 0x00000004ff827431 */ /* 0x000fe400000001ff */
[----:B------:R-:W-:Y:S01]  /*bcd0*/  FADD.FTZ R177, R177, R128 ;  /* 0x00000080b1b17221 */ /* 0x000fe20000010000 */
[----:B------:R-:W-:-:S04]  /*bce0*/  MOV R128, 0xffffffff ;  /* 0xffffffff00807802 */ /* 0x000fc80000000f00 */
[----:B------:R-:W-:-:S07]  /*bcf0*/  MOV R179, R177 ;  /* 0x000000b100b37202 */ /* 0x000fce0000000f00 */
[----:B------:R-:W-:Y:S05]  /*bd00*/  WARPSYNC.COLLECTIVE R128, `(.L_x_44290) ;  /* 0x0000000080087348 */ /* 0x000fea0003c00000 */
[----:B------:R0:W1:Y:S02]  /*bd10*/  SHFL.BFLY P6, R128, R179, R130, R129 ;  /* 0x0c000082b3807389 */ /* 0x00006400000c0081 */
[----:B01----:R-:W-:Y:S05]  /*bd20*/  ENDCOLLECTIVE ;  /* 0x000000000000791b */ /* 0x003fea0003800000 */
.L_x_44290:
[----:B------:R-:W-:Y:S02]  /*bd30*/  HFMA2 R130, -RZ, RZ, 0, 4.76837158203125e-07 ;  /* 0x00000008ff827431 */ /* 0x000fe400000001ff */
[----:B------:R-:W-:Y:S01]  /*bd40*/  FADD.FTZ R177, R177, R128 ;  /* 0x00000080b1b17221 */ /* 0x000fe20000010000 */
[----:B------:R-:W-:-:S04]  /*bd50*/  MOV R128, 0xffffffff ;  /* 0xffffffff00807802 */ /* 0x000fc80000000f00 */
[----:B------:R-:W-:-:S07]  /*bd60*/  MOV R179, R177 ;  /* 0x000000b100b37202 */ /* 0x000fce0000000f00 */
[----:B------:R-:W-:Y:S05]  /*bd70*/  WARPSYNC.COLLECTIVE R128, `(.L_x_44291) ;  /* 0x0000000080087348 */ /* 0x000fea0003c00000 */
[----:B------:R0:W1:Y:S02]  /*bd80*/  SHFL.BFLY P6, R128, R179, R130, R129 ;  /* 0x0c000082b3807389 */ /* 0x00006400000c0081 */
[----:B01----:R-:W-:Y:S05]  /*bd90*/  ENDCOLLECTIVE ;  /* 0x000000000000791b */ /* 0x003fea0003800000 */
.L_x_44291:
[----:B------:R-:W-:Y:S02]  /*bda0*/  HFMA2 R130, -RZ, RZ, 0, 9.5367431640625e-07 ;  /* 0x00000010ff827431 */ /* 0x000fe400000001ff */
[----:B------:R-:W-:Y:S01]  /*bdb0*/  FADD.FTZ R177, R177, R128 ;  /* 0x00000080b1b17221 */ /* 0x000fe20000010000 */
[----:B------:R-:W-:-:S04]  /*bdc0*/  MOV R128, 0xffffffff ;  /* 0xffffffff00807802 */ /* 0x000fc80000000f00 */
[----:B------:R-:W-:-:S07]  /*bdd0*/  MOV R179, R177 ;  /* 0x000000b100b37202 */ /* 0x000fce0000000f00 */
[----:B------:R-:W-:Y:S05]  /*bde0*/  WARPSYNC.COLLECTIVE R128, `(.L_x_44292) ;  /* 0x0000000080087348 */ /* 0x000fea0003c00000 */
[----:B------:R0:W1:Y:S02]  /*bdf0*/  SHFL.BFLY P6, R128, R179, R130, R129 ;  /* 0x0c000082b3807389 */ /* 0x00006400000c0081 */
[----:B01----:R-:W-:Y:S05]  /*be00*/  ENDCOLLECTIVE ;  /* 0x000000000000791b */ /* 0x003fea0003800000 */
.L_x_44292:
[----:B------:R-:W-:Y:S05]  /*be10*/  BRA `(.L_x_44293) ;  /* 0xffffffcc00447947 */ /* 0x000fea000383ffff */
.L_x_44294:
        /* <DEDUP_REMOVED lines=14> */
.L_x_88502:


//--------------------- .text._ZN10layer_norm13ln_fwd_kernelINS_13Kernel_traitsIf6__halfS2_S2_fjLj2560ELj1ELj4ELj1ELj16ENS_18Kernel_traits_baseILj2560EfS2_S2_S2_fjLj128EEEEELb0ELb1ELb1ELb1EEEvNS_9FwdParamsE --------------------------
	.section	.text._ZN10layer_norm13ln_fwd_kernelINS_13Kernel_traitsIf6__halfS2_S2_fjLj2560ELj1ELj4ELj1ELj16ENS_18Kernel_traits_baseILj2560EfS2_S2_S2_fjLj128EEEEELb0ELb1ELb1ELb1EEEvNS_9FwdParamsE,"ax",@progbits
	.align	128
        .global         _ZN10layer_norm13ln_fwd_kernelINS_13Kernel_traitsIf6__halfS2_S2_fjLj2560ELj1ELj4ELj1ELj16ENS_18Kernel_traits_baseILj2560EfS2_S2_S2_fjLj128EEEEELb0ELb1ELb1ELb1EEEvNS_9FwdParamsE
        .type           _ZN10layer_norm13ln_fwd_kernelINS_13Kernel_traitsIf6__halfS2_S2_fjLj2560ELj1ELj4ELj1ELj16ENS_18Kernel_traits_baseILj2560EfS2_S2_S2_fjLj128EEEEELb0ELb1ELb1ELb1EEEvNS_9FwdParamsE,@function
        .size           _ZN10layer_norm13ln_fwd_kernelINS_13Kernel_traitsIf6__halfS2_S2_fjLj2560ELj1ELj4ELj1ELj16ENS_18Kernel_traits_baseILj2560EfS2_S2_S2_fjLj128EEEEELb0ELb1ELb1ELb1EEEvNS_9FwdParamsE,(.L_x_88503 - _ZN10layer_norm13ln_fwd_kernelINS_13Kernel_traitsIf6__halfS2_S2_fjLj2560ELj1ELj4ELj1ELj16ENS_18Kernel_traits_baseILj2560EfS2_S2_S2_fjLj128EEEEELb0ELb1ELb1ELb1EEEvNS_9FwdParamsE)
        .other          _ZN10layer_norm13ln_fwd_kernelINS_13Kernel_traitsIf6__halfS2_S2_fjLj2560ELj1ELj4ELj1ELj16ENS_18Kernel_traits_baseILj2560EfS2_S2_S2_fjLj128EEEEELb0ELb1ELb1ELb1EEEvNS_9FwdParamsE,@"STO_CUDA_ENTRY STV_DEFAULT"
_ZN10layer_norm13ln_fwd_kernelINS_13Kernel_traitsIf6__halfS2_S2_fjLj2560ELj1ELj4ELj1ELj16ENS_18Kernel_traits_baseILj2560EfS2_S2_S2_fjLj128EEEEELb0ELb1ELb1ELb1EEEvNS_9FwdParamsE:
.text._ZN10layer_norm13ln_fwd_kernelINS_13Kernel_traitsIf6__halfS2_S2_fjLj2560ELj1ELj4ELj1ELj16ENS_18Kernel_traits_baseILj2560EfS2_S2_S2_fjLj128EEEEELb0ELb1ELb1ELb1EEEvNS_9FwdParamsE:
        /* <DEDUP_REMOVED lines=124> */
.L_x_44295:
        /* <DEDUP_REMOVED lines=128> */
.L_x_44296:
        /* <DEDUP_REMOVED lines=10> */
.L_x_44320:
        /* <DEDUP_REMOVED lines=31> */
[----:B-----5:R-:W-:-:S07]  /*1250*/  @P2 HADD2.F32 R5, -RZ, R28.H0_H0 ;  /* 0x2000001cff052230 */ /* 0x020fce0000004100 */
[----:B------:R-:W3:Y:S01]  /*1260*/  @P2 LDC R3, c[0x0][0x40c] ;  /* 0x00010300ff032b82 */ /* 0x000ee20000000800 */
[----:B-1----:R-:W-:Y:S01]  /*1270*/  @P2 FMUL.FTZ R4, R5, R4 ;  /* 0x0000000405042220 */ /* 0x002fe20000410000 */
[--C-:B--2---:R-:W-:Y:S02]  /*1280*/  @P2 HADD2.F32 R5, -RZ, R24.reuse.H0_H0 ;  /* 0x20000018ff052230 */ /* 0x104fe40000004100 */
[--C-:B------:R-:W-:Y:S02]  /*1290*/  @!P2 HADD2.F32 R200, -RZ, R24.reuse.H0_H0 ;  /* 0x20000018ffc8a230 */ /* 0x100fe40000004100 */
[----:B------:R-:W-:Y:S02]  /*12a0*/  @!P2 HADD2.F32 R199, -RZ, R24.H1_H1 ;  /* 0x30000018ffc7a230 */ /* 0x000fe40000004100 */
[----:B------:R-:W-:Y:S01]  /*12b0*/  @P2 FFMA.FTZ R200, R4, R108, R5 ;  /* 0x0000006c04c82223 */ /* 0x000fe20000010005 */
[----:B------:R-:W-:Y:S01]  /*12c0*/  @P2 HADD2.F32 R5, -RZ, R28.H1_H1 ;  /* 0x3000001cff052230 */ /* 0x000fe20000004100 */
[----:B------:R-:W1:Y:S01]  /*12d0*/  @P2 LDC R4, c[0x0][0x40c] ;  /* 0x00010300ff042b82 */ /* 0x000e620000000800 */
[----:B------:R-:W-:-:S02]  /*12e0*/  @!P2 HADD2.F32 R206, -RZ, R25.H0_H0 ;  /* 0x20000019ffcea230 */ /* 0x000fc40000004100 */
[----:B------:R-:W-:Y:S02]  /*12f0*/  @!P2 HADD2.F32 R205, -RZ, R25.H1_H1 ;  /* 0x30000019ffcda230 */ /* 0x000fe40000004100 */
[----:B---3--:R-:W-:Y:S01]  /*1300*/  @P2 FMUL.FTZ R3, R5, R3 ;  /* 0x0000000305032220 */ /* 0x008fe20000410000 */
[----:B------:R-:W-:Y:S02]  /*1310*/  @P2 HADD2.F32 R5, -RZ, R24.H1_H1 ;  /* 0x30000018ff052230 */ /* 0x000fe40000004100 */
[--C-:B------:R-:W-:Y:S02]  /*1320*/  @!P2 HADD2.F32 R204, -RZ, R26.reuse.H0_H0 ;  /* 0x2000001affcca230 */ /* 0x100fe40000004100 */
[----:B------:R-:W-:Y:S02]  /*1330*/  @!P2 HADD2.F32 R203, -RZ, R26.H1_H1 ;  /* 0x3000001affcba230 */ /* 0x000fe40000004100 */
[----:B------:R-:W-:Y:S01]  /*1340*/  @P2 FFMA.FTZ R199, R3, R109, R5 ;  /* 0x0000006d03c72223 */ /* 0x000fe20000010005 */
[----:B------:R-:W-:Y:S01]  /*1350*/  @P2 HADD2.F32 R5, -RZ, R29.H0_H0 ;  /* 0x2000001dff052230 */ /* 0x000fe20000004100 */
[----:B------:R-:W2:Y:S01]  /*1360*/  @P2 LDC R3, c[0x0][0x40c] ;  /* 0x00010300ff032b82 */ /* 0x000ea20000000800 */
[----:B------:R-:W-:-:S02]  /*1370*/  @!P2 HADD2.F32 R202, -RZ, R27.H0_H0 ;  /* 0x2000001bffcaa230 */ /* 0x000fc40000004100 */
[----:B------:R-:W-:Y:S01]  /*1380*/  @!P2 HADD2.F32 R201, -RZ, R27.H1_H1 ;  /* 0x3000001bffc9a230 */ /* 0x000fe20000004100 */
[----:B------:R-:W-:Y:S01]  /*1390*/  F2FP.F16.F32.PACK_AB R10, RZ, R199 ;  /* 0x000000c7ff0a723e */ /* 0x000fe200000000ff */
[----:B-1----:R-:W-:Y:S01]  /*13a0*/  @P2 FMUL.FTZ R4, R5, R4 ;  /* 0x0000000405042220 */ /* 0x002fe20000410000 */
[----:B------:R-:W-:-:S05]  /*13b0*/  @P2 HADD2.F32 R5, -RZ, R25.H0_H0 ;  /* 0x20000019ff052230 */ /* 0x000fca0000004100 */
[----:B------:R-:W-:Y:S01]  /*13c0*/  @P2 FFMA.FTZ R206, R4, R110, R5 ;  /* 0x0000006e04ce2223 */ /* 0x000fe20000010005 */
[----:B------:R-:W-:Y:S01]  /*13d0*/  @P2 HADD2.F32 R5, -RZ, R29.H1_H1 ;  /* 0x3000001dff052230 */ /* 0x000fe20000004100 */
[----:B------:R-:W1:Y:S04]  /*13e0*/  @P2 LDC R4, c[0x0][0x40c] ;  /* 0x00010300ff042b82 */ /* 0x000e680000000800 */
[----:B--2---:R-:W-:Y:S01]  /*13f0*/  @P2 FMUL.FTZ R3, R5, R3 ;  /* 0x0000000305032220 */ /* 0x004fe20000410000 */
[----:B------:R-:W-:-:S05]  /*1400*/  @P2 HADD2.F32 R5, -RZ, R25.H1_H1 ;  /* 0x30000019ff052230 */ /* 0x000fca0000004100 */
[----:B------:R-:W-:Y:S01]  /*1410*/  @P2 FFMA.FTZ R205, R3, R111, R5 ;  /* 0x0000006f03cd2223 */ /* 0x000fe20000010005 */
[----:B------:R-:W-:Y:S01]  /*1420*/  @P2 HADD2.F32 R5, -RZ, R30.H0_H0 ;  /* 0x2000001eff052230 */ /* 0x000fe20000004100 */
[----:B------:R-:W2:Y:S03]  /*1430*/  @P2 LDC R3, c[0x0][0x40c] ;  /* 0x00010300ff032b82 */ /* 0x000ea60000000800 */
[----:B------:R-:W-:Y:S01]  /*1440*/  F2FP.F16.F32.PACK_AB R9, RZ, R205 ;  /* 0x000000cdff09723e */ /* 0x000fe200000000ff */
[----:B-1----:R-:W-:Y:S01]  /*1450*/  @P2 FMUL.FTZ R4, R5, R4 ;  /* 0x0000000405042220 */ /* 0x002fe20000410000 */
[----:B------:R-:W-:-:S05]  /*1460*/  @P2 HADD2.F32 R5, -RZ, R26.H0_H0 ;  /* 0x2000001aff052230 */ /* 0x000fca0000004100 */
[----:B------:R-:W-:Y:S01]  /*1470*/  @P2 FFMA.FTZ R204, R4, R104, R5 ;  /* 0x0000006804cc2223 */ /* 0x000fe20000010005 */
[----:B------:R-:W-:Y:S01]  /*1480*/  @P2 HADD2.F32 R5, -RZ, R30.H1_H1 ;  /* 0x3000001eff052230 */ /* 0x000fe20000004100 */
[----:B------:R-:W1:Y:S03]  /*1490*/  @P2 LDC R4, c[0x0][0x40c] ;  /* 0x00010300ff042b82 */ /* 0x000e660000000800 */
[----:B------:R-:W-:Y:S01]  /*14a0*/  F2FP.F16.F32.PACK_AB R6, RZ, R204 ;  /* 0x000000ccff06723e */ /* 0x000fe200000000ff */
[----:B--2---:R-:W-:Y:S01]  /*14b0*/  @P2 FMUL.FTZ R3, R5, R3 ;  /* 0x0000000305032220 */ /* 0x004fe20000410000 */
[----:B------:R-:W-:-:S05]  /*14c0*/  @P2 HADD2.F32 R5, -RZ, R26.H1_H1 ;  /* 0x3000001aff052230 */ /* 0x000fca0000004100 */
[----:B------:R-:W-:Y:S01]  /*14d0*/  @P2 FFMA.FTZ R203, R3, R105, R5 ;  /* 0x0000006903cb2223 */ /* 0x000fe20000010005 */
[----:B------:R-:W-:Y:S01]  /*14e0*/  @P2 HADD2.F32 R5, -RZ, R31.H0_H0 ;  /* 0x2000001fff052230 */ /* 0x000fe20000004100 */
[----:B------:R-:W2:Y:S03]  /*14f0*/  @P2 LDC R3, c[0x0][0x40c] ;  /* 0x00010300ff032b82 */ /* 0x000ea60000000800 */
[----:B------:R-:W-:-:S04]  /*1500*/  F2FP.F16.F32.PACK_AB R8, RZ, R203 ;  /* 0x000000cbff08723e */ /* 0x000fc800000000ff */
[----:B------:R-:W-:Y:S01]  /*1510*/  PRMT R6, R6, 0x5410, R8 ;  /* 0x0000541006067816 */ /* 0x000fe20000000008 */
[----:B-1----:R-:W-:Y:S01]  /*1520*/  @P2 FMUL.FTZ R4, R5, R4 ;  /* 0x0000000405042220 */ /* 0x002fe20000410000 */
[----:B------:R-:W-:-:S05]  /*1530*/  @P2 HADD2.F32 R5, -RZ, R27.H0_H0 ;  /* 0x2000001bff052230 */ /* 0x000fca0000004100 */
[----:B------:R-:W-:Y:S01]  /*1540*/  @P2 FFMA.FTZ R202, R4, R106, R5 ;  /* 0x0000006a04ca2223 */ /* 0x000fe20000010005 */
[----:B------:R-:W-:Y:S01]  /*1550*/  @P2 HADD2.F32 R4, -RZ, R31.H1_H1 ;  /* 0x3000001fff042230 */ /* 0x000fe20000004100 */
[----:B------:R-:W-:-:S04]  /*1560*/  F2FP.F16.F32.PACK_AB R5, RZ, R206 ;  /* 0x000000ceff05723e */ /* 0x000fc800000000ff */
[----:B--2---:R-:W-:Y:S01]  /*1570*/  @P2 FMUL.FTZ R3, R4, R3 ;  /* 0x0000000304032220 */ /* 0x004fe20000410000 */
[----:B------:R-:W-:Y:S01]  /*1580*/  @P2 HADD2.F32 R4, -RZ, R27.H1_H1 ;  /* 0x3000001bff042230 */ /* 0x000fe20000004100 */
[----:B------:R-:W-:-:S04]  /*1590*/  PRMT R5, R5, 0x5410, R9 ;  /* 0x0000541005057816 */ /* 0x000fc80000000009 */
[----:B------:R-:W-:Y:S01]  /*15a0*/  @P2 FFMA.FTZ R201, R3, R107, R4 ;  /* 0x0000006b03c92223 */ /* 0x000fe20000010004 */
[----:B------:R-:W-:Y:S02]  /*15b0*/  F2FP.F16.F32.PACK_AB R4, RZ, R200 ;  /* 0x000000c8ff04723e */ /* 0x000fe400000000ff */
[----:B------:R-:W-:Y:S02]  /*15c0*/  F2FP.F16.F32.PACK_AB R3, RZ, R202 ;  /* 0x000000caff03723e */ /* 0x000fe400000000ff */
[----:B------:R-:W-:Y:S02]  /*15d0*/  F2FP.F16.F32.PACK_AB R7, RZ, R201 ;  /* 0x000000c9ff07723e */ /* 0x000fe400000000ff */
[----:B------:R-:W-:Y:S02]  /*15e0*/  PRMT R4, R4, 0x5410, R10 ;  /* 0x0000541004047816 */ /* 0x000fe4000000000a */
[----:B------:R-:W-:Y:S01]  /*15f0*/  PRMT R7, R3, 0x5410, R7 ;  /* 0x0000541003077816 */ /* 0x000fe20000000007 */
[----:B------:R-:W-:Y:S06]  /*1600*/  BRA `(.L_x_44298) ;  /* 0x0000000000c47947 */ /* 0x000fec0003800000 */
.L_x_44297:
[----:B------:R-:W1:Y:S01]  /*1610*/  @P1 LDC R5, c[0x0][0x40c] ;  /* 0x00010300ff051b82 */ /* 0x000e620000000800 */
[----:B-----5:R-:W-:Y:S01]  /*1620*/  @P1 HADD2.F32 R4, -RZ, R28.H1_H1 ;  /* 0x3000001cff041230 */ /* 0x020fe20000004100 */
[----:B------:R-:W-:Y:S02]  /*1630*/  MOV R199, RZ ;  /* 0x000000ff00c77202 */ /* 0x000fe40000000f00 */
[----:B------:R-:W-:Y:S02]  /*1640*/  CS2R R204, SRZ ;  /* 0x0000000000cc7805 */ /* 0x000fe4000001ff00 */
[----:B------:R-:W-:Y:S02]  /*1650*/  MOV R206, RZ ;  /* 0x000000ff00ce7202 */ /* 0x000fe40000000f00 */
[----:B------:R-:W-:Y:S02]  /*1660*/  CS2R R202, SRZ ;  /* 0x0000000000ca7805 */ /* 0x000fe4000001ff00 */
[----:B------:R-:W-:Y:S01]  /*1670*/  CS2R R200, SRZ ;  /* 0x0000000000c87805 */ /* 0x000fe2000001ff00 */
[----:B------:R-:W2:Y:S01]  /*1680*/  @P1 LDC R3, c[0x0][0x40c] ;  /* 0x00010300ff031b82 */ /* 0x000ea20000000800 */
[----:B-1----:R-:W-:-:S07]  /*1690*/  @P1 FMUL.FTZ R5, R4, R5 ;  /* 0x0000000504051220 */ /* 0x002fce0000410000 */
[----:B------:R-:W1:Y:S01]  /*16a0*/  @P1 LDC R4, c[0x0][0x40c] ;  /* 0x00010300ff041b82 */ /* 0x000e620000000800 */
[----:B------:R-:W-:Y:S01]  /*16b0*/  @P1 FMUL.FTZ R199, R5, R109 ;  /* 0x0000006d05c71220 */ /* 0x000fe20000410000 */
[----:B------:R-:W-:-:S05]  /*16c0*/  @P1 HADD2.F32 R5, -RZ, R29.H0_H0 ;  /* 0x2000001dff051230 */ /* 0x000fca0000004100 */
[----:B--2---:R-:W-:Y:S02]  /*16d0*/  @P1 FMUL.FTZ R5, R5, R3 ;  /* 0x0000000305051220 */ /* 0x004fe40000410000 */
[----:B------:R-:W2:Y:S02]  /*16e0*/  @P1 LDC R3, c[0x0][0x40c] ;  /* 0x00010300ff031b82 */ /* 0x000ea40000000800 */
[----:B------:R-:W-:Y:S01]  /*16f0*/  @P1 FMUL.FTZ R206, R5, R110 ;  /* 0x0000006e05ce1220 */ /* 0x000fe20000410000 */
[----:B------:R-:W-:-:S05]  /*1700*/  @P1 HADD2.F32 R5, -RZ, R29.H1_H1 ;  /* 0x3000001dff051230 */ /* 0x000fca0000004100 */
[----:B-1----:R-:W-:Y:S02]  /*1710*/  @P1 FMUL.FTZ R4, R5, R4 ;  /* 0x0000000405041220 */ /* 0x002fe40000410000 */
[----:B------:R-:W1:Y:S02]  /*1720*/  @P1 LDC R5, c[0x0][0x40c] ;  /* 0x00010300ff051b82 */ /* 0x000e640000000800 */
[----:B------:R-:W-:Y:S01]  /*1730*/  @P1 FMUL.FTZ R205, R4, R111 ;  /* 0x0000006f04cd1220 */ /* 0x000fe20000410000 */
[----:B------:R-:W-:-:S04]  /*1740*/  @P1 HADD2.F32 R4, -RZ, R30.H0_H0 ;  /* 0x2000001eff041230 */ /* 0x000fc80000004100 */
[----:B------:R-:W-:Y:S01]  /*1750*/  F2FP.F16.F32.PACK_AB R10, RZ, R205 ;  /* 0x000000cdff0a723e */ /* 0x000fe200000000ff */
[----:B--2---:R-:W-:Y:S02]  /*1760*/  @P1 FMUL.FTZ R4, R4, R3 ;  /* 0x0000000304041220 */ /* 0x004fe40000410000 */
[----:B------:R-:W2:Y:S02]  /*1770*/  @P1 LDC R3, c[0x0][0x40c] ;  /* 0x00010300ff031b82 */ /* 0x000ea40000000800 */
        /* <DEDUP_REMOVED lines=8> */
[----:B--2---:R-:W-:Y:S02]  /*1800*/  @P1 FMUL.FTZ R5, R5, R3 ;  /* 0x0000000305051220 */ /* 0x004fe40000410000 */
[----:B------:R-:W2:Y:S02]  /*1810*/  @P1 LDC R3, c[0x0][0x40c] ;  /* 0x00010300ff031b82 */ /* 0x000ea40000000800 */
[----:B------:R-:W-:Y:S01]  /*1820*/  @P1 FMUL.FTZ R201, R5, R107 ;  /* 0x0000006b05c91220 */ /* 0x000fe20000410000 */
[----:B------:R-:W-:-:S04]  /*1830*/  @P1 HADD2.F32 R5, -RZ, R28.H0_H0 ;  /* 0x2000001cff051230 */ /* 0x000fc80000004100 */
[----:B------:R-:W-:-:S04]  /*1840*/  F2FP.F16.F32.PACK_AB R7, RZ, R201 ;  /* 0x000000c9ff07723e */ /* 0x000fc800000000ff */
[----:B------:R-:W-:Y:S01]  /*1850*/  PRMT R7, R8, 0x5410, R7 ;  /* 0x0000541008077816 */ /* 0x000fe20000000007 */
[----:B-1----:R-:W-:Y:S01]  /*1860*/  @P1 FMUL.FTZ R4, R5, R4 ;  /* 0x0000000405041220 */ /* 0x002fe20000410000 */
[----:B------:R-:W-:-:S03]  /*1870*/  F2FP.F16.F32.PACK_AB R5, RZ, R206 ;  /* 0x000000ceff05723e */ /* 0x000fc600000000ff */
[----:B------:R-:W-:Y:S01]  /*1880*/  @P1 FMUL.FTZ R200, R4, R108 ;  /* 0x0000006c04c81220 */ /* 0x000fe20000410000 */
[----:B------:R-:W-:Y:S01]  /*1890*/  @P1 HADD2.F32 R4, -RZ, R30.H1_H1 ;  /* 0x3000001eff041230 */ /* 0x000fe20000004100 */
[----:B------:R-:W-:-:S04]  /*18a0*/  PRMT R5, R5, 0x5410, R10 ;  /* 0x0000541005057816 */ /* 0x000fc8000000000a */
[----:B--2---:R-:W-:Y:S01]  /*18b0*/  @P1 FMUL.FTZ R3, R4, R3 ;  /* 0x0000000304031220 */ /* 0x004fe20000410000 */
[----:B------:R-:W-:-:S03]  /*18c0*/  F2FP.F16.F32.PACK_AB R4, RZ, R200 ;  /* 0x000000c8ff04723e */ /* 0x000fc600000000ff */
[----:B------:R-:W-:Y:S01]  /*18d0*/  @P1 FMUL.FTZ R203, R3, R105 ;  /* 0x0000006903cb1220 */ /* 0x000fe20000410000 */
[----:B------:R-:W-:-:S04]  /*18e0*/  F2FP.F16.F32.PACK_AB R3, RZ, R199 ;  /* 0x000000c7ff03723e */ /* 0x000fc800000000ff */
[----:B------:R-:W-:Y:S02]  /*18f0*/  F2FP.F16.F32.PACK_AB R9, RZ, R203 ;  /* 0x000000cbff09723e */ /* 0x000fe400000000ff */
[----:B------:R-:W-:Y:S02]  /*1900*/  PRMT R4, R4, 0x5410, R3 ;  /* 0x0000541004047816 */ /* 0x000fe40000000003 */
[----:B------:R-:W-:-:S07]  /*1910*/  PRMT R6, R6, 0x5410, R9 ;  /* 0x0000541006067816 */ /* 0x000fce0000000009 */
.L_x_44298:
        /* <DEDUP_REMOVED lines=12> */
[----:B------:R-:W-:Y:S01]  /*19e0*/  ISETP.GT.AND P2, PT, R217, RZ, PT ;  /* 0x000000ffd900720c */ /* 0x000fe20003f44270 */
[----:B-1---5:R-:W-:-:S12]  /*19f0*/  HADD2.F32 R4, -RZ, R24.H1_H1 ;  /* 0x30000018ff047230 */ /* 0x022fd80000004100 */
[----:B------:R-:W1:Y:S01]  /*1a00*/  @P2 LDC R5, c[0x0][0x40c] ;  /* 0x00010300ff052b82 */ /* 0x000e620000000800 */
[----:B------:R-:W-:Y:S01]  /*1a10*/  @P2 HADD2.F32 R6, -RZ, R28.H1_H1 ;  /* 0x3000001cff062230 */ /* 0x000fe20000004100 */
[----:B------:R-:W-:-:S06]  /*1a20*/  @!P2 MOV R188, R4 ;  /* 0x0000000400bca202 */ /* 0x000fcc0000000f00 */
[----:B------:R-:W2:Y:S01]  /*1a30*/  @P2 LDC R3, c[0x0][0x40c] ;  /* 0x00010300ff032b82 */ /* 0x000ea20000000800 */
[----:B-1----:R-:W-:Y:S01]  /*1a40*/  @P2 FMUL.FTZ R5, R6, R5 ;  /* 0x0000000506052220 */ /* 0x002fe20000410000 */
[----:B------:R-:W-:-:S03]  /*1a50*/  @P2 HADD2.F32 R6, -RZ, R29.H0_H0 ;  /* 0x2000001dff062230 */ /* 0x000fc60000004100 */
[----:B------:R-:W-:Y:S01]  /*1a60*/  @P2 FFMA.FTZ R188, R5, R101, R4 ;  /* 0x0000006505bc2223 */ /* 0x000fe20000010004 */
[----:B------:R-:W-:Y:S02]  /*1a70*/  HADD2.F32 R5, -RZ, R25.H0_H0 ;  /* 0x20000019ff057230 */ /* 0x000fe40000004100 */
[----:B------:R-:W1:Y:S01]  /*1a80*/  @P2 LDC R4, c[0x0][0x40c] ;  /* 0x00010300ff042b82 */ /* 0x000e620000000800 */
[----:B--2---:R-:W-:Y:S01]  /*1a90*/  @P2 FMUL.FTZ R3, R6, R3 ;  /* 0x0000000306032220 */ /* 0x004fe20000410000 */
[----:B------:R-:W-:Y:S01]  /*1aa0*/  @P2 HADD2.F32 R6, -RZ, R29.H1_H1 ;  /* 0x3000001dff062230 */ /* 0x000fe20000004100 */
[----:B------:R-:W-:Y:S02]  /*1ab0*/  @!P2 MOV R187, R5 ;  /* 0x0000000500bba202 */ /* 0x000fe40000000f00 */
[----:B------:R-:W-:Y:S01]  /*1ac0*/  @P2 FFMA.FTZ R187, R3, R102, R5 ;  /* 0x0000006603bb2223 */ /* 0x000fe20000010005 */
[----:B------:R-:W-:Y:S02]  /*1ad0*/  HADD2.F32 R3, -RZ, R25.H1_H1 ;  /* 0x30000019ff037230 */ /* 0x000fe40000004100 */
[----:B------:R-:W2:Y:S03]  /*1ae0*/  @P2 LDC R5, c[0x0][0x40c] ;  /* 0x00010300ff052b82 */ /* 0x000ea60000000800 */
[----:B------:R-:W-:Y:S01]  /*1af0*/  @!P2 MOV R186, R3 ;  /* 0x0000000300baa202 */ /* 0x000fe20000000f00 */
[----:B-1----:R-:W-:Y:S01]  /*1b00*/  @P2 FMUL.FTZ R4, R6, R4 ;  /* 0x0000000406042220 */ /* 0x002fe20000410000 */
[----:B------:R-:W-:-:S03]  /*1b10*/  @P2 HADD2.F32 R6, -RZ, R30.H0_H0 ;  /* 0x2000001eff062230 */ /* 0x000fc60000004100 */
[----:B------:R-:W-:Y:S01]  /*1b20*/  @P2 FFMA.FTZ R186, R4, R103, R3 ;  /* 0x0000006704ba2223 */ /* 0x000fe20000010003 */
[----:B------:R-:W-:Y:S01]  /*1b30*/  HADD2.F32 R3, -RZ, R26.H0_H0 ;  /* 0x2000001aff037230 */ /* 0x000fe20000004100 */
[----:B------:R-:W1:Y:S01]  /*1b40*/  @P2 LDC R4, c[0x0][0x40c] ;  /* 0x00010300ff042b82 */ /* 0x000e620000000800 */
[----:B--2---:R-:W-:Y:S01]  /*1b50*/  @P2 FMUL.FTZ R5, R6, R5 ;  /* 0x0000000506052220 */ /* 0x004fe20000410000 */
[----:B------:R-:W-:Y:S02]  /*1b60*/  @P2 HADD2.F32 R6, -RZ, R30.H1_H1 ;  /* 0x3000001eff062230 */ /* 0x000fe40000004100 */
[----:B------:R-:W-:Y:S01]  /*1b70*/  @!P2 MOV R185, R3 ;  /* 0x0000000300b9a202 */ /* 0x000fe20000000f00 */
[----:B------:R-:W-:Y:S01]  /*1b80*/  @P2 FFMA.FTZ R185, R5, R96, R3 ;  /* 0x0000006005b92223 */ /* 0x000fe20000010003 */
[----:B------:R-:W-:Y:S02]  /*1b90*/  HADD2.F32 R5, -RZ, R26.H1_H1 ;  /* 0x3000001aff057230 */ /* 0x000fe40000004100 */
[----:B------:R-:W2:Y:S01]  /*1ba0*/  @P2 LDC R3, c[0x0][0x40c] ;  /* 0x00010300ff032b82 */ /* 0x000ea20000000800 */
[----:B------:R-:W-:-:S02]  /*1bb0*/  F2FP.F16.F32.PACK_AB R10, RZ, R186 ;  /* 0x000000baff0a723e */ /* 0x000fc400000000ff */
[----:B------:R-:W-:Y:S01]  /*1bc0*/  @!P2 MOV R184, R5 ;  /* 0x0000000500b8a202 */ /* 0x000fe20000000f00 */
[----:B-1----:R-:W-:Y:S01]  /*1bd0*/  @P2 FMUL.FTZ R4, R6, R4 ;  /* 0x0000000406042220 */ /* 0x002fe20000410000 */
[----:B------:R-:W-:-:S03]  /*1be0*/  @P2 HADD2.F32 R6, -RZ, R31.H0_H0 ;  /* 0x2000001fff062230 */ /* 0x000fc60000004100 */
[----:B------:R-:W-:Y:S01]  /*1bf0*/  @P2 FFMA.FTZ R184, R4, R97, R5 ;  /* 0x0000006104b82223 */ /* 0x000fe20000010005 */
[----:B------:R-:W-:Y:S01]  /*1c00*/  HADD2.F32 R4, -RZ, R27.H0_H0 ;  /* 0x2000001bff047230 */ /* 0x000fe20000004100 */
[----:B------:R-:W1:Y:S01]  /*1c10*/  @P2 LDC R5, c[0x0][0x40c] ;  /* 0x00010300ff052b82 */ /* 0x000e620000000800 */
[----:B--2---:R-:W-:Y:S01]  /*1c20*/  @P2 FMUL.FTZ R3, R6, R3 ;  /* 0x0000000306032220 */ /* 0x004fe20000410000 */
[----:B------:R-:W-:Y:S02]  /*1c30*/  @P2 HADD2.F32 R6, -RZ, R28.H0_H0 ;  /* 0x2000001cff062230 */ /* 0x000fe40000004100 */
[----:B------:R-:W-:Y:S01]  /*1c40*/  @!P2 MOV R190, R4 ;  /* 0x0000000400bea202 */ /* 0x000fe20000000f00 */
[----:B------:R-:W-:Y:S01]  /*1c50*/  @P2 FFMA.FTZ R190, R3, R98, R4 ;  /* 0x0000006203be2223 */ /* 0x000fe20000010004 */
[----:B------:R-:W-:Y:S02]  /*1c60*/  HADD2.F32 R4, -RZ, R24.H0_H0 ;  /* 0x20000018ff047230 */ /* 0x000fe40000004100 */
[----:B------:R-:W2:Y:S01]  /*1c70*/  @P2 LDC R3, c[0x0][0x40c] ;  /* 0x00010300ff032b82 */ /* 0x000ea20000000800 */
[----:B------:R-:W-:-:S02]  /*1c80*/  F2FP.F16.F32.PACK_AB R9, RZ, R184 ;  /* 0x000000b8ff09723e */ /* 0x000fc400000000ff */
[----:B------:R-:W-:Y:S02]  /*1c90*/  F2FP.F16.F32.PACK_AB R7, RZ, R190 ;  /* 0x000000beff07723e */ /* 0x000fe400000000ff */
[----:B------:R-:W-:Y:S01]  /*1ca0*/  @!P2 MOV R183, R4 ;  /* 0x0000000400b7a202 */ /* 0x000fe20000000f00 */
[----:B-1----:R-:W-:Y:S01]  /*1cb0*/  @P2 FMUL.FTZ R5, R6, R5 ;  /* 0x0000000506052220 */ /* 0x002fe20000410000 */
[----:B------:R-:W-:-:S03]  /*1cc0*/  F2FP.F16.F32.PACK_AB R6, RZ, R185 ;  /* 0x000000b9ff06723e */ /* 0x000fc600000000ff */
[----:B------:R-:W-:Y:S01]  /*1cd0*/  @P2 FFMA.FTZ R183, R5, R100, R4 ;  /* 0x0000006405b72223 */ /* 0x000fe20000010004 */
[----:B------:R-:W-:Y:S01]  /*1ce0*/  @P2 HADD2.F32 R5, -RZ, R31.H1_H1 ;  /* 0x3000001fff052230 */ /* 0x000fe20000004100 */
[----:B------:R-:W-:Y:S01]  /*1cf0*/  PRMT R6, R6, 0x5410, R9 ;  /* 0x0000541006067816 */ /* 0x000fe20000000009 */
[----:B------:R-:W-:Y:S02]  /*1d00*/  HADD2.F32 R4, -RZ, R27.H1_H1 ;  /* 0x3000001bff047230 */ /* 0x000fe40000004100 */
[----:B------:R-:W-:Y:S01]  /*1d10*/  F2FP.F16.F32.PACK_AB R8, RZ, R183 ;  /* 0x000000b7ff08723e */ /* 0x000fe200000000ff */
[----:B--2---:R-:W-:Y:S01]  /*1d20*/  @P2 FMUL.FTZ R3, R5, R3 ;  /* 0x0000000305032220 */ /* 0x004fe20000410000 */
[----:B------:R-:W-:Y:S02]  /*1d30*/  F2FP.F16.F32.PACK_AB R5, RZ, R187 ;  /* 0x000000bbff05723e */ /* 0x000fe400000000ff */
[----:B------:R-:W-:Y:S01]  /*1d40*/  @!P2 MOV R189, R4 ;  /* 0x0000000400bda202 */ /* 0x000fe20000000f00 */
[----:B------:R-:W-:Y:S01]  /*1d50*/  @P2 FFMA.FTZ R189, R3, R99, R4 ;  /* 0x0000006303bd2223 */ /* 0x000fe20000010004 */
[----:B------:R-:W-:-:S02]  /*1d60*/  F2FP.F16.F32.PACK_AB R4, RZ, R188 ;  /* 0x000000bcff04723e */ /* 0x000fc400000000ff */
[----:B------:R-:W-:Y:S02]  /*1d70*/  PRMT R5, R5, 0x5410, R10 ;  /* 0x0000541005057816 */ /* 0x000fe4000000000a */
[----:B------:R-:W-:Y:S02]  /*1d80*/  F2FP.F16.F32.PACK_AB R3, RZ, R189 ;  /* 0x000000bdff03723e */ /* 0x000fe400000000ff */
[----:B------:R-:W-:Y:S02]  /*1d90*/  PRMT R4, R8, 0x5410, R4 ;  /* 0x0000541008047816 */ /* 0x000fe40000000004 */
[----:B------:R-:W-:Y:S01]  /*1da0*/  PRMT R7, R7, 0x5410, R3 ;  /* 0x0000541007077816 */ /* 0x000fe20000000003 */
[----:B------:R-:W-:Y:S06]  /*1db0*/  BRA `(.L_x_44300) ;  /* 0x0000000000c47947 */ /* 0x000fec0003800000 */
.L_x_44299:
[----:B-1----:R-:W1:Y:S01]  /*1dc0*/  @P1 LDC R5, c[0x0][0x40c] ;  /* 0x00010300ff051b82 */ /* 0x002e620000000800 */
[----:B-----5:R-:W-:Y:S01]  /*1dd0*/  @P1 HADD2.F32 R4, -RZ, R28.H1_H1 ;  /* 0x3000001cff041230 */ /* 0x020fe20000004100 */
[----:B------:R-:W-:Y:S02]  /*1de0*/  CS2R R188, SRZ ;  /* 0x0000000000bc7805 */ /* 0x000fe4000001ff00 */
[----:B------:R-:W-:Y:S02]  /*1df0*/  CS2R R186, SRZ ;  /* 0x0000000000ba7805 */ /* 0x000fe4000001ff00 */
[----:B------:R-:W-:Y:S01]  /*1e00*/  CS2R R184, SRZ ;  /* 0x0000000000b87805 */ /* 0x000fe2000001ff00 */
[----:B------:R-:W-:Y:S01]  /*1e10*/  HFMA2 R190, -RZ, RZ, 0, 0 ;  /* 0x00000000ffbe7431 */ /* 0x000fe200000001ff */
[----:B------:R-:W-:Y:S01]  /*1e20*/  MOV R183, RZ ;  /* 0x000000ff00b77202 */ /* 0x000fe20000000f00 */
        /* <DEDUP_REMOVED lines=42> */
.L_x_44300:
        /* <DEDUP_REMOVED lines=13> */
[----:B-----5:R-:W-:-:S12]  /*21a0*/  HADD2.F32 R3, -RZ, R24.H1_H1 ;  /* 0x30000018ff037230 */ /* 0x020fd80000004100 */
[----:B-1----:R-:W1:Y:S01]  /*21b0*/  @P2 LDC R5, c[0x0][0x40c] ;  /* 0x00010300ff052b82 */ /* 0x002e620000000800 */
[----:B------:R-:W-:Y:S02]  /*21c0*/  @P2 HADD2.F32 R6, -RZ, R28.H1_H1 ;  /* 0x3000001cff062230 */ /* 0x000fe40000004100 */
[----:B------:R-:W-:Y:S02]  /*21d0*/  @P2 HADD2.F32 R7, -RZ, R29.H0_H0 ;  /* 0x2000001dff072230 */ /* 0x000fe40000004100 */
[--C-:B------:R-:W-:Y:S02]  /*21e0*/  @P2 HADD2.F32 R9, -RZ, R30.reuse.H0_H0 ;  /* 0x2000001eff092230 */ /* 0x100fe40000004100 */
[----:B------:R-:W-:Y:S01]  /*21f0*/  @P2 HADD2.F32 R10, -RZ, R30.H1_H1 ;  /* 0x3000001eff0a2230 */ /* 0x000fe20000004100 */
[----:B------:R-:W2:Y:S01]  /*2200*/  @P2 LDC R4, c[0x0][0x40c] ;  /* 0x00010300ff042b82 */ /* 0x000ea20000000800 */
[----:B------:R-:W-:-:S07]  /*2210*/  @P2 HADD2.F32 R11, -RZ, R31.H0_H0 ;  /* 0x2000001fff0b2230 */ /* 0x000fce0000004100 */
[----:B------:R-:W3:Y:S01]  /*2220*/  @P2 LDC R8, c[0x0][0x40c] ;  /* 0x00010300ff082b82 */ /* 0x000ee20000000800 */
[----:B-1----:R-:W-:-:S07]  /*2230*/  @P2 FMUL.FTZ R5, R6, R5 ;  /* 0x0000000506052220 */ /* 0x002fce0000410000 */
[----:B------:R-:W1:Y:S01]  /*2240*/  @P2 LDC R6, c[0x0][0x40c] ;  /* 0x00010300ff062b82 */ /* 0x000e620000000800 */
[----:B------:R-:W-:Y:S01]  /*2250*/  @P2 FFMA.FTZ R3, R5, R93, R3 ;  /* 0x0000005d05032223 */ /* 0x000fe20000010003 */
[----:B------:R-:W-:Y:S02]  /*2260*/  HADD2.F32 R5, -RZ, R25.H0_H0 ;  /* 0x20000019ff057230 */ /* 0x000fe40000004100 */
[----:B--2---:R-:W-:-:S03]  /*2270*/  @P2 FMUL.FTZ R7, R7, R4 ;  /* 0x0000000407072220 */ /* 0x004fc60000410000 */
[----:B------:R-:W-:Y:S01]  /*2280*/  @!P2 MOV R4, R5 ;  /* 0x000000050004a202 */ /* 0x000fe20000000f00 */
[----:B------:R-:W-:Y:S01]  /*2290*/  @P2 FFMA.FTZ R4, R7, R94, R5 ;  /* 0x0000005e07042223 */ /* 0x000fe20000010005 */
[----:B------:R-:W-:Y:S02]  /*22a0*/  @P2 HADD2.F32 R7, -RZ, R29.H1_H1 ;  /* 0x3000001dff072230 */ /* 0x000fe40000004100 */
[----:B------:R-:W-:Y:S02]  /*22b0*/  HADD2.F32 R5, -RZ, R25.H1_H1 ;  /* 0x30000019ff057230 */ /* 0x000fe40000004100 */
[----:B---3--:R-:W-:Y:S01]  /*22c0*/  @P2 FMUL.FTZ R8, R9, R8 ;  /* 0x0000000809082220 */ /* 0x008fe20000410000 */
[--C-:B------:R-:W-:Y:S02]  /*22d0*/  HADD2.F32 R9, -RZ, R26.reuse.H1_H1 ;  /* 0x3000001aff097230 */ /* 0x100fe40000004100 */
[----:B-1----:R-:W-:Y:S02]  /*22e0*/  @P2 FMUL.FTZ R6, R7, R6 ;  /* 0x0000000607062220 */ /* 0x002fe40000410000 */
[----:B------:R-:W1:Y:S02]  /*22f0*/  @P2 LDC R7, c[0x0][0x40c] ;  /* 0x00010300ff072b82 */ /* 0x000e640000000800 */
[----:B------:R-:W-:Y:S01]  /*2300*/  @P2 FFMA.FTZ R5, R6, R95, R5 ;  /* 0x0000005f06052223 */ /* 0x000fe20000010005 */
[----:B------:R-:W-:-:S04]  /*2310*/  HADD2.F32 R6, -RZ, R26.H0_H0 ;  /* 0x2000001aff067230 */ /* 0x000fc80000004100 */
[----:B------:R-:W-:Y:S01]  /*2320*/  F2FP.F16.F32.PACK_AB R15, RZ, R5 ;  /* 0x00000005ff0f723e */ /* 0x000fe200000000ff */
[----:B------:R-:W-:Y:S02]  /*2330*/  @P2 FFMA.FTZ R6, R8, R88, R6 ;  /* 0x0000005808062223 */ /* 0x000fe40000010006 */
[----:B------:R-:W2:Y:S01]  /*2340*/  @P2 LDC R8, c[0x0][0x40c] ;  /* 0x00010300ff082b82 */ /* 0x000ea20000000800 */
[----:B-1----:R-:W-:Y:S01]  /*2350*/  @P2 FMUL.FTZ R10, R10, R7 ;  /* 0x000000070a0a2220 */ /* 0x002fe20000410000 */
[----:B------:R-:W-:-:S03]  /*2360*/  @!P2 MOV R7, R9 ;  /* 0x000000090007a202 */ /* 0x000fc60000000f00 */
[----:B------:R-:W-:Y:S01]  /*2370*/  @P2 FFMA.FTZ R7, R10, R89, R9 ;  /* 0x000000590a072223 */ /* 0x000fe20000010009 */
[----:B------:R-:W-:Y:S02]  /*2380*/  HADD2.F32 R9, -RZ, R27.H0_H0 ;  /* 0x2000001bff097230 */ /* 0x000fe40000004100 */
[----:B------:R-:W1:Y:S02]  /*2390*/  @P2 LDC R10, c[0x0][0x40c] ;  /* 0x00010300ff0a2b82 */ /* 0x000e640000000800 */
[----:B------:R-:W-:Y:S01]  /*23a0*/  F2FP.F16.F32.PACK_AB R14, RZ, R7 ;  /* 0x00000007ff0e723e */ /* 0x000fe200000000ff */
[----:B--2---:R-:W-:Y:S01]  /*23b0*/  @P2 FMUL.FTZ R8, R11, R8 ;  /* 0x000000080b082220 */ /* 0x004fe20000410000 */
[----:B------:R-:W-:Y:S01]  /*23c0*/  @!P2 MOV R181, R9 ;  /* 0x0000000900b5a202 */ /* 0x000fe20000000f00 */
[----:B------:R-:W-:Y:S02]  /*23d0*/  @P2 HADD2.F32 R11, -RZ, R28.H0_H0 ;  /* 0x2000001cff0b2230 */ /* 0x000fe40000004100 */
[----:B------:R-:W-:Y:S01]  /*23e0*/  @P2 FFMA.FTZ R181, R8, R90, R9 ;  /* 0x0000005a08b52223 */ /* 0x000fe20000010009 */
[----:B------:R-:W-:Y:S01]  /*23f0*/  HADD2.F32 R9, -RZ, R24.H0_H0 ;  /* 0x20000018ff097230 */ /* 0x000fe20000004100 */
[----:B------:R-:W2:Y:S03]  /*2400*/  @P2 LDC R8, c[0x0][0x40c] ;  /* 0x00010300ff082b82 */ /* 0x000ea60000000800 */
[----:B------:R-:W-:-:S02]  /*2410*/  F2FP.F16.F32.PACK_AB R12, RZ, R181 ;  /* 0x000000b5ff0c723e */ /* 0x000fc400000000ff */
[----:B------:R-:W-:Y:S01]  /*2420*/  @!P2 MOV R180, R9 ;  /* 0x0000000900b4a202 */ /* 0x000fe20000000f00 */
[----:B-1----:R-:W-:-:S04]  /*2430*/  @P2 FMUL.FTZ R10, R11, R10 ;  /* 0x0000000a0b0a2220 */ /* 0x002fc80000410000 */
[----:B------:R-:W-:Y:S01]  /*2440*/  @P2 FFMA.FTZ R180, R10, R92, R9 ;  /* 0x0000005c0ab42223 */ /* 0x000fe20000010009 */
[----:B------:R-:W-:Y:S02]  /*2450*/  @P2 HADD2.F32 R10, -RZ, R31.H1_H1 ;  /* 0x3000001fff0a2230 */ /* 0x000fe40000004100 */
[----:B------:R-:W-:Y:S02]  /*2460*/  HADD2.F32 R9, -RZ, R27.H1_H1 ;  /* 0x3000001bff097230 */ /* 0x000fe40000004100 */
[----:B------:R-:W-:Y:S01]  /*2470*/  F2FP.F16.F32.PACK_AB R13, RZ, R180 ;  /* 0x000000b4ff0d723e */ /* 0x000fe200000000ff */
[----:B--2---:R-:W-:Y:S01]  /*2480*/  @P2 FMUL.FTZ R8, R10, R8 ;  /* 0x000000080a082220 */ /* 0x004fe20000410000 */
        /* <DEDUP_REMOVED lines=11> */
.L_x_44301:
[----:B------:R-:W2:Y:S01]  /*2540*/  @P1 LDC R3, c[0x0][0x40c] ;  /* 0x00010300ff031b82 */ /* 0x000ea20000000800 */
[----:B-1---5:R-:W-:Y:S01]  /*2550*/  @P1 HADD2.F32 R4, -RZ, R28.H1_H1 ;  /* 0x3000001cff041230 */ /* 0x022fe20000004100 */
[----:B------:R-:W-:Y:S01]  /*2560*/  CS2R R180, SRZ ;  /* 0x0000000000b47805 */ /* 0x000fe2000001ff00 */
[----:B------:R-:W-:-:S05]  /*2570*/  HFMA2 R182, -RZ, RZ, 0, 0 ;  /* 0x00000000ffb67431 */ /* 0x000fca00000001ff */
[----:B------:R-:W1:Y:S08]  /*2580*/  @P1 LDC R5, c[0x0][0x40c] ;  /* 0x00010300ff051b82 */ /* 0x000e700000000800 */
[----:B------:R-:W3:Y:S01]  /*2590*/  @P1 LDC R7, c[0x0][0x40c] ;  /* 0x00010300ff071b82 */ /* 0x000ee20000000800 */
[----:B--2---:R-:W-:Y:S01]  /*25a0*/  @P1 FMUL.FTZ R4, R4, R3 ;  /* 0x0000000304041220 */ /* 0x004fe20000410000 */
[----:B------:R-:W-:-:S06]  /*25b0*/  HFMA2 R3, -RZ, RZ, 0, 0 ;  /* 0x00000000ff037431 */ /* 0x000fcc00000001ff */
[----:B------:R-:W2:Y:S01]  /*25c0*/  @P1 LDC R6, c[0x0][0x40c] ;  /* 0x00010300ff061b82 */ /* 0x000ea20000000800 */
[----:B------:R-:W-:Y:S01]  /*25d0*/  @P1 FMUL.FTZ R3, R4, R93 ;  /* 0x0000005d04031220 */ /* 0x000fe20000410000 */
[----:B------:R-:W-:-:S06]  /*25e0*/  @P1 HADD2.F32 R4, -RZ, R29.H0_H0 ;  /* 0x2000001dff041230 */ /* 0x000fcc0000004100 */
[----:B------:R-:W4:Y:S01]  /*25f0*/  @P1 LDC R9, c[0x0][0x40c] ;  /* 0x00010300ff091b82 */ /* 0x000f220000000800 */
[----:B-1----:R-:W-:Y:S01]  /*2600*/  @P1 FMUL.FTZ R5, R4, R5 ;  /* 0x0000000504051220 */ /* 0x002fe20000410000 */
        /* <DEDUP_REMOVED lines=8> */
[----:B--2---:R-:W-:Y:S01]  /*2690*/  @P1 FMUL.FTZ R8, R7, R6 ;  /* 0x0000000607081220 */ /* 0x004fe20000410000 */
[----:B------:R-:W-:Y:S01]  /*26a0*/  MOV R6, RZ ;  /* 0x000000ff00067202 */ /* 0x000fe20000000f00 */
[----:B------:R-:W1:Y:S02]  /*26b0*/  @P1 LDC R7, c[0x0][0x40c] ;  /* 0x00010300ff071b82 */ /* 0x000e640000000800 */
[----:B------:R-:W-:Y:S01]  /*26c0*/  @P1 FMUL.FTZ R6, R8, R88 ;  /* 0x0000005808061220 */ /* 0x000fe20000410000 */
[----:B------:R-:W-:-:S04]  /*26d0*/  @P1 HADD2.F32 R8, -RZ, R31.H0_H0 ;  /* 0x2000001fff081230 */ /* 0x000fc80000004100 */
[----:B------:R-:W-:Y:S01]  /*26e0*/  F2FP.F16.F32.PACK_AB R10, RZ, R6 ;  /* 0x00000006ff0a723e */ /* 0x000fe200000000ff */
[----:B----4-:R-:W-:Y:S02]  /*26f0*/  @P1 FMUL.FTZ R9, R8, R9 ;  /* 0x0000000908091220 */ /* 0x010fe40000410000 */
[----:B------:R-:W2:Y:S02]  /*2700*/  @P1 LDC R8, c[0x0][0x40c] ;  /* 0x00010300ff081b82 */ /* 0x000ea40000000800 */
[----:B------:R-:W-:Y:S01]  /*2710*/  @P1 FMUL.FTZ R181, R9, R90 ;  /* 0x0000005a09b51220 */ /* 0x000fe20000410000 */
[----:B------:R-:W-:-:S04]  /*2720*/  @P1 HADD2.F32 R9, -RZ, R31.H1_H1 ;  /* 0x3000001fff091230 */ /* 0x000fc80000004100 */
[----:B------:R-:W-:Y:S01]  /*2730*/  F2FP.F16.F32.PACK_AB R13, RZ, R181 ;  /* 0x000000b5ff0d723e */ /* 0x000fe200000000ff */
[----:B-1----:R-:W-:Y:S02]  /*2740*/  @P1 FMUL.FTZ R9, R9, R7 ;  /* 0x0000000709091220 */ /* 0x002fe40000410000 */
[----:B------:R-:W1:Y:S02]  /*2750*/  @P1 LDC R7, c[0x0][0x40c] ;  /* 0x00010300ff071b82 */ /* 0x000e640000000800 */
[----:B------:R-:W-:Y:S01]  /*2760*/  @P1 FMUL.FTZ R182, R9, R91 ;  /* 0x0000005b09b61220 */ /* 0x000fe20000410000 */
[----:B------:R-:W-:-:S04]  /*2770*/  @P1 HADD2.F32 R9, -RZ, R28.H0_H0 ;  /* 0x2000001cff091230 */ /* 0x000fc80000004100 */
[----:B------:R-:W-:Y:S01]  /*2780*/  F2FP.F16.F32.PACK_AB R11, RZ, R182 ;  /* 0x000000b6ff0b723e */ /* 0x000fe200000000ff */
[----:B--2---:R-:W-:Y:S01]  /*2790*/  @P1 FMUL.FTZ R8, R9, R8 ;  /* 0x0000000809081220 */ /* 0x004fe20000410000 */
[----:B------:R-:W-:Y:S02]  /*27a0*/  F2FP.F16.F32.PACK_AB R9, RZ, R4 ;  /* 0x00000004ff09723e */ /* 0x000fe400000000ff */
[----:B------:R-:W-:Y:S01]  /*27b0*/  PRMT R11, R13, 0x5410, R11 ;  /* 0x000054100d0b7816 */ /* 0x000fe2000000000b */
[----:B------:R-:W-:Y:S01]  /*27c0*/  @P1 FMUL.FTZ R180, R8, R92 ;  /* 0x0000005c08b41220 */ /* 0x000fe20000410000 */
[----:B------:R-:W-:Y:S01]  /*27d0*/  @P1 HADD2.F32 R8, -RZ, R30.H1_H1 ;  /* 0x3000001eff081230 */ /* 0x000fe20000004100 */
[----:B------:R-:W-:-:S03]  /*27e0*/  PRMT R9, R9, 0x5410, R15 ;  /* 0x0000541009097816 */ /* 0x000fc6000000000f */
[----:B------:R-:W-:Y:S01]  /*27f0*/  F2FP.F16.F32.PACK_AB R12, RZ, R180 ;  /* 0x000000b4ff0c723e */ /* 0x000fe200000000ff */
[----:B-1----:R-:W-:Y:S01]  /*2800*/  @P1 FMUL.FTZ R8, R8, R7 ;  /* 0x0000000708081220 */ /* 0x002fe20000410000 */
[----:B------:R-:W-:-:S03]  /*2810*/  MOV R7, RZ ;  /* 0x000000ff00077202 */ /* 0x000fc60000000f00 */
[----:B------:R-:W-:Y:S01]  /*2820*/  @P1 FMUL.FTZ R7, R8, R89 ;  /* 0x0000005908071220 */ /* 0x000fe20000410000 */
[----:B------:R-:W-:-:S04]  /*2830*/  F2FP.F16.F32.PACK_AB R8, RZ, R3 ;  /* 0x00000003ff08723e */ /* 0x000fc800000000ff */
[----:B------:R-:W-:Y:S02]  /*2840*/  F2FP.F16.F32.PACK_AB R14, RZ, R7 ;  /* 0x00000007ff0e723e */ /* 0x000fe400000000ff */
[----:B------:R-:W-:Y:S02]  /*2850*/  PRMT R8, R12, 0x5410, R8 ;  /* 0x000054100c087816 */ /* 0x000fe40000000008 */
[----:B------:R-:W-:-:S07]  /*2860*/  PRMT R10, R10, 0x5410, R14 ;  /* 0x000054100a0a7816 */ /* 0x000fce000000000e */
.L_x_44302:
        /* <DEDUP_REMOVED lines=26> */
[----:B--2---:R-:W-:-:S04]  /*2a10*/  @P2 FMUL.FTZ R12, R12, R9 ;  /* 0x000000090c0c2220 */ /* 0x004fc80000410000 */
[----:B------:R-:W2:Y:S01]  /*2a20*/  @P2 LDC R11, c[0x0][0x40c] ;  /* 0x00010300ff0b2b82 */ /* 0x000ea20000000800 */
[----:B------:R-:W-:Y:S01]  /*2a30*/  @!P2 MOV R9, R10 ;  /* 0x0000000a0009a202 */ /* 0x000fe20000000f00 */
[----:B------:R-:W-:Y:S01]  /*2a40*/  @P2 FFMA.FTZ R9, R12, R86, R10 ;  /* 0x000000560c092223 */ /* 0x000fe2000001000a */
[----:B------:R-:W-:Y:S02]  /*2a50*/  @P2 HADD2.F32 R12, -RZ, R29.H1_H1 ;  /* 0x3000001dff0c2230 */ /* 0x000fe40000004100 */
[----:B------:R-:W-:Y:S02]  /*2a60*/  HADD2.F32 R10, -RZ, R25.H1_H1 ;  /* 0x30000019ff0a7230 */ /* 0x000fe40000004100 */
[----:B---3--:R-:W-:Y:S01]  /*2a70*/  @P2 FMUL.FTZ R13, R14, R13 ;  /* 0x0000000d0e0d2220 */ /* 0x008fe20000410000 */
[----:B------:R-:W-:Y:S02]  /*2a80*/  HADD2.F32 R14, -RZ, R26.H1_H1 ;  /* 0x3000001aff0e7230 */ /* 0x000fe40000004100 */
[----:B-1----:R-:W-:Y:S01]  /*2a90*/  @P2 FMUL.FTZ R16, R17, R16 ;  /* 0x0000001011102220 */ /* 0x002fe20000410000 */
[----:B------:R-:W-:-:S02]  /*2aa0*/  @P2 HADD2.F32 R17, -RZ, R31.H1_H1 ;  /* 0x3000001fff112230 */ /* 0x000fc40000004100 */
[----:B--2---:R-:W-:Y:S02]  /*2ab0*/  @P2 FMUL.FTZ R11, R12, R11 ;  /* 0x0000000b0c0b2220 */ /* 0x004fe40000410000 */
[----:B------:R-:W1:Y:S02]  /*2ac0*/  @P2 LDC R12, c[0x0][0x40c] ;  /* 0x00010300ff0c2b82 */ /* 0x000e640000000800 */
[----:B------:R-:W-:Y:S01]  /*2ad0*/  @P2 FFMA.FTZ R10, R11, R87, R10 ;  /* 0x000000570b0a2223 */ /* 0x000fe2000001000a */
[----:B------:R-:W-:-:S04]  /*2ae0*/  HADD2.F32 R11, -RZ, R26.H0_H0 ;  /* 0x2000001aff0b7230 */ /* 0x000fc80000004100 */
[----:B------:R-:W-:Y:S01]  /*2af0*/  F2FP.F16.F32.PACK_AB R23, RZ, R10 ;  /* 0x0000000aff17723e */ /* 0x000fe200000000ff */
[----:B------:R-:W-:Y:S02]  /*2b00*/  @P2 FFMA.FTZ R11, R13, R80, R11 ;  /* 0x000000500d0b2223 */ /* 0x000fe4000001000b */
[----:B------:R-:W2:Y:S03]  /*2b10*/  @P2 LDC R13, c[0x0][0x40c] ;  /* 0x00010300ff0d2b82 */ /* 0x000ea60000000800 */
[----:B------:R-:W-:Y:S01]  /*2b20*/  F2FP.F16.F32.PACK_AB R18, RZ, R11 ;  /* 0x0000000bff12723e */ /* 0x000fe200000000ff */
[----:B-1----:R-:W-:Y:S01]  /*2b30*/  @P2 FMUL.FTZ R15, R15, R12 ;  /* 0x0000000c0f0f2220 */ /* 0x002fe20000410000 */
[----:B------:R-:W-:-:S03]  /*2b40*/  @!P2 MOV R12, R14 ;  /* 0x0000000e000ca202 */ /* 0x000fc60000000f00 */
[----:B------:R-:W-:Y:S01]  /*2b50*/  @P2 FFMA.FTZ R12, R15, R81, R14 ;  /* 0x000000510f0c2223 */ /* 0x000fe2000001000e */
[----:B------:R-:W-:Y:S02]  /*2b60*/  @P2 HADD2.F32 R15, -RZ, R31.H0_H0 ;  /* 0x2000001fff0f2230 */ /* 0x000fe40000004100 */
[----:B------:R-:W-:Y:S02]  /*2b70*/  HADD2.F32 R14, -RZ, R27.H0_H0 ;  /* 0x2000001bff0e7230 */ /* 0x000fe40000004100 */
[----:B------:R-:W-:Y:S01]  /*2b80*/  F2FP.F16.F32.PACK_AB R22, RZ, R12 ;  /* 0x0000000cff16723e */ /* 0x000fe200000000ff */
[----:B--2---:R-:W-:Y:S02]  /*2b90*/  @P2 FMUL.FTZ R15, R15, R13 ;  /* 0x0000000d0f0f2220 */ /* 0x004fe40000410000 */
[----:B------:R-:W-:Y:S02]  /*2ba0*/  @!P2 MOV R13, R14 ;  /* 0x0000000e000da202 */ /* 0x000fe40000000f00 */
[----:B------:R-:W-:Y:S01]  /*2bb0*/  @P2 FFMA.FTZ R13, R15, R82, R14 ;  /* 0x000000520f0d2223 */ /* 0x000fe2000001000e */
[----:B------:R-:W-:Y:S01]  /*2bc0*/  HADD2.F32 R14, -RZ, R24.H0_H0 ;  /* 0x20000018ff0e7230 */ /* 0x000fe20000004100 */
[----:B------:R-:W1:Y:S01]  /*2bd0*/  @P2 LDC R15, c[0x0][0x40c] ;  /* 0x00010300ff0f2b82 */ /* 0x000e620000000800 */
[----:B------:R-:W-:-:S02]  /*2be0*/  PRMT R18, R18, 0x5410, R22 ;  /* 0x0000541012127816 */ /* 0x000fc40000000016 */
[----:B------:R-:W-:Y:S01]  /*2bf0*/  F2FP.F16.F32.PACK_AB R20, RZ, R13 ;  /* 0x0000000dff14723e */ /* 0x000fe200000000ff */
[----:B------:R-:W-:Y:S01]  /*2c00*/  @P2 FFMA.FTZ R14, R16, R84, R14 ;  /* 0x00000054100e2223 */ /* 0x000fe2000001000e */
[----:B------:R-:W-:-:S04]  /*2c10*/  HADD2.F32 R16, -RZ, R27.H1_H1 ;  /* 0x3000001bff107230 */ /* 0x000fc80000004100 */
[----:B------:R-:W-:Y:S01]  /*2c20*/  F2FP.F16.F32.PACK_AB R21, RZ, R14 ;  /* 0x0000000eff15723e */ /* 0x000fe200000000ff */
[----:B-1----:R-:W-:Y:S01]  /*2c30*/  @P2 FMUL.FTZ R17, R17, R15 ;  /* 0x0000000f11112220 */ /* 0x002fe20000410000 */
[----:B------:R-:W-:-:S03]  /*2c40*/  @!P2 MOV R15, R16 ;  /* 0x00000010000fa202 */ /* 0x000fc60000000f00 */
        /* <DEDUP_REMOVED lines=8> */
.L_x_44303:
[----:B-1----:R-:W1:Y:S01]  /*2cd0*/  @P1 LDC R11, c[0x0][0x40c] ;  /* 0x00010300ff0b1b82 */ /* 0x002e620000000800 */
[----:B-----5:R-:W-:Y:S02]  /*2ce0*/  @P1 HADD2.F32 R8, -RZ, R28.H1_H1 ;  /* 0x3000001cff081230 */ /* 0x020fe40000004100 */
[----:B------:R-:W-:-:S05]  /*2cf0*/  @P1 HADD2.F32 R13, -RZ, R30.H0_H0 ;  /* 0x2000001eff0d1230 */ /* 0x000fca0000004100 */
        /* <DEDUP_REMOVED lines=10> */
[----:B------:R-:W-:-:S03]  /*2da0*/  @P1 FMUL.FTZ R9, R12, R86 ;  /* 0x000000560c091220 */ /* 0x000fc60000410000 */
[----:B------:R-:W2:Y:S01]  /*2db0*/  @P1 LDC R11, c[0x0][0x40c] ;  /* 0x00010300ff0b1b82 */ /* 0x000ea20000000800 */
[----:B------:R-:W-:Y:S01]  /*2dc0*/  @P1 HADD2.F32 R12, -RZ, R29.H1_H1 ;  /* 0x3000001dff0c1230 */ /* 0x000fe20000004100 */
[----:B------:R-:W-:-:S04]  /*2dd0*/  F2FP.F16.F32.PACK_AB R17, RZ, R9 ;  /* 0x00000009ff11723e */ /* 0x000fc800000000ff */
[----:B---3--:R-:W-:Y:S01]  /*2de0*/  @P1 FMUL.FTZ R12, R12, R10 ;  /* 0x0000000a0c0c1220 */ /* 0x008fe20000410000 */
[----:B------:R-:W-:-:S03]  /*2df0*/  HFMA2 R10, -RZ, RZ, 0, 0 ;  /* 0x00000000ff0a7431 */ /* 0x000fc600000001ff */
[----:B------:R-:W-:Y:S02]  /*2e00*/  @P1 FMUL.FTZ R10, R12, R87 ;  /* 0x000000570c0a1220 */ /* 0x000fe40000410000 */
[----:B------:R-:W3:Y:S03]  /*2e10*/  @P1 LDC R12, c[0x0][0x40c] ;  /* 0x00010300ff0c1b82 */ /* 0x000ee60000000800 */
[----:B------:R-:W-:-:S04]  /*2e20*/  F2FP.F16.F32.PACK_AB R23, RZ, R10 ;  /* 0x0000000aff17723e */ /* 0x000fc800000000ff */
[----:B------:R-:W-:Y:S01]  /*2e30*/  PRMT R17, R17, 0x5410, R23 ;  /* 0x0000541011117816 */ /* 0x000fe20000000017 */
[----:B--2---:R-:W-:Y:S01]  /*2e40*/  @P1 FMUL.FTZ R13, R13, R11 ;  /* 0x0000000b0d0d1220 */ /* 0x004fe20000410000 */
[----:B------:R-:W-:-:S03]  /*2e50*/  MOV R11, RZ ;  /* 0x000000ff000b7202 */ /* 0x000fc60000000f00 */
[----:B------:R-:W-:Y:S01]  /*2e60*/  @P1 FMUL.FTZ R11, R13, R80 ;  /* 0x000000500d0b1220 */ /* 0x000fe20000410000 */
[----:B------:R-:W-:-:S04]  /*2e70*/  @P1 HADD2.F32 R13, -RZ, R31.H0_H0 ;  /* 0x2000001fff0d1230 */ /* 0x000fc80000004100 */
[----:B------:R-:W-:Y:S01]  /*2e80*/  F2FP.F16.F32.PACK_AB R18, RZ, R11 ;  /* 0x0000000bff12723e */ /* 0x000fe200000000ff */
[----:B-1----:R-:W-:Y:S01]  /*2e90*/  @P1 FMUL.FTZ R15, R13, R15 ;  /* 0x0000000f0d0f1220 */ /* 0x002fe20000410000 */
[----:B------:R-:W-:-:S03]  /*2ea0*/  HFMA2 R13, -RZ, RZ, 0, 0 ;  /* 0x00000000ff0d7431 */ /* 0x000fc600000001ff */
[----:B------:R-:W-:Y:S01]  /*2eb0*/  @P1 FMUL.FTZ R13, R15, R82 ;  /* 0x000000520f0d1220 */ /* 0x000fe20000410000 */
[----:B------:R-:W-:-:S04]  /*2ec0*/  @P1 HADD2.F32 R15, -RZ, R31.H1_H1 ;  /* 0x3000001fff0f1230 */ /* 0x000fc80000004100 */
[----:B------:R-:W-:Y:S01]  /*2ed0*/  F2FP.F16.F32.PACK_AB R21, RZ, R13 ;  /* 0x0000000dff15723e */ /* 0x000fe200000000ff */
[----:B---3--:R-:W-:Y:S01]  /*2ee0*/  @P1 FMUL.FTZ R16, R15, R12 ;  /* 0x0000000c0f101220 */ /* 0x008fe20000410000 */
[----:B------:R-:W-:Y:S01]  /*2ef0*/  MOV R15, RZ ;  /* 0x000000ff000f7202 */ /* 0x000fe20000000f00 */
[----:B------:R-:W1:Y:S02]  /*2f00*/  @P1 LDC R12, c[0x0][0x40c] ;  /* 0x00010300ff0c1b82 */ /* 0x000e640000000800 */
[----:B------:R-:W-:Y:S01]  /*2f10*/  @P1 FMUL.FTZ R15, R16, R83 ;  /* 0x00000053100f1220 */ /* 0x000fe20000410000 */
[----:B------:R-:W-:-:S04]  /*2f20*/  @P1 HADD2.F32 R16, -RZ, R28.H0_H0 ;  /* 0x2000001cff101230 */ /* 0x000fc80000004100 */
[----:B------:R-:W-:Y:S01]  /*2f30*/  F2FP.F16.F32.PACK_AB R19, RZ, R15 ;  /* 0x0000000fff13723e */ /* 0x000fe200000000ff */
[----:B----4-:R-:W-:Y:S01]  /*2f40*/  @P1 FMUL.FTZ R16, R16, R14 ;  /* 0x0000000e10101220 */ /* 0x010fe20000410000 */
[----:B------:R-:W-:Y:S02]  /*2f50*/  HFMA2 R14, -RZ, RZ, 0, 0 ;  /* 0x00000000ff0e7431 */ /* 0x000fe400000001ff */
[----:B------:R-:W-:Y:S01]  /*2f60*/  PRMT R19, R21, 0x5410, R19 ;  /* 0x0000541015137816 */ /* 0x000fe20000000013 */
[----:B------:R-:W-:Y:S01]  /*2f70*/  @P1 FMUL.FTZ R14, R16, R84 ;  /* 0x00000054100e1220 */ /* 0x000fe20000410000 */
[----:B------:R-:W-:-:S04]  /*2f80*/  @P1 HADD2.F32 R16, -RZ, R30.H1_H1 ;  /* 0x3000001eff101230 */ /* 0x000fc80000004100 */
        /* <DEDUP_REMOVED lines=8> */
.L_x_44304:
        /* <DEDUP_REMOVED lines=15> */
[--C-:B------:R-:W-:Y:S01]  /*3100*/  @P2 HADD2.F32 R19, -RZ, R28.reuse.H1_H1 ;  /* 0x3000001cff132230 */ /* 0x100fe20000004100 */
[----:B------:R-:W-:Y:S01]  /*3110*/  @!P2 MOV R23, R17 ;  /* 0x000000110017a202 */ /* 0x000fe20000000f00 */
[----:B------:R-:W-:-:S05]  /*3120*/  @P2 HADD2.F32 R177, -RZ, R28.H0_H0 ;  /* 0x2000001cffb12230 */ /* 0x000fca0000004100 */
[----:B------:R-:W2:Y:S08]  /*3130*/  @P2 LDC R16, c[0x0][0x40c] ;  /* 0x00010300ff102b82 */ /* 0x000eb00000000800 */
[----:B------:R-:W3:Y:S01]  /*3140*/  @P2 LDC R176, c[0x0][0x40c] ;  /* 0x00010300ffb02b82 */ /* 0x000ee20000000800 */
        /* <DEDUP_REMOVED lines=10> */
[----:B------:R-:W2:Y:S01]  /*31f0*/  @P2 LDC R18, c[0x0][0x40c] ;  /* 0x00010300ff122b82 */ /* 0x000ea20000000800 */
[----:B---3--:R-:W-:Y:S01]  /*3200*/  @P2 FMUL.FTZ R176, R177, R176 ;  /* 0x000000b0b1b02220 */ /* 0x008fe20000410000 */
[----:B------:R-:W-:Y:S01]  /*3210*/  @P2 HADD2.F32 R177, -RZ, R31.H1_H1 ;  /* 0x3000001fffb12230 */ /* 0x000fe20000004100 */
        /* <DEDUP_REMOVED lines=40> */
.L_x_44305:
[----:B-1----:R-:W1:Y:S01]  /*34a0*/  @P1 LDC R17, c[0x0][0x40c] ;  /* 0x00010300ff111b82 */ /* 0x002e620000000800 */
[----:B-----5:R-:W-:Y:S01]  /*34b0*/  @P1 HADD2.F32 R16, -RZ, R28.H1_H1 ;  /* 0x3000001cff101230 */ /* 0x020fe20000004100 */
[----:B------:R-:W-:Y:S02]  /*34c0*/  CS2R R22, SRZ ;  /* 0x0000000000167805 */ /* 0x000fe4000001ff00 */
[----:B------:R-:W-:-:S04]  /*34d0*/  CS2R R20, SRZ ;  /* 0x0000000000147805 */ /* 0x000fc8000001ff00 */
[----:B------:R-:W2:Y:S08]  /*34e0*/  @P1 LDC R18, c[0x0][0x40c] ;  /* 0x00010300ff121b82 */ /* 0x000eb00000000800 */
[----:B------:R-:W3:Y:S01]  /*34f0*/  @P1 LDC R19, c[0x0][0x40c] ;  /* 0x00010300ff131b82 */ /* 0x000ee20000000800 */
[----:B-1----:R-:W-:-:S07]  /*3500*/  @P1 FMUL.FTZ R17, R16, R17 ;  /* 0x0000001110111220 */ /* 0x002fce0000410000 */
[----:B------:R-:W1:Y:S01]  /*3510*/  @P1 LDC R16, c[0x0][0x40c] ;  /* 0x00010300ff101b82 */ /* 0x000e620000000800 */
[----:B------:R-:W-:Y:S01]  /*3520*/  @P1 FMUL.FTZ R23, R17, R77 ;  /* 0x0000004d11171220 */ /* 0x000fe20000410000 */
[----:B------:R-:W-:-:S05]  /*3530*/  @P1 HADD2.F32 R17, -RZ, R29.H0_H0 ;  /* 0x2000001dff111230 */ /* 0x000fca0000004100 */
[----:B--2---:R-:W-:Y:S02]  /*3540*/  @P1 FMUL.FTZ R18, R17, R18 ;  /* 0x0000001211121220 */ /* 0x004fe40000410000 */
[----:B------:R-:W2:Y:S02]  /*3550*/  @P1 LDC R17, c[0x0][0x40c] ;  /* 0x00010300ff111b82 */ /* 0x000ea40000000800 */
[----:B------:R-:W-:Y:S01]  /*3560*/  @P1 FMUL.FTZ R22, R18, R78 ;  /* 0x0000004e12161220 */ /* 0x000fe20000410000 */
[----:B------:R-:W-:-:S04]  /*3570*/  @P1 HADD2.F32 R18, -RZ, R29.H1_H1 ;  /* 0x3000001dff121230 */ /* 0x000fc80000004100 */
[----:B------:R-:W-:Y:S01]  /*3580*/  F2FP.F16.F32.PACK_AB R177, RZ, R22 ;  /* 0x00000016ffb1723e */ /* 0x000fe200000000ff */
[----:B-1----:R-:W-:Y:S01]  /*3590*/  @P1 FMUL.FTZ R16, R18, R16 ;  /* 0x0000001012101220 */ /* 0x002fe20000410000 */
[----:B------:R-:W-:-:S03]  /*35a0*/  HFMA2 R18, -RZ, RZ, 0, 0 ;  /* 0x00000000ff127431 */ /* 0x000fc600000001ff */
[----:B------:R-:W-:Y:S01]  /*35b0*/  @P1 FMUL.FTZ R21, R16, R79 ;  /* 0x0000004f10151220 */ /* 0x000fe20000410000 */
[----:B------:R-:W-:-:S04]  /*35c0*/  @P1 HADD2.F32 R16, -RZ, R30.H0_H0 ;  /* 0x2000001eff101230 */ /* 0x000fc80000004100 */
[----:B------:R-:W-:Y:S01]  /*35d0*/  F2FP.F16.F32.PACK_AB R194, RZ, R21 ;  /* 0x00000015ffc2723e */ /* 0x000fe200000000ff */
[----:B--2---:R-:W-:Y:S02]  /*35e0*/  @P1 FMUL.FTZ R17, R16, R17 ;  /* 0x0000001110111220 */ /* 0x004fe40000410000 */
[----:B------:R-:W1:Y:S01]  /*35f0*/  @P1 LDC R16, c[0x0][0x40c] ;  /* 0x00010300ff101b82 */ /* 0x000e620000000800 */
[----:B------:R-:W-:Y:S01]  /*3600*/  PRMT R177, R177, 0x5410, R194 ;  /* 0x00005410b1b17816 */ /* 0x000fe200000000c2 */
[----:B------:R-:W-:Y:S01]  /*3610*/  @P1 FMUL.FTZ R20, R17, R72 ;  /* 0x0000004811141220 */ /* 0x000fe20000410000 */
[----:B------:R-:W-:-:S04]  /*3620*/  @P1 HADD2.F32 R17, -RZ, R31.H0_H0 ;  /* 0x2000001fff111230 */ /* 0x000fc80000004100 */
[----:B------:R-:W-:Y:S01]  /*3630*/  F2FP.F16.F32.PACK_AB R178, RZ, R20 ;  /* 0x00000014ffb2723e */ /* 0x000fe200000000ff */
[----:B---3--:R-:W-:Y:S02]  /*3640*/  @P1 FMUL.FTZ R19, R17, R19 ;  /* 0x0000001311131220 */ /* 0x008fe40000410000 */
[----:B------:R-:W2:Y:S02]  /*3650*/  @P1 LDC R17, c[0x0][0x40c] ;  /* 0x00010300ff111b82 */ /* 0x000ea40000000800 */
[----:B------:R-:W-:Y:S01]  /*3660*/  @P1 FMUL.FTZ R18, R19, R74 ;  /* 0x0000004a13121220 */ /* 0x000fe20000410000 */
[----:B------:R-:W-:-:S04]  /*3670*/  @P1 HADD2.F32 R19, -RZ, R31.H1_H1 ;  /* 0x3000001fff131230 */ /* 0x000fc80000004100 */
[----:B------:R-:W-:Y:S01]  /*3680*/  F2FP.F16.F32.PACK_AB R192, RZ, R18 ;  /* 0x00000012ffc0723e */ /* 0x000fe200000000ff */
[----:B-1----:R-:W-:Y:S01]  /*3690*/  @P1 FMUL.FTZ R176, R19, R16 ;  /* 0x0000001013b01220 */ /* 0x002fe20000410000 */
[----:B------:R-:W-:Y:S01]  /*36a0*/  MOV R16, RZ ;  /* 0x000000ff00107202 */ /* 0x000fe20000000f00 */
[----:B------:R-:W1:Y:S02]  /*36b0*/  @P1 LDC R19, c[0x0][0x40c] ;  /* 0x00010300ff131b82 */ /* 0x000e640000000800 */
[----:B------:R-:W-:Y:S01]  /*36c0*/  @P1 FMUL.FTZ R16, R176, R75 ;  /* 0x0000004bb0101220 */ /* 0x000fe20000410000 */
[----:B------:R-:W-:-:S04]  /*36d0*/  @P1 HADD2.F32 R176, -RZ, R28.H0_H0 ;  /* 0x2000001cffb01230 */ /* 0x000fc80000004100 */
[----:B------:R-:W-:Y:S01]  /*36e0*/  F2FP.F16.F32.PACK_AB R179, RZ, R16 ;  /* 0x00000010ffb3723e */ /* 0x000fe200000000ff */
[----:B--2---:R-:W-:Y:S01]  /*36f0*/  @P1 FMUL.FTZ R176, R176, R17 ;  /* 0x00000011b0b01220 */ /* 0x004fe20000410000 */
        /* <DEDUP_REMOVED lines=12> */
.L_x_44306:
        /* <DEDUP_REMOVED lines=74> */
.L_x_44307:
[----:B-1----:R-:W1:Y:S01]  /*3c60*/  @P1 LDC R177, c[0x0][0x40c] ;  /* 0x00010300ffb11b82 */ /* 0x002e620000000800 */
[----:B-----5:R-:W-:Y:S02]  /*3c70*/  @P1 HADD2.F32 R178, -RZ, R28.H1_H1 ;  /* 0x3000001cffb21230 */ /* 0x020fe40000004100 */
[----:B------:R-:W-:Y:S01]  /*3c80*/  HFMA2 R198, -RZ, RZ, 0, 0 ;  /* 0x00000000ffc67431 */ /* 0x000fe200000001ff */
[----:B------:R-:W-:Y:S02]  /*3c90*/  CS2R R196, SRZ ;  /* 0x0000000000c47805 */ /* 0x000fe4000001ff00 */
[----:B------:R-:W-:Y:S02]  /*3ca0*/  CS2R R194, SRZ ;  /* 0x0000000000c27805 */ /* 0x000fe4000001ff00 */
[----:B------:R-:W-:Y:S02]  /*3cb0*/  CS2R R192, SRZ ;  /* 0x0000000000c07805 */ /* 0x000fe4000001ff00 */
        /* <DEDUP_REMOVED lines=18> */
[----:B------:R-:W-:-:S05]  /*3de0*/  @P1 HADD2.F32 R177, -RZ, R31.H0_H0 ;  /* 0x2000001fffb11230 */ /* 0x000fca0000004100 */
        /* <DEDUP_REMOVED lines=14> */
[----:B------:R-:W-:-:S04]  /*3ed0*/  @P1 HADD2.F32 R177, -RZ, R30.H1_H1 ;  /* 0x3000001effb11230 */ /* 0x000fc80000004100 */
[----:B------:R-:W-:Y:S01]  /*3ee0*/  F2FP.F16.F32.PACK_AB R207, RZ, R192 ;  /* 0x000000c0ffcf723e */ /* 0x000fe200000000ff */
[----:B--2---:R-:W-:Y:S01]  /*3ef0*/  @P1 FMUL.FTZ R176, R177, R176 ;  /* 0x000000b0b1b01220 */ /* 0x004fe20000410000 */
[----:B------:R-:W-:-:S03]  /*3f00*/  F2FP.F16.F32.PACK_AB R177, RZ, R197 ;  /* 0x000000c5ffb1723e */ /* 0x000fc600000000ff */
[----:B------:R-:W-:Y:S01]  /*3f10*/  @P1 FMUL.FTZ R194, R176, R65 ;  /* 0x00000041b0c21220 */ /* 0x000fe20000410000 */
[----:B------:R-:W-:Y:S02]  /*3f20*/  F2FP.F16.F32.PACK_AB R176, RZ, R198 ;  /* 0x000000c6ffb0723e */ /* 0x000fe400000000ff */
[----:B------:R-:W-:Y:S02]  /*3f30*/  PRMT R177, R177, 0x5410, R210 ;  /* 0x00005410b1b17816 */ /* 0x000fe400000000d2 */
[----:B------:R-:W-:Y:S02]  /*3f40*/  F2FP.F16.F32.PACK_AB R209, RZ, R194 ;  /* 0x000000c2ffd1723e */ /* 0x000fe400000000ff */
[----:B------:R-:W-:Y:S02]  /*3f50*/  PRMT R176, R207, 0x5410, R176 ;  /* 0x00005410cfb07816 */ /* 0x000fe400000000b0 */
[----:B------:R-:W-:-:S07]  /*3f60*/  PRMT R178, R178, 0x5410, R209 ;  /* 0x00005410b2b27816 */ /* 0x000fce00000000d1 */
.L_x_44308:
        /* <DEDUP_REMOVED lines=55> */
[----:B------:R-:W-:Y:S01]  /*42e0*/  @!P2 MOV R208, R177 ;  /* 0x000000b100d0a202 */ /* 0x000fe20000000f00 */
[----:B-1----:R-:W-:Y:S01]  /*42f0*/  @P2 FMUL.FTZ R178, R179, R178 ;  /* 0x000000b2b3b22220 */ /* 0x002fe20000410000 */
[----:B------:R-:W-:-:S03]  /*4300*/  F2FP.F16.F32.PACK_AB R179, RZ, R209 ;  /* 0x000000d1ffb3723e */ /* 0x000fc600000000ff */
        /* <DEDUP_REMOVED lines=16> */
.L_x_44309:
        /* <DEDUP_REMOVED lines=33> */
[----:B------:R-:W-:-:S04]  /*4620*/  @P1 HADD2.F32 R178, -RZ, R31.H1_H1 ;  /* 0x3000001fffb21230 */ /* 0x000fc80000004100 */
[----:B------:R-:W-:Y:S01]  /*4630*/  F2FP.F16.F32.PACK_AB R219, RZ, R209 ;  /* 0x000000d1ffdb723e */ /* 0x000fe200000000ff */
[----:B-1----:R-:W-:Y:S01]  /*4640*/  @P1 FMUL.FTZ R177, R178, R177 ;  /* 0x000000b1b2b11220 */ /* 0x002fe20000410000 */
[----:B------:R-:W-:-:S03]  /*4650*/  F2FP.F16.F32.PACK_AB R178, RZ, R211 ;  /* 0x000000d3ffb2723e */ /* 0x000fc600000000ff */
[----:B------:R-:W-:Y:S01]  /*4660*/  @P1 FMUL.FTZ R207, R177, R59 ;  /* 0x0000003bb1cf1220 */ /* 0x000fe20000410000 */
[----:B------:R-:W-:Y:S01]  /*4670*/  @P1 HADD2.F32 R177, -RZ, R28.H0_H0 ;  /* 0x2000001cffb11230 */ /* 0x000fe20000004100 */
[----:B------:R-:W-:-:S03]  /*4680*/  PRMT R178, R178, 0x5410, R220 ;  /* 0x00005410b2b27816 */ /* 0x000fc600000000dc */
[----:B------:R-:W-:Y:S01]  /*4690*/  F2FP.F16.F32.PACK_AB R179, RZ, R207 ;  /* 0x000000cfffb3723e */ /* 0x000fe200000000ff */
[----:B--2---:R-:W-:Y:S01]  /*46a0*/  @P1 FMUL.FTZ R176, R177, R176 ;  /* 0x000000b0b1b01220 */ /* 0x004fe20000410000 */
[----:B------:R-:W-:Y:S02]  /*46b0*/  F2FP.F16.F32.PACK_AB R177, RZ, R213 ;  /* 0x000000d5ffb1723e */ /* 0x000fe400000000ff */
[----:B------:R-:W-:Y:S01]  /*46c0*/  PRMT R179, R219, 0x5410, R179 ;  /* 0x00005410dbb37816 */ /* 0x000fe200000000b3 */
[----:B------:R-:W-:Y:S01]  /*46d0*/  @P1 FMUL.FTZ R208, R176, R60 ;  /* 0x0000003cb0d01220 */ /* 0x000fe20000410000 */
[----:B------:R-:W-:Y:S02]  /*46e0*/  F2FP.F16.F32.PACK_AB R176, RZ, R214 ;  /* 0x000000d6ffb0723e */ /* 0x000fe400000000ff */
[----:B------:R-:W-:Y:S02]  /*46f0*/  PRMT R177, R177, 0x5410, R221 ;  /* 0x00005410b1b17816 */ /* 0x000fe400000000dd */
[----:B------:R-:W-:-:S04]  /*4700*/  F2FP.F16.F32.PACK_AB R218, RZ, R208 ;  /* 0x000000d0ffda723e */ /* 0x000fc800000000ff */
[----:B------:R-:W-:-:S07]  /*4710*/  PRMT R176, R218, 0x5410, R176 ;  /* 0x00005410dab07816 */ /* 0x000fce00000000b0 */
.L_x_44310:
        /* <DEDUP_REMOVED lines=74> */
.L_x_44311:
[----:B-1----:R-:W1:Y:S01]  /*4bc0*/  @P1 LDC R177, c[0x0][0x40c] ;  /* 0x00010300ffb11b82 */ /* 0x002e620000000800 */
[----:B-----5:R-:W-:Y:S01]  /*4bd0*/  @P1 HADD2.F32 R178, -RZ, R28.H1_H1 ;  /* 0x3000001cffb21230 */ /* 0x020fe20000004100 */
[----:B------:R-:W-:Y:S02]  /*4be0*/  CS2R R224, SRZ ;  /* 0x0000000000e07805 */ /* 0x000fe4000001ff00 */
[----:B------:R-:W-:Y:S02]  /*4bf0*/  CS2R R222, SRZ ;  /* 0x0000000000de7805 */ /* 0x000fe4000001ff00 */
        /* <DEDUP_REMOVED lines=44> */
.L_x_44312:
        /* <DEDUP_REMOVED lines=74> */
.L_x_44313:
        /* <DEDUP_REMOVED lines=48> */
.L_x_44314:
        /* <DEDUP_REMOVED lines=74> */
.L_x_44315:
        /* <DEDUP_REMOVED lines=49> */
.L_x_44316:
        /* <DEDUP_REMOVED lines=268> */
.L_x_44332:
        /* <DEDUP_REMOVED lines=46> */
[----:B------:R-:W-:Y:S02]  /*71b0*/  F2FP.F16.F32.PACK_AB R177, R177, R176 ;  /* 0x000000b0b1b1723e */ /* 0x000fe400000000ff */
        /* <DEDUP_REMOVED lines=10> */
[----:B------:R-:W-:Y:S01]  /*7260*/  F2FP.F16.F32.PACK_AB R179, R201, R202 ;  /* 0x000000cac9b3723e */ /* 0x000fe200000000ff */
[----:B------:R-:W-:Y:S01]  /*7270*/  FFMA.FTZ R200, R200, R206, R172 ;  /* 0x000000cec8c87223 */ /* 0x000fe200000100ac */
[----:B------:R-:W-:Y:S01]  /*7280*/  FFMA.FTZ R201, R199, R245, R173 ;  /* 0x000000f5c7c97223 */ /* 0x000fe200000100ad */
[----:B------:R-:W-:Y:S01]  /*7290*/  LEA.HI.SX32 R199, R176, R2, 0x1d ;  /* 0x00000002b0c77211 */ /* 0x000fe200078feaff */
[----:B------:R-:W3:Y:S01]  /*72a0*/  LDL R252, [R1+0x138] ;  /* 0x0001380001fc7983 */ /* 0x000ee20000100800 */
[----:B------:R-:W-:-:S02]  /*72b0*/  F2FP.F16.F32.PACK_AB R178, R203, R178 ;  /* 0x000000b2cbb2723e */ /* 0x000fc400000000ff */
[----:B------:R-:W-:Y:S01]  /*72c0*/  F2FP.F16.F32.PACK_AB R176, R201, R200 ;  /* 0x000000c8c9b0723e */ /* 0x000fe200000000ff */
        /* <DEDUP_REMOVED lines=25> */
[----:B------:R-:W-:Y:S01]  /*7460*/  F2FP.F16.F32.PACK_AB R179, R177, R176 ;  /* 0x000000b0b1b3723e */ /* 0x000fe200000000ff */
[----:B------:R-:W-:-:S04]  /*7470*/  FADD.FTZ R176, -R244, R183 ;  /* 0x000000b7f4b07221 */ /* 0x000fc80000010100 */
[----:B------:R-:W-:-:S04]  /*7480*/  FMUL.FTZ R176, R239, R176 ;  /* 0x000000b0efb07220 */ /* 0x000fc80000410000 */
[----:B----4-:R-:W-:Y:S02]  /*7490*/  FFMA.FTZ R176, R176, R201, R164 ;  /* 0x000000c9b0b07223 */ /* 0x010fe400000100a4 */
[----:B------:R-:W3:Y:S01]  /*74a0*/  LDL R201, [R1+0x110] ;  /* 0x0001100001c97983 */ /* 0x000ee20000100800 */
[----:B------:R-:W-:-:S03]  /*74b0*/  FADD.FTZ R177, -R244, R188 ;  /* 0x000000bcf4b17221 */ /* 0x000fc60000010100 */
        /* <DEDUP_REMOVED lines=11> */
[----:B------:R-:W-:Y:S01]  /*7570*/  F2FP.F16.F32.PACK_AB R177, R183, R186 ;  /* 0x000000bab7b1723e */ /* 0x000fe200000000ff */
[C---:B------:R-:W-:Y:S01]  /*7580*/  FADD.FTZ R6, -R244.reuse, R6 ;  /* 0x00000006f4067221 */ /* 0x040fe20000010100 */
[----:B------:R-:W-:Y:S01]  /*7590*/  IADD3 R183, PT, PT, R199, 0x20, RZ ;  /* 0x00000020c7b77810 */ /* 0x000fe20007ffe0ff */
[----:B------:R-:W-:Y:S01]  /*75a0*/  FADD.FTZ R7, -R244, R7 ;  /* 0x00000007f4077221 */ /* 0x000fe20000010100 */
[----:B------:R-:W-:Y:S01]  /*75b0*/  F2FP.F16.F32.PACK_AB R178, R184, R178 ;  /* 0x000000b2b8b2723e */ /* 0x000fe200000000ff */
[----:B------:R-:W-:Y:S01]  /*75c0*/  FADD.FTZ R4, -R244, R4 ;  /* 0x00000004f4047221 */ /* 0x000fe20000010100 */
[----:B------:R-:W-:Y:S01]  /*75d0*/  F2FP.F16.F32.PACK_AB R176, R185, R176 ;  /* 0x000000b0b9b0723e */ /* 0x000fe200000000ff */
[----:B------:R-:W-:-:S04]  /*75e0*/  IMAD.WIDE.U32 R184, R183, 0x10, R246 ;  /* 0x00000010b7b87825 */ /* 0x000fc800078e00f6 */
[C---:B------:R-:W-:Y:S01]  /*75f0*/  FADD.FTZ R5, -R244.reuse, R5 ;  /* 0x00000005f4057221 */ /* 0x040fe20000010100 */
[C---:B------:R-:W-:Y:S01]  /*7600*/  FADD.FTZ R205, -R244.reuse, R215 ;  /* 0x000000d7f4cd7221 */ /* 0x040fe20000010100 */
[----:B------:R-:W5:Y:S04]  /*7610*/  LDL R252, [R1+0xdc] ;  /* 0x0000dc0001fc7983 */ /* 0x000f680000100800 */
[----:B------:R0:W-:Y:S01]  /*7620*/  STG.E.128 desc[UR6][R184.64], R176 ;  /* 0x000000b0b8007986 */ /* 0x0001e2000c101d06 */
[----:B------:R-:W-:-:S03]  /*7630*/  FADD.FTZ R16, -R244, R16 ;  /* 0x00000010f4107221 */ /* 0x000fc60000010100 */
[----:B------:R-:W5:Y:S01]  /*7640*/  LDL R245, [R1+0xd4] ;  /* 0x0000d40001f57983 */ /* 0x000f620000100800 */
[C---:B0-----:R-:W-:Y:S01]  /*7650*/  FADD.FTZ R176, -R244.reuse, R181 ;  /* 0x000000b5f4b07221 */ /* 0x041fe20000010100 */
[----:B------:R-:W-:-:S03]  /*7660*/  FADD.FTZ R177, -R244, R182 ;  /* 0x000000b6f4b17221 */ /* 0x000fc60000010100 */
[C---:B------:R-:W-:Y:S01]  /*7670*/  FMUL.FTZ R176, R239.reuse, R176 ;  /* 0x000000b0efb07220 */ /* 0x040fe20000410000 */
[----:B------:R-:W-:-:S03]  /*7680*/  FMUL.FTZ R177, R239, R177 ;  /* 0x000000b1efb17220 */ /* 0x000fc60000410000 */
[----:B------:R-:W-:Y:S01]  /*7690*/  FFMA.FTZ R176, R176, R203, R154 ;  /* 0x000000cbb0b07223 */ /* 0x000fe2000001009a */
[----:B------:R-:W-:-:S05]  /*76a0*/  FFMA.FTZ R177, R177, R202, R155 ;  /* 0x000000cab1b17223 */ /* 0x000fca000001009b */
[----:B------:R-:W-:Y:S01]  /*76b0*/  F2FP.F16.F32.PACK_AB R179, R177, R176 ;  /* 0x000000b0b1b3723e */ /* 0x000fe200000000ff */
[----:B------:R-:W-:Y:S01]  /*76c0*/  FADD.FTZ R176, -R244, R180 ;  /* 0x000000b4f4b07221 */ /* 0x000fe20000010100 */
[----:B------:R-:W-:-:S03]  /*76d0*/  FMUL.FTZ R3, R239, R3 ;  /* 0x00000003ef037220 */ /* 0x000fc60000410000 */
[C---:B------:R-:W-:Y:S01]  /*76e0*/  FMUL.FTZ R176, R239.reuse, R176 ;  /* 0x000000b0efb07220 */ /* 0x040fe20000410000 */
[C---:B------:R-:W-:Y:S01]  /*76f0*/  FMUL.FTZ R177, R239.reuse, R6 ;  /* 0x00000006efb17220 */ /* 0x040fe20000410000 */
[----:B------:R-:W-:Y:S01]  /*7700*/  FMUL.FTZ R7, R239, R7 ;  /* 0x00000007ef077220 */ /* 0x000fe20000410000 */
[----:B------:R-:W-:Y:S01]  /*7710*/  FFMA.FTZ R3, R3, R187, R157 ;  /* 0x000000bb03037223 */ /* 0x000fe2000001009d */
[C---:B------:R-:W-:Y:S01]  /*7720*/  FMUL.FTZ R4, R239.reuse, R4 ;  /* 0x00000004ef047220 */ /* 0x040fe20000410000 */
[----:B------:R-:W-:Y:S01]  /*7730*/  FMUL.FTZ R5, R239, R5 ;  /* 0x00000005ef057220 */ /* 0x000fe20000410000 */
[----:B------:R-:W-:Y:S01]  /*7740*/  FFMA.FTZ R177, R177, R190, R152 ;  /* 0x000000beb1b17223 */ /* 0x000fe20000010098 */
[----:B------:R-:W-:-:S05]  /*7750*/  FFMA.FTZ R7, R7, R189, R153 ;  /* 0x000000bd07077223 */ /* 0x000fca0000010099 */
[----:B------:R-:W-:Y:S01]  /*7760*/  F2FP.F16.F32.PACK_AB R178, R7, R177 ;  /* 0x000000b107b2723e */ /* 0x000fe200000000ff */
[C---:B------:R-:W-:Y:S02]  /*7770*/  FADD.FTZ R190, -R244.reuse, R223 ;  /* 0x000000dff4be7221 */ /* 0x040fe40000010100 */
[----:B------:R-:W5:Y:S01]  /*7780*/  LDL R223, [R1+0xc0] ;  /* 0x0000c00001df7983 */ /* 0x000f620000100800 */
        /* <DEDUP_REMOVED lines=8> */
[----:B------:R-:W5:Y:S01]  /*7810*/  LDL R224, [R1+0xc8] ;  /* 0x0000c80001e07983 */ /* 0x000f620000100800 */
[----:B--2---:R-:W-:Y:S01]  /*7820*/  FFMA.FTZ R4, R4, R200, R158 ;  /* 0x000000c804047223 */ /* 0x004fe2000001009e */
[----:B---3--:R-:W-:Y:S01]  /*7830*/  FFMA.FTZ R6, R176, R201, R156 ;  /* 0x000000c9b0067223 */ /* 0x008fe2000001009c */
[----:B----4-:R-:W-:-:S04]  /*7840*/  FFMA.FTZ R5, R5, R188, R159 ;  /* 0x000000bc05057223 */ /* 0x010fc8000001009f */
[----:B------:R-:W-:Y:S02]  /*7850*/  F2FP.F16.F32.PACK_AB R176, R3, R6 ;  /* 0x0000000603b0723e */ /* 0x000fe400000000ff */
[----:B------:R-:W-:Y:S02]  /*7860*/  IADD3 R3, PT, PT, R199, 0x40, RZ ;  /* 0x00000040c7037810 */ /* 0x000fe40007ffe0ff */
[----:B------:R-:W-:-:S03]  /*7870*/  F2FP.F16.F32.PACK_AB R177, R5, R4 ;  /* 0x0000000405b1723e */ /* 0x000fc600000000ff */
        /* <DEDUP_REMOVED lines=27> */
[----:B------:R-:W3:Y:S01]  /*7a30*/  LDL R220, [R1+0xf4] ;  /* 0x0000f40001dc7983 */ /* 0x000ee20000100800 */
[----:B------:R-:W-:-:S03]  /*7a40*/  FADD.FTZ R195, -R244, R227 ;  /* 0x000000e3f4c37221 */ /* 0x000fc60000010100 */
[----:B------:R-:W3:Y:S04]  /*7a50*/  LDL R229, [R1+0xf0] ;  /* 0x0000f00001e57983 */ /* 0x000ee80000100800 */
[----:B------:R-:W3:Y:S04]  /*7a60*/  LDL R225, [R1+0xcc] ;  /* 0x0000cc0001e17983 */ /* 0x000ee80000100800 */
[----:B------:R-:W3:Y:S01]  /*7a70*/  LDL R227, [R1+0xe4] ;  /* 0x0000e40001e37983 */ /* 0x000ee20000100800 */
[C---:B------:R-:W-:Y:S01]  /*7a80*/  FADD.FTZ R176, -R244.reuse, R194 ;  /* 0x000000c2f4b07221 */ /* 0x040fe20000010100 */
[C---:B------:R-:W-:Y:S01]  /*7a90*/  FADD.FTZ R178, -R244.reuse, R191 ;  /* 0x000000bff4b27221 */ /* 0x040fe20000010100 */
[C---:B------:R-:W-:Y:S01]  /*7aa0*/  FADD.FTZ R191, -R244.reuse, R222 ;  /* 0x000000def4bf7221 */ /* 0x040fe20000010100 */
[C---:B------:R-:W-:Y:S01]  /*7ab0*/  FADD.FTZ R194, -R244.reuse, R218 ;  /* 0x000000daf4c27221 */ /* 0x040fe20000010100 */
[----:B------:R-:W3:Y:S04]  /*7ac0*/  LDL R222, [R1+0xd8] ;  /* 0x0000d80001de7983 */ /* 0x000ee80000100800 */
[----:B------:R-:W3:Y:S01]  /*7ad0*/  LDL R218, [R1+0xfc] ;  /* 0x0000fc0001da7983 */ /* 0x000ee20000100800 */
[----:B------:R-:W-:-:S03]  /*7ae0*/  FADD.FTZ R200, -R244, R230 ;  /* 0x000000e6f4c87221 */ /* 0x000fc60000010100 */
[----:B------:R-:W3:Y:S01]  /*7af0*/  LDL R230, [R1+0xf8] ;  /* 0x0000f80001e67983 */ /* 0x000ee20000100800 */
        /* <DEDUP_REMOVED lines=39> */
[----:B-----5:R-:W-:Y:S01]  /*7d70*/  FFMA.FTZ R19, R19, R219, R137 ;  /* 0x000000db13137223 */ /* 0x020fe20000010089 */
[----:B------:R-:W5:Y:S01]  /*7d80*/  LDL R228, [R1+0xb4] ;  /* 0x0000b40001e47983 */ /* 0x000f620000100800 */
[C---:B------:R-:W-:Y:S01]  /*7d90*/  FMUL.FTZ R6, R239.reuse, R6 ;  /* 0x00000006ef067220 */ /* 0x040fe20000410000 */
[----:B------:R-:W-:-:S02]  /*7da0*/  FMUL.FTZ R13, R239, R13 ;  /* 0x0000000def0d7220 */ /* 0x000fc40000410000 */
[----:B------:R-:W5:Y:S04]  /*7db0*/  LDL R226, [R1+0xa0] ;  /* 0x0000a00001e27983 */ /* 0x000f680000100800 */
[----:B------:R-:W5:Y:S01]  /*7dc0*/  LDL R219, [R1+0x94] ;  /* 0x0000940001db7983 */ /* 0x000f620000100800 */
        /* <DEDUP_REMOVED lines=8> */
[----:B----4-:R-:W-:Y:S01]  /*7e50*/  FFMA.FTZ R10, R10, R233, R147 ;  /* 0x000000e90a0a7223 */ /* 0x010fe20000010093 */
[----:B---3--:R-:W-:Y:S01]  /*7e60*/  FFMA.FTZ R7, R9, R232, R146 ;  /* 0x000000e809077223 */ /* 0x008fe20000010092 */
[----:B------:R-:W-:-:S04]  /*7e70*/  FFMA.FTZ R4, R4, R220, R149 ;  /* 0x000000dc04047223 */ /* 0x000fc80000010095 */
[----:B------:R-:W-:Y:S01]  /*7e80*/  F2FP.F16.F32.PACK_AB R7, R10, R7 ;  /* 0x000000070a07723e */ /* 0x000fe200000000ff */
[----:B------:R-:W-:Y:S01]  /*7e90*/  FFMA.FTZ R10, R15, R223, R136 ;  /* 0x000000df0f0a7223 */ /* 0x000fe20000010088 */
[----:B------:R-:W2:Y:S01]  /*7ea0*/  LDL R220, [R1+0x90] ;  /* 0x0000900001dc7983 */ /* 0x000ea20000100800 */
[----:B------:R-:W-:-:S03]  /*7eb0*/  FFMA.FTZ R204, R3, R229, R148 ;  /* 0x000000e503cc7223 */ /* 0x000fc60000010094 */
[----:B------:R-:W3:Y:S01]  /*7ec0*/  LDL R229, [R1+0xb0] ;  /* 0x0000b00001e57983 */ /* 0x000ee20000100800 */
[----:B------:R-:W-:-:S03]  /*7ed0*/  FFMA.FTZ R15, R16, R225, R139 ;  /* 0x000000e1100f7223 */ /* 0x000fc6000001008b */
[----:B------:R-:W4:Y:S01]  /*7ee0*/  LDL R16, [R1+0xbc] ;  /* 0x0000bc0001107983 */ /* 0x000f220000100800 */
[----:B------:R-:W-:-:S03]  /*7ef0*/  FFMA.FTZ R8, R8, R227, R145 ;  /* 0x000000e308087223 */ /* 0x000fc60000010091 */
[----:B------:R-:W2:Y:S01]  /*7f00*/  LDL R227, [R1+0xb8] ;  /* 0x0000b80001e37983 */ /* 0x000ea20000100800 */
[----:B------:R-:W-:Y:S01]  /*7f10*/  F2FP.F16.F32.PACK_AB R4, R4, R204 ;  /* 0x000000cc0404723e */ /* 0x000fe200000000ff */
[----:B------:R-:W-:Y:S01]  /*7f20*/  FFMA.FTZ R204, R11, R221, R140 ;  /* 0x000000dd0bcc7223 */ /* 0x000fe2000001008c */
[----:B------:R-:W-:Y:S01]  /*7f30*/  FFMA.FTZ R11, R18, R224, R138 ;  /* 0x000000e0120b7223 */ /* 0x000fe2000001008a */
[----:B------:R-:W3:Y:S04]  /*7f40*/  LDL R225, [R1+0xa8] ;  /* 0x0000a80001e17983 */ /* 0x000ee80000100800 */
[----:B------:R-:W3:Y:S01]  /*7f50*/  LDL R224, [R1+0xac] ;  /* 0x0000ac0001e07983 */ /* 0x000ee20000100800 */
[----:B------:R-:W-:Y:S01]  /*7f60*/  FFMA.FTZ R9, R6, R218, R151 ;  /* 0x000000da06097223 */ /* 0x000fe20000010097 */
[----:B------:R-:W-:-:S02]  /*7f70*/  FFMA.FTZ R13, R13, R222, R142 ;  /* 0x000000de0d0d7223 */ /* 0x000fc4000001008e */
[----:B------:R-:W3:Y:S04]  /*7f80*/  LDL R223, [R1+0xa4] ;  /* 0x0000a40001df7983 */ /* 0x000ee80000100800 */
[----:B------:R-:W3:Y:S04]  /*7f90*/  LDL R222, [R1+0x88] ;  /* 0x0000880001de7983 */ /* 0x000ee80000100800 */
[----:B------:R-:W3:Y:S04]  /*7fa0*/  LDL R221, [R1+0x8c] ;  /* 0x00008c0001dd7983 */ /* 0x000ee80000100800 */
[----:B------:R-:W3:Y:S01]  /*7fb0*/  LDL R218, [R1+0x98] ;  /* 0x0000980001da7983 */ /* 0x000ee20000100800 */
[----:B------:R-:W-:-:S03]  /*7fc0*/  FMUL.FTZ R3, R239, R211 ;  /* 0x000000d3ef037220 */ /* 0x000fc60000410000 */
[----:B------:R-:W3:Y:S01]  /*7fd0*/  LDL R211, [R1+0x84] ;  /* 0x0000840001d37983 */ /* 0x000ee20000100800 */
[----:B------:R-:W-:Y:S01]  /*7fe0*/  FMUL.FTZ R5, R239, R5 ;  /* 0x00000005ef057220 */ /* 0x000fe20000410000 */
[----:B------:R-:W-:Y:S02]  /*7ff0*/  F2FP.F16.F32.PACK_AB R6, R8, R205 ;  /* 0x000000cd0806723e */ /* 0x000fe400000000ff */
[----:B------:R-:W-:Y:S01]  /*8000*/  IADD3 R8, PT, PT, R199, 0x60, RZ ;  /* 0x00000060c7087810 */ /* 0x000fe20007ffe0ff */
[----:B------:R-:W-:Y:S01]  /*8010*/  FFMA.FTZ R5, R5, R230, R150 ;  /* 0x000000e605057223 */ /* 0x000fe20000010096 */
[C---:B------:R-:W-:Y:S01]  /*8020*/  FMUL.FTZ R12, R239.reuse, R12 ;  /* 0x0000000cef0c7220 */ /* 0x040fe20000410000 */
[----:B------:R-:W-:Y:S01]  /*8030*/  FMUL.FTZ R14, R239, R14 ;  /* 0x0000000eef0e7220 */ /* 0x000fe20000410000 */
[----:B------:R-:W-:Y:S01]  /*8040*/  F2FP.F16.F32.PACK_AB R11, R15, R11 ;  /* 0x0000000b0f0b723e */ /* 0x000fe200000000ff */
[----:B------:R-:W-:Y:S01]  /*8050*/  FMUL.FTZ R22, R239, R22 ;  /* 0x00000016ef167220 */ /* 0x000fe20000410000 */
[----:B------:R-:W-:Y:S01]  /*8060*/  F2FP.F16.F32.PACK_AB R5, R9, R5 ;  /* 0x000000050905723e */ /* 0x000fe200000000ff */
[----:B------:R-:W-:-:S04]  /*8070*/  IMAD.WIDE.U32 R8, R8, 0x10, R246 ;  /* 0x0000001008087825 */ /* 0x000fc800078e00f6 */
[----:B------:R-:W-:Y:S01]  /*8080*/  FFMA.FTZ R14, R14, R252, R143 ;  /* 0x000000fc0e0e7223 */ /* 0x000fe2000001008f */
[----:B------:R-:W-:Y:S01]  /*8090*/  FFMA.FTZ R12, R12, R245, R141 ;  /* 0x000000f50c0c7223 */ /* 0x000fe2000001008d */
[----:B------:R-:W-:Y:S01]  /*80a0*/  F2FP.F16.F32.PACK_AB R10, R19, R10 ;  /* 0x0000000a130a723e */ /* 0x000fe200000000ff */
[C---:B------:R-:W-:Y:S01]  /*80b0*/  FMUL.FTZ R23, R239.reuse, R23 ;  /* 0x00000017ef177220 */ /* 0x040fe20000410000 */
[----:B------:R0:W-:Y:S01]  /*80c0*/  STG.E.128 desc[UR6][R8.64], R4 ;  /* 0x0000000408007986 */ /* 0x0001e2000c101d06 */
[C---:B------:R-:W-:Y:S01]  /*80d0*/  FMUL.FTZ R178, R239.reuse, R178 ;  /* 0x000000b2efb27220 */ /* 0x040fe20000410000 */
[C---:B------:R-:W-:Y:S01]  /*80e0*/  FADD.FTZ R179, -R244.reuse, R208 ;  /* 0x000000d0f4b37221 */ /* 0x040fe20000010100 */
[----:B------:R-:W-:Y:S01]  /*80f0*/  FADD.FTZ R182, -R244, R212 ;  /* 0x000000d4f4b67221 */ /* 0x000fe20000010100 */
[C---:B------:R-:W-:Y:S01]  /*8100*/  FMUL.FTZ R213, R239.reuse, R207 ;  /* 0x000000cfefd57220 */ /* 0x040fe20000410000 */
[C---:B------:R-:W-:Y:S01]  /*8110*/  FMUL.FTZ R186, R239.reuse, R186 ;  /* 0x000000baefba7220 */ /* 0x040fe20000410000 */
[----:B------:R-:W3:Y:S01]  /*8120*/  LDL R230, [R1+0x78] ;  /* 0x0000780001e67983 */ /* 0x000ee20000100800 */
[----:B------:R-:W-:-:S03]  /*8130*/  FMUL.FTZ R183, R239, R183 ;  /* 0x000000b7efb77220 */ /* 0x000fc60000410000 */
[----:B------:R-:W3:Y:S04]  /*8140*/  LDL R232, [R1+0x70] ;  /* 0x0000700001e87983 */ /* 0x000ee80000100800 */
[----:B------:R-:W3:Y:S01]  /*8150*/  LDL R231, [R1+0x74] ;  /* 0x0000740001e77983 */ /* 0x000ee20000100800 */
[C---:B0-----:R-:W-:Y:S02]  /*8160*/  IADD3 R4, PT, PT, R199.reuse, 0x80, RZ ;  /* 0x00000080c7047810 */ /* 0x041fe40007ffe0ff */
[----:B------:R-:W-:Y:S02]  /*8170*/  F2FP.F16.F32.PACK_AB R9, R14, R13 ;  /* 0x0000000d0e09723e */ /* 0x000fe400000000ff */
[----:B------:R-:W-:Y:S01]  /*8180*/  F2FP.F16.F32.PACK_AB R8, R12, R204 ;  /* 0x000000cc0c08723e */ /* 0x000fe200000000ff */
        /* <DEDUP_REMOVED lines=8> */
[----:B-----5:R-:W-:Y:S02]  /*8210*/  FFMA.FTZ R6, R23, R226, R128 ;  /* 0x000000e217067223 */ /* 0x020fe40000010080 */
        /* <DEDUP_REMOVED lines=10> */
[----:B----4-:R-:W-:Y:S01]  /*82c0*/  FFMA.FTZ R16, R22, R16, R135 ;  /* 0x0000001016107223 */ /* 0x010fe20000010087 */
[----:B--2---:R-:W-:Y:S01]  /*82d0*/  FFMA.FTZ R5, R17, R227, R134 ;  /* 0x000000e311057223 */ /* 0x004fe20000010086 */
[----:B---3--:R-:W-:Y:S01]  /*82e0*/  FFMA.FTZ R4, R215, R229, R132 ;  /* 0x000000e5d7047223 */ /* 0x008fe20000010084 */
[----:B------:R-:W2:Y:S01]  /*82f0*/  LDL R22, [R1+0x60] ;  /* 0x0000600001167983 */ /* 0x000ea20000100800 */
[----:B------:R-:W-:Y:S02]  /*8300*/  FFMA.FTZ R7, R21, R225, R130 ;  /* 0x000000e115077223 */ /* 0x000fe40000010082 */
[----:B------:R-:W-:Y:S01]  /*8310*/  F2FP.F16.F32.PACK_AB R5, R16, R5 ;  /* 0x000000051005723e */ /* 0x000fe200000000ff */
[----:B------:R-:W-:Y:S01]  /*8320*/  FFMA.FTZ R16, R176, R219, R125 ;  /* 0x000000dbb0107223 */ /* 0x000fe2000001007d */
[----:B------:R-:W3:Y:S01]  /*8330*/  LDL R21, [R1+0x6c] ;  /* 0x00006c0001157983 */ /* 0x000ee20000100800 */
[----:B------:R-:W-:-:S03]  /*8340*/  FFMA.FTZ R9, R178, R224, R131 ;  /* 0x000000e0b2097223 */ /* 0x000fc60000010083 */
[----:B------:R-:W4:Y:S01]  /*8350*/  LDL R176, [R1+0x64] ;  /* 0x0000640001b07983 */ /* 0x000f220000100800 */
[----:B------:R-:W-:Y:S01]  /*8360*/  F2FP.F16.F32.PACK_AB R4, R8, R4 ;  /* 0x000000040804723e */ /* 0x000fe200000000ff */
[----:B------:R-:W-:Y:S01]  /*8370*/  FFMA.FTZ R10, R20, R223, R129 ;  /* 0x000000df140a7223 */ /* 0x000fe20000010081 */
[----:B------:R-:W-:Y:S01]  /*8380*/  F2FP.F16.F32.PACK_AB R7, R9, R7 ;  /* 0x000000070907723e */ /* 0x000fe200000000ff */
[----:B------:R-:W-:Y:S01]  /*8390*/  FFMA.FTZ R8, R179, R220, R124 ;  /* 0x000000dcb3087223 */ /* 0x000fe2000001007c */
[----:B------:R-:W-:Y:S01]  /*83a0*/  FFMA.FTZ R11, R181, R222, R122 ;  /* 0x000000deb50b7223 */ /* 0x000fe2000001007a */
[----:B------:R-:W4:Y:S01]  /*83b0*/  LDL R229, [R1+0x7c] ;  /* 0x00007c0001e57983 */ /* 0x000f220000100800 */
[----:B------:R-:W-:-:S03]  /*83c0*/  FFMA.FTZ R17, R186, R221, R123 ;  /* 0x000000ddba117223 */ /* 0x000fc6000001007b */
[----:B------:R-:W4:Y:S01]  /*83d0*/  LDL R178, [R1+0x40] ;  /* 0x0000400001b27983 */ /* 0x000f220000100800 */
[----:B------:R-:W-:-:S03]  /*83e0*/  FFMA.FTZ R9, R177, R218, R126 ;  /* 0x000000dab1097223 */ /* 0x000fc6000001007e */
[----:B------:R-:W4:Y:S04]  /*83f0*/  LDL R179, [R1+0x48] ;  /* 0x0000480001b37983 */ /* 0x000f280000100800 */
[----:B------:R-:W4:Y:S04]  /*8400*/  LDL R177, [R1+0x58] ;  /* 0x0000580001b17983 */ /* 0x000f280000100800 */
[----:B------:R-:W4:Y:S04]  /*8410*/  LDL R227, [R1+0x44] ;  /* 0x0000440001e37983 */ /* 0x000f280000100800 */
[----:B------:R-:W4:Y:S01]  /*8420*/  LDL R181, [R1+0x5c] ;  /* 0x00005c0001b57983 */ /* 0x000f220000100800 */
[----:B------:R-:W-:Y:S01]  /*8430*/  F2FP.F16.F32.PACK_AB R6, R10, R6 ;  /* 0x000000060a06723e */ /* 0x000fe200000000ff */
[----:B------:R-:W-:Y:S01]  /*8440*/  FFMA.FTZ R10, R183, R216, R120 ;  /* 0x000000d8b70a7223 */ /* 0x000fe20000010078 */
[----:B------:R-:W-:Y:S01]  /*8450*/  F2FP.F16.F32.PACK_AB R11, R17, R11 ;  /* 0x0000000b110b723e */ /* 0x000fe200000000ff */
[----:B------:R-:W-:Y:S01]  /*8460*/  FFMA.FTZ R17, R182, R217, R127 ;  /* 0x000000d9b6117223 */ /* 0x000fe2000001007f */
[----:B------:R-:W-:Y:S01]  /*8470*/  FFMA.FTZ R20, R180, R211, R121 ;  /* 0x000000d3b4147223 */ /* 0x000fe20000010079 */
[----:B------:R-:W4:Y:S04]  /*8480*/  LDL R225, [R1+0x54] ;  /* 0x0000540001e17983 */ /* 0x000f280000100800 */
[----:B------:R-:W4:Y:S04]  /*8490*/  LDL R220, [R1+0x10] ;  /* 0x0000100001dc7983 */ /* 0x000f280000100800 */
[----:B------:R-:W4:Y:S04]  /*84a0*/  LDL R182, [R1+0x20] ;  /* 0x0000200001b67983 */ /* 0x000f280000100800 */
[----:B------:R-:W4:Y:S04]  /*84b0*/  LDL R216, [R1+0x14] ;  /* 0x0000140001d87983 */ /* 0x000f280000100800 */
[----:B------:R-:W4:Y:S04]  /*84c0*/  LDL R215, [R1+0x24] ;  /* 0x0000240001d77983 */ /* 0x000f280000100800 */
[----:B------:R-:W4:Y:S04]  /*84d0*/  LDL R224, [R1] ;  /* 0x0000000001e07983 */ /* 0x000f280000100800 */
        /* <DEDUP_REMOVED lines=9> */
[C---:B------:R-:W-:Y:S01]  /*8570*/  FMUL.FTZ R191, R239.reuse, R191 ;  /* 0x000000bfefbf7220 */ /* 0x040fe20000410000 */
[----:B------:R-:W-:Y:S01]  /*8580*/  FMUL.FTZ R194, R239, R194 ;  /* 0x000000c2efc27220 */ /* 0x000fe20000410000 */
[----:B-----5:R-:W-:Y:S01]  /*8590*/  FFMA.FTZ R23, R189, R23, R114 ;  /* 0x00000017bd177223 */ /* 0x020fe20000010072 */
        /* <DEDUP_REMOVED lines=8> */
[----:B------:R-:W-:-:S02]  /*8620*/  F2FP.F16.F32.PACK_AB R10, R20, R10 ;  /* 0x0000000a140a723e */ /* 0x000fc400000000ff */
[----:B------:R-:W-:Y:S01]  /*8630*/  F2FP.F16.F32.PACK_AB R9, R17, R9 ;  /* 0x000000091109723e */ /* 0x000fe200000000ff */
[----:B------:R-:W-:Y:S01]  /*8640*/  FFMA.FTZ R17, R184, R231, R117 ;  /* 0x000000e7b8117223 */ /* 0x000fe20000010075 */
[----:B------:R-:W-:Y:S01]  /*8650*/  F2FP.F16.F32.PACK_AB R8, R16, R8 ;  /* 0x000000081008723e */ /* 0x000fe200000000ff */
        /* <DEDUP_REMOVED lines=11> */
[----:B---3--:R-:W-:Y:S01]  /*8710*/  FFMA.FTZ R21, R194, R21, R115 ;  /* 0x00000015c2157223 */ /* 0x008fe20000010073 */
[----:B----4-:R-:W-:-:S04]  /*8720*/  FFMA.FTZ R176, R188, R176, R113 ;  /* 0x000000b0bcb07223 */ /* 0x010fc80000010071 */
[----:B------:R-:W-:Y:S01]  /*8730*/  F2FP.F16.F32.PACK_AB R23, R21, R23 ;  /* 0x000000171517723e */ /* 0x000fe200000000ff */
        /* <DEDUP_REMOVED lines=9> */
[----:B------:R-:W-:-:S02]  /*87d0*/  F2FP.F16.F32.PACK_AB R21, R20, R21 ;  /* 0x000000151415723e */ /* 0x000fc400000000ff */
[----:B------:R-:W-:Y:S01]  /*87e0*/  F2FP.F16.F32.PACK_AB R179, R176, R179 ;  /* 0x000000b3b0b3723e */ /* 0x000fe200000000ff */
[----:B------:R-:W-:Y:S01]  /*87f0*/  FFMA.FTZ R176, R195, R226, R240 ;  /* 0x000000e2c3b07223 */ /* 0x000fe200000100f0 */
[----:B------:R-:W-:Y:S01]  /*8800*/  F2FP.F16.F32.PACK_AB R178, R180, R178 ;  /* 0x000000b2b4b2723e */ /* 0x000fe200000000ff */
[----:B------:R-:W-:Y:S01]  /*8810*/  FFMA.FTZ R180, R192, R225, R241 ;  /* 0x000000e1c0b47223 */ /* 0x000fe200000100f1 */
[----:B------:R-:W-:Y:S02]  /*8820*/  F2FP.F16.F32.PACK_AB R177, R181, R177 ;  /* 0x000000b1b5b1723e */ /* 0x000fe400000000ff */
[----:B------:R-:W-:Y:S01]  /*8830*/  F2FP.F16.F32.PACK_AB R20, R17, R16 ;  /* 0x000000101114723e */ /* 0x000fe200000000ff */
[----:B------:R-:W-:Y:S01]  /*8840*/  FFMA.FTZ R182, R208, R182, R220 ;  /* 0x000000b6d0b67223 */ /* 0x000fe200000100dc */
[----:B------:R-:W-:Y:S01]  /*8850*/  F2FP.F16.F32.PACK_AB R176, R180, R176 ;  /* 0x000000b0b4b0723e */ /* 0x000fe200000000ff */
[----:B------:R-:W-:Y:S01]  /*8860*/  FFMA.FTZ R181, R209, R215, R216 ;  /* 0x000000d7d1b57223 */ /* 0x000fe200000100d8 */
[----:B------:R-:W-:-:S04]  /*8870*/  FFMA.FTZ R16, R200, R223, R224 ;  /* 0x000000dfc8107223 */ /* 0x000fc800000100e0 */
[----:B------:R-:W-:Y:S01]  /*8880*/  F2FP.F16.F32.PACK_AB R182, R181, R182 ;  /* 0x000000b6b5b6723e */ /* 0x000fe200000000ff */
[----:B------:R-:W-:Y:S01]  /*8890*/  FFMA.FTZ R17, R212, R221, R222 ;  /* 0x000000ddd4117223 */ /* 0x000fe200000100de */
[----:B------:R-:W-:Y:S01]  /*88a0*/  FFMA.FTZ R183, R210, R183, R219 ;  /* 0x000000b7d2b77223 */ /* 0x000fe200000100db */
[----:B------:R-:W-:Y:S01]  /*88b0*/  FFMA.FTZ R3, R3, R217, R218 ;  /* 0x000000d903037223 */ /* 0x000fe200000100da */
[----:B------:R-:W-:Y:S01]  /*88c0*/  FFMA.FTZ R184, R213, R211, R214 ;  /* 0x000000d3d5b87223 */ /* 0x000fe200000100d6 */
[----:B------:R-:W-:-:S03]  /*88d0*/  FFMA.FTZ R185, R201, R186, R199 ;  /* 0x000000bac9b97223 */ /* 0x000fc600000100c7 */
[----:B------:R-:W-:Y:S02]  /*88e0*/  F2FP.F16.F32.PACK_AB R183, R3, R183 ;  /* 0x000000b703b7723e */ /* 0x000fe400000000ff */
[----:B------:R-:W-:Y:S02]  /*88f0*/  F2FP.F16.F32.PACK_AB R181, R184, R17 ;  /* 0x00000011b8b5723e */ /* 0x000fe400000000ff */
[----:B------:R-:W-:Y:S01]  /*8900*/  F2FP.F16.F32.PACK_AB R180, R185, R16 ;  /* 0x00000010b9b4723e */ /* 0x000fe200000000ff */
[----:B------:R0:W-:Y:S04]  /*8910*/  STG.E.128 desc[UR6][R18.64], R20 ;  /* 0x0000001412007986 */ /* 0x0001e8000c101d06 */
[----:B------:R0:W-:Y:S04]  /*8920*/  STG.E.128 desc[UR6][R204.64], R176 ;  /* 0x000000b0cc007986 */ /* 0x0001e8000c101d06 */
[----:B------:R0:W-:Y:S02]  /*8930*/  STG.E.128 desc[UR6][R206.64], R180 ;  /* 0x000000b4ce007986 */ /* 0x0001e4000c101d06 */
.L_x_44319:
[----:B------:R-:W-:Y:S05]  /*8940*/  BSYNC.RECONVERGENT B0 ;  /* 0x0000000000007941 */ /* 0x000fea0003800200 */
.L_x_44318:
[----:B0-----:R-:W0:Y:S02]  /*8950*/  LDC.64 R4, c[0x0][0x380] ;  /* 0x0000e000ff047b82 */ /* 0x001e240000000a00 */
[----:B0-----:R-:W-:-:S04]  /*8960*/  LEA R0, R4, R0, 0x2 ;  /* 0x0000000004007211 */ /* 0x001fc800078e10ff */
[----:B------:R-:W-:-:S13]  /*8970*/  ISETP.GE.AND P0, PT, R0, R5, PT ;  /* 0x000000050000720c */ /* 0x000fda0003f06270 */
[----:B------:R-:W-:Y:S05]  /*8980*/  @!P0 BRA `(.L_x_44320) ;  /* 0xffffff8400b48947 */ /* 0x000fea000383ffff */
[----:B------:R-:W-:Y:S05]  /*8990*/  EXIT ;  /* 0x000000000000794d */ /* 0x000fea0003800000 */
.L_x_44317:
        /* <DEDUP_REMOVED lines=8> */
.L_x_44322:
[----:B------:R-:W-:Y:S05]  /*8a20*/  BSYNC B0 ;  /* 0x0000000000007941 */ /* 0x000fea0003800000 */
.L_x_44321:
        /* <DEDUP_REMOVED lines=9> */
.L_x_44323:
[----:B------:R-:W-:Y:S01]  /*8ac0*/  FADD.FTZ R179, R179, R176 ;  /* 0x000000b0b3b37221 */ /* 0x000fe20000010000 */
[----:B------:R-:W-:-:S04]  /*8ad0*/  HFMA2 R176, -RZ, RZ, 0, 2.384185791015625e-07 ;  /* 0x00000004ffb07431 */ /* 0x000fc800000001ff */
[----:B------:R-:W-:-:S07]  /*8ae0*/  MOV R245, R179 ;  /* 0x000000b300f57202 */ /* 0x000fce0000000f00 */
[----:B------:R-:W-:Y:S05]  /*8af0*/  WARPSYNC.COLLECTIVE R178, `(.L_x_44324) ;  /* 0x00000000b2087348 */ /* 0x000fea0003c00000 */
[----:B------:R0:W1:Y:S02]  /*8b00*/  SHFL.BFLY P1, R176, R245, R176, R177 ;  /* 0x0c0000b0f5b07389 */ /* 0x00006400000200b1 */
[----:B01----:R-:W-:Y:S05]  /*8b10*/  ENDCOLLECTIVE ;  /* 0x000000000000791b */ /* 0x003fea0003800000 */
.L_x_44324:
[----:B------:R-:W-:Y:S01]  /*8b20*/  FADD.FTZ R179, R179, R176 ;  /* 0x000000b0b3b37221 */ /* 0x000fe20000010000 */
[----:B------:R-:W-:-:S04]  /*8b30*/  HFMA2 R176, -RZ, RZ, 0, 4.76837158203125e-07 ;  /* 0x00000008ffb07431 */ /* 0x000fc800000001ff */
[----:B------:R-:W-:-:S07]  /*8b40*/  MOV R245, R179 ;  /* 0x000000b300f57202 */ /* 0x000fce0000000f00 */
[----:B------:R-:W-:Y:S05]  /*8b50*/  WARPSYNC.COLLECTIVE R178, `(.L_x_44325) ;  /* 0x00000000b2087348 */ /* 0x000fea0003c00000 */
[----:B------:R0:W1:Y:S02]  /*8b60*/  SHFL.BFLY P1, R176, R245, R176, R177 ;  /* 0x0c0000b0f5b07389 */ /* 0x00006400000200b1 */
[----:B01----:R-:W-:Y:S05]  /*8b70*/  ENDCOLLECTIVE ;  /* 0x000000000000791b */ /* 0x003fea0003800000 */
.L_x_44325:
[----:B------:R-:W-:Y:S01]  /*8b80*/  FADD.FTZ R179, R179, R176 ;  /* 0x000000b0b3b37221 */ /* 0x000fe20000010000 */
[----:B------:R-:W-:-:S04]  /*8b90*/  HFMA2 R176, -RZ, RZ, 0, 9.5367431640625e-07 ;  /* 0x00000010ffb07431 */ /* 0x000fc800000001ff */
[----:B------:R-:W-:-:S07]  /*8ba0*/  MOV R245, R179 ;  /* 0x000000b300f57202 */ /* 0x000fce0000000f00 */
[----:B------:R-:W-:Y:S05]  /*8bb0*/  WARPSYNC.COLLECTIVE R178, `(.L_x_44326) ;  /* 0x00000000b2087348 */ /* 0x000fea0003c00000 */
[----:B------:R0:W1:Y:S02]  /*8bc0*/  SHFL.BFLY P1, R176, R245, R176, R177 ;  /* 0x0c0000b0f5b07389 */ /* 0x00006400000200b1 */
[----:B01----:R-:W-:Y:S05]  /*8bd0*/  ENDCOLLECTIVE ;  /* 0x000000000000791b */ /* 0x003fea0003800000 */
.L_x_44326:
        /* <DEDUP_REMOVED lines=168> */
.L_x_44327:
[----:B------:R-:W-:Y:S01]  /*9660*/  FADD.FTZ R239, R239, R176 ;  /* 0x000000b0efef7221 */ /* 0x000fe20000010000 */
[----:B------:R-:W-:-:S04]  /*9670*/  HFMA2 R176, -RZ, RZ, 0, 1.1920928955078125e-07 ;  /* 0x00000002ffb07431 */ /* 0x000fc800000001ff */
[----:B------:R-:W-:-:S07]  /*9680*/  MOV R245, R239 ;  /* 0x000000ef00f57202 */ /* 0x000fce0000000f00 */
[----:B------:R-:W-:Y:S05]  /*9690*/  WARPSYNC.COLLECTIVE R178, `(.L_x_44328) ;  /* 0x00000000b2087348 */ /* 0x000fea0003c00000 */
[----:B------:R0:W1:Y:S02]  /*96a0*/  SHFL.BFLY P1, R176, R245, R176, R177 ;  /* 0x0c0000b0f5b07389 */ /* 0x00006400000200b1 */
[----:B01----:R-:W-:Y:S05]  /*96b0*/  ENDCOLLECTIVE ;  /* 0x000000000000791b */ /* 0x003fea0003800000 */
.L_x_44328:
[----:B------:R-:W-:Y:S01]  /*96c0*/  FADD.FTZ R239, R239, R176 ;  /* 0x000000b0efef7221 */ /* 0x000fe20000010000 */
[----:B------:R-:W-:-:S04]  /*96d0*/  HFMA2 R176, -RZ, RZ, 0, 2.384185791015625e-07 ;  /* 0x00000004ffb07431 */ /* 0x000fc800000001ff */
[----:B------:R-:W-:-:S07]  /*96e0*/  MOV R245, R239 ;  /* 0x000000ef00f57202 */ /* 0x000fce0000000f00 */
[----:B------:R-:W-:Y:S05]  /*96f0*/  WARPSYNC.COLLECTIVE R178, `(.L_x_44329) ;  /* 0x00000000b2087348 */ /* 0x000fea0003c00000 */
[----:B------:R0:W1:Y:S02]  /*9700*/  SHFL.BFLY P1, R176, R245, R176, R177 ;  /* 0x0c0000b0f5b07389 */ /* 0x00006400000200b1 */
[----:B01----:R-:W-:Y:S05]  /*9710*/  ENDCOLLECTIVE ;  /* 0x000000000000791b */ /* 0x003fea0003800000 */
.L_x_44329:
[----:B------:R-:W-:Y:S01]  /*9720*/  FADD.FTZ R239, R239, R176 ;  /* 0x000000b0efef7221 */ /* 0x000fe20000010000 */
[----:B------:R-:W-:-:S04]  /*9730*/  HFMA2 R176, -RZ, RZ, 0, 4.76837158203125e-07 ;  /* 0x00000008ffb07431 */ /* 0x000fc800000001ff */
[----:B------:R-:W-:-:S07]  /*9740*/  MOV R245, R239 ;  /* 0x000000ef00f57202 */ /* 0x000fce0000000f00 */
[----:B------:R-:W-:Y:S05]  /*9750*/  WARPSYNC.COLLECTIVE R178, `(.L_x_44330) ;  /* 0x00000000b2087348 */ /* 0x000fea0003c00000 */
[----:B------:R0:W1:Y:S02]  /*9760*/  SHFL.BFLY P1, R176, R245, R176, R177 ;  /* 0x0c0000b0f5b07389 */ /* 0x00006400000200b1 */
[----:B01----:R-:W-:Y:S05]  /*9770*/  ENDCOLLECTIVE ;  /* 0x000000000000791b */ /* 0x003fea0003800000 */
.L_x_44330:
[----:B------:R-:W-:Y:S01]  /*9780*/  FADD.FTZ R239, R239, R176 ;  /* 0x000000b0efef7221 */ /* 0x000fe20000010000 */
[----:B------:R-:W-:-:S04]  /*9790*/  HFMA2 R176, -RZ, RZ, 0, 9.5367431640625e-07 ;  /* 0x00000010ffb07431 */ /* 0x000fc800000001ff */
[----:B------:R-:W-:-:S07]  /*97a0*/  MOV R245, R239 ;  /* 0x000000ef00f57202 */ /* 0x000fce0000000f00 */
[----:B------:R-:W-:Y:S05]  /*97b0*/  WARPSYNC.COLLECTIVE R178, `(.L_x_44331) ;  /* 0x00000000b2087348 */ /* 0x000fea0003c00000 */
[----:B------:R0:W1:Y:S02]  /*97c0*/  SHFL.BFLY P1, R176, R245, R176, R177 ;  /* 0x0c0000b0f5b07389 */ /* 0x00006400000200b1 */
[----:B01----:R-:W-:Y:S05]  /*97d0*/  ENDCOLLECTIVE ;  /* 0x000000000000791b */ /* 0x003fea0003800000 */
.L_x_44331:
[----:B------:R-:W-:Y:S05]  /*97e0*/  BRA `(.L_x_44332) ;  /* 0xffffffd400b87947 */ /* 0x000fea000383ffff */
.L_x_44333:
        /* <DEDUP_REMOVED lines=9> */
.L_x_88503:


//--------------------- .text._ZN10layer_norm13ln_fwd_kernelINS_13Kernel_traitsIf6__halfS2_S2_fjLj2560ELj1ELj4ELj1ELj16ENS_18Kernel_traits_baseILj2560EfS2_S2_S2_fjLj128EEEEELb1ELb0ELb0ELb0EEEvNS_9FwdParamsE --------------------------
	.section	.text._ZN10layer_norm13ln_fwd_kernelINS_13Kernel_traitsIf6__halfS2_S2_fjLj2560ELj1ELj4ELj1ELj16ENS_18Kernel_traits_baseILj2560EfS2_S2_S2_fjLj128EEEEELb1ELb0ELb0ELb0EEEvNS_9FwdParamsE,"ax",@progbits
	.align	128
        .global         _ZN10layer_norm13ln_fwd_kernelINS_13Kernel_traitsIf6__halfS2_S2_fjLj2560ELj1ELj4ELj1ELj16ENS_18Kernel_traits_baseILj2560EfS2_S2_S2_fjLj128EEEEELb1ELb0ELb0ELb0EEEvNS_9FwdParamsE
        .type           _ZN10layer_norm13ln_fwd_kernelINS_13Kernel_traitsIf6__halfS2_S2_fjLj2560ELj1ELj4ELj1ELj16ENS_18Kernel_traits_baseILj2560EfS2_S2_S2_fjLj128EEEEELb1ELb0ELb0ELb0EEEvNS_9FwdParamsE,@function
        .size           _ZN10layer_norm13ln_fwd_kernelINS_13Kernel_traitsIf6__halfS2_S2_fjLj2560ELj1ELj4ELj1ELj16ENS_18Kernel_traits_baseILj2560EfS2_S2_S2_fjLj128EEEEELb1ELb0ELb0ELb0EEEvNS_9FwdParamsE,(.L_x_88504 - _ZN10layer_norm13ln_fwd_kernelINS_13Kernel_traitsIf6__halfS2_S2_fjLj2560ELj1ELj4ELj1ELj16ENS_18Kernel_traits_baseILj2560EfS2_S2_S2_fjLj128EEEEELb1ELb0ELb0ELb0EEEvNS_9FwdParamsE)
        .other          _ZN10layer_norm13ln_fwd_kernelINS_13Kernel_traitsIf6__halfS2_S2_fjLj2560ELj1ELj4ELj1ELj16ENS_18Kernel_traits_baseILj2560EfS2_S2_S2_fjLj128EEEEELb1ELb0ELb0ELb0EEEvNS_9FwdParamsE,@"STO_CUDA_ENTRY STV_DEFAULT"
_ZN10layer_norm13ln_fwd_kernelINS_13Kernel_traitsIf6__halfS2_S2_fjLj2560ELj1ELj4ELj1ELj16ENS_18Kernel_traits_baseILj2560EfS2_S2_S2_fjLj128EEEEELb1ELb0ELb0ELb0EEEvNS_9FwdParamsE:
.text._ZN10layer_norm13ln_fwd_kernelINS_13Kernel_traitsIf6__halfS2_S2_fjLj2560ELj1ELj4ELj1ELj16ENS_18Kernel_traits_baseILj2560EfS2_S2_S2_fjLj128EEEEELb1ELb0ELb0ELb0EEEvNS_9FwdParamsE:
        /* <DEDUP_REMOVED lines=73> */
[----:B------:R-:W1:Y:S08]  /*0490*/  @P5 LDC.64 R16, c[0x0][0x438] ;  /* 0x00010e00ff105b82 */ /* 0x000e700000000a00 */
[----:B------:R-:W1:Y:S01]  /*04a0*/  @P0 LDC.64 R18, c[0x0][0x3d0] ;  /* 0x0000f400ff120b82 */ /* 0x000e620000000a00 */
[----:B0-----:R-:W-:-:S04]  /*04b0*/  @P3 IMAD.WIDE.U32 R4, R2, 0x20, R4 ;  /* 0x0000002002043825 */ /* 0x001fc800078e0004 */
[C---:B-1----:R-:W-:Y:S01]  /*04c0*/  @P3 IMAD.WIDE.U32 R6, R2.reuse, 0x20, R6 ;  /* 0x0000002002063825 */ /* 0x042fe200078e0006 */
[----:B------:R-:W-:Y:S02]  /*04d0*/  @P3 LOP3.LUT R2, R2, 0x20, RZ, 0xfc, !PT ;  /* 0x0000002002023812 */ /* 0x000fe400078efcff */
[C---:B------:R-:W-:Y:S01]  /*04e0*/  ISETP.GE.U32.AND P1, PT, R14.reuse, 0x80, PT ;  /* 0x000000800e00780c */ /* 0x040fe20003f26070 */
[----:B------:R-:W0:Y:S01]  /*04f0*/  @P0 LDC.64 R20, c[0x0][0x438] ;  /* 0x00010e00ff140b82 */ /* 0x000e220000000a00 */
[----:B------:R-:W-:Y:S01]  /*0500*/  ISETP.GE.U32.AND P2, PT, R14, 0xa0, PT ;  /* 0x000000a00e00780c */ /* 0x000fe20003f46070 */
[----:B------:R-:W-:Y:S01]  /*0510*/  @P5 IMAD.WIDE.U32 R10, R2, 0x20, R10 ;  /* 0x00000020020a5825 */ /* 0x000fe200078e000a */
[----:B------:R-:W-:Y:S01]  /*0520*/  ISETP.GE.U32.AND P4, PT, R14, 0xc0, PT ;  /* 0x000000c00e00780c */ /* 0x000fe20003f86070 */
[----:B------:R-:W5:Y:S02]  /*0530*/  @P3 LD.E.128 R120, desc[UR6][R6.64] ;  /* 0x0000000606783980 */ /* 0x000f64000c101d00 */
[----:B------:R-:W-:-:S02]  /*0540*/  @P5 IMAD.WIDE.U32 R16, R2, 0x20, R16 ;  /* 0x0000002002105825 */ /* 0x000fc400078e0010 */
[----:B------:R1:W5:Y:S02]  /*0550*/  @P3 LD.E.128 R124, desc[UR6][R6.64+0x10] ;  /* 0x00001006067c3980 */ /* 0x000364000c101d00 */
[----:B------:R-:W-:Y:S02]  /*0560*/  @P5 VIADD R2, R2, 0x20 ;  /* 0x0000002002025836 */ /* 0x000fe40000000000 */
[----:B------:R-:W0:Y:S01]  /*0570*/  @P1 LDC.64 R22, c[0x0][0x3d0] ;  /* 0x0000f400ff161b82 */ /* 0x000e220000000a00 */
[----:B------:R-:W-:Y:S01]  /*0580*/  ISETP.GE.U32.AND P6, PT, R14, 0x100, PT ;  /* 0x000001000e00780c */ /* 0x000fe20003fc6070 */
[----:B------:R-:W5:Y:S01]  /*0590*/  @P5 LD.E.128 R128, desc[UR6][R16.64] ;  /* 0x0000000610805980 */ /* 0x000f62000c101d00 */
[----:B------:R-:W-:-:S03]  /*05a0*/  @P0 IMAD.WIDE.U32 R18, R2, 0x20, R18 ;  /* 0x0000002002120825 */ /* 0x000fc600078e0012 */
[----:B------:R-:W5:Y:S02]  /*05b0*/  @P5 LD.E.128 R132, desc[UR6][R16.64+0x10] ;  /* 0x0000100610845980 */ /* 0x000f64000c101d00 */
[----:B-1----:R-:W1:Y:S02]  /*05c0*/  @P4 LDC.64 R6, c[0x0][0x3d0] ;  /* 0x0000f400ff064b82 */ /* 0x002e640000000a00 */
[----:B------:R-:W5:Y:S04]  /*05d0*/  @P0 LDG.E.128 R248, desc[UR6][R18.64+0x10] ;  /* 0x0000100612f80981 */ /* 0x000f68000c1e1d00 */
[----:B--2---:R-:W2:Y:S04]  /*05e0*/  @P3 LDG.E.128 R24, desc[UR6][R4.64+0x10] ;  /* 0x0000100604183981 */ /* 0x004ea8000c1e1d00 */
[----:B---3--:R3:W2:Y:S04]  /*05f0*/  @P3 LDG.E.128 R40, desc[UR6][R4.64] ;  /* 0x0000000604283981 */ /* 0x0086a8000c1e1d00 */
[----:B----4-:R-:W4:Y:S01]  /*0600*/  @P5 LDG.E.128 R32, desc[UR6][R10.64+0x10] ;  /* 0x000010060a205981 */ /* 0x010f22000c1e1d00 */
[----:B---3--:R-:W3:Y:S03]  /*0610*/  @P2 LDC.64 R4, c[0x0][0x3d0] ;  /* 0x0000f400ff042b82 */ /* 0x008ee60000000a00 */
[----:B------:R0:W3:Y:S04]  /*0620*/  @P5 LDG.E.128 R36, desc[UR6][R10.64] ;  /* 0x000000060a245981 */ /* 0x0000e8000c1e1d00 */
[----:B------:R1:W3:Y:S01]  /*0630*/  @P0 LDG.E.128 R28, desc[UR6][R18.64] ;  /* 0x00000006121c0981 */ /* 0x0002e2000c1e1d00 */
[----:B0-----:R-:W0:Y:S01]  /*0640*/  @P4 LDC.64 R10, c[0x0][0x438] ;  /* 0x00010e00ff0a4b82 */ /* 0x001e220000000a00 */
[----:B------:R-:W-:-:S04]  /*0650*/  @P0 IMAD.WIDE.U32 R20, R2, 0x20, R20 ;  /* 0x0000002002140825 */ /* 0x000fc800078e0014 */
[----:B------:R-:W-:Y:S01]  /*0660*/  @P0 VIADD R2, R2, 0x20 ;  /* 0x0000002002020836 */ /* 0x000fe20000000000 */
[----:B------:R-:W5:Y:S02]  /*0670*/  @P0 LD.E.128 R136, desc[UR6][R20.64] ;  /* 0x0000000614880980 */ /* 0x000f64000c101d00 */
[----:B-1----:R-:W1:Y:S01]  /*0680*/  @P6 LDC.64 R18, c[0x0][0x3d0] ;  /* 0x0000f400ff126b82 */ /* 0x002e620000000a00 */
[----:B------:R-:W-:Y:S01]  /*0690*/  @P1 IMAD.WIDE.U32 R22, R2, 0x20, R22 ;  /* 0x0000002002161825 */ /* 0x000fe200078e0016 */
[----:B------:R0:W5:Y:S04]  /*06a0*/  @P0 LD.E.128 R140, desc[UR6][R20.64+0x10] ;  /* 0x00001006148c0980 */ /* 0x000168000c101d00 */
        /* <DEDUP_REMOVED lines=8> */
[----:B0-----:R-:W0:Y:S01]  /*0730*/  @P2 LDC.64 R26, c[0x0][0x438] ;  /* 0x00010e00ff1a2b82 */ /* 0x001e220000000a00 */
[----:B----4-:R-:W-:Y:S04]  /*0740*/  @P5 STL.64 [R1+0x10], R32 ;  /* 0x0000102001005387 */ /* 0x010fe80000100a00 */
[----:B------:R-:W-:Y:S04]  /*0750*/  @P5 STL.64 [R1+0x18], R34 ;  /* 0x0000182201005387 */ /* 0x000fe80000100a00 */
[----:B------:R-:W4:Y:S01]  /*0760*/  @P3 LDC.64 R16, c[0x0][0x438] ;  /* 0x00010e00ff103b82 */ /* 0x000f220000000a00 */
[----:B---3--:R-:W-:Y:S04]  /*0770*/  @P5 STL.64 [R1+0x20], R36 ;  /* 0x0000202401005387 */ /* 0x008fe80000100a00 */
[----:B------:R-:W-:Y:S01]  /*0780*/  @P5 STL.64 [R1+0x28], R38 ;  /* 0x0000282601005387 */ /* 0x000fe20000100a00 */
[----:B------:R-:W-:-:S03]  /*0790*/  ISETP.GE.U32.AND P5, PT, R14, 0x120, PT ;  /* 0x000001200e00780c */ /* 0x000fc60003fa6070 */
[----:B------:R3:W-:Y:S01]  /*07a0*/  @P0 STL.64 [R1], R28 ;  /* 0x0000001c01000387 */ /* 0x0007e20000100a00 */
[----:B--2---:R-:W-:-:S03]  /*07b0*/  @P1 IMAD.WIDE.U32 R24, R2, 0x20, R24 ;  /* 0x0000002002181825 */ /* 0x004fc600078e0018 */
[----:B------:R2:W-:Y:S06]  /*07c0*/  @P0 STL.64 [R1+0x8], R30 ;  /* 0x0000081e01000387 */ /* 0x0005ec0000100a00 */
[----:B------:R-:W1:Y:S08]  /*07d0*/  @P5 LDC.64 R20, c[0x0][0x3d0] ;  /* 0x0000f400ff145b82 */ /* 0x000e700000000a00 */
[----:B---3--:R-:W3:Y:S01]  /*07e0*/  @P3 LDC.64 R28, c[0x0][0x3d0] ;  /* 0x0000f400ff1c3b82 */ /* 0x008ee20000000a00 */
[----:B------:R-:W-:Y:S01]  /*07f0*/  @P1 IADD3 R2, PT, PT, R2, 0x20, RZ ;  /* 0x0000002002021810 */ /* 0x000fe20007ffe0ff */
[----:B------:R0:W5:Y:S04]  /*0800*/  @P1 LD.E.128 R144, desc[UR6][R24.64] ;  /* 0x0000000618901980 */ /* 0x000168000c101d00 */
[----:B------:R1:W5:Y:S02]  /*0810*/  @P1 LD.E.128 R148, desc[UR6][R24.64+0x10] ;  /* 0x0000100618941980 */ /* 0x000364000c101d00 */
[----:B--2---:R-:W2:Y:S01]  /*0820*/  @P6 LDC.64 R30, c[0x0][0x438] ;  /* 0x00010e00ff1e6b82 */ /* 0x004ea20000000a00 */
[----:B------:R-:W-:-:S04]  /*0830*/  @P2 IMAD.WIDE.U32 R4, R2, 0x20, R4 ;  /* 0x0000002002042825 */ /* 0x000fc800078e0004 */
[C---:B0-----:R-:W-:Y:S01]  /*0840*/  @P2 IMAD.WIDE.U32 R26, R2.reuse, 0x20, R26 ;  /* 0x00000020021a2825 */ /* 0x041fe200078e001a */
[----:B------:R0:W5:Y:S02]  /*0850*/  @P2 LDG.E.128 R236, desc[UR6][R4.64] ;  /* 0x0000000604ec2981 */ /* 0x000164000c1e1d00 */
[----:B------:R-:W0:Y:S01]  /*0860*/  @P5 LDC.64 R32, c[0x0][0x438] ;  /* 0x00010e00ff205b82 */ /* 0x000e220000000a00 */
        /* <DEDUP_REMOVED lines=10> */
[C---:B----4-:R-:W-:Y:S01]  /*0910*/  @P3 IMAD.WIDE.U32 R16, R2.reuse, 0x20, R16 ;  /* 0x0000002002103825 */ /* 0x050fe200078e0010 */
[----:B------:R-:W-:Y:S01]  /*0920*/  @P3 IADD3 R2, PT, PT, R2, 0x20, RZ ;  /* 0x0000002002023810 */ /* 0x000fe20007ffe0ff */
[----:B------:R3:W5:Y:S04]  /*0930*/  @P4 LD.E.128 R168, desc[UR6][R10.64] ;  /* 0x000000060aa84980 */ /* 0x000768000c101d00 */
[C---:B-1----:R-:W-:Y:S01]  /*0940*/  @P6 IMAD.WIDE.U32 R18, R2.reuse, 0x20, R18 ;  /* 0x0000002002126825 */ /* 0x042fe200078e0012 */
[----:B------:R3:W5:Y:S03]  /*0950*/  @P4 LD.E.128 R172, desc[UR6][R10.64+0x10] ;  /* 0x000010060aac4980 */ /* 0x000766000c101d00 */
[C---:B--2---:R-:W-:Y:S01]  /*0960*/  @P6 IMAD.WIDE.U32 R30, R2.reuse, 0x20, R30 ;  /* 0x00000020021e6825 */ /* 0x044fe200078e001e */
[----:B------:R3:W5:Y:S03]  /*0970*/  @P3 LDG.E.128 R220, desc[UR6][R28.64] ;  /* 0x000000061cdc3981 */ /* 0x000766000c1e1d00 */
[----:B------:R-:W-:Y:S01]  /*0980*/  @P6 VIADD R2, R2, 0x20 ;  /* 0x0000002002026836 */ /* 0x000fe20000000000 */
[----:B------:R3:W5:Y:S03]  /*0990*/  @P3 LDG.E.128 R216, desc[UR6][R28.64+0x10] ;  /* 0x000010061cd83981 */ /* 0x000766000c1e1d00 */
[C---:B------:R-:W-:Y:S01]  /*09a0*/  @P5 IMAD.WIDE.U32 R20, R2.reuse, 0x20, R20 ;  /* 0x0000002002145825 */ /* 0x040fe200078e0014 */
[----:B------:R3:W5:Y:S03]  /*09b0*/  @P3 LD.E.128 R176, desc[UR6][R16.64] ;  /* 0x0000000610b03980 */ /* 0x000766000c101d00 */
[----:B0-----:R-:W-:Y:S01]  /*09c0*/  @P5 IMAD.WIDE.U32 R32, R2, 0x20, R32 ;  /* 0x0000002002205825 */ /* 0x001fe200078e0020 */
        /* <DEDUP_REMOVED lines=21> */
.L_x_44335:
        /* <DEDUP_REMOVED lines=43> */
[----:B------:R-:W-:-:S04]  /*0dd0*/  @P5 VIADD R2, R2, 0x20 ;  /* 0x0000002002025836 */ /* 0x000fc80000000000 */
[----:B-1----:R-:W-:-:S04]  /*0de0*/  @P0 IMAD.WIDE.U32 R16, R2, 0x20, R16 ;  /* 0x0000002002100825 */ /* 0x002fc800078e0010 */
[----:B------:R-:W-:Y:S01]  /*0df0*/  @P0 VIADD R2, R2, 0x20 ;  /* 0x0000002002020836 */ /* 0x000fe20000000000 */
[----:B------:R1:W5:Y:S03]  /*0e00*/  @P0 LDG.E.128 R244, desc[UR6][R16.64] ;  /* 0x0000000610f40981 */ /* 0x000366000c1e1d00 */
[C---:B0-----:R-:W-:Y:S01]  /*0e10*/  @P4 IMAD.WIDE.U32 R18, R2.reuse, 0x20, R18 ;  /* 0x0000002002124825 */ /* 0x041fe200078e0012 */
[----:B------:R-:W-:Y:S01]  /*0e20*/  @P4 IADD3 R2, PT, PT, R2, 0x20, RZ ;  /* 0x0000002002024810 */ /* 0x000fe20007ffe0ff */
[----:B------:R1:W5:Y:S04]  /*0e30*/  @P0 LDG.E.128 R240, desc[UR6][R16.64+0x10] ;  /* 0x0000100610f00981 */ /* 0x000368000c1e1d00 */
[----:B------:R1:W5:Y:S04]  /*0e40*/  @P4 LDG.E.128 R236, desc[UR6][R18.64] ;  /* 0x0000000612ec4981 */ /* 0x000368000c1e1d00 */
[----:B------:R1:W5:Y:S04]  /*0e50*/  @P4 LDG.E.128 R232, desc[UR6][R18.64+0x10] ;  /* 0x0000100612e84981 */ /* 0x000368000c1e1d00 */
[----:B--2---:R0:W-:Y:S04]  /*0e60*/  @P1 STL.64 [R1+0x30], R20 ;  /* 0x0000301401001387 */ /* 0x0041e80000100a00 */
[----:B------:R2:W-:Y:S01]  /*0e70*/  @P1 STL.64 [R1+0x38], R22 ;  /* 0x0000381601001387 */ /* 0x0005e20000100a00 */
[----:B0-----:R-:W0:Y:S03]  /*0e80*/  @P3 LDC.64 R20, c[0x0][0x3d0] ;  /* 0x0000f400ff143b82 */ /* 0x001e260000000a00 */
        /* <DEDUP_REMOVED lines=10> */
[----:B------:R4:W-:Y:S04]  /*0f30*/  @P5 STL.64 [R1], R24 ;  /* 0x0000001801005387 */ /* 0x0009e80000100a00 */
[----:B------:R1:W-:Y:S01]  /*0f40*/  @P5 STL.64 [R1+0x8], R26 ;  /* 0x0000081a01005387 */ /* 0x0003e20000100a00 */
[----:B------:R-:W-:-:S05]  /*0f50*/  ISETP.GE.U32.AND P5, PT, R14, 0x140, PT ;  /* 0x000001400e00780c */ /* 0x000fca0003fa6070 */
[----:B----4-:R-:W4:Y:S01]  /*0f60*/  @P6 LDC.64 R24, c[0x0][0x3d0] ;  /* 0x0000f400ff186b82 */ /* 0x010f220000000a00 */
[----:B0-----:R-:W-:-:S07]  /*0f70*/  @P3 IMAD.WIDE.U32 R20, R2, 0x20, R20 ;  /* 0x0000002002143825 */ /* 0x001fce00078e0014 */
[----:B------:R-:W0:Y:S01]  /*0f80*/  @P5 LDC.64 R6, c[0x0][0x3d0] ;  /* 0x0000f400ff065b82 */ /* 0x000e220000000a00 */
[----:B------:R-:W-:Y:S01]  /*0f90*/  @P3 VIADD R2, R2, 0x20 ;  /* 0x0000002002023836 */ /* 0x000fe20000000000 */
[----:B------:R1:W5:Y:S03]  /*0fa0*/  @P3 LDG.E.128 R228, desc[UR6][R20.64] ;  /* 0x0000000614e43981 */ /* 0x000366000c1e1d00 */
        /* <DEDUP_REMOVED lines=56> */
.L_x_44336:
[----:B------:R-:W-:Y:S05]  /*1330*/  BSYNC.RECONVERGENT B0 ;  /* 0x0000000000007941 */ /* 0x000fea0003800200 */
.L_x_44334:
        /* <DEDUP_REMOVED lines=9> */
[----:B------:R-:W-:-:S04]  /*13d0*/  IMAD.HI.U32 R6, R3, -0x2daee0ad, RZ ;  /* 0xd2511f5303067827 */ /* 0x000fc800078e00ff */
[----:B------:R-:W-:Y:S01]  /*13e0*/  IMAD R5, R15, -0x326172a9, RZ ;  /* 0xcd9e8d570f057824 */ /* 0x000fe200078e02ff */
[----:B------:R-:W-:Y:S01]  /*13f0*/  LOP3.LUT R6, R7, UR12, R6, 0x96, !PT ;  /* 0x0000000c07067c12 */ /* 0x000fe2000f8e9606 */
[C---:B------:R-:W-:Y:S01]  /*1400*/  IMAD.HI.U32 R4, R2.reuse, -0x326172a9, RZ ;  /* 0xcd9e8d5702047827 */ /* 0x040fe200078e00ff */
[----:B------:R-:W1:Y:S03]  /*1410*/  LDCU UR12, c[0x0][0x448] ;  /* 0x00008900ff0c77ac */ /* 0x000e660008000800 */
        /* <DEDUP_REMOVED lines=25> */
[----:B------:R-:W-:Y:S01]  /*15b0*/  IMAD.HI.U32 R3, R5, -0x326172a9, RZ ;  /* 0xcd9e8d5705037827 */ /* 0x000fe200078e00ff */
[----:B---3--:R-:W-:-:S03]  /*15c0*/  UISETP.NE.U32.AND UP0, UPT, UR14, URZ, UPT ;  /* 0x000000ff0e00728c */ /* 0x008fc6000bf05070 */
        /* <DEDUP_REMOVED lines=22> */
[----:B------:R-:W-:Y:S01]  /*1730*/  IMAD.HI.U32 R11, R2, -0x2daee0ad, RZ ;  /* 0xd2511f53020b7827 */ /* 0x000fe200078e00ff */
[----:B------:R-:W-:-:S03]  /*1740*/  LOP3.LUT R9, R0, 0x3, RZ, 0xc0, !PT ;  /* 0x0000000300097812 */ /* 0x000fc600078ec0ff */
[----:B------:R-:W-:Y:S01]  /*1750*/  IMAD R5, R5, -0x326172a9, RZ ;  /* 0xcd9e8d5705057824 */ /* 0x000fe200078e02ff */
[----:B------:R-:W-:Y:S01]  /*1760*/  LOP3.LUT R11, R6, UR27, R11, 0x96, !PT ;  /* 0x0000001b060b7c12 */ /* 0x000fe2000f8e960b */
[----:B------:R-:W-:-:S04]  /*1770*/  IMAD.HI.U32 R10, R4, -0x326172a9, RZ ;  /* 0xcd9e8d57040a7827 */ /* 0x000fc800078e00ff */
[----:B------:R-:W-:Y:S01]  /*1780*/  IMAD.MOV.U32 R7, RZ, RZ, RZ ;  /* 0x000000ffff077224 */ /* 0x000fe200078e00ff */
[----:B------:R-:W-:Y:S01]  /*1790*/  LOP3.LUT R10, R5, UR26, R10, 0x96, !PT ;  /* 0x0000001a050a7c12 */ /* 0x000fe2000f8e960a */
[----:B------:R-:W-:Y:S02]  /*17a0*/  IMAD R109, R2, -0x2daee0ad, RZ ;  /* 0xd2511f53026d7824 */ /* 0x000fe400078e02ff */
[----:B0123--:R-:W-:-:S07]  /*17b0*/  IMAD R6, R4, -0x326172a9, RZ ;  /* 0xcd9e8d5704067824 */ /* 0x00ffce00078e02ff */
.L_x_45197:
[----:B------:R-:W0:Y:S01]  /*17c0*/  @UP0 LDCU.64 UR14, c[0x0][0x3e0] ;  /* 0x00007c00ff0e07ac */ /* 0x000e220008000a00 */
[----:B------:R-:W-:Y:S01]  /*17d0*/  PLOP3.LUT P0, PT, PT, PT, UP0, 0x80, 0x8 ;  /* 0x000000000008781c */ /* 0x000fe20003f0f008 */
[----:B------:R-:W-:Y:S01]  /*17e0*/  HFMA2 R68, -RZ, RZ, 0, 1.1920928955078125e-07 ;  /* 0x00000002ff447431 */ /* 0x000fe200000001ff */
        /* <DEDUP_REMOVED lines=9> */
[----:B------:R-:W-:Y:S01]  /*1880*/  @P2 LOP3.LUT R4, R4, 0x80, RZ, 0xfc, !PT ;  /* 0x0000008004042812 */ /* 0x000fe200078efcff */
[----:B--2---:R-:W-:-:S02]  /*1890*/  @P0 HADD2.F32 R110, -RZ, R5.H0_H0 ;  /* 0x20000005ff6e0230 */ /* 0x004fc40000004100 */
        /* <DEDUP_REMOVED lines=27> */
.L_x_88336:
[----:B------:R-:W-:Y:S05]  /*1a50*/  BRX R156 -0x1a60                                       (*"BRANCH_TARGETS .L_x_88337,.L_x_88338,.L_x_88339"*) ;  /* 0xffffffe49c687949 */ /* 0x000fea000383ffff */
.L_x_88339:
[----:B------:R-:W-:Y:S01]  /*1a60*/  VIADD R32, R9, 0x1 ;  /* 0x0000000109207836 */ /* 0x000fe20000000000 */
[----:B------:R-:W-:Y:S01]  /*1a70*/  MOV R111, R109 ;  /* 0x0000006d006f7202 */ /* 0x000fe20000000f00 */
[----:B------:R-:W-:Y:S01]  /*1a80*/  IMAD.MOV.U32 R3, RZ, RZ, R10 ;  /* 0x000000ffff037224 */ /* 0x000fe200078e000a */
[----:B------:R-:W-:Y:S06]  /*1a90*/  BRA `(.L_x_44341) ;  /* 0x00000004003c7947 */ /* 0x000fec0003800000 */
.L_x_88337:
[----:B------:R-:W-:Y:S01]  /*1aa0*/  IMAD.MOV.U32 R111, RZ, RZ, R109 ;  /* 0x000000ffff6f7224 */ /* 0x000fe200078e006d */
[----:B------:R-:W-:Y:S01]  /*1ab0*/  MOV R32, 0x3 ;  /* 0x0000000300207802 */ /* 0x000fe20000000f00 */
[----:B------:R-:W-:Y:S01]  /*1ac0*/  IMAD.MOV.U32 R3, RZ, RZ, R11 ;  /* 0x000000ffff037224 */ /* 0x000fe200078e000b */
[----:B------:R-:W-:Y:S06]  /*1ad0*/  BRA `(.L_x_44341) ;  /* 0x00000004002c7947 */ /* 0x000fec0003800000 */
.L_x_88338:
        /* <DEDUP_REMOVED lines=12> */
.L_x_44343:
[----:B------:R-:W-:Y:S05]  /*1ba0*/  BSYNC.RECONVERGENT B2 ;  /* 0x0000000000027941 */ /* 0x000fea0003800200 */
.L_x_44342:
        /* <DEDUP_REMOVED lines=62> */
.L_x_44341:
[----:B------:R-:W-:Y:S05]  /*1f90*/  BSYNC.RECONVERGENT B1 ;  /* 0x0000000000017941 */ /* 0x000fea0003800200 */
.L_x_44340:
        /* <DEDUP_REMOVED lines=9> */
[----:B------:R-:W-:Y:S02]  /*2030*/  IMAD.MOV.U32 R31, RZ, RZ, 0x2 ;  /* 0x00000002ff1f7424 */ /* 0x000fe400078e00ff */
[----:B0-----:R-:W-:Y:S01]  /*2040*/  FSETP.GTU.FTZ.AND P0, PT, R3, R164, PT ;  /* 0x000000a40300720b */ /* 0x001fe20003f1c000 */
[----:B------:R-:W-:-:S05]  /*2050*/  HADD2.F32 R3, -RZ, R72.H0_H0 ;  /* 0x20000048ff037230 */ /* 0x000fca0000004100 */
        /* <DEDUP_REMOVED lines=16> */
.L_x_44346:
        /* <DEDUP_REMOVED lines=12> */
.L_x_44348:
[----:B------:R-:W-:Y:S05]  /*2220*/  BSYNC.RECONVERGENT B2 ;  /* 0x0000000000027941 */ /* 0x000fea0003800200 */
.L_x_44347:
        /* <DEDUP_REMOVED lines=62> */
.L_x_44345:
[----:B------:R-:W-:Y:S05]  /*2610*/  BSYNC.RECONVERGENT B1 ;  /* 0x0000000000017941 */ /* 0x000fea0003800200 */
.L_x_44344:
[----:B------:R-:W-:Y:S01]  /*2620*/  I2FP.F32.U32 R9, R9 ;  /* 0x0000000900097245 */ /* 0x000fe20000201000 */
[----:B------:R-:W-:Y:S01]  /*2630*/  HADD2.F32 R32, -RZ, R68.H1_H1 ;  /* 0x30000044ff207230 */ /* 0x000fe20000004100 */
[----:B------:R-:W-:Y:S01]  /*2640*/  ISETP.NE.AND P1, PT, R31, 0x1, PT ;  /* 0x000000011f00780c */ /* 0x000fe20003f25270 */
[----:B------:R-:W-:Y:S01]  /*2650*/  BSSY.RECONVERGENT B1, `(.L_x_44349) ;  /* 0x000005f000017945 */ /* 0x000fe20003800200 */
[----:B------:R-:W-:Y:S02]  /*2660*/  IMAD.MOV.U32 R56, RZ, RZ, 0x2 ;  /* 0x00000002ff387424 */ /* 0x000fe400078e00ff */
[----:B------:R-:W-:-:S05]  /*2670*/  FFMA.FTZ R9, R9, R109, 1.1641532182693481445e-10 ;  /* 0x2f00000009097423 */ /* 0x000fca000001006d */
[----:B------:R-:W-:Y:S01]  /*2680*/  FSETP.GTU.FTZ.AND P0, PT, R9, R164, PT ;  /* 0x000000a40900720b */ /* 0x000fe20003f1c000 */
[----:B------:R-:W-:-:S05]  /*2690*/  HADD2.F32 R9, -RZ, R72.H1_H1 ;  /* 0x30000048ff097230 */ /* 0x000fca0000004100 */
        /* <DEDUP_REMOVED lines=15> */
.L_x_44351:
        /* <DEDUP_REMOVED lines=12> */
.L_x_44353:
[----:B------:R-:W-:Y:S05]  /*2850*/  BSYNC.RECONVERGENT B2 ;  /* 0x0000000000027941 */ /* 0x000fea0003800200 */
.L_x_44352:
        /* <DEDUP_REMOVED lines=62> */
.L_x_44350:
[----:B------:R-:W-:Y:S05]  /*2c40*/  BSYNC.RECONVERGENT B1 ;  /* 0x0000000000017941 */ /* 0x000fea0003800200 */
.L_x_44349:
[----:B------:R-:W-:Y:S01]  /*2c50*/  I2FP.F32.U32 R9, R9 ;  /* 0x0000000900097245 */ /* 0x000fe20000201000 */
[----:B------:R-:W-:Y:S01]  /*2c60*/  HADD2.F32 R31, -RZ, R69.H0_H0 ;  /* 0x20000045ff1f7230 */ /* 0x000fe20000004100 */
[----:B------:R-:W-:Y:S01]  /*2c70*/  ISETP.NE.AND P2, PT, R56, 0x1, PT ;  /* 0x000000013800780c */ /* 0x000fe20003f45270 */
[----:B------:R-:W-:Y:S01]  /*2c80*/  BSSY.RECONVERGENT B1, `(.L_x_44354) ;  /* 0x000005f000017945 */ /* 0x000fe20003800200 */
[----:B------:R-:W-:Y:S02]  /*2c90*/  HFMA2 R55, -RZ, RZ, 0, 1.1920928955078125e-07 ;  /* 0x00000002ff377431 */ /* 0x000fe400000001ff */
[----:B------:R-:W-:-:S05]  /*2ca0*/  FFMA.FTZ R9, R9, R109, 1.1641532182693481445e-10 ;  /* 0x2f00000009097423 */ /* 0x000fca000001006d */
[----:B------:R-:W-:Y:S01]  /*2cb0*/  FSETP.GTU.FTZ.AND P1, PT, R9, R164, PT ;  /* 0x000000a40900720b */ /* 0x000fe20003f3c000 */
[----:B------:R-:W-:-:S05]  /*2cc0*/  HADD2.F32 R9, -RZ, R73.H0_H0 ;  /* 0x20000049ff097230 */ /* 0x000fca0000004100 */
        /* <DEDUP_REMOVED lines=15> */
.L_x_44356:
        /* <DEDUP_REMOVED lines=12> */
.L_x_44358:
[----:B------:R-:W-:Y:S05]  /*2e80*/  BSYNC.RECONVERGENT B2 ;  /* 0x0000000000027941 */ /* 0x000fea0003800200 */
.L_x_44357:
        /* <DEDUP_REMOVED lines=62> */
.L_x_44355:
[----:B------:R-:W-:Y:S05]  /*3270*/  BSYNC.RECONVERGENT B1 ;  /* 0x0000000000017941 */ /* 0x000fea0003800200 */
.L_x_44354:
        /* <DEDUP_REMOVED lines=23> */
.L_x_44361:
        /* <DEDUP_REMOVED lines=12> */
.L_x_44363:
[----:B------:R-:W-:Y:S05]  /*34b0*/  BSYNC.RECONVERGENT B2 ;  /* 0x0000000000027941 */ /* 0x000fea0003800200 */
.L_x_44362:
        /* <DEDUP_REMOVED lines=62> */
.L_x_44360:
[----:B------:R-:W-:Y:S05]  /*38a0*/  BSYNC.RECONVERGENT B1 ;  /* 0x0000000000017941 */ /* 0x000fea0003800200 */
.L_x_44359:
[----:B------:R-:W-:Y:S01]  /*38b0*/  I2FP.F32.U32 R9, R9 ;  /* 0x0000000900097245 */ /* 0x000fe20000201000 */
[----:B------:R-:W-:Y:S01]  /*38c0*/  HADD2.F32 R55, -RZ, R70.H0_H0 ;  /* 0x20000046ff377230 */ /* 0x000fe20000004100 */
[----:B------:R-:W-:Y:S01]  /*38d0*/  ISETP.NE.AND P4, PT, R68, 0x1, PT ;  /* 0x000000014400780c */ /* 0x000fe20003f85270 */
[----:B------:R-:W-:Y:S01]  /*38e0*/  BSSY.RECONVERGENT B1, `(.L_x_44364) ;  /* 0x000005f000017945 */ /* 0x000fe20003800200 */
[----:B------:R-:W-:Y:S02]  /*38f0*/  IMAD.MOV.U32 R69, RZ, RZ, 0x2 ;  /* 0x00000002ff457424 */ /* 0x000fe400078e00ff */
        /* <DEDUP_REMOVED lines=18> */
.L_x_44366:
        /* <DEDUP_REMOVED lines=12> */
.L_x_44368:
[----:B------:R-:W-:Y:S05]  /*3ae0*/  BSYNC.RECONVERGENT B2 ;  /* 0x0000000000027941 */ /* 0x000fea0003800200 */
.L_x_44367:
        /* <DEDUP_REMOVED lines=62> */
.L_x_44365:
[----:B------:R-:W-:Y:S05]  /*3ed0*/  BSYNC.RECONVERGENT B1 ;  /* 0x0000000000017941 */ /* 0x000fea0003800200 */
.L_x_44364:
[----:B------:R-:W-:Y:S01]  /*3ee0*/  I2FP.F32.U32 R9, R9 ;  /* 0x0000000900097245 */ /* 0x000fe20000201000 */
[----:B------:R-:W-:Y:S01]  /*3ef0*/  HADD2.F32 R70, -RZ, R70.H1_H1 ;  /* 0x30000046ff467230 */ /* 0x000fe20000004100 */
[----:B------:R-:W-:Y:S01]  /*3f00*/  ISETP.NE.AND P5, PT, R69, 0x1, PT ;  /* 0x000000014500780c */ /* 0x000fe20003fa5270 */
[----:B------:R-:W-:Y:S01]  /*3f10*/  BSSY.RECONVERGENT B1, `(.L_x_44369) ;  /* 0x0000060000017945 */ /* 0x000fe20003800200 */
[----:B------:R-:W-:Y:S02]  /*3f20*/  HFMA2 R68, -RZ, RZ, 0, 1.1920928955078125e-07 ;  /* 0x00000002ff447431 */ /* 0x000fe400000001ff */
        /* <DEDUP_REMOVED lines=19> */
.L_x_44371:
        /* <DEDUP_REMOVED lines=12> */
.L_x_44373:
[----:B------:R-:W-:Y:S05]  /*4120*/  BSYNC.RECONVERGENT B2 ;  /* 0x0000000000027941 */ /* 0x000fea0003800200 */
.L_x_44372:
        /* <DEDUP_REMOVED lines=62> */
.L_x_44370:
[----:B------:R-:W-:Y:S05]  /*4510*/  BSYNC.RECONVERGENT B1 ;  /* 0x0000000000017941 */ /* 0x000fea0003800200 */
.L_x_44369:
[----:B------:R-:W-:Y:S01]  /*4520*/  I2FP.F32.U32 R9, R9 ;  /* 0x0000000900097245 */ /* 0x000fe20000201000 */
[----:B------:R-:W-:Y:S01]  /*4530*/  HADD2.F32 R69, -RZ, R71.H0_H0 ;  /* 0x20000047ff457230 */ /* 0x000fe20000004100 */
[----:B------:R-:W-:Y:S01]  /*4540*/  ISETP.NE.AND P6, PT, R68, 0x1, PT ;  /* 0x000000014400780c */ /* 0x000fe20003fc5270 */
[----:B------:R-:W-:Y:S01]  /*4550*/  BSSY.RECONVERGENT B1, `(.L_x_44374) ;  /* 0x0000063000017945 */ /* 0x000fe20003800200 */
[----:B------:R-:W-:Y:S02]  /*4560*/  IMAD.MOV.U32 R72, RZ, RZ, R6 ;  /* 0x000000ffff487224 */ /* 0x000fe400078e0006 */
        /* <DEDUP_REMOVED lines=19> */
.L_x_44376:
        /* <DEDUP_REMOVED lines=15> */
.L_x_44378:
[----:B------:R-:W-:Y:S05]  /*4790*/  BSYNC.RECONVERGENT B2 ;  /* 0x0000000000027941 */ /* 0x000fea0003800200 */
.L_x_44377:
        /* <DEDUP_REMOVED lines=62> */
.L_x_44375:
[----:B------:R-:W-:Y:S05]  /*4b80*/  BSYNC.RECONVERGENT B1 ;  /* 0x0000000000017941 */ /* 0x000fea0003800200 */
.L_x_44374:
[----:B------:R-:W-:Y:S01]  /*4b90*/  I2FP.F32.U32 R68, R72 ;  /* 0x0000004800447245 */ /* 0x000fe20000201000 */
[----:B------:R-:W-:Y:S01]  /*4ba0*/  HADD2.F32 R71, -RZ, R71.H1_H1 ;  /* 0x30000047ff477230 */ /* 0x000fe20000004100 */
[----:B------:R-:W-:Y:S02]  /*4bb0*/  F2FP.F16.F32.PACK_AB R70, R70, R55 ;  /* 0x000000374646723e */ /* 0x000fe400000000ff */
[----:B------:R-:W-:Y:S01]  /*4bc0*/  F2FP.F16.F32.PACK_AB R69, R56, R31 ;  /* 0x0000001f3845723e */ /* 0x000fe200000000ff */
        /* <DEDUP_REMOVED lines=8> */
[----:B------:R-:W-:-:S04]  /*4c50*/  F2FP.F16.F32.PACK_AB R68, R32, R3 ;  /* 0x000000032044723e */ /* 0x000fc800000000ff */
[----:B------:R-:W-:Y:S01]  /*4c60*/  F2FP.F16.F32.PACK_AB R71, R99, R74 ;  /* 0x0000004a6347723e */ /* 0x000fe200000000ff */
[----:B------:R-:W-:Y:S06]  /*4c70*/  BRA `(.L_x_44379) ;  /* 0x0000003000647947 */ /* 0x000fec0003800000 */
.L_x_44339:
        /* <DEDUP_REMOVED lines=16> */
.L_x_44382:
        /* <DEDUP_REMOVED lines=12> */
.L_x_44384:
[----:B------:R-:W-:Y:S05]  /*4e40*/  BSYNC.RECONVERGENT B2 ;  /* 0x0000000000027941 */ /* 0x000fea0003800200 */
.L_x_44383:
        /* <DEDUP_REMOVED lines=62> */
.L_x_44381:
[----:B------:R-:W-:Y:S05]  /*5230*/  BSYNC.RECONVERGENT B1 ;  /* 0x0000000000017941 */ /* 0x000fea0003800200 */
.L_x_44380:
        /* <DEDUP_REMOVED lines=11> */
[----:B-----5:R-:W-:-:S03]  /*52f0*/  HADD2.F32 R3, -RZ, R72.H0_H0 ;  /* 0x20000048ff037230 */ /* 0x020fc60000004100 */
[----:B------:R-:W-:Y:S02]  /*5300*/  PLOP3.LUT P2, PT, P0, PT, PT, 0x8, 0x80 ;  /* 0x000000000080781c */ /* 0x000fe4000074e170 */
[----:B------:R-:W-:-:S04]  /*5310*/  FMUL.FTZ R3, R3, R110 ;  /* 0x0000006e03037220 */ /* 0x000fc80000410000 */
[----:B-1----:R-:W-:-:S05]  /*5320*/  FMUL.FTZ R3, R3, R99 ;  /* 0x0000006303037220 */ /* 0x002fca0000410000 */
        /* <DEDUP_REMOVED lines=11> */
.L_x_44387:
        /* <DEDUP_REMOVED lines=12> */
.L_x_44389:
[----:B------:R-:W-:Y:S05]  /*54a0*/  BSYNC.RECONVERGENT B2 ;  /* 0x0000000000027941 */ /* 0x000fea0003800200 */
.L_x_44388:
        /* <DEDUP_REMOVED lines=62> */
.L_x_44386:
[----:B------:R-:W-:Y:S05]  /*5890*/  BSYNC.RECONVERGENT B1 ;  /* 0x0000000000017941 */ /* 0x000fea0003800200 */
.L_x_44385:
[----:B------:R-:W-:Y:S01]  /*58a0*/  I2FP.F32.U32 R9, R9 ;  /* 0x0000000900097245 */ /* 0x000fe20000201000 */
[----:B------:R-:W-:Y:S01]  /*58b0*/  BSSY.RECONVERGENT B1, `(.L_x_44390) ;  /* 0x000005f000017945 */ /* 0x000fe20003800200 */
[----:B------:R-:W-:Y:S01]  /*58c0*/  ISETP.NE.AND P2, PT, R31, 0x1, PT ;  /* 0x000000011f00780c */ /* 0x000fe20003f45270 */
[----:B------:R-:W-:Y:S02]  /*58d0*/  IMAD.MOV.U32 R56, RZ, RZ, 0x2 ;  /* 0x00000002ff387424 */ /* 0x000fe400078e00ff */
[----:B------:R-:W-:-:S05]  /*58e0*/  FFMA.FTZ R9, R9, R156, 1.1641532182693481445e-10 ;  /* 0x2f00000009097423 */ /* 0x000fca000001009c */
[----:B------:R-:W-:Y:S01]  /*58f0*/  FSETP.GTU.FTZ.AND P1, PT, R9, R109, PT ;  /* 0x0000006d0900720b */ /* 0x000fe20003f3c000 */
[----:B------:R-:W-:-:S03]  /*5900*/  HADD2.F32 R9, -RZ, R72.H1_H1 ;  /* 0x30000048ff097230 */ /* 0x000fc60000004100 */
[----:B------:R-:W-:Y:S02]  /*5910*/  PLOP3.LUT P0, PT, P1, PT, PT, 0x8, 0x80 ;  /* 0x000000000080781c */ /* 0x000fe40000f0e170 */
        /* <DEDUP_REMOVED lines=13> */
.L_x_44392:
        /* <DEDUP_REMOVED lines=12> */
.L_x_44394:
[----:B------:R-:W-:Y:S05]  /*5ab0*/  BSYNC.RECONVERGENT B2 ;  /* 0x0000000000027941 */ /* 0x000fea0003800200 */
.L_x_44393:
        /* <DEDUP_REMOVED lines=62> */
.L_x_44391:
[----:B------:R-:W-:Y:S05]  /*5ea0*/  BSYNC.RECONVERGENT B1 ;  /* 0x0000000000017941 */ /* 0x000fea0003800200 */
.L_x_44390:
[----:B------:R-:W-:Y:S01]  /*5eb0*/  I2FP.F32.U32 R9, R9 ;  /* 0x0000000900097245 */ /* 0x000fe20000201000 */
[----:B------:R-:W-:Y:S01]  /*5ec0*/  BSSY.RECONVERGENT B1, `(.L_x_44395) ;  /* 0x000005f000017945 */ /* 0x000fe20003800200 */
[----:B------:R-:W-:Y:S01]  /*5ed0*/  ISETP.NE.AND P3, PT, R56, 0x1, PT ;  /* 0x000000013800780c */ /* 0x000fe20003f65270 */
[----:B------:R-:W-:Y:S02]  /*5ee0*/  IMAD.MOV.U32 R55, RZ, RZ, 0x2 ;  /* 0x00000002ff377424 */ /* 0x000fe400078e00ff */
[----:B------:R-:W-:-:S05]  /*5ef0*/  FFMA.FTZ R9, R9, R156, 1.1641532182693481445e-10 ;  /* 0x2f00000009097423 */ /* 0x000fca000001009c */
[----:B------:R-:W-:Y:S01]  /*5f00*/  FSETP.GTU.FTZ.AND P2, PT, R9, R109, PT ;  /* 0x0000006d0900720b */ /* 0x000fe20003f5c000 */
[----:B------:R-:W-:-:S03]  /*5f10*/  HADD2.F32 R9, -RZ, R73.H0_H0 ;  /* 0x20000049ff097230 */ /* 0x000fc60000004100 */
[----:B------:R-:W-:Y:S02]  /*5f20*/  PLOP3.LUT P1, PT, P2, PT, PT, 0x8, 0x80 ;  /* 0x000000000080781c */ /* 0x000fe4000172e170 */
        /* <DEDUP_REMOVED lines=13> */
.L_x_44397:
        /* <DEDUP_REMOVED lines=12> */
.L_x_44399:
[----:B------:R-:W-:Y:S05]  /*60c0*/  BSYNC.RECONVERGENT B2 ;  /* 0x0000000000027941 */ /* 0x000fea0003800200 */
.L_x_44398:
        /* <DEDUP_REMOVED lines=62> */
.L_x_44396:
[----:B------:R-:W-:Y:S05]  /*64b0*/  BSYNC.RECONVERGENT B1 ;  /* 0x0000000000017941 */ /* 0x000fea0003800200 */
.L_x_44395:
[----:B------:R-:W-:Y:S01]  /*64c0*/  I2FP.F32.U32 R9, R9 ;  /* 0x0000000900097245 */ /* 0x000fe20000201000 */
[----:B------:R-:W-:Y:S01]  /*64d0*/  BSSY.RECONVERGENT B1, `(.L_x_44400) ;  /* 0x000005f000017945 */ /* 0x000fe20003800200 */
[----:B------:R-:W-:Y:S01]  /*64e0*/  ISETP.NE.AND P4, PT, R55, 0x1, PT ;  /* 0x000000013700780c */ /* 0x000fe20003f85270 */
[----:B------:R-:W-:Y:S02]  /*64f0*/  HFMA2 R68, -RZ, RZ, 0, 1.1920928955078125e-07 ;  /* 0x00000002ff447431 */ /* 0x000fe400000001ff */
[----:B------:R-:W-:-:S05]  /*6500*/  FFMA.FTZ R9, R9, R156, 1.1641532182693481445e-10 ;  /* 0x2f00000009097423 */ /* 0x000fca000001009c */
[----:B------:R-:W-:Y:S01]  /*6510*/  FSETP.GTU.FTZ.AND P3, PT, R9, R109, PT ;  /* 0x0000006d0900720b */ /* 0x000fe20003f7c000 */
[----:B------:R-:W-:-:S03]  /*6520*/  HADD2.F32 R9, -RZ, R73.H1_H1 ;  /* 0x30000049ff097230 */ /* 0x000fc60000004100 */
        /* <DEDUP_REMOVED lines=14> */
.L_x_44402:
        /* <DEDUP_REMOVED lines=12> */
.L_x_44404:
[----:B------:R-:W-:Y:S05]  /*66d0*/  BSYNC.RECONVERGENT B2 ;  /* 0x0000000000027941 */ /* 0x000fea0003800200 */
.L_x_44403:
        /* <DEDUP_REMOVED lines=62> */
.L_x_44401:
[----:B------:R-:W-:Y:S05]  /*6ac0*/  BSYNC.RECONVERGENT B1 ;  /* 0x0000000000017941 */ /* 0x000fea0003800200 */
.L_x_44400:
[----:B------:R-:W-:Y:S01]  /*6ad0*/  I2FP.F32.U32 R9, R9 ;  /* 0x0000000900097245 */ /* 0x000fe20000201000 */
[----:B------:R-:W-:Y:S01]  /*6ae0*/  BSSY.RECONVERGENT B1, `(.L_x_44405) ;  /* 0x000005f000017945 */ /* 0x000fe20003800200 */
[----:B------:R-:W-:Y:S01]  /*6af0*/  ISETP.NE.AND P4, PT, R68, 0x1, PT ;  /* 0x000000014400780c */ /* 0x000fe20003f85270 */
[----:B------:R-:W-:Y:S02]  /*6b00*/  IMAD.MOV.U32 R69, RZ, RZ, 0x2 ;  /* 0x00000002ff457424 */ /* 0x000fe400078e00ff */
[----:B------:R-:W-:-:S05]  /*6b10*/  FFMA.FTZ R9, R9, R156, 1.1641532182693481445e-10 ;  /* 0x2f00000009097423 */ /* 0x000fca000001009c */
[----:B------:R-:W-:Y:S01]  /*6b20*/  FSETP.GTU.FTZ.AND P3, PT, R9, R109, PT ;  /* 0x0000006d0900720b */ /* 0x000fe20003f7c000 */
[----:B------:R-:W-:-:S05]  /*6b30*/  HADD2.F32 R9, -RZ, R74.H0_H0 ;  /* 0x2000004aff097230 */ /* 0x000fca0000004100 */
        /* <DEDUP_REMOVED lines=14> */
.L_x_44407:
        /* <DEDUP_REMOVED lines=12> */
.L_x_44409:
[----:B------:R-:W-:Y:S05]  /*6ce0*/  BSYNC.RECONVERGENT B2 ;  /* 0x0000000000027941 */ /* 0x000fea0003800200 */
.L_x_44408:
        /* <DEDUP_REMOVED lines=62> */
.L_x_44406:
[----:B------:R-:W-:Y:S05]  /*70d0*/  BSYNC.RECONVERGENT B1 ;  /* 0x0000000000017941 */ /* 0x000fea0003800200 */
.L_x_44405:
[----:B------:R-:W-:Y:S01]  /*70e0*/  I2FP.F32.U32 R9, R9 ;  /* 0x0000000900097245 */ /* 0x000fe20000201000 */
[----:B------:R-:W-:Y:S01]  /*70f0*/  BSSY.RECONVERGENT B1, `(.L_x_44410) ;  /* 0x0000060000017945 */ /* 0x000fe20003800200 */
[----:B------:R-:W-:Y:S01]  /*7100*/  ISETP.NE.AND P5, PT, R69, 0x1, PT ;  /* 0x000000014500780c */ /* 0x000fe20003fa5270 */
[----:B------:R-:W-:Y:S02]  /*7110*/  IMAD.MOV.U32 R68, RZ, RZ, 0x2 ;  /* 0x00000002ff447424 */ /* 0x000fe400078e00ff */
[----:B------:R-:W-:-:S05]  /*7120*/  FFMA.FTZ R9, R9, R156, 1.1641532182693481445e-10 ;  /* 0x2f00000009097423 */ /* 0x000fca000001009c */
[----:B------:R-:W-:Y:S01]  /*7130*/  FSETP.GTU.FTZ.AND P4, PT, R9, R109, PT ;  /* 0x0000006d0900720b */ /* 0x000fe20003f9c000 */
[----:B------:R-:W-:-:S05]  /*7140*/  HADD2.F32 R9, -RZ, R74.H1_H1 ;  /* 0x3000004aff097230 */ /* 0x000fca0000004100 */
[----:B------:R-:W-:-:S04]  /*7150*/  FMUL.FTZ R9, R9, R110 ;  /* 0x0000006e09097220 */ /* 0x000fc80000410000 */
        /* <DEDUP_REMOVED lines=14> */
.L_x_44412:
        /* <DEDUP_REMOVED lines=12> */
.L_x_44414:
[----:B------:R-:W-:Y:S05]  /*7300*/  BSYNC.RECONVERGENT B2 ;  /* 0x0000000000027941 */ /* 0x000fea0003800200 */
.L_x_44413:
        /* <DEDUP_REMOVED lines=62> */
.L_x_44411:
[----:B------:R-:W-:Y:S05]  /*76f0*/  BSYNC.RECONVERGENT B1 ;  /* 0x0000000000017941 */ /* 0x000fea0003800200 */
.L_x_44410:
[----:B------:R-:W-:Y:S01]  /*7700*/  I2FP.F32.U32 R9, R9 ;  /* 0x0000000900097245 */ /* 0x000fe20000201000 */
[----:B------:R-:W-:Y:S01]  /*7710*/  BSSY.RECONVERGENT B1, `(.L_x_44415) ;  /* 0x0000063000017945 */ /* 0x000fe20003800200 */
[----:B------:R-:W-:Y:S01]  /*7720*/  ISETP.NE.AND P6, PT, R68, 0x1, PT ;  /* 0x000000014400780c */ /* 0x000fe20003fc5270 */
[----:B------:R-:W-:Y:S02]  /*7730*/  IMAD.MOV.U32 R70, RZ, RZ, R6 ;  /* 0x000000ffff467224 */ /* 0x000fe400078e0006 */
[----:B------:R-:W-:-:S05]  /*7740*/  FFMA.FTZ R9, R9, R156, 1.1641532182693481445e-10 ;  /* 0x2f00000009097423 */ /* 0x000fca000001009c */
[----:B------:R-:W-:Y:S01]  /*7750*/  FSETP.GTU.FTZ.AND P5, PT, R9, R109, PT ;  /* 0x0000006d0900720b */ /* 0x000fe20003fbc000 */
[----:B------:R-:W-:-:S05]  /*7760*/  HADD2.F32 R9, -RZ, R75.H0_H0 ;  /* 0x2000004bff097230 */ /* 0x000fca0000004100 */
        /* <DEDUP_REMOVED lines=15> */
.L_x_44417:
        /* <DEDUP_REMOVED lines=15> */
.L_x_44419:
[----:B------:R-:W-:Y:S05]  /*7950*/  BSYNC.RECONVERGENT B2 ;  /* 0x0000000000027941 */ /* 0x000fea0003800200 */
.L_x_44418:
        /* <DEDUP_REMOVED lines=58> */
[----:B------:R-:W-:Y:S02]  /*7d00*/  IMAD.MOV.U32 R111, RZ, RZ, R68 ;  /* 0x000000ffff6f7224 */ /* 0x000fe400078e0044 */
[----:B------:R-:W-:-:S04]  /*7d10*/  IMAD.WIDE.U32 R68, R6, -0x326172a9, RZ ;  /* 0xcd9e8d5706447825 */ /* 0x000fc800078e00ff */
[----:B------:R-:W-:Y:S01]  /*7d20*/  IMAD.MOV.U32 R6, RZ, RZ, R68 ;  /* 0x000000ffff067224 */ /* 0x000fe200078e0044 */
[----:B------:R-:W-:-:S07]  /*7d30*/  LOP3.LUT R10, R10, UR13, R69, 0x96, !PT ;  /* 0x0000000d0a0a7c12 */ /* 0x000fce000f8e9645 */
.L_x_44416:
[----:B------:R-:W-:Y:S05]  /*7d40*/  BSYNC.RECONVERGENT B1 ;  /* 0x0000000000017941 */ /* 0x000fea0003800200 */
.L_x_44415:
[----:B------:R-:W-:Y:S02]  /*7d50*/  I2FP.F32.U32 R68, R70 ;  /* 0x0000004600447245 */ /* 0x000fe40000201000 */
        /* <DEDUP_REMOVED lines=8> */
[----:B------:R-:W-:Y:S02]  /*7de0*/  PLOP3.LUT P6, PT, P6, PT, PT, 0x8, 0x80 ;  /* 0x000000000080781c */ /* 0x000fe400037ce170 */
[----:B------:R-:W-:Y:S02]  /*7df0*/  F2FP.F16.F32.PACK_AB R68, R32, R3 ;  /* 0x000000032044723e */ /* 0x000fe400000000ff */
[----:B------:R-:W-:-:S09]  /*7e00*/  F2FP.F16.F32.PACK_AB R71, R99, R73 ;  /* 0x000000496347723e */ /* 0x000fd200000000ff */
.L_x_44379:
        /* <DEDUP_REMOVED lines=21> */
.L_x_44338:
[----:B------:R-:W-:Y:S05]  /*7f60*/  BSYNC.RECONVERGENT B0 ;  /* 0x0000000000007941 */ /* 0x000fea0003800200 */
.L_x_44337:
        /* <DEDUP_REMOVED lines=30> */
.L_x_44425:
        /* <DEDUP_REMOVED lines=12> */
.L_x_44427:
[----:B------:R-:W-:Y:S05]  /*8210*/  BSYNC.RECONVERGENT B2 ;  /* 0x0000000000027941 */ /* 0x000fea0003800200 */
.L_x_44426:
        /* <DEDUP_REMOVED lines=60> */
[----:B------:R-:W-:-:S07]  /*85e0*/  IMAD.MOV.U32 R2, RZ, RZ, R109 ;  /* 0x000000ffff027224 */ /* 0x000fce00078e006d */
.L_x_44424:
[----:B------:R-:W-:Y:S05]  /*85f0*/  BSYNC.RECONVERGENT B1 ;  /* 0x0000000000017941 */ /* 0x000fea0003800200 */
.L_x_44423:
        /* <DEDUP_REMOVED lines=28> */
.L_x_44430:
        /* <DEDUP_REMOVED lines=12> */
.L_x_44432:
[----:B------:R-:W-:Y:S05]  /*8880*/  BSYNC.RECONVERGENT B2 ;  /* 0x0000000000027941 */ /* 0x000fea0003800200 */
.L_x_44431:
        /* <DEDUP_REMOVED lines=62> */
.L_x_44429:
[----:B------:R-:W-:Y:S05]  /*8c70*/  BSYNC.RECONVERGENT B1 ;  /* 0x0000000000017941 */ /* 0x000fea0003800200 */
.L_x_44428:
        /* <DEDUP_REMOVED lines=23> */
.L_x_44435:
        /* <DEDUP_REMOVED lines=12> */
.L_x_44437:
[----:B------:R-:W-:Y:S05]  /*8eb0*/  BSYNC.RECONVERGENT B2 ;  /* 0x0000000000027941 */ /* 0x000fea0003800200 */
.L_x_44436:
        /* <DEDUP_REMOVED lines=62> */
.L_x_44434:
[----:B------:R-:W-:Y:S05]  /*92a0*/  BSYNC.RECONVERGENT B1 ;  /* 0x0000000000017941 */ /* 0x000fea0003800200 */
.L_x_44433:
        /* <DEDUP_REMOVED lines=23> */
.L_x_44440:
        /* <DEDUP_REMOVED lines=12> */
.L_x_44442:
[----:B------:R-:W-:Y:S05]  /*94e0*/  BSYNC.RECONVERGENT B2 ;  /* 0x0000000000027941 */ /* 0x000fea0003800200 */
.L_x_44441:
        /* <DEDUP_REMOVED lines=62> */
.L_x_44439:
[----:B------:R-:W-:Y:S05]  /*98d0*/  BSYNC.RECONVERGENT B1 ;  /* 0x0000000000017941 */ /* 0x000fea0003800200 */
.L_x_44438:
        /* <DEDUP_REMOVED lines=23> */
.L_x_44445:
        /* <DEDUP_REMOVED lines=12> */
.L_x_44447:
[----:B------:R-:W-:Y:S05]  /*9b10*/  BSYNC.RECONVERGENT B2 ;  /* 0x0000000000027941 */ /* 0x000fea0003800200 */
.L_x_44446:
        /* <DEDUP_REMOVED lines=62> */
.L_x_44444:
[----:B------:R-:W-:Y:S05]  /*9f00*/  BSYNC.RECONVERGENT B1 ;  /* 0x0000000000017941 */ /* 0x000fea0003800200 */
.L_x_44443:
        /* <DEDUP_REMOVED lines=23> */
.L_x_44450:
        /* <DEDUP_REMOVED lines=12> */
.L_x_44452:
[----:B------:R-:W-:Y:S05]  /*a140*/  BSYNC.RECONVERGENT B2 ;  /* 0x0000000000027941 */ /* 0x000fea0003800200 */
.L_x_44451:
        /* <DEDUP_REMOVED lines=62> */
.L_x_44449:
[----:B------:R-:W-:Y:S05]  /*a530*/  BSYNC.RECONVERGENT B1 ;  /* 0x0000000000017941 */ /* 0x000fea0003800200 */
.L_x_44448:
        /* <DEDUP_REMOVED lines=24> */
.L_x_44455:
        /* <DEDUP_REMOVED lines=12> */
.L_x_44457:
[----:B------:R-:W-:Y:S05]  /*a780*/  BSYNC.RECONVERGENT B2 ;  /* 0x0000000000027941 */ /* 0x000fea0003800200 */
.L_x_44456:
        /* <DEDUP_REMOVED lines=62> */
.L_x_44454:
[----:B------:R-:W-:Y:S05]  /*ab70*/  BSYNC.RECONVERGENT B1 ;  /* 0x0000000000017941 */ /* 0x000fea0003800200 */
.L_x_44453:
        /* <DEDUP_REMOVED lines=24> */
.L_x_44460:
        /* <DEDUP_REMOVED lines=15> */
.L_x_44462:
[----:B------:R-:W-:Y:S05]  /*adf0*/  BSYNC.RECONVERGENT B2 ;  /* 0x0000000000027941 */ /* 0x000fea0003800200 */
.L_x_44461:
        /* <DEDUP_REMOVED lines=62> */
.L_x_44459:
[----:B------:R-:W-:Y:S05]  /*b1e0*/  BSYNC.RECONVERGENT B1 ;  /* 0x0000000000017941 */ /* 0x000fea0003800200 */
.L_x_44458:
        /* <DEDUP_REMOVED lines=15> */
.L_x_44422:
        /* <DEDUP_REMOVED lines=16> */
.L_x_44466:
        /* <DEDUP_REMOVED lines=12> */
.L_x_44468:
[----:B------:R-:W-:Y:S05]  /*b4a0*/  BSYNC.RECONVERGENT B2 ;  /* 0x0000000000027941 */ /* 0x000fea0003800200 */
.L_x_44467:
        /* <DEDUP_REMOVED lines=62> */
.L_x_44465:
[----:B------:R-:W-:Y:S05]  /*b890*/  BSYNC.RECONVERGENT B1 ;  /* 0x0000000000017941 */ /* 0x000fea0003800200 */
.L_x_44464:
        /* <DEDUP_REMOVED lines=26> */
.L_x_44471:
        /* <DEDUP_REMOVED lines=12> */
.L_x_44473:
[----:B------:R-:W-:Y:S05]  /*bb00*/  BSYNC.RECONVERGENT B2 ;  /* 0x0000000000027941 */ /* 0x000fea0003800200 */
.L_x_44472:
        /* <DEDUP_REMOVED lines=62> */
.L_x_44470:
[----:B------:R-:W-:Y:S05]  /*bef0*/  BSYNC.RECONVERGENT B1 ;  /* 0x0000000000017941 */ /* 0x000fea0003800200 */
.L_x_44469:
        /* <DEDUP_REMOVED lines=21> */
.L_x_44476:
        /* <DEDUP_REMOVED lines=12> */
.L_x_44478:
[----:B------:R-:W-:Y:S05]  /*c110*/  BSYNC.RECONVERGENT B2 ;  /* 0x0000000000027941 */ /* 0x000fea0003800200 */
.L_x_44477:
        /* <DEDUP_REMOVED lines=62> */
.L_x_44475:
[----:B------:R-:W-:Y:S05]  /*c500*/  BSYNC.RECONVERGENT B1 ;  /* 0x0000000000017941 */ /* 0x000fea0003800200 */
.L_x_44474:
        /* <DEDUP_REMOVED lines=21> */
.L_x_44481:
        /* <DEDUP_REMOVED lines=12> */
.L_x_44483:
[----:B------:R-:W-:Y:S05]  /*c720*/  BSYNC.RECONVERGENT B2 ;  /* 0x0000000000027941 */ /* 0x000fea0003800200 */
.L_x_44482:
        /* <DEDUP_REMOVED lines=62> */
.L_x_44480:
[----:B------:R-:W-:Y:S05]  /*cb10*/  BSYNC.RECONVERGENT B1 ;  /* 0x0000000000017941 */ /* 0x000fea0003800200 */
.L_x_44479:
[----:B------:R-:W-:Y:S01]  /*cb20*/  I2FP.F32.U32 R9, R9 ;  /* 0x0000000900097245 */ /* 0x000fe20000201000 */
[----:B------:R-:W-:Y:S01]  /*cb30*/  BSSY.RECONVERGENT B1, `(.L_x_44484) ;  /* 0x000005f000017945 */ /* 0x000fe20003800200 */
[----:B------:R-:W-:Y:S01]  /*cb40*/  ISETP.NE.AND P3, PT, R53, 0x1, PT ;  /* 0x000000013500780c */ /* 0x000fe20003f65270 */
[----:B------:R-:W-:Y:S02]  /*cb50*/  HFMA2 R68, -RZ, RZ, 0, 1.1920928955078125e-07 ;  /* 0x00000002ff447431 */ /* 0x000fe400000001ff */
[----:B------:R-:W-:-:S05]  /*cb60*/  FFMA.FTZ R9, R9, R109, 1.1641532182693481445e-10 ;  /* 0x2f00000009097423 */ /* 0x000fca000001006d */
[----:B------:R-:W-:Y:S01]  /*cb70*/  FSETP.GTU.FTZ.AND P2, PT, R9, R157, PT ;  /* 0x0000009d0900720b */ /* 0x000fe20003f5c000 */
[----:B------:R-:W-:-:S05]  /*cb80*/  HADD2.F32 R9, -RZ, R73.H1_H1 ;  /* 0x30000049ff097230 */ /* 0x000fca0000004100 */
        /* <DEDUP_REMOVED lines=14> */
.L_x_44486:
        /* <DEDUP_REMOVED lines=12> */
.L_x_44488:
[----:B------:R-:W-:Y:S05]  /*cd30*/  BSYNC.RECONVERGENT B2 ;  /* 0x0000000000027941 */ /* 0x000fea0003800200 */
.L_x_44487:
        /* <DEDUP_REMOVED lines=62> */
.L_x_44485:
[----:B------:R-:W-:Y:S05]  /*d120*/  BSYNC.RECONVERGENT B1 ;  /* 0x0000000000017941 */ /* 0x000fea0003800200 */
.L_x_44484:
        /* <DEDUP_REMOVED lines=21> */
.L_x_44491:
        /* <DEDUP_REMOVED lines=12> */
.L_x_44493:
[----:B------:R-:W-:Y:S05]  /*d340*/  BSYNC.RECONVERGENT B2 ;  /* 0x0000000000027941 */ /* 0x000fea0003800200 */
.L_x_44492:
        /* <DEDUP_REMOVED lines=62> */
.L_x_44490:
[----:B------:R-:W-:Y:S05]  /*d730*/  BSYNC.RECONVERGENT B1 ;  /* 0x0000000000017941 */ /* 0x000fea0003800200 */
.L_x_44489:
        /* <DEDUP_REMOVED lines=22> */
.L_x_44496:
        /* <DEDUP_REMOVED lines=12> */
.L_x_44498:
[----:B------:R-:W-:Y:S05]  /*d960*/  BSYNC.RECONVERGENT B2 ;  /* 0x0000000000027941 */ /* 0x000fea0003800200 */
.L_x_44497:
        /* <DEDUP_REMOVED lines=62> */
.L_x_44495:
[----:B------:R-:W-:Y:S05]  /*dd50*/  BSYNC.RECONVERGENT B1 ;  /* 0x0000000000017941 */ /* 0x000fea0003800200 */
.L_x_44494:
        /* <DEDUP_REMOVED lines=22> */
.L_x_44501:
        /* <DEDUP_REMOVED lines=15> */
.L_x_44503:
[----:B------:R-:W-:Y:S05]  /*dfb0*/  BSYNC.RECONVERGENT B2 ;  /* 0x0000000000027941 */ /* 0x000fea0003800200 */
.L_x_44502:
        /* <DEDUP_REMOVED lines=62> */
.L_x_44500:
[----:B------:R-:W-:Y:S05]  /*e3a0*/  BSYNC.RECONVERGENT B1 ;  /* 0x0000000000017941 */ /* 0x000fea0003800200 */
.L_x_44499:
        /* <DEDUP_REMOVED lines=12> */
.L_x_44463:
        /* <DEDUP_REMOVED lines=21> */
.L_x_44421:
[----:B------:R-:W-:Y:S05]  /*e5c0*/  BSYNC.RECONVERGENT B0 ;  /* 0x0000000000007941 */ /* 0x000fea0003800200 */
.L_x_44420:
        /* <DEDUP_REMOVED lines=30> */
.L_x_44509:
        /* <DEDUP_REMOVED lines=12> */
.L_x_44511:
[----:B------:R-:W-:Y:S05]  /*e870*/  BSYNC.RECONVERGENT B2 ;  /* 0x0000000000027941 */ /* 0x000fea0003800200 */
.L_x_44510:
        /* <DEDUP_REMOVED lines=61> */
.L_x_44508:
[----:B------:R-:W-:Y:S05]  /*ec50*/  BSYNC.RECONVERGENT B1 ;  /* 0x0000000000017941 */ /* 0x000fea0003800200 */
.L_x_44507:
        /* <DEDUP_REMOVED lines=28> */
.L_x_44514:
        /* <DEDUP_REMOVED lines=12> */
.L_x_44516:
[----:B------:R-:W-:Y:S05]  /*eee0*/  BSYNC.RECONVERGENT B2 ;  /* 0x0000000000027941 */ /* 0x000fea0003800200 */
.L_x_44515:
        /* <DEDUP_REMOVED lines=62> */
.L_x_44513:
[----:B------:R-:W-:Y:S05]  /*f2d0*/  BSYNC.RECONVERGENT B1 ;  /* 0x0000000000017941 */ /* 0x000fea0003800200 */
.L_x_44512:
        /* <DEDUP_REMOVED lines=23> */
.L_x_44519:
        /* <DEDUP_REMOVED lines=12> */
.L_x_44521:
[----:B------:R-:W-:Y:S05]  /*f510*/  BSYNC.RECONVERGENT B2 ;  /* 0x0000000000027941 */ /* 0x000fea0003800200 */
.L_x_44520:
        /* <DEDUP_REMOVED lines=62> */
.L_x_44518:
[----:B------:R-:W-:Y:S05]  /*f900*/  BSYNC.RECONVERGENT B1 ;  /* 0x0000000000017941 */ /* 0x000fea0003800200 */
.L_x_44517:
        /* <DEDUP_REMOVED lines=23> */
.L_x_44524:
        /* <DEDUP_REMOVED lines=12> */
.L_x_44526:
[----:B------:R-:W-:Y:S05]  /*fb40*/  BSYNC.RECONVERGENT B2 ;  /* 0x0000000000027941 */ /* 0x000fea0003800200 */
.L_x_44525:
        /* <DEDUP_REMOVED lines=62> */
.L_x_44523:
[----:B------:R-:W-:Y:S05]  /*ff30*/  BSYNC.RECONVERGENT B1 ;  /* 0x0000000000017941 */ /* 0x000fea0003800200 */
.L_x_44522:
        /* <DEDUP_REMOVED lines=23> */
.L_x_44529:
        /* <DEDUP_REMOVED lines=12> */
.L_x_44531:
[----:B------:R-:W-:Y:S05]  /*10170*/  BSYNC.RECONVERGENT B2 ;  /* 0x0000000000027941 */ /* 0x000fea0003800200 */
.L_x_44530:
        /* <DEDUP_REMOVED lines=62> */
.L_x_44528:
[----:B------:R-:W-:Y:S05]  /*10560*/  BSYNC.RECONVERGENT B1 ;  /* 0x0000000000017941 */ /* 0x000fea0003800200 */
.L_x_44527:
        /* <DEDUP_REMOVED lines=23> */
.L_x_44534:
        /* <DEDUP_REMOVED lines=12> */
.L_x_44536:
[----:B------:R-:W-:Y:S05]  /*107a0*/  BSYNC.RECONVERGENT B2 ;  /* 0x0000000000027941 */ /* 0x000fea0003800200 */
.L_x_44535:
        /* <DEDUP_REMOVED lines=62> */
.L_x_44533:
[----:B------:R-:W-:Y:S05]  /*10b90*/  BSYNC.RECONVERGENT B1 ;  /* 0x0000000000017941 */ /* 0x000fea0003800200 */
.L_x_44532:
        /* <DEDUP_REMOVED lines=24> */
.L_x_44539:
        /* <DEDUP_REMOVED lines=12> */
.L_x_44541:
[----:B------:R-:W-:Y:S05]  /*10de0*/  BSYNC.RECONVERGENT B2 ;  /* 0x0000000000027941 */ /* 0x000fea0003800200 */
.L_x_44540:
        /* <DEDUP_REMOVED lines=62> */
.L_x_44538:
[----:B------:R-:W-:Y:S05]  /*111d0*/  BSYNC.RECONVERGENT B1 ;  /* 0x0000000000017941 */ /* 0x000fea0003800200 */
.L_x_44537:
        /* <DEDUP_REMOVED lines=24> */
.L_x_44544:
        /* <DEDUP_REMOVED lines=15> */
.L_x_44546:
[----:B------:R-:W-:Y:S05]  /*11450*/  BSYNC.RECONVERGENT B2 ;  /* 0x0000000000027941 */ /* 0x000fea0003800200 */
.L_x_44545:
        /* <DEDUP_REMOVED lines=62> */
.L_x_44543:
[----:B------:R-:W-:Y:S05]  /*11840*/  BSYNC.RECONVERGENT B1 ;  /* 0x0000000000017941 */ /* 0x000fea0003800200 */
.L_x_44542:
        /* <DEDUP_REMOVED lines=15> */
.L_x_44506:
        /* <DEDUP_REMOVED lines=16> */
.L_x_44550:
        /* <DEDUP_REMOVED lines=12> */
.L_x_44552:
[----:B------:R-:W-:Y:S05]  /*11b00*/  BSYNC.RECONVERGENT B2 ;  /* 0x0000000000027941 */ /* 0x000fea0003800200 */
.L_x_44551:
        /* <DEDUP_REMOVED lines=62> */
.L_x_44549:
[----:B------:R-:W-:Y:S05]  /*11ef0*/  BSYNC.RECONVERGENT B1 ;  /* 0x0000000000017941 */ /* 0x000fea0003800200 */
.L_x_44548:
        /* <DEDUP_REMOVED lines=26> */
.L_x_44555:
        /* <DEDUP_REMOVED lines=12> */
.L_x_44557:
[----:B------:R-:W-:Y:S05]  /*12160*/  BSYNC.RECONVERGENT B2 ;  /* 0x0000000000027941 */ /* 0x000fea0003800200 */
.L_x_44556:
        /* <DEDUP_REMOVED lines=62> */
.L_x_44554:
[----:B------:R-:W-:Y:S05]  /*12550*/  BSYNC.RECONVERGENT B1 ;  /* 0x0000000000017941 */ /* 0x000fea0003800200 */
.L_x_44553:
        /* <DEDUP_REMOVED lines=21> */
.L_x_44560:
        /* <DEDUP_REMOVED lines=12> */
.L_x_44562:
[----:B------:R-:W-:Y:S05]  /*12770*/  BSYNC.RECONVERGENT B2 ;  /* 0x0000000000027941 */ /* 0x000fea0003800200 */
.L_x_44561:
        /* <DEDUP_REMOVED lines=62> */
.L_x_44559:
[----:B------:R-:W-:Y:S05]  /*12b60*/  BSYNC.RECONVERGENT B1 ;  /* 0x0000000000017941 */ /* 0x000fea0003800200 */
.L_x_44558:
        /* <DEDUP_REMOVED lines=21> */
.L_x_44565:
        /* <DEDUP_REMOVED lines=12> */
.L_x_44567:
[----:B------:R-:W-:Y:S05]  /*12d80*/  BSYNC.RECONVERGENT B2 ;  /* 0x0000000000027941 */ /* 0x000fea0003800200 */
.L_x_44566:
        /* <DEDUP_REMOVED lines=62> */
.L_x_44564:
[----:B------:R-:W-:Y:S05]  /*13170*/  BSYNC.RECONVERGENT B1 ;  /* 0x0000000000017941 */ /* 0x000fea0003800200 */
.L_x_44563:
        /* <DEDUP_REMOVED lines=21> */
.L_x_44570:
        /* <DEDUP_REMOVED lines=12> */
.L_x_44572:
[----:B------:R-:W-:Y:S05]  /*13390*/  BSYNC.RECONVERGENT B2 ;  /* 0x0000000000027941 */ /* 0x000fea0003800200 */
.L_x_44571:
        /* <DEDUP_REMOVED lines=62> */
.L_x_44569:
[----:B------:R-:W-:Y:S05]  /*13780*/  BSYNC.RECONVERGENT B1 ;  /* 0x0000000000017941 */ /* 0x000fea0003800200 */
.L_x_44568:
        /* <DEDUP_REMOVED lines=21> */
.L_x_44575:
        /* <DEDUP_REMOVED lines=12> */
.L_x_44577:
[----:B------:R-:W-:Y:S05]  /*139a0*/  BSYNC.RECONVERGENT B2 ;  /* 0x0000000000027941 */ /* 0x000fea0003800200 */
.L_x_44576:
        /* <DEDUP_REMOVED lines=62> */
.L_x_44574:
[----:B------:R-:W-:Y:S05]  /*13d90*/  BSYNC.RECONVERGENT B1 ;  /* 0x0000000000017941 */ /* 0x000fea0003800200 */
.L_x_44573:
        /* <DEDUP_REMOVED lines=22> */
.L_x_44580:
        /* <DEDUP_REMOVED lines=12> */
.L_x_44582:
[----:B------:R-:W-:Y:S05]  /*13fc0*/  BSYNC.RECONVERGENT B2 ;  /* 0x0000000000027941 */ /* 0x000fea0003800200 */
.L_x_44581:
        /* <DEDUP_REMOVED lines=62> */
.L_x_44579:
[----:B------:R-:W-:Y:S05]  /*143b0*/  BSYNC.RECONVERGENT B1 ;  /* 0x0000000000017941 */ /* 0x000fea0003800200 */
.L_x_44578:
        /* <DEDUP_REMOVED lines=22> */
.L_x_44585:
        /* <DEDUP_REMOVED lines=15> */
.L_x_44587:
[----:B------:R-:W-:Y:S05]  /*14610*/  BSYNC.RECONVERGENT B2 ;  /* 0x0000000000027941 */ /* 0x000fea0003800200 */
.L_x_44586:
        /* <DEDUP_REMOVED lines=62> */
.L_x_44584:
[----:B------:R-:W-:Y:S05]  /*14a00*/  BSYNC.RECONVERGENT B1 ;  /* 0x0000000000017941 */ /* 0x000fea0003800200 */
.L_x_44583:
        /* <DEDUP_REMOVED lines=12> */
.L_x_44547:
        /* <DEDUP_REMOVED lines=21> */
.L_x_44505:
[----:B------:R-:W-:Y:S05]  /*14c20*/  BSYNC.RECONVERGENT B0 ;  /* 0x0000000000007941 */ /* 0x000fea0003800200 */
.L_x_44504:
        /* <DEDUP_REMOVED lines=30> */
.L_x_44593:
        /* <DEDUP_REMOVED lines=12> */
.L_x_44595:
[----:B------:R-:W-:Y:S05]  /*14ed0*/  BSYNC.RECONVERGENT B2 ;  /* 0x0000000000027941 */ /* 0x000fea0003800200 */
.L_x_44594:
        /* <DEDUP_REMOVED lines=60> */
[----:B------:R-:W-:-:S07]  /*152a0*/  LOP3.LUT R10, R10, UR13, R159, 0x96, !PT ;  /* 0x0000000d0a0a7c12 */ /* 0x000fce000f8e969f */
.L_x_44592:
[----:B------:R-:W-:Y:S05]  /*152b0*/  BSYNC.RECONVERGENT B1 ;  /* 0x0000000000017941 */ /* 0x000fea0003800200 */
.L_x_44591:
        /* <DEDUP_REMOVED lines=28> */
.L_x_44598:
        /* <DEDUP_REMOVED lines=12> */
.L_x_44600:
[----:B------:R-:W-:Y:S05]  /*15540*/  BSYNC.RECONVERGENT B2 ;  /* 0x0000000000027941 */ /* 0x000fea0003800200 */
.L_x_44599:
        /* <DEDUP_REMOVED lines=62> */
.L_x_44597:
[----:B------:R-:W-:Y:S05]  /*15930*/  BSYNC.RECONVERGENT B1 ;  /* 0x0000000000017941 */ /* 0x000fea0003800200 */
.L_x_44596:
        /* <DEDUP_REMOVED lines=23> */
.L_x_44603:
        /* <DEDUP_REMOVED lines=12> */
.L_x_44605:
[----:B------:R-:W-:Y:S05]  /*15b70*/  BSYNC.RECONVERGENT B2 ;  /* 0x0000000000027941 */ /* 0x000fea0003800200 */
.L_x_44604:
        /* <DEDUP_REMOVED lines=62> */
.L_x_44602:
[----:B------:R-:W-:Y:S05]  /*15f60*/  BSYNC.RECONVERGENT B1 ;  /* 0x0000000000017941 */ /* 0x000fea0003800200 */
.L_x_44601:
        /* <DEDUP_REMOVED lines=23> */
.L_x_44608:
        /* <DEDUP_REMOVED lines=12> */
.L_x_44610:
[----:B------:R-:W-:Y:S05]  /*161a0*/  BSYNC.RECONVERGENT B2 ;  /* 0x0000000000027941 */ /* 0x000fea0003800200 */
.L_x_44609:
        /* <DEDUP_REMOVED lines=62> */
.L_x_44607:
[----:B------:R-:W-:Y:S05]  /*16590*/  BSYNC.RECONVERGENT B1 ;  /* 0x0000000000017941 */ /* 0x000fea0003800200 */
.L_x_44606:
        /* <DEDUP_REMOVED lines=23> */
.L_x_44613:
        /* <DEDUP_REMOVED lines=12> */
.L_x_44615:
[----:B------:R-:W-:Y:S05]  /*167d0*/  BSYNC.RECONVERGENT B2 ;  /* 0x0000000000027941 */ /* 0x000fea0003800200 */
.L_x_44614:
        /* <DEDUP_REMOVED lines=62> */
.L_x_44612:
[----:B------:R-:W-:Y:S05]  /*16bc0*/  BSYNC.RECONVERGENT B1 ;  /* 0x0000000000017941 */ /* 0x000fea0003800200 */
.L_x_44611:
        /* <DEDUP_REMOVED lines=23> */
.L_x_44618:
        /* <DEDUP_REMOVED lines=12> */
.L_x_44620:
[----:B------:R-:W-:Y:S05]  /*16e00*/  BSYNC.RECONVERGENT B2 ;  /* 0x0000000000027941 */ /* 0x000fea0003800200 */
.L_x_44619:
        /* <DEDUP_REMOVED lines=62> */
.L_x_44617:
[----:B------:R-:W-:Y:S05]  /*171f0*/  BSYNC.RECONVERGENT B1 ;  /* 0x0000000000017941 */ /* 0x000fea0003800200 */
.L_x_44616:
        /* <DEDUP_REMOVED lines=24> */
.L_x_44623:
        /* <DEDUP_REMOVED lines=12> */
.L_x_44625:
[----:B------:R-:W-:Y:S05]  /*17440*/  BSYNC.RECONVERGENT B2 ;  /* 0x0000000000027941 */ /* 0x000fea0003800200 */
.L_x_44624:
        /* <DEDUP_REMOVED lines=62> */
.L_x_44622:
[----:B------:R-:W-:Y:S05]  /*17830*/  BSYNC.RECONVERGENT B1 ;  /* 0x0000000000017941 */ /* 0x000fea0003800200 */
.L_x_44621:
        /* <DEDUP_REMOVED lines=24> */
.L_x_44628:
        /* <DEDUP_REMOVED lines=15> */
.L_x_44630:
[----:B------:R-:W-:Y:S05]  /*17ab0*/  BSYNC.RECONVERGENT B2 ;  /* 0x0000000000027941 */ /* 0x000fea0003800200 */
.L_x_44629:
        /* <DEDUP_REMOVED lines=62> */
.L_x_44627:
[----:B------:R-:W-:Y:S05]  /*17ea0*/  BSYNC.RECONVERGENT B1 ;  /* 0x0000000000017941 */ /* 0x000fea0003800200 */
.L_x_44626:
        /* <DEDUP_REMOVED lines=15> */
.L_x_44590:
        /* <DEDUP_REMOVED lines=16> */
.L_x_44634:
        /* <DEDUP_REMOVED lines=12> */
.L_x_44636:
[----:B------:R-:W-:Y:S05]  /*18160*/  BSYNC.RECONVERGENT B2 ;  /* 0x0000000000027941 */ /* 0x000fea0003800200 */
.L_x_44635:
        /* <DEDUP_REMOVED lines=62> */
.L_x_44633:
[----:B------:R-:W-:Y:S05]  /*18550*/  BSYNC.RECONVERGENT B1 ;  /* 0x0000000000017941 */ /* 0x000fea0003800200 */
.L_x_44632:
        /* <DEDUP_REMOVED lines=10> */
[----:B-----5:R-:W-:-:S03]  /*18600*/  HADD2.F32 R9, -RZ, R72.H0_H0 ;  /* 0x20000048ff097230 */ /* 0x020fc60000004100 */
[----:B------:R-:W-:Y:S02]  /*18610*/  PLOP3.LUT P2, PT, P0, PT, PT, 0x8, 0x80 ;  /* 0x000000000080781c */ /* 0x000fe4000074e170 */
[----:B------:R-:W-:-:S04]  /*18620*/  FMUL.FTZ R9, R9, R110 ;  /* 0x0000006e09097220 */ /* 0x000fc80000410000 */
[----:B-1----:R-:W-:-:S05]  /*18630*/  FMUL.FTZ R9, R9, R102 ;  /* 0x0000006609097220 */ /* 0x002fca0000410000 */
[----:B------:R-:W-:Y:S01]  /*18640*/  FSEL R16, R9, RZ, !P0 ;  /* 0x000000ff09107208 */ /* 0x000fe20004000000 */
[----:B------:R-:W-:Y:S01]  /*18650*/  IMAD.MOV.U32 R9, RZ, RZ, R6 ;  /* 0x000000ffff097224 */ /* 0x000fe200078e0006 */
        /* <DEDUP_REMOVED lines=10> */
.L_x_44639:
        /* <DEDUP_REMOVED lines=12> */
.L_x_44641:
[----:B------:R-:W-:Y:S05]  /*187c0*/  BSYNC.RECONVERGENT B2 ;  /* 0x0000000000027941 */ /* 0x000fea0003800200 */
.L_x_44640:
        /* <DEDUP_REMOVED lines=62> */
.L_x_44638:
[----:B------:R-:W-:Y:S05]  /*18bb0*/  BSYNC.RECONVERGENT B1 ;  /* 0x0000000000017941 */ /* 0x000fea0003800200 */
.L_x_44637:
        /* <DEDUP_REMOVED lines=21> */
.L_x_44644:
        /* <DEDUP_REMOVED lines=12> */
.L_x_44646:
[----:B------:R-:W-:Y:S05]  /*18dd0*/  BSYNC.RECONVERGENT B2 ;  /* 0x0000000000027941 */ /* 0x000fea0003800200 */
.L_x_44645:
        /* <DEDUP_REMOVED lines=62> */
.L_x_44643:
[----:B------:R-:W-:Y:S05]  /*191c0*/  BSYNC.RECONVERGENT B1 ;  /* 0x0000000000017941 */ /* 0x000fea0003800200 */
.L_x_44642:
        /* <DEDUP_REMOVED lines=21> */
.L_x_44649:
        /* <DEDUP_REMOVED lines=12> */
.L_x_44651:
[----:B------:R-:W-:Y:S05]  /*193e0*/  BSYNC.RECONVERGENT B2 ;  /* 0x0000000000027941 */ /* 0x000fea0003800200 */
.L_x_44650:
        /* <DEDUP_REMOVED lines=62> */
.L_x_44648:
[----:B------:R-:W-:Y:S05]  /*197d0*/  BSYNC.RECONVERGENT B1 ;  /* 0x0000000000017941 */ /* 0x000fea0003800200 */
.L_x_44647:
        /* <DEDUP_REMOVED lines=21> */
.L_x_44654:
        /* <DEDUP_REMOVED lines=12> */
.L_x_44656:
[----:B------:R-:W-:Y:S05]  /*199f0*/  BSYNC.RECONVERGENT B2 ;  /* 0x0000000000027941 */ /* 0x000fea0003800200 */
.L_x_44655:
        /* <DEDUP_REMOVED lines=62> */
.L_x_44653:
[----:B------:R-:W-:Y:S05]  /*19de0*/  BSYNC.RECONVERGENT B1 ;  /* 0x0000000000017941 */ /* 0x000fea0003800200 */
.L_x_44652:
        /* <DEDUP_REMOVED lines=21> */
.L_x_44659:
        /* <DEDUP_REMOVED lines=12> */
.L_x_44661:
[----:B------:R-:W-:Y:S05]  /*1a000*/  BSYNC.RECONVERGENT B2 ;  /* 0x0000000000027941 */ /* 0x000fea0003800200 */
.L_x_44660:
        /* <DEDUP_REMOVED lines=62> */
.L_x_44658:
[----:B------:R-:W-:Y:S05]  /*1a3f0*/  BSYNC.RECONVERGENT B1 ;  /* 0x0000000000017941 */ /* 0x000fea0003800200 */
.L_x_44657:
        /* <DEDUP_REMOVED lines=22> */
.L_x_44664:
        /* <DEDUP_REMOVED lines=12> */
.L_x_44666:
[----:B------:R-:W-:Y:S05]  /*1a620*/  BSYNC.RECONVERGENT B2 ;  /* 0x0000000000027941 */ /* 0x000fea0003800200 */
.L_x_44665:
        /* <DEDUP_REMOVED lines=62> */
.L_x_44663:
[----:B------:R-:W-:Y:S05]  /*1aa10*/  BSYNC.RECONVERGENT B1 ;  /* 0x0000000000017941 */ /* 0x000fea0003800200 */
.L_x_44662:
        /* <DEDUP_REMOVED lines=22> */
.L_x_44669:
        /* <DEDUP_REMOVED lines=15> */
.L_x_44671:
[----:B------:R-:W-:Y:S05]  /*1ac70*/  BSYNC.RECONVERGENT B2 ;  /* 0x0000000000027941 */ /* 0x000fea0003800200 */
.L_x_44670:
        /* <DEDUP_REMOVED lines=62> */
.L_x_44668:
[----:B------:R-:W-:Y:S05]  /*1b060*/  BSYNC.RECONVERGENT B1 ;  /* 0x0000000000017941 */ /* 0x000fea0003800200 */
.L_x_44667:
        /* <DEDUP_REMOVED lines=12> */
.L_x_44631:
        /* <DEDUP_REMOVED lines=21> */
.L_x_44589:
[----:B------:R-:W-:Y:S05]  /*1b280*/  BSYNC.RECONVERGENT B0 ;  /* 0x0000000000007941 */ /* 0x000fea0003800200 */
.L_x_44588:
        /* <DEDUP_REMOVED lines=30> */
.L_x_44677:
        /* <DEDUP_REMOVED lines=12> */
.L_x_44679:
[----:B------:R-:W-:Y:S05]  /*1b530*/  BSYNC.RECONVERGENT B2 ;  /* 0x0000000000027941 */ /* 0x000fea0003800200 */
.L_x_44678:
        /* <DEDUP_REMOVED lines=61> */
.L_x_44676:
[----:B------:R-:W-:Y:S05]  /*1b910*/  BSYNC.RECONVERGENT B1 ;  /* 0x0000000000017941 */ /* 0x000fea0003800200 */
.L_x_44675:
        /* <DEDUP_REMOVED lines=28> */
.L_x_44682:
        /* <DEDUP_REMOVED lines=12> */
.L_x_44684:
[----:B------:R-:W-:Y:S05]  /*1bba0*/  BSYNC.RECONVERGENT B2 ;  /* 0x0000000000027941 */ /* 0x000fea0003800200 */
.L_x_44683:
        /* <DEDUP_REMOVED lines=62> */
.L_x_44681:
[----:B------:R-:W-:Y:S05]  /*1bf90*/  BSYNC.RECONVERGENT B1 ;  /* 0x0000000000017941 */ /* 0x000fea0003800200 */
.L_x_44680:
        /* <DEDUP_REMOVED lines=23> */
.L_x_44687:
        /* <DEDUP_REMOVED lines=12> */
.L_x_44689:
[----:B------:R-:W-:Y:S05]  /*1c1d0*/  BSYNC.RECONVERGENT B2 ;  /* 0x0000000000027941 */ /* 0x000fea0003800200 */
.L_x_44688:
        /* <DEDUP_REMOVED lines=62> */
.L_x_44686:
[----:B------:R-:W-:Y:S05]  /*1c5c0*/  BSYNC.RECONVERGENT B1 ;  /* 0x0000000000017941 */ /* 0x000fea0003800200 */
.L_x_44685:
        /* <DEDUP_REMOVED lines=23> */
.L_x_44692:
        /* <DEDUP_REMOVED lines=12> */
.L_x_44694:
[----:B------:R-:W-:Y:S05]  /*1c800*/  BSYNC.RECONVERGENT B2 ;  /* 0x0000000000027941 */ /* 0x000fea0003800200 */
.L_x_44693:
        /* <DEDUP_REMOVED lines=62> */
.L_x_44691:
[----:B------:R-:W-:Y:S05]  /*1cbf0*/  BSYNC.RECONVERGENT B1 ;  /* 0x0000000000017941 */ /* 0x000fea0003800200 */
.L_x_44690:
        /* <DEDUP_REMOVED lines=23> */
.L_x_44697:
        /* <DEDUP_REMOVED lines=12> */
.L_x_44699:
[----:B------:R-:W-:Y:S05]  /*1ce30*/  BSYNC.RECONVERGENT B2 ;  /* 0x0000000000027941 */ /* 0x000fea0003800200 */
.L_x_44698:
        /* <DEDUP_REMOVED lines=62> */
.L_x_44696:
[----:B------:R-:W-:Y:S05]  /*1d220*/  BSYNC.RECONVERGENT B1 ;  /* 0x0000000000017941 */ /* 0x000fea0003800200 */
.L_x_44695:
        /* <DEDUP_REMOVED lines=23> */
.L_x_44702:
        /* <DEDUP_REMOVED lines=12> */
.L_x_44704:
[----:B------:R-:W-:Y:S05]  /*1d460*/  BSYNC.RECONVERGENT B2 ;  /* 0x0000000000027941 */ /* 0x000fea0003800200 */
.L_x_44703:
        /* <DEDUP_REMOVED lines=62> */
.L_x_44701:
[----:B------:R-:W-:Y:S05]  /*1d850*/  BSYNC.RECONVERGENT B1 ;  /* 0x0000000000017941 */ /* 0x000fea0003800200 */
.L_x_44700:
        /* <DEDUP_REMOVED lines=24> */
.L_x_44707:
        /* <DEDUP_REMOVED lines=12> */
.L_x_44709:
[----:B------:R-:W-:Y:S05]  /*1daa0*/  BSYNC.RECONVERGENT B2 ;  /* 0x0000000000027941 */ /* 0x000fea0003800200 */
.L_x_44708:
        /* <DEDUP_REMOVED lines=62> */
.L_x_44706:
[----:B------:R-:W-:Y:S05]  /*1de90*/  BSYNC.RECONVERGENT B1 ;  /* 0x0000000000017941 */ /* 0x000fea0003800200 */
.L_x_44705:
        /* <DEDUP_REMOVED lines=24> */
.L_x_44712:
        /* <DEDUP_REMOVED lines=15> */
.L_x_44714:
[----:B------:R-:W-:Y:S05]  /*1e110*/  BSYNC.RECONVERGENT B2 ;  /* 0x0000000000027941 */ /* 0x000fea0003800200 */
.L_x_44713:
        /* <DEDUP_REMOVED lines=62> */
.L_x_44711:
[----:B------:R-:W-:Y:S05]  /*1e500*/  BSYNC.RECONVERGENT B1 ;  /* 0x0000000000017941 */ /* 0x000fea0003800200 */
.L_x_44710:
        /* <DEDUP_REMOVED lines=15> */
.L_x_44674:
        /* <DEDUP_REMOVED lines=16> */
.L_x_44718:
        /* <DEDUP_REMOVED lines=12> */
.L_x_44720:
[----:B------:R-:W-:Y:S05]  /*1e7c0*/  BSYNC.RECONVERGENT B2 ;  /* 0x0000000000027941 */ /* 0x000fea0003800200 */
.L_x_44719:
        /* <DEDUP_REMOVED lines=62> */
.L_x_44717:
[----:B------:R-:W-:Y:S05]  /*1ebb0*/  BSYNC.RECONVERGENT B1 ;  /* 0x0000000000017941 */ /* 0x000fea0003800200 */
.L_x_44716:
        /* <DEDUP_REMOVED lines=10> */
[----:B-----5:R-:W-:-:S05]  /*1ec60*/  HADD2.F32 R9, -RZ, R72.H0_H0 ;  /* 0x20000048ff097230 */ /* 0x020fca0000004100 */
[----:B------:R-:W-:-:S04]  /*1ec70*/  FMUL.FTZ R9, R9, R110 ;  /* 0x0000006e09097220 */ /* 0x000fc80000410000 */
[----:B-1----:R-:W-:-:S05]  /*1ec80*/  FMUL.FTZ R9, R9, R103 ;  /* 0x0000006709097220 */ /* 0x002fca0000410000 */
[----:B------:R-:W-:Y:S01]  /*1ec90*/  FSEL R17, R9, RZ, !P1 ;  /* 0x000000ff09117208 */ /* 0x000fe20004800000 */
[----:B------:R-:W-:Y:S01]  /*1eca0*/  IMAD.MOV.U32 R9, RZ, RZ, R6 ;  /* 0x000000ffff097224 */ /* 0x000fe200078e0006 */
[----:B------:R-:W-:-:S13]  /*1ecb0*/  PLOP3.LUT P1, PT, P1, PT, PT, 0x8, 0x80 ;  /* 0x000000000080781c */ /* 0x000fda0000f2e170 */
        /* <DEDUP_REMOVED lines=10> */
.L_x_44723:
        /* <DEDUP_REMOVED lines=12> */
.L_x_44725:
[----:B------:R-:W-:Y:S05]  /*1ee20*/  BSYNC.RECONVERGENT B2 ;  /* 0x0000000000027941 */ /* 0x000fea0003800200 */
.L_x_44724:
        /* <DEDUP_REMOVED lines=62> */
.L_x_44722:
[----:B------:R-:W-:Y:S05]  /*1f210*/  BSYNC.RECONVERGENT B1 ;  /* 0x0000000000017941 */ /* 0x000fea0003800200 */
.L_x_44721:
        /* <DEDUP_REMOVED lines=21> */
.L_x_44728:
        /* <DEDUP_REMOVED lines=12> */
.L_x_44730:
[----:B------:R-:W-:Y:S05]  /*1f430*/  BSYNC.RECONVERGENT B2 ;  /* 0x0000000000027941 */ /* 0x000fea0003800200 */
.L_x_44729:
        /* <DEDUP_REMOVED lines=62> */
.L_x_44727:
[----:B------:R-:W-:Y:S05]  /*1f820*/  BSYNC.RECONVERGENT B1 ;  /* 0x0000000000017941 */ /* 0x000fea0003800200 */
.L_x_44726:
        /* <DEDUP_REMOVED lines=21> */
.L_x_44733:
        /* <DEDUP_REMOVED lines=12> */
.L_x_44735:
[----:B------:R-:W-:Y:S05]  /*1fa40*/  BSYNC.RECONVERGENT B2 ;  /* 0x0000000000027941 */ /* 0x000fea0003800200 */
.L_x_44734:
        /* <DEDUP_REMOVED lines=62> */
.L_x_44732:
[----:B------:R-:W-:Y:S05]  /*1fe30*/  BSYNC.RECONVERGENT B1 ;  /* 0x0000000000017941 */ /* 0x000fea0003800200 */
.L_x_44731:
        /* <DEDUP_REMOVED lines=21> */
.L_x_44738:
        /* <DEDUP_REMOVED lines=12> */
.L_x_44740:
[----:B------:R-:W-:Y:S05]  /*20050*/  BSYNC.RECONVERGENT B2 ;  /* 0x0000000000027941 */ /* 0x000fea0003800200 */
.L_x_44739:
        /* <DEDUP_REMOVED lines=62> */
.L_x_44737:
[----:B------:R-:W-:Y:S05]  /*20440*/  BSYNC.RECONVERGENT B1 ;  /* 0x0000000000017941 */ /* 0x000fea0003800200 */
.L_x_44736:
        /* <DEDUP_REMOVED lines=21> */
.L_x_44743:
        /* <DEDUP_REMOVED lines=12> */
.L_x_44745:
[----:B------:R-:W-:Y:S05]  /*20660*/  BSYNC.RECONVERGENT B2 ;  /* 0x0000000000027941 */ /* 0x000fea0003800200 */
.L_x_44744:
        /* <DEDUP_REMOVED lines=62> */
.L_x_44742:
[----:B------:R-:W-:Y:S05]  /*20a50*/  BSYNC.RECONVERGENT B1 ;  /* 0x0000000000017941 */ /* 0x000fea0003800200 */
.L_x_44741:
        /* <DEDUP_REMOVED lines=22> */
.L_x_44748:
        /* <DEDUP_REMOVED lines=12> */
.L_x_44750:
[----:B------:R-:W-:Y:S05]  /*20c80*/  BSYNC.RECONVERGENT B2 ;  /* 0x0000000000027941 */ /* 0x000fea0003800200 */
.L_x_44749:
        /* <DEDUP_REMOVED lines=62> */
.L_x_44747:
[----:B------:R-:W-:Y:S05]  /*21070*/  BSYNC.RECONVERGENT B1 ;  /* 0x0000000000017941 */ /* 0x000fea0003800200 */
.L_x_44746:
        /* <DEDUP_REMOVED lines=22> */
.L_x_44753:
        /* <DEDUP_REMOVED lines=15> */
.L_x_44755:
[----:B------:R-:W-:Y:S05]  /*212d0*/  BSYNC.RECONVERGENT B2 ;  /* 0x0000000000027941 */ /* 0x000fea0003800200 */
.L_x_44754:
        /* <DEDUP_REMOVED lines=62> */
.L_x_44752:
[----:B------:R-:W-:Y:S05]  /*216c0*/  BSYNC.RECONVERGENT B1 ;  /* 0x0000000000017941 */ /* 0x000fea0003800200 */
.L_x_44751:
        /* <DEDUP_REMOVED lines=12> */
.L_x_44715:
        /* <DEDUP_REMOVED lines=21> */
.L_x_44673:
[----:B------:R-:W-:Y:S05]  /*218e0*/  BSYNC.RECONVERGENT B0 ;  /* 0x0000000000007941 */ /* 0x000fea0003800200 */
.L_x_44672:
        /* <DEDUP_REMOVED lines=30> */
.L_x_44761:
        /* <DEDUP_REMOVED lines=12> */
.L_x_44763:
[----:B------:R-:W-:Y:S05]  /*21b90*/  BSYNC.RECONVERGENT B2 ;  /* 0x0000000000027941 */ /* 0x000fea0003800200 */
.L_x_44762:
        /* <DEDUP_REMOVED lines=61> */
.L_x_44760:
[----:B------:R-:W-:Y:S05]  /*21f70*/  BSYNC.RECONVERGENT B1 ;  /* 0x0000000000017941 */ /* 0x000fea0003800200 */
.L_x_44759:
[----:B------:R-:W0:Y:S01]  /*21f80*/  LDC R157, c[0x0][0x404] ;  /* 0x00010100ff9d7b82 */ /* 0x000e220000000800 */
[----:B------:R-:W-:Y:S01]  /*21f90*/  I2FP.F32.U32 R9, R18 ;  /* 0x0000001200097245 */ /* 0x000fe20000201000 */
[----:B------:R-:W-:Y:S01]  /*21fa0*/  IMAD.MOV.U32 R104, RZ, RZ, 0x2f800000 ;  /* 0x2f800000ff687424 */ /* 0x000fe200078e00ff */
[----:B------:R-:W-:Y:S01]  /*21fb0*/  LOP3.LUT R4, R4, 0xfffffffd, RZ, 0xc0, !PT ;  /* 0xfffffffd04047812 */ /* 0x000fe200078ec0ff */
[----:B-----5:R-:W-:Y:S01]  /*21fc0*/  HADD2.F32 R18, -RZ, R68.H0_H0 ;  /* 0x20000044ff127230 */ /* 0x020fe20000004100 */
[----:B------:R-:W-:Y:S01]  /*21fd0*/  BSSY.RECONVERGENT B1, `(.L_x_44764) ;  /* 0x0000062000017945 */ /* 0x000fe20003800200 */
[----:B------:R-:W-:Y:S01]  /*21fe0*/  FFMA.FTZ R9, R9, R104, 1.1641532182693481445e-10 ;  /* 0x2f00000009097423 */ /* 0x000fe20000010068 */
[----:B------:R-:W-:Y:S01]  /*21ff0*/  IMAD.MOV.U32 R34, RZ, RZ, 0x2 ;  /* 0x00000002ff227424 */ /* 0x000fe200078e00ff */
[----:B------:R-:W1:Y:S03]  /*22000*/  LDC R109, c[0x0][0x408] ;  /* 0x00010200ff6d7b82 */ /* 0x000e660000000800 */
        /* <DEDUP_REMOVED lines=19> */
.L_x_44766:
        /* <DEDUP_REMOVED lines=12> */
.L_x_44768:
[----:B------:R-:W-:Y:S05]  /*22200*/  BSYNC.RECONVERGENT B2 ;  /* 0x0000000000027941 */ /* 0x000fea0003800200 */
.L_x_44767:
        /* <DEDUP_REMOVED lines=62> */
.L_x_44765:
[----:B------:R-:W-:Y:S05]  /*225f0*/  BSYNC.RECONVERGENT B1 ;  /* 0x0000000000017941 */ /* 0x000fea0003800200 */
.L_x_44764:
        /* <DEDUP_REMOVED lines=23> */
.L_x_44771:
        /* <DEDUP_REMOVED lines=12> */
.L_x_44773:
[----:B------:R-:W-:Y:S05]  /*22830*/  BSYNC.RECONVERGENT B2 ;  /* 0x0000000000027941 */ /* 0x000fea0003800200 */
.L_x_44772:
        /* <DEDUP_REMOVED lines=62> */
.L_x_44770:
[----:B------:R-:W-:Y:S05]  /*22c20*/  BSYNC.RECONVERGENT B1 ;  /* 0x0000000000017941 */ /* 0x000fea0003800200 */
.L_x_44769:
        /* <DEDUP_REMOVED lines=23> */
.L_x_44776:
        /* <DEDUP_REMOVED lines=12> */
.L_x_44778:
[----:B------:R-:W-:Y:S05]  /*22e60*/  BSYNC.RECONVERGENT B2 ;  /* 0x0000000000027941 */ /* 0x000fea0003800200 */
.L_x_44777:
        /* <DEDUP_REMOVED lines=62> */
.L_x_44775:
[----:B------:R-:W-:Y:S05]  /*23250*/  BSYNC.RECONVERGENT B1 ;  /* 0x0000000000017941 */ /* 0x000fea0003800200 */
.L_x_44774:
        /* <DEDUP_REMOVED lines=23> */
.L_x_44781:
        /* <DEDUP_REMOVED lines=12> */
.L_x_44783:
[----:B------:R-:W-:Y:S05]  /*23490*/  BSYNC.RECONVERGENT B2 ;  /* 0x0000000000027941 */ /* 0x000fea0003800200 */
.L_x_44782:
        /* <DEDUP_REMOVED lines=62> */
.L_x_44780:
[----:B------:R-:W-:Y:S05]  /*23880*/  BSYNC.RECONVERGENT B1 ;  /* 0x0000000000017941 */ /* 0x000fea0003800200 */
.L_x_44779:
        /* <DEDUP_REMOVED lines=23> */
.L_x_44786:
        /* <DEDUP_REMOVED lines=12> */
.L_x_44788:
[----:B------:R-:W-:Y:S05]  /*23ac0*/  BSYNC.RECONVERGENT B2 ;  /* 0x0000000000027941 */ /* 0x000fea0003800200 */
.L_x_44787:
        /* <DEDUP_REMOVED lines=62> */
.L_x_44785:
[----:B------:R-:W-:Y:S05]  /*23eb0*/  BSYNC.RECONVERGENT B1 ;  /* 0x0000000000017941 */ /* 0x000fea0003800200 */
.L_x_44784:
        /* <DEDUP_REMOVED lines=24> */
.L_x_44791:
        /* <DEDUP_REMOVED lines=12> */
.L_x_44793:
[----:B------:R-:W-:Y:S05]  /*24100*/  BSYNC.RECONVERGENT B2 ;  /* 0x0000000000027941 */ /* 0x000fea0003800200 */
.L_x_44792:
        /* <DEDUP_REMOVED lines=62> */
.L_x_44790:
[----:B------:R-:W-:Y:S05]  /*244f0*/  BSYNC.RECONVERGENT B1 ;  /* 0x0000000000017941 */ /* 0x000fea0003800200 */
.L_x_44789:
        /* <DEDUP_REMOVED lines=24> */
.L_x_44796:
        /* <DEDUP_REMOVED lines=15> */
.L_x_44798:
[----:B------:R-:W-:Y:S05]  /*24770*/  BSYNC.RECONVERGENT B2 ;  /* 0x0000000000027941 */ /* 0x000fea0003800200 */
.L_x_44797:
        /* <DEDUP_REMOVED lines=62> */
.L_x_44795:
[----:B------:R-:W-:Y:S05]  /*24b60*/  BSYNC.RECONVERGENT B1 ;  /* 0x0000000000017941 */ /* 0x000fea0003800200 */
.L_x_44794:
        /* <DEDUP_REMOVED lines=15> */
.L_x_44758:
        /* <DEDUP_REMOVED lines=16> */
.L_x_44802:
        /* <DEDUP_REMOVED lines=12> */
.L_x_44804:
[----:B------:R-:W-:Y:S05]  /*24e20*/  BSYNC.RECONVERGENT B2 ;  /* 0x0000000000027941 */ /* 0x000fea0003800200 */
.L_x_44803:
        /* <DEDUP_REMOVED lines=62> */
.L_x_44801:
[----:B------:R-:W-:Y:S05]  /*25210*/  BSYNC.RECONVERGENT B1 ;  /* 0x0000000000017941 */ /* 0x000fea0003800200 */
.L_x_44800:
        /* <DEDUP_REMOVED lines=9> */
[----:B-----5:R-:W-:-:S05]  /*252b0*/  HADD2.F32 R9, -RZ, R72.H0_H0 ;  /* 0x20000048ff097230 */ /* 0x020fca0000004100 */
[----:B------:R-:W-:-:S04]  /*252c0*/  FMUL.FTZ R9, R9, R110 ;  /* 0x0000006e09097220 */ /* 0x000fc80000410000 */
[----:B-1----:R-:W-:-:S05]  /*252d0*/  FMUL.FTZ R9, R9, R104 ;  /* 0x0000006809097220 */ /* 0x002fca0000410000 */
        /* <DEDUP_REMOVED lines=14> */
.L_x_44807:
        /* <DEDUP_REMOVED lines=12> */
.L_x_44809:
[----:B------:R-:W-:Y:S05]  /*25480*/  BSYNC.RECONVERGENT B2 ;  /* 0x0000000000027941 */ /* 0x000fea0003800200 */
.L_x_44808:
        /* <DEDUP_REMOVED lines=62> */
.L_x_44806:
[----:B------:R-:W-:Y:S05]  /*25870*/  BSYNC.RECONVERGENT B1 ;  /* 0x0000000000017941 */ /* 0x000fea0003800200 */
.L_x_44805:
        /* <DEDUP_REMOVED lines=21> */
.L_x_44812:
        /* <DEDUP_REMOVED lines=12> */
.L_x_44814:
[----:B------:R-:W-:Y:S05]  /*25a90*/  BSYNC.RECONVERGENT B2 ;  /* 0x0000000000027941 */ /* 0x000fea0003800200 */
.L_x_44813:
        /* <DEDUP_REMOVED lines=62> */
.L_x_44811:
[----:B------:R-:W-:Y:S05]  /*25e80*/  BSYNC.RECONVERGENT B1 ;  /* 0x0000000000017941 */ /* 0x000fea0003800200 */
.L_x_44810:
[----:B------:R-:W-:Y:S01]  /*25e90*/  I2FP.F32.U32 R9, R9 ;  /* 0x0000000900097245 */ /* 0x000fe20000201000 */
[----:B------:R-:W-:Y:S01]  /*25ea0*/  BSSY.RECONVERGENT B1, `(.L_x_44815) ;  /* 0x000005f000017945 */ /* 0x000fe20003800200 */
[----:B------:R-:W-:Y:S01]  /*25eb0*/  ISETP.NE.AND P2, PT, R46, 0x1, PT ;  /* 0x000000012e00780c */ /* 0x000fe20003f45270 */
[----:B------:R-:W-:Y:S02]  /*25ec0*/  HFMA2 R45, -RZ, RZ, 0, 1.1920928955078125e-07 ;  /* 0x00000002ff2d7431 */ /* 0x000fe400000001ff */
        /* <DEDUP_REMOVED lines=17> */
.L_x_44817:
        /* <DEDUP_REMOVED lines=12> */
.L_x_44819:
[----:B------:R-:W-:Y:S05]  /*260a0*/  BSYNC.RECONVERGENT B2 ;  /* 0x0000000000027941 */ /* 0x000fea0003800200 */
.L_x_44818:
        /* <DEDUP_REMOVED lines=62> */
.L_x_44816:
[----:B------:R-:W-:Y:S05]  /*26490*/  BSYNC.RECONVERGENT B1 ;  /* 0x0000000000017941 */ /* 0x000fea0003800200 */
.L_x_44815:
        /* <DEDUP_REMOVED lines=21> */
.L_x_44822:
        /* <DEDUP_REMOVED lines=12> */
.L_x_44824:
[----:B------:R-:W-:Y:S05]  /*266b0*/  BSYNC.RECONVERGENT B2 ;  /* 0x0000000000027941 */ /* 0x000fea0003800200 */
.L_x_44823:
        /* <DEDUP_REMOVED lines=62> */
.L_x_44821:
[----:B------:R-:W-:Y:S05]  /*26aa0*/  BSYNC.RECONVERGENT B1 ;  /* 0x0000000000017941 */ /* 0x000fea0003800200 */
.L_x_44820:
        /* <DEDUP_REMOVED lines=21> */
.L_x_44827:
        /* <DEDUP_REMOVED lines=12> */
.L_x_44829:
[----:B------:R-:W-:Y:S05]  /*26cc0*/  BSYNC.RECONVERGENT B2 ;  /* 0x0000000000027941 */ /* 0x000fea0003800200 */
.L_x_44828:
        /* <DEDUP_REMOVED lines=62> */
.L_x_44826:
[----:B------:R-:W-:Y:S05]  /*270b0*/  BSYNC.RECONVERGENT B1 ;  /* 0x0000000000017941 */ /* 0x000fea0003800200 */
.L_x_44825:
        /* <DEDUP_REMOVED lines=22> */
.L_x_44832:
        /* <DEDUP_REMOVED lines=12> */
.L_x_44834:
[----:B------:R-:W-:Y:S05]  /*272e0*/  BSYNC.RECONVERGENT B2 ;  /* 0x0000000000027941 */ /* 0x000fea0003800200 */
.L_x_44833:
        /* <DEDUP_REMOVED lines=62> */
.L_x_44831:
[----:B------:R-:W-:Y:S05]  /*276d0*/  BSYNC.RECONVERGENT B1 ;  /* 0x0000000000017941 */ /* 0x000fea0003800200 */
.L_x_44830:
[----:B------:R-:W-:Y:S01]  /*276e0*/  I2FP.F32.U32 R9, R9 ;  /* 0x0000000900097245 */ /* 0x000fe20000201000 */
[----:B------:R-:W-:Y:S01]  /*276f0*/  BSSY.RECONVERGENT B1, `(.L_x_44835) ;  /* 0x0000063000017945 */ /* 0x000fe20003800200 */
[----:B------:R-:W-:Y:S02]  /*27700*/  ISETP.NE.AND P6, PT, R68, 0x1, PT ;  /* 0x000000014400780c */ /* 0x000fe40003fc5270 */
[----:B------:R-:W-:Y:S01]  /*27710*/  MOV R70, R6 ;  /* 0x0000000600467202 */ /* 0x000fe20000000f00 */
[----:B------:R-:W-:-:S05]  /*27720*/  FFMA.FTZ R9, R9, R109, 1.1641532182693481445e-10 ;  /* 0x2f00000009097423 */ /* 0x000fca000001006d */
[----:B------:R-:W-:Y:S01]  /*27730*/  FSETP.GTU.FTZ.AND P5, PT, R9, R157, PT ;  /* 0x0000009d0900720b */ /* 0x000fe20003fbc000 */
[----:B------:R-:W-:-:S05]  /*27740*/  HADD2.F32 R9, -RZ, R75.H0_H0 ;  /* 0x2000004bff097230 */ /* 0x000fca0000004100 */
        /* <DEDUP_REMOVED lines=15> */
.L_x_44837:
        /* <DEDUP_REMOVED lines=15> */
.L_x_44839:
[----:B------:R-:W-:Y:S05]  /*27930*/  BSYNC.RECONVERGENT B2 ;  /* 0x0000000000027941 */ /* 0x000fea0003800200 */
.L_x_44838:
        /* <DEDUP_REMOVED lines=56> */
[----:B------:R-:W-:Y:S01]  /*27cc0*/  IMAD.MOV.U32 R70, RZ, RZ, R156 ;  /* 0x000000ffff467224 */ /* 0x000fe200078e009c */
[----:B------:R-:W-:Y:S01]  /*27cd0*/  MOV R156, R68 ;  /* 0x00000044009c7202 */ /* 0x000fe20000000f00 */
[----:B------:R-:W-:Y:S01]  /*27ce0*/  UIADD3 UR13, UPT, UPT, UR4, -0x700cb87f, URZ ;  /* 0x8ff34781040d7890 */ /* 0x000fe2000fffe0ff */
[----:B------:R-:W-:-:S04]  /*27cf0*/  IMAD.WIDE.U32 R68, R6, -0x326172a9, RZ ;  /* 0xcd9e8d5706447825 */ /* 0x000fc800078e00ff */
[----:B------:R-:W-:Y:S01]  /*27d00*/  IMAD.MOV.U32 R6, RZ, RZ, R68 ;  /* 0x000000ffff067224 */ /* 0x000fe200078e0044 */
[----:B------:R-:W-:-:S07]  /*27d10*/  LOP3.LUT R10, R10, UR13, R69, 0x96, !PT ;  /* 0x0000000d0a0a7c12 */ /* 0x000fce000f8e9645 */
.L_x_44836:
[----:B------:R-:W-:Y:S05]  /*27d20*/  BSYNC.RECONVERGENT B1 ;  /* 0x0000000000017941 */ /* 0x000fea0003800200 */
.L_x_44835:
        /* <DEDUP_REMOVED lines=12> */
.L_x_44799:
        /* <DEDUP_REMOVED lines=21> */
.L_x_44757:
[----:B------:R-:W-:Y:S05]  /*27f40*/  BSYNC.RECONVERGENT B0 ;  /* 0x0000000000007941 */ /* 0x000fea0003800200 */
.L_x_44756:
        /* <DEDUP_REMOVED lines=30> */
.L_x_44845:
        /* <DEDUP_REMOVED lines=12> */
.L_x_44847:
[----:B------:R-:W-:Y:S05]  /*281f0*/  BSYNC.RECONVERGENT B2 ;  /* 0x0000000000027941 */ /* 0x000fea0003800200 */
.L_x_44846:
        /* <DEDUP_REMOVED lines=61> */
.L_x_44844:
[----:B------:R-:W-:Y:S05]  /*285d0*/  BSYNC.RECONVERGENT B1 ;  /* 0x0000000000017941 */ /* 0x000fea0003800200 */
.L_x_44843:
        /* <DEDUP_REMOVED lines=28> */
.L_x_44850:
        /* <DEDUP_REMOVED lines=12> */
.L_x_44852:
[----:B------:R-:W-:Y:S05]  /*28860*/  BSYNC.RECONVERGENT B2 ;  /* 0x0000000000027941 */ /* 0x000fea0003800200 */
.L_x_44851:
        /* <DEDUP_REMOVED lines=62> */
.L_x_44849:
[----:B------:R-:W-:Y:S05]  /*28c50*/  BSYNC.RECONVERGENT B1 ;  /* 0x0000000000017941 */ /* 0x000fea0003800200 */
.L_x_44848:
        /* <DEDUP_REMOVED lines=23> */
.L_x_44855:
        /* <DEDUP_REMOVED lines=12> */
.L_x_44857:
[----:B------:R-:W-:Y:S05]  /*28e90*/  BSYNC.RECONVERGENT B2 ;  /* 0x0000000000027941 */ /* 0x000fea0003800200 */
.L_x_44856:
        /* <DEDUP_REMOVED lines=62> */
.L_x_44854:
[----:B------:R-:W-:Y:S05]  /*29280*/  BSYNC.RECONVERGENT B1 ;  /* 0x0000000000017941 */ /* 0x000fea0003800200 */
.L_x_44853:
        /* <DEDUP_REMOVED lines=23> */
.L_x_44860:
        /* <DEDUP_REMOVED lines=12> */
.L_x_44862:
[----:B------:R-:W-:Y:S05]  /*294c0*/  BSYNC.RECONVERGENT B2 ;  /* 0x0000000000027941 */ /* 0x000fea0003800200 */
.L_x_44861:
        /* <DEDUP_REMOVED lines=62> */
.L_x_44859:
[----:B------:R-:W-:Y:S05]  /*298b0*/  BSYNC.RECONVERGENT B1 ;  /* 0x0000000000017941 */ /* 0x000fea0003800200 */
.L_x_44858:
        /* <DEDUP_REMOVED lines=23> */
.L_x_44865:
        /* <DEDUP_REMOVED lines=12> */
.L_x_44867:
[----:B------:R-:W-:Y:S05]  /*29af0*/  BSYNC.RECONVERGENT B2 ;  /* 0x0000000000027941 */ /* 0x000fea0003800200 */
.L_x_44866:
        /* <DEDUP_REMOVED lines=62> */
.L_x_44864:
[----:B------:R-:W-:Y:S05]  /*29ee0*/  BSYNC.RECONVERGENT B1 ;  /* 0x0000000000017941 */ /* 0x000fea0003800200 */
.L_x_44863:
        /* <DEDUP_REMOVED lines=23> */
.L_x_44870:
        /* <DEDUP_REMOVED lines=12> */
.L_x_44872:
[----:B------:R-:W-:Y:S05]  /*2a120*/  BSYNC.RECONVERGENT B2 ;  /* 0x0000000000027941 */ /* 0x000fea0003800200 */
.L_x_44871:
        /* <DEDUP_REMOVED lines=62> */
.L_x_44869:
[----:B------:R-:W-:Y:S05]  /*2a510*/  BSYNC.RECONVERGENT B1 ;  /* 0x0000000000017941 */ /* 0x000fea0003800200 */
.L_x_44868:
        /* <DEDUP_REMOVED lines=24> */
.L_x_44875:
        /* <DEDUP_REMOVED lines=12> */
.L_x_44877:
[----:B------:R-:W-:Y:S05]  /*2a760*/  BSYNC.RECONVERGENT B2 ;  /* 0x0000000000027941 */ /* 0x000fea0003800200 */
.L_x_44876:
        /* <DEDUP_REMOVED lines=62> */
.L_x_44874:
[----:B------:R-:W-:Y:S05]  /*2ab50*/  BSYNC.RECONVERGENT B1 ;  /* 0x0000000000017941 */ /* 0x000fea0003800200 */
.L_x_44873:
        /* <DEDUP_REMOVED lines=24> */
.L_x_44880:
        /* <DEDUP_REMOVED lines=15> */
.L_x_44882:
[----:B------:R-:W-:Y:S05]  /*2add0*/  BSYNC.RECONVERGENT B2 ;  /* 0x0000000000027941 */ /* 0x000fea0003800200 */
.L_x_44881:
        /* <DEDUP_REMOVED lines=58> */
[----:B------:R-:W-:Y:S02]  /*2b180*/  IMAD.MOV.U32 R156, RZ, RZ, R68 ;  /* 0x000000ffff9c7224 */ /* 0x000fe400078e0044 */
[----:B------:R-:W-:-:S05]  /*2b190*/  IMAD.WIDE.U32 R68, R6, -0x326172a9, RZ ;  /* 0xcd9e8d5706447825 */ /* 0x000fca00078e00ff */
[----:B------:R-:W-:Y:S02]  /*2b1a0*/  LOP3.LUT R10, R10, UR13, R69, 0x96, !PT ;  /* 0x0000000d0a0a7c12 */ /* 0x000fe4000f8e9645 */
[----:B------:R-:W-:-:S07]  /*2b1b0*/  MOV R6, R68 ;  /* 0x0000004400067202 */ /* 0x000fce0000000f00 */
.L_x_44879:
[----:B------:R-:W-:Y:S05]  /*2b1c0*/  BSYNC.RECONVERGENT B1 ;  /* 0x0000000000017941 */ /* 0x000fea0003800200 */
.L_x_44878:
        /* <DEDUP_REMOVED lines=15> */
.L_x_44842:
        /* <DEDUP_REMOVED lines=16> */
.L_x_44886:
        /* <DEDUP_REMOVED lines=12> */
.L_x_44888:
[----:B------:R-:W-:Y:S05]  /*2b480*/  BSYNC.RECONVERGENT B2 ;  /* 0x0000000000027941 */ /* 0x000fea0003800200 */
.L_x_44887:
        /* <DEDUP_REMOVED lines=62> */
.L_x_44885:
[----:B------:R-:W-:Y:S05]  /*2b870*/  BSYNC.RECONVERGENT B1 ;  /* 0x0000000000017941 */ /* 0x000fea0003800200 */
.L_x_44884:
        /* <DEDUP_REMOVED lines=11> */
[----:B-1----:R-:W-:-:S04]  /*2b930*/  FSETP.GTU.FTZ.AND P0, PT, R19, R157, PT ;  /* 0x0000009d1300720b */ /* 0x002fc80003f1c000 */
[----:B------:R-:W-:Y:S02]  /*2b940*/  FSEL R19, R9, RZ, !P0 ;  /* 0x000000ff09137208 */ /* 0x000fe40004000000 */
[----:B------:R-:W-:Y:S02]  /*2b950*/  PLOP3.LUT P0, PT, P0, PT, PT, 0x8, 0x80 ;  /* 0x000000000080781c */ /* 0x000fe4000070e170 */
[----:B------:R-:W-:-:S11]  /*2b960*/  MOV R9, R6 ;  /* 0x0000000600097202 */ /* 0x000fd60000000f00 */
        /* <DEDUP_REMOVED lines=11> */
.L_x_44891:
        /* <DEDUP_REMOVED lines=12> */
.L_x_44893:
[----:B------:R-:W-:Y:S05]  /*2bae0*/  BSYNC.RECONVERGENT B2 ;  /* 0x0000000000027941 */ /* 0x000fea0003800200 */
.L_x_44892:
        /* <DEDUP_REMOVED lines=62> */
.L_x_44890:
[----:B------:R-:W-:Y:S05]  /*2bed0*/  BSYNC.RECONVERGENT B1 ;  /* 0x0000000000017941 */ /* 0x000fea0003800200 */
.L_x_44889:
        /* <DEDUP_REMOVED lines=21> */
.L_x_44896:
        /* <DEDUP_REMOVED lines=12> */
.L_x_44898:
[----:B------:R-:W-:Y:S05]  /*2c0f0*/  BSYNC.RECONVERGENT B2 ;  /* 0x0000000000027941 */ /* 0x000fea0003800200 */
.L_x_44897:
        /* <DEDUP_REMOVED lines=62> */
.L_x_44895:
[----:B------:R-:W-:Y:S05]  /*2c4e0*/  BSYNC.RECONVERGENT B1 ;  /* 0x0000000000017941 */ /* 0x000fea0003800200 */
.L_x_44894:
        /* <DEDUP_REMOVED lines=21> */
.L_x_44901:
        /* <DEDUP_REMOVED lines=12> */
.L_x_44903:
[----:B------:R-:W-:Y:S05]  /*2c700*/  BSYNC.RECONVERGENT B2 ;  /* 0x0000000000027941 */ /* 0x000fea0003800200 */
.L_x_44902:
        /* <DEDUP_REMOVED lines=62> */
.L_x_44900:
[----:B------:R-:W-:Y:S05]  /*2caf0*/  BSYNC.RECONVERGENT B1 ;  /* 0x0000000000017941 */ /* 0x000fea0003800200 */
.L_x_44899:
        /* <DEDUP_REMOVED lines=21> */
.L_x_44906:
        /* <DEDUP_REMOVED lines=12> */
.L_x_44908:
[----:B------:R-:W-:Y:S05]  /*2cd10*/  BSYNC.RECONVERGENT B2 ;  /* 0x0000000000027941 */ /* 0x000fea0003800200 */
.L_x_44907:
        /* <DEDUP_REMOVED lines=62> */
.L_x_44905:
[----:B------:R-:W-:Y:S05]  /*2d100*/  BSYNC.RECONVERGENT B1 ;  /* 0x0000000000017941 */ /* 0x000fea0003800200 */
.L_x_44904:
        /* <DEDUP_REMOVED lines=21> */
.L_x_44911:
        /* <DEDUP_REMOVED lines=12> */
.L_x_44913:
[----:B------:R-:W-:Y:S05]  /*2d320*/  BSYNC.RECONVERGENT B2 ;  /* 0x0000000000027941 */ /* 0x000fea0003800200 */
.L_x_44912:
        /* <DEDUP_REMOVED lines=62> */
.L_x_44910:
[----:B------:R-:W-:Y:S05]  /*2d710*/  BSYNC.RECONVERGENT B1 ;  /* 0x0000000000017941 */ /* 0x000fea0003800200 */
.L_x_44909:
        /* <DEDUP_REMOVED lines=22> */
.L_x_44916:
        /* <DEDUP_REMOVED lines=12> */
.L_x_44918:
[----:B------:R-:W-:Y:S05]  /*2d940*/  BSYNC.RECONVERGENT B2 ;  /* 0x0000000000027941 */ /* 0x000fea0003800200 */
.L_x_44917:
        /* <DEDUP_REMOVED lines=62> */
.L_x_44915:
[----:B------:R-:W-:Y:S05]  /*2dd30*/  BSYNC.RECONVERGENT B1 ;  /* 0x0000000000017941 */ /* 0x000fea0003800200 */
.L_x_44914:
        /* <DEDUP_REMOVED lines=22> */
.L_x_44921:
        /* <DEDUP_REMOVED lines=15> */
.L_x_44923:
[----:B------:R-:W-:Y:S05]  /*2df90*/  BSYNC.RECONVERGENT B2 ;  /* 0x0000000000027941 */ /* 0x000fea0003800200 */
.L_x_44922:
        /* <DEDUP_REMOVED lines=62> */
.L_x_44920:
[----:B------:R-:W-:Y:S05]  /*2e380*/  BSYNC.RECONVERGENT B1 ;  /* 0x0000000000017941 */ /* 0x000fea0003800200 */
.L_x_44919:
        /* <DEDUP_REMOVED lines=12> */
.L_x_44883:
        /* <DEDUP_REMOVED lines=21> */
.L_x_44841:
[----:B------:R-:W-:Y:S05]  /*2e5a0*/  BSYNC.RECONVERGENT B0 ;  /* 0x0000000000007941 */ /* 0x000fea0003800200 */
.L_x_44840:
        /* <DEDUP_REMOVED lines=30> */
.L_x_44929:
        /* <DEDUP_REMOVED lines=12> */
.L_x_44931:
[----:B------:R-:W-:Y:S05]  /*2e850*/  BSYNC.RECONVERGENT B2 ;  /* 0x0000000000027941 */ /* 0x000fea0003800200 */
.L_x_44930:
        /* <DEDUP_REMOVED lines=59> */
[----:B------:R-:W-:Y:S02]  /*2ec10*/  LOP3.LUT R10, R10, UR13, R159, 0x96, !PT ;  /* 0x0000000d0a0a7c12 */ /* 0x000fe4000f8e969f */
[----:B------:R-:W-:-:S07]  /*2ec20*/  MOV R6, R158 ;  /* 0x0000009e00067202 */ /* 0x000fce0000000f00 */
.L_x_44928:
[----:B------:R-:W-:Y:S05]  /*2ec30*/  BSYNC.RECONVERGENT B1 ;  /* 0x0000000000017941 */ /* 0x000fea0003800200 */
.L_x_44927:
[----:B------:R-:W0:Y:S01]  /*2ec40*/  LDC R109, c[0x0][0x408] ;  /* 0x00010200ff6d7b82 */ /* 0x000e220000000800 */
[----:B------:R-:W-:Y:S01]  /*2ec50*/  I2FP.F32.U32 R20, R20 ;  /* 0x0000001400147245 */ /* 0x000fe20000201000 */
[----:B-----5:R-:W-:Y:S01]  /*2ec60*/  HADD2.F32 R9, -RZ, R72.H0_H0 ;  /* 0x20000048ff097230 */ /* 0x020fe20000004100 */
[----:B------:R-:W-:Y:S01]  /*2ec70*/  LOP3.LUT R4, R4, 0xfffffffd, RZ, 0xc0, !PT ;  /* 0xfffffffd04047812 */ /* 0x000fe200078ec0ff */
[----:B------:R-:W-:Y:S01]  /*2ec80*/  IMAD.MOV.U32 R106, RZ, RZ, 0x2f800000 ;  /* 0x2f800000ff6a7424 */ /* 0x000fe200078e00ff */
[----:B------:R-:W-:Y:S01]  /*2ec90*/  BSSY.RECONVERGENT B1, `(.L_x_44932) ;  /* 0x0000062000017945 */ /* 0x000fe20003800200 */
[----:B------:R-:W-:Y:S02]  /*2eca0*/  HFMA2 R38, -RZ, RZ, 0, 1.1920928955078125e-07 ;  /* 0x00000002ff267431 */ /* 0x000fe400000001ff */
[----:B------:R-:W-:Y:S01]  /*2ecb0*/  FMUL.FTZ R9, R9, R110 ;  /* 0x0000006e09097220 */ /* 0x000fe20000410000 */
[----:B------:R-:W1:Y:S01]  /*2ecc0*/  LDC R157, c[0x0][0x404] ;  /* 0x00010100ff9d7b82 */ /* 0x000e620000000800 */
[----:B------:R-:W-:-:S02]  /*2ecd0*/  FFMA.FTZ R20, R20, R106, 1.1641532182693481445e-10 ;  /* 0x2f00000014147423 */ /* 0x000fc4000001006a */
[----:B0-----:R-:W-:-:S03]  /*2ece0*/  FMUL.FTZ R9, R9, R109 ;  /* 0x0000006d09097220 */ /* 0x001fc60000410000 */
[----:B-1----:R-:W-:Y:S01]  /*2ecf0*/  FSETP.GTU.FTZ.AND P0, PT, R20, R157, PT ;  /* 0x0000009d1400720b */ /* 0x002fe20003f1c000 */
[----:B------:R-:W-:-:S03]  /*2ed00*/  HADD2.F32 R20, -RZ, R68.H0_H0 ;  /* 0x20000044ff147230 */ /* 0x000fc60000004100 */
        /* <DEDUP_REMOVED lines=15> */
.L_x_44934:
        /* <DEDUP_REMOVED lines=12> */
.L_x_44936:
[----:B------:R-:W-:Y:S05]  /*2eec0*/  BSYNC.RECONVERGENT B2 ;  /* 0x0000000000027941 */ /* 0x000fea0003800200 */
.L_x_44935:
        /* <DEDUP_REMOVED lines=62> */
.L_x_44933:
[----:B------:R-:W-:Y:S05]  /*2f2b0*/  BSYNC.RECONVERGENT B1 ;  /* 0x0000000000017941 */ /* 0x000fea0003800200 */
.L_x_44932:
        /* <DEDUP_REMOVED lines=23> */
.L_x_44939:
        /* <DEDUP_REMOVED lines=12> */
.L_x_44941:
[----:B------:R-:W-:Y:S05]  /*2f4f0*/  BSYNC.RECONVERGENT B2 ;  /* 0x0000000000027941 */ /* 0x000fea0003800200 */
.L_x_44940:
        /* <DEDUP_REMOVED lines=62> */
.L_x_44938:
[----:B------:R-:W-:Y:S05]  /*2f8e0*/  BSYNC.RECONVERGENT B1 ;  /* 0x0000000000017941 */ /* 0x000fea0003800200 */
.L_x_44937:
        /* <DEDUP_REMOVED lines=23> */
.L_x_44944:
        /* <DEDUP_REMOVED lines=12> */
.L_x_44946:
[----:B------:R-:W-:Y:S05]  /*2fb20*/  BSYNC.RECONVERGENT B2 ;  /* 0x0000000000027941 */ /* 0x000fea0003800200 */
.L_x_44945:
        /* <DEDUP_REMOVED lines=62> */
.L_x_44943:
[----:B------:R-:W-:Y:S05]  /*2ff10*/  BSYNC.RECONVERGENT B1 ;  /* 0x0000000000017941 */ /* 0x000fea0003800200 */
.L_x_44942:
        /* <DEDUP_REMOVED lines=23> */
.L_x_44949:
        /* <DEDUP_REMOVED lines=12> */
.L_x_44951:
[----:B------:R-:W-:Y:S05]  /*30150*/  BSYNC.RECONVERGENT B2 ;  /* 0x0000000000027941 */ /* 0x000fea0003800200 */
.L_x_44950:
        /* <DEDUP_REMOVED lines=62> */
.L_x_44948:
[----:B------:R-:W-:Y:S05]  /*30540*/  BSYNC.RECONVERGENT B1 ;  /* 0x0000000000017941 */ /* 0x000fea0003800200 */
.L_x_44947:
        /* <DEDUP_REMOVED lines=23> */
.L_x_44954:
        /* <DEDUP_REMOVED lines=12> */
.L_x_44956:
[----:B------:R-:W-:Y:S05]  /*30780*/  BSYNC.RECONVERGENT B2 ;  /* 0x0000000000027941 */ /* 0x000fea0003800200 */
.L_x_44955:
        /* <DEDUP_REMOVED lines=62> */
.L_x_44953:
[----:B------:R-:W-:Y:S05]  /*30b70*/  BSYNC.RECONVERGENT B1 ;  /* 0x0000000000017941 */ /* 0x000fea0003800200 */
.L_x_44952:
        /* <DEDUP_REMOVED lines=24> */
.L_x_44959:
        /* <DEDUP_REMOVED lines=12> */
.L_x_44961:
[----:B------:R-:W-:Y:S05]  /*30dc0*/  BSYNC.RECONVERGENT B2 ;  /* 0x0000000000027941 */ /* 0x000fea0003800200 */
.L_x_44960:
        /* <DEDUP_REMOVED lines=62> */
.L_x_44958:
[----:B------:R-:W-:Y:S05]  /*311b0*/  BSYNC.RECONVERGENT B1 ;  /* 0x0000000000017941 */ /* 0x000fea0003800200 */
.L_x_44957:
[----:B------:R-:W-:Y:S01]  /*311c0*/  I2FP.F32.U32 R9, R9 ;  /* 0x0000000900097245 */ /* 0x000fe20000201000 */
[----:B------:R-:W-:Y:S01]  /*311d0*/  HADD2.F32 R69, -RZ, R71.H0_H0 ;  /* 0x20000047ff457230 */ /* 0x000fe20000004100 */
[----:B------:R-:W-:Y:S01]  /*311e0*/  ISETP.NE.AND P6, PT, R68, 0x1, PT ;  /* 0x000000014400780c */ /* 0x000fe20003fc5270 */
[----:B------:R-:W-:Y:S01]  /*311f0*/  BSSY.RECONVERGENT B1, `(.L_x_44962) ;  /* 0x0000063000017945 */ /* 0x000fe20003800200 */
[----:B------:R-:W-:Y:S01]  /*31200*/  MOV R72, R6 ;  /* 0x0000000600487202 */ /* 0x000fe20000000f00 */
        /* <DEDUP_REMOVED lines=19> */
.L_x_44964:
        /* <DEDUP_REMOVED lines=15> */
.L_x_44966:
[----:B------:R-:W-:Y:S05]  /*31430*/  BSYNC.RECONVERGENT B2 ;  /* 0x0000000000027941 */ /* 0x000fea0003800200 */
.L_x_44965:
        /* <DEDUP_REMOVED lines=62> */
.L_x_44963:
[----:B------:R-:W-:Y:S05]  /*31820*/  BSYNC.RECONVERGENT B1 ;  /* 0x0000000000017941 */ /* 0x000fea0003800200 */
.L_x_44962:
        /* <DEDUP_REMOVED lines=15> */
.L_x_44926:
        /* <DEDUP_REMOVED lines=16> */
.L_x_44970:
        /* <DEDUP_REMOVED lines=12> */
.L_x_44972:
[----:B------:R-:W-:Y:S05]  /*31ae0*/  BSYNC.RECONVERGENT B2 ;  /* 0x0000000000027941 */ /* 0x000fea0003800200 */
.L_x_44971:
        /* <DEDUP_REMOVED lines=62> */
.L_x_44969:
[----:B------:R-:W-:Y:S05]  /*31ed0*/  BSYNC.RECONVERGENT B1 ;  /* 0x0000000000017941 */ /* 0x000fea0003800200 */
.L_x_44968:
        /* <DEDUP_REMOVED lines=11> */
[----:B-1----:R-:W-:-:S04]  /*31f90*/  FSETP.GTU.FTZ.AND P0, PT, R20, R157, PT ;  /* 0x0000009d1400720b */ /* 0x002fc80003f1c000 */
        /* <DEDUP_REMOVED lines=14> */
.L_x_44975:
        /* <DEDUP_REMOVED lines=12> */
.L_x_44977:
[----:B------:R-:W-:Y:S05]  /*32140*/  BSYNC.RECONVERGENT B2 ;  /* 0x0000000000027941 */ /* 0x000fea0003800200 */
.L_x_44976:
        /* <DEDUP_REMOVED lines=62> */
.L_x_44974:
[----:B------:R-:W-:Y:S05]  /*32530*/  BSYNC.RECONVERGENT B1 ;  /* 0x0000000000017941 */ /* 0x000fea0003800200 */
.L_x_44973:
        /* <DEDUP_REMOVED lines=21> */
.L_x_44980:
        /* <DEDUP_REMOVED lines=12> */
.L_x_44982:
[----:B------:R-:W-:Y:S05]  /*32750*/  BSYNC.RECONVERGENT B2 ;  /* 0x0000000000027941 */ /* 0x000fea0003800200 */
.L_x_44981:
        /* <DEDUP_REMOVED lines=62> */
.L_x_44979:
[----:B------:R-:W-:Y:S05]  /*32b40*/  BSYNC.RECONVERGENT B1 ;  /* 0x0000000000017941 */ /* 0x000fea0003800200 */
.L_x_44978:
        /* <DEDUP_REMOVED lines=21> */
.L_x_44985:
        /* <DEDUP_REMOVED lines=12> */
.L_x_44987:
[----:B------:R-:W-:Y:S05]  /*32d60*/  BSYNC.RECONVERGENT B2 ;  /* 0x0000000000027941 */ /* 0x000fea0003800200 */
.L_x_44986:
        /* <DEDUP_REMOVED lines=62> */
.L_x_44984:
[----:B------:R-:W-:Y:S05]  /*33150*/  BSYNC.RECONVERGENT B1 ;  /* 0x0000000000017941 */ /* 0x000fea0003800200 */
.L_x_44983:
        /* <DEDUP_REMOVED lines=21> */
.L_x_44990:
        /* <DEDUP_REMOVED lines=12> */
.L_x_44992:
[----:B------:R-:W-:Y:S05]  /*33370*/  BSYNC.RECONVERGENT B2 ;  /* 0x0000000000027941 */ /* 0x000fea0003800200 */
.L_x_44991:
        /* <DEDUP_REMOVED lines=62> */
.L_x_44989:
[----:B------:R-:W-:Y:S05]  /*33760*/  BSYNC.RECONVERGENT B1 ;  /* 0x0000000000017941 */ /* 0x000fea0003800200 */
.L_x_44988:
        /* <DEDUP_REMOVED lines=21> */
.L_x_44995:
        /* <DEDUP_REMOVED lines=12> */
.L_x_44997:
[----:B------:R-:W-:Y:S05]  /*33980*/  BSYNC.RECONVERGENT B2 ;  /* 0x0000000000027941 */ /* 0x000fea0003800200 */
.L_x_44996:
        /* <DEDUP_REMOVED lines=62> */
.L_x_44994:
[----:B------:R-:W-:Y:S05]  /*33d70*/  BSYNC.RECONVERGENT B1 ;  /* 0x0000000000017941 */ /* 0x000fea0003800200 */
.L_x_44993:
        /* <DEDUP_REMOVED lines=22> */
.L_x_45000:
        /* <DEDUP_REMOVED lines=12> */
.L_x_45002:
[----:B------:R-:W-:Y:S05]  /*33fa0*/  BSYNC.RECONVERGENT B2 ;  /* 0x0000000000027941 */ /* 0x000fea0003800200 */
.L_x_45001:
        /* <DEDUP_REMOVED lines=62> */
.L_x_44999:
[----:B------:R-:W-:Y:S05]  /*34390*/  BSYNC.RECONVERGENT B1 ;  /* 0x0000000000017941 */ /* 0x000fea0003800200 */
.L_x_44998:
        /* <DEDUP_REMOVED lines=22> */
.L_x_45005:
        /* <DEDUP_REMOVED lines=15> */
.L_x_45007:
[----:B------:R-:W-:Y:S05]  /*345f0*/  BSYNC.RECONVERGENT B2 ;  /* 0x0000000000027941 */ /* 0x000fea0003800200 */
.L_x_45006:
        /* <DEDUP_REMOVED lines=62> */
.L_x_45004:
[----:B------:R-:W-:Y:S05]  /*349e0*/  BSYNC.RECONVERGENT B1 ;  /* 0x0000000000017941 */ /* 0x000fea0003800200 */
.L_x_45003:
        /* <DEDUP_REMOVED lines=12> */
.L_x_44967:
        /* <DEDUP_REMOVED lines=21> */
.L_x_44925:
[----:B------:R-:W-:Y:S05]  /*34c00*/  BSYNC.RECONVERGENT B0 ;  /* 0x0000000000007941 */ /* 0x000fea0003800200 */
.L_x_44924:
        /* <DEDUP_REMOVED lines=30> */
.L_x_45013:
        /* <DEDUP_REMOVED lines=12> */
.L_x_45015:
[----:B------:R-:W-:Y:S05]  /*34eb0*/  BSYNC.RECONVERGENT B2 ;  /* 0x0000000000027941 */ /* 0x000fea0003800200 */
.L_x_45014:
        /* <DEDUP_REMOVED lines=61> */
.L_x_45012:
[----:B------:R-:W-:Y:S05]  /*35290*/  BSYNC.RECONVERGENT B1 ;  /* 0x0000000000017941 */ /* 0x000fea0003800200 */
.L_x_45011:
        /* <DEDUP_REMOVED lines=28> */
.L_x_45018:
        /* <DEDUP_REMOVED lines=12> */
.L_x_45020:
[----:B------:R-:W-:Y:S05]  /*35520*/  BSYNC.RECONVERGENT B2 ;  /* 0x0000000000027941 */ /* 0x000fea0003800200 */
.L_x_45019:
        /* <DEDUP_REMOVED lines=62> */
.L_x_45017:
[----:B------:R-:W-:Y:S05]  /*35910*/  BSYNC.RECONVERGENT B1 ;  /* 0x0000000000017941 */ /* 0x000fea0003800200 */
.L_x_45016:
        /* <DEDUP_REMOVED lines=23> */
.L_x_45023:
        /* <DEDUP_REMOVED lines=12> */
.L_x_45025:
[----:B------:R-:W-:Y:S05]  /*35b50*/  BSYNC.RECONVERGENT B2 ;  /* 0x0000000000027941 */ /* 0x000fea0003800200 */
.L_x_45024:
        /* <DEDUP_REMOVED lines=62> */
.L_x_45022:
[----:B------:R-:W-:Y:S05]  /*35f40*/  BSYNC.RECONVERGENT B1 ;  /* 0x0000000000017941 */ /* 0x000fea0003800200 */
.L_x_45021:
        /* <DEDUP_REMOVED lines=23> */
.L_x_45028:
        /* <DEDUP_REMOVED lines=12> */
.L_x_45030:
[----:B------:R-:W-:Y:S05]  /*36180*/  BSYNC.RECONVERGENT B2 ;  /* 0x0000000000027941 */ /* 0x000fea0003800200 */
.L_x_45029:
        /* <DEDUP_REMOVED lines=62> */
.L_x_45027:
[----:B------:R-:W-:Y:S05]  /*36570*/  BSYNC.RECONVERGENT B1 ;  /* 0x0000000000017941 */ /* 0x000fea0003800200 */
.L_x_45026:
        /* <DEDUP_REMOVED lines=23> */
.L_x_45033:
        /* <DEDUP_REMOVED lines=12> */
.L_x_45035:
[----:B------:R-:W-:Y:S05]  /*367b0*/  BSYNC.RECONVERGENT B2 ;  /* 0x0000000000027941 */ /* 0x000fea0003800200 */
.L_x_45034:
        /* <DEDUP_REMOVED lines=62> */
.L_x_45032:
[----:B------:R-:W-:Y:S05]  /*36ba0*/  BSYNC.RECONVERGENT B1 ;  /* 0x0000000000017941 */ /* 0x000fea0003800200 */
.L_x_45031:
[----:B------:R-:W-:Y:S01]  /*36bb0*/  I2FP.F32.U32 R9, R9 ;  /* 0x0000000900097245 */ /* 0x000fe20000201000 */
[----:B------:R-:W-:Y:S01]  /*36bc0*/  HADD2.F32 R69, -RZ, R70.H0_H0 ;  /* 0x20000046ff457230 */ /* 0x000fe20000004100 */
[----:B------:R-:W-:Y:S01]  /*36bd0*/  ISETP.NE.AND P4, PT, R68, 0x1, PT ;  /* 0x000000014400780c */ /* 0x000fe20003f85270 */
[----:B------:R-:W-:Y:S02]  /*36be0*/  BSSY.RECONVERGENT B1, `(.L_x_45036) ;  /* 0x000005f000017945 */ /* 0x000fe40003800200 */
        /* <DEDUP_REMOVED lines=19> */
.L_x_45038:
        /* <DEDUP_REMOVED lines=12> */
.L_x_45040:
[----:B------:R-:W-:Y:S05]  /*36de0*/  BSYNC.RECONVERGENT B2 ;  /* 0x0000000000027941 */ /* 0x000fea0003800200 */
.L_x_45039:
        /* <DEDUP_REMOVED lines=62> */
.L_x_45037:
[----:B------:R-:W-:Y:S05]  /*371d0*/  BSYNC.RECONVERGENT B1 ;  /* 0x0000000000017941 */ /* 0x000fea0003800200 */
.L_x_45036:
        /* <DEDUP_REMOVED lines=24> */
.L_x_45043:
        /* <DEDUP_REMOVED lines=12> */
.L_x_45045:
[----:B------:R-:W-:Y:S05]  /*37420*/  BSYNC.RECONVERGENT B2 ;  /* 0x0000000000027941 */ /* 0x000fea0003800200 */
.L_x_45044:
        /* <DEDUP_REMOVED lines=62> */
.L_x_45042:
[----:B------:R-:W-:Y:S05]  /*37810*/  BSYNC.RECONVERGENT B1 ;  /* 0x0000000000017941 */ /* 0x000fea0003800200 */
.L_x_45041:
        /* <DEDUP_REMOVED lines=24> */
.L_x_45048:
        /* <DEDUP_REMOVED lines=15> */
.L_x_45050:
[----:B------:R-:W-:Y:S05]  /*37a90*/  BSYNC.RECONVERGENT B2 ;  /* 0x0000000000027941 */ /* 0x000fea0003800200 */
.L_x_45049:
        /* <DEDUP_REMOVED lines=62> */
.L_x_45047:
[----:B------:R-:W-:Y:S05]  /*37e80*/  BSYNC.RECONVERGENT B1 ;  /* 0x0000000000017941 */ /* 0x000fea0003800200 */
.L_x_45046:
        /* <DEDUP_REMOVED lines=15> */
.L_x_45010:
        /* <DEDUP_REMOVED lines=16> */
.L_x_45054:
        /* <DEDUP_REMOVED lines=12> */
.L_x_45056:
[----:B------:R-:W-:Y:S05]  /*38140*/  BSYNC.RECONVERGENT B2 ;  /* 0x0000000000027941 */ /* 0x000fea0003800200 */
.L_x_45055:
        /* <DEDUP_REMOVED lines=62> */
.L_x_45053:
[----:B------:R-:W-:Y:S05]  /*38530*/  BSYNC.RECONVERGENT B1 ;  /* 0x0000000000017941 */ /* 0x000fea0003800200 */
.L_x_45052:
        /* <DEDUP_REMOVED lines=26> */
.L_x_45059:
        /* <DEDUP_REMOVED lines=12> */
.L_x_45061:
[----:B------:R-:W-:Y:S05]  /*387a0*/  BSYNC.RECONVERGENT B2 ;  /* 0x0000000000027941 */ /* 0x000fea0003800200 */
.L_x_45060:
        /* <DEDUP_REMOVED lines=62> */
.L_x_45058:
[----:B------:R-:W-:Y:S05]  /*38b90*/  BSYNC.RECONVERGENT B1 ;  /* 0x0000000000017941 */ /* 0x000fea0003800200 */
.L_x_45057:
        /* <DEDUP_REMOVED lines=21> */
.L_x_45064:
        /* <DEDUP_REMOVED lines=12> */
.L_x_45066:
[----:B------:R-:W-:Y:S05]  /*38db0*/  BSYNC.RECONVERGENT B2 ;  /* 0x0000000000027941 */ /* 0x000fea0003800200 */
.L_x_45065:
        /* <DEDUP_REMOVED lines=62> */
.L_x_45063:
[----:B------:R-:W-:Y:S05]  /*391a0*/  BSYNC.RECONVERGENT B1 ;  /* 0x0000000000017941 */ /* 0x000fea0003800200 */
.L_x_45062:
        /* <DEDUP_REMOVED lines=21> */
.L_x_45069:
        /* <DEDUP_REMOVED lines=12> */
.L_x_45071:
[----:B------:R-:W-:Y:S05]  /*393c0*/  BSYNC.RECONVERGENT B2 ;  /* 0x0000000000027941 */ /* 0x000fea0003800200 */
.L_x_45070:
        /* <DEDUP_REMOVED lines=62> */
.L_x_45068:
[----:B------:R-:W-:Y:S05]  /*397b0*/  BSYNC.RECONVERGENT B1 ;  /* 0x0000000000017941 */ /* 0x000fea0003800200 */
.L_x_45067:
        /* <DEDUP_REMOVED lines=21> */
.L_x_45074:
        /* <DEDUP_REMOVED lines=12> */
.L_x_45076:
[----:B------:R-:W-:Y:S05]  /*399d0*/  BSYNC.RECONVERGENT B2 ;  /* 0x0000000000027941 */ /* 0x000fea0003800200 */
.L_x_45075:
        /* <DEDUP_REMOVED lines=62> */
.L_x_45073:
[----:B------:R-:W-:Y:S05]  /*39dc0*/  BSYNC.RECONVERGENT B1 ;  /* 0x0000000000017941 */ /* 0x000fea0003800200 */
.L_x_45072:
        /* <DEDUP_REMOVED lines=22> */
.L_x_45079:
        /* <DEDUP_REMOVED lines=12> */
.L_x_45081:
[----:B------:R-:W-:Y:S05]  /*39ff0*/  BSYNC.RECONVERGENT B2 ;  /* 0x0000000000027941 */ /* 0x000fea0003800200 */
.L_x_45080:
        /* <DEDUP_REMOVED lines=62> */
.L_x_45078:
[----:B------:R-:W-:Y:S05]  /*3a3e0*/  BSYNC.RECONVERGENT B1 ;  /* 0x0000000000017941 */ /* 0x000fea0003800200 */
.L_x_45077:
        /* <DEDUP_REMOVED lines=22> */
.L_x_45084:
        /* <DEDUP_REMOVED lines=12> */
.L_x_45086:
[----:B------:R-:W-:Y:S05]  /*3a610*/  BSYNC.RECONVERGENT B2 ;  /* 0x0000000000027941 */ /* 0x000fea0003800200 */
.L_x_45085:
        /* <DEDUP_REMOVED lines=62> */
.L_x_45083:
[----:B------:R-:W-:Y:S05]  /*3aa00*/  BSYNC.RECONVERGENT B1 ;  /* 0x0000000000017941 */ /* 0x000fea0003800200 */
.L_x_45082:
        /* <DEDUP_REMOVED lines=22> */
.L_x_45089:
        /* <DEDUP_REMOVED lines=15> */
.L_x_45091:
[----:B------:R-:W-:Y:S05]  /*3ac60*/  BSYNC.RECONVERGENT B2 ;  /* 0x0000000000027941 */ /* 0x000fea0003800200 */
.L_x_45090:
        /* <DEDUP_REMOVED lines=62> */
.L_x_45088:
[----:B------:R-:W-:Y:S05]  /*3b050*/  BSYNC.RECONVERGENT B1 ;  /* 0x0000000000017941 */ /* 0x000fea0003800200 */
.L_x_45087:
        /* <DEDUP_REMOVED lines=12> */
.L_x_45051:
        /* <DEDUP_REMOVED lines=21> */
.L_x_45009:
[----:B------:R-:W-:Y:S05]  /*3b270*/  BSYNC.RECONVERGENT B0 ;  /* 0x0000000000007941 */ /* 0x000fea0003800200 */
.L_x_45008:
        /* <DEDUP_REMOVED lines=30> */
.L_x_45097:
        /* <DEDUP_REMOVED lines=12> */
.L_x_45099:
[----:B------:R-:W-:Y:S05]  /*3b520*/  BSYNC.RECONVERGENT B2 ;  /* 0x0000000000027941 */ /* 0x000fea0003800200 */
.L_x_45098:
        /* <DEDUP_REMOVED lines=61> */
.L_x_45096:
[----:B------:R-:W-:Y:S05]  /*3b900*/  BSYNC.RECONVERGENT B1 ;  /* 0x0000000000017941 */ /* 0x000fea0003800200 */
.L_x_45095:
        /* <DEDUP_REMOVED lines=28> */
.L_x_45102:
        /* <DEDUP_REMOVED lines=12> */
.L_x_45104:
[----:B------:R-:W-:Y:S05]  /*3bb90*/  BSYNC.RECONVERGENT B2 ;  /* 0x0000000000027941 */ /* 0x000fea0003800200 */
.L_x_45103:
        /* <DEDUP_REMOVED lines=62> */
.L_x_45101:
[----:B------:R-:W-:Y:S05]  /*3bf80*/  BSYNC.RECONVERGENT B1 ;  /* 0x0000000000017941 */ /* 0x000fea0003800200 */
.L_x_45100:
[----:B------:R-:W-:Y:S01]  /*3bf90*/  I2FP.F32.U32 R9, R9 ;  /* 0x0000000900097245 */ /* 0x000fe20000201000 */
[----:B------:R-:W-:Y:S01]  /*3bfa0*/  HADD2.F32 R41, -RZ, R72.H1_H1 ;  /* 0x30000048ff297230 */ /* 0x000fe20000004100 */
[----:B------:R-:W-:Y:S01]  /*3bfb0*/  ISETP.NE.AND P1, PT, R42, 0x1, PT ;  /* 0x000000012a00780c */ /* 0x000fe20003f25270 */
[----:B------:R-:W-:Y:S02]  /*3bfc0*/  BSSY.RECONVERGENT B1, `(.L_x_45105) ;  /* 0x000005f000017945 */ /* 0x000fe40003800200 */
[----:B------:R-:W-:-:S05]  /*3bfd0*/  FFMA.FTZ R9, R9, R157, 1.1641532182693481445e-10 ;  /* 0x2f00000009097423 */ /* 0x000fca000001009d */
[----:B------:R-:W-:Y:S01]  /*3bfe0*/  FSETP.GTU.FTZ.AND P0, PT, R9, R165, PT ;  /* 0x000000a50900720b */ /* 0x000fe20003f1c000 */
[----:B------:R-:W-:Y:S02]  /*3bff0*/  HADD2.F32 R9, -RZ, R68.H1_H1 ;  /* 0x30000044ff097230 */ /* 0x000fe40000004100 */
[----:B------:R-:W-:-:S03]  /*3c000*/  HFMA2 R68, -RZ, RZ, 0, 1.1920928955078125e-07 ;  /* 0x00000002ff447431 */ /* 0x000fc600000001ff */
        /* <DEDUP_REMOVED lines=15> */
.L_x_45107:
        /* <DEDUP_REMOVED lines=12> */
.L_x_45109:
[----:B------:R-:W-:Y:S05]  /*3c1c0*/  BSYNC.RECONVERGENT B2 ;  /* 0x0000000000027941 */ /* 0x000fea0003800200 */
.L_x_45108:
        /* <DEDUP_REMOVED lines=62> */
.L_x_45106:
[----:B------:R-:W-:Y:S05]  /*3c5b0*/  BSYNC.RECONVERGENT B1 ;  /* 0x0000000000017941 */ /* 0x000fea0003800200 */
.L_x_45105:
        /* <DEDUP_REMOVED lines=23> */
.L_x_45112:
        /* <DEDUP_REMOVED lines=12> */
.L_x_45114:
[----:B------:R-:W-:Y:S05]  /*3c7f0*/  BSYNC.RECONVERGENT B2 ;  /* 0x0000000000027941 */ /* 0x000fea0003800200 */
.L_x_45113:
        /* <DEDUP_REMOVED lines=62> */
.L_x_45111:
[----:B------:R-:W-:Y:S05]  /*3cbe0*/  BSYNC.RECONVERGENT B1 ;  /* 0x0000000000017941 */ /* 0x000fea0003800200 */
.L_x_45110:
        /* <DEDUP_REMOVED lines=24> */
.L_x_45117:
        /* <DEDUP_REMOVED lines=12> */
.L_x_45119:
[----:B------:R-:W-:Y:S05]  /*3ce30*/  BSYNC.RECONVERGENT B2 ;  /* 0x0000000000027941 */ /* 0x000fea0003800200 */
.L_x_45118:
        /* <DEDUP_REMOVED lines=62> */
.L_x_45116:
[----:B------:R-:W-:Y:S05]  /*3d220*/  BSYNC.RECONVERGENT B1 ;  /* 0x0000000000017941 */ /* 0x000fea0003800200 */
.L_x_45115:
        /* <DEDUP_REMOVED lines=24> */
.L_x_45122:
        /* <DEDUP_REMOVED lines=12> */
.L_x_45124:
[----:B------:R-:W-:Y:S05]  /*3d470*/  BSYNC.RECONVERGENT B2 ;  /* 0x0000000000027941 */ /* 0x000fea0003800200 */
.L_x_45123:
        /* <DEDUP_REMOVED lines=62> */
.L_x_45121:
[----:B------:R-:W-:Y:S05]  /*3d860*/  BSYNC.RECONVERGENT B1 ;  /* 0x0000000000017941 */ /* 0x000fea0003800200 */
.L_x_45120:
[----:B------:R-:W-:Y:S01]  /*3d870*/  I2FP.F32.U32 R9, R9 ;  /* 0x0000000900097245 */ /* 0x000fe20000201000 */
[----:B------:R-:W-:Y:S01]  /*3d880*/  BSSY.RECONVERGENT B1, `(.L_x_45125) ;  /* 0x0000062000017945 */ /* 0x000fe20003800200 */
[----:B------:R-:W-:Y:S01]  /*3d890*/  ISETP.NE.AND P5, PT, R73, 0x1, PT ;  /* 0x000000014900780c */ /* 0x000fe20003fa5270 */
[----:B------:R-:W-:Y:S02]  /*3d8a0*/  HFMA2 R72, -RZ, RZ, 0, 1.1920928955078125e-07 ;  /* 0x00000002ff487431 */ /* 0x000fe400000001ff */
[----:B------:R-:W-:-:S05]  /*3d8b0*/  FFMA.FTZ R9, R9, R157, 1.1641532182693481445e-10 ;  /* 0x2f00000009097423 */ /* 0x000fca000001009d */
[----:B------:R-:W-:Y:S01]  /*3d8c0*/  FSETP.GTU.FTZ.AND P4, PT, R9, R165, PT ;  /* 0x000000a50900720b */ /* 0x000fe20003f9c000 */
[----:B------:R-:W-:Y:S02]  /*3d8d0*/  HADD2.F32 R9, -RZ, R70.H1_H1 ;  /* 0x30000046ff097230 */ /* 0x000fe40000004100 */
[----:B------:R-:W-:-:S03]  /*3d8e0*/  HADD2.F32 R70, -RZ, R74.H1_H1 ;  /* 0x3000004aff467230 */ /* 0x000fc60000004100 */
        /* <DEDUP_REMOVED lines=16> */
.L_x_45127:
        /* <DEDUP_REMOVED lines=12> */
.L_x_45129:
[----:B------:R-:W-:Y:S05]  /*3dab0*/  BSYNC.RECONVERGENT B2 ;  /* 0x0000000000027941 */ /* 0x000fea0003800200 */
.L_x_45128:
        /* <DEDUP_REMOVED lines=62> */
.L_x_45126:
[----:B------:R-:W-:Y:S05]  /*3dea0*/  BSYNC.RECONVERGENT B1 ;  /* 0x0000000000017941 */ /* 0x000fea0003800200 */
.L_x_45125:
        /* <DEDUP_REMOVED lines=24> */
.L_x_45132:
        /* <DEDUP_REMOVED lines=15> */
.L_x_45134:
[----:B------:R-:W-:Y:S05]  /*3e120*/  BSYNC.RECONVERGENT B2 ;  /* 0x0000000000027941 */ /* 0x000fea0003800200 */
.L_x_45133:
        /* <DEDUP_REMOVED lines=62> */
.L_x_45131:
[----:B------:R-:W-:Y:S05]  /*3e510*/  BSYNC.RECONVERGENT B1 ;  /* 0x0000000000017941 */ /* 0x000fea0003800200 */
.L_x_45130:
        /* <DEDUP_REMOVED lines=15> */
.L_x_45094:
        /* <DEDUP_REMOVED lines=16> */
.L_x_45138:
        /* <DEDUP_REMOVED lines=12> */
.L_x_45140:
[----:B------:R-:W-:Y:S05]  /*3e7d0*/  BSYNC.RECONVERGENT B2 ;  /* 0x0000000000027941 */ /* 0x000fea0003800200 */
.L_x_45139:
        /* <DEDUP_REMOVED lines=62> */
.L_x_45137:
[----:B------:R-:W-:Y:S05]  /*3ebc0*/  BSYNC.RECONVERGENT B1 ;  /* 0x0000000000017941 */ /* 0x000fea0003800200 */
.L_x_45136:
        /* <DEDUP_REMOVED lines=26> */
.L_x_45143:
        /* <DEDUP_REMOVED lines=12> */
.L_x_45145:
[----:B------:R-:W-:Y:S05]  /*3ee30*/  BSYNC.RECONVERGENT B2 ;  /* 0x0000000000027941 */ /* 0x000fea0003800200 */
.L_x_45144:
        /* <DEDUP_REMOVED lines=62> */
.L_x_45142:
[----:B------:R-:W-:Y:S05]  /*3f220*/  BSYNC.RECONVERGENT B1 ;  /* 0x0000000000017941 */ /* 0x000fea0003800200 */
.L_x_45141:
[----:B------:R-:W-:Y:S01]  /*3f230*/  I2FP.F32.U32 R9, R9 ;  /* 0x0000000900097245 */ /* 0x000fe20000201000 */
[----:B------:R-:W-:Y:S01]  /*3f240*/  BSSY.RECONVERGENT B1, `(.L_x_45146) ;  /* 0x000005f000017945 */ /* 0x000fe20003800200 */
[----:B------:R-:W-:-:S03]  /*3f250*/  ISETP.NE.AND P1, PT, R42, 0x1, PT ;  /* 0x000000012a00780c */ /* 0x000fc60003f25270 */
[----:B------:R-:W-:-:S05]  /*3f260*/  FFMA.FTZ R9, R9, R109, 1.1641532182693481445e-10 ;  /* 0x2f00000009097423 */ /* 0x000fca000001006d */
[----:B------:R-:W-:Y:S01]  /*3f270*/  FSETP.GTU.FTZ.AND P0, PT, R9, R157, PT ;  /* 0x0000009d0900720b */ /* 0x000fe20003f1c000 */
[----:B------:R-:W-:Y:S02]  /*3f280*/  HADD2.F32 R9, -RZ, R68.H1_H1 ;  /* 0x30000044ff097230 */ /* 0x000fe40000004100 */
[----:B------:R-:W-:-:S03]  /*3f290*/  HFMA2 R68, -RZ, RZ, 0, 1.1920928955078125e-07 ;  /* 0x00000002ff447431 */ /* 0x000fc600000001ff */
        /* <DEDUP_REMOVED lines=14> */
.L_x_45148:
        /* <DEDUP_REMOVED lines=12> */
.L_x_45150:
[----:B------:R-:W-:Y:S05]  /*3f440*/  BSYNC.RECONVERGENT B2 ;  /* 0x0000000000027941 */ /* 0x000fea0003800200 */
.L_x_45149:
        /* <DEDUP_REMOVED lines=62> */
.L_x_45147:
[----:B------:R-:W-:Y:S05]  /*3f830*/  BSYNC.RECONVERGENT B1 ;  /* 0x0000000000017941 */ /* 0x000fea0003800200 */
.L_x_45146:
        /* <DEDUP_REMOVED lines=21> */
.L_x_45153:
        /* <DEDUP_REMOVED lines=12> */
.L_x_45155:
[----:B------:R-:W-:Y:S05]  /*3fa50*/  BSYNC.RECONVERGENT B2 ;  /* 0x0000000000027941 */ /* 0x000fea0003800200 */
.L_x_45154:
        /* <DEDUP_REMOVED lines=62> */
.L_x_45152:
[----:B------:R-:W-:Y:S05]  /*3fe40*/  BSYNC.RECONVERGENT B1 ;  /* 0x0000000000017941 */ /* 0x000fea0003800200 */
.L_x_45151:
        /* <DEDUP_REMOVED lines=22> */
.L_x_45158:
        /* <DEDUP_REMOVED lines=12> */
.L_x_45160:
[----:B------:R-:W-:Y:S05]  /*40070*/  BSYNC.RECONVERGENT B2 ;  /* 0x0000000000027941 */ /* 0x000fea0003800200 */
.L_x_45159:
        /* <DEDUP_REMOVED lines=62> */
.L_x_45157:
[----:B------:R-:W-:Y:S05]  /*40460*/  BSYNC.RECONVERGENT B1 ;  /* 0x0000000000017941 */ /* 0x000fea0003800200 */
.L_x_45156:
        /* <DEDUP_REMOVED lines=22> */
.L_x_45163:
        /* <DEDUP_REMOVED lines=12> */
.L_x_45165:
[----:B------:R-:W-:Y:S05]  /*40690*/  BSYNC.RECONVERGENT B2 ;  /* 0x0000000000027941 */ /* 0x000fea0003800200 */
.L_x_45164:
        /* <DEDUP_REMOVED lines=62> */
.L_x_45162:
[----:B------:R-:W-:Y:S05]  /*40a80*/  BSYNC.RECONVERGENT B1 ;  /* 0x0000000000017941 */ /* 0x000fea0003800200 */
.L_x_45161:
        /* <DEDUP_REMOVED lines=22> */
.L_x_45168:
        /* <DEDUP_REMOVED lines=12> */
.L_x_45170:
[----:B------:R-:W-:Y:S05]  /*40cb0*/  BSYNC.RECONVERGENT B2 ;  /* 0x0000000000027941 */ /* 0x000fea0003800200 */
.L_x_45169:
        /* <DEDUP_REMOVED lines=62> */
.L_x_45167:
[----:B------:R-:W-:Y:S05]  /*410a0*/  BSYNC.RECONVERGENT B1 ;  /* 0x0000000000017941 */ /* 0x000fea0003800200 */
.L_x_45166:
        /* <DEDUP_REMOVED lines=21> */
.L_x_45173:
        /* <DEDUP_REMOVED lines=15> */
.L_x_45175:
[----:B------:R-:W-:Y:S05]  /*412f0*/  BSYNC.RECONVERGENT B2 ;  /* 0x0000000000027941 */ /* 0x000fea0003800200 */
.L_x_45174:
        /* <DEDUP_REMOVED lines=62> */
.L_x_45172:
[----:B------:R-:W-:Y:S05]  /*416e0*/  BSYNC.RECONVERGENT B1 ;  /* 0x0000000000017941 */ /* 0x000fea0003800200 */
.L_x_45171:
[----:B------:R-:W-:Y:S01]  /*416f0*/  I2FP.F32.U32 R68, R72 ;  /* 0x0000004800447245 */ /* 0x000fe20000201000 */
[----:B------:R-:W-:Y:S01]  /*41700*/  HADD2.F32 R71, -RZ, R71.H1_H1 ;  /* 0x30000047ff477230 */ /* 0x000fe20000004100 */
[----:B------:R-:W-:Y:S02]  /*41710*/  F2FP.F16.F32.PACK_AB R70, R70, R75 ;  /* 0x0000004b4646723e */ /* 0x000fe400000000ff */
[----:B------:R-:W-:Y:S01]  /*41720*/  F2FP.F16.F32.PACK_AB R69, R74, R42 ;  /* 0x0000002a4a45723e */ /* 0x000fe200000000ff */
[----:B------:R-:W-:Y:S01]  /*41730*/  FFMA.FTZ R68, R68, R109, 1.1641532182693481445e-10 ;  /* 0x2f00000044447423 */ /* 0x000fe2000001006d */
[----:B------:R-:W-:-:S04]  /*41740*/  FMUL.FTZ R71, R71, R110 ;  /* 0x0000006e47477220 */ /* 0x000fc80000410000 */
[----:B------:R-:W-:Y:S01]  /*41750*/  FMUL.FTZ R71, R71, R108 ;  /* 0x0000006c47477220 */ /* 0x000fe20000410000 */
[----:B------:R-:W-:Y:S02]  /*41760*/  FSETP.GTU.FTZ.AND P6, PT, R68, R157, PT ;  /* 0x0000009d4400720b */ /* 0x000fe40003fdc000 */
[----:B------:R-:W-:Y:S02]  /*41770*/  F2FP.F16.F32.PACK_AB R68, R41, R22 ;  /* 0x000000162944723e */ /* 0x000fe400000000ff */
[----:B------:R-:W-:Y:S02]  /*41780*/  FSEL R108, R71, RZ, !P6 ;  /* 0x000000ff476c7208 */ /* 0x000fe40007000000 */
[----:B------:R-:W-:Y:S02]  /*41790*/  PLOP3.LUT P6, PT, P6, PT, PT, 0x8, 0x80 ;  /* 0x000000000080781c */ /* 0x000fe400037ce170 */
[----:B------:R-:W-:-:S11]  /*417a0*/  F2FP.F16.F32.PACK_AB R71, R108, R98 ;  /* 0x000000626c47723e */ /* 0x000fd600000000ff */
.L_x_45135:
        /* <DEDUP_REMOVED lines=20> */
.L_x_45093:
[----:B------:R-:W-:Y:S05]  /*418f0*/  BSYNC.RECONVERGENT B0 ;  /* 0x0000000000007941 */ /* 0x000fea0003800200 */
.L_x_45092:
        /* <DEDUP_REMOVED lines=288> */
.L_x_45209:
        /* <DEDUP_REMOVED lines=39> */
[----:B------:R-:W-:Y:S01]  /*42d70*/  F2FP.F16.F32.PACK_AB R68, R68, R69 ;  /* 0x000000454444723e */ /* 0x000fe200000000ff */
[----:B------:R-:W-:-:S04]  /*42d80*/  FADD.FTZ R69, R56, -R75 ;  /* 0x8000004b38457221 */ /* 0x000fc80000010000 */
[----:B------:R-:W-:Y:S01]  /*42d90*/  FMUL.FTZ R69, R74, R69 ;  /* 0x000000454a457220 */ /* 0x000fe20000410000 */
[----:B------:R-:W-:-:S03]  /*42da0*/  FFMA.FTZ R71, R71, R156, R124 ;  /* 0x0000009c47477223 */ /* 0x000fc6000001007c */
[----:B------:R-:W-:-:S05]  /*42db0*/  FFMA.FTZ R69, R69, R157, R123 ;  /* 0x0000009d45457223 */ /* 0x000fca000001007b */
[----:B------:R-:W-:Y:S01]  /*42dc0*/  F2FP.F16.F32.PACK_AB R69, R69, R70 ;  /* 0x000000464545723e */ /* 0x000fe200000000ff */
[----:B------:R-:W-:-:S04]  /*42dd0*/  FADD.FTZ R70, R96, -R75 ;  /* 0x8000004b60467221 */ /* 0x000fc80000010000 */
[----:B------:R-:W-:Y:S01]  /*42de0*/  FMUL.FTZ R70, R74, R70 ;  /* 0x000000464a467220 */ /* 0x000fe20000410000 */
[----:B------:R-:W-:-:S03]  /*42df0*/  FFMA.FTZ R72, R72, R73, R127 ;  /* 0x0000004948487223 */ /* 0x000fc6000001007f */
        /* <DEDUP_REMOVED lines=10> */
.L_x_45178:
[----:B------:R-:W-:Y:S05]  /*42ea0*/  BSYNC.RECONVERGENT B0 ;  /* 0x0000000000007941 */ /* 0x000fea0003800200 */
.L_x_45177:
        /* <DEDUP_REMOVED lines=18> */
[----:B------:R-:W-:Y:S01]  /*42fd0*/  F2FP.F16.F32.PACK_AB R68, R68, R69 ;  /* 0x000000454444723e */ /* 0x000fe200000000ff */
[----:B------:R-:W-:Y:S01]  /*42fe0*/  FADD.FTZ R69, R54, -R75 ;  /* 0x8000004b36457221 */ /* 0x000fe20000010000 */
[----:B------:R-:W-:-:S03]  /*42ff0*/  FMUL.FTZ R70, R74, R70 ;  /* 0x000000464a467220 */ /* 0x000fc60000410000 */
[----:B------:R-:W-:Y:S01]  /*43000*/  FMUL.FTZ R69, R74, R69 ;  /* 0x000000454a457220 */ /* 0x000fe20000410000 */
[----:B----4-:R-:W-:-:S03]  /*43010*/  FFMA.FTZ R70, R70, R156, R130 ;  /* 0x0000009c46467223 */ /* 0x010fc60000010082 */
        /* <DEDUP_REMOVED lines=17> */
[----:B0-----:R-:W-:-:S04]  /*43130*/  IMAD.WIDE.U32 R72, R5, 0x10, R72 ;  /* 0x0000001005487825 */ /* 0x001fc800078e0048 */
[----:B------:R-:W-:Y:S01]  /*43140*/  VIADD R5, R5, 0x20 ;  /* 0x0000002005057836 */ /* 0x000fe20000000000 */
[----:B------:R3:W-:Y:S06]  /*43150*/  STG.E.128 desc[UR6][R72.64], R68 ;  /* 0x0000004448007986 */ /* 0x0007ec000c101d06 */
.L_x_45180:
[----:B------:R-:W-:Y:S05]  /*43160*/  BSYNC.RECONVERGENT B0 ;  /* 0x0000000000007941 */ /* 0x000fea0003800200 */
.L_x_45179:
        /* <DEDUP_REMOVED lines=14> */
[----:B------:R-:W-:Y:S01]  /*43250*/  F2FP.F16.F32.PACK_AB R68, R68, R69 ;  /* 0x000000454444723e */ /* 0x000fe200000000ff */
        /* <DEDUP_REMOVED lines=8> */
[----:B------:R-:W-:Y:S01]  /*432e0*/  F2FP.F16.F32.PACK_AB R69, R69, R70 ;  /* 0x000000464545723e */ /* 0x000fe200000000ff */
[----:B------:R-:W-:Y:S01]  /*432f0*/  FADD.FTZ R70, R92, -R75 ;  /* 0x8000004b5c467221 */ /* 0x000fe20000010000 */
[----:B------:R-:W-:Y:S01]  /*43300*/  FMUL.FTZ R71, R74, R71 ;  /* 0x000000474a477220 */ /* 0x000fe20000410000 */
[----:B------:R-:W-:Y:S02]  /*43310*/  FFMA.FTZ R72, R72, R251, R143 ;  /* 0x000000fb48487223 */ /* 0x000fe4000001008f */
        /* <DEDUP_REMOVED lines=12> */
.L_x_45182:
[----:B------:R-:W-:Y:S05]  /*433e0*/  BSYNC.RECONVERGENT B0 ;  /* 0x0000000000007941 */ /* 0x000fea0003800200 */
.L_x_45181:
        /* <DEDUP_REMOVED lines=32> */
[----:B0-----:R-:W-:-:S04]  /*435f0*/  IMAD.WIDE.U32 R72, R5, 0x10, R72 ;  /* 0x0000001005487825 */ /* 0x001fc800078e0048 */
[----:B------:R-:W-:Y:S01]  /*43600*/  VIADD R5, R5, 0x20 ;  /* 0x0000002005057836 */ /* 0x000fe20000000000 */
[----:B------:R0:W-:Y:S06]  /*43610*/  STG.E.128 desc[UR6][R72.64], R68 ;  /* 0x0000004448007986 */ /* 0x0001ec000c101d06 */
.L_x_45184:
[----:B------:R-:W-:Y:S05]  /*43620*/  BSYNC.RECONVERGENT B0 ;  /* 0x0000000000007941 */ /* 0x000fea0003800200 */
.L_x_45183:
        /* <DEDUP_REMOVED lines=35> */
.L_x_45186:
[----:B------:R-:W-:Y:S05]  /*43860*/  BSYNC.RECONVERGENT B0 ;  /* 0x0000000000007941 */ /* 0x000fea0003800200 */
.L_x_45185:
        /* <DEDUP_REMOVED lines=35> */
.L_x_45188:
[----:B------:R-:W-:Y:S05]  /*43aa0*/  BSYNC.RECONVERGENT B0 ;  /* 0x0000000000007941 */ /* 0x000fea0003800200 */
.L_x_45187:
        /* <DEDUP_REMOVED lines=35> */
.L_x_45190:
[----:B------:R-:W-:Y:S05]  /*43ce0*/  BSYNC.RECONVERGENT B0 ;  /* 0x0000000000007941 */ /* 0x000fea0003800200 */
.L_x_45189:
        /* <DEDUP_REMOVED lines=35> */
.L_x_45192:
[----:B------:R-:W-:Y:S05]  /*43f20*/  BSYNC.RECONVERGENT B0 ;  /* 0x0000000000007941 */ /* 0x000fea0003800200 */
.L_x_45191:
        /* <DEDUP_REMOVED lines=35> */
.L_x_45194:
[----:B------:R-:W-:Y:S05]  /*44160*/  BSYNC.RECONVERGENT B0 ;  /* 0x0000000000007941 */ /* 0x000fea0003800200 */
.L_x_45193:
        /* <DEDUP_REMOVED lines=16> */
[----:B------:R-:W-:Y:S01]  /*44270*/  F2FP.F16.F32.PACK_AB R68, R68, R69 ;  /* 0x000000454444723e */ /* 0x000fe200000000ff */
[----:B------:R-:W-:-:S04]  /*44280*/  FADD.FTZ R69, R77, -R75 ;  /* 0x8000004b4d457221 */ /* 0x000fc80000010000 */
[----:B------:R-:W-:-:S04]  /*44290*/  FMUL.FTZ R69, R74, R69 ;  /* 0x000000454a457220 */ /* 0x000fc80000410000 */
[----:B------:R-:W-:-:S05]  /*442a0*/  FFMA.FTZ R69, R69, R119, R67 ;  /* 0x0000007745457223 */ /* 0x000fca0000010043 */
[----:B------:R-:W-:Y:S01]  /*442b0*/  F2FP.F16.F32.PACK_AB R69, R69, R70 ;  /* 0x000000464545723e */ /* 0x000fe200000000ff */
[----:B------:R-:W-:-:S04]  /*442c0*/  FADD.FTZ R70, R97, -R75 ;  /* 0x8000004b61467221 */ /* 0x000fc80000010000 */
[----:B------:R-:W-:Y:S01]  /*442d0*/  FMUL.FTZ R70, R74, R70 ;  /* 0x000000464a467220 */ /* 0x000fe20000410000 */
[----:B0-----:R-:W-:-:S04]  /*442e0*/  IMAD.WIDE.U32 R72, R5, 0x10, R72 ;  /* 0x0000001005487825 */ /* 0x001fc800078e0048 */
        /* <DEDUP_REMOVED lines=10> */
.L_x_45196:
[----:B------:R-:W-:Y:S05]  /*44390*/  BSYNC.RECONVERGENT B0 ;  /* 0x0000000000007941 */ /* 0x000fea0003800200 */
.L_x_45195:
[----:B01234-:R-:W0:Y:S02]  /*443a0*/  LDC.64 R68, c[0x0][0x380] ;  /* 0x0000e000ff447b82 */ /* 0x01fe240000000a00 */
[----:B0-----:R-:W-:-:S05]  /*443b0*/  IMAD R13, R68, 0x4, R13 ;  /* 0x00000004440d7824 */ /* 0x001fca00078e020d */
[----:B------:R-:W-:-:S13]  /*443c0*/  ISETP.GE.AND P0, PT, R13, R69, PT ;  /* 0x000000450d00720c */ /* 0x000fda0003f06270 */
[----:B------:R-:W-:Y:S05]  /*443d0*/  @!P0 BRA `(.L_x_45197) ;  /* 0xfffffbd000f88947 */ /* 0x000fea000383ffff */
[----:B------:R-:W-:Y:S05]  /*443e0*/  EXIT ;  /* 0x000000000000794d */ /* 0x000fea0003800000 */
.L_x_45176:
        /* <DEDUP_REMOVED lines=8> */
.L_x_45199:
[----:B------:R-:W-:Y:S05]  /*44470*/  BSYNC B0 ;  /* 0x0000000000007941 */ /* 0x000fea0003800000 */
.L_x_45198:
        /* <DEDUP_REMOVED lines=9> */
.L_x_45200:
[----:B------:R-:W-:Y:S02]  /*44510*/  IMAD.MOV.U32 R70, RZ, RZ, 0x4 ;  /* 0x00000004ff467424 */ /* 0x000fe400078e00ff */
[----:B------:R-:W-:Y:S01]  /*44520*/  FADD.FTZ R71, R71, R68 ;  /* 0x0000004447477221 */ /* 0x000fe20000010000 */
[----:B------:R-:W-:-:S04]  /*44530*/  MOV R68, 0xffffffff ;  /* 0xffffffff00447802 */ /* 0x000fc80000000f00 */
[----:B------:R-:W-:-:S07]  /*44540*/  MOV R73, R71 ;  /* 0x0000004700497202 */ /* 0x000fce0000000f00 */
[----:B------:R-:W-:Y:S05]  /*44550*/  WARPSYNC.COLLECTIVE R68, `(.L_x_45201) ;  /* 0x0000000044087348 */ /* 0x000fea0003c00000 */
[----:B------:R0:W1:Y:S02]  /*44560*/  SHFL.BFLY P6, R68, R73, R70, R69 ;  /* 0x0c00004649447389 */ /* 0x00006400000c0045 */
[----:B01----:R-:W-:Y:S05]  /*44570*/  ENDCOLLECTIVE ;  /* 0x000000000000791b */ /* 0x003fea0003800000 */
.L_x_45201:
[----:B------:R-:W-:Y:S02]  /*44580*/  HFMA2 R70, -RZ, RZ, 0, 4.76837158203125e-07 ;  /* 0x00000008ff467431 */ /* 0x000fe400000001ff */
[----:B------:R-:W-:Y:S01]  /*44590*/  FADD.FTZ R71, R71, R68 ;  /* 0x0000004447477221 */ /* 0x000fe20000010000 */
[----:B------:R-:W-:-:S03]  /*445a0*/  IMAD.MOV.U32 R68, RZ, RZ, -0x1 ;  /* 0xffffffffff447424 */ /* 0x000fc600078e00ff */
[----:B------:R-:W-:-:S07]  /*445b0*/  IMAD.MOV.U32 R73, RZ, RZ, R71 ;  /* 0x000000ffff497224 */ /* 0x000fce00078e0047 */
[----:B------:R-:W-:Y:S05]  /*445c0*/  WARPSYNC.COLLECTIVE R68, `(.L_x_45202) ;  /* 0x0000000044087348 */ /* 0x000fea0003c00000 */
[----:B------:R0:W1:Y:S02]  /*445d0*/  SHFL.BFLY P6, R68, R73, R70, R69 ;  /* 0x0c00004649447389 */ /* 0x00006400000c0045 */
[----:B01----:R-:W-:Y:S05]  /*445e0*/  ENDCOLLECTIVE ;  /* 0x000000000000791b */ /* 0x003fea0003800000 */
.L_x_45202:
[----:B------:R-:W-:Y:S02]  /*445f0*/  IMAD.MOV.U32 R70, RZ, RZ, 0x10 ;  /* 0x00000010ff467424 */ /* 0x000fe400078e00ff */
[----:B------:R-:W-:Y:S01]  /*44600*/  FADD.FTZ R71, R71, R68 ;  /* 0x0000004447477221 */ /* 0x000fe20000010000 */
[----:B------:R-:W-:-:S04]  /*44610*/  MOV R68, 0xffffffff ;  /* 0xffffffff00447802 */ /* 0x000fc80000000f00 */
[----:B------:R-:W-:-:S07]  /*44620*/  MOV R73, R71 ;  /* 0x0000004700497202 */ /* 0x000fce0000000f00 */
[----:B------:R-:W-:Y:S05]  /*44630*/  WARPSYNC.COLLECTIVE R68, `(.L_x_45203) ;  /* 0x0000000044087348 */ /* 0x000fea0003c00000 */
[----:B------:R0:W1:Y:S02]  /*44640*/  SHFL.BFLY P6, R68, R73, R70, R69 ;  /* 0x0c00004649447389 */ /* 0x00006400000c0045 */
[----:B01----:R-:W-:Y:S05]  /*44650*/  ENDCOLLECTIVE ;  /* 0x000000000000791b */ /* 0x003fea0003800000 */
.L_x_45203:
        /* <DEDUP_REMOVED lines=174> */
.L_x_45204:
[----:B------:R-:W-:Y:S02]  /*45140*/  HFMA2 R70, -RZ, RZ, 0, 1.1920928955078125e-07 ;  /* 0x00000002ff467431 */ /* 0x000fe400000001ff */
[----:B------:R-:W-:Y:S01]  /*45150*/  FADD.FTZ R72, R72, R68 ;  /* 0x0000004448487221 */ /* 0x000fe20000010000 */
[----:B------:R-:W-:-:S03]  /*45160*/  IMAD.MOV.U32 R68, RZ, RZ, -0x1 ;  /* 0xffffffffff447424 */ /* 0x000fc600078e00ff */
[----:B------:R-:W-:-:S07]  /*45170*/  IMAD.MOV.U32 R73, RZ, RZ, R72 ;  /* 0x000000ffff497224 */ /* 0x000fce00078e0048 */
[----:B------:R-:W-:Y:S05]  /*45180*/  WARPSYNC.COLLECTIVE R68, `(.L_x_45205) ;  /* 0x0000000044087348 */ /* 0x000fea0003c00000 */
[----:B------:R0:W1:Y:S02]  /*45190*/  SHFL.BFLY P6, R68, R73, R70, R69 ;  /* 0x0c00004649447389 */ /* 0x00006400000c0045 */
[----:B01----:R-:W-:Y:S05]  /*451a0*/  ENDCOLLECTIVE ;  /* 0x000000000000791b */ /* 0x003fea0003800000 */
.L_x_45205:
[----:B------:R-:W-:Y:S02]  /*451b0*/  IMAD.MOV.U32 R70, RZ, RZ, 0x4 ;  /* 0x00000004ff467424 */ /* 0x000fe400078e00ff */
[----:B------:R-:W-:Y:S01]  /*451c0*/  FADD.FTZ R72, R72, R68 ;  /* 0x0000004448487221 */ /* 0x000fe20000010000 */
[----:B------:R-:W-:-:S04]  /*451d0*/  MOV R68, 0xffffffff ;  /* 0xffffffff00447802 */ /* 0x000fc80000000f00 */
[----:B------:R-:W-:-:S07]  /*451e0*/  MOV R73, R72 ;  /* 0x0000004800497202 */ /* 0x000fce0000000f00 */
[----:B------:R-:W-:Y:S05]  /*451f0*/  WARPSYNC.COLLECTIVE R68, `(.L_x_45206) ;  /* 0x0000000044087348 */ /* 0x000fea0003c00000 */
[----:B------:R0:W1:Y:S02]  /*45200*/  SHFL.BFLY P6, R68, R73, R70, R69 ;  /* 0x0c00004649447389 */ /* 0x00006400000c0045 */
[----:B01----:R-:W-:Y:S05]  /*45210*/  ENDCOLLECTIVE ;  /* 0x000000000000791b */ /* 0x003fea0003800000 */
.L_x_45206:
[----:B------:R-:W-:Y:S02]  /*45220*/  HFMA2 R70, -RZ, RZ, 0, 4.76837158203125e-07 ;  /* 0x00000008ff467431 */ /* 0x000fe400000001ff */
[----:B------:R-:W-:Y:S01]  /*45230*/  FADD.FTZ R72, R72, R68 ;  /* 0x0000004448487221 */ /* 0x000fe20000010000 */
[----:B------:R-:W-:-:S03]  /*45240*/  IMAD.MOV.U32 R68, RZ, RZ, -0x1 ;  /* 0xffffffffff447424 */ /* 0x000fc600078e00ff */
[----:B------:R-:W-:-:S07]  /*45250*/  IMAD.MOV.U32 R73, RZ, RZ, R72 ;  /* 0x000000ffff497224 */ /* 0x000fce00078e0048 */
[----:B------:R-:W-:Y:S05]  /*45260*/  WARPSYNC.COLLECTIVE R68, `(.L_x_45207) ;  /* 0x0000000044087348 */ /* 0x000fea0003c00000 */
[----:B------:R0:W1:Y:S02]  /*45270*/  SHFL.BFLY P6, R68, R73, R70, R69 ;  /* 0x0c00004649447389 */ /* 0x00006400000c0045 */
[----:B01----:R-:W-:Y:S05]  /*45280*/  ENDCOLLECTIVE ;  /* 0x000000000000791b */ /* 0x003fea0003800000 */
.L_x_45207:
[----:B------:R-:W-:Y:S02]  /*45290*/  IMAD.MOV.U32 R70, RZ, RZ, 0x10 ;  /* 0x00000010ff467424 */ /* 0x000fe400078e00ff */
[----:B------:R-:W-:Y:S01]  /*452a0*/  FADD.FTZ R72, R72, R68 ;  /* 0x0000004448487221 */ /* 0x000fe20000010000 */
[----:B------:R-:W-:-:S04]  /*452b0*/  MOV R68, 0xffffffff ;  /* 0xffffffff00447802 */ /* 0x000fc80000000f00 */
[----:B------:R-:W-:-:S07]  /*452c0*/  MOV R73, R72 ;  /* 0x0000004800497202 */ /* 0x000fce0000000f00 */
[----:B------:R-:W-:Y:S05]  /*452d0*/  WARPSYNC.COLLECTIVE R68, `(.L_x_45208) ;  /* 0x0000000044087348 */ /* 0x000fea0003c00000 */
[----:B------:R0:W1:Y:S02]  /*452e0*/  SHFL.BFLY P6, R68, R73, R70, R69 ;  /* 0x0c00004649447389 */ /* 0x00006400000c0045 */
[----:B01----:R-:W-:Y:S05]  /*452f0*/  ENDCOLLECTIVE ;  /* 0x000000000000791b */ /* 0x003fea0003800000 */
.L_x_45208:
[----:B------:R-:W-:Y:S05]  /*45300*/  BRA `(.L_x_45209) ;  /* 0xffffffd400fc7947 */ /* 0x000fea000383ffff */
.L_x_45210:
        /* <DEDUP_REMOVED lines=15> */
.L_x_88504:


//--------------------- .text._ZN10layer_norm13ln_fwd_kernelINS_13Kernel_traitsIf6__halfS2_S2_fjLj2560ELj1ELj4ELj1ELj16ENS_18Kernel_traits_baseILj2560EfS2_S2_S2_fjLj128EEEEELb1ELb0ELb0ELb1EEEvNS_9FwdParamsE --------------------------
	.section	.text._ZN10layer_norm13ln_fwd_kernelINS_13Kernel_traitsIf6__halfS2_S2_fjLj2560ELj1ELj4ELj1ELj16ENS_18Kernel_traits_baseILj2560EfS2_S2_S2_fjLj128EEEEELb1ELb0ELb0ELb1EEEvNS_9FwdParamsE,"ax",@progbits
	.align	128
        .global         _ZN10layer_norm13ln_fwd_kernelINS_13Kernel_traitsIf6__halfS2_S2_fjLj2560ELj1ELj4ELj1ELj16ENS_18Kernel_traits_baseILj2560EfS2_S2_S2_fjLj128EEEEELb1ELb0ELb0ELb1EEEvNS_9FwdParamsE
        .type           _ZN10layer_norm13ln_fwd_kernelINS_13Kernel_traitsIf6__halfS2_S2_fjLj2560ELj1ELj4ELj1ELj16ENS_18Kernel_traits_baseILj2560EfS2_S2_S2_fjLj128EEEEELb1ELb0ELb0ELb1EEEvNS_9FwdParamsE,@function
        .size           _ZN10layer_norm13ln_fwd_kernelINS_13Kernel_traitsIf6__halfS2_S2_fjLj2560ELj1ELj4ELj1ELj16ENS_18Kernel_traits_baseILj2560EfS2_S2_S2_fjLj128EEEEELb1ELb0ELb0ELb1EEEvNS_9FwdParamsE,(.L_x_88505 - _ZN10layer_norm13ln_fwd_kernelINS_13Kernel_traitsIf6__halfS2_S2_fjLj2560ELj1ELj4ELj1ELj16ENS_18Kernel_traits_baseILj2560EfS2_S2_S2_fjLj128EEEEELb1ELb0ELb0ELb1EEEvNS_9FwdParamsE)
        .other          _ZN10layer_norm13ln_fwd_kernelINS_13Kernel_traitsIf6__halfS2_S2_fjLj2560ELj1ELj4ELj1ELj16ENS_18Kernel_traits_baseILj2560EfS2_S2_S2_fjLj128EEEEELb1ELb0ELb0ELb1EEEvNS_9FwdParamsE,@"STO_CUDA_ENTRY STV_DEFAULT"
_ZN10layer_norm13ln_fwd_kernelINS_13Kernel_traitsIf6__halfS2_S2_fjLj2560ELj1ELj4ELj1ELj16ENS_18Kernel_traits_baseILj2560EfS2_S2_S2_fjLj128EEEEELb1ELb0ELb0ELb1EEEvNS_9FwdParamsE:
.text._ZN10layer_norm13ln_fwd_kernelINS_13Kernel_traitsIf6__halfS2_S2_fjLj2560ELj1ELj4ELj1ELj16ENS_18Kernel_traits_baseILj2560EfS2_S2_S2_fjLj128EEEEELb1ELb0ELb0ELb1EEEvNS_9FwdParamsE:
        /* <DEDUP_REMOVED lines=116> */
.L_x_45211:
        /* <DEDUP_REMOVED lines=82> */
.L_x_45212:
        /* <DEDUP_REMOVED lines=75> */
.L_x_46033:
        /* <DEDUP_REMOVED lines=42> */
[----:B------:R-:W-:Y:S01]  /*13b0*/  IADD3 R45, PT, PT, R45, -0x695add53, RZ ;  /* 0x96a522ad2d2d7810 */ /* 0x000fe20007ffe0ff */
[----:B------:R-:W-:Y:S01]  /*13c0*/  VIADD R40, R40, 0x9e3779b9 ;  /* 0x9e3779b928287836 */ /* 0x000fe20000000000 */
[----:B------:R-:W-:Y:S01]  /*13d0*/  IADD3 R48, PT, PT, R48, -0x700cb87f, RZ ;  /* 0x8ff3478130307810 */ /* 0x000fe20007ffe0ff */
[----:B------:R-:W-:Y:S01]  /*13e0*/  VIADD R41, R41, 0xed9eba14 ;  /* 0xed9eba1429297836 */ /* 0x000fe20000000000 */
[----:B------:R-:W-:Y:S01]  /*13f0*/  IADD3 R51, PT, PT, R51, 0x3c6ef372, RZ ;  /* 0x3c6ef37233337810 */ /* 0x000fe20007ffe0ff */
[----:B------:R-:W-:Y:S01]  /*1400*/  VIADD R43, R43, 0x1715609d ;  /* 0x1715609d2b2b7836 */ /* 0x000fe20000000000 */
[----:B------:R-:W-:Y:S01]  /*1410*/  IADD3 R54, PT, PT, R54, -0x4ab325aa, RZ ;  /* 0xb54cda5636367810 */ /* 0x000fe20007ffe0ff */
        /* <DEDUP_REMOVED lines=10> */
[----:B---3--:R-:W-:Y:S01]  /*14c0*/  @P1 HADD2.F32 R38, -RZ, R12.H0_H0 ;  /* 0x2000000cff261230 */ /* 0x008fe20000004100 */
        /* <DEDUP_REMOVED lines=11> */
[----:B------:R-:W-:-:S05]  /*1580*/  VIADDMNMX.U32 R7, R127, 0xfffffffe, R16, PT ;  /* 0xfffffffe7f077846 */ /* 0x000fca0003800010 */
[----:B------:R-:W-:-:S04]  /*1590*/  IMAD.SHL.U32 R7, R7, 0x4, RZ ;  /* 0x0000000407077824 */ /* 0x000fc800078e00ff */
[----:B------:R-:W0:Y:S02]  /*15a0*/  LDC R16, c[0x2][R7] ;  /* 0x0080000007107b82 */ /* 0x000e240000000800 */
[----:B0-----:R-:W-:-:S04]  /*15b0*/  SHF.R.S32.HI R17, RZ, 0x1f, R16 ;  /* 0x0000001fff117819 */ /* 0x001fc80000011410 */
.L_x_88340:
[----:B------:R-:W-:Y:S05]  /*15c0*/  BRX R16 -0x15d0                                        (*"BRANCH_TARGETS .L_x_88341,.L_x_88342,.L_x_88343"*) ;  /* 0xffffffe8108c7949 */ /* 0x000fea000383ffff */
.L_x_88343:
[----:B------:R-:W-:Y:S01]  /*15d0*/  IADD3 R17, PT, PT, R127, 0x1, RZ ;  /* 0x000000017f117810 */ /* 0x000fe20007ffe0ff */
[----:B------:R-:W-:Y:S02]  /*15e0*/  IMAD.MOV.U32 R18, RZ, RZ, R122 ;  /* 0x000000ffff127224 */ /* 0x000fe400078e007a */
[----:B------:R-:W-:Y:S01]  /*15f0*/  IMAD.MOV.U32 R7, RZ, RZ, R126 ;  /* 0x000000ffff077224 */ /* 0x000fe200078e007e */
[----:B------:R-:W-:Y:S06]  /*1600*/  BRA `(.L_x_45215) ;  /* 0x0000000000ec7947 */ /* 0x000fec0003800000 */
.L_x_88341:
[----:B------:R-:W-:Y:S01]  /*1610*/  MOV R18, R122 ;  /* 0x0000007a00127202 */ /* 0x000fe20000000f00 */
[----:B------:R-:W-:Y:S02]  /*1620*/  IMAD.MOV.U32 R17, RZ, RZ, 0x3 ;  /* 0x00000003ff117424 */ /* 0x000fe400078e00ff */
[----:B------:R-:W-:Y:S01]  /*1630*/  IMAD.MOV.U32 R7, RZ, RZ, R125 ;  /* 0x000000ffff077224 */ /* 0x000fe200078e007d */
[----:B------:R-:W-:Y:S06]  /*1640*/  BRA `(.L_x_45215) ;  /* 0x0000000000dc7947 */ /* 0x000fec0003800000 */
.L_x_88342:
        /* <DEDUP_REMOVED lines=13> */
.L_x_45217:
[----:B------:R-:W-:Y:S05]  /*1720*/  BSYNC.RECONVERGENT B1 ;  /* 0x0000000000017941 */ /* 0x000fea0003800200 */
.L_x_45216:
        /* <DEDUP_REMOVED lines=41> */
.L_x_45215:
[----:B------:R-:W-:Y:S05]  /*19c0*/  BSYNC.RECONVERGENT B0 ;  /* 0x0000000000007941 */ /* 0x000fea0003800200 */
.L_x_45214:
        /* <DEDUP_REMOVED lines=8> */
[----:B------:R-:W-:Y:S01]  /*1a50*/  IMAD.MOV.U32 R21, RZ, RZ, 0x2 ;  /* 0x00000002ff157424 */ /* 0x000fe200078e00ff */
[----:B------:R-:W-:Y:S01]  /*1a60*/  MOV R19, R128 ;  /* 0x0000008000137202 */ /* 0x000fe20000000f00 */
[----:B------:R-:W-:Y:S01]  /*1a70*/  FMUL.FTZ R7, R7, R58 ;  /* 0x0000003a07077220 */ /* 0x000fe20000410000 */
[----:B------:R-:W-:Y:S01]  /*1a80*/  FSETP.GTU.FTZ.AND P0, PT, R16, R59, PT ;  /* 0x0000003b1000720b */ /* 0x000fe20003f1c000 */
[----:B------:R-:W-:-:S03]  /*1a90*/  HADD2.F32 R16, -RZ, R12.H0_H0 ;  /* 0x2000000cff107230 */ /* 0x000fc60000004100 */
[----:B------:R-:W-:Y:S02]  /*1aa0*/  FSEL R7, R7, RZ, !P0 ;  /* 0x000000ff07077208 */ /* 0x000fe40004000000 */
[----:B------:R-:W-:-:S03]  /*1ab0*/  PLOP3.LUT P0, PT, P0, PT, PT, 0x8, 0x80 ;  /* 0x000000000080781c */ /* 0x000fc6000070e170 */
        /* <DEDUP_REMOVED lines=12> */
.L_x_45220:
        /* <DEDUP_REMOVED lines=13> */
.L_x_45222:
[----:B------:R-:W-:Y:S05]  /*1c50*/  BSYNC.RECONVERGENT B1 ;  /* 0x0000000000017941 */ /* 0x000fea0003800200 */
.L_x_45221:
        /* <DEDUP_REMOVED lines=42> */
.L_x_45219:
[----:B------:R-:W-:Y:S05]  /*1f00*/  BSYNC.RECONVERGENT B0 ;  /* 0x0000000000007941 */ /* 0x000fea0003800200 */
.L_x_45218:
        /* <DEDUP_REMOVED lines=24> */
.L_x_45225:
        /* <DEDUP_REMOVED lines=13> */
.L_x_45227:
[----:B------:R-:W-:Y:S05]  /*2160*/  BSYNC.RECONVERGENT B1 ;  /* 0x0000000000017941 */ /* 0x000fea0003800200 */
.L_x_45226:
        /* <DEDUP_REMOVED lines=42> */
.L_x_45224:
[----:B------:R-:W-:Y:S05]  /*2410*/  BSYNC.RECONVERGENT B0 ;  /* 0x0000000000007941 */ /* 0x000fea0003800200 */
.L_x_45223:
        /* <DEDUP_REMOVED lines=24> */
.L_x_45230:
        /* <DEDUP_REMOVED lines=13> */
.L_x_45232:
[----:B------:R-:W-:Y:S05]  /*2670*/  BSYNC.RECONVERGENT B1 ;  /* 0x0000000000017941 */ /* 0x000fea0003800200 */
.L_x_45231:
        /* <DEDUP_REMOVED lines=42> */
.L_x_45229:
[----:B------:R-:W-:Y:S05]  /*2920*/  BSYNC.RECONVERGENT B0 ;  /* 0x0000000000007941 */ /* 0x000fea0003800200 */
.L_x_45228:
        /* <DEDUP_REMOVED lines=9> */
[----:B------:R-:W-:Y:S01]  /*29c0*/  HADD2.F32 R20, -RZ, R13.H1_H1 ;  /* 0x3000000dff147230 */ /* 0x000fe20000004100 */
[----:B------:R-:W-:Y:S02]  /*29d0*/  MOV R13, R128 ;  /* 0x00000080000d7202 */ /* 0x000fe40000000f00 */
        /* <DEDUP_REMOVED lines=13> */
.L_x_45235:
        /* <DEDUP_REMOVED lines=13> */
.L_x_45237:
[----:B------:R-:W-:Y:S05]  /*2b80*/  BSYNC.RECONVERGENT B1 ;  /* 0x0000000000017941 */ /* 0x000fea0003800200 */
.L_x_45236:
        /* <DEDUP_REMOVED lines=42> */
.L_x_45234:
[----:B------:R-:W-:Y:S05]  /*2e30*/  BSYNC.RECONVERGENT B0 ;  /* 0x0000000000007941 */ /* 0x000fea0003800200 */
.L_x_45233:
[----:B------:R-:W-:Y:S01]  /*2e40*/  I2FP.F32.U32 R20, R13 ;  /* 0x0000000d00147245 */ /* 0x000fe20000201000 */
[----:B------:R-:W-:Y:S01]  /*2e50*/  HADD2.F32 R13, -RZ, R10.H0_H0 ;  /* 0x2000000aff0d7230 */ /* 0x000fe20000004100 */
[----:B------:R-:W-:Y:S01]  /*2e60*/  ISETP.NE.AND P4, PT, R21, 0x1, PT ;  /* 0x000000011500780c */ /* 0x000fe20003f85270 */
[----:B------:R-:W-:Y:S01]  /*2e70*/  BSSY.RECONVERGENT B0, `(.L_x_45238) ;  /* 0x000004e000007945 */ /* 0x000fe20003800200 */
[----:B------:R-:W-:Y:S02]  /*2e80*/  IMAD.MOV.U32 R22, RZ, RZ, 0x2 ;  /* 0x00000002ff167424 */ /* 0x000fe400078e00ff */
        /* <DEDUP_REMOVED lines=19> */
.L_x_45240:
        /* <DEDUP_REMOVED lines=13> */
.L_x_45242:
[----:B------:R-:W-:Y:S05]  /*3090*/  BSYNC.RECONVERGENT B1 ;  /* 0x0000000000017941 */ /* 0x000fea0003800200 */
.L_x_45241:
        /* <DEDUP_REMOVED lines=43> */
.L_x_45239:
[----:B------:R-:W-:Y:S05]  /*3350*/  BSYNC.RECONVERGENT B0 ;  /* 0x0000000000007941 */ /* 0x000fea0003800200 */
.L_x_45238:
        /* <DEDUP_REMOVED lines=24> */
.L_x_45245:
        /* <DEDUP_REMOVED lines=13> */
.L_x_45247:
[----:B------:R-:W-:Y:S05]  /*35b0*/  BSYNC.RECONVERGENT B1 ;  /* 0x0000000000017941 */ /* 0x000fea0003800200 */
.L_x_45246:
        /* <DEDUP_REMOVED lines=43> */
.L_x_45244:
[----:B------:R-:W-:Y:S05]  /*3870*/  BSYNC.RECONVERGENT B0 ;  /* 0x0000000000007941 */ /* 0x000fea0003800200 */
.L_x_45243:
        /* <DEDUP_REMOVED lines=24> */
.L_x_45250:
        /* <DEDUP_REMOVED lines=15> */
.L_x_45252:
[----:B------:R-:W-:Y:S05]  /*3af0*/  BSYNC.RECONVERGENT B1 ;  /* 0x0000000000017941 */ /* 0x000fea0003800200 */
.L_x_45251:
        /* <DEDUP_REMOVED lines=43> */
.L_x_45249:
[----:B------:R-:W-:Y:S05]  /*3db0*/  BSYNC.RECONVERGENT B0 ;  /* 0x0000000000007941 */ /* 0x000fea0003800200 */
.L_x_45248:
        /* <DEDUP_REMOVED lines=15> */
.L_x_45213:
        /* <DEDUP_REMOVED lines=16> */
.L_x_45256:
        /* <DEDUP_REMOVED lines=13> */
.L_x_45258:
[----:B------:R-:W-:Y:S05]  /*4080*/  BSYNC.RECONVERGENT B1 ;  /* 0x0000000000017941 */ /* 0x000fea0003800200 */
.L_x_45257:
        /* <DEDUP_REMOVED lines=41> */
.L_x_45255:
[----:B------:R-:W-:Y:S05]  /*4320*/  BSYNC.RECONVERGENT B0 ;  /* 0x0000000000007941 */ /* 0x000fea0003800200 */
.L_x_45254:
[----:B------:R-:W-:Y:S01]  /*4330*/  I2FP.F32.U32 R12, R7 ;  /* 0x00000007000c7245 */ /* 0x000fe20000201000 */
[----:B-----5:R-:W-:Y:S01]  /*4340*/  HADD2.F32 R7, -RZ, R8.H0_H0 ;  /* 0x20000008ff077230 */ /* 0x020fe20000004100 */
[----:B------:R-:W-:Y:S01]  /*4350*/  ISETP.NE.AND P1, PT, R14, 0x1, PT ;  /* 0x000000010e00780c */ /* 0x000fe20003f25270 */
[----:B------:R-:W-:Y:S01]  /*4360*/  IMAD.U32 R59, RZ, RZ, UR15 ;  /* 0x0000000fff3b7e24 */ /* 0x000fe2000f8e00ff */
[----:B------:R-:W-:Y:S01]  /*4370*/  BSSY.RECONVERGENT B0, `(.L_x_45259) ;  /* 0x000004d000007945 */ /* 0x000fe20003800200 */
[----:B------:R-:W-:Y:S01]  /*4380*/  FFMA.FTZ R12, R12, R39, 1.1641532182693481445e-10 ;  /* 0x2f0000000c0c7423 */ /* 0x000fe20000010027 */
[----:B------:R-:W-:Y:S02]  /*4390*/  IMAD.U32 R58, RZ, RZ, UR16 ;  /* 0x00000010ff3a7e24 */ /* 0x000fe4000f8e00ff */
[----:B------:R-:W-:Y:S01]  /*43a0*/  FMUL.FTZ R7, R7, R38 ;  /* 0x0000002607077220 */ /* 0x000fe20000410000 */
[----:B------:R-:W-:Y:S02]  /*43b0*/  HFMA2 R15, -RZ, RZ, 0, 1.1920928955078125e-07 ;  /* 0x00000002ff0f7431 */ /* 0x000fe400000001ff */
[----:B------:R-:W-:Y:S01]  /*43c0*/  IMAD.MOV.U32 R13, RZ, RZ, R128 ;  /* 0x000000ffff0d7224 */ /* 0x000fe200078e0080 */
[----:B------:R-:W-:Y:S01]  /*43d0*/  FSETP.GTU.FTZ.AND P0, PT, R12, R59, PT ;  /* 0x0000003b0c00720b */ /* 0x000fe20003f1c000 */
[----:B------:R-:W-:-:S03]  /*43e0*/  FMUL.FTZ R7, R7, R58 ;  /* 0x0000003a07077220 */ /* 0x000fc60000410000 */
        /* <DEDUP_REMOVED lines=13> */
.L_x_45261:
        /* <DEDUP_REMOVED lines=13> */
.L_x_45263:
[----:B------:R-:W-:Y:S05]  /*4590*/  BSYNC.RECONVERGENT B1 ;  /* 0x0000000000017941 */ /* 0x000fea0003800200 */
.L_x_45262:
        /* <DEDUP_REMOVED lines=42> */
.L_x_45260:
[----:B------:R-:W-:Y:S05]  /*4840*/  BSYNC.RECONVERGENT B0 ;  /* 0x0000000000007941 */ /* 0x000fea0003800200 */
.L_x_45259:
        /* <DEDUP_REMOVED lines=22> */
.L_x_45266:
        /* <DEDUP_REMOVED lines=13> */
.L_x_45268:
[----:B------:R-:W-:Y:S05]  /*4a80*/  BSYNC.RECONVERGENT B1 ;  /* 0x0000000000017941 */ /* 0x000fea0003800200 */
.L_x_45267:
        /* <DEDUP_REMOVED lines=42> */
.L_x_45265:
[----:B------:R-:W-:Y:S05]  /*4d30*/  BSYNC.RECONVERGENT B0 ;  /* 0x0000000000007941 */ /* 0x000fea0003800200 */
.L_x_45264:
        /* <DEDUP_REMOVED lines=22> */
.L_x_45271:
        /* <DEDUP_REMOVED lines=13> */
.L_x_45273:
[----:B------:R-:W-:Y:S05]  /*4f70*/  BSYNC.RECONVERGENT B1 ;  /* 0x0000000000017941 */ /* 0x000fea0003800200 */
.L_x_45272:
        /* <DEDUP_REMOVED lines=42> */
.L_x_45270:
[----:B------:R-:W-:Y:S05]  /*5220*/  BSYNC.RECONVERGENT B0 ;  /* 0x0000000000007941 */ /* 0x000fea0003800200 */
.L_x_45269:
[----:B------:R-:W-:Y:S01]  /*5230*/  I2FP.F32.U32 R14, R15 ;  /* 0x0000000f000e7245 */ /* 0x000fe20000201000 */
[----:B------:R-:W-:Y:S01]  /*5240*/  HADD2.F32 R9, -RZ, R9.H1_H1 ;  /* 0x30000009ff097230 */ /* 0x000fe20000004100 */
        /* <DEDUP_REMOVED lines=20> */
.L_x_45276:
        /* <DEDUP_REMOVED lines=13> */
.L_x_45278:
[----:B------:R-:W-:Y:S05]  /*5460*/  BSYNC.RECONVERGENT B1 ;  /* 0x0000000000017941 */ /* 0x000fea0003800200 */
.L_x_45277:
        /* <DEDUP_REMOVED lines=42> */
.L_x_45275:
[----:B------:R-:W-:Y:S05]  /*5710*/  BSYNC.RECONVERGENT B0 ;  /* 0x0000000000007941 */ /* 0x000fea0003800200 */
.L_x_45274:
        /* <DEDUP_REMOVED lines=22> */
.L_x_45281:
        /* <DEDUP_REMOVED lines=13> */
.L_x_45283:
[----:B------:R-:W-:Y:S05]  /*5950*/  BSYNC.RECONVERGENT B1 ;  /* 0x0000000000017941 */ /* 0x000fea0003800200 */
.L_x_45282:
        /* <DEDUP_REMOVED lines=43> */
.L_x_45280:
[----:B------:R-:W-:Y:S05]  /*5c10*/  BSYNC.RECONVERGENT B0 ;  /* 0x0000000000007941 */ /* 0x000fea0003800200 */
.L_x_45279:
        /* <DEDUP_REMOVED lines=22> */
.L_x_45286:
        /* <DEDUP_REMOVED lines=13> */
.L_x_45288:
[----:B------:R-:W-:Y:S05]  /*5e50*/  BSYNC.RECONVERGENT B1 ;  /* 0x0000000000017941 */ /* 0x000fea0003800200 */
.L_x_45287:
        /* <DEDUP_REMOVED lines=43> */
.L_x_45285:
[----:B------:R-:W-:Y:S05]  /*6110*/  BSYNC.RECONVERGENT B0 ;  /* 0x0000000000007941 */ /* 0x000fea0003800200 */
.L_x_45284:
        /* <DEDUP_REMOVED lines=22> */
.L_x_45291:
        /* <DEDUP_REMOVED lines=15> */
.L_x_45293:
[----:B------:R-:W-:Y:S05]  /*6370*/  BSYNC.RECONVERGENT B1 ;  /* 0x0000000000017941 */ /* 0x000fea0003800200 */
.L_x_45292:
        /* <DEDUP_REMOVED lines=43> */
.L_x_45290:
[----:B------:R-:W-:Y:S05]  /*6630*/  BSYNC.RECONVERGENT B0 ;  /* 0x0000000000007941 */ /* 0x000fea0003800200 */
.L_x_45289:
        /* <DEDUP_REMOVED lines=12> */
.L_x_45253:
        /* <DEDUP_REMOVED lines=15> */
[----:B0-----:R-:W-:Y:S01]  /*67f0*/  IMAD.WIDE.U32 R14, R27, 0x10, R154 ;  /* 0x000000101b0e7825 */ /* 0x001fe200078e009a */
[----:B------:R-:W-:-:S02]  /*6800*/  LOP3.LUT R12, R12, R17, RZ, 0xfc, !PT ;  /* 0x000000110c0c7212 */ /* 0x000fc400078efcff */
        /* <DEDUP_REMOVED lines=26> */
.L_x_45297:
        /* <DEDUP_REMOVED lines=13> */
.L_x_45299:
[----:B------:R-:W-:Y:S05]  /*6a80*/  BSYNC.RECONVERGENT B1 ;  /* 0x0000000000017941 */ /* 0x000fea0003800200 */
.L_x_45298:
        /* <DEDUP_REMOVED lines=42> */
.L_x_45296:
[----:B------:R-:W-:Y:S05]  /*6d30*/  BSYNC.RECONVERGENT B0 ;  /* 0x0000000000007941 */ /* 0x000fea0003800200 */
.L_x_45295:
[----:B------:R-:W-:Y:S01]  /*6d40*/  I2FP.F32.U32 R18, R17 ;  /* 0x0000001100127245 */ /* 0x000fe20000201000 */
[----:B-----5:R-:W-:Y:S01]  /*6d50*/  HADD2.F32 R17, -RZ, R8.H0_H0 ;  /* 0x20000008ff117230 */ /* 0x020fe20000004100 */
        /* <DEDUP_REMOVED lines=23> */
.L_x_45302:
        /* <DEDUP_REMOVED lines=13> */
.L_x_45304:
[----:B------:R-:W-:Y:S05]  /*6fa0*/  BSYNC.RECONVERGENT B1 ;  /* 0x0000000000017941 */ /* 0x000fea0003800200 */
.L_x_45303:
        /* <DEDUP_REMOVED lines=43> */
.L_x_45301:
[----:B------:R-:W-:Y:S05]  /*7260*/  BSYNC.RECONVERGENT B0 ;  /* 0x0000000000007941 */ /* 0x000fea0003800200 */
.L_x_45300:
        /* <DEDUP_REMOVED lines=24> */
.L_x_45307:
        /* <DEDUP_REMOVED lines=13> */
.L_x_45309:
[----:B------:R-:W-:Y:S05]  /*74c0*/  BSYNC.RECONVERGENT B1 ;  /* 0x0000000000017941 */ /* 0x000fea0003800200 */
.L_x_45308:
        /* <DEDUP_REMOVED lines=43> */
.L_x_45306:
[----:B------:R-:W-:Y:S05]  /*7780*/  BSYNC.RECONVERGENT B0 ;  /* 0x0000000000007941 */ /* 0x000fea0003800200 */
.L_x_45305:
        /* <DEDUP_REMOVED lines=24> */
.L_x_45312:
        /* <DEDUP_REMOVED lines=13> */
.L_x_45314:
[----:B------:R-:W-:Y:S05]  /*79e0*/  BSYNC.RECONVERGENT B1 ;  /* 0x0000000000017941 */ /* 0x000fea0003800200 */
.L_x_45313:
        /* <DEDUP_REMOVED lines=43> */
.L_x_45311:
[----:B------:R-:W-:Y:S05]  /*7ca0*/  BSYNC.RECONVERGENT B0 ;  /* 0x0000000000007941 */ /* 0x000fea0003800200 */
.L_x_45310:
        /* <DEDUP_REMOVED lines=9> */
[----:B------:R-:W-:Y:S02]  /*7d40*/  HADD2.F32 R22, -RZ, R13.H1_H1 ;  /* 0x3000000dff167230 */ /* 0x000fe40000004100 */
        /* <DEDUP_REMOVED lines=14> */
.L_x_45317:
        /* <DEDUP_REMOVED lines=13> */
.L_x_45319:
[----:B------:R-:W-:Y:S05]  /*7f00*/  BSYNC.RECONVERGENT B1 ;  /* 0x0000000000017941 */ /* 0x000fea0003800200 */
.L_x_45318:
        /* <DEDUP_REMOVED lines=43> */
.L_x_45316:
[----:B------:R-:W-:Y:S05]  /*81c0*/  BSYNC.RECONVERGENT B0 ;  /* 0x0000000000007941 */ /* 0x000fea0003800200 */
.L_x_45315:
        /* <DEDUP_REMOVED lines=24> */
.L_x_45322:
        /* <DEDUP_REMOVED lines=13> */
.L_x_45324:
[----:B------:R-:W-:Y:S05]  /*8420*/  BSYNC.RECONVERGENT B1 ;  /* 0x0000000000017941 */ /* 0x000fea0003800200 */
.L_x_45323:
        /* <DEDUP_REMOVED lines=43> */
.L_x_45321:
[----:B------:R-:W-:Y:S05]  /*86e0*/  BSYNC.RECONVERGENT B0 ;  /* 0x0000000000007941 */ /* 0x000fea0003800200 */
.L_x_45320:
        /* <DEDUP_REMOVED lines=24> */
.L_x_45327:
        /* <DEDUP_REMOVED lines=13> */
.L_x_45329:
[----:B------:R-:W-:Y:S05]  /*8940*/  BSYNC.RECONVERGENT B1 ;  /* 0x0000000000017941 */ /* 0x000fea0003800200 */
.L_x_45328:
        /* <DEDUP_REMOVED lines=43> */
.L_x_45326:
[----:B------:R-:W-:Y:S05]  /*8c00*/  BSYNC.RECONVERGENT B0 ;  /* 0x0000000000007941 */ /* 0x000fea0003800200 */
.L_x_45325:
        /* <DEDUP_REMOVED lines=24> */
.L_x_45332:
        /* <DEDUP_REMOVED lines=15> */
.L_x_45334:
[----:B------:R-:W-:Y:S05]  /*8e80*/  BSYNC.RECONVERGENT B1 ;  /* 0x0000000000017941 */ /* 0x000fea0003800200 */
.L_x_45333:
        /* <DEDUP_REMOVED lines=43> */
.L_x_45331:
[----:B------:R-:W-:Y:S05]  /*9140*/  BSYNC.RECONVERGENT B0 ;  /* 0x0000000000007941 */ /* 0x000fea0003800200 */
.L_x_45330:
[----:B------:R-:W-:Y:S01]  /*9150*/  I2FP.F32.U32 R14, R14 ;  /* 0x0000000e000e7245 */ /* 0x000fe20000201000 */
[----:B------:R-:W-:Y:S02]  /*9160*/  HADD2.F32 R11, -RZ, R11.H1_H1 ;  /* 0x3000000bff0b7230 */ /* 0x000fe40000004100 */
[----:B------:R-:W-:Y:S02]  /*9170*/  HADD2.F32 R64, -RZ, R15.H1_H1 ;  /* 0x3000000fff407230 */ /* 0x000fe40000004100 */
[----:B------:R-:W-:Y:S01]  /*9180*/  FFMA.FTZ R14, R14, R39, 1.1641532182693481445e-10 ;  /* 0x2f0000000e0e7423 */ /* 0x000fe20000010027 */
[----:B------:R-:W-:-:S04]  /*9190*/  FMUL.FTZ R11, R11, R38 ;  /* 0x000000260b0b7220 */ /* 0x000fc80000410000 */
[----:B------:R-:W-:Y:S01]  /*91a0*/  FMUL.FTZ R11, R11, R58 ;  /* 0x0000003a0b0b7220 */ /* 0x000fe20000410000 */
[----:B------:R-:W-:Y:S02]  /*91b0*/  FSETP.GTU.FTZ.AND P6, PT, R14, R59, PT ;  /* 0x0000003b0e00720b */ /* 0x000fe40003fdc000 */
[----:B------:R-:W-:Y:S02]  /*91c0*/  F2FP.F16.F32.PACK_AB R14, R10, R13 ;  /* 0x0000000d0a0e723e */ /* 0x000fe400000000ff */
[----:B------:R-:W-:Y:S02]  /*91d0*/  FSEL R11, R11, RZ, !P6 ;  /* 0x000000ff0b0b7208 */ /* 0x000fe40007000000 */
[----:B------:R-:W-:Y:S02]  /*91e0*/  F2FP.F16.F32.PACK_AB R13, R9, R12 ;  /* 0x0000000c090d723e */ /* 0x000fe400000000ff */
[----:B------:R-:W-:Y:S01]  /*91f0*/  PLOP3.LUT P6, PT, P6, PT, PT, 0x8, 0x80 ;  /* 0x000000000080781c */ /* 0x000fe200037ce170 */
[----:B------:R-:W-:Y:S01]  /*9200*/  FADD.FTZ R29, R11, R64 ;  /* 0x000000400b1d7221 */ /* 0x000fe20000010000 */
[----:B------:R-:W-:-:S04]  /*9210*/  F2FP.F16.F32.PACK_AB R12, R8, R18 ;  /* 0x00000012080c723e */ /* 0x000fc800000000ff */
[----:B------:R-:W-:Y:S01]  /*9220*/  F2FP.F16.F32.PACK_AB R15, R29, R25 ;  /* 0x000000191d0f723e */ /* 0x000fe200000000ff */
[----:B------:R-:W-:Y:S06]  /*9230*/  BRA `(.L_x_45335) ;  /* 0x00000028001c7947 */ /* 0x000fec0003800000 */
.L_x_45294:
        /* <DEDUP_REMOVED lines=16> */
.L_x_45338:
        /* <DEDUP_REMOVED lines=13> */
.L_x_45340:
[----:B------:R-:W-:Y:S05]  /*9410*/  BSYNC.RECONVERGENT B1 ;  /* 0x0000000000017941 */ /* 0x000fea0003800200 */
.L_x_45339:
        /* <DEDUP_REMOVED lines=40> */
[----:B------:R-:W-:-:S07]  /*96a0*/  IMAD.MOV.U32 R12, RZ, RZ, R18 ;  /* 0x000000ffff0c7224 */ /* 0x000fce00078e0012 */
.L_x_45337:
[----:B------:R-:W-:Y:S05]  /*96b0*/  BSYNC.RECONVERGENT B0 ;  /* 0x0000000000007941 */ /* 0x000fea0003800200 */
.L_x_45336:
        /* <DEDUP_REMOVED lines=8> */
[----:B------:R-:W-:Y:S01]  /*9740*/  FMUL.FTZ R12, R13, R58 ;  /* 0x0000003a0d0c7220 */ /* 0x000fe20000410000 */
[----:B------:R-:W-:Y:S02]  /*9750*/  IMAD.MOV.U32 R13, RZ, RZ, R128 ;  /* 0x000000ffff0d7224 */ /* 0x000fe400078e0080 */
        /* <DEDUP_REMOVED lines=13> */
.L_x_45343:
        /* <DEDUP_REMOVED lines=13> */
.L_x_45345:
[----:B------:R-:W-:Y:S05]  /*9900*/  BSYNC.RECONVERGENT B1 ;  /* 0x0000000000017941 */ /* 0x000fea0003800200 */
.L_x_45344:
        /* <DEDUP_REMOVED lines=43> */
.L_x_45342:
[----:B------:R-:W-:Y:S05]  /*9bc0*/  BSYNC.RECONVERGENT B0 ;  /* 0x0000000000007941 */ /* 0x000fea0003800200 */
.L_x_45341:
        /* <DEDUP_REMOVED lines=22> */
.L_x_45348:
        /* <DEDUP_REMOVED lines=13> */
.L_x_45350:
[----:B------:R-:W-:Y:S05]  /*9e00*/  BSYNC.RECONVERGENT B1 ;  /* 0x0000000000017941 */ /* 0x000fea0003800200 */
.L_x_45349:
        /* <DEDUP_REMOVED lines=43> */
.L_x_45347:
[----:B------:R-:W-:Y:S05]  /*a0c0*/  BSYNC.RECONVERGENT B0 ;  /* 0x0000000000007941 */ /* 0x000fea0003800200 */
.L_x_45346:
        /* <DEDUP_REMOVED lines=22> */
.L_x_45353:
        /* <DEDUP_REMOVED lines=13> */
.L_x_45355:
[----:B------:R-:W-:Y:S05]  /*a300*/  BSYNC.RECONVERGENT B1 ;  /* 0x0000000000017941 */ /* 0x000fea0003800200 */
.L_x_45354:
        /* <DEDUP_REMOVED lines=43> */
.L_x_45352:
[----:B------:R-:W-:Y:S05]  /*a5c0*/  BSYNC.RECONVERGENT B0 ;  /* 0x0000000000007941 */ /* 0x000fea0003800200 */
.L_x_45351:
        /* <DEDUP_REMOVED lines=22> */
.L_x_45358:
        /* <DEDUP_REMOVED lines=13> */
.L_x_45360:
[----:B------:R-:W-:Y:S05]  /*a800*/  BSYNC.RECONVERGENT B1 ;  /* 0x0000000000017941 */ /* 0x000fea0003800200 */
.L_x_45359:
        /* <DEDUP_REMOVED lines=43> */
.L_x_45357:
[----:B------:R-:W-:Y:S05]  /*aac0*/  BSYNC.RECONVERGENT B0 ;  /* 0x0000000000007941 */ /* 0x000fea0003800200 */
.L_x_45356:
        /* <DEDUP_REMOVED lines=22> */
.L_x_45363:
        /* <DEDUP_REMOVED lines=13> */
.L_x_45365:
[----:B------:R-:W-:Y:S05]  /*ad00*/  BSYNC.RECONVERGENT B1 ;  /* 0x0000000000017941 */ /* 0x000fea0003800200 */
.L_x_45364:
        /* <DEDUP_REMOVED lines=43> */
.L_x_45362:
[----:B------:R-:W-:Y:S05]  /*afc0*/  BSYNC.RECONVERGENT B0 ;  /* 0x0000000000007941 */ /* 0x000fea0003800200 */
.L_x_45361:
        /* <DEDUP_REMOVED lines=22> */
.L_x_45368:
        /* <DEDUP_REMOVED lines=13> */
.L_x_45370:
[----:B------:R-:W-:Y:S05]  /*b200*/  BSYNC.RECONVERGENT B1 ;  /* 0x0000000000017941 */ /* 0x000fea0003800200 */
.L_x_45369:
        /* <DEDUP_REMOVED lines=43> */
.L_x_45367:
[----:B------:R-:W-:Y:S05]  /*b4c0*/  BSYNC.RECONVERGENT B0 ;  /* 0x0000000000007941 */ /* 0x000fea0003800200 */
.L_x_45366:
        /* <DEDUP_REMOVED lines=22> */
.L_x_45373:
        /* <DEDUP_REMOVED lines=15> */
.L_x_45375:
[----:B------:R-:W-:Y:S05]  /*b720*/  BSYNC.RECONVERGENT B1 ;  /* 0x0000000000017941 */ /* 0x000fea0003800200 */
.L_x_45374:
        /* <DEDUP_REMOVED lines=43> */
.L_x_45372:
[----:B------:R-:W-:Y:S05]  /*b9e0*/  BSYNC.RECONVERGENT B0 ;  /* 0x0000000000007941 */ /* 0x000fea0003800200 */
.L_x_45371:
        /* <DEDUP_REMOVED lines=12> */
.L_x_45335:
[----:B------:R-:W-:Y:S01]  /*bab0*/  SEL R25, RZ, 0x1000000, !P6 ;  /* 0x01000000ff197807 */ /* 0x000fe20007000000 */
[C---:B------:R-:W-:Y:S01]  /*bac0*/  IMAD.WIDE.U32 R64, R7.reuse, 0x10, R154 ;  /* 0x0000001007407825 */ /* 0x040fe200078e009a */
[----:B------:R-:W-:Y:S02]  /*bad0*/  SEL R11, RZ, 0x10000, !P5 ;  /* 0x00010000ff0b7807 */ /* 0x000fe40006800000 */
[----:B------:R-:W-:Y:S01]  /*bae0*/  SEL R18, RZ, 0x100, !P4 ;  /* 0x00000100ff127807 */ /* 0x000fe20006000000 */
[----:B------:R-:W-:Y:S01]  /*baf0*/  IMAD.WIDE.U32 R66, R7, 0x8, R120 ;  /* 0x0000000807427825 */ /* 0x000fe200078e0078 */
[----:B------:R-:W-:Y:S01]  /*bb00*/  SEL R10, RZ, 0x1000000, !P2 ;  /* 0x01000000ff0a7807 */ /* 0x000fe20005000000 */
[----:B------:R-:W-:Y:S01]  /*bb10*/  STG.E.128 desc[UR8][R64.64], R12 ;  /* 0x0000000c40007986 */ /* 0x000fe2000c101d08 */
[----:B------:R-:W-:Y:S02]  /*bb20*/  SEL R8, RZ, 0x10000, !P1 ;  /* 0x00010000ff087807 */ /* 0x000fe40004800000 */
[----:B------:R-:W-:-:S02]  /*bb30*/  SEL R9, RZ, 0x100, !P0 ;  /* 0x00000100ff097807 */ /* 0x000fc40004000000 */
[----:B------:R-:W-:Y:S02]  /*bb40*/  ISETP.NE.AND P5, PT, R17, RZ, PT ;  /* 0x000000ff1100720c */ /* 0x000fe40003fa5270 */
[----:B------:R-:W-:Y:S02]  /*bb50*/  LOP3.LUT R18, R18, R25, R11, 0xfe, !PT ;  /* 0x0000001912127212 */ /* 0x000fe400078efe0b */
[----:B------:R-:W-:Y:S01]  /*bb60*/  LOP3.LUT R9, R9, R10, R8, 0xfe, !PT ;  /* 0x0000000a09097212 */ /* 0x000fe200078efe08 */
[----:B------:R-:W-:Y:S01]  /*bb70*/  VIADD R8, R27, 0x40 ;  /* 0x000000401b087836 */ /* 0x000fe20000000000 */
[----:B------:R-:W-:Y:S02]  /*bb80*/  SEL R11, RZ, 0x1, !P3 ;  /* 0x00000001ff0b7807 */ /* 0x000fe40005800000 */
[----:B------:R-:W-:Y:S01]  /*bb90*/  SEL R10, RZ, 0x1, !P5 ;  /* 0x00000001ff0a7807 */ /* 0x000fe20006800000 */
[----:B------:R-:W-:Y:S01]  /*bba0*/  IMAD.WIDE.U32 R68, R8, 0x10, R152 ;  /* 0x0000001008447825 */ /* 0x000fe200078e0098 */
[----:B------:R-:W-:-:S02]  /*bbb0*/  LOP3.LUT R11, R18, R11, RZ, 0xfc, !PT ;  /* 0x0000000b120b7212 */ /* 0x000fc400078efcff */
[----:B------:R-:W-:Y:S02]  /*bbc0*/  LOP3.LUT R10, R9, R10, RZ, 0xfc, !PT ;  /* 0x0000000a090a7212 */ /* 0x000fe400078efcff */
[----:B------:R-:W-:-:S03]  /*bbd0*/  LOP3.LUT P6, RZ, R6, 0x4, RZ, 0xc0, !PT ;  /* 0x0000000406ff7812 */ /* 0x000fc600078cc0ff */
[----:B------:R0:W-:Y:S04]  /*bbe0*/  STG.E.64 desc[UR8][R66.64], R10 ;  /* 0x0000000a42007986 */ /* 0x0001e8000c101b08 */
[----:B0-----:R0:W5:Y:S06]  /*bbf0*/  LDG.E.128 R64, desc[UR8][R68.64] ;  /* 0x0000000844407981 */ /* 0x00116c000c1e1d00 */
        /* <DEDUP_REMOVED lines=20> */
.L_x_45379:
        /* <DEDUP_REMOVED lines=13> */
.L_x_45381:
[----:B------:R-:W-:Y:S05]  /*be10*/  BSYNC.RECONVERGENT B1 ;  /* 0x0000000000017941 */ /* 0x000fea0003800200 */
.L_x_45380:
        /* <DEDUP_REMOVED lines=43> */
.L_x_45378:
[----:B------:R-:W-:Y:S05]  /*c0d0*/  BSYNC.RECONVERGENT B0 ;  /* 0x0000000000007941 */ /* 0x000fea0003800200 */
.L_x_45377:
        /* <DEDUP_REMOVED lines=24> */
.L_x_45384:
        /* <DEDUP_REMOVED lines=13> */
.L_x_45386:
[----:B------:R-:W-:Y:S05]  /*c330*/  BSYNC.RECONVERGENT B1 ;  /* 0x0000000000017941 */ /* 0x000fea0003800200 */
.L_x_45385:
        /* <DEDUP_REMOVED lines=43> */
.L_x_45383:
[----:B------:R-:W-:Y:S05]  /*c5f0*/  BSYNC.RECONVERGENT B0 ;  /* 0x0000000000007941 */ /* 0x000fea0003800200 */
.L_x_45382:
        /* <DEDUP_REMOVED lines=23> */
.L_x_45389:
        /* <DEDUP_REMOVED lines=13> */
.L_x_45391:
[----:B------:R-:W-:Y:S05]  /*c840*/  BSYNC.RECONVERGENT B1 ;  /* 0x0000000000017941 */ /* 0x000fea0003800200 */
.L_x_45390:
        /* <DEDUP_REMOVED lines=43> */
.L_x_45388:
[----:B------:R-:W-:Y:S05]  /*cb00*/  BSYNC.RECONVERGENT B0 ;  /* 0x0000000000007941 */ /* 0x000fea0003800200 */
.L_x_45387:
        /* <DEDUP_REMOVED lines=23> */
.L_x_45394:
        /* <DEDUP_REMOVED lines=13> */
.L_x_45396:
[----:B------:R-:W-:Y:S05]  /*cd50*/  BSYNC.RECONVERGENT B1 ;  /* 0x0000000000017941 */ /* 0x000fea0003800200 */
.L_x_45395:
        /* <DEDUP_REMOVED lines=43> */
.L_x_45393:
[----:B------:R-:W-:Y:S05]  /*d010*/  BSYNC.RECONVERGENT B0 ;  /* 0x0000000000007941 */ /* 0x000fea0003800200 */
.L_x_45392:
        /* <DEDUP_REMOVED lines=23> */
.L_x_45399:
        /* <DEDUP_REMOVED lines=13> */
.L_x_45401:
[----:B------:R-:W-:Y:S05]  /*d260*/  BSYNC.RECONVERGENT B1 ;  /* 0x0000000000017941 */ /* 0x000fea0003800200 */
.L_x_45400:
        /* <DEDUP_REMOVED lines=43> */
.L_x_45398:
[----:B------:R-:W-:Y:S05]  /*d520*/  BSYNC.RECONVERGENT B0 ;  /* 0x0000000000007941 */ /* 0x000fea0003800200 */
.L_x_45397:
        /* <DEDUP_REMOVED lines=23> */
.L_x_45404:
        /* <DEDUP_REMOVED lines=13> */
.L_x_45406:
[----:B------:R-:W-:Y:S05]  /*d770*/  BSYNC.RECONVERGENT B1 ;  /* 0x0000000000017941 */ /* 0x000fea0003800200 */
.L_x_45405:
        /* <DEDUP_REMOVED lines=43> */
.L_x_45403:
[----:B------:R-:W-:Y:S05]  /*da30*/  BSYNC.RECONVERGENT B0 ;  /* 0x0000000000007941 */ /* 0x000fea0003800200 */
.L_x_45402:
        /* <DEDUP_REMOVED lines=23> */
.L_x_45409:
        /* <DEDUP_REMOVED lines=13> */
.L_x_45411:
[----:B------:R-:W-:Y:S05]  /*dc80*/  BSYNC.RECONVERGENT B1 ;  /* 0x0000000000017941 */ /* 0x000fea0003800200 */
.L_x_45410:
        /* <DEDUP_REMOVED lines=43> */
.L_x_45408:
[----:B------:R-:W-:Y:S05]  /*df40*/  BSYNC.RECONVERGENT B0 ;  /* 0x0000000000007941 */ /* 0x000fea0003800200 */
.L_x_45407:
        /* <DEDUP_REMOVED lines=23> */
.L_x_45414:
        /* <DEDUP_REMOVED lines=15> */
.L_x_45416:
[----:B------:R-:W-:Y:S05]  /*e1b0*/  BSYNC.RECONVERGENT B1 ;  /* 0x0000000000017941 */ /* 0x000fea0003800200 */
.L_x_45415:
        /* <DEDUP_REMOVED lines=43> */
.L_x_45413:
[----:B------:R-:W-:Y:S05]  /*e470*/  BSYNC.RECONVERGENT B0 ;  /* 0x0000000000007941 */ /* 0x000fea0003800200 */
.L_x_45412:
        /* <DEDUP_REMOVED lines=15> */
.L_x_45376:
        /* <DEDUP_REMOVED lines=16> */
.L_x_45420:
        /* <DEDUP_REMOVED lines=13> */
.L_x_45422:
[----:B------:R-:W-:Y:S05]  /*e740*/  BSYNC.RECONVERGENT B1 ;  /* 0x0000000000017941 */ /* 0x000fea0003800200 */
.L_x_45421:
[----:B0-----:R-:W-:Y:S01]  /*e750*/  IMAD.WIDE.U32 R68, R0, -0x326172a9, RZ ;  /* 0xcd9e8d5700447825 */ /* 0x001fe200078e00ff */
        /* <DEDUP_REMOVED lines=42> */
.L_x_45419:
[----:B------:R-:W-:Y:S05]  /*ea00*/  BSYNC.RECONVERGENT B0 ;  /* 0x0000000000007941 */ /* 0x000fea0003800200 */
.L_x_45418:
        /* <DEDUP_REMOVED lines=22> */
.L_x_45425:
        /* <DEDUP_REMOVED lines=13> */
.L_x_45427:
[----:B------:R-:W-:Y:S05]  /*ec40*/  BSYNC.RECONVERGENT B1 ;  /* 0x0000000000017941 */ /* 0x000fea0003800200 */
.L_x_45426:
        /* <DEDUP_REMOVED lines=43> */
.L_x_45424:
[----:B------:R-:W-:Y:S05]  /*ef00*/  BSYNC.RECONVERGENT B0 ;  /* 0x0000000000007941 */ /* 0x000fea0003800200 */
.L_x_45423:
[----:B------:R-:W-:Y:S01]  /*ef10*/  I2FP.F32.U32 R10, R11 ;  /* 0x0000000b000a7245 */ /* 0x000fe20000201000 */
[----:B------:R-:W-:Y:S01]  /*ef20*/  HADD2.F32 R11, -RZ, R64.H1_H1 ;  /* 0x30000040ff0b7230 */ /* 0x000fe20000004100 */
        /* <DEDUP_REMOVED lines=19> */
.L_x_45430:
        /* <DEDUP_REMOVED lines=13> */
.L_x_45432:
[----:B------:R-:W-:Y:S05]  /*f130*/  BSYNC.RECONVERGENT B1 ;  /* 0x0000000000017941 */ /* 0x000fea0003800200 */
.L_x_45431:
[----:B------:R-:W-:Y:S01]  /*f140*/  IMAD.WIDE.U32 R70, R0, -0x326172a9, RZ ;  /* 0xcd9e8d5700467825 */ /* 0x000fe200078e00ff */
[----:B------:R-:W-:Y:S02]  /*f150*/  LOP3.LUT R12, R5, UR7, R15, 0x96, !PT ;  /* 0x00000007050c7c12 */ /* 0x000fe4000f8e960f */
[----:B------:R-:W-:Y:S02]  /*f160*/  MOV R11, R18 ;  /* 0x00000012000b7202 */ /* 0x000fe40000000f00 */
[----:B0-----:R-:W-:Y:S01]  /*f170*/  LOP3.LUT R68, R4, UR6, R71, 0x96, !PT ;  /* 0x0000000604447c12 */ /* 0x001fe2000f8e9647 */
        /* <DEDUP_REMOVED lines=39> */
.L_x_45429:
[----:B------:R-:W-:Y:S05]  /*f3f0*/  BSYNC.RECONVERGENT B0 ;  /* 0x0000000000007941 */ /* 0x000fea0003800200 */
.L_x_45428:
        /* <DEDUP_REMOVED lines=21> */
.L_x_45435:
        /* <DEDUP_REMOVED lines=13> */
.L_x_45437:
[----:B------:R-:W-:Y:S05]  /*f620*/  BSYNC.RECONVERGENT B1 ;  /* 0x0000000000017941 */ /* 0x000fea0003800200 */
.L_x_45436:
[----:B------:R-:W-:Y:S01]  /*f630*/  IMAD.WIDE.U32 R70, R0, -0x326172a9, RZ ;  /* 0xcd9e8d5700467825 */ /* 0x000fe200078e00ff */
[----:B------:R-:W-:-:S04]  /*f640*/  LOP3.LUT R12, R5, UR7, R15, 0x96, !PT ;  /* 0x00000007050c7c12 */ /* 0x000fc8000f8e960f */
        /* <DEDUP_REMOVED lines=41> */
.L_x_45434:
[----:B------:R-:W-:Y:S05]  /*f8e0*/  BSYNC.RECONVERGENT B0 ;  /* 0x0000000000007941 */ /* 0x000fea0003800200 */
.L_x_45433:
        /* <DEDUP_REMOVED lines=21> */
.L_x_45440:
        /* <DEDUP_REMOVED lines=13> */
.L_x_45442:
[----:B------:R-:W-:Y:S05]  /*fb10*/  BSYNC.RECONVERGENT B1 ;  /* 0x0000000000017941 */ /* 0x000fea0003800200 */
.L_x_45441:
[----:B------:R-:W-:Y:S01]  /*fb20*/  IMAD.WIDE.U32 R70, R0, -0x326172a9, RZ ;  /* 0xcd9e8d5700467825 */ /* 0x000fe200078e00ff */
[----:B------:R-:W-:-:S03]  /*fb30*/  LOP3.LUT R14, R5, UR7, R65, 0x96, !PT ;  /* 0x00000007050e7c12 */ /* 0x000fc6000f8e9641 */
[----:B------:R-:W-:Y:S02]  /*fb40*/  HFMA2 R16, -RZ, RZ, 0, 0 ;  /* 0x00000000ff107431 */ /* 0x000fe400000001ff */
[----:B------:R-:W-:Y:S01]  /*fb50*/  IMAD.MOV.U32 R13, RZ, RZ, R18 ;  /* 0x000000ffff0d7224 */ /* 0x000fe200078e0012 */
        /* <DEDUP_REMOVED lines=39> */
.L_x_45439:
[----:B------:R-:W-:Y:S05]  /*fdd0*/  BSYNC.RECONVERGENT B0 ;  /* 0x0000000000007941 */ /* 0x000fea0003800200 */
.L_x_45438:
        /* <DEDUP_REMOVED lines=21> */
.L_x_45445:
        /* <DEDUP_REMOVED lines=13> */
.L_x_45447:
[----:B------:R-:W-:Y:S05]  /*10000*/  BSYNC.RECONVERGENT B1 ;  /* 0x0000000000017941 */ /* 0x000fea0003800200 */
.L_x_45446:
[----:B------:R-:W-:Y:S01]  /*10010*/  IMAD.WIDE.U32 R70, R0, -0x326172a9, RZ ;  /* 0xcd9e8d5700467825 */ /* 0x000fe200078e00ff */
[----:B------:R-:W-:-:S03]  /*10020*/  LOP3.LUT R14, R5, UR7, R65, 0x96, !PT ;  /* 0x00000007050e7c12 */ /* 0x000fc6000f8e9641 */
[----:B------:R-:W-:Y:S01]  /*10030*/  IMAD.MOV.U32 R25, RZ, RZ, RZ ;  /* 0x000000ffff197224 */ /* 0x000fe200078e00ff */
        /* <DEDUP_REMOVED lines=40> */
.L_x_45444:
[----:B------:R-:W-:Y:S05]  /*102c0*/  BSYNC.RECONVERGENT B0 ;  /* 0x0000000000007941 */ /* 0x000fea0003800200 */
.L_x_45443:
        /* <DEDUP_REMOVED lines=21> */
.L_x_45450:
        /* <DEDUP_REMOVED lines=13> */
.L_x_45452:
[----:B------:R-:W-:Y:S05]  /*104f0*/  BSYNC.RECONVERGENT B1 ;  /* 0x0000000000017941 */ /* 0x000fea0003800200 */
.L_x_45451:
        /* <DEDUP_REMOVED lines=43> */
.L_x_45449:
[----:B------:R-:W-:Y:S05]  /*107b0*/  BSYNC.RECONVERGENT B0 ;  /* 0x0000000000007941 */ /* 0x000fea0003800200 */
.L_x_45448:
        /* <DEDUP_REMOVED lines=21> */
.L_x_45455:
[----:B------:R-:W-:Y:S01]  /*10910*/  VIADD R3, R3, 0x1 ;  /* 0x0000000103037836 */ /* 0x000fe20000000000 */
[----:B------:R-:W-:Y:S03]  /*10920*/  BSSY.RECONVERGENT B1, `(.L_x_45456) ;  /* 0x000000e000017945 */ /* 0x000fe60003800200 */
[C---:B0-----:R-:W-:Y:S01]  /*10930*/  IMAD.WIDE.U32 R68, R3.reuse, -0x2daee0ad, RZ ;  /* 0xd2511f5303447825 */ /* 0x041fe200078e00ff */
        /* <DEDUP_REMOVED lines=12> */
.L_x_45457:
[----:B------:R-:W-:Y:S05]  /*10a00*/  BSYNC.RECONVERGENT B1 ;  /* 0x0000000000017941 */ /* 0x000fea0003800200 */
.L_x_45456:
        /* <DEDUP_REMOVED lines=43> */
.L_x_45454:
[----:B------:R-:W-:Y:S05]  /*10cc0*/  BSYNC.RECONVERGENT B0 ;  /* 0x0000000000007941 */ /* 0x000fea0003800200 */
.L_x_45453:
        /* <DEDUP_REMOVED lines=12> */
.L_x_45417:
[----:B------:R-:W-:Y:S01]  /*10d90*/  SEL R72, RZ, 0x10000, !P5 ;  /* 0x00010000ff487807 */ /* 0x000fe20006800000 */
[----:B0-----:R-:W-:Y:S01]  /*10da0*/  IMAD.WIDE.U32 R68, R8, 0x10, R154 ;  /* 0x0000001008447825 */ /* 0x001fe200078e009a */
        /* <DEDUP_REMOVED lines=39> */
.L_x_45461:
        /* <DEDUP_REMOVED lines=13> */
.L_x_45463:
[----:B------:R-:W-:Y:S05]  /*110f0*/  BSYNC.RECONVERGENT B1 ;  /* 0x0000000000017941 */ /* 0x000fea0003800200 */
.L_x_45462:
        /* <DEDUP_REMOVED lines=43> */
.L_x_45460:
[----:B------:R-:W-:Y:S05]  /*113b0*/  BSYNC.RECONVERGENT B0 ;  /* 0x0000000000007941 */ /* 0x000fea0003800200 */
.L_x_45459:
        /* <DEDUP_REMOVED lines=10> */
[----:B------:R-:W-:Y:S01]  /*11460*/  FSEL R18, R25, RZ, !P0 ;  /* 0x000000ff19127208 */ /* 0x000fe20004000000 */
[----:B------:R-:W-:Y:S01]  /*11470*/  HADD2.F32 R25, -RZ, R64.H0_H0 ;  /* 0x20000040ff197230 */ /* 0x000fe20000004100 */
[----:B------:R-:W-:-:S04]  /*11480*/  PLOP3.LUT P0, PT, P0, PT, PT, 0x8, 0x80 ;  /* 0x000000000080781c */ /* 0x000fc8000070e170 */
[----:B------:R-:W-:Y:S01]  /*11490*/  FADD.FTZ R18, R18, R25 ;  /* 0x0000001912127221 */ /* 0x000fe20000010000 */
        /* <DEDUP_REMOVED lines=11> */
.L_x_45466:
        /* <DEDUP_REMOVED lines=13> */
.L_x_45468:
[----:B------:R-:W-:Y:S05]  /*11620*/  BSYNC.RECONVERGENT B1 ;  /* 0x0000000000017941 */ /* 0x000fea0003800200 */
.L_x_45467:
        /* <DEDUP_REMOVED lines=43> */
.L_x_45465:
[----:B------:R-:W-:Y:S05]  /*118e0*/  BSYNC.RECONVERGENT B0 ;  /* 0x0000000000007941 */ /* 0x000fea0003800200 */
.L_x_45464:
        /* <DEDUP_REMOVED lines=23> */
.L_x_45471:
        /* <DEDUP_REMOVED lines=13> */
.L_x_45473:
[----:B------:R-:W-:Y:S05]  /*11b30*/  BSYNC.RECONVERGENT B1 ;  /* 0x0000000000017941 */ /* 0x000fea0003800200 */
.L_x_45472:
        /* <DEDUP_REMOVED lines=43> */
.L_x_45470:
[----:B------:R-:W-:Y:S05]  /*11df0*/  BSYNC.RECONVERGENT B0 ;  /* 0x0000000000007941 */ /* 0x000fea0003800200 */
.L_x_45469:
        /* <DEDUP_REMOVED lines=10> */
[----:B------:R-:W-:Y:S01]  /*11ea0*/  FSEL R26, R73, RZ, !P1 ;  /* 0x000000ff491a7208 */ /* 0x000fe20004800000 */
[----:B------:R-:W-:Y:S01]  /*11eb0*/  HADD2.F32 R73, -RZ, R65.H0_H0 ;  /* 0x20000041ff497230 */ /* 0x000fe20000004100 */
[----:B------:R-:W-:-:S04]  /*11ec0*/  PLOP3.LUT P1, PT, P1, PT, PT, 0x8, 0x80 ;  /* 0x000000000080781c */ /* 0x000fc80000f2e170 */
[----:B------:R-:W-:Y:S01]  /*11ed0*/  FADD.FTZ R26, R26, R73 ;  /* 0x000000491a1a7221 */ /* 0x000fe20000010000 */
        /* <DEDUP_REMOVED lines=9> */
.L_x_45476:
        /* <DEDUP_REMOVED lines=13> */
.L_x_45478:
[----:B------:R-:W-:Y:S05]  /*12040*/  BSYNC.RECONVERGENT B1 ;  /* 0x0000000000017941 */ /* 0x000fea0003800200 */
.L_x_45477:
        /* <DEDUP_REMOVED lines=43> */
.L_x_45475:
[----:B------:R-:W-:Y:S05]  /*12300*/  BSYNC.RECONVERGENT B0 ;  /* 0x0000000000007941 */ /* 0x000fea0003800200 */
.L_x_45474:
        /* <DEDUP_REMOVED lines=24> */
.L_x_45481:
        /* <DEDUP_REMOVED lines=13> */
.L_x_45483:
[----:B------:R-:W-:Y:S05]  /*12560*/  BSYNC.RECONVERGENT B1 ;  /* 0x0000000000017941 */ /* 0x000fea0003800200 */
.L_x_45482:
        /* <DEDUP_REMOVED lines=43> */
.L_x_45480:
[----:B------:R-:W-:Y:S05]  /*12820*/  BSYNC.RECONVERGENT B0 ;  /* 0x0000000000007941 */ /* 0x000fea0003800200 */
.L_x_45479:
        /* <DEDUP_REMOVED lines=24> */
.L_x_45486:
        /* <DEDUP_REMOVED lines=13> */
.L_x_45488:
[----:B------:R-:W-:Y:S05]  /*12a80*/  BSYNC.RECONVERGENT B1 ;  /* 0x0000000000017941 */ /* 0x000fea0003800200 */
.L_x_45487:
        /* <DEDUP_REMOVED lines=43> */
.L_x_45485:
[----:B------:R-:W-:Y:S05]  /*12d40*/  BSYNC.RECONVERGENT B0 ;  /* 0x0000000000007941 */ /* 0x000fea0003800200 */
.L_x_45484:
        /* <DEDUP_REMOVED lines=24> */
.L_x_45491:
        /* <DEDUP_REMOVED lines=13> */
.L_x_45493:
[----:B------:R-:W-:Y:S05]  /*12fa0*/  BSYNC.RECONVERGENT B1 ;  /* 0x0000000000017941 */ /* 0x000fea0003800200 */
.L_x_45492:
        /* <DEDUP_REMOVED lines=43> */
.L_x_45490:
[----:B------:R-:W-:Y:S05]  /*13260*/  BSYNC.RECONVERGENT B0 ;  /* 0x0000000000007941 */ /* 0x000fea0003800200 */
.L_x_45489:
        /* <DEDUP_REMOVED lines=24> */
.L_x_45496:
        /* <DEDUP_REMOVED lines=15> */
.L_x_45498:
[----:B------:R-:W-:Y:S05]  /*134e0*/  BSYNC.RECONVERGENT B1 ;  /* 0x0000000000017941 */ /* 0x000fea0003800200 */
.L_x_45497:
        /* <DEDUP_REMOVED lines=43> */
.L_x_45495:
[----:B------:R-:W-:Y:S05]  /*137a0*/  BSYNC.RECONVERGENT B0 ;  /* 0x0000000000007941 */ /* 0x000fea0003800200 */
.L_x_45494:
        /* <DEDUP_REMOVED lines=15> */
.L_x_45458:
        /* <DEDUP_REMOVED lines=16> */
.L_x_45502:
        /* <DEDUP_REMOVED lines=13> */
.L_x_45504:
[----:B------:R-:W-:Y:S05]  /*13a70*/  BSYNC.RECONVERGENT B1 ;  /* 0x0000000000017941 */ /* 0x000fea0003800200 */
.L_x_45503:
        /* <DEDUP_REMOVED lines=43> */
.L_x_45501:
[----:B------:R-:W-:Y:S05]  /*13d30*/  BSYNC.RECONVERGENT B0 ;  /* 0x0000000000007941 */ /* 0x000fea0003800200 */
.L_x_45500:
        /* <DEDUP_REMOVED lines=8> */
[----:B------:R-:W-:Y:S01]  /*13dc0*/  FSETP.GTU.FTZ.AND P0, PT, R18, R59, PT ;  /* 0x0000003b1200720b */ /* 0x000fe20003f1c000 */
[----:B------:R-:W-:Y:S01]  /*13dd0*/  FMUL.FTZ R18, R25, R58 ;  /* 0x0000003a19127220 */ /* 0x000fe20000410000 */
[----:B------:R-:W-:Y:S02]  /*13de0*/  IMAD.MOV.U32 R25, RZ, RZ, R128 ;  /* 0x000000ffff197224 */ /* 0x000fe400078e0080 */
        /* <DEDUP_REMOVED lines=12> */
.L_x_45507:
        /* <DEDUP_REMOVED lines=13> */
.L_x_45509:
[----:B------:R-:W-:Y:S05]  /*13f80*/  BSYNC.RECONVERGENT B1 ;  /* 0x0000000000017941 */ /* 0x000fea0003800200 */
.L_x_45508:
        /* <DEDUP_REMOVED lines=43> */
.L_x_45506:
[----:B------:R-:W-:Y:S05]  /*14240*/  BSYNC.RECONVERGENT B0 ;  /* 0x0000000000007941 */ /* 0x000fea0003800200 */
.L_x_45505:
        /* <DEDUP_REMOVED lines=21> */
.L_x_45512:
        /* <DEDUP_REMOVED lines=13> */
.L_x_45514:
[----:B------:R-:W-:Y:S05]  /*14470*/  BSYNC.RECONVERGENT B1 ;  /* 0x0000000000017941 */ /* 0x000fea0003800200 */
.L_x_45513:
        /* <DEDUP_REMOVED lines=43> */
.L_x_45511:
[----:B------:R-:W-:Y:S05]  /*14730*/  BSYNC.RECONVERGENT B0 ;  /* 0x0000000000007941 */ /* 0x000fea0003800200 */
.L_x_45510:
[----:B------:R-:W-:Y:S01]  /*14740*/  I2FP.F32.U32 R26, R26 ;  /* 0x0000001a001a7245 */ /* 0x000fe20000201000 */
[----:B------:R-:W-:Y:S01]  /*14750*/  HADD2.F32 R65, -RZ, R69.H0_H0 ;  /* 0x20000045ff417230 */ /* 0x000fe20000004100 */
        /* <DEDUP_REMOVED lines=19> */
.L_x_45517:
        /* <DEDUP_REMOVED lines=13> */
.L_x_45519:
[----:B------:R-:W-:Y:S05]  /*14960*/  BSYNC.RECONVERGENT B1 ;  /* 0x0000000000017941 */ /* 0x000fea0003800200 */
.L_x_45518:
        /* <DEDUP_REMOVED lines=43> */
.L_x_45516:
[----:B------:R-:W-:Y:S05]  /*14c20*/  BSYNC.RECONVERGENT B0 ;  /* 0x0000000000007941 */ /* 0x000fea0003800200 */
.L_x_45515:
        /* <DEDUP_REMOVED lines=8> */
[----:B------:R-:W-:Y:S01]  /*14cb0*/  FSETP.GTU.FTZ.AND P3, PT, R64, R59, PT ;  /* 0x0000003b4000720b */ /* 0x000fe20003f7c000 */
[----:B------:R-:W-:-:S03]  /*14cc0*/  FMUL.FTZ R64, R69, R58 ;  /* 0x0000003a45407220 */ /* 0x000fc60000410000 */
[----:B------:R-:W-:Y:S02]  /*14cd0*/  PLOP3.LUT P2, PT, P3, PT, PT, 0x8, 0x80 ;  /* 0x000000000080781c */ /* 0x000fe40001f4e170 */
        /* <DEDUP_REMOVED lines=11> */
.L_x_45522:
        /* <DEDUP_REMOVED lines=13> */
.L_x_45524:
[----:B------:R-:W-:Y:S05]  /*14e60*/  BSYNC.RECONVERGENT B1 ;  /* 0x0000000000017941 */ /* 0x000fea0003800200 */
.L_x_45523:
        /* <DEDUP_REMOVED lines=43> */
.L_x_45521:
[----:B------:R-:W-:Y:S05]  /*15120*/  BSYNC.RECONVERGENT B0 ;  /* 0x0000000000007941 */ /* 0x000fea0003800200 */
.L_x_45520:
        /* <DEDUP_REMOVED lines=22> */
.L_x_45527:
        /* <DEDUP_REMOVED lines=13> */
.L_x_45529:
[----:B------:R-:W-:Y:S05]  /*15360*/  BSYNC.RECONVERGENT B1 ;  /* 0x0000000000017941 */ /* 0x000fea0003800200 */
.L_x_45528:
        /* <DEDUP_REMOVED lines=43> */
.L_x_45526:
[----:B------:R-:W-:Y:S05]  /*15620*/  BSYNC.RECONVERGENT B0 ;  /* 0x0000000000007941 */ /* 0x000fea0003800200 */
.L_x_45525:
        /* <DEDUP_REMOVED lines=22> */
.L_x_45532:
        /* <DEDUP_REMOVED lines=13> */
.L_x_45534:
[----:B------:R-:W-:Y:S05]  /*15860*/  BSYNC.RECONVERGENT B1 ;  /* 0x0000000000017941 */ /* 0x000fea0003800200 */
.L_x_45533:
        /* <DEDUP_REMOVED lines=43> */
.L_x_45531:
[----:B------:R-:W-:Y:S05]  /*15b20*/  BSYNC.RECONVERGENT B0 ;  /* 0x0000000000007941 */ /* 0x000fea0003800200 */
.L_x_45530:
        /* <DEDUP_REMOVED lines=21> */
.L_x_45537:
        /* <DEDUP_REMOVED lines=15> */
.L_x_45539:
[----:B------:R-:W-:Y:S05]  /*15d70*/  BSYNC.RECONVERGENT B1 ;  /* 0x0000000000017941 */ /* 0x000fea0003800200 */
.L_x_45538:
        /* <DEDUP_REMOVED lines=43> */
.L_x_45536:
[----:B------:R-:W-:Y:S05]  /*16030*/  BSYNC.RECONVERGENT B0 ;  /* 0x0000000000007941 */ /* 0x000fea0003800200 */
.L_x_45535:
[----:B------:R-:W-:Y:S01]  /*16040*/  I2FP.F32.U32 R66, R67 ;  /* 0x0000004300427245 */ /* 0x000fe20000201000 */
[----:B------:R-:W-:-:S04]  /*16050*/  HADD2.F32 R71, -RZ, R71.H1_H1 ;  /* 0x30000047ff477230 */ /* 0x000fc80000004100 */
[----:B------:R-:W-:Y:S01]  /*16060*/  FFMA.FTZ R66, R66, R39, 1.1641532182693481445e-10 ;  /* 0x2f00000042427423 */ /* 0x000fe20000010027 */
[----:B------:R-:W-:-:S04]  /*16070*/  FMUL.FTZ R71, R71, R38 ;  /* 0x0000002647477220 */ /* 0x000fc80000410000 */
[----:B------:R-:W-:Y:S01]  /*16080*/  FMUL.FTZ R71, R71, R58 ;  /* 0x0000003a47477220 */ /* 0x000fe20000410000 */
[----:B------:R-:W-:Y:S02]  /*16090*/  FSETP.GTU.FTZ.AND P6, PT, R66, R59, PT ;  /* 0x0000003b4200720b */ /* 0x000fe40003fdc000 */
[----:B------:R-:W-:Y:S02]  /*160a0*/  F2FP.F16.F32.PACK_AB R66, R70, R65 ;  /* 0x000000414642723e */ /* 0x000fe400000000ff */
[----:B------:R-:W-:Y:S02]  /*160b0*/  FSEL R76, R71, RZ, !P6 ;  /* 0x000000ff474c7208 */ /* 0x000fe40007000000 */
[----:B------:R-:W-:Y:S02]  /*160c0*/  F2FP.F16.F32.PACK_AB R65, R64, R26 ;  /* 0x0000001a4041723e */ /* 0x000fe400000000ff */
[----:B------:R-:W-:Y:S02]  /*160d0*/  PLOP3.LUT P6, PT, P6, PT, PT, 0x8, 0x80 ;  /* 0x000000000080781c */ /* 0x000fe400037ce170 */
[----:B------:R-:W-:-:S02]  /*160e0*/  F2FP.F16.F32.PACK_AB R64, R25, R18 ;  /* 0x000000121940723e */ /* 0x000fc400000000ff */
[----:B------:R-:W-:-:S09]  /*160f0*/  F2FP.F16.F32.PACK_AB R67, R76, R75 ;  /* 0x0000004b4c43723e */ /* 0x000fd200000000ff */
.L_x_45499:
        /* <DEDUP_REMOVED lines=10> */
[----:B------:R-:W-:Y:S01]  /*161a0*/  LOP3.LUT R70, R70, R77, R71, 0xfe, !PT ;  /* 0x0000004d46467212 */ /* 0x000fe200078efe47 */
[----:B------:R-:W-:Y:S01]  /*161b0*/  VIADD R77, R27, 0x80 ;  /* 0x000000801b4d7836 */ /* 0x000fe20000000000 */
[----:B------:R-:W-:Y:S02]  /*161c0*/  SEL R71, RZ, 0x1, !P3 ;  /* 0x00000001ff477807 */ /* 0x000fe40005800000 */
[----:B------:R-:W-:Y:S02]  /*161d0*/  LOP3.LUT P6, RZ, R6, 0x4, RZ, 0xc0, !PT ;  /* 0x0000000406ff7812 */ /* 0x000fe400078cc0ff */
        /* <DEDUP_REMOVED lines=27> */
.L_x_45543:
        /* <DEDUP_REMOVED lines=13> */
.L_x_45545:
[----:B------:R-:W-:Y:S05]  /*16460*/  BSYNC.RECONVERGENT B1 ;  /* 0x0000000000017941 */ /* 0x000fea0003800200 */
.L_x_45544:
        /* <DEDUP_REMOVED lines=43> */
.L_x_45542:
[----:B------:R-:W-:Y:S05]  /*16720*/  BSYNC.RECONVERGENT B0 ;  /* 0x0000000000007941 */ /* 0x000fea0003800200 */
.L_x_45541:
        /* <DEDUP_REMOVED lines=25> */
.L_x_45548:
        /* <DEDUP_REMOVED lines=13> */
.L_x_45550:
[----:B------:R-:W-:Y:S05]  /*16990*/  BSYNC.RECONVERGENT B1 ;  /* 0x0000000000017941 */ /* 0x000fea0003800200 */
.L_x_45549:
        /* <DEDUP_REMOVED lines=43> */
.L_x_45547:
[----:B------:R-:W-:Y:S05]  /*16c50*/  BSYNC.RECONVERGENT B0 ;  /* 0x0000000000007941 */ /* 0x000fea0003800200 */
.L_x_45546:
        /* <DEDUP_REMOVED lines=24> */
.L_x_45553:
        /* <DEDUP_REMOVED lines=13> */
.L_x_45555:
[----:B------:R-:W-:Y:S05]  /*16eb0*/  BSYNC.RECONVERGENT B1 ;  /* 0x0000000000017941 */ /* 0x000fea0003800200 */
.L_x_45554:
        /* <DEDUP_REMOVED lines=42> */
[----:B------:R-:W-:-:S07]  /*17160*/  MOV R128, R82 ;  /* 0x0000005200807202 */ /* 0x000fce0000000f00 */
.L_x_45552:
[----:B------:R-:W-:Y:S05]  /*17170*/  BSYNC.RECONVERGENT B0 ;  /* 0x0000000000007941 */ /* 0x000fea0003800200 */
.L_x_45551:
        /* <DEDUP_REMOVED lines=10> */
[----:B------:R-:W-:Y:S01]  /*17220*/  HADD2.F32 R81, -RZ, R69.H0_H0 ;  /* 0x20000045ff517230 */ /* 0x000fe20000004100 */
[----:B------:R-:W-:-:S04]  /*17230*/  PLOP3.LUT P1, PT, P1, PT, PT, 0x8, 0x80 ;  /* 0x000000000080781c */ /* 0x000fc80000f2e170 */
        /* <DEDUP_REMOVED lines=12> */
.L_x_45558:
        /* <DEDUP_REMOVED lines=13> */
.L_x_45560:
[----:B------:R-:W-:Y:S05]  /*173d0*/  BSYNC.RECONVERGENT B1 ;  /* 0x0000000000017941 */ /* 0x000fea0003800200 */
.L_x_45559:
        /* <DEDUP_REMOVED lines=43> */
.L_x_45557:
[----:B------:R-:W-:Y:S05]  /*17690*/  BSYNC.RECONVERGENT B0 ;  /* 0x0000000000007941 */ /* 0x000fea0003800200 */
.L_x_45556:
        /* <DEDUP_REMOVED lines=24> */
.L_x_45563:
        /* <DEDUP_REMOVED lines=13> */
.L_x_45565:
[----:B------:R-:W-:Y:S05]  /*178f0*/  BSYNC.RECONVERGENT B1 ;  /* 0x0000000000017941 */ /* 0x000fea0003800200 */
.L_x_45564:
        /* <DEDUP_REMOVED lines=43> */
.L_x_45562:
[----:B------:R-:W-:Y:S05]  /*17bb0*/  BSYNC.RECONVERGENT B0 ;  /* 0x0000000000007941 */ /* 0x000fea0003800200 */
.L_x_45561:
        /* <DEDUP_REMOVED lines=24> */
.L_x_45568:
        /* <DEDUP_REMOVED lines=13> */
.L_x_45570:
[----:B------:R-:W-:Y:S05]  /*17e10*/  BSYNC.RECONVERGENT B1 ;  /* 0x0000000000017941 */ /* 0x000fea0003800200 */
.L_x_45569:
        /* <DEDUP_REMOVED lines=43> */
.L_x_45567:
[----:B------:R-:W-:Y:S05]  /*180d0*/  BSYNC.RECONVERGENT B0 ;  /* 0x0000000000007941 */ /* 0x000fea0003800200 */
.L_x_45566:
        /* <DEDUP_REMOVED lines=24> */
.L_x_45573:
        /* <DEDUP_REMOVED lines=13> */
.L_x_45575:
[----:B------:R-:W-:Y:S05]  /*18330*/  BSYNC.RECONVERGENT B1 ;  /* 0x0000000000017941 */ /* 0x000fea0003800200 */
.L_x_45574:
        /* <DEDUP_REMOVED lines=43> */
.L_x_45572:
[----:B------:R-:W-:Y:S05]  /*185f0*/  BSYNC.RECONVERGENT B0 ;  /* 0x0000000000007941 */ /* 0x000fea0003800200 */
.L_x_45571:
        /* <DEDUP_REMOVED lines=8> */
[----:B------:R-:W-:Y:S01]  /*18680*/  FSETP.GTU.FTZ.AND P5, PT, R70, R59, PT ;  /* 0x0000003b4600720b */ /* 0x000fe20003fbc000 */
[----:B------:R-:W-:Y:S01]  /*18690*/  FMUL.FTZ R70, R85, R58 ;  /* 0x0000003a55467220 */ /* 0x000fe20000410000 */
[----:B------:R-:W-:-:S04]  /*186a0*/  IMAD.MOV.U32 R85, RZ, RZ, R128 ;  /* 0x000000ffff557224 */ /* 0x000fc800078e0080 */
        /* <DEDUP_REMOVED lines=13> */
.L_x_45578:
        /* <DEDUP_REMOVED lines=16> */
.L_x_45580:
[----:B------:R-:W-:Y:S05]  /*18880*/  BSYNC.RECONVERGENT B1 ;  /* 0x0000000000017941 */ /* 0x000fea0003800200 */
.L_x_45579:
        /* <DEDUP_REMOVED lines=43> */
.L_x_45577:
[----:B------:R-:W-:Y:S05]  /*18b40*/  BSYNC.RECONVERGENT B0 ;  /* 0x0000000000007941 */ /* 0x000fea0003800200 */
.L_x_45576:
        /* <DEDUP_REMOVED lines=15> */
.L_x_45540:
        /* <DEDUP_REMOVED lines=16> */
.L_x_45584:
        /* <DEDUP_REMOVED lines=13> */
.L_x_45586:
[----:B------:R-:W-:Y:S05]  /*18e10*/  BSYNC.RECONVERGENT B1 ;  /* 0x0000000000017941 */ /* 0x000fea0003800200 */
.L_x_45585:
        /* <DEDUP_REMOVED lines=43> */
.L_x_45583:
[----:B------:R-:W-:Y:S05]  /*190d0*/  BSYNC.RECONVERGENT B0 ;  /* 0x0000000000007941 */ /* 0x000fea0003800200 */
.L_x_45582:
        /* <DEDUP_REMOVED lines=24> */
.L_x_45589:
        /* <DEDUP_REMOVED lines=13> */
.L_x_45591:
[----:B------:R-:W-:Y:S05]  /*19330*/  BSYNC.RECONVERGENT B1 ;  /* 0x0000000000017941 */ /* 0x000fea0003800200 */
.L_x_45590:
        /* <DEDUP_REMOVED lines=43> */
.L_x_45588:
[----:B------:R-:W-:Y:S05]  /*195f0*/  BSYNC.RECONVERGENT B0 ;  /* 0x0000000000007941 */ /* 0x000fea0003800200 */
.L_x_45587:
        /* <DEDUP_REMOVED lines=22> */
.L_x_45594:
        /* <DEDUP_REMOVED lines=13> */
.L_x_45596:
[----:B------:R-:W-:Y:S05]  /*19830*/  BSYNC.RECONVERGENT B1 ;  /* 0x0000000000017941 */ /* 0x000fea0003800200 */
.L_x_45595:
        /* <DEDUP_REMOVED lines=43> */
.L_x_45593:
[----:B------:R-:W-:Y:S05]  /*19af0*/  BSYNC.RECONVERGENT B0 ;  /* 0x0000000000007941 */ /* 0x000fea0003800200 */
.L_x_45592:
        /* <DEDUP_REMOVED lines=22> */
.L_x_45599:
        /* <DEDUP_REMOVED lines=13> */
.L_x_45601:
[----:B------:R-:W-:Y:S05]  /*19d30*/  BSYNC.RECONVERGENT B1 ;  /* 0x0000000000017941 */ /* 0x000fea0003800200 */
.L_x_45600:
        /* <DEDUP_REMOVED lines=43> */
.L_x_45598:
[----:B------:R-:W-:Y:S05]  /*19ff0*/  BSYNC.RECONVERGENT B0 ;  /* 0x0000000000007941 */ /* 0x000fea0003800200 */
.L_x_45597:
        /* <DEDUP_REMOVED lines=22> */
.L_x_45604:
        /* <DEDUP_REMOVED lines=13> */
.L_x_45606:
[----:B------:R-:W-:Y:S05]  /*1a230*/  BSYNC.RECONVERGENT B1 ;  /* 0x0000000000017941 */ /* 0x000fea0003800200 */
.L_x_45605:
        /* <DEDUP_REMOVED lines=43> */
.L_x_45603:
[----:B------:R-:W-:Y:S05]  /*1a4f0*/  BSYNC.RECONVERGENT B0 ;  /* 0x0000000000007941 */ /* 0x000fea0003800200 */
.L_x_45602:
        /* <DEDUP_REMOVED lines=21> */
.L_x_45609:
        /* <DEDUP_REMOVED lines=13> */
.L_x_45611:
[----:B------:R-:W-:Y:S05]  /*1a720*/  BSYNC.RECONVERGENT B1 ;  /* 0x0000000000017941 */ /* 0x000fea0003800200 */
.L_x_45610:
        /* <DEDUP_REMOVED lines=43> */
.L_x_45608:
[----:B------:R-:W-:Y:S05]  /*1a9e0*/  BSYNC.RECONVERGENT B0 ;  /* 0x0000000000007941 */ /* 0x000fea0003800200 */
.L_x_45607:
        /* <DEDUP_REMOVED lines=22> */
.L_x_45614:
        /* <DEDUP_REMOVED lines=13> */
.L_x_45616:
[----:B------:R-:W-:Y:S05]  /*1ac20*/  BSYNC.RECONVERGENT B1 ;  /* 0x0000000000017941 */ /* 0x000fea0003800200 */
.L_x_45615:
        /* <DEDUP_REMOVED lines=43> */
.L_x_45613:
[----:B------:R-:W-:Y:S05]  /*1aee0*/  BSYNC.RECONVERGENT B0 ;  /* 0x0000000000007941 */ /* 0x000fea0003800200 */
.L_x_45612:
        /* <DEDUP_REMOVED lines=21> */
.L_x_45619:
        /* <DEDUP_REMOVED lines=16> */
.L_x_45621:
[----:B------:R-:W-:Y:S05]  /*1b140*/  BSYNC.RECONVERGENT B1 ;  /* 0x0000000000017941 */ /* 0x000fea0003800200 */
.L_x_45620:
        /* <DEDUP_REMOVED lines=43> */
.L_x_45618:
[----:B------:R-:W-:Y:S05]  /*1b400*/  BSYNC.RECONVERGENT B0 ;  /* 0x0000000000007941 */ /* 0x000fea0003800200 */
.L_x_45617:
        /* <DEDUP_REMOVED lines=12> */
.L_x_45581:
        /* <DEDUP_REMOVED lines=11> */
[----:B------:R-:W-:Y:S02]  /*1b580*/  LOP3.LUT R70, R70, R86, R71, 0xfe, !PT ;  /* 0x0000005646467212 */ /* 0x000fe400078efe47 */
[----:B------:R-:W-:Y:S02]  /*1b590*/  SEL R71, RZ, 0x1, !P3 ;  /* 0x00000001ff477807 */ /* 0x000fe40005800000 */
[----:B------:R-:W-:-:S02]  /*1b5a0*/  IADD3 R86, PT, PT, R27, 0xa0, RZ ;  /* 0x000000a01b567810 */ /* 0x000fc40007ffe0ff */
[----:B0-----:R-:W-:Y:S02]  /*1b5b0*/  SEL R67, RZ, 0x1, !P5 ;  /* 0x00000001ff437807 */ /* 0x001fe40006800000 */
        /* <DEDUP_REMOVED lines=26> */
.L_x_45625:
        /* <DEDUP_REMOVED lines=13> */
.L_x_45627:
[----:B------:R-:W-:Y:S05]  /*1b830*/  BSYNC.RECONVERGENT B1 ;  /* 0x0000000000017941 */ /* 0x000fea0003800200 */
.L_x_45626:
        /* <DEDUP_REMOVED lines=43> */
.L_x_45624:
[----:B------:R-:W-:Y:S05]  /*1baf0*/  BSYNC.RECONVERGENT B0 ;  /* 0x0000000000007941 */ /* 0x000fea0003800200 */
.L_x_45623:
[----:B------:R-:W-:Y:S01]  /*1bb00*/  I2FP.F32.U32 R87, R90 ;  /* 0x0000005a00577245 */ /* 0x000fe20000201000 */
[----:B-----5:R-:W-:Y:S01]  /*1bb10*/  HADD2.F32 R88, -RZ, R68.H0_H0 ;  /* 0x20000044ff587230 */ /* 0x020fe20000004100 */
[----:B------:R-:W-:Y:S01]  /*1bb20*/  ISETP.NE.AND P1, PT, R89, 0x1, PT ;  /* 0x000000015900780c */ /* 0x000fe20003f25270 */
[----:B------:R-:W-:Y:S01]  /*1bb30*/  BSSY.RECONVERGENT B0, `(.L_x_45628) ;  /* 0x000004f000007945 */ /* 0x000fe20003800200 */
[----:B------:R-:W-:Y:S01]  /*1bb40*/  LOP3.LUT R6, R6, 0xfffffffd, RZ, 0xc0, !PT ;  /* 0xfffffffd06067812 */ /* 0x000fe200078ec0ff */
[----:B------:R-:W-:Y:S01]  /*1bb50*/  FFMA.FTZ R87, R87, R39, 1.1641532182693481445e-10 ;  /* 0x2f00000057577423 */ /* 0x000fe20000010027 */
[----:B------:R-:W-:Y:S01]  /*1bb60*/  IMAD.MOV.U32 R92, RZ, RZ, 0x2 ;  /* 0x00000002ff5c7424 */ /* 0x000fe200078e00ff */
[----:B------:R-:W-:-:S03]  /*1bb70*/  MOV R91, R128 ;  /* 0x00000080005b7202 */ /* 0x000fc60000000f00 */
[----:B------:R-:W-:Y:S01]  /*1bb80*/  FSETP.GTU.FTZ.AND P0, PT, R87, R59, PT ;  /* 0x0000003b5700720b */ /* 0x000fe20003f1c000 */
[----:B------:R-:W-:-:S05]  /*1bb90*/  HADD2.F32 R87, -RZ, R64.H0_H0 ;  /* 0x20000040ff577230 */ /* 0x000fca0000004100 */
        /* <DEDUP_REMOVED lines=15> */
.L_x_45630:
        /* <DEDUP_REMOVED lines=13> */
.L_x_45632:
[----:B------:R-:W-:Y:S05]  /*1bd60*/  BSYNC.RECONVERGENT B1 ;  /* 0x0000000000017941 */ /* 0x000fea0003800200 */
.L_x_45631:
        /* <DEDUP_REMOVED lines=43> */
.L_x_45629:
[----:B------:R-:W-:Y:S05]  /*1c020*/  BSYNC.RECONVERGENT B0 ;  /* 0x0000000000007941 */ /* 0x000fea0003800200 */
.L_x_45628:
        /* <DEDUP_REMOVED lines=24> */
.L_x_45635:
        /* <DEDUP_REMOVED lines=13> */
.L_x_45637:
[----:B------:R-:W-:Y:S05]  /*1c280*/  BSYNC.RECONVERGENT B1 ;  /* 0x0000000000017941 */ /* 0x000fea0003800200 */
.L_x_45636:
        /* <DEDUP_REMOVED lines=43> */
.L_x_45634:
[----:B------:R-:W-:Y:S05]  /*1c540*/  BSYNC.RECONVERGENT B0 ;  /* 0x0000000000007941 */ /* 0x000fea0003800200 */
.L_x_45633:
[----:B------:R-:W-:Y:S01]  /*1c550*/  I2FP.F32.U32 R68, R89 ;  /* 0x0000005900447245 */ /* 0x000fe20000201000 */
[----:B------:R-:W-:Y:S01]  /*1c560*/  HADD2.F32 R89, -RZ, R69.H0_H0 ;  /* 0x20000045ff597230 */ /* 0x000fe20000004100 */
[----:B------:R-:W-:Y:S01]  /*1c570*/  ISETP.NE.AND P2, PT, R90, 0x1, PT ;  /* 0x000000015a00780c */ /* 0x000fe20003f45270 */
[----:B------:R-:W-:Y:S01]  /*1c580*/  BSSY.RECONVERGENT B0, `(.L_x_45638) ;  /* 0x000004e000007945 */ /* 0x000fe20003800200 */
[----:B------:R-:W-:Y:S02]  /*1c590*/  HFMA2 R94, -RZ, RZ, 0, 1.1920928955078125e-07 ;  /* 0x00000002ff5e7431 */ /* 0x000fe400000001ff */
[----:B------:R-:W-:Y:S01]  /*1c5a0*/  FFMA.FTZ R68, R68, R39, 1.1641532182693481445e-10 ;  /* 0x2f00000044447423 */ /* 0x000fe20000010027 */
[----:B------:R-:W-:-:S04]  /*1c5b0*/  IMAD.MOV.U32 R93, RZ, RZ, R128 ;  /* 0x000000ffff5d7224 */ /* 0x000fc800078e0080 */
[----:B------:R-:W-:Y:S01]  /*1c5c0*/  FSETP.GTU.FTZ.AND P1, PT, R68, R59, PT ;  /* 0x0000003b4400720b */ /* 0x000fe20003f3c000 */
[----:B------:R-:W-:-:S05]  /*1c5d0*/  HADD2.F32 R68, -RZ, R65.H0_H0 ;  /* 0x20000041ff447230 */ /* 0x000fca0000004100 */
        /* <DEDUP_REMOVED lines=15> */
.L_x_45640:
        /* <DEDUP_REMOVED lines=13> */
.L_x_45642:
[----:B------:R-:W-:Y:S05]  /*1c7a0*/  BSYNC.RECONVERGENT B1 ;  /* 0x0000000000017941 */ /* 0x000fea0003800200 */
.L_x_45641:
        /* <DEDUP_REMOVED lines=43> */
.L_x_45639:
[----:B------:R-:W-:Y:S05]  /*1ca60*/  BSYNC.RECONVERGENT B0 ;  /* 0x0000000000007941 */ /* 0x000fea0003800200 */
.L_x_45638:
        /* <DEDUP_REMOVED lines=24> */
.L_x_45645:
        /* <DEDUP_REMOVED lines=13> */
.L_x_45647:
[----:B------:R-:W-:Y:S05]  /*1ccc0*/  BSYNC.RECONVERGENT B1 ;  /* 0x0000000000017941 */ /* 0x000fea0003800200 */
.L_x_45646:
        /* <DEDUP_REMOVED lines=43> */
.L_x_45644:
[----:B------:R-:W-:Y:S05]  /*1cf80*/  BSYNC.RECONVERGENT B0 ;  /* 0x0000000000007941 */ /* 0x000fea0003800200 */
.L_x_45643:
        /* <DEDUP_REMOVED lines=24> */
.L_x_45650:
        /* <DEDUP_REMOVED lines=13> */
.L_x_45652:
[----:B------:R-:W-:Y:S05]  /*1d1e0*/  BSYNC.RECONVERGENT B1 ;  /* 0x0000000000017941 */ /* 0x000fea0003800200 */
.L_x_45651:
        /* <DEDUP_REMOVED lines=43> */
.L_x_45649:
[----:B------:R-:W-:Y:S05]  /*1d4a0*/  BSYNC.RECONVERGENT B0 ;  /* 0x0000000000007941 */ /* 0x000fea0003800200 */
.L_x_45648:
        /* <DEDUP_REMOVED lines=24> */
.L_x_45655:
        /* <DEDUP_REMOVED lines=13> */
.L_x_45657:
[----:B------:R-:W-:Y:S05]  /*1d700*/  BSYNC.RECONVERGENT B1 ;  /* 0x0000000000017941 */ /* 0x000fea0003800200 */
.L_x_45656:
        /* <DEDUP_REMOVED lines=43> */
.L_x_45654:
[----:B------:R-:W-:Y:S05]  /*1d9c0*/  BSYNC.RECONVERGENT B0 ;  /* 0x0000000000007941 */ /* 0x000fea0003800200 */
.L_x_45653:
        /* <DEDUP_REMOVED lines=24> */
.L_x_45660:
        /* <DEDUP_REMOVED lines=16> */
.L_x_45662:
[----:B------:R-:W-:Y:S05]  /*1dc50*/  BSYNC.RECONVERGENT B1 ;  /* 0x0000000000017941 */ /* 0x000fea0003800200 */
.L_x_45661:
        /* <DEDUP_REMOVED lines=43> */
.L_x_45659:
[----:B------:R-:W-:Y:S05]  /*1df10*/  BSYNC.RECONVERGENT B0 ;  /* 0x0000000000007941 */ /* 0x000fea0003800200 */
.L_x_45658:
        /* <DEDUP_REMOVED lines=15> */
.L_x_45622:
        /* <DEDUP_REMOVED lines=16> */
.L_x_45666:
        /* <DEDUP_REMOVED lines=13> */
.L_x_45668:
[----:B------:R-:W-:Y:S05]  /*1e1e0*/  BSYNC.RECONVERGENT B1 ;  /* 0x0000000000017941 */ /* 0x000fea0003800200 */
.L_x_45667:
        /* <DEDUP_REMOVED lines=43> */
.L_x_45665:
[----:B------:R-:W-:Y:S05]  /*1e4a0*/  BSYNC.RECONVERGENT B0 ;  /* 0x0000000000007941 */ /* 0x000fea0003800200 */
.L_x_45664:
[----:B------:R-:W-:Y:S01]  /*1e4b0*/  I2FP.F32.U32 R68, R68 ;  /* 0x0000004400447245 */ /* 0x000fe20000201000 */
[----:B-----5:R-:W-:Y:S01]  /*1e4c0*/  HADD2.F32 R71, -RZ, R64.H0_H0 ;  /* 0x20000040ff477230 */ /* 0x020fe20000004100 */
        /* <DEDUP_REMOVED lines=8> */
[----:B------:R-:W-:Y:S02]  /*1e550*/  HFMA2 R71, -RZ, RZ, 0, 1.1920928955078125e-07 ;  /* 0x00000002ff477431 */ /* 0x000fe400000001ff */
        /* <DEDUP_REMOVED lines=13> */
.L_x_45671:
        /* <DEDUP_REMOVED lines=13> */
.L_x_45673:
[----:B------:R-:W-:Y:S05]  /*1e700*/  BSYNC.RECONVERGENT B1 ;  /* 0x0000000000017941 */ /* 0x000fea0003800200 */
.L_x_45672:
        /* <DEDUP_REMOVED lines=43> */
.L_x_45670:
[----:B------:R-:W-:Y:S05]  /*1e9c0*/  BSYNC.RECONVERGENT B0 ;  /* 0x0000000000007941 */ /* 0x000fea0003800200 */
.L_x_45669:
        /* <DEDUP_REMOVED lines=9> */
[----:B------:R-:W-:Y:S01]  /*1ea60*/  FMUL.FTZ R64, R69, R58 ;  /* 0x0000003a45407220 */ /* 0x000fe20000410000 */
[----:B------:R-:W-:-:S04]  /*1ea70*/  IMAD.MOV.U32 R69, RZ, RZ, R128 ;  /* 0x000000ffff457224 */ /* 0x000fc800078e0080 */
        /* <DEDUP_REMOVED lines=11> */
.L_x_45676:
        /* <DEDUP_REMOVED lines=13> */
.L_x_45678:
[----:B------:R-:W-:Y:S05]  /*1ec00*/  BSYNC.RECONVERGENT B1 ;  /* 0x0000000000017941 */ /* 0x000fea0003800200 */
.L_x_45677:
        /* <DEDUP_REMOVED lines=43> */
.L_x_45675:
[----:B------:R-:W-:Y:S05]  /*1eec0*/  BSYNC.RECONVERGENT B0 ;  /* 0x0000000000007941 */ /* 0x000fea0003800200 */
.L_x_45674:
[----:B------:R-:W-:Y:S01]  /*1eed0*/  I2FP.F32.U32 R69, R69 ;  /* 0x0000004500457245 */ /* 0x000fe20000201000 */
[----:B------:R-:W-:Y:S01]  /*1eee0*/  BSSY.RECONVERGENT B0, `(.L_x_45679) ;  /* 0x000004e000007945 */ /* 0x000fe20003800200 */
[----:B------:R-:W-:Y:S01]  /*1eef0*/  ISETP.NE.AND P3, PT, R70, 0x1, PT ;  /* 0x000000014600780c */ /* 0x000fe20003f65270 */
[----:B------:R-:W-:Y:S02]  /*1ef00*/  HFMA2 R71, -RZ, RZ, 0, 1.1920928955078125e-07 ;  /* 0x00000002ff477431 */ /* 0x000fe400000001ff */
[----:B------:R-:W-:Y:S02]  /*1ef10*/  IMAD.MOV.U32 R91, RZ, RZ, R128 ;  /* 0x000000ffff5b7224 */ /* 0x000fe400078e0080 */
[----:B------:R-:W-:-:S05]  /*1ef20*/  FFMA.FTZ R69, R69, R39, 1.1641532182693481445e-10 ;  /* 0x2f00000045457423 */ /* 0x000fca0000010027 */
[----:B------:R-:W-:Y:S01]  /*1ef30*/  FSETP.GTU.FTZ.AND P2, PT, R69, R59, PT ;  /* 0x0000003b4500720b */ /* 0x000fe20003f5c000 */
[----:B------:R-:W-:-:S03]  /*1ef40*/  HADD2.F32 R69, -RZ, R65.H0_H0 ;  /* 0x20000041ff457230 */ /* 0x000fc60000004100 */
[----:B------:R-:W-:Y:S02]  /*1ef50*/  PLOP3.LUT P1, PT, P2, PT, PT, 0x8, 0x80 ;  /* 0x000000000080781c */ /* 0x000fe4000172e170 */
        /* <DEDUP_REMOVED lines=13> */
.L_x_45681:
        /* <DEDUP_REMOVED lines=13> */
.L_x_45683:
[----:B------:R-:W-:Y:S05]  /*1f100*/  BSYNC.RECONVERGENT B1 ;  /* 0x0000000000017941 */ /* 0x000fea0003800200 */
.L_x_45682:
        /* <DEDUP_REMOVED lines=43> */
.L_x_45680:
[----:B------:R-:W-:Y:S05]  /*1f3c0*/  BSYNC.RECONVERGENT B0 ;  /* 0x0000000000007941 */ /* 0x000fea0003800200 */
.L_x_45679:
        /* <DEDUP_REMOVED lines=22> */
.L_x_45686:
        /* <DEDUP_REMOVED lines=13> */
.L_x_45688:
[----:B------:R-:W-:Y:S05]  /*1f600*/  BSYNC.RECONVERGENT B1 ;  /* 0x0000000000017941 */ /* 0x000fea0003800200 */
.L_x_45687:
        /* <DEDUP_REMOVED lines=43> */
.L_x_45685:
[----:B------:R-:W-:Y:S05]  /*1f8c0*/  BSYNC.RECONVERGENT B0 ;  /* 0x0000000000007941 */ /* 0x000fea0003800200 */
.L_x_45684:
        /* <DEDUP_REMOVED lines=21> */
.L_x_45691:
        /* <DEDUP_REMOVED lines=13> */
.L_x_45693:
[----:B------:R-:W-:Y:S05]  /*1faf0*/  BSYNC.RECONVERGENT B1 ;  /* 0x0000000000017941 */ /* 0x000fea0003800200 */
.L_x_45692:
        /* <DEDUP_REMOVED lines=43> */
.L_x_45690:
[----:B------:R-:W-:Y:S05]  /*1fdb0*/  BSYNC.RECONVERGENT B0 ;  /* 0x0000000000007941 */ /* 0x000fea0003800200 */
.L_x_45689:
        /* <DEDUP_REMOVED lines=22> */
.L_x_45696:
        /* <DEDUP_REMOVED lines=13> */
.L_x_45698:
[----:B------:R-:W-:Y:S05]  /*1fff0*/  BSYNC.RECONVERGENT B1 ;  /* 0x0000000000017941 */ /* 0x000fea0003800200 */
.L_x_45697:
        /* <DEDUP_REMOVED lines=43> */
.L_x_45695:
[----:B------:R-:W-:Y:S05]  /*202b0*/  BSYNC.RECONVERGENT B0 ;  /* 0x0000000000007941 */ /* 0x000fea0003800200 */
.L_x_45694:
[----:B------:R-:W-:Y:S01]  /*202c0*/  I2FP.F32.U32 R71, R93 ;  /* 0x0000005d00477245 */ /* 0x000fe20000201000 */
[----:B------:R-:W-:Y:S01]  /*202d0*/  BSSY.RECONVERGENT B0, `(.L_x_45699) ;  /* 0x0000050000007945 */ /* 0x000fe20003800200 */
[----:B------:R-:W-:Y:S01]  /*202e0*/  ISETP.NE.AND P6, PT, R70, 0x1, PT ;  /* 0x000000014600780c */ /* 0x000fe20003fc5270 */
[----:B------:R-:W-:Y:S01]  /*202f0*/  IMAD.MOV.U32 R96, RZ, RZ, 0x2 ;  /* 0x00000002ff607424 */ /* 0x000fe200078e00ff */
[----:B------:R-:W-:Y:S01]  /*20300*/  MOV R95, R128 ;  /* 0x00000080005f7202 */ /* 0x000fe20000000f00 */
[----:B------:R-:W-:-:S05]  /*20310*/  FFMA.FTZ R71, R71, R39, 1.1641532182693481445e-10 ;  /* 0x2f00000047477423 */ /* 0x000fca0000010027 */
[----:B------:R-:W-:Y:S01]  /*20320*/  FSETP.GTU.FTZ.AND P5, PT, R71, R59, PT ;  /* 0x0000003b4700720b */ /* 0x000fe20003fbc000 */
[----:B------:R-:W-:-:S05]  /*20330*/  HADD2.F32 R71, -RZ, R67.H0_H0 ;  /* 0x20000043ff477230 */ /* 0x000fca0000004100 */
        /* <DEDUP_REMOVED lines=13> */
.L_x_45701:
        /* <DEDUP_REMOVED lines=16> */
.L_x_45703:
[----:B------:R-:W-:Y:S05]  /*20510*/  BSYNC.RECONVERGENT B1 ;  /* 0x0000000000017941 */ /* 0x000fea0003800200 */
.L_x_45702:
        /* <DEDUP_REMOVED lines=43> */
.L_x_45700:
[----:B------:R-:W-:Y:S05]  /*207d0*/  BSYNC.RECONVERGENT B0 ;  /* 0x0000000000007941 */ /* 0x000fea0003800200 */
.L_x_45699:
        /* <DEDUP_REMOVED lines=12> */
.L_x_45663:
        /* <DEDUP_REMOVED lines=41> */
.L_x_45707:
        /* <DEDUP_REMOVED lines=13> */
.L_x_45709:
[----:B------:R-:W-:Y:S05]  /*20c00*/  BSYNC.RECONVERGENT B1 ;  /* 0x0000000000017941 */ /* 0x000fea0003800200 */
.L_x_45708:
        /* <DEDUP_REMOVED lines=39> */
[----:B------:R-:W-:-:S05]  /*20e80*/  IMAD.WIDE.U32 R96, R101, -0x326172a9, RZ ;  /* 0xcd9e8d5765607825 */ /* 0x000fca00078e00ff */
[----:B------:R-:W-:Y:S01]  /*20e90*/  LOP3.LUT R126, R48, R98, R97, 0x96, !PT ;  /* 0x00000062307e7212 */ /* 0x000fe200078e9661 */
[----:B------:R-:W-:Y:S01]  /*20ea0*/  IMAD.MOV.U32 R97, RZ, RZ, R100 ;  /* 0x000000ffff617224 */ /* 0x000fe200078e0064 */
[----:B------:R-:W-:-:S07]  /*20eb0*/  MOV R128, R96 ;  /* 0x0000006000807202 */ /* 0x000fce0000000f00 */
.L_x_45706:
[----:B------:R-:W-:Y:S05]  /*20ec0*/  BSYNC.RECONVERGENT B0 ;  /* 0x0000000000007941 */ /* 0x000fea0003800200 */
.L_x_45705:
[----:B------:R-:W-:Y:S01]  /*20ed0*/  I2FP.F32.U32 R96, R97 ;  /* 0x0000006100607245 */ /* 0x000fe20000201000 */
[----:B-----5:R-:W-:Y:S01]  /*20ee0*/  HADD2.F32 R97, -RZ, R68.H0_H0 ;  /* 0x20000044ff617230 */ /* 0x020fe20000004100 */
[----:B------:R-:W-:Y:S01]  /*20ef0*/  ISETP.NE.AND P1, PT, R99, 0x1, PT ;  /* 0x000000016300780c */ /* 0x000fe20003f25270 */
[----:B------:R-:W-:Y:S01]  /*20f00*/  BSSY.RECONVERGENT B0, `(.L_x_45710) ;  /* 0x000004f000007945 */ /* 0x000fe20003800200 */
[----:B------:R-:W-:Y:S01]  /*20f10*/  LOP3.LUT R6, R6, 0xfffffffd, RZ, 0xc0, !PT ;  /* 0xfffffffd06067812 */ /* 0x000fe200078ec0ff */
[----:B------:R-:W-:Y:S01]  /*20f20*/  FFMA.FTZ R96, R96, R39, 1.1641532182693481445e-10 ;  /* 0x2f00000060607423 */ /* 0x000fe20000010027 */
[----:B------:R-:W-:-:S04]  /*20f30*/  IMAD.MOV.U32 R98, RZ, RZ, 0x2 ;  /* 0x00000002ff627424 */ /* 0x000fc800078e00ff */
[----:B------:R-:W-:Y:S01]  /*20f40*/  FSETP.GTU.FTZ.AND P0, PT, R96, R59, PT ;  /* 0x0000003b6000720b */ /* 0x000fe20003f1c000 */
[----:B------:R-:W-:-:S05]  /*20f50*/  HADD2.F32 R96, -RZ, R64.H0_H0 ;  /* 0x20000040ff607230 */ /* 0x000fca0000004100 */
        /* <DEDUP_REMOVED lines=16> */
.L_x_45712:
        /* <DEDUP_REMOVED lines=13> */
.L_x_45714:
[----:B------:R-:W-:Y:S05]  /*21130*/  BSYNC.RECONVERGENT B1 ;  /* 0x0000000000017941 */ /* 0x000fea0003800200 */
.L_x_45713:
        /* <DEDUP_REMOVED lines=43> */
.L_x_45711:
[----:B------:R-:W-:Y:S05]  /*213f0*/  BSYNC.RECONVERGENT B0 ;  /* 0x0000000000007941 */ /* 0x000fea0003800200 */
.L_x_45710:
        /* <DEDUP_REMOVED lines=24> */
.L_x_45717:
        /* <DEDUP_REMOVED lines=13> */
.L_x_45719:
[----:B------:R-:W-:Y:S05]  /*21650*/  BSYNC.RECONVERGENT B1 ;  /* 0x0000000000017941 */ /* 0x000fea0003800200 */
.L_x_45718:
        /* <DEDUP_REMOVED lines=43> */
.L_x_45716:
[----:B------:R-:W-:Y:S05]  /*21910*/  BSYNC.RECONVERGENT B0 ;  /* 0x0000000000007941 */ /* 0x000fea0003800200 */
.L_x_45715:
        /* <DEDUP_REMOVED lines=24> */
.L_x_45722:
        /* <DEDUP_REMOVED lines=13> */
.L_x_45724:
[----:B------:R-:W-:Y:S05]  /*21b70*/  BSYNC.RECONVERGENT B1 ;  /* 0x0000000000017941 */ /* 0x000fea0003800200 */
.L_x_45723:
        /* <DEDUP_REMOVED lines=43> */
.L_x_45721:
[----:B------:R-:W-:Y:S05]  /*21e30*/  BSYNC.RECONVERGENT B0 ;  /* 0x0000000000007941 */ /* 0x000fea0003800200 */
.L_x_45720:
        /* <DEDUP_REMOVED lines=24> */
.L_x_45727:
        /* <DEDUP_REMOVED lines=13> */
.L_x_45729:
[----:B------:R-:W-:Y:S05]  /*22090*/  BSYNC.RECONVERGENT B1 ;  /* 0x0000000000017941 */ /* 0x000fea0003800200 */
.L_x_45728:
        /* <DEDUP_REMOVED lines=43> */
.L_x_45726:
[----:B------:R-:W-:Y:S05]  /*22350*/  BSYNC.RECONVERGENT B0 ;  /* 0x0000000000007941 */ /* 0x000fea0003800200 */
.L_x_45725:
        /* <DEDUP_REMOVED lines=24> */
.L_x_45732:
        /* <DEDUP_REMOVED lines=13> */
.L_x_45734:
[----:B------:R-:W-:Y:S05]  /*225b0*/  BSYNC.RECONVERGENT B1 ;  /* 0x0000000000017941 */ /* 0x000fea0003800200 */
.L_x_45733:
        /* <DEDUP_REMOVED lines=43> */
.L_x_45731:
[----:B------:R-:W-:Y:S05]  /*22870*/  BSYNC.RECONVERGENT B0 ;  /* 0x0000000000007941 */ /* 0x000fea0003800200 */
.L_x_45730:
        /* <DEDUP_REMOVED lines=24> */
.L_x_45737:
        /* <DEDUP_REMOVED lines=13> */
.L_x_45739:
[----:B------:R-:W-:Y:S05]  /*22ad0*/  BSYNC.RECONVERGENT B1 ;  /* 0x0000000000017941 */ /* 0x000fea0003800200 */
.L_x_45738:
        /* <DEDUP_REMOVED lines=43> */
.L_x_45736:
[----:B------:R-:W-:Y:S05]  /*22d90*/  BSYNC.RECONVERGENT B0 ;  /* 0x0000000000007941 */ /* 0x000fea0003800200 */
.L_x_45735:
        /* <DEDUP_REMOVED lines=24> */
.L_x_45742:
        /* <DEDUP_REMOVED lines=16> */
.L_x_45744:
[----:B------:R-:W-:Y:S05]  /*23020*/  BSYNC.RECONVERGENT B1 ;  /* 0x0000000000017941 */ /* 0x000fea0003800200 */
.L_x_45743:
        /* <DEDUP_REMOVED lines=43> */
.L_x_45741:
[----:B------:R-:W-:Y:S05]  /*232e0*/  BSYNC.RECONVERGENT B0 ;  /* 0x0000000000007941 */ /* 0x000fea0003800200 */
.L_x_45740:
        /* <DEDUP_REMOVED lines=15> */
.L_x_45704:
        /* <DEDUP_REMOVED lines=16> */
.L_x_45748:
        /* <DEDUP_REMOVED lines=13> */
.L_x_45750:
[----:B------:R-:W-:Y:S05]  /*235b0*/  BSYNC.RECONVERGENT B1 ;  /* 0x0000000000017941 */ /* 0x000fea0003800200 */
.L_x_45749:
        /* <DEDUP_REMOVED lines=43> */
.L_x_45747:
[----:B------:R-:W-:Y:S05]  /*23870*/  BSYNC.RECONVERGENT B0 ;  /* 0x0000000000007941 */ /* 0x000fea0003800200 */
.L_x_45746:
        /* <DEDUP_REMOVED lines=8> */
[----:B-----5:R-:W-:-:S03]  /*23900*/  HADD2.F32 R68, -RZ, R64.H0_H0 ;  /* 0x20000040ff447230 */ /* 0x020fc60000004100 */
[----:B------:R-:W-:Y:S02]  /*23910*/  PLOP3.LUT P2, PT, P0, PT, PT, 0x8, 0x80 ;  /* 0x000000000080781c */ /* 0x000fe4000074e170 */
        /* <DEDUP_REMOVED lines=14> */
.L_x_45753:
        /* <DEDUP_REMOVED lines=13> */
.L_x_45755:
[----:B------:R-:W-:Y:S05]  /*23ad0*/  BSYNC.RECONVERGENT B1 ;  /* 0x0000000000017941 */ /* 0x000fea0003800200 */
.L_x_45754:
        /* <DEDUP_REMOVED lines=43> */
.L_x_45752:
[----:B------:R-:W-:Y:S05]  /*23d90*/  BSYNC.RECONVERGENT B0 ;  /* 0x0000000000007941 */ /* 0x000fea0003800200 */
.L_x_45751:
        /* <DEDUP_REMOVED lines=22> */
.L_x_45758:
        /* <DEDUP_REMOVED lines=13> */
.L_x_45760:
[----:B------:R-:W-:Y:S05]  /*23fd0*/  BSYNC.RECONVERGENT B1 ;  /* 0x0000000000017941 */ /* 0x000fea0003800200 */
.L_x_45759:
        /* <DEDUP_REMOVED lines=43> */
.L_x_45757:
[----:B------:R-:W-:Y:S05]  /*24290*/  BSYNC.RECONVERGENT B0 ;  /* 0x0000000000007941 */ /* 0x000fea0003800200 */
.L_x_45756:
        /* <DEDUP_REMOVED lines=22> */
.L_x_45763:
        /* <DEDUP_REMOVED lines=13> */
.L_x_45765:
[----:B------:R-:W-:Y:S05]  /*244d0*/  BSYNC.RECONVERGENT B1 ;  /* 0x0000000000017941 */ /* 0x000fea0003800200 */
.L_x_45764:
        /* <DEDUP_REMOVED lines=43> */
.L_x_45762:
[----:B------:R-:W-:Y:S05]  /*24790*/  BSYNC.RECONVERGENT B0 ;  /* 0x0000000000007941 */ /* 0x000fea0003800200 */
.L_x_45761:
        /* <DEDUP_REMOVED lines=22> */
.L_x_45768:
        /* <DEDUP_REMOVED lines=13> */
.L_x_45770:
[----:B------:R-:W-:Y:S05]  /*249d0*/  BSYNC.RECONVERGENT B1 ;  /* 0x0000000000017941 */ /* 0x000fea0003800200 */
.L_x_45769:
        /* <DEDUP_REMOVED lines=43> */
.L_x_45767:
[----:B------:R-:W-:Y:S05]  /*24c90*/  BSYNC.RECONVERGENT B0 ;  /* 0x0000000000007941 */ /* 0x000fea0003800200 */
.L_x_45766:
        /* <DEDUP_REMOVED lines=21> */
.L_x_45773:
        /* <DEDUP_REMOVED lines=13> */
.L_x_45775:
[----:B------:R-:W-:Y:S05]  /*24ec0*/  BSYNC.RECONVERGENT B1 ;  /* 0x0000000000017941 */ /* 0x000fea0003800200 */
.L_x_45774:
        /* <DEDUP_REMOVED lines=43> */
.L_x_45772:
[----:B------:R-:W-:Y:S05]  /*25180*/  BSYNC.RECONVERGENT B0 ;  /* 0x0000000000007941 */ /* 0x000fea0003800200 */
.L_x_45771:
        /* <DEDUP_REMOVED lines=22> */
.L_x_45778:
        /* <DEDUP_REMOVED lines=13> */
.L_x_45780:
[----:B------:R-:W-:Y:S05]  /*253c0*/  BSYNC.RECONVERGENT B1 ;  /* 0x0000000000017941 */ /* 0x000fea0003800200 */
.L_x_45779:
        /* <DEDUP_REMOVED lines=43> */
.L_x_45777:
[----:B------:R-:W-:Y:S05]  /*25680*/  BSYNC.RECONVERGENT B0 ;  /* 0x0000000000007941 */ /* 0x000fea0003800200 */
.L_x_45776:
        /* <DEDUP_REMOVED lines=21> */
.L_x_45783:
        /* <DEDUP_REMOVED lines=16> */
.L_x_45785:
[----:B------:R-:W-:Y:S05]  /*258e0*/  BSYNC.RECONVERGENT B1 ;  /* 0x0000000000017941 */ /* 0x000fea0003800200 */
.L_x_45784:
        /* <DEDUP_REMOVED lines=43> */
.L_x_45782:
[----:B------:R-:W-:Y:S05]  /*25ba0*/  BSYNC.RECONVERGENT B0 ;  /* 0x0000000000007941 */ /* 0x000fea0003800200 */
.L_x_45781:
        /* <DEDUP_REMOVED lines=12> */
.L_x_45745:
        /* <DEDUP_REMOVED lines=41> */
.L_x_45789:
        /* <DEDUP_REMOVED lines=13> */
.L_x_45791:
[----:B------:R-:W-:Y:S05]  /*25fd0*/  BSYNC.RECONVERGENT B1 ;  /* 0x0000000000017941 */ /* 0x000fea0003800200 */
.L_x_45790:
        /* <DEDUP_REMOVED lines=43> */
.L_x_45788:
[----:B------:R-:W-:Y:S05]  /*26290*/  BSYNC.RECONVERGENT B0 ;  /* 0x0000000000007941 */ /* 0x000fea0003800200 */
.L_x_45787:
        /* <DEDUP_REMOVED lines=25> */
.L_x_45794:
        /* <DEDUP_REMOVED lines=13> */
.L_x_45796:
[----:B------:R-:W-:Y:S05]  /*26500*/  BSYNC.RECONVERGENT B1 ;  /* 0x0000000000017941 */ /* 0x000fea0003800200 */
.L_x_45795:
        /* <DEDUP_REMOVED lines=43> */
.L_x_45793:
[----:B------:R-:W-:Y:S05]  /*267c0*/  BSYNC.RECONVERGENT B0 ;  /* 0x0000000000007941 */ /* 0x000fea0003800200 */
.L_x_45792:
        /* <DEDUP_REMOVED lines=24> */
.L_x_45799:
        /* <DEDUP_REMOVED lines=13> */
.L_x_45801:
[----:B------:R-:W-:Y:S05]  /*26a20*/  BSYNC.RECONVERGENT B1 ;  /* 0x0000000000017941 */ /* 0x000fea0003800200 */
.L_x_45800:
        /* <DEDUP_REMOVED lines=43> */
.L_x_45798:
[----:B------:R-:W-:Y:S05]  /*26ce0*/  BSYNC.RECONVERGENT B0 ;  /* 0x0000000000007941 */ /* 0x000fea0003800200 */
.L_x_45797:
        /* <DEDUP_REMOVED lines=24> */
.L_x_45804:
        /* <DEDUP_REMOVED lines=13> */
.L_x_45806:
[----:B------:R-:W-:Y:S05]  /*26f40*/  BSYNC.RECONVERGENT B1 ;  /* 0x0000000000017941 */ /* 0x000fea0003800200 */
.L_x_45805:
        /* <DEDUP_REMOVED lines=43> */
.L_x_45803:
[----:B------:R-:W-:Y:S05]  /*27200*/  BSYNC.RECONVERGENT B0 ;  /* 0x0000000000007941 */ /* 0x000fea0003800200 */
.L_x_45802:
        /* <DEDUP_REMOVED lines=24> */
.L_x_45809:
        /* <DEDUP_REMOVED lines=13> */
.L_x_45811:
[----:B------:R-:W-:Y:S05]  /*27460*/  BSYNC.RECONVERGENT B1 ;  /* 0x0000000000017941 */ /* 0x000fea0003800200 */
.L_x_45810:
        /* <DEDUP_REMOVED lines=43> */
.L_x_45808:
[----:B------:R-:W-:Y:S05]  /*27720*/  BSYNC.RECONVERGENT B0 ;  /* 0x0000000000007941 */ /* 0x000fea0003800200 */
.L_x_45807:
        /* <DEDUP_REMOVED lines=24> */
.L_x_45814:
        /* <DEDUP_REMOVED lines=13> */
.L_x_45816:
[----:B------:R-:W-:Y:S05]  /*27980*/  BSYNC.RECONVERGENT B1 ;  /* 0x0000000000017941 */ /* 0x000fea0003800200 */
.L_x_45815:
        /* <DEDUP_REMOVED lines=43> */
.L_x_45813:
[----:B------:R-:W-:Y:S05]  /*27c40*/  BSYNC.RECONVERGENT B0 ;  /* 0x0000000000007941 */ /* 0x000fea0003800200 */
.L_x_45812:
        /* <DEDUP_REMOVED lines=24> */
.L_x_45819:
        /* <DEDUP_REMOVED lines=13> */
.L_x_45821:
[----:B------:R-:W-:Y:S05]  /*27ea0*/  BSYNC.RECONVERGENT B1 ;  /* 0x0000000000017941 */ /* 0x000fea0003800200 */
.L_x_45820:
        /* <DEDUP_REMOVED lines=43> */
.L_x_45818:
[----:B------:R-:W-:Y:S05]  /*28160*/  BSYNC.RECONVERGENT B0 ;  /* 0x0000000000007941 */ /* 0x000fea0003800200 */
.L_x_45817:
        /* <DEDUP_REMOVED lines=24> */
.L_x_45824:
        /* <DEDUP_REMOVED lines=16> */
.L_x_45826:
[----:B------:R-:W-:Y:S05]  /*283f0*/  BSYNC.RECONVERGENT B1 ;  /* 0x0000000000017941 */ /* 0x000fea0003800200 */
.L_x_45825:
        /* <DEDUP_REMOVED lines=43> */
.L_x_45823:
[----:B------:R-:W-:Y:S05]  /*286b0*/  BSYNC.RECONVERGENT B0 ;  /* 0x0000000000007941 */ /* 0x000fea0003800200 */
.L_x_45822:
        /* <DEDUP_REMOVED lines=15> */
.L_x_45786:
        /* <DEDUP_REMOVED lines=16> */
.L_x_45830:
        /* <DEDUP_REMOVED lines=13> */
.L_x_45832:
[----:B------:R-:W-:Y:S05]  /*28980*/  BSYNC.RECONVERGENT B1 ;  /* 0x0000000000017941 */ /* 0x000fea0003800200 */
.L_x_45831:
        /* <DEDUP_REMOVED lines=43> */
.L_x_45829:
[----:B------:R-:W-:Y:S05]  /*28c40*/  BSYNC.RECONVERGENT B0 ;  /* 0x0000000000007941 */ /* 0x000fea0003800200 */
.L_x_45828:
        /* <DEDUP_REMOVED lines=24> */
.L_x_45835:
        /* <DEDUP_REMOVED lines=13> */
.L_x_45837:
[----:B------:R-:W-:Y:S05]  /*28ea0*/  BSYNC.RECONVERGENT B1 ;  /* 0x0000000000017941 */ /* 0x000fea0003800200 */
.L_x_45836:
        /* <DEDUP_REMOVED lines=43> */
.L_x_45834:
[----:B------:R-:W-:Y:S05]  /*29160*/  BSYNC.RECONVERGENT B0 ;  /* 0x0000000000007941 */ /* 0x000fea0003800200 */
.L_x_45833:
        /* <DEDUP_REMOVED lines=22> */
.L_x_45840:
        /* <DEDUP_REMOVED lines=13> */
.L_x_45842:
[----:B------:R-:W-:Y:S05]  /*293a0*/  BSYNC.RECONVERGENT B1 ;  /* 0x0000000000017941 */ /* 0x000fea0003800200 */
.L_x_45841:
        /* <DEDUP_REMOVED lines=43> */
.L_x_45839:
[----:B------:R-:W-:Y:S05]  /*29660*/  BSYNC.RECONVERGENT B0 ;  /* 0x0000000000007941 */ /* 0x000fea0003800200 */
.L_x_45838:
        /* <DEDUP_REMOVED lines=22> */
.L_x_45845:
        /* <DEDUP_REMOVED lines=13> */
.L_x_45847:
[----:B------:R-:W-:Y:S05]  /*298a0*/  BSYNC.RECONVERGENT B1 ;  /* 0x0000000000017941 */ /* 0x000fea0003800200 */
.L_x_45846:
        /* <DEDUP_REMOVED lines=43> */
.L_x_45844:
[----:B------:R-:W-:Y:S05]  /*29b60*/  BSYNC.RECONVERGENT B0 ;  /* 0x0000000000007941 */ /* 0x000fea0003800200 */
.L_x_45843:
        /* <DEDUP_REMOVED lines=22> */
.L_x_45850:
        /* <DEDUP_REMOVED lines=13> */
.L_x_45852:
[----:B------:R-:W-:Y:S05]  /*29da0*/  BSYNC.RECONVERGENT B1 ;  /* 0x0000000000017941 */ /* 0x000fea0003800200 */
.L_x_45851:
        /* <DEDUP_REMOVED lines=43> */
.L_x_45849:
[----:B------:R-:W-:Y:S05]  /*2a060*/  BSYNC.RECONVERGENT B0 ;  /* 0x0000000000007941 */ /* 0x000fea0003800200 */
.L_x_45848:
        /* <DEDUP_REMOVED lines=21> */
.L_x_45855:
        /* <DEDUP_REMOVED lines=13> */
.L_x_45857:
[----:B------:R-:W-:Y:S05]  /*2a290*/  BSYNC.RECONVERGENT B1 ;  /* 0x0000000000017941 */ /* 0x000fea0003800200 */
.L_x_45856:
        /* <DEDUP_REMOVED lines=43> */
.L_x_45854:
[----:B------:R-:W-:Y:S05]  /*2a550*/  BSYNC.RECONVERGENT B0 ;  /* 0x0000000000007941 */ /* 0x000fea0003800200 */
.L_x_45853:
        /* <DEDUP_REMOVED lines=22> */
.L_x_45860:
        /* <DEDUP_REMOVED lines=13> */
.L_x_45862:
[----:B------:R-:W-:Y:S05]  /*2a790*/  BSYNC.RECONVERGENT B1 ;  /* 0x0000000000017941 */ /* 0x000fea0003800200 */
.L_x_45861:
        /* <DEDUP_REMOVED lines=43> */
.L_x_45859:
[----:B------:R-:W-:Y:S05]  /*2aa50*/  BSYNC.RECONVERGENT B0 ;  /* 0x0000000000007941 */ /* 0x000fea0003800200 */
.L_x_45858:
        /* <DEDUP_REMOVED lines=21> */
.L_x_45865:
        /* <DEDUP_REMOVED lines=16> */
.L_x_45867:
[----:B------:R-:W-:Y:S05]  /*2acb0*/  BSYNC.RECONVERGENT B1 ;  /* 0x0000000000017941 */ /* 0x000fea0003800200 */
.L_x_45866:
        /* <DEDUP_REMOVED lines=43> */
.L_x_45864:
[----:B------:R-:W-:Y:S05]  /*2af70*/  BSYNC.RECONVERGENT B0 ;  /* 0x0000000000007941 */ /* 0x000fea0003800200 */
.L_x_45863:
        /* <DEDUP_REMOVED lines=12> */
.L_x_45827:
        /* <DEDUP_REMOVED lines=41> */
.L_x_45871:
        /* <DEDUP_REMOVED lines=13> */
.L_x_45873:
[----:B------:R-:W-:Y:S05]  /*2b3a0*/  BSYNC.RECONVERGENT B1 ;  /* 0x0000000000017941 */ /* 0x000fea0003800200 */
.L_x_45872:
        /* <DEDUP_REMOVED lines=43> */
.L_x_45870:
[----:B------:R-:W-:Y:S05]  /*2b660*/  BSYNC.RECONVERGENT B0 ;  /* 0x0000000000007941 */ /* 0x000fea0003800200 */
.L_x_45869:
        /* <DEDUP_REMOVED lines=25> */
.L_x_45876:
        /* <DEDUP_REMOVED lines=13> */
.L_x_45878:
[----:B------:R-:W-:Y:S05]  /*2b8d0*/  BSYNC.RECONVERGENT B1 ;  /* 0x0000000000017941 */ /* 0x000fea0003800200 */
.L_x_45877:
        /* <DEDUP_REMOVED lines=43> */
.L_x_45875:
[----:B------:R-:W-:Y:S05]  /*2bb90*/  BSYNC.RECONVERGENT B0 ;  /* 0x0000000000007941 */ /* 0x000fea0003800200 */
.L_x_45874:
        /* <DEDUP_REMOVED lines=24> */
.L_x_45881:
        /* <DEDUP_REMOVED lines=13> */
.L_x_45883:
[----:B------:R-:W-:Y:S05]  /*2bdf0*/  BSYNC.RECONVERGENT B1 ;  /* 0x0000000000017941 */ /* 0x000fea0003800200 */
.L_x_45882:
        /* <DEDUP_REMOVED lines=43> */
.L_x_45880:
[----:B------:R-:W-:Y:S05]  /*2c0b0*/  BSYNC.RECONVERGENT B0 ;  /* 0x0000000000007941 */ /* 0x000fea0003800200 */
.L_x_45879:
        /* <DEDUP_REMOVED lines=24> */
.L_x_45886:
        /* <DEDUP_REMOVED lines=13> */
.L_x_45888:
[----:B------:R-:W-:Y:S05]  /*2c310*/  BSYNC.RECONVERGENT B1 ;  /* 0x0000000000017941 */ /* 0x000fea0003800200 */
.L_x_45887:
        /* <DEDUP_REMOVED lines=43> */
.L_x_45885:
[----:B------:R-:W-:Y:S05]  /*2c5d0*/  BSYNC.RECONVERGENT B0 ;  /* 0x0000000000007941 */ /* 0x000fea0003800200 */
.L_x_45884:
        /* <DEDUP_REMOVED lines=24> */
.L_x_45891:
        /* <DEDUP_REMOVED lines=13> */
.L_x_45893:
[----:B------:R-:W-:Y:S05]  /*2c830*/  BSYNC.RECONVERGENT B1 ;  /* 0x0000000000017941 */ /* 0x000fea0003800200 */
.L_x_45892:
        /* <DEDUP_REMOVED lines=43> */
.L_x_45890:
[----:B------:R-:W-:Y:S05]  /*2caf0*/  BSYNC.RECONVERGENT B0 ;  /* 0x0000000000007941 */ /* 0x000fea0003800200 */
.L_x_45889:
        /* <DEDUP_REMOVED lines=24> */
.L_x_45896:
        /* <DEDUP_REMOVED lines=13> */
.L_x_45898:
[----:B------:R-:W-:Y:S05]  /*2cd50*/  BSYNC.RECONVERGENT B1 ;  /* 0x0000000000017941 */ /* 0x000fea0003800200 */
.L_x_45897:
        /* <DEDUP_REMOVED lines=43> */
.L_x_45895:
[----:B------:R-:W-:Y:S05]  /*2d010*/  BSYNC.RECONVERGENT B0 ;  /* 0x0000000000007941 */ /* 0x000fea0003800200 */
.L_x_45894:
        /* <DEDUP_REMOVED lines=24> */
.L_x_45901:
        /* <DEDUP_REMOVED lines=13> */
.L_x_45903:
[----:B------:R-:W-:Y:S05]  /*2d270*/  BSYNC.RECONVERGENT B1 ;  /* 0x0000000000017941 */ /* 0x000fea0003800200 */
.L_x_45902:
        /* <DEDUP_REMOVED lines=43> */
.L_x_45900:
[----:B------:R-:W-:Y:S05]  /*2d530*/  BSYNC.RECONVERGENT B0 ;  /* 0x0000000000007941 */ /* 0x000fea0003800200 */
.L_x_45899:
        /* <DEDUP_REMOVED lines=24> */
.L_x_45906:
        /* <DEDUP_REMOVED lines=16> */
.L_x_45908:
[----:B------:R-:W-:Y:S05]  /*2d7c0*/  BSYNC.RECONVERGENT B1 ;  /* 0x0000000000017941 */ /* 0x000fea0003800200 */
.L_x_45907:
        /* <DEDUP_REMOVED lines=43> */
.L_x_45905:
[----:B------:R-:W-:Y:S05]  /*2da80*/  BSYNC.RECONVERGENT B0 ;  /* 0x0000000000007941 */ /* 0x000fea0003800200 */
.L_x_45904:
        /* <DEDUP_REMOVED lines=15> */
.L_x_45868:
        /* <DEDUP_REMOVED lines=16> */
.L_x_45912:
        /* <DEDUP_REMOVED lines=13> */
.L_x_45914:
[----:B------:R-:W-:Y:S05]  /*2dd50*/  BSYNC.RECONVERGENT B1 ;  /* 0x0000000000017941 */ /* 0x000fea0003800200 */
.L_x_45913:
        /* <DEDUP_REMOVED lines=43> */
.L_x_45911:
[----:B------:R-:W-:Y:S05]  /*2e010*/  BSYNC.RECONVERGENT B0 ;  /* 0x0000000000007941 */ /* 0x000fea0003800200 */
.L_x_45910:
        /* <DEDUP_REMOVED lines=24> */
.L_x_45917:
        /* <DEDUP_REMOVED lines=13> */
.L_x_45919:
[----:B------:R-:W-:Y:S05]  /*2e270*/  BSYNC.RECONVERGENT B1 ;  /* 0x0000000000017941 */ /* 0x000fea0003800200 */
.L_x_45918:
        /* <DEDUP_REMOVED lines=43> */
.L_x_45916:
[----:B------:R-:W-:Y:S05]  /*2e530*/  BSYNC.RECONVERGENT B0 ;  /* 0x0000000000007941 */ /* 0x000fea0003800200 */
.L_x_45915:
        /* <DEDUP_REMOVED lines=22> */
.L_x_45922:
        /* <DEDUP_REMOVED lines=13> */
.L_x_45924:
[----:B------:R-:W-:Y:S05]  /*2e770*/  BSYNC.RECONVERGENT B1 ;  /* 0x0000000000017941 */ /* 0x000fea0003800200 */
.L_x_45923:
        /* <DEDUP_REMOVED lines=43> */
.L_x_45921:
[----:B------:R-:W-:Y:S05]  /*2ea30*/  BSYNC.RECONVERGENT B0 ;  /* 0x0000000000007941 */ /* 0x000fea0003800200 */
.L_x_45920:
        /* <DEDUP_REMOVED lines=22> */
.L_x_45927:
        /* <DEDUP_REMOVED lines=13> */
.L_x_45929:
[----:B------:R-:W-:Y:S05]  /*2ec70*/  BSYNC.RECONVERGENT B1 ;  /* 0x0000000000017941 */ /* 0x000fea0003800200 */
.L_x_45928:
        /* <DEDUP_REMOVED lines=43> */
.L_x_45926:
[----:B------:R-:W-:Y:S05]  /*2ef30*/  BSYNC.RECONVERGENT B0 ;  /* 0x0000000000007941 */ /* 0x000fea0003800200 */
.L_x_45925:
        /* <DEDUP_REMOVED lines=22> */
.L_x_45932:
        /* <DEDUP_REMOVED lines=13> */
.L_x_45934:
[----:B------:R-:W-:Y:S05]  /*2f170*/  BSYNC.RECONVERGENT B1 ;  /* 0x0000000000017941 */ /* 0x000fea0003800200 */
.L_x_45933:
        /* <DEDUP_REMOVED lines=43> */
.L_x_45931:
[----:B------:R-:W-:Y:S05]  /*2f430*/  BSYNC.RECONVERGENT B0 ;  /* 0x0000000000007941 */ /* 0x000fea0003800200 */
.L_x_45930:
        /* <DEDUP_REMOVED lines=21> */
.L_x_45937:
        /* <DEDUP_REMOVED lines=13> */
.L_x_45939:
[----:B------:R-:W-:Y:S05]  /*2f660*/  BSYNC.RECONVERGENT B1 ;  /* 0x0000000000017941 */ /* 0x000fea0003800200 */
.L_x_45938:
        /* <DEDUP_REMOVED lines=43> */
.L_x_45936:
[----:B------:R-:W-:Y:S05]  /*2f920*/  BSYNC.RECONVERGENT B0 ;  /* 0x0000000000007941 */ /* 0x000fea0003800200 */
.L_x_45935:
        /* <DEDUP_REMOVED lines=22> */
.L_x_45942:
        /* <DEDUP_REMOVED lines=13> */
.L_x_45944:
[----:B------:R-:W-:Y:S05]  /*2fb60*/  BSYNC.RECONVERGENT B1 ;  /* 0x0000000000017941 */ /* 0x000fea0003800200 */
.L_x_45943:
        /* <DEDUP_REMOVED lines=43> */
.L_x_45941:
[----:B------:R-:W-:Y:S05]  /*2fe20*/  BSYNC.RECONVERGENT B0 ;  /* 0x0000000000007941 */ /* 0x000fea0003800200 */
.L_x_45940:
        /* <DEDUP_REMOVED lines=21> */
.L_x_45947:
        /* <DEDUP_REMOVED lines=16> */
.L_x_45949:
[----:B------:R-:W-:Y:S05]  /*30080*/  BSYNC.RECONVERGENT B1 ;  /* 0x0000000000017941 */ /* 0x000fea0003800200 */
.L_x_45948:
        /* <DEDUP_REMOVED lines=43> */
.L_x_45946:
[----:B------:R-:W-:Y:S05]  /*30340*/  BSYNC.RECONVERGENT B0 ;  /* 0x0000000000007941 */ /* 0x000fea0003800200 */
.L_x_45945:
        /* <DEDUP_REMOVED lines=12> */
.L_x_45909:
[----:B------:R-:W-:Y:S01]  /*30410*/  IMAD.WIDE.U32 R68, R113, 0x10, R154 ;  /* 0x0000001071447825 */ /* 0x000fe200078e009a */
[----:B------:R-:W0:Y:S01]  /*30420*/  LDC.64 R70, c[0x0][0x3b0] ;  /* 0x0000ec00ff467b82 */ /* 0x000e220000000a00 */
[----:B------:R-:W-:-:S03]  /*30430*/  IADD3 R123, PT, PT, R27, 0x120, RZ ;  /* 0x000001201b7b7810 */ /* 0x000fc60007ffe0ff */
[----:B------:R1:W-:Y:S02]  /*30440*/  STG.E.128 desc[UR8][R68.64], R64 ;  /* 0x0000004044007986 */ /* 0x0003e4000c101d08 */
[----:B-1----:R-:W-:Y:S02]  /*30450*/  SEL R65, RZ, 0x1000000, !P6 ;  /* 0x01000000ff417807 */ /* 0x002fe40007000000 */
        /* <DEDUP_REMOVED lines=13> */
[----:B0-----:R-:W-:-:S05]  /*30530*/  IMAD.WIDE.U32 R66, R113, 0x8, R70 ;  /* 0x0000000871427825 */ /* 0x001fca00078e0046 */
        /* <DEDUP_REMOVED lines=23> */
.L_x_45953:
        /* <DEDUP_REMOVED lines=13> */
.L_x_45955:
[----:B------:R-:W-:Y:S05]  /*30780*/  BSYNC.RECONVERGENT B1 ;  /* 0x0000000000017941 */ /* 0x000fea0003800200 */
.L_x_45954:
        /* <DEDUP_REMOVED lines=41> */
[----:B------:R-:W-:-:S07]  /*30a20*/  LOP3.LUT R126, R48, R126, R129, 0x96, !PT ;  /* 0x0000007e307e7212 */ /* 0x000fce00078e9681 */
.L_x_45952:
[----:B------:R-:W-:Y:S05]  /*30a30*/  BSYNC.RECONVERGENT B0 ;  /* 0x0000000000007941 */ /* 0x000fea0003800200 */
.L_x_45951:
[----:B------:R-:W-:Y:S01]  /*30a40*/  I2FP.F32.U32 R124, R127 ;  /* 0x0000007f007c7245 */ /* 0x000fe20000201000 */
[----:B-----5:R-:W-:Y:S01]  /*30a50*/  HADD2.F32 R127, -RZ, R68.H0_H0 ;  /* 0x20000044ff7f7230 */ /* 0x020fe20000004100 */
[----:B------:R-:W-:Y:S01]  /*30a60*/  ISETP.NE.AND P1, PT, R131, 0x1, PT ;  /* 0x000000018300780c */ /* 0x000fe20003f25270 */
[----:B------:R-:W-:Y:S01]  /*30a70*/  BSSY.RECONVERGENT B0, `(.L_x_45956) ;  /* 0x000004e000007945 */ /* 0x000fe20003800200 */
[----:B------:R-:W-:Y:S01]  /*30a80*/  LOP3.LUT R6, R6, 0xfffffffd, RZ, 0xc0, !PT ;  /* 0xfffffffd06067812 */ /* 0x000fe200078ec0ff */
[----:B------:R-:W-:Y:S01]  /*30a90*/  FFMA.FTZ R124, R124, R39, 1.1641532182693481445e-10 ;  /* 0x2f0000007c7c7423 */ /* 0x000fe20000010027 */
[----:B------:R-:W-:-:S04]  /*30aa0*/  HFMA2 R129, -RZ, RZ, 0, 1.1920928955078125e-07 ;  /* 0x00000002ff817431 */ /* 0x000fc800000001ff */
[----:B------:R-:W-:Y:S01]  /*30ab0*/  FSETP.GTU.FTZ.AND P0, PT, R124, R59, PT ;  /* 0x0000003b7c00720b */ /* 0x000fe20003f1c000 */
[----:B------:R-:W-:-:S05]  /*30ac0*/  HADD2.F32 R124, -RZ, R64.H0_H0 ;  /* 0x20000040ff7c7230 */ /* 0x000fca0000004100 */
        /* <DEDUP_REMOVED lines=16> */
.L_x_45958:
        /* <DEDUP_REMOVED lines=13> */
.L_x_45960:
[----:B------:R-:W-:Y:S05]  /*30ca0*/  BSYNC.RECONVERGENT B1 ;  /* 0x0000000000017941 */ /* 0x000fea0003800200 */
.L_x_45959:
        /* <DEDUP_REMOVED lines=39> */
[----:B------:R-:W-:-:S05]  /*30f20*/  IMAD.WIDE.U32 R128, R131, -0x326172a9, RZ ;  /* 0xcd9e8d5783807825 */ /* 0x000fca00078e00ff */
[----:B------:R-:W-:Y:S01]  /*30f30*/  LOP3.LUT R126, R48, R126, R129, 0x96, !PT ;  /* 0x0000007e307e7212 */ /* 0x000fe200078e9681 */
[----:B------:R-:W-:-:S07]  /*30f40*/  IMAD.MOV.U32 R129, RZ, RZ, RZ ;  /* 0x000000ffff817224 */ /* 0x000fce00078e00ff */
.L_x_45957:
[----:B------:R-:W-:Y:S05]  /*30f50*/  BSYNC.RECONVERGENT B0 ;  /* 0x0000000000007941 */ /* 0x000fea0003800200 */
.L_x_45956:
        /* <DEDUP_REMOVED lines=23> */
.L_x_45963:
        /* <DEDUP_REMOVED lines=13> */
.L_x_45965:
[----:B------:R-:W-:Y:S05]  /*311a0*/  BSYNC.RECONVERGENT B1 ;  /* 0x0000000000017941 */ /* 0x000fea0003800200 */
.L_x_45964:
        /* <DEDUP_REMOVED lines=40> */
[----:B------:R-:W-:-:S05]  /*31430*/  IMAD.WIDE.U32 R128, R68, -0x326172a9, RZ ;  /* 0xcd9e8d5744807825 */ /* 0x000fca00078e00ff */
[----:B------:R-:W-:-:S07]  /*31440*/  LOP3.LUT R126, R48, R126, R129, 0x96, !PT ;  /* 0x0000007e307e7212 */ /* 0x000fce00078e9681 */
.L_x_45962:
[----:B------:R-:W-:Y:S05]  /*31450*/  BSYNC.RECONVERGENT B0 ;  /* 0x0000000000007941 */ /* 0x000fea0003800200 */
.L_x_45961:
        /* <DEDUP_REMOVED lines=23> */
.L_x_45968:
        /* <DEDUP_REMOVED lines=13> */
.L_x_45970:
[----:B------:R-:W-:Y:S05]  /*316a0*/  BSYNC.RECONVERGENT B1 ;  /* 0x0000000000017941 */ /* 0x000fea0003800200 */
.L_x_45969:
        /* <DEDUP_REMOVED lines=42> */
.L_x_45967:
[----:B------:R-:W-:Y:S05]  /*31950*/  BSYNC.RECONVERGENT B0 ;  /* 0x0000000000007941 */ /* 0x000fea0003800200 */
.L_x_45966:
        /* <DEDUP_REMOVED lines=23> */
.L_x_45973:
        /* <DEDUP_REMOVED lines=13> */
.L_x_45975:
[----:B------:R-:W-:Y:S05]  /*31ba0*/  BSYNC.RECONVERGENT B1 ;  /* 0x0000000000017941 */ /* 0x000fea0003800200 */
.L_x_45974:
        /* <DEDUP_REMOVED lines=42> */
.L_x_45972:
[----:B------:R-:W-:Y:S05]  /*31e50*/  BSYNC.RECONVERGENT B0 ;  /* 0x0000000000007941 */ /* 0x000fea0003800200 */
.L_x_45971:
        /* <DEDUP_REMOVED lines=23> */
.L_x_45978:
        /* <DEDUP_REMOVED lines=13> */
.L_x_45980:
[----:B------:R-:W-:Y:S05]  /*320a0*/  BSYNC.RECONVERGENT B1 ;  /* 0x0000000000017941 */ /* 0x000fea0003800200 */
.L_x_45979:
        /* <DEDUP_REMOVED lines=42> */
.L_x_45977:
[----:B------:R-:W-:Y:S05]  /*32350*/  BSYNC.RECONVERGENT B0 ;  /* 0x0000000000007941 */ /* 0x000fea0003800200 */
.L_x_45976:
        /* <DEDUP_REMOVED lines=23> */
.L_x_45983:
        /* <DEDUP_REMOVED lines=13> */
.L_x_45985:
[----:B------:R-:W-:Y:S05]  /*325a0*/  BSYNC.RECONVERGENT B1 ;  /* 0x0000000000017941 */ /* 0x000fea0003800200 */
.L_x_45984:
        /* <DEDUP_REMOVED lines=42> */
.L_x_45982:
[----:B------:R-:W-:Y:S05]  /*32850*/  BSYNC.RECONVERGENT B0 ;  /* 0x0000000000007941 */ /* 0x000fea0003800200 */
.L_x_45981:
        /* <DEDUP_REMOVED lines=24> */
.L_x_45988:
        /* <DEDUP_REMOVED lines=16> */
.L_x_45990:
[----:B------:R-:W-:Y:S05]  /*32ae0*/  BSYNC.RECONVERGENT B1 ;  /* 0x0000000000017941 */ /* 0x000fea0003800200 */
.L_x_45989:
        /* <DEDUP_REMOVED lines=20> */
[----:B------:R-:W-:-:S04]  /*32c30*/  LOP3.LUT R41, R57, R130, R41, 0x96, !PT ;  /* 0x0000008239297212 */ /* 0x000fc800078e9629 */
        /* <DEDUP_REMOVED lines=22> */
.L_x_45987:
[----:B------:R-:W-:Y:S05]  /*32da0*/  BSYNC.RECONVERGENT B0 ;  /* 0x0000000000007941 */ /* 0x000fea0003800200 */
.L_x_45986:
[----:B------:R-:W-:Y:S02]  /*32db0*/  I2FP.F32.U32 R40, R129 ;  /* 0x0000008100287245 */ /* 0x000fe40000201000 */
[----:B------:R-:W-:Y:S02]  /*32dc0*/  F2FP.F16.F32.PACK_AB R42, R66, R69 ;  /* 0x00000045422a723e */ /* 0x000fe400000000ff */
[----:B------:R-:W-:Y:S01]  /*32dd0*/  F2FP.F16.F32.PACK_AB R41, R65, R68 ;  /* 0x000000444129723e */ /* 0x000fe200000000ff */
[----:B------:R-:W-:Y:S01]  /*32de0*/  FFMA.FTZ R39, R40, R39, 1.1641532182693481445e-10 ;  /* 0x2f00000028277423 */ /* 0x000fe20000010027 */
[----:B------:R-:W-:-:S04]  /*32df0*/  HADD2.F32 R40, -RZ, R67.H1_H1 ;  /* 0x30000043ff287230 */ /* 0x000fc80000004100 */
[----:B------:R-:W-:Y:S01]  /*32e00*/  FSETP.GTU.FTZ.AND P6, PT, R39, R59, PT ;  /* 0x0000003b2700720b */ /* 0x000fe20003fdc000 */
[----:B------:R-:W-:Y:S01]  /*32e10*/  FMUL.FTZ R38, R40, R38 ;  /* 0x0000002628267220 */ /* 0x000fe20000410000 */
[----:B------:R-:W-:-:S03]  /*32e20*/  HADD2.F32 R40, -RZ, R71.H1_H1 ;  /* 0x30000047ff287230 */ /* 0x000fc60000004100 */
[----:B------:R-:W-:-:S05]  /*32e30*/  FMUL.FTZ R38, R38, R58 ;  /* 0x0000003a26267220 */ /* 0x000fca0000410000 */
[----:B------:R-:W-:Y:S02]  /*32e40*/  FSEL R38, R38, RZ, !P6 ;  /* 0x000000ff26267208 */ /* 0x000fe40007000000 */
[----:B------:R-:W-:-:S03]  /*32e50*/  PLOP3.LUT P6, PT, P6, PT, PT, 0x8, 0x80 ;  /* 0x000000000080781c */ /* 0x000fc600037ce170 */
[----:B------:R-:W-:Y:S01]  /*32e60*/  FADD.FTZ R44, R38, R40 ;  /* 0x00000028262c7221 */ /* 0x000fe20000010000 */
[----:B------:R-:W-:-:S04]  /*32e70*/  F2FP.F16.F32.PACK_AB R40, R64, R124 ;  /* 0x0000007c4028723e */ /* 0x000fc800000000ff */
[----:B------:R-:W-:Y:S01]  /*32e80*/  F2FP.F16.F32.PACK_AB R43, R44, R70 ;  /* 0x000000462c2b723e */ /* 0x000fe200000000ff */
[----:B------:R-:W-:Y:S06]  /*32e90*/  BRA `(.L_x_45991) ;  /* 0x0000002800087947 */ /* 0x000fec0003800000 */
.L_x_45950:
        /* <DEDUP_REMOVED lines=16> */
.L_x_45994:
        /* <DEDUP_REMOVED lines=13> */
.L_x_45996:
[----:B------:R-:W-:Y:S05]  /*33070*/  BSYNC.RECONVERGENT B1 ;  /* 0x0000000000017941 */ /* 0x000fea0003800200 */
.L_x_45995:
        /* <DEDUP_REMOVED lines=43> */
.L_x_45993:
[----:B------:R-:W-:Y:S05]  /*33330*/  BSYNC.RECONVERGENT B0 ;  /* 0x0000000000007941 */ /* 0x000fea0003800200 */
.L_x_45992:
[----:B------:R-:W-:Y:S01]  /*33340*/  I2FP.F32.U32 R68, R68 ;  /* 0x0000004400447245 */ /* 0x000fe20000201000 */
[----:B------:R-:W-:Y:S01]  /*33350*/  BSSY.RECONVERGENT B0, `(.L_x_45997) ;  /* 0x0000050000007945 */ /* 0x000fe20003800200 */
[----:B------:R-:W-:Y:S01]  /*33360*/  ISETP.NE.AND P1, PT, R69, 0x1, PT ;  /* 0x000000014500780c */ /* 0x000fe20003f25270 */
[----:B------:R-:W-:Y:S01]  /*33370*/  IMAD.MOV.U32 R127, RZ, RZ, R128 ;  /* 0x000000ffff7f7224 */ /* 0x000fe200078e0080 */
[----:B------:R-:W-:Y:S01]  /*33380*/  LOP3.LUT R6, R6, 0xfffffffd, RZ, 0xc0, !PT ;  /* 0xfffffffd06067812 */ /* 0x000fe200078ec0ff */
[----:B------:R-:W-:-:S05]  /*33390*/  FFMA.FTZ R68, R68, R39, 1.1641532182693481445e-10 ;  /* 0x2f00000044447423 */ /* 0x000fca0000010027 */
[----:B------:R-:W-:Y:S01]  /*333a0*/  FSETP.GTU.FTZ.AND P0, PT, R68, R59, PT ;  /* 0x0000003b4400720b */ /* 0x000fe20003f1c000 */
[----:B-----5:R-:W-:-:S03]  /*333b0*/  HADD2.F32 R68, -RZ, R64.H0_H0 ;  /* 0x20000040ff447230 */ /* 0x020fc60000004100 */
[----:B------:R-:W-:Y:S02]  /*333c0*/  PLOP3.LUT P2, PT, P0, PT, PT, 0x8, 0x80 ;  /* 0x000000000080781c */ /* 0x000fe4000074e170 */
[----:B------:R-:W-:-:S04]  /*333d0*/  FMUL.FTZ R68, R68, R38 ;  /* 0x0000002644447220 */ /* 0x000fc80000410000 */
[----:B------:R-:W-:-:S05]  /*333e0*/  FMUL.FTZ R68, R68, R58 ;  /* 0x0000003a44447220 */ /* 0x000fca0000410000 */
[----:B------:R-:W-:Y:S01]  /*333f0*/  FSEL R70, R68, RZ, !P0 ;  /* 0x000000ff44467208 */ /* 0x000fe20004000000 */
[----:B------:R-:W-:Y:S01]  /*33400*/  HFMA2 R68, -RZ, RZ, 0, 1.1920928955078125e-07 ;  /* 0x00000002ff447431 */ /* 0x000fe200000001ff */
        /* <DEDUP_REMOVED lines=11> */
.L_x_45999:
        /* <DEDUP_REMOVED lines=13> */
.L_x_46001:
[----:B------:R-:W-:Y:S05]  /*33590*/  BSYNC.RECONVERGENT B1 ;  /* 0x0000000000017941 */ /* 0x000fea0003800200 */
.L_x_46000:
        /* <DEDUP_REMOVED lines=43> */
.L_x_45998:
[----:B------:R-:W-:Y:S05]  /*33850*/  BSYNC.RECONVERGENT B0 ;  /* 0x0000000000007941 */ /* 0x000fea0003800200 */
.L_x_45997:
[----:B------:R-:W-:Y:S01]  /*33860*/  ISETP.NE.AND P2, PT, R68, 0x1, PT ;  /* 0x000000014400780c */ /* 0x000fe20003f45270 */
[----:B------:R-:W-:Y:S01]  /*33870*/  HADD2.F32 R64, -RZ, R64.H1_H1 ;  /* 0x30000040ff407230 */ /* 0x000fe20000004100 */
[----:B------:R-:W-:Y:S01]  /*33880*/  I2FP.F32.U32 R69, R127 ;  /* 0x0000007f00457245 */ /* 0x000fe20000201000 */
[----:B------:R-:W-:Y:S01]  /*33890*/  BSSY.RECONVERGENT B0, `(.L_x_46002) ;  /* 0x000004b000007945 */ /* 0x000fe20003800200 */
[----:B------:R-:W-:Y:S02]  /*338a0*/  HFMA2 R129, -RZ, RZ, 0, 1.1920928955078125e-07 ;  /* 0x00000002ff817431 */ /* 0x000fe400000001ff */
[----:B------:R-:W-:Y:S02]  /*338b0*/  IMAD.MOV.U32 R71, RZ, RZ, R128 ;  /* 0x000000ffff477224 */ /* 0x000fe400078e0080 */
[----:B------:R-:W-:Y:S01]  /*338c0*/  FMUL.FTZ R64, R64, R38 ;  /* 0x0000002640407220 */ /* 0x000fe20000410000 */
[----:B------:R-:W-:-:S03]  /*338d0*/  FFMA.FTZ R69, R69, R39, 1.1641532182693481445e-10 ;  /* 0x2f00000045457423 */ /* 0x000fc60000010027 */
[----:B------:R-:W-:Y:S02]  /*338e0*/  FMUL.FTZ R64, R64, R58 ;  /* 0x0000003a40407220 */ /* 0x000fe40000410000 */
        /* <DEDUP_REMOVED lines=12> */
.L_x_46004:
        /* <DEDUP_REMOVED lines=13> */
.L_x_46006:
[----:B------:R-:W-:Y:S05]  /*33a80*/  BSYNC.RECONVERGENT B1 ;  /* 0x0000000000017941 */ /* 0x000fea0003800200 */
.L_x_46005:
        /* <DEDUP_REMOVED lines=43> */
.L_x_46003:
[----:B------:R-:W-:Y:S05]  /*33d40*/  BSYNC.RECONVERGENT B0 ;  /* 0x0000000000007941 */ /* 0x000fea0003800200 */
.L_x_46002:
[----:B------:R-:W-:Y:S01]  /*33d50*/  I2FP.F32.U32 R68, R71 ;  /* 0x0000004700447245 */ /* 0x000fe20000201000 */
[----:B------:R-:W-:Y:S01]  /*33d60*/  BSSY.RECONVERGENT B0, `(.L_x_46007) ;  /* 0x000004c000007945 */ /* 0x000fe20003800200 */
[----:B------:R-:W-:Y:S01]  /*33d70*/  ISETP.NE.AND P3, PT, R129, 0x1, PT ;  /* 0x000000018100780c */ /* 0x000fe20003f65270 */
[----:B------:R-:W-:Y:S01]  /*33d80*/  IMAD.MOV.U32 R127, RZ, RZ, 0x2 ;  /* 0x00000002ff7f7424 */ /* 0x000fe200078e00ff */
[----:B------:R-:W-:Y:S01]  /*33d90*/  MOV R69, R128 ;  /* 0x0000008000457202 */ /* 0x000fe20000000f00 */
[----:B------:R-:W-:-:S05]  /*33da0*/  FFMA.FTZ R68, R68, R39, 1.1641532182693481445e-10 ;  /* 0x2f00000044447423 */ /* 0x000fca0000010027 */
[----:B------:R-:W-:Y:S01]  /*33db0*/  FSETP.GTU.FTZ.AND P2, PT, R68, R59, PT ;  /* 0x0000003b4400720b */ /* 0x000fe20003f5c000 */
[----:B------:R-:W-:-:S03]  /*33dc0*/  HADD2.F32 R68, -RZ, R65.H0_H0 ;  /* 0x20000041ff447230 */ /* 0x000fc60000004100 */
[----:B------:R-:W-:Y:S02]  /*33dd0*/  PLOP3.LUT P1, PT, P2, PT, PT, 0x8, 0x80 ;  /* 0x000000000080781c */ /* 0x000fe4000172e170 */
[----:B------:R-:W-:-:S04]  /*33de0*/  FMUL.FTZ R68, R68, R38 ;  /* 0x0000002644447220 */ /* 0x000fc80000410000 */
[----:B------:R-:W-:-:S05]  /*33df0*/  FMUL.FTZ R68, R68, R58 ;  /* 0x0000003a44447220 */ /* 0x000fca0000410000 */
        /* <DEDUP_REMOVED lines=10> */
.L_x_46009:
        /* <DEDUP_REMOVED lines=13> */
.L_x_46011:
[----:B------:R-:W-:Y:S05]  /*33f70*/  BSYNC.RECONVERGENT B1 ;  /* 0x0000000000017941 */ /* 0x000fea0003800200 */
.L_x_46010:
        /* <DEDUP_REMOVED lines=40> */
[----:B------:R-:W-:-:S05]  /*34200*/  IMAD.WIDE.U32 R128, R71, -0x326172a9, RZ ;  /* 0xcd9e8d5747807825 */ /* 0x000fca00078e00ff */
[----:B------:R-:W-:-:S07]  /*34210*/  LOP3.LUT R126, R48, R126, R129, 0x96, !PT ;  /* 0x0000007e307e7212 */ /* 0x000fce00078e9681 */
.L_x_46008:
[----:B------:R-:W-:Y:S05]  /*34220*/  BSYNC.RECONVERGENT B0 ;  /* 0x0000000000007941 */ /* 0x000fea0003800200 */
.L_x_46007:
[----:B------:R-:W-:Y:S01]  /*34230*/  ISETP.NE.AND P4, PT, R127, 0x1, PT ;  /* 0x000000017f00780c */ /* 0x000fe20003f85270 */
[----:B------:R-:W-:Y:S01]  /*34240*/  HADD2.F32 R65, -RZ, R65.H1_H1 ;  /* 0x30000041ff417230 */ /* 0x000fe20000004100 */
[----:B------:R-:W-:Y:S01]  /*34250*/  I2FP.F32.U32 R69, R69 ;  /* 0x0000004500457245 */ /* 0x000fe20000201000 */
[----:B------:R-:W-:Y:S01]  /*34260*/  BSSY.RECONVERGENT B0, `(.L_x_46012) ;  /* 0x000004a000007945 */ /* 0x000fe20003800200 */
[----:B------:R-:W-:Y:S01]  /*34270*/  IMAD.MOV.U32 R130, RZ, RZ, 0x2 ;  /* 0x00000002ff827424 */ /* 0x000fe200078e00ff */
[----:B------:R-:W-:Y:S01]  /*34280*/  MOV R71, R128 ;  /* 0x0000008000477202 */ /* 0x000fe20000000f00 */
        /* <DEDUP_REMOVED lines=15> */
.L_x_46014:
        /* <DEDUP_REMOVED lines=13> */
.L_x_46016:
[----:B------:R-:W-:Y:S05]  /*34450*/  BSYNC.RECONVERGENT B1 ;  /* 0x0000000000017941 */ /* 0x000fea0003800200 */
.L_x_46015:
        /* <DEDUP_REMOVED lines=42> */
.L_x_46013:
[----:B------:R-:W-:Y:S05]  /*34700*/  BSYNC.RECONVERGENT B0 ;  /* 0x0000000000007941 */ /* 0x000fea0003800200 */
.L_x_46012:
        /* <DEDUP_REMOVED lines=21> */
.L_x_46019:
        /* <DEDUP_REMOVED lines=13> */
.L_x_46021:
[----:B------:R-:W-:Y:S05]  /*34930*/  BSYNC.RECONVERGENT B1 ;  /* 0x0000000000017941 */ /* 0x000fea0003800200 */
.L_x_46020:
        /* <DEDUP_REMOVED lines=42> */
.L_x_46018:
[----:B------:R-:W-:Y:S05]  /*34be0*/  BSYNC.RECONVERGENT B0 ;  /* 0x0000000000007941 */ /* 0x000fea0003800200 */
.L_x_46017:
        /* <DEDUP_REMOVED lines=21> */
.L_x_46024:
        /* <DEDUP_REMOVED lines=13> */
.L_x_46026:
[----:B------:R-:W-:Y:S05]  /*34e10*/  BSYNC.RECONVERGENT B1 ;  /* 0x0000000000017941 */ /* 0x000fea0003800200 */
.L_x_46025:
        /* <DEDUP_REMOVED lines=42> */
.L_x_46023:
[----:B------:R-:W-:Y:S05]  /*350c0*/  BSYNC.RECONVERGENT B0 ;  /* 0x0000000000007941 */ /* 0x000fea0003800200 */
.L_x_46022:
        /* <DEDUP_REMOVED lines=22> */
.L_x_46029:
        /* <DEDUP_REMOVED lines=16> */
.L_x_46031:
[----:B------:R-:W-:Y:S05]  /*35330*/  BSYNC.RECONVERGENT B1 ;  /* 0x0000000000017941 */ /* 0x000fea0003800200 */
.L_x_46030:
        /* <DEDUP_REMOVED lines=43> */
.L_x_46028:
[----:B------:R-:W-:Y:S05]  /*355f0*/  BSYNC.RECONVERGENT B0 ;  /* 0x0000000000007941 */ /* 0x000fea0003800200 */
.L_x_46027:
[----:B------:R-:W-:Y:S02]  /*35600*/  I2FP.F32.U32 R40, R129 ;  /* 0x0000008100287245 */ /* 0x000fe40000201000 */
[----:B------:R-:W-:Y:S02]  /*35610*/  F2FP.F16.F32.PACK_AB R42, R66, R69 ;  /* 0x00000045422a723e */ /* 0x000fe400000000ff */
[----:B------:R-:W-:Y:S01]  /*35620*/  F2FP.F16.F32.PACK_AB R41, R65, R68 ;  /* 0x000000444129723e */ /* 0x000fe200000000ff */
[----:B------:R-:W-:Y:S01]  /*35630*/  FFMA.FTZ R39, R40, R39, 1.1641532182693481445e-10 ;  /* 0x2f00000028277423 */ /* 0x000fe20000010027 */
[----:B------:R-:W-:-:S04]  /*35640*/  HADD2.F32 R40, -RZ, R67.H1_H1 ;  /* 0x30000043ff287230 */ /* 0x000fc80000004100 */
[----:B------:R-:W-:Y:S01]  /*35650*/  FSETP.GTU.FTZ.AND P6, PT, R39, R59, PT ;  /* 0x0000003b2700720b */ /* 0x000fe20003fdc000 */
[----:B------:R-:W-:Y:S01]  /*35660*/  FMUL.FTZ R38, R40, R38 ;  /* 0x0000002628267220 */ /* 0x000fe20000410000 */
[----:B------:R-:W-:-:S03]  /*35670*/  F2FP.F16.F32.PACK_AB R40, R64, R70 ;  /* 0x000000464028723e */ /* 0x000fc600000000ff */
[----:B------:R-:W-:-:S05]  /*35680*/  FMUL.FTZ R38, R38, R58 ;  /* 0x0000003a26267220 */ /* 0x000fca0000410000 */
[----:B------:R-:W-:Y:S02]  /*35690*/  FSEL R44, R38, RZ, !P6 ;  /* 0x000000ff262c7208 */ /* 0x000fe40007000000 */
[----:B------:R-:W-:Y:S02]  /*356a0*/  PLOP3.LUT P6, PT, P6, PT, PT, 0x8, 0x80 ;  /* 0x000000000080781c */ /* 0x000fe400037ce170 */
[----:B------:R-:W-:-:S11]  /*356b0*/  F2FP.F16.F32.PACK_AB R43, R44, R71 ;  /* 0x000000472c2b723e */ /* 0x000fd600000000ff */
.L_x_45991:
[----:B------:R-:W-:Y:S01]  /*356c0*/  IMAD.WIDE.U32 R38, R123, 0x10, R154 ;  /* 0x000000107b267825 */ /* 0x000fe200078e009a */
[----:B------:R-:W0:Y:S01]  /*356d0*/  LDC.64 R46, c[0x0][0x3b0] ;  /* 0x0000ec00ff2e7b82 */ /* 0x000e220000000a00 */
[----:B------:R-:W-:-:S03]  /*356e0*/  UMOV UR4, 0xffffffff ;  /* 0xffffffff00047882 */ /* 0x000fc60000000000 */
        /* <DEDUP_REMOVED lines=279> */
.L_x_46045:
        /* <DEDUP_REMOVED lines=26> */
[----:B------:R-:W5:Y:S01]  /*36a00*/  LDL R155, [R1] ;  /* 0x00000000019b7983 */ /* 0x000f620000100800 */
        /* <DEDUP_REMOVED lines=8> */
[----:B------:R-:W5:Y:S01]  /*36a90*/  LDL R131, [R1+0x4] ;  /* 0x0000040001837983 */ /* 0x000f620000100800 */
[C---:B------:R-:W-:Y:S01]  /*36aa0*/  FMUL.FTZ R36, R40.reuse, R36 ;  /* 0x0000002428247220 */ /* 0x040fe20000410000 */
[C---:B------:R-:W-:Y:S01]  /*36ab0*/  FMUL.FTZ R37, R40.reuse, R37 ;  /* 0x0000002528257220 */ /* 0x040fe20000410000 */
[----:B------:R-:W-:Y:S01]  /*36ac0*/  FMUL.FTZ R30, R40, R30 ;  /* 0x0000001e281e7220 */ /* 0x000fe20000410000 */
        /* <DEDUP_REMOVED lines=16> */
[----:B------:R-:W-:Y:S02]  /*36bd0*/  F2FP.F16.F32.PACK_AB R39, R37, R36 ;  /* 0x000000242527723e */ /* 0x000fe400000000ff */
[----:B------:R-:W-:Y:S02]  /*36be0*/  F2FP.F16.F32.PACK_AB R36, R31, R30 ;  /* 0x0000001e1f24723e */ /* 0x000fe400000000ff */
[----:B------:R-:W0:Y:S01]  /*36bf0*/  @!P5 LDC.64 R30, c[0x0][0x3c0] ;  /* 0x0000f000ff1edb82 */ /* 0x000e220000000a00 */
[----:B------:R-:W-:-:S07]  /*36c00*/  F2FP.F16.F32.PACK_AB R37, R33, R32 ;  /* 0x000000202125723e */ /* 0x000fce00000000ff */
[----:B------:R-:W1:Y:S01]  /*36c10*/  LDC.64 R32, c[0x0][0x428] ;  /* 0x00010a00ff207b82 */ /* 0x000e620000000a00 */
[----:B0-----:R-:W-:-:S05]  /*36c20*/  @!P5 IMAD.WIDE R30, R2, 0x4, R30 ;  /* 0x00000004021ed825 */ /* 0x001fca00078e021e */
[----:B------:R0:W-:Y:S02]  /*36c30*/  @!P5 STG.E desc[UR8][R30.64], R43 ;  /* 0x0000002b1e00d986 */ /* 0x0001e4000c101908 */
[----:B0-----:R-:W0:Y:S01]  /*36c40*/  @!P5 LDC.64 R30, c[0x0][0x3c8] ;  /* 0x0000f200ff1edb82 */ /* 0x001e220000000a00 */
[C---:B------:R-:W-:Y:S01]  /*36c50*/  FADD.FTZ R21, -R41.reuse, R21 ;  /* 0x0000001529157221 */ /* 0x040fe20000010100 */
[C---:B------:R-:W-:Y:S01]  /*36c60*/  FADD.FTZ R23, -R41.reuse, R23 ;  /* 0x0000001729177221 */ /* 0x040fe20000010100 */
[C---:B------:R-:W-:Y:S01]  /*36c70*/  FADD.FTZ R24, -R41.reuse, R24 ;  /* 0x0000001829187221 */ /* 0x040fe20000010100 */
[C---:B------:R-:W-:Y:S01]  /*36c80*/  FADD.FTZ R29, -R41.reuse, R29 ;  /* 0x0000001d291d7221 */ /* 0x040fe20000010100 */
[C---:B------:R-:W-:Y:S01]  /*36c90*/  FADD.FTZ R19, -R41.reuse, R19 ;  /* 0x0000001329137221 */ /* 0x040fe20000010100 */
[----:B------:R-:W-:Y:S01]  /*36ca0*/  FADD.FTZ R22, -R41, R22 ;  /* 0x0000001629167221 */ /* 0x000fe20000010100 */
[----:B------:R-:W-:Y:S01]  /*36cb0*/  F2FP.F16.F32.PACK_AB R38, R35, R34 ;  /* 0x000000222326723e */ /* 0x000fe200000000ff */
[C---:B------:R-:W-:Y:S01]  /*36cc0*/  FADD.FTZ R52, -R41.reuse, R102 ;  /* 0x0000006629347221 */ /* 0x040fe20000010100 */
[----:B------:R-:W-:Y:S01]  /*36cd0*/  FADD.FTZ R53, -R41, R103 ;  /* 0x0000006729357221 */ /* 0x000fe20000010100 */
[C---:B------:R-:W-:Y:S01]  /*36ce0*/  FMUL.FTZ R21, R40.reuse, R21 ;  /* 0x0000001528157220 */ /* 0x040fe20000410000 */
[C---:B------:R-:W-:Y:S01]  /*36cf0*/  FMUL.FTZ R23, R40.reuse, R23 ;  /* 0x0000001728177220 */ /* 0x040fe20000410000 */
[----:B------:R-:W-:Y:S01]  /*36d00*/  FMUL.FTZ R24, R40, R24 ;  /* 0x0000001828187220 */ /* 0x000fe20000410000 */
[----:B------:R-:W5:Y:S01]  /*36d10*/  LDL R102, [R1+0x4c] ;  /* 0x00004c0001667983 */ /* 0x000f620000100800 */
[----:B0-----:R-:W-:-:S03]  /*36d20*/  @!P5 IMAD.WIDE R30, R2, 0x4, R30 ;  /* 0x00000004021ed825 */ /* 0x001fc600078e021e */
[----:B------:R-:W5:Y:S04]  /*36d30*/  LDL R103, [R1+0x48] ;  /* 0x0000480001677983 */ /* 0x000f680000100800 */
[----:B------:R1:W-:Y:S01]  /*36d40*/  @!P5 STG.E desc[UR8][R30.64], R40 ;  /* 0x000000281e00d986 */ /* 0x0003e2000c101908 */
[C---:B------:R-:W-:Y:S01]  /*36d50*/  FMUL.FTZ R29, R40.reuse, R29 ;  /* 0x0000001d281d7220 */ /* 0x040fe20000410000 */
[C---:B------:R-:W-:Y:S01]  /*36d60*/  FMUL.FTZ R19, R40.reuse, R19 ;  /* 0x0000001328137220 */ /* 0x040fe20000410000 */
[----:B------:R-:W-:Y:S01]  /*36d70*/  FMUL.FTZ R22, R40, R22 ;  /* 0x0000001628167220 */ /* 0x000fe20000410000 */
[----:B-1----:R-:W-:-:S04]  /*36d80*/  IMAD.WIDE.U32 R30, R27, 0x10, R32 ;  /* 0x000000101b1e7825 */ /* 0x002fc800078e0020 */
[----:B------:R-:W-:-:S04]  /*36d90*/  FADD.FTZ R27, -R41, R28 ;  /* 0x0000001c291b7221 */ /* 0x000fc80000010100 */
[----:B------:R-:W-:Y:S01]  /*36da0*/  FMUL.FTZ R27, R40, R27 ;  /* 0x0000001b281b7220 */ /* 0x000fe20000410000 */
[----:B------:R0:W-:Y:S01]  /*36db0*/  STG.E.128 desc[UR8][R30.64], R36 ;  /* 0x000000241e007986 */ /* 0x0001e2000c101d08 */
[C---:B------:R-:W-:Y:S01]  /*36dc0*/  FADD.FTZ R20, -R41.reuse, R20 ;  /* 0x0000001429147221 */ /* 0x040fe20000010100 */
[----:B------:R-:W-:Y:S01]  /*36dd0*/  FADD.FTZ R54, -R41, R105 ;  /* 0x0000006929367221 */ /* 0x000fe20000010100 */
[----:B------:R-:W-:Y:S01]  /*36de0*/  FFMA.FTZ R27, R27, R51, R142 ;  /* 0x000000331b1b7223 */ /* 0x000fe2000001008e */
[----:B------:R-:W-:Y:S01]  /*36df0*/  FADD.FTZ R51, -R41, R101 ;  /* 0x0000006529337221 */ /* 0x000fe20000010100 */
[----:B------:R-:W-:Y:S01]  /*36e00*/  FFMA.FTZ R29, R29, R50, R143 ;  /* 0x000000321d1d7223 */ /* 0x000fe2000001008f */
[----:B------:R-:W5:Y:S01]  /*36e10*/  LDL R101, [R1+0x44] ;  /* 0x0000440001657983 */ /* 0x000f620000100800 */
[----:B------:R-:W-:-:S03]  /*36e20*/  FADD.FTZ R50, -R41, R100 ;  /* 0x0000006429327221 */ /* 0x000fc60000010100 */
[----:B------:R-:W5:Y:S01]  /*36e30*/  LDL R105, [R1+0x40] ;  /* 0x0000400001697983 */ /* 0x000f620000100800 */
[----:B------:R-:W-:-:S03]  /*36e40*/  FMUL.FTZ R20, R40, R20 ;  /* 0x0000001428147220 */ /* 0x000fc60000410000 */
[----:B------:R-:W5:Y:S01]  /*36e50*/  LDL R100, [R1+0x50] ;  /* 0x0000500001647983 */ /* 0x000f620000100800 */
[C---:B0-----:R-:W-:Y:S01]  /*36e60*/  FADD.FTZ R38, -R41.reuse, R90 ;  /* 0x0000005a29267221 */ /* 0x041fe20000010100 */
[C---:B------:R-:W-:Y:S02]  /*36e70*/  FADD.FTZ R39, -R41.reuse, R91 ;  /* 0x0000005b29277221 */ /* 0x040fe40000010100 */
[----:B------:R-:W5:Y:S04]  /*36e80*/  LDL R90, [R1+0x3c] ;  /* 0x00003c00015a7983 */ /* 0x000f680000100800 */
[----:B------:R-:W5:Y:S01]  /*36e90*/  LDL R91, [R1+0x24] ;  /* 0x00002400015b7983 */ /* 0x000f620000100800 */
[C---:B------:R-:W-:Y:S01]  /*36ea0*/  FADD.FTZ R35, -R41.reuse, R87 ;  /* 0x0000005729237221 */ /* 0x040fe20000010100 */
[----:B------:R-:W-:Y:S01]  /*36eb0*/  FFMA.FTZ R20, R20, R42, R137 ;  /* 0x0000002a14147223 */ /* 0x000fe20000010089 */
[C---:B------:R-:W-:Y:S01]  /*36ec0*/  FADD.FTZ R36, -R41.reuse, R88 ;  /* 0x0000005829247221 */ /* 0x040fe20000010100 */
[----:B------:R-:W5:Y:S01]  /*36ed0*/  LDL R87, [R1+0x10] ;  /* 0x0000100001577983 */ /* 0x000f620000100800 */
[C---:B------:R-:W-:Y:S01]  /*36ee0*/  FADD.FTZ R37, -R41.reuse, R89 ;  /* 0x0000005929257221 */ /* 0x040fe20000010100 */
[C---:B------:R-:W-:Y:S01]  /*36ef0*/  FADD.FTZ R42, -R41.reuse, R92 ;  /* 0x0000005c292a7221 */ /* 0x040fe20000010100 */
[----:B------:R-:W-:Y:S01]  /*36f00*/  FADD.FTZ R43, -R41, R93 ;  /* 0x0000005d292b7221 */ /* 0x000fe20000010100 */
[----:B------:R-:W5:Y:S04]  /*36f10*/  LDL R88, [R1+0x34] ;  /* 0x0000340001587983 */ /* 0x000f680000100800 */
[----:B------:R-:W5:Y:S04]  /*36f20*/  LDL R89, [R1+0x30] ;  /* 0x0000300001597983 */ /* 0x000f680000100800 */
[----:B------:R-:W5:Y:S04]  /*36f30*/  LDL R92, [R1+0x2c] ;  /* 0x00002c00015c7983 */ /* 0x000f680000100800 */
[----:B------:R-:W5:Y:S01]  /*36f40*/  LDL R93, [R1+0x28] ;  /* 0x00002800015d7983 */ /* 0x000f620000100800 */
[----:B--2---:R-:W-:Y:S01]  /*36f50*/  FFMA.FTZ R21, R21, R48, R138 ;  /* 0x0000003015157223 */ /* 0x004fe2000001008a */
[----:B------:R-:W-:-:S02]  /*36f60*/  FADD.FTZ R48, -R41, R98 ;  /* 0x0000006229307221 */ /* 0x000fc40000010100 */
[----:B------:R-:W2:Y:S01]  /*36f70*/  LDL R98, [R1+0x58] ;  /* 0x0000580001627983 */ /* 0x000ea20000100800 */
[----:B---3--:R-:W-:Y:S01]  /*36f80*/  FFMA.FTZ R23, R23, R47, R140 ;  /* 0x0000002f17177223 */ /* 0x008fe2000001008c */
[C---:B------:R-:W-:Y:S02]  /*36f90*/  FADD.FTZ R47, -R41.reuse, R97 ;  /* 0x00000061292f7221 */ /* 0x040fe40000010100 */
[----:B------:R-:W3:Y:S01]  /*36fa0*/  LDL R97, [R1+0x5c] ;  /* 0x00005c0001617983 */ /* 0x000ee20000100800 */
[----:B----4-:R-:W-:Y:S01]  /*36fb0*/  FFMA.FTZ R24, R24, R46, R141 ;  /* 0x0000002e18187223 */ /* 0x010fe2000001008d */
[----:B------:R-:W-:Y:S02]  /*36fc0*/  FADD.FTZ R46, -R41, R96 ;  /* 0x00000060292e7221 */ /* 0x000fe40000010100 */
[----:B------:R-:W4:Y:S01]  /*36fd0*/  LDL R96, [R1+0x38] ;  /* 0x0000380001607983 */ /* 0x000f220000100800 */
[----:B-----5:R-:W-:Y:S01]  /*36fe0*/  FFMA.FTZ R19, R19, R49, R136 ;  /* 0x0000003113137223 */ /* 0x020fe20000010088 */
[----:B------:R-:W-:-:S02]  /*36ff0*/  FADD.FTZ R49, -R41, R99 ;  /* 0x0000006329317221 */ /* 0x000fc40000010100 */
[----:B------:R-:W5:Y:S01]  /*37000*/  LDL R99, [R1+0x54] ;  /* 0x0000540001637983 */ /* 0x000f620000100800 */
[----:B------:R-:W-:Y:S01]  /*37010*/  FFMA.FTZ R22, R22, R45, R139 ;  /* 0x0000002d16167223 */ /* 0x000fe2000001008b */
[----:B------:R-:W-:Y:S02]  /*37020*/  FADD.FTZ R45, -R41, R94 ;  /* 0x0000005e292d7221 */ /* 0x000fe40000010100 */
[----:B------:R-:W5:Y:S01]  /*37030*/  LDL R94, [R1+0x20] ;  /* 0x00002000015e7983 */ /* 0x000f620000100800 */
[----:B------:R-:W-:Y:S02]  /*37040*/  F2FP.F16.F32.PACK_AB R31, R29, R27 ;  /* 0x0000001b1d1f723e */ /* 0x000fe400000000ff */
[----:B------:R-:W-:Y:S02]  /*37050*/  F2FP.F16.F32.PACK_AB R29, R22, R21 ;  /* 0x00000015161d723e */ /* 0x000fe400000000ff */
[----:B------:R-:W-:Y:S01]  /*37060*/  F2FP.F16.F32.PACK_AB R28, R20, R19 ;  /* 0x00000013141c723e */ /* 0x000fe200000000ff */
[----:B------:R-:W-:-:S04]  /*37070*/  IMAD.WIDE.U32 R20, R7, 0x10, R32 ;  /* 0x0000001007147825 */ /* 0x000fc800078e0020 */
[C---:B------:R-:W-:Y:S01]  /*37080*/  FADD.FTZ R7, -R41.reuse, R9 ;  /* 0x0000000929077221 */ /* 0x040fe20000010100 */
[C---:B------:R-:W-:Y:S01]  /*37090*/  FADD.FTZ R9, -R41.reuse, R12 ;  /* 0x0000000c29097221 */ /* 0x040fe20000010100 */
[----:B------:R-:W-:Y:S01]  /*370a0*/  F2FP.F16.F32.PACK_AB R30, R24, R23 ;  /* 0x00000017181e723e */ /* 0x000fe200000000ff */
[C---:B------:R-:W-:Y:S01]  /*370b0*/  FADD.FTZ R15, -R41.reuse, R15 ;  /* 0x0000000f290f7221 */ /* 0x040fe20000010100 */
[C---:B------:R-:W-:Y:S01]  /*370c0*/  FADD.FTZ R12, -R41.reuse, R16 ;  /* 0x00000010290c7221 */ /* 0x040fe20000010100 */
[C---:B------:R-:W-:Y:S01]  /*370d0*/  FADD.FTZ R13, -R41.reuse, R13 ;  /* 0x0000000d290d7221 */ /* 0x040fe20000010100 */
[C---:B------:R-:W-:Y:S01]  /*370e0*/  FADD.FTZ R14, -R41.reuse, R14 ;  /* 0x0000000e290e7221 */ /* 0x040fe20000010100 */
[C---:B------:R-:W-:Y:S01]  /*370f0*/  FMUL.FTZ R15, R40.reuse, R15 ;  /* 0x0000000f280f7220 */ /* 0x040fe20000410000 */
[C---:B------:R-:W-:Y:S01]  /*37100*/  FMUL.FTZ R12, R40.reuse, R12 ;  /* 0x0000000c280c7220 */ /* 0x040fe20000410000 */
[----:B------:R0:W-:Y:S01]  /*37110*/  STG.E.128 desc[UR8][R20.64], R28 ;  /* 0x0000001c14007986 */ /* 0x0001e2000c101d08 */
        /* <DEDUP_REMOVED lines=13> */
[C---:B0-----:R-:W-:Y:S01]  /*371f0*/  FADD.FTZ R20, -R41.reuse, R72 ;  /* 0x0000004829147221 */ /* 0x041fe20000010100 */
[----:B------:R-:W-:Y:S01]  /*37200*/  FADD.FTZ R21, -R41, R73 ;  /* 0x0000004929157221 */ /* 0x000fe20000010100 */
[----:B------:R-:W-:-:S02]  /*37210*/  FMUL.FTZ R22, R40, R22 ;  /* 0x0000001628167220 */ /* 0x000fc40000410000 */
        /* <DEDUP_REMOVED lines=35> */
[C---:B------:R-:W-:Y:S01]  /*37450*/  FADD.FTZ R81, -R41.reuse, R152 ;  /* 0x0000009829517221 */ /* 0x040fe20000010100 */
[----:B------:R-:W-:Y:S01]  /*37460*/  FADD.FTZ R41, -R41, R44 ;  /* 0x0000002c29297221 */ /* 0x000fe20000010100 */
[----:B------:R-:W-:-:S02]  /*37470*/  FMUL.FTZ R44, R40, R23 ;  /* 0x00000017282c7220 */ /* 0x000fc40000410000 */
        /* <DEDUP_REMOVED lines=30> */
[C---:B------:R-:W-:Y:S01]  /*37660*/  FMUL.FTZ R78, R40.reuse, R78 ;  /* 0x0000004e284e7220 */ /* 0x040fe20000410000 */
[----:B------:R-:W-:-:S03]  /*37670*/  FMUL.FTZ R85, R40, R79 ;  /* 0x0000004f28557220 */ /* 0x000fc60000410000 */
[----:B------:R-:W-:Y:S01]  /*37680*/  F2FP.F16.F32.PACK_AB R39, R24, R39 ;  /* 0x000000271827723e */ /* 0x000fe200000000ff */
[----:B------:R-:W-:Y:S01]  /*37690*/  FFMA.FTZ R28, R28, R248, R172 ;  /* 0x000000f81c1c7223 */ /* 0x000fe200000100ac */
[----:B------:R-:W-:Y:S01]  /*376a0*/  FFMA.FTZ R35, R35, R249, R173 ;  /* 0x000000f923237223 */ /* 0x000fe200000100ad */
        /* <DEDUP_REMOVED lines=42> */
[----:B---3--:R-:W-:Y:S01]  /*37950*/  FFMA.FTZ R12, R9, R97, R147 ;  /* 0x00000061090c7223 */ /* 0x008fe20000010093 */
[----:B----4-:R-:W-:Y:S01]  /*37960*/  FFMA.FTZ R19, R19, R96, R158 ;  /* 0x0000006013137223 */ /* 0x010fe2000001009e */
[----:B-----5:R-:W-:Y:S01]  /*37970*/  FFMA.FTZ R10, R10, R99, R145 ;  /* 0x000000630a0a7223 */ /* 0x020fe20000010091 */
[----:B------:R-:W-:-:S02]  /*37980*/  FFMA.FTZ R21, R21, R94, R160 ;  /* 0x0000005e15157223 */ /* 0x000fc400000100a0 */
[----:B------:R-:W-:Y:S01]  /*37990*/  F2FP.F16.F32.PACK_AB R13, R12, R11 ;  /* 0x0000000b0c0d723e */ /* 0x000fe200000000ff */
[----:B------:R-:W-:Y:S01]  /*379a0*/  FFMA.FTZ R9, R26, R129, R165 ;  /* 0x000000811a097223 */ /* 0x000fe200000100a5 */
[----:B------:R-:W-:Y:S01]  /*379b0*/  F2FP.F16.F32.PACK_AB R37, R20, R19 ;  /* 0x000000131425723e */ /* 0x000fe200000000ff */
        /* <DEDUP_REMOVED lines=16> */
[----:B------:R-:W-:-:S04]  /*37ac0*/  IMAD.WIDE.U32 R30, R77, 0x10, R32 ;  /* 0x000000104d1e7825 */ /* 0x000fc800078e0020 */
[----:B------:R-:W-:Y:S01]  /*37ad0*/  FFMA.FTZ R34, R45, R247, R179 ;  /* 0x000000f72d227223 */ /* 0x000fe200000100b3 */
[----:B------:R-:W-:Y:S04]  /*37ae0*/  STG.E.128 desc[UR8][R8.64], R12 ;  /* 0x0000000c08007986 */ /* 0x000fe8000c101d08 */
[----:B------:R0:W-:Y:S04]  /*37af0*/  STG.E.128 desc[UR8][R10.64], R36 ;  /* 0x000000240a007986 */ /* 0x0001e8000c101d08 */
[----:B------:R1:W-:Y:S01]  /*37b00*/  STG.E.128 desc[UR8][R30.64], R20 ;  /* 0x000000141e007986 */ /* 0x0003e2000c101d08 */
[----:B------:R-:W-:Y:S01]  /*37b10*/  FFMA.FTZ R7, R42, R245, R177 ;  /* 0x000000f52a077223 */ /* 0x000fe200000100b1 */
[----:B0-----:R-:W-:Y:S01]  /*37b20*/  F2FP.F16.F32.PACK_AB R11, R34, R43 ;  /* 0x0000002b220b723e */ /* 0x001fe200000000ff */
[----:B------:R-:W-:Y:S01]  /*37b30*/  FFMA.FTZ R34, R85, R223, R203 ;  /* 0x000000df55227223 */ /* 0x000fe200000100cb */
[----:B-1----:R-:W-:Y:S01]  /*37b40*/  FFMA.FTZ R31, R78, R222, R202 ;  /* 0x000000de4e1f7223 */ /* 0x002fe200000100ca */
[----:B------:R-:W-:-:S04]  /*37b50*/  F2FP.F16.F32.PACK_AB R8, R35, R28 ;  /* 0x0000001c2308723e */ /* 0x000fc800000000ff */
[----:B------:R-:W-:Y:S02]  /*37b60*/  F2FP.F16.F32.PACK_AB R31, R34, R31 ;  /* 0x0000001f221f723e */ /* 0x000fe400000000ff */
[----:B------:R-:W0:Y:S01]  /*37b70*/  LDC.64 R34, c[0x0][0x380] ;  /* 0x0000e000ff227b82 */ /* 0x000e220000000a00 */
        /* <DEDUP_REMOVED lines=12> */
[----:B------:R-:W-:Y:S01]  /*37c40*/  F2FP.F16.F32.PACK_AB R13, R20, R13 ;  /* 0x0000000d140d723e */ /* 0x000fe200000000ff */
[----:B------:R-:W-:Y:S01]  /*37c50*/  FFMA.FTZ R22, R58, R228, R192 ;  /* 0x000000e43a167223 */ /* 0x000fe200000100c0 */
[----:B------:R-:W-:Y:S01]  /*37c60*/  FFMA.FTZ R23, R67, R230, R194 ;  /* 0x000000e643177223 */ /* 0x000fe200000100c2 */
        /* <DEDUP_REMOVED lines=39> */
.L_x_46032:
        /* <DEDUP_REMOVED lines=8> */
.L_x_46035:
[----:B------:R-:W-:Y:S05]  /*37f60*/  BSYNC B0 ;  /* 0x0000000000007941 */ /* 0x000fea0003800000 */
.L_x_46034:
        /* <DEDUP_REMOVED lines=9> */
.L_x_46036:
[----:B------:R-:W-:Y:S02]  /*38000*/  IMAD.MOV.U32 R40, RZ, RZ, 0x4 ;  /* 0x00000004ff287424 */ /* 0x000fe400078e00ff */
[----:B------:R-:W-:Y:S01]  /*38010*/  FADD.FTZ R41, R41, R38 ;  /* 0x0000002629297221 */ /* 0x000fe20000010000 */
[----:B------:R-:W-:-:S04]  /*38020*/  MOV R38, 0xffffffff ;  /* 0xffffffff00267802 */ /* 0x000fc80000000f00 */
[----:B------:R-:W-:-:S07]  /*38030*/  MOV R45, R41 ;  /* 0x00000029002d7202 */ /* 0x000fce0000000f00 */
[----:B------:R-:W-:Y:S05]  /*38040*/  WARPSYNC.COLLECTIVE R38, `(.L_x_46037) ;  /* 0x0000000026087348 */ /* 0x000fea0003c00000 */
[----:B------:R0:W1:Y:S02]  /*38050*/  SHFL.BFLY P0, R38, R45, R40, R39 ;  /* 0x0c0000282d267389 */ /* 0x0000640000000027 */
[----:B01----:R-:W-:Y:S05]  /*38060*/  ENDCOLLECTIVE ;  /* 0x000000000000791b */ /* 0x003fea0003800000 */
.L_x_46037:
[----:B------:R-:W-:Y:S02]  /*38070*/  HFMA2 R40, -RZ, RZ, 0, 4.76837158203125e-07 ;  /* 0x00000008ff287431 */ /* 0x000fe400000001ff */
[----:B------:R-:W-:Y:S01]  /*38080*/  FADD.FTZ R41, R41, R38 ;  /* 0x0000002629297221 */ /* 0x000fe20000010000 */
[----:B------:R-:W-:-:S03]  /*38090*/  IMAD.MOV.U32 R38, RZ, RZ, -0x1 ;  /* 0xffffffffff267424 */ /* 0x000fc600078e00ff */
[----:B------:R-:W-:-:S07]  /*380a0*/  IMAD.MOV.U32 R45, RZ, RZ, R41 ;  /* 0x000000ffff2d7224 */ /* 0x000fce00078e0029 */
[----:B------:R-:W-:Y:S05]  /*380b0*/  WARPSYNC.COLLECTIVE R38, `(.L_x_46038) ;  /* 0x0000000026087348 */ /* 0x000fea0003c00000 */
[----:B------:R0:W1:Y:S02]  /*380c0*/  SHFL.BFLY P0, R38, R45, R40, R39 ;  /* 0x0c0000282d267389 */ /* 0x0000640000000027 */
[----:B01----:R-:W-:Y:S05]  /*380d0*/  ENDCOLLECTIVE ;  /* 0x000000000000791b */ /* 0x003fea0003800000 */
.L_x_46038:
[----:B------:R-:W-:Y:S02]  /*380e0*/  IMAD.MOV.U32 R40, RZ, RZ, 0x10 ;  /* 0x00000010ff287424 */ /* 0x000fe400078e00ff */
[----:B------:R-:W-:Y:S01]  /*380f0*/  FADD.FTZ R41, R41, R38 ;  /* 0x0000002629297221 */ /* 0x000fe20000010000 */
[----:B------:R-:W-:-:S04]  /*38100*/  MOV R38, 0xffffffff ;  /* 0xffffffff00267802 */ /* 0x000fc80000000f00 */
[----:B------:R-:W-:-:S07]  /*38110*/  MOV R45, R41 ;  /* 0x00000029002d7202 */ /* 0x000fce0000000f00 */
[----:B------:R-:W-:Y:S05]  /*38120*/  WARPSYNC.COLLECTIVE R38, `(.L_x_46039) ;  /* 0x0000000026087348 */ /* 0x000fea0003c00000 */
[----:B------:R0:W1:Y:S02]  /*38130*/  SHFL.BFLY P0, R38, R45, R40, R39 ;  /* 0x0c0000282d267389 */ /* 0x0000640000000027 */
[----:B01----:R-:W-:Y:S05]  /*38140*/  ENDCOLLECTIVE ;  /* 0x000000000000791b */ /* 0x003fea0003800000 */
.L_x_46039:
        /* <DEDUP_REMOVED lines=169> */
.L_x_46040:
[----:B------:R-:W-:Y:S02]  /*38be0*/  HFMA2 R40, -RZ, RZ, 0, 1.1920928955078125e-07 ;  /* 0x00000002ff287431 */ /* 0x000fe400000001ff */
[----:B------:R-:W-:Y:S01]  /*38bf0*/  FADD.FTZ R41, R41, R38 ;  /* 0x0000002629297221 */ /* 0x000fe20000010000 */
[----:B------:R-:W-:-:S03]  /*38c00*/  IMAD.MOV.U32 R38, RZ, RZ, -0x1 ;  /* 0xffffffffff267424 */ /* 0x000fc600078e00ff */
[----:B------:R-:W-:-:S07]  /*38c10*/  IMAD.MOV.U32 R45, RZ, RZ, R41 ;  /* 0x000000ffff2d7224 */ /* 0x000fce00078e0029 */
[----:B------:R-:W-:Y:S05]  /*38c20*/  WARPSYNC.COLLECTIVE R38, `(.L_x_46041) ;  /* 0x0000000026087348 */ /* 0x000fea0003c00000 */
[----:B------:R0:W1:Y:S02]  /*38c30*/  SHFL.BFLY P0, R38, R45, R40, R39 ;  /* 0x0c0000282d267389 */ /* 0x0000640000000027 */
[----:B01----:R-:W-:Y:S05]  /*38c40*/  ENDCOLLECTIVE ;  /* 0x000000000000791b */ /* 0x003fea0003800000 */
.L_x_46041:
[----:B------:R-:W-:Y:S02]  /*38c50*/  IMAD.MOV.U32 R40, RZ, RZ, 0x4 ;  /* 0x00000004ff287424 */ /* 0x000fe400078e00ff */
[----:B------:R-:W-:Y:S01]  /*38c60*/  FADD.FTZ R41, R41, R38 ;  /* 0x0000002629297221 */ /* 0x000fe20000010000 */
[----:B------:R-:W-:-:S04]  /*38c70*/  MOV R38, 0xffffffff ;  /* 0xffffffff00267802 */ /* 0x000fc80000000f00 */
[----:B------:R-:W-:-:S07]  /*38c80*/  MOV R45, R41 ;  /* 0x00000029002d7202 */ /* 0x000fce0000000f00 */
[----:B------:R-:W-:Y:S05]  /*38c90*/  WARPSYNC.COLLECTIVE R38, `(.L_x_46042) ;  /* 0x0000000026087348 */ /* 0x000fea0003c00000 */
[----:B------:R0:W1:Y:S02]  /*38ca0*/  SHFL.BFLY P0, R38, R45, R40, R39 ;  /* 0x0c0000282d267389 */ /* 0x0000640000000027 */
[----:B01----:R-:W-:Y:S05]  /*38cb0*/  ENDCOLLECTIVE ;  /* 0x000000000000791b */ /* 0x003fea0003800000 */
.L_x_46042:
[----:B------:R-:W-:Y:S02]  /*38cc0*/  HFMA2 R40, -RZ, RZ, 0, 4.76837158203125e-07 ;  /* 0x00000008ff287431 */ /* 0x000fe400000001ff */
[----:B------:R-:W-:Y:S01]  /*38cd0*/  FADD.FTZ R41, R41, R38 ;  /* 0x0000002629297221 */ /* 0x000fe20000010000 */
[----:B------:R-:W-:-:S03]  /*38ce0*/  IMAD.MOV.U32 R38, RZ, RZ, -0x1 ;  /* 0xffffffffff267424 */ /* 0x000fc600078e00ff */
[----:B------:R-:W-:-:S07]  /*38cf0*/  IMAD.MOV.U32 R45, RZ, RZ, R41 ;  /* 0x000000ffff2d7224 */ /* 0x000fce00078e0029 */
[----:B------:R-:W-:Y:S05]  /*38d00*/  WARPSYNC.COLLECTIVE R38, `(.L_x_46043) ;  /* 0x0000000026087348 */ /* 0x000fea0003c00000 */
[----:B------:R0:W1:Y:S02]  /*38d10*/  SHFL.BFLY P0, R38, R45, R40, R39 ;  /* 0x0c0000282d267389 */ /* 0x0000640000000027 */
[----:B01----:R-:W-:Y:S05]  /*38d20*/  ENDCOLLECTIVE ;  /* 0x000000000000791b */ /* 0x003fea0003800000 */
.L_x_46043:
[----:B------:R-:W-:Y:S02]  /*38d30*/  IMAD.MOV.U32 R40, RZ, RZ, 0x10 ;  /* 0x00000010ff287424 */ /* 0x000fe400078e00ff */
[----:B------:R-:W-:Y:S01]  /*38d40*/  FADD.FTZ R41, R41, R38 ;  /* 0x0000002629297221 */ /* 0x000fe20000010000 */
[----:B------:R-:W-:-:S04]  /*38d50*/  MOV R38, 0xffffffff ;  /* 0xffffffff00267802 */ /* 0x000fc80000000f00 */
[----:B------:R-:W-:-:S07]  /*38d60*/  MOV R45, R41 ;  /* 0x00000029002d7202 */ /* 0x000fce0000000f00 */
[----:B------:R-:W-:Y:S05]  /*38d70*/  WARPSYNC.COLLECTIVE R38, `(.L_x_46044) ;  /* 0x0000000026087348 */ /* 0x000fea0003c00000 */
[----:B------:R0:W1:Y:S02]  /*38d80*/  SHFL.BFLY P0, R38, R45, R40, R39 ;  /* 0x0c0000282d267389 */ /* 0x0000640000000027 */
[----:B01----:R-:W-:Y:S05]  /*38d90*/  ENDCOLLECTIVE ;  /* 0x000000000000791b */ /* 0x003fea0003800000 */
.L_x_46044:
[----:B------:R-:W-:Y:S05]  /*38da0*/  BRA `(.L_x_46045) ;  /* 0xffffffd800ac7947 */ /* 0x000fea000383ffff */
.L_x_46046:
        /* <DEDUP_REMOVED lines=13> */
.L_x_88505:


//--------------------- .text._ZN10layer_norm13ln_fwd_kernelINS_13Kernel_traitsIf6__halfS2_S2_fjLj2560ELj1ELj4ELj1ELj16ENS_18Kernel_traits_baseILj2560EfS2_S2_S2_fjLj128EEEEELb1ELb0ELb1ELb0EEEvNS_9FwdParamsE --------------------------
	.section	.text._ZN10layer_norm13ln_fwd_kernelINS_13Kernel_traitsIf6__halfS2_S2_fjLj2560ELj1ELj4ELj1ELj16ENS_18Kernel_traits_baseILj2560EfS2_S2_S2_fjLj128EEEEELb1ELb0ELb1ELb0EEEvNS_9FwdParamsE,"ax",@progbits
	.align	128
        .global         _ZN10layer_norm13ln_fwd_kernelINS_13Kernel_traitsIf6__halfS2_S2_fjLj2560ELj1ELj4ELj1ELj16ENS_18Kernel_traits_baseILj2560EfS2_S2_S2_fjLj128EEEEELb1ELb0ELb1ELb0EEEvNS_9FwdParamsE
        .type           _ZN10layer_norm13ln_fwd_kernelINS_13Kernel_traitsIf6__halfS2_S2_fjLj2560ELj1ELj4ELj1ELj16ENS_18Kernel_traits_baseILj2560EfS2_S2_S2_fjLj128EEEEELb1ELb0ELb1ELb0EEEvNS_9FwdParamsE,@function
        .size           _ZN10layer_norm13ln_fwd_kernelINS_13Kernel_traitsIf6__halfS2_S2_fjLj2560ELj1ELj4ELj1ELj16ENS_18Kernel_traits_baseILj2560EfS2_S2_S2_fjLj128EEEEELb1ELb0ELb1ELb0EEEvNS_9FwdParamsE,(.L_x_88506 - _ZN10layer_norm13ln_fwd_kernelINS_13Kernel_traitsIf6__halfS2_S2_fjLj2560ELj1ELj4ELj1ELj16ENS_18Kernel_traits_baseILj2560EfS2_S2_S2_fjLj128EEEEELb1ELb0ELb1ELb0EEEvNS_9FwdParamsE)
        .other          _ZN10layer_norm13ln_fwd_kernelINS_13Kernel_traitsIf6__halfS2_S2_fjLj2560ELj1ELj4ELj1ELj16ENS_18Kernel_traits_baseILj2560EfS2_S2_S2_fjLj128EEEEELb1ELb0ELb1ELb0EEEvNS_9FwdParamsE,@"STO_CUDA_ENTRY STV_DEFAULT"
_ZN10layer_norm13ln_fwd_kernelINS_13Kernel_traitsIf6__halfS2_S2_fjLj2560ELj1ELj4ELj1ELj16ENS_18Kernel_traits_baseILj2560EfS2_S2_S2_fjLj128EEEEELb1ELb0ELb1ELb0EEEvNS_9FwdParamsE:
.text._ZN10layer_norm13ln_fwd_kernelINS_13Kernel_traitsIf6__halfS2_S2_fjLj2560ELj1ELj4ELj1ELj16ENS_18Kernel_traits_baseILj2560EfS2_S2_S2_fjLj128EEEEELb1ELb0ELb1ELb0EEEvNS_9FwdParamsE:
        /* <DEDUP_REMOVED lines=188> */
.L_x_46048:
        /* <DEDUP_REMOVED lines=147> */
.L_x_46049:
[----:B------:R-:W-:Y:S05]  /*14f0*/  BSYNC.RECONVERGENT B0 ;  /* 0x0000000000007941 */ /* 0x000fea0003800200 */
.L_x_46047:
        /* <DEDUP_REMOVED lines=70> */
.L_x_47269:
        /* <DEDUP_REMOVED lines=28> */
.L_x_46053:
[----:B------:R-:W-:Y:S05]  /*1b20*/  BSYNC.RECONVERGENT B1 ;  /* 0x0000000000017941 */ /* 0x000fea0003800200 */
.L_x_46052:
        /* <DEDUP_REMOVED lines=28> */
.L_x_46059:
        /* <DEDUP_REMOVED lines=13> */
.L_x_46061:
[----:B------:R-:W-:Y:S05]  /*1dc0*/  BSYNC.RECONVERGENT B3 ;  /* 0x0000000000037941 */ /* 0x000fea0003800200 */
.L_x_46060:
        /* <DEDUP_REMOVED lines=59> */
[----:B------:R-:W-:Y:S02]  /*2180*/  IMAD.MOV.U32 R27, RZ, RZ, R138 ;  /* 0x000000ffff1b7224 */ /* 0x000fe400078e008a */
[----:B------:R-:W-:-:S07]  /*2190*/  IMAD.MOV.U32 R40, RZ, RZ, RZ ;  /* 0x000000ffff287224 */ /* 0x000fce00078e00ff */
.L_x_46058:
[----:B------:R-:W-:Y:S05]  /*21a0*/  BSYNC.RECONVERGENT B2 ;  /* 0x0000000000027941 */ /* 0x000fea0003800200 */
.L_x_46057:
[----:B------:R-:W-:Y:S01]  /*21b0*/  HFMA2 R28, -RZ, RZ, 0.1171875, 0 ;  /* 0x2f800000ff1c7431 */ /* 0x000fe200000001ff */
[----:B------:R-:W-:Y:S01]  /*21c0*/  I2FP.F32.U32 R27, R27 ;  /* 0x0000001b001b7245 */ /* 0x000fe20000201000 */
[----:B------:R-:W-:-:S04]  /*21d0*/  HADD2.F32 R29, -RZ, R88.H0_H0 ;  /* 0x20000058ff1d7230 */ /* 0x000fc80000004100 */
[----:B------:R-:W-:-:S05]  /*21e0*/  FFMA.FTZ R27, R27, R28, 1.1641532182693481445e-10 ;  /* 0x2f0000001b1b7423 */ /* 0x000fca000001001c */
[----:B------:R-:W-:Y:S01]  /*21f0*/  FSETP.GTU.FTZ.AND P2, PT, R27, UR8, PT ;  /* 0x000000081b007c0b */ /* 0x000fe2000bf5c000 */
[----:B-----5:R-:W-:-:S05]  /*2200*/  HADD2.F32 R27, -RZ, R56.H0_H0 ;  /* 0x20000038ff1b7230 */ /* 0x020fca0000004100 */
[----:B------:R-:W-:-:S04]  /*2210*/  FMUL.FTZ R27, R27, UR11 ;  /* 0x0000000b1b1b7c20 */ /* 0x000fc80008410000 */
[----:B------:R-:W-:-:S05]  /*2220*/  FMUL.FTZ R27, R27, UR10 ;  /* 0x0000000a1b1b7c20 */ /* 0x000fca0008410000 */
[----:B------:R-:W-:-:S05]  /*2230*/  FSEL R27, R27, RZ, !P2 ;  /* 0x000000ff1b1b7208 */ /* 0x000fca0005000000 */
[----:B------:R-:W-:Y:S01]  /*2240*/  FADD.FTZ R29, R29, R27 ;  /* 0x0000001b1d1d7221 */ /* 0x000fe20000010000 */
[----:B------:R-:W-:-:S04]  /*2250*/  SEL R27, RZ, 0x1, P2 ;  /* 0x00000001ff1b7807 */ /* 0x000fc80001000000 */
[----:B------:R-:W-:-:S07]  /*2260*/  PRMT R28, R27, 0x7610, R28 ;  /* 0x000076101b1c7816 */ /* 0x000fce000000001c */
.L_x_46056:
[----:B------:R-:W-:Y:S05]  /*2270*/  BSYNC.RECONVERGENT B1 ;  /* 0x0000000000017941 */ /* 0x000fea0003800200 */
.L_x_46055:
        /* <DEDUP_REMOVED lines=22> */
.L_x_46066:
        /* <DEDUP_REMOVED lines=13> */
.L_x_46068:
[----:B------:R-:W-:Y:S05]  /*24b0*/  BSYNC.RECONVERGENT B3 ;  /* 0x0000000000037941 */ /* 0x000fea0003800200 */
.L_x_46067:
        /* <DEDUP_REMOVED lines=61> */
.L_x_46065:
[----:B------:R-:W-:Y:S05]  /*2890*/  BSYNC.RECONVERGENT B2 ;  /* 0x0000000000027941 */ /* 0x000fea0003800200 */
.L_x_46064:
[----:B------:R-:W-:Y:S01]  /*28a0*/  I2FP.F32.U32 R26, R26 ;  /* 0x0000001a001a7245 */ /* 0x000fe20000201000 */
[----:B------:R-:W-:-:S04]  /*28b0*/  IMAD.MOV.U32 R27, RZ, RZ, 0x2f800000 ;  /* 0x2f800000ff1b7424 */ /* 0x000fc800078e00ff */
[----:B------:R-:W-:Y:S01]  /*28c0*/  FFMA.FTZ R26, R26, R27, 1.1641532182693481445e-10 ;  /* 0x2f0000001a1a7423 */ /* 0x000fe2000001001b */
[----:B------:R-:W-:-:S04]  /*28d0*/  HADD2.F32 R27, -RZ, R88.H1_H1 ;  /* 0x30000058ff1b7230 */ /* 0x000fc80000004100 */
[----:B------:R-:W-:Y:S01]  /*28e0*/  FSETP.GTU.FTZ.AND P2, PT, R26, UR8, PT ;  /* 0x000000081a007c0b */ /* 0x000fe2000bf5c000 */
[----:B-----5:R-:W-:-:S05]  /*28f0*/  HADD2.F32 R26, -RZ, R56.H1_H1 ;  /* 0x30000038ff1a7230 */ /* 0x020fca0000004100 */
[----:B------:R-:W-:-:S04]  /*2900*/  FMUL.FTZ R26, R26, UR11 ;  /* 0x0000000b1a1a7c20 */ /* 0x000fc80008410000 */
[----:B------:R-:W-:-:S05]  /*2910*/  FMUL.FTZ R26, R26, UR10 ;  /* 0x0000000a1a1a7c20 */ /* 0x000fca0008410000 */
[----:B------:R-:W-:-:S05]  /*2920*/  FSEL R26, R26, RZ, !P2 ;  /* 0x000000ff1a1a7208 */ /* 0x000fca0005000000 */
[----:B------:R-:W-:Y:S01]  /*2930*/  FADD.FTZ R27, R27, R26 ;  /* 0x0000001a1b1b7221 */ /* 0x000fe20000010000 */
[----:B------:R-:W-:-:S07]  /*2940*/  SEL R26, RZ, 0x1, P2 ;  /* 0x00000001ff1a7807 */ /* 0x000fce0001000000 */
.L_x_46063:
[----:B------:R-:W-:Y:S05]  /*2950*/  BSYNC.RECONVERGENT B1 ;  /* 0x0000000000017941 */ /* 0x000fea0003800200 */
.L_x_46062:
        /* <DEDUP_REMOVED lines=22> */
.L_x_46073:
        /* <DEDUP_REMOVED lines=13> */
.L_x_46075:
[----:B------:R-:W-:Y:S05]  /*2b90*/  BSYNC.RECONVERGENT B3 ;  /* 0x0000000000037941 */ /* 0x000fea0003800200 */
.L_x_46074:
        /* <DEDUP_REMOVED lines=61> */
.L_x_46072:
[----:B------:R-:W-:Y:S05]  /*2f70*/  BSYNC.RECONVERGENT B2 ;  /* 0x0000000000027941 */ /* 0x000fea0003800200 */
.L_x_46071:
[----:B------:R-:W-:Y:S01]  /*2f80*/  I2FP.F32.U32 R25, R25 ;  /* 0x0000001900197245 */ /* 0x000fe20000201000 */
[----:B------:R-:W-:-:S04]  /*2f90*/  IMAD.MOV.U32 R34, RZ, RZ, 0x2f800000 ;  /* 0x2f800000ff227424 */ /* 0x000fc800078e00ff */
[----:B------:R-:W-:Y:S01]  /*2fa0*/  FFMA.FTZ R25, R25, R34, 1.1641532182693481445e-10 ;  /* 0x2f00000019197423 */ /* 0x000fe20000010022 */
[----:B------:R-:W-:-:S04]  /*2fb0*/  HADD2.F32 R34, -RZ, R89.H0_H0 ;  /* 0x20000059ff227230 */ /* 0x000fc80000004100 */
[----:B------:R-:W-:Y:S01]  /*2fc0*/  FSETP.GTU.FTZ.AND P2, PT, R25, UR8, PT ;  /* 0x0000000819007c0b */ /* 0x000fe2000bf5c000 */
[----:B-----5:R-:W-:-:S05]  /*2fd0*/  HADD2.F32 R25, -RZ, R57.H0_H0 ;  /* 0x20000039ff197230 */ /* 0x020fca0000004100 */
[----:B------:R-:W-:-:S04]  /*2fe0*/  FMUL.FTZ R25, R25, UR11 ;  /* 0x0000000b19197c20 */ /* 0x000fc80008410000 */
[----:B------:R-:W-:-:S05]  /*2ff0*/  FMUL.FTZ R25, R25, UR10 ;  /* 0x0000000a19197c20 */ /* 0x000fca0008410000 */
[----:B------:R-:W-:-:S05]  /*3000*/  FSEL R25, R25, RZ, !P2 ;  /* 0x000000ff19197208 */ /* 0x000fca0005000000 */
[----:B------:R-:W-:Y:S01]  /*3010*/  FADD.FTZ R40, R34, R25 ;  /* 0x0000001922287221 */ /* 0x000fe20000010000 */
[----:B------:R-:W-:-:S07]  /*3020*/  SEL R25, RZ, 0x1, P2 ;  /* 0x00000001ff197807 */ /* 0x000fce0001000000 */
.L_x_46070:
[----:B------:R-:W-:Y:S05]  /*3030*/  BSYNC.RECONVERGENT B1 ;  /* 0x0000000000017941 */ /* 0x000fea0003800200 */
.L_x_46069:
        /* <DEDUP_REMOVED lines=22> */
.L_x_46080:
        /* <DEDUP_REMOVED lines=13> */
.L_x_46082:
[----:B------:R-:W-:Y:S05]  /*3270*/  BSYNC.RECONVERGENT B3 ;  /* 0x0000000000037941 */ /* 0x000fea0003800200 */
.L_x_46081:
        /* <DEDUP_REMOVED lines=61> */
.L_x_46079:
[----:B------:R-:W-:Y:S05]  /*3650*/  BSYNC.RECONVERGENT B2 ;  /* 0x0000000000027941 */ /* 0x000fea0003800200 */
.L_x_46078:
[----:B------:R-:W-:Y:S01]  /*3660*/  HFMA2 R41, -RZ, RZ, 0.1171875, 0 ;  /* 0x2f800000ff297431 */ /* 0x000fe200000001ff */
[----:B------:R-:W-:-:S05]  /*3670*/  I2FP.F32.U32 R24, R24 ;  /* 0x0000001800187245 */ /* 0x000fca0000201000 */
        /* <DEDUP_REMOVED lines=9> */
.L_x_46077:
[----:B------:R-:W-:Y:S05]  /*3710*/  BSYNC.RECONVERGENT B1 ;  /* 0x0000000000017941 */ /* 0x000fea0003800200 */
.L_x_46076:
        /* <DEDUP_REMOVED lines=22> */
.L_x_46087:
        /* <DEDUP_REMOVED lines=13> */
.L_x_46089:
[----:B------:R-:W-:Y:S05]  /*3950*/  BSYNC.RECONVERGENT B3 ;  /* 0x0000000000037941 */ /* 0x000fea0003800200 */
.L_x_46088:
        /* <DEDUP_REMOVED lines=61> */
.L_x_46086:
[----:B------:R-:W-:Y:S05]  /*3d30*/  BSYNC.RECONVERGENT B2 ;  /* 0x0000000000027941 */ /* 0x000fea0003800200 */
.L_x_46085:
        /* <DEDUP_REMOVED lines=11> */
.L_x_46084:
[----:B------:R-:W-:Y:S05]  /*3df0*/  BSYNC.RECONVERGENT B1 ;  /* 0x0000000000017941 */ /* 0x000fea0003800200 */
.L_x_46083:
        /* <DEDUP_REMOVED lines=22> */
.L_x_46094:
        /* <DEDUP_REMOVED lines=13> */
.L_x_46096:
[----:B------:R-:W-:Y:S05]  /*4030*/  BSYNC.RECONVERGENT B3 ;  /* 0x0000000000037941 */ /* 0x000fea0003800200 */
.L_x_46095:
        /* <DEDUP_REMOVED lines=61> */
.L_x_46093:
[----:B------:R-:W-:Y:S05]  /*4410*/  BSYNC.RECONVERGENT B2 ;  /* 0x0000000000027941 */ /* 0x000fea0003800200 */
.L_x_46092:
[----:B------:R-:W-:Y:S01]  /*4420*/  I2FP.F32.U32 R22, R22 ;  /* 0x0000001600167245 */ /* 0x000fe20000201000 */
[----:B------:R-:W-:Y:S02]  /*4430*/  IMAD.MOV.U32 R99, RZ, RZ, 0x2f800000 ;  /* 0x2f800000ff637424 */ /* 0x000fe400078e00ff */
[----:B------:R-:W-:Y:S02]  /*4440*/  HADD2.F32 R90, -RZ, R90.H1_H1 ;  /* 0x3000005aff5a7230 */ /* 0x000fe40000004100 */
[----:B------:R-:W-:-:S05]  /*4450*/  FFMA.FTZ R22, R22, R99, 1.1641532182693481445e-10 ;  /* 0x2f00000016167423 */ /* 0x000fca0000010063 */
[----:B------:R-:W-:Y:S01]  /*4460*/  FSETP.GTU.FTZ.AND P2, PT, R22, UR8, PT ;  /* 0x0000000816007c0b */ /* 0x000fe2000bf5c000 */
[----:B-----5:R-:W-:-:S05]  /*4470*/  HADD2.F32 R22, -RZ, R58.H1_H1 ;  /* 0x3000003aff167230 */ /* 0x020fca0000004100 */
[----:B------:R-:W-:-:S04]  /*4480*/  FMUL.FTZ R22, R22, UR11 ;  /* 0x0000000b16167c20 */ /* 0x000fc80008410000 */
[----:B------:R-:W-:-:S05]  /*4490*/  FMUL.FTZ R22, R22, UR10 ;  /* 0x0000000a16167c20 */ /* 0x000fca0008410000 */
[----:B------:R-:W-:-:S05]  /*44a0*/  FSEL R22, R22, RZ, !P2 ;  /* 0x000000ff16167208 */ /* 0x000fca0005000000 */
[----:B------:R-:W-:Y:S01]  /*44b0*/  FADD.FTZ R99, R90, R22 ;  /* 0x000000165a637221 */ /* 0x000fe20000010000 */
[----:B------:R-:W-:-:S07]  /*44c0*/  SEL R22, RZ, 0x1, P2 ;  /* 0x00000001ff167807 */ /* 0x000fce0001000000 */
.L_x_46091:
[----:B------:R-:W-:Y:S05]  /*44d0*/  BSYNC.RECONVERGENT B1 ;  /* 0x0000000000017941 */ /* 0x000fea0003800200 */
.L_x_46090:
        /* <DEDUP_REMOVED lines=22> */
.L_x_46101:
        /* <DEDUP_REMOVED lines=13> */
.L_x_46103:
[----:B------:R-:W-:Y:S05]  /*4710*/  BSYNC.RECONVERGENT B3 ;  /* 0x0000000000037941 */ /* 0x000fea0003800200 */
.L_x_46102:
        /* <DEDUP_REMOVED lines=61> */
.L_x_46100:
[----:B------:R-:W-:Y:S05]  /*4af0*/  BSYNC.RECONVERGENT B2 ;  /* 0x0000000000027941 */ /* 0x000fea0003800200 */
.L_x_46099:
[----:B------:R-:W-:Y:S01]  /*4b00*/  HFMA2 R34, -RZ, RZ, 0.1171875, 0 ;  /* 0x2f800000ff227431 */ /* 0x000fe200000001ff */
[----:B------:R-:W-:-:S05]  /*4b10*/  I2FP.F32.U32 R21, R21 ;  /* 0x0000001500157245 */ /* 0x000fca0000201000 */
        /* <DEDUP_REMOVED lines=9> */
.L_x_46098:
[----:B------:R-:W-:Y:S05]  /*4bb0*/  BSYNC.RECONVERGENT B1 ;  /* 0x0000000000017941 */ /* 0x000fea0003800200 */
.L_x_46097:
        /* <DEDUP_REMOVED lines=22> */
.L_x_46108:
        /* <DEDUP_REMOVED lines=13> */
.L_x_46110:
[----:B------:R-:W-:Y:S05]  /*4df0*/  BSYNC.RECONVERGENT B3 ;  /* 0x0000000000037941 */ /* 0x000fea0003800200 */
.L_x_46109:
        /* <DEDUP_REMOVED lines=60> */
.L_x_46107:
[----:B------:R-:W-:Y:S05]  /*51c0*/  BSYNC.RECONVERGENT B2 ;  /* 0x0000000000027941 */ /* 0x000fea0003800200 */
.L_x_46106:
        /* <DEDUP_REMOVED lines=11> */
.L_x_46105:
[----:B------:R-:W-:Y:S05]  /*5280*/  BSYNC.RECONVERGENT B1 ;  /* 0x0000000000017941 */ /* 0x000fea0003800200 */
.L_x_46104:
[----:B------:R-:W-:Y:S02]  /*5290*/  F2FP.F16.F32.PACK_AB R91, RZ, R119 ;  /* 0x00000077ff5b723e */ /* 0x000fe400000000ff */
[----:B------:R-:W-:Y:S02]  /*52a0*/  PRMT R90, R147, 0x5410, R90 ;  /* 0x00005410935a7816 */ /* 0x000fe4000000005a */
[----:B------:R-:W-:Y:S02]  /*52b0*/  PRMT R89, R146, 0x5410, R89 ;  /* 0x0000541092597816 */ /* 0x000fe40000000059 */
[----:B------:R-:W-:Y:S02]  /*52c0*/  PRMT R88, R138, 0x5410, R88 ;  /* 0x000054108a587816 */ /* 0x000fe40000000058 */
[----:B------:R-:W-:Y:S01]  /*52d0*/  PRMT R91, R208, 0x5410, R91 ;  /* 0x00005410d05b7816 */ /* 0x000fe2000000005b */
[----:B------:R-:W-:Y:S06]  /*52e0*/  BRA `(.L_x_46111) ;  /* 0x0000003400247947 */ /* 0x000fec0003800000 */
.L_x_46054:
        /* <DEDUP_REMOVED lines=21> */
.L_x_46116:
        /* <DEDUP_REMOVED lines=13> */
.L_x_46118:
[----:B------:R-:W-:Y:S05]  /*5510*/  BSYNC.RECONVERGENT B3 ;  /* 0x0000000000037941 */ /* 0x000fea0003800200 */
.L_x_46117:
        /* <DEDUP_REMOVED lines=61> */
.L_x_46115:
[----:B------:R-:W-:Y:S05]  /*58f0*/  BSYNC.RECONVERGENT B2 ;  /* 0x0000000000027941 */ /* 0x000fea0003800200 */
.L_x_46114:
[----:B------:R-:W-:Y:S01]  /*5900*/  I2FP.F32.U32 R27, R27 ;  /* 0x0000001b001b7245 */ /* 0x000fe20000201000 */
[----:B------:R-:W-:-:S04]  /*5910*/  IMAD.MOV.U32 R28, RZ, RZ, 0x2f800000 ;  /* 0x2f800000ff1c7424 */ /* 0x000fc800078e00ff */
[----:B------:R-:W-:-:S05]  /*5920*/  FFMA.FTZ R27, R27, R28, 1.1641532182693481445e-10 ;  /* 0x2f0000001b1b7423 */ /* 0x000fca000001001c */
[----:B------:R-:W-:Y:S01]  /*5930*/  FSETP.GTU.FTZ.AND P1, PT, R27, UR8, PT ;  /* 0x000000081b007c0b */ /* 0x000fe2000bf3c000 */
[----:B-----5:R-:W-:-:S05]  /*5940*/  HADD2.F32 R27, -RZ, R56.H0_H0 ;  /* 0x20000038ff1b7230 */ /* 0x020fca0000004100 */
[----:B------:R-:W-:-:S04]  /*5950*/  FMUL.FTZ R27, R27, UR11 ;  /* 0x0000000b1b1b7c20 */ /* 0x000fc80008410000 */
[----:B------:R-:W-:Y:S01]  /*5960*/  FMUL.FTZ R29, R27, UR10 ;  /* 0x0000000a1b1d7c20 */ /* 0x000fe20008410000 */
[----:B------:R-:W-:-:S04]  /*5970*/  SEL R27, RZ, 0x1, P1 ;  /* 0x00000001ff1b7807 */ /* 0x000fc80000800000 */
[----:B------:R-:W-:Y:S02]  /*5980*/  FSEL R29, R29, RZ, !P1 ;  /* 0x000000ff1d1d7208 */ /* 0x000fe40004800000 */
[----:B------:R-:W-:-:S07]  /*5990*/  PRMT R28, R27, 0x7610, R28 ;  /* 0x000076101b1c7816 */ /* 0x000fce000000001c */
.L_x_46113:
[----:B------:R-:W-:Y:S05]  /*59a0*/  BSYNC.RECONVERGENT B1 ;  /* 0x0000000000017941 */ /* 0x000fea0003800200 */
.L_x_46112:
        /* <DEDUP_REMOVED lines=18> */
.L_x_46123:
        /* <DEDUP_REMOVED lines=13> */
.L_x_46125:
[----:B------:R-:W-:Y:S05]  /*5ba0*/  BSYNC.RECONVERGENT B3 ;  /* 0x0000000000037941 */ /* 0x000fea0003800200 */
.L_x_46124:
        /* <DEDUP_REMOVED lines=57> */
[----:B------:R-:W-:Y:S01]  /*5f40*/  IMAD.MOV.U32 R30, RZ, RZ, R34 ;  /* 0x000000ffff1e7224 */ /* 0x000fe200078e0022 */
[----:B------:R-:W-:Y:S01]  /*5f50*/  MOV R27, R152 ;  /* 0x00000098001b7202 */ /* 0x000fe20000000f00 */
[----:B------:R-:W-:Y:S02]  /*5f60*/  IMAD.MOV.U32 R152, RZ, RZ, R26 ;  /* 0x000000ffff987224 */ /* 0x000fe400078e001a */
[----:B------:R-:W-:-:S07]  /*5f70*/  IMAD.MOV.U32 R34, RZ, RZ, RZ ;  /* 0x000000ffff227224 */ /* 0x000fce00078e00ff */
.L_x_46122:
[----:B------:R-:W-:Y:S05]  /*5f80*/  BSYNC.RECONVERGENT B2 ;  /* 0x0000000000027941 */ /* 0x000fea0003800200 */
.L_x_46121:
[----:B------:R-:W-:Y:S01]  /*5f90*/  I2FP.F32.U32 R26, R27 ;  /* 0x0000001b001a7245 */ /* 0x000fe20000201000 */
[----:B------:R-:W-:-:S05]  /*5fa0*/  HFMA2 R27, -RZ, RZ, 0.1171875, 0 ;  /* 0x2f800000ff1b7431 */ /* 0x000fca00000001ff */
[----:B------:R-:W-:-:S05]  /*5fb0*/  FFMA.FTZ R26, R26, R27, 1.1641532182693481445e-10 ;  /* 0x2f0000001a1a7423 */ /* 0x000fca000001001b */
[----:B------:R-:W-:Y:S01]  /*5fc0*/  FSETP.GTU.FTZ.AND P1, PT, R26, UR8, PT ;  /* 0x000000081a007c0b */ /* 0x000fe2000bf3c000 */
[----:B-----5:R-:W-:-:S05]  /*5fd0*/  HADD2.F32 R26, -RZ, R56.H1_H1 ;  /* 0x30000038ff1a7230 */ /* 0x020fca0000004100 */
[----:B------:R-:W-:-:S04]  /*5fe0*/  FMUL.FTZ R26, R26, UR11 ;  /* 0x0000000b1a1a7c20 */ /* 0x000fc80008410000 */
[----:B------:R-:W-:Y:S01]  /*5ff0*/  FMUL.FTZ R27, R26, UR10 ;  /* 0x0000000a1a1b7c20 */ /* 0x000fe20008410000 */
[----:B------:R-:W-:-:S04]  /*6000*/  SEL R26, RZ, 0x1, P1 ;  /* 0x00000001ff1a7807 */ /* 0x000fc80000800000 */
[----:B------:R-:W-:-:S07]  /*6010*/  FSEL R27, R27, RZ, !P1 ;  /* 0x000000ff1b1b7208 */ /* 0x000fce0004800000 */
.L_x_46120:
[----:B------:R-:W-:Y:S05]  /*6020*/  BSYNC.RECONVERGENT B1 ;  /* 0x0000000000017941 */ /* 0x000fea0003800200 */
.L_x_46119:
        /* <DEDUP_REMOVED lines=18> */
.L_x_46130:
        /* <DEDUP_REMOVED lines=13> */
.L_x_46132:
[----:B------:R-:W-:Y:S05]  /*6220*/  BSYNC.RECONVERGENT B3 ;  /* 0x0000000000037941 */ /* 0x000fea0003800200 */
.L_x_46131:
        /* <DEDUP_REMOVED lines=61> */
.L_x_46129:
[----:B------:R-:W-:Y:S05]  /*6600*/  BSYNC.RECONVERGENT B2 ;  /* 0x0000000000027941 */ /* 0x000fea0003800200 */
.L_x_46128:
        /* <DEDUP_REMOVED lines=8> */
[----:B------:R-:W-:-:S07]  /*6690*/  FSEL R40, R34, RZ, !P1 ;  /* 0x000000ff22287208 */ /* 0x000fce0004800000 */
.L_x_46127:
[----:B------:R-:W-:Y:S05]  /*66a0*/  BSYNC.RECONVERGENT B1 ;  /* 0x0000000000017941 */ /* 0x000fea0003800200 */
.L_x_46126:
        /* <DEDUP_REMOVED lines=18> */
.L_x_46137:
        /* <DEDUP_REMOVED lines=13> */
.L_x_46139:
[----:B------:R-:W-:Y:S05]  /*68a0*/  BSYNC.RECONVERGENT B3 ;  /* 0x0000000000037941 */ /* 0x000fea0003800200 */
.L_x_46138:
        /* <DEDUP_REMOVED lines=61> */
.L_x_46136:
[----:B------:R-:W-:Y:S05]  /*6c80*/  BSYNC.RECONVERGENT B2 ;  /* 0x0000000000027941 */ /* 0x000fea0003800200 */
.L_x_46135:
[----:B------:R-:W-:Y:S01]  /*6c90*/  I2FP.F32.U32 R24, R24 ;  /* 0x0000001800187245 */ /* 0x000fe20000201000 */
[----:B------:R-:W-:-:S04]  /*6ca0*/  IMAD.MOV.U32 R41, RZ, RZ, 0x2f800000 ;  /* 0x2f800000ff297424 */ /* 0x000fc800078e00ff */
[----:B------:R-:W-:-:S05]  /*6cb0*/  FFMA.FTZ R24, R24, R41, 1.1641532182693481445e-10 ;  /* 0x2f00000018187423 */ /* 0x000fca0000010029 */
[----:B------:R-:W-:Y:S01]  /*6cc0*/  FSETP.GTU.FTZ.AND P1, PT, R24, UR8, PT ;  /* 0x0000000818007c0b */ /* 0x000fe2000bf3c000 */
[----:B-----5:R-:W-:-:S05]  /*6cd0*/  HADD2.F32 R24, -RZ, R57.H1_H1 ;  /* 0x30000039ff187230 */ /* 0x020fca0000004100 */
[----:B------:R-:W-:-:S04]  /*6ce0*/  FMUL.FTZ R24, R24, UR11 ;  /* 0x0000000b18187c20 */ /* 0x000fc80008410000 */
[----:B------:R-:W-:Y:S01]  /*6cf0*/  FMUL.FTZ R41, R24, UR10 ;  /* 0x0000000a18297c20 */ /* 0x000fe20008410000 */
[----:B------:R-:W-:-:S04]  /*6d00*/  SEL R24, RZ, 0x1, P1 ;  /* 0x00000001ff187807 */ /* 0x000fc80000800000 */
[----:B------:R-:W-:-:S07]  /*6d10*/  FSEL R41, R41, RZ, !P1 ;  /* 0x000000ff29297208 */ /* 0x000fce0004800000 */
.L_x_46134:
[----:B------:R-:W-:Y:S05]  /*6d20*/  BSYNC.RECONVERGENT B1 ;  /* 0x0000000000017941 */ /* 0x000fea0003800200 */
.L_x_46133:
        /* <DEDUP_REMOVED lines=18> */
.L_x_46144:
        /* <DEDUP_REMOVED lines=13> */
.L_x_46146:
[----:B------:R-:W-:Y:S05]  /*6f20*/  BSYNC.RECONVERGENT B3 ;  /* 0x0000000000037941 */ /* 0x000fea0003800200 */
.L_x_46145:
        /* <DEDUP_REMOVED lines=61> */
.L_x_46143:
[----:B------:R-:W-:Y:S05]  /*7300*/  BSYNC.RECONVERGENT B2 ;  /* 0x0000000000027941 */ /* 0x000fea0003800200 */
.L_x_46142:
[----:B------:R-:W-:Y:S01]  /*7310*/  HFMA2 R34, -RZ, RZ, 0.1171875, 0 ;  /* 0x2f800000ff227431 */ /* 0x000fe200000001ff */
[----:B------:R-:W-:-:S05]  /*7320*/  I2FP.F32.U32 R23, R23 ;  /* 0x0000001700177245 */ /* 0x000fca0000201000 */
[----:B------:R-:W-:-:S05]  /*7330*/  FFMA.FTZ R23, R23, R34, 1.1641532182693481445e-10 ;  /* 0x2f00000017177423 */ /* 0x000fca0000010022 */
[----:B------:R-:W-:Y:S01]  /*7340*/  FSETP.GTU.FTZ.AND P1, PT, R23, UR8, PT ;  /* 0x0000000817007c0b */ /* 0x000fe2000bf3c000 */
[----:B-----5:R-:W-:-:S05]  /*7350*/  HADD2.F32 R23, -RZ, R58.H0_H0 ;  /* 0x2000003aff177230 */ /* 0x020fca0000004100 */
[----:B------:R-:W-:-:S04]  /*7360*/  FMUL.FTZ R23, R23, UR11 ;  /* 0x0000000b17177c20 */ /* 0x000fc80008410000 */
[----:B------:R-:W-:Y:S01]  /*7370*/  FMUL.FTZ R34, R23, UR10 ;  /* 0x0000000a17227c20 */ /* 0x000fe20008410000 */
[----:B------:R-:W-:-:S04]  /*7380*/  SEL R23, RZ, 0x1, P1 ;  /* 0x00000001ff177807 */ /* 0x000fc80000800000 */
[----:B------:R-:W-:-:S07]  /*7390*/  FSEL R98, R34, RZ, !P1 ;  /* 0x000000ff22627208 */ /* 0x000fce0004800000 */
.L_x_46141:
[----:B------:R-:W-:Y:S05]  /*73a0*/  BSYNC.RECONVERGENT B1 ;  /* 0x0000000000017941 */ /* 0x000fea0003800200 */
.L_x_46140:
        /* <DEDUP_REMOVED lines=18> */
.L_x_46151:
        /* <DEDUP_REMOVED lines=13> */
.L_x_46153:
[----:B------:R-:W-:Y:S05]  /*75a0*/  BSYNC.RECONVERGENT B3 ;  /* 0x0000000000037941 */ /* 0x000fea0003800200 */
.L_x_46152:
        /* <DEDUP_REMOVED lines=61> */
.L_x_46150:
[----:B------:R-:W-:Y:S05]  /*7980*/  BSYNC.RECONVERGENT B2 ;  /* 0x0000000000027941 */ /* 0x000fea0003800200 */
.L_x_46149:
        /* <DEDUP_REMOVED lines=9> */
.L_x_46148:
[----:B------:R-:W-:Y:S05]  /*7a20*/  BSYNC.RECONVERGENT B1 ;  /* 0x0000000000017941 */ /* 0x000fea0003800200 */
.L_x_46147:
        /* <DEDUP_REMOVED lines=18> */
.L_x_46158:
        /* <DEDUP_REMOVED lines=13> */
.L_x_46160:
[----:B------:R-:W-:Y:S05]  /*7c20*/  BSYNC.RECONVERGENT B3 ;  /* 0x0000000000037941 */ /* 0x000fea0003800200 */
.L_x_46159:
        /* <DEDUP_REMOVED lines=61> */
.L_x_46157:
[----:B------:R-:W-:Y:S05]  /*8000*/  BSYNC.RECONVERGENT B2 ;  /* 0x0000000000027941 */ /* 0x000fea0003800200 */
.L_x_46156:
        /* <DEDUP_REMOVED lines=9> */
.L_x_46155:
[----:B------:R-:W-:Y:S05]  /*80a0*/  BSYNC.RECONVERGENT B1 ;  /* 0x0000000000017941 */ /* 0x000fea0003800200 */
.L_x_46154:
        /* <DEDUP_REMOVED lines=18> */
.L_x_46165:
        /* <DEDUP_REMOVED lines=13> */
.L_x_46167:
[----:B------:R-:W-:Y:S05]  /*82a0*/  BSYNC.RECONVERGENT B3 ;  /* 0x0000000000037941 */ /* 0x000fea0003800200 */
.L_x_46166:
        /* <DEDUP_REMOVED lines=61> */
.L_x_46164:
[----:B------:R-:W-:Y:S05]  /*8680*/  BSYNC.RECONVERGENT B2 ;  /* 0x0000000000027941 */ /* 0x000fea0003800200 */
.L_x_46163:
[----:B------:R-:W-:Y:S01]  /*8690*/  HFMA2 R119, -RZ, RZ, 0.1171875, 0 ;  /* 0x2f800000ff777431 */ /* 0x000fe200000001ff */
[----:B------:R-:W-:-:S05]  /*86a0*/  I2FP.F32.U32 R20, R20 ;  /* 0x0000001400147245 */ /* 0x000fca0000201000 */
[----:B------:R-:W-:-:S05]  /*86b0*/  FFMA.FTZ R20, R20, R119, 1.1641532182693481445e-10 ;  /* 0x2f00000014147423 */ /* 0x000fca0000010077 */
[----:B------:R-:W-:Y:S01]  /*86c0*/  FSETP.GTU.FTZ.AND P1, PT, R20, UR8, PT ;  /* 0x0000000814007c0b */ /* 0x000fe2000bf3c000 */
[----:B-----5:R-:W-:-:S05]  /*86d0*/  HADD2.F32 R20, -RZ, R59.H1_H1 ;  /* 0x3000003bff147230 */ /* 0x020fca0000004100 */
[----:B------:R-:W-:-:S04]  /*86e0*/  FMUL.FTZ R20, R20, UR11 ;  /* 0x0000000b14147c20 */ /* 0x000fc80008410000 */
[----:B------:R-:W-:Y:S01]  /*86f0*/  FMUL.FTZ R119, R20, UR10 ;  /* 0x0000000a14777c20 */ /* 0x000fe20008410000 */
[----:B------:R-:W-:-:S04]  /*8700*/  SEL R20, RZ, 0x1, P1 ;  /* 0x00000001ff147807 */ /* 0x000fc80000800000 */
[----:B------:R-:W-:-:S07]  /*8710*/  FSEL R119, R119, RZ, !P1 ;  /* 0x000000ff77777208 */ /* 0x000fce0004800000 */
.L_x_46162:
[----:B------:R-:W-:Y:S05]  /*8720*/  BSYNC.RECONVERGENT B1 ;  /* 0x0000000000017941 */ /* 0x000fea0003800200 */
.L_x_46161:
[----:B------:R-:W-:Y:S02]  /*8730*/  F2FP.F16.F32.PACK_AB R146, RZ, R119 ;  /* 0x00000077ff92723e */ /* 0x000fe400000000ff */
[----:B------:R-:W-:Y:S02]  /*8740*/  PRMT R88, R88, 0x5410, R91 ;  /* 0x0000541058587816 */ /* 0x000fe4000000005b */
[----:B------:R-:W-:Y:S02]  /*8750*/  PRMT R90, R90, 0x5410, R153 ;  /* 0x000054105a5a7816 */ /* 0x000fe40000000099 */
[----:B------:R-:W-:Y:S02]  /*8760*/  PRMT R89, R89, 0x5410, R138 ;  /* 0x0000541059597816 */ /* 0x000fe4000000008a */
[----:B------:R-:W-:-:S07]  /*8770*/  PRMT R91, R208, 0x5410, R146 ;  /* 0x00005410d05b7816 */ /* 0x000fce0000000092 */
.L_x_46111:
        /* <DEDUP_REMOVED lines=26> */
.L_x_46169:
[----:B------:R-:W-:Y:S05]  /*8920*/  BSYNC.RECONVERGENT B1 ;  /* 0x0000000000017941 */ /* 0x000fea0003800200 */
.L_x_46168:
[----:B------:R-:W-:Y:S01]  /*8930*/  IADD3 R144, PT, PT, R144, 0x20, RZ ;  /* 0x0000002090907810 */ /* 0x000fe20007ffe0ff */
[----:B------:R-:W-:-:S07]  /*8940*/  VIADD R139, R139, 0x20 ;  /* 0x000000208b8b7836 */ /* 0x000fce0000000000 */
.L_x_46051:
[----:B------:R-:W-:Y:S05]  /*8950*/  BSYNC.RECONVERGENT B0 ;  /* 0x0000000000007941 */ /* 0x000fea0003800200 */
.L_x_46050:
        /* <DEDUP_REMOVED lines=10> */
.L_x_46173:
[----:B------:R-:W-:Y:S05]  /*8a00*/  BSYNC.RECONVERGENT B1 ;  /* 0x0000000000017941 */ /* 0x000fea0003800200 */
.L_x_46172:
        /* <DEDUP_REMOVED lines=28> */
.L_x_46179:
        /* <DEDUP_REMOVED lines=13> */
.L_x_46181:
[----:B------:R-:W-:Y:S05]  /*8ca0*/  BSYNC.RECONVERGENT B3 ;  /* 0x0000000000037941 */ /* 0x000fea0003800200 */
.L_x_46180:
        /* <DEDUP_REMOVED lines=61> */
.L_x_46178:
[----:B------:R-:W-:Y:S05]  /*9080*/  BSYNC.RECONVERGENT B2 ;  /* 0x0000000000027941 */ /* 0x000fea0003800200 */
.L_x_46177:
[----:B------:R-:W-:Y:S01]  /*9090*/  HFMA2 R19, -RZ, RZ, 0.1171875, 0 ;  /* 0x2f800000ff137431 */ /* 0x000fe200000001ff */
[----:B------:R-:W-:-:S05]  /*90a0*/  I2FP.F32.U32 R18, R18 ;  /* 0x0000001200127245 */ /* 0x000fca0000201000 */
[----:B------:R-:W-:-:S05]  /*90b0*/  FFMA.FTZ R18, R18, R19, 1.1641532182693481445e-10 ;  /* 0x2f00000012127423 */ /* 0x000fca0000010013 */
[----:B------:R-:W-:Y:S01]  /*90c0*/  FSETP.GTU.FTZ.AND P2, PT, R18, UR8, PT ;  /* 0x0000000812007c0b */ /* 0x000fe2000bf5c000 */
[----:B-----5:R-:W-:-:S05]  /*90d0*/  HADD2.F32 R18, -RZ, R56.H0_H0 ;  /* 0x20000038ff127230 */ /* 0x020fca0000004100 */
[----:B------:R-:W-:-:S04]  /*90e0*/  FMUL.FTZ R18, R18, UR11 ;  /* 0x0000000b12127c20 */ /* 0x000fc80008410000 */
[----:B------:R-:W-:-:S05]  /*90f0*/  FMUL.FTZ R18, R18, UR10 ;  /* 0x0000000a12127c20 */ /* 0x000fca0008410000 */
[----:B------:R-:W-:Y:S01]  /*9100*/  FSEL R19, R18, RZ, !P2 ;  /* 0x000000ff12137208 */ /* 0x000fe20005000000 */
[----:B------:R-:W-:-:S05]  /*9110*/  HADD2.F32 R18, -RZ, R88.H0_H0 ;  /* 0x20000058ff127230 */ /* 0x000fca0000004100 */
[----:B------:R-:W-:Y:S01]  /*9120*/  FADD.FTZ R19, R18, R19 ;  /* 0x0000001312137221 */ /* 0x000fe20000010000 */
[----:B------:R-:W-:-:S04]  /*9130*/  SEL R18, RZ, 0x1, P2 ;  /* 0x00000001ff127807 */ /* 0x000fc80001000000 */
[----:B------:R-:W-:-:S07]  /*9140*/  PRMT R28, R18, 0x7610, R28 ;  /* 0x00007610121c7816 */ /* 0x000fce000000001c */
.L_x_46176:
[----:B------:R-:W-:Y:S05]  /*9150*/  BSYNC.RECONVERGENT B1 ;  /* 0x0000000000017941 */ /* 0x000fea0003800200 */
.L_x_46175:
        /* <DEDUP_REMOVED lines=22> */
.L_x_46186:
        /* <DEDUP_REMOVED lines=13> */
.L_x_46188:
[----:B------:R-:W-:Y:S05]  /*9390*/  BSYNC.RECONVERGENT B3 ;  /* 0x0000000000037941 */ /* 0x000fea0003800200 */
.L_x_46187:
        /* <DEDUP_REMOVED lines=61> */
.L_x_46185:
[----:B------:R-:W-:Y:S05]  /*9770*/  BSYNC.RECONVERGENT B2 ;  /* 0x0000000000027941 */ /* 0x000fea0003800200 */
.L_x_46184:
        /* <DEDUP_REMOVED lines=11> */
.L_x_46183:
[----:B------:R-:W-:Y:S05]  /*9830*/  BSYNC.RECONVERGENT B1 ;  /* 0x0000000000017941 */ /* 0x000fea0003800200 */
.L_x_46182:
        /* <DEDUP_REMOVED lines=22> */
.L_x_46193:
        /* <DEDUP_REMOVED lines=13> */
.L_x_46195:
[----:B------:R-:W-:Y:S05]  /*9a70*/  BSYNC.RECONVERGENT B3 ;  /* 0x0000000000037941 */ /* 0x000fea0003800200 */
.L_x_46194:
        /* <DEDUP_REMOVED lines=61> */
.L_x_46192:
[----:B------:R-:W-:Y:S05]  /*9e50*/  BSYNC.RECONVERGENT B2 ;  /* 0x0000000000027941 */ /* 0x000fea0003800200 */
.L_x_46191:
        /* <DEDUP_REMOVED lines=11> */
.L_x_46190:
[----:B------:R-:W-:Y:S05]  /*9f10*/  BSYNC.RECONVERGENT B1 ;  /* 0x0000000000017941 */ /* 0x000fea0003800200 */
.L_x_46189:
        /* <DEDUP_REMOVED lines=22> */
.L_x_46200:
        /* <DEDUP_REMOVED lines=13> */
.L_x_46202:
[----:B------:R-:W-:Y:S05]  /*a150*/  BSYNC.RECONVERGENT B3 ;  /* 0x0000000000037941 */ /* 0x000fea0003800200 */
.L_x_46201:
        /* <DEDUP_REMOVED lines=61> */
.L_x_46199:
[----:B------:R-:W-:Y:S05]  /*a530*/  BSYNC.RECONVERGENT B2 ;  /* 0x0000000000027941 */ /* 0x000fea0003800200 */
.L_x_46198:
        /* <DEDUP_REMOVED lines=11> */
.L_x_46197:
[----:B------:R-:W-:Y:S05]  /*a5f0*/  BSYNC.RECONVERGENT B1 ;  /* 0x0000000000017941 */ /* 0x000fea0003800200 */
.L_x_46196:
        /* <DEDUP_REMOVED lines=22> */
.L_x_46207:
        /* <DEDUP_REMOVED lines=13> */
.L_x_46209:
[----:B------:R-:W-:Y:S05]  /*a830*/  BSYNC.RECONVERGENT B3 ;  /* 0x0000000000037941 */ /* 0x000fea0003800200 */
.L_x_46208:
        /* <DEDUP_REMOVED lines=61> */
.L_x_46206:
[----:B------:R-:W-:Y:S05]  /*ac10*/  BSYNC.RECONVERGENT B2 ;  /* 0x0000000000027941 */ /* 0x000fea0003800200 */
.L_x_46205:
        /* <DEDUP_REMOVED lines=11> */
.L_x_46204:
[----:B------:R-:W-:Y:S05]  /*acd0*/  BSYNC.RECONVERGENT B1 ;  /* 0x0000000000017941 */ /* 0x000fea0003800200 */
.L_x_46203:
        /* <DEDUP_REMOVED lines=22> */
.L_x_46214:
        /* <DEDUP_REMOVED lines=13> */
.L_x_46216:
[----:B------:R-:W-:Y:S05]  /*af10*/  BSYNC.RECONVERGENT B3 ;  /* 0x0000000000037941 */ /* 0x000fea0003800200 */
.L_x_46215:
        /* <DEDUP_REMOVED lines=61> */
.L_x_46213:
[----:B------:R-:W-:Y:S05]  /*b2f0*/  BSYNC.RECONVERGENT B2 ;  /* 0x0000000000027941 */ /* 0x000fea0003800200 */
.L_x_46212:
        /* <DEDUP_REMOVED lines=11> */
.L_x_46211:
[----:B------:R-:W-:Y:S05]  /*b3b0*/  BSYNC.RECONVERGENT B1 ;  /* 0x0000000000017941 */ /* 0x000fea0003800200 */
.L_x_46210:
        /* <DEDUP_REMOVED lines=22> */
.L_x_46221:
        /* <DEDUP_REMOVED lines=13> */
.L_x_46223:
[----:B------:R-:W-:Y:S05]  /*b5f0*/  BSYNC.RECONVERGENT B3 ;  /* 0x0000000000037941 */ /* 0x000fea0003800200 */
.L_x_46222:
        /* <DEDUP_REMOVED lines=61> */
.L_x_46220:
[----:B------:R-:W-:Y:S05]  /*b9d0*/  BSYNC.RECONVERGENT B2 ;  /* 0x0000000000027941 */ /* 0x000fea0003800200 */
.L_x_46219:
        /* <DEDUP_REMOVED lines=11> */
.L_x_46218:
[----:B------:R-:W-:Y:S05]  /*ba90*/  BSYNC.RECONVERGENT B1 ;  /* 0x0000000000017941 */ /* 0x000fea0003800200 */
.L_x_46217:
        /* <DEDUP_REMOVED lines=22> */
.L_x_46228:
        /* <DEDUP_REMOVED lines=13> */
.L_x_46230:
[----:B------:R-:W-:Y:S05]  /*bcd0*/  BSYNC.RECONVERGENT B3 ;  /* 0x0000000000037941 */ /* 0x000fea0003800200 */
.L_x_46229:
        /* <DEDUP_REMOVED lines=60> */
.L_x_46227:
[----:B------:R-:W-:Y:S05]  /*c0a0*/  BSYNC.RECONVERGENT B2 ;  /* 0x0000000000027941 */ /* 0x000fea0003800200 */
.L_x_46226:
        /* <DEDUP_REMOVED lines=11> */
.L_x_46225:
[----:B------:R-:W-:Y:S05]  /*c160*/  BSYNC.RECONVERGENT B1 ;  /* 0x0000000000017941 */ /* 0x000fea0003800200 */
.L_x_46224:
[----:B------:R-:W-:Y:S02]  /*c170*/  F2FP.F16.F32.PACK_AB R91, RZ, R121 ;  /* 0x00000079ff5b723e */ /* 0x000fe400000000ff */
[----:B------:R-:W-:Y:S02]  /*c180*/  PRMT R90, R147, 0x5410, R90 ;  /* 0x00005410935a7816 */ /* 0x000fe4000000005a */
[----:B------:R-:W-:Y:S02]  /*c190*/  PRMT R89, R146, 0x5410, R89 ;  /* 0x0000541092597816 */ /* 0x000fe40000000059 */
[----:B------:R-:W-:Y:S02]  /*c1a0*/  PRMT R88, R138, 0x5410, R88 ;  /* 0x000054108a587816 */ /* 0x000fe40000000058 */
[----:B------:R-:W-:Y:S01]  /*c1b0*/  PRMT R91, R208, 0x5410, R91 ;  /* 0x00005410d05b7816 */ /* 0x000fe2000000005b */
[----:B------:R-:W-:Y:S06]  /*c1c0*/  BRA `(.L_x_46231) ;  /* 0x0000003400247947 */ /* 0x000fec0003800000 */
.L_x_46174:
        /* <DEDUP_REMOVED lines=21> */
.L_x_46236:
        /* <DEDUP_REMOVED lines=13> */
.L_x_46238:
[----:B------:R-:W-:Y:S05]  /*c3f0*/  BSYNC.RECONVERGENT B3 ;  /* 0x0000000000037941 */ /* 0x000fea0003800200 */
.L_x_46237:
[----:B------:R-:W-:Y:S01]  /*c400*/  LOP3.LUT R30, R31, R43, R55, 0x96, !PT ;  /* 0x0000002b1f1e7212 */ /* 0x000fe200078e9637 */
[----:B------:R-:W-:Y:S01]  /*c410*/  IMAD.WIDE.U32 R18, R32, -0x326172a9, RZ ;  /* 0xcd9e8d5720127825 */ /* 0x000fe200078e00ff */
[----:B------:R-:W-:-:S03]  /*c420*/  IADD3 R28, PT, PT, R54, -0x61c88647, RZ ;  /* 0x9e3779b9361c7810 */ /* 0x000fc60007ffe0ff */
[----:B------:R-:W-:Y:S01]  /*c430*/  IMAD.WIDE.U32 R34, R30, -0x326172a9, RZ ;  /* 0xcd9e8d571e227825 */ /* 0x000fe200078e00ff */
[----:B------:R-:W-:-:S03]  /*c440*/  LOP3.LUT R19, R33, R19, R54, 0x96, !PT ;  /* 0x0000001321137212 */ /* 0x000fc600078e9636 */
[----:B------:R-:W-:Y:S01]  /*c450*/  VIADD R30, R55, 0xbb67ae85 ;  /* 0xbb67ae85371e7836 */ /* 0x000fe20000000000 */
[----:B------:R-:W-:Y:S01]  /*c460*/  LOP3.LUT R28, R28, R18, R35, 0x96, !PT ;  /* 0x000000121c1c7212 */ /* 0x000fe200078e9623 */
[----:B------:R-:W-:-:S05]  /*c470*/  IMAD.WIDE.U32 R18, R19, -0x2daee0ad, RZ ;  /* 0xd2511f5313127825 */ /* 0x000fca00078e00ff */
        /* <DEDUP_REMOVED lines=27> */
[----:B------:R-:W-:Y:S01]  /*c630*/  VIADD R28, R55, 0x646e171e ;  /* 0x646e171e371c7836 */ /* 0x000fe20000000000 */
        /* <DEDUP_REMOVED lines=23> */
[----:B------:R-:W-:Y:S01]  /*c7b0*/  LOP3.LUT R36, R28, R42, R19, 0x96, !PT ;  /* 0x0000002a1c247212 */ /* 0x000fe200078e9613 */
[----:B------:R-:W-:-:S07]  /*c7c0*/  HFMA2 R42, -RZ, RZ, 0, 0 ;  /* 0x00000000ff2a7431 */ /* 0x000fce00000001ff */
.L_x_46235:
[----:B------:R-:W-:Y:S05]  /*c7d0*/  BSYNC.RECONVERGENT B2 ;  /* 0x0000000000027941 */ /* 0x000fea0003800200 */
.L_x_46234:
        /* <DEDUP_REMOVED lines=10> */
.L_x_46233:
[----:B------:R-:W-:Y:S05]  /*c880*/  BSYNC.RECONVERGENT B1 ;  /* 0x0000000000017941 */ /* 0x000fea0003800200 */
.L_x_46232:
[----:B------:R-:W-:Y:S01]  /*c890*/  BSSY.RECONVERGENT B1, `(.L_x_46239) ;  /* 0x0000067000017945 */ /* 0x000fe20003800200 */
[----:B01----:R-:W-:Y:S01]  /*c8a0*/  F2FP.F16.F32.PACK_AB R88, RZ, R19 ;  /* 0x00000013ff58723e */ /* 0x003fe200000000ff */
        /* <DEDUP_REMOVED lines=16> */
.L_x_46243:
        /* <DEDUP_REMOVED lines=13> */
.L_x_46245:
[----:B------:R-:W-:Y:S05]  /*ca80*/  BSYNC.RECONVERGENT B3 ;  /* 0x0000000000037941 */ /* 0x000fea0003800200 */
.L_x_46244:
        /* <DEDUP_REMOVED lines=61> */
.L_x_46242:
[----:B------:R-:W-:Y:S05]  /*ce60*/  BSYNC.RECONVERGENT B2 ;  /* 0x0000000000027941 */ /* 0x000fea0003800200 */
.L_x_46241:
[----:B------:R-:W-:Y:S01]  /*ce70*/  HFMA2 R26, -RZ, RZ, 0.1171875, 0 ;  /* 0x2f800000ff1a7431 */ /* 0x000fe200000001ff */
[----:B------:R-:W-:-:S05]  /*ce80*/  I2FP.F32.U32 R18, R18 ;  /* 0x0000001200127245 */ /* 0x000fca0000201000 */
[----:B------:R-:W-:-:S05]  /*ce90*/  FFMA.FTZ R18, R18, R26, 1.1641532182693481445e-10 ;  /* 0x2f00000012127423 */ /* 0x000fca000001001a */
[----:B------:R-:W-:Y:S01]  /*cea0*/  FSETP.GTU.FTZ.AND P1, PT, R18, UR8, PT ;  /* 0x0000000812007c0b */ /* 0x000fe2000bf3c000 */
[----:B-----5:R-:W-:-:S03]  /*ceb0*/  HADD2.F32 R18, -RZ, R56.H1_H1 ;  /* 0x30000038ff127230 */ /* 0x020fc60000004100 */
[----:B------:R-:W-:Y:S02]  /*cec0*/  SEL R26, RZ, 0x1, P1 ;  /* 0x00000001ff1a7807 */ /* 0x000fe40000800000 */
[----:B------:R-:W-:-:S04]  /*ced0*/  FMUL.FTZ R18, R18, UR11 ;  /* 0x0000000b12127c20 */ /* 0x000fc80008410000 */
[----:B------:R-:W-:-:S05]  /*cee0*/  FMUL.FTZ R18, R18, UR10 ;  /* 0x0000000a12127c20 */ /* 0x000fca0008410000 */
[----:B------:R-:W-:-:S07]  /*cef0*/  FSEL R18, R18, RZ, !P1 ;  /* 0x000000ff12127208 */ /* 0x000fce0004800000 */
.L_x_46240:
[----:B------:R-:W-:Y:S05]  /*cf00*/  BSYNC.RECONVERGENT B1 ;  /* 0x0000000000017941 */ /* 0x000fea0003800200 */
.L_x_46239:
        /* <DEDUP_REMOVED lines=18> */
.L_x_46250:
        /* <DEDUP_REMOVED lines=13> */
.L_x_46252:
[----:B------:R-:W-:Y:S05]  /*d100*/  BSYNC.RECONVERGENT B3 ;  /* 0x0000000000037941 */ /* 0x000fea0003800200 */
.L_x_46251:
        /* <DEDUP_REMOVED lines=61> */
.L_x_46249:
[----:B------:R-:W-:Y:S05]  /*d4e0*/  BSYNC.RECONVERGENT B2 ;  /* 0x0000000000027941 */ /* 0x000fea0003800200 */
.L_x_46248:
        /* <DEDUP_REMOVED lines=9> */
.L_x_46247:
[----:B------:R-:W-:Y:S05]  /*d580*/  BSYNC.RECONVERGENT B1 ;  /* 0x0000000000017941 */ /* 0x000fea0003800200 */
.L_x_46246:
        /* <DEDUP_REMOVED lines=18> */
.L_x_46257:
        /* <DEDUP_REMOVED lines=13> */
.L_x_46259:
[----:B------:R-:W-:Y:S05]  /*d780*/  BSYNC.RECONVERGENT B3 ;  /* 0x0000000000037941 */ /* 0x000fea0003800200 */
.L_x_46258:
        /* <DEDUP_REMOVED lines=61> */
.L_x_46256:
[----:B------:R-:W-:Y:S05]  /*db60*/  BSYNC.RECONVERGENT B2 ;  /* 0x0000000000027941 */ /* 0x000fea0003800200 */
.L_x_46255:
        /* <DEDUP_REMOVED lines=9> */
.L_x_46254:
[----:B------:R-:W-:Y:S05]  /*dc00*/  BSYNC.RECONVERGENT B1 ;  /* 0x0000000000017941 */ /* 0x000fea0003800200 */
.L_x_46253:
        /* <DEDUP_REMOVED lines=18> */
.L_x_46264:
        /* <DEDUP_REMOVED lines=13> */
.L_x_46266:
[----:B------:R-:W-:Y:S05]  /*de00*/  BSYNC.RECONVERGENT B3 ;  /* 0x0000000000037941 */ /* 0x000fea0003800200 */
.L_x_46265:
        /* <DEDUP_REMOVED lines=61> */
.L_x_46263:
[----:B------:R-:W-:Y:S05]  /*e1e0*/  BSYNC.RECONVERGENT B2 ;  /* 0x0000000000027941 */ /* 0x000fea0003800200 */
.L_x_46262:
        /* <DEDUP_REMOVED lines=9> */
.L_x_46261:
[----:B------:R-:W-:Y:S05]  /*e280*/  BSYNC.RECONVERGENT B1 ;  /* 0x0000000000017941 */ /* 0x000fea0003800200 */
.L_x_46260:
        /* <DEDUP_REMOVED lines=18> */
.L_x_46271:
        /* <DEDUP_REMOVED lines=13> */
.L_x_46273:
[----:B------:R-:W-:Y:S05]  /*e480*/  BSYNC.RECONVERGENT B3 ;  /* 0x0000000000037941 */ /* 0x000fea0003800200 */
.L_x_46272:
        /* <DEDUP_REMOVED lines=61> */
.L_x_46270:
[----:B------:R-:W-:Y:S05]  /*e860*/  BSYNC.RECONVERGENT B2 ;  /* 0x0000000000027941 */ /* 0x000fea0003800200 */
.L_x_46269:
        /* <DEDUP_REMOVED lines=9> */
.L_x_46268:
[----:B------:R-:W-:Y:S05]  /*e900*/  BSYNC.RECONVERGENT B1 ;  /* 0x0000000000017941 */ /* 0x000fea0003800200 */
.L_x_46267:
        /* <DEDUP_REMOVED lines=18> */
.L_x_46278:
        /* <DEDUP_REMOVED lines=13> */
.L_x_46280:
[----:B------:R-:W-:Y:S05]  /*eb00*/  BSYNC.RECONVERGENT B3 ;  /* 0x0000000000037941 */ /* 0x000fea0003800200 */
.L_x_46279:
        /* <DEDUP_REMOVED lines=61> */
.L_x_46277:
[----:B------:R-:W-:Y:S05]  /*eee0*/  BSYNC.RECONVERGENT B2 ;  /* 0x0000000000027941 */ /* 0x000fea0003800200 */
.L_x_46276:
        /* <DEDUP_REMOVED lines=9> */
.L_x_46275:
[----:B------:R-:W-:Y:S05]  /*ef80*/  BSYNC.RECONVERGENT B1 ;  /* 0x0000000000017941 */ /* 0x000fea0003800200 */
.L_x_46274:
        /* <DEDUP_REMOVED lines=18> */
.L_x_46285:
        /* <DEDUP_REMOVED lines=13> */
.L_x_46287:
[----:B------:R-:W-:Y:S05]  /*f180*/  BSYNC.RECONVERGENT B3 ;  /* 0x0000000000037941 */ /* 0x000fea0003800200 */
.L_x_46286:
        /* <DEDUP_REMOVED lines=61> */
.L_x_46284:
[----:B------:R-:W-:Y:S05]  /*f560*/  BSYNC.RECONVERGENT B2 ;  /* 0x0000000000027941 */ /* 0x000fea0003800200 */
.L_x_46283:
        /* <DEDUP_REMOVED lines=9> */
.L_x_46282:
[----:B------:R-:W-:Y:S05]  /*f600*/  BSYNC.RECONVERGENT B1 ;  /* 0x0000000000017941 */ /* 0x000fea0003800200 */
.L_x_46281:
[----:B------:R-:W-:Y:S02]  /*f610*/  F2FP.F16.F32.PACK_AB R146, RZ, R121 ;  /* 0x00000079ff92723e */ /* 0x000fe400000000ff */
[----:B------:R-:W-:Y:S02]  /*f620*/  PRMT R88, R88, 0x5410, R91 ;  /* 0x0000541058587816 */ /* 0x000fe4000000005b */
[----:B------:R-:W-:Y:S02]  /*f630*/  PRMT R90, R90, 0x5410, R153 ;  /* 0x000054105a5a7816 */ /* 0x000fe40000000099 */
[----:B------:R-:W-:Y:S02]  /*f640*/  PRMT R89, R89, 0x5410, R138 ;  /* 0x0000541059597816 */ /* 0x000fe4000000008a */
[----:B------:R-:W-:-:S07]  /*f650*/  PRMT R91, R208, 0x5410, R146 ;  /* 0x00005410d05b7816 */ /* 0x000fce0000000092 */
.L_x_46231:
        /* <DEDUP_REMOVED lines=26> */
.L_x_46289:
[----:B------:R-:W-:Y:S05]  /*f800*/  BSYNC.RECONVERGENT B1 ;  /* 0x0000000000017941 */ /* 0x000fea0003800200 */
.L_x_46288:
[----:B------:R-:W-:Y:S01]  /*f810*/  IADD3 R144, PT, PT, R144, 0x20, RZ ;  /* 0x0000002090907810 */ /* 0x000fe20007ffe0ff */
[----:B------:R-:W-:-:S07]  /*f820*/  VIADD R139, R139, 0x20 ;  /* 0x000000208b8b7836 */ /* 0x000fce0000000000 */
.L_x_46171:
[----:B------:R-:W-:Y:S05]  /*f830*/  BSYNC.RECONVERGENT B0 ;  /* 0x0000000000007941 */ /* 0x000fea0003800200 */
.L_x_46170:
        /* <DEDUP_REMOVED lines=10> */
.L_x_46293:
[----:B------:R-:W-:Y:S05]  /*f8e0*/  BSYNC.RECONVERGENT B1 ;  /* 0x0000000000017941 */ /* 0x000fea0003800200 */
.L_x_46292:
        /* <DEDUP_REMOVED lines=28> */
.L_x_46299:
        /* <DEDUP_REMOVED lines=13> */
.L_x_46301:
[----:B------:R-:W-:Y:S05]  /*fb80*/  BSYNC.RECONVERGENT B3 ;  /* 0x0000000000037941 */ /* 0x000fea0003800200 */
.L_x_46300:
        /* <DEDUP_REMOVED lines=61> */
.L_x_46298:
[----:B------:R-:W-:Y:S05]  /*ff60*/  BSYNC.RECONVERGENT B2 ;  /* 0x0000000000027941 */ /* 0x000fea0003800200 */
.L_x_46297:
        /* <DEDUP_REMOVED lines=12> */
.L_x_46296:
[----:B------:R-:W-:Y:S05]  /*10030*/  BSYNC.RECONVERGENT B1 ;  /* 0x0000000000017941 */ /* 0x000fea0003800200 */
.L_x_46295:
        /* <DEDUP_REMOVED lines=22> */
.L_x_46306:
        /* <DEDUP_REMOVED lines=13> */
.L_x_46308:
[----:B------:R-:W-:Y:S05]  /*10270*/  BSYNC.RECONVERGENT B3 ;  /* 0x0000000000037941 */ /* 0x000fea0003800200 */
.L_x_46307:
        /* <DEDUP_REMOVED lines=61> */
.L_x_46305:
[----:B------:R-:W-:Y:S05]  /*10650*/  BSYNC.RECONVERGENT B2 ;  /* 0x0000000000027941 */ /* 0x000fea0003800200 */
.L_x_46304:
        /* <DEDUP_REMOVED lines=11> */
.L_x_46303:
[----:B------:R-:W-:Y:S05]  /*10710*/  BSYNC.RECONVERGENT B1 ;  /* 0x0000000000017941 */ /* 0x000fea0003800200 */
.L_x_46302:
        /* <DEDUP_REMOVED lines=22> */
.L_x_46313:
        /* <DEDUP_REMOVED lines=13> */
.L_x_46315:
[----:B------:R-:W-:Y:S05]  /*10950*/  BSYNC.RECONVERGENT B3 ;  /* 0x0000000000037941 */ /* 0x000fea0003800200 */
.L_x_46314:
        /* <DEDUP_REMOVED lines=61> */
.L_x_46312:
[----:B------:R-:W-:Y:S05]  /*10d30*/  BSYNC.RECONVERGENT B2 ;  /* 0x0000000000027941 */ /* 0x000fea0003800200 */
.L_x_46311:
        /* <DEDUP_REMOVED lines=11> */
.L_x_46310:
[----:B------:R-:W-:Y:S05]  /*10df0*/  BSYNC.RECONVERGENT B1 ;  /* 0x0000000000017941 */ /* 0x000fea0003800200 */
.L_x_46309:
        /* <DEDUP_REMOVED lines=22> */
.L_x_46320:
        /* <DEDUP_REMOVED lines=13> */
.L_x_46322:
[----:B------:R-:W-:Y:S05]  /*11030*/  BSYNC.RECONVERGENT B3 ;  /* 0x0000000000037941 */ /* 0x000fea0003800200 */
.L_x_46321:
        /* <DEDUP_REMOVED lines=61> */
.L_x_46319:
[----:B------:R-:W-:Y:S05]  /*11410*/  BSYNC.RECONVERGENT B2 ;  /* 0x0000000000027941 */ /* 0x000fea0003800200 */
.L_x_46318:
        /* <DEDUP_REMOVED lines=11> */
.L_x_46317:
[----:B------:R-:W-:Y:S05]  /*114d0*/  BSYNC.RECONVERGENT B1 ;  /* 0x0000000000017941 */ /* 0x000fea0003800200 */
.L_x_46316:
        /* <DEDUP_REMOVED lines=22> */
.L_x_46327:
        /* <DEDUP_REMOVED lines=13> */
.L_x_46329:
[----:B------:R-:W-:Y:S05]  /*11710*/  BSYNC.RECONVERGENT B3 ;  /* 0x0000000000037941 */ /* 0x000fea0003800200 */
.L_x_46328:
        /* <DEDUP_REMOVED lines=61> */
.L_x_46326:
[----:B------:R-:W-:Y:S05]  /*11af0*/  BSYNC.RECONVERGENT B2 ;  /* 0x0000000000027941 */ /* 0x000fea0003800200 */
.L_x_46325:
        /* <DEDUP_REMOVED lines=11> */
.L_x_46324:
[----:B------:R-:W-:Y:S05]  /*11bb0*/  BSYNC.RECONVERGENT B1 ;  /* 0x0000000000017941 */ /* 0x000fea0003800200 */
.L_x_46323:
        /* <DEDUP_REMOVED lines=22> */
.L_x_46334:
        /* <DEDUP_REMOVED lines=13> */
.L_x_46336:
[----:B------:R-:W-:Y:S05]  /*11df0*/  BSYNC.RECONVERGENT B3 ;  /* 0x0000000000037941 */ /* 0x000fea0003800200 */
.L_x_46335:
        /* <DEDUP_REMOVED lines=61> */
.L_x_46333:
[----:B------:R-:W-:Y:S05]  /*121d0*/  BSYNC.RECONVERGENT B2 ;  /* 0x0000000000027941 */ /* 0x000fea0003800200 */
.L_x_46332:
        /* <DEDUP_REMOVED lines=11> */
.L_x_46331:
[----:B------:R-:W-:Y:S05]  /*12290*/  BSYNC.RECONVERGENT B1 ;  /* 0x0000000000017941 */ /* 0x000fea0003800200 */
.L_x_46330:
        /* <DEDUP_REMOVED lines=22> */
.L_x_46341:
        /* <DEDUP_REMOVED lines=13> */
.L_x_46343:
[----:B------:R-:W-:Y:S05]  /*124d0*/  BSYNC.RECONVERGENT B3 ;  /* 0x0000000000037941 */ /* 0x000fea0003800200 */
.L_x_46342:
        /* <DEDUP_REMOVED lines=61> */
.L_x_46340:
[----:B------:R-:W-:Y:S05]  /*128b0*/  BSYNC.RECONVERGENT B2 ;  /* 0x0000000000027941 */ /* 0x000fea0003800200 */
.L_x_46339:
        /* <DEDUP_REMOVED lines=11> */
.L_x_46338:
[----:B------:R-:W-:Y:S05]  /*12970*/  BSYNC.RECONVERGENT B1 ;  /* 0x0000000000017941 */ /* 0x000fea0003800200 */
.L_x_46337:
        /* <DEDUP_REMOVED lines=22> */
.L_x_46348:
        /* <DEDUP_REMOVED lines=13> */
.L_x_46350:
[----:B------:R-:W-:Y:S05]  /*12bb0*/  BSYNC.RECONVERGENT B3 ;  /* 0x0000000000037941 */ /* 0x000fea0003800200 */
.L_x_46349:
        /* <DEDUP_REMOVED lines=60> */
.L_x_46347:
[----:B------:R-:W-:Y:S05]  /*12f80*/  BSYNC.RECONVERGENT B2 ;  /* 0x0000000000027941 */ /* 0x000fea0003800200 */
.L_x_46346:
[----:B------:R-:W-:Y:S01]  /*12f90*/  HFMA2 R123, -RZ, RZ, 0.1171875, 0 ;  /* 0x2f800000ff7b7431 */ /* 0x000fe200000001ff */
[----:B------:R-:W-:Y:S01]  /*12fa0*/  I2FP.F32.U32 R20, R20 ;  /* 0x0000001400147245 */ /* 0x000fe20000201000 */
[----:B------:R-:W-:-:S04]  /*12fb0*/  HADD2.F32 R91, -RZ, R91.H1_H1 ;  /* 0x3000005bff5b7230 */ /* 0x000fc80000004100 */
        /* <DEDUP_REMOVED lines=8> */
.L_x_46345:
[----:B------:R-:W-:Y:S05]  /*13040*/  BSYNC.RECONVERGENT B1 ;  /* 0x0000000000017941 */ /* 0x000fea0003800200 */
.L_x_46344:
[----:B------:R-:W-:Y:S02]  /*13050*/  F2FP.F16.F32.PACK_AB R91, RZ, R123 ;  /* 0x0000007bff5b723e */ /* 0x000fe400000000ff */
[----:B------:R-:W-:Y:S02]  /*13060*/  PRMT R90, R147, 0x5410, R90 ;  /* 0x00005410935a7816 */ /* 0x000fe4000000005a */
[----:B------:R-:W-:Y:S02]  /*13070*/  PRMT R89, R146, 0x5410, R89 ;  /* 0x0000541092597816 */ /* 0x000fe40000000059 */
[----:B------:R-:W-:Y:S02]  /*13080*/  PRMT R88, R138, 0x5410, R88 ;  /* 0x000054108a587816 */ /* 0x000fe40000000058 */
[----:B------:R-:W-:Y:S01]  /*13090*/  PRMT R91, R208, 0x5410, R91 ;  /* 0x00005410d05b7816 */ /* 0x000fe2000000005b */
[----:B------:R-:W-:Y:S06]  /*130a0*/  BRA `(.L_x_46351) ;  /* 0x0000003400247947 */ /* 0x000fec0003800000 */
.L_x_46294:
        /* <DEDUP_REMOVED lines=21> */
.L_x_46356:
        /* <DEDUP_REMOVED lines=13> */
.L_x_46358:
[----:B------:R-:W-:Y:S05]  /*132d0*/  BSYNC.RECONVERGENT B3 ;  /* 0x0000000000037941 */ /* 0x000fea0003800200 */
.L_x_46357:
        /* <DEDUP_REMOVED lines=61> */
.L_x_46355:
[----:B------:R-:W-:Y:S05]  /*136b0*/  BSYNC.RECONVERGENT B2 ;  /* 0x0000000000027941 */ /* 0x000fea0003800200 */
.L_x_46354:
        /* <DEDUP_REMOVED lines=10> */
.L_x_46353:
[----:B------:R-:W-:Y:S05]  /*13760*/  BSYNC.RECONVERGENT B1 ;  /* 0x0000000000017941 */ /* 0x000fea0003800200 */
.L_x_46352:
[----:B------:R-:W-:Y:S01]  /*13770*/  BSSY.RECONVERGENT B1, `(.L_x_46359) ;  /* 0x0000067000017945 */ /* 0x000fe20003800200 */
[----:B01----:R-:W-:Y:S01]  /*13780*/  F2FP.F16.F32.PACK_AB R88, RZ, R16 ;  /* 0x00000010ff58723e */ /* 0x003fe200000000ff */
        /* <DEDUP_REMOVED lines=16> */
.L_x_46363:
        /* <DEDUP_REMOVED lines=13> */
.L_x_46365:
[----:B------:R-:W-:Y:S05]  /*13960*/  BSYNC.RECONVERGENT B3 ;  /* 0x0000000000037941 */ /* 0x000fea0003800200 */
.L_x_46364:
        /* <DEDUP_REMOVED lines=61> */
.L_x_46362:
[----:B------:R-:W-:Y:S05]  /*13d40*/  BSYNC.RECONVERGENT B2 ;  /* 0x0000000000027941 */ /* 0x000fea0003800200 */
.L_x_46361:
        /* <DEDUP_REMOVED lines=9> */
.L_x_46360:
[----:B------:R-:W-:Y:S05]  /*13de0*/  BSYNC.RECONVERGENT B1 ;  /* 0x0000000000017941 */ /* 0x000fea0003800200 */
.L_x_46359:
        /* <DEDUP_REMOVED lines=18> */
.L_x_46370:
        /* <DEDUP_REMOVED lines=13> */
.L_x_46372:
[----:B------:R-:W-:Y:S05]  /*13fe0*/  BSYNC.RECONVERGENT B3 ;  /* 0x0000000000037941 */ /* 0x000fea0003800200 */
.L_x_46371:
        /* <DEDUP_REMOVED lines=61> */
.L_x_46369:
[----:B------:R-:W-:Y:S05]  /*143c0*/  BSYNC.RECONVERGENT B2 ;  /* 0x0000000000027941 */ /* 0x000fea0003800200 */
.L_x_46368:
        /* <DEDUP_REMOVED lines=9> */
.L_x_46367:
[----:B------:R-:W-:Y:S05]  /*14460*/  BSYNC.RECONVERGENT B1 ;  /* 0x0000000000017941 */ /* 0x000fea0003800200 */
.L_x_46366:
        /* <DEDUP_REMOVED lines=18> */
.L_x_46377:
        /* <DEDUP_REMOVED lines=13> */
.L_x_46379:
[----:B------:R-:W-:Y:S05]  /*14660*/  BSYNC.RECONVERGENT B3 ;  /* 0x0000000000037941 */ /* 0x000fea0003800200 */
.L_x_46378:
        /* <DEDUP_REMOVED lines=61> */
.L_x_46376:
[----:B------:R-:W-:Y:S05]  /*14a40*/  BSYNC.RECONVERGENT B2 ;  /* 0x0000000000027941 */ /* 0x000fea0003800200 */
.L_x_46375:
        /* <DEDUP_REMOVED lines=9> */
.L_x_46374:
[----:B------:R-:W-:Y:S05]  /*14ae0*/  BSYNC.RECONVERGENT B1 ;  /* 0x0000000000017941 */ /* 0x000fea0003800200 */
.L_x_46373:
        /* <DEDUP_REMOVED lines=18> */
.L_x_46384:
        /* <DEDUP_REMOVED lines=13> */
.L_x_46386:
[----:B------:R-:W-:Y:S05]  /*14ce0*/  BSYNC.RECONVERGENT B3 ;  /* 0x0000000000037941 */ /* 0x000fea0003800200 */
.L_x_46385:
        /* <DEDUP_REMOVED lines=61> */
.L_x_46383:
[----:B------:R-:W-:Y:S05]  /*150c0*/  BSYNC.RECONVERGENT B2 ;  /* 0x0000000000027941 */ /* 0x000fea0003800200 */
.L_x_46382:
        /* <DEDUP_REMOVED lines=9> */
.L_x_46381:
[----:B------:R-:W-:Y:S05]  /*15160*/  BSYNC.RECONVERGENT B1 ;  /* 0x0000000000017941 */ /* 0x000fea0003800200 */
.L_x_46380:
        /* <DEDUP_REMOVED lines=18> */
.L_x_46391:
        /* <DEDUP_REMOVED lines=13> */
.L_x_46393:
[----:B------:R-:W-:Y:S05]  /*15360*/  BSYNC.RECONVERGENT B3 ;  /* 0x0000000000037941 */ /* 0x000fea0003800200 */
.L_x_46392:
        /* <DEDUP_REMOVED lines=61> */
.L_x_46390:
[----:B------:R-:W-:Y:S05]  /*15740*/  BSYNC.RECONVERGENT B2 ;  /* 0x0000000000027941 */ /* 0x000fea0003800200 */
.L_x_46389:
        /* <DEDUP_REMOVED lines=9> */
.L_x_46388:
[----:B------:R-:W-:Y:S05]  /*157e0*/  BSYNC.RECONVERGENT B1 ;  /* 0x0000000000017941 */ /* 0x000fea0003800200 */
.L_x_46387:
        /* <DEDUP_REMOVED lines=18> */
.L_x_46398:
        /* <DEDUP_REMOVED lines=13> */
.L_x_46400:
[----:B------:R-:W-:Y:S05]  /*159e0*/  BSYNC.RECONVERGENT B3 ;  /* 0x0000000000037941 */ /* 0x000fea0003800200 */
.L_x_46399:
        /* <DEDUP_REMOVED lines=61> */
.L_x_46397:
[----:B------:R-:W-:Y:S05]  /*15dc0*/  BSYNC.RECONVERGENT B2 ;  /* 0x0000000000027941 */ /* 0x000fea0003800200 */
.L_x_46396:
        /* <DEDUP_REMOVED lines=9> */
.L_x_46395:
[----:B------:R-:W-:Y:S05]  /*15e60*/  BSYNC.RECONVERGENT B1 ;  /* 0x0000000000017941 */ /* 0x000fea0003800200 */
.L_x_46394:
        /* <DEDUP_REMOVED lines=18> */
.L_x_46405:
        /* <DEDUP_REMOVED lines=13> */
.L_x_46407:
[----:B------:R-:W-:Y:S05]  /*16060*/  BSYNC.RECONVERGENT B3 ;  /* 0x0000000000037941 */ /* 0x000fea0003800200 */
.L_x_46406:
        /* <DEDUP_REMOVED lines=61> */
.L_x_46404:
[----:B------:R-:W-:Y:S05]  /*16440*/  BSYNC.RECONVERGENT B2 ;  /* 0x0000000000027941 */ /* 0x000fea0003800200 */
.L_x_46403:
        /* <DEDUP_REMOVED lines=9> */
.L_x_46402:
[----:B------:R-:W-:Y:S05]  /*164e0*/  BSYNC.RECONVERGENT B1 ;  /* 0x0000000000017941 */ /* 0x000fea0003800200 */
.L_x_46401:
[----:B------:R-:W-:Y:S02]  /*164f0*/  F2FP.F16.F32.PACK_AB R146, RZ, R123 ;  /* 0x0000007bff92723e */ /* 0x000fe400000000ff */
[----:B------:R-:W-:Y:S02]  /*16500*/  PRMT R88, R88, 0x5410, R91 ;  /* 0x0000541058587816 */ /* 0x000fe4000000005b */
[----:B------:R-:W-:Y:S02]  /*16510*/  PRMT R90, R90, 0x5410, R153 ;  /* 0x000054105a5a7816 */ /* 0x000fe40000000099 */
[----:B------:R-:W-:Y:S02]  /*16520*/  PRMT R89, R89, 0x5410, R138 ;  /* 0x0000541059597816 */ /* 0x000fe4000000008a */
[----:B------:R-:W-:-:S07]  /*16530*/  PRMT R91, R208, 0x5410, R146 ;  /* 0x00005410d05b7816 */ /* 0x000fce0000000092 */
.L_x_46351:
        /* <DEDUP_REMOVED lines=26> */
.L_x_46409:
[----:B------:R-:W-:Y:S05]  /*166e0*/  BSYNC.RECONVERGENT B1 ;  /* 0x0000000000017941 */ /* 0x000fea0003800200 */
.L_x_46408:
[----:B------:R-:W-:Y:S01]  /*166f0*/  VIADD R144, R144, 0x20 ;  /* 0x0000002090907836 */ /* 0x000fe20000000000 */
[----:B------:R-:W-:-:S07]  /*16700*/  IADD3 R139, PT, PT, R139, 0x20, RZ ;  /* 0x000000208b8b7810 */ /* 0x000fce0007ffe0ff */
.L_x_46291:
[----:B------:R-:W-:Y:S05]  /*16710*/  BSYNC.RECONVERGENT B0 ;  /* 0x0000000000007941 */ /* 0x000fea0003800200 */
.L_x_46290:
        /* <DEDUP_REMOVED lines=10> */
.L_x_46413:
[----:B------:R-:W-:Y:S05]  /*167c0*/  BSYNC.RECONVERGENT B1 ;  /* 0x0000000000017941 */ /* 0x000fea0003800200 */
.L_x_46412:
        /* <DEDUP_REMOVED lines=28> */
.L_x_46419:
        /* <DEDUP_REMOVED lines=13> */
.L_x_46421:
[----:B------:R-:W-:Y:S05]  /*16a60*/  BSYNC.RECONVERGENT B3 ;  /* 0x0000000000037941 */ /* 0x000fea0003800200 */
.L_x_46420:
        /* <DEDUP_REMOVED lines=61> */
.L_x_46418:
[----:B------:R-:W-:Y:S05]  /*16e40*/  BSYNC.RECONVERGENT B2 ;  /* 0x0000000000027941 */ /* 0x000fea0003800200 */
.L_x_46417:
[----:B------:R-:W-:Y:S01]  /*16e50*/  I2FP.F32.U32 R13, R13 ;  /* 0x0000000d000d7245 */ /* 0x000fe20000201000 */
[----:B------:R-:W-:-:S04]  /*16e60*/  IMAD.MOV.U32 R14, RZ, RZ, 0x2f800000 ;  /* 0x2f800000ff0e7424 */ /* 0x000fc800078e00ff */
        /* <DEDUP_REMOVED lines=10> */
.L_x_46416:
[----:B------:R-:W-:Y:S05]  /*16f10*/  BSYNC.RECONVERGENT B1 ;  /* 0x0000000000017941 */ /* 0x000fea0003800200 */
.L_x_46415:
        /* <DEDUP_REMOVED lines=22> */
.L_x_46426:
        /* <DEDUP_REMOVED lines=13> */
.L_x_46428:
[----:B------:R-:W-:Y:S05]  /*17150*/  BSYNC.RECONVERGENT B3 ;  /* 0x0000000000037941 */ /* 0x000fea0003800200 */
.L_x_46427:
        /* <DEDUP_REMOVED lines=61> */
.L_x_46425:
[----:B------:R-:W-:Y:S05]  /*17530*/  BSYNC.RECONVERGENT B2 ;  /* 0x0000000000027941 */ /* 0x000fea0003800200 */
.L_x_46424:
        /* <DEDUP_REMOVED lines=11> */
.L_x_46423:
[----:B------:R-:W-:Y:S05]  /*175f0*/  BSYNC.RECONVERGENT B1 ;  /* 0x0000000000017941 */ /* 0x000fea0003800200 */
.L_x_46422:
        /* <DEDUP_REMOVED lines=22> */
.L_x_46433:
        /* <DEDUP_REMOVED lines=13> */
.L_x_46435:
[----:B------:R-:W-:Y:S05]  /*17830*/  BSYNC.RECONVERGENT B3 ;  /* 0x0000000000037941 */ /* 0x000fea0003800200 */
.L_x_46434:
        /* <DEDUP_REMOVED lines=61> */
.L_x_46432:
[----:B------:R-:W-:Y:S05]  /*17c10*/  BSYNC.RECONVERGENT B2 ;  /* 0x0000000000027941 */ /* 0x000fea0003800200 */
.L_x_46431:
        /* <DEDUP_REMOVED lines=11> */
.L_x_46430:
[----:B------:R-:W-:Y:S05]  /*17cd0*/  BSYNC.RECONVERGENT B1 ;  /* 0x0000000000017941 */ /* 0x000fea0003800200 */
.L_x_46429:
        /* <DEDUP_REMOVED lines=22> */
.L_x_46440:
        /* <DEDUP_REMOVED lines=13> */
.L_x_46442:
[----:B------:R-:W-:Y:S05]  /*17f10*/  BSYNC.RECONVERGENT B3 ;  /* 0x0000000000037941 */ /* 0x000fea0003800200 */
.L_x_46441:
        /* <DEDUP_REMOVED lines=61> */
.L_x_46439:
[----:B------:R-:W-:Y:S05]  /*182f0*/  BSYNC.RECONVERGENT B2 ;  /* 0x0000000000027941 */ /* 0x000fea0003800200 */
.L_x_46438:
        /* <DEDUP_REMOVED lines=11> */
.L_x_46437:
[----:B------:R-:W-:Y:S05]  /*183b0*/  BSYNC.RECONVERGENT B1 ;  /* 0x0000000000017941 */ /* 0x000fea0003800200 */
.L_x_46436:
        /* <DEDUP_REMOVED lines=22> */
.L_x_46447:
        /* <DEDUP_REMOVED lines=13> */
.L_x_46449:
[----:B------:R-:W-:Y:S05]  /*185f0*/  BSYNC.RECONVERGENT B3 ;  /* 0x0000000000037941 */ /* 0x000fea0003800200 */
.L_x_46448:
        /* <DEDUP_REMOVED lines=61> */
.L_x_46446:
[----:B------:R-:W-:Y:S05]  /*189d0*/  BSYNC.RECONVERGENT B2 ;  /* 0x0000000000027941 */ /* 0x000fea0003800200 */
.L_x_46445:
        /* <DEDUP_REMOVED lines=11> */
.L_x_46444:
[----:B------:R-:W-:Y:S05]  /*18a90*/  BSYNC.RECONVERGENT B1 ;  /* 0x0000000000017941 */ /* 0x000fea0003800200 */
.L_x_46443:
        /* <DEDUP_REMOVED lines=22> */
.L_x_46454:
        /* <DEDUP_REMOVED lines=13> */
.L_x_46456:
[----:B------:R-:W-:Y:S05]  /*18cd0*/  BSYNC.RECONVERGENT B3 ;  /* 0x0000000000037941 */ /* 0x000fea0003800200 */
.L_x_46455:
        /* <DEDUP_REMOVED lines=61> */
.L_x_46453:
[----:B------:R-:W-:Y:S05]  /*190b0*/  BSYNC.RECONVERGENT B2 ;  /* 0x0000000000027941 */ /* 0x000fea0003800200 */
.L_x_46452:
        /* <DEDUP_REMOVED lines=11> */
.L_x_46451:
[----:B------:R-:W-:Y:S05]  /*19170*/  BSYNC.RECONVERGENT B1 ;  /* 0x0000000000017941 */ /* 0x000fea0003800200 */
.L_x_46450:
        /* <DEDUP_REMOVED lines=22> */
.L_x_46461:
        /* <DEDUP_REMOVED lines=13> */
.L_x_46463:
[----:B------:R-:W-:Y:S05]  /*193b0*/  BSYNC.RECONVERGENT B3 ;  /* 0x0000000000037941 */ /* 0x000fea0003800200 */
.L_x_46462:
        /* <DEDUP_REMOVED lines=61> */
.L_x_46460:
[----:B------:R-:W-:Y:S05]  /*19790*/  BSYNC.RECONVERGENT B2 ;  /* 0x0000000000027941 */ /* 0x000fea0003800200 */
.L_x_46459:
        /* <DEDUP_REMOVED lines=11> */
.L_x_46458:
[----:B------:R-:W-:Y:S05]  /*19850*/  BSYNC.RECONVERGENT B1 ;  /* 0x0000000000017941 */ /* 0x000fea0003800200 */
.L_x_46457:
        /* <DEDUP_REMOVED lines=22> */
.L_x_46468:
        /* <DEDUP_REMOVED lines=13> */
.L_x_46470:
[----:B------:R-:W-:Y:S05]  /*19a90*/  BSYNC.RECONVERGENT B3 ;  /* 0x0000000000037941 */ /* 0x000fea0003800200 */
.L_x_46469:
        /* <DEDUP_REMOVED lines=60> */
.L_x_46467:
[----:B------:R-:W-:Y:S05]  /*19e60*/  BSYNC.RECONVERGENT B2 ;  /* 0x0000000000027941 */ /* 0x000fea0003800200 */
.L_x_46466:
        /* <DEDUP_REMOVED lines=11> */
.L_x_46465:
[----:B------:R-:W-:Y:S05]  /*19f20*/  BSYNC.RECONVERGENT B1 ;  /* 0x0000000000017941 */ /* 0x000fea0003800200 */
.L_x_46464:
[----:B------:R-:W-:Y:S02]  /*19f30*/  F2FP.F16.F32.PACK_AB R91, RZ, R125 ;  /* 0x0000007dff5b723e */ /* 0x000fe400000000ff */
[----:B------:R-:W-:Y:S02]  /*19f40*/  PRMT R90, R147, 0x5410, R90 ;  /* 0x00005410935a7816 */ /* 0x000fe4000000005a */
[----:B------:R-:W-:Y:S02]  /*19f50*/  PRMT R89, R146, 0x5410, R89 ;  /* 0x0000541092597816 */ /* 0x000fe40000000059 */
[----:B------:R-:W-:Y:S02]  /*19f60*/  PRMT R88, R138, 0x5410, R88 ;  /* 0x000054108a587816 */ /* 0x000fe40000000058 */
[----:B------:R-:W-:Y:S01]  /*19f70*/  PRMT R91, R208, 0x5410, R91 ;  /* 0x00005410d05b7816 */ /* 0x000fe2000000005b */
[----:B------:R-:W-:Y:S06]  /*19f80*/  BRA `(.L_x_46471) ;  /* 0x0000003400247947 */ /* 0x000fec0003800000 */
.L_x_46414:
        /* <DEDUP_REMOVED lines=21> */
.L_x_46476:
        /* <DEDUP_REMOVED lines=13> */
.L_x_46478:
[----:B------:R-:W-:Y:S05]  /*1a1b0*/  BSYNC.RECONVERGENT B3 ;  /* 0x0000000000037941 */ /* 0x000fea0003800200 */
.L_x_46477:
        /* <DEDUP_REMOVED lines=61> */
.L_x_46475:
[----:B------:R-:W-:Y:S05]  /*1a590*/  BSYNC.RECONVERGENT B2 ;  /* 0x0000000000027941 */ /* 0x000fea0003800200 */
.L_x_46474:
        /* <DEDUP_REMOVED lines=10> */
.L_x_46473:
[----:B------:R-:W-:Y:S05]  /*1a640*/  BSYNC.RECONVERGENT B1 ;  /* 0x0000000000017941 */ /* 0x000fea0003800200 */
.L_x_46472:
[----:B------:R-:W-:Y:S01]  /*1a650*/  BSSY.RECONVERGENT B1, `(.L_x_46479) ;  /* 0x0000067000017945 */ /* 0x000fe20003800200 */
[----:B01----:R-:W-:Y:S01]  /*1a660*/  F2FP.F16.F32.PACK_AB R88, RZ, R14 ;  /* 0x0000000eff58723e */ /* 0x003fe200000000ff */
        /* <DEDUP_REMOVED lines=16> */
.L_x_46483:
        /* <DEDUP_REMOVED lines=13> */
.L_x_46485:
[----:B------:R-:W-:Y:S05]  /*1a840*/  BSYNC.RECONVERGENT B3 ;  /* 0x0000000000037941 */ /* 0x000fea0003800200 */
.L_x_46484:
        /* <DEDUP_REMOVED lines=61> */
.L_x_46482:
[----:B------:R-:W-:Y:S05]  /*1ac20*/  BSYNC.RECONVERGENT B2 ;  /* 0x0000000000027941 */ /* 0x000fea0003800200 */
.L_x_46481:
[----:B------:R-:W-:Y:S01]  /*1ac30*/  I2FP.F32.U32 R13, R13 ;  /* 0x0000000d000d7245 */ /* 0x000fe20000201000 */
[----:B------:R-:W-:-:S04]  /*1ac40*/  IMAD.MOV.U32 R26, RZ, RZ, 0x2f800000 ;  /* 0x2f800000ff1a7424 */ /* 0x000fc800078e00ff */
[----:B------:R-:W-:-:S05]  /*1ac50*/  FFMA.FTZ R13, R13, R26, 1.1641532182693481445e-10 ;  /* 0x2f0000000d0d7423 */ /* 0x000fca000001001a */
[----:B------:R-:W-:Y:S01]  /*1ac60*/  FSETP.GTU.FTZ.AND P1, PT, R13, UR8, PT ;  /* 0x000000080d007c0b */ /* 0x000fe2000bf3c000 */
[----:B-----5:R-:W-:-:S03]  /*1ac70*/  HADD2.F32 R13, -RZ, R56.H1_H1 ;  /* 0x30000038ff0d7230 */ /* 0x020fc60000004100 */
[----:B------:R-:W-:Y:S02]  /*1ac80*/  SEL R26, RZ, 0x1, P1 ;  /* 0x00000001ff1a7807 */ /* 0x000fe40000800000 */
[----:B------:R-:W-:-:S04]  /*1ac90*/  FMUL.FTZ R13, R13, UR11 ;  /* 0x0000000b0d0d7c20 */ /* 0x000fc80008410000 */
[----:B------:R-:W-:-:S05]  /*1aca0*/  FMUL.FTZ R13, R13, UR10 ;  /* 0x0000000a0d0d7c20 */ /* 0x000fca0008410000 */
[----:B------:R-:W-:-:S07]  /*1acb0*/  FSEL R13, R13, RZ, !P1 ;  /* 0x000000ff0d0d7208 */ /* 0x000fce0004800000 */
.L_x_46480:
[----:B------:R-:W-:Y:S05]  /*1acc0*/  BSYNC.RECONVERGENT B1 ;  /* 0x0000000000017941 */ /* 0x000fea0003800200 */
.L_x_46479:
        /* <DEDUP_REMOVED lines=18> */
.L_x_46490:
        /* <DEDUP_REMOVED lines=13> */
.L_x_46492:
[----:B------:R-:W-:Y:S05]  /*1aec0*/  BSYNC.RECONVERGENT B3 ;  /* 0x0000000000037941 */ /* 0x000fea0003800200 */
.L_x_46491:
        /* <DEDUP_REMOVED lines=61> */
.L_x_46489:
[----:B------:R-:W-:Y:S05]  /*1b2a0*/  BSYNC.RECONVERGENT B2 ;  /* 0x0000000000027941 */ /* 0x000fea0003800200 */
.L_x_46488:
        /* <DEDUP_REMOVED lines=9> */
.L_x_46487:
[----:B------:R-:W-:Y:S05]  /*1b340*/  BSYNC.RECONVERGENT B1 ;  /* 0x0000000000017941 */ /* 0x000fea0003800200 */
.L_x_46486:
        /* <DEDUP_REMOVED lines=18> */
.L_x_46497:
        /* <DEDUP_REMOVED lines=13> */
.L_x_46499:
[----:B------:R-:W-:Y:S05]  /*1b540*/  BSYNC.RECONVERGENT B3 ;  /* 0x0000000000037941 */ /* 0x000fea0003800200 */
.L_x_46498:
        /* <DEDUP_REMOVED lines=61> */
.L_x_46496:
[----:B------:R-:W-:Y:S05]  /*1b920*/  BSYNC.RECONVERGENT B2 ;  /* 0x0000000000027941 */ /* 0x000fea0003800200 */
.L_x_46495:
        /* <DEDUP_REMOVED lines=9> */
.L_x_46494:
[----:B------:R-:W-:Y:S05]  /*1b9c0*/  BSYNC.RECONVERGENT B1 ;  /* 0x0000000000017941 */ /* 0x000fea0003800200 */
.L_x_46493:
        /* <DEDUP_REMOVED lines=18> */
.L_x_46504:
        /* <DEDUP_REMOVED lines=13> */
.L_x_46506:
[----:B------:R-:W-:Y:S05]  /*1bbc0*/  BSYNC.RECONVERGENT B3 ;  /* 0x0000000000037941 */ /* 0x000fea0003800200 */
.L_x_46505:
        /* <DEDUP_REMOVED lines=61> */
.L_x_46503:
[----:B------:R-:W-:Y:S05]  /*1bfa0*/  BSYNC.RECONVERGENT B2 ;  /* 0x0000000000027941 */ /* 0x000fea0003800200 */
.L_x_46502:
        /* <DEDUP_REMOVED lines=9> */
.L_x_46501:
[----:B------:R-:W-:Y:S05]  /*1c040*/  BSYNC.RECONVERGENT B1 ;  /* 0x0000000000017941 */ /* 0x000fea0003800200 */
.L_x_46500:
        /* <DEDUP_REMOVED lines=18> */
.L_x_46511:
        /* <DEDUP_REMOVED lines=13> */
.L_x_46513:
[----:B------:R-:W-:Y:S05]  /*1c240*/  BSYNC.RECONVERGENT B3 ;  /* 0x0000000000037941 */ /* 0x000fea0003800200 */
.L_x_46512:
        /* <DEDUP_REMOVED lines=61> */
.L_x_46510:
[----:B------:R-:W-:Y:S05]  /*1c620*/  BSYNC.RECONVERGENT B2 ;  /* 0x0000000000027941 */ /* 0x000fea0003800200 */
.L_x_46509:
        /* <DEDUP_REMOVED lines=9> */
.L_x_46508:
[----:B------:R-:W-:Y:S05]  /*1c6c0*/  BSYNC.RECONVERGENT B1 ;  /* 0x0000000000017941 */ /* 0x000fea0003800200 */
.L_x_46507:
        /* <DEDUP_REMOVED lines=18> */
.L_x_46518:
        /* <DEDUP_REMOVED lines=13> */
.L_x_46520:
[----:B------:R-:W-:Y:S05]  /*1c8c0*/  BSYNC.RECONVERGENT B3 ;  /* 0x0000000000037941 */ /* 0x000fea0003800200 */
.L_x_46519:
        /* <DEDUP_REMOVED lines=61> */
.L_x_46517:
[----:B------:R-:W-:Y:S05]  /*1cca0*/  BSYNC.RECONVERGENT B2 ;  /* 0x0000000000027941 */ /* 0x000fea0003800200 */
.L_x_46516:
        /* <DEDUP_REMOVED lines=9> */
.L_x_46515:
[----:B------:R-:W-:Y:S05]  /*1cd40*/  BSYNC.RECONVERGENT B1 ;  /* 0x0000000000017941 */ /* 0x000fea0003800200 */
.L_x_46514:
        /* <DEDUP_REMOVED lines=18> */
.L_x_46525:
        /* <DEDUP_REMOVED lines=13> */
.L_x_46527:
[----:B------:R-:W-:Y:S05]  /*1cf40*/  BSYNC.RECONVERGENT B3 ;  /* 0x0000000000037941 */ /* 0x000fea0003800200 */
.L_x_46526:
        /* <DEDUP_REMOVED lines=61> */
.L_x_46524:
[----:B------:R-:W-:Y:S05]  /*1d320*/  BSYNC.RECONVERGENT B2 ;  /* 0x0000000000027941 */ /* 0x000fea0003800200 */
.L_x_46523:
        /* <DEDUP_REMOVED lines=9> */
.L_x_46522:
[----:B------:R-:W-:Y:S05]  /*1d3c0*/  BSYNC.RECONVERGENT B1 ;  /* 0x0000000000017941 */ /* 0x000fea0003800200 */
.L_x_46521:
[----:B------:R-:W-:Y:S02]  /*1d3d0*/  F2FP.F16.F32.PACK_AB R146, RZ, R125 ;  /* 0x0000007dff92723e */ /* 0x000fe400000000ff */
[----:B------:R-:W-:Y:S02]  /*1d3e0*/  PRMT R88, R88, 0x5410, R91 ;  /* 0x0000541058587816 */ /* 0x000fe4000000005b */
[----:B------:R-:W-:Y:S02]  /*1d3f0*/  PRMT R90, R90, 0x5410, R153 ;  /* 0x000054105a5a7816 */ /* 0x000fe40000000099 */
[----:B------:R-:W-:Y:S02]  /*1d400*/  PRMT R89, R89, 0x5410, R138 ;  /* 0x0000541059597816 */ /* 0x000fe4000000008a */
[----:B------:R-:W-:-:S07]  /*1d410*/  PRMT R91, R208, 0x5410, R146 ;  /* 0x00005410d05b7816 */ /* 0x000fce0000000092 */
.L_x_46471:
        /* <DEDUP_REMOVED lines=26> */
.L_x_46529:
[----:B------:R-:W-:Y:S05]  /*1d5c0*/  BSYNC.RECONVERGENT B1 ;  /* 0x0000000000017941 */ /* 0x000fea0003800200 */
.L_x_46528:
[----:B------:R-:W-:Y:S01]  /*1d5d0*/  IADD3 R144, PT, PT, R144, 0x20, RZ ;  /* 0x0000002090907810 */ /* 0x000fe20007ffe0ff */
[----:B------:R-:W-:-:S07]  /*1d5e0*/  VIADD R139, R139, 0x20 ;  /* 0x000000208b8b7836 */ /* 0x000fce0000000000 */
.L_x_46411:
[----:B------:R-:W-:Y:S05]  /*1d5f0*/  BSYNC.RECONVERGENT B0 ;  /* 0x0000000000007941 */ /* 0x000fea0003800200 */
.L_x_46410:
        /* <DEDUP_REMOVED lines=10> */
.L_x_46533:
[----:B------:R-:W-:Y:S05]  /*1d6a0*/  BSYNC.RECONVERGENT B1 ;  /* 0x0000000000017941 */ /* 0x000fea0003800200 */
.L_x_46532:
        /* <DEDUP_REMOVED lines=28> */
.L_x_46539:
        /* <DEDUP_REMOVED lines=13> */
.L_x_46541:
[----:B------:R-:W-:Y:S05]  /*1d940*/  BSYNC.RECONVERGENT B3 ;  /* 0x0000000000037941 */ /* 0x000fea0003800200 */
.L_x_46540:
        /* <DEDUP_REMOVED lines=61> */
.L_x_46538:
[----:B------:R-:W-:Y:S05]  /*1dd20*/  BSYNC.RECONVERGENT B2 ;  /* 0x0000000000027941 */ /* 0x000fea0003800200 */
.L_x_46537:
        /* <DEDUP_REMOVED lines=12> */
.L_x_46536:
[----:B------:R-:W-:Y:S05]  /*1ddf0*/  BSYNC.RECONVERGENT B1 ;  /* 0x0000000000017941 */ /* 0x000fea0003800200 */
.L_x_46535:
        /* <DEDUP_REMOVED lines=22> */
.L_x_46546:
        /* <DEDUP_REMOVED lines=13> */
.L_x_46548:
[----:B------:R-:W-:Y:S05]  /*1e030*/  BSYNC.RECONVERGENT B3 ;  /* 0x0000000000037941 */ /* 0x000fea0003800200 */
.L_x_46547:
        /* <DEDUP_REMOVED lines=61> */
.L_x_46545:
[----:B------:R-:W-:Y:S05]  /*1e410*/  BSYNC.RECONVERGENT B2 ;  /* 0x0000000000027941 */ /* 0x000fea0003800200 */
.L_x_46544:
        /* <DEDUP_REMOVED lines=11> */
.L_x_46543:
[----:B------:R-:W-:Y:S05]  /*1e4d0*/  BSYNC.RECONVERGENT B1 ;  /* 0x0000000000017941 */ /* 0x000fea0003800200 */
.L_x_46542:
        /* <DEDUP_REMOVED lines=22> */
.L_x_46553:
        /* <DEDUP_REMOVED lines=13> */
.L_x_46555:
[----:B------:R-:W-:Y:S05]  /*1e710*/  BSYNC.RECONVERGENT B3 ;  /* 0x0000000000037941 */ /* 0x000fea0003800200 */
.L_x_46554:
        /* <DEDUP_REMOVED lines=61> */
.L_x_46552:
[----:B------:R-:W-:Y:S05]  /*1eaf0*/  BSYNC.RECONVERGENT B2 ;  /* 0x0000000000027941 */ /* 0x000fea0003800200 */
.L_x_46551:
        /* <DEDUP_REMOVED lines=11> */
.L_x_46550:
[----:B------:R-:W-:Y:S05]  /*1ebb0*/  BSYNC.RECONVERGENT B1 ;  /* 0x0000000000017941 */ /* 0x000fea0003800200 */
.L_x_46549:
        /* <DEDUP_REMOVED lines=22> */
.L_x_46560:
        /* <DEDUP_REMOVED lines=13> */
.L_x_46562:
[----:B------:R-:W-:Y:S05]  /*1edf0*/  BSYNC.RECONVERGENT B3 ;  /* 0x0000000000037941 */ /* 0x000fea0003800200 */
.L_x_46561:
        /* <DEDUP_REMOVED lines=61> */
.L_x_46559:
[----:B------:R-:W-:Y:S05]  /*1f1d0*/  BSYNC.RECONVERGENT B2 ;  /* 0x0000000000027941 */ /* 0x000fea0003800200 */
.L_x_46558:
        /* <DEDUP_REMOVED lines=11> */
.L_x_46557:
[----:B------:R-:W-:Y:S05]  /*1f290*/  BSYNC.RECONVERGENT B1 ;  /* 0x0000000000017941 */ /* 0x000fea0003800200 */
.L_x_46556:
        /* <DEDUP_REMOVED lines=22> */
.L_x_46567:
        /* <DEDUP_REMOVED lines=13> */
.L_x_46569:
[----:B------:R-:W-:Y:S05]  /*1f4d0*/  BSYNC.RECONVERGENT B3 ;  /* 0x0000000000037941 */ /* 0x000fea0003800200 */
.L_x_46568:
        /* <DEDUP_REMOVED lines=61> */
.L_x_46566:
[----:B------:R-:W-:Y:S05]  /*1f8b0*/  BSYNC.RECONVERGENT B2 ;  /* 0x0000000000027941 */ /* 0x000fea0003800200 */
.L_x_46565:
        /* <DEDUP_REMOVED lines=11> */
.L_x_46564:
[----:B------:R-:W-:Y:S05]  /*1f970*/  BSYNC.RECONVERGENT B1 ;  /* 0x0000000000017941 */ /* 0x000fea0003800200 */
.L_x_46563:
        /* <DEDUP_REMOVED lines=22> */
.L_x_46574:
        /* <DEDUP_REMOVED lines=13> */
.L_x_46576:
[----:B------:R-:W-:Y:S05]  /*1fbb0*/  BSYNC.RECONVERGENT B3 ;  /* 0x0000000000037941 */ /* 0x000fea0003800200 */
.L_x_46575:
        /* <DEDUP_REMOVED lines=61> */
.L_x_46573:
[----:B------:R-:W-:Y:S05]  /*1ff90*/  BSYNC.RECONVERGENT B2 ;  /* 0x0000000000027941 */ /* 0x000fea0003800200 */
.L_x_46572:
        /* <DEDUP_REMOVED lines=11> */
.L_x_46571:
[----:B------:R-:W-:Y:S05]  /*20050*/  BSYNC.RECONVERGENT B1 ;  /* 0x0000000000017941 */ /* 0x000fea0003800200 */
.L_x_46570:
        /* <DEDUP_REMOVED lines=22> */
.L_x_46581:
        /* <DEDUP_REMOVED lines=13> */
.L_x_46583:
[----:B------:R-:W-:Y:S05]  /*20290*/  BSYNC.RECONVERGENT B3 ;  /* 0x0000000000037941 */ /* 0x000fea0003800200 */
.L_x_46582:
        /* <DEDUP_REMOVED lines=61> */
.L_x_46580:
[----:B------:R-:W-:Y:S05]  /*20670*/  BSYNC.RECONVERGENT B2 ;  /* 0x0000000000027941 */ /* 0x000fea0003800200 */
.L_x_46579:
        /* <DEDUP_REMOVED lines=11> */
.L_x_46578:
[----:B------:R-:W-:Y:S05]  /*20730*/  BSYNC.RECONVERGENT B1 ;  /* 0x0000000000017941 */ /* 0x000fea0003800200 */
.L_x_46577:
        /* <DEDUP_REMOVED lines=22> */
.L_x_46588:
        /* <DEDUP_REMOVED lines=13> */
.L_x_46590:
[----:B------:R-:W-:Y:S05]  /*20970*/  BSYNC.RECONVERGENT B3 ;  /* 0x0000000000037941 */ /* 0x000fea0003800200 */
.L_x_46589:
        /* <DEDUP_REMOVED lines=60> */
.L_x_46587:
[----:B------:R-:W-:Y:S05]  /*20d40*/  BSYNC.RECONVERGENT B2 ;  /* 0x0000000000027941 */ /* 0x000fea0003800200 */
.L_x_46586:
        /* <DEDUP_REMOVED lines=11> */
.L_x_46585:
[----:B------:R-:W-:Y:S05]  /*20e00*/  BSYNC.RECONVERGENT B1 ;  /* 0x0000000000017941 */ /* 0x000fea0003800200 */
.L_x_46584:
[----:B------:R-:W-:Y:S02]  /*20e10*/  F2FP.F16.F32.PACK_AB R91, RZ, R127 ;  /* 0x0000007fff5b723e */ /* 0x000fe400000000ff */
[----:B------:R-:W-:Y:S02]  /*20e20*/  PRMT R90, R147, 0x5410, R90 ;  /* 0x00005410935a7816 */ /* 0x000fe4000000005a */
[----:B------:R-:W-:Y:S02]  /*20e30*/  PRMT R89, R146, 0x5410, R89 ;  /* 0x0000541092597816 */ /* 0x000fe40000000059 */
[----:B------:R-:W-:Y:S02]  /*20e40*/  PRMT R88, R138, 0x5410, R88 ;  /* 0x000054108a587816 */ /* 0x000fe40000000058 */
[----:B------:R-:W-:Y:S01]  /*20e50*/  PRMT R91, R208, 0x5410, R91 ;  /* 0x00005410d05b7816 */ /* 0x000fe2000000005b */
[----:B------:R-:W-:Y:S06]  /*20e60*/  BRA `(.L_x_46591) ;  /* 0x0000003400247947 */ /* 0x000fec0003800000 */
.L_x_46534:
        /* <DEDUP_REMOVED lines=21> */
.L_x_46596:
        /* <DEDUP_REMOVED lines=13> */
.L_x_46598:
[----:B------:R-:W-:Y:S05]  /*21090*/  BSYNC.RECONVERGENT B3 ;  /* 0x0000000000037941 */ /* 0x000fea0003800200 */
.L_x_46597:
        /* <DEDUP_REMOVED lines=61> */
.L_x_46595:
[----:B------:R-:W-:Y:S05]  /*21470*/  BSYNC.RECONVERGENT B2 ;  /* 0x0000000000027941 */ /* 0x000fea0003800200 */
.L_x_46594:
[----:B------:R-:W-:Y:S01]  /*21480*/  HFMA2 R12, -RZ, RZ, 0.1171875, 0 ;  /* 0x2f800000ff0c7431 */ /* 0x000fe200000001ff */
[----:B------:R-:W-:-:S05]  /*21490*/  I2FP.F32.U32 R11, R11 ;  /* 0x0000000b000b7245 */ /* 0x000fca0000201000 */
[----:B------:R-:W-:-:S05]  /*214a0*/  FFMA.FTZ R11, R11, R12, 1.1641532182693481445e-10 ;  /* 0x2f0000000b0b7423 */ /* 0x000fca000001000c */
[----:B------:R-:W-:Y:S01]  /*214b0*/  FSETP.GTU.FTZ.AND P1, PT, R11, UR8, PT ;  /* 0x000000080b007c0b */ /* 0x000fe2000bf3c000 */
[----:B-----5:R-:W-:-:S05]  /*214c0*/  HADD2.F32 R11, -RZ, R56.H0_H0 ;  /* 0x20000038ff0b7230 */ /* 0x020fca0000004100 */
[----:B------:R-:W-:-:S04]  /*214d0*/  FMUL.FTZ R11, R11, UR11 ;  /* 0x0000000b0b0b7c20 */ /* 0x000fc80008410000 */
[----:B------:R-:W-:-:S05]  /*214e0*/  FMUL.FTZ R11, R11, UR10 ;  /* 0x0000000a0b0b7c20 */ /* 0x000fca0008410000 */
[----:B------:R-:W-:Y:S02]  /*214f0*/  FSEL R12, R11, RZ, !P1 ;  /* 0x000000ff0b0c7208 */ /* 0x000fe40004800000 */
[----:B------:R-:W-:-:S04]  /*21500*/  SEL R11, RZ, 0x1, P1 ;  /* 0x00000001ff0b7807 */ /* 0x000fc80000800000 */
[----:B------:R-:W-:-:S07]  /*21510*/  PRMT R28, R11, 0x7610, R28 ;  /* 0x000076100b1c7816 */ /* 0x000fce000000001c */
.L_x_46593:
[----:B------:R-:W-:Y:S05]  /*21520*/  BSYNC.RECONVERGENT B1 ;  /* 0x0000000000017941 */ /* 0x000fea0003800200 */
.L_x_46592:
        /* <DEDUP_REMOVED lines=18> */
.L_x_46603:
        /* <DEDUP_REMOVED lines=13> */
.L_x_46605:
[----:B------:R-:W-:Y:S05]  /*21720*/  BSYNC.RECONVERGENT B3 ;  /* 0x0000000000037941 */ /* 0x000fea0003800200 */
.L_x_46604:
        /* <DEDUP_REMOVED lines=61> */
.L_x_46602:
[----:B------:R-:W-:Y:S05]  /*21b00*/  BSYNC.RECONVERGENT B2 ;  /* 0x0000000000027941 */ /* 0x000fea0003800200 */
.L_x_46601:
        /* <DEDUP_REMOVED lines=9> */
.L_x_46600:
[----:B------:R-:W-:Y:S05]  /*21ba0*/  BSYNC.RECONVERGENT B1 ;  /* 0x0000000000017941 */ /* 0x000fea0003800200 */
.L_x_46599:
        /* <DEDUP_REMOVED lines=18> */
.L_x_46610:
        /* <DEDUP_REMOVED lines=13> */
.L_x_46612:
[----:B------:R-:W-:Y:S05]  /*21da0*/  BSYNC.RECONVERGENT B3 ;  /* 0x0000000000037941 */ /* 0x000fea0003800200 */
.L_x_46611:
        /* <DEDUP_REMOVED lines=61> */
.L_x_46609:
[----:B------:R-:W-:Y:S05]  /*22180*/  BSYNC.RECONVERGENT B2 ;  /* 0x0000000000027941 */ /* 0x000fea0003800200 */
.L_x_46608:
        /* <DEDUP_REMOVED lines=8> */
[----:B------:R-:W-:-:S07]  /*22210*/  SEL R25, RZ, 0x1, P1 ;  /* 0x00000001ff197807 */ /* 0x000fce0000800000 */
.L_x_46607:
[----:B------:R-:W-:Y:S05]  /*22220*/  BSYNC.RECONVERGENT B1 ;  /* 0x0000000000017941 */ /* 0x000fea0003800200 */
.L_x_46606:
        /* <DEDUP_REMOVED lines=18> */
.L_x_46617:
        /* <DEDUP_REMOVED lines=13> */
.L_x_46619:
[----:B------:R-:W-:Y:S05]  /*22420*/  BSYNC.RECONVERGENT B3 ;  /* 0x0000000000037941 */ /* 0x000fea0003800200 */
.L_x_46618:
        /* <DEDUP_REMOVED lines=61> */
.L_x_46616:
[----:B------:R-:W-:Y:S05]  /*22800*/  BSYNC.RECONVERGENT B2 ;  /* 0x0000000000027941 */ /* 0x000fea0003800200 */
.L_x_46615:
[----:B------:R-:W-:Y:S01]  /*22810*/  HFMA2 R49, -RZ, RZ, 0.1171875, 0 ;  /* 0x2f800000ff317431 */ /* 0x000fe200000001ff */
[----:B------:R-:W-:-:S05]  /*22820*/  I2FP.F32.U32 R24, R24 ;  /* 0x0000001800187245 */ /* 0x000fca0000201000 */
[----:B------:R-:W-:-:S05]  /*22830*/  FFMA.FTZ R24, R24, R49, 1.1641532182693481445e-10 ;  /* 0x2f00000018187423 */ /* 0x000fca0000010031 */
[----:B------:R-:W-:Y:S01]  /*22840*/  FSETP.GTU.FTZ.AND P1, PT, R24, UR8, PT ;  /* 0x0000000818007c0b */ /* 0x000fe2000bf3c000 */
[----:B-----5:R-:W-:-:S05]  /*22850*/  HADD2.F32 R24, -RZ, R57.H1_H1 ;  /* 0x30000039ff187230 */ /* 0x020fca0000004100 */
[----:B------:R-:W-:-:S04]  /*22860*/  FMUL.FTZ R24, R24, UR11 ;  /* 0x0000000b18187c20 */ /* 0x000fc80008410000 */
[----:B------:R-:W-:-:S05]  /*22870*/  FMUL.FTZ R24, R24, UR10 ;  /* 0x0000000a18187c20 */ /* 0x000fca0008410000 */
[----:B------:R-:W-:Y:S02]  /*22880*/  FSEL R49, R24, RZ, !P1 ;  /* 0x000000ff18317208 */ /* 0x000fe40004800000 */
[----:B------:R-:W-:-:S07]  /*22890*/  SEL R24, RZ, 0x1, P1 ;  /* 0x00000001ff187807 */ /* 0x000fce0000800000 */
.L_x_46614:
[----:B------:R-:W-:Y:S05]  /*228a0*/  BSYNC.RECONVERGENT B1 ;  /* 0x0000000000017941 */ /* 0x000fea0003800200 */
.L_x_46613:
        /* <DEDUP_REMOVED lines=18> */
.L_x_46624:
        /* <DEDUP_REMOVED lines=13> */
.L_x_46626:
[----:B------:R-:W-:Y:S05]  /*22aa0*/  BSYNC.RECONVERGENT B3 ;  /* 0x0000000000037941 */ /* 0x000fea0003800200 */
.L_x_46625:
        /* <DEDUP_REMOVED lines=61> */
.L_x_46623:
[----:B------:R-:W-:Y:S05]  /*22e80*/  BSYNC.RECONVERGENT B2 ;  /* 0x0000000000027941 */ /* 0x000fea0003800200 */
.L_x_46622:
        /* <DEDUP_REMOVED lines=9> */
.L_x_46621:
[----:B------:R-:W-:Y:S05]  /*22f20*/  BSYNC.RECONVERGENT B1 ;  /* 0x0000000000017941 */ /* 0x000fea0003800200 */
.L_x_46620:
        /* <DEDUP_REMOVED lines=18> */
.L_x_46631:
        /* <DEDUP_REMOVED lines=13> */
.L_x_46633:
[----:B------:R-:W-:Y:S05]  /*23120*/  BSYNC.RECONVERGENT B3 ;  /* 0x0000000000037941 */ /* 0x000fea0003800200 */
.L_x_46632:
        /* <DEDUP_REMOVED lines=61> */
.L_x_46630:
[----:B------:R-:W-:Y:S05]  /*23500*/  BSYNC.RECONVERGENT B2 ;  /* 0x0000000000027941 */ /* 0x000fea0003800200 */
.L_x_46629:
        /* <DEDUP_REMOVED lines=9> */
.L_x_46628:
[----:B------:R-:W-:Y:S05]  /*235a0*/  BSYNC.RECONVERGENT B1 ;  /* 0x0000000000017941 */ /* 0x000fea0003800200 */
.L_x_46627:
        /* <DEDUP_REMOVED lines=18> */
.L_x_46638:
        /* <DEDUP_REMOVED lines=13> */
.L_x_46640:
[----:B------:R-:W-:Y:S05]  /*237a0*/  BSYNC.RECONVERGENT B3 ;  /* 0x0000000000037941 */ /* 0x000fea0003800200 */
.L_x_46639:
        /* <DEDUP_REMOVED lines=61> */
.L_x_46637:
[----:B------:R-:W-:Y:S05]  /*23b80*/  BSYNC.RECONVERGENT B2 ;  /* 0x0000000000027941 */ /* 0x000fea0003800200 */
.L_x_46636:
        /* <DEDUP_REMOVED lines=9> */
.L_x_46635:
[----:B------:R-:W-:Y:S05]  /*23c20*/  BSYNC.RECONVERGENT B1 ;  /* 0x0000000000017941 */ /* 0x000fea0003800200 */
.L_x_46634:
        /* <DEDUP_REMOVED lines=18> */
.L_x_46645:
        /* <DEDUP_REMOVED lines=13> */
.L_x_46647:
[----:B------:R-:W-:Y:S05]  /*23e20*/  BSYNC.RECONVERGENT B3 ;  /* 0x0000000000037941 */ /* 0x000fea0003800200 */
.L_x_46646:
        /* <DEDUP_REMOVED lines=61> */
.L_x_46644:
[----:B------:R-:W-:Y:S05]  /*24200*/  BSYNC.RECONVERGENT B2 ;  /* 0x0000000000027941 */ /* 0x000fea0003800200 */
.L_x_46643:
        /* <DEDUP_REMOVED lines=9> */
.L_x_46642:
[----:B------:R-:W-:Y:S05]  /*242a0*/  BSYNC.RECONVERGENT B1 ;  /* 0x0000000000017941 */ /* 0x000fea0003800200 */
.L_x_46641:
[----:B------:R-:W-:Y:S02]  /*242b0*/  F2FP.F16.F32.PACK_AB R146, RZ, R127 ;  /* 0x0000007fff92723e */ /* 0x000fe400000000ff */
[----:B------:R-:W-:Y:S02]  /*242c0*/  PRMT R88, R88, 0x5410, R91 ;  /* 0x0000541058587816 */ /* 0x000fe4000000005b */
[----:B------:R-:W-:Y:S02]  /*242d0*/  PRMT R90, R90, 0x5410, R153 ;  /* 0x000054105a5a7816 */ /* 0x000fe40000000099 */
[----:B------:R-:W-:Y:S02]  /*242e0*/  PRMT R89, R89, 0x5410, R138 ;  /* 0x0000541059597816 */ /* 0x000fe4000000008a */
[----:B------:R-:W-:-:S07]  /*242f0*/  PRMT R91, R208, 0x5410, R146 ;  /* 0x00005410d05b7816 */ /* 0x000fce0000000092 */
.L_x_46591:
        /* <DEDUP_REMOVED lines=26> */
.L_x_46649:
[----:B------:R-:W-:Y:S05]  /*244a0*/  BSYNC.RECONVERGENT B1 ;  /* 0x0000000000017941 */ /* 0x000fea0003800200 */
.L_x_46648:
[----:B------:R-:W-:Y:S01]  /*244b0*/  VIADD R144, R144, 0x20 ;  /* 0x0000002090907836 */ /* 0x000fe20000000000 */
[----:B------:R-:W-:-:S07]  /*244c0*/  IADD3 R139, PT, PT, R139, 0x20, RZ ;  /* 0x000000208b8b7810 */ /* 0x000fce0007ffe0ff */
.L_x_46531:
[----:B------:R-:W-:Y:S05]  /*244d0*/  BSYNC.RECONVERGENT B0 ;  /* 0x0000000000007941 */ /* 0x000fea0003800200 */
.L_x_46530:
        /* <DEDUP_REMOVED lines=10> */
.L_x_46653:
[----:B------:R-:W-:Y:S05]  /*24580*/  BSYNC.RECONVERGENT B1 ;  /* 0x0000000000017941 */ /* 0x000fea0003800200 */
.L_x_46652:
        /* <DEDUP_REMOVED lines=28> */
.L_x_46659:
        /* <DEDUP_REMOVED lines=13> */
.L_x_46661:
[----:B------:R-:W-:Y:S05]  /*24820*/  BSYNC.RECONVERGENT B3 ;  /* 0x0000000000037941 */ /* 0x000fea0003800200 */
.L_x_46660:
        /* <DEDUP_REMOVED lines=61> */
.L_x_46658:
[----:B------:R-:W-:Y:S05]  /*24c00*/  BSYNC.RECONVERGENT B2 ;  /* 0x0000000000027941 */ /* 0x000fea0003800200 */
.L_x_46657:
        /* <DEDUP_REMOVED lines=12> */
.L_x_46656:
[----:B------:R-:W-:Y:S05]  /*24cd0*/  BSYNC.RECONVERGENT B1 ;  /* 0x0000000000017941 */ /* 0x000fea0003800200 */
.L_x_46655:
        /* <DEDUP_REMOVED lines=22> */
.L_x_46666:
        /* <DEDUP_REMOVED lines=13> */
.L_x_46668:
[----:B------:R-:W-:Y:S05]  /*24f10*/  BSYNC.RECONVERGENT B3 ;  /* 0x0000000000037941 */ /* 0x000fea0003800200 */
.L_x_46667:
        /* <DEDUP_REMOVED lines=61> */
.L_x_46665:
[----:B------:R-:W-:Y:S05]  /*252f0*/  BSYNC.RECONVERGENT B2 ;  /* 0x0000000000027941 */ /* 0x000fea0003800200 */
.L_x_46664:
        /* <DEDUP_REMOVED lines=11> */
.L_x_46663:
[----:B------:R-:W-:Y:S05]  /*253b0*/  BSYNC.RECONVERGENT B1 ;  /* 0x0000000000017941 */ /* 0x000fea0003800200 */
.L_x_46662:
        /* <DEDUP_REMOVED lines=22> */
.L_x_46673:
        /* <DEDUP_REMOVED lines=13> */
.L_x_46675:
[----:B------:R-:W-:Y:S05]  /*255f0*/  BSYNC.RECONVERGENT B3 ;  /* 0x0000000000037941 */ /* 0x000fea0003800200 */
.L_x_46674:
        /* <DEDUP_REMOVED lines=61> */
.L_x_46672:
[----:B------:R-:W-:Y:S05]  /*259d0*/  BSYNC.RECONVERGENT B2 ;  /* 0x0000000000027941 */ /* 0x000fea0003800200 */
.L_x_46671:
        /* <DEDUP_REMOVED lines=11> */
.L_x_46670:
[----:B------:R-:W-:Y:S05]  /*25a90*/  BSYNC.RECONVERGENT B1 ;  /* 0x0000000000017941 */ /* 0x000fea0003800200 */
.L_x_46669:
        /* <DEDUP_REMOVED lines=22> */
.L_x_46680:
        /* <DEDUP_REMOVED lines=13> */
.L_x_46682:
[----:B------:R-:W-:Y:S05]  /*25cd0*/  BSYNC.RECONVERGENT B3 ;  /* 0x0000000000037941 */ /* 0x000fea0003800200 */
.L_x_46681:
        /* <DEDUP_REMOVED lines=61> */
.L_x_46679:
[----:B------:R-:W-:Y:S05]  /*260b0*/  BSYNC.RECONVERGENT B2 ;  /* 0x0000000000027941 */ /* 0x000fea0003800200 */
.L_x_46678:
        /* <DEDUP_REMOVED lines=11> */
.L_x_46677:
[----:B------:R-:W-:Y:S05]  /*26170*/  BSYNC.RECONVERGENT B1 ;  /* 0x0000000000017941 */ /* 0x000fea0003800200 */
.L_x_46676:
        /* <DEDUP_REMOVED lines=22> */
.L_x_46687:
        /* <DEDUP_REMOVED lines=13> */
.L_x_46689:
[----:B------:R-:W-:Y:S05]  /*263b0*/  BSYNC.RECONVERGENT B3 ;  /* 0x0000000000037941 */ /* 0x000fea0003800200 */
.L_x_46688:
        /* <DEDUP_REMOVED lines=61> */
.L_x_46686:
[----:B------:R-:W-:Y:S05]  /*26790*/  BSYNC.RECONVERGENT B2 ;  /* 0x0000000000027941 */ /* 0x000fea0003800200 */
.L_x_46685:
        /* <DEDUP_REMOVED lines=11> */
.L_x_46684:
[----:B------:R-:W-:Y:S05]  /*26850*/  BSYNC.RECONVERGENT B1 ;  /* 0x0000000000017941 */ /* 0x000fea0003800200 */
.L_x_46683:
        /* <DEDUP_REMOVED lines=22> */
.L_x_46694:
        /* <DEDUP_REMOVED lines=13> */
.L_x_46696:
[----:B------:R-:W-:Y:S05]  /*26a90*/  BSYNC.RECONVERGENT B3 ;  /* 0x0000000000037941 */ /* 0x000fea0003800200 */
.L_x_46695:
        /* <DEDUP_REMOVED lines=61> */
.L_x_46693:
[----:B------:R-:W-:Y:S05]  /*26e70*/  BSYNC.RECONVERGENT B2 ;  /* 0x0000000000027941 */ /* 0x000fea0003800200 */
.L_x_46692:
        /* <DEDUP_REMOVED lines=11> */
.L_x_46691:
[----:B------:R-:W-:Y:S05]  /*26f30*/  BSYNC.RECONVERGENT B1 ;  /* 0x0000000000017941 */ /* 0x000fea0003800200 */
.L_x_46690:
        /* <DEDUP_REMOVED lines=22> */
.L_x_46701:
        /* <DEDUP_REMOVED lines=13> */
.L_x_46703:
[----:B------:R-:W-:Y:S05]  /*27170*/  BSYNC.RECONVERGENT B3 ;  /* 0x0000000000037941 */ /* 0x000fea0003800200 */
.L_x_46702:
        /* <DEDUP_REMOVED lines=61> */
.L_x_46700:
[----:B------:R-:W-:Y:S05]  /*27550*/  BSYNC.RECONVERGENT B2 ;  /* 0x0000000000027941 */ /* 0x000fea0003800200 */
.L_x_46699:
        /* <DEDUP_REMOVED lines=11> */
.L_x_46698:
[----:B------:R-:W-:Y:S05]  /*27610*/  BSYNC.RECONVERGENT B1 ;  /* 0x0000000000017941 */ /* 0x000fea0003800200 */
.L_x_46697:
        /* <DEDUP_REMOVED lines=22> */
.L_x_46708:
        /* <DEDUP_REMOVED lines=13> */
.L_x_46710:
[----:B------:R-:W-:Y:S05]  /*27850*/  BSYNC.RECONVERGENT B3 ;  /* 0x0000000000037941 */ /* 0x000fea0003800200 */
.L_x_46709:
        /* <DEDUP_REMOVED lines=60> */
.L_x_46707:
[----:B------:R-:W-:Y:S05]  /*27c20*/  BSYNC.RECONVERGENT B2 ;  /* 0x0000000000027941 */ /* 0x000fea0003800200 */
.L_x_46706:
        /* <DEDUP_REMOVED lines=11> */
.L_x_46705:
[----:B------:R-:W-:Y:S05]  /*27ce0*/  BSYNC.RECONVERGENT B1 ;  /* 0x0000000000017941 */ /* 0x000fea0003800200 */
.L_x_46704:
[----:B------:R-:W-:Y:S02]  /*27cf0*/  F2FP.F16.F32.PACK_AB R91, RZ, R129 ;  /* 0x00000081ff5b723e */ /* 0x000fe400000000ff */
[----:B------:R-:W-:Y:S02]  /*27d00*/  PRMT R90, R147, 0x5410, R90 ;  /* 0x00005410935a7816 */ /* 0x000fe4000000005a */
[----:B------:R-:W-:Y:S02]  /*27d10*/  PRMT R89, R146, 0x5410, R89 ;  /* 0x0000541092597816 */ /* 0x000fe40000000059 */
[----:B------:R-:W-:Y:S02]  /*27d20*/  PRMT R88, R138, 0x5410, R88 ;  /* 0x000054108a587816 */ /* 0x000fe40000000058 */
[----:B------:R-:W-:Y:S01]  /*27d30*/  PRMT R91, R208, 0x5410, R91 ;  /* 0x00005410d05b7816 */ /* 0x000fe2000000005b */
[----:B------:R-:W-:Y:S06]  /*27d40*/  BRA `(.L_x_46711) ;  /* 0x0000003400247947 */ /* 0x000fec0003800000 */
.L_x_46654:
        /* <DEDUP_REMOVED lines=21> */
.L_x_46716:
        /* <DEDUP_REMOVED lines=13> */
.L_x_46718:
[----:B------:R-:W-:Y:S05]  /*27f70*/  BSYNC.RECONVERGENT B3 ;  /* 0x0000000000037941 */ /* 0x000fea0003800200 */
.L_x_46717:
        /* <DEDUP_REMOVED lines=61> */
.L_x_46715:
[----:B------:R-:W-:Y:S05]  /*28350*/  BSYNC.RECONVERGENT B2 ;  /* 0x0000000000027941 */ /* 0x000fea0003800200 */
.L_x_46714:
        /* <DEDUP_REMOVED lines=10> */
.L_x_46713:
[----:B------:R-:W-:Y:S05]  /*28400*/  BSYNC.RECONVERGENT B1 ;  /* 0x0000000000017941 */ /* 0x000fea0003800200 */
.L_x_46712:
        /* <DEDUP_REMOVED lines=18> */
.L_x_46723:
        /* <DEDUP_REMOVED lines=13> */
.L_x_46725:
[----:B------:R-:W-:Y:S05]  /*28600*/  BSYNC.RECONVERGENT B3 ;  /* 0x0000000000037941 */ /* 0x000fea0003800200 */
.L_x_46724:
        /* <DEDUP_REMOVED lines=61> */
.L_x_46722:
[----:B------:R-:W-:Y:S05]  /*289e0*/  BSYNC.RECONVERGENT B2 ;  /* 0x0000000000027941 */ /* 0x000fea0003800200 */
.L_x_46721:
        /* <DEDUP_REMOVED lines=9> */
.L_x_46720:
[----:B------:R-:W-:Y:S05]  /*28a80*/  BSYNC.RECONVERGENT B1 ;  /* 0x0000000000017941 */ /* 0x000fea0003800200 */
.L_x_46719:
        /* <DEDUP_REMOVED lines=18> */
.L_x_46730:
        /* <DEDUP_REMOVED lines=13> */
.L_x_46732:
[----:B------:R-:W-:Y:S05]  /*28c80*/  BSYNC.RECONVERGENT B3 ;  /* 0x0000000000037941 */ /* 0x000fea0003800200 */
.L_x_46731:
        /* <DEDUP_REMOVED lines=61> */
.L_x_46729:
[----:B------:R-:W-:Y:S05]  /*29060*/  BSYNC.RECONVERGENT B2 ;  /* 0x0000000000027941 */ /* 0x000fea0003800200 */
.L_x_46728:
        /* <DEDUP_REMOVED lines=9> */
.L_x_46727:
[----:B------:R-:W-:Y:S05]  /*29100*/  BSYNC.RECONVERGENT B1 ;  /* 0x0000000000017941 */ /* 0x000fea0003800200 */
.L_x_46726:
        /* <DEDUP_REMOVED lines=18> */
.L_x_46737:
        /* <DEDUP_REMOVED lines=13> */
.L_x_46739:
[----:B------:R-:W-:Y:S05]  /*29300*/  BSYNC.RECONVERGENT B3 ;  /* 0x0000000000037941 */ /* 0x000fea0003800200 */
.L_x_46738:
        /* <DEDUP_REMOVED lines=61> */
.L_x_46736:
[----:B------:R-:W-:Y:S05]  /*296e0*/  BSYNC.RECONVERGENT B2 ;  /* 0x0000000000027941 */ /* 0x000fea0003800200 */
.L_x_46735:
        /* <DEDUP_REMOVED lines=9> */
.L_x_46734:
[----:B------:R-:W-:Y:S05]  /*29780*/  BSYNC.RECONVERGENT B1 ;  /* 0x0000000000017941 */ /* 0x000fea0003800200 */
.L_x_46733:
        /* <DEDUP_REMOVED lines=18> */
.L_x_46744:
        /* <DEDUP_REMOVED lines=13> */
.L_x_46746:
[----:B------:R-:W-:Y:S05]  /*29980*/  BSYNC.RECONVERGENT B3 ;  /* 0x0000000000037941 */ /* 0x000fea0003800200 */
.L_x_46745:
        /* <DEDUP_REMOVED lines=61> */
.L_x_46743:
[----:B------:R-:W-:Y:S05]  /*29d60*/  BSYNC.RECONVERGENT B2 ;  /* 0x0000000000027941 */ /* 0x000fea0003800200 */
.L_x_46742:
        /* <DEDUP_REMOVED lines=9> */
.L_x_46741:
[----:B------:R-:W-:Y:S05]  /*29e00*/  BSYNC.RECONVERGENT B1 ;  /* 0x0000000000017941 */ /* 0x000fea0003800200 */
.L_x_46740:
        /* <DEDUP_REMOVED lines=18> */
.L_x_46751:
        /* <DEDUP_REMOVED lines=13> */
.L_x_46753:
[----:B------:R-:W-:Y:S05]  /*2a000*/  BSYNC.RECONVERGENT B3 ;  /* 0x0000000000037941 */ /* 0x000fea0003800200 */
.L_x_46752:
        /* <DEDUP_REMOVED lines=61> */
.L_x_46750:
[----:B------:R-:W-:Y:S05]  /*2a3e0*/  BSYNC.RECONVERGENT B2 ;  /* 0x0000000000027941 */ /* 0x000fea0003800200 */
.L_x_46749:
        /* <DEDUP_REMOVED lines=9> */
.L_x_46748:
[----:B------:R-:W-:Y:S05]  /*2a480*/  BSYNC.RECONVERGENT B1 ;  /* 0x0000000000017941 */ /* 0x000fea0003800200 */
.L_x_46747:
        /* <DEDUP_REMOVED lines=18> */
.L_x_46758:
        /* <DEDUP_REMOVED lines=13> */
.L_x_46760:
[----:B------:R-:W-:Y:S05]  /*2a680*/  BSYNC.RECONVERGENT B3 ;  /* 0x0000000000037941 */ /* 0x000fea0003800200 */
.L_x_46759:
        /* <DEDUP_REMOVED lines=61> */
.L_x_46757:
[----:B------:R-:W-:Y:S05]  /*2aa60*/  BSYNC.RECONVERGENT B2 ;  /* 0x0000000000027941 */ /* 0x000fea0003800200 */
.L_x_46756:
        /* <DEDUP_REMOVED lines=9> */
.L_x_46755:
[----:B------:R-:W-:Y:S05]  /*2ab00*/  BSYNC.RECONVERGENT B1 ;  /* 0x0000000000017941 */ /* 0x000fea0003800200 */
.L_x_46754:
        /* <DEDUP_REMOVED lines=18> */
.L_x_46765:
        /* <DEDUP_REMOVED lines=13> */
.L_x_46767:
[----:B------:R-:W-:Y:S05]  /*2ad00*/  BSYNC.RECONVERGENT B3 ;  /* 0x0000000000037941 */ /* 0x000fea0003800200 */
.L_x_46766:
        /* <DEDUP_REMOVED lines=61> */
.L_x_46764:
[----:B------:R-:W-:Y:S05]  /*2b0e0*/  BSYNC.RECONVERGENT B2 ;  /* 0x0000000000027941 */ /* 0x000fea0003800200 */
.L_x_46763:
        /* <DEDUP_REMOVED lines=9> */
.L_x_46762:
[----:B------:R-:W-:Y:S05]  /*2b180*/  BSYNC.RECONVERGENT B1 ;  /* 0x0000000000017941 */ /* 0x000fea0003800200 */
.L_x_46761:
[----:B------:R-:W-:Y:S02]  /*2b190*/  F2FP.F16.F32.PACK_AB R146, RZ, R129 ;  /* 0x00000081ff92723e */ /* 0x000fe400000000ff */
[----:B------:R-:W-:Y:S02]  /*2b1a0*/  PRMT R88, R88, 0x5410, R91 ;  /* 0x0000541058587816 */ /* 0x000fe4000000005b */
[----:B------:R-:W-:Y:S02]  /*2b1b0*/  PRMT R90, R90, 0x5410, R153 ;  /* 0x000054105a5a7816 */ /* 0x000fe40000000099 */
[----:B------:R-:W-:Y:S02]  /*2b1c0*/  PRMT R89, R89, 0x5410, R138 ;  /* 0x0000541059597816 */ /* 0x000fe4000000008a */
[----:B------:R-:W-:-:S07]  /*2b1d0*/  PRMT R91, R208, 0x5410, R146 ;  /* 0x00005410d05b7816 */ /* 0x000fce0000000092 */
.L_x_46711:
        /* <DEDUP_REMOVED lines=26> */
.L_x_46769:
[----:B------:R-:W-:Y:S05]  /*2b380*/  BSYNC.RECONVERGENT B1 ;  /* 0x0000000000017941 */ /* 0x000fea0003800200 */
.L_x_46768:
[----:B------:R-:W-:Y:S01]  /*2b390*/  IADD3 R144, PT, PT, R144, 0x20, RZ ;  /* 0x0000002090907810 */ /* 0x000fe20007ffe0ff */
[----:B------:R-:W-:-:S07]  /*2b3a0*/  VIADD R139, R139, 0x20 ;  /* 0x000000208b8b7836 */ /* 0x000fce0000000000 */
.L_x_46651:
[----:B------:R-:W-:Y:S05]  /*2b3b0*/  BSYNC.RECONVERGENT B0 ;  /* 0x0000000000007941 */ /* 0x000fea0003800200 */
.L_x_46650:
        /* <DEDUP_REMOVED lines=10> */
.L_x_46773:
[----:B------:R-:W-:Y:S05]  /*2b460*/  BSYNC.RECONVERGENT B1 ;  /* 0x0000000000017941 */ /* 0x000fea0003800200 */
.L_x_46772:
        /* <DEDUP_REMOVED lines=28> */
.L_x_46779:
        /* <DEDUP_REMOVED lines=13> */
.L_x_46781:
[----:B------:R-:W-:Y:S05]  /*2b700*/  BSYNC.RECONVERGENT B3 ;  /* 0x0000000000037941 */ /* 0x000fea0003800200 */
.L_x_46780:
        /* <DEDUP_REMOVED lines=61> */
.L_x_46778:
[----:B------:R-:W-:Y:S05]  /*2bae0*/  BSYNC.RECONVERGENT B2 ;  /* 0x0000000000027941 */ /* 0x000fea0003800200 */
.L_x_46777:
        /* <DEDUP_REMOVED lines=12> */
.L_x_46776:
[----:B------:R-:W-:Y:S05]  /*2bbb0*/  BSYNC.RECONVERGENT B1 ;  /* 0x0000000000017941 */ /* 0x000fea0003800200 */
.L_x_46775:
        /* <DEDUP_REMOVED lines=22> */
.L_x_46786:
        /* <DEDUP_REMOVED lines=13> */
.L_x_46788:
[----:B------:R-:W-:Y:S05]  /*2bdf0*/  BSYNC.RECONVERGENT B3 ;  /* 0x0000000000037941 */ /* 0x000fea0003800200 */
.L_x_46787:
        /* <DEDUP_REMOVED lines=61> */
.L_x_46785:
[----:B------:R-:W-:Y:S05]  /*2c1d0*/  BSYNC.RECONVERGENT B2 ;  /* 0x0000000000027941 */ /* 0x000fea0003800200 */
.L_x_46784:
        /* <DEDUP_REMOVED lines=11> */
.L_x_46783:
[----:B------:R-:W-:Y:S05]  /*2c290*/  BSYNC.RECONVERGENT B1 ;  /* 0x0000000000017941 */ /* 0x000fea0003800200 */
.L_x_46782:
        /* <DEDUP_REMOVED lines=22> */
.L_x_46793:
        /* <DEDUP_REMOVED lines=13> */
.L_x_46795:
[----:B------:R-:W-:Y:S05]  /*2c4d0*/  BSYNC.RECONVERGENT B3 ;  /* 0x0000000000037941 */ /* 0x000fea0003800200 */
.L_x_46794:
        /* <DEDUP_REMOVED lines=61> */
.L_x_46792:
[----:B------:R-:W-:Y:S05]  /*2c8b0*/  BSYNC.RECONVERGENT B2 ;  /* 0x0000000000027941 */ /* 0x000fea0003800200 */
.L_x_46791:
        /* <DEDUP_REMOVED lines=11> */
.L_x_46790:
[----:B------:R-:W-:Y:S05]  /*2c970*/  BSYNC.RECONVERGENT B1 ;  /* 0x0000000000017941 */ /* 0x000fea0003800200 */
.L_x_46789:
        /* <DEDUP_REMOVED lines=22> */
.L_x_46800:
        /* <DEDUP_REMOVED lines=13> */
.L_x_46802:
[----:B------:R-:W-:Y:S05]  /*2cbb0*/  BSYNC.RECONVERGENT B3 ;  /* 0x0000000000037941 */ /* 0x000fea0003800200 */
.L_x_46801:
        /* <DEDUP_REMOVED lines=61> */
.L_x_46799:
[----:B------:R-:W-:Y:S05]  /*2cf90*/  BSYNC.RECONVERGENT B2 ;  /* 0x0000000000027941 */ /* 0x000fea0003800200 */
.L_x_46798:
        /* <DEDUP_REMOVED lines=11> */
.L_x_46797:
[----:B------:R-:W-:Y:S05]  /*2d050*/  BSYNC.RECONVERGENT B1 ;  /* 0x0000000000017941 */ /* 0x000fea0003800200 */
.L_x_46796:
        /* <DEDUP_REMOVED lines=22> */
.L_x_46807:
        /* <DEDUP_REMOVED lines=13> */
.L_x_46809:
[----:B------:R-:W-:Y:S05]  /*2d290*/  BSYNC.RECONVERGENT B3 ;  /* 0x0000000000037941 */ /* 0x000fea0003800200 */
.L_x_46808:
        /* <DEDUP_REMOVED lines=61> */
.L_x_46806:
[----:B------:R-:W-:Y:S05]  /*2d670*/  BSYNC.RECONVERGENT B2 ;  /* 0x0000000000027941 */ /* 0x000fea0003800200 */
.L_x_46805:
        /* <DEDUP_REMOVED lines=11> */
.L_x_46804:
[----:B------:R-:W-:Y:S05]  /*2d730*/  BSYNC.RECONVERGENT B1 ;  /* 0x0000000000017941 */ /* 0x000fea0003800200 */
.L_x_46803:
        /* <DEDUP_REMOVED lines=22> */
.L_x_46814:
        /* <DEDUP_REMOVED lines=13> */
.L_x_46816:
[----:B------:R-:W-:Y:S05]  /*2d970*/  BSYNC.RECONVERGENT B3 ;  /* 0x0000000000037941 */ /* 0x000fea0003800200 */
.L_x_46815:
        /* <DEDUP_REMOVED lines=61> */
.L_x_46813:
[----:B------:R-:W-:Y:S05]  /*2dd50*/  BSYNC.RECONVERGENT B2 ;  /* 0x0000000000027941 */ /* 0x000fea0003800200 */
.L_x_46812:
        /* <DEDUP_REMOVED lines=11> */
.L_x_46811:
[----:B------:R-:W-:Y:S05]  /*2de10*/  BSYNC.RECONVERGENT B1 ;  /* 0x0000000000017941 */ /* 0x000fea0003800200 */
.L_x_46810:
        /* <DEDUP_REMOVED lines=22> */
.L_x_46821:
        /* <DEDUP_REMOVED lines=13> */
.L_x_46823:
[----:B------:R-:W-:Y:S05]  /*2e050*/  BSYNC.RECONVERGENT B3 ;  /* 0x0000000000037941 */ /* 0x000fea0003800200 */
.L_x_46822:
        /* <DEDUP_REMOVED lines=61> */
.L_x_46820:
[----:B------:R-:W-:Y:S05]  /*2e430*/  BSYNC.RECONVERGENT B2 ;  /* 0x0000000000027941 */ /* 0x000fea0003800200 */
.L_x_46819:
        /* <DEDUP_REMOVED lines=11> */
.L_x_46818:
[----:B------:R-:W-:Y:S05]  /*2e4f0*/  BSYNC.RECONVERGENT B1 ;  /* 0x0000000000017941 */ /* 0x000fea0003800200 */
.L_x_46817:
        /* <DEDUP_REMOVED lines=22> */
.L_x_46828:
        /* <DEDUP_REMOVED lines=13> */
.L_x_46830:
[----:B------:R-:W-:Y:S05]  /*2e730*/  BSYNC.RECONVERGENT B3 ;  /* 0x0000000000037941 */ /* 0x000fea0003800200 */
.L_x_46829:
        /* <DEDUP_REMOVED lines=60> */
.L_x_46827:
[----:B------:R-:W-:Y:S05]  /*2eb00*/  BSYNC.RECONVERGENT B2 ;  /* 0x0000000000027941 */ /* 0x000fea0003800200 */
.L_x_46826:
        /* <DEDUP_REMOVED lines=11> */
.L_x_46825:
[----:B------:R-:W-:Y:S05]  /*2ebc0*/  BSYNC.RECONVERGENT B1 ;  /* 0x0000000000017941 */ /* 0x000fea0003800200 */
.L_x_46824:
[----:B------:R-:W-:Y:S02]  /*2ebd0*/  F2FP.F16.F32.PACK_AB R91, RZ, R131 ;  /* 0x00000083ff5b723e */ /* 0x000fe400000000ff */
[----:B------:R-:W-:Y:S02]  /*2ebe0*/  PRMT R90, R147, 0x5410, R90 ;  /* 0x00005410935a7816 */ /* 0x000fe4000000005a */
[----:B------:R-:W-:Y:S02]  /*2ebf0*/  PRMT R89, R146, 0x5410, R89 ;  /* 0x0000541092597816 */ /* 0x000fe40000000059 */
[----:B------:R-:W-:Y:S02]  /*2ec00*/  PRMT R88, R138, 0x5410, R88 ;  /* 0x000054108a587816 */ /* 0x000fe40000000058 */
[----:B------:R-:W-:Y:S01]  /*2ec10*/  PRMT R91, R208, 0x5410, R91 ;  /* 0x00005410d05b7816 */ /* 0x000fe2000000005b */
[----:B------:R-:W-:Y:S06]  /*2ec20*/  BRA `(.L_x_46831) ;  /* 0x0000003400247947 */ /* 0x000fec0003800000 */
.L_x_46774:
        /* <DEDUP_REMOVED lines=21> */
.L_x_46836:
        /* <DEDUP_REMOVED lines=13> */
.L_x_46838:
[----:B------:R-:W-:Y:S05]  /*2ee50*/  BSYNC.RECONVERGENT B3 ;  /* 0x0000000000037941 */ /* 0x000fea0003800200 */
.L_x_46837:
        /* <DEDUP_REMOVED lines=61> */
.L_x_46835:
[----:B------:R-:W-:Y:S05]  /*2f230*/  BSYNC.RECONVERGENT B2 ;  /* 0x0000000000027941 */ /* 0x000fea0003800200 */
.L_x_46834:
        /* <DEDUP_REMOVED lines=10> */
.L_x_46833:
[----:B------:R-:W-:Y:S05]  /*2f2e0*/  BSYNC.RECONVERGENT B1 ;  /* 0x0000000000017941 */ /* 0x000fea0003800200 */
.L_x_46832:
        /* <DEDUP_REMOVED lines=18> */
.L_x_46843:
        /* <DEDUP_REMOVED lines=13> */
.L_x_46845:
[----:B------:R-:W-:Y:S05]  /*2f4e0*/  BSYNC.RECONVERGENT B3 ;  /* 0x0000000000037941 */ /* 0x000fea0003800200 */
.L_x_46844:
        /* <DEDUP_REMOVED lines=61> */
.L_x_46842:
[----:B------:R-:W-:Y:S05]  /*2f8c0*/  BSYNC.RECONVERGENT B2 ;  /* 0x0000000000027941 */ /* 0x000fea0003800200 */
.L_x_46841:
        /* <DEDUP_REMOVED lines=9> */
.L_x_46840:
[----:B------:R-:W-:Y:S05]  /*2f960*/  BSYNC.RECONVERGENT B1 ;  /* 0x0000000000017941 */ /* 0x000fea0003800200 */
.L_x_46839:
        /* <DEDUP_REMOVED lines=18> */
.L_x_46850:
        /* <DEDUP_REMOVED lines=13> */
.L_x_46852:
[----:B------:R-:W-:Y:S05]  /*2fb60*/  BSYNC.RECONVERGENT B3 ;  /* 0x0000000000037941 */ /* 0x000fea0003800200 */
.L_x_46851:
        /* <DEDUP_REMOVED lines=61> */
.L_x_46849:
[----:B------:R-:W-:Y:S05]  /*2ff40*/  BSYNC.RECONVERGENT B2 ;  /* 0x0000000000027941 */ /* 0x000fea0003800200 */
.L_x_46848:
        /* <DEDUP_REMOVED lines=9> */
.L_x_46847:
[----:B------:R-:W-:Y:S05]  /*2ffe0*/  BSYNC.RECONVERGENT B1 ;  /* 0x0000000000017941 */ /* 0x000fea0003800200 */
.L_x_46846:
        /* <DEDUP_REMOVED lines=18> */
.L_x_46857:
        /* <DEDUP_REMOVED lines=13> */
.L_x_46859:
[----:B------:R-:W-:Y:S05]  /*301e0*/  BSYNC.RECONVERGENT B3 ;  /* 0x0000000000037941 */ /* 0x000fea0003800200 */
.L_x_46858:
        /* <DEDUP_REMOVED lines=61> */
.L_x_46856:
[----:B------:R-:W-:Y:S05]  /*305c0*/  BSYNC.RECONVERGENT B2 ;  /* 0x0000000000027941 */ /* 0x000fea0003800200 */
.L_x_46855:
        /* <DEDUP_REMOVED lines=9> */
.L_x_46854:
[----:B------:R-:W-:Y:S05]  /*30660*/  BSYNC.RECONVERGENT B1 ;  /* 0x0000000000017941 */ /* 0x000fea0003800200 */
.L_x_46853:
        /* <DEDUP_REMOVED lines=18> */
.L_x_46864:
        /* <DEDUP_REMOVED lines=13> */
.L_x_46866:
[----:B------:R-:W-:Y:S05]  /*30860*/  BSYNC.RECONVERGENT B3 ;  /* 0x0000000000037941 */ /* 0x000fea0003800200 */
.L_x_46865:
        /* <DEDUP_REMOVED lines=61> */
.L_x_46863:
[----:B------:R-:W-:Y:S05]  /*30c40*/  BSYNC.RECONVERGENT B2 ;  /* 0x0000000000027941 */ /* 0x000fea0003800200 */
.L_x_46862:
        /* <DEDUP_REMOVED lines=9> */
.L_x_46861:
[----:B------:R-:W-:Y:S05]  /*30ce0*/  BSYNC.RECONVERGENT B1 ;  /* 0x0000000000017941 */ /* 0x000fea0003800200 */
.L_x_46860:
        /* <DEDUP_REMOVED lines=18> */
.L_x_46871:
        /* <DEDUP_REMOVED lines=13> */
.L_x_46873:
[----:B------:R-:W-:Y:S05]  /*30ee0*/  BSYNC.RECONVERGENT B3 ;  /* 0x0000000000037941 */ /* 0x000fea0003800200 */
.L_x_46872:
        /* <DEDUP_REMOVED lines=61> */
.L_x_46870:
[----:B------:R-:W-:Y:S05]  /*312c0*/  BSYNC.RECONVERGENT B2 ;  /* 0x0000000000027941 */ /* 0x000fea0003800200 */
.L_x_46869:
        /* <DEDUP_REMOVED lines=9> */
.L_x_46868:
[----:B------:R-:W-:Y:S05]  /*31360*/  BSYNC.RECONVERGENT B1 ;  /* 0x0000000000017941 */ /* 0x000fea0003800200 */
.L_x_46867:
        /* <DEDUP_REMOVED lines=18> */
.L_x_46878:
        /* <DEDUP_REMOVED lines=13> */
.L_x_46880:
[----:B------:R-:W-:Y:S05]  /*31560*/  BSYNC.RECONVERGENT B3 ;  /* 0x0000000000037941 */ /* 0x000fea0003800200 */
.L_x_46879:
        /* <DEDUP_REMOVED lines=61> */
.L_x_46877:
[----:B------:R-:W-:Y:S05]  /*31940*/  BSYNC.RECONVERGENT B2 ;  /* 0x0000000000027941 */ /* 0x000fea0003800200 */
.L_x_46876:
        /* <DEDUP_REMOVED lines=9> */
.L_x_46875:
[----:B------:R-:W-:Y:S05]  /*319e0*/  BSYNC.RECONVERGENT B1 ;  /* 0x0000000000017941 */ /* 0x000fea0003800200 */
.L_x_46874:
        /* <DEDUP_REMOVED lines=18> */
.L_x_46885:
        /* <DEDUP_REMOVED lines=13> */
.L_x_46887:
[----:B------:R-:W-:Y:S05]  /*31be0*/  BSYNC.RECONVERGENT B3 ;  /* 0x0000000000037941 */ /* 0x000fea0003800200 */
.L_x_46886:
        /* <DEDUP_REMOVED lines=61> */
.L_x_46884:
[----:B------:R-:W-:Y:S05]  /*31fc0*/  BSYNC.RECONVERGENT B2 ;  /* 0x0000000000027941 */ /* 0x000fea0003800200 */
.L_x_46883:
        /* <DEDUP_REMOVED lines=9> */
.L_x_46882:
[----:B------:R-:W-:Y:S05]  /*32060*/  BSYNC.RECONVERGENT B1 ;  /* 0x0000000000017941 */ /* 0x000fea0003800200 */
.L_x_46881:
[----:B------:R-:W-:Y:S02]  /*32070*/  F2FP.F16.F32.PACK_AB R146, RZ, R131 ;  /* 0x00000083ff92723e */ /* 0x000fe400000000ff */
[----:B------:R-:W-:Y:S02]  /*32080*/  PRMT R88, R88, 0x5410, R91 ;  /* 0x0000541058587816 */ /* 0x000fe4000000005b */
[----:B------:R-:W-:Y:S02]  /*32090*/  PRMT R90, R90, 0x5410, R153 ;  /* 0x000054105a5a7816 */ /* 0x000fe40000000099 */
[----:B------:R-:W-:Y:S02]  /*320a0*/  PRMT R89, R89, 0x5410, R138 ;  /* 0x0000541059597816 */ /* 0x000fe4000000008a */
[----:B------:R-:W-:-:S07]  /*320b0*/  PRMT R91, R208, 0x5410, R146 ;  /* 0x00005410d05b7816 */ /* 0x000fce0000000092 */
.L_x_46831:
        /* <DEDUP_REMOVED lines=26> */
.L_x_46889:
[----:B------:R-:W-:Y:S05]  /*32260*/  BSYNC.RECONVERGENT B1 ;  /* 0x0000000000017941 */ /* 0x000fea0003800200 */
.L_x_46888:
[----:B------:R-:W-:Y:S01]  /*32270*/  VIADD R144, R144, 0x20 ;  /* 0x0000002090907836 */ /* 0x000fe20000000000 */
[----:B------:R-:W-:-:S07]  /*32280*/  IADD3 R139, PT, PT, R139, 0x20, RZ ;  /* 0x000000208b8b7810 */ /* 0x000fce0007ffe0ff */
.L_x_46771:
[----:B------:R-:W-:Y:S05]  /*32290*/  BSYNC.RECONVERGENT B0 ;  /* 0x0000000000007941 */ /* 0x000fea0003800200 */
.L_x_46770:
        /* <DEDUP_REMOVED lines=10> */
.L_x_46893:
[----:B------:R-:W-:Y:S05]  /*32340*/  BSYNC.RECONVERGENT B1 ;  /* 0x0000000000017941 */ /* 0x000fea0003800200 */
.L_x_46892:
        /* <DEDUP_REMOVED lines=28> */
.L_x_46899:
        /* <DEDUP_REMOVED lines=13> */
.L_x_46901:
[----:B------:R-:W-:Y:S05]  /*325e0*/  BSYNC.RECONVERGENT B3 ;  /* 0x0000000000037941 */ /* 0x000fea0003800200 */
.L_x_46900:
        /* <DEDUP_REMOVED lines=61> */
.L_x_46898:
[----:B------:R-:W-:Y:S05]  /*329c0*/  BSYNC.RECONVERGENT B2 ;  /* 0x0000000000027941 */ /* 0x000fea0003800200 */
.L_x_46897:
        /* <DEDUP_REMOVED lines=12> */
.L_x_46896:
[----:B------:R-:W-:Y:S05]  /*32a90*/  BSYNC.RECONVERGENT B1 ;  /* 0x0000000000017941 */ /* 0x000fea0003800200 */
.L_x_46895:
        /* <DEDUP_REMOVED lines=22> */
.L_x_46906:
        /* <DEDUP_REMOVED lines=13> */
.L_x_46908:
[----:B------:R-:W-:Y:S05]  /*32cd0*/  BSYNC.RECONVERGENT B3 ;  /* 0x0000000000037941 */ /* 0x000fea0003800200 */
.L_x_46907:
        /* <DEDUP_REMOVED lines=61> */
.L_x_46905:
[----:B------:R-:W-:Y:S05]  /*330b0*/  BSYNC.RECONVERGENT B2 ;  /* 0x0000000000027941 */ /* 0x000fea0003800200 */
.L_x_46904:
        /* <DEDUP_REMOVED lines=11> */
.L_x_46903:
[----:B------:R-:W-:Y:S05]  /*33170*/  BSYNC.RECONVERGENT B1 ;  /* 0x0000000000017941 */ /* 0x000fea0003800200 */
.L_x_46902:
        /* <DEDUP_REMOVED lines=22> */
.L_x_46913:
        /* <DEDUP_REMOVED lines=13> */
.L_x_46915:
[----:B------:R-:W-:Y:S05]  /*333b0*/  BSYNC.RECONVERGENT B3 ;  /* 0x0000000000037941 */ /* 0x000fea0003800200 */
.L_x_46914:
        /* <DEDUP_REMOVED lines=61> */
.L_x_46912:
[----:B------:R-:W-:Y:S05]  /*33790*/  BSYNC.RECONVERGENT B2 ;  /* 0x0000000000027941 */ /* 0x000fea0003800200 */
.L_x_46911:
        /* <DEDUP_REMOVED lines=11> */
.L_x_46910:
[----:B------:R-:W-:Y:S05]  /*33850*/  BSYNC.RECONVERGENT B1 ;  /* 0x0000000000017941 */ /* 0x000fea0003800200 */
.L_x_46909:
        /* <DEDUP_REMOVED lines=22> */
.L_x_46920:
        /* <DEDUP_REMOVED lines=13> */
.L_x_46922:
[----:B------:R-:W-:Y:S05]  /*33a90*/  BSYNC.RECONVERGENT B3 ;  /* 0x0000000000037941 */ /* 0x000fea0003800200 */
.L_x_46921:
        /* <DEDUP_REMOVED lines=61> */
.L_x_46919:
[----:B------:R-:W-:Y:S05]  /*33e70*/  BSYNC.RECONVERGENT B2 ;  /* 0x0000000000027941 */ /* 0x000fea0003800200 */
.L_x_46918:
        /* <DEDUP_REMOVED lines=11> */
.L_x_46917:
[----:B------:R-:W-:Y:S05]  /*33f30*/  BSYNC.RECONVERGENT B1 ;  /* 0x0000000000017941 */ /* 0x000fea0003800200 */
.L_x_46916:
        /* <DEDUP_REMOVED lines=22> */
.L_x_46927:
        /* <DEDUP_REMOVED lines=13> */
.L_x_46929:
[----:B------:R-:W-:Y:S05]  /*34170*/  BSYNC.RECONVERGENT B3 ;  /* 0x0000000000037941 */ /* 0x000fea0003800200 */
.L_x_46928:
        /* <DEDUP_REMOVED lines=61> */
.L_x_46926:
[----:B------:R-:W-:Y:S05]  /*34550*/  BSYNC.RECONVERGENT B2 ;  /* 0x0000000000027941 */ /* 0x000fea0003800200 */
.L_x_46925:
        /* <DEDUP_REMOVED lines=11> */
.L_x_46924:
[----:B------:R-:W-:Y:S05]  /*34610*/  BSYNC.RECONVERGENT B1 ;  /* 0x0000000000017941 */ /* 0x000fea0003800200 */
.L_x_46923:
        /* <DEDUP_REMOVED lines=22> */
.L_x_46934:
        /* <DEDUP_REMOVED lines=13> */
.L_x_46936:
[----:B------:R-:W-:Y:S05]  /*34850*/  BSYNC.RECONVERGENT B3 ;  /* 0x0000000000037941 */ /* 0x000fea0003800200 */
.L_x_46935:
        /* <DEDUP_REMOVED lines=61> */
.L_x_46933:
[----:B------:R-:W-:Y:S05]  /*34c30*/  BSYNC.RECONVERGENT B2 ;  /* 0x0000000000027941 */ /* 0x000fea0003800200 */
.L_x_46932:
        /* <DEDUP_REMOVED lines=11> */
.L_x_46931:
[----:B------:R-:W-:Y:S05]  /*34cf0*/  BSYNC.RECONVERGENT B1 ;  /* 0x0000000000017941 */ /* 0x000fea0003800200 */
.L_x_46930:
        /* <DEDUP_REMOVED lines=22> */
.L_x_46941:
        /* <DEDUP_REMOVED lines=13> */
.L_x_46943:
[----:B------:R-:W-:Y:S05]  /*34f30*/  BSYNC.RECONVERGENT B3 ;  /* 0x0000000000037941 */ /* 0x000fea0003800200 */
.L_x_46942:
        /* <DEDUP_REMOVED lines=61> */
.L_x_46940:
[----:B------:R-:W-:Y:S05]  /*35310*/  BSYNC.RECONVERGENT B2 ;  /* 0x0000000000027941 */ /* 0x000fea0003800200 */
.L_x_46939:
        /* <DEDUP_REMOVED lines=11> */
.L_x_46938:
[----:B------:R-:W-:Y:S05]  /*353d0*/  BSYNC.RECONVERGENT B1 ;  /* 0x0000000000017941 */ /* 0x000fea0003800200 */
.L_x_46937:
        /* <DEDUP_REMOVED lines=22> */
.L_x_46948:
        /* <DEDUP_REMOVED lines=13> */
.L_x_46950:
[----:B------:R-:W-:Y:S05]  /*35610*/  BSYNC.RECONVERGENT B3 ;  /* 0x0000000000037941 */ /* 0x000fea0003800200 */
.L_x_46949:
        /* <DEDUP_REMOVED lines=60> */
.L_x_46947:
[----:B------:R-:W-:Y:S05]  /*359e0*/  BSYNC.RECONVERGENT B2 ;  /* 0x0000000000027941 */ /* 0x000fea0003800200 */
.L_x_46946:
        /* <DEDUP_REMOVED lines=11> */
.L_x_46945:
[----:B------:R-:W-:Y:S05]  /*35aa0*/  BSYNC.RECONVERGENT B1 ;  /* 0x0000000000017941 */ /* 0x000fea0003800200 */
.L_x_46944:
[----:B------:R-:W-:Y:S02]  /*35ab0*/  F2FP.F16.F32.PACK_AB R91, RZ, R133 ;  /* 0x00000085ff5b723e */ /* 0x000fe400000000ff */
[----:B------:R-:W-:Y:S02]  /*35ac0*/  PRMT R90, R147, 0x5410, R90 ;  /* 0x00005410935a7816 */ /* 0x000fe4000000005a */
[----:B------:R-:W-:Y:S02]  /*35ad0*/  PRMT R89, R146, 0x5410, R89 ;  /* 0x0000541092597816 */ /* 0x000fe40000000059 */
[----:B------:R-:W-:Y:S02]  /*35ae0*/  PRMT R88, R138, 0x5410, R88 ;  /* 0x000054108a587816 */ /* 0x000fe40000000058 */
[----:B------:R-:W-:Y:S01]  /*35af0*/  PRMT R91, R208, 0x5410, R91 ;  /* 0x00005410d05b7816 */ /* 0x000fe2000000005b */
[----:B------:R-:W-:Y:S06]  /*35b00*/  BRA `(.L_x_46951) ;  /* 0x0000003400247947 */ /* 0x000fec0003800000 */
.L_x_46894:
        /* <DEDUP_REMOVED lines=21> */
.L_x_46956:
        /* <DEDUP_REMOVED lines=13> */
.L_x_46958:
[----:B------:R-:W-:Y:S05]  /*35d30*/  BSYNC.RECONVERGENT B3 ;  /* 0x0000000000037941 */ /* 0x000fea0003800200 */
.L_x_46957:
        /* <DEDUP_REMOVED lines=61> */
.L_x_46955:
[----:B------:R-:W-:Y:S05]  /*36110*/  BSYNC.RECONVERGENT B2 ;  /* 0x0000000000027941 */ /* 0x000fea0003800200 */
.L_x_46954:
        /* <DEDUP_REMOVED lines=10> */
.L_x_46953:
[----:B------:R-:W-:Y:S05]  /*361c0*/  BSYNC.RECONVERGENT B1 ;  /* 0x0000000000017941 */ /* 0x000fea0003800200 */
.L_x_46952:
        /* <DEDUP_REMOVED lines=18> */
.L_x_46963:
        /* <DEDUP_REMOVED lines=13> */
.L_x_46965:
[----:B------:R-:W-:Y:S05]  /*363c0*/  BSYNC.RECONVERGENT B3 ;  /* 0x0000000000037941 */ /* 0x000fea0003800200 */
.L_x_46964:
        /* <DEDUP_REMOVED lines=61> */
.L_x_46962:
[----:B------:R-:W-:Y:S05]  /*367a0*/  BSYNC.RECONVERGENT B2 ;  /* 0x0000000000027941 */ /* 0x000fea0003800200 */
.L_x_46961:
        /* <DEDUP_REMOVED lines=9> */
.L_x_46960:
[----:B------:R-:W-:Y:S05]  /*36840*/  BSYNC.RECONVERGENT B1 ;  /* 0x0000000000017941 */ /* 0x000fea0003800200 */
.L_x_46959:
        /* <DEDUP_REMOVED lines=18> */
.L_x_46970:
        /* <DEDUP_REMOVED lines=13> */
.L_x_46972:
[----:B------:R-:W-:Y:S05]  /*36a40*/  BSYNC.RECONVERGENT B3 ;  /* 0x0000000000037941 */ /* 0x000fea0003800200 */
.L_x_46971:
        /* <DEDUP_REMOVED lines=61> */
.L_x_46969:
[----:B------:R-:W-:Y:S05]  /*36e20*/  BSYNC.RECONVERGENT B2 ;  /* 0x0000000000027941 */ /* 0x000fea0003800200 */
.L_x_46968:
        /* <DEDUP_REMOVED lines=9> */
.L_x_46967:
[----:B------:R-:W-:Y:S05]  /*36ec0*/  BSYNC.RECONVERGENT B1 ;  /* 0x0000000000017941 */ /* 0x000fea0003800200 */
.L_x_46966:
        /* <DEDUP_REMOVED lines=18> */
.L_x_46977:
        /* <DEDUP_REMOVED lines=13> */
.L_x_46979:
[----:B------:R-:W-:Y:S05]  /*370c0*/  BSYNC.RECONVERGENT B3 ;  /* 0x0000000000037941 */ /* 0x000fea0003800200 */
.L_x_46978:
        /* <DEDUP_REMOVED lines=61> */
.L_x_46976:
[----:B------:R-:W-:Y:S05]  /*374a0*/  BSYNC.RECONVERGENT B2 ;  /* 0x0000000000027941 */ /* 0x000fea0003800200 */
.L_x_46975:
        /* <DEDUP_REMOVED lines=9> */
.L_x_46974:
[----:B------:R-:W-:Y:S05]  /*37540*/  BSYNC.RECONVERGENT B1 ;  /* 0x0000000000017941 */ /* 0x000fea0003800200 */
.L_x_46973:
        /* <DEDUP_REMOVED lines=18> */
.L_x_46984:
        /* <DEDUP_REMOVED lines=13> */
.L_x_46986:
[----:B------:R-:W-:Y:S05]  /*37740*/  BSYNC.RECONVERGENT B3 ;  /* 0x0000000000037941 */ /* 0x000fea0003800200 */
.L_x_46985:
        /* <DEDUP_REMOVED lines=61> */
.L_x_46983:
[----:B------:R-:W-:Y:S05]  /*37b20*/  BSYNC.RECONVERGENT B2 ;  /* 0x0000000000027941 */ /* 0x000fea0003800200 */
.L_x_46982:
        /* <DEDUP_REMOVED lines=9> */
.L_x_46981:
[----:B------:R-:W-:Y:S05]  /*37bc0*/  BSYNC.RECONVERGENT B1 ;  /* 0x0000000000017941 */ /* 0x000fea0003800200 */
.L_x_46980:
        /* <DEDUP_REMOVED lines=18> */
.L_x_46991:
        /* <DEDUP_REMOVED lines=13> */
.L_x_46993:
[----:B------:R-:W-:Y:S05]  /*37dc0*/  BSYNC.RECONVERGENT B3 ;  /* 0x0000000000037941 */ /* 0x000fea0003800200 */
.L_x_46992:
        /* <DEDUP_REMOVED lines=61> */
.L_x_46990:
[----:B------:R-:W-:Y:S05]  /*381a0*/  BSYNC.RECONVERGENT B2 ;  /* 0x0000000000027941 */ /* 0x000fea0003800200 */
.L_x_46989:
        /* <DEDUP_REMOVED lines=9> */
.L_x_46988:
[----:B------:R-:W-:Y:S05]  /*38240*/  BSYNC.RECONVERGENT B1 ;  /* 0x0000000000017941 */ /* 0x000fea0003800200 */
.L_x_46987:
        /* <DEDUP_REMOVED lines=18> */
.L_x_46998:
        /* <DEDUP_REMOVED lines=13> */
.L_x_47000:
[----:B------:R-:W-:Y:S05]  /*38440*/  BSYNC.RECONVERGENT B3 ;  /* 0x0000000000037941 */ /* 0x000fea0003800200 */
.L_x_46999:
        /* <DEDUP_REMOVED lines=61> */
.L_x_46997:
[----:B------:R-:W-:Y:S05]  /*38820*/  BSYNC.RECONVERGENT B2 ;  /* 0x0000000000027941 */ /* 0x000fea0003800200 */
.L_x_46996:
        /* <DEDUP_REMOVED lines=9> */
.L_x_46995:
[----:B------:R-:W-:Y:S05]  /*388c0*/  BSYNC.RECONVERGENT B1 ;  /* 0x0000000000017941 */ /* 0x000fea0003800200 */
.L_x_46994:
        /* <DEDUP_REMOVED lines=18> */
.L_x_47005:
        /* <DEDUP_REMOVED lines=13> */
.L_x_47007:
[----:B------:R-:W-:Y:S05]  /*38ac0*/  BSYNC.RECONVERGENT B3 ;  /* 0x0000000000037941 */ /* 0x000fea0003800200 */
.L_x_47006:
        /* <DEDUP_REMOVED lines=61> */
.L_x_47004:
[----:B------:R-:W-:Y:S05]  /*38ea0*/  BSYNC.RECONVERGENT B2 ;  /* 0x0000000000027941 */ /* 0x000fea0003800200 */
.L_x_47003:
        /* <DEDUP_REMOVED lines=9> */
.L_x_47002:
[----:B------:R-:W-:Y:S05]  /*38f40*/  BSYNC.RECONVERGENT B1 ;  /* 0x0000000000017941 */ /* 0x000fea0003800200 */
.L_x_47001:
[----:B------:R-:W-:Y:S02]  /*38f50*/  F2FP.F16.F32.PACK_AB R146, RZ, R133 ;  /* 0x00000085ff92723e */ /* 0x000fe400000000ff */
[----:B------:R-:W-:Y:S02]  /*38f60*/  PRMT R88, R88, 0x5410, R91 ;  /* 0x0000541058587816 */ /* 0x000fe4000000005b */
[----:B------:R-:W-:Y:S02]  /*38f70*/  PRMT R90, R90, 0x5410, R153 ;  /* 0x000054105a5a7816 */ /* 0x000fe40000000099 */
[----:B------:R-:W-:Y:S02]  /*38f80*/  PRMT R89, R89, 0x5410, R138 ;  /* 0x0000541059597816 */ /* 0x000fe4000000008a */
[----:B------:R-:W-:-:S07]  /*38f90*/  PRMT R91, R208, 0x5410, R146 ;  /* 0x00005410d05b7816 */ /* 0x000fce0000000092 */
.L_x_46951:
        /* <DEDUP_REMOVED lines=26> */
.L_x_47009:
[----:B------:R-:W-:Y:S05]  /*39140*/  BSYNC.RECONVERGENT B1 ;  /* 0x0000000000017941 */ /* 0x000fea0003800200 */
.L_x_47008:
[----:B------:R-:W-:Y:S01]  /*39150*/  IADD3 R144, PT, PT, R144, 0x20, RZ ;  /* 0x0000002090907810 */ /* 0x000fe20007ffe0ff */
[----:B------:R-:W-:-:S07]  /*39160*/  VIADD R139, R139, 0x20 ;  /* 0x000000208b8b7836 */ /* 0x000fce0000000000 */
.L_x_46891:
[----:B------:R-:W-:Y:S05]  /*39170*/  BSYNC.RECONVERGENT B0 ;  /* 0x0000000000007941 */ /* 0x000fea0003800200 */
.L_x_46890:
        /* <DEDUP_REMOVED lines=10> */
.L_x_47013:
[----:B------:R-:W-:Y:S05]  /*39220*/  BSYNC.RECONVERGENT B1 ;  /* 0x0000000000017941 */ /* 0x000fea0003800200 */
.L_x_47012:
        /* <DEDUP_REMOVED lines=28> */
.L_x_47019:
        /* <DEDUP_REMOVED lines=13> */
.L_x_47021:
[----:B------:R-:W-:Y:S05]  /*394c0*/  BSYNC.RECONVERGENT B3 ;  /* 0x0000000000037941 */ /* 0x000fea0003800200 */
.L_x_47020:
        /* <DEDUP_REMOVED lines=61> */
.L_x_47018:
[----:B------:R-:W-:Y:S05]  /*398a0*/  BSYNC.RECONVERGENT B2 ;  /* 0x0000000000027941 */ /* 0x000fea0003800200 */
.L_x_47017:
        /* <DEDUP_REMOVED lines=12> */
.L_x_47016:
[----:B------:R-:W-:Y:S05]  /*39970*/  BSYNC.RECONVERGENT B1 ;  /* 0x0000000000017941 */ /* 0x000fea0003800200 */
.L_x_47015:
        /* <DEDUP_REMOVED lines=22> */
.L_x_47026:
        /* <DEDUP_REMOVED lines=13> */
.L_x_47028:
[----:B------:R-:W-:Y:S05]  /*39bb0*/  BSYNC.RECONVERGENT B3 ;  /* 0x0000000000037941 */ /* 0x000fea0003800200 */
.L_x_47027:
        /* <DEDUP_REMOVED lines=61> */
.L_x_47025:
[----:B------:R-:W-:Y:S05]  /*39f90*/  BSYNC.RECONVERGENT B2 ;  /* 0x0000000000027941 */ /* 0x000fea0003800200 */
.L_x_47024:
        /* <DEDUP_REMOVED lines=11> */
.L_x_47023:
[----:B------:R-:W-:Y:S05]  /*3a050*/  BSYNC.RECONVERGENT B1 ;  /* 0x0000000000017941 */ /* 0x000fea0003800200 */
.L_x_47022:
        /* <DEDUP_REMOVED lines=22> */
.L_x_47033:
        /* <DEDUP_REMOVED lines=13> */
.L_x_47035:
[----:B------:R-:W-:Y:S05]  /*3a290*/  BSYNC.RECONVERGENT B3 ;  /* 0x0000000000037941 */ /* 0x000fea0003800200 */
.L_x_47034:
        /* <DEDUP_REMOVED lines=61> */
.L_x_47032:
[----:B------:R-:W-:Y:S05]  /*3a670*/  BSYNC.RECONVERGENT B2 ;  /* 0x0000000000027941 */ /* 0x000fea0003800200 */
.L_x_47031:
        /* <DEDUP_REMOVED lines=11> */
.L_x_47030:
[----:B------:R-:W-:Y:S05]  /*3a730*/  BSYNC.RECONVERGENT B1 ;  /* 0x0000000000017941 */ /* 0x000fea0003800200 */
.L_x_47029:
        /* <DEDUP_REMOVED lines=22> */
.L_x_47040:
        /* <DEDUP_REMOVED lines=13> */
.L_x_47042:
[----:B------:R-:W-:Y:S05]  /*3a970*/  BSYNC.RECONVERGENT B3 ;  /* 0x0000000000037941 */ /* 0x000fea0003800200 */
.L_x_47041:
        /* <DEDUP_REMOVED lines=61> */
.L_x_47039:
[----:B------:R-:W-:Y:S05]  /*3ad50*/  BSYNC.RECONVERGENT B2 ;  /* 0x0000000000027941 */ /* 0x000fea0003800200 */
.L_x_47038:
        /* <DEDUP_REMOVED lines=11> */
.L_x_47037:
[----:B------:R-:W-:Y:S05]  /*3ae10*/  BSYNC.RECONVERGENT B1 ;  /* 0x0000000000017941 */ /* 0x000fea0003800200 */
.L_x_47036:
        /* <DEDUP_REMOVED lines=22> */
.L_x_47047:
        /* <DEDUP_REMOVED lines=13> */
.L_x_47049:
[----:B------:R-:W-:Y:S05]  /*3b050*/  BSYNC.RECONVERGENT B3 ;  /* 0x0000000000037941 */ /* 0x000fea0003800200 */
.L_x_47048:
        /* <DEDUP_REMOVED lines=61> */
.L_x_47046:
[----:B------:R-:W-:Y:S05]  /*3b430*/  BSYNC.RECONVERGENT B2 ;  /* 0x0000000000027941 */ /* 0x000fea0003800200 */
.L_x_47045:
        /* <DEDUP_REMOVED lines=11> */
.L_x_47044:
[----:B------:R-:W-:Y:S05]  /*3b4f0*/  BSYNC.RECONVERGENT B1 ;  /* 0x0000000000017941 */ /* 0x000fea0003800200 */
.L_x_47043:
        /* <DEDUP_REMOVED lines=22> */
.L_x_47054:
        /* <DEDUP_REMOVED lines=13> */
.L_x_47056:
[----:B------:R-:W-:Y:S05]  /*3b730*/  BSYNC.RECONVERGENT B3 ;  /* 0x0000000000037941 */ /* 0x000fea0003800200 */
.L_x_47055:
        /* <DEDUP_REMOVED lines=61> */
.L_x_47053:
[----:B------:R-:W-:Y:S05]  /*3bb10*/  BSYNC.RECONVERGENT B2 ;  /* 0x0000000000027941 */ /* 0x000fea0003800200 */
.L_x_47052:
        /* <DEDUP_REMOVED lines=11> */
.L_x_47051:
[----:B------:R-:W-:Y:S05]  /*3bbd0*/  BSYNC.RECONVERGENT B1 ;  /* 0x0000000000017941 */ /* 0x000fea0003800200 */
.L_x_47050:
        /* <DEDUP_REMOVED lines=22> */
.L_x_47061:
        /* <DEDUP_REMOVED lines=13> */
.L_x_47063:
[----:B------:R-:W-:Y:S05]  /*3be10*/  BSYNC.RECONVERGENT B3 ;  /* 0x0000000000037941 */ /* 0x000fea0003800200 */
.L_x_47062:
        /* <DEDUP_REMOVED lines=61> */
.L_x_47060:
[----:B------:R-:W-:Y:S05]  /*3c1f0*/  BSYNC.RECONVERGENT B2 ;  /* 0x0000000000027941 */ /* 0x000fea0003800200 */
.L_x_47059:
        /* <DEDUP_REMOVED lines=11> */
.L_x_47058:
[----:B------:R-:W-:Y:S05]  /*3c2b0*/  BSYNC.RECONVERGENT B1 ;  /* 0x0000000000017941 */ /* 0x000fea0003800200 */
.L_x_47057:
        /* <DEDUP_REMOVED lines=22> */
.L_x_47068:
        /* <DEDUP_REMOVED lines=13> */
.L_x_47070:
[----:B------:R-:W-:Y:S05]  /*3c4f0*/  BSYNC.RECONVERGENT B3 ;  /* 0x0000000000037941 */ /* 0x000fea0003800200 */
.L_x_47069:
        /* <DEDUP_REMOVED lines=60> */
.L_x_47067:
[----:B------:R-:W-:Y:S05]  /*3c8c0*/  BSYNC.RECONVERGENT B2 ;  /* 0x0000000000027941 */ /* 0x000fea0003800200 */
.L_x_47066:
        /* <DEDUP_REMOVED lines=11> */
.L_x_47065:
[----:B------:R-:W-:Y:S05]  /*3c980*/  BSYNC.RECONVERGENT B1 ;  /* 0x0000000000017941 */ /* 0x000fea0003800200 */
.L_x_47064:
[----:B------:R-:W-:Y:S02]  /*3c990*/  F2FP.F16.F32.PACK_AB R91, RZ, R135 ;  /* 0x00000087ff5b723e */ /* 0x000fe400000000ff */
[----:B------:R-:W-:Y:S02]  /*3c9a0*/  PRMT R90, R147, 0x5410, R90 ;  /* 0x00005410935a7816 */ /* 0x000fe4000000005a */
[----:B------:R-:W-:Y:S02]  /*3c9b0*/  PRMT R89, R146, 0x5410, R89 ;  /* 0x0000541092597816 */ /* 0x000fe40000000059 */
[----:B------:R-:W-:Y:S02]  /*3c9c0*/  PRMT R88, R138, 0x5410, R88 ;  /* 0x000054108a587816 */ /* 0x000fe40000000058 */
[----:B------:R-:W-:Y:S01]  /*3c9d0*/  PRMT R91, R208, 0x5410, R91 ;  /* 0x00005410d05b7816 */ /* 0x000fe2000000005b */
[----:B------:R-:W-:Y:S06]  /*3c9e0*/  BRA `(.L_x_47071) ;  /* 0x0000003400247947 */ /* 0x000fec0003800000 */
.L_x_47014:
        /* <DEDUP_REMOVED lines=21> */
.L_x_47076:
        /* <DEDUP_REMOVED lines=13> */
.L_x_47078:
[----:B------:R-:W-:Y:S05]  /*3cc10*/  BSYNC.RECONVERGENT B3 ;  /* 0x0000000000037941 */ /* 0x000fea0003800200 */
.L_x_47077:
        /* <DEDUP_REMOVED lines=61> */
.L_x_47075:
[----:B------:R-:W-:Y:S05]  /*3cff0*/  BSYNC.RECONVERGENT B2 ;  /* 0x0000000000027941 */ /* 0x000fea0003800200 */
.L_x_47074:
        /* <DEDUP_REMOVED lines=10> */
.L_x_47073:
[----:B------:R-:W-:Y:S05]  /*3d0a0*/  BSYNC.RECONVERGENT B1 ;  /* 0x0000000000017941 */ /* 0x000fea0003800200 */
.L_x_47072:
        /* <DEDUP_REMOVED lines=18> */
.L_x_47083:
        /* <DEDUP_REMOVED lines=13> */
.L_x_47085:
[----:B------:R-:W-:Y:S05]  /*3d2a0*/  BSYNC.RECONVERGENT B3 ;  /* 0x0000000000037941 */ /* 0x000fea0003800200 */
.L_x_47084:
        /* <DEDUP_REMOVED lines=61> */
.L_x_47082:
[----:B------:R-:W-:Y:S05]  /*3d680*/  BSYNC.RECONVERGENT B2 ;  /* 0x0000000000027941 */ /* 0x000fea0003800200 */
.L_x_47081:
        /* <DEDUP_REMOVED lines=9> */
.L_x_47080:
[----:B------:R-:W-:Y:S05]  /*3d720*/  BSYNC.RECONVERGENT B1 ;  /* 0x0000000000017941 */ /* 0x000fea0003800200 */
.L_x_47079:
        /* <DEDUP_REMOVED lines=18> */
.L_x_47090:
        /* <DEDUP_REMOVED lines=13> */
.L_x_47092:
[----:B------:R-:W-:Y:S05]  /*3d920*/  BSYNC.RECONVERGENT B3 ;  /* 0x0000000000037941 */ /* 0x000fea0003800200 */
.L_x_47091:
        /* <DEDUP_REMOVED lines=61> */
.L_x_47089:
[----:B------:R-:W-:Y:S05]  /*3dd00*/  BSYNC.RECONVERGENT B2 ;  /* 0x0000000000027941 */ /* 0x000fea0003800200 */
.L_x_47088:
        /* <DEDUP_REMOVED lines=9> */
.L_x_47087:
[----:B------:R-:W-:Y:S05]  /*3dda0*/  BSYNC.RECONVERGENT B1 ;  /* 0x0000000000017941 */ /* 0x000fea0003800200 */
.L_x_47086:
        /* <DEDUP_REMOVED lines=18> */
.L_x_47097:
        /* <DEDUP_REMOVED lines=13> */
.L_x_47099:
[----:B------:R-:W-:Y:S05]  /*3dfa0*/  BSYNC.RECONVERGENT B3 ;  /* 0x0000000000037941 */ /* 0x000fea0003800200 */
.L_x_47098:
        /* <DEDUP_REMOVED lines=61> */
.L_x_47096:
[----:B------:R-:W-:Y:S05]  /*3e380*/  BSYNC.RECONVERGENT B2 ;  /* 0x0000000000027941 */ /* 0x000fea0003800200 */
.L_x_47095:
        /* <DEDUP_REMOVED lines=9> */
.L_x_47094:
[----:B------:R-:W-:Y:S05]  /*3e420*/  BSYNC.RECONVERGENT B1 ;  /* 0x0000000000017941 */ /* 0x000fea0003800200 */
.L_x_47093:
        /* <DEDUP_REMOVED lines=18> */
.L_x_47104:
        /* <DEDUP_REMOVED lines=13> */
.L_x_47106:
[----:B------:R-:W-:Y:S05]  /*3e620*/  BSYNC.RECONVERGENT B3 ;  /* 0x0000000000037941 */ /* 0x000fea0003800200 */
.L_x_47105:
        /* <DEDUP_REMOVED lines=61> */
.L_x_47103:
[----:B------:R-:W-:Y:S05]  /*3ea00*/  BSYNC.RECONVERGENT B2 ;  /* 0x0000000000027941 */ /* 0x000fea0003800200 */
.L_x_47102:
        /* <DEDUP_REMOVED lines=9> */
.L_x_47101:
[----:B------:R-:W-:Y:S05]  /*3eaa0*/  BSYNC.RECONVERGENT B1 ;  /* 0x0000000000017941 */ /* 0x000fea0003800200 */
.L_x_47100:
        /* <DEDUP_REMOVED lines=18> */
.L_x_47111:
        /* <DEDUP_REMOVED lines=13> */
.L_x_47113:
[----:B------:R-:W-:Y:S05]  /*3eca0*/  BSYNC.RECONVERGENT B3 ;  /* 0x0000000000037941 */ /* 0x000fea0003800200 */
.L_x_47112:
        /* <DEDUP_REMOVED lines=61> */
.L_x_47110:
[----:B------:R-:W-:Y:S05]  /*3f080*/  BSYNC.RECONVERGENT B2 ;  /* 0x0000000000027941 */ /* 0x000fea0003800200 */
.L_x_47109:
        /* <DEDUP_REMOVED lines=9> */
.L_x_47108:
[----:B------:R-:W-:Y:S05]  /*3f120*/  BSYNC.RECONVERGENT B1 ;  /* 0x0000000000017941 */ /* 0x000fea0003800200 */
.L_x_47107:
        /* <DEDUP_REMOVED lines=18> */
.L_x_47118:
        /* <DEDUP_REMOVED lines=13> */
.L_x_47120:
[----:B------:R-:W-:Y:S05]  /*3f320*/  BSYNC.RECONVERGENT B3 ;  /* 0x0000000000037941 */ /* 0x000fea0003800200 */
.L_x_47119:
        /* <DEDUP_REMOVED lines=61> */
.L_x_47117:
[----:B------:R-:W-:Y:S05]  /*3f700*/  BSYNC.RECONVERGENT B2 ;  /* 0x0000000000027941 */ /* 0x000fea0003800200 */
.L_x_47116:
        /* <DEDUP_REMOVED lines=9> */
.L_x_47115:
[----:B------:R-:W-:Y:S05]  /*3f7a0*/  BSYNC.RECONVERGENT B1 ;  /* 0x0000000000017941 */ /* 0x000fea0003800200 */
.L_x_47114:
        /* <DEDUP_REMOVED lines=18> */
.L_x_47125:
        /* <DEDUP_REMOVED lines=13> */
.L_x_47127:
[----:B------:R-:W-:Y:S05]  /*3f9a0*/  BSYNC.RECONVERGENT B3 ;  /* 0x0000000000037941 */ /* 0x000fea0003800200 */
.L_x_47126:
        /* <DEDUP_REMOVED lines=61> */
.L_x_47124:
[----:B------:R-:W-:Y:S05]  /*3fd80*/  BSYNC.RECONVERGENT B2 ;  /* 0x0000000000027941 */ /* 0x000fea0003800200 */
.L_x_47123:
        /* <DEDUP_REMOVED lines=9> */
.L_x_47122:
[----:B------:R-:W-:Y:S05]  /*3fe20*/  BSYNC.RECONVERGENT B1 ;  /* 0x0000000000017941 */ /* 0x000fea0003800200 */
.L_x_47121:
[----:B------:R-:W-:Y:S02]  /*3fe30*/  F2FP.F16.F32.PACK_AB R146, RZ, R135 ;  /* 0x00000087ff92723e */ /* 0x000fe400000000ff */
[----:B------:R-:W-:Y:S02]  /*3fe40*/  PRMT R88, R88, 0x5410, R91 ;  /* 0x0000541058587816 */ /* 0x000fe4000000005b */
[----:B------:R-:W-:Y:S02]  /*3fe50*/  PRMT R90, R90, 0x5410, R153 ;  /* 0x000054105a5a7816 */ /* 0x000fe40000000099 */
[----:B------:R-:W-:Y:S02]  /*3fe60*/  PRMT R89, R89, 0x5410, R138 ;  /* 0x0000541059597816 */ /* 0x000fe4000000008a */
[----:B------:R-:W-:-:S07]  /*3fe70*/  PRMT R91, R208, 0x5410, R146 ;  /* 0x00005410d05b7816 */ /* 0x000fce0000000092 */
.L_x_47071:
        /* <DEDUP_REMOVED lines=26> */
.L_x_47129:
[----:B------:R-:W-:Y:S05]  /*40020*/  BSYNC.RECONVERGENT B1 ;  /* 0x0000000000017941 */ /* 0x000fea0003800200 */
.L_x_47128:
[----:B------:R-:W-:Y:S01]  /*40030*/  VIADD R144, R144, 0x20 ;  /* 0x0000002090907836 */ /* 0x000fe20000000000 */
[----:B------:R-:W-:-:S07]  /*40040*/  IADD3 R139, PT, PT, R139, 0x20, RZ ;  /* 0x000000208b8b7810 */ /* 0x000fce0007ffe0ff */
.L_x_47011:
[----:B------:R-:W-:Y:S05]  /*40050*/  BSYNC.RECONVERGENT B0 ;  /* 0x0000000000007941 */ /* 0x000fea0003800200 */
.L_x_47010:
        /* <DEDUP_REMOVED lines=10> */
.L_x_47133:
[----:B------:R-:W-:Y:S05]  /*40100*/  BSYNC.RECONVERGENT B1 ;  /* 0x0000000000017941 */ /* 0x000fea0003800200 */
.L_x_47132:
        /* <DEDUP_REMOVED lines=28> */
.L_x_47139:
        /* <DEDUP_REMOVED lines=13> */
.L_x_47141:
[----:B------:R-:W-:Y:S05]  /*403a0*/  BSYNC.RECONVERGENT B3 ;  /* 0x0000000000037941 */ /* 0x000fea0003800200 */
.L_x_47140:
        /* <DEDUP_REMOVED lines=61> */
.L_x_47138:
[----:B------:R-:W-:Y:S05]  /*40780*/  BSYNC.RECONVERGENT B2 ;  /* 0x0000000000027941 */ /* 0x000fea0003800200 */
.L_x_47137:
        /* <DEDUP_REMOVED lines=12> */
.L_x_47136:
[----:B------:R-:W-:Y:S05]  /*40850*/  BSYNC.RECONVERGENT B1 ;  /* 0x0000000000017941 */ /* 0x000fea0003800200 */
.L_x_47135:
        /* <DEDUP_REMOVED lines=22> */
.L_x_47146:
        /* <DEDUP_REMOVED lines=13> */
.L_x_47148:
[----:B------:R-:W-:Y:S05]  /*40a90*/  BSYNC.RECONVERGENT B3 ;  /* 0x0000000000037941 */ /* 0x000fea0003800200 */
.L_x_47147:
        /* <DEDUP_REMOVED lines=61> */
.L_x_47145:
[----:B------:R-:W-:Y:S05]  /*40e70*/  BSYNC.RECONVERGENT B2 ;  /* 0x0000000000027941 */ /* 0x000fea0003800200 */
.L_x_47144:
        /* <DEDUP_REMOVED lines=11> */
.L_x_47143:
[----:B------:R-:W-:Y:S05]  /*40f30*/  BSYNC.RECONVERGENT B1 ;  /* 0x0000000000017941 */ /* 0x000fea0003800200 */
.L_x_47142:
        /* <DEDUP_REMOVED lines=22> */
.L_x_47153:
        /* <DEDUP_REMOVED lines=13> */
.L_x_47155:
[----:B------:R-:W-:Y:S05]  /*41170*/  BSYNC.RECONVERGENT B3 ;  /* 0x0000000000037941 */ /* 0x000fea0003800200 */
.L_x_47154:
        /* <DEDUP_REMOVED lines=61> */
.L_x_47152:
[----:B------:R-:W-:Y:S05]  /*41550*/  BSYNC.RECONVERGENT B2 ;  /* 0x0000000000027941 */ /* 0x000fea0003800200 */
.L_x_47151:
        /* <DEDUP_REMOVED lines=11> */
.L_x_47150:
[----:B------:R-:W-:Y:S05]  /*41610*/  BSYNC.RECONVERGENT B1 ;  /* 0x0000000000017941 */ /* 0x000fea0003800200 */
.L_x_47149:
        /* <DEDUP_REMOVED lines=22> */
.L_x_47160:
        /* <DEDUP_REMOVED lines=13> */
.L_x_47162:
[----:B------:R-:W-:Y:S05]  /*41850*/  BSYNC.RECONVERGENT B3 ;  /* 0x0000000000037941 */ /* 0x000fea0003800200 */
.L_x_47161:
        /* <DEDUP_REMOVED lines=61> */
.L_x_47159:
[----:B------:R-:W-:Y:S05]  /*41c30*/  BSYNC.RECONVERGENT B2 ;  /* 0x0000000000027941 */ /* 0x000fea0003800200 */
.L_x_47158:
        /* <DEDUP_REMOVED lines=11> */
.L_x_47157:
[----:B------:R-:W-:Y:S05]  /*41cf0*/  BSYNC.RECONVERGENT B1 ;  /* 0x0000000000017941 */ /* 0x000fea0003800200 */
.L_x_47156:
        /* <DEDUP_REMOVED lines=22> */
.L_x_47167:
        /* <DEDUP_REMOVED lines=13> */
.L_x_47169:
[----:B------:R-:W-:Y:S05]  /*41f30*/  BSYNC.RECONVERGENT B3 ;  /* 0x0000000000037941 */ /* 0x000fea0003800200 */
.L_x_47168:
        /* <DEDUP_REMOVED lines=61> */
.L_x_47166:
[----:B------:R-:W-:Y:S05]  /*42310*/  BSYNC.RECONVERGENT B2 ;  /* 0x0000000000027941 */ /* 0x000fea0003800200 */
.L_x_47165:
        /* <DEDUP_REMOVED lines=11> */
.L_x_47164:
[----:B------:R-:W-:Y:S05]  /*423d0*/  BSYNC.RECONVERGENT B1 ;  /* 0x0000000000017941 */ /* 0x000fea0003800200 */
.L_x_47163:
        /* <DEDUP_REMOVED lines=22> */
.L_x_47174:
        /* <DEDUP_REMOVED lines=13> */
.L_x_47176:
[----:B------:R-:W-:Y:S05]  /*42610*/  BSYNC.RECONVERGENT B3 ;  /* 0x0000000000037941 */ /* 0x000fea0003800200 */
.L_x_47175:
        /* <DEDUP_REMOVED lines=61> */
.L_x_47173:
[----:B------:R-:W-:Y:S05]  /*429f0*/  BSYNC.RECONVERGENT B2 ;  /* 0x0000000000027941 */ /* 0x000fea0003800200 */
.L_x_47172:
        /* <DEDUP_REMOVED lines=11> */
.L_x_47171:
[----:B------:R-:W-:Y:S05]  /*42ab0*/  BSYNC.RECONVERGENT B1 ;  /* 0x0000000000017941 */ /* 0x000fea0003800200 */
.L_x_47170:
        /* <DEDUP_REMOVED lines=22> */
.L_x_47181:
        /* <DEDUP_REMOVED lines=13> */
.L_x_47183:
[----:B------:R-:W-:Y:S05]  /*42cf0*/  BSYNC.RECONVERGENT B3 ;  /* 0x0000000000037941 */ /* 0x000fea0003800200 */
.L_x_47182:
        /* <DEDUP_REMOVED lines=61> */
.L_x_47180:
[----:B------:R-:W-:Y:S05]  /*430d0*/  BSYNC.RECONVERGENT B2 ;  /* 0x0000000000027941 */ /* 0x000fea0003800200 */
.L_x_47179:
        /* <DEDUP_REMOVED lines=11> */
.L_x_47178:
[----:B------:R-:W-:Y:S05]  /*43190*/  BSYNC.RECONVERGENT B1 ;  /* 0x0000000000017941 */ /* 0x000fea0003800200 */
.L_x_47177:
        /* <DEDUP_REMOVED lines=22> */
.L_x_47188:
        /* <DEDUP_REMOVED lines=13> */
.L_x_47190:
[----:B------:R-:W-:Y:S05]  /*433d0*/  BSYNC.RECONVERGENT B3 ;  /* 0x0000000000037941 */ /* 0x000fea0003800200 */
.L_x_47189:
        /* <DEDUP_REMOVED lines=61> */
.L_x_47187:
[----:B------:R-:W-:Y:S05]  /*437b0*/  BSYNC.RECONVERGENT B2 ;  /* 0x0000000000027941 */ /* 0x000fea0003800200 */
.L_x_47186:
        /* <DEDUP_REMOVED lines=11> */
.L_x_47185:
[----:B------:R-:W-:Y:S05]  /*43870*/  BSYNC.RECONVERGENT B1 ;  /* 0x0000000000017941 */ /* 0x000fea0003800200 */
.L_x_47184:
[----:B------:R-:W-:Y:S02]  /*43880*/  F2FP.F16.F32.PACK_AB R91, RZ, R137 ;  /* 0x00000089ff5b723e */ /* 0x000fe400000000ff */
[----:B------:R-:W-:Y:S02]  /*43890*/  PRMT R90, R155, 0x5410, R90 ;  /* 0x000054109b5a7816 */ /* 0x000fe4000000005a */
[----:B------:R-:W-:Y:S02]  /*438a0*/  PRMT R89, R154, 0x5410, R89 ;  /* 0x000054109a597816 */ /* 0x000fe40000000059 */
[----:B------:R-:W-:Y:S02]  /*438b0*/  PRMT R88, R145, 0x5410, R88 ;  /* 0x0000541091587816 */ /* 0x000fe40000000058 */
[----:B------:R-:W-:Y:S01]  /*438c0*/  PRMT R91, R208, 0x5410, R91 ;  /* 0x00005410d05b7816 */ /* 0x000fe2000000005b */
[----:B------:R-:W-:Y:S06]  /*438d0*/  BRA `(.L_x_47191) ;  /* 0x0000003400287947 */ /* 0x000fec0003800000 */
.L_x_47134:
        /* <DEDUP_REMOVED lines=21> */
.L_x_47196:
        /* <DEDUP_REMOVED lines=13> */
.L_x_47198:
[----:B------:R-:W-:Y:S05]  /*43b00*/  BSYNC.RECONVERGENT B3 ;  /* 0x0000000000037941 */ /* 0x000fea0003800200 */
.L_x_47197:
        /* <DEDUP_REMOVED lines=61> */
.L_x_47195:
[----:B------:R-:W-:Y:S05]  /*43ee0*/  BSYNC.RECONVERGENT B2 ;  /* 0x0000000000027941 */ /* 0x000fea0003800200 */
.L_x_47194:
        /* <DEDUP_REMOVED lines=10> */
.L_x_47193:
[----:B------:R-:W-:Y:S05]  /*43f90*/  BSYNC.RECONVERGENT B1 ;  /* 0x0000000000017941 */ /* 0x000fea0003800200 */
.L_x_47192:
        /* <DEDUP_REMOVED lines=18> */
.L_x_47203:
        /* <DEDUP_REMOVED lines=13> */
.L_x_47205:
[----:B------:R-:W-:Y:S05]  /*44190*/  BSYNC.RECONVERGENT B3 ;  /* 0x0000000000037941 */ /* 0x000fea0003800200 */
.L_x_47204:
        /* <DEDUP_REMOVED lines=61> */
.L_x_47202:
[----:B------:R-:W-:Y:S05]  /*44570*/  BSYNC.RECONVERGENT B2 ;  /* 0x0000000000027941 */ /* 0x000fea0003800200 */
.L_x_47201:
        /* <DEDUP_REMOVED lines=9> */
.L_x_47200:
[----:B------:R-:W-:Y:S05]  /*44610*/  BSYNC.RECONVERGENT B1 ;  /* 0x0000000000017941 */ /* 0x000fea0003800200 */
.L_x_47199:
        /* <DEDUP_REMOVED lines=18> */
.L_x_47210:
        /* <DEDUP_REMOVED lines=13> */
.L_x_47212:
[----:B------:R-:W-:Y:S05]  /*44810*/  BSYNC.RECONVERGENT B3 ;  /* 0x0000000000037941 */ /* 0x000fea0003800200 */
.L_x_47211:
        /* <DEDUP_REMOVED lines=61> */
.L_x_47209:
[----:B------:R-:W-:Y:S05]  /*44bf0*/  BSYNC.RECONVERGENT B2 ;  /* 0x0000000000027941 */ /* 0x000fea0003800200 */
.L_x_47208:
        /* <DEDUP_REMOVED lines=9> */
.L_x_47207:
[----:B------:R-:W-:Y:S05]  /*44c90*/  BSYNC.RECONVERGENT B1 ;  /* 0x0000000000017941 */ /* 0x000fea0003800200 */
.L_x_47206:
        /* <DEDUP_REMOVED lines=18> */
.L_x_47217:
        /* <DEDUP_REMOVED lines=13> */
.L_x_47219:
[----:B------:R-:W-:Y:S05]  /*44e90*/  BSYNC.RECONVERGENT B3 ;  /* 0x0000000000037941 */ /* 0x000fea0003800200 */
.L_x_47218:
        /* <DEDUP_REMOVED lines=61> */
.L_x_47216:
[----:B------:R-:W-:Y:S05]  /*45270*/  BSYNC.RECONVERGENT B2 ;  /* 0x0000000000027941 */ /* 0x000fea0003800200 */
.L_x_47215:
        /* <DEDUP_REMOVED lines=9> */
.L_x_47214:
[----:B------:R-:W-:Y:S05]  /*45310*/  BSYNC.RECONVERGENT B1 ;  /* 0x0000000000017941 */ /* 0x000fea0003800200 */
.L_x_47213:
        /* <DEDUP_REMOVED lines=18> */
.L_x_47224:
        /* <DEDUP_REMOVED lines=13> */
.L_x_47226:
[----:B------:R-:W-:Y:S05]  /*45510*/  BSYNC.RECONVERGENT B3 ;  /* 0x0000000000037941 */ /* 0x000fea0003800200 */
.L_x_47225:
        /* <DEDUP_REMOVED lines=61> */
.L_x_47223:
[----:B------:R-:W-:Y:S05]  /*458f0*/  BSYNC.RECONVERGENT B2 ;  /* 0x0000000000027941 */ /* 0x000fea0003800200 */
.L_x_47222:
        /* <DEDUP_REMOVED lines=9> */
.L_x_47221:
[----:B------:R-:W-:Y:S05]  /*45990*/  BSYNC.RECONVERGENT B1 ;  /* 0x0000000000017941 */ /* 0x000fea0003800200 */
.L_x_47220:
        /* <DEDUP_REMOVED lines=18> */
.L_x_47231:
        /* <DEDUP_REMOVED lines=13> */
.L_x_47233:
[----:B------:R-:W-:Y:S05]  /*45b90*/  BSYNC.RECONVERGENT B3 ;  /* 0x0000000000037941 */ /* 0x000fea0003800200 */
.L_x_47232:
        /* <DEDUP_REMOVED lines=61> */
.L_x_47230:
[----:B------:R-:W-:Y:S05]  /*45f70*/  BSYNC.RECONVERGENT B2 ;  /* 0x0000000000027941 */ /* 0x000fea0003800200 */
.L_x_47229:
        /* <DEDUP_REMOVED lines=9> */
.L_x_47228:
[----:B------:R-:W-:Y:S05]  /*46010*/  BSYNC.RECONVERGENT B1 ;  /* 0x0000000000017941 */ /* 0x000fea0003800200 */
.L_x_47227:
        /* <DEDUP_REMOVED lines=18> */
.L_x_47238:
        /* <DEDUP_REMOVED lines=13> */
.L_x_47240:
[----:B------:R-:W-:Y:S05]  /*46210*/  BSYNC.RECONVERGENT B3 ;  /* 0x0000000000037941 */ /* 0x000fea0003800200 */
.L_x_47239:
        /* <DEDUP_REMOVED lines=61> */
.L_x_47237:
[----:B------:R-:W-:Y:S05]  /*465f0*/  BSYNC.RECONVERGENT B2 ;  /* 0x0000000000027941 */ /* 0x000fea0003800200 */
.L_x_47236:
        /* <DEDUP_REMOVED lines=9> */
.L_x_47235:
[----:B------:R-:W-:Y:S05]  /*46690*/  BSYNC.RECONVERGENT B1 ;  /* 0x0000000000017941 */ /* 0x000fea0003800200 */
.L_x_47234:
        /* <DEDUP_REMOVED lines=18> */
.L_x_47245:
        /* <DEDUP_REMOVED lines=13> */
.L_x_47247:
[----:B------:R-:W-:Y:S05]  /*46890*/  BSYNC.RECONVERGENT B3 ;  /* 0x0000000000037941 */ /* 0x000fea0003800200 */
.L_x_47246:
        /* <DEDUP_REMOVED lines=61> */
.L_x_47244:
[----:B------:R-:W-:Y:S05]  /*46c70*/  BSYNC.RECONVERGENT B2 ;  /* 0x0000000000027941 */ /* 0x000fea0003800200 */
.L_x_47243:
        /* <DEDUP_REMOVED lines=9> */
.L_x_47242:
[----:B------:R-:W-:Y:S05]  /*46d10*/  BSYNC.RECONVERGENT B1 ;  /* 0x0000000000017941 */ /* 0x000fea0003800200 */
.L_x_47241:
[----:B------:R-:W-:Y:S01]  /*46d20*/  F2FP.F16.F32.PACK_AB R146, RZ, R137 ;  /* 0x00000089ff92723e */ /* 0x000fe200000000ff */
[----:B------:R-:W-:Y:S01]  /*46d30*/  IMAD.MOV.U32 R138, RZ, RZ, R154 ;  /* 0x000000ffff8a7224 */ /* 0x000fe200078e009a */
[----:B------:R-:W-:Y:S02]  /*46d40*/  PRMT R88, R88, 0x5410, R91 ;  /* 0x0000541058587816 */ /* 0x000fe4000000005b */
[----:B------:R-:W-:Y:S02]  /*46d50*/  PRMT R90, R90, 0x5410, R155 ;  /* 0x000054105a5a7816 */ /* 0x000fe4000000009b */
[----:B------:R-:W-:Y:S02]  /*46d60*/  PRMT R89, R89, 0x5410, R145 ;  /* 0x0000541059597816 */ /* 0x000fe40000000091 */
[----:B------:R-:W-:-:S07]  /*46d70*/  PRMT R91, R208, 0x5410, R146 ;  /* 0x00005410d05b7816 */ /* 0x000fce0000000092 */
.L_x_47191:
        /* <DEDUP_REMOVED lines=24> */
.L_x_47131:
[----:B------:R-:W-:Y:S05]  /*46f00*/  BSYNC.RECONVERGENT B0 ;  /* 0x0000000000007941 */ /* 0x000fea0003800200 */
.L_x_47130:
        /* <DEDUP_REMOVED lines=289> */
.L_x_47281:
        /* <DEDUP_REMOVED lines=46> */
[----:B------:R-:W-:Y:S01]  /*48400*/  F2FP.F16.F32.PACK_AB R88, R88, R89 ;  /* 0x000000595858723e */ /* 0x000fe200000000ff */
[----:B------:R-:W-:Y:S01]  /*48410*/  FADD.FTZ R89, R40, -R147 ;  /* 0x8000009328597221 */ /* 0x000fe20000010000 */
[----:B-----5:R-:W-:-:S03]  /*48420*/  FFMA.FTZ R90, R90, R155, R87 ;  /* 0x0000009b5a5a7223 */ /* 0x020fc60000010057 */
[----:B------:R-:W-:Y:S01]  /*48430*/  FMUL.FTZ R89, R139, R89 ;  /* 0x000000598b597220 */ /* 0x000fe20000410000 */
[----:B----4-:R-:W-:-:S03]  /*48440*/  FFMA.FTZ R91, R91, R154, R80 ;  /* 0x0000009a5b5b7223 */ /* 0x010fc60000010050 */
[----:B------:R-:W-:-:S05]  /*48450*/  FFMA.FTZ R89, R89, R208, R86 ;  /* 0x000000d059597223 */ /* 0x000fca0000010056 */
[----:B------:R-:W-:Y:S01]  /*48460*/  F2FP.F16.F32.PACK_AB R89, R90, R89 ;  /* 0x000000595a59723e */ /* 0x000fe200000000ff */
[----:B------:R-:W-:Y:S01]  /*48470*/  FADD.FTZ R90, R99, -R147 ;  /* 0x80000093635a7221 */ /* 0x000fe20000010000 */
[----:B------:R-:W-:-:S03]  /*48480*/  FFMA.FTZ R144, R144, R152, R82 ;  /* 0x0000009890907223 */ /* 0x000fc60000010052 */
        /* <DEDUP_REMOVED lines=11> */
.L_x_47252:
[----:B------:R-:W-:Y:S05]  /*48540*/  BSYNC.RECONVERGENT B1 ;  /* 0x0000000000017941 */ /* 0x000fea0003800200 */
.L_x_47251:
        /* <DEDUP_REMOVED lines=18> */
[----:B------:R-:W-:Y:S01]  /*48670*/  F2FP.F16.F32.PACK_AB R88, R88, R89 ;  /* 0x000000595858723e */ /* 0x000fe200000000ff */
[----:B------:R-:W-:Y:S01]  /*48680*/  FADD.FTZ R89, R42, -R147 ;  /* 0x800000932a597221 */ /* 0x000fe20000010000 */
[----:B------:R-:W-:-:S03]  /*48690*/  FMUL.FTZ R90, R139, R90 ;  /* 0x0000005a8b5a7220 */ /* 0x000fc60000410000 */
[----:B------:R-:W-:Y:S01]  /*486a0*/  FMUL.FTZ R89, R139, R89 ;  /* 0x000000598b597220 */ /* 0x000fe20000410000 */
[----:B-----5:R-:W-:Y:S01]  /*486b0*/  FFMA.FTZ R90, R90, R91, R79 ;  /* 0x0000005b5a5a7223 */ /* 0x020fe2000001004f */
[----:B------:R-:W-:Y:S02]  /*486c0*/  FADD.FTZ R91, R100, -R147 ;  /* 0x80000093645b7221 */ /* 0x000fe40000010000 */
[----:B----4-:R-:W-:Y:S02]  /*486d0*/  FFMA.FTZ R89, R89, R154, R78 ;  /* 0x0000009a59597223 */ /* 0x010fe4000001004e */
[----:B------:R-:W-:-:S03]  /*486e0*/  FMUL.FTZ R91, R139, R91 ;  /* 0x0000005b8b5b7220 */ /* 0x000fc60000410000 */
[----:B------:R-:W-:Y:S01]  /*486f0*/  F2FP.F16.F32.PACK_AB R89, R90, R89 ;  /* 0x000000595a59723e */ /* 0x000fe200000000ff */
[----:B------:R-:W-:Y:S01]  /*48700*/  FADD.FTZ R90, R101, -R147 ;  /* 0x80000093655a7221 */ /* 0x000fe20000010000 */
[----:B------:R-:W-:-:S03]  /*48710*/  FFMA.FTZ R91, R91, R153, R140 ;  /* 0x000000995b5b7223 */ /* 0x000fc6000001008c */
[----:B------:R-:W-:-:S04]  /*48720*/  FMUL.FTZ R90, R139, R90 ;  /* 0x0000005a8b5a7220 */ /* 0x000fc80000410000 */
        /* <DEDUP_REMOVED lines=13> */
.L_x_47254:
[----:B------:R-:W-:Y:S05]  /*48800*/  BSYNC.RECONVERGENT B1 ;  /* 0x0000000000017941 */ /* 0x000fea0003800200 */
.L_x_47253:
        /* <DEDUP_REMOVED lines=40> */
[C---:B0-----:R-:W-:Y:S01]  /*48a90*/  IMAD.WIDE.U32 R144, R146.reuse, 0x10, R144 ;  /* 0x0000001092907825 */ /* 0x041fe200078e0090 */
[----:B------:R-:W-:-:S04]  /*48aa0*/  IADD3 R146, PT, PT, R146, 0x20, RZ ;  /* 0x0000002092927810 */ /* 0x000fc80007ffe0ff */
[----:B------:R2:W-:Y:S03]  /*48ab0*/  STG.E.128 desc[UR6][R144.64], R88 ;  /* 0x0000005890007986 */ /* 0x0005e6000c101d06 */
.L_x_47256:
[----:B------:R-:W-:Y:S05]  /*48ac0*/  BSYNC.RECONVERGENT B1 ;  /* 0x0000000000017941 */ /* 0x000fea0003800200 */
.L_x_47255:
        /* <DEDUP_REMOVED lines=43> */
.L_x_47258:
[----:B------:R-:W-:Y:S05]  /*48d80*/  BSYNC.RECONVERGENT B1 ;  /* 0x0000000000017941 */ /* 0x000fea0003800200 */
.L_x_47257:
        /* <DEDUP_REMOVED lines=35> */
.L_x_47260:
[----:B------:R-:W-:Y:S05]  /*48fc0*/  BSYNC.RECONVERGENT B1 ;  /* 0x0000000000017941 */ /* 0x000fea0003800200 */
.L_x_47259:
        /* <DEDUP_REMOVED lines=35> */
.L_x_47262:
[----:B------:R-:W-:Y:S05]  /*49200*/  BSYNC.RECONVERGENT B1 ;  /* 0x0000000000017941 */ /* 0x000fea0003800200 */
.L_x_47261:
        /* <DEDUP_REMOVED lines=35> */
.L_x_47264:
[----:B------:R-:W-:Y:S05]  /*49440*/  BSYNC.RECONVERGENT B1 ;  /* 0x0000000000017941 */ /* 0x000fea0003800200 */
.L_x_47263:
        /* <DEDUP_REMOVED lines=35> */
.L_x_47266:
[----:B------:R-:W-:Y:S05]  /*49680*/  BSYNC.RECONVERGENT B1 ;  /* 0x0000000000017941 */ /* 0x000fea0003800200 */
.L_x_47265:
        /* <DEDUP_REMOVED lines=35> */
.L_x_47268:
[----:B------:R-:W-:Y:S05]  /*498c0*/  BSYNC.RECONVERGENT B1 ;  /* 0x0000000000017941 */ /* 0x000fea0003800200 */
.L_x_47267:
        /* <DEDUP_REMOVED lines=33> */
.L_x_47250:
[----:B------:R-:W-:Y:S05]  /*49ae0*/  BSYNC.RECONVERGENT B0 ;  /* 0x0000000000007941 */ /* 0x000fea0003800200 */
.L_x_47249:
[----:B01234-:R-:W0:Y:S02]  /*49af0*/  LDC.64 R88, c[0x0][0x380] ;  /* 0x0000e000ff587b82 */ /* 0x01fe240000000a00 */
[----:B0-----:R-:W-:-:S05]  /*49b00*/  IMAD R38, R88, 0x4, R38 ;  /* 0x0000000458267824 */ /* 0x001fca00078e0226 */
[----:B------:R-:W-:-:S13]  /*49b10*/  ISETP.GE.AND P0, PT, R38, R89, PT ;  /* 0x000000592600720c */ /* 0x000fda0003f06270 */
[----:B------:R-:W-:Y:S05]  /*49b20*/  @!P0 BRA `(.L_x_47269) ;  /* 0xfffffb7c008c8947 */ /* 0x000fea000383ffff */
[----:B------:R-:W-:Y:S05]  /*49b30*/  EXIT ;  /* 0x000000000000794d */ /* 0x000fea0003800000 */
.L_x_47248:
        /* <DEDUP_REMOVED lines=8> */
.L_x_47271:
[----:B------:R-:W-:Y:S05]  /*49bc0*/  BSYNC B0 ;  /* 0x0000000000007941 */ /* 0x000fea0003800000 */
.L_x_47270:
        /* <DEDUP_REMOVED lines=9> */
.L_x_47272:
[----:B------:R-:W-:Y:S02]  /*49c60*/  IMAD.MOV.U32 R90, RZ, RZ, 0x4 ;  /* 0x00000004ff5a7424 */ /* 0x000fe400078e00ff */
[----:B------:R-:W-:Y:S01]  /*49c70*/  FADD.FTZ R91, R91, R88 ;  /* 0x000000585b5b7221 */ /* 0x000fe20000010000 */
[----:B------:R-:W-:-:S04]  /*49c80*/  MOV R88, 0xffffffff ;  /* 0xffffffff00587802 */ /* 0x000fc80000000f00 */
[----:B------:R-:W-:-:S07]  /*49c90*/  MOV R145, R91 ;  /* 0x0000005b00917202 */ /* 0x000fce0000000f00 */
[----:B------:R-:W-:Y:S05]  /*49ca0*/  WARPSYNC.COLLECTIVE R88, `(.L_x_47273) ;  /* 0x0000000058087348 */ /* 0x000fea0003c00000 */
[----:B------:R0:W1:Y:S02]  /*49cb0*/  SHFL.BFLY P6, R88, R145, R90, R89 ;  /* 0x0c00005a91587389 */ /* 0x00006400000c0059 */
[----:B01----:R-:W-:Y:S05]  /*49cc0*/  ENDCOLLECTIVE ;  /* 0x000000000000791b */ /* 0x003fea0003800000 */
.L_x_47273:
[----:B------:R-:W-:Y:S02]  /*49cd0*/  HFMA2 R90, -RZ, RZ, 0, 4.76837158203125e-07 ;  /* 0x00000008ff5a7431 */ /* 0x000fe400000001ff */
[----:B------:R-:W-:Y:S01]  /*49ce0*/  FADD.FTZ R91, R91, R88 ;  /* 0x000000585b5b7221 */ /* 0x000fe20000010000 */
[----:B------:R-:W-:-:S03]  /*49cf0*/  IMAD.MOV.U32 R88, RZ, RZ, -0x1 ;  /* 0xffffffffff587424 */ /* 0x000fc600078e00ff */
[----:B------:R-:W-:-:S07]  /*49d00*/  IMAD.MOV.U32 R145, RZ, RZ, R91 ;  /* 0x000000ffff917224 */ /* 0x000fce00078e005b */
[----:B------:R-:W-:Y:S05]  /*49d10*/  WARPSYNC.COLLECTIVE R88, `(.L_x_47274) ;  /* 0x0000000058087348 */ /* 0x000fea0003c00000 */
[----:B------:R0:W1:Y:S02]  /*49d20*/  SHFL.BFLY P6, R88, R145, R90, R89 ;  /* 0x0c00005a91587389 */ /* 0x00006400000c0059 */
[----:B01----:R-:W-:Y:S05]  /*49d30*/  ENDCOLLECTIVE ;  /* 0x000000000000791b */ /* 0x003fea0003800000 */
.L_x_47274:
[----:B------:R-:W-:Y:S02]  /*49d40*/  IMAD.MOV.U32 R90, RZ, RZ, 0x10 ;  /* 0x00000010ff5a7424 */ /* 0x000fe400078e00ff */
[----:B------:R-:W-:Y:S01]  /*49d50*/  FADD.FTZ R91, R91, R88 ;  /* 0x000000585b5b7221 */ /* 0x000fe20000010000 */
[----:B------:R-:W-:-:S04]  /*49d60*/  MOV R88, 0xffffffff ;  /* 0xffffffff00587802 */ /* 0x000fc80000000f00 */
[----:B------:R-:W-:-:S07]  /*49d70*/  MOV R145, R91 ;  /* 0x0000005b00917202 */ /* 0x000fce0000000f00 */
[----:B------:R-:W-:Y:S05]  /*49d80*/  WARPSYNC.COLLECTIVE R88, `(.L_x_47275) ;  /* 0x0000000058087348 */ /* 0x000fea0003c00000 */
[----:B------:R0:W1:Y:S02]  /*49d90*/  SHFL.BFLY P6, R88, R145, R90, R89 ;  /* 0x0c00005a91587389 */ /* 0x00006400000c0059 */
[----:B01----:R-:W-:Y:S05]  /*49da0*/  ENDCOLLECTIVE ;  /* 0x000000000000791b */ /* 0x003fea0003800000 */
.L_x_47275:
        /* <DEDUP_REMOVED lines=174> */
.L_x_47276:
[----:B------:R-:W-:Y:S02]  /*4a890*/  HFMA2 R90, -RZ, RZ, 0, 1.1920928955078125e-07 ;  /* 0x00000002ff5a7431 */ /* 0x000fe400000001ff */
[----:B------:R-:W-:Y:S01]  /*4a8a0*/  FADD.FTZ R139, R139, R88 ;  /* 0x000000588b8b7221 */ /* 0x000fe20000010000 */
[----:B------:R-:W-:-:S03]  /*4a8b0*/  IMAD.MOV.U32 R88, RZ, RZ, -0x1 ;  /* 0xffffffffff587424 */ /* 0x000fc600078e00ff */
[----:B------:R-:W-:-:S07]  /*4a8c0*/  IMAD.MOV.U32 R145, RZ, RZ, R139 ;  /* 0x000000ffff917224 */ /* 0x000fce00078e008b */
[----:B------:R-:W-:Y:S05]  /*4a8d0*/  WARPSYNC.COLLECTIVE R88, `(.L_x_47277) ;  /* 0x0000000058087348 */ /* 0x000fea0003c00000 */
[----:B------:R0:W1:Y:S02]  /*4a8e0*/  SHFL.BFLY P6, R88, R145, R90, R89 ;  /* 0x0c00005a91587389 */ /* 0x00006400000c0059 */
[----:B01----:R-:W-:Y:S05]  /*4a8f0*/  ENDCOLLECTIVE ;  /* 0x000000000000791b */ /* 0x003fea0003800000 */
.L_x_47277:
[----:B------:R-:W-:Y:S02]  /*4a900*/  IMAD.MOV.U32 R90, RZ, RZ, 0x4 ;  /* 0x00000004ff5a7424 */ /* 0x000fe400078e00ff */
[----:B------:R-:W-:Y:S01]  /*4a910*/  FADD.FTZ R139, R139, R88 ;  /* 0x000000588b8b7221 */ /* 0x000fe20000010000 */
[----:B------:R-:W-:-:S04]  /*4a920*/  MOV R88, 0xffffffff ;  /* 0xffffffff00587802 */ /* 0x000fc80000000f00 */
[----:B------:R-:W-:-:S07]  /*4a930*/  MOV R145, R139 ;  /* 0x0000008b00917202 */ /* 0x000fce0000000f00 */
[----:B------:R-:W-:Y:S05]  /*4a940*/  WARPSYNC.COLLECTIVE R88, `(.L_x_47278) ;  /* 0x0000000058087348 */ /* 0x000fea0003c00000 */
[----:B------:R0:W1:Y:S02]  /*4a950*/  SHFL.BFLY P6, R88, R145, R90, R89 ;  /* 0x0c00005a91587389 */ /* 0x00006400000c0059 */
[----:B01----:R-:W-:Y:S05]  /*4a960*/  ENDCOLLECTIVE ;  /* 0x000000000000791b */ /* 0x003fea0003800000 */
.L_x_47278:
[----:B------:R-:W-:Y:S02]  /*4a970*/  HFMA2 R90, -RZ, RZ, 0, 4.76837158203125e-07 ;  /* 0x00000008ff5a7431 */ /* 0x000fe400000001ff */
[----:B------:R-:W-:Y:S01]  /*4a980*/  FADD.FTZ R139, R139, R88 ;  /* 0x000000588b8b7221 */ /* 0x000fe20000010000 */
[----:B------:R-:W-:-:S03]  /*4a990*/  IMAD.MOV.U32 R88, RZ, RZ, -0x1 ;  /* 0xffffffffff587424 */ /* 0x000fc600078e00ff */
[----:B------:R-:W-:-:S07]  /*4a9a0*/  IMAD.MOV.U32 R145, RZ, RZ, R139 ;  /* 0x000000ffff917224 */ /* 0x000fce00078e008b */
[----:B------:R-:W-:Y:S05]  /*4a9b0*/  WARPSYNC.COLLECTIVE R88, `(.L_x_47279) ;  /* 0x0000000058087348 */ /* 0x000fea0003c00000 */
[----:B------:R0:W1:Y:S02]  /*4a9c0*/  SHFL.BFLY P6, R88, R145, R90, R89 ;  /* 0x0c00005a91587389 */ /* 0x00006400000c0059 */
[----:B01----:R-:W-:Y:S05]  /*4a9d0*/  ENDCOLLECTIVE ;  /* 0x000000000000791b */ /* 0x003fea0003800000 */
.L_x_47279:
[----:B------:R-:W-:Y:S02]  /*4a9e0*/  IMAD.MOV.U32 R90, RZ, RZ, 0x10 ;  /* 0x00000010ff5a7424 */ /* 0x000fe400078e00ff */
[----:B------:R-:W-:Y:S01]  /*4a9f0*/  FADD.FTZ R139, R139, R88 ;  /* 0x000000588b8b7221 */ /* 0x000fe20000010000 */
[----:B------:R-:W-:-:S04]  /*4aa00*/  MOV R88, 0xffffffff ;  /* 0xffffffff00587802 */ /* 0x000fc80000000f00 */
[----:B------:R-:W-:-:S07]  /*4aa10*/  MOV R145, R139 ;  /* 0x0000008b00917202 */ /* 0x000fce0000000f00 */
[----:B------:R-:W-:Y:S05]  /*4aa20*/  WARPSYNC.COLLECTIVE R88, `(.L_x_47280) ;  /* 0x0000000058087348 */ /* 0x000fea0003c00000 */
[----:B------:R0:W1:Y:S02]  /*4aa30*/  SHFL.BFLY P6, R88, R145, R90, R89 ;  /* 0x0c00005a91587389 */ /* 0x00006400000c0059 */
[----:B01----:R-:W-:Y:S05]  /*4aa40*/  ENDCOLLECTIVE ;  /* 0x000000000000791b */ /* 0x003fea0003800000 */
.L_x_47280:
[----:B------:R-:W-:Y:S05]  /*4aa50*/  BRA `(.L_x_47281) ;  /* 0xffffffd400b07947 */ /* 0x000fea000383ffff */
.L_x_47282:
        /* <DEDUP_REMOVED lines=10> */
.L_x_88506:


//--------------------- .text._ZN10layer_norm13ln_fwd_kernelINS_13Kernel_traitsIf6__halfS2_S2_fjLj2560ELj1ELj4ELj1ELj16ENS_18Kernel_traits_baseILj2560EfS2_S2_S2_fjLj128EEEEELb1ELb0ELb1ELb1EEEvNS_9FwdParamsE --------------------------
	.section	.text._ZN10layer_norm13ln_fwd_kernelINS_13Kernel_traitsIf6__halfS2_S2_fjLj2560ELj1ELj4ELj1ELj16ENS_18Kernel_traits_baseILj2560EfS2_S2_S2_fjLj128EEEEELb1ELb0ELb1ELb1EEEvNS_9FwdParamsE,"ax",@progbits
	.align	128
        .global         _ZN10layer_norm13ln_fwd_kernelINS_13Kernel_traitsIf6__halfS2_S2_fjLj2560ELj1ELj4ELj1ELj16ENS_18Kernel_traits_baseILj2560EfS2_S2_S2_fjLj128EEEEELb1ELb0ELb1ELb1EEEvNS_9FwdParamsE
        .type           _ZN10layer_norm13ln_fwd_kernelINS_13Kernel_traitsIf6__halfS2_S2_fjLj2560ELj1ELj4ELj1ELj16ENS_18Kernel_traits_baseILj2560EfS2_S2_S2_fjLj128EEEEELb1ELb0ELb1ELb1EEEvNS_9FwdParamsE,@function
        .size           _ZN10layer_norm13ln_fwd_kernelINS_13Kernel_traitsIf6__halfS2_S2_fjLj2560ELj1ELj4ELj1ELj16ENS_18Kernel_traits_baseILj2560EfS2_S2_S2_fjLj128EEEEELb1ELb0ELb1ELb1EEEvNS_9FwdParamsE,(.L_x_88507 - _ZN10layer_norm13ln_fwd_kernelINS_13Kernel_traitsIf6__halfS2_S2_fjLj2560ELj1ELj4ELj1ELj16ENS_18Kernel_traits_baseILj2560EfS2_S2_S2_fjLj128EEEEELb1ELb0ELb1ELb1EEEvNS_9FwdParamsE)
        .other          _ZN10layer_norm13ln_fwd_kernelINS_13Kernel_traitsIf6__halfS2_S2_fjLj2560ELj1ELj4ELj1ELj16ENS_18Kernel_traits_baseILj2560EfS2_S2_S2_fjLj128EEEEELb1ELb0ELb1ELb1EEEvNS_9FwdParamsE,@"STO_CUDA_ENTRY STV_DEFAULT"
_ZN10layer_norm13ln_fwd_kernelINS_13Kernel_traitsIf6__halfS2_S2_fjLj2560ELj1ELj4ELj1ELj16ENS_18Kernel_traits_baseILj2560EfS2_S2_S2_fjLj128EEEEELb1ELb0ELb1ELb1EEEvNS_9FwdParamsE:
.text._ZN10layer_norm13ln_fwd_kernelINS_13Kernel_traitsIf6__halfS2_S2_fjLj2560ELj1ELj4ELj1ELj16ENS_18Kernel_traits_baseILj2560EfS2_S2_S2_fjLj128EEEEELb1ELb0ELb1ELb1EEEvNS_9FwdParamsE:
        /* <DEDUP_REMOVED lines=118> */
.L_x_47283:
        /* <DEDUP_REMOVED lines=84> */
.L_x_47284:
        /* <DEDUP_REMOVED lines=72> */
.L_x_48466:
[----:B0-----:R-:W0:Y:S08]  /*1120*/  LDC.64 R136, c[0x0][0x3f0] ;  /* 0x0000fc00ff887b82 */ /* 0x001e300000000a00 */
[----:B------:R-:W1:Y:S08]  /*1130*/  LDC R211, c[0x0][0x388] ;  /* 0x0000e200ffd37b82 */ /* 0x000e700000000800 */
[----:B------:R-:W2:Y:S01]  /*1140*/  LDC.64 R12, c[0x0][0x3f8] ;  /* 0x0000fe00ff0c7b82 */ /* 0x000ea20000000a00 */
[----:B0-----:R-:W-:-:S06]  /*1150*/  IMAD.WIDE R136, R0, 0x4, R136 ;  /* 0x0000000400887825 */ /* 0x001fcc00078e0288 */
[----:B------:R-:W3:Y:S01]  /*1160*/  LDG.E R136, desc[UR8][R136.64] ;  /* 0x0000000888887981 */ /* 0x000ee2000c1e1900 */
[----:B------:R-:W-:Y:S02]  /*1170*/  IMAD.MOV.U32 R143, RZ, RZ, RZ ;  /* 0x000000ffff8f7224 */ /* 0x000fe400078e00ff */
[----:B--2---:R-:W-:-:S05]  /*1180*/  IMAD.WIDE R12, R0, 0x4, R12 ;  /* 0x00000004000c7825 */ /* 0x004fca00078e020c */
[----:B-----5:R0:W5:Y:S01]  /*1190*/  LDG.E R210, desc[UR8][R12.64] ;  /* 0x000000080cd27981 */ /* 0x020162000c1e1900 */
[----:B---3--:R-:W-:-:S13]  /*11a0*/  ISETP.GE.AND P1, PT, R136, 0x1, PT ;  /* 0x000000018800780c */ /* 0x008fda0003f26270 */
[----:B------:R-:W2:Y:S01]  /*11b0*/  @P1 LDC.64 R14, c[0x0][0x390] ;  /* 0x0000e400ff0e1b82 */ /* 0x000ea20000000a00 */
[----:B------:R-:W-:-:S04]  /*11c0*/  @P1 VIADD R16, R136, 0xffffffff ;  /* 0xffffffff88101836 */ /* 0x000fc80000000000 */
[----:B-1----:R-:W-:-:S05]  /*11d0*/  @P1 IMAD R16, R16, R211, RZ ;  /* 0x000000d310101224 */ /* 0x002fca00078e02ff */
[----:B------:R-:W-:-:S04]  /*11e0*/  @P1 SHF.R.S32.HI R11, RZ, 0x1f, R16 ;  /* 0x0000001fff0b1819 */ /* 0x000fc80000011410 */
[----:B------:R-:W-:-:S04]  /*11f0*/  @P1 LEA.HI R16, R11, R16, RZ, 0x3 ;  /* 0x000000100b101211 */ /* 0x000fc800078f18ff */
[----:B------:R-:W-:-:S05]  /*1200*/  @P1 LEA.HI.SX32 R143, R16, R209, 0x1d ;  /* 0x000000d1108f1211 */ /* 0x000fca00078feaff */
[----:B--2---:R-:W-:-:S05]  /*1210*/  @P1 IMAD.WIDE.U32 R14, R143, 0x10, R14 ;  /* 0x000000108f0e1825 */ /* 0x004fca00078e000e */
[----:B------:R0:W5:Y:S01]  /*1220*/  @P1 LDG.E.128 R56, desc[UR8][R14.64] ;  /* 0x000000080e381981 */ /* 0x000162000c1e1d00 */
[----:B------:R-:W-:Y:S01]  /*1230*/  ISETP.NE.U32.AND P0, PT, RZ, UR4, PT ;  /* 0x00000004ff007c0c */ /* 0x000fe2000bf05070 */
[----:B------:R-:W-:-:S03]  /*1240*/  IMAD R11, R0, R211, RZ ;  /* 0x000000d3000b7224 */ /* 0x000fc600078e02ff */
[----:B------:R-:W-:Y:S02]  /*1250*/  ISETP.NE.AND.EX P0, PT, RZ, UR5, PT, P0 ;  /* 0x00000005ff007c0c */ /* 0x000fe4000bf05300 */
        /* <DEDUP_REMOVED lines=15> */
[----:B------:R-:W-:-:S02]  /*1350*/  IMAD.U32 R45, RZ, RZ, UR6 ;  /* 0x00000006ff2d7e24 */ /* 0x000fc4000f8e00ff */
[----:B------:R-:W-:Y:S02]  /*1360*/  IMAD.U32 R47, RZ, RZ, UR7 ;  /* 0x00000007ff2f7e24 */ /* 0x000fe4000f8e00ff */
[----:B------:R-:W-:Y:S02]  /*1370*/  IMAD.U32 R48, RZ, RZ, UR6 ;  /* 0x00000006ff307e24 */ /* 0x000fe4000f8e00ff */
[----:B------:R-:W-:Y:S02]  /*1380*/  IMAD.U32 R50, RZ, RZ, UR6 ;  /* 0x00000006ff327e24 */ /* 0x000fe4000f8e00ff */
[----:B------:R-:W-:Y:S01]  /*1390*/  IMAD.U32 R51, RZ, RZ, UR7 ;  /* 0x00000007ff337e24 */ /* 0x000fe2000f8e00ff */
[----:B------:R-:W-:Y:S01]  /*13a0*/  IADD3 R34, PT, PT, R34, 0x646e171e, RZ ;  /* 0x646e171e22227810 */ /* 0x000fe20007ffe0ff */
[----:B------:R-:W-:Y:S01]  /*13b0*/  VIADD R35, R35, 0x1fd5c5a3 ;  /* 0x1fd5c5a323237836 */ /* 0x000fe20000000000 */
[----:B------:R-:W-:Y:S01]  /*13c0*/  IADD3 R37, PT, PT, R37, -0x61c88647, RZ ;  /* 0x9e3779b925257810 */ /* 0x000fe20007ffe0ff */
[----:B------:R-:W-:Y:S01]  /*13d0*/  VIADD R36, R36, 0xf1bbcdc8 ;  /* 0xf1bbcdc824247836 */ /* 0x000fe20000000000 */
        /* <DEDUP_REMOVED lines=14> */
[----:B------:R-:W-:Y:S01]  /*14c0*/  VIADD R51, R51, 0x96a522ad ;  /* 0x96a522ad33337836 */ /* 0x000fe20000000000 */
        /* <DEDUP_REMOVED lines=26> */
.L_x_47290:
        /* <DEDUP_REMOVED lines=13> */
.L_x_47292:
[----:B------:R-:W-:Y:S05]  /*1740*/  BSYNC.RECONVERGENT B2 ;  /* 0x0000000000027941 */ /* 0x000fea0003800200 */
.L_x_47291:
        /* <DEDUP_REMOVED lines=42> */
[----:B------:R-:W-:-:S07]  /*19f0*/  IMAD.MOV.U32 R17, RZ, RZ, R16 ;  /* 0x000000ffff117224 */ /* 0x000fce00078e0010 */
.L_x_47289:
[----:B------:R-:W-:Y:S05]  /*1a00*/  BSYNC.RECONVERGENT B1 ;  /* 0x0000000000017941 */ /* 0x000fea0003800200 */
.L_x_47288:
        /* <DEDUP_REMOVED lines=11> */
.L_x_47287:
[----:B------:R-:W-:Y:S05]  /*1ac0*/  BSYNC.RECONVERGENT B0 ;  /* 0x0000000000007941 */ /* 0x000fea0003800200 */
.L_x_47286:
        /* <DEDUP_REMOVED lines=22> */
.L_x_47297:
        /* <DEDUP_REMOVED lines=13> */
.L_x_47299:
[----:B------:R-:W-:Y:S05]  /*1d00*/  BSYNC.RECONVERGENT B2 ;  /* 0x0000000000027941 */ /* 0x000fea0003800200 */
.L_x_47298:
        /* <DEDUP_REMOVED lines=43> */
.L_x_47296:
[----:B------:R-:W-:Y:S05]  /*1fc0*/  BSYNC.RECONVERGENT B1 ;  /* 0x0000000000017941 */ /* 0x000fea0003800200 */
.L_x_47295:
        /* <DEDUP_REMOVED lines=11> */
.L_x_47294:
[----:B------:R-:W-:Y:S05]  /*2080*/  BSYNC.RECONVERGENT B0 ;  /* 0x0000000000007941 */ /* 0x000fea0003800200 */
.L_x_47293:
        /* <DEDUP_REMOVED lines=22> */
.L_x_47304:
        /* <DEDUP_REMOVED lines=13> */
.L_x_47306:
[----:B------:R-:W-:Y:S05]  /*22c0*/  BSYNC.RECONVERGENT B2 ;  /* 0x0000000000027941 */ /* 0x000fea0003800200 */
.L_x_47305:
        /* <DEDUP_REMOVED lines=43> */
.L_x_47303:
[----:B------:R-:W-:Y:S05]  /*2580*/  BSYNC.RECONVERGENT B1 ;  /* 0x0000000000017941 */ /* 0x000fea0003800200 */
.L_x_47302:
        /* <DEDUP_REMOVED lines=11> */
.L_x_47301:
[----:B------:R-:W-:Y:S05]  /*2640*/  BSYNC.RECONVERGENT B0 ;  /* 0x0000000000007941 */ /* 0x000fea0003800200 */
.L_x_47300:
        /* <DEDUP_REMOVED lines=22> */
.L_x_47311:
        /* <DEDUP_REMOVED lines=13> */
.L_x_47313:
[----:B------:R-:W-:Y:S05]  /*2880*/  BSYNC.RECONVERGENT B2 ;  /* 0x0000000000027941 */ /* 0x000fea0003800200 */
.L_x_47312:
        /* <DEDUP_REMOVED lines=43> */
.L_x_47310:
[----:B------:R-:W-:Y:S05]  /*2b40*/  BSYNC.RECONVERGENT B1 ;  /* 0x0000000000017941 */ /* 0x000fea0003800200 */
.L_x_47309:
        /* <DEDUP_REMOVED lines=11> */
.L_x_47308:
[----:B------:R-:W-:Y:S05]  /*2c00*/  BSYNC.RECONVERGENT B0 ;  /* 0x0000000000007941 */ /* 0x000fea0003800200 */
.L_x_47307:
        /* <DEDUP_REMOVED lines=22> */
.L_x_47318:
        /* <DEDUP_REMOVED lines=13> */
.L_x_47320:
[----:B------:R-:W-:Y:S05]  /*2e40*/  BSYNC.RECONVERGENT B2 ;  /* 0x0000000000027941 */ /* 0x000fea0003800200 */
.L_x_47319:
        /* <DEDUP_REMOVED lines=43> */
.L_x_47317:
[----:B------:R-:W-:Y:S05]  /*3100*/  BSYNC.RECONVERGENT B1 ;  /* 0x0000000000017941 */ /* 0x000fea0003800200 */
.L_x_47316:
[----:B------:R-:W-:Y:S01]  /*3110*/  I2FP.F32.U32 R17, R20 ;  /* 0x0000001400117245 */ /* 0x000fe20000201000 */
[----:B------:R-:W-:Y:S02]  /*3120*/  HFMA2 R20, -RZ, RZ, 0.1171875, 0 ;  /* 0x2f800000ff147431 */ /* 0x000fe400000001ff */
        /* <DEDUP_REMOVED lines=9> */
.L_x_47315:
[----:B------:R-:W-:Y:S05]  /*31c0*/  BSYNC.RECONVERGENT B0 ;  /* 0x0000000000007941 */ /* 0x000fea0003800200 */
.L_x_47314:
        /* <DEDUP_REMOVED lines=22> */
.L_x_47325:
        /* <DEDUP_REMOVED lines=13> */
.L_x_47327:
[----:B------:R-:W-:Y:S05]  /*3400*/  BSYNC.RECONVERGENT B2 ;  /* 0x0000000000027941 */ /* 0x000fea0003800200 */
.L_x_47326:
        /* <DEDUP_REMOVED lines=43> */
.L_x_47324:
[----:B------:R-:W-:Y:S05]  /*36c0*/  BSYNC.RECONVERGENT B1 ;  /* 0x0000000000017941 */ /* 0x000fea0003800200 */
.L_x_47323:
        /* <DEDUP_REMOVED lines=11> */
.L_x_47322:
[----:B------:R-:W-:Y:S05]  /*3780*/  BSYNC.RECONVERGENT B0 ;  /* 0x0000000000007941 */ /* 0x000fea0003800200 */
.L_x_47321:
        /* <DEDUP_REMOVED lines=22> */
.L_x_47332:
        /* <DEDUP_REMOVED lines=13> */
.L_x_47334:
[----:B------:R-:W-:Y:S05]  /*39c0*/  BSYNC.RECONVERGENT B2 ;  /* 0x0000000000027941 */ /* 0x000fea0003800200 */
.L_x_47333:
        /* <DEDUP_REMOVED lines=43> */
.L_x_47331:
[----:B------:R-:W-:Y:S05]  /*3c80*/  BSYNC.RECONVERGENT B1 ;  /* 0x0000000000017941 */ /* 0x000fea0003800200 */
.L_x_47330:
        /* <DEDUP_REMOVED lines=11> */
.L_x_47329:
[----:B------:R-:W-:Y:S05]  /*3d40*/  BSYNC.RECONVERGENT B0 ;  /* 0x0000000000007941 */ /* 0x000fea0003800200 */
.L_x_47328:
        /* <DEDUP_REMOVED lines=22> */
.L_x_47339:
        /* <DEDUP_REMOVED lines=13> */
.L_x_47341:
[----:B------:R-:W-:Y:S05]  /*3f80*/  BSYNC.RECONVERGENT B2 ;  /* 0x0000000000027941 */ /* 0x000fea0003800200 */
.L_x_47340:
        /* <DEDUP_REMOVED lines=42> */
.L_x_47338:
[----:B------:R-:W-:Y:S05]  /*4230*/  BSYNC.RECONVERGENT B1 ;  /* 0x0000000000017941 */ /* 0x000fea0003800200 */
.L_x_47337:
        /* <DEDUP_REMOVED lines=11> */
.L_x_47336:
[----:B------:R-:W-:Y:S05]  /*42f0*/  BSYNC.RECONVERGENT B0 ;  /* 0x0000000000007941 */ /* 0x000fea0003800200 */
.L_x_47335:
[----:B------:R-:W-:Y:S02]  /*4300*/  F2FP.F16.F32.PACK_AB R15, RZ, R33 ;  /* 0x00000021ff0f723e */ /* 0x000fe400000000ff */
[----:B------:R-:W-:Y:S02]  /*4310*/  PRMT R14, R17, 0x5410, R14 ;  /* 0x00005410110e7816 */ /* 0x000fe4000000000e */
[----:B------:R-:W-:Y:S02]  /*4320*/  PRMT R13, R16, 0x5410, R13 ;  /* 0x00005410100d7816 */ /* 0x000fe4000000000d */
[----:B------:R-:W-:Y:S02]  /*4330*/  PRMT R12, R11, 0x5410, R12 ;  /* 0x000054100b0c7816 */ /* 0x000fe4000000000c */
[----:B------:R-:W-:Y:S01]  /*4340*/  PRMT R15, R55, 0x5410, R15 ;  /* 0x00005410370f7816 */ /* 0x000fe2000000000f */
[----:B------:R-:W-:Y:S06]  /*4350*/  BRA `(.L_x_47342) ;  /* 0x0000002800dc7947 */ /* 0x000fec0003800000 */
.L_x_47285:
        /* <DEDUP_REMOVED lines=21> */
.L_x_47347:
        /* <DEDUP_REMOVED lines=13> */
.L_x_47349:
[----:B------:R-:W-:Y:S05]  /*4580*/  BSYNC.RECONVERGENT B2 ;  /* 0x0000000000027941 */ /* 0x000fea0003800200 */
.L_x_47348:
        /* <DEDUP_REMOVED lines=42> */
.L_x_47346:
[----:B------:R-:W-:Y:S05]  /*4830*/  BSYNC.RECONVERGENT B1 ;  /* 0x0000000000017941 */ /* 0x000fea0003800200 */
.L_x_47345:
        /* <DEDUP_REMOVED lines=9> */
.L_x_47344:
[----:B------:R-:W-:Y:S05]  /*48d0*/  BSYNC.RECONVERGENT B0 ;  /* 0x0000000000007941 */ /* 0x000fea0003800200 */
.L_x_47343:
        /* <DEDUP_REMOVED lines=18> */
.L_x_47354:
        /* <DEDUP_REMOVED lines=13> */
.L_x_47356:
[----:B------:R-:W-:Y:S05]  /*4ad0*/  BSYNC.RECONVERGENT B2 ;  /* 0x0000000000027941 */ /* 0x000fea0003800200 */
.L_x_47355:
        /* <DEDUP_REMOVED lines=43> */
.L_x_47353:
[----:B------:R-:W-:Y:S05]  /*4d90*/  BSYNC.RECONVERGENT B1 ;  /* 0x0000000000017941 */ /* 0x000fea0003800200 */
.L_x_47352:
        /* <DEDUP_REMOVED lines=9> */
.L_x_47351:
[----:B------:R-:W-:Y:S05]  /*4e30*/  BSYNC.RECONVERGENT B0 ;  /* 0x0000000000007941 */ /* 0x000fea0003800200 */
.L_x_47350:
        /* <DEDUP_REMOVED lines=18> */
.L_x_47361:
        /* <DEDUP_REMOVED lines=13> */
.L_x_47363:
[----:B------:R-:W-:Y:S05]  /*5030*/  BSYNC.RECONVERGENT B2 ;  /* 0x0000000000027941 */ /* 0x000fea0003800200 */
.L_x_47362:
        /* <DEDUP_REMOVED lines=43> */
.L_x_47360:
[----:B------:R-:W-:Y:S05]  /*52f0*/  BSYNC.RECONVERGENT B1 ;  /* 0x0000000000017941 */ /* 0x000fea0003800200 */
.L_x_47359:
        /* <DEDUP_REMOVED lines=9> */
.L_x_47358:
[----:B------:R-:W-:Y:S05]  /*5390*/  BSYNC.RECONVERGENT B0 ;  /* 0x0000000000007941 */ /* 0x000fea0003800200 */
.L_x_47357:
        /* <DEDUP_REMOVED lines=18> */
.L_x_47368:
        /* <DEDUP_REMOVED lines=13> */
.L_x_47370:
[----:B------:R-:W-:Y:S05]  /*5590*/  BSYNC.RECONVERGENT B2 ;  /* 0x0000000000027941 */ /* 0x000fea0003800200 */
.L_x_47369:
        /* <DEDUP_REMOVED lines=43> */
.L_x_47367:
[----:B------:R-:W-:Y:S05]  /*5850*/  BSYNC.RECONVERGENT B1 ;  /* 0x0000000000017941 */ /* 0x000fea0003800200 */
.L_x_47366:
        /* <DEDUP_REMOVED lines=9> */
.L_x_47365:
[----:B------:R-:W-:Y:S05]  /*58f0*/  BSYNC.RECONVERGENT B0 ;  /* 0x0000000000007941 */ /* 0x000fea0003800200 */
.L_x_47364:
        /* <DEDUP_REMOVED lines=18> */
.L_x_47375:
        /* <DEDUP_REMOVED lines=13> */
.L_x_47377:
[----:B------:R-:W-:Y:S05]  /*5af0*/  BSYNC.RECONVERGENT B2 ;  /* 0x0000000000027941 */ /* 0x000fea0003800200 */
.L_x_47376:
        /* <DEDUP_REMOVED lines=43> */
.L_x_47374:
[----:B------:R-:W-:Y:S05]  /*5db0*/  BSYNC.RECONVERGENT B1 ;  /* 0x0000000000017941 */ /* 0x000fea0003800200 */
.L_x_47373:
        /* <DEDUP_REMOVED lines=9> */
.L_x_47372:
[----:B------:R-:W-:Y:S05]  /*5e50*/  BSYNC.RECONVERGENT B0 ;  /* 0x0000000000007941 */ /* 0x000fea0003800200 */
.L_x_47371:
        /* <DEDUP_REMOVED lines=18> */
.L_x_47382:
        /* <DEDUP_REMOVED lines=13> */
.L_x_47384:
[----:B------:R-:W-:Y:S05]  /*6050*/  BSYNC.RECONVERGENT B2 ;  /* 0x0000000000027941 */ /* 0x000fea0003800200 */
.L_x_47383:
        /* <DEDUP_REMOVED lines=43> */
.L_x_47381:
[----:B------:R-:W-:Y:S05]  /*6310*/  BSYNC.RECONVERGENT B1 ;  /* 0x0000000000017941 */ /* 0x000fea0003800200 */
.L_x_47380:
        /* <DEDUP_REMOVED lines=9> */
.L_x_47379:
[----:B------:R-:W-:Y:S05]  /*63b0*/  BSYNC.RECONVERGENT B0 ;  /* 0x0000000000007941 */ /* 0x000fea0003800200 */
.L_x_47378:
        /* <DEDUP_REMOVED lines=18> */
.L_x_47389:
        /* <DEDUP_REMOVED lines=13> */
.L_x_47391:
[----:B------:R-:W-:Y:S05]  /*65b0*/  BSYNC.RECONVERGENT B2 ;  /* 0x0000000000027941 */ /* 0x000fea0003800200 */
.L_x_47390:
        /* <DEDUP_REMOVED lines=43> */
.L_x_47388:
[----:B------:R-:W-:Y:S05]  /*6870*/  BSYNC.RECONVERGENT B1 ;  /* 0x0000000000017941 */ /* 0x000fea0003800200 */
.L_x_47387:
        /* <DEDUP_REMOVED lines=9> */
.L_x_47386:
[----:B------:R-:W-:Y:S05]  /*6910*/  BSYNC.RECONVERGENT B0 ;  /* 0x0000000000007941 */ /* 0x000fea0003800200 */
.L_x_47385:
        /* <DEDUP_REMOVED lines=18> */
.L_x_47396:
        /* <DEDUP_REMOVED lines=13> */
.L_x_47398:
[----:B------:R-:W-:Y:S05]  /*6b10*/  BSYNC.RECONVERGENT B2 ;  /* 0x0000000000027941 */ /* 0x000fea0003800200 */
.L_x_47397:
        /* <DEDUP_REMOVED lines=43> */
.L_x_47395:
[----:B------:R-:W-:Y:S05]  /*6dd0*/  BSYNC.RECONVERGENT B1 ;  /* 0x0000000000017941 */ /* 0x000fea0003800200 */
.L_x_47394:
        /* <DEDUP_REMOVED lines=9> */
.L_x_47393:
[----:B------:R-:W-:Y:S05]  /*6e70*/  BSYNC.RECONVERGENT B0 ;  /* 0x0000000000007941 */ /* 0x000fea0003800200 */
.L_x_47392:
[----:B------:R-:W-:Y:S02]  /*6e80*/  F2FP.F16.F32.PACK_AB R16, RZ, R33 ;  /* 0x00000021ff10723e */ /* 0x000fe400000000ff */
[----:B------:R-:W-:Y:S02]  /*6e90*/  PRMT R13, R13, 0x5410, R15 ;  /* 0x000054100d0d7816 */ /* 0x000fe4000000000f */
[----:B------:R-:W-:Y:S02]  /*6ea0*/  PRMT R14, R14, 0x5410, R19 ;  /* 0x000054100e0e7816 */ /* 0x000fe40000000013 */
[----:B------:R-:W-:Y:S02]  /*6eb0*/  PRMT R12, R11, 0x5410, R12 ;  /* 0x000054100b0c7816 */ /* 0x000fe4000000000c */
[----:B------:R-:W-:-:S07]  /*6ec0*/  PRMT R15, R55, 0x5410, R16 ;  /* 0x00005410370f7816 */ /* 0x000fce0000000010 */
.L_x_47342:
        /* <DEDUP_REMOVED lines=21> */
[----:B------:R-:W-:Y:S01]  /*7020*/  LOP3.LUT R19, R16, R12, R14, 0xfe, !PT ;  /* 0x0000000c10137212 */ /* 0x000fe200078efe0e */
[----:B0-----:R-:W-:Y:S01]  /*7030*/  IMAD.WIDE.U32 R14, R143, 0x8, R22 ;  /* 0x000000088f0e7825 */ /* 0x001fe200078e0016 */
[----:B------:R-:W-:Y:S02]  /*7040*/  LOP3.LUT R13, R13, R17, RZ, 0xfc, !PT ;  /* 0x000000110d0d7212 */ /* 0x000fe400078efcff */
[----:B------:R-:W-:-:S05]  /*7050*/  LOP3.LUT R12, R19, 0xff, R6, 0xf8, !PT ;  /* 0x000000ff130c7812 */ /* 0x000fca00078ef806 */
[----:B------:R1:W-:Y:S02]  /*7060*/  STG.E.64 desc[UR8][R14.64], R12 ;  /* 0x0000000c0e007986 */ /* 0x0003e4000c101b08 */
.L_x_47400:
[----:B------:R-:W-:Y:S05]  /*7070*/  BSYNC.RECONVERGENT B0 ;  /* 0x0000000000007941 */ /* 0x000fea0003800200 */
.L_x_47399:
[----:B------:R-:W-:Y:S04]  /*7080*/  BSSY.RECONVERGENT B0, `(.L_x_47401) ;  /* 0x0000005000007945 */ /* 0x000fe80003800200 */
[----:B------:R-:W-:Y:S05]  /*7090*/  @!P1 BRA `(.L_x_47402) ;  /* 0x00000000000c9947 */ /* 0x000fea0003800000 */
[----:B01----:R-:W0:Y:S02]  /*70a0*/  LDC.64 R12, c[0x0][0x390] ;  /* 0x0000e400ff0c7b82 */ /* 0x003e240000000a00 */
[----:B0-----:R-:W-:-:S05]  /*70b0*/  IMAD.WIDE.U32 R12, R11, 0x10, R12 ;  /* 0x000000100b0c7825 */ /* 0x001fca00078e000c */
[----:B-----5:R2:W5:Y:S02]  /*70c0*/  LDG.E.128 R56, desc[UR8][R12.64] ;  /* 0x000000080c387981 */ /* 0x020564000c1e1d00 */
.L_x_47402:
[----:B------:R-:W-:Y:S05]  /*70d0*/  BSYNC.RECONVERGENT B0 ;  /* 0x0000000000007941 */ /* 0x000fea0003800200 */
.L_x_47401:
[----:B------:R-:W-:Y:S05]  /*70e0*/  @!P0 BRA `(.L_x_47403) ;  /* 0x0000002c00a88947 */ /* 0x000fea0003800000 */
[----:B012---:R-:W0:Y:S01]  /*70f0*/  LDC.64 R12, c[0x0][0x3a0] ;  /* 0x0000e800ff0c7b82 */ /* 0x007e220000000a00 */
        /* <DEDUP_REMOVED lines=25> */
.L_x_47408:
        /* <DEDUP_REMOVED lines=13> */
.L_x_47410:
[----:B------:R-:W-:Y:S05]  /*7360*/  BSYNC.RECONVERGENT B2 ;  /* 0x0000000000027941 */ /* 0x000fea0003800200 */
.L_x_47409:
        /* <DEDUP_REMOVED lines=43> */
.L_x_47407:
[----:B------:R-:W-:Y:S05]  /*7620*/  BSYNC.RECONVERGENT B1 ;  /* 0x0000000000017941 */ /* 0x000fea0003800200 */
.L_x_47406:
        /* <DEDUP_REMOVED lines=11> */
.L_x_47405:
[----:B------:R-:W-:Y:S05]  /*76e0*/  BSYNC.RECONVERGENT B0 ;  /* 0x0000000000007941 */ /* 0x000fea0003800200 */
.L_x_47404:
        /* <DEDUP_REMOVED lines=22> */
.L_x_47415:
        /* <DEDUP_REMOVED lines=13> */
.L_x_47417:
[----:B------:R-:W-:Y:S05]  /*7920*/  BSYNC.RECONVERGENT B2 ;  /* 0x0000000000027941 */ /* 0x000fea0003800200 */
.L_x_47416:
        /* <DEDUP_REMOVED lines=43> */
.L_x_47414:
[----:B------:R-:W-:Y:S05]  /*7be0*/  BSYNC.RECONVERGENT B1 ;  /* 0x0000000000017941 */ /* 0x000fea0003800200 */
.L_x_47413:
        /* <DEDUP_REMOVED lines=11> */
.L_x_47412:
[----:B------:R-:W-:Y:S05]  /*7ca0*/  BSYNC.RECONVERGENT B0 ;  /* 0x0000000000007941 */ /* 0x000fea0003800200 */
.L_x_47411:
        /* <DEDUP_REMOVED lines=22> */
.L_x_47422:
        /* <DEDUP_REMOVED lines=13> */
.L_x_47424:
[----:B------:R-:W-:Y:S05]  /*7ee0*/  BSYNC.RECONVERGENT B2 ;  /* 0x0000000000027941 */ /* 0x000fea0003800200 */
.L_x_47423:
        /* <DEDUP_REMOVED lines=43> */
.L_x_47421:
[----:B------:R-:W-:Y:S05]  /*81a0*/  BSYNC.RECONVERGENT B1 ;  /* 0x0000000000017941 */ /* 0x000fea0003800200 */
.L_x_47420:
        /* <DEDUP_REMOVED lines=11> */
.L_x_47419:
[----:B------:R-:W-:Y:S05]  /*8260*/  BSYNC.RECONVERGENT B0 ;  /* 0x0000000000007941 */ /* 0x000fea0003800200 */
.L_x_47418:
        /* <DEDUP_REMOVED lines=22> */
.L_x_47429:
        /* <DEDUP_REMOVED lines=13> */
.L_x_47431:
[----:B------:R-:W-:Y:S05]  /*84a0*/  BSYNC.RECONVERGENT B2 ;  /* 0x0000000000027941 */ /* 0x000fea0003800200 */
.L_x_47430:
        /* <DEDUP_REMOVED lines=43> */
.L_x_47428:
[----:B------:R-:W-:Y:S05]  /*8760*/  BSYNC.RECONVERGENT B1 ;  /* 0x0000000000017941 */ /* 0x000fea0003800200 */
.L_x_47427:
        /* <DEDUP_REMOVED lines=11> */
.L_x_47426:
[----:B------:R-:W-:Y:S05]  /*8820*/  BSYNC.RECONVERGENT B0 ;  /* 0x0000000000007941 */ /* 0x000fea0003800200 */
.L_x_47425:
        /* <DEDUP_REMOVED lines=22> */
.L_x_47436:
        /* <DEDUP_REMOVED lines=13> */
.L_x_47438:
[----:B------:R-:W-:Y:S05]  /*8a60*/  BSYNC.RECONVERGENT B2 ;  /* 0x0000000000027941 */ /* 0x000fea0003800200 */
.L_x_47437:
        /* <DEDUP_REMOVED lines=43> */
.L_x_47435:
[----:B------:R-:W-:Y:S05]  /*8d20*/  BSYNC.RECONVERGENT B1 ;  /* 0x0000000000017941 */ /* 0x000fea0003800200 */
.L_x_47434:
        /* <DEDUP_REMOVED lines=11> */
.L_x_47433:
[----:B------:R-:W-:Y:S05]  /*8de0*/  BSYNC.RECONVERGENT B0 ;  /* 0x0000000000007941 */ /* 0x000fea0003800200 */
.L_x_47432:
        /* <DEDUP_REMOVED lines=22> */
.L_x_47443:
        /* <DEDUP_REMOVED lines=13> */
.L_x_47445:
[----:B------:R-:W-:Y:S05]  /*9020*/  BSYNC.RECONVERGENT B2 ;  /* 0x0000000000027941 */ /* 0x000fea0003800200 */
.L_x_47444:
        /* <DEDUP_REMOVED lines=43> */
.L_x_47442:
[----:B------:R-:W-:Y:S05]  /*92e0*/  BSYNC.RECONVERGENT B1 ;  /* 0x0000000000017941 */ /* 0x000fea0003800200 */
.L_x_47441:
        /* <DEDUP_REMOVED lines=11> */
.L_x_47440:
[----:B------:R-:W-:Y:S05]  /*93a0*/  BSYNC.RECONVERGENT B0 ;  /* 0x0000000000007941 */ /* 0x000fea0003800200 */
.L_x_47439:
        /* <DEDUP_REMOVED lines=22> */
.L_x_47450:
        /* <DEDUP_REMOVED lines=13> */
.L_x_47452:
[----:B------:R-:W-:Y:S05]  /*95e0*/  BSYNC.RECONVERGENT B2 ;  /* 0x0000000000027941 */ /* 0x000fea0003800200 */
.L_x_47451:
        /* <DEDUP_REMOVED lines=43> */
.L_x_47449:
[----:B------:R-:W-:Y:S05]  /*98a0*/  BSYNC.RECONVERGENT B1 ;  /* 0x0000000000017941 */ /* 0x000fea0003800200 */
.L_x_47448:
        /* <DEDUP_REMOVED lines=11> */
.L_x_47447:
[----:B------:R-:W-:Y:S05]  /*9960*/  BSYNC.RECONVERGENT B0 ;  /* 0x0000000000007941 */ /* 0x000fea0003800200 */
.L_x_47446:
        /* <DEDUP_REMOVED lines=22> */
.L_x_47457:
        /* <DEDUP_REMOVED lines=13> */
.L_x_47459:
[----:B------:R-:W-:Y:S05]  /*9ba0*/  BSYNC.RECONVERGENT B2 ;  /* 0x0000000000027941 */ /* 0x000fea0003800200 */
.L_x_47458:
        /* <DEDUP_REMOVED lines=43> */
.L_x_47456:
[----:B------:R-:W-:Y:S05]  /*9e60*/  BSYNC.RECONVERGENT B1 ;  /* 0x0000000000017941 */ /* 0x000fea0003800200 */
.L_x_47455:
        /* <DEDUP_REMOVED lines=11> */
.L_x_47454:
[----:B------:R-:W-:Y:S05]  /*9f20*/  BSYNC.RECONVERGENT B0 ;  /* 0x0000000000007941 */ /* 0x000fea0003800200 */
.L_x_47453:
[----:B------:R-:W-:Y:S02]  /*9f30*/  F2FP.F16.F32.PACK_AB R15, RZ, R24 ;  /* 0x00000018ff0f723e */ /* 0x000fe400000000ff */
[----:B------:R-:W-:Y:S02]  /*9f40*/  PRMT R14, R84, 0x5410, R14 ;  /* 0x00005410540e7816 */ /* 0x000fe4000000000e */
[----:B------:R-:W-:Y:S02]  /*9f50*/  PRMT R13, R55, 0x5410, R13 ;  /* 0x00005410370d7816 */ /* 0x000fe4000000000d */
[----:B------:R-:W-:Y:S02]  /*9f60*/  PRMT R12, R25, 0x5410, R12 ;  /* 0x00005410190c7816 */ /* 0x000fe4000000000c */
[----:B------:R-:W-:Y:S01]  /*9f70*/  PRMT R15, R85, 0x5410, R15 ;  /* 0x00005410550f7816 */ /* 0x000fe2000000000f */
[----:B------:R-:W-:Y:S06]  /*9f80*/  BRA `(.L_x_47460) ;  /* 0x0000002800e07947 */ /* 0x000fec0003800000 */
.L_x_47403:
[----:B------:R-:W-:Y:S01]  /*9f90*/  BSSY.RECONVERGENT B0, `(.L_x_47461) ;  /* 0x0000058000007945 */ /* 0x000fe20003800200 */
[----:B0-----:R-:W-:Y:S01]  /*9fa0*/  IMAD.MOV.U32 R17, RZ, RZ, RZ ;  /* 0x000000ffff117224 */ /* 0x001fe200078e00ff */
[----:B------:R-:W-:Y:S01]  /*9fb0*/  MOV R16, R18 ;  /* 0x0000001200107202 */ /* 0x000fe20000000f00 */
[----:B-12---:R-:W-:Y:S01]  /*9fc0*/  IMAD.MOV.U32 R13, RZ, RZ, R20 ;  /* 0x000000ffff0d7224 */ /* 0x006fe200078e0014 */
        /* <DEDUP_REMOVED lines=17> */
.L_x_47465:
        /* <DEDUP_REMOVED lines=13> */
.L_x_47467:
[----:B------:R-:W-:Y:S05]  /*a1b0*/  BSYNC.RECONVERGENT B2 ;  /* 0x0000000000027941 */ /* 0x000fea0003800200 */
.L_x_47466:
        /* <DEDUP_REMOVED lines=43> */
.L_x_47464:
[----:B------:R-:W-:Y:S05]  /*a470*/  BSYNC.RECONVERGENT B1 ;  /* 0x0000000000017941 */ /* 0x000fea0003800200 */
.L_x_47463:
        /* <DEDUP_REMOVED lines=9> */
.L_x_47462:
[----:B------:R-:W-:Y:S05]  /*a510*/  BSYNC.RECONVERGENT B0 ;  /* 0x0000000000007941 */ /* 0x000fea0003800200 */
.L_x_47461:
        /* <DEDUP_REMOVED lines=18> */
.L_x_47472:
        /* <DEDUP_REMOVED lines=13> */
.L_x_47474:
[----:B------:R-:W-:Y:S05]  /*a710*/  BSYNC.RECONVERGENT B2 ;  /* 0x0000000000027941 */ /* 0x000fea0003800200 */
.L_x_47473:
        /* <DEDUP_REMOVED lines=43> */
.L_x_47471:
[----:B------:R-:W-:Y:S05]  /*a9d0*/  BSYNC.RECONVERGENT B1 ;  /* 0x0000000000017941 */ /* 0x000fea0003800200 */
.L_x_47470:
        /* <DEDUP_REMOVED lines=9> */
.L_x_47469:
[----:B------:R-:W-:Y:S05]  /*aa70*/  BSYNC.RECONVERGENT B0 ;  /* 0x0000000000007941 */ /* 0x000fea0003800200 */
.L_x_47468:
        /* <DEDUP_REMOVED lines=18> */
.L_x_47479:
        /* <DEDUP_REMOVED lines=13> */
.L_x_47481:
[----:B------:R-:W-:Y:S05]  /*ac70*/  BSYNC.RECONVERGENT B2 ;  /* 0x0000000000027941 */ /* 0x000fea0003800200 */
.L_x_47480:
        /* <DEDUP_REMOVED lines=43> */
.L_x_47478:
[----:B------:R-:W-:Y:S05]  /*af30*/  BSYNC.RECONVERGENT B1 ;  /* 0x0000000000017941 */ /* 0x000fea0003800200 */
.L_x_47477:
        /* <DEDUP_REMOVED lines=9> */
.L_x_47476:
[----:B------:R-:W-:Y:S05]  /*afd0*/  BSYNC.RECONVERGENT B0 ;  /* 0x0000000000007941 */ /* 0x000fea0003800200 */
.L_x_47475:
        /* <DEDUP_REMOVED lines=18> */
.L_x_47486:
        /* <DEDUP_REMOVED lines=13> */
.L_x_47488:
[----:B------:R-:W-:Y:S05]  /*b1d0*/  BSYNC.RECONVERGENT B2 ;  /* 0x0000000000027941 */ /* 0x000fea0003800200 */
.L_x_47487:
        /* <DEDUP_REMOVED lines=43> */
.L_x_47485:
[----:B------:R-:W-:Y:S05]  /*b490*/  BSYNC.RECONVERGENT B1 ;  /* 0x0000000000017941 */ /* 0x000fea0003800200 */
.L_x_47484:
        /* <DEDUP_REMOVED lines=9> */
.L_x_47483:
[----:B------:R-:W-:Y:S05]  /*b530*/  BSYNC.RECONVERGENT B0 ;  /* 0x0000000000007941 */ /* 0x000fea0003800200 */
.L_x_47482:
        /* <DEDUP_REMOVED lines=18> */
.L_x_47493:
        /* <DEDUP_REMOVED lines=13> */
.L_x_47495:
[----:B------:R-:W-:Y:S05]  /*b730*/  BSYNC.RECONVERGENT B2 ;  /* 0x0000000000027941 */ /* 0x000fea0003800200 */
.L_x_47494:
        /* <DEDUP_REMOVED lines=43> */
.L_x_47492:
[----:B------:R-:W-:Y:S05]  /*b9f0*/  BSYNC.RECONVERGENT B1 ;  /* 0x0000000000017941 */ /* 0x000fea0003800200 */
.L_x_47491:
[----:B------:R-:W-:Y:S01]  /*ba00*/  I2FP.F32.U32 R14, R21 ;  /* 0x00000015000e7245 */ /* 0x000fe20000201000 */
[----:B------:R-:W-:Y:S02]  /*ba10*/  HFMA2 R21, -RZ, RZ, 0.1171875, 0 ;  /* 0x2f800000ff157431 */ /* 0x000fe400000001ff */
[----:B-----5:R-:W-:-:S05]  /*ba20*/  HADD2.F32 R22, -RZ, R58.H0_H0 ;  /* 0x2000003aff167230 */ /* 0x020fca0000004100 */
[----:B------:R-:W-:Y:S01]  /*ba30*/  FMUL.FTZ R22, R22, UR13 ;  /* 0x0000000d16167c20 */ /* 0x000fe20008410000 */
[----:B------:R-:W-:-:S03]  /*ba40*/  FFMA.FTZ R14, R14, R21, 1.1641532182693481445e-10 ;  /* 0x2f0000000e0e7423 */ /* 0x000fc60000010015 */
[----:B------:R-:W-:Y:S02]  /*ba50*/  FMUL.FTZ R22, R22, UR12 ;  /* 0x0000000c16167c20 */ /* 0x000fe40008410000 */
[----:B------:R-:W-:-:S04]  /*ba60*/  FSETP.GTU.FTZ.AND P2, PT, R14, UR10, PT ;  /* 0x0000000a0e007c0b */ /* 0x000fc8000bf5c000 */
[----:B------:R-:W-:Y:S02]  /*ba70*/  SEL R54, RZ, 0x1, P2 ;  /* 0x00000001ff367807 */ /* 0x000fe40001000000 */
[----:B------:R-:W-:-:S07]  /*ba80*/  FSEL R21, R22, RZ, !P2 ;  /* 0x000000ff16157208 */ /* 0x000fce0005000000 */
.L_x_47490:
[----:B------:R-:W-:Y:S05]  /*ba90*/  BSYNC.RECONVERGENT B0 ;  /* 0x0000000000007941 */ /* 0x000fea0003800200 */
.L_x_47489:
        /* <DEDUP_REMOVED lines=18> */
.L_x_47500:
        /* <DEDUP_REMOVED lines=13> */
.L_x_47502:
[----:B------:R-:W-:Y:S05]  /*bc90*/  BSYNC.RECONVERGENT B2 ;  /* 0x0000000000027941 */ /* 0x000fea0003800200 */
.L_x_47501:
        /* <DEDUP_REMOVED lines=43> */
.L_x_47499:
[----:B------:R-:W-:Y:S05]  /*bf50*/  BSYNC.RECONVERGENT B1 ;  /* 0x0000000000017941 */ /* 0x000fea0003800200 */
.L_x_47498:
[----:B------:R-:W-:Y:S01]  /*bf60*/  I2FP.F32.U32 R22, R52 ;  /* 0x0000003400167245 */ /* 0x000fe20000201000 */
[----:B------:R-:W-:Y:S02]  /*bf70*/  IMAD.MOV.U32 R23, RZ, RZ, 0x2f800000 ;  /* 0x2f800000ff177424 */ /* 0x000fe400078e00ff */
[----:B-----5:R-:W-:Y:S02]  /*bf80*/  HADD2.F32 R52, -RZ, R58.H1_H1 ;  /* 0x3000003aff347230 */ /* 0x020fe40000004100 */
[----:B------:R-:W-:-:S03]  /*bf90*/  FFMA.FTZ R22, R22, R23, 1.1641532182693481445e-10 ;  /* 0x2f00000016167423 */ /* 0x000fc60000010017 */
[----:B------:R-:W-:Y:S02]  /*bfa0*/  FMUL.FTZ R52, R52, UR13 ;  /* 0x0000000d34347c20 */ /* 0x000fe40008410000 */
[----:B------:R-:W-:Y:S02]  /*bfb0*/  FSETP.GTU.FTZ.AND P2, PT, R22, UR10, PT ;  /* 0x0000000a16007c0b */ /* 0x000fe4000bf5c000 */
[----:B------:R-:W-:Y:S02]  /*bfc0*/  FMUL.FTZ R22, R52, UR12 ;  /* 0x0000000c34167c20 */ /* 0x000fe40008410000 */
[----:B------:R-:W-:-:S03]  /*bfd0*/  SEL R52, RZ, 0x1, P2 ;  /* 0x00000001ff347807 */ /* 0x000fc60001000000 */
[----:B------:R-:W-:-:S07]  /*bfe0*/  FSEL R22, R22, RZ, !P2 ;  /* 0x000000ff16167208 */ /* 0x000fce0005000000 */
.L_x_47497:
[----:B------:R-:W-:Y:S05]  /*bff0*/  BSYNC.RECONVERGENT B0 ;  /* 0x0000000000007941 */ /* 0x000fea0003800200 */
.L_x_47496:
        /* <DEDUP_REMOVED lines=18> */
.L_x_47507:
        /* <DEDUP_REMOVED lines=13> */
.L_x_47509:
[----:B------:R-:W-:Y:S05]  /*c1f0*/  BSYNC.RECONVERGENT B2 ;  /* 0x0000000000027941 */ /* 0x000fea0003800200 */
.L_x_47508:
        /* <DEDUP_REMOVED lines=43> */
.L_x_47506:
[----:B------:R-:W-:Y:S05]  /*c4b0*/  BSYNC.RECONVERGENT B1 ;  /* 0x0000000000017941 */ /* 0x000fea0003800200 */
.L_x_47505:
[----:B------:R-:W-:Y:S01]  /*c4c0*/  I2FP.F32.U32 R23, R23 ;  /* 0x0000001700177245 */ /* 0x000fe20000201000 */
[----:B------:R-:W-:Y:S02]  /*c4d0*/  IMAD.MOV.U32 R24, RZ, RZ, 0x2f800000 ;  /* 0x2f800000ff187424 */ /* 0x000fe400078e00ff */
[----:B-----5:R-:W-:Y:S02]  /*c4e0*/  HADD2.F32 R53, -RZ, R59.H0_H0 ;  /* 0x2000003bff357230 */ /* 0x020fe40000004100 */
[----:B------:R-:W-:-:S03]  /*c4f0*/  FFMA.FTZ R23, R23, R24, 1.1641532182693481445e-10 ;  /* 0x2f00000017177423 */ /* 0x000fc60000010018 */
[----:B------:R-:W-:Y:S02]  /*c500*/  FMUL.FTZ R53, R53, UR13 ;  /* 0x0000000d35357c20 */ /* 0x000fe40008410000 */
[----:B------:R-:W-:Y:S02]  /*c510*/  FSETP.GTU.FTZ.AND P2, PT, R23, UR10, PT ;  /* 0x0000000a17007c0b */ /* 0x000fe4000bf5c000 */
[----:B------:R-:W-:Y:S02]  /*c520*/  FMUL.FTZ R23, R53, UR12 ;  /* 0x0000000c35177c20 */ /* 0x000fe40008410000 */
[----:B------:R-:W-:-:S03]  /*c530*/  SEL R53, RZ, 0x1, P2 ;  /* 0x00000001ff357807 */ /* 0x000fc60001000000 */
[----:B------:R-:W-:-:S07]  /*c540*/  FSEL R23, R23, RZ, !P2 ;  /* 0x000000ff17177208 */ /* 0x000fce0005000000 */
.L_x_47504:
[----:B------:R-:W-:Y:S05]  /*c550*/  BSYNC.RECONVERGENT B0 ;  /* 0x0000000000007941 */ /* 0x000fea0003800200 */
.L_x_47503:
        /* <DEDUP_REMOVED lines=18> */
.L_x_47514:
        /* <DEDUP_REMOVED lines=13> */
.L_x_47516:
[----:B------:R-:W-:Y:S05]  /*c750*/  BSYNC.RECONVERGENT B2 ;  /* 0x0000000000027941 */ /* 0x000fea0003800200 */
.L_x_47515:
        /* <DEDUP_REMOVED lines=43> */
.L_x_47513:
[----:B------:R-:W-:Y:S05]  /*ca10*/  BSYNC.RECONVERGENT B1 ;  /* 0x0000000000017941 */ /* 0x000fea0003800200 */
.L_x_47512:
        /* <DEDUP_REMOVED lines=9> */
.L_x_47511:
[----:B------:R-:W-:Y:S05]  /*cab0*/  BSYNC.RECONVERGENT B0 ;  /* 0x0000000000007941 */ /* 0x000fea0003800200 */
.L_x_47510:
[----:B------:R-:W-:Y:S02]  /*cac0*/  F2FP.F16.F32.PACK_AB R84, RZ, R24 ;  /* 0x00000018ff54723e */ /* 0x000fe400000000ff */
[----:B------:R-:W-:Y:S02]  /*cad0*/  PRMT R12, R12, 0x5410, R15 ;  /* 0x000054100c0c7816 */ /* 0x000fe4000000000f */
[----:B------:R-:W-:Y:S02]  /*cae0*/  PRMT R14, R14, 0x5410, R55 ;  /* 0x000054100e0e7816 */ /* 0x000fe40000000037 */
[----:B------:R-:W-:Y:S02]  /*caf0*/  PRMT R13, R13, 0x5410, R25 ;  /* 0x000054100d0d7816 */ /* 0x000fe40000000019 */
[----:B------:R-:W-:-:S07]  /*cb00*/  PRMT R15, R92, 0x5410, R84 ;  /* 0x000054105c0f7816 */ /* 0x000fce0000000054 */
.L_x_47460:
        /* <DEDUP_REMOVED lines=25> */
.L_x_47518:
[----:B------:R-:W-:Y:S05]  /*cca0*/  BSYNC.RECONVERGENT B0 ;  /* 0x0000000000007941 */ /* 0x000fea0003800200 */
.L_x_47517:
[----:B------:R-:W-:Y:S04]  /*ccb0*/  BSSY.RECONVERGENT B0, `(.L_x_47519) ;  /* 0x0000006000007945 */ /* 0x000fe80003800200 */
[----:B------:R-:W-:Y:S05]  /*ccc0*/  @!P1 BRA `(.L_x_47520) ;  /* 0x0000000000109947 */ /* 0x000fea0003800000 */
[----:B01----:R-:W0:Y:S01]  /*ccd0*/  LDC.64 R12, c[0x0][0x390] ;  /* 0x0000e400ff0c7b82 */ /* 0x003e220000000a00 */
[----:B------:R-:W-:-:S05]  /*cce0*/  IADD3 R11, PT, PT, R143, 0x40, RZ ;  /* 0x000000408f0b7810 */ /* 0x000fca0007ffe0ff */
[----:B0-----:R-:W-:-:S05]  /*ccf0*/  IMAD.WIDE.U32 R12, R11, 0x10, R12 ;  /* 0x000000100b0c7825 */ /* 0x001fca00078e000c */
[----:B-----5:R2:W5:Y:S02]  /*cd00*/  LDG.E.128 R56, desc[UR8][R12.64] ;  /* 0x000000080c387981 */ /* 0x020564000c1e1d00 */
.L_x_47520:
[----:B------:R-:W-:Y:S05]  /*cd10*/  BSYNC.RECONVERGENT B0 ;  /* 0x0000000000007941 */ /* 0x000fea0003800200 */
.L_x_47519:
        /* <DEDUP_REMOVED lines=27> */
.L_x_47526:
        /* <DEDUP_REMOVED lines=13> */
.L_x_47528:
[----:B------:R-:W-:Y:S05]  /*cfa0*/  BSYNC.RECONVERGENT B2 ;  /* 0x0000000000027941 */ /* 0x000fea0003800200 */
.L_x_47527:
        /* <DEDUP_REMOVED lines=43> */
.L_x_47525:
[----:B------:R-:W-:Y:S05]  /*d260*/  BSYNC.RECONVERGENT B1 ;  /* 0x0000000000017941 */ /* 0x000fea0003800200 */
.L_x_47524:
        /* <DEDUP_REMOVED lines=11> */
.L_x_47523:
[----:B------:R-:W-:Y:S05]  /*d320*/  BSYNC.RECONVERGENT B0 ;  /* 0x0000000000007941 */ /* 0x000fea0003800200 */
.L_x_47522:
        /* <DEDUP_REMOVED lines=22> */
.L_x_47533:
        /* <DEDUP_REMOVED lines=13> */
.L_x_47535:
[----:B------:R-:W-:Y:S05]  /*d560*/  BSYNC.RECONVERGENT B2 ;  /* 0x0000000000027941 */ /* 0x000fea0003800200 */
.L_x_47534:
        /* <DEDUP_REMOVED lines=43> */
.L_x_47532:
[----:B------:R-:W-:Y:S05]  /*d820*/  BSYNC.RECONVERGENT B1 ;  /* 0x0000000000017941 */ /* 0x000fea0003800200 */
.L_x_47531:
        /* <DEDUP_REMOVED lines=11> */
.L_x_47530:
[----:B------:R-:W-:Y:S05]  /*d8e0*/  BSYNC.RECONVERGENT B0 ;  /* 0x0000000000007941 */ /* 0x000fea0003800200 */
.L_x_47529:
        /* <DEDUP_REMOVED lines=22> */
.L_x_47540:
        /* <DEDUP_REMOVED lines=13> */
.L_x_47542:
[----:B------:R-:W-:Y:S05]  /*db20*/  BSYNC.RECONVERGENT B2 ;  /* 0x0000000000027941 */ /* 0x000fea0003800200 */
.L_x_47541:
        /* <DEDUP_REMOVED lines=43> */
.L_x_47539:
[----:B------:R-:W-:Y:S05]  /*dde0*/  BSYNC.RECONVERGENT B1 ;  /* 0x0000000000017941 */ /* 0x000fea0003800200 */
.L_x_47538:
        /* <DEDUP_REMOVED lines=11> */
.L_x_47537:
[----:B------:R-:W-:Y:S05]  /*dea0*/  BSYNC.RECONVERGENT B0 ;  /* 0x0000000000007941 */ /* 0x000fea0003800200 */
.L_x_47536:
        /* <DEDUP_REMOVED lines=22> */
.L_x_47547:
        /* <DEDUP_REMOVED lines=13> */
.L_x_47549:
[----:B------:R-:W-:Y:S05]  /*e0e0*/  BSYNC.RECONVERGENT B2 ;  /* 0x0000000000027941 */ /* 0x000fea0003800200 */
.L_x_47548:
        /* <DEDUP_REMOVED lines=43> */
.L_x_47546:
[----:B------:R-:W-:Y:S05]  /*e3a0*/  BSYNC.RECONVERGENT B1 ;  /* 0x0000000000017941 */ /* 0x000fea0003800200 */
.L_x_47545:
        /* <DEDUP_REMOVED lines=11> */
.L_x_47544:
[----:B------:R-:W-:Y:S05]  /*e460*/  BSYNC.RECONVERGENT B0 ;  /* 0x0000000000007941 */ /* 0x000fea0003800200 */
.L_x_47543:
        /* <DEDUP_REMOVED lines=22> */
.L_x_47554:
        /* <DEDUP_REMOVED lines=13> */
.L_x_47556:
[----:B------:R-:W-:Y:S05]  /*e6a0*/  BSYNC.RECONVERGENT B2 ;  /* 0x0000000000027941 */ /* 0x000fea0003800200 */
.L_x_47555:
        /* <DEDUP_REMOVED lines=43> */
.L_x_47553:
[----:B------:R-:W-:Y:S05]  /*e960*/  BSYNC.RECONVERGENT B1 ;  /* 0x0000000000017941 */ /* 0x000fea0003800200 */
.L_x_47552:
        /* <DEDUP_REMOVED lines=11> */
.L_x_47551:
[----:B------:R-:W-:Y:S05]  /*ea20*/  BSYNC.RECONVERGENT B0 ;  /* 0x0000000000007941 */ /* 0x000fea0003800200 */
.L_x_47550:
        /* <DEDUP_REMOVED lines=22> */
.L_x_47561:
        /* <DEDUP_REMOVED lines=13> */
.L_x_47563:
[----:B------:R-:W-:Y:S05]  /*ec60*/  BSYNC.RECONVERGENT B2 ;  /* 0x0000000000027941 */ /* 0x000fea0003800200 */
.L_x_47562:
        /* <DEDUP_REMOVED lines=43> */
.L_x_47560:
[----:B------:R-:W-:Y:S05]  /*ef20*/  BSYNC.RECONVERGENT B1 ;  /* 0x0000000000017941 */ /* 0x000fea0003800200 */
.L_x_47559:
[----:B------:R-:W-:Y:S01]  /*ef30*/  I2FP.F32.U32 R16, R16 ;  /* 0x0000001000107245 */ /* 0x000fe20000201000 */
[----:B------:R-:W-:-:S04]  /*ef40*/  IMAD.MOV.U32 R25, RZ, RZ, 0x2f800000 ;  /* 0x2f800000ff197424 */ /* 0x000fc800078e00ff */
[----:B------:R-:W-:Y:S01]  /*ef50*/  FFMA.FTZ R16, R16, R25, 1.1641532182693481445e-10 ;  /* 0x2f00000010107423 */ /* 0x000fe20000010019 */
[----:B-----5:R-:W-:-:S04]  /*ef60*/  HADD2.F32 R25, -RZ, R58.H1_H1 ;  /* 0x3000003aff197230 */ /* 0x020fc80000004100 */
[----:B------:R-:W-:Y:S01]  /*ef70*/  FSETP.GTU.FTZ.AND P3, PT, R16, UR10, PT ;  /* 0x0000000a10007c0b */ /* 0x000fe2000bf7c000 */
[----:B------:R-:W-:-:S03]  /*ef80*/  FMUL.FTZ R25, R25, UR13 ;  /* 0x0000000d19197c20 */ /* 0x000fc60008410000 */
[----:B------:R-:W-:Y:S01]  /*ef90*/  SEL R52, RZ, 0x1, P3 ;  /* 0x00000001ff347807 */ /* 0x000fe20001800000 */
[----:B------:R-:W-:Y:S01]  /*efa0*/  FMUL.FTZ R16, R25, UR12 ;  /* 0x0000000c19107c20 */ /* 0x000fe20008410000 */
[----:B------:R-:W-:-:S04]  /*efb0*/  HADD2.F32 R25, -RZ, R86.H1_H1 ;  /* 0x30000056ff197230 */ /* 0x000fc80000004100 */
[----:B------:R-:W-:-:S05]  /*efc0*/  FSEL R16, R16, RZ, !P3 ;  /* 0x000000ff10107208 */ /* 0x000fca0005800000 */
[----:B------:R-:W-:-:S07]  /*efd0*/  FADD.FTZ R16, R25, R16 ;  /* 0x0000001019107221 */ /* 0x000fce0000010000 */
.L_x_47558:
[----:B------:R-:W-:Y:S05]  /*efe0*/  BSYNC.RECONVERGENT B0 ;  /* 0x0000000000007941 */ /* 0x000fea0003800200 */
.L_x_47557:
        /* <DEDUP_REMOVED lines=22> */
.L_x_47568:
        /* <DEDUP_REMOVED lines=13> */
.L_x_47570:
[----:B------:R-:W-:Y:S05]  /*f220*/  BSYNC.RECONVERGENT B2 ;  /* 0x0000000000027941 */ /* 0x000fea0003800200 */
.L_x_47569:
        /* <DEDUP_REMOVED lines=43> */
.L_x_47567:
[----:B------:R-:W-:Y:S05]  /*f4e0*/  BSYNC.RECONVERGENT B1 ;  /* 0x0000000000017941 */ /* 0x000fea0003800200 */
.L_x_47566:
[----:B------:R-:W-:Y:S01]  /*f4f0*/  HFMA2 R92, -RZ, RZ, 0.1171875, 0 ;  /* 0x2f800000ff5c7431 */ /* 0x000fe200000001ff */
[----:B------:R-:W-:Y:S01]  /*f500*/  I2FP.F32.U32 R25, R25 ;  /* 0x0000001900197245 */ /* 0x000fe20000201000 */
[----:B-----5:R-:W-:-:S05]  /*f510*/  HADD2.F32 R53, -RZ, R59.H0_H0 ;  /* 0x2000003bff357230 */ /* 0x020fca0000004100 */
[----:B------:R-:W-:Y:S01]  /*f520*/  FMUL.FTZ R53, R53, UR13 ;  /* 0x0000000d35357c20 */ /* 0x000fe20008410000 */
[----:B------:R-:W-:Y:S01]  /*f530*/  FFMA.FTZ R25, R25, R92, 1.1641532182693481445e-10 ;  /* 0x2f00000019197423 */ /* 0x000fe2000001005c */
[----:B------:R-:W-:-:S04]  /*f540*/  HADD2.F32 R92, -RZ, R87.H0_H0 ;  /* 0x20000057ff5c7230 */ /* 0x000fc80000004100 */
[----:B------:R-:W-:Y:S01]  /*f550*/  FSETP.GTU.FTZ.AND P3, PT, R25, UR10, PT ;  /* 0x0000000a19007c0b */ /* 0x000fe2000bf7c000 */
[----:B------:R-:W-:-:S03]  /*f560*/  FMUL.FTZ R25, R53, UR12 ;  /* 0x0000000c35197c20 */ /* 0x000fc60008410000 */
[----:B------:R-:W-:Y:S02]  /*f570*/  SEL R53, RZ, 0x1, P3 ;  /* 0x00000001ff357807 */ /* 0x000fe40001800000 */
[----:B------:R-:W-:-:S05]  /*f580*/  FSEL R25, R25, RZ, !P3 ;  /* 0x000000ff19197208 */ /* 0x000fca0005800000 */
[----:B------:R-:W-:-:S07]  /*f590*/  FADD.FTZ R25, R92, R25 ;  /* 0x000000195c197221 */ /* 0x000fce0000010000 */
.L_x_47565:
[----:B------:R-:W-:Y:S05]  /*f5a0*/  BSYNC.RECONVERGENT B0 ;  /* 0x0000000000007941 */ /* 0x000fea0003800200 */
.L_x_47564:
        /* <DEDUP_REMOVED lines=22> */
.L_x_47575:
        /* <DEDUP_REMOVED lines=13> */
.L_x_47577:
[----:B------:R-:W-:Y:S05]  /*f7e0*/  BSYNC.RECONVERGENT B2 ;  /* 0x0000000000027941 */ /* 0x000fea0003800200 */
.L_x_47576:
        /* <DEDUP_REMOVED lines=43> */
.L_x_47574:
[----:B------:R-:W-:Y:S05]  /*faa0*/  BSYNC.RECONVERGENT B1 ;  /* 0x0000000000017941 */ /* 0x000fea0003800200 */
.L_x_47573:
[----:B------:R-:W-:Y:S01]  /*fab0*/  I2FP.F32.U32 R10, R10 ;  /* 0x0000000a000a7245 */ /* 0x000fe20000201000 */
[----:B------:R-:W-:-:S04]  /*fac0*/  IMAD.MOV.U32 R55, RZ, RZ, 0x2f800000 ;  /* 0x2f800000ff377424 */ /* 0x000fc800078e00ff */
[----:B------:R-:W-:Y:S01]  /*fad0*/  FFMA.FTZ R10, R10, R55, 1.1641532182693481445e-10 ;  /* 0x2f0000000a0a7423 */ /* 0x000fe20000010037 */
[----:B-----5:R-:W-:-:S04]  /*fae0*/  HADD2.F32 R55, -RZ, R59.H1_H1 ;  /* 0x3000003bff377230 */ /* 0x020fc80000004100 */
[----:B------:R-:W-:Y:S01]  /*faf0*/  FSETP.GTU.FTZ.AND P2, PT, R10, UR10, PT ;  /* 0x0000000a0a007c0b */ /* 0x000fe2000bf5c000 */
[----:B------:R-:W-:Y:S01]  /*fb00*/  FMUL.FTZ R55, R55, UR13 ;  /* 0x0000000d37377c20 */ /* 0x000fe20008410000 */
[----:B------:R-:W-:-:S03]  /*fb10*/  HADD2.F32 R10, -RZ, R87.H1_H1 ;  /* 0x30000057ff0a7230 */ /* 0x000fc60000004100 */
[----:B------:R-:W-:-:S05]  /*fb20*/  FMUL.FTZ R55, R55, UR12 ;  /* 0x0000000c37377c20 */ /* 0x000fca0008410000 */
[----:B------:R-:W-:-:S05]  /*fb30*/  FSEL R55, R55, RZ, !P2 ;  /* 0x000000ff37377208 */ /* 0x000fca0005000000 */
[----:B------:R-:W-:Y:S01]  /*fb40*/  FADD.FTZ R55, R10, R55 ;  /* 0x000000370a377221 */ /* 0x000fe20000010000 */
[----:B------:R-:W-:-:S07]  /*fb50*/  SEL R10, RZ, 0x1, P2 ;  /* 0x00000001ff0a7807 */ /* 0x000fce0001000000 */
.L_x_47572:
[----:B------:R-:W-:Y:S05]  /*fb60*/  BSYNC.RECONVERGENT B0 ;  /* 0x0000000000007941 */ /* 0x000fea0003800200 */
.L_x_47571:
[----:B------:R-:W-:Y:S02]  /*fb70*/  F2FP.F16.F32.PACK_AB R87, RZ, R55 ;  /* 0x00000037ff57723e */ /* 0x000fe400000000ff */
[----:B------:R-:W-:Y:S02]  /*fb80*/  PRMT R86, R91, 0x5410, R86 ;  /* 0x000054105b567816 */ /* 0x000fe40000000056 */
[----:B------:R-:W-:Y:S02]  /*fb90*/  PRMT R85, R90, 0x5410, R85 ;  /* 0x000054105a557816 */ /* 0x000fe40000000055 */
[----:B------:R-:W-:Y:S02]  /*fba0*/  PRMT R84, R88, 0x5410, R84 ;  /* 0x0000541058547816 */ /* 0x000fe40000000054 */
[----:B------:R-:W-:Y:S01]  /*fbb0*/  PRMT R87, R98, 0x5410, R87 ;  /* 0x0000541062577816 */ /* 0x000fe20000000057 */
[----:B------:R-:W-:Y:S06]  /*fbc0*/  BRA `(.L_x_47578) ;  /* 0x0000002800e07947 */ /* 0x000fec0003800000 */
.L_x_47521:
[----:B------:R-:W-:Y:S01]  /*fbd0*/  BSSY.RECONVERGENT B0, `(.L_x_47579) ;  /* 0x0000058000007945 */ /* 0x000fe20003800200 */
[----:B------:R-:W-:Y:S02]  /*fbe0*/  HFMA2 R11, -RZ, RZ, 0, 0 ;  /* 0x00000000ff0b7431 */ /* 0x000fe400000001ff */
[----:B------:R-:W-:Y:S02]  /*fbf0*/  IMAD.MOV.U32 R89, RZ, RZ, R16 ;  /* 0x000000ffff597224 */ /* 0x000fe400078e0010 */
[----:B012---:R-:W-:Y:S01]  /*fc00*/  IMAD.MOV.U32 R13, RZ, RZ, R88 ;  /* 0x000000ffff0d7224 */ /* 0x007fe200078e0058 */
        /* <DEDUP_REMOVED lines=17> */
.L_x_47583:
        /* <DEDUP_REMOVED lines=13> */
.L_x_47585:
[----:B------:R-:W-:Y:S05]  /*fdf0*/  BSYNC.RECONVERGENT B2 ;  /* 0x0000000000027941 */ /* 0x000fea0003800200 */
.L_x_47584:
        /* <DEDUP_REMOVED lines=43> */
.L_x_47582:
[----:B------:R-:W-:Y:S05]  /*100b0*/  BSYNC.RECONVERGENT B1 ;  /* 0x0000000000017941 */ /* 0x000fea0003800200 */
.L_x_47581:
        /* <DEDUP_REMOVED lines=9> */
.L_x_47580:
[----:B------:R-:W-:Y:S05]  /*10150*/  BSYNC.RECONVERGENT B0 ;  /* 0x0000000000007941 */ /* 0x000fea0003800200 */
.L_x_47579:
        /* <DEDUP_REMOVED lines=18> */
.L_x_47590:
        /* <DEDUP_REMOVED lines=13> */
.L_x_47592:
[----:B------:R-:W-:Y:S05]  /*10350*/  BSYNC.RECONVERGENT B2 ;  /* 0x0000000000027941 */ /* 0x000fea0003800200 */
.L_x_47591:
        /* <DEDUP_REMOVED lines=43> */
.L_x_47589:
[----:B------:R-:W-:Y:S05]  /*10610*/  BSYNC.RECONVERGENT B1 ;  /* 0x0000000000017941 */ /* 0x000fea0003800200 */
.L_x_47588:
        /* <DEDUP_REMOVED lines=9> */
.L_x_47587:
[----:B------:R-:W-:Y:S05]  /*106b0*/  BSYNC.RECONVERGENT B0 ;  /* 0x0000000000007941 */ /* 0x000fea0003800200 */
.L_x_47586:
        /* <DEDUP_REMOVED lines=18> */
.L_x_47597:
        /* <DEDUP_REMOVED lines=13> */
.L_x_47599:
[----:B------:R-:W-:Y:S05]  /*108b0*/  BSYNC.RECONVERGENT B2 ;  /* 0x0000000000027941 */ /* 0x000fea0003800200 */
.L_x_47598:
        /* <DEDUP_REMOVED lines=43> */
.L_x_47596:
[----:B------:R-:W-:Y:S05]  /*10b70*/  BSYNC.RECONVERGENT B1 ;  /* 0x0000000000017941 */ /* 0x000fea0003800200 */
.L_x_47595:
        /* <DEDUP_REMOVED lines=9> */
.L_x_47594:
[----:B------:R-:W-:Y:S05]  /*10c10*/  BSYNC.RECONVERGENT B0 ;  /* 0x0000000000007941 */ /* 0x000fea0003800200 */
.L_x_47593:
        /* <DEDUP_REMOVED lines=18> */
.L_x_47604:
        /* <DEDUP_REMOVED lines=13> */
.L_x_47606:
[----:B------:R-:W-:Y:S05]  /*10e10*/  BSYNC.RECONVERGENT B2 ;  /* 0x0000000000027941 */ /* 0x000fea0003800200 */
.L_x_47605:
        /* <DEDUP_REMOVED lines=43> */
.L_x_47603:
[----:B------:R-:W-:Y:S05]  /*110d0*/  BSYNC.RECONVERGENT B1 ;  /* 0x0000000000017941 */ /* 0x000fea0003800200 */
.L_x_47602:
        /* <DEDUP_REMOVED lines=9> */
.L_x_47601:
[----:B------:R-:W-:Y:S05]  /*11170*/  BSYNC.RECONVERGENT B0 ;  /* 0x0000000000007941 */ /* 0x000fea0003800200 */
.L_x_47600:
        /* <DEDUP_REMOVED lines=18> */
.L_x_47611:
        /* <DEDUP_REMOVED lines=13> */
.L_x_47613:
[----:B------:R-:W-:Y:S05]  /*11370*/  BSYNC.RECONVERGENT B2 ;  /* 0x0000000000027941 */ /* 0x000fea0003800200 */
.L_x_47612:
        /* <DEDUP_REMOVED lines=43> */
.L_x_47610:
[----:B------:R-:W-:Y:S05]  /*11630*/  BSYNC.RECONVERGENT B1 ;  /* 0x0000000000017941 */ /* 0x000fea0003800200 */
.L_x_47609:
        /* <DEDUP_REMOVED lines=9> */
.L_x_47608:
[----:B------:R-:W-:Y:S05]  /*116d0*/  BSYNC.RECONVERGENT B0 ;  /* 0x0000000000007941 */ /* 0x000fea0003800200 */
.L_x_47607:
        /* <DEDUP_REMOVED lines=18> */
.L_x_47618:
        /* <DEDUP_REMOVED lines=13> */
.L_x_47620:
[----:B------:R-:W-:Y:S05]  /*118d0*/  BSYNC.RECONVERGENT B2 ;  /* 0x0000000000027941 */ /* 0x000fea0003800200 */
.L_x_47619:
        /* <DEDUP_REMOVED lines=43> */
.L_x_47617:
[----:B------:R-:W-:Y:S05]  /*11b90*/  BSYNC.RECONVERGENT B1 ;  /* 0x0000000000017941 */ /* 0x000fea0003800200 */
.L_x_47616:
[----:B------:R-:W-:Y:S01]  /*11ba0*/  HFMA2 R25, -RZ, RZ, 0.1171875, 0 ;  /* 0x2f800000ff197431 */ /* 0x000fe200000001ff */
[----:B------:R-:W-:Y:S01]  /*11bb0*/  I2FP.F32.U32 R16, R16 ;  /* 0x0000001000107245 */ /* 0x000fe20000201000 */
[----:B-----5:R-:W-:-:S05]  /*11bc0*/  HADD2.F32 R52, -RZ, R58.H1_H1 ;  /* 0x3000003aff347230 */ /* 0x020fca0000004100 */
[----:B------:R-:W-:Y:S01]  /*11bd0*/  FMUL.FTZ R52, R52, UR13 ;  /* 0x0000000d34347c20 */ /* 0x000fe20008410000 */
[----:B------:R-:W-:-:S05]  /*11be0*/  FFMA.FTZ R16, R16, R25, 1.1641532182693481445e-10 ;  /* 0x2f00000010107423 */ /* 0x000fca0000010019 */
[----:B------:R-:W-:Y:S01]  /*11bf0*/  FSETP.GTU.FTZ.AND P2, PT, R16, UR10, PT ;  /* 0x0000000a10007c0b */ /* 0x000fe2000bf5c000 */
[----:B------:R-:W-:-:S03]  /*11c00*/  FMUL.FTZ R16, R52, UR12 ;  /* 0x0000000c34107c20 */ /* 0x000fc60008410000 */
[----:B------:R-:W-:Y:S02]  /*11c10*/  SEL R52, RZ, 0x1, P2 ;  /* 0x00000001ff347807 */ /* 0x000fe40001000000 */
[----:B------:R-:W-:-:S07]  /*11c20*/  FSEL R16, R16, RZ, !P2 ;  /* 0x000000ff10107208 */ /* 0x000fce0005000000 */
.L_x_47615:
[----:B------:R-:W-:Y:S05]  /*11c30*/  BSYNC.RECONVERGENT B0 ;  /* 0x0000000000007941 */ /* 0x000fea0003800200 */
.L_x_47614:
        /* <DEDUP_REMOVED lines=18> */
.L_x_47625:
        /* <DEDUP_REMOVED lines=13> */
.L_x_47627:
[----:B------:R-:W-:Y:S05]  /*11e30*/  BSYNC.RECONVERGENT B2 ;  /* 0x0000000000027941 */ /* 0x000fea0003800200 */
.L_x_47626:
        /* <DEDUP_REMOVED lines=43> */
.L_x_47624:
[----:B------:R-:W-:Y:S05]  /*120f0*/  BSYNC.RECONVERGENT B1 ;  /* 0x0000000000017941 */ /* 0x000fea0003800200 */
.L_x_47623:
        /* <DEDUP_REMOVED lines=9> */
.L_x_47622:
[----:B------:R-:W-:Y:S05]  /*12190*/  BSYNC.RECONVERGENT B0 ;  /* 0x0000000000007941 */ /* 0x000fea0003800200 */
.L_x_47621:
        /* <DEDUP_REMOVED lines=18> */
.L_x_47632:
        /* <DEDUP_REMOVED lines=13> */
.L_x_47634:
[----:B------:R-:W-:Y:S05]  /*12390*/  BSYNC.RECONVERGENT B2 ;  /* 0x0000000000027941 */ /* 0x000fea0003800200 */
.L_x_47633:
        /* <DEDUP_REMOVED lines=43> */
.L_x_47631:
[----:B------:R-:W-:Y:S05]  /*12650*/  BSYNC.RECONVERGENT B1 ;  /* 0x0000000000017941 */ /* 0x000fea0003800200 */
.L_x_47630:
        /* <DEDUP_REMOVED lines=9> */
.L_x_47629:
[----:B------:R-:W-:Y:S05]  /*126f0*/  BSYNC.RECONVERGENT B0 ;  /* 0x0000000000007941 */ /* 0x000fea0003800200 */
.L_x_47628:
[----:B------:R-:W-:Y:S02]  /*12700*/  F2FP.F16.F32.PACK_AB R90, RZ, R55 ;  /* 0x00000037ff5a723e */ /* 0x000fe400000000ff */
[----:B------:R-:W-:Y:S02]  /*12710*/  PRMT R84, R84, 0x5410, R87 ;  /* 0x0000541054547816 */ /* 0x000fe40000000057 */
[----:B------:R-:W-:Y:S02]  /*12720*/  PRMT R86, R86, 0x5410, R96 ;  /* 0x0000541056567816 */ /* 0x000fe40000000060 */
[----:B------:R-:W-:Y:S02]  /*12730*/  PRMT R85, R85, 0x5410, R88 ;  /* 0x0000541055557816 */ /* 0x000fe40000000058 */
[----:B------:R-:W-:-:S07]  /*12740*/  PRMT R87, R97, 0x5410, R90 ;  /* 0x0000541061577816 */ /* 0x000fce000000005a */
.L_x_47578:
        /* <DEDUP_REMOVED lines=26> */
.L_x_47636:
[----:B------:R-:W-:Y:S05]  /*128f0*/  BSYNC.RECONVERGENT B0 ;  /* 0x0000000000007941 */ /* 0x000fea0003800200 */
.L_x_47635:
[----:B------:R-:W-:Y:S04]  /*12900*/  BSSY.RECONVERGENT B0, `(.L_x_47637) ;  /* 0x0000006000007945 */ /* 0x000fe80003800200 */
[----:B------:R-:W-:Y:S05]  /*12910*/  @!P1 BRA `(.L_x_47638) ;  /* 0x0000000000109947 */ /* 0x000fea0003800000 */
[----:B-----5:R-:W2:Y:S01]  /*12920*/  LDC.64 R56, c[0x0][0x390] ;  /* 0x0000e400ff387b82 */ /* 0x020ea20000000a00 */
[----:B------:R-:W-:-:S04]  /*12930*/  VIADD R59, R143, 0x60 ;  /* 0x000000608f3b7836 */ /* 0x000fc80000000000 */
[----:B--2---:R-:W-:-:S06]  /*12940*/  IMAD.WIDE.U32 R56, R59, 0x10, R56 ;  /* 0x000000103b387825 */ /* 0x004fcc00078e0038 */
[----:B------:R-:W5:Y:S02]  /*12950*/  LDG.E.128 R56, desc[UR8][R56.64] ;  /* 0x0000000838387981 */ /* 0x000f64000c1e1d00 */
.L_x_47638:
[----:B------:R-:W-:Y:S05]  /*12960*/  BSYNC.RECONVERGENT B0 ;  /* 0x0000000000007941 */ /* 0x000fea0003800200 */
.L_x_47637:
        /* <DEDUP_REMOVED lines=27> */
.L_x_47644:
        /* <DEDUP_REMOVED lines=13> */
.L_x_47646:
[----:B------:R-:W-:Y:S05]  /*12bf0*/  BSYNC.RECONVERGENT B2 ;  /* 0x0000000000027941 */ /* 0x000fea0003800200 */
.L_x_47645:
        /* <DEDUP_REMOVED lines=43> */
.L_x_47643:
[----:B------:R-:W-:Y:S05]  /*12eb0*/  BSYNC.RECONVERGENT B1 ;  /* 0x0000000000017941 */ /* 0x000fea0003800200 */
.L_x_47642:
        /* <DEDUP_REMOVED lines=11> */
.L_x_47641:
[----:B------:R-:W-:Y:S05]  /*12f70*/  BSYNC.RECONVERGENT B0 ;  /* 0x0000000000007941 */ /* 0x000fea0003800200 */
.L_x_47640:
        /* <DEDUP_REMOVED lines=22> */
.L_x_47651:
        /* <DEDUP_REMOVED lines=13> */
.L_x_47653:
[----:B------:R-:W-:Y:S05]  /*131b0*/  BSYNC.RECONVERGENT B2 ;  /* 0x0000000000027941 */ /* 0x000fea0003800200 */
.L_x_47652:
        /* <DEDUP_REMOVED lines=43> */
.L_x_47650:
[----:B------:R-:W-:Y:S05]  /*13470*/  BSYNC.RECONVERGENT B1 ;  /* 0x0000000000017941 */ /* 0x000fea0003800200 */
.L_x_47649:
        /* <DEDUP_REMOVED lines=11> */
.L_x_47648:
[----:B------:R-:W-:Y:S05]  /*13530*/  BSYNC.RECONVERGENT B0 ;  /* 0x0000000000007941 */ /* 0x000fea0003800200 */
.L_x_47647:
        /* <DEDUP_REMOVED lines=22> */
.L_x_47658:
        /* <DEDUP_REMOVED lines=13> */
.L_x_47660:
[----:B------:R-:W-:Y:S05]  /*13770*/  BSYNC.RECONVERGENT B2 ;  /* 0x0000000000027941 */ /* 0x000fea0003800200 */
.L_x_47659:
        /* <DEDUP_REMOVED lines=43> */
.L_x_47657:
[----:B------:R-:W-:Y:S05]  /*13a30*/  BSYNC.RECONVERGENT B1 ;  /* 0x0000000000017941 */ /* 0x000fea0003800200 */
.L_x_47656:
        /* <DEDUP_REMOVED lines=11> */
.L_x_47655:
[----:B------:R-:W-:Y:S05]  /*13af0*/  BSYNC.RECONVERGENT B0 ;  /* 0x0000000000007941 */ /* 0x000fea0003800200 */
.L_x_47654:
        /* <DEDUP_REMOVED lines=22> */
.L_x_47665:
        /* <DEDUP_REMOVED lines=13> */
.L_x_47667:
[----:B------:R-:W-:Y:S05]  /*13d30*/  BSYNC.RECONVERGENT B2 ;  /* 0x0000000000027941 */ /* 0x000fea0003800200 */
.L_x_47666:
        /* <DEDUP_REMOVED lines=43> */
.L_x_47664:
[----:B------:R-:W-:Y:S05]  /*13ff0*/  BSYNC.RECONVERGENT B1 ;  /* 0x0000000000017941 */ /* 0x000fea0003800200 */
.L_x_47663:
        /* <DEDUP_REMOVED lines=11> */
.L_x_47662:
[----:B------:R-:W-:Y:S05]  /*140b0*/  BSYNC.RECONVERGENT B0 ;  /* 0x0000000000007941 */ /* 0x000fea0003800200 */
.L_x_47661:
        /* <DEDUP_REMOVED lines=22> */
.L_x_47672:
        /* <DEDUP_REMOVED lines=13> */
.L_x_47674:
[----:B------:R-:W-:Y:S05]  /*142f0*/  BSYNC.RECONVERGENT B2 ;  /* 0x0000000000027941 */ /* 0x000fea0003800200 */
.L_x_47673:
        /* <DEDUP_REMOVED lines=43> */
.L_x_47671:
[----:B------:R-:W-:Y:S05]  /*145b0*/  BSYNC.RECONVERGENT B1 ;  /* 0x0000000000017941 */ /* 0x000fea0003800200 */
.L_x_47670:
        /* <DEDUP_REMOVED lines=11> */
.L_x_47669:
[----:B------:R-:W-:Y:S05]  /*14670*/  BSYNC.RECONVERGENT B0 ;  /* 0x0000000000007941 */ /* 0x000fea0003800200 */
.L_x_47668:
        /* <DEDUP_REMOVED lines=22> */
.L_x_47679:
        /* <DEDUP_REMOVED lines=13> */
.L_x_47681:
[----:B------:R-:W-:Y:S05]  /*148b0*/  BSYNC.RECONVERGENT B2 ;  /* 0x0000000000027941 */ /* 0x000fea0003800200 */
.L_x_47680:
        /* <DEDUP_REMOVED lines=43> */
.L_x_47678:
[----:B------:R-:W-:Y:S05]  /*14b70*/  BSYNC.RECONVERGENT B1 ;  /* 0x0000000000017941 */ /* 0x000fea0003800200 */
.L_x_47677:
[----:B------:R-:W-:Y:S01]  /*14b80*/  HFMA2 R93, -RZ, RZ, 0.1171875, 0 ;  /* 0x2f800000ff5d7431 */ /* 0x000fe200000001ff */
[----:B------:R-:W-:Y:S01]  /*14b90*/  I2FP.F32.U32 R52, R52 ;  /* 0x0000003400347245 */ /* 0x000fe20000201000 */
[----:B------:R-:W-:-:S04]  /*14ba0*/  HADD2.F32 R86, -RZ, R86.H1_H1 ;  /* 0x30000056ff567230 */ /* 0x000fc80000004100 */
[----:B------:R-:W-:Y:S01]  /*14bb0*/  FFMA.FTZ R52, R52, R93, 1.1641532182693481445e-10 ;  /* 0x2f00000034347423 */ /* 0x000fe2000001005d */
[----:B-----5:R-:W-:-:S04]  /*14bc0*/  HADD2.F32 R93, -RZ, R58.H1_H1 ;  /* 0x3000003aff5d7230 */ /* 0x020fc80000004100 */
[----:B------:R-:W-:Y:S01]  /*14bd0*/  FSETP.GTU.FTZ.AND P3, PT, R52, UR10, PT ;  /* 0x0000000a34007c0b */ /* 0x000fe2000bf7c000 */
[----:B------:R-:W-:-:S03]  /*14be0*/  FMUL.FTZ R93, R93, UR13 ;  /* 0x0000000d5d5d7c20 */ /* 0x000fc60008410000 */
[----:B------:R-:W-:Y:S01]  /*14bf0*/  SEL R52, RZ, 0x1, P3 ;  /* 0x00000001ff347807 */ /* 0x000fe20001800000 */
[----:B------:R-:W-:-:S05]  /*14c00*/  FMUL.FTZ R93, R93, UR12 ;  /* 0x0000000c5d5d7c20 */ /* 0x000fca0008410000 */
[----:B------:R-:W-:-:S05]  /*14c10*/  FSEL R93, R93, RZ, !P3 ;  /* 0x000000ff5d5d7208 */ /* 0x000fca0005800000 */
[----:B------:R-:W-:-:S07]  /*14c20*/  FADD.FTZ R93, R86, R93 ;  /* 0x0000005d565d7221 */ /* 0x000fce0000010000 */
.L_x_47676:
[----:B------:R-:W-:Y:S05]  /*14c30*/  BSYNC.RECONVERGENT B0 ;  /* 0x0000000000007941 */ /* 0x000fea0003800200 */
.L_x_47675:
        /* <DEDUP_REMOVED lines=22> */
.L_x_47686:
        /* <DEDUP_REMOVED lines=13> */
.L_x_47688:
[----:B------:R-:W-:Y:S05]  /*14e70*/  BSYNC.RECONVERGENT B2 ;  /* 0x0000000000027941 */ /* 0x000fea0003800200 */
.L_x_47687:
        /* <DEDUP_REMOVED lines=43> */
.L_x_47685:
[----:B------:R-:W-:Y:S05]  /*15130*/  BSYNC.RECONVERGENT B1 ;  /* 0x0000000000017941 */ /* 0x000fea0003800200 */
.L_x_47684:
[----:B------:R-:W-:Y:S01]  /*15140*/  I2FP.F32.U32 R53, R53 ;  /* 0x0000003500357245 */ /* 0x000fe20000201000 */
[----:B------:R-:W-:-:S04]  /*15150*/  IMAD.MOV.U32 R94, RZ, RZ, 0x2f800000 ;  /* 0x2f800000ff5e7424 */ /* 0x000fc800078e00ff */
[----:B------:R-:W-:Y:S01]  /*15160*/  FFMA.FTZ R53, R53, R94, 1.1641532182693481445e-10 ;  /* 0x2f00000035357423 */ /* 0x000fe2000001005e */
[----:B-----5:R-:W-:-:S04]  /*15170*/  HADD2.F32 R94, -RZ, R59.H0_H0 ;  /* 0x2000003bff5e7230 */ /* 0x020fc80000004100 */
[----:B------:R-:W-:Y:S01]  /*15180*/  FSETP.GTU.FTZ.AND P3, PT, R53, UR10, PT ;  /* 0x0000000a35007c0b */ /* 0x000fe2000bf7c000 */
[----:B------:R-:W-:Y:S01]  /*15190*/  FMUL.FTZ R94, R94, UR13 ;  /* 0x0000000d5e5e7c20 */ /* 0x000fe20008410000 */
[----:B------:R-:W-:-:S03]  /*151a0*/  HADD2.F32 R53, -RZ, R87.H0_H0 ;  /* 0x20000057ff357230 */ /* 0x000fc60000004100 */
[----:B------:R-:W-:-:S05]  /*151b0*/  FMUL.FTZ R94, R94, UR12 ;  /* 0x0000000c5e5e7c20 */ /* 0x000fca0008410000 */
[----:B------:R-:W-:-:S05]  /*151c0*/  FSEL R94, R94, RZ, !P3 ;  /* 0x000000ff5e5e7208 */ /* 0x000fca0005800000 */
[----:B------:R-:W-:Y:S01]  /*151d0*/  FADD.FTZ R94, R53, R94 ;  /* 0x0000005e355e7221 */ /* 0x000fe20000010000 */
[----:B------:R-:W-:-:S07]  /*151e0*/  SEL R53, RZ, 0x1, P3 ;  /* 0x00000001ff357807 */ /* 0x000fce0001800000 */
.L_x_47683:
[----:B------:R-:W-:Y:S05]  /*151f0*/  BSYNC.RECONVERGENT B0 ;  /* 0x0000000000007941 */ /* 0x000fea0003800200 */
.L_x_47682:
        /* <DEDUP_REMOVED lines=22> */
.L_x_47693:
        /* <DEDUP_REMOVED lines=13> */
.L_x_47695:
[----:B------:R-:W-:Y:S05]  /*15430*/  BSYNC.RECONVERGENT B2 ;  /* 0x0000000000027941 */ /* 0x000fea0003800200 */
.L_x_47694:
        /* <DEDUP_REMOVED lines=42> */
.L_x_47692:
[----:B------:R-:W-:Y:S05]  /*156e0*/  BSYNC.RECONVERGENT B1 ;  /* 0x0000000000017941 */ /* 0x000fea0003800200 */
.L_x_47691:
        /* <DEDUP_REMOVED lines=11> */
.L_x_47690:
[----:B------:R-:W-:Y:S05]  /*157a0*/  BSYNC.RECONVERGENT B0 ;  /* 0x0000000000007941 */ /* 0x000fea0003800200 */
.L_x_47689:
[----:B------:R-:W-:Y:S02]  /*157b0*/  F2FP.F16.F32.PACK_AB R87, RZ, R95 ;  /* 0x0000005fff57723e */ /* 0x000fe400000000ff */
[----:B------:R-:W-:Y:S02]  /*157c0*/  PRMT R86, R102, 0x5410, R86 ;  /* 0x0000541066567816 */ /* 0x000fe40000000056 */
[----:B------:R-:W-:Y:S02]  /*157d0*/  PRMT R85, R97, 0x5410, R85 ;  /* 0x0000541061557816 */ /* 0x000fe40000000055 */
[----:B------:R-:W-:Y:S02]  /*157e0*/  PRMT R84, R96, 0x5410, R84 ;  /* 0x0000541060547816 */ /* 0x000fe40000000054 */
[----:B------:R-:W-:Y:S01]  /*157f0*/  PRMT R87, R103, 0x5410, R87 ;  /* 0x0000541067577816 */ /* 0x000fe20000000057 */
[----:B------:R-:W-:Y:S06]  /*15800*/  BRA `(.L_x_47696) ;  /* 0x0000002800e07947 */ /* 0x000fec0003800000 */
.L_x_47639:
        /* <DEDUP_REMOVED lines=21> */
.L_x_47701:
        /* <DEDUP_REMOVED lines=13> */
.L_x_47703:
[----:B------:R-:W-:Y:S05]  /*15a30*/  BSYNC.RECONVERGENT B2 ;  /* 0x0000000000027941 */ /* 0x000fea0003800200 */
.L_x_47702:
        /* <DEDUP_REMOVED lines=43> */
.L_x_47700:
[----:B------:R-:W-:Y:S05]  /*15cf0*/  BSYNC.RECONVERGENT B1 ;  /* 0x0000000000017941 */ /* 0x000fea0003800200 */
.L_x_47699:
        /* <DEDUP_REMOVED lines=9> */
.L_x_47698:
[----:B------:R-:W-:Y:S05]  /*15d90*/  BSYNC.RECONVERGENT B0 ;  /* 0x0000000000007941 */ /* 0x000fea0003800200 */
.L_x_47697:
        /* <DEDUP_REMOVED lines=18> */
.L_x_47708:
        /* <DEDUP_REMOVED lines=13> */
.L_x_47710:
[----:B------:R-:W-:Y:S05]  /*15f90*/  BSYNC.RECONVERGENT B2 ;  /* 0x0000000000027941 */ /* 0x000fea0003800200 */
.L_x_47709:
        /* <DEDUP_REMOVED lines=40> */
[----:B------:R-:W-:Y:S01]  /*16220*/  MOV R98, R86 ;  /* 0x0000005600627202 */ /* 0x000fe20000000f00 */
[----:B------:R-:W-:Y:S01]  /*16230*/  IMAD.MOV.U32 R86, RZ, RZ, RZ ;  /* 0x000000ffff567224 */ /* 0x000fe200078e00ff */
[----:B------:R-:W-:-:S07]  /*16240*/  LOP3.LUT R141, R51, R90, R87, 0x96, !PT ;  /* 0x0000005a338d7212 */ /* 0x000fce00078e9657 */
.L_x_47707:
[----:B------:R-:W-:Y:S05]  /*16250*/  BSYNC.RECONVERGENT B1 ;  /* 0x0000000000017941 */ /* 0x000fea0003800200 */
.L_x_47706:
        /* <DEDUP_REMOVED lines=9> */
.L_x_47705:
[----:B------:R-:W-:Y:S05]  /*162f0*/  BSYNC.RECONVERGENT B0 ;  /* 0x0000000000007941 */ /* 0x000fea0003800200 */
.L_x_47704:
        /* <DEDUP_REMOVED lines=18> */
.L_x_47715:
        /* <DEDUP_REMOVED lines=13> */
.L_x_47717:
[----:B------:R-:W-:Y:S05]  /*164f0*/  BSYNC.RECONVERGENT B2 ;  /* 0x0000000000027941 */ /* 0x000fea0003800200 */
.L_x_47716:
        /* <DEDUP_REMOVED lines=43> */
.L_x_47714:
[----:B------:R-:W-:Y:S05]  /*167b0*/  BSYNC.RECONVERGENT B1 ;  /* 0x0000000000017941 */ /* 0x000fea0003800200 */
.L_x_47713:
        /* <DEDUP_REMOVED lines=9> */
.L_x_47712:
[----:B------:R-:W-:Y:S05]  /*16850*/  BSYNC.RECONVERGENT B0 ;  /* 0x0000000000007941 */ /* 0x000fea0003800200 */
.L_x_47711:
        /* <DEDUP_REMOVED lines=18> */
.L_x_47722:
        /* <DEDUP_REMOVED lines=13> */
.L_x_47724:
[----:B------:R-:W-:Y:S05]  /*16a50*/  BSYNC.RECONVERGENT B2 ;  /* 0x0000000000027941 */ /* 0x000fea0003800200 */
.L_x_47723:
        /* <DEDUP_REMOVED lines=43> */
.L_x_47721:
[----:B------:R-:W-:Y:S05]  /*16d10*/  BSYNC.RECONVERGENT B1 ;  /* 0x0000000000017941 */ /* 0x000fea0003800200 */
.L_x_47720:
        /* <DEDUP_REMOVED lines=9> */
.L_x_47719:
[----:B------:R-:W-:Y:S05]  /*16db0*/  BSYNC.RECONVERGENT B0 ;  /* 0x0000000000007941 */ /* 0x000fea0003800200 */
.L_x_47718:
        /* <DEDUP_REMOVED lines=18> */
.L_x_47729:
        /* <DEDUP_REMOVED lines=13> */
.L_x_47731:
[----:B------:R-:W-:Y:S05]  /*16fb0*/  BSYNC.RECONVERGENT B2 ;  /* 0x0000000000027941 */ /* 0x000fea0003800200 */
.L_x_47730:
        /* <DEDUP_REMOVED lines=43> */
.L_x_47728:
[----:B------:R-:W-:Y:S05]  /*17270*/  BSYNC.RECONVERGENT B1 ;  /* 0x0000000000017941 */ /* 0x000fea0003800200 */
.L_x_47727:
        /* <DEDUP_REMOVED lines=9> */
.L_x_47726:
[----:B------:R-:W-:Y:S05]  /*17310*/  BSYNC.RECONVERGENT B0 ;  /* 0x0000000000007941 */ /* 0x000fea0003800200 */
.L_x_47725:
        /* <DEDUP_REMOVED lines=18> */
.L_x_47736:
        /* <DEDUP_REMOVED lines=13> */
.L_x_47738:
[----:B------:R-:W-:Y:S05]  /*17510*/  BSYNC.RECONVERGENT B2 ;  /* 0x0000000000027941 */ /* 0x000fea0003800200 */
.L_x_47737:
        /* <DEDUP_REMOVED lines=43> */
.L_x_47735:
[----:B------:R-:W-:Y:S05]  /*177d0*/  BSYNC.RECONVERGENT B1 ;  /* 0x0000000000017941 */ /* 0x000fea0003800200 */
.L_x_47734:
        /* <DEDUP_REMOVED lines=9> */
.L_x_47733:
[----:B------:R-:W-:Y:S05]  /*17870*/  BSYNC.RECONVERGENT B0 ;  /* 0x0000000000007941 */ /* 0x000fea0003800200 */
.L_x_47732:
        /* <DEDUP_REMOVED lines=18> */
.L_x_47743:
        /* <DEDUP_REMOVED lines=13> */
.L_x_47745:
[----:B------:R-:W-:Y:S05]  /*17a70*/  BSYNC.RECONVERGENT B2 ;  /* 0x0000000000027941 */ /* 0x000fea0003800200 */
.L_x_47744:
        /* <DEDUP_REMOVED lines=43> */
.L_x_47742:
[----:B------:R-:W-:Y:S05]  /*17d30*/  BSYNC.RECONVERGENT B1 ;  /* 0x0000000000017941 */ /* 0x000fea0003800200 */
.L_x_47741:
        /* <DEDUP_REMOVED lines=9> */
.L_x_47740:
[----:B------:R-:W-:Y:S05]  /*17dd0*/  BSYNC.RECONVERGENT B0 ;  /* 0x0000000000007941 */ /* 0x000fea0003800200 */
.L_x_47739:
        /* <DEDUP_REMOVED lines=18> */
.L_x_47750:
        /* <DEDUP_REMOVED lines=13> */
.L_x_47752:
[----:B------:R-:W-:Y:S05]  /*17fd0*/  BSYNC.RECONVERGENT B2 ;  /* 0x0000000000027941 */ /* 0x000fea0003800200 */
.L_x_47751:
        /* <DEDUP_REMOVED lines=43> */
.L_x_47749:
[----:B------:R-:W-:Y:S05]  /*18290*/  BSYNC.RECONVERGENT B1 ;  /* 0x0000000000017941 */ /* 0x000fea0003800200 */
.L_x_47748:
        /* <DEDUP_REMOVED lines=9> */
.L_x_47747:
[----:B------:R-:W-:Y:S05]  /*18330*/  BSYNC.RECONVERGENT B0 ;  /* 0x0000000000007941 */ /* 0x000fea0003800200 */
.L_x_47746:
[----:B------:R-:W-:Y:S02]  /*18340*/  F2FP.F16.F32.PACK_AB R101, RZ, R95 ;  /* 0x0000005fff65723e */ /* 0x000fe400000000ff */
[----:B------:R-:W-:Y:S02]  /*18350*/  PRMT R84, R84, 0x5410, R87 ;  /* 0x0000541054547816 */ /* 0x000fe40000000057 */
[----:B------:R-:W-:Y:S02]  /*18360*/  PRMT R86, R86, 0x5410, R97 ;  /* 0x0000541056567816 */ /* 0x000fe40000000061 */
[----:B------:R-:W-:Y:S02]  /*18370*/  PRMT R85, R85, 0x5410, R96 ;  /* 0x0000541055557816 */ /* 0x000fe40000000060 */
[----:B------:R-:W-:-:S07]  /*18380*/  PRMT R87, R99, 0x5410, R101 ;  /* 0x0000541063577816 */ /* 0x000fce0000000065 */
.L_x_47696:
        /* <DEDUP_REMOVED lines=26> */
.L_x_47754:
[----:B------:R-:W-:Y:S05]  /*18530*/  BSYNC.RECONVERGENT B0 ;  /* 0x0000000000007941 */ /* 0x000fea0003800200 */
.L_x_47753:
[----:B------:R-:W-:Y:S04]  /*18540*/  BSSY.RECONVERGENT B0, `(.L_x_47755) ;  /* 0x0000006000007945 */ /* 0x000fe80003800200 */
[----:B------:R-:W-:Y:S05]  /*18550*/  @!P1 BRA `(.L_x_47756) ;  /* 0x0000000000109947 */ /* 0x000fea0003800000 */
[----:B-----5:R-:W2:Y:S01]  /*18560*/  LDC.64 R56, c[0x0][0x390] ;  /* 0x0000e400ff387b82 */ /* 0x020ea20000000a00 */
[----:B------:R-:W-:-:S05]  /*18570*/  IADD3 R59, PT, PT, R143, 0x80, RZ ;  /* 0x000000808f3b7810 */ /* 0x000fca0007ffe0ff */
[----:B--2---:R-:W-:-:S06]  /*18580*/  IMAD.WIDE.U32 R56, R59, 0x10, R56 ;  /* 0x000000103b387825 */ /* 0x004fcc00078e0038 */
[----:B------:R-:W5:Y:S02]  /*18590*/  LDG.E.128 R56, desc[UR8][R56.64] ;  /* 0x0000000838387981 */ /* 0x000f64000c1e1d00 */
.L_x_47756:
[----:B------:R-:W-:Y:S05]  /*185a0*/  BSYNC.RECONVERGENT B0 ;  /* 0x0000000000007941 */ /* 0x000fea0003800200 */
.L_x_47755:
        /* <DEDUP_REMOVED lines=27> */
.L_x_47762:
        /* <DEDUP_REMOVED lines=13> */
.L_x_47764:
[----:B------:R-:W-:Y:S05]  /*18830*/  BSYNC.RECONVERGENT B2 ;  /* 0x0000000000027941 */ /* 0x000fea0003800200 */
.L_x_47763:
        /* <DEDUP_REMOVED lines=39> */
[----:B------:R-:W-:Y:S01]  /*18ab0*/  IMAD.WIDE.U32 R96, R6, -0x2daee0ad, RZ ;  /* 0xd2511f5306607825 */ /* 0x000fe200078e00ff */
[----:B------:R-:W-:-:S03]  /*18ac0*/  MOV R6, R98 ;  /* 0x0000006200067202 */ /* 0x000fc60000000f00 */
[----:B------:R-:W-:Y:S01]  /*18ad0*/  IMAD.MOV.U32 R106, RZ, RZ, R96 ;  /* 0x000000ffff6a7224 */ /* 0x000fe200078e0060 */
[----:B------:R-:W-:-:S07]  /*18ae0*/  LOP3.LUT R141, R51, R100, R97, 0x96, !PT ;  /* 0x00000064338d7212 */ /* 0x000fce00078e9661 */
.L_x_47761:
[----:B------:R-:W-:Y:S05]  /*18af0*/  BSYNC.RECONVERGENT B1 ;  /* 0x0000000000017941 */ /* 0x000fea0003800200 */
.L_x_47760:
        /* <DEDUP_REMOVED lines=11> */
.L_x_47759:
[----:B------:R-:W-:Y:S05]  /*18bb0*/  BSYNC.RECONVERGENT B0 ;  /* 0x0000000000007941 */ /* 0x000fea0003800200 */
.L_x_47758:
        /* <DEDUP_REMOVED lines=22> */
.L_x_47769:
        /* <DEDUP_REMOVED lines=13> */
.L_x_47771:
[----:B------:R-:W-:Y:S05]  /*18df0*/  BSYNC.RECONVERGENT B2 ;  /* 0x0000000000027941 */ /* 0x000fea0003800200 */
.L_x_47770:
        /* <DEDUP_REMOVED lines=43> */
.L_x_47768:
[----:B------:R-:W-:Y:S05]  /*190b0*/  BSYNC.RECONVERGENT B1 ;  /* 0x0000000000017941 */ /* 0x000fea0003800200 */
.L_x_47767:
        /* <DEDUP_REMOVED lines=11> */
.L_x_47766:
[----:B------:R-:W-:Y:S05]  /*19170*/  BSYNC.RECONVERGENT B0 ;  /* 0x0000000000007941 */ /* 0x000fea0003800200 */
.L_x_47765:
        /* <DEDUP_REMOVED lines=22> */
.L_x_47776:
        /* <DEDUP_REMOVED lines=13> */
.L_x_47778:
[----:B------:R-:W-:Y:S05]  /*193b0*/  BSYNC.RECONVERGENT B2 ;  /* 0x0000000000027941 */ /* 0x000fea0003800200 */
.L_x_47777:
        /* <DEDUP_REMOVED lines=43> */
.L_x_47775:
[----:B------:R-:W-:Y:S05]  /*19670*/  BSYNC.RECONVERGENT B1 ;  /* 0x0000000000017941 */ /* 0x000fea0003800200 */
.L_x_47774:
        /* <DEDUP_REMOVED lines=11> */
.L_x_47773:
[----:B------:R-:W-:Y:S05]  /*19730*/  BSYNC.RECONVERGENT B0 ;  /* 0x0000000000007941 */ /* 0x000fea0003800200 */
.L_x_47772:
        /* <DEDUP_REMOVED lines=22> */
.L_x_47783:
        /* <DEDUP_REMOVED lines=13> */
.L_x_47785:
[----:B------:R-:W-:Y:S05]  /*19970*/  BSYNC.RECONVERGENT B2 ;  /* 0x0000000000027941 */ /* 0x000fea0003800200 */
.L_x_47784:
        /* <DEDUP_REMOVED lines=43> */
.L_x_47782:
[----:B------:R-:W-:Y:S05]  /*19c30*/  BSYNC.RECONVERGENT B1 ;  /* 0x0000000000017941 */ /* 0x000fea0003800200 */
.L_x_47781:
        /* <DEDUP_REMOVED lines=11> */
.L_x_47780:
[----:B------:R-:W-:Y:S05]  /*19cf0*/  BSYNC.RECONVERGENT B0 ;  /* 0x0000000000007941 */ /* 0x000fea0003800200 */
.L_x_47779:
        /* <DEDUP_REMOVED lines=22> */
.L_x_47790:
        /* <DEDUP_REMOVED lines=13> */
.L_x_47792:
[----:B------:R-:W-:Y:S05]  /*19f30*/  BSYNC.RECONVERGENT B2 ;  /* 0x0000000000027941 */ /* 0x000fea0003800200 */
.L_x_47791:
        /* <DEDUP_REMOVED lines=43> */
.L_x_47789:
[----:B------:R-:W-:Y:S05]  /*1a1f0*/  BSYNC.RECONVERGENT B1 ;  /* 0x0000000000017941 */ /* 0x000fea0003800200 */
.L_x_47788:
        /* <DEDUP_REMOVED lines=11> */
.L_x_47787:
[----:B------:R-:W-:Y:S05]  /*1a2b0*/  BSYNC.RECONVERGENT B0 ;  /* 0x0000000000007941 */ /* 0x000fea0003800200 */
.L_x_47786:
        /* <DEDUP_REMOVED lines=22> */
.L_x_47797:
        /* <DEDUP_REMOVED lines=13> */
.L_x_47799:
[----:B------:R-:W-:Y:S05]  /*1a4f0*/  BSYNC.RECONVERGENT B2 ;  /* 0x0000000000027941 */ /* 0x000fea0003800200 */
.L_x_47798:
        /* <DEDUP_REMOVED lines=43> */
.L_x_47796:
[----:B------:R-:W-:Y:S05]  /*1a7b0*/  BSYNC.RECONVERGENT B1 ;  /* 0x0000000000017941 */ /* 0x000fea0003800200 */
.L_x_47795:
        /* <DEDUP_REMOVED lines=8> */
[----:B------:R-:W-:Y:S02]  /*1a840*/  FSEL R101, R52, RZ, !P3 ;  /* 0x000000ff34657208 */ /* 0x000fe40005800000 */
[----:B------:R-:W-:-:S03]  /*1a850*/  SEL R52, RZ, 0x1, P3 ;  /* 0x00000001ff347807 */ /* 0x000fc60001800000 */
[----:B------:R-:W-:-:S07]  /*1a860*/  FADD.FTZ R101, R86, R101 ;  /* 0x0000006556657221 */ /* 0x000fce0000010000 */
.L_x_47794:
[----:B------:R-:W-:Y:S05]  /*1a870*/  BSYNC.RECONVERGENT B0 ;  /* 0x0000000000007941 */ /* 0x000fea0003800200 */
.L_x_47793:
        /* <DEDUP_REMOVED lines=22> */
.L_x_47804:
        /* <DEDUP_REMOVED lines=13> */
.L_x_47806:
[----:B------:R-:W-:Y:S05]  /*1aab0*/  BSYNC.RECONVERGENT B2 ;  /* 0x0000000000027941 */ /* 0x000fea0003800200 */
.L_x_47805:
        /* <DEDUP_REMOVED lines=43> */
.L_x_47803:
[----:B------:R-:W-:Y:S05]  /*1ad70*/  BSYNC.RECONVERGENT B1 ;  /* 0x0000000000017941 */ /* 0x000fea0003800200 */
.L_x_47802:
        /* <DEDUP_REMOVED lines=10> */
[----:B------:R-:W-:-:S07]  /*1ae20*/  SEL R53, RZ, 0x1, P3 ;  /* 0x00000001ff357807 */ /* 0x000fce0001800000 */
.L_x_47801:
[----:B------:R-:W-:Y:S05]  /*1ae30*/  BSYNC.RECONVERGENT B0 ;  /* 0x0000000000007941 */ /* 0x000fea0003800200 */
.L_x_47800:
        /* <DEDUP_REMOVED lines=22> */
.L_x_47811:
        /* <DEDUP_REMOVED lines=13> */
.L_x_47813:
[----:B------:R-:W-:Y:S05]  /*1b070*/  BSYNC.RECONVERGENT B2 ;  /* 0x0000000000027941 */ /* 0x000fea0003800200 */
.L_x_47812:
        /* <DEDUP_REMOVED lines=43> */
.L_x_47810:
[----:B------:R-:W-:Y:S05]  /*1b330*/  BSYNC.RECONVERGENT B1 ;  /* 0x0000000000017941 */ /* 0x000fea0003800200 */
.L_x_47809:
        /* <DEDUP_REMOVED lines=11> */
.L_x_47808:
[----:B------:R-:W-:Y:S05]  /*1b3f0*/  BSYNC.RECONVERGENT B0 ;  /* 0x0000000000007941 */ /* 0x000fea0003800200 */
.L_x_47807:
[----:B------:R-:W-:Y:S02]  /*1b400*/  F2FP.F16.F32.PACK_AB R87, RZ, R103 ;  /* 0x00000067ff57723e */ /* 0x000fe400000000ff */
[----:B------:R-:W-:Y:S02]  /*1b410*/  PRMT R86, R106, 0x5410, R86 ;  /* 0x000054106a567816 */ /* 0x000fe40000000056 */
[----:B------:R-:W-:Y:S02]  /*1b420*/  PRMT R85, R105, 0x5410, R85 ;  /* 0x0000541069557816 */ /* 0x000fe40000000055 */
[----:B------:R-:W-:Y:S02]  /*1b430*/  PRMT R84, R104, 0x5410, R84 ;  /* 0x0000541068547816 */ /* 0x000fe40000000054 */
[----:B------:R-:W-:Y:S01]  /*1b440*/  PRMT R87, R115, 0x5410, R87 ;  /* 0x0000541073577816 */ /* 0x000fe20000000057 */
[----:B------:R-:W-:Y:S06]  /*1b450*/  BRA `(.L_x_47814) ;  /* 0x0000002800e07947 */ /* 0x000fec0003800000 */
.L_x_47757:
        /* <DEDUP_REMOVED lines=21> */
.L_x_47819:
        /* <DEDUP_REMOVED lines=13> */
.L_x_47821:
[----:B------:R-:W-:Y:S05]  /*1b680*/  BSYNC.RECONVERGENT B2 ;  /* 0x0000000000027941 */ /* 0x000fea0003800200 */
.L_x_47820:
        /* <DEDUP_REMOVED lines=43> */
.L_x_47818:
[----:B------:R-:W-:Y:S05]  /*1b940*/  BSYNC.RECONVERGENT B1 ;  /* 0x0000000000017941 */ /* 0x000fea0003800200 */
.L_x_47817:
        /* <DEDUP_REMOVED lines=9> */
.L_x_47816:
[----:B------:R-:W-:Y:S05]  /*1b9e0*/  BSYNC.RECONVERGENT B0 ;  /* 0x0000000000007941 */ /* 0x000fea0003800200 */
.L_x_47815:
        /* <DEDUP_REMOVED lines=18> */
.L_x_47826:
        /* <DEDUP_REMOVED lines=13> */
.L_x_47828:
[----:B------:R-:W-:Y:S05]  /*1bbe0*/  BSYNC.RECONVERGENT B2 ;  /* 0x0000000000027941 */ /* 0x000fea0003800200 */
.L_x_47827:
        /* <DEDUP_REMOVED lines=43> */
.L_x_47825:
[----:B------:R-:W-:Y:S05]  /*1bea0*/  BSYNC.RECONVERGENT B1 ;  /* 0x0000000000017941 */ /* 0x000fea0003800200 */
.L_x_47824:
        /* <DEDUP_REMOVED lines=9> */
.L_x_47823:
[----:B------:R-:W-:Y:S05]  /*1bf40*/  BSYNC.RECONVERGENT B0 ;  /* 0x0000000000007941 */ /* 0x000fea0003800200 */
.L_x_47822:
        /* <DEDUP_REMOVED lines=18> */
.L_x_47833:
        /* <DEDUP_REMOVED lines=13> */
.L_x_47835:
[----:B------:R-:W-:Y:S05]  /*1c140*/  BSYNC.RECONVERGENT B2 ;  /* 0x0000000000027941 */ /* 0x000fea0003800200 */
.L_x_47834:
        /* <DEDUP_REMOVED lines=43> */
.L_x_47832:
[----:B------:R-:W-:Y:S05]  /*1c400*/  BSYNC.RECONVERGENT B1 ;  /* 0x0000000000017941 */ /* 0x000fea0003800200 */
.L_x_47831:
        /* <DEDUP_REMOVED lines=9> */
.L_x_47830:
[----:B------:R-:W-:Y:S05]  /*1c4a0*/  BSYNC.RECONVERGENT B0 ;  /* 0x0000000000007941 */ /* 0x000fea0003800200 */
.L_x_47829:
        /* <DEDUP_REMOVED lines=18> */
.L_x_47840:
        /* <DEDUP_REMOVED lines=13> */
.L_x_47842:
[----:B------:R-:W-:Y:S05]  /*1c6a0*/  BSYNC.RECONVERGENT B2 ;  /* 0x0000000000027941 */ /* 0x000fea0003800200 */
.L_x_47841:
        /* <DEDUP_REMOVED lines=43> */
.L_x_47839:
[----:B------:R-:W-:Y:S05]  /*1c960*/  BSYNC.RECONVERGENT B1 ;  /* 0x0000000000017941 */ /* 0x000fea0003800200 */
.L_x_47838:
        /* <DEDUP_REMOVED lines=9> */
.L_x_47837:
[----:B------:R-:W-:Y:S05]  /*1ca00*/  BSYNC.RECONVERGENT B0 ;  /* 0x0000000000007941 */ /* 0x000fea0003800200 */
.L_x_47836:
        /* <DEDUP_REMOVED lines=18> */
.L_x_47847:
        /* <DEDUP_REMOVED lines=13> */
.L_x_47849:
[----:B------:R-:W-:Y:S05]  /*1cc00*/  BSYNC.RECONVERGENT B2 ;  /* 0x0000000000027941 */ /* 0x000fea0003800200 */
.L_x_47848:
        /* <DEDUP_REMOVED lines=43> */
.L_x_47846:
[----:B------:R-:W-:Y:S05]  /*1cec0*/  BSYNC.RECONVERGENT B1 ;  /* 0x0000000000017941 */ /* 0x000fea0003800200 */
.L_x_47845:
        /* <DEDUP_REMOVED lines=9> */
.L_x_47844:
[----:B------:R-:W-:Y:S05]  /*1cf60*/  BSYNC.RECONVERGENT B0 ;  /* 0x0000000000007941 */ /* 0x000fea0003800200 */
.L_x_47843:
        /* <DEDUP_REMOVED lines=18> */
.L_x_47854:
        /* <DEDUP_REMOVED lines=13> */
.L_x_47856:
[----:B------:R-:W-:Y:S05]  /*1d160*/  BSYNC.RECONVERGENT B2 ;  /* 0x0000000000027941 */ /* 0x000fea0003800200 */
.L_x_47855:
        /* <DEDUP_REMOVED lines=43> */
.L_x_47853:
[----:B------:R-:W-:Y:S05]  /*1d420*/  BSYNC.RECONVERGENT B1 ;  /* 0x0000000000017941 */ /* 0x000fea0003800200 */
.L_x_47852:
        /* <DEDUP_REMOVED lines=9> */
.L_x_47851:
[----:B------:R-:W-:Y:S05]  /*1d4c0*/  BSYNC.RECONVERGENT B0 ;  /* 0x0000000000007941 */ /* 0x000fea0003800200 */
.L_x_47850:
        /* <DEDUP_REMOVED lines=18> */
.L_x_47861:
        /* <DEDUP_REMOVED lines=13> */
.L_x_47863:
[----:B------:R-:W-:Y:S05]  /*1d6c0*/  BSYNC.RECONVERGENT B2 ;  /* 0x0000000000027941 */ /* 0x000fea0003800200 */
.L_x_47862:
        /* <DEDUP_REMOVED lines=36> */
[----:B------:R-:W-:-:S04]  /*1d910*/  HFMA2 R109, -RZ, RZ, 0, 0 ;  /* 0x00000000ff6d7431 */ /* 0x000fc800000001ff */
[----:B------:R-:W-:-:S05]  /*1d920*/  IMAD.WIDE.U32 R102, R102, -0x2daee0ad, RZ ;  /* 0xd2511f5366667825 */ /* 0x000fca00078e00ff */
[----:B------:R-:W-:Y:S02]  /*1d930*/  LOP3.LUT R141, R51, R110, R103, 0x96, !PT ;  /* 0x0000006e338d7212 */ /* 0x000fe400078e9667 */
[----:B------:R-:W-:Y:S01]  /*1d940*/  MOV R107, R102 ;  /* 0x00000066006b7202 */ /* 0x000fe20000000f00 */
[----:B------:R-:W-:-:S04]  /*1d950*/  IMAD.WIDE.U32 R102, R106, -0x326172a9, RZ ;  /* 0xcd9e8d576a667825 */ /* 0x000fc800078e00ff */
[----:B------:R-:W-:Y:S01]  /*1d960*/  IMAD.MOV.U32 R142, RZ, RZ, R102 ;  /* 0x000000ffff8e7224 */ /* 0x000fe200078e0066 */
[----:B------:R-:W-:-:S07]  /*1d970*/  LOP3.LUT R140, R48, R108, R103, 0x96, !PT ;  /* 0x0000006c308c7212 */ /* 0x000fce00078e9667 */
.L_x_47860:
[----:B------:R-:W-:Y:S05]  /*1d980*/  BSYNC.RECONVERGENT B1 ;  /* 0x0000000000017941 */ /* 0x000fea0003800200 */
.L_x_47859:
        /* <DEDUP_REMOVED lines=9> */
.L_x_47858:
[----:B------:R-:W-:Y:S05]  /*1da20*/  BSYNC.RECONVERGENT B0 ;  /* 0x0000000000007941 */ /* 0x000fea0003800200 */
.L_x_47857:
        /* <DEDUP_REMOVED lines=18> */
.L_x_47868:
        /* <DEDUP_REMOVED lines=13> */
.L_x_47870:
[----:B------:R-:W-:Y:S05]  /*1dc20*/  BSYNC.RECONVERGENT B2 ;  /* 0x0000000000027941 */ /* 0x000fea0003800200 */
.L_x_47869:
        /* <DEDUP_REMOVED lines=43> */
.L_x_47867:
[----:B------:R-:W-:Y:S05]  /*1dee0*/  BSYNC.RECONVERGENT B1 ;  /* 0x0000000000017941 */ /* 0x000fea0003800200 */
.L_x_47866:
        /* <DEDUP_REMOVED lines=9> */
.L_x_47865:
[----:B------:R-:W-:Y:S05]  /*1df80*/  BSYNC.RECONVERGENT B0 ;  /* 0x0000000000007941 */ /* 0x000fea0003800200 */
.L_x_47864:
[----:B------:R-:W-:Y:S02]  /*1df90*/  F2FP.F16.F32.PACK_AB R109, RZ, R103 ;  /* 0x00000067ff6d723e */ /* 0x000fe400000000ff */
[----:B------:R-:W-:Y:S02]  /*1dfa0*/  PRMT R84, R87, 0x5410, R84 ;  /* 0x0000541057547816 */ /* 0x000fe40000000054 */
[----:B------:R-:W-:Y:S02]  /*1dfb0*/  PRMT R86, R105, 0x5410, R86 ;  /* 0x0000541069567816 */ /* 0x000fe40000000056 */
[----:B------:R-:W-:Y:S02]  /*1dfc0*/  PRMT R85, R85, 0x5410, R104 ;  /* 0x0000541055557816 */ /* 0x000fe40000000068 */
[----:B------:R-:W-:-:S07]  /*1dfd0*/  PRMT R87, R106, 0x5410, R109 ;  /* 0x000054106a577816 */ /* 0x000fce000000006d */
.L_x_47814:
        /* <DEDUP_REMOVED lines=26> */
.L_x_47872:
[----:B------:R-:W-:Y:S05]  /*1e180*/  BSYNC.RECONVERGENT B0 ;  /* 0x0000000000007941 */ /* 0x000fea0003800200 */
.L_x_47871:
[----:B------:R-:W-:Y:S04]  /*1e190*/  BSSY.RECONVERGENT B0, `(.L_x_47873) ;  /* 0x0000006000007945 */ /* 0x000fe80003800200 */
[----:B------:R-:W-:Y:S05]  /*1e1a0*/  @!P1 BRA `(.L_x_47874) ;  /* 0x0000000000109947 */ /* 0x000fea0003800000 */
[----:B-----5:R-:W2:Y:S01]  /*1e1b0*/  LDC.64 R56, c[0x0][0x390] ;  /* 0x0000e400ff387b82 */ /* 0x020ea20000000a00 */
[----:B------:R-:W-:-:S04]  /*1e1c0*/  VIADD R59, R143, 0xa0 ;  /* 0x000000a08f3b7836 */ /* 0x000fc80000000000 */
[----:B--2---:R-:W-:-:S06]  /*1e1d0*/  IMAD.WIDE.U32 R56, R59, 0x10, R56 ;  /* 0x000000103b387825 */ /* 0x004fcc00078e0038 */
[----:B------:R-:W5:Y:S02]  /*1e1e0*/  LDG.E.128 R56, desc[UR8][R56.64] ;  /* 0x0000000838387981 */ /* 0x000f64000c1e1d00 */
.L_x_47874:
[----:B------:R-:W-:Y:S05]  /*1e1f0*/  BSYNC.RECONVERGENT B0 ;  /* 0x0000000000007941 */ /* 0x000fea0003800200 */
.L_x_47873:
        /* <DEDUP_REMOVED lines=27> */
.L_x_47880:
        /* <DEDUP_REMOVED lines=13> */
.L_x_47882:
[----:B------:R-:W-:Y:S05]  /*1e480*/  BSYNC.RECONVERGENT B2 ;  /* 0x0000000000027941 */ /* 0x000fea0003800200 */
.L_x_47881:
        /* <DEDUP_REMOVED lines=43> */
.L_x_47879:
[----:B------:R-:W-:Y:S05]  /*1e740*/  BSYNC.RECONVERGENT B1 ;  /* 0x0000000000017941 */ /* 0x000fea0003800200 */
.L_x_47878:
        /* <DEDUP_REMOVED lines=11> */
.L_x_47877:
[----:B------:R-:W-:Y:S05]  /*1e800*/  BSYNC.RECONVERGENT B0 ;  /* 0x0000000000007941 */ /* 0x000fea0003800200 */
.L_x_47876:
        /* <DEDUP_REMOVED lines=22> */
.L_x_47887:
        /* <DEDUP_REMOVED lines=13> */
.L_x_47889:
[----:B------:R-:W-:Y:S05]  /*1ea40*/  BSYNC.RECONVERGENT B2 ;  /* 0x0000000000027941 */ /* 0x000fea0003800200 */
.L_x_47888:
        /* <DEDUP_REMOVED lines=43> */
.L_x_47886:
[----:B------:R-:W-:Y:S05]  /*1ed00*/  BSYNC.RECONVERGENT B1 ;  /* 0x0000000000017941 */ /* 0x000fea0003800200 */
.L_x_47885:
        /* <DEDUP_REMOVED lines=11> */
.L_x_47884:
[----:B------:R-:W-:Y:S05]  /*1edc0*/  BSYNC.RECONVERGENT B0 ;  /* 0x0000000000007941 */ /* 0x000fea0003800200 */
.L_x_47883:
        /* <DEDUP_REMOVED lines=22> */
.L_x_47894:
        /* <DEDUP_REMOVED lines=13> */
.L_x_47896:
[----:B------:R-:W-:Y:S05]  /*1f000*/  BSYNC.RECONVERGENT B2 ;  /* 0x0000000000027941 */ /* 0x000fea0003800200 */
.L_x_47895:
        /* <DEDUP_REMOVED lines=43> */
.L_x_47893:
[----:B------:R-:W-:Y:S05]  /*1f2c0*/  BSYNC.RECONVERGENT B1 ;  /* 0x0000000000017941 */ /* 0x000fea0003800200 */
.L_x_47892:
        /* <DEDUP_REMOVED lines=11> */
.L_x_47891:
[----:B------:R-:W-:Y:S05]  /*1f380*/  BSYNC.RECONVERGENT B0 ;  /* 0x0000000000007941 */ /* 0x000fea0003800200 */
.L_x_47890:
        /* <DEDUP_REMOVED lines=22> */
.L_x_47901:
        /* <DEDUP_REMOVED lines=13> */
.L_x_47903:
[----:B------:R-:W-:Y:S05]  /*1f5c0*/  BSYNC.RECONVERGENT B2 ;  /* 0x0000000000027941 */ /* 0x000fea0003800200 */
.L_x_47902:
        /* <DEDUP_REMOVED lines=43> */
.L_x_47900:
[----:B------:R-:W-:Y:S05]  /*1f880*/  BSYNC.RECONVERGENT B1 ;  /* 0x0000000000017941 */ /* 0x000fea0003800200 */
.L_x_47899:
        /* <DEDUP_REMOVED lines=11> */
.L_x_47898:
[----:B------:R-:W-:Y:S05]  /*1f940*/  BSYNC.RECONVERGENT B0 ;  /* 0x0000000000007941 */ /* 0x000fea0003800200 */
.L_x_47897:
        /* <DEDUP_REMOVED lines=22> */
.L_x_47908:
        /* <DEDUP_REMOVED lines=13> */
.L_x_47910:
[----:B------:R-:W-:Y:S05]  /*1fb80*/  BSYNC.RECONVERGENT B2 ;  /* 0x0000000000027941 */ /* 0x000fea0003800200 */
.L_x_47909:
        /* <DEDUP_REMOVED lines=43> */
.L_x_47907:
[----:B------:R-:W-:Y:S05]  /*1fe40*/  BSYNC.RECONVERGENT B1 ;  /* 0x0000000000017941 */ /* 0x000fea0003800200 */
.L_x_47906:
        /* <DEDUP_REMOVED lines=11> */
.L_x_47905:
[----:B------:R-:W-:Y:S05]  /*1ff00*/  BSYNC.RECONVERGENT B0 ;  /* 0x0000000000007941 */ /* 0x000fea0003800200 */
.L_x_47904:
        /* <DEDUP_REMOVED lines=22> */
.L_x_47915:
        /* <DEDUP_REMOVED lines=13> */
.L_x_47917:
[----:B------:R-:W-:Y:S05]  /*20140*/  BSYNC.RECONVERGENT B2 ;  /* 0x0000000000027941 */ /* 0x000fea0003800200 */
.L_x_47916:
        /* <DEDUP_REMOVED lines=43> */
.L_x_47914:
[----:B------:R-:W-:Y:S05]  /*20400*/  BSYNC.RECONVERGENT B1 ;  /* 0x0000000000017941 */ /* 0x000fea0003800200 */
.L_x_47913:
        /* <DEDUP_REMOVED lines=11> */
.L_x_47912:
[----:B------:R-:W-:Y:S05]  /*204c0*/  BSYNC.RECONVERGENT B0 ;  /* 0x0000000000007941 */ /* 0x000fea0003800200 */
.L_x_47911:
        /* <DEDUP_REMOVED lines=22> */
.L_x_47922:
        /* <DEDUP_REMOVED lines=13> */
.L_x_47924:
[----:B------:R-:W-:Y:S05]  /*20700*/  BSYNC.RECONVERGENT B2 ;  /* 0x0000000000027941 */ /* 0x000fea0003800200 */
.L_x_47923:
        /* <DEDUP_REMOVED lines=43> */
.L_x_47921:
[----:B------:R-:W-:Y:S05]  /*209c0*/  BSYNC.RECONVERGENT B1 ;  /* 0x0000000000017941 */ /* 0x000fea0003800200 */
.L_x_47920:
        /* <DEDUP_REMOVED lines=11> */
.L_x_47919:
[----:B------:R-:W-:Y:S05]  /*20a80*/  BSYNC.RECONVERGENT B0 ;  /* 0x0000000000007941 */ /* 0x000fea0003800200 */
.L_x_47918:
        /* <DEDUP_REMOVED lines=22> */
.L_x_47929:
        /* <DEDUP_REMOVED lines=13> */
.L_x_47931:
[----:B------:R-:W-:Y:S05]  /*20cc0*/  BSYNC.RECONVERGENT B2 ;  /* 0x0000000000027941 */ /* 0x000fea0003800200 */
.L_x_47930:
        /* <DEDUP_REMOVED lines=43> */
.L_x_47928:
[----:B------:R-:W-:Y:S05]  /*20f80*/  BSYNC.RECONVERGENT B1 ;  /* 0x0000000000017941 */ /* 0x000fea0003800200 */
.L_x_47927:
        /* <DEDUP_REMOVED lines=11> */
.L_x_47926:
[----:B------:R-:W-:Y:S05]  /*21040*/  BSYNC.RECONVERGENT B0 ;  /* 0x0000000000007941 */ /* 0x000fea0003800200 */
.L_x_47925:
[----:B------:R-:W-:Y:S02]  /*21050*/  F2FP.F16.F32.PACK_AB R87, RZ, R111 ;  /* 0x0000006fff57723e */ /* 0x000fe400000000ff */
[----:B------:R-:W-:Y:S02]  /*21060*/  PRMT R86, R120, 0x5410, R86 ;  /* 0x0000541078567816 */ /* 0x000fe40000000056 */
[----:B------:R-:W-:Y:S02]  /*21070*/  PRMT R85, R113, 0x5410, R85 ;  /* 0x0000541071557816 */ /* 0x000fe40000000055 */
[----:B------:R-:W-:Y:S02]  /*21080*/  PRMT R84, R112, 0x5410, R84 ;  /* 0x0000541070547816 */ /* 0x000fe40000000054 */
[----:B------:R-:W-:Y:S01]  /*21090*/  PRMT R87, R122, 0x5410, R87 ;  /* 0x000054107a577816 */ /* 0x000fe20000000057 */
[----:B------:R-:W-:Y:S06]  /*210a0*/  BRA `(.L_x_47932) ;  /* 0x0000002800e07947 */ /* 0x000fec0003800000 */
.L_x_47875:
        /* <DEDUP_REMOVED lines=21> */
.L_x_47937:
        /* <DEDUP_REMOVED lines=13> */
.L_x_47939:
[----:B------:R-:W-:Y:S05]  /*212d0*/  BSYNC.RECONVERGENT B2 ;  /* 0x0000000000027941 */ /* 0x000fea0003800200 */
.L_x_47938:
        /* <DEDUP_REMOVED lines=43> */
.L_x_47936:
[----:B------:R-:W-:Y:S05]  /*21590*/  BSYNC.RECONVERGENT B1 ;  /* 0x0000000000017941 */ /* 0x000fea0003800200 */
.L_x_47935:
        /* <DEDUP_REMOVED lines=9> */
.L_x_47934:
[----:B------:R-:W-:Y:S05]  /*21630*/  BSYNC.RECONVERGENT B0 ;  /* 0x0000000000007941 */ /* 0x000fea0003800200 */
.L_x_47933:
        /* <DEDUP_REMOVED lines=18> */
.L_x_47944:
        /* <DEDUP_REMOVED lines=13> */
.L_x_47946:
[----:B------:R-:W-:Y:S05]  /*21830*/  BSYNC.RECONVERGENT B2 ;  /* 0x0000000000027941 */ /* 0x000fea0003800200 */
.L_x_47945:
        /* <DEDUP_REMOVED lines=43> */
.L_x_47943:
[----:B------:R-:W-:Y:S05]  /*21af0*/  BSYNC.RECONVERGENT B1 ;  /* 0x0000000000017941 */ /* 0x000fea0003800200 */
.L_x_47942:
        /* <DEDUP_REMOVED lines=9> */
.L_x_47941:
[----:B------:R-:W-:Y:S05]  /*21b90*/  BSYNC.RECONVERGENT B0 ;  /* 0x0000000000007941 */ /* 0x000fea0003800200 */
.L_x_47940:
        /* <DEDUP_REMOVED lines=18> */
.L_x_47951:
        /* <DEDUP_REMOVED lines=13> */
.L_x_47953:
[----:B------:R-:W-:Y:S05]  /*21d90*/  BSYNC.RECONVERGENT B2 ;  /* 0x0000000000027941 */ /* 0x000fea0003800200 */
.L_x_47952:
        /* <DEDUP_REMOVED lines=43> */
.L_x_47950:
[----:B------:R-:W-:Y:S05]  /*22050*/  BSYNC.RECONVERGENT B1 ;  /* 0x0000000000017941 */ /* 0x000fea0003800200 */
.L_x_47949:
        /* <DEDUP_REMOVED lines=9> */
.L_x_47948:
[----:B------:R-:W-:Y:S05]  /*220f0*/  BSYNC.RECONVERGENT B0 ;  /* 0x0000000000007941 */ /* 0x000fea0003800200 */
.L_x_47947:
        /* <DEDUP_REMOVED lines=18> */
.L_x_47958:
        /* <DEDUP_REMOVED lines=13> */
.L_x_47960:
[----:B------:R-:W-:Y:S05]  /*222f0*/  BSYNC.RECONVERGENT B2 ;  /* 0x0000000000027941 */ /* 0x000fea0003800200 */
.L_x_47959:
        /* <DEDUP_REMOVED lines=43> */
.L_x_47957:
[----:B------:R-:W-:Y:S05]  /*225b0*/  BSYNC.RECONVERGENT B1 ;  /* 0x0000000000017941 */ /* 0x000fea0003800200 */
.L_x_47956:
        /* <DEDUP_REMOVED lines=9> */
.L_x_47955:
[----:B------:R-:W-:Y:S05]  /*22650*/  BSYNC.RECONVERGENT B0 ;  /* 0x0000000000007941 */ /* 0x000fea0003800200 */
.L_x_47954:
        /* <DEDUP_REMOVED lines=18> */
.L_x_47965:
        /* <DEDUP_REMOVED lines=13> */
.L_x_47967:
[----:B------:R-:W-:Y:S05]  /*22850*/  BSYNC.RECONVERGENT B2 ;  /* 0x0000000000027941 */ /* 0x000fea0003800200 */
.L_x_47966:
        /* <DEDUP_REMOVED lines=43> */
.L_x_47964:
[----:B------:R-:W-:Y:S05]  /*22b10*/  BSYNC.RECONVERGENT B1 ;  /* 0x0000000000017941 */ /* 0x000fea0003800200 */
.L_x_47963:
        /* <DEDUP_REMOVED lines=9> */
.L_x_47962:
[----:B------:R-:W-:Y:S05]  /*22bb0*/  BSYNC.RECONVERGENT B0 ;  /* 0x0000000000007941 */ /* 0x000fea0003800200 */
.L_x_47961:
        /* <DEDUP_REMOVED lines=18> */
.L_x_47972:
        /* <DEDUP_REMOVED lines=13> */
.L_x_47974:
[----:B------:R-:W-:Y:S05]  /*22db0*/  BSYNC.RECONVERGENT B2 ;  /* 0x0000000000027941 */ /* 0x000fea0003800200 */
.L_x_47973:
        /* <DEDUP_REMOVED lines=43> */
.L_x_47971:
[----:B------:R-:W-:Y:S05]  /*23070*/  BSYNC.RECONVERGENT B1 ;  /* 0x0000000000017941 */ /* 0x000fea0003800200 */
.L_x_47970:
        /* <DEDUP_REMOVED lines=9> */
.L_x_47969:
[----:B------:R-:W-:Y:S05]  /*23110*/  BSYNC.RECONVERGENT B0 ;  /* 0x0000000000007941 */ /* 0x000fea0003800200 */
.L_x_47968:
        /* <DEDUP_REMOVED lines=18> */
.L_x_47979:
        /* <DEDUP_REMOVED lines=13> */
.L_x_47981:
[----:B------:R-:W-:Y:S05]  /*23310*/  BSYNC.RECONVERGENT B2 ;  /* 0x0000000000027941 */ /* 0x000fea0003800200 */
.L_x_47980:
        /* <DEDUP_REMOVED lines=43> */
.L_x_47978:
[----:B------:R-:W-:Y:S05]  /*235d0*/  BSYNC.RECONVERGENT B1 ;  /* 0x0000000000017941 */ /* 0x000fea0003800200 */
.L_x_47977:
        /* <DEDUP_REMOVED lines=9> */
.L_x_47976:
[----:B------:R-:W-:Y:S05]  /*23670*/  BSYNC.RECONVERGENT B0 ;  /* 0x0000000000007941 */ /* 0x000fea0003800200 */
.L_x_47975:
        /* <DEDUP_REMOVED lines=18> */
.L_x_47986:
        /* <DEDUP_REMOVED lines=13> */
.L_x_47988:
[----:B------:R-:W-:Y:S05]  /*23870*/  BSYNC.RECONVERGENT B2 ;  /* 0x0000000000027941 */ /* 0x000fea0003800200 */
.L_x_47987:
        /* <DEDUP_REMOVED lines=43> */
.L_x_47985:
[----:B------:R-:W-:Y:S05]  /*23b30*/  BSYNC.RECONVERGENT B1 ;  /* 0x0000000000017941 */ /* 0x000fea0003800200 */
.L_x_47984:
        /* <DEDUP_REMOVED lines=9> */
.L_x_47983:
[----:B------:R-:W-:Y:S05]  /*23bd0*/  BSYNC.RECONVERGENT B0 ;  /* 0x0000000000007941 */ /* 0x000fea0003800200 */
.L_x_47982:
[----:B------:R-:W-:Y:S02]  /*23be0*/  F2FP.F16.F32.PACK_AB R112, RZ, R111 ;  /* 0x0000006fff70723e */ /* 0x000fe400000000ff */
[----:B------:R-:W-:Y:S02]  /*23bf0*/  PRMT R84, R84, 0x5410, R87 ;  /* 0x0000541054547816 */ /* 0x000fe40000000057 */
[----:B------:R-:W-:Y:S02]  /*23c00*/  PRMT R86, R86, 0x5410, R120 ;  /* 0x0000541056567816 */ /* 0x000fe40000000078 */
[----:B------:R-:W-:Y:S02]  /*23c10*/  PRMT R85, R85, 0x5410, R116 ;  /* 0x0000541055557816 */ /* 0x000fe40000000074 */
[----:B------:R-:W-:-:S07]  /*23c20*/  PRMT R87, R121, 0x5410, R112 ;  /* 0x0000541079577816 */ /* 0x000fce0000000070 */
.L_x_47932:
        /* <DEDUP_REMOVED lines=26> */
.L_x_47990:
[----:B------:R-:W-:Y:S05]  /*23dd0*/  BSYNC.RECONVERGENT B0 ;  /* 0x0000000000007941 */ /* 0x000fea0003800200 */
.L_x_47989:
[----:B------:R-:W-:Y:S04]  /*23de0*/  BSSY.RECONVERGENT B0, `(.L_x_47991) ;  /* 0x0000006000007945 */ /* 0x000fe80003800200 */
[----:B------:R-:W-:Y:S05]  /*23df0*/  @!P1 BRA `(.L_x_47992) ;  /* 0x0000000000109947 */ /* 0x000fea0003800000 */
[----:B-----5:R-:W2:Y:S01]  /*23e00*/  LDC.64 R56, c[0x0][0x390] ;  /* 0x0000e400ff387b82 */ /* 0x020ea20000000a00 */
[----:B------:R-:W-:-:S05]  /*23e10*/  IADD3 R58, PT, PT, R143, 0xc0, RZ ;  /* 0x000000c08f3a7810 */ /* 0x000fca0007ffe0ff */
[----:B--2---:R-:W-:-:S06]  /*23e20*/  IMAD.WIDE.U32 R56, R58, 0x10, R56 ;  /* 0x000000103a387825 */ /* 0x004fcc00078e0038 */
[----:B------:R-:W5:Y:S02]  /*23e30*/  LDG.E.128 R56, desc[UR8][R56.64] ;  /* 0x0000000838387981 */ /* 0x000f64000c1e1d00 */
.L_x_47992:
[----:B------:R-:W-:Y:S05]  /*23e40*/  BSYNC.RECONVERGENT B0 ;  /* 0x0000000000007941 */ /* 0x000fea0003800200 */
.L_x_47991:
        /* <DEDUP_REMOVED lines=27> */
.L_x_47998:
        /* <DEDUP_REMOVED lines=13> */
.L_x_48000:
[----:B------:R-:W-:Y:S05]  /*240d0*/  BSYNC.RECONVERGENT B2 ;  /* 0x0000000000027941 */ /* 0x000fea0003800200 */
.L_x_47999:
        /* <DEDUP_REMOVED lines=43> */
.L_x_47997:
[----:B------:R-:W-:Y:S05]  /*24390*/  BSYNC.RECONVERGENT B1 ;  /* 0x0000000000017941 */ /* 0x000fea0003800200 */
.L_x_47996:
        /* <DEDUP_REMOVED lines=11> */
.L_x_47995:
[----:B------:R-:W-:Y:S05]  /*24450*/  BSYNC.RECONVERGENT B0 ;  /* 0x0000000000007941 */ /* 0x000fea0003800200 */
.L_x_47994:
        /* <DEDUP_REMOVED lines=22> */
.L_x_48005:
        /* <DEDUP_REMOVED lines=13> */
.L_x_48007:
[----:B------:R-:W-:Y:S05]  /*24690*/  BSYNC.RECONVERGENT B2 ;  /* 0x0000000000027941 */ /* 0x000fea0003800200 */
.L_x_48006:
        /* <DEDUP_REMOVED lines=43> */
.L_x_48004:
[----:B------:R-:W-:Y:S05]  /*24950*/  BSYNC.RECONVERGENT B1 ;  /* 0x0000000000017941 */ /* 0x000fea0003800200 */
.L_x_48003:
        /* <DEDUP_REMOVED lines=11> */
.L_x_48002:
[----:B------:R-:W-:Y:S05]  /*24a10*/  BSYNC.RECONVERGENT B0 ;  /* 0x0000000000007941 */ /* 0x000fea0003800200 */
.L_x_48001:
        /* <DEDUP_REMOVED lines=22> */
.L_x_48012:
        /* <DEDUP_REMOVED lines=13> */
.L_x_48014:
[----:B------:R-:W-:Y:S05]  /*24c50*/  BSYNC.RECONVERGENT B2 ;  /* 0x0000000000027941 */ /* 0x000fea0003800200 */
.L_x_48013:
        /* <DEDUP_REMOVED lines=43> */
.L_x_48011:
[----:B------:R-:W-:Y:S05]  /*24f10*/  BSYNC.RECONVERGENT B1 ;  /* 0x0000000000017941 */ /* 0x000fea0003800200 */
.L_x_48010:
        /* <DEDUP_REMOVED lines=11> */
.L_x_48009:
[----:B------:R-:W-:Y:S05]  /*24fd0*/  BSYNC.RECONVERGENT B0 ;  /* 0x0000000000007941 */ /* 0x000fea0003800200 */
.L_x_48008:
        /* <DEDUP_REMOVED lines=22> */
.L_x_48019:
        /* <DEDUP_REMOVED lines=13> */
.L_x_48021:
[----:B------:R-:W-:Y:S05]  /*25210*/  BSYNC.RECONVERGENT B2 ;  /* 0x0000000000027941 */ /* 0x000fea0003800200 */
.L_x_48020:
        /* <DEDUP_REMOVED lines=43> */
.L_x_48018:
[----:B------:R-:W-:Y:S05]  /*254d0*/  BSYNC.RECONVERGENT B1 ;  /* 0x0000000000017941 */ /* 0x000fea0003800200 */
.L_x_48017:
        /* <DEDUP_REMOVED lines=11> */
.L_x_48016:
[----:B------:R-:W-:Y:S05]  /*25590*/  BSYNC.RECONVERGENT B0 ;  /* 0x0000000000007941 */ /* 0x000fea0003800200 */
.L_x_48015:
        /* <DEDUP_REMOVED lines=22> */
.L_x_48026:
        /* <DEDUP_REMOVED lines=13> */
.L_x_48028:
[----:B------:R-:W-:Y:S05]  /*257d0*/  BSYNC.RECONVERGENT B2 ;  /* 0x0000000000027941 */ /* 0x000fea0003800200 */
.L_x_48027:
        /* <DEDUP_REMOVED lines=43> */
.L_x_48025:
[----:B------:R-:W-:Y:S05]  /*25a90*/  BSYNC.RECONVERGENT B1 ;  /* 0x0000000000017941 */ /* 0x000fea0003800200 */
.L_x_48024:
        /* <DEDUP_REMOVED lines=11> */
.L_x_48023:
[----:B------:R-:W-:Y:S05]  /*25b50*/  BSYNC.RECONVERGENT B0 ;  /* 0x0000000000007941 */ /* 0x000fea0003800200 */
.L_x_48022:
        /* <DEDUP_REMOVED lines=22> */
.L_x_48033:
        /* <DEDUP_REMOVED lines=13> */
.L_x_48035:
[----:B------:R-:W-:Y:S05]  /*25d90*/  BSYNC.RECONVERGENT B2 ;  /* 0x0000000000027941 */ /* 0x000fea0003800200 */
.L_x_48034:
        /* <DEDUP_REMOVED lines=43> */
.L_x_48032:
[----:B------:R-:W-:Y:S05]  /*26050*/  BSYNC.RECONVERGENT B1 ;  /* 0x0000000000017941 */ /* 0x000fea0003800200 */
.L_x_48031:
        /* <DEDUP_REMOVED lines=11> */
.L_x_48030:
[----:B------:R-:W-:Y:S05]  /*26110*/  BSYNC.RECONVERGENT B0 ;  /* 0x0000000000007941 */ /* 0x000fea0003800200 */
.L_x_48029:
        /* <DEDUP_REMOVED lines=22> */
.L_x_48040:
        /* <DEDUP_REMOVED lines=13> */
.L_x_48042:
[----:B------:R-:W-:Y:S05]  /*26350*/  BSYNC.RECONVERGENT B2 ;  /* 0x0000000000027941 */ /* 0x000fea0003800200 */
.L_x_48041:
        /* <DEDUP_REMOVED lines=43> */
.L_x_48039:
[----:B------:R-:W-:Y:S05]  /*26610*/  BSYNC.RECONVERGENT B1 ;  /* 0x0000000000017941 */ /* 0x000fea0003800200 */
.L_x_48038:
        /* <DEDUP_REMOVED lines=11> */
.L_x_48037:
[----:B------:R-:W-:Y:S05]  /*266d0*/  BSYNC.RECONVERGENT B0 ;  /* 0x0000000000007941 */ /* 0x000fea0003800200 */
.L_x_48036:
        /* <DEDUP_REMOVED lines=22> */
.L_x_48047:
        /* <DEDUP_REMOVED lines=13> */
.L_x_48049:
[----:B------:R-:W-:Y:S05]  /*26910*/  BSYNC.RECONVERGENT B2 ;  /* 0x0000000000027941 */ /* 0x000fea0003800200 */
.L_x_48048:
        /* <DEDUP_REMOVED lines=43> */
.L_x_48046:
[----:B------:R-:W-:Y:S05]  /*26bd0*/  BSYNC.RECONVERGENT B1 ;  /* 0x0000000000017941 */ /* 0x000fea0003800200 */
.L_x_48045:
        /* <DEDUP_REMOVED lines=11> */
.L_x_48044:
[----:B------:R-:W-:Y:S05]  /*26c90*/  BSYNC.RECONVERGENT B0 ;  /* 0x0000000000007941 */ /* 0x000fea0003800200 */
.L_x_48043:
[----:B------:R-:W-:Y:S02]  /*26ca0*/  F2FP.F16.F32.PACK_AB R87, RZ, R119 ;  /* 0x00000077ff57723e */ /* 0x000fe400000000ff */
[----:B------:R-:W-:Y:S02]  /*26cb0*/  PRMT R86, R128, 0x5410, R86 ;  /* 0x0000541080567816 */ /* 0x000fe40000000056 */
[----:B------:R-:W-:Y:S02]  /*26cc0*/  PRMT R85, R121, 0x5410, R85 ;  /* 0x0000541079557816 */ /* 0x000fe40000000055 */
[----:B------:R-:W-:Y:S02]  /*26cd0*/  PRMT R84, R120, 0x5410, R84 ;  /* 0x0000541078547816 */ /* 0x000fe40000000054 */
[----:B------:R-:W-:Y:S01]  /*26ce0*/  PRMT R87, R130, 0x5410, R87 ;  /* 0x0000541082577816 */ /* 0x000fe20000000057 */
[----:B------:R-:W-:Y:S06]  /*26cf0*/  BRA `(.L_x_48050) ;  /* 0x0000002800e07947 */ /* 0x000fec0003800000 */
.L_x_47993:
        /* <DEDUP_REMOVED lines=21> */
.L_x_48055:
        /* <DEDUP_REMOVED lines=13> */
.L_x_48057:
[----:B------:R-:W-:Y:S05]  /*26f20*/  BSYNC.RECONVERGENT B2 ;  /* 0x0000000000027941 */ /* 0x000fea0003800200 */
.L_x_48056:
        /* <DEDUP_REMOVED lines=43> */
.L_x_48054:
[----:B------:R-:W-:Y:S05]  /*271e0*/  BSYNC.RECONVERGENT B1 ;  /* 0x0000000000017941 */ /* 0x000fea0003800200 */
.L_x_48053:
        /* <DEDUP_REMOVED lines=9> */
.L_x_48052:
[----:B------:R-:W-:Y:S05]  /*27280*/  BSYNC.RECONVERGENT B0 ;  /* 0x0000000000007941 */ /* 0x000fea0003800200 */
.L_x_48051:
        /* <DEDUP_REMOVED lines=18> */
.L_x_48062:
        /* <DEDUP_REMOVED lines=13> */
.L_x_48064:
[----:B------:R-:W-:Y:S05]  /*27480*/  BSYNC.RECONVERGENT B2 ;  /* 0x0000000000027941 */ /* 0x000fea0003800200 */
.L_x_48063:
        /* <DEDUP_REMOVED lines=43> */
.L_x_48061:
[----:B------:R-:W-:Y:S05]  /*27740*/  BSYNC.RECONVERGENT B1 ;  /* 0x0000000000017941 */ /* 0x000fea0003800200 */
.L_x_48060:
        /* <DEDUP_REMOVED lines=9> */
.L_x_48059:
[----:B------:R-:W-:Y:S05]  /*277e0*/  BSYNC.RECONVERGENT B0 ;  /* 0x0000000000007941 */ /* 0x000fea0003800200 */
.L_x_48058:
        /* <DEDUP_REMOVED lines=18> */
.L_x_48069:
        /* <DEDUP_REMOVED lines=13> */
.L_x_48071:
[----:B------:R-:W-:Y:S05]  /*279e0*/  BSYNC.RECONVERGENT B2 ;  /* 0x0000000000027941 */ /* 0x000fea0003800200 */
.L_x_48070:
        /* <DEDUP_REMOVED lines=43> */
.L_x_48068:
[----:B------:R-:W-:Y:S05]  /*27ca0*/  BSYNC.RECONVERGENT B1 ;  /* 0x0000000000017941 */ /* 0x000fea0003800200 */
.L_x_48067:
        /* <DEDUP_REMOVED lines=9> */
.L_x_48066:
[----:B------:R-:W-:Y:S05]  /*27d40*/  BSYNC.RECONVERGENT B0 ;  /* 0x0000000000007941 */ /* 0x000fea0003800200 */
.L_x_48065:
        /* <DEDUP_REMOVED lines=18> */
.L_x_48076:
        /* <DEDUP_REMOVED lines=13> */
.L_x_48078:
[----:B------:R-:W-:Y:S05]  /*27f40*/  BSYNC.RECONVERGENT B2 ;  /* 0x0000000000027941 */ /* 0x000fea0003800200 */
.L_x_48077:
        /* <DEDUP_REMOVED lines=43> */
.L_x_48075:
[----:B------:R-:W-:Y:S05]  /*28200*/  BSYNC.RECONVERGENT B1 ;  /* 0x0000000000017941 */ /* 0x000fea0003800200 */
.L_x_48074:
        /* <DEDUP_REMOVED lines=9> */
.L_x_48073:
[----:B------:R-:W-:Y:S05]  /*282a0*/  BSYNC.RECONVERGENT B0 ;  /* 0x0000000000007941 */ /* 0x000fea0003800200 */
.L_x_48072:
        /* <DEDUP_REMOVED lines=18> */
.L_x_48083:
        /* <DEDUP_REMOVED lines=13> */
.L_x_48085:
[----:B------:R-:W-:Y:S05]  /*284a0*/  BSYNC.RECONVERGENT B2 ;  /* 0x0000000000027941 */ /* 0x000fea0003800200 */
.L_x_48084:
        /* <DEDUP_REMOVED lines=43> */
.L_x_48082:
[----:B------:R-:W-:Y:S05]  /*28760*/  BSYNC.RECONVERGENT B1 ;  /* 0x0000000000017941 */ /* 0x000fea0003800200 */
.L_x_48081:
        /* <DEDUP_REMOVED lines=9> */
.L_x_48080:
[----:B------:R-:W-:Y:S05]  /*28800*/  BSYNC.RECONVERGENT B0 ;  /* 0x0000000000007941 */ /* 0x000fea0003800200 */
.L_x_48079:
        /* <DEDUP_REMOVED lines=18> */
.L_x_48090:
        /* <DEDUP_REMOVED lines=13> */
.L_x_48092:
[----:B------:R-:W-:Y:S05]  /*28a00*/  BSYNC.RECONVERGENT B2 ;  /* 0x0000000000027941 */ /* 0x000fea0003800200 */
.L_x_48091:
        /* <DEDUP_REMOVED lines=43> */
.L_x_48089:
[----:B------:R-:W-:Y:S05]  /*28cc0*/  BSYNC.RECONVERGENT B1 ;  /* 0x0000000000017941 */ /* 0x000fea0003800200 */
.L_x_48088:
        /* <DEDUP_REMOVED lines=9> */
.L_x_48087:
[----:B------:R-:W-:Y:S05]  /*28d60*/  BSYNC.RECONVERGENT B0 ;  /* 0x0000000000007941 */ /* 0x000fea0003800200 */
.L_x_48086:
        /* <DEDUP_REMOVED lines=18> */
.L_x_48097:
        /* <DEDUP_REMOVED lines=13> */
.L_x_48099:
[----:B------:R-:W-:Y:S05]  /*28f60*/  BSYNC.RECONVERGENT B2 ;  /* 0x0000000000027941 */ /* 0x000fea0003800200 */
.L_x_48098:
        /* <DEDUP_REMOVED lines=43> */
.L_x_48096:
[----:B------:R-:W-:Y:S05]  /*29220*/  BSYNC.RECONVERGENT B1 ;  /* 0x0000000000017941 */ /* 0x000fea0003800200 */
.L_x_48095:
        /* <DEDUP_REMOVED lines=9> */
.L_x_48094:
[----:B------:R-:W-:Y:S05]  /*292c0*/  BSYNC.RECONVERGENT B0 ;  /* 0x0000000000007941 */ /* 0x000fea0003800200 */
.L_x_48093:
        /* <DEDUP_REMOVED lines=18> */
.L_x_48104:
        /* <DEDUP_REMOVED lines=13> */
.L_x_48106:
[----:B------:R-:W-:Y:S05]  /*294c0*/  BSYNC.RECONVERGENT B2 ;  /* 0x0000000000027941 */ /* 0x000fea0003800200 */
.L_x_48105:
        /* <DEDUP_REMOVED lines=43> */
.L_x_48103:
[----:B------:R-:W-:Y:S05]  /*29780*/  BSYNC.RECONVERGENT B1 ;  /* 0x0000000000017941 */ /* 0x000fea0003800200 */
.L_x_48102:
        /* <DEDUP_REMOVED lines=9> */
.L_x_48101:
[----:B------:R-:W-:Y:S05]  /*29820*/  BSYNC.RECONVERGENT B0 ;  /* 0x0000000000007941 */ /* 0x000fea0003800200 */
.L_x_48100:
[----:B------:R-:W-:Y:S02]  /*29830*/  F2FP.F16.F32.PACK_AB R120, RZ, R119 ;  /* 0x00000077ff78723e */ /* 0x000fe400000000ff */
[----:B------:R-:W-:Y:S02]  /*29840*/  PRMT R84, R84, 0x5410, R87 ;  /* 0x0000541054547816 */ /* 0x000fe40000000057 */
[----:B------:R-:W-:Y:S02]  /*29850*/  PRMT R86, R86, 0x5410, R128 ;  /* 0x0000541056567816 */ /* 0x000fe40000000080 */
[----:B------:R-:W-:Y:S02]  /*29860*/  PRMT R85, R85, 0x5410, R124 ;  /* 0x0000541055557816 */ /* 0x000fe4000000007c */
[----:B------:R-:W-:-:S07]  /*29870*/  PRMT R87, R129, 0x5410, R120 ;  /* 0x0000541081577816 */ /* 0x000fce0000000078 */
.L_x_48050:
        /* <DEDUP_REMOVED lines=26> */
.L_x_48108:
[----:B------:R-:W-:Y:S05]  /*29a20*/  BSYNC.RECONVERGENT B0 ;  /* 0x0000000000007941 */ /* 0x000fea0003800200 */
.L_x_48107:
[----:B------:R-:W-:Y:S04]  /*29a30*/  BSSY.RECONVERGENT B0, `(.L_x_48109) ;  /* 0x0000006000007945 */ /* 0x000fe80003800200 */
[----:B------:R-:W-:Y:S05]  /*29a40*/  @!P1 BRA `(.L_x_48110) ;  /* 0x0000000000109947 */ /* 0x000fea0003800000 */
[----:B-----5:R-:W2:Y:S01]  /*29a50*/  LDC.64 R58, c[0x0][0x390] ;  /* 0x0000e400ff3a7b82 */ /* 0x020ea20000000a00 */
[----:B------:R-:W-:-:S04]  /*29a60*/  VIADD R56, R143, 0xe0 ;  /* 0x000000e08f387836 */ /* 0x000fc80000000000 */
[----:B--2---:R-:W-:-:S06]  /*29a70*/  IMAD.WIDE.U32 R56, R56, 0x10, R58 ;  /* 0x0000001038387825 */ /* 0x004fcc00078e003a */
[----:B------:R-:W5:Y:S02]  /*29a80*/  LDG.E.128 R56, desc[UR8][R56.64] ;  /* 0x0000000838387981 */ /* 0x000f64000c1e1d00 */
.L_x_48110:
[----:B------:R-:W-:Y:S05]  /*29a90*/  BSYNC.RECONVERGENT B0 ;  /* 0x0000000000007941 */ /* 0x000fea0003800200 */
.L_x_48109:
        /* <DEDUP_REMOVED lines=27> */
.L_x_48116:
        /* <DEDUP_REMOVED lines=13> */
.L_x_48118:
[----:B------:R-:W-:Y:S05]  /*29d20*/  BSYNC.RECONVERGENT B2 ;  /* 0x0000000000027941 */ /* 0x000fea0003800200 */
.L_x_48117:
        /* <DEDUP_REMOVED lines=43> */
.L_x_48115:
[----:B------:R-:W-:Y:S05]  /*29fe0*/  BSYNC.RECONVERGENT B1 ;  /* 0x0000000000017941 */ /* 0x000fea0003800200 */
.L_x_48114:
        /* <DEDUP_REMOVED lines=11> */
.L_x_48113:
[----:B------:R-:W-:Y:S05]  /*2a0a0*/  BSYNC.RECONVERGENT B0 ;  /* 0x0000000000007941 */ /* 0x000fea0003800200 */
.L_x_48112:
        /* <DEDUP_REMOVED lines=22> */
.L_x_48123:
        /* <DEDUP_REMOVED lines=13> */
.L_x_48125:
[----:B------:R-:W-:Y:S05]  /*2a2e0*/  BSYNC.RECONVERGENT B2 ;  /* 0x0000000000027941 */ /* 0x000fea0003800200 */
.L_x_48124:
        /* <DEDUP_REMOVED lines=43> */
.L_x_48122:
[----:B------:R-:W-:Y:S05]  /*2a5a0*/  BSYNC.RECONVERGENT B1 ;  /* 0x0000000000017941 */ /* 0x000fea0003800200 */
.L_x_48121:
        /* <DEDUP_REMOVED lines=11> */
.L_x_48120:
[----:B------:R-:W-:Y:S05]  /*2a660*/  BSYNC.RECONVERGENT B0 ;  /* 0x0000000000007941 */ /* 0x000fea0003800200 */
.L_x_48119:
        /* <DEDUP_REMOVED lines=22> */
.L_x_48130:
        /* <DEDUP_REMOVED lines=13> */
.L_x_48132:
[----:B------:R-:W-:Y:S05]  /*2a8a0*/  BSYNC.RECONVERGENT B2 ;  /* 0x0000000000027941 */ /* 0x000fea0003800200 */
.L_x_48131:
        /* <DEDUP_REMOVED lines=43> */
.L_x_48129:
[----:B------:R-:W-:Y:S05]  /*2ab60*/  BSYNC.RECONVERGENT B1 ;  /* 0x0000000000017941 */ /* 0x000fea0003800200 */
.L_x_48128:
        /* <DEDUP_REMOVED lines=11> */
.L_x_48127:
[----:B------:R-:W-:Y:S05]  /*2ac20*/  BSYNC.RECONVERGENT B0 ;  /* 0x0000000000007941 */ /* 0x000fea0003800200 */
.L_x_48126:
        /* <DEDUP_REMOVED lines=22> */
.L_x_48137:
        /* <DEDUP_REMOVED lines=13> */
.L_x_48139:
[----:B------:R-:W-:Y:S05]  /*2ae60*/  BSYNC.RECONVERGENT B2 ;  /* 0x0000000000027941 */ /* 0x000fea0003800200 */
.L_x_48138:
        /* <DEDUP_REMOVED lines=43> */
.L_x_48136:
[----:B------:R-:W-:Y:S05]  /*2b120*/  BSYNC.RECONVERGENT B1 ;  /* 0x0000000000017941 */ /* 0x000fea0003800200 */
.L_x_48135:
        /* <DEDUP_REMOVED lines=11> */
.L_x_48134:
[----:B------:R-:W-:Y:S05]  /*2b1e0*/  BSYNC.RECONVERGENT B0 ;  /* 0x0000000000007941 */ /* 0x000fea0003800200 */
.L_x_48133:
        /* <DEDUP_REMOVED lines=22> */
.L_x_48144:
        /* <DEDUP_REMOVED lines=13> */
.L_x_48146:
[----:B------:R-:W-:Y:S05]  /*2b420*/  BSYNC.RECONVERGENT B2 ;  /* 0x0000000000027941 */ /* 0x000fea0003800200 */
.L_x_48145:
        /* <DEDUP_REMOVED lines=43> */
.L_x_48143:
[----:B------:R-:W-:Y:S05]  /*2b6e0*/  BSYNC.RECONVERGENT B1 ;  /* 0x0000000000017941 */ /* 0x000fea0003800200 */
.L_x_48142:
        /* <DEDUP_REMOVED lines=11> */
.L_x_48141:
[----:B------:R-:W-:Y:S05]  /*2b7a0*/  BSYNC.RECONVERGENT B0 ;  /* 0x0000000000007941 */ /* 0x000fea0003800200 */
.L_x_48140:
        /* <DEDUP_REMOVED lines=22> */
.L_x_48151:
        /* <DEDUP_REMOVED lines=13> */
.L_x_48153:
[----:B------:R-:W-:Y:S05]  /*2b9e0*/  BSYNC.RECONVERGENT B2 ;  /* 0x0000000000027941 */ /* 0x000fea0003800200 */
.L_x_48152:
        /* <DEDUP_REMOVED lines=43> */
.L_x_48150:
[----:B------:R-:W-:Y:S05]  /*2bca0*/  BSYNC.RECONVERGENT B1 ;  /* 0x0000000000017941 */ /* 0x000fea0003800200 */
.L_x_48149:
        /* <DEDUP_REMOVED lines=11> */
.L_x_48148:
[----:B------:R-:W-:Y:S05]  /*2bd60*/  BSYNC.RECONVERGENT B0 ;  /* 0x0000000000007941 */ /* 0x000fea0003800200 */
.L_x_48147:
        /* <DEDUP_REMOVED lines=22> */
.L_x_48158:
        /* <DEDUP_REMOVED lines=13> */
.L_x_48160:
[----:B------:R-:W-:Y:S05]  /*2bfa0*/  BSYNC.RECONVERGENT B2 ;  /* 0x0000000000027941 */ /* 0x000fea0003800200 */
.L_x_48159:
        /* <DEDUP_REMOVED lines=43> */
.L_x_48157:
[----:B------:R-:W-:Y:S05]  /*2c260*/  BSYNC.RECONVERGENT B1 ;  /* 0x0000000000017941 */ /* 0x000fea0003800200 */
.L_x_48156:
        /* <DEDUP_REMOVED lines=11> */
.L_x_48155:
[----:B------:R-:W-:Y:S05]  /*2c320*/  BSYNC.RECONVERGENT B0 ;  /* 0x0000000000007941 */ /* 0x000fea0003800200 */
.L_x_48154:
        /* <DEDUP_REMOVED lines=22> */
.L_x_48165:
        /* <DEDUP_REMOVED lines=13> */
.L_x_48167:
[----:B------:R-:W-:Y:S05]  /*2c560*/  BSYNC.RECONVERGENT B2 ;  /* 0x0000000000027941 */ /* 0x000fea0003800200 */
.L_x_48166:
        /* <DEDUP_REMOVED lines=43> */
.L_x_48164:
[----:B------:R-:W-:Y:S05]  /*2c820*/  BSYNC.RECONVERGENT B1 ;  /* 0x0000000000017941 */ /* 0x000fea0003800200 */
.L_x_48163:
        /* <DEDUP_REMOVED lines=11> */
.L_x_48162:
[----:B------:R-:W-:Y:S05]  /*2c8e0*/  BSYNC.RECONVERGENT B0 ;  /* 0x0000000000007941 */ /* 0x000fea0003800200 */
.L_x_48161:
[----:B------:R-:W-:Y:S02]  /*2c8f0*/  F2FP.F16.F32.PACK_AB R87, RZ, R127 ;  /* 0x0000007fff57723e */ /* 0x000fe400000000ff */
[----:B------:R-:W-:Y:S02]  /*2c900*/  PRMT R86, R138, 0x5410, R86 ;  /* 0x000054108a567816 */ /* 0x000fe40000000056 */
[----:B------:R-:W-:Y:S02]  /*2c910*/  PRMT R85, R129, 0x5410, R85 ;  /* 0x0000541081557816 */ /* 0x000fe40000000055 */
[----:B------:R-:W-:Y:S02]  /*2c920*/  PRMT R84, R128, 0x5410, R84 ;  /* 0x0000541080547816 */ /* 0x000fe40000000054 */
[----:B------:R-:W-:Y:S01]  /*2c930*/  PRMT R87, R144, 0x5410, R87 ;  /* 0x0000541090577816 */ /* 0x000fe20000000057 */
[----:B------:R-:W-:Y:S06]  /*2c940*/  BRA `(.L_x_48168) ;  /* 0x0000002800e07947 */ /* 0x000fec0003800000 */
.L_x_48111:
        /* <DEDUP_REMOVED lines=21> */
.L_x_48173:
        /* <DEDUP_REMOVED lines=13> */
.L_x_48175:
[----:B------:R-:W-:Y:S05]  /*2cb70*/  BSYNC.RECONVERGENT B2 ;  /* 0x0000000000027941 */ /* 0x000fea0003800200 */
.L_x_48174:
        /* <DEDUP_REMOVED lines=43> */
.L_x_48172:
[----:B------:R-:W-:Y:S05]  /*2ce30*/  BSYNC.RECONVERGENT B1 ;  /* 0x0000000000017941 */ /* 0x000fea0003800200 */
.L_x_48171:
        /* <DEDUP_REMOVED lines=9> */
.L_x_48170:
[----:B------:R-:W-:Y:S05]  /*2ced0*/  BSYNC.RECONVERGENT B0 ;  /* 0x0000000000007941 */ /* 0x000fea0003800200 */
.L_x_48169:
        /* <DEDUP_REMOVED lines=18> */
.L_x_48180:
        /* <DEDUP_REMOVED lines=13> */
.L_x_48182:
[----:B------:R-:W-:Y:S05]  /*2d0d0*/  BSYNC.RECONVERGENT B2 ;  /* 0x0000000000027941 */ /* 0x000fea0003800200 */
.L_x_48181:
        /* <DEDUP_REMOVED lines=43> */
.L_x_48179:
[----:B------:R-:W-:Y:S05]  /*2d390*/  BSYNC.RECONVERGENT B1 ;  /* 0x0000000000017941 */ /* 0x000fea0003800200 */
.L_x_48178:
        /* <DEDUP_REMOVED lines=9> */
.L_x_48177:
[----:B------:R-:W-:Y:S05]  /*2d430*/  BSYNC.RECONVERGENT B0 ;  /* 0x0000000000007941 */ /* 0x000fea0003800200 */
.L_x_48176:
        /* <DEDUP_REMOVED lines=18> */
.L_x_48187:
        /* <DEDUP_REMOVED lines=13> */
.L_x_48189:
[----:B------:R-:W-:Y:S05]  /*2d630*/  BSYNC.RECONVERGENT B2 ;  /* 0x0000000000027941 */ /* 0x000fea0003800200 */
.L_x_48188:
        /* <DEDUP_REMOVED lines=43> */
.L_x_48186:
[----:B------:R-:W-:Y:S05]  /*2d8f0*/  BSYNC.RECONVERGENT B1 ;  /* 0x0000000000017941 */ /* 0x000fea0003800200 */
.L_x_48185:
        /* <DEDUP_REMOVED lines=9> */
.L_x_48184:
[----:B------:R-:W-:Y:S05]  /*2d990*/  BSYNC.RECONVERGENT B0 ;  /* 0x0000000000007941 */ /* 0x000fea0003800200 */
.L_x_48183:
        /* <DEDUP_REMOVED lines=18> */
.L_x_48194:
        /* <DEDUP_REMOVED lines=13> */
.L_x_48196:
[----:B------:R-:W-:Y:S05]  /*2db90*/  BSYNC.RECONVERGENT B2 ;  /* 0x0000000000027941 */ /* 0x000fea0003800200 */
.L_x_48195:
        /* <DEDUP_REMOVED lines=43> */
.L_x_48193:
[----:B------:R-:W-:Y:S05]  /*2de50*/  BSYNC.RECONVERGENT B1 ;  /* 0x0000000000017941 */ /* 0x000fea0003800200 */
.L_x_48192:
        /* <DEDUP_REMOVED lines=9> */
.L_x_48191:
[----:B------:R-:W-:Y:S05]  /*2def0*/  BSYNC.RECONVERGENT B0 ;  /* 0x0000000000007941 */ /* 0x000fea0003800200 */
.L_x_48190:
        /* <DEDUP_REMOVED lines=18> */
.L_x_48201:
        /* <DEDUP_REMOVED lines=13> */
.L_x_48203:
[----:B------:R-:W-:Y:S05]  /*2e0f0*/  BSYNC.RECONVERGENT B2 ;  /* 0x0000000000027941 */ /* 0x000fea0003800200 */
.L_x_48202:
        /* <DEDUP_REMOVED lines=43> */
.L_x_48200:
[----:B------:R-:W-:Y:S05]  /*2e3b0*/  BSYNC.RECONVERGENT B1 ;  /* 0x0000000000017941 */ /* 0x000fea0003800200 */
.L_x_48199:
        /* <DEDUP_REMOVED lines=9> */
.L_x_48198:
[----:B------:R-:W-:Y:S05]  /*2e450*/  BSYNC.RECONVERGENT B0 ;  /* 0x0000000000007941 */ /* 0x000fea0003800200 */
.L_x_48197:
        /* <DEDUP_REMOVED lines=18> */
.L_x_48208:
        /* <DEDUP_REMOVED lines=13> */
.L_x_48210:
[----:B------:R-:W-:Y:S05]  /*2e650*/  BSYNC.RECONVERGENT B2 ;  /* 0x0000000000027941 */ /* 0x000fea0003800200 */
.L_x_48209:
        /* <DEDUP_REMOVED lines=43> */
.L_x_48207:
[----:B------:R-:W-:Y:S05]  /*2e910*/  BSYNC.RECONVERGENT B1 ;  /* 0x0000000000017941 */ /* 0x000fea0003800200 */
.L_x_48206:
        /* <DEDUP_REMOVED lines=9> */
.L_x_48205:
[----:B------:R-:W-:Y:S05]  /*2e9b0*/  BSYNC.RECONVERGENT B0 ;  /* 0x0000000000007941 */ /* 0x000fea0003800200 */
.L_x_48204:
        /* <DEDUP_REMOVED lines=18> */
.L_x_48215:
        /* <DEDUP_REMOVED lines=13> */
.L_x_48217:
[----:B------:R-:W-:Y:S05]  /*2ebb0*/  BSYNC.RECONVERGENT B2 ;  /* 0x0000000000027941 */ /* 0x000fea0003800200 */
.L_x_48216:
        /* <DEDUP_REMOVED lines=43> */
.L_x_48214:
[----:B------:R-:W-:Y:S05]  /*2ee70*/  BSYNC.RECONVERGENT B1 ;  /* 0x0000000000017941 */ /* 0x000fea0003800200 */
.L_x_48213:
        /* <DEDUP_REMOVED lines=9> */
.L_x_48212:
[----:B------:R-:W-:Y:S05]  /*2ef10*/  BSYNC.RECONVERGENT B0 ;  /* 0x0000000000007941 */ /* 0x000fea0003800200 */
.L_x_48211:
        /* <DEDUP_REMOVED lines=18> */
.L_x_48222:
        /* <DEDUP_REMOVED lines=13> */
.L_x_48224:
[----:B------:R-:W-:Y:S05]  /*2f110*/  BSYNC.RECONVERGENT B2 ;  /* 0x0000000000027941 */ /* 0x000fea0003800200 */
.L_x_48223:
        /* <DEDUP_REMOVED lines=43> */
.L_x_48221:
[----:B------:R-:W-:Y:S05]  /*2f3d0*/  BSYNC.RECONVERGENT B1 ;  /* 0x0000000000017941 */ /* 0x000fea0003800200 */
.L_x_48220:
        /* <DEDUP_REMOVED lines=9> */
.L_x_48219:
[----:B------:R-:W-:Y:S05]  /*2f470*/  BSYNC.RECONVERGENT B0 ;  /* 0x0000000000007941 */ /* 0x000fea0003800200 */
.L_x_48218:
[----:B------:R-:W-:Y:S02]  /*2f480*/  F2FP.F16.F32.PACK_AB R128, RZ, R127 ;  /* 0x0000007fff80723e */ /* 0x000fe400000000ff */
[----:B------:R-:W-:Y:S02]  /*2f490*/  PRMT R84, R84, 0x5410, R87 ;  /* 0x0000541054547816 */ /* 0x000fe40000000057 */
[----:B------:R-:W-:Y:S02]  /*2f4a0*/  PRMT R86, R86, 0x5410, R138 ;  /* 0x0000541056567816 */ /* 0x000fe4000000008a */
[----:B------:R-:W-:Y:S02]  /*2f4b0*/  PRMT R85, R85, 0x5410, R132 ;  /* 0x0000541055557816 */ /* 0x000fe40000000084 */
[----:B------:R-:W-:-:S07]  /*2f4c0*/  PRMT R87, R139, 0x5410, R128 ;  /* 0x000054108b577816 */ /* 0x000fce0000000080 */
.L_x_48168:
        /* <DEDUP_REMOVED lines=26> */
.L_x_48226:
[----:B------:R-:W-:Y:S05]  /*2f670*/  BSYNC.RECONVERGENT B0 ;  /* 0x0000000000007941 */ /* 0x000fea0003800200 */
.L_x_48225:
[----:B------:R-:W-:Y:S04]  /*2f680*/  BSSY.RECONVERGENT B0, `(.L_x_48227) ;  /* 0x0000006000007945 */ /* 0x000fe80003800200 */
[----:B------:R-:W-:Y:S05]  /*2f690*/  @!P1 BRA `(.L_x_48228) ;  /* 0x0000000000109947 */ /* 0x000fea0003800000 */
[----:B-----5:R-:W2:Y:S01]  /*2f6a0*/  LDC.64 R58, c[0x0][0x390] ;  /* 0x0000e400ff3a7b82 */ /* 0x020ea20000000a00 */
[----:B------:R-:W-:-:S05]  /*2f6b0*/  IADD3 R56, PT, PT, R143, 0x100, RZ ;  /* 0x000001008f387810 */ /* 0x000fca0007ffe0ff */
[----:B--2---:R-:W-:-:S06]  /*2f6c0*/  IMAD.WIDE.U32 R56, R56, 0x10, R58 ;  /* 0x0000001038387825 */ /* 0x004fcc00078e003a */
[----:B------:R-:W5:Y:S02]  /*2f6d0*/  LDG.E.128 R56, desc[UR8][R56.64] ;  /* 0x0000000838387981 */ /* 0x000f64000c1e1d00 */
.L_x_48228:
[----:B------:R-:W-:Y:S05]  /*2f6e0*/  BSYNC.RECONVERGENT B0 ;  /* 0x0000000000007941 */ /* 0x000fea0003800200 */
.L_x_48227:
        /* <DEDUP_REMOVED lines=27> */
.L_x_48234:
        /* <DEDUP_REMOVED lines=13> */
.L_x_48236:
[----:B------:R-:W-:Y:S05]  /*2f970*/  BSYNC.RECONVERGENT B2 ;  /* 0x0000000000027941 */ /* 0x000fea0003800200 */
.L_x_48235:
        /* <DEDUP_REMOVED lines=43> */
.L_x_48233:
[----:B------:R-:W-:Y:S05]  /*2fc30*/  BSYNC.RECONVERGENT B1 ;  /* 0x0000000000017941 */ /* 0x000fea0003800200 */
.L_x_48232:
        /* <DEDUP_REMOVED lines=11> */
.L_x_48231:
[----:B------:R-:W-:Y:S05]  /*2fcf0*/  BSYNC.RECONVERGENT B0 ;  /* 0x0000000000007941 */ /* 0x000fea0003800200 */
.L_x_48230:
        /* <DEDUP_REMOVED lines=22> */
.L_x_48241:
        /* <DEDUP_REMOVED lines=13> */
.L_x_48243:
[----:B------:R-:W-:Y:S05]  /*2ff30*/  BSYNC.RECONVERGENT B2 ;  /* 0x0000000000027941 */ /* 0x000fea0003800200 */
.L_x_48242:
        /* <DEDUP_REMOVED lines=43> */
.L_x_48240:
[----:B------:R-:W-:Y:S05]  /*301f0*/  BSYNC.RECONVERGENT B1 ;  /* 0x0000000000017941 */ /* 0x000fea0003800200 */
.L_x_48239:
        /* <DEDUP_REMOVED lines=11> */
.L_x_48238:
[----:B------:R-:W-:Y:S05]  /*302b0*/  BSYNC.RECONVERGENT B0 ;  /* 0x0000000000007941 */ /* 0x000fea0003800200 */
.L_x_48237:
        /* <DEDUP_REMOVED lines=22> */
.L_x_48248:
        /* <DEDUP_REMOVED lines=13> */
.L_x_48250:
[----:B------:R-:W-:Y:S05]  /*304f0*/  BSYNC.RECONVERGENT B2 ;  /* 0x0000000000027941 */ /* 0x000fea0003800200 */
.L_x_48249:
        /* <DEDUP_REMOVED lines=43> */
.L_x_48247:
[----:B------:R-:W-:Y:S05]  /*307b0*/  BSYNC.RECONVERGENT B1 ;  /* 0x0000000000017941 */ /* 0x000fea0003800200 */
.L_x_48246:
        /* <DEDUP_REMOVED lines=11> */
.L_x_48245:
[----:B------:R-:W-:Y:S05]  /*30870*/  BSYNC.RECONVERGENT B0 ;  /* 0x0000000000007941 */ /* 0x000fea0003800200 */
.L_x_48244:
        /* <DEDUP_REMOVED lines=22> */
.L_x_48255:
        /* <DEDUP_REMOVED lines=13> */
.L_x_48257:
[----:B------:R-:W-:Y:S05]  /*30ab0*/  BSYNC.RECONVERGENT B2 ;  /* 0x0000000000027941 */ /* 0x000fea0003800200 */
.L_x_48256:
        /* <DEDUP_REMOVED lines=43> */
.L_x_48254:
[----:B------:R-:W-:Y:S05]  /*30d70*/  BSYNC.RECONVERGENT B1 ;  /* 0x0000000000017941 */ /* 0x000fea0003800200 */
.L_x_48253:
        /* <DEDUP_REMOVED lines=11> */
.L_x_48252:
[----:B------:R-:W-:Y:S05]  /*30e30*/  BSYNC.RECONVERGENT B0 ;  /* 0x0000000000007941 */ /* 0x000fea0003800200 */
.L_x_48251:
        /* <DEDUP_REMOVED lines=22> */
.L_x_48262:
        /* <DEDUP_REMOVED lines=13> */
.L_x_48264:
[----:B------:R-:W-:Y:S05]  /*31070*/  BSYNC.RECONVERGENT B2 ;  /* 0x0000000000027941 */ /* 0x000fea0003800200 */
.L_x_48263:
        /* <DEDUP_REMOVED lines=43> */
.L_x_48261:
[----:B------:R-:W-:Y:S05]  /*31330*/  BSYNC.RECONVERGENT B1 ;  /* 0x0000000000017941 */ /* 0x000fea0003800200 */
.L_x_48260:
        /* <DEDUP_REMOVED lines=11> */
.L_x_48259:
[----:B------:R-:W-:Y:S05]  /*313f0*/  BSYNC.RECONVERGENT B0 ;  /* 0x0000000000007941 */ /* 0x000fea0003800200 */
.L_x_48258:
        /* <DEDUP_REMOVED lines=22> */
.L_x_48269:
        /* <DEDUP_REMOVED lines=13> */
.L_x_48271:
[----:B------:R-:W-:Y:S05]  /*31630*/  BSYNC.RECONVERGENT B2 ;  /* 0x0000000000027941 */ /* 0x000fea0003800200 */
.L_x_48270:
        /* <DEDUP_REMOVED lines=43> */
.L_x_48268:
[----:B------:R-:W-:Y:S05]  /*318f0*/  BSYNC.RECONVERGENT B1 ;  /* 0x0000000000017941 */ /* 0x000fea0003800200 */
.L_x_48267:
        /* <DEDUP_REMOVED lines=11> */
.L_x_48266:
[----:B------:R-:W-:Y:S05]  /*319b0*/  BSYNC.RECONVERGENT B0 ;  /* 0x0000000000007941 */ /* 0x000fea0003800200 */
.L_x_48265:
        /* <DEDUP_REMOVED lines=22> */
.L_x_48276:
        /* <DEDUP_REMOVED lines=13> */
.L_x_48278:
[----:B------:R-:W-:Y:S05]  /*31bf0*/  BSYNC.RECONVERGENT B2 ;  /* 0x0000000000027941 */ /* 0x000fea0003800200 */
.L_x_48277:
        /* <DEDUP_REMOVED lines=43> */
.L_x_48275:
[----:B------:R-:W-:Y:S05]  /*31eb0*/  BSYNC.RECONVERGENT B1 ;  /* 0x0000000000017941 */ /* 0x000fea0003800200 */
.L_x_48274:
        /* <DEDUP_REMOVED lines=10> */
[----:B------:R-:W-:-:S07]  /*31f60*/  SEL R53, RZ, 0x1, P3 ;  /* 0x00000001ff357807 */ /* 0x000fce0001800000 */
.L_x_48273:
[----:B------:R-:W-:Y:S05]  /*31f70*/  BSYNC.RECONVERGENT B0 ;  /* 0x0000000000007941 */ /* 0x000fea0003800200 */
.L_x_48272:
        /* <DEDUP_REMOVED lines=22> */
.L_x_48283:
        /* <DEDUP_REMOVED lines=13> */
.L_x_48285:
[----:B------:R-:W-:Y:S05]  /*321b0*/  BSYNC.RECONVERGENT B2 ;  /* 0x0000000000027941 */ /* 0x000fea0003800200 */
.L_x_48284:
        /* <DEDUP_REMOVED lines=43> */
.L_x_48282:
[----:B------:R-:W-:Y:S05]  /*32470*/  BSYNC.RECONVERGENT B1 ;  /* 0x0000000000017941 */ /* 0x000fea0003800200 */
.L_x_48281:
        /* <DEDUP_REMOVED lines=11> */
.L_x_48280:
[----:B------:R-:W-:Y:S05]  /*32530*/  BSYNC.RECONVERGENT B0 ;  /* 0x0000000000007941 */ /* 0x000fea0003800200 */
.L_x_48279:
[----:B------:R-:W-:Y:S02]  /*32540*/  F2FP.F16.F32.PACK_AB R87, RZ, R134 ;  /* 0x00000086ff57723e */ /* 0x000fe400000000ff */
[----:B------:R-:W-:Y:S02]  /*32550*/  PRMT R86, R148, 0x5410, R86 ;  /* 0x0000541094567816 */ /* 0x000fe40000000056 */
[----:B------:R-:W-:Y:S02]  /*32560*/  PRMT R85, R139, 0x5410, R85 ;  /* 0x000054108b557816 */ /* 0x000fe40000000055 */
[----:B------:R-:W-:Y:S02]  /*32570*/  PRMT R84, R138, 0x5410, R84 ;  /* 0x000054108a547816 */ /* 0x000fe40000000054 */
[----:B------:R-:W-:Y:S01]  /*32580*/  PRMT R87, R150, 0x5410, R87 ;  /* 0x0000541096577816 */ /* 0x000fe20000000057 */
[----:B------:R-:W-:Y:S06]  /*32590*/  BRA `(.L_x_48286) ;  /* 0x0000002800e07947 */ /* 0x000fec0003800000 */
.L_x_48229:
        /* <DEDUP_REMOVED lines=21> */
.L_x_48291:
        /* <DEDUP_REMOVED lines=13> */
.L_x_48293:
[----:B------:R-:W-:Y:S05]  /*327c0*/  BSYNC.RECONVERGENT B2 ;  /* 0x0000000000027941 */ /* 0x000fea0003800200 */
.L_x_48292:
        /* <DEDUP_REMOVED lines=43> */
.L_x_48290:
[----:B------:R-:W-:Y:S05]  /*32a80*/  BSYNC.RECONVERGENT B1 ;  /* 0x0000000000017941 */ /* 0x000fea0003800200 */
.L_x_48289:
        /* <DEDUP_REMOVED lines=9> */
.L_x_48288:
[----:B------:R-:W-:Y:S05]  /*32b20*/  BSYNC.RECONVERGENT B0 ;  /* 0x0000000000007941 */ /* 0x000fea0003800200 */
.L_x_48287:
        /* <DEDUP_REMOVED lines=18> */
.L_x_48298:
        /* <DEDUP_REMOVED lines=13> */
.L_x_48300:
[----:B------:R-:W-:Y:S05]  /*32d20*/  BSYNC.RECONVERGENT B2 ;  /* 0x0000000000027941 */ /* 0x000fea0003800200 */
.L_x_48299:
        /* <DEDUP_REMOVED lines=43> */
.L_x_48297:
[----:B------:R-:W-:Y:S05]  /*32fe0*/  BSYNC.RECONVERGENT B1 ;  /* 0x0000000000017941 */ /* 0x000fea0003800200 */
.L_x_48296:
        /* <DEDUP_REMOVED lines=9> */
.L_x_48295:
[----:B------:R-:W-:Y:S05]  /*33080*/  BSYNC.RECONVERGENT B0 ;  /* 0x0000000000007941 */ /* 0x000fea0003800200 */
.L_x_48294:
        /* <DEDUP_REMOVED lines=18> */
.L_x_48305:
        /* <DEDUP_REMOVED lines=13> */
.L_x_48307:
[----:B------:R-:W-:Y:S05]  /*33280*/  BSYNC.RECONVERGENT B2 ;  /* 0x0000000000027941 */ /* 0x000fea0003800200 */
.L_x_48306:
        /* <DEDUP_REMOVED lines=43> */
.L_x_48304:
[----:B------:R-:W-:Y:S05]  /*33540*/  BSYNC.RECONVERGENT B1 ;  /* 0x0000000000017941 */ /* 0x000fea0003800200 */
.L_x_48303:
        /* <DEDUP_REMOVED lines=9> */
.L_x_48302:
[----:B------:R-:W-:Y:S05]  /*335e0*/  BSYNC.RECONVERGENT B0 ;  /* 0x0000000000007941 */ /* 0x000fea0003800200 */
.L_x_48301:
        /* <DEDUP_REMOVED lines=18> */
.L_x_48312:
        /* <DEDUP_REMOVED lines=13> */
.L_x_48314:
[----:B------:R-:W-:Y:S05]  /*337e0*/  BSYNC.RECONVERGENT B2 ;  /* 0x0000000000027941 */ /* 0x000fea0003800200 */
.L_x_48313:
        /* <DEDUP_REMOVED lines=43> */
.L_x_48311:
[----:B------:R-:W-:Y:S05]  /*33aa0*/  BSYNC.RECONVERGENT B1 ;  /* 0x0000000000017941 */ /* 0x000fea0003800200 */
.L_x_48310:
        /* <DEDUP_REMOVED lines=9> */
.L_x_48309:
[----:B------:R-:W-:Y:S05]  /*33b40*/  BSYNC.RECONVERGENT B0 ;  /* 0x0000000000007941 */ /* 0x000fea0003800200 */
.L_x_48308:
        /* <DEDUP_REMOVED lines=18> */
.L_x_48319:
        /* <DEDUP_REMOVED lines=13> */
.L_x_48321:
[----:B------:R-:W-:Y:S05]  /*33d40*/  BSYNC.RECONVERGENT B2 ;  /* 0x0000000000027941 */ /* 0x000fea0003800200 */
.L_x_48320:
        /* <DEDUP_REMOVED lines=43> */
.L_x_48318:
[----:B------:R-:W-:Y:S05]  /*34000*/  BSYNC.RECONVERGENT B1 ;  /* 0x0000000000017941 */ /* 0x000fea0003800200 */
.L_x_48317:
        /* <DEDUP_REMOVED lines=9> */
.L_x_48316:
[----:B------:R-:W-:Y:S05]  /*340a0*/  BSYNC.RECONVERGENT B0 ;  /* 0x0000000000007941 */ /* 0x000fea0003800200 */
.L_x_48315:
        /* <DEDUP_REMOVED lines=18> */
.L_x_48326:
        /* <DEDUP_REMOVED lines=13> */
.L_x_48328:
[----:B------:R-:W-:Y:S05]  /*342a0*/  BSYNC.RECONVERGENT B2 ;  /* 0x0000000000027941 */ /* 0x000fea0003800200 */
.L_x_48327:
        /* <DEDUP_REMOVED lines=43> */
.L_x_48325:
[----:B------:R-:W-:Y:S05]  /*34560*/  BSYNC.RECONVERGENT B1 ;  /* 0x0000000000017941 */ /* 0x000fea0003800200 */
.L_x_48324:
        /* <DEDUP_REMOVED lines=9> */
.L_x_48323:
[----:B------:R-:W-:Y:S05]  /*34600*/  BSYNC.RECONVERGENT B0 ;  /* 0x0000000000007941 */ /* 0x000fea0003800200 */
.L_x_48322:
        /* <DEDUP_REMOVED lines=18> */
.L_x_48333:
        /* <DEDUP_REMOVED lines=13> */
.L_x_48335:
[----:B------:R-:W-:Y:S05]  /*34800*/  BSYNC.RECONVERGENT B2 ;  /* 0x0000000000027941 */ /* 0x000fea0003800200 */
.L_x_48334:
        /* <DEDUP_REMOVED lines=43> */
.L_x_48332:
[----:B------:R-:W-:Y:S05]  /*34ac0*/  BSYNC.RECONVERGENT B1 ;  /* 0x0000000000017941 */ /* 0x000fea0003800200 */
.L_x_48331:
        /* <DEDUP_REMOVED lines=9> */
.L_x_48330:
[----:B------:R-:W-:Y:S05]  /*34b60*/  BSYNC.RECONVERGENT B0 ;  /* 0x0000000000007941 */ /* 0x000fea0003800200 */
.L_x_48329:
        /* <DEDUP_REMOVED lines=18> */
.L_x_48340:
        /* <DEDUP_REMOVED lines=13> */
.L_x_48342:
[----:B------:R-:W-:Y:S05]  /*34d60*/  BSYNC.RECONVERGENT B2 ;  /* 0x0000000000027941 */ /* 0x000fea0003800200 */
.L_x_48341:
        /* <DEDUP_REMOVED lines=38> */
[----:B------:R-:W-:Y:S02]  /*34fd0*/  LOP3.LUT R141, R51, R144, R139, 0x96, !PT ;  /* 0x00000090338d7212 */ /* 0x000fe400078e968b */
[----:B------:R-:W-:Y:S01]  /*34fe0*/  MOV R146, R138 ;  /* 0x0000008a00927202 */ /* 0x000fe20000000f00 */
[----:B------:R-:W-:-:S04]  /*34ff0*/  IMAD.WIDE.U32 R138, R134, -0x326172a9, RZ ;  /* 0xcd9e8d57868a7825 */ /* 0x000fc800078e00ff */
[----:B------:R-:W-:Y:S01]  /*35000*/  IMAD.MOV.U32 R142, RZ, RZ, R138 ;  /* 0x000000ffff8e7224 */ /* 0x000fe200078e008a */
[----:B------:R-:W-:-:S07]  /*35010*/  LOP3.LUT R140, R48, R140, R139, 0x96, !PT ;  /* 0x0000008c308c7212 */ /* 0x000fce00078e968b */
.L_x_48339:
[----:B------:R-:W-:Y:S05]  /*35020*/  BSYNC.RECONVERGENT B1 ;  /* 0x0000000000017941 */ /* 0x000fea0003800200 */
.L_x_48338:
        /* <DEDUP_REMOVED lines=9> */
.L_x_48337:
[----:B------:R-:W-:Y:S05]  /*350c0*/  BSYNC.RECONVERGENT B0 ;  /* 0x0000000000007941 */ /* 0x000fea0003800200 */
.L_x_48336:
[----:B------:R-:W-:Y:S02]  /*350d0*/  F2FP.F16.F32.PACK_AB R138, RZ, R134 ;  /* 0x00000086ff8a723e */ /* 0x000fe400000000ff */
[----:B------:R-:W-:Y:S02]  /*350e0*/  PRMT R84, R84, 0x5410, R87 ;  /* 0x0000541054547816 */ /* 0x000fe40000000057 */
[----:B------:R-:W-:Y:S02]  /*350f0*/  PRMT R86, R86, 0x5410, R148 ;  /* 0x0000541056567816 */ /* 0x000fe40000000094 */
[----:B------:R-:W-:Y:S02]  /*35100*/  PRMT R85, R85, 0x5410, R147 ;  /* 0x0000541055557816 */ /* 0x000fe40000000093 */
[----:B------:R-:W-:-:S07]  /*35110*/  PRMT R87, R149, 0x5410, R138 ;  /* 0x0000541095577816 */ /* 0x000fce000000008a */
.L_x_48286:
        /* <DEDUP_REMOVED lines=26> */
.L_x_48344:
[----:B------:R-:W-:Y:S05]  /*352c0*/  BSYNC.RECONVERGENT B0 ;  /* 0x0000000000007941 */ /* 0x000fea0003800200 */
.L_x_48343:
[----:B------:R-:W-:Y:S01]  /*352d0*/  BSSY.RECONVERGENT B0, `(.L_x_48345) ;  /* 0x0000006000007945 */ /* 0x000fe20003800200 */
[----:B------:R-:W-:-:S03]  /*352e0*/  VIADD R151, R143, 0x120 ;  /* 0x000001208f977836 */ /* 0x000fc60000000000 */
[----:B------:R-:W-:Y:S05]  /*352f0*/  @!P1 BRA `(.L_x_48346) ;  /* 0x00000000000c9947 */ /* 0x000fea0003800000 */
[----:B-----5:R-:W2:Y:S02]  /*35300*/  LDC.64 R56, c[0x0][0x390] ;  /* 0x0000e400ff387b82 */ /* 0x020ea40000000a00 */
[----:B--2---:R-:W-:-:S06]  /*35310*/  IMAD.WIDE.U32 R56, R151, 0x10, R56 ;  /* 0x0000001097387825 */ /* 0x004fcc00078e0038 */
[----:B------:R-:W5:Y:S02]  /*35320*/  LDG.E.128 R56, desc[UR8][R56.64] ;  /* 0x0000000838387981 */ /* 0x000f64000c1e1d00 */
.L_x_48346:
[----:B------:R-:W-:Y:S05]  /*35330*/  BSYNC.RECONVERGENT B0 ;  /* 0x0000000000007941 */ /* 0x000fea0003800200 */
.L_x_48345:
        /* <DEDUP_REMOVED lines=27> */
.L_x_48352:
        /* <DEDUP_REMOVED lines=13> */
.L_x_48354:
[----:B------:R-:W-:Y:S05]  /*355c0*/  BSYNC.RECONVERGENT B2 ;  /* 0x0000000000027941 */ /* 0x000fea0003800200 */
.L_x_48353:
        /* <DEDUP_REMOVED lines=43> */
.L_x_48351:
[----:B------:R-:W-:Y:S05]  /*35880*/  BSYNC.RECONVERGENT B1 ;  /* 0x0000000000017941 */ /* 0x000fea0003800200 */
.L_x_48350:
[----:B------:R-:W-:Y:S01]  /*35890*/  I2FP.F32.U32 R6, R6 ;  /* 0x0000000600067245 */ /* 0x000fe20000201000 */
[----:B------:R-:W-:Y:S02]  /*358a0*/  IMAD.MOV.U32 R136, RZ, RZ, 0x2f800000 ;  /* 0x2f800000ff887424 */ /* 0x000fe400078e00ff */
[----:B------:R-:W-:Y:S02]  /*358b0*/  HADD2.F32 R137, -RZ, R84.H0_H0 ;  /* 0x20000054ff897230 */ /* 0x000fe40000004100 */
        /* <DEDUP_REMOVED lines=8> */
.L_x_48349:
[----:B------:R-:W-:Y:S05]  /*35940*/  BSYNC.RECONVERGENT B0 ;  /* 0x0000000000007941 */ /* 0x000fea0003800200 */
.L_x_48348:
        /* <DEDUP_REMOVED lines=22> */
.L_x_48359:
        /* <DEDUP_REMOVED lines=13> */
.L_x_48361:
[----:B------:R-:W-:Y:S05]  /*35b80*/  BSYNC.RECONVERGENT B2 ;  /* 0x0000000000027941 */ /* 0x000fea0003800200 */
.L_x_48360:
        /* <DEDUP_REMOVED lines=43> */
.L_x_48358:
[----:B------:R-:W-:Y:S05]  /*35e40*/  BSYNC.RECONVERGENT B1 ;  /* 0x0000000000017941 */ /* 0x000fea0003800200 */
.L_x_48357:
        /* <DEDUP_REMOVED lines=11> */
.L_x_48356:
[----:B------:R-:W-:Y:S05]  /*35f00*/  BSYNC.RECONVERGENT B0 ;  /* 0x0000000000007941 */ /* 0x000fea0003800200 */
.L_x_48355:
        /* <DEDUP_REMOVED lines=22> */
.L_x_48366:
        /* <DEDUP_REMOVED lines=13> */
.L_x_48368:
[----:B------:R-:W-:Y:S05]  /*36140*/  BSYNC.RECONVERGENT B2 ;  /* 0x0000000000027941 */ /* 0x000fea0003800200 */
.L_x_48367:
        /* <DEDUP_REMOVED lines=40> */
[----:B------:R-:W-:-:S04]  /*363d0*/  MOV R8, R145 ;  /* 0x0000009100087202 */ /* 0x000fc80000000f00 */
[----:B------:R-:W-:-:S07]  /*363e0*/  LOP3.LUT R140, R48, R138, R143, 0x96, !PT ;  /* 0x0000008a308c7212 */ /* 0x000fce00078e968f */
.L_x_48365:
[----:B------:R-:W-:Y:S05]  /*363f0*/  BSYNC.RECONVERGENT B1 ;  /* 0x0000000000017941 */ /* 0x000fea0003800200 */
.L_x_48364:
        /* <DEDUP_REMOVED lines=11> */
.L_x_48363:
[----:B------:R-:W-:Y:S05]  /*364b0*/  BSYNC.RECONVERGENT B0 ;  /* 0x0000000000007941 */ /* 0x000fea0003800200 */
.L_x_48362:
        /* <DEDUP_REMOVED lines=22> */
.L_x_48373:
        /* <DEDUP_REMOVED lines=13> */
.L_x_48375:
[----:B------:R-:W-:Y:S05]  /*366f0*/  BSYNC.RECONVERGENT B2 ;  /* 0x0000000000027941 */ /* 0x000fea0003800200 */
.L_x_48374:
        /* <DEDUP_REMOVED lines=42> */
.L_x_48372:
[----:B------:R-:W-:Y:S05]  /*369a0*/  BSYNC.RECONVERGENT B1 ;  /* 0x0000000000017941 */ /* 0x000fea0003800200 */
.L_x_48371:
        /* <DEDUP_REMOVED lines=11> */
.L_x_48370:
[----:B------:R-:W-:Y:S05]  /*36a60*/  BSYNC.RECONVERGENT B0 ;  /* 0x0000000000007941 */ /* 0x000fea0003800200 */
.L_x_48369:
        /* <DEDUP_REMOVED lines=22> */
.L_x_48380:
        /* <DEDUP_REMOVED lines=13> */
.L_x_48382:
[----:B------:R-:W-:Y:S05]  /*36ca0*/  BSYNC.RECONVERGENT B2 ;  /* 0x0000000000027941 */ /* 0x000fea0003800200 */
.L_x_48381:
        /* <DEDUP_REMOVED lines=40> */
[----:B------:R-:W-:Y:S01]  /*36f30*/  IMAD.MOV.U32 R144, RZ, RZ, RZ ;  /* 0x000000ffff907224 */ /* 0x000fe200078e00ff */
[----:B------:R-:W-:-:S07]  /*36f40*/  LOP3.LUT R140, R48, R140, R143, 0x96, !PT ;  /* 0x0000008c308c7212 */ /* 0x000fce00078e968f */
.L_x_48379:
[----:B------:R-:W-:Y:S05]  /*36f50*/  BSYNC.RECONVERGENT B1 ;  /* 0x0000000000017941 */ /* 0x000fea0003800200 */
.L_x_48378:
        /* <DEDUP_REMOVED lines=11> */
.L_x_48377:
[----:B------:R-:W-:Y:S05]  /*37010*/  BSYNC.RECONVERGENT B0 ;  /* 0x0000000000007941 */ /* 0x000fea0003800200 */
.L_x_48376:
        /* <DEDUP_REMOVED lines=22> */
.L_x_48387:
        /* <DEDUP_REMOVED lines=13> */
.L_x_48389:
[----:B------:R-:W-:Y:S05]  /*37250*/  BSYNC.RECONVERGENT B2 ;  /* 0x0000000000027941 */ /* 0x000fea0003800200 */
.L_x_48388:
        /* <DEDUP_REMOVED lines=42> */
.L_x_48386:
[----:B------:R-:W-:Y:S05]  /*37500*/  BSYNC.RECONVERGENT B1 ;  /* 0x0000000000017941 */ /* 0x000fea0003800200 */
.L_x_48385:
        /* <DEDUP_REMOVED lines=11> */
.L_x_48384:
[----:B------:R-:W-:Y:S05]  /*375c0*/  BSYNC.RECONVERGENT B0 ;  /* 0x0000000000007941 */ /* 0x000fea0003800200 */
.L_x_48383:
        /* <DEDUP_REMOVED lines=22> */
.L_x_48394:
        /* <DEDUP_REMOVED lines=13> */
.L_x_48396:
[----:B------:R-:W-:Y:S05]  /*37800*/  BSYNC.RECONVERGENT B2 ;  /* 0x0000000000027941 */ /* 0x000fea0003800200 */
.L_x_48395:
        /* <DEDUP_REMOVED lines=39> */
[----:B------:R-:W-:Y:S01]  /*37a80*/  IMAD.WIDE.U32 R142, R53, -0x326172a9, RZ ;  /* 0xcd9e8d57358e7825 */ /* 0x000fe200078e00ff */
[----:B------:R-:W-:-:S04]  /*37a90*/  MOV R53, R85 ;  /* 0x0000005500357202 */ /* 0x000fc80000000f00 */
[----:B------:R-:W-:-:S07]  /*37aa0*/  LOP3.LUT R140, R48, R140, R143, 0x96, !PT ;  /* 0x0000008c308c7212 */ /* 0x000fce00078e968f */
.L_x_48393:
[----:B------:R-:W-:Y:S05]  /*37ab0*/  BSYNC.RECONVERGENT B1 ;  /* 0x0000000000017941 */ /* 0x000fea0003800200 */
.L_x_48392:
        /* <DEDUP_REMOVED lines=11> */
.L_x_48391:
[----:B------:R-:W-:Y:S05]  /*37b70*/  BSYNC.RECONVERGENT B0 ;  /* 0x0000000000007941 */ /* 0x000fea0003800200 */
.L_x_48390:
        /* <DEDUP_REMOVED lines=22> */
.L_x_48401:
        /* <DEDUP_REMOVED lines=13> */
.L_x_48403:
[----:B------:R-:W-:Y:S05]  /*37db0*/  BSYNC.RECONVERGENT B2 ;  /* 0x0000000000027941 */ /* 0x000fea0003800200 */
.L_x_48402:
        /* <DEDUP_REMOVED lines=43> */
.L_x_48400:
[----:B------:R-:W-:Y:S05]  /*38070*/  BSYNC.RECONVERGENT B1 ;  /* 0x0000000000017941 */ /* 0x000fea0003800200 */
.L_x_48399:
        /* <DEDUP_REMOVED lines=11> */
.L_x_48398:
[----:B------:R-:W-:Y:S05]  /*38130*/  BSYNC.RECONVERGENT B0 ;  /* 0x0000000000007941 */ /* 0x000fea0003800200 */
.L_x_48397:
[----:B------:R-:W-:Y:S02]  /*38140*/  F2FP.F16.F32.PACK_AB R34, RZ, R143 ;  /* 0x0000008fff22723e */ /* 0x000fe400000000ff */
[----:B------:R-:W-:Y:S02]  /*38150*/  PRMT R38, R153, 0x5410, R86 ;  /* 0x0000541099267816 */ /* 0x000fe40000000056 */
[----:B------:R-:W-:Y:S02]  /*38160*/  PRMT R37, R148, 0x5410, R147 ;  /* 0x0000541094257816 */ /* 0x000fe40000000093 */
[----:B------:R-:W-:Y:S02]  /*38170*/  PRMT R36, R150, 0x5410, R149 ;  /* 0x0000541096247816 */ /* 0x000fe40000000095 */
[----:B------:R-:W-:Y:S01]  /*38180*/  PRMT R39, R208, 0x5410, R34 ;  /* 0x00005410d0277816 */ /* 0x000fe20000000022 */
[----:B------:R-:W-:Y:S06]  /*38190*/  BRA `(.L_x_48404) ;  /* 0x0000002800d07947 */ /* 0x000fec0003800000 */
.L_x_48347:
        /* <DEDUP_REMOVED lines=21> */
.L_x_48409:
        /* <DEDUP_REMOVED lines=13> */
.L_x_48411:
[----:B------:R-:W-:Y:S05]  /*383c0*/  BSYNC.RECONVERGENT B2 ;  /* 0x0000000000027941 */ /* 0x000fea0003800200 */
.L_x_48410:
        /* <DEDUP_REMOVED lines=43> */
.L_x_48408:
[----:B------:R-:W-:Y:S05]  /*38680*/  BSYNC.RECONVERGENT B1 ;  /* 0x0000000000017941 */ /* 0x000fea0003800200 */
.L_x_48407:
        /* <DEDUP_REMOVED lines=9> */
.L_x_48406:
[----:B------:R-:W-:Y:S05]  /*38720*/  BSYNC.RECONVERGENT B0 ;  /* 0x0000000000007941 */ /* 0x000fea0003800200 */
.L_x_48405:
        /* <DEDUP_REMOVED lines=18> */
.L_x_48416:
        /* <DEDUP_REMOVED lines=13> */
.L_x_48418:
[----:B------:R-:W-:Y:S05]  /*38920*/  BSYNC.RECONVERGENT B2 ;  /* 0x0000000000027941 */ /* 0x000fea0003800200 */
.L_x_48417:
        /* <DEDUP_REMOVED lines=43> */
.L_x_48415:
[----:B------:R-:W-:Y:S05]  /*38be0*/  BSYNC.RECONVERGENT B1 ;  /* 0x0000000000017941 */ /* 0x000fea0003800200 */
.L_x_48414:
        /* <DEDUP_REMOVED lines=9> */
.L_x_48413:
[----:B------:R-:W-:Y:S05]  /*38c80*/  BSYNC.RECONVERGENT B0 ;  /* 0x0000000000007941 */ /* 0x000fea0003800200 */
.L_x_48412:
        /* <DEDUP_REMOVED lines=18> */
.L_x_48423:
        /* <DEDUP_REMOVED lines=13> */
.L_x_48425:
[----:B------:R-:W-:Y:S05]  /*38e80*/  BSYNC.RECONVERGENT B2 ;  /* 0x0000000000027941 */ /* 0x000fea0003800200 */
.L_x_48424:
        /* <DEDUP_REMOVED lines=43> */
.L_x_48422:
[----:B------:R-:W-:Y:S05]  /*39140*/  BSYNC.RECONVERGENT B1 ;  /* 0x0000000000017941 */ /* 0x000fea0003800200 */
.L_x_48421:
        /* <DEDUP_REMOVED lines=9> */
.L_x_48420:
[----:B------:R-:W-:Y:S05]  /*391e0*/  BSYNC.RECONVERGENT B0 ;  /* 0x0000000000007941 */ /* 0x000fea0003800200 */
.L_x_48419:
        /* <DEDUP_REMOVED lines=18> */
.L_x_48430:
        /* <DEDUP_REMOVED lines=13> */
.L_x_48432:
[----:B------:R-:W-:Y:S05]  /*393e0*/  BSYNC.RECONVERGENT B2 ;  /* 0x0000000000027941 */ /* 0x000fea0003800200 */
.L_x_48431:
        /* <DEDUP_REMOVED lines=42> */
.L_x_48429:
[----:B------:R-:W-:Y:S05]  /*39690*/  BSYNC.RECONVERGENT B1 ;  /* 0x0000000000017941 */ /* 0x000fea0003800200 */
.L_x_48428:
        /* <DEDUP_REMOVED lines=9> */
.L_x_48427:
[----:B------:R-:W-:Y:S05]  /*39730*/  BSYNC.RECONVERGENT B0 ;  /* 0x0000000000007941 */ /* 0x000fea0003800200 */
.L_x_48426:
        /* <DEDUP_REMOVED lines=18> */
.L_x_48437:
        /* <DEDUP_REMOVED lines=13> */
.L_x_48439:
[----:B------:R-:W-:Y:S05]  /*39930*/  BSYNC.RECONVERGENT B2 ;  /* 0x0000000000027941 */ /* 0x000fea0003800200 */
.L_x_48438:
        /* <DEDUP_REMOVED lines=42> */
.L_x_48436:
[----:B------:R-:W-:Y:S05]  /*39be0*/  BSYNC.RECONVERGENT B1 ;  /* 0x0000000000017941 */ /* 0x000fea0003800200 */
.L_x_48435:
        /* <DEDUP_REMOVED lines=9> */
.L_x_48434:
[----:B------:R-:W-:Y:S05]  /*39c80*/  BSYNC.RECONVERGENT B0 ;  /* 0x0000000000007941 */ /* 0x000fea0003800200 */
.L_x_48433:
        /* <DEDUP_REMOVED lines=18> */
.L_x_48444:
        /* <DEDUP_REMOVED lines=13> */
.L_x_48446:
[----:B------:R-:W-:Y:S05]  /*39e80*/  BSYNC.RECONVERGENT B2 ;  /* 0x0000000000027941 */ /* 0x000fea0003800200 */
.L_x_48445:
        /* <DEDUP_REMOVED lines=39> */
[----:B------:R-:W-:-:S05]  /*3a100*/  IMAD.WIDE.U32 R142, R145, -0x326172a9, RZ ;  /* 0xcd9e8d57918e7825 */ /* 0x000fca00078e00ff */
[----:B------:R-:W-:Y:S01]  /*3a110*/  LOP3.LUT R140, R48, R140, R143, 0x96, !PT ;  /* 0x0000008c308c7212 */ /* 0x000fe200078e968f */
[----:B------:R-:W-:-:S07]  /*3a120*/  IMAD.MOV.U32 R143, RZ, RZ, RZ ;  /* 0x000000ffff8f7224 */ /* 0x000fce00078e00ff */
.L_x_48443:
[----:B------:R-:W-:Y:S05]  /*3a130*/  BSYNC.RECONVERGENT B1 ;  /* 0x0000000000017941 */ /* 0x000fea0003800200 */
.L_x_48442:
        /* <DEDUP_REMOVED lines=9> */
.L_x_48441:
[----:B------:R-:W-:Y:S05]  /*3a1d0*/  BSYNC.RECONVERGENT B0 ;  /* 0x0000000000007941 */ /* 0x000fea0003800200 */
.L_x_48440:
        /* <DEDUP_REMOVED lines=18> */
.L_x_48451:
        /* <DEDUP_REMOVED lines=13> */
.L_x_48453:
[----:B------:R-:W-:Y:S05]  /*3a3d0*/  BSYNC.RECONVERGENT B2 ;  /* 0x0000000000027941 */ /* 0x000fea0003800200 */
.L_x_48452:
        /* <DEDUP_REMOVED lines=42> */
.L_x_48450:
[----:B------:R-:W-:Y:S05]  /*3a680*/  BSYNC.RECONVERGENT B1 ;  /* 0x0000000000017941 */ /* 0x000fea0003800200 */
.L_x_48449:
        /* <DEDUP_REMOVED lines=9> */
.L_x_48448:
[----:B------:R-:W-:Y:S05]  /*3a720*/  BSYNC.RECONVERGENT B0 ;  /* 0x0000000000007941 */ /* 0x000fea0003800200 */
.L_x_48447:
        /* <DEDUP_REMOVED lines=18> */
.L_x_48458:
        /* <DEDUP_REMOVED lines=13> */
.L_x_48460:
[----:B------:R-:W-:Y:S05]  /*3a920*/  BSYNC.RECONVERGENT B2 ;  /* 0x0000000000027941 */ /* 0x000fea0003800200 */
.L_x_48459:
        /* <DEDUP_REMOVED lines=43> */
.L_x_48457:
[----:B------:R-:W-:Y:S05]  /*3abe0*/  BSYNC.RECONVERGENT B1 ;  /* 0x0000000000017941 */ /* 0x000fea0003800200 */
.L_x_48456:
        /* <DEDUP_REMOVED lines=9> */
.L_x_48455:
[----:B------:R-:W-:Y:S05]  /*3ac80*/  BSYNC.RECONVERGENT B0 ;  /* 0x0000000000007941 */ /* 0x000fea0003800200 */
.L_x_48454:
[----:B------:R-:W-:Y:S02]  /*3ac90*/  F2FP.F16.F32.PACK_AB R34, RZ, R143 ;  /* 0x0000008fff22723e */ /* 0x000fe400000000ff */
[----:B------:R-:W-:Y:S02]  /*3aca0*/  PRMT R38, R149, 0x5410, R150 ;  /* 0x0000541095267816 */ /* 0x000fe40000000096 */
[----:B------:R-:W-:Y:S02]  /*3acb0*/  PRMT R37, R87, 0x5410, R86 ;  /* 0x0000541057257816 */ /* 0x000fe40000000056 */
[----:B------:R-:W-:Y:S02]  /*3acc0*/  PRMT R36, R148, 0x5410, R147 ;  /* 0x0000541094247816 */ /* 0x000fe40000000093 */
[----:B------:R-:W-:-:S07]  /*3acd0*/  PRMT R39, R153, 0x5410, R34 ;  /* 0x0000541099277816 */ /* 0x000fce0000000022 */
.L_x_48404:
        /* <DEDUP_REMOVED lines=25> */
.L_x_48462:
[----:B------:R-:W-:Y:S05]  /*3ae70*/  BSYNC.RECONVERGENT B0 ;  /* 0x0000000000007941 */ /* 0x000fea0003800200 */
.L_x_48461:
        /* <DEDUP_REMOVED lines=265> */
.L_x_48478:
        /* <DEDUP_REMOVED lines=83> */
[----:B------:R-:W-:Y:S01]  /*3c440*/  F2FP.F16.F32.PACK_AB R35, R33, R32 ;  /* 0x000000202123723e */ /* 0x000fe200000000ff */
[----:B------:R-:W-:Y:S01]  /*3c450*/  FMUL.FTZ R29, R36, R29 ;  /* 0x0000001d241d7220 */ /* 0x000fe20000410000 */
[----:B------:R-:W4:Y:S01]  /*3c460*/  LDL R46, [R1+0x88] ;  /* 0x00008800012e7983 */ /* 0x000f220000100800 */
[----:B------:R-:W-:Y:S01]  /*3c470*/  FFMA.FTZ R31, R31, R43, R77 ;  /* 0x0000002b1f1f7223 */ /* 0x000fe2000001004d */
[----:B------:R-:W-:Y:S02]  /*3c480*/  F2FP.F16.F32.PACK_AB R32, R27, R26 ;  /* 0x0000001a1b20723e */ /* 0x000fe400000000ff */
[----:B------:R-:W-:Y:S01]  /*3c490*/  SHF.R.S32.HI R26, RZ, 0x1f, R38 ;  /* 0x0000001fff1a7819 */ /* 0x000fe20000011426 */
[----:B------:R-:W-:Y:S01]  /*3c4a0*/  FFMA.FTZ R29, R29, R42, R83 ;  /* 0x0000002a1d1d7223 */ /* 0x000fe20000010053 */
[----:B------:R-:W-:Y:S01]  /*3c4b0*/  F2FP.F16.F32.PACK_AB R34, R31, R30 ;  /* 0x0000001e1f22723e */ /* 0x000fe200000000ff */
[----:B------:R-:W5:Y:S01]  /*3c4c0*/  LDL R43, [R1+0x8c] ;  /* 0x00008c00012b7983 */ /* 0x000f620000100800 */
[----:B------:R-:W-:-:S02]  /*3c4d0*/  LEA.HI R30, R26, R38, RZ, 0x3 ;  /* 0x000000261a1e7211 */ /* 0x000fc400078f18ff */
[----:B------:R-:W0:Y:S01]  /*3c4e0*/  LDC.64 R26, c[0x0][0x428] ;  /* 0x00010a00ff1a7b82 */ /* 0x000e220000000a00 */
[----:B------:R-:W5:Y:S01]  /*3c4f0*/  LDL R47, [R1+0x80] ;  /* 0x00008000012f7983 */ /* 0x000f620000100800 */
[----:B------:R-:W-:-:S03]  /*3c500*/  LEA.HI.SX32 R30, R30, R209, 0x1d ;  /* 0x000000d11e1e7211 */ /* 0x000fc600078feaff */
[----:B------:R-:W5:Y:S01]  /*3c510*/  LDL R42, [R1+0x84] ;  /* 0x00008400012a7983 */ /* 0x000f620000100800 */
[----:B------:R-:W-:-:S03]  /*3c520*/  F2FP.F16.F32.PACK_AB R33, R29, R28 ;  /* 0x0000001c1d21723e */ /* 0x000fc600000000ff */
        /* <DEDUP_REMOVED lines=23> */
[----:B------:R-:W-:Y:S01]  /*3c6a0*/  F2FP.F16.F32.PACK_AB R22, R22, R21 ;  /* 0x000000151616723e */ /* 0x000fe200000000ff */
[----:B----4-:R-:W-:Y:S01]  /*3c6b0*/  FFMA.FTZ R19, R19, R46, R74 ;  /* 0x0000002e13137223 */ /* 0x010fe2000001004a */
[----:B------:R-:W-:Y:S01]  /*3c6c0*/  FFMA.FTZ R23, R23, R49, R70 ;  /* 0x0000003117177223 */ /* 0x000fe20000010046 */
[----:B------:R-:W-:Y:S01]  /*3c6d0*/  FFMA.FTZ R24, R24, R48, R71 ;  /* 0x0000003018187223 */ /* 0x000fe20000010047 */
[----:B-----5:R-:W-:Y:S01]  /*3c6e0*/  FFMA.FTZ R20, R20, R43, R75 ;  /* 0x0000002b14147223 */ /* 0x020fe2000001004b */
[----:B------:R-:W-:Y:S01]  /*3c6f0*/  FFMA.FTZ R17, R17, R47, R72 ;  /* 0x0000002f11117223 */ /* 0x000fe20000010048 */
[----:B------:R-:W-:-:S03]  /*3c700*/  FFMA.FTZ R18, R18, R42, R73 ;  /* 0x0000002a12127223 */ /* 0x000fc60000010049 */
[----:B------:R-:W-:Y:S01]  /*3c710*/  F2FP.F16.F32.PACK_AB R21, R20, R19 ;  /* 0x000000131415723e */ /* 0x000fe200000000ff */
[C---:B------:R-:W-:Y:S01]  /*3c720*/  FMUL.FTZ R13, R36.reuse, R13 ;  /* 0x0000000d240d7220 */ /* 0x040fe20000410000 */
[----:B------:R-:W-:Y:S01]  /*3c730*/  FMUL.FTZ R14, R36, R14 ;  /* 0x0000000e240e7220 */ /* 0x000fe20000410000 */
[----:B------:R-:W-:Y:S02]  /*3c740*/  F2FP.F16.F32.PACK_AB R20, R18, R17 ;  /* 0x000000111214723e */ /* 0x000fe400000000ff */
[----:B------:R-:W-:Y:S01]  /*3c750*/  IADD3 R18, PT, PT, R30, 0x20, RZ ;  /* 0x000000201e127810 */ /* 0x000fe20007ffe0ff */
[C---:B------:R-:W-:Y:S01]  /*3c760*/  FMUL.FTZ R15, R36.reuse, R15 ;  /* 0x0000000f240f7220 */ /* 0x040fe20000410000 */
[----:B------:R-:W-:Y:S01]  /*3c770*/  FMUL.FTZ R16, R36, R16 ;  /* 0x0000001024107220 */ /* 0x000fe20000410000 */
[----:B------:R-:W-:Y:S01]  /*3c780*/  F2FP.F16.F32.PACK_AB R23, R24, R23 ;  /* 0x000000171817723e */ /* 0x000fe200000000ff */
        /* <DEDUP_REMOVED lines=14> */
[----:B------:R-:W-:Y:S01]  /*3c870*/  F2FP.F16.F32.PACK_AB R17, R14, R13 ;  /* 0x0000000d0e11723e */ /* 0x000fe200000000ff */
[----:B------:R-:W-:Y:S02]  /*3c880*/  VIADD R13, R30, 0x40 ;  /* 0x000000401e0d7836 */ /* 0x000fe40000000000 */
[----:B------:R-:W-:Y:S01]  /*3c890*/  FFMA.FTZ R11, R11, R34, R64 ;  /* 0x000000220b0b7223 */ /* 0x000fe20000010040 */
[----:B------:R-:W-:Y:S01]  /*3c8a0*/  FFMA.FTZ R12, R12, R28, R65 ;  /* 0x0000001c0c0c7223 */ /* 0x000fe20000010041 */
[----:B0-----:R-:W-:Y:S02]  /*3c8b0*/  F2FP.F16.F32.PACK_AB R18, R16, R15 ;  /* 0x0000000f1012723e */ /* 0x001fe400000000ff */
[----:B------:R-:W-:Y:S02]  /*3c8c0*/  F2FP.F16.F32.PACK_AB R19, R24, R25 ;  /* 0x000000191813723e */ /* 0x000fe400000000ff */
[----:B------:R-:W-:Y:S01]  /*3c8d0*/  F2FP.F16.F32.PACK_AB R16, R12, R11 ;  /* 0x0000000b0c10723e */ /* 0x000fe200000000ff */
        /* <DEDUP_REMOVED lines=87> */
[----:B------:R-:W-:Y:S01]  /*3ce50*/  F2FP.F16.F32.PACK_AB R14, R17, R46 ;  /* 0x0000002e110e723e */ /* 0x000fe200000000ff */
[----:B------:R-:W-:Y:S01]  /*3ce60*/  FADD.FTZ R37, -R37, R143 ;  /* 0x0000008f25257221 */ /* 0x000fe20000010100 */
[C---:B------:R-:W-:Y:S01]  /*3ce70*/  FMUL.FTZ R103, R36.reuse, R22 ;  /* 0x0000001624677220 */ /* 0x040fe20000410000 */
[C---:B------:R-:W-:Y:S01]  /*3ce80*/  FMUL.FTZ R104, R36.reuse, R23 ;  /* 0x0000001724687220 */ /* 0x040fe20000410000 */
[C---:B------:R-:W-:Y:S01]  /*3ce90*/  FMUL.FTZ R105, R36.reuse, R24 ;  /* 0x0000001824697220 */ /* 0x040fe20000410000 */
[----:B------:R-:W-:Y:S01]  /*3cea0*/  FMUL.FTZ R45, R36, R89 ;  /* 0x00000059242d7220 */ /* 0x000fe20000410000 */
[----:B------:R-:W-:Y:S01]  /*3ceb0*/  F2FP.F16.F32.PACK_AB R13, R16, R13 ;  /* 0x0000000d100d723e */ /* 0x000fe200000000ff */
        /* <DEDUP_REMOVED lines=41> */
[----:B------:R-:W-:Y:S01]  /*3d150*/  F2FP.F16.F32.PACK_AB R12, R12, R11 ;  /* 0x0000000b0c0c723e */ /* 0x000fe200000000ff */
[C---:B------:R-:W-:Y:S01]  /*3d160*/  VIADD R91, R30.reuse, 0x80 ;  /* 0x000000801e5b7836 */ /* 0x040fe20000000000 */
[----:B------:R-:W-:Y:S01]  /*3d170*/  F2FP.F16.F32.PACK_AB R16, R21, R16 ;  /* 0x000000101510723e */ /* 0x000fe200000000ff */
[----:B------:R-:W-:Y:S01]  /*3d180*/  IMAD.WIDE.U32 R88, R89, 0x10, R26 ;  /* 0x0000001059587825 */ /* 0x000fe200078e001a */
[----:B------:R-:W-:-:S02]  /*3d190*/  IADD3 R21, PT, PT, R30, 0xa0, RZ ;  /* 0x000000a01e157810 */ /* 0x000fc40007ffe0ff */
[C---:B------:R-:W-:Y:S01]  /*3d1a0*/  IADD3 R47, PT, PT, R30.reuse, 0xe0, RZ ;  /* 0x000000e01e2f7810 */ /* 0x040fe20007ffe0ff */
[C---:B------:R-:W-:Y:S01]  /*3d1b0*/  VIADD R49, R30.reuse, 0xc0 ;  /* 0x000000c01e317836 */ /* 0x040fe20000000000 */
[C---:B------:R-:W-:Y:S01]  /*3d1c0*/  IADD3 R51, PT, PT, R30.reuse, 0x120, RZ ;  /* 0x000001201e337810 */ /* 0x040fe20007ffe0ff */
[----:B------:R-:W-:Y:S01]  /*3d1d0*/  VIADD R37, R30, 0x100 ;  /* 0x000001001e257836 */ /* 0x000fe20000000000 */
[----:B------:R-:W-:Y:S01]  /*3d1e0*/  F2FP.F16.F32.PACK_AB R19, R114, R19 ;  /* 0x000000137213723e */ /* 0x000fe200000000ff */
[----:B------:R-:W-:Y:S01]  /*3d1f0*/  IMAD.WIDE.U32 R90, R91, 0x10, R26 ;  /* 0x000000105b5a7825 */ /* 0x000fe200078e001a */
[----:B------:R-:W-:Y:S01]  /*3d200*/  F2FP.F16.F32.PACK_AB R18, R105, R18 ;  /* 0x000000126912723e */ /* 0x000fe200000000ff */
[----:B------:R0:W-:Y:S01]  /*3d210*/  STG.E.128 desc[UR8][R88.64], R12 ;  /* 0x0000000c58007986 */ /* 0x0001e2000c101d08 */
[----:B------:R-:W-:Y:S01]  /*3d220*/  F2FP.F16.F32.PACK_AB R17, R36, R17 ;  /* 0x000000112411723e */ /* 0x000fe200000000ff */
        /* <DEDUP_REMOVED lines=15> */
[----:B0-----:R-:W-:Y:S01]  /*3d320*/  F2FP.F16.F32.PACK_AB R15, R32, R31 ;  /* 0x0000001f200f723e */ /* 0x001fe200000000ff */
[----:B------:R-:W-:Y:S01]  /*3d330*/  FFMA.FTZ R31, R95, R226, R202 ;  /* 0x000000e25f1f7223 */ /* 0x000fe200000100ca */
[----:B------:R-:W-:Y:S01]  /*3d340*/  F2FP.F16.F32.PACK_AB R14, R29, R28 ;  /* 0x0000001c1d0e723e */ /* 0x000fe200000000ff */
[----:B------:R-:W-:Y:S01]  /*3d350*/  FFMA.FTZ R28, R115, R227, R203 ;  /* 0x000000e3731c7223 */ /* 0x000fe200000100cb */
[----:B------:R-:W-:Y:S01]  /*3d360*/  FFMA.FTZ R29, R86, R230, R198 ;  /* 0x000000e6561d7223 */ /* 0x000fe200000100c6 */
[----:B-1----:R-:W-:Y:S01]  /*3d370*/  F2FP.F16.F32.PACK_AB R19, R11, R106 ;  /* 0x0000006a0b13723e */ /* 0x002fe200000000ff */
        /* <DEDUP_REMOVED lines=28> */
[----:B------:R-:W-:Y:S02]  /*3d540*/  F2FP.F16.F32.PACK_AB R28, R55, R28 ;  /* 0x0000001c371c723e */ /* 0x000fe400000000ff */
[----:B------:R-:W-:Y:S02]  /*3d550*/  F2FP.F16.F32.PACK_AB R35, R100, R35 ;  /* 0x000000236423723e */ /* 0x000fe400000000ff */
[----:B------:R-:W-:-:S02]  /*3d560*/  F2FP.F16.F32.PACK_AB R34, R97, R34 ;  /* 0x000000226122723e */ /* 0x000fc400000000ff */
[----:B------:R-:W-:Y:S01]  /*3d570*/  F2FP.F16.F32.PACK_AB R32, R93, R32 ;  /* 0x000000205d20723e */ /* 0x000fe200000000ff */
[----:B---3--:R-:W-:Y:S01]  /*3d580*/  FFMA.FTZ R22, R22, R117, R172 ;  /* 0x0000007516167223 */ /* 0x008fe200000100ac */
[----:B--2---:R-:W-:-:S05]  /*3d590*/  FFMA.FTZ R23, R23, R116, R173 ;  /* 0x0000007417177223 */ /* 0x004fca00000100ad */
[----:B------:R-:W-:Y:S01]  /*3d5a0*/  F2FP.F16.F32.PACK_AB R12, R23, R22 ;  /* 0x00000016170c723e */ /* 0x000fe200000000ff */
[----:B------:R-:W-:Y:S01]  /*3d5b0*/  FFMA.FTZ R22, R113, R235, R195 ;  /* 0x000000eb71167223 */ /* 0x000fe200000100c3 */
[----:B------:R-:W-:-:S04]  /*3d5c0*/  FFMA.FTZ R23, R40, R241, R185 ;  /* 0x000000f128177223 */ /* 0x000fc800000100b9 */
[----:B------:R-:W-:Y:S01]  /*3d5d0*/  F2FP.F16.F32.PACK_AB R27, R22, R27 ;  /* 0x0000001b161b723e */ /* 0x000fe200000000ff */
[----:B------:R-:W-:Y:S01]  /*3d5e0*/  FFMA.FTZ R22, R87, R231, R199 ;  /* 0x000000e757167223 */ /* 0x000fe200000100c7 */
[----:B------:R-:W-:Y:S01]  /*3d5f0*/  F2FP.F16.F32.PACK_AB R18, R23, R18 ;  /* 0x000000121712723e */ /* 0x000fe200000000ff */
[----:B------:R-:W-:-:S03]  /*3d600*/  FFMA.FTZ R23, R94, R225, R201 ;  /* 0x000000e15e177223 */ /* 0x000fc600000100c9 */
[----:B------:R-:W-:Y:S01]  /*3d610*/  F2FP.F16.F32.PACK_AB R29, R22, R29 ;  /* 0x0000001d161d723e */ /* 0x000fe200000000ff */
[----:B------:R-:W-:Y:S01]  /*3d620*/  FFMA.FTZ R22, R99, R223, R207 ;  /* 0x000000df63167223 */ /* 0x000fe200000100cf */
[----:B------:R-:W-:Y:S01]  /*3d630*/  F2FP.F16.F32.PACK_AB R30, R23, R30 ;  /* 0x0000001e171e723e */ /* 0x000fe200000000ff */
[----:B------:R1:W-:Y:S03]  /*3d640*/  STG.E.128 desc[UR8][R20.64], R12 ;  /* 0x0000000c14007986 */ /* 0x0003e6000c101d08 */
[----:B------:R-:W-:Y:S01]  /*3d650*/  F2FP.F16.F32.PACK_AB R33, R22, R33 ;  /* 0x000000211621723e */ /* 0x000fe200000000ff */
[----:B------:R1:W-:Y:S04]  /*3d660*/  STG.E.128 desc[UR8][R48.64], R16 ;  /* 0x0000001030007986 */ /* 0x0003e8000c101d08 */
[----:B------:R1:W-:Y:S04]  /*3d670*/  STG.E.128 desc[UR8][R46.64], R24 ;  /* 0x000000182e007986 */ /* 0x0003e8000c101d08 */
[----:B------:R1:W-:Y:S04]  /*3d680*/  STG.E.128 desc[UR8][R36.64], R28 ;  /* 0x0000001c24007986 */ /* 0x0003e8000c101d08 */
[----:B------:R1:W-:Y:S02]  /*3d690*/  STG.E.128 desc[UR8][R50.64], R32 ;  /* 0x0000002032007986 */ /* 0x0003e4000c101d08 */
.L_x_48465:
[----:B------:R-:W-:Y:S05]  /*3d6a0*/  BSYNC.RECONVERGENT B0 ;  /* 0x0000000000007941 */ /* 0x000fea0003800200 */
.L_x_48464:
[----:B-1----:R-:W1:Y:S02]  /*3d6b0*/  LDC.64 R12, c[0x0][0x380] ;  /* 0x0000e000ff0c7b82 */ /* 0x002e640000000a00 */
[----:B-1----:R-:W-:-:S05]  /*3d6c0*/  IMAD R0, R12, 0x4, R0 ;  /* 0x000000040c007824 */ /* 0x002fca00078e0200 */
[----:B------:R-:W-:-:S13]  /*3d6d0*/  ISETP.GE.AND P0, PT, R0, R13, PT ;  /* 0x0000000d0000720c */ /* 0x000fda0003f06270 */
[----:B------:R-:W-:Y:S05]  /*3d6e0*/  @!P0 BRA `(.L_x_48466) ;  /* 0xfffffc38008c8947 */ /* 0x000fea000383ffff */
[----:B------:R-:W-:Y:S05]  /*3d6f0*/  EXIT ;  /* 0x000000000000794d */ /* 0x000fea0003800000 */
.L_x_48463:
        /* <DEDUP_REMOVED lines=8> */
.L_x_48468:
[----:B------:R-:W-:Y:S05]  /*3d780*/  BSYNC B0 ;  /* 0x0000000000007941 */ /* 0x000fea0003800000 */
.L_x_48467:
        /* <DEDUP_REMOVED lines=9> */
.L_x_48469:
[----:B------:R-:W-:Y:S01]  /*3d820*/  FADD.FTZ R37, R37, R34 ;  /* 0x0000002225257221 */ /* 0x000fe20000010000 */
[----:B------:R-:W-:-:S04]  /*3d830*/  IMAD.MOV.U32 R34, RZ, RZ, 0x4 ;  /* 0x00000004ff227424 */ /* 0x000fc800078e00ff */
[----:B------:R-:W-:-:S07]  /*3d840*/  MOV R39, R37 ;  /* 0x0000002500277202 */ /* 0x000fce0000000f00 */
[----:B------:R-:W-:Y:S05]  /*3d850*/  WARPSYNC.COLLECTIVE R36, `(.L_x_48470) ;  /* 0x0000000024087348 */ /* 0x000fea0003c00000 */
[----:B------:R0:W1:Y:S02]  /*3d860*/  SHFL.BFLY P1, R34, R39, R34, R35 ;  /* 0x0c00002227227389 */ /* 0x0000640000020023 */
[----:B01----:R-:W-:Y:S05]  /*3d870*/  ENDCOLLECTIVE ;  /* 0x000000000000791b */ /* 0x003fea0003800000 */
.L_x_48470:
[----:B------:R-:W-:Y:S01]  /*3d880*/  FADD.FTZ R37, R37, R34 ;  /* 0x0000002225257221 */ /* 0x000fe20000010000 */
[----:B------:R-:W-:-:S04]  /*3d890*/  IMAD.MOV.U32 R34, RZ, RZ, 0x8 ;  /* 0x00000008ff227424 */ /* 0x000fc800078e00ff */
[----:B------:R-:W-:-:S07]  /*3d8a0*/  MOV R39, R37 ;  /* 0x0000002500277202 */ /* 0x000fce0000000f00 */
[----:B------:R-:W-:Y:S05]  /*3d8b0*/  WARPSYNC.COLLECTIVE R36, `(.L_x_48471) ;  /* 0x0000000024087348 */ /* 0x000fea0003c00000 */
[----:B------:R0:W1:Y:S02]  /*3d8c0*/  SHFL.BFLY P1, R34, R39, R34, R35 ;  /* 0x0c00002227227389 */ /* 0x0000640000020023 */
[----:B01----:R-:W-:Y:S05]  /*3d8d0*/  ENDCOLLECTIVE ;  /* 0x000000000000791b */ /* 0x003fea0003800000 */
.L_x_48471:
[----:B------:R-:W-:Y:S01]  /*3d8e0*/  FADD.FTZ R37, R37, R34 ;  /* 0x0000002225257221 */ /* 0x000fe20000010000 */
[----:B------:R-:W-:-:S04]  /*3d8f0*/  IMAD.MOV.U32 R34, RZ, RZ, 0x10 ;  /* 0x00000010ff227424 */ /* 0x000fc800078e00ff */
[----:B------:R-:W-:-:S07]  /*3d900*/  MOV R39, R37 ;  /* 0x0000002500277202 */ /* 0x000fce0000000f00 */
[----:B------:R-:W-:Y:S05]  /*3d910*/  WARPSYNC.COLLECTIVE R36, `(.L_x_48472) ;  /* 0x0000000024087348 */ /* 0x000fea0003c00000 */
[----:B------:R0:W1:Y:S02]  /*3d920*/  SHFL.BFLY P1, R34, R39, R34, R35 ;  /* 0x0c00002227227389 */ /* 0x0000640000020023 */
[----:B01----:R-:W-:Y:S05]  /*3d930*/  ENDCOLLECTIVE ;  /* 0x000000000000791b */ /* 0x003fea0003800000 */
.L_x_48472:
        /* <DEDUP_REMOVED lines=168> */
.L_x_48473:
[----:B------:R-:W-:Y:S01]  /*3e3c0*/  FADD.FTZ R38, R38, R34 ;  /* 0x0000002226267221 */ /* 0x000fe20000010000 */
[----:B------:R-:W-:-:S03]  /*3e3d0*/  MOV R34, 0x2 ;  /* 0x0000000200227802 */ /* 0x000fc60000000f00 */
[----:B------:R-:W-:-:S07]  /*3e3e0*/  IMAD.MOV.U32 R39, RZ, RZ, R38 ;  /* 0x000000ffff277224 */ /* 0x000fce00078e0026 */
[----:B------:R-:W-:Y:S05]  /*3e3f0*/  WARPSYNC.COLLECTIVE R36, `(.L_x_48474) ;  /* 0x0000000024087348 */ /* 0x000fea0003c00000 */
[----:B------:R0:W1:Y:S02]  /*3e400*/  SHFL.BFLY P1, R34, R39, R34, R35 ;  /* 0x0c00002227227389 */ /* 0x0000640000020023 */
[----:B01----:R-:W-:Y:S05]  /*3e410*/  ENDCOLLECTIVE ;  /* 0x000000000000791b */ /* 0x003fea0003800000 */
.L_x_48474:
[----:B------:R-:W-:Y:S01]  /*3e420*/  FADD.FTZ R38, R38, R34 ;  /* 0x0000002226267221 */ /* 0x000fe20000010000 */
[----:B------:R-:W-:-:S03]  /*3e430*/  HFMA2 R34, -RZ, RZ, 0, 2.384185791015625e-07 ;  /* 0x00000004ff227431 */ /* 0x000fc600000001ff */
[----:B------:R-:W-:-:S07]  /*3e440*/  IMAD.MOV.U32 R39, RZ, RZ, R38 ;  /* 0x000000ffff277224 */ /* 0x000fce00078e0026 */
[----:B------:R-:W-:Y:S05]  /*3e450*/  WARPSYNC.COLLECTIVE R36, `(.L_x_48475) ;  /* 0x0000000024087348 */ /* 0x000fea0003c00000 */
[----:B------:R0:W1:Y:S02]  /*3e460*/  SHFL.BFLY P1, R34, R39, R34, R35 ;  /* 0x0c00002227227389 */ /* 0x0000640000020023 */
[----:B01----:R-:W-:Y:S05]  /*3e470*/  ENDCOLLECTIVE ;  /* 0x000000000000791b */ /* 0x003fea0003800000 */
.L_x_48475:
[----:B------:R-:W-:Y:S01]  /*3e480*/  FADD.FTZ R38, R38, R34 ;  /* 0x0000002226267221 */ /* 0x000fe20000010000 */
[----:B------:R-:W-:-:S03]  /*3e490*/  MOV R34, 0x8 ;  /* 0x0000000800227802 */ /* 0x000fc60000000f00 */
[----:B------:R-:W-:-:S07]  /*3e4a0*/  IMAD.MOV.U32 R39, RZ, RZ, R38 ;  /* 0x000000ffff277224 */ /* 0x000fce00078e0026 */
[----:B------:R-:W-:Y:S05]  /*3e4b0*/  WARPSYNC.COLLECTIVE R36, `(.L_x_48476) ;  /* 0x0000000024087348 */ /* 0x000fea0003c00000 */
[----:B------:R0:W1:Y:S02]  /*3e4c0*/  SHFL.BFLY P1, R34, R39, R34, R35 ;  /* 0x0c00002227227389 */ /* 0x0000640000020023 */
[----:B01----:R-:W-:Y:S05]  /*3e4d0*/  ENDCOLLECTIVE ;  /* 0x000000000000791b */ /* 0x003fea0003800000 */
.L_x_48476:
[----:B------:R-:W-:Y:S01]  /*3e4e0*/  FADD.FTZ R38, R38, R34 ;  /* 0x0000002226267221 */ /* 0x000fe20000010000 */
[----:B------:R-:W-:-:S03]  /*3e4f0*/  HFMA2 R34, -RZ, RZ, 0, 9.5367431640625e-07 ;  /* 0x00000010ff227431 */ /* 0x000fc600000001ff */
[----:B------:R-:W-:-:S07]  /*3e500*/  IMAD.MOV.U32 R39, RZ, RZ, R38 ;  /* 0x000000ffff277224 */ /* 0x000fce00078e0026 */
[----:B------:R-:W-:Y:S05]  /*3e510*/  WARPSYNC.COLLECTIVE R36, `(.L_x_48477) ;  /* 0x0000000024087348 */ /* 0x000fea0003c00000 */
[----:B------:R0:W1:Y:S02]  /*3e520*/  SHFL.BFLY P1, R34, R39, R34, R35 ;  /* 0x0c00002227227389 */ /* 0x0000640000020023 */
[----:B01----:R-:W-:Y:S05]  /*3e530*/  ENDCOLLECTIVE ;  /* 0x000000000000791b */ /* 0x003fea0003800000 */
.L_x_48477:
[----:B------:R-:W-:Y:S05]  /*3e540*/  BRA `(.L_x_48478) ;  /* 0xffffffd800707947 */ /* 0x000fea000383ffff */
.L_x_48479:
        /* <DEDUP_REMOVED lines=11> */
.L_x_88507:


//--------------------- .text._ZN10layer_norm13ln_fwd_kernelINS_13Kernel_traitsIf6__halfS2_S2_fjLj2560ELj1ELj4ELj1ELj16ENS_18Kernel_traits_baseILj2560EfS2_S2_S2_fjLj128EEEEELb1ELb1ELb0ELb0EEEvNS_9FwdParamsE --------------------------
	.section	.text._ZN10layer_norm13ln_fwd_kernelINS_13Kernel_traitsIf6__halfS2_S2_fjLj2560ELj1ELj4ELj1ELj16ENS_18Kernel_traits_baseILj2560EfS2_S2_S2_fjLj128EEEEELb1ELb1ELb0ELb0EEEvNS_9FwdParamsE,"ax",@progbits
	.align	128
        .global         _ZN10layer_norm13ln_fwd_kernelINS_13Kernel_traitsIf6__halfS2_S2_fjLj2560ELj1ELj4ELj1ELj16ENS_18Kernel_traits_baseILj2560EfS2_S2_S2_fjLj128EEEEELb1ELb1ELb0ELb0EEEvNS_9FwdParamsE
        .type           _ZN10layer_norm13ln_fwd_kernelINS_13Kernel_traitsIf6__halfS2_S2_fjLj2560ELj1ELj4ELj1ELj16ENS_18Kernel_traits_baseILj2560EfS2_S2_S2_fjLj128EEEEELb1ELb1ELb0ELb0EEEvNS_9FwdParamsE,@function
        .size           _ZN10layer_norm13ln_fwd_kernelINS_13Kernel_traitsIf6__halfS2_S2_fjLj2560ELj1ELj4ELj1ELj16ENS_18Kernel_traits_baseILj2560EfS2_S2_S2_fjLj128EEEEELb1ELb1ELb0ELb0EEEvNS_9FwdParamsE,(.L_x_88508 - _ZN10layer_norm13ln_fwd_kernelINS_13Kernel_traitsIf6__halfS2_S2_fjLj2560ELj1ELj4ELj1ELj16ENS_18Kernel_traits_baseILj2560EfS2_S2_S2_fjLj128EEEEELb1ELb1ELb0ELb0EEEvNS_9FwdParamsE)
        .other          _ZN10layer_norm13ln_fwd_kernelINS_13Kernel_traitsIf6__halfS2_S2_fjLj2560ELj1ELj4ELj1ELj16ENS_18Kernel_traits_baseILj2560EfS2_S2_S2_fjLj128EEEEELb1ELb1ELb0ELb0EEEvNS_9FwdParamsE,@"STO_CUDA_ENTRY STV_DEFAULT"
_ZN10layer_norm13ln_fwd_kernelINS_13Kernel_traitsIf6__halfS2_S2_fjLj2560ELj1ELj4ELj1ELj16ENS_18Kernel_traits_baseILj2560EfS2_S2_S2_fjLj128EEEEELb1ELb1ELb0ELb0EEEvNS_9FwdParamsE:
.text._ZN10layer_norm13ln_fwd_kernelINS_13Kernel_traitsIf6__halfS2_S2_fjLj2560ELj1ELj4ELj1ELj16ENS_18Kernel_traits_baseILj2560EfS2_S2_S2_fjLj128EEEEELb1ELb1ELb0ELb0EEEvNS_9FwdParamsE:
        /* <DEDUP_REMOVED lines=279> */
.L_x_48481:
        /* <DEDUP_REMOVED lines=349> */
.L_x_48482:
[----:B------:R-:W-:Y:S05]  /*2740*/  BSYNC.RECONVERGENT B0 ;  /* 0x0000000000007941 */ /* 0x000fea0003800200 */
.L_x_48480:
        /* <DEDUP_REMOVED lines=99> */
.L_x_49343:
        /* <DEDUP_REMOVED lines=31> */
[----:B0-----:R-:W-:-:S05]  /*2f70*/  IMAD.WIDE.U32 R22, R2, 0x10, R22 ;  /* 0x0000001002167825 */ /* 0x001fca00078e0016 */
[----:B------:R0:W5:Y:S02]  /*2f80*/  LDG.E.128 R44, desc[UR8][R22.64] ;  /* 0x00000008162c7981 */ /* 0x000164000c1e1d00 */
[----:B0-----:R-:W-:Y:S02]  /*2f90*/  IMAD.MOV.U32 R23, RZ, RZ, 0x2 ;  /* 0x00000002ff177424 */ /* 0x001fe400078e00ff */
[----:B------:R-:W-:Y:S01]  /*2fa0*/  IMAD.MOV.U32 R22, RZ, RZ, R6 ;  /* 0x000000ffff167224 */ /* 0x000fe200078e0006 */
[----:B------:R-:W-:Y:S06]  /*2fb0*/  @!P0 BRA `(.L_x_48487) ;  /* 0x0000000400648947 */ /* 0x000fec0003800000 */
[----:B------:R-:W-:-:S05]  /*2fc0*/  IMAD.MOV.U32 R22, RZ, RZ, 0x2 ;  /* 0x00000002ff167424 */ /* 0x000fca00078e00ff */
[----:B------:R-:W-:-:S05]  /*2fd0*/  VIADDMNMX.U32 R22, R3, 0xfffffffe, R22, PT ;  /* 0xfffffffe03167846 */ /* 0x000fca0003800016 */
[----:B------:R-:W-:-:S06]  /*2fe0*/  IMAD.SHL.U32 R22, R22, 0x4, RZ ;  /* 0x0000000416167824 */ /* 0x000fcc00078e00ff */
[----:B------:R-:W0:Y:S02]  /*2ff0*/  LDC R22, c[0x2][R22] ;  /* 0x0080000016167b82 */ /* 0x000e240000000800 */
[----:B0-----:R-:W-:-:S04]  /*3000*/  SHF.R.S32.HI R23, RZ, 0x1f, R22 ;  /* 0x0000001fff177819 */ /* 0x001fc80000011416 */
.L_x_88344:
[----:B------:R-:W-:Y:S05]  /*3010*/  BRX R22 -0x3020                                        (*"BRANCH_TARGETS .L_x_88345,.L_x_88346,.L_x_88347"*) ;  /* 0xffffffcc16f87949 */ /* 0x000fea000383ffff */
.L_x_88347:
[----:B------:R-:W-:Y:S01]  /*3020*/  IADD3 R23, PT, PT, R3, 0x1, RZ ;  /* 0x0000000103177810 */ /* 0x000fe20007ffe0ff */
[----:B------:R-:W-:Y:S02]  /*3030*/  IMAD.MOV.U32 R170, RZ, RZ, R172 ;  /* 0x000000ffffaa7224 */ /* 0x000fe400078e00ac */
[----:B------:R-:W-:Y:S01]  /*3040*/  IMAD.MOV.U32 R22, RZ, RZ, R8 ;  /* 0x000000ffff167224 */ /* 0x000fe200078e0008 */
[----:B------:R-:W-:Y:S06]  /*3050*/  BRA `(.L_x_48487) ;  /* 0x00000004003c7947 */ /* 0x000fec0003800000 */
.L_x_88345:
[----:B------:R-:W-:Y:S01]  /*3060*/  MOV R170, R172 ;  /* 0x000000ac00aa7202 */ /* 0x000fe20000000f00 */
[----:B------:R-:W-:Y:S02]  /*3070*/  IMAD.MOV.U32 R23, RZ, RZ, 0x3 ;  /* 0x00000003ff177424 */ /* 0x000fe400078e00ff */
[----:B------:R-:W-:Y:S01]  /*3080*/  IMAD.MOV.U32 R22, RZ, RZ, R9 ;  /* 0x000000ffff167224 */ /* 0x000fe200078e0009 */
[----:B------:R-:W-:Y:S06]  /*3090*/  BRA `(.L_x_48487) ;  /* 0x00000004002c7947 */ /* 0x000fec0003800000 */
.L_x_88346:
        /* <DEDUP_REMOVED lines=12> */
.L_x_48489:
[----:B------:R-:W-:Y:S05]  /*3160*/  BSYNC.RECONVERGENT B2 ;  /* 0x0000000000027941 */ /* 0x000fea0003800200 */
.L_x_48488:
        /* <DEDUP_REMOVED lines=62> */
.L_x_48487:
[----:B------:R-:W-:Y:S05]  /*3550*/  BSYNC.RECONVERGENT B1 ;  /* 0x0000000000017941 */ /* 0x000fea0003800200 */
.L_x_48486:
        /* <DEDUP_REMOVED lines=11> */
[----:B0-----:R-:W-:Y:S02]  /*3610*/  FMUL.FTZ R3, R3, R171 ;  /* 0x000000ab03037220 */ /* 0x001fe40000410000 */
[----:B-1----:R-:W-:Y:S01]  /*3620*/  FSETP.GTU.FTZ.AND P0, PT, R22, R190, PT ;  /* 0x000000be1600720b */ /* 0x002fe20003f1c000 */
[----:B------:R-:W-:-:S03]  /*3630*/  HADD2.F32 R22, -RZ, R44.H0_H0 ;  /* 0x2000002cff167230 */ /* 0x000fc60000004100 */
[----:B------:R-:W-:Y:S02]  /*3640*/  FSEL R3, R3, RZ, !P0 ;  /* 0x000000ff03037208 */ /* 0x000fe40004000000 */
        /* <DEDUP_REMOVED lines=14> */
.L_x_48492:
        /* <DEDUP_REMOVED lines=12> */
.L_x_48494:
[----:B------:R-:W-:Y:S05]  /*37f0*/  BSYNC.RECONVERGENT B2 ;  /* 0x0000000000027941 */ /* 0x000fea0003800200 */
.L_x_48493:
        /* <DEDUP_REMOVED lines=62> */
.L_x_48491:
[----:B------:R-:W-:Y:S05]  /*3be0*/  BSYNC.RECONVERGENT B1 ;  /* 0x0000000000017941 */ /* 0x000fea0003800200 */
.L_x_48490:
[----:B------:R-:W-:Y:S01]  /*3bf0*/  I2FP.F32.U32 R3, R43 ;  /* 0x0000002b00037245 */ /* 0x000fe20000201000 */
[----:B------:R-:W-:Y:S01]  /*3c00*/  HADD2.F32 R23, -RZ, R128.H1_H1 ;  /* 0x30000080ff177230 */ /* 0x000fe20000004100 */
[----:B------:R-:W-:Y:S01]  /*3c10*/  ISETP.NE.AND P1, PT, R22, 0x1, PT ;  /* 0x000000011600780c */ /* 0x000fe20003f25270 */
[----:B------:R-:W-:Y:S02]  /*3c20*/  BSSY.RECONVERGENT B1, `(.L_x_48495) ;  /* 0x0000060000017945 */ /* 0x000fe40003800200 */
[----:B------:R-:W-:Y:S01]  /*3c30*/  FFMA.FTZ R3, R3, R191, 1.1641532182693481445e-10 ;  /* 0x2f00000003037423 */ /* 0x000fe200000100bf */
[----:B------:R-:W-:-:S04]  /*3c40*/  FMUL.FTZ R23, R23, R169 ;  /* 0x000000a917177220 */ /* 0x000fc80000410000 */
[----:B------:R-:W-:Y:S01]  /*3c50*/  FSETP.GTU.FTZ.AND P0, PT, R3, R190, PT ;  /* 0x000000be0300720b */ /* 0x000fe20003f1c000 */
[----:B------:R-:W-:Y:S01]  /*3c60*/  FMUL.FTZ R3, R23, R171 ;  /* 0x000000ab17037220 */ /* 0x000fe20000410000 */
[----:B------:R-:W-:-:S04]  /*3c70*/  HADD2.F32 R23, -RZ, R44.H1_H1 ;  /* 0x3000002cff177230 */ /* 0x000fc80000004100 */
        /* <DEDUP_REMOVED lines=15> */
.L_x_48497:
        /* <DEDUP_REMOVED lines=12> */
.L_x_48499:
[----:B------:R-:W-:Y:S05]  /*3e30*/  BSYNC.RECONVERGENT B2 ;  /* 0x0000000000027941 */ /* 0x000fea0003800200 */
.L_x_48498:
        /* <DEDUP_REMOVED lines=62> */
.L_x_48496:
[----:B------:R-:W-:Y:S05]  /*4220*/  BSYNC.RECONVERGENT B1 ;  /* 0x0000000000017941 */ /* 0x000fea0003800200 */
.L_x_48495:
        /* <DEDUP_REMOVED lines=24> */
.L_x_48502:
        /* <DEDUP_REMOVED lines=12> */
.L_x_48504:
[----:B------:R-:W-:Y:S05]  /*4470*/  BSYNC.RECONVERGENT B2 ;  /* 0x0000000000027941 */ /* 0x000fea0003800200 */
.L_x_48503:
        /* <DEDUP_REMOVED lines=62> */
.L_x_48501:
[----:B------:R-:W-:Y:S05]  /*4860*/  BSYNC.RECONVERGENT B1 ;  /* 0x0000000000017941 */ /* 0x000fea0003800200 */
.L_x_48500:
[----:B------:R-:W-:Y:S01]  /*4870*/  I2FP.F32.U32 R3, R3 ;  /* 0x0000000300037245 */ /* 0x000fe20000201000 */
[----:B------:R-:W-:Y:S01]  /*4880*/  HADD2.F32 R23, -RZ, R129.H1_H1 ;  /* 0x30000081ff177230 */ /* 0x000fe20000004100 */
[----:B------:R-:W-:Y:S01]  /*4890*/  ISETP.NE.AND P3, PT, R22, 0x1, PT ;  /* 0x000000011600780c */ /* 0x000fe20003f65270 */
[----:B------:R-:W-:Y:S01]  /*48a0*/  BSSY.RECONVERGENT B1, `(.L_x_48505) ;  /* 0x000005f000017945 */ /* 0x000fe20003800200 */
[----:B------:R-:W-:Y:S02]  /*48b0*/  HFMA2 R129, -RZ, RZ, 0, 1.1920928955078125e-07 ;  /* 0x00000002ff817431 */ /* 0x000fe400000001ff */
        /* <DEDUP_REMOVED lines=18> */
.L_x_48507:
        /* <DEDUP_REMOVED lines=12> */
.L_x_48509:
[----:B------:R-:W-:Y:S05]  /*4aa0*/  BSYNC.RECONVERGENT B2 ;  /* 0x0000000000027941 */ /* 0x000fea0003800200 */
.L_x_48508:
        /* <DEDUP_REMOVED lines=62> */
.L_x_48506:
[----:B------:R-:W-:Y:S05]  /*4e90*/  BSYNC.RECONVERGENT B1 ;  /* 0x0000000000017941 */ /* 0x000fea0003800200 */
.L_x_48505:
        /* <DEDUP_REMOVED lines=23> */
.L_x_48512:
        /* <DEDUP_REMOVED lines=12> */
.L_x_48514:
[----:B------:R-:W-:Y:S05]  /*50d0*/  BSYNC.RECONVERGENT B2 ;  /* 0x0000000000027941 */ /* 0x000fea0003800200 */
.L_x_48513:
        /* <DEDUP_REMOVED lines=62> */
.L_x_48511:
[----:B------:R-:W-:Y:S05]  /*54c0*/  BSYNC.RECONVERGENT B1 ;  /* 0x0000000000017941 */ /* 0x000fea0003800200 */
.L_x_48510:
        /* <DEDUP_REMOVED lines=24> */
.L_x_48517:
        /* <DEDUP_REMOVED lines=12> */
.L_x_48519:
[----:B------:R-:W-:Y:S05]  /*5710*/  BSYNC.RECONVERGENT B2 ;  /* 0x0000000000027941 */ /* 0x000fea0003800200 */
.L_x_48518:
        /* <DEDUP_REMOVED lines=62> */
.L_x_48516:
[----:B------:R-:W-:Y:S05]  /*5b00*/  BSYNC.RECONVERGENT B1 ;  /* 0x0000000000017941 */ /* 0x000fea0003800200 */
.L_x_48515:
        /* <DEDUP_REMOVED lines=23> */
.L_x_48522:
        /* <DEDUP_REMOVED lines=15> */
.L_x_48524:
[----:B------:R-:W-:Y:S05]  /*5d70*/  BSYNC.RECONVERGENT B2 ;  /* 0x0000000000027941 */ /* 0x000fea0003800200 */
.L_x_48523:
        /* <DEDUP_REMOVED lines=62> */
.L_x_48521:
[----:B------:R-:W-:Y:S05]  /*6160*/  BSYNC.RECONVERGENT B1 ;  /* 0x0000000000017941 */ /* 0x000fea0003800200 */
.L_x_48520:
[----:B------:R-:W-:Y:S01]  /*6170*/  I2FP.F32.U32 R130, R130 ;  /* 0x0000008200827245 */ /* 0x000fe20000201000 */
[----:B------:R-:W-:-:S04]  /*6180*/  HADD2.F32 R131, -RZ, R131.H1_H1 ;  /* 0x30000083ff837230 */ /* 0x000fc80000004100 */
        /* <DEDUP_REMOVED lines=8> */
[----:B------:R-:W-:Y:S02]  /*6210*/  F2FP.F16.F32.PACK_AB R130, R129, R22 ;  /* 0x000000168182723e */ /* 0x000fe400000000ff */
[----:B------:R-:W-:Y:S02]  /*6220*/  F2FP.F16.F32.PACK_AB R129, R23, R128 ;  /* 0x000000801781723e */ /* 0x000fe400000000ff */
[----:B------:R-:W-:Y:S02]  /*6230*/  F2FP.F16.F32.PACK_AB R128, R43, R42 ;  /* 0x0000002a2b80723e */ /* 0x000fe400000000ff */
[----:B------:R-:W-:Y:S01]  /*6240*/  F2FP.F16.F32.PACK_AB R131, R137, R132 ;  /* 0x000000848983723e */ /* 0x000fe200000000ff */
[----:B------:R-:W-:Y:S06]  /*6250*/  BRA `(.L_x_48525) ;  /* 0x00000030008c7947 */ /* 0x000fec0003800000 */
.L_x_48485:
        /* <DEDUP_REMOVED lines=16> */
.L_x_48528:
        /* <DEDUP_REMOVED lines=12> */
.L_x_48530:
[----:B------:R-:W-:Y:S05]  /*6420*/  BSYNC.RECONVERGENT B2 ;  /* 0x0000000000027941 */ /* 0x000fea0003800200 */
.L_x_48529:
        /* <DEDUP_REMOVED lines=62> */
.L_x_48527:
[----:B------:R-:W-:Y:S05]  /*6810*/  BSYNC.RECONVERGENT B1 ;  /* 0x0000000000017941 */ /* 0x000fea0003800200 */
.L_x_48526:
        /* <DEDUP_REMOVED lines=13> */
[----:B------:R-:W-:-:S03]  /*68f0*/  HFMA2 R22, -RZ, RZ, 0, 1.1920928955078125e-07 ;  /* 0x00000002ff167431 */ /* 0x000fc600000001ff */
        /* <DEDUP_REMOVED lines=14> */
.L_x_48533:
        /* <DEDUP_REMOVED lines=12> */
.L_x_48535:
[----:B------:R-:W-:Y:S05]  /*6aa0*/  BSYNC.RECONVERGENT B2 ;  /* 0x0000000000027941 */ /* 0x000fea0003800200 */
.L_x_48534:
        /* <DEDUP_REMOVED lines=62> */
.L_x_48532:
[----:B------:R-:W-:Y:S05]  /*6e90*/  BSYNC.RECONVERGENT B1 ;  /* 0x0000000000017941 */ /* 0x000fea0003800200 */
.L_x_48531:
        /* <DEDUP_REMOVED lines=8> */
[----:B------:R-:W-:-:S04]  /*6f20*/  HFMA2 R23, -RZ, RZ, 0, 1.1920928955078125e-07 ;  /* 0x00000002ff177431 */ /* 0x000fc800000001ff */
        /* <DEDUP_REMOVED lines=14> */
.L_x_48538:
        /* <DEDUP_REMOVED lines=12> */
.L_x_48540:
[----:B------:R-:W-:Y:S05]  /*70d0*/  BSYNC.RECONVERGENT B2 ;  /* 0x0000000000027941 */ /* 0x000fea0003800200 */
.L_x_48539:
        /* <DEDUP_REMOVED lines=62> */
.L_x_48537:
[----:B------:R-:W-:Y:S05]  /*74c0*/  BSYNC.RECONVERGENT B1 ;  /* 0x0000000000017941 */ /* 0x000fea0003800200 */
.L_x_48536:
        /* <DEDUP_REMOVED lines=23> */
.L_x_48543:
        /* <DEDUP_REMOVED lines=12> */
.L_x_48545:
[----:B------:R-:W-:Y:S05]  /*7700*/  BSYNC.RECONVERGENT B2 ;  /* 0x0000000000027941 */ /* 0x000fea0003800200 */
.L_x_48544:
        /* <DEDUP_REMOVED lines=62> */
.L_x_48542:
[----:B------:R-:W-:Y:S05]  /*7af0*/  BSYNC.RECONVERGENT B1 ;  /* 0x0000000000017941 */ /* 0x000fea0003800200 */
.L_x_48541:
        /* <DEDUP_REMOVED lines=22> */
.L_x_48548:
        /* <DEDUP_REMOVED lines=12> */
.L_x_48550:
[----:B------:R-:W-:Y:S05]  /*7d20*/  BSYNC.RECONVERGENT B2 ;  /* 0x0000000000027941 */ /* 0x000fea0003800200 */
.L_x_48549:
        /* <DEDUP_REMOVED lines=62> */
.L_x_48547:
[----:B------:R-:W-:Y:S05]  /*8110*/  BSYNC.RECONVERGENT B1 ;  /* 0x0000000000017941 */ /* 0x000fea0003800200 */
.L_x_48546:
        /* <DEDUP_REMOVED lines=22> */
.L_x_48553:
        /* <DEDUP_REMOVED lines=12> */
.L_x_48555:
[----:B------:R-:W-:Y:S05]  /*8340*/  BSYNC.RECONVERGENT B2 ;  /* 0x0000000000027941 */ /* 0x000fea0003800200 */
.L_x_48554:
        /* <DEDUP_REMOVED lines=62> */
.L_x_48552:
[----:B------:R-:W-:Y:S05]  /*8730*/  BSYNC.RECONVERGENT B1 ;  /* 0x0000000000017941 */ /* 0x000fea0003800200 */
.L_x_48551:
        /* <DEDUP_REMOVED lines=23> */
.L_x_48558:
        /* <DEDUP_REMOVED lines=12> */
.L_x_48560:
[----:B------:R-:W-:Y:S05]  /*8970*/  BSYNC.RECONVERGENT B2 ;  /* 0x0000000000027941 */ /* 0x000fea0003800200 */
.L_x_48559:
        /* <DEDUP_REMOVED lines=62> */
.L_x_48557:
[----:B------:R-:W-:Y:S05]  /*8d60*/  BSYNC.RECONVERGENT B1 ;  /* 0x0000000000017941 */ /* 0x000fea0003800200 */
.L_x_48556:
        /* <DEDUP_REMOVED lines=22> */
.L_x_48563:
        /* <DEDUP_REMOVED lines=15> */
.L_x_48565:
[----:B------:R-:W-:Y:S05]  /*8fc0*/  BSYNC.RECONVERGENT B2 ;  /* 0x0000000000027941 */ /* 0x000fea0003800200 */
.L_x_48564:
        /* <DEDUP_REMOVED lines=62> */
.L_x_48562:
[----:B------:R-:W-:Y:S05]  /*93b0*/  BSYNC.RECONVERGENT B1 ;  /* 0x0000000000017941 */ /* 0x000fea0003800200 */
.L_x_48561:
        /* <DEDUP_REMOVED lines=10> */
[----:B------:R-:W-:Y:S01]  /*9460*/  FMUL.FTZ R137, R131, R123 ;  /* 0x0000007b83897220 */ /* 0x000fe20000410000 */
[----:B------:R-:W-:-:S04]  /*9470*/  F2FP.F16.F32.PACK_AB R128, R43, R42 ;  /* 0x0000002a2b80723e */ /* 0x000fc800000000ff */
[----:B------:R-:W-:-:S07]  /*9480*/  F2FP.F16.F32.PACK_AB R131, R137, R132 ;  /* 0x000000848983723e */ /* 0x000fce00000000ff */
.L_x_48525:
[----:B------:R-:W0:Y:S01]  /*9490*/  LDC.64 R42, c[0x0][0x3a8] ;  /* 0x0000ea00ff2a7b82 */ /* 0x000e220000000a00 */
[----:B------:R-:W-:Y:S01]  /*94a0*/  MOV R172, R170 ;  /* 0x000000aa00ac7202 */ /* 0x000fe20000000f00 */
        /* <DEDUP_REMOVED lines=19> */
.L_x_48484:
[----:B-1----:R-:W-:Y:S05]  /*95e0*/  BSYNC.RECONVERGENT B0 ;  /* 0x0000000000007941 */ /* 0x002fea0003800200 */
.L_x_48483:
        /* <DEDUP_REMOVED lines=30> */
.L_x_48571:
        /* <DEDUP_REMOVED lines=12> */
.L_x_48573:
[----:B------:R-:W-:Y:S05]  /*9890*/  BSYNC.RECONVERGENT B2 ;  /* 0x0000000000027941 */ /* 0x000fea0003800200 */
.L_x_48572:
        /* <DEDUP_REMOVED lines=62> */
.L_x_48570:
[----:B------:R-:W-:Y:S05]  /*9c80*/  BSYNC.RECONVERGENT B1 ;  /* 0x0000000000017941 */ /* 0x000fea0003800200 */
.L_x_48569:
        /* <DEDUP_REMOVED lines=9> */
[----:B------:R-:W-:Y:S02]  /*9d20*/  FFMA.FTZ R20, R20, R191, 1.1641532182693481445e-10 ;  /* 0x2f00000014147423 */ /* 0x000fe400000100bf */
[----:B0-----:R-:W-:-:S03]  /*9d30*/  FMUL.FTZ R3, R3, R190 ;  /* 0x000000be03037220 */ /* 0x001fc60000410000 */
[----:B-1----:R-:W-:Y:S01]  /*9d40*/  FSETP.GTU.FTZ.AND P0, PT, R20, R252, PT ;  /* 0x000000fc1400720b */ /* 0x002fe20003f1c000 */
[----:B------:R-:W-:-:S03]  /*9d50*/  HADD2.F32 R20, -RZ, R44.H0_H0 ;  /* 0x2000002cff147230 */ /* 0x000fc60000004100 */
[----:B------:R-:W-:Y:S02]  /*9d60*/  FSEL R3, R3, RZ, !P0 ;  /* 0x000000ff03037208 */ /* 0x000fe40004000000 */
[----:B------:R-:W-:-:S03]  /*9d70*/  PLOP3.LUT P0, PT, P0, PT, PT, 0x8, 0x80 ;  /* 0x000000000080781c */ /* 0x000fc6000070e170 */
[----:B------:R-:W-:Y:S01]  /*9d80*/  FFMA.FTZ R128, R3, R116, R20 ;  /* 0x0000007403807223 */ /* 0x000fe20000010014 */
[----:B------:R-:W-:Y:S01]  /*9d90*/  IMAD.MOV.U32 R20, RZ, RZ, 0x2 ;  /* 0x00000002ff147424 */ /* 0x000fe200078e00ff */
[----:B------:R-:W-:Y:S02]  /*9da0*/  MOV R3, R6 ;  /* 0x0000000600037202 */ /* 0x000fe40000000f00 */
        /* <DEDUP_REMOVED lines=11> */
.L_x_48576:
        /* <DEDUP_REMOVED lines=12> */
.L_x_48578:
[----:B------:R-:W-:Y:S05]  /*9f20*/  BSYNC.RECONVERGENT B2 ;  /* 0x0000000000027941 */ /* 0x000fea0003800200 */
.L_x_48577:
        /* <DEDUP_REMOVED lines=62> */
.L_x_48575:
[----:B------:R-:W-:Y:S05]  /*a310*/  BSYNC.RECONVERGENT B1 ;  /* 0x0000000000017941 */ /* 0x000fea0003800200 */
.L_x_48574:
[----:B------:R-:W-:Y:S01]  /*a320*/  I2FP.F32.U32 R3, R3 ;  /* 0x0000000300037245 */ /* 0x000fe20000201000 */
[----:B------:R-:W-:Y:S01]  /*a330*/  HADD2.F32 R21, -RZ, R40.H1_H1 ;  /* 0x30000028ff157230 */ /* 0x000fe20000004100 */
[----:B------:R-:W-:Y:S01]  /*a340*/  ISETP.NE.AND P1, PT, R20, 0x1, PT ;  /* 0x000000011400780c */ /* 0x000fe20003f25270 */
[----:B------:R-:W-:Y:S01]  /*a350*/  BSSY.RECONVERGENT B1, `(.L_x_48579) ;  /* 0x0000060000017945 */ /* 0x000fe20003800200 */
[----:B------:R-:W-:Y:S01]  /*a360*/  MOV R39, R6 ;  /* 0x0000000600277202 */ /* 0x000fe20000000f00 */
        /* <DEDUP_REMOVED lines=19> */
.L_x_48581:
        /* <DEDUP_REMOVED lines=12> */
.L_x_48583:
[----:B------:R-:W-:Y:S05]  /*a560*/  BSYNC.RECONVERGENT B2 ;  /* 0x0000000000027941 */ /* 0x000fea0003800200 */
.L_x_48582:
        /* <DEDUP_REMOVED lines=62> */
.L_x_48580:
[----:B------:R-:W-:Y:S05]  /*a950*/  BSYNC.RECONVERGENT B1 ;  /* 0x0000000000017941 */ /* 0x000fea0003800200 */
.L_x_48579:
        /* <DEDUP_REMOVED lines=24> */
.L_x_48586:
        /* <DEDUP_REMOVED lines=12> */
.L_x_48588:
[----:B------:R-:W-:Y:S05]  /*aba0*/  BSYNC.RECONVERGENT B2 ;  /* 0x0000000000027941 */ /* 0x000fea0003800200 */
.L_x_48587:
        /* <DEDUP_REMOVED lines=62> */
.L_x_48585:
[----:B------:R-:W-:Y:S05]  /*af90*/  BSYNC.RECONVERGENT B1 ;  /* 0x0000000000017941 */ /* 0x000fea0003800200 */
.L_x_48584:
        /* <DEDUP_REMOVED lines=23> */
.L_x_48591:
        /* <DEDUP_REMOVED lines=12> */
.L_x_48593:
[----:B------:R-:W-:Y:S05]  /*b1d0*/  BSYNC.RECONVERGENT B2 ;  /* 0x0000000000027941 */ /* 0x000fea0003800200 */
.L_x_48592:
        /* <DEDUP_REMOVED lines=62> */
.L_x_48590:
[----:B------:R-:W-:Y:S05]  /*b5c0*/  BSYNC.RECONVERGENT B1 ;  /* 0x0000000000017941 */ /* 0x000fea0003800200 */
.L_x_48589:
        /* <DEDUP_REMOVED lines=23> */
.L_x_48596:
        /* <DEDUP_REMOVED lines=12> */
.L_x_48598:
[----:B------:R-:W-:Y:S05]  /*b800*/  BSYNC.RECONVERGENT B2 ;  /* 0x0000000000027941 */ /* 0x000fea0003800200 */
.L_x_48597:
        /* <DEDUP_REMOVED lines=62> */
.L_x_48595:
[----:B------:R-:W-:Y:S05]  /*bbf0*/  BSYNC.RECONVERGENT B1 ;  /* 0x0000000000017941 */ /* 0x000fea0003800200 */
.L_x_48594:
        /* <DEDUP_REMOVED lines=12> */
[----:B------:R-:W-:Y:S01]  /*bcc0*/  FFMA.FTZ R40, R3, R113, R39 ;  /* 0x0000007103287223 */ /* 0x000fe20000010027 */
        /* <DEDUP_REMOVED lines=10> */
.L_x_48601:
        /* <DEDUP_REMOVED lines=12> */
.L_x_48603:
[----:B------:R-:W-:Y:S05]  /*be30*/  BSYNC.RECONVERGENT B2 ;  /* 0x0000000000027941 */ /* 0x000fea0003800200 */
.L_x_48602:
        /* <DEDUP_REMOVED lines=62> */
.L_x_48600:
[----:B------:R-:W-:Y:S05]  /*c220*/  BSYNC.RECONVERGENT B1 ;  /* 0x0000000000017941 */ /* 0x000fea0003800200 */
.L_x_48599:
[----:B------:R-:W-:Y:S01]  /*c230*/  I2FP.F32.U32 R39, R3 ;  /* 0x0000000300277245 */ /* 0x000fe20000201000 */
[----:B------:R-:W-:Y:S01]  /*c240*/  HADD2.F32 R3, -RZ, R43.H0_H0 ;  /* 0x2000002bff037230 */ /* 0x000fe20000004100 */
[----:B------:R-:W-:Y:S01]  /*c250*/  ISETP.NE.AND P6, PT, R42, 0x1, PT ;  /* 0x000000012a00780c */ /* 0x000fe20003fc5270 */
[----:B------:R-:W-:Y:S01]  /*c260*/  BSSY.RECONVERGENT B1, `(.L_x_48604) ;  /* 0x0000062000017945 */ /* 0x000fe20003800200 */
[----:B------:R-:W-:Y:S01]  /*c270*/  MOV R41, R6 ;  /* 0x0000000600297202 */ /* 0x000fe20000000f00 */
        /* <DEDUP_REMOVED lines=18> */
.L_x_48606:
        /* <DEDUP_REMOVED lines=15> */
.L_x_48608:
[----:B------:R-:W-:Y:S05]  /*c490*/  BSYNC.RECONVERGENT B2 ;  /* 0x0000000000027941 */ /* 0x000fea0003800200 */
.L_x_48607:
        /* <DEDUP_REMOVED lines=62> */
.L_x_48605:
[----:B------:R-:W-:Y:S05]  /*c880*/  BSYNC.RECONVERGENT B1 ;  /* 0x0000000000017941 */ /* 0x000fea0003800200 */
.L_x_48604:
        /* <DEDUP_REMOVED lines=8> */
[----:B------:R-:W-:Y:S01]  /*c910*/  FSETP.GTU.FTZ.AND P6, PT, R41, R252, PT ;  /* 0x000000fc2900720b */ /* 0x000fe20003fdc000 */
[----:B------:R-:W-:-:S03]  /*c920*/  HADD2.F32 R41, -RZ, R47.H1_H1 ;  /* 0x3000002fff297230 */ /* 0x000fc60000004100 */
[----:B------:R-:W-:Y:S02]  /*c930*/  FSEL R43, R43, RZ, !P6 ;  /* 0x000000ff2b2b7208 */ /* 0x000fe40007000000 */
[----:B------:R-:W-:-:S03]  /*c940*/  PLOP3.LUT P6, PT, P6, PT, PT, 0x8, 0x80 ;  /* 0x000000000080781c */ /* 0x000fc600037ce170 */
[----:B------:R-:W-:-:S05]  /*c950*/  FFMA.FTZ R41, R43, R115, R41 ;  /* 0x000000732b297223 */ /* 0x000fca0000010029 */
[----:B------:R-:W-:Y:S01]  /*c960*/  F2FP.F16.F32.PACK_AB R131, R41, R39 ;  /* 0x000000272983723e */ /* 0x000fe200000000ff */
[----:B------:R-:W-:Y:S06]  /*c970*/  BRA `(.L_x_48609) ;  /* 0x0000003000887947 */ /* 0x000fec0003800000 */
.L_x_48568:
        /* <DEDUP_REMOVED lines=16> */
.L_x_48612:
        /* <DEDUP_REMOVED lines=12> */
.L_x_48614:
[----:B------:R-:W-:Y:S05]  /*cb40*/  BSYNC.RECONVERGENT B2 ;  /* 0x0000000000027941 */ /* 0x000fea0003800200 */
.L_x_48613:
        /* <DEDUP_REMOVED lines=62> */
.L_x_48611:
[----:B------:R-:W-:Y:S05]  /*cf30*/  BSYNC.RECONVERGENT B1 ;  /* 0x0000000000017941 */ /* 0x000fea0003800200 */
.L_x_48610:
[----:B------:R-:W0:Y:S01]  /*cf40*/  LDC R190, c[0x0][0x408] ;  /* 0x00010200ffbe7b82 */ /* 0x000e220000000800 */
[----:B------:R-:W-:Y:S01]  /*cf50*/  HFMA2 R191, -RZ, RZ, 0.1171875, 0 ;  /* 0x2f800000ffbf7431 */ /* 0x000fe200000001ff */
[----:B------:R-:W-:Y:S01]  /*cf60*/  I2FP.F32.U32 R20, R20 ;  /* 0x0000001400147245 */ /* 0x000fe20000201000 */
[----:B-----5:R-:W-:Y:S01]  /*cf70*/  HADD2.F32 R3, -RZ, R40.H0_H0 ;  /* 0x20000028ff037230 */ /* 0x020fe20000004100 */
[----:B------:R-:W-:Y:S01]  /*cf80*/  ISETP.NE.AND P1, PT, R21, 0x1, PT ;  /* 0x000000011500780c */ /* 0x000fe20003f25270 */
[----:B------:R-:W-:Y:S01]  /*cf90*/  BSSY.RECONVERGENT B1, `(.L_x_48615) ;  /* 0x0000062000017945 */ /* 0x000fe20003800200 */
[----:B------:R-:W-:Y:S02]  /*cfa0*/  LOP3.LUT R0, R0, 0xfffffffd, RZ, 0xc0, !PT ;  /* 0xfffffffd00007812 */ /* 0x000fe400078ec0ff */
[----:B------:R-:W1:Y:S01]  /*cfb0*/  LDC R252, c[0x0][0x404] ;  /* 0x00010100fffc7b82 */ /* 0x000e620000000800 */
[----:B------:R-:W-:Y:S01]  /*cfc0*/  FMUL.FTZ R3, R3, R169 ;  /* 0x000000a903037220 */ /* 0x000fe20000410000 */
[----:B------:R-:W-:-:S03]  /*cfd0*/  FFMA.FTZ R20, R20, R191, 1.1641532182693481445e-10 ;  /* 0x2f00000014147423 */ /* 0x000fc600000100bf */
[----:B0-----:R-:W-:Y:S02]  /*cfe0*/  FMUL.FTZ R3, R3, R190 ;  /* 0x000000be03037220 */ /* 0x001fe40000410000 */
[----:B-1----:R-:W-:Y:S01]  /*cff0*/  FSETP.GTU.FTZ.AND P0, PT, R20, R252, PT ;  /* 0x000000fc1400720b */ /* 0x002fe20003f1c000 */
[----:B------:R-:W-:-:S03]  /*d000*/  IMAD.MOV.U32 R20, RZ, RZ, 0x2 ;  /* 0x00000002ff147424 */ /* 0x000fc600078e00ff */
        /* <DEDUP_REMOVED lines=15> */
.L_x_48617:
        /* <DEDUP_REMOVED lines=12> */
.L_x_48619:
[----:B------:R-:W-:Y:S05]  /*d1c0*/  BSYNC.RECONVERGENT B2 ;  /* 0x0000000000027941 */ /* 0x000fea0003800200 */
.L_x_48618:
        /* <DEDUP_REMOVED lines=62> */
.L_x_48616:
[----:B------:R-:W-:Y:S05]  /*d5b0*/  BSYNC.RECONVERGENT B1 ;  /* 0x0000000000017941 */ /* 0x000fea0003800200 */
.L_x_48615:
[----:B------:R-:W-:Y:S01]  /*d5c0*/  I2FP.F32.U32 R3, R3 ;  /* 0x0000000300037245 */ /* 0x000fe20000201000 */
[----:B------:R-:W-:Y:S01]  /*d5d0*/  HADD2.F32 R21, -RZ, R40.H1_H1 ;  /* 0x30000028ff157230 */ /* 0x000fe20000004100 */
[----:B------:R-:W-:Y:S01]  /*d5e0*/  ISETP.NE.AND P1, PT, R20, 0x1, PT ;  /* 0x000000011400780c */ /* 0x000fe20003f25270 */
[----:B------:R-:W-:Y:S01]  /*d5f0*/  BSSY.RECONVERGENT B1, `(.L_x_48620) ;  /* 0x000005f000017945 */ /* 0x000fe20003800200 */
[----:B------:R-:W-:Y:S02]  /*d600*/  IMAD.MOV.U32 R39, RZ, RZ, R6 ;  /* 0x000000ffff277224 */ /* 0x000fe400078e0006 */
[----:B------:R-:W-:Y:S01]  /*d610*/  FFMA.FTZ R3, R3, R191, 1.1641532182693481445e-10 ;  /* 0x2f00000003037423 */ /* 0x000fe200000100bf */
[----:B------:R-:W-:-:S04]  /*d620*/  FMUL.FTZ R21, R21, R169 ;  /* 0x000000a915157220 */ /* 0x000fc80000410000 */
[----:B------:R-:W-:Y:S01]  /*d630*/  FSETP.GTU.FTZ.AND P0, PT, R3, R252, PT ;  /* 0x000000fc0300720b */ /* 0x000fe20003f1c000 */
[----:B------:R-:W-:Y:S01]  /*d640*/  FMUL.FTZ R3, R21, R190 ;  /* 0x000000be15037220 */ /* 0x000fe20000410000 */
[----:B------:R-:W-:-:S04]  /*d650*/  IMAD.MOV.U32 R21, RZ, RZ, 0x2 ;  /* 0x00000002ff157424 */ /* 0x000fc800078e00ff */
        /* <DEDUP_REMOVED lines=13> */
.L_x_48622:
        /* <DEDUP_REMOVED lines=12> */
.L_x_48624:
[----:B------:R-:W-:Y:S05]  /*d7f0*/  BSYNC.RECONVERGENT B2 ;  /* 0x0000000000027941 */ /* 0x000fea0003800200 */
.L_x_48623:
        /* <DEDUP_REMOVED lines=62> */
.L_x_48621:
[----:B------:R-:W-:Y:S05]  /*dbe0*/  BSYNC.RECONVERGENT B1 ;  /* 0x0000000000017941 */ /* 0x000fea0003800200 */
.L_x_48620:
        /* <DEDUP_REMOVED lines=23> */
.L_x_48627:
        /* <DEDUP_REMOVED lines=12> */
.L_x_48629:
[----:B------:R-:W-:Y:S05]  /*de20*/  BSYNC.RECONVERGENT B2 ;  /* 0x0000000000027941 */ /* 0x000fea0003800200 */
.L_x_48628:
        /* <DEDUP_REMOVED lines=62> */
.L_x_48626:
[----:B------:R-:W-:Y:S05]  /*e210*/  BSYNC.RECONVERGENT B1 ;  /* 0x0000000000017941 */ /* 0x000fea0003800200 */
.L_x_48625:
        /* <DEDUP_REMOVED lines=22> */
.L_x_48632:
        /* <DEDUP_REMOVED lines=12> */
.L_x_48634:
[----:B------:R-:W-:Y:S05]  /*e440*/  BSYNC.RECONVERGENT B2 ;  /* 0x0000000000027941 */ /* 0x000fea0003800200 */
.L_x_48633:
        /* <DEDUP_REMOVED lines=62> */
.L_x_48631:
[----:B------:R-:W-:Y:S05]  /*e830*/  BSYNC.RECONVERGENT B1 ;  /* 0x0000000000017941 */ /* 0x000fea0003800200 */
.L_x_48630:
        /* <DEDUP_REMOVED lines=22> */
.L_x_48637:
        /* <DEDUP_REMOVED lines=12> */
.L_x_48639:
[----:B------:R-:W-:Y:S05]  /*ea60*/  BSYNC.RECONVERGENT B2 ;  /* 0x0000000000027941 */ /* 0x000fea0003800200 */
.L_x_48638:
        /* <DEDUP_REMOVED lines=62> */
.L_x_48636:
[----:B------:R-:W-:Y:S05]  /*ee50*/  BSYNC.RECONVERGENT B1 ;  /* 0x0000000000017941 */ /* 0x000fea0003800200 */
.L_x_48635:
        /* <DEDUP_REMOVED lines=22> */
.L_x_48642:
        /* <DEDUP_REMOVED lines=12> */
.L_x_48644:
[----:B------:R-:W-:Y:S05]  /*f080*/  BSYNC.RECONVERGENT B2 ;  /* 0x0000000000027941 */ /* 0x000fea0003800200 */
.L_x_48643:
        /* <DEDUP_REMOVED lines=62> */
.L_x_48641:
[----:B------:R-:W-:Y:S05]  /*f470*/  BSYNC.RECONVERGENT B1 ;  /* 0x0000000000017941 */ /* 0x000fea0003800200 */
.L_x_48640:
        /* <DEDUP_REMOVED lines=22> */
.L_x_48647:
        /* <DEDUP_REMOVED lines=15> */
.L_x_48649:
[----:B------:R-:W-:Y:S05]  /*f6d0*/  BSYNC.RECONVERGENT B2 ;  /* 0x0000000000027941 */ /* 0x000fea0003800200 */
.L_x_48648:
        /* <DEDUP_REMOVED lines=62> */
.L_x_48646:
[----:B------:R-:W-:Y:S05]  /*fac0*/  BSYNC.RECONVERGENT B1 ;  /* 0x0000000000017941 */ /* 0x000fea0003800200 */
.L_x_48645:
        /* <DEDUP_REMOVED lines=13> */
.L_x_48609:
        /* <DEDUP_REMOVED lines=21> */
.L_x_48567:
[----:B------:R-:W-:Y:S05]  /*fcf0*/  BSYNC.RECONVERGENT B0 ;  /* 0x0000000000007941 */ /* 0x000fea0003800200 */
.L_x_48566:
        /* <DEDUP_REMOVED lines=30> */
.L_x_48655:
        /* <DEDUP_REMOVED lines=12> */
.L_x_48657:
[----:B------:R-:W-:Y:S05]  /*ffa0*/  BSYNC.RECONVERGENT B2 ;  /* 0x0000000000027941 */ /* 0x000fea0003800200 */
.L_x_48656:
        /* <DEDUP_REMOVED lines=62> */
.L_x_48654:
[----:B------:R-:W-:Y:S05]  /*10390*/  BSYNC.RECONVERGENT B1 ;  /* 0x0000000000017941 */ /* 0x000fea0003800200 */
.L_x_48653:
        /* <DEDUP_REMOVED lines=29> */
.L_x_48660:
        /* <DEDUP_REMOVED lines=12> */
.L_x_48662:
[----:B------:R-:W-:Y:S05]  /*10630*/  BSYNC.RECONVERGENT B2 ;  /* 0x0000000000027941 */ /* 0x000fea0003800200 */
.L_x_48661:
        /* <DEDUP_REMOVED lines=62> */
.L_x_48659:
[----:B------:R-:W-:Y:S05]  /*10a20*/  BSYNC.RECONVERGENT B1 ;  /* 0x0000000000017941 */ /* 0x000fea0003800200 */
.L_x_48658:
        /* <DEDUP_REMOVED lines=24> */
.L_x_48665:
        /* <DEDUP_REMOVED lines=12> */
.L_x_48667:
[----:B------:R-:W-:Y:S05]  /*10c70*/  BSYNC.RECONVERGENT B2 ;  /* 0x0000000000027941 */ /* 0x000fea0003800200 */
.L_x_48666:
        /* <DEDUP_REMOVED lines=62> */
.L_x_48664:
[----:B------:R-:W-:Y:S05]  /*11060*/  BSYNC.RECONVERGENT B1 ;  /* 0x0000000000017941 */ /* 0x000fea0003800200 */
.L_x_48663:
        /* <DEDUP_REMOVED lines=24> */
.L_x_48670:
        /* <DEDUP_REMOVED lines=12> */
.L_x_48672:
[----:B------:R-:W-:Y:S05]  /*112b0*/  BSYNC.RECONVERGENT B2 ;  /* 0x0000000000027941 */ /* 0x000fea0003800200 */
.L_x_48671:
        /* <DEDUP_REMOVED lines=62> */
.L_x_48669:
[----:B------:R-:W-:Y:S05]  /*116a0*/  BSYNC.RECONVERGENT B1 ;  /* 0x0000000000017941 */ /* 0x000fea0003800200 */
.L_x_48668:
        /* <DEDUP_REMOVED lines=23> */
.L_x_48675:
        /* <DEDUP_REMOVED lines=12> */
.L_x_48677:
[----:B------:R-:W-:Y:S05]  /*118e0*/  BSYNC.RECONVERGENT B2 ;  /* 0x0000000000027941 */ /* 0x000fea0003800200 */
.L_x_48676:
        /* <DEDUP_REMOVED lines=62> */
.L_x_48674:
[----:B------:R-:W-:Y:S05]  /*11cd0*/  BSYNC.RECONVERGENT B1 ;  /* 0x0000000000017941 */ /* 0x000fea0003800200 */
.L_x_48673:
        /* <DEDUP_REMOVED lines=10> */
[----:B------:R-:W-:Y:S01]  /*11d80*/  FSEL R3, R18, RZ, !P3 ;  /* 0x000000ff12037208 */ /* 0x000fe20005800000 */
[----:B------:R-:W-:Y:S01]  /*11d90*/  HADD2.F32 R18, -RZ, R46.H0_H0 ;  /* 0x2000002eff127230 */ /* 0x000fe20000004100 */
[----:B------:R-:W-:-:S04]  /*11da0*/  PLOP3.LUT P3, PT, P3, PT, PT, 0x8, 0x80 ;  /* 0x000000000080781c */ /* 0x000fc80001f6e170 */
[----:B------:R-:W-:Y:S01]  /*11db0*/  FFMA.FTZ R18, R3, R104, R18 ;  /* 0x0000006803127223 */ /* 0x000fe20000010012 */
        /* <DEDUP_REMOVED lines=9> */
.L_x_48680:
        /* <DEDUP_REMOVED lines=12> */
.L_x_48682:
[----:B------:R-:W-:Y:S05]  /*11f10*/  BSYNC.RECONVERGENT B2 ;  /* 0x0000000000027941 */ /* 0x000fea0003800200 */
.L_x_48681:
        /* <DEDUP_REMOVED lines=62> */
.L_x_48679:
[----:B------:R-:W-:Y:S05]  /*12300*/  BSYNC.RECONVERGENT B1 ;  /* 0x0000000000017941 */ /* 0x000fea0003800200 */
.L_x_48678:
        /* <DEDUP_REMOVED lines=23> */
.L_x_48685:
        /* <DEDUP_REMOVED lines=12> */
.L_x_48687:
[----:B------:R-:W-:Y:S05]  /*12540*/  BSYNC.RECONVERGENT B2 ;  /* 0x0000000000027941 */ /* 0x000fea0003800200 */
.L_x_48686:
        /* <DEDUP_REMOVED lines=62> */
.L_x_48684:
[----:B------:R-:W-:Y:S05]  /*12930*/  BSYNC.RECONVERGENT B1 ;  /* 0x0000000000017941 */ /* 0x000fea0003800200 */
.L_x_48683:
        /* <DEDUP_REMOVED lines=23> */
.L_x_48690:
        /* <DEDUP_REMOVED lines=15> */
.L_x_48692:
[----:B------:R-:W-:Y:S05]  /*12ba0*/  BSYNC.RECONVERGENT B2 ;  /* 0x0000000000027941 */ /* 0x000fea0003800200 */
.L_x_48691:
        /* <DEDUP_REMOVED lines=62> */
.L_x_48689:
[----:B------:R-:W-:Y:S05]  /*12f90*/  BSYNC.RECONVERGENT B1 ;  /* 0x0000000000017941 */ /* 0x000fea0003800200 */
.L_x_48688:
[----:B------:R-:W-:Y:S01]  /*12fa0*/  I2FP.F32.U32 R129, R129 ;  /* 0x0000008100817245 */ /* 0x000fe20000201000 */
[----:B------:R-:W-:Y:S01]  /*12fb0*/  HADD2.F32 R131, -RZ, R131.H1_H1 ;  /* 0x30000083ff837230 */ /* 0x000fe20000004100 */
[----:B------:R-:W-:-:S03]  /*12fc0*/  F2FP.F16.F32.PACK_AB R130, R38, R18 ;  /* 0x000000122682723e */ /* 0x000fc600000000ff */
        /* <DEDUP_REMOVED lines=10> */
[----:B------:R-:W-:Y:S01]  /*13070*/  F2FP.F16.F32.PACK_AB R131, R136, R37 ;  /* 0x000000258883723e */ /* 0x000fe200000000ff */
[----:B------:R-:W-:Y:S06]  /*13080*/  BRA `(.L_x_48693) ;  /* 0x0000003000887947 */ /* 0x000fec0003800000 */
.L_x_48652:
        /* <DEDUP_REMOVED lines=16> */
.L_x_48696:
        /* <DEDUP_REMOVED lines=12> */
.L_x_48698:
[----:B------:R-:W-:Y:S05]  /*13250*/  BSYNC.RECONVERGENT B2 ;  /* 0x0000000000027941 */ /* 0x000fea0003800200 */
.L_x_48697:
        /* <DEDUP_REMOVED lines=62> */
.L_x_48695:
[----:B------:R-:W-:Y:S05]  /*13640*/  BSYNC.RECONVERGENT B1 ;  /* 0x0000000000017941 */ /* 0x000fea0003800200 */
.L_x_48694:
        /* <DEDUP_REMOVED lines=28> */
.L_x_48701:
        /* <DEDUP_REMOVED lines=12> */
.L_x_48703:
[----:B------:R-:W-:Y:S05]  /*138d0*/  BSYNC.RECONVERGENT B2 ;  /* 0x0000000000027941 */ /* 0x000fea0003800200 */
.L_x_48702:
        /* <DEDUP_REMOVED lines=62> */
.L_x_48700:
[----:B------:R-:W-:Y:S05]  /*13cc0*/  BSYNC.RECONVERGENT B1 ;  /* 0x0000000000017941 */ /* 0x000fea0003800200 */
.L_x_48699:
        /* <DEDUP_REMOVED lines=23> */
.L_x_48706:
        /* <DEDUP_REMOVED lines=12> */
.L_x_48708:
[----:B------:R-:W-:Y:S05]  /*13f00*/  BSYNC.RECONVERGENT B2 ;  /* 0x0000000000027941 */ /* 0x000fea0003800200 */
.L_x_48707:
        /* <DEDUP_REMOVED lines=62> */
.L_x_48705:
[----:B------:R-:W-:Y:S05]  /*142f0*/  BSYNC.RECONVERGENT B1 ;  /* 0x0000000000017941 */ /* 0x000fea0003800200 */
.L_x_48704:
        /* <DEDUP_REMOVED lines=23> */
.L_x_48711:
        /* <DEDUP_REMOVED lines=12> */
.L_x_48713:
[----:B------:R-:W-:Y:S05]  /*14530*/  BSYNC.RECONVERGENT B2 ;  /* 0x0000000000027941 */ /* 0x000fea0003800200 */
.L_x_48712:
        /* <DEDUP_REMOVED lines=62> */
.L_x_48710:
[----:B------:R-:W-:Y:S05]  /*14920*/  BSYNC.RECONVERGENT B1 ;  /* 0x0000000000017941 */ /* 0x000fea0003800200 */
.L_x_48709:
        /* <DEDUP_REMOVED lines=22> */
.L_x_48716:
        /* <DEDUP_REMOVED lines=12> */
.L_x_48718:
[----:B------:R-:W-:Y:S05]  /*14b50*/  BSYNC.RECONVERGENT B2 ;  /* 0x0000000000027941 */ /* 0x000fea0003800200 */
.L_x_48717:
        /* <DEDUP_REMOVED lines=62> */
.L_x_48715:
[----:B------:R-:W-:Y:S05]  /*14f40*/  BSYNC.RECONVERGENT B1 ;  /* 0x0000000000017941 */ /* 0x000fea0003800200 */
.L_x_48714:
        /* <DEDUP_REMOVED lines=22> */
.L_x_48721:
        /* <DEDUP_REMOVED lines=12> */
.L_x_48723:
[----:B------:R-:W-:Y:S05]  /*15170*/  BSYNC.RECONVERGENT B2 ;  /* 0x0000000000027941 */ /* 0x000fea0003800200 */
.L_x_48722:
        /* <DEDUP_REMOVED lines=62> */
.L_x_48720:
[----:B------:R-:W-:Y:S05]  /*15560*/  BSYNC.RECONVERGENT B1 ;  /* 0x0000000000017941 */ /* 0x000fea0003800200 */
.L_x_48719:
        /* <DEDUP_REMOVED lines=22> */
.L_x_48726:
        /* <DEDUP_REMOVED lines=12> */
.L_x_48728:
[----:B------:R-:W-:Y:S05]  /*15790*/  BSYNC.RECONVERGENT B2 ;  /* 0x0000000000027941 */ /* 0x000fea0003800200 */
.L_x_48727:
        /* <DEDUP_REMOVED lines=62> */
.L_x_48725:
[----:B------:R-:W-:Y:S05]  /*15b80*/  BSYNC.RECONVERGENT B1 ;  /* 0x0000000000017941 */ /* 0x000fea0003800200 */
.L_x_48724:
        /* <DEDUP_REMOVED lines=22> */
.L_x_48731:
        /* <DEDUP_REMOVED lines=15> */
.L_x_48733:
[----:B------:R-:W-:Y:S05]  /*15de0*/  BSYNC.RECONVERGENT B2 ;  /* 0x0000000000027941 */ /* 0x000fea0003800200 */
.L_x_48732:
        /* <DEDUP_REMOVED lines=62> */
.L_x_48730:
[----:B------:R-:W-:Y:S05]  /*161d0*/  BSYNC.RECONVERGENT B1 ;  /* 0x0000000000017941 */ /* 0x000fea0003800200 */
.L_x_48729:
        /* <DEDUP_REMOVED lines=13> */
.L_x_48693:
        /* <DEDUP_REMOVED lines=21> */
.L_x_48651:
[----:B------:R-:W-:Y:S05]  /*16400*/  BSYNC.RECONVERGENT B0 ;  /* 0x0000000000007941 */ /* 0x000fea0003800200 */
.L_x_48650:
        /* <DEDUP_REMOVED lines=30> */
.L_x_48739:
        /* <DEDUP_REMOVED lines=12> */
.L_x_48741:
[----:B------:R-:W-:Y:S05]  /*166b0*/  BSYNC.RECONVERGENT B2 ;  /* 0x0000000000027941 */ /* 0x000fea0003800200 */
.L_x_48740:
        /* <DEDUP_REMOVED lines=62> */
.L_x_48738:
[----:B------:R-:W-:Y:S05]  /*16aa0*/  BSYNC.RECONVERGENT B1 ;  /* 0x0000000000017941 */ /* 0x000fea0003800200 */
.L_x_48737:
        /* <DEDUP_REMOVED lines=29> */
.L_x_48744:
        /* <DEDUP_REMOVED lines=12> */
.L_x_48746:
[----:B------:R-:W-:Y:S05]  /*16d40*/  BSYNC.RECONVERGENT B2 ;  /* 0x0000000000027941 */ /* 0x000fea0003800200 */
.L_x_48745:
        /* <DEDUP_REMOVED lines=62> */
.L_x_48743:
[----:B------:R-:W-:Y:S05]  /*17130*/  BSYNC.RECONVERGENT B1 ;  /* 0x0000000000017941 */ /* 0x000fea0003800200 */
.L_x_48742:
        /* <DEDUP_REMOVED lines=24> */
.L_x_48749:
        /* <DEDUP_REMOVED lines=12> */
.L_x_48751:
[----:B------:R-:W-:Y:S05]  /*17380*/  BSYNC.RECONVERGENT B2 ;  /* 0x0000000000027941 */ /* 0x000fea0003800200 */
.L_x_48750:
        /* <DEDUP_REMOVED lines=62> */
.L_x_48748:
[----:B------:R-:W-:Y:S05]  /*17770*/  BSYNC.RECONVERGENT B1 ;  /* 0x0000000000017941 */ /* 0x000fea0003800200 */
.L_x_48747:
        /* <DEDUP_REMOVED lines=24> */
.L_x_48754:
        /* <DEDUP_REMOVED lines=12> */
.L_x_48756:
[----:B------:R-:W-:Y:S05]  /*179c0*/  BSYNC.RECONVERGENT B2 ;  /* 0x0000000000027941 */ /* 0x000fea0003800200 */
.L_x_48755:
        /* <DEDUP_REMOVED lines=62> */
.L_x_48753:
[----:B------:R-:W-:Y:S05]  /*17db0*/  BSYNC.RECONVERGENT B1 ;  /* 0x0000000000017941 */ /* 0x000fea0003800200 */
.L_x_48752:
        /* <DEDUP_REMOVED lines=23> */
.L_x_48759:
        /* <DEDUP_REMOVED lines=12> */
.L_x_48761:
[----:B------:R-:W-:Y:S05]  /*17ff0*/  BSYNC.RECONVERGENT B2 ;  /* 0x0000000000027941 */ /* 0x000fea0003800200 */
.L_x_48760:
        /* <DEDUP_REMOVED lines=62> */
.L_x_48758:
[----:B------:R-:W-:Y:S05]  /*183e0*/  BSYNC.RECONVERGENT B1 ;  /* 0x0000000000017941 */ /* 0x000fea0003800200 */
.L_x_48757:
        /* <DEDUP_REMOVED lines=23> */
.L_x_48764:
        /* <DEDUP_REMOVED lines=12> */
.L_x_48766:
[----:B------:R-:W-:Y:S05]  /*18620*/  BSYNC.RECONVERGENT B2 ;  /* 0x0000000000027941 */ /* 0x000fea0003800200 */
.L_x_48765:
        /* <DEDUP_REMOVED lines=62> */
.L_x_48763:
[----:B------:R-:W-:Y:S05]  /*18a10*/  BSYNC.RECONVERGENT B1 ;  /* 0x0000000000017941 */ /* 0x000fea0003800200 */
.L_x_48762:
        /* <DEDUP_REMOVED lines=23> */
.L_x_48769:
        /* <DEDUP_REMOVED lines=12> */
.L_x_48771:
[----:B------:R-:W-:Y:S05]  /*18c50*/  BSYNC.RECONVERGENT B2 ;  /* 0x0000000000027941 */ /* 0x000fea0003800200 */
.L_x_48770:
        /* <DEDUP_REMOVED lines=62> */
.L_x_48768:
[----:B------:R-:W-:Y:S05]  /*19040*/  BSYNC.RECONVERGENT B1 ;  /* 0x0000000000017941 */ /* 0x000fea0003800200 */
.L_x_48767:
        /* <DEDUP_REMOVED lines=23> */
.L_x_48774:
        /* <DEDUP_REMOVED lines=15> */
.L_x_48776:
[----:B------:R-:W-:Y:S05]  /*192b0*/  BSYNC.RECONVERGENT B2 ;  /* 0x0000000000027941 */ /* 0x000fea0003800200 */
.L_x_48775:
        /* <DEDUP_REMOVED lines=62> */
.L_x_48773:
[----:B------:R-:W-:Y:S05]  /*196a0*/  BSYNC.RECONVERGENT B1 ;  /* 0x0000000000017941 */ /* 0x000fea0003800200 */
.L_x_48772:
        /* <DEDUP_REMOVED lines=15> */
.L_x_48736:
        /* <DEDUP_REMOVED lines=16> */
.L_x_48780:
        /* <DEDUP_REMOVED lines=12> */
.L_x_48782:
[----:B------:R-:W-:Y:S05]  /*19960*/  BSYNC.RECONVERGENT B2 ;  /* 0x0000000000027941 */ /* 0x000fea0003800200 */
.L_x_48781:
        /* <DEDUP_REMOVED lines=62> */
.L_x_48779:
[----:B------:R-:W-:Y:S05]  /*19d50*/  BSYNC.RECONVERGENT B1 ;  /* 0x0000000000017941 */ /* 0x000fea0003800200 */
.L_x_48778:
        /* <DEDUP_REMOVED lines=28> */
.L_x_48785:
        /* <DEDUP_REMOVED lines=12> */
.L_x_48787:
[----:B------:R-:W-:Y:S05]  /*19fe0*/  BSYNC.RECONVERGENT B2 ;  /* 0x0000000000027941 */ /* 0x000fea0003800200 */
.L_x_48786:
        /* <DEDUP_REMOVED lines=62> */
.L_x_48784:
[----:B------:R-:W-:Y:S05]  /*1a3d0*/  BSYNC.RECONVERGENT B1 ;  /* 0x0000000000017941 */ /* 0x000fea0003800200 */
.L_x_48783:
        /* <DEDUP_REMOVED lines=23> */
.L_x_48790:
        /* <DEDUP_REMOVED lines=12> */
.L_x_48792:
[----:B------:R-:W-:Y:S05]  /*1a610*/  BSYNC.RECONVERGENT B2 ;  /* 0x0000000000027941 */ /* 0x000fea0003800200 */
.L_x_48791:
        /* <DEDUP_REMOVED lines=62> */
.L_x_48789:
[----:B------:R-:W-:Y:S05]  /*1aa00*/  BSYNC.RECONVERGENT B1 ;  /* 0x0000000000017941 */ /* 0x000fea0003800200 */
.L_x_48788:
        /* <DEDUP_REMOVED lines=23> */
.L_x_48795:
        /* <DEDUP_REMOVED lines=12> */
.L_x_48797:
[----:B------:R-:W-:Y:S05]  /*1ac40*/  BSYNC.RECONVERGENT B2 ;  /* 0x0000000000027941 */ /* 0x000fea0003800200 */
.L_x_48796:
        /* <DEDUP_REMOVED lines=62> */
.L_x_48794:
[----:B------:R-:W-:Y:S05]  /*1b030*/  BSYNC.RECONVERGENT B1 ;  /* 0x0000000000017941 */ /* 0x000fea0003800200 */
.L_x_48793:
        /* <DEDUP_REMOVED lines=22> */
.L_x_48800:
        /* <DEDUP_REMOVED lines=12> */
.L_x_48802:
[----:B------:R-:W-:Y:S05]  /*1b260*/  BSYNC.RECONVERGENT B2 ;  /* 0x0000000000027941 */ /* 0x000fea0003800200 */
.L_x_48801:
        /* <DEDUP_REMOVED lines=62> */
.L_x_48799:
[----:B------:R-:W-:Y:S05]  /*1b650*/  BSYNC.RECONVERGENT B1 ;  /* 0x0000000000017941 */ /* 0x000fea0003800200 */
.L_x_48798:
        /* <DEDUP_REMOVED lines=22> */
.L_x_48805:
        /* <DEDUP_REMOVED lines=12> */
.L_x_48807:
[----:B------:R-:W-:Y:S05]  /*1b880*/  BSYNC.RECONVERGENT B2 ;  /* 0x0000000000027941 */ /* 0x000fea0003800200 */
.L_x_48806:
        /* <DEDUP_REMOVED lines=62> */
.L_x_48804:
[----:B------:R-:W-:Y:S05]  /*1bc70*/  BSYNC.RECONVERGENT B1 ;  /* 0x0000000000017941 */ /* 0x000fea0003800200 */
.L_x_48803:
        /* <DEDUP_REMOVED lines=22> */
.L_x_48810:
        /* <DEDUP_REMOVED lines=12> */
.L_x_48812:
[----:B------:R-:W-:Y:S05]  /*1bea0*/  BSYNC.RECONVERGENT B2 ;  /* 0x0000000000027941 */ /* 0x000fea0003800200 */
.L_x_48811:
        /* <DEDUP_REMOVED lines=62> */
.L_x_48809:
[----:B------:R-:W-:Y:S05]  /*1c290*/  BSYNC.RECONVERGENT B1 ;  /* 0x0000000000017941 */ /* 0x000fea0003800200 */
.L_x_48808:
        /* <DEDUP_REMOVED lines=22> */
.L_x_48815:
        /* <DEDUP_REMOVED lines=15> */
.L_x_48817:
[----:B------:R-:W-:Y:S05]  /*1c4f0*/  BSYNC.RECONVERGENT B2 ;  /* 0x0000000000027941 */ /* 0x000fea0003800200 */
.L_x_48816:
        /* <DEDUP_REMOVED lines=62> */
.L_x_48814:
[----:B------:R-:W-:Y:S05]  /*1c8e0*/  BSYNC.RECONVERGENT B1 ;  /* 0x0000000000017941 */ /* 0x000fea0003800200 */
.L_x_48813:
        /* <DEDUP_REMOVED lines=13> */
.L_x_48777:
        /* <DEDUP_REMOVED lines=21> */
.L_x_48735:
[----:B------:R-:W-:Y:S05]  /*1cb10*/  BSYNC.RECONVERGENT B0 ;  /* 0x0000000000007941 */ /* 0x000fea0003800200 */
.L_x_48734:
        /* <DEDUP_REMOVED lines=30> */
.L_x_48823:
        /* <DEDUP_REMOVED lines=12> */
.L_x_48825:
[----:B------:R-:W-:Y:S05]  /*1cdc0*/  BSYNC.RECONVERGENT B2 ;  /* 0x0000000000027941 */ /* 0x000fea0003800200 */
.L_x_48824:
        /* <DEDUP_REMOVED lines=62> */
.L_x_48822:
[----:B------:R-:W-:Y:S05]  /*1d1b0*/  BSYNC.RECONVERGENT B1 ;  /* 0x0000000000017941 */ /* 0x000fea0003800200 */
.L_x_48821:
        /* <DEDUP_REMOVED lines=29> */
.L_x_48828:
        /* <DEDUP_REMOVED lines=12> */
.L_x_48830:
[----:B------:R-:W-:Y:S05]  /*1d450*/  BSYNC.RECONVERGENT B2 ;  /* 0x0000000000027941 */ /* 0x000fea0003800200 */
.L_x_48829:
        /* <DEDUP_REMOVED lines=62> */
.L_x_48827:
[----:B------:R-:W-:Y:S05]  /*1d840*/  BSYNC.RECONVERGENT B1 ;  /* 0x0000000000017941 */ /* 0x000fea0003800200 */
.L_x_48826:
        /* <DEDUP_REMOVED lines=24> */
.L_x_48833:
        /* <DEDUP_REMOVED lines=12> */
.L_x_48835:
[----:B------:R-:W-:Y:S05]  /*1da90*/  BSYNC.RECONVERGENT B2 ;  /* 0x0000000000027941 */ /* 0x000fea0003800200 */
.L_x_48834:
        /* <DEDUP_REMOVED lines=62> */
.L_x_48832:
[----:B------:R-:W-:Y:S05]  /*1de80*/  BSYNC.RECONVERGENT B1 ;  /* 0x0000000000017941 */ /* 0x000fea0003800200 */
.L_x_48831:
[----:B------:R-:W-:Y:S01]  /*1de90*/  I2FP.F32.U32 R3, R33 ;  /* 0x0000002100037245 */ /* 0x000fe20000201000 */
[----:B------:R-:W-:Y:S01]  /*1dea0*/  HADD2.F32 R14, -RZ, R129.H0_H0 ;  /* 0x20000081ff0e7230 */ /* 0x000fe20000004100 */
[----:B------:R-:W-:Y:S01]  /*1deb0*/  ISETP.NE.AND P2, PT, R15, 0x1, PT ;  /* 0x000000010f00780c */ /* 0x000fe20003f45270 */
[----:B------:R-:W-:Y:S02]  /*1dec0*/  BSSY.RECONVERGENT B1, `(.L_x_48836) ;  /* 0x0000060000017945 */ /* 0x000fe40003800200 */
[----:B------:R-:W-:Y:S01]  /*1ded0*/  FFMA.FTZ R3, R3, R190, 1.1641532182693481445e-10 ;  /* 0x2f00000003037423 */ /* 0x000fe200000100be */
[----:B------:R-:W-:-:S04]  /*1dee0*/  FMUL.FTZ R14, R14, R169 ;  /* 0x000000a90e0e7220 */ /* 0x000fc80000410000 */
[----:B------:R-:W-:Y:S01]  /*1def0*/  FMUL.FTZ R14, R14, R134 ;  /* 0x000000860e0e7220 */ /* 0x000fe20000410000 */
[----:B------:R-:W-:-:S04]  /*1df00*/  FSETP.GTU.FTZ.AND P1, PT, R3, R191, PT ;  /* 0x000000bf0300720b */ /* 0x000fc80003f3c000 */
[----:B------:R-:W-:Y:S01]  /*1df10*/  FSEL R3, R14, RZ, !P1 ;  /* 0x000000ff0e037208 */ /* 0x000fe20004800000 */
[----:B------:R-:W-:Y:S01]  /*1df20*/  HADD2.F32 R14, -RZ, R45.H0_H0 ;  /* 0x2000002dff0e7230 */ /* 0x000fe20000004100 */
[----:B------:R-:W-:-:S04]  /*1df30*/  PLOP3.LUT P1, PT, P1, PT, PT, 0x8, 0x80 ;  /* 0x000000000080781c */ /* 0x000fc80000f2e170 */
        /* <DEDUP_REMOVED lines=13> */
.L_x_48838:
        /* <DEDUP_REMOVED lines=12> */
.L_x_48840:
[----:B------:R-:W-:Y:S05]  /*1e0d0*/  BSYNC.RECONVERGENT B2 ;  /* 0x0000000000027941 */ /* 0x000fea0003800200 */
.L_x_48839:
        /* <DEDUP_REMOVED lines=62> */
.L_x_48837:
[----:B------:R-:W-:Y:S05]  /*1e4c0*/  BSYNC.RECONVERGENT B1 ;  /* 0x0000000000017941 */ /* 0x000fea0003800200 */
.L_x_48836:
        /* <DEDUP_REMOVED lines=23> */
.L_x_48843:
        /* <DEDUP_REMOVED lines=12> */
.L_x_48845:
[----:B------:R-:W-:Y:S05]  /*1e700*/  BSYNC.RECONVERGENT B2 ;  /* 0x0000000000027941 */ /* 0x000fea0003800200 */
.L_x_48844:
        /* <DEDUP_REMOVED lines=62> */
.L_x_48842:
[----:B------:R-:W-:Y:S05]  /*1eaf0*/  BSYNC.RECONVERGENT B1 ;  /* 0x0000000000017941 */ /* 0x000fea0003800200 */
.L_x_48841:
        /* <DEDUP_REMOVED lines=23> */
.L_x_48848:
        /* <DEDUP_REMOVED lines=12> */
.L_x_48850:
[----:B------:R-:W-:Y:S05]  /*1ed30*/  BSYNC.RECONVERGENT B2 ;  /* 0x0000000000027941 */ /* 0x000fea0003800200 */
.L_x_48849:
        /* <DEDUP_REMOVED lines=62> */
.L_x_48847:
[----:B------:R-:W-:Y:S05]  /*1f120*/  BSYNC.RECONVERGENT B1 ;  /* 0x0000000000017941 */ /* 0x000fea0003800200 */
.L_x_48846:
        /* <DEDUP_REMOVED lines=23> */
.L_x_48853:
        /* <DEDUP_REMOVED lines=12> */
.L_x_48855:
[----:B------:R-:W-:Y:S05]  /*1f360*/  BSYNC.RECONVERGENT B2 ;  /* 0x0000000000027941 */ /* 0x000fea0003800200 */
.L_x_48854:
        /* <DEDUP_REMOVED lines=62> */
.L_x_48852:
[----:B------:R-:W-:Y:S05]  /*1f750*/  BSYNC.RECONVERGENT B1 ;  /* 0x0000000000017941 */ /* 0x000fea0003800200 */
.L_x_48851:
        /* <DEDUP_REMOVED lines=23> */
.L_x_48858:
        /* <DEDUP_REMOVED lines=15> */
.L_x_48860:
[----:B------:R-:W-:Y:S05]  /*1f9c0*/  BSYNC.RECONVERGENT B2 ;  /* 0x0000000000027941 */ /* 0x000fea0003800200 */
.L_x_48859:
        /* <DEDUP_REMOVED lines=62> */
.L_x_48857:
[----:B------:R-:W-:Y:S05]  /*1fdb0*/  BSYNC.RECONVERGENT B1 ;  /* 0x0000000000017941 */ /* 0x000fea0003800200 */
.L_x_48856:
        /* <DEDUP_REMOVED lines=15> */
.L_x_48820:
        /* <DEDUP_REMOVED lines=16> */
.L_x_48864:
        /* <DEDUP_REMOVED lines=12> */
.L_x_48866:
[----:B------:R-:W-:Y:S05]  /*20070*/  BSYNC.RECONVERGENT B2 ;  /* 0x0000000000027941 */ /* 0x000fea0003800200 */
.L_x_48865:
        /* <DEDUP_REMOVED lines=62> */
.L_x_48863:
[----:B------:R-:W-:Y:S05]  /*20460*/  BSYNC.RECONVERGENT B1 ;  /* 0x0000000000017941 */ /* 0x000fea0003800200 */
.L_x_48862:
        /* <DEDUP_REMOVED lines=28> */
.L_x_48869:
        /* <DEDUP_REMOVED lines=12> */
.L_x_48871:
[----:B------:R-:W-:Y:S05]  /*206f0*/  BSYNC.RECONVERGENT B2 ;  /* 0x0000000000027941 */ /* 0x000fea0003800200 */
.L_x_48870:
        /* <DEDUP_REMOVED lines=62> */
.L_x_48868:
[----:B------:R-:W-:Y:S05]  /*20ae0*/  BSYNC.RECONVERGENT B1 ;  /* 0x0000000000017941 */ /* 0x000fea0003800200 */
.L_x_48867:
        /* <DEDUP_REMOVED lines=9> */
[----:B------:R-:W-:-:S04]  /*20b80*/  IMAD.MOV.U32 R15, RZ, RZ, 0x2 ;  /* 0x00000002ff0f7424 */ /* 0x000fc800078e00ff */
        /* <DEDUP_REMOVED lines=13> */
.L_x_48874:
        /* <DEDUP_REMOVED lines=12> */
.L_x_48876:
[----:B------:R-:W-:Y:S05]  /*20d20*/  BSYNC.RECONVERGENT B2 ;  /* 0x0000000000027941 */ /* 0x000fea0003800200 */
.L_x_48875:
        /* <DEDUP_REMOVED lines=62> */
.L_x_48873:
[----:B------:R-:W-:Y:S05]  /*21110*/  BSYNC.RECONVERGENT B1 ;  /* 0x0000000000017941 */ /* 0x000fea0003800200 */
.L_x_48872:
        /* <DEDUP_REMOVED lines=9> */
[----:B------:R-:W-:Y:S01]  /*211b0*/  IMAD.MOV.U32 R14, RZ, RZ, 0x2 ;  /* 0x00000002ff0e7424 */ /* 0x000fe200078e00ff */
        /* <DEDUP_REMOVED lines=13> */
.L_x_48879:
        /* <DEDUP_REMOVED lines=12> */
.L_x_48881:
[----:B------:R-:W-:Y:S05]  /*21350*/  BSYNC.RECONVERGENT B2 ;  /* 0x0000000000027941 */ /* 0x000fea0003800200 */
.L_x_48880:
        /* <DEDUP_REMOVED lines=62> */
.L_x_48878:
[----:B------:R-:W-:Y:S05]  /*21740*/  BSYNC.RECONVERGENT B1 ;  /* 0x0000000000017941 */ /* 0x000fea0003800200 */
.L_x_48877:
        /* <DEDUP_REMOVED lines=22> */
.L_x_48884:
        /* <DEDUP_REMOVED lines=12> */
.L_x_48886:
[----:B------:R-:W-:Y:S05]  /*21970*/  BSYNC.RECONVERGENT B2 ;  /* 0x0000000000027941 */ /* 0x000fea0003800200 */
.L_x_48885:
        /* <DEDUP_REMOVED lines=62> */
.L_x_48883:
[----:B------:R-:W-:Y:S05]  /*21d60*/  BSYNC.RECONVERGENT B1 ;  /* 0x0000000000017941 */ /* 0x000fea0003800200 */
.L_x_48882:
        /* <DEDUP_REMOVED lines=22> */
.L_x_48889:
        /* <DEDUP_REMOVED lines=12> */
.L_x_48891:
[----:B------:R-:W-:Y:S05]  /*21f90*/  BSYNC.RECONVERGENT B2 ;  /* 0x0000000000027941 */ /* 0x000fea0003800200 */
.L_x_48890:
        /* <DEDUP_REMOVED lines=62> */
.L_x_48888:
[----:B------:R-:W-:Y:S05]  /*22380*/  BSYNC.RECONVERGENT B1 ;  /* 0x0000000000017941 */ /* 0x000fea0003800200 */
.L_x_48887:
        /* <DEDUP_REMOVED lines=22> */
.L_x_48894:
        /* <DEDUP_REMOVED lines=12> */
.L_x_48896:
[----:B------:R-:W-:Y:S05]  /*225b0*/  BSYNC.RECONVERGENT B2 ;  /* 0x0000000000027941 */ /* 0x000fea0003800200 */
.L_x_48895:
        /* <DEDUP_REMOVED lines=62> */
.L_x_48893:
[----:B------:R-:W-:Y:S05]  /*229a0*/  BSYNC.RECONVERGENT B1 ;  /* 0x0000000000017941 */ /* 0x000fea0003800200 */
.L_x_48892:
        /* <DEDUP_REMOVED lines=22> */
.L_x_48899:
        /* <DEDUP_REMOVED lines=15> */
.L_x_48901:
[----:B------:R-:W-:Y:S05]  /*22c00*/  BSYNC.RECONVERGENT B2 ;  /* 0x0000000000027941 */ /* 0x000fea0003800200 */
.L_x_48900:
        /* <DEDUP_REMOVED lines=62> */
.L_x_48898:
[----:B------:R-:W-:Y:S05]  /*22ff0*/  BSYNC.RECONVERGENT B1 ;  /* 0x0000000000017941 */ /* 0x000fea0003800200 */
.L_x_48897:
        /* <DEDUP_REMOVED lines=13> */
.L_x_48861:
        /* <DEDUP_REMOVED lines=21> */
.L_x_48819:
[----:B------:R-:W-:Y:S05]  /*23220*/  BSYNC.RECONVERGENT B0 ;  /* 0x0000000000007941 */ /* 0x000fea0003800200 */
.L_x_48818:
        /* <DEDUP_REMOVED lines=11> */
[----:B0-----:R-:W-:-:S05]  /*232e0*/  IMAD.WIDE.U32 R42, R170, 0x10, R42 ;  /* 0x00000010aa2a7825 */ /* 0x001fca00078e002a */
[----:B------:R0:W5:Y:S01]  /*232f0*/  LDG.E.128 R128, desc[UR8][R42.64] ;  /* 0x000000082a807981 */ /* 0x000162000c1e1d00 */
        /* <DEDUP_REMOVED lines=17> */
.L_x_48907:
        /* <DEDUP_REMOVED lines=12> */
.L_x_48909:
[----:B------:R-:W-:Y:S05]  /*234d0*/  BSYNC.RECONVERGENT B2 ;  /* 0x0000000000027941 */ /* 0x000fea0003800200 */
.L_x_48908:
[----:B------:R-:W-:Y:S01]  /*234e0*/  IMAD.WIDE.U32 R174, R11, -0x2daee0ad, RZ ;  /* 0xd2511f530bae7825 */ /* 0x000fe200078e00ff */
[----:B------:R-:W-:-:S03]  /*234f0*/  UIADD3 UR4, UPT, UPT, UR10, -0x61c88647, URZ ;  /* 0x9e3779b90a047890 */ /* 0x000fc6000fffe0ff */
[----:B------:R-:W-:Y:S02]  /*23500*/  HFMA2 R13, -RZ, RZ, 0, 0 ;  /* 0x00000000ff0d7431 */ /* 0x000fe400000001ff */
[----:B------:R-:W-:Y:S01]  /*23510*/  IMAD.WIDE.U32 R8, R10, -0x326172a9, RZ ;  /* 0xcd9e8d570a087825 */ /* 0x000fe200078e00ff */
[----:B------:R-:W-:-:S03]  /*23520*/  LOP3.LUT R3, R5, UR11, R175, 0x96, !PT ;  /* 0x0000000b05037c12 */ /* 0x000fc6000f8e96af */
[----:B------:R-:W-:Y:S01]  /*23530*/  IMAD.MOV.U32 R31, RZ, RZ, R172 ;  /* 0x000000ffff1f7224 */ /* 0x000fe200078e00ac */
[----:B------:R-:W-:Y:S01]  /*23540*/  LOP3.LUT R6, R4, UR10, R9, 0x96, !PT ;  /* 0x0000000a04067c12 */ /* 0x000fe2000f8e9609 */
[----:B0-----:R-:W-:-:S05]  /*23550*/  IMAD.WIDE.U32 R42, R3, -0x326172a9, RZ ;  /* 0xcd9e8d57032a7825 */ /* 0x001fca00078e00ff */
        /* <DEDUP_REMOVED lines=54> */
.L_x_48906:
[----:B------:R-:W-:Y:S05]  /*238c0*/  BSYNC.RECONVERGENT B1 ;  /* 0x0000000000017941 */ /* 0x000fea0003800200 */
.L_x_48905:
[----:B------:R-:W1:Y:S01]  /*238d0*/  LDC R190, c[0x0][0x408] ;  /* 0x00010200ffbe7b82 */ /* 0x000e620000000800 */
[----:B------:R-:W-:Y:S01]  /*238e0*/  I2FP.F32.U32 R31, R31 ;  /* 0x0000001f001f7245 */ /* 0x000fe20000201000 */
[----:B-----5:R-:W-:Y:S01]  /*238f0*/  HADD2.F32 R3, -RZ, R128.H0_H0 ;  /* 0x20000080ff037230 */ /* 0x020fe20000004100 */
[----:B------:R-:W-:Y:S01]  /*23900*/  LOP3.LUT R0, R0, 0xfffffffd, RZ, 0xc0, !PT ;  /* 0xfffffffd00007812 */ /* 0x000fe200078ec0ff */
[----:B------:R-:W-:Y:S01]  /*23910*/  IMAD.MOV.U32 R191, RZ, RZ, 0x2f800000 ;  /* 0x2f800000ffbf7424 */ /* 0x000fe200078e00ff */
[----:B------:R-:W-:Y:S02]  /*23920*/  BSSY.RECONVERGENT B1, `(.L_x_48910) ;  /* 0x0000063000017945 */ /* 0x000fe40003800200 */
[----:B------:R-:W-:Y:S01]  /*23930*/  FMUL.FTZ R3, R3, R169 ;  /* 0x000000a903037220 */ /* 0x000fe20000410000 */
[----:B------:R-:W2:Y:S01]  /*23940*/  LDC R252, c[0x0][0x404] ;  /* 0x00010100fffc7b82 */ /* 0x000ea20000000800 */
[----:B------:R-:W-:Y:S02]  /*23950*/  FFMA.FTZ R31, R31, R191, 1.1641532182693481445e-10 ;  /* 0x2f0000001f1f7423 */ /* 0x000fe400000100bf */
[----:B-1----:R-:W-:-:S03]  /*23960*/  FMUL.FTZ R3, R3, R190 ;  /* 0x000000be03037220 */ /* 0x002fc60000410000 */
[----:B--2---:R-:W-:Y:S01]  /*23970*/  FSETP.GTU.FTZ.AND P0, PT, R31, R252, PT ;  /* 0x000000fc1f00720b */ /* 0x004fe20003f1c000 */
[----:B------:R-:W-:-:S03]  /*23980*/  HADD2.F32 R31, -RZ, R44.H0_H0 ;  /* 0x2000002cff1f7230 */ /* 0x000fc60000004100 */
[----:B------:R-:W-:Y:S02]  /*23990*/  FSEL R3, R3, RZ, !P0 ;  /* 0x000000ff03037208 */ /* 0x000fe40004000000 */
[----:B------:R-:W-:-:S03]  /*239a0*/  PLOP3.LUT P0, PT, P0, PT, PT, 0x8, 0x80 ;  /* 0x000000000080781c */ /* 0x000fc6000070e170 */
[----:B0-----:R-:W-:Y:S01]  /*239b0*/  FFMA.FTZ R42, R3, R84, R31 ;  /* 0x00000054032a7223 */ /* 0x001fe2000001001f */
[----:B------:R-:W-:Y:S02]  /*239c0*/  HFMA2 R31, -RZ, RZ, 0, 1.1920928955078125e-07 ;  /* 0x00000002ff1f7431 */ /* 0x000fe400000001ff */
        /* <DEDUP_REMOVED lines=13> */
.L_x_48912:
        /* <DEDUP_REMOVED lines=12> */
.L_x_48914:
[----:B------:R-:W-:Y:S05]  /*23b60*/  BSYNC.RECONVERGENT B2 ;  /* 0x0000000000027941 */ /* 0x000fea0003800200 */
.L_x_48913:
        /* <DEDUP_REMOVED lines=62> */
.L_x_48911:
[----:B------:R-:W-:Y:S05]  /*23f50*/  BSYNC.RECONVERGENT B1 ;  /* 0x0000000000017941 */ /* 0x000fea0003800200 */
.L_x_48910:
        /* <DEDUP_REMOVED lines=24> */
.L_x_48917:
        /* <DEDUP_REMOVED lines=12> */
.L_x_48919:
[----:B------:R-:W-:Y:S05]  /*241a0*/  BSYNC.RECONVERGENT B2 ;  /* 0x0000000000027941 */ /* 0x000fea0003800200 */
.L_x_48918:
        /* <DEDUP_REMOVED lines=62> */
.L_x_48916:
[----:B------:R-:W-:Y:S05]  /*24590*/  BSYNC.RECONVERGENT B1 ;  /* 0x0000000000017941 */ /* 0x000fea0003800200 */
.L_x_48915:
        /* <DEDUP_REMOVED lines=24> */
.L_x_48922:
        /* <DEDUP_REMOVED lines=12> */
.L_x_48924:
[----:B------:R-:W-:Y:S05]  /*247e0*/  BSYNC.RECONVERGENT B2 ;  /* 0x0000000000027941 */ /* 0x000fea0003800200 */
.L_x_48923:
        /* <DEDUP_REMOVED lines=62> */
.L_x_48921:
[----:B------:R-:W-:Y:S05]  /*24bd0*/  BSYNC.RECONVERGENT B1 ;  /* 0x0000000000017941 */ /* 0x000fea0003800200 */
.L_x_48920:
        /* <DEDUP_REMOVED lines=23> */
.L_x_48927:
        /* <DEDUP_REMOVED lines=12> */
.L_x_48929:
[----:B------:R-:W-:Y:S05]  /*24e10*/  BSYNC.RECONVERGENT B2 ;  /* 0x0000000000027941 */ /* 0x000fea0003800200 */
.L_x_48928:
        /* <DEDUP_REMOVED lines=62> */
.L_x_48926:
[----:B------:R-:W-:Y:S05]  /*25200*/  BSYNC.RECONVERGENT B1 ;  /* 0x0000000000017941 */ /* 0x000fea0003800200 */
.L_x_48925:
        /* <DEDUP_REMOVED lines=24> */
.L_x_48932:
        /* <DEDUP_REMOVED lines=12> */
.L_x_48934:
[----:B------:R-:W-:Y:S05]  /*25450*/  BSYNC.RECONVERGENT B2 ;  /* 0x0000000000027941 */ /* 0x000fea0003800200 */
.L_x_48933:
        /* <DEDUP_REMOVED lines=62> */
.L_x_48931:
[----:B------:R-:W-:Y:S05]  /*25840*/  BSYNC.RECONVERGENT B1 ;  /* 0x0000000000017941 */ /* 0x000fea0003800200 */
.L_x_48930:
        /* <DEDUP_REMOVED lines=23> */
.L_x_48937:
        /* <DEDUP_REMOVED lines=12> */
.L_x_48939:
[----:B------:R-:W-:Y:S05]  /*25a80*/  BSYNC.RECONVERGENT B2 ;  /* 0x0000000000027941 */ /* 0x000fea0003800200 */
.L_x_48938:
        /* <DEDUP_REMOVED lines=62> */
.L_x_48936:
[----:B------:R-:W-:Y:S05]  /*25e70*/  BSYNC.RECONVERGENT B1 ;  /* 0x0000000000017941 */ /* 0x000fea0003800200 */
.L_x_48935:
        /* <DEDUP_REMOVED lines=23> */
.L_x_48942:
        /* <DEDUP_REMOVED lines=15> */
.L_x_48944:
[----:B------:R-:W-:Y:S05]  /*260e0*/  BSYNC.RECONVERGENT B2 ;  /* 0x0000000000027941 */ /* 0x000fea0003800200 */
.L_x_48943:
        /* <DEDUP_REMOVED lines=62> */
.L_x_48941:
[----:B------:R-:W-:Y:S05]  /*264d0*/  BSYNC.RECONVERGENT B1 ;  /* 0x0000000000017941 */ /* 0x000fea0003800200 */
.L_x_48940:
        /* <DEDUP_REMOVED lines=15> */
.L_x_48904:
        /* <DEDUP_REMOVED lines=16> */
.L_x_48948:
        /* <DEDUP_REMOVED lines=12> */
.L_x_48950:
[----:B------:R-:W-:Y:S05]  /*26790*/  BSYNC.RECONVERGENT B2 ;  /* 0x0000000000027941 */ /* 0x000fea0003800200 */
.L_x_48949:
        /* <DEDUP_REMOVED lines=62> */
.L_x_48947:
[----:B------:R-:W-:Y:S05]  /*26b80*/  BSYNC.RECONVERGENT B1 ;  /* 0x0000000000017941 */ /* 0x000fea0003800200 */
.L_x_48946:
        /* <DEDUP_REMOVED lines=11> */
[----:B------:R-:W-:-:S03]  /*26c40*/  HFMA2 R31, -RZ, RZ, 0, 1.1920928955078125e-07 ;  /* 0x00000002ff1f7431 */ /* 0x000fc600000001ff */
[----:B------:R-:W-:Y:S02]  /*26c50*/  FSEL R3, R3, RZ, !P0 ;  /* 0x000000ff03037208 */ /* 0x000fe40004000000 */
[----:B------:R-:W-:-:S03]  /*26c60*/  PLOP3.LUT P0, PT, P0, PT, PT, 0x8, 0x80 ;  /* 0x000000000080781c */ /* 0x000fc6000070e170 */
[----:B0-----:R-:W-:Y:S01]  /*26c70*/  FMUL.FTZ R42, R3, R84 ;  /* 0x00000054032a7220 */ /* 0x001fe20000410000 */
[----:B------:R-:W-:-:S04]  /*26c80*/  IMAD.MOV.U32 R3, RZ, RZ, R6 ;  /* 0x000000ffff037224 */ /* 0x000fc800078e0006 */
        /* <DEDUP_REMOVED lines=12> */
.L_x_48953:
        /* <DEDUP_REMOVED lines=12> */
.L_x_48955:
[----:B------:R-:W-:Y:S05]  /*26e10*/  BSYNC.RECONVERGENT B2 ;  /* 0x0000000000027941 */ /* 0x000fea0003800200 */
.L_x_48954:
        /* <DEDUP_REMOVED lines=62> */
.L_x_48952:
[----:B------:R-:W-:Y:S05]  /*27200*/  BSYNC.RECONVERGENT B1 ;  /* 0x0000000000017941 */ /* 0x000fea0003800200 */
.L_x_48951:
        /* <DEDUP_REMOVED lines=23> */
.L_x_48958:
        /* <DEDUP_REMOVED lines=12> */
.L_x_48960:
[----:B------:R-:W-:Y:S05]  /*27440*/  BSYNC.RECONVERGENT B2 ;  /* 0x0000000000027941 */ /* 0x000fea0003800200 */
.L_x_48959:
        /* <DEDUP_REMOVED lines=62> */
.L_x_48957:
[----:B------:R-:W-:Y:S05]  /*27830*/  BSYNC.RECONVERGENT B1 ;  /* 0x0000000000017941 */ /* 0x000fea0003800200 */
.L_x_48956:
        /* <DEDUP_REMOVED lines=23> */
.L_x_48963:
        /* <DEDUP_REMOVED lines=12> */
.L_x_48965:
[----:B------:R-:W-:Y:S05]  /*27a70*/  BSYNC.RECONVERGENT B2 ;  /* 0x0000000000027941 */ /* 0x000fea0003800200 */
.L_x_48964:
        /* <DEDUP_REMOVED lines=62> */
.L_x_48962:
[----:B------:R-:W-:Y:S05]  /*27e60*/  BSYNC.RECONVERGENT B1 ;  /* 0x0000000000017941 */ /* 0x000fea0003800200 */
.L_x_48961:
        /* <DEDUP_REMOVED lines=22> */
.L_x_48968:
        /* <DEDUP_REMOVED lines=12> */
.L_x_48970:
[----:B------:R-:W-:Y:S05]  /*28090*/  BSYNC.RECONVERGENT B2 ;  /* 0x0000000000027941 */ /* 0x000fea0003800200 */
.L_x_48969:
        /* <DEDUP_REMOVED lines=62> */
.L_x_48967:
[----:B------:R-:W-:Y:S05]  /*28480*/  BSYNC.RECONVERGENT B1 ;  /* 0x0000000000017941 */ /* 0x000fea0003800200 */
.L_x_48966:
        /* <DEDUP_REMOVED lines=23> */
.L_x_48973:
        /* <DEDUP_REMOVED lines=12> */
.L_x_48975:
[----:B------:R-:W-:Y:S05]  /*286c0*/  BSYNC.RECONVERGENT B2 ;  /* 0x0000000000027941 */ /* 0x000fea0003800200 */
.L_x_48974:
        /* <DEDUP_REMOVED lines=62> */
.L_x_48972:
[----:B------:R-:W-:Y:S05]  /*28ab0*/  BSYNC.RECONVERGENT B1 ;  /* 0x0000000000017941 */ /* 0x000fea0003800200 */
.L_x_48971:
        /* <DEDUP_REMOVED lines=22> */
.L_x_48978:
        /* <DEDUP_REMOVED lines=12> */
.L_x_48980:
[----:B------:R-:W-:Y:S05]  /*28ce0*/  BSYNC.RECONVERGENT B2 ;  /* 0x0000000000027941 */ /* 0x000fea0003800200 */
.L_x_48979:
        /* <DEDUP_REMOVED lines=62> */
.L_x_48977:
[----:B------:R-:W-:Y:S05]  /*290d0*/  BSYNC.RECONVERGENT B1 ;  /* 0x0000000000017941 */ /* 0x000fea0003800200 */
.L_x_48976:
        /* <DEDUP_REMOVED lines=22> */
.L_x_48983:
        /* <DEDUP_REMOVED lines=15> */
.L_x_48985:
[----:B------:R-:W-:Y:S05]  /*29330*/  BSYNC.RECONVERGENT B2 ;  /* 0x0000000000027941 */ /* 0x000fea0003800200 */
.L_x_48984:
        /* <DEDUP_REMOVED lines=62> */
.L_x_48982:
[----:B------:R-:W-:Y:S05]  /*29720*/  BSYNC.RECONVERGENT B1 ;  /* 0x0000000000017941 */ /* 0x000fea0003800200 */
.L_x_48981:
        /* <DEDUP_REMOVED lines=13> */
.L_x_48945:
        /* <DEDUP_REMOVED lines=21> */
.L_x_48903:
[----:B------:R-:W-:Y:S05]  /*29950*/  BSYNC.RECONVERGENT B0 ;  /* 0x0000000000007941 */ /* 0x000fea0003800200 */
.L_x_48902:
        /* <DEDUP_REMOVED lines=30> */
.L_x_48991:
        /* <DEDUP_REMOVED lines=12> */
.L_x_48993:
[----:B------:R-:W-:Y:S05]  /*29c00*/  BSYNC.RECONVERGENT B2 ;  /* 0x0000000000027941 */ /* 0x000fea0003800200 */
.L_x_48992:
        /* <DEDUP_REMOVED lines=62> */
.L_x_48990:
[----:B------:R-:W-:Y:S05]  /*29ff0*/  BSYNC.RECONVERGENT B1 ;  /* 0x0000000000017941 */ /* 0x000fea0003800200 */
.L_x_48989:
[----:B------:R-:W1:Y:S01]  /*2a000*/  LDC R190, c[0x0][0x408] ;  /* 0x00010200ffbe7b82 */ /* 0x000e620000000800 */
[----:B------:R-:W-:Y:S01]  /*2a010*/  I2FP.F32.U32 R30, R30 ;  /* 0x0000001e001e7245 */ /* 0x000fe20000201000 */
[----:B-----5:R-:W-:Y:S01]  /*2a020*/  HADD2.F32 R3, -RZ, R128.H0_H0 ;  /* 0x20000080ff037230 */ /* 0x020fe20000004100 */
[----:B------:R-:W-:Y:S01]  /*2a030*/  LOP3.LUT R0, R0, 0xfffffffd, RZ, 0xc0, !PT ;  /* 0xfffffffd00007812 */ /* 0x000fe200078ec0ff */
[----:B------:R-:W-:Y:S01]  /*2a040*/  IMAD.MOV.U32 R191, RZ, RZ, 0x2f800000 ;  /* 0x2f800000ffbf7424 */ /* 0x000fe200078e00ff */
[----:B------:R-:W-:Y:S01]  /*2a050*/  BSSY.RECONVERGENT B1, `(.L_x_48994) ;  /* 0x0000063000017945 */ /* 0x000fe20003800200 */
[----:B------:R-:W-:Y:S02]  /*2a060*/  HFMA2 R139, -RZ, RZ, 0, 1.1920928955078125e-07 ;  /* 0x00000002ff8b7431 */ /* 0x000fe400000001ff */
[----:B------:R-:W-:Y:S01]  /*2a070*/  FMUL.FTZ R3, R3, R169 ;  /* 0x000000a903037220 */ /* 0x000fe20000410000 */
[----:B------:R-:W2:Y:S01]  /*2a080*/  LDC R252, c[0x0][0x404] ;  /* 0x00010100fffc7b82 */ /* 0x000ea20000000800 */
[----:B------:R-:W-:-:S02]  /*2a090*/  FFMA.FTZ R30, R30, R191, 1.1641532182693481445e-10 ;  /* 0x2f0000001e1e7423 */ /* 0x000fc400000100bf */
[----:B-1----:R-:W-:-:S03]  /*2a0a0*/  FMUL.FTZ R3, R3, R190 ;  /* 0x000000be03037220 */ /* 0x002fc60000410000 */
[----:B--2---:R-:W-:Y:S01]  /*2a0b0*/  FSETP.GTU.FTZ.AND P0, PT, R30, R252, PT ;  /* 0x000000fc1e00720b */ /* 0x004fe20003f1c000 */
[----:B------:R-:W-:-:S03]  /*2a0c0*/  HADD2.F32 R30, -RZ, R44.H0_H0 ;  /* 0x2000002cff1e7230 */ /* 0x000fc60000004100 */
[----:B------:R-:W-:Y:S02]  /*2a0d0*/  FSEL R3, R3, RZ, !P0 ;  /* 0x000000ff03037208 */ /* 0x000fe40004000000 */
[----:B------:R-:W-:-:S03]  /*2a0e0*/  PLOP3.LUT P0, PT, P0, PT, PT, 0x8, 0x80 ;  /* 0x000000000080781c */ /* 0x000fc6000070e170 */
[----:B0-----:R-:W-:Y:S01]  /*2a0f0*/  FFMA.FTZ R42, R3, R76, R30 ;  /* 0x0000004c032a7223 */ /* 0x001fe2000001001e */
        /* <DEDUP_REMOVED lines=13> */
.L_x_48996:
        /* <DEDUP_REMOVED lines=12> */
.L_x_48998:
[----:B------:R-:W-:Y:S05]  /*2a290*/  BSYNC.RECONVERGENT B2 ;  /* 0x0000000000027941 */ /* 0x000fea0003800200 */
.L_x_48997:
        /* <DEDUP_REMOVED lines=62> */
.L_x_48995:
[----:B------:R-:W-:Y:S05]  /*2a680*/  BSYNC.RECONVERGENT B1 ;  /* 0x0000000000017941 */ /* 0x000fea0003800200 */
.L_x_48994:
        /* <DEDUP_REMOVED lines=24> */
.L_x_49001:
        /* <DEDUP_REMOVED lines=12> */
.L_x_49003:
[----:B------:R-:W-:Y:S05]  /*2a8d0*/  BSYNC.RECONVERGENT B2 ;  /* 0x0000000000027941 */ /* 0x000fea0003800200 */
.L_x_49002:
        /* <DEDUP_REMOVED lines=62> */
.L_x_49000:
[----:B------:R-:W-:Y:S05]  /*2acc0*/  BSYNC.RECONVERGENT B1 ;  /* 0x0000000000017941 */ /* 0x000fea0003800200 */
.L_x_48999:
        /* <DEDUP_REMOVED lines=24> */
.L_x_49006:
        /* <DEDUP_REMOVED lines=12> */
.L_x_49008:
[----:B------:R-:W-:Y:S05]  /*2af10*/  BSYNC.RECONVERGENT B2 ;  /* 0x0000000000027941 */ /* 0x000fea0003800200 */
.L_x_49007:
        /* <DEDUP_REMOVED lines=62> */
.L_x_49005:
[----:B------:R-:W-:Y:S05]  /*2b300*/  BSYNC.RECONVERGENT B1 ;  /* 0x0000000000017941 */ /* 0x000fea0003800200 */
.L_x_49004:
[----:B------:R-:W-:Y:S01]  /*2b310*/  I2FP.F32.U32 R3, R3 ;  /* 0x0000000300037245 */ /* 0x000fe20000201000 */
[----:B------:R-:W-:Y:S01]  /*2b320*/  HADD2.F32 R30, -RZ, R129.H1_H1 ;  /* 0x30000081ff1e7230 */ /* 0x000fe20000004100 */
[----:B------:R-:W-:Y:S01]  /*2b330*/  ISETP.NE.AND P3, PT, R29, 0x1, PT ;  /* 0x000000011d00780c */ /* 0x000fe20003f65270 */
[----:B------:R-:W-:Y:S02]  /*2b340*/  BSSY.RECONVERGENT B1, `(.L_x_49009) ;  /* 0x0000060000017945 */ /* 0x000fe40003800200 */
        /* <DEDUP_REMOVED lines=20> */
.L_x_49011:
        /* <DEDUP_REMOVED lines=12> */
.L_x_49013:
[----:B------:R-:W-:Y:S05]  /*2b550*/  BSYNC.RECONVERGENT B2 ;  /* 0x0000000000027941 */ /* 0x000fea0003800200 */
.L_x_49012:
        /* <DEDUP_REMOVED lines=62> */
.L_x_49010:
[----:B------:R-:W-:Y:S05]  /*2b940*/  BSYNC.RECONVERGENT B1 ;  /* 0x0000000000017941 */ /* 0x000fea0003800200 */
.L_x_49009:
        /* <DEDUP_REMOVED lines=23> */
.L_x_49016:
        /* <DEDUP_REMOVED lines=12> */
.L_x_49018:
[----:B------:R-:W-:Y:S05]  /*2bb80*/  BSYNC.RECONVERGENT B2 ;  /* 0x0000000000027941 */ /* 0x000fea0003800200 */
.L_x_49017:
        /* <DEDUP_REMOVED lines=62> */
.L_x_49015:
[----:B------:R-:W-:Y:S05]  /*2bf70*/  BSYNC.RECONVERGENT B1 ;  /* 0x0000000000017941 */ /* 0x000fea0003800200 */
.L_x_49014:
        /* <DEDUP_REMOVED lines=23> */
.L_x_49021:
        /* <DEDUP_REMOVED lines=12> */
.L_x_49023:
[----:B------:R-:W-:Y:S05]  /*2c1b0*/  BSYNC.RECONVERGENT B2 ;  /* 0x0000000000027941 */ /* 0x000fea0003800200 */
.L_x_49022:
        /* <DEDUP_REMOVED lines=62> */
.L_x_49020:
[----:B------:R-:W-:Y:S05]  /*2c5a0*/  BSYNC.RECONVERGENT B1 ;  /* 0x0000000000017941 */ /* 0x000fea0003800200 */
.L_x_49019:
        /* <DEDUP_REMOVED lines=23> */
.L_x_49026:
        /* <DEDUP_REMOVED lines=15> */
.L_x_49028:
[----:B------:R-:W-:Y:S05]  /*2c810*/  BSYNC.RECONVERGENT B2 ;  /* 0x0000000000027941 */ /* 0x000fea0003800200 */
.L_x_49027:
        /* <DEDUP_REMOVED lines=62> */
.L_x_49025:
[----:B------:R-:W-:Y:S05]  /*2cc00*/  BSYNC.RECONVERGENT B1 ;  /* 0x0000000000017941 */ /* 0x000fea0003800200 */
.L_x_49024:
        /* <DEDUP_REMOVED lines=15> */
.L_x_48988:
        /* <DEDUP_REMOVED lines=16> */
.L_x_49032:
        /* <DEDUP_REMOVED lines=12> */
.L_x_49034:
[----:B------:R-:W-:Y:S05]  /*2cec0*/  BSYNC.RECONVERGENT B2 ;  /* 0x0000000000027941 */ /* 0x000fea0003800200 */
.L_x_49033:
        /* <DEDUP_REMOVED lines=62> */
.L_x_49031:
[----:B------:R-:W-:Y:S05]  /*2d2b0*/  BSYNC.RECONVERGENT B1 ;  /* 0x0000000000017941 */ /* 0x000fea0003800200 */
.L_x_49030:
        /* <DEDUP_REMOVED lines=11> */
[----:B--2---:R-:W-:-:S04]  /*2d370*/  FSETP.GTU.FTZ.AND P0, PT, R30, R252, PT ;  /* 0x000000fc1e00720b */ /* 0x004fc80003f1c000 */
        /* <DEDUP_REMOVED lines=16> */
.L_x_49037:
        /* <DEDUP_REMOVED lines=12> */
.L_x_49039:
[----:B------:R-:W-:Y:S05]  /*2d540*/  BSYNC.RECONVERGENT B2 ;  /* 0x0000000000027941 */ /* 0x000fea0003800200 */
.L_x_49038:
        /* <DEDUP_REMOVED lines=62> */
.L_x_49036:
[----:B------:R-:W-:Y:S05]  /*2d930*/  BSYNC.RECONVERGENT B1 ;  /* 0x0000000000017941 */ /* 0x000fea0003800200 */
.L_x_49035:
        /* <DEDUP_REMOVED lines=23> */
.L_x_49042:
        /* <DEDUP_REMOVED lines=12> */
.L_x_49044:
[----:B------:R-:W-:Y:S05]  /*2db70*/  BSYNC.RECONVERGENT B2 ;  /* 0x0000000000027941 */ /* 0x000fea0003800200 */
.L_x_49043:
        /* <DEDUP_REMOVED lines=62> */
.L_x_49041:
[----:B------:R-:W-:Y:S05]  /*2df60*/  BSYNC.RECONVERGENT B1 ;  /* 0x0000000000017941 */ /* 0x000fea0003800200 */
.L_x_49040:
        /* <DEDUP_REMOVED lines=23> */
.L_x_49047:
        /* <DEDUP_REMOVED lines=12> */
.L_x_49049:
[----:B------:R-:W-:Y:S05]  /*2e1a0*/  BSYNC.RECONVERGENT B2 ;  /* 0x0000000000027941 */ /* 0x000fea0003800200 */
.L_x_49048:
        /* <DEDUP_REMOVED lines=62> */
.L_x_49046:
[----:B------:R-:W-:Y:S05]  /*2e590*/  BSYNC.RECONVERGENT B1 ;  /* 0x0000000000017941 */ /* 0x000fea0003800200 */
.L_x_49045:
        /* <DEDUP_REMOVED lines=23> */
.L_x_49052:
        /* <DEDUP_REMOVED lines=12> */
.L_x_49054:
[----:B------:R-:W-:Y:S05]  /*2e7d0*/  BSYNC.RECONVERGENT B2 ;  /* 0x0000000000027941 */ /* 0x000fea0003800200 */
.L_x_49053:
        /* <DEDUP_REMOVED lines=62> */
.L_x_49051:
[----:B------:R-:W-:Y:S05]  /*2ebc0*/  BSYNC.RECONVERGENT B1 ;  /* 0x0000000000017941 */ /* 0x000fea0003800200 */
.L_x_49050:
        /* <DEDUP_REMOVED lines=23> */
.L_x_49057:
        /* <DEDUP_REMOVED lines=12> */
.L_x_49059:
[----:B------:R-:W-:Y:S05]  /*2ee00*/  BSYNC.RECONVERGENT B2 ;  /* 0x0000000000027941 */ /* 0x000fea0003800200 */
.L_x_49058:
        /* <DEDUP_REMOVED lines=62> */
.L_x_49056:
[----:B------:R-:W-:Y:S05]  /*2f1f0*/  BSYNC.RECONVERGENT B1 ;  /* 0x0000000000017941 */ /* 0x000fea0003800200 */
.L_x_49055:
        /* <DEDUP_REMOVED lines=22> */
.L_x_49062:
        /* <DEDUP_REMOVED lines=12> */
.L_x_49064:
[----:B------:R-:W-:Y:S05]  /*2f420*/  BSYNC.RECONVERGENT B2 ;  /* 0x0000000000027941 */ /* 0x000fea0003800200 */
.L_x_49063:
        /* <DEDUP_REMOVED lines=62> */
.L_x_49061:
[----:B------:R-:W-:Y:S05]  /*2f810*/  BSYNC.RECONVERGENT B1 ;  /* 0x0000000000017941 */ /* 0x000fea0003800200 */
.L_x_49060:
        /* <DEDUP_REMOVED lines=22> */
.L_x_49067:
        /* <DEDUP_REMOVED lines=15> */
.L_x_49069:
[----:B------:R-:W-:Y:S05]  /*2fa70*/  BSYNC.RECONVERGENT B2 ;  /* 0x0000000000027941 */ /* 0x000fea0003800200 */
.L_x_49068:
        /* <DEDUP_REMOVED lines=62> */
.L_x_49066:
[----:B------:R-:W-:Y:S05]  /*2fe60*/  BSYNC.RECONVERGENT B1 ;  /* 0x0000000000017941 */ /* 0x000fea0003800200 */
.L_x_49065:
        /* <DEDUP_REMOVED lines=13> */
.L_x_49029:
        /* <DEDUP_REMOVED lines=17> */
[----:B------:R-:W0:Y:S02]  /*30050*/  LDC.64 R128, c[0x0][0x3b0] ;  /* 0x0000ec00ff807b82 */ /* 0x000e240000000a00 */
[----:B0-----:R-:W-:-:S04]  /*30060*/  IMAD.WIDE.U32 R128, R170, 0x8, R128 ;  /* 0x00000008aa807825 */ /* 0x001fc800078e0080 */
[----:B------:R-:W-:Y:S01]  /*30070*/  VIADD R170, R170, 0x20 ;  /* 0x00000020aaaa7836 */ /* 0x000fe20000000000 */
[----:B------:R0:W-:Y:S06]  /*30080*/  STG.E.64 desc[UR8][R128.64], R42 ;  /* 0x0000002a80007986 */ /* 0x0001ec000c101b08 */
.L_x_48987:
[----:B------:R-:W-:Y:S05]  /*30090*/  BSYNC.RECONVERGENT B0 ;  /* 0x0000000000007941 */ /* 0x000fea0003800200 */
.L_x_48986:
        /* <DEDUP_REMOVED lines=30> */
.L_x_49075:
        /* <DEDUP_REMOVED lines=12> */
.L_x_49077:
[----:B------:R-:W-:Y:S05]  /*30340*/  BSYNC.RECONVERGENT B2 ;  /* 0x0000000000027941 */ /* 0x000fea0003800200 */
.L_x_49076:
[----:B------:R-:W-:Y:S01]  /*30350*/  IMAD.WIDE.U32 R146, R11, -0x2daee0ad, RZ ;  /* 0xd2511f530b927825 */ /* 0x000fe200078e00ff */
[----:B------:R-:W-:Y:S01]  /*30360*/  UIADD3 UR4, UPT, UPT, UR10, -0x61c88647, URZ ;  /* 0x9e3779b90a047890 */ /* 0x000fe2000fffe0ff */
[----:B------:R-:W-:Y:S02]  /*30370*/  MOV R28, R172 ;  /* 0x000000ac001c7202 */ /* 0x000fe40000000f00 */
[----:B------:R-:W-:Y:S01]  /*30380*/  IMAD.WIDE.U32 R8, R10, -0x326172a9, RZ ;  /* 0xcd9e8d570a087825 */ /* 0x000fe200078e00ff */
[----:B------:R-:W-:-:S03]  /*30390*/  LOP3.LUT R3, R5, UR11, R147, 0x96, !PT ;  /* 0x0000000b05037c12 */ /* 0x000fc6000f8e9693 */
[----:B------:R-:W-:Y:S01]  /*303a0*/  IMAD.MOV.U32 R27, RZ, RZ, RZ ;  /* 0x000000ffff1b7224 */ /* 0x000fe200078e00ff */
        /* <DEDUP_REMOVED lines=56> */
.L_x_49074:
[----:B------:R-:W-:Y:S05]  /*30730*/  BSYNC.RECONVERGENT B1 ;  /* 0x0000000000017941 */ /* 0x000fea0003800200 */
.L_x_49073:
[----:B------:R-:W1:Y:S01]  /*30740*/  LDC R190, c[0x0][0x408] ;  /* 0x00010200ffbe7b82 */ /* 0x000e620000000800 */
[----:B------:R-:W-:Y:S01]  /*30750*/  HFMA2 R191, -RZ, RZ, 0.1171875, 0 ;  /* 0x2f800000ffbf7431 */ /* 0x000fe200000001ff */
[----:B------:R-:W-:Y:S01]  /*30760*/  I2FP.F32.U32 R28, R28 ;  /* 0x0000001c001c7245 */ /* 0x000fe20000201000 */
[----:B-----5:R-:W-:Y:S01]  /*30770*/  HADD2.F32 R3, -RZ, R128.H0_H0 ;  /* 0x20000080ff037230 */ /* 0x020fe20000004100 */
[----:B------:R-:W-:Y:S01]  /*30780*/  LOP3.LUT R0, R0, 0xfffffffd, RZ, 0xc0, !PT ;  /* 0xfffffffd00007812 */ /* 0x000fe200078ec0ff */
[----:B------:R-:W-:Y:S01]  /*30790*/  BSSY.RECONVERGENT B1, `(.L_x_49078) ;  /* 0x0000063000017945 */ /* 0x000fe20003800200 */
[----:B------:R-:W-:Y:S02]  /*307a0*/  IMAD.MOV.U32 R140, RZ, RZ, 0x2 ;  /* 0x00000002ff8c7424 */ /* 0x000fe400078e00ff */
[----:B------:R-:W2:Y:S01]  /*307b0*/  LDC R252, c[0x0][0x404] ;  /* 0x00010100fffc7b82 */ /* 0x000ea20000000800 */
[----:B------:R-:W-:Y:S01]  /*307c0*/  FMUL.FTZ R3, R3, R169 ;  /* 0x000000a903037220 */ /* 0x000fe20000410000 */
[----:B------:R-:W-:-:S03]  /*307d0*/  FFMA.FTZ R28, R28, R191, 1.1641532182693481445e-10 ;  /* 0x2f0000001c1c7423 */ /* 0x000fc600000100bf */
[----:B-1----:R-:W-:Y:S02]  /*307e0*/  FMUL.FTZ R3, R3, R190 ;  /* 0x000000be03037220 */ /* 0x002fe40000410000 */
[----:B--2---:R-:W-:Y:S01]  /*307f0*/  FSETP.GTU.FTZ.AND P0, PT, R28, R252, PT ;  /* 0x000000fc1c00720b */ /* 0x004fe20003f1c000 */
[----:B------:R-:W-:-:S03]  /*30800*/  HADD2.F32 R28, -RZ, R44.H0_H0 ;  /* 0x2000002cff1c7230 */ /* 0x000fc60000004100 */
[----:B------:R-:W-:Y:S02]  /*30810*/  FSEL R3, R3, RZ, !P0 ;  /* 0x000000ff03037208 */ /* 0x000fe40004000000 */
[----:B------:R-:W-:-:S03]  /*30820*/  PLOP3.LUT P0, PT, P0, PT, PT, 0x8, 0x80 ;  /* 0x000000000080781c */ /* 0x000fc6000070e170 */
[----:B0-----:R-:W-:Y:S01]  /*30830*/  FFMA.FTZ R42, R3, R68, R28 ;  /* 0x00000044032a7223 */ /* 0x001fe2000001001c */
[----:B------:R-:W-:-:S03]  /*30840*/  MOV R3, R6 ;  /* 0x0000000600037202 */ /* 0x000fc60000000f00 */
[----:B------:R-:W-:-:S06]  /*30850*/  IMAD.MOV.U32 R187, RZ, RZ, R42 ;  /* 0x000000ffffbb7224 */ /* 0x000fcc00078e002a */
        /* <DEDUP_REMOVED lines=11> */
.L_x_49080:
        /* <DEDUP_REMOVED lines=12> */
.L_x_49082:
[----:B------:R-:W-:Y:S05]  /*309d0*/  BSYNC.RECONVERGENT B2 ;  /* 0x0000000000027941 */ /* 0x000fea0003800200 */
.L_x_49081:
        /* <DEDUP_REMOVED lines=62> */
.L_x_49079:
[----:B------:R-:W-:Y:S05]  /*30dc0*/  BSYNC.RECONVERGENT B1 ;  /* 0x0000000000017941 */ /* 0x000fea0003800200 */
.L_x_49078:
        /* <DEDUP_REMOVED lines=24> */
.L_x_49085:
        /* <DEDUP_REMOVED lines=12> */
.L_x_49087:
[----:B------:R-:W-:Y:S05]  /*31010*/  BSYNC.RECONVERGENT B2 ;  /* 0x0000000000027941 */ /* 0x000fea0003800200 */
.L_x_49086:
        /* <DEDUP_REMOVED lines=62> */
.L_x_49084:
[----:B------:R-:W-:Y:S05]  /*31400*/  BSYNC.RECONVERGENT B1 ;  /* 0x0000000000017941 */ /* 0x000fea0003800200 */
.L_x_49083:
        /* <DEDUP_REMOVED lines=24> */
.L_x_49090:
        /* <DEDUP_REMOVED lines=12> */
.L_x_49092:
[----:B------:R-:W-:Y:S05]  /*31650*/  BSYNC.RECONVERGENT B2 ;  /* 0x0000000000027941 */ /* 0x000fea0003800200 */
.L_x_49091:
        /* <DEDUP_REMOVED lines=62> */
.L_x_49089:
[----:B------:R-:W-:Y:S05]  /*31a40*/  BSYNC.RECONVERGENT B1 ;  /* 0x0000000000017941 */ /* 0x000fea0003800200 */
.L_x_49088:
        /* <DEDUP_REMOVED lines=24> */
.L_x_49095:
        /* <DEDUP_REMOVED lines=12> */
.L_x_49097:
[----:B------:R-:W-:Y:S05]  /*31c90*/  BSYNC.RECONVERGENT B2 ;  /* 0x0000000000027941 */ /* 0x000fea0003800200 */
.L_x_49096:
        /* <DEDUP_REMOVED lines=62> */
.L_x_49094:
[----:B------:R-:W-:Y:S05]  /*32080*/  BSYNC.RECONVERGENT B1 ;  /* 0x0000000000017941 */ /* 0x000fea0003800200 */
.L_x_49093:
        /* <DEDUP_REMOVED lines=23> */
.L_x_49100:
        /* <DEDUP_REMOVED lines=12> */
.L_x_49102:
[----:B------:R-:W-:Y:S05]  /*322c0*/  BSYNC.RECONVERGENT B2 ;  /* 0x0000000000027941 */ /* 0x000fea0003800200 */
.L_x_49101:
        /* <DEDUP_REMOVED lines=62> */
.L_x_49099:
[----:B------:R-:W-:Y:S05]  /*326b0*/  BSYNC.RECONVERGENT B1 ;  /* 0x0000000000017941 */ /* 0x000fea0003800200 */
.L_x_49098:
        /* <DEDUP_REMOVED lines=23> */
.L_x_49105:
        /* <DEDUP_REMOVED lines=12> */
.L_x_49107:
[----:B------:R-:W-:Y:S05]  /*328f0*/  BSYNC.RECONVERGENT B2 ;  /* 0x0000000000027941 */ /* 0x000fea0003800200 */
.L_x_49106:
        /* <DEDUP_REMOVED lines=62> */
.L_x_49104:
[----:B------:R-:W-:Y:S05]  /*32ce0*/  BSYNC.RECONVERGENT B1 ;  /* 0x0000000000017941 */ /* 0x000fea0003800200 */
.L_x_49103:
        /* <DEDUP_REMOVED lines=23> */
.L_x_49110:
        /* <DEDUP_REMOVED lines=15> */
.L_x_49112:
[----:B------:R-:W-:Y:S05]  /*32f50*/  BSYNC.RECONVERGENT B2 ;  /* 0x0000000000027941 */ /* 0x000fea0003800200 */
.L_x_49111:
        /* <DEDUP_REMOVED lines=62> */
.L_x_49109:
[----:B------:R-:W-:Y:S05]  /*33340*/  BSYNC.RECONVERGENT B1 ;  /* 0x0000000000017941 */ /* 0x000fea0003800200 */
.L_x_49108:
        /* <DEDUP_REMOVED lines=15> */
.L_x_49072:
        /* <DEDUP_REMOVED lines=16> */
.L_x_49116:
        /* <DEDUP_REMOVED lines=12> */
.L_x_49118:
[----:B------:R-:W-:Y:S05]  /*33600*/  BSYNC.RECONVERGENT B2 ;  /* 0x0000000000027941 */ /* 0x000fea0003800200 */
.L_x_49117:
        /* <DEDUP_REMOVED lines=62> */
.L_x_49115:
[----:B------:R-:W-:Y:S05]  /*339f0*/  BSYNC.RECONVERGENT B1 ;  /* 0x0000000000017941 */ /* 0x000fea0003800200 */
.L_x_49114:
        /* <DEDUP_REMOVED lines=11> */
[----:B--2---:R-:W-:-:S04]  /*33ab0*/  FSETP.GTU.FTZ.AND P0, PT, R28, R252, PT ;  /* 0x000000fc1c00720b */ /* 0x004fc80003f1c000 */
[----:B------:R-:W-:Y:S02]  /*33ac0*/  FSEL R3, R3, RZ, !P0 ;  /* 0x000000ff03037208 */ /* 0x000fe40004000000 */
[----:B------:R-:W-:-:S03]  /*33ad0*/  PLOP3.LUT P0, PT, P0, PT, PT, 0x8, 0x80 ;  /* 0x000000000080781c */ /* 0x000fc6000070e170 */
[----:B0-----:R-:W-:Y:S01]  /*33ae0*/  FMUL.FTZ R42, R3, R68 ;  /* 0x00000044032a7220 */ /* 0x001fe20000410000 */
        /* <DEDUP_REMOVED lines=13> */
.L_x_49121:
        /* <DEDUP_REMOVED lines=12> */
.L_x_49123:
[----:B------:R-:W-:Y:S05]  /*33c80*/  BSYNC.RECONVERGENT B2 ;  /* 0x0000000000027941 */ /* 0x000fea0003800200 */
.L_x_49122:
        /* <DEDUP_REMOVED lines=62> */
.L_x_49120:
[----:B------:R-:W-:Y:S05]  /*34070*/  BSYNC.RECONVERGENT B1 ;  /* 0x0000000000017941 */ /* 0x000fea0003800200 */
.L_x_49119:
        /* <DEDUP_REMOVED lines=23> */
.L_x_49126:
        /* <DEDUP_REMOVED lines=12> */
.L_x_49128:
[----:B------:R-:W-:Y:S05]  /*342b0*/  BSYNC.RECONVERGENT B2 ;  /* 0x0000000000027941 */ /* 0x000fea0003800200 */
.L_x_49127:
        /* <DEDUP_REMOVED lines=62> */
.L_x_49125:
[----:B------:R-:W-:Y:S05]  /*346a0*/  BSYNC.RECONVERGENT B1 ;  /* 0x0000000000017941 */ /* 0x000fea0003800200 */
.L_x_49124:
        /* <DEDUP_REMOVED lines=23> */
.L_x_49131:
        /* <DEDUP_REMOVED lines=12> */
.L_x_49133:
[----:B------:R-:W-:Y:S05]  /*348e0*/  BSYNC.RECONVERGENT B2 ;  /* 0x0000000000027941 */ /* 0x000fea0003800200 */
.L_x_49132:
        /* <DEDUP_REMOVED lines=62> */
.L_x_49130:
[----:B------:R-:W-:Y:S05]  /*34cd0*/  BSYNC.RECONVERGENT B1 ;  /* 0x0000000000017941 */ /* 0x000fea0003800200 */
.L_x_49129:
        /* <DEDUP_REMOVED lines=23> */
.L_x_49136:
        /* <DEDUP_REMOVED lines=12> */
.L_x_49138:
[----:B------:R-:W-:Y:S05]  /*34f10*/  BSYNC.RECONVERGENT B2 ;  /* 0x0000000000027941 */ /* 0x000fea0003800200 */
.L_x_49137:
        /* <DEDUP_REMOVED lines=62> */
.L_x_49135:
[----:B------:R-:W-:Y:S05]  /*35300*/  BSYNC.RECONVERGENT B1 ;  /* 0x0000000000017941 */ /* 0x000fea0003800200 */
.L_x_49134:
        /* <DEDUP_REMOVED lines=23> */
.L_x_49141:
        /* <DEDUP_REMOVED lines=12> */
.L_x_49143:
[----:B------:R-:W-:Y:S05]  /*35540*/  BSYNC.RECONVERGENT B2 ;  /* 0x0000000000027941 */ /* 0x000fea0003800200 */
.L_x_49142:
        /* <DEDUP_REMOVED lines=62> */
.L_x_49140:
[----:B------:R-:W-:Y:S05]  /*35930*/  BSYNC.RECONVERGENT B1 ;  /* 0x0000000000017941 */ /* 0x000fea0003800200 */
.L_x_49139:
        /* <DEDUP_REMOVED lines=22> */
.L_x_49146:
        /* <DEDUP_REMOVED lines=12> */
.L_x_49148:
[----:B------:R-:W-:Y:S05]  /*35b60*/  BSYNC.RECONVERGENT B2 ;  /* 0x0000000000027941 */ /* 0x000fea0003800200 */
.L_x_49147:
        /* <DEDUP_REMOVED lines=62> */
.L_x_49145:
[----:B------:R-:W-:Y:S05]  /*35f50*/  BSYNC.RECONVERGENT B1 ;  /* 0x0000000000017941 */ /* 0x000fea0003800200 */
.L_x_49144:
        /* <DEDUP_REMOVED lines=22> */
.L_x_49151:
        /* <DEDUP_REMOVED lines=15> */
.L_x_49153:
[----:B------:R-:W-:Y:S05]  /*361b0*/  BSYNC.RECONVERGENT B2 ;  /* 0x0000000000027941 */ /* 0x000fea0003800200 */
.L_x_49152:
        /* <DEDUP_REMOVED lines=62> */
.L_x_49150:
[----:B------:R-:W-:Y:S05]  /*365a0*/  BSYNC.RECONVERGENT B1 ;  /* 0x0000000000017941 */ /* 0x000fea0003800200 */
.L_x_49149:
        /* <DEDUP_REMOVED lines=13> */
.L_x_49113:
        /* <DEDUP_REMOVED lines=21> */
.L_x_49071:
[----:B------:R-:W-:Y:S05]  /*367d0*/  BSYNC.RECONVERGENT B0 ;  /* 0x0000000000007941 */ /* 0x000fea0003800200 */
.L_x_49070:
        /* <DEDUP_REMOVED lines=30> */
.L_x_49159:
        /* <DEDUP_REMOVED lines=12> */
.L_x_49161:
[----:B------:R-:W-:Y:S05]  /*36a80*/  BSYNC.RECONVERGENT B2 ;  /* 0x0000000000027941 */ /* 0x000fea0003800200 */
.L_x_49160:
        /* <DEDUP_REMOVED lines=62> */
.L_x_49158:
[----:B------:R-:W-:Y:S05]  /*36e70*/  BSYNC.RECONVERGENT B1 ;  /* 0x0000000000017941 */ /* 0x000fea0003800200 */
.L_x_49157:
        /* <DEDUP_REMOVED lines=29> */
.L_x_49164:
        /* <DEDUP_REMOVED lines=12> */
.L_x_49166:
[----:B------:R-:W-:Y:S05]  /*37110*/  BSYNC.RECONVERGENT B2 ;  /* 0x0000000000027941 */ /* 0x000fea0003800200 */
.L_x_49165:
        /* <DEDUP_REMOVED lines=62> */
.L_x_49163:
[----:B------:R-:W-:Y:S05]  /*37500*/  BSYNC.RECONVERGENT B1 ;  /* 0x0000000000017941 */ /* 0x000fea0003800200 */
.L_x_49162:
        /* <DEDUP_REMOVED lines=24> */
.L_x_49169:
        /* <DEDUP_REMOVED lines=12> */
.L_x_49171:
[----:B------:R-:W-:Y:S05]  /*37750*/  BSYNC.RECONVERGENT B2 ;  /* 0x0000000000027941 */ /* 0x000fea0003800200 */
.L_x_49170:
        /* <DEDUP_REMOVED lines=62> */
.L_x_49168:
[----:B------:R-:W-:Y:S05]  /*37b40*/  BSYNC.RECONVERGENT B1 ;  /* 0x0000000000017941 */ /* 0x000fea0003800200 */
.L_x_49167:
        /* <DEDUP_REMOVED lines=24> */
.L_x_49174:
        /* <DEDUP_REMOVED lines=12> */
.L_x_49176:
[----:B------:R-:W-:Y:S05]  /*37d90*/  BSYNC.RECONVERGENT B2 ;  /* 0x0000000000027941 */ /* 0x000fea0003800200 */
.L_x_49175:
        /* <DEDUP_REMOVED lines=62> */
.L_x_49173:
[----:B------:R-:W-:Y:S05]  /*38180*/  BSYNC.RECONVERGENT B1 ;  /* 0x0000000000017941 */ /* 0x000fea0003800200 */
.L_x_49172:
        /* <DEDUP_REMOVED lines=24> */
.L_x_49179:
        /* <DEDUP_REMOVED lines=12> */
.L_x_49181:
[----:B------:R-:W-:Y:S05]  /*383d0*/  BSYNC.RECONVERGENT B2 ;  /* 0x0000000000027941 */ /* 0x000fea0003800200 */
.L_x_49180:
        /* <DEDUP_REMOVED lines=62> */
.L_x_49178:
[----:B------:R-:W-:Y:S05]  /*387c0*/  BSYNC.RECONVERGENT B1 ;  /* 0x0000000000017941 */ /* 0x000fea0003800200 */
.L_x_49177:
        /* <DEDUP_REMOVED lines=23> */
.L_x_49184:
        /* <DEDUP_REMOVED lines=12> */
.L_x_49186:
[----:B------:R-:W-:Y:S05]  /*38a00*/  BSYNC.RECONVERGENT B2 ;  /* 0x0000000000027941 */ /* 0x000fea0003800200 */
.L_x_49185:
        /* <DEDUP_REMOVED lines=62> */
.L_x_49183:
[----:B------:R-:W-:Y:S05]  /*38df0*/  BSYNC.RECONVERGENT B1 ;  /* 0x0000000000017941 */ /* 0x000fea0003800200 */
.L_x_49182:
        /* <DEDUP_REMOVED lines=23> */
.L_x_49189:
        /* <DEDUP_REMOVED lines=12> */
.L_x_49191:
[----:B------:R-:W-:Y:S05]  /*39030*/  BSYNC.RECONVERGENT B2 ;  /* 0x0000000000027941 */ /* 0x000fea0003800200 */
.L_x_49190:
        /* <DEDUP_REMOVED lines=62> */
.L_x_49188:
[----:B------:R-:W-:Y:S05]  /*39420*/  BSYNC.RECONVERGENT B1 ;  /* 0x0000000000017941 */ /* 0x000fea0003800200 */
.L_x_49187:
        /* <DEDUP_REMOVED lines=23> */
.L_x_49194:
        /* <DEDUP_REMOVED lines=15> */
.L_x_49196:
[----:B------:R-:W-:Y:S05]  /*39690*/  BSYNC.RECONVERGENT B2 ;  /* 0x0000000000027941 */ /* 0x000fea0003800200 */
.L_x_49195:
        /* <DEDUP_REMOVED lines=62> */
.L_x_49193:
[----:B------:R-:W-:Y:S05]  /*39a80*/  BSYNC.RECONVERGENT B1 ;  /* 0x0000000000017941 */ /* 0x000fea0003800200 */
.L_x_49192:
        /* <DEDUP_REMOVED lines=15> */
.L_x_49156:
        /* <DEDUP_REMOVED lines=16> */
.L_x_49200:
        /* <DEDUP_REMOVED lines=12> */
.L_x_49202:
[----:B------:R-:W-:Y:S05]  /*39d40*/  BSYNC.RECONVERGENT B2 ;  /* 0x0000000000027941 */ /* 0x000fea0003800200 */
.L_x_49201:
        /* <DEDUP_REMOVED lines=62> */
.L_x_49199:
[----:B------:R-:W-:Y:S05]  /*3a130*/  BSYNC.RECONVERGENT B1 ;  /* 0x0000000000017941 */ /* 0x000fea0003800200 */
.L_x_49198:
        /* <DEDUP_REMOVED lines=28> */
.L_x_49205:
        /* <DEDUP_REMOVED lines=12> */
.L_x_49207:
[----:B------:R-:W-:Y:S05]  /*3a3c0*/  BSYNC.RECONVERGENT B2 ;  /* 0x0000000000027941 */ /* 0x000fea0003800200 */
.L_x_49206:
        /* <DEDUP_REMOVED lines=62> */
.L_x_49204:
[----:B------:R-:W-:Y:S05]  /*3a7b0*/  BSYNC.RECONVERGENT B1 ;  /* 0x0000000000017941 */ /* 0x000fea0003800200 */
.L_x_49203:
        /* <DEDUP_REMOVED lines=23> */
.L_x_49210:
        /* <DEDUP_REMOVED lines=12> */
.L_x_49212:
[----:B------:R-:W-:Y:S05]  /*3a9f0*/  BSYNC.RECONVERGENT B2 ;  /* 0x0000000000027941 */ /* 0x000fea0003800200 */
.L_x_49211:
        /* <DEDUP_REMOVED lines=62> */
.L_x_49209:
[----:B------:R-:W-:Y:S05]  /*3ade0*/  BSYNC.RECONVERGENT B1 ;  /* 0x0000000000017941 */ /* 0x000fea0003800200 */
.L_x_49208:
        /* <DEDUP_REMOVED lines=23> */
.L_x_49215:
        /* <DEDUP_REMOVED lines=12> */
.L_x_49217:
[----:B------:R-:W-:Y:S05]  /*3b020*/  BSYNC.RECONVERGENT B2 ;  /* 0x0000000000027941 */ /* 0x000fea0003800200 */
.L_x_49216:
        /* <DEDUP_REMOVED lines=62> */
.L_x_49214:
[----:B------:R-:W-:Y:S05]  /*3b410*/  BSYNC.RECONVERGENT B1 ;  /* 0x0000000000017941 */ /* 0x000fea0003800200 */
.L_x_49213:
        /* <DEDUP_REMOVED lines=23> */
.L_x_49220:
        /* <DEDUP_REMOVED lines=12> */
.L_x_49222:
[----:B------:R-:W-:Y:S05]  /*3b650*/  BSYNC.RECONVERGENT B2 ;  /* 0x0000000000027941 */ /* 0x000fea0003800200 */
.L_x_49221:
        /* <DEDUP_REMOVED lines=62> */
.L_x_49219:
[----:B------:R-:W-:Y:S05]  /*3ba40*/  BSYNC.RECONVERGENT B1 ;  /* 0x0000000000017941 */ /* 0x000fea0003800200 */
.L_x_49218:
        /* <DEDUP_REMOVED lines=23> */
.L_x_49225:
        /* <DEDUP_REMOVED lines=12> */
.L_x_49227:
[----:B------:R-:W-:Y:S05]  /*3bc80*/  BSYNC.RECONVERGENT B2 ;  /* 0x0000000000027941 */ /* 0x000fea0003800200 */
.L_x_49226:
        /* <DEDUP_REMOVED lines=62> */
.L_x_49224:
[----:B------:R-:W-:Y:S05]  /*3c070*/  BSYNC.RECONVERGENT B1 ;  /* 0x0000000000017941 */ /* 0x000fea0003800200 */
.L_x_49223:
        /* <DEDUP_REMOVED lines=22> */
.L_x_49230:
        /* <DEDUP_REMOVED lines=12> */
.L_x_49232:
[----:B------:R-:W-:Y:S05]  /*3c2a0*/  BSYNC.RECONVERGENT B2 ;  /* 0x0000000000027941 */ /* 0x000fea0003800200 */
.L_x_49231:
        /* <DEDUP_REMOVED lines=62> */
.L_x_49229:
[----:B------:R-:W-:Y:S05]  /*3c690*/  BSYNC.RECONVERGENT B1 ;  /* 0x0000000000017941 */ /* 0x000fea0003800200 */
.L_x_49228:
        /* <DEDUP_REMOVED lines=22> */
.L_x_49235:
        /* <DEDUP_REMOVED lines=15> */
.L_x_49237:
[----:B------:R-:W-:Y:S05]  /*3c8f0*/  BSYNC.RECONVERGENT B2 ;  /* 0x0000000000027941 */ /* 0x000fea0003800200 */
.L_x_49236:
        /* <DEDUP_REMOVED lines=62> */
.L_x_49234:
[----:B------:R-:W-:Y:S05]  /*3cce0*/  BSYNC.RECONVERGENT B1 ;  /* 0x0000000000017941 */ /* 0x000fea0003800200 */
.L_x_49233:
        /* <DEDUP_REMOVED lines=13> */
.L_x_49197:
        /* <DEDUP_REMOVED lines=21> */
.L_x_49155:
[----:B------:R-:W-:Y:S05]  /*3cf10*/  BSYNC.RECONVERGENT B0 ;  /* 0x0000000000007941 */ /* 0x000fea0003800200 */
.L_x_49154:
        /* <DEDUP_REMOVED lines=30> */
.L_x_49243:
        /* <DEDUP_REMOVED lines=12> */
.L_x_49245:
[----:B------:R-:W-:Y:S05]  /*3d1c0*/  BSYNC.RECONVERGENT B2 ;  /* 0x0000000000027941 */ /* 0x000fea0003800200 */
.L_x_49244:
        /* <DEDUP_REMOVED lines=59> */
[----:B------:R-:W-:Y:S02]  /*3d580*/  LOP3.LUT R8, R8, UR4, R151, 0x96, !PT ;  /* 0x0000000408087c12 */ /* 0x000fe4000f8e9697 */
[----:B------:R-:W-:-:S07]  /*3d590*/  MOV R6, R150 ;  /* 0x0000009600067202 */ /* 0x000fce0000000f00 */
.L_x_49242:
[----:B------:R-:W-:Y:S05]  /*3d5a0*/  BSYNC.RECONVERGENT B1 ;  /* 0x0000000000017941 */ /* 0x000fea0003800200 */
.L_x_49241:
        /* <DEDUP_REMOVED lines=15> */
[----:B------:R-:W-:Y:S01]  /*3d6a0*/  FFMA.FTZ R43, R3, R52, R43 ;  /* 0x00000034032b7223 */ /* 0x000fe2000001002b */
        /* <DEDUP_REMOVED lines=13> */
.L_x_49248:
        /* <DEDUP_REMOVED lines=12> */
.L_x_49250:
[----:B------:R-:W-:Y:S05]  /*3d840*/  BSYNC.RECONVERGENT B2 ;  /* 0x0000000000027941 */ /* 0x000fea0003800200 */
.L_x_49249:
        /* <DEDUP_REMOVED lines=62> */
.L_x_49247:
[----:B------:R-:W-:Y:S05]  /*3dc30*/  BSYNC.RECONVERGENT B1 ;  /* 0x0000000000017941 */ /* 0x000fea0003800200 */
.L_x_49246:
        /* <DEDUP_REMOVED lines=24> */
.L_x_49253:
        /* <DEDUP_REMOVED lines=12> */
.L_x_49255:
[----:B------:R-:W-:Y:S05]  /*3de80*/  BSYNC.RECONVERGENT B2 ;  /* 0x0000000000027941 */ /* 0x000fea0003800200 */
.L_x_49254:
        /* <DEDUP_REMOVED lines=62> */
.L_x_49252:
[----:B------:R-:W-:Y:S05]  /*3e270*/  BSYNC.RECONVERGENT B1 ;  /* 0x0000000000017941 */ /* 0x000fea0003800200 */
.L_x_49251:
        /* <DEDUP_REMOVED lines=24> */
.L_x_49258:
        /* <DEDUP_REMOVED lines=12> */
.L_x_49260:
[----:B------:R-:W-:Y:S05]  /*3e4c0*/  BSYNC.RECONVERGENT B2 ;  /* 0x0000000000027941 */ /* 0x000fea0003800200 */
.L_x_49259:
        /* <DEDUP_REMOVED lines=62> */
.L_x_49257:
[----:B------:R-:W-:Y:S05]  /*3e8b0*/  BSYNC.RECONVERGENT B1 ;  /* 0x0000000000017941 */ /* 0x000fea0003800200 */
.L_x_49256:
        /* <DEDUP_REMOVED lines=24> */
.L_x_49263:
        /* <DEDUP_REMOVED lines=12> */
.L_x_49265:
[----:B------:R-:W-:Y:S05]  /*3eb00*/  BSYNC.RECONVERGENT B2 ;  /* 0x0000000000027941 */ /* 0x000fea0003800200 */
.L_x_49264:
        /* <DEDUP_REMOVED lines=62> */
.L_x_49262:
[----:B------:R-:W-:Y:S05]  /*3eef0*/  BSYNC.RECONVERGENT B1 ;  /* 0x0000000000017941 */ /* 0x000fea0003800200 */
.L_x_49261:
        /* <DEDUP_REMOVED lines=23> */
.L_x_49268:
        /* <DEDUP_REMOVED lines=12> */
.L_x_49270:
[----:B------:R-:W-:Y:S05]  /*3f130*/  BSYNC.RECONVERGENT B2 ;  /* 0x0000000000027941 */ /* 0x000fea0003800200 */
.L_x_49269:
        /* <DEDUP_REMOVED lines=62> */
.L_x_49267:
[----:B------:R-:W-:Y:S05]  /*3f520*/  BSYNC.RECONVERGENT B1 ;  /* 0x0000000000017941 */ /* 0x000fea0003800200 */
.L_x_49266:
        /* <DEDUP_REMOVED lines=23> */
.L_x_49273:
        /* <DEDUP_REMOVED lines=12> */
.L_x_49275:
[----:B------:R-:W-:Y:S05]  /*3f760*/  BSYNC.RECONVERGENT B2 ;  /* 0x0000000000027941 */ /* 0x000fea0003800200 */
.L_x_49274:
        /* <DEDUP_REMOVED lines=62> */
.L_x_49272:
[----:B------:R-:W-:Y:S05]  /*3fb50*/  BSYNC.RECONVERGENT B1 ;  /* 0x0000000000017941 */ /* 0x000fea0003800200 */
.L_x_49271:
        /* <DEDUP_REMOVED lines=23> */
.L_x_49278:
        /* <DEDUP_REMOVED lines=15> */
.L_x_49280:
[----:B------:R-:W-:Y:S05]  /*3fdc0*/  BSYNC.RECONVERGENT B2 ;  /* 0x0000000000027941 */ /* 0x000fea0003800200 */
.L_x_49279:
        /* <DEDUP_REMOVED lines=62> */
.L_x_49277:
[----:B------:R-:W-:Y:S05]  /*401b0*/  BSYNC.RECONVERGENT B1 ;  /* 0x0000000000017941 */ /* 0x000fea0003800200 */
.L_x_49276:
        /* <DEDUP_REMOVED lines=15> */
.L_x_49240:
        /* <DEDUP_REMOVED lines=16> */
.L_x_49284:
        /* <DEDUP_REMOVED lines=12> */
.L_x_49286:
[----:B------:R-:W-:Y:S05]  /*40470*/  BSYNC.RECONVERGENT B2 ;  /* 0x0000000000027941 */ /* 0x000fea0003800200 */
.L_x_49285:
        /* <DEDUP_REMOVED lines=60> */
[----:B------:R-:W-:-:S07]  /*40840*/  LOP3.LUT R8, R8, UR4, R151, 0x96, !PT ;  /* 0x0000000408087c12 */ /* 0x000fce000f8e9697 */
.L_x_49283:
[----:B------:R-:W-:Y:S05]  /*40850*/  BSYNC.RECONVERGENT B1 ;  /* 0x0000000000017941 */ /* 0x000fea0003800200 */
.L_x_49282:
        /* <DEDUP_REMOVED lines=13> */
[----:B------:R-:W-:-:S03]  /*40930*/  PLOP3.LUT P0, PT, P0, PT, PT, 0x8, 0x80 ;  /* 0x000000000080781c */ /* 0x000fc6000070e170 */
[----:B------:R-:W-:Y:S01]  /*40940*/  FMUL.FTZ R43, R3, R52 ;  /* 0x00000034032b7220 */ /* 0x000fe20000410000 */
        /* <DEDUP_REMOVED lines=13> */
.L_x_49289:
        /* <DEDUP_REMOVED lines=12> */
.L_x_49291:
[----:B------:R-:W-:Y:S05]  /*40ae0*/  BSYNC.RECONVERGENT B2 ;  /* 0x0000000000027941 */ /* 0x000fea0003800200 */
.L_x_49290:
        /* <DEDUP_REMOVED lines=62> */
.L_x_49288:
[----:B------:R-:W-:Y:S05]  /*40ed0*/  BSYNC.RECONVERGENT B1 ;  /* 0x0000000000017941 */ /* 0x000fea0003800200 */
.L_x_49287:
        /* <DEDUP_REMOVED lines=23> */
.L_x_49294:
        /* <DEDUP_REMOVED lines=12> */
.L_x_49296:
[----:B------:R-:W-:Y:S05]  /*41110*/  BSYNC.RECONVERGENT B2 ;  /* 0x0000000000027941 */ /* 0x000fea0003800200 */
.L_x_49295:
        /* <DEDUP_REMOVED lines=62> */
.L_x_49293:
[----:B------:R-:W-:Y:S05]  /*41500*/  BSYNC.RECONVERGENT B1 ;  /* 0x0000000000017941 */ /* 0x000fea0003800200 */
.L_x_49292:
        /* <DEDUP_REMOVED lines=23> */
.L_x_49299:
        /* <DEDUP_REMOVED lines=12> */
.L_x_49301:
[----:B------:R-:W-:Y:S05]  /*41740*/  BSYNC.RECONVERGENT B2 ;  /* 0x0000000000027941 */ /* 0x000fea0003800200 */
.L_x_49300:
        /* <DEDUP_REMOVED lines=62> */
.L_x_49298:
[----:B------:R-:W-:Y:S05]  /*41b30*/  BSYNC.RECONVERGENT B1 ;  /* 0x0000000000017941 */ /* 0x000fea0003800200 */
.L_x_49297:
        /* <DEDUP_REMOVED lines=23> */
.L_x_49304:
        /* <DEDUP_REMOVED lines=12> */
.L_x_49306:
[----:B------:R-:W-:Y:S05]  /*41d70*/  BSYNC.RECONVERGENT B2 ;  /* 0x0000000000027941 */ /* 0x000fea0003800200 */
.L_x_49305:
        /* <DEDUP_REMOVED lines=62> */
.L_x_49303:
[----:B------:R-:W-:Y:S05]  /*42160*/  BSYNC.RECONVERGENT B1 ;  /* 0x0000000000017941 */ /* 0x000fea0003800200 */
.L_x_49302:
        /* <DEDUP_REMOVED lines=23> */
.L_x_49309:
        /* <DEDUP_REMOVED lines=12> */
.L_x_49311:
[----:B------:R-:W-:Y:S05]  /*423a0*/  BSYNC.RECONVERGENT B2 ;  /* 0x0000000000027941 */ /* 0x000fea0003800200 */
.L_x_49310:
        /* <DEDUP_REMOVED lines=62> */
.L_x_49308:
[----:B------:R-:W-:Y:S05]  /*42790*/  BSYNC.RECONVERGENT B1 ;  /* 0x0000000000017941 */ /* 0x000fea0003800200 */
.L_x_49307:
        /* <DEDUP_REMOVED lines=22> */
.L_x_49314:
        /* <DEDUP_REMOVED lines=12> */
.L_x_49316:
[----:B------:R-:W-:Y:S05]  /*429c0*/  BSYNC.RECONVERGENT B2 ;  /* 0x0000000000027941 */ /* 0x000fea0003800200 */
.L_x_49315:
        /* <DEDUP_REMOVED lines=62> */
.L_x_49313:
[----:B------:R-:W-:Y:S05]  /*42db0*/  BSYNC.RECONVERGENT B1 ;  /* 0x0000000000017941 */ /* 0x000fea0003800200 */
.L_x_49312:
        /* <DEDUP_REMOVED lines=22> */
.L_x_49319:
        /* <DEDUP_REMOVED lines=15> */
.L_x_49321:
[----:B------:R-:W-:Y:S05]  /*43010*/  BSYNC.RECONVERGENT B2 ;  /* 0x0000000000027941 */ /* 0x000fea0003800200 */
.L_x_49320:
        /* <DEDUP_REMOVED lines=62> */
.L_x_49318:
[----:B------:R-:W-:Y:S05]  /*43400*/  BSYNC.RECONVERGENT B1 ;  /* 0x0000000000017941 */ /* 0x000fea0003800200 */
.L_x_49317:
        /* <DEDUP_REMOVED lines=13> */
.L_x_49281:
        /* <DEDUP_REMOVED lines=13> */
[----:B------:R-:W-:Y:S02]  /*435b0*/  LOP3.LUT R43, R131, R43, R128, 0xfe, !PT ;  /* 0x0000002b832b7212 */ /* 0x000fe400078efe80 */
[----:B------:R-:W0:Y:S01]  /*435c0*/  LDC.64 R130, c[0x0][0x3b0] ;  /* 0x0000ec00ff827b82 */ /* 0x000e220000000a00 */
[----:B------:R-:W-:-:S04]  /*435d0*/  LOP3.LUT P6, RZ, R0, 0x2, RZ, 0xc0, !PT ;  /* 0x0000000200ff7812 */ /* 0x000fc800078cc0ff */
[----:B------:R-:W-:-:S04]  /*435e0*/  SEL R128, RZ, 0x1, !P6 ;  /* 0x00000001ff807807 */ /* 0x000fc80007000000 */
[----:B------:R-:W-:Y:S01]  /*435f0*/  LOP3.LUT R128, R43, R128, RZ, 0xfc, !PT ;  /* 0x000000802b807212 */ /* 0x000fe200078efcff */
[----:B0-----:R-:W-:-:S05]  /*43600*/  IMAD.WIDE.U32 R130, R170, 0x8, R130 ;  /* 0x00000008aa827825 */ /* 0x001fca00078e0082 */
[----:B------:R0:W-:Y:S02]  /*43610*/  STG.E.64 desc[UR8][R130.64], R128 ;  /* 0x0000008082007986 */ /* 0x0001e4000c101b08 */
.L_x_49239:
[----:B------:R-:W-:Y:S05]  /*43620*/  BSYNC.RECONVERGENT B0 ;  /* 0x0000000000007941 */ /* 0x000fea0003800200 */
.L_x_49238:
[----:B01234-:R-:W-:Y:S01]  /*43630*/  FADD.FTZ R42, RZ, R185 ;  /* 0x000000b9ff2a7221 */ /* 0x01ffe20000010000 */
[----:B------:R-:W-:Y:S01]  /*43640*/  LOP3.LUT P0, RZ, R0, 0x80, RZ, 0xc0, !PT ;  /* 0x0000008000ff7812 */ /* 0x000fe2000780c0ff */
[----:B------:R-:W0:Y:S01]  /*43650*/  S2R R170, SR_TID.X ;  /* 0x0000000000aa7919 */ /* 0x000e220000002100 */
[----:B------:R-:W-:Y:S01]  /*43660*/  ISETP.GT.U32.AND P5, PT, R12, 0x3f, PT ;  /* 0x0000003f0c00780c */ /* 0x000fe20003fa4070 */
        /* <DEDUP_REMOVED lines=285> */
.L_x_49355:
        /* <DEDUP_REMOVED lines=28> */
[----:B------:R-:W-:-:S02]  /*44a00*/  FADD.FTZ R43, R23, -R170 ;  /* 0x800000aa172b7221 */ /* 0x000fc40000010000 */
[C---:B------:R-:W-:Y:S01]  /*44a10*/  FMUL.FTZ R128, R169.reuse, R42 ;  /* 0x0000002aa9807220 */ /* 0x040fe20000410000 */
[----:B------:R-:W-:Y:S01]  /*44a20*/  FADD.FTZ R42, R176, -R170 ;  /* 0x800000aab02a7221 */ /* 0x000fe20000010000 */
[C---:B------:R-:W-:Y:S01]  /*44a30*/  FMUL.FTZ R129, R169.reuse, R129 ;  /* 0x00000081a9817220 */ /* 0x040fe20000410000 */
[C---:B------:R-:W-:Y:S02]  /*44a40*/  FMUL.FTZ R43, R169.reuse, R43 ;  /* 0x0000002ba92b7220 */ /* 0x040fe40000410000 */
[----:B------:R-:W-:Y:S01]  /*44a50*/  FMUL.FTZ R42, R169, R42 ;  /* 0x0000002aa92a7220 */ /* 0x000fe20000410000 */
[----:B--2--5:R-:W-:Y:S01]  /*44a60*/  FFMA.FTZ R128, R128, R252, R208 ;  /* 0x000000fc80807223 */ /* 0x024fe200000100d0 */
[----:B---3--:R-:W-:Y:S02]  /*44a70*/  FFMA.FTZ R129, R129, R191, R209 ;  /* 0x000000bf81817223 */ /* 0x008fe400000100d1 */
[----:B----4-:R-:W-:-:S03]  /*44a80*/  FFMA.FTZ R42, R42, R190, R210 ;  /* 0x000000be2a2a7223 */ /* 0x010fc600000100d2 */
[----:B------:R-:W-:Y:S01]  /*44a90*/  F2FP.F16.F32.PACK_AB R128, R129, R128 ;  /* 0x000000808180723e */ /* 0x000fe200000000ff */
        /* <DEDUP_REMOVED lines=8> */
[----:B0-----:R-:W-:Y:S01]  /*44b20*/  F2FP.F16.F32.PACK_AB R130, R42, R43 ;  /* 0x0000002b2a82723e */ /* 0x001fe200000000ff */
[--C-:B------:R-:W-:Y:S01]  /*44b30*/  FADD.FTZ R42, R132, -R170.reuse ;  /* 0x800000aa842a7221 */ /* 0x100fe20000010000 */
[----:B------:R-:W-:-:S03]  /*44b40*/  FADD.FTZ R43, R137, -R170 ;  /* 0x800000aa892b7221 */ /* 0x000fc60000010000 */
[C---:B------:R-:W-:Y:S01]  /*44b50*/  FMUL.FTZ R42, R169.reuse, R42 ;  /* 0x0000002aa92a7220 */ /* 0x040fe20000410000 */
[----:B------:R-:W-:-:S03]  /*44b60*/  FMUL.FTZ R43, R169, R43 ;  /* 0x0000002ba92b7220 */ /* 0x000fc60000410000 */
[----:B------:R-:W-:Y:S01]  /*44b70*/  FFMA.FTZ R42, R42, R171, R214 ;  /* 0x000000ab2a2a7223 */ /* 0x000fe200000100d6 */
[----:B------:R-:W-:-:S05]  /*44b80*/  FFMA.FTZ R43, R43, R131, R215 ;  /* 0x000000832b2b7223 */ /* 0x000fca00000100d7 */
[----:B------:R-:W-:Y:S02]  /*44b90*/  F2FP.F16.F32.PACK_AB R131, R43, R42 ;  /* 0x0000002a2b83723e */ /* 0x000fe400000000ff */
[----:B------:R-:W0:Y:S02]  /*44ba0*/  LDC.64 R42, c[0x0][0x428] ;  /* 0x00010a00ff2a7b82 */ /* 0x000e240000000a00 */
[C---:B0-----:R-:W-:Y:S01]  /*44bb0*/  IMAD.WIDE.U32 R42, R2.reuse, 0x10, R42 ;  /* 0x00000010022a7825 */ /* 0x041fe200078e002a */
[----:B------:R-:W-:-:S04]  /*44bc0*/  IADD3 R2, PT, PT, R2, 0x20, RZ ;  /* 0x0000002002027810 */ /* 0x000fc80007ffe0ff */
[----:B------:R2:W-:Y:S03]  /*44bd0*/  STG.E.128 desc[UR8][R42.64], R128 ;  /* 0x000000802a007986 */ /* 0x0005e6000c101d08 */
.L_x_49324:
[----:B------:R-:W-:Y:S05]  /*44be0*/  BSYNC.RECONVERGENT B0 ;  /* 0x0000000000007941 */ /* 0x000fea0003800200 */
.L_x_49323:
        /* <DEDUP_REMOVED lines=8> */
[----:B0-2---:R-:W2:Y:S04]  /*44c70*/  LDL R130, [R1+0x154] ;  /* 0x0001540001827983 */ /* 0x005ea80000100800 */
[----:B------:R-:W2:Y:S04]  /*44c80*/  LDL R171, [R1+0x158] ;  /* 0x0001580001ab7983 */ /* 0x000ea80000100800 */
[----:B------:R-:W2:Y:S01]  /*44c90*/  LDL R131, [R1+0x15c] ;  /* 0x00015c0001837983 */ /* 0x000ea20000100800 */
        /* <DEDUP_REMOVED lines=8> */
[----:B---3-5:R-:W-:Y:S01]  /*44d20*/  FFMA.FTZ R128, R128, R191, R216 ;  /* 0x000000bf80807223 */ /* 0x028fe200000100d8 */
[----:B----4-:R-:W-:Y:S02]  /*44d30*/  FFMA.FTZ R129, R129, R190, R217 ;  /* 0x000000be81817223 */ /* 0x010fe400000100d9 */
[----:B------:R-:W-:-:S03]  /*44d40*/  FFMA.FTZ R42, R42, R175, R218 ;  /* 0x000000af2a2a7223 */ /* 0x000fc600000100da */
        /* <DEDUP_REMOVED lines=8> */
[----:B--2---:R-:W-:-:S05]  /*44dd0*/  FFMA.FTZ R42, R42, R130, R221 ;  /* 0x000000822a2a7223 */ /* 0x004fca00000100dd */
[----:B------:R-:W-:Y:S01]  /*44de0*/  F2FP.F16.F32.PACK_AB R130, R42, R43 ;  /* 0x0000002b2a82723e */ /* 0x000fe200000000ff */
        /* <DEDUP_REMOVED lines=8> */
[----:B0-----:R-:W-:-:S04]  /*44e70*/  IMAD.WIDE.U32 R42, R2, 0x10, R42 ;  /* 0x00000010022a7825 */ /* 0x001fc800078e002a */
[----:B------:R-:W-:Y:S01]  /*44e80*/  VIADD R2, R2, 0x20 ;  /* 0x0000002002027836 */ /* 0x000fe20000000000 */
[----:B------:R3:W-:Y:S06]  /*44e90*/  STG.E.128 desc[UR8][R42.64], R128 ;  /* 0x000000802a007986 */ /* 0x0007ec000c101d08 */
.L_x_49326:
[----:B------:R-:W-:Y:S05]  /*44ea0*/  BSYNC.RECONVERGENT B0 ;  /* 0x0000000000007941 */ /* 0x000fea0003800200 */
.L_x_49325:
        /* <DEDUP_REMOVED lines=8> */
[----:B0-23--:R-:W2:Y:S04]  /*44f30*/  LDL R130, [R1+0x134] ;  /* 0x0001340001827983 */ /* 0x00dea80000100800 */
[----:B------:R-:W3:Y:S04]  /*44f40*/  LDL R171, [R1+0x138] ;  /* 0x0001380001ab7983 */ /* 0x000ee80000100800 */
[----:B------:R-:W3:Y:S01]  /*44f50*/  LDL R131, [R1+0x13c] ;  /* 0x00013c0001837983 */ /* 0x000ee20000100800 */
        /* <DEDUP_REMOVED lines=8> */
[----:B----45:R-:W-:Y:S01]  /*44fe0*/  FFMA.FTZ R128, R128, R191, R224 ;  /* 0x000000bf80807223 */ /* 0x030fe200000100e0 */
[----:B------:R-:W-:Y:S02]  /*44ff0*/  FFMA.FTZ R129, R129, R190, R225 ;  /* 0x000000be81817223 */ /* 0x000fe400000100e1 */
        /* <DEDUP_REMOVED lines=15> */
[----:B---3--:R-:W-:Y:S01]  /*450f0*/  FFMA.FTZ R42, R42, R171, R230 ;  /* 0x000000ab2a2a7223 */ /* 0x008fe200000100e6 */
[----:B------:R-:W-:-:S05]  /*45100*/  FFMA.FTZ R43, R43, R131, R231 ;  /* 0x000000832b2b7223 */ /* 0x000fca00000100e7 */
[----:B------:R-:W-:Y:S02]  /*45110*/  F2FP.F16.F32.PACK_AB R131, R43, R42 ;  /* 0x0000002a2b83723e */ /* 0x000fe400000000ff */
[----:B------:R-:W0:Y:S02]  /*45120*/  LDC.64 R42, c[0x0][0x428] ;  /* 0x00010a00ff2a7b82 */ /* 0x000e240000000a00 */
[C---:B0-----:R-:W-:Y:S01]  /*45130*/  IMAD.WIDE.U32 R42, R2.reuse, 0x10, R42 ;  /* 0x00000010022a7825 */ /* 0x041fe200078e002a */
[----:B------:R-:W-:-:S04]  /*45140*/  IADD3 R2, PT, PT, R2, 0x20, RZ ;  /* 0x0000002002027810 */ /* 0x000fc80007ffe0ff */
[----:B------:R4:W-:Y:S03]  /*45150*/  STG.E.128 desc[UR8][R42.64], R128 ;  /* 0x000000802a007986 */ /* 0x0009e6000c101d08 */
.L_x_49328:
[----:B------:R-:W-:Y:S05]  /*45160*/  BSYNC.RECONVERGENT B0 ;  /* 0x0000000000007941 */ /* 0x000fea0003800200 */
.L_x_49327:
        /* <DEDUP_REMOVED lines=8> */
[----:B0-234-:R-:W2:Y:S04]  /*451f0*/  LDL R130, [R1+0x114] ;  /* 0x0001140001827983 */ /* 0x01dea80000100800 */
[----:B------:R-:W3:Y:S04]  /*45200*/  LDL R171, [R1+0x118] ;  /* 0x0001180001ab7983 */ /* 0x000ee80000100800 */
        /* <DEDUP_REMOVED lines=9> */
[----:B-----5:R-:W-:Y:S01]  /*452a0*/  FFMA.FTZ R128, R128, R191, R232 ;  /* 0x000000bf80807223 */ /* 0x020fe200000100e8 */
        /* <DEDUP_REMOVED lines=17> */
[----:B----4-:R-:W-:-:S05]  /*453c0*/  FFMA.FTZ R43, R43, R131, R239 ;  /* 0x000000832b2b7223 */ /* 0x010fca00000100ef */
[----:B------:R-:W-:Y:S02]  /*453d0*/  F2FP.F16.F32.PACK_AB R131, R43, R42 ;  /* 0x0000002a2b83723e */ /* 0x000fe400000000ff */
[----:B------:R-:W0:Y:S02]  /*453e0*/  LDC.64 R42, c[0x0][0x428] ;  /* 0x00010a00ff2a7b82 */ /* 0x000e240000000a00 */
[----:B0-----:R-:W-:-:S04]  /*453f0*/  IMAD.WIDE.U32 R42, R2, 0x10, R42 ;  /* 0x00000010022a7825 */ /* 0x001fc800078e002a */
[----:B------:R-:W-:Y:S01]  /*45400*/  VIADD R2, R2, 0x20 ;  /* 0x0000002002027836 */ /* 0x000fe20000000000 */
[----:B------:R0:W-:Y:S06]  /*45410*/  STG.E.128 desc[UR8][R42.64], R128 ;  /* 0x000000802a007986 */ /* 0x0001ec000c101d08 */
.L_x_49330:
[----:B------:R-:W-:Y:S05]  /*45420*/  BSYNC.RECONVERGENT B0 ;  /* 0x0000000000007941 */ /* 0x000fea0003800200 */
.L_x_49329:
        /* <DEDUP_REMOVED lines=40> */
[C---:B0-----:R-:W-:Y:S01]  /*456b0*/  IMAD.WIDE.U32 R42, R2.reuse, 0x10, R42 ;  /* 0x00000010022a7825 */ /* 0x041fe200078e002a */
[----:B------:R-:W-:-:S04]  /*456c0*/  IADD3 R2, PT, PT, R2, 0x20, RZ ;  /* 0x0000002002027810 */ /* 0x000fc80007ffe0ff */
[----:B------:R0:W-:Y:S03]  /*456d0*/  STG.E.128 desc[UR8][R42.64], R128 ;  /* 0x000000802a007986 */ /* 0x0001e6000c101d08 */
.L_x_49332:
[----:B------:R-:W-:Y:S05]  /*456e0*/  BSYNC.RECONVERGENT B0 ;  /* 0x0000000000007941 */ /* 0x000fea0003800200 */
.L_x_49331:
        /* <DEDUP_REMOVED lines=13> */
[----:B--234-:R-:W2:Y:S04]  /*457c0*/  LDL R130, [R1+0xd4] ;  /* 0x0000d40001827983 */ /* 0x01cea80000100800 */
[----:B------:R-:W3:Y:S04]  /*457d0*/  LDL R174, [R1+0x8] ;  /* 0x0000080001ae7983 */ /* 0x000ee80000100800 */
[----:B------:R-:W3:Y:S04]  /*457e0*/  LDL R173, [R1+0xd8] ;  /* 0x0000d80001ad7983 */ /* 0x000ee80000100800 */
[----:B------:R-:W4:Y:S04]  /*457f0*/  LDL R171, [R1+0xc] ;  /* 0x00000c0001ab7983 */ /* 0x000f280000100800 */
[----:B------:R-:W4:Y:S01]  /*45800*/  LDL R131, [R1+0xdc] ;  /* 0x0000dc0001837983 */ /* 0x000f220000100800 */
[--C-:B-1----:R-:W-:Y:S01]  /*45810*/  FADD.FTZ R42, R184, -R170.reuse ;  /* 0x800000aab82a7221 */ /* 0x102fe20000010000 */
[----:B------:R-:W-:-:S03]  /*45820*/  FADD.FTZ R129, R161, -R170 ;  /* 0x800000aaa1817221 */ /* 0x000fc60000010000 */
[C---:B------:R-:W-:Y:S01]  /*45830*/  FMUL.FTZ R128, R169.reuse, R42 ;  /* 0x0000002aa9807220 */ /* 0x040fe20000410000 */
[----:B------:R-:W-:Y:S01]  /*45840*/  FADD.FTZ R42, R162, -R170 ;  /* 0x800000aaa22a7221 */ /* 0x000fe20000010000 */
[----:B------:R-:W-:-:S03]  /*45850*/  FMUL.FTZ R129, R169, R129 ;  /* 0x00000081a9817220 */ /* 0x000fc60000410000 */
        /* <DEDUP_REMOVED lines=10> */
[----:B------:R-:W-:-:S04]  /*45900*/  F2FP.F16.F32.PACK_AB R128, R129, R128 ;  /* 0x000000808180723e */ /* 0x000fc800000000ff */
        /* <DEDUP_REMOVED lines=15> */
[----:B------:R-:W1:Y:S02]  /*45a00*/  LDC.64 R42, c[0x0][0x428] ;  /* 0x00010a00ff2a7b82 */ /* 0x000e640000000a00 */
[----:B-1----:R-:W-:-:S05]  /*45a10*/  IMAD.WIDE.U32 R42, R2, 0x10, R42 ;  /* 0x00000010022a7825 */ /* 0x002fca00078e002a */
[----:B------:R0:W-:Y:S01]  /*45a20*/  STG.E.128 desc[UR8][R42.64], R128 ;  /* 0x000000802a007986 */ /* 0x0001e2000c101d08 */
[----:B------:R-:W-:-:S07]  /*45a30*/  VIADD R2, R2, 0x20 ;  /* 0x0000002002027836 */ /* 0x000fce0000000000 */
.L_x_49334:
[----:B------:R-:W-:Y:S05]  /*45a40*/  BSYNC.RECONVERGENT B0 ;  /* 0x0000000000007941 */ /* 0x000fea0003800200 */
.L_x_49333:
        /* <DEDUP_REMOVED lines=29> */
[--C-:B------:R-:W-:Y:S01]  /*45c20*/  FADD.FTZ R42, R164, -R170.reuse ;  /* 0x800000aaa42a7221 */ /* 0x100fe20000010000 */
[----:B------:R-:W-:Y:S01]  /*45c30*/  FADD.FTZ R43, R144, -R170 ;  /* 0x800000aa902b7221 */ /* 0x000fe20000010000 */
[C---:B------:R-:W-:Y:S02]  /*45c40*/  FMUL.FTZ R129, R169.reuse, R129 ;  /* 0x00000081a9817220 */ /* 0x040fe40000410000 */
[C---:B------:R-:W-:Y:S01]  /*45c50*/  FMUL.FTZ R42, R169.reuse, R42 ;  /* 0x0000002aa92a7220 */ /* 0x040fe20000410000 */
        /* <DEDUP_REMOVED lines=12> */
[----:B------:R-:W-:Y:S02]  /*45d20*/  F2FP.F16.F32.PACK_AB R128, R129, R128 ;  /* 0x000000808180723e */ /* 0x000fe400000000ff */
        /* <DEDUP_REMOVED lines=18> */
[----:B------:R-:W-:-:S07]  /*45e50*/  IADD3 R2, PT, PT, R2, 0x20, RZ ;  /* 0x0000002002027810 */ /* 0x000fce0007ffe0ff */
.L_x_49336:
[----:B------:R-:W-:Y:S05]  /*45e60*/  BSYNC.RECONVERGENT B0 ;  /* 0x0000000000007941 */ /* 0x000fea0003800200 */
.L_x_49335:
        /* <DEDUP_REMOVED lines=65> */
.L_x_49338:
[----:B------:R-:W-:Y:S05]  /*46280*/  BSYNC.RECONVERGENT B0 ;  /* 0x0000000000007941 */ /* 0x000fea0003800200 */
.L_x_49337:
        /* <DEDUP_REMOVED lines=28> */
[----:B------:R-:W-:Y:S01]  /*46450*/  FMUL.FTZ R128, R169, R42 ;  /* 0x0000002aa9807220 */ /* 0x000fe20000410000 */
        /* <DEDUP_REMOVED lines=36> */
.L_x_49340:
[----:B------:R-:W-:Y:S05]  /*466a0*/  BSYNC.RECONVERGENT B0 ;  /* 0x0000000000007941 */ /* 0x000fea0003800200 */
.L_x_49339:
[----:B-----5:R-:W-:Y:S01]  /*466b0*/  LOP3.LUT P0, RZ, R0, 0x10, RZ, 0xc0, !PT ;  /* 0x0000001000ff7812 */ /* 0x020fe2000780c0ff */
        /* <DEDUP_REMOVED lines=31> */
[----:B0-----:R-:W-:-:S05]  /*468b0*/  IMAD.WIDE.U32 R42, R2, 0x10, R42 ;  /* 0x00000010022a7825 */ /* 0x001fca00078e002a */
[----:B------:R0:W-:Y:S02]  /*468c0*/  STG.E.128 desc[UR8][R42.64], R128 ;  /* 0x000000802a007986 */ /* 0x0001e4000c101d08 */
.L_x_49342:
[----:B------:R-:W-:Y:S05]  /*468d0*/  BSYNC.RECONVERGENT B0 ;  /* 0x0000000000007941 */ /* 0x000fea0003800200 */
.L_x_49341:
[----:B01234-:R-:W0:Y:S02]  /*468e0*/  LDC.64 R42, c[0x0][0x380] ;  /* 0x0000e000ff2a7b82 */ /* 0x01fe240000000a00 */
[----:B0-----:R-:W-:-:S05]  /*468f0*/  IMAD R7, R42, 0x4, R7 ;  /* 0x000000042a077824 */ /* 0x001fca00078e0207 */
[----:B------:R-:W-:-:S13]  /*46900*/  ISETP.GE.AND P0, PT, R7, R43, PT ;  /* 0x0000002b0700720c */ /* 0x000fda0003f06270 */
[----:B------:R-:W-:Y:S05]  /*46910*/  @!P0 BRA `(.L_x_49343) ;  /* 0xfffffbc400188947 */ /* 0x000fea000383ffff */
[----:B------:R-:W-:Y:S05]  /*46920*/  EXIT ;  /* 0x000000000000794d */ /* 0x000fea0003800000 */
.L_x_49322:
        /* <DEDUP_REMOVED lines=8> */
.L_x_49345:
[----:B------:R-:W-:Y:S05]  /*469b0*/  BSYNC B0 ;  /* 0x0000000000007941 */ /* 0x000fea0003800000 */
.L_x_49344:
        /* <DEDUP_REMOVED lines=9> */
.L_x_49346:
[----:B------:R-:W-:Y:S02]  /*46a50*/  IMAD.MOV.U32 R128, RZ, RZ, 0x4 ;  /* 0x00000004ff807424 */ /* 0x000fe400078e00ff */
[----:B------:R-:W-:Y:S01]  /*46a60*/  FADD.FTZ R129, R129, R42 ;  /* 0x0000002a81817221 */ /* 0x000fe20000010000 */
[----:B------:R-:W-:-:S04]  /*46a70*/  MOV R42, 0xffffffff ;  /* 0xffffffff002a7802 */ /* 0x000fc80000000f00 */
[----:B------:R-:W-:-:S07]  /*46a80*/  MOV R131, R129 ;  /* 0x0000008100837202 */ /* 0x000fce0000000f00 */
[----:B------:R-:W-:Y:S05]  /*46a90*/  WARPSYNC.COLLECTIVE R42, `(.L_x_49347) ;  /* 0x000000002a087348 */ /* 0x000fea0003c00000 */
[----:B------:R0:W1:Y:S02]  /*46aa0*/  SHFL.BFLY P6, R42, R131, R128, R43 ;  /* 0x0c000080832a7389 */ /* 0x00006400000c002b */
[----:B01----:R-:W-:Y:S05]  /*46ab0*/  ENDCOLLECTIVE ;  /* 0x000000000000791b */ /* 0x003fea0003800000 */
.L_x_49347:
[----:B------:R-:W-:Y:S02]  /*46ac0*/  HFMA2 R128, -RZ, RZ, 0, 4.76837158203125e-07 ;  /* 0x00000008ff807431 */ /* 0x000fe400000001ff */
[----:B------:R-:W-:Y:S01]  /*46ad0*/  FADD.FTZ R129, R129, R42 ;  /* 0x0000002a81817221 */ /* 0x000fe20000010000 */
[----:B------:R-:W-:-:S03]  /*46ae0*/  IMAD.MOV.U32 R42, RZ, RZ, -0x1 ;  /* 0xffffffffff2a7424 */ /* 0x000fc600078e00ff */
[----:B------:R-:W-:-:S07]  /*46af0*/  IMAD.MOV.U32 R131, RZ, RZ, R129 ;  /* 0x000000ffff837224 */ /* 0x000fce00078e0081 */
[----:B------:R-:W-:Y:S05]  /*46b00*/  WARPSYNC.COLLECTIVE R42, `(.L_x_49348) ;  /* 0x000000002a087348 */ /* 0x000fea0003c00000 */
[----:B------:R0:W1:Y:S02]  /*46b10*/  SHFL.BFLY P6, R42, R131, R128, R43 ;  /* 0x0c000080832a7389 */ /* 0x00006400000c002b */
[----:B01----:R-:W-:Y:S05]  /*46b20*/  ENDCOLLECTIVE ;  /* 0x000000000000791b */ /* 0x003fea0003800000 */
.L_x_49348:
[----:B------:R-:W-:Y:S02]  /*46b30*/  IMAD.MOV.U32 R128, RZ, RZ, 0x10 ;  /* 0x00000010ff807424 */ /* 0x000fe400078e00ff */
[----:B------:R-:W-:Y:S01]  /*46b40*/  FADD.FTZ R129, R129, R42 ;  /* 0x0000002a81817221 */ /* 0x000fe20000010000 */
[----:B------:R-:W-:-:S04]  /*46b50*/  MOV R42, 0xffffffff ;  /* 0xffffffff002a7802 */ /* 0x000fc80000000f00 */
[----:B------:R-:W-:-:S07]  /*46b60*/  MOV R131, R129 ;  /* 0x0000008100837202 */ /* 0x000fce0000000f00 */
[----:B------:R-:W-:Y:S05]  /*46b70*/  WARPSYNC.COLLECTIVE R42, `(.L_x_49349) ;  /* 0x000000002a087348 */ /* 0x000fea0003c00000 */
[----:B------:R0:W1:Y:S02]  /*46b80*/  SHFL.BFLY P6, R42, R131, R128, R43 ;  /* 0x0c000080832a7389 */ /* 0x00006400000c002b */
[----:B01----:R-:W-:Y:S05]  /*46b90*/  ENDCOLLECTIVE ;  /* 0x000000000000791b */ /* 0x003fea0003800000 */
.L_x_49349:
        /* <DEDUP_REMOVED lines=174> */
.L_x_49350:
[----:B------:R-:W-:Y:S02]  /*47680*/  HFMA2 R128, -RZ, RZ, 0, 1.1920928955078125e-07 ;  /* 0x00000002ff807431 */ /* 0x000fe400000001ff */
[----:B------:R-:W-:Y:S01]  /*47690*/  FADD.FTZ R130, R130, R42 ;  /* 0x0000002a82827221 */ /* 0x000fe20000010000 */
[----:B------:R-:W-:-:S03]  /*476a0*/  IMAD.MOV.U32 R42, RZ, RZ, -0x1 ;  /* 0xffffffffff2a7424 */ /* 0x000fc600078e00ff */
[----:B------:R-:W-:-:S07]  /*476b0*/  IMAD.MOV.U32 R131, RZ, RZ, R130 ;  /* 0x000000ffff837224 */ /* 0x000fce00078e0082 */
[----:B------:R-:W-:Y:S05]  /*476c0*/  WARPSYNC.COLLECTIVE R42, `(.L_x_49351) ;  /* 0x000000002a087348 */ /* 0x000fea0003c00000 */
[----:B------:R0:W1:Y:S02]  /*476d0*/  SHFL.BFLY P6, R42, R131, R128, R43 ;  /* 0x0c000080832a7389 */ /* 0x00006400000c002b */
[----:B01----:R-:W-:Y:S05]  /*476e0*/  ENDCOLLECTIVE ;  /* 0x000000000000791b */ /* 0x003fea0003800000 */
.L_x_49351:
[----:B------:R-:W-:Y:S02]  /*476f0*/  IMAD.MOV.U32 R128, RZ, RZ, 0x4 ;  /* 0x00000004ff807424 */ /* 0x000fe400078e00ff */
[----:B------:R-:W-:Y:S01]  /*47700*/  FADD.FTZ R130, R130, R42 ;  /* 0x0000002a82827221 */ /* 0x000fe20000010000 */
[----:B------:R-:W-:-:S04]  /*47710*/  MOV R42, 0xffffffff ;  /* 0xffffffff002a7802 */ /* 0x000fc80000000f00 */
[----:B------:R-:W-:-:S07]  /*47720*/  MOV R131, R130 ;  /* 0x0000008200837202 */ /* 0x000fce0000000f00 */
[----:B------:R-:W-:Y:S05]  /*47730*/  WARPSYNC.COLLECTIVE R42, `(.L_x_49352) ;  /* 0x000000002a087348 */ /* 0x000fea0003c00000 */
[----:B------:R0:W1:Y:S02]  /*47740*/  SHFL.BFLY P6, R42, R131, R128, R43 ;  /* 0x0c000080832a7389 */ /* 0x00006400000c002b */
[----:B01----:R-:W-:Y:S05]  /*47750*/  ENDCOLLECTIVE ;  /* 0x000000000000791b */ /* 0x003fea0003800000 */
.L_x_49352:
[----:B------:R-:W-:Y:S02]  /*47760*/  HFMA2 R128, -RZ, RZ, 0, 4.76837158203125e-07 ;  /* 0x00000008ff807431 */ /* 0x000fe400000001ff */
[----:B------:R-:W-:Y:S01]  /*47770*/  FADD.FTZ R130, R130, R42 ;  /* 0x0000002a82827221 */ /* 0x000fe20000010000 */
[----:B------:R-:W-:-:S03]  /*47780*/  IMAD.MOV.U32 R42, RZ, RZ, -0x1 ;  /* 0xffffffffff2a7424 */ /* 0x000fc600078e00ff */
[----:B------:R-:W-:-:S07]  /*47790*/  IMAD.MOV.U32 R131, RZ, RZ, R130 ;  /* 0x000000ffff837224 */ /* 0x000fce00078e0082 */
[----:B------:R-:W-:Y:S05]  /*477a0*/  WARPSYNC.COLLECTIVE R42, `(.L_x_49353) ;  /* 0x000000002a087348 */ /* 0x000fea0003c00000 */
[----:B------:R0:W1:Y:S02]  /*477b0*/  SHFL.BFLY P6, R42, R131, R128, R43 ;  /* 0x0c000080832a7389 */ /* 0x00006400000c002b */
[----:B01----:R-:W-:Y:S05]  /*477c0*/  ENDCOLLECTIVE ;  /* 0x000000000000791b */ /* 0x003fea0003800000 */
.L_x_49353:
[----:B------:R-:W-:Y:S02]  /*477d0*/  IMAD.MOV.U32 R128, RZ, RZ, 0x10 ;  /* 0x00000010ff807424 */ /* 0x000fe400078e00ff */
[----:B------:R-:W-:Y:S01]  /*477e0*/  FADD.FTZ R130, R130, R42 ;  /* 0x0000002a82827221 */ /* 0x000fe20000010000 */
[----:B------:R-:W-:-:S04]  /*477f0*/  MOV R42, 0xffffffff ;  /* 0xffffffff002a7802 */ /* 0x000fc80000000f00 */
[----:B------:R-:W-:-:S07]  /*47800*/  MOV R131, R130 ;  /* 0x0000008200837202 */ /* 0x000fce0000000f00 */
[----:B------:R-:W-:Y:S05]  /*47810*/  WARPSYNC.COLLECTIVE R42, `(.L_x_49354) ;  /* 0x000000002a087348 */ /* 0x000fea0003c00000 */
[----:B------:R0:W1:Y:S02]  /*47820*/  SHFL.BFLY P6, R42, R131, R128, R43 ;  /* 0x0c000080832a7389 */ /* 0x00006400000c002b */
[----:B01----:R-:W-:Y:S05]  /*47830*/  ENDCOLLECTIVE ;  /* 0x000000000000791b */ /* 0x003fea0003800000 */
.L_x_49354:
[----:B------:R-:W-:Y:S05]  /*47840*/  BRA `(.L_x_49355) ;  /* 0xffffffcc00fc7947 */ /* 0x000fea000383ffff */
.L_x_49356:
        /* <DEDUP_REMOVED lines=11> */
.L_x_88508:


//--------------------- .text._ZN10layer_norm13ln_fwd_kernelINS_13Kernel_traitsIf6__halfS2_S2_fjLj2560ELj1ELj4ELj1ELj16ENS_18Kernel_traits_baseILj2560EfS2_S2_S2_fjLj128EEEEELb1ELb1ELb0ELb1EEEvNS_9FwdParamsE --------------------------
	.section	.text._ZN10layer_norm13ln_fwd_kernelINS_13Kernel_traitsIf6__halfS2_S2_fjLj2560ELj1ELj4ELj1ELj16ENS_18Kernel_traits_baseILj2560EfS2_S2_S2_fjLj128EEEEELb1ELb1ELb0ELb1EEEvNS_9FwdParamsE,"ax",@progbits
	.align	128
        .global         _ZN10layer_norm13ln_fwd_kernelINS_13Kernel_traitsIf6__halfS2_S2_fjLj2560ELj1ELj4ELj1ELj16ENS_18Kernel_traits_baseILj2560EfS2_S2_S2_fjLj128EEEEELb1ELb1ELb0ELb1EEEvNS_9FwdParamsE
        .type           _ZN10layer_norm13ln_fwd_kernelINS_13Kernel_traitsIf6__halfS2_S2_fjLj2560ELj1ELj4ELj1ELj16ENS_18Kernel_traits_baseILj2560EfS2_S2_S2_fjLj128EEEEELb1ELb1ELb0ELb1EEEvNS_9FwdParamsE,@function
        .size           _ZN10layer_norm13ln_fwd_kernelINS_13Kernel_traitsIf6__halfS2_S2_fjLj2560ELj1ELj4ELj1ELj16ENS_18Kernel_traits_baseILj2560EfS2_S2_S2_fjLj128EEEEELb1ELb1ELb0ELb1EEEvNS_9FwdParamsE,(.L_x_88509 - _ZN10layer_norm13ln_fwd_kernelINS_13Kernel_traitsIf6__halfS2_S2_fjLj2560ELj1ELj4ELj1ELj16ENS_18Kernel_traits_baseILj2560EfS2_S2_S2_fjLj128EEEEELb1ELb1ELb0ELb1EEEvNS_9FwdParamsE)
        .other          _ZN10layer_norm13ln_fwd_kernelINS_13Kernel_traitsIf6__halfS2_S2_fjLj2560ELj1ELj4ELj1ELj16ENS_18Kernel_traits_baseILj2560EfS2_S2_S2_fjLj128EEEEELb1ELb1ELb0ELb1EEEvNS_9FwdParamsE,@"STO_CUDA_ENTRY STV_DEFAULT"
_ZN10layer_norm13ln_fwd_kernelINS_13Kernel_traitsIf6__halfS2_S2_fjLj2560ELj1ELj4ELj1ELj16ENS_18Kernel_traits_baseILj2560EfS2_S2_S2_fjLj128EEEEELb1ELb1ELb0ELb1EEEvNS_9FwdParamsE:
.text._ZN10layer_norm13ln_fwd_kernelINS_13Kernel_traitsIf6__halfS2_S2_fjLj2560ELj1ELj4ELj1ELj16ENS_18Kernel_traits_baseILj2560EfS2_S2_S2_fjLj128EEEEELb1ELb1ELb0ELb1EEEvNS_9FwdParamsE:
        /* <DEDUP_REMOVED lines=17> */
[----:B---3--:R-:W-:Y:S02]  /*0110*/  @P0 R2UR UR5, R5 ;  /* 0x00000000050502ca */ /* 0x008fe400000e0000 */
[----:B0-----:R-:W-:-:S05]  /*0120*/  @P0 IADD3 R6, P1, PT, R8, R3, RZ ;  /* 0x0000000308060210 */ /* 0x001fca0007f3e0ff */
[----:B------:R-:W-:Y:S01]  /*0130*/  @P0 IMAD.X R7, RZ, RZ, R9, P1 ;  /* 0x000000ffff070224 */ /* 0x000fe200008e0609 */
[----:B------:R-:W-:Y:S02]  /*0140*/  @P0 R2UR UR4, R4 ;  /* 0x00000000040402ca */ /* 0x000fe400000e0000 */
[----:B--2---:R-:W-:Y:S02]  /*0150*/  LOP3.LUT R3, R2, 0x1f, RZ, 0xc0, !PT ;  /* 0x0000001f02037812 */ /* 0x004fe400078ec0ff */
[--C-:B------:R-:W-:Y:S02]  /*0160*/  SHF.R.U64 R0, R6, 0x2, R7.reuse ;  /* 0x0000000206007819 */ /* 0x100fe40000001207 */
[----:B------:R-:W-:Y:S01]  /*0170*/  SHF.R.U32.HI R4, RZ, 0x2, R7 ;  /* 0x00000002ff047819 */ /* 0x000fe20000011607 */
[----:B------:R-:W-:Y:S08]  /*0180*/  BRA.U !UP0, `(.L_x_49357) ;  /* 0x0000000508ec7547 */ /* 0x000ff0000b800000 */
        /* <DEDUP_REMOVED lines=8> */
[----:B------:R-:W-:-:S03]  /*0210*/  IADD3.X R9, PT, PT, RZ, UR11, RZ, P0, !PT ;  /* 0x0000000bff097c10 */ /* 0x000fc600087fe4ff */
[----:B------:R0:W5:Y:S01]  /*0220*/  LDG.E.128 R200, desc[UR6][R10.64+0x10] ;  /* 0x000010060ac87981 */ /* 0x000162000c1e1d00 */
[----:B-1----:R-:W-:-:S03]  /*0230*/  IADD3 R12, P2, PT, R3, UR12, RZ ;  /* 0x0000000c030c7c10 */ /* 0x002fc6000ff5e0ff */
[----:B------:R-:W2:Y:S02]  /*0240*/  LDG.E.128 R92, desc[UR6][R8.64] ;  /* 0x00000006085c7981 */ /* 0x000ea4000c1e1d00 */
[----:B------:R-:W-:Y:S02]  /*0250*/  IMAD.X R13, RZ, RZ, UR13, P2 ;  /* 0x0000000dff0d7e24 */ /* 0x000fe400090e06ff */
        /* <DEDUP_REMOVED lines=55> */
[----:B-1----:R-:W4:Y:S04]  /*05d0*/  LDG.E.128 R32, desc[UR6][R10.64+0x1c00] ;  /* 0x001c00060a207981 */ /* 0x002f28000c1e1d00 */
[----:B--2---:R-:W2:Y:S04]  /*05e0*/  LDG.E.128 R28, desc[UR6][R10.64+0x1c10] ;  /* 0x001c10060a1c7981 */ /* 0x004ea8000c1e1d00 */
[----:B---3--:R-:W3:Y:S04]  /*05f0*/  LDG.E.128 R24, desc[UR6][R10.64+0x2000] ;  /* 0x002000060a187981 */ /* 0x008ee8000c1e1d00 */
[----:B----4-:R-:W4:Y:S04]  /*0600*/  LDG.E.128 R20, desc[UR6][R10.64+0x2010] ;  /* 0x002010060a147981 */ /* 0x010f28000c1e1d00 */
[----:B0-----:R-:W2:Y:S04]  /*0610*/  LDG.E.128 R16, desc[UR6][R10.64+0x2400] ;  /* 0x002400060a107981 */ /* 0x001ea8000c1e1d00 */
        /* <DEDUP_REMOVED lines=39> */
[----:B--2---:R1:W-:Y:S04]  /*0890*/  STL.64 [R1+0x40], R16 ;  /* 0x0000401001007387 */ /* 0x0043e80000100a00 */
        /* <DEDUP_REMOVED lines=10> */
.L_x_49357:
        /* <DEDUP_REMOVED lines=136> */
.L_x_49358:
        /* <DEDUP_REMOVED lines=11> */
[----:B------:R-:W2:Y:S01]  /*1270*/  LDCU.64 UR18, c[0x0][0x3e0] ;  /* 0x00007c00ff1277ac */ /* 0x000ea20008000a00 */
[----:B-1----:R-:W-:Y:S01]  /*1280*/  IMAD R10, R0, -0x2daee0ad, RZ ;  /* 0xd2511f53000a7824 */ /* 0x002fe200078e02ff */
[----:B------:R-:W-:Y:S01]  /*1290*/  LOP3.LUT R5, R5, UR5, RZ, 0x3c, !PT ;  /* 0x0000000505057c12 */ /* 0x000fe2000f8e3cff */
[----:B------:R-:W-:Y:S02]  /*12a0*/  UIADD3 UR15, UPT, UPT, UR5, -0x695add53, URZ ;  /* 0x96a522ad050f7890 */ /* 0x000fe4000fffe0ff */
[----:B------:R-:W-:Y:S02]  /*12b0*/  UIADD3 UR16, UPT, UPT, UR4, -0x700cb87f, URZ ;  /* 0x8ff3478104107890 */ /* 0x000fe4000fffe0ff */
[----:B------:R-:W-:Y:S01]  /*12c0*/  IMAD.HI.U32 R8, R5, -0x326172a9, RZ ;  /* 0xcd9e8d5705087827 */ /* 0x000fe200078e00ff */
[----:B------:R-:W1:Y:S01]  /*12d0*/  LDCU UR10, c[0x0][0x404] ;  /* 0x00008080ff0a77ac */ /* 0x000e620008000800 */
[----:B------:R-:W3:Y:S01]  /*12e0*/  LDCU UR11, c[0x0][0x408] ;  /* 0x00008100ff0b77ac */ /* 0x000ee20008000800 */
        /* <DEDUP_REMOVED lines=11> */
[----:B------:R-:W-:Y:S01]  /*13a0*/  IMAD.HI.U32 R9, R7, -0x2daee0ad, RZ ;  /* 0xd2511f5307097827 */ /* 0x000fe200078e00ff */
[----:B------:R-:W-:-:S03]  /*13b0*/  UISETP.NE.AND.EX UP0, UPT, UR19, URZ, UPT, UP0 ;  /* 0x000000ff1300728c */ /* 0x000fc6000bf05300 */
[----:B------:R-:W-:Y:S01]  /*13c0*/  IMAD R7, R7, -0x2daee0ad, RZ ;  /* 0xd2511f5307077824 */ /* 0x000fe200078e02ff */
[----:B------:R-:W-:Y:S01]  /*13d0*/  LOP3.LUT R9, R10, UR8, R9, 0x96, !PT ;  /* 0x000000080a097c12 */ /* 0x000fe2000f8e9609 */
[----:B------:R-:W-:Y:S01]  /*13e0*/  UIADD3 UR8, UPT, UPT, UR4, 0x3c6ef372, URZ ;  /* 0x3c6ef37204087890 */ /* 0x000fe2000fffe0ff */
[----:B------:R-:W-:-:S03]  /*13f0*/  IMAD R10, R5, -0x326172a9, RZ ;  /* 0xcd9e8d57050a7824 */ /* 0x000fc600078e02ff */
[----:B------:R-:W-:-:S04]  /*1400*/  IMAD.HI.U32 R5, R9, -0x326172a9, RZ ;  /* 0xcd9e8d5709057827 */ /* 0x000fc800078e00ff */
[----:B------:R-:W-:Y:S01]  /*1410*/  IMAD R12, R9, -0x326172a9, RZ ;  /* 0xcd9e8d57090c7824 */ /* 0x000fe200078e02ff */
[----:B------:R-:W-:Y:S01]  /*1420*/  LOP3.LUT R5, R10, UR8, R5, 0x96, !PT ;  /* 0x000000080a057c12 */ /* 0x000fe2000f8e9605 */
[----:B------:R-:W-:Y:S01]  /*1430*/  UIADD3 UR8, UPT, UPT, UR5, 0x76cf5d0a, URZ ;  /* 0x76cf5d0a05087890 */ /* 0x000fe2000fffe0ff */
[----:B------:R-:W-:-:S04]  /*1440*/  IMAD.HI.U32 R10, R8, -0x2daee0ad, RZ ;  /* 0xd2511f53080a7827 */ /* 0x000fc800078e00ff */
[----:B------:R-:W-:Y:S01]  /*1450*/  IMAD R8, R8, -0x2daee0ad, RZ ;  /* 0xd2511f5308087824 */ /* 0x000fe200078e02ff */
[----:B------:R-:W-:Y:S01]  /*1460*/  LOP3.LUT R10, R7, UR8, R10, 0x96, !PT ;  /* 0x00000008070a7c12 */ /* 0x000fe2000f8e960a */
[----:B------:R-:W-:Y:S01]  /*1470*/  UIADD3 UR8, UPT, UPT, UR4, -0x255992d5, URZ ;  /* 0xdaa66d2b04087890 */ /* 0x000fe2000fffe0ff */
        /* <DEDUP_REMOVED lines=8> */
[----:B------:R-:W-:-:S04]  /*1500*/  UIADD3 UR8, UPT, UPT, UR4, 0x78dde6e4, URZ ;  /* 0x78dde6e404087890 */ /* 0x000fc8000fffe0ff */
[----:B------:R-:W-:-:S04]  /*1510*/  IMAD.HI.U32 R8, R9, -0x326172a9, RZ ;  /* 0xcd9e8d5709087827 */ /* 0x000fc800078e00ff */
[----:B------:R-:W-:Y:S01]  /*1520*/  IMAD R12, R9, -0x326172a9, RZ ;  /* 0xcd9e8d57090c7824 */ /* 0x000fe200078e02ff */
[----:B------:R-:W-:Y:S01]  /*1530*/  LOP3.LUT R8, R11, UR8, R8, 0x96, !PT ;  /* 0x000000080b087c12 */ /* 0x000fe2000f8e9608 */
[----:B------:R-:W-:-:S04]  /*1540*/  UIADD3 UR8, UPT, UPT, UR5, -0x126145ec, URZ ;  /* 0xed9eba1405087890 */ /* 0x000fc8000fffe0ff */
        /* <DEDUP_REMOVED lines=8> */
[----:B------:R-:W-:-:S03]  /*15d0*/  IMAD R12, R7, -0x2daee0ad, RZ ;  /* 0xd2511f53070c7824 */ /* 0x000fc600078e02ff */
[----:B------:R-:W-:Y:S02]  /*15e0*/  IMAD.HI.U32 R8, R5, -0x2daee0ad, RZ ;  /* 0xd2511f5305087827 */ /* 0x000fe400078e00ff */
[----:B------:R-:W-:Y:S01]  /*15f0*/  LOP3.LUT R9, R12, UR8, R9, 0x96, !PT ;  /* 0x000000080c097c12 */ /* 0x000fe2000f8e9609 */
[----:B------:R-:W-:-:S04]  /*1600*/  UIADD3 UR8, UPT, UPT, UR4, -0x4ab325aa, URZ ;  /* 0xb54cda5604087890 */ /* 0x000fc8000fffe0ff */
        /* <DEDUP_REMOVED lines=14> */
[----:B------:R-:W-:Y:S01]  /*16f0*/  UIADD3 UR8, UPT, UPT, UR4, -0xe443238, URZ ;  /* 0xf1bbcdc804087890 */ /* 0x000fe2000fffe0ff */
[----:B------:R-:W-:-:S04]  /*1700*/  IMAD.HI.U32 R170, R9, -0x2daee0ad, RZ ;  /* 0xd2511f5309aa7827 */ /* 0x000fc800078e00ff */
[----:B------:R-:W-:Y:S01]  /*1710*/  IMAD.HI.U32 R160, R5, -0x326172a9, RZ ;  /* 0xcd9e8d5705a07827 */ /* 0x000fe200078e00ff */
[----:B------:R-:W-:-:S03]  /*1720*/  LOP3.LUT R170, R7, UR9, R170, 0x96, !PT ;  /* 0x0000000907aa7c12 */ /* 0x000fc6000f8e96aa */
[----:B------:R-:W-:Y:S01]  /*1730*/  IMAD R9, R9, -0x2daee0ad, RZ ;  /* 0xd2511f5309097824 */ /* 0x000fe200078e02ff */
[----:B------:R-:W-:Y:S01]  /*1740*/  LOP3.LUT R160, R11, UR8, R160, 0x96, !PT ;  /* 0x000000080ba07c12 */ /* 0x000fe2000f8e96a0 */
[----:B------:R-:W-:Y:S02]  /*1750*/  IMAD R8, R5, -0x326172a9, RZ ;  /* 0xcd9e8d5705087824 */ /* 0x000fe400078e02ff */
[----:B------:R-:W-:Y:S02]  /*1760*/  HFMA2 R5, -RZ, RZ, 0, 0 ;  /* 0x00000000ff057431 */ /* 0x000fe400000001ff */
[----:B------:R-:W-:Y:S01]  /*1770*/  IMAD.HI.U32 R171, R170, -0x326172a9, RZ ;  /* 0xcd9e8d57aaab7827 */ /* 0x000fe200078e00ff */
[----:B------:R-:W0:Y:S03]  /*1780*/  LDCU.64 UR8, c[0x0][0x3a0] ;  /* 0x00007400ff0877ac */ /* 0x000e260008000a00 */
[----:B------:R-:W-:Y:S01]  /*1790*/  IMAD.HI.U32 R168, R160, -0x2daee0ad, RZ ;  /* 0xd2511f53a0a87827 */ /* 0x000fe200078e00ff */
[----:B------:R-:W-:-:S03]  /*17a0*/  LOP3.LUT R171, R8, UR16, R171, 0x96, !PT ;  /* 0x0000001008ab7c12 */ /* 0x000fc6000f8e96ab */
[----:B------:R-:W-:Y:S01]  /*17b0*/  IMAD R170, R170, -0x326172a9, RZ ;  /* 0xcd9e8d57aaaa7824 */ /* 0x000fe200078e02ff */
[----:B------:R-:W-:Y:S01]  /*17c0*/  LOP3.LUT R168, R9, UR15, R168, 0x96, !PT ;  /* 0x0000000f09a87c12 */ /* 0x000fe2000f8e96a8 */
[----:B-1234-:R-:W-:-:S07]  /*17d0*/  IMAD R160, R160, -0x2daee0ad, RZ ;  /* 0xd2511f53a0a07824 */ /* 0x01efce00078e02ff */
.L_x_50179:
[----:B-1----:R-:W1:Y:S01]  /*17e0*/  @UP0 LDCU.64 UR16, c[0x0][0x3e0] ;  /* 0x00007c00ff1007ac */ /* 0x002e620008000a00 */
[----:B------:R-:W2:Y:S01]  /*17f0*/  S2R R195, SR_TID.X ;  /* 0x0000000000c37919 */ /* 0x000ea20000002100 */
[----:B------:R-:W-:Y:S01]  /*1800*/  PLOP3.LUT P0, PT, PT, PT, UP0, 0x80, 0x8 ;  /* 0x000000000008781c */ /* 0x000fe20003f0f008 */
[----:B------:R-:W-:Y:S01]  /*1810*/  IMAD.MOV.U32 R8, RZ, RZ, 0x2 ;  /* 0x00000002ff087424 */ /* 0x000fe200078e00ff */
        /* <DEDUP_REMOVED lines=14> */
[----:B----4-:R-:W-:Y:S01]  /*1900*/  @P0 HADD2.F32 R132, -RZ, R7.H0_H0 ;  /* 0x20000007ff840230 */ /* 0x010fe20000004100 */
        /* <DEDUP_REMOVED lines=17> */
.L_x_88348:
[----:B------:R-:W-:Y:S05]  /*1a20*/  BRX R12 -0x1a30                                        (*"BRANCH_TARGETS .L_x_88349,.L_x_88350,.L_x_88351"*) ;  /* 0xffffffe40c747949 */ /* 0x000fea000383ffff */
.L_x_88351:
[----:B------:R-:W-:Y:S01]  /*1a30*/  IADD3 R15, PT, PT, R169, 0x1, RZ ;  /* 0x00000001a90f7810 */ /* 0x000fe20007ffe0ff */
[----:B------:R-:W-:Y:S02]  /*1a40*/  IMAD.MOV.U32 R12, RZ, RZ, R160 ;  /* 0x000000ffff0c7224 */ /* 0x000fe400078e00a0 */
[----:B------:R-:W-:Y:S01]  /*1a50*/  IMAD.MOV.U32 R7, RZ, RZ, R171 ;  /* 0x000000ffff077224 */ /* 0x000fe200078e00ab */
[----:B------:R-:W-:Y:S06]  /*1a60*/  BRA `(.L_x_49361) ;  /* 0x0000000400387947 */ /* 0x000fec0003800000 */
.L_x_88349:
[----:B------:R-:W-:Y:S01]  /*1a70*/  MOV R12, R160 ;  /* 0x000000a0000c7202 */ /* 0x000fe20000000f00 */
[----:B------:R-:W-:Y:S02]  /*1a80*/  IMAD.MOV.U32 R15, RZ, RZ, 0x3 ;  /* 0x00000003ff0f7424 */ /* 0x000fe400078e00ff */
[----:B------:R-:W-:Y:S01]  /*1a90*/  IMAD.MOV.U32 R7, RZ, RZ, R168 ;  /* 0x000000ffff077224 */ /* 0x000fe200078e00a8 */
[----:B------:R-:W-:Y:S06]  /*1aa0*/  BRA `(.L_x_49361) ;  /* 0x0000000400287947 */ /* 0x000fec0003800000 */
.L_x_88350:
        /* <DEDUP_REMOVED lines=12> */
.L_x_49363:
[----:B------:R-:W-:Y:S05]  /*1b70*/  BSYNC.RECONVERGENT B1 ;  /* 0x0000000000017941 */ /* 0x000fea0003800200 */
.L_x_49362:
        /* <DEDUP_REMOVED lines=61> */
.L_x_49361:
[----:B------:R-:W-:Y:S05]  /*1f50*/  BSYNC.RECONVERGENT B0 ;  /* 0x0000000000007941 */ /* 0x000fea0003800200 */
.L_x_49360:
[----:B------:R-:W-:Y:S01]  /*1f60*/  I2FP.F32.U32 R7, R7 ;  /* 0x0000000700077245 */ /* 0x000fe20000201000 */
[----:B------:R-:W-:Y:S01]  /*1f70*/  IMAD.U32 R133, RZ, RZ, UR10 ;  /* 0x0000000aff857e24 */ /* 0x000fe2000f8e00ff */
[----:B------:R-:W-:Y:S01]  /*1f80*/  ISETP.NE.AND P2, PT, R15, 0x1, PT ;  /* 0x000000010f00780c */ /* 0x000fe20003f45270 */
[----:B-----5:R-:W-:Y:S01]  /*1f90*/  HADD2.F32 R13, -RZ, R8.H0_H0 ;  /* 0x20000008ff0d7230 */ /* 0x020fe20000004100 */
[----:B------:R-:W-:Y:S01]  /*1fa0*/  LOP3.LUT R6, R6, 0xfffffffb, RZ, 0xc0, !PT ;  /* 0xfffffffb06067812 */ /* 0x000fe200078ec0ff */
[----:B------:R-:W-:Y:S01]  /*1fb0*/  FFMA.FTZ R7, R7, R194, 1.1641532182693481445e-10 ;  /* 0x2f00000007077423 */ /* 0x000fe200000100c2 */
[----:B------:R-:W-:Y:S01]  /*1fc0*/  IMAD.U32 R134, RZ, RZ, UR11 ;  /* 0x0000000bff867e24 */ /* 0x000fe2000f8e00ff */
[----:B------:R-:W-:Y:S01]  /*1fd0*/  BSSY.RECONVERGENT B0, `(.L_x_49364) ;  /* 0x0000060000007945 */ /* 0x000fe20003800200 */
[----:B------:R-:W-:Y:S02]  /*1fe0*/  HFMA2 R14, -RZ, RZ, 0, 1.1920928955078125e-07 ;  /* 0x00000002ff0e7431 */ /* 0x000fe400000001ff */
[----:B------:R-:W-:Y:S01]  /*1ff0*/  FSETP.GTU.FTZ.AND P1, PT, R7, R133, PT ;  /* 0x000000850700720b */ /* 0x000fe20003f3c000 */
[----:B------:R-:W-:Y:S01]  /*2000*/  FMUL.FTZ R7, R13, R132 ;  /* 0x000000840d077220 */ /* 0x000fe20000410000 */
[----:B------:R-:W-:-:S03]  /*2010*/  HADD2.F32 R13, -RZ, R44.H0_H0 ;  /* 0x2000002cff0d7230 */ /* 0x000fc60000004100 */
[----:B------:R-:W-:-:S05]  /*2020*/  FMUL.FTZ R7, R7, R134 ;  /* 0x0000008607077220 */ /* 0x000fca0000410000 */
        /* <DEDUP_REMOVED lines=15> */
.L_x_49366:
        /* <DEDUP_REMOVED lines=12> */
.L_x_49368:
[----:B------:R-:W-:Y:S05]  /*21e0*/  BSYNC.RECONVERGENT B1 ;  /* 0x0000000000017941 */ /* 0x000fea0003800200 */
.L_x_49367:
        /* <DEDUP_REMOVED lines=62> */
.L_x_49365:
[----:B------:R-:W-:Y:S05]  /*25d0*/  BSYNC.RECONVERGENT B0 ;  /* 0x0000000000007941 */ /* 0x000fea0003800200 */
.L_x_49364:
[----:B------:R-:W-:Y:S01]  /*25e0*/  I2FP.F32.U32 R13, R13 ;  /* 0x0000000d000d7245 */ /* 0x000fe20000201000 */
[----:B------:R-:W-:Y:S01]  /*25f0*/  HADD2.F32 R8, -RZ, R8.H1_H1 ;  /* 0x30000008ff087230 */ /* 0x000fe20000004100 */
[----:B------:R-:W-:Y:S01]  /*2600*/  ISETP.NE.AND P2, PT, R14, 0x1, PT ;  /* 0x000000010e00780c */ /* 0x000fe20003f45270 */
[----:B------:R-:W-:Y:S01]  /*2610*/  BSSY.RECONVERGENT B0, `(.L_x_49369) ;  /* 0x0000062000007945 */ /* 0x000fe20003800200 */
[----:B------:R-:W-:Y:S01]  /*2620*/  LOP3.LUT R6, R6, 0xfffffffd, RZ, 0xc0, !PT ;  /* 0xfffffffd06067812 */ /* 0x000fe200078ec0ff */
[----:B------:R-:W-:Y:S01]  /*2630*/  FFMA.FTZ R13, R13, R194, 1.1641532182693481445e-10 ;  /* 0x2f0000000d0d7423 */ /* 0x000fe200000100c2 */
[----:B------:R-:W-:Y:S01]  /*2640*/  FMUL.FTZ R8, R8, R132 ;  /* 0x0000008408087220 */ /* 0x000fe20000410000 */
[----:B------:R-:W-:-:S03]  /*2650*/  IMAD.MOV.U32 R17, RZ, RZ, R170 ;  /* 0x000000ffff117224 */ /* 0x000fc600078e00aa */
[----:B------:R-:W-:Y:S01]  /*2660*/  FMUL.FTZ R8, R8, R134 ;  /* 0x0000008608087220 */ /* 0x000fe20000410000 */
[----:B------:R-:W-:Y:S01]  /*2670*/  FSETP.GTU.FTZ.AND P1, PT, R13, R133, PT ;  /* 0x000000850d00720b */ /* 0x000fe20003f3c000 */
[----:B------:R-:W-:-:S03]  /*2680*/  HADD2.F32 R13, -RZ, R44.H1_H1 ;  /* 0x3000002cff0d7230 */ /* 0x000fc60000004100 */
        /* <DEDUP_REMOVED lines=15> */
.L_x_49371:
        /* <DEDUP_REMOVED lines=12> */
.L_x_49373:
[----:B------:R-:W-:Y:S05]  /*2840*/  BSYNC.RECONVERGENT B1 ;  /* 0x0000000000017941 */ /* 0x000fea0003800200 */
.L_x_49372:
        /* <DEDUP_REMOVED lines=62> */
.L_x_49370:
[----:B------:R-:W-:Y:S05]  /*2c30*/  BSYNC.RECONVERGENT B0 ;  /* 0x0000000000007941 */ /* 0x000fea0003800200 */
.L_x_49369:
        /* <DEDUP_REMOVED lines=24> */
.L_x_49376:
        /* <DEDUP_REMOVED lines=12> */
.L_x_49378:
[----:B------:R-:W-:Y:S05]  /*2e80*/  BSYNC.RECONVERGENT B1 ;  /* 0x0000000000017941 */ /* 0x000fea0003800200 */
.L_x_49377:
        /* <DEDUP_REMOVED lines=62> */
.L_x_49375:
[----:B------:R-:W-:Y:S05]  /*3270*/  BSYNC.RECONVERGENT B0 ;  /* 0x0000000000007941 */ /* 0x000fea0003800200 */
.L_x_49374:
        /* <DEDUP_REMOVED lines=24> */
.L_x_49381:
        /* <DEDUP_REMOVED lines=12> */
.L_x_49383:
[----:B------:R-:W-:Y:S05]  /*34c0*/  BSYNC.RECONVERGENT B1 ;  /* 0x0000000000017941 */ /* 0x000fea0003800200 */
.L_x_49382:
        /* <DEDUP_REMOVED lines=62> */
.L_x_49380:
[----:B------:R-:W-:Y:S05]  /*38b0*/  BSYNC.RECONVERGENT B0 ;  /* 0x0000000000007941 */ /* 0x000fea0003800200 */
.L_x_49379:
        /* <DEDUP_REMOVED lines=10> */
[----:B------:R-:W-:Y:S01]  /*3960*/  HADD2.F32 R13, -RZ, R46.H0_H0 ;  /* 0x2000002eff0d7230 */ /* 0x000fe20000004100 */
[----:B------:R-:W-:-:S04]  /*3970*/  PLOP3.LUT P3, PT, P3, PT, PT, 0x8, 0x80 ;  /* 0x000000000080781c */ /* 0x000fc80001f6e170 */
        /* <DEDUP_REMOVED lines=12> */
.L_x_49386:
        /* <DEDUP_REMOVED lines=12> */
.L_x_49388:
[----:B------:R-:W-:Y:S05]  /*3b00*/  BSYNC.RECONVERGENT B1 ;  /* 0x0000000000017941 */ /* 0x000fea0003800200 */
.L_x_49387:
        /* <DEDUP_REMOVED lines=62> */
.L_x_49385:
[----:B------:R-:W-:Y:S05]  /*3ef0*/  BSYNC.RECONVERGENT B0 ;  /* 0x0000000000007941 */ /* 0x000fea0003800200 */
.L_x_49384:
        /* <DEDUP_REMOVED lines=24> */
.L_x_49391:
        /* <DEDUP_REMOVED lines=12> */
.L_x_49393:
[----:B------:R-:W-:Y:S05]  /*4140*/  BSYNC.RECONVERGENT B1 ;  /* 0x0000000000017941 */ /* 0x000fea0003800200 */
.L_x_49392:
        /* <DEDUP_REMOVED lines=62> */
.L_x_49390:
[----:B------:R-:W-:Y:S05]  /*4530*/  BSYNC.RECONVERGENT B0 ;  /* 0x0000000000007941 */ /* 0x000fea0003800200 */
.L_x_49389:
        /* <DEDUP_REMOVED lines=24> */
.L_x_49396:
        /* <DEDUP_REMOVED lines=15> */
.L_x_49398:
[----:B------:R-:W-:Y:S05]  /*47b0*/  BSYNC.RECONVERGENT B1 ;  /* 0x0000000000017941 */ /* 0x000fea0003800200 */
.L_x_49397:
        /* <DEDUP_REMOVED lines=62> */
.L_x_49395:
[----:B------:R-:W-:Y:S05]  /*4ba0*/  BSYNC.RECONVERGENT B0 ;  /* 0x0000000000007941 */ /* 0x000fea0003800200 */
.L_x_49394:
        /* <DEDUP_REMOVED lines=12> */
[----:B------:R-:W-:-:S05]  /*4c70*/  FFMA.FTZ R41, R11, R123, R14 ;  /* 0x0000007b0b297223 */ /* 0x000fca000001000e */
[----:B------:R-:W-:Y:S01]  /*4c80*/  F2FP.F16.F32.PACK_AB R11, R41, R13 ;  /* 0x0000000d290b723e */ /* 0x000fe200000000ff */
[----:B------:R-:W-:Y:S06]  /*4c90*/  BRA `(.L_x_49399) ;  /* 0x0000003000987947 */ /* 0x000fec0003800000 */
.L_x_49359:
        /* <DEDUP_REMOVED lines=16> */
.L_x_49402:
        /* <DEDUP_REMOVED lines=12> */
.L_x_49404:
[----:B------:R-:W-:Y:S05]  /*4e60*/  BSYNC.RECONVERGENT B1 ;  /* 0x0000000000017941 */ /* 0x000fea0003800200 */
.L_x_49403:
        /* <DEDUP_REMOVED lines=61> */
.L_x_49401:
[----:B------:R-:W-:Y:S05]  /*5240*/  BSYNC.RECONVERGENT B0 ;  /* 0x0000000000007941 */ /* 0x000fea0003800200 */
.L_x_49400:
        /* <DEDUP_REMOVED lines=11> */
[----:B------:R-:W-:-:S03]  /*5300*/  IMAD.MOV.U32 R13, RZ, RZ, R170 ;  /* 0x000000ffff0d7224 */ /* 0x000fc600078e00aa */
        /* <DEDUP_REMOVED lines=15> */
.L_x_49407:
        /* <DEDUP_REMOVED lines=12> */
.L_x_49409:
[----:B------:R-:W-:Y:S05]  /*54c0*/  BSYNC.RECONVERGENT B1 ;  /* 0x0000000000017941 */ /* 0x000fea0003800200 */
.L_x_49408:
        /* <DEDUP_REMOVED lines=62> */
.L_x_49406:
[----:B------:R-:W-:Y:S05]  /*58b0*/  BSYNC.RECONVERGENT B0 ;  /* 0x0000000000007941 */ /* 0x000fea0003800200 */
.L_x_49405:
        /* <DEDUP_REMOVED lines=25> */
.L_x_49412:
        /* <DEDUP_REMOVED lines=12> */
.L_x_49414:
[----:B------:R-:W-:Y:S05]  /*5b10*/  BSYNC.RECONVERGENT B1 ;  /* 0x0000000000017941 */ /* 0x000fea0003800200 */
.L_x_49413:
        /* <DEDUP_REMOVED lines=62> */
.L_x_49411:
[----:B------:R-:W-:Y:S05]  /*5f00*/  BSYNC.RECONVERGENT B0 ;  /* 0x0000000000007941 */ /* 0x000fea0003800200 */
.L_x_49410:
[----:B------:R-:W-:Y:S01]  /*5f10*/  I2FP.F32.U32 R14, R17 ;  /* 0x00000011000e7245 */ /* 0x000fe20000201000 */
[----:B------:R-:W-:Y:S01]  /*5f20*/  BSSY.RECONVERGENT B0, `(.L_x_49415) ;  /* 0x0000061000007945 */ /* 0x000fe20003800200 */
[----:B------:R-:W-:Y:S01]  /*5f30*/  ISETP.NE.AND P2, PT, R13, 0x1, PT ;  /* 0x000000010d00780c */ /* 0x000fe20003f45270 */
[----:B------:R-:W-:Y:S02]  /*5f40*/  HFMA2 R16, -RZ, RZ, 0, 1.1920928955078125e-07 ;  /* 0x00000002ff107431 */ /* 0x000fe400000001ff */
        /* <DEDUP_REMOVED lines=19> */
.L_x_49417:
        /* <DEDUP_REMOVED lines=12> */
.L_x_49419:
[----:B------:R-:W-:Y:S05]  /*6140*/  BSYNC.RECONVERGENT B1 ;  /* 0x0000000000017941 */ /* 0x000fea0003800200 */
.L_x_49418:
        /* <DEDUP_REMOVED lines=62> */
.L_x_49416:
[----:B------:R-:W-:Y:S05]  /*6530*/  BSYNC.RECONVERGENT B0 ;  /* 0x0000000000007941 */ /* 0x000fea0003800200 */
.L_x_49415:
        /* <DEDUP_REMOVED lines=23> */
.L_x_49422:
        /* <DEDUP_REMOVED lines=12> */
.L_x_49424:
[----:B------:R-:W-:Y:S05]  /*6770*/  BSYNC.RECONVERGENT B1 ;  /* 0x0000000000017941 */ /* 0x000fea0003800200 */
.L_x_49423:
        /* <DEDUP_REMOVED lines=62> */
.L_x_49421:
[----:B------:R-:W-:Y:S05]  /*6b60*/  BSYNC.RECONVERGENT B0 ;  /* 0x0000000000007941 */ /* 0x000fea0003800200 */
.L_x_49420:
        /* <DEDUP_REMOVED lines=23> */
.L_x_49427:
        /* <DEDUP_REMOVED lines=12> */
.L_x_49429:
[----:B------:R-:W-:Y:S05]  /*6da0*/  BSYNC.RECONVERGENT B1 ;  /* 0x0000000000017941 */ /* 0x000fea0003800200 */
.L_x_49428:
        /* <DEDUP_REMOVED lines=62> */
.L_x_49426:
[----:B------:R-:W-:Y:S05]  /*7190*/  BSYNC.RECONVERGENT B0 ;  /* 0x0000000000007941 */ /* 0x000fea0003800200 */
.L_x_49425:
        /* <DEDUP_REMOVED lines=23> */
.L_x_49432:
        /* <DEDUP_REMOVED lines=12> */
.L_x_49434:
[----:B------:R-:W-:Y:S05]  /*73d0*/  BSYNC.RECONVERGENT B1 ;  /* 0x0000000000017941 */ /* 0x000fea0003800200 */
.L_x_49433:
        /* <DEDUP_REMOVED lines=62> */
.L_x_49431:
[----:B------:R-:W-:Y:S05]  /*77c0*/  BSYNC.RECONVERGENT B0 ;  /* 0x0000000000007941 */ /* 0x000fea0003800200 */
.L_x_49430:
        /* <DEDUP_REMOVED lines=23> */
.L_x_49437:
        /* <DEDUP_REMOVED lines=15> */
.L_x_49439:
[----:B------:R-:W-:Y:S05]  /*7a30*/  BSYNC.RECONVERGENT B1 ;  /* 0x0000000000017941 */ /* 0x000fea0003800200 */
.L_x_49438:
        /* <DEDUP_REMOVED lines=62> */
.L_x_49436:
[----:B------:R-:W-:Y:S05]  /*7e20*/  BSYNC.RECONVERGENT B0 ;  /* 0x0000000000007941 */ /* 0x000fea0003800200 */
.L_x_49435:
        /* <DEDUP_REMOVED lines=13> */
.L_x_49399:
        /* <DEDUP_REMOVED lines=43> */
.L_x_49443:
        /* <DEDUP_REMOVED lines=12> */
.L_x_49445:
[----:B------:R-:W-:Y:S05]  /*8270*/  BSYNC.RECONVERGENT B1 ;  /* 0x0000000000017941 */ /* 0x000fea0003800200 */
.L_x_49444:
        /* <DEDUP_REMOVED lines=62> */
.L_x_49442:
[----:B------:R-:W-:Y:S05]  /*8660*/  BSYNC.RECONVERGENT B0 ;  /* 0x0000000000007941 */ /* 0x000fea0003800200 */
.L_x_49441:
[----:B------:R-:W-:Y:S01]  /*8670*/  I2FP.F32.U32 R12, R14 ;  /* 0x0000000e000c7245 */ /* 0x000fe20000201000 */
[----:B-----5:R-:W-:Y:S01]  /*8680*/  HADD2.F32 R14, -RZ, R44.H0_H0 ;  /* 0x2000002cff0e7230 */ /* 0x020fe20000004100 */
[----:B------:R-:W-:Y:S01]  /*8690*/  ISETP.NE.AND P2, PT, R13, 0x1, PT ;  /* 0x000000010d00780c */ /* 0x000fe20003f45270 */
[----:B------:R-:W-:Y:S01]  /*86a0*/  BSSY.RECONVERGENT B0, `(.L_x_49446) ;  /* 0x0000062000007945 */ /* 0x000fe20003800200 */
[----:B------:R-:W-:Y:S01]  /*86b0*/  LOP3.LUT R6, R6, 0xfffffffb, RZ, 0xc0, !PT ;  /* 0xfffffffb06067812 */ /* 0x000fe200078ec0ff */
        /* <DEDUP_REMOVED lines=21> */
.L_x_49448:
        /* <DEDUP_REMOVED lines=12> */
.L_x_49450:
[----:B------:R-:W-:Y:S05]  /*88d0*/  BSYNC.RECONVERGENT B1 ;  /* 0x0000000000017941 */ /* 0x000fea0003800200 */
.L_x_49449:
        /* <DEDUP_REMOVED lines=62> */
.L_x_49447:
[----:B------:R-:W-:Y:S05]  /*8cc0*/  BSYNC.RECONVERGENT B0 ;  /* 0x0000000000007941 */ /* 0x000fea0003800200 */
.L_x_49446:
[----:B------:R-:W-:Y:S01]  /*8cd0*/  I2FP.F32.U32 R13, R17 ;  /* 0x00000011000d7245 */ /* 0x000fe20000201000 */
[----:B------:R-:W-:Y:S01]  /*8ce0*/  HADD2.F32 R8, -RZ, R8.H1_H1 ;  /* 0x30000008ff087230 */ /* 0x000fe20000004100 */
        /* <DEDUP_REMOVED lines=24> */
.L_x_49453:
        /* <DEDUP_REMOVED lines=12> */
.L_x_49455:
[----:B------:R-:W-:Y:S05]  /*8f30*/  BSYNC.RECONVERGENT B1 ;  /* 0x0000000000017941 */ /* 0x000fea0003800200 */
.L_x_49454:
        /* <DEDUP_REMOVED lines=62> */
.L_x_49452:
[----:B------:R-:W-:Y:S05]  /*9320*/  BSYNC.RECONVERGENT B0 ;  /* 0x0000000000007941 */ /* 0x000fea0003800200 */
.L_x_49451:
        /* <DEDUP_REMOVED lines=24> */
.L_x_49458:
        /* <DEDUP_REMOVED lines=12> */
.L_x_49460:
[----:B------:R-:W-:Y:S05]  /*9570*/  BSYNC.RECONVERGENT B1 ;  /* 0x0000000000017941 */ /* 0x000fea0003800200 */
.L_x_49459:
        /* <DEDUP_REMOVED lines=62> */
.L_x_49457:
[----:B------:R-:W-:Y:S05]  /*9960*/  BSYNC.RECONVERGENT B0 ;  /* 0x0000000000007941 */ /* 0x000fea0003800200 */
.L_x_49456:
        /* <DEDUP_REMOVED lines=24> */
.L_x_49463:
        /* <DEDUP_REMOVED lines=12> */
.L_x_49465:
[----:B------:R-:W-:Y:S05]  /*9bb0*/  BSYNC.RECONVERGENT B1 ;  /* 0x0000000000017941 */ /* 0x000fea0003800200 */
.L_x_49464:
        /* <DEDUP_REMOVED lines=62> */
.L_x_49462:
[----:B------:R-:W-:Y:S05]  /*9fa0*/  BSYNC.RECONVERGENT B0 ;  /* 0x0000000000007941 */ /* 0x000fea0003800200 */
.L_x_49461:
        /* <DEDUP_REMOVED lines=24> */
.L_x_49468:
        /* <DEDUP_REMOVED lines=12> */
.L_x_49470:
[----:B------:R-:W-:Y:S05]  /*a1f0*/  BSYNC.RECONVERGENT B1 ;  /* 0x0000000000017941 */ /* 0x000fea0003800200 */
.L_x_49469:
        /* <DEDUP_REMOVED lines=62> */
.L_x_49467:
[----:B------:R-:W-:Y:S05]  /*a5e0*/  BSYNC.RECONVERGENT B0 ;  /* 0x0000000000007941 */ /* 0x000fea0003800200 */
.L_x_49466:
        /* <DEDUP_REMOVED lines=24> */
.L_x_49473:
        /* <DEDUP_REMOVED lines=12> */
.L_x_49475:
[----:B------:R-:W-:Y:S05]  /*a830*/  BSYNC.RECONVERGENT B1 ;  /* 0x0000000000017941 */ /* 0x000fea0003800200 */
.L_x_49474:
        /* <DEDUP_REMOVED lines=62> */
.L_x_49472:
[----:B------:R-:W-:Y:S05]  /*ac20*/  BSYNC.RECONVERGENT B0 ;  /* 0x0000000000007941 */ /* 0x000fea0003800200 */
.L_x_49471:
        /* <DEDUP_REMOVED lines=24> */
.L_x_49478:
        /* <DEDUP_REMOVED lines=15> */
.L_x_49480:
[----:B------:R-:W-:Y:S05]  /*aea0*/  BSYNC.RECONVERGENT B1 ;  /* 0x0000000000017941 */ /* 0x000fea0003800200 */
.L_x_49479:
        /* <DEDUP_REMOVED lines=62> */
.L_x_49477:
[----:B------:R-:W-:Y:S05]  /*b290*/  BSYNC.RECONVERGENT B0 ;  /* 0x0000000000007941 */ /* 0x000fea0003800200 */
.L_x_49476:
        /* <DEDUP_REMOVED lines=15> */
.L_x_49440:
        /* <DEDUP_REMOVED lines=16> */
.L_x_49484:
        /* <DEDUP_REMOVED lines=12> */
.L_x_49486:
[----:B------:R-:W-:Y:S05]  /*b550*/  BSYNC.RECONVERGENT B1 ;  /* 0x0000000000017941 */ /* 0x000fea0003800200 */
.L_x_49485:
        /* <DEDUP_REMOVED lines=62> */
.L_x_49483:
[----:B------:R-:W-:Y:S05]  /*b940*/  BSYNC.RECONVERGENT B0 ;  /* 0x0000000000007941 */ /* 0x000fea0003800200 */
.L_x_49482:
        /* <DEDUP_REMOVED lines=8> */
[----:B-----5:R-:W-:-:S05]  /*b9d0*/  HADD2.F32 R12, -RZ, R8.H0_H0 ;  /* 0x20000008ff0c7230 */ /* 0x020fca0000004100 */
        /* <DEDUP_REMOVED lines=16> */
.L_x_49489:
        /* <DEDUP_REMOVED lines=12> */
.L_x_49491:
[----:B------:R-:W-:Y:S05]  /*bba0*/  BSYNC.RECONVERGENT B1 ;  /* 0x0000000000017941 */ /* 0x000fea0003800200 */
.L_x_49490:
        /* <DEDUP_REMOVED lines=62> */
.L_x_49488:
[----:B------:R-:W-:Y:S05]  /*bf90*/  BSYNC.RECONVERGENT B0 ;  /* 0x0000000000007941 */ /* 0x000fea0003800200 */
.L_x_49487:
[----:B------:R-:W-:Y:S01]  /*bfa0*/  I2FP.F32.U32 R13, R17 ;  /* 0x00000011000d7245 */ /* 0x000fe20000201000 */
[----:B------:R-:W-:Y:S01]  /*bfb0*/  HADD2.F32 R8, -RZ, R8.H1_H1 ;  /* 0x30000008ff087230 */ /* 0x000fe20000004100 */
        /* <DEDUP_REMOVED lines=23> */
.L_x_49494:
        /* <DEDUP_REMOVED lines=12> */
.L_x_49496:
[----:B------:R-:W-:Y:S05]  /*c1f0*/  BSYNC.RECONVERGENT B1 ;  /* 0x0000000000017941 */ /* 0x000fea0003800200 */
.L_x_49495:
        /* <DEDUP_REMOVED lines=62> */
.L_x_49493:
[----:B------:R-:W-:Y:S05]  /*c5e0*/  BSYNC.RECONVERGENT B0 ;  /* 0x0000000000007941 */ /* 0x000fea0003800200 */
.L_x_49492:
        /* <DEDUP_REMOVED lines=23> */
.L_x_49499:
        /* <DEDUP_REMOVED lines=12> */
.L_x_49501:
[----:B------:R-:W-:Y:S05]  /*c820*/  BSYNC.RECONVERGENT B1 ;  /* 0x0000000000017941 */ /* 0x000fea0003800200 */
.L_x_49500:
        /* <DEDUP_REMOVED lines=62> */
.L_x_49498:
[----:B------:R-:W-:Y:S05]  /*cc10*/  BSYNC.RECONVERGENT B0 ;  /* 0x0000000000007941 */ /* 0x000fea0003800200 */
.L_x_49497:
        /* <DEDUP_REMOVED lines=23> */
.L_x_49504:
        /* <DEDUP_REMOVED lines=12> */
.L_x_49506:
[----:B------:R-:W-:Y:S05]  /*ce50*/  BSYNC.RECONVERGENT B1 ;  /* 0x0000000000017941 */ /* 0x000fea0003800200 */
.L_x_49505:
        /* <DEDUP_REMOVED lines=62> */
.L_x_49503:
[----:B------:R-:W-:Y:S05]  /*d240*/  BSYNC.RECONVERGENT B0 ;  /* 0x0000000000007941 */ /* 0x000fea0003800200 */
.L_x_49502:
        /* <DEDUP_REMOVED lines=23> */
.L_x_49509:
        /* <DEDUP_REMOVED lines=12> */
.L_x_49511:
[----:B------:R-:W-:Y:S05]  /*d480*/  BSYNC.RECONVERGENT B1 ;  /* 0x0000000000017941 */ /* 0x000fea0003800200 */
.L_x_49510:
        /* <DEDUP_REMOVED lines=62> */
.L_x_49508:
[----:B------:R-:W-:Y:S05]  /*d870*/  BSYNC.RECONVERGENT B0 ;  /* 0x0000000000007941 */ /* 0x000fea0003800200 */
.L_x_49507:
        /* <DEDUP_REMOVED lines=23> */
.L_x_49514:
        /* <DEDUP_REMOVED lines=12> */
.L_x_49516:
[----:B------:R-:W-:Y:S05]  /*dab0*/  BSYNC.RECONVERGENT B1 ;  /* 0x0000000000017941 */ /* 0x000fea0003800200 */
.L_x_49515:
        /* <DEDUP_REMOVED lines=62> */
.L_x_49513:
[----:B------:R-:W-:Y:S05]  /*dea0*/  BSYNC.RECONVERGENT B0 ;  /* 0x0000000000007941 */ /* 0x000fea0003800200 */
.L_x_49512:
        /* <DEDUP_REMOVED lines=23> */
.L_x_49519:
        /* <DEDUP_REMOVED lines=15> */
.L_x_49521:
[----:B------:R-:W-:Y:S05]  /*e110*/  BSYNC.RECONVERGENT B1 ;  /* 0x0000000000017941 */ /* 0x000fea0003800200 */
.L_x_49520:
        /* <DEDUP_REMOVED lines=62> */
.L_x_49518:
[----:B------:R-:W-:Y:S05]  /*e500*/  BSYNC.RECONVERGENT B0 ;  /* 0x0000000000007941 */ /* 0x000fea0003800200 */
.L_x_49517:
        /* <DEDUP_REMOVED lines=13> */
.L_x_49481:
        /* <DEDUP_REMOVED lines=41> */
.L_x_49525:
        /* <DEDUP_REMOVED lines=12> */
.L_x_49527:
[----:B------:R-:W-:Y:S05]  /*e930*/  BSYNC.RECONVERGENT B1 ;  /* 0x0000000000017941 */ /* 0x000fea0003800200 */
.L_x_49526:
        /* <DEDUP_REMOVED lines=61> */
.L_x_49524:
[----:B------:R-:W-:Y:S05]  /*ed10*/  BSYNC.RECONVERGENT B0 ;  /* 0x0000000000007941 */ /* 0x000fea0003800200 */
.L_x_49523:
        /* <DEDUP_REMOVED lines=26> */
.L_x_49530:
        /* <DEDUP_REMOVED lines=12> */
.L_x_49532:
[----:B------:R-:W-:Y:S05]  /*ef80*/  BSYNC.RECONVERGENT B1 ;  /* 0x0000000000017941 */ /* 0x000fea0003800200 */
.L_x_49531:
        /* <DEDUP_REMOVED lines=62> */
.L_x_49529:
[----:B------:R-:W-:Y:S05]  /*f370*/  BSYNC.RECONVERGENT B0 ;  /* 0x0000000000007941 */ /* 0x000fea0003800200 */
.L_x_49528:
[----:B------:R-:W-:Y:S01]  /*f380*/  I2FP.F32.U32 R7, R7 ;  /* 0x0000000700077245 */ /* 0x000fe20000201000 */
[----:B------:R-:W-:Y:S01]  /*f390*/  BSSY.RECONVERGENT B0, `(.L_x_49533) ;  /* 0x0000064000007945 */ /* 0x000fe20003800200 */
[----:B------:R-:W-:Y:S01]  /*f3a0*/  ISETP.NE.AND P2, PT, R14, 0x1, PT ;  /* 0x000000010e00780c */ /* 0x000fe20003f45270 */
[----:B------:R-:W-:Y:S01]  /*f3b0*/  IMAD.MOV.U32 R15, RZ, RZ, 0x2 ;  /* 0x00000002ff0f7424 */ /* 0x000fe200078e00ff */
[----:B------:R-:W-:Y:S01]  /*f3c0*/  LOP3.LUT R6, R6, 0xfffffffd, RZ, 0xc0, !PT ;  /* 0xfffffffd06067812 */ /* 0x000fe200078ec0ff */
[----:B------:R-:W-:Y:S01]  /*f3d0*/  FFMA.FTZ R7, R7, R194, 1.1641532182693481445e-10 ;  /* 0x2f00000007077423 */ /* 0x000fe200000100c2 */
[----:B------:R-:W-:-:S04]  /*f3e0*/  IMAD.MOV.U32 R17, RZ, RZ, R170 ;  /* 0x000000ffff117224 */ /* 0x000fc800078e00aa */
[----:B------:R-:W-:Y:S01]  /*f3f0*/  FSETP.GTU.FTZ.AND P1, PT, R7, R133, PT ;  /* 0x000000850700720b */ /* 0x000fe20003f3c000 */
[----:B------:R-:W-:Y:S02]  /*f400*/  HADD2.F32 R7, -RZ, R8.H1_H1 ;  /* 0x30000008ff077230 */ /* 0x000fe40000004100 */
[----:B------:R-:W-:-:S03]  /*f410*/  HADD2.F32 R8, -RZ, R44.H1_H1 ;  /* 0x3000002cff087230 */ /* 0x000fc60000004100 */
[----:B------:R-:W-:-:S04]  /*f420*/  FMUL.FTZ R7, R7, R132 ;  /* 0x0000008407077220 */ /* 0x000fc80000410000 */
[----:B------:R-:W-:-:S05]  /*f430*/  FMUL.FTZ R7, R7, R134 ;  /* 0x0000008607077220 */ /* 0x000fca0000410000 */
[----:B------:R-:W-:Y:S02]  /*f440*/  FSEL R7, R7, RZ, !P1 ;  /* 0x000000ff07077208 */ /* 0x000fe40004800000 */
[----:B------:R-:W-:-:S03]  /*f450*/  PLOP3.LUT P1, PT, P1, PT, PT, 0x8, 0x80 ;  /* 0x000000000080781c */ /* 0x000fc60000f2e170 */
[----:B------:R-:W-:-:S05]  /*f460*/  FFMA.FTZ R8, R7, R109, R8 ;  /* 0x0000006d07087223 */ /* 0x000fca0000010008 */
        /* <DEDUP_REMOVED lines=11> */
.L_x_49535:
        /* <DEDUP_REMOVED lines=12> */
.L_x_49537:
[----:B------:R-:W-:Y:S05]  /*f5e0*/  BSYNC.RECONVERGENT B1 ;  /* 0x0000000000017941 */ /* 0x000fea0003800200 */
.L_x_49536:
        /* <DEDUP_REMOVED lines=62> */
.L_x_49534:
[----:B------:R-:W-:Y:S05]  /*f9d0*/  BSYNC.RECONVERGENT B0 ;  /* 0x0000000000007941 */ /* 0x000fea0003800200 */
.L_x_49533:
        /* <DEDUP_REMOVED lines=24> */
.L_x_49540:
        /* <DEDUP_REMOVED lines=12> */
.L_x_49542:
[----:B------:R-:W-:Y:S05]  /*fc20*/  BSYNC.RECONVERGENT B1 ;  /* 0x0000000000017941 */ /* 0x000fea0003800200 */
.L_x_49541:
        /* <DEDUP_REMOVED lines=62> */
.L_x_49539:
[----:B------:R-:W-:Y:S05]  /*10010*/  BSYNC.RECONVERGENT B0 ;  /* 0x0000000000007941 */ /* 0x000fea0003800200 */
.L_x_49538:
        /* <DEDUP_REMOVED lines=24> */
.L_x_49545:
        /* <DEDUP_REMOVED lines=12> */
.L_x_49547:
[----:B------:R-:W-:Y:S05]  /*10260*/  BSYNC.RECONVERGENT B1 ;  /* 0x0000000000017941 */ /* 0x000fea0003800200 */
.L_x_49546:
        /* <DEDUP_REMOVED lines=62> */
.L_x_49544:
[----:B------:R-:W-:Y:S05]  /*10650*/  BSYNC.RECONVERGENT B0 ;  /* 0x0000000000007941 */ /* 0x000fea0003800200 */
.L_x_49543:
        /* <DEDUP_REMOVED lines=24> */
.L_x_49550:
        /* <DEDUP_REMOVED lines=12> */
.L_x_49552:
[----:B------:R-:W-:Y:S05]  /*108a0*/  BSYNC.RECONVERGENT B1 ;  /* 0x0000000000017941 */ /* 0x000fea0003800200 */
.L_x_49551:
        /* <DEDUP_REMOVED lines=62> */
.L_x_49549:
[----:B------:R-:W-:Y:S05]  /*10c90*/  BSYNC.RECONVERGENT B0 ;  /* 0x0000000000007941 */ /* 0x000fea0003800200 */
.L_x_49548:
        /* <DEDUP_REMOVED lines=24> */
.L_x_49555:
        /* <DEDUP_REMOVED lines=12> */
.L_x_49557:
[----:B------:R-:W-:Y:S05]  /*10ee0*/  BSYNC.RECONVERGENT B1 ;  /* 0x0000000000017941 */ /* 0x000fea0003800200 */
.L_x_49556:
        /* <DEDUP_REMOVED lines=62> */
.L_x_49554:
[----:B------:R-:W-:Y:S05]  /*112d0*/  BSYNC.RECONVERGENT B0 ;  /* 0x0000000000007941 */ /* 0x000fea0003800200 */
.L_x_49553:
        /* <DEDUP_REMOVED lines=24> */
.L_x_49560:
        /* <DEDUP_REMOVED lines=15> */
.L_x_49562:
[----:B------:R-:W-:Y:S05]  /*11550*/  BSYNC.RECONVERGENT B1 ;  /* 0x0000000000017941 */ /* 0x000fea0003800200 */
.L_x_49561:
        /* <DEDUP_REMOVED lines=62> */
.L_x_49559:
[----:B------:R-:W-:Y:S05]  /*11940*/  BSYNC.RECONVERGENT B0 ;  /* 0x0000000000007941 */ /* 0x000fea0003800200 */
.L_x_49558:
        /* <DEDUP_REMOVED lines=9> */
[----:B------:R-:W-:Y:S01]  /*119e0*/  FSEL R7, R11, RZ, !P6 ;  /* 0x000000ff0b077208 */ /* 0x000fe20007000000 */
[----:B------:R-:W-:Y:S01]  /*119f0*/  HADD2.F32 R11, -RZ, R47.H1_H1 ;  /* 0x3000002fff0b7230 */ /* 0x000fe20000004100 */
[----:B------:R-:W-:-:S04]  /*11a00*/  PLOP3.LUT P6, PT, P6, PT, PT, 0x8, 0x80 ;  /* 0x000000000080781c */ /* 0x000fc800037ce170 */
[----:B------:R-:W-:-:S05]  /*11a10*/  FFMA.FTZ R7, R7, R107, R11 ;  /* 0x0000006b07077223 */ /* 0x000fca000001000b */
[----:B------:R-:W-:Y:S01]  /*11a20*/  F2FP.F16.F32.PACK_AB R11, R7, R15 ;  /* 0x0000000f070b723e */ /* 0x000fe200000000ff */
[----:B------:R-:W-:Y:S06]  /*11a30*/  BRA `(.L_x_49563) ;  /* 0x0000003000907947 */ /* 0x000fec0003800000 */
.L_x_49522:
        /* <DEDUP_REMOVED lines=16> */
.L_x_49566:
        /* <DEDUP_REMOVED lines=12> */
.L_x_49568:
[----:B------:R-:W-:Y:S05]  /*11c00*/  BSYNC.RECONVERGENT B1 ;  /* 0x0000000000017941 */ /* 0x000fea0003800200 */
.L_x_49567:
        /* <DEDUP_REMOVED lines=61> */
.L_x_49565:
[----:B------:R-:W-:Y:S05]  /*11fe0*/  BSYNC.RECONVERGENT B0 ;  /* 0x0000000000007941 */ /* 0x000fea0003800200 */
.L_x_49564:
[----:B------:R-:W-:Y:S01]  /*11ff0*/  I2FP.F32.U32 R7, R13 ;  /* 0x0000000d00077245 */ /* 0x000fe20000201000 */
[----:B------:R-:W-:Y:S01]  /*12000*/  BSSY.RECONVERGENT B0, `(.L_x_49569) ;  /* 0x0000063000007945 */ /* 0x000fe20003800200 */
[----:B------:R-:W-:Y:S01]  /*12010*/  ISETP.NE.AND P2, PT, R15, 0x1, PT ;  /* 0x000000010f00780c */ /* 0x000fe20003f45270 */
[----:B------:R-:W-:Y:S01]  /*12020*/  IMAD.MOV.U32 R14, RZ, RZ, 0x2 ;  /* 0x00000002ff0e7424 */ /* 0x000fe200078e00ff */
[----:B------:R-:W-:Y:S01]  /*12030*/  LOP3.LUT R6, R6, 0xfffffffb, RZ, 0xc0, !PT ;  /* 0xfffffffb06067812 */ /* 0x000fe200078ec0ff */
[----:B------:R-:W-:-:S05]  /*12040*/  FFMA.FTZ R7, R7, R194, 1.1641532182693481445e-10 ;  /* 0x2f00000007077423 */ /* 0x000fca00000100c2 */
[----:B------:R-:W-:Y:S01]  /*12050*/  FSETP.GTU.FTZ.AND P1, PT, R7, R133, PT ;  /* 0x000000850700720b */ /* 0x000fe20003f3c000 */
[----:B-----5:R-:W-:-:S05]  /*12060*/  HADD2.F32 R7, -RZ, R8.H0_H0 ;  /* 0x20000008ff077230 */ /* 0x020fca0000004100 */
[----:B------:R-:W-:-:S04]  /*12070*/  FMUL.FTZ R7, R7, R132 ;  /* 0x0000008407077220 */ /* 0x000fc80000410000 */
[----:B------:R-:W-:-:S05]  /*12080*/  FMUL.FTZ R7, R7, R134 ;  /* 0x0000008607077220 */ /* 0x000fca0000410000 */
        /* <DEDUP_REMOVED lines=15> */
.L_x_49571:
        /* <DEDUP_REMOVED lines=12> */
.L_x_49573:
[----:B------:R-:W-:Y:S05]  /*12240*/  BSYNC.RECONVERGENT B1 ;  /* 0x0000000000017941 */ /* 0x000fea0003800200 */
.L_x_49572:
        /* <DEDUP_REMOVED lines=62> */
.L_x_49570:
[----:B------:R-:W-:Y:S05]  /*12630*/  BSYNC.RECONVERGENT B0 ;  /* 0x0000000000007941 */ /* 0x000fea0003800200 */
.L_x_49569:
        /* <DEDUP_REMOVED lines=8> */
[----:B------:R-:W-:-:S05]  /*126c0*/  HADD2.F32 R7, -RZ, R8.H1_H1 ;  /* 0x30000008ff077230 */ /* 0x000fca0000004100 */
        /* <DEDUP_REMOVED lines=16> */
.L_x_49576:
        /* <DEDUP_REMOVED lines=12> */
.L_x_49578:
[----:B------:R-:W-:Y:S05]  /*12890*/  BSYNC.RECONVERGENT B1 ;  /* 0x0000000000017941 */ /* 0x000fea0003800200 */
.L_x_49577:
        /* <DEDUP_REMOVED lines=62> */
.L_x_49575:
[----:B------:R-:W-:Y:S05]  /*12c80*/  BSYNC.RECONVERGENT B0 ;  /* 0x0000000000007941 */ /* 0x000fea0003800200 */
.L_x_49574:
        /* <DEDUP_REMOVED lines=23> */
.L_x_49581:
        /* <DEDUP_REMOVED lines=12> */
.L_x_49583:
[----:B------:R-:W-:Y:S05]  /*12ec0*/  BSYNC.RECONVERGENT B1 ;  /* 0x0000000000017941 */ /* 0x000fea0003800200 */
.L_x_49582:
        /* <DEDUP_REMOVED lines=62> */
.L_x_49580:
[----:B------:R-:W-:Y:S05]  /*132b0*/  BSYNC.RECONVERGENT B0 ;  /* 0x0000000000007941 */ /* 0x000fea0003800200 */
.L_x_49579:
        /* <DEDUP_REMOVED lines=23> */
.L_x_49586:
        /* <DEDUP_REMOVED lines=12> */
.L_x_49588:
[----:B------:R-:W-:Y:S05]  /*134f0*/  BSYNC.RECONVERGENT B1 ;  /* 0x0000000000017941 */ /* 0x000fea0003800200 */
.L_x_49587:
        /* <DEDUP_REMOVED lines=62> */
.L_x_49585:
[----:B------:R-:W-:Y:S05]  /*138e0*/  BSYNC.RECONVERGENT B0 ;  /* 0x0000000000007941 */ /* 0x000fea0003800200 */
.L_x_49584:
        /* <DEDUP_REMOVED lines=23> */
.L_x_49591:
        /* <DEDUP_REMOVED lines=12> */
.L_x_49593:
[----:B------:R-:W-:Y:S05]  /*13b20*/  BSYNC.RECONVERGENT B1 ;  /* 0x0000000000017941 */ /* 0x000fea0003800200 */
.L_x_49592:
        /* <DEDUP_REMOVED lines=62> */
.L_x_49590:
[----:B------:R-:W-:Y:S05]  /*13f10*/  BSYNC.RECONVERGENT B0 ;  /* 0x0000000000007941 */ /* 0x000fea0003800200 */
.L_x_49589:
        /* <DEDUP_REMOVED lines=23> */
.L_x_49596:
        /* <DEDUP_REMOVED lines=12> */
.L_x_49598:
[----:B------:R-:W-:Y:S05]  /*14150*/  BSYNC.RECONVERGENT B1 ;  /* 0x0000000000017941 */ /* 0x000fea0003800200 */
.L_x_49597:
        /* <DEDUP_REMOVED lines=62> */
.L_x_49595:
[----:B------:R-:W-:Y:S05]  /*14540*/  BSYNC.RECONVERGENT B0 ;  /* 0x0000000000007941 */ /* 0x000fea0003800200 */
.L_x_49594:
        /* <DEDUP_REMOVED lines=23> */
.L_x_49601:
        /* <DEDUP_REMOVED lines=15> */
.L_x_49603:
[----:B------:R-:W-:Y:S05]  /*147b0*/  BSYNC.RECONVERGENT B1 ;  /* 0x0000000000017941 */ /* 0x000fea0003800200 */
.L_x_49602:
        /* <DEDUP_REMOVED lines=62> */
.L_x_49600:
[----:B------:R-:W-:Y:S05]  /*14ba0*/  BSYNC.RECONVERGENT B0 ;  /* 0x0000000000007941 */ /* 0x000fea0003800200 */
.L_x_49599:
        /* <DEDUP_REMOVED lines=13> */
.L_x_49563:
        /* <DEDUP_REMOVED lines=41> */
.L_x_49607:
        /* <DEDUP_REMOVED lines=12> */
.L_x_49609:
[----:B------:R-:W-:Y:S05]  /*14fd0*/  BSYNC.RECONVERGENT B1 ;  /* 0x0000000000017941 */ /* 0x000fea0003800200 */
.L_x_49608:
        /* <DEDUP_REMOVED lines=62> */
.L_x_49606:
[----:B------:R-:W-:Y:S05]  /*153c0*/  BSYNC.RECONVERGENT B0 ;  /* 0x0000000000007941 */ /* 0x000fea0003800200 */
.L_x_49605:
[----:B------:R-:W-:Y:S01]  /*153d0*/  I2FP.F32.U32 R12, R13 ;  /* 0x0000000d000c7245 */ /* 0x000fe20000201000 */
[----:B-----5:R-:W-:Y:S01]  /*153e0*/  HADD2.F32 R13, -RZ, R44.H0_H0 ;  /* 0x2000002cff0d7230 */ /* 0x020fe20000004100 */
[----:B------:R-:W-:Y:S01]  /*153f0*/  ISETP.NE.AND P2, PT, R14, 0x1, PT ;  /* 0x000000010e00780c */ /* 0x000fe20003f45270 */
[----:B------:R-:W-:Y:S01]  /*15400*/  BSSY.RECONVERGENT B0, `(.L_x_49610) ;  /* 0x0000062000007945 */ /* 0x000fe20003800200 */
[----:B------:R-:W-:Y:S01]  /*15410*/  LOP3.LUT R6, R6, 0xfffffffb, RZ, 0xc0, !PT ;  /* 0xfffffffb06067812 */ /* 0x000fe200078ec0ff */
[----:B------:R-:W-:Y:S01]  /*15420*/  FFMA.FTZ R12, R12, R194, 1.1641532182693481445e-10 ;  /* 0x2f0000000c0c7423 */ /* 0x000fe200000100c2 */
[----:B------:R-:W-:-:S04]  /*15430*/  MOV R17, R170 ;  /* 0x000000aa00117202 */ /* 0x000fc80000000f00 */
[----:B------:R-:W-:Y:S01]  /*15440*/  FSETP.GTU.FTZ.AND P1, PT, R12, R133, PT ;  /* 0x000000850c00720b */ /* 0x000fe20003f3c000 */
[----:B------:R-:W-:-:S05]  /*15450*/  HADD2.F32 R12, -RZ, R8.H0_H0 ;  /* 0x20000008ff0c7230 */ /* 0x000fca0000004100 */
        /* <DEDUP_REMOVED lines=17> */
.L_x_49612:
        /* <DEDUP_REMOVED lines=12> */
.L_x_49614:
[----:B------:R-:W-:Y:S05]  /*15630*/  BSYNC.RECONVERGENT B1 ;  /* 0x0000000000017941 */ /* 0x000fea0003800200 */
.L_x_49613:
        /* <DEDUP_REMOVED lines=62> */
.L_x_49611:
[----:B------:R-:W-:Y:S05]  /*15a20*/  BSYNC.RECONVERGENT B0 ;  /* 0x0000000000007941 */ /* 0x000fea0003800200 */
.L_x_49610:
[----:B------:R-:W-:Y:S01]  /*15a30*/  I2FP.F32.U32 R14, R17 ;  /* 0x00000011000e7245 */ /* 0x000fe20000201000 */
[----:B------:R-:W-:Y:S01]  /*15a40*/  HADD2.F32 R8, -RZ, R8.H1_H1 ;  /* 0x30000008ff087230 */ /* 0x000fe20000004100 */
[----:B------:R-:W-:Y:S01]  /*15a50*/  ISETP.NE.AND P2, PT, R13, 0x1, PT ;  /* 0x000000010d00780c */ /* 0x000fe20003f45270 */
[----:B------:R-:W-:Y:S01]  /*15a60*/  HADD2.F32 R15, -RZ, R44.H1_H1 ;  /* 0x3000002cff0f7230 */ /* 0x000fe20000004100 */
[----:B------:R-:W-:Y:S01]  /*15a70*/  LOP3.LUT R6, R6, 0xfffffffd, RZ, 0xc0, !PT ;  /* 0xfffffffd06067812 */ /* 0x000fe200078ec0ff */
[----:B------:R-:W-:Y:S01]  /*15a80*/  FFMA.FTZ R14, R14, R194, 1.1641532182693481445e-10 ;  /* 0x2f0000000e0e7423 */ /* 0x000fe200000100c2 */
[----:B------:R-:W-:Y:S01]  /*15a90*/  FMUL.FTZ R8, R8, R132 ;  /* 0x0000008408087220 */ /* 0x000fe20000410000 */
[----:B------:R-:W-:Y:S03]  /*15aa0*/  BSSY.RECONVERGENT B0, `(.L_x_49615) ;  /* 0x000005e000007945 */ /* 0x000fe60003800200 */
[----:B------:R-:W-:Y:S01]  /*15ab0*/  FMUL.FTZ R8, R8, R134 ;  /* 0x0000008608087220 */ /* 0x000fe20000410000 */
[----:B------:R-:W-:Y:S01]  /*15ac0*/  FSETP.GTU.FTZ.AND P1, PT, R14, R133, PT ;  /* 0x000000850e00720b */ /* 0x000fe20003f3c000 */
[----:B------:R-:W-:-:S03]  /*15ad0*/  IMAD.MOV.U32 R14, RZ, RZ, 0x2 ;  /* 0x00000002ff0e7424 */ /* 0x000fc600078e00ff */
        /* <DEDUP_REMOVED lines=15> */
.L_x_49617:
        /* <DEDUP_REMOVED lines=12> */
.L_x_49619:
[----:B------:R-:W-:Y:S05]  /*15c90*/  BSYNC.RECONVERGENT B1 ;  /* 0x0000000000017941 */ /* 0x000fea0003800200 */
.L_x_49618:
        /* <DEDUP_REMOVED lines=62> */
.L_x_49616:
[----:B------:R-:W-:Y:S05]  /*16080*/  BSYNC.RECONVERGENT B0 ;  /* 0x0000000000007941 */ /* 0x000fea0003800200 */
.L_x_49615:
        /* <DEDUP_REMOVED lines=24> */
.L_x_49622:
        /* <DEDUP_REMOVED lines=12> */
.L_x_49624:
[----:B------:R-:W-:Y:S05]  /*162d0*/  BSYNC.RECONVERGENT B1 ;  /* 0x0000000000017941 */ /* 0x000fea0003800200 */
.L_x_49623:
        /* <DEDUP_REMOVED lines=62> */
.L_x_49621:
[----:B------:R-:W-:Y:S05]  /*166c0*/  BSYNC.RECONVERGENT B0 ;  /* 0x0000000000007941 */ /* 0x000fea0003800200 */
.L_x_49620:
        /* <DEDUP_REMOVED lines=24> */
.L_x_49627:
        /* <DEDUP_REMOVED lines=12> */
.L_x_49629:
[----:B------:R-:W-:Y:S05]  /*16910*/  BSYNC.RECONVERGENT B1 ;  /* 0x0000000000017941 */ /* 0x000fea0003800200 */
.L_x_49628:
        /* <DEDUP_REMOVED lines=62> */
.L_x_49626:
[----:B------:R-:W-:Y:S05]  /*16d00*/  BSYNC.RECONVERGENT B0 ;  /* 0x0000000000007941 */ /* 0x000fea0003800200 */
.L_x_49625:
[----:B------:R-:W-:Y:S01]  /*16d10*/  I2FP.F32.U32 R13, R14 ;  /* 0x0000000e000d7245 */ /* 0x000fe20000201000 */
[----:B------:R-:W-:Y:S01]  /*16d20*/  HADD2.F32 R14, -RZ, R46.H0_H0 ;  /* 0x2000002eff0e7230 */ /* 0x000fe20000004100 */
[----:B------:R-:W-:Y:S01]  /*16d30*/  ISETP.NE.AND P4, PT, R19, 0x1, PT ;  /* 0x000000011300780c */ /* 0x000fe20003f85270 */
[----:B------:R-:W-:Y:S01]  /*16d40*/  BSSY.RECONVERGENT B0, `(.L_x_49630) ;  /* 0x0000060000007945 */ /* 0x000fe20003800200 */
[----:B------:R-:W-:Y:S02]  /*16d50*/  IMAD.MOV.U32 R18, RZ, RZ, 0x2 ;  /* 0x00000002ff127424 */ /* 0x000fe400078e00ff */
        /* <DEDUP_REMOVED lines=19> */
.L_x_49632:
        /* <DEDUP_REMOVED lines=12> */
.L_x_49634:
[----:B------:R-:W-:Y:S05]  /*16f50*/  BSYNC.RECONVERGENT B1 ;  /* 0x0000000000017941 */ /* 0x000fea0003800200 */
.L_x_49633:
        /* <DEDUP_REMOVED lines=62> */
.L_x_49631:
[----:B------:R-:W-:Y:S05]  /*17340*/  BSYNC.RECONVERGENT B0 ;  /* 0x0000000000007941 */ /* 0x000fea0003800200 */
.L_x_49630:
        /* <DEDUP_REMOVED lines=24> */
.L_x_49637:
        /* <DEDUP_REMOVED lines=12> */
.L_x_49639:
[----:B------:R-:W-:Y:S05]  /*17590*/  BSYNC.RECONVERGENT B1 ;  /* 0x0000000000017941 */ /* 0x000fea0003800200 */
.L_x_49638:
        /* <DEDUP_REMOVED lines=62> */
.L_x_49636:
[----:B------:R-:W-:Y:S05]  /*17980*/  BSYNC.RECONVERGENT B0 ;  /* 0x0000000000007941 */ /* 0x000fea0003800200 */
.L_x_49635:
        /* <DEDUP_REMOVED lines=24> */
.L_x_49642:
        /* <DEDUP_REMOVED lines=15> */
.L_x_49644:
[----:B------:R-:W-:Y:S05]  /*17c00*/  BSYNC.RECONVERGENT B1 ;  /* 0x0000000000017941 */ /* 0x000fea0003800200 */
.L_x_49643:
        /* <DEDUP_REMOVED lines=62> */
.L_x_49641:
[----:B------:R-:W-:Y:S05]  /*17ff0*/  BSYNC.RECONVERGENT B0 ;  /* 0x0000000000007941 */ /* 0x000fea0003800200 */
.L_x_49640:
        /* <DEDUP_REMOVED lines=8> */
[----:B------:R-:W-:Y:S01]  /*18080*/  F2FP.F16.F32.PACK_AB R13, R9, R8 ;  /* 0x00000008090d723e */ /* 0x000fe200000000ff */
[----:B------:R-:W-:Y:S01]  /*18090*/  HADD2.F32 R8, -RZ, R47.H1_H1 ;  /* 0x3000002fff087230 */ /* 0x000fe20000004100 */
[----:B------:R-:W-:Y:S02]  /*180a0*/  FSEL R11, R11, RZ, !P6 ;  /* 0x000000ff0b0b7208 */ /* 0x000fe40007000000 */
[----:B------:R-:W-:-:S03]  /*180b0*/  PLOP3.LUT P6, PT, P6, PT, PT, 0x8, 0x80 ;  /* 0x000000000080781c */ /* 0x000fc600037ce170 */
[----:B------:R-:W-:-:S05]  /*180c0*/  FFMA.FTZ R8, R11, R99, R8 ;  /* 0x000000630b087223 */ /* 0x000fca0000010008 */
[----:B------:R-:W-:Y:S01]  /*180d0*/  F2FP.F16.F32.PACK_AB R15, R8, R17 ;  /* 0x00000011080f723e */ /* 0x000fe200000000ff */
[----:B------:R-:W-:Y:S06]  /*180e0*/  BRA `(.L_x_49645) ;  /* 0x0000003000947947 */ /* 0x000fec0003800000 */
.L_x_49604:
        /* <DEDUP_REMOVED lines=16> */
.L_x_49648:
        /* <DEDUP_REMOVED lines=12> */
.L_x_49650:
[----:B------:R-:W-:Y:S05]  /*182b0*/  BSYNC.RECONVERGENT B1 ;  /* 0x0000000000017941 */ /* 0x000fea0003800200 */
.L_x_49649:
        /* <DEDUP_REMOVED lines=62> */
.L_x_49647:
[----:B------:R-:W-:Y:S05]  /*186a0*/  BSYNC.RECONVERGENT B0 ;  /* 0x0000000000007941 */ /* 0x000fea0003800200 */
.L_x_49646:
        /* <DEDUP_REMOVED lines=8> */
[----:B-----5:R-:W-:-:S05]  /*18730*/  HADD2.F32 R12, -RZ, R8.H0_H0 ;  /* 0x20000008ff0c7230 */ /* 0x020fca0000004100 */
        /* <DEDUP_REMOVED lines=16> */
.L_x_49653:
        /* <DEDUP_REMOVED lines=12> */
.L_x_49655:
[----:B------:R-:W-:Y:S05]  /*18900*/  BSYNC.RECONVERGENT B1 ;  /* 0x0000000000017941 */ /* 0x000fea0003800200 */
.L_x_49654:
        /* <DEDUP_REMOVED lines=62> */
.L_x_49652:
[----:B------:R-:W-:Y:S05]  /*18cf0*/  BSYNC.RECONVERGENT B0 ;  /* 0x0000000000007941 */ /* 0x000fea0003800200 */
.L_x_49651:
[----:B------:R-:W-:Y:S01]  /*18d00*/  I2FP.F32.U32 R14, R17 ;  /* 0x00000011000e7245 */ /* 0x000fe20000201000 */
[----:B------:R-:W-:Y:S01]  /*18d10*/  HADD2.F32 R8, -RZ, R8.H1_H1 ;  /* 0x30000008ff087230 */ /* 0x000fe20000004100 */
        /* <DEDUP_REMOVED lines=23> */
.L_x_49658:
        /* <DEDUP_REMOVED lines=12> */
.L_x_49660:
[----:B------:R-:W-:Y:S05]  /*18f50*/  BSYNC.RECONVERGENT B1 ;  /* 0x0000000000017941 */ /* 0x000fea0003800200 */
.L_x_49659:
        /* <DEDUP_REMOVED lines=62> */
.L_x_49657:
[----:B------:R-:W-:Y:S05]  /*19340*/  BSYNC.RECONVERGENT B0 ;  /* 0x0000000000007941 */ /* 0x000fea0003800200 */
.L_x_49656:
[----:B------:R-:W-:Y:S01]  /*19350*/  I2FP.F32.U32 R8, R8 ;  /* 0x0000000800087245 */ /* 0x000fe20000201000 */
[----:B------:R-:W-:Y:S01]  /*19360*/  BSSY.RECONVERGENT B0, `(.L_x_49661) ;  /* 0x0000061000007945 */ /* 0x000fe20003800200 */
[----:B------:R-:W-:Y:S01]  /*19370*/  ISETP.NE.AND P2, PT, R14, 0x1, PT ;  /* 0x000000010e00780c */ /* 0x000fe20003f45270 */
[----:B------:R-:W-:Y:S02]  /*19380*/  IMAD.MOV.U32 R17, RZ, RZ, 0x2 ;  /* 0x00000002ff117424 */ /* 0x000fe400078e00ff */
        /* <DEDUP_REMOVED lines=19> */
.L_x_49663:
        /* <DEDUP_REMOVED lines=12> */
.L_x_49665:
[----:B------:R-:W-:Y:S05]  /*19580*/  BSYNC.RECONVERGENT B1 ;  /* 0x0000000000017941 */ /* 0x000fea0003800200 */
.L_x_49664:
        /* <DEDUP_REMOVED lines=62> */
.L_x_49662:
[----:B------:R-:W-:Y:S05]  /*19970*/  BSYNC.RECONVERGENT B0 ;  /* 0x0000000000007941 */ /* 0x000fea0003800200 */
.L_x_49661:
        /* <DEDUP_REMOVED lines=23> */
.L_x_49668:
        /* <DEDUP_REMOVED lines=12> */
.L_x_49670:
[----:B------:R-:W-:Y:S05]  /*19bb0*/  BSYNC.RECONVERGENT B1 ;  /* 0x0000000000017941 */ /* 0x000fea0003800200 */
.L_x_49669:
        /* <DEDUP_REMOVED lines=62> */
.L_x_49667:
[----:B------:R-:W-:Y:S05]  /*19fa0*/  BSYNC.RECONVERGENT B0 ;  /* 0x0000000000007941 */ /* 0x000fea0003800200 */
.L_x_49666:
        /* <DEDUP_REMOVED lines=23> */
.L_x_49673:
        /* <DEDUP_REMOVED lines=12> */
.L_x_49675:
[----:B------:R-:W-:Y:S05]  /*1a1e0*/  BSYNC.RECONVERGENT B1 ;  /* 0x0000000000017941 */ /* 0x000fea0003800200 */
.L_x_49674:
        /* <DEDUP_REMOVED lines=62> */
.L_x_49672:
[----:B------:R-:W-:Y:S05]  /*1a5d0*/  BSYNC.RECONVERGENT B0 ;  /* 0x0000000000007941 */ /* 0x000fea0003800200 */
.L_x_49671:
        /* <DEDUP_REMOVED lines=23> */
.L_x_49678:
        /* <DEDUP_REMOVED lines=12> */
.L_x_49680:
[----:B------:R-:W-:Y:S05]  /*1a810*/  BSYNC.RECONVERGENT B1 ;  /* 0x0000000000017941 */ /* 0x000fea0003800200 */
.L_x_49679:
        /* <DEDUP_REMOVED lines=62> */
.L_x_49677:
[----:B------:R-:W-:Y:S05]  /*1ac00*/  BSYNC.RECONVERGENT B0 ;  /* 0x0000000000007941 */ /* 0x000fea0003800200 */
.L_x_49676:
        /* <DEDUP_REMOVED lines=23> */
.L_x_49683:
        /* <DEDUP_REMOVED lines=15> */
.L_x_49685:
[----:B------:R-:W-:Y:S05]  /*1ae70*/  BSYNC.RECONVERGENT B1 ;  /* 0x0000000000017941 */ /* 0x000fea0003800200 */
.L_x_49684:
        /* <DEDUP_REMOVED lines=62> */
.L_x_49682:
[----:B------:R-:W-:Y:S05]  /*1b260*/  BSYNC.RECONVERGENT B0 ;  /* 0x0000000000007941 */ /* 0x000fea0003800200 */
.L_x_49681:
        /* <DEDUP_REMOVED lines=11> */
[----:B------:R-:W-:-:S05]  /*1b320*/  FMUL.FTZ R8, R11, R99 ;  /* 0x000000630b087220 */ /* 0x000fca0000410000 */
[----:B------:R-:W-:-:S07]  /*1b330*/  F2FP.F16.F32.PACK_AB R15, R8, R17 ;  /* 0x00000011080f723e */ /* 0x000fce00000000ff */
.L_x_49645:
        /* <DEDUP_REMOVED lines=41> */
.L_x_49689:
        /* <DEDUP_REMOVED lines=12> */
.L_x_49691:
[----:B------:R-:W-:Y:S05]  /*1b690*/  BSYNC.RECONVERGENT B1 ;  /* 0x0000000000017941 */ /* 0x000fea0003800200 */
.L_x_49690:
        /* <DEDUP_REMOVED lines=62> */
.L_x_49688:
[----:B------:R-:W-:Y:S05]  /*1ba80*/  BSYNC.RECONVERGENT B0 ;  /* 0x0000000000007941 */ /* 0x000fea0003800200 */
.L_x_49687:
[----:B------:R-:W-:Y:S01]  /*1ba90*/  I2FP.F32.U32 R9, R9 ;  /* 0x0000000900097245 */ /* 0x000fe20000201000 */
[----:B-----5:R-:W-:Y:S01]  /*1baa0*/  HADD2.F32 R10, -RZ, R44.H0_H0 ;  /* 0x2000002cff0a7230 */ /* 0x020fe20000004100 */
[----:B------:R-:W-:Y:S01]  /*1bab0*/  ISETP.NE.AND P2, PT, R11, 0x1, PT ;  /* 0x000000010b00780c */ /* 0x000fe20003f45270 */
[----:B------:R-:W-:Y:S01]  /*1bac0*/  BSSY.RECONVERGENT B0, `(.L_x_49692) ;  /* 0x0000062000007945 */ /* 0x000fe20003800200 */
[----:B------:R-:W-:Y:S01]  /*1bad0*/  LOP3.LUT R6, R6, 0xfffffffb, RZ, 0xc0, !PT ;  /* 0xfffffffb06067812 */ /* 0x000fe200078ec0ff */
        /* <DEDUP_REMOVED lines=21> */
.L_x_49694:
        /* <DEDUP_REMOVED lines=12> */
.L_x_49696:
[----:B------:R-:W-:Y:S05]  /*1bcf0*/  BSYNC.RECONVERGENT B1 ;  /* 0x0000000000017941 */ /* 0x000fea0003800200 */
.L_x_49695:
        /* <DEDUP_REMOVED lines=62> */
.L_x_49693:
[----:B------:R-:W-:Y:S05]  /*1c0e0*/  BSYNC.RECONVERGENT B0 ;  /* 0x0000000000007941 */ /* 0x000fea0003800200 */
.L_x_49692:
[----:B------:R-:W-:Y:S01]  /*1c0f0*/  I2FP.F32.U32 R9, R9 ;  /* 0x0000000900097245 */ /* 0x000fe20000201000 */
[----:B------:R-:W-:Y:S01]  /*1c100*/  HADD2.F32 R11, -RZ, R44.H1_H1 ;  /* 0x3000002cff0b7230 */ /* 0x000fe20000004100 */
[----:B------:R-:W-:Y:S01]  /*1c110*/  ISETP.NE.AND P2, PT, R10, 0x1, PT ;  /* 0x000000010a00780c */ /* 0x000fe20003f45270 */
[----:B------:R-:W-:Y:S01]  /*1c120*/  BSSY.RECONVERGENT B0, `(.L_x_49697) ;  /* 0x0000061000007945 */ /* 0x000fe20003800200 */
[----:B------:R-:W-:Y:S01]  /*1c130*/  LOP3.LUT R6, R6, 0xfffffffd, RZ, 0xc0, !PT ;  /* 0xfffffffd06067812 */ /* 0x000fe200078ec0ff */
[----:B------:R-:W-:Y:S01]  /*1c140*/  FFMA.FTZ R9, R9, R194, 1.1641532182693481445e-10 ;  /* 0x2f00000009097423 */ /* 0x000fe200000100c2 */
[----:B------:R-:W-:-:S04]  /*1c150*/  IMAD.MOV.U32 R17, RZ, RZ, R170 ;  /* 0x000000ffff117224 */ /* 0x000fc800078e00aa */
[----:B------:R-:W-:Y:S01]  /*1c160*/  FSETP.GTU.FTZ.AND P1, PT, R9, R133, PT ;  /* 0x000000850900720b */ /* 0x000fe20003f3c000 */
[----:B------:R-:W-:-:S05]  /*1c170*/  HADD2.F32 R9, -RZ, R12.H1_H1 ;  /* 0x3000000cff097230 */ /* 0x000fca0000004100 */
        /* <DEDUP_REMOVED lines=16> */
.L_x_49699:
        /* <DEDUP_REMOVED lines=12> */
.L_x_49701:
[----:B------:R-:W-:Y:S05]  /*1c340*/  BSYNC.RECONVERGENT B1 ;  /* 0x0000000000017941 */ /* 0x000fea0003800200 */
.L_x_49700:
        /* <DEDUP_REMOVED lines=62> */
.L_x_49698:
[----:B------:R-:W-:Y:S05]  /*1c730*/  BSYNC.RECONVERGENT B0 ;  /* 0x0000000000007941 */ /* 0x000fea0003800200 */
.L_x_49697:
        /* <DEDUP_REMOVED lines=23> */
.L_x_49704:
        /* <DEDUP_REMOVED lines=12> */
.L_x_49706:
[----:B------:R-:W-:Y:S05]  /*1c970*/  BSYNC.RECONVERGENT B1 ;  /* 0x0000000000017941 */ /* 0x000fea0003800200 */
.L_x_49705:
        /* <DEDUP_REMOVED lines=62> */
.L_x_49703:
[----:B------:R-:W-:Y:S05]  /*1cd60*/  BSYNC.RECONVERGENT B0 ;  /* 0x0000000000007941 */ /* 0x000fea0003800200 */
.L_x_49702:
[----:B------:R-:W-:Y:S01]  /*1cd70*/  I2FP.F32.U32 R11, R12 ;  /* 0x0000000c000b7245 */ /* 0x000fe20000201000 */
[----:B------:R-:W-:Y:S01]  /*1cd80*/  HADD2.F32 R12, -RZ, R45.H1_H1 ;  /* 0x3000002dff0c7230 */ /* 0x000fe20000004100 */
[----:B------:R-:W-:Y:S01]  /*1cd90*/  ISETP.NE.AND P3, PT, R19, 0x1, PT ;  /* 0x000000011300780c */ /* 0x000fe20003f65270 */
[----:B------:R-:W-:Y:S01]  /*1cda0*/  BSSY.RECONVERGENT B0, `(.L_x_49707) ;  /* 0x000005f000007945 */ /* 0x000fe20003800200 */
[----:B------:R-:W-:Y:S02]  /*1cdb0*/  IMAD.MOV.U32 R18, RZ, RZ, 0x2 ;  /* 0x00000002ff127424 */ /* 0x000fe400078e00ff */
        /* <DEDUP_REMOVED lines=18> */
.L_x_49709:
        /* <DEDUP_REMOVED lines=12> */
.L_x_49711:
[----:B------:R-:W-:Y:S05]  /*1cfa0*/  BSYNC.RECONVERGENT B1 ;  /* 0x0000000000017941 */ /* 0x000fea0003800200 */
.L_x_49710:
        /* <DEDUP_REMOVED lines=62> */
.L_x_49708:
[----:B------:R-:W-:Y:S05]  /*1d390*/  BSYNC.RECONVERGENT B0 ;  /* 0x0000000000007941 */ /* 0x000fea0003800200 */
.L_x_49707:
        /* <DEDUP_REMOVED lines=23> */
.L_x_49714:
        /* <DEDUP_REMOVED lines=12> */
.L_x_49716:
[----:B------:R-:W-:Y:S05]  /*1d5d0*/  BSYNC.RECONVERGENT B1 ;  /* 0x0000000000017941 */ /* 0x000fea0003800200 */
.L_x_49715:
        /* <DEDUP_REMOVED lines=62> */
.L_x_49713:
[----:B------:R-:W-:Y:S05]  /*1d9c0*/  BSYNC.RECONVERGENT B0 ;  /* 0x0000000000007941 */ /* 0x000fea0003800200 */
.L_x_49712:
        /* <DEDUP_REMOVED lines=10> */
[----:B------:R-:W-:-:S04]  /*1da70*/  HADD2.F32 R14, -RZ, R46.H1_H1 ;  /* 0x3000002eff0e7230 */ /* 0x000fc80000004100 */
        /* <DEDUP_REMOVED lines=12> */
.L_x_49719:
        /* <DEDUP_REMOVED lines=12> */
.L_x_49721:
[----:B------:R-:W-:Y:S05]  /*1dc00*/  BSYNC.RECONVERGENT B1 ;  /* 0x0000000000017941 */ /* 0x000fea0003800200 */
.L_x_49720:
        /* <DEDUP_REMOVED lines=62> */
.L_x_49718:
[----:B------:R-:W-:Y:S05]  /*1dff0*/  BSYNC.RECONVERGENT B0 ;  /* 0x0000000000007941 */ /* 0x000fea0003800200 */
.L_x_49717:
        /* <DEDUP_REMOVED lines=23> */
.L_x_49724:
        /* <DEDUP_REMOVED lines=15> */
.L_x_49726:
[----:B------:R-:W-:Y:S05]  /*1e260*/  BSYNC.RECONVERGENT B1 ;  /* 0x0000000000017941 */ /* 0x000fea0003800200 */
.L_x_49725:
        /* <DEDUP_REMOVED lines=62> */
.L_x_49723:
[----:B------:R-:W-:Y:S05]  /*1e650*/  BSYNC.RECONVERGENT B0 ;  /* 0x0000000000007941 */ /* 0x000fea0003800200 */
.L_x_49722:
        /* <DEDUP_REMOVED lines=15> */
.L_x_49686:
        /* <DEDUP_REMOVED lines=16> */
.L_x_49730:
        /* <DEDUP_REMOVED lines=12> */
.L_x_49732:
[----:B------:R-:W-:Y:S05]  /*1e910*/  BSYNC.RECONVERGENT B1 ;  /* 0x0000000000017941 */ /* 0x000fea0003800200 */
.L_x_49731:
        /* <DEDUP_REMOVED lines=62> */
.L_x_49729:
[----:B------:R-:W-:Y:S05]  /*1ed00*/  BSYNC.RECONVERGENT B0 ;  /* 0x0000000000007941 */ /* 0x000fea0003800200 */
.L_x_49728:
[----:B------:R-:W-:Y:S01]  /*1ed10*/  I2FP.F32.U32 R9, R9 ;  /* 0x0000000900097245 */ /* 0x000fe20000201000 */
[----:B------:R-:W-:Y:S01]  /*1ed20*/  BSSY.RECONVERGENT B0, `(.L_x_49733) ;  /* 0x0000063000007945 */ /* 0x000fe20003800200 */
[----:B------:R-:W-:Y:S01]  /*1ed30*/  ISETP.NE.AND P2, PT, R11, 0x1, PT ;  /* 0x000000010b00780c */ /* 0x000fe20003f45270 */
[----:B------:R-:W-:Y:S01]  /*1ed40*/  HFMA2 R10, -RZ, RZ, 0, 1.1920928955078125e-07 ;  /* 0x00000002ff0a7431 */ /* 0x000fe200000001ff */
        /* <DEDUP_REMOVED lines=21> */
.L_x_49735:
        /* <DEDUP_REMOVED lines=12> */
.L_x_49737:
[----:B------:R-:W-:Y:S05]  /*1ef60*/  BSYNC.RECONVERGENT B1 ;  /* 0x0000000000017941 */ /* 0x000fea0003800200 */
.L_x_49736:
        /* <DEDUP_REMOVED lines=62> */
.L_x_49734:
[----:B------:R-:W-:Y:S05]  /*1f350*/  BSYNC.RECONVERGENT B0 ;  /* 0x0000000000007941 */ /* 0x000fea0003800200 */
.L_x_49733:
        /* <DEDUP_REMOVED lines=24> */
.L_x_49740:
        /* <DEDUP_REMOVED lines=12> */
.L_x_49742:
[----:B------:R-:W-:Y:S05]  /*1f5a0*/  BSYNC.RECONVERGENT B1 ;  /* 0x0000000000017941 */ /* 0x000fea0003800200 */
.L_x_49741:
        /* <DEDUP_REMOVED lines=62> */
.L_x_49739:
[----:B------:R-:W-:Y:S05]  /*1f990*/  BSYNC.RECONVERGENT B0 ;  /* 0x0000000000007941 */ /* 0x000fea0003800200 */
.L_x_49738:
        /* <DEDUP_REMOVED lines=22> */
.L_x_49745:
        /* <DEDUP_REMOVED lines=12> */
.L_x_49747:
[----:B------:R-:W-:Y:S05]  /*1fbc0*/  BSYNC.RECONVERGENT B1 ;  /* 0x0000000000017941 */ /* 0x000fea0003800200 */
.L_x_49746:
        /* <DEDUP_REMOVED lines=62> */
.L_x_49744:
[----:B------:R-:W-:Y:S05]  /*1ffb0*/  BSYNC.RECONVERGENT B0 ;  /* 0x0000000000007941 */ /* 0x000fea0003800200 */
.L_x_49743:
[----:B------:R-:W-:Y:S01]  /*1ffc0*/  I2FP.F32.U32 R11, R12 ;  /* 0x0000000c000b7245 */ /* 0x000fe20000201000 */
[----:B------:R-:W-:Y:S01]  /*1ffd0*/  BSSY.RECONVERGENT B0, `(.L_x_49748) ;  /* 0x0000060000007945 */ /* 0x000fe20003800200 */
[----:B------:R-:W-:Y:S01]  /*1ffe0*/  ISETP.NE.AND P3, PT, R19, 0x1, PT ;  /* 0x000000011300780c */ /* 0x000fe20003f65270 */
[----:B------:R-:W-:Y:S02]  /*1fff0*/  HFMA2 R18, -RZ, RZ, 0, 1.1920928955078125e-07 ;  /* 0x00000002ff127431 */ /* 0x000fe400000001ff */
[----:B------:R-:W-:Y:S02]  /*20000*/  IMAD.MOV.U32 R17, RZ, RZ, R170 ;  /* 0x000000ffff117224 */ /* 0x000fe400078e00aa */
[----:B------:R-:W-:-:S05]  /*20010*/  FFMA.FTZ R11, R11, R194, 1.1641532182693481445e-10 ;  /* 0x2f0000000b0b7423 */ /* 0x000fca00000100c2 */
[----:B------:R-:W-:Y:S01]  /*20020*/  FSETP.GTU.FTZ.AND P2, PT, R11, R133, PT ;  /* 0x000000850b00720b */ /* 0x000fe20003f5c000 */
[----:B------:R-:W-:-:S05]  /*20030*/  HADD2.F32 R11, -RZ, R13.H1_H1 ;  /* 0x3000000dff0b7230 */ /* 0x000fca0000004100 */
        /* <DEDUP_REMOVED lines=14> */
.L_x_49750:
        /* <DEDUP_REMOVED lines=12> */
.L_x_49752:
[----:B------:R-:W-:Y:S05]  /*201e0*/  BSYNC.RECONVERGENT B1 ;  /* 0x0000000000017941 */ /* 0x000fea0003800200 */
.L_x_49751:
        /* <DEDUP_REMOVED lines=62> */
.L_x_49749:
[----:B------:R-:W-:Y:S05]  /*205d0*/  BSYNC.RECONVERGENT B0 ;  /* 0x0000000000007941 */ /* 0x000fea0003800200 */
.L_x_49748:
        /* <DEDUP_REMOVED lines=22> */
.L_x_49755:
        /* <DEDUP_REMOVED lines=12> */
.L_x_49757:
[----:B------:R-:W-:Y:S05]  /*20800*/  BSYNC.RECONVERGENT B1 ;  /* 0x0000000000017941 */ /* 0x000fea0003800200 */
.L_x_49756:
        /* <DEDUP_REMOVED lines=62> */
.L_x_49754:
[----:B------:R-:W-:Y:S05]  /*20bf0*/  BSYNC.RECONVERGENT B0 ;  /* 0x0000000000007941 */ /* 0x000fea0003800200 */
.L_x_49753:
        /* <DEDUP_REMOVED lines=22> */
.L_x_49760:
        /* <DEDUP_REMOVED lines=12> */
.L_x_49762:
[----:B------:R-:W-:Y:S05]  /*20e20*/  BSYNC.RECONVERGENT B1 ;  /* 0x0000000000017941 */ /* 0x000fea0003800200 */
.L_x_49761:
        /* <DEDUP_REMOVED lines=62> */
.L_x_49759:
[----:B------:R-:W-:Y:S05]  /*21210*/  BSYNC.RECONVERGENT B0 ;  /* 0x0000000000007941 */ /* 0x000fea0003800200 */
.L_x_49758:
        /* <DEDUP_REMOVED lines=22> */
.L_x_49765:
        /* <DEDUP_REMOVED lines=15> */
.L_x_49767:
[----:B------:R-:W-:Y:S05]  /*21470*/  BSYNC.RECONVERGENT B1 ;  /* 0x0000000000017941 */ /* 0x000fea0003800200 */
.L_x_49766:
        /* <DEDUP_REMOVED lines=62> */
.L_x_49764:
[----:B------:R-:W-:Y:S05]  /*21860*/  BSYNC.RECONVERGENT B0 ;  /* 0x0000000000007941 */ /* 0x000fea0003800200 */
.L_x_49763:
        /* <DEDUP_REMOVED lines=13> */
.L_x_49727:
        /* <DEDUP_REMOVED lines=41> */
.L_x_49771:
        /* <DEDUP_REMOVED lines=12> */
.L_x_49773:
[----:B------:R-:W-:Y:S05]  /*21c90*/  BSYNC.RECONVERGENT B1 ;  /* 0x0000000000017941 */ /* 0x000fea0003800200 */
.L_x_49772:
        /* <DEDUP_REMOVED lines=62> */
.L_x_49770:
[----:B------:R-:W-:Y:S05]  /*22080*/  BSYNC.RECONVERGENT B0 ;  /* 0x0000000000007941 */ /* 0x000fea0003800200 */
.L_x_49769:
        /* <DEDUP_REMOVED lines=25> */
.L_x_49776:
        /* <DEDUP_REMOVED lines=12> */
.L_x_49778:
[----:B------:R-:W-:Y:S05]  /*222e0*/  BSYNC.RECONVERGENT B1 ;  /* 0x0000000000017941 */ /* 0x000fea0003800200 */
.L_x_49777:
        /* <DEDUP_REMOVED lines=62> */
.L_x_49775:
[----:B------:R-:W-:Y:S05]  /*226d0*/  BSYNC.RECONVERGENT B0 ;  /* 0x0000000000007941 */ /* 0x000fea0003800200 */
.L_x_49774:
        /* <DEDUP_REMOVED lines=10> */
[----:B------:R-:W-:-:S04]  /*22780*/  HADD2.F32 R19, -RZ, R44.H1_H1 ;  /* 0x3000002cff137230 */ /* 0x000fc80000004100 */
        /* <DEDUP_REMOVED lines=14> */
.L_x_49781:
        /* <DEDUP_REMOVED lines=12> */
.L_x_49783:
[----:B------:R-:W-:Y:S05]  /*22930*/  BSYNC.RECONVERGENT B1 ;  /* 0x0000000000017941 */ /* 0x000fea0003800200 */
.L_x_49782:
        /* <DEDUP_REMOVED lines=62> */
.L_x_49780:
[----:B------:R-:W-:Y:S05]  /*22d20*/  BSYNC.RECONVERGENT B0 ;  /* 0x0000000000007941 */ /* 0x000fea0003800200 */
.L_x_49779:
        /* <DEDUP_REMOVED lines=23> */
.L_x_49786:
        /* <DEDUP_REMOVED lines=12> */
.L_x_49788:
[----:B------:R-:W-:Y:S05]  /*22f60*/  BSYNC.RECONVERGENT B1 ;  /* 0x0000000000017941 */ /* 0x000fea0003800200 */
.L_x_49787:
        /* <DEDUP_REMOVED lines=62> */
.L_x_49785:
[----:B------:R-:W-:Y:S05]  /*23350*/  BSYNC.RECONVERGENT B0 ;  /* 0x0000000000007941 */ /* 0x000fea0003800200 */
.L_x_49784:
        /* <DEDUP_REMOVED lines=23> */
.L_x_49791:
        /* <DEDUP_REMOVED lines=12> */
.L_x_49793:
[----:B------:R-:W-:Y:S05]  /*23590*/  BSYNC.RECONVERGENT B1 ;  /* 0x0000000000017941 */ /* 0x000fea0003800200 */
.L_x_49792:
        /* <DEDUP_REMOVED lines=62> */
.L_x_49790:
[----:B------:R-:W-:Y:S05]  /*23980*/  BSYNC.RECONVERGENT B0 ;  /* 0x0000000000007941 */ /* 0x000fea0003800200 */
.L_x_49789:
        /* <DEDUP_REMOVED lines=23> */
.L_x_49796:
        /* <DEDUP_REMOVED lines=12> */
.L_x_49798:
[----:B------:R-:W-:Y:S05]  /*23bc0*/  BSYNC.RECONVERGENT B1 ;  /* 0x0000000000017941 */ /* 0x000fea0003800200 */
.L_x_49797:
        /* <DEDUP_REMOVED lines=62> */
.L_x_49795:
[----:B------:R-:W-:Y:S05]  /*23fb0*/  BSYNC.RECONVERGENT B0 ;  /* 0x0000000000007941 */ /* 0x000fea0003800200 */
.L_x_49794:
        /* <DEDUP_REMOVED lines=23> */
.L_x_49801:
        /* <DEDUP_REMOVED lines=12> */
.L_x_49803:
[----:B------:R-:W-:Y:S05]  /*241f0*/  BSYNC.RECONVERGENT B1 ;  /* 0x0000000000017941 */ /* 0x000fea0003800200 */
.L_x_49802:
        /* <DEDUP_REMOVED lines=62> */
.L_x_49800:
[----:B------:R-:W-:Y:S05]  /*245e0*/  BSYNC.RECONVERGENT B0 ;  /* 0x0000000000007941 */ /* 0x000fea0003800200 */
.L_x_49799:
        /* <DEDUP_REMOVED lines=23> */
.L_x_49806:
        /* <DEDUP_REMOVED lines=15> */
.L_x_49808:
[----:B------:R-:W-:Y:S05]  /*24850*/  BSYNC.RECONVERGENT B1 ;  /* 0x0000000000017941 */ /* 0x000fea0003800200 */
.L_x_49807:
        /* <DEDUP_REMOVED lines=62> */
.L_x_49805:
[----:B------:R-:W-:Y:S05]  /*24c40*/  BSYNC.RECONVERGENT B0 ;  /* 0x0000000000007941 */ /* 0x000fea0003800200 */
.L_x_49804:
[----:B------:R-:W-:Y:S01]  /*24c50*/  I2FP.F32.U32 R33, R33 ;  /* 0x0000002100217245 */ /* 0x000fe20000201000 */
[----:B------:R-:W-:Y:S01]  /*24c60*/  HADD2.F32 R42, -RZ, R47.H1_H1 ;  /* 0x3000002fff2a7230 */ /* 0x000fe20000004100 */
[----:B------:R-:W-:Y:S02]  /*24c70*/  F2FP.F16.F32.PACK_AB R130, R31, R21 ;  /* 0x000000151f82723e */ /* 0x000fe400000000ff */
[----:B------:R-:W-:Y:S01]  /*24c80*/  F2FP.F16.F32.PACK_AB R129, R20, R19 ;  /* 0x000000131481723e */ /* 0x000fe200000000ff */
[----:B------:R-:W-:Y:S01]  /*24c90*/  FFMA.FTZ R33, R33, R194, 1.1641532182693481445e-10 ;  /* 0x2f00000021217423 */ /* 0x000fe200000100c2 */
[----:B------:R-:W-:-:S04]  /*24ca0*/  F2FP.F16.F32.PACK_AB R128, R18, R17 ;  /* 0x000000111280723e */ /* 0x000fc800000000ff */
[----:B------:R-:W-:Y:S01]  /*24cb0*/  FSETP.GTU.FTZ.AND P6, PT, R33, R133, PT ;  /* 0x000000852100720b */ /* 0x000fe20003fdc000 */
[----:B------:R-:W-:-:S05]  /*24cc0*/  HADD2.F32 R33, -RZ, R131.H1_H1 ;  /* 0x30000083ff217230 */ /* 0x000fca0000004100 */
[----:B------:R-:W-:-:S04]  /*24cd0*/  FMUL.FTZ R33, R33, R132 ;  /* 0x0000008421217220 */ /* 0x000fc80000410000 */
[----:B------:R-:W-:-:S05]  /*24ce0*/  FMUL.FTZ R33, R33, R134 ;  /* 0x0000008621217220 */ /* 0x000fca0000410000 */
[----:B------:R-:W-:Y:S02]  /*24cf0*/  FSEL R33, R33, RZ, !P6 ;  /* 0x000000ff21217208 */ /* 0x000fe40007000000 */
[----:B------:R-:W-:-:S03]  /*24d00*/  PLOP3.LUT P6, PT, P6, PT, PT, 0x8, 0x80 ;  /* 0x000000000080781c */ /* 0x000fc600037ce170 */
[----:B------:R-:W-:-:S05]  /*24d10*/  FFMA.FTZ R33, R33, R83, R42 ;  /* 0x0000005321217223 */ /* 0x000fca000001002a */
[----:B------:R-:W-:Y:S01]  /*24d20*/  F2FP.F16.F32.PACK_AB R131, R33, R32 ;  /* 0x000000202183723e */ /* 0x000fe200000000ff */
[----:B------:R-:W-:Y:S06]  /*24d30*/  BRA `(.L_x_49809) ;  /* 0x0000003000787947 */ /* 0x000fec0003800000 */
.L_x_49768:
        /* <DEDUP_REMOVED lines=16> */
.L_x_49812:
        /* <DEDUP_REMOVED lines=12> */
.L_x_49814:
[----:B------:R-:W-:Y:S05]  /*24f00*/  BSYNC.RECONVERGENT B1 ;  /* 0x0000000000017941 */ /* 0x000fea0003800200 */
.L_x_49813:
        /* <DEDUP_REMOVED lines=62> */
.L_x_49811:
[----:B------:R-:W-:Y:S05]  /*252f0*/  BSYNC.RECONVERGENT B0 ;  /* 0x0000000000007941 */ /* 0x000fea0003800200 */
.L_x_49810:
        /* <DEDUP_REMOVED lines=24> */
.L_x_49817:
        /* <DEDUP_REMOVED lines=12> */
.L_x_49819:
[----:B------:R-:W-:Y:S05]  /*25540*/  BSYNC.RECONVERGENT B1 ;  /* 0x0000000000017941 */ /* 0x000fea0003800200 */
.L_x_49818:
        /* <DEDUP_REMOVED lines=62> */
.L_x_49816:
[----:B------:R-:W-:Y:S05]  /*25930*/  BSYNC.RECONVERGENT B0 ;  /* 0x0000000000007941 */ /* 0x000fea0003800200 */
.L_x_49815:
        /* <DEDUP_REMOVED lines=24> */
.L_x_49822:
        /* <DEDUP_REMOVED lines=12> */
.L_x_49824:
[----:B------:R-:W-:Y:S05]  /*25b80*/  BSYNC.RECONVERGENT B1 ;  /* 0x0000000000017941 */ /* 0x000fea0003800200 */
.L_x_49823:
        /* <DEDUP_REMOVED lines=62> */
.L_x_49821:
[----:B------:R-:W-:Y:S05]  /*25f70*/  BSYNC.RECONVERGENT B0 ;  /* 0x0000000000007941 */ /* 0x000fea0003800200 */
.L_x_49820:
        /* <DEDUP_REMOVED lines=22> */
.L_x_49827:
        /* <DEDUP_REMOVED lines=12> */
.L_x_49829:
[----:B------:R-:W-:Y:S05]  /*261a0*/  BSYNC.RECONVERGENT B1 ;  /* 0x0000000000017941 */ /* 0x000fea0003800200 */
.L_x_49828:
        /* <DEDUP_REMOVED lines=62> */
.L_x_49826:
[----:B------:R-:W-:Y:S05]  /*26590*/  BSYNC.RECONVERGENT B0 ;  /* 0x0000000000007941 */ /* 0x000fea0003800200 */
.L_x_49825:
        /* <DEDUP_REMOVED lines=22> */
.L_x_49832:
        /* <DEDUP_REMOVED lines=12> */
.L_x_49834:
[----:B------:R-:W-:Y:S05]  /*267c0*/  BSYNC.RECONVERGENT B1 ;  /* 0x0000000000017941 */ /* 0x000fea0003800200 */
.L_x_49833:
        /* <DEDUP_REMOVED lines=62> */
.L_x_49831:
[----:B------:R-:W-:Y:S05]  /*26bb0*/  BSYNC.RECONVERGENT B0 ;  /* 0x0000000000007941 */ /* 0x000fea0003800200 */
.L_x_49830:
        /* <DEDUP_REMOVED lines=22> */
.L_x_49837:
        /* <DEDUP_REMOVED lines=12> */
.L_x_49839:
[----:B------:R-:W-:Y:S05]  /*26de0*/  BSYNC.RECONVERGENT B1 ;  /* 0x0000000000017941 */ /* 0x000fea0003800200 */
.L_x_49838:
        /* <DEDUP_REMOVED lines=62> */
.L_x_49836:
[----:B------:R-:W-:Y:S05]  /*271d0*/  BSYNC.RECONVERGENT B0 ;  /* 0x0000000000007941 */ /* 0x000fea0003800200 */
.L_x_49835:
        /* <DEDUP_REMOVED lines=22> */
.L_x_49842:
        /* <DEDUP_REMOVED lines=12> */
.L_x_49844:
[----:B------:R-:W-:Y:S05]  /*27400*/  BSYNC.RECONVERGENT B1 ;  /* 0x0000000000017941 */ /* 0x000fea0003800200 */
.L_x_49843:
        /* <DEDUP_REMOVED lines=62> */
.L_x_49841:
[----:B------:R-:W-:Y:S05]  /*277f0*/  BSYNC.RECONVERGENT B0 ;  /* 0x0000000000007941 */ /* 0x000fea0003800200 */
.L_x_49840:
        /* <DEDUP_REMOVED lines=22> */
.L_x_49847:
        /* <DEDUP_REMOVED lines=15> */
.L_x_49849:
[----:B------:R-:W-:Y:S05]  /*27a50*/  BSYNC.RECONVERGENT B1 ;  /* 0x0000000000017941 */ /* 0x000fea0003800200 */
.L_x_49848:
        /* <DEDUP_REMOVED lines=62> */
.L_x_49846:
[----:B------:R-:W-:Y:S05]  /*27e40*/  BSYNC.RECONVERGENT B0 ;  /* 0x0000000000007941 */ /* 0x000fea0003800200 */
.L_x_49845:
[----:B------:R-:W-:Y:S02]  /*27e50*/  I2FP.F32.U32 R33, R33 ;  /* 0x0000002100217245 */ /* 0x000fe40000201000 */
        /* <DEDUP_REMOVED lines=10> */
[----:B------:R-:W-:-:S05]  /*27f00*/  FMUL.FTZ R33, R33, R83 ;  /* 0x0000005321217220 */ /* 0x000fca0000410000 */
[----:B------:R-:W-:-:S07]  /*27f10*/  F2FP.F16.F32.PACK_AB R131, R33, R32 ;  /* 0x000000202183723e */ /* 0x000fce00000000ff */
.L_x_49809:
[----:B------:R-:W-:Y:S01]  /*27f20*/  IMAD.WIDE.U32 R136, R16, 0x10, R160 ;  /* 0x0000001010887825 */ /* 0x000fe200078e00a0 */
[----:B------:R-:W-:Y:S02]  /*27f30*/  SEL R42, RZ, 0x1000000, !P6 ;  /* 0x01000000ff2a7807 */ /* 0x000fe40007000000 */
[C---:B------:R-:W-:Y:S02]  /*27f40*/  LOP3.LUT P6, RZ, R6.reuse, 0x4, RZ, 0xc0, !PT ;  /* 0x0000000406ff7812 */ /* 0x040fe400078cc0ff */
[----:B------:R0:W-:Y:S02]  /*27f50*/  STG.E.128 desc[UR6][R136.64], R128 ;  /* 0x0000008088007986 */ /* 0x0001e4000c101d06 */
[----:B0-----:R-:W-:Y:S02]  /*27f60*/  SEL R128, RZ, 0x10000, !P5 ;  /* 0x00010000ff807807 */ /* 0x001fe40006800000 */
[----:B------:R-:W-:Y:S02]  /*27f70*/  SEL R129, RZ, 0x100, !P4 ;  /* 0x00000100ff817807 */ /* 0x000fe40006000000 */
[----:B------:R-:W-:-:S02]  /*27f80*/  LOP3.LUT P5, RZ, R6, 0x2, RZ, 0xc0, !PT ;  /* 0x0000000206ff7812 */ /* 0x000fc400078ac0ff */
[----:B------:R-:W-:Y:S02]  /*27f90*/  LOP3.LUT R128, R129, R42, R128, 0xfe, !PT ;  /* 0x0000002a81807212 */ /* 0x000fe400078efe80 */
[----:B------:R-:W-:Y:S02]  /*27fa0*/  SEL R42, RZ, 0x1000000, !P2 ;  /* 0x01000000ff2a7807 */ /* 0x000fe40005000000 */
        /* <DEDUP_REMOVED lines=32> */
.L_x_49853:
        /* <DEDUP_REMOVED lines=12> */
.L_x_49855:
[----:B------:R-:W-:Y:S05]  /*28270*/  BSYNC.RECONVERGENT B1 ;  /* 0x0000000000017941 */ /* 0x000fea0003800200 */
.L_x_49854:
        /* <DEDUP_REMOVED lines=62> */
.L_x_49852:
[----:B------:R-:W-:Y:S05]  /*28660*/  BSYNC.RECONVERGENT B0 ;  /* 0x0000000000007941 */ /* 0x000fea0003800200 */
.L_x_49851:
        /* <DEDUP_REMOVED lines=25> */
.L_x_49858:
        /* <DEDUP_REMOVED lines=12> */
.L_x_49860:
[----:B------:R-:W-:Y:S05]  /*288c0*/  BSYNC.RECONVERGENT B1 ;  /* 0x0000000000017941 */ /* 0x000fea0003800200 */
.L_x_49859:
        /* <DEDUP_REMOVED lines=62> */
.L_x_49857:
[----:B------:R-:W-:Y:S05]  /*28cb0*/  BSYNC.RECONVERGENT B0 ;  /* 0x0000000000007941 */ /* 0x000fea0003800200 */
.L_x_49856:
[----:B------:R-:W-:Y:S01]  /*28cc0*/  I2FP.F32.U32 R135, R135 ;  /* 0x0000008700877245 */ /* 0x000fe20000201000 */
[----:B------:R-:W-:Y:S01]  /*28cd0*/  HADD2.F32 R128, -RZ, R128.H1_H1 ;  /* 0x30000080ff807230 */ /* 0x000fe20000004100 */
        /* <DEDUP_REMOVED lines=9> */
[----:B------:R-:W-:-:S03]  /*28d70*/  HADD2.F32 R135, -RZ, R44.H1_H1 ;  /* 0x3000002cff877230 */ /* 0x000fc60000004100 */
[----:B------:R-:W-:Y:S02]  /*28d80*/  FSEL R128, R128, RZ, !P1 ;  /* 0x000000ff80807208 */ /* 0x000fe40004800000 */
[----:B------:R-:W-:-:S03]  /*28d90*/  PLOP3.LUT P1, PT, P1, PT, PT, 0x8, 0x80 ;  /* 0x000000000080781c */ /* 0x000fc60000f2e170 */
[----:B------:R-:W-:-:S04]  /*28da0*/  FFMA.FTZ R128, R128, R77, R135 ;  /* 0x0000004d80807223 */ /* 0x000fc80000010087 */
        /* <DEDUP_REMOVED lines=11> */
.L_x_49863:
        /* <DEDUP_REMOVED lines=12> */
.L_x_49865:
[----:B------:R-:W-:Y:S05]  /*28f20*/  BSYNC.RECONVERGENT B1 ;  /* 0x0000000000017941 */ /* 0x000fea0003800200 */
.L_x_49864:
        /* <DEDUP_REMOVED lines=62> */
.L_x_49862:
[----:B------:R-:W-:Y:S05]  /*29310*/  BSYNC.RECONVERGENT B0 ;  /* 0x0000000000007941 */ /* 0x000fea0003800200 */
.L_x_49861:
        /* <DEDUP_REMOVED lines=23> */
.L_x_49868:
        /* <DEDUP_REMOVED lines=12> */
.L_x_49870:
[----:B------:R-:W-:Y:S05]  /*29550*/  BSYNC.RECONVERGENT B1 ;  /* 0x0000000000017941 */ /* 0x000fea0003800200 */
.L_x_49869:
        /* <DEDUP_REMOVED lines=62> */
.L_x_49867:
[----:B------:R-:W-:Y:S05]  /*29940*/  BSYNC.RECONVERGENT B0 ;  /* 0x0000000000007941 */ /* 0x000fea0003800200 */
.L_x_49866:
        /* <DEDUP_REMOVED lines=24> */
.L_x_49873:
        /* <DEDUP_REMOVED lines=12> */
.L_x_49875:
[----:B------:R-:W-:Y:S05]  /*29b90*/  BSYNC.RECONVERGENT B1 ;  /* 0x0000000000017941 */ /* 0x000fea0003800200 */
.L_x_49874:
        /* <DEDUP_REMOVED lines=62> */
.L_x_49872:
[----:B------:R-:W-:Y:S05]  /*29f80*/  BSYNC.RECONVERGENT B0 ;  /* 0x0000000000007941 */ /* 0x000fea0003800200 */
.L_x_49871:
        /* <DEDUP_REMOVED lines=23> */
.L_x_49878:
        /* <DEDUP_REMOVED lines=12> */
.L_x_49880:
[----:B------:R-:W-:Y:S05]  /*2a1c0*/  BSYNC.RECONVERGENT B1 ;  /* 0x0000000000017941 */ /* 0x000fea0003800200 */
.L_x_49879:
        /* <DEDUP_REMOVED lines=62> */
.L_x_49877:
[----:B------:R-:W-:Y:S05]  /*2a5b0*/  BSYNC.RECONVERGENT B0 ;  /* 0x0000000000007941 */ /* 0x000fea0003800200 */
.L_x_49876:
        /* <DEDUP_REMOVED lines=24> */
.L_x_49883:
        /* <DEDUP_REMOVED lines=12> */
.L_x_49885:
[----:B------:R-:W-:Y:S05]  /*2a800*/  BSYNC.RECONVERGENT B1 ;  /* 0x0000000000017941 */ /* 0x000fea0003800200 */
.L_x_49884:
        /* <DEDUP_REMOVED lines=62> */
.L_x_49882:
[----:B------:R-:W-:Y:S05]  /*2abf0*/  BSYNC.RECONVERGENT B0 ;  /* 0x0000000000007941 */ /* 0x000fea0003800200 */
.L_x_49881:
        /* <DEDUP_REMOVED lines=23> */
.L_x_49888:
        /* <DEDUP_REMOVED lines=15> */
.L_x_49890:
[----:B------:R-:W-:Y:S05]  /*2ae60*/  BSYNC.RECONVERGENT B1 ;  /* 0x0000000000017941 */ /* 0x000fea0003800200 */
.L_x_49889:
        /* <DEDUP_REMOVED lines=62> */
.L_x_49887:
[----:B------:R-:W-:Y:S05]  /*2b250*/  BSYNC.RECONVERGENT B0 ;  /* 0x0000000000007941 */ /* 0x000fea0003800200 */
.L_x_49886:
        /* <DEDUP_REMOVED lines=15> */
.L_x_49850:
        /* <DEDUP_REMOVED lines=16> */
.L_x_49894:
        /* <DEDUP_REMOVED lines=12> */
.L_x_49896:
[----:B------:R-:W-:Y:S05]  /*2b510*/  BSYNC.RECONVERGENT B1 ;  /* 0x0000000000017941 */ /* 0x000fea0003800200 */
.L_x_49895:
        /* <DEDUP_REMOVED lines=62> */
.L_x_49893:
[----:B------:R-:W-:Y:S05]  /*2b900*/  BSYNC.RECONVERGENT B0 ;  /* 0x0000000000007941 */ /* 0x000fea0003800200 */
.L_x_49892:
        /* <DEDUP_REMOVED lines=24> */
.L_x_49899:
        /* <DEDUP_REMOVED lines=12> */
.L_x_49901:
[----:B------:R-:W-:Y:S05]  /*2bb50*/  BSYNC.RECONVERGENT B1 ;  /* 0x0000000000017941 */ /* 0x000fea0003800200 */
.L_x_49900:
        /* <DEDUP_REMOVED lines=62> */
.L_x_49898:
[----:B------:R-:W-:Y:S05]  /*2bf40*/  BSYNC.RECONVERGENT B0 ;  /* 0x0000000000007941 */ /* 0x000fea0003800200 */
.L_x_49897:
        /* <DEDUP_REMOVED lines=25> */
.L_x_49904:
        /* <DEDUP_REMOVED lines=12> */
.L_x_49906:
[----:B------:R-:W-:Y:S05]  /*2c1a0*/  BSYNC.RECONVERGENT B1 ;  /* 0x0000000000017941 */ /* 0x000fea0003800200 */
.L_x_49905:
        /* <DEDUP_REMOVED lines=62> */
.L_x_49903:
[----:B------:R-:W-:Y:S05]  /*2c590*/  BSYNC.RECONVERGENT B0 ;  /* 0x0000000000007941 */ /* 0x000fea0003800200 */
.L_x_49902:
        /* <DEDUP_REMOVED lines=22> */
.L_x_49909:
        /* <DEDUP_REMOVED lines=12> */
.L_x_49911:
[----:B------:R-:W-:Y:S05]  /*2c7c0*/  BSYNC.RECONVERGENT B1 ;  /* 0x0000000000017941 */ /* 0x000fea0003800200 */
.L_x_49910:
        /* <DEDUP_REMOVED lines=62> */
.L_x_49908:
[----:B------:R-:W-:Y:S05]  /*2cbb0*/  BSYNC.RECONVERGENT B0 ;  /* 0x0000000000007941 */ /* 0x000fea0003800200 */
.L_x_49907:
        /* <DEDUP_REMOVED lines=23> */
.L_x_49914:
        /* <DEDUP_REMOVED lines=12> */
.L_x_49916:
[----:B------:R-:W-:Y:S05]  /*2cdf0*/  BSYNC.RECONVERGENT B1 ;  /* 0x0000000000017941 */ /* 0x000fea0003800200 */
.L_x_49915:
        /* <DEDUP_REMOVED lines=62> */
.L_x_49913:
[----:B------:R-:W-:Y:S05]  /*2d1e0*/  BSYNC.RECONVERGENT B0 ;  /* 0x0000000000007941 */ /* 0x000fea0003800200 */
.L_x_49912:
        /* <DEDUP_REMOVED lines=22> */
.L_x_49919:
        /* <DEDUP_REMOVED lines=12> */
.L_x_49921:
[----:B------:R-:W-:Y:S05]  /*2d410*/  BSYNC.RECONVERGENT B1 ;  /* 0x0000000000017941 */ /* 0x000fea0003800200 */
.L_x_49920:
        /* <DEDUP_REMOVED lines=62> */
.L_x_49918:
[----:B------:R-:W-:Y:S05]  /*2d800*/  BSYNC.RECONVERGENT B0 ;  /* 0x0000000000007941 */ /* 0x000fea0003800200 */
.L_x_49917:
        /* <DEDUP_REMOVED lines=23> */
.L_x_49924:
        /* <DEDUP_REMOVED lines=12> */
.L_x_49926:
[----:B------:R-:W-:Y:S05]  /*2da40*/  BSYNC.RECONVERGENT B1 ;  /* 0x0000000000017941 */ /* 0x000fea0003800200 */
.L_x_49925:
        /* <DEDUP_REMOVED lines=62> */
.L_x_49923:
[----:B------:R-:W-:Y:S05]  /*2de30*/  BSYNC.RECONVERGENT B0 ;  /* 0x0000000000007941 */ /* 0x000fea0003800200 */
.L_x_49922:
        /* <DEDUP_REMOVED lines=22> */
.L_x_49929:
        /* <DEDUP_REMOVED lines=15> */
.L_x_49931:
[----:B------:R-:W-:Y:S05]  /*2e090*/  BSYNC.RECONVERGENT B1 ;  /* 0x0000000000017941 */ /* 0x000fea0003800200 */
.L_x_49930:
        /* <DEDUP_REMOVED lines=62> */
.L_x_49928:
[----:B------:R-:W-:Y:S05]  /*2e480*/  BSYNC.RECONVERGENT B0 ;  /* 0x0000000000007941 */ /* 0x000fea0003800200 */
.L_x_49927:
        /* <DEDUP_REMOVED lines=13> */
.L_x_49891:
        /* <DEDUP_REMOVED lines=41> */
.L_x_49935:
        /* <DEDUP_REMOVED lines=12> */
.L_x_49937:
[----:B------:R-:W-:Y:S05]  /*2e8b0*/  BSYNC.RECONVERGENT B1 ;  /* 0x0000000000017941 */ /* 0x000fea0003800200 */
.L_x_49936:
        /* <DEDUP_REMOVED lines=62> */
.L_x_49934:
[----:B------:R-:W-:Y:S05]  /*2eca0*/  BSYNC.RECONVERGENT B0 ;  /* 0x0000000000007941 */ /* 0x000fea0003800200 */
.L_x_49933:
        /* <DEDUP_REMOVED lines=25> */
.L_x_49940:
        /* <DEDUP_REMOVED lines=12> */
.L_x_49942:
[----:B------:R-:W-:Y:S05]  /*2ef00*/  BSYNC.RECONVERGENT B1 ;  /* 0x0000000000017941 */ /* 0x000fea0003800200 */
.L_x_49941:
        /* <DEDUP_REMOVED lines=62> */
.L_x_49939:
[----:B------:R-:W-:Y:S05]  /*2f2f0*/  BSYNC.RECONVERGENT B0 ;  /* 0x0000000000007941 */ /* 0x000fea0003800200 */
.L_x_49938:
[----:B------:R-:W-:Y:S01]  /*2f300*/  I2FP.F32.U32 R144, R147 ;  /* 0x0000009300907245 */ /* 0x000fe20000201000 */
[----:B------:R-:W-:Y:S01]  /*2f310*/  HADD2.F32 R128, -RZ, R128.H1_H1 ;  /* 0x30000080ff807230 */ /* 0x000fe20000004100 */
        /* <DEDUP_REMOVED lines=9> */
[----:B------:R-:W-:-:S03]  /*2f3b0*/  HADD2.F32 R144, -RZ, R44.H1_H1 ;  /* 0x3000002cff907230 */ /* 0x000fc60000004100 */
        /* <DEDUP_REMOVED lines=14> */
.L_x_49945:
        /* <DEDUP_REMOVED lines=12> */
.L_x_49947:
[----:B------:R-:W-:Y:S05]  /*2f560*/  BSYNC.RECONVERGENT B1 ;  /* 0x0000000000017941 */ /* 0x000fea0003800200 */
.L_x_49946:
        /* <DEDUP_REMOVED lines=62> */
.L_x_49944:
[----:B------:R-:W-:Y:S05]  /*2f950*/  BSYNC.RECONVERGENT B0 ;  /* 0x0000000000007941 */ /* 0x000fea0003800200 */
.L_x_49943:
        /* <DEDUP_REMOVED lines=23> */
.L_x_49950:
        /* <DEDUP_REMOVED lines=12> */
.L_x_49952:
[----:B------:R-:W-:Y:S05]  /*2fb90*/  BSYNC.RECONVERGENT B1 ;  /* 0x0000000000017941 */ /* 0x000fea0003800200 */
.L_x_49951:
        /* <DEDUP_REMOVED lines=62> */
.L_x_49949:
[----:B------:R-:W-:Y:S05]  /*2ff80*/  BSYNC.RECONVERGENT B0 ;  /* 0x0000000000007941 */ /* 0x000fea0003800200 */
.L_x_49948:
        /* <DEDUP_REMOVED lines=24> */
.L_x_49955:
        /* <DEDUP_REMOVED lines=12> */
.L_x_49957:
[----:B------:R-:W-:Y:S05]  /*301d0*/  BSYNC.RECONVERGENT B1 ;  /* 0x0000000000017941 */ /* 0x000fea0003800200 */
.L_x_49956:
        /* <DEDUP_REMOVED lines=62> */
.L_x_49954:
[----:B------:R-:W-:Y:S05]  /*305c0*/  BSYNC.RECONVERGENT B0 ;  /* 0x0000000000007941 */ /* 0x000fea0003800200 */
.L_x_49953:
        /* <DEDUP_REMOVED lines=23> */
.L_x_49960:
        /* <DEDUP_REMOVED lines=12> */
.L_x_49962:
[----:B------:R-:W-:Y:S05]  /*30800*/  BSYNC.RECONVERGENT B1 ;  /* 0x0000000000017941 */ /* 0x000fea0003800200 */
.L_x_49961:
        /* <DEDUP_REMOVED lines=62> */
.L_x_49959:
[----:B------:R-:W-:Y:S05]  /*30bf0*/  BSYNC.RECONVERGENT B0 ;  /* 0x0000000000007941 */ /* 0x000fea0003800200 */
.L_x_49958:
        /* <DEDUP_REMOVED lines=24> */
.L_x_49965:
        /* <DEDUP_REMOVED lines=12> */
.L_x_49967:
[----:B------:R-:W-:Y:S05]  /*30e40*/  BSYNC.RECONVERGENT B1 ;  /* 0x0000000000017941 */ /* 0x000fea0003800200 */
.L_x_49966:
        /* <DEDUP_REMOVED lines=62> */
.L_x_49964:
[----:B------:R-:W-:Y:S05]  /*31230*/  BSYNC.RECONVERGENT B0 ;  /* 0x0000000000007941 */ /* 0x000fea0003800200 */
.L_x_49963:
        /* <DEDUP_REMOVED lines=23> */
.L_x_49970:
        /* <DEDUP_REMOVED lines=15> */
.L_x_49972:
[----:B------:R-:W-:Y:S05]  /*314a0*/  BSYNC.RECONVERGENT B1 ;  /* 0x0000000000017941 */ /* 0x000fea0003800200 */
.L_x_49971:
        /* <DEDUP_REMOVED lines=62> */
.L_x_49969:
[----:B------:R-:W-:Y:S05]  /*31890*/  BSYNC.RECONVERGENT B0 ;  /* 0x0000000000007941 */ /* 0x000fea0003800200 */
.L_x_49968:
        /* <DEDUP_REMOVED lines=15> */
.L_x_49932:
        /* <DEDUP_REMOVED lines=16> */
.L_x_49976:
        /* <DEDUP_REMOVED lines=12> */
.L_x_49978:
[----:B------:R-:W-:Y:S05]  /*31b50*/  BSYNC.RECONVERGENT B1 ;  /* 0x0000000000017941 */ /* 0x000fea0003800200 */
.L_x_49977:
        /* <DEDUP_REMOVED lines=62> */
.L_x_49975:
[----:B------:R-:W-:Y:S05]  /*31f40*/  BSYNC.RECONVERGENT B0 ;  /* 0x0000000000007941 */ /* 0x000fea0003800200 */
.L_x_49974:
        /* <DEDUP_REMOVED lines=24> */
.L_x_49981:
        /* <DEDUP_REMOVED lines=12> */
.L_x_49983:
[----:B------:R-:W-:Y:S05]  /*32190*/  BSYNC.RECONVERGENT B1 ;  /* 0x0000000000017941 */ /* 0x000fea0003800200 */
.L_x_49982:
        /* <DEDUP_REMOVED lines=62> */
.L_x_49980:
[----:B------:R-:W-:Y:S05]  /*32580*/  BSYNC.RECONVERGENT B0 ;  /* 0x0000000000007941 */ /* 0x000fea0003800200 */
.L_x_49979:
        /* <DEDUP_REMOVED lines=25> */
.L_x_49986:
        /* <DEDUP_REMOVED lines=12> */
.L_x_49988:
[----:B------:R-:W-:Y:S05]  /*327e0*/  BSYNC.RECONVERGENT B1 ;  /* 0x0000000000017941 */ /* 0x000fea0003800200 */
.L_x_49987:
        /* <DEDUP_REMOVED lines=62> */
.L_x_49985:
[----:B------:R-:W-:Y:S05]  /*32bd0*/  BSYNC.RECONVERGENT B0 ;  /* 0x0000000000007941 */ /* 0x000fea0003800200 */
.L_x_49984:
        /* <DEDUP_REMOVED lines=22> */
.L_x_49991:
        /* <DEDUP_REMOVED lines=12> */
.L_x_49993:
[----:B------:R-:W-:Y:S05]  /*32e00*/  BSYNC.RECONVERGENT B1 ;  /* 0x0000000000017941 */ /* 0x000fea0003800200 */
.L_x_49992:
        /* <DEDUP_REMOVED lines=62> */
.L_x_49990:
[----:B------:R-:W-:Y:S05]  /*331f0*/  BSYNC.RECONVERGENT B0 ;  /* 0x0000000000007941 */ /* 0x000fea0003800200 */
.L_x_49989:
        /* <DEDUP_REMOVED lines=23> */
.L_x_49996:
        /* <DEDUP_REMOVED lines=12> */
.L_x_49998:
[----:B------:R-:W-:Y:S05]  /*33430*/  BSYNC.RECONVERGENT B1 ;  /* 0x0000000000017941 */ /* 0x000fea0003800200 */
.L_x_49997:
        /* <DEDUP_REMOVED lines=62> */
.L_x_49995:
[----:B------:R-:W-:Y:S05]  /*33820*/  BSYNC.RECONVERGENT B0 ;  /* 0x0000000000007941 */ /* 0x000fea0003800200 */
.L_x_49994:
        /* <DEDUP_REMOVED lines=22> */
.L_x_50001:
        /* <DEDUP_REMOVED lines=12> */
.L_x_50003:
[----:B------:R-:W-:Y:S05]  /*33a50*/  BSYNC.RECONVERGENT B1 ;  /* 0x0000000000017941 */ /* 0x000fea0003800200 */
.L_x_50002:
        /* <DEDUP_REMOVED lines=62> */
.L_x_50000:
[----:B------:R-:W-:Y:S05]  /*33e40*/  BSYNC.RECONVERGENT B0 ;  /* 0x0000000000007941 */ /* 0x000fea0003800200 */
.L_x_49999:
        /* <DEDUP_REMOVED lines=23> */
.L_x_50006:
        /* <DEDUP_REMOVED lines=12> */
.L_x_50008:
[----:B------:R-:W-:Y:S05]  /*34080*/  BSYNC.RECONVERGENT B1 ;  /* 0x0000000000017941 */ /* 0x000fea0003800200 */
.L_x_50007:
        /* <DEDUP_REMOVED lines=62> */
.L_x_50005:
[----:B------:R-:W-:Y:S05]  /*34470*/  BSYNC.RECONVERGENT B0 ;  /* 0x0000000000007941 */ /* 0x000fea0003800200 */
.L_x_50004:
        /* <DEDUP_REMOVED lines=22> */
.L_x_50011:
        /* <DEDUP_REMOVED lines=15> */
.L_x_50013:
[----:B------:R-:W-:Y:S05]  /*346d0*/  BSYNC.RECONVERGENT B1 ;  /* 0x0000000000017941 */ /* 0x000fea0003800200 */
.L_x_50012:
        /* <DEDUP_REMOVED lines=62> */
.L_x_50010:
[----:B------:R-:W-:Y:S05]  /*34ac0*/  BSYNC.RECONVERGENT B0 ;  /* 0x0000000000007941 */ /* 0x000fea0003800200 */
.L_x_50009:
        /* <DEDUP_REMOVED lines=13> */
.L_x_49973:
        /* <DEDUP_REMOVED lines=41> */
.L_x_50017:
        /* <DEDUP_REMOVED lines=12> */
.L_x_50019:
[----:B------:R-:W-:Y:S05]  /*34ef0*/  BSYNC.RECONVERGENT B1 ;  /* 0x0000000000017941 */ /* 0x000fea0003800200 */
.L_x_50018:
        /* <DEDUP_REMOVED lines=62> */
.L_x_50016:
[----:B------:R-:W-:Y:S05]  /*352e0*/  BSYNC.RECONVERGENT B0 ;  /* 0x0000000000007941 */ /* 0x000fea0003800200 */
.L_x_50015:
        /* <DEDUP_REMOVED lines=25> */
.L_x_50022:
        /* <DEDUP_REMOVED lines=12> */
.L_x_50024:
[----:B------:R-:W-:Y:S05]  /*35540*/  BSYNC.RECONVERGENT B1 ;  /* 0x0000000000017941 */ /* 0x000fea0003800200 */
.L_x_50023:
        /* <DEDUP_REMOVED lines=62> */
.L_x_50021:
[----:B------:R-:W-:Y:S05]  /*35930*/  BSYNC.RECONVERGENT B0 ;  /* 0x0000000000007941 */ /* 0x000fea0003800200 */
.L_x_50020:
        /* <DEDUP_REMOVED lines=26> */
.L_x_50027:
        /* <DEDUP_REMOVED lines=12> */
.L_x_50029:
[----:B------:R-:W-:Y:S05]  /*35ba0*/  BSYNC.RECONVERGENT B1 ;  /* 0x0000000000017941 */ /* 0x000fea0003800200 */
.L_x_50028:
        /* <DEDUP_REMOVED lines=62> */
.L_x_50026:
[----:B------:R-:W-:Y:S05]  /*35f90*/  BSYNC.RECONVERGENT B0 ;  /* 0x0000000000007941 */ /* 0x000fea0003800200 */
.L_x_50025:
        /* <DEDUP_REMOVED lines=23> */
.L_x_50032:
        /* <DEDUP_REMOVED lines=12> */
.L_x_50034:
[----:B------:R-:W-:Y:S05]  /*361d0*/  BSYNC.RECONVERGENT B1 ;  /* 0x0000000000017941 */ /* 0x000fea0003800200 */
.L_x_50033:
        /* <DEDUP_REMOVED lines=62> */
.L_x_50031:
[----:B------:R-:W-:Y:S05]  /*365c0*/  BSYNC.RECONVERGENT B0 ;  /* 0x0000000000007941 */ /* 0x000fea0003800200 */
.L_x_50030:
        /* <DEDUP_REMOVED lines=24> */
.L_x_50037:
        /* <DEDUP_REMOVED lines=12> */
.L_x_50039:
[----:B------:R-:W-:Y:S05]  /*36810*/  BSYNC.RECONVERGENT B1 ;  /* 0x0000000000017941 */ /* 0x000fea0003800200 */
.L_x_50038:
        /* <DEDUP_REMOVED lines=62> */
.L_x_50036:
[----:B------:R-:W-:Y:S05]  /*36c00*/  BSYNC.RECONVERGENT B0 ;  /* 0x0000000000007941 */ /* 0x000fea0003800200 */
.L_x_50035:
        /* <DEDUP_REMOVED lines=23> */
.L_x_50042:
        /* <DEDUP_REMOVED lines=12> */
.L_x_50044:
[----:B------:R-:W-:Y:S05]  /*36e40*/  BSYNC.RECONVERGENT B1 ;  /* 0x0000000000017941 */ /* 0x000fea0003800200 */
.L_x_50043:
        /* <DEDUP_REMOVED lines=62> */
.L_x_50041:
[----:B------:R-:W-:Y:S05]  /*37230*/  BSYNC.RECONVERGENT B0 ;  /* 0x0000000000007941 */ /* 0x000fea0003800200 */
.L_x_50040:
        /* <DEDUP_REMOVED lines=24> */
.L_x_50047:
        /* <DEDUP_REMOVED lines=12> */
.L_x_50049:
[----:B------:R-:W-:Y:S05]  /*37480*/  BSYNC.RECONVERGENT B1 ;  /* 0x0000000000017941 */ /* 0x000fea0003800200 */
.L_x_50048:
        /* <DEDUP_REMOVED lines=62> */
.L_x_50046:
[----:B------:R-:W-:Y:S05]  /*37870*/  BSYNC.RECONVERGENT B0 ;  /* 0x0000000000007941 */ /* 0x000fea0003800200 */
.L_x_50045:
        /* <DEDUP_REMOVED lines=23> */
.L_x_50052:
        /* <DEDUP_REMOVED lines=15> */
.L_x_50054:
[----:B------:R-:W-:Y:S05]  /*37ae0*/  BSYNC.RECONVERGENT B1 ;  /* 0x0000000000017941 */ /* 0x000fea0003800200 */
.L_x_50053:
        /* <DEDUP_REMOVED lines=62> */
.L_x_50051:
[----:B------:R-:W-:Y:S05]  /*37ed0*/  BSYNC.RECONVERGENT B0 ;  /* 0x0000000000007941 */ /* 0x000fea0003800200 */
.L_x_50050:
        /* <DEDUP_REMOVED lines=15> */
.L_x_50014:
        /* <DEDUP_REMOVED lines=16> */
.L_x_50058:
        /* <DEDUP_REMOVED lines=12> */
.L_x_50060:
[----:B------:R-:W-:Y:S05]  /*38190*/  BSYNC.RECONVERGENT B1 ;  /* 0x0000000000017941 */ /* 0x000fea0003800200 */
.L_x_50059:
        /* <DEDUP_REMOVED lines=62> */
.L_x_50057:
[----:B------:R-:W-:Y:S05]  /*38580*/  BSYNC.RECONVERGENT B0 ;  /* 0x0000000000007941 */ /* 0x000fea0003800200 */
.L_x_50056:
        /* <DEDUP_REMOVED lines=24> */
.L_x_50063:
        /* <DEDUP_REMOVED lines=12> */
.L_x_50065:
[----:B------:R-:W-:Y:S05]  /*387d0*/  BSYNC.RECONVERGENT B1 ;  /* 0x0000000000017941 */ /* 0x000fea0003800200 */
.L_x_50064:
        /* <DEDUP_REMOVED lines=62> */
.L_x_50062:
[----:B------:R-:W-:Y:S05]  /*38bc0*/  BSYNC.RECONVERGENT B0 ;  /* 0x0000000000007941 */ /* 0x000fea0003800200 */
.L_x_50061:
        /* <DEDUP_REMOVED lines=25> */
.L_x_50068:
        /* <DEDUP_REMOVED lines=12> */
.L_x_50070:
[----:B------:R-:W-:Y:S05]  /*38e20*/  BSYNC.RECONVERGENT B1 ;  /* 0x0000000000017941 */ /* 0x000fea0003800200 */
.L_x_50069:
        /* <DEDUP_REMOVED lines=62> */
.L_x_50067:
[----:B------:R-:W-:Y:S05]  /*39210*/  BSYNC.RECONVERGENT B0 ;  /* 0x0000000000007941 */ /* 0x000fea0003800200 */
.L_x_50066:
        /* <DEDUP_REMOVED lines=22> */
.L_x_50073:
        /* <DEDUP_REMOVED lines=12> */
.L_x_50075:
[----:B------:R-:W-:Y:S05]  /*39440*/  BSYNC.RECONVERGENT B1 ;  /* 0x0000000000017941 */ /* 0x000fea0003800200 */
.L_x_50074:
        /* <DEDUP_REMOVED lines=62> */
.L_x_50072:
[----:B------:R-:W-:Y:S05]  /*39830*/  BSYNC.RECONVERGENT B0 ;  /* 0x0000000000007941 */ /* 0x000fea0003800200 */
.L_x_50071:
        /* <DEDUP_REMOVED lines=23> */
.L_x_50078:
        /* <DEDUP_REMOVED lines=12> */
.L_x_50080:
[----:B------:R-:W-:Y:S05]  /*39a70*/  BSYNC.RECONVERGENT B1 ;  /* 0x0000000000017941 */ /* 0x000fea0003800200 */
.L_x_50079:
        /* <DEDUP_REMOVED lines=62> */
.L_x_50077:
[----:B------:R-:W-:Y:S05]  /*39e60*/  BSYNC.RECONVERGENT B0 ;  /* 0x0000000000007941 */ /* 0x000fea0003800200 */
.L_x_50076:
        /* <DEDUP_REMOVED lines=22> */
.L_x_50083:
        /* <DEDUP_REMOVED lines=12> */
.L_x_50085:
[----:B------:R-:W-:Y:S05]  /*3a090*/  BSYNC.RECONVERGENT B1 ;  /* 0x0000000000017941 */ /* 0x000fea0003800200 */
.L_x_50084:
        /* <DEDUP_REMOVED lines=62> */
.L_x_50082:
[----:B------:R-:W-:Y:S05]  /*3a480*/  BSYNC.RECONVERGENT B0 ;  /* 0x0000000000007941 */ /* 0x000fea0003800200 */
.L_x_50081:
        /* <DEDUP_REMOVED lines=23> */
.L_x_50088:
        /* <DEDUP_REMOVED lines=12> */
.L_x_50090:
[----:B------:R-:W-:Y:S05]  /*3a6c0*/  BSYNC.RECONVERGENT B1 ;  /* 0x0000000000017941 */ /* 0x000fea0003800200 */
.L_x_50089:
        /* <DEDUP_REMOVED lines=62> */
.L_x_50087:
[----:B------:R-:W-:Y:S05]  /*3aab0*/  BSYNC.RECONVERGENT B0 ;  /* 0x0000000000007941 */ /* 0x000fea0003800200 */
.L_x_50086:
        /* <DEDUP_REMOVED lines=22> */
.L_x_50093:
        /* <DEDUP_REMOVED lines=15> */
.L_x_50095:
[----:B------:R-:W-:Y:S05]  /*3ad10*/  BSYNC.RECONVERGENT B1 ;  /* 0x0000000000017941 */ /* 0x000fea0003800200 */
.L_x_50094:
        /* <DEDUP_REMOVED lines=62> */
.L_x_50092:
[----:B------:R-:W-:Y:S05]  /*3b100*/  BSYNC.RECONVERGENT B0 ;  /* 0x0000000000007941 */ /* 0x000fea0003800200 */
.L_x_50091:
        /* <DEDUP_REMOVED lines=13> */
.L_x_50055:
[----:B------:R-:W0:Y:S08]  /*3b1e0*/  LDC.64 R160, c[0x0][0x3a8] ;  /* 0x0000ea00ffa07b82 */ /* 0x000e300000000a00 */
[----:B------:R-:W1:Y:S01]  /*3b1f0*/  LDC.64 R164, c[0x0][0x3b0] ;  /* 0x0000ec00ffa47b82 */ /* 0x000e620000000a00 */
[----:B0-----:R-:W-:-:S05]  /*3b200*/  IMAD.WIDE.U32 R160, R151, 0x10, R160 ;  /* 0x0000001097a07825 */ /* 0x001fca00078e00a0 */
        /* <DEDUP_REMOVED lines=11> */
[----:B------:R-:W-:-:S02]  /*3b2c0*/  SEL R130, RZ, 0x1, !P3 ;  /* 0x00000001ff827807 */ /* 0x000fc40005800000 */
[----:B------:R-:W-:Y:S02]  /*3b2d0*/  IADD3 R161, PT, PT, R22, 0x120, RZ ;  /* 0x0000012016a17810 */ /* 0x000fe40007ffe0ff */
[----:B------:R-:W-:Y:S02]  /*3b2e0*/  LOP3.LUT R129, R129, R130, RZ, 0xfc, !PT ;  /* 0x0000008281817212 */ /* 0x000fe400078efcff */
[----:B------:R-:W-:-:S04]  /*3b2f0*/  SEL R130, RZ, 0x1, !P6 ;  /* 0x00000001ff827807 */ /* 0x000fc80007000000 */
[----:B------:R-:W-:Y:S01]  /*3b300*/  LOP3.LUT R128, R128, R130, RZ, 0xfc, !PT ;  /* 0x0000008280807212 */ /* 0x000fe200078efcff */
[----:B-1----:R-:W-:-:S05]  /*3b310*/  IMAD.WIDE.U32 R130, R151, 0x8, R164 ;  /* 0x0000000897827825 */ /* 0x002fca00078e00a4 */
        /* <DEDUP_REMOVED lines=23> */
.L_x_50099:
        /* <DEDUP_REMOVED lines=12> */
.L_x_50101:
[----:B------:R-:W-:Y:S05]  /*3b550*/  BSYNC.RECONVERGENT B1 ;  /* 0x0000000000017941 */ /* 0x000fea0003800200 */
.L_x_50100:
        /* <DEDUP_REMOVED lines=62> */
.L_x_50098:
[----:B------:R-:W-:Y:S05]  /*3b940*/  BSYNC.RECONVERGENT B0 ;  /* 0x0000000000007941 */ /* 0x000fea0003800200 */
.L_x_50097:
[----:B------:R-:W-:Y:S01]  /*3b950*/  I2FP.F32.U32 R164, R164 ;  /* 0x000000a400a47245 */ /* 0x000fe20000201000 */
[----:B-----5:R-:W-:Y:S01]  /*3b960*/  HADD2.F32 R162, -RZ, R128.H0_H0 ;  /* 0x20000080ffa27230 */ /* 0x020fe20000004100 */
[----:B------:R-:W-:Y:S01]  /*3b970*/  ISETP.NE.AND P1, PT, R163, 0x1, PT ;  /* 0x00000001a300780c */ /* 0x000fe20003f25270 */
[----:B------:R-:W-:Y:S01]  /*3b980*/  BSSY.RECONVERGENT B0, `(.L_x_50102) ;  /* 0x0000061000007945 */ /* 0x000fe20003800200 */
[----:B------:R-:W-:Y:S01]  /*3b990*/  LOP3.LUT R6, R6, 0xfffffffd, RZ, 0xc0, !PT ;  /* 0xfffffffd06067812 */ /* 0x000fe200078ec0ff */
        /* <DEDUP_REMOVED lines=20> */
.L_x_50104:
        /* <DEDUP_REMOVED lines=12> */
.L_x_50106:
[----:B------:R-:W-:Y:S05]  /*3bba0*/  BSYNC.RECONVERGENT B1 ;  /* 0x0000000000017941 */ /* 0x000fea0003800200 */
.L_x_50105:
        /* <DEDUP_REMOVED lines=62> */
.L_x_50103:
[----:B------:R-:W-:Y:S05]  /*3bf90*/  BSYNC.RECONVERGENT B0 ;  /* 0x0000000000007941 */ /* 0x000fea0003800200 */
.L_x_50102:
        /* <DEDUP_REMOVED lines=23> */
.L_x_50109:
        /* <DEDUP_REMOVED lines=12> */
.L_x_50111:
[----:B------:R-:W-:Y:S05]  /*3c1d0*/  BSYNC.RECONVERGENT B1 ;  /* 0x0000000000017941 */ /* 0x000fea0003800200 */
.L_x_50110:
        /* <DEDUP_REMOVED lines=62> */
.L_x_50108:
[----:B------:R-:W-:Y:S05]  /*3c5c0*/  BSYNC.RECONVERGENT B0 ;  /* 0x0000000000007941 */ /* 0x000fea0003800200 */
.L_x_50107:
        /* <DEDUP_REMOVED lines=23> */
.L_x_50114:
        /* <DEDUP_REMOVED lines=12> */
.L_x_50116:
[----:B------:R-:W-:Y:S05]  /*3c800*/  BSYNC.RECONVERGENT B1 ;  /* 0x0000000000017941 */ /* 0x000fea0003800200 */
.L_x_50115:
        /* <DEDUP_REMOVED lines=61> */
.L_x_50113:
[----:B------:R-:W-:Y:S05]  /*3cbe0*/  BSYNC.RECONVERGENT B0 ;  /* 0x0000000000007941 */ /* 0x000fea0003800200 */
.L_x_50112:
        /* <DEDUP_REMOVED lines=23> */
.L_x_50119:
        /* <DEDUP_REMOVED lines=12> */
.L_x_50121:
[----:B------:R-:W-:Y:S05]  /*3ce20*/  BSYNC.RECONVERGENT B1 ;  /* 0x0000000000017941 */ /* 0x000fea0003800200 */
.L_x_50120:
        /* <DEDUP_REMOVED lines=62> */
.L_x_50118:
[----:B------:R-:W-:Y:S05]  /*3d210*/  BSYNC.RECONVERGENT B0 ;  /* 0x0000000000007941 */ /* 0x000fea0003800200 */
.L_x_50117:
        /* <DEDUP_REMOVED lines=23> */
.L_x_50124:
        /* <DEDUP_REMOVED lines=12> */
.L_x_50126:
[----:B------:R-:W-:Y:S05]  /*3d450*/  BSYNC.RECONVERGENT B1 ;  /* 0x0000000000017941 */ /* 0x000fea0003800200 */
.L_x_50125:
        /* <DEDUP_REMOVED lines=62> */
.L_x_50123:
[----:B------:R-:W-:Y:S05]  /*3d840*/  BSYNC.RECONVERGENT B0 ;  /* 0x0000000000007941 */ /* 0x000fea0003800200 */
.L_x_50122:
        /* <DEDUP_REMOVED lines=24> */
.L_x_50129:
        /* <DEDUP_REMOVED lines=12> */
.L_x_50131:
[----:B------:R-:W-:Y:S05]  /*3da90*/  BSYNC.RECONVERGENT B1 ;  /* 0x0000000000017941 */ /* 0x000fea0003800200 */
.L_x_50130:
        /* <DEDUP_REMOVED lines=62> */
.L_x_50128:
[----:B------:R-:W-:Y:S05]  /*3de80*/  BSYNC.RECONVERGENT B0 ;  /* 0x0000000000007941 */ /* 0x000fea0003800200 */
.L_x_50127:
        /* <DEDUP_REMOVED lines=23> */
.L_x_50134:
        /* <DEDUP_REMOVED lines=15> */
.L_x_50136:
[----:B------:R-:W-:Y:S05]  /*3e0f0*/  BSYNC.RECONVERGENT B1 ;  /* 0x0000000000017941 */ /* 0x000fea0003800200 */
.L_x_50135:
        /* <DEDUP_REMOVED lines=62> */
.L_x_50133:
[----:B------:R-:W-:Y:S05]  /*3e4e0*/  BSYNC.RECONVERGENT B0 ;  /* 0x0000000000007941 */ /* 0x000fea0003800200 */
.L_x_50132:
        /* <DEDUP_REMOVED lines=15> */
.L_x_50096:
        /* <DEDUP_REMOVED lines=16> */
.L_x_50140:
        /* <DEDUP_REMOVED lines=12> */
.L_x_50142:
[----:B------:R-:W-:Y:S05]  /*3e7a0*/  BSYNC.RECONVERGENT B1 ;  /* 0x0000000000017941 */ /* 0x000fea0003800200 */
.L_x_50141:
        /* <DEDUP_REMOVED lines=62> */
.L_x_50139:
[----:B------:R-:W-:Y:S05]  /*3eb90*/  BSYNC.RECONVERGENT B0 ;  /* 0x0000000000007941 */ /* 0x000fea0003800200 */
.L_x_50138:
        /* <DEDUP_REMOVED lines=24> */
.L_x_50145:
        /* <DEDUP_REMOVED lines=12> */
.L_x_50147:
[----:B------:R-:W-:Y:S05]  /*3ede0*/  BSYNC.RECONVERGENT B1 ;  /* 0x0000000000017941 */ /* 0x000fea0003800200 */
.L_x_50146:
        /* <DEDUP_REMOVED lines=62> */
.L_x_50144:
[----:B------:R-:W-:Y:S05]  /*3f1d0*/  BSYNC.RECONVERGENT B0 ;  /* 0x0000000000007941 */ /* 0x000fea0003800200 */
.L_x_50143:
        /* <DEDUP_REMOVED lines=22> */
.L_x_50150:
        /* <DEDUP_REMOVED lines=12> */
.L_x_50152:
[----:B------:R-:W-:Y:S05]  /*3f400*/  BSYNC.RECONVERGENT B1 ;  /* 0x0000000000017941 */ /* 0x000fea0003800200 */
.L_x_50151:
        /* <DEDUP_REMOVED lines=62> */
.L_x_50149:
[----:B------:R-:W-:Y:S05]  /*3f7f0*/  BSYNC.RECONVERGENT B0 ;  /* 0x0000000000007941 */ /* 0x000fea0003800200 */
.L_x_50148:
        /* <DEDUP_REMOVED lines=22> */
.L_x_50155:
        /* <DEDUP_REMOVED lines=12> */
.L_x_50157:
[----:B------:R-:W-:Y:S05]  /*3fa20*/  BSYNC.RECONVERGENT B1 ;  /* 0x0000000000017941 */ /* 0x000fea0003800200 */
.L_x_50156:
        /* <DEDUP_REMOVED lines=61> */
.L_x_50154:
[----:B------:R-:W-:Y:S05]  /*3fe00*/  BSYNC.RECONVERGENT B0 ;  /* 0x0000000000007941 */ /* 0x000fea0003800200 */
.L_x_50153:
        /* <DEDUP_REMOVED lines=22> */
.L_x_50160:
        /* <DEDUP_REMOVED lines=12> */
.L_x_50162:
[----:B------:R-:W-:Y:S05]  /*40030*/  BSYNC.RECONVERGENT B1 ;  /* 0x0000000000017941 */ /* 0x000fea0003800200 */
.L_x_50161:
        /* <DEDUP_REMOVED lines=62> */
.L_x_50159:
[----:B------:R-:W-:Y:S05]  /*40420*/  BSYNC.RECONVERGENT B0 ;  /* 0x0000000000007941 */ /* 0x000fea0003800200 */
.L_x_50158:
        /* <DEDUP_REMOVED lines=22> */
.L_x_50165:
        /* <DEDUP_REMOVED lines=12> */
.L_x_50167:
[----:B------:R-:W-:Y:S05]  /*40650*/  BSYNC.RECONVERGENT B1 ;  /* 0x0000000000017941 */ /* 0x000fea0003800200 */
.L_x_50166:
        /* <DEDUP_REMOVED lines=62> */
.L_x_50164:
[----:B------:R-:W-:Y:S05]  /*40a40*/  BSYNC.RECONVERGENT B0 ;  /* 0x0000000000007941 */ /* 0x000fea0003800200 */
.L_x_50163:
        /* <DEDUP_REMOVED lines=23> */
.L_x_50170:
        /* <DEDUP_REMOVED lines=12> */
.L_x_50172:
[----:B------:R-:W-:Y:S05]  /*40c80*/  BSYNC.RECONVERGENT B1 ;  /* 0x0000000000017941 */ /* 0x000fea0003800200 */
.L_x_50171:
        /* <DEDUP_REMOVED lines=62> */
.L_x_50169:
[----:B------:R-:W-:Y:S05]  /*41070*/  BSYNC.RECONVERGENT B0 ;  /* 0x0000000000007941 */ /* 0x000fea0003800200 */
.L_x_50168:
        /* <DEDUP_REMOVED lines=22> */
.L_x_50175:
        /* <DEDUP_REMOVED lines=15> */
.L_x_50177:
[----:B------:R-:W-:Y:S05]  /*412d0*/  BSYNC.RECONVERGENT B1 ;  /* 0x0000000000017941 */ /* 0x000fea0003800200 */
.L_x_50176:
        /* <DEDUP_REMOVED lines=59> */
[----:B------:R-:W-:Y:S01]  /*41690*/  HFMA2 R169, -RZ, RZ, 0, 0 ;  /* 0x00000000ffa97431 */ /* 0x000fe200000001ff */
[----:B------:R-:W-:Y:S01]  /*416a0*/  LOP3.LUT R171, R170, UR15, R129, 0x96, !PT ;  /* 0x0000000faaab7c12 */ /* 0x000fe2000f8e9681 */
[----:B------:R-:W-:-:S07]  /*416b0*/  IMAD.MOV.U32 R170, RZ, RZ, R128 ;  /* 0x000000ffffaa7224 */ /* 0x000fce00078e0080 */
.L_x_50174:
[----:B------:R-:W-:Y:S05]  /*416c0*/  BSYNC.RECONVERGENT B0 ;  /* 0x0000000000007941 */ /* 0x000fea0003800200 */
.L_x_50173:
        /* <DEDUP_REMOVED lines=13> */
.L_x_50137:
        /* <DEDUP_REMOVED lines=283> */
.L_x_50191:
        /* <DEDUP_REMOVED lines=10> */
[----:B------:R-:W5:Y:S04]  /*429f0*/  LDL R176, [R1+0x184] ;  /* 0x0001840001b07983 */ /* 0x000f680000100800 */
[----:B------:R-:W5:Y:S01]  /*42a00*/  LDL R130, [R1+0x19c] ;  /* 0x00019c0001827983 */ /* 0x000f620000100800 */
[----:B0-----:R-:W0:Y:S01]  /*42a10*/  MUFU.RSQ R132, R129 ;  /* 0x0000008100847308 */ /* 0x001e220000001400 */
[----:B------:R-:W-:-:S02]  /*42a20*/  FSEL R133, R128, RZ, !P0 ;  /* 0x000000ff80857208 */ /* 0x000fc40004000000 */
[----:B------:R-:W5:Y:S03]  /*42a30*/  LDL R252, [R1+0x178] ;  /* 0x0001780001fc7983 */ /* 0x000f660000100800 */
[C---:B------:R-:W-:Y:S01]  /*42a40*/  FADD.FTZ R40, -R133.reuse, R40 ;  /* 0x0000002885287221 */ /* 0x040fe20000010100 */
[C---:B------:R-:W-:Y:S01]  /*42a50*/  FADD.FTZ R41, -R133.reuse, R41 ;  /* 0x0000002985297221 */ /* 0x040fe20000010100 */
[C---:B------:R-:W-:Y:S01]  /*42a60*/  FADD.FTZ R36, -R133.reuse, R36 ;  /* 0x0000002485247221 */ /* 0x040fe20000010100 */
[C---:B------:R-:W-:Y:S01]  /*42a70*/  FADD.FTZ R37, -R133.reuse, R37 ;  /* 0x0000002585257221 */ /* 0x040fe20000010100 */
[C---:B------:R-:W-:Y:S01]  /*42a80*/  FADD.FTZ R38, -R133.reuse, R38 ;  /* 0x0000002685267221 */ /* 0x040fe20000010100 */
[----:B------:R-:W-:Y:S01]  /*42a90*/  FADD.FTZ R39, -R133, R39 ;  /* 0x0000002785277221 */ /* 0x000fe20000010100 */
[C---:B0-----:R-:W-:Y:S01]  /*42aa0*/  FMUL.FTZ R40, R132.reuse, R40 ;  /* 0x0000002884287220 */ /* 0x041fe20000410000 */
[C---:B------:R-:W-:Y:S01]  /*42ab0*/  FMUL.FTZ R41, R132.reuse, R41 ;  /* 0x0000002984297220 */ /* 0x040fe20000410000 */
[C---:B------:R-:W-:Y:S01]  /*42ac0*/  FMUL.FTZ R36, R132.reuse, R36 ;  /* 0x0000002484247220 */ /* 0x040fe20000410000 */
[C---:B------:R-:W-:Y:S01]  /*42ad0*/  FMUL.FTZ R37, R132.reuse, R37 ;  /* 0x0000002584257220 */ /* 0x040fe20000410000 */
[C---:B------:R-:W-:Y:S01]  /*42ae0*/  FMUL.FTZ R38, R132.reuse, R38 ;  /* 0x0000002684267220 */ /* 0x040fe20000410000 */
[----:B------:R-:W-:Y:S01]  /*42af0*/  FMUL.FTZ R39, R132, R39 ;  /* 0x0000002784277220 */ /* 0x000fe20000410000 */
[----:B--2---:R-:W-:-:S02]  /*42b00*/  FFMA.FTZ R40, R40, R195, R202 ;  /* 0x000000c328287223 */ /* 0x004fc400000100ca */
[----:B------:R-:W2:Y:S01]  /*42b10*/  LDL R195, [R1+0x160] ;  /* 0x0001600001c37983 */ /* 0x000ea20000100800 */
[----:B---3--:R-:W-:Y:S01]  /*42b20*/  FFMA.FTZ R41, R41, R131, R203 ;  /* 0x0000008329297223 */ /* 0x008fe200000100cb */
[----:B----4-:R-:W-:-:S04]  /*42b30*/  FFMA.FTZ R36, R36, R194, R198 ;  /* 0x000000c224247223 */ /* 0x010fc800000100c6 */
[----:B------:R-:W-:Y:S01]  /*42b40*/  F2FP.F16.F32.PACK_AB R131, R41, R40 ;  /* 0x000000282983723e */ /* 0x000fe200000000ff */
[----:B------:R-:W3:Y:S01]  /*42b50*/  LDL R194, [R1+0x164] ;  /* 0x0001640001c27983 */ /* 0x000ee20000100800 */
[----:B------:R-:W0:Y:S01]  /*42b60*/  @!P5 LDC.64 R40, c[0x0][0x3c0] ;  /* 0x0000f000ff28db82 */ /* 0x000e220000000a00 */
[----:B-----5:R-:W-:Y:S02]  /*42b70*/  FFMA.FTZ R38, R38, R177, R200 ;  /* 0x000000b126267223 */ /* 0x020fe400000100c8 */
[----:B------:R-:W4:Y:S01]  /*42b80*/  LDL R177, [R1+0x17c] ;  /* 0x00017c0001b17983 */ /* 0x000f220000100800 */
[----:B------:R-:W-:-:S03]  /*42b90*/  FFMA.FTZ R39, R39, R176, R201 ;  /* 0x000000b027277223 */ /* 0x000fc600000100c9 */
[----:B------:R-:W5:Y:S01]  /*42ba0*/  LDL R176, [R1+0x174] ;  /* 0x0001740001b07983 */ /* 0x000f620000100800 */
[----:B------:R-:W-:-:S05]  /*42bb0*/  FFMA.FTZ R37, R37, R130, R199 ;  /* 0x0000008225257223 */ /* 0x000fca00000100c7 */
[----:B------:R-:W-:Y:S02]  /*42bc0*/  F2FP.F16.F32.PACK_AB R129, R37, R36 ;  /* 0x000000242581723e */ /* 0x000fe400000000ff */
[----:B------:R-:W2:Y:S01]  /*42bd0*/  LDL R36, [R1+0x190] ;  /* 0x0001900001247983 */ /* 0x000ea20000100800 */
[----:B0-----:R-:W-:Y:S01]  /*42be0*/  @!P5 IMAD.WIDE R40, R3, 0x4, R40 ;  /* 0x000000040328d825 */ /* 0x001fe200078e0228 */
[----:B------:R-:W-:Y:S02]  /*42bf0*/  F2FP.F16.F32.PACK_AB R130, R39, R38 ;  /* 0x000000262782723e */ /* 0x000fe400000000ff */
[----:B------:R-:W3:Y:S04]  /*42c00*/  LDL R37, [R1+0x168] ;  /* 0x0001680001257983 */ /* 0x000ee80000100800 */
[----:B------:R0:W-:Y:S04]  /*42c10*/  @!P5 STG.E desc[UR6][R40.64], R128 ;  /* 0x000000802800d986 */ /* 0x0001e8000c101906 */
[----:B------:R-:W4:Y:S04]  /*42c20*/  LDL R39, [R1+0x16c] ;  /* 0x00016c0001277983 */ /* 0x000f280000100800 */
[----:B------:R-:W5:Y:S04]  /*42c30*/  LDL R38, [R1+0x170] ;  /* 0x0001700001267983 */ /* 0x000f680000100800 */
[----:B0-----:R-:W3:Y:S01]  /*42c40*/  LDL R128, [R1+0x194] ;  /* 0x0001940001807983 */ /* 0x001ee20000100800 */
[----:B------:R-:W0:Y:S01]  /*42c50*/  @!P5 LDC.64 R40, c[0x0][0x3c8] ;  /* 0x0000f200ff28db82 */ /* 0x000e220000000a00 */
[C---:B------:R-:W-:Y:S01]  /*42c60*/  FADD.FTZ R34, -R133.reuse, R34 ;  /* 0x0000002285227221 */ /* 0x040fe20000010100 */
[----:B------:R-:W-:Y:S01]  /*42c70*/  FADD.FTZ R35, -R133, R35 ;  /* 0x0000002385237221 */ /* 0x000fe20000010100 */
[----:B0-----:R-:W-:-:S05]  /*42c80*/  @!P5 IMAD.WIDE R40, R3, 0x4, R40 ;  /* 0x000000040328d825 */ /* 0x001fca00078e0228 */
[----:B------:R0:W-:Y:S02]  /*42c90*/  @!P5 STG.E desc[UR6][R40.64], R132 ;  /* 0x000000842800d986 */ /* 0x0001e4000c101906 */
[----:B0-----:R-:W0:Y:S01]  /*42ca0*/  LDC.64 R40, c[0x0][0x428] ;  /* 0x00010a00ff287b82 */ /* 0x001e220000000a00 */
[C---:B------:R-:W-:Y:S01]  /*42cb0*/  FMUL.FTZ R34, R132.reuse, R34 ;  /* 0x0000002284227220 */ /* 0x040fe20000410000 */
[----:B------:R-:W-:Y:S01]  /*42cc0*/  FMUL.FTZ R35, R132, R35 ;  /* 0x0000002384237220 */ /* 0x000fe20000410000 */
[----:B------:R-:W-:-:S04]  /*42cd0*/  FADD.FTZ R30, -R133, R30 ;  /* 0x0000001e851e7221 */ /* 0x000fc80000010100 */
[C---:B------:R-:W-:Y:S01]  /*42ce0*/  FMUL.FTZ R30, R132.reuse, R30 ;  /* 0x0000001e841e7220 */ /* 0x040fe20000410000 */
[C---:B------:R-:W-:Y:S01]  /*42cf0*/  FADD.FTZ R23, -R133.reuse, R23 ;  /* 0x0000001785177221 */ /* 0x040fe20000010100 */
[C---:B------:R-:W-:Y:S01]  /*42d00*/  FADD.FTZ R25, -R133.reuse, R25 ;  /* 0x0000001985197221 */ /* 0x040fe20000010100 */
[C---:B------:R-:W-:Y:S01]  /*42d10*/  FADD.FTZ R26, -R133.reuse, R26 ;  /* 0x0000001a851a7221 */ /* 0x040fe20000010100 */
[----:B------:R-:W-:Y:S01]  /*42d20*/  FADD.FTZ R27, -R133, R27 ;  /* 0x0000001b851b7221 */ /* 0x000fe20000010100 */
[C---:B------:R-:W-:Y:S01]  /*42d30*/  FMUL.FTZ R23, R132.reuse, R23 ;  /* 0x0000001784177220 */ /* 0x040fe20000410000 */
[C---:B------:R-:W-:Y:S01]  /*42d40*/  FMUL.FTZ R25, R132.reuse, R25 ;  /* 0x0000001984197220 */ /* 0x040fe20000410000 */
[C---:B------:R-:W-:Y:S01]  /*42d50*/  FMUL.FTZ R26, R132.reuse, R26 ;  /* 0x0000001a841a7220 */ /* 0x040fe20000410000 */
[----:B------:R-:W-:Y:S02]  /*42d60*/  FMUL.FTZ R27, R132, R27 ;  /* 0x0000001b841b7220 */ /* 0x000fe40000410000 */
        /* <DEDUP_REMOVED lines=20> */
[----:B--2---:R-:W-:Y:S01]  /*42eb0*/  FFMA.FTZ R34, R34, R36, R196 ;  /* 0x0000002422227223 */ /* 0x004fe200000100c4 */
[----:B---3--:R-:W-:-:S05]  /*42ec0*/  FFMA.FTZ R35, R35, R128, R197 ;  /* 0x0000008023237223 */ /* 0x008fca00000100c5 */
[----:B------:R-:W-:Y:S01]  /*42ed0*/  F2FP.F16.F32.PACK_AB R128, R35, R34 ;  /* 0x000000222380723e */ /* 0x000fe200000000ff */
[----:B0-----:R-:W-:-:S04]  /*42ee0*/  IMAD.WIDE.U32 R34, R22, 0x10, R40 ;  /* 0x0000001016227825 */ /* 0x001fc800078e0028 */
[----:B------:R-:W-:-:S04]  /*42ef0*/  FADD.FTZ R22, -R133, R29 ;  /* 0x0000001d85167221 */ /* 0x000fc80000010100 */
[----:B------:R-:W-:Y:S01]  /*42f00*/  FMUL.FTZ R22, R132, R22 ;  /* 0x0000001684167220 */ /* 0x000fe20000410000 */
[----:B----4-:R-:W-:-:S03]  /*42f10*/  FFMA.FTZ R30, R30, R39, R211 ;  /* 0x000000271e1e7223 */ /* 0x010fc600000100d3 */
[----:B------:R-:W-:-:S05]  /*42f20*/  FFMA.FTZ R22, R22, R37, R210 ;  /* 0x0000002516167223 */ /* 0x000fca00000100d2 */
[----:B------:R-:W-:Y:S01]  /*42f30*/  F2FP.F16.F32.PACK_AB R39, R30, R22 ;  /* 0x000000161e27723e */ /* 0x000fe200000000ff */
[C---:B------:R-:W-:Y:S01]  /*42f40*/  FADD.FTZ R22, -R133.reuse, R24 ;  /* 0x0000001885167221 */ /* 0x040fe20000010100 */
[----:B------:R-:W-:-:S03]  /*42f50*/  FADD.FTZ R24, -R133, R28 ;  /* 0x0000001c85187221 */ /* 0x000fc60000010100 */
[C---:B------:R-:W-:Y:S01]  /*42f60*/  FMUL.FTZ R22, R132.reuse, R22 ;  /* 0x0000001684167220 */ /* 0x040fe20000410000 */
[----:B------:R-:W-:Y:S01]  /*42f70*/  FMUL.FTZ R24, R132, R24 ;  /* 0x0000001884187220 */ /* 0x000fe20000410000 */
[----:B-----5:R-:W-:Y:S01]  /*42f80*/  FFMA.FTZ R23, R23, R38, R204 ;  /* 0x0000002617177223 */ /* 0x020fe200000100cc */
[----:B------:R-:W-:Y:S01]  /*42f90*/  FFMA.FTZ R27, R27, R195, R208 ;  /* 0x000000c31b1b7223 */ /* 0x000fe200000100d0 */
[----:B------:R-:W-:Y:S01]  /*42fa0*/  FFMA.FTZ R22, R22, R176, R205 ;  /* 0x000000b016167223 */ /* 0x000fe200000100cd */
[----:B------:R-:W-:Y:S01]  /*42fb0*/  FFMA.FTZ R24, R24, R194, R209 ;  /* 0x000000c218187223 */ /* 0x000fe200000100d1 */
[----:B------:R-:W-:Y:S01]  /*42fc0*/  FFMA.FTZ R26, R26, R177, R207 ;  /* 0x000000b11a1a7223 */ /* 0x000fe200000100cf */
[----:B------:R0:W-:Y:S02]  /*42fd0*/  STG.E.128 desc[UR6][R34.64], R128 ;  /* 0x0000008022007986 */ /* 0x0001e4000c101d06 */
[----:B------:R-:W-:Y:S01]  /*42fe0*/  F2FP.F16.F32.PACK_AB R36, R22, R23 ;  /* 0x000000171624723e */ /* 0x000fe200000000ff */
[----:B------:R-:W-:Y:S01]  /*42ff0*/  IMAD.WIDE.U32 R22, R192, 0x10, R40 ;  /* 0x00000010c0167825 */ /* 0x000fe200078e0028 */
[----:B------:R-:W-:-:S03]  /*43000*/  F2FP.F16.F32.PACK_AB R38, R24, R27 ;  /* 0x0000001b1826723e */ /* 0x000fc600000000ff */
[C---:B------:R-:W-:Y:S01]  /*43010*/  FADD.FTZ R28, -R133.reuse, R185 ;  /* 0x000000b9851c7221 */ /* 0x040fe20000010100 */
[----:B------:R-:W-:Y:S01]  /*43020*/  F2FP.F16.F32.PACK_AB R37, R26, R25 ;  /* 0x000000191a25723e */ /* 0x000fe200000000ff */
[C---:B------:R-:W-:Y:S01]  /*43030*/  FADD.FTZ R24, -R133.reuse, R189 ;  /* 0x000000bd85187221 */ /* 0x040fe20000010100 */
[C---:B------:R-:W-:Y:S01]  /*43040*/  FADD.FTZ R25, -R133.reuse, R188 ;  /* 0x000000bc85197221 */ /* 0x040fe20000010100 */
[C---:B------:R-:W-:Y:S01]  /*43050*/  FADD.FTZ R26, -R133.reuse, R187 ;  /* 0x000000bb851a7221 */ /* 0x040fe20000010100 */
[C---:B------:R-:W-:Y:S01]  /*43060*/  FADD.FTZ R27, -R133.reuse, R186 ;  /* 0x000000ba851b7221 */ /* 0x040fe20000010100 */
[----:B------:R1:W-:Y:S01]  /*43070*/  STG.E.128 desc[UR6][R22.64], R36 ;  /* 0x0000002416007986 */ /* 0x0003e2000c101d06 */
[C---:B------:R-:W-:Y:S01]  /*43080*/  FADD.FTZ R29, -R133.reuse, R183 ;  /* 0x000000b7851d7221 */ /* 0x040fe20000010100 */
[C---:B------:R-:W-:Y:S02]  /*43090*/  FADD.FTZ R30, -R133.reuse, R182 ;  /* 0x000000b6851e7221 */ /* 0x040fe40000010100 */
[----:B------:R-:W2:Y:S01]  /*430a0*/  LDL R186, [R1+0x13c] ;  /* 0x00013c0001ba7983 */ /* 0x000ea20000100800 */
        /* <DEDUP_REMOVED lines=41> */
[----:B------:R-:W3:Y:S04]  /*43340*/  LDL R8, [R1+0x14c] ;  /* 0x00014c0001087983 */ /* 0x000ee80000100800 */
[----:B------:R-:W4:Y:S01]  /*43350*/  LDL R11, [R1+0x148] ;  /* 0x00014800010b7983 */ /* 0x000f220000100800 */
[C---:B------:R-:W-:Y:S01]  /*43360*/  FMUL.FTZ R173, R132.reuse, R21 ;  /* 0x0000001584ad7220 */ /* 0x040fe20000410000 */
[----:B------:R-:W-:-:S02]  /*43370*/  FMUL.FTZ R165, R132, R9 ;  /* 0x0000000984a57220 */ /* 0x000fc40000410000 */
[----:B------:R-:W5:Y:S01]  /*43380*/  LDL R21, [R1+0x150] ;  /* 0x0001500001157983 */ /* 0x000f620000100800 */
[----:B------:R-:W-:-:S03]  /*43390*/  FMUL.FTZ R172, R132, R15 ;  /* 0x0000000f84ac7220 */ /* 0x000fc60000410000 */
[----:B------:R-:W2:Y:S04]  /*433a0*/  LDL R178, [R1+0x15c] ;  /* 0x00015c0001b27983 */ /* 0x000ea80000100800 */
[----:B------:R-:W2:Y:S01]  /*433b0*/  LDL R9, [R1+0x158] ;  /* 0x0001580001097983 */ /* 0x000ea20000100800 */
[C---:B------:R-:W-:Y:S01]  /*433c0*/  FMUL.FTZ R15, R132.reuse, R17 ;  /* 0x00000011840f7220 */ /* 0x040fe20000410000 */
[C---:B------:R-:W-:Y:S01]  /*433d0*/  FMUL.FTZ R166, R132.reuse, R10 ;  /* 0x0000000a84a67220 */ /* 0x040fe20000410000 */
[C---:B------:R-:W-:Y:S01]  /*433e0*/  FMUL.FTZ R17, R132.reuse, R20 ;  /* 0x0000001484117220 */ /* 0x040fe20000410000 */
        /* <DEDUP_REMOVED lines=37> */
[----:B----4-:R-:W-:-:S05]  /*43640*/  FFMA.FTZ R11, R28, R11, R218 ;  /* 0x0000000b1c0b7223 */ /* 0x010fca00000100da */
[----:B------:R-:W-:Y:S01]  /*43650*/  F2FP.F16.F32.PACK_AB R11, R8, R11 ;  /* 0x0000000b080b723e */ /* 0x000fe200000000ff */
[----:B-----5:R-:W-:Y:S01]  /*43660*/  FFMA.FTZ R8, R22, R21, R212 ;  /* 0x0000001516087223 */ /* 0x020fe200000100d4 */
[----:B--2---:R-:W-:Y:S01]  /*43670*/  FFMA.FTZ R21, R25, R178, R215 ;  /* 0x000000b219157223 */ /* 0x004fe200000100d7 */
[----:B------:R-:W-:Y:S01]  /*43680*/  FFMA.FTZ R9, R24, R9, R214 ;  /* 0x0000000918097223 */ /* 0x000fe200000100d6 */
[----:B------:R-:W-:Y:S01]  /*43690*/  FFMA.FTZ R25, R35, R186, R223 ;  /* 0x000000ba23197223 */ /* 0x000fe200000100df */
[----:B------:R-:W2:Y:S03]  /*436a0*/  LDL R178, [R1+0xa0] ;  /* 0x0000a00001b27983 */ /* 0x000ea60000100800 */
[----:B------:R-:W-:Y:S01]  /*436b0*/  F2FP.F16.F32.PACK_AB R9, R21, R9 ;  /* 0x000000091509723e */ /* 0x000fe200000000ff */
[----:B------:R-:W-:Y:S01]  /*436c0*/  FFMA.FTZ R21, R34, R180, R222 ;  /* 0x000000b422157223 */ /* 0x000fe200000100de */
[----:B------:R-:W3:Y:S01]  /*436d0*/  LDL R186, [R1+0xd0] ;  /* 0x0000d00001ba7983 */ /* 0x000ee20000100800 */
[----:B------:R-:W-:Y:S01]  /*436e0*/  FFMA.FTZ R10, R26, R10, R216 ;  /* 0x0000000a1a0a7223 */ /* 0x000fe200000100d8 */
[----:B------:R-:W-:Y:S01]  /*436f0*/  FFMA.FTZ R20, R27, R20, R217 ;  /* 0x000000141b147223 */ /* 0x000fe200000100d9 */
[----:B------:R-:W-:-:S04]  /*43700*/  FFMA.FTZ R23, R23, R179, R213 ;  /* 0x000000b317177223 */ /* 0x000fc800000100d5 */
[----:B------:R-:W-:Y:S01]  /*43710*/  F2FP.F16.F32.PACK_AB R10, R20, R10 ;  /* 0x0000000a140a723e */ /* 0x000fe200000000ff */
[----:B------:R-:W4:Y:S01]  /*43720*/  LDL R180, [R1+0xc4] ;  /* 0x0000c40001b47983 */ /* 0x000f220000100800 */
[----:B------:R-:W-:Y:S01]  /*43730*/  F2FP.F16.F32.PACK_AB R21, R25, R21 ;  /* 0x000000151915723e */ /* 0x000fe200000000ff */
[----:B------:R-:W-:Y:S01]  /*43740*/  FFMA.FTZ R25, R166, R190, R230 ;  /* 0x000000bea6197223 */ /* 0x000fe200000100e6 */
[----:B------:R-:W-:Y:S01]  /*43750*/  F2FP.F16.F32.PACK_AB R8, R23, R8 ;  /* 0x000000081708723e */ /* 0x000fe200000000ff */
[----:B------:R-:W5:Y:S01]  /*43760*/  LDL R190, [R1+0xe4] ;  /* 0x0000e40001be7983 */ /* 0x000f620000100800 */
[----:B------:R-:W-:-:S03]  /*43770*/  FFMA.FTZ R26, R30, R188, R221 ;  /* 0x000000bc1e1a7223 */ /* 0x000fc600000100dd */
[----:B------:R-:W2:Y:S01]  /*43780*/  LDL R30, [R1+0xa4] ;  /* 0x0000a400011e7983 */ /* 0x000ea20000100800 */
[----:B------:R-:W-:-:S03]  /*43790*/  FFMA.FTZ R20, R134, R183, R227 ;  /* 0x000000b786147223 */ /* 0x000fc600000100e3 */
[----:B------:R-:W2:Y:S01]  /*437a0*/  LDL R134, [R1+0x14] ;  /* 0x0000140001867983 */ /* 0x000ea20000100800 */
[----:B------:R-:W-:Y:S01]  /*437b0*/  FFMA.FTZ R23, R38, R182, R226 ;  /* 0x000000b626177223 */ /* 0x000fe200000100e2 */
[----:B------:R-:W-:Y:S01]  /*437c0*/  FFMA.FTZ R28, R167, R194, R231 ;  /* 0x000000c2a71c7223 */ /* 0x000fe200000100e7 */
[----:B------:R-:W-:Y:S01]  /*437d0*/  FFMA.FTZ R24, R37, R185, R225 ;  /* 0x000000b925187223 */ /* 0x000fe200000100e1 */
[----:B------:R-:W3:Y:S01]  /*437e0*/  LDL R194, [R1+0xe0] ;  /* 0x0000e00001c27983 */ /* 0x000ee20000100800 */
[----:B------:R-:W-:Y:S01]  /*437f0*/  FFMA.FTZ R22, R36, R181, R224 ;  /* 0x000000b524167223 */ /* 0x000fe200000100e0 */
[----:B------:R-:W-:Y:S01]  /*43800*/  F2FP.F16.F32.PACK_AB R23, R20, R23 ;  /* 0x000000171417723e */ /* 0x000fe200000000ff */
[----:B------:R-:W-:Y:S01]  /*43810*/  FFMA.FTZ R27, R172, R252, R235 ;  /* 0x000000fcac1b7223 */ /* 0x000fe200000100eb */
[----:B------:R-:W3:Y:S01]  /*43820*/  LDL R181, [R1+0xc0] ;  /* 0x0000c00001b57983 */ /* 0x000ee20000100800 */
[----:B------:R-:W-:Y:S01]  /*43830*/  FFMA.FTZ R13, R13, R195, R233 ;  /* 0x000000c30d0d7223 */ /* 0x000fe200000100e9 */
[----:B------:R-:W-:-:S02]  /*43840*/  F2FP.F16.F32.PACK_AB R22, R24, R22 ;  /* 0x000000161816723e */ /* 0x000fc400000000ff */
[----:B------:R-:W3:Y:S01]  /*43850*/  LDL R252, [R1+0xf4] ;  /* 0x0000f40001fc7983 */ /* 0x000ee20000100800 */
[----:B------:R-:W-:-:S03]  /*43860*/  FFMA.FTZ R20, R29, R187, R220 ;  /* 0x000000bb1d147223 */ /* 0x000fc600000100dc */
        /* <DEDUP_REMOVED lines=19> */
[----:B------:R-:W-:Y:S01]  /*439a0*/  F2FP.F16.F32.PACK_AB R20, R26, R20 ;  /* 0x000000141a14723e */ /* 0x000fe200000000ff */
[----:B------:R-:W-:Y:S01]  /*439b0*/  FMUL.FTZ R175, R132, R155 ;  /* 0x0000009b84af7220 */ /* 0x000fe20000410000 */
[----:B------:R-:W-:Y:S01]  /*439c0*/  F2FP.F16.F32.PACK_AB R26, R13, R12 ;  /* 0x0000000c0d1a723e */ /* 0x000fe200000000ff */
[----:B------:R-:W-:-:S04]  /*439d0*/  IMAD.WIDE.U32 R12, R193, 0x10, R40 ;  /* 0x00000010c10c7825 */ /* 0x000fc800078e0028 */
[C---:B------:R-:W-:Y:S01]  /*439e0*/  FMUL.FTZ R155, R132.reuse, R156 ;  /* 0x0000009c849b7220 */ /* 0x040fe20000410000 */
[C---:B------:R-:W-:Y:S01]  /*439f0*/  FMUL.FTZ R176, R132.reuse, R157 ;  /* 0x0000009d84b07220 */ /* 0x040fe20000410000 */
[----:B------:R-:W-:Y:S01]  /*43a00*/  FMUL.FTZ R31, R132, R31 ;  /* 0x0000001f841f7220 */ /* 0x000fe20000410000 */
[----:B------:R-:W-:Y:S01]  /*43a10*/  IMAD.WIDE.U32 R38, R184, 0x10, R40 ;  /* 0x00000010b8267825 */ /* 0x000fe200078e0028 */
[----:B------:R-:W-:-:S03]  /*43a20*/  F2FP.F16.F32.PACK_AB R27, R27, R14 ;  /* 0x0000000e1b1b723e */ /* 0x000fc600000000ff */
[----:B------:R-:W-:Y:S01]  /*43a30*/  FMUL.FTZ R144, R132, R144 ;  /* 0x0000009084907220 */ /* 0x000fe20000410000 */
[----:B------:R-:W-:Y:S01]  /*43a40*/  F2FP.F16.F32.PACK_AB R25, R28, R25 ;  /* 0x000000191c19723e */ /* 0x000fe200000000ff */
[----:B------:R-:W-:Y:S01]  /*43a50*/  IMAD.WIDE.U32 R156, R174, 0x10, R40 ;  /* 0x00000010ae9c7825 */ /* 0x000fe200078e0028 */
[----:B------:R-:W-:Y:S01]  /*43a60*/  F2FP.F16.F32.PACK_AB R24, R29, R24 ;  /* 0x000000181d18723e */ /* 0x000fe200000000ff */
[----:B------:R-:W-:Y:S04]  /*43a70*/  STG.E.128 desc[UR6][R12.64], R8 ;  /* 0x000000080c007986 */ /* 0x000fe8000c101d06 */
[----:B------:R-:W-:Y:S01]  /*43a80*/  STG.E.128 desc[UR6][R38.64], R20 ;  /* 0x0000001426007986 */ /* 0x000fe2000c101d06 */
[----:B------:R-:W-:-:S03]  /*43a90*/  FMUL.FTZ R18, R132, R18 ;  /* 0x0000001284127220 */ /* 0x000fc60000410000 */
[----:B------:R0:W-:Y:S01]  /*43aa0*/  STG.E.128 desc[UR6][R156.64], R24 ;  /* 0x000000189c007986 */ /* 0x0001e2000c101d06 */
        /* <DEDUP_REMOVED lines=17> */
[----:B0-----:R-:W3:Y:S04]  /*43bc0*/  LDL R26, [R1+0x84] ;  /* 0x00008400011a7983 */ /* 0x001ee80000100800 */
        /* <DEDUP_REMOVED lines=15> */
[--C-:B------:R-:W-:Y:S01]  /*43cc0*/  IMAD.WIDE.U32 R28, R16, 0x10, R40.reuse ;  /* 0x00000010101c7825 */ /* 0x100fe200078e0028 */
[----:B------:R-:W3:Y:S03]  /*43cd0*/  LDL R174, [R1+0xb8] ;  /* 0x0000b80001ae7983 */ /* 0x000ee60000100800 */
[--C-:B------:R-:W-:Y:S01]  /*43ce0*/  IMAD.WIDE.U32 R34, R42, 0x10, R40.reuse ;  /* 0x000000102a227825 */ /* 0x100fe200078e0028 */
[----:B------:R-:W3:Y:S03]  /*43cf0*/  LDL R23, [R1+0xbc] ;  /* 0x0000bc0001177983 */ /* 0x000ee60000100800 */
[--C-:B------:R-:W-:Y:S01]  /*43d00*/  IMAD.WIDE.U32 R36, R142, 0x10, R40.reuse ;  /* 0x000000108e247825 */ /* 0x100fe200078e0028 */
[----:B------:R-:W3:Y:S03]  /*43d10*/  LDL R24, [R1+0x88] ;  /* 0x0000880001187983 */ /* 0x000ee60000100800 */
[--C-:B------:R-:W-:Y:S01]  /*43d20*/  IMAD.WIDE.U32 R132, R151, 0x10, R40.reuse ;  /* 0x0000001097847825 */ /* 0x100fe200078e0028 */
[----:B------:R-:W3:Y:S03]  /*43d30*/  LDL R157, [R1+0x3c] ;  /* 0x00003c00019d7983 */ /* 0x000ee60000100800 */
[----:B------:R-:W-:Y:S01]  /*43d40*/  IMAD.WIDE.U32 R40, R161, 0x10, R40 ;  /* 0x00000010a1287825 */ /* 0x000fe200078e0028 */
        /* <DEDUP_REMOVED lines=8> */
[----:B-----5:R-:W-:-:S03]  /*43dd0*/  FFMA.FTZ R14, R31, R190, R241 ;  /* 0x000000be1f0e7223 */ /* 0x020fc600000100f1 */
[----:B------:R-:W5:Y:S01]  /*43de0*/  LDL R31, [R1+0x34] ;  /* 0x00003400011f7983 */ /* 0x000f620000100800 */
[----:B--2---:R-:W-:-:S03]  /*43df0*/  FFMA.FTZ R22, R144, R30, R134 ;  /* 0x0000001e90167223 */ /* 0x004fc60000010086 */
[----:B------:R-:W2:Y:S01]  /*43e00*/  LDL R30, [R1+0x2c] ;  /* 0x00002c00011e7983 */ /* 0x000ea20000100800 */
[----:B----4-:R-:W-:-:S03]  /*43e10*/  FFMA.FTZ R20, R135, R180, R249 ;  /* 0x000000b487147223 */ /* 0x010fc600000100f9 */
[----:B------:R-:W4:Y:S04]  /*43e20*/  LDL R180, [R1+0xb0] ;  /* 0x0000b00001b47983 */ /* 0x000f280000100800 */
[----:B------:R-:W4:Y:S01]  /*43e30*/  LDL R135, [R1+0x50] ;  /* 0x0000500001877983 */ /* 0x000f220000100800 */
[----:B---3--:R-:W-:-:S03]  /*43e40*/  FFMA.FTZ R10, R173, R194, R240 ;  /* 0x000000c2ad0a7223 */ /* 0x008fc600000100f0 */
[----:B------:R-:W3:Y:S02]  /*43e50*/  LDL R173, [R1+0xc] ;  /* 0x00000c0001ad7983 */ /* 0x000ee40000100800 */
[----:B------:R-:W-:Y:S01]  /*43e60*/  F2FP.F16.F32.PACK_AB R10, R14, R10 ;  /* 0x0000000a0e0a723e */ /* 0x000fe200000000ff */
[----:B------:R-:W-:Y:S01]  /*43e70*/  FFMA.FTZ R14, R131, R181, R248 ;  /* 0x000000b5830e7223 */ /* 0x000fe200000100f8 */
[----:B------:R-:W4:Y:S01]  /*43e80*/  LDL R134, [R1+0x60] ;  /* 0x0000600001867983 */ /* 0x000f220000100800 */
[----:B------:R-:W-:-:S03]  /*43e90*/  FFMA.FTZ R12, R18, R252, R237 ;  /* 0x000000fc120c7223 */ /* 0x000fc600000100ed */
[----:B------:R-:W4:Y:S01]  /*43ea0*/  LDL R181, [R1] ;  /* 0x0000000001b57983 */ /* 0x000f220000100800 */
        /* <DEDUP_REMOVED lines=15> */
[----:B------:R-:W-:Y:S01]  /*43fa0*/  FFMA.FTZ R17, R17, R189, R239 ;  /* 0x000000bd11117223 */ /* 0x000fe200000100ef */
[----:B------:R-:W-:Y:S01]  /*43fb0*/  FFMA.FTZ R15, R136, R188, R250 ;  /* 0x000000bc880f7223 */ /* 0x000fe200000100fa */
[----:B------:R-:W-:Y:S02]  /*43fc0*/  FFMA.FTZ R16, R137, R187, R251 ;  /* 0x000000bb89107223 */ /* 0x000fe400000100fb */
[----:B------:R-:W-:Y:S01]  /*43fd0*/  F2FP.F16.F32.PACK_AB R11, R13, R11 ;  /* 0x0000000b0d0b723e */ /* 0x000fe200000000ff */
[----:B------:R-:W4:Y:S01]  /*43fe0*/  LDL R146, [R1+0x24] ;  /* 0x0000240001927983 */ /* 0x000f220000100800 */
[----:B------:R-:W-:Y:S02]  /*43ff0*/  F2FP.F16.F32.PACK_AB R9, R17, R9 ;  /* 0x000000091109723e */ /* 0x000fe400000000ff */
[----:B------:R-:W-:Y:S01]  /*44000*/  F2FP.F16.F32.PACK_AB R8, R12, R8 ;  /* 0x000000080c08723e */ /* 0x000fe200000000ff */
[----:B------:R-:W-:Y:S01]  /*44010*/  FFMA.FTZ R12, R43, R186, R244 ;  /* 0x000000ba2b0c7223 */ /* 0x000fe200000100f4 */
[----:B------:R-:W-:Y:S01]  /*44020*/  F2FP.F16.F32.PACK_AB R15, R16, R15 ;  /* 0x0000000f100f723e */ /* 0x000fe200000000ff */
[----:B------:R-:W-:Y:S01]  /*44030*/  FFMA.FTZ R16, R128, R185, R245 ;  /* 0x000000b980107223 */ /* 0x000fe200000100f5 */
[----:B------:R-:W-:Y:S01]  /*44040*/  FFMA.FTZ R13, R129, R183, R246 ;  /* 0x000000b7810d7223 */ /* 0x000fe200000100f6 */
        /* <DEDUP_REMOVED lines=11> */
[----:B------:R-:W-:-:S02]  /*44100*/  F2FP.F16.F32.PACK_AB R14, R20, R14 ;  /* 0x0000000e140e723e */ /* 0x000fc400000000ff */
[----:B------:R-:W-:Y:S02]  /*44110*/  F2FP.F16.F32.PACK_AB R13, R17, R13 ;  /* 0x0000000d110d723e */ /* 0x000fe400000000ff */
[----:B------:R-:W-:Y:S02]  /*44120*/  F2FP.F16.F32.PACK_AB R12, R16, R12 ;  /* 0x0000000c100c723e */ /* 0x000fe400000000ff */
[----:B------:R-:W-:Y:S02]  /*44130*/  F2FP.F16.F32.PACK_AB R18, R22, R18 ;  /* 0x000000121612723e */ /* 0x000fe400000000ff */
[----:B------:R-:W-:Y:S01]  /*44140*/  F2FP.F16.F32.PACK_AB R19, R21, R19 ;  /* 0x000000131513723e */ /* 0x000fe200000000ff */
[----:B------:R1:W-:Y:S04]  /*44150*/  STG.E.128 desc[UR6][R28.64], R8 ;  /* 0x000000081c007986 */ /* 0x0003e8000c101d06 */
[----:B------:R1:W-:Y:S01]  /*44160*/  STG.E.128 desc[UR6][R34.64], R12 ;  /* 0x0000000c22007986 */ /* 0x0003e2000c101d06 */
[----:B------:R-:W-:Y:S01]  /*44170*/  FFMA.FTZ R25, R175, R25, R157 ;  /* 0x00000019af197223 */ /* 0x000fe2000001009d */
[----:B------:R-:W-:Y:S01]  /*44180*/  FFMA.FTZ R24, R154, R24, R161 ;  /* 0x000000189a187223 */ /* 0x000fe200000100a1 */
[----:B------:R-:W-:Y:S01]  /*44190*/  FFMA.FTZ R39, R176, R39, R42 ;  /* 0x00000027b0277223 */ /* 0x000fe2000001002a */
[----:B-----5:R-:W-:Y:S01]  /*441a0*/  FFMA.FTZ R26, R153, R26, R31 ;  /* 0x0000001a991a7223 */ /* 0x020fe2000001001f */
[----:B--2---:R-:W-:-:S02]  /*441b0*/  FFMA.FTZ R27, R150, R27, R30 ;  /* 0x0000001b961b7223 */ /* 0x004fc4000001001e */
[----:B------:R-:W0:Y:S01]  /*441c0*/  LDC.64 R30, c[0x0][0x380] ;  /* 0x0000e000ff1e7b82 */ /* 0x000e220000000a00 */
[----:B---3--:R-:W-:Y:S01]  /*441d0*/  FFMA.FTZ R23, R141, R23, R173 ;  /* 0x000000178d177223 */ /* 0x008fe200000100ad */
[----:B----4-:R-:W-:Y:S01]  /*441e0*/  FFMA.FTZ R16, R138, R180, R181 ;  /* 0x000000b48a107223 */ /* 0x010fe200000100b5 */
[----:B------:R-:W-:Y:S01]  /*441f0*/  FFMA.FTZ R7, R7, R134, R135 ;  /* 0x0000008607077223 */ /* 0x000fe20000010087 */
[----:B------:R-:W-:Y:S01]  /*44200*/  FFMA.FTZ R20, R139, R178, R179 ;  /* 0x000000b28b147223 */ /* 0x000fe200000100b3 */
[----:B------:R-:W-:-:S04]  /*44210*/  FFMA.FTZ R17, R140, R174, R177 ;  /* 0x000000ae8c117223 */ /* 0x000fc800000100b1 */
[----:B------:R-:W-:Y:S01]  /*44220*/  F2FP.F16.F32.PACK_AB R16, R20, R16 ;  /* 0x000000101410723e */ /* 0x000fe200000000ff */
[----:B------:R-:W-:Y:S01]  /*44230*/  FFMA.FTZ R20, R147, R151, R156 ;  /* 0x0000009793147223 */ /* 0x000fe2000001009c */
[----:B------:R-:W-:Y:S01]  /*44240*/  FFMA.FTZ R22, R152, R165, R166 ;  /* 0x000000a598167223 */ /* 0x000fe200000100a6 */
[----:B------:R-:W-:Y:S01]  /*44250*/  FFMA.FTZ R21, R149, R167, R172 ;  /* 0x000000a795157223 */ /* 0x000fe200000100ac */
[----:B------:R-:W-:-:S03]  /*44260*/  F2FP.F16.F32.PACK_AB R17, R23, R17 ;  /* 0x000000111711723e */ /* 0x000fc600000000ff */
[----:B------:R-:W-:Y:S02]  /*44270*/  F2FP.F16.F32.PACK_AB R22, R26, R22 ;  /* 0x000000161a16723e */ /* 0x000fe400000000ff */
[----:B------:R-:W-:Y:S02]  /*44280*/  F2FP.F16.F32.PACK_AB R23, R25, R24 ;  /* 0x000000181917723e */ /* 0x000fe400000000ff */
[----:B------:R-:W-:Y:S01]  /*44290*/  F2FP.F16.F32.PACK_AB R21, R27, R21 ;  /* 0x000000151b15723e */ /* 0x000fe200000000ff */
[----:B------:R1:W-:Y:S01]  /*442a0*/  STG.E.128 desc[UR6][R36.64], R16 ;  /* 0x0000001024007986 */ /* 0x0003e2000c101d06 */
[----:B0-----:R-:W-:Y:S02]  /*442b0*/  IMAD R3, R30, 0x4, R3 ;  /* 0x000000041e037824 */ /* 0x001fe400078e0203 */
[----:B------:R-:W-:Y:S01]  /*442c0*/  FFMA.FTZ R26, R148, R145, R146 ;  /* 0x00000091941a7223 */ /* 0x000fe20000010092 */
[----:B------:R-:W-:-:S04]  /*442d0*/  FFMA.FTZ R24, R155, R142, R143 ;  /* 0x0000008e9b187223 */ /* 0x000fc8000001008f */
[----:B------:R-:W-:Y:S01]  /*442e0*/  F2FP.F16.F32.PACK_AB R20, R26, R20 ;  /* 0x000000141a14723e */ /* 0x000fe200000000ff */
[----:B------:R-:W-:Y:S01]  /*442f0*/  FFMA.FTZ R25, R158, R136, R137 ;  /* 0x000000889e197223 */ /* 0x000fe20000010089 */
[----:B------:R-:W-:Y:S01]  /*44300*/  FFMA.FTZ R27, R162, R130, R131 ;  /* 0x00000082a21b7223 */ /* 0x000fe20000010083 */
[----:B------:R-:W-:Y:S01]  /*44310*/  F2FP.F16.F32.PACK_AB R24, R39, R24 ;  /* 0x000000182718723e */ /* 0x000fe200000000ff */
[----:B------:R-:W-:Y:S01]  /*44320*/  FFMA.FTZ R32, R164, R32, R129 ;  /* 0x00000020a4207223 */ /* 0x000fe20000010081 */
[----:B------:R-:W-:Y:S01]  /*44330*/  FFMA.FTZ R33, R163, R33, R128 ;  /* 0x00000021a3217223 */ /* 0x000fe20000010080 */
[----:B------:R-:W-:-:S03]  /*44340*/  FFMA.FTZ R38, R159, R38, R43 ;  /* 0x000000269f267223 */ /* 0x000fc6000001002b */
[----:B------:R-:W-:Y:S02]  /*44350*/  F2FP.F16.F32.PACK_AB R27, R32, R27 ;  /* 0x0000001b201b723e */ /* 0x000fe400000000ff */
[----:B------:R-:W-:Y:S02]  /*44360*/  F2FP.F16.F32.PACK_AB R26, R33, R7 ;  /* 0x00000007211a723e */ /* 0x000fe400000000ff */
[----:B------:R-:W-:Y:S01]  /*44370*/  F2FP.F16.F32.PACK_AB R25, R38, R25 ;  /* 0x000000192619723e */ /* 0x000fe200000000ff */
[----:B------:R1:W-:Y:S04]  /*44380*/  STG.E.128 desc[UR6][R132.64], R20 ;  /* 0x0000001484007986 */ /* 0x0003e8000c101d06 */
[----:B------:R1:W-:Y:S01]  /*44390*/  STG.E.128 desc[UR6][R40.64], R24 ;  /* 0x0000001828007986 */ /* 0x0003e2000c101d06 */
[----:B------:R-:W-:-:S13]  /*443a0*/  ISETP.GE.AND P0, PT, R3, R31, PT ;  /* 0x0000001f0300720c */ /* 0x000fda0003f06270 */
[----:B------:R-:W-:Y:S05]  /*443b0*/  @!P0 BRA `(.L_x_50179) ;  /* 0xfffffbd400088947 */ /* 0x000fea000383ffff */
[----:B------:R-:W-:Y:S05]  /*443c0*/  EXIT ;  /* 0x000000000000794d */ /* 0x000fea0003800000 */
.L_x_50178:
        /* <DEDUP_REMOVED lines=8> */
.L_x_50181:
[----:B------:R-:W-:Y:S05]  /*44450*/  BSYNC B0 ;  /* 0x0000000000007941 */ /* 0x000fea0003800000 */
.L_x_50180:
        /* <DEDUP_REMOVED lines=9> */
.L_x_50182:
[----:B------:R-:W-:Y:S02]  /*444f0*/  IMAD.MOV.U32 R131, RZ, RZ, 0x4 ;  /* 0x00000004ff837424 */ /* 0x000fe400078e00ff */
[----:B------:R-:W-:Y:S01]  /*44500*/  FADD.FTZ R128, R128, R129 ;  /* 0x0000008180807221 */ /* 0x000fe20000010000 */
[----:B------:R-:W-:-:S04]  /*44510*/  MOV R129, 0xffffffff ;  /* 0xffffffff00817802 */ /* 0x000fc80000000f00 */
[----:B------:R-:W-:-:S07]  /*44520*/  MOV R176, R128 ;  /* 0x0000008000b07202 */ /* 0x000fce0000000f00 */
[----:B------:R-:W-:Y:S05]  /*44530*/  WARPSYNC.COLLECTIVE R129, `(.L_x_50183) ;  /* 0x0000000081087348 */ /* 0x000fea0003c00000 */
[----:B------:R0:W1:Y:S02]  /*44540*/  SHFL.BFLY P0, R129, R176, R131, R130 ;  /* 0x0c000083b0817389 */ /* 0x0000640000000082 */
[----:B01----:R-:W-:Y:S05]  /*44550*/  ENDCOLLECTIVE ;  /* 0x000000000000791b */ /* 0x003fea0003800000 */
.L_x_50183:
[----:B------:R-:W-:Y:S02]  /*44560*/  HFMA2 R131, -RZ, RZ, 0, 4.76837158203125e-07 ;  /* 0x00000008ff837431 */ /* 0x000fe400000001ff */
[----:B------:R-:W-:Y:S01]  /*44570*/  FADD.FTZ R128, R128, R129 ;  /* 0x0000008180807221 */ /* 0x000fe20000010000 */
[----:B------:R-:W-:-:S03]  /*44580*/  IMAD.MOV.U32 R129, RZ, RZ, -0x1 ;  /* 0xffffffffff817424 */ /* 0x000fc600078e00ff */
[----:B------:R-:W-:-:S07]  /*44590*/  IMAD.MOV.U32 R176, RZ, RZ, R128 ;  /* 0x000000ffffb07224 */ /* 0x000fce00078e0080 */
[----:B------:R-:W-:Y:S05]  /*445a0*/  WARPSYNC.COLLECTIVE R129, `(.L_x_50184) ;  /* 0x0000000081087348 */ /* 0x000fea0003c00000 */
[----:B------:R0:W1:Y:S02]  /*445b0*/  SHFL.BFLY P0, R129, R176, R131, R130 ;  /* 0x0c000083b0817389 */ /* 0x0000640000000082 */
[----:B01----:R-:W-:Y:S05]  /*445c0*/  ENDCOLLECTIVE ;  /* 0x000000000000791b */ /* 0x003fea0003800000 */
.L_x_50184:
[----:B------:R-:W-:Y:S02]  /*445d0*/  IMAD.MOV.U32 R131, RZ, RZ, 0x10 ;  /* 0x00000010ff837424 */ /* 0x000fe400078e00ff */
[----:B------:R-:W-:Y:S01]  /*445e0*/  FADD.FTZ R128, R128, R129 ;  /* 0x0000008180807221 */ /* 0x000fe20000010000 */
[----:B------:R-:W-:-:S04]  /*445f0*/  MOV R129, 0xffffffff ;  /* 0xffffffff00817802 */ /* 0x000fc80000000f00 */
[----:B------:R-:W-:-:S07]  /*44600*/  MOV R176, R128 ;  /* 0x0000008000b07202 */ /* 0x000fce0000000f00 */
[----:B------:R-:W-:Y:S05]  /*44610*/  WARPSYNC.COLLECTIVE R129, `(.L_x_50185) ;  /* 0x0000000081087348 */ /* 0x000fea0003c00000 */
[----:B------:R0:W1:Y:S02]  /*44620*/  SHFL.BFLY P0, R129, R176, R131, R130 ;  /* 0x0c000083b0817389 */ /* 0x0000640000000082 */
[----:B01----:R-:W-:Y:S05]  /*44630*/  ENDCOLLECTIVE ;  /* 0x000000000000791b */ /* 0x003fea0003800000 */
.L_x_50185:
        /* <DEDUP_REMOVED lines=169> */
.L_x_50186:
[----:B------:R-:W-:Y:S02]  /*450d0*/  HFMA2 R131, -RZ, RZ, 0, 1.1920928955078125e-07 ;  /* 0x00000002ff837431 */ /* 0x000fe400000001ff */
[----:B------:R-:W-:Y:S01]  /*450e0*/  FADD.FTZ R132, R132, R129 ;  /* 0x0000008184847221 */ /* 0x000fe20000010000 */
[----:B------:R-:W-:-:S03]  /*450f0*/  IMAD.MOV.U32 R129, RZ, RZ, -0x1 ;  /* 0xffffffffff817424 */ /* 0x000fc600078e00ff */
[----:B------:R-:W-:-:S07]  /*45100*/  IMAD.MOV.U32 R176, RZ, RZ, R132 ;  /* 0x000000ffffb07224 */ /* 0x000fce00078e0084 */
[----:B------:R-:W-:Y:S05]  /*45110*/  WARPSYNC.COLLECTIVE R129, `(.L_x_50187) ;  /* 0x0000000081087348 */ /* 0x000fea0003c00000 */
[----:B------:R0:W1:Y:S02]  /*45120*/  SHFL.BFLY P0, R129, R176, R131, R130 ;  /* 0x0c000083b0817389 */ /* 0x0000640000000082 */
[----:B01----:R-:W-:Y:S05]  /*45130*/  ENDCOLLECTIVE ;  /* 0x000000000000791b */ /* 0x003fea0003800000 */
.L_x_50187:
[----:B------:R-:W-:Y:S02]  /*45140*/  IMAD.MOV.U32 R131, RZ, RZ, 0x4 ;  /* 0x00000004ff837424 */ /* 0x000fe400078e00ff */
[----:B------:R-:W-:Y:S01]  /*45150*/  FADD.FTZ R132, R132, R129 ;  /* 0x0000008184847221 */ /* 0x000fe20000010000 */
[----:B------:R-:W-:-:S04]  /*45160*/  MOV R129, 0xffffffff ;  /* 0xffffffff00817802 */ /* 0x000fc80000000f00 */
[----:B------:R-:W-:-:S07]  /*45170*/  MOV R176, R132 ;  /* 0x0000008400b07202 */ /* 0x000fce0000000f00 */
[----:B------:R-:W-:Y:S05]  /*45180*/  WARPSYNC.COLLECTIVE R129, `(.L_x_50188) ;  /* 0x0000000081087348 */ /* 0x000fea0003c00000 */
[----:B------:R0:W1:Y:S02]  /*45190*/  SHFL.BFLY P0, R129, R176, R131, R130 ;  /* 0x0c000083b0817389 */ /* 0x0000640000000082 */
[----:B01----:R-:W-:Y:S05]  /*451a0*/  ENDCOLLECTIVE ;  /* 0x000000000000791b */ /* 0x003fea0003800000 */
.L_x_50188:
[----:B------:R-:W-:Y:S02]  /*451b0*/  HFMA2 R131, -RZ, RZ, 0, 4.76837158203125e-07 ;  /* 0x00000008ff837431 */ /* 0x000fe400000001ff */
[----:B------:R-:W-:Y:S01]  /*451c0*/  FADD.FTZ R132, R132, R129 ;  /* 0x0000008184847221 */ /* 0x000fe20000010000 */
[----:B------:R-:W-:-:S03]  /*451d0*/  IMAD.MOV.U32 R129, RZ, RZ, -0x1 ;  /* 0xffffffffff817424 */ /* 0x000fc600078e00ff */
[----:B------:R-:W-:-:S07]  /*451e0*/  IMAD.MOV.U32 R176, RZ, RZ, R132 ;  /* 0x000000ffffb07224 */ /* 0x000fce00078e0084 */
[----:B------:R-:W-:Y:S05]  /*451f0*/  WARPSYNC.COLLECTIVE R129, `(.L_x_50189) ;  /* 0x0000000081087348 */ /* 0x000fea0003c00000 */
[----:B------:R0:W1:Y:S02]  /*45200*/  SHFL.BFLY P0, R129, R176, R131, R130 ;  /* 0x0c000083b0817389 */ /* 0x0000640000000082 */
[----:B01----:R-:W-:Y:S05]  /*45210*/  ENDCOLLECTIVE ;  /* 0x000000000000791b */ /* 0x003fea0003800000 */
.L_x_50189:
[----:B------:R-:W-:Y:S02]  /*45220*/  IMAD.MOV.U32 R131, RZ, RZ, 0x10 ;  /* 0x00000010ff837424 */ /* 0x000fe400078e00ff */
[----:B------:R-:W-:Y:S01]  /*45230*/  FADD.FTZ R132, R132, R129 ;  /* 0x0000008184847221 */ /* 0x000fe20000010000 */
[----:B------:R-:W-:-:S04]  /*45240*/  MOV R129, 0xffffffff ;  /* 0xffffffff00817802 */ /* 0x000fc80000000f00 */
[----:B------:R-:W-:-:S07]  /*45250*/  MOV R176, R132 ;  /* 0x0000008400b07202 */ /* 0x000fce0000000f00 */
[----:B------:R-:W-:Y:S05]  /*45260*/  WARPSYNC.COLLECTIVE R129, `(.L_x_50190) ;  /* 0x0000000081087348 */ /* 0x000fea0003c00000 */
[----:B------:R0:W1:Y:S02]  /*45270*/  SHFL.BFLY P0, R129, R176, R131, R130 ;  /* 0x0c000083b0817389 */ /* 0x0000640000000082 */
[----:B01----:R-:W-:Y:S05]  /*45280*/  ENDCOLLECTIVE ;  /* 0x000000000000791b */ /* 0x003fea0003800000 */
.L_x_50190:
[----:B------:R-:W-:Y:S05]  /*45290*/  BRA `(.L_x_50191) ;  /* 0xffffffd400ac7947 */ /* 0x000fea000383ffff */
.L_x_50192:
        /* <DEDUP_REMOVED lines=14> */
.L_x_88509:


//--------------------- .text._ZN10layer_norm13ln_fwd_kernelINS_13Kernel_traitsIf6__halfS2_S2_fjLj2560ELj1ELj4ELj1ELj16ENS_18Kernel_traits_baseILj2560EfS2_S2_S2_fjLj128EEEEELb1ELb1ELb1ELb0EEEvNS_9FwdParamsE --------------------------
	.section	.text._ZN10layer_norm13ln_fwd_kernelINS_13Kernel_traitsIf6__halfS2_S2_fjLj2560ELj1ELj4ELj1ELj16ENS_18Kernel_traits_baseILj2560EfS2_S2_S2_fjLj128EEEEELb1ELb1ELb1ELb0EEEvNS_9FwdParamsE,"ax",@progbits
	.align	128
        .global         _ZN10layer_norm13ln_fwd_kernelINS_13Kernel_traitsIf6__halfS2_S2_fjLj2560ELj1ELj4ELj1ELj16ENS_18Kernel_traits_baseILj2560EfS2_S2_S2_fjLj128EEEEELb1ELb1ELb1ELb0EEEvNS_9FwdParamsE
        .type           _ZN10layer_norm13ln_fwd_kernelINS_13Kernel_traitsIf6__halfS2_S2_fjLj2560ELj1ELj4ELj1ELj16ENS_18Kernel_traits_baseILj2560EfS2_S2_S2_fjLj128EEEEELb1ELb1ELb1ELb0EEEvNS_9FwdParamsE,@function
        .size           _ZN10layer_norm13ln_fwd_kernelINS_13Kernel_traitsIf6__halfS2_S2_fjLj2560ELj1ELj4ELj1ELj16ENS_18Kernel_traits_baseILj2560EfS2_S2_S2_fjLj128EEEEELb1ELb1ELb1ELb0EEEvNS_9FwdParamsE,(.L_x_88510 - _ZN10layer_norm13ln_fwd_kernelINS_13Kernel_traitsIf6__halfS2_S2_fjLj2560ELj1ELj4ELj1ELj16ENS_18Kernel_traits_baseILj2560EfS2_S2_S2_fjLj128EEEEELb1ELb1ELb1ELb0EEEvNS_9FwdParamsE)
        .other          _ZN10layer_norm13ln_fwd_kernelINS_13Kernel_traitsIf6__halfS2_S2_fjLj2560ELj1ELj4ELj1ELj16ENS_18Kernel_traits_baseILj2560EfS2_S2_S2_fjLj128EEEEELb1ELb1ELb1ELb0EEEvNS_9FwdParamsE,@"STO_CUDA_ENTRY STV_DEFAULT"
_ZN10layer_norm13ln_fwd_kernelINS_13Kernel_traitsIf6__halfS2_S2_fjLj2560ELj1ELj4ELj1ELj16ENS_18Kernel_traits_baseILj2560EfS2_S2_S2_fjLj128EEEEELb1ELb1ELb1ELb0EEEvNS_9FwdParamsE:
.text._ZN10layer_norm13ln_fwd_kernelINS_13Kernel_traitsIf6__halfS2_S2_fjLj2560ELj1ELj4ELj1ELj16ENS_18Kernel_traits_baseILj2560EfS2_S2_S2_fjLj128EEEEELb1ELb1ELb1ELb0EEEvNS_9FwdParamsE:
        /* <DEDUP_REMOVED lines=286> */
.L_x_50194:
        /* <DEDUP_REMOVED lines=365> */
.L_x_50195:
[----:B------:R-:W-:Y:S05]  /*28b0*/  BSYNC.RECONVERGENT B0 ;  /* 0x0000000000007941 */ /* 0x000fea0003800200 */
.L_x_50193:
        /* <DEDUP_REMOVED lines=95> */
.L_x_51397:
        /* <DEDUP_REMOVED lines=28> */
.L_x_50199:
[----:B------:R-:W-:Y:S05]  /*3070*/  BSYNC.RECONVERGENT B1 ;  /* 0x0000000000017941 */ /* 0x000fea0003800200 */
.L_x_50198:
        /* <DEDUP_REMOVED lines=28> */
.L_x_50205:
        /* <DEDUP_REMOVED lines=13> */
.L_x_50207:
[----:B------:R-:W-:Y:S05]  /*3310*/  BSYNC.RECONVERGENT B3 ;  /* 0x0000000000037941 */ /* 0x000fea0003800200 */
.L_x_50206:
[----:B------:R-:W-:Y:S01]  /*3320*/  LOP3.LUT R6, R9, R5, R113, 0x96, !PT ;  /* 0x0000000509067212 */ /* 0x000fe200078e9671 */
[----:B------:R-:W-:-:S04]  /*3330*/  IMAD.WIDE.U32 R10, R3, -0x326172a9, RZ ;  /* 0xcd9e8d57030a7825 */ /* 0x000fc800078e00ff */
[----:B------:R-:W-:Y:S02]  /*3340*/  VIADD R5, R112, 0x9e3779b9 ;  /* 0x9e3779b970057836 */ /* 0x000fe40000000000 */
[----:B------:R-:W-:Y:S01]  /*3350*/  IMAD.WIDE.U32 R96, R6, -0x326172a9, RZ ;  /* 0xcd9e8d5706607825 */ /* 0x000fe200078e00ff */
[----:B------:R-:W-:-:S03]  /*3360*/  LOP3.LUT R6, R7, R11, R112, 0x96, !PT ;  /* 0x0000000b07067212 */ /* 0x000fc600078e9670 */
[----:B------:R-:W-:Y:S01]  /*3370*/  VIADD R8, R112, 0x78dde6e4 ;  /* 0x78dde6e470087836 */ /* 0x000fe20000000000 */
[----:B------:R-:W-:Y:S01]  /*3380*/  LOP3.LUT R5, R5, R10, R97, 0x96, !PT ;  /* 0x0000000a05057212 */ /* 0x000fe200078e9661 */
[----:B------:R-:W-:-:S04]  /*3390*/  IMAD.WIDE.U32 R10, R6, -0x2daee0ad, RZ ;  /* 0xd2511f53060a7825 */ /* 0x000fc800078e00ff */
[----:B------:R-:W-:Y:S02]  /*33a0*/  VIADD R6, R113, 0xbb67ae85 ;  /* 0xbb67ae8571067836 */ /* 0x000fe40000000000 */
[----:B------:R-:W-:-:S03]  /*33b0*/  IMAD.MOV.U32 R18, RZ, RZ, RZ ;  /* 0x000000ffff127224 */ /* 0x000fc600078e00ff */
        /* <DEDUP_REMOVED lines=16> */
[----:B------:R-:W-:Y:S02]  /*34c0*/  VIADD R6, R113, 0xed9eba14 ;  /* 0xed9eba1471067836 */ /* 0x000fe40000000000 */
[----:B------:R-:W-:-:S03]  /*34d0*/  VIADD R8, R112, 0x5384540f ;  /* 0x5384540f70087836 */ /* 0x000fc60000000000 */
        /* <DEDUP_REMOVED lines=11> */
[----:B------:R-:W-:-:S05]  /*3590*/  IMAD.WIDE.U32 R10, R11, -0x2daee0ad, RZ ;  /* 0xd2511f530b0a7825 */ /* 0x000fca00078e00ff */
        /* <DEDUP_REMOVED lines=19> */
[----:B------:R-:W-:Y:S02]  /*36d0*/  LOP3.LUT R4, R6, R4, R11, 0x96, !PT ;  /* 0x0000000406047212 */ /* 0x000fe400078e960b */
[----:B------:R-:W-:-:S07]  /*36e0*/  MOV R10, R149 ;  /* 0x00000095000a7202 */ /* 0x000fce0000000f00 */
.L_x_50204:
[----:B------:R-:W-:Y:S05]  /*36f0*/  BSYNC.RECONVERGENT B2 ;  /* 0x0000000000027941 */ /* 0x000fea0003800200 */
.L_x_50203:
        /* <DEDUP_REMOVED lines=9> */
[----:B------:R-:W-:Y:S01]  /*3790*/  FFMA.FTZ R10, R6, R200, R10 ;  /* 0x000000c8060a7223 */ /* 0x000fe2000001000a */
[----:B------:R-:W-:-:S04]  /*37a0*/  SEL R6, RZ, 0x1, P2 ;  /* 0x00000001ff067807 */ /* 0x000fc80001000000 */
[----:B------:R-:W-:-:S07]  /*37b0*/  PRMT R11, R6, 0x7610, R11 ;  /* 0x00007610060b7816 */ /* 0x000fce000000000b */
.L_x_50202:
[----:B------:R-:W-:Y:S05]  /*37c0*/  BSYNC.RECONVERGENT B1 ;  /* 0x0000000000017941 */ /* 0x000fea0003800200 */
.L_x_50201:
        /* <DEDUP_REMOVED lines=22> */
.L_x_50212:
        /* <DEDUP_REMOVED lines=13> */
.L_x_50214:
[----:B------:R-:W-:Y:S05]  /*3a00*/  BSYNC.RECONVERGENT B3 ;  /* 0x0000000000037941 */ /* 0x000fea0003800200 */
.L_x_50213:
        /* <DEDUP_REMOVED lines=61> */
.L_x_50211:
[----:B------:R-:W-:Y:S05]  /*3de0*/  BSYNC.RECONVERGENT B2 ;  /* 0x0000000000027941 */ /* 0x000fea0003800200 */
.L_x_50210:
        /* <DEDUP_REMOVED lines=9> */
[----:B------:R-:W-:Y:S01]  /*3e80*/  FFMA.FTZ R12, R12, R201, R13 ;  /* 0x000000c90c0c7223 */ /* 0x000fe2000001000d */
[----:B------:R-:W-:-:S07]  /*3e90*/  SEL R13, RZ, 0x1, P2 ;  /* 0x00000001ff0d7807 */ /* 0x000fce0001000000 */
.L_x_50209:
[----:B------:R-:W-:Y:S05]  /*3ea0*/  BSYNC.RECONVERGENT B1 ;  /* 0x0000000000017941 */ /* 0x000fea0003800200 */
.L_x_50208:
        /* <DEDUP_REMOVED lines=22> */
.L_x_50219:
        /* <DEDUP_REMOVED lines=13> */
.L_x_50221:
[----:B------:R-:W-:Y:S05]  /*40e0*/  BSYNC.RECONVERGENT B3 ;  /* 0x0000000000037941 */ /* 0x000fea0003800200 */
.L_x_50220:
        /* <DEDUP_REMOVED lines=61> */
.L_x_50218:
[----:B------:R-:W-:Y:S05]  /*44c0*/  BSYNC.RECONVERGENT B2 ;  /* 0x0000000000027941 */ /* 0x000fea0003800200 */
.L_x_50217:
[----:B------:R-:W-:Y:S01]  /*44d0*/  I2FP.F32.U32 R6, R14 ;  /* 0x0000000e00067245 */ /* 0x000fe20000201000 */
[----:B------:R-:W-:-:S05]  /*44e0*/  HFMA2 R14, -RZ, RZ, 0.1171875, 0 ;  /* 0x2f800000ff0e7431 */ /* 0x000fca00000001ff */
        /* <DEDUP_REMOVED lines=10> */
.L_x_50216:
[----:B------:R-:W-:Y:S05]  /*4590*/  BSYNC.RECONVERGENT B1 ;  /* 0x0000000000017941 */ /* 0x000fea0003800200 */
.L_x_50215:
        /* <DEDUP_REMOVED lines=22> */
.L_x_50226:
        /* <DEDUP_REMOVED lines=13> */
.L_x_50228:
[----:B------:R-:W-:Y:S05]  /*47d0*/  BSYNC.RECONVERGENT B3 ;  /* 0x0000000000037941 */ /* 0x000fea0003800200 */
.L_x_50227:
        /* <DEDUP_REMOVED lines=61> */
.L_x_50225:
[----:B------:R-:W-:Y:S05]  /*4bb0*/  BSYNC.RECONVERGENT B2 ;  /* 0x0000000000027941 */ /* 0x000fea0003800200 */
.L_x_50224:
        /* <DEDUP_REMOVED lines=11> */
.L_x_50223:
[----:B------:R-:W-:Y:S05]  /*4c70*/  BSYNC.RECONVERGENT B1 ;  /* 0x0000000000017941 */ /* 0x000fea0003800200 */
.L_x_50222:
        /* <DEDUP_REMOVED lines=22> */
.L_x_50233:
        /* <DEDUP_REMOVED lines=13> */
.L_x_50235:
[----:B------:R-:W-:Y:S05]  /*4eb0*/  BSYNC.RECONVERGENT B3 ;  /* 0x0000000000037941 */ /* 0x000fea0003800200 */
.L_x_50234:
        /* <DEDUP_REMOVED lines=59> */
[----:B------:R-:W-:Y:S01]  /*5270*/  MOV R8, R150 ;  /* 0x0000009600087202 */ /* 0x000fe20000000f00 */
[----:B------:R-:W-:-:S07]  /*5280*/  HFMA2 R150, -RZ, RZ, 0, 0 ;  /* 0x00000000ff967431 */ /* 0x000fce00000001ff */
.L_x_50232:
[----:B------:R-:W-:Y:S05]  /*5290*/  BSYNC.RECONVERGENT B2 ;  /* 0x0000000000027941 */ /* 0x000fea0003800200 */
.L_x_50231:
        /* <DEDUP_REMOVED lines=12> */
.L_x_50230:
[----:B------:R-:W-:Y:S05]  /*5360*/  BSYNC.RECONVERGENT B1 ;  /* 0x0000000000017941 */ /* 0x000fea0003800200 */
.L_x_50229:
        /* <DEDUP_REMOVED lines=22> */
.L_x_50240:
        /* <DEDUP_REMOVED lines=13> */
.L_x_50242:
[----:B------:R-:W-:Y:S05]  /*55a0*/  BSYNC.RECONVERGENT B3 ;  /* 0x0000000000037941 */ /* 0x000fea0003800200 */
.L_x_50241:
        /* <DEDUP_REMOVED lines=61> */
.L_x_50239:
[----:B------:R-:W-:Y:S05]  /*5980*/  BSYNC.RECONVERGENT B2 ;  /* 0x0000000000027941 */ /* 0x000fea0003800200 */
.L_x_50238:
        /* <DEDUP_REMOVED lines=11> */
.L_x_50237:
[----:B------:R-:W-:Y:S05]  /*5a40*/  BSYNC.RECONVERGENT B1 ;  /* 0x0000000000017941 */ /* 0x000fea0003800200 */
.L_x_50236:
        /* <DEDUP_REMOVED lines=22> */
.L_x_50247:
        /* <DEDUP_REMOVED lines=13> */
.L_x_50249:
[----:B------:R-:W-:Y:S05]  /*5c80*/  BSYNC.RECONVERGENT B3 ;  /* 0x0000000000037941 */ /* 0x000fea0003800200 */
.L_x_50248:
        /* <DEDUP_REMOVED lines=61> */
.L_x_50246:
[----:B------:R-:W-:Y:S05]  /*6060*/  BSYNC.RECONVERGENT B2 ;  /* 0x0000000000027941 */ /* 0x000fea0003800200 */
.L_x_50245:
        /* <DEDUP_REMOVED lines=12> */
.L_x_50244:
[----:B------:R-:W-:Y:S05]  /*6130*/  BSYNC.RECONVERGENT B1 ;  /* 0x0000000000017941 */ /* 0x000fea0003800200 */
.L_x_50243:
        /* <DEDUP_REMOVED lines=22> */
.L_x_50254:
        /* <DEDUP_REMOVED lines=13> */
.L_x_50256:
[----:B------:R-:W-:Y:S05]  /*6370*/  BSYNC.RECONVERGENT B3 ;  /* 0x0000000000037941 */ /* 0x000fea0003800200 */
.L_x_50255:
        /* <DEDUP_REMOVED lines=61> */
.L_x_50253:
[----:B------:R-:W-:Y:S05]  /*6750*/  BSYNC.RECONVERGENT B2 ;  /* 0x0000000000027941 */ /* 0x000fea0003800200 */
.L_x_50252:
        /* <DEDUP_REMOVED lines=11> */
.L_x_50251:
[----:B------:R-:W-:Y:S05]  /*6810*/  BSYNC.RECONVERGENT B1 ;  /* 0x0000000000017941 */ /* 0x000fea0003800200 */
.L_x_50250:
[----:B------:R-:W-:Y:S02]  /*6820*/  F2FP.F16.F32.PACK_AB R150, RZ, R24 ;  /* 0x00000018ff96723e */ /* 0x000fe400000000ff */
[----:B------:R-:W-:Y:S02]  /*6830*/  PRMT R96, R96, 0x5410, R99 ;  /* 0x0000541060607816 */ /* 0x000fe40000000063 */
[----:B------:R-:W-:Y:S02]  /*6840*/  PRMT R98, R98, 0x5410, R156 ;  /* 0x0000541062627816 */ /* 0x000fe4000000009c */
[----:B------:R-:W-:Y:S02]  /*6850*/  PRMT R97, R97, 0x5410, R149 ;  /* 0x0000541061617816 */ /* 0x000fe40000000095 */
[----:B------:R-:W-:Y:S01]  /*6860*/  PRMT R99, R157, 0x5410, R150 ;  /* 0x000054109d637816 */ /* 0x000fe20000000096 */
[----:B------:R-:W-:Y:S06]  /*6870*/  BRA `(.L_x_50257) ;  /* 0x0000003400507947 */ /* 0x000fec0003800000 */
.L_x_50200:
        /* <DEDUP_REMOVED lines=21> */
.L_x_50262:
        /* <DEDUP_REMOVED lines=13> */
.L_x_50264:
[----:B------:R-:W-:Y:S05]  /*6aa0*/  BSYNC.RECONVERGENT B3 ;  /* 0x0000000000037941 */ /* 0x000fea0003800200 */
.L_x_50263:
        /* <DEDUP_REMOVED lines=61> */
.L_x_50261:
[----:B------:R-:W-:Y:S05]  /*6e80*/  BSYNC.RECONVERGENT B2 ;  /* 0x0000000000027941 */ /* 0x000fea0003800200 */
.L_x_50260:
[----:B------:R-:W-:Y:S01]  /*6e90*/  I2FP.F32.U32 R6, R10 ;  /* 0x0000000a00067245 */ /* 0x000fe20000201000 */
[----:B------:R-:W-:-:S04]  /*6ea0*/  IMAD.MOV.U32 R10, RZ, RZ, 0x2f800000 ;  /* 0x2f800000ff0a7424 */ /* 0x000fc800078e00ff */
[----:B------:R-:W-:-:S05]  /*6eb0*/  FFMA.FTZ R6, R6, R10, 1.1641532182693481445e-10 ;  /* 0x2f00000006067423 */ /* 0x000fca000001000a */
[----:B------:R-:W-:Y:S01]  /*6ec0*/  FSETP.GTU.FTZ.AND P1, PT, R6, UR8, PT ;  /* 0x0000000806007c0b */ /* 0x000fe2000bf3c000 */
[----:B-----5:R-:W-:-:S05]  /*6ed0*/  HADD2.F32 R6, -RZ, R56.H0_H0 ;  /* 0x20000038ff067230 */ /* 0x020fca0000004100 */
[----:B------:R-:W-:-:S04]  /*6ee0*/  FMUL.FTZ R6, R6, UR11 ;  /* 0x0000000b06067c20 */ /* 0x000fc80008410000 */
[----:B------:R-:W-:-:S05]  /*6ef0*/  FMUL.FTZ R6, R6, UR10 ;  /* 0x0000000a06067c20 */ /* 0x000fca0008410000 */
[----:B------:R-:W-:Y:S02]  /*6f00*/  FSEL R10, R6, RZ, !P1 ;  /* 0x000000ff060a7208 */ /* 0x000fe40004800000 */
[----:B------:R-:W-:-:S03]  /*6f10*/  SEL R6, RZ, 0x1, P1 ;  /* 0x00000001ff067807 */ /* 0x000fc60000800000 */
[----:B------:R-:W-:Y:S01]  /*6f20*/  FMUL.FTZ R10, R10, R200 ;  /* 0x000000c80a0a7220 */ /* 0x000fe20000410000 */
[----:B------:R-:W-:-:S07]  /*6f30*/  PRMT R11, R6, 0x7610, R11 ;  /* 0x00007610060b7816 */ /* 0x000fce000000000b */
.L_x_50259:
[----:B------:R-:W-:Y:S05]  /*6f40*/  BSYNC.RECONVERGENT B1 ;  /* 0x0000000000017941 */ /* 0x000fea0003800200 */
.L_x_50258:
        /* <DEDUP_REMOVED lines=18> */
.L_x_50269:
        /* <DEDUP_REMOVED lines=13> */
.L_x_50271:
[----:B------:R-:W-:Y:S05]  /*7140*/  BSYNC.RECONVERGENT B3 ;  /* 0x0000000000037941 */ /* 0x000fea0003800200 */
.L_x_50270:
        /* <DEDUP_REMOVED lines=59> */
[----:B------:R-:W-:Y:S01]  /*7500*/  MOV R13, R155 ;  /* 0x0000009b000d7202 */ /* 0x000fe20000000f00 */
[----:B------:R-:W-:-:S07]  /*7510*/  IMAD.MOV.U32 R155, RZ, RZ, R12 ;  /* 0x000000ffff9b7224 */ /* 0x000fce00078e000c */
.L_x_50268:
[----:B------:R-:W-:Y:S05]  /*7520*/  BSYNC.RECONVERGENT B2 ;  /* 0x0000000000027941 */ /* 0x000fea0003800200 */
.L_x_50267:
[----:B------:R-:W-:Y:S01]  /*7530*/  I2FP.F32.U32 R12, R13 ;  /* 0x0000000d000c7245 */ /* 0x000fe20000201000 */
[----:B------:R-:W-:-:S05]  /*7540*/  HFMA2 R13, -RZ, RZ, 0.1171875, 0 ;  /* 0x2f800000ff0d7431 */ /* 0x000fca00000001ff */
[----:B------:R-:W-:-:S05]  /*7550*/  FFMA.FTZ R12, R12, R13, 1.1641532182693481445e-10 ;  /* 0x2f0000000c0c7423 */ /* 0x000fca000001000d */
[----:B------:R-:W-:Y:S01]  /*7560*/  FSETP.GTU.FTZ.AND P1, PT, R12, UR8, PT ;  /* 0x000000080c007c0b */ /* 0x000fe2000bf3c000 */
[----:B-----5:R-:W-:-:S03]  /*7570*/  HADD2.F32 R12, -RZ, R56.H1_H1 ;  /* 0x30000038ff0c7230 */ /* 0x020fc60000004100 */
[----:B------:R-:W-:Y:S02]  /*7580*/  SEL R13, RZ, 0x1, P1 ;  /* 0x00000001ff0d7807 */ /* 0x000fe40000800000 */
[----:B------:R-:W-:-:S04]  /*7590*/  FMUL.FTZ R12, R12, UR11 ;  /* 0x0000000b0c0c7c20 */ /* 0x000fc80008410000 */
[----:B------:R-:W-:-:S05]  /*75a0*/  FMUL.FTZ R12, R12, UR10 ;  /* 0x0000000a0c0c7c20 */ /* 0x000fca0008410000 */
[----:B------:R-:W-:-:S05]  /*75b0*/  FSEL R12, R12, RZ, !P1 ;  /* 0x000000ff0c0c7208 */ /* 0x000fca0004800000 */
[----:B------:R-:W-:-:S07]  /*75c0*/  FMUL.FTZ R12, R12, R201 ;  /* 0x000000c90c0c7220 */ /* 0x000fce0000410000 */
.L_x_50266:
[----:B------:R-:W-:Y:S05]  /*75d0*/  BSYNC.RECONVERGENT B1 ;  /* 0x0000000000017941 */ /* 0x000fea0003800200 */
.L_x_50265:
        /* <DEDUP_REMOVED lines=18> */
.L_x_50276:
        /* <DEDUP_REMOVED lines=13> */
.L_x_50278:
[----:B------:R-:W-:Y:S05]  /*77d0*/  BSYNC.RECONVERGENT B3 ;  /* 0x0000000000037941 */ /* 0x000fea0003800200 */
.L_x_50277:
        /* <DEDUP_REMOVED lines=61> */
.L_x_50275:
[----:B------:R-:W-:Y:S05]  /*7bb0*/  BSYNC.RECONVERGENT B2 ;  /* 0x0000000000027941 */ /* 0x000fea0003800200 */
.L_x_50274:
        /* <DEDUP_REMOVED lines=11> */
.L_x_50273:
[----:B------:R-:W-:Y:S05]  /*7c70*/  BSYNC.RECONVERGENT B1 ;  /* 0x0000000000017941 */ /* 0x000fea0003800200 */
.L_x_50272:
        /* <DEDUP_REMOVED lines=18> */
.L_x_50283:
        /* <DEDUP_REMOVED lines=13> */
.L_x_50285:
[----:B------:R-:W-:Y:S05]  /*7e70*/  BSYNC.RECONVERGENT B3 ;  /* 0x0000000000037941 */ /* 0x000fea0003800200 */
.L_x_50284:
        /* <DEDUP_REMOVED lines=61> */
.L_x_50282:
[----:B------:R-:W-:Y:S05]  /*8250*/  BSYNC.RECONVERGENT B2 ;  /* 0x0000000000027941 */ /* 0x000fea0003800200 */
.L_x_50281:
        /* <DEDUP_REMOVED lines=10> */
.L_x_50280:
[----:B------:R-:W-:Y:S05]  /*8300*/  BSYNC.RECONVERGENT B1 ;  /* 0x0000000000017941 */ /* 0x000fea0003800200 */
.L_x_50279:
        /* <DEDUP_REMOVED lines=18> */
.L_x_50290:
        /* <DEDUP_REMOVED lines=13> */
.L_x_50292:
[----:B------:R-:W-:Y:S05]  /*8500*/  BSYNC.RECONVERGENT B3 ;  /* 0x0000000000037941 */ /* 0x000fea0003800200 */
.L_x_50291:
        /* <DEDUP_REMOVED lines=61> */
.L_x_50289:
[----:B------:R-:W-:Y:S05]  /*88e0*/  BSYNC.RECONVERGENT B2 ;  /* 0x0000000000027941 */ /* 0x000fea0003800200 */
.L_x_50288:
        /* <DEDUP_REMOVED lines=11> */
.L_x_50287:
[----:B------:R-:W-:Y:S05]  /*89a0*/  BSYNC.RECONVERGENT B1 ;  /* 0x0000000000017941 */ /* 0x000fea0003800200 */
.L_x_50286:
        /* <DEDUP_REMOVED lines=18> */
.L_x_50297:
        /* <DEDUP_REMOVED lines=13> */
.L_x_50299:
[----:B------:R-:W-:Y:S05]  /*8ba0*/  BSYNC.RECONVERGENT B3 ;  /* 0x0000000000037941 */ /* 0x000fea0003800200 */
.L_x_50298:
        /* <DEDUP_REMOVED lines=59> */
[----:B------:R-:W-:Y:S01]  /*8f60*/  MOV R155, R20 ;  /* 0x00000014009b7202 */ /* 0x000fe20000000f00 */
[----:B------:R-:W-:-:S07]  /*8f70*/  IMAD.MOV.U32 R6, RZ, RZ, RZ ;  /* 0x000000ffff067224 */ /* 0x000fce00078e00ff */
.L_x_50296:
[----:B------:R-:W-:Y:S05]  /*8f80*/  BSYNC.RECONVERGENT B2 ;  /* 0x0000000000027941 */ /* 0x000fea0003800200 */
.L_x_50295:
        /* <DEDUP_REMOVED lines=10> */
.L_x_50294:
[----:B------:R-:W-:Y:S05]  /*9030*/  BSYNC.RECONVERGENT B1 ;  /* 0x0000000000017941 */ /* 0x000fea0003800200 */
.L_x_50293:
        /* <DEDUP_REMOVED lines=18> */
.L_x_50304:
        /* <DEDUP_REMOVED lines=13> */
.L_x_50306:
[----:B------:R-:W-:Y:S05]  /*9230*/  BSYNC.RECONVERGENT B3 ;  /* 0x0000000000037941 */ /* 0x000fea0003800200 */
.L_x_50305:
        /* <DEDUP_REMOVED lines=61> */
.L_x_50303:
[----:B------:R-:W-:Y:S05]  /*9610*/  BSYNC.RECONVERGENT B2 ;  /* 0x0000000000027941 */ /* 0x000fea0003800200 */
.L_x_50302:
        /* <DEDUP_REMOVED lines=11> */
.L_x_50301:
[----:B------:R-:W-:Y:S05]  /*96d0*/  BSYNC.RECONVERGENT B1 ;  /* 0x0000000000017941 */ /* 0x000fea0003800200 */
.L_x_50300:
        /* <DEDUP_REMOVED lines=18> */
.L_x_50311:
        /* <DEDUP_REMOVED lines=13> */
.L_x_50313:
[----:B------:R-:W-:Y:S05]  /*98d0*/  BSYNC.RECONVERGENT B3 ;  /* 0x0000000000037941 */ /* 0x000fea0003800200 */
.L_x_50312:
        /* <DEDUP_REMOVED lines=61> */
.L_x_50310:
[----:B------:R-:W-:Y:S05]  /*9cb0*/  BSYNC.RECONVERGENT B2 ;  /* 0x0000000000027941 */ /* 0x000fea0003800200 */
.L_x_50309:
        /* <DEDUP_REMOVED lines=10> */
.L_x_50308:
[----:B------:R-:W-:Y:S05]  /*9d60*/  BSYNC.RECONVERGENT B1 ;  /* 0x0000000000017941 */ /* 0x000fea0003800200 */
.L_x_50307:
[----:B------:R-:W-:Y:S02]  /*9d70*/  F2FP.F16.F32.PACK_AB R150, RZ, R24 ;  /* 0x00000018ff96723e */ /* 0x000fe400000000ff */
[----:B------:R-:W-:Y:S02]  /*9d80*/  PRMT R96, R96, 0x5410, R99 ;  /* 0x0000541060607816 */ /* 0x000fe40000000063 */
[----:B------:R-:W-:Y:S02]  /*9d90*/  PRMT R98, R98, 0x5410, R156 ;  /* 0x0000541062627816 */ /* 0x000fe4000000009c */
[----:B------:R-:W-:Y:S02]  /*9da0*/  PRMT R97, R97, 0x5410, R149 ;  /* 0x0000541061617816 */ /* 0x000fe40000000095 */
[----:B------:R-:W-:-:S07]  /*9db0*/  PRMT R99, R157, 0x5410, R150 ;  /* 0x000054109d637816 */ /* 0x000fce0000000096 */
.L_x_50257:
        /* <DEDUP_REMOVED lines=26> */
.L_x_50315:
[----:B------:R-:W-:Y:S05]  /*9f60*/  BSYNC.RECONVERGENT B1 ;  /* 0x0000000000017941 */ /* 0x000fea0003800200 */
.L_x_50314:
[----:B------:R-:W-:Y:S01]  /*9f70*/  IADD3 R153, PT, PT, R153, 0x20, RZ ;  /* 0x0000002099997810 */ /* 0x000fe20007ffe0ff */
[----:B------:R-:W-:-:S07]  /*9f80*/  VIADD R152, R152, 0x20 ;  /* 0x0000002098987836 */ /* 0x000fce0000000000 */
.L_x_50197:
[----:B------:R-:W-:Y:S05]  /*9f90*/  BSYNC.RECONVERGENT B0 ;  /* 0x0000000000007941 */ /* 0x000fea0003800200 */
.L_x_50196:
        /* <DEDUP_REMOVED lines=16> */
[----:B--2--5:R-:W-:Y:S01]  /*a0a0*/  @!P1 HADD2.F32 R26, -RZ, R52.H0_H0 ;  /* 0x20000034ff1a9230 */ /* 0x024fe20000004100 */
        /* <DEDUP_REMOVED lines=19> */
.L_x_50323:
        /* <DEDUP_REMOVED lines=13> */
.L_x_50325:
[----:B------:R-:W-:Y:S05]  /*a2b0*/  BSYNC.RECONVERGENT B3 ;  /* 0x0000000000037941 */ /* 0x000fea0003800200 */
.L_x_50324:
        /* <DEDUP_REMOVED lines=61> */
.L_x_50322:
[----:B------:R-:W-:Y:S05]  /*a690*/  BSYNC.RECONVERGENT B2 ;  /* 0x0000000000027941 */ /* 0x000fea0003800200 */
.L_x_50321:
[----:B------:R-:W-:Y:S01]  /*a6a0*/  I2FP.F32.U32 R6, R11 ;  /* 0x0000000b00067245 */ /* 0x000fe20000201000 */
[----:B------:R-:W-:-:S05]  /*a6b0*/  HFMA2 R11, -RZ, RZ, 0.1171875, 0 ;  /* 0x2f800000ff0b7431 */ /* 0x000fca00000001ff */
[----:B------:R-:W-:Y:S01]  /*a6c0*/  FFMA.FTZ R6, R6, R11, 1.1641532182693481445e-10 ;  /* 0x2f00000006067423 */ /* 0x000fe2000001000b */
[----:B------:R-:W-:-:S04]  /*a6d0*/  HADD2.F32 R11, -RZ, R52.H0_H0 ;  /* 0x20000034ff0b7230 */ /* 0x000fc80000004100 */
[----:B------:R-:W-:Y:S01]  /*a6e0*/  FSETP.GTU.FTZ.AND P2, PT, R6, UR8, PT ;  /* 0x0000000806007c0b */ /* 0x000fe2000bf5c000 */
[----:B------:R-:W-:-:S05]  /*a6f0*/  HADD2.F32 R6, -RZ, R56.H0_H0 ;  /* 0x20000038ff067230 */ /* 0x000fca0000004100 */
[----:B------:R-:W-:-:S04]  /*a700*/  FMUL.FTZ R6, R6, UR11 ;  /* 0x0000000b06067c20 */ /* 0x000fc80008410000 */
[----:B------:R-:W-:-:S05]  /*a710*/  FMUL.FTZ R6, R6, UR10 ;  /* 0x0000000a06067c20 */ /* 0x000fca0008410000 */
[----:B------:R-:W-:-:S05]  /*a720*/  FSEL R6, R6, RZ, !P2 ;  /* 0x000000ff06067208 */ /* 0x000fca0005000000 */
[----:B------:R-:W-:Y:S01]  /*a730*/  FFMA.FTZ R26, R6, R192, R11 ;  /* 0x000000c0061a7223 */ /* 0x000fe2000001000b */
[----:B------:R-:W-:-:S04]  /*a740*/  SEL R6, RZ, 0x1, P2 ;  /* 0x00000001ff067807 */ /* 0x000fc80001000000 */
[----:B------:R-:W-:-:S07]  /*a750*/  PRMT R11, R6, 0x7610, R11 ;  /* 0x00007610060b7816 */ /* 0x000fce000000000b */
.L_x_50320:
[----:B------:R-:W-:Y:S05]  /*a760*/  BSYNC.RECONVERGENT B1 ;  /* 0x0000000000017941 */ /* 0x000fea0003800200 */
.L_x_50319:
[----:B------:R-:W-:Y:S01]  /*a770*/  BSSY.RECONVERGENT B1, `(.L_x_50326) ;  /* 0x000006d000017945 */ /* 0x000fe20003800200 */
[----:B01----:R-:W-:Y:S01]  /*a780*/  F2FP.F16.F32.PACK_AB R96, RZ, R26 ;  /* 0x0000001aff60723e */ /* 0x003fe200000000ff */
        /* <DEDUP_REMOVED lines=20> */
.L_x_50330:
        /* <DEDUP_REMOVED lines=13> */
.L_x_50332:
[----:B------:R-:W-:Y:S05]  /*a9a0*/  BSYNC.RECONVERGENT B3 ;  /* 0x0000000000037941 */ /* 0x000fea0003800200 */
.L_x_50331:
        /* <DEDUP_REMOVED lines=61> */
.L_x_50329:
[----:B------:R-:W-:Y:S05]  /*ad80*/  BSYNC.RECONVERGENT B2 ;  /* 0x0000000000027941 */ /* 0x000fea0003800200 */
.L_x_50328:
[----:B------:R-:W-:Y:S01]  /*ad90*/  I2FP.F32.U32 R13, R13 ;  /* 0x0000000d000d7245 */ /* 0x000fe20000201000 */
[----:B------:R-:W-:-:S04]  /*ada0*/  IMAD.MOV.U32 R27, RZ, RZ, 0x2f800000 ;  /* 0x2f800000ff1b7424 */ /* 0x000fc800078e00ff */
[----:B------:R-:W-:Y:S01]  /*adb0*/  FFMA.FTZ R13, R13, R27, 1.1641532182693481445e-10 ;  /* 0x2f0000000d0d7423 */ /* 0x000fe2000001001b */
[----:B------:R-:W-:-:S04]  /*adc0*/  HADD2.F32 R27, -RZ, R52.H1_H1 ;  /* 0x30000034ff1b7230 */ /* 0x000fc80000004100 */
[----:B------:R-:W-:Y:S01]  /*add0*/  FSETP.GTU.FTZ.AND P2, PT, R13, UR8, PT ;  /* 0x000000080d007c0b */ /* 0x000fe2000bf5c000 */
[----:B------:R-:W-:-:S05]  /*ade0*/  HADD2.F32 R13, -RZ, R56.H1_H1 ;  /* 0x30000038ff0d7230 */ /* 0x000fca0000004100 */
[----:B------:R-:W-:-:S04]  /*adf0*/  FMUL.FTZ R13, R13, UR11 ;  /* 0x0000000b0d0d7c20 */ /* 0x000fc80008410000 */
[----:B------:R-:W-:-:S05]  /*ae00*/  FMUL.FTZ R13, R13, UR10 ;  /* 0x0000000a0d0d7c20 */ /* 0x000fca0008410000 */
[----:B------:R-:W-:-:S05]  /*ae10*/  FSEL R13, R13, RZ, !P2 ;  /* 0x000000ff0d0d7208 */ /* 0x000fca0005000000 */
[----:B------:R-:W-:Y:S01]  /*ae20*/  FFMA.FTZ R27, R13, R193, R27 ;  /* 0x000000c10d1b7223 */ /* 0x000fe2000001001b */
[----:B------:R-:W-:-:S07]  /*ae30*/  SEL R13, RZ, 0x1, P2 ;  /* 0x00000001ff0d7807 */ /* 0x000fce0001000000 */
.L_x_50327:
[----:B------:R-:W-:Y:S05]  /*ae40*/  BSYNC.RECONVERGENT B1 ;  /* 0x0000000000017941 */ /* 0x000fea0003800200 */
.L_x_50326:
        /* <DEDUP_REMOVED lines=22> */
.L_x_50337:
        /* <DEDUP_REMOVED lines=13> */
.L_x_50339:
[----:B------:R-:W-:Y:S05]  /*b080*/  BSYNC.RECONVERGENT B3 ;  /* 0x0000000000037941 */ /* 0x000fea0003800200 */
.L_x_50338:
        /* <DEDUP_REMOVED lines=61> */
.L_x_50336:
[----:B------:R-:W-:Y:S05]  /*b460*/  BSYNC.RECONVERGENT B2 ;  /* 0x0000000000027941 */ /* 0x000fea0003800200 */
.L_x_50335:
[----:B------:R-:W-:Y:S01]  /*b470*/  I2FP.F32.U32 R6, R15 ;  /* 0x0000000f00067245 */ /* 0x000fe20000201000 */
[----:B------:R-:W-:-:S04]  /*b480*/  IMAD.MOV.U32 R15, RZ, RZ, 0x2f800000 ;  /* 0x2f800000ff0f7424 */ /* 0x000fc800078e00ff */
        /* <DEDUP_REMOVED lines=10> */
.L_x_50334:
[----:B------:R-:W-:Y:S05]  /*b530*/  BSYNC.RECONVERGENT B1 ;  /* 0x0000000000017941 */ /* 0x000fea0003800200 */
.L_x_50333:
        /* <DEDUP_REMOVED lines=22> */
.L_x_50344:
        /* <DEDUP_REMOVED lines=13> */
.L_x_50346:
[----:B------:R-:W-:Y:S05]  /*b770*/  BSYNC.RECONVERGENT B3 ;  /* 0x0000000000037941 */ /* 0x000fea0003800200 */
.L_x_50345:
        /* <DEDUP_REMOVED lines=61> */
.L_x_50343:
[----:B------:R-:W-:Y:S05]  /*bb50*/  BSYNC.RECONVERGENT B2 ;  /* 0x0000000000027941 */ /* 0x000fea0003800200 */
.L_x_50342:
[----:B------:R-:W-:Y:S01]  /*bb60*/  HFMA2 R29, -RZ, RZ, 0.1171875, 0 ;  /* 0x2f800000ff1d7431 */ /* 0x000fe200000001ff */
[----:B------:R-:W-:-:S05]  /*bb70*/  I2FP.F32.U32 R17, R17 ;  /* 0x0000001100117245 */ /* 0x000fca0000201000 */
        /* <DEDUP_REMOVED lines=9> */
.L_x_50341:
[----:B------:R-:W-:Y:S05]  /*bc10*/  BSYNC.RECONVERGENT B1 ;  /* 0x0000000000017941 */ /* 0x000fea0003800200 */
.L_x_50340:
        /* <DEDUP_REMOVED lines=22> */
.L_x_50351:
        /* <DEDUP_REMOVED lines=13> */
.L_x_50353:
[----:B------:R-:W-:Y:S05]  /*be50*/  BSYNC.RECONVERGENT B3 ;  /* 0x0000000000037941 */ /* 0x000fea0003800200 */
.L_x_50352:
        /* <DEDUP_REMOVED lines=61> */
.L_x_50350:
[----:B------:R-:W-:Y:S05]  /*c230*/  BSYNC.RECONVERGENT B2 ;  /* 0x0000000000027941 */ /* 0x000fea0003800200 */
.L_x_50349:
        /* <DEDUP_REMOVED lines=12> */
.L_x_50348:
[----:B------:R-:W-:Y:S05]  /*c300*/  BSYNC.RECONVERGENT B1 ;  /* 0x0000000000017941 */ /* 0x000fea0003800200 */
.L_x_50347:
        /* <DEDUP_REMOVED lines=22> */
.L_x_50358:
        /* <DEDUP_REMOVED lines=13> */
.L_x_50360:
[----:B------:R-:W-:Y:S05]  /*c540*/  BSYNC.RECONVERGENT B3 ;  /* 0x0000000000037941 */ /* 0x000fea0003800200 */
.L_x_50359:
        /* <DEDUP_REMOVED lines=61> */
.L_x_50357:
[----:B------:R-:W-:Y:S05]  /*c920*/  BSYNC.RECONVERGENT B2 ;  /* 0x0000000000027941 */ /* 0x000fea0003800200 */
.L_x_50356:
        /* <DEDUP_REMOVED lines=11> */
.L_x_50355:
[----:B------:R-:W-:Y:S05]  /*c9e0*/  BSYNC.RECONVERGENT B1 ;  /* 0x0000000000017941 */ /* 0x000fea0003800200 */
.L_x_50354:
        /* <DEDUP_REMOVED lines=22> */
.L_x_50365:
        /* <DEDUP_REMOVED lines=13> */
.L_x_50367:
[----:B------:R-:W-:Y:S05]  /*cc20*/  BSYNC.RECONVERGENT B3 ;  /* 0x0000000000037941 */ /* 0x000fea0003800200 */
.L_x_50366:
        /* <DEDUP_REMOVED lines=61> */
.L_x_50364:
[----:B------:R-:W-:Y:S05]  /*d000*/  BSYNC.RECONVERGENT B2 ;  /* 0x0000000000027941 */ /* 0x000fea0003800200 */
.L_x_50363:
        /* <DEDUP_REMOVED lines=12> */
.L_x_50362:
[----:B------:R-:W-:Y:S05]  /*d0d0*/  BSYNC.RECONVERGENT B1 ;  /* 0x0000000000017941 */ /* 0x000fea0003800200 */
.L_x_50361:
        /* <DEDUP_REMOVED lines=22> */
.L_x_50372:
        /* <DEDUP_REMOVED lines=13> */
.L_x_50374:
[----:B------:R-:W-:Y:S05]  /*d310*/  BSYNC.RECONVERGENT B3 ;  /* 0x0000000000037941 */ /* 0x000fea0003800200 */
.L_x_50373:
        /* <DEDUP_REMOVED lines=61> */
.L_x_50371:
[----:B------:R-:W-:Y:S05]  /*d6f0*/  BSYNC.RECONVERGENT B2 ;  /* 0x0000000000027941 */ /* 0x000fea0003800200 */
.L_x_50370:
        /* <DEDUP_REMOVED lines=11> */
.L_x_50369:
[----:B------:R-:W-:Y:S05]  /*d7b0*/  BSYNC.RECONVERGENT B1 ;  /* 0x0000000000017941 */ /* 0x000fea0003800200 */
.L_x_50368:
[----:B------:R-:W-:Y:S02]  /*d7c0*/  F2FP.F16.F32.PACK_AB R150, RZ, R33 ;  /* 0x00000021ff96723e */ /* 0x000fe400000000ff */
[----:B------:R-:W-:Y:S02]  /*d7d0*/  PRMT R96, R96, 0x5410, R99 ;  /* 0x0000541060607816 */ /* 0x000fe40000000063 */
[----:B------:R-:W-:Y:S02]  /*d7e0*/  PRMT R98, R98, 0x5410, R158 ;  /* 0x0000541062627816 */ /* 0x000fe4000000009e */
[----:B------:R-:W-:Y:S02]  /*d7f0*/  PRMT R97, R97, 0x5410, R149 ;  /* 0x0000541061617816 */ /* 0x000fe40000000095 */
[----:B------:R-:W-:Y:S01]  /*d800*/  PRMT R99, R212, 0x5410, R150 ;  /* 0x00005410d4637816 */ /* 0x000fe20000000096 */
[----:B------:R-:W-:Y:S06]  /*d810*/  BRA `(.L_x_50375) ;  /* 0x0000003400507947 */ /* 0x000fec0003800000 */
.L_x_50318:
[----:B------:R-:W-:Y:S01]  /*d820*/  BSSY.RECONVERGENT B1, `(.L_x_50376) ;  /* 0x000006c000017945 */ /* 0x000fe20003800200 */
[----:B--2---:R-:W-:Y:S02]  /*d830*/  HFMA2 R26, -RZ, RZ, 0, 0 ;  /* 0x00000000ff1a7431 */ /* 0x004fe400000001ff */
        /* <DEDUP_REMOVED lines=19> */
.L_x_50380:
        /* <DEDUP_REMOVED lines=13> */
.L_x_50382:
[----:B------:R-:W-:Y:S05]  /*da40*/  BSYNC.RECONVERGENT B3 ;  /* 0x0000000000037941 */ /* 0x000fea0003800200 */
.L_x_50381:
        /* <DEDUP_REMOVED lines=60> */
[----:B------:R-:W-:-:S07]  /*de10*/  LOP3.LUT R4, R6, R4, R27, 0x96, !PT ;  /* 0x0000000406047212 */ /* 0x000fce00078e961b */
.L_x_50379:
[----:B------:R-:W-:Y:S05]  /*de20*/  BSYNC.RECONVERGENT B2 ;  /* 0x0000000000027941 */ /* 0x000fea0003800200 */
.L_x_50378:
        /* <DEDUP_REMOVED lines=11> */
.L_x_50377:
[----:B------:R-:W-:Y:S05]  /*dee0*/  BSYNC.RECONVERGENT B1 ;  /* 0x0000000000017941 */ /* 0x000fea0003800200 */
.L_x_50376:
[----:B------:R-:W-:Y:S01]  /*def0*/  BSSY.RECONVERGENT B1, `(.L_x_50383) ;  /* 0x0000068000017945 */ /* 0x000fe20003800200 */
[----:B------:R-:W-:Y:S01]  /*df00*/  HFMA2 R27, -RZ, RZ, 0, 0 ;  /* 0x00000000ff1b7431 */ /* 0x000fe200000001ff */
[----:B01----:R-:W-:Y:S01]  /*df10*/  F2FP.F16.F32.PACK_AB R96, RZ, R26 ;  /* 0x0000001aff60723e */ /* 0x003fe200000000ff */
        /* <DEDUP_REMOVED lines=15> */
.L_x_50387:
        /* <DEDUP_REMOVED lines=13> */
.L_x_50389:
[----:B------:R-:W-:Y:S05]  /*e0e0*/  BSYNC.RECONVERGENT B3 ;  /* 0x0000000000037941 */ /* 0x000fea0003800200 */
.L_x_50388:
        /* <DEDUP_REMOVED lines=61> */
.L_x_50386:
[----:B------:R-:W-:Y:S05]  /*e4c0*/  BSYNC.RECONVERGENT B2 ;  /* 0x0000000000027941 */ /* 0x000fea0003800200 */
.L_x_50385:
[----:B------:R-:W-:Y:S01]  /*e4d0*/  I2FP.F32.U32 R13, R13 ;  /* 0x0000000d000d7245 */ /* 0x000fe20000201000 */
[----:B------:R-:W-:-:S04]  /*e4e0*/  IMAD.MOV.U32 R27, RZ, RZ, 0x2f800000 ;  /* 0x2f800000ff1b7424 */ /* 0x000fc800078e00ff */
[----:B------:R-:W-:-:S05]  /*e4f0*/  FFMA.FTZ R13, R13, R27, 1.1641532182693481445e-10 ;  /* 0x2f0000000d0d7423 */ /* 0x000fca000001001b */
[----:B------:R-:W-:Y:S01]  /*e500*/  FSETP.GTU.FTZ.AND P1, PT, R13, UR8, PT ;  /* 0x000000080d007c0b */ /* 0x000fe2000bf3c000 */
[----:B-----5:R-:W-:-:S05]  /*e510*/  HADD2.F32 R13, -RZ, R56.H1_H1 ;  /* 0x30000038ff0d7230 */ /* 0x020fca0000004100 */
[----:B------:R-:W-:-:S04]  /*e520*/  FMUL.FTZ R13, R13, UR11 ;  /* 0x0000000b0d0d7c20 */ /* 0x000fc80008410000 */
[----:B------:R-:W-:-:S05]  /*e530*/  FMUL.FTZ R13, R13, UR10 ;  /* 0x0000000a0d0d7c20 */ /* 0x000fca0008410000 */
[----:B------:R-:W-:Y:S02]  /*e540*/  FSEL R27, R13, RZ, !P1 ;  /* 0x000000ff0d1b7208 */ /* 0x000fe40004800000 */
[----:B------:R-:W-:-:S03]  /*e550*/  SEL R13, RZ, 0x1, P1 ;  /* 0x00000001ff0d7807 */ /* 0x000fc60000800000 */
[----:B------:R-:W-:-:S07]  /*e560*/  FMUL.FTZ R27, R27, R193 ;  /* 0x000000c11b1b7220 */ /* 0x000fce0000410000 */
.L_x_50384:
[----:B------:R-:W-:Y:S05]  /*e570*/  BSYNC.RECONVERGENT B1 ;  /* 0x0000000000017941 */ /* 0x000fea0003800200 */
.L_x_50383:
        /* <DEDUP_REMOVED lines=18> */
.L_x_50394:
        /* <DEDUP_REMOVED lines=13> */
.L_x_50396:
[----:B------:R-:W-:Y:S05]  /*e770*/  BSYNC.RECONVERGENT B3 ;  /* 0x0000000000037941 */ /* 0x000fea0003800200 */
.L_x_50395:
        /* <DEDUP_REMOVED lines=58> */
[----:B------:R-:W-:Y:S02]  /*eb20*/  IMAD.MOV.U32 R155, RZ, RZ, R28 ;  /* 0x000000ffff9b7224 */ /* 0x000fe400078e001c */
[----:B------:R-:W-:Y:S01]  /*eb30*/  IMAD.MOV.U32 R30, RZ, RZ, RZ ;  /* 0x000000ffff1e7224 */ /* 0x000fe200078e00ff */
[----:B------:R-:W-:-:S07]  /*eb40*/  LOP3.LUT R4, R6, R4, R29, 0x96, !PT ;  /* 0x0000000406047212 */ /* 0x000fce00078e961d */
.L_x_50393:
[----:B------:R-:W-:Y:S05]  /*eb50*/  BSYNC.RECONVERGENT B2 ;  /* 0x0000000000027941 */ /* 0x000fea0003800200 */
.L_x_50392:
[----:B------:R-:W-:Y:S01]  /*eb60*/  I2FP.F32.U32 R6, R15 ;  /* 0x0000000f00067245 */ /* 0x000fe20000201000 */
[----:B------:R-:W-:-:S05]  /*eb70*/  HFMA2 R15, -RZ, RZ, 0.1171875, 0 ;  /* 0x2f800000ff0f7431 */ /* 0x000fca00000001ff */
        /* <DEDUP_REMOVED lines=9> */
.L_x_50391:
[----:B------:R-:W-:Y:S05]  /*ec10*/  BSYNC.RECONVERGENT B1 ;  /* 0x0000000000017941 */ /* 0x000fea0003800200 */
.L_x_50390:
        /* <DEDUP_REMOVED lines=18> */
.L_x_50401:
        /* <DEDUP_REMOVED lines=13> */
.L_x_50403:
[----:B------:R-:W-:Y:S05]  /*ee10*/  BSYNC.RECONVERGENT B3 ;  /* 0x0000000000037941 */ /* 0x000fea0003800200 */
.L_x_50402:
[----:B------:R-:W-:Y:S01]  /*ee20*/  LOP3.LUT R6, R9, R5, R113, 0x96, !PT ;  /* 0x0000000509067212 */ /* 0x000fe200078e9671 */
[----:B------:R-:W-:-:S04]  /*ee30*/  IMAD.WIDE.U32 R30, R3, -0x326172a9, RZ ;  /* 0xcd9e8d57031e7825 */ /* 0x000fc800078e00ff */
[----:B------:R-:W-:Y:S02]  /*ee40*/  VIADD R5, R112, 0x9e3779b9 ;  /* 0x9e3779b970057836 */ /* 0x000fe40000000000 */
        /* <DEDUP_REMOVED lines=56> */
[----:B------:R-:W-:Y:S01]  /*f1d0*/  IMAD.MOV.U32 R6, RZ, RZ, RZ ;  /* 0x000000ffff067224 */ /* 0x000fe200078e00ff */
[----:B------:R-:W-:-:S07]  /*f1e0*/  MOV R155, R30 ;  /* 0x0000001e009b7202 */ /* 0x000fce0000000f00 */
.L_x_50400:
[----:B------:R-:W-:Y:S05]  /*f1f0*/  BSYNC.RECONVERGENT B2 ;  /* 0x0000000000027941 */ /* 0x000fea0003800200 */
.L_x_50399:
        /* <DEDUP_REMOVED lines=10> */
.L_x_50398:
[----:B------:R-:W-:Y:S05]  /*f2a0*/  BSYNC.RECONVERGENT B1 ;  /* 0x0000000000017941 */ /* 0x000fea0003800200 */
.L_x_50397:
        /* <DEDUP_REMOVED lines=18> */
.L_x_50408:
        /* <DEDUP_REMOVED lines=13> */
.L_x_50410:
[----:B------:R-:W-:Y:S05]  /*f4a0*/  BSYNC.RECONVERGENT B3 ;  /* 0x0000000000037941 */ /* 0x000fea0003800200 */
.L_x_50409:
        /* <DEDUP_REMOVED lines=61> */
.L_x_50407:
[----:B------:R-:W-:Y:S05]  /*f880*/  BSYNC.RECONVERGENT B2 ;  /* 0x0000000000027941 */ /* 0x000fea0003800200 */
.L_x_50406:
        /* <DEDUP_REMOVED lines=11> */
.L_x_50405:
[----:B------:R-:W-:Y:S05]  /*f940*/  BSYNC.RECONVERGENT B1 ;  /* 0x0000000000017941 */ /* 0x000fea0003800200 */
.L_x_50404:
        /* <DEDUP_REMOVED lines=18> */
.L_x_50415:
        /* <DEDUP_REMOVED lines=13> */
.L_x_50417:
[----:B------:R-:W-:Y:S05]  /*fb40*/  BSYNC.RECONVERGENT B3 ;  /* 0x0000000000037941 */ /* 0x000fea0003800200 */
.L_x_50416:
        /* <DEDUP_REMOVED lines=58> */
[----:B------:R-:W-:-:S03]  /*fef0*/  IMAD.MOV.U32 R155, RZ, RZ, R32 ;  /* 0x000000ffff9b7224 */ /* 0x000fc600078e0020 */
[----:B------:R-:W-:Y:S01]  /*ff00*/  LOP3.LUT R4, R6, R4, R33, 0x96, !PT ;  /* 0x0000000406047212 */ /* 0x000fe200078e9621 */
[----:B------:R-:W-:-:S07]  /*ff10*/  IMAD.MOV.U32 R6, RZ, RZ, RZ ;  /* 0x000000ffff067224 */ /* 0x000fce00078e00ff */
.L_x_50414:
[----:B------:R-:W-:Y:S05]  /*ff20*/  BSYNC.RECONVERGENT B2 ;  /* 0x0000000000027941 */ /* 0x000fea0003800200 */
.L_x_50413:
        /* <DEDUP_REMOVED lines=10> */
.L_x_50412:
[----:B------:R-:W-:Y:S05]  /*ffd0*/  BSYNC.RECONVERGENT B1 ;  /* 0x0000000000017941 */ /* 0x000fea0003800200 */
.L_x_50411:
        /* <DEDUP_REMOVED lines=18> */
.L_x_50422:
        /* <DEDUP_REMOVED lines=13> */
.L_x_50424:
[----:B------:R-:W-:Y:S05]  /*101d0*/  BSYNC.RECONVERGENT B3 ;  /* 0x0000000000037941 */ /* 0x000fea0003800200 */
.L_x_50423:
        /* <DEDUP_REMOVED lines=61> */
.L_x_50421:
[----:B------:R-:W-:Y:S05]  /*105b0*/  BSYNC.RECONVERGENT B2 ;  /* 0x0000000000027941 */ /* 0x000fea0003800200 */
.L_x_50420:
        /* <DEDUP_REMOVED lines=11> */
.L_x_50419:
[----:B------:R-:W-:Y:S05]  /*10670*/  BSYNC.RECONVERGENT B1 ;  /* 0x0000000000017941 */ /* 0x000fea0003800200 */
.L_x_50418:
        /* <DEDUP_REMOVED lines=18> */
.L_x_50429:
        /* <DEDUP_REMOVED lines=13> */
.L_x_50431:
[----:B------:R-:W-:Y:S05]  /*10870*/  BSYNC.RECONVERGENT B3 ;  /* 0x0000000000037941 */ /* 0x000fea0003800200 */
.L_x_50430:
        /* <DEDUP_REMOVED lines=61> */
.L_x_50428:
[----:B------:R-:W-:Y:S05]  /*10c50*/  BSYNC.RECONVERGENT B2 ;  /* 0x0000000000027941 */ /* 0x000fea0003800200 */
.L_x_50427:
        /* <DEDUP_REMOVED lines=10> */
.L_x_50426:
[----:B------:R-:W-:Y:S05]  /*10d00*/  BSYNC.RECONVERGENT B1 ;  /* 0x0000000000017941 */ /* 0x000fea0003800200 */
.L_x_50425:
[----:B------:R-:W-:Y:S02]  /*10d10*/  F2FP.F16.F32.PACK_AB R150, RZ, R33 ;  /* 0x00000021ff96723e */ /* 0x000fe400000000ff */
[----:B------:R-:W-:Y:S02]  /*10d20*/  PRMT R96, R96, 0x5410, R99 ;  /* 0x0000541060607816 */ /* 0x000fe40000000063 */
[----:B------:R-:W-:Y:S02]  /*10d30*/  PRMT R98, R98, 0x5410, R158 ;  /* 0x0000541062627816 */ /* 0x000fe4000000009e */
[----:B------:R-:W-:Y:S02]  /*10d40*/  PRMT R97, R97, 0x5410, R149 ;  /* 0x0000541061617816 */ /* 0x000fe40000000095 */
[----:B------:R-:W-:-:S07]  /*10d50*/  PRMT R99, R212, 0x5410, R150 ;  /* 0x00005410d4637816 */ /* 0x000fce0000000096 */
.L_x_50375:
        /* <DEDUP_REMOVED lines=26> */
.L_x_50433:
[----:B------:R-:W-:Y:S05]  /*10f00*/  BSYNC.RECONVERGENT B1 ;  /* 0x0000000000017941 */ /* 0x000fea0003800200 */
.L_x_50432:
[----:B------:R-:W-:Y:S01]  /*10f10*/  IADD3 R153, PT, PT, R153, 0x20, RZ ;  /* 0x0000002099997810 */ /* 0x000fe20007ffe0ff */
[----:B------:R-:W-:-:S07]  /*10f20*/  VIADD R152, R152, 0x20 ;  /* 0x0000002098987836 */ /* 0x000fce0000000000 */
.L_x_50317:
[----:B------:R-:W-:Y:S05]  /*10f30*/  BSYNC.RECONVERGENT B0 ;  /* 0x0000000000007941 */ /* 0x000fea0003800200 */
.L_x_50316:
        /* <DEDUP_REMOVED lines=36> */
.L_x_50441:
        /* <DEDUP_REMOVED lines=13> */
.L_x_50443:
[----:B------:R-:W-:Y:S05]  /*11250*/  BSYNC.RECONVERGENT B3 ;  /* 0x0000000000037941 */ /* 0x000fea0003800200 */
.L_x_50442:
[----:B------:R-:W-:Y:S01]  /*11260*/  LOP3.LUT R6, R9, R5, R113, 0x96, !PT ;  /* 0x0000000509067212 */ /* 0x000fe200078e9671 */
[----:B------:R-:W-:Y:S01]  /*11270*/  IMAD.WIDE.U32 R36, R3, -0x326172a9, RZ ;  /* 0xcd9e8d5703247825 */ /* 0x000fe200078e00ff */
[----:B------:R-:W-:Y:S02]  /*11280*/  IADD3 R5, PT, PT, R112, -0x61c88647, RZ ;  /* 0x9e3779b970057810 */ /* 0x000fe40007ffe0ff */
[----:B------:R-:W-:Y:S01]  /*11290*/  MOV R11, R149 ;  /* 0x00000095000b7202 */ /* 0x000fe20000000f00 */
        /* <DEDUP_REMOVED lines=56> */
[----:B------:R-:W-:-:S07]  /*11620*/  IMAD.MOV.U32 R37, RZ, RZ, RZ ;  /* 0x000000ffff257224 */ /* 0x000fce00078e00ff */
.L_x_50440:
[----:B------:R-:W-:Y:S05]  /*11630*/  BSYNC.RECONVERGENT B2 ;  /* 0x0000000000027941 */ /* 0x000fea0003800200 */
.L_x_50439:
        /* <DEDUP_REMOVED lines=12> */
.L_x_50438:
[----:B------:R-:W-:Y:S05]  /*11700*/  BSYNC.RECONVERGENT B1 ;  /* 0x0000000000017941 */ /* 0x000fea0003800200 */
.L_x_50437:
[----:B------:R-:W-:Y:S01]  /*11710*/  BSSY.RECONVERGENT B1, `(.L_x_50444) ;  /* 0x000006d000017945 */ /* 0x000fe20003800200 */
[----:B01----:R-:W-:Y:S01]  /*11720*/  F2FP.F16.F32.PACK_AB R96, RZ, R35 ;  /* 0x00000023ff60723e */ /* 0x003fe200000000ff */
        /* <DEDUP_REMOVED lines=20> */
.L_x_50448:
        /* <DEDUP_REMOVED lines=13> */
.L_x_50450:
[----:B------:R-:W-:Y:S05]  /*11940*/  BSYNC.RECONVERGENT B3 ;  /* 0x0000000000037941 */ /* 0x000fea0003800200 */
.L_x_50449:
        /* <DEDUP_REMOVED lines=61> */
.L_x_50447:
[----:B------:R-:W-:Y:S05]  /*11d20*/  BSYNC.RECONVERGENT B2 ;  /* 0x0000000000027941 */ /* 0x000fea0003800200 */
.L_x_50446:
        /* <DEDUP_REMOVED lines=11> */
.L_x_50445:
[----:B------:R-:W-:Y:S05]  /*11de0*/  BSYNC.RECONVERGENT B1 ;  /* 0x0000000000017941 */ /* 0x000fea0003800200 */
.L_x_50444:
        /* <DEDUP_REMOVED lines=22> */
.L_x_50455:
        /* <DEDUP_REMOVED lines=13> */
.L_x_50457:
[----:B------:R-:W-:Y:S05]  /*12020*/  BSYNC.RECONVERGENT B3 ;  /* 0x0000000000037941 */ /* 0x000fea0003800200 */
.L_x_50456:
        /* <DEDUP_REMOVED lines=37> */
[----:B------:R-:W-:-:S03]  /*12280*/  IADD3 R15, PT, PT, R112, 0x5384540f, RZ ;  /* 0x5384540f700f7810 */ /* 0x000fc60007ffe0ff */
[----:B------:R-:W-:-:S05]  /*12290*/  VIADD R5, R113, 0x646e171e ;  /* 0x646e171e71057836 */ /* 0x000fca0000000000 */
        /* <DEDUP_REMOVED lines=21> */
[----:B------:R-:W-:-:S07]  /*123f0*/  MOV R8, R40 ;  /* 0x0000002800087202 */ /* 0x000fce0000000f00 */
.L_x_50454:
[----:B------:R-:W-:Y:S05]  /*12400*/  BSYNC.RECONVERGENT B2 ;  /* 0x0000000000027941 */ /* 0x000fea0003800200 */
.L_x_50453:
        /* <DEDUP_REMOVED lines=12> */
.L_x_50452:
[----:B------:R-:W-:Y:S05]  /*124d0*/  BSYNC.RECONVERGENT B1 ;  /* 0x0000000000017941 */ /* 0x000fea0003800200 */
.L_x_50451:
        /* <DEDUP_REMOVED lines=22> */
.L_x_50462:
        /* <DEDUP_REMOVED lines=13> */
.L_x_50464:
[----:B------:R-:W-:Y:S05]  /*12710*/  BSYNC.RECONVERGENT B3 ;  /* 0x0000000000037941 */ /* 0x000fea0003800200 */
.L_x_50463:
        /* <DEDUP_REMOVED lines=61> */
.L_x_50461:
[----:B------:R-:W-:Y:S05]  /*12af0*/  BSYNC.RECONVERGENT B2 ;  /* 0x0000000000027941 */ /* 0x000fea0003800200 */
.L_x_50460:
        /* <DEDUP_REMOVED lines=11> */
.L_x_50459:
[----:B------:R-:W-:Y:S05]  /*12bb0*/  BSYNC.RECONVERGENT B1 ;  /* 0x0000000000017941 */ /* 0x000fea0003800200 */
.L_x_50458:
        /* <DEDUP_REMOVED lines=22> */
.L_x_50469:
        /* <DEDUP_REMOVED lines=13> */
.L_x_50471:
[----:B------:R-:W-:Y:S05]  /*12df0*/  BSYNC.RECONVERGENT B3 ;  /* 0x0000000000037941 */ /* 0x000fea0003800200 */
.L_x_50470:
        /* <DEDUP_REMOVED lines=61> */
.L_x_50468:
[----:B------:R-:W-:Y:S05]  /*131d0*/  BSYNC.RECONVERGENT B2 ;  /* 0x0000000000027941 */ /* 0x000fea0003800200 */
.L_x_50467:
        /* <DEDUP_REMOVED lines=12> */
.L_x_50466:
[----:B------:R-:W-:Y:S05]  /*132a0*/  BSYNC.RECONVERGENT B1 ;  /* 0x0000000000017941 */ /* 0x000fea0003800200 */
.L_x_50465:
        /* <DEDUP_REMOVED lines=22> */
.L_x_50476:
        /* <DEDUP_REMOVED lines=13> */
.L_x_50478:
[----:B------:R-:W-:Y:S05]  /*134e0*/  BSYNC.RECONVERGENT B3 ;  /* 0x0000000000037941 */ /* 0x000fea0003800200 */
.L_x_50477:
        /* <DEDUP_REMOVED lines=61> */
.L_x_50475:
[----:B------:R-:W-:Y:S05]  /*138c0*/  BSYNC.RECONVERGENT B2 ;  /* 0x0000000000027941 */ /* 0x000fea0003800200 */
.L_x_50474:
        /* <DEDUP_REMOVED lines=11> */
.L_x_50473:
[----:B------:R-:W-:Y:S05]  /*13980*/  BSYNC.RECONVERGENT B1 ;  /* 0x0000000000017941 */ /* 0x000fea0003800200 */
.L_x_50472:
        /* <DEDUP_REMOVED lines=22> */
.L_x_50483:
        /* <DEDUP_REMOVED lines=13> */
.L_x_50485:
[----:B------:R-:W-:Y:S05]  /*13bc0*/  BSYNC.RECONVERGENT B3 ;  /* 0x0000000000037941 */ /* 0x000fea0003800200 */
.L_x_50484:
        /* <DEDUP_REMOVED lines=61> */
.L_x_50482:
[----:B------:R-:W-:Y:S05]  /*13fa0*/  BSYNC.RECONVERGENT B2 ;  /* 0x0000000000027941 */ /* 0x000fea0003800200 */
.L_x_50481:
        /* <DEDUP_REMOVED lines=12> */
.L_x_50480:
[----:B------:R-:W-:Y:S05]  /*14070*/  BSYNC.RECONVERGENT B1 ;  /* 0x0000000000017941 */ /* 0x000fea0003800200 */
.L_x_50479:
        /* <DEDUP_REMOVED lines=22> */
.L_x_50490:
        /* <DEDUP_REMOVED lines=13> */
.L_x_50492:
[----:B------:R-:W-:Y:S05]  /*142b0*/  BSYNC.RECONVERGENT B3 ;  /* 0x0000000000037941 */ /* 0x000fea0003800200 */
.L_x_50491:
        /* <DEDUP_REMOVED lines=61> */
.L_x_50489:
[----:B------:R-:W-:Y:S05]  /*14690*/  BSYNC.RECONVERGENT B2 ;  /* 0x0000000000027941 */ /* 0x000fea0003800200 */
.L_x_50488:
        /* <DEDUP_REMOVED lines=11> */
.L_x_50487:
[----:B------:R-:W-:Y:S05]  /*14750*/  BSYNC.RECONVERGENT B1 ;  /* 0x0000000000017941 */ /* 0x000fea0003800200 */
.L_x_50486:
[----:B------:R-:W-:Y:S02]  /*14760*/  F2FP.F16.F32.PACK_AB R150, RZ, R42 ;  /* 0x0000002aff96723e */ /* 0x000fe400000000ff */
[----:B------:R-:W-:Y:S02]  /*14770*/  PRMT R96, R96, 0x5410, R99 ;  /* 0x0000541060607816 */ /* 0x000fe40000000063 */
[----:B------:R-:W-:Y:S02]  /*14780*/  PRMT R98, R98, 0x5410, R158 ;  /* 0x0000541062627816 */ /* 0x000fe4000000009e */
[----:B------:R-:W-:Y:S02]  /*14790*/  PRMT R97, R97, 0x5410, R149 ;  /* 0x0000541061617816 */ /* 0x000fe40000000095 */
[----:B------:R-:W-:Y:S01]  /*147a0*/  PRMT R99, R212, 0x5410, R150 ;  /* 0x00005410d4637816 */ /* 0x000fe20000000096 */
[----:B------:R-:W-:Y:S06]  /*147b0*/  BRA `(.L_x_50493) ;  /* 0x0000003400507947 */ /* 0x000fec0003800000 */
.L_x_50436:
        /* <DEDUP_REMOVED lines=21> */
.L_x_50498:
        /* <DEDUP_REMOVED lines=13> */
.L_x_50500:
[----:B------:R-:W-:Y:S05]  /*149e0*/  BSYNC.RECONVERGENT B3 ;  /* 0x0000000000037941 */ /* 0x000fea0003800200 */
.L_x_50499:
        /* <DEDUP_REMOVED lines=61> */
.L_x_50497:
[----:B------:R-:W-:Y:S05]  /*14dc0*/  BSYNC.RECONVERGENT B2 ;  /* 0x0000000000027941 */ /* 0x000fea0003800200 */
.L_x_50496:
        /* <DEDUP_REMOVED lines=11> */
.L_x_50495:
[----:B------:R-:W-:Y:S05]  /*14e80*/  BSYNC.RECONVERGENT B1 ;  /* 0x0000000000017941 */ /* 0x000fea0003800200 */
.L_x_50494:
        /* <DEDUP_REMOVED lines=18> */
.L_x_50505:
        /* <DEDUP_REMOVED lines=13> */
.L_x_50507:
[----:B------:R-:W-:Y:S05]  /*15080*/  BSYNC.RECONVERGENT B3 ;  /* 0x0000000000037941 */ /* 0x000fea0003800200 */
.L_x_50506:
        /* <DEDUP_REMOVED lines=61> */
.L_x_50504:
[----:B------:R-:W-:Y:S05]  /*15460*/  BSYNC.RECONVERGENT B2 ;  /* 0x0000000000027941 */ /* 0x000fea0003800200 */
.L_x_50503:
        /* <DEDUP_REMOVED lines=10> */
.L_x_50502:
[----:B------:R-:W-:Y:S05]  /*15510*/  BSYNC.RECONVERGENT B1 ;  /* 0x0000000000017941 */ /* 0x000fea0003800200 */
.L_x_50501:
        /* <DEDUP_REMOVED lines=18> */
.L_x_50512:
        /* <DEDUP_REMOVED lines=13> */
.L_x_50514:
[----:B------:R-:W-:Y:S05]  /*15710*/  BSYNC.RECONVERGENT B3 ;  /* 0x0000000000037941 */ /* 0x000fea0003800200 */
.L_x_50513:
        /* <DEDUP_REMOVED lines=61> */
.L_x_50511:
[----:B------:R-:W-:Y:S05]  /*15af0*/  BSYNC.RECONVERGENT B2 ;  /* 0x0000000000027941 */ /* 0x000fea0003800200 */
.L_x_50510:
        /* <DEDUP_REMOVED lines=11> */
.L_x_50509:
[----:B------:R-:W-:Y:S05]  /*15bb0*/  BSYNC.RECONVERGENT B1 ;  /* 0x0000000000017941 */ /* 0x000fea0003800200 */
.L_x_50508:
        /* <DEDUP_REMOVED lines=18> */
.L_x_50519:
        /* <DEDUP_REMOVED lines=13> */
.L_x_50521:
[----:B------:R-:W-:Y:S05]  /*15db0*/  BSYNC.RECONVERGENT B3 ;  /* 0x0000000000037941 */ /* 0x000fea0003800200 */
.L_x_50520:
        /* <DEDUP_REMOVED lines=61> */
.L_x_50518:
[----:B------:R-:W-:Y:S05]  /*16190*/  BSYNC.RECONVERGENT B2 ;  /* 0x0000000000027941 */ /* 0x000fea0003800200 */
.L_x_50517:
        /* <DEDUP_REMOVED lines=10> */
.L_x_50516:
[----:B------:R-:W-:Y:S05]  /*16240*/  BSYNC.RECONVERGENT B1 ;  /* 0x0000000000017941 */ /* 0x000fea0003800200 */
.L_x_50515:
        /* <DEDUP_REMOVED lines=18> */
.L_x_50526:
        /* <DEDUP_REMOVED lines=13> */
.L_x_50528:
[----:B------:R-:W-:Y:S05]  /*16440*/  BSYNC.RECONVERGENT B3 ;  /* 0x0000000000037941 */ /* 0x000fea0003800200 */
.L_x_50527:
        /* <DEDUP_REMOVED lines=61> */
.L_x_50525:
[----:B------:R-:W-:Y:S05]  /*16820*/  BSYNC.RECONVERGENT B2 ;  /* 0x0000000000027941 */ /* 0x000fea0003800200 */
.L_x_50524:
        /* <DEDUP_REMOVED lines=11> */
.L_x_50523:
[----:B------:R-:W-:Y:S05]  /*168e0*/  BSYNC.RECONVERGENT B1 ;  /* 0x0000000000017941 */ /* 0x000fea0003800200 */
.L_x_50522:
        /* <DEDUP_REMOVED lines=18> */
.L_x_50533:
        /* <DEDUP_REMOVED lines=13> */
.L_x_50535:
[----:B------:R-:W-:Y:S05]  /*16ae0*/  BSYNC.RECONVERGENT B3 ;  /* 0x0000000000037941 */ /* 0x000fea0003800200 */
.L_x_50534:
        /* <DEDUP_REMOVED lines=61> */
.L_x_50532:
[----:B------:R-:W-:Y:S05]  /*16ec0*/  BSYNC.RECONVERGENT B2 ;  /* 0x0000000000027941 */ /* 0x000fea0003800200 */
.L_x_50531:
        /* <DEDUP_REMOVED lines=10> */
.L_x_50530:
[----:B------:R-:W-:Y:S05]  /*16f70*/  BSYNC.RECONVERGENT B1 ;  /* 0x0000000000017941 */ /* 0x000fea0003800200 */
.L_x_50529:
        /* <DEDUP_REMOVED lines=18> */
.L_x_50540:
        /* <DEDUP_REMOVED lines=13> */
.L_x_50542:
[----:B------:R-:W-:Y:S05]  /*17170*/  BSYNC.RECONVERGENT B3 ;  /* 0x0000000000037941 */ /* 0x000fea0003800200 */
.L_x_50541:
        /* <DEDUP_REMOVED lines=61> */
.L_x_50539:
[----:B------:R-:W-:Y:S05]  /*17550*/  BSYNC.RECONVERGENT B2 ;  /* 0x0000000000027941 */ /* 0x000fea0003800200 */
.L_x_50538:
        /* <DEDUP_REMOVED lines=11> */
.L_x_50537:
[----:B------:R-:W-:Y:S05]  /*17610*/  BSYNC.RECONVERGENT B1 ;  /* 0x0000000000017941 */ /* 0x000fea0003800200 */
.L_x_50536:
        /* <DEDUP_REMOVED lines=18> */
.L_x_50547:
        /* <DEDUP_REMOVED lines=13> */
.L_x_50549:
[----:B------:R-:W-:Y:S05]  /*17810*/  BSYNC.RECONVERGENT B3 ;  /* 0x0000000000037941 */ /* 0x000fea0003800200 */
.L_x_50548:
        /* <DEDUP_REMOVED lines=61> */
.L_x_50546:
[----:B------:R-:W-:Y:S05]  /*17bf0*/  BSYNC.RECONVERGENT B2 ;  /* 0x0000000000027941 */ /* 0x000fea0003800200 */
.L_x_50545:
        /* <DEDUP_REMOVED lines=10> */
.L_x_50544:
[----:B------:R-:W-:Y:S05]  /*17ca0*/  BSYNC.RECONVERGENT B1 ;  /* 0x0000000000017941 */ /* 0x000fea0003800200 */
.L_x_50543:
[----:B------:R-:W-:Y:S02]  /*17cb0*/  F2FP.F16.F32.PACK_AB R150, RZ, R42 ;  /* 0x0000002aff96723e */ /* 0x000fe400000000ff */
[----:B------:R-:W-:Y:S02]  /*17cc0*/  PRMT R96, R96, 0x5410, R99 ;  /* 0x0000541060607816 */ /* 0x000fe40000000063 */
[----:B------:R-:W-:Y:S02]  /*17cd0*/  PRMT R98, R98, 0x5410, R158 ;  /* 0x0000541062627816 */ /* 0x000fe4000000009e */
[----:B------:R-:W-:Y:S02]  /*17ce0*/  PRMT R97, R97, 0x5410, R149 ;  /* 0x0000541061617816 */ /* 0x000fe40000000095 */
[----:B------:R-:W-:-:S07]  /*17cf0*/  PRMT R99, R212, 0x5410, R150 ;  /* 0x00005410d4637816 */ /* 0x000fce0000000096 */
.L_x_50493:
        /* <DEDUP_REMOVED lines=26> */
.L_x_50551:
[----:B------:R-:W-:Y:S05]  /*17ea0*/  BSYNC.RECONVERGENT B1 ;  /* 0x0000000000017941 */ /* 0x000fea0003800200 */
.L_x_50550:
[----:B------:R-:W-:Y:S01]  /*17eb0*/  IADD3 R153, PT, PT, R153, 0x20, RZ ;  /* 0x0000002099997810 */ /* 0x000fe20007ffe0ff */
[----:B------:R-:W-:-:S07]  /*17ec0*/  VIADD R152, R152, 0x20 ;  /* 0x0000002098987836 */ /* 0x000fce0000000000 */
.L_x_50435:
[----:B------:R-:W-:Y:S05]  /*17ed0*/  BSYNC.RECONVERGENT B0 ;  /* 0x0000000000007941 */ /* 0x000fea0003800200 */
.L_x_50434:
        /* <DEDUP_REMOVED lines=36> */
.L_x_50559:
        /* <DEDUP_REMOVED lines=13> */
.L_x_50561:
[----:B------:R-:W-:Y:S05]  /*181f0*/  BSYNC.RECONVERGENT B3 ;  /* 0x0000000000037941 */ /* 0x000fea0003800200 */
.L_x_50560:
        /* <DEDUP_REMOVED lines=61> */
.L_x_50558:
[----:B------:R-:W-:Y:S05]  /*185d0*/  BSYNC.RECONVERGENT B2 ;  /* 0x0000000000027941 */ /* 0x000fea0003800200 */
.L_x_50557:
        /* <DEDUP_REMOVED lines=12> */
.L_x_50556:
[----:B------:R-:W-:Y:S05]  /*186a0*/  BSYNC.RECONVERGENT B1 ;  /* 0x0000000000017941 */ /* 0x000fea0003800200 */
.L_x_50555:
        /* <DEDUP_REMOVED lines=22> */
.L_x_50566:
        /* <DEDUP_REMOVED lines=13> */
.L_x_50568:
[----:B------:R-:W-:Y:S05]  /*188e0*/  BSYNC.RECONVERGENT B3 ;  /* 0x0000000000037941 */ /* 0x000fea0003800200 */
.L_x_50567:
        /* <DEDUP_REMOVED lines=61> */
.L_x_50565:
[----:B------:R-:W-:Y:S05]  /*18cc0*/  BSYNC.RECONVERGENT B2 ;  /* 0x0000000000027941 */ /* 0x000fea0003800200 */
.L_x_50564:
        /* <DEDUP_REMOVED lines=11> */
.L_x_50563:
[----:B------:R-:W-:Y:S05]  /*18d80*/  BSYNC.RECONVERGENT B1 ;  /* 0x0000000000017941 */ /* 0x000fea0003800200 */
.L_x_50562:
        /* <DEDUP_REMOVED lines=22> */
.L_x_50573:
        /* <DEDUP_REMOVED lines=13> */
.L_x_50575:
[----:B------:R-:W-:Y:S05]  /*18fc0*/  BSYNC.RECONVERGENT B3 ;  /* 0x0000000000037941 */ /* 0x000fea0003800200 */
.L_x_50574:
        /* <DEDUP_REMOVED lines=61> */
.L_x_50572:
[----:B------:R-:W-:Y:S05]  /*193a0*/  BSYNC.RECONVERGENT B2 ;  /* 0x0000000000027941 */ /* 0x000fea0003800200 */
.L_x_50571:
        /* <DEDUP_REMOVED lines=12> */
.L_x_50570:
[----:B------:R-:W-:Y:S05]  /*19470*/  BSYNC.RECONVERGENT B1 ;  /* 0x0000000000017941 */ /* 0x000fea0003800200 */
.L_x_50569:
        /* <DEDUP_REMOVED lines=22> */
.L_x_50580:
        /* <DEDUP_REMOVED lines=13> */
.L_x_50582:
[----:B------:R-:W-:Y:S05]  /*196b0*/  BSYNC.RECONVERGENT B3 ;  /* 0x0000000000037941 */ /* 0x000fea0003800200 */
.L_x_50581:
        /* <DEDUP_REMOVED lines=61> */
.L_x_50579:
[----:B------:R-:W-:Y:S05]  /*19a90*/  BSYNC.RECONVERGENT B2 ;  /* 0x0000000000027941 */ /* 0x000fea0003800200 */
.L_x_50578:
        /* <DEDUP_REMOVED lines=11> */
.L_x_50577:
[----:B------:R-:W-:Y:S05]  /*19b50*/  BSYNC.RECONVERGENT B1 ;  /* 0x0000000000017941 */ /* 0x000fea0003800200 */
.L_x_50576:
        /* <DEDUP_REMOVED lines=22> */
.L_x_50587:
        /* <DEDUP_REMOVED lines=13> */
.L_x_50589:
[----:B------:R-:W-:Y:S05]  /*19d90*/  BSYNC.RECONVERGENT B3 ;  /* 0x0000000000037941 */ /* 0x000fea0003800200 */
.L_x_50588:
        /* <DEDUP_REMOVED lines=61> */
.L_x_50586:
[----:B------:R-:W-:Y:S05]  /*1a170*/  BSYNC.RECONVERGENT B2 ;  /* 0x0000000000027941 */ /* 0x000fea0003800200 */
.L_x_50585:
        /* <DEDUP_REMOVED lines=12> */
.L_x_50584:
[----:B------:R-:W-:Y:S05]  /*1a240*/  BSYNC.RECONVERGENT B1 ;  /* 0x0000000000017941 */ /* 0x000fea0003800200 */
.L_x_50583:
        /* <DEDUP_REMOVED lines=22> */
.L_x_50594:
        /* <DEDUP_REMOVED lines=13> */
.L_x_50596:
[----:B------:R-:W-:Y:S05]  /*1a480*/  BSYNC.RECONVERGENT B3 ;  /* 0x0000000000037941 */ /* 0x000fea0003800200 */
.L_x_50595:
        /* <DEDUP_REMOVED lines=61> */
.L_x_50593:
[----:B------:R-:W-:Y:S05]  /*1a860*/  BSYNC.RECONVERGENT B2 ;  /* 0x0000000000027941 */ /* 0x000fea0003800200 */
.L_x_50592:
        /* <DEDUP_REMOVED lines=11> */
.L_x_50591:
[----:B------:R-:W-:Y:S05]  /*1a920*/  BSYNC.RECONVERGENT B1 ;  /* 0x0000000000017941 */ /* 0x000fea0003800200 */
.L_x_50590:
        /* <DEDUP_REMOVED lines=22> */
.L_x_50601:
        /* <DEDUP_REMOVED lines=13> */
.L_x_50603:
[----:B------:R-:W-:Y:S05]  /*1ab60*/  BSYNC.RECONVERGENT B3 ;  /* 0x0000000000037941 */ /* 0x000fea0003800200 */
.L_x_50602:
        /* <DEDUP_REMOVED lines=61> */
.L_x_50600:
[----:B------:R-:W-:Y:S05]  /*1af40*/  BSYNC.RECONVERGENT B2 ;  /* 0x0000000000027941 */ /* 0x000fea0003800200 */
.L_x_50599:
        /* <DEDUP_REMOVED lines=12> */
.L_x_50598:
[----:B------:R-:W-:Y:S05]  /*1b010*/  BSYNC.RECONVERGENT B1 ;  /* 0x0000000000017941 */ /* 0x000fea0003800200 */
.L_x_50597:
        /* <DEDUP_REMOVED lines=22> */
.L_x_50608:
        /* <DEDUP_REMOVED lines=13> */
.L_x_50610:
[----:B------:R-:W-:Y:S05]  /*1b250*/  BSYNC.RECONVERGENT B3 ;  /* 0x0000000000037941 */ /* 0x000fea0003800200 */
.L_x_50609:
        /* <DEDUP_REMOVED lines=61> */
.L_x_50607:
[----:B------:R-:W-:Y:S05]  /*1b630*/  BSYNC.RECONVERGENT B2 ;  /* 0x0000000000027941 */ /* 0x000fea0003800200 */
.L_x_50606:
        /* <DEDUP_REMOVED lines=11> */
.L_x_50605:
[----:B------:R-:W-:Y:S05]  /*1b6f0*/  BSYNC.RECONVERGENT B1 ;  /* 0x0000000000017941 */ /* 0x000fea0003800200 */
.L_x_50604:
[----:B------:R-:W-:Y:S02]  /*1b700*/  F2FP.F16.F32.PACK_AB R150, RZ, R50 ;  /* 0x00000032ff96723e */ /* 0x000fe400000000ff */
[----:B------:R-:W-:Y:S02]  /*1b710*/  PRMT R96, R96, 0x5410, R99 ;  /* 0x0000541060607816 */ /* 0x000fe40000000063 */
[----:B------:R-:W-:Y:S02]  /*1b720*/  PRMT R98, R98, 0x5410, R158 ;  /* 0x0000541062627816 */ /* 0x000fe4000000009e */
[----:B------:R-:W-:Y:S02]  /*1b730*/  PRMT R97, R97, 0x5410, R149 ;  /* 0x0000541061617816 */ /* 0x000fe40000000095 */
[----:B------:R-:W-:Y:S01]  /*1b740*/  PRMT R99, R212, 0x5410, R150 ;  /* 0x00005410d4637816 */ /* 0x000fe20000000096 */
[----:B------:R-:W-:Y:S06]  /*1b750*/  BRA `(.L_x_50611) ;  /* 0x0000003400507947 */ /* 0x000fec0003800000 */
.L_x_50554:
        /* <DEDUP_REMOVED lines=21> */
.L_x_50616:
        /* <DEDUP_REMOVED lines=13> */
.L_x_50618:
[----:B------:R-:W-:Y:S05]  /*1b980*/  BSYNC.RECONVERGENT B3 ;  /* 0x0000000000037941 */ /* 0x000fea0003800200 */
.L_x_50617:
        /* <DEDUP_REMOVED lines=61> */
.L_x_50615:
[----:B------:R-:W-:Y:S05]  /*1bd60*/  BSYNC.RECONVERGENT B2 ;  /* 0x0000000000027941 */ /* 0x000fea0003800200 */
.L_x_50614:
        /* <DEDUP_REMOVED lines=11> */
.L_x_50613:
[----:B------:R-:W-:Y:S05]  /*1be20*/  BSYNC.RECONVERGENT B1 ;  /* 0x0000000000017941 */ /* 0x000fea0003800200 */
.L_x_50612:
        /* <DEDUP_REMOVED lines=18> */
.L_x_50623:
        /* <DEDUP_REMOVED lines=13> */
.L_x_50625:
[----:B------:R-:W-:Y:S05]  /*1c020*/  BSYNC.RECONVERGENT B3 ;  /* 0x0000000000037941 */ /* 0x000fea0003800200 */
.L_x_50624:
        /* <DEDUP_REMOVED lines=61> */
.L_x_50622:
[----:B------:R-:W-:Y:S05]  /*1c400*/  BSYNC.RECONVERGENT B2 ;  /* 0x0000000000027941 */ /* 0x000fea0003800200 */
.L_x_50621:
        /* <DEDUP_REMOVED lines=10> */
.L_x_50620:
[----:B------:R-:W-:Y:S05]  /*1c4b0*/  BSYNC.RECONVERGENT B1 ;  /* 0x0000000000017941 */ /* 0x000fea0003800200 */
.L_x_50619:
        /* <DEDUP_REMOVED lines=18> */
.L_x_50630:
        /* <DEDUP_REMOVED lines=13> */
.L_x_50632:
[----:B------:R-:W-:Y:S05]  /*1c6b0*/  BSYNC.RECONVERGENT B3 ;  /* 0x0000000000037941 */ /* 0x000fea0003800200 */
.L_x_50631:
        /* <DEDUP_REMOVED lines=61> */
.L_x_50629:
[----:B------:R-:W-:Y:S05]  /*1ca90*/  BSYNC.RECONVERGENT B2 ;  /* 0x0000000000027941 */ /* 0x000fea0003800200 */
.L_x_50628:
        /* <DEDUP_REMOVED lines=11> */
.L_x_50627:
[----:B------:R-:W-:Y:S05]  /*1cb50*/  BSYNC.RECONVERGENT B1 ;  /* 0x0000000000017941 */ /* 0x000fea0003800200 */
.L_x_50626:
        /* <DEDUP_REMOVED lines=18> */
.L_x_50637:
        /* <DEDUP_REMOVED lines=13> */
.L_x_50639:
[----:B------:R-:W-:Y:S05]  /*1cd50*/  BSYNC.RECONVERGENT B3 ;  /* 0x0000000000037941 */ /* 0x000fea0003800200 */
.L_x_50638:
        /* <DEDUP_REMOVED lines=61> */
.L_x_50636:
[----:B------:R-:W-:Y:S05]  /*1d130*/  BSYNC.RECONVERGENT B2 ;  /* 0x0000000000027941 */ /* 0x000fea0003800200 */
.L_x_50635:
        /* <DEDUP_REMOVED lines=10> */
.L_x_50634:
[----:B------:R-:W-:Y:S05]  /*1d1e0*/  BSYNC.RECONVERGENT B1 ;  /* 0x0000000000017941 */ /* 0x000fea0003800200 */
.L_x_50633:
        /* <DEDUP_REMOVED lines=18> */
.L_x_50644:
        /* <DEDUP_REMOVED lines=13> */
.L_x_50646:
[----:B------:R-:W-:Y:S05]  /*1d3e0*/  BSYNC.RECONVERGENT B3 ;  /* 0x0000000000037941 */ /* 0x000fea0003800200 */
.L_x_50645:
        /* <DEDUP_REMOVED lines=61> */
.L_x_50643:
[----:B------:R-:W-:Y:S05]  /*1d7c0*/  BSYNC.RECONVERGENT B2 ;  /* 0x0000000000027941 */ /* 0x000fea0003800200 */
.L_x_50642:
        /* <DEDUP_REMOVED lines=11> */
.L_x_50641:
[----:B------:R-:W-:Y:S05]  /*1d880*/  BSYNC.RECONVERGENT B1 ;  /* 0x0000000000017941 */ /* 0x000fea0003800200 */
.L_x_50640:
        /* <DEDUP_REMOVED lines=18> */
.L_x_50651:
        /* <DEDUP_REMOVED lines=13> */
.L_x_50653:
[----:B------:R-:W-:Y:S05]  /*1da80*/  BSYNC.RECONVERGENT B3 ;  /* 0x0000000000037941 */ /* 0x000fea0003800200 */
.L_x_50652:
        /* <DEDUP_REMOVED lines=61> */
.L_x_50650:
[----:B------:R-:W-:Y:S05]  /*1de60*/  BSYNC.RECONVERGENT B2 ;  /* 0x0000000000027941 */ /* 0x000fea0003800200 */
.L_x_50649:
        /* <DEDUP_REMOVED lines=10> */
.L_x_50648:
[----:B------:R-:W-:Y:S05]  /*1df10*/  BSYNC.RECONVERGENT B1 ;  /* 0x0000000000017941 */ /* 0x000fea0003800200 */
.L_x_50647:
        /* <DEDUP_REMOVED lines=18> */
.L_x_50658:
        /* <DEDUP_REMOVED lines=13> */
.L_x_50660:
[----:B------:R-:W-:Y:S05]  /*1e110*/  BSYNC.RECONVERGENT B3 ;  /* 0x0000000000037941 */ /* 0x000fea0003800200 */
.L_x_50659:
        /* <DEDUP_REMOVED lines=61> */
.L_x_50657:
[----:B------:R-:W-:Y:S05]  /*1e4f0*/  BSYNC.RECONVERGENT B2 ;  /* 0x0000000000027941 */ /* 0x000fea0003800200 */
.L_x_50656:
        /* <DEDUP_REMOVED lines=11> */
.L_x_50655:
[----:B------:R-:W-:Y:S05]  /*1e5b0*/  BSYNC.RECONVERGENT B1 ;  /* 0x0000000000017941 */ /* 0x000fea0003800200 */
.L_x_50654:
        /* <DEDUP_REMOVED lines=18> */
.L_x_50665:
        /* <DEDUP_REMOVED lines=13> */
.L_x_50667:
[----:B------:R-:W-:Y:S05]  /*1e7b0*/  BSYNC.RECONVERGENT B3 ;  /* 0x0000000000037941 */ /* 0x000fea0003800200 */
.L_x_50666:
        /* <DEDUP_REMOVED lines=61> */
.L_x_50664:
[----:B------:R-:W-:Y:S05]  /*1eb90*/  BSYNC.RECONVERGENT B2 ;  /* 0x0000000000027941 */ /* 0x000fea0003800200 */
.L_x_50663:
        /* <DEDUP_REMOVED lines=10> */
.L_x_50662:
[----:B------:R-:W-:Y:S05]  /*1ec40*/  BSYNC.RECONVERGENT B1 ;  /* 0x0000000000017941 */ /* 0x000fea0003800200 */
.L_x_50661:
[----:B------:R-:W-:Y:S02]  /*1ec50*/  F2FP.F16.F32.PACK_AB R150, RZ, R50 ;  /* 0x00000032ff96723e */ /* 0x000fe400000000ff */
[----:B------:R-:W-:Y:S02]  /*1ec60*/  PRMT R96, R96, 0x5410, R99 ;  /* 0x0000541060607816 */ /* 0x000fe40000000063 */
[----:B------:R-:W-:Y:S02]  /*1ec70*/  PRMT R98, R98, 0x5410, R158 ;  /* 0x0000541062627816 */ /* 0x000fe4000000009e */
[----:B------:R-:W-:Y:S02]  /*1ec80*/  PRMT R97, R97, 0x5410, R149 ;  /* 0x0000541061617816 */ /* 0x000fe40000000095 */
[----:B------:R-:W-:-:S07]  /*1ec90*/  PRMT R99, R212, 0x5410, R150 ;  /* 0x00005410d4637816 */ /* 0x000fce0000000096 */
.L_x_50611:
        /* <DEDUP_REMOVED lines=26> */
.L_x_50669:
[----:B------:R-:W-:Y:S05]  /*1ee40*/  BSYNC.RECONVERGENT B1 ;  /* 0x0000000000017941 */ /* 0x000fea0003800200 */
.L_x_50668:
[----:B------:R-:W-:Y:S01]  /*1ee50*/  IADD3 R153, PT, PT, R153, 0x20, RZ ;  /* 0x0000002099997810 */ /* 0x000fe20007ffe0ff */
[----:B------:R-:W-:-:S07]  /*1ee60*/  VIADD R152, R152, 0x20 ;  /* 0x0000002098987836 */ /* 0x000fce0000000000 */
.L_x_50553:
[----:B------:R-:W-:Y:S05]  /*1ee70*/  BSYNC.RECONVERGENT B0 ;  /* 0x0000000000007941 */ /* 0x000fea0003800200 */
.L_x_50552:
        /* <DEDUP_REMOVED lines=36> */
.L_x_50677:
        /* <DEDUP_REMOVED lines=13> */
.L_x_50679:
[----:B------:R-:W-:Y:S05]  /*1f190*/  BSYNC.RECONVERGENT B3 ;  /* 0x0000000000037941 */ /* 0x000fea0003800200 */
.L_x_50678:
        /* <DEDUP_REMOVED lines=60> */
[----:B------:R-:W-:-:S07]  /*1f560*/  IMAD.MOV.U32 R97, RZ, RZ, R96 ;  /* 0x000000ffff617224 */ /* 0x000fce00078e0060 */
.L_x_50676:
[----:B------:R-:W-:Y:S05]  /*1f570*/  BSYNC.RECONVERGENT B2 ;  /* 0x0000000000027941 */ /* 0x000fea0003800200 */
.L_x_50675:
        /* <DEDUP_REMOVED lines=12> */
.L_x_50674:
[----:B------:R-:W-:Y:S05]  /*1f640*/  BSYNC.RECONVERGENT B1 ;  /* 0x0000000000017941 */ /* 0x000fea0003800200 */
.L_x_50673:
        /* <DEDUP_REMOVED lines=22> */
.L_x_50684:
        /* <DEDUP_REMOVED lines=13> */
.L_x_50686:
[----:B------:R-:W-:Y:S05]  /*1f880*/  BSYNC.RECONVERGENT B3 ;  /* 0x0000000000037941 */ /* 0x000fea0003800200 */
.L_x_50685:
        /* <DEDUP_REMOVED lines=61> */
.L_x_50683:
[----:B------:R-:W-:Y:S05]  /*1fc60*/  BSYNC.RECONVERGENT B2 ;  /* 0x0000000000027941 */ /* 0x000fea0003800200 */
.L_x_50682:
        /* <DEDUP_REMOVED lines=11> */
.L_x_50681:
[----:B------:R-:W-:Y:S05]  /*1fd20*/  BSYNC.RECONVERGENT B1 ;  /* 0x0000000000017941 */ /* 0x000fea0003800200 */
.L_x_50680:
        /* <DEDUP_REMOVED lines=22> */
.L_x_50691:
        /* <DEDUP_REMOVED lines=13> */
.L_x_50693:
[----:B------:R-:W-:Y:S05]  /*1ff60*/  BSYNC.RECONVERGENT B3 ;  /* 0x0000000000037941 */ /* 0x000fea0003800200 */
.L_x_50692:
        /* <DEDUP_REMOVED lines=61> */
.L_x_50690:
[----:B------:R-:W-:Y:S05]  /*20340*/  BSYNC.RECONVERGENT B2 ;  /* 0x0000000000027941 */ /* 0x000fea0003800200 */
.L_x_50689:
        /* <DEDUP_REMOVED lines=12> */
.L_x_50688:
[----:B------:R-:W-:Y:S05]  /*20410*/  BSYNC.RECONVERGENT B1 ;  /* 0x0000000000017941 */ /* 0x000fea0003800200 */
.L_x_50687:
        /* <DEDUP_REMOVED lines=22> */
.L_x_50698:
        /* <DEDUP_REMOVED lines=13> */
.L_x_50700:
[----:B------:R-:W-:Y:S05]  /*20650*/  BSYNC.RECONVERGENT B3 ;  /* 0x0000000000037941 */ /* 0x000fea0003800200 */
.L_x_50699:
        /* <DEDUP_REMOVED lines=61> */
.L_x_50697:
[----:B------:R-:W-:Y:S05]  /*20a30*/  BSYNC.RECONVERGENT B2 ;  /* 0x0000000000027941 */ /* 0x000fea0003800200 */
.L_x_50696:
        /* <DEDUP_REMOVED lines=11> */
.L_x_50695:
[----:B------:R-:W-:Y:S05]  /*20af0*/  BSYNC.RECONVERGENT B1 ;  /* 0x0000000000017941 */ /* 0x000fea0003800200 */
.L_x_50694:
        /* <DEDUP_REMOVED lines=22> */
.L_x_50705:
        /* <DEDUP_REMOVED lines=13> */
.L_x_50707:
[----:B------:R-:W-:Y:S05]  /*20d30*/  BSYNC.RECONVERGENT B3 ;  /* 0x0000000000037941 */ /* 0x000fea0003800200 */
.L_x_50706:
        /* <DEDUP_REMOVED lines=61> */
.L_x_50704:
[----:B------:R-:W-:Y:S05]  /*21110*/  BSYNC.RECONVERGENT B2 ;  /* 0x0000000000027941 */ /* 0x000fea0003800200 */
.L_x_50703:
        /* <DEDUP_REMOVED lines=12> */
.L_x_50702:
[----:B------:R-:W-:Y:S05]  /*211e0*/  BSYNC.RECONVERGENT B1 ;  /* 0x0000000000017941 */ /* 0x000fea0003800200 */
.L_x_50701:
        /* <DEDUP_REMOVED lines=22> */
.L_x_50712:
        /* <DEDUP_REMOVED lines=13> */
.L_x_50714:
[----:B------:R-:W-:Y:S05]  /*21420*/  BSYNC.RECONVERGENT B3 ;  /* 0x0000000000037941 */ /* 0x000fea0003800200 */
.L_x_50713:
        /* <DEDUP_REMOVED lines=61> */
.L_x_50711:
[----:B------:R-:W-:Y:S05]  /*21800*/  BSYNC.RECONVERGENT B2 ;  /* 0x0000000000027941 */ /* 0x000fea0003800200 */
.L_x_50710:
        /* <DEDUP_REMOVED lines=11> */
.L_x_50709:
[----:B------:R-:W-:Y:S05]  /*218c0*/  BSYNC.RECONVERGENT B1 ;  /* 0x0000000000017941 */ /* 0x000fea0003800200 */
.L_x_50708:
        /* <DEDUP_REMOVED lines=22> */
.L_x_50719:
        /* <DEDUP_REMOVED lines=13> */
.L_x_50721:
[----:B------:R-:W-:Y:S05]  /*21b00*/  BSYNC.RECONVERGENT B3 ;  /* 0x0000000000037941 */ /* 0x000fea0003800200 */
.L_x_50720:
        /* <DEDUP_REMOVED lines=61> */
.L_x_50718:
[----:B------:R-:W-:Y:S05]  /*21ee0*/  BSYNC.RECONVERGENT B2 ;  /* 0x0000000000027941 */ /* 0x000fea0003800200 */
.L_x_50717:
        /* <DEDUP_REMOVED lines=12> */
.L_x_50716:
[----:B------:R-:W-:Y:S05]  /*21fb0*/  BSYNC.RECONVERGENT B1 ;  /* 0x0000000000017941 */ /* 0x000fea0003800200 */
.L_x_50715:
        /* <DEDUP_REMOVED lines=22> */
.L_x_50726:
        /* <DEDUP_REMOVED lines=13> */
.L_x_50728:
[----:B------:R-:W-:Y:S05]  /*221f0*/  BSYNC.RECONVERGENT B3 ;  /* 0x0000000000037941 */ /* 0x000fea0003800200 */
.L_x_50727:
        /* <DEDUP_REMOVED lines=61> */
.L_x_50725:
[----:B------:R-:W-:Y:S05]  /*225d0*/  BSYNC.RECONVERGENT B2 ;  /* 0x0000000000027941 */ /* 0x000fea0003800200 */
.L_x_50724:
        /* <DEDUP_REMOVED lines=11> */
.L_x_50723:
[----:B------:R-:W-:Y:S05]  /*22690*/  BSYNC.RECONVERGENT B1 ;  /* 0x0000000000017941 */ /* 0x000fea0003800200 */
.L_x_50722:
[----:B------:R-:W-:Y:S02]  /*226a0*/  F2FP.F16.F32.PACK_AB R150, RZ, R106 ;  /* 0x0000006aff96723e */ /* 0x000fe400000000ff */
[----:B------:R-:W-:Y:S02]  /*226b0*/  PRMT R96, R96, 0x5410, R99 ;  /* 0x0000541060607816 */ /* 0x000fe40000000063 */
[----:B------:R-:W-:Y:S02]  /*226c0*/  PRMT R98, R98, 0x5410, R158 ;  /* 0x0000541062627816 */ /* 0x000fe4000000009e */
[----:B------:R-:W-:Y:S02]  /*226d0*/  PRMT R97, R97, 0x5410, R149 ;  /* 0x0000541061617816 */ /* 0x000fe40000000095 */
[----:B------:R-:W-:Y:S01]  /*226e0*/  PRMT R99, R212, 0x5410, R150 ;  /* 0x00005410d4637816 */ /* 0x000fe20000000096 */
[----:B------:R-:W-:Y:S06]  /*226f0*/  BRA `(.L_x_50729) ;  /* 0x0000003400507947 */ /* 0x000fec0003800000 */
.L_x_50672:
        /* <DEDUP_REMOVED lines=21> */
.L_x_50734:
        /* <DEDUP_REMOVED lines=13> */
.L_x_50736:
[----:B------:R-:W-:Y:S05]  /*22920*/  BSYNC.RECONVERGENT B3 ;  /* 0x0000000000037941 */ /* 0x000fea0003800200 */
.L_x_50735:
        /* <DEDUP_REMOVED lines=61> */
.L_x_50733:
[----:B------:R-:W-:Y:S05]  /*22d00*/  BSYNC.RECONVERGENT B2 ;  /* 0x0000000000027941 */ /* 0x000fea0003800200 */
.L_x_50732:
        /* <DEDUP_REMOVED lines=11> */
.L_x_50731:
[----:B------:R-:W-:Y:S05]  /*22dc0*/  BSYNC.RECONVERGENT B1 ;  /* 0x0000000000017941 */ /* 0x000fea0003800200 */
.L_x_50730:
        /* <DEDUP_REMOVED lines=18> */
.L_x_50741:
        /* <DEDUP_REMOVED lines=13> */
.L_x_50743:
[----:B------:R-:W-:Y:S05]  /*22fc0*/  BSYNC.RECONVERGENT B3 ;  /* 0x0000000000037941 */ /* 0x000fea0003800200 */
.L_x_50742:
        /* <DEDUP_REMOVED lines=61> */
.L_x_50740:
[----:B------:R-:W-:Y:S05]  /*233a0*/  BSYNC.RECONVERGENT B2 ;  /* 0x0000000000027941 */ /* 0x000fea0003800200 */
.L_x_50739:
        /* <DEDUP_REMOVED lines=10> */
.L_x_50738:
[----:B------:R-:W-:Y:S05]  /*23450*/  BSYNC.RECONVERGENT B1 ;  /* 0x0000000000017941 */ /* 0x000fea0003800200 */
.L_x_50737:
        /* <DEDUP_REMOVED lines=18> */
.L_x_50748:
        /* <DEDUP_REMOVED lines=13> */
.L_x_50750:
[----:B------:R-:W-:Y:S05]  /*23650*/  BSYNC.RECONVERGENT B3 ;  /* 0x0000000000037941 */ /* 0x000fea0003800200 */
.L_x_50749:
        /* <DEDUP_REMOVED lines=61> */
.L_x_50747:
[----:B------:R-:W-:Y:S05]  /*23a30*/  BSYNC.RECONVERGENT B2 ;  /* 0x0000000000027941 */ /* 0x000fea0003800200 */
.L_x_50746:
        /* <DEDUP_REMOVED lines=11> */
.L_x_50745:
[----:B------:R-:W-:Y:S05]  /*23af0*/  BSYNC.RECONVERGENT B1 ;  /* 0x0000000000017941 */ /* 0x000fea0003800200 */
.L_x_50744:
        /* <DEDUP_REMOVED lines=18> */
.L_x_50755:
        /* <DEDUP_REMOVED lines=13> */
.L_x_50757:
[----:B------:R-:W-:Y:S05]  /*23cf0*/  BSYNC.RECONVERGENT B3 ;  /* 0x0000000000037941 */ /* 0x000fea0003800200 */
.L_x_50756:
        /* <DEDUP_REMOVED lines=61> */
.L_x_50754:
[----:B------:R-:W-:Y:S05]  /*240d0*/  BSYNC.RECONVERGENT B2 ;  /* 0x0000000000027941 */ /* 0x000fea0003800200 */
.L_x_50753:
        /* <DEDUP_REMOVED lines=10> */
.L_x_50752:
[----:B------:R-:W-:Y:S05]  /*24180*/  BSYNC.RECONVERGENT B1 ;  /* 0x0000000000017941 */ /* 0x000fea0003800200 */
.L_x_50751:
        /* <DEDUP_REMOVED lines=18> */
.L_x_50762:
        /* <DEDUP_REMOVED lines=13> */
.L_x_50764:
[----:B------:R-:W-:Y:S05]  /*24380*/  BSYNC.RECONVERGENT B3 ;  /* 0x0000000000037941 */ /* 0x000fea0003800200 */
.L_x_50763:
        /* <DEDUP_REMOVED lines=61> */
.L_x_50761:
[----:B------:R-:W-:Y:S05]  /*24760*/  BSYNC.RECONVERGENT B2 ;  /* 0x0000000000027941 */ /* 0x000fea0003800200 */
.L_x_50760:
        /* <DEDUP_REMOVED lines=11> */
.L_x_50759:
[----:B------:R-:W-:Y:S05]  /*24820*/  BSYNC.RECONVERGENT B1 ;  /* 0x0000000000017941 */ /* 0x000fea0003800200 */
.L_x_50758:
        /* <DEDUP_REMOVED lines=18> */
.L_x_50769:
        /* <DEDUP_REMOVED lines=13> */
.L_x_50771:
[----:B------:R-:W-:Y:S05]  /*24a20*/  BSYNC.RECONVERGENT B3 ;  /* 0x0000000000037941 */ /* 0x000fea0003800200 */
.L_x_50770:
        /* <DEDUP_REMOVED lines=61> */
.L_x_50768:
[----:B------:R-:W-:Y:S05]  /*24e00*/  BSYNC.RECONVERGENT B2 ;  /* 0x0000000000027941 */ /* 0x000fea0003800200 */
.L_x_50767:
        /* <DEDUP_REMOVED lines=10> */
.L_x_50766:
[----:B------:R-:W-:Y:S05]  /*24eb0*/  BSYNC.RECONVERGENT B1 ;  /* 0x0000000000017941 */ /* 0x000fea0003800200 */
.L_x_50765:
        /* <DEDUP_REMOVED lines=18> */
.L_x_50776:
        /* <DEDUP_REMOVED lines=13> */
.L_x_50778:
[----:B------:R-:W-:Y:S05]  /*250b0*/  BSYNC.RECONVERGENT B3 ;  /* 0x0000000000037941 */ /* 0x000fea0003800200 */
.L_x_50777:
        /* <DEDUP_REMOVED lines=61> */
.L_x_50775:
[----:B------:R-:W-:Y:S05]  /*25490*/  BSYNC.RECONVERGENT B2 ;  /* 0x0000000000027941 */ /* 0x000fea0003800200 */
.L_x_50774:
        /* <DEDUP_REMOVED lines=11> */
.L_x_50773:
[----:B------:R-:W-:Y:S05]  /*25550*/  BSYNC.RECONVERGENT B1 ;  /* 0x0000000000017941 */ /* 0x000fea0003800200 */
.L_x_50772:
        /* <DEDUP_REMOVED lines=18> */
.L_x_50783:
        /* <DEDUP_REMOVED lines=13> */
.L_x_50785:
[----:B------:R-:W-:Y:S05]  /*25750*/  BSYNC.RECONVERGENT B3 ;  /* 0x0000000000037941 */ /* 0x000fea0003800200 */
.L_x_50784:
        /* <DEDUP_REMOVED lines=61> */
.L_x_50782:
[----:B------:R-:W-:Y:S05]  /*25b30*/  BSYNC.RECONVERGENT B2 ;  /* 0x0000000000027941 */ /* 0x000fea0003800200 */
.L_x_50781:
        /* <DEDUP_REMOVED lines=10> */
.L_x_50780:
[----:B------:R-:W-:Y:S05]  /*25be0*/  BSYNC.RECONVERGENT B1 ;  /* 0x0000000000017941 */ /* 0x000fea0003800200 */
.L_x_50779:
[----:B------:R-:W-:Y:S02]  /*25bf0*/  F2FP.F16.F32.PACK_AB R150, RZ, R106 ;  /* 0x0000006aff96723e */ /* 0x000fe400000000ff */
[----:B------:R-:W-:Y:S02]  /*25c00*/  PRMT R96, R96, 0x5410, R99 ;  /* 0x0000541060607816 */ /* 0x000fe40000000063 */
[----:B------:R-:W-:Y:S02]  /*25c10*/  PRMT R98, R98, 0x5410, R158 ;  /* 0x0000541062627816 */ /* 0x000fe4000000009e */
[----:B------:R-:W-:Y:S02]  /*25c20*/  PRMT R97, R97, 0x5410, R149 ;  /* 0x0000541061617816 */ /* 0x000fe40000000095 */
[----:B------:R-:W-:-:S07]  /*25c30*/  PRMT R99, R212, 0x5410, R150 ;  /* 0x00005410d4637816 */ /* 0x000fce0000000096 */
.L_x_50729:
        /* <DEDUP_REMOVED lines=26> */
.L_x_50787:
[----:B------:R-:W-:Y:S05]  /*25de0*/  BSYNC.RECONVERGENT B1 ;  /* 0x0000000000017941 */ /* 0x000fea0003800200 */
.L_x_50786:
[----:B------:R-:W-:Y:S01]  /*25df0*/  IADD3 R153, PT, PT, R153, 0x20, RZ ;  /* 0x0000002099997810 */ /* 0x000fe20007ffe0ff */
[----:B------:R-:W-:-:S07]  /*25e00*/  VIADD R152, R152, 0x20 ;  /* 0x0000002098987836 */ /* 0x000fce0000000000 */
.L_x_50671:
[----:B------:R-:W-:Y:S05]  /*25e10*/  BSYNC.RECONVERGENT B0 ;  /* 0x0000000000007941 */ /* 0x000fea0003800200 */
.L_x_50670:
        /* <DEDUP_REMOVED lines=36> */
.L_x_50795:
        /* <DEDUP_REMOVED lines=13> */
.L_x_50797:
[----:B------:R-:W-:Y:S05]  /*26130*/  BSYNC.RECONVERGENT B3 ;  /* 0x0000000000037941 */ /* 0x000fea0003800200 */
.L_x_50796:
        /* <DEDUP_REMOVED lines=61> */
.L_x_50794:
[----:B------:R-:W-:Y:S05]  /*26510*/  BSYNC.RECONVERGENT B2 ;  /* 0x0000000000027941 */ /* 0x000fea0003800200 */
.L_x_50793:
        /* <DEDUP_REMOVED lines=12> */
.L_x_50792:
[----:B------:R-:W-:Y:S05]  /*265e0*/  BSYNC.RECONVERGENT B1 ;  /* 0x0000000000017941 */ /* 0x000fea0003800200 */
.L_x_50791:
        /* <DEDUP_REMOVED lines=22> */
.L_x_50802:
        /* <DEDUP_REMOVED lines=13> */
.L_x_50804:
[----:B------:R-:W-:Y:S05]  /*26820*/  BSYNC.RECONVERGENT B3 ;  /* 0x0000000000037941 */ /* 0x000fea0003800200 */
.L_x_50803:
        /* <DEDUP_REMOVED lines=61> */
.L_x_50801:
[----:B------:R-:W-:Y:S05]  /*26c00*/  BSYNC.RECONVERGENT B2 ;  /* 0x0000000000027941 */ /* 0x000fea0003800200 */
.L_x_50800:
        /* <DEDUP_REMOVED lines=11> */
.L_x_50799:
[----:B------:R-:W-:Y:S05]  /*26cc0*/  BSYNC.RECONVERGENT B1 ;  /* 0x0000000000017941 */ /* 0x000fea0003800200 */
.L_x_50798:
        /* <DEDUP_REMOVED lines=22> */
.L_x_50809:
        /* <DEDUP_REMOVED lines=13> */
.L_x_50811:
[----:B------:R-:W-:Y:S05]  /*26f00*/  BSYNC.RECONVERGENT B3 ;  /* 0x0000000000037941 */ /* 0x000fea0003800200 */
.L_x_50810:
        /* <DEDUP_REMOVED lines=61> */
.L_x_50808:
[----:B------:R-:W-:Y:S05]  /*272e0*/  BSYNC.RECONVERGENT B2 ;  /* 0x0000000000027941 */ /* 0x000fea0003800200 */
.L_x_50807:
        /* <DEDUP_REMOVED lines=12> */
.L_x_50806:
[----:B------:R-:W-:Y:S05]  /*273b0*/  BSYNC.RECONVERGENT B1 ;  /* 0x0000000000017941 */ /* 0x000fea0003800200 */
.L_x_50805:
        /* <DEDUP_REMOVED lines=22> */
.L_x_50816:
        /* <DEDUP_REMOVED lines=13> */
.L_x_50818:
[----:B------:R-:W-:Y:S05]  /*275f0*/  BSYNC.RECONVERGENT B3 ;  /* 0x0000000000037941 */ /* 0x000fea0003800200 */
.L_x_50817:
        /* <DEDUP_REMOVED lines=61> */
.L_x_50815:
[----:B------:R-:W-:Y:S05]  /*279d0*/  BSYNC.RECONVERGENT B2 ;  /* 0x0000000000027941 */ /* 0x000fea0003800200 */
.L_x_50814:
        /* <DEDUP_REMOVED lines=11> */
.L_x_50813:
[----:B------:R-:W-:Y:S05]  /*27a90*/  BSYNC.RECONVERGENT B1 ;  /* 0x0000000000017941 */ /* 0x000fea0003800200 */
.L_x_50812:
        /* <DEDUP_REMOVED lines=22> */
.L_x_50823:
        /* <DEDUP_REMOVED lines=13> */
.L_x_50825:
[----:B------:R-:W-:Y:S05]  /*27cd0*/  BSYNC.RECONVERGENT B3 ;  /* 0x0000000000037941 */ /* 0x000fea0003800200 */
.L_x_50824:
        /* <DEDUP_REMOVED lines=61> */
.L_x_50822:
[----:B------:R-:W-:Y:S05]  /*280b0*/  BSYNC.RECONVERGENT B2 ;  /* 0x0000000000027941 */ /* 0x000fea0003800200 */
.L_x_50821:
        /* <DEDUP_REMOVED lines=12> */
.L_x_50820:
[----:B------:R-:W-:Y:S05]  /*28180*/  BSYNC.RECONVERGENT B1 ;  /* 0x0000000000017941 */ /* 0x000fea0003800200 */
.L_x_50819:
        /* <DEDUP_REMOVED lines=22> */
.L_x_50830:
        /* <DEDUP_REMOVED lines=13> */
.L_x_50832:
[----:B------:R-:W-:Y:S05]  /*283c0*/  BSYNC.RECONVERGENT B3 ;  /* 0x0000000000037941 */ /* 0x000fea0003800200 */
.L_x_50831:
        /* <DEDUP_REMOVED lines=61> */
.L_x_50829:
[----:B------:R-:W-:Y:S05]  /*287a0*/  BSYNC.RECONVERGENT B2 ;  /* 0x0000000000027941 */ /* 0x000fea0003800200 */
.L_x_50828:
        /* <DEDUP_REMOVED lines=11> */
.L_x_50827:
[----:B------:R-:W-:Y:S05]  /*28860*/  BSYNC.RECONVERGENT B1 ;  /* 0x0000000000017941 */ /* 0x000fea0003800200 */
.L_x_50826:
        /* <DEDUP_REMOVED lines=22> */
.L_x_50837:
        /* <DEDUP_REMOVED lines=13> */
.L_x_50839:
[----:B------:R-:W-:Y:S05]  /*28aa0*/  BSYNC.RECONVERGENT B3 ;  /* 0x0000000000037941 */ /* 0x000fea0003800200 */
.L_x_50838:
        /* <DEDUP_REMOVED lines=61> */
.L_x_50836:
[----:B------:R-:W-:Y:S05]  /*28e80*/  BSYNC.RECONVERGENT B2 ;  /* 0x0000000000027941 */ /* 0x000fea0003800200 */
.L_x_50835:
        /* <DEDUP_REMOVED lines=12> */
.L_x_50834:
[----:B------:R-:W-:Y:S05]  /*28f50*/  BSYNC.RECONVERGENT B1 ;  /* 0x0000000000017941 */ /* 0x000fea0003800200 */
.L_x_50833:
        /* <DEDUP_REMOVED lines=22> */
.L_x_50844:
        /* <DEDUP_REMOVED lines=13> */
.L_x_50846:
[----:B------:R-:W-:Y:S05]  /*29190*/  BSYNC.RECONVERGENT B3 ;  /* 0x0000000000037941 */ /* 0x000fea0003800200 */
.L_x_50845:
        /* <DEDUP_REMOVED lines=61> */
.L_x_50843:
[----:B------:R-:W-:Y:S05]  /*29570*/  BSYNC.RECONVERGENT B2 ;  /* 0x0000000000027941 */ /* 0x000fea0003800200 */
.L_x_50842:
        /* <DEDUP_REMOVED lines=11> */
.L_x_50841:
[----:B------:R-:W-:Y:S05]  /*29630*/  BSYNC.RECONVERGENT B1 ;  /* 0x0000000000017941 */ /* 0x000fea0003800200 */
.L_x_50840:
[----:B------:R-:W-:Y:S02]  /*29640*/  F2FP.F16.F32.PACK_AB R150, RZ, R116 ;  /* 0x00000074ff96723e */ /* 0x000fe400000000ff */
[----:B------:R-:W-:Y:S02]  /*29650*/  PRMT R96, R96, 0x5410, R99 ;  /* 0x0000541060607816 */ /* 0x000fe40000000063 */
[----:B------:R-:W-:Y:S02]  /*29660*/  PRMT R98, R98, 0x5410, R158 ;  /* 0x0000541062627816 */ /* 0x000fe4000000009e */
[----:B------:R-:W-:Y:S02]  /*29670*/  PRMT R97, R97, 0x5410, R149 ;  /* 0x0000541061617816 */ /* 0x000fe40000000095 */
[----:B------:R-:W-:Y:S01]  /*29680*/  PRMT R99, R212, 0x5410, R150 ;  /* 0x00005410d4637816 */ /* 0x000fe20000000096 */
[----:B------:R-:W-:Y:S06]  /*29690*/  BRA `(.L_x_50847) ;  /* 0x0000003400507947 */ /* 0x000fec0003800000 */
.L_x_50790:
        /* <DEDUP_REMOVED lines=21> */
.L_x_50852:
        /* <DEDUP_REMOVED lines=13> */
.L_x_50854:
[----:B------:R-:W-:Y:S05]  /*298c0*/  BSYNC.RECONVERGENT B3 ;  /* 0x0000000000037941 */ /* 0x000fea0003800200 */
.L_x_50853:
        /* <DEDUP_REMOVED lines=61> */
.L_x_50851:
[----:B------:R-:W-:Y:S05]  /*29ca0*/  BSYNC.RECONVERGENT B2 ;  /* 0x0000000000027941 */ /* 0x000fea0003800200 */
.L_x_50850:
        /* <DEDUP_REMOVED lines=11> */
.L_x_50849:
[----:B------:R-:W-:Y:S05]  /*29d60*/  BSYNC.RECONVERGENT B1 ;  /* 0x0000000000017941 */ /* 0x000fea0003800200 */
.L_x_50848:
        /* <DEDUP_REMOVED lines=18> */
.L_x_50859:
        /* <DEDUP_REMOVED lines=13> */
.L_x_50861:
[----:B------:R-:W-:Y:S05]  /*29f60*/  BSYNC.RECONVERGENT B3 ;  /* 0x0000000000037941 */ /* 0x000fea0003800200 */
.L_x_50860:
        /* <DEDUP_REMOVED lines=61> */
.L_x_50858:
[----:B------:R-:W-:Y:S05]  /*2a340*/  BSYNC.RECONVERGENT B2 ;  /* 0x0000000000027941 */ /* 0x000fea0003800200 */
.L_x_50857:
        /* <DEDUP_REMOVED lines=10> */
.L_x_50856:
[----:B------:R-:W-:Y:S05]  /*2a3f0*/  BSYNC.RECONVERGENT B1 ;  /* 0x0000000000017941 */ /* 0x000fea0003800200 */
.L_x_50855:
        /* <DEDUP_REMOVED lines=18> */
.L_x_50866:
        /* <DEDUP_REMOVED lines=13> */
.L_x_50868:
[----:B------:R-:W-:Y:S05]  /*2a5f0*/  BSYNC.RECONVERGENT B3 ;  /* 0x0000000000037941 */ /* 0x000fea0003800200 */
.L_x_50867:
        /* <DEDUP_REMOVED lines=61> */
.L_x_50865:
[----:B------:R-:W-:Y:S05]  /*2a9d0*/  BSYNC.RECONVERGENT B2 ;  /* 0x0000000000027941 */ /* 0x000fea0003800200 */
.L_x_50864:
        /* <DEDUP_REMOVED lines=11> */
.L_x_50863:
[----:B------:R-:W-:Y:S05]  /*2aa90*/  BSYNC.RECONVERGENT B1 ;  /* 0x0000000000017941 */ /* 0x000fea0003800200 */
.L_x_50862:
        /* <DEDUP_REMOVED lines=18> */
.L_x_50873:
        /* <DEDUP_REMOVED lines=13> */
.L_x_50875:
[----:B------:R-:W-:Y:S05]  /*2ac90*/  BSYNC.RECONVERGENT B3 ;  /* 0x0000000000037941 */ /* 0x000fea0003800200 */
.L_x_50874:
        /* <DEDUP_REMOVED lines=61> */
.L_x_50872:
[----:B------:R-:W-:Y:S05]  /*2b070*/  BSYNC.RECONVERGENT B2 ;  /* 0x0000000000027941 */ /* 0x000fea0003800200 */
.L_x_50871:
        /* <DEDUP_REMOVED lines=10> */
.L_x_50870:
[----:B------:R-:W-:Y:S05]  /*2b120*/  BSYNC.RECONVERGENT B1 ;  /* 0x0000000000017941 */ /* 0x000fea0003800200 */
.L_x_50869:
        /* <DEDUP_REMOVED lines=18> */
.L_x_50880:
        /* <DEDUP_REMOVED lines=13> */
.L_x_50882:
[----:B------:R-:W-:Y:S05]  /*2b320*/  BSYNC.RECONVERGENT B3 ;  /* 0x0000000000037941 */ /* 0x000fea0003800200 */
.L_x_50881:
        /* <DEDUP_REMOVED lines=61> */
.L_x_50879:
[----:B------:R-:W-:Y:S05]  /*2b700*/  BSYNC.RECONVERGENT B2 ;  /* 0x0000000000027941 */ /* 0x000fea0003800200 */
.L_x_50878:
        /* <DEDUP_REMOVED lines=11> */
.L_x_50877:
[----:B------:R-:W-:Y:S05]  /*2b7c0*/  BSYNC.RECONVERGENT B1 ;  /* 0x0000000000017941 */ /* 0x000fea0003800200 */
.L_x_50876:
        /* <DEDUP_REMOVED lines=18> */
.L_x_50887:
        /* <DEDUP_REMOVED lines=13> */
.L_x_50889:
[----:B------:R-:W-:Y:S05]  /*2b9c0*/  BSYNC.RECONVERGENT B3 ;  /* 0x0000000000037941 */ /* 0x000fea0003800200 */
.L_x_50888:
        /* <DEDUP_REMOVED lines=61> */
.L_x_50886:
[----:B------:R-:W-:Y:S05]  /*2bda0*/  BSYNC.RECONVERGENT B2 ;  /* 0x0000000000027941 */ /* 0x000fea0003800200 */
.L_x_50885:
        /* <DEDUP_REMOVED lines=10> */
.L_x_50884:
[----:B------:R-:W-:Y:S05]  /*2be50*/  BSYNC.RECONVERGENT B1 ;  /* 0x0000000000017941 */ /* 0x000fea0003800200 */
.L_x_50883:
        /* <DEDUP_REMOVED lines=18> */
.L_x_50894:
        /* <DEDUP_REMOVED lines=13> */
.L_x_50896:
[----:B------:R-:W-:Y:S05]  /*2c050*/  BSYNC.RECONVERGENT B3 ;  /* 0x0000000000037941 */ /* 0x000fea0003800200 */
.L_x_50895:
        /* <DEDUP_REMOVED lines=61> */
.L_x_50893:
[----:B------:R-:W-:Y:S05]  /*2c430*/  BSYNC.RECONVERGENT B2 ;  /* 0x0000000000027941 */ /* 0x000fea0003800200 */
.L_x_50892:
        /* <DEDUP_REMOVED lines=11> */
.L_x_50891:
[----:B------:R-:W-:Y:S05]  /*2c4f0*/  BSYNC.RECONVERGENT B1 ;  /* 0x0000000000017941 */ /* 0x000fea0003800200 */
.L_x_50890:
        /* <DEDUP_REMOVED lines=18> */
.L_x_50901:
        /* <DEDUP_REMOVED lines=13> */
.L_x_50903:
[----:B------:R-:W-:Y:S05]  /*2c6f0*/  BSYNC.RECONVERGENT B3 ;  /* 0x0000000000037941 */ /* 0x000fea0003800200 */
.L_x_50902:
        /* <DEDUP_REMOVED lines=61> */
.L_x_50900:
[----:B------:R-:W-:Y:S05]  /*2cad0*/  BSYNC.RECONVERGENT B2 ;  /* 0x0000000000027941 */ /* 0x000fea0003800200 */
.L_x_50899:
        /* <DEDUP_REMOVED lines=10> */
.L_x_50898:
[----:B------:R-:W-:Y:S05]  /*2cb80*/  BSYNC.RECONVERGENT B1 ;  /* 0x0000000000017941 */ /* 0x000fea0003800200 */
.L_x_50897:
[----:B------:R-:W-:Y:S02]  /*2cb90*/  F2FP.F16.F32.PACK_AB R150, RZ, R116 ;  /* 0x00000074ff96723e */ /* 0x000fe400000000ff */
[----:B------:R-:W-:Y:S02]  /*2cba0*/  PRMT R96, R96, 0x5410, R99 ;  /* 0x0000541060607816 */ /* 0x000fe40000000063 */
[----:B------:R-:W-:Y:S02]  /*2cbb0*/  PRMT R98, R98, 0x5410, R158 ;  /* 0x0000541062627816 */ /* 0x000fe4000000009e */
[----:B------:R-:W-:Y:S02]  /*2cbc0*/  PRMT R97, R97, 0x5410, R149 ;  /* 0x0000541061617816 */ /* 0x000fe40000000095 */
[----:B------:R-:W-:-:S07]  /*2cbd0*/  PRMT R99, R212, 0x5410, R150 ;  /* 0x00005410d4637816 */ /* 0x000fce0000000096 */
.L_x_50847:
        /* <DEDUP_REMOVED lines=26> */
.L_x_50905:
[----:B------:R-:W-:Y:S05]  /*2cd80*/  BSYNC.RECONVERGENT B1 ;  /* 0x0000000000017941 */ /* 0x000fea0003800200 */
.L_x_50904:
[----:B------:R-:W-:Y:S01]  /*2cd90*/  IADD3 R153, PT, PT, R153, 0x20, RZ ;  /* 0x0000002099997810 */ /* 0x000fe20007ffe0ff */
[----:B------:R-:W-:-:S07]  /*2cda0*/  VIADD R152, R152, 0x20 ;  /* 0x0000002098987836 */ /* 0x000fce0000000000 */
.L_x_50789:
[----:B------:R-:W-:Y:S05]  /*2cdb0*/  BSYNC.RECONVERGENT B0 ;  /* 0x0000000000007941 */ /* 0x000fea0003800200 */
.L_x_50788:
        /* <DEDUP_REMOVED lines=36> */
.L_x_50913:
        /* <DEDUP_REMOVED lines=13> */
.L_x_50915:
[----:B------:R-:W-:Y:S05]  /*2d0d0*/  BSYNC.RECONVERGENT B3 ;  /* 0x0000000000037941 */ /* 0x000fea0003800200 */
.L_x_50914:
        /* <DEDUP_REMOVED lines=61> */
.L_x_50912:
[----:B------:R-:W-:Y:S05]  /*2d4b0*/  BSYNC.RECONVERGENT B2 ;  /* 0x0000000000027941 */ /* 0x000fea0003800200 */
.L_x_50911:
        /* <DEDUP_REMOVED lines=12> */
.L_x_50910:
[----:B------:R-:W-:Y:S05]  /*2d580*/  BSYNC.RECONVERGENT B1 ;  /* 0x0000000000017941 */ /* 0x000fea0003800200 */
.L_x_50909:
        /* <DEDUP_REMOVED lines=22> */
.L_x_50920:
        /* <DEDUP_REMOVED lines=13> */
.L_x_50922:
[----:B------:R-:W-:Y:S05]  /*2d7c0*/  BSYNC.RECONVERGENT B3 ;  /* 0x0000000000037941 */ /* 0x000fea0003800200 */
.L_x_50921:
        /* <DEDUP_REMOVED lines=61> */
.L_x_50919:
[----:B------:R-:W-:Y:S05]  /*2dba0*/  BSYNC.RECONVERGENT B2 ;  /* 0x0000000000027941 */ /* 0x000fea0003800200 */
.L_x_50918:
        /* <DEDUP_REMOVED lines=11> */
.L_x_50917:
[----:B------:R-:W-:Y:S05]  /*2dc60*/  BSYNC.RECONVERGENT B1 ;  /* 0x0000000000017941 */ /* 0x000fea0003800200 */
.L_x_50916:
        /* <DEDUP_REMOVED lines=22> */
.L_x_50927:
        /* <DEDUP_REMOVED lines=13> */
.L_x_50929:
[----:B------:R-:W-:Y:S05]  /*2dea0*/  BSYNC.RECONVERGENT B3 ;  /* 0x0000000000037941 */ /* 0x000fea0003800200 */
.L_x_50928:
        /* <DEDUP_REMOVED lines=61> */
.L_x_50926:
[----:B------:R-:W-:Y:S05]  /*2e280*/  BSYNC.RECONVERGENT B2 ;  /* 0x0000000000027941 */ /* 0x000fea0003800200 */
.L_x_50925:
        /* <DEDUP_REMOVED lines=12> */
.L_x_50924:
[----:B------:R-:W-:Y:S05]  /*2e350*/  BSYNC.RECONVERGENT B1 ;  /* 0x0000000000017941 */ /* 0x000fea0003800200 */
.L_x_50923:
        /* <DEDUP_REMOVED lines=22> */
.L_x_50934:
        /* <DEDUP_REMOVED lines=13> */
.L_x_50936:
[----:B------:R-:W-:Y:S05]  /*2e590*/  BSYNC.RECONVERGENT B3 ;  /* 0x0000000000037941 */ /* 0x000fea0003800200 */
.L_x_50935:
        /* <DEDUP_REMOVED lines=61> */
.L_x_50933:
[----:B------:R-:W-:Y:S05]  /*2e970*/  BSYNC.RECONVERGENT B2 ;  /* 0x0000000000027941 */ /* 0x000fea0003800200 */
.L_x_50932:
        /* <DEDUP_REMOVED lines=11> */
.L_x_50931:
[----:B------:R-:W-:Y:S05]  /*2ea30*/  BSYNC.RECONVERGENT B1 ;  /* 0x0000000000017941 */ /* 0x000fea0003800200 */
.L_x_50930:
        /* <DEDUP_REMOVED lines=22> */
.L_x_50941:
        /* <DEDUP_REMOVED lines=13> */
.L_x_50943:
[----:B------:R-:W-:Y:S05]  /*2ec70*/  BSYNC.RECONVERGENT B3 ;  /* 0x0000000000037941 */ /* 0x000fea0003800200 */
.L_x_50942:
        /* <DEDUP_REMOVED lines=61> */
.L_x_50940:
[----:B------:R-:W-:Y:S05]  /*2f050*/  BSYNC.RECONVERGENT B2 ;  /* 0x0000000000027941 */ /* 0x000fea0003800200 */
.L_x_50939:
        /* <DEDUP_REMOVED lines=12> */
.L_x_50938:
[----:B------:R-:W-:Y:S05]  /*2f120*/  BSYNC.RECONVERGENT B1 ;  /* 0x0000000000017941 */ /* 0x000fea0003800200 */
.L_x_50937:
        /* <DEDUP_REMOVED lines=22> */
.L_x_50948:
        /* <DEDUP_REMOVED lines=13> */
.L_x_50950:
[----:B------:R-:W-:Y:S05]  /*2f360*/  BSYNC.RECONVERGENT B3 ;  /* 0x0000000000037941 */ /* 0x000fea0003800200 */
.L_x_50949:
        /* <DEDUP_REMOVED lines=61> */
.L_x_50947:
[----:B------:R-:W-:Y:S05]  /*2f740*/  BSYNC.RECONVERGENT B2 ;  /* 0x0000000000027941 */ /* 0x000fea0003800200 */
.L_x_50946:
        /* <DEDUP_REMOVED lines=11> */
.L_x_50945:
[----:B------:R-:W-:Y:S05]  /*2f800*/  BSYNC.RECONVERGENT B1 ;  /* 0x0000000000017941 */ /* 0x000fea0003800200 */
.L_x_50944:
        /* <DEDUP_REMOVED lines=22> */
.L_x_50955:
        /* <DEDUP_REMOVED lines=13> */
.L_x_50957:
[----:B------:R-:W-:Y:S05]  /*2fa40*/  BSYNC.RECONVERGENT B3 ;  /* 0x0000000000037941 */ /* 0x000fea0003800200 */
.L_x_50956:
        /* <DEDUP_REMOVED lines=61> */
.L_x_50954:
[----:B------:R-:W-:Y:S05]  /*2fe20*/  BSYNC.RECONVERGENT B2 ;  /* 0x0000000000027941 */ /* 0x000fea0003800200 */
.L_x_50953:
        /* <DEDUP_REMOVED lines=12> */
.L_x_50952:
[----:B------:R-:W-:Y:S05]  /*2fef0*/  BSYNC.RECONVERGENT B1 ;  /* 0x0000000000017941 */ /* 0x000fea0003800200 */
.L_x_50951:
        /* <DEDUP_REMOVED lines=22> */
.L_x_50962:
        /* <DEDUP_REMOVED lines=13> */
.L_x_50964:
[----:B------:R-:W-:Y:S05]  /*30130*/  BSYNC.RECONVERGENT B3 ;  /* 0x0000000000037941 */ /* 0x000fea0003800200 */
.L_x_50963:
        /* <DEDUP_REMOVED lines=61> */
.L_x_50961:
[----:B------:R-:W-:Y:S05]  /*30510*/  BSYNC.RECONVERGENT B2 ;  /* 0x0000000000027941 */ /* 0x000fea0003800200 */
.L_x_50960:
        /* <DEDUP_REMOVED lines=11> */
.L_x_50959:
[----:B------:R-:W-:Y:S05]  /*305d0*/  BSYNC.RECONVERGENT B1 ;  /* 0x0000000000017941 */ /* 0x000fea0003800200 */
.L_x_50958:
[----:B------:R-:W-:Y:S02]  /*305e0*/  F2FP.F16.F32.PACK_AB R150, RZ, R124 ;  /* 0x0000007cff96723e */ /* 0x000fe400000000ff */
[----:B------:R-:W-:Y:S02]  /*305f0*/  PRMT R96, R96, 0x5410, R99 ;  /* 0x0000541060607816 */ /* 0x000fe40000000063 */
[----:B------:R-:W-:Y:S02]  /*30600*/  PRMT R98, R98, 0x5410, R158 ;  /* 0x0000541062627816 */ /* 0x000fe4000000009e */
[----:B------:R-:W-:Y:S02]  /*30610*/  PRMT R97, R97, 0x5410, R149 ;  /* 0x0000541061617816 */ /* 0x000fe40000000095 */
[----:B------:R-:W-:Y:S01]  /*30620*/  PRMT R99, R212, 0x5410, R150 ;  /* 0x00005410d4637816 */ /* 0x000fe20000000096 */
[----:B------:R-:W-:Y:S06]  /*30630*/  BRA `(.L_x_50965) ;  /* 0x0000003400507947 */ /* 0x000fec0003800000 */
.L_x_50908:
        /* <DEDUP_REMOVED lines=21> */
.L_x_50970:
        /* <DEDUP_REMOVED lines=13> */
.L_x_50972:
[----:B------:R-:W-:Y:S05]  /*30860*/  BSYNC.RECONVERGENT B3 ;  /* 0x0000000000037941 */ /* 0x000fea0003800200 */
.L_x_50971:
        /* <DEDUP_REMOVED lines=61> */
.L_x_50969:
[----:B------:R-:W-:Y:S05]  /*30c40*/  BSYNC.RECONVERGENT B2 ;  /* 0x0000000000027941 */ /* 0x000fea0003800200 */
.L_x_50968:
        /* <DEDUP_REMOVED lines=11> */
.L_x_50967:
[----:B------:R-:W-:Y:S05]  /*30d00*/  BSYNC.RECONVERGENT B1 ;  /* 0x0000000000017941 */ /* 0x000fea0003800200 */
.L_x_50966:
        /* <DEDUP_REMOVED lines=18> */
.L_x_50977:
        /* <DEDUP_REMOVED lines=13> */
.L_x_50979:
[----:B------:R-:W-:Y:S05]  /*30f00*/  BSYNC.RECONVERGENT B3 ;  /* 0x0000000000037941 */ /* 0x000fea0003800200 */
.L_x_50978:
        /* <DEDUP_REMOVED lines=61> */
.L_x_50976:
[----:B------:R-:W-:Y:S05]  /*312e0*/  BSYNC.RECONVERGENT B2 ;  /* 0x0000000000027941 */ /* 0x000fea0003800200 */
.L_x_50975:
        /* <DEDUP_REMOVED lines=10> */
.L_x_50974:
[----:B------:R-:W-:Y:S05]  /*31390*/  BSYNC.RECONVERGENT B1 ;  /* 0x0000000000017941 */ /* 0x000fea0003800200 */
.L_x_50973:
        /* <DEDUP_REMOVED lines=18> */
.L_x_50984:
        /* <DEDUP_REMOVED lines=13> */
.L_x_50986:
[----:B------:R-:W-:Y:S05]  /*31590*/  BSYNC.RECONVERGENT B3 ;  /* 0x0000000000037941 */ /* 0x000fea0003800200 */
.L_x_50985:
        /* <DEDUP_REMOVED lines=61> */
.L_x_50983:
[----:B------:R-:W-:Y:S05]  /*31970*/  BSYNC.RECONVERGENT B2 ;  /* 0x0000000000027941 */ /* 0x000fea0003800200 */
.L_x_50982:
        /* <DEDUP_REMOVED lines=11> */
.L_x_50981:
[----:B------:R-:W-:Y:S05]  /*31a30*/  BSYNC.RECONVERGENT B1 ;  /* 0x0000000000017941 */ /* 0x000fea0003800200 */
.L_x_50980:
        /* <DEDUP_REMOVED lines=18> */
.L_x_50991:
        /* <DEDUP_REMOVED lines=13> */
.L_x_50993:
[----:B------:R-:W-:Y:S05]  /*31c30*/  BSYNC.RECONVERGENT B3 ;  /* 0x0000000000037941 */ /* 0x000fea0003800200 */
.L_x_50992:
        /* <DEDUP_REMOVED lines=61> */
.L_x_50990:
[----:B------:R-:W-:Y:S05]  /*32010*/  BSYNC.RECONVERGENT B2 ;  /* 0x0000000000027941 */ /* 0x000fea0003800200 */
.L_x_50989:
        /* <DEDUP_REMOVED lines=10> */
.L_x_50988:
[----:B------:R-:W-:Y:S05]  /*320c0*/  BSYNC.RECONVERGENT B1 ;  /* 0x0000000000017941 */ /* 0x000fea0003800200 */
.L_x_50987:
        /* <DEDUP_REMOVED lines=18> */
.L_x_50998:
        /* <DEDUP_REMOVED lines=13> */
.L_x_51000:
[----:B------:R-:W-:Y:S05]  /*322c0*/  BSYNC.RECONVERGENT B3 ;  /* 0x0000000000037941 */ /* 0x000fea0003800200 */
.L_x_50999:
        /* <DEDUP_REMOVED lines=61> */
.L_x_50997:
[----:B------:R-:W-:Y:S05]  /*326a0*/  BSYNC.RECONVERGENT B2 ;  /* 0x0000000000027941 */ /* 0x000fea0003800200 */
.L_x_50996:
        /* <DEDUP_REMOVED lines=11> */
.L_x_50995:
[----:B------:R-:W-:Y:S05]  /*32760*/  BSYNC.RECONVERGENT B1 ;  /* 0x0000000000017941 */ /* 0x000fea0003800200 */
.L_x_50994:
        /* <DEDUP_REMOVED lines=18> */
.L_x_51005:
        /* <DEDUP_REMOVED lines=13> */
.L_x_51007:
[----:B------:R-:W-:Y:S05]  /*32960*/  BSYNC.RECONVERGENT B3 ;  /* 0x0000000000037941 */ /* 0x000fea0003800200 */
.L_x_51006:
        /* <DEDUP_REMOVED lines=61> */
.L_x_51004:
[----:B------:R-:W-:Y:S05]  /*32d40*/  BSYNC.RECONVERGENT B2 ;  /* 0x0000000000027941 */ /* 0x000fea0003800200 */
.L_x_51003:
        /* <DEDUP_REMOVED lines=10> */
.L_x_51002:
[----:B------:R-:W-:Y:S05]  /*32df0*/  BSYNC.RECONVERGENT B1 ;  /* 0x0000000000017941 */ /* 0x000fea0003800200 */
.L_x_51001:
        /* <DEDUP_REMOVED lines=18> */
.L_x_51012:
        /* <DEDUP_REMOVED lines=13> */
.L_x_51014:
[----:B------:R-:W-:Y:S05]  /*32ff0*/  BSYNC.RECONVERGENT B3 ;  /* 0x0000000000037941 */ /* 0x000fea0003800200 */
.L_x_51013:
        /* <DEDUP_REMOVED lines=61> */
.L_x_51011:
[----:B------:R-:W-:Y:S05]  /*333d0*/  BSYNC.RECONVERGENT B2 ;  /* 0x0000000000027941 */ /* 0x000fea0003800200 */
.L_x_51010:
        /* <DEDUP_REMOVED lines=11> */
.L_x_51009:
[----:B------:R-:W-:Y:S05]  /*33490*/  BSYNC.RECONVERGENT B1 ;  /* 0x0000000000017941 */ /* 0x000fea0003800200 */
.L_x_51008:
        /* <DEDUP_REMOVED lines=18> */
.L_x_51019:
        /* <DEDUP_REMOVED lines=13> */
.L_x_51021:
[----:B------:R-:W-:Y:S05]  /*33690*/  BSYNC.RECONVERGENT B3 ;  /* 0x0000000000037941 */ /* 0x000fea0003800200 */
.L_x_51020:
        /* <DEDUP_REMOVED lines=61> */
.L_x_51018:
[----:B------:R-:W-:Y:S05]  /*33a70*/  BSYNC.RECONVERGENT B2 ;  /* 0x0000000000027941 */ /* 0x000fea0003800200 */
.L_x_51017:
        /* <DEDUP_REMOVED lines=10> */
.L_x_51016:
[----:B------:R-:W-:Y:S05]  /*33b20*/  BSYNC.RECONVERGENT B1 ;  /* 0x0000000000017941 */ /* 0x000fea0003800200 */
.L_x_51015:
[----:B------:R-:W-:Y:S02]  /*33b30*/  F2FP.F16.F32.PACK_AB R150, RZ, R124 ;  /* 0x0000007cff96723e */ /* 0x000fe400000000ff */
[----:B------:R-:W-:Y:S02]  /*33b40*/  PRMT R96, R96, 0x5410, R99 ;  /* 0x0000541060607816 */ /* 0x000fe40000000063 */
[----:B------:R-:W-:Y:S02]  /*33b50*/  PRMT R98, R98, 0x5410, R158 ;  /* 0x0000541062627816 */ /* 0x000fe4000000009e */
[----:B------:R-:W-:Y:S02]  /*33b60*/  PRMT R97, R97, 0x5410, R149 ;  /* 0x0000541061617816 */ /* 0x000fe40000000095 */
[----:B------:R-:W-:-:S07]  /*33b70*/  PRMT R99, R212, 0x5410, R150 ;  /* 0x00005410d4637816 */ /* 0x000fce0000000096 */
.L_x_50965:
        /* <DEDUP_REMOVED lines=26> */
.L_x_51023:
[----:B------:R-:W-:Y:S05]  /*33d20*/  BSYNC.RECONVERGENT B1 ;  /* 0x0000000000017941 */ /* 0x000fea0003800200 */
.L_x_51022:
[----:B------:R-:W-:Y:S01]  /*33d30*/  IADD3 R153, PT, PT, R153, 0x20, RZ ;  /* 0x0000002099997810 */ /* 0x000fe20007ffe0ff */
[----:B------:R-:W-:-:S07]  /*33d40*/  VIADD R152, R152, 0x20 ;  /* 0x0000002098987836 */ /* 0x000fce0000000000 */
.L_x_50907:
[----:B------:R-:W-:Y:S05]  /*33d50*/  BSYNC.RECONVERGENT B0 ;  /* 0x0000000000007941 */ /* 0x000fea0003800200 */
.L_x_50906:
        /* <DEDUP_REMOVED lines=36> */
.L_x_51031:
        /* <DEDUP_REMOVED lines=13> */
.L_x_51033:
[----:B------:R-:W-:Y:S05]  /*34070*/  BSYNC.RECONVERGENT B3 ;  /* 0x0000000000037941 */ /* 0x000fea0003800200 */
.L_x_51032:
        /* <DEDUP_REMOVED lines=61> */
.L_x_51030:
[----:B------:R-:W-:Y:S05]  /*34450*/  BSYNC.RECONVERGENT B2 ;  /* 0x0000000000027941 */ /* 0x000fea0003800200 */
.L_x_51029:
        /* <DEDUP_REMOVED lines=12> */
.L_x_51028:
[----:B------:R-:W-:Y:S05]  /*34520*/  BSYNC.RECONVERGENT B1 ;  /* 0x0000000000017941 */ /* 0x000fea0003800200 */
.L_x_51027:
        /* <DEDUP_REMOVED lines=22> */
.L_x_51038:
        /* <DEDUP_REMOVED lines=13> */
.L_x_51040:
[----:B------:R-:W-:Y:S05]  /*34760*/  BSYNC.RECONVERGENT B3 ;  /* 0x0000000000037941 */ /* 0x000fea0003800200 */
.L_x_51039:
        /* <DEDUP_REMOVED lines=61> */
.L_x_51037:
[----:B------:R-:W-:Y:S05]  /*34b40*/  BSYNC.RECONVERGENT B2 ;  /* 0x0000000000027941 */ /* 0x000fea0003800200 */
.L_x_51036:
        /* <DEDUP_REMOVED lines=11> */
.L_x_51035:
[----:B------:R-:W-:Y:S05]  /*34c00*/  BSYNC.RECONVERGENT B1 ;  /* 0x0000000000017941 */ /* 0x000fea0003800200 */
.L_x_51034:
        /* <DEDUP_REMOVED lines=22> */
.L_x_51045:
        /* <DEDUP_REMOVED lines=13> */
.L_x_51047:
[----:B------:R-:W-:Y:S05]  /*34e40*/  BSYNC.RECONVERGENT B3 ;  /* 0x0000000000037941 */ /* 0x000fea0003800200 */
.L_x_51046:
        /* <DEDUP_REMOVED lines=61> */
.L_x_51044:
[----:B------:R-:W-:Y:S05]  /*35220*/  BSYNC.RECONVERGENT B2 ;  /* 0x0000000000027941 */ /* 0x000fea0003800200 */
.L_x_51043:
        /* <DEDUP_REMOVED lines=12> */
.L_x_51042:
[----:B------:R-:W-:Y:S05]  /*352f0*/  BSYNC.RECONVERGENT B1 ;  /* 0x0000000000017941 */ /* 0x000fea0003800200 */
.L_x_51041:
        /* <DEDUP_REMOVED lines=22> */
.L_x_51052:
        /* <DEDUP_REMOVED lines=13> */
.L_x_51054:
[----:B------:R-:W-:Y:S05]  /*35530*/  BSYNC.RECONVERGENT B3 ;  /* 0x0000000000037941 */ /* 0x000fea0003800200 */
.L_x_51053:
        /* <DEDUP_REMOVED lines=61> */
.L_x_51051:
[----:B------:R-:W-:Y:S05]  /*35910*/  BSYNC.RECONVERGENT B2 ;  /* 0x0000000000027941 */ /* 0x000fea0003800200 */
.L_x_51050:
        /* <DEDUP_REMOVED lines=11> */
.L_x_51049:
[----:B------:R-:W-:Y:S05]  /*359d0*/  BSYNC.RECONVERGENT B1 ;  /* 0x0000000000017941 */ /* 0x000fea0003800200 */
.L_x_51048:
        /* <DEDUP_REMOVED lines=22> */
.L_x_51059:
        /* <DEDUP_REMOVED lines=13> */
.L_x_51061:
[----:B------:R-:W-:Y:S05]  /*35c10*/  BSYNC.RECONVERGENT B3 ;  /* 0x0000000000037941 */ /* 0x000fea0003800200 */
.L_x_51060:
        /* <DEDUP_REMOVED lines=61> */
.L_x_51058:
[----:B------:R-:W-:Y:S05]  /*35ff0*/  BSYNC.RECONVERGENT B2 ;  /* 0x0000000000027941 */ /* 0x000fea0003800200 */
.L_x_51057:
        /* <DEDUP_REMOVED lines=12> */
.L_x_51056:
[----:B------:R-:W-:Y:S05]  /*360c0*/  BSYNC.RECONVERGENT B1 ;  /* 0x0000000000017941 */ /* 0x000fea0003800200 */
.L_x_51055:
        /* <DEDUP_REMOVED lines=22> */
.L_x_51066:
        /* <DEDUP_REMOVED lines=13> */
.L_x_51068:
[----:B------:R-:W-:Y:S05]  /*36300*/  BSYNC.RECONVERGENT B3 ;  /* 0x0000000000037941 */ /* 0x000fea0003800200 */
.L_x_51067:
        /* <DEDUP_REMOVED lines=61> */
.L_x_51065:
[----:B------:R-:W-:Y:S05]  /*366e0*/  BSYNC.RECONVERGENT B2 ;  /* 0x0000000000027941 */ /* 0x000fea0003800200 */
.L_x_51064:
        /* <DEDUP_REMOVED lines=11> */
.L_x_51063:
[----:B------:R-:W-:Y:S05]  /*367a0*/  BSYNC.RECONVERGENT B1 ;  /* 0x0000000000017941 */ /* 0x000fea0003800200 */
.L_x_51062:
        /* <DEDUP_REMOVED lines=22> */
.L_x_51073:
        /* <DEDUP_REMOVED lines=13> */
.L_x_51075:
[----:B------:R-:W-:Y:S05]  /*369e0*/  BSYNC.RECONVERGENT B3 ;  /* 0x0000000000037941 */ /* 0x000fea0003800200 */
.L_x_51074:
        /* <DEDUP_REMOVED lines=61> */
.L_x_51072:
[----:B------:R-:W-:Y:S05]  /*36dc0*/  BSYNC.RECONVERGENT B2 ;  /* 0x0000000000027941 */ /* 0x000fea0003800200 */
.L_x_51071:
        /* <DEDUP_REMOVED lines=12> */
.L_x_51070:
[----:B------:R-:W-:Y:S05]  /*36e90*/  BSYNC.RECONVERGENT B1 ;  /* 0x0000000000017941 */ /* 0x000fea0003800200 */
.L_x_51069:
        /* <DEDUP_REMOVED lines=22> */
.L_x_51080:
        /* <DEDUP_REMOVED lines=13> */
.L_x_51082:
[----:B------:R-:W-:Y:S05]  /*370d0*/  BSYNC.RECONVERGENT B3 ;  /* 0x0000000000037941 */ /* 0x000fea0003800200 */
.L_x_51081:
        /* <DEDUP_REMOVED lines=61> */
.L_x_51079:
[----:B------:R-:W-:Y:S05]  /*374b0*/  BSYNC.RECONVERGENT B2 ;  /* 0x0000000000027941 */ /* 0x000fea0003800200 */
.L_x_51078:
        /* <DEDUP_REMOVED lines=11> */
.L_x_51077:
[----:B------:R-:W-:Y:S05]  /*37570*/  BSYNC.RECONVERGENT B1 ;  /* 0x0000000000017941 */ /* 0x000fea0003800200 */
.L_x_51076:
[----:B------:R-:W-:Y:S02]  /*37580*/  F2FP.F16.F32.PACK_AB R150, RZ, R132 ;  /* 0x00000084ff96723e */ /* 0x000fe400000000ff */
[----:B------:R-:W-:Y:S02]  /*37590*/  PRMT R96, R96, 0x5410, R99 ;  /* 0x0000541060607816 */ /* 0x000fe40000000063 */
[----:B------:R-:W-:Y:S02]  /*375a0*/  PRMT R98, R98, 0x5410, R158 ;  /* 0x0000541062627816 */ /* 0x000fe4000000009e */
[----:B------:R-:W-:Y:S02]  /*375b0*/  PRMT R97, R97, 0x5410, R149 ;  /* 0x0000541061617816 */ /* 0x000fe40000000095 */
[----:B------:R-:W-:Y:S01]  /*375c0*/  PRMT R99, R212, 0x5410, R150 ;  /* 0x00005410d4637816 */ /* 0x000fe20000000096 */
[----:B------:R-:W-:Y:S06]  /*375d0*/  BRA `(.L_x_51083) ;  /* 0x0000003400507947 */ /* 0x000fec0003800000 */
.L_x_51026:
        /* <DEDUP_REMOVED lines=21> */
.L_x_51088:
        /* <DEDUP_REMOVED lines=13> */
.L_x_51090:
[----:B------:R-:W-:Y:S05]  /*37800*/  BSYNC.RECONVERGENT B3 ;  /* 0x0000000000037941 */ /* 0x000fea0003800200 */
.L_x_51089:
        /* <DEDUP_REMOVED lines=61> */
.L_x_51087:
[----:B------:R-:W-:Y:S05]  /*37be0*/  BSYNC.RECONVERGENT B2 ;  /* 0x0000000000027941 */ /* 0x000fea0003800200 */
.L_x_51086:
        /* <DEDUP_REMOVED lines=11> */
.L_x_51085:
[----:B------:R-:W-:Y:S05]  /*37ca0*/  BSYNC.RECONVERGENT B1 ;  /* 0x0000000000017941 */ /* 0x000fea0003800200 */
.L_x_51084:
        /* <DEDUP_REMOVED lines=18> */
.L_x_51095:
        /* <DEDUP_REMOVED lines=13> */
.L_x_51097:
[----:B------:R-:W-:Y:S05]  /*37ea0*/  BSYNC.RECONVERGENT B3 ;  /* 0x0000000000037941 */ /* 0x000fea0003800200 */
.L_x_51096:
        /* <DEDUP_REMOVED lines=61> */
.L_x_51094:
[----:B------:R-:W-:Y:S05]  /*38280*/  BSYNC.RECONVERGENT B2 ;  /* 0x0000000000027941 */ /* 0x000fea0003800200 */
.L_x_51093:
        /* <DEDUP_REMOVED lines=10> */
.L_x_51092:
[----:B------:R-:W-:Y:S05]  /*38330*/  BSYNC.RECONVERGENT B1 ;  /* 0x0000000000017941 */ /* 0x000fea0003800200 */
.L_x_51091:
        /* <DEDUP_REMOVED lines=18> */
.L_x_51102:
        /* <DEDUP_REMOVED lines=13> */
.L_x_51104:
[----:B------:R-:W-:Y:S05]  /*38530*/  BSYNC.RECONVERGENT B3 ;  /* 0x0000000000037941 */ /* 0x000fea0003800200 */
.L_x_51103:
        /* <DEDUP_REMOVED lines=61> */
.L_x_51101:
[----:B------:R-:W-:Y:S05]  /*38910*/  BSYNC.RECONVERGENT B2 ;  /* 0x0000000000027941 */ /* 0x000fea0003800200 */
.L_x_51100:
        /* <DEDUP_REMOVED lines=11> */
.L_x_51099:
[----:B------:R-:W-:Y:S05]  /*389d0*/  BSYNC.RECONVERGENT B1 ;  /* 0x0000000000017941 */ /* 0x000fea0003800200 */
.L_x_51098:
        /* <DEDUP_REMOVED lines=18> */
.L_x_51109:
        /* <DEDUP_REMOVED lines=13> */
.L_x_51111:
[----:B------:R-:W-:Y:S05]  /*38bd0*/  BSYNC.RECONVERGENT B3 ;  /* 0x0000000000037941 */ /* 0x000fea0003800200 */
.L_x_51110:
        /* <DEDUP_REMOVED lines=61> */
.L_x_51108:
[----:B------:R-:W-:Y:S05]  /*38fb0*/  BSYNC.RECONVERGENT B2 ;  /* 0x0000000000027941 */ /* 0x000fea0003800200 */
.L_x_51107:
        /* <DEDUP_REMOVED lines=10> */
.L_x_51106:
[----:B------:R-:W-:Y:S05]  /*39060*/  BSYNC.RECONVERGENT B1 ;  /* 0x0000000000017941 */ /* 0x000fea0003800200 */
.L_x_51105:
        /* <DEDUP_REMOVED lines=18> */
.L_x_51116:
        /* <DEDUP_REMOVED lines=13> */
.L_x_51118:
[----:B------:R-:W-:Y:S05]  /*39260*/  BSYNC.RECONVERGENT B3 ;  /* 0x0000000000037941 */ /* 0x000fea0003800200 */
.L_x_51117:
        /* <DEDUP_REMOVED lines=61> */
.L_x_51115:
[----:B------:R-:W-:Y:S05]  /*39640*/  BSYNC.RECONVERGENT B2 ;  /* 0x0000000000027941 */ /* 0x000fea0003800200 */
.L_x_51114:
        /* <DEDUP_REMOVED lines=11> */
.L_x_51113:
[----:B------:R-:W-:Y:S05]  /*39700*/  BSYNC.RECONVERGENT B1 ;  /* 0x0000000000017941 */ /* 0x000fea0003800200 */
.L_x_51112:
        /* <DEDUP_REMOVED lines=18> */
.L_x_51123:
        /* <DEDUP_REMOVED lines=13> */
.L_x_51125:
[----:B------:R-:W-:Y:S05]  /*39900*/  BSYNC.RECONVERGENT B3 ;  /* 0x0000000000037941 */ /* 0x000fea0003800200 */
.L_x_51124:
        /* <DEDUP_REMOVED lines=61> */
.L_x_51122:
[----:B------:R-:W-:Y:S05]  /*39ce0*/  BSYNC.RECONVERGENT B2 ;  /* 0x0000000000027941 */ /* 0x000fea0003800200 */
.L_x_51121:
        /* <DEDUP_REMOVED lines=10> */
.L_x_51120:
[----:B------:R-:W-:Y:S05]  /*39d90*/  BSYNC.RECONVERGENT B1 ;  /* 0x0000000000017941 */ /* 0x000fea0003800200 */
.L_x_51119:
        /* <DEDUP_REMOVED lines=18> */
.L_x_51130:
        /* <DEDUP_REMOVED lines=13> */
.L_x_51132:
[----:B------:R-:W-:Y:S05]  /*39f90*/  BSYNC.RECONVERGENT B3 ;  /* 0x0000000000037941 */ /* 0x000fea0003800200 */
.L_x_51131:
        /* <DEDUP_REMOVED lines=61> */
.L_x_51129:
[----:B------:R-:W-:Y:S05]  /*3a370*/  BSYNC.RECONVERGENT B2 ;  /* 0x0000000000027941 */ /* 0x000fea0003800200 */
.L_x_51128:
        /* <DEDUP_REMOVED lines=11> */
.L_x_51127:
[----:B------:R-:W-:Y:S05]  /*3a430*/  BSYNC.RECONVERGENT B1 ;  /* 0x0000000000017941 */ /* 0x000fea0003800200 */
.L_x_51126:
        /* <DEDUP_REMOVED lines=18> */
.L_x_51137:
        /* <DEDUP_REMOVED lines=13> */
.L_x_51139:
[----:B------:R-:W-:Y:S05]  /*3a630*/  BSYNC.RECONVERGENT B3 ;  /* 0x0000000000037941 */ /* 0x000fea0003800200 */
.L_x_51138:
        /* <DEDUP_REMOVED lines=61> */
.L_x_51136:
[----:B------:R-:W-:Y:S05]  /*3aa10*/  BSYNC.RECONVERGENT B2 ;  /* 0x0000000000027941 */ /* 0x000fea0003800200 */
.L_x_51135:
        /* <DEDUP_REMOVED lines=10> */
.L_x_51134:
[----:B------:R-:W-:Y:S05]  /*3aac0*/  BSYNC.RECONVERGENT B1 ;  /* 0x0000000000017941 */ /* 0x000fea0003800200 */
.L_x_51133:
[----:B------:R-:W-:Y:S02]  /*3aad0*/  F2FP.F16.F32.PACK_AB R150, RZ, R132 ;  /* 0x00000084ff96723e */ /* 0x000fe400000000ff */
[----:B------:R-:W-:Y:S02]  /*3aae0*/  PRMT R96, R96, 0x5410, R99 ;  /* 0x0000541060607816 */ /* 0x000fe40000000063 */
[----:B------:R-:W-:Y:S02]  /*3aaf0*/  PRMT R98, R98, 0x5410, R158 ;  /* 0x0000541062627816 */ /* 0x000fe4000000009e */
[----:B------:R-:W-:Y:S02]  /*3ab00*/  PRMT R97, R97, 0x5410, R149 ;  /* 0x0000541061617816 */ /* 0x000fe40000000095 */
[----:B------:R-:W-:-:S07]  /*3ab10*/  PRMT R99, R212, 0x5410, R150 ;  /* 0x00005410d4637816 */ /* 0x000fce0000000096 */
.L_x_51083:
        /* <DEDUP_REMOVED lines=26> */
.L_x_51141:
[----:B------:R-:W-:Y:S05]  /*3acc0*/  BSYNC.RECONVERGENT B1 ;  /* 0x0000000000017941 */ /* 0x000fea0003800200 */
.L_x_51140:
[----:B------:R-:W-:Y:S01]  /*3acd0*/  IADD3 R153, PT, PT, R153, 0x20, RZ ;  /* 0x0000002099997810 */ /* 0x000fe20007ffe0ff */
[----:B------:R-:W-:-:S07]  /*3ace0*/  VIADD R152, R152, 0x20 ;  /* 0x0000002098987836 */ /* 0x000fce0000000000 */
.L_x_51025:
[----:B------:R-:W-:Y:S05]  /*3acf0*/  BSYNC.RECONVERGENT B0 ;  /* 0x0000000000007941 */ /* 0x000fea0003800200 */
.L_x_51024:
        /* <DEDUP_REMOVED lines=36> */
.L_x_51149:
        /* <DEDUP_REMOVED lines=13> */
.L_x_51151:
[----:B------:R-:W-:Y:S05]  /*3b010*/  BSYNC.RECONVERGENT B3 ;  /* 0x0000000000037941 */ /* 0x000fea0003800200 */
.L_x_51150:
        /* <DEDUP_REMOVED lines=61> */
.L_x_51148:
[----:B------:R-:W-:Y:S05]  /*3b3f0*/  BSYNC.RECONVERGENT B2 ;  /* 0x0000000000027941 */ /* 0x000fea0003800200 */
.L_x_51147:
        /* <DEDUP_REMOVED lines=12> */
.L_x_51146:
[----:B------:R-:W-:Y:S05]  /*3b4c0*/  BSYNC.RECONVERGENT B1 ;  /* 0x0000000000017941 */ /* 0x000fea0003800200 */
.L_x_51145:
        /* <DEDUP_REMOVED lines=22> */
.L_x_51156:
        /* <DEDUP_REMOVED lines=13> */
.L_x_51158:
[----:B------:R-:W-:Y:S05]  /*3b700*/  BSYNC.RECONVERGENT B3 ;  /* 0x0000000000037941 */ /* 0x000fea0003800200 */
.L_x_51157:
        /* <DEDUP_REMOVED lines=61> */
.L_x_51155:
[----:B------:R-:W-:Y:S05]  /*3bae0*/  BSYNC.RECONVERGENT B2 ;  /* 0x0000000000027941 */ /* 0x000fea0003800200 */
.L_x_51154:
        /* <DEDUP_REMOVED lines=11> */
.L_x_51153:
[----:B------:R-:W-:Y:S05]  /*3bba0*/  BSYNC.RECONVERGENT B1 ;  /* 0x0000000000017941 */ /* 0x000fea0003800200 */
.L_x_51152:
        /* <DEDUP_REMOVED lines=22> */
.L_x_51163:
        /* <DEDUP_REMOVED lines=13> */
.L_x_51165:
[----:B------:R-:W-:Y:S05]  /*3bde0*/  BSYNC.RECONVERGENT B3 ;  /* 0x0000000000037941 */ /* 0x000fea0003800200 */
.L_x_51164:
        /* <DEDUP_REMOVED lines=61> */
.L_x_51162:
[----:B------:R-:W-:Y:S05]  /*3c1c0*/  BSYNC.RECONVERGENT B2 ;  /* 0x0000000000027941 */ /* 0x000fea0003800200 */
.L_x_51161:
        /* <DEDUP_REMOVED lines=12> */
.L_x_51160:
[----:B------:R-:W-:Y:S05]  /*3c290*/  BSYNC.RECONVERGENT B1 ;  /* 0x0000000000017941 */ /* 0x000fea0003800200 */
.L_x_51159:
        /* <DEDUP_REMOVED lines=22> */
.L_x_51170:
        /* <DEDUP_REMOVED lines=13> */
.L_x_51172:
[----:B------:R-:W-:Y:S05]  /*3c4d0*/  BSYNC.RECONVERGENT B3 ;  /* 0x0000000000037941 */ /* 0x000fea0003800200 */
.L_x_51171:
        /* <DEDUP_REMOVED lines=61> */
.L_x_51169:
[----:B------:R-:W-:Y:S05]  /*3c8b0*/  BSYNC.RECONVERGENT B2 ;  /* 0x0000000000027941 */ /* 0x000fea0003800200 */
.L_x_51168:
        /* <DEDUP_REMOVED lines=11> */
.L_x_51167:
[----:B------:R-:W-:Y:S05]  /*3c970*/  BSYNC.RECONVERGENT B1 ;  /* 0x0000000000017941 */ /* 0x000fea0003800200 */
.L_x_51166:
        /* <DEDUP_REMOVED lines=22> */
.L_x_51177:
        /* <DEDUP_REMOVED lines=13> */
.L_x_51179:
[----:B------:R-:W-:Y:S05]  /*3cbb0*/  BSYNC.RECONVERGENT B3 ;  /* 0x0000000000037941 */ /* 0x000fea0003800200 */
.L_x_51178:
        /* <DEDUP_REMOVED lines=61> */
.L_x_51176:
[----:B------:R-:W-:Y:S05]  /*3cf90*/  BSYNC.RECONVERGENT B2 ;  /* 0x0000000000027941 */ /* 0x000fea0003800200 */
.L_x_51175:
        /* <DEDUP_REMOVED lines=12> */
.L_x_51174:
[----:B------:R-:W-:Y:S05]  /*3d060*/  BSYNC.RECONVERGENT B1 ;  /* 0x0000000000017941 */ /* 0x000fea0003800200 */
.L_x_51173:
        /* <DEDUP_REMOVED lines=22> */
.L_x_51184:
        /* <DEDUP_REMOVED lines=13> */
.L_x_51186:
[----:B------:R-:W-:Y:S05]  /*3d2a0*/  BSYNC.RECONVERGENT B3 ;  /* 0x0000000000037941 */ /* 0x000fea0003800200 */
.L_x_51185:
        /* <DEDUP_REMOVED lines=61> */
.L_x_51183:
[----:B------:R-:W-:Y:S05]  /*3d680*/  BSYNC.RECONVERGENT B2 ;  /* 0x0000000000027941 */ /* 0x000fea0003800200 */
.L_x_51182:
        /* <DEDUP_REMOVED lines=11> */
.L_x_51181:
[----:B------:R-:W-:Y:S05]  /*3d740*/  BSYNC.RECONVERGENT B1 ;  /* 0x0000000000017941 */ /* 0x000fea0003800200 */
.L_x_51180:
        /* <DEDUP_REMOVED lines=22> */
.L_x_51191:
        /* <DEDUP_REMOVED lines=13> */
.L_x_51193:
[----:B------:R-:W-:Y:S05]  /*3d980*/  BSYNC.RECONVERGENT B3 ;  /* 0x0000000000037941 */ /* 0x000fea0003800200 */
.L_x_51192:
        /* <DEDUP_REMOVED lines=61> */
.L_x_51190:
[----:B------:R-:W-:Y:S05]  /*3dd60*/  BSYNC.RECONVERGENT B2 ;  /* 0x0000000000027941 */ /* 0x000fea0003800200 */
.L_x_51189:
        /* <DEDUP_REMOVED lines=12> */
.L_x_51188:
[----:B------:R-:W-:Y:S05]  /*3de30*/  BSYNC.RECONVERGENT B1 ;  /* 0x0000000000017941 */ /* 0x000fea0003800200 */
.L_x_51187:
        /* <DEDUP_REMOVED lines=22> */
.L_x_51198:
        /* <DEDUP_REMOVED lines=13> */
.L_x_51200:
[----:B------:R-:W-:Y:S05]  /*3e070*/  BSYNC.RECONVERGENT B3 ;  /* 0x0000000000037941 */ /* 0x000fea0003800200 */
.L_x_51199:
        /* <DEDUP_REMOVED lines=61> */
.L_x_51197:
[----:B------:R-:W-:Y:S05]  /*3e450*/  BSYNC.RECONVERGENT B2 ;  /* 0x0000000000027941 */ /* 0x000fea0003800200 */
.L_x_51196:
        /* <DEDUP_REMOVED lines=11> */
.L_x_51195:
[----:B------:R-:W-:Y:S05]  /*3e510*/  BSYNC.RECONVERGENT B1 ;  /* 0x0000000000017941 */ /* 0x000fea0003800200 */
.L_x_51194:
[----:B------:R-:W-:Y:S02]  /*3e520*/  F2FP.F16.F32.PACK_AB R150, RZ, R140 ;  /* 0x0000008cff96723e */ /* 0x000fe400000000ff */
[----:B------:R-:W-:Y:S02]  /*3e530*/  PRMT R96, R96, 0x5410, R99 ;  /* 0x0000541060607816 */ /* 0x000fe40000000063 */
[----:B------:R-:W-:Y:S02]  /*3e540*/  PRMT R98, R98, 0x5410, R158 ;  /* 0x0000541062627816 */ /* 0x000fe4000000009e */
[----:B------:R-:W-:Y:S02]  /*3e550*/  PRMT R97, R97, 0x5410, R149 ;  /* 0x0000541061617816 */ /* 0x000fe40000000095 */
[----:B------:R-:W-:Y:S01]  /*3e560*/  PRMT R99, R212, 0x5410, R150 ;  /* 0x00005410d4637816 */ /* 0x000fe20000000096 */
[----:B------:R-:W-:Y:S06]  /*3e570*/  BRA `(.L_x_51201) ;  /* 0x0000003400507947 */ /* 0x000fec0003800000 */
.L_x_51144:
        /* <DEDUP_REMOVED lines=21> */
.L_x_51206:
        /* <DEDUP_REMOVED lines=13> */
.L_x_51208:
[----:B------:R-:W-:Y:S05]  /*3e7a0*/  BSYNC.RECONVERGENT B3 ;  /* 0x0000000000037941 */ /* 0x000fea0003800200 */
.L_x_51207:
        /* <DEDUP_REMOVED lines=61> */
.L_x_51205:
[----:B------:R-:W-:Y:S05]  /*3eb80*/  BSYNC.RECONVERGENT B2 ;  /* 0x0000000000027941 */ /* 0x000fea0003800200 */
.L_x_51204:
        /* <DEDUP_REMOVED lines=11> */
.L_x_51203:
[----:B------:R-:W-:Y:S05]  /*3ec40*/  BSYNC.RECONVERGENT B1 ;  /* 0x0000000000017941 */ /* 0x000fea0003800200 */
.L_x_51202:
        /* <DEDUP_REMOVED lines=18> */
.L_x_51213:
        /* <DEDUP_REMOVED lines=13> */
.L_x_51215:
[----:B------:R-:W-:Y:S05]  /*3ee40*/  BSYNC.RECONVERGENT B3 ;  /* 0x0000000000037941 */ /* 0x000fea0003800200 */
.L_x_51214:
        /* <DEDUP_REMOVED lines=61> */
.L_x_51212:
[----:B------:R-:W-:Y:S05]  /*3f220*/  BSYNC.RECONVERGENT B2 ;  /* 0x0000000000027941 */ /* 0x000fea0003800200 */
.L_x_51211:
        /* <DEDUP_REMOVED lines=10> */
.L_x_51210:
[----:B------:R-:W-:Y:S05]  /*3f2d0*/  BSYNC.RECONVERGENT B1 ;  /* 0x0000000000017941 */ /* 0x000fea0003800200 */
.L_x_51209:
        /* <DEDUP_REMOVED lines=18> */
.L_x_51220:
        /* <DEDUP_REMOVED lines=13> */
.L_x_51222:
[----:B------:R-:W-:Y:S05]  /*3f4d0*/  BSYNC.RECONVERGENT B3 ;  /* 0x0000000000037941 */ /* 0x000fea0003800200 */
.L_x_51221:
        /* <DEDUP_REMOVED lines=61> */
.L_x_51219:
[----:B------:R-:W-:Y:S05]  /*3f8b0*/  BSYNC.RECONVERGENT B2 ;  /* 0x0000000000027941 */ /* 0x000fea0003800200 */
.L_x_51218:
        /* <DEDUP_REMOVED lines=11> */
.L_x_51217:
[----:B------:R-:W-:Y:S05]  /*3f970*/  BSYNC.RECONVERGENT B1 ;  /* 0x0000000000017941 */ /* 0x000fea0003800200 */
.L_x_51216:
        /* <DEDUP_REMOVED lines=18> */
.L_x_51227:
        /* <DEDUP_REMOVED lines=13> */
.L_x_51229:
[----:B------:R-:W-:Y:S05]  /*3fb70*/  BSYNC.RECONVERGENT B3 ;  /* 0x0000000000037941 */ /* 0x000fea0003800200 */
.L_x_51228:
        /* <DEDUP_REMOVED lines=61> */
.L_x_51226:
[----:B------:R-:W-:Y:S05]  /*3ff50*/  BSYNC.RECONVERGENT B2 ;  /* 0x0000000000027941 */ /* 0x000fea0003800200 */
.L_x_51225:
        /* <DEDUP_REMOVED lines=10> */
.L_x_51224:
[----:B------:R-:W-:Y:S05]  /*40000*/  BSYNC.RECONVERGENT B1 ;  /* 0x0000000000017941 */ /* 0x000fea0003800200 */
.L_x_51223:
        /* <DEDUP_REMOVED lines=18> */
.L_x_51234:
        /* <DEDUP_REMOVED lines=13> */
.L_x_51236:
[----:B------:R-:W-:Y:S05]  /*40200*/  BSYNC.RECONVERGENT B3 ;  /* 0x0000000000037941 */ /* 0x000fea0003800200 */
.L_x_51235:
        /* <DEDUP_REMOVED lines=61> */
.L_x_51233:
[----:B------:R-:W-:Y:S05]  /*405e0*/  BSYNC.RECONVERGENT B2 ;  /* 0x0000000000027941 */ /* 0x000fea0003800200 */
.L_x_51232:
        /* <DEDUP_REMOVED lines=11> */
.L_x_51231:
[----:B------:R-:W-:Y:S05]  /*406a0*/  BSYNC.RECONVERGENT B1 ;  /* 0x0000000000017941 */ /* 0x000fea0003800200 */
.L_x_51230:
        /* <DEDUP_REMOVED lines=18> */
.L_x_51241:
        /* <DEDUP_REMOVED lines=13> */
.L_x_51243:
[----:B------:R-:W-:Y:S05]  /*408a0*/  BSYNC.RECONVERGENT B3 ;  /* 0x0000000000037941 */ /* 0x000fea0003800200 */
.L_x_51242:
        /* <DEDUP_REMOVED lines=61> */
.L_x_51240:
[----:B------:R-:W-:Y:S05]  /*40c80*/  BSYNC.RECONVERGENT B2 ;  /* 0x0000000000027941 */ /* 0x000fea0003800200 */
.L_x_51239:
        /* <DEDUP_REMOVED lines=10> */
.L_x_51238:
[----:B------:R-:W-:Y:S05]  /*40d30*/  BSYNC.RECONVERGENT B1 ;  /* 0x0000000000017941 */ /* 0x000fea0003800200 */
.L_x_51237:
        /* <DEDUP_REMOVED lines=18> */
.L_x_51248:
        /* <DEDUP_REMOVED lines=13> */
.L_x_51250:
[----:B------:R-:W-:Y:S05]  /*40f30*/  BSYNC.RECONVERGENT B3 ;  /* 0x0000000000037941 */ /* 0x000fea0003800200 */
.L_x_51249:
        /* <DEDUP_REMOVED lines=61> */
.L_x_51247:
[----:B------:R-:W-:Y:S05]  /*41310*/  BSYNC.RECONVERGENT B2 ;  /* 0x0000000000027941 */ /* 0x000fea0003800200 */
.L_x_51246:
        /* <DEDUP_REMOVED lines=11> */
.L_x_51245:
[----:B------:R-:W-:Y:S05]  /*413d0*/  BSYNC.RECONVERGENT B1 ;  /* 0x0000000000017941 */ /* 0x000fea0003800200 */
.L_x_51244:
        /* <DEDUP_REMOVED lines=18> */
.L_x_51255:
        /* <DEDUP_REMOVED lines=13> */
.L_x_51257:
[----:B------:R-:W-:Y:S05]  /*415d0*/  BSYNC.RECONVERGENT B3 ;  /* 0x0000000000037941 */ /* 0x000fea0003800200 */
.L_x_51256:
        /* <DEDUP_REMOVED lines=61> */
.L_x_51254:
[----:B------:R-:W-:Y:S05]  /*419b0*/  BSYNC.RECONVERGENT B2 ;  /* 0x0000000000027941 */ /* 0x000fea0003800200 */
.L_x_51253:
        /* <DEDUP_REMOVED lines=10> */
.L_x_51252:
[----:B------:R-:W-:Y:S05]  /*41a60*/  BSYNC.RECONVERGENT B1 ;  /* 0x0000000000017941 */ /* 0x000fea0003800200 */
.L_x_51251:
[----:B------:R-:W-:Y:S02]  /*41a70*/  F2FP.F16.F32.PACK_AB R150, RZ, R140 ;  /* 0x0000008cff96723e */ /* 0x000fe400000000ff */
[----:B------:R-:W-:Y:S02]  /*41a80*/  PRMT R96, R96, 0x5410, R99 ;  /* 0x0000541060607816 */ /* 0x000fe40000000063 */
[----:B------:R-:W-:Y:S02]  /*41a90*/  PRMT R98, R98, 0x5410, R158 ;  /* 0x0000541062627816 */ /* 0x000fe4000000009e */
[----:B------:R-:W-:Y:S02]  /*41aa0*/  PRMT R97, R97, 0x5410, R149 ;  /* 0x0000541061617816 */ /* 0x000fe40000000095 */
[----:B------:R-:W-:-:S07]  /*41ab0*/  PRMT R99, R212, 0x5410, R150 ;  /* 0x00005410d4637816 */ /* 0x000fce0000000096 */
.L_x_51201:
        /* <DEDUP_REMOVED lines=26> */
.L_x_51259:
[----:B------:R-:W-:Y:S05]  /*41c60*/  BSYNC.RECONVERGENT B1 ;  /* 0x0000000000017941 */ /* 0x000fea0003800200 */
.L_x_51258:
[----:B------:R-:W-:Y:S01]  /*41c70*/  IADD3 R153, PT, PT, R153, 0x20, RZ ;  /* 0x0000002099997810 */ /* 0x000fe20007ffe0ff */
[----:B------:R-:W-:-:S07]  /*41c80*/  VIADD R152, R152, 0x20 ;  /* 0x0000002098987836 */ /* 0x000fce0000000000 */
.L_x_51143:
[----:B------:R-:W-:Y:S05]  /*41c90*/  BSYNC.RECONVERGENT B0 ;  /* 0x0000000000007941 */ /* 0x000fea0003800200 */
.L_x_51142:
        /* <DEDUP_REMOVED lines=36> */
.L_x_51267:
        /* <DEDUP_REMOVED lines=13> */
.L_x_51269:
[----:B------:R-:W-:Y:S05]  /*41fb0*/  BSYNC.RECONVERGENT B3 ;  /* 0x0000000000037941 */ /* 0x000fea0003800200 */
.L_x_51268:
        /* <DEDUP_REMOVED lines=61> */
.L_x_51266:
[----:B------:R-:W-:Y:S05]  /*42390*/  BSYNC.RECONVERGENT B2 ;  /* 0x0000000000027941 */ /* 0x000fea0003800200 */
.L_x_51265:
        /* <DEDUP_REMOVED lines=12> */
.L_x_51264:
[----:B------:R-:W-:Y:S05]  /*42460*/  BSYNC.RECONVERGENT B1 ;  /* 0x0000000000017941 */ /* 0x000fea0003800200 */
.L_x_51263:
        /* <DEDUP_REMOVED lines=22> */
.L_x_51274:
        /* <DEDUP_REMOVED lines=13> */
.L_x_51276:
[----:B------:R-:W-:Y:S05]  /*426a0*/  BSYNC.RECONVERGENT B3 ;  /* 0x0000000000037941 */ /* 0x000fea0003800200 */
.L_x_51275:
        /* <DEDUP_REMOVED lines=61> */
.L_x_51273:
[----:B------:R-:W-:Y:S05]  /*42a80*/  BSYNC.RECONVERGENT B2 ;  /* 0x0000000000027941 */ /* 0x000fea0003800200 */
.L_x_51272:
        /* <DEDUP_REMOVED lines=11> */
.L_x_51271:
[----:B------:R-:W-:Y:S05]  /*42b40*/  BSYNC.RECONVERGENT B1 ;  /* 0x0000000000017941 */ /* 0x000fea0003800200 */
.L_x_51270:
        /* <DEDUP_REMOVED lines=22> */
.L_x_51281:
        /* <DEDUP_REMOVED lines=13> */
.L_x_51283:
[----:B------:R-:W-:Y:S05]  /*42d80*/  BSYNC.RECONVERGENT B3 ;  /* 0x0000000000037941 */ /* 0x000fea0003800200 */
.L_x_51282:
        /* <DEDUP_REMOVED lines=61> */
.L_x_51280:
[----:B------:R-:W-:Y:S05]  /*43160*/  BSYNC.RECONVERGENT B2 ;  /* 0x0000000000027941 */ /* 0x000fea0003800200 */
.L_x_51279:
        /* <DEDUP_REMOVED lines=12> */
.L_x_51278:
[----:B------:R-:W-:Y:S05]  /*43230*/  BSYNC.RECONVERGENT B1 ;  /* 0x0000000000017941 */ /* 0x000fea0003800200 */
.L_x_51277:
        /* <DEDUP_REMOVED lines=22> */
.L_x_51288:
        /* <DEDUP_REMOVED lines=13> */
.L_x_51290:
[----:B------:R-:W-:Y:S05]  /*43470*/  BSYNC.RECONVERGENT B3 ;  /* 0x0000000000037941 */ /* 0x000fea0003800200 */
.L_x_51289:
        /* <DEDUP_REMOVED lines=61> */
.L_x_51287:
[----:B------:R-:W-:Y:S05]  /*43850*/  BSYNC.RECONVERGENT B2 ;  /* 0x0000000000027941 */ /* 0x000fea0003800200 */
.L_x_51286:
        /* <DEDUP_REMOVED lines=11> */
.L_x_51285:
[----:B------:R-:W-:Y:S05]  /*43910*/  BSYNC.RECONVERGENT B1 ;  /* 0x0000000000017941 */ /* 0x000fea0003800200 */
.L_x_51284:
        /* <DEDUP_REMOVED lines=22> */
.L_x_51295:
        /* <DEDUP_REMOVED lines=13> */
.L_x_51297:
[----:B------:R-:W-:Y:S05]  /*43b50*/  BSYNC.RECONVERGENT B3 ;  /* 0x0000000000037941 */ /* 0x000fea0003800200 */
.L_x_51296:
        /* <DEDUP_REMOVED lines=61> */
.L_x_51294:
[----:B------:R-:W-:Y:S05]  /*43f30*/  BSYNC.RECONVERGENT B2 ;  /* 0x0000000000027941 */ /* 0x000fea0003800200 */
.L_x_51293:
        /* <DEDUP_REMOVED lines=12> */
.L_x_51292:
[----:B------:R-:W-:Y:S05]  /*44000*/  BSYNC.RECONVERGENT B1 ;  /* 0x0000000000017941 */ /* 0x000fea0003800200 */
.L_x_51291:
        /* <DEDUP_REMOVED lines=22> */
.L_x_51302:
        /* <DEDUP_REMOVED lines=13> */
.L_x_51304:
[----:B------:R-:W-:Y:S05]  /*44240*/  BSYNC.RECONVERGENT B3 ;  /* 0x0000000000037941 */ /* 0x000fea0003800200 */
.L_x_51303:
        /* <DEDUP_REMOVED lines=61> */
.L_x_51301:
[----:B------:R-:W-:Y:S05]  /*44620*/  BSYNC.RECONVERGENT B2 ;  /* 0x0000000000027941 */ /* 0x000fea0003800200 */
.L_x_51300:
        /* <DEDUP_REMOVED lines=11> */
.L_x_51299:
[----:B------:R-:W-:Y:S05]  /*446e0*/  BSYNC.RECONVERGENT B1 ;  /* 0x0000000000017941 */ /* 0x000fea0003800200 */
.L_x_51298:
        /* <DEDUP_REMOVED lines=22> */
.L_x_51309:
        /* <DEDUP_REMOVED lines=13> */
.L_x_51311:
[----:B------:R-:W-:Y:S05]  /*44920*/  BSYNC.RECONVERGENT B3 ;  /* 0x0000000000037941 */ /* 0x000fea0003800200 */
.L_x_51310:
        /* <DEDUP_REMOVED lines=60> */
[----:B------:R-:W-:-:S07]  /*44cf0*/  IMAD.MOV.U32 R150, RZ, RZ, RZ ;  /* 0x000000ffff967224 */ /* 0x000fce00078e00ff */
.L_x_51308:
[----:B------:R-:W-:Y:S05]  /*44d00*/  BSYNC.RECONVERGENT B2 ;  /* 0x0000000000027941 */ /* 0x000fea0003800200 */
.L_x_51307:
        /* <DEDUP_REMOVED lines=12> */
.L_x_51306:
[----:B------:R-:W-:Y:S05]  /*44dd0*/  BSYNC.RECONVERGENT B1 ;  /* 0x0000000000017941 */ /* 0x000fea0003800200 */
.L_x_51305:
        /* <DEDUP_REMOVED lines=22> */
.L_x_51316:
        /* <DEDUP_REMOVED lines=13> */
.L_x_51318:
[----:B------:R-:W-:Y:S05]  /*45010*/  BSYNC.RECONVERGENT B3 ;  /* 0x0000000000037941 */ /* 0x000fea0003800200 */
.L_x_51317:
        /* <DEDUP_REMOVED lines=61> */
.L_x_51315:
[----:B------:R-:W-:Y:S05]  /*453f0*/  BSYNC.RECONVERGENT B2 ;  /* 0x0000000000027941 */ /* 0x000fea0003800200 */
.L_x_51314:
        /* <DEDUP_REMOVED lines=11> */
.L_x_51313:
[----:B------:R-:W-:Y:S05]  /*454b0*/  BSYNC.RECONVERGENT B1 ;  /* 0x0000000000017941 */ /* 0x000fea0003800200 */
.L_x_51312:
[----:B------:R-:W-:Y:S02]  /*454c0*/  F2FP.F16.F32.PACK_AB R150, RZ, R148 ;  /* 0x00000094ff96723e */ /* 0x000fe400000000ff */
[----:B------:R-:W-:Y:S02]  /*454d0*/  PRMT R96, R96, 0x5410, R99 ;  /* 0x0000541060607816 */ /* 0x000fe40000000063 */
[----:B------:R-:W-:Y:S02]  /*454e0*/  PRMT R98, R98, 0x5410, R155 ;  /* 0x0000541062627816 */ /* 0x000fe4000000009b */
[----:B------:R-:W-:Y:S02]  /*454f0*/  PRMT R97, R97, 0x5410, R154 ;  /* 0x0000541061617816 */ /* 0x000fe4000000009a */
[----:B------:R-:W-:Y:S01]  /*45500*/  PRMT R99, R156, 0x5410, R150 ;  /* 0x000054109c637816 */ /* 0x000fe20000000096 */
[----:B------:R-:W-:Y:S06]  /*45510*/  BRA `(.L_x_51319) ;  /* 0x0000003400507947 */ /* 0x000fec0003800000 */
.L_x_51262:
        /* <DEDUP_REMOVED lines=21> */
.L_x_51324:
        /* <DEDUP_REMOVED lines=13> */
.L_x_51326:
[----:B------:R-:W-:Y:S05]  /*45740*/  BSYNC.RECONVERGENT B3 ;  /* 0x0000000000037941 */ /* 0x000fea0003800200 */
.L_x_51325:
        /* <DEDUP_REMOVED lines=60> */
.L_x_51323:
[----:B------:R-:W-:Y:S05]  /*45b10*/  BSYNC.RECONVERGENT B2 ;  /* 0x0000000000027941 */ /* 0x000fea0003800200 */
.L_x_51322:
        /* <DEDUP_REMOVED lines=11> */
.L_x_51321:
[----:B------:R-:W-:Y:S05]  /*45bd0*/  BSYNC.RECONVERGENT B1 ;  /* 0x0000000000017941 */ /* 0x000fea0003800200 */
.L_x_51320:
        /* <DEDUP_REMOVED lines=18> */
.L_x_51331:
        /* <DEDUP_REMOVED lines=13> */
.L_x_51333:
[----:B------:R-:W-:Y:S05]  /*45dd0*/  BSYNC.RECONVERGENT B3 ;  /* 0x0000000000037941 */ /* 0x000fea0003800200 */
.L_x_51332:
        /* <DEDUP_REMOVED lines=61> */
.L_x_51330:
[----:B------:R-:W-:Y:S05]  /*461b0*/  BSYNC.RECONVERGENT B2 ;  /* 0x0000000000027941 */ /* 0x000fea0003800200 */
.L_x_51329:
        /* <DEDUP_REMOVED lines=10> */
.L_x_51328:
[----:B------:R-:W-:Y:S05]  /*46260*/  BSYNC.RECONVERGENT B1 ;  /* 0x0000000000017941 */ /* 0x000fea0003800200 */
.L_x_51327:
        /* <DEDUP_REMOVED lines=18> */
.L_x_51338:
        /* <DEDUP_REMOVED lines=13> */
.L_x_51340:
[----:B------:R-:W-:Y:S05]  /*46460*/  BSYNC.RECONVERGENT B3 ;  /* 0x0000000000037941 */ /* 0x000fea0003800200 */
.L_x_51339:
        /* <DEDUP_REMOVED lines=61> */
.L_x_51337:
[----:B------:R-:W-:Y:S05]  /*46840*/  BSYNC.RECONVERGENT B2 ;  /* 0x0000000000027941 */ /* 0x000fea0003800200 */
.L_x_51336:
        /* <DEDUP_REMOVED lines=11> */
.L_x_51335:
[----:B------:R-:W-:Y:S05]  /*46900*/  BSYNC.RECONVERGENT B1 ;  /* 0x0000000000017941 */ /* 0x000fea0003800200 */
.L_x_51334:
        /* <DEDUP_REMOVED lines=18> */
.L_x_51345:
        /* <DEDUP_REMOVED lines=13> */
.L_x_51347:
[----:B------:R-:W-:Y:S05]  /*46b00*/  BSYNC.RECONVERGENT B3 ;  /* 0x0000000000037941 */ /* 0x000fea0003800200 */
.L_x_51346:
        /* <DEDUP_REMOVED lines=61> */
.L_x_51344:
[----:B------:R-:W-:Y:S05]  /*46ee0*/  BSYNC.RECONVERGENT B2 ;  /* 0x0000000000027941 */ /* 0x000fea0003800200 */
.L_x_51343:
        /* <DEDUP_REMOVED lines=10> */
.L_x_51342:
[----:B------:R-:W-:Y:S05]  /*46f90*/  BSYNC.RECONVERGENT B1 ;  /* 0x0000000000017941 */ /* 0x000fea0003800200 */
.L_x_51341:
        /* <DEDUP_REMOVED lines=18> */
.L_x_51352:
        /* <DEDUP_REMOVED lines=13> */
.L_x_51354:
[----:B------:R-:W-:Y:S05]  /*47190*/  BSYNC.RECONVERGENT B3 ;  /* 0x0000000000037941 */ /* 0x000fea0003800200 */
.L_x_51353:
        /* <DEDUP_REMOVED lines=61> */
.L_x_51351:
[----:B------:R-:W-:Y:S05]  /*47570*/  BSYNC.RECONVERGENT B2 ;  /* 0x0000000000027941 */ /* 0x000fea0003800200 */
.L_x_51350:
        /* <DEDUP_REMOVED lines=11> */
.L_x_51349:
[----:B------:R-:W-:Y:S05]  /*47630*/  BSYNC.RECONVERGENT B1 ;  /* 0x0000000000017941 */ /* 0x000fea0003800200 */
.L_x_51348:
        /* <DEDUP_REMOVED lines=18> */
.L_x_51359:
        /* <DEDUP_REMOVED lines=13> */
.L_x_51361:
[----:B------:R-:W-:Y:S05]  /*47830*/  BSYNC.RECONVERGENT B3 ;  /* 0x0000000000037941 */ /* 0x000fea0003800200 */
.L_x_51360:
        /* <DEDUP_REMOVED lines=61> */
.L_x_51358:
[----:B------:R-:W-:Y:S05]  /*47c10*/  BSYNC.RECONVERGENT B2 ;  /* 0x0000000000027941 */ /* 0x000fea0003800200 */
.L_x_51357:
        /* <DEDUP_REMOVED lines=10> */
.L_x_51356:
[----:B------:R-:W-:Y:S05]  /*47cc0*/  BSYNC.RECONVERGENT B1 ;  /* 0x0000000000017941 */ /* 0x000fea0003800200 */
.L_x_51355:
        /* <DEDUP_REMOVED lines=18> */
.L_x_51366:
        /* <DEDUP_REMOVED lines=13> */
.L_x_51368:
[----:B------:R-:W-:Y:S05]  /*47ec0*/  BSYNC.RECONVERGENT B3 ;  /* 0x0000000000037941 */ /* 0x000fea0003800200 */
.L_x_51367:
        /* <DEDUP_REMOVED lines=61> */
.L_x_51365:
[----:B------:R-:W-:Y:S05]  /*482a0*/  BSYNC.RECONVERGENT B2 ;  /* 0x0000000000027941 */ /* 0x000fea0003800200 */
.L_x_51364:
        /* <DEDUP_REMOVED lines=11> */
.L_x_51363:
[----:B------:R-:W-:Y:S05]  /*48360*/  BSYNC.RECONVERGENT B1 ;  /* 0x0000000000017941 */ /* 0x000fea0003800200 */
.L_x_51362:
        /* <DEDUP_REMOVED lines=18> */
.L_x_51373:
        /* <DEDUP_REMOVED lines=13> */
.L_x_51375:
[----:B------:R-:W-:Y:S05]  /*48560*/  BSYNC.RECONVERGENT B3 ;  /* 0x0000000000037941 */ /* 0x000fea0003800200 */
.L_x_51374:
        /* <DEDUP_REMOVED lines=61> */
.L_x_51372:
[----:B------:R-:W-:Y:S05]  /*48940*/  BSYNC.RECONVERGENT B2 ;  /* 0x0000000000027941 */ /* 0x000fea0003800200 */
.L_x_51371:
        /* <DEDUP_REMOVED lines=10> */
.L_x_51370:
[----:B------:R-:W-:Y:S05]  /*489f0*/  BSYNC.RECONVERGENT B1 ;  /* 0x0000000000017941 */ /* 0x000fea0003800200 */
.L_x_51369:
[----:B------:R-:W-:Y:S01]  /*48a00*/  F2FP.F16.F32.PACK_AB R154, RZ, R148 ;  /* 0x00000094ff9a723e */ /* 0x000fe200000000ff */
[----:B------:R-:W-:Y:S01]  /*48a10*/  IMAD.MOV.U32 R149, RZ, RZ, R98 ;  /* 0x000000ffff957224 */ /* 0x000fe200078e0062 */
[----:B------:R-:W-:Y:S02]  /*48a20*/  PRMT R96, R96, 0x5410, R99 ;  /* 0x0000541060607816 */ /* 0x000fe40000000063 */
[----:B------:R-:W-:Y:S02]  /*48a30*/  PRMT R98, R151, 0x5410, R156 ;  /* 0x0000541097627816 */ /* 0x000fe4000000009c */
[----:B------:R-:W-:Y:S02]  /*48a40*/  PRMT R97, R97, 0x5410, R150 ;  /* 0x0000541061617816 */ /* 0x000fe40000000096 */
[----:B------:R-:W-:-:S07]  /*48a50*/  PRMT R99, R157, 0x5410, R154 ;  /* 0x000054109d637816 */ /* 0x000fce000000009a */
.L_x_51319:
        /* <DEDUP_REMOVED lines=24> */
.L_x_51261:
[----:B------:R-:W-:Y:S05]  /*48be0*/  BSYNC.RECONVERGENT B0 ;  /* 0x0000000000007941 */ /* 0x000fea0003800200 */
.L_x_51260:
        /* <DEDUP_REMOVED lines=289> */
.L_x_51409:
        /* <DEDUP_REMOVED lines=47> */
[----:B------:R-:W-:Y:S01]  /*4a0f0*/  F2FP.F16.F32.PACK_AB R96, R99, R96 ;  /* 0x000000606360723e */ /* 0x000fe200000000ff */
[----:B------:R-:W-:Y:S01]  /*4a100*/  FADD.FTZ R99, R18, -R154 ;  /* 0x8000009a12637221 */ /* 0x000fe20000010000 */
[----:B-----5:R-:W-:-:S03]  /*4a110*/  FFMA.FTZ R98, R98, R158, R227 ;  /* 0x0000009e62627223 */ /* 0x020fc600000100e3 */
[----:B------:R-:W-:Y:S02]  /*4a120*/  FMUL.FTZ R99, R152, R99 ;  /* 0x0000006398637220 */ /* 0x000fe40000410000 */
[----:B------:R-:W-:Y:S01]  /*4a130*/  F2FP.F16.F32.PACK_AB R97, R98, R97 ;  /* 0x000000616261723e */ /* 0x000fe200000000ff */
[----:B------:R-:W-:Y:S01]  /*4a140*/  FADD.FTZ R98, R20, -R154 ;  /* 0x8000009a14627221 */ /* 0x000fe20000010000 */
[----:B------:R-:W-:-:S03]  /*4a150*/  FFMA.FTZ R99, R99, R157, R228 ;  /* 0x0000009d63637223 */ /* 0x000fc600000100e4 */
        /* <DEDUP_REMOVED lines=12> */
.L_x_51380:
[----:B------:R-:W-:Y:S05]  /*4a220*/  BSYNC.RECONVERGENT B1 ;  /* 0x0000000000017941 */ /* 0x000fea0003800200 */
.L_x_51379:
        /* <DEDUP_REMOVED lines=43> */
.L_x_51382:
[----:B------:R-:W-:Y:S05]  /*4a4e0*/  BSYNC.RECONVERGENT B1 ;  /* 0x0000000000017941 */ /* 0x000fea0003800200 */
.L_x_51381:
        /* <DEDUP_REMOVED lines=22> */
[----:B------:R-:W-:Y:S01]  /*4a650*/  F2FP.F16.F32.PACK_AB R96, R99, R96 ;  /* 0x000000606360723e */ /* 0x000fe200000000ff */
[----:B------:R-:W-:Y:S01]  /*4a660*/  FADD.FTZ R99, R39, -R154 ;  /* 0x8000009a27637221 */ /* 0x000fe20000010000 */
[----:B------:R-:W-:-:S03]  /*4a670*/  FFMA.FTZ R98, R98, R157, R243 ;  /* 0x0000009d62627223 */ /* 0x000fc600000100f3 */
[----:B------:R-:W-:Y:S02]  /*4a680*/  FMUL.FTZ R99, R152, R99 ;  /* 0x0000006398637220 */ /* 0x000fe40000410000 */
[----:B------:R-:W-:Y:S01]  /*4a690*/  F2FP.F16.F32.PACK_AB R97, R98, R97 ;  /* 0x000000616261723e */ /* 0x000fe200000000ff */
[----:B------:R-:W-:Y:S01]  /*4a6a0*/  FADD.FTZ R98, R40, -R154 ;  /* 0x8000009a28627221 */ /* 0x000fe20000010000 */
[----:B------:R-:W-:-:S03]  /*4a6b0*/  FFMA.FTZ R99, R99, R156, R244 ;  /* 0x0000009c63637223 */ /* 0x000fc600000100f4 */
        /* <DEDUP_REMOVED lines=14> */
.L_x_51384:
[----:B------:R-:W-:Y:S05]  /*4a7a0*/  BSYNC.RECONVERGENT B1 ;  /* 0x0000000000017941 */ /* 0x000fea0003800200 */
.L_x_51383:
        /* <DEDUP_REMOVED lines=29> */
[----:B------:R-:W-:Y:S01]  /*4a980*/  F2FP.F16.F32.PACK_AB R96, R99, R96 ;  /* 0x000000606360723e */ /* 0x000fe200000000ff */
[--C-:B------:R-:W-:Y:S01]  /*4a990*/  FADD.FTZ R99, R47, -R154.reuse ;  /* 0x8000009a2f637221 */ /* 0x100fe20000010000 */
[----:B------:R-:W-:Y:S01]  /*4a9a0*/  F2FP.F16.F32.PACK_AB R97, R98, R97 ;  /* 0x000000616261723e */ /* 0x000fe200000000ff */
[----:B------:R-:W-:Y:S02]  /*4a9b0*/  FADD.FTZ R98, R48, -R154 ;  /* 0x8000009a30627221 */ /* 0x000fe40000010000 */
[C---:B------:R-:W-:Y:S02]  /*4a9c0*/  FMUL.FTZ R99, R152.reuse, R99 ;  /* 0x0000006398637220 */ /* 0x040fe40000410000 */
[----:B------:R-:W-:Y:S02]  /*4a9d0*/  FMUL.FTZ R98, R152, R98 ;  /* 0x0000006298627220 */ /* 0x000fe40000410000 */
[----:B------:R-:W-:Y:S02]  /*4a9e0*/  FFMA.FTZ R99, R99, R212, R213 ;  /* 0x000000d463637223 */ /* 0x000fe400000100d5 */
        /* <DEDUP_REMOVED lines=12> */
[----:B------:R-:W-:-:S07]  /*4aab0*/  VIADD R153, R153, 0x20 ;  /* 0x0000002099997836 */ /* 0x000fce0000000000 */
.L_x_51386:
[----:B------:R-:W-:Y:S05]  /*4aac0*/  BSYNC.RECONVERGENT B1 ;  /* 0x0000000000017941 */ /* 0x000fea0003800200 */
.L_x_51385:
        /* <DEDUP_REMOVED lines=55> */
[----:B----4-:R-:W-:-:S05]  /*4ae40*/  FFMA.FTZ R99, R99, R151, R155 ;  /* 0x0000009763637223 */ /* 0x010fca000001009b */
[----:B------:R-:W-:Y:S02]  /*4ae50*/  F2FP.F16.F32.PACK_AB R99, R99, R150 ;  /* 0x000000966363723e */ /* 0x000fe400000000ff */
[----:B------:R-:W1:Y:S02]  /*4ae60*/  LDC.64 R150, c[0x0][0x428] ;  /* 0x00010a00ff967b82 */ /* 0x000e640000000a00 */
[----:B-1----:R-:W-:-:S05]  /*4ae70*/  IMAD.WIDE.U32 R150, R153, 0x10, R150 ;  /* 0x0000001099967825 */ /* 0x002fca00078e0096 */
[----:B------:R0:W-:Y:S01]  /*4ae80*/  STG.E.128 desc[UR6][R150.64], R96 ;  /* 0x0000006096007986 */ /* 0x0001e2000c101d06 */
[----:B------:R-:W-:-:S07]  /*4ae90*/  IADD3 R153, PT, PT, R153, 0x20, RZ ;  /* 0x0000002099997810 */ /* 0x000fce0007ffe0ff */
.L_x_51388:
[----:B------:R-:W-:Y:S05]  /*4aea0*/  BSYNC.RECONVERGENT B1 ;  /* 0x0000000000017941 */ /* 0x000fea0003800200 */
.L_x_51387:
        /* <DEDUP_REMOVED lines=60> */
[----:B------:R-:W-:-:S07]  /*4b270*/  VIADD R153, R153, 0x20 ;  /* 0x0000002099997836 */ /* 0x000fce0000000000 */
.L_x_51390:
[----:B------:R-:W-:Y:S05]  /*4b280*/  BSYNC.RECONVERGENT B1 ;  /* 0x0000000000017941 */ /* 0x000fea0003800200 */
.L_x_51389:
        /* <DEDUP_REMOVED lines=61> */
.L_x_51392:
[----:B------:R-:W-:Y:S05]  /*4b660*/  BSYNC.RECONVERGENT B1 ;  /* 0x0000000000017941 */ /* 0x000fea0003800200 */
.L_x_51391:
        /* <DEDUP_REMOVED lines=61> */
.L_x_51394:
[----:B------:R-:W-:Y:S05]  /*4ba40*/  BSYNC.RECONVERGENT B1 ;  /* 0x0000000000017941 */ /* 0x000fea0003800200 */
.L_x_51393:
        /* <DEDUP_REMOVED lines=61> */
.L_x_51396:
[----:B------:R-:W-:Y:S05]  /*4be20*/  BSYNC.RECONVERGENT B1 ;  /* 0x0000000000017941 */ /* 0x000fea0003800200 */
.L_x_51395:
        /* <DEDUP_REMOVED lines=33> */
.L_x_51378:
[----:B------:R-:W-:Y:S05]  /*4c040*/  BSYNC.RECONVERGENT B0 ;  /* 0x0000000000007941 */ /* 0x000fea0003800200 */
.L_x_51377:
[----:B01234-:R-:W0:Y:S02]  /*4c050*/  LDC.64 R96, c[0x0][0x380] ;  /* 0x0000e000ff607b82 */ /* 0x01fe240000000a00 */
[----:B0-----:R-:W-:-:S05]  /*4c060*/  IMAD R159, R96, 0x4, R159 ;  /* 0x00000004609f7824 */ /* 0x001fca00078e029f */
[----:B------:R-:W-:-:S13]  /*4c070*/  ISETP.GE.AND P0, PT, R159, R97, PT ;  /* 0x000000619f00720c */ /* 0x000fda0003f06270 */
[----:B------:R-:W-:Y:S05]  /*4c080*/  @!P0 BRA `(.L_x_51397) ;  /* 0xfffffb6c00888947 */ /* 0x000fea000383ffff */
[----:B------:R-:W-:Y:S05]  /*4c090*/  EXIT ;  /* 0x000000000000794d */ /* 0x000fea0003800000 */
.L_x_51376:
        /* <DEDUP_REMOVED lines=8> */
.L_x_51399:
[----:B------:R-:W-:Y:S05]  /*4c120*/  BSYNC B0 ;  /* 0x0000000000007941 */ /* 0x000fea0003800000 */
.L_x_51398:
        /* <DEDUP_REMOVED lines=9> */
.L_x_51400:
[----:B------:R-:W-:Y:S02]  /*4c1c0*/  IMAD.MOV.U32 R98, RZ, RZ, 0x4 ;  /* 0x00000004ff627424 */ /* 0x000fe400078e00ff */
[----:B------:R-:W-:Y:S01]  /*4c1d0*/  FADD.FTZ R99, R99, R96 ;  /* 0x0000006063637221 */ /* 0x000fe20000010000 */
[----:B------:R-:W-:-:S04]  /*4c1e0*/  MOV R96, 0xffffffff ;  /* 0xffffffff00607802 */ /* 0x000fc80000000f00 */
[----:B------:R-:W-:-:S07]  /*4c1f0*/  MOV R151, R99 ;  /* 0x0000006300977202 */ /* 0x000fce0000000f00 */
[----:B------:R-:W-:Y:S05]  /*4c200*/  WARPSYNC.COLLECTIVE R96, `(.L_x_51401) ;  /* 0x0000000060087348 */ /* 0x000fea0003c00000 */
[----:B------:R0:W1:Y:S02]  /*4c210*/  SHFL.BFLY P6, R96, R151, R98, R97 ;  /* 0x0c00006297607389 */ /* 0x00006400000c0061 */
[----:B01----:R-:W-:Y:S05]  /*4c220*/  ENDCOLLECTIVE ;  /* 0x000000000000791b */ /* 0x003fea0003800000 */
.L_x_51401:
[----:B------:R-:W-:Y:S02]  /*4c230*/  HFMA2 R98, -RZ, RZ, 0, 4.76837158203125e-07 ;  /* 0x00000008ff627431 */ /* 0x000fe400000001ff */
[----:B------:R-:W-:Y:S01]  /*4c240*/  FADD.FTZ R99, R99, R96 ;  /* 0x0000006063637221 */ /* 0x000fe20000010000 */
[----:B------:R-:W-:-:S03]  /*4c250*/  IMAD.MOV.U32 R96, RZ, RZ, -0x1 ;  /* 0xffffffffff607424 */ /* 0x000fc600078e00ff */
[----:B------:R-:W-:-:S07]  /*4c260*/  IMAD.MOV.U32 R151, RZ, RZ, R99 ;  /* 0x000000ffff977224 */ /* 0x000fce00078e0063 */
[----:B------:R-:W-:Y:S05]  /*4c270*/  WARPSYNC.COLLECTIVE R96, `(.L_x_51402) ;  /* 0x0000000060087348 */ /* 0x000fea0003c00000 */
[----:B------:R0:W1:Y:S02]  /*4c280*/  SHFL.BFLY P6, R96, R151, R98, R97 ;  /* 0x0c00006297607389 */ /* 0x00006400000c0061 */
[----:B01----:R-:W-:Y:S05]  /*4c290*/  ENDCOLLECTIVE ;  /* 0x000000000000791b */ /* 0x003fea0003800000 */
.L_x_51402:
[----:B------:R-:W-:Y:S02]  /*4c2a0*/  IMAD.MOV.U32 R98, RZ, RZ, 0x10 ;  /* 0x00000010ff627424 */ /* 0x000fe400078e00ff */
[----:B------:R-:W-:Y:S01]  /*4c2b0*/  FADD.FTZ R99, R99, R96 ;  /* 0x0000006063637221 */ /* 0x000fe20000010000 */
[----:B------:R-:W-:-:S04]  /*4c2c0*/  MOV R96, 0xffffffff ;  /* 0xffffffff00607802 */ /* 0x000fc80000000f00 */
[----:B------:R-:W-:-:S07]  /*4c2d0*/  MOV R151, R99 ;  /* 0x0000006300977202 */ /* 0x000fce0000000f00 */
[----:B------:R-:W-:Y:S05]  /*4c2e0*/  WARPSYNC.COLLECTIVE R96, `(.L_x_51403) ;  /* 0x0000000060087348 */ /* 0x000fea0003c00000 */
[----:B------:R0:W1:Y:S02]  /*4c2f0*/  SHFL.BFLY P6, R96, R151, R98, R97 ;  /* 0x0c00006297607389 */ /* 0x00006400000c0061 */
[----:B01----:R-:W-:Y:S05]  /*4c300*/  ENDCOLLECTIVE ;  /* 0x000000000000791b */ /* 0x003fea0003800000 */
.L_x_51403:
        /* <DEDUP_REMOVED lines=174> */
.L_x_51404:
[----:B------:R-:W-:Y:S02]  /*4cdf0*/  HFMA2 R98, -RZ, RZ, 0, 1.1920928955078125e-07 ;  /* 0x00000002ff627431 */ /* 0x000fe400000001ff */
[----:B------:R-:W-:Y:S01]  /*4ce00*/  FADD.FTZ R150, R150, R96 ;  /* 0x0000006096967221 */ /* 0x000fe20000010000 */
[----:B------:R-:W-:-:S03]  /*4ce10*/  IMAD.MOV.U32 R96, RZ, RZ, -0x1 ;  /* 0xffffffffff607424 */ /* 0x000fc600078e00ff */
[----:B------:R-:W-:-:S07]  /*4ce20*/  IMAD.MOV.U32 R151, RZ, RZ, R150 ;  /* 0x000000ffff977224 */ /* 0x000fce00078e0096 */
[----:B------:R-:W-:Y:S05]  /*4ce30*/  WARPSYNC.COLLECTIVE R96, `(.L_x_51405) ;  /* 0x0000000060087348 */ /* 0x000fea0003c00000 */
[----:B------:R0:W1:Y:S02]  /*4ce40*/  SHFL.BFLY P6, R96, R151, R98, R97 ;  /* 0x0c00006297607389 */ /* 0x00006400000c0061 */
[----:B01----:R-:W-:Y:S05]  /*4ce50*/  ENDCOLLECTIVE ;  /* 0x000000000000791b */ /* 0x003fea0003800000 */
.L_x_51405:
[----:B------:R-:W-:Y:S02]  /*4ce60*/  IMAD.MOV.U32 R98, RZ, RZ, 0x4 ;  /* 0x00000004ff627424 */ /* 0x000fe400078e00ff */
[----:B------:R-:W-:Y:S01]  /*4ce70*/  FADD.FTZ R150, R150, R96 ;  /* 0x0000006096967221 */ /* 0x000fe20000010000 */
[----:B------:R-:W-:-:S04]  /*4ce80*/  MOV R96, 0xffffffff ;  /* 0xffffffff00607802 */ /* 0x000fc80000000f00 */
[----:B------:R-:W-:-:S07]  /*4ce90*/  MOV R151, R150 ;  /* 0x0000009600977202 */ /* 0x000fce0000000f00 */
[----:B------:R-:W-:Y:S05]  /*4cea0*/  WARPSYNC.COLLECTIVE R96, `(.L_x_51406) ;  /* 0x0000000060087348 */ /* 0x000fea0003c00000 */
[----:B------:R0:W1:Y:S02]  /*4ceb0*/  SHFL.BFLY P6, R96, R151, R98, R97 ;  /* 0x0c00006297607389 */ /* 0x00006400000c0061 */
[----:B01----:R-:W-:Y:S05]  /*4cec0*/  ENDCOLLECTIVE ;  /* 0x000000000000791b */ /* 0x003fea0003800000 */
.L_x_51406:
[----:B------:R-:W-:Y:S02]  /*4ced0*/  HFMA2 R98, -RZ, RZ, 0, 4.76837158203125e-07 ;  /* 0x00000008ff627431 */ /* 0x000fe400000001ff */
[----:B------:R-:W-:Y:S01]  /*4cee0*/  FADD.FTZ R150, R150, R96 ;  /* 0x0000006096967221 */ /* 0x000fe20000010000 */
[----:B------:R-:W-:-:S03]  /*4cef0*/  IMAD.MOV.U32 R96, RZ, RZ, -0x1 ;  /* 0xffffffffff607424 */ /* 0x000fc600078e00ff */
[----:B------:R-:W-:-:S07]  /*4cf00*/  IMAD.MOV.U32 R151, RZ, RZ, R150 ;  /* 0x000000ffff977224 */ /* 0x000fce00078e0096 */
[----:B------:R-:W-:Y:S05]  /*4cf10*/  WARPSYNC.COLLECTIVE R96, `(.L_x_51407) ;  /* 0x0000000060087348 */ /* 0x000fea0003c00000 */
[----:B------:R0:W1:Y:S02]  /*4cf20*/  SHFL.BFLY P6, R96, R151, R98, R97 ;  /* 0x0c00006297607389 */ /* 0x00006400000c0061 */
[----:B01----:R-:W-:Y:S05]  /*4cf30*/  ENDCOLLECTIVE ;  /* 0x000000000000791b */ /* 0x003fea0003800000 */
.L_x_51407:
[----:B------:R-:W-:Y:S02]  /*4cf40*/  IMAD.MOV.U32 R98, RZ, RZ, 0x10 ;  /* 0x00000010ff627424 */ /* 0x000fe400078e00ff */
[----:B------:R-:W-:Y:S01]  /*4cf50*/  FADD.FTZ R150, R150, R96 ;  /* 0x0000006096967221 */ /* 0x000fe20000010000 */
[----:B------:R-:W-:-:S04]  /*4cf60*/  MOV R96, 0xffffffff ;  /* 0xffffffff00607802 */ /* 0x000fc80000000f00 */
[----:B------:R-:W-:-:S07]  /*4cf70*/  MOV R151, R150 ;  /* 0x0000009600977202 */ /* 0x000fce0000000f00 */
[----:B------:R-:W-:Y:S05]  /*4cf80*/  WARPSYNC.COLLECTIVE R96, `(.L_x_51408) ;  /* 0x0000000060087348 */ /* 0x000fea0003c00000 */
[----:B------:R0:W1:Y:S02]  /*4cf90*/  SHFL.BFLY P6, R96, R151, R98, R97 ;  /* 0x0c00006297607389 */ /* 0x00006400000c0061 */
[----:B01----:R-:W-:Y:S05]  /*4cfa0*/  ENDCOLLECTIVE ;  /* 0x000000000000791b */ /* 0x003fea0003800000 */
.L_x_51408:
[----:B------:R-:W-:Y:S05]  /*4cfb0*/  BRA `(.L_x_51409) ;  /* 0xffffffcc00907947 */ /* 0x000fea000383ffff */
.L_x_51410:
        /* <DEDUP_REMOVED lines=12> */
.L_x_88510:


//--------------------- .text._ZN10layer_norm13ln_fwd_kernelINS_13Kernel_traitsIf6__halfS2_S2_fjLj2560ELj1ELj4ELj1ELj16ENS_18Kernel_traits_baseILj2560EfS2_S2_S2_fjLj128EEEEELb1ELb1ELb1ELb1EEEvNS_9FwdParamsE --------------------------
	.section	.text._ZN10layer_norm13ln_fwd_kernelINS_13Kernel_traitsIf6__halfS2_S2_fjLj2560ELj1ELj4ELj1ELj16ENS_18Kernel_traits_baseILj2560EfS2_S2_S2_fjLj128EEEEELb1ELb1ELb1ELb1EEEvNS_9FwdParamsE,"ax",@progbits
	.align	128
        .global         _ZN10layer_norm13ln_fwd_kernelINS_13Kernel_traitsIf6__halfS2_S2_fjLj2560ELj1ELj4ELj1ELj16ENS_18Kernel_traits_baseILj2560EfS2_S2_S2_fjLj128EEEEELb1ELb1ELb1ELb1EEEvNS_9FwdParamsE
        .type           _ZN10layer_norm13ln_fwd_kernelINS_13Kernel_traitsIf6__halfS2_S2_fjLj2560ELj1ELj4ELj1ELj16ENS_18Kernel_traits_baseILj2560EfS2_S2_S2_fjLj128EEEEELb1ELb1ELb1ELb1EEEvNS_9FwdParamsE,@function
        .size           _ZN10layer_norm13ln_fwd_kernelINS_13Kernel_traitsIf6__halfS2_S2_fjLj2560ELj1ELj4ELj1ELj16ENS_18Kernel_traits_baseILj2560EfS2_S2_S2_fjLj128EEEEELb1ELb1ELb1ELb1EEEvNS_9FwdParamsE,(.L_x_88511 - _ZN10layer_norm13ln_fwd_kernelINS_13Kernel_traitsIf6__halfS2_S2_fjLj2560ELj1ELj4ELj1ELj16ENS_18Kernel_traits_baseILj2560EfS2_S2_S2_fjLj128EEEEELb1ELb1ELb1ELb1EEEvNS_9FwdParamsE)
        .other          _ZN10layer_norm13ln_fwd_kernelINS_13Kernel_traitsIf6__halfS2_S2_fjLj2560ELj1ELj4ELj1ELj16ENS_18Kernel_traits_baseILj2560EfS2_S2_S2_fjLj128EEEEELb1ELb1ELb1ELb1EEEvNS_9FwdParamsE,@"STO_CUDA_ENTRY STV_DEFAULT"
_ZN10layer_norm13ln_fwd_kernelINS_13Kernel_traitsIf6__halfS2_S2_fjLj2560ELj1ELj4ELj1ELj16ENS_18Kernel_traits_baseILj2560EfS2_S2_S2_fjLj128EEEEELb1ELb1ELb1ELb1EEEvNS_9FwdParamsE:
.text._ZN10layer_norm13ln_fwd_kernelINS_13Kernel_traitsIf6__halfS2_S2_fjLj2560ELj1ELj4ELj1ELj16ENS_18Kernel_traits_baseILj2560EfS2_S2_S2_fjLj128EEEEELb1ELb1ELb1ELb1EEEvNS_9FwdParamsE:
        /* <DEDUP_REMOVED lines=152> */
.L_x_51411:
        /* <DEDUP_REMOVED lines=140> */
.L_x_51412:
        /* <DEDUP_REMOVED lines=94> */
.L_x_52576:
        /* <DEDUP_REMOVED lines=51> */
.L_x_51418:
        /* <DEDUP_REMOVED lines=12> */
.L_x_51420:
[----:B0-----:R-:W-:Y:S05]  /*1c10*/  BSYNC.RECONVERGENT B2 ;  /* 0x0000000000027941 */ /* 0x001fea0003800200 */
.L_x_51419:
        /* <DEDUP_REMOVED lines=62> */
.L_x_51417:
[----:B0-----:R-:W-:Y:S05]  /*2000*/  BSYNC.RECONVERGENT B1 ;  /* 0x0000000000017941 */ /* 0x001fea0003800200 */
.L_x_51416:
        /* <DEDUP_REMOVED lines=10> */
[----:B------:R-:W-:-:S07]  /*20b0*/  SEL R5, RZ, 0x1, P3 ;  /* 0x00000001ff057807 */ /* 0x000fce0001800000 */
.L_x_51415:
[----:B0-----:R-:W-:Y:S05]  /*20c0*/  BSYNC.RECONVERGENT B0 ;  /* 0x0000000000007941 */ /* 0x001fea0003800200 */
.L_x_51414:
        /* <DEDUP_REMOVED lines=22> */
.L_x_51425:
        /* <DEDUP_REMOVED lines=12> */
.L_x_51427:
[----:B------:R-:W-:Y:S05]  /*22f0*/  BSYNC.RECONVERGENT B2 ;  /* 0x0000000000027941 */ /* 0x000fea0003800200 */
.L_x_51426:
        /* <DEDUP_REMOVED lines=62> */
.L_x_51424:
[----:B------:R-:W-:Y:S05]  /*26e0*/  BSYNC.RECONVERGENT B1 ;  /* 0x0000000000017941 */ /* 0x000fea0003800200 */
.L_x_51423:
        /* <DEDUP_REMOVED lines=11> */
.L_x_51422:
[----:B------:R-:W-:Y:S05]  /*27a0*/  BSYNC.RECONVERGENT B0 ;  /* 0x0000000000007941 */ /* 0x000fea0003800200 */
.L_x_51421:
        /* <DEDUP_REMOVED lines=22> */
.L_x_51432:
        /* <DEDUP_REMOVED lines=12> */
.L_x_51434:
[----:B------:R-:W-:Y:S05]  /*29d0*/  BSYNC.RECONVERGENT B2 ;  /* 0x0000000000027941 */ /* 0x000fea0003800200 */
.L_x_51433:
        /* <DEDUP_REMOVED lines=62> */
.L_x_51431:
[----:B------:R-:W-:Y:S05]  /*2dc0*/  BSYNC.RECONVERGENT B1 ;  /* 0x0000000000017941 */ /* 0x000fea0003800200 */
.L_x_51430:
        /* <DEDUP_REMOVED lines=11> */
.L_x_51429:
[----:B------:R-:W-:Y:S05]  /*2e80*/  BSYNC.RECONVERGENT B0 ;  /* 0x0000000000007941 */ /* 0x000fea0003800200 */
.L_x_51428:
        /* <DEDUP_REMOVED lines=22> */
.L_x_51439:
        /* <DEDUP_REMOVED lines=12> */
.L_x_51441:
[----:B------:R-:W-:Y:S05]  /*30b0*/  BSYNC.RECONVERGENT B2 ;  /* 0x0000000000027941 */ /* 0x000fea0003800200 */
.L_x_51440:
        /* <DEDUP_REMOVED lines=62> */
.L_x_51438:
[----:B------:R-:W-:Y:S05]  /*34a0*/  BSYNC.RECONVERGENT B1 ;  /* 0x0000000000017941 */ /* 0x000fea0003800200 */
.L_x_51437:
        /* <DEDUP_REMOVED lines=11> */
.L_x_51436:
[----:B------:R-:W-:Y:S05]  /*3560*/  BSYNC.RECONVERGENT B0 ;  /* 0x0000000000007941 */ /* 0x000fea0003800200 */
.L_x_51435:
        /* <DEDUP_REMOVED lines=22> */
.L_x_51446:
        /* <DEDUP_REMOVED lines=12> */
.L_x_51448:
[----:B------:R-:W-:Y:S05]  /*3790*/  BSYNC.RECONVERGENT B2 ;  /* 0x0000000000027941 */ /* 0x000fea0003800200 */
.L_x_51447:
        /* <DEDUP_REMOVED lines=62> */
.L_x_51445:
[----:B------:R-:W-:Y:S05]  /*3b80*/  BSYNC.RECONVERGENT B1 ;  /* 0x0000000000017941 */ /* 0x000fea0003800200 */
.L_x_51444:
        /* <DEDUP_REMOVED lines=11> */
.L_x_51443:
[----:B------:R-:W-:Y:S05]  /*3c40*/  BSYNC.RECONVERGENT B0 ;  /* 0x0000000000007941 */ /* 0x000fea0003800200 */
.L_x_51442:
        /* <DEDUP_REMOVED lines=22> */
.L_x_51453:
        /* <DEDUP_REMOVED lines=12> */
.L_x_51455:
[----:B------:R-:W-:Y:S05]  /*3e70*/  BSYNC.RECONVERGENT B2 ;  /* 0x0000000000027941 */ /* 0x000fea0003800200 */
.L_x_51454:
        /* <DEDUP_REMOVED lines=62> */
.L_x_51452:
[----:B------:R-:W-:Y:S05]  /*4260*/  BSYNC.RECONVERGENT B1 ;  /* 0x0000000000017941 */ /* 0x000fea0003800200 */
.L_x_51451:
        /* <DEDUP_REMOVED lines=11> */
.L_x_51450:
[----:B------:R-:W-:Y:S05]  /*4320*/  BSYNC.RECONVERGENT B0 ;  /* 0x0000000000007941 */ /* 0x000fea0003800200 */
.L_x_51449:
        /* <DEDUP_REMOVED lines=22> */
.L_x_51460:
        /* <DEDUP_REMOVED lines=12> */
.L_x_51462:
[----:B------:R-:W-:Y:S05]  /*4550*/  BSYNC.RECONVERGENT B2 ;  /* 0x0000000000027941 */ /* 0x000fea0003800200 */
.L_x_51461:
        /* <DEDUP_REMOVED lines=62> */
.L_x_51459:
[----:B------:R-:W-:Y:S05]  /*4940*/  BSYNC.RECONVERGENT B1 ;  /* 0x0000000000017941 */ /* 0x000fea0003800200 */
.L_x_51458:
        /* <DEDUP_REMOVED lines=12> */
.L_x_51457:
[----:B------:R-:W-:Y:S05]  /*4a10*/  BSYNC.RECONVERGENT B0 ;  /* 0x0000000000007941 */ /* 0x000fea0003800200 */
.L_x_51456:
        /* <DEDUP_REMOVED lines=22> */
.L_x_51467:
        /* <DEDUP_REMOVED lines=12> */
.L_x_51469:
[----:B------:R-:W-:Y:S05]  /*4c40*/  BSYNC.RECONVERGENT B2 ;  /* 0x0000000000027941 */ /* 0x000fea0003800200 */
.L_x_51468:
        /* <DEDUP_REMOVED lines=62> */
.L_x_51466:
[----:B------:R-:W-:Y:S05]  /*5030*/  BSYNC.RECONVERGENT B1 ;  /* 0x0000000000017941 */ /* 0x000fea0003800200 */
.L_x_51465:
        /* <DEDUP_REMOVED lines=10> */
[----:B------:R-:W-:-:S04]  /*50e0*/  SEL R19, RZ, 0x1, P2 ;  /* 0x00000001ff137807 */ /* 0x000fc80001000000 */
[----:B------:R-:W-:-:S07]  /*50f0*/  PRMT R162, R19, 0x7610, R162 ;  /* 0x0000761013a27816 */ /* 0x000fce00000000a2 */
.L_x_51464:
[----:B------:R-:W-:Y:S05]  /*5100*/  BSYNC.RECONVERGENT B0 ;  /* 0x0000000000007941 */ /* 0x000fea0003800200 */
.L_x_51463:
[----:B------:R-:W-:Y:S02]  /*5110*/  F2FP.F16.F32.PACK_AB R19, RZ, R135 ;  /* 0x00000087ff13723e */ /* 0x000fe400000000ff */
[----:B------:R-:W-:Y:S02]  /*5120*/  PRMT R12, R12, 0x5410, R15 ;  /* 0x000054100c0c7816 */ /* 0x000fe4000000000f */
[----:B------:R-:W-:Y:S02]  /*5130*/  PRMT R14, R14, 0x5410, R18 ;  /* 0x000054100e0e7816 */ /* 0x000fe40000000012 */
[----:B------:R-:W-:Y:S02]  /*5140*/  PRMT R13, R13, 0x5410, R17 ;  /* 0x000054100d0d7816 */ /* 0x000fe40000000011 */
[----:B------:R-:W-:Y:S01]  /*5150*/  PRMT R15, R11, 0x5410, R19 ;  /* 0x000054100b0f7816 */ /* 0x000fe20000000013 */
[----:B------:R-:W-:Y:S06]  /*5160*/  BRA `(.L_x_51470) ;  /* 0x0000003400487947 */ /* 0x000fec0003800000 */
.L_x_51413:
        /* <DEDUP_REMOVED lines=21> */
.L_x_51475:
        /* <DEDUP_REMOVED lines=12> */
.L_x_51477:
[----:B0-----:R-:W-:Y:S05]  /*5380*/  BSYNC.RECONVERGENT B2 ;  /* 0x0000000000027941 */ /* 0x001fea0003800200 */
.L_x_51476:
        /* <DEDUP_REMOVED lines=62> */
.L_x_51474:
[----:B0-----:R-:W-:Y:S05]  /*5770*/  BSYNC.RECONVERGENT B1 ;  /* 0x0000000000017941 */ /* 0x001fea0003800200 */
.L_x_51473:
        /* <DEDUP_REMOVED lines=9> */
[----:B------:R-:W-:-:S07]  /*5810*/  FMUL.FTZ R128, R12, R192 ;  /* 0x000000c00c807220 */ /* 0x000fce0000410000 */
.L_x_51472:
[----:B0-----:R-:W-:Y:S05]  /*5820*/  BSYNC.RECONVERGENT B0 ;  /* 0x0000000000007941 */ /* 0x001fea0003800200 */
.L_x_51471:
        /* <DEDUP_REMOVED lines=18> */
.L_x_51482:
        /* <DEDUP_REMOVED lines=12> */
.L_x_51484:
[----:B------:R-:W-:Y:S05]  /*5a10*/  BSYNC.RECONVERGENT B2 ;  /* 0x0000000000027941 */ /* 0x000fea0003800200 */
.L_x_51483:
        /* <DEDUP_REMOVED lines=62> */
.L_x_51481:
[----:B------:R-:W-:Y:S05]  /*5e00*/  BSYNC.RECONVERGENT B1 ;  /* 0x0000000000017941 */ /* 0x000fea0003800200 */
.L_x_51480:
        /* <DEDUP_REMOVED lines=10> */
.L_x_51479:
[----:B------:R-:W-:Y:S05]  /*5eb0*/  BSYNC.RECONVERGENT B0 ;  /* 0x0000000000007941 */ /* 0x000fea0003800200 */
.L_x_51478:
        /* <DEDUP_REMOVED lines=18> */
.L_x_51489:
        /* <DEDUP_REMOVED lines=12> */
.L_x_51491:
[----:B------:R-:W-:Y:S05]  /*60a0*/  BSYNC.RECONVERGENT B2 ;  /* 0x0000000000027941 */ /* 0x000fea0003800200 */
.L_x_51490:
        /* <DEDUP_REMOVED lines=62> */
.L_x_51488:
[----:B------:R-:W-:Y:S05]  /*6490*/  BSYNC.RECONVERGENT B1 ;  /* 0x0000000000017941 */ /* 0x000fea0003800200 */
.L_x_51487:
        /* <DEDUP_REMOVED lines=10> */
.L_x_51486:
[----:B------:R-:W-:Y:S05]  /*6540*/  BSYNC.RECONVERGENT B0 ;  /* 0x0000000000007941 */ /* 0x000fea0003800200 */
.L_x_51485:
        /* <DEDUP_REMOVED lines=18> */
.L_x_51496:
        /* <DEDUP_REMOVED lines=12> */
.L_x_51498:
[----:B------:R-:W-:Y:S05]  /*6730*/  BSYNC.RECONVERGENT B2 ;  /* 0x0000000000027941 */ /* 0x000fea0003800200 */
.L_x_51497:
        /* <DEDUP_REMOVED lines=62> */
.L_x_51495:
[----:B------:R-:W-:Y:S05]  /*6b20*/  BSYNC.RECONVERGENT B1 ;  /* 0x0000000000017941 */ /* 0x000fea0003800200 */
.L_x_51494:
        /* <DEDUP_REMOVED lines=10> */
.L_x_51493:
[----:B------:R-:W-:Y:S05]  /*6bd0*/  BSYNC.RECONVERGENT B0 ;  /* 0x0000000000007941 */ /* 0x000fea0003800200 */
.L_x_51492:
        /* <DEDUP_REMOVED lines=18> */
.L_x_51503:
        /* <DEDUP_REMOVED lines=12> */
.L_x_51505:
[----:B------:R-:W-:Y:S05]  /*6dc0*/  BSYNC.RECONVERGENT B2 ;  /* 0x0000000000027941 */ /* 0x000fea0003800200 */
.L_x_51504:
        /* <DEDUP_REMOVED lines=62> */
.L_x_51502:
[----:B------:R-:W-:Y:S05]  /*71b0*/  BSYNC.RECONVERGENT B1 ;  /* 0x0000000000017941 */ /* 0x000fea0003800200 */
.L_x_51501:
        /* <DEDUP_REMOVED lines=10> */
.L_x_51500:
[----:B------:R-:W-:Y:S05]  /*7260*/  BSYNC.RECONVERGENT B0 ;  /* 0x0000000000007941 */ /* 0x000fea0003800200 */
.L_x_51499:
        /* <DEDUP_REMOVED lines=18> */
.L_x_51510:
        /* <DEDUP_REMOVED lines=12> */
.L_x_51512:
[----:B------:R-:W-:Y:S05]  /*7450*/  BSYNC.RECONVERGENT B2 ;  /* 0x0000000000027941 */ /* 0x000fea0003800200 */
.L_x_51511:
        /* <DEDUP_REMOVED lines=62> */
.L_x_51509:
[----:B------:R-:W-:Y:S05]  /*7840*/  BSYNC.RECONVERGENT B1 ;  /* 0x0000000000017941 */ /* 0x000fea0003800200 */
.L_x_51508:
        /* <DEDUP_REMOVED lines=10> */
.L_x_51507:
[----:B------:R-:W-:Y:S05]  /*78f0*/  BSYNC.RECONVERGENT B0 ;  /* 0x0000000000007941 */ /* 0x000fea0003800200 */
.L_x_51506:
        /* <DEDUP_REMOVED lines=18> */
.L_x_51517:
        /* <DEDUP_REMOVED lines=12> */
.L_x_51519:
[----:B------:R-:W-:Y:S05]  /*7ae0*/  BSYNC.RECONVERGENT B2 ;  /* 0x0000000000027941 */ /* 0x000fea0003800200 */
.L_x_51518:
        /* <DEDUP_REMOVED lines=62> */
.L_x_51516:
[----:B------:R-:W-:Y:S05]  /*7ed0*/  BSYNC.RECONVERGENT B1 ;  /* 0x0000000000017941 */ /* 0x000fea0003800200 */
.L_x_51515:
        /* <DEDUP_REMOVED lines=11> */
.L_x_51514:
[----:B------:R-:W-:Y:S05]  /*7f90*/  BSYNC.RECONVERGENT B0 ;  /* 0x0000000000007941 */ /* 0x000fea0003800200 */
.L_x_51513:
        /* <DEDUP_REMOVED lines=18> */
.L_x_51524:
        /* <DEDUP_REMOVED lines=12> */
.L_x_51526:
[----:B------:R-:W-:Y:S05]  /*8180*/  BSYNC.RECONVERGENT B2 ;  /* 0x0000000000027941 */ /* 0x000fea0003800200 */
.L_x_51525:
        /* <DEDUP_REMOVED lines=62> */
.L_x_51523:
[----:B------:R-:W-:Y:S05]  /*8570*/  BSYNC.RECONVERGENT B1 ;  /* 0x0000000000017941 */ /* 0x000fea0003800200 */
.L_x_51522:
        /* <DEDUP_REMOVED lines=9> */
[----:B------:R-:W-:Y:S01]  /*8610*/  FMUL.FTZ R135, R21, R191 ;  /* 0x000000bf15877220 */ /* 0x000fe20000410000 */
[----:B------:R-:W-:-:S07]  /*8620*/  PRMT R162, R19, 0x7610, R162 ;  /* 0x0000761013a27816 */ /* 0x000fce00000000a2 */
.L_x_51521:
[----:B------:R-:W-:Y:S05]  /*8630*/  BSYNC.RECONVERGENT B0 ;  /* 0x0000000000007941 */ /* 0x000fea0003800200 */
.L_x_51520:
[----:B------:R-:W-:Y:S02]  /*8640*/  F2FP.F16.F32.PACK_AB R19, RZ, R135 ;  /* 0x00000087ff13723e */ /* 0x000fe400000000ff */
[----:B------:R-:W-:Y:S02]  /*8650*/  PRMT R12, R12, 0x5410, R15 ;  /* 0x000054100c0c7816 */ /* 0x000fe4000000000f */
[----:B------:R-:W-:Y:S02]  /*8660*/  PRMT R14, R14, 0x5410, R18 ;  /* 0x000054100e0e7816 */ /* 0x000fe40000000012 */
[----:B------:R-:W-:Y:S02]  /*8670*/  PRMT R13, R13, 0x5410, R17 ;  /* 0x000054100d0d7816 */ /* 0x000fe40000000011 */
[----:B------:R-:W-:-:S07]  /*8680*/  PRMT R15, R11, 0x5410, R19 ;  /* 0x000054100b0f7816 */ /* 0x000fce0000000013 */
.L_x_51470:
[----:B------:R-:W0:Y:S01]  /*8690*/  LDC.64 R198, c[0x0][0x3a8] ;  /* 0x0000ea00ffc67b82 */ /* 0x000e220000000a00 */
[----:B------:R-:W-:Y:S01]  /*86a0*/  BSSY.RECONVERGENT B0, `(.L_x_51527) ;  /* 0x0000018000007945 */ /* 0x000fe20003800200 */
[----:B0-----:R-:W-:-:S05]  /*86b0*/  IMAD.WIDE.U32 R18, R155, 0x10, R198 ;  /* 0x000000109b127825 */ /* 0x001fca00078e00c6 */
        /* <DEDUP_REMOVED lines=22> */
.L_x_51528:
[----:B------:R-:W-:Y:S05]  /*8820*/  BSYNC.RECONVERGENT B0 ;  /* 0x0000000000007941 */ /* 0x000fea0003800200 */
.L_x_51527:
        /* <DEDUP_REMOVED lines=31> */
.L_x_51534:
        /* <DEDUP_REMOVED lines=12> */
.L_x_51536:
[----:B------:R-:W-:Y:S05]  /*8ae0*/  BSYNC.RECONVERGENT B2 ;  /* 0x0000000000027941 */ /* 0x000fea0003800200 */
.L_x_51535:
        /* <DEDUP_REMOVED lines=62> */
.L_x_51533:
[----:B------:R-:W-:Y:S05]  /*8ed0*/  BSYNC.RECONVERGENT B1 ;  /* 0x0000000000017941 */ /* 0x000fea0003800200 */
.L_x_51532:
        /* <DEDUP_REMOVED lines=10> */
[----:B------:R-:W-:-:S07]  /*8f80*/  SEL R5, RZ, 0x1, P3 ;  /* 0x00000001ff057807 */ /* 0x000fce0001800000 */
.L_x_51531:
[----:B------:R-:W-:Y:S05]  /*8f90*/  BSYNC.RECONVERGENT B0 ;  /* 0x0000000000007941 */ /* 0x000fea0003800200 */
.L_x_51530:
        /* <DEDUP_REMOVED lines=22> */
.L_x_51541:
        /* <DEDUP_REMOVED lines=12> */
.L_x_51543:
[----:B------:R-:W-:Y:S05]  /*91c0*/  BSYNC.RECONVERGENT B2 ;  /* 0x0000000000027941 */ /* 0x000fea0003800200 */
.L_x_51542:
        /* <DEDUP_REMOVED lines=62> */
.L_x_51540:
[----:B------:R-:W-:Y:S05]  /*95b0*/  BSYNC.RECONVERGENT B1 ;  /* 0x0000000000017941 */ /* 0x000fea0003800200 */
.L_x_51539:
        /* <DEDUP_REMOVED lines=11> */
.L_x_51538:
[----:B------:R-:W-:Y:S05]  /*9670*/  BSYNC.RECONVERGENT B0 ;  /* 0x0000000000007941 */ /* 0x000fea0003800200 */
.L_x_51537:
        /* <DEDUP_REMOVED lines=22> */
.L_x_51548:
        /* <DEDUP_REMOVED lines=12> */
.L_x_51550:
[----:B------:R-:W-:Y:S05]  /*98a0*/  BSYNC.RECONVERGENT B2 ;  /* 0x0000000000027941 */ /* 0x000fea0003800200 */
.L_x_51549:
        /* <DEDUP_REMOVED lines=62> */
.L_x_51547:
[----:B------:R-:W-:Y:S05]  /*9c90*/  BSYNC.RECONVERGENT B1 ;  /* 0x0000000000017941 */ /* 0x000fea0003800200 */
.L_x_51546:
        /* <DEDUP_REMOVED lines=11> */
.L_x_51545:
[----:B------:R-:W-:Y:S05]  /*9d50*/  BSYNC.RECONVERGENT B0 ;  /* 0x0000000000007941 */ /* 0x000fea0003800200 */
.L_x_51544:
        /* <DEDUP_REMOVED lines=22> */
.L_x_51555:
        /* <DEDUP_REMOVED lines=12> */
.L_x_51557:
[----:B------:R-:W-:Y:S05]  /*9f80*/  BSYNC.RECONVERGENT B2 ;  /* 0x0000000000027941 */ /* 0x000fea0003800200 */
.L_x_51556:
        /* <DEDUP_REMOVED lines=62> */
.L_x_51554:
[----:B------:R-:W-:Y:S05]  /*a370*/  BSYNC.RECONVERGENT B1 ;  /* 0x0000000000017941 */ /* 0x000fea0003800200 */
.L_x_51553:
        /* <DEDUP_REMOVED lines=11> */
.L_x_51552:
[----:B------:R-:W-:Y:S05]  /*a430*/  BSYNC.RECONVERGENT B0 ;  /* 0x0000000000007941 */ /* 0x000fea0003800200 */
.L_x_51551:
        /* <DEDUP_REMOVED lines=22> */
.L_x_51562:
        /* <DEDUP_REMOVED lines=12> */
.L_x_51564:
[----:B------:R-:W-:Y:S05]  /*a660*/  BSYNC.RECONVERGENT B2 ;  /* 0x0000000000027941 */ /* 0x000fea0003800200 */
.L_x_51563:
        /* <DEDUP_REMOVED lines=62> */
.L_x_51561:
[----:B------:R-:W-:Y:S05]  /*aa50*/  BSYNC.RECONVERGENT B1 ;  /* 0x0000000000017941 */ /* 0x000fea0003800200 */
.L_x_51560:
[----:B------:R-:W-:Y:S01]  /*aa60*/  HFMA2 R11, -RZ, RZ, 0.1171875, 0 ;  /* 0x2f800000ff0b7431 */ /* 0x000fe200000001ff */
[----:B------:R-:W-:-:S05]  /*aa70*/  I2FP.F32.U32 R9, R9 ;  /* 0x0000000900097245 */ /* 0x000fca0000201000 */
        /* <DEDUP_REMOVED lines=9> */
.L_x_51559:
[----:B------:R-:W-:Y:S05]  /*ab10*/  BSYNC.RECONVERGENT B0 ;  /* 0x0000000000007941 */ /* 0x000fea0003800200 */
.L_x_51558:
        /* <DEDUP_REMOVED lines=22> */
.L_x_51569:
        /* <DEDUP_REMOVED lines=12> */
.L_x_51571:
[----:B------:R-:W-:Y:S05]  /*ad40*/  BSYNC.RECONVERGENT B2 ;  /* 0x0000000000027941 */ /* 0x000fea0003800200 */
.L_x_51570:
        /* <DEDUP_REMOVED lines=62> */
.L_x_51568:
[----:B------:R-:W-:Y:S05]  /*b130*/  BSYNC.RECONVERGENT B1 ;  /* 0x0000000000017941 */ /* 0x000fea0003800200 */
.L_x_51567:
        /* <DEDUP_REMOVED lines=11> */
.L_x_51566:
[----:B------:R-:W-:Y:S05]  /*b1f0*/  BSYNC.RECONVERGENT B0 ;  /* 0x0000000000007941 */ /* 0x000fea0003800200 */
.L_x_51565:
        /* <DEDUP_REMOVED lines=22> */
.L_x_51576:
        /* <DEDUP_REMOVED lines=12> */
.L_x_51578:
[----:B------:R-:W-:Y:S05]  /*b420*/  BSYNC.RECONVERGENT B2 ;  /* 0x0000000000027941 */ /* 0x000fea0003800200 */
.L_x_51577:
        /* <DEDUP_REMOVED lines=62> */
.L_x_51575:
[----:B------:R-:W-:Y:S05]  /*b810*/  BSYNC.RECONVERGENT B1 ;  /* 0x0000000000017941 */ /* 0x000fea0003800200 */
.L_x_51574:
        /* <DEDUP_REMOVED lines=12> */
.L_x_51573:
[----:B------:R-:W-:Y:S05]  /*b8e0*/  BSYNC.RECONVERGENT B0 ;  /* 0x0000000000007941 */ /* 0x000fea0003800200 */
.L_x_51572:
        /* <DEDUP_REMOVED lines=22> */
.L_x_51583:
        /* <DEDUP_REMOVED lines=12> */
.L_x_51585:
[----:B------:R-:W-:Y:S05]  /*bb10*/  BSYNC.RECONVERGENT B2 ;  /* 0x0000000000027941 */ /* 0x000fea0003800200 */
.L_x_51584:
        /* <DEDUP_REMOVED lines=62> */
.L_x_51582:
[----:B------:R-:W-:Y:S05]  /*bf00*/  BSYNC.RECONVERGENT B1 ;  /* 0x0000000000017941 */ /* 0x000fea0003800200 */
.L_x_51581:
        /* <DEDUP_REMOVED lines=10> */
[----:B------:R-:W-:-:S04]  /*bfb0*/  SEL R19, RZ, 0x1, P2 ;  /* 0x00000001ff137807 */ /* 0x000fc80001000000 */
[----:B------:R-:W-:-:S07]  /*bfc0*/  PRMT R162, R19, 0x7610, R162 ;  /* 0x0000761013a27816 */ /* 0x000fce00000000a2 */
.L_x_51580:
[----:B------:R-:W-:Y:S05]  /*bfd0*/  BSYNC.RECONVERGENT B0 ;  /* 0x0000000000007941 */ /* 0x000fea0003800200 */
.L_x_51579:
[----:B------:R-:W-:Y:S02]  /*bfe0*/  F2FP.F16.F32.PACK_AB R19, RZ, R127 ;  /* 0x0000007fff13723e */ /* 0x000fe400000000ff */
[----:B------:R-:W-:Y:S02]  /*bff0*/  PRMT R14, R14, 0x5410, R18 ;  /* 0x000054100e0e7816 */ /* 0x000fe40000000012 */
[----:B------:R-:W-:Y:S02]  /*c000*/  PRMT R13, R13, 0x5410, R17 ;  /* 0x000054100d0d7816 */ /* 0x000fe40000000011 */
[----:B------:R-:W-:Y:S02]  /*c010*/  PRMT R12, R12, 0x5410, R16 ;  /* 0x000054100c0c7816 */ /* 0x000fe40000000010 */
[----:B------:R-:W-:Y:S01]  /*c020*/  PRMT R15, R15, 0x5410, R19 ;  /* 0x000054100f0f7816 */ /* 0x000fe20000000013 */
[----:B------:R-:W-:Y:S06]  /*c030*/  BRA `(.L_x_51586) ;  /* 0x0000003400487947 */ /* 0x000fec0003800000 */
.L_x_51529:
        /* <DEDUP_REMOVED lines=21> */
.L_x_51591:
        /* <DEDUP_REMOVED lines=12> */
.L_x_51593:
[----:B------:R-:W-:Y:S05]  /*c250*/  BSYNC.RECONVERGENT B2 ;  /* 0x0000000000027941 */ /* 0x000fea0003800200 */
.L_x_51592:
        /* <DEDUP_REMOVED lines=62> */
.L_x_51590:
[----:B------:R-:W-:Y:S05]  /*c640*/  BSYNC.RECONVERGENT B1 ;  /* 0x0000000000017941 */ /* 0x000fea0003800200 */
.L_x_51589:
        /* <DEDUP_REMOVED lines=10> */
.L_x_51588:
[----:B------:R-:W-:Y:S05]  /*c6f0*/  BSYNC.RECONVERGENT B0 ;  /* 0x0000000000007941 */ /* 0x000fea0003800200 */
.L_x_51587:
        /* <DEDUP_REMOVED lines=18> */
.L_x_51598:
        /* <DEDUP_REMOVED lines=12> */
.L_x_51600:
[----:B------:R-:W-:Y:S05]  /*c8e0*/  BSYNC.RECONVERGENT B2 ;  /* 0x0000000000027941 */ /* 0x000fea0003800200 */
.L_x_51599:
        /* <DEDUP_REMOVED lines=62> */
.L_x_51597:
[----:B------:R-:W-:Y:S05]  /*ccd0*/  BSYNC.RECONVERGENT B1 ;  /* 0x0000000000017941 */ /* 0x000fea0003800200 */
.L_x_51596:
        /* <DEDUP_REMOVED lines=10> */
.L_x_51595:
[----:B------:R-:W-:Y:S05]  /*cd80*/  BSYNC.RECONVERGENT B0 ;  /* 0x0000000000007941 */ /* 0x000fea0003800200 */
.L_x_51594:
        /* <DEDUP_REMOVED lines=18> */
.L_x_51605:
        /* <DEDUP_REMOVED lines=12> */
.L_x_51607:
[----:B------:R-:W-:Y:S05]  /*cf70*/  BSYNC.RECONVERGENT B2 ;  /* 0x0000000000027941 */ /* 0x000fea0003800200 */
.L_x_51606:
        /* <DEDUP_REMOVED lines=62> */
.L_x_51604:
[----:B------:R-:W-:Y:S05]  /*d360*/  BSYNC.RECONVERGENT B1 ;  /* 0x0000000000017941 */ /* 0x000fea0003800200 */
.L_x_51603:
        /* <DEDUP_REMOVED lines=10> */
.L_x_51602:
[----:B------:R-:W-:Y:S05]  /*d410*/  BSYNC.RECONVERGENT B0 ;  /* 0x0000000000007941 */ /* 0x000fea0003800200 */
.L_x_51601:
        /* <DEDUP_REMOVED lines=18> */
.L_x_51612:
        /* <DEDUP_REMOVED lines=12> */
.L_x_51614:
[----:B------:R-:W-:Y:S05]  /*d600*/  BSYNC.RECONVERGENT B2 ;  /* 0x0000000000027941 */ /* 0x000fea0003800200 */
.L_x_51613:
        /* <DEDUP_REMOVED lines=62> */
.L_x_51611:
[----:B------:R-:W-:Y:S05]  /*d9f0*/  BSYNC.RECONVERGENT B1 ;  /* 0x0000000000017941 */ /* 0x000fea0003800200 */
.L_x_51610:
        /* <DEDUP_REMOVED lines=10> */
.L_x_51609:
[----:B------:R-:W-:Y:S05]  /*daa0*/  BSYNC.RECONVERGENT B0 ;  /* 0x0000000000007941 */ /* 0x000fea0003800200 */
.L_x_51608:
        /* <DEDUP_REMOVED lines=18> */
.L_x_51619:
        /* <DEDUP_REMOVED lines=12> */
.L_x_51621:
[----:B------:R-:W-:Y:S05]  /*dc90*/  BSYNC.RECONVERGENT B2 ;  /* 0x0000000000027941 */ /* 0x000fea0003800200 */
.L_x_51620:
        /* <DEDUP_REMOVED lines=62> */
.L_x_51618:
[----:B------:R-:W-:Y:S05]  /*e080*/  BSYNC.RECONVERGENT B1 ;  /* 0x0000000000017941 */ /* 0x000fea0003800200 */
.L_x_51617:
        /* <DEDUP_REMOVED lines=10> */
.L_x_51616:
[----:B------:R-:W-:Y:S05]  /*e130*/  BSYNC.RECONVERGENT B0 ;  /* 0x0000000000007941 */ /* 0x000fea0003800200 */
.L_x_51615:
        /* <DEDUP_REMOVED lines=18> */
.L_x_51626:
        /* <DEDUP_REMOVED lines=12> */
.L_x_51628:
[----:B------:R-:W-:Y:S05]  /*e320*/  BSYNC.RECONVERGENT B2 ;  /* 0x0000000000027941 */ /* 0x000fea0003800200 */
.L_x_51627:
        /* <DEDUP_REMOVED lines=62> */
.L_x_51625:
[----:B------:R-:W-:Y:S05]  /*e710*/  BSYNC.RECONVERGENT B1 ;  /* 0x0000000000017941 */ /* 0x000fea0003800200 */
.L_x_51624:
        /* <DEDUP_REMOVED lines=10> */
.L_x_51623:
[----:B------:R-:W-:Y:S05]  /*e7c0*/  BSYNC.RECONVERGENT B0 ;  /* 0x0000000000007941 */ /* 0x000fea0003800200 */
.L_x_51622:
        /* <DEDUP_REMOVED lines=18> */
.L_x_51633:
        /* <DEDUP_REMOVED lines=12> */
.L_x_51635:
[----:B------:R-:W-:Y:S05]  /*e9b0*/  BSYNC.RECONVERGENT B2 ;  /* 0x0000000000027941 */ /* 0x000fea0003800200 */
.L_x_51634:
        /* <DEDUP_REMOVED lines=62> */
.L_x_51632:
[----:B------:R-:W-:Y:S05]  /*eda0*/  BSYNC.RECONVERGENT B1 ;  /* 0x0000000000017941 */ /* 0x000fea0003800200 */
.L_x_51631:
        /* <DEDUP_REMOVED lines=11> */
.L_x_51630:
[----:B------:R-:W-:Y:S05]  /*ee60*/  BSYNC.RECONVERGENT B0 ;  /* 0x0000000000007941 */ /* 0x000fea0003800200 */
.L_x_51629:
        /* <DEDUP_REMOVED lines=18> */
.L_x_51640:
        /* <DEDUP_REMOVED lines=12> */
.L_x_51642:
[----:B------:R-:W-:Y:S05]  /*f050*/  BSYNC.RECONVERGENT B2 ;  /* 0x0000000000027941 */ /* 0x000fea0003800200 */
.L_x_51641:
        /* <DEDUP_REMOVED lines=62> */
.L_x_51639:
[----:B------:R-:W-:Y:S05]  /*f440*/  BSYNC.RECONVERGENT B1 ;  /* 0x0000000000017941 */ /* 0x000fea0003800200 */
.L_x_51638:
        /* <DEDUP_REMOVED lines=11> */
.L_x_51637:
[----:B------:R-:W-:Y:S05]  /*f500*/  BSYNC.RECONVERGENT B0 ;  /* 0x0000000000007941 */ /* 0x000fea0003800200 */
.L_x_51636:
[----:B------:R-:W-:Y:S02]  /*f510*/  F2FP.F16.F32.PACK_AB R19, RZ, R127 ;  /* 0x0000007fff13723e */ /* 0x000fe400000000ff */
[----:B------:R-:W-:Y:S02]  /*f520*/  PRMT R14, R14, 0x5410, R18 ;  /* 0x000054100e0e7816 */ /* 0x000fe40000000012 */
[----:B------:R-:W-:Y:S02]  /*f530*/  PRMT R13, R13, 0x5410, R17 ;  /* 0x000054100d0d7816 */ /* 0x000fe40000000011 */
[----:B------:R-:W-:Y:S02]  /*f540*/  PRMT R12, R12, 0x5410, R16 ;  /* 0x000054100c0c7816 */ /* 0x000fe40000000010 */
[----:B------:R-:W-:-:S07]  /*f550*/  PRMT R15, R15, 0x5410, R19 ;  /* 0x000054100f0f7816 */ /* 0x000fce0000000013 */
.L_x_51586:
        /* <DEDUP_REMOVED lines=26> */
.L_x_51644:
[----:B------:R-:W-:Y:S05]  /*f700*/  BSYNC.RECONVERGENT B0 ;  /* 0x0000000000007941 */ /* 0x000fea0003800200 */
.L_x_51643:
        /* <DEDUP_REMOVED lines=31> */
.L_x_51650:
        /* <DEDUP_REMOVED lines=12> */
.L_x_51652:
[----:B------:R-:W-:Y:S05]  /*f9c0*/  BSYNC.RECONVERGENT B2 ;  /* 0x0000000000027941 */ /* 0x000fea0003800200 */
.L_x_51651:
        /* <DEDUP_REMOVED lines=62> */
.L_x_51649:
[----:B------:R-:W-:Y:S05]  /*fdb0*/  BSYNC.RECONVERGENT B1 ;  /* 0x0000000000017941 */ /* 0x000fea0003800200 */
.L_x_51648:
        /* <DEDUP_REMOVED lines=11> */
.L_x_51647:
[----:B------:R-:W-:Y:S05]  /*fe70*/  BSYNC.RECONVERGENT B0 ;  /* 0x0000000000007941 */ /* 0x000fea0003800200 */
.L_x_51646:
        /* <DEDUP_REMOVED lines=22> */
.L_x_51657:
        /* <DEDUP_REMOVED lines=12> */
.L_x_51659:
[----:B------:R-:W-:Y:S05]  /*100a0*/  BSYNC.RECONVERGENT B2 ;  /* 0x0000000000027941 */ /* 0x000fea0003800200 */
.L_x_51658:
        /* <DEDUP_REMOVED lines=62> */
.L_x_51656:
[----:B------:R-:W-:Y:S05]  /*10490*/  BSYNC.RECONVERGENT B1 ;  /* 0x0000000000017941 */ /* 0x000fea0003800200 */
.L_x_51655:
        /* <DEDUP_REMOVED lines=11> */
.L_x_51654:
[----:B------:R-:W-:Y:S05]  /*10550*/  BSYNC.RECONVERGENT B0 ;  /* 0x0000000000007941 */ /* 0x000fea0003800200 */
.L_x_51653:
        /* <DEDUP_REMOVED lines=22> */
.L_x_51664:
        /* <DEDUP_REMOVED lines=12> */
.L_x_51666:
[----:B------:R-:W-:Y:S05]  /*10780*/  BSYNC.RECONVERGENT B2 ;  /* 0x0000000000027941 */ /* 0x000fea0003800200 */
.L_x_51665:
        /* <DEDUP_REMOVED lines=62> */
.L_x_51663:
[----:B------:R-:W-:Y:S05]  /*10b70*/  BSYNC.RECONVERGENT B1 ;  /* 0x0000000000017941 */ /* 0x000fea0003800200 */
.L_x_51662:
        /* <DEDUP_REMOVED lines=11> */
.L_x_51661:
[----:B------:R-:W-:Y:S05]  /*10c30*/  BSYNC.RECONVERGENT B0 ;  /* 0x0000000000007941 */ /* 0x000fea0003800200 */
.L_x_51660:
        /* <DEDUP_REMOVED lines=22> */
.L_x_51671:
        /* <DEDUP_REMOVED lines=12> */
.L_x_51673:
[----:B------:R-:W-:Y:S05]  /*10e60*/  BSYNC.RECONVERGENT B2 ;  /* 0x0000000000027941 */ /* 0x000fea0003800200 */
.L_x_51672:
        /* <DEDUP_REMOVED lines=62> */
.L_x_51670:
[----:B------:R-:W-:Y:S05]  /*11250*/  BSYNC.RECONVERGENT B1 ;  /* 0x0000000000017941 */ /* 0x000fea0003800200 */
.L_x_51669:
        /* <DEDUP_REMOVED lines=11> */
.L_x_51668:
[----:B------:R-:W-:Y:S05]  /*11310*/  BSYNC.RECONVERGENT B0 ;  /* 0x0000000000007941 */ /* 0x000fea0003800200 */
.L_x_51667:
        /* <DEDUP_REMOVED lines=22> */
.L_x_51678:
        /* <DEDUP_REMOVED lines=12> */
.L_x_51680:
[----:B------:R-:W-:Y:S05]  /*11540*/  BSYNC.RECONVERGENT B2 ;  /* 0x0000000000027941 */ /* 0x000fea0003800200 */
.L_x_51679:
        /* <DEDUP_REMOVED lines=62> */
.L_x_51677:
[----:B------:R-:W-:Y:S05]  /*11930*/  BSYNC.RECONVERGENT B1 ;  /* 0x0000000000017941 */ /* 0x000fea0003800200 */
.L_x_51676:
        /* <DEDUP_REMOVED lines=11> */
.L_x_51675:
[----:B------:R-:W-:Y:S05]  /*119f0*/  BSYNC.RECONVERGENT B0 ;  /* 0x0000000000007941 */ /* 0x000fea0003800200 */
.L_x_51674:
        /* <DEDUP_REMOVED lines=22> */
.L_x_51685:
        /* <DEDUP_REMOVED lines=12> */
.L_x_51687:
[----:B------:R-:W-:Y:S05]  /*11c20*/  BSYNC.RECONVERGENT B2 ;  /* 0x0000000000027941 */ /* 0x000fea0003800200 */
.L_x_51686:
        /* <DEDUP_REMOVED lines=62> */
.L_x_51684:
[----:B------:R-:W-:Y:S05]  /*12010*/  BSYNC.RECONVERGENT B1 ;  /* 0x0000000000017941 */ /* 0x000fea0003800200 */
.L_x_51683:
        /* <DEDUP_REMOVED lines=11> */
.L_x_51682:
[----:B------:R-:W-:Y:S05]  /*120d0*/  BSYNC.RECONVERGENT B0 ;  /* 0x0000000000007941 */ /* 0x000fea0003800200 */
.L_x_51681:
        /* <DEDUP_REMOVED lines=22> */
.L_x_51692:
        /* <DEDUP_REMOVED lines=12> */
.L_x_51694:
[----:B------:R-:W-:Y:S05]  /*12300*/  BSYNC.RECONVERGENT B2 ;  /* 0x0000000000027941 */ /* 0x000fea0003800200 */
.L_x_51693:
        /* <DEDUP_REMOVED lines=62> */
.L_x_51691:
[----:B------:R-:W-:Y:S05]  /*126f0*/  BSYNC.RECONVERGENT B1 ;  /* 0x0000000000017941 */ /* 0x000fea0003800200 */
.L_x_51690:
        /* <DEDUP_REMOVED lines=12> */
.L_x_51689:
[----:B------:R-:W-:Y:S05]  /*127c0*/  BSYNC.RECONVERGENT B0 ;  /* 0x0000000000007941 */ /* 0x000fea0003800200 */
.L_x_51688:
        /* <DEDUP_REMOVED lines=22> */
.L_x_51699:
        /* <DEDUP_REMOVED lines=12> */
.L_x_51701:
[----:B------:R-:W-:Y:S05]  /*129f0*/  BSYNC.RECONVERGENT B2 ;  /* 0x0000000000027941 */ /* 0x000fea0003800200 */
.L_x_51700:
        /* <DEDUP_REMOVED lines=62> */
.L_x_51698:
[----:B------:R-:W-:Y:S05]  /*12de0*/  BSYNC.RECONVERGENT B1 ;  /* 0x0000000000017941 */ /* 0x000fea0003800200 */
.L_x_51697:
        /* <DEDUP_REMOVED lines=12> */
.L_x_51696:
[----:B------:R-:W-:Y:S05]  /*12eb0*/  BSYNC.RECONVERGENT B0 ;  /* 0x0000000000007941 */ /* 0x000fea0003800200 */
.L_x_51695:
[----:B------:R-:W-:Y:S02]  /*12ec0*/  F2FP.F16.F32.PACK_AB R19, RZ, R119 ;  /* 0x00000077ff13723e */ /* 0x000fe400000000ff */
[----:B------:R-:W-:Y:S02]  /*12ed0*/  PRMT R12, R12, 0x5410, R15 ;  /* 0x000054100c0c7816 */ /* 0x000fe4000000000f */
[----:B------:R-:W-:Y:S02]  /*12ee0*/  PRMT R14, R14, 0x5410, R17 ;  /* 0x000054100e0e7816 */ /* 0x000fe40000000011 */
[----:B------:R-:W-:Y:S02]  /*12ef0*/  PRMT R13, R13, 0x5410, R16 ;  /* 0x000054100d0d7816 */ /* 0x000fe40000000010 */
[----:B------:R-:W-:Y:S01]  /*12f00*/  PRMT R15, R11, 0x5410, R19 ;  /* 0x000054100b0f7816 */ /* 0x000fe20000000013 */
[----:B------:R-:W-:Y:S06]  /*12f10*/  BRA `(.L_x_51702) ;  /* 0x0000003400487947 */ /* 0x000fec0003800000 */
.L_x_51645:
        /* <DEDUP_REMOVED lines=21> */
.L_x_51707:
        /* <DEDUP_REMOVED lines=12> */
.L_x_51709:
[----:B------:R-:W-:Y:S05]  /*13130*/  BSYNC.RECONVERGENT B2 ;  /* 0x0000000000027941 */ /* 0x000fea0003800200 */
.L_x_51708:
        /* <DEDUP_REMOVED lines=62> */
.L_x_51706:
[----:B------:R-:W-:Y:S05]  /*13520*/  BSYNC.RECONVERGENT B1 ;  /* 0x0000000000017941 */ /* 0x000fea0003800200 */
.L_x_51705:
        /* <DEDUP_REMOVED lines=10> */
.L_x_51704:
[----:B------:R-:W-:Y:S05]  /*135d0*/  BSYNC.RECONVERGENT B0 ;  /* 0x0000000000007941 */ /* 0x000fea0003800200 */
.L_x_51703:
        /* <DEDUP_REMOVED lines=18> */
.L_x_51714:
        /* <DEDUP_REMOVED lines=12> */
.L_x_51716:
[----:B------:R-:W-:Y:S05]  /*137c0*/  BSYNC.RECONVERGENT B2 ;  /* 0x0000000000027941 */ /* 0x000fea0003800200 */
.L_x_51715:
        /* <DEDUP_REMOVED lines=62> */
.L_x_51713:
[----:B------:R-:W-:Y:S05]  /*13bb0*/  BSYNC.RECONVERGENT B1 ;  /* 0x0000000000017941 */ /* 0x000fea0003800200 */
.L_x_51712:
        /* <DEDUP_REMOVED lines=10> */
.L_x_51711:
[----:B------:R-:W-:Y:S05]  /*13c60*/  BSYNC.RECONVERGENT B0 ;  /* 0x0000000000007941 */ /* 0x000fea0003800200 */
.L_x_51710:
        /* <DEDUP_REMOVED lines=18> */
.L_x_51721:
        /* <DEDUP_REMOVED lines=12> */
.L_x_51723:
[----:B------:R-:W-:Y:S05]  /*13e50*/  BSYNC.RECONVERGENT B2 ;  /* 0x0000000000027941 */ /* 0x000fea0003800200 */
.L_x_51722:
        /* <DEDUP_REMOVED lines=62> */
.L_x_51720:
[----:B------:R-:W-:Y:S05]  /*14240*/  BSYNC.RECONVERGENT B1 ;  /* 0x0000000000017941 */ /* 0x000fea0003800200 */
.L_x_51719:
        /* <DEDUP_REMOVED lines=10> */
.L_x_51718:
[----:B------:R-:W-:Y:S05]  /*142f0*/  BSYNC.RECONVERGENT B0 ;  /* 0x0000000000007941 */ /* 0x000fea0003800200 */
.L_x_51717:
        /* <DEDUP_REMOVED lines=18> */
.L_x_51728:
        /* <DEDUP_REMOVED lines=12> */
.L_x_51730:
[----:B------:R-:W-:Y:S05]  /*144e0*/  BSYNC.RECONVERGENT B2 ;  /* 0x0000000000027941 */ /* 0x000fea0003800200 */
.L_x_51729:
        /* <DEDUP_REMOVED lines=62> */
.L_x_51727:
[----:B------:R-:W-:Y:S05]  /*148d0*/  BSYNC.RECONVERGENT B1 ;  /* 0x0000000000017941 */ /* 0x000fea0003800200 */
.L_x_51726:
        /* <DEDUP_REMOVED lines=10> */
.L_x_51725:
[----:B------:R-:W-:Y:S05]  /*14980*/  BSYNC.RECONVERGENT B0 ;  /* 0x0000000000007941 */ /* 0x000fea0003800200 */
.L_x_51724:
        /* <DEDUP_REMOVED lines=18> */
.L_x_51735:
        /* <DEDUP_REMOVED lines=12> */
.L_x_51737:
[----:B------:R-:W-:Y:S05]  /*14b70*/  BSYNC.RECONVERGENT B2 ;  /* 0x0000000000027941 */ /* 0x000fea0003800200 */
.L_x_51736:
        /* <DEDUP_REMOVED lines=62> */
.L_x_51734:
[----:B------:R-:W-:Y:S05]  /*14f60*/  BSYNC.RECONVERGENT B1 ;  /* 0x0000000000017941 */ /* 0x000fea0003800200 */
.L_x_51733:
        /* <DEDUP_REMOVED lines=10> */
.L_x_51732:
[----:B------:R-:W-:Y:S05]  /*15010*/  BSYNC.RECONVERGENT B0 ;  /* 0x0000000000007941 */ /* 0x000fea0003800200 */
.L_x_51731:
        /* <DEDUP_REMOVED lines=18> */
.L_x_51742:
        /* <DEDUP_REMOVED lines=12> */
.L_x_51744:
[----:B------:R-:W-:Y:S05]  /*15200*/  BSYNC.RECONVERGENT B2 ;  /* 0x0000000000027941 */ /* 0x000fea0003800200 */
.L_x_51743:
        /* <DEDUP_REMOVED lines=62> */
.L_x_51741:
[----:B------:R-:W-:Y:S05]  /*155f0*/  BSYNC.RECONVERGENT B1 ;  /* 0x0000000000017941 */ /* 0x000fea0003800200 */
.L_x_51740:
        /* <DEDUP_REMOVED lines=10> */
.L_x_51739:
[----:B------:R-:W-:Y:S05]  /*156a0*/  BSYNC.RECONVERGENT B0 ;  /* 0x0000000000007941 */ /* 0x000fea0003800200 */
.L_x_51738:
        /* <DEDUP_REMOVED lines=18> */
.L_x_51749:
        /* <DEDUP_REMOVED lines=12> */
.L_x_51751:
[----:B------:R-:W-:Y:S05]  /*15890*/  BSYNC.RECONVERGENT B2 ;  /* 0x0000000000027941 */ /* 0x000fea0003800200 */
.L_x_51750:
        /* <DEDUP_REMOVED lines=62> */
.L_x_51748:
[----:B------:R-:W-:Y:S05]  /*15c80*/  BSYNC.RECONVERGENT B1 ;  /* 0x0000000000017941 */ /* 0x000fea0003800200 */
.L_x_51747:
        /* <DEDUP_REMOVED lines=11> */
.L_x_51746:
[----:B------:R-:W-:Y:S05]  /*15d40*/  BSYNC.RECONVERGENT B0 ;  /* 0x0000000000007941 */ /* 0x000fea0003800200 */
.L_x_51745:
        /* <DEDUP_REMOVED lines=18> */
.L_x_51756:
        /* <DEDUP_REMOVED lines=12> */
.L_x_51758:
[----:B------:R-:W-:Y:S05]  /*15f30*/  BSYNC.RECONVERGENT B2 ;  /* 0x0000000000027941 */ /* 0x000fea0003800200 */
.L_x_51757:
        /* <DEDUP_REMOVED lines=62> */
.L_x_51755:
[----:B------:R-:W-:Y:S05]  /*16320*/  BSYNC.RECONVERGENT B1 ;  /* 0x0000000000017941 */ /* 0x000fea0003800200 */
.L_x_51754:
        /* <DEDUP_REMOVED lines=11> */
.L_x_51753:
[----:B------:R-:W-:Y:S05]  /*163e0*/  BSYNC.RECONVERGENT B0 ;  /* 0x0000000000007941 */ /* 0x000fea0003800200 */
.L_x_51752:
[----:B------:R-:W-:Y:S02]  /*163f0*/  F2FP.F16.F32.PACK_AB R19, RZ, R119 ;  /* 0x00000077ff13723e */ /* 0x000fe400000000ff */
[----:B------:R-:W-:Y:S02]  /*16400*/  PRMT R12, R12, 0x5410, R15 ;  /* 0x000054100c0c7816 */ /* 0x000fe4000000000f */
[----:B------:R-:W-:Y:S02]  /*16410*/  PRMT R14, R14, 0x5410, R17 ;  /* 0x000054100e0e7816 */ /* 0x000fe40000000011 */
[----:B------:R-:W-:Y:S02]  /*16420*/  PRMT R13, R13, 0x5410, R16 ;  /* 0x000054100d0d7816 */ /* 0x000fe40000000010 */
[----:B------:R-:W-:-:S07]  /*16430*/  PRMT R15, R11, 0x5410, R19 ;  /* 0x000054100b0f7816 */ /* 0x000fce0000000013 */
.L_x_51702:
        /* <DEDUP_REMOVED lines=26> */
.L_x_51760:
[----:B------:R-:W-:Y:S05]  /*165e0*/  BSYNC.RECONVERGENT B0 ;  /* 0x0000000000007941 */ /* 0x000fea0003800200 */
.L_x_51759:
        /* <DEDUP_REMOVED lines=11> */
[----:B-----5:R-:W-:Y:S02]  /*166a0*/  @!P2 HADD2.F32 R11, -RZ, R48.H0_H0 ;  /* 0x20000030ff0ba230 */ /* 0x020fe40000004100 */
        /* <DEDUP_REMOVED lines=19> */
.L_x_51766:
        /* <DEDUP_REMOVED lines=12> */
.L_x_51768:
[----:B------:R-:W-:Y:S05]  /*168a0*/  BSYNC.RECONVERGENT B2 ;  /* 0x0000000000027941 */ /* 0x000fea0003800200 */
.L_x_51767:
        /* <DEDUP_REMOVED lines=62> */
.L_x_51765:
[----:B------:R-:W-:Y:S05]  /*16c90*/  BSYNC.RECONVERGENT B1 ;  /* 0x0000000000017941 */ /* 0x000fea0003800200 */
.L_x_51764:
        /* <DEDUP_REMOVED lines=11> */
.L_x_51763:
[----:B------:R-:W-:Y:S05]  /*16d50*/  BSYNC.RECONVERGENT B0 ;  /* 0x0000000000007941 */ /* 0x000fea0003800200 */
.L_x_51762:
        /* <DEDUP_REMOVED lines=22> */
.L_x_51773:
        /* <DEDUP_REMOVED lines=12> */
.L_x_51775:
[----:B------:R-:W-:Y:S05]  /*16f80*/  BSYNC.RECONVERGENT B2 ;  /* 0x0000000000027941 */ /* 0x000fea0003800200 */
.L_x_51774:
        /* <DEDUP_REMOVED lines=62> */
.L_x_51772:
[----:B------:R-:W-:Y:S05]  /*17370*/  BSYNC.RECONVERGENT B1 ;  /* 0x0000000000017941 */ /* 0x000fea0003800200 */
.L_x_51771:
        /* <DEDUP_REMOVED lines=11> */
.L_x_51770:
[----:B------:R-:W-:Y:S05]  /*17430*/  BSYNC.RECONVERGENT B0 ;  /* 0x0000000000007941 */ /* 0x000fea0003800200 */
.L_x_51769:
        /* <DEDUP_REMOVED lines=22> */
.L_x_51780:
        /* <DEDUP_REMOVED lines=12> */
.L_x_51782:
[----:B------:R-:W-:Y:S05]  /*17660*/  BSYNC.RECONVERGENT B2 ;  /* 0x0000000000027941 */ /* 0x000fea0003800200 */
.L_x_51781:
        /* <DEDUP_REMOVED lines=62> */
.L_x_51779:
[----:B------:R-:W-:Y:S05]  /*17a50*/  BSYNC.RECONVERGENT B1 ;  /* 0x0000000000017941 */ /* 0x000fea0003800200 */
.L_x_51778:
        /* <DEDUP_REMOVED lines=11> */
.L_x_51777:
[----:B------:R-:W-:Y:S05]  /*17b10*/  BSYNC.RECONVERGENT B0 ;  /* 0x0000000000007941 */ /* 0x000fea0003800200 */
.L_x_51776:
        /* <DEDUP_REMOVED lines=22> */
.L_x_51787:
        /* <DEDUP_REMOVED lines=12> */
.L_x_51789:
[----:B------:R-:W-:Y:S05]  /*17d40*/  BSYNC.RECONVERGENT B2 ;  /* 0x0000000000027941 */ /* 0x000fea0003800200 */
.L_x_51788:
        /* <DEDUP_REMOVED lines=62> */
.L_x_51786:
[----:B------:R-:W-:Y:S05]  /*18130*/  BSYNC.RECONVERGENT B1 ;  /* 0x0000000000017941 */ /* 0x000fea0003800200 */
.L_x_51785:
        /* <DEDUP_REMOVED lines=11> */
.L_x_51784:
[----:B------:R-:W-:Y:S05]  /*181f0*/  BSYNC.RECONVERGENT B0 ;  /* 0x0000000000007941 */ /* 0x000fea0003800200 */
.L_x_51783:
        /* <DEDUP_REMOVED lines=22> */
.L_x_51794:
        /* <DEDUP_REMOVED lines=12> */
.L_x_51796:
[----:B------:R-:W-:Y:S05]  /*18420*/  BSYNC.RECONVERGENT B2 ;  /* 0x0000000000027941 */ /* 0x000fea0003800200 */
.L_x_51795:
        /* <DEDUP_REMOVED lines=62> */
.L_x_51793:
[----:B------:R-:W-:Y:S05]  /*18810*/  BSYNC.RECONVERGENT B1 ;  /* 0x0000000000017941 */ /* 0x000fea0003800200 */
.L_x_51792:
        /* <DEDUP_REMOVED lines=11> */
.L_x_51791:
[----:B------:R-:W-:Y:S05]  /*188d0*/  BSYNC.RECONVERGENT B0 ;  /* 0x0000000000007941 */ /* 0x000fea0003800200 */
.L_x_51790:
        /* <DEDUP_REMOVED lines=22> */
.L_x_51801:
        /* <DEDUP_REMOVED lines=12> */
.L_x_51803:
[----:B------:R-:W-:Y:S05]  /*18b00*/  BSYNC.RECONVERGENT B2 ;  /* 0x0000000000027941 */ /* 0x000fea0003800200 */
.L_x_51802:
        /* <DEDUP_REMOVED lines=62> */
.L_x_51800:
[----:B------:R-:W-:Y:S05]  /*18ef0*/  BSYNC.RECONVERGENT B1 ;  /* 0x0000000000017941 */ /* 0x000fea0003800200 */
.L_x_51799:
        /* <DEDUP_REMOVED lines=11> */
.L_x_51798:
[----:B------:R-:W-:Y:S05]  /*18fb0*/  BSYNC.RECONVERGENT B0 ;  /* 0x0000000000007941 */ /* 0x000fea0003800200 */
.L_x_51797:
        /* <DEDUP_REMOVED lines=22> */
.L_x_51808:
        /* <DEDUP_REMOVED lines=12> */
.L_x_51810:
[----:B------:R-:W-:Y:S05]  /*191e0*/  BSYNC.RECONVERGENT B2 ;  /* 0x0000000000027941 */ /* 0x000fea0003800200 */
.L_x_51809:
        /* <DEDUP_REMOVED lines=62> */
.L_x_51807:
[----:B------:R-:W-:Y:S05]  /*195d0*/  BSYNC.RECONVERGENT B1 ;  /* 0x0000000000017941 */ /* 0x000fea0003800200 */
.L_x_51806:
        /* <DEDUP_REMOVED lines=12> */
.L_x_51805:
[----:B------:R-:W-:Y:S05]  /*196a0*/  BSYNC.RECONVERGENT B0 ;  /* 0x0000000000007941 */ /* 0x000fea0003800200 */
.L_x_51804:
        /* <DEDUP_REMOVED lines=22> */
.L_x_51815:
        /* <DEDUP_REMOVED lines=12> */
.L_x_51817:
[----:B------:R-:W-:Y:S05]  /*198d0*/  BSYNC.RECONVERGENT B2 ;  /* 0x0000000000027941 */ /* 0x000fea0003800200 */
.L_x_51816:
        /* <DEDUP_REMOVED lines=62> */
.L_x_51814:
[----:B------:R-:W-:Y:S05]  /*19cc0*/  BSYNC.RECONVERGENT B1 ;  /* 0x0000000000017941 */ /* 0x000fea0003800200 */
.L_x_51813:
        /* <DEDUP_REMOVED lines=12> */
.L_x_51812:
[----:B------:R-:W-:Y:S05]  /*19d90*/  BSYNC.RECONVERGENT B0 ;  /* 0x0000000000007941 */ /* 0x000fea0003800200 */
.L_x_51811:
[----:B------:R-:W-:Y:S02]  /*19da0*/  F2FP.F16.F32.PACK_AB R26, RZ, R18 ;  /* 0x00000012ff1a723e */ /* 0x000fe400000000ff */
[----:B------:R-:W-:Y:S02]  /*19db0*/  PRMT R21, R21, 0x5410, R23 ;  /* 0x0000541015157816 */ /* 0x000fe40000000017 */
[----:B------:R-:W-:Y:S02]  /*19dc0*/  PRMT R22, R22, 0x5410, R25 ;  /* 0x0000541016167816 */ /* 0x000fe40000000019 */
[----:B------:R-:W-:Y:S02]  /*19dd0*/  PRMT R20, R19, 0x5410, R20 ;  /* 0x0000541013147816 */ /* 0x000fe40000000014 */
[----:B------:R-:W-:Y:S01]  /*19de0*/  PRMT R23, R29, 0x5410, R26 ;  /* 0x000054101d177816 */ /* 0x000fe2000000001a */
[----:B------:R-:W-:Y:S06]  /*19df0*/  BRA `(.L_x_51818) ;  /* 0x0000003400487947 */ /* 0x000fec0003800000 */
.L_x_51761:
        /* <DEDUP_REMOVED lines=21> */
.L_x_51823:
        /* <DEDUP_REMOVED lines=12> */
.L_x_51825:
[----:B------:R-:W-:Y:S05]  /*1a010*/  BSYNC.RECONVERGENT B2 ;  /* 0x0000000000027941 */ /* 0x000fea0003800200 */
.L_x_51824:
        /* <DEDUP_REMOVED lines=62> */
.L_x_51822:
[----:B------:R-:W-:Y:S05]  /*1a400*/  BSYNC.RECONVERGENT B1 ;  /* 0x0000000000017941 */ /* 0x000fea0003800200 */
.L_x_51821:
        /* <DEDUP_REMOVED lines=10> */
.L_x_51820:
[----:B------:R-:W-:Y:S05]  /*1a4b0*/  BSYNC.RECONVERGENT B0 ;  /* 0x0000000000007941 */ /* 0x000fea0003800200 */
.L_x_51819:
        /* <DEDUP_REMOVED lines=18> */
.L_x_51830:
        /* <DEDUP_REMOVED lines=12> */
.L_x_51832:
[----:B------:R-:W-:Y:S05]  /*1a6a0*/  BSYNC.RECONVERGENT B2 ;  /* 0x0000000000027941 */ /* 0x000fea0003800200 */
.L_x_51831:
        /* <DEDUP_REMOVED lines=62> */
.L_x_51829:
[----:B------:R-:W-:Y:S05]  /*1aa90*/  BSYNC.RECONVERGENT B1 ;  /* 0x0000000000017941 */ /* 0x000fea0003800200 */
.L_x_51828:
        /* <DEDUP_REMOVED lines=10> */
.L_x_51827:
[----:B------:R-:W-:Y:S05]  /*1ab40*/  BSYNC.RECONVERGENT B0 ;  /* 0x0000000000007941 */ /* 0x000fea0003800200 */
.L_x_51826:
        /* <DEDUP_REMOVED lines=18> */
.L_x_51837:
        /* <DEDUP_REMOVED lines=12> */
.L_x_51839:
[----:B------:R-:W-:Y:S05]  /*1ad30*/  BSYNC.RECONVERGENT B2 ;  /* 0x0000000000027941 */ /* 0x000fea0003800200 */
.L_x_51838:
        /* <DEDUP_REMOVED lines=62> */
.L_x_51836:
[----:B------:R-:W-:Y:S05]  /*1b120*/  BSYNC.RECONVERGENT B1 ;  /* 0x0000000000017941 */ /* 0x000fea0003800200 */
.L_x_51835:
        /* <DEDUP_REMOVED lines=10> */
.L_x_51834:
[----:B------:R-:W-:Y:S05]  /*1b1d0*/  BSYNC.RECONVERGENT B0 ;  /* 0x0000000000007941 */ /* 0x000fea0003800200 */
.L_x_51833:
        /* <DEDUP_REMOVED lines=18> */
.L_x_51844:
        /* <DEDUP_REMOVED lines=12> */
.L_x_51846:
[----:B------:R-:W-:Y:S05]  /*1b3c0*/  BSYNC.RECONVERGENT B2 ;  /* 0x0000000000027941 */ /* 0x000fea0003800200 */
.L_x_51845:
        /* <DEDUP_REMOVED lines=62> */
.L_x_51843:
[----:B------:R-:W-:Y:S05]  /*1b7b0*/  BSYNC.RECONVERGENT B1 ;  /* 0x0000000000017941 */ /* 0x000fea0003800200 */
.L_x_51842:
        /* <DEDUP_REMOVED lines=10> */
.L_x_51841:
[----:B------:R-:W-:Y:S05]  /*1b860*/  BSYNC.RECONVERGENT B0 ;  /* 0x0000000000007941 */ /* 0x000fea0003800200 */
.L_x_51840:
        /* <DEDUP_REMOVED lines=18> */
.L_x_51851:
        /* <DEDUP_REMOVED lines=12> */
.L_x_51853:
[----:B------:R-:W-:Y:S05]  /*1ba50*/  BSYNC.RECONVERGENT B2 ;  /* 0x0000000000027941 */ /* 0x000fea0003800200 */
.L_x_51852:
        /* <DEDUP_REMOVED lines=62> */
.L_x_51850:
[----:B------:R-:W-:Y:S05]  /*1be40*/  BSYNC.RECONVERGENT B1 ;  /* 0x0000000000017941 */ /* 0x000fea0003800200 */
.L_x_51849:
        /* <DEDUP_REMOVED lines=10> */
.L_x_51848:
[----:B------:R-:W-:Y:S05]  /*1bef0*/  BSYNC.RECONVERGENT B0 ;  /* 0x0000000000007941 */ /* 0x000fea0003800200 */
.L_x_51847:
        /* <DEDUP_REMOVED lines=18> */
.L_x_51858:
        /* <DEDUP_REMOVED lines=12> */
.L_x_51860:
[----:B------:R-:W-:Y:S05]  /*1c0e0*/  BSYNC.RECONVERGENT B2 ;  /* 0x0000000000027941 */ /* 0x000fea0003800200 */
.L_x_51859:
        /* <DEDUP_REMOVED lines=62> */
.L_x_51857:
[----:B------:R-:W-:Y:S05]  /*1c4d0*/  BSYNC.RECONVERGENT B1 ;  /* 0x0000000000017941 */ /* 0x000fea0003800200 */
.L_x_51856:
        /* <DEDUP_REMOVED lines=10> */
.L_x_51855:
[----:B------:R-:W-:Y:S05]  /*1c580*/  BSYNC.RECONVERGENT B0 ;  /* 0x0000000000007941 */ /* 0x000fea0003800200 */
.L_x_51854:
        /* <DEDUP_REMOVED lines=18> */
.L_x_51865:
        /* <DEDUP_REMOVED lines=12> */
.L_x_51867:
[----:B------:R-:W-:Y:S05]  /*1c770*/  BSYNC.RECONVERGENT B2 ;  /* 0x0000000000027941 */ /* 0x000fea0003800200 */
.L_x_51866:
        /* <DEDUP_REMOVED lines=62> */
.L_x_51864:
[----:B------:R-:W-:Y:S05]  /*1cb60*/  BSYNC.RECONVERGENT B1 ;  /* 0x0000000000017941 */ /* 0x000fea0003800200 */
.L_x_51863:
[----:B------:R-:W-:Y:S01]  /*1cb70*/  HFMA2 R18, -RZ, RZ, 0.1171875, 0 ;  /* 0x2f800000ff127431 */ /* 0x000fe200000001ff */
[----:B------:R-:W-:-:S05]  /*1cb80*/  I2FP.F32.U32 R17, R17 ;  /* 0x0000001100117245 */ /* 0x000fca0000201000 */
[----:B------:R-:W-:-:S05]  /*1cb90*/  FFMA.FTZ R17, R17, R18, 1.1641532182693481445e-10 ;  /* 0x2f00000011117423 */ /* 0x000fca0000010012 */
[----:B------:R-:W-:Y:S01]  /*1cba0*/  FSETP.GTU.FTZ.AND P2, PT, R17, UR12, PT ;  /* 0x0000000c11007c0b */ /* 0x000fe2000bf5c000 */
[----:B-----5:R-:W-:-:S03]  /*1cbb0*/  HADD2.F32 R17, -RZ, R55.H0_H0 ;  /* 0x20000037ff117230 */ /* 0x020fc60000004100 */
[----:B------:R-:W-:Y:S02]  /*1cbc0*/  SEL R18, RZ, 0x1, P2 ;  /* 0x00000001ff127807 */ /* 0x000fe40001000000 */
[----:B------:R-:W-:Y:S02]  /*1cbd0*/  FMUL.FTZ R17, R17, UR9 ;  /* 0x0000000911117c20 */ /* 0x000fe40008410000 */
[----:B------:R-:W-:Y:S02]  /*1cbe0*/  PRMT R37, R18, 0x7610, R37 ;  /* 0x0000761012257816 */ /* 0x000fe40000000025 */
[----:B------:R-:W-:-:S05]  /*1cbf0*/  FMUL.FTZ R17, R17, UR8 ;  /* 0x0000000811117c20 */ /* 0x000fca0008410000 */
[----:B------:R-:W-:-:S05]  /*1cc00*/  FSEL R17, R17, RZ, !P2 ;  /* 0x000000ff11117208 */ /* 0x000fca0005000000 */
[----:B------:R-:W-:-:S07]  /*1cc10*/  FMUL.FTZ R17, R17, R106 ;  /* 0x0000006a11117220 */ /* 0x000fce0000410000 */
.L_x_51862:
[----:B------:R-:W-:Y:S05]  /*1cc20*/  BSYNC.RECONVERGENT B0 ;  /* 0x0000000000007941 */ /* 0x000fea0003800200 */
.L_x_51861:
        /* <DEDUP_REMOVED lines=18> */
.L_x_51872:
        /* <DEDUP_REMOVED lines=12> */
.L_x_51874:
[----:B------:R-:W-:Y:S05]  /*1ce10*/  BSYNC.RECONVERGENT B2 ;  /* 0x0000000000027941 */ /* 0x000fea0003800200 */
.L_x_51873:
        /* <DEDUP_REMOVED lines=62> */
.L_x_51871:
[----:B------:R-:W-:Y:S05]  /*1d200*/  BSYNC.RECONVERGENT B1 ;  /* 0x0000000000017941 */ /* 0x000fea0003800200 */
.L_x_51870:
[----:B------:R-:W-:Y:S01]  /*1d210*/  HFMA2 R29, -RZ, RZ, 0.1171875, 0 ;  /* 0x2f800000ff1d7431 */ /* 0x000fe200000001ff */
[----:B------:R-:W-:-:S05]  /*1d220*/  I2FP.F32.U32 R18, R18 ;  /* 0x0000001200127245 */ /* 0x000fca0000201000 */
[----:B------:R-:W-:-:S05]  /*1d230*/  FFMA.FTZ R18, R18, R29, 1.1641532182693481445e-10 ;  /* 0x2f00000012127423 */ /* 0x000fca000001001d */
[----:B------:R-:W-:Y:S01]  /*1d240*/  FSETP.GTU.FTZ.AND P2, PT, R18, UR12, PT ;  /* 0x0000000c12007c0b */ /* 0x000fe2000bf5c000 */
[----:B-----5:R-:W-:-:S03]  /*1d250*/  HADD2.F32 R18, -RZ, R55.H1_H1 ;  /* 0x30000037ff127230 */ /* 0x020fc60000004100 */
[----:B------:R-:W-:Y:S02]  /*1d260*/  SEL R29, RZ, 0x1, P2 ;  /* 0x00000001ff1d7807 */ /* 0x000fe40001000000 */
[----:B------:R-:W-:Y:S02]  /*1d270*/  FMUL.FTZ R18, R18, UR9 ;  /* 0x0000000912127c20 */ /* 0x000fe40008410000 */
[----:B------:R-:W-:Y:S02]  /*1d280*/  PRMT R162, R29, 0x7610, R162 ;  /* 0x000076101da27816 */ /* 0x000fe400000000a2 */
[----:B------:R-:W-:-:S05]  /*1d290*/  FMUL.FTZ R18, R18, UR8 ;  /* 0x0000000812127c20 */ /* 0x000fca0008410000 */
[----:B------:R-:W-:-:S05]  /*1d2a0*/  FSEL R18, R18, RZ, !P2 ;  /* 0x000000ff12127208 */ /* 0x000fca0005000000 */
[----:B------:R-:W-:-:S07]  /*1d2b0*/  FMUL.FTZ R18, R18, R107 ;  /* 0x0000006b12127220 */ /* 0x000fce0000410000 */
.L_x_51869:
[----:B------:R-:W-:Y:S05]  /*1d2c0*/  BSYNC.RECONVERGENT B0 ;  /* 0x0000000000007941 */ /* 0x000fea0003800200 */
.L_x_51868:
[----:B------:R-:W-:Y:S02]  /*1d2d0*/  F2FP.F16.F32.PACK_AB R29, RZ, R18 ;  /* 0x00000012ff1d723e */ /* 0x000fe400000000ff */
[----:B------:R-:W-:Y:S02]  /*1d2e0*/  PRMT R21, R21, 0x5410, R23 ;  /* 0x0000541015157816 */ /* 0x000fe40000000017 */
[----:B------:R-:W-:Y:S02]  /*1d2f0*/  PRMT R22, R22, 0x5410, R25 ;  /* 0x0000541016167816 */ /* 0x000fe40000000019 */
[----:B------:R-:W-:Y:S02]  /*1d300*/  PRMT R20, R19, 0x5410, R20 ;  /* 0x0000541013147816 */ /* 0x000fe40000000014 */
[----:B------:R-:W-:-:S07]  /*1d310*/  PRMT R23, R26, 0x5410, R29 ;  /* 0x000054101a177816 */ /* 0x000fce000000001d */
.L_x_51818:
        /* <DEDUP_REMOVED lines=26> */
.L_x_51876:
[----:B------:R-:W-:Y:S05]  /*1d4c0*/  BSYNC.RECONVERGENT B0 ;  /* 0x0000000000007941 */ /* 0x000fea0003800200 */
.L_x_51875:
        /* <DEDUP_REMOVED lines=31> */
.L_x_51882:
        /* <DEDUP_REMOVED lines=12> */
.L_x_51884:
[----:B------:R-:W-:Y:S05]  /*1d780*/  BSYNC.RECONVERGENT B2 ;  /* 0x0000000000027941 */ /* 0x000fea0003800200 */
.L_x_51883:
        /* <DEDUP_REMOVED lines=62> */
.L_x_51881:
[----:B------:R-:W-:Y:S05]  /*1db70*/  BSYNC.RECONVERGENT B1 ;  /* 0x0000000000017941 */ /* 0x000fea0003800200 */
.L_x_51880:
        /* <DEDUP_REMOVED lines=11> */
.L_x_51879:
[----:B------:R-:W-:Y:S05]  /*1dc30*/  BSYNC.RECONVERGENT B0 ;  /* 0x0000000000007941 */ /* 0x000fea0003800200 */
.L_x_51878:
        /* <DEDUP_REMOVED lines=22> */
.L_x_51889:
        /* <DEDUP_REMOVED lines=12> */
.L_x_51891:
[----:B------:R-:W-:Y:S05]  /*1de60*/  BSYNC.RECONVERGENT B2 ;  /* 0x0000000000027941 */ /* 0x000fea0003800200 */
.L_x_51890:
        /* <DEDUP_REMOVED lines=62> */
.L_x_51888:
[----:B------:R-:W-:Y:S05]  /*1e250*/  BSYNC.RECONVERGENT B1 ;  /* 0x0000000000017941 */ /* 0x000fea0003800200 */
.L_x_51887:
        /* <DEDUP_REMOVED lines=11> */
.L_x_51886:
[----:B------:R-:W-:Y:S05]  /*1e310*/  BSYNC.RECONVERGENT B0 ;  /* 0x0000000000007941 */ /* 0x000fea0003800200 */
.L_x_51885:
        /* <DEDUP_REMOVED lines=22> */
.L_x_51896:
        /* <DEDUP_REMOVED lines=12> */
.L_x_51898:
[----:B------:R-:W-:Y:S05]  /*1e540*/  BSYNC.RECONVERGENT B2 ;  /* 0x0000000000027941 */ /* 0x000fea0003800200 */
.L_x_51897:
        /* <DEDUP_REMOVED lines=62> */
.L_x_51895:
[----:B------:R-:W-:Y:S05]  /*1e930*/  BSYNC.RECONVERGENT B1 ;  /* 0x0000000000017941 */ /* 0x000fea0003800200 */
.L_x_51894:
        /* <DEDUP_REMOVED lines=11> */
.L_x_51893:
[----:B------:R-:W-:Y:S05]  /*1e9f0*/  BSYNC.RECONVERGENT B0 ;  /* 0x0000000000007941 */ /* 0x000fea0003800200 */
.L_x_51892:
        /* <DEDUP_REMOVED lines=22> */
.L_x_51903:
        /* <DEDUP_REMOVED lines=12> */
.L_x_51905:
[----:B------:R-:W-:Y:S05]  /*1ec20*/  BSYNC.RECONVERGENT B2 ;  /* 0x0000000000027941 */ /* 0x000fea0003800200 */
.L_x_51904:
        /* <DEDUP_REMOVED lines=62> */
.L_x_51902:
[----:B------:R-:W-:Y:S05]  /*1f010*/  BSYNC.RECONVERGENT B1 ;  /* 0x0000000000017941 */ /* 0x000fea0003800200 */
.L_x_51901:
        /* <DEDUP_REMOVED lines=11> */
.L_x_51900:
[----:B------:R-:W-:Y:S05]  /*1f0d0*/  BSYNC.RECONVERGENT B0 ;  /* 0x0000000000007941 */ /* 0x000fea0003800200 */
.L_x_51899:
        /* <DEDUP_REMOVED lines=22> */
.L_x_51910:
        /* <DEDUP_REMOVED lines=12> */
.L_x_51912:
[----:B------:R-:W-:Y:S05]  /*1f300*/  BSYNC.RECONVERGENT B2 ;  /* 0x0000000000027941 */ /* 0x000fea0003800200 */
.L_x_51911:
        /* <DEDUP_REMOVED lines=62> */
.L_x_51909:
[----:B------:R-:W-:Y:S05]  /*1f6f0*/  BSYNC.RECONVERGENT B1 ;  /* 0x0000000000017941 */ /* 0x000fea0003800200 */
.L_x_51908:
        /* <DEDUP_REMOVED lines=11> */
.L_x_51907:
[----:B------:R-:W-:Y:S05]  /*1f7b0*/  BSYNC.RECONVERGENT B0 ;  /* 0x0000000000007941 */ /* 0x000fea0003800200 */
.L_x_51906:
        /* <DEDUP_REMOVED lines=22> */
.L_x_51917:
        /* <DEDUP_REMOVED lines=12> */
.L_x_51919:
[----:B------:R-:W-:Y:S05]  /*1f9e0*/  BSYNC.RECONVERGENT B2 ;  /* 0x0000000000027941 */ /* 0x000fea0003800200 */
.L_x_51918:
        /* <DEDUP_REMOVED lines=62> */
.L_x_51916:
[----:B------:R-:W-:Y:S05]  /*1fdd0*/  BSYNC.RECONVERGENT B1 ;  /* 0x0000000000017941 */ /* 0x000fea0003800200 */
.L_x_51915:
        /* <DEDUP_REMOVED lines=11> */
.L_x_51914:
[----:B------:R-:W-:Y:S05]  /*1fe90*/  BSYNC.RECONVERGENT B0 ;  /* 0x0000000000007941 */ /* 0x000fea0003800200 */
.L_x_51913:
        /* <DEDUP_REMOVED lines=22> */
.L_x_51924:
        /* <DEDUP_REMOVED lines=12> */
.L_x_51926:
[----:B------:R-:W-:Y:S05]  /*200c0*/  BSYNC.RECONVERGENT B2 ;  /* 0x0000000000027941 */ /* 0x000fea0003800200 */
.L_x_51925:
        /* <DEDUP_REMOVED lines=62> */
.L_x_51923:
[----:B------:R-:W-:Y:S05]  /*204b0*/  BSYNC.RECONVERGENT B1 ;  /* 0x0000000000017941 */ /* 0x000fea0003800200 */
.L_x_51922:
        /* <DEDUP_REMOVED lines=12> */
.L_x_51921:
[----:B------:R-:W-:Y:S05]  /*20580*/  BSYNC.RECONVERGENT B0 ;  /* 0x0000000000007941 */ /* 0x000fea0003800200 */
.L_x_51920:
        /* <DEDUP_REMOVED lines=22> */
.L_x_51931:
        /* <DEDUP_REMOVED lines=12> */
.L_x_51933:
[----:B------:R-:W-:Y:S05]  /*207b0*/  BSYNC.RECONVERGENT B2 ;  /* 0x0000000000027941 */ /* 0x000fea0003800200 */
.L_x_51932:
        /* <DEDUP_REMOVED lines=62> */
.L_x_51930:
[----:B------:R-:W-:Y:S05]  /*20ba0*/  BSYNC.RECONVERGENT B1 ;  /* 0x0000000000017941 */ /* 0x000fea0003800200 */
.L_x_51929:
        /* <DEDUP_REMOVED lines=12> */
.L_x_51928:
[----:B------:R-:W-:Y:S05]  /*20c70*/  BSYNC.RECONVERGENT B0 ;  /* 0x0000000000007941 */ /* 0x000fea0003800200 */
.L_x_51927:
[----:B------:R-:W-:Y:S02]  /*20c80*/  F2FP.F16.F32.PACK_AB R38, RZ, R26 ;  /* 0x0000001aff26723e */ /* 0x000fe400000000ff */
[----:B------:R-:W-:Y:S02]  /*20c90*/  PRMT R34, R34, 0x5410, R35 ;  /* 0x0000541022227816 */ /* 0x000fe40000000023 */
[----:B------:R-:W-:Y:S02]  /*20ca0*/  PRMT R33, R33, 0x5410, R32 ;  /* 0x0000541021217816 */ /* 0x000fe40000000020 */
[----:B------:R-:W-:Y:S02]  /*20cb0*/  PRMT R32, R29, 0x5410, R31 ;  /* 0x000054101d207816 */ /* 0x000fe4000000001f */
[----:B------:R-:W-:Y:S01]  /*20cc0*/  PRMT R35, R36, 0x5410, R38 ;  /* 0x0000541024237816 */ /* 0x000fe20000000026 */
[----:B------:R-:W-:Y:S06]  /*20cd0*/  BRA `(.L_x_51934) ;  /* 0x0000003400487947 */ /* 0x000fec0003800000 */
.L_x_51877:
        /* <DEDUP_REMOVED lines=21> */
.L_x_51939:
        /* <DEDUP_REMOVED lines=12> */
.L_x_51941:
[----:B------:R-:W-:Y:S05]  /*20ef0*/  BSYNC.RECONVERGENT B2 ;  /* 0x0000000000027941 */ /* 0x000fea0003800200 */
.L_x_51940:
        /* <DEDUP_REMOVED lines=60> */
[----:B------:R-:W-:Y:S01]  /*212c0*/  HFMA2 R21, -RZ, RZ, 0, 0 ;  /* 0x00000000ff157431 */ /* 0x000fe200000001ff */
[----:B------:R-:W-:-:S07]  /*212d0*/  MOV R174, R20 ;  /* 0x0000001400ae7202 */ /* 0x000fce0000000f00 */
.L_x_51938:
[----:B------:R-:W-:Y:S05]  /*212e0*/  BSYNC.RECONVERGENT B1 ;  /* 0x0000000000017941 */ /* 0x000fea0003800200 */
.L_x_51937:
        /* <DEDUP_REMOVED lines=10> */
.L_x_51936:
[----:B------:R-:W-:Y:S05]  /*21390*/  BSYNC.RECONVERGENT B0 ;  /* 0x0000000000007941 */ /* 0x000fea0003800200 */
.L_x_51935:
        /* <DEDUP_REMOVED lines=18> */
.L_x_51946:
        /* <DEDUP_REMOVED lines=12> */
.L_x_51948:
[----:B------:R-:W-:Y:S05]  /*21580*/  BSYNC.RECONVERGENT B2 ;  /* 0x0000000000027941 */ /* 0x000fea0003800200 */
.L_x_51947:
        /* <DEDUP_REMOVED lines=62> */
.L_x_51945:
[----:B------:R-:W-:Y:S05]  /*21970*/  BSYNC.RECONVERGENT B1 ;  /* 0x0000000000017941 */ /* 0x000fea0003800200 */
.L_x_51944:
        /* <DEDUP_REMOVED lines=10> */
.L_x_51943:
[----:B------:R-:W-:Y:S05]  /*21a20*/  BSYNC.RECONVERGENT B0 ;  /* 0x0000000000007941 */ /* 0x000fea0003800200 */
.L_x_51942:
        /* <DEDUP_REMOVED lines=18> */
.L_x_51953:
        /* <DEDUP_REMOVED lines=12> */
.L_x_51955:
[----:B------:R-:W-:Y:S05]  /*21c10*/  BSYNC.RECONVERGENT B2 ;  /* 0x0000000000027941 */ /* 0x000fea0003800200 */
.L_x_51954:
        /* <DEDUP_REMOVED lines=62> */
.L_x_51952:
[----:B------:R-:W-:Y:S05]  /*22000*/  BSYNC.RECONVERGENT B1 ;  /* 0x0000000000017941 */ /* 0x000fea0003800200 */
.L_x_51951:
        /* <DEDUP_REMOVED lines=10> */
.L_x_51950:
[----:B------:R-:W-:Y:S05]  /*220b0*/  BSYNC.RECONVERGENT B0 ;  /* 0x0000000000007941 */ /* 0x000fea0003800200 */
.L_x_51949:
        /* <DEDUP_REMOVED lines=18> */
.L_x_51960:
        /* <DEDUP_REMOVED lines=12> */
.L_x_51962:
[----:B------:R-:W-:Y:S05]  /*222a0*/  BSYNC.RECONVERGENT B2 ;  /* 0x0000000000027941 */ /* 0x000fea0003800200 */
.L_x_51961:
        /* <DEDUP_REMOVED lines=62> */
.L_x_51959:
[----:B------:R-:W-:Y:S05]  /*22690*/  BSYNC.RECONVERGENT B1 ;  /* 0x0000000000017941 */ /* 0x000fea0003800200 */
.L_x_51958:
        /* <DEDUP_REMOVED lines=10> */
.L_x_51957:
[----:B------:R-:W-:Y:S05]  /*22740*/  BSYNC.RECONVERGENT B0 ;  /* 0x0000000000007941 */ /* 0x000fea0003800200 */
.L_x_51956:
        /* <DEDUP_REMOVED lines=18> */
.L_x_51967:
        /* <DEDUP_REMOVED lines=12> */
.L_x_51969:
[----:B------:R-:W-:Y:S05]  /*22930*/  BSYNC.RECONVERGENT B2 ;  /* 0x0000000000027941 */ /* 0x000fea0003800200 */
.L_x_51968:
        /* <DEDUP_REMOVED lines=62> */
.L_x_51966:
[----:B------:R-:W-:Y:S05]  /*22d20*/  BSYNC.RECONVERGENT B1 ;  /* 0x0000000000017941 */ /* 0x000fea0003800200 */
.L_x_51965:
        /* <DEDUP_REMOVED lines=10> */
.L_x_51964:
[----:B------:R-:W-:Y:S05]  /*22dd0*/  BSYNC.RECONVERGENT B0 ;  /* 0x0000000000007941 */ /* 0x000fea0003800200 */
.L_x_51963:
        /* <DEDUP_REMOVED lines=18> */
.L_x_51974:
        /* <DEDUP_REMOVED lines=12> */
.L_x_51976:
[----:B------:R-:W-:Y:S05]  /*22fc0*/  BSYNC.RECONVERGENT B2 ;  /* 0x0000000000027941 */ /* 0x000fea0003800200 */
.L_x_51975:
        /* <DEDUP_REMOVED lines=62> */
.L_x_51973:
[----:B------:R-:W-:Y:S05]  /*233b0*/  BSYNC.RECONVERGENT B1 ;  /* 0x0000000000017941 */ /* 0x000fea0003800200 */
.L_x_51972:
        /* <DEDUP_REMOVED lines=10> */
.L_x_51971:
[----:B------:R-:W-:Y:S05]  /*23460*/  BSYNC.RECONVERGENT B0 ;  /* 0x0000000000007941 */ /* 0x000fea0003800200 */
.L_x_51970:
        /* <DEDUP_REMOVED lines=18> */
.L_x_51981:
        /* <DEDUP_REMOVED lines=12> */
.L_x_51983:
[----:B------:R-:W-:Y:S05]  /*23650*/  BSYNC.RECONVERGENT B2 ;  /* 0x0000000000027941 */ /* 0x000fea0003800200 */
.L_x_51982:
        /* <DEDUP_REMOVED lines=62> */
.L_x_51980:
[----:B------:R-:W-:Y:S05]  /*23a40*/  BSYNC.RECONVERGENT B1 ;  /* 0x0000000000017941 */ /* 0x000fea0003800200 */
.L_x_51979:
[----:B------:R-:W-:Y:S01]  /*23a50*/  I2FP.F32.U32 R25, R25 ;  /* 0x0000001900197245 */ /* 0x000fe20000201000 */
[----:B------:R-:W-:-:S04]  /*23a60*/  IMAD.MOV.U32 R26, RZ, RZ, 0x2f800000 ;  /* 0x2f800000ff1a7424 */ /* 0x000fc800078e00ff */
        /* <DEDUP_REMOVED lines=9> */
.L_x_51978:
[----:B------:R-:W-:Y:S05]  /*23b00*/  BSYNC.RECONVERGENT B0 ;  /* 0x0000000000007941 */ /* 0x000fea0003800200 */
.L_x_51977:
        /* <DEDUP_REMOVED lines=18> */
.L_x_51988:
        /* <DEDUP_REMOVED lines=12> */
.L_x_51990:
[----:B------:R-:W-:Y:S05]  /*23cf0*/  BSYNC.RECONVERGENT B2 ;  /* 0x0000000000027941 */ /* 0x000fea0003800200 */
.L_x_51989:
        /* <DEDUP_REMOVED lines=62> */
.L_x_51987:
[----:B------:R-:W-:Y:S05]  /*240e0*/  BSYNC.RECONVERGENT B1 ;  /* 0x0000000000017941 */ /* 0x000fea0003800200 */
.L_x_51986:
[----:B------:R-:W-:Y:S01]  /*240f0*/  I2FP.F32.U32 R26, R26 ;  /* 0x0000001a001a7245 */ /* 0x000fe20000201000 */
[----:B------:R-:W-:-:S04]  /*24100*/  IMAD.MOV.U32 R38, RZ, RZ, 0x2f800000 ;  /* 0x2f800000ff267424 */ /* 0x000fc800078e00ff */
        /* <DEDUP_REMOVED lines=9> */
.L_x_51985:
[----:B------:R-:W-:Y:S05]  /*241a0*/  BSYNC.RECONVERGENT B0 ;  /* 0x0000000000007941 */ /* 0x000fea0003800200 */
.L_x_51984:
[----:B------:R-:W-:Y:S02]  /*241b0*/  F2FP.F16.F32.PACK_AB R38, RZ, R26 ;  /* 0x0000001aff26723e */ /* 0x000fe400000000ff */
[----:B------:R-:W-:Y:S02]  /*241c0*/  PRMT R34, R34, 0x5410, R35 ;  /* 0x0000541022227816 */ /* 0x000fe40000000023 */
[----:B------:R-:W-:Y:S02]  /*241d0*/  PRMT R33, R33, 0x5410, R32 ;  /* 0x0000541021217816 */ /* 0x000fe40000000020 */
[----:B------:R-:W-:Y:S02]  /*241e0*/  PRMT R32, R29, 0x5410, R31 ;  /* 0x000054101d207816 */ /* 0x000fe4000000001f */
[----:B------:R-:W-:-:S07]  /*241f0*/  PRMT R35, R36, 0x5410, R38 ;  /* 0x0000541024237816 */ /* 0x000fce0000000026 */
.L_x_51934:
        /* <DEDUP_REMOVED lines=26> */
.L_x_51992:
[----:B------:R-:W-:Y:S05]  /*243a0*/  BSYNC.RECONVERGENT B0 ;  /* 0x0000000000007941 */ /* 0x000fea0003800200 */
.L_x_51991:
        /* <DEDUP_REMOVED lines=31> */
.L_x_51998:
        /* <DEDUP_REMOVED lines=12> */
.L_x_52000:
[----:B------:R-:W-:Y:S05]  /*24660*/  BSYNC.RECONVERGENT B2 ;  /* 0x0000000000027941 */ /* 0x000fea0003800200 */
.L_x_51999:
[----:B------:R-:W-:Y:S01]  /*24670*/  IMAD.WIDE.U32 R38, R0, -0x2daee0ad, RZ ;  /* 0xd2511f5300267825 */ /* 0x000fe200078e00ff */
[----:B------:R-:W-:-:S03]  /*24680*/  UIADD3 UR15, UPT, UPT, UR4, -0x61c88647, URZ ;  /* 0x9e3779b9040f7890 */ /* 0x000fc6000fffe0ff */
[----:B------:R-:W-:Y:S02]  /*24690*/  HFMA2 R31, -RZ, RZ, 0, 0 ;  /* 0x00000000ff1f7431 */ /* 0x000fe400000001ff */
[----:B0-----:R-:W-:Y:S01]  /*246a0*/  IMAD.WIDE.U32 R34, R2, -0x326172a9, RZ ;  /* 0xcd9e8d5702227825 */ /* 0x001fe200078e00ff */
        /* <DEDUP_REMOVED lines=58> */
.L_x_51997:
[----:B------:R-:W-:Y:S05]  /*24a50*/  BSYNC.RECONVERGENT B1 ;  /* 0x0000000000017941 */ /* 0x000fea0003800200 */
.L_x_51996:
        /* <DEDUP_REMOVED lines=11> */
.L_x_51995:
[----:B------:R-:W-:Y:S05]  /*24b10*/  BSYNC.RECONVERGENT B0 ;  /* 0x0000000000007941 */ /* 0x000fea0003800200 */
.L_x_51994:
[----:B------:R-:W-:Y:S01]  /*24b20*/  BSSY.RECONVERGENT B0, `(.L_x_52001) ;  /* 0x000006d000007945 */ /* 0x000fe20003800200 */
[----:B------:R-:W-:Y:S01]  /*24b30*/  F2FP.F16.F32.PACK_AB R38, RZ, R29 ;  /* 0x0000001dff26723e */ /* 0x000fe200000000ff */
[----:B------:R-:W-:Y:S01]  /*24b40*/  @!P2 HADD2.F32 R30, -RZ, R48.H1_H1 ;  /* 0x30000030ff1ea230 */ /* 0x000fe20000004100 */
        /* <DEDUP_REMOVED lines=19> */
.L_x_52005:
        /* <DEDUP_REMOVED lines=12> */
.L_x_52007:
[----:B------:R-:W-:Y:S05]  /*24d40*/  BSYNC.RECONVERGENT B2 ;  /* 0x0000000000027941 */ /* 0x000fea0003800200 */
.L_x_52006:
        /* <DEDUP_REMOVED lines=62> */
.L_x_52004:
[----:B------:R-:W-:Y:S05]  /*25130*/  BSYNC.RECONVERGENT B1 ;  /* 0x0000000000017941 */ /* 0x000fea0003800200 */
.L_x_52003:
        /* <DEDUP_REMOVED lines=11> */
.L_x_52002:
[----:B------:R-:W-:Y:S05]  /*251f0*/  BSYNC.RECONVERGENT B0 ;  /* 0x0000000000007941 */ /* 0x000fea0003800200 */
.L_x_52001:
        /* <DEDUP_REMOVED lines=22> */
.L_x_52012:
        /* <DEDUP_REMOVED lines=12> */
.L_x_52014:
[----:B------:R-:W-:Y:S05]  /*25420*/  BSYNC.RECONVERGENT B2 ;  /* 0x0000000000027941 */ /* 0x000fea0003800200 */
.L_x_52013:
        /* <DEDUP_REMOVED lines=62> */
.L_x_52011:
[----:B------:R-:W-:Y:S05]  /*25810*/  BSYNC.RECONVERGENT B1 ;  /* 0x0000000000017941 */ /* 0x000fea0003800200 */
.L_x_52010:
        /* <DEDUP_REMOVED lines=11> */
.L_x_52009:
[----:B------:R-:W-:Y:S05]  /*258d0*/  BSYNC.RECONVERGENT B0 ;  /* 0x0000000000007941 */ /* 0x000fea0003800200 */
.L_x_52008:
        /* <DEDUP_REMOVED lines=22> */
.L_x_52019:
        /* <DEDUP_REMOVED lines=12> */
.L_x_52021:
[----:B------:R-:W-:Y:S05]  /*25b00*/  BSYNC.RECONVERGENT B2 ;  /* 0x0000000000027941 */ /* 0x000fea0003800200 */
.L_x_52020:
        /* <DEDUP_REMOVED lines=62> */
.L_x_52018:
[----:B------:R-:W-:Y:S05]  /*25ef0*/  BSYNC.RECONVERGENT B1 ;  /* 0x0000000000017941 */ /* 0x000fea0003800200 */
.L_x_52017:
        /* <DEDUP_REMOVED lines=11> */
.L_x_52016:
[----:B------:R-:W-:Y:S05]  /*25fb0*/  BSYNC.RECONVERGENT B0 ;  /* 0x0000000000007941 */ /* 0x000fea0003800200 */
.L_x_52015:
        /* <DEDUP_REMOVED lines=22> */
.L_x_52026:
        /* <DEDUP_REMOVED lines=12> */
.L_x_52028:
[----:B------:R-:W-:Y:S05]  /*261e0*/  BSYNC.RECONVERGENT B2 ;  /* 0x0000000000027941 */ /* 0x000fea0003800200 */
.L_x_52027:
        /* <DEDUP_REMOVED lines=62> */
.L_x_52025:
[----:B------:R-:W-:Y:S05]  /*265d0*/  BSYNC.RECONVERGENT B1 ;  /* 0x0000000000017941 */ /* 0x000fea0003800200 */
.L_x_52024:
        /* <DEDUP_REMOVED lines=11> */
.L_x_52023:
[----:B------:R-:W-:Y:S05]  /*26690*/  BSYNC.RECONVERGENT B0 ;  /* 0x0000000000007941 */ /* 0x000fea0003800200 */
.L_x_52022:
        /* <DEDUP_REMOVED lines=22> */
.L_x_52033:
        /* <DEDUP_REMOVED lines=12> */
.L_x_52035:
[----:B------:R-:W-:Y:S05]  /*268c0*/  BSYNC.RECONVERGENT B2 ;  /* 0x0000000000027941 */ /* 0x000fea0003800200 */
.L_x_52034:
        /* <DEDUP_REMOVED lines=62> */
.L_x_52032:
[----:B------:R-:W-:Y:S05]  /*26cb0*/  BSYNC.RECONVERGENT B1 ;  /* 0x0000000000017941 */ /* 0x000fea0003800200 */
.L_x_52031:
        /* <DEDUP_REMOVED lines=11> */
.L_x_52030:
[----:B------:R-:W-:Y:S05]  /*26d70*/  BSYNC.RECONVERGENT B0 ;  /* 0x0000000000007941 */ /* 0x000fea0003800200 */
.L_x_52029:
        /* <DEDUP_REMOVED lines=22> */
.L_x_52040:
        /* <DEDUP_REMOVED lines=12> */
.L_x_52042:
[----:B------:R-:W-:Y:S05]  /*26fa0*/  BSYNC.RECONVERGENT B2 ;  /* 0x0000000000027941 */ /* 0x000fea0003800200 */
.L_x_52041:
        /* <DEDUP_REMOVED lines=62> */
.L_x_52039:
[----:B------:R-:W-:Y:S05]  /*27390*/  BSYNC.RECONVERGENT B1 ;  /* 0x0000000000017941 */ /* 0x000fea0003800200 */
.L_x_52038:
[----:B------:R-:W-:Y:S01]  /*273a0*/  I2FP.F32.U32 R35, R35 ;  /* 0x0000002300237245 */ /* 0x000fe20000201000 */
[----:B------:R-:W-:-:S04]  /*273b0*/  IMAD.MOV.U32 R36, RZ, RZ, 0x2f800000 ;  /* 0x2f800000ff247424 */ /* 0x000fc800078e00ff */
[----:B------:R-:W-:Y:S01]  /*273c0*/  FFMA.FTZ R35, R35, R36, 1.1641532182693481445e-10 ;  /* 0x2f00000023237423 */ /* 0x000fe20000010024 */
[----:B------:R-:W-:-:S04]  /*273d0*/  HADD2.F32 R36, -RZ, R51.H0_H0 ;  /* 0x20000033ff247230 */ /* 0x000fc80000004100 */
[----:B------:R-:W-:Y:S01]  /*273e0*/  FSETP.GTU.FTZ.AND P3, PT, R35, UR12, PT ;  /* 0x0000000c23007c0b */ /* 0x000fe2000bf7c000 */
[----:B------:R-:W-:-:S03]  /*273f0*/  HADD2.F32 R35, -RZ, R55.H0_H0 ;  /* 0x20000037ff237230 */ /* 0x000fc60000004100 */
[----:B------:R-:W-:Y:S02]  /*27400*/  SEL R37, RZ, 0x1, P3 ;  /* 0x00000001ff257807 */ /* 0x000fe40001800000 */
[----:B------:R-:W-:-:S04]  /*27410*/  FMUL.FTZ R35, R35, UR9 ;  /* 0x0000000923237c20 */ /* 0x000fc80008410000 */
[----:B------:R-:W-:-:S05]  /*27420*/  FMUL.FTZ R35, R35, UR8 ;  /* 0x0000000823237c20 */ /* 0x000fca0008410000 */
[----:B------:R-:W-:-:S05]  /*27430*/  FSEL R35, R35, RZ, !P3 ;  /* 0x000000ff23237208 */ /* 0x000fca0005800000 */
[----:B------:R-:W-:-:S07]  /*27440*/  FFMA.FTZ R35, R35, R90, R36 ;  /* 0x0000005a23237223 */ /* 0x000fce0000010024 */
.L_x_52037:
[----:B------:R-:W-:Y:S05]  /*27450*/  BSYNC.RECONVERGENT B0 ;  /* 0x0000000000007941 */ /* 0x000fea0003800200 */
.L_x_52036:
        /* <DEDUP_REMOVED lines=22> */
.L_x_52047:
        /* <DEDUP_REMOVED lines=12> */
.L_x_52049:
[----:B------:R-:W-:Y:S05]  /*27680*/  BSYNC.RECONVERGENT B2 ;  /* 0x0000000000027941 */ /* 0x000fea0003800200 */
.L_x_52048:
        /* <DEDUP_REMOVED lines=62> */
.L_x_52046:
[----:B------:R-:W-:Y:S05]  /*27a70*/  BSYNC.RECONVERGENT B1 ;  /* 0x0000000000017941 */ /* 0x000fea0003800200 */
.L_x_52045:
        /* <DEDUP_REMOVED lines=12> */
.L_x_52044:
[----:B------:R-:W-:Y:S05]  /*27b40*/  BSYNC.RECONVERGENT B0 ;  /* 0x0000000000007941 */ /* 0x000fea0003800200 */
.L_x_52043:
[----:B------:R-:W-:Y:S02]  /*27b50*/  F2FP.F16.F32.PACK_AB R44, RZ, R36 ;  /* 0x00000024ff2c723e */ /* 0x000fe400000000ff */
[----:B------:R-:W-:Y:S02]  /*27b60*/  PRMT R41, R41, 0x5410, R43 ;  /* 0x0000541029297816 */ /* 0x000fe4000000002b */
[----:B------:R-:W-:Y:S02]  /*27b70*/  PRMT R42, R42, 0x5410, R114 ;  /* 0x000054102a2a7816 */ /* 0x000fe40000000072 */
[----:B------:R-:W-:Y:S02]  /*27b80*/  PRMT R40, R38, 0x5410, R40 ;  /* 0x0000541026287816 */ /* 0x000fe40000000028 */
[----:B------:R-:W-:Y:S01]  /*27b90*/  PRMT R43, R138, 0x5410, R44 ;  /* 0x000054108a2b7816 */ /* 0x000fe2000000002c */
[----:B------:R-:W-:Y:S06]  /*27ba0*/  BRA `(.L_x_52050) ;  /* 0x0000003400447947 */ /* 0x000fec0003800000 */
.L_x_51993:
[----:B------:R-:W-:Y:S01]  /*27bb0*/  BSSY.RECONVERGENT B0, `(.L_x_52051) ;  /* 0x000006b000007945 */ /* 0x000fe20003800200 */
[----:B------:R-:W-:Y:S01]  /*27bc0*/  IMAD.MOV.U32 R29, RZ, RZ, RZ ;  /* 0x000000ffff1d7224 */ /* 0x000fe200078e00ff */
        /* <DEDUP_REMOVED lines=19> */
.L_x_52055:
        /* <DEDUP_REMOVED lines=12> */
.L_x_52057:
[----:B------:R-:W-:Y:S05]  /*27dc0*/  BSYNC.RECONVERGENT B2 ;  /* 0x0000000000027941 */ /* 0x000fea0003800200 */
.L_x_52056:
        /* <DEDUP_REMOVED lines=62> */
.L_x_52054:
[----:B------:R-:W-:Y:S05]  /*281b0*/  BSYNC.RECONVERGENT B1 ;  /* 0x0000000000017941 */ /* 0x000fea0003800200 */
.L_x_52053:
        /* <DEDUP_REMOVED lines=10> */
.L_x_52052:
[----:B------:R-:W-:Y:S05]  /*28260*/  BSYNC.RECONVERGENT B0 ;  /* 0x0000000000007941 */ /* 0x000fea0003800200 */
.L_x_52051:
[----:B------:R-:W-:Y:S01]  /*28270*/  BSSY.RECONVERGENT B0, `(.L_x_52058) ;  /* 0x0000068000007945 */ /* 0x000fe20003800200 */
[----:B------:R-:W-:Y:S01]  /*28280*/  F2FP.F16.F32.PACK_AB R38, RZ, R29 ;  /* 0x0000001dff26723e */ /* 0x000fe200000000ff */
[----:B------:R-:W-:Y:S01]  /*28290*/  IMAD.MOV.U32 R30, RZ, RZ, RZ ;  /* 0x000000ffff1e7224 */ /* 0x000fe200078e00ff */
[----:B0-----:R-:W-:Y:S01]  /*282a0*/  MOV R32, R31 ;  /* 0x0000001f00207202 */ /* 0x001fe20000000f00 */
        /* <DEDUP_REMOVED lines=14> */
.L_x_52062:
        /* <DEDUP_REMOVED lines=12> */
.L_x_52064:
[----:B------:R-:W-:Y:S05]  /*28450*/  BSYNC.RECONVERGENT B2 ;  /* 0x0000000000027941 */ /* 0x000fea0003800200 */
.L_x_52063:
        /* <DEDUP_REMOVED lines=62> */
.L_x_52061:
[----:B------:R-:W-:Y:S05]  /*28840*/  BSYNC.RECONVERGENT B1 ;  /* 0x0000000000017941 */ /* 0x000fea0003800200 */
.L_x_52060:
        /* <DEDUP_REMOVED lines=10> */
.L_x_52059:
[----:B------:R-:W-:Y:S05]  /*288f0*/  BSYNC.RECONVERGENT B0 ;  /* 0x0000000000007941 */ /* 0x000fea0003800200 */
.L_x_52058:
        /* <DEDUP_REMOVED lines=18> */
.L_x_52069:
        /* <DEDUP_REMOVED lines=12> */
.L_x_52071:
[----:B------:R-:W-:Y:S05]  /*28ae0*/  BSYNC.RECONVERGENT B2 ;  /* 0x0000000000027941 */ /* 0x000fea0003800200 */
.L_x_52070:
        /* <DEDUP_REMOVED lines=62> */
.L_x_52068:
[----:B------:R-:W-:Y:S05]  /*28ed0*/  BSYNC.RECONVERGENT B1 ;  /* 0x0000000000017941 */ /* 0x000fea0003800200 */
.L_x_52067:
        /* <DEDUP_REMOVED lines=10> */
.L_x_52066:
[----:B------:R-:W-:Y:S05]  /*28f80*/  BSYNC.RECONVERGENT B0 ;  /* 0x0000000000007941 */ /* 0x000fea0003800200 */
.L_x_52065:
        /* <DEDUP_REMOVED lines=18> */
.L_x_52076:
        /* <DEDUP_REMOVED lines=12> */
.L_x_52078:
[----:B------:R-:W-:Y:S05]  /*29170*/  BSYNC.RECONVERGENT B2 ;  /* 0x0000000000027941 */ /* 0x000fea0003800200 */
.L_x_52077:
        /* <DEDUP_REMOVED lines=62> */
.L_x_52075:
[----:B------:R-:W-:Y:S05]  /*29560*/  BSYNC.RECONVERGENT B1 ;  /* 0x0000000000017941 */ /* 0x000fea0003800200 */
.L_x_52074:
        /* <DEDUP_REMOVED lines=10> */
.L_x_52073:
[----:B------:R-:W-:Y:S05]  /*29610*/  BSYNC.RECONVERGENT B0 ;  /* 0x0000000000007941 */ /* 0x000fea0003800200 */
.L_x_52072:
        /* <DEDUP_REMOVED lines=18> */
.L_x_52083:
        /* <DEDUP_REMOVED lines=12> */
.L_x_52085:
[----:B------:R-:W-:Y:S05]  /*29800*/  BSYNC.RECONVERGENT B2 ;  /* 0x0000000000027941 */ /* 0x000fea0003800200 */
.L_x_52084:
        /* <DEDUP_REMOVED lines=62> */
.L_x_52082:
[----:B------:R-:W-:Y:S05]  /*29bf0*/  BSYNC.RECONVERGENT B1 ;  /* 0x0000000000017941 */ /* 0x000fea0003800200 */
.L_x_52081:
        /* <DEDUP_REMOVED lines=10> */
.L_x_52080:
[----:B------:R-:W-:Y:S05]  /*29ca0*/  BSYNC.RECONVERGENT B0 ;  /* 0x0000000000007941 */ /* 0x000fea0003800200 */
.L_x_52079:
        /* <DEDUP_REMOVED lines=18> */
.L_x_52090:
        /* <DEDUP_REMOVED lines=12> */
.L_x_52092:
[----:B------:R-:W-:Y:S05]  /*29e90*/  BSYNC.RECONVERGENT B2 ;  /* 0x0000000000027941 */ /* 0x000fea0003800200 */
.L_x_52091:
        /* <DEDUP_REMOVED lines=62> */
.L_x_52089:
[----:B------:R-:W-:Y:S05]  /*2a280*/  BSYNC.RECONVERGENT B1 ;  /* 0x0000000000017941 */ /* 0x000fea0003800200 */
.L_x_52088:
        /* <DEDUP_REMOVED lines=10> */
.L_x_52087:
[----:B------:R-:W-:Y:S05]  /*2a330*/  BSYNC.RECONVERGENT B0 ;  /* 0x0000000000007941 */ /* 0x000fea0003800200 */
.L_x_52086:
        /* <DEDUP_REMOVED lines=18> */
.L_x_52097:
        /* <DEDUP_REMOVED lines=12> */
.L_x_52099:
[----:B------:R-:W-:Y:S05]  /*2a520*/  BSYNC.RECONVERGENT B2 ;  /* 0x0000000000027941 */ /* 0x000fea0003800200 */
.L_x_52098:
        /* <DEDUP_REMOVED lines=62> */
.L_x_52096:
[----:B------:R-:W-:Y:S05]  /*2a910*/  BSYNC.RECONVERGENT B1 ;  /* 0x0000000000017941 */ /* 0x000fea0003800200 */
.L_x_52095:
[----:B------:R-:W-:Y:S01]  /*2a920*/  HFMA2 R36, -RZ, RZ, 0.1171875, 0 ;  /* 0x2f800000ff247431 */ /* 0x000fe200000001ff */
[----:B------:R-:W-:-:S05]  /*2a930*/  I2FP.F32.U32 R35, R35 ;  /* 0x0000002300237245 */ /* 0x000fca0000201000 */
[----:B------:R-:W-:-:S05]  /*2a940*/  FFMA.FTZ R35, R35, R36, 1.1641532182693481445e-10 ;  /* 0x2f00000023237423 */ /* 0x000fca0000010024 */
[----:B------:R-:W-:Y:S01]  /*2a950*/  FSETP.GTU.FTZ.AND P2, PT, R35, UR12, PT ;  /* 0x0000000c23007c0b */ /* 0x000fe2000bf5c000 */
[----:B-----5:R-:W-:-:S03]  /*2a960*/  HADD2.F32 R35, -RZ, R55.H0_H0 ;  /* 0x20000037ff237230 */ /* 0x020fc60000004100 */
[----:B------:R-:W-:Y:S02]  /*2a970*/  SEL R37, RZ, 0x1, P2 ;  /* 0x00000001ff257807 */ /* 0x000fe40001000000 */
[----:B------:R-:W-:-:S04]  /*2a980*/  FMUL.FTZ R35, R35, UR9 ;  /* 0x0000000923237c20 */ /* 0x000fc80008410000 */
[----:B------:R-:W-:-:S05]  /*2a990*/  FMUL.FTZ R35, R35, UR8 ;  /* 0x0000000823237c20 */ /* 0x000fca0008410000 */
[----:B------:R-:W-:-:S05]  /*2a9a0*/  FSEL R35, R35, RZ, !P2 ;  /* 0x000000ff23237208 */ /* 0x000fca0005000000 */
[----:B------:R-:W-:-:S07]  /*2a9b0*/  FMUL.FTZ R35, R35, R90 ;  /* 0x0000005a23237220 */ /* 0x000fce0000410000 */
.L_x_52094:
[----:B------:R-:W-:Y:S05]  /*2a9c0*/  BSYNC.RECONVERGENT B0 ;  /* 0x0000000000007941 */ /* 0x000fea0003800200 */
.L_x_52093:
        /* <DEDUP_REMOVED lines=18> */
.L_x_52104:
        /* <DEDUP_REMOVED lines=12> */
.L_x_52106:
[----:B------:R-:W-:Y:S05]  /*2abb0*/  BSYNC.RECONVERGENT B2 ;  /* 0x0000000000027941 */ /* 0x000fea0003800200 */
.L_x_52105:
        /* <DEDUP_REMOVED lines=62> */
.L_x_52103:
[----:B------:R-:W-:Y:S05]  /*2afa0*/  BSYNC.RECONVERGENT B1 ;  /* 0x0000000000017941 */ /* 0x000fea0003800200 */
.L_x_52102:
        /* <DEDUP_REMOVED lines=11> */
.L_x_52101:
[----:B------:R-:W-:Y:S05]  /*2b060*/  BSYNC.RECONVERGENT B0 ;  /* 0x0000000000007941 */ /* 0x000fea0003800200 */
.L_x_52100:
[----:B------:R-:W-:Y:S02]  /*2b070*/  F2FP.F16.F32.PACK_AB R44, RZ, R36 ;  /* 0x00000024ff2c723e */ /* 0x000fe400000000ff */
[----:B------:R-:W-:Y:S02]  /*2b080*/  PRMT R41, R41, 0x5410, R43 ;  /* 0x0000541029297816 */ /* 0x000fe4000000002b */
[----:B------:R-:W-:Y:S02]  /*2b090*/  PRMT R42, R42, 0x5410, R136 ;  /* 0x000054102a2a7816 */ /* 0x000fe40000000088 */
[----:B------:R-:W-:Y:S02]  /*2b0a0*/  PRMT R40, R38, 0x5410, R40 ;  /* 0x0000541026287816 */ /* 0x000fe40000000028 */
[----:B------:R-:W-:-:S07]  /*2b0b0*/  PRMT R43, R137, 0x5410, R44 ;  /* 0x00005410892b7816 */ /* 0x000fce000000002c */
.L_x_52050:
        /* <DEDUP_REMOVED lines=26> */
.L_x_52108:
[----:B------:R-:W-:Y:S05]  /*2b260*/  BSYNC.RECONVERGENT B0 ;  /* 0x0000000000007941 */ /* 0x000fea0003800200 */
.L_x_52107:
        /* <DEDUP_REMOVED lines=31> */
.L_x_52114:
        /* <DEDUP_REMOVED lines=12> */
.L_x_52116:
[----:B------:R-:W-:Y:S05]  /*2b520*/  BSYNC.RECONVERGENT B2 ;  /* 0x0000000000027941 */ /* 0x000fea0003800200 */
.L_x_52115:
        /* <DEDUP_REMOVED lines=62> */
.L_x_52113:
[----:B------:R-:W-:Y:S05]  /*2b910*/  BSYNC.RECONVERGENT B1 ;  /* 0x0000000000017941 */ /* 0x000fea0003800200 */
.L_x_52112:
        /* <DEDUP_REMOVED lines=11> */
.L_x_52111:
[----:B------:R-:W-:Y:S05]  /*2b9d0*/  BSYNC.RECONVERGENT B0 ;  /* 0x0000000000007941 */ /* 0x000fea0003800200 */
.L_x_52110:
        /* <DEDUP_REMOVED lines=22> */
.L_x_52121:
        /* <DEDUP_REMOVED lines=12> */
.L_x_52123:
[----:B------:R-:W-:Y:S05]  /*2bc00*/  BSYNC.RECONVERGENT B2 ;  /* 0x0000000000027941 */ /* 0x000fea0003800200 */
.L_x_52122:
        /* <DEDUP_REMOVED lines=62> */
.L_x_52120:
[----:B------:R-:W-:Y:S05]  /*2bff0*/  BSYNC.RECONVERGENT B1 ;  /* 0x0000000000017941 */ /* 0x000fea0003800200 */
.L_x_52119:
        /* <DEDUP_REMOVED lines=11> */
.L_x_52118:
[----:B------:R-:W-:Y:S05]  /*2c0b0*/  BSYNC.RECONVERGENT B0 ;  /* 0x0000000000007941 */ /* 0x000fea0003800200 */
.L_x_52117:
        /* <DEDUP_REMOVED lines=22> */
.L_x_52128:
        /* <DEDUP_REMOVED lines=12> */
.L_x_52130:
[----:B------:R-:W-:Y:S05]  /*2c2e0*/  BSYNC.RECONVERGENT B2 ;  /* 0x0000000000027941 */ /* 0x000fea0003800200 */
.L_x_52129:
        /* <DEDUP_REMOVED lines=62> */
.L_x_52127:
[----:B------:R-:W-:Y:S05]  /*2c6d0*/  BSYNC.RECONVERGENT B1 ;  /* 0x0000000000017941 */ /* 0x000fea0003800200 */
.L_x_52126:
        /* <DEDUP_REMOVED lines=11> */
.L_x_52125:
[----:B------:R-:W-:Y:S05]  /*2c790*/  BSYNC.RECONVERGENT B0 ;  /* 0x0000000000007941 */ /* 0x000fea0003800200 */
.L_x_52124:
        /* <DEDUP_REMOVED lines=22> */
.L_x_52135:
        /* <DEDUP_REMOVED lines=12> */
.L_x_52137:
[----:B------:R-:W-:Y:S05]  /*2c9c0*/  BSYNC.RECONVERGENT B2 ;  /* 0x0000000000027941 */ /* 0x000fea0003800200 */
.L_x_52136:
        /* <DEDUP_REMOVED lines=62> */
.L_x_52134:
[----:B------:R-:W-:Y:S05]  /*2cdb0*/  BSYNC.RECONVERGENT B1 ;  /* 0x0000000000017941 */ /* 0x000fea0003800200 */
.L_x_52133:
        /* <DEDUP_REMOVED lines=11> */
.L_x_52132:
[----:B------:R-:W-:Y:S05]  /*2ce70*/  BSYNC.RECONVERGENT B0 ;  /* 0x0000000000007941 */ /* 0x000fea0003800200 */
.L_x_52131:
        /* <DEDUP_REMOVED lines=22> */
.L_x_52142:
        /* <DEDUP_REMOVED lines=12> */
.L_x_52144:
[----:B------:R-:W-:Y:S05]  /*2d0a0*/  BSYNC.RECONVERGENT B2 ;  /* 0x0000000000027941 */ /* 0x000fea0003800200 */
.L_x_52143:
        /* <DEDUP_REMOVED lines=62> */
.L_x_52141:
[----:B------:R-:W-:Y:S05]  /*2d490*/  BSYNC.RECONVERGENT B1 ;  /* 0x0000000000017941 */ /* 0x000fea0003800200 */
.L_x_52140:
        /* <DEDUP_REMOVED lines=11> */
.L_x_52139:
[----:B------:R-:W-:Y:S05]  /*2d550*/  BSYNC.RECONVERGENT B0 ;  /* 0x0000000000007941 */ /* 0x000fea0003800200 */
.L_x_52138:
        /* <DEDUP_REMOVED lines=22> */
.L_x_52149:
        /* <DEDUP_REMOVED lines=12> */
.L_x_52151:
[----:B------:R-:W-:Y:S05]  /*2d780*/  BSYNC.RECONVERGENT B2 ;  /* 0x0000000000027941 */ /* 0x000fea0003800200 */
.L_x_52150:
        /* <DEDUP_REMOVED lines=62> */
.L_x_52148:
[----:B------:R-:W-:Y:S05]  /*2db70*/  BSYNC.RECONVERGENT B1 ;  /* 0x0000000000017941 */ /* 0x000fea0003800200 */
.L_x_52147:
        /* <DEDUP_REMOVED lines=11> */
.L_x_52146:
[----:B------:R-:W-:Y:S05]  /*2dc30*/  BSYNC.RECONVERGENT B0 ;  /* 0x0000000000007941 */ /* 0x000fea0003800200 */
.L_x_52145:
        /* <DEDUP_REMOVED lines=22> */
.L_x_52156:
        /* <DEDUP_REMOVED lines=12> */
.L_x_52158:
[----:B------:R-:W-:Y:S05]  /*2de60*/  BSYNC.RECONVERGENT B2 ;  /* 0x0000000000027941 */ /* 0x000fea0003800200 */
.L_x_52157:
        /* <DEDUP_REMOVED lines=62> */
.L_x_52155:
[----:B------:R-:W-:Y:S05]  /*2e250*/  BSYNC.RECONVERGENT B1 ;  /* 0x0000000000017941 */ /* 0x000fea0003800200 */
.L_x_52154:
        /* <DEDUP_REMOVED lines=11> */
.L_x_52153:
[----:B------:R-:W-:Y:S05]  /*2e310*/  BSYNC.RECONVERGENT B0 ;  /* 0x0000000000007941 */ /* 0x000fea0003800200 */
.L_x_52152:
        /* <DEDUP_REMOVED lines=22> */
.L_x_52163:
        /* <DEDUP_REMOVED lines=12> */
.L_x_52165:
[----:B------:R-:W-:Y:S05]  /*2e540*/  BSYNC.RECONVERGENT B2 ;  /* 0x0000000000027941 */ /* 0x000fea0003800200 */
.L_x_52164:
        /* <DEDUP_REMOVED lines=62> */
.L_x_52162:
[----:B------:R-:W-:Y:S05]  /*2e930*/  BSYNC.RECONVERGENT B1 ;  /* 0x0000000000017941 */ /* 0x000fea0003800200 */
.L_x_52161:
        /* <DEDUP_REMOVED lines=12> */
.L_x_52160:
[----:B------:R-:W-:Y:S05]  /*2ea00*/  BSYNC.RECONVERGENT B0 ;  /* 0x0000000000007941 */ /* 0x000fea0003800200 */
.L_x_52159:
[----:B------:R-:W-:Y:S02]  /*2ea10*/  F2FP.F16.F32.PACK_AB R138, RZ, R45 ;  /* 0x0000002dff8a723e */ /* 0x000fe400000000ff */
[----:B------:R-:W-:Y:S02]  /*2ea20*/  PRMT R112, R112, 0x5410, R115 ;  /* 0x0000541070707816 */ /* 0x000fe40000000073 */
[----:B------:R-:W-:Y:S02]  /*2ea30*/  PRMT R114, R142, 0x5410, R114 ;  /* 0x000054108e727816 */ /* 0x000fe40000000072 */
[----:B------:R-:W-:Y:S02]  /*2ea40*/  PRMT R113, R113, 0x5410, R136 ;  /* 0x0000541071717816 */ /* 0x000fe40000000088 */
[----:B------:R-:W-:Y:S01]  /*2ea50*/  PRMT R115, R146, 0x5410, R138 ;  /* 0x0000541092737816 */ /* 0x000fe2000000008a */
[----:B------:R-:W-:Y:S06]  /*2ea60*/  BRA `(.L_x_52166) ;  /* 0x0000003400447947 */ /* 0x000fec0003800000 */
.L_x_52109:
        /* <DEDUP_REMOVED lines=21> */
.L_x_52171:
        /* <DEDUP_REMOVED lines=12> */
.L_x_52173:
[----:B------:R-:W-:Y:S05]  /*2ec80*/  BSYNC.RECONVERGENT B2 ;  /* 0x0000000000027941 */ /* 0x000fea0003800200 */
.L_x_52172:
        /* <DEDUP_REMOVED lines=62> */
.L_x_52170:
[----:B------:R-:W-:Y:S05]  /*2f070*/  BSYNC.RECONVERGENT B1 ;  /* 0x0000000000017941 */ /* 0x000fea0003800200 */
.L_x_52169:
        /* <DEDUP_REMOVED lines=10> */
.L_x_52168:
[----:B------:R-:W-:Y:S05]  /*2f120*/  BSYNC.RECONVERGENT B0 ;  /* 0x0000000000007941 */ /* 0x000fea0003800200 */
.L_x_52167:
        /* <DEDUP_REMOVED lines=18> */
.L_x_52178:
        /* <DEDUP_REMOVED lines=12> */
.L_x_52180:
[----:B------:R-:W-:Y:S05]  /*2f310*/  BSYNC.RECONVERGENT B2 ;  /* 0x0000000000027941 */ /* 0x000fea0003800200 */
.L_x_52179:
        /* <DEDUP_REMOVED lines=62> */
.L_x_52177:
[----:B------:R-:W-:Y:S05]  /*2f700*/  BSYNC.RECONVERGENT B1 ;  /* 0x0000000000017941 */ /* 0x000fea0003800200 */
.L_x_52176:
        /* <DEDUP_REMOVED lines=10> */
.L_x_52175:
[----:B------:R-:W-:Y:S05]  /*2f7b0*/  BSYNC.RECONVERGENT B0 ;  /* 0x0000000000007941 */ /* 0x000fea0003800200 */
.L_x_52174:
        /* <DEDUP_REMOVED lines=18> */
.L_x_52185:
        /* <DEDUP_REMOVED lines=12> */
.L_x_52187:
[----:B------:R-:W-:Y:S05]  /*2f9a0*/  BSYNC.RECONVERGENT B2 ;  /* 0x0000000000027941 */ /* 0x000fea0003800200 */
.L_x_52186:
        /* <DEDUP_REMOVED lines=62> */
.L_x_52184:
[----:B------:R-:W-:Y:S05]  /*2fd90*/  BSYNC.RECONVERGENT B1 ;  /* 0x0000000000017941 */ /* 0x000fea0003800200 */
.L_x_52183:
        /* <DEDUP_REMOVED lines=10> */
.L_x_52182:
[----:B------:R-:W-:Y:S05]  /*2fe40*/  BSYNC.RECONVERGENT B0 ;  /* 0x0000000000007941 */ /* 0x000fea0003800200 */
.L_x_52181:
        /* <DEDUP_REMOVED lines=18> */
.L_x_52192:
        /* <DEDUP_REMOVED lines=12> */
.L_x_52194:
[----:B------:R-:W-:Y:S05]  /*30030*/  BSYNC.RECONVERGENT B2 ;  /* 0x0000000000027941 */ /* 0x000fea0003800200 */
.L_x_52193:
        /* <DEDUP_REMOVED lines=62> */
.L_x_52191:
[----:B------:R-:W-:Y:S05]  /*30420*/  BSYNC.RECONVERGENT B1 ;  /* 0x0000000000017941 */ /* 0x000fea0003800200 */
.L_x_52190:
        /* <DEDUP_REMOVED lines=10> */
.L_x_52189:
[----:B------:R-:W-:Y:S05]  /*304d0*/  BSYNC.RECONVERGENT B0 ;  /* 0x0000000000007941 */ /* 0x000fea0003800200 */
.L_x_52188:
        /* <DEDUP_REMOVED lines=18> */
.L_x_52199:
        /* <DEDUP_REMOVED lines=12> */
.L_x_52201:
[----:B------:R-:W-:Y:S05]  /*306c0*/  BSYNC.RECONVERGENT B2 ;  /* 0x0000000000027941 */ /* 0x000fea0003800200 */
.L_x_52200:
        /* <DEDUP_REMOVED lines=62> */
.L_x_52198:
[----:B------:R-:W-:Y:S05]  /*30ab0*/  BSYNC.RECONVERGENT B1 ;  /* 0x0000000000017941 */ /* 0x000fea0003800200 */
.L_x_52197:
        /* <DEDUP_REMOVED lines=10> */
.L_x_52196:
[----:B------:R-:W-:Y:S05]  /*30b60*/  BSYNC.RECONVERGENT B0 ;  /* 0x0000000000007941 */ /* 0x000fea0003800200 */
.L_x_52195:
        /* <DEDUP_REMOVED lines=18> */
.L_x_52206:
        /* <DEDUP_REMOVED lines=12> */
.L_x_52208:
[----:B------:R-:W-:Y:S05]  /*30d50*/  BSYNC.RECONVERGENT B2 ;  /* 0x0000000000027941 */ /* 0x000fea0003800200 */
.L_x_52207:
        /* <DEDUP_REMOVED lines=62> */
.L_x_52205:
[----:B------:R-:W-:Y:S05]  /*31140*/  BSYNC.RECONVERGENT B1 ;  /* 0x0000000000017941 */ /* 0x000fea0003800200 */
.L_x_52204:
        /* <DEDUP_REMOVED lines=10> */
.L_x_52203:
[----:B------:R-:W-:Y:S05]  /*311f0*/  BSYNC.RECONVERGENT B0 ;  /* 0x0000000000007941 */ /* 0x000fea0003800200 */
.L_x_52202:
        /* <DEDUP_REMOVED lines=18> */
.L_x_52213:
        /* <DEDUP_REMOVED lines=12> */
.L_x_52215:
[----:B------:R-:W-:Y:S05]  /*313e0*/  BSYNC.RECONVERGENT B2 ;  /* 0x0000000000027941 */ /* 0x000fea0003800200 */
.L_x_52214:
        /* <DEDUP_REMOVED lines=62> */
.L_x_52212:
[----:B------:R-:W-:Y:S05]  /*317d0*/  BSYNC.RECONVERGENT B1 ;  /* 0x0000000000017941 */ /* 0x000fea0003800200 */
.L_x_52211:
        /* <DEDUP_REMOVED lines=10> */
.L_x_52210:
[----:B------:R-:W-:Y:S05]  /*31880*/  BSYNC.RECONVERGENT B0 ;  /* 0x0000000000007941 */ /* 0x000fea0003800200 */
.L_x_52209:
        /* <DEDUP_REMOVED lines=18> */
.L_x_52220:
        /* <DEDUP_REMOVED lines=12> */
.L_x_52222:
[----:B------:R-:W-:Y:S05]  /*31a70*/  BSYNC.RECONVERGENT B2 ;  /* 0x0000000000027941 */ /* 0x000fea0003800200 */
.L_x_52221:
        /* <DEDUP_REMOVED lines=62> */
.L_x_52219:
[----:B------:R-:W-:Y:S05]  /*31e60*/  BSYNC.RECONVERGENT B1 ;  /* 0x0000000000017941 */ /* 0x000fea0003800200 */
.L_x_52218:
        /* <DEDUP_REMOVED lines=11> */
.L_x_52217:
[----:B------:R-:W-:Y:S05]  /*31f20*/  BSYNC.RECONVERGENT B0 ;  /* 0x0000000000007941 */ /* 0x000fea0003800200 */
.L_x_52216:
[----:B------:R-:W-:Y:S02]  /*31f30*/  F2FP.F16.F32.PACK_AB R138, RZ, R45 ;  /* 0x0000002dff8a723e */ /* 0x000fe400000000ff */
[----:B------:R-:W-:Y:S02]  /*31f40*/  PRMT R112, R112, 0x5410, R115 ;  /* 0x0000541070707816 */ /* 0x000fe40000000073 */
[----:B------:R-:W-:Y:S02]  /*31f50*/  PRMT R114, R144, 0x5410, R114 ;  /* 0x0000541090727816 */ /* 0x000fe40000000072 */
[----:B------:R-:W-:Y:S02]  /*31f60*/  PRMT R113, R113, 0x5410, R136 ;  /* 0x0000541071717816 */ /* 0x000fe40000000088 */
[----:B------:R-:W-:-:S07]  /*31f70*/  PRMT R115, R145, 0x5410, R138 ;  /* 0x0000541091737816 */ /* 0x000fce000000008a */
.L_x_52166:
        /* <DEDUP_REMOVED lines=26> */
.L_x_52224:
[----:B------:R-:W-:Y:S05]  /*32120*/  BSYNC.RECONVERGENT B0 ;  /* 0x0000000000007941 */ /* 0x000fea0003800200 */
.L_x_52223:
        /* <DEDUP_REMOVED lines=31> */
.L_x_52230:
        /* <DEDUP_REMOVED lines=12> */
.L_x_52232:
[----:B------:R-:W-:Y:S05]  /*323e0*/  BSYNC.RECONVERGENT B2 ;  /* 0x0000000000027941 */ /* 0x000fea0003800200 */
.L_x_52231:
        /* <DEDUP_REMOVED lines=62> */
.L_x_52229:
[----:B------:R-:W-:Y:S05]  /*327d0*/  BSYNC.RECONVERGENT B1 ;  /* 0x0000000000017941 */ /* 0x000fea0003800200 */
.L_x_52228:
        /* <DEDUP_REMOVED lines=11> */
.L_x_52227:
[----:B------:R-:W-:Y:S05]  /*32890*/  BSYNC.RECONVERGENT B0 ;  /* 0x0000000000007941 */ /* 0x000fea0003800200 */
.L_x_52226:
        /* <DEDUP_REMOVED lines=22> */
.L_x_52237:
        /* <DEDUP_REMOVED lines=12> */
.L_x_52239:
[----:B------:R-:W-:Y:S05]  /*32ac0*/  BSYNC.RECONVERGENT B2 ;  /* 0x0000000000027941 */ /* 0x000fea0003800200 */
.L_x_52238:
        /* <DEDUP_REMOVED lines=62> */
.L_x_52236:
[----:B------:R-:W-:Y:S05]  /*32eb0*/  BSYNC.RECONVERGENT B1 ;  /* 0x0000000000017941 */ /* 0x000fea0003800200 */
.L_x_52235:
        /* <DEDUP_REMOVED lines=11> */
.L_x_52234:
[----:B------:R-:W-:Y:S05]  /*32f70*/  BSYNC.RECONVERGENT B0 ;  /* 0x0000000000007941 */ /* 0x000fea0003800200 */
.L_x_52233:
        /* <DEDUP_REMOVED lines=22> */
.L_x_52244:
        /* <DEDUP_REMOVED lines=12> */
.L_x_52246:
[----:B------:R-:W-:Y:S05]  /*331a0*/  BSYNC.RECONVERGENT B2 ;  /* 0x0000000000027941 */ /* 0x000fea0003800200 */
.L_x_52245:
        /* <DEDUP_REMOVED lines=62> */
.L_x_52243:
[----:B------:R-:W-:Y:S05]  /*33590*/  BSYNC.RECONVERGENT B1 ;  /* 0x0000000000017941 */ /* 0x000fea0003800200 */
.L_x_52242:
        /* <DEDUP_REMOVED lines=11> */
.L_x_52241:
[----:B------:R-:W-:Y:S05]  /*33650*/  BSYNC.RECONVERGENT B0 ;  /* 0x0000000000007941 */ /* 0x000fea0003800200 */
.L_x_52240:
        /* <DEDUP_REMOVED lines=22> */
.L_x_52251:
        /* <DEDUP_REMOVED lines=12> */
.L_x_52253:
[----:B------:R-:W-:Y:S05]  /*33880*/  BSYNC.RECONVERGENT B2 ;  /* 0x0000000000027941 */ /* 0x000fea0003800200 */
.L_x_52252:
        /* <DEDUP_REMOVED lines=62> */
.L_x_52250:
[----:B------:R-:W-:Y:S05]  /*33c70*/  BSYNC.RECONVERGENT B1 ;  /* 0x0000000000017941 */ /* 0x000fea0003800200 */
.L_x_52249:
        /* <DEDUP_REMOVED lines=11> */
.L_x_52248:
[----:B------:R-:W-:Y:S05]  /*33d30*/  BSYNC.RECONVERGENT B0 ;  /* 0x0000000000007941 */ /* 0x000fea0003800200 */
.L_x_52247:
        /* <DEDUP_REMOVED lines=22> */
.L_x_52258:
        /* <DEDUP_REMOVED lines=12> */
.L_x_52260:
[----:B------:R-:W-:Y:S05]  /*33f60*/  BSYNC.RECONVERGENT B2 ;  /* 0x0000000000027941 */ /* 0x000fea0003800200 */
.L_x_52259:
        /* <DEDUP_REMOVED lines=62> */
.L_x_52257:
[----:B------:R-:W-:Y:S05]  /*34350*/  BSYNC.RECONVERGENT B1 ;  /* 0x0000000000017941 */ /* 0x000fea0003800200 */
.L_x_52256:
        /* <DEDUP_REMOVED lines=11> */
.L_x_52255:
[----:B------:R-:W-:Y:S05]  /*34410*/  BSYNC.RECONVERGENT B0 ;  /* 0x0000000000007941 */ /* 0x000fea0003800200 */
.L_x_52254:
        /* <DEDUP_REMOVED lines=22> */
.L_x_52265:
        /* <DEDUP_REMOVED lines=12> */
.L_x_52267:
[----:B------:R-:W-:Y:S05]  /*34640*/  BSYNC.RECONVERGENT B2 ;  /* 0x0000000000027941 */ /* 0x000fea0003800200 */
.L_x_52266:
        /* <DEDUP_REMOVED lines=62> */
.L_x_52264:
[----:B------:R-:W-:Y:S05]  /*34a30*/  BSYNC.RECONVERGENT B1 ;  /* 0x0000000000017941 */ /* 0x000fea0003800200 */
.L_x_52263:
        /* <DEDUP_REMOVED lines=11> */
.L_x_52262:
[----:B------:R-:W-:Y:S05]  /*34af0*/  BSYNC.RECONVERGENT B0 ;  /* 0x0000000000007941 */ /* 0x000fea0003800200 */
.L_x_52261:
        /* <DEDUP_REMOVED lines=22> */
.L_x_52272:
        /* <DEDUP_REMOVED lines=12> */
.L_x_52274:
[----:B------:R-:W-:Y:S05]  /*34d20*/  BSYNC.RECONVERGENT B2 ;  /* 0x0000000000027941 */ /* 0x000fea0003800200 */
.L_x_52273:
        /* <DEDUP_REMOVED lines=62> */
.L_x_52271:
[----:B------:R-:W-:Y:S05]  /*35110*/  BSYNC.RECONVERGENT B1 ;  /* 0x0000000000017941 */ /* 0x000fea0003800200 */
.L_x_52270:
        /* <DEDUP_REMOVED lines=11> */
.L_x_52269:
[----:B------:R-:W-:Y:S05]  /*351d0*/  BSYNC.RECONVERGENT B0 ;  /* 0x0000000000007941 */ /* 0x000fea0003800200 */
.L_x_52268:
        /* <DEDUP_REMOVED lines=22> */
.L_x_52279:
        /* <DEDUP_REMOVED lines=12> */
.L_x_52281:
[----:B------:R-:W-:Y:S05]  /*35400*/  BSYNC.RECONVERGENT B2 ;  /* 0x0000000000027941 */ /* 0x000fea0003800200 */
.L_x_52280:
        /* <DEDUP_REMOVED lines=61> */
.L_x_52278:
[----:B------:R-:W-:Y:S05]  /*357e0*/  BSYNC.RECONVERGENT B1 ;  /* 0x0000000000017941 */ /* 0x000fea0003800200 */
.L_x_52277:
        /* <DEDUP_REMOVED lines=12> */
.L_x_52276:
[----:B------:R-:W-:Y:S05]  /*358b0*/  BSYNC.RECONVERGENT B0 ;  /* 0x0000000000007941 */ /* 0x000fea0003800200 */
.L_x_52275:
[----:B------:R-:W-:Y:S02]  /*358c0*/  F2FP.F16.F32.PACK_AB R147, RZ, R143 ;  /* 0x0000008fff93723e */ /* 0x000fe400000000ff */
[----:B------:R-:W-:Y:S02]  /*358d0*/  PRMT R112, R112, 0x5410, R115 ;  /* 0x0000541070707816 */ /* 0x000fe40000000073 */
[----:B------:R-:W-:Y:S02]  /*358e0*/  PRMT R114, R114, 0x5410, R145 ;  /* 0x0000541072727816 */ /* 0x000fe40000000091 */
[----:B------:R-:W-:Y:S02]  /*358f0*/  PRMT R113, R113, 0x5410, R144 ;  /* 0x0000541071717816 */ /* 0x000fe40000000090 */
[----:B------:R-:W-:Y:S01]  /*35900*/  PRMT R115, R153, 0x5410, R147 ;  /* 0x0000541099737816 */ /* 0x000fe20000000093 */
[----:B------:R-:W-:Y:S06]  /*35910*/  BRA `(.L_x_52282) ;  /* 0x0000003400447947 */ /* 0x000fec0003800000 */
.L_x_52225:
        /* <DEDUP_REMOVED lines=21> */
.L_x_52287:
        /* <DEDUP_REMOVED lines=12> */
.L_x_52289:
[----:B------:R-:W-:Y:S05]  /*35b30*/  BSYNC.RECONVERGENT B2 ;  /* 0x0000000000027941 */ /* 0x000fea0003800200 */
.L_x_52288:
        /* <DEDUP_REMOVED lines=62> */
.L_x_52286:
[----:B------:R-:W-:Y:S05]  /*35f20*/  BSYNC.RECONVERGENT B1 ;  /* 0x0000000000017941 */ /* 0x000fea0003800200 */
.L_x_52285:
        /* <DEDUP_REMOVED lines=10> */
.L_x_52284:
[----:B------:R-:W-:Y:S05]  /*35fd0*/  BSYNC.RECONVERGENT B0 ;  /* 0x0000000000007941 */ /* 0x000fea0003800200 */
.L_x_52283:
        /* <DEDUP_REMOVED lines=18> */
.L_x_52294:
        /* <DEDUP_REMOVED lines=12> */
.L_x_52296:
[----:B------:R-:W-:Y:S05]  /*361c0*/  BSYNC.RECONVERGENT B2 ;  /* 0x0000000000027941 */ /* 0x000fea0003800200 */
.L_x_52295:
        /* <DEDUP_REMOVED lines=62> */
.L_x_52293:
[----:B------:R-:W-:Y:S05]  /*365b0*/  BSYNC.RECONVERGENT B1 ;  /* 0x0000000000017941 */ /* 0x000fea0003800200 */
.L_x_52292:
        /* <DEDUP_REMOVED lines=10> */
.L_x_52291:
[----:B------:R-:W-:Y:S05]  /*36660*/  BSYNC.RECONVERGENT B0 ;  /* 0x0000000000007941 */ /* 0x000fea0003800200 */
.L_x_52290:
        /* <DEDUP_REMOVED lines=18> */
.L_x_52301:
        /* <DEDUP_REMOVED lines=12> */
.L_x_52303:
[----:B------:R-:W-:Y:S05]  /*36850*/  BSYNC.RECONVERGENT B2 ;  /* 0x0000000000027941 */ /* 0x000fea0003800200 */
.L_x_52302:
        /* <DEDUP_REMOVED lines=62> */
.L_x_52300:
[----:B------:R-:W-:Y:S05]  /*36c40*/  BSYNC.RECONVERGENT B1 ;  /* 0x0000000000017941 */ /* 0x000fea0003800200 */
.L_x_52299:
        /* <DEDUP_REMOVED lines=10> */
.L_x_52298:
[----:B------:R-:W-:Y:S05]  /*36cf0*/  BSYNC.RECONVERGENT B0 ;  /* 0x0000000000007941 */ /* 0x000fea0003800200 */
.L_x_52297:
        /* <DEDUP_REMOVED lines=18> */
.L_x_52308:
        /* <DEDUP_REMOVED lines=12> */
.L_x_52310:
[----:B------:R-:W-:Y:S05]  /*36ee0*/  BSYNC.RECONVERGENT B2 ;  /* 0x0000000000027941 */ /* 0x000fea0003800200 */
.L_x_52309:
        /* <DEDUP_REMOVED lines=62> */
.L_x_52307:
[----:B------:R-:W-:Y:S05]  /*372d0*/  BSYNC.RECONVERGENT B1 ;  /* 0x0000000000017941 */ /* 0x000fea0003800200 */
.L_x_52306:
        /* <DEDUP_REMOVED lines=10> */
.L_x_52305:
[----:B------:R-:W-:Y:S05]  /*37380*/  BSYNC.RECONVERGENT B0 ;  /* 0x0000000000007941 */ /* 0x000fea0003800200 */
.L_x_52304:
        /* <DEDUP_REMOVED lines=18> */
.L_x_52315:
        /* <DEDUP_REMOVED lines=12> */
.L_x_52317:
[----:B------:R-:W-:Y:S05]  /*37570*/  BSYNC.RECONVERGENT B2 ;  /* 0x0000000000027941 */ /* 0x000fea0003800200 */
.L_x_52316:
        /* <DEDUP_REMOVED lines=62> */
.L_x_52314:
[----:B------:R-:W-:Y:S05]  /*37960*/  BSYNC.RECONVERGENT B1 ;  /* 0x0000000000017941 */ /* 0x000fea0003800200 */
.L_x_52313:
        /* <DEDUP_REMOVED lines=10> */
.L_x_52312:
[----:B------:R-:W-:Y:S05]  /*37a10*/  BSYNC.RECONVERGENT B0 ;  /* 0x0000000000007941 */ /* 0x000fea0003800200 */
.L_x_52311:
        /* <DEDUP_REMOVED lines=18> */
.L_x_52322:
        /* <DEDUP_REMOVED lines=12> */
.L_x_52324:
[----:B------:R-:W-:Y:S05]  /*37c00*/  BSYNC.RECONVERGENT B2 ;  /* 0x0000000000027941 */ /* 0x000fea0003800200 */
.L_x_52323:
        /* <DEDUP_REMOVED lines=62> */
.L_x_52321:
[----:B------:R-:W-:Y:S05]  /*37ff0*/  BSYNC.RECONVERGENT B1 ;  /* 0x0000000000017941 */ /* 0x000fea0003800200 */
.L_x_52320:
        /* <DEDUP_REMOVED lines=10> */
.L_x_52319:
[----:B------:R-:W-:Y:S05]  /*380a0*/  BSYNC.RECONVERGENT B0 ;  /* 0x0000000000007941 */ /* 0x000fea0003800200 */
.L_x_52318:
        /* <DEDUP_REMOVED lines=18> */
.L_x_52329:
        /* <DEDUP_REMOVED lines=12> */
.L_x_52331:
[----:B------:R-:W-:Y:S05]  /*38290*/  BSYNC.RECONVERGENT B2 ;  /* 0x0000000000027941 */ /* 0x000fea0003800200 */
.L_x_52330:
        /* <DEDUP_REMOVED lines=62> */
.L_x_52328:
[----:B------:R-:W-:Y:S05]  /*38680*/  BSYNC.RECONVERGENT B1 ;  /* 0x0000000000017941 */ /* 0x000fea0003800200 */
.L_x_52327:
        /* <DEDUP_REMOVED lines=10> */
.L_x_52326:
[----:B------:R-:W-:Y:S05]  /*38730*/  BSYNC.RECONVERGENT B0 ;  /* 0x0000000000007941 */ /* 0x000fea0003800200 */
.L_x_52325:
        /* <DEDUP_REMOVED lines=18> */
.L_x_52336:
        /* <DEDUP_REMOVED lines=12> */
.L_x_52338:
[----:B------:R-:W-:Y:S05]  /*38920*/  BSYNC.RECONVERGENT B2 ;  /* 0x0000000000027941 */ /* 0x000fea0003800200 */
.L_x_52337:
        /* <DEDUP_REMOVED lines=62> */
.L_x_52335:
[----:B------:R-:W-:Y:S05]  /*38d10*/  BSYNC.RECONVERGENT B1 ;  /* 0x0000000000017941 */ /* 0x000fea0003800200 */
.L_x_52334:
        /* <DEDUP_REMOVED lines=11> */
.L_x_52333:
[----:B------:R-:W-:Y:S05]  /*38dd0*/  BSYNC.RECONVERGENT B0 ;  /* 0x0000000000007941 */ /* 0x000fea0003800200 */
.L_x_52332:
[----:B------:R-:W-:Y:S02]  /*38de0*/  F2FP.F16.F32.PACK_AB R149, RZ, R143 ;  /* 0x0000008fff95723e */ /* 0x000fe400000000ff */
[----:B------:R-:W-:Y:S02]  /*38df0*/  PRMT R112, R112, 0x5410, R115 ;  /* 0x0000541070707816 */ /* 0x000fe40000000073 */
[----:B------:R-:W-:Y:S02]  /*38e00*/  PRMT R114, R114, 0x5410, R145 ;  /* 0x0000541072727816 */ /* 0x000fe40000000091 */
[----:B------:R-:W-:Y:S02]  /*38e10*/  PRMT R113, R113, 0x5410, R144 ;  /* 0x0000541071717816 */ /* 0x000fe40000000090 */
[----:B------:R-:W-:-:S07]  /*38e20*/  PRMT R115, R147, 0x5410, R149 ;  /* 0x0000541093737816 */ /* 0x000fce0000000095 */
.L_x_52282:
        /* <DEDUP_REMOVED lines=26> */
.L_x_52340:
[----:B------:R-:W-:Y:S05]  /*38fd0*/  BSYNC.RECONVERGENT B0 ;  /* 0x0000000000007941 */ /* 0x000fea0003800200 */
.L_x_52339:
        /* <DEDUP_REMOVED lines=31> */
.L_x_52346:
        /* <DEDUP_REMOVED lines=12> */
.L_x_52348:
[----:B------:R-:W-:Y:S05]  /*39290*/  BSYNC.RECONVERGENT B2 ;  /* 0x0000000000027941 */ /* 0x000fea0003800200 */
.L_x_52347:
        /* <DEDUP_REMOVED lines=62> */
.L_x_52345:
[----:B------:R-:W-:Y:S05]  /*39680*/  BSYNC.RECONVERGENT B1 ;  /* 0x0000000000017941 */ /* 0x000fea0003800200 */
.L_x_52344:
        /* <DEDUP_REMOVED lines=11> */
.L_x_52343:
[----:B------:R-:W-:Y:S05]  /*39740*/  BSYNC.RECONVERGENT B0 ;  /* 0x0000000000007941 */ /* 0x000fea0003800200 */
.L_x_52342:
        /* <DEDUP_REMOVED lines=22> */
.L_x_52353:
        /* <DEDUP_REMOVED lines=12> */
.L_x_52355:
[----:B------:R-:W-:Y:S05]  /*39970*/  BSYNC.RECONVERGENT B2 ;  /* 0x0000000000027941 */ /* 0x000fea0003800200 */
.L_x_52354:
        /* <DEDUP_REMOVED lines=62> */
.L_x_52352:
[----:B------:R-:W-:Y:S05]  /*39d60*/  BSYNC.RECONVERGENT B1 ;  /* 0x0000000000017941 */ /* 0x000fea0003800200 */
.L_x_52351:
        /* <DEDUP_REMOVED lines=11> */
.L_x_52350:
[----:B------:R-:W-:Y:S05]  /*39e20*/  BSYNC.RECONVERGENT B0 ;  /* 0x0000000000007941 */ /* 0x000fea0003800200 */
.L_x_52349:
        /* <DEDUP_REMOVED lines=22> */
.L_x_52360:
        /* <DEDUP_REMOVED lines=12> */
.L_x_52362:
[----:B------:R-:W-:Y:S05]  /*3a050*/  BSYNC.RECONVERGENT B2 ;  /* 0x0000000000027941 */ /* 0x000fea0003800200 */
.L_x_52361:
        /* <DEDUP_REMOVED lines=62> */
.L_x_52359:
[----:B------:R-:W-:Y:S05]  /*3a440*/  BSYNC.RECONVERGENT B1 ;  /* 0x0000000000017941 */ /* 0x000fea0003800200 */
.L_x_52358:
        /* <DEDUP_REMOVED lines=11> */
.L_x_52357:
[----:B------:R-:W-:Y:S05]  /*3a500*/  BSYNC.RECONVERGENT B0 ;  /* 0x0000000000007941 */ /* 0x000fea0003800200 */
.L_x_52356:
        /* <DEDUP_REMOVED lines=22> */
.L_x_52367:
        /* <DEDUP_REMOVED lines=12> */
.L_x_52369:
[----:B------:R-:W-:Y:S05]  /*3a730*/  BSYNC.RECONVERGENT B2 ;  /* 0x0000000000027941 */ /* 0x000fea0003800200 */
.L_x_52368:
        /* <DEDUP_REMOVED lines=62> */
.L_x_52366:
[----:B------:R-:W-:Y:S05]  /*3ab20*/  BSYNC.RECONVERGENT B1 ;  /* 0x0000000000017941 */ /* 0x000fea0003800200 */
.L_x_52365:
        /* <DEDUP_REMOVED lines=11> */
.L_x_52364:
[----:B------:R-:W-:Y:S05]  /*3abe0*/  BSYNC.RECONVERGENT B0 ;  /* 0x0000000000007941 */ /* 0x000fea0003800200 */
.L_x_52363:
        /* <DEDUP_REMOVED lines=22> */
.L_x_52374:
        /* <DEDUP_REMOVED lines=12> */
.L_x_52376:
[----:B------:R-:W-:Y:S05]  /*3ae10*/  BSYNC.RECONVERGENT B2 ;  /* 0x0000000000027941 */ /* 0x000fea0003800200 */
.L_x_52375:
        /* <DEDUP_REMOVED lines=62> */
.L_x_52373:
[----:B------:R-:W-:Y:S05]  /*3b200*/  BSYNC.RECONVERGENT B1 ;  /* 0x0000000000017941 */ /* 0x000fea0003800200 */
.L_x_52372:
        /* <DEDUP_REMOVED lines=11> */
.L_x_52371:
[----:B------:R-:W-:Y:S05]  /*3b2c0*/  BSYNC.RECONVERGENT B0 ;  /* 0x0000000000007941 */ /* 0x000fea0003800200 */
.L_x_52370:
        /* <DEDUP_REMOVED lines=22> */
.L_x_52381:
        /* <DEDUP_REMOVED lines=12> */
.L_x_52383:
[----:B------:R-:W-:Y:S05]  /*3b4f0*/  BSYNC.RECONVERGENT B2 ;  /* 0x0000000000027941 */ /* 0x000fea0003800200 */
.L_x_52382:
        /* <DEDUP_REMOVED lines=62> */
.L_x_52380:
[----:B------:R-:W-:Y:S05]  /*3b8e0*/  BSYNC.RECONVERGENT B1 ;  /* 0x0000000000017941 */ /* 0x000fea0003800200 */
.L_x_52379:
        /* <DEDUP_REMOVED lines=11> */
.L_x_52378:
[----:B------:R-:W-:Y:S05]  /*3b9a0*/  BSYNC.RECONVERGENT B0 ;  /* 0x0000000000007941 */ /* 0x000fea0003800200 */
.L_x_52377:
        /* <DEDUP_REMOVED lines=22> */
.L_x_52388:
        /* <DEDUP_REMOVED lines=12> */
.L_x_52390:
[----:B------:R-:W-:Y:S05]  /*3bbd0*/  BSYNC.RECONVERGENT B2 ;  /* 0x0000000000027941 */ /* 0x000fea0003800200 */
.L_x_52389:
        /* <DEDUP_REMOVED lines=62> */
.L_x_52387:
[----:B------:R-:W-:Y:S05]  /*3bfc0*/  BSYNC.RECONVERGENT B1 ;  /* 0x0000000000017941 */ /* 0x000fea0003800200 */
.L_x_52386:
        /* <DEDUP_REMOVED lines=11> */
.L_x_52385:
[----:B------:R-:W-:Y:S05]  /*3c080*/  BSYNC.RECONVERGENT B0 ;  /* 0x0000000000007941 */ /* 0x000fea0003800200 */
.L_x_52384:
        /* <DEDUP_REMOVED lines=22> */
.L_x_52395:
        /* <DEDUP_REMOVED lines=12> */
.L_x_52397:
[----:B------:R-:W-:Y:S05]  /*3c2b0*/  BSYNC.RECONVERGENT B2 ;  /* 0x0000000000027941 */ /* 0x000fea0003800200 */
.L_x_52396:
        /* <DEDUP_REMOVED lines=62> */
.L_x_52394:
[----:B------:R-:W-:Y:S05]  /*3c6a0*/  BSYNC.RECONVERGENT B1 ;  /* 0x0000000000017941 */ /* 0x000fea0003800200 */
.L_x_52393:
[----:B------:R-:W-:Y:S01]  /*3c6b0*/  I2FP.F32.U32 R112, R113 ;  /* 0x0000007100707245 */ /* 0x000fe20000201000 */
[----:B------:R-:W-:-:S05]  /*3c6c0*/  HFMA2 R113, -RZ, RZ, 0.1171875, 0 ;  /* 0x2f800000ff717431 */ /* 0x000fca00000001ff */
        /* <DEDUP_REMOVED lines=10> */
.L_x_52392:
[----:B------:R-:W-:Y:S05]  /*3c770*/  BSYNC.RECONVERGENT B0 ;  /* 0x0000000000007941 */ /* 0x000fea0003800200 */
.L_x_52391:
[----:B------:R-:W-:Y:S02]  /*3c780*/  F2FP.F16.F32.PACK_AB R115, RZ, R151 ;  /* 0x00000097ff73723e */ /* 0x000fe400000000ff */
[----:B------:R-:W-:Y:S02]  /*3c790*/  PRMT R114, R158, 0x5410, R161 ;  /* 0x000054109e727816 */ /* 0x000fe400000000a1 */
[----:B------:R-:W-:Y:S02]  /*3c7a0*/  PRMT R113, R160, 0x5410, R159 ;  /* 0x00005410a0717816 */ /* 0x000fe4000000009f */
[----:B------:R-:W-:Y:S02]  /*3c7b0*/  PRMT R112, R175, 0x5410, R173 ;  /* 0x00005410af707816 */ /* 0x000fe400000000ad */
[----:B------:R-:W-:Y:S01]  /*3c7c0*/  PRMT R115, R181, 0x5410, R115 ;  /* 0x00005410b5737816 */ /* 0x000fe20000000073 */
[----:B------:R-:W-:Y:S06]  /*3c7d0*/  BRA `(.L_x_52398) ;  /* 0x0000003400447947 */ /* 0x000fec0003800000 */
.L_x_52341:
        /* <DEDUP_REMOVED lines=21> */
.L_x_52403:
        /* <DEDUP_REMOVED lines=12> */
.L_x_52405:
[----:B------:R-:W-:Y:S05]  /*3c9f0*/  BSYNC.RECONVERGENT B2 ;  /* 0x0000000000027941 */ /* 0x000fea0003800200 */
.L_x_52404:
        /* <DEDUP_REMOVED lines=62> */
.L_x_52402:
[----:B------:R-:W-:Y:S05]  /*3cde0*/  BSYNC.RECONVERGENT B1 ;  /* 0x0000000000017941 */ /* 0x000fea0003800200 */
.L_x_52401:
        /* <DEDUP_REMOVED lines=10> */
.L_x_52400:
[----:B------:R-:W-:Y:S05]  /*3ce90*/  BSYNC.RECONVERGENT B0 ;  /* 0x0000000000007941 */ /* 0x000fea0003800200 */
.L_x_52399:
        /* <DEDUP_REMOVED lines=18> */
.L_x_52410:
        /* <DEDUP_REMOVED lines=12> */
.L_x_52412:
[----:B------:R-:W-:Y:S05]  /*3d080*/  BSYNC.RECONVERGENT B2 ;  /* 0x0000000000027941 */ /* 0x000fea0003800200 */
.L_x_52411:
        /* <DEDUP_REMOVED lines=62> */
.L_x_52409:
[----:B------:R-:W-:Y:S05]  /*3d470*/  BSYNC.RECONVERGENT B1 ;  /* 0x0000000000017941 */ /* 0x000fea0003800200 */
.L_x_52408:
        /* <DEDUP_REMOVED lines=10> */
.L_x_52407:
[----:B------:R-:W-:Y:S05]  /*3d520*/  BSYNC.RECONVERGENT B0 ;  /* 0x0000000000007941 */ /* 0x000fea0003800200 */
.L_x_52406:
        /* <DEDUP_REMOVED lines=18> */
.L_x_52417:
        /* <DEDUP_REMOVED lines=12> */
.L_x_52419:
[----:B------:R-:W-:Y:S05]  /*3d710*/  BSYNC.RECONVERGENT B2 ;  /* 0x0000000000027941 */ /* 0x000fea0003800200 */
.L_x_52418:
        /* <DEDUP_REMOVED lines=62> */
.L_x_52416:
[----:B------:R-:W-:Y:S05]  /*3db00*/  BSYNC.RECONVERGENT B1 ;  /* 0x0000000000017941 */ /* 0x000fea0003800200 */
.L_x_52415:
        /* <DEDUP_REMOVED lines=10> */
.L_x_52414:
[----:B------:R-:W-:Y:S05]  /*3dbb0*/  BSYNC.RECONVERGENT B0 ;  /* 0x0000000000007941 */ /* 0x000fea0003800200 */
.L_x_52413:
        /* <DEDUP_REMOVED lines=18> */
.L_x_52424:
        /* <DEDUP_REMOVED lines=12> */
.L_x_52426:
[----:B------:R-:W-:Y:S05]  /*3dda0*/  BSYNC.RECONVERGENT B2 ;  /* 0x0000000000027941 */ /* 0x000fea0003800200 */
.L_x_52425:
        /* <DEDUP_REMOVED lines=62> */
.L_x_52423:
[----:B------:R-:W-:Y:S05]  /*3e190*/  BSYNC.RECONVERGENT B1 ;  /* 0x0000000000017941 */ /* 0x000fea0003800200 */
.L_x_52422:
        /* <DEDUP_REMOVED lines=10> */
.L_x_52421:
[----:B------:R-:W-:Y:S05]  /*3e240*/  BSYNC.RECONVERGENT B0 ;  /* 0x0000000000007941 */ /* 0x000fea0003800200 */
.L_x_52420:
        /* <DEDUP_REMOVED lines=18> */
.L_x_52431:
        /* <DEDUP_REMOVED lines=12> */
.L_x_52433:
[----:B------:R-:W-:Y:S05]  /*3e430*/  BSYNC.RECONVERGENT B2 ;  /* 0x0000000000027941 */ /* 0x000fea0003800200 */
.L_x_52432:
        /* <DEDUP_REMOVED lines=62> */
.L_x_52430:
[----:B------:R-:W-:Y:S05]  /*3e820*/  BSYNC.RECONVERGENT B1 ;  /* 0x0000000000017941 */ /* 0x000fea0003800200 */
.L_x_52429:
        /* <DEDUP_REMOVED lines=10> */
.L_x_52428:
[----:B------:R-:W-:Y:S05]  /*3e8d0*/  BSYNC.RECONVERGENT B0 ;  /* 0x0000000000007941 */ /* 0x000fea0003800200 */
.L_x_52427:
        /* <DEDUP_REMOVED lines=18> */
.L_x_52438:
        /* <DEDUP_REMOVED lines=12> */
.L_x_52440:
[----:B------:R-:W-:Y:S05]  /*3eac0*/  BSYNC.RECONVERGENT B2 ;  /* 0x0000000000027941 */ /* 0x000fea0003800200 */
.L_x_52439:
        /* <DEDUP_REMOVED lines=62> */
.L_x_52437:
[----:B------:R-:W-:Y:S05]  /*3eeb0*/  BSYNC.RECONVERGENT B1 ;  /* 0x0000000000017941 */ /* 0x000fea0003800200 */
.L_x_52436:
        /* <DEDUP_REMOVED lines=10> */
.L_x_52435:
[----:B------:R-:W-:Y:S05]  /*3ef60*/  BSYNC.RECONVERGENT B0 ;  /* 0x0000000000007941 */ /* 0x000fea0003800200 */
.L_x_52434:
        /* <DEDUP_REMOVED lines=18> */
.L_x_52445:
        /* <DEDUP_REMOVED lines=12> */
.L_x_52447:
[----:B------:R-:W-:Y:S05]  /*3f150*/  BSYNC.RECONVERGENT B2 ;  /* 0x0000000000027941 */ /* 0x000fea0003800200 */
.L_x_52446:
        /* <DEDUP_REMOVED lines=62> */
.L_x_52444:
[----:B------:R-:W-:Y:S05]  /*3f540*/  BSYNC.RECONVERGENT B1 ;  /* 0x0000000000017941 */ /* 0x000fea0003800200 */
.L_x_52443:
        /* <DEDUP_REMOVED lines=10> */
.L_x_52442:
[----:B------:R-:W-:Y:S05]  /*3f5f0*/  BSYNC.RECONVERGENT B0 ;  /* 0x0000000000007941 */ /* 0x000fea0003800200 */
.L_x_52441:
        /* <DEDUP_REMOVED lines=18> */
.L_x_52452:
        /* <DEDUP_REMOVED lines=12> */
.L_x_52454:
[----:B------:R-:W-:Y:S05]  /*3f7e0*/  BSYNC.RECONVERGENT B2 ;  /* 0x0000000000027941 */ /* 0x000fea0003800200 */
.L_x_52453:
        /* <DEDUP_REMOVED lines=62> */
.L_x_52451:
[----:B------:R-:W-:Y:S05]  /*3fbd0*/  BSYNC.RECONVERGENT B1 ;  /* 0x0000000000017941 */ /* 0x000fea0003800200 */
.L_x_52450:
        /* <DEDUP_REMOVED lines=11> */
.L_x_52449:
[----:B------:R-:W-:Y:S05]  /*3fc90*/  BSYNC.RECONVERGENT B0 ;  /* 0x0000000000007941 */ /* 0x000fea0003800200 */
.L_x_52448:
[----:B------:R-:W-:Y:S02]  /*3fca0*/  F2FP.F16.F32.PACK_AB R115, RZ, R151 ;  /* 0x00000097ff73723e */ /* 0x000fe400000000ff */
[----:B------:R-:W-:Y:S02]  /*3fcb0*/  PRMT R114, R158, 0x5410, R160 ;  /* 0x000054109e727816 */ /* 0x000fe400000000a0 */
[----:B------:R-:W-:Y:S02]  /*3fcc0*/  PRMT R113, R161, 0x5410, R159 ;  /* 0x00005410a1717816 */ /* 0x000fe4000000009f */
[----:B------:R-:W-:Y:S02]  /*3fcd0*/  PRMT R112, R175, 0x5410, R173 ;  /* 0x00005410af707816 */ /* 0x000fe400000000ad */
[----:B------:R-:W-:-:S07]  /*3fce0*/  PRMT R115, R180, 0x5410, R115 ;  /* 0x00005410b4737816 */ /* 0x000fce0000000073 */
.L_x_52398:
        /* <DEDUP_REMOVED lines=26> */
.L_x_52456:
[----:B------:R-:W-:Y:S05]  /*3fe90*/  BSYNC.RECONVERGENT B0 ;  /* 0x0000000000007941 */ /* 0x000fea0003800200 */
.L_x_52455:
        /* <DEDUP_REMOVED lines=31> */
.L_x_52462:
        /* <DEDUP_REMOVED lines=12> */
.L_x_52464:
[----:B------:R-:W-:Y:S05]  /*40150*/  BSYNC.RECONVERGENT B2 ;  /* 0x0000000000027941 */ /* 0x000fea0003800200 */
.L_x_52463:
        /* <DEDUP_REMOVED lines=62> */
.L_x_52461:
[----:B------:R-:W-:Y:S05]  /*40540*/  BSYNC.RECONVERGENT B1 ;  /* 0x0000000000017941 */ /* 0x000fea0003800200 */
.L_x_52460:
        /* <DEDUP_REMOVED lines=11> */
.L_x_52459:
[----:B------:R-:W-:Y:S05]  /*40600*/  BSYNC.RECONVERGENT B0 ;  /* 0x0000000000007941 */ /* 0x000fea0003800200 */
.L_x_52458:
        /* <DEDUP_REMOVED lines=22> */
.L_x_52469:
        /* <DEDUP_REMOVED lines=12> */
.L_x_52471:
[----:B------:R-:W-:Y:S05]  /*40830*/  BSYNC.RECONVERGENT B2 ;  /* 0x0000000000027941 */ /* 0x000fea0003800200 */
.L_x_52470:
        /* <DEDUP_REMOVED lines=62> */
.L_x_52468:
[----:B------:R-:W-:Y:S05]  /*40c20*/  BSYNC.RECONVERGENT B1 ;  /* 0x0000000000017941 */ /* 0x000fea0003800200 */
.L_x_52467:
        /* <DEDUP_REMOVED lines=11> */
.L_x_52466:
[----:B------:R-:W-:Y:S05]  /*40ce0*/  BSYNC.RECONVERGENT B0 ;  /* 0x0000000000007941 */ /* 0x000fea0003800200 */
.L_x_52465:
        /* <DEDUP_REMOVED lines=22> */
.L_x_52476:
        /* <DEDUP_REMOVED lines=12> */
.L_x_52478:
[----:B------:R-:W-:Y:S05]  /*40f10*/  BSYNC.RECONVERGENT B2 ;  /* 0x0000000000027941 */ /* 0x000fea0003800200 */
.L_x_52477:
        /* <DEDUP_REMOVED lines=62> */
.L_x_52475:
[----:B------:R-:W-:Y:S05]  /*41300*/  BSYNC.RECONVERGENT B1 ;  /* 0x0000000000017941 */ /* 0x000fea0003800200 */
.L_x_52474:
        /* <DEDUP_REMOVED lines=11> */
.L_x_52473:
[----:B------:R-:W-:Y:S05]  /*413c0*/  BSYNC.RECONVERGENT B0 ;  /* 0x0000000000007941 */ /* 0x000fea0003800200 */
.L_x_52472:
        /* <DEDUP_REMOVED lines=22> */
.L_x_52483:
        /* <DEDUP_REMOVED lines=12> */
.L_x_52485:
[----:B------:R-:W-:Y:S05]  /*415f0*/  BSYNC.RECONVERGENT B2 ;  /* 0x0000000000027941 */ /* 0x000fea0003800200 */
.L_x_52484:
        /* <DEDUP_REMOVED lines=62> */
.L_x_52482:
[----:B------:R-:W-:Y:S05]  /*419e0*/  BSYNC.RECONVERGENT B1 ;  /* 0x0000000000017941 */ /* 0x000fea0003800200 */
.L_x_52481:
        /* <DEDUP_REMOVED lines=11> */
.L_x_52480:
[----:B------:R-:W-:Y:S05]  /*41aa0*/  BSYNC.RECONVERGENT B0 ;  /* 0x0000000000007941 */ /* 0x000fea0003800200 */
.L_x_52479:
        /* <DEDUP_REMOVED lines=22> */
.L_x_52490:
        /* <DEDUP_REMOVED lines=12> */
.L_x_52492:
[----:B------:R-:W-:Y:S05]  /*41cd0*/  BSYNC.RECONVERGENT B2 ;  /* 0x0000000000027941 */ /* 0x000fea0003800200 */
.L_x_52491:
        /* <DEDUP_REMOVED lines=62> */
.L_x_52489:
[----:B------:R-:W-:Y:S05]  /*420c0*/  BSYNC.RECONVERGENT B1 ;  /* 0x0000000000017941 */ /* 0x000fea0003800200 */
.L_x_52488:
        /* <DEDUP_REMOVED lines=11> */
.L_x_52487:
[----:B------:R-:W-:Y:S05]  /*42180*/  BSYNC.RECONVERGENT B0 ;  /* 0x0000000000007941 */ /* 0x000fea0003800200 */
.L_x_52486:
        /* <DEDUP_REMOVED lines=22> */
.L_x_52497:
        /* <DEDUP_REMOVED lines=12> */
.L_x_52499:
[----:B------:R-:W-:Y:S05]  /*423b0*/  BSYNC.RECONVERGENT B2 ;  /* 0x0000000000027941 */ /* 0x000fea0003800200 */
.L_x_52498:
        /* <DEDUP_REMOVED lines=62> */
.L_x_52496:
[----:B------:R-:W-:Y:S05]  /*427a0*/  BSYNC.RECONVERGENT B1 ;  /* 0x0000000000017941 */ /* 0x000fea0003800200 */
.L_x_52495:
        /* <DEDUP_REMOVED lines=11> */
.L_x_52494:
[----:B------:R-:W-:Y:S05]  /*42860*/  BSYNC.RECONVERGENT B0 ;  /* 0x0000000000007941 */ /* 0x000fea0003800200 */
.L_x_52493:
        /* <DEDUP_REMOVED lines=22> */
.L_x_52504:
        /* <DEDUP_REMOVED lines=12> */
.L_x_52506:
[----:B------:R-:W-:Y:S05]  /*42a90*/  BSYNC.RECONVERGENT B2 ;  /* 0x0000000000027941 */ /* 0x000fea0003800200 */
.L_x_52505:
        /* <DEDUP_REMOVED lines=62> */
.L_x_52503:
[----:B------:R-:W-:Y:S05]  /*42e80*/  BSYNC.RECONVERGENT B1 ;  /* 0x0000000000017941 */ /* 0x000fea0003800200 */
.L_x_52502:
        /* <DEDUP_REMOVED lines=11> */
.L_x_52501:
[----:B------:R-:W-:Y:S05]  /*42f40*/  BSYNC.RECONVERGENT B0 ;  /* 0x0000000000007941 */ /* 0x000fea0003800200 */
.L_x_52500:
        /* <DEDUP_REMOVED lines=22> */
.L_x_52511:
        /* <DEDUP_REMOVED lines=12> */
.L_x_52513:
[----:B------:R-:W-:Y:S05]  /*43170*/  BSYNC.RECONVERGENT B2 ;  /* 0x0000000000027941 */ /* 0x000fea0003800200 */
.L_x_52512:
        /* <DEDUP_REMOVED lines=62> */
.L_x_52510:
[----:B------:R-:W-:Y:S05]  /*43560*/  BSYNC.RECONVERGENT B1 ;  /* 0x0000000000017941 */ /* 0x000fea0003800200 */
.L_x_52509:
        /* <DEDUP_REMOVED lines=12> */
.L_x_52508:
[----:B------:R-:W-:Y:S05]  /*43630*/  BSYNC.RECONVERGENT B0 ;  /* 0x0000000000007941 */ /* 0x000fea0003800200 */
.L_x_52507:
[----:B------:R-:W-:Y:S02]  /*43640*/  F2FP.F16.F32.PACK_AB R115, RZ, R212 ;  /* 0x000000d4ff73723e */ /* 0x000fe400000000ff */
[----:B------:R-:W-:Y:S02]  /*43650*/  PRMT R114, R175, 0x5410, R173 ;  /* 0x00005410af727816 */ /* 0x000fe400000000ad */
[----:B------:R-:W-:Y:S02]  /*43660*/  PRMT R113, R181, 0x5410, R180 ;  /* 0x00005410b5717816 */ /* 0x000fe400000000b4 */
[----:B------:R-:W-:Y:S02]  /*43670*/  PRMT R112, R183, 0x5410, R182 ;  /* 0x00005410b7707816 */ /* 0x000fe400000000b6 */
[----:B------:R-:W-:Y:S01]  /*43680*/  PRMT R115, R214, 0x5410, R115 ;  /* 0x00005410d6737816 */ /* 0x000fe20000000073 */
[----:B------:R-:W-:Y:S06]  /*43690*/  BRA `(.L_x_52514) ;  /* 0x0000003400447947 */ /* 0x000fec0003800000 */
.L_x_52457:
        /* <DEDUP_REMOVED lines=21> */
.L_x_52519:
        /* <DEDUP_REMOVED lines=12> */
.L_x_52521:
[----:B------:R-:W-:Y:S05]  /*438b0*/  BSYNC.RECONVERGENT B2 ;  /* 0x0000000000027941 */ /* 0x000fea0003800200 */
.L_x_52520:
        /* <DEDUP_REMOVED lines=62> */
.L_x_52518:
[----:B------:R-:W-:Y:S05]  /*43ca0*/  BSYNC.RECONVERGENT B1 ;  /* 0x0000000000017941 */ /* 0x000fea0003800200 */
.L_x_52517:
        /* <DEDUP_REMOVED lines=10> */
.L_x_52516:
[----:B------:R-:W-:Y:S05]  /*43d50*/  BSYNC.RECONVERGENT B0 ;  /* 0x0000000000007941 */ /* 0x000fea0003800200 */
.L_x_52515:
        /* <DEDUP_REMOVED lines=18> */
.L_x_52526:
        /* <DEDUP_REMOVED lines=12> */
.L_x_52528:
[----:B------:R-:W-:Y:S05]  /*43f40*/  BSYNC.RECONVERGENT B2 ;  /* 0x0000000000027941 */ /* 0x000fea0003800200 */
.L_x_52527:
        /* <DEDUP_REMOVED lines=62> */
.L_x_52525:
[----:B------:R-:W-:Y:S05]  /*44330*/  BSYNC.RECONVERGENT B1 ;  /* 0x0000000000017941 */ /* 0x000fea0003800200 */
.L_x_52524:
        /* <DEDUP_REMOVED lines=10> */
.L_x_52523:
[----:B------:R-:W-:Y:S05]  /*443e0*/  BSYNC.RECONVERGENT B0 ;  /* 0x0000000000007941 */ /* 0x000fea0003800200 */
.L_x_52522:
        /* <DEDUP_REMOVED lines=18> */
.L_x_52533:
        /* <DEDUP_REMOVED lines=12> */
.L_x_52535:
[----:B------:R-:W-:Y:S05]  /*445d0*/  BSYNC.RECONVERGENT B2 ;  /* 0x0000000000027941 */ /* 0x000fea0003800200 */
.L_x_52534:
        /* <DEDUP_REMOVED lines=62> */
.L_x_52532:
[----:B------:R-:W-:Y:S05]  /*449c0*/  BSYNC.RECONVERGENT B1 ;  /* 0x0000000000017941 */ /* 0x000fea0003800200 */
.L_x_52531:
        /* <DEDUP_REMOVED lines=10> */
.L_x_52530:
[----:B------:R-:W-:Y:S05]  /*44a70*/  BSYNC.RECONVERGENT B0 ;  /* 0x0000000000007941 */ /* 0x000fea0003800200 */
.L_x_52529:
        /* <DEDUP_REMOVED lines=18> */
.L_x_52540:
        /* <DEDUP_REMOVED lines=12> */
.L_x_52542:
[----:B------:R-:W-:Y:S05]  /*44c60*/  BSYNC.RECONVERGENT B2 ;  /* 0x0000000000027941 */ /* 0x000fea0003800200 */
.L_x_52541:
        /* <DEDUP_REMOVED lines=62> */
.L_x_52539:
[----:B------:R-:W-:Y:S05]  /*45050*/  BSYNC.RECONVERGENT B1 ;  /* 0x0000000000017941 */ /* 0x000fea0003800200 */
.L_x_52538:
        /* <DEDUP_REMOVED lines=10> */
.L_x_52537:
[----:B------:R-:W-:Y:S05]  /*45100*/  BSYNC.RECONVERGENT B0 ;  /* 0x0000000000007941 */ /* 0x000fea0003800200 */
.L_x_52536:
        /* <DEDUP_REMOVED lines=18> */
.L_x_52547:
        /* <DEDUP_REMOVED lines=12> */
.L_x_52549:
[----:B------:R-:W-:Y:S05]  /*452f0*/  BSYNC.RECONVERGENT B2 ;  /* 0x0000000000027941 */ /* 0x000fea0003800200 */
.L_x_52548:
        /* <DEDUP_REMOVED lines=62> */
.L_x_52546:
[----:B------:R-:W-:Y:S05]  /*456e0*/  BSYNC.RECONVERGENT B1 ;  /* 0x0000000000017941 */ /* 0x000fea0003800200 */
.L_x_52545:
        /* <DEDUP_REMOVED lines=10> */
.L_x_52544:
[----:B------:R-:W-:Y:S05]  /*45790*/  BSYNC.RECONVERGENT B0 ;  /* 0x0000000000007941 */ /* 0x000fea0003800200 */
.L_x_52543:
        /* <DEDUP_REMOVED lines=18> */
.L_x_52554:
        /* <DEDUP_REMOVED lines=12> */
.L_x_52556:
[----:B------:R-:W-:Y:S05]  /*45980*/  BSYNC.RECONVERGENT B2 ;  /* 0x0000000000027941 */ /* 0x000fea0003800200 */
.L_x_52555:
        /* <DEDUP_REMOVED lines=62> */
.L_x_52553:
[----:B------:R-:W-:Y:S05]  /*45d70*/  BSYNC.RECONVERGENT B1 ;  /* 0x0000000000017941 */ /* 0x000fea0003800200 */
.L_x_52552:
        /* <DEDUP_REMOVED lines=10> */
.L_x_52551:
[----:B------:R-:W-:Y:S05]  /*45e20*/  BSYNC.RECONVERGENT B0 ;  /* 0x0000000000007941 */ /* 0x000fea0003800200 */
.L_x_52550:
        /* <DEDUP_REMOVED lines=18> */
.L_x_52561:
        /* <DEDUP_REMOVED lines=12> */
.L_x_52563:
[----:B------:R-:W-:Y:S05]  /*46010*/  BSYNC.RECONVERGENT B2 ;  /* 0x0000000000027941 */ /* 0x000fea0003800200 */
.L_x_52562:
        /* <DEDUP_REMOVED lines=62> */
.L_x_52560:
[----:B------:R-:W-:Y:S05]  /*46400*/  BSYNC.RECONVERGENT B1 ;  /* 0x0000000000017941 */ /* 0x000fea0003800200 */
.L_x_52559:
        /* <DEDUP_REMOVED lines=10> */
.L_x_52558:
[----:B------:R-:W-:Y:S05]  /*464b0*/  BSYNC.RECONVERGENT B0 ;  /* 0x0000000000007941 */ /* 0x000fea0003800200 */
.L_x_52557:
        /* <DEDUP_REMOVED lines=18> */
.L_x_52568:
        /* <DEDUP_REMOVED lines=12> */
.L_x_52570:
[----:B------:R-:W-:Y:S05]  /*466a0*/  BSYNC.RECONVERGENT B2 ;  /* 0x0000000000027941 */ /* 0x000fea0003800200 */
.L_x_52569:
        /* <DEDUP_REMOVED lines=62> */
.L_x_52567:
[----:B------:R-:W-:Y:S05]  /*46a90*/  BSYNC.RECONVERGENT B1 ;  /* 0x0000000000017941 */ /* 0x000fea0003800200 */
.L_x_52566:
        /* <DEDUP_REMOVED lines=11> */
.L_x_52565:
[----:B------:R-:W-:Y:S05]  /*46b50*/  BSYNC.RECONVERGENT B0 ;  /* 0x0000000000007941 */ /* 0x000fea0003800200 */
.L_x_52564:
[----:B------:R-:W-:Y:S02]  /*46b60*/  F2FP.F16.F32.PACK_AB R115, RZ, R212 ;  /* 0x000000d4ff73723e */ /* 0x000fe400000000ff */
[----:B------:R-:W-:Y:S02]  /*46b70*/  PRMT R114, R175, 0x5410, R173 ;  /* 0x00005410af727816 */ /* 0x000fe400000000ad */
[----:B------:R-:W-:Y:S02]  /*46b80*/  PRMT R113, R181, 0x5410, R180 ;  /* 0x00005410b5717816 */ /* 0x000fe400000000b4 */
[----:B------:R-:W-:Y:S02]  /*46b90*/  PRMT R112, R183, 0x5410, R182 ;  /* 0x00005410b7707816 */ /* 0x000fe400000000b6 */
[----:B------:R-:W-:-:S07]  /*46ba0*/  PRMT R115, R213, 0x5410, R115 ;  /* 0x00005410d5737816 */ /* 0x000fce0000000073 */
.L_x_52514:
        /* <DEDUP_REMOVED lines=105> */
.L_x_52572:
[----:B------:R-:W-:Y:S05]  /*47240*/  BSYNC.RECONVERGENT B0 ;  /* 0x0000000000007941 */ /* 0x000fea0003800200 */
.L_x_52571:
        /* <DEDUP_REMOVED lines=185> */
.L_x_52588:
        /* <DEDUP_REMOVED lines=57> */
[----:B------:R-:W-:Y:S01]  /*48170*/  F2FP.F16.F32.PACK_AB R115, R114, R113 ;  /* 0x000000717273723e */ /* 0x000fe200000000ff */
[C---:B------:R-:W-:Y:S01]  /*48180*/  FADD.FTZ R113, -R173.reuse, R130 ;  /* 0x00000082ad717221 */ /* 0x040fe20000010100 */
[----:B------:R-:W4:Y:S02]  /*48190*/  LDL R183, [R1+0x190] ;  /* 0x0001900001b77983 */ /* 0x000f240000100800 */
[----:B------:R-:W-:Y:S01]  /*481a0*/  F2FP.F16.F32.PACK_AB R114, R132, R112 ;  /* 0x000000708472723e */ /* 0x000fe200000000ff */
        /* <DEDUP_REMOVED lines=13> */
[----:B------:R-:W-:Y:S02]  /*48280*/  F2FP.F16.F32.PACK_AB R112, R129, R112 ;  /* 0x000000708170723e */ /* 0x000fe400000000ff */
[----:B------:R-:W-:Y:S01]  /*48290*/  F2FP.F16.F32.PACK_AB R113, R131, R113 ;  /* 0x000000718371723e */ /* 0x000fe200000000ff */
        /* <DEDUP_REMOVED lines=23> */
[----:B------:R-:W-:Y:S01]  /*48410*/  F2FP.F16.F32.PACK_AB R115, R113, R112 ;  /* 0x000000707173723e */ /* 0x000fe200000000ff */
        /* <DEDUP_REMOVED lines=13> */
[----:B------:R-:W-:Y:S01]  /*484f0*/  F2FP.F16.F32.PACK_AB R112, R120, R112 ;  /* 0x000000707870723e */ /* 0x000fe200000000ff */
[----:B------:R-:W4:Y:S01]  /*48500*/  LDL R125, [R1+0x17c] ;  /* 0x00017c00017d7983 */ /* 0x000f220000100800 */
[----:B------:R-:W-:-:S02]  /*48510*/  IADD3 R120, PT, PT, R161, 0x20, RZ ;  /* 0x00000020a1787810 */ /* 0x000fc40007ffe0ff */
[----:B------:R-:W-:Y:S01]  /*48520*/  F2FP.F16.F32.PACK_AB R114, R121, R114 ;  /* 0x000000727972723e */ /* 0x000fe200000000ff */
[----:B------:R-:W2:Y:S01]  /*48530*/  LDL R181, [R1+0x124] ;  /* 0x0001240001b57983 */ /* 0x000ea20000100800 */
[----:B------:R-:W-:Y:S01]  /*48540*/  F2FP.F16.F32.PACK_AB R113, R123, R122 ;  /* 0x0000007a7b71723e */ /* 0x000fe200000000ff */
        /* <DEDUP_REMOVED lines=21> */
[----:B------:R-:W-:Y:S01]  /*486a0*/  F2FP.F16.F32.PACK_AB R115, R113, R112 ;  /* 0x000000707173723e */ /* 0x000fe200000000ff */
        /* <DEDUP_REMOVED lines=14> */
[----:B------:R-:W-:Y:S01]  /*48790*/  F2FP.F16.F32.PACK_AB R114, R113, R112 ;  /* 0x000000707172723e */ /* 0x000fe200000000ff */
        /* <DEDUP_REMOVED lines=67> */
[----:B------:R-:W-:Y:S01]  /*48bd0*/  F2FP.F16.F32.PACK_AB R112, R28, R27 ;  /* 0x0000001b1c70723e */ /* 0x000fe200000000ff */
[----:B------:R-:W-:Y:S01]  /*48be0*/  VIADD R27, R161, 0x40 ;  /* 0x00000040a11b7836 */ /* 0x000fe20000000000 */
[----:B------:R-:W-:-:S03]  /*48bf0*/  F2FP.F16.F32.PACK_AB R113, R47, R46 ;  /* 0x0000002e2f71723e */ /* 0x000fc600000000ff */
        /* <DEDUP_REMOVED lines=64> */
[----:B------:R-:W-:-:S03]  /*49000*/  F2FP.F16.F32.PACK_AB R15, R18, R15 ;  /* 0x0000000f120f723e */ /* 0x000fc600000000ff */
        /* <DEDUP_REMOVED lines=17> */
[----:B------:R-:W-:Y:S01]  /*49120*/  F2FP.F16.F32.PACK_AB R18, R24, R18 ;  /* 0x000000121812723e */ /* 0x000fe200000000ff */
[----:B------:R-:W4:Y:S01]  /*49130*/  LDL R198, [R1+0x38] ;  /* 0x0000380001c67983 */ /* 0x000f220000100800 */
[----:B------:R-:W-:-:S02]  /*49140*/  F2FP.F16.F32.PACK_AB R14, R16, R115 ;  /* 0x00000073100e723e */ /* 0x000fc400000000ff */
[----:B------:R-:W-:Y:S01]  /*49150*/  IADD3 R16, PT, PT, R161, 0x60, RZ ;  /* 0x00000060a1107810 */ /* 0x000fe20007ffe0ff */
[----:B------:R-:W4:Y:S01]  /*49160*/  LDL R197, [R1+0x3c] ;  /* 0x00003c0001c57983 */ /* 0x000f220000100800 */
[----:B------:R-:W-:Y:S02]  /*49170*/  F2FP.F16.F32.PACK_AB R13, R17, R13 ;  /* 0x0000000d110d723e */ /* 0x000fe400000000ff */
[----:B------:R-:W-:Y:S01]  /*49180*/  F2FP.F16.F32.PACK_AB R12, R12, R114 ;  /* 0x000000720c0c723e */ /* 0x000fe200000000ff */
[----:B------:R-:W-:-:S04]  /*49190*/  IMAD.WIDE.U32 R16, R16, 0x10, R132 ;  /* 0x0000001010107825 */ /* 0x000fc800078e0084 */
[----:B------:R-:W-:Y:S01]  /*491a0*/  FFMA.FTZ R114, R19, R213, R236 ;  /* 0x000000d513727223 */ /* 0x000fe200000100ec */
[----:B------:R-:W-:Y:S01]  /*491b0*/  FFMA.FTZ R19, R25, R183, R242 ;  /* 0x000000b719137223 */ /* 0x000fe200000100f2 */
[----:B------:R-:W4:Y:S04]  /*491c0*/  LDL R182, [R1+0x20] ;  /* 0x0000200001b67983 */ /* 0x000f280000100800 */
[----:B------:R0:W-:Y:S01]  /*491d0*/  STG.E.128 desc[UR6][R16.64], R12 ;  /* 0x0000000c10007986 */ /* 0x0001e2000c101d06 */
[----:B------:R-:W-:-:S03]  /*491e0*/  F2FP.F16.F32.PACK_AB R19, R23, R19 ;  /* 0x000000131713723e */ /* 0x000fc600000000ff */
[----:B------:R-:W4:Y:S04]  /*491f0*/  LDL R23, [R1+0xc8] ;  /* 0x0000c80001177983 */ /* 0x000f280000100800 */
[----:B------:R-:W4:Y:S01]  /*49200*/  LDL R183, [R1+0x34] ;  /* 0x0000340001b77983 */ /* 0x000f220000100800 */
[C---:B0-----:R-:W-:Y:S01]  /*49210*/  VIADD R12, R161.reuse, 0x80 ;  /* 0x00000080a10c7836 */ /* 0x041fe20000000000 */
[----:B------:R-:W-:Y:S02]  /*49220*/  F2FP.F16.F32.PACK_AB R16, R20, R114 ;  /* 0x000000721410723e */ /* 0x000fe400000000ff */
[----:B------:R-:W-:Y:S01]  /*49230*/  F2FP.F16.F32.PACK_AB R17, R22, R21 ;  /* 0x000000151611723e */ /* 0x000fe200000000ff */
        /* <DEDUP_REMOVED lines=33> */
[----:B------:R-:W-:Y:S01]  /*49450*/  F2FP.F16.F32.PACK_AB R12, R16, R12 ;  /* 0x0000000c100c723e */ /* 0x000fe200000000ff */
        /* <DEDUP_REMOVED lines=16> */
[----:B------:R-:W-:-:S03]  /*49560*/  F2FP.F16.F32.PACK_AB R15, R17, R15 ;  /* 0x0000000f110f723e */ /* 0x000fc600000000ff */
[----:B------:R-:W4:Y:S01]  /*49570*/  LDL R175, [R1+0xd4] ;  /* 0x0000d40001af7983 */ /* 0x000f220000100800 */
[----:B------:R-:W-:Y:S01]  /*49580*/  F2FP.F16.F32.PACK_AB R14, R18, R14 ;  /* 0x0000000e120e723e */ /* 0x000fe200000000ff */
[----:B------:R-:W-:Y:S01]  /*49590*/  FFMA.FTZ R17, R36, R146, R147 ;  /* 0x0000009224117223 */ /* 0x000fe20000010093 */
[----:B------:R-:W-:Y:S01]  /*495a0*/  F2FP.F16.F32.PACK_AB R13, R20, R13 ;  /* 0x0000000d140d723e */ /* 0x000fe200000000ff */
[----:B------:R-:W-:Y:S01]  /*495b0*/  FFMA.FTZ R20, R39, R148, R149 ;  /* 0x0000009427147223 */ /* 0x000fe20000010095 */
[----:B------:R-:W-:Y:S01]  /*495c0*/  F2FP.F16.F32.PACK_AB R19, R21, R19 ;  /* 0x000000131513723e */ /* 0x000fe200000000ff */
        /* <DEDUP_REMOVED lines=19> */
[----:B------:R-:W-:-:S02]  /*49700*/  F2FP.F16.F32.PACK_AB R17, R21, R17 ;  /* 0x000000111511723e */ /* 0x000fc400000000ff */
[----:B------:R-:W-:Y:S02]  /*49710*/  F2FP.F16.F32.PACK_AB R18, R26, R18 ;  /* 0x000000121a12723e */ /* 0x000fe400000000ff */
[----:B------:R-:W-:Y:S01]  /*49720*/  F2FP.F16.F32.PACK_AB R16, R20, R16 ;  /* 0x000000101410723e */ /* 0x000fe200000000ff */
[----:B------:R-:W-:Y:S01]  /*49730*/  FFMA.FTZ R28, R136, R28, R183 ;  /* 0x0000001c881c7223 */ /* 0x000fe200000100b7 */
[----:B------:R-:W-:-:S05]  /*49740*/  FFMA.FTZ R22, R44, R22, R212 ;  /* 0x000000162c167223 */ /* 0x000fca00000100d4 */
[----:B------:R-:W-:Y:S01]  /*49750*/  F2FP.F16.F32.PACK_AB R22, R28, R22 ;  /* 0x000000161c16723e */ /* 0x000fe200000000ff */
[----:B------:R0:W-:Y:S04]  /*49760*/  STG.E.128 desc[UR6][R24.64], R12 ;  /* 0x0000000c18007986 */ /* 0x0001e8000c101d06 */
[----:B------:R0:W-:Y:S01]  /*49770*/  STG.E.128 desc[UR6][R118.64], R16 ;  /* 0x0000001076007986 */ /* 0x0001e2000c101d06 */
[----:B------:R-:W-:Y:S01]  /*49780*/  FFMA.FTZ R34, R124, R34, R134 ;  /* 0x000000227c227223 */ /* 0x000fe20000010086 */
[----:B--2---:R-:W-:Y:S01]  /*49790*/  FFMA.FTZ R27, R140, R27, R197 ;  /* 0x0000001b8c1b7223 */ /* 0x004fe200000100c5 */
[----:B---3--:R-:W-:-:S04]  /*497a0*/  FFMA.FTZ R30, R139, R30, R155 ;  /* 0x0000001e8b1e7223 */ /* 0x008fc8000001009b */
[----:B------:R-:W-:Y:S01]  /*497b0*/  F2FP.F16.F32.PACK_AB R23, R27, R23 ;  /* 0x000000171b17723e */ /* 0x000fe200000000ff */
        /* <DEDUP_REMOVED lines=8> */
[----:B------:R-:W-:Y:S01]  /*49840*/  F2FP.F16.F32.PACK_AB R31, R29, R31 ;  /* 0x0000001f1d1f723e */ /* 0x000fe200000000ff */
[----:B------:R-:W-:Y:S01]  /*49850*/  FFMA.FTZ R26, R41, R175, R180 ;  /* 0x000000af291a7223 */ /* 0x000fe200000100b4 */
[----:B------:R-:W-:Y:S02]  /*49860*/  F2FP.F16.F32.PACK_AB R21, R28, R21 ;  /* 0x000000151c15723e */ /* 0x000fe400000000ff */
        /* <DEDUP_REMOVED lines=8> */
[----:B------:R-:W-:Y:S01]  /*498f0*/  F2FP.F16.F32.PACK_AB R34, R33, R34 ;  /* 0x000000222122723e */ /* 0x000fe200000000ff */
[----:B------:R-:W-:Y:S01]  /*49900*/  FFMA.FTZ R27, R126, R135, R144 ;  /* 0x000000877e1b7223 */ /* 0x000fe20000010090 */
[----:B------:R-:W-:Y:S01]  /*49910*/  FFMA.FTZ R35, R130, R35, R133 ;  /* 0x0000002382237223 */ /* 0x000fe20000010085 */
[----:B------:R-:W-:Y:S01]  /*49920*/  FFMA.FTZ R11, R11, R131, R132 ;  /* 0x000000830b0b7223 */ /* 0x000fe20000010084 */
[----:B------:R-:W-:-:S04]  /*49930*/  FFMA.FTZ R36, R127, R36, R42 ;  /* 0x000000247f247223 */ /* 0x000fc8000001002a */
[----:B------:R-:W-:Y:S01]  /*49940*/  F2FP.F16.F32.PACK_AB R35, R11, R35 ;  /* 0x000000230b23723e */ /* 0x000fe200000000ff */
[----:B------:R-:W-:Y:S01]  /*49950*/  FFMA.FTZ R38, R123, R38, R39 ;  /* 0x000000267b267223 */ /* 0x000fe20000010027 */
[----:B------:R-:W-:Y:S01]  /*49960*/  F2FP.F16.F32.PACK_AB R33, R36, R27 ;  /* 0x0000001b2421723e */ /* 0x000fe200000000ff */
[----:B------:R0:W-:Y:S03]  /*49970*/  STG.E.128 desc[UR6][R116.64], R20 ;  /* 0x0000001474007986 */ /* 0x0001e6000c101d06 */
[----:B------:R-:W-:Y:S01]  /*49980*/  F2FP.F16.F32.PACK_AB R32, R38, R26 ;  /* 0x0000001a2620723e */ /* 0x000fe200000000ff */
[----:B------:R0:W-:Y:S04]  /*49990*/  STG.E.128 desc[UR6][R114.64], R28 ;  /* 0x0000001c72007986 */ /* 0x0001e8000c101d06 */
[----:B------:R0:W-:Y:S02]  /*499a0*/  STG.E.128 desc[UR6][R120.64], R32 ;  /* 0x0000002078007986 */ /* 0x0001e4000c101d06 */
.L_x_52575:
[----:B------:R-:W-:Y:S05]  /*499b0*/  BSYNC.RECONVERGENT B0 ;  /* 0x0000000000007941 */ /* 0x000fea0003800200 */
.L_x_52574:
[----:B0-----:R-:W0:Y:S02]  /*499c0*/  LDC.64 R12, c[0x0][0x380] ;  /* 0x0000e000ff0c7b82 */ /* 0x001e240000000a00 */
[----:B0-----:R-:W-:-:S05]  /*499d0*/  IMAD R196, R12, 0x4, R196 ;  /* 0x000000040cc47824 */ /* 0x001fca00078e02c4 */
[----:B------:R-:W-:-:S13]  /*499e0*/  ISETP.GE.AND P0, PT, R196, R13, PT ;  /* 0x0000000dc400720c */ /* 0x000fda0003f06270 */
[----:B------:R-:W-:Y:S05]  /*499f0*/  @!P0 BRA `(.L_x_52576) ;  /* 0xfffffb7c00888947 */ /* 0x000fea000383ffff */
[----:B------:R-:W-:Y:S05]  /*49a00*/  EXIT ;  /* 0x000000000000794d */ /* 0x000fea0003800000 */
.L_x_52573:
        /* <DEDUP_REMOVED lines=8> */
.L_x_52578:
[----:B------:R-:W-:Y:S05]  /*49a90*/  BSYNC B0 ;  /* 0x0000000000007941 */ /* 0x000fea0003800000 */
.L_x_52577:
        /* <DEDUP_REMOVED lines=9> */
.L_x_52579:
[----:B------:R-:W-:Y:S02]  /*49b30*/  IMAD.MOV.U32 R114, RZ, RZ, 0x4 ;  /* 0x00000004ff727424 */ /* 0x000fe400078e00ff */
[----:B------:R-:W-:Y:S01]  /*49b40*/  FADD.FTZ R115, R115, R112 ;  /* 0x0000007073737221 */ /* 0x000fe20000010000 */
[----:B------:R-:W-:-:S04]  /*49b50*/  MOV R112, 0xffffffff ;  /* 0xffffffff00707802 */ /* 0x000fc80000000f00 */
[----:B------:R-:W-:-:S07]  /*49b60*/  MOV R161, R115 ;  /* 0x0000007300a17202 */ /* 0x000fce0000000f00 */
[----:B------:R-:W-:Y:S05]  /*49b70*/  WARPSYNC.COLLECTIVE R112, `(.L_x_52580) ;  /* 0x0000000070087348 */ /* 0x000fea0003c00000 */
[----:B------:R0:W1:Y:S02]  /*49b80*/  SHFL.BFLY P1, R112, R161, R114, R113 ;  /* 0x0c000072a1707389 */ /* 0x0000640000020071 */
[----:B01----:R-:W-:Y:S05]  /*49b90*/  ENDCOLLECTIVE ;  /* 0x000000000000791b */ /* 0x003fea0003800000 */
.L_x_52580:
[----:B------:R-:W-:Y:S02]  /*49ba0*/  HFMA2 R114, -RZ, RZ, 0, 4.76837158203125e-07 ;  /* 0x00000008ff727431 */ /* 0x000fe400000001ff */
[----:B------:R-:W-:Y:S01]  /*49bb0*/  FADD.FTZ R115, R115, R112 ;  /* 0x0000007073737221 */ /* 0x000fe20000010000 */
[----:B------:R-:W-:-:S03]  /*49bc0*/  IMAD.MOV.U32 R112, RZ, RZ, -0x1 ;  /* 0xffffffffff707424 */ /* 0x000fc600078e00ff */
[----:B------:R-:W-:-:S07]  /*49bd0*/  IMAD.MOV.U32 R161, RZ, RZ, R115 ;  /* 0x000000ffffa17224 */ /* 0x000fce00078e0073 */
[----:B------:R-:W-:Y:S05]  /*49be0*/  WARPSYNC.COLLECTIVE R112, `(.L_x_52581) ;  /* 0x0000000070087348 */ /* 0x000fea0003c00000 */
[----:B------:R0:W1:Y:S02]  /*49bf0*/  SHFL.BFLY P1, R112, R161, R114, R113 ;  /* 0x0c000072a1707389 */ /* 0x0000640000020071 */
[----:B01----:R-:W-:Y:S05]  /*49c00*/  ENDCOLLECTIVE ;  /* 0x000000000000791b */ /* 0x003fea0003800000 */
.L_x_52581:
[----:B------:R-:W-:Y:S02]  /*49c10*/  IMAD.MOV.U32 R114, RZ, RZ, 0x10 ;  /* 0x00000010ff727424 */ /* 0x000fe400078e00ff */
[----:B------:R-:W-:Y:S01]  /*49c20*/  FADD.FTZ R115, R115, R112 ;  /* 0x0000007073737221 */ /* 0x000fe20000010000 */
[----:B------:R-:W-:-:S04]  /*49c30*/  MOV R112, 0xffffffff ;  /* 0xffffffff00707802 */ /* 0x000fc80000000f00 */
[----:B------:R-:W-:-:S07]  /*49c40*/  MOV R161, R115 ;  /* 0x0000007300a17202 */ /* 0x000fce0000000f00 */
[----:B------:R-:W-:Y:S05]  /*49c50*/  WARPSYNC.COLLECTIVE R112, `(.L_x_52582) ;  /* 0x0000000070087348 */ /* 0x000fea0003c00000 */
[----:B------:R0:W1:Y:S02]  /*49c60*/  SHFL.BFLY P1, R112, R161, R114, R113 ;  /* 0x0c000072a1707389 */ /* 0x0000640000020071 */
[----:B01----:R-:W-:Y:S05]  /*49c70*/  ENDCOLLECTIVE ;  /* 0x000000000000791b */ /* 0x003fea0003800000 */
.L_x_52582:
        /* <DEDUP_REMOVED lines=169> */
.L_x_52583:
[----:B------:R-:W-:Y:S02]  /*4a710*/  HFMA2 R114, -RZ, RZ, 0, 1.1920928955078125e-07 ;  /* 0x00000002ff727431 */ /* 0x000fe400000001ff */
[----:B------:R-:W-:Y:S01]  /*4a720*/  FADD.FTZ R160, R160, R112 ;  /* 0x00000070a0a07221 */ /* 0x000fe20000010000 */
[----:B------:R-:W-:-:S03]  /*4a730*/  IMAD.MOV.U32 R112, RZ, RZ, -0x1 ;  /* 0xffffffffff707424 */ /* 0x000fc600078e00ff */
[----:B------:R-:W-:-:S07]  /*4a740*/  IMAD.MOV.U32 R161, RZ, RZ, R160 ;  /* 0x000000ffffa17224 */ /* 0x000fce00078e00a0 */
[----:B------:R-:W-:Y:S05]  /*4a750*/  WARPSYNC.COLLECTIVE R112, `(.L_x_52584) ;  /* 0x0000000070087348 */ /* 0x000fea0003c00000 */
[----:B------:R0:W1:Y:S02]  /*4a760*/  SHFL.BFLY P1, R112, R161, R114, R113 ;  /* 0x0c000072a1707389 */ /* 0x0000640000020071 */
[----:B01----:R-:W-:Y:S05]  /*4a770*/  ENDCOLLECTIVE ;  /* 0x000000000000791b */ /* 0x003fea0003800000 */
.L_x_52584:
[----:B------:R-:W-:Y:S02]  /*4a780*/  IMAD.MOV.U32 R114, RZ, RZ, 0x4 ;  /* 0x00000004ff727424 */ /* 0x000fe400078e00ff */
[----:B------:R-:W-:Y:S01]  /*4a790*/  FADD.FTZ R160, R160, R112 ;  /* 0x00000070a0a07221 */ /* 0x000fe20000010000 */
[----:B------:R-:W-:-:S04]  /*4a7a0*/  MOV R112, 0xffffffff ;  /* 0xffffffff00707802 */ /* 0x000fc80000000f00 */
[----:B------:R-:W-:-:S07]  /*4a7b0*/  MOV R161, R160 ;  /* 0x000000a000a17202 */ /* 0x000fce0000000f00 */
[----:B------:R-:W-:Y:S05]  /*4a7c0*/  WARPSYNC.COLLECTIVE R112, `(.L_x_52585) ;  /* 0x0000000070087348 */ /* 0x000fea0003c00000 */
[----:B------:R0:W1:Y:S02]  /*4a7d0*/  SHFL.BFLY P1, R112, R161, R114, R113 ;  /* 0x0c000072a1707389 */ /* 0x0000640000020071 */
[----:B01----:R-:W-:Y:S05]  /*4a7e0*/  ENDCOLLECTIVE ;  /* 0x000000000000791b */ /* 0x003fea0003800000 */
.L_x_52585:
[----:B------:R-:W-:Y:S02]  /*4a7f0*/  HFMA2 R114, -RZ, RZ, 0, 4.76837158203125e-07 ;  /* 0x00000008ff727431 */ /* 0x000fe400000001ff */
[----:B------:R-:W-:Y:S01]  /*4a800*/  FADD.FTZ R160, R160, R112 ;  /* 0x00000070a0a07221 */ /* 0x000fe20000010000 */
[----:B------:R-:W-:-:S03]  /*4a810*/  IMAD.MOV.U32 R112, RZ, RZ, -0x1 ;  /* 0xffffffffff707424 */ /* 0x000fc600078e00ff */
[----:B------:R-:W-:-:S07]  /*4a820*/  IMAD.MOV.U32 R161, RZ, RZ, R160 ;  /* 0x000000ffffa17224 */ /* 0x000fce00078e00a0 */
[----:B------:R-:W-:Y:S05]  /*4a830*/  WARPSYNC.COLLECTIVE R112, `(.L_x_52586) ;  /* 0x0000000070087348 */ /* 0x000fea0003c00000 */
[----:B------:R0:W1:Y:S02]  /*4a840*/  SHFL.BFLY P1, R112, R161, R114, R113 ;  /* 0x0c000072a1707389 */ /* 0x0000640000020071 */
[----:B01----:R-:W-:Y:S05]  /*4a850*/  ENDCOLLECTIVE ;  /* 0x000000000000791b */ /* 0x003fea0003800000 */
.L_x_52586:
[----:B------:R-:W-:Y:S02]  /*4a860*/  IMAD.MOV.U32 R114, RZ, RZ, 0x10 ;  /* 0x00000010ff727424 */ /* 0x000fe400078e00ff */
[----:B------:R-:W-:Y:S01]  /*4a870*/  FADD.FTZ R160, R160, R112 ;  /* 0x00000070a0a07221 */ /* 0x000fe20000010000 */
[----:B------:R-:W-:-:S04]  /*4a880*/  MOV R112, 0xffffffff ;  /* 0xffffffff00707802 */ /* 0x000fc80000000f00 */
[----:B------:R-:W-:-:S07]  /*4a890*/  MOV R161, R160 ;  /* 0x000000a000a17202 */ /* 0x000fce0000000f00 */
[----:B------:R-:W-:Y:S05]  /*4a8a0*/  WARPSYNC.COLLECTIVE R112, `(.L_x_52587) ;  /* 0x0000000070087348 */ /* 0x000fea0003c00000 */
[----:B------:R0:W1:Y:S02]  /*4a8b0*/  SHFL.BFLY P1, R112, R161, R114, R113 ;  /* 0x0c000072a1707389 */ /* 0x0000640000020071 */
[----:B01----:R-:W-:Y:S05]  /*4a8c0*/  ENDCOLLECTIVE ;  /* 0x000000000000791b */ /* 0x003fea0003800000 */
.L_x_52587:
[----:B------:R-:W-:Y:S05]  /*4a8d0*/  BRA `(.L_x_52588) ;  /* 0xffffffd400407947 */ /* 0x000fea000383ffff */
.L_x_52589:
        /* <DEDUP_REMOVED lines=10> */
.L_x_88511:


//--------------------- .text._ZN10layer_norm13ln_fwd_kernelINS_13Kernel_traitsI6__halfS2_fS2_fjLj2560ELj1ELj4ELj1ELj16ENS_18Kernel_traits_baseILj2560ES2_S2_fS2_fjLj128EEEEELb0ELb0ELb0ELb0EEEvNS_9FwdParamsE --------------------------
	.section	.text._ZN10layer_norm13ln_fwd_kernelINS_13Kernel_traitsI6__halfS2_fS2_fjLj2560ELj1ELj4ELj1ELj16ENS_18Kernel_traits_baseILj2560ES2_S2_fS2_fjLj128EEEEELb0ELb0ELb0ELb0EEEvNS_9FwdParamsE,"ax",@progbits
	.align	128
        .global         _ZN10layer_norm13ln_fwd_kernelINS_13Kernel_traitsI6__halfS2_fS2_fjLj2560ELj1ELj4ELj1ELj16ENS_18Kernel_traits_baseILj2560ES2_S2_fS2_fjLj128EEEEELb0ELb0ELb0ELb0EEEvNS_9FwdParamsE
        .type           _ZN10layer_norm13ln_fwd_kernelINS_13Kernel_traitsI6__halfS2_fS2_fjLj2560ELj1ELj4ELj1ELj16ENS_18Kernel_traits_baseILj2560ES2_S2_fS2_fjLj128EEEEELb0ELb0ELb0ELb0EEEvNS_9FwdParamsE,@function
        .size           _ZN10layer_norm13ln_fwd_kernelINS_13Kernel_traitsI6__halfS2_fS2_fjLj2560ELj1ELj4ELj1ELj16ENS_18Kernel_traits_baseILj2560ES2_S2_fS2_fjLj128EEEEELb0ELb0ELb0ELb0EEEvNS_9FwdParamsE,(.L_x_88512 - _ZN10layer_norm13ln_fwd_kernelINS_13Kernel_traitsI6__halfS2_fS2_fjLj2560ELj1ELj4ELj1ELj16ENS_18Kernel_traits_baseILj2560ES2_S2_fS2_fjLj128EEEEELb0ELb0ELb0ELb0EEEvNS_9FwdParamsE)
        .other          _ZN10layer_norm13ln_fwd_kernelINS_13Kernel_traitsI6__halfS2_fS2_fjLj2560ELj1ELj4ELj1ELj16ENS_18Kernel_traits_baseILj2560ES2_S2_fS2_fjLj128EEEEELb0ELb0ELb0ELb0EEEvNS_9FwdParamsE,@"STO_CUDA_ENTRY STV_DEFAULT"
_ZN10layer_norm13ln_fwd_kernelINS_13Kernel_traitsI6__halfS2_fS2_fjLj2560ELj1ELj4ELj1ELj16ENS_18Kernel_traits_baseILj2560ES2_S2_fS2_fjLj128EEEEELb0ELb0ELb0ELb0EEEvNS_9FwdParamsE:
.text._ZN10layer_norm13ln_fwd_kernelINS_13Kernel_traitsI6__halfS2_fS2_fjLj2560ELj1ELj4ELj1ELj16ENS_18Kernel_traits_baseILj2560ES2_S2_fS2_fjLj128EEEEELb0ELb0ELb0ELb0EEEvNS_9FwdParamsE:
        /* <DEDUP_REMOVED lines=35> */
[----:B-1----:R-:W-:Y:S01]  /*0230*/  @P6 IMAD.WIDE.U32 R10, R97, 0x10, R10 ;  /* 0x00000010610a6825 */ /* 0x002fe200078e000a */
[----:B------:R-:W5:Y:S03]  /*0240*/  @P6 LDG.E.128 R68, desc[UR6][R8.64] ;  /* 0x0000000608446981 */ /* 0x000f66000c1e1d00 */
[----:B--2---:R-:W-:Y:S01]  /*0250*/  @P5 IMAD.WIDE.U32 R4, R3, 0x10, R4 ;  /* 0x0000001003045825 */ /* 0x004fe200078e0004 */
        /* <DEDUP_REMOVED lines=62> */
.L_x_52591:
        /* <DEDUP_REMOVED lines=16> */
[----:B------:R-:W0:Y:S01]  /*0740*/  @P4 LDC.64 R20, c[0x0][0x3d0] ;  /* 0x0000f400ff144b82 */ /* 0x000e220000000a00 */
[C---:B-1----:R-:W-:Y:S01]  /*0750*/  @P6 IMAD.WIDE.U32 R4, R77.reuse, 0x10, R8 ;  /* 0x000000104d046825 */ /* 0x042fe200078e0008 */
[C---:B------:R-:W-:Y:S02]  /*0760*/  ISETP.GE.U32.AND P1, PT, R2.reuse, 0x100, PT ;  /* 0x000001000200780c */ /* 0x040fe40003f26070 */
[----:B------:R-:W-:Y:S02]  /*0770*/  @P6 IADD3 R77, PT, PT, R77, 0x20, RZ ;  /* 0x000000204d4d6810 */ /* 0x000fe40007ffe0ff */
[----:B------:R1:W5:Y:S02]  /*0780*/  @P6 LDG.E.128 R68, desc[UR6][R4.64] ;  /* 0x0000000604446981 */ /* 0x000364000c1e1d00 */
[----:B------:R-:W4:Y:S01]  /*0790*/  @P3 LDC.64 R8, c[0x0][0x3d0] ;  /* 0x0000f400ff083b82 */ /* 0x000f220000000a00 */
[----:B------:R-:W-:Y:S01]  /*07a0*/  @P6 MOV R67, RZ ;  /* 0x000000ff00436202 */ /* 0x000fe20000000f00 */
[----:B--2---:R-:W-:Y:S01]  /*07b0*/  @P5 IMAD.WIDE.U32 R10, R77, 0x10, R10 ;  /* 0x000000104d0a5825 */ /* 0x004fe200078e000a */
[----:B------:R-:W-:-:S02]  /*07c0*/  ISETP.GE.U32.AND P6, PT, R2, 0x120, PT ;  /* 0x000001200200780c */ /* 0x000fc40003fc6070 */
[----:B------:R-:W-:Y:S02]  /*07d0*/  @P5 IADD3 R77, PT, PT, R77, 0x20, RZ ;  /* 0x000000204d4d5810 */ /* 0x000fe40007ffe0ff */
[----:B------:R-:W5:Y:S01]  /*07e0*/  @P5 LDG.E.128 R164, desc[UR6][R10.64] ;  /* 0x000000060aa45981 */ /* 0x000f62000c1e1d00 */
[----:B------:R-:W2:Y:S02]  /*07f0*/  @P2 LDC.64 R28, c[0x0][0x3d0] ;  /* 0x0000f400ff1c2b82 */ /* 0x000ea40000000a00 */
[C---:B---3--:R-:W-:Y:S01]  /*0800*/  @P0 IMAD.WIDE.U32 R6, R77.reuse, 0x10, R12 ;  /* 0x000000104d060825 */ /* 0x048fe200078e000c */
[----:B------:R-:W-:-:S04]  /*0810*/  @P0 IADD3 R77, PT, PT, R77, 0x20, RZ ;  /* 0x000000204d4d0810 */ /* 0x000fc80007ffe0ff */
[----:B------:R-:W5:Y:S01]  /*0820*/  @P0 LDG.E.128 R56, desc[UR6][R6.64] ;  /* 0x0000000606380981 */ /* 0x000f62000c1e1d00 */
[----:B------:R-:W3:Y:S01]  /*0830*/  @P1 LDC.64 R36, c[0x0][0x3d0] ;  /* 0x0000f400ff241b82 */ /* 0x000ee20000000a00 */
[C---:B0-----:R-:W-:Y:S01]  /*0840*/  @P4 IMAD.WIDE.U32 R20, R77.reuse, 0x10, R20 ;  /* 0x000000104d144825 */ /* 0x041fe200078e0014 */
[----:B------:R-:W-:Y:S02]  /*0850*/  @P4 IADD3 R77, PT, PT, R77, 0x20, RZ ;  /* 0x000000204d4d4810 */ /* 0x000fe40007ffe0ff */
[----:B------:R-:W-:Y:S01]  /*0860*/  @P5 MOV R63, RZ ;  /* 0x000000ff003f5202 */ /* 0x000fe20000000f00 */
[----:B------:R-:W-:Y:S01]  /*0870*/  HFMA2 R14, -RZ, RZ, 0, 0 ;  /* 0x00000000ff0e7431 */ /* 0x000fe200000001ff */
[----:B------:R0:W5:Y:S02]  /*0880*/  @P4 LDG.E.128 R48, desc[UR6][R20.64] ;  /* 0x0000000614304981 */ /* 0x000164000c1e1d00 */
[----:B------:R-:W1:Y:S01]  /*0890*/  @P6 LDC.64 R12, c[0x0][0x3d0] ;  /* 0x0000f400ff0c6b82 */ /* 0x000e620000000a00 */
[C---:B----4-:R-:W-:Y:S01]  /*08a0*/  @P3 IMAD.WIDE.U32 R8, R77.reuse, 0x10, R8 ;  /* 0x000000104d083825 */ /* 0x050fe200078e0008 */
[----:B------:R-:W-:-:S04]  /*08b0*/  @P3 IADD3 R77, PT, PT, R77, 0x20, RZ ;  /* 0x000000204d4d3810 */ /* 0x000fc80007ffe0ff */
[----:B------:R-:W5:Y:S01]  /*08c0*/  @P3 LDG.E.128 R40, desc[UR6][R8.64] ;  /* 0x0000000608283981 */ /* 0x000f62000c1e1d00 */
[C---:B--2---:R-:W-:Y:S01]  /*08d0*/  @P2 IMAD.WIDE.U32 R28, R77.reuse, 0x10, R28 ;  /* 0x000000104d1c2825 */ /* 0x044fe200078e001c */
[----:B------:R-:W-:Y:S02]  /*08e0*/  @P2 IADD3 R77, PT, PT, R77, 0x20, RZ ;  /* 0x000000204d4d2810 */ /* 0x000fe40007ffe0ff */
[----:B------:R-:W-:Y:S01]  /*08f0*/  ISETP.GE.U32.AND P5, PT, R2, 0x140, PT ;  /* 0x000001400200780c */ /* 0x000fe20003fa6070 */
[----:B------:R-:W-:Y:S01]  /*0900*/  HFMA2 R30, -RZ, RZ, 0, 0 ;  /* 0x00000000ff1e7431 */ /* 0x000fe200000001ff */
[----:B------:R2:W5:Y:S01]  /*0910*/  @P2 LDG.E.128 R32, desc[UR6][R28.64] ;  /* 0x000000061c202981 */ /* 0x000562000c1e1d00 */
[C---:B---3--:R-:W-:Y:S01]  /*0920*/  @P1 IMAD.WIDE.U32 R36, R77.reuse, 0x10, R36 ;  /* 0x000000104d241825 */ /* 0x048fe200078e0024 */
[----:B------:R-:W-:-:S03]  /*0930*/  @P1 IADD3 R77, PT, PT, R77, 0x20, RZ ;  /* 0x000000204d4d1810 */ /* 0x000fc60007ffe0ff */
[----:B------:R-:W-:Y:S02]  /*0940*/  HFMA2 R46, -RZ, RZ, 0, 0 ;  /* 0x00000000ff2e7431 */ /* 0x000fe400000001ff */
[----:B------:R-:W-:Y:S01]  /*0950*/  HFMA2 R62, -RZ, RZ, 0, 0 ;  /* 0x00000000ff3e7431 */ /* 0x000fe200000001ff */
[----:B------:R3:W5:Y:S01]  /*0960*/  @P1 LDG.E.128 R24, desc[UR6][R36.64] ;  /* 0x0000000624181981 */ /* 0x000762000c1e1d00 */
[----:B-1----:R-:W-:-:S05]  /*0970*/  @P6 IMAD.WIDE.U32 R4, R77, 0x10, R12 ;  /* 0x000000104d046825 */ /* 0x002fca00078e000c */
[----:B------:R1:W5:Y:S01]  /*0980*/  @P6 LDG.E.128 R16, desc[UR6][R4.64] ;  /* 0x0000000604106981 */ /* 0x000362000c1e1d00 */
[----:B------:R-:W-:Y:S01]  /*0990*/  HFMA2 R74, -RZ, RZ, 0, 0 ;  /* 0x00000000ff4a7431 */ /* 0x000fe200000001ff */
[----:B------:R-:W-:Y:S02]  /*09a0*/  CS2R R12, SRZ ;  /* 0x00000000000c7805 */ /* 0x000fe4000001ff00 */
[----:B------:R-:W-:Y:S02]  /*09b0*/  MOV R22, RZ ;  /* 0x000000ff00167202 */ /* 0x000fe40000000f00 */
[----:B0-----:R-:W-:Y:S02]  /*09c0*/  CS2R R20, SRZ ;  /* 0x0000000000147805 */ /* 0x001fe4000001ff00 */
[----:B--2---:R-:W-:Y:S02]  /*09d0*/  CS2R R28, SRZ ;  /* 0x00000000001c7805 */ /* 0x004fe4000001ff00 */
[----:B------:R-:W-:-:S02]  /*09e0*/  MOV R38, RZ ;  /* 0x000000ff00267202 */ /* 0x000fc40000000f00 */
[----:B---3--:R-:W-:Y:S02]  /*09f0*/  CS2R R36, SRZ ;  /* 0x0000000000247805 */ /* 0x008fe4000001ff00 */
[----:B------:R-:W-:Y:S02]  /*0a00*/  CS2R R44, SRZ ;  /* 0x00000000002c7805 */ /* 0x000fe4000001ff00 */
[----:B------:R-:W-:Y:S02]  /*0a10*/  MOV R54, RZ ;  /* 0x000000ff00367202 */ /* 0x000fe40000000f00 */
[----:B------:R-:W-:Y:S02]  /*0a20*/  CS2R R52, SRZ ;  /* 0x0000000000347805 */ /* 0x000fe4000001ff00 */
[----:B------:R-:W-:Y:S02]  /*0a30*/  CS2R R60, SRZ ;  /* 0x00000000003c7805 */ /* 0x000fe4000001ff00 */
[----:B------:R-:W-:-:S02]  /*0a40*/  MOV R66, RZ ;  /* 0x000000ff00427202 */ /* 0x000fc40000000f00 */
[----:B------:R-:W-:Y:S02]  /*0a50*/  CS2R R64, SRZ ;  /* 0x0000000000407805 */ /* 0x000fe4000001ff00 */
[----:B------:R-:W-:Y:S02]  /*0a60*/  CS2R R72, SRZ ;  /* 0x0000000000487805 */ /* 0x000fe4000001ff00 */
[----:B------:R-:W-:Y:S02]  /*0a70*/  @P0 MOV R55, RZ ;  /* 0x000000ff00370202 */ /* 0x000fe40000000f00 */
[----:B------:R-:W-:Y:S02]  /*0a80*/  @P4 MOV R47, RZ ;  /* 0x000000ff002f4202 */ /* 0x000fe40000000f00 */
[----:B------:R-:W-:Y:S02]  /*0a90*/  @P3 MOV R39, RZ ;  /* 0x000000ff00273202 */ /* 0x000fe40000000f00 */
[----:B------:R-:W-:-:S02]  /*0aa0*/  @P2 MOV R31, RZ ;  /* 0x000000ff001f2202 */ /* 0x000fc40000000f00 */
[----:B------:R-:W-:Y:S02]  /*0ab0*/  @P1 MOV R23, RZ ;  /* 0x000000ff00171202 */ /* 0x000fe40000000f00 */
[----:B------:R-:W-:Y:S02]  /*0ac0*/  @P6 MOV R15, RZ ;  /* 0x000000ff000f6202 */ /* 0x000fe40000000f00 */
[----:B------:R-:W-:Y:S01]  /*0ad0*/  @P6 IADD3 R77, PT, PT, R77, 0x20, RZ ;  /* 0x000000204d4d6810 */ /* 0x000fe20007ffe0ff */
[----:B-1----:R-:W-:Y:S06]  /*0ae0*/  @!P5 BRA `(.L_x_52592) ;  /* 0x00000000005cd947 */ /* 0x002fec0003800000 */
        /* <DEDUP_REMOVED lines=23> */
.L_x_52592:
[----:B------:R-:W-:Y:S05]  /*0c60*/  BSYNC.RECONVERGENT B0 ;  /* 0x0000000000007941 */ /* 0x000fea0003800200 */
.L_x_52590:
[----:B------:R-:W0:Y:S02]  /*0c70*/  LDCU UR4, c[0x0][0x384] ;  /* 0x00007080ff0477ac */ /* 0x000e240008000800 */
[----:B0-----:R-:W-:-:S13]  /*0c80*/  ISETP.GE.AND P0, PT, R156, UR4, PT ;  /* 0x000000049c007c0c */ /* 0x001fda000bf06270 */
[----:B------:R-:W-:Y:S05]  /*0c90*/  @P0 EXIT ;  /* 0x000000000000094d */ /* 0x000fea0003800000 */
[----:B------:R-:W0:Y:S01]  /*0ca0*/  LDCU.64 UR4, c[0x0][0x3e0] ;  /* 0x00007c00ff0477ac */ /* 0x000e220008000a00 */
[----:B------:R-:W1:Y:S01]  /*0cb0*/  LDCU UR12, c[0x0][0x388] ;  /* 0x00007100ff0c77ac */ /* 0x000e620008000800 */
[----:B------:R-:W2:Y:S01]  /*0cc0*/  LDCU.U8 UR10, c[0x0][0x410] ;  /* 0x00008200ff0a77ac */ /* 0x000ea20008000000 */
[----:B------:R-:W3:Y:S01]  /*0cd0*/  LDCU UR11, c[0x0][0x448] ;  /* 0x00008900ff0b77ac */ /* 0x000ee20008000800 */
[----:B------:R-:W4:Y:S01]  /*0ce0*/  LDCU.64 UR8, c[0x0][0x3a0] ;  /* 0x00007400ff0877ac */ /* 0x000f220008000a00 */
[----:B0-----:R-:W-:-:S04]  /*0cf0*/  ISETP.NE.U32.AND P4, PT, RZ, UR4, PT ;  /* 0x00000004ff007c0c */ /* 0x001fc8000bf85070 */
[----:B-1234-:R-:W-:-:S13]  /*0d00*/  ISETP.NE.AND.EX P4, PT, RZ, UR5, PT, P4 ;  /* 0x00000005ff007c0c */ /* 0x01efda000bf85340 */
.L_x_52654:
[----:B0-234-:R-:W0:Y:S02]  /*0d10*/  @P4 LDC.64 R160, c[0x0][0x3e0] ;  /* 0x0000f800ffa04b82 */ /* 0x01de240000000a00 */
[----:B0-----:R-:W-:-:S06]  /*0d20*/  @P4 IMAD.WIDE R160, R156, 0x2, R160 ;  /* 0x000000029ca04825 */ /* 0x001fcc00078e02a0 */
[----:B------:R-:W2:Y:S01]  /*0d30*/  @P4 LDG.E.U16 R160, desc[UR6][R160.64] ;  /* 0x00000006a0a04981 */ /* 0x000ea2000c1e1500 */
[----:B------:R-:W-:Y:S01]  /*0d40*/  IMAD R0, R156, UR12, RZ ;  /* 0x0000000c9c007c24 */ /* 0x000fe2000f8e02ff */
[----:B------:R-:W-:Y:S01]  /*0d50*/  ISETP.GE.U32.AND P3, PT, R2, 0x20, PT ;  /* 0x000000200200780c */ /* 0x000fe20003f66070 */
[----:B------:R-:W-:Y:S03]  /*0d60*/  BSSY.RECONVERGENT B0, `(.L_x_52593) ;  /* 0x0000038000007945 */ /* 0x000fe60003800200 */
[----:B------:R-:W-:-:S04]  /*0d70*/  SHF.R.S32.HI R157, RZ, 0x1f, R0 ;  /* 0x0000001fff9d7819 */ /* 0x000fc80000011400 */
[----:B------:R-:W-:Y:S01]  /*0d80*/  LEA.HI R158, R157, R0, RZ, 0x3 ;  /* 0x000000009d9e7211 */ /* 0x000fe200078f18ff */
[----:B------:R-:W-:-:S03]  /*0d90*/  HFMA2 R0, -RZ, RZ, 1.875, 0 ;  /* 0x3f800000ff007431 */ /* 0x000fc600000001ff */
[----:B------:R-:W-:-:S04]  /*0da0*/  LEA.HI.SX32 R157, R158, R3, 0x1d ;  /* 0x000000039e9d7211 */ /* 0x000fc800078feaff */
[----:B------:R-:W-:Y:S01]  /*0db0*/  MOV R158, R157 ;  /* 0x0000009d009e7202 */ /* 0x000fe20000000f00 */
[----:B--2---:R-:W-:Y:S01]  /*0dc0*/  @P4 HADD2.F32 R0, -RZ, R160.H0_H0 ;  /* 0x200000a0ff004230 */ /* 0x004fe20000004100 */
        /* <DEDUP_REMOVED lines=10> */
[----:B------:R0:W3:Y:S01]  /*0e70*/  LDG.E.128 R176, desc[UR6][R154.64+0x10] ;  /* 0x000010069ab07981 */ /* 0x0000e2000c1e1d00 */
[--C-:B-----5:R-:W-:Y:S02]  /*0e80*/  HADD2.F32 R153, -RZ, R148.reuse.H0_H0 ;  /* 0x20000094ff997230 */ /* 0x120fe40000004100 */
[----:B------:R-:W-:Y:S02]  /*0e90*/  HADD2.F32 R148, -RZ, R148.H1_H1 ;  /* 0x30000094ff947230 */ /* 0x000fe40000004100 */
[--C-:B------:R-:W-:Y:S02]  /*0ea0*/  HADD2.F32 R159, -RZ, R149.reuse.H0_H0 ;  /* 0x20000095ff9f7230 */ /* 0x100fe40000004100 */
[----:B------:R-:W-:-:S02]  /*0eb0*/  HADD2.F32 R158, -RZ, R149.H1_H1 ;  /* 0x30000095ff9e7230 */ /* 0x000fc40000004100 */
[--C-:B------:R-:W-:Y:S02]  /*0ec0*/  HADD2.F32 R149, -RZ, R150.reuse.H0_H0 ;  /* 0x20000096ff957230 */ /* 0x100fe40000004100 */
[----:B------:R-:W-:Y:S02]  /*0ed0*/  HADD2.F32 R150, -RZ, R150.H1_H1 ;  /* 0x30000096ff967230 */ /* 0x000fe40000004100 */
[--C-:B------:R-:W-:Y:S02]  /*0ee0*/  HADD2.F32 R173, -RZ, R151.reuse.H0_H0 ;  /* 0x20000097ffad7230 */ /* 0x100fe40000004100 */
[----:B------:R-:W-:Y:S02]  /*0ef0*/  HADD2.F32 R174, -RZ, R151.H1_H1 ;  /* 0x30000097ffae7230 */ /* 0x000fe40000004100 */
[-C--:B--2---:R-:W-:Y:S01]  /*0f00*/  FFMA.FTZ R152, R153, R0.reuse, R160 ;  /* 0x0000000099987223 */ /* 0x084fe200000100a0 */
[-C--:B------:R-:W-:Y:S01]  /*0f10*/  FFMA.FTZ R153, R148, R0.reuse, R161 ;  /* 0x0000000094997223 */ /* 0x080fe200000100a1 */
[-C--:B0-----:R-:W-:Y:S01]  /*0f20*/  FFMA.FTZ R154, R159, R0.reuse, R162 ;  /* 0x000000009f9a7223 */ /* 0x081fe200000100a2 */
[-C--:B------:R-:W-:Y:S01]  /*0f30*/  FFMA.FTZ R155, R158, R0.reuse, R163 ;  /* 0x000000009e9b7223 */ /* 0x080fe200000100a3 */
[-C--:B---3--:R-:W-:Y:S01]  /*0f40*/  FFMA.FTZ R148, R149, R0.reuse, R176 ;  /* 0x0000000095947223 */ /* 0x088fe200000100b0 */
[-C--:B------:R-:W-:Y:S01]  /*0f50*/  FFMA.FTZ R149, R150, R0.reuse, R177 ;  /* 0x0000000096957223 */ /* 0x080fe200000100b1 */
[-C--:B------:R-:W-:Y:S01]  /*0f60*/  FFMA.FTZ R150, R173, R0.reuse, R178 ;  /* 0x00000000ad967223 */ /* 0x080fe200000100b2 */
[----:B------:R-:W-:Y:S01]  /*0f70*/  FFMA.FTZ R151, R174, R0, R179 ;  /* 0x00000000ae977223 */ /* 0x000fe200000100b3 */
[----:B------:R-:W-:Y:S06]  /*0f80*/  BRA `(.L_x_52596) ;  /* 0x0000000000407947 */ /* 0x000fec0003800000 */
.L_x_52595:
        /* <DEDUP_REMOVED lines=16> */
.L_x_52596:
[----:B------:R-:W0:Y:S01]  /*1090*/  LDC.64 R160, c[0x0][0x3a8] ;  /* 0x0000ea00ffa07b82 */ /* 0x000e220000000a00 */
[C---:B------:R-:W-:Y:S01]  /*10a0*/  IADD3 R158, PT, PT, R157.reuse, 0x20, RZ ;  /* 0x000000209d9e7810 */ /* 0x040fe20007ffe0ff */
[----:B0-----:R-:W-:-:S05]  /*10b0*/  IMAD.WIDE.U32 R160, R157, 0x20, R160 ;  /* 0x000000209da07825 */ /* 0x001fca00078e00a0 */
[----:B------:R0:W-:Y:S04]  /*10c0*/  STG.E.128 desc[UR6][R160.64], R152 ;  /* 0x00000098a0007986 */ /* 0x0001e8000c101d06 */
[----:B------:R0:W-:Y:S02]  /*10d0*/  STG.E.128 desc[UR6][R160.64+0x10], R148 ;  /* 0x00001094a0007986 */ /* 0x0001e4000c101d06 */
.L_x_52594:
[----:B------:R-:W-:Y:S05]  /*10e0*/  BSYNC.RECONVERGENT B0 ;  /* 0x0000000000007941 */ /* 0x000fea0003800200 */
.L_x_52593:
        /* <DEDUP_REMOVED lines=11> */
[----:B------:R-:W1:Y:S02]  /*11a0*/  LDC.64 R146, c[0x0][0x3a0] ;  /* 0x0000e800ff927b82 */ /* 0x000e640000000a00 */
[----:B-1----:R-:W-:-:S05]  /*11b0*/  IMAD.WIDE.U32 R146, R158, 0x20, R146 ;  /* 0x000000209e927825 */ /* 0x002fca00078e0092 */
[----:B0-----:R-:W2:Y:S04]  /*11c0*/  LDG.E.128 R160, desc[UR6][R146.64] ;  /* 0x0000000692a07981 */ /* 0x001ea8000c1e1d00 */
        /* <DEDUP_REMOVED lines=18> */
.L_x_52599:
        /* <DEDUP_REMOVED lines=8> */
[--C-:B0-----:R-:W-:Y:S02]  /*1370*/  HADD2.F32 R161, -RZ, R142.reuse.H0_H0 ;  /* 0x2000008effa17230 */ /* 0x101fe40000004100 */
[-C--:B------:R-:W-:Y:S01]  /*1380*/  FMUL.FTZ R147, R141, R0.reuse ;  /* 0x000000008d937220 */ /* 0x080fe20000410000 */
[----:B------:R-:W-:Y:S02]  /*1390*/  HADD2.F32 R163, -RZ, R142.H1_H1 ;  /* 0x3000008effa37230 */ /* 0x000fe40000004100 */
[-C--:B------:R-:W-:Y:S01]  /*13a0*/  FMUL.FTZ R142, R173, R0.reuse ;  /* 0x00000000ad8e7220 */ /* 0x080fe20000410000 */
[----:B------:R-:W-:Y:S02]  /*13b0*/  HADD2.F32 R143, -RZ, R143.H1_H1 ;  /* 0x3000008fff8f7230 */ /* 0x000fe40000004100 */
[-C--:B------:R-:W-:Y:S01]  /*13c0*/  FMUL.FTZ R140, R161, R0.reuse ;  /* 0x00000000a18c7220 */ /* 0x080fe20000410000 */
[----:B------:R-:W-:-:S02]  /*13d0*/  FMUL.FTZ R141, R163, R0 ;  /* 0x00000000a38d7220 */ /* 0x000fc40000410000 */
[----:B------:R-:W-:-:S07]  /*13e0*/  FMUL.FTZ R143, R143, R0 ;  /* 0x000000008f8f7220 */ /* 0x000fce0000410000 */
.L_x_52600:
[----:B------:R-:W0:Y:S02]  /*13f0*/  LDC.64 R160, c[0x0][0x3a8] ;  /* 0x0000ea00ffa07b82 */ /* 0x000e240000000a00 */
[C---:B0-----:R-:W-:Y:S01]  /*1400*/  IMAD.WIDE.U32 R160, R158.reuse, 0x20, R160 ;  /* 0x000000209ea07825 */ /* 0x041fe200078e00a0 */
[----:B------:R-:W-:-:S04]  /*1410*/  IADD3 R158, PT, PT, R158, 0x20, RZ ;  /* 0x000000209e9e7810 */ /* 0x000fc80007ffe0ff */
[----:B------:R1:W-:Y:S04]  /*1420*/  STG.E.128 desc[UR6][R160.64], R144 ;  /* 0x00000090a0007986 */ /* 0x0003e8000c101d06 */
[----:B------:R1:W-:Y:S02]  /*1430*/  STG.E.128 desc[UR6][R160.64+0x10], R140 ;  /* 0x0000108ca0007986 */ /* 0x0003e4000c101d06 */
.L_x_52598:
[----:B------:R-:W-:Y:S05]  /*1440*/  BSYNC.RECONVERGENT B0 ;  /* 0x0000000000007941 */ /* 0x000fea0003800200 */
.L_x_52597:
        /* <DEDUP_REMOVED lines=13> */
[----:B01----:R-:W2:Y:S04]  /*1520*/  LDG.E.128 R160, desc[UR6][R138.64] ;  /* 0x000000068aa07981 */ /* 0x003ea8000c1e1d00 */
        /* <DEDUP_REMOVED lines=18> */
.L_x_52603:
        /* <DEDUP_REMOVED lines=8> */
[--C-:B01----:R-:W-:Y:S02]  /*16d0*/  HADD2.F32 R161, -RZ, R134.reuse.H0_H0 ;  /* 0x20000086ffa17230 */ /* 0x103fe40000004100 */
[-C--:B------:R-:W-:Y:S01]  /*16e0*/  FMUL.FTZ R139, R133, R0.reuse ;  /* 0x00000000858b7220 */ /* 0x080fe20000410000 */
[----:B------:R-:W-:Y:S02]  /*16f0*/  HADD2.F32 R163, -RZ, R134.H1_H1 ;  /* 0x30000086ffa37230 */ /* 0x000fe40000004100 */
[-C--:B------:R-:W-:Y:S01]  /*1700*/  FMUL.FTZ R134, R173, R0.reuse ;  /* 0x00000000ad867220 */ /* 0x080fe20000410000 */
[----:B------:R-:W-:Y:S02]  /*1710*/  HADD2.F32 R135, -RZ, R135.H1_H1 ;  /* 0x30000087ff877230 */ /* 0x000fe40000004100 */
[-C--:B------:R-:W-:Y:S01]  /*1720*/  FMUL.FTZ R132, R161, R0.reuse ;  /* 0x00000000a1847220 */ /* 0x080fe20000410000 */
[----:B------:R-:W-:-:S02]  /*1730*/  FMUL.FTZ R133, R163, R0 ;  /* 0x00000000a3857220 */ /* 0x000fc40000410000 */
[----:B------:R-:W-:-:S07]  /*1740*/  FMUL.FTZ R135, R135, R0 ;  /* 0x0000000087877220 */ /* 0x000fce0000410000 */
.L_x_52604:
[----:B------:R-:W0:Y:S02]  /*1750*/  LDC.64 R160, c[0x0][0x3a8] ;  /* 0x0000ea00ffa07b82 */ /* 0x000e240000000a00 */
[C---:B0-----:R-:W-:Y:S01]  /*1760*/  IMAD.WIDE.U32 R160, R158.reuse, 0x20, R160 ;  /* 0x000000209ea07825 */ /* 0x041fe200078e00a0 */
[----:B------:R-:W-:-:S04]  /*1770*/  IADD3 R158, PT, PT, R158, 0x20, RZ ;  /* 0x000000209e9e7810 */ /* 0x000fc80007ffe0ff */
[----:B------:R2:W-:Y:S04]  /*1780*/  STG.E.128 desc[UR6][R160.64], R136 ;  /* 0x00000088a0007986 */ /* 0x0005e8000c101d06 */
[----:B------:R2:W-:Y:S02]  /*1790*/  STG.E.128 desc[UR6][R160.64+0x10], R132 ;  /* 0x00001084a0007986 */ /* 0x0005e4000c101d06 */
.L_x_52602:
[----:B------:R-:W-:Y:S05]  /*17a0*/  BSYNC.RECONVERGENT B0 ;  /* 0x0000000000007941 */ /* 0x000fea0003800200 */
.L_x_52601:
        /* <DEDUP_REMOVED lines=13> */
[----:B012---:R-:W2:Y:S04]  /*1880*/  LDG.E.128 R160, desc[UR6][R130.64] ;  /* 0x0000000682a07981 */ /* 0x007ea8000c1e1d00 */
        /* <DEDUP_REMOVED lines=18> */
.L_x_52607:
        /* <DEDUP_REMOVED lines=8> */
[--C-:B012---:R-:W-:Y:S02]  /*1a30*/  HADD2.F32 R161, -RZ, R126.reuse.H0_H0 ;  /* 0x2000007effa17230 */ /* 0x107fe40000004100 */
[-C--:B------:R-:W-:Y:S01]  /*1a40*/  FMUL.FTZ R131, R125, R0.reuse ;  /* 0x000000007d837220 */ /* 0x080fe20000410000 */
[----:B------:R-:W-:Y:S02]  /*1a50*/  HADD2.F32 R163, -RZ, R126.H1_H1 ;  /* 0x3000007effa37230 */ /* 0x000fe40000004100 */
[-C--:B------:R-:W-:Y:S01]  /*1a60*/  FMUL.FTZ R126, R173, R0.reuse ;  /* 0x00000000ad7e7220 */ /* 0x080fe20000410000 */
[----:B------:R-:W-:Y:S02]  /*1a70*/  HADD2.F32 R127, -RZ, R127.H1_H1 ;  /* 0x3000007fff7f7230 */ /* 0x000fe40000004100 */
[-C--:B------:R-:W-:Y:S01]  /*1a80*/  FMUL.FTZ R124, R161, R0.reuse ;  /* 0x00000000a17c7220 */ /* 0x080fe20000410000 */
[----:B------:R-:W-:-:S02]  /*1a90*/  FMUL.FTZ R125, R163, R0 ;  /* 0x00000000a37d7220 */ /* 0x000fc40000410000 */
[----:B------:R-:W-:-:S07]  /*1aa0*/  FMUL.FTZ R127, R127, R0 ;  /* 0x000000007f7f7220 */ /* 0x000fce0000410000 */
.L_x_52608:
[----:B------:R-:W0:Y:S02]  /*1ab0*/  LDC.64 R160, c[0x0][0x3a8] ;  /* 0x0000ea00ffa07b82 */ /* 0x000e240000000a00 */
[C---:B0-----:R-:W-:Y:S01]  /*1ac0*/  IMAD.WIDE.U32 R160, R158.reuse, 0x20, R160 ;  /* 0x000000209ea07825 */ /* 0x041fe200078e00a0 */
[----:B------:R-:W-:-:S04]  /*1ad0*/  IADD3 R158, PT, PT, R158, 0x20, RZ ;  /* 0x000000209e9e7810 */ /* 0x000fc80007ffe0ff */
[----:B------:R3:W-:Y:S04]  /*1ae0*/  STG.E.128 desc[UR6][R160.64], R128 ;  /* 0x00000080a0007986 */ /* 0x0007e8000c101d06 */
[----:B------:R3:W-:Y:S02]  /*1af0*/  STG.E.128 desc[UR6][R160.64+0x10], R124 ;  /* 0x0000107ca0007986 */ /* 0x0007e4000c101d06 */
.L_x_52606:
[----:B------:R-:W-:Y:S05]  /*1b00*/  BSYNC.RECONVERGENT B0 ;  /* 0x0000000000007941 */ /* 0x000fea0003800200 */
.L_x_52605:
        /* <DEDUP_REMOVED lines=13> */
[----:B0123--:R-:W2:Y:S04]  /*1be0*/  LDG.E.128 R160, desc[UR6][R122.64] ;  /* 0x000000067aa07981 */ /* 0x00fea8000c1e1d00 */
        /* <DEDUP_REMOVED lines=18> */
.L_x_52611:
        /* <DEDUP_REMOVED lines=8> */
[--C-:B0123--:R-:W-:Y:S02]  /*1d90*/  HADD2.F32 R161, -RZ, R118.reuse.H0_H0 ;  /* 0x20000076ffa17230 */ /* 0x10ffe40000004100 */
[-C--:B------:R-:W-:Y:S01]  /*1da0*/  FMUL.FTZ R123, R117, R0.reuse ;  /* 0x00000000757b7220 */ /* 0x080fe20000410000 */
[----:B------:R-:W-:Y:S02]  /*1db0*/  HADD2.F32 R163, -RZ, R118.H1_H1 ;  /* 0x30000076ffa37230 */ /* 0x000fe40000004100 */
[-C--:B------:R-:W-:Y:S01]  /*1dc0*/  FMUL.FTZ R118, R173, R0.reuse ;  /* 0x00000000ad767220 */ /* 0x080fe20000410000 */
[----:B------:R-:W-:Y:S02]  /*1dd0*/  HADD2.F32 R119, -RZ, R119.H1_H1 ;  /* 0x30000077ff777230 */ /* 0x000fe40000004100 */
[-C--:B------:R-:W-:Y:S01]  /*1de0*/  FMUL.FTZ R116, R161, R0.reuse ;  /* 0x00000000a1747220 */ /* 0x080fe20000410000 */
[----:B------:R-:W-:-:S02]  /*1df0*/  FMUL.FTZ R117, R163, R0 ;  /* 0x00000000a3757220 */ /* 0x000fc40000410000 */
[----:B------:R-:W-:-:S07]  /*1e00*/  FMUL.FTZ R119, R119, R0 ;  /* 0x0000000077777220 */ /* 0x000fce0000410000 */
.L_x_52612:
[----:B------:R-:W0:Y:S02]  /*1e10*/  LDC.64 R160, c[0x0][0x3a8] ;  /* 0x0000ea00ffa07b82 */ /* 0x000e240000000a00 */
[C---:B0-----:R-:W-:Y:S01]  /*1e20*/  IMAD.WIDE.U32 R160, R158.reuse, 0x20, R160 ;  /* 0x000000209ea07825 */ /* 0x041fe200078e00a0 */
[----:B------:R-:W-:-:S04]  /*1e30*/  IADD3 R158, PT, PT, R158, 0x20, RZ ;  /* 0x000000209e9e7810 */ /* 0x000fc80007ffe0ff */
[----:B------:R4:W-:Y:S04]  /*1e40*/  STG.E.128 desc[UR6][R160.64], R120 ;  /* 0x00000078a0007986 */ /* 0x0009e8000c101d06 */
[----:B------:R4:W-:Y:S02]  /*1e50*/  STG.E.128 desc[UR6][R160.64+0x10], R116 ;  /* 0x00001074a0007986 */ /* 0x0009e4000c101d06 */
.L_x_52610:
[----:B------:R-:W-:Y:S05]  /*1e60*/  BSYNC.RECONVERGENT B0 ;  /* 0x0000000000007941 */ /* 0x000fea0003800200 */
.L_x_52609:
        /* <DEDUP_REMOVED lines=13> */
[----:B-1234-:R-:W2:Y:S04]  /*1f40*/  LDG.E.128 R160, desc[UR6][R114.64] ;  /* 0x0000000672a07981 */ /* 0x01eea8000c1e1d00 */
        /* <DEDUP_REMOVED lines=18> */
.L_x_52615:
        /* <DEDUP_REMOVED lines=8> */
[--C-:B-1234-:R-:W-:Y:S02]  /*20f0*/  HADD2.F32 R161, -RZ, R110.reuse.H0_H0 ;  /* 0x2000006effa17230 */ /* 0x11efe40000004100 */
[-C--:B------:R-:W-:Y:S01]  /*2100*/  FMUL.FTZ R115, R109, R0.reuse ;  /* 0x000000006d737220 */ /* 0x080fe20000410000 */
[----:B------:R-:W-:Y:S02]  /*2110*/  HADD2.F32 R163, -RZ, R110.H1_H1 ;  /* 0x3000006effa37230 */ /* 0x000fe40000004100 */
[-C--:B------:R-:W-:Y:S01]  /*2120*/  FMUL.FTZ R110, R173, R0.reuse ;  /* 0x00000000ad6e7220 */ /* 0x080fe20000410000 */
[----:B------:R-:W-:Y:S02]  /*2130*/  HADD2.F32 R111, -RZ, R111.H1_H1 ;  /* 0x3000006fff6f7230 */ /* 0x000fe40000004100 */
[-C--:B------:R-:W-:Y:S01]  /*2140*/  FMUL.FTZ R108, R161, R0.reuse ;  /* 0x00000000a16c7220 */ /* 0x080fe20000410000 */
[----:B------:R-:W-:-:S02]  /*2150*/  FMUL.FTZ R109, R163, R0 ;  /* 0x00000000a36d7220 */ /* 0x000fc40000410000 */
[----:B------:R-:W-:-:S07]  /*2160*/  FMUL.FTZ R111, R111, R0 ;  /* 0x000000006f6f7220 */ /* 0x000fce0000410000 */
.L_x_52616:
[----:B------:R-:W0:Y:S02]  /*2170*/  LDC.64 R160, c[0x0][0x3a8] ;  /* 0x0000ea00ffa07b82 */ /* 0x000e240000000a00 */
[C---:B0-----:R-:W-:Y:S01]  /*2180*/  IMAD.WIDE.U32 R160, R158.reuse, 0x20, R160 ;  /* 0x000000209ea07825 */ /* 0x041fe200078e00a0 */
[----:B------:R-:W-:-:S04]  /*2190*/  IADD3 R158, PT, PT, R158, 0x20, RZ ;  /* 0x000000209e9e7810 */ /* 0x000fc80007ffe0ff */
[----:B------:R0:W-:Y:S04]  /*21a0*/  STG.E.128 desc[UR6][R160.64], R112 ;  /* 0x00000070a0007986 */ /* 0x0001e8000c101d06 */
[----:B------:R0:W-:Y:S02]  /*21b0*/  STG.E.128 desc[UR6][R160.64+0x10], R108 ;  /* 0x0000106ca0007986 */ /* 0x0001e4000c101d06 */
.L_x_52614:
[----:B------:R-:W-:Y:S05]  /*21c0*/  BSYNC.RECONVERGENT B0 ;  /* 0x0000000000007941 */ /* 0x000fea0003800200 */
.L_x_52613:
        /* <DEDUP_REMOVED lines=32> */
.L_x_52619:
        /* <DEDUP_REMOVED lines=16> */
.L_x_52620:
[----:B------:R-:W0:Y:S02]  /*24d0*/  LDC.64 R160, c[0x0][0x3a8] ;  /* 0x0000ea00ffa07b82 */ /* 0x000e240000000a00 */
[C---:B0-----:R-:W-:Y:S01]  /*24e0*/  IMAD.WIDE.U32 R160, R158.reuse, 0x20, R160 ;  /* 0x000000209ea07825 */ /* 0x041fe200078e00a0 */
[----:B------:R-:W-:-:S04]  /*24f0*/  IADD3 R158, PT, PT, R158, 0x20, RZ ;  /* 0x000000209e9e7810 */ /* 0x000fc80007ffe0ff */
[----:B------:R0:W-:Y:S04]  /*2500*/  STG.E.128 desc[UR6][R160.64], R104 ;  /* 0x00000068a0007986 */ /* 0x0001e8000c101d06 */
[----:B------:R0:W-:Y:S02]  /*2510*/  STG.E.128 desc[UR6][R160.64+0x10], R100 ;  /* 0x00001064a0007986 */ /* 0x0001e4000c101d06 */
.L_x_52618:
[----:B------:R-:W-:Y:S05]  /*2520*/  BSYNC.RECONVERGENT B0 ;  /* 0x0000000000007941 */ /* 0x000fea0003800200 */
.L_x_52617:
        /* <DEDUP_REMOVED lines=32> */
.L_x_52623:
        /* <DEDUP_REMOVED lines=16> */
.L_x_52624:
[----:B------:R-:W0:Y:S02]  /*2830*/  LDC.64 R160, c[0x0][0x3a8] ;  /* 0x0000ea00ffa07b82 */ /* 0x000e240000000a00 */
[C---:B0-----:R-:W-:Y:S01]  /*2840*/  IMAD.WIDE.U32 R160, R158.reuse, 0x20, R160 ;  /* 0x000000209ea07825 */ /* 0x041fe200078e00a0 */
[----:B------:R-:W-:-:S04]  /*2850*/  IADD3 R158, PT, PT, R158, 0x20, RZ ;  /* 0x000000209e9e7810 */ /* 0x000fc80007ffe0ff */
[----:B------:R0:W-:Y:S04]  /*2860*/  STG.E.128 desc[UR6][R160.64], R96 ;  /* 0x00000060a0007986 */ /* 0x0001e8000c101d06 */
[----:B------:R0:W-:Y:S02]  /*2870*/  STG.E.128 desc[UR6][R160.64+0x10], R92 ;  /* 0x0000105ca0007986 */ /* 0x0001e4000c101d06 */
.L_x_52622:
[----:B------:R-:W-:Y:S05]  /*2880*/  BSYNC.RECONVERGENT B0 ;  /* 0x0000000000007941 */ /* 0x000fea0003800200 */
.L_x_52621:
        /* <DEDUP_REMOVED lines=32> */
.L_x_52627:
        /* <DEDUP_REMOVED lines=16> */
.L_x_52628:
[----:B------:R-:W0:Y:S02]  /*2b90*/  LDC.64 R160, c[0x0][0x3a8] ;  /* 0x0000ea00ffa07b82 */ /* 0x000e240000000a00 */
[C---:B0-----:R-:W-:Y:S01]  /*2ba0*/  IMAD.WIDE.U32 R160, R158.reuse, 0x20, R160 ;  /* 0x000000209ea07825 */ /* 0x041fe200078e00a0 */
[----:B------:R-:W-:-:S04]  /*2bb0*/  IADD3 R158, PT, PT, R158, 0x20, RZ ;  /* 0x000000209e9e7810 */ /* 0x000fc80007ffe0ff */
[----:B------:R0:W-:Y:S04]  /*2bc0*/  STG.E.128 desc[UR6][R160.64], R88 ;  /* 0x00000058a0007986 */ /* 0x0001e8000c101d06 */
[----:B------:R0:W-:Y:S02]  /*2bd0*/  STG.E.128 desc[UR6][R160.64+0x10], R84 ;  /* 0x00001054a0007986 */ /* 0x0001e4000c101d06 */
.L_x_52626:
[----:B------:R-:W-:Y:S05]  /*2be0*/  BSYNC.RECONVERGENT B0 ;  /* 0x0000000000007941 */ /* 0x000fea0003800200 */
.L_x_52625:
        /* <DEDUP_REMOVED lines=14> */
[----:B------:R-:W3:Y:S01]  /*2cd0*/  LDG.E.128 R176, desc[UR6][R80.64+0x10] ;  /* 0x0000100650b07981 */ /* 0x000ee2000c1e1d00 */
        /* <DEDUP_REMOVED lines=10> */
[-C--:B------:R-:W-:Y:S01]  /*2d80*/  FFMA.FTZ R78, R159, R0.reuse, R162 ;  /* 0x000000009f4e7223 */ /* 0x080fe200000100a2 */
[-C--:B------:R-:W-:Y:S01]  /*2d90*/  FFMA.FTZ R79, R174, R0.reuse, R163 ;  /* 0x00000000ae4f7223 */ /* 0x080fe200000100a3 */
[-C--:B---3--:R-:W-:Y:S01]  /*2da0*/  FFMA.FTZ R80, R173, R0.reuse, R176 ;  /* 0x00000000ad507223 */ /* 0x088fe200000100b0 */
[-C--:B------:R-:W-:Y:S01]  /*2db0*/  FFMA.FTZ R81, R180, R0.reuse, R177 ;  /* 0x00000000b4517223 */ /* 0x080fe200000100b1 */
[-C--:B------:R-:W-:Y:S01]  /*2dc0*/  FFMA.FTZ R82, R175, R0.reuse, R178 ;  /* 0x00000000af527223 */ /* 0x080fe200000100b2 */
[----:B------:R-:W-:Y:S01]  /*2dd0*/  FFMA.FTZ R83, R182, R0, R179 ;  /* 0x00000000b6537223 */ /* 0x000fe200000100b3 */
[----:B------:R-:W-:Y:S06]  /*2de0*/  BRA `(.L_x_52632) ;  /* 0x0000000000407947 */ /* 0x000fec0003800000 */
.L_x_52631:
        /* <DEDUP_REMOVED lines=8> */
[----:B-1234-:R-:W-:Y:S02]  /*2e70*/  HADD2.F32 R161, -RZ, R77.H1_H1 ;  /* 0x3000004dffa17230 */ /* 0x01efe40000004100 */
[-C--:B------:R-:W-:Y:S01]  /*2e80*/  FMUL.FTZ R77, R81, R0.reuse ;  /* 0x00000000514d7220 */ /* 0x080fe20000410000 */
[--C-:B------:R-:W-:Y:S02]  /*2e90*/  HADD2.F32 R163, -RZ, R78.reuse.H0_H0 ;  /* 0x2000004effa37230 */ /* 0x100fe40000004100 */
[----:B------:R-:W-:Y:S02]  /*2ea0*/  HADD2.F32 R173, -RZ, R78.H1_H1 ;  /* 0x3000004effad7230 */ /* 0x000fe40000004100 */
[-C--:B------:R-:W-:Y:S01]  /*2eb0*/  FMUL.FTZ R78, R159, R0.reuse ;  /* 0x000000009f4e7220 */ /* 0x080fe20000410000 */
[-C--:B------:R-:W-:Y:S01]  /*2ec0*/  FMUL.FTZ R79, R161, R0.reuse ;  /* 0x00000000a14f7220 */ /* 0x080fe20000410000 */
[-C--:B------:R-:W-:Y:S01]  /*2ed0*/  FMUL.FTZ R80, R163, R0.reuse ;  /* 0x00000000a3507220 */ /* 0x080fe20000410000 */
[----:B------:R-:W-:-:S07]  /*2ee0*/  FMUL.FTZ R81, R173, R0 ;  /* 0x00000000ad517220 */ /* 0x000fce0000410000 */
.L_x_52632:
[----:B------:R-:W0:Y:S02]  /*2ef0*/  LDC.64 R160, c[0x0][0x3a8] ;  /* 0x0000ea00ffa07b82 */ /* 0x000e240000000a00 */
[----:B0-----:R-:W-:-:S05]  /*2f00*/  IMAD.WIDE.U32 R158, R158, 0x20, R160 ;  /* 0x000000209e9e7825 */ /* 0x001fca00078e00a0 */
[----:B------:R0:W-:Y:S04]  /*2f10*/  STG.E.128 desc[UR6][R158.64], R76 ;  /* 0x0000004c9e007986 */ /* 0x0001e8000c101d06 */
[----:B------:R0:W-:Y:S02]  /*2f20*/  STG.E.128 desc[UR6][R158.64+0x10], R80 ;  /* 0x000010509e007986 */ /* 0x0001e4000c101d06 */
.L_x_52630:
[----:B------:R-:W-:Y:S05]  /*2f30*/  BSYNC.RECONVERGENT B0 ;  /* 0x0000000000007941 */ /* 0x000fea0003800200 */
.L_x_52629:
[----:B------:R-:W-:Y:S01]  /*2f40*/  FADD.FTZ R0, RZ, R152 ;  /* 0x00000098ff007221 */ /* 0x000fe20000010000 */
[C---:B------:R-:W-:Y:S01]  /*2f50*/  ISETP.GT.U32.AND P2, PT, R2.reuse, 0x3f, PT ;  /* 0x0000003f0200780c */ /* 0x040fe20003f44070 */
[----:B------:R-:W-:Y:S01]  /*2f60*/  UMOV UR4, 0xffffffff ;  /* 0xffffffff00047882 */ /* 0x000fe20000000000 */
[C---:B------:R-:W-:Y:S01]  /*2f70*/  ISETP.GT.U32.AND P1, PT, R2.reuse, 0x5f, PT ;  /* 0x0000005f0200780c */ /* 0x040fe20003f24070 */
[----:B0-----:R-:W-:Y:S01]  /*2f80*/  FADD.FTZ R159, R153, R0 ;  /* 0x00000000999f7221 */ /* 0x001fe20000010000 */
        /* <DEDUP_REMOVED lines=9> */
[----:B------:R-:W-:-:S03]  /*3020*/  LOP3.LUT R172, R172, 0xfffffffd, RZ, 0xc0, !PT ;  /* 0xfffffffdacac7812 */ /* 0x000fc600078ec0ff */
[----:B------:R-:W-:-:S05]  /*3030*/  FADD.FTZ R0, R151, R0 ;  /* 0x0000000097007221 */ /* 0x000fca0000010000 */
[----:B-1234-:R-:W-:-:S05]  /*3040*/  FSEL R161, R0, RZ, P3 ;  /* 0x000000ff00a17208 */ /* 0x01efca0001800000 */
        /* <DEDUP_REMOVED lines=89> */
[----:B------:R-:W-:Y:S01]  /*35e0*/  ISETP.GT.U32.AND P6, PT, R2, 0x9f, PT ;  /* 0x0000009f0200780c */ /* 0x000fe20003fc4070 */
        /* <DEDUP_REMOVED lines=17> */
[----:B------:R-:W-:Y:S02]  /*3700*/  FADD.FTZ R162, R146, -R158 ;  /* 0x8000009e92a27221 */ /* 0x000fe40000010000 */
        /* <DEDUP_REMOVED lines=168> */
.L_x_52666:
[----:B------:R-:W-:Y:S01]  /*4190*/  FMUL.FTZ R0, R158, R158 ;  /* 0x0000009e9e007220 */ /* 0x000fe20000410000 */
[----:B------:R-:W-:Y:S01]  /*41a0*/  ISETP.NE.AND P0, PT, RZ, UR10, PT ;  /* 0x0000000aff007c0c */ /* 0x000fe2000bf05270 */
[----:B-1----:R-:W-:Y:S01]  /*41b0*/  FADD.FTZ R176, R162, R173 ;  /* 0x000000ada2b07221 */ /* 0x002fe20000010000 */
[----:B------:R-:W1:Y:S01]  /*41c0*/  @!P5 LDC.64 R160, c[0x0][0x3c0] ;  /* 0x0000f000ffa0db82 */ /* 0x000e620000000a00 */
[----:B------:R-:W-:Y:S01]  /*41d0*/  BSSY.RECONVERGENT B0, `(.L_x_52634) ;  /* 0x000003c000007945 */ /* 0x000fe20003800200 */
[----:B------:R-:W-:Y:S01]  /*41e0*/  FSEL R174, R0, RZ, P0 ;  /* 0x000000ff00ae7208 */ /* 0x000fe20000000000 */
[----:B------:R-:W-:Y:S01]  /*41f0*/  FFMA.FTZ R159, R176, R159, UR11 ;  /* 0x0000000bb09f7e23 */ /* 0x000fe2000801009f */
[----:B------:R-:W-:-:S03]  /*4200*/  FSEL R0, R158, RZ, !P0 ;  /* 0x000000ff9e007208 */ /* 0x000fc60004000000 */
[----:B------:R-:W-:Y:S01]  /*4210*/  FADD.FTZ R159, R159, R174 ;  /* 0x000000ae9f9f7221 */ /* 0x000fe20000010000 */
[----:B0-----:R-:W0:Y:S05]  /*4220*/  @!P5 LDC.64 R162, c[0x0][0x3c8] ;  /* 0x0000f200ffa2db82 */ /* 0x001e2a0000000a00 */
[----:B------:R-:W2:Y:S01]  /*4230*/  MUFU.RSQ R159, R159 ;  /* 0x0000009f009f7308 */ /* 0x000ea20000001400 */
[----:B-1----:R-:W-:-:S05]  /*4240*/  @!P5 IMAD.WIDE R160, R156, 0x4, R160 ;  /* 0x000000049ca0d825 */ /* 0x002fca00078e02a0 */
[----:B------:R1:W-:Y:S01]  /*4250*/  @!P5 STG.E desc[UR6][R160.64], R158 ;  /* 0x0000009ea000d986 */ /* 0x0003e2000c101906 */
[----:B0-----:R-:W-:-:S05]  /*4260*/  @!P5 IMAD.WIDE R162, R156, 0x4, R162 ;  /* 0x000000049ca2d825 */ /* 0x001fca00078e02a2 */
[----:B--2---:R1:W-:Y:S01]  /*4270*/  @!P5 STG.E desc[UR6][R162.64], R159 ;  /* 0x0000009fa200d986 */ /* 0x0043e2000c101906 */
        /* <DEDUP_REMOVED lines=49> */
.L_x_52635:
[----:B------:R-:W-:Y:S05]  /*4590*/  BSYNC.RECONVERGENT B0 ;  /* 0x0000000000007941 */ /* 0x000fea0003800200 */
.L_x_52634:
[----:B------:R-:W-:Y:S01]  /*45a0*/  ISETP.GE.U32.AND P0, PT, R2, 0x40, PT ;  /* 0x000000400200780c */ /* 0x000fe20003f06070 */
        /* <DEDUP_REMOVED lines=50> */
.L_x_52637:
[----:B------:R-:W-:Y:S05]  /*48d0*/  BSYNC.RECONVERGENT B0 ;  /* 0x0000000000007941 */ /* 0x000fea0003800200 */
.L_x_52636:
[----:B------:R-:W-:Y:S01]  /*48e0*/  ISETP.GE.U32.AND P0, PT, R2, 0x60, PT ;  /* 0x000000600200780c */ /* 0x000fe20003f06070 */
        /* <DEDUP_REMOVED lines=50> */
.L_x_52639:
[----:B------:R-:W-:Y:S05]  /*4c10*/  BSYNC.RECONVERGENT B0 ;  /* 0x0000000000007941 */ /* 0x000fea0003800200 */
.L_x_52638:
[----:B------:R-:W-:Y:S01]  /*4c20*/  ISETP.GE.U32.AND P0, PT, R2, 0x80, PT ;  /* 0x000000800200780c */ /* 0x000fe20003f06070 */
        /* <DEDUP_REMOVED lines=50> */
.L_x_52641:
[----:B------:R-:W-:Y:S05]  /*4f50*/  BSYNC.RECONVERGENT B0 ;  /* 0x0000000000007941 */ /* 0x000fea0003800200 */
.L_x_52640:
        /* <DEDUP_REMOVED lines=51> */
.L_x_52643:
[----:B------:R-:W-:Y:S05]  /*5290*/  BSYNC.RECONVERGENT B0 ;  /* 0x0000000000007941 */ /* 0x000fea0003800200 */
.L_x_52642:
        /* <DEDUP_REMOVED lines=51> */
.L_x_52645:
[----:B------:R-:W-:Y:S05]  /*55d0*/  BSYNC.RECONVERGENT B0 ;  /* 0x0000000000007941 */ /* 0x000fea0003800200 */
.L_x_52644:
        /* <DEDUP_REMOVED lines=51> */
.L_x_52647:
[----:B------:R-:W-:Y:S05]  /*5910*/  BSYNC.RECONVERGENT B0 ;  /* 0x0000000000007941 */ /* 0x000fea0003800200 */
.L_x_52646:
        /* <DEDUP_REMOVED lines=51> */
.L_x_52649:
[----:B------:R-:W-:Y:S05]  /*5c50*/  BSYNC.RECONVERGENT B0 ;  /* 0x0000000000007941 */ /* 0x000fea0003800200 */
.L_x_52648:
        /* <DEDUP_REMOVED lines=51> */
.L_x_52651:
[----:B------:R-:W-:Y:S05]  /*5f90*/  BSYNC.RECONVERGENT B0 ;  /* 0x0000000000007941 */ /* 0x000fea0003800200 */
.L_x_52650:
        /* <DEDUP_REMOVED lines=10> */
[----:B------:R-:W-:Y:S01]  /*6040*/  FADD.FTZ R176, R79, -R0 ;  /* 0x800000004fb07221 */ /* 0x000fe20000010000 */
[----:B------:R-:W-:-:S02]  /*6050*/  HADD2.F32 R179, -RZ, R10.H0_H0 ;  /* 0x2000000affb37230 */ /* 0x000fc40000004100 */
[--C-:B------:R-:W-:Y:S01]  /*6060*/  FADD.FTZ R180, R81, -R0.reuse ;  /* 0x8000000051b47221 */ /* 0x100fe20000010000 */
[----:B------:R-:W-:Y:S02]  /*6070*/  HADD2.F32 R181, -RZ, R6.H0_H0 ;  /* 0x20000006ffb57230 */ /* 0x000fe40000004100 */
        /* <DEDUP_REMOVED lines=20> */
[----:B------:R-:W-:Y:S02]  /*61c0*/  HADD2.F32 R181, -RZ, R11.H0_H0 ;  /* 0x2000000bffb57230 */ /* 0x000fe40000004100 */
[----:B------:R-:W-:Y:S02]  /*61d0*/  HADD2.F32 R183, -RZ, R7.H0_H0 ;  /* 0x20000007ffb77230 */ /* 0x000fe40000004100 */
[----:B------:R-:W-:Y:S01]  /*61e0*/  HADD2.F32 R185, -RZ, R11.H1_H1 ;  /* 0x3000000bffb97230 */ /* 0x000fe20000004100 */
[----:B------:R-:W-:Y:S01]  /*61f0*/  F2FP.F16.F32.PACK_AB R178, R177, R178 ;  /* 0x000000b2b1b2723e */ /* 0x000fe200000000ff */
[----:B------:R-:W-:-:S02]  /*6200*/  HADD2.F32 R187, -RZ, R7.H1_H1 ;  /* 0x30000007ffbb7230 */ /* 0x000fc40000004100 */
[----:B------:R-:W-:Y:S01]  /*6210*/  FFMA.FTZ R181, R182, R181, R183 ;  /* 0x000000b5b6b57223 */ /* 0x000fe200000100b7 */
[----:B------:R-:W-:Y:S02]  /*6220*/  HADD2.F32 R175, -RZ, R5.H1_H1 ;  /* 0x30000005ffaf7230 */ /* 0x000fe40000004100 */
[----:B------:R-:W-:Y:S02]  /*6230*/  HADD2.F32 R163, -RZ, R4.H1_H1 ;  /* 0x30000004ffa37230 */ /* 0x000fe40000004100 */
[----:B------:R-:W-:Y:S01]  /*6240*/  FFMA.FTZ R0, R0, R185, R187 ;  /* 0x000000b900007223 */ /* 0x000fe200000100bb */
[----:B0-----:R-:W-:-:S04]  /*6250*/  IMAD.WIDE.U32 R160, R157, 0x10, R160 ;  /* 0x000000109da07825 */ /* 0x001fc800078e00a0 */
[----:B------:R-:W-:Y:S01]  /*6260*/  FFMA.FTZ R173, R176, R173, R175 ;  /* 0x000000adb0ad7223 */ /* 0x000fe200000100af */
[----:B------:R-:W-:Y:S01]  /*6270*/  FFMA.FTZ R159, R162, R159, R163 ;  /* 0x0000009fa29f7223 */ /* 0x000fe200000100a3 */
[----:B------:R-:W-:-:S03]  /*6280*/  F2FP.F16.F32.PACK_AB R179, R0, R181 ;  /* 0x000000b500b3723e */ /* 0x000fc600000000ff */
[----:B------:R-:W-:Y:S02]  /*6290*/  F2FP.F16.F32.PACK_AB R177, R173, R174 ;  /* 0x000000aeadb1723e */ /* 0x000fe400000000ff */
[----:B------:R-:W-:-:S05]  /*62a0*/  F2FP.F16.F32.PACK_AB R176, R159, R158 ;  /* 0x0000009e9fb0723e */ /* 0x000fca00000000ff */
[----:B------:R0:W-:Y:S02]  /*62b0*/  STG.E.128 desc[UR6][R160.64], R176 ;  /* 0x000000b0a0007986 */ /* 0x0001e4000c101d06 */
.L_x_52653:
[----:B------:R-:W-:Y:S05]  /*62c0*/  BSYNC.RECONVERGENT B0 ;  /* 0x0000000000007941 */ /* 0x000fea0003800200 */
.L_x_52652:
[----:B-1----:R-:W1:Y:S02]  /*62d0*/  LDC.64 R158, c[0x0][0x380] ;  /* 0x0000e000ff9e7b82 */ /* 0x002e640000000a00 */
[----:B-1----:R-:W-:-:S04]  /*62e0*/  LEA R156, R158, R156, 0x2 ;  /* 0x0000009c9e9c7211 */ /* 0x002fc800078e10ff */
[----:B------:R-:W-:-:S13]  /*62f0*/  ISETP.GE.AND P0, PT, R156, R159, PT ;  /* 0x0000009f9c00720c */ /* 0x000fda0003f06270 */
[----:B------:R-:W-:Y:S05]  /*6300*/  @!P0 BRA `(.L_x_52654) ;  /* 0xffffffa800808947 */ /* 0x000fea000383ffff */
[----:B------:R-:W-:Y:S05]  /*6310*/  EXIT ;  /* 0x000000000000794d */ /* 0x000fea0003800000 */
.L_x_52633:
        /* <DEDUP_REMOVED lines=8> */
.L_x_52656:
[----:B------:R-:W-:Y:S05]  /*63a0*/  BSYNC B0 ;  /* 0x0000000000007941 */ /* 0x000fea0003800000 */
.L_x_52655:
        /* <DEDUP_REMOVED lines=9> */
.L_x_52657:
[----:B------:R-:W-:Y:S01]  /*6440*/  HFMA2 R176, -RZ, RZ, 0, 2.384185791015625e-07 ;  /* 0x00000004ffb07431 */ /* 0x000fe200000001ff */
[----:B------:R-:W-:-:S05]  /*6450*/  MOV R159, R175 ;  /* 0x000000af009f7202 */ /* 0x000fca0000000f00 */
[----:B------:R-:W-:-:S05]  /*6460*/  FADD.FTZ R162, R160, R159 ;  /* 0x0000009fa0a27221 */ /* 0x000fca0000010000 */
[----:B------:R-:W-:-:S07]  /*6470*/  MOV R177, R162 ;  /* 0x000000a200b17202 */ /* 0x000fce0000000f00 */
[----:B------:R-:W-:Y:S05]  /*6480*/  WARPSYNC.COLLECTIVE R174, `(.L_x_52658) ;  /* 0x00000000ae087348 */ /* 0x000fea0003c00000 */
[----:B------:R0:W1:Y:S02]  /*6490*/  SHFL.BFLY P6, R175, R177, R176, R179 ;  /* 0x0c0000b0b1af7389 */ /* 0x00006400000c00b3 */
[----:B01----:R-:W-:Y:S05]  /*64a0*/  ENDCOLLECTIVE ;  /* 0x000000000000791b */ /* 0x003fea0003800000 */
.L_x_52658:
[----:B------:R-:W-:Y:S01]  /*64b0*/  HFMA2 R176, -RZ, RZ, 0, 4.76837158203125e-07 ;  /* 0x00000008ffb07431 */ /* 0x000fe200000001ff */
[----:B------:R-:W-:-:S05]  /*64c0*/  MOV R159, R175 ;  /* 0x000000af009f7202 */ /* 0x000fca0000000f00 */
[----:B------:R-:W-:Y:S02]  /*64d0*/  FADD.FTZ R163, R162, R159 ;  /* 0x0000009fa2a37221 */ /* 0x000fe40000010000 */
[----:B------:R-:W0:Y:S03]  /*64e0*/  LDC R159, c[0x0][0x400] ;  /* 0x00010000ff9f7b82 */ /* 0x000e260000000800 */
[----:B------:R-:W-:-:S07]  /*64f0*/  MOV R177, R163 ;  /* 0x000000a300b17202 */ /* 0x000fce0000000f00 */
[----:B0-----:R-:W-:Y:S05]  /*6500*/  WARPSYNC.COLLECTIVE R174, `(.L_x_52659) ;  /* 0x00000000ae087348 */ /* 0x001fea0003c00000 */
[----:B------:R1:W2:Y:S02]  /*6510*/  SHFL.BFLY P6, R175, R177, R176, R179 ;  /* 0x0c0000b0b1af7389 */ /* 0x0002a400000c00b3 */
[----:B012---:R-:W-:Y:S05]  /*6520*/  ENDCOLLECTIVE ;  /* 0x000000000000791b */ /* 0x007fea0003800000 */
.L_x_52659:
[----:B------:R-:W-:Y:S01]  /*6530*/  HFMA2 R176, -RZ, RZ, 0, 9.5367431640625e-07 ;  /* 0x00000010ffb07431 */ /* 0x000fe200000001ff */
[----:B------:R-:W-:-:S05]  /*6540*/  MOV R0, R175 ;  /* 0x000000af00007202 */ /* 0x000fca0000000f00 */
[----:B------:R-:W-:-:S05]  /*6550*/  FADD.FTZ R173, R163, R0 ;  /* 0x00000000a3ad7221 */ /* 0x000fca0000010000 */
[----:B------:R-:W-:-:S07]  /*6560*/  MOV R177, R173 ;  /* 0x000000ad00b17202 */ /* 0x000fce0000000f00 */
[----:B------:R-:W-:Y:S05]  /*6570*/  WARPSYNC.COLLECTIVE R174, `(.L_x_52660) ;  /* 0x00000000ae087348 */ /* 0x000fea0003c00000 */
[----:B------:R0:W1:Y:S02]  /*6580*/  SHFL.BFLY P6, R175, R177, R176, R179 ;  /* 0x0c0000b0b1af7389 */ /* 0x00006400000c00b3 */
[----:B01----:R-:W-:Y:S05]  /*6590*/  ENDCOLLECTIVE ;  /* 0x000000000000791b */ /* 0x003fea0003800000 */
.L_x_52660:
        /* <DEDUP_REMOVED lines=175> */
.L_x_52661:
[----:B------:R-:W-:Y:S01]  /*7090*/  HFMA2 R176, -RZ, RZ, 0, 1.1920928955078125e-07 ;  /* 0x00000002ffb07431 */ /* 0x000fe200000001ff */
[----:B------:R-:W-:-:S05]  /*70a0*/  MOV R161, R175 ;  /* 0x000000af00a17202 */ /* 0x000fca0000000f00 */
[----:B------:R-:W-:-:S05]  /*70b0*/  FADD.FTZ R161, R0, R161 ;  /* 0x000000a100a17221 */ /* 0x000fca0000010000 */
[----:B------:R-:W-:-:S07]  /*70c0*/  MOV R177, R161 ;  /* 0x000000a100b17202 */ /* 0x000fce0000000f00 */
[----:B------:R-:W-:Y:S05]  /*70d0*/  WARPSYNC.COLLECTIVE R174, `(.L_x_52662) ;  /* 0x00000000ae087348 */ /* 0x000fea0003c00000 */
[----:B------:R0:W1:Y:S02]  /*70e0*/  SHFL.BFLY P6, R175, R177, R176, R179 ;  /* 0x0c0000b0b1af7389 */ /* 0x00006400000c00b3 */
[----:B01----:R-:W-:Y:S05]  /*70f0*/  ENDCOLLECTIVE ;  /* 0x000000000000791b */ /* 0x003fea0003800000 */
.L_x_52662:
[----:B------:R-:W-:Y:S01]  /*7100*/  HFMA2 R176, -RZ, RZ, 0, 2.384185791015625e-07 ;  /* 0x00000004ffb07431 */ /* 0x000fe200000001ff */
[----:B------:R-:W-:-:S05]  /*7110*/  MOV R160, R175 ;  /* 0x000000af00a07202 */ /* 0x000fca0000000f00 */
[----:B------:R-:W-:-:S05]  /*7120*/  FADD.FTZ R160, R161, R160 ;  /* 0x000000a0a1a07221 */ /* 0x000fca0000010000 */
[----:B------:R-:W-:-:S07]  /*7130*/  MOV R177, R160 ;  /* 0x000000a000b17202 */ /* 0x000fce0000000f00 */
[----:B------:R-:W-:Y:S05]  /*7140*/  WARPSYNC.COLLECTIVE R174, `(.L_x_52663) ;  /* 0x00000000ae087348 */ /* 0x000fea0003c00000 */
[----:B------:R0:W1:Y:S02]  /*7150*/  SHFL.BFLY P6, R175, R177, R176, R179 ;  /* 0x0c0000b0b1af7389 */ /* 0x00006400000c00b3 */
[----:B01----:R-:W-:Y:S05]  /*7160*/  ENDCOLLECTIVE ;  /* 0x000000000000791b */ /* 0x003fea0003800000 */
.L_x_52663:
[----:B------:R-:W-:Y:S01]  /*7170*/  HFMA2 R176, -RZ, RZ, 0, 4.76837158203125e-07 ;  /* 0x00000008ffb07431 */ /* 0x000fe200000001ff */
[----:B------:R-:W-:-:S05]  /*7180*/  MOV R163, R175 ;  /* 0x000000af00a37202 */ /* 0x000fca0000000f00 */
[----:B------:R-:W-:-:S05]  /*7190*/  FADD.FTZ R163, R160, R163 ;  /* 0x000000a3a0a37221 */ /* 0x000fca0000010000 */
[----:B------:R-:W-:-:S07]  /*71a0*/  MOV R177, R163 ;  /* 0x000000a300b17202 */ /* 0x000fce0000000f00 */
[----:B------:R-:W-:Y:S05]  /*71b0*/  WARPSYNC.COLLECTIVE R174, `(.L_x_52664) ;  /* 0x00000000ae087348 */ /* 0x000fea0003c00000 */
[----:B------:R0:W1:Y:S02]  /*71c0*/  SHFL.BFLY P6, R175, R177, R176, R179 ;  /* 0x0c0000b0b1af7389 */ /* 0x00006400000c00b3 */
[----:B01----:R-:W-:Y:S05]  /*71d0*/  ENDCOLLECTIVE ;  /* 0x000000000000791b */ /* 0x003fea0003800000 */
.L_x_52664:
[----:B------:R-:W-:Y:S01]  /*71e0*/  HFMA2 R176, -RZ, RZ, 0, 9.5367431640625e-07 ;  /* 0x00000010ffb07431 */ /* 0x000fe200000001ff */
[----:B------:R-:W-:-:S05]  /*71f0*/  MOV R162, R175 ;  /* 0x000000af00a27202 */ /* 0x000fca0000000f00 */
[----:B------:R-:W-:-:S05]  /*7200*/  FADD.FTZ R162, R163, R162 ;  /* 0x000000a2a3a27221 */ /* 0x000fca0000010000 */
[----:B------:R-:W-:-:S07]  /*7210*/  MOV R177, R162 ;  /* 0x000000a200b17202 */ /* 0x000fce0000000f00 */
[----:B------:R-:W-:Y:S05]  /*7220*/  WARPSYNC.COLLECTIVE R174, `(.L_x_52665) ;  /* 0x00000000ae087348 */ /* 0x000fea0003c00000 */
[----:B------:R0:W1:Y:S02]  /*7230*/  SHFL.BFLY P6, R175, R177, R176, R179 ;  /* 0x0c0000b0b1af7389 */ /* 0x00006400000c00b3 */
[----:B01----:R-:W-:Y:S05]  /*7240*/  ENDCOLLECTIVE ;  /* 0x000000000000791b */ /* 0x003fea0003800000 */
.L_x_52665:
[----:B------:R-:W-:Y:S01]  /*7250*/  MOV R173, R175 ;  /* 0x000000af00ad7202 */ /* 0x000fe20000000f00 */
[----:B------:R-:W-:Y:S06]  /*7260*/  BRA `(.L_x_52666) ;  /* 0xffffffcc00c87947 */ /* 0x000fec000383ffff */
.L_x_52667:
        /* <DEDUP_REMOVED lines=9> */
.L_x_88512:


//--------------------- .text._ZN10layer_norm13ln_fwd_kernelINS_13Kernel_traitsI6__halfS2_fS2_fjLj2560ELj1ELj4ELj1ELj16ENS_18Kernel_traits_baseILj2560ES2_S2_fS2_fjLj128EEEEELb0ELb0ELb0ELb1EEEvNS_9FwdParamsE --------------------------
	.section	.text._ZN10layer_norm13ln_fwd_kernelINS_13Kernel_traitsI6__halfS2_fS2_fjLj2560ELj1ELj4ELj1ELj16ENS_18Kernel_traits_baseILj2560ES2_S2_fS2_fjLj128EEEEELb0ELb0ELb0ELb1EEEvNS_9FwdParamsE,"ax",@progbits
	.align	128
        .global         _ZN10layer_norm13ln_fwd_kernelINS_13Kernel_traitsI6__halfS2_fS2_fjLj2560ELj1ELj4ELj1ELj16ENS_18Kernel_traits_baseILj2560ES2_S2_fS2_fjLj128EEEEELb0ELb0ELb0ELb1EEEvNS_9FwdParamsE
        .type           _ZN10layer_norm13ln_fwd_kernelINS_13Kernel_traitsI6__halfS2_fS2_fjLj2560ELj1ELj4ELj1ELj16ENS_18Kernel_traits_baseILj2560ES2_S2_fS2_fjLj128EEEEELb0ELb0ELb0ELb1EEEvNS_9FwdParamsE,@function
        .size           _ZN10layer_norm13ln_fwd_kernelINS_13Kernel_traitsI6__halfS2_fS2_fjLj2560ELj1ELj4ELj1ELj16ENS_18Kernel_traits_baseILj2560ES2_S2_fS2_fjLj128EEEEELb0ELb0ELb0ELb1EEEvNS_9FwdParamsE,(.L_x_88513 - _ZN10layer_norm13ln_fwd_kernelINS_13Kernel_traitsI6__halfS2_fS2_fjLj2560ELj1ELj4ELj1ELj16ENS_18Kernel_traits_baseILj2560ES2_S2_fS2_fjLj128EEEEELb0ELb0ELb0ELb1EEEvNS_9FwdParamsE)
        .other          _ZN10layer_norm13ln_fwd_kernelINS_13Kernel_traitsI6__halfS2_fS2_fjLj2560ELj1ELj4ELj1ELj16ENS_18Kernel_traits_baseILj2560ES2_S2_fS2_fjLj128EEEEELb0ELb0ELb0ELb1EEEvNS_9FwdParamsE,@"STO_CUDA_ENTRY STV_DEFAULT"
_ZN10layer_norm13ln_fwd_kernelINS_13Kernel_traitsI6__halfS2_fS2_fjLj2560ELj1ELj4ELj1ELj16ENS_18Kernel_traits_baseILj2560ES2_S2_fS2_fjLj128EEEEELb0ELb0ELb0ELb1EEEvNS_9FwdParamsE:
.text._ZN10layer_norm13ln_fwd_kernelINS_13Kernel_traitsI6__halfS2_fS2_fjLj2560ELj1ELj4ELj1ELj16ENS_18Kernel_traits_baseILj2560ES2_S2_fS2_fjLj128EEEEELb0ELb0ELb0ELb1EEEvNS_9FwdParamsE:
        /* <DEDUP_REMOVED lines=33> */
.L_x_52668:
[----:B------:R-:W0:Y:S01]  /*0210*/  LDC.64 R4, c[0x0][0x3d0] ;  /* 0x0000f400ff047b82 */ /* 0x000e220000000a00 */
        /* <DEDUP_REMOVED lines=17> */
[----:B------:R-:W-:Y:S01]  /*0330*/  CS2R R40, SRZ ;  /* 0x0000000000287805 */ /* 0x000fe2000001ff00 */
[----:B0-----:R-:W-:Y:S01]  /*0340*/  IMAD.WIDE.U32 R12, R3, 0x10, R4 ;  /* 0x00000010030c7825 */ /* 0x001fe200078e0004 */
[----:B------:R-:W-:-:S04]  /*0350*/  CS2R R4, SRZ ;  /* 0x0000000000047805 */ /* 0x000fc8000001ff00 */
[----:B------:R-:W5:Y:S04]  /*0360*/  LDG.E.128 R176, desc[UR6][R12.64] ;  /* 0x000000060cb07981 */ /* 0x000f68000c1e1d00 */
        /* <DEDUP_REMOVED lines=8> */
[----:B------:R0:W5:Y:S02]  /*03f0*/  LDG.E.128 R44, desc[UR6][R12.64+0x1200] ;  /* 0x001200060c2c7981 */ /* 0x000164000c1e1d00 */
[----:B0-----:R-:W-:-:S07]  /*0400*/  CS2R R12, SRZ ;  /* 0x00000000000c7805 */ /* 0x001fce000001ff00 */
.L_x_52669:
        /* <DEDUP_REMOVED lines=19> */
.L_x_52693:
[----:B0-----:R-:W0:Y:S01]  /*0540*/  LDC.64 R82, c[0x0][0x390] ;  /* 0x0000e400ff527b82 */ /* 0x001e220000000a00 */
[----:B------:R-:W-:-:S05]  /*0550*/  IMAD R0, R2, UR8, RZ ;  /* 0x0000000802007c24 */ /* 0x000fca000f8e02ff */
[----:B------:R-:W-:-:S04]  /*0560*/  SHF.R.S32.HI R81, RZ, 0x1f, R0 ;  /* 0x0000001fff517819 */ /* 0x000fc80000011400 */
[----:B------:R-:W-:-:S04]  /*0570*/  LEA.HI R174, R81, R0, RZ, 0x3 ;  /* 0x0000000051ae7211 */ /* 0x000fc800078f18ff */
[----:B------:R-:W-:-:S05]  /*0580*/  LEA.HI.SX32 R174, R174, R3, 0x1d ;  /* 0x00000003aeae7211 */ /* 0x000fca00078feaff */
[----:B0-----:R-:W-:-:S05]  /*0590*/  IMAD.WIDE.U32 R80, R174, 0x10, R82 ;  /* 0x00000010ae507825 */ /* 0x001fca00078e0052 */
[----:B-----5:R0:W5:Y:S01]  /*05a0*/  LDG.E.128 R92, desc[UR6][R80.64] ;  /* 0x00000006505c7981 */ /* 0x020162000c1e1d00 */
[----:B------:R-:W-:Y:S04]  /*05b0*/  BSSY.RECONVERGENT B0, `(.L_x_52671) ;  /* 0x000001f000007945 */ /* 0x000fe80003800200 */
[----:B------:R-:W-:Y:S05]  /*05c0*/  @!P1 BRA `(.L_x_52672) ;  /* 0x0000000000549947 */ /* 0x000fea0003800000 */
[----:B0-----:R-:W0:Y:S02]  /*05d0*/  LDC.64 R80, c[0x0][0x3a0] ;  /* 0x0000e800ff507b82 */ /* 0x001e240000000a00 */
[----:B0-----:R-:W-:-:S05]  /*05e0*/  IMAD.WIDE.U32 R80, R174, 0x20, R80 ;  /* 0x00000020ae507825 */ /* 0x001fca00078e0050 */
[----:B------:R-:W2:Y:S04]  /*05f0*/  LDG.E.128 R160, desc[UR6][R80.64] ;  /* 0x0000000650a07981 */ /* 0x000ea8000c1e1d00 */
        /* <DEDUP_REMOVED lines=18> */
.L_x_52672:
[--C-:B-----5:R-:W-:Y:S02]  /*0720*/  HADD2.F32 R160, -RZ, R92.reuse.H0_H0 ;  /* 0x2000005cffa07230 */ /* 0x120fe40000004100 */
[----:B------:R-:W-:Y:S02]  /*0730*/  HADD2.F32 R161, -RZ, R92.H1_H1 ;  /* 0x3000005cffa17230 */ /* 0x000fe40000004100 */
[--C-:B------:R-:W-:Y:S02]  /*0740*/  HADD2.F32 R162, -RZ, R93.reuse.H0_H0 ;  /* 0x2000005dffa27230 */ /* 0x100fe40000004100 */
[----:B------:R-:W-:Y:S02]  /*0750*/  HADD2.F32 R163, -RZ, R93.H1_H1 ;  /* 0x3000005dffa37230 */ /* 0x000fe40000004100 */
[--C-:B------:R-:W-:Y:S02]  /*0760*/  HADD2.F32 R156, -RZ, R94.reuse.H0_H0 ;  /* 0x2000005eff9c7230 */ /* 0x100fe40000004100 */
[----:B------:R-:W-:-:S02]  /*0770*/  HADD2.F32 R157, -RZ, R94.H1_H1 ;  /* 0x3000005eff9d7230 */ /* 0x000fc40000004100 */
[--C-:B------:R-:W-:Y:S02]  /*0780*/  HADD2.F32 R158, -RZ, R95.reuse.H0_H0 ;  /* 0x2000005fff9e7230 */ /* 0x100fe40000004100 */
[----:B------:R-:W-:-:S07]  /*0790*/  HADD2.F32 R159, -RZ, R95.H1_H1 ;  /* 0x3000005fff9f7230 */ /* 0x000fce0000004100 */
.L_x_52673:
[----:B-1--4-:R-:W-:Y:S05]  /*07a0*/  BSYNC.RECONVERGENT B0 ;  /* 0x0000000000007941 */ /* 0x012fea0003800200 */
.L_x_52671:
[----:B0-----:R-:W0:Y:S01]  /*07b0*/  LDC.64 R80, c[0x0][0x3a8] ;  /* 0x0000ea00ff507b82 */ /* 0x001e220000000a00 */
[----:B------:R-:W-:-:S05]  /*07c0*/  IADD3 R172, PT, PT, R174, 0x20, RZ ;  /* 0x00000020aeac7810 */ /* 0x000fca0007ffe0ff */
[----:B------:R-:W-:-:S04]  /*07d0*/  IMAD.WIDE.U32 R86, R172, 0x10, R82 ;  /* 0x00000010ac567825 */ /* 0x000fc800078e0052 */
[----:B0-----:R-:W-:-:S05]  /*07e0*/  IMAD.WIDE.U32 R84, R174, 0x20, R80 ;  /* 0x00000020ae547825 */ /* 0x001fca00078e0050 */
[----:B------:R0:W-:Y:S04]  /*07f0*/  STG.E.128 desc[UR6][R84.64], R160 ;  /* 0x000000a054007986 */ /* 0x0001e8000c101d06 */
[----:B------:R0:W-:Y:S04]  /*0800*/  STG.E.128 desc[UR6][R84.64+0x10], R156 ;  /* 0x0000109c54007986 */ /* 0x0001e8000c101d06 */
[----:B------:R0:W5:Y:S01]  /*0810*/  LDG.E.128 R92, desc[UR6][R86.64] ;  /* 0x00000006565c7981 */ /* 0x000162000c1e1d00 */
        /* <DEDUP_REMOVED lines=25> */
.L_x_52674:
        /* <DEDUP_REMOVED lines=8> */
.L_x_52675:
[----:B------:R-:W-:Y:S01]  /*0a30*/  IADD3 R171, PT, PT, R174, 0x40, RZ ;  /* 0x00000040aeab7810 */ /* 0x000fe20007ffe0ff */
[----:B------:R-:W-:-:S04]  /*0a40*/  IMAD.WIDE.U32 R84, R172, 0x20, R80 ;  /* 0x00000020ac547825 */ /* 0x000fc800078e0050 */
[----:B------:R-:W-:Y:S01]  /*0a50*/  IMAD.WIDE.U32 R86, R171, 0x10, R82 ;  /* 0x00000010ab567825 */ /* 0x000fe200078e0052 */
[----:B------:R0:W-:Y:S04]  /*0a60*/  STG.E.128 desc[UR6][R84.64], R152 ;  /* 0x0000009854007986 */ /* 0x0001e8000c101d06 */
[----:B------:R0:W-:Y:S04]  /*0a70*/  STG.E.128 desc[UR6][R84.64+0x10], R148 ;  /* 0x0000109454007986 */ /* 0x0001e8000c101d06 */
[----:B------:R0:W5:Y:S01]  /*0a80*/  LDG.E.128 R92, desc[UR6][R86.64] ;  /* 0x00000006565c7981 */ /* 0x000162000c1e1d00 */
        /* <DEDUP_REMOVED lines=22> */
.L_x_52676:
        /* <DEDUP_REMOVED lines=8> */
.L_x_52677:
[----:B------:R-:W-:Y:S01]  /*0c70*/  IADD3 R170, PT, PT, R174, 0x60, RZ ;  /* 0x00000060aeaa7810 */ /* 0x000fe20007ffe0ff */
[----:B0-----:R-:W-:-:S04]  /*0c80*/  IMAD.WIDE.U32 R84, R171, 0x20, R80 ;  /* 0x00000020ab547825 */ /* 0x001fc800078e0050 */
        /* <DEDUP_REMOVED lines=26> */
.L_x_52678:
        /* <DEDUP_REMOVED lines=8> */
.L_x_52679:
        /* <DEDUP_REMOVED lines=28> */
.L_x_52680:
        /* <DEDUP_REMOVED lines=8> */
.L_x_52681:
        /* <DEDUP_REMOVED lines=28> */
.L_x_52682:
        /* <DEDUP_REMOVED lines=8> */
.L_x_52683:
        /* <DEDUP_REMOVED lines=28> */
.L_x_52684:
        /* <DEDUP_REMOVED lines=8> */
.L_x_52685:
        /* <DEDUP_REMOVED lines=28> */
.L_x_52686:
        /* <DEDUP_REMOVED lines=8> */
.L_x_52687:
        /* <DEDUP_REMOVED lines=21> */
[----:B0-----:R-:W-:Y:S01]  /*1900*/  FADD.FTZ R86, R90, R121 ;  /* 0x000000795a567221 */ /* 0x001fe20000010000 */
[----:B------:R-:W-:Y:S01]  /*1910*/  FADD.FTZ R87, R91, R120 ;  /* 0x000000785b577221 */ /* 0x000fe20000010000 */
[----:B---3--:R-:W-:Y:S01]  /*1920*/  FADD.FTZ R92, R92, R123 ;  /* 0x0000007b5c5c7221 */ /* 0x008fe20000010000 */
[----:B------:R-:W-:Y:S01]  /*1930*/  FADD.FTZ R93, R93, R122 ;  /* 0x0000007a5d5d7221 */ /* 0x000fe20000010000 */
[----:B------:R-:W-:Y:S01]  /*1940*/  FADD.FTZ R94, R94, R173 ;  /* 0x000000ad5e5e7221 */ /* 0x000fe20000010000 */
[----:B------:R-:W-:Y:S01]  /*1950*/  FADD.FTZ R95, R95, R164 ;  /* 0x000000a45f5f7221 */ /* 0x000fe20000010000 */
[----:B------:R-:W-:Y:S06]  /*1960*/  BRA `(.L_x_52689) ;  /* 0x0000000000207947 */ /* 0x000fec0003800000 */
.L_x_52688:
[--C-:B0----5:R-:W-:Y:S02]  /*1970*/  HADD2.F32 R84, -RZ, R180.reuse.H0_H0 ;  /* 0x200000b4ff547230 */ /* 0x121fe40000004100 */
[----:B------:R-:W-:Y:S02]  /*1980*/  HADD2.F32 R85, -RZ, R180.H1_H1 ;  /* 0x300000b4ff557230 */ /* 0x000fe40000004100 */
[--C-:B------:R-:W-:Y:S02]  /*1990*/  HADD2.F32 R86, -RZ, R181.reuse.H0_H0 ;  /* 0x200000b5ff567230 */ /* 0x100fe40000004100 */
[----:B------:R-:W-:Y:S02]  /*19a0*/  HADD2.F32 R87, -RZ, R181.H1_H1 ;  /* 0x300000b5ff577230 */ /* 0x000fe40000004100 */
[--C-:B------:R-:W-:Y:S02]  /*19b0*/  HADD2.F32 R92, -RZ, R182.reuse.H0_H0 ;  /* 0x200000b6ff5c7230 */ /* 0x100fe40000004100 */
[----:B------:R-:W-:-:S02]  /*19c0*/  HADD2.F32 R93, -RZ, R182.H1_H1 ;  /* 0x300000b6ff5d7230 */ /* 0x000fc40000004100 */
[--C-:B------:R-:W-:Y:S02]  /*19d0*/  HADD2.F32 R94, -RZ, R183.reuse.H0_H0 ;  /* 0x200000b7ff5e7230 */ /* 0x100fe40000004100 */
[----:B------:R-:W-:-:S07]  /*19e0*/  HADD2.F32 R95, -RZ, R183.H1_H1 ;  /* 0x300000b7ff5f7230 */ /* 0x000fce0000004100 */
.L_x_52689:
        /* <DEDUP_REMOVED lines=9> */
[----:B0-----:R-:W2:Y:S04]  /*1a80*/  LDG.E.128 R88, desc[UR6][R82.64] ;  /* 0x0000000652587981 */ /* 0x001ea8000c1e1d00 */
        /* <DEDUP_REMOVED lines=18> */
.L_x_52690:
        /* <DEDUP_REMOVED lines=8> */
.L_x_52691:
[----:B------:R-:W-:Y:S01]  /*1c30*/  FADD.FTZ R0, RZ, R160 ;  /* 0x000000a0ff007221 */ /* 0x000fe20000010000 */
[----:B------:R-:W0:Y:S01]  /*1c40*/  S2R R175, SR_TID.X ;  /* 0x0000000000af7919 */ /* 0x000e220000002100 */
[----:B------:R-:W-:Y:S01]  /*1c50*/  IMAD.WIDE.U32 R80, R164, 0x20, R80 ;  /* 0x00000020a4507825 */ /* 0x000fe200078e0050 */
[----:B------:R-:W-:-:S03]  /*1c60*/  UMOV UR9, 0xffffffff ;  /* 0xffffffff00097882 */ /* 0x000fc60000000000 */
[----:B------:R-:W-:Y:S01]  /*1c70*/  FADD.FTZ R83, R0, R161 ;  /* 0x000000a100537221 */ /* 0x000fe20000010000 */
[----:B------:R1:W-:Y:S03]  /*1c80*/  STG.E.128 desc[UR6][R80.64], R88 ;  /* 0x0000005850007986 */ /* 0x0003e6000c101d06 */
        /* <DEDUP_REMOVED lines=262> */
.L_x_52728:
[----:B-1----:R-:W-:Y:S01]  /*2cf0*/  FADD.FTZ R81, R184, R0 ;  /* 0x00000000b8517221 */ /* 0x002fe20000010000 */
[----:B------:R-:W-:Y:S01]  /*2d00*/  FMUL.FTZ R0, R173, R173 ;  /* 0x000000adad007220 */ /* 0x000fe20000410000 */
[----:B------:R-:W-:Y:S01]  /*2d10*/  ISETP.NE.AND P0, PT, RZ, UR4, PT ;  /* 0x00000004ff007c0c */ /* 0x000fe2000bf05270 */
[----:B------:R-:W-:Y:S02]  /*2d20*/  HADD2.F32 R190, -RZ, R7.H0_H0 ;  /* 0x20000007ffbe7230 */ /* 0x000fe40000004100 */
[----:B------:R-:W-:Y:S01]  /*2d30*/  FFMA.FTZ R180, R81, R180, UR5 ;  /* 0x0000000551b47e23 */ /* 0x000fe200080100b4 */
[----:B------:R-:W-:Y:S01]  /*2d40*/  HADD2.F32 R192, -RZ, R47.H1_H1 ;  /* 0x3000002fffc07230 */ /* 0x000fe20000004100 */
[----:B------:R-:W-:Y:S01]  /*2d50*/  FSEL R81, R0, RZ, P0 ;  /* 0x000000ff00517208 */ /* 0x000fe20000000000 */
[----:B------:R-:W-:Y:S01]  /*2d60*/  HADD2.F32 R194, -RZ, R7.H1_H1 ;  /* 0x30000007ffc27230 */ /* 0x000fe20000004100 */
[----:B------:R-:W-:Y:S02]  /*2d70*/  FSEL R0, R173, RZ, !P0 ;  /* 0x000000ffad007208 */ /* 0x000fe40004000000 */
[----:B------:R-:W-:Y:S01]  /*2d80*/  ISETP.NE.AND P0, PT, R175, RZ, PT ;  /* 0x000000ffaf00720c */ /* 0x000fe20003f05270 */
[----:B------:R-:W-:-:S02]  /*2d90*/  FADD.FTZ R82, R180, R81 ;  /* 0x00000051b4527221 */ /* 0x000fc40000010000 */
[C---:B------:R-:W-:Y:S01]  /*2da0*/  FADD.FTZ R193, -R0.reuse, R160 ;  /* 0x000000a000c17221 */ /* 0x040fe20000010100 */
[C---:B------:R-:W-:Y:S01]  /*2db0*/  FADD.FTZ R235, -R0.reuse, R99 ;  /* 0x0000006300eb7221 */ /* 0x040fe20000010100 */
[C---:B------:R-:W-:Y:S01]  /*2dc0*/  FADD.FTZ R99, -R0.reuse, R85 ;  /* 0x0000005500637221 */ /* 0x040fe20000010100 */
[C---:B------:R-:W-:Y:S01]  /*2dd0*/  FADD.FTZ R231, -R0.reuse, R87 ;  /* 0x0000005700e77221 */ /* 0x040fe20000010100 */
[----:B------:R-:W1:Y:S01]  /*2de0*/  MUFU.RSQ R82, R82 ;  /* 0x0000005200527308 */ /* 0x000e620000001400 */
[C---:B------:R-:W-:Y:S01]  /*2df0*/  FADD.FTZ R80, -R0.reuse, R84 ;  /* 0x0000005400507221 */ /* 0x040fe20000010100 */
[----:B------:R-:W-:Y:S02]  /*2e00*/  HADD2.F32 R85, -RZ, R176.H0_H0 ;  /* 0x200000b0ff557230 */ /* 0x000fe40000004100 */
[C---:B------:R-:W-:Y:S01]  /*2e10*/  FADD.FTZ R229, -R0.reuse, R103 ;  /* 0x0000006700e57221 */ /* 0x040fe20000010100 */
[----:B------:R-:W-:Y:S02]  /*2e20*/  HADD2.F32 R87, -RZ, R40.H0_H0 ;  /* 0x20000028ff577230 */ /* 0x000fe40000004100 */
        /* <DEDUP_REMOVED lines=12> */
[----:B-1----:R-:W-:Y:S01]  /*2ef0*/  FMUL.FTZ R84, R82, R193 ;  /* 0x000000c152547220 */ /* 0x002fe20000410000 */
        /* <DEDUP_REMOVED lines=305> */
[--C-:B------:R-:W-:Y:S02]  /*4210*/  HADD2.F32 R83, -RZ, R8.reuse.H0_H0 ;  /* 0x20000008ff537230 */ /* 0x100fe40000004100 */
[----:B------:R-:W-:Y:S01]  /*4220*/  FFMA.FTZ R158, R103, R158, R110 ;  /* 0x0000009e679e7223 */ /* 0x000fe2000001006e */
[----:B------:R-:W-:Y:S02]  /*4230*/  HADD2.F32 R102, -RZ, R8.H1_H1 ;  /* 0x30000008ff667230 */ /* 0x000fe40000004100 */
[----:B------:R-:W-:Y:S01]  /*4240*/  FMUL.FTZ R96, R82, R96 ;  /* 0x0000006052607220 */ /* 0x000fe20000410000 */
[----:B------:R-:W-:Y:S02]  /*4250*/  HADD2.F32 R97, -RZ, R50.H0_H0 ;  /* 0x20000032ff617230 */ /* 0x000fe40000004100 */
[----:B------:R-:W-:Y:S01]  /*4260*/  FFMA.FTZ R160, R80, R81, R83 ;  /* 0x0000005150a07223 */ /* 0x000fe20000010053 */
[----:B------:R-:W-:-:S02]  /*4270*/  HADD2.F32 R80, -RZ, R48.H1_H1 ;  /* 0x30000030ff507230 */ /* 0x000fc40000004100 */
[C---:B------:R-:W-:Y:S01]  /*4280*/  FMUL.FTZ R162, R82.reuse, R181 ;  /* 0x000000b552a27220 */ /* 0x040fe20000410000 */
[----:B------:R-:W-:Y:S02]  /*4290*/  HADD2.F32 R103, -RZ, R10.H0_H0 ;  /* 0x2000000aff677230 */ /* 0x000fe40000004100 */
[----:B------:R-:W-:Y:S01]  /*42a0*/  FMUL.FTZ R98, R82, R98 ;  /* 0x0000006252627220 */ /* 0x000fe20000410000 */
[----:B------:R-:W-:Y:S02]  /*42b0*/  HADD2.F32 R81, -RZ, R49.H0_H0 ;  /* 0x20000031ff517230 */ /* 0x000fe40000004100 */
[----:B------:R-:W-:Y:S01]  /*42c0*/  FFMA.FTZ R181, R99, R80, R102 ;  /* 0x0000005063b57223 */ /* 0x000fe20000010066 */
        /* <DEDUP_REMOVED lines=9> */
[----:B0-----:R-:W-:Y:S01]  /*4360*/  FFMA.FTZ R184, R98, R97, R99 ;  /* 0x0000006162b87223 */ /* 0x001fe20000010063 */
[----:B------:R-:W-:Y:S01]  /*4370*/  HADD2.F32 R81, -RZ, R51.H0_H0 ;  /* 0x20000033ff517230 */ /* 0x000fe20000004100 */
[----:B------:R-:W0:Y:S01]  /*4380*/  @!P2 LDC.64 R98, c[0x0][0x3c0] ;  /* 0x0000f000ff62ab82 */ /* 0x000e220000000a00 */
[----:B------:R-:W-:-:S02]  /*4390*/  HADD2.F32 R83, -RZ, R11.H0_H0 ;  /* 0x2000000bff537230 */ /* 0x000fc40000004100 */
[----:B------:R-:W-:Y:S01]  /*43a0*/  FFMA.FTZ R187, R187, R80, R96 ;  /* 0x00000050bbbb7223 */ /* 0x000fe20000010060 */
[----:B------:R-:W-:Y:S02]  /*43b0*/  HADD2.F32 R104, -RZ, R49.H1_H1 ;  /* 0x30000031ff687230 */ /* 0x000fe40000004100 */
[----:B------:R-:W-:Y:S01]  /*43c0*/  FMUL.FTZ R203, R82, R231 ;  /* 0x000000e752cb7220 */ /* 0x000fe20000410000 */
[----:B------:R-:W-:Y:S02]  /*43d0*/  HADD2.F32 R110, -RZ, R9.H1_H1 ;  /* 0x30000009ff6e7230 */ /* 0x000fe40000004100 */
[----:B------:R-:W-:Y:S01]  /*43e0*/  FFMA.FTZ R182, R182, R81, R83 ;  /* 0x00000051b6b67223 */ /* 0x000fe20000010053 */
[----:B------:R-:W-:Y:S01]  /*43f0*/  HADD2.F32 R124, -RZ, R55.H1_H1 ;  /* 0x30000037ff7c7230 */ /* 0x000fe20000004100 */
[----:B------:R-:W1:Y:S01]  /*4400*/  @!P0 LDC.64 R96, c[0x0][0x3c8] ;  /* 0x0000f200ff608b82 */ /* 0x000e620000000a00 */
[----:B------:R-:W-:Y:S02]  /*4410*/  HADD2.F32 R134, -RZ, R15.H1_H1 ;  /* 0x3000000fff867230 */ /* 0x000fe40000004100 */
[----:B------:R-:W-:Y:S01]  /*4420*/  FFMA.FTZ R203, R203, R104, R110 ;  /* 0x00000068cbcb7223 */ /* 0x000fe2000001006e */
[----:B------:R-:W-:-:S02]  /*4430*/  HADD2.F32 R102, -RZ, R51.H1_H1 ;  /* 0x30000033ff667230 */ /* 0x000fc40000004100 */
[C---:B------:R-:W-:Y:S01]  /*4440*/  FMUL.FTZ R201, R82.reuse, R235 ;  /* 0x000000eb52c97220 */ /* 0x040fe20000410000 */
[----:B------:R-:W-:Y:S02]  /*4450*/  HADD2.F32 R104, -RZ, R11.H1_H1 ;  /* 0x3000000bff687230 */ /* 0x000fe40000004100 */
[C---:B------:R-:W-:Y:S01]  /*4460*/  FMUL.FTZ R195, R82.reuse, R233 ;  /* 0x000000e952c37220 */ /* 0x040fe20000410000 */
[----:B------:R-:W-:Y:S01]  /*4470*/  HADD2.F32 R105, -RZ, R54.H0_H0 ;  /* 0x20000036ff697230 */ /* 0x000fe20000004100 */
[----:B------:R-:W2:Y:S01]  /*4480*/  LDC.64 R80, c[0x0][0x428] ;  /* 0x00010a00ff507b82 */ /* 0x000ea20000000a00 */
[----:B------:R-:W-:Y:S01]  /*4490*/  FFMA.FTZ R201, R201, R124, R134 ;  /* 0x0000007cc9c97223 */ /* 0x000fe20000010086 */
[----:B------:R-:W-:Y:S01]  /*44a0*/  FFMA.FTZ R195, R195, R102, R104 ;  /* 0x00000066c3c37223 */ /* 0x000fe20000010068 */
[----:B------:R-:W-:Y:S02]  /*44b0*/  HADD2.F32 R111, -RZ, R14.H0_H0 ;  /* 0x2000000eff6f7230 */ /* 0x000fe40000004100 */
[----:B------:R-:W-:Y:S01]  /*44c0*/  FMUL.FTZ R156, R82, R237 ;  /* 0x000000ed529c7220 */ /* 0x000fe20000410000 */
        /* <DEDUP_REMOVED lines=26> */
[----:B0-----:R-:W-:-:S04]  /*4670*/  @!P2 IMAD.WIDE R124, R2, 0x4, R98 ;  /* 0x00000004027ca825 */ /* 0x001fc800078e0262 */
[----:B------:R-:W-:Y:S01]  /*4680*/  FFMA.FTZ R189, R193, R102, R104 ;  /* 0x00000066c1bd7223 */ /* 0x000fe20000010068 */
[----:B------:R-:W-:Y:S01]  /*4690*/  FMUL.FTZ R199, R82, R199 ;  /* 0x000000c752c77220 */ /* 0x000fe20000410000 */
[----:B------:R-:W-:Y:S01]  /*46a0*/  FFMA.FTZ R190, R197, R110, R190 ;  /* 0x0000006ec5be7223 */ /* 0x000fe200000100be */
[----:B-1----:R-:W-:Y:S01]  /*46b0*/  @!P0 IMAD.WIDE R134, R2, 0x4, R96 ;  /* 0x0000000402868825 */ /* 0x002fe200078e0260 */
[----:B------:R-:W-:Y:S01]  /*46c0*/  @!P2 STG.E desc[UR6][R124.64], R173 ;  /* 0x000000ad7c00a986 */ /* 0x000fe2000c101906 */
[----:B------:R-:W-:Y:S02]  /*46d0*/  F2FP.F16.F32.PACK_AB R83, R95, R100 ;  /* 0x000000645f53723e */ /* 0x000fe400000000ff */
[----:B------:R-:W-:Y:S01]  /*46e0*/  FFMA.FTZ R199, R199, R192, R194 ;  /* 0x000000c0c7c77223 */ /* 0x000fe200000100c2 */
[----:B--2---:R-:W-:Y:S01]  /*46f0*/  IMAD.WIDE.U32 R98, R171, 0x10, R80 ;  /* 0x00000010ab627825 */ /* 0x004fe200078e0050 */
[----:B------:R0:W-:Y:S01]  /*4700*/  @!P0 STG.E desc[UR6][R134.64], R82 ;  /* 0x0000005286008986 */ /* 0x0001e2000c101906 */
[----:B------:R-:W-:-:S02]  /*4710*/  F2FP.F16.F32.PACK_AB R84, R89, R84 ;  /* 0x000000545954723e */ /* 0x000fc400000000ff */
[--C-:B------:R-:W-:Y:S01]  /*4720*/  IMAD.WIDE.U32 R102, R169, 0x10, R80.reuse ;  /* 0x00000010a9667825 */ /* 0x100fe200078e0050 */
[----:B------:R-:W-:Y:S02]  /*4730*/  F2FP.F16.F32.PACK_AB R89, R108, R121 ;  /* 0x000000796c59723e */ /* 0x000fe400000000ff */
[----:B------:R-:W-:Y:S01]  /*4740*/  F2FP.F16.F32.PACK_AB R95, R132, R143 ;  /* 0x0000008f845f723e */ /* 0x000fe200000000ff */
[--C-:B------:R-:W-:Y:S01]  /*4750*/  IMAD.WIDE.U32 R104, R167, 0x10, R80.reuse ;  /* 0x00000010a7687825 */ /* 0x100fe200078e0050 */
[----:B------:R-:W-:Y:S02]  /*4760*/  F2FP.F16.F32.PACK_AB R115, R142, R151 ;  /* 0x000000978e73723e */ /* 0x000fe400000000ff */
[----:B------:R-:W-:Y:S01]  /*4770*/  F2FP.F16.F32.PACK_AB R113, R128, R133 ;  /* 0x000000858071723e */ /* 0x000fe200000000ff */
[--C-:B------:R-:W-:Y:S01]  /*4780*/  IMAD.WIDE.U32 R110, R165, 0x10, R80.reuse ;  /* 0x00000010a56e7825 */ /* 0x100fe200078e0050 */
[----:B0-----:R-:W-:Y:S02]  /*4790*/  F2FP.F16.F32.PACK_AB R82, R93, R88 ;  /* 0x000000585d52723e */ /* 0x001fe400000000ff */
        /* <DEDUP_REMOVED lines=21> */
[----:B------:R0:W-:Y:S01]  /*48f0*/  STG.E.128 desc[UR6][R174.64], R80 ;  /* 0x00000050ae007986 */ /* 0x0001e2000c101d06 */
[----:B------:R-:W-:Y:S02]  /*4900*/  F2FP.F16.F32.PACK_AB R85, R90, R91 ;  /* 0x0000005b5a55723e */ /* 0x000fe400000000ff */
[----:B------:R-:W-:Y:S02]  /*4910*/  F2FP.F16.F32.PACK_AB R91, R122, R147 ;  /* 0x000000937a5b723e */ /* 0x000fe400000000ff */
[----:B------:R-:W-:Y:S01]  /*4920*/  F2FP.F16.F32.PACK_AB R90, R145, R112 ;  /* 0x00000070915a723e */ /* 0x000fe200000000ff */
[----:B------:R1:W-:Y:S01]  /*4930*/  STG.E.128 desc[UR6][R96.64], R84 ;  /* 0x0000005460007986 */ /* 0x0003e2000c101d06 */
        /* <DEDUP_REMOVED lines=9> */
[----:B0-----:R-:W-:Y:S02]  /*49d0*/  F2FP.F16.F32.PACK_AB R83, R201, R158 ;  /* 0x0000009ec953723e */ /* 0x001fe400000000ff */
[----:B------:R-:W-:Y:S01]  /*49e0*/  F2FP.F16.F32.PACK_AB R82, R163, R156 ;  /* 0x0000009ca352723e */ /* 0x000fe200000000ff */
[----:B------:R2:W-:Y:S01]  /*49f0*/  STG.E.128 desc[UR6][R168.64], R136 ;  /* 0x00000088a8007986 */ /* 0x0005e2000c101d06 */
[----:B------:R-:W-:Y:S01]  /*4a00*/  F2FP.F16.F32.PACK_AB R81, R154, R107 ;  /* 0x0000006b9a51723e */ /* 0x000fe200000000ff */
[----:B-1----:R-:W0:Y:S01]  /*4a10*/  LDC.64 R84, c[0x0][0x380] ;  /* 0x0000e000ff547b82 */ /* 0x002e220000000a00 */
        /* <DEDUP_REMOVED lines=8> */
[----:B------:R-:W-:-:S05]  /*4aa0*/  F2FP.F16.F32.PACK_AB R196, R183, R184 ;  /* 0x000000b8b7c4723e */ /* 0x000fca00000000ff */
[----:B------:R2:W-:Y:S01]  /*4ab0*/  STG.E.128 desc[UR6][R164.64], R196 ;  /* 0x000000c4a4007986 */ /* 0x0005e2000c101d06 */
[----:B0-----:R-:W-:-:S04]  /*4ac0*/  LEA R2, R84, R2, 0x2 ;  /* 0x0000000254027211 */ /* 0x001fc800078e10ff */
[----:B------:R-:W-:-:S13]  /*4ad0*/  ISETP.GE.AND P0, PT, R2, R85, PT ;  /* 0x000000550200720c */ /* 0x000fda0003f06270 */
[----:B--2---:R-:W-:Y:S05]  /*4ae0*/  @!P0 BRA `(.L_x_52693) ;  /* 0xffffffb800948947 */ /* 0x004fea000383ffff */
[----:B------:R-:W-:Y:S05]  /*4af0*/  EXIT ;  /* 0x000000000000794d */ /* 0x000fea0003800000 */
.L_x_52670:
        /* <DEDUP_REMOVED lines=8> */
.L_x_52716:
[----:B0-----:R-:W0:Y:S01]  /*4b80*/  LDC.64 R80, c[0x0][0x3e0] ;  /* 0x0000f800ff507b82 */ /* 0x001e220000000a00 */
[----:B------:R-:W-:-:S05]  /*4b90*/  IMAD R0, R2, UR8, RZ ;  /* 0x0000000802007c24 */ /* 0x000fca000f8e02ff */
[----:B------:R-:W-:Y:S02]  /*4ba0*/  SHF.R.S32.HI R83, RZ, 0x1f, R0 ;  /* 0x0000001fff537819 */ /* 0x000fe40000011400 */
        /* <DEDUP_REMOVED lines=31> */
.L_x_52695:
[----:B-----5:R-:W-:Y:S02]  /*4da0*/  HADD2.F32 R172, -RZ, R92.H0_H0 ;  /* 0x2000005cffac7230 */ /* 0x020fe40000004100 */
[----:B------:R-:W-:Y:S02]  /*4db0*/  HADD2.F32 R156, -RZ, R94.H0_H0 ;  /* 0x2000005eff9c7230 */ /* 0x000fe40000004100 */
        /* <DEDUP_REMOVED lines=12> */
[----:B------:R-:W-:-:S02]  /*4e80*/  FMUL.FTZ R158, R83, R158 ;  /* 0x0000009e539e7220 */ /* 0x000fc40000410000 */
[----:B------:R-:W-:-:S07]  /*4e90*/  FMUL.FTZ R159, R83, R80 ;  /* 0x00000050539f7220 */ /* 0x000fce0000410000 */
.L_x_52696:
[----:B-1----:R-:W-:Y:S05]  /*4ea0*/  BSYNC.RECONVERGENT B0 ;  /* 0x0000000000007941 */ /* 0x002fea0003800200 */
.L_x_52694:
[----:B------:R-:W0:Y:S01]  /*4eb0*/  LDC.64 R80, c[0x0][0x3a8] ;  /* 0x0000ea00ff507b82 */ /* 0x000e220000000a00 */
        /* <DEDUP_REMOVED lines=31> */
.L_x_52697:
        /* <DEDUP_REMOVED lines=16> */
.L_x_52698:
        /* <DEDUP_REMOVED lines=28> */
.L_x_52699:
        /* <DEDUP_REMOVED lines=16> */
.L_x_52700:
        /* <DEDUP_REMOVED lines=28> */
.L_x_52701:
        /* <DEDUP_REMOVED lines=16> */
.L_x_52702:
        /* <DEDUP_REMOVED lines=28> */
.L_x_52703:
        /* <DEDUP_REMOVED lines=16> */
.L_x_52704:
        /* <DEDUP_REMOVED lines=28> */
.L_x_52705:
        /* <DEDUP_REMOVED lines=16> */
.L_x_52706:
        /* <DEDUP_REMOVED lines=11> */
[--C-:B-----5:R-:W-:Y:S02]  /*5d60*/  HADD2.F32 R93, -RZ, R89.reuse.H0_H0 ;  /* 0x20000059ff5d7230 */ /* 0x120fe40000004100 */
[----:B------:R-:W-:Y:S02]  /*5d70*/  HADD2.F32 R82, -RZ, R89.H1_H1 ;  /* 0x30000059ff527230 */ /* 0x000fe40000004100 */
[----:B------:R-:W-:Y:S02]  /*5d80*/  HADD2.F32 R0, -RZ, R88.H0_H0 ;  /* 0x20000058ff007230 */ /* 0x000fe40000004100 */
[----:B------:R-:W-:-:S02]  /*5d90*/  HADD2.F32 R89, -RZ, R90.H0_H0 ;  /* 0x2000005aff597230 */ /* 0x000fc40000004100 */
[----:B------:R-:W-:Y:S02]  /*5da0*/  HADD2.F32 R88, -RZ, R88.H1_H1 ;  /* 0x30000058ff587230 */ /* 0x000fe40000004100 */
        /* <DEDUP_REMOVED lines=12> */
.L_x_52707:
        /* <DEDUP_REMOVED lines=16> */
.L_x_52708:
        /* <DEDUP_REMOVED lines=28> */
.L_x_52709:
        /* <DEDUP_REMOVED lines=16> */
.L_x_52710:
        /* <DEDUP_REMOVED lines=28> */
.L_x_52711:
[--C-:B-----5:R-:W-:Y:S02]  /*63f0*/  HADD2.F32 R92, -RZ, R89.reuse.H1_H1 ;  /* 0x30000059ff5c7230 */ /* 0x120fe40000004100 */
[----:B------:R-:W-:Y:S02]  /*6400*/  HADD2.F32 R94, -RZ, R90.H0_H0 ;  /* 0x2000005aff5e7230 */ /* 0x000fe40000004100 */
[--C-:B------:R-:W-:Y:S02]  /*6410*/  HADD2.F32 R0, -RZ, R88.reuse.H0_H0 ;  /* 0x20000058ff007230 */ /* 0x100fe40000004100 */
[----:B------:R-:W-:Y:S02]  /*6420*/  HADD2.F32 R82, -RZ, R88.H1_H1 ;  /* 0x30000058ff527230 */ /* 0x000fe40000004100 */
[----:B0-----:R-:W-:Y:S02]  /*6430*/  HADD2.F32 R86, -RZ, R89.H0_H0 ;  /* 0x20000059ff567230 */ /* 0x001fe40000004100 */
[----:B------:R-:W-:Y:S01]  /*6440*/  FMUL.FTZ R88, R83, R0 ;  /* 0x0000000053587220 */ /* 0x000fe20000410000 */
[----:B------:R-:W-:-:S02]  /*6450*/  HADD2.F32 R96, -RZ, R90.H1_H1 ;  /* 0x3000005aff607230 */ /* 0x000fc40000004100 */
[C---:B------:R-:W-:Y:S01]  /*6460*/  FMUL.FTZ R89, R83.reuse, R82 ;  /* 0x0000005253597220 */ /* 0x040fe20000410000 */
[--C-:B------:R-:W-:Y:S02]  /*6470*/  HADD2.F32 R98, -RZ, R91.reuse.H0_H0 ;  /* 0x2000005bff627230 */ /* 0x100fe40000004100 */
[C---:B------:R-:W-:Y:S01]  /*6480*/  FMUL.FTZ R90, R83.reuse, R86 ;  /* 0x00000056535a7220 */ /* 0x040fe20000410000 */
[----:B------:R-:W-:Y:S02]  /*6490*/  HADD2.F32 R160, -RZ, R91.H1_H1 ;  /* 0x3000005bffa07230 */ /* 0x000fe40000004100 */
[C---:B------:R-:W-:Y:S01]  /*64a0*/  FMUL.FTZ R91, R83.reuse, R92 ;  /* 0x0000005c535b7220 */ /* 0x040fe20000410000 */
[C---:B------:R-:W-:Y:S01]  /*64b0*/  FMUL.FTZ R92, R83.reuse, R94 ;  /* 0x0000005e535c7220 */ /* 0x040fe20000410000 */
[C---:B------:R-:W-:Y:S01]  /*64c0*/  FMUL.FTZ R93, R83.reuse, R96 ;  /* 0x00000060535d7220 */ /* 0x040fe20000410000 */
[C---:B------:R-:W-:Y:S01]  /*64d0*/  FMUL.FTZ R94, R83.reuse, R98 ;  /* 0x00000062535e7220 */ /* 0x040fe20000410000 */
[----:B------:R-:W-:-:S07]  /*64e0*/  FMUL.FTZ R95, R83, R160 ;  /* 0x000000a0535f7220 */ /* 0x000fce0000410000 */
.L_x_52712:
        /* <DEDUP_REMOVED lines=28> */
.L_x_52713:
[--C-:B0----5:R-:W-:Y:S02]  /*66b0*/  HADD2.F32 R96, -RZ, R84.reuse.H0_H0 ;  /* 0x20000054ff607230 */ /* 0x121fe40000004100 */
[----:B------:R-:W-:Y:S02]  /*66c0*/  HADD2.F32 R84, -RZ, R84.H1_H1 ;  /* 0x30000054ff547230 */ /* 0x000fe40000004100 */
[--C-:B------:R-:W-:Y:S02]  /*66d0*/  HADD2.F32 R182, -RZ, R87.reuse.H0_H0 ;  /* 0x20000057ffb67230 */ /* 0x100fe40000004100 */
[C---:B------:R-:W-:Y:S01]  /*66e0*/  FMUL.FTZ R96, R83.reuse, R96 ;  /* 0x0000006053607220 */ /* 0x040fe20000410000 */
[----:B------:R-:W-:Y:S02]  /*66f0*/  HADD2.F32 R184, -RZ, R87.H1_H1 ;  /* 0x30000057ffb87230 */ /* 0x000fe40000004100 */
[----:B------:R-:W-:Y:S01]  /*6700*/  FMUL.FTZ R97, R83, R84 ;  /* 0x0000005453617220 */ /* 0x000fe20000410000 */
[----:B------:R-:W-:-:S02]  /*6710*/  HADD2.F32 R98, -RZ, R85.H0_H0 ;  /* 0x20000055ff627230 */ /* 0x000fc40000004100 */
[----:B------:R-:W-:Y:S02]  /*6720*/  HADD2.F32 R0, -RZ, R85.H1_H1 ;  /* 0x30000055ff007230 */ /* 0x000fe40000004100 */
[C---:B------:R-:W-:Y:S01]  /*6730*/  FMUL.FTZ R87, R83.reuse, R184 ;  /* 0x000000b853577220 */ /* 0x040fe20000410000 */
[--C-:B------:R-:W-:Y:S02]  /*6740*/  HADD2.F32 R82, -RZ, R86.reuse.H0_H0 ;  /* 0x20000056ff527230 */ /* 0x100fe40000004100 */
[C---:B------:R-:W-:Y:S01]  /*6750*/  FMUL.FTZ R98, R83.reuse, R98 ;  /* 0x0000006253627220 */ /* 0x040fe20000410000 */
[----:B------:R-:W-:Y:S02]  /*6760*/  HADD2.F32 R180, -RZ, R86.H1_H1 ;  /* 0x30000056ffb47230 */ /* 0x000fe40000004100 */
[C---:B------:R-:W-:Y:S01]  /*6770*/  FMUL.FTZ R86, R83.reuse, R182 ;  /* 0x000000b653567220 */ /* 0x040fe20000410000 */
[C---:B------:R-:W-:Y:S01]  /*6780*/  FMUL.FTZ R99, R83.reuse, R0 ;  /* 0x0000000053637220 */ /* 0x040fe20000410000 */
[C---:B------:R-:W-:Y:S01]  /*6790*/  FMUL.FTZ R84, R83.reuse, R82 ;  /* 0x0000005253547220 */ /* 0x040fe20000410000 */
[----:B------:R-:W-:-:S07]  /*67a0*/  FMUL.FTZ R85, R83, R180 ;  /* 0x000000b453557220 */ /* 0x000fce0000410000 */
.L_x_52714:
        /* <DEDUP_REMOVED lines=268> */
.L_x_52740:
[----:B-1----:R-:W-:Y:S01]  /*7870*/  FADD.FTZ R80, R183, R0 ;  /* 0x00000000b7507221 */ /* 0x002fe20000010000 */
[C---:B------:R-:W-:Y:S01]  /*7880*/  FMUL.FTZ R0, R169.reuse, R169 ;  /* 0x000000a9a9007220 */ /* 0x040fe20000410000 */
[----:B------:R-:W-:Y:S01]  /*7890*/  ISETP.NE.AND P0, PT, RZ, UR9, PT ;  /* 0x00000009ff007c0c */ /* 0x000fe2000bf05270 */
[----:B------:R-:W-:Y:S02]  /*78a0*/  HADD2.F32 R180, -RZ, R10.H0_H0 ;  /* 0x2000000affb47230 */ /* 0x000fe40000004100 */
[----:B------:R-:W-:Y:S01]  /*78b0*/  FFMA.FTZ R171, R80, R171, UR10 ;  /* 0x0000000a50ab7e23 */ /* 0x000fe200080100ab */
[----:B------:R-:W-:Y:S01]  /*78c0*/  HADD2.F32 R182, -RZ, R4.H0_H0 ;  /* 0x20000004ffb67230 */ /* 0x000fe20000004100 */
[----:B------:R-:W-:Y:S01]  /*78d0*/  FSEL R80, R0, RZ, P0 ;  /* 0x000000ff00507208 */ /* 0x000fe20000000000 */
[----:B------:R-:W-:Y:S01]  /*78e0*/  HADD2.F32 R188, -RZ, R46.H1_H1 ;  /* 0x3000002effbc7230 */ /* 0x000fe20000004100 */
[----:B------:R-:W-:Y:S01]  /*78f0*/  FSEL R0, R169, RZ, !P0 ;  /* 0x000000ffa9007208 */ /* 0x000fe20004000000 */
[----:B------:R-:W-:-:S02]  /*7900*/  HADD2.F32 R190, -RZ, R47.H1_H1 ;  /* 0x3000002fffbe7230 */ /* 0x000fc40000004100 */
[----:B------:R-:W-:Y:S02]  /*7910*/  FADD.FTZ R82, R171, R80 ;  /* 0x00000050ab527221 */ /* 0x000fe40000010000 */
[C---:B------:R-:W-:Y:S01]  /*7920*/  FADD.FTZ R209, -R0.reuse, R172 ;  /* 0x000000ac00d17221 */ /* 0x040fe20000010100 */
[C---:B------:R-:W-:Y:S01]  /*7930*/  FADD.FTZ R247, -R0.reuse, R108 ;  /* 0x0000006c00f77221 */ /* 0x040fe20000010100 */
[C---:B------:R-:W-:Y:S01]  /*7940*/  FADD.FTZ R241, -R0.reuse, R103 ;  /* 0x0000006700f17221 */ /* 0x040fe20000010100 */
[C---:B------:R-:W-:Y:S01]  /*7950*/  FADD.FTZ R217, -R0.reuse, R151 ;  /* 0x0000009700d97221 */ /* 0x040fe20000010100 */
[----:B------:R-:W1:Y:S01]  /*7960*/  MUFU.RSQ R82, R82 ;  /* 0x0000005200527308 */ /* 0x000e620000001400 */
        /* <DEDUP_REMOVED lines=357> */
[----:B------:R-:W-:Y:S01]  /*8fc0*/  FFMA.FTZ R184, R97, R184, R98 ;  /* 0x000000b861b87223 */ /* 0x000fe20000010062 */
[----:B------:R-:W-:Y:S02]  /*8fd0*/  HADD2.F32 R81, -RZ, R10.H1_H1 ;  /* 0x3000000aff517230 */ /* 0x000fe40000004100 */
[----:B------:R-:W-:Y:S01]  /*8fe0*/  FFMA.FTZ R182, R99, R96, R182 ;  /* 0x0000006063b67223 */ /* 0x000fe200000100b6 */
[----:B------:R-:W-:Y:S01]  /*8ff0*/  FMUL.FTZ R143, R82, R143 ;  /* 0x0000008f528f7220 */ /* 0x000fe20000410000 */
[----:B------:R-:W0:Y:S01]  /*9000*/  @!P2 LDC.64 R98, c[0x0][0x3c0] ;  /* 0x0000f000ff62ab82 */ /* 0x000e220000000a00 */
[----:B------:R-:W-:-:S02]  /*9010*/  HADD2.F32 R195, -RZ, R51.H1_H1 ;  /* 0x30000033ffc37230 */ /* 0x000fc40000004100 */
[----:B------:R-:W-:Y:S01]  /*9020*/  FMUL.FTZ R102, R82, R102 ;  /* 0x0000006652667220 */ /* 0x000fe20000410000 */
[----:B------:R-:W-:Y:S01]  /*9030*/  FFMA.FTZ R143, R80, R143, R81 ;  /* 0x0000008f508f7223 */ /* 0x000fe20000010051 */
[----:B------:R-:W-:Y:S02]  /*9040*/  HADD2.F32 R104, -RZ, R11.H1_H1 ;  /* 0x3000000bff687230 */ /* 0x000fe40000004100 */
[C---:B------:R-:W-:Y:S01]  /*9050*/  FMUL.FTZ R131, R82.reuse, R131 ;  /* 0x0000008352837220 */ /* 0x040fe20000410000 */
[----:B------:R-:W-:Y:S02]  /*9060*/  HADD2.F32 R103, -RZ, R4.H1_H1 ;  /* 0x30000004ff677230 */ /* 0x000fe40000004100 */
[----:B------:R-:W-:Y:S01]  /*9070*/  FMUL.FTZ R135, R82, R135 ;  /* 0x0000008752877220 */ /* 0x000fe20000410000 */
[----:B------:R-:W1:Y:S01]  /*9080*/  @!P2 LDC.64 R96, c[0x0][0x3c8] ;  /* 0x0000f200ff60ab82 */ /* 0x000e620000000a00 */
[----:B------:R-:W-:Y:S01]  /*9090*/  FFMA.FTZ R195, R195, R102, R104 ;  /* 0x00000066c3c37223 */ /* 0x000fe20000010068 */
[----:B------:R-:W-:-:S02]  /*90a0*/  HADD2.F32 R102, -RZ, R44.H1_H1 ;  /* 0x3000002cff667230 */ /* 0x000fc40000004100 */
[C---:B------:R-:W-:Y:S01]  /*90b0*/  FMUL.FTZ R186, R82.reuse, R147 ;  /* 0x0000009352ba7220 */ /* 0x040fe20000410000 */
[----:B------:R-:W-:Y:S02]  /*90c0*/  HADD2.F32 R104, -RZ, R45.H0_H0 ;  /* 0x2000002dff687230 */ /* 0x000fe40000004100 */
[----:B------:R-:W-:Y:S01]  /*90d0*/  FMUL.FTZ R151, R82, R151 ;  /* 0x0000009752977220 */ /* 0x000fe20000410000 */
[----:B------:R-:W-:Y:S02]  /*90e0*/  HADD2.F32 R105, -RZ, R5.H0_H0 ;  /* 0x20000005ff697230 */ /* 0x000fe40000004100 */
[----:B------:R-:W-:Y:S01]  /*90f0*/  FFMA.FTZ R131, R102, R131, R103 ;  /* 0x0000008366837223 */ /* 0x000fe20000010067 */
[----:B------:R-:W2:Y:S01]  /*9100*/  LDC.64 R80, c[0x0][0x428] ;  /* 0x00010a00ff507b82 */ /* 0x000ea20000000a00 */
[----:B------:R-:W-:Y:S02]  /*9110*/  HADD2.F32 R109, -RZ, R45.H1_H1 ;  /* 0x3000002dff6d7230 */ /* 0x000fe40000004100 */
[----:B------:R-:W-:Y:S01]  /*9120*/  FMUL.FTZ R139, R82, R139 ;  /* 0x0000008b528b7220 */ /* 0x000fe20000410000 */
[----:B------:R-:W-:-:S02]  /*9130*/  HADD2.F32 R108, -RZ, R5.H1_H1 ;  /* 0x30000005ff6c7230 */ /* 0x000fc40000004100 */
[----:B------:R-:W-:Y:S01]  /*9140*/  FFMA.FTZ R147, R104, R135, R105 ;  /* 0x0000008768937223 */ /* 0x000fe20000010069 */
[----:B------:R-:W-:Y:S02]  /*9150*/  HADD2.F32 R124, -RZ, R46.H0_H0 ;  /* 0x2000002eff7c7230 */ /* 0x000fe40000004100 */
[C---:B------:R-:W-:Y:S01]  /*9160*/  FMUL.FTZ R155, R82.reuse, R155 ;  /* 0x0000009b529b7220 */ /* 0x040fe20000410000 */
[--C-:B------:R-:W-:Y:S02]  /*9170*/  HADD2.F32 R113, -RZ, R6.reuse.H0_H0 ;  /* 0x20000006ff717230 */ /* 0x100fe40000004100 */
[----:B------:R-:W-:Y:S01]  /*9180*/  FFMA.FTZ R186, R109, R186, R108 ;  /* 0x000000ba6dba7223 */ /* 0x000fe2000001006c */
[----:B------:R-:W-:Y:S02]  /*9190*/  HADD2.F32 R103, -RZ, R6.H1_H1 ;  /* 0x30000006ff677230 */ /* 0x000fe40000004100 */
[----:B------:R-:W-:Y:S01]  /*91a0*/  FMUL.FTZ R209, R82, R209 ;  /* 0x000000d152d17220 */ /* 0x000fe20000410000 */
[----:B------:R-:W-:-:S02]  /*91b0*/  HADD2.F32 R102, -RZ, R47.H0_H0 ;  /* 0x2000002fff667230 */ /* 0x000fc40000004100 */
[----:B------:R-:W-:Y:S01]  /*91c0*/  FFMA.FTZ R151, R124, R151, R113 ;  /* 0x000000977c977223 */ /* 0x000fe20000010071 */
[--C-:B------:R-:W-:Y:S02]  /*91d0*/  HADD2.F32 R105, -RZ, R7.reuse.H0_H0 ;  /* 0x20000007ff697230 */ /* 0x100fe40000004100 */
[----:B------:R-:W-:Y:S01]  /*91e0*/  FFMA.FTZ R188, R188, R139, R103 ;  /* 0x0000008bbcbc7223 */ /* 0x000fe20000010067 */
[----:B------:R-:W-:Y:S01]  /*91f0*/  HADD2.F32 R109, -RZ, R7.H1_H1 ;  /* 0x30000007ff6d7230 */ /* 0x000fe20000004100 */
[----:B------:R-:W-:Y:S01]  /*9200*/  F2FP.F16.F32.PACK_AB R83, R83, R100 ;  /* 0x000000645353723e */ /* 0x000fe200000000ff */
[----:B0-----:R-:W-:-:S04]  /*9210*/  @!P2 IMAD.WIDE R124, R2, 0x4, R98 ;  /* 0x00000004027ca825 */ /* 0x001fc800078e0262 */
[----:B------:R-:W-:Y:S01]  /*9220*/  FFMA.FTZ R155, R102, R155, R105 ;  /* 0x0000009b669b7223 */ /* 0x000fe20000010069 */
[----:B------:R-:W-:Y:S01]  /*9230*/  F2FP.F16.F32.PACK_AB R84, R89, R84 ;  /* 0x000000545954723e */ /* 0x000fe200000000ff */
[----:B------:R-:W-:Y:S01]  /*9240*/  FFMA.FTZ R190, R190, R209, R109 ;  /* 0x000000d1bebe7223 */ /* 0x000fe2000001006d */
[----:B-1----:R-:W-:Y:S01]  /*9250*/  @!P2 IMAD.WIDE R134, R2, 0x4, R96 ;  /* 0x000000040286a825 */ /* 0x002fe200078e0260 */
[----:B------:R-:W-:Y:S01]  /*9260*/  @!P2 STG.E desc[UR6][R124.64], R169 ;  /* 0x000000a97c00a986 */ /* 0x000fe2000c101906 */
[----:B------:R-:W-:Y:S02]  /*9270*/  F2FP.F16.F32.PACK_AB R89, R106, R107 ;  /* 0x0000006b6a59723e */ /* 0x000fe400000000ff */
[--C-:B--2---:R-:W-:Y:S01]  /*9280*/  IMAD.WIDE.U32 R98, R167, 0x10, R80.reuse ;  /* 0x00000010a7627825 */ /* 0x104fe200078e0050 */
[----:B------:R0:W-:Y:S01]  /*9290*/  @!P2 STG.E desc[UR6][R134.64], R82 ;  /* 0x000000528600a986 */ /* 0x0001e2000c101906 */
[----:B------:R-:W-:Y:S02]  /*92a0*/  F2FP.F16.F32.PACK_AB R113, R128, R133 ;  /* 0x000000858071723e */ /* 0x000fe400000000ff */
[----:B------:R-:W-:Y:S01]  /*92b0*/  IMAD.WIDE.U32 R102, R165, 0x10, R80 ;  /* 0x00000010a5667825 */ /* 0x000fe200078e0050 */
[----:B------:R-:W-:-:S02]  /*92c0*/  F2FP.F16.F32.PACK_AB R139, R173, R148 ;  /* 0x00000094ad8b723e */ /* 0x000fc400000000ff */
        /* <DEDUP_REMOVED lines=17> */
[----:B------:R-:W-:-:S03]  /*93e0*/  F2FP.F16.F32.PACK_AB R155, R190, R155 ;  /* 0x0000009bbe9b723e */ /* 0x000fc600000000ff */
[----:B------:R-:W-:-:S04]  /*93f0*/  IMAD.WIDE.U32 R162, R162, 0x10, R80 ;  /* 0x00000010a2a27825 */ /* 0x000fc800078e0050 */
[----:B------:R-:W-:Y:S01]  /*9400*/  IMAD.WIDE.U32 R160, R160, 0x10, R80 ;  /* 0x00000010a0a07825 */ /* 0x000fe200078e0050 */
[----:B------:R-:W-:Y:S02]  /*9410*/  F2FP.F16.F32.PACK_AB R81, R86, R87 ;  /* 0x000000575651723e */ /* 0x000fe400000000ff */
[----:B------:R-:W-:Y:S02]  /*9420*/  F2FP.F16.F32.PACK_AB R80, R85, R0 ;  /* 0x000000005550723e */ /* 0x000fe400000000ff */
[----:B------:R-:W-:Y:S02]  /*9430*/  F2FP.F16.F32.PACK_AB R87, R112, R115 ;  /* 0x000000737057723e */ /* 0x000fe400000000ff */
[----:B------:R-:W-:Y:S01]  /*9440*/  F2FP.F16.F32.PACK_AB R86, R111, R94 ;  /* 0x0000005e6f56723e */ /* 0x000fe200000000ff */
[----:B------:R-:W-:Y:S01]  /*9450*/  STG.E.128 desc[UR6][R170.64], R80 ;  /* 0x00000050aa007986 */ /* 0x000fe2000c101d06 */
[----:B------:R-:W-:Y:S02]  /*9460*/  F2FP.F16.F32.PACK_AB R85, R90, R91 ;  /* 0x0000005b5a55723e */ /* 0x000fe400000000ff */
        /* <DEDUP_REMOVED lines=15> */
[----:B------:R-:W-:Y:S01]  /*9560*/  F2FP.F16.F32.PACK_AB R120, R142, R117 ;  /* 0x000000758e78723e */ /* 0x000fe200000000ff */
[----:B0-----:R-:W0:Y:S01]  /*9570*/  LDC.64 R84, c[0x0][0x380] ;  /* 0x0000e000ff547b82 */ /* 0x001e220000000a00 */
        /* <DEDUP_REMOVED lines=8> */
[----:B------:R-:W-:-:S03]  /*9600*/  F2FP.F16.F32.PACK_AB R152, R131, R182 ;  /* 0x000000b68398723e */ /* 0x000fc600000000ff */
[----:B------:R2:W-:Y:S04]  /*9610*/  STG.E.128 desc[UR6][R108.64], R192 ;  /* 0x000000c06c007986 */ /* 0x0005e8000c101d06 */
[----:B------:R2:W-:Y:S01]  /*9620*/  STG.E.128 desc[UR6][R160.64], R152 ;  /* 0x00000098a0007986 */ /* 0x0005e2000c101d06 */
[----:B0-----:R-:W-:-:S04]  /*9630*/  LEA R2, R84, R2, 0x2 ;  /* 0x0000000254027211 */ /* 0x001fc800078e10ff */
[----:B------:R-:W-:-:S13]  /*9640*/  ISETP.GE.AND P0, PT, R2, R85, PT ;  /* 0x000000550200720c */ /* 0x000fda0003f06270 */
[----:B--2---:R-:W-:Y:S05]  /*9650*/  @!P0 BRA `(.L_x_52716) ;  /* 0xffffffb400488947 */ /* 0x004fea000383ffff */
[----:B------:R-:W-:Y:S05]  /*9660*/  EXIT ;  /* 0x000000000000794d */ /* 0x000fea0003800000 */
.L_x_52692:
[----:B------:R-:W-:Y:S01]  /*9670*/  HFMA2 R82, -RZ, RZ, 0, 5.9604644775390625e-08 ;  /* 0x00000001ff527431 */ /* 0x000fe200000001ff */
[----:B------:R-:W-:Y:S01]  /*9680*/  BSSY B0, `(.L_x_52717) ;  /* 0x0000006000007945 */ /* 0x000fe20003800000 */
[----:B------:R-:W-:Y:S02]  /*9690*/  MOV R81, 0x1f ;  /* 0x0000001f00517802 */ /* 0x000fe40000000f00 */
[----:B------:R-:W-:-:S07]  /*96a0*/  MOV R80, 0xffffffff ;  /* 0xffffffff00507802 */ /* 0x000fce0000000f00 */
[----:B------:R-:W-:Y:S05]  /*96b0*/  WARPSYNC.COLLECTIVE R80, `(.L_x_52718) ;  /* 0x0000000050087348 */ /* 0x000fea0003c00000 */
[----:B------:R0:W1:Y:S02]  /*96c0*/  SHFL.BFLY P0, R0, R83, R82, R81 ;  /* 0x0c00005253007389 */ /* 0x0000640000000051 */
[----:B01----:R-:W-:Y:S05]  /*96d0*/  ENDCOLLECTIVE ;  /* 0x000000000000791b */ /* 0x003fea0003800000 */
.L_x_52718:
[----:B------:R-:W-:Y:S05]  /*96e0*/  BSYNC B0 ;  /* 0x0000000000007941 */ /* 0x000fea0003800000 */
.L_x_52717:
        /* <DEDUP_REMOVED lines=8> */
.L_x_52719:
[----:B------:R-:W-:Y:S02]  /*9770*/  HFMA2 R82, -RZ, RZ, 0, 2.384185791015625e-07 ;  /* 0x00000004ff527431 */ /* 0x000fe400000001ff */
[----:B------:R-:W-:-:S05]  /*9780*/  FADD.FTZ R181, R83, R0 ;  /* 0x0000000053b57221 */ /* 0x000fca0000010000 */
[----:B------:R-:W-:-:S07]  /*9790*/  MOV R83, R181 ;  /* 0x000000b500537202 */ /* 0x000fce0000000f00 */
[----:B------:R-:W-:Y:S05]  /*97a0*/  WARPSYNC.COLLECTIVE R80, `(.L_x_52720) ;  /* 0x0000000050087348 */ /* 0x000fea0003c00000 */
[----:B------:R0:W1:Y:S02]  /*97b0*/  SHFL.BFLY P0, R0, R83, R82, R81 ;  /* 0x0c00005253007389 */ /* 0x0000640000000051 */
[----:B01----:R-:W-:Y:S05]  /*97c0*/  ENDCOLLECTIVE ;  /* 0x000000000000791b */ /* 0x003fea0003800000 */
.L_x_52720:
[----:B------:R-:W-:Y:S02]  /*97d0*/  HFMA2 R82, -RZ, RZ, 0, 4.76837158203125e-07 ;  /* 0x00000008ff527431 */ /* 0x000fe400000001ff */
[----:B------:R-:W-:-:S05]  /*97e0*/  FADD.FTZ R182, R181, R0 ;  /* 0x00000000b5b67221 */ /* 0x000fca0000010000 */
[----:B------:R-:W-:-:S07]  /*97f0*/  MOV R83, R182 ;  /* 0x000000b600537202 */ /* 0x000fce0000000f00 */
[----:B------:R-:W-:Y:S05]  /*9800*/  WARPSYNC.COLLECTIVE R80, `(.L_x_52721) ;  /* 0x0000000050087348 */ /* 0x000fea0003c00000 */
[----:B------:R0:W1:Y:S02]  /*9810*/  SHFL.BFLY P0, R0, R83, R82, R81 ;  /* 0x0c00005253007389 */ /* 0x0000640000000051 */
[----:B01----:R-:W-:Y:S05]  /*9820*/  ENDCOLLECTIVE ;  /* 0x000000000000791b */ /* 0x003fea0003800000 */
.L_x_52721:
[----:B------:R-:W-:Y:S02]  /*9830*/  HFMA2 R82, -RZ, RZ, 0, 9.5367431640625e-07 ;  /* 0x00000010ff527431 */ /* 0x000fe400000001ff */
[----:B------:R-:W-:-:S05]  /*9840*/  FADD.FTZ R183, R182, R0 ;  /* 0x00000000b6b77221 */ /* 0x000fca0000010000 */
[----:B------:R-:W-:-:S07]  /*9850*/  MOV R83, R183 ;  /* 0x000000b700537202 */ /* 0x000fce0000000f00 */
[----:B------:R-:W-:Y:S05]  /*9860*/  WARPSYNC.COLLECTIVE R80, `(.L_x_52722) ;  /* 0x0000000050087348 */ /* 0x000fea0003c00000 */
[----:B------:R0:W1:Y:S02]  /*9870*/  SHFL.BFLY P0, R0, R83, R82, R81 ;  /* 0x0c00005253007389 */ /* 0x0000640000000051 */
[----:B01----:R-:W-:Y:S05]  /*9880*/  ENDCOLLECTIVE ;  /* 0x000000000000791b */ /* 0x003fea0003800000 */
.L_x_52722:
[----:B------:R-:W-:Y:S01]  /*9890*/  MOV R82, 0x1 ;  /* 0x0000000100527802 */ /* 0x000fe20000000f00 */
[----:B------:R-:W-:-:S04]  /*98a0*/  FADD.FTZ R173, R183, R0 ;  /* 0x00000000b7ad7221 */ /* 0x000fc80000010000 */
[----:B------:R-:W-:-:S04]  /*98b0*/  FMUL.FTZ R173, R173, R180 ;  /* 0x000000b4adad7220 */ /* 0x000fc80000410000 */
[C---:B------:R-:W-:Y:S01]  /*98c0*/  FADD.FTZ R0, -R173.reuse, R160 ;  /* 0x000000a0ad007221 */ /* 0x040fe20000010100 */
[C---:B------:R-:W-:Y:S01]  /*98d0*/  FADD.FTZ R181, -R173.reuse, R161 ;  /* 0x000000a1adb57221 */ /* 0x040fe20000010100 */
[C---:B------:R-:W-:Y:S01]  /*98e0*/  FADD.FTZ R183, -R173.reuse, R162 ;  /* 0x000000a2adb77221 */ /* 0x040fe20000010100 */
[C---:B------:R-:W-:Y:S01]  /*98f0*/  FADD.FTZ R81, -R173.reuse, R156 ;  /* 0x0000009cad517221 */ /* 0x040fe20000010100 */
[----:B------:R-:W-:Y:S01]  /*9900*/  FFMA.FTZ R0, R0, R0, RZ ;  /* 0x0000000000007223 */ /* 0x000fe200000100ff */
[----:B------:R-:W-:-:S03]  /*9910*/  FADD.FTZ R83, -R173, R157 ;  /* 0x0000009dad537221 */ /* 0x000fc60000010100 */
[----:B------:R-:W-:Y:S01]  /*9920*/  FFMA.FTZ R0, R181, R181, R0 ;  /* 0x000000b5b5007223 */ /* 0x000fe20000010000 */
[----:B------:R-:W-:-:S03]  /*9930*/  FADD.FTZ R181, -R173, R163 ;  /* 0x000000a3adb57221 */ /* 0x000fc60000010100 */
[----:B------:R-:W-:-:S04]  /*9940*/  FFMA.FTZ R0, R183, R183, R0 ;  /* 0x000000b7b7007223 */ /* 0x000fc80000010000 */
        /* <DEDUP_REMOVED lines=150> */
[----:B------:R-:W-:-:S03]  /*a2b0*/  HFMA2 R81, -RZ, RZ, 0, 1.847743988037109375e-06 ;  /* 0x0000001fff517431 */ /* 0x000fc600000001ff */
[----:B------:R-:W-:-:S07]  /*a2c0*/  FFMA.FTZ R83, R83, R83, R0 ;  /* 0x0000005353537223 */ /* 0x000fce0000010000 */
[----:B------:R-:W-:Y:S05]  /*a2d0*/  WARPSYNC.COLLECTIVE R80, `(.L_x_52723) ;  /* 0x0000000050087348 */ /* 0x000fea0003c00000 */
[----:B------:R0:W1:Y:S02]  /*a2e0*/  SHFL.BFLY P0, R0, R83, R82, R81 ;  /* 0x0c00005253007389 */ /* 0x0000640000000051 */
[----:B01----:R-:W-:Y:S05]  /*a2f0*/  ENDCOLLECTIVE ;  /* 0x000000000000791b */ /* 0x003fea0003800000 */
.L_x_52723:
[----:B------:R-:W-:Y:S02]  /*a300*/  HFMA2 R82, -RZ, RZ, 0, 1.1920928955078125e-07 ;  /* 0x00000002ff527431 */ /* 0x000fe400000001ff */
[----:B------:R-:W-:-:S05]  /*a310*/  FADD.FTZ R181, R83, R0 ;  /* 0x0000000053b57221 */ /* 0x000fca0000010000 */
[----:B------:R-:W-:-:S07]  /*a320*/  MOV R83, R181 ;  /* 0x000000b500537202 */ /* 0x000fce0000000f00 */
[----:B------:R-:W-:Y:S05]  /*a330*/  WARPSYNC.COLLECTIVE R80, `(.L_x_52724) ;  /* 0x0000000050087348 */ /* 0x000fea0003c00000 */
[----:B------:R0:W1:Y:S02]  /*a340*/  SHFL.BFLY P0, R0, R83, R82, R81 ;  /* 0x0c00005253007389 */ /* 0x0000640000000051 */
[----:B01----:R-:W-:Y:S05]  /*a350*/  ENDCOLLECTIVE ;  /* 0x000000000000791b */ /* 0x003fea0003800000 */
.L_x_52724:
[----:B------:R-:W-:Y:S02]  /*a360*/  HFMA2 R82, -RZ, RZ, 0, 2.384185791015625e-07 ;  /* 0x00000004ff527431 */ /* 0x000fe400000001ff */
[----:B------:R-:W-:-:S05]  /*a370*/  FADD.FTZ R182, R181, R0 ;  /* 0x00000000b5b67221 */ /* 0x000fca0000010000 */
[----:B------:R-:W-:-:S07]  /*a380*/  MOV R83, R182 ;  /* 0x000000b600537202 */ /* 0x000fce0000000f00 */
[----:B------:R-:W-:Y:S05]  /*a390*/  WARPSYNC.COLLECTIVE R80, `(.L_x_52725) ;  /* 0x0000000050087348 */ /* 0x000fea0003c00000 */
[----:B------:R0:W1:Y:S02]  /*a3a0*/  SHFL.BFLY P0, R0, R83, R82, R81 ;  /* 0x0c00005253007389 */ /* 0x0000640000000051 */
[----:B01----:R-:W-:Y:S05]  /*a3b0*/  ENDCOLLECTIVE ;  /* 0x000000000000791b */ /* 0x003fea0003800000 */
.L_x_52725:
[----:B------:R-:W-:Y:S02]  /*a3c0*/  HFMA2 R82, -RZ, RZ, 0, 4.76837158203125e-07 ;  /* 0x00000008ff527431 */ /* 0x000fe400000001ff */
[----:B------:R-:W-:-:S05]  /*a3d0*/  FADD.FTZ R183, R182, R0 ;  /* 0x00000000b6b77221 */ /* 0x000fca0000010000 */
[----:B------:R-:W-:-:S07]  /*a3e0*/  MOV R83, R183 ;  /* 0x000000b700537202 */ /* 0x000fce0000000f00 */
[----:B------:R-:W-:Y:S05]  /*a3f0*/  WARPSYNC.COLLECTIVE R80, `(.L_x_52726) ;  /* 0x0000000050087348 */ /* 0x000fea0003c00000 */
[----:B------:R0:W1:Y:S02]  /*a400*/  SHFL.BFLY P0, R0, R83, R82, R81 ;  /* 0x0c00005253007389 */ /* 0x0000640000000051 */
[----:B01----:R-:W-:Y:S05]  /*a410*/  ENDCOLLECTIVE ;  /* 0x000000000000791b */ /* 0x003fea0003800000 */
.L_x_52726:
[----:B------:R-:W-:Y:S02]  /*a420*/  HFMA2 R82, -RZ, RZ, 0, 9.5367431640625e-07 ;  /* 0x00000010ff527431 */ /* 0x000fe400000001ff */
[----:B------:R-:W-:-:S05]  /*a430*/  FADD.FTZ R184, R183, R0 ;  /* 0x00000000b7b87221 */ /* 0x000fca0000010000 */
[----:B------:R-:W-:-:S07]  /*a440*/  MOV R83, R184 ;  /* 0x000000b800537202 */ /* 0x000fce0000000f00 */
[----:B------:R-:W-:Y:S05]  /*a450*/  WARPSYNC.COLLECTIVE R80, `(.L_x_52727) ;  /* 0x0000000050087348 */ /* 0x000fea0003c00000 */
[----:B------:R0:W1:Y:S02]  /*a460*/  SHFL.BFLY P0, R0, R83, R82, R81 ;  /* 0x0c00005253007389 */ /* 0x0000640000000051 */
[----:B01----:R-:W-:Y:S05]  /*a470*/  ENDCOLLECTIVE ;  /* 0x000000000000791b */ /* 0x003fea0003800000 */
.L_x_52727:
[----:B------:R-:W-:Y:S05]  /*a480*/  BRA `(.L_x_52728) ;  /* 0xffffff8800187947 */ /* 0x000fea000383ffff */
.L_x_52715:
[----:B------:R-:W-:Y:S01]  /*a490*/  HFMA2 R81, -RZ, RZ, 0, 1.847743988037109375e-06 ;  /* 0x0000001fff517431 */ /* 0x000fe200000001ff */
[----:B------:R-:W-:Y:S01]  /*a4a0*/  BSSY B0, `(.L_x_52729) ;  /* 0x0000006000007945 */ /* 0x000fe20003800000 */
[----:B------:R-:W-:Y:S02]  /*a4b0*/  MOV R82, 0x1 ;  /* 0x0000000100527802 */ /* 0x000fe40000000f00 */
[----:B------:R-:W-:-:S07]  /*a4c0*/  MOV R80, 0xffffffff ;  /* 0xffffffff00507802 */ /* 0x000fce0000000f00 */
[----:B------:R-:W-:Y:S05]  /*a4d0*/  WARPSYNC.COLLECTIVE R80, `(.L_x_52730) ;  /* 0x0000000050087348 */ /* 0x000fea0003c00000 */
[----:B------:R0:W1:Y:S02]  /*a4e0*/  SHFL.BFLY P0, R0, R83, R82, R81 ;  /* 0x0c00005253007389 */ /* 0x0000640000000051 */
[----:B01----:R-:W-:Y:S05]  /*a4f0*/  ENDCOLLECTIVE ;  /* 0x000000000000791b */ /* 0x003fea0003800000 */
.L_x_52730:
[----:B------:R-:W-:Y:S05]  /*a500*/  BSYNC B0 ;  /* 0x0000000000007941 */ /* 0x000fea0003800000 */
.L_x_52729:
        /* <DEDUP_REMOVED lines=8> */
.L_x_52731:
[----:B------:R-:W-:Y:S02]  /*a590*/  HFMA2 R82, -RZ, RZ, 0, 2.384185791015625e-07 ;  /* 0x00000004ff527431 */ /* 0x000fe400000001ff */
[----:B------:R-:W-:-:S05]  /*a5a0*/  FADD.FTZ R180, R83, R0 ;  /* 0x0000000053b47221 */ /* 0x000fca0000010000 */
[----:B------:R-:W-:-:S07]  /*a5b0*/  MOV R83, R180 ;  /* 0x000000b400537202 */ /* 0x000fce0000000f00 */
[----:B------:R-:W-:Y:S05]  /*a5c0*/  WARPSYNC.COLLECTIVE R80, `(.L_x_52732) ;  /* 0x0000000050087348 */ /* 0x000fea0003c00000 */
[----:B------:R0:W1:Y:S02]  /*a5d0*/  SHFL.BFLY P0, R0, R83, R82, R81 ;  /* 0x0c00005253007389 */ /* 0x0000640000000051 */
[----:B01----:R-:W-:Y:S05]  /*a5e0*/  ENDCOLLECTIVE ;  /* 0x000000000000791b */ /* 0x003fea0003800000 */
.L_x_52732:
[----:B------:R-:W-:Y:S02]  /*a5f0*/  HFMA2 R82, -RZ, RZ, 0, 4.76837158203125e-07 ;  /* 0x00000008ff527431 */ /* 0x000fe400000001ff */
[----:B------:R-:W-:-:S05]  /*a600*/  FADD.FTZ R181, R180, R0 ;  /* 0x00000000b4b57221 */ /* 0x000fca0000010000 */
[----:B------:R-:W-:-:S07]  /*a610*/  MOV R83, R181 ;  /* 0x000000b500537202 */ /* 0x000fce0000000f00 */
[----:B------:R-:W-:Y:S05]  /*a620*/  WARPSYNC.COLLECTIVE R80, `(.L_x_52733) ;  /* 0x0000000050087348 */ /* 0x000fea0003c00000 */
[----:B------:R0:W1:Y:S02]  /*a630*/  SHFL.BFLY P0, R0, R83, R82, R81 ;  /* 0x0c00005253007389 */ /* 0x0000640000000051 */
[----:B01----:R-:W-:Y:S05]  /*a640*/  ENDCOLLECTIVE ;  /* 0x000000000000791b */ /* 0x003fea0003800000 */
.L_x_52733:
[----:B------:R-:W-:Y:S02]  /*a650*/  HFMA2 R82, -RZ, RZ, 0, 9.5367431640625e-07 ;  /* 0x00000010ff527431 */ /* 0x000fe400000001ff */
[----:B------:R-:W-:-:S05]  /*a660*/  FADD.FTZ R182, R181, R0 ;  /* 0x00000000b5b67221 */ /* 0x000fca0000010000 */
[----:B------:R-:W-:-:S07]  /*a670*/  MOV R83, R182 ;  /* 0x000000b600537202 */ /* 0x000fce0000000f00 */
[----:B------:R-:W-:Y:S05]  /*a680*/  WARPSYNC.COLLECTIVE R80, `(.L_x_52734) ;  /* 0x0000000050087348 */ /* 0x000fea0003c00000 */
[----:B------:R0:W1:Y:S02]  /*a690*/  SHFL.BFLY P0, R0, R83, R82, R81 ;  /* 0x0c00005253007389 */ /* 0x0000640000000051 */
[----:B01----:R-:W-:Y:S05]  /*a6a0*/  ENDCOLLECTIVE ;  /* 0x000000000000791b */ /* 0x003fea0003800000 */
.L_x_52734:
        /* <DEDUP_REMOVED lines=167> */
.L_x_52735:
[----:B------:R-:W-:Y:S02]  /*b120*/  HFMA2 R82, -RZ, RZ, 0, 1.1920928955078125e-07 ;  /* 0x00000002ff527431 */ /* 0x000fe400000001ff */
[----:B------:R-:W-:-:S05]  /*b130*/  FADD.FTZ R180, R83, R0 ;  /* 0x0000000053b47221 */ /* 0x000fca0000010000 */
[----:B------:R-:W-:-:S07]  /*b140*/  MOV R83, R180 ;  /* 0x000000b400537202 */ /* 0x000fce0000000f00 */
[----:B------:R-:W-:Y:S05]  /*b150*/  WARPSYNC.COLLECTIVE R80, `(.L_x_52736) ;  /* 0x0000000050087348 */ /* 0x000fea0003c00000 */
[----:B------:R0:W1:Y:S02]  /*b160*/  SHFL.BFLY P0, R0, R83, R82, R81 ;  /* 0x0c00005253007389 */ /* 0x0000640000000051 */
[----:B01----:R-:W-:Y:S05]  /*b170*/  ENDCOLLECTIVE ;  /* 0x000000000000791b */ /* 0x003fea0003800000 */
.L_x_52736:
[----:B------:R-:W-:Y:S02]  /*b180*/  HFMA2 R82, -RZ, RZ, 0, 2.384185791015625e-07 ;  /* 0x00000004ff527431 */ /* 0x000fe400000001ff */
[----:B------:R-:W-:-:S05]  /*b190*/  FADD.FTZ R181, R180, R0 ;  /* 0x00000000b4b57221 */ /* 0x000fca0000010000 */
[----:B------:R-:W-:-:S07]  /*b1a0*/  MOV R83, R181 ;  /* 0x000000b500537202 */ /* 0x000fce0000000f00 */
[----:B------:R-:W-:Y:S05]  /*b1b0*/  WARPSYNC.COLLECTIVE R80, `(.L_x_52737) ;  /* 0x0000000050087348 */ /* 0x000fea0003c00000 */
[----:B------:R0:W1:Y:S02]  /*b1c0*/  SHFL.BFLY P0, R0, R83, R82, R81 ;  /* 0x0c00005253007389 */ /* 0x0000640000000051 */
[----:B01----:R-:W-:Y:S05]  /*b1d0*/  ENDCOLLECTIVE ;  /* 0x000000000000791b */ /* 0x003fea0003800000 */
.L_x_52737:
[----:B------:R-:W-:Y:S02]  /*b1e0*/  HFMA2 R82, -RZ, RZ, 0, 4.76837158203125e-07 ;  /* 0x00000008ff527431 */ /* 0x000fe400000001ff */
[----:B------:R-:W-:-:S05]  /*b1f0*/  FADD.FTZ R182, R181, R0 ;  /* 0x00000000b5b67221 */ /* 0x000fca0000010000 */
[----:B------:R-:W-:-:S07]  /*b200*/  MOV R83, R182 ;  /* 0x000000b600537202 */ /* 0x000fce0000000f00 */
[----:B------:R-:W-:Y:S05]  /*b210*/  WARPSYNC.COLLECTIVE R80, `(.L_x_52738) ;  /* 0x0000000050087348 */ /* 0x000fea0003c00000 */
[----:B------:R0:W1:Y:S02]  /*b220*/  SHFL.BFLY P0, R0, R83, R82, R81 ;  /* 0x0c00005253007389 */ /* 0x0000640000000051 */
[----:B01----:R-:W-:Y:S05]  /*b230*/  ENDCOLLECTIVE ;  /* 0x000000000000791b */ /* 0x003fea0003800000 */
.L_x_52738:
[----:B------:R-:W-:Y:S02]  /*b240*/  HFMA2 R82, -RZ, RZ, 0, 9.5367431640625e-07 ;  /* 0x00000010ff527431 */ /* 0x000fe400000001ff */
[----:B------:R-:W-:-:S05]  /*b250*/  FADD.FTZ R183, R182, R0 ;  /* 0x00000000b6b77221 */ /* 0x000fca0000010000 */
[----:B------:R-:W-:-:S07]  /*b260*/  MOV R83, R183 ;  /* 0x000000b700537202 */ /* 0x000fce0000000f00 */
[----:B------:R-:W-:Y:S05]  /*b270*/  WARPSYNC.COLLECTIVE R80, `(.L_x_52739) ;  /* 0x0000000050087348 */ /* 0x000fea0003c00000 */
[----:B------:R0:W1:Y:S02]  /*b280*/  SHFL.BFLY P0, R0, R83, R82, R81 ;  /* 0x0c00005253007389 */ /* 0x0000640000000051 */
[----:B01----:R-:W-:Y:S05]  /*b290*/  ENDCOLLECTIVE ;  /* 0x000000000000791b */ /* 0x003fea0003800000 */
.L_x_52739:
[----:B------:R-:W-:Y:S05]  /*b2a0*/  BRA `(.L_x_52740) ;  /* 0xffffffc400707947 */ /* 0x000fea000383ffff */
.L_x_52741:
        /* <DEDUP_REMOVED lines=13> */
.L_x_88513:


//--------------------- .text._ZN10layer_norm13ln_fwd_kernelINS_13Kernel_traitsI6__halfS2_fS2_fjLj2560ELj1ELj4ELj1ELj16ENS_18Kernel_traits_baseILj2560ES2_S2_fS2_fjLj128EEEEELb0ELb0ELb1ELb0EEEvNS_9FwdParamsE --------------------------
	.section	.text._ZN10layer_norm13ln_fwd_kernelINS_13Kernel_traitsI6__halfS2_fS2_fjLj2560ELj1ELj4ELj1ELj16ENS_18Kernel_traits_baseILj2560ES2_S2_fS2_fjLj128EEEEELb0ELb0ELb1ELb0EEEvNS_9FwdParamsE,"ax",@progbits
	.align	128
        .global         _ZN10layer_norm13ln_fwd_kernelINS_13Kernel_traitsI6__halfS2_fS2_fjLj2560ELj1ELj4ELj1ELj16ENS_18Kernel_traits_baseILj2560ES2_S2_fS2_fjLj128EEEEELb0ELb0ELb1ELb0EEEvNS_9FwdParamsE
        .type           _ZN10layer_norm13ln_fwd_kernelINS_13Kernel_traitsI6__halfS2_fS2_fjLj2560ELj1ELj4ELj1ELj16ENS_18Kernel_traits_baseILj2560ES2_S2_fS2_fjLj128EEEEELb0ELb0ELb1ELb0EEEvNS_9FwdParamsE,@function
        .size           _ZN10layer_norm13ln_fwd_kernelINS_13Kernel_traitsI6__halfS2_fS2_fjLj2560ELj1ELj4ELj1ELj16ENS_18Kernel_traits_baseILj2560ES2_S2_fS2_fjLj128EEEEELb0ELb0ELb1ELb0EEEvNS_9FwdParamsE,(.L_x_88514 - _ZN10layer_norm13ln_fwd_kernelINS_13Kernel_traitsI6__halfS2_fS2_fjLj2560ELj1ELj4ELj1ELj16ENS_18Kernel_traits_baseILj2560ES2_S2_fS2_fjLj128EEEEELb0ELb0ELb1ELb0EEEvNS_9FwdParamsE)
        .other          _ZN10layer_norm13ln_fwd_kernelINS_13Kernel_traitsI6__halfS2_fS2_fjLj2560ELj1ELj4ELj1ELj16ENS_18Kernel_traits_baseILj2560ES2_S2_fS2_fjLj128EEEEELb0ELb0ELb1ELb0EEEvNS_9FwdParamsE,@"STO_CUDA_ENTRY STV_DEFAULT"
_ZN10layer_norm13ln_fwd_kernelINS_13Kernel_traitsI6__halfS2_fS2_fjLj2560ELj1ELj4ELj1ELj16ENS_18Kernel_traits_baseILj2560ES2_S2_fS2_fjLj128EEEEELb0ELb0ELb1ELb0EEEvNS_9FwdParamsE:
.text._ZN10layer_norm13ln_fwd_kernelINS_13Kernel_traitsI6__halfS2_fS2_fjLj2560ELj1ELj4ELj1ELj16ENS_18Kernel_traits_baseILj2560ES2_S2_fS2_fjLj128EEEEELb0ELb0ELb1ELb0EEEvNS_9FwdParamsE:
        /* <DEDUP_REMOVED lines=100> */
.L_x_52743:
        /* <DEDUP_REMOVED lines=19> */
[----:B------:R-:W5:Y:S02]  /*0770*/  @P6 LDG.E.128 R8, desc[UR6][R12.64] ;  /* 0x000000060c086981 */ /* 0x000f64000c1e1d00 */
[----:B------:R-:W1:Y:S01]  /*0780*/  @P3 LDC.64 R40, c[0x0][0x3d0] ;  /* 0x0000f400ff283b82 */ /* 0x000e620000000a00 */
[----:B------:R-:W-:Y:S01]  /*0790*/  @P6 MOV R15, RZ ;  /* 0x000000ff000f6202 */ /* 0x000fe20000000f00 */
[----:B--2---:R-:W-:Y:S01]  /*07a0*/  @P5 IMAD.WIDE.U32 R16, R97, 0x10, R16 ;  /* 0x0000001061105825 */ /* 0x004fe200078e0010 */
[----:B------:R-:W-:-:S02]  /*07b0*/  ISETP.GE.U32.AND P6, PT, R3, 0x120, PT ;  /* 0x000001200300780c */ /* 0x000fc40003fc6070 */
[----:B------:R-:W-:Y:S02]  /*07c0*/  @P5 IADD3 R97, PT, PT, R97, 0x20, RZ ;  /* 0x0000002061615810 */ /* 0x000fe40007ffe0ff */
[----:B------:R-:W5:Y:S01]  /*07d0*/  @P5 LDG.E.128 R172, desc[UR6][R16.64] ;  /* 0x0000000610ac5981 */ /* 0x000f62000c1e1d00 */
[----:B------:R-:W2:Y:S02]  /*07e0*/  @P2 LDC.64 R48, c[0x0][0x3d0] ;  /* 0x0000f400ff302b82 */ /* 0x000ea40000000a00 */
[C---:B---3--:R-:W-:Y:S01]  /*07f0*/  @P0 IMAD.WIDE.U32 R24, R97.reuse, 0x10, R24 ;  /* 0x0000001061180825 */ /* 0x048fe200078e0018 */
[----:B------:R-:W-:Y:S02]  /*0800*/  @P0 IADD3 R97, PT, PT, R97, 0x20, RZ ;  /* 0x0000002061610810 */ /* 0x000fe40007ffe0ff */
[----:B------:R-:W-:Y:S01]  /*0810*/  @P5 MOV R19, RZ ;  /* 0x000000ff00135202 */ /* 0x000fe20000000f00 */
[----:B------:R-:W-:Y:S01]  /*0820*/  HFMA2 R66, -RZ, RZ, 0, 0 ;  /* 0x00000000ff427431 */ /* 0x000fe200000001ff */
[----:B------:R-:W5:Y:S01]  /*0830*/  @P0 LDG.E.128 R20, desc[UR6][R24.64] ;  /* 0x0000000618140981 */ /* 0x000f62000c1e1d00 */
[----:B0-----:R-:W0:Y:S01]  /*0840*/  @P1 LDC.64 R4, c[0x0][0x3d0] ;  /* 0x0000f400ff041b82 */ /* 0x001e220000000a00 */
[C---:B----4-:R-:W-:Y:S01]  /*0850*/  @P4 IMAD.WIDE.U32 R32, R97.reuse, 0x10, R32 ;  /* 0x0000001061204825 */ /* 0x050fe200078e0020 */
[----:B------:R-:W-:-:S06]  /*0860*/  @P4 IADD3 R97, PT, PT, R97, 0x20, RZ ;  /* 0x0000002061614810 */ /* 0x000fcc0007ffe0ff */
[----:B------:R-:W3:Y:S01]  /*0870*/  @P6 LDC.64 R56, c[0x0][0x3d0] ;  /* 0x0000f400ff386b82 */ /* 0x000ee20000000a00 */
[C---:B-1----:R-:W-:Y:S01]  /*0880*/  @P3 IMAD.WIDE.U32 R40, R97.reuse, 0x10, R40 ;  /* 0x0000001061283825 */ /* 0x042fe200078e0028 */
[----:B------:R-:W-:-:S03]  /*0890*/  @P3 IADD3 R97, PT, PT, R97, 0x20, RZ ;  /* 0x0000002061613810 */ /* 0x000fc60007ffe0ff */
[----:B------:R-:W-:Y:S01]  /*08a0*/  HFMA2 R50, -RZ, RZ, 0, 0 ;  /* 0x00000000ff327431 */ /* 0x000fe200000001ff */
[----:B------:R-:W-:Y:S01]  /*08b0*/  ISETP.GE.U32.AND P5, PT, R3, 0x140, PT ;  /* 0x000001400300780c */ /* 0x000fe20003fa6070 */
[----:B------:R-:W-:Y:S01]  /*08c0*/  HFMA2 R34, -RZ, RZ, 0, 0 ;  /* 0x00000000ff227431 */ /* 0x000fe200000001ff */
[----:B------:R1:W5:Y:S01]  /*08d0*/  @P4 LDG.E.128 R28, desc[UR6][R32.64] ;  /* 0x00000006201c4981 */ /* 0x000362000c1e1d00 */
[C---:B--2---:R-:W-:Y:S01]  /*08e0*/  @P2 IMAD.WIDE.U32 R48, R97.reuse, 0x10, R48 ;  /* 0x0000001061302825 */ /* 0x044fe200078e0030 */
[----:B------:R-:W-:-:S03]  /*08f0*/  @P2 IADD3 R97, PT, PT, R97, 0x20, RZ ;  /* 0x0000002061612810 */ /* 0x000fc60007ffe0ff */
[----:B------:R-:W-:Y:S01]  /*0900*/  HFMA2 R18, -RZ, RZ, 0, 0 ;  /* 0x00000000ff127431 */ /* 0x000fe200000001ff */
[----:B------:R-:W5:Y:S01]  /*0910*/  @P3 LDG.E.128 R36, desc[UR6][R40.64] ;  /* 0x0000000628243981 */ /* 0x000f62000c1e1d00 */
[----:B------:R-:W-:Y:S01]  /*0920*/  HFMA2 R6, -RZ, RZ, 0, 0 ;  /* 0x00000000ff067431 */ /* 0x000fe200000001ff */
[----:B------:R-:W-:Y:S02]  /*0930*/  CS2R R64, SRZ ;  /* 0x0000000000407805 */ /* 0x000fe4000001ff00 */
[----:B------:R-:W-:Y:S01]  /*0940*/  MOV R58, RZ ;  /* 0x000000ff003a7202 */ /* 0x000fe20000000f00 */
[----:B------:R2:W5:Y:S01]  /*0950*/  @P2 LDG.E.128 R44, desc[UR6][R48.64] ;  /* 0x00000006302c2981 */ /* 0x000562000c1e1d00 */
[C---:B0-----:R-:W-:Y:S01]  /*0960*/  @P1 IMAD.WIDE.U32 R4, R97.reuse, 0x10, R4 ;  /* 0x0000001061041825 */ /* 0x041fe200078e0004 */
[----:B------:R-:W-:Y:S02]  /*0970*/  @P1 IADD3 R97, PT, PT, R97, 0x20, RZ ;  /* 0x0000002061611810 */ /* 0x000fe40007ffe0ff */
[----:B-1----:R-:W-:-:S02]  /*0980*/  CS2R R32, SRZ ;  /* 0x0000000000207805 */ /* 0x002fc4000001ff00 */
[----:B------:R-:W-:Y:S02]  /*0990*/  MOV R42, RZ ;  /* 0x000000ff002a7202 */ /* 0x000fe40000000f00 */
[----:B------:R-:W-:Y:S01]  /*09a0*/  CS2R R24, SRZ ;  /* 0x0000000000187805 */ /* 0x000fe2000001ff00 */
[----:B------:R0:W5:Y:S01]  /*09b0*/  @P1 LDG.E.128 R52, desc[UR6][R4.64] ;  /* 0x0000000604341981 */ /* 0x000162000c1e1d00 */
[----:B---3--:R-:W-:Y:S01]  /*09c0*/  @P6 IMAD.WIDE.U32 R12, R97, 0x10, R56 ;  /* 0x00000010610c6825 */ /* 0x008fe200078e0038 */
[----:B------:R-:W-:Y:S02]  /*09d0*/  CS2R R56, SRZ ;  /* 0x0000000000387805 */ /* 0x000fe4000001ff00 */
[----:B--2---:R-:W-:Y:S02]  /*09e0*/  CS2R R48, SRZ ;  /* 0x0000000000307805 */ /* 0x004fe4000001ff00 */
[----:B------:R-:W-:Y:S02]  /*09f0*/  CS2R R40, SRZ ;  /* 0x0000000000287805 */ /* 0x000fe4000001ff00 */
[----:B------:R-:W-:Y:S01]  /*0a00*/  MOV R26, RZ ;  /* 0x000000ff001a7202 */ /* 0x000fe20000000f00 */
[----:B------:R1:W5:Y:S01]  /*0a10*/  @P6 LDG.E.128 R60, desc[UR6][R12.64] ;  /* 0x000000060c3c6981 */ /* 0x000362000c1e1d00 */
[----:B------:R-:W-:-:S02]  /*0a20*/  CS2R R16, SRZ ;  /* 0x0000000000107805 */ /* 0x000fc4000001ff00 */
[----:B------:R-:W-:Y:S02]  /*0a30*/  MOV R14, RZ ;  /* 0x000000ff000e7202 */ /* 0x000fe40000000f00 */
[----:B0-----:R-:W-:Y:S02]  /*0a40*/  CS2R R4, SRZ ;  /* 0x0000000000047805 */ /* 0x001fe4000001ff00 */
[----:B------:R-:W-:Y:S02]  /*0a50*/  @P0 MOV R27, RZ ;  /* 0x000000ff001b0202 */ /* 0x000fe40000000f00 */
[----:B------:R-:W-:Y:S02]  /*0a60*/  @P4 MOV R35, RZ ;  /* 0x000000ff00234202 */ /* 0x000fe40000000f00 */
[----:B------:R-:W-:Y:S02]  /*0a70*/  @P3 MOV R43, RZ ;  /* 0x000000ff002b3202 */ /* 0x000fe40000000f00 */
[----:B-1----:R-:W-:-:S02]  /*0a80*/  CS2R R12, SRZ ;  /* 0x00000000000c7805 */ /* 0x002fc4000001ff00 */
[----:B------:R-:W-:Y:S02]  /*0a90*/  @P2 MOV R51, RZ ;  /* 0x000000ff00332202 */ /* 0x000fe40000000f00 */
[----:B------:R-:W-:Y:S02]  /*0aa0*/  @P1 MOV R59, RZ ;  /* 0x000000ff003b1202 */ /* 0x000fe40000000f00 */
[----:B------:R-:W-:Y:S02]  /*0ab0*/  @P6 MOV R67, RZ ;  /* 0x000000ff00436202 */ /* 0x000fe40000000f00 */
[----:B------:R-:W-:Y:S01]  /*0ac0*/  @P6 IADD3 R97, PT, PT, R97, 0x20, RZ ;  /* 0x0000002061616810 */ /* 0x000fe20007ffe0ff */
[----:B------:R-:W-:Y:S06]  /*0ad0*/  @!P5 BRA `(.L_x_52744) ;  /* 0x00000000005cd947 */ /* 0x000fec0003800000 */
        /* <DEDUP_REMOVED lines=23> */
.L_x_52744:
[----:B------:R-:W-:Y:S05]  /*0c50*/  BSYNC.RECONVERGENT B0 ;  /* 0x0000000000007941 */ /* 0x000fea0003800200 */
.L_x_52742:
[----:B------:R-:W0:Y:S01]  /*0c60*/  LDCU UR4, c[0x0][0x384] ;  /* 0x00007080ff0477ac */ /* 0x000e220008000800 */
[----:B------:R-:W1:Y:S01]  /*0c70*/  LDCU.U8 UR5, c[0x0][0x410] ;  /* 0x00008200ff0577ac */ /* 0x000e620008000000 */
[----:B------:R-:W2:Y:S01]  /*0c80*/  LDCU UR10, c[0x0][0x448] ;  /* 0x00008900ff0a77ac */ /* 0x000ea20008000800 */
[----:B------:R-:W3:Y:S01]  /*0c90*/  LDCU.64 UR8, c[0x0][0x3a0] ;  /* 0x00007400ff0877ac */ /* 0x000ee20008000a00 */
[----:B0-----:R-:W-:-:S13]  /*0ca0*/  ISETP.GE.AND P0, PT, R160, UR4, PT ;  /* 0x00000004a0007c0c */ /* 0x001fda000bf06270 */
[----:B-123--:R-:W-:Y:S05]  /*0cb0*/  @P0 EXIT ;  /* 0x000000000000094d */ /* 0x00efea0003800000 */
.L_x_52826:
[----:B------:R-:W0:Y:S08]  /*0cc0*/  LDC.64 R164, c[0x0][0x3f0] ;  /* 0x0000fc00ffa47b82 */ /* 0x000e300000000a00 */
[----:B------:R-:W1:Y:S08]  /*0cd0*/  LDC.64 R176, c[0x0][0x3f8] ;  /* 0x0000fe00ffb07b82 */ /* 0x000e700000000a00 */
[----:B------:R-:W2:Y:S01]  /*0ce0*/  LDC R163, c[0x0][0x388] ;  /* 0x0000e200ffa37b82 */ /* 0x000ea20000000800 */
[----:B0-----:R-:W-:-:S05]  /*0cf0*/  IMAD.WIDE R164, R160, 0x4, R164 ;  /* 0x00000004a0a47825 */ /* 0x001fca00078e02a4 */
[----:B------:R0:W3:Y:S01]  /*0d00*/  LDG.E R162, desc[UR6][R164.64] ;  /* 0x00000006a4a27981 */ /* 0x0000e2000c1e1900 */
[----:B-1----:R-:W-:-:S05]  /*0d10*/  IMAD.WIDE R176, R160, 0x4, R176 ;  /* 0x00000004a0b07825 */ /* 0x002fca00078e02b0 */
[----:B-----5:R1:W5:Y:S01]  /*0d20*/  LDG.E R161, desc[UR6][R176.64] ;  /* 0x00000006b0a17981 */ /* 0x020362000c1e1900 */
[----:B------:R-:W-:Y:S01]  /*0d30*/  ISETP.GE.U32.AND P5, PT, R3, 0x20, PT ;  /* 0x000000200300780c */ /* 0x000fe20003fa6070 */
[----:B0-----:R-:W-:Y:S02]  /*0d40*/  HFMA2 R164, -RZ, RZ, 0, 0 ;  /* 0x00000000ffa47431 */ /* 0x001fe400000001ff */
[----:B--2---:R-:W-:Y:S01]  /*0d50*/  IMAD R0, R160, R163, RZ ;  /* 0x000000a3a0007224 */ /* 0x004fe200078e02ff */
[----:B------:R-:W-:Y:S04]  /*0d60*/  BSSY.RECONVERGENT B0, `(.L_x_52745) ;  /* 0x0000057000007945 */ /* 0x000fe80003800200 */
[----:B------:R-:W-:-:S04]  /*0d70*/  SHF.R.S32.HI R167, RZ, 0x1f, R0 ;  /* 0x0000001fffa77819 */ /* 0x000fc80000011400 */
[----:B------:R-:W-:-:S04]  /*0d80*/  LEA.HI R167, R167, R0, RZ, 0x3 ;  /* 0x00000000a7a77211 */ /* 0x000fc800078f18ff */
[----:B------:R-:W-:Y:S02]  /*0d90*/  LEA.HI.SX32 R0, R167, R2, 0x1d ;  /* 0x00000002a7007211 */ /* 0x000fe400078feaff */
[----:B---3--:R-:W-:-:S13]  /*0da0*/  ISETP.GE.AND P0, PT, R162, 0x1, PT ;  /* 0x00000001a200780c */ /* 0x008fda0003f06270 */
[----:B------:R-:W0:Y:S01]  /*0db0*/  @P0 S2R R179, SR_TID.X ;  /* 0x0000000000b30919 */ /* 0x000e220000002100 */
[----:B------:R-:W-:-:S05]  /*0dc0*/  @P0 IADD3 R178, PT, PT, R162, -0x1, RZ ;  /* 0xffffffffa2b20810 */ /* 0x000fca0007ffe0ff */
[----:B------:R-:W-:-:S05]  /*0dd0*/  @P0 IMAD R178, R178, R163, RZ ;  /* 0x000000a3b2b20224 */ /* 0x000fca00078e02ff */
[----:B------:R-:W-:-:S04]  /*0de0*/  @P0 SHF.R.S32.HI R165, RZ, 0x1f, R178 ;  /* 0x0000001fffa50819 */ /* 0x000fc800000114b2 */
[----:B------:R-:W-:Y:S02]  /*0df0*/  @P0 LEA.HI R165, R165, R178, RZ, 0x3 ;  /* 0x000000b2a5a50211 */ /* 0x000fe400078f18ff */
[----:B0-----:R-:W-:-:S04]  /*0e00*/  @P0 LOP3.LUT R2, R179, 0x1f, RZ, 0xc0, !PT ;  /* 0x0000001fb3020812 */ /* 0x001fc800078ec0ff */
[----:B------:R-:W-:Y:S01]  /*0e10*/  @P0 LEA.HI.SX32 R164, R165, R2, 0x1d ;  /* 0x00000002a5a40211 */ /* 0x000fe200078feaff */
[----:B-1----:R-:W-:Y:S06]  /*0e20*/  @!P5 BRA `(.L_x_52746) ;  /* 0x000000040028d947 */ /* 0x002fec0003800000 */
[----:B------:R-:W-:Y:S04]  /*0e30*/  BSSY.RECONVERGENT B1, `(.L_x_52747) ;  /* 0x0000005000017945 */ /* 0x000fe80003800200 */
[----:B------:R-:W-:Y:S05]  /*0e40*/  @!P0 BRA `(.L_x_52748) ;  /* 0x00000000000c8947 */ /* 0x000fea0003800000 */
[----:B------:R-:W0:Y:S02]  /*0e50*/  LDC.64 R76, c[0x0][0x390] ;  /* 0x0000e400ff4c7b82 */ /* 0x000e240000000a00 */
[----:B0-----:R-:W-:-:S06]  /*0e60*/  IMAD.WIDE.U32 R76, R164, 0x10, R76 ;  /* 0x00000010a44c7825 */ /* 0x001fcc00078e004c */
[----:B------:R-:W5:Y:S02]  /*0e70*/  LDG.E.128 R76, desc[UR6][R76.64] ;  /* 0x000000064c4c7981 */ /* 0x000f64000c1e1d00 */
.L_x_52748:
[----:B------:R-:W-:Y:S05]  /*0e80*/  BSYNC.RECONVERGENT B1 ;  /* 0x0000000000017941 */ /* 0x000fea0003800200 */
.L_x_52747:
        /* <DEDUP_REMOVED lines=9> */
[--C-:B-----5:R-:W-:Y:S02]  /*0f20*/  @P1 HADD2.F32 R165, -RZ, R76.reuse.H0_H0 ;  /* 0x2000004cffa51230 */ /* 0x120fe40000004100 */
[----:B------:R-:W-:Y:S02]  /*0f30*/  @P1 HADD2.F32 R178, -RZ, R76.H1_H1 ;  /* 0x3000004cffb21230 */ /* 0x000fe40000004100 */
[--C-:B------:R-:W-:Y:S02]  /*0f40*/  @P1 HADD2.F32 R167, -RZ, R77.reuse.H0_H0 ;  /* 0x2000004dffa71230 */ /* 0x100fe40000004100 */
[----:B0-----:R-:W-:Y:S01]  /*0f50*/  @P1 HADD2.F32 R176, -RZ, R77.H1_H1 ;  /* 0x3000004dffb01230 */ /* 0x001fe20000004100 */
[----:B------:R-:W0:Y:S08]  /*0f60*/  @P1 LDC R180, c[0x0][0x40c] ;  /* 0x00010300ffb41b82 */ /* 0x000e300000000800 */
[----:B------:R-:W1:Y:S08]  /*0f70*/  @P1 LDC R181, c[0x0][0x40c] ;  /* 0x00010300ffb51b82 */ /* 0x000e700000000800 */
[----:B------:R-:W4:Y:S08]  /*0f80*/  @P1 LDC R182, c[0x0][0x40c] ;  /* 0x00010300ffb61b82 */ /* 0x000f300000000800 */
[----:B------:R-:W3:Y:S08]  /*0f90*/  @P1 LDC R183, c[0x0][0x40c] ;  /* 0x00010300ffb71b82 */ /* 0x000ef00000000800 */
[----:B------:R-:W3:Y:S08]  /*0fa0*/  @P1 LDC R184, c[0x0][0x40c] ;  /* 0x00010300ffb81b82 */ /* 0x000ef00000000800 */
[----:B------:R-:W3:Y:S08]  /*0fb0*/  @P1 LDC R185, c[0x0][0x40c] ;  /* 0x00010300ffb91b82 */ /* 0x000ef00000000800 */
[----:B------:R-:W3:Y:S01]  /*0fc0*/  @P1 LDC R177, c[0x0][0x40c] ;  /* 0x00010300ffb11b82 */ /* 0x000ee20000000800 */
[----:B--2---:R-:W-:Y:S01]  /*0fd0*/  @P1 FFMA.FTZ R144, R165, R179, R144 ;  /* 0x000000b3a5901223 */ /* 0x004fe20000010090 */
[----:B0-----:R-:W-:Y:S01]  /*0fe0*/  @P1 FFMA.FTZ R145, R178, R180, R145 ;  /* 0x000000b4b2911223 */ /* 0x001fe20000010091 */
[----:B-1----:R-:W-:Y:S01]  /*0ff0*/  @P1 FFMA.FTZ R146, R167, R181, R146 ;  /* 0x000000b5a7921223 */ /* 0x002fe20000010092 */
[----:B------:R-:W-:-:S02]  /*1000*/  @P1 HADD2.F32 R165, -RZ, R78.H0_H0 ;  /* 0x2000004effa51230 */ /* 0x000fc40000004100 */
[----:B----4-:R-:W-:Y:S01]  /*1010*/  @P1 FFMA.FTZ R147, R176, R182, R147 ;  /* 0x000000b6b0931223 */ /* 0x010fe20000010093 */
[----:B------:R-:W-:Y:S02]  /*1020*/  @P1 HADD2.F32 R178, -RZ, R78.H1_H1 ;  /* 0x3000004effb21230 */ /* 0x000fe40000004100 */
[--C-:B------:R-:W-:Y:S02]  /*1030*/  @P1 HADD2.F32 R167, -RZ, R79.reuse.H0_H0 ;  /* 0x2000004fffa71230 */ /* 0x100fe40000004100 */
[----:B---3--:R-:W-:Y:S01]  /*1040*/  @P1 FFMA.FTZ R148, R165, R183, R148 ;  /* 0x000000b7a5941223 */ /* 0x008fe20000010094 */
[----:B------:R-:W-:Y:S02]  /*1050*/  @P1 HADD2.F32 R180, -RZ, R79.H1_H1 ;  /* 0x3000004fffb41230 */ /* 0x000fe40000004100 */
[----:B------:R-:W-:Y:S01]  /*1060*/  @P1 FFMA.FTZ R149, R178, R184, R149 ;  /* 0x000000b8b2951223 */ /* 0x000fe20000010095 */
[----:B------:R-:W-:Y:S02]  /*1070*/  @P1 FFMA.FTZ R150, R167, R185, R150 ;  /* 0x000000b9a7961223 */ /* 0x000fe40000010096 */
[----:B------:R-:W-:Y:S01]  /*1080*/  @P1 FFMA.FTZ R151, R180, R177, R151 ;  /* 0x000000b1b4971223 */ /* 0x000fe20000010097 */
[----:B------:R-:W-:Y:S06]  /*1090*/  BRA `(.L_x_52750) ;  /* 0x0000000000747947 */ /* 0x000fec0003800000 */
.L_x_52749:
[----:B------:R-:W0:Y:S01]  /*10a0*/  @P0 LDC R148, c[0x0][0x40c] ;  /* 0x00010300ff940b82 */ /* 0x000e220000000800 */
[--C-:B-----5:R-:W-:Y:S01]  /*10b0*/  @P0 HADD2.F32 R147, -RZ, R76.reuse.H0_H0 ;  /* 0x2000004cff930230 */ /* 0x120fe20000004100 */
[----:B------:R-:W-:Y:S01]  /*10c0*/  CS2R R144, SRZ ;  /* 0x0000000000907805 */ /* 0x000fe2000001ff00 */
[--C-:B------:R-:W-:Y:S01]  /*10d0*/  @P0 HADD2.F32 R151, -RZ, R77.reuse.H0_H0 ;  /* 0x2000004dff970230 */ /* 0x100fe20000004100 */
[----:B------:R-:W-:Y:S01]  /*10e0*/  MOV R146, RZ ;  /* 0x000000ff00927202 */ /* 0x000fe20000000f00 */
[----:B------:R-:W-:Y:S02]  /*10f0*/  @P0 HADD2.F32 R149, -RZ, R76.H1_H1 ;  /* 0x3000004cff950230 */ /* 0x000fe40000004100 */
[----:B------:R-:W-:Y:S01]  /*1100*/  @P0 HADD2.F32 R165, -RZ, R77.H1_H1 ;  /* 0x3000004dffa50230 */ /* 0x000fe20000004100 */
[----:B------:R-:W1:Y:S01]  /*1110*/  @P0 LDC R176, c[0x0][0x40c] ;  /* 0x00010300ffb00b82 */ /* 0x000e620000000800 */
[----:B------:R-:W-:Y:S02]  /*1120*/  @P0 HADD2.F32 R167, -RZ, R78.H0_H0 ;  /* 0x2000004effa70230 */ /* 0x000fe40000004100 */
[----:B------:R-:W-:-:S02]  /*1130*/  @P0 HADD2.F32 R179, -RZ, R79.H0_H0 ;  /* 0x2000004fffb30230 */ /* 0x000fc40000004100 */
[----:B------:R-:W-:-:S03]  /*1140*/  @P0 HADD2.F32 R181, -RZ, R79.H1_H1 ;  /* 0x3000004fffb50230 */ /* 0x000fc60000004100 */
[----:B------:R-:W2:Y:S08]  /*1150*/  @P0 LDC R150, c[0x0][0x40c] ;  /* 0x00010300ff960b82 */ /* 0x000eb00000000800 */
[----:B------:R-:W3:Y:S01]  /*1160*/  @P0 LDC R178, c[0x0][0x40c] ;  /* 0x00010300ffb20b82 */ /* 0x000ee20000000800 */
[----:B0-----:R-:W-:Y:S01]  /*1170*/  @P0 FMUL.FTZ R144, R147, R148 ;  /* 0x0000009493900220 */ /* 0x001fe20000410000 */
[----:B------:R-:W-:-:S06]  /*1180*/  HFMA2 R147, -RZ, RZ, 0, 0 ;  /* 0x00000000ff937431 */ /* 0x000fcc00000001ff */
[----:B------:R-:W0:Y:S01]  /*1190*/  @P0 LDC R180, c[0x0][0x40c] ;  /* 0x00010300ffb40b82 */ /* 0x000e220000000800 */
[----:B-1----:R-:W-:Y:S01]  /*11a0*/  @P0 FMUL.FTZ R146, R151, R176 ;  /* 0x000000b097920220 */ /* 0x002fe20000410000 */
[----:B------:R-:W-:-:S06]  /*11b0*/  @P0 HADD2.F32 R176, -RZ, R78.H1_H1 ;  /* 0x3000004effb00230 */ /* 0x000fcc0000004100 */
[----:B------:R-:W1:Y:S01]  /*11c0*/  @P0 LDC R177, c[0x0][0x40c] ;  /* 0x00010300ffb10b82 */ /* 0x000e620000000800 */
[----:B--2---:R-:W-:Y:S01]  /*11d0*/  @P0 FMUL.FTZ R145, R149, R150 ;  /* 0x0000009695910220 */ /* 0x004fe20000410000 */
[----:B------:R-:W-:Y:S02]  /*11e0*/  CS2R R148, SRZ ;  /* 0x0000000000947805 */ /* 0x000fe4000001ff00 */
[----:B------:R-:W-:-:S04]  /*11f0*/  CS2R R150, SRZ ;  /* 0x0000000000967805 */ /* 0x000fc8000001ff00 */
[----:B------:R-:W2:Y:S01]  /*1200*/  @P0 LDC R182, c[0x0][0x40c] ;  /* 0x00010300ffb60b82 */ /* 0x000ea20000000800 */
[----:B---3--:R-:W-:-:S07]  /*1210*/  @P0 FMUL.FTZ R147, R165, R178 ;  /* 0x000000b2a5930220 */ /* 0x008fce0000410000 */
[----:B------:R-:W3:Y:S01]  /*1220*/  @P0 LDC R184, c[0x0][0x40c] ;  /* 0x00010300ffb80b82 */ /* 0x000ee20000000800 */
[----:B0-----:R-:W-:Y:S01]  /*1230*/  @P0 FMUL.FTZ R148, R167, R180 ;  /* 0x000000b4a7940220 */ /* 0x001fe20000410000 */
[----:B-1----:R-:W-:Y:S01]  /*1240*/  @P0 FMUL.FTZ R149, R176, R177 ;  /* 0x000000b1b0950220 */ /* 0x002fe20000410000 */
[----:B--2---:R-:W-:Y:S01]  /*1250*/  @P0 FMUL.FTZ R150, R179, R182 ;  /* 0x000000b6b3960220 */ /* 0x004fe20000410000 */
[----:B---3--:R-:W-:-:S07]  /*1260*/  @P0 FMUL.FTZ R151, R181, R184 ;  /* 0x000000b8b5970220 */ /* 0x008fce0000410000 */
.L_x_52750:
[----:B------:R-:W0:Y:S01]  /*1270*/  LDC.64 R176, c[0x0][0x3a8] ;  /* 0x0000ea00ffb07b82 */ /* 0x000e220000000a00 */
[----:B------:R-:W-:Y:S01]  /*1280*/  IADD3 R164, PT, PT, R164, 0x20, RZ ;  /* 0x00000020a4a47810 */ /* 0x000fe20007ffe0ff */
[C---:B0-----:R-:W-:Y:S01]  /*1290*/  IMAD.WIDE.U32 R176, R0.reuse, 0x20, R176 ;  /* 0x0000002000b07825 */ /* 0x041fe200078e00b0 */
[----:B------:R-:W-:-:S04]  /*12a0*/  IADD3 R0, PT, PT, R0, 0x20, RZ ;  /* 0x0000002000007810 */ /* 0x000fc80007ffe0ff */
[----:B------:R0:W-:Y:S04]  /*12b0*/  STG.E.128 desc[UR6][R176.64], R144 ;  /* 0x00000090b0007986 */ /* 0x0001e8000c101d06 */
[----:B------:R0:W-:Y:S02]  /*12c0*/  STG.E.128 desc[UR6][R176.64+0x10], R148 ;  /* 0x00001094b0007986 */ /* 0x0001e4000c101d06 */
.L_x_52746:
[----:B------:R-:W-:Y:S05]  /*12d0*/  BSYNC.RECONVERGENT B0 ;  /* 0x0000000000007941 */ /* 0x000fea0003800200 */
.L_x_52745:
        /* <DEDUP_REMOVED lines=10> */
.L_x_52754:
[----:B------:R-:W-:Y:S05]  /*1380*/  BSYNC.RECONVERGENT B1 ;  /* 0x0000000000017941 */ /* 0x000fea0003800200 */
.L_x_52753:
        /* <DEDUP_REMOVED lines=11> */
[--C-:B0-----:R-:W-:Y:S02]  /*1440*/  @P1 HADD2.F32 R177, -RZ, R77.reuse.H0_H0 ;  /* 0x2000004dffb11230 */ /* 0x101fe40000004100 */
[----:B------:R-:W-:Y:S01]  /*1450*/  @P1 HADD2.F32 R176, -RZ, R77.H1_H1 ;  /* 0x3000004dffb01230 */ /* 0x000fe20000004100 */
        /* <DEDUP_REMOVED lines=20> */
.L_x_52755:
[----:B------:R-:W1:Y:S01]  /*15a0*/  @P0 LDC R156, c[0x0][0x40c] ;  /* 0x00010300ff9c0b82 */ /* 0x000e620000000800 */
[--C-:B-----5:R-:W-:Y:S01]  /*15b0*/  @P0 HADD2.F32 R155, -RZ, R76.reuse.H0_H0 ;  /* 0x2000004cff9b0230 */ /* 0x120fe20000004100 */
[----:B------:R-:W-:Y:S01]  /*15c0*/  CS2R R152, SRZ ;  /* 0x0000000000987805 */ /* 0x000fe2000001ff00 */
[--C-:B------:R-:W-:Y:S01]  /*15d0*/  @P0 HADD2.F32 R159, -RZ, R77.reuse.H0_H0 ;  /* 0x2000004dff9f0230 */ /* 0x100fe20000004100 */
[----:B------:R-:W-:Y:S01]  /*15e0*/  MOV R154, RZ ;  /* 0x000000ff009a7202 */ /* 0x000fe20000000f00 */
[----:B------:R-:W-:Y:S02]  /*15f0*/  @P0 HADD2.F32 R157, -RZ, R76.H1_H1 ;  /* 0x3000004cff9d0230 */ /* 0x000fe40000004100 */
[----:B------:R-:W-:Y:S01]  /*1600*/  @P0 HADD2.F32 R165, -RZ, R77.H1_H1 ;  /* 0x3000004dffa50230 */ /* 0x000fe20000004100 */
[----:B0-----:R-:W0:Y:S01]  /*1610*/  @P0 LDC R176, c[0x0][0x40c] ;  /* 0x00010300ffb00b82 */ /* 0x001e220000000800 */
[----:B------:R-:W-:Y:S02]  /*1620*/  @P0 HADD2.F32 R167, -RZ, R78.H0_H0 ;  /* 0x2000004effa70230 */ /* 0x000fe40000004100 */
[----:B------:R-:W-:-:S02]  /*1630*/  @P0 HADD2.F32 R179, -RZ, R79.H0_H0 ;  /* 0x2000004fffb30230 */ /* 0x000fc40000004100 */
[----:B------:R-:W-:-:S03]  /*1640*/  @P0 HADD2.F32 R181, -RZ, R79.H1_H1 ;  /* 0x3000004fffb50230 */ /* 0x000fc60000004100 */
[----:B------:R-:W2:Y:S08]  /*1650*/  @P0 LDC R158, c[0x0][0x40c] ;  /* 0x00010300ff9e0b82 */ /* 0x000eb00000000800 */
[----:B------:R-:W3:Y:S01]  /*1660*/  @P0 LDC R178, c[0x0][0x40c] ;  /* 0x00010300ffb20b82 */ /* 0x000ee20000000800 */
[----:B-1----:R-:W-:Y:S01]  /*1670*/  @P0 FMUL.FTZ R152, R155, R156 ;  /* 0x0000009c9b980220 */ /* 0x002fe20000410000 */
[----:B------:R-:W-:-:S06]  /*1680*/  HFMA2 R155, -RZ, RZ, 0, 0 ;  /* 0x00000000ff9b7431 */ /* 0x000fcc00000001ff */
[----:B------:R-:W1:Y:S01]  /*1690*/  @P0 LDC R180, c[0x0][0x40c] ;  /* 0x00010300ffb40b82 */ /* 0x000e620000000800 */
[----:B0-----:R-:W-:Y:S01]  /*16a0*/  @P0 FMUL.FTZ R154, R159, R176 ;  /* 0x000000b09f9a0220 */ /* 0x001fe20000410000 */
[----:B------:R-:W-:-:S06]  /*16b0*/  @P0 HADD2.F32 R176, -RZ, R78.H1_H1 ;  /* 0x3000004effb00230 */ /* 0x000fcc0000004100 */
[----:B------:R-:W0:Y:S01]  /*16c0*/  @P0 LDC R177, c[0x0][0x40c] ;  /* 0x00010300ffb10b82 */ /* 0x000e220000000800 */
[----:B--2---:R-:W-:Y:S01]  /*16d0*/  @P0 FMUL.FTZ R153, R157, R158 ;  /* 0x0000009e9d990220 */ /* 0x004fe20000410000 */
[----:B------:R-:W-:Y:S02]  /*16e0*/  CS2R R156, SRZ ;  /* 0x00000000009c7805 */ /* 0x000fe4000001ff00 */
[----:B------:R-:W-:-:S04]  /*16f0*/  CS2R R158, SRZ ;  /* 0x00000000009e7805 */ /* 0x000fc8000001ff00 */
[----:B------:R-:W2:Y:S01]  /*1700*/  @P0 LDC R182, c[0x0][0x40c] ;  /* 0x00010300ffb60b82 */ /* 0x000ea20000000800 */
[----:B---3--:R-:W-:-:S07]  /*1710*/  @P0 FMUL.FTZ R155, R165, R178 ;  /* 0x000000b2a59b0220 */ /* 0x008fce0000410000 */
[----:B------:R-:W3:Y:S01]  /*1720*/  @P0 LDC R184, c[0x0][0x40c] ;  /* 0x00010300ffb80b82 */ /* 0x000ee20000000800 */
[----:B-1----:R-:W-:Y:S01]  /*1730*/  @P0 FMUL.FTZ R156, R167, R180 ;  /* 0x000000b4a79c0220 */ /* 0x002fe20000410000 */
[----:B0-----:R-:W-:Y:S01]  /*1740*/  @P0 FMUL.FTZ R157, R176, R177 ;  /* 0x000000b1b09d0220 */ /* 0x001fe20000410000 */
[----:B--2---:R-:W-:Y:S01]  /*1750*/  @P0 FMUL.FTZ R158, R179, R182 ;  /* 0x000000b6b39e0220 */ /* 0x004fe20000410000 */
[----:B---3--:R-:W-:-:S07]  /*1760*/  @P0 FMUL.FTZ R159, R181, R184 ;  /* 0x000000b8b59f0220 */ /* 0x008fce0000410000 */
.L_x_52756:
[----:B------:R-:W0:Y:S01]  /*1770*/  LDC.64 R176, c[0x0][0x3a8] ;  /* 0x0000ea00ffb07b82 */ /* 0x000e220000000a00 */
[----:B------:R-:W-:Y:S01]  /*1780*/  IADD3 R164, PT, PT, R164, 0x20, RZ ;  /* 0x00000020a4a47810 */ /* 0x000fe20007ffe0ff */
[C---:B0-----:R-:W-:Y:S01]  /*1790*/  IMAD.WIDE.U32 R176, R0.reuse, 0x20, R176 ;  /* 0x0000002000b07825 */ /* 0x041fe200078e00b0 */
[----:B------:R-:W-:-:S04]  /*17a0*/  IADD3 R0, PT, PT, R0, 0x20, RZ ;  /* 0x0000002000007810 */ /* 0x000fc80007ffe0ff */
[----:B------:R1:W-:Y:S04]  /*17b0*/  STG.E.128 desc[UR6][R176.64], R152 ;  /* 0x00000098b0007986 */ /* 0x0003e8000c101d06 */
[----:B------:R1:W-:Y:S02]  /*17c0*/  STG.E.128 desc[UR6][R176.64+0x10], R156 ;  /* 0x0000109cb0007986 */ /* 0x0003e4000c101d06 */
.L_x_52752:
[----:B------:R-:W-:Y:S05]  /*17d0*/  BSYNC.RECONVERGENT B0 ;  /* 0x0000000000007941 */ /* 0x000fea0003800200 */
.L_x_52751:
        /* <DEDUP_REMOVED lines=10> */
.L_x_52760:
[----:B------:R-:W-:Y:S05]  /*1880*/  BSYNC.RECONVERGENT B1 ;  /* 0x0000000000017941 */ /* 0x000fea0003800200 */
.L_x_52759:
[----:B------:R-:W-:-:S04]  /*1890*/  UISETP.NE.U32.AND UP0, UPT, UR8, URZ, UPT ;  /* 0x000000ff0800728c */ /* 0x000fc8000bf05070 */
[----:B------:R-:W-:-:S09]  /*18a0*/  UISETP.NE.AND.EX UP0, UPT, UR9, URZ, UPT, UP0 ;  /* 0x000000ff0900728c */ /* 0x000fd2000bf05300 */
[----:B------:R-:W-:Y:S05]  /*18b0*/  BRA.U !UP0, `(.L_x_52761) ;  /* 0x0000000108787547 */ /* 0x000fea000b800000 */
[----:B------:R-:W0:Y:S02]  /*18c0*/  LDC.64 R80, c[0x0][0x3a0] ;  /* 0x0000e800ff507b82 */ /* 0x000e240000000a00 */
[----:B01----:R-:W-:-:S05]  /*18d0*/  IMAD.WIDE.U32 R176, R0, 0x20, R80 ;  /* 0x0000002000b07825 */ /* 0x003fca00078e0050 */
        /* <DEDUP_REMOVED lines=28> */
.L_x_52761:
[----:B------:R-:W2:Y:S01]  /*1aa0*/  @P0 LDC R84, c[0x0][0x40c] ;  /* 0x00010300ff540b82 */ /* 0x000ea20000000800 */
[--C-:B-----5:R-:W-:Y:S01]  /*1ab0*/  @P0 HADD2.F32 R83, -RZ, R76.reuse.H0_H0 ;  /* 0x2000004cff530230 */ /* 0x120fe20000004100 */
[----:B------:R-:W-:Y:S01]  /*1ac0*/  CS2R R80, SRZ ;  /* 0x0000000000507805 */ /* 0x000fe2000001ff00 */
[--C-:B------:R-:W-:Y:S01]  /*1ad0*/  @P0 HADD2.F32 R87, -RZ, R77.reuse.H0_H0 ;  /* 0x2000004dff570230 */ /* 0x100fe20000004100 */
[----:B------:R-:W-:Y:S01]  /*1ae0*/  MOV R82, RZ ;  /* 0x000000ff00527202 */ /* 0x000fe20000000f00 */
[----:B------:R-:W-:Y:S02]  /*1af0*/  @P0 HADD2.F32 R85, -RZ, R76.H1_H1 ;  /* 0x3000004cff550230 */ /* 0x000fe40000004100 */
[----:B------:R-:W-:Y:S01]  /*1b00*/  @P0 HADD2.F32 R165, -RZ, R77.H1_H1 ;  /* 0x3000004dffa50230 */ /* 0x000fe20000004100 */
[----:B01----:R-:W0:Y:S01]  /*1b10*/  @P0 LDC R176, c[0x0][0x40c] ;  /* 0x00010300ffb00b82 */ /* 0x003e220000000800 */
[----:B------:R-:W-:Y:S02]  /*1b20*/  @P0 HADD2.F32 R167, -RZ, R78.H0_H0 ;  /* 0x2000004effa70230 */ /* 0x000fe40000004100 */
[----:B------:R-:W-:-:S02]  /*1b30*/  @P0 HADD2.F32 R179, -RZ, R79.H0_H0 ;  /* 0x2000004fffb30230 */ /* 0x000fc40000004100 */
[----:B------:R-:W-:-:S03]  /*1b40*/  @P0 HADD2.F32 R181, -RZ, R79.H1_H1 ;  /* 0x3000004fffb50230 */ /* 0x000fc60000004100 */
[----:B------:R-:W1:Y:S08]  /*1b50*/  @P0 LDC R86, c[0x0][0x40c] ;  /* 0x00010300ff560b82 */ /* 0x000e700000000800 */
[----:B------:R-:W3:Y:S01]  /*1b60*/  @P0 LDC R178, c[0x0][0x40c] ;  /* 0x00010300ffb20b82 */ /* 0x000ee20000000800 */
[----:B--2---:R-:W-:Y:S01]  /*1b70*/  @P0 FMUL.FTZ R80, R83, R84 ;  /* 0x0000005453500220 */ /* 0x004fe20000410000 */
[----:B------:R-:W-:-:S06]  /*1b80*/  HFMA2 R83, -RZ, RZ, 0, 0 ;  /* 0x00000000ff537431 */ /* 0x000fcc00000001ff */
[----:B------:R-:W2:Y:S01]  /*1b90*/  @P0 LDC R180, c[0x0][0x40c] ;  /* 0x00010300ffb40b82 */ /* 0x000ea20000000800 */
[----:B0-----:R-:W-:Y:S01]  /*1ba0*/  @P0 FMUL.FTZ R82, R87, R176 ;  /* 0x000000b057520220 */ /* 0x001fe20000410000 */
[----:B------:R-:W-:-:S06]  /*1bb0*/  @P0 HADD2.F32 R176, -RZ, R78.H1_H1 ;  /* 0x3000004effb00230 */ /* 0x000fcc0000004100 */
[----:B------:R-:W0:Y:S01]  /*1bc0*/  @P0 LDC R177, c[0x0][0x40c] ;  /* 0x00010300ffb10b82 */ /* 0x000e220000000800 */
[----:B-1----:R-:W-:Y:S01]  /*1bd0*/  @P0 FMUL.FTZ R81, R85, R86 ;  /* 0x0000005655510220 */ /* 0x002fe20000410000 */
[----:B------:R-:W-:Y:S02]  /*1be0*/  CS2R R84, SRZ ;  /* 0x0000000000547805 */ /* 0x000fe4000001ff00 */
[----:B------:R-:W-:-:S04]  /*1bf0*/  CS2R R86, SRZ ;  /* 0x0000000000567805 */ /* 0x000fc8000001ff00 */
[----:B------:R-:W1:Y:S01]  /*1c00*/  @P0 LDC R182, c[0x0][0x40c] ;  /* 0x00010300ffb60b82 */ /* 0x000e620000000800 */
[----:B---3--:R-:W-:-:S07]  /*1c10*/  @P0 FMUL.FTZ R83, R165, R178 ;  /* 0x000000b2a5530220 */ /* 0x008fce0000410000 */
[----:B------:R-:W3:Y:S01]  /*1c20*/  @P0 LDC R184, c[0x0][0x40c] ;  /* 0x00010300ffb80b82 */ /* 0x000ee20000000800 */
[----:B--2---:R-:W-:Y:S01]  /*1c30*/  @P0 FMUL.FTZ R84, R167, R180 ;  /* 0x000000b4a7540220 */ /* 0x004fe20000410000 */
[----:B0-----:R-:W-:Y:S01]  /*1c40*/  @P0 FMUL.FTZ R85, R176, R177 ;  /* 0x000000b1b0550220 */ /* 0x001fe20000410000 */
[----:B-1----:R-:W-:Y:S01]  /*1c50*/  @P0 FMUL.FTZ R86, R179, R182 ;  /* 0x000000b6b3560220 */ /* 0x002fe20000410000 */
[----:B---3--:R-:W-:-:S07]  /*1c60*/  @P0 FMUL.FTZ R87, R181, R184 ;  /* 0x000000b8b5570220 */ /* 0x008fce0000410000 */
.L_x_52762:
[----:B------:R-:W0:Y:S01]  /*1c70*/  LDC.64 R176, c[0x0][0x3a8] ;  /* 0x0000ea00ffb07b82 */ /* 0x000e220000000a00 */
[----:B------:R-:W-:Y:S01]  /*1c80*/  IADD3 R164, PT, PT, R164, 0x20, RZ ;  /* 0x00000020a4a47810 */ /* 0x000fe20007ffe0ff */
[C---:B0-----:R-:W-:Y:S01]  /*1c90*/  IMAD.WIDE.U32 R176, R0.reuse, 0x20, R176 ;  /* 0x0000002000b07825 */ /* 0x041fe200078e00b0 */
[----:B------:R-:W-:-:S04]  /*1ca0*/  IADD3 R0, PT, PT, R0, 0x20, RZ ;  /* 0x0000002000007810 */ /* 0x000fc80007ffe0ff */
[----:B------:R2:W-:Y:S04]  /*1cb0*/  STG.E.128 desc[UR6][R176.64], R80 ;  /* 0x00000050b0007986 */ /* 0x0005e8000c101d06 */
[----:B------:R2:W-:Y:S02]  /*1cc0*/  STG.E.128 desc[UR6][R176.64+0x10], R84 ;  /* 0x00001054b0007986 */ /* 0x0005e4000c101d06 */
.L_x_52758:
[----:B------:R-:W-:Y:S05]  /*1cd0*/  BSYNC.RECONVERGENT B0 ;  /* 0x0000000000007941 */ /* 0x000fea0003800200 */
.L_x_52757:
        /* <DEDUP_REMOVED lines=10> */
.L_x_52766:
[----:B------:R-:W-:Y:S05]  /*1d80*/  BSYNC.RECONVERGENT B1 ;  /* 0x0000000000017941 */ /* 0x000fea0003800200 */
.L_x_52765:
[----:B------:R-:W-:-:S04]  /*1d90*/  UISETP.NE.U32.AND UP0, UPT, UR8, URZ, UPT ;  /* 0x000000ff0800728c */ /* 0x000fc8000bf05070 */
[----:B------:R-:W-:-:S09]  /*1da0*/  UISETP.NE.AND.EX UP0, UPT, UR9, URZ, UPT, UP0 ;  /* 0x000000ff0900728c */ /* 0x000fd2000bf05300 */
[----:B------:R-:W-:Y:S05]  /*1db0*/  BRA.U !UP0, `(.L_x_52767) ;  /* 0x0000000108787547 */ /* 0x000fea000b800000 */
[----:B------:R-:W0:Y:S02]  /*1dc0*/  LDC.64 R88, c[0x0][0x3a0] ;  /* 0x0000e800ff587b82 */ /* 0x000e240000000a00 */
[----:B012---:R-:W-:-:S05]  /*1dd0*/  IMAD.WIDE.U32 R176, R0, 0x20, R88 ;  /* 0x0000002000b07825 */ /* 0x007fca00078e0058 */
        /* <DEDUP_REMOVED lines=28> */
.L_x_52767:
[----:B------:R-:W3:Y:S01]  /*1fa0*/  @P0 LDC R92, c[0x0][0x40c] ;  /* 0x00010300ff5c0b82 */ /* 0x000ee20000000800 */
[--C-:B-----5:R-:W-:Y:S01]  /*1fb0*/  @P0 HADD2.F32 R91, -RZ, R76.reuse.H0_H0 ;  /* 0x2000004cff5b0230 */ /* 0x120fe20000004100 */
[----:B------:R-:W-:Y:S01]  /*1fc0*/  CS2R R88, SRZ ;  /* 0x0000000000587805 */ /* 0x000fe2000001ff00 */
[--C-:B------:R-:W-:Y:S01]  /*1fd0*/  @P0 HADD2.F32 R95, -RZ, R77.reuse.H0_H0 ;  /* 0x2000004dff5f0230 */ /* 0x100fe20000004100 */
[----:B------:R-:W-:Y:S01]  /*1fe0*/  MOV R90, RZ ;  /* 0x000000ff005a7202 */ /* 0x000fe20000000f00 */
[----:B------:R-:W-:Y:S02]  /*1ff0*/  @P0 HADD2.F32 R93, -RZ, R76.H1_H1 ;  /* 0x3000004cff5d0230 */ /* 0x000fe40000004100 */
[----:B------:R-:W-:Y:S01]  /*2000*/  @P0 HADD2.F32 R165, -RZ, R77.H1_H1 ;  /* 0x3000004dffa50230 */ /* 0x000fe20000004100 */
[----:B012---:R-:W0:Y:S01]  /*2010*/  @P0 LDC R176, c[0x0][0x40c] ;  /* 0x00010300ffb00b82 */ /* 0x007e220000000800 */
[----:B------:R-:W-:Y:S02]  /*2020*/  @P0 HADD2.F32 R167, -RZ, R78.H0_H0 ;  /* 0x2000004effa70230 */ /* 0x000fe40000004100 */
[----:B------:R-:W-:-:S02]  /*2030*/  @P0 HADD2.F32 R179, -RZ, R79.H0_H0 ;  /* 0x2000004fffb30230 */ /* 0x000fc40000004100 */
[----:B------:R-:W-:-:S03]  /*2040*/  @P0 HADD2.F32 R181, -RZ, R79.H1_H1 ;  /* 0x3000004fffb50230 */ /* 0x000fc60000004100 */
[----:B------:R-:W1:Y:S08]  /*2050*/  @P0 LDC R94, c[0x0][0x40c] ;  /* 0x00010300ff5e0b82 */ /* 0x000e700000000800 */
[----:B------:R-:W2:Y:S01]  /*2060*/  @P0 LDC R178, c[0x0][0x40c] ;  /* 0x00010300ffb20b82 */ /* 0x000ea20000000800 */
[----:B---3--:R-:W-:Y:S01]  /*2070*/  @P0 FMUL.FTZ R88, R91, R92 ;  /* 0x0000005c5b580220 */ /* 0x008fe20000410000 */
[----:B------:R-:W-:-:S06]  /*2080*/  HFMA2 R91, -RZ, RZ, 0, 0 ;  /* 0x00000000ff5b7431 */ /* 0x000fcc00000001ff */
[----:B------:R-:W3:Y:S01]  /*2090*/  @P0 LDC R180, c[0x0][0x40c] ;  /* 0x00010300ffb40b82 */ /* 0x000ee20000000800 */
[----:B0-----:R-:W-:Y:S01]  /*20a0*/  @P0 FMUL.FTZ R90, R95, R176 ;  /* 0x000000b05f5a0220 */ /* 0x001fe20000410000 */
[----:B------:R-:W-:-:S06]  /*20b0*/  @P0 HADD2.F32 R176, -RZ, R78.H1_H1 ;  /* 0x3000004effb00230 */ /* 0x000fcc0000004100 */
[----:B------:R-:W0:Y:S01]  /*20c0*/  @P0 LDC R177, c[0x0][0x40c] ;  /* 0x00010300ffb10b82 */ /* 0x000e220000000800 */
[----:B-1----:R-:W-:Y:S01]  /*20d0*/  @P0 FMUL.FTZ R89, R93, R94 ;  /* 0x0000005e5d590220 */ /* 0x002fe20000410000 */
[----:B------:R-:W-:Y:S02]  /*20e0*/  CS2R R92, SRZ ;  /* 0x00000000005c7805 */ /* 0x000fe4000001ff00 */
[----:B------:R-:W-:-:S04]  /*20f0*/  CS2R R94, SRZ ;  /* 0x00000000005e7805 */ /* 0x000fc8000001ff00 */
[----:B------:R-:W1:Y:S01]  /*2100*/  @P0 LDC R182, c[0x0][0x40c] ;  /* 0x00010300ffb60b82 */ /* 0x000e620000000800 */
[----:B--2---:R-:W-:-:S07]  /*2110*/  @P0 FMUL.FTZ R91, R165, R178 ;  /* 0x000000b2a55b0220 */ /* 0x004fce0000410000 */
[----:B------:R-:W2:Y:S01]  /*2120*/  @P0 LDC R184, c[0x0][0x40c] ;  /* 0x00010300ffb80b82 */ /* 0x000ea20000000800 */
[----:B---3--:R-:W-:Y:S01]  /*2130*/  @P0 FMUL.FTZ R92, R167, R180 ;  /* 0x000000b4a75c0220 */ /* 0x008fe20000410000 */
[----:B0-----:R-:W-:Y:S01]  /*2140*/  @P0 FMUL.FTZ R93, R176, R177 ;  /* 0x000000b1b05d0220 */ /* 0x001fe20000410000 */
[----:B-1----:R-:W-:Y:S01]  /*2150*/  @P0 FMUL.FTZ R94, R179, R182 ;  /* 0x000000b6b35e0220 */ /* 0x002fe20000410000 */
[----:B--2---:R-:W-:-:S07]  /*2160*/  @P0 FMUL.FTZ R95, R181, R184 ;  /* 0x000000b8b55f0220 */ /* 0x004fce0000410000 */
.L_x_52768:
[----:B------:R-:W0:Y:S01]  /*2170*/  LDC.64 R176, c[0x0][0x3a8] ;  /* 0x0000ea00ffb07b82 */ /* 0x000e220000000a00 */
[----:B------:R-:W-:Y:S01]  /*2180*/  IADD3 R164, PT, PT, R164, 0x20, RZ ;  /* 0x00000020a4a47810 */ /* 0x000fe20007ffe0ff */
[C---:B0-----:R-:W-:Y:S01]  /*2190*/  IMAD.WIDE.U32 R176, R0.reuse, 0x20, R176 ;  /* 0x0000002000b07825 */ /* 0x041fe200078e00b0 */
[----:B------:R-:W-:-:S04]  /*21a0*/  IADD3 R0, PT, PT, R0, 0x20, RZ ;  /* 0x0000002000007810 */ /* 0x000fc80007ffe0ff */
[----:B------:R3:W-:Y:S04]  /*21b0*/  STG.E.128 desc[UR6][R176.64], R88 ;  /* 0x00000058b0007986 */ /* 0x0007e8000c101d06 */
[----:B------:R3:W-:Y:S02]  /*21c0*/  STG.E.128 desc[UR6][R176.64+0x10], R92 ;  /* 0x0000105cb0007986 */ /* 0x0007e4000c101d06 */
.L_x_52764:
[----:B------:R-:W-:Y:S05]  /*21d0*/  BSYNC.RECONVERGENT B0 ;  /* 0x0000000000007941 */ /* 0x000fea0003800200 */
.L_x_52763:
        /* <DEDUP_REMOVED lines=10> */
.L_x_52772:
[----:B------:R-:W-:Y:S05]  /*2280*/  BSYNC.RECONVERGENT B1 ;  /* 0x0000000000017941 */ /* 0x000fea0003800200 */
.L_x_52771:
[----:B------:R-:W-:-:S04]  /*2290*/  UISETP.NE.U32.AND UP0, UPT, UR8, URZ, UPT ;  /* 0x000000ff0800728c */ /* 0x000fc8000bf05070 */
[----:B------:R-:W-:-:S09]  /*22a0*/  UISETP.NE.AND.EX UP0, UPT, UR9, URZ, UPT, UP0 ;  /* 0x000000ff0900728c */ /* 0x000fd2000bf05300 */
[----:B------:R-:W-:Y:S05]  /*22b0*/  BRA.U !UP0, `(.L_x_52773) ;  /* 0x0000000108787547 */ /* 0x000fea000b800000 */
[----:B------:R-:W0:Y:S02]  /*22c0*/  LDC.64 R96, c[0x0][0x3a0] ;  /* 0x0000e800ff607b82 */ /* 0x000e240000000a00 */
[----:B0123--:R-:W-:-:S05]  /*22d0*/  IMAD.WIDE.U32 R176, R0, 0x20, R96 ;  /* 0x0000002000b07825 */ /* 0x00ffca00078e0060 */
        /* <DEDUP_REMOVED lines=28> */
.L_x_52773:
[----:B------:R-:W4:Y:S01]  /*24a0*/  @P0 LDC R100, c[0x0][0x40c] ;  /* 0x00010300ff640b82 */ /* 0x000f220000000800 */
[--C-:B-----5:R-:W-:Y:S01]  /*24b0*/  @P0 HADD2.F32 R99, -RZ, R76.reuse.H0_H0 ;  /* 0x2000004cff630230 */ /* 0x120fe20000004100 */
[----:B------:R-:W-:Y:S01]  /*24c0*/  CS2R R96, SRZ ;  /* 0x0000000000607805 */ /* 0x000fe2000001ff00 */
[--C-:B------:R-:W-:Y:S01]  /*24d0*/  @P0 HADD2.F32 R103, -RZ, R77.reuse.H0_H0 ;  /* 0x2000004dff670230 */ /* 0x100fe20000004100 */
[----:B------:R-:W-:Y:S01]  /*24e0*/  MOV R98, RZ ;  /* 0x000000ff00627202 */ /* 0x000fe20000000f00 */
[----:B------:R-:W-:Y:S02]  /*24f0*/  @P0 HADD2.F32 R101, -RZ, R76.H1_H1 ;  /* 0x3000004cff650230 */ /* 0x000fe40000004100 */
[----:B------:R-:W-:Y:S01]  /*2500*/  @P0 HADD2.F32 R165, -RZ, R77.H1_H1 ;  /* 0x3000004dffa50230 */ /* 0x000fe20000004100 */
[----:B0123--:R-:W0:Y:S01]  /*2510*/  @P0 LDC R176, c[0x0][0x40c] ;  /* 0x00010300ffb00b82 */ /* 0x00fe220000000800 */
[----:B------:R-:W-:Y:S02]  /*2520*/  @P0 HADD2.F32 R167, -RZ, R78.H0_H0 ;  /* 0x2000004effa70230 */ /* 0x000fe40000004100 */
[----:B------:R-:W-:-:S02]  /*2530*/  @P0 HADD2.F32 R179, -RZ, R79.H0_H0 ;  /* 0x2000004fffb30230 */ /* 0x000fc40000004100 */
[----:B------:R-:W-:-:S03]  /*2540*/  @P0 HADD2.F32 R181, -RZ, R79.H1_H1 ;  /* 0x3000004fffb50230 */ /* 0x000fc60000004100 */
[----:B------:R-:W1:Y:S08]  /*2550*/  @P0 LDC R102, c[0x0][0x40c] ;  /* 0x00010300ff660b82 */ /* 0x000e700000000800 */
[----:B------:R-:W2:Y:S01]  /*2560*/  @P0 LDC R178, c[0x0][0x40c] ;  /* 0x00010300ffb20b82 */ /* 0x000ea20000000800 */
[----:B----4-:R-:W-:Y:S01]  /*2570*/  @P0 FMUL.FTZ R96, R99, R100 ;  /* 0x0000006463600220 */ /* 0x010fe20000410000 */
        /* <DEDUP_REMOVED lines=15> */
.L_x_52774:
[----:B------:R-:W0:Y:S01]  /*2670*/  LDC.64 R176, c[0x0][0x3a8] ;  /* 0x0000ea00ffb07b82 */ /* 0x000e220000000a00 */
[----:B------:R-:W-:Y:S01]  /*2680*/  IADD3 R164, PT, PT, R164, 0x20, RZ ;  /* 0x00000020a4a47810 */ /* 0x000fe20007ffe0ff */
[C---:B0-----:R-:W-:Y:S01]  /*2690*/  IMAD.WIDE.U32 R176, R0.reuse, 0x20, R176 ;  /* 0x0000002000b07825 */ /* 0x041fe200078e00b0 */
[----:B------:R-:W-:-:S04]  /*26a0*/  IADD3 R0, PT, PT, R0, 0x20, RZ ;  /* 0x0000002000007810 */ /* 0x000fc80007ffe0ff */
[----:B------:R4:W-:Y:S04]  /*26b0*/  STG.E.128 desc[UR6][R176.64], R96 ;  /* 0x00000060b0007986 */ /* 0x0009e8000c101d06 */
[----:B------:R4:W-:Y:S02]  /*26c0*/  STG.E.128 desc[UR6][R176.64+0x10], R100 ;  /* 0x00001064b0007986 */ /* 0x0009e4000c101d06 */
.L_x_52770:
[----:B------:R-:W-:Y:S05]  /*26d0*/  BSYNC.RECONVERGENT B0 ;  /* 0x0000000000007941 */ /* 0x000fea0003800200 */
.L_x_52769:
        /* <DEDUP_REMOVED lines=10> */
.L_x_52778:
[----:B------:R-:W-:Y:S05]  /*2780*/  BSYNC.RECONVERGENT B1 ;  /* 0x0000000000017941 */ /* 0x000fea0003800200 */
.L_x_52777:
[----:B------:R-:W-:-:S04]  /*2790*/  UISETP.NE.U32.AND UP0, UPT, UR8, URZ, UPT ;  /* 0x000000ff0800728c */ /* 0x000fc8000bf05070 */
[----:B------:R-:W-:-:S09]  /*27a0*/  UISETP.NE.AND.EX UP0, UPT, UR9, URZ, UPT, UP0 ;  /* 0x000000ff0900728c */ /* 0x000fd2000bf05300 */
[----:B------:R-:W-:Y:S05]  /*27b0*/  BRA.U !UP0, `(.L_x_52779) ;  /* 0x0000000108787547 */ /* 0x000fea000b800000 */
[----:B------:R-:W0:Y:S02]  /*27c0*/  LDC.64 R104, c[0x0][0x3a0] ;  /* 0x0000e800ff687b82 */ /* 0x000e240000000a00 */
[----:B01234-:R-:W-:-:S05]  /*27d0*/  IMAD.WIDE.U32 R176, R0, 0x20, R104 ;  /* 0x0000002000b07825 */ /* 0x01ffca00078e0068 */
        /* <DEDUP_REMOVED lines=28> */
.L_x_52779:
[----:B------:R-:W0:Y:S01]  /*29a0*/  @P0 LDC R108, c[0x0][0x40c] ;  /* 0x00010300ff6c0b82 */ /* 0x000e220000000800 */
[--C-:B-----5:R-:W-:Y:S01]  /*29b0*/  @P0 HADD2.F32 R107, -RZ, R76.reuse.H0_H0 ;  /* 0x2000004cff6b0230 */ /* 0x120fe20000004100 */
[----:B------:R-:W-:Y:S01]  /*29c0*/  CS2R R104, SRZ ;  /* 0x0000000000687805 */ /* 0x000fe2000001ff00 */
[--C-:B------:R-:W-:Y:S01]  /*29d0*/  @P0 HADD2.F32 R111, -RZ, R77.reuse.H0_H0 ;  /* 0x2000004dff6f0230 */ /* 0x100fe20000004100 */
[----:B------:R-:W-:Y:S01]  /*29e0*/  MOV R106, RZ ;  /* 0x000000ff006a7202 */ /* 0x000fe20000000f00 */
[----:B------:R-:W-:Y:S02]  /*29f0*/  @P0 HADD2.F32 R109, -RZ, R76.H1_H1 ;  /* 0x3000004cff6d0230 */ /* 0x000fe40000004100 */
[----:B------:R-:W-:Y:S01]  /*2a00*/  @P0 HADD2.F32 R165, -RZ, R77.H1_H1 ;  /* 0x3000004dffa50230 */ /* 0x000fe20000004100 */
[----:B01234-:R-:W0:Y:S01]  /*2a10*/  @P0 LDC R176, c[0x0][0x40c] ;  /* 0x00010300ffb00b82 */ /* 0x01fe220000000800 */
[----:B------:R-:W-:Y:S02]  /*2a20*/  @P0 HADD2.F32 R167, -RZ, R78.H0_H0 ;  /* 0x2000004effa70230 */ /* 0x000fe40000004100 */
[----:B------:R-:W-:-:S02]  /*2a30*/  @P0 HADD2.F32 R179, -RZ, R79.H0_H0 ;  /* 0x2000004fffb30230 */ /* 0x000fc40000004100 */
[----:B------:R-:W-:-:S03]  /*2a40*/  @P0 HADD2.F32 R181, -RZ, R79.H1_H1 ;  /* 0x3000004fffb50230 */ /* 0x000fc60000004100 */
[----:B------:R-:W1:Y:S08]  /*2a50*/  @P0 LDC R110, c[0x0][0x40c] ;  /* 0x00010300ff6e0b82 */ /* 0x000e700000000800 */
[----:B------:R-:W2:Y:S01]  /*2a60*/  @P0 LDC R178, c[0x0][0x40c] ;  /* 0x00010300ffb20b82 */ /* 0x000ea20000000800 */
[----:B------:R-:W-:Y:S01]  /*2a70*/  @P0 FMUL.FTZ R104, R107, R108 ;  /* 0x0000006c6b680220 */ /* 0x000fe20000410000 */
        /* <DEDUP_REMOVED lines=15> */
.L_x_52780:
[----:B------:R-:W0:Y:S01]  /*2b70*/  LDC.64 R176, c[0x0][0x3a8] ;  /* 0x0000ea00ffb07b82 */ /* 0x000e220000000a00 */
[----:B------:R-:W-:Y:S01]  /*2b80*/  IADD3 R164, PT, PT, R164, 0x20, RZ ;  /* 0x00000020a4a47810 */ /* 0x000fe20007ffe0ff */
[C---:B0-----:R-:W-:Y:S01]  /*2b90*/  IMAD.WIDE.U32 R176, R0.reuse, 0x20, R176 ;  /* 0x0000002000b07825 */ /* 0x041fe200078e00b0 */
[----:B------:R-:W-:-:S04]  /*2ba0*/  IADD3 R0, PT, PT, R0, 0x20, RZ ;  /* 0x0000002000007810 */ /* 0x000fc80007ffe0ff */
[----:B------:R0:W-:Y:S04]  /*2bb0*/  STG.E.128 desc[UR6][R176.64], R104 ;  /* 0x00000068b0007986 */ /* 0x0001e8000c101d06 */
[----:B------:R0:W-:Y:S02]  /*2bc0*/  STG.E.128 desc[UR6][R176.64+0x10], R108 ;  /* 0x0000106cb0007986 */ /* 0x0001e4000c101d06 */
.L_x_52776:
[----:B------:R-:W-:Y:S05]  /*2bd0*/  BSYNC.RECONVERGENT B0 ;  /* 0x0000000000007941 */ /* 0x000fea0003800200 */
.L_x_52775:
        /* <DEDUP_REMOVED lines=10> */
.L_x_52784:
[----:B------:R-:W-:Y:S05]  /*2c80*/  BSYNC.RECONVERGENT B1 ;  /* 0x0000000000017941 */ /* 0x000fea0003800200 */
.L_x_52783:
        /* <DEDUP_REMOVED lines=33> */
.L_x_52785:
        /* <DEDUP_REMOVED lines=29> */
.L_x_52786:
[----:B------:R-:W0:Y:S01]  /*3070*/  LDC.64 R176, c[0x0][0x3a8] ;  /* 0x0000ea00ffb07b82 */ /* 0x000e220000000a00 */
[----:B------:R-:W-:Y:S01]  /*3080*/  IADD3 R164, PT, PT, R164, 0x20, RZ ;  /* 0x00000020a4a47810 */ /* 0x000fe20007ffe0ff */
[C---:B0-----:R-:W-:Y:S01]  /*3090*/  IMAD.WIDE.U32 R176, R0.reuse, 0x20, R176 ;  /* 0x0000002000b07825 */ /* 0x041fe200078e00b0 */
[----:B------:R-:W-:-:S04]  /*30a0*/  IADD3 R0, PT, PT, R0, 0x20, RZ ;  /* 0x0000002000007810 */ /* 0x000fc80007ffe0ff */
[----:B------:R0:W-:Y:S04]  /*30b0*/  STG.E.128 desc[UR6][R176.64], R112 ;  /* 0x00000070b0007986 */ /* 0x0001e8000c101d06 */
[----:B------:R0:W-:Y:S02]  /*30c0*/  STG.E.128 desc[UR6][R176.64+0x10], R116 ;  /* 0x00001074b0007986 */ /* 0x0001e4000c101d06 */
.L_x_52782:
[----:B------:R-:W-:Y:S05]  /*30d0*/  BSYNC.RECONVERGENT B0 ;  /* 0x0000000000007941 */ /* 0x000fea0003800200 */
.L_x_52781:
        /* <DEDUP_REMOVED lines=10> */
.L_x_52790:
[----:B------:R-:W-:Y:S05]  /*3180*/  BSYNC.RECONVERGENT B1 ;  /* 0x0000000000017941 */ /* 0x000fea0003800200 */
.L_x_52789:
        /* <DEDUP_REMOVED lines=33> */
.L_x_52791:
        /* <DEDUP_REMOVED lines=29> */
.L_x_52792:
[----:B------:R-:W0:Y:S01]  /*3570*/  LDC.64 R176, c[0x0][0x3a8] ;  /* 0x0000ea00ffb07b82 */ /* 0x000e220000000a00 */
[----:B------:R-:W-:Y:S01]  /*3580*/  IADD3 R164, PT, PT, R164, 0x20, RZ ;  /* 0x00000020a4a47810 */ /* 0x000fe20007ffe0ff */
[C---:B0-----:R-:W-:Y:S01]  /*3590*/  IMAD.WIDE.U32 R176, R0.reuse, 0x20, R176 ;  /* 0x0000002000b07825 */ /* 0x041fe200078e00b0 */
[----:B------:R-:W-:-:S04]  /*35a0*/  IADD3 R0, PT, PT, R0, 0x20, RZ ;  /* 0x0000002000007810 */ /* 0x000fc80007ffe0ff */
[----:B------:R0:W-:Y:S04]  /*35b0*/  STG.E.128 desc[UR6][R176.64], R120 ;  /* 0x00000078b0007986 */ /* 0x0001e8000c101d06 */
[----:B------:R0:W-:Y:S02]  /*35c0*/  STG.E.128 desc[UR6][R176.64+0x10], R124 ;  /* 0x0000107cb0007986 */ /* 0x0001e4000c101d06 */
.L_x_52788:
[----:B------:R-:W-:Y:S05]  /*35d0*/  BSYNC.RECONVERGENT B0 ;  /* 0x0000000000007941 */ /* 0x000fea0003800200 */
.L_x_52787:
        /* <DEDUP_REMOVED lines=10> */
.L_x_52796:
[----:B------:R-:W-:Y:S05]  /*3680*/  BSYNC.RECONVERGENT B1 ;  /* 0x0000000000017941 */ /* 0x000fea0003800200 */
.L_x_52795:
        /* <DEDUP_REMOVED lines=33> */
.L_x_52797:
        /* <DEDUP_REMOVED lines=29> */
.L_x_52798:
[----:B------:R-:W0:Y:S01]  /*3a70*/  LDC.64 R176, c[0x0][0x3a8] ;  /* 0x0000ea00ffb07b82 */ /* 0x000e220000000a00 */
[----:B------:R-:W-:Y:S01]  /*3a80*/  IADD3 R164, PT, PT, R164, 0x20, RZ ;  /* 0x00000020a4a47810 */ /* 0x000fe20007ffe0ff */
[C---:B0-----:R-:W-:Y:S01]  /*3a90*/  IMAD.WIDE.U32 R176, R0.reuse, 0x20, R176 ;  /* 0x0000002000b07825 */ /* 0x041fe200078e00b0 */
[----:B------:R-:W-:-:S04]  /*3aa0*/  IADD3 R0, PT, PT, R0, 0x20, RZ ;  /* 0x0000002000007810 */ /* 0x000fc80007ffe0ff */
[----:B------:R0:W-:Y:S04]  /*3ab0*/  STG.E.128 desc[UR6][R176.64], R128 ;  /* 0x00000080b0007986 */ /* 0x0001e8000c101d06 */
[----:B------:R0:W-:Y:S02]  /*3ac0*/  STG.E.128 desc[UR6][R176.64+0x10], R132 ;  /* 0x00001084b0007986 */ /* 0x0001e4000c101d06 */
.L_x_52794:
[----:B------:R-:W-:Y:S05]  /*3ad0*/  BSYNC.RECONVERGENT B0 ;  /* 0x0000000000007941 */ /* 0x000fea0003800200 */
.L_x_52793:
        /* <DEDUP_REMOVED lines=10> */
.L_x_52802:
[----:B------:R-:W-:Y:S05]  /*3b80*/  BSYNC.RECONVERGENT B1 ;  /* 0x0000000000017941 */ /* 0x000fea0003800200 */
.L_x_52801:
        /* <DEDUP_REMOVED lines=8> */
[----:B------:R-:W0:Y:S01]  /*3c10*/  @P0 LDC R162, c[0x0][0x40c] ;  /* 0x00010300ffa20b82 */ /* 0x000e220000000800 */
[--C-:B-----5:R-:W-:Y:S02]  /*3c20*/  @P0 HADD2.F32 R167, -RZ, R76.reuse.H0_H0 ;  /* 0x2000004cffa70230 */ /* 0x120fe40000004100 */
[----:B-1234-:R-:W-:Y:S02]  /*3c30*/  @P0 HADD2.F32 R176, -RZ, R76.H1_H1 ;  /* 0x3000004cffb00230 */ /* 0x01efe40000004100 */
[--C-:B0-----:R-:W-:Y:S02]  /*3c40*/  @P0 HADD2.F32 R165, -RZ, R77.reuse.H0_H0 ;  /* 0x2000004dffa50230 */ /* 0x101fe40000004100 */
[----:B------:R-:W-:Y:S01]  /*3c50*/  @P0 HADD2.F32 R164, -RZ, R78.H1_H1 ;  /* 0x3000004effa40230 */ /* 0x000fe20000004100 */
[----:B------:R-:W0:Y:S08]  /*3c60*/  @P0 LDC R177, c[0x0][0x40c] ;  /* 0x00010300ffb10b82 */ /* 0x000e300000000800 */
[----:B------:R-:W1:Y:S08]  /*3c70*/  @P0 LDC R178, c[0x0][0x40c] ;  /* 0x00010300ffb20b82 */ /* 0x000e700000000800 */
[----:B------:R-:W2:Y:S08]  /*3c80*/  @P0 LDC R179, c[0x0][0x40c] ;  /* 0x00010300ffb30b82 */ /* 0x000eb00000000800 */
[----:B------:R-:W3:Y:S08]  /*3c90*/  @P0 LDC R180, c[0x0][0x40c] ;  /* 0x00010300ffb40b82 */ /* 0x000ef00000000800 */
[----:B------:R-:W4:Y:S08]  /*3ca0*/  @P0 LDC R181, c[0x0][0x40c] ;  /* 0x00010300ffb50b82 */ /* 0x000f300000000800 */
[----:B------:R-:W3:Y:S08]  /*3cb0*/  @P0 LDC R182, c[0x0][0x40c] ;  /* 0x00010300ffb60b82 */ /* 0x000ef00000000800 */
[----:B------:R-:W3:Y:S01]  /*3cc0*/  @P0 LDC R183, c[0x0][0x40c] ;  /* 0x00010300ffb70b82 */ /* 0x000ee20000000800 */
[----:B------:R-:W-:Y:S01]  /*3cd0*/  @P0 FFMA.FTZ R136, R167, R162, R136 ;  /* 0x000000a2a7880223 */ /* 0x000fe20000010088 */
[----:B0-----:R-:W-:Y:S01]  /*3ce0*/  @P0 FFMA.FTZ R137, R176, R177, R137 ;  /* 0x000000b1b0890223 */ /* 0x001fe20000010089 */
[----:B-1----:R-:W-:Y:S01]  /*3cf0*/  @P0 FFMA.FTZ R138, R165, R178, R138 ;  /* 0x000000b2a58a0223 */ /* 0x002fe2000001008a */
[----:B------:R-:W-:-:S02]  /*3d00*/  @P0 HADD2.F32 R162, -RZ, R77.H1_H1 ;  /* 0x3000004dffa20230 */ /* 0x000fc40000004100 */
[----:B----4-:R-:W-:Y:S01]  /*3d10*/  @P0 FFMA.FTZ R141, R164, R181, R141 ;  /* 0x000000b5a48d0223 */ /* 0x010fe2000001008d */
[----:B------:R-:W-:Y:S02]  /*3d20*/  @P0 HADD2.F32 R165, -RZ, R78.H0_H0 ;  /* 0x2000004effa50230 */ /* 0x000fe40000004100 */
[--C-:B------:R-:W-:Y:S02]  /*3d30*/  @P0 HADD2.F32 R167, -RZ, R79.reuse.H0_H0 ;  /* 0x2000004fffa70230 */ /* 0x100fe40000004100 */
[----:B--2---:R-:W-:Y:S01]  /*3d40*/  @P0 FFMA.FTZ R139, R162, R179, R139 ;  /* 0x000000b3a28b0223 */ /* 0x004fe2000001008b */
[----:B------:R-:W-:Y:S02]  /*3d50*/  @P0 HADD2.F32 R176, -RZ, R79.H1_H1 ;  /* 0x3000004fffb00230 */ /* 0x000fe40000004100 */
[----:B---3--:R-:W-:Y:S01]  /*3d60*/  @P0 FFMA.FTZ R140, R165, R180, R140 ;  /* 0x000000b4a58c0223 */ /* 0x008fe2000001008c */
[----:B------:R-:W-:Y:S02]  /*3d70*/  @P0 FFMA.FTZ R142, R167, R182, R142 ;  /* 0x000000b6a78e0223 */ /* 0x000fe4000001008e */
[----:B------:R-:W-:Y:S01]  /*3d80*/  @P0 FFMA.FTZ R143, R176, R183, R143 ;  /* 0x000000b7b08f0223 */ /* 0x000fe2000001008f */
[----:B------:R-:W-:Y:S06]  /*3d90*/  BRA `(.L_x_52804) ;  /* 0x0000000000747947 */ /* 0x000fec0003800000 */
.L_x_52803:
[----:B------:R-:W0:Y:S01]  /*3da0*/  @P0 LDC R140, c[0x0][0x40c] ;  /* 0x00010300ff8c0b82 */ /* 0x000e220000000800 */
[--C-:B-----5:R-:W-:Y:S01]  /*3db0*/  @P0 HADD2.F32 R139, -RZ, R76.reuse.H0_H0 ;  /* 0x2000004cff8b0230 */ /* 0x120fe20000004100 */
[----:B------:R-:W-:Y:S01]  /*3dc0*/  CS2R R136, SRZ ;  /* 0x0000000000887805 */ /* 0x000fe2000001ff00 */
[----:B------:R-:W-:Y:S01]  /*3dd0*/  @P0 HADD2.F32 R143, -RZ, R77.H0_H0 ;  /* 0x2000004dff8f0230 */ /* 0x000fe20000004100 */
[----:B------:R-:W-:Y:S01]  /*3de0*/  MOV R138, RZ ;  /* 0x000000ff008a7202 */ /* 0x000fe20000000f00 */
[----:B------:R-:W-:Y:S02]  /*3df0*/  @P0 HADD2.F32 R141, -RZ, R76.H1_H1 ;  /* 0x3000004cff8d0230 */ /* 0x000fe40000004100 */
[--C-:B------:R-:W-:Y:S01]  /*3e00*/  @P0 HADD2.F32 R164, -RZ, R78.reuse.H0_H0 ;  /* 0x2000004effa40230 */ /* 0x100fe20000004100 */
[----:B------:R-:W0:Y:S02]  /*3e10*/  @P0 LDC R162, c[0x0][0x40c] ;  /* 0x00010300ffa20b82 */ /* 0x000e240000000800 */
[----:B01234-:R-:W-:-:S02]  /*3e20*/  @P0 HADD2.F32 R176, -RZ, R78.H1_H1 ;  /* 0x3000004effb00230 */ /* 0x01ffc40000004100 */
[--C-:B------:R-:W-:Y:S02]  /*3e30*/  @P0 HADD2.F32 R178, -RZ, R79.reuse.H0_H0 ;  /* 0x2000004fffb20230 */ /* 0x100fe40000004100 */
[----:B------:R-:W-:Y:S02]  /*3e40*/  @P0 HADD2.F32 R180, -RZ, R79.H1_H1 ;  /* 0x3000004fffb40230 */ /* 0x000fe40000004100 */
[----:B------:R-:W0:Y:S08]  /*3e50*/  @P0 LDC R142, c[0x0][0x40c] ;  /* 0x00010300ff8e0b82 */ /* 0x000e300000000800 */
[----:B------:R-:W1:Y:S01]  /*3e60*/  @P0 LDC R165, c[0x0][0x40c] ;  /* 0x00010300ffa50b82 */ /* 0x000e620000000800 */
[----:B------:R-:W-:Y:S01]  /*3e70*/  @P0 FMUL.FTZ R136, R139, R140 ;  /* 0x0000008c8b880220 */ /* 0x000fe20000410000 */
[----:B------:R-:W-:-:S06]  /*3e80*/  HFMA2 R139, -RZ, RZ, 0, 0 ;  /* 0x00000000ff8b7431 */ /* 0x000fcc00000001ff */
[----:B------:R-:W2:Y:S01]  /*3e90*/  @P0 LDC R167, c[0x0][0x40c] ;  /* 0x00010300ffa70b82 */ /* 0x000ea20000000800 */
[----:B------:R-:W-:Y:S01]  /*3ea0*/  @P0 FMUL.FTZ R138, R143, R162 ;  /* 0x000000a28f8a0220 */ /* 0x000fe20000410000 */
[----:B------:R-:W-:-:S06]  /*3eb0*/  @P0 HADD2.F32 R162, -RZ, R77.H1_H1 ;  /* 0x3000004dffa20230 */ /* 0x000fcc0000004100 */
[----:B------:R-:W3:Y:S01]  /*3ec0*/  @P0 LDC R177, c[0x0][0x40c] ;  /* 0x00010300ffb10b82 */ /* 0x000ee20000000800 */
[----:B0-----:R-:W-:Y:S01]  /*3ed0*/  @P0 FMUL.FTZ R137, R141, R142 ;  /* 0x0000008e8d890220 */ /* 0x001fe20000410000 */
[----:B------:R-:W-:Y:S02]  /*3ee0*/  CS2R R140, SRZ ;  /* 0x00000000008c7805 */ /* 0x000fe4000001ff00 */
[----:B------:R-:W-:-:S04]  /*3ef0*/  CS2R R142, SRZ ;  /* 0x00000000008e7805 */ /* 0x000fc8000001ff00 */
[----:B------:R-:W0:Y:S01]  /*3f00*/  @P0 LDC R179, c[0x0][0x40c] ;  /* 0x00010300ffb30b82 */ /* 0x000e220000000800 */
[----:B-1----:R-:W-:-:S07]  /*3f10*/  @P0 FMUL.FTZ R139, R162, R165 ;  /* 0x000000a5a28b0220 */ /* 0x002fce0000410000 */
[----:B------:R-:W1:Y:S01]  /*3f20*/  @P0 LDC R181, c[0x0][0x40c] ;  /* 0x00010300ffb50b82 */ /* 0x000e620000000800 */
[----:B--2---:R-:W-:Y:S01]  /*3f30*/  @P0 FMUL.FTZ R140, R164, R167 ;  /* 0x000000a7a48c0220 */ /* 0x004fe20000410000 */
[----:B---3--:R-:W-:Y:S01]  /*3f40*/  @P0 FMUL.FTZ R141, R176, R177 ;  /* 0x000000b1b08d0220 */ /* 0x008fe20000410000 */
[----:B0-----:R-:W-:Y:S01]  /*3f50*/  @P0 FMUL.FTZ R142, R178, R179 ;  /* 0x000000b3b28e0220 */ /* 0x001fe20000410000 */
[----:B-1----:R-:W-:-:S07]  /*3f60*/  @P0 FMUL.FTZ R143, R180, R181 ;  /* 0x000000b5b48f0220 */ /* 0x002fce0000410000 */
.L_x_52804:
[----:B------:R-:W0:Y:S02]  /*3f70*/  LDC.64 R164, c[0x0][0x3a8] ;  /* 0x0000ea00ffa47b82 */ /* 0x000e240000000a00 */
[----:B0-----:R-:W-:-:S05]  /*3f80*/  IMAD.WIDE.U32 R164, R0, 0x20, R164 ;  /* 0x0000002000a47825 */ /* 0x001fca00078e00a4 */
[----:B------:R0:W-:Y:S04]  /*3f90*/  STG.E.128 desc[UR6][R164.64], R136 ;  /* 0x00000088a4007986 */ /* 0x0001e8000c101d06 */
[----:B------:R0:W-:Y:S02]  /*3fa0*/  STG.E.128 desc[UR6][R164.64+0x10], R140 ;  /* 0x0000108ca4007986 */ /* 0x0001e4000c101d06 */
.L_x_52800:
[----:B------:R-:W-:Y:S05]  /*3fb0*/  BSYNC.RECONVERGENT B0 ;  /* 0x0000000000007941 */ /* 0x000fea0003800200 */
.L_x_52799:
[----:B------:R-:W-:Y:S01]  /*3fc0*/  FADD.FTZ R0, RZ, R144 ;  /* 0x00000090ff007221 */ /* 0x000fe20000010000 */
[C---:B------:R-:W-:Y:S01]  /*3fd0*/  ISETP.GT.U32.AND P4, PT, R3.reuse, 0x3f, PT ;  /* 0x0000003f0300780c */ /* 0x040fe20003f84070 */
[----:B------:R-:W1:Y:S01]  /*3fe0*/  S2R R162, SR_TID.X ;  /* 0x0000000000a27919 */ /* 0x000e620000002100 */
[----:B------:R-:W-:Y:S01]  /*3ff0*/  ISETP.GT.U32.AND P3, PT, R3, 0x5f, PT ;  /* 0x0000005f0300780c */ /* 0x000fe20003f64070 */
[----:B0-----:R-:W-:Y:S01]  /*4000*/  FADD.FTZ R165, R145, R0 ;  /* 0x0000000091a57221 */ /* 0x001fe20000010000 */
        /* <DEDUP_REMOVED lines=99> */
[----:B------:R-:W2:Y:S01]  /*4640*/  SHFL.BFLY PT, R0, R167, 0x1, 0x1f ;  /* 0x0c201f00a7007f89 */ /* 0x000ea200000e0000 */
[----:B------:R-:W-:Y:S01]  /*4650*/  LOP3.LUT P6, RZ, R166, 0x2, RZ, 0xc0, !PT ;  /* 0x00000002a6ff7812 */ /* 0x000fe200078cc0ff */
[----:B--234-:R-:W-:-:S05]  /*4660*/  FADD.FTZ R176, R167, R0 ;  /* 0x00000000a7b07221 */ /* 0x01cfca0000010000 */
        /* <DEDUP_REMOVED lines=183> */
.L_x_52838:
[----:B------:R-:W-:Y:S01]  /*51e0*/  LOP3.LUT P1, RZ, R162, 0x1f, RZ, 0xc0, !PT ;  /* 0x0000001fa2ff7812 */ /* 0x000fe2000782c0ff */
[----:B------:R-:W-:Y:S01]  /*51f0*/  FMUL.FTZ R0, R164, R164 ;  /* 0x000000a4a4007220 */ /* 0x000fe20000410000 */
[----:B------:R-:W-:Y:S01]  /*5200*/  ISETP.NE.AND P0, PT, RZ, UR5, PT ;  /* 0x00000005ff007c0c */ /* 0x000fe2000bf05270 */
[----:B-1----:R-:W-:Y:S01]  /*5210*/  FADD.FTZ R180, R178, R179 ;  /* 0x000000b3b2b47221 */ /* 0x002fe20000010000 */
[----:B------:R-:W-:Y:S02]  /*5220*/  BSSY.RECONVERGENT B0, `(.L_x_52806) ;  /* 0x0000218000007945 */ /* 0x000fe40003800200 */
[----:B------:R-:W-:Y:S01]  /*5230*/  FSEL R0, R0, RZ, P0 ;  /* 0x000000ff00007208 */ /* 0x000fe20000000000 */
[----:B------:R-:W-:-:S04]  /*5240*/  FFMA.FTZ R165, R180, R165, UR10 ;  /* 0x0000000ab4a57e23 */ /* 0x000fc800080100a5 */
[----:B------:R-:W-:Y:S02]  /*5250*/  FADD.FTZ R0, R165, R0 ;  /* 0x00000000a5007221 */ /* 0x000fe40000010000 */
[----:B------:R-:W1:Y:S04]  /*5260*/  @!P1 LDC.64 R176, c[0x0][0x3c0] ;  /* 0x0000f000ffb09b82 */ /* 0x000e680000000a00 */
[----:B------:R-:W2:Y:S04]  /*5270*/  MUFU.RSQ R0, R0 ;  /* 0x0000000000007308 */ /* 0x000ea80000001400 */
[----:B0-----:R-:W0:Y:S01]  /*5280*/  @!P1 LDC.64 R178, c[0x0][0x3c8] ;  /* 0x0000f200ffb29b82 */ /* 0x001e220000000a00 */
[----:B-1----:R-:W-:-:S05]  /*5290*/  @!P1 IMAD.WIDE R176, R160, 0x4, R176 ;  /* 0x00000004a0b09825 */ /* 0x002fca00078e02b0 */
[----:B------:R1:W-:Y:S01]  /*52a0*/  @!P1 STG.E desc[UR6][R176.64], R164 ;  /* 0x000000a4b0009986 */ /* 0x0003e2000c101906 */
[----:B0-----:R-:W-:-:S05]  /*52b0*/  @!P1 IMAD.WIDE R178, R160, 0x4, R178 ;  /* 0x00000004a0b29825 */ /* 0x001fca00078e02b2 */
[----:B--2---:R1:W-:Y:S01]  /*52c0*/  @!P1 STG.E desc[UR6][R178.64], R0 ;  /* 0x00000000b2009986 */ /* 0x0043e2000c101906 */
[----:B-----5:R-:W-:-:S13]  /*52d0*/  ISETP.GE.AND P1, PT, R161, 0x1, PT ;  /* 0x00000001a100780c */ /* 0x020fda0003f26270 */
[----:B-1----:R-:W-:Y:S05]  /*52e0*/  @!P1 BRA `(.L_x_52807) ;  /* 0x00000020002c9947 */ /* 0x002fea0003800000 */
[----:B------:R-:W-:Y:S01]  /*52f0*/  IADD3 R2, PT, PT, R161, -0x1, RZ ;  /* 0xffffffffa1027810 */ /* 0x000fe20007ffe0ff */
[----:B------:R-:W-:Y:S01]  /*5300*/  BSSY.RECONVERGENT B1, `(.L_x_52808) ;  /* 0x0000038000017945 */ /* 0x000fe20003800200 */
[----:B------:R-:W-:-:S03]  /*5310*/  FSEL R164, R164, RZ, !P0 ;  /* 0x000000ffa4a47208 */ /* 0x000fc60004000000 */
[----:B------:R-:W-:Y:S01]  /*5320*/  IMAD R163, R2, R163, RZ ;  /* 0x000000a302a37224 */ /* 0x000fe200078e02ff */
[----:B------:R-:W-:-:S04]  /*5330*/  LOP3.LUT R2, R162, 0x1f, RZ, 0xc0, !PT ;  /* 0x0000001fa2027812 */ /* 0x000fc800078ec0ff */
        /* <DEDUP_REMOVED lines=25> */
[----:B------:R-:W-:Y:S01]  /*54d0*/  FADD.FTZ R177, R147, -R164 ;  /* 0x800000a493b17221 */ /* 0x000fe20000010000 */
        /* <DEDUP_REMOVED lines=26> */
.L_x_52809:
[----:B------:R-:W-:Y:S05]  /*5680*/  BSYNC.RECONVERGENT B1 ;  /* 0x0000000000017941 */ /* 0x000fea0003800200 */
.L_x_52808:
[----:B------:R-:W-:Y:S01]  /*5690*/  LOP3.LUT P0, RZ, R166, 0x800, RZ, 0xc0, !PT ;  /* 0x00000800a6ff7812 */ /* 0x000fe2000780c0ff */
[----:B------:R-:W-:-:S12]  /*56a0*/  BSSY.RECONVERGENT B1, `(.L_x_52810) ;  /* 0x0000032000017945 */ /* 0x000fd80003800200 */
[----:B------:R-:W-:Y:S05]  /*56b0*/  @!P0 BRA `(.L_x_52811) ;  /* 0x0000000000c08947 */ /* 0x000fea0003800000 */
[--C-:B0-----:R-:W-:Y:S01]  /*56c0*/  FADD.FTZ R163, R152, -R164.reuse ;  /* 0x800000a498a37221 */ /* 0x101fe20000010000 */
        /* <DEDUP_REMOVED lines=47> */
.L_x_52811:
[----:B------:R-:W-:Y:S05]  /*59c0*/  BSYNC.RECONVERGENT B1 ;  /* 0x0000000000017941 */ /* 0x000fea0003800200 */
.L_x_52810:
[----:B------:R-:W-:Y:S01]  /*59d0*/  LOP3.LUT P0, RZ, R166, 0x1000, RZ, 0xc0, !PT ;  /* 0x00001000a6ff7812 */ /* 0x000fe2000780c0ff */
[----:B------:R-:W-:-:S12]  /*59e0*/  BSSY.RECONVERGENT B1, `(.L_x_52812) ;  /* 0x0000032000017945 */ /* 0x000fd80003800200 */
[----:B------:R-:W-:Y:S05]  /*59f0*/  @!P0 BRA `(.L_x_52813) ;  /* 0x0000000000c08947 */ /* 0x000fea0003800000 */
[--C-:B01----:R-:W-:Y:S01]  /*5a00*/  FADD.FTZ R163, R80, -R164.reuse ;  /* 0x800000a450a37221 */ /* 0x103fe20000010000 */
        /* <DEDUP_REMOVED lines=47> */
.L_x_52813:
[----:B------:R-:W-:Y:S05]  /*5d00*/  BSYNC.RECONVERGENT B1 ;  /* 0x0000000000017941 */ /* 0x000fea0003800200 */
.L_x_52812:
[----:B------:R-:W-:Y:S01]  /*5d10*/  LOP3.LUT P0, RZ, R166, 0x2000, RZ, 0xc0, !PT ;  /* 0x00002000a6ff7812 */ /* 0x000fe2000780c0ff */
[----:B------:R-:W-:-:S12]  /*5d20*/  BSSY.RECONVERGENT B1, `(.L_x_52814) ;  /* 0x0000032000017945 */ /* 0x000fd80003800200 */
[----:B------:R-:W-:Y:S05]  /*5d30*/  @!P0 BRA `(.L_x_52815) ;  /* 0x0000000000c08947 */ /* 0x000fea0003800000 */
[--C-:B012---:R-:W-:Y:S01]  /*5d40*/  FADD.FTZ R163, R88, -R164.reuse ;  /* 0x800000a458a37221 */ /* 0x107fe20000010000 */
        /* <DEDUP_REMOVED lines=47> */
.L_x_52815:
[----:B------:R-:W-:Y:S05]  /*6040*/  BSYNC.RECONVERGENT B1 ;  /* 0x0000000000017941 */ /* 0x000fea0003800200 */
.L_x_52814:
[----:B------:R-:W-:Y:S01]  /*6050*/  LOP3.LUT P0, RZ, R166, 0x200, RZ, 0xc0, !PT ;  /* 0x00000200a6ff7812 */ /* 0x000fe2000780c0ff */
[----:B------:R-:W-:-:S12]  /*6060*/  BSSY.RECONVERGENT B1, `(.L_x_52816) ;  /* 0x0000032000017945 */ /* 0x000fd80003800200 */
[----:B------:R-:W-:Y:S05]  /*6070*/  @!P0 BRA `(.L_x_52817) ;  /* 0x0000000000c08947 */ /* 0x000fea0003800000 */
[--C-:B0123--:R-:W-:Y:S01]  /*6080*/  FADD.FTZ R163, R96, -R164.reuse ;  /* 0x800000a460a37221 */ /* 0x10ffe20000010000 */
        /* <DEDUP_REMOVED lines=47> */
.L_x_52817:
[----:B------:R-:W-:Y:S05]  /*6380*/  BSYNC.RECONVERGENT B1 ;  /* 0x0000000000017941 */ /* 0x000fea0003800200 */
.L_x_52816:
        /* <DEDUP_REMOVED lines=51> */
.L_x_52819:
[----:B------:R-:W-:Y:S05]  /*66c0*/  BSYNC.RECONVERGENT B1 ;  /* 0x0000000000017941 */ /* 0x000fea0003800200 */
.L_x_52818:
        /* <DEDUP_REMOVED lines=51> */
.L_x_52821:
[----:B------:R-:W-:Y:S05]  /*6a00*/  BSYNC.RECONVERGENT B1 ;  /* 0x0000000000017941 */ /* 0x000fea0003800200 */
.L_x_52820:
        /* <DEDUP_REMOVED lines=51> */
.L_x_52823:
[----:B------:R-:W-:Y:S05]  /*6d40*/  BSYNC.RECONVERGENT B1 ;  /* 0x0000000000017941 */ /* 0x000fea0003800200 */
.L_x_52822:
        /* <DEDUP_REMOVED lines=51> */
.L_x_52825:
[----:B------:R-:W-:Y:S05]  /*7080*/  BSYNC.RECONVERGENT B1 ;  /* 0x0000000000017941 */ /* 0x000fea0003800200 */
.L_x_52824:
        /* <DEDUP_REMOVED lines=18> */
[----:B------:R-:W-:Y:S01]  /*71b0*/  FFMA.FTZ R181, R181, R182, R184 ;  /* 0x000000b6b5b57223 */ /* 0x000fe200000100b8 */
        /* <DEDUP_REMOVED lines=16> */
[----:B------:R-:W-:Y:S01]  /*72c0*/  HADD2.F32 R190, -RZ, R71.H1_H1 ;  /* 0x30000047ffbe7230 */ /* 0x000fe20000004100 */
[----:B------:R-:W-:Y:S01]  /*72d0*/  F2FP.F16.F32.PACK_AB R182, R182, R181 ;  /* 0x000000b5b6b6723e */ /* 0x000fe200000000ff */
        /* <DEDUP_REMOVED lines=12> */
.L_x_52807:
[----:B------:R-:W-:Y:S05]  /*73a0*/  BSYNC.RECONVERGENT B0 ;  /* 0x0000000000007941 */ /* 0x000fea0003800200 */
.L_x_52806:
[----:B01234-:R-:W0:Y:S02]  /*73b0*/  LDC.64 R162, c[0x0][0x380] ;  /* 0x0000e000ffa27b82 */ /* 0x01fe240000000a00 */
[----:B0-----:R-:W-:-:S04]  /*73c0*/  LEA R160, R162, R160, 0x2 ;  /* 0x000000a0a2a07211 */ /* 0x001fc800078e10ff */
[----:B------:R-:W-:-:S13]  /*73d0*/  ISETP.GE.AND P0, PT, R160, R163, PT ;  /* 0x000000a3a000720c */ /* 0x000fda0003f06270 */
[----:B------:R-:W-:Y:S05]  /*73e0*/  @!P0 BRA `(.L_x_52826) ;  /* 0xffffff9800348947 */ /* 0x000fea000383ffff */
[----:B------:R-:W-:Y:S05]  /*73f0*/  EXIT ;  /* 0x000000000000794d */ /* 0x000fea0003800000 */
.L_x_52805:
        /* <DEDUP_REMOVED lines=8> */
.L_x_52828:
[----:B------:R-:W-:Y:S05]  /*7480*/  BSYNC B0 ;  /* 0x0000000000007941 */ /* 0x000fea0003800000 */
.L_x_52827:
        /* <DEDUP_REMOVED lines=9> */
.L_x_52829:
[----:B------:R-:W-:Y:S01]  /*7520*/  HFMA2 R182, -RZ, RZ, 0, 2.384185791015625e-07 ;  /* 0x00000004ffb67431 */ /* 0x000fe200000001ff */
[----:B------:R-:W-:-:S05]  /*7530*/  MOV R165, R181 ;  /* 0x000000b500a57202 */ /* 0x000fca0000000f00 */
[----:B------:R-:W-:-:S05]  /*7540*/  FADD.FTZ R177, R176, R165 ;  /* 0x000000a5b0b17221 */ /* 0x000fca0000010000 */
[----:B------:R-:W-:-:S07]  /*7550*/  MOV R183, R177 ;  /* 0x000000b100b77202 */ /* 0x000fce0000000f00 */
[----:B------:R-:W-:Y:S05]  /*7560*/  WARPSYNC.COLLECTIVE R180, `(.L_x_52830) ;  /* 0x00000000b4087348 */ /* 0x000fea0003c00000 */
[----:B------:R0:W1:Y:S02]  /*7570*/  SHFL.BFLY P6, R181, R183, R182, R185 ;  /* 0x0c0000b6b7b57389 */ /* 0x00006400000c00b9 */
[----:B01----:R-:W-:Y:S05]  /*7580*/  ENDCOLLECTIVE ;  /* 0x000000000000791b */ /* 0x003fea0003800000 */
.L_x_52830:
[----:B------:R-:W-:Y:S01]  /*7590*/  HFMA2 R182, -RZ, RZ, 0, 4.76837158203125e-07 ;  /* 0x00000008ffb67431 */ /* 0x000fe200000001ff */
[----:B------:R-:W-:-:S05]  /*75a0*/  MOV R0, R181 ;  /* 0x000000b500007202 */ /* 0x000fca0000000f00 */
[----:B------:R-:W-:-:S05]  /*75b0*/  FADD.FTZ R178, R177, R0 ;  /* 0x00000000b1b27221 */ /* 0x000fca0000010000 */
[----:B------:R-:W-:-:S07]  /*75c0*/  MOV R183, R178 ;  /* 0x000000b200b77202 */ /* 0x000fce0000000f00 */
[----:B------:R-:W-:Y:S05]  /*75d0*/  WARPSYNC.COLLECTIVE R180, `(.L_x_52831) ;  /* 0x00000000b4087348 */ /* 0x000fea0003c00000 */
[----:B------:R0:W1:Y:S02]  /*75e0*/  SHFL.BFLY P6, R181, R183, R182, R185 ;  /* 0x0c0000b6b7b57389 */ /* 0x00006400000c00b9 */
[----:B01----:R-:W-:Y:S05]  /*75f0*/  ENDCOLLECTIVE ;  /* 0x000000000000791b */ /* 0x003fea0003800000 */
.L_x_52831:
        /* <DEDUP_REMOVED lines=8> */
.L_x_52832:
        /* <DEDUP_REMOVED lines=173> */
.L_x_52833:
[----:B------:R-:W-:Y:S01]  /*8150*/  HFMA2 R182, -RZ, RZ, 0, 1.1920928955078125e-07 ;  /* 0x00000002ffb67431 */ /* 0x000fe200000001ff */
[----:B------:R-:W-:-:S05]  /*8160*/  MOV R167, R181 ;  /* 0x000000b500a77202 */ /* 0x000fca0000000f00 */
[----:B------:R-:W-:-:S05]  /*8170*/  FADD.FTZ R167, R0, R167 ;  /* 0x000000a700a77221 */ /* 0x000fca0000010000 */
[----:B------:R-:W-:-:S07]  /*8180*/  MOV R183, R167 ;  /* 0x000000a700b77202 */ /* 0x000fce0000000f00 */
[----:B------:R-:W-:Y:S05]  /*8190*/  WARPSYNC.COLLECTIVE R180, `(.L_x_52834) ;  /* 0x00000000b4087348 */ /* 0x000fea0003c00000 */
[----:B------:R0:W1:Y:S02]  /*81a0*/  SHFL.BFLY P6, R181, R183, R182, R185 ;  /* 0x0c0000b6b7b57389 */ /* 0x00006400000c00b9 */
[----:B01----:R-:W-:Y:S05]  /*81b0*/  ENDCOLLECTIVE ;  /* 0x000000000000791b */ /* 0x003fea0003800000 */
.L_x_52834:
[----:B------:R-:W-:Y:S01]  /*81c0*/  HFMA2 R182, -RZ, RZ, 0, 2.384185791015625e-07 ;  /* 0x00000004ffb67431 */ /* 0x000fe200000001ff */
[----:B------:R-:W-:-:S05]  /*81d0*/  MOV R176, R181 ;  /* 0x000000b500b07202 */ /* 0x000fca0000000f00 */
[----:B------:R-:W-:-:S05]  /*81e0*/  FADD.FTZ R176, R167, R176 ;  /* 0x000000b0a7b07221 */ /* 0x000fca0000010000 */
[----:B------:R-:W-:-:S07]  /*81f0*/  MOV R183, R176 ;  /* 0x000000b000b77202 */ /* 0x000fce0000000f00 */
[----:B------:R-:W-:Y:S05]  /*8200*/  WARPSYNC.COLLECTIVE R180, `(.L_x_52835) ;  /* 0x00000000b4087348 */ /* 0x000fea0003c00000 */
[----:B------:R0:W1:Y:S02]  /*8210*/  SHFL.BFLY P6, R181, R183, R182, R185 ;  /* 0x0c0000b6b7b57389 */ /* 0x00006400000c00b9 */
[----:B01----:R-:W-:Y:S05]  /*8220*/  ENDCOLLECTIVE ;  /* 0x000000000000791b */ /* 0x003fea0003800000 */
.L_x_52835:
[----:B------:R-:W-:Y:S01]  /*8230*/  HFMA2 R182, -RZ, RZ, 0, 4.76837158203125e-07 ;  /* 0x00000008ffb67431 */ /* 0x000fe200000001ff */
[----:B------:R-:W-:-:S05]  /*8240*/  MOV R177, R181 ;  /* 0x000000b500b17202 */ /* 0x000fca0000000f00 */
[----:B------:R-:W-:-:S05]  /*8250*/  FADD.FTZ R177, R176, R177 ;  /* 0x000000b1b0b17221 */ /* 0x000fca0000010000 */
[----:B------:R-:W-:-:S07]  /*8260*/  MOV R183, R177 ;  /* 0x000000b100b77202 */ /* 0x000fce0000000f00 */
[----:B------:R-:W-:Y:S05]  /*8270*/  WARPSYNC.COLLECTIVE R180, `(.L_x_52836) ;  /* 0x00000000b4087348 */ /* 0x000fea0003c00000 */
[----:B------:R0:W1:Y:S02]  /*8280*/  SHFL.BFLY P6, R181, R183, R182, R185 ;  /* 0x0c0000b6b7b57389 */ /* 0x00006400000c00b9 */
[----:B01----:R-:W-:Y:S05]  /*8290*/  ENDCOLLECTIVE ;  /* 0x000000000000791b */ /* 0x003fea0003800000 */
.L_x_52836:
[----:B------:R-:W-:Y:S01]  /*82a0*/  HFMA2 R182, -RZ, RZ, 0, 9.5367431640625e-07 ;  /* 0x00000010ffb67431 */ /* 0x000fe200000001ff */
[----:B------:R-:W-:-:S05]  /*82b0*/  MOV R178, R181 ;  /* 0x000000b500b27202 */ /* 0x000fca0000000f00 */
[----:B------:R-:W-:-:S05]  /*82c0*/  FADD.FTZ R178, R177, R178 ;  /* 0x000000b2b1b27221 */ /* 0x000fca0000010000 */
[----:B------:R-:W-:-:S07]  /*82d0*/  MOV R183, R178 ;  /* 0x000000b200b77202 */ /* 0x000fce0000000f00 */
[----:B------:R-:W-:Y:S05]  /*82e0*/  WARPSYNC.COLLECTIVE R180, `(.L_x_52837) ;  /* 0x00000000b4087348 */ /* 0x000fea0003c00000 */
[----:B------:R0:W1:Y:S02]  /*82f0*/  SHFL.BFLY P6, R181, R183, R182, R185 ;  /* 0x0c0000b6b7b57389 */ /* 0x00006400000c00b9 */
[----:B01----:R-:W-:Y:S05]  /*8300*/  ENDCOLLECTIVE ;  /* 0x000000000000791b */ /* 0x003fea0003800000 */
.L_x_52837:
[----:B------:R-:W-:Y:S01]  /*8310*/  MOV R179, R181 ;  /* 0x000000b500b37202 */ /* 0x000fe20000000f00 */
[----:B------:R-:W-:Y:S06]  /*8320*/  BRA `(.L_x_52838) ;  /* 0xffffffcc00ac7947 */ /* 0x000fec000383ffff */
.L_x_52839:
        /* <DEDUP_REMOVED lines=13> */
.L_x_88514:


//--------------------- .text._ZN10layer_norm13ln_fwd_kernelINS_13Kernel_traitsI6__halfS2_fS2_fjLj2560ELj1ELj4ELj1ELj16ENS_18Kernel_traits_baseILj2560ES2_S2_fS2_fjLj128EEEEELb0ELb0ELb1ELb1EEEvNS_9FwdParamsE --------------------------
	.section	.text._ZN10layer_norm13ln_fwd_kernelINS_13Kernel_traitsI6__halfS2_fS2_fjLj2560ELj1ELj4ELj1ELj16ENS_18Kernel_traits_baseILj2560ES2_S2_fS2_fjLj128EEEEELb0ELb0ELb1ELb1EEEvNS_9FwdParamsE,"ax",@progbits
	.align	128
        .global         _ZN10layer_norm13ln_fwd_kernelINS_13Kernel_traitsI6__halfS2_fS2_fjLj2560ELj1ELj4ELj1ELj16ENS_18Kernel_traits_baseILj2560ES2_S2_fS2_fjLj128EEEEELb0ELb0ELb1ELb1EEEvNS_9FwdParamsE
        .type           _ZN10layer_norm13ln_fwd_kernelINS_13Kernel_traitsI6__halfS2_fS2_fjLj2560ELj1ELj4ELj1ELj16ENS_18Kernel_traits_baseILj2560ES2_S2_fS2_fjLj128EEEEELb0ELb0ELb1ELb1EEEvNS_9FwdParamsE,@function
        .size           _ZN10layer_norm13ln_fwd_kernelINS_13Kernel_traitsI6__halfS2_fS2_fjLj2560ELj1ELj4ELj1ELj16ENS_18Kernel_traits_baseILj2560ES2_S2_fS2_fjLj128EEEEELb0ELb0ELb1ELb1EEEvNS_9FwdParamsE,(.L_x_88515 - _ZN10layer_norm13ln_fwd_kernelINS_13Kernel_traitsI6__halfS2_fS2_fjLj2560ELj1ELj4ELj1ELj16ENS_18Kernel_traits_baseILj2560ES2_S2_fS2_fjLj128EEEEELb0ELb0ELb1ELb1EEEvNS_9FwdParamsE)
        .other          _ZN10layer_norm13ln_fwd_kernelINS_13Kernel_traitsI6__halfS2_fS2_fjLj2560ELj1ELj4ELj1ELj16ENS_18Kernel_traits_baseILj2560ES2_S2_fS2_fjLj128EEEEELb0ELb0ELb1ELb1EEEvNS_9FwdParamsE,@"STO_CUDA_ENTRY STV_DEFAULT"
_ZN10layer_norm13ln_fwd_kernelINS_13Kernel_traitsI6__halfS2_fS2_fjLj2560ELj1ELj4ELj1ELj16ENS_18Kernel_traits_baseILj2560ES2_S2_fS2_fjLj128EEEEELb0ELb0ELb1ELb1EEEvNS_9FwdParamsE:
.text._ZN10layer_norm13ln_fwd_kernelINS_13Kernel_traitsI6__halfS2_fS2_fjLj2560ELj1ELj4ELj1ELj16ENS_18Kernel_traits_baseILj2560ES2_S2_fS2_fjLj128EEEEELb0ELb0ELb1ELb1EEEvNS_9FwdParamsE:
        /* <DEDUP_REMOVED lines=37> */
.L_x_52840:
        /* <DEDUP_REMOVED lines=32> */
.L_x_52841:
[----:B------:R-:W1:Y:S01]  /*0450*/  LDCU UR4, c[0x0][0x384] ;  /* 0x00007080ff0477ac */ /* 0x000e620008000800 */
[----:B------:R-:W2:Y:S01]  /*0460*/  LDCU.U8 UR5, c[0x0][0x410] ;  /* 0x00008200ff0577ac */ /* 0x000ea20008000000 */
[----:B------:R-:W3:Y:S01]  /*0470*/  LDCU UR10, c[0x0][0x448] ;  /* 0x00008900ff0a77ac */ /* 0x000ee20008000800 */
[----:B------:R-:W4:Y:S01]  /*0480*/  LDCU.64 UR8, c[0x0][0x3a0] ;  /* 0x00007400ff0877ac */ /* 0x000f220008000a00 */
[----:B-1----:R-:W-:-:S13]  /*0490*/  ISETP.GE.AND P0, PT, R2, UR4, PT ;  /* 0x0000000402007c0c */ /* 0x002fda000bf06270 */
[----:B--234-:R-:W-:Y:S05]  /*04a0*/  @P0 EXIT ;  /* 0x000000000000094d */ /* 0x01cfea0003800000 */
.L_x_52883:
[----:B------:R-:W1:Y:S08]  /*04b0*/  LDC.64 R84, c[0x0][0x3f0] ;  /* 0x0000fc00ff547b82 */ /* 0x000e700000000a00 */
[----:B------:R-:W2:Y:S08]  /*04c0*/  LDC R93, c[0x0][0x388] ;  /* 0x0000e200ff5d7b82 */ /* 0x000eb00000000800 */
[----:B------:R-:W3:Y:S01]  /*04d0*/  LDC.64 R86, c[0x0][0x3f8] ;  /* 0x0000fe00ff567b82 */ /* 0x000ee20000000a00 */
[----:B-1----:R-:W-:-:S05]  /*04e0*/  IMAD.WIDE R84, R2, 0x4, R84 ;  /* 0x0000000402547825 */ /* 0x002fca00078e0254 */
[----:B------:R3:W4:Y:S02]  /*04f0*/  LDG.E R0, desc[UR6][R84.64] ;  /* 0x0000000654007981 */ /* 0x000724000c1e1900 */
[----:B---3--:R-:W-:-:S05]  /*0500*/  IMAD.WIDE R84, R2, 0x4, R86 ;  /* 0x0000000402547825 */ /* 0x008fca00078e0256 */
[----:B-----5:R1:W5:Y:S01]  /*0510*/  LDG.E R152, desc[UR6][R84.64] ;  /* 0x0000000654987981 */ /* 0x020362000c1e1900 */
[----:B----4-:R-:W-:-:S13]  /*0520*/  ISETP.GE.AND P1, PT, R0, 0x1, PT ;  /* 0x000000010000780c */ /* 0x010fda0003f26270 */
[----:B------:R-:W-:Y:S01]  /*0530*/  @P1 IADD3 R90, PT, PT, R0, -0x1, RZ ;  /* 0xffffffff005a1810 */ /* 0x000fe20007ffe0ff */
[----:B------:R-:W3:Y:S04]  /*0540*/  @P1 LDC.64 R88, c[0x0][0x390] ;  /* 0x0000e400ff581b82 */ /* 0x000ee80000000a00 */
[----:B--2---:R-:W-:-:S05]  /*0550*/  @P1 IMAD R90, R90, R93, RZ ;  /* 0x0000005d5a5a1224 */ /* 0x004fca00078e02ff */
[----:B------:R-:W-:-:S04]  /*0560*/  @P1 SHF.R.S32.HI R3, RZ, 0x1f, R90 ;  /* 0x0000001fff031819 */ /* 0x000fc8000001145a */
[----:B------:R-:W-:Y:S01]  /*0570*/  @P1 LEA.HI R91, R3, R90, RZ, 0x3 ;  /* 0x0000005a035b1211 */ /* 0x000fe200078f18ff */
[----:B------:R-:W-:-:S03]  /*0580*/  HFMA2 R3, -RZ, RZ, 0, 0 ;  /* 0x00000000ff037431 */ /* 0x000fc600000001ff */
[----:B------:R-:W-:-:S05]  /*0590*/  @P1 LEA.HI.SX32 R3, R91, R92, 0x1d ;  /* 0x0000005c5b031211 */ /* 0x000fca00078feaff */
[----:B---3--:R-:W-:-:S05]  /*05a0*/  @P1 IMAD.WIDE.U32 R86, R3, 0x10, R88 ;  /* 0x0000001003561825 */ /* 0x008fca00078e0058 */
[----:B0-----:R1:W5:Y:S01]  /*05b0*/  @P1 LDG.E.128 R4, desc[UR6][R86.64] ;  /* 0x0000000656041981 */ /* 0x001362000c1e1d00 */
        /* <DEDUP_REMOVED lines=8> */
[----:B0-----:R-:W-:-:S05]  /*0640*/  IMAD.WIDE.U32 R84, R153, 0x20, R84 ;  /* 0x0000002099547825 */ /* 0x001fca00078e0054 */
[----:B------:R-:W2:Y:S04]  /*0650*/  LDG.E.128 R96, desc[UR6][R84.64] ;  /* 0x0000000654607981 */ /* 0x000ea8000c1e1d00 */
[----:B------:R2:W3:Y:S01]  /*0660*/  LDG.E.128 R100, desc[UR6][R84.64+0x10] ;  /* 0x0000100654647981 */ /* 0x0004e2000c1e1d00 */
[----:B------:R-:W-:-:S13]  /*0670*/  ISETP.GT.AND P2, PT, R0, RZ, PT ;  /* 0x000000ff0000720c */ /* 0x000fda0003f44270 */
[----:B------:R-:W0:Y:S01]  /*0680*/  @P2 LDC R90, c[0x0][0x40c] ;  /* 0x00010300ff5a2b82 */ /* 0x000e220000000800 */
[--C-:B-----5:R-:W-:Y:S02]  /*0690*/  @P2 HADD2.F32 R87, -RZ, R4.reuse.H0_H0 ;  /* 0x20000004ff572230 */ /* 0x120fe40000004100 */
[----:B------:R-:W-:Y:S02]  /*06a0*/  @P2 HADD2.F32 R88, -RZ, R4.H1_H1 ;  /* 0x30000004ff582230 */ /* 0x000fe40000004100 */
[--C-:B------:R-:W-:Y:S02]  /*06b0*/  @P2 HADD2.F32 R89, -RZ, R5.reuse.H0_H0 ;  /* 0x20000005ff592230 */ /* 0x100fe40000004100 */
[--C-:B------:R-:W-:Y:S01]  /*06c0*/  @P2 HADD2.F32 R95, -RZ, R6.reuse.H0_H0 ;  /* 0x20000006ff5f2230 */ /* 0x100fe20000004100 */
[----:B------:R-:W1:Y:S08]  /*06d0*/  @P2 LDC R91, c[0x0][0x40c] ;  /* 0x00010300ff5b2b82 */ /* 0x000e700000000800 */
[----:B------:R-:W4:Y:S08]  /*06e0*/  @P2 LDC R94, c[0x0][0x40c] ;  /* 0x00010300ff5e2b82 */ /* 0x000f300000000800 */
[----:B------:R-:W3:Y:S08]  /*06f0*/  @P2 LDC R104, c[0x0][0x40c] ;  /* 0x00010300ff682b82 */ /* 0x000ef00000000800 */
        /* <DEDUP_REMOVED lines=8> */
[----:B------:R-:W-:Y:S01]  /*0780*/  @!P2 MOV R86, R98 ;  /* 0x000000620056a202 */ /* 0x000fe20000000f00 */
[----:B----4-:R-:W-:Y:S01]  /*0790*/  @P2 FFMA.FTZ R86, R89, R94, R98 ;  /* 0x0000005e59562223 */ /* 0x010fe20000010062 */
[----:B------:R-:W-:Y:S01]  /*07a0*/  @P2 HADD2.F32 R94, -RZ, R5.H1_H1 ;  /* 0x30000005ff5e2230 */ /* 0x000fe20000004100 */
[----:B------:R-:W-:Y:S01]  /*07b0*/  @!P2 MOV R87, R99 ;  /* 0x000000630057a202 */ /* 0x000fe20000000f00 */
[----:B------:R-:W-:Y:S01]  /*07c0*/  @P2 HADD2.F32 R96, -RZ, R6.H1_H1 ;  /* 0x30000006ff602230 */ /* 0x000fe20000004100 */
[----:B---3--:R-:W-:Y:S01]  /*07d0*/  @!P2 MOV R88, R100 ;  /* 0x000000640058a202 */ /* 0x008fe20000000f00 */
[--C-:B------:R-:W-:Y:S01]  /*07e0*/  @P2 HADD2.F32 R97, -RZ, R7.reuse.H0_H0 ;  /* 0x20000007ff612230 */ /* 0x100fe20000004100 */
[----:B------:R-:W-:Y:S01]  /*07f0*/  @!P2 MOV R89, R101 ;  /* 0x000000650059a202 */ /* 0x000fe20000000f00 */
[----:B------:R-:W-:Y:S01]  /*0800*/  @P2 HADD2.F32 R98, -RZ, R7.H1_H1 ;  /* 0x30000007ff622230 */ /* 0x000fe20000004100 */
[----:B------:R-:W-:Y:S01]  /*0810*/  @!P2 MOV R90, R102 ;  /* 0x00000066005aa202 */ /* 0x000fe20000000f00 */
[----:B------:R-:W-:Y:S01]  /*0820*/  @P2 FFMA.FTZ R87, R94, R104, R99 ;  /* 0x000000685e572223 */ /* 0x000fe20000010063 */
[----:B------:R-:W-:Y:S01]  /*0830*/  @!P2 MOV R91, R103 ;  /* 0x00000067005ba202 */ /* 0x000fe20000000f00 */
[----:B------:R-:W-:Y:S01]  /*0840*/  @P2 FFMA.FTZ R88, R95, R105, R100 ;  /* 0x000000695f582223 */ /* 0x000fe20000010064 */
[----:B------:R-:W-:Y:S01]  /*0850*/  @P2 FFMA.FTZ R89, R96, R106, R101 ;  /* 0x0000006a60592223 */ /* 0x000fe20000010065 */
[----:B------:R-:W-:Y:S01]  /*0860*/  @P2 FFMA.FTZ R90, R97, R107, R102 ;  /* 0x0000006b615a2223 */ /* 0x000fe20000010066 */
[----:B------:R-:W-:Y:S01]  /*0870*/  @P2 FFMA.FTZ R91, R98, R108, R103 ;  /* 0x0000006c625b2223 */ /* 0x000fe20000010067 */
[----:B------:R-:W-:Y:S06]  /*0880*/  BRA `(.L_x_52843) ;  /* 0x0000000000747947 */ /* 0x000fec0003800000 */
.L_x_52842:
[----:B------:R-:W0:Y:S01]  /*0890*/  @P1 LDC R94, c[0x0][0x40c] ;  /* 0x00010300ff5e1b82 */ /* 0x000e220000000800 */
[----:B-----5:R-:W-:Y:S01]  /*08a0*/  @P1 HADD2.F32 R91, -RZ, R5.H0_H0 ;  /* 0x20000005ff5b1230 */ /* 0x020fe20000004100 */
[----:B------:R-:W-:Y:S01]  /*08b0*/  MOV R86, RZ ;  /* 0x000000ff00567202 */ /* 0x000fe20000000f00 */
[--C-:B------:R-:W-:Y:S01]  /*08c0*/  @P1 HADD2.F32 R87, -RZ, R4.reuse.H0_H0 ;  /* 0x20000004ff571230 */ /* 0x100fe20000004100 */
[----:B------:R-:W-:Y:S01]  /*08d0*/  CS2R R84, SRZ ;  /* 0x0000000000547805 */ /* 0x000fe2000001ff00 */
[----:B------:R-:W-:Y:S02]  /*08e0*/  @P1 HADD2.F32 R89, -RZ, R4.H1_H1 ;  /* 0x30000004ff591230 */ /* 0x000fe40000004100 */
[--C-:B------:R-:W-:Y:S01]  /*08f0*/  @P1 HADD2.F32 R96, -RZ, R6.reuse.H0_H0 ;  /* 0x20000006ff601230 */ /* 0x100fe20000004100 */
[----:B------:R-:W1:Y:S01]  /*0900*/  @P1 LDC R88, c[0x0][0x40c] ;  /* 0x00010300ff581b82 */ /* 0x000e620000000800 */
[----:B------:R-:W-:Y:S02]  /*0910*/  @P1 HADD2.F32 R98, -RZ, R6.H1_H1 ;  /* 0x30000006ff621230 */ /* 0x000fe40000004100 */
[----:B------:R-:W-:-:S02]  /*0920*/  @P1 HADD2.F32 R100, -RZ, R7.H0_H0 ;  /* 0x20000007ff641230 */ /* 0x000fc40000004100 */
[----:B------:R-:W-:-:S03]  /*0930*/  @P1 HADD2.F32 R102, -RZ, R7.H1_H1 ;  /* 0x30000007ff661230 */ /* 0x000fc60000004100 */
        /* <DEDUP_REMOVED lines=18> */
.L_x_52843:
[----:B------:R-:W0:Y:S01]  /*0a60*/  LDC.64 R94, c[0x0][0x3a8] ;  /* 0x0000ea00ff5e7b82 */ /* 0x000e220000000a00 */
[----:B------:R-:W-:Y:S01]  /*0a70*/  BSSY.RECONVERGENT B0, `(.L_x_52844) ;  /* 0x0000009000007945 */ /* 0x000fe20003800200 */
        /* <DEDUP_REMOVED lines=8> */
.L_x_52845:
[----:B------:R-:W-:Y:S05]  /*0b00*/  BSYNC.RECONVERGENT B0 ;  /* 0x0000000000007941 */ /* 0x000fea0003800200 */
.L_x_52844:
[----:B------:R-:W-:Y:S01]  /*0b10*/  IADD3 R105, PT, PT, R153, 0x20, RZ ;  /* 0x0000002099697810 */ /* 0x000fe20007ffe0ff */
[----:B------:R-:W-:Y:S06]  /*0b20*/  @!P0 BRA `(.L_x_52846) ;  /* 0x0000000000888947 */ /* 0x000fec0003800000 */
[----:B0-----:R-:W0:Y:S02]  /*0b30*/  LDC.64 R96, c[0x0][0x3a0] ;  /* 0x0000e800ff607b82 */ /* 0x001e240000000a00 */
[----:B0-----:R-:W-:-:S05]  /*0b40*/  IMAD.WIDE.U32 R96, R105, 0x20, R96 ;  /* 0x0000002069607825 */ /* 0x001fca00078e0060 */
[----:B------:R-:W2:Y:S04]  /*0b50*/  LDG.E.128 R108, desc[UR6][R96.64] ;  /* 0x00000006606c7981 */ /* 0x000ea8000c1e1d00 */
[----:B------:R2:W3:Y:S01]  /*0b60*/  LDG.E.128 R100, desc[UR6][R96.64+0x10] ;  /* 0x0000100660647981 */ /* 0x0004e2000c1e1d00 */
[----:B------:R-:W-:-:S13]  /*0b70*/  ISETP.GT.AND P2, PT, R0, RZ, PT ;  /* 0x000000ff0000720c */ /* 0x000fda0003f44270 */
[----:B------:R-:W0:Y:S01]  /*0b80*/  @P2 LDC R104, c[0x0][0x40c] ;  /* 0x00010300ff682b82 */ /* 0x000e220000000800 */
[--C-:B-----5:R-:W-:Y:S02]  /*0b90*/  @P2 HADD2.F32 R99, -RZ, R4.reuse.H0_H0 ;  /* 0x20000004ff632230 */ /* 0x120fe40000004100 */
[----:B------:R-:W-:Y:S02]  /*0ba0*/  @P2 HADD2.F32 R106, -RZ, R4.H1_H1 ;  /* 0x30000004ff6a2230 */ /* 0x000fe40000004100 */
[----:B------:R-:W-:-:S03]  /*0bb0*/  @P2 HADD2.F32 R113, -RZ, R5.H0_H0 ;  /* 0x20000005ff712230 */ /* 0x000fc60000004100 */
[----:B------:R-:W1:Y:S08]  /*0bc0*/  @P2 LDC R107, c[0x0][0x40c] ;  /* 0x00010300ff6b2b82 */ /* 0x000e700000000800 */
        /* <DEDUP_REMOVED lines=10> */
[----:B------:R-:W-:Y:S01]  /*0c70*/  @P2 HADD2.F32 R104, -RZ, R5.H1_H1 ;  /* 0x30000005ff682230 */ /* 0x000fe20000004100 */
[----:B------:R-:W-:Y:S01]  /*0c80*/  @!P2 MOV R98, R110 ;  /* 0x0000006e0062a202 */ /* 0x000fe20000000f00 */
[--C-:B------:R-:W-:Y:S01]  /*0c90*/  @P2 HADD2.F32 R107, -RZ, R6.reuse.H0_H0 ;  /* 0x20000006ff6b2230 */ /* 0x100fe20000004100 */
[----:B------:R-:W-:Y:S01]  /*0ca0*/  @!P2 MOV R99, R111 ;  /* 0x0000006f0063a202 */ /* 0x000fe20000000f00 */
[----:B------:R-:W-:-:S02]  /*0cb0*/  @P2 HADD2.F32 R106, -RZ, R6.H1_H1 ;  /* 0x30000006ff6a2230 */ /* 0x000fc40000004100 */
[----:B----4-:R-:W-:Y:S01]  /*0cc0*/  @P2 FFMA.FTZ R98, R113, R112, R110 ;  /* 0x0000007071622223 */ /* 0x010fe2000001006e */
[--C-:B------:R-:W-:Y:S02]  /*0cd0*/  @P2 HADD2.F32 R109, -RZ, R7.reuse.H0_H0 ;  /* 0x20000007ff6d2230 */ /* 0x100fe40000004100 */
[----:B------:R-:W-:Y:S01]  /*0ce0*/  @P2 FFMA.FTZ R99, R104, R114, R111 ;  /* 0x0000007268632223 */ /* 0x000fe2000001006f */
[----:B------:R-:W-:Y:S02]  /*0cf0*/  @P2 HADD2.F32 R108, -RZ, R7.H1_H1 ;  /* 0x30000007ff6c2230 */ /* 0x000fe40000004100 */
[----:B---3--:R-:W-:Y:S01]  /*0d00*/  @P2 FFMA.FTZ R100, R107, R115, R100 ;  /* 0x000000736b642223 */ /* 0x008fe20000010064 */
[----:B------:R-:W-:Y:S01]  /*0d10*/  @P2 FFMA.FTZ R101, R106, R116, R101 ;  /* 0x000000746a652223 */ /* 0x000fe20000010065 */
[----:B------:R-:W-:Y:S01]  /*0d20*/  @P2 FFMA.FTZ R102, R109, R117, R102 ;  /* 0x000000756d662223 */ /* 0x000fe20000010066 */
[----:B------:R-:W-:Y:S01]  /*0d30*/  @P2 FFMA.FTZ R103, R108, R118, R103 ;  /* 0x000000766c672223 */ /* 0x000fe20000010067 */
[----:B------:R-:W-:Y:S06]  /*0d40*/  BRA `(.L_x_52847) ;  /* 0x0000000000747947 */ /* 0x000fec0003800000 */
.L_x_52846:
[----:B------:R-:W1:Y:S01]  /*0d50*/  @P1 LDC R104, c[0x0][0x40c] ;  /* 0x00010300ff681b82 */ /* 0x000e620000000800 */
[----:B------:R-:W-:Y:S02]  /*0d60*/  HFMA2 R98, -RZ, RZ, 0, 0 ;  /* 0x00000000ff627431 */ /* 0x000fe400000001ff */
[----:B-----5:R-:W-:Y:S01]  /*0d70*/  @P1 HADD2.F32 R103, -RZ, R5.H0_H0 ;  /* 0x20000005ff671230 */ /* 0x020fe20000004100 */
[----:B0-----:R-:W-:Y:S01]  /*0d80*/  CS2R R96, SRZ ;  /* 0x0000000000607805 */ /* 0x001fe2000001ff00 */
[--C-:B------:R-:W-:Y:S02]  /*0d90*/  @P1 HADD2.F32 R99, -RZ, R4.reuse.H0_H0 ;  /* 0x20000004ff631230 */ /* 0x100fe40000004100 */
[----:B------:R-:W-:Y:S01]  /*0da0*/  @P1 HADD2.F32 R101, -RZ, R4.H1_H1 ;  /* 0x30000004ff651230 */ /* 0x000fe20000004100 */
[----:B------:R-:W0:Y:S01]  /*0db0*/  @P1 LDC R100, c[0x0][0x40c] ;  /* 0x00010300ff641b82 */ /* 0x000e220000000800 */
[--C-:B------:R-:W-:Y:S02]  /*0dc0*/  @P1 HADD2.F32 R106, -RZ, R6.reuse.H0_H0 ;  /* 0x20000006ff6a1230 */ /* 0x100fe40000004100 */
[----:B------:R-:W-:-:S02]  /*0dd0*/  @P1 HADD2.F32 R108, -RZ, R6.H1_H1 ;  /* 0x30000006ff6c1230 */ /* 0x000fc40000004100 */
        /* <DEDUP_REMOVED lines=8> */
[----:B------:R-:W-:-:S06]  /*0e60*/  MOV R99, RZ ;  /* 0x000000ff00637202 */ /* 0x000fcc0000000f00 */
        /* <DEDUP_REMOVED lines=11> */
.L_x_52847:
        /* <DEDUP_REMOVED lines=9> */
.L_x_52849:
[----:B------:R-:W-:Y:S05]  /*0fb0*/  BSYNC.RECONVERGENT B0 ;  /* 0x0000000000007941 */ /* 0x000fea0003800200 */
.L_x_52848:
        /* <DEDUP_REMOVED lines=36> */
.L_x_52850:
        /* <DEDUP_REMOVED lines=29> */
.L_x_52851:
        /* <DEDUP_REMOVED lines=9> */
.L_x_52853:
[----:B------:R-:W-:Y:S05]  /*1460*/  BSYNC.RECONVERGENT B0 ;  /* 0x0000000000007941 */ /* 0x000fea0003800200 */
.L_x_52852:
        /* <DEDUP_REMOVED lines=36> */
.L_x_52854:
        /* <DEDUP_REMOVED lines=29> */
.L_x_52855:
        /* <DEDUP_REMOVED lines=9> */
.L_x_52857:
[----:B------:R-:W-:Y:S05]  /*1910*/  BSYNC.RECONVERGENT B0 ;  /* 0x0000000000007941 */ /* 0x000fea0003800200 */
.L_x_52856:
        /* <DEDUP_REMOVED lines=36> */
.L_x_52858:
        /* <DEDUP_REMOVED lines=29> */
.L_x_52859:
        /* <DEDUP_REMOVED lines=9> */
.L_x_52861:
[----:B------:R-:W-:Y:S05]  /*1dc0*/  BSYNC.RECONVERGENT B0 ;  /* 0x0000000000007941 */ /* 0x000fea0003800200 */
.L_x_52860:
        /* <DEDUP_REMOVED lines=36> */
.L_x_52862:
        /* <DEDUP_REMOVED lines=29> */
.L_x_52863:
        /* <DEDUP_REMOVED lines=9> */
.L_x_52865:
[----:B------:R-:W-:Y:S05]  /*2270*/  BSYNC.RECONVERGENT B0 ;  /* 0x0000000000007941 */ /* 0x000fea0003800200 */
.L_x_52864:
[----:B------:R-:W-:Y:S05]  /*2280*/  @!P0 BRA `(.L_x_52866) ;  /* 0x00000000008c8947 */ /* 0x000fea0003800000 */
[----:B0-----:R-:W0:Y:S01]  /*2290*/  LDC.64 R136, c[0x0][0x3a0] ;  /* 0x0000e800ff887b82 */ /* 0x001e220000000a00 */
[----:B------:R-:W-:-:S05]  /*22a0*/  IADD3 R139, PT, PT, R153, 0xc0, RZ ;  /* 0x000000c0998b7810 */ /* 0x000fca0007ffe0ff */
        /* <DEDUP_REMOVED lines=23> */
[----:B------:R-:W-:-:S02]  /*2420*/  @P2 HADD2.F32 R145, -RZ, R6.H0_H0 ;  /* 0x20000006ff912230 */ /* 0x000fc40000004100 */
[----:B------:R-:W-:Y:S02]  /*2430*/  @P2 HADD2.F32 R146, -RZ, R6.H1_H1 ;  /* 0x30000006ff922230 */ /* 0x000fe40000004100 */
[----:B------:R-:W-:Y:S01]  /*2440*/  @P2 FFMA.FTZ R139, R144, R155, R147 ;  /* 0x0000009b908b2223 */ /* 0x000fe20000010093 */
[--C-:B------:R-:W-:Y:S02]  /*2450*/  @P2 HADD2.F32 R149, -RZ, R7.reuse.H0_H0 ;  /* 0x20000007ff952230 */ /* 0x100fe40000004100 */
[----:B---3--:R-:W-:Y:S01]  /*2460*/  @P2 FFMA.FTZ R140, R145, R156, R140 ;  /* 0x0000009c918c2223 */ /* 0x008fe2000001008c */
[----:B------:R-:W-:Y:S02]  /*2470*/  @P2 HADD2.F32 R148, -RZ, R7.H1_H1 ;  /* 0x30000007ff942230 */ /* 0x000fe40000004100 */
[----:B------:R-:W-:Y:S01]  /*2480*/  @P2 FFMA.FTZ R141, R146, R157, R141 ;  /* 0x0000009d928d2223 */ /* 0x000fe2000001008d */
[----:B------:R-:W-:Y:S02]  /*2490*/  @P2 FFMA.FTZ R142, R149, R158, R142 ;  /* 0x0000009e958e2223 */ /* 0x000fe4000001008e */
[----:B------:R-:W-:Y:S01]  /*24a0*/  @P2 FFMA.FTZ R143, R148, R159, R143 ;  /* 0x0000009f948f2223 */ /* 0x000fe2000001008f */
[----:B------:R-:W-:Y:S06]  /*24b0*/  BRA `(.L_x_52867) ;  /* 0x0000000000747947 */ /* 0x000fec0003800000 */
.L_x_52866:
        /* <DEDUP_REMOVED lines=29> */
.L_x_52867:
        /* <DEDUP_REMOVED lines=10> */
.L_x_52869:
[----:B------:R-:W-:Y:S05]  /*2730*/  BSYNC.RECONVERGENT B0 ;  /* 0x0000000000007941 */ /* 0x000fea0003800200 */
.L_x_52868:
        /* <DEDUP_REMOVED lines=8> */
[--C-:B-----5:R-:W-:Y:S02]  /*27c0*/  @P2 HADD2.F32 R155, -RZ, R4.reuse.H0_H0 ;  /* 0x20000004ff9b2230 */ /* 0x120fe40000004100 */
[----:B------:R-:W-:Y:S02]  /*27d0*/  @P2 HADD2.F32 R156, -RZ, R4.H1_H1 ;  /* 0x30000004ff9c2230 */ /* 0x000fe40000004100 */
[----:B------:R-:W-:-:S03]  /*27e0*/  @P2 HADD2.F32 R159, -RZ, R5.H0_H0 ;  /* 0x20000005ff9f2230 */ /* 0x000fc60000004100 */
        /* <DEDUP_REMOVED lines=10> */
[----:B------:R-:W-:-:S02]  /*2890*/  @P2 HADD2.F32 R154, -RZ, R5.H1_H1 ;  /* 0x30000005ff9a2230 */ /* 0x000fc40000004100 */
[--C-:B------:R-:W-:Y:S02]  /*28a0*/  @P2 HADD2.F32 R155, -RZ, R6.reuse.H0_H0 ;  /* 0x20000006ff9b2230 */ /* 0x100fe40000004100 */
[----:B------:R-:W-:Y:S02]  /*28b0*/  @P2 HADD2.F32 R156, -RZ, R6.H1_H1 ;  /* 0x30000006ff9c2230 */ /* 0x000fe40000004100 */
[----:B----4-:R-:W-:Y:S01]  /*28c0*/  @P2 FFMA.FTZ R151, R154, R160, R151 ;  /* 0x000000a09a972223 */ /* 0x010fe20000010097 */
[--C-:B------:R-:W-:Y:S02]  /*28d0*/  @P2 HADD2.F32 R157, -RZ, R7.reuse.H0_H0 ;  /* 0x20000007ff9d2230 */ /* 0x100fe40000004100 */
[----:B---3--:R-:W-:Y:S01]  /*28e0*/  @P2 FFMA.FTZ R144, R155, R161, R144 ;  /* 0x000000a19b902223 */ /* 0x008fe20000010090 */
[----:B------:R-:W-:Y:S02]  /*28f0*/  @P2 HADD2.F32 R158, -RZ, R7.H1_H1 ;  /* 0x30000007ff9e2230 */ /* 0x000fe40000004100 */
[----:B------:R-:W-:Y:S01]  /*2900*/  @P2 FFMA.FTZ R145, R156, R162, R145 ;  /* 0x000000a29c912223 */ /* 0x000fe20000010091 */
[----:B------:R-:W-:-:S02]  /*2910*/  @P2 FFMA.FTZ R146, R157, R163, R146 ;  /* 0x000000a39d922223 */ /* 0x000fc40000010092 */
[----:B------:R-:W-:Y:S01]  /*2920*/  @P2 FFMA.FTZ R147, R158, R164, R147 ;  /* 0x000000a49e932223 */ /* 0x000fe20000010093 */
[----:B------:R-:W-:Y:S06]  /*2930*/  BRA `(.L_x_52871) ;  /* 0x0000000000747947 */ /* 0x000fec0003800000 */
.L_x_52870:
[----:B------:R-:W1:Y:S01]  /*2940*/  @P1 LDC R154, c[0x0][0x40c] ;  /* 0x00010300ff9a1b82 */ /* 0x000e620000000800 */
[----:B------:R-:W-:Y:S02]  /*2950*/  HFMA2 R150, -RZ, RZ, 0, 0 ;  /* 0x00000000ff967431 */ /* 0x000fe400000001ff */
[----:B-----5:R-:W-:Y:S01]  /*2960*/  @P1 HADD2.F32 R151, -RZ, R5.H0_H0 ;  /* 0x20000005ff971230 */ /* 0x020fe20000004100 */
[----:B------:R-:W-:Y:S01]  /*2970*/  CS2R R148, SRZ ;  /* 0x0000000000947805 */ /* 0x000fe2000001ff00 */
[--C-:B0-----:R-:W-:Y:S02]  /*2980*/  @P1 HADD2.F32 R144, -RZ, R4.reuse.H0_H0 ;  /* 0x20000004ff901230 */ /* 0x101fe40000004100 */
        /* <DEDUP_REMOVED lines=9> */
[----:B------:R-:W-:Y:S01]  /*2a20*/  @P1 HADD2.F32 R154, -RZ, R5.H1_H1 ;  /* 0x30000005ff9a1230 */ /* 0x000fe20000004100 */
[----:B------:R-:W-:-:S05]  /*2a30*/  MOV R151, RZ ;  /* 0x000000ff00977202 */ /* 0x000fca0000000f00 */
[----:B------:R-:W1:Y:S01]  /*2a40*/  @P1 LDC R157, c[0x0][0x40c] ;  /* 0x00010300ff9d1b82 */ /* 0x000e620000000800 */
[----:B0-----:R-:W-:Y:S01]  /*2a50*/  @P1 FMUL.FTZ R148, R144, R145 ;  /* 0x0000009190941220 */ /* 0x001fe20000410000 */
[----:B------:R-:W-:-:S06]  /*2a60*/  CS2R R144, SRZ ;  /* 0x0000000000907805 */ /* 0x000fcc000001ff00 */
[----:B------:R-:W0:Y:S01]  /*2a70*/  @P1 LDC R159, c[0x0][0x40c] ;  /* 0x00010300ff9f1b82 */ /* 0x000e220000000800 */
[----:B--2---:R-:W-:Y:S01]  /*2a80*/  @P1 FMUL.FTZ R149, R146, R147 ;  /* 0x0000009392951220 */ /* 0x004fe20000410000 */
[----:B------:R-:W-:-:S06]  /*2a90*/  CS2R R146, SRZ ;  /* 0x0000000000927805 */ /* 0x000fcc000001ff00 */
[----:B------:R-:W2:Y:S01]  /*2aa0*/  @P1 LDC R161, c[0x0][0x40c] ;  /* 0x00010300ffa11b82 */ /* 0x000ea20000000800 */
[----:B---3--:R-:W-:-:S07]  /*2ab0*/  @P1 FMUL.FTZ R151, R154, R155 ;  /* 0x0000009b9a971220 */ /* 0x008fce0000410000 */
[----:B------:R-:W3:Y:S01]  /*2ac0*/  @P1 LDC R163, c[0x0][0x40c] ;  /* 0x00010300ffa31b82 */ /* 0x000ee20000000800 */
[----:B-1----:R-:W-:Y:S01]  /*2ad0*/  @P1 FMUL.FTZ R144, R156, R157 ;  /* 0x0000009d9c901220 */ /* 0x002fe20000410000 */
[----:B0-----:R-:W-:Y:S01]  /*2ae0*/  @P1 FMUL.FTZ R145, R158, R159 ;  /* 0x0000009f9e911220 */ /* 0x001fe20000410000 */
[----:B--2---:R-:W-:Y:S01]  /*2af0*/  @P1 FMUL.FTZ R146, R160, R161 ;  /* 0x000000a1a0921220 */ /* 0x004fe20000410000 */
[----:B---3--:R-:W-:-:S07]  /*2b00*/  @P1 FMUL.FTZ R147, R162, R163 ;  /* 0x000000a3a2931220 */ /* 0x008fce0000410000 */
.L_x_52871:
        /* <DEDUP_REMOVED lines=10> */
.L_x_52873:
[----:B------:R-:W-:Y:S05]  /*2bb0*/  BSYNC.RECONVERGENT B0 ;  /* 0x0000000000007941 */ /* 0x000fea0003800200 */
.L_x_52872:
[----:B------:R-:W-:Y:S05]  /*2bc0*/  @!P0 BRA `(.L_x_52874) ;  /* 0x00000000007c8947 */ /* 0x000fea0003800000 */
[----:B0-----:R-:W0:Y:S01]  /*2bd0*/  LDC.64 R154, c[0x0][0x3a0] ;  /* 0x0000e800ff9a7b82 */ /* 0x001e220000000a00 */
[----:B------:R-:W-:-:S05]  /*2be0*/  IADD3 R157, PT, PT, R153, 0x100, RZ ;  /* 0x00000100999d7810 */ /* 0x000fca0007ffe0ff */
        /* <DEDUP_REMOVED lines=29> */
.L_x_52874:
[----:B0-----:R-:W0:Y:S01]  /*2dc0*/  @P1 LDC R155, c[0x0][0x40c] ;  /* 0x00010300ff9b1b82 */ /* 0x001e220000000800 */
[--C-:B-----5:R-:W-:Y:S02]  /*2dd0*/  @P1 HADD2.F32 R154, -RZ, R4.reuse.H0_H0 ;  /* 0x20000004ff9a1230 */ /* 0x120fe40000004100 */
[----:B------:R-:W-:Y:S02]  /*2de0*/  HFMA2 R158, -RZ, RZ, 0, 0 ;  /* 0x00000000ff9e7431 */ /* 0x000fe400000001ff */
[----:B------:R-:W-:Y:S01]  /*2df0*/  @P1 HADD2.F32 R159, -RZ, R4.H1_H1 ;  /* 0x30000004ff9f1230 */ /* 0x000fe20000004100 */
[----:B------:R-:W-:Y:S01]  /*2e00*/  CS2R R156, SRZ ;  /* 0x00000000009c7805 */ /* 0x000fe2000001ff00 */
        /* <DEDUP_REMOVED lines=8> */
[----:B------:R-:W-:-:S02]  /*2e90*/  @P1 HADD2.F32 R154, -RZ, R5.H1_H1 ;  /* 0x30000005ff9a1230 */ /* 0x000fc40000004100 */
[----:B------:R-:W-:-:S04]  /*2ea0*/  @P1 HADD2.F32 R155, -RZ, R6.H0_H0 ;  /* 0x20000006ff9b1230 */ /* 0x000fc80000004100 */
        /* <DEDUP_REMOVED lines=14> */
.L_x_52875:
        /* <DEDUP_REMOVED lines=10> */
.L_x_52877:
[----:B------:R-:W-:Y:S05]  /*3030*/  BSYNC.RECONVERGENT B0 ;  /* 0x0000000000007941 */ /* 0x000fea0003800200 */
.L_x_52876:
[----:B------:R-:W-:Y:S01]  /*3040*/  IADD3 R153, PT, PT, R153, 0x120, RZ ;  /* 0x0000012099997810 */ /* 0x000fe20007ffe0ff */
[----:B------:R-:W-:Y:S06]  /*3050*/  @!P0 BRA `(.L_x_52878) ;  /* 0x0000000000788947 */ /* 0x000fec0003800000 */
[----:B0-----:R-:W0:Y:S02]  /*3060*/  LDC.64 R154, c[0x0][0x3a0] ;  /* 0x0000e800ff9a7b82 */ /* 0x001e240000000a00 */
        /* <DEDUP_REMOVED lines=12> */
[----:B------:R-:W4:Y:S08]  /*3130*/  @P0 LDC R180, c[0x0][0x40c] ;  /* 0x00010300ffb40b82 */ /* 0x000f300000000800 */
[----:B------:R-:W3:Y:S08]  /*3140*/  @P0 LDC R181, c[0x0][0x40c] ;  /* 0x00010300ffb50b82 */ /* 0x000ef00000000800 */
[----:B------:R-:W4:Y:S08]  /*3150*/  @P0 LDC R182, c[0x0][0x40c] ;  /* 0x00010300ffb60b82 */ /* 0x000f300000000800 */
[----:B------:R-:W4:Y:S01]  /*3160*/  @P0 LDC R183, c[0x0][0x40c] ;  /* 0x00010300ffb70b82 */ /* 0x000f220000000800 */
[----:B--2---:R-:W-:Y:S01]  /*3170*/  @P0 FFMA.FTZ R164, R3, R0, R164 ;  /* 0x0000000003a40223 */ /* 0x004fe200000100a4 */
[----:B0-----:R-:W-:Y:S01]  /*3180*/  @P0 FFMA.FTZ R165, R176, R177, R165 ;  /* 0x000000b1b0a50223 */ /* 0x001fe200000100a5 */
[----:B-1----:R-:W-:Y:S01]  /*3190*/  @P0 FFMA.FTZ R166, R155, R178, R166 ;  /* 0x000000b29ba60223 */ /* 0x002fe200000100a6 */
[----:B------:R-:W-:-:S02]  /*31a0*/  @P0 HADD2.F32 R0, -RZ, R5.H1_H1 ;  /* 0x30000005ff000230 */ /* 0x000fc40000004100 */
[----:B---3--:R-:W-:Y:S01]  /*31b0*/  @P0 FFMA.FTZ R169, R154, R181, R169 ;  /* 0x000000b59aa90223 */ /* 0x008fe200000100a9 */
[----:B------:R-:W-:Y:S02]  /*31c0*/  @P0 HADD2.F32 R3, -RZ, R6.H0_H0 ;  /* 0x20000006ff030230 */ /* 0x000fe40000004100 */
[--C-:B------:R-:W-:Y:S02]  /*31d0*/  @P0 HADD2.F32 R155, -RZ, R7.reuse.H0_H0 ;  /* 0x20000007ff9b0230 */ /* 0x100fe40000004100 */
[----:B----4-:R-:W-:Y:S01]  /*31e0*/  @P0 FFMA.FTZ R167, R0, R179, R167 ;  /* 0x000000b300a70223 */ /* 0x010fe200000100a7 */
[----:B------:R-:W-:Y:S02]  /*31f0*/  @P0 HADD2.F32 R176, -RZ, R7.H1_H1 ;  /* 0x30000007ffb00230 */ /* 0x000fe40000004100 */
[----:B------:R-:W-:Y:S01]  /*3200*/  @P0 FFMA.FTZ R168, R3, R180, R168 ;  /* 0x000000b403a80223 */ /* 0x000fe200000100a8 */
[----:B------:R-:W-:Y:S02]  /*3210*/  @P0 FFMA.FTZ R170, R155, R182, R170 ;  /* 0x000000b69baa0223 */ /* 0x000fe400000100aa */
[----:B------:R-:W-:Y:S01]  /*3220*/  @P0 FFMA.FTZ R171, R176, R183, R171 ;  /* 0x000000b7b0ab0223 */ /* 0x000fe200000100ab */
[----:B------:R-:W-:Y:S06]  /*3230*/  BRA `(.L_x_52879) ;  /* 0x0000000000747947 */ /* 0x000fec0003800000 */
.L_x_52878:
[----:B------:R-:W1:Y:S01]  /*3240*/  @P1 LDC R3, c[0x0][0x40c] ;  /* 0x00010300ff031b82 */ /* 0x000e620000000800 */
[--C-:B-----5:R-:W-:Y:S02]  /*3250*/  @P1 HADD2.F32 R0, -RZ, R4.reuse.H0_H0 ;  /* 0x20000004ff001230 */ /* 0x120fe40000004100 */
[----:B------:R-:W-:Y:S02]  /*3260*/  HFMA2 R166, -RZ, RZ, 0, 0 ;  /* 0x00000000ffa67431 */ /* 0x000fe400000001ff */
[----:B0-----:R-:W-:Y:S01]  /*3270*/  @P1 HADD2.F32 R154, -RZ, R4.H1_H1 ;  /* 0x30000004ff9a1230 */ /* 0x001fe20000004100 */
[----:B------:R-:W-:Y:S01]  /*3280*/  CS2R R164, SRZ ;  /* 0x0000000000a47805 */ /* 0x000fe2000001ff00 */
[----:B------:R-:W-:Y:S01]  /*3290*/  @P1 HADD2.F32 R167, -RZ, R5.H0_H0 ;  /* 0x20000005ffa71230 */ /* 0x000fe20000004100 */
[----:B------:R-:W-:Y:S01]  /*32a0*/  CS2R R170, SRZ ;  /* 0x0000000000aa7805 */ /* 0x000fe2000001ff00 */
[----:B------:R-:W-:Y:S01]  /*32b0*/  @P1 HADD2.F32 R180, -RZ, R7.H1_H1 ;  /* 0x30000007ffb41230 */ /* 0x000fe20000004100 */
[----:B------:R-:W0:Y:S08]  /*32c0*/  @P1 LDC R155, c[0x0][0x40c] ;  /* 0x00010300ff9b1b82 */ /* 0x000e300000000800 */
[----:B------:R-:W2:Y:S08]  /*32d0*/  @P1 LDC R168, c[0x0][0x40c] ;  /* 0x00010300ffa81b82 */ /* 0x000eb00000000800 */
[----:B------:R-:W3:Y:S01]  /*32e0*/  @P1 LDC R177, c[0x0][0x40c] ;  /* 0x00010300ffb11b82 */ /* 0x000ee20000000800 */
[----:B-1----:R-:W-:Y:S01]  /*32f0*/  @P1 FMUL.FTZ R164, R0, R3 ;  /* 0x0000000300a41220 */ /* 0x002fe20000410000 */
[----:B------:R-:W-:-:S02]  /*3300*/  @P1 HADD2.F32 R0, -RZ, R5.H1_H1 ;  /* 0x30000005ff001230 */ /* 0x000fc40000004100 */
[----:B------:R-:W-:-:S04]  /*3310*/  @P1 HADD2.F32 R3, -RZ, R6.H0_H0 ;  /* 0x20000006ff031230 */ /* 0x000fc80000004100 */
[----:B------:R-:W1:Y:S01]  /*3320*/  @P1 LDC R176, c[0x0][0x40c] ;  /* 0x00010300ffb01b82 */ /* 0x000e620000000800 */
[----:B0-----:R-:W-:Y:S01]  /*3330*/  @P1 FMUL.FTZ R165, R154, R155 ;  /* 0x0000009b9aa51220 */ /* 0x001fe20000410000 */
[----:B------:R-:W-:Y:S02]  /*3340*/  @P1 HADD2.F32 R154, -RZ, R6.H1_H1 ;  /* 0x30000006ff9a1230 */ /* 0x000fe40000004100 */
[----:B------:R-:W-:-:S04]  /*3350*/  @P1 HADD2.F32 R155, -RZ, R7.H0_H0 ;  /* 0x20000007ff9b1230 */ /* 0x000fc80000004100 */
[----:B------:R-:W0:Y:S01]  /*3360*/  @P1 LDC R179, c[0x0][0x40c] ;  /* 0x00010300ffb31b82 */ /* 0x000e220000000800 */
[----:B--2---:R-:W-:Y:S01]  /*3370*/  @P1 FMUL.FTZ R166, R167, R168 ;  /* 0x000000a8a7a61220 */ /* 0x004fe20000410000 */
[----:B------:R-:W-:Y:S02]  /*3380*/  CS2R R168, SRZ ;  /* 0x0000000000a87805 */ /* 0x000fe4000001ff00 */
[----:B------:R-:W-:-:S04]  /*3390*/  MOV R167, RZ ;  /* 0x000000ff00a77202 */ /* 0x000fc80000000f00 */
[----:B------:R-:W2:Y:S01]  /*33a0*/  @P1 LDC R178, c[0x0][0x40c] ;  /* 0x00010300ffb21b82 */ /* 0x000ea20000000800 */
[----:B---3--:R-:W-:-:S07]  /*33b0*/  @P1 FMUL.FTZ R167, R0, R177 ;  /* 0x000000b100a71220 */ /* 0x008fce0000410000 */
[----:B------:R-:W3:Y:S01]  /*33c0*/  @P1 LDC R181, c[0x0][0x40c] ;  /* 0x00010300ffb51b82 */ /* 0x000ee20000000800 */
[----:B-1----:R-:W-:Y:S01]  /*33d0*/  @P1 FMUL.FTZ R168, R3, R176 ;  /* 0x000000b003a81220 */ /* 0x002fe20000410000 */
[----:B0-----:R-:W-:Y:S01]  /*33e0*/  @P1 FMUL.FTZ R169, R154, R179 ;  /* 0x000000b39aa91220 */ /* 0x001fe20000410000 */
[----:B--2---:R-:W-:Y:S01]  /*33f0*/  @P1 FMUL.FTZ R170, R155, R178 ;  /* 0x000000b29baa1220 */ /* 0x004fe20000410000 */
[----:B---3--:R-:W-:-:S07]  /*3400*/  @P1 FMUL.FTZ R171, R180, R181 ;  /* 0x000000b5b4ab1220 */ /* 0x008fce0000410000 */
.L_x_52879:
[----:B------:R-:W-:Y:S01]  /*3410*/  FADD.FTZ R0, RZ, R84 ;  /* 0x00000054ff007221 */ /* 0x000fe20000010000 */
        /* <DEDUP_REMOVED lines=267> */
.L_x_52895:
        /* <DEDUP_REMOVED lines=14> */
[----:B------:R-:W-:-:S13]  /*45b0*/  ISETP.GE.AND P0, PT, R152, 0x1, PT ;  /* 0x000000019800780c */ /* 0x000fda0003f06270 */
[----:B-1----:R-:W-:Y:S05]  /*45c0*/  @!P0 BRA `(.L_x_52882) ;  /* 0x0000001c00748947 */ /* 0x002fea0003800000 */
        /* <DEDUP_REMOVED lines=8> */
[----:B------:R-:W-:Y:S02]  /*4650*/  HADD2.F32 R165, -RZ, R172.H0_H0 ;  /* 0x200000acffa57230 */ /* 0x000fe40000004100 */
[C---:B------:R-:W-:Y:S01]  /*4660*/  FADD.FTZ R155, -R95.reuse, R86 ;  /* 0x000000565f9b7221 */ /* 0x040fe20000010100 */
[----:B------:R-:W-:Y:S02]  /*4670*/  HADD2.F32 R167, -RZ, R44.H0_H0 ;  /* 0x2000002cffa77230 */ /* 0x000fe40000004100 */
[----:B------:R-:W-:Y:S01]  /*4680*/  FADD.FTZ R89, -R95, R89 ;  /* 0x000000595f597221 */ /* 0x000fe20000010100 */
[----:B------:R-:W-:-:S02]  /*4690*/  IMAD R0, R0, R93, RZ ;  /* 0x0000005d00007224 */ /* 0x000fc400078e02ff */
        /* <DEDUP_REMOVED lines=159> */
[----:B------:R-:W-:Y:S01]  /*5090*/  FFMA.FTZ R96, R96, R165, R167 ;  /* 0x000000a560607223 */ /* 0x000fe200000100a7 */
        /* <DEDUP_REMOVED lines=197> */
[----:B------:R-:W-:Y:S01]  /*5cf0*/  HADD2.F32 R177, -RZ, R54.H1_H1 ;  /* 0x30000036ffb17230 */ /* 0x000fe20000004100 */
[----:B------:R-:W0:Y:S01]  /*5d00*/  LDC.64 R94, c[0x0][0x428] ;  /* 0x00010a00ff5e7b82 */ /* 0x000e220000000a00 */
        /* <DEDUP_REMOVED lines=16> */
[----:B------:R-:W-:Y:S01]  /*5e10*/  HADD2.F32 R179, -RZ, R48.H1_H1 ;  /* 0x30000030ffb37230 */ /* 0x000fe20000004100 */
[----:B------:R-:W-:Y:S01]  /*5e20*/  SHF.R.S32.HI R87, RZ, 0x1f, R0 ;  /* 0x0000001fff577819 */ /* 0x000fe20000011400 */
[----:B------:R-:W-:Y:S02]  /*5e30*/  HADD2.F32 R97, -RZ, R8.H1_H1 ;  /* 0x30000008ff617230 */ /* 0x000fe40000004100 */
[----:B------:R-:W-:Y:S01]  /*5e40*/  FFMA.FTZ R182, R84, R99, R103 ;  /* 0x0000006354b67223 */ /* 0x000fe20000010067 */
[----:B------:R-:W-:Y:S01]  /*5e50*/  F2FP.F16.F32.PACK_AB R84, R93, R92 ;  /* 0x0000005c5d54723e */ /* 0x000fe200000000ff */
[----:B------:R-:W-:Y:S01]  /*5e60*/  HADD2.F32 R100, -RZ, R49.H0_H0 ;  /* 0x20000031ff647230 */ /* 0x000fe20000004100 */
[----:B------:R-:W-:Y:S01]  /*5e70*/  LOP3.LUT R92, R3, 0x1f, RZ, 0xc0, !PT ;  /* 0x0000001f035c7812 */ /* 0x000fe200078ec0ff */
[----:B------:R-:W-:Y:S01]  /*5e80*/  FFMA.FTZ R179, R86, R179, R97 ;  /* 0x000000b356b37223 */ /* 0x000fe20000010061 */
[----:B------:R-:W-:Y:S01]  /*5e90*/  LEA.HI R97, R87, R0, RZ, 0x3 ;  /* 0x0000000057617211 */ /* 0x000fe200078f18ff */
[----:B------:R-:W-:Y:S01]  /*5ea0*/  HADD2.F32 R102, -RZ, R9.H0_H0 ;  /* 0x20000009ff667230 */ /* 0x000fe20000004100 */
[----:B------:R-:W-:Y:S01]  /*5eb0*/  F2FP.F16.F32.PACK_AB R87, R120, R115 ;  /* 0x000000737857723e */ /* 0x000fe200000000ff */
[----:B------:R-:W-:Y:S01]  /*5ec0*/  HADD2.F32 R103, -RZ, R11.H0_H0 ;  /* 0x2000000bff677230 */ /* 0x000fe20000004100 */
[----:B------:R-:W-:Y:S01]  /*5ed0*/  LEA.HI.SX32 R3, R97, R92, 0x1d ;  /* 0x0000005c61037211 */ /* 0x000fe200078feaff */
[----:B------:R-:W-:-:S02]  /*5ee0*/  HADD2.F32 R97, -RZ, R51.H0_H0 ;  /* 0x20000033ff617230 */ /* 0x000fc40000004100 */
[----:B------:R-:W-:Y:S01]  /*5ef0*/  FFMA.FTZ R181, R85, R100, R102 ;  /* 0x0000006455b57223 */ /* 0x000fe20000010066 */
[----:B------:R-:W-:Y:S01]  /*5f00*/  F2FP.F16.F32.PACK_AB R85, R101, R96 ;  /* 0x000000606555723e */ /* 0x000fe200000000ff */
[----:B------:R-:W-:Y:S01]  /*5f10*/  HADD2.F32 R0, -RZ, R50.H0_H0 ;  /* 0x20000032ff007230 */ /* 0x000fe20000004100 */
[----:B------:R-:W-:Y:S01]  /*5f20*/  F2FP.F16.F32.PACK_AB R86, R110, R105 ;  /* 0x000000696e56723e */ /* 0x000fe200000000ff */
[----:B0-----:R-:W-:-:S04]  /*5f30*/  IMAD.WIDE.U32 R100, R3, 0x10, R94 ;  /* 0x0000001003647825 */ /* 0x001fc800078e005e */
[----:B------:R-:W-:Y:S01]  /*5f40*/  FFMA.FTZ R110, R88, R97, R103 ;  /* 0x00000061586e7223 */ /* 0x000fe20000010067 */
[----:B------:R-:W-:Y:S01]  /*5f50*/  F2FP.F16.F32.PACK_AB R97, R151, R148 ;  /* 0x000000949761723e */ /* 0x000fe200000000ff */
[----:B------:R-:W-:Y:S01]  /*5f60*/  HADD2.F32 R96, -RZ, R10.H0_H0 ;  /* 0x2000000aff607230 */ /* 0x000fe20000004100 */
[----:B------:R0:W-:Y:S01]  /*5f70*/  STG.E.128 desc[UR6][R100.64], R84 ;  /* 0x0000005464007986 */ /* 0x0001e2000c101d06 */
[----:B------:R-:W-:Y:S01]  /*5f80*/  HADD2.F32 R93, -RZ, R50.H1_H1 ;  /* 0x30000032ff5d7230 */ /* 0x000fe20000004100 */
[----:B------:R-:W-:Y:S01]  /*5f90*/  IADD3 R151, PT, PT, R3, 0x80, RZ ;  /* 0x0000008003977810 */ /* 0x000fe20007ffe0ff */
[----:B------:R-:W-:Y:S02]  /*5fa0*/  HADD2.F32 R99, -RZ, R10.H1_H1 ;  /* 0x3000000aff637230 */ /* 0x000fe40000004100 */
[----:B------:R-:W-:Y:S01]  /*5fb0*/  FFMA.FTZ R0, R89, R0, R96 ;  /* 0x0000000059007223 */ /* 0x000fe20000010060 */
[----:B------:R-:W-:Y:S01]  /*5fc0*/  HADD2.F32 R98, -RZ, R51.H1_H1 ;  /* 0x30000033ff627230 */ /* 0x000fe20000004100 */
[----:B------:R-:W-:Y:S01]  /*5fd0*/  F2FP.F16.F32.PACK_AB R96, R142, R137 ;  /* 0x000000898e60723e */ /* 0x000fe200000000ff */
[----:B------:R-:W-:-:S02]  /*5fe0*/  HADD2.F32 R102, -RZ, R11.H1_H1 ;  /* 0x3000000bff667230 */ /* 0x000fc40000004100 */
[----:B------:R-:W-:Y:S01]  /*5ff0*/  FFMA.FTZ R93, R90, R93, R99 ;  /* 0x0000005d5a5d7223 */ /* 0x000fe20000010063 */
[----:B------:R-:W-:Y:S02]  /*6000*/  F2FP.F16.F32.PACK_AB R90, R132, R129 ;  /* 0x00000081845a723e */ /* 0x000fe400000000ff */
[----:B------:R-:W-:Y:S01]  /*6010*/  F2FP.F16.F32.PACK_AB R89, R124, R119 ;  /* 0x000000777c59723e */ /* 0x000fe200000000ff */
[----:B------:R-:W-:Y:S01]  /*6020*/  FFMA.FTZ R115, R91, R98, R102 ;  /* 0x000000625b737223 */ /* 0x000fe20000010066 */
[----:B------:R-:W-:Y:S02]  /*6030*/  F2FP.F16.F32.PACK_AB R91, R144, R139 ;  /* 0x0000008b905b723e */ /* 0x000fe400000000ff */
[----:B------:R-:W-:Y:S02]  /*6040*/  F2FP.F16.F32.PACK_AB R88, R113, R108 ;  /* 0x0000006c7158723e */ /* 0x000fe400000000ff */
[----:B------:R-:W-:Y:S02]  /*6050*/  F2FP.F16.F32.PACK_AB R99, R161, R160 ;  /* 0x000000a0a163723e */ /* 0x000fe400000000ff */
[----:B0-----:R-:W-:-:S02]  /*6060*/  F2FP.F16.F32.PACK_AB R87, R166, R143 ;  /* 0x0000008fa657723e */ /* 0x001fc400000000ff */
[----:B------:R-:W-:Y:S02]  /*6070*/  F2FP.F16.F32.PACK_AB R86, R145, R146 ;  /* 0x000000929156723e */ /* 0x000fe400000000ff */
[----:B------:R-:W-:Y:S02]  /*6080*/  IADD3 R143, PT, PT, R3, 0x20, RZ ;  /* 0x00000020038f7810 */ /* 0x000fe40007ffe0ff */
[----:B------:R-:W-:Y:S01]  /*6090*/  F2FP.F16.F32.PACK_AB R85, R150, R149 ;  /* 0x000000959655723e */ /* 0x000fe200000000ff */
[--C-:B------:R-:W-:Y:S01]  /*60a0*/  IMAD.WIDE.U32 R150, R151, 0x10, R94.reuse ;  /* 0x0000001097967825 */ /* 0x100fe200078e005e */
[C---:B------:R-:W-:Y:S02]  /*60b0*/  IADD3 R145, PT, PT, R3.reuse, 0x40, RZ ;  /* 0x0000004003917810 */ /* 0x040fe40007ffe0ff */
[----:B------:R-:W-:Y:S01]  /*60c0*/  IADD3 R149, PT, PT, R3, 0x60, RZ ;  /* 0x0000006003957810 */ /* 0x000fe20007ffe0ff */
[----:B------:R-:W-:Y:S01]  /*60d0*/  IMAD.WIDE.U32 R142, R143, 0x10, R94 ;  /* 0x000000108f8e7825 */ /* 0x000fe200078e005e */
[----:B------:R-:W-:-:S02]  /*60e0*/  F2FP.F16.F32.PACK_AB R84, R153, R152 ;  /* 0x000000989954723e */ /* 0x000fc400000000ff */
[----:B------:R-:W-:Y:S01]  /*60f0*/  F2FP.F16.F32.PACK_AB R98, R159, R158 ;  /* 0x0000009e9f62723e */ /* 0x000fe200000000ff */
[--C-:B------:R-:W-:Y:S01]  /*6100*/  IMAD.WIDE.U32 R144, R145, 0x10, R94.reuse ;  /* 0x0000001091907825 */ /* 0x100fe200078e005e */
[----:B------:R-:W-:Y:S01]  /*6110*/  F2FP.F16.F32.PACK_AB R103, R155, R154 ;  /* 0x0000009a9b67723e */ /* 0x000fe200000000ff */
[----:B------:R0:W-:Y:S01]  /*6120*/  STG.E.128 desc[UR6][R142.64], R88 ;  /* 0x000000588e007986 */ /* 0x0001e2000c101d06 */
[----:B------:R-:W-:Y:S01]  /*6130*/  IADD3 R153, PT, PT, R3, 0xa0, RZ ;  /* 0x000000a003997810 */ /* 0x000fe20007ffe0ff */
[--C-:B------:R-:W-:Y:S01]  /*6140*/  IMAD.WIDE.U32 R148, R149, 0x10, R94.reuse ;  /* 0x0000001095947825 */ /* 0x100fe200078e005e */
[----:B------:R-:W-:Y:S01]  /*6150*/  F2FP.F16.F32.PACK_AB R102, R156, R157 ;  /* 0x0000009d9c66723e */ /* 0x000fe200000000ff */
[----:B------:R-:W-:Y:S01]  /*6160*/  STG.E.128 desc[UR6][R144.64], R96 ;  /* 0x0000006090007986 */ /* 0x000fe2000c101d06 */
[----:B------:R-:W-:Y:S01]  /*6170*/  F2FP.F16.F32.PACK_AB R101, R165, R164 ;  /* 0x000000a4a565723e */ /* 0x000fe200000000ff */
[----:B------:R-:W-:Y:S01]  /*6180*/  IMAD.WIDE.U32 R152, R153, 0x10, R94 ;  /* 0x0000001099987825 */ /* 0x000fe200078e005e */
[----:B------:R-:W-:-:S02]  /*6190*/  F2FP.F16.F32.PACK_AB R100, R163, R162 ;  /* 0x000000a2a364723e */ /* 0x000fc400000000ff */
[C---:B------:R-:W-:Y:S02]  /*61a0*/  IADD3 R155, PT, PT, R3.reuse, 0xc0, RZ ;  /* 0x000000c0039b7810 */ /* 0x040fe40007ffe0ff */
[C---:B------:R-:W-:Y:S01]  /*61b0*/  IADD3 R157, PT, PT, R3.reuse, 0xe0, RZ ;  /* 0x000000e0039d7810 */ /* 0x040fe20007ffe0ff */
[----:B------:R-:W-:Y:S01]  /*61c0*/  STG.E.128 desc[UR6][R148.64], R100 ;  /* 0x0000006494007986 */ /* 0x000fe2000c101d06 */
[----:B------:R-:W-:Y:S01]  /*61d0*/  IADD3 R159, PT, PT, R3, 0x100, RZ ;  /* 0x00000100039f7810 */ /* 0x000fe20007ffe0ff */
[--C-:B------:R-:W-:Y:S01]  /*61e0*/  IMAD.WIDE.U32 R154, R155, 0x10, R94.reuse ;  /* 0x000000109b9a7825 */ /* 0x100fe200078e005e */
[----:B------:R-:W-:Y:S01]  /*61f0*/  IADD3 R3, PT, PT, R3, 0x120, RZ ;  /* 0x0000012003037810 */ /* 0x000fe20007ffe0ff */
        /* <DEDUP_REMOVED lines=9> */
[----:B------:R-:W-:Y:S01]  /*6290*/  IMAD.WIDE.U32 R94, R3, 0x10, R94 ;  /* 0x00000010035e7825 */ /* 0x000fe200078e005e */
[----:B0-----:R-:W-:Y:S02]  /*62a0*/  F2FP.F16.F32.PACK_AB R91, R168, R109 ;  /* 0x0000006da85b723e */ /* 0x001fe400000000ff */
[----:B------:R-:W-:Y:S01]  /*62b0*/  F2FP.F16.F32.PACK_AB R90, R112, R111 ;  /* 0x0000006f705a723e */ /* 0x000fe200000000ff */
[----:B------:R2:W-:Y:S01]  /*62c0*/  STG.E.128 desc[UR6][R154.64], R128 ;  /* 0x000000809a007986 */ /* 0x0005e2000c101d06 */
[----:B------:R-:W-:-:S02]  /*62d0*/  F2FP.F16.F32.PACK_AB R89, R147, R114 ;  /* 0x000000729359723e */ /* 0x000fc400000000ff */
[----:B------:R-:W-:Y:S02]  /*62e0*/  F2FP.F16.F32.PACK_AB R88, R116, R117 ;  /* 0x000000757458723e */ /* 0x000fe400000000ff */
[----:B-1----:R-:W-:Y:S02]  /*62f0*/  F2FP.F16.F32.PACK_AB R87, R180, R177 ;  /* 0x000000b1b457723e */ /* 0x002fe400000000ff */
[----:B------:R-:W-:Y:S01]  /*6300*/  F2FP.F16.F32.PACK_AB R86, R176, R171 ;  /* 0x000000abb056723e */ /* 0x000fe200000000ff */
[----:B------:R2:W-:Y:S01]  /*6310*/  STG.E.128 desc[UR6][R156.64], R88 ;  /* 0x000000589c007986 */ /* 0x0005e2000c101d06 */
[----:B------:R-:W-:Y:S02]  /*6320*/  F2FP.F16.F32.PACK_AB R85, R170, R169 ;  /* 0x000000a9aa55723e */ /* 0x000fe400000000ff */
[----:B------:R-:W-:Y:S02]  /*6330*/  F2FP.F16.F32.PACK_AB R84, R167, R138 ;  /* 0x0000008aa754723e */ /* 0x000fe400000000ff */
[----:B------:R-:W-:-:S02]  /*6340*/  F2FP.F16.F32.PACK_AB R115, R115, R110 ;  /* 0x0000006e7373723e */ /* 0x000fc400000000ff */
[----:B------:R-:W-:Y:S01]  /*6350*/  F2FP.F16.F32.PACK_AB R114, R93, R0 ;  /* 0x000000005d72723e */ /* 0x000fe200000000ff */
[----:B------:R2:W-:Y:S01]  /*6360*/  STG.E.128 desc[UR6][R158.64], R84 ;  /* 0x000000549e007986 */ /* 0x0005e2000c101d06 */
[----:B------:R-:W-:Y:S02]  /*6370*/  F2FP.F16.F32.PACK_AB R113, R182, R181 ;  /* 0x000000b5b671723e */ /* 0x000fe400000000ff */
[----:B------:R-:W-:-:S05]  /*6380*/  F2FP.F16.F32.PACK_AB R112, R179, R178 ;  /* 0x000000b2b370723e */ /* 0x000fca00000000ff */
[----:B------:R2:W-:Y:S02]  /*6390*/  STG.E.128 desc[UR6][R94.64], R112 ;  /* 0x000000705e007986 */ /* 0x0005e4000c101d06 */
.L_x_52882:
[----:B------:R-:W-:Y:S05]  /*63a0*/  BSYNC.RECONVERGENT B0 ;  /* 0x0000000000007941 */ /* 0x000fea0003800200 */
.L_x_52881:
[----:B--2---:R-:W0:Y:S02]  /*63b0*/  LDC.64 R84, c[0x0][0x380] ;  /* 0x0000e000ff547b82 */ /* 0x004e240000000a00 */
[----:B0-----:R-:W-:-:S04]  /*63c0*/  LEA R2, R84, R2, 0x2 ;  /* 0x0000000254027211 */ /* 0x001fc800078e10ff */
[----:B------:R-:W-:-:S13]  /*63d0*/  ISETP.GE.AND P0, PT, R2, R85, PT ;  /* 0x000000550200720c */ /* 0x000fda0003f06270 */
[----:B------:R-:W-:Y:S05]  /*63e0*/  @!P0 BRA `(.L_x_52883) ;  /* 0xffffffa000308947 */ /* 0x000fea000383ffff */
[----:B------:R-:W-:Y:S05]  /*63f0*/  EXIT ;  /* 0x000000000000794d */ /* 0x000fea0003800000 */
.L_x_52880:
        /* <DEDUP_REMOVED lines=8> */
.L_x_52885:
[----:B------:R-:W-:Y:S05]  /*6480*/  BSYNC B0 ;  /* 0x0000000000007941 */ /* 0x000fea0003800000 */
.L_x_52884:
        /* <DEDUP_REMOVED lines=9> */
.L_x_52886:
[----:B------:R-:W-:Y:S01]  /*6520*/  HFMA2 R180, -RZ, RZ, 0, 2.384185791015625e-07 ;  /* 0x00000004ffb47431 */ /* 0x000fe200000001ff */
[----:B------:R-:W-:-:S05]  /*6530*/  MOV R94, R177 ;  /* 0x000000b1005e7202 */ /* 0x000fca0000000f00 */
[----:B------:R-:W-:-:S05]  /*6540*/  FADD.FTZ R154, R153, R94 ;  /* 0x0000005e999a7221 */ /* 0x000fca0000010000 */
[----:B------:R-:W-:-:S07]  /*6550*/  MOV R179, R154 ;  /* 0x0000009a00b37202 */ /* 0x000fce0000000f00 */
[----:B------:R-:W-:Y:S05]  /*6560*/  WARPSYNC.COLLECTIVE R178, `(.L_x_52887) ;  /* 0x00000000b2087348 */ /* 0x000fea0003c00000 */
[----:B------:R0:W1:Y:S02]  /*6570*/  SHFL.BFLY P1, R177, R179, R180, R181 ;  /* 0x0c0000b4b3b17389 */ /* 0x00006400000200b5 */
[----:B01----:R-:W-:Y:S05]  /*6580*/  ENDCOLLECTIVE ;  /* 0x000000000000791b */ /* 0x003fea0003800000 */
.L_x_52887:
[----:B------:R-:W-:Y:S01]  /*6590*/  HFMA2 R180, -RZ, RZ, 0, 4.76837158203125e-07 ;  /* 0x00000008ffb47431 */ /* 0x000fe200000001ff */
[----:B------:R-:W-:-:S05]  /*65a0*/  MOV R95, R177 ;  /* 0x000000b1005f7202 */ /* 0x000fca0000000f00 */
[----:B------:R-:W-:-:S05]  /*65b0*/  FADD.FTZ R155, R154, R95 ;  /* 0x0000005f9a9b7221 */ /* 0x000fca0000010000 */
[----:B------:R-:W-:-:S07]  /*65c0*/  MOV R179, R155 ;  /* 0x0000009b00b37202 */ /* 0x000fce0000000f00 */
[----:B------:R-:W-:Y:S05]  /*65d0*/  WARPSYNC.COLLECTIVE R178, `(.L_x_52888) ;  /* 0x00000000b2087348 */ /* 0x000fea0003c00000 */
[----:B------:R0:W1:Y:S02]  /*65e0*/  SHFL.BFLY P1, R177, R179, R180, R181 ;  /* 0x0c0000b4b3b17389 */ /* 0x00006400000200b5 */
[----:B01----:R-:W-:Y:S05]  /*65f0*/  ENDCOLLECTIVE ;  /* 0x000000000000791b */ /* 0x003fea0003800000 */
.L_x_52888:
        /* <DEDUP_REMOVED lines=8> */
.L_x_52889:
        /* <DEDUP_REMOVED lines=168> */
.L_x_52890:
[----:B------:R-:W-:Y:S01]  /*7100*/  HFMA2 R180, -RZ, RZ, 0, 1.1920928955078125e-07 ;  /* 0x00000002ffb47431 */ /* 0x000fe200000001ff */
[----:B------:R-:W-:-:S05]  /*7110*/  MOV R153, R177 ;  /* 0x000000b100997202 */ /* 0x000fca0000000f00 */
[----:B------:R-:W-:-:S05]  /*7120*/  FADD.FTZ R153, R0, R153 ;  /* 0x0000009900997221 */ /* 0x000fca0000010000 */
[----:B------:R-:W-:-:S07]  /*7130*/  MOV R179, R153 ;  /* 0x0000009900b37202 */ /* 0x000fce0000000f00 */
[----:B------:R-:W-:Y:S05]  /*7140*/  WARPSYNC.COLLECTIVE R178, `(.L_x_52891) ;  /* 0x00000000b2087348 */ /* 0x000fea0003c00000 */
[----:B------:R0:W1:Y:S02]  /*7150*/  SHFL.BFLY P1, R177, R179, R180, R181 ;  /* 0x0c0000b4b3b17389 */ /* 0x00006400000200b5 */
[----:B01----:R-:W-:Y:S05]  /*7160*/  ENDCOLLECTIVE ;  /* 0x000000000000791b */ /* 0x003fea0003800000 */
.L_x_52891:
[----:B------:R-:W-:Y:S01]  /*7170*/  HFMA2 R180, -RZ, RZ, 0, 2.384185791015625e-07 ;  /* 0x00000004ffb47431 */ /* 0x000fe200000001ff */
[----:B------:R-:W-:-:S05]  /*7180*/  MOV R154, R177 ;  /* 0x000000b1009a7202 */ /* 0x000fca0000000f00 */
[----:B------:R-:W-:-:S05]  /*7190*/  FADD.FTZ R154, R153, R154 ;  /* 0x0000009a999a7221 */ /* 0x000fca0000010000 */
[----:B------:R-:W-:-:S07]  /*71a0*/  MOV R179, R154 ;  /* 0x0000009a00b37202 */ /* 0x000fce0000000f00 */
[----:B------:R-:W-:Y:S05]  /*71b0*/  WARPSYNC.COLLECTIVE R178, `(.L_x_52892) ;  /* 0x00000000b2087348 */ /* 0x000fea0003c00000 */
[----:B------:R0:W1:Y:S02]  /*71c0*/  SHFL.BFLY P1, R177, R179, R180, R181 ;  /* 0x0c0000b4b3b17389 */ /* 0x00006400000200b5 */
[----:B01----:R-:W-:Y:S05]  /*71d0*/  ENDCOLLECTIVE ;  /* 0x000000000000791b */ /* 0x003fea0003800000 */
.L_x_52892:
[----:B------:R-:W-:Y:S01]  /*71e0*/  HFMA2 R180, -RZ, RZ, 0, 4.76837158203125e-07 ;  /* 0x00000008ffb47431 */ /* 0x000fe200000001ff */
[----:B------:R-:W-:-:S05]  /*71f0*/  MOV R155, R177 ;  /* 0x000000b1009b7202 */ /* 0x000fca0000000f00 */
[----:B------:R-:W-:-:S05]  /*7200*/  FADD.FTZ R155, R154, R155 ;  /* 0x0000009b9a9b7221 */ /* 0x000fca0000010000 */
[----:B------:R-:W-:-:S07]  /*7210*/  MOV R179, R155 ;  /* 0x0000009b00b37202 */ /* 0x000fce0000000f00 */
[----:B------:R-:W-:Y:S05]  /*7220*/  WARPSYNC.COLLECTIVE R178, `(.L_x_52893) ;  /* 0x00000000b2087348 */ /* 0x000fea0003c00000 */
[----:B------:R0:W1:Y:S02]  /*7230*/  SHFL.BFLY P1, R177, R179, R180, R181 ;  /* 0x0c0000b4b3b17389 */ /* 0x00006400000200b5 */
[----:B01----:R-:W-:Y:S05]  /*7240*/  ENDCOLLECTIVE ;  /* 0x000000000000791b */ /* 0x003fea0003800000 */
.L_x_52893:
[----:B------:R-:W-:Y:S01]  /*7250*/  HFMA2 R180, -RZ, RZ, 0, 9.5367431640625e-07 ;  /* 0x00000010ffb47431 */ /* 0x000fe200000001ff */
[----:B------:R-:W-:-:S05]  /*7260*/  MOV R176, R177 ;  /* 0x000000b100b07202 */ /* 0x000fca0000000f00 */
[----:B------:R-:W-:-:S05]  /*7270*/  FADD.FTZ R176, R155, R176 ;  /* 0x000000b09bb07221 */ /* 0x000fca0000010000 */
[----:B------:R-:W-:-:S07]  /*7280*/  MOV R179, R176 ;  /* 0x000000b000b37202 */ /* 0x000fce0000000f00 */
[----:B------:R-:W-:Y:S05]  /*7290*/  WARPSYNC.COLLECTIVE R178, `(.L_x_52894) ;  /* 0x00000000b2087348 */ /* 0x000fea0003c00000 */
[----:B------:R0:W1:Y:S02]  /*72a0*/  SHFL.BFLY P1, R177, R179, R180, R181 ;  /* 0x0c0000b4b3b17389 */ /* 0x00006400000200b5 */
[----:B01----:R-:W-:Y:S05]  /*72b0*/  ENDCOLLECTIVE ;  /* 0x000000000000791b */ /* 0x003fea0003800000 */
.L_x_52894:
[----:B------:R-:W-:Y:S05]  /*72c0*/  BRA `(.L_x_52895) ;  /* 0xffffffd000807947 */ /* 0x000fea000383ffff */
.L_x_52896:
        /* <DEDUP_REMOVED lines=11> */
.L_x_88515:


//--------------------- .text._ZN10layer_norm13ln_fwd_kernelINS_13Kernel_traitsI6__halfS2_fS2_fjLj2560ELj1ELj4ELj1ELj16ENS_18Kernel_traits_baseILj2560ES2_S2_fS2_fjLj128EEEEELb0ELb1ELb0ELb0EEEvNS_9FwdParamsE --------------------------
	.section	.text._ZN10layer_norm13ln_fwd_kernelINS_13Kernel_traitsI6__halfS2_fS2_fjLj2560ELj1ELj4ELj1ELj16ENS_18Kernel_traits_baseILj2560ES2_S2_fS2_fjLj128EEEEELb0ELb1ELb0ELb0EEEvNS_9FwdParamsE,"ax",@progbits
	.align	128
        .global         _ZN10layer_norm13ln_fwd_kernelINS_13Kernel_traitsI6__halfS2_fS2_fjLj2560ELj1ELj4ELj1ELj16ENS_18Kernel_traits_baseILj2560ES2_S2_fS2_fjLj128EEEEELb0ELb1ELb0ELb0EEEvNS_9FwdParamsE
        .type           _ZN10layer_norm13ln_fwd_kernelINS_13Kernel_traitsI6__halfS2_fS2_fjLj2560ELj1ELj4ELj1ELj16ENS_18Kernel_traits_baseILj2560ES2_S2_fS2_fjLj128EEEEELb0ELb1ELb0ELb0EEEvNS_9FwdParamsE,@function
        .size           _ZN10layer_norm13ln_fwd_kernelINS_13Kernel_traitsI6__halfS2_fS2_fjLj2560ELj1ELj4ELj1ELj16ENS_18Kernel_traits_baseILj2560ES2_S2_fS2_fjLj128EEEEELb0ELb1ELb0ELb0EEEvNS_9FwdParamsE,(.L_x_88516 - _ZN10layer_norm13ln_fwd_kernelINS_13Kernel_traitsI6__halfS2_fS2_fjLj2560ELj1ELj4ELj1ELj16ENS_18Kernel_traits_baseILj2560ES2_S2_fS2_fjLj128EEEEELb0ELb1ELb0ELb0EEEvNS_9FwdParamsE)
        .other          _ZN10layer_norm13ln_fwd_kernelINS_13Kernel_traitsI6__halfS2_fS2_fjLj2560ELj1ELj4ELj1ELj16ENS_18Kernel_traits_baseILj2560ES2_S2_fS2_fjLj128EEEEELb0ELb1ELb0ELb0EEEvNS_9FwdParamsE,@"STO_CUDA_ENTRY STV_DEFAULT"
_ZN10layer_norm13ln_fwd_kernelINS_13Kernel_traitsI6__halfS2_fS2_fjLj2560ELj1ELj4ELj1ELj16ENS_18Kernel_traits_baseILj2560ES2_S2_fS2_fjLj128EEEEELb0ELb1ELb0ELb0EEEvNS_9FwdParamsE:
.text._ZN10layer_norm13ln_fwd_kernelINS_13Kernel_traitsI6__halfS2_fS2_fjLj2560ELj1ELj4ELj1ELj16ENS_18Kernel_traits_baseILj2560ES2_S2_fS2_fjLj128EEEEELb0ELb1ELb0ELb0EEEvNS_9FwdParamsE:
        /* <DEDUP_REMOVED lines=10> */
[C---:B0-----:R-:W-:Y:S02]  /*00a0*/  LOP3.LUT R5, R0.reuse, 0x1f, RZ, 0xc, !PT ;  /* 0x0000001f00057812 */ /* 0x041fe400078e0cff */
[----:B------:R-:W-:Y:S02]  /*00b0*/  LOP3.LUT R3, R0, 0x1f, RZ, 0xc0, !PT ;  /* 0x0000001f00037812 */ /* 0x000fe400078ec0ff */
        /* <DEDUP_REMOVED lines=107> */
[----:B0-----:R-:W-:-:S04]  /*0770*/  IMAD.WIDE.U32 R110, R108, 0x10, R110 ;  /* 0x000000106c6e7825 */ /* 0x001fc800078e006e */
[----:B-1----:R-:W-:-:S06]  /*0780*/  IMAD.WIDE.U32 R112, R108, 0x10, R112 ;  /* 0x000000106c707825 */ /* 0x002fcc00078e0070 */
[----:B------:R-:W5:Y:S01]  /*0790*/  LDG.E.128 R112, desc[UR6][R112.64] ;  /* 0x0000000670707981 */ /* 0x000f62000c1e1d00 */
[----:B--2---:R-:W-:-:S03]  /*07a0*/  IMAD.WIDE.U32 R116, R108, 0x10, R116 ;  /* 0x000000106c747825 */ /* 0x004fc600078e0074 */
[----:B------:R-:W5:Y:S04]  /*07b0*/  LDG.E.128 R108, desc[UR6][R110.64] ;  /* 0x000000066e6c7981 */ /* 0x000f68000c1e1d00 */
[----:B------:R-:W5:Y:S01]  /*07c0*/  LD.E.128 R116, desc[UR6][R116.64] ;  /* 0x0000000674747980 */ /* 0x000f62000c101d00 */
[----:B------:R-:W-:Y:S05]  /*07d0*/  BRA `(.L_x_52899) ;  /* 0x0000000400fc7947 */ /* 0x000fea0003800000 */
.L_x_52898:
        /* <DEDUP_REMOVED lines=56> */
[C---:B0-----:R-:W-:Y:S01]  /*0b60*/  @P3 IMAD.WIDE.U32 R4, R108.reuse, 0x10, R4 ;  /* 0x000000106c043825 */ /* 0x041fe200078e0004 */
[----:B------:R-:W5:Y:S06]  /*0b70*/  @P4 LDG.E.128 R56, desc[UR6][R110.64] ;  /* 0x000000066e384981 */ /* 0x000f6c000c1e1d00 */
[----:B------:R-:W0:Y:S01]  /*0b80*/  @P6 LDC.64 R118, c[0x0][0x3e8] ;  /* 0x0000fa00ff766b82 */ /* 0x000e220000000a00 */
[C---:B-1----:R-:W-:Y:S01]  /*0b90*/  @P3 IMAD.WIDE.U32 R16, R108.reuse, 0x10, R16 ;  /* 0x000000106c103825 */ /* 0x042fe200078e0010 */
[----:B------:R-:W-:-:S03]  /*0ba0*/  @P3 IADD3 R108, PT, PT, R108, 0x20, RZ ;  /* 0x000000206c6c3810 */ /* 0x000fc60007ffe0ff */
[----:B------:R-:W-:Y:S01]  /*0bb0*/  HFMA2 R6, -RZ, RZ, 0, 0 ;  /* 0x00000000ff067431 */ /* 0x000fe200000001ff */
[----:B------:R-:W-:Y:S01]  /*0bc0*/  ISETP.GE.U32.AND P5, PT, R2, 0x140, PT ;  /* 0x000001400200780c */ /* 0x000fe20003fa6070 */
[----:B------:R1:W5:Y:S01]  /*0bd0*/  @P4 LDG.E.128 R48, desc[UR6][R100.64] ;  /* 0x0000000664304981 */ /* 0x000362000c1e1d00 */
[C---:B----4-:R-:W-:Y:S01]  /*0be0*/  @P2 IMAD.WIDE.U32 R28, R108.reuse, 0x10, R28 ;  /* 0x000000106c1c2825 */ /* 0x050fe200078e001c */
[----:B------:R-:W-:Y:S02]  /*0bf0*/  MOV R90, RZ ;  /* 0x000000ff005a7202 */ /* 0x000fe40000000f00 */
[----:B------:R-:W5:Y:S01]  /*0c00*/  @P3 LDG.E.128 R60, desc[UR6][R4.64] ;  /* 0x00000006043c3981 */ /* 0x000f62000c1e1d00 */
[C---:B------:R-:W-:Y:S01]  /*0c10*/  @P2 IMAD.WIDE.U32 R40, R108.reuse, 0x10, R40 ;  /* 0x000000106c282825 */ /* 0x040fe200078e0028 */
[----:B------:R-:W-:Y:S02]  /*0c20*/  @P2 IADD3 R108, PT, PT, R108, 0x20, RZ ;  /* 0x000000206c6c2810 */ /* 0x000fe40007ffe0ff */
[----:B------:R-:W5:Y:S03]  /*0c30*/  @P3 LDG.E.128 R68, desc[UR6][R16.64] ;  /* 0x0000000610443981 */ /* 0x000f66000c1e1d00 */
[C---:B------:R-:W-:Y:S01]  /*0c40*/  @P1 IMAD.WIDE.U32 R112, R108.reuse, 0x10, R112 ;  /* 0x000000106c701825 */ /* 0x040fe200078e0070 */
[----:B------:R4:W5:Y:S03]  /*0c50*/  @P2 LDG.E.128 R72, desc[UR6][R28.64] ;  /* 0x000000061c482981 */ /* 0x000966000c1e1d00 */
[C---:B--2---:R-:W-:Y:S01]  /*0c60*/  @P1 IMAD.WIDE.U32 R114, R108.reuse, 0x10, R114 ;  /* 0x000000106c721825 */ /* 0x044fe200078e0072 */
[----:B------:R-:W-:Y:S01]  /*0c70*/  @P1 IADD3 R108, PT, PT, R108, 0x20, RZ ;  /* 0x000000206c6c1810 */ /* 0x000fe20007ffe0ff */
[----:B------:R-:W5:Y:S04]  /*0c80*/  @P1 LDG.E.128 R84, desc[UR6][R112.64] ;  /* 0x0000000670541981 */ /* 0x000f68000c1e1d00 */
[C---:B---3--:R-:W-:Y:S01]  /*0c90*/  @P6 IMAD.WIDE.U32 R116, R108.reuse, 0x10, R116 ;  /* 0x000000106c746825 */ /* 0x048fe200078e0074 */
[----:B------:R-:W5:Y:S03]  /*0ca0*/  @P1 LDG.E.128 R92, desc[UR6][R114.64] ;  /* 0x00000006725c1981 */ /* 0x000f66000c1e1d00 */
[----:B0-----:R-:W-:Y:S01]  /*0cb0*/  @P6 IMAD.WIDE.U32 R118, R108, 0x10, R118 ;  /* 0x000000106c766825 */ /* 0x001fe200078e0076 */
[----:B------:R-:W5:Y:S04]  /*0cc0*/  @P6 LDG.E.128 R96, desc[UR6][R116.64] ;  /* 0x0000000674606981 */ /* 0x000f68000c1e1d00 */
[----:B------:R-:W5:Y:S01]  /*0cd0*/  @P6 LDG.E.128 R104, desc[UR6][R118.64] ;  /* 0x0000000676686981 */ /* 0x000f62000c1e1d00 */
[----:B-1----:R-:W-:-:S02]  /*0ce0*/  CS2R R100, SRZ ;  /* 0x0000000000647805 */ /* 0x002fc4000001ff00 */
[----:B------:R-:W-:Y:S02]  /*0cf0*/  CS2R R88, SRZ ;  /* 0x0000000000587805 */ /* 0x000fe4000001ff00 */
[----:B------:R-:W-:Y:S01]  /*0d00*/  CS2R R76, SRZ ;  /* 0x00000000004c7805 */ /* 0x000fe2000001ff00 */
[----:B------:R0:W5:Y:S01]  /*0d10*/  @P2 LDG.E.128 R80, desc[UR6][R40.64] ;  /* 0x0000000628502981 */ /* 0x000162000c1e1d00 */
[----:B------:R-:W-:Y:S02]  /*0d20*/  MOV R66, RZ ;  /* 0x000000ff00427202 */ /* 0x000fe40000000f00 */
[----:B------:R-:W-:Y:S02]  /*0d30*/  CS2R R64, SRZ ;  /* 0x0000000000407805 */ /* 0x000fe4000001ff00 */
[----:B------:R-:W-:Y:S02]  /*0d40*/  CS2R R52, SRZ ;  /* 0x0000000000347805 */ /* 0x000fe4000001ff00 */
[----:B------:R-:W-:-:S02]  /*0d50*/  MOV R42, RZ ;  /* 0x000000ff002a7202 */ /* 0x000fc40000000f00 */
[----:B----4-:R-:W-:Y:S02]  /*0d60*/  CS2R R28, SRZ ;  /* 0x00000000001c7805 */ /* 0x010fe4000001ff00 */
[----:B------:R-:W-:Y:S02]  /*0d70*/  MOV R18, RZ ;  /* 0x000000ff00127202 */ /* 0x000fe40000000f00 */
[----:B------:R-:W-:Y:S02]  /*0d80*/  CS2R R16, SRZ ;  /* 0x0000000000107805 */ /* 0x000fe4000001ff00 */
[----:B------:R-:W-:Y:S02]  /*0d90*/  CS2R R4, SRZ ;  /* 0x0000000000047805 */ /* 0x000fe4000001ff00 */
[----:B------:R-:W-:Y:S02]  /*0da0*/  @P0 MOV R43, RZ ;  /* 0x000000ff002b0202 */ /* 0x000fe40000000f00 */
[----:B0-----:R-:W-:-:S02]  /*0db0*/  CS2R R40, SRZ ;  /* 0x0000000000287805 */ /* 0x001fc4000001ff00 */
[----:B------:R-:W-:Y:S02]  /*0dc0*/  @P4 MOV R55, RZ ;  /* 0x000000ff00374202 */ /* 0x000fe40000000f00 */
[----:B------:R-:W-:Y:S02]  /*0dd0*/  @P3 MOV R67, RZ ;  /* 0x000000ff00433202 */ /* 0x000fe40000000f00 */
[----:B------:R-:W-:Y:S02]  /*0de0*/  @P2 MOV R79, RZ ;  /* 0x000000ff004f2202 */ /* 0x000fe40000000f00 */
[----:B------:R-:W-:Y:S02]  /*0df0*/  @P1 MOV R91, RZ ;  /* 0x000000ff005b1202 */ /* 0x000fe40000000f00 */
[----:B------:R-:W-:Y:S02]  /*0e00*/  @P6 MOV R103, RZ ;  /* 0x000000ff00676202 */ /* 0x000fe40000000f00 */
[----:B------:R-:W-:Y:S01]  /*0e10*/  @P6 IADD3 R108, PT, PT, R108, 0x20, RZ ;  /* 0x000000206c6c6810 */ /* 0x000fe20007ffe0ff */
[----:B------:R-:W-:Y:S06]  /*0e20*/  @!P5 BRA `(.L_x_52899) ;  /* 0x000000000068d947 */ /* 0x000fec0003800000 */
[----:B------:R-:W0:Y:S08]  /*0e30*/  LDC.64 R110, c[0x0][0x3e8] ;  /* 0x0000fa00ff6e7b82 */ /* 0x000e300000000a00 */
[----:B------:R-:W1:Y:S01]  /*0e40*/  LDC.64 R112, c[0x0][0x3d0] ;  /* 0x0000f400ff707b82 */ /* 0x000e620000000a00 */
[----:B0-----:R-:W-:-:S04]  /*0e50*/  IMAD.WIDE.U32 R110, R108, 0x10, R110 ;  /* 0x000000106c6e7825 */ /* 0x001fc800078e006e */
[----:B-1----:R-:W-:Y:S02]  /*0e60*/  IMAD.WIDE.U32 R112, R108, 0x10, R112 ;  /* 0x000000106c707825 */ /* 0x002fe400078e0070 */
[----:B------:R-:W5:Y:S04]  /*0e70*/  LDG.E.128 R108, desc[UR6][R110.64] ;  /* 0x000000066e6c7981 */ /* 0x000f68000c1e1d00 */
[----:B------:R-:W5:Y:S01]  /*0e80*/  LDG.E.128 R112, desc[UR6][R112.64] ;  /* 0x0000000670707981 */ /* 0x000f62000c1e1d00 */
[----:B------:R-:W-:Y:S02]  /*0e90*/  CS2R R118, SRZ ;  /* 0x0000000000767805 */ /* 0x000fe4000001ff00 */
        /* <DEDUP_REMOVED lines=18> */
[----:B------:R-:W-:-:S07]  /*0fc0*/  CS2R R4, SRZ ;  /* 0x0000000000047805 */ /* 0x000fce000001ff00 */
.L_x_52899:
[----:B------:R-:W-:Y:S05]  /*0fd0*/  BSYNC.RECONVERGENT B0 ;  /* 0x0000000000007941 */ /* 0x000fea0003800200 */
.L_x_52897:
[----:B------:R-:W0:Y:S01]  /*0fe0*/  S2UR UR4, SR_CTAID.X ;  /* 0x00000000000479c3 */ /* 0x000e220000002500 */
[----:B------:R-:W1:Y:S01]  /*0ff0*/  LDCU UR5, c[0x0][0x384] ;  /* 0x00007080ff0577ac */ /* 0x000e620008000800 */
[----:B------:R-:W-:Y:S01]  /*1000*/  SHF.R.U32.HI R0, RZ, 0x5, R0 ;  /* 0x00000005ff007819 */ /* 0x000fe20000011600 */
[----:B0-----:R-:W-:-:S06]  /*1010*/  USHF.L.U32 UR4, UR4, 0x2, URZ ;  /* 0x0000000204047899 */ /* 0x001fcc00080006ff */
[----:B------:R-:W-:-:S04]  /*1020*/  LOP3.LUT R208, R0, UR4, RZ, 0xfc, !PT ;  /* 0x0000000400d07c12 */ /* 0x000fc8000f8efcff */
[----:B-1----:R-:W-:-:S13]  /*1030*/  ISETP.GE.AND P0, PT, R208, UR5, PT ;  /* 0x00000005d0007c0c */ /* 0x002fda000bf06270 */
        /* <DEDUP_REMOVED lines=8> */
.L_x_52961:
[----:B------:R-:W0:Y:S02]  /*10c0*/  @P5 LDC.64 R216, c[0x0][0x3e0] ;  /* 0x0000f800ffd85b82 */ /* 0x000e240000000a00 */
        /* <DEDUP_REMOVED lines=22> */
[--C-:B-----5:R-:W-:Y:S02]  /*1230*/  HADD2.F32 R217, -RZ, R128.reuse.H1_H1 ;  /* 0x30000080ffd97230 */ /* 0x120fe40000004100 */
[--C-:B------:R-:W-:Y:S02]  /*1240*/  HADD2.F32 R219, -RZ, R129.reuse.H0_H0 ;  /* 0x20000081ffdb7230 */ /* 0x100fe40000004100 */
[----:B------:R-:W-:Y:S02]  /*1250*/  HADD2.F32 R221, -RZ, R129.H1_H1 ;  /* 0x30000081ffdd7230 */ /* 0x000fe40000004100 */
[----:B------:R-:W-:-:S02]  /*1260*/  HADD2.F32 R135, -RZ, R128.H0_H0 ;  /* 0x20000080ff877230 */ /* 0x000fc40000004100 */
[-C--:B------:R-:W-:Y:S01]  /*1270*/  FMUL.FTZ R219, R219, R0.reuse ;  /* 0x00000000dbdb7220 */ /* 0x080fe20000410000 */
[--C-:B------:R-:W-:Y:S02]  /*1280*/  HADD2.F32 R223, -RZ, R130.reuse.H0_H0 ;  /* 0x20000082ffdf7230 */ /* 0x100fe40000004100 */
[-C--:B0-----:R-:W-:Y:S01]  /*1290*/  FMUL.FTZ R132, R221, R0.reuse ;  /* 0x00000000dd847220 */ /* 0x081fe20000410000 */
[----:B------:R-:W-:Y:S02]  /*12a0*/  HADD2.F32 R225, -RZ, R130.H1_H1 ;  /* 0x30000082ffe17230 */ /* 0x000fe40000004100 */
[-C--:B------:R-:W-:Y:S01]  /*12b0*/  FMUL.FTZ R130, R217, R0.reuse ;  /* 0x00000000d9827220 */ /* 0x080fe20000410000 */
[--C-:B------:R-:W-:Y:S02]  /*12c0*/  HADD2.F32 R227, -RZ, R131.reuse.H0_H0 ;  /* 0x20000083ffe37230 */ /* 0x100fe40000004100 */
[----:B------:R-:W-:Y:S01]  /*12d0*/  FMUL.FTZ R135, R135, R0 ;  /* 0x0000000087877220 */ /* 0x000fe20000410000 */
[----:B------:R-:W-:-:S02]  /*12e0*/  HADD2.F32 R229, -RZ, R131.H1_H1 ;  /* 0x30000083ffe57230 */ /* 0x000fc40000004100 */
[-C--:B------:R-:W-:Y:S01]  /*12f0*/  FMUL.FTZ R134, R225, R0.reuse ;  /* 0x00000000e1867220 */ /* 0x080fe20000410000 */
[--C-:B------:R-:W-:Y:S02]  /*1300*/  HADD2.F32 R129, -RZ, R8.reuse.H1_H1 ;  /* 0x30000008ff817230 */ /* 0x100fe40000004100 */
[-C--:B------:R-:W-:Y:S01]  /*1310*/  FMUL.FTZ R227, R227, R0.reuse ;  /* 0x00000000e3e37220 */ /* 0x080fe20000410000 */
[--C-:B------:R-:W-:Y:S02]  /*1320*/  HADD2.F32 R131, -RZ, R9.reuse.H0_H0 ;  /* 0x20000009ff837230 */ /* 0x100fe40000004100 */
[-C--:B------:R-:W-:Y:S01]  /*1330*/  FMUL.FTZ R223, R223, R0.reuse ;  /* 0x00000000dfdf7220 */ /* 0x080fe20000410000 */
[----:B------:R-:W-:Y:S02]  /*1340*/  HADD2.F32 R133, -RZ, R9.H1_H1 ;  /* 0x30000009ff857230 */ /* 0x000fe40000004100 */
[----:B------:R-:W-:Y:S01]  /*1350*/  FMUL.FTZ R210, R229, R0 ;  /* 0x00000000e5d27220 */ /* 0x000fe20000410000 */
[----:B------:R-:W-:-:S02]  /*1360*/  HADD2.F32 R128, -RZ, R8.H0_H0 ;  /* 0x20000008ff807230 */ /* 0x000fc40000004100 */
[--C-:B------:R-:W-:Y:S02]  /*1370*/  HADD2.F32 R216, -RZ, R11.reuse.H1_H1 ;  /* 0x3000000bffd87230 */ /* 0x100fe40000004100 */
[----:B--2---:R-:W-:Y:S01]  /*1380*/  FFMA.FTZ R129, R130, R129, R121 ;  /* 0x0000008182817223 */ /* 0x004fe20000010079 */
[----:B------:R-:W-:Y:S01]  /*1390*/  FFMA.FTZ R130, R219, R131, R122 ;  /* 0x00000083db827223 */ /* 0x000fe2000001007a */
[----:B------:R-:W-:Y:S01]  /*13a0*/  FFMA.FTZ R131, R132, R133, R123 ;  /* 0x0000008584837223 */ /* 0x000fe2000001007b */
[----:B------:R-:W-:Y:S01]  /*13b0*/  FFMA.FTZ R128, R135, R128, R120 ;  /* 0x0000008087807223 */ /* 0x000fe20000010078 */
[--C-:B------:R-:W-:Y:S02]  /*13c0*/  HADD2.F32 R133, -RZ, R10.reuse.H1_H1 ;  /* 0x3000000aff857230 */ /* 0x100fe40000004100 */
[----:B------:R-:W-:Y:S02]  /*13d0*/  HADD2.F32 R135, -RZ, R11.H0_H0 ;  /* 0x2000000bff877230 */ /* 0x000fe40000004100 */
[----:B------:R-:W-:-:S02]  /*13e0*/  HADD2.F32 R132, -RZ, R10.H0_H0 ;  /* 0x2000000aff847230 */ /* 0x000fc40000004100 */
[----:B---3--:R-:W-:Y:S01]  /*13f0*/  FFMA.FTZ R133, R134, R133, R125 ;  /* 0x0000008586857223 */ /* 0x008fe2000001007d */
[----:B------:R-:W-:Y:S01]  /*1400*/  FFMA.FTZ R134, R227, R135, R126 ;  /* 0x00000087e3867223 */ /* 0x000fe2000001007e */
[----:B------:R-:W-:Y:S01]  /*1410*/  FFMA.FTZ R135, R210, R216, R127 ;  /* 0x000000d8d2877223 */ /* 0x000fe2000001007f */
[----:B------:R-:W-:Y:S01]  /*1420*/  FFMA.FTZ R132, R223, R132, R124 ;  /* 0x00000084df847223 */ /* 0x000fe2000001007c */
[----:B------:R-:W-:Y:S06]  /*1430*/  BRA `(.L_x_52903) ;  /* 0x0000000000807947 */ /* 0x000fec0003800000 */
.L_x_52902:
[--C-:B-----5:R-:W-:Y:S02]  /*1440*/  HADD2.F32 R217, -RZ, R129.reuse.H0_H0 ;  /* 0x20000081ffd97230 */ /* 0x120fe40000004100 */
[----:B------:R-:W-:Y:S02]  /*1450*/  HADD2.F32 R135, -RZ, R128.H1_H1 ;  /* 0x30000080ff877230 */ /* 0x000fe40000004100 */
[----:B------:R-:W-:Y:S02]  /*1460*/  HADD2.F32 R129, -RZ, R129.H1_H1 ;  /* 0x30000081ff817230 */ /* 0x000fe40000004100 */
[-C--:B------:R-:W-:Y:S01]  /*1470*/  FMUL.FTZ R217, R217, R0.reuse ;  /* 0x00000000d9d97220 */ /* 0x080fe20000410000 */
[--C-:B------:R-:W-:Y:S02]  /*1480*/  HADD2.F32 R219, -RZ, R130.reuse.H0_H0 ;  /* 0x20000082ffdb7230 */ /* 0x100fe40000004100 */
[----:B------:R-:W-:Y:S01]  /*1490*/  FMUL.FTZ R135, R135, R0 ;  /* 0x0000000087877220 */ /* 0x000fe20000410000 */
[----:B------:R-:W-:-:S02]  /*14a0*/  HADD2.F32 R221, -RZ, R130.H1_H1 ;  /* 0x30000082ffdd7230 */ /* 0x000fc40000004100 */
[--C-:B------:R-:W-:Y:S02]  /*14b0*/  HADD2.F32 R223, -RZ, R131.reuse.H0_H0 ;  /* 0x20000083ffdf7230 */ /* 0x100fe40000004100 */
        /* <DEDUP_REMOVED lines=8> */
[----:B------:R-:W-:Y:S01]  /*1540*/  FMUL.FTZ R129, R135, R130 ;  /* 0x0000008287817220 */ /* 0x000fe20000410000 */
        /* <DEDUP_REMOVED lines=8> */
[--C-:B------:R-:W-:Y:S02]  /*15d0*/  HADD2.F32 R210, -RZ, R11.reuse.H0_H0 ;  /* 0x2000000bffd27230 */ /* 0x100fe40000004100 */
[----:B------:R-:W-:Y:S01]  /*15e0*/  FMUL.FTZ R128, R133, R128 ;  /* 0x0000008085807220 */ /* 0x000fe20000410000 */
[----:B------:R-:W-:Y:S02]  /*15f0*/  HADD2.F32 R216, -RZ, R11.H1_H1 ;  /* 0x3000000bffd87230 */ /* 0x000fe40000004100 */
[----:B------:R-:W-:Y:S01]  /*1600*/  FMUL.FTZ R133, R221, R134 ;  /* 0x00000086dd857220 */ /* 0x000fe20000410000 */
[----:B------:R-:W-:Y:S01]  /*1610*/  FMUL.FTZ R132, R219, R132 ;  /* 0x00000084db847220 */ /* 0x000fe20000410000 */
[----:B------:R-:W-:Y:S01]  /*1620*/  FMUL.FTZ R134, R223, R210 ;  /* 0x000000d2df867220 */ /* 0x000fe20000410000 */
[----:B------:R-:W-:-:S07]  /*1630*/  FMUL.FTZ R135, R225, R216 ;  /* 0x000000d8e1877220 */ /* 0x000fce0000410000 */
.L_x_52903:
[----:B------:R-:W0:Y:S01]  /*1640*/  LDC.64 R216, c[0x0][0x3a8] ;  /* 0x0000ea00ffd87b82 */ /* 0x000e220000000a00 */
[C---:B------:R-:W-:Y:S01]  /*1650*/  IADD3 R210, PT, PT, R209.reuse, 0x20, RZ ;  /* 0x00000020d1d27810 */ /* 0x040fe20007ffe0ff */
[----:B0-----:R-:W-:-:S05]  /*1660*/  IMAD.WIDE.U32 R216, R209, 0x20, R216 ;  /* 0x00000020d1d87825 */ /* 0x001fca00078e00d8 */
[----:B------:R0:W-:Y:S04]  /*1670*/  STG.E.128 desc[UR6][R216.64], R128 ;  /* 0x00000080d8007986 */ /* 0x0001e8000c101d06 */
[----:B------:R0:W-:Y:S02]  /*1680*/  STG.E.128 desc[UR6][R216.64+0x10], R132 ;  /* 0x00001084d8007986 */ /* 0x0001e4000c101d06 */
.L_x_52901:
[----:B------:R-:W-:Y:S05]  /*1690*/  BSYNC.RECONVERGENT B0 ;  /* 0x0000000000007941 */ /* 0x000fea0003800200 */
.L_x_52900:
        /* <DEDUP_REMOVED lines=15> */
[--C-:B-----5:R-:W-:Y:S02]  /*1790*/  HADD2.F32 R143, -RZ, R136.reuse.H1_H1 ;  /* 0x30000088ff8f7230 */ /* 0x120fe40000004100 */
[----:B-1----:R-:W-:Y:S02]  /*17a0*/  HADD2.F32 R141, -RZ, R136.H0_H0 ;  /* 0x20000088ff8d7230 */ /* 0x002fe40000004100 */
        /* <DEDUP_REMOVED lines=11> */
[--C-:B------:R-:W-:Y:S02]  /*1860*/  HADD2.F32 R137, -RZ, R20.reuse.H1_H1 ;  /* 0x30000014ff897230 */ /* 0x100fe40000004100 */
[----:B------:R-:W-:Y:S01]  /*1870*/  FMUL.FTZ R225, R225, R0 ;  /* 0x00000000e1e17220 */ /* 0x000fe20000410000 */
[----:B------:R-:W-:-:S02]  /*1880*/  HADD2.F32 R136, -RZ, R20.H0_H0 ;  /* 0x20000014ff887230 */ /* 0x000fc40000004100 */
[----:B------:R-:W-:Y:S01]  /*1890*/  FMUL.FTZ R216, R227, R0 ;  /* 0x00000000e3d87220 */ /* 0x000fe20000410000 */
[--C-:B------:R-:W-:Y:S02]  /*18a0*/  HADD2.F32 R139, -RZ, R21.reuse.H0_H0 ;  /* 0x20000015ff8b7230 */ /* 0x100fe40000004100 */
[----:B------:R-:W-:Y:S01]  /*18b0*/  FFMA.FTZ R137, R138, R137, R121 ;  /* 0x000000898a897223 */ /* 0x000fe20000010079 */
[----:B------:R-:W-:Y:S02]  /*18c0*/  HADD2.F32 R142, -RZ, R21.H1_H1 ;  /* 0x30000015ff8e7230 */ /* 0x000fe40000004100 */
[----:B------:R-:W-:Y:S01]  /*18d0*/  FFMA.FTZ R136, R141, R136, R120 ;  /* 0x000000888d887223 */ /* 0x000fe20000010078 */
[----:B------:R-:W-:Y:S02]  /*18e0*/  HADD2.F32 R141, -RZ, R22.H1_H1 ;  /* 0x30000016ff8d7230 */ /* 0x000fe40000004100 */
[----:B------:R-:W-:Y:S01]  /*18f0*/  FFMA.FTZ R138, R217, R139, R122 ;  /* 0x0000008bd98a7223 */ /* 0x000fe2000001007a */
[----:B------:R-:W-:-:S02]  /*1900*/  HADD2.F32 R143, -RZ, R23.H0_H0 ;  /* 0x20000017ff8f7230 */ /* 0x000fc40000004100 */
[----:B------:R-:W-:Y:S01]  /*1910*/  FFMA.FTZ R139, R140, R142, R123 ;  /* 0x0000008e8c8b7223 */ /* 0x000fe2000001007b */
[----:B------:R-:W-:Y:S01]  /*1920*/  FMUL.FTZ R142, R223, R0 ;  /* 0x00000000df8e7220 */ /* 0x000fe20000410000 */
[----:B------:R-:W-:Y:S02]  /*1930*/  HADD2.F32 R140, -RZ, R22.H0_H0 ;  /* 0x20000016ff8c7230 */ /* 0x000fe40000004100 */
[----:B------:R-:W-:Y:S02]  /*1940*/  HADD2.F32 R217, -RZ, R23.H1_H1 ;  /* 0x30000017ffd97230 */ /* 0x000fe40000004100 */
[----:B------:R-:W-:Y:S01]  /*1950*/  FFMA.FTZ R141, R142, R141, R125 ;  /* 0x0000008d8e8d7223 */ /* 0x000fe2000001007d */
[----:B------:R-:W-:Y:S01]  /*1960*/  FFMA.FTZ R142, R225, R143, R126 ;  /* 0x0000008fe18e7223 */ /* 0x000fe2000001007e */
[----:B------:R-:W-:Y:S01]  /*1970*/  FFMA.FTZ R140, R221, R140, R124 ;  /* 0x0000008cdd8c7223 */ /* 0x000fe2000001007c */
[----:B------:R-:W-:Y:S01]  /*1980*/  FFMA.FTZ R143, R216, R217, R127 ;  /* 0x000000d9d88f7223 */ /* 0x000fe2000001007f */
[----:B------:R-:W-:Y:S06]  /*1990*/  BRA `(.L_x_52907) ;  /* 0x0000000000807947 */ /* 0x000fec0003800000 */
.L_x_52906:
[--C-:B0----5:R-:W-:Y:S02]  /*19a0*/  HADD2.F32 R217, -RZ, R137.reuse.H0_H0 ;  /* 0x20000089ffd97230 */ /* 0x121fe40000004100 */
        /* <DEDUP_REMOVED lines=14> */
[----:B-1----:R-:W-:-:S02]  /*1a90*/  HADD2.F32 R141, -RZ, R136.H0_H0 ;  /* 0x20000088ff8d7230 */ /* 0x002fc40000004100 */
        /* <DEDUP_REMOVED lines=16> */
.L_x_52907:
[----:B------:R-:W0:Y:S02]  /*1ba0*/  LDC.64 R216, c[0x0][0x3a8] ;  /* 0x0000ea00ffd87b82 */ /* 0x000e240000000a00 */
[C---:B0-----:R-:W-:Y:S01]  /*1bb0*/  IMAD.WIDE.U32 R216, R210.reuse, 0x20, R216 ;  /* 0x00000020d2d87825 */ /* 0x041fe200078e00d8 */
[----:B------:R-:W-:-:S04]  /*1bc0*/  IADD3 R210, PT, PT, R210, 0x20, RZ ;  /* 0x00000020d2d27810 */ /* 0x000fc80007ffe0ff */
[----:B------:R1:W-:Y:S04]  /*1bd0*/  STG.E.128 desc[UR6][R216.64], R136 ;  /* 0x00000088d8007986 */ /* 0x0003e8000c101d06 */
[----:B------:R1:W-:Y:S02]  /*1be0*/  STG.E.128 desc[UR6][R216.64+0x10], R140 ;  /* 0x0000108cd8007986 */ /* 0x0003e4000c101d06 */
.L_x_52905:
[----:B------:R-:W-:Y:S05]  /*1bf0*/  BSYNC.RECONVERGENT B0 ;  /* 0x0000000000007941 */ /* 0x000fea0003800200 */
.L_x_52904:
        /* <DEDUP_REMOVED lines=9> */
[----:B--2---:R-:W-:-:S04]  /*1c90*/  IMAD.WIDE.U32 R144, R210, 0x10, R144 ;  /* 0x00000010d2907825 */ /* 0x004fc800078e0090 */
[----:B---3--:R-:W-:Y:S02]  /*1ca0*/  @P0 IMAD.WIDE.U32 R148, R210, 0x20, R146 ;  /* 0x00000020d2940825 */ /* 0x008fe400078e0092 */
[----:B------:R-:W5:Y:S04]  /*1cb0*/  LDG.E.128 R144, desc[UR6][R144.64] ;  /* 0x0000000690907981 */ /* 0x000f68000c1e1d00 */
[----:B------:R2:W5:Y:S04]  /*1cc0*/  @P0 LDG.E.128 R120, desc[UR6][R148.64] ;  /* 0x0000000694780981 */ /* 0x000568000c1e1d00 */
[----:B------:R2:W5:Y:S01]  /*1cd0*/  @P0 LDG.E.128 R124, desc[UR6][R148.64+0x10] ;  /* 0x00001006947c0981 */ /* 0x000562000c1e1d00 */
[----:B------:R-:W-:Y:S05]  /*1ce0*/  @!P0 BRA `(.L_x_52910) ;  /* 0x0000000000848947 */ /* 0x000fea0003800000 */
[--C-:B-----5:R-:W-:Y:S02]  /*1cf0*/  HADD2.F32 R151, -RZ, R144.reuse.H1_H1 ;  /* 0x30000090ff977230 */ /* 0x120fe40000004100 */
[----:B--2---:R-:W-:Y:S02]  /*1d00*/  HADD2.F32 R149, -RZ, R144.H0_H0 ;  /* 0x20000090ff957230 */ /* 0x004fe40000004100 */
[--C-:B01----:R-:W-:Y:S02]  /*1d10*/  HADD2.F32 R217, -RZ, R145.reuse.H0_H0 ;  /* 0x20000091ffd97230 */ /* 0x103fe40000004100 */
        /* <DEDUP_REMOVED lines=30> */
.L_x_52910:
[--C-:B01---5:R-:W-:Y:S02]  /*1f00*/  HADD2.F32 R217, -RZ, R145.reuse.H0_H0 ;  /* 0x20000091ffd97230 */ /* 0x123fe40000004100 */
        /* <DEDUP_REMOVED lines=14> */
[----:B--2---:R-:W-:-:S02]  /*1ff0*/  HADD2.F32 R149, -RZ, R144.H0_H0 ;  /* 0x20000090ff957230 */ /* 0x004fc40000004100 */
        /* <DEDUP_REMOVED lines=16> */
.L_x_52911:
[----:B------:R-:W0:Y:S02]  /*2100*/  LDC.64 R216, c[0x0][0x3a8] ;  /* 0x0000ea00ffd87b82 */ /* 0x000e240000000a00 */
[C---:B0-----:R-:W-:Y:S01]  /*2110*/  IMAD.WIDE.U32 R216, R210.reuse, 0x20, R216 ;  /* 0x00000020d2d87825 */ /* 0x041fe200078e00d8 */
[----:B------:R-:W-:-:S04]  /*2120*/  IADD3 R210, PT, PT, R210, 0x20, RZ ;  /* 0x00000020d2d27810 */ /* 0x000fc80007ffe0ff */
[----:B------:R2:W-:Y:S04]  /*2130*/  STG.E.128 desc[UR6][R216.64], R144 ;  /* 0x00000090d8007986 */ /* 0x0005e8000c101d06 */
[----:B------:R2:W-:Y:S02]  /*2140*/  STG.E.128 desc[UR6][R216.64+0x10], R148 ;  /* 0x00001094d8007986 */ /* 0x0005e4000c101d06 */
.L_x_52909:
[----:B------:R-:W-:Y:S05]  /*2150*/  BSYNC.RECONVERGENT B0 ;  /* 0x0000000000007941 */ /* 0x000fea0003800200 */
.L_x_52908:
        /* <DEDUP_REMOVED lines=9> */
[----:B---3--:R-:W-:-:S04]  /*21f0*/  IMAD.WIDE.U32 R152, R210, 0x10, R152 ;  /* 0x00000010d2987825 */ /* 0x008fc800078e0098 */
[----:B----4-:R-:W-:Y:S02]  /*2200*/  @P0 IMAD.WIDE.U32 R156, R210, 0x20, R154 ;  /* 0x00000020d29c0825 */ /* 0x010fe400078e009a */
[----:B------:R-:W5:Y:S04]  /*2210*/  LDG.E.128 R152, desc[UR6][R152.64] ;  /* 0x0000000698987981 */ /* 0x000f68000c1e1d00 */
[----:B------:R3:W5:Y:S04]  /*2220*/  @P0 LDG.E.128 R120, desc[UR6][R156.64] ;  /* 0x000000069c780981 */ /* 0x000768000c1e1d00 */
[----:B------:R3:W5:Y:S01]  /*2230*/  @P0 LDG.E.128 R124, desc[UR6][R156.64+0x10] ;  /* 0x000010069c7c0981 */ /* 0x000762000c1e1d00 */
[----:B------:R-:W-:Y:S05]  /*2240*/  @!P0 BRA `(.L_x_52914) ;  /* 0x0000000000848947 */ /* 0x000fea0003800000 */
[--C-:B-----5:R-:W-:Y:S02]  /*2250*/  HADD2.F32 R159, -RZ, R152.reuse.H1_H1 ;  /* 0x30000098ff9f7230 */ /* 0x120fe40000004100 */
[----:B---3--:R-:W-:Y:S02]  /*2260*/  HADD2.F32 R157, -RZ, R152.H0_H0 ;  /* 0x20000098ff9d7230 */ /* 0x008fe40000004100 */
[--C-:B012---:R-:W-:Y:S02]  /*2270*/  HADD2.F32 R217, -RZ, R153.reuse.H0_H0 ;  /* 0x20000099ffd97230 */ /* 0x107fe40000004100 */
        /* <DEDUP_REMOVED lines=30> */
.L_x_52914:
[--C-:B012--5:R-:W-:Y:S02]  /*2460*/  HADD2.F32 R217, -RZ, R153.reuse.H0_H0 ;  /* 0x20000099ffd97230 */ /* 0x127fe40000004100 */
        /* <DEDUP_REMOVED lines=14> */
[----:B---3--:R-:W-:-:S02]  /*2550*/  HADD2.F32 R157, -RZ, R152.H0_H0 ;  /* 0x20000098ff9d7230 */ /* 0x008fc40000004100 */
        /* <DEDUP_REMOVED lines=16> */
.L_x_52915:
[----:B------:R-:W0:Y:S02]  /*2660*/  LDC.64 R216, c[0x0][0x3a8] ;  /* 0x0000ea00ffd87b82 */ /* 0x000e240000000a00 */
[C---:B0-----:R-:W-:Y:S01]  /*2670*/  IMAD.WIDE.U32 R216, R210.reuse, 0x20, R216 ;  /* 0x00000020d2d87825 */ /* 0x041fe200078e00d8 */
[----:B------:R-:W-:-:S04]  /*2680*/  IADD3 R210, PT, PT, R210, 0x20, RZ ;  /* 0x00000020d2d27810 */ /* 0x000fc80007ffe0ff */
[----:B------:R3:W-:Y:S04]  /*2690*/  STG.E.128 desc[UR6][R216.64], R152 ;  /* 0x00000098d8007986 */ /* 0x0007e8000c101d06 */
[----:B------:R3:W-:Y:S02]  /*26a0*/  STG.E.128 desc[UR6][R216.64+0x10], R156 ;  /* 0x0000109cd8007986 */ /* 0x0007e4000c101d06 */
.L_x_52913:
[----:B------:R-:W-:Y:S05]  /*26b0*/  BSYNC.RECONVERGENT B0 ;  /* 0x0000000000007941 */ /* 0x000fea0003800200 */
.L_x_52912:
        /* <DEDUP_REMOVED lines=9> */
[----:B----4-:R-:W-:-:S04]  /*2750*/  IMAD.WIDE.U32 R160, R210, 0x10, R160 ;  /* 0x00000010d2a07825 */ /* 0x010fc800078e00a0 */
[----:B0-----:R-:W-:Y:S02]  /*2760*/  @P0 IMAD.WIDE.U32 R164, R210, 0x20, R162 ;  /* 0x00000020d2a40825 */ /* 0x001fe400078e00a2 */
[----:B------:R-:W5:Y:S04]  /*2770*/  LDG.E.128 R160, desc[UR6][R160.64] ;  /* 0x00000006a0a07981 */ /* 0x000f68000c1e1d00 */
[----:B------:R0:W5:Y:S04]  /*2780*/  @P0 LDG.E.128 R120, desc[UR6][R164.64] ;  /* 0x00000006a4780981 */ /* 0x000168000c1e1d00 */
[----:B------:R0:W5:Y:S01]  /*2790*/  @P0 LDG.E.128 R124, desc[UR6][R164.64+0x10] ;  /* 0x00001006a47c0981 */ /* 0x000162000c1e1d00 */
[----:B------:R-:W-:Y:S05]  /*27a0*/  @!P0 BRA `(.L_x_52918) ;  /* 0x0000000000848947 */ /* 0x000fea0003800000 */
[--C-:B-----5:R-:W-:Y:S02]  /*27b0*/  HADD2.F32 R167, -RZ, R160.reuse.H1_H1 ;  /* 0x300000a0ffa77230 */ /* 0x120fe40000004100 */
[----:B0-----:R-:W-:Y:S02]  /*27c0*/  HADD2.F32 R165, -RZ, R160.H0_H0 ;  /* 0x200000a0ffa57230 */ /* 0x001fe40000004100 */
[--C-:B-123--:R-:W-:Y:S02]  /*27d0*/  HADD2.F32 R217, -RZ, R161.reuse.H0_H0 ;  /* 0x200000a1ffd97230 */ /* 0x10efe40000004100 */
        /* <DEDUP_REMOVED lines=30> */
.L_x_52918:
[--C-:B-123-5:R-:W-:Y:S02]  /*29c0*/  HADD2.F32 R217, -RZ, R161.reuse.H0_H0 ;  /* 0x200000a1ffd97230 */ /* 0x12efe40000004100 */
        /* <DEDUP_REMOVED lines=14> */
[----:B0-----:R-:W-:-:S02]  /*2ab0*/  HADD2.F32 R165, -RZ, R160.H0_H0 ;  /* 0x200000a0ffa57230 */ /* 0x001fc40000004100 */
        /* <DEDUP_REMOVED lines=16> */
.L_x_52919:
[----:B------:R-:W0:Y:S02]  /*2bc0*/  LDC.64 R216, c[0x0][0x3a8] ;  /* 0x0000ea00ffd87b82 */ /* 0x000e240000000a00 */
[C---:B0-----:R-:W-:Y:S01]  /*2bd0*/  IMAD.WIDE.U32 R216, R210.reuse, 0x20, R216 ;  /* 0x00000020d2d87825 */ /* 0x041fe200078e00d8 */
[----:B------:R-:W-:-:S04]  /*2be0*/  IADD3 R210, PT, PT, R210, 0x20, RZ ;  /* 0x00000020d2d27810 */ /* 0x000fc80007ffe0ff */
[----:B------:R4:W-:Y:S04]  /*2bf0*/  STG.E.128 desc[UR6][R216.64], R160 ;  /* 0x000000a0d8007986 */ /* 0x0009e8000c101d06 */
[----:B------:R4:W-:Y:S02]  /*2c00*/  STG.E.128 desc[UR6][R216.64+0x10], R164 ;  /* 0x000010a4d8007986 */ /* 0x0009e4000c101d06 */
.L_x_52917:
[----:B------:R-:W-:Y:S05]  /*2c10*/  BSYNC.RECONVERGENT B0 ;  /* 0x0000000000007941 */ /* 0x000fea0003800200 */
.L_x_52916:
        /* <DEDUP_REMOVED lines=9> */
[----:B0-----:R-:W-:-:S04]  /*2cb0*/  IMAD.WIDE.U32 R168, R210, 0x10, R168 ;  /* 0x00000010d2a87825 */ /* 0x001fc800078e00a8 */
[----:B-1----:R-:W-:Y:S02]  /*2cc0*/  @P0 IMAD.WIDE.U32 R172, R210, 0x20, R170 ;  /* 0x00000020d2ac0825 */ /* 0x002fe400078e00aa */
[----:B------:R-:W5:Y:S04]  /*2cd0*/  LDG.E.128 R168, desc[UR6][R168.64] ;  /* 0x00000006a8a87981 */ /* 0x000f68000c1e1d00 */
[----:B------:R0:W5:Y:S04]  /*2ce0*/  @P0 LDG.E.128 R120, desc[UR6][R172.64] ;  /* 0x00000006ac780981 */ /* 0x000168000c1e1d00 */
[----:B------:R0:W5:Y:S01]  /*2cf0*/  @P0 LDG.E.128 R124, desc[UR6][R172.64+0x10] ;  /* 0x00001006ac7c0981 */ /* 0x000162000c1e1d00 */
[----:B------:R-:W-:Y:S05]  /*2d00*/  @!P0 BRA `(.L_x_52922) ;  /* 0x0000000000848947 */ /* 0x000fea0003800000 */
[--C-:B-----5:R-:W-:Y:S02]  /*2d10*/  HADD2.F32 R175, -RZ, R168.reuse.H1_H1 ;  /* 0x300000a8ffaf7230 */ /* 0x120fe40000004100 */
[----:B0-----:R-:W-:Y:S02]  /*2d20*/  HADD2.F32 R173, -RZ, R168.H0_H0 ;  /* 0x200000a8ffad7230 */ /* 0x001fe40000004100 */
[--C-:B--234-:R-:W-:Y:S02]  /*2d30*/  HADD2.F32 R217, -RZ, R169.reuse.H0_H0 ;  /* 0x200000a9ffd97230 */ /* 0x11cfe40000004100 */
        /* <DEDUP_REMOVED lines=30> */
.L_x_52922:
[--C-:B--2345:R-:W-:Y:S02]  /*2f20*/  HADD2.F32 R217, -RZ, R169.reuse.H0_H0 ;  /* 0x200000a9ffd97230 */ /* 0x13cfe40000004100 */
        /* <DEDUP_REMOVED lines=31> */
.L_x_52923:
[----:B------:R-:W0:Y:S02]  /*3120*/  LDC.64 R216, c[0x0][0x3a8] ;  /* 0x0000ea00ffd87b82 */ /* 0x000e240000000a00 */
[C---:B0-----:R-:W-:Y:S01]  /*3130*/  IMAD.WIDE.U32 R216, R210.reuse, 0x20, R216 ;  /* 0x00000020d2d87825 */ /* 0x041fe200078e00d8 */
[----:B------:R-:W-:-:S04]  /*3140*/  IADD3 R210, PT, PT, R210, 0x20, RZ ;  /* 0x00000020d2d27810 */ /* 0x000fc80007ffe0ff */
[----:B------:R0:W-:Y:S04]  /*3150*/  STG.E.128 desc[UR6][R216.64], R168 ;  /* 0x000000a8d8007986 */ /* 0x0001e8000c101d06 */
[----:B------:R0:W-:Y:S02]  /*3160*/  STG.E.128 desc[UR6][R216.64+0x10], R172 ;  /* 0x000010acd8007986 */ /* 0x0001e4000c101d06 */
.L_x_52921:
[----:B------:R-:W-:Y:S05]  /*3170*/  BSYNC.RECONVERGENT B0 ;  /* 0x0000000000007941 */ /* 0x000fea0003800200 */
.L_x_52920:
        /* <DEDUP_REMOVED lines=48> */
.L_x_52926:
        /* <DEDUP_REMOVED lines=32> */
.L_x_52927:
[----:B------:R-:W0:Y:S02]  /*3680*/  LDC.64 R216, c[0x0][0x3a8] ;  /* 0x0000ea00ffd87b82 */ /* 0x000e240000000a00 */
[C---:B0-----:R-:W-:Y:S01]  /*3690*/  IMAD.WIDE.U32 R216, R210.reuse, 0x20, R216 ;  /* 0x00000020d2d87825 */ /* 0x041fe200078e00d8 */
[----:B------:R-:W-:-:S04]  /*36a0*/  IADD3 R210, PT, PT, R210, 0x20, RZ ;  /* 0x00000020d2d27810 */ /* 0x000fc80007ffe0ff */
[----:B------:R0:W-:Y:S04]  /*36b0*/  STG.E.128 desc[UR6][R216.64], R176 ;  /* 0x000000b0d8007986 */ /* 0x0001e8000c101d06 */
[----:B------:R0:W-:Y:S02]  /*36c0*/  STG.E.128 desc[UR6][R216.64+0x10], R180 ;  /* 0x000010b4d8007986 */ /* 0x0001e4000c101d06 */
.L_x_52925:
[----:B------:R-:W-:Y:S05]  /*36d0*/  BSYNC.RECONVERGENT B0 ;  /* 0x0000000000007941 */ /* 0x000fea0003800200 */
.L_x_52924:
        /* <DEDUP_REMOVED lines=48> */
.L_x_52930:
        /* <DEDUP_REMOVED lines=32> */
.L_x_52931:
[----:B------:R-:W0:Y:S02]  /*3be0*/  LDC.64 R216, c[0x0][0x3a8] ;  /* 0x0000ea00ffd87b82 */ /* 0x000e240000000a00 */
[C---:B0-----:R-:W-:Y:S01]  /*3bf0*/  IMAD.WIDE.U32 R216, R210.reuse, 0x20, R216 ;  /* 0x00000020d2d87825 */ /* 0x041fe200078e00d8 */
[----:B------:R-:W-:-:S04]  /*3c00*/  IADD3 R210, PT, PT, R210, 0x20, RZ ;  /* 0x00000020d2d27810 */ /* 0x000fc80007ffe0ff */
[----:B------:R0:W-:Y:S04]  /*3c10*/  STG.E.128 desc[UR6][R216.64], R184 ;  /* 0x000000b8d8007986 */ /* 0x0001e8000c101d06 */
[----:B------:R0:W-:Y:S02]  /*3c20*/  STG.E.128 desc[UR6][R216.64+0x10], R188 ;  /* 0x000010bcd8007986 */ /* 0x0001e4000c101d06 */
.L_x_52929:
[----:B------:R-:W-:Y:S05]  /*3c30*/  BSYNC.RECONVERGENT B0 ;  /* 0x0000000000007941 */ /* 0x000fea0003800200 */
.L_x_52928:
        /* <DEDUP_REMOVED lines=48> */
.L_x_52934:
        /* <DEDUP_REMOVED lines=32> */
.L_x_52935:
[----:B------:R-:W0:Y:S02]  /*4140*/  LDC.64 R216, c[0x0][0x3a8] ;  /* 0x0000ea00ffd87b82 */ /* 0x000e240000000a00 */
[C---:B0-----:R-:W-:Y:S01]  /*4150*/  IMAD.WIDE.U32 R216, R210.reuse, 0x20, R216 ;  /* 0x00000020d2d87825 */ /* 0x041fe200078e00d8 */
[----:B------:R-:W-:-:S04]  /*4160*/  IADD3 R210, PT, PT, R210, 0x20, RZ ;  /* 0x00000020d2d27810 */ /* 0x000fc80007ffe0ff */
[----:B------:R0:W-:Y:S04]  /*4170*/  STG.E.128 desc[UR6][R216.64], R192 ;  /* 0x000000c0d8007986 */ /* 0x0001e8000c101d06 */
[----:B------:R0:W-:Y:S02]  /*4180*/  STG.E.128 desc[UR6][R216.64+0x10], R196 ;  /* 0x000010c4d8007986 */ /* 0x0001e4000c101d06 */
.L_x_52933:
[----:B------:R-:W-:Y:S05]  /*4190*/  BSYNC.RECONVERGENT B0 ;  /* 0x0000000000007941 */ /* 0x000fea0003800200 */
.L_x_52932:
        /* <DEDUP_REMOVED lines=15> */
[--C-:B0----5:R-:W-:Y:S02]  /*4290*/  HADD2.F32 R205, -RZ, R200.reuse.H0_H0 ;  /* 0x200000c8ffcd7230 */ /* 0x121fe40000004100 */
[----:B------:R-:W-:Y:S02]  /*42a0*/  HADD2.F32 R207, -RZ, R200.H1_H1 ;  /* 0x300000c8ffcf7230 */ /* 0x000fe40000004100 */
[--C-:B--234-:R-:W-:Y:S02]  /*42b0*/  HADD2.F32 R217, -RZ, R201.reuse.H0_H0 ;  /* 0x200000c9ffd97230 */ /* 0x11cfe40000004100 */
[-C--:B------:R-:W-:Y:S01]  /*42c0*/  FMUL.FTZ R205, R205, R0.reuse ;  /* 0x00000000cdcd7220 */ /* 0x080fe20000410000 */
[----:B------:R-:W-:Y:S02]  /*42d0*/  HADD2.F32 R219, -RZ, R201.H1_H1 ;  /* 0x300000c9ffdb7230 */ /* 0x000fe40000004100 */
        /* <DEDUP_REMOVED lines=8> */
[--C-:B------:R-:W-:Y:S02]  /*4360*/  HADD2.F32 R200, -RZ, R108.reuse.H0_H0 ;  /* 0x2000006cffc87230 */ /* 0x100fe40000004100 */
[----:B------:R-:W-:Y:S01]  /*4370*/  FMUL.FTZ R206, R223, R0 ;  /* 0x00000000dfce7220 */ /* 0x000fe20000410000 */
[----:B------:R-:W-:-:S02]  /*4380*/  HADD2.F32 R201, -RZ, R108.H1_H1 ;  /* 0x3000006cffc97230 */ /* 0x000fc40000004100 */
[----:B------:R-:W-:Y:S01]  /*4390*/  FMUL.FTZ R225, R225, R0 ;  /* 0x00000000e1e17220 */ /* 0x000fe20000410000 */
[--C-:B------:R-:W-:Y:S02]  /*43a0*/  HADD2.F32 R203, -RZ, R109.reuse.H0_H0 ;  /* 0x2000006dffcb7230 */ /* 0x100fe40000004100 */
[----:B------:R-:W-:Y:S01]  /*43b0*/  FFMA.FTZ R200, R205, R200, R120 ;  /* 0x000000c8cdc87223 */ /* 0x000fe20000010078 */
[----:B------:R-:W-:Y:S02]  /*43c0*/  HADD2.F32 R205, -RZ, R110.H1_H1 ;  /* 0x3000006effcd7230 */ /* 0x000fe40000004100 */
[----:B------:R-:W-:Y:S01]  /*43d0*/  FFMA.FTZ R201, R202, R201, R121 ;  /* 0x000000c9cac97223 */ /* 0x000fe20000010079 */
[----:B------:R-:W-:Y:S01]  /*43e0*/  FMUL.FTZ R216, R227, R0 ;  /* 0x00000000e3d87220 */ /* 0x000fe20000410000 */
[----:B------:R-:W-:Y:S01]  /*43f0*/  FFMA.FTZ R202, R217, R203, R122 ;  /* 0x000000cbd9ca7223 */ /* 0x000fe2000001007a */
[----:B------:R-:W-:Y:S02]  /*4400*/  HADD2.F32 R203, -RZ, R109.H1_H1 ;  /* 0x3000006dffcb7230 */ /* 0x000fe40000004100 */
[----:B------:R-:W-:Y:S01]  /*4410*/  FFMA.FTZ R205, R206, R205, R125 ;  /* 0x000000cdcecd7223 */ /* 0x000fe2000001007d */
[----:B------:R-:W-:-:S02]  /*4420*/  HADD2.F32 R207, -RZ, R111.H0_H0 ;  /* 0x2000006fffcf7230 */ /* 0x000fc40000004100 */
[----:B------:R-:W-:Y:S02]  /*4430*/  HADD2.F32 R0, -RZ, R110.H0_H0 ;  /* 0x2000006eff007230 */ /* 0x000fe40000004100 */
[----:B------:R-:W-:Y:S01]  /*4440*/  FFMA.FTZ R203, R204, R203, R123 ;  /* 0x000000cbcccb7223 */ /* 0x000fe2000001007b */
[----:B------:R-:W-:Y:S02]  /*4450*/  HADD2.F32 R217, -RZ, R111.H1_H1 ;  /* 0x3000006fffd97230 */ /* 0x000fe40000004100 */
[----:B------:R-:W-:Y:S01]  /*4460*/  FFMA.FTZ R206, R225, R207, R126 ;  /* 0x000000cfe1ce7223 */ /* 0x000fe2000001007e */
[----:B------:R-:W-:Y:S02]  /*4470*/  FFMA.FTZ R204, R221, R0, R124 ;  /* 0x00000000ddcc7223 */ /* 0x000fe4000001007c */
[----:B------:R-:W-:Y:S01]  /*4480*/  FFMA.FTZ R207, R216, R217, R127 ;  /* 0x000000d9d8cf7223 */ /* 0x000fe2000001007f */
[----:B------:R-:W-:Y:S06]  /*4490*/  BRA `(.L_x_52939) ;  /* 0x0000000000807947 */ /* 0x000fec0003800000 */
.L_x_52938:
[----:B-----5:R-:W-:Y:S02]  /*44a0*/  HADD2.F32 R207, -RZ, R200.H1_H1 ;  /* 0x300000c8ffcf7230 */ /* 0x020fe40000004100 */
[--C-:B--234-:R-:W-:Y:S02]  /*44b0*/  HADD2.F32 R217, -RZ, R201.reuse.H0_H0 ;  /* 0x200000c9ffd97230 */ /* 0x11cfe40000004100 */
[----:B------:R-:W-:Y:S02]  /*44c0*/  HADD2.F32 R201, -RZ, R201.H1_H1 ;  /* 0x300000c9ffc97230 */ /* 0x000fe40000004100 */
[-C--:B------:R-:W-:Y:S01]  /*44d0*/  FMUL.FTZ R207, R207, R0.reuse ;  /* 0x00000000cfcf7220 */ /* 0x080fe20000410000 */
[--C-:B------:R-:W-:Y:S02]  /*44e0*/  HADD2.F32 R219, -RZ, R202.reuse.H0_H0 ;  /* 0x200000caffdb7230 */ /* 0x100fe40000004100 */
[----:B------:R-:W-:Y:S01]  /*44f0*/  FMUL.FTZ R217, R217, R0 ;  /* 0x00000000d9d97220 */ /* 0x000fe20000410000 */
[----:B------:R-:W-:-:S02]  /*4500*/  HADD2.F32 R221, -RZ, R202.H1_H1 ;  /* 0x300000caffdd7230 */ /* 0x000fc40000004100 */
[----:B------:R-:W-:Y:S02]  /*4510*/  HADD2.F32 R202, -RZ, R108.H1_H1 ;  /* 0x3000006cffca7230 */ /* 0x000fe40000004100 */
[-C--:B------:R-:W-:Y:S01]  /*4520*/  FMUL.FTZ R219, R219, R0.reuse ;  /* 0x00000000dbdb7220 */ /* 0x080fe20000410000 */
[----:B0-----:R-:W-:Y:S02]  /*4530*/  HADD2.F32 R205, -RZ, R200.H0_H0 ;  /* 0x200000c8ffcd7230 */ /* 0x001fe40000004100 */
[-C--:B------:R-:W-:Y:S01]  /*4540*/  FMUL.FTZ R221, R221, R0.reuse ;  /* 0x00000000dddd7220 */ /* 0x080fe20000410000 */
[--C-:B------:R-:W-:Y:S02]  /*4550*/  HADD2.F32 R223, -RZ, R203.reuse.H0_H0 ;  /* 0x200000cbffdf7230 */ /* 0x100fe40000004100 */
[----:B------:R-:W-:Y:S02]  /*4560*/  HADD2.F32 R225, -RZ, R203.H1_H1 ;  /* 0x300000cbffe17230 */ /* 0x000fe40000004100 */
[----:B------:R-:W-:Y:S01]  /*4570*/  FMUL.FTZ R203, R201, R0 ;  /* 0x00000000c9cb7220 */ /* 0x000fe20000410000 */
[----:B------:R-:W-:-:S02]  /*4580*/  HADD2.F32 R204, -RZ, R109.H0_H0 ;  /* 0x2000006dffcc7230 */ /* 0x000fc40000004100 */
[----:B------:R-:W-:Y:S01]  /*4590*/  FMUL.FTZ R201, R207, R202 ;  /* 0x000000cacfc97220 */ /* 0x000fe20000410000 */
[----:B------:R-:W-:Y:S02]  /*45a0*/  HADD2.F32 R200, -RZ, R108.H0_H0 ;  /* 0x2000006cffc87230 */ /* 0x000fe40000004100 */
[-C--:B------:R-:W-:Y:S01]  /*45b0*/  FMUL.FTZ R205, R205, R0.reuse ;  /* 0x00000000cdcd7220 */ /* 0x080fe20000410000 */
[-C--:B------:R-:W-:Y:S01]  /*45c0*/  FMUL.FTZ R223, R223, R0.reuse ;  /* 0x00000000dfdf7220 */ /* 0x080fe20000410000 */
[----:B------:R-:W-:Y:S01]  /*45d0*/  FMUL.FTZ R225, R225, R0 ;  /* 0x00000000e1e17220 */ /* 0x000fe20000410000 */
[----:B------:R-:W-:Y:S01]  /*45e0*/  FMUL.FTZ R202, R217, R204 ;  /* 0x000000ccd9ca7220 */ /* 0x000fe20000410000 */
[----:B------:R-:W-:Y:S02]  /*45f0*/  HADD2.F32 R206, -RZ, R110.H1_H1 ;  /* 0x3000006effce7230 */ /* 0x000fe40000004100 */
[----:B------:R-:W-:Y:S01]  /*4600*/  FMUL.FTZ R200, R205, R200 ;  /* 0x000000c8cdc87220 */ /* 0x000fe20000410000 */
[----:B------:R-:W-:-:S02]  /*4610*/  HADD2.F32 R0, -RZ, R109.H1_H1 ;  /* 0x3000006dff007230 */ /* 0x000fc40000004100 */
[----:B------:R-:W-:Y:S02]  /*4620*/  HADD2.F32 R204, -RZ, R110.H0_H0 ;  /* 0x2000006effcc7230 */ /* 0x000fe40000004100 */
[----:B------:R-:W-:Y:S01]  /*4630*/  FMUL.FTZ R205, R221, R206 ;  /* 0x000000ceddcd7220 */ /* 0x000fe20000410000 */
[--C-:B------:R-:W-:Y:S02]  /*4640*/  HADD2.F32 R216, -RZ, R111.reuse.H0_H0 ;  /* 0x2000006fffd87230 */ /* 0x100fe40000004100 */
[----:B------:R-:W-:Y:S01]  /*4650*/  FMUL.FTZ R203, R203, R0 ;  /* 0x00000000cbcb7220 */ /* 0x000fe20000410000 */
[----:B------:R-:W-:Y:S02]  /*4660*/  HADD2.F32 R218, -RZ, R111.H1_H1 ;  /* 0x3000006fffda7230 */ /* 0x000fe40000004100 */
[----:B------:R-:W-:Y:S01]  /*4670*/  FMUL.FTZ R204, R219, R204 ;  /* 0x000000ccdbcc7220 */ /* 0x000fe20000410000 */
[----:B------:R-:W-:Y:S02]  /*4680*/  FMUL.FTZ R206, R223, R216 ;  /* 0x000000d8dfce7220 */ /* 0x000fe40000410000 */
[----:B------:R-:W-:-:S07]  /*4690*/  FMUL.FTZ R207, R225, R218 ;  /* 0x000000dae1cf7220 */ /* 0x000fce0000410000 */
.L_x_52939:
[----:B------:R-:W0:Y:S02]  /*46a0*/  LDC.64 R216, c[0x0][0x3a8] ;  /* 0x0000ea00ffd87b82 */ /* 0x000e240000000a00 */
[----:B0-----:R-:W-:-:S05]  /*46b0*/  IMAD.WIDE.U32 R216, R210, 0x20, R216 ;  /* 0x00000020d2d87825 */ /* 0x001fca00078e00d8 */
[----:B------:R0:W-:Y:S04]  /*46c0*/  STG.E.128 desc[UR6][R216.64], R200 ;  /* 0x000000c8d8007986 */ /* 0x0001e8000c101d06 */
[----:B------:R0:W-:Y:S02]  /*46d0*/  STG.E.128 desc[UR6][R216.64+0x10], R204 ;  /* 0x000010ccd8007986 */ /* 0x0001e4000c101d06 */
.L_x_52937:
[----:B------:R-:W-:Y:S05]  /*46e0*/  BSYNC.RECONVERGENT B0 ;  /* 0x0000000000007941 */ /* 0x000fea0003800200 */
.L_x_52936:
[----:B------:R-:W-:Y:S01]  /*46f0*/  FADD.FTZ R0, RZ, R128 ;  /* 0x00000080ff007221 */ /* 0x000fe20000010000 */
[C---:B------:R-:W-:Y:S01]  /*4700*/  ISETP.GT.U32.AND P3, PT, R2.reuse, 0x3f, PT ;  /* 0x0000003f0200780c */ /* 0x040fe20003f64070 */
[----:B------:R-:W0:Y:S01]  /*4710*/  S2R R222, SR_TID.X ;  /* 0x0000000000de7919 */ /* 0x000e220000002100 */
[C---:B------:R-:W-:Y:S01]  /*4720*/  ISETP.GT.U32.AND P2, PT, R2.reuse, 0x5f, PT ;  /* 0x0000005f0200780c */ /* 0x040fe20003f44070 */
[----:B01234-:R-:W-:Y:S01]  /*4730*/  FADD.FTZ R217, R129, R0 ;  /* 0x0000000081d97221 */ /* 0x01ffe20000010000 */
        /* <DEDUP_REMOVED lines=288> */
.L_x_52973:
[----:B------:R-:W-:Y:S01]  /*5940*/  LOP3.LUT P1, RZ, R222, 0x1f, RZ, 0xc0, !PT ;  /* 0x0000001fdeff7812 */ /* 0x000fe2000782c0ff */
[----:B------:R-:W-:Y:S01]  /*5950*/  FMUL.FTZ R0, R216, R216 ;  /* 0x000000d8d8007220 */ /* 0x000fe20000410000 */
[----:B------:R-:W-:Y:S01]  /*5960*/  ISETP.NE.AND P0, PT, RZ, UR10, PT ;  /* 0x0000000aff007c0c */ /* 0x000fe2000bf05270 */
[----:B-1----:R-:W-:Y:S01]  /*5970*/  FADD.FTZ R223, R220, R221 ;  /* 0x000000dddcdf7221 */ /* 0x002fe20000010000 */
[----:B------:R-:W-:Y:S02]  /*5980*/  BSSY.RECONVERGENT B0, `(.L_x_52941) ;  /* 0x000003d000007945 */ /* 0x000fe40003800200 */
[----:B------:R-:W-:Y:S01]  /*5990*/  FSEL R217, R0, RZ, P0 ;  /* 0x000000ff00d97208 */ /* 0x000fe20000000000 */
[----:B------:R-:W-:Y:S01]  /*59a0*/  FFMA.FTZ R210, R223, R210, UR11 ;  /* 0x0000000bdfd27e23 */ /* 0x000fe200080100d2 */
[----:B------:R-:W-:-:S03]  /*59b0*/  FSEL R0, R216, RZ, !P0 ;  /* 0x000000ffd8007208 */ /* 0x000fc60004000000 */
        /* <DEDUP_REMOVED lines=8> */
[----:B------:R-:W-:Y:S05]  /*5a40*/  @!P4 BRA `(.L_x_52942) ;  /* 0x0000000000c0c947 */ /* 0x000fea0003800000 */
[--C-:B------:R-:W-:Y:S01]  /*5a50*/  FADD.FTZ R217, R128, -R0.reuse ;  /* 0x8000000080d97221 */ /* 0x100fe20000010000 */
[--C-:B------:R-:W-:Y:S01]  /*5a60*/  FADD.FTZ R223, R130, -R0.reuse ;  /* 0x8000000082df7221 */ /* 0x100fe20000010000 */
[----:B-1---5:R-:W-:Y:S02]  /*5a70*/  HADD2.F32 R219, -RZ, R212.H0_H0 ;  /* 0x200000d4ffdb7230 */ /* 0x022fe40000004100 */
[----:B------:R-:W-:Y:S01]  /*5a80*/  FADD.FTZ R225, R132, -R0 ;  /* 0x8000000084e17221 */ /* 0x000fe20000010000 */
[----:B------:R-:W-:Y:S02]  /*5a90*/  HADD2.F32 R221, -RZ, R4.H0_H0 ;  /* 0x20000004ffdd7230 */ /* 0x000fe40000004100 */
[C---:B------:R-:W-:Y:S01]  /*5aa0*/  FMUL.FTZ R216, R210.reuse, R217 ;  /* 0x000000d9d2d87220 */ /* 0x040fe20000410000 */
[----:B------:R-:W-:Y:S02]  /*5ab0*/  HADD2.F32 R218, -RZ, R213.H0_H0 ;  /* 0x200000d5ffda7230 */ /* 0x000fe40000004100 */
[----:B------:R-:W-:Y:S01]  /*5ac0*/  FMUL.FTZ R223, R210, R223 ;  /* 0x000000dfd2df7220 */ /* 0x000fe20000410000 */
[----:B------:R-:W-:-:S02]  /*5ad0*/  HADD2.F32 R220, -RZ, R5.H0_H0 ;  /* 0x20000005ffdc7230 */ /* 0x000fc40000004100 */
[----:B------:R-:W-:Y:S01]  /*5ae0*/  FFMA.FTZ R216, R216, R219, R221 ;  /* 0x000000dbd8d87223 */ /* 0x000fe200000100dd */
[----:B------:R-:W-:Y:S01]  /*5af0*/  FADD.FTZ R227, R134, -R0 ;  /* 0x8000000086e37221 */ /* 0x000fe20000010000 */
[----:B------:R-:W-:Y:S02]  /*5b00*/  HADD2.F32 R222, -RZ, R214.H0_H0 ;  /* 0x200000d6ffde7230 */ /* 0x000fe40000004100 */
[C---:B------:R-:W-:Y:S01]  /*5b10*/  FMUL.FTZ R225, R210.reuse, R225 ;  /* 0x000000e1d2e17220 */ /* 0x040fe20000410000 */
[----:B------:R-:W-:Y:S01]  /*5b20*/  FFMA.FTZ R224, R223, R218, R220 ;  /* 0x000000dadfe07223 */ /* 0x000fe200000100dc */
[----:B------:R-:W-:Y:S01]  /*5b30*/  HADD2.F32 R226, -RZ, R6.H0_H0 ;  /* 0x20000006ffe27230 */ /* 0x000fe20000004100 */
[----:B------:R-:W0:Y:S01]  /*5b40*/  LDC.64 R220, c[0x0][0x428] ;  /* 0x00010a00ffdc7b82 */ /* 0x000e220000000a00 */
[----:B------:R-:W-:Y:S02]  /*5b50*/  HADD2.F32 R228, -RZ, R215.H0_H0 ;  /* 0x200000d7ffe47230 */ /* 0x000fe40000004100 */
[----:B------:R-:W-:Y:S01]  /*5b60*/  FMUL.FTZ R217, R210, R227 ;  /* 0x000000e3d2d97220 */ /* 0x000fe20000410000 */
[----:B------:R-:W-:-:S02]  /*5b70*/  HADD2.F32 R230, -RZ, R7.H0_H0 ;  /* 0x20000007ffe67230 */ /* 0x000fc40000004100 */
[----:B------:R-:W-:Y:S01]  /*5b80*/  FFMA.FTZ R227, R225, R222, R226 ;  /* 0x000000dee1e37223 */ /* 0x000fe200000100e2 */
[--C-:B------:R-:W-:Y:S01]  /*5b90*/  FADD.FTZ R223, R133, -R0.reuse ;  /* 0x8000000085df7221 */ /* 0x100fe20000010000 */
[--C-:B------:R-:W-:Y:S01]  /*5ba0*/  FADD.FTZ R225, R135, -R0.reuse ;  /* 0x8000000087e17221 */ /* 0x100fe20000010000 */
[----:B------:R-:W-:Y:S01]  /*5bb0*/  FADD.FTZ R219, R131, -R0 ;  /* 0x8000000083db7221 */ /* 0x000fe20000010000 */
[----:B------:R-:W-:Y:S01]  /*5bc0*/  FFMA.FTZ R229, R217, R228, R230 ;  /* 0x000000e4d9e57223 */ /* 0x000fe200000100e6 */
[----:B------:R-:W-:Y:S01]  /*5bd0*/  FADD.FTZ R217, R129, -R0 ;  /* 0x8000000081d97221 */ /* 0x000fe20000010000 */
        /* <DEDUP_REMOVED lines=23> */
.L_x_52942:
[----:B------:R-:W-:Y:S05]  /*5d50*/  BSYNC.RECONVERGENT B0 ;  /* 0x0000000000007941 */ /* 0x000fea0003800200 */
.L_x_52941:
[----:B------:R-:W-:Y:S01]  /*5d60*/  ISETP.GE.U32.AND P0, PT, R2, 0x40, PT ;  /* 0x000000400200780c */ /* 0x000fe20003f06070 */
[----:B------:R-:W-:-:S12]  /*5d70*/  BSSY.RECONVERGENT B0, `(.L_x_52943) ;  /* 0x0000032000007945 */ /* 0x000fd80003800200 */
[----:B------:R-:W-:Y:S05]  /*5d80*/  @!P0 BRA `(.L_x_52944) ;  /* 0x0000000000c08947 */ /* 0x000fea0003800000 */
[--C-:B0-----:R-:W-:Y:S01]  /*5d90*/  FADD.FTZ R217, R136, -R0.reuse ;  /* 0x8000000088d97221 */ /* 0x101fe20000010000 */
        /* <DEDUP_REMOVED lines=47> */
.L_x_52944:
[----:B------:R-:W-:Y:S05]  /*6090*/  BSYNC.RECONVERGENT B0 ;  /* 0x0000000000007941 */ /* 0x000fea0003800200 */
.L_x_52943:
[----:B------:R-:W-:Y:S01]  /*60a0*/  ISETP.GE.U32.AND P0, PT, R2, 0x60, PT ;  /* 0x000000600200780c */ /* 0x000fe20003f06070 */
[----:B------:R-:W-:-:S12]  /*60b0*/  BSSY.RECONVERGENT B0, `(.L_x_52945) ;  /* 0x0000032000007945 */ /* 0x000fd80003800200 */
[----:B------:R-:W-:Y:S05]  /*60c0*/  @!P0 BRA `(.L_x_52946) ;  /* 0x0000000000c08947 */ /* 0x000fea0003800000 */
[--C-:B0-2---:R-:W-:Y:S01]  /*60d0*/  FADD.FTZ R217, R144, -R0.reuse ;  /* 0x8000000090d97221 */ /* 0x105fe20000010000 */
        /* <DEDUP_REMOVED lines=47> */
.L_x_52946:
[----:B------:R-:W-:Y:S05]  /*63d0*/  BSYNC.RECONVERGENT B0 ;  /* 0x0000000000007941 */ /* 0x000fea0003800200 */
.L_x_52945:
[----:B------:R-:W-:Y:S01]  /*63e0*/  ISETP.GE.U32.AND P0, PT, R2, 0x80, PT ;  /* 0x000000800200780c */ /* 0x000fe20003f06070 */
[----:B------:R-:W-:-:S12]  /*63f0*/  BSSY.RECONVERGENT B0, `(.L_x_52947) ;  /* 0x0000032000007945 */ /* 0x000fd80003800200 */
[----:B------:R-:W-:Y:S05]  /*6400*/  @!P0 BRA `(.L_x_52948) ;  /* 0x0000000000c08947 */ /* 0x000fea0003800000 */
[--C-:B0-23--:R-:W-:Y:S01]  /*6410*/  FADD.FTZ R217, R152, -R0.reuse ;  /* 0x8000000098d97221 */ /* 0x10dfe20000010000 */
        /* <DEDUP_REMOVED lines=47> */
.L_x_52948:
[----:B------:R-:W-:Y:S05]  /*6710*/  BSYNC.RECONVERGENT B0 ;  /* 0x0000000000007941 */ /* 0x000fea0003800200 */
.L_x_52947:
[----:B------:R-:W-:Y:S01]  /*6720*/  ISETP.GE.U32.AND P0, PT, R2, 0xa0, PT ;  /* 0x000000a00200780c */ /* 0x000fe20003f06070 */
[----:B------:R-:W-:-:S12]  /*6730*/  BSSY.RECONVERGENT B0, `(.L_x_52949) ;  /* 0x0000032000007945 */ /* 0x000fd80003800200 */
[----:B------:R-:W-:Y:S05]  /*6740*/  @!P0 BRA `(.L_x_52950) ;  /* 0x0000000000c08947 */ /* 0x000fea0003800000 */
[--C-:B0-234-:R-:W-:Y:S01]  /*6750*/  FADD.FTZ R217, R160, -R0.reuse ;  /* 0x80000000a0d97221 */ /* 0x11dfe20000010000 */
        /* <DEDUP_REMOVED lines=47> */
.L_x_52950:
[----:B------:R-:W-:Y:S05]  /*6a50*/  BSYNC.RECONVERGENT B0 ;  /* 0x0000000000007941 */ /* 0x000fea0003800200 */
.L_x_52949:
        /* <DEDUP_REMOVED lines=51> */
.L_x_52952:
[----:B------:R-:W-:Y:S05]  /*6d90*/  BSYNC.RECONVERGENT B0 ;  /* 0x0000000000007941 */ /* 0x000fea0003800200 */
.L_x_52951:
        /* <DEDUP_REMOVED lines=51> */
.L_x_52954:
[----:B------:R-:W-:Y:S05]  /*70d0*/  BSYNC.RECONVERGENT B0 ;  /* 0x0000000000007941 */ /* 0x000fea0003800200 */
.L_x_52953:
        /* <DEDUP_REMOVED lines=51> */
.L_x_52956:
[----:B------:R-:W-:Y:S05]  /*7410*/  BSYNC.RECONVERGENT B0 ;  /* 0x0000000000007941 */ /* 0x000fea0003800200 */
.L_x_52955:
        /* <DEDUP_REMOVED lines=51> */
.L_x_52958:
[----:B------:R-:W-:Y:S05]  /*7750*/  BSYNC.RECONVERGENT B0 ;  /* 0x0000000000007941 */ /* 0x000fea0003800200 */
.L_x_52957:
        /* <DEDUP_REMOVED lines=42> */
[----:B------:R-:W-:Y:S02]  /*7a00*/  FFMA.FTZ R225, R225, R218, R220 ;  /* 0x000000dae1e17223 */ /* 0x000fe400000100dc */
[----:B------:R-:W-:Y:S01]  /*7a10*/  FFMA.FTZ R223, R0, R219, R221 ;  /* 0x000000db00df7223 */ /* 0x000fe200000100dd */
[----:B0-----:R-:W-:Y:S01]  /*7a20*/  IMAD.WIDE.U32 R220, R209, 0x10, R216 ;  /* 0x00000010d1dc7825 */ /* 0x001fe200078e00d8 */
[----:B------:R-:W-:Y:S02]  /*7a30*/  F2FP.F16.F32.PACK_AB R219, R233, R230 ;  /* 0x000000e6e9db723e */ /* 0x000fe400000000ff */
[----:B------:R-:W-:-:S02]  /*7a40*/  F2FP.F16.F32.PACK_AB R218, R229, R226 ;  /* 0x000000e2e5da723e */ /* 0x000fc400000000ff */
[----:B------:R-:W-:Y:S02]  /*7a50*/  F2FP.F16.F32.PACK_AB R217, R225, R222 ;  /* 0x000000dee1d9723e */ /* 0x000fe400000000ff */
[----:B------:R-:W-:-:S05]  /*7a60*/  F2FP.F16.F32.PACK_AB R216, R223, R210 ;  /* 0x000000d2dfd8723e */ /* 0x000fca00000000ff */
[----:B------:R0:W-:Y:S02]  /*7a70*/  STG.E.128 desc[UR6][R220.64], R216 ;  /* 0x000000d8dc007986 */ /* 0x0001e4000c101d06 */
.L_x_52960:
[----:B------:R-:W-:Y:S05]  /*7a80*/  BSYNC.RECONVERGENT B0 ;  /* 0x0000000000007941 */ /* 0x000fea0003800200 */
.L_x_52959:
[----:B01234-:R-:W0:Y:S02]  /*7a90*/  LDC.64 R216, c[0x0][0x380] ;  /* 0x0000e000ffd87b82 */ /* 0x01fe240000000a00 */
[----:B0-----:R-:W-:-:S04]  /*7aa0*/  LEA R208, R216, R208, 0x2 ;  /* 0x000000d0d8d07211 */ /* 0x001fc800078e10ff */
[----:B------:R-:W-:-:S13]  /*7ab0*/  ISETP.GE.AND P0, PT, R208, R217, PT ;  /* 0x000000d9d000720c */ /* 0x000fda0003f06270 */
[----:B------:R-:W-:Y:S05]  /*7ac0*/  @!P0 BRA `(.L_x_52961) ;  /* 0xffffff94007c8947 */ /* 0x000fea000383ffff */
[----:B------:R-:W-:Y:S05]  /*7ad0*/  EXIT ;  /* 0x000000000000794d */ /* 0x000fea0003800000 */
.L_x_52940:
        /* <DEDUP_REMOVED lines=8> */
.L_x_52963:
[----:B------:R-:W-:Y:S05]  /*7b60*/  BSYNC B0 ;  /* 0x0000000000007941 */ /* 0x000fea0003800000 */
.L_x_52962:
        /* <DEDUP_REMOVED lines=10> */
.L_x_52964:
[----:B------:R-:W-:Y:S01]  /*7c10*/  HFMA2 R225, -RZ, RZ, 0, 2.384185791015625e-07 ;  /* 0x00000004ffe17431 */ /* 0x000fe200000001ff */
[----:B------:R-:W-:-:S05]  /*7c20*/  MOV R219, R224 ;  /* 0x000000e000db7202 */ /* 0x000fca0000000f00 */
[----:B------:R-:W-:-:S05]  /*7c30*/  FADD.FTZ R219, R218, R219 ;  /* 0x000000dbdadb7221 */ /* 0x000fca0000010000 */
[----:B------:R-:W-:-:S07]  /*7c40*/  MOV R226, R219 ;  /* 0x000000db00e27202 */ /* 0x000fce0000000f00 */
[----:B------:R-:W-:Y:S05]  /*7c50*/  WARPSYNC.COLLECTIVE R223, `(.L_x_52965) ;  /* 0x00000000df087348 */ /* 0x000fea0003c00000 */
[----:B------:R0:W1:Y:S02]  /*7c60*/  SHFL.BFLY P6, R224, R226, R225, R228 ;  /* 0x0c0000e1e2e07389 */ /* 0x00006400000c00e4 */
[----:B01----:R-:W-:Y:S05]  /*7c70*/  ENDCOLLECTIVE ;  /* 0x000000000000791b */ /* 0x003fea0003800000 */
.L_x_52965:
[----:B------:R-:W-:Y:S01]  /*7c80*/  HFMA2 R225, -RZ, RZ, 0, 4.76837158203125e-07 ;  /* 0x00000008ffe17431 */ /* 0x000fe200000001ff */
[----:B------:R-:W-:-:S05]  /*7c90*/  MOV R0, R224 ;  /* 0x000000e000007202 */ /* 0x000fca0000000f00 */
[----:B------:R-:W-:-:S05]  /*7ca0*/  FADD.FTZ R220, R219, R0 ;  /* 0x00000000dbdc7221 */ /* 0x000fca0000010000 */
[----:B------:R-:W-:-:S07]  /*7cb0*/  MOV R226, R220 ;  /* 0x000000dc00e27202 */ /* 0x000fce0000000f00 */
[----:B------:R-:W-:Y:S05]  /*7cc0*/  WARPSYNC.COLLECTIVE R223, `(.L_x_52966) ;  /* 0x00000000df087348 */ /* 0x000fea0003c00000 */
[----:B------:R0:W1:Y:S02]  /*7cd0*/  SHFL.BFLY P6, R224, R226, R225, R228 ;  /* 0x0c0000e1e2e07389 */ /* 0x00006400000c00e4 */
[----:B01----:R-:W-:Y:S05]  /*7ce0*/  ENDCOLLECTIVE ;  /* 0x000000000000791b */ /* 0x003fea0003800000 */
.L_x_52966:
[----:B------:R-:W-:Y:S01]  /*7cf0*/  HFMA2 R225, -RZ, RZ, 0, 9.5367431640625e-07 ;  /* 0x00000010ffe17431 */ /* 0x000fe200000001ff */
[----:B------:R-:W-:-:S05]  /*7d00*/  MOV R221, R224 ;  /* 0x000000e000dd7202 */ /* 0x000fca0000000f00 */
[----:B------:R-:W-:-:S05]  /*7d10*/  FADD.FTZ R221, R220, R221 ;  /* 0x000000dddcdd7221 */ /* 0x000fca0000010000 */
[----:B------:R-:W-:-:S07]  /*7d20*/  MOV R226, R221 ;  /* 0x000000dd00e27202 */ /* 0x000fce0000000f00 */
[----:B------:R-:W-:Y:S05]  /*7d30*/  WARPSYNC.COLLECTIVE R223, `(.L_x_52967) ;  /* 0x00000000df087348 */ /* 0x000fea0003c00000 */
[----:B------:R0:W1:Y:S02]  /*7d40*/  SHFL.BFLY P6, R224, R226, R225, R228 ;  /* 0x0c0000e1e2e07389 */ /* 0x00006400000c00e4 */
[----:B01----:R-:W-:Y:S05]  /*7d50*/  ENDCOLLECTIVE ;  /* 0x000000000000791b */ /* 0x003fea0003800000 */
.L_x_52967:
        /* <DEDUP_REMOVED lines=174> */
.L_x_52968:
[----:B------:R-:W-:Y:S01]  /*8840*/  HFMA2 R225, -RZ, RZ, 0, 1.1920928955078125e-07 ;  /* 0x00000002ffe17431 */ /* 0x000fe200000001ff */
[----:B------:R-:W-:-:S05]  /*8850*/  MOV R217, R224 ;  /* 0x000000e000d97202 */ /* 0x000fca0000000f00 */
[----:B------:R-:W-:-:S05]  /*8860*/  FADD.FTZ R217, R0, R217 ;  /* 0x000000d900d97221 */ /* 0x000fca0000010000 */
[----:B------:R-:W-:-:S07]  /*8870*/  MOV R226, R217 ;  /* 0x000000d900e27202 */ /* 0x000fce0000000f00 */
[----:B------:R-:W-:Y:S05]  /*8880*/  WARPSYNC.COLLECTIVE R223, `(.L_x_52969) ;  /* 0x00000000df087348 */ /* 0x000fea0003c00000 */
[----:B------:R0:W1:Y:S02]  /*8890*/  SHFL.BFLY P6, R224, R226, R225, R228 ;  /* 0x0c0000e1e2e07389 */ /* 0x00006400000c00e4 */
[----:B01----:R-:W-:Y:S05]  /*88a0*/  ENDCOLLECTIVE ;  /* 0x000000000000791b */ /* 0x003fea0003800000 */
.L_x_52969:
[----:B------:R-:W-:Y:S01]  /*88b0*/  HFMA2 R225, -RZ, RZ, 0, 2.384185791015625e-07 ;  /* 0x00000004ffe17431 */ /* 0x000fe200000001ff */
[----:B------:R-:W-:-:S05]  /*88c0*/  MOV R218, R224 ;  /* 0x000000e000da7202 */ /* 0x000fca0000000f00 */
[----:B------:R-:W-:-:S05]  /*88d0*/  FADD.FTZ R218, R217, R218 ;  /* 0x000000dad9da7221 */ /* 0x000fca0000010000 */
[----:B------:R-:W-:-:S07]  /*88e0*/  MOV R226, R218 ;  /* 0x000000da00e27202 */ /* 0x000fce0000000f00 */
[----:B------:R-:W-:Y:S05]  /*88f0*/  WARPSYNC.COLLECTIVE R223, `(.L_x_52970) ;  /* 0x00000000df087348 */ /* 0x000fea0003c00000 */
[----:B------:R0:W1:Y:S02]  /*8900*/  SHFL.BFLY P6, R224, R226, R225, R228 ;  /* 0x0c0000e1e2e07389 */ /* 0x00006400000c00e4 */
[----:B01----:R-:W-:Y:S05]  /*8910*/  ENDCOLLECTIVE ;  /* 0x000000000000791b */ /* 0x003fea0003800000 */
.L_x_52970:
[----:B------:R-:W-:Y:S01]  /*8920*/  HFMA2 R225, -RZ, RZ, 0, 4.76837158203125e-07 ;  /* 0x00000008ffe17431 */ /* 0x000fe200000001ff */
[----:B------:R-:W-:-:S05]  /*8930*/  MOV R219, R224 ;  /* 0x000000e000db7202 */ /* 0x000fca0000000f00 */
[----:B------:R-:W-:-:S05]  /*8940*/  FADD.FTZ R219, R218, R219 ;  /* 0x000000dbdadb7221 */ /* 0x000fca0000010000 */
[----:B------:R-:W-:-:S07]  /*8950*/  MOV R226, R219 ;  /* 0x000000db00e27202 */ /* 0x000fce0000000f00 */
[----:B------:R-:W-:Y:S05]  /*8960*/  WARPSYNC.COLLECTIVE R223, `(.L_x_52971) ;  /* 0x00000000df087348 */ /* 0x000fea0003c00000 */
[----:B------:R0:W1:Y:S02]  /*8970*/  SHFL.BFLY P6, R224, R226, R225, R228 ;  /* 0x0c0000e1e2e07389 */ /* 0x00006400000c00e4 */
[----:B01----:R-:W-:Y:S05]  /*8980*/  ENDCOLLECTIVE ;  /* 0x000000000000791b */ /* 0x003fea0003800000 */
.L_x_52971:
[----:B------:R-:W-:Y:S01]  /*8990*/  HFMA2 R225, -RZ, RZ, 0, 9.5367431640625e-07 ;  /* 0x00000010ffe17431 */ /* 0x000fe200000001ff */
[----:B------:R-:W-:-:S05]  /*89a0*/  MOV R220, R224 ;  /* 0x000000e000dc7202 */ /* 0x000fca0000000f00 */
[----:B------:R-:W-:-:S05]  /*89b0*/  FADD.FTZ R220, R219, R220 ;  /* 0x000000dcdbdc7221 */ /* 0x000fca0000010000 */
[----:B------:R-:W-:-:S07]  /*89c0*/  MOV R226, R220 ;  /* 0x000000dc00e27202 */ /* 0x000fce0000000f00 */
[----:B------:R-:W-:Y:S05]  /*89d0*/  WARPSYNC.COLLECTIVE R223, `(.L_x_52972) ;  /* 0x00000000df087348 */ /* 0x000fea0003c00000 */
[----:B------:R0:W1:Y:S02]  /*89e0*/  SHFL.BFLY P6, R224, R226, R225, R228 ;  /* 0x0c0000e1e2e07389 */ /* 0x00006400000c00e4 */
[----:B01----:R-:W-:Y:S05]  /*89f0*/  ENDCOLLECTIVE ;  /* 0x000000000000791b */ /* 0x003fea0003800000 */
.L_x_52972:
[----:B------:R-:W-:Y:S01]  /*8a00*/  MOV R221, R224 ;  /* 0x000000e000dd7202 */ /* 0x000fe20000000f00 */
[----:B------:R-:W-:Y:S06]  /*8a10*/  BRA `(.L_x_52973) ;  /* 0xffffffcc00c87947 */ /* 0x000fec000383ffff */
.L_x_52974:
        /* <DEDUP_REMOVED lines=14> */
.L_x_88516:


//--------------------- .text._ZN10layer_norm13ln_fwd_kernelINS_13Kernel_traitsI6__halfS2_fS2_fjLj2560ELj1ELj4ELj1ELj16ENS_18Kernel_traits_baseILj2560ES2_S2_fS2_fjLj128EEEEELb0ELb1ELb0ELb1EEEvNS_9FwdParamsE --------------------------
	.section	.text._ZN10layer_norm13ln_fwd_kernelINS_13Kernel_traitsI6__halfS2_fS2_fjLj2560ELj1ELj4ELj1ELj16ENS_18Kernel_traits_baseILj2560ES2_S2_fS2_fjLj128EEEEELb0ELb1ELb0ELb1EEEvNS_9FwdParamsE,"ax",@progbits
	.align	128
        .global         _ZN10layer_norm13ln_fwd_kernelINS_13Kernel_traitsI6__halfS2_fS2_fjLj2560ELj1ELj4ELj1ELj16ENS_18Kernel_traits_baseILj2560ES2_S2_fS2_fjLj128EEEEELb0ELb1ELb0ELb1EEEvNS_9FwdParamsE
        .type           _ZN10layer_norm13ln_fwd_kernelINS_13Kernel_traitsI6__halfS2_fS2_fjLj2560ELj1ELj4ELj1ELj16ENS_18Kernel_traits_baseILj2560ES2_S2_fS2_fjLj128EEEEELb0ELb1ELb0ELb1EEEvNS_9FwdParamsE,@function
        .size           _ZN10layer_norm13ln_fwd_kernelINS_13Kernel_traitsI6__halfS2_fS2_fjLj2560ELj1ELj4ELj1ELj16ENS_18Kernel_traits_baseILj2560ES2_S2_fS2_fjLj128EEEEELb0ELb1ELb0ELb1EEEvNS_9FwdParamsE,(.L_x_88517 - _ZN10layer_norm13ln_fwd_kernelINS_13Kernel_traitsI6__halfS2_fS2_fjLj2560ELj1ELj4ELj1ELj16ENS_18Kernel_traits_baseILj2560ES2_S2_fS2_fjLj128EEEEELb0ELb1ELb0ELb1EEEvNS_9FwdParamsE)
        .other          _ZN10layer_norm13ln_fwd_kernelINS_13Kernel_traitsI6__halfS2_fS2_fjLj2560ELj1ELj4ELj1ELj16ENS_18Kernel_traits_baseILj2560ES2_S2_fS2_fjLj128EEEEELb0ELb1ELb0ELb1EEEvNS_9FwdParamsE,@"STO_CUDA_ENTRY STV_DEFAULT"
_ZN10layer_norm13ln_fwd_kernelINS_13Kernel_traitsI6__halfS2_fS2_fjLj2560ELj1ELj4ELj1ELj16ENS_18Kernel_traits_baseILj2560ES2_S2_fS2_fjLj128EEEEELb0ELb1ELb0ELb1EEEvNS_9FwdParamsE:
.text._ZN10layer_norm13ln_fwd_kernelINS_13Kernel_traitsI6__halfS2_fS2_fjLj2560ELj1ELj4ELj1ELj16ENS_18Kernel_traits_baseILj2560ES2_S2_fS2_fjLj128EEEEELb0ELb1ELb0ELb1EEEvNS_9FwdParamsE:
        /* <DEDUP_REMOVED lines=45> */
.L_x_52975:
        /* <DEDUP_REMOVED lines=44> */
.L_x_52976:
[----:B------:R-:W1:Y:S01]  /*0590*/  S2UR UR4, SR_CTAID.X ;  /* 0x00000000000479c3 */ /* 0x000e620000002500 */
[----:B------:R-:W2:Y:S01]  /*05a0*/  LDCU UR5, c[0x0][0x384] ;  /* 0x00007080ff0577ac */ /* 0x000ea20008000800 */
[----:B0-----:R-:W-:Y:S01]  /*05b0*/  SHF.R.U32.HI R2, RZ, 0x5, R8 ;  /* 0x00000005ff027819 */ /* 0x001fe20000011608 */
[----:B-1----:R-:W-:-:S06]  /*05c0*/  USHF.L.U32 UR4, UR4, 0x2, URZ ;  /* 0x0000000204047899 */ /* 0x002fcc00080006ff */
[----:B------:R-:W-:-:S04]  /*05d0*/  LOP3.LUT R2, R2, UR4, RZ, 0xfc, !PT ;  /* 0x0000000402027c12 */ /* 0x000fc8000f8efcff */
[----:B--2---:R-:W-:-:S13]  /*05e0*/  ISETP.GE.AND P0, PT, R2, UR5, PT ;  /* 0x0000000502007c0c */ /* 0x004fda000bf06270 */
        /* <DEDUP_REMOVED lines=8> */
.L_x_52998:
[----:B--2---:R-:W0:Y:S01]  /*0670*/  @P0 LDC.64 R4, c[0x0][0x3e0] ;  /* 0x0000f800ff040b82 */ /* 0x004e220000000a00 */
[----:B------:R-:W-:-:S05]  /*0680*/  IMAD R3, R2, UR10, RZ ;  /* 0x0000000a02037c24 */ /* 0x000fca000f8e02ff */
[----:B------:R-:W-:Y:S02]  /*0690*/  SHF.R.S32.HI R6, RZ, 0x1f, R3 ;  /* 0x0000001fff067819 */ /* 0x000fe40000011403 */
[----:B------:R-:W1:Y:S02]  /*06a0*/  LDC.64 R212, c[0x0][0x390] ;  /* 0x0000e400ffd47b82 */ /* 0x000e640000000a00 */
[----:B------:R-:W-:-:S04]  /*06b0*/  LEA.HI R3, R6, R3, RZ, 0x3 ;  /* 0x0000000306037211 */ /* 0x000fc800078f18ff */
[----:B------:R-:W-:Y:S01]  /*06c0*/  LEA.HI.SX32 R220, R3, R0, 0x1d ;  /* 0x0000000003dc7211 */ /* 0x000fe200078feaff */
[----:B0-----:R-:W-:-:S06]  /*06d0*/  @P0 IMAD.WIDE R4, R2, 0x2, R4 ;  /* 0x0000000202040825 */ /* 0x001fcc00078e0204 */
[----:B------:R-:W2:Y:S01]  /*06e0*/  @P0 LDG.E.U16 R4, desc[UR6][R4.64] ;  /* 0x0000000604040981 */ /* 0x000ea2000c1e1500 */
[----:B-1----:R-:W-:-:S05]  /*06f0*/  IMAD.WIDE.U32 R6, R220, 0x10, R212 ;  /* 0x00000010dc067825 */ /* 0x002fca00078e00d4 */
[----:B-----5:R0:W5:Y:S01]  /*0700*/  LDG.E.128 R16, desc[UR6][R6.64] ;  /* 0x0000000606107981 */ /* 0x020162000c1e1d00 */
[----:B------:R-:W-:Y:S01]  /*0710*/  ISETP.NE.U32.AND P1, PT, RZ, UR8, PT ;  /* 0x00000008ff007c0c */ /* 0x000fe2000bf25070 */
[----:B------:R-:W-:-:S03]  /*0720*/  HFMA2 R216, -RZ, RZ, 1.875, 0 ;  /* 0x3f800000ffd87431 */ /* 0x000fc600000001ff */
[----:B------:R-:W-:Y:S01]  /*0730*/  ISETP.NE.AND.EX P1, PT, RZ, UR9, PT, P1 ;  /* 0x00000009ff007c0c */ /* 0x000fe2000bf25310 */
[----:B--2---:R-:W-:-:S12]  /*0740*/  @P0 HADD2.F32 R216, -RZ, R4.H0_H0 ;  /* 0x20000004ffd80230 */ /* 0x004fd80000004100 */
[----:B0-----:R-:W-:Y:S05]  /*0750*/  @!P1 BRA `(.L_x_52977) ;  /* 0x0000000000949947 */ /* 0x001fea0003800000 */
[----:B------:R-:W0:Y:S02]  /*0760*/  LDC.64 R4, c[0x0][0x3a0] ;  /* 0x0000e800ff047b82 */ /* 0x000e240000000a00 */
[----:B0-----:R-:W-:-:S05]  /*0770*/  IMAD.WIDE.U32 R4, R220, 0x20, R4 ;  /* 0x00000020dc047825 */ /* 0x001fca00078e0004 */
[----:B------:R-:W2:Y:S04]  /*0780*/  LDG.E.128 R88, desc[UR6][R4.64] ;  /* 0x0000000604587981 */ /* 0x000ea8000c1e1d00 */
[----:B------:R0:W3:Y:S01]  /*0790*/  LDG.E.128 R84, desc[UR6][R4.64+0x10] ;  /* 0x0000100604547981 */ /* 0x0000e2000c1e1d00 */
[----:B-----5:R-:W-:Y:S02]  /*07a0*/  HADD2.F32 R7, -RZ, R16.H1_H1 ;  /* 0x30000010ff077230 */ /* 0x020fe40000004100 */
[--C-:B------:R-:W-:Y:S02]  /*07b0*/  HADD2.F32 R11, -RZ, R17.reuse.H1_H1 ;  /* 0x30000011ff0b7230 */ /* 0x100fe40000004100 */
[----:B------:R-:W-:Y:S02]  /*07c0*/  HADD2.F32 R9, -RZ, R17.H0_H0 ;  /* 0x20000011ff097230 */ /* 0x000fe40000004100 */
[----:B------:R-:W-:-:S02]  /*07d0*/  HADD2.F32 R17, -RZ, R19.H0_H0 ;  /* 0x20000013ff117230 */ /* 0x000fc40000004100 */
[-C--:B------:R-:W-:Y:S01]  /*07e0*/  FMUL.FTZ R6, R11, R216.reuse ;  /* 0x000000d80b067220 */ /* 0x080fe20000410000 */
[----:B------:R-:W-:Y:S02]  /*07f0*/  HADD2.F32 R81, -RZ, R128.H1_H1 ;  /* 0x30000080ff517230 */ /* 0x000fe40000004100 */
[-C--:B0-----:R-:W-:Y:S01]  /*0800*/  FMUL.FTZ R4, R7, R216.reuse ;  /* 0x000000d807047220 */ /* 0x081fe20000410000 */
[----:B------:R-:W-:Y:S02]  /*0810*/  HADD2.F32 R83, -RZ, R129.H1_H1 ;  /* 0x30000081ff537230 */ /* 0x000fe40000004100 */
[-C--:B------:R-:W-:Y:S01]  /*0820*/  FMUL.FTZ R9, R9, R216.reuse ;  /* 0x000000d809097220 */ /* 0x080fe20000410000 */
[----:B------:R-:W-:Y:S02]  /*0830*/  HADD2.F32 R3, -RZ, R16.H0_H0 ;  /* 0x20000010ff037230 */ /* 0x000fe40000004100 */
[----:B------:R-:W-:Y:S01]  /*0840*/  FMUL.FTZ R17, R17, R216 ;  /* 0x000000d811117220 */ /* 0x000fe20000410000 */
[----:B------:R-:W-:-:S02]  /*0850*/  HADD2.F32 R13, -RZ, R18.H0_H0 ;  /* 0x20000012ff0d7230 */ /* 0x000fc40000004100 */
[----:B------:R-:W-:Y:S02]  /*0860*/  HADD2.F32 R15, -RZ, R18.H1_H1 ;  /* 0x30000012ff0f7230 */ /* 0x000fe40000004100 */
[-C--:B------:R-:W-:Y:S01]  /*0870*/  FMUL.FTZ R3, R3, R216.reuse ;  /* 0x000000d803037220 */ /* 0x080fe20000410000 */
[----:B------:R-:W-:Y:S02]  /*0880*/  HADD2.F32 R19, -RZ, R19.H1_H1 ;  /* 0x30000013ff137230 */ /* 0x000fe40000004100 */
[----:B------:R-:W-:Y:S01]  /*0890*/  FMUL.FTZ R13, R13, R216 ;  /* 0x000000d80d0d7220 */ /* 0x000fe20000410000 */
[----:B------:R-:W-:Y:S02]  /*08a0*/  HADD2.F32 R80, -RZ, R128.H0_H0 ;  /* 0x20000080ff507230 */ /* 0x000fe40000004100 */
[----:B------:R-:W-:Y:S02]  /*08b0*/  HADD2.F32 R82, -RZ, R129.H0_H0 ;  /* 0x20000081ff527230 */ /* 0x000fe40000004100 */
[----:B------:R-:W-:-:S02]  /*08c0*/  HADD2.F32 R76, -RZ, R130.H0_H0 ;  /* 0x20000082ff4c7230 */ /* 0x000fc40000004100 */
[----:B------:R-:W-:Y:S02]  /*08d0*/  HADD2.F32 R77, -RZ, R130.H1_H1 ;  /* 0x30000082ff4d7230 */ /* 0x000fe40000004100 */
[--C-:B------:R-:W-:Y:S02]  /*08e0*/  HADD2.F32 R78, -RZ, R131.reuse.H0_H0 ;  /* 0x20000083ff4e7230 */ /* 0x100fe40000004100 */
[----:B------:R-:W-:Y:S02]  /*08f0*/  HADD2.F32 R79, -RZ, R131.H1_H1 ;  /* 0x30000083ff4f7230 */ /* 0x000fe40000004100 */
[----:B--2---:R-:W-:Y:S01]  /*0900*/  FFMA.FTZ R81, R4, R81, R89 ;  /* 0x0000005104517223 */ /* 0x004fe20000010059 */
[----:B------:R-:W-:Y:S01]  /*0910*/  FFMA.FTZ R83, R6, R83, R91 ;  /* 0x0000005306537223 */ /* 0x000fe2000001005b */
[-C--:B------:R-:W-:Y:S01]  /*0920*/  FMUL.FTZ R4, R15, R216.reuse ;  /* 0x000000d80f047220 */ /* 0x080fe20000410000 */
[----:B------:R-:W-:Y:S01]  /*0930*/  FMUL.FTZ R6, R19, R216 ;  /* 0x000000d813067220 */ /* 0x000fe20000410000 */
[----:B------:R-:W-:Y:S01]  /*0940*/  FFMA.FTZ R80, R3, R80, R88 ;  /* 0x0000005003507223 */ /* 0x000fe20000010058 */
[----:B------:R-:W-:Y:S01]  /*0950*/  FFMA.FTZ R82, R9, R82, R90 ;  /* 0x0000005209527223 */ /* 0x000fe2000001005a */
[----:B---3--:R-:W-:Y:S01]  /*0960*/  FFMA.FTZ R76, R13, R76, R84 ;  /* 0x0000004c0d4c7223 */ /* 0x008fe20000010054 */
[----:B------:R-:W-:Y:S01]  /*0970*/  FFMA.FTZ R77, R4, R77, R85 ;  /* 0x0000004d044d7223 */ /* 0x000fe20000010055 */
[----:B------:R-:W-:Y:S01]  /*0980*/  FFMA.FTZ R78, R17, R78, R86 ;  /* 0x0000004e114e7223 */ /* 0x000fe20000010056 */
[----:B------:R-:W-:Y:S01]  /*0990*/  FFMA.FTZ R79, R6, R79, R87 ;  /* 0x0000004f064f7223 */ /* 0x000fe20000010057 */
[----:B------:R-:W-:Y:S06]  /*09a0*/  BRA `(.L_x_52978) ;  /* 0x0000000000807947 */ /* 0x000fec0003800000 */
.L_x_52977:
[--C-:B-----5:R-:W-:Y:S02]  /*09b0*/  HADD2.F32 R7, -RZ, R17.reuse.H0_H0 ;  /* 0x20000011ff077230 */ /* 0x120fe40000004100 */
[----:B------:R-:W-:Y:S02]  /*09c0*/  HADD2.F32 R5, -RZ, R16.H1_H1 ;  /* 0x30000010ff057230 */ /* 0x000fe40000004100 */
[----:B------:R-:W-:Y:S02]  /*09d0*/  HADD2.F32 R17, -RZ, R17.H1_H1 ;  /* 0x30000011ff117230 */ /* 0x000fe40000004100 */
[-C--:B------:R-:W-:Y:S01]  /*09e0*/  FMUL.FTZ R7, R7, R216.reuse ;  /* 0x000000d807077220 */ /* 0x080fe20000410000 */
[----:B------:R-:W-:Y:S02]  /*09f0*/  HADD2.F32 R4, -RZ, R128.H1_H1 ;  /* 0x30000080ff047230 */ /* 0x000fe40000004100 */
[----:B------:R-:W-:Y:S01]  /*0a00*/  FMUL.FTZ R5, R5, R216 ;  /* 0x000000d805057220 */ /* 0x000fe20000410000 */
[----:B------:R-:W-:-:S02]  /*0a10*/  HADD2.F32 R6, -RZ, R129.H1_H1 ;  /* 0x30000081ff067230 */ /* 0x000fc40000004100 */
[----:B------:R-:W-:Y:S01]  /*0a20*/  FMUL.FTZ R17, R17, R216 ;  /* 0x000000d811117220 */ /* 0x000fe20000410000 */
[----:B------:R-:W-:Y:S02]  /*0a30*/  HADD2.F32 R13, -RZ, R19.H0_H0 ;  /* 0x20000013ff0d7230 */ /* 0x000fe40000004100 */
[----:B------:R-:W-:Y:S01]  /*0a40*/  FMUL.FTZ R81, R5, R4 ;  /* 0x0000000405517220 */ /* 0x000fe20000410000 */
[----:B------:R-:W-:Y:S02]  /*0a50*/  HADD2.F32 R3, -RZ, R16.H0_H0 ;  /* 0x20000010ff037230 */ /* 0x000fe40000004100 */
[----:B------:R-:W-:Y:S01]  /*0a60*/  FMUL.FTZ R83, R17, R6 ;  /* 0x0000000611537220 */ /* 0x000fe20000410000 */
[--C-:B------:R-:W-:Y:S02]  /*0a70*/  HADD2.F32 R9, -RZ, R18.reuse.H0_H0 ;  /* 0x20000012ff097230 */ /* 0x100fe40000004100 */
        /* <DEDUP_REMOVED lines=10> */
[----:B------:R-:W-:Y:S01]  /*0b20*/  FMUL.FTZ R80, R3, R80 ;  /* 0x0000005003507220 */ /* 0x000fe20000410000 */
[----:B------:R-:W-:Y:S02]  /*0b30*/  HADD2.F32 R4, -RZ, R130.H1_H1 ;  /* 0x30000082ff047230 */ /* 0x000fe40000004100 */
[----:B------:R-:W-:Y:S01]  /*0b40*/  FMUL.FTZ R82, R7, R82 ;  /* 0x0000005207527220 */ /* 0x000fe20000410000 */
[--C-:B------:R-:W-:Y:S02]  /*0b50*/  HADD2.F32 R78, -RZ, R131.reuse.H0_H0 ;  /* 0x20000083ff4e7230 */ /* 0x100fe40000004100 */
[----:B------:R-:W-:Y:S01]  /*0b60*/  FMUL.FTZ R76, R9, R76 ;  /* 0x0000004c094c7220 */ /* 0x000fe20000410000 */
[----:B------:R-:W-:Y:S02]  /*0b70*/  HADD2.F32 R6, -RZ, R131.H1_H1 ;  /* 0x30000083ff067230 */ /* 0x000fe40000004100 */
[----:B------:R-:W-:Y:S01]  /*0b80*/  FMUL.FTZ R77, R11, R4 ;  /* 0x000000040b4d7220 */ /* 0x000fe20000410000 */
[----:B------:R-:W-:-:S02]  /*0b90*/  FMUL.FTZ R78, R13, R78 ;  /* 0x0000004e0d4e7220 */ /* 0x000fc40000410000 */
[----:B------:R-:W-:-:S07]  /*0ba0*/  FMUL.FTZ R79, R19, R6 ;  /* 0x00000006134f7220 */ /* 0x000fce0000410000 */
.L_x_52978:
[----:B------:R-:W0:Y:S01]  /*0bb0*/  LDC.64 R222, c[0x0][0x3a8] ;  /* 0x0000ea00ffde7b82 */ /* 0x000e220000000a00 */
[----:B------:R-:W-:-:S05]  /*0bc0*/  IADD3 R6, PT, PT, R220, 0x20, RZ ;  /* 0x00000020dc067810 */ /* 0x000fca0007ffe0ff */
[----:B------:R-:W-:Y:S02]  /*0bd0*/  IMAD.WIDE.U32 R8, R6, 0x10, R212 ;  /* 0x0000001006087825 */ /* 0x000fe400078e00d4 */
[----:B------:R-:W1:Y:S02]  /*0be0*/  @P1 LDC.64 R10, c[0x0][0x3a0] ;  /* 0x0000e800ff0a1b82 */ /* 0x000e640000000a00 */
[----:B0-----:R-:W-:-:S05]  /*0bf0*/  IMAD.WIDE.U32 R4, R220, 0x20, R222 ;  /* 0x00000020dc047825 */ /* 0x001fca00078e00de */
[----:B------:R0:W-:Y:S01]  /*0c00*/  STG.E.128 desc[UR6][R4.64], R80 ;  /* 0x0000005004007986 */ /* 0x0001e2000c101d06 */
[----:B-1----:R-:W-:-:S03]  /*0c10*/  @P1 IMAD.WIDE.U32 R10, R6, 0x20, R10 ;  /* 0x00000020060a1825 */ /* 0x002fc600078e000a */
[----:B------:R0:W-:Y:S04]  /*0c20*/  STG.E.128 desc[UR6][R4.64+0x10], R76 ;  /* 0x0000104c04007986 */ /* 0x0001e8000c101d06 */
[----:B------:R0:W5:Y:S04]  /*0c30*/  @P1 LDG.E.128 R88, desc[UR6][R10.64] ;  /* 0x000000060a581981 */ /* 0x000168000c1e1d00 */
[----:B------:R0:W5:Y:S04]  /*0c40*/  @P1 LDG.E.128 R84, desc[UR6][R10.64+0x10] ;  /* 0x000010060a541981 */ /* 0x000168000c1e1d00 */
[----:B------:R0:W5:Y:S01]  /*0c50*/  LDG.E.128 R16, desc[UR6][R8.64] ;  /* 0x0000000608107981 */ /* 0x000162000c1e1d00 */
[----:B------:R-:W-:Y:S05]  /*0c60*/  @!P1 BRA `(.L_x_52979) ;  /* 0x0000000000849947 */ /* 0x000fea0003800000 */
[----:B0----5:R-:W-:Y:S02]  /*0c70*/  HADD2.F32 R5, -RZ, R16.H1_H1 ;  /* 0x30000010ff057230 */ /* 0x021fe40000004100 */
[--C-:B------:R-:W-:Y:S02]  /*0c80*/  HADD2.F32 R9, -RZ, R17.reuse.H1_H1 ;  /* 0x30000011ff097230 */ /* 0x100fe40000004100 */
[----:B------:R-:W-:Y:S02]  /*0c90*/  HADD2.F32 R7, -RZ, R17.H0_H0 ;  /* 0x20000011ff077230 */ /* 0x000fe40000004100 */
[-C--:B------:R-:W-:Y:S01]  /*0ca0*/  FMUL.FTZ R4, R5, R216.reuse ;  /* 0x000000d805047220 */ /* 0x080fe20000410000 */
[----:B------:R-:W-:Y:S02]  /*0cb0*/  HADD2.F32 R73, -RZ, R124.H1_H1 ;  /* 0x3000007cff497230 */ /* 0x000fe40000004100 */
[----:B------:R-:W-:Y:S01]  /*0cc0*/  FMUL.FTZ R8, R9, R216 ;  /* 0x000000d809087220 */ /* 0x000fe20000410000 */
[----:B------:R-:W-:-:S02]  /*0cd0*/  HADD2.F32 R75, -RZ, R125.H1_H1 ;  /* 0x3000007dff4b7230 */ /* 0x000fc40000004100 */
[-C--:B------:R-:W-:Y:S01]  /*0ce0*/  FMUL.FTZ R7, R7, R216.reuse ;  /* 0x000000d807077220 */ /* 0x080fe20000410000 */
[----:B------:R-:W-:Y:S02]  /*0cf0*/  HADD2.F32 R3, -RZ, R16.H0_H0 ;  /* 0x20000010ff037230 */ /* 0x000fe40000004100 */
[----:B------:R-:W-:Y:S01]  /*0d00*/  FFMA.FTZ R73, R4, R73, R89 ;  /* 0x0000004904497223 */ /* 0x000fe20000010059 */
[--C-:B------:R-:W-:Y:S02]  /*0d10*/  HADD2.F32 R11, -RZ, R18.reuse.H0_H0 ;  /* 0x20000012ff0b7230 */ /* 0x100fe40000004100 */
[----:B------:R-:W-:Y:S01]  /*0d20*/  FFMA.FTZ R75, R8, R75, R91 ;  /* 0x0000004b084b7223 */ /* 0x000fe2000001005b */
[----:B------:R-:W-:Y:S02]  /*0d30*/  HADD2.F32 R13, -RZ, R18.H1_H1 ;  /* 0x30000012ff0d7230 */ /* 0x000fe40000004100 */
        /* <DEDUP_REMOVED lines=10> */
[----:B------:R-:W-:Y:S01]  /*0de0*/  FFMA.FTZ R72, R3, R72, R88 ;  /* 0x0000004803487223 */ /* 0x000fe20000010058 */
[----:B------:R-:W-:Y:S02]  /*0df0*/  HADD2.F32 R69, -RZ, R126.H1_H1 ;  /* 0x3000007eff457230 */ /* 0x000fe40000004100 */
[----:B------:R-:W-:Y:S01]  /*0e00*/  FFMA.FTZ R74, R7, R74, R90 ;  /* 0x0000004a074a7223 */ /* 0x000fe2000001005a */
[--C-:B------:R-:W-:Y:S02]  /*0e10*/  HADD2.F32 R70, -RZ, R127.reuse.H0_H0 ;  /* 0x2000007fff467230 */ /* 0x100fe40000004100 */
[----:B------:R-:W-:Y:S01]  /*0e20*/  FFMA.FTZ R68, R11, R68, R84 ;  /* 0x000000440b447223 */ /* 0x000fe20000010054 */
[----:B------:R-:W-:Y:S02]  /*0e30*/  HADD2.F32 R71, -RZ, R127.H1_H1 ;  /* 0x3000007fff477230 */ /* 0x000fe40000004100 */
[----:B------:R-:W-:Y:S01]  /*0e40*/  FFMA.FTZ R69, R4, R69, R85 ;  /* 0x0000004504457223 */ /* 0x000fe20000010055 */
[----:B------:R-:W-:-:S02]  /*0e50*/  FFMA.FTZ R70, R15, R70, R86 ;  /* 0x000000460f467223 */ /* 0x000fc40000010056 */
[----:B------:R-:W-:Y:S01]  /*0e60*/  FFMA.FTZ R71, R8, R71, R87 ;  /* 0x0000004708477223 */ /* 0x000fe20000010057 */
[----:B------:R-:W-:Y:S06]  /*0e70*/  BRA `(.L_x_52980) ;  /* 0x0000000000807947 */ /* 0x000fec0003800000 */
.L_x_52979:
[--C-:B-----5:R-:W-:Y:S02]  /*0e80*/  HADD2.F32 R7, -RZ, R17.reuse.H0_H0 ;  /* 0x20000011ff077230 */ /* 0x120fe40000004100 */
[----:B0-----:R-:W-:Y:S02]  /*0e90*/  HADD2.F32 R5, -RZ, R16.H1_H1 ;  /* 0x30000010ff057230 */ /* 0x001fe40000004100 */
        /* <DEDUP_REMOVED lines=30> */
.L_x_52980:
[----:B------:R-:W0:Y:S01]  /*1080*/  @P1 LDC.64 R12, c[0x0][0x3a0] ;  /* 0x0000e800ff0c1b82 */ /* 0x000e220000000a00 */
[----:B------:R-:W-:Y:S01]  /*1090*/  IADD3 R10, PT, PT, R220, 0x40, RZ ;  /* 0x00000040dc0a7810 */ /* 0x000fe20007ffe0ff */
[----:B------:R-:W-:-:S04]  /*10a0*/  IMAD.WIDE.U32 R4, R6, 0x20, R222 ;  /* 0x0000002006047825 */ /* 0x000fc800078e00de */
[C---:B------:R-:W-:Y:S01]  /*10b0*/  IMAD.WIDE.U32 R8, R10.reuse, 0x10, R212 ;  /* 0x000000100a087825 */ /* 0x040fe200078e00d4 */
[----:B------:R1:W-:Y:S04]  /*10c0*/  STG.E.128 desc[UR6][R4.64], R72 ;  /* 0x0000004804007986 */ /* 0x0003e8000c101d06 */
[----:B------:R1:W-:Y:S04]  /*10d0*/  STG.E.128 desc[UR6][R4.64+0x10], R68 ;  /* 0x0000104404007986 */ /* 0x0003e8000c101d06 */
[----:B------:R1:W5:Y:S01]  /*10e0*/  LDG.E.128 R16, desc[UR6][R8.64] ;  /* 0x0000000608107981 */ /* 0x000362000c1e1d00 */
[----:B0-----:R-:W-:-:S05]  /*10f0*/  @P1 IMAD.WIDE.U32 R12, R10, 0x20, R12 ;  /* 0x000000200a0c1825 */ /* 0x001fca00078e000c */
[----:B------:R1:W5:Y:S04]  /*1100*/  @P1 LDG.E.128 R88, desc[UR6][R12.64] ;  /* 0x000000060c581981 */ /* 0x000368000c1e1d00 */
[----:B------:R1:W5:Y:S01]  /*1110*/  @P1 LDG.E.128 R84, desc[UR6][R12.64+0x10] ;  /* 0x000010060c541981 */ /* 0x000362000c1e1d00 */
[----:B------:R-:W-:Y:S05]  /*1120*/  @!P1 BRA `(.L_x_52981) ;  /* 0x0000000000849947 */ /* 0x000fea0003800000 */
[----:B-1---5:R-:W-:Y:S02]  /*1130*/  HADD2.F32 R5, -RZ, R16.H1_H1 ;  /* 0x30000010ff057230 */ /* 0x022fe40000004100 */
        /* <DEDUP_REMOVED lines=32> */
.L_x_52981:
[--C-:B-----5:R-:W-:Y:S02]  /*1340*/  HADD2.F32 R7, -RZ, R17.reuse.H0_H0 ;  /* 0x20000011ff077230 */ /* 0x120fe40000004100 */
[----:B-1----:R-:W-:Y:S02]  /*1350*/  HADD2.F32 R5, -RZ, R16.H1_H1 ;  /* 0x30000010ff057230 */ /* 0x002fe40000004100 */
        /* <DEDUP_REMOVED lines=30> */
.L_x_52982:
        /* <DEDUP_REMOVED lines=15> */
[----:B------:R-:W-:Y:S02]  /*1630*/  HADD2.F32 R17, -RZ, R19.H0_H0 ;  /* 0x20000013ff117230 */ /* 0x000fe40000004100 */
[----:B------:R-:W-:Y:S01]  /*1640*/  FMUL.FTZ R8, R11, R216 ;  /* 0x000000d80b087220 */ /* 0x000fe20000410000 */
[----:B------:R-:W-:-:S02]  /*1650*/  HADD2.F32 R57, -RZ, R116.H1_H1 ;  /* 0x30000074ff397230 */ /* 0x000fc40000004100 */
[-C--:B------:R-:W-:Y:S01]  /*1660*/  FMUL.FTZ R7, R7, R216.reuse ;  /* 0x000000d807077220 */ /* 0x080fe20000410000 */
[----:B------:R-:W-:Y:S02]  /*1670*/  HADD2.F32 R59, -RZ, R117.H1_H1 ;  /* 0x30000075ff3b7230 */ /* 0x000fe40000004100 */
[----:B------:R-:W-:Y:S01]  /*1680*/  FMUL.FTZ R17, R17, R216 ;  /* 0x000000d811117220 */ /* 0x000fe20000410000 */
[----:B------:R-:W-:Y:S02]  /*1690*/  HADD2.F32 R3, -RZ, R16.H0_H0 ;  /* 0x20000010ff037230 */ /* 0x000fe40000004100 */
[----:B------:R-:W-:Y:S01]  /*16a0*/  FFMA.FTZ R57, R4, R57, R89 ;  /* 0x0000003904397223 */ /* 0x000fe20000010059 */
[--C-:B------:R-:W-:Y:S02]  /*16b0*/  HADD2.F32 R13, -RZ, R18.reuse.H0_H0 ;  /* 0x20000012ff0d7230 */ /* 0x100fe40000004100 */
[----:B------:R-:W-:Y:S01]  /*16c0*/  FFMA.FTZ R59, R8, R59, R91 ;  /* 0x0000003b083b7223 */ /* 0x000fe2000001005b */
        /* <DEDUP_REMOVED lines=19> */
.L_x_52983:
        /* <DEDUP_REMOVED lines=32> */
.L_x_52984:
[----:B------:R-:W0:Y:S01]  /*1a00*/  @P1 LDC.64 R16, c[0x0][0x3a0] ;  /* 0x0000e800ff101b82 */ /* 0x000e220000000a00 */
[----:B------:R-:W-:Y:S01]  /*1a10*/  IADD3 R8, PT, PT, R220, 0x80, RZ ;  /* 0x00000080dc087810 */ /* 0x000fe20007ffe0ff */
[----:B------:R-:W-:-:S04]  /*1a20*/  IMAD.WIDE.U32 R4, R9, 0x20, R222 ;  /* 0x0000002009047825 */ /* 0x000fc800078e00de */
[C---:B------:R-:W-:Y:S01]  /*1a30*/  IMAD.WIDE.U32 R12, R8.reuse, 0x10, R212 ;  /* 0x00000010080c7825 */ /* 0x040fe200078e00d4 */
[----:B------:R1:W-:Y:S04]  /*1a40*/  STG.E.128 desc[UR6][R4.64], R56 ;  /* 0x0000003804007986 */ /* 0x0003e8000c101d06 */
[----:B------:R1:W-:Y:S04]  /*1a50*/  STG.E.128 desc[UR6][R4.64+0x10], R52 ;  /* 0x0000103404007986 */ /* 0x0003e8000c101d06 */
[----:B------:R-:W5:Y:S01]  /*1a60*/  LDG.E.128 R12, desc[UR6][R12.64] ;  /* 0x000000060c0c7981 */ /* 0x000f62000c1e1d00 */
[----:B0-----:R-:W-:-:S05]  /*1a70*/  @P1 IMAD.WIDE.U32 R16, R8, 0x20, R16 ;  /* 0x0000002008101825 */ /* 0x001fca00078e0010 */
[----:B------:R1:W5:Y:S04]  /*1a80*/  @P1 LDG.E.128 R88, desc[UR6][R16.64] ;  /* 0x0000000610581981 */ /* 0x000368000c1e1d00 */
[----:B------:R1:W5:Y:S01]  /*1a90*/  @P1 LDG.E.128 R84, desc[UR6][R16.64+0x10] ;  /* 0x0000100610541981 */ /* 0x000362000c1e1d00 */
[----:B------:R-:W-:Y:S05]  /*1aa0*/  @!P1 BRA `(.L_x_52985) ;  /* 0x0000000000849947 */ /* 0x000fea0003800000 */
[--C-:B-----5:R-:W-:Y:S02]  /*1ab0*/  HADD2.F32 R7, -RZ, R13.reuse.H0_H0 ;  /* 0x2000000dff077230 */ /* 0x120fe40000004100 */
[--C-:B-1----:R-:W-:Y:S02]  /*1ac0*/  HADD2.F32 R5, -RZ, R12.reuse.H1_H1 ;  /* 0x3000000cff057230 */ /* 0x102fe40000004100 */
        /* <DEDUP_REMOVED lines=9> */
[----:B------:R-:W-:Y:S01]  /*1b60*/  FMUL.FTZ R19, R19, R216 ;  /* 0x000000d813137220 */ /* 0x000fe20000410000 */
[--C-:B------:R-:W-:Y:S02]  /*1b70*/  HADD2.F32 R11, -RZ, R14.reuse.H0_H0 ;  /* 0x2000000eff0b7230 */ /* 0x100fe40000004100 */
[----:B------:R-:W-:Y:S01]  /*1b80*/  FFMA.FTZ R49, R4, R49, R89 ;  /* 0x0000003104317223 */ /* 0x000fe20000010059 */
[----:B------:R-:W-:-:S02]  /*1b90*/  HADD2.F32 R17, -RZ, R14.H1_H1 ;  /* 0x3000000eff117230 */ /* 0x000fc40000004100 */
[----:B------:R-:W-:Y:S01]  /*1ba0*/  FFMA.FTZ R51, R12, R51, R91 ;  /* 0x000000330c337223 */ /* 0x000fe2000001005b */
        /* <DEDUP_REMOVED lines=17> */
.L_x_52985:
[--C-:B-----5:R-:W-:Y:S02]  /*1cc0*/  HADD2.F32 R7, -RZ, R13.reuse.H0_H0 ;  /* 0x2000000dff077230 */ /* 0x120fe40000004100 */
[--C-:B-1----:R-:W-:Y:S02]  /*1cd0*/  HADD2.F32 R5, -RZ, R12.reuse.H1_H1 ;  /* 0x3000000cff057230 */ /* 0x102fe40000004100 */
[----:B------:R-:W-:Y:S02]  /*1ce0*/  HADD2.F32 R13, -RZ, R13.H1_H1 ;  /* 0x3000000dff0d7230 */ /* 0x000fe40000004100 */
        /* <DEDUP_REMOVED lines=29> */
.L_x_52986:
        /* <DEDUP_REMOVED lines=44> */
.L_x_52987:
        /* <DEDUP_REMOVED lines=32> */
.L_x_52988:
        /* <DEDUP_REMOVED lines=11> */
[--C-:B-1---5:R-:W-:Y:S02]  /*2430*/  HADD2.F32 R17, -RZ, R13.reuse.H0_H0 ;  /* 0x2000000dff117230 */ /* 0x122fe40000004100 */
[--C-:B------:R-:W-:Y:S02]  /*2440*/  HADD2.F32 R11, -RZ, R12.reuse.H1_H1 ;  /* 0x3000000cff0b7230 */ /* 0x100fe40000004100 */
        /* <DEDUP_REMOVED lines=31> */
.L_x_52989:
[--C-:B-1---5:R-:W-:Y:S02]  /*2640*/  HADD2.F32 R17, -RZ, R13.reuse.H0_H0 ;  /* 0x2000000dff117230 */ /* 0x122fe40000004100 */
[--C-:B------:R-:W-:Y:S02]  /*2650*/  HADD2.F32 R11, -RZ, R12.reuse.H1_H1 ;  /* 0x3000000cff0b7230 */ /* 0x100fe40000004100 */
        /* <DEDUP_REMOVED lines=30> */
.L_x_52990:
        /* <DEDUP_REMOVED lines=12> */
[--C-:B-1----:R-:W-:Y:S02]  /*2900*/  HADD2.F32 R19, -RZ, R13.reuse.H0_H0 ;  /* 0x2000000dff137230 */ /* 0x102fe40000004100 */
        /* <DEDUP_REMOVED lines=9> */
[----:B------:R-:W-:Y:S01]  /*29a0*/  FFMA.FTZ R24, R11, R24, R88 ;  /* 0x000000180b187223 */ /* 0x000fe20000010058 */
[----:B------:R-:W-:Y:S02]  /*29b0*/  HADD2.F32 R25, -RZ, R100.H1_H1 ;  /* 0x30000064ff197230 */ /* 0x000fe40000004100 */
[----:B------:R-:W-:Y:S01]  /*29c0*/  FMUL.FTZ R21, R21, R216 ;  /* 0x000000d815157220 */ /* 0x000fe20000410000 */
[----:B------:R-:W-:-:S02]  /*29d0*/  HADD2.F32 R27, -RZ, R101.H1_H1 ;  /* 0x30000065ff1b7230 */ /* 0x000fc40000004100 */
[-C--:B------:R-:W-:Y:S01]  /*29e0*/  FMUL.FTZ R215, R215, R216.reuse ;  /* 0x000000d8d7d77220 */ /* 0x080fe20000410000 */
[----:B------:R-:W-:Y:S02]  /*29f0*/  HADD2.F32 R23, -RZ, R14.H1_H1 ;  /* 0x3000000eff177230 */ /* 0x000fe40000004100 */
[----:B------:R-:W-:Y:S01]  /*2a00*/  FFMA.FTZ R25, R4, R25, R89 ;  /* 0x0000001904197223 */ /* 0x000fe20000010059 */
        /* <DEDUP_REMOVED lines=15> */
.L_x_52991:
[--C-:B-1---5:R-:W-:Y:S02]  /*2b00*/  HADD2.F32 R17, -RZ, R12.reuse.H1_H1 ;  /* 0x3000000cff117230 */ /* 0x122fe40000004100 */
[--C-:B------:R-:W-:Y:S02]  /*2b10*/  HADD2.F32 R19, -RZ, R13.reuse.H0_H0 ;  /* 0x2000000dff137230 */ /* 0x100fe40000004100 */
[----:B------:R-:W-:Y:S02]  /*2b20*/  HADD2.F32 R13, -RZ, R13.H1_H1 ;  /* 0x3000000dff0d7230 */ /* 0x000fe40000004100 */
[-C--:B------:R-:W-:Y:S01]  /*2b30*/  FMUL.FTZ R17, R17, R216.reuse ;  /* 0x000000d811117220 */ /* 0x080fe20000410000 */
[----:B------:R-:W-:Y:S02]  /*2b40*/  HADD2.F32 R11, -RZ, R12.H0_H0 ;  /* 0x2000000cff0b7230 */ /* 0x000fe40000004100 */
[----:B------:R-:W-:Y:S01]  /*2b50*/  FMUL.FTZ R19, R19, R216 ;  /* 0x000000d813137220 */ /* 0x000fe20000410000 */
[----:B------:R-:W-:-:S02]  /*2b60*/  HADD2.F32 R4, -RZ, R100.H1_H1 ;  /* 0x30000064ff047230 */ /* 0x000fc40000004100 */
[-C--:B------:R-:W-:Y:S01]  /*2b70*/  FMUL.FTZ R13, R13, R216.reuse ;  /* 0x000000d80d0d7220 */ /* 0x080fe20000410000 */
[--C-:B------:R-:W-:Y:S02]  /*2b80*/  HADD2.F32 R21, -RZ, R14.reuse.H0_H0 ;  /* 0x2000000eff157230 */ /* 0x100fe40000004100 */
[----:B------:R-:W-:Y:S01]  /*2b90*/  FMUL.FTZ R11, R11, R216 ;  /* 0x000000d80b0b7220 */ /* 0x000fe20000410000 */
[----:B------:R-:W-:Y:S02]  /*2ba0*/  HADD2.F32 R12, -RZ, R101.H1_H1 ;  /* 0x30000065ff0c7230 */ /* 0x000fe40000004100 */
[----:B------:R-:W-:Y:S01]  /*2bb0*/  FMUL.FTZ R25, R17, R4 ;  /* 0x0000000411197220 */ /* 0x000fe20000410000 */
[----:B------:R-:W-:Y:S02]  /*2bc0*/  HADD2.F32 R23, -RZ, R14.H1_H1 ;  /* 0x3000000eff177230 */ /* 0x000fe40000004100 */
[----:B------:R-:W-:Y:S01]  /*2bd0*/  FMUL.FTZ R21, R21, R216 ;  /* 0x000000d815157220 */ /* 0x000fe20000410000 */
[----:B------:R-:W-:-:S02]  /*2be0*/  HADD2.F32 R215, -RZ, R15.H0_H0 ;  /* 0x2000000fffd77230 */ /* 0x000fc40000004100 */
[----:B------:R-:W-:Y:S01]  /*2bf0*/  FMUL.FTZ R27, R13, R12 ;  /* 0x0000000c0d1b7220 */ /* 0x000fe20000410000 */
[----:B------:R-:W-:Y:S02]  /*2c00*/  HADD2.F32 R15, -RZ, R15.H1_H1 ;  /* 0x3000000fff0f7230 */ /* 0x000fe40000004100 */
[-C--:B------:R-:W-:Y:S01]  /*2c10*/  FMUL.FTZ R23, R23, R216.reuse ;  /* 0x000000d817177220 */ /* 0x080fe20000410000 */
[--C-:B------:R-:W-:Y:S02]  /*2c20*/  HADD2.F32 R20, -RZ, R102.reuse.H0_H0 ;  /* 0x20000066ff147230 */ /* 0x100fe40000004100 */
[-C--:B------:R-:W-:Y:S01]  /*2c30*/  FMUL.FTZ R215, R215, R216.reuse ;  /* 0x000000d8d7d77220 */ /* 0x080fe20000410000 */
[----:B------:R-:W-:Y:S02]  /*2c40*/  HADD2.F32 R4, -RZ, R102.H1_H1 ;  /* 0x30000066ff047230 */ /* 0x000fe40000004100 */
        /* <DEDUP_REMOVED lines=9> */
[----:B------:R-:W-:-:S02]  /*2ce0*/  FMUL.FTZ R22, R215, R22 ;  /* 0x00000016d7167220 */ /* 0x000fc40000410000 */
[----:B------:R-:W-:-:S07]  /*2cf0*/  FMUL.FTZ R23, R15, R12 ;  /* 0x0000000c0f177220 */ /* 0x000fce0000410000 */
.L_x_52992:
        /* <DEDUP_REMOVED lines=11> */
[--C-:B-1---5:R-:W-:Y:S02]  /*2db0*/  HADD2.F32 R17, -RZ, R12.reuse.H1_H1 ;  /* 0x3000000cff117230 */ /* 0x122fe40000004100 */
[--C-:B------:R-:W-:Y:S02]  /*2dc0*/  HADD2.F32 R19, -RZ, R13.reuse.H0_H0 ;  /* 0x2000000dff137230 */ /* 0x100fe40000004100 */
[----:B------:R-:W-:Y:S02]  /*2dd0*/  HADD2.F32 R11, -RZ, R12.H0_H0 ;  /* 0x2000000cff0b7230 */ /* 0x000fe40000004100 */
[-C--:B------:R-:W-:Y:S01]  /*2de0*/  FMUL.FTZ R12, R17, R216.reuse ;  /* 0x000000d8110c7220 */ /* 0x080fe20000410000 */
[----:B------:R-:W-:Y:S02]  /*2df0*/  HADD2.F32 R215, -RZ, R13.H1_H1 ;  /* 0x3000000dffd77230 */ /* 0x000fe40000004100 */
[----:B------:R-:W-:Y:S01]  /*2e00*/  FMUL.FTZ R19, R19, R216 ;  /* 0x000000d813137220 */ /* 0x000fe20000410000 */
[----:B------:R-:W-:-:S02]  /*2e10*/  HADD2.F32 R221, -RZ, R15.H0_H0 ;  /* 0x2000000fffdd7230 */ /* 0x000fc40000004100 */
[-C--:B------:R-:W-:Y:S01]  /*2e20*/  FMUL.FTZ R11, R11, R216.reuse ;  /* 0x000000d80b0b7220 */ /* 0x080fe20000410000 */
[----:B------:R-:W-:Y:S02]  /*2e30*/  HADD2.F32 R225, -RZ, R15.H1_H1 ;  /* 0x3000000fffe17230 */ /* 0x000fe40000004100 */
[----:B------:R-:W-:Y:S02]  /*2e40*/  HADD2.F32 R13, -RZ, R96.H1_H1 ;  /* 0x30000060ff0d7230 */ /* 0x000fe40000004100 */
[-C--:B------:R-:W-:Y:S01]  /*2e50*/  FMUL.FTZ R221, R221, R216.reuse ;  /* 0x000000d8dddd7220 */ /* 0x080fe20000410000 */
        /* <DEDUP_REMOVED lines=9> */
[----:B------:R-:W-:Y:S01]  /*2ef0*/  FMUL.FTZ R217, R217, R216 ;  /* 0x000000d8d9d97220 */ /* 0x000fe20000410000 */
[--C-:B------:R-:W-:Y:S02]  /*2f00*/  HADD2.F32 R13, -RZ, R98.reuse.H1_H1 ;  /* 0x30000062ff0d7230 */ /* 0x100fe40000004100 */
[----:B------:R-:W-:Y:S01]  /*2f10*/  FFMA.FTZ R16, R11, R16, R88 ;  /* 0x000000100b107223 */ /* 0x000fe20000010058 */
[----:B------:R-:W-:-:S02]  /*2f20*/  HADD2.F32 R12, -RZ, R98.H0_H0 ;  /* 0x20000062ff0c7230 */ /* 0x000fc40000004100 */
[----:B------:R-:W-:Y:S01]  /*2f30*/  FFMA.FTZ R19, R14, R15, R91 ;  /* 0x0000000f0e137223 */ /* 0x000fe2000001005b */
[--C-:B------:R-:W-:Y:S02]  /*2f40*/  HADD2.F32 R11, -RZ, R99.reuse.H0_H0 ;  /* 0x20000063ff0b7230 */ /* 0x100fe40000004100 */
[----:B------:R-:W-:Y:S01]  /*2f50*/  FMUL.FTZ R14, R219, R216 ;  /* 0x000000d8db0e7220 */ /* 0x000fe20000410000 */
[----:B------:R-:W-:Y:S02]  /*2f60*/  HADD2.F32 R15, -RZ, R99.H1_H1 ;  /* 0x30000063ff0f7230 */ /* 0x000fe40000004100 */
[----:B------:R-:W-:Y:S01]  /*2f70*/  FFMA.FTZ R12, R217, R12, R84 ;  /* 0x0000000cd90c7223 */ /* 0x000fe20000010054 */
[----:B------:R-:W-:Y:S01]  /*2f80*/  FFMA.FTZ R13, R14, R13, R85 ;  /* 0x0000000d0e0d7223 */ /* 0x000fe20000010055 */
[----:B------:R-:W-:Y:S01]  /*2f90*/  FFMA.FTZ R14, R221, R11, R86 ;  /* 0x0000000bdd0e7223 */ /* 0x000fe20000010056 */
[----:B------:R-:W-:Y:S01]  /*2fa0*/  FFMA.FTZ R15, R214, R15, R87 ;  /* 0x0000000fd60f7223 */ /* 0x000fe20000010057 */
[----:B------:R-:W-:Y:S06]  /*2fb0*/  BRA `(.L_x_52994) ;  /* 0x0000000000807947 */ /* 0x000fec0003800000 */
.L_x_52993:
[--C-:B-1---5:R-:W-:Y:S02]  /*2fc0*/  HADD2.F32 R19, -RZ, R13.reuse.H0_H0 ;  /* 0x2000000dff137230 */ /* 0x122fe40000004100 */
[----:B------:R-:W-:Y:S02]  /*2fd0*/  HADD2.F32 R13, -RZ, R13.H1_H1 ;  /* 0x3000000dff0d7230 */ /* 0x000fe40000004100 */
        /* <DEDUP_REMOVED lines=8> */
[----:B------:R-:W-:Y:S02]  /*3060*/  HADD2.F32 R11, -RZ, R12.H0_H0 ;  /* 0x2000000cff0b7230 */ /* 0x000fe40000004100 */
[----:B------:R-:W-:Y:S01]  /*3070*/  FMUL.FTZ R217, R217, R216 ;  /* 0x000000d8d9d97220 */ /* 0x000fe20000410000 */
[----:B------:R-:W-:Y:S02]  /*3080*/  HADD2.F32 R14, -RZ, R97.H1_H1 ;  /* 0x30000061ff0e7230 */ /* 0x000fe40000004100 */
[----:B------:R-:W-:Y:S01]  /*3090*/  FMUL.FTZ R18, R19, R18 ;  /* 0x0000001213127220 */ /* 0x000fe20000410000 */
[----:B------:R-:W-:-:S02]  /*30a0*/  HADD2.F32 R12, -RZ, R96.H1_H1 ;  /* 0x30000060ff0c7230 */ /* 0x000fc40000004100 */
[----:B------:R-:W-:Y:S01]  /*30b0*/  FMUL.FTZ R11, R11, R216 ;  /* 0x000000d80b0b7220 */ /* 0x000fe20000410000 */
        /* <DEDUP_REMOVED lines=16> */
.L_x_52994:
        /* <DEDUP_REMOVED lines=29> */
[----:B------:R-:W-:Y:S01]  /*3390*/  FFMA.FTZ R213, R214, R213, R89 ;  /* 0x000000d5d6d57223 */ /* 0x000fe20000010059 */
[----:B------:R-:W-:Y:S01]  /*33a0*/  FMUL.FTZ R226, R233, R216 ;  /* 0x000000d8e9e27220 */ /* 0x000fe20000410000 */
[----:B------:R-:W-:Y:S01]  /*33b0*/  FFMA.FTZ R214, R221, R215, R90 ;  /* 0x000000d7ddd67223 */ /* 0x000fe2000001005a */
[----:B------:R-:W-:Y:S02]  /*33c0*/  HADD2.F32 R215, -RZ, R93.H1_H1 ;  /* 0x3000005dffd77230 */ /* 0x000fe40000004100 */
[----:B------:R-:W-:Y:S01]  /*33d0*/  FFMA.FTZ R212, R217, R212, R88 ;  /* 0x000000d4d9d47223 */ /* 0x000fe20000010058 */
[----:B------:R-:W-:Y:S02]  /*33e0*/  HADD2.F32 R219, -RZ, R95.H0_H0 ;  /* 0x2000005fffdb7230 */ /* 0x000fe40000004100 */
[----:B------:R-:W-:-:S02]  /*33f0*/  HADD2.F32 R216, -RZ, R94.H0_H0 ;  /* 0x2000005effd87230 */ /* 0x000fc40000004100 */
[----:B------:R-:W-:Y:S01]  /*3400*/  FFMA.FTZ R215, R218, R215, R91 ;  /* 0x000000d7dad77223 */ /* 0x000fe2000001005b */
[----:B------:R-:W-:Y:S02]  /*3410*/  HADD2.F32 R217, -RZ, R94.H1_H1 ;  /* 0x3000005effd97230 */ /* 0x000fe40000004100 */
[----:B------:R-:W-:Y:S01]  /*3420*/  FFMA.FTZ R218, R231, R219, R86 ;  /* 0x000000dbe7da7223 */ /* 0x000fe20000010056 */
[----:B------:R-:W-:Y:S02]  /*3430*/  HADD2.F32 R221, -RZ, R95.H1_H1 ;  /* 0x3000005fffdd7230 */ /* 0x000fe40000004100 */
[----:B------:R-:W-:Y:S01]  /*3440*/  FFMA.FTZ R216, R227, R216, R84 ;  /* 0x000000d8e3d87223 */ /* 0x000fe20000010054 */
[----:B------:R-:W-:Y:S02]  /*3450*/  FFMA.FTZ R217, R224, R217, R85 ;  /* 0x000000d9e0d97223 */ /* 0x000fe40000010055 */
[----:B------:R-:W-:Y:S01]  /*3460*/  FFMA.FTZ R219, R226, R221, R87 ;  /* 0x000000dde2db7223 */ /* 0x000fe20000010057 */
[----:B------:R-:W-:Y:S06]  /*3470*/  BRA `(.L_x_52996) ;  /* 0x0000000000807947 */ /* 0x000fec0003800000 */
.L_x_52995:
[----:B-1---5:R-:W-:Y:S02]  /*3480*/  HADD2.F32 R219, -RZ, R212.H1_H1 ;  /* 0x300000d4ffdb7230 */ /* 0x022fe40000004100 */
[--C-:B------:R-:W-:Y:S02]  /*3490*/  HADD2.F32 R221, -RZ, R213.reuse.H0_H0 ;  /* 0x200000d5ffdd7230 */ /* 0x100fe40000004100 */
[----:B------:R-:W-:Y:S02]  /*34a0*/  HADD2.F32 R213, -RZ, R213.H1_H1 ;  /* 0x300000d5ffd57230 */ /* 0x000fe40000004100 */
[-C--:B------:R-:W-:Y:S01]  /*34b0*/  FMUL.FTZ R219, R219, R216.reuse ;  /* 0x000000d8dbdb7220 */ /* 0x080fe20000410000 */
[--C-:B------:R-:W-:Y:S02]  /*34c0*/  HADD2.F32 R225, -RZ, R214.reuse.H0_H0 ;  /* 0x200000d6ffe17230 */ /* 0x100fe40000004100 */
[----:B------:R-:W-:Y:S01]  /*34d0*/  FMUL.FTZ R221, R221, R216 ;  /* 0x000000d8dddd7220 */ /* 0x000fe20000410000 */
[----:B------:R-:W-:-:S02]  /*34e0*/  HADD2.F32 R227, -RZ, R214.H1_H1 ;  /* 0x300000d6ffe37230 */ /* 0x000fc40000004100 */
[----:B------:R-:W-:Y:S02]  /*34f0*/  HADD2.F32 R217, -RZ, R212.H0_H0 ;  /* 0x200000d4ffd97230 */ /* 0x000fe40000004100 */
        /* <DEDUP_REMOVED lines=9> */
[----:B------:R-:W-:Y:S01]  /*3590*/  FMUL.FTZ R231, R231, R216 ;  /* 0x000000d8e7e77220 */ /* 0x000fe20000410000 */
[----:B------:R-:W-:Y:S01]  /*35a0*/  FMUL.FTZ R213, R219, R214 ;  /* 0x000000d6dbd57220 */ /* 0x000fe20000410000 */
[----:B------:R-:W-:Y:S02]  /*35b0*/  HADD2.F32 R216, -RZ, R93.H1_H1 ;  /* 0x3000005dffd87230 */ /* 0x000fe40000004100 */
[----:B------:R-:W-:Y:S01]  /*35c0*/  FMUL.FTZ R214, R221, R218 ;  /* 0x000000daddd67220 */ /* 0x000fe20000410000 */
[----:B------:R-:W-:Y:S02]  /*35d0*/  HADD2.F32 R212, -RZ, R92.H0_H0 ;  /* 0x2000005cffd47230 */ /* 0x000fe40000004100 */
[--C-:B------:R-:W-:Y:S02]  /*35e0*/  HADD2.F32 R218, -RZ, R94.reuse.H0_H0 ;  /* 0x2000005effda7230 */ /* 0x100fe40000004100 */
[----:B------:R-:W-:Y:S01]  /*35f0*/  FMUL.FTZ R215, R215, R216 ;  /* 0x000000d8d7d77220 */ /* 0x000fe20000410000 */
[----:B------:R-:W-:-:S02]  /*3600*/  HADD2.F32 R224, -RZ, R94.H1_H1 ;  /* 0x3000005effe07230 */ /* 0x000fc40000004100 */
[----:B------:R-:W-:Y:S01]  /*3610*/  FMUL.FTZ R212, R217, R212 ;  /* 0x000000d4d9d47220 */ /* 0x000fe20000410000 */
[--C-:B------:R-:W-:Y:S02]  /*3620*/  HADD2.F32 R226, -RZ, R95.reuse.H0_H0 ;  /* 0x2000005fffe27230 */ /* 0x100fe40000004100 */
[----:B------:R-:W-:Y:S01]  /*3630*/  FMUL.FTZ R216, R225, R218 ;  /* 0x000000dae1d87220 */ /* 0x000fe20000410000 */
[----:B------:R-:W-:Y:S02]  /*3640*/  HADD2.F32 R228, -RZ, R95.H1_H1 ;  /* 0x3000005fffe47230 */ /* 0x000fe40000004100 */
[----:B------:R-:W-:Y:S01]  /*3650*/  FMUL.FTZ R217, R227, R224 ;  /* 0x000000e0e3d97220 */ /* 0x000fe20000410000 */
[----:B------:R-:W-:Y:S02]  /*3660*/  FMUL.FTZ R218, R229, R226 ;  /* 0x000000e2e5da7220 */ /* 0x000fe40000410000 */
[----:B------:R-:W-:-:S07]  /*3670*/  FMUL.FTZ R219, R231, R228 ;  /* 0x000000e4e7db7220 */ /* 0x000fce0000410000 */
.L_x_52996:
        /* <DEDUP_REMOVED lines=268> */
.L_x_53010:
[C---:B------:R-:W-:Y:S01]  /*4740*/  FMUL.FTZ R222, R221.reuse, R221 ;  /* 0x000000ddddde7220 */ /* 0x040fe20000410000 */
[----:B------:R-:W-:Y:S01]  /*4750*/  ISETP.NE.AND P2, PT, RZ, UR11, PT ;  /* 0x0000000bff007c0c */ /* 0x000fe2000bf45270 */
[----:B01----:R-:W-:Y:S01]  /*4760*/  FADD.FTZ R226, R226, R229 ;  /* 0x000000e5e2e27221 */ /* 0x003fe20000010000 */
[----:B------:R-:W-:Y:S02]  /*4770*/  HADD2.F32 R238, -RZ, R209.H0_H0 ;  /* 0x200000d1ffee7230 */ /* 0x000fe40000004100 */
[----:B------:R-:W-:Y:S01]  /*4780*/  FSEL R224, R222, RZ, P2 ;  /* 0x000000ffdee07208 */ /* 0x000fe20001000000 */
[----:B------:R-:W-:Y:S01]  /*4790*/  FFMA.FTZ R223, R226, R223, UR12 ;  /* 0x0000000ce2df7e23 */ /* 0x000fe200080100df */
[----:B------:R-:W-:Y:S01]  /*47a0*/  FSEL R222, R221, RZ, !P2 ;  /* 0x000000ffddde7208 */ /* 0x000fe20005000000 */
[----:B------:R-:W-:Y:S02]  /*47b0*/  HADD2.F32 R240, -RZ, R169.H0_H0 ;  /* 0x200000a9fff07230 */ /* 0x000fe40000004100 */
[----:B------:R-:W-:Y:S01]  /*47c0*/  FADD.FTZ R223, R223, R224 ;  /* 0x000000e0dfdf7221 */ /* 0x000fe20000010000 */
[----:B------:R-:W-:-:S02]  /*47d0*/  HADD2.F32 R234, -RZ, R208.H1_H1 ;  /* 0x300000d0ffea7230 */ /* 0x000fc40000004100 */
[C---:B------:R-:W-:Y:S01]  /*47e0*/  FADD.FTZ R80, -R222.reuse, R80 ;  /* 0x00000050de507221 */ /* 0x040fe20000010100 */
[C---:B------:R-:W-:Y:S01]  /*47f0*/  FADD.FTZ R82, -R222.reuse, R82 ;  /* 0x00000052de527221 */ /* 0x040fe20000010100 */
[C---:B------:R-:W-:Y:S01]  /*4800*/  FADD.FTZ R228, -R222.reuse, R13 ;  /* 0x0000000ddee47221 */ /* 0x040fe20000010100 */
[C---:B------:R-:W-:Y:S01]  /*4810*/  FADD.FTZ R230, -R222.reuse, R15 ;  /* 0x0000000fdee67221 */ /* 0x040fe20000010100 */
[----:B------:R-:W0:Y:S01]  /*4820*/  MUFU.RSQ R223, R223 ;  /* 0x000000df00df7308 */ /* 0x000e220000001400 */
[C---:B------:R-:W-:Y:S01]  /*4830*/  FADD.FTZ R81, -R222.reuse, R81 ;  /* 0x00000051de517221 */ /* 0x040fe20000010100 */
[----:B------:R-:W-:Y:S02]  /*4840*/  HADD2.F32 R13, -RZ, R208.H0_H0 ;  /* 0x200000d0ff0d7230 */ /* 0x000fe40000004100 */
[C---:B------:R-:W-:Y:S01]  /*4850*/  FADD.FTZ R224, -R222.reuse, R17 ;  /* 0x00000011dee07221 */ /* 0x040fe20000010100 */
[--C-:B------:R-:W-:Y:S02]  /*4860*/  HADD2.F32 R15, -RZ, R168.reuse.H0_H0 ;  /* 0x200000a8ff0f7230 */ /* 0x100fe40000004100 */
[----:B------:R-:W-:Y:S01]  /*4870*/  FADD.FTZ R76, -R222, R76 ;  /* 0x0000004cde4c7221 */ /* 0x000fe20000010100 */
[----:B------:R-:W-:-:S02]  /*4880*/  HADD2.F32 R236, -RZ, R168.H1_H1 ;  /* 0x300000a8ffec7230 */ /* 0x000fc40000004100 */
[C---:B------:R-:W-:Y:S01]  /*4890*/  FADD.FTZ R77, -R222.reuse, R77 ;  /* 0x0000004dde4d7221 */ /* 0x040fe20000010100 */
[C---:B------:R-:W-:Y:S01]  /*48a0*/  FADD.FTZ R83, -R222.reuse, R83 ;  /* 0x00000053de537221 */ /* 0x040fe20000010100 */
[C---:B------:R-:W-:Y:S01]  /*48b0*/  FADD.FTZ R78, -R222.reuse, R78 ;  /* 0x0000004ede4e7221 */ /* 0x040fe20000010100 */
[----:B------:R-:W-:Y:S02]  /*48c0*/  HADD2.F32 R242, -RZ, R210.H1_H1 ;  /* 0x300000d2fff27230 */ /* 0x000fe40000004100 */
[C---:B------:R-:W-:Y:S01]  /*48d0*/  FADD.FTZ R226, -R222.reuse, R19 ;  /* 0x00000013dee27221 */ /* 0x040fe20000010100 */
[----:B------:R-:W-:Y:S02]  /*48e0*/  HADD2.F32 R244, -RZ, R170.H1_H1 ;  /* 0x300000aafff47230 */ /* 0x000fe40000004100 */
[C---:B------:R-:W-:Y:S01]  /*48f0*/  FADD.FTZ R72, -R222.reuse, R72 ;  /* 0x00000048de487221 */ /* 0x040fe20000010100 */
[C---:B------:R-:W-:Y:S01]  /*4900*/  FADD.FTZ R79, -R222.reuse, R79 ;  /* 0x0000004fde4f7221 */ /* 0x040fe20000010100 */
[C---:B------:R-:W-:Y:S01]  /*4910*/  FADD.FTZ R73, -R222.reuse, R73 ;  /* 0x00000049de497221 */ /* 0x040fe20000010100 */
[----:B------:R-:W-:Y:S01]  /*4920*/  FADD.FTZ R74, -R222, R74 ;  /* 0x0000004ade4a7221 */ /* 0x000fe20000010100 */
[C---:B0-----:R-:W-:Y:S01]  /*4930*/  FMUL.FTZ R80, R223.reuse, R80 ;  /* 0x00000050df507220 */ /* 0x041fe20000410000 */
[C---:B------:R-:W-:Y:S01]  /*4940*/  FMUL.FTZ R17, R223.reuse, R82 ;  /* 0x00000052df117220 */ /* 0x040fe20000410000 */
[C---:B------:R-:W-:Y:S01]  /*4950*/  FMUL.FTZ R81, R223.reuse, R81 ;  /* 0x00000051df517220 */ /* 0x040fe20000410000 */
[----:B------:R-:W-:Y:S01]  /*4960*/  FMUL.FTZ R77, R223, R77 ;  /* 0x0000004ddf4d7220 */ /* 0x000fe20000410000 */
[----:B------:R-:W-:Y:S01]  /*4970*/  FFMA.FTZ R80, R80, R13, R15 ;  /* 0x0000000d50507223 */ /* 0x000fe2000001000f */
[----:B------:R-:W-:Y:S01]  /*4980*/  FFMA.FTZ R15, R17, R238, R240 ;  /* 0x000000ee110f7223 */ /* 0x000fe200000100f0 */
[----:B------:R-:W-:-:S02]  /*4990*/  HADD2.F32 R238, -RZ, R210.H0_H0 ;  /* 0x200000d2ffee7230 */ /* 0x000fc40000004100 */
[----:B------:R-:W-:Y:S01]  /*49a0*/  FFMA.FTZ R13, R81, R234, R236 ;  /* 0x000000ea510d7223 */ /* 0x000fe200000100ec */
[----:B------:R-:W-:Y:S02]  /*49b0*/  HADD2.F32 R240, -RZ, R170.H0_H0 ;  /* 0x200000aafff07230 */ /* 0x000fe40000004100 */
[C---:B------:R-:W-:Y:S01]  /*49c0*/  FMUL.FTZ R17, R223.reuse, R76 ;  /* 0x0000004cdf117220 */ /* 0x040fe20000410000 */
[----:B------:R-:W-:Y:S02]  /*49d0*/  HADD2.F32 R234, -RZ, R209.H1_H1 ;  /* 0x300000d1ffea7230 */ /* 0x000fe40000004100 */
[C---:B------:R-:W-:Y:S01]  /*49e0*/  FMUL.FTZ R83, R223.reuse, R83 ;  /* 0x00000053df537220 */ /* 0x040fe20000410000 */
[----:B------:R-:W-:Y:S02]  /*49f0*/  HADD2.F32 R236, -RZ, R169.H1_H1 ;  /* 0x300000a9ffec7230 */ /* 0x000fe40000004100 */
        /* <DEDUP_REMOVED lines=11> */
[----:B------:R-:W-:-:S02]  /*4ab0*/  HADD2.F32 R238, -RZ, R204.H1_H1 ;  /* 0x300000ccffee7230 */ /* 0x000fc40000004100 */
[C---:B------:R-:W-:Y:S01]  /*4ac0*/  FADD.FTZ R75, -R222.reuse, R75 ;  /* 0x0000004bde4b7221 */ /* 0x040fe20000010100 */
[----:B------:R-:W-:Y:S02]  /*4ad0*/  HADD2.F32 R240, -RZ, R164.H1_H1 ;  /* 0x300000a4fff07230 */ /* 0x000fe40000004100 */
[C---:B------:R-:W-:Y:S01]  /*4ae0*/  FADD.FTZ R232, -R222.reuse, R213 ;  /* 0x000000d5dee87221 */ /* 0x040fe20000010100 */
[C---:B------:R-:W-:Y:S01]  /*4af0*/  FADD.FTZ R82, -R222.reuse, R215 ;  /* 0x000000d7de527221 */ /* 0x040fe20000010100 */
[----:B------:R-:W-:Y:S01]  /*4b00*/  FADD.FTZ R68, -R222, R68 ;  /* 0x00000044de447221 */ /* 0x000fe20000010100 */
[----:B------:R-:W-:Y:S02]  /*4b10*/  HADD2.F32 R213, -RZ, R205.H0_H0 ;  /* 0x200000cdffd57230 */ /* 0x000fe40000004100 */
[----:B------:R-:W-:Y:S01]  /*4b20*/  FFMA.FTZ R73, R72, R77, R81 ;  /* 0x0000004d48497223 */ /* 0x000fe20000010051 */
[----:B------:R-:W-:Y:S02]  /*4b30*/  HADD2.F32 R215, -RZ, R165.H0_H0 ;  /* 0x200000a5ffd77230 */ /* 0x000fe40000004100 */
[----:B------:R-:W-:Y:S01]  /*4b40*/  FADD.FTZ R69, -R222, R69 ;  /* 0x00000045de457221 */ /* 0x000fe20000010100 */
[----:B------:R-:W-:Y:S01]  /*4b50*/  FMUL.FTZ R74, R223, R74 ;  /* 0x0000004adf4a7220 */ /* 0x000fe20000410000 */
[----:B------:R-:W-:Y:S01]  /*4b60*/  FFMA.FTZ R234, R79, R234, R236 ;  /* 0x000000ea4fea7223 */ /* 0x000fe200000100ec */
[----:B------:R-:W-:Y:S01]  /*4b70*/  FFMA.FTZ R72, R83, R238, R240 ;  /* 0x000000ee53487223 */ /* 0x000fe200000100f0 */
[----:B------:R-:W-:-:S02]  /*4b80*/  HADD2.F32 R236, -RZ, R205.H1_H1 ;  /* 0x300000cdffec7230 */ /* 0x000fc40000004100 */
[C---:B------:R-:W-:Y:S01]  /*4b90*/  FADD.FTZ R70, -R222.reuse, R70 ;  /* 0x00000046de467221 */ /* 0x040fe20000010100 */
[----:B------:R-:W-:Y:S02]  /*4ba0*/  HADD2.F32 R238, -RZ, R165.H1_H1 ;  /* 0x300000a5ffee7230 */ /* 0x000fe40000004100 */
[C---:B------:R-:W-:Y:S01]  /*4bb0*/  FMUL.FTZ R75, R223.reuse, R75 ;  /* 0x0000004bdf4b7220 */ /* 0x040fe20000410000 */
[----:B------:R-:W-:Y:S02]  /*4bc0*/  HADD2.F32 R77, -RZ, R206.H0_H0 ;  /* 0x200000ceff4d7230 */ /* 0x000fe40000004100 */
[----:B------:R-:W-:Y:S01]  /*4bd0*/  FMUL.FTZ R68, R223, R68 ;  /* 0x00000044df447220 */ /* 0x000fe20000410000 */
[----:B------:R-:W-:Y:S02]  /*4be0*/  HADD2.F32 R79, -RZ, R166.H0_H0 ;  /* 0x200000a6ff4f7230 */ /* 0x000fe40000004100 */
[----:B------:R-:W-:Y:S01]  /*4bf0*/  FADD.FTZ R71, -R222, R71 ;  /* 0x00000047de477221 */ /* 0x000fe20000010100 */
[----:B------:R-:W-:-:S02]  /*4c00*/  HADD2.F32 R240, -RZ, R206.H1_H1 ;  /* 0x300000cefff07230 */ /* 0x000fc40000004100 */
[----:B------:R-:W-:Y:S01]  /*4c10*/  FFMA.FTZ R74, R74, R213, R215 ;  /* 0x000000d54a4a7223 */ /* 0x000fe200000100d7 */
[----:B------:R-:W-:Y:S02]  /*4c20*/  HADD2.F32 R242, -RZ, R166.H1_H1 ;  /* 0x300000a6fff27230 */ /* 0x000fe40000004100 */
[C---:B------:R-:W-:Y:S01]  /*4c30*/  FMUL.FTZ R81, R223.reuse, R69 ;  /* 0x00000045df517220 */ /* 0x040fe20000410000 */
[C---:B------:R-:W-:Y:S01]  /*4c40*/  FADD.FTZ R64, -R222.reuse, R64 ;  /* 0x00000040de407221 */ /* 0x040fe20000010100 */
[----:B------:R-:W-:Y:S02]  /*4c50*/  HADD2.F32 R83, -RZ, R207.H0_H0 ;  /* 0x200000cfff537230 */ /* 0x000fe40000004100 */
[----:B------:R-:W-:Y:S01]  /*4c60*/  FADD.FTZ R65, -R222, R65 ;  /* 0x00000041de417221 */ /* 0x000fe20000010100 */
[----:B------:R-:W-:Y:S02]  /*4c70*/  HADD2.F32 R213, -RZ, R167.H0_H0 ;  /* 0x200000a7ffd57230 */ /* 0x000fe40000004100 */
[----:B------:R-:W-:Y:S01]  /*4c80*/  FMUL.FTZ R70, R223, R70 ;  /* 0x00000046df467220 */ /* 0x000fe20000410000 */
[----:B------:R-:W-:Y:S01]  /*4c90*/  FFMA.FTZ R69, R75, R236, R238 ;  /* 0x000000ec4b457223 */ /* 0x000fe200000100ee */
[----:B------:R-:W-:Y:S01]  /*4ca0*/  FFMA.FTZ R75, R68, R77, R79 ;  /* 0x0000004d444b7223 */ /* 0x000fe2000001004f */
[----:B------:R-:W-:-:S02]  /*4cb0*/  HADD2.F32 R236, -RZ, R207.H1_H1 ;  /* 0x300000cfffec7230 */ /* 0x000fc40000004100 */
[----:B------:R-:W-:Y:S01]  /*4cc0*/  FADD.FTZ R66, -R222, R66 ;  /* 0x00000042de427221 */ /* 0x000fe20000010100 */
[----:B------:R-:W-:Y:S02]  /*4cd0*/  HADD2.F32 R238, -RZ, R167.H1_H1 ;  /* 0x300000a7ffee7230 */ /* 0x000fe40000004100 */
[----:B------:R-:W-:Y:S01]  /*4ce0*/  FFMA.FTZ R68, R81, R240, R242 ;  /* 0x000000f051447223 */ /* 0x000fe200000100f2 */
[----:B------:R-:W-:Y:S02]  /*4cf0*/  HADD2.F32 R77, -RZ, R200.H0_H0 ;  /* 0x200000c8ff4d7230 */ /* 0x000fe40000004100 */
[C---:B------:R-:W-:Y:S01]  /*4d00*/  FMUL.FTZ R71, R223.reuse, R71 ;  /* 0x00000047df477220 */ /* 0x040fe20000410000 */
[----:B------:R-:W-:Y:S02]  /*4d10*/  HADD2.F32 R79, -RZ, R160.H0_H0 ;  /* 0x200000a0ff4f7230 */ /* 0x000fe40000004100 */
[----:B------:R-:W-:Y:S01]  /*4d20*/  FMUL.FTZ R64, R223, R64 ;  /* 0x00000040df407220 */ /* 0x000fe20000410000 */
[----:B------:R-:W-:-:S02]  /*4d30*/  HADD2.F32 R240, -RZ, R200.H1_H1 ;  /* 0x300000c8fff07230 */ /* 0x000fc40000004100 */
[----:B------:R-:W-:Y:S01]  /*4d40*/  FADD.FTZ R67, -R222, R67 ;  /* 0x00000043de437221 */ /* 0x000fe20000010100 */
[----:B------:R-:W-:Y:S02]  /*4d50*/  HADD2.F32 R242, -RZ, R160.H1_H1 ;  /* 0x300000a0fff27230 */ /* 0x000fe40000004100 */
[----:B------:R-:W-:Y:S01]  /*4d60*/  FFMA.FTZ R70, R70, R83, R213 ;  /* 0x0000005346467223 */ /* 0x000fe200000100d5 */
        /* <DEDUP_REMOVED lines=219> */
[C---:B------:R-:W-:Y:S01]  /*5b20*/  FMUL.FTZ R21, R223.reuse, R21 ;  /* 0x00000015df157220 */ /* 0x040fe20000410000 */
[----:B------:R-:W-:Y:S02]  /*5b30*/  HADD2.F32 R81, -RZ, R183.H0_H0 ;  /* 0x200000b7ff517230 */ /* 0x000fe40000004100 */
[----:B------:R-:W-:Y:S01]  /*5b40*/  FADD.FTZ R16, -R222, R16 ;  /* 0x00000010de107221 */ /* 0x000fe20000010100 */
[----:B------:R-:W-:Y:S02]  /*5b50*/  HADD2.F32 R83, -RZ, R143.H0_H0 ;  /* 0x2000008fff537230 */ /* 0x000fe40000004100 */
[----:B------:R-:W-:Y:S01]  /*5b60*/  FMUL.FTZ R22, R223, R22 ;  /* 0x00000016df167220 */ /* 0x000fe20000410000 */
[----:B------:R-:W-:Y:S01]  /*5b70*/  FFMA.FTZ R27, R27, R236, R238 ;  /* 0x000000ec1b1b7223 */ /* 0x000fe200000100ee */
[----:B------:R-:W-:Y:S01]  /*5b80*/  FFMA.FTZ R236, R20, R77, R79 ;  /* 0x0000004d14ec7223 */ /* 0x000fe2000001004f */
[----:B------:R-:W-:Y:S01]  /*5b90*/  FADD.FTZ R18, -R222, R18 ;  /* 0x00000012de127221 */ /* 0x000fe20000010100 */
        /* <DEDUP_REMOVED lines=12> */
[C---:B------:R-:W-:Y:S01]  /*5c60*/  FADD.FTZ R12, -R222.reuse, R12 ;  /* 0x0000000cde0c7221 */ /* 0x040fe20000010100 */
[----:B------:R-:W-:Y:S01]  /*5c70*/  FFMA.FTZ R79, R81, R240, R242 ;  /* 0x000000f0514f7223 */ /* 0x000fe200000100f2 */
[C---:B------:R-:W-:Y:S01]  /*5c80*/  FADD.FTZ R23, -R222.reuse, R23 ;  /* 0x00000017de177221 */ /* 0x040fe20000010100 */
[----:B------:R-:W-:Y:S01]  /*5c90*/  FADD.FTZ R14, -R222, R14 ;  /* 0x0000000ede0e7221 */ /* 0x000fe20000010100 */
[----:B------:R-:W-:Y:S01]  /*5ca0*/  FFMA.FTZ R81, R18, R83, R213 ;  /* 0x0000005312517223 */ /* 0x000fe200000100d5 */
[----:B------:R-:W-:Y:S02]  /*5cb0*/  HADD2.F32 R21, -RZ, R177.H1_H1 ;  /* 0x300000b1ff157230 */ /* 0x000fe40000004100 */
[----:B------:R-:W-:Y:S01]  /*5cc0*/  FMUL.FTZ R226, R223, R226 ;  /* 0x000000e2dfe27220 */ /* 0x000fe20000410000 */
[----:B------:R-:W-:-:S02]  /*5cd0*/  HADD2.F32 R83, -RZ, R137.H1_H1 ;  /* 0x30000089ff537230 */ /* 0x000fc40000004100 */
[C---:B------:R-:W-:Y:S01]  /*5ce0*/  FMUL.FTZ R16, R223.reuse, R12 ;  /* 0x0000000cdf107220 */ /* 0x040fe20000410000 */
[----:B------:R-:W-:Y:S02]  /*5cf0*/  HADD2.F32 R213, -RZ, R178.H0_H0 ;  /* 0x200000b2ffd57230 */ /* 0x000fe40000004100 */
[C---:B------:R-:W-:Y:S01]  /*5d00*/  FMUL.FTZ R228, R223.reuse, R228 ;  /* 0x000000e4dfe47220 */ /* 0x040fe20000410000 */
[----:B------:R-:W-:Y:S02]  /*5d10*/  HADD2.F32 R215, -RZ, R138.H0_H0 ;  /* 0x2000008affd77230 */ /* 0x000fe40000004100 */
[C---:B------:R-:W-:Y:S01]  /*5d20*/  FMUL.FTZ R23, R223.reuse, R23 ;  /* 0x00000017df177220 */ /* 0x040fe20000410000 */
[----:B------:R-:W-:Y:S02]  /*5d30*/  HADD2.F32 R225, -RZ, R178.H1_H1 ;  /* 0x300000b2ffe17230 */ /* 0x000fe40000004100 */
[----:B------:R-:W-:Y:S01]  /*5d40*/  FMUL.FTZ R18, R223, R14 ;  /* 0x0000000edf127220 */ /* 0x000fe20000410000 */
[----:B------:R-:W-:-:S02]  /*5d50*/  HADD2.F32 R227, -RZ, R138.H1_H1 ;  /* 0x3000008affe37230 */ /* 0x000fc40000004100 */
[----:B------:R-:W-:Y:S01]  /*5d60*/  FADD.FTZ R212, -R222, R212 ;  /* 0x000000d4ded47221 */ /* 0x000fe20000010100 */
[----:B------:R-:W-:Y:S02]  /*5d70*/  HADD2.F32 R20, -RZ, R183.H1_H1 ;  /* 0x300000b7ff147230 */ /* 0x000fe40000004100 */
[----:B------:R-:W-:Y:S01]  /*5d80*/  FFMA.FTZ R12, R226, R21, R83 ;  /* 0x00000015e20c7223 */ /* 0x000fe20000010053 */
[----:B------:R-:W-:Y:S02]  /*5d90*/  HADD2.F32 R238, -RZ, R143.H1_H1 ;  /* 0x3000008fffee7230 */ /* 0x000fe40000004100 */
[----:B------:R-:W-:Y:S01]  /*5da0*/  FFMA.FTZ R83, R16, R213, R215 ;  /* 0x000000d510537223 */ /* 0x000fe200000100d7 */
[----:B------:R-:W-:Y:S02]  /*5db0*/  HADD2.F32 R229, -RZ, R179.H0_H0 ;  /* 0x200000b3ffe57230 */ /* 0x000fe40000004100 */
[----:B------:R-:W-:Y:S01]  /*5dc0*/  FFMA.FTZ R14, R228, R225, R227 ;  /* 0x000000e1e40e7223 */ /* 0x000fe200000100e3 */
[----:B------:R-:W-:-:S02]  /*5dd0*/  HADD2.F32 R231, -RZ, R139.H0_H0 ;  /* 0x2000008bffe77230 */ /* 0x000fc40000004100 */
[----:B------:R-:W-:Y:S01]  /*5de0*/  FADD.FTZ R214, -R222, R214 ;  /* 0x000000d6ded67221 */ /* 0x000fe20000010100 */
[----:B------:R-:W-:Y:S01]  /*5df0*/  FFMA.FTZ R23, R23, R20, R238 ;  /* 0x0000001417177223 */ /* 0x000fe200000100ee */
[----:B------:R-:W-:Y:S01]  /*5e00*/  HADD2.F32 R215, -RZ, R179.H1_H1 ;  /* 0x300000b3ffd77230 */ /* 0x000fe20000004100 */
[----:B------:R-:W0:Y:S01]  /*5e10*/  @!P1 LDC.64 R20, c[0x0][0x3c0] ;  /* 0x0000f000ff149b82 */ /* 0x000e220000000a00 */
[----:B------:R-:W-:Y:S01]  /*5e20*/  FFMA.FTZ R213, R18, R229, R231 ;  /* 0x000000e512d57223 */ /* 0x000fe200000100e7 */
[----:B------:R-:W-:Y:S02]  /*5e30*/  HADD2.F32 R225, -RZ, R139.H1_H1 ;  /* 0x3000008bffe17230 */ /* 0x000fe40000004100 */
[C---:B------:R-:W-:Y:S01]  /*5e40*/  FMUL.FTZ R230, R223.reuse, R230 ;  /* 0x000000e6dfe67220 */ /* 0x040fe20000410000 */
[----:B------:R-:W-:Y:S02]  /*5e50*/  HADD2.F32 R227, -RZ, R172.H0_H0 ;  /* 0x200000acffe37230 */ /* 0x000fe40000004100 */
[----:B------:R-:W-:Y:S01]  /*5e60*/  FMUL.FTZ R212, R223, R212 ;  /* 0x000000d4dfd47220 */ /* 0x000fe20000410000 */
[----:B------:R-:W-:-:S02]  /*5e70*/  HADD2.F32 R229, -RZ, R132.H0_H0 ;  /* 0x20000084ffe57230 */ /* 0x000fc40000004100 */
[C---:B------:R-:W-:Y:S01]  /*5e80*/  FMUL.FTZ R16, R223.reuse, R214 ;  /* 0x000000d6df107220 */ /* 0x040fe20000410000 */
[----:B------:R-:W-:Y:S01]  /*5e90*/  FFMA.FTZ R214, R230, R215, R225 ;  /* 0x000000d7e6d67223 */ /* 0x000fe200000100e1 */
[----:B------:R-:W1:Y:S01]  /*5ea0*/  LDC.64 R240, c[0x0][0x428] ;  /* 0x00010a00fff07b82 */ /* 0x000e620000000a00 */
[----:B------:R-:W-:Y:S02]  /*5eb0*/  HADD2.F32 R231, -RZ, R172.H1_H1 ;  /* 0x300000acffe77230 */ /* 0x000fe40000004100 */
[----:B------:R-:W-:Y:S01]  /*5ec0*/  FFMA.FTZ R215, R212, R227, R229 ;  /* 0x000000e3d4d77223 */ /* 0x000fe200000100e5 */
[----:B------:R-:W-:Y:S02]  /*5ed0*/  HADD2.F32 R233, -RZ, R132.H1_H1 ;  /* 0x30000084ffe97230 */ /* 0x000fe40000004100 */
[----:B------:R-:W-:Y:S01]  /*5ee0*/  FMUL.FTZ R232, R223, R232 ;  /* 0x000000e8dfe87220 */ /* 0x000fe20000410000 */
[----:B------:R-:W-:Y:S02]  /*5ef0*/  HADD2.F32 R235, -RZ, R173.H0_H0 ;  /* 0x200000adffeb7230 */ /* 0x000fe40000004100 */
[----:B------:R-:W-:Y:S01]  /*5f00*/  FADD.FTZ R216, -R222, R216 ;  /* 0x000000d8ded87221 */ /* 0x000fe20000010100 */
[----:B------:R-:W-:Y:S01]  /*5f10*/  HADD2.F32 R237, -RZ, R133.H0_H0 ;  /* 0x20000085ffed7230 */ /* 0x000fe20000004100 */
[----:B------:R-:W2:Y:S01]  /*5f20*/  @!P1 LDC.64 R226, c[0x0][0x3c8] ;  /* 0x0000f200ffe29b82 */ /* 0x000ea20000000a00 */
        /* <DEDUP_REMOVED lines=8> */
[----:B------:R-:W-:Y:S01]  /*5fb0*/  FADD.FTZ R16, -R222, R217 ;  /* 0x000000d9de107221 */ /* 0x000fe20000010100 */
[----:B------:R-:W-:-:S02]  /*5fc0*/  HADD2.F32 R233, -RZ, R174.H0_H0 ;  /* 0x200000aeffe97230 */ /* 0x000fc40000004100 */
[C---:B------:R-:W-:Y:S01]  /*5fd0*/  FADD.FTZ R218, -R222.reuse, R218 ;  /* 0x000000dadeda7221 */ /* 0x040fe20000010100 */
[----:B------:R-:W-:Y:S02]  /*5fe0*/  HADD2.F32 R235, -RZ, R134.H0_H0 ;  /* 0x20000086ffeb7230 */ /* 0x000fe40000004100 */
[----:B------:R-:W-:Y:S01]  /*5ff0*/  FADD.FTZ R222, -R222, R219 ;  /* 0x000000dbdede7221 */ /* 0x000fe20000010100 */
[----:B------:R-:W-:Y:S01]  /*6000*/  FFMA.FTZ R19, R19, R246, R248 ;  /* 0x000000f613137223 */ /* 0x000fe200000100f8 */
[----:B------:R-:W-:Y:S01]  /*6010*/  FFMA.FTZ R82, R82, R229, R231 ;  /* 0x000000e552527223 */ /* 0x000fe200000100e7 */
[----:B------:R-:W-:Y:S02]  /*6020*/  HADD2.F32 R217, -RZ, R174.H1_H1 ;  /* 0x300000aeffd97230 */ /* 0x000fe40000004100 */
[----:B------:R-:W-:Y:S01]  /*6030*/  FFMA.FTZ R219, R216, R233, R235 ;  /* 0x000000e9d8db7223 */ /* 0x000fe200000100eb */
[----:B------:R-:W-:Y:S02]  /*6040*/  HADD2.F32 R229, -RZ, R134.H1_H1 ;  /* 0x30000086ffe57230 */ /* 0x000fe40000004100 */
[----:B------:R-:W-:Y:S01]  /*6050*/  FMUL.FTZ R16, R223, R16 ;  /* 0x00000010df107220 */ /* 0x000fe20000410000 */
[----:B0-----:R-:W-:-:S04]  /*6060*/  @!P1 IMAD.WIDE R246, R2, 0x4, R20 ;  /* 0x0000000402f69825 */ /* 0x001fc800078e0214 */
[C---:B------:R-:W-:Y:S01]  /*6070*/  FMUL.FTZ R218, R223.reuse, R218 ;  /* 0x000000dadfda7220 */ /* 0x040fe20000410000 */
[----:B------:R-:W-:Y:S01]  /*6080*/  FMUL.FTZ R222, R223, R222 ;  /* 0x000000dedfde7220 */ /* 0x000fe20000410000 */
[----:B------:R-:W-:Y:S01]  /*6090*/  FFMA.FTZ R216, R16, R217, R229 ;  /* 0x000000d910d87223 */ /* 0x000fe200000100e5 */
[----:B------:R-:W-:Y:S01]  /*60a0*/  HADD2.F32 R231, -RZ, R175.H0_H0 ;  /* 0x200000afffe77230 */ /* 0x000fe20000004100 */
[----:B------:R-:W-:Y:S01]  /*60b0*/  F2FP.F16.F32.PACK_AB R18, R17, R78 ;  /* 0x0000004e1112723e */ /* 0x000fe200000000ff */
[----:B------:R-:W-:Y:S01]  /*60c0*/  HADD2.F32 R233, -RZ, R135.H0_H0 ;  /* 0x20000087ffe97230 */ /* 0x000fe20000004100 */
[----:B------:R-:W-:Y:S01]  /*60d0*/  F2FP.F16.F32.PACK_AB R71, R71, R70 ;  /* 0x000000464747723e */ /* 0x000fe200000000ff */
[----:B------:R-:W-:Y:S01]  /*60e0*/  HADD2.F32 R235, -RZ, R175.H1_H1 ;  /* 0x300000afffeb7230 */ /* 0x000fe20000004100 */
[----:B------:R-:W-:Y:S01]  /*60f0*/  F2FP.F16.F32.PACK_AB R19, R234, R19 ;  /* 0x00000013ea13723e */ /* 0x000fe200000000ff */
[----:B------:R-:W-:Y:S02]  /*6100*/  HADD2.F32 R21, -RZ, R135.H1_H1 ;  /* 0x30000087ff157230 */ /* 0x000fe40000004100 */
[----:B------:R-:W-:Y:S01]  /*6110*/  FFMA.FTZ R218, R218, R231, R233 ;  /* 0x000000e7dada7223 */ /* 0x000fe200000100e9 */
[----:B--2---:R-:W-:Y:S01]  /*6120*/  @!P1 IMAD.WIDE R248, R2, 0x4, R226 ;  /* 0x0000000402f89825 */ /* 0x004fe200078e02e2 */
[----:B------:R-:W-:Y:S01]  /*6130*/  F2FP.F16.F32.PACK_AB R17, R76, R15 ;  /* 0x0000000f4c11723e */ /* 0x000fe200000000ff */
[----:B------:R-:W-:Y:S02]  /*6140*/  @!P1 STG.E desc[UR6][R246.64], R221 ;  /* 0x000000ddf6009986 */ /* 0x000fe4000c101906 */
[----:B------:R-:W-:Y:S01]  /*6150*/  FFMA.FTZ R217, R222, R235, R21 ;  /* 0x000000ebded97223 */ /* 0x000fe20000010015 */
[--C-:B-1----:R-:W-:Y:S01]  /*6160*/  IMAD.WIDE.U32 R242, R9, 0x10, R240.reuse ;  /* 0x0000001009f27825 */ /* 0x102fe200078e00f0 */
[----:B------:R-:W-:Y:S01]  /*6170*/  F2FP.F16.F32.PACK_AB R16, R13, R80 ;  /* 0x000000500d10723e */ /* 0x000fe200000000ff */
[----:B------:R-:W-:Y:S01]  /*6180*/  @!P1 STG.E desc[UR6][R248.64], R223 ;  /* 0x000000dff8009986 */ /* 0x000fe2000c101906 */
        /* <DEDUP_REMOVED lines=29> */
[----:B------:R-:W-:Y:S01]  /*6360*/  IMAD.WIDE.U32 R240, R11, 0x10, R240 ;  /* 0x000000100bf07825 */ /* 0x000fe200078e00f0 */
[----:B------:R-:W-:Y:S01]  /*6370*/  F2FP.F16.F32.PACK_AB R37, R37, R42 ;  /* 0x0000002a2525723e */ /* 0x000fe200000000ff */
[----:B------:R-:W3:Y:S01]  /*6380*/  LDC.64 R10, c[0x0][0x380] ;  /* 0x0000e000ff0a7b82 */ /* 0x000ee20000000a00 */
        /* <DEDUP_REMOVED lines=10> */
[----:B0-----:R-:W-:-:S02]  /*6430*/  F2FP.F16.F32.PACK_AB R21, R27, R26 ;  /* 0x0000001a1b15723e */ /* 0x001fc400000000ff */
[----:B------:R-:W-:Y:S02]  /*6440*/  F2FP.F16.F32.PACK_AB R20, R24, R31 ;  /* 0x0000001f1814723e */ /* 0x000fe400000000ff */
[----:B------:R-:W-:Y:S02]  /*6450*/  F2FP.F16.F32.PACK_AB R13, R12, R81 ;  /* 0x000000510c0d723e */ /* 0x000fe400000000ff */
[----:B------:R-:W-:Y:S01]  /*6460*/  F2FP.F16.F32.PACK_AB R15, R214, R213 ;  /* 0x000000d5d60f723e */ /* 0x000fe200000000ff */
[----:B------:R2:W-:Y:S01]  /*6470*/  STG.E.128 desc[UR6][R230.64], R20 ;  /* 0x00000014e6007986 */ /* 0x0005e2000c101d06 */
[----:B------:R-:W-:Y:S02]  /*6480*/  F2FP.F16.F32.PACK_AB R14, R14, R83 ;  /* 0x000000530e0e723e */ /* 0x000fe400000000ff */
[----:B------:R-:W-:Y:S02]  /*6490*/  F2FP.F16.F32.PACK_AB R12, R79, R224 ;  /* 0x000000e04f0c723e */ /* 0x000fe400000000ff */
[----:B-1----:R-:W-:-:S02]  /*64a0*/  F2FP.F16.F32.PACK_AB R227, R217, R218 ;  /* 0x000000dad9e3723e */ /* 0x002fc400000000ff */
        /* <DEDUP_REMOVED lines=9> */
.L_x_52997:
        /* <DEDUP_REMOVED lines=8> */
.L_x_53000:
[----:B------:R-:W-:Y:S05]  /*65c0*/  BSYNC B0 ;  /* 0x0000000000007941 */ /* 0x000fea0003800000 */
.L_x_52999:
        /* <DEDUP_REMOVED lines=10> */
.L_x_53001:
[----:B------:R-:W-:Y:S01]  /*6670*/  HFMA2 R232, -RZ, RZ, 0, 2.384185791015625e-07 ;  /* 0x00000004ffe87431 */ /* 0x000fe200000001ff */
[----:B------:R-:W-:-:S05]  /*6680*/  MOV R222, R229 ;  /* 0x000000e500de7202 */ /* 0x000fca0000000f00 */
[----:B------:R-:W-:-:S05]  /*6690*/  FADD.FTZ R226, R225, R222 ;  /* 0x000000dee1e27221 */ /* 0x000fca0000010000 */
[----:B------:R-:W-:-:S07]  /*66a0*/  MOV R231, R226 ;  /* 0x000000e200e77202 */ /* 0x000fce0000000f00 */
[----:B------:R-:W-:Y:S05]  /*66b0*/  WARPSYNC.COLLECTIVE R230, `(.L_x_53002) ;  /* 0x00000000e6087348 */ /* 0x000fea0003c00000 */
[----:B------:R0:W1:Y:S02]  /*66c0*/  SHFL.BFLY P2, R229, R231, R232, R233 ;  /* 0x0c0000e8e7e57389 */ /* 0x00006400000400e9 */
[----:B01----:R-:W-:Y:S05]  /*66d0*/  ENDCOLLECTIVE ;  /* 0x000000000000791b */ /* 0x003fea0003800000 */
.L_x_53002:
[----:B------:R-:W-:Y:S01]  /*66e0*/  HFMA2 R232, -RZ, RZ, 0, 4.76837158203125e-07 ;  /* 0x00000008ffe87431 */ /* 0x000fe200000001ff */
[----:B------:R-:W-:-:S05]  /*66f0*/  MOV R221, R229 ;  /* 0x000000e500dd7202 */ /* 0x000fca0000000f00 */
[----:B------:R-:W-:-:S05]  /*6700*/  FADD.FTZ R227, R226, R221 ;  /* 0x000000dde2e37221 */ /* 0x000fca0000010000 */
[----:B------:R-:W-:-:S07]  /*6710*/  MOV R231, R227 ;  /* 0x000000e300e77202 */ /* 0x000fce0000000f00 */
[----:B------:R-:W-:Y:S05]  /*6720*/  WARPSYNC.COLLECTIVE R230, `(.L_x_53003) ;  /* 0x00000000e6087348 */ /* 0x000fea0003c00000 */
[----:B------:R0:W1:Y:S02]  /*6730*/  SHFL.BFLY P2, R229, R231, R232, R233 ;  /* 0x0c0000e8e7e57389 */ /* 0x00006400000400e9 */
[----:B01----:R-:W-:Y:S05]  /*6740*/  ENDCOLLECTIVE ;  /* 0x000000000000791b */ /* 0x003fea0003800000 */
.L_x_53003:
[----:B------:R-:W-:Y:S01]  /*6750*/  HFMA2 R232, -RZ, RZ, 0, 9.5367431640625e-07 ;  /* 0x00000010ffe87431 */ /* 0x000fe200000001ff */
[----:B------:R-:W-:-:S05]  /*6760*/  MOV R222, R229 ;  /* 0x000000e500de7202 */ /* 0x000fca0000000f00 */
[----:B------:R-:W-:-:S05]  /*6770*/  FADD.FTZ R228, R227, R222 ;  /* 0x000000dee3e47221 */ /* 0x000fca0000010000 */
[----:B------:R-:W-:-:S07]  /*6780*/  MOV R231, R228 ;  /* 0x000000e400e77202 */ /* 0x000fce0000000f00 */
[----:B------:R-:W-:Y:S05]  /*6790*/  WARPSYNC.COLLECTIVE R230, `(.L_x_53004) ;  /* 0x00000000e6087348 */ /* 0x000fea0003c00000 */
[----:B------:R0:W1:Y:S02]  /*67a0*/  SHFL.BFLY P2, R229, R231, R232, R233 ;  /* 0x0c0000e8e7e57389 */ /* 0x00006400000400e9 */
[----:B01----:R-:W-:Y:S05]  /*67b0*/  ENDCOLLECTIVE ;  /* 0x000000000000791b */ /* 0x003fea0003800000 */
.L_x_53004:
        /* <DEDUP_REMOVED lines=168> */
.L_x_53005:
[----:B------:R-:W-:Y:S01]  /*7240*/  HFMA2 R232, -RZ, RZ, 0, 1.1920928955078125e-07 ;  /* 0x00000002ffe87431 */ /* 0x000fe200000001ff */
[----:B------:R-:W-:-:S05]  /*7250*/  MOV R225, R229 ;  /* 0x000000e500e17202 */ /* 0x000fca0000000f00 */
[----:B------:R-:W-:-:S05]  /*7260*/  FADD.FTZ R225, R222, R225 ;  /* 0x000000e1dee17221 */ /* 0x000fca0000010000 */
[----:B------:R-:W-:-:S07]  /*7270*/  MOV R231, R225 ;  /* 0x000000e100e77202 */ /* 0x000fce0000000f00 */
[----:B------:R-:W-:Y:S05]  /*7280*/  WARPSYNC.COLLECTIVE R230, `(.L_x_53006) ;  /* 0x00000000e6087348 */ /* 0x000fea0003c00000 */
[----:B------:R0:W1:Y:S02]  /*7290*/  SHFL.BFLY P2, R229, R231, R232, R233 ;  /* 0x0c0000e8e7e57389 */ /* 0x00006400000400e9 */
[----:B01----:R-:W-:Y:S05]  /*72a0*/  ENDCOLLECTIVE ;  /* 0x000000000000791b */ /* 0x003fea0003800000 */
.L_x_53006:
[----:B------:R-:W-:Y:S01]  /*72b0*/  HFMA2 R232, -RZ, RZ, 0, 2.384185791015625e-07 ;  /* 0x00000004ffe87431 */ /* 0x000fe200000001ff */
[----:B------:R-:W-:-:S05]  /*72c0*/  MOV R224, R229 ;  /* 0x000000e500e07202 */ /* 0x000fca0000000f00 */
[----:B------:R-:W-:-:S05]  /*72d0*/  FADD.FTZ R224, R225, R224 ;  /* 0x000000e0e1e07221 */ /* 0x000fca0000010000 */
[----:B------:R-:W-:-:S07]  /*72e0*/  MOV R231, R224 ;  /* 0x000000e000e77202 */ /* 0x000fce0000000f00 */
[----:B------:R-:W-:Y:S05]  /*72f0*/  WARPSYNC.COLLECTIVE R230, `(.L_x_53007) ;  /* 0x00000000e6087348 */ /* 0x000fea0003c00000 */
[----:B------:R0:W1:Y:S02]  /*7300*/  SHFL.BFLY P2, R229, R231, R232, R233 ;  /* 0x0c0000e8e7e57389 */ /* 0x00006400000400e9 */
[----:B01----:R-:W-:Y:S05]  /*7310*/  ENDCOLLECTIVE ;  /* 0x000000000000791b */ /* 0x003fea0003800000 */
.L_x_53007:
[----:B------:R-:W-:Y:S01]  /*7320*/  HFMA2 R232, -RZ, RZ, 0, 4.76837158203125e-07 ;  /* 0x00000008ffe87431 */ /* 0x000fe200000001ff */
[----:B------:R-:W-:-:S05]  /*7330*/  MOV R227, R229 ;  /* 0x000000e500e37202 */ /* 0x000fca0000000f00 */
[----:B------:R-:W-:-:S05]  /*7340*/  FADD.FTZ R227, R224, R227 ;  /* 0x000000e3e0e37221 */ /* 0x000fca0000010000 */
[----:B------:R-:W-:-:S07]  /*7350*/  MOV R231, R227 ;  /* 0x000000e300e77202 */ /* 0x000fce0000000f00 */
[----:B------:R-:W-:Y:S05]  /*7360*/  WARPSYNC.COLLECTIVE R230, `(.L_x_53008) ;  /* 0x00000000e6087348 */ /* 0x000fea0003c00000 */
[----:B------:R0:W1:Y:S02]  /*7370*/  SHFL.BFLY P2, R229, R231, R232, R233 ;  /* 0x0c0000e8e7e57389 */ /* 0x00006400000400e9 */
[----:B01----:R-:W-:Y:S05]  /*7380*/  ENDCOLLECTIVE ;  /* 0x000000000000791b */ /* 0x003fea0003800000 */
.L_x_53008:
[----:B------:R-:W-:Y:S01]  /*7390*/  HFMA2 R232, -RZ, RZ, 0, 9.5367431640625e-07 ;  /* 0x00000010ffe87431 */ /* 0x000fe200000001ff */
[----:B------:R-:W-:-:S05]  /*73a0*/  MOV R226, R229 ;  /* 0x000000e500e27202 */ /* 0x000fca0000000f00 */
[----:B------:R-:W-:-:S05]  /*73b0*/  FADD.FTZ R226, R227, R226 ;  /* 0x000000e2e3e27221 */ /* 0x000fca0000010000 */
[----:B------:R-:W-:-:S07]  /*73c0*/  MOV R231, R226 ;  /* 0x000000e200e77202 */ /* 0x000fce0000000f00 */
[----:B------:R-:W-:Y:S05]  /*73d0*/  WARPSYNC.COLLECTIVE R230, `(.L_x_53009) ;  /* 0x00000000e6087348 */ /* 0x000fea0003c00000 */
[----:B------:R0:W1:Y:S02]  /*73e0*/  SHFL.BFLY P2, R229, R231, R232, R233 ;  /* 0x0c0000e8e7e57389 */ /* 0x00006400000400e9 */
[----:B01----:R-:W-:Y:S05]  /*73f0*/  ENDCOLLECTIVE ;  /* 0x000000000000791b */ /* 0x003fea0003800000 */
.L_x_53009:
[----:B------:R-:W-:Y:S05]  /*7400*/  BRA `(.L_x_53010) ;  /* 0xffffffd000cc7947 */ /* 0x000fea000383ffff */
.L_x_53011:
        /* <DEDUP_REMOVED lines=15> */
.L_x_88517:


//--------------------- .text._ZN10layer_norm13ln_fwd_kernelINS_13Kernel_traitsI6__halfS2_fS2_fjLj2560ELj1ELj4ELj1ELj16ENS_18Kernel_traits_baseILj2560ES2_S2_fS2_fjLj128EEEEELb0ELb1ELb1ELb0EEEvNS_9FwdParamsE --------------------------
	.section	.text._ZN10layer_norm13ln_fwd_kernelINS_13Kernel_traitsI6__halfS2_fS2_fjLj2560ELj1ELj4ELj1ELj16ENS_18Kernel_traits_baseILj2560ES2_S2_fS2_fjLj128EEEEELb0ELb1ELb1ELb0EEEvNS_9FwdParamsE,"ax",@progbits
	.align	128
        .global         _ZN10layer_norm13ln_fwd_kernelINS_13Kernel_traitsI6__halfS2_fS2_fjLj2560ELj1ELj4ELj1ELj16ENS_18Kernel_traits_baseILj2560ES2_S2_fS2_fjLj128EEEEELb0ELb1ELb1ELb0EEEvNS_9FwdParamsE
        .type           _ZN10layer_norm13ln_fwd_kernelINS_13Kernel_traitsI6__halfS2_fS2_fjLj2560ELj1ELj4ELj1ELj16ENS_18Kernel_traits_baseILj2560ES2_S2_fS2_fjLj128EEEEELb0ELb1ELb1ELb0EEEvNS_9FwdParamsE,@function
        .size           _ZN10layer_norm13ln_fwd_kernelINS_13Kernel_traitsI6__halfS2_fS2_fjLj2560ELj1ELj4ELj1ELj16ENS_18Kernel_traits_baseILj2560ES2_S2_fS2_fjLj128EEEEELb0ELb1ELb1ELb0EEEvNS_9FwdParamsE,(.L_x_88518 - _ZN10layer_norm13ln_fwd_kernelINS_13Kernel_traitsI6__halfS2_fS2_fjLj2560ELj1ELj4ELj1ELj16ENS_18Kernel_traits_baseILj2560ES2_S2_fS2_fjLj128EEEEELb0ELb1ELb1ELb0EEEvNS_9FwdParamsE)
        .other          _ZN10layer_norm13ln_fwd_kernelINS_13Kernel_traitsI6__halfS2_fS2_fjLj2560ELj1ELj4ELj1ELj16ENS_18Kernel_traits_baseILj2560ES2_S2_fS2_fjLj128EEEEELb0ELb1ELb1ELb0EEEvNS_9FwdParamsE,@"STO_CUDA_ENTRY STV_DEFAULT"
_ZN10layer_norm13ln_fwd_kernelINS_13Kernel_traitsI6__halfS2_fS2_fjLj2560ELj1ELj4ELj1ELj16ENS_18Kernel_traits_baseILj2560ES2_S2_fS2_fjLj128EEEEELb0ELb1ELb1ELb0EEEvNS_9FwdParamsE:
.text._ZN10layer_norm13ln_fwd_kernelINS_13Kernel_traitsI6__halfS2_fS2_fjLj2560ELj1ELj4ELj1ELj16ENS_18Kernel_traits_baseILj2560ES2_S2_fS2_fjLj128EEEEELb0ELb1ELb1ELb0EEEvNS_9FwdParamsE:
        /* <DEDUP_REMOVED lines=11> */
[----:B------:R-:W-:Y:S02]  /*00b0*/  LOP3.LUT R4, R2, 0x1f, RZ, 0x3c, !PT ;  /* 0x0000001f02047812 */ /* 0x000fe400078e3cff */
[----:B------:R-:W-:Y:S02]  /*00c0*/  MOV R108, R2 ;  /* 0x00000002006c7202 */ /* 0x000fe40000000f00 */
[----:B------:R-:W-:Y:S01]  /*00d0*/  LEA.HI.SX32 R3, R3, R4, 0x1d ;  /* 0x0000000403037211 */ /* 0x000fe200078feaff */
        /* <DEDUP_REMOVED lines=112> */
.L_x_53013:
        /* <DEDUP_REMOVED lines=127> */
.L_x_53014:
[----:B------:R-:W-:Y:S05]  /*0fd0*/  BSYNC.RECONVERGENT B0 ;  /* 0x0000000000007941 */ /* 0x000fea0003800200 */
.L_x_53012:
[----:B------:R-:W0:Y:S01]  /*0fe0*/  S2UR UR4, SR_CTAID.X ;  /* 0x00000000000479c3 */ /* 0x000e220000002500 */
[----:B------:R-:W1:Y:S01]  /*0ff0*/  LDCU UR5, c[0x0][0x384] ;  /* 0x00007080ff0577ac */ /* 0x000e620008000800 */
[----:B------:R-:W-:Y:S01]  /*1000*/  SHF.R.U32.HI R0, RZ, 0x5, R0 ;  /* 0x00000005ff007819 */ /* 0x000fe20000011600 */
[----:B0-----:R-:W-:-:S06]  /*1010*/  USHF.L.U32 UR4, UR4, 0x2, URZ ;  /* 0x0000000204047899 */ /* 0x001fcc00080006ff */
[----:B------:R-:W-:-:S04]  /*1020*/  LOP3.LUT R212, R0, UR4, RZ, 0xfc, !PT ;  /* 0x0000000400d47c12 */ /* 0x000fc8000f8efcff */
[----:B-1----:R-:W-:-:S13]  /*1030*/  ISETP.GE.AND P0, PT, R212, UR5, PT ;  /* 0x00000005d4007c0c */ /* 0x002fda000bf06270 */
[----:B------:R-:W-:Y:S05]  /*1040*/  @P0 EXIT ;  /* 0x000000000000094d */ /* 0x000fea0003800000 */
[----:B------:R-:W0:Y:S01]  /*1050*/  LDCU UR10, c[0x0][0x40c] ;  /* 0x00008180ff0a77ac */ /* 0x000e220008000800 */
[----:B------:R-:W1:Y:S01]  /*1060*/  LDCU.U8 UR8, c[0x0][0x410] ;  /* 0x00008200ff0877ac */ /* 0x000e620008000000 */
[----:B------:R-:W2:Y:S01]  /*1070*/  LDCU UR9, c[0x0][0x448] ;  /* 0x00008900ff0977ac */ /* 0x000ea20008000800 */
[----:B------:R-:W3:Y:S02]  /*1080*/  LDCU.64 UR4, c[0x0][0x3a0] ;  /* 0x00007400ff0477ac */ /* 0x000ee40008000a00 */
.L_x_53088:
[----:B------:R-:W4:Y:S08]  /*1090*/  LDC.64 R218, c[0x0][0x3f0] ;  /* 0x0000fc00ffda7b82 */ /* 0x000f300000000a00 */
[----:B------:R-:W0:Y:S08]  /*10a0*/  LDC.64 R224, c[0x0][0x3f8] ;  /* 0x0000fe00ffe07b82 */ /* 0x000e300000000a00 */
[----:B------:R-:W1:Y:S01]  /*10b0*/  LDC R217, c[0x0][0x388] ;  /* 0x0000e200ffd97b82 */ /* 0x000e620000000800 */
[----:B----4-:R-:W-:-:S05]  /*10c0*/  IMAD.WIDE R218, R212, 0x4, R218 ;  /* 0x00000004d4da7825 */ /* 0x010fca00078e02da */
[----:B------:R-:W4:Y:S01]  /*10d0*/  LDG.E R0, desc[UR6][R218.64] ;  /* 0x00000006da007981 */ /* 0x000f22000c1e1900 */
[----:B0-----:R-:W-:-:S05]  /*10e0*/  IMAD.WIDE R224, R212, 0x4, R224 ;  /* 0x00000004d4e07825 */ /* 0x001fca00078e02e0 */
[----:B-----5:R0:W5:Y:S01]  /*10f0*/  LDG.E R214, desc[UR6][R224.64] ;  /* 0x00000006e0d67981 */ /* 0x020162000c1e1900 */
[----:B------:R-:W-:Y:S01]  /*1100*/  ISETP.GE.U32.AND P5, PT, R3, 0x20, PT ;  /* 0x000000200300780c */ /* 0x000fe20003fa6070 */
[----:B------:R-:W-:Y:S01]  /*1110*/  BSSY.RECONVERGENT B0, `(.L_x_53015) ;  /* 0x0000083000007945 */ /* 0x000fe20003800200 */
[----:B-1----:R-:W-:-:S05]  /*1120*/  IMAD R213, R212, R217, RZ ;  /* 0x000000d9d4d57224 */ /* 0x002fca00078e02ff */
[----:B------:R-:W-:-:S04]  /*1130*/  SHF.R.S32.HI R216, RZ, 0x1f, R213 ;  /* 0x0000001fffd87819 */ /* 0x000fc800000114d5 */
[----:B------:R-:W-:Y:S01]  /*1140*/  LEA.HI R213, R216, R213, RZ, 0x3 ;  /* 0x000000d5d8d57211 */ /* 0x000fe200078f18ff */
[----:B------:R-:W-:-:S03]  /*1150*/  HFMA2 R216, -RZ, RZ, 0, 0 ;  /* 0x00000000ffd87431 */ /* 0x000fc600000001ff */
[----:B------:R-:W-:Y:S02]  /*1160*/  LEA.HI.SX32 R213, R213, R2, 0x1d ;  /* 0x00000002d5d57211 */ /* 0x000fe400078feaff */
[----:B----4-:R-:W-:-:S13]  /*1170*/  ISETP.GE.AND P0, PT, R0, 0x1, PT ;  /* 0x000000010000780c */ /* 0x010fda0003f06270 */
[----:B------:R-:W1:Y:S01]  /*1180*/  @P0 S2R R227, SR_TID.X ;  /* 0x0000000000e30919 */ /* 0x000e620000002100 */
[----:B------:R-:W-:-:S05]  /*1190*/  @P0 IADD3 R226, PT, PT, R0, -0x1, RZ ;  /* 0xffffffff00e20810 */ /* 0x000fca0007ffe0ff */
[----:B------:R-:W-:-:S05]  /*11a0*/  @P0 IMAD R226, R226, R217, RZ ;  /* 0x000000d9e2e20224 */ /* 0x000fca00078e02ff */
        /* <DEDUP_REMOVED lines=10> */
.L_x_53018:
[----:B--23--:R-:W-:Y:S05]  /*1250*/  BSYNC.RECONVERGENT B1 ;  /* 0x0000000000017941 */ /* 0x00cfea0003800200 */
.L_x_53017:
[----:B------:R-:W-:Y:S01]  /*1260*/  UISETP.NE.U32.AND UP0, UPT, UR4, URZ, UPT ;  /* 0x000000ff0400728c */ /* 0x000fe2000bf05070 */
[----:B------:R-:W-:Y:S03]  /*1270*/  BSSY.RECONVERGENT B1, `(.L_x_53019) ;  /* 0x0000066000017945 */ /* 0x000fe60003800200 */
[----:B------:R-:W-:-:S09]  /*1280*/  UISETP.NE.AND.EX UP0, UPT, UR5, URZ, UPT, UP0 ;  /* 0x000000ff0500728c */ /* 0x000fd2000bf05300 */
[----:B------:R-:W-:Y:S05]  /*1290*/  BRA.U !UP0, `(.L_x_53020) ;  /* 0x0000000108d87547 */ /* 0x000fea000b800000 */
[----:B------:R-:W0:Y:S02]  /*12a0*/  LDC.64 R132, c[0x0][0x3a0] ;  /* 0x0000e800ff847b82 */ /* 0x000e240000000a00 */
[----:B0-----:R-:W-:-:S05]  /*12b0*/  IMAD.WIDE.U32 R132, R213, 0x20, R132 ;  /* 0x00000020d5847825 */ /* 0x001fca00078e0084 */
[----:B------:R-:W2:Y:S04]  /*12c0*/  LDG.E.128 R124, desc[UR6][R132.64] ;  /* 0x00000006847c7981 */ /* 0x000ea8000c1e1d00 */
[----:B------:R0:W3:Y:S01]  /*12d0*/  LDG.E.128 R128, desc[UR6][R132.64+0x10] ;  /* 0x0000100684807981 */ /* 0x0000e2000c1e1d00 */
[----:B------:R-:W-:-:S13]  /*12e0*/  ISETP.GT.AND P1, PT, R0, RZ, PT ;  /* 0x000000ff0000720c */ /* 0x000fda0003f24270 */
[----:B------:R-:W1:Y:S01]  /*12f0*/  @P1 LDC R135, c[0x0][0x40c] ;  /* 0x00010300ff871b82 */ /* 0x000e620000000800 */
[--C-:B-----5:R-:W-:Y:S02]  /*1300*/  @P1 HADD2.F32 R134, -RZ, R120.reuse.H0_H0 ;  /* 0x20000078ff861230 */ /* 0x120fe40000004100 */
[----:B------:R-:W-:Y:S02]  /*1310*/  @P1 HADD2.F32 R136, -RZ, R120.H1_H1 ;  /* 0x30000078ff881230 */ /* 0x000fe40000004100 */
[----:B------:R-:W-:Y:S02]  /*1320*/  @P1 HADD2.F32 R218, -RZ, R122.H1_H1 ;  /* 0x3000007affda1230 */ /* 0x000fe40000004100 */
[----:B------:R-:W-:Y:S01]  /*1330*/  @P1 HADD2.F32 R219, -RZ, R123.H0_H0 ;  /* 0x2000007bffdb1230 */ /* 0x000fe20000004100 */
[----:B------:R-:W4:Y:S01]  /*1340*/  @P1 LDC R137, c[0x0][0x40c] ;  /* 0x00010300ff891b82 */ /* 0x000f220000000800 */
[--C-:B0-----:R-:W-:Y:S02]  /*1350*/  @P1 HADD2.F32 R132, -RZ, R121.reuse.H0_H0 ;  /* 0x20000079ff841230 */ /* 0x101fe40000004100 */
[----:B------:R-:W-:-:S02]  /*1360*/  @P1 HADD2.F32 R133, -RZ, R121.H1_H1 ;  /* 0x30000079ff851230 */ /* 0x000fc40000004100 */
[----:B------:R-:W-:Y:S02]  /*1370*/  @P1 HADD2.F32 R138, -RZ, R122.H0_H0 ;  /* 0x2000007aff8a1230 */ /* 0x000fe40000004100 */
[----:B------:R-:W-:Y:S01]  /*1380*/  @P1 HADD2.F32 R230, -RZ, R11.H0_H0 ;  /* 0x2000000bffe61230 */ /* 0x000fe20000004100 */
[----:B------:R-:W0:Y:S08]  /*1390*/  @P1 LDC R227, c[0x0][0x40c] ;  /* 0x00010300ffe31b82 */ /* 0x000e300000000800 */
[----:B------:R-:W0:Y:S01]  /*13a0*/  @P1 LDC R226, c[0x0][0x40c] ;  /* 0x00010300ffe21b82 */ /* 0x000e220000000800 */
[----:B-1----:R-:W-:Y:S01]  /*13b0*/  @P1 FMUL.FTZ R135, R134, R135 ;  /* 0x0000008786871220 */ /* 0x002fe20000410000 */
[----:B------:R-:W-:-:S06]  /*13c0*/  @P1 HADD2.F32 R134, -RZ, R8.H0_H0 ;  /* 0x20000008ff861230 */ /* 0x000fcc0000004100 */
[----:B------:R-:W1:Y:S01]  /*13d0*/  @P1 LDC R139, c[0x0][0x40c] ;  /* 0x00010300ff8b1b82 */ /* 0x000e620000000800 */
[----:B----4-:R-:W-:Y:S01]  /*13e0*/  @P1 FMUL.FTZ R136, R136, R137 ;  /* 0x0000008988881220 */ /* 0x010fe20000410000 */
[----:B------:R-:W-:-:S06]  /*13f0*/  @P1 HADD2.F32 R137, -RZ, R8.H1_H1 ;  /* 0x30000008ff891230 */ /* 0x000fcc0000004100 */
[----:B------:R-:W4:Y:S01]  /*1400*/  @P1 LDC R224, c[0x0][0x40c] ;  /* 0x00010300ffe01b82 */ /* 0x000f220000000800 */
[----:B0-----:R-:W-:Y:S01]  /*1410*/  @P1 FMUL.FTZ R228, R218, R227 ;  /* 0x000000e3dae41220 */ /* 0x001fe20000410000 */
[----:B------:R-:W-:Y:S02]  /*1420*/  @P1 HADD2.F32 R218, -RZ, R9.H0_H0 ;  /* 0x20000009ffda1230 */ /* 0x000fe40000004100 */
[----:B------:R-:W-:-:S04]  /*1430*/  @P1 HADD2.F32 R227, -RZ, R10.H1_H1 ;  /* 0x3000000affe31230 */ /* 0x000fc80000004100 */
[----:B------:R-:W0:Y:S01]  /*1440*/  @P1 LDC R225, c[0x0][0x40c] ;  /* 0x00010300ffe11b82 */ /* 0x000e220000000800 */
[----:B------:R-:W-:Y:S01]  /*1450*/  @P1 FMUL.FTZ R229, R219, R226 ;  /* 0x000000e2dbe51220 */ /* 0x000fe20000410000 */
[----:B------:R-:W-:Y:S02]  /*1460*/  @P1 HADD2.F32 R219, -RZ, R9.H1_H1 ;  /* 0x30000009ffdb1230 */ /* 0x000fe40000004100 */
[----:B------:R-:W-:Y:S02]  /*1470*/  @P1 HADD2.F32 R226, -RZ, R10.H0_H0 ;  /* 0x2000000affe21230 */ /* 0x000fe40000004100 */
[----:B-1----:R-:W-:Y:S01]  /*1480*/  @P1 FMUL.FTZ R139, R132, R139 ;  /* 0x0000008b848b1220 */ /* 0x002fe20000410000 */
[----:B----4-:R-:W-:Y:S01]  /*1490*/  @P1 FMUL.FTZ R224, R133, R224 ;  /* 0x000000e085e01220 */ /* 0x010fe20000410000 */
[----:B0-----:R-:W-:Y:S01]  /*14a0*/  @P1 FMUL.FTZ R225, R138, R225 ;  /* 0x000000e18ae11220 */ /* 0x001fe20000410000 */
[----:B--2---:R-:W-:Y:S01]  /*14b0*/  @!P1 MOV R132, R124 ;  /* 0x0000007c00849202 */ /* 0x004fe20000000f00 */
[----:B------:R-:W-:Y:S01]  /*14c0*/  @P1 FFMA.FTZ R132, R135, R134, R124 ;  /* 0x0000008687841223 */ /* 0x000fe2000001007c */
[----:B------:R-:W-:Y:S01]  /*14d0*/  MOV R133, R125 ;  /* 0x0000007d00857202 */ /* 0x000fe20000000f00 */
[----:B------:R-:W-:Y:S01]  /*14e0*/  @P1 FFMA.FTZ R133, R136, R137, R125 ;  /* 0x0000008988851223 */ /* 0x000fe2000001007d */
[----:B------:R-:W-:Y:S01]  /*14f0*/  MOV R134, R126 ;  /* 0x0000007e00867202 */ /* 0x000fe20000000f00 */
[----:B------:R-:W-:Y:S01]  /*1500*/  @P1 FFMA.FTZ R134, R139, R218, R126 ;  /* 0x000000da8b861223 */ /* 0x000fe2000001007e */
[----:B------:R-:W-:Y:S01]  /*1510*/  MOV R135, R127 ;  /* 0x0000007f00877202 */ /* 0x000fe20000000f00 */
[----:B------:R-:W-:Y:S01]  /*1520*/  @P1 FFMA.FTZ R135, R224, R219, R127 ;  /* 0x000000dbe0871223 */ /* 0x000fe2000001007f */
[----:B---3--:R-:W-:Y:S01]  /*1530*/  MOV R136, R128 ;  /* 0x0000008000887202 */ /* 0x008fe20000000f00 */
[----:B------:R-:W-:Y:S01]  /*1540*/  @P1 FFMA.FTZ R136, R225, R226, R128 ;  /* 0x000000e2e1881223 */ /* 0x000fe20000010080 */
[----:B------:R-:W-:Y:S01]  /*1550*/  MOV R137, R129 ;  /* 0x0000008100897202 */ /* 0x000fe20000000f00 */
[----:B------:R-:W-:Y:S01]  /*1560*/  @P1 FFMA.FTZ R137, R228, R227, R129 ;  /* 0x000000e3e4891223 */ /* 0x000fe20000010081 */
[----:B------:R-:W-:Y:S01]  /*1570*/  MOV R138, R130 ;  /* 0x00000082008a7202 */ /* 0x000fe20000000f00 */
[----:B------:R-:W-:Y:S01]  /*1580*/  @P1 FFMA.FTZ R138, R229, R230, R130 ;  /* 0x000000e6e58a1223 */ /* 0x000fe20000010082 */
[----:B------:R-:W-:Y:S01]  /*1590*/  MOV R139, R131 ;  /* 0x00000083008b7202 */ /* 0x000fe20000000f00 */
[----:B------:R-:W-:Y:S06]  /*15a0*/  @!P1 BRA `(.L_x_53021) ;  /* 0x0000000000c89947 */ /* 0x000fec0003800000 */
[----:B------:R-:W-:Y:S02]  /*15b0*/  HADD2.F32 R139, -RZ, R123.H1_H1 ;  /* 0x3000007bff8b7230 */ /* 0x000fe40000004100 */
[----:B------:R-:W-:-:S03]  /*15c0*/  HADD2.F32 R219, -RZ, R11.H1_H1 ;  /* 0x3000000bffdb7230 */ /* 0x000fc60000004100 */
[----:B------:R-:W-:-:S04]  /*15d0*/  FMUL.FTZ R218, R139, UR10 ;  /* 0x0000000a8bda7c20 */ /* 0x000fc80008410000 */
[----:B------:R-:W-:Y:S01]  /*15e0*/  FFMA.FTZ R139, R218, R219, R131 ;  /* 0x000000dbda8b7223 */ /* 0x000fe20000010083 */
[----:B------:R-:W-:Y:S06]  /*15f0*/  BRA `(.L_x_53021) ;  /* 0x0000000000b47947 */ /* 0x000fec0003800000 */
.L_x_53020:
[----:B------:R-:W0:Y:S01]  /*1600*/  @P0 LDC R133, c[0x0][0x40c] ;  /* 0x00010300ff850b82 */ /* 0x000e220000000800 */
[----:B-----5:R-:W-:Y:S02]  /*1610*/  @P0 HADD2.F32 R132, -RZ, R120.H0_H0 ;  /* 0x20000078ff840230 */ /* 0x020fe40000004100 */
[--C-:B------:R-:W-:Y:S02]  /*1620*/  @P0 HADD2.F32 R218, -RZ, R122.reuse.H1_H1 ;  /* 0x3000007affda0230 */ /* 0x100fe40000004100 */
[----:B------:R-:W-:Y:S02]  /*1630*/  @P0 HADD2.F32 R136, -RZ, R121.H1_H1 ;  /* 0x30000079ff880230 */ /* 0x000fe40000004100 */
[----:B------:R-:W-:Y:S01]  /*1640*/  @P0 HADD2.F32 R138, -RZ, R122.H0_H0 ;  /* 0x2000007aff8a0230 */ /* 0x000fe20000004100 */
        /* <DEDUP_REMOVED lines=8> */
[----:B------:R-:W-:-:S02]  /*16d0*/  @P0 HADD2.F32 R133, -RZ, R121.H0_H0 ;  /* 0x20000079ff850230 */ /* 0x000fc40000004100 */
[----:B------:R-:W-:-:S04]  /*16e0*/  @P0 HADD2.F32 R132, -RZ, R120.H1_H1 ;  /* 0x30000078ff840230 */ /* 0x000fc80000004100 */
[----:B------:R-:W0:Y:S01]  /*16f0*/  @P0 LDC R225, c[0x0][0x40c] ;  /* 0x00010300ffe10b82 */ /* 0x000e220000000800 */
[----:B-1----:R-:W-:Y:S01]  /*1700*/  @P0 FMUL.FTZ R139, R133, R134 ;  /* 0x00000086858b0220 */ /* 0x002fe20000410000 */
[----:B------:R-:W-:-:S06]  /*1710*/  HFMA2 R134, -RZ, RZ, 0, 0 ;  /* 0x00000000ff867431 */ /* 0x000fcc00000001ff */
[----:B------:R-:W1:Y:S01]  /*1720*/  @P0 LDC R137, c[0x0][0x40c] ;  /* 0x00010300ff890b82 */ /* 0x000e620000000800 */
[----:B--2---:R-:W-:Y:S01]  /*1730*/  @P0 FMUL.FTZ R227, R218, R227 ;  /* 0x000000e3dae30220 */ /* 0x004fe20000410000 */
[----:B------:R-:W-:-:S05]  /*1740*/  @P0 HADD2.F32 R218, -RZ, R9.H0_H0 ;  /* 0x20000009ffda0230 */ /* 0x000fca0000004100 */
[----:B------:R-:W-:Y:S01]  /*1750*/  @P0 FMUL.FTZ R134, R139, R218 ;  /* 0x000000da8b860220 */ /* 0x000fe20000410000 */
[----:B------:R-:W2:Y:S01]  /*1760*/  @P0 LDC R229, c[0x0][0x40c] ;  /* 0x00010300ffe50b82 */ /* 0x000ea20000000800 */
[----:B---3--:R-:W-:Y:S01]  /*1770*/  @P0 FMUL.FTZ R219, R136, R219 ;  /* 0x000000db88db0220 */ /* 0x008fe20000410000 */
[----:B------:R-:W-:Y:S02]  /*1780*/  @P0 HADD2.F32 R136, -RZ, R8.H0_H0 ;  /* 0x20000008ff880230 */ /* 0x000fe40000004100 */
[----:B------:R-:W-:-:S04]  /*1790*/  @P0 HADD2.F32 R218, -RZ, R9.H1_H1 ;  /* 0x30000009ffda0230 */ /* 0x000fc80000004100 */
[----:B------:R-:W3:Y:S01]  /*17a0*/  @P0 LDC R231, c[0x0][0x40c] ;  /* 0x00010300ffe70b82 */ /* 0x000ee20000000800 */
[----:B0-----:R-:W-:Y:S01]  /*17b0*/  @P0 FMUL.FTZ R225, R138, R225 ;  /* 0x000000e18ae10220 */ /* 0x001fe20000410000 */
[----:B------:R-:W-:Y:S02]  /*17c0*/  @P0 HADD2.F32 R138, -RZ, R8.H1_H1 ;  /* 0x30000008ff8a0230 */ /* 0x000fe40000004100 */
[----:B-1----:R-:W-:Y:S01]  /*17d0*/  @P0 FMUL.FTZ R137, R132, R137 ;  /* 0x0000008984890220 */ /* 0x002fe20000410000 */
[----:B------:R-:W-:Y:S02]  /*17e0*/  CS2R R132, SRZ ;  /* 0x0000000000847805 */ /* 0x000fe4000001ff00 */
[----:B------:R-:W-:Y:S01]  /*17f0*/  @P0 FMUL.FTZ R132, R135, R136 ;  /* 0x0000008887840220 */ /* 0x000fe20000410000 */
[----:B------:R-:W-:Y:S01]  /*1800*/  @P0 FMUL.FTZ R133, R137, R138 ;  /* 0x0000008a89850220 */ /* 0x000fe20000410000 */
[----:B------:R-:W-:Y:S02]  /*1810*/  CS2R R136, SRZ ;  /* 0x0000000000887805 */ /* 0x000fe4000001ff00 */
[----:B------:R-:W-:-:S02]  /*1820*/  CS2R R138, SRZ ;  /* 0x00000000008a7805 */ /* 0x000fc4000001ff00 */
[----:B------:R-:W-:Y:S01]  /*1830*/  MOV R135, RZ ;  /* 0x000000ff00877202 */ /* 0x000fe20000000f00 */
[----:B--2---:R-:W-:Y:S01]  /*1840*/  @P0 FMUL.FTZ R229, R224, R229 ;  /* 0x000000e5e0e50220 */ /* 0x004fe20000410000 */
[--C-:B------:R-:W-:Y:S02]  /*1850*/  @P0 HADD2.F32 R224, -RZ, R10.reuse.H0_H0 ;  /* 0x2000000affe00230 */ /* 0x100fe40000004100 */
[----:B------:R-:W-:Y:S01]  /*1860*/  @P0 FMUL.FTZ R135, R219, R218 ;  /* 0x000000dadb870220 */ /* 0x000fe20000410000 */
[----:B------:R-:W-:Y:S02]  /*1870*/  @P0 FMUL.FTZ R138, R229, R228 ;  /* 0x000000e4e58a0220 */ /* 0x000fe40000410000 */
[----:B------:R-:W-:Y:S01]  /*1880*/  @P0 FMUL.FTZ R136, R225, R224 ;  /* 0x000000e0e1880220 */ /* 0x000fe20000410000 */
[----:B---3--:R-:W-:Y:S01]  /*1890*/  @P0 FMUL.FTZ R231, R226, R231 ;  /* 0x000000e7e2e70220 */ /* 0x008fe20000410000 */
[----:B------:R-:W-:-:S03]  /*18a0*/  @P0 HADD2.F32 R226, -RZ, R10.H1_H1 ;  /* 0x3000000affe20230 */ /* 0x000fc60000004100 */
[----:B------:R-:W-:Y:S02]  /*18b0*/  @P0 FMUL.FTZ R139, R231, R230 ;  /* 0x000000e6e78b0220 */ /* 0x000fe40000410000 */
[----:B------:R-:W-:-:S07]  /*18c0*/  @P0 FMUL.FTZ R137, R227, R226 ;  /* 0x000000e2e3890220 */ /* 0x000fce0000410000 */
.L_x_53021:
[----:B------:R-:W-:Y:S05]  /*18d0*/  BSYNC.RECONVERGENT B1 ;  /* 0x0000000000017941 */ /* 0x000fea0003800200 */
.L_x_53019:
[----:B------:R-:W0:Y:S01]  /*18e0*/  LDC.64 R218, c[0x0][0x3a8] ;  /* 0x0000ea00ffda7b82 */ /* 0x000e220000000a00 */
[----:B------:R-:W-:Y:S01]  /*18f0*/  IADD3 R216, PT, PT, R216, 0x20, RZ ;  /* 0x00000020d8d87810 */ /* 0x000fe20007ffe0ff */
[C---:B0-----:R-:W-:Y:S01]  /*1900*/  IMAD.WIDE.U32 R218, R213.reuse, 0x20, R218 ;  /* 0x00000020d5da7825 */ /* 0x041fe200078e00da */
[----:B------:R-:W-:-:S04]  /*1910*/  IADD3 R213, PT, PT, R213, 0x20, RZ ;  /* 0x00000020d5d57810 */ /* 0x000fc80007ffe0ff */
[----:B------:R0:W-:Y:S04]  /*1920*/  STG.E.128 desc[UR6][R218.64], R132 ;  /* 0x00000084da007986 */ /* 0x0001e8000c101d06 */
[----:B------:R0:W-:Y:S02]  /*1930*/  STG.E.128 desc[UR6][R218.64+0x10], R136 ;  /* 0x00001088da007986 */ /* 0x0001e4000c101d06 */
.L_x_53016:
[----:B--23--:R-:W-:Y:S05]  /*1940*/  BSYNC.RECONVERGENT B0 ;  /* 0x0000000000007941 */ /* 0x00cfea0003800200 */
.L_x_53015:
[----:B------:R-:W-:Y:S01]  /*1950*/  ISETP.GE.U32.AND P1, PT, R3, 0x40, PT ;  /* 0x000000400300780c */ /* 0x000fe20003f26070 */
[----:B------:R-:W-:Y:S01]  /*1960*/  BSSY.RECONVERGENT B0, `(.L_x_53022) ;  /* 0x0000075000007945 */ /* 0x000fe20003800200 */
[----:B------:R-:W-:-:S11]  /*1970*/  LOP3.LUT R215, R215, 0xfffff7ff, RZ, 0xc0, !PT ;  /* 0xfffff7ffd7d77812 */ /* 0x000fd600078ec0ff */
[----:B------:R-:W-:Y:S01]  /*1980*/  @P1 LOP3.LUT R215, R215, 0x800, RZ, 0xfc, !PT ;  /* 0x00000800d7d71812 */ /* 0x000fe200078efcff */
[----:B------:R-:W-:Y:S06]  /*1990*/  @!P1 BRA `(.L_x_53023) ;  /* 0x0000000400c49947 */ /* 0x000fec0003800000 */
[----:B------:R-:W-:Y:S01]  /*19a0*/  ISETP.NE.U32.AND P1, PT, RZ, UR4, PT ;  /* 0x00000004ff007c0c */ /* 0x000fe2000bf25070 */
[----:B------:R-:W1:Y:S03]  /*19b0*/  @P0 LDC.64 R140, c[0x0][0x390] ;  /* 0x0000e400ff8c0b82 */ /* 0x000e660000000a00 */
[----:B------:R-:W-:-:S13]  /*19c0*/  ISETP.NE.AND.EX P1, PT, RZ, UR5, PT, P1 ;  /* 0x00000005ff007c0c */ /* 0x000fda000bf25310 */
[----:B------:R-:W2:Y:S01]  /*19d0*/  @P1 LDC.64 R142, c[0x0][0x3a0] ;  /* 0x0000e800ff8e1b82 */ /* 0x000ea20000000a00 */
[----:B-1----:R-:W-:-:S05]  /*19e0*/  @P0 IMAD.WIDE.U32 R140, R216, 0x10, R140 ;  /* 0x00000010d88c0825 */ /* 0x002fca00078e008c */
[----:B------:R1:W5:Y:S01]  /*19f0*/  @P0 LDG.E.128 R120, desc[UR6][R140.64] ;  /* 0x000000068c780981 */ /* 0x000362000c1e1d00 */
[----:B--2---:R-:W-:-:S05]  /*1a00*/  @P1 IMAD.WIDE.U32 R142, R213, 0x20, R142 ;  /* 0x00000020d58e1825 */ /* 0x004fca00078e008e */
[----:B------:R1:W5:Y:S04]  /*1a10*/  @P1 LDG.E.128 R124, desc[UR6][R142.64] ;  /* 0x000000068e7c1981 */ /* 0x000368000c1e1d00 */
[----:B------:R1:W5:Y:S01]  /*1a20*/  @P1 LDG.E.128 R128, desc[UR6][R142.64+0x10] ;  /* 0x000010068e801981 */ /* 0x000362000c1e1d00 */
[----:B------:R-:W-:Y:S04]  /*1a30*/  BSSY.RECONVERGENT B1, `(.L_x_53024) ;  /* 0x0000061000017945 */ /* 0x000fe80003800200 */
[----:B------:R-:W-:Y:S05]  /*1a40*/  @!P1 BRA `(.L_x_53025) ;  /* 0x0000000000c89947 */ /* 0x000fea0003800000 */
[----:B------:R-:W-:-:S13]  /*1a50*/  ISETP.GT.AND P1, PT, R0, RZ, PT ;  /* 0x000000ff0000720c */ /* 0x000fda0003f24270 */
[----:B------:R-:W2:Y:S01]  /*1a60*/  @P1 LDC R147, c[0x0][0x40c] ;  /* 0x00010300ff931b82 */ /* 0x000ea20000000800 */
[--C-:B-----5:R-:W-:Y:S02]  /*1a70*/  @P1 HADD2.F32 R146, -RZ, R121.reuse.H0_H0 ;  /* 0x20000079ff921230 */ /* 0x120fe40000004100 */
[----:B0-----:R-:W-:Y:S02]  /*1a80*/  @P1 HADD2.F32 R218, -RZ, R121.H1_H1 ;  /* 0x30000079ffda1230 */ /* 0x001fe40000004100 */
[--C-:B-1----:R-:W-:Y:S02]  /*1a90*/  @P1 HADD2.F32 R142, -RZ, R120.reuse.H1_H1 ;  /* 0x30000078ff8e1230 */ /* 0x102fe40000004100 */
[----:B------:R-:W-:Y:S01]  /*1aa0*/  @P1 HADD2.F32 R140, -RZ, R120.H0_H0 ;  /* 0x20000078ff8c1230 */ /* 0x000fe20000004100 */
[----:B------:R-:W0:Y:S08]  /*1ab0*/  @P1 LDC R219, c[0x0][0x40c] ;  /* 0x00010300ffdb1b82 */ /* 0x000e300000000800 */
[----:B------:R-:W1:Y:S08]  /*1ac0*/  @P1 LDC R143, c[0x0][0x40c] ;  /* 0x00010300ff8f1b82 */ /* 0x000e700000000800 */
[----:B------:R-:W3:Y:S01]  /*1ad0*/  @P1 LDC R224, c[0x0][0x40c] ;  /* 0x00010300ffe01b82 */ /* 0x000ee20000000800 */
[----:B--2---:R-:W-:Y:S01]  /*1ae0*/  @P1 FMUL.FTZ R227, R146, R147 ;  /* 0x0000009392e31220 */ /* 0x004fe20000410000 */
[----:B------:R-:W-:-:S02]  /*1af0*/  @P1 HADD2.F32 R147, -RZ, R122.H1_H1 ;  /* 0x3000007aff931230 */ /* 0x000fc40000004100 */
[----:B------:R-:W-:-:S04]  /*1b00*/  @P1 HADD2.F32 R146, -RZ, R122.H0_H0 ;  /* 0x2000007aff921230 */ /* 0x000fc80000004100 */
[----:B------:R-:W2:Y:S01]  /*1b10*/  @P1 LDC R141, c[0x0][0x40c] ;  /* 0x00010300ff8d1b82 */ /* 0x000ea20000000800 */
[----:B0-----:R-:W-:Y:S01]  /*1b20*/  @P1 FMUL.FTZ R226, R218, R219 ;  /* 0x000000dbdae21220 */ /* 0x001fe20000410000 */
[----:B------:R-:W-:Y:S02]  /*1b30*/  @P1 HADD2.F32 R218, -RZ, R123.H0_H0 ;  /* 0x2000007bffda1230 */ /* 0x000fe40000004100 */
[----:B------:R-:W-:-:S04]  /*1b40*/  @P1 HADD2.F32 R219, -RZ, R22.H0_H0 ;  /* 0x20000016ffdb1230 */ /* 0x000fc80000004100 */
[----:B------:R-:W0:Y:S01]  /*1b50*/  @P1 LDC R225, c[0x0][0x40c] ;  /* 0x00010300ffe11b82 */ /* 0x000e220000000800 */
[----:B-1----:R-:W-:Y:S01]  /*1b60*/  @P1 FMUL.FTZ R144, R142, R143 ;  /* 0x0000008f8e901220 */ /* 0x002fe20000410000 */
[--C-:B------:R-:W-:Y:S02]  /*1b70*/  @P1 HADD2.F32 R142, -RZ, R20.reuse.H1_H1 ;  /* 0x30000014ff8e1230 */ /* 0x100fe40000004100 */
[----:B------:R-:W-:-:S04]  /*1b80*/  @P1 HADD2.F32 R143, -RZ, R20.H0_H0 ;  /* 0x20000014ff8f1230 */ /* 0x000fc80000004100 */
[----:B------:R-:W1:Y:S01]  /*1b90*/  @P1 LDC R231, c[0x0][0x40c] ;  /* 0x00010300ffe71b82 */ /* 0x000e620000000800 */
[----:B---3--:R-:W-:Y:S01]  /*1ba0*/  @P1 FMUL.FTZ R228, R147, R224 ;  /* 0x000000e093e41220 */ /* 0x008fe20000410000 */
[----:B------:R-:W-:Y:S02]  /*1bb0*/  @P1 HADD2.F32 R147, -RZ, R21.H0_H0 ;  /* 0x20000015ff931230 */ /* 0x000fe40000004100 */
[----:B------:R-:W-:Y:S02]  /*1bc0*/  @P1 HADD2.F32 R224, -RZ, R22.H1_H1 ;  /* 0x30000016ffe01230 */ /* 0x000fe40000004100 */
[----:B--2---:R-:W-:Y:S01]  /*1bd0*/  @P1 FMUL.FTZ R145, R140, R141 ;  /* 0x0000008d8c911220 */ /* 0x004fe20000410000 */
[----:B------:R-:W-:Y:S01]  /*1be0*/  MOV R141, R125 ;  /* 0x0000007d008d7202 */ /* 0x000fe20000000f00 */
[----:B------:R-:W-:Y:S01]  /*1bf0*/  @P1 FFMA.FTZ R141, R144, R142, R125 ;  /* 0x0000008e908d1223 */ /* 0x000fe2000001007d */
[----:B------:R-:W-:Y:S01]  /*1c00*/  MOV R140, R124 ;  /* 0x0000007c008c7202 */ /* 0x000fe20000000f00 */
[----:B------:R-:W-:Y:S01]  /*1c10*/  @P1 FFMA.FTZ R140, R145, R143, R124 ;  /* 0x0000008f918c1223 */ /* 0x000fe2000001007c */
[----:B------:R-:W-:Y:S01]  /*1c20*/  MOV R142, R126 ;  /* 0x0000007e008e7202 */ /* 0x000fe20000000f00 */
[----:B------:R-:W-:Y:S01]  /*1c30*/  @P1 FFMA.FTZ R142, R227, R147, R126 ;  /* 0x00000093e38e1223 */ /* 0x000fe2000001007e */
[----:B------:R-:W-:Y:S01]  /*1c40*/  MOV R143, R127 ;  /* 0x0000007f008f7202 */ /* 0x000fe20000000f00 */
[----:B0-----:R-:W-:Y:S01]  /*1c50*/  @P1 FMUL.FTZ R229, R146, R225 ;  /* 0x000000e192e51220 */ /* 0x001fe20000410000 */
[----:B------:R-:W-:Y:S01]  /*1c60*/  @P1 HADD2.F32 R225, -RZ, R23.H0_H0 ;  /* 0x20000017ffe11230 */ /* 0x000fe20000004100 */
[----:B------:R-:W-:-:S02]  /*1c70*/  MOV R144, R128 ;  /* 0x0000008000907202 */ /* 0x000fc40000000f00 */
[----:B------:R-:W-:Y:S01]  /*1c80*/  MOV R145, R129 ;  /* 0x0000008100917202 */ /* 0x000fe20000000f00 */
[----:B------:R-:W-:Y:S01]  /*1c90*/  @P1 FFMA.FTZ R144, R229, R219, R128 ;  /* 0x000000dbe5901223 */ /* 0x000fe20000010080 */
[----:B------:R-:W-:Y:S01]  /*1ca0*/  MOV R146, R130 ;  /* 0x0000008200927202 */ /* 0x000fe20000000f00 */
[----:B------:R-:W-:Y:S01]  /*1cb0*/  @P1 FFMA.FTZ R145, R228, R224, R129 ;  /* 0x000000e0e4911223 */ /* 0x000fe20000010081 */
[----:B-1----:R-:W-:Y:S01]  /*1cc0*/  @P1 FMUL.FTZ R231, R218, R231 ;  /* 0x000000e7dae71220 */ /* 0x002fe20000410000 */
[----:B------:R-:W-:Y:S01]  /*1cd0*/  @P1 HADD2.F32 R218, -RZ, R21.H1_H1 ;  /* 0x30000015ffda1230 */ /* 0x000fe20000004100 */
[----:B------:R-:W-:Y:S02]  /*1ce0*/  MOV R147, R131 ;  /* 0x0000008300937202 */ /* 0x000fe40000000f00 */
[----:B------:R-:W-:Y:S02]  /*1cf0*/  @P1 FFMA.FTZ R146, R231, R225, R130 ;  /* 0x000000e1e7921223 */ /* 0x000fe40000010082 */
[----:B------:R-:W-:Y:S01]  /*1d00*/  @P1 FFMA.FTZ R143, R226, R218, R127 ;  /* 0x000000dae28f1223 */ /* 0x000fe2000001007f */
[----:B------:R-:W-:Y:S06]  /*1d10*/  @!P1 BRA `(.L_x_53026) ;  /* 0x0000000000c89947 */ /* 0x000fec0003800000 */
[----:B------:R-:W-:Y:S02]  /*1d20*/  HADD2.F32 R147, -RZ, R123.H1_H1 ;  /* 0x3000007bff937230 */ /* 0x000fe40000004100 */
[----:B------:R-:W-:-:S03]  /*1d30*/  HADD2.F32 R218, -RZ, R23.H1_H1 ;  /* 0x30000017ffda7230 */ /* 0x000fc60000004100 */
[----:B------:R-:W-:-:S04]  /*1d40*/  FMUL.FTZ R224, R147, UR10 ;  /* 0x0000000a93e07c20 */ /* 0x000fc80008410000 */
[----:B------:R-:W-:Y:S01]  /*1d50*/  FFMA.FTZ R147, R224, R218, R131 ;  /* 0x000000dae0937223 */ /* 0x000fe20000010083 */
[----:B------:R-:W-:Y:S06]  /*1d60*/  BRA `(.L_x_53026) ;  /* 0x0000000000b47947 */ /* 0x000fec0003800000 */
.L_x_53025:
[----:B-1----:R-:W1:Y:S01]  /*1d70*/  @P0 LDC R141, c[0x0][0x40c] ;  /* 0x00010300ff8d0b82 */ /* 0x002e620000000800 */
[----:B-----5:R-:W-:Y:S02]  /*1d80*/  @P0 HADD2.F32 R140, -RZ, R120.H0_H0 ;  /* 0x20000078ff8c0230 */ /* 0x020fe40000004100 */
[--C-:B0-----:R-:W-:Y:S02]  /*1d90*/  @P0 HADD2.F32 R218, -RZ, R122.reuse.H1_H1 ;  /* 0x3000007affda0230 */ /* 0x101fe40000004100 */
[----:B------:R-:W-:Y:S02]  /*1da0*/  @P0 HADD2.F32 R144, -RZ, R121.H1_H1 ;  /* 0x30000079ff900230 */ /* 0x000fe40000004100 */
[----:B------:R-:W-:Y:S01]  /*1db0*/  @P0 HADD2.F32 R146, -RZ, R122.H0_H0 ;  /* 0x2000007aff920230 */ /* 0x000fe20000004100 */
        /* <DEDUP_REMOVED lines=8> */
[----:B------:R-:W-:-:S02]  /*1e40*/  @P0 HADD2.F32 R141, -RZ, R121.H0_H0 ;  /* 0x20000079ff8d0230 */ /* 0x000fc40000004100 */
[----:B------:R-:W-:-:S04]  /*1e50*/  @P0 HADD2.F32 R140, -RZ, R120.H1_H1 ;  /* 0x30000078ff8c0230 */ /* 0x000fc80000004100 */
[----:B------:R-:W1:Y:S01]  /*1e60*/  @P0 LDC R225, c[0x0][0x40c] ;  /* 0x00010300ffe10b82 */ /* 0x000e620000000800 */
[----:B0-----:R-:W-:Y:S01]  /*1e70*/  @P0 FMUL.FTZ R147, R141, R142 ;  /* 0x0000008e8d930220 */ /* 0x001fe20000410000 */
[----:B------:R-:W-:-:S06]  /*1e80*/  HFMA2 R142, -RZ, RZ, 0, 0 ;  /* 0x00000000ff8e7431 */ /* 0x000fcc00000001ff */
[----:B------:R-:W0:Y:S01]  /*1e90*/  @P0 LDC R145, c[0x0][0x40c] ;  /* 0x00010300ff910b82 */ /* 0x000e220000000800 */
        /* <DEDUP_REMOVED lines=8> */
[----:B-1----:R-:W-:Y:S01]  /*1f20*/  @P0 FMUL.FTZ R225, R146, R225 ;  /* 0x000000e192e10220 */ /* 0x002fe20000410000 */
[----:B------:R-:W-:Y:S02]  /*1f30*/  @P0 HADD2.F32 R146, -RZ, R20.H1_H1 ;  /* 0x30000014ff920230 */ /* 0x000fe40000004100 */
[----:B0-----:R-:W-:Y:S01]  /*1f40*/  @P0 FMUL.FTZ R145, R140, R145 ;  /* 0x000000918c910220 */ /* 0x001fe20000410000 */
        /* <DEDUP_REMOVED lines=15> */
.L_x_53026:
[----:B------:R-:W-:Y:S05]  /*2040*/  BSYNC.RECONVERGENT B1 ;  /* 0x0000000000017941 */ /* 0x000fea0003800200 */
.L_x_53024:
[----:B------:R-:W0:Y:S01]  /*2050*/  LDC.64 R218, c[0x0][0x3a8] ;  /* 0x0000ea00ffda7b82 */ /* 0x000e220000000a00 */
[----:B------:R-:W-:Y:S01]  /*2060*/  IADD3 R216, PT, PT, R216, 0x20, RZ ;  /* 0x00000020d8d87810 */ /* 0x000fe20007ffe0ff */
[C---:B0-----:R-:W-:Y:S01]  /*2070*/  IMAD.WIDE.U32 R218, R213.reuse, 0x20, R218 ;  /* 0x00000020d5da7825 */ /* 0x041fe200078e00da */
[----:B------:R-:W-:-:S04]  /*2080*/  IADD3 R213, PT, PT, R213, 0x20, RZ ;  /* 0x00000020d5d57810 */ /* 0x000fc80007ffe0ff */
[----:B------:R1:W-:Y:S04]  /*2090*/  STG.E.128 desc[UR6][R218.64], R140 ;  /* 0x0000008cda007986 */ /* 0x0003e8000c101d06 */
[----:B------:R1:W-:Y:S02]  /*20a0*/  STG.E.128 desc[UR6][R218.64+0x10], R144 ;  /* 0x00001090da007986 */ /* 0x0003e4000c101d06 */
.L_x_53023:
[----:B------:R-:W-:Y:S05]  /*20b0*/  BSYNC.RECONVERGENT B0 ;  /* 0x0000000000007941 */ /* 0x000fea0003800200 */
.L_x_53022:
        /* <DEDUP_REMOVED lines=12> */
[----:B------:R2:W5:Y:S04]  /*2180*/  @P1 LDG.E.128 R124, desc[UR6][R150.64] ;  /* 0x00000006967c1981 */ /* 0x000568000c1e1d00 */
[----:B------:R2:W5:Y:S01]  /*2190*/  @P1 LDG.E.128 R128, desc[UR6][R150.64+0x10] ;  /* 0x0000100696801981 */ /* 0x000562000c1e1d00 */
[----:B------:R-:W-:Y:S04]  /*21a0*/  BSSY.RECONVERGENT B1, `(.L_x_53029) ;  /* 0x0000061000017945 */ /* 0x000fe80003800200 */
[----:B------:R-:W-:Y:S05]  /*21b0*/  @!P1 BRA `(.L_x_53030) ;  /* 0x0000000000c89947 */ /* 0x000fea0003800000 */
[----:B------:R-:W-:-:S13]  /*21c0*/  ISETP.GT.AND P1, PT, R0, RZ, PT ;  /* 0x000000ff0000720c */ /* 0x000fda0003f24270 */
[----:B------:R-:W3:Y:S01]  /*21d0*/  @P1 LDC R155, c[0x0][0x40c] ;  /* 0x00010300ff9b1b82 */ /* 0x000ee20000000800 */
[--C-:B-----5:R-:W-:Y:S02]  /*21e0*/  @P1 HADD2.F32 R154, -RZ, R121.reuse.H0_H0 ;  /* 0x20000079ff9a1230 */ /* 0x120fe40000004100 */
[----:B01----:R-:W-:Y:S02]  /*21f0*/  @P1 HADD2.F32 R218, -RZ, R121.H1_H1 ;  /* 0x30000079ffda1230 */ /* 0x003fe40000004100 */
[--C-:B--2---:R-:W-:Y:S02]  /*2200*/  @P1 HADD2.F32 R150, -RZ, R120.reuse.H1_H1 ;  /* 0x30000078ff961230 */ /* 0x104fe40000004100 */
[----:B------:R-:W-:Y:S01]  /*2210*/  @P1 HADD2.F32 R148, -RZ, R120.H0_H0 ;  /* 0x20000078ff941230 */ /* 0x000fe20000004100 */
[----:B------:R-:W0:Y:S08]  /*2220*/  @P1 LDC R219, c[0x0][0x40c] ;  /* 0x00010300ffdb1b82 */ /* 0x000e300000000800 */
[----:B------:R-:W1:Y:S08]  /*2230*/  @P1 LDC R151, c[0x0][0x40c] ;  /* 0x00010300ff971b82 */ /* 0x000e700000000800 */
[----:B------:R-:W2:Y:S01]  /*2240*/  @P1 LDC R224, c[0x0][0x40c] ;  /* 0x00010300ffe01b82 */ /* 0x000ea20000000800 */
[----:B---3--:R-:W-:Y:S01]  /*2250*/  @P1 FMUL.FTZ R227, R154, R155 ;  /* 0x0000009b9ae31220 */ /* 0x008fe20000410000 */
[----:B------:R-:W-:-:S02]  /*2260*/  @P1 HADD2.F32 R155, -RZ, R122.H1_H1 ;  /* 0x3000007aff9b1230 */ /* 0x000fc40000004100 */
[----:B------:R-:W-:-:S04]  /*2270*/  @P1 HADD2.F32 R154, -RZ, R122.H0_H0 ;  /* 0x2000007aff9a1230 */ /* 0x000fc80000004100 */
[----:B------:R-:W3:Y:S01]  /*2280*/  @P1 LDC R149, c[0x0][0x40c] ;  /* 0x00010300ff951b82 */ /* 0x000ee20000000800 */
        /* <DEDUP_REMOVED lines=8> */
[----:B--2---:R-:W-:Y:S01]  /*2310*/  @P1 FMUL.FTZ R228, R155, R224 ;  /* 0x000000e09be41220 */ /* 0x004fe20000410000 */
[----:B------:R-:W-:Y:S02]  /*2320*/  @P1 HADD2.F32 R155, -RZ, R33.H0_H0 ;  /* 0x20000021ff9b1230 */ /* 0x000fe40000004100 */
[----:B------:R-:W-:Y:S02]  /*2330*/  @P1 HADD2.F32 R224, -RZ, R34.H1_H1 ;  /* 0x30000022ffe01230 */ /* 0x000fe40000004100 */
[----:B---3--:R-:W-:Y:S01]  /*2340*/  @P1 FMUL.FTZ R153, R148, R149 ;  /* 0x0000009594991220 */ /* 0x008fe20000410000 */
        /* <DEDUP_REMOVED lines=25> */
.L_x_53030:
[----:B--2---:R-:W2:Y:S01]  /*24e0*/  @P0 LDC R149, c[0x0][0x40c] ;  /* 0x00010300ff950b82 */ /* 0x004ea20000000800 */
[----:B-----5:R-:W-:Y:S02]  /*24f0*/  @P0 HADD2.F32 R148, -RZ, R120.H0_H0 ;  /* 0x20000078ff940230 */ /* 0x020fe40000004100 */
[--C-:B01----:R-:W-:Y:S02]  /*2500*/  @P0 HADD2.F32 R218, -RZ, R122.reuse.H1_H1 ;  /* 0x3000007affda0230 */ /* 0x103fe40000004100 */
[----:B------:R-:W-:Y:S02]  /*2510*/  @P0 HADD2.F32 R152, -RZ, R121.H1_H1 ;  /* 0x30000079ff980230 */ /* 0x000fe40000004100 */
[----:B------:R-:W-:Y:S01]  /*2520*/  @P0 HADD2.F32 R154, -RZ, R122.H0_H0 ;  /* 0x2000007aff9a0230 */ /* 0x000fe20000004100 */
[----:B------:R-:W0:Y:S01]  /*2530*/  @P0 LDC R150, c[0x0][0x40c] ;  /* 0x00010300ff960b82 */ /* 0x000e220000000800 */
[--C-:B------:R-:W-:Y:S02]  /*2540*/  @P0 HADD2.F32 R224, -RZ, R123.reuse.H0_H0 ;  /* 0x2000007bffe00230 */ /* 0x100fe40000004100 */
[----:B------:R-:W-:-:S02]  /*2550*/  @P0 HADD2.F32 R226, -RZ, R123.H1_H1 ;  /* 0x3000007bffe20230 */ /* 0x000fc40000004100 */
[--C-:B------:R-:W-:Y:S02]  /*2560*/  @P0 HADD2.F32 R228, -RZ, R35.reuse.H0_H0 ;  /* 0x20000023ffe40230 */ /* 0x100fe40000004100 */
[----:B------:R-:W-:Y:S01]  /*2570*/  @P0 HADD2.F32 R230, -RZ, R35.H1_H1 ;  /* 0x30000023ffe60230 */ /* 0x000fe20000004100 */
[----:B------:R-:W1:Y:S08]  /*2580*/  @P0 LDC R227, c[0x0][0x40c] ;  /* 0x00010300ffe30b82 */ /* 0x000e700000000800 */
[----:B------:R-:W3:Y:S01]  /*2590*/  @P0 LDC R219, c[0x0][0x40c] ;  /* 0x00010300ffdb0b82 */ /* 0x000ee20000000800 */
[----:B--2---:R-:W-:Y:S01]  /*25a0*/  @P0 FMUL.FTZ R151, R148, R149 ;  /* 0x0000009594970220 */ /* 0x004fe20000410000 */
[----:B------:R-:W-:-:S02]  /*25b0*/  @P0 HADD2.F32 R149, -RZ, R121.H0_H0 ;  /* 0x20000079ff950230 */ /* 0x000fc40000004100 */
[----:B------:R-:W-:-:S04]  /*25c0*/  @P0 HADD2.F32 R148, -RZ, R120.H1_H1 ;  /* 0x30000078ff940230 */ /* 0x000fc80000004100 */
[----:B------:R-:W2:Y:S01]  /*25d0*/  @P0 LDC R225, c[0x0][0x40c] ;  /* 0x00010300ffe10b82 */ /* 0x000ea20000000800 */
[----:B0-----:R-:W-:Y:S01]  /*25e0*/  @P0 FMUL.FTZ R155, R149, R150 ;  /* 0x00000096959b0220 */ /* 0x001fe20000410000 */
[----:B------:R-:W-:-:S06]  /*25f0*/  HFMA2 R150, -RZ, RZ, 0, 0 ;  /* 0x00000000ff967431 */ /* 0x000fcc00000001ff */
[----:B------:R-:W0:Y:S01]  /*2600*/  @P0 LDC R153, c[0x0][0x40c] ;  /* 0x00010300ff990b82 */ /* 0x000e220000000800 */
[----:B-1----:R-:W-:Y:S01]  /*2610*/  @P0 FMUL.FTZ R227, R218, R227 ;  /* 0x000000e3dae30220 */ /* 0x002fe20000410000 */
[----:B------:R-:W-:-:S05]  /*2620*/  @P0 HADD2.F32 R218, -RZ, R33.H0_H0 ;  /* 0x20000021ffda0230 */ /* 0x000fca0000004100 */
[----:B------:R-:W-:Y:S01]  /*2630*/  @P0 FMUL.FTZ R150, R155, R218 ;  /* 0x000000da9b960220 */ /* 0x000fe20000410000 */
[----:B------:R-:W1:Y:S01]  /*2640*/  @P0 LDC R229, c[0x0][0x40c] ;  /* 0x00010300ffe50b82 */ /* 0x000e620000000800 */
[----:B---3--:R-:W-:Y:S01]  /*2650*/  @P0 FMUL.FTZ R219, R152, R219 ;  /* 0x000000db98db0220 */ /* 0x008fe20000410000 */
[----:B------:R-:W-:Y:S02]  /*2660*/  @P0 HADD2.F32 R152, -RZ, R32.H0_H0 ;  /* 0x20000020ff980230 */ /* 0x000fe40000004100 */
[----:B------:R-:W-:-:S04]  /*2670*/  @P0 HADD2.F32 R218, -RZ, R33.H1_H1 ;  /* 0x30000021ffda0230 */ /* 0x000fc80000004100 */
[----:B------:R-:W3:Y:S01]  /*2680*/  @P0 LDC R231, c[0x0][0x40c] ;  /* 0x00010300ffe70b82 */ /* 0x000ee20000000800 */
[----:B--2---:R-:W-:Y:S01]  /*2690*/  @P0 FMUL.FTZ R225, R154, R225 ;  /* 0x000000e19ae10220 */ /* 0x004fe20000410000 */
        /* <DEDUP_REMOVED lines=8> */
[----:B-1----:R-:W-:Y:S01]  /*2720*/  @P0 FMUL.FTZ R229, R224, R229 ;  /* 0x000000e5e0e50220 */ /* 0x002fe20000410000 */
        /* <DEDUP_REMOVED lines=8> */
.L_x_53031:
[----:B------:R-:W-:Y:S05]  /*27b0*/  BSYNC.RECONVERGENT B1 ;  /* 0x0000000000017941 */ /* 0x000fea0003800200 */
.L_x_53029:
[----:B------:R-:W0:Y:S01]  /*27c0*/  LDC.64 R218, c[0x0][0x3a8] ;  /* 0x0000ea00ffda7b82 */ /* 0x000e220000000a00 */
[----:B------:R-:W-:Y:S01]  /*27d0*/  IADD3 R216, PT, PT, R216, 0x20, RZ ;  /* 0x00000020d8d87810 */ /* 0x000fe20007ffe0ff */
[C---:B0-----:R-:W-:Y:S01]  /*27e0*/  IMAD.WIDE.U32 R218, R213.reuse, 0x20, R218 ;  /* 0x00000020d5da7825 */ /* 0x041fe200078e00da */
[----:B------:R-:W-:-:S04]  /*27f0*/  IADD3 R213, PT, PT, R213, 0x20, RZ ;  /* 0x00000020d5d57810 */ /* 0x000fc80007ffe0ff */
[----:B------:R2:W-:Y:S04]  /*2800*/  STG.E.128 desc[UR6][R218.64], R148 ;  /* 0x00000094da007986 */ /* 0x0005e8000c101d06 */
[----:B------:R2:W-:Y:S02]  /*2810*/  STG.E.128 desc[UR6][R218.64+0x10], R152 ;  /* 0x00001098da007986 */ /* 0x0005e4000c101d06 */
.L_x_53028:
[----:B------:R-:W-:Y:S05]  /*2820*/  BSYNC.RECONVERGENT B0 ;  /* 0x0000000000007941 */ /* 0x000fea0003800200 */
.L_x_53027:
        /* <DEDUP_REMOVED lines=12> */
[----:B------:R3:W5:Y:S04]  /*28f0*/  @P1 LDG.E.128 R124, desc[UR6][R158.64] ;  /* 0x000000069e7c1981 */ /* 0x000768000c1e1d00 */
[----:B------:R3:W5:Y:S01]  /*2900*/  @P1 LDG.E.128 R128, desc[UR6][R158.64+0x10] ;  /* 0x000010069e801981 */ /* 0x000762000c1e1d00 */
[----:B------:R-:W-:Y:S04]  /*2910*/  BSSY.RECONVERGENT B1, `(.L_x_53034) ;  /* 0x0000061000017945 */ /* 0x000fe80003800200 */
[----:B------:R-:W-:Y:S05]  /*2920*/  @!P1 BRA `(.L_x_53035) ;  /* 0x0000000000c89947 */ /* 0x000fea0003800000 */
[----:B------:R-:W-:-:S13]  /*2930*/  ISETP.GT.AND P1, PT, R0, RZ, PT ;  /* 0x000000ff0000720c */ /* 0x000fda0003f24270 */
[----:B------:R-:W4:Y:S01]  /*2940*/  @P1 LDC R163, c[0x0][0x40c] ;  /* 0x00010300ffa31b82 */ /* 0x000f220000000800 */
[--C-:B-----5:R-:W-:Y:S02]  /*2950*/  @P1 HADD2.F32 R162, -RZ, R121.reuse.H0_H0 ;  /* 0x20000079ffa21230 */ /* 0x120fe40000004100 */
[----:B012---:R-:W-:Y:S02]  /*2960*/  @P1 HADD2.F32 R218, -RZ, R121.H1_H1 ;  /* 0x30000079ffda1230 */ /* 0x007fe40000004100 */
[--C-:B---3--:R-:W-:Y:S02]  /*2970*/  @P1 HADD2.F32 R158, -RZ, R120.reuse.H1_H1 ;  /* 0x30000078ff9e1230 */ /* 0x108fe40000004100 */
[----:B------:R-:W-:Y:S01]  /*2980*/  @P1 HADD2.F32 R156, -RZ, R120.H0_H0 ;  /* 0x20000078ff9c1230 */ /* 0x000fe20000004100 */
[----:B------:R-:W0:Y:S08]  /*2990*/  @P1 LDC R219, c[0x0][0x40c] ;  /* 0x00010300ffdb1b82 */ /* 0x000e300000000800 */
[----:B------:R-:W1:Y:S08]  /*29a0*/  @P1 LDC R159, c[0x0][0x40c] ;  /* 0x00010300ff9f1b82 */ /* 0x000e700000000800 */
[----:B------:R-:W2:Y:S01]  /*29b0*/  @P1 LDC R224, c[0x0][0x40c] ;  /* 0x00010300ffe01b82 */ /* 0x000ea20000000800 */
[----:B----4-:R-:W-:Y:S01]  /*29c0*/  @P1 FMUL.FTZ R227, R162, R163 ;  /* 0x000000a3a2e31220 */ /* 0x010fe20000410000 */
        /* <DEDUP_REMOVED lines=40> */
.L_x_53035:
[----:B---3--:R-:W3:Y:S01]  /*2c50*/  @P0 LDC R157, c[0x0][0x40c] ;  /* 0x00010300ff9d0b82 */ /* 0x008ee20000000800 */
[----:B-----5:R-:W-:Y:S02]  /*2c60*/  @P0 HADD2.F32 R156, -RZ, R120.H0_H0 ;  /* 0x20000078ff9c0230 */ /* 0x020fe40000004100 */
[--C-:B012---:R-:W-:Y:S02]  /*2c70*/  @P0 HADD2.F32 R218, -RZ, R122.reuse.H1_H1 ;  /* 0x3000007affda0230 */ /* 0x107fe40000004100 */
        /* <DEDUP_REMOVED lines=8> */
[----:B------:R-:W2:Y:S01]  /*2d00*/  @P0 LDC R219, c[0x0][0x40c] ;  /* 0x00010300ffdb0b82 */ /* 0x000ea20000000800 */
[----:B---3--:R-:W-:Y:S01]  /*2d10*/  @P0 FMUL.FTZ R159, R156, R157 ;  /* 0x0000009d9c9f0220 */ /* 0x008fe20000410000 */
[----:B------:R-:W-:-:S02]  /*2d20*/  @P0 HADD2.F32 R157, -RZ, R121.H0_H0 ;  /* 0x20000079ff9d0230 */ /* 0x000fc40000004100 */
[----:B------:R-:W-:-:S04]  /*2d30*/  @P0 HADD2.F32 R156, -RZ, R120.H1_H1 ;  /* 0x30000078ff9c0230 */ /* 0x000fc80000004100 */
[----:B------:R-:W3:Y:S01]  /*2d40*/  @P0 LDC R225, c[0x0][0x40c] ;  /* 0x00010300ffe10b82 */ /* 0x000ee20000000800 */
[----:B0-----:R-:W-:Y:S01]  /*2d50*/  @P0 FMUL.FTZ R163, R157, R158 ;  /* 0x0000009e9da30220 */ /* 0x001fe20000410000 */
[----:B------:R-:W-:-:S06]  /*2d60*/  HFMA2 R158, -RZ, RZ, 0, 0 ;  /* 0x00000000ff9e7431 */ /* 0x000fcc00000001ff */
[----:B------:R-:W0:Y:S01]  /*2d70*/  @P0 LDC R161, c[0x0][0x40c] ;  /* 0x00010300ffa10b82 */ /* 0x000e220000000800 */
[----:B-1----:R-:W-:Y:S01]  /*2d80*/  @P0 FMUL.FTZ R227, R218, R227 ;  /* 0x000000e3dae30220 */ /* 0x002fe20000410000 */
[----:B------:R-:W-:-:S05]  /*2d90*/  @P0 HADD2.F32 R218, -RZ, R45.H0_H0 ;  /* 0x2000002dffda0230 */ /* 0x000fca0000004100 */
[----:B------:R-:W-:Y:S01]  /*2da0*/  @P0 FMUL.FTZ R158, R163, R218 ;  /* 0x000000daa39e0220 */ /* 0x000fe20000410000 */
[----:B------:R-:W1:Y:S01]  /*2db0*/  @P0 LDC R229, c[0x0][0x40c] ;  /* 0x00010300ffe50b82 */ /* 0x000e620000000800 */
[----:B--2---:R-:W-:Y:S01]  /*2dc0*/  @P0 FMUL.FTZ R219, R160, R219 ;  /* 0x000000dba0db0220 */ /* 0x004fe20000410000 */
[----:B------:R-:W-:Y:S02]  /*2dd0*/  @P0 HADD2.F32 R160, -RZ, R44.H0_H0 ;  /* 0x2000002cffa00230 */ /* 0x000fe40000004100 */
[----:B------:R-:W-:-:S04]  /*2de0*/  @P0 HADD2.F32 R218, -RZ, R45.H1_H1 ;  /* 0x3000002dffda0230 */ /* 0x000fc80000004100 */
[----:B------:R-:W2:Y:S01]  /*2df0*/  @P0 LDC R231, c[0x0][0x40c] ;  /* 0x00010300ffe70b82 */ /* 0x000ea20000000800 */
[----:B---3--:R-:W-:Y:S01]  /*2e00*/  @P0 FMUL.FTZ R225, R162, R225 ;  /* 0x000000e1a2e10220 */ /* 0x008fe20000410000 */
        /* <DEDUP_REMOVED lines=13> */
[----:B--2---:R-:W-:Y:S01]  /*2ee0*/  @P0 FMUL.FTZ R231, R226, R231 ;  /* 0x000000e7e2e70220 */ /* 0x004fe20000410000 */
[----:B------:R-:W-:-:S03]  /*2ef0*/  @P0 HADD2.F32 R226, -RZ, R46.H1_H1 ;  /* 0x3000002effe20230 */ /* 0x000fc60000004100 */
[----:B------:R-:W-:Y:S02]  /*2f00*/  @P0 FMUL.FTZ R163, R231, R230 ;  /* 0x000000e6e7a30220 */ /* 0x000fe40000410000 */
[----:B------:R-:W-:-:S07]  /*2f10*/  @P0 FMUL.FTZ R161, R227, R226 ;  /* 0x000000e2e3a10220 */ /* 0x000fce0000410000 */
.L_x_53036:
[----:B------:R-:W-:Y:S05]  /*2f20*/  BSYNC.RECONVERGENT B1 ;  /* 0x0000000000017941 */ /* 0x000fea0003800200 */
.L_x_53034:
[----:B------:R-:W0:Y:S01]  /*2f30*/  LDC.64 R218, c[0x0][0x3a8] ;  /* 0x0000ea00ffda7b82 */ /* 0x000e220000000a00 */
[----:B------:R-:W-:Y:S01]  /*2f40*/  IADD3 R216, PT, PT, R216, 0x20, RZ ;  /* 0x00000020d8d87810 */ /* 0x000fe20007ffe0ff */
[C---:B0-----:R-:W-:Y:S01]  /*2f50*/  IMAD.WIDE.U32 R218, R213.reuse, 0x20, R218 ;  /* 0x00000020d5da7825 */ /* 0x041fe200078e00da */
[----:B------:R-:W-:-:S04]  /*2f60*/  IADD3 R213, PT, PT, R213, 0x20, RZ ;  /* 0x00000020d5d57810 */ /* 0x000fc80007ffe0ff */
[----:B------:R3:W-:Y:S04]  /*2f70*/  STG.E.128 desc[UR6][R218.64], R156 ;  /* 0x0000009cda007986 */ /* 0x0007e8000c101d06 */
[----:B------:R3:W-:Y:S02]  /*2f80*/  STG.E.128 desc[UR6][R218.64+0x10], R160 ;  /* 0x000010a0da007986 */ /* 0x0007e4000c101d06 */
.L_x_53033:
[----:B------:R-:W-:Y:S05]  /*2f90*/  BSYNC.RECONVERGENT B0 ;  /* 0x0000000000007941 */ /* 0x000fea0003800200 */
.L_x_53032:
        /* <DEDUP_REMOVED lines=12> */
[----:B------:R4:W5:Y:S04]  /*3060*/  @P1 LDG.E.128 R124, desc[UR6][R166.64] ;  /* 0x00000006a67c1981 */ /* 0x000968000c1e1d00 */
[----:B------:R4:W5:Y:S01]  /*3070*/  @P1 LDG.E.128 R128, desc[UR6][R166.64+0x10] ;  /* 0x00001006a6801981 */ /* 0x000962000c1e1d00 */
[----:B------:R-:W-:Y:S04]  /*3080*/  BSSY.RECONVERGENT B1, `(.L_x_53039) ;  /* 0x0000061000017945 */ /* 0x000fe80003800200 */
[----:B------:R-:W-:Y:S05]  /*3090*/  @!P1 BRA `(.L_x_53040) ;  /* 0x0000000000c89947 */ /* 0x000fea0003800000 */
[----:B------:R-:W-:-:S13]  /*30a0*/  ISETP.GT.AND P1, PT, R0, RZ, PT ;  /* 0x000000ff0000720c */ /* 0x000fda0003f24270 */
[----:B------:R-:W0:Y:S01]  /*30b0*/  @P1 LDC R171, c[0x0][0x40c] ;  /* 0x00010300ffab1b82 */ /* 0x000e220000000800 */
[--C-:B-----5:R-:W-:Y:S02]  /*30c0*/  @P1 HADD2.F32 R170, -RZ, R121.reuse.H0_H0 ;  /* 0x20000079ffaa1230 */ /* 0x120fe40000004100 */
[----:B-123--:R-:W-:Y:S02]  /*30d0*/  @P1 HADD2.F32 R218, -RZ, R121.H1_H1 ;  /* 0x30000079ffda1230 */ /* 0x00efe40000004100 */
[--C-:B----4-:R-:W-:Y:S02]  /*30e0*/  @P1 HADD2.F32 R166, -RZ, R120.reuse.H1_H1 ;  /* 0x30000078ffa61230 */ /* 0x110fe40000004100 */
[----:B------:R-:W-:Y:S01]  /*30f0*/  @P1 HADD2.F32 R164, -RZ, R120.H0_H0 ;  /* 0x20000078ffa41230 */ /* 0x000fe20000004100 */
        /* <DEDUP_REMOVED lines=8> */
[----:B------:R-:W-:Y:S02]  /*3180*/  @P1 HADD2.F32 R218, -RZ, R123.H0_H0 ;  /* 0x2000007bffda1230 */ /* 0x000fe40000004100 */
[----:B------:R-:W-:-:S04]  /*3190*/  @P1 HADD2.F32 R219, -RZ, R58.H0_H0 ;  /* 0x2000003affdb1230 */ /* 0x000fc80000004100 */
[----:B------:R-:W1:Y:S01]  /*31a0*/  @P1 LDC R225, c[0x0][0x40c] ;  /* 0x00010300ffe11b82 */ /* 0x000e620000000800 */
[----:B--2---:R-:W-:Y:S01]  /*31b0*/  @P1 FMUL.FTZ R168, R166, R167 ;  /* 0x000000a7a6a81220 */ /* 0x004fe20000410000 */
[--C-:B------:R-:W-:Y:S02]  /*31c0*/  @P1 HADD2.F32 R166, -RZ, R56.reuse.H1_H1 ;  /* 0x30000038ffa61230 */ /* 0x100fe40000004100 */
[----:B------:R-:W-:-:S04]  /*31d0*/  @P1 HADD2.F32 R167, -RZ, R56.H0_H0 ;  /* 0x20000038ffa71230 */ /* 0x000fc80000004100 */
[----:B------:R-:W2:Y:S01]  /*31e0*/  @P1 LDC R231, c[0x0][0x40c] ;  /* 0x00010300ffe71b82 */ /* 0x000ea20000000800 */
[----:B---3--:R-:W-:Y:S01]  /*31f0*/  @P1 FMUL.FTZ R228, R171, R224 ;  /* 0x000000e0abe41220 */ /* 0x008fe20000410000 */
[----:B------:R-:W-:Y:S02]  /*3200*/  @P1 HADD2.F32 R171, -RZ, R57.H0_H0 ;  /* 0x20000039ffab1230 */ /* 0x000fe40000004100 */
[----:B------:R-:W-:Y:S02]  /*3210*/  @P1 HADD2.F32 R224, -RZ, R58.H1_H1 ;  /* 0x3000003affe01230 */ /* 0x000fe40000004100 */
[----:B0-----:R-:W-:Y:S01]  /*3220*/  @P1 FMUL.FTZ R169, R164, R165 ;  /* 0x000000a5a4a91220 */ /* 0x001fe20000410000 */
[----:B------:R-:W-:Y:S01]  /*3230*/  MOV R165, R125 ;  /* 0x0000007d00a57202 */ /* 0x000fe20000000f00 */
[----:B------:R-:W-:Y:S01]  /*3240*/  @P1 FFMA.FTZ R165, R168, R166, R125 ;  /* 0x000000a6a8a51223 */ /* 0x000fe2000001007d */
[----:B------:R-:W-:Y:S01]  /*3250*/  MOV R164, R124 ;  /* 0x0000007c00a47202 */ /* 0x000fe20000000f00 */
[----:B------:R-:W-:Y:S01]  /*3260*/  @P1 FFMA.FTZ R164, R169, R167, R124 ;  /* 0x000000a7a9a41223 */ /* 0x000fe2000001007c */
[----:B------:R-:W-:Y:S01]  /*3270*/  MOV R166, R126 ;  /* 0x0000007e00a67202 */ /* 0x000fe20000000f00 */
[----:B------:R-:W-:Y:S01]  /*3280*/  @P1 FFMA.FTZ R166, R227, R171, R126 ;  /* 0x000000abe3a61223 */ /* 0x000fe2000001007e */
[----:B------:R-:W-:Y:S01]  /*3290*/  MOV R167, R127 ;  /* 0x0000007f00a77202 */ /* 0x000fe20000000f00 */
[----:B-1----:R-:W-:Y:S01]  /*32a0*/  @P1 FMUL.FTZ R229, R170, R225 ;  /* 0x000000e1aae51220 */ /* 0x002fe20000410000 */
[----:B------:R-:W-:Y:S01]  /*32b0*/  @P1 HADD2.F32 R225, -RZ, R59.H0_H0 ;  /* 0x2000003bffe11230 */ /* 0x000fe20000004100 */
[----:B------:R-:W-:-:S02]  /*32c0*/  MOV R168, R128 ;  /* 0x0000008000a87202 */ /* 0x000fc40000000f00 */
[----:B------:R-:W-:Y:S01]  /*32d0*/  MOV R169, R129 ;  /* 0x0000008100a97202 */ /* 0x000fe20000000f00 */
[----:B------:R-:W-:Y:S01]  /*32e0*/  @P1 FFMA.FTZ R168, R229, R219, R128 ;  /* 0x000000dbe5a81223 */ /* 0x000fe20000010080 */
[----:B------:R-:W-:Y:S01]  /*32f0*/  MOV R170, R130 ;  /* 0x0000008200aa7202 */ /* 0x000fe20000000f00 */
[----:B------:R-:W-:Y:S01]  /*3300*/  @P1 FFMA.FTZ R169, R228, R224, R129 ;  /* 0x000000e0e4a91223 */ /* 0x000fe20000010081 */
[----:B--2---:R-:W-:Y:S01]  /*3310*/  @P1 FMUL.FTZ R231, R218, R231 ;  /* 0x000000e7dae71220 */ /* 0x004fe20000410000 */
        /* <DEDUP_REMOVED lines=10> */
.L_x_53040:
[----:B----4-:R-:W0:Y:S01]  /*33c0*/  @P0 LDC R165, c[0x0][0x40c] ;  /* 0x00010300ffa50b82 */ /* 0x010e220000000800 */
[----:B-----5:R-:W-:Y:S02]  /*33d0*/  @P0 HADD2.F32 R164, -RZ, R120.H0_H0 ;  /* 0x20000078ffa40230 */ /* 0x020fe40000004100 */
[--C-:B-123--:R-:W-:Y:S02]  /*33e0*/  @P0 HADD2.F32 R218, -RZ, R122.reuse.H1_H1 ;  /* 0x3000007affda0230 */ /* 0x10efe40000004100 */
        /* <DEDUP_REMOVED lines=42> */
.L_x_53041:
[----:B------:R-:W-:Y:S05]  /*3690*/  BSYNC.RECONVERGENT B1 ;  /* 0x0000000000017941 */ /* 0x000fea0003800200 */
.L_x_53039:
[----:B------:R-:W0:Y:S01]  /*36a0*/  LDC.64 R218, c[0x0][0x3a8] ;  /* 0x0000ea00ffda7b82 */ /* 0x000e220000000a00 */
[----:B------:R-:W-:Y:S01]  /*36b0*/  IADD3 R216, PT, PT, R216, 0x20, RZ ;  /* 0x00000020d8d87810 */ /* 0x000fe20007ffe0ff */
[C---:B0-----:R-:W-:Y:S01]  /*36c0*/  IMAD.WIDE.U32 R218, R213.reuse, 0x20, R218 ;  /* 0x00000020d5da7825 */ /* 0x041fe200078e00da */
[----:B------:R-:W-:-:S04]  /*36d0*/  IADD3 R213, PT, PT, R213, 0x20, RZ ;  /* 0x00000020d5d57810 */ /* 0x000fc80007ffe0ff */
[----:B------:R4:W-:Y:S04]  /*36e0*/  STG.E.128 desc[UR6][R218.64], R164 ;  /* 0x000000a4da007986 */ /* 0x0009e8000c101d06 */
[----:B------:R4:W-:Y:S02]  /*36f0*/  STG.E.128 desc[UR6][R218.64+0x10], R168 ;  /* 0x000010a8da007986 */ /* 0x0009e4000c101d06 */
.L_x_53038:
[----:B------:R-:W-:Y:S05]  /*3700*/  BSYNC.RECONVERGENT B0 ;  /* 0x0000000000007941 */ /* 0x000fea0003800200 */
.L_x_53037:
[----:B------:R-:W-:Y:S01]  /*3710*/  ISETP.GE.U32.AND P1, PT, R3, 0xc0, PT ;  /* 0x000000c00300780c */ /* 0x000fe20003f26070 */
[----:B------:R-:W-:Y:S01]  /*3720*/  BSSY.RECONVERGENT B0, `(.L_x_53042) ;  /* 0x0000075000007945 */ /* 0x000fe20003800200 */
[----:B------:R-:W-:-:S11]  /*3730*/  LOP3.LUT R215, R215, 0xfffffeff, RZ, 0xc0, !PT ;  /* 0xfffffeffd7d77812 */ /* 0x000fd600078ec0ff */
[----:B------:R-:W-:Y:S01]  /*3740*/  @P1 LOP3.LUT R215, R215, 0x100, RZ, 0xfc, !PT ;  /* 0x00000100d7d71812 */ /* 0x000fe200078efcff */
[----:B------:R-:W-:Y:S06]  /*3750*/  @!P1 BRA `(.L_x_53043) ;  /* 0x0000000400c49947 */ /* 0x000fec0003800000 */
[----:B------:R-:W-:Y:S01]  /*3760*/  ISETP.NE.U32.AND P1, PT, RZ, UR4, PT ;  /* 0x00000004ff007c0c */ /* 0x000fe2000bf25070 */
[----:B------:R-:W0:Y:S03]  /*3770*/  @P0 LDC.64 R172, c[0x0][0x390] ;  /* 0x0000e400ffac0b82 */ /* 0x000e260000000a00 */
[----:B------:R-:W-:-:S13]  /*3780*/  ISETP.NE.AND.EX P1, PT, RZ, UR5, PT, P1 ;  /* 0x00000005ff007c0c */ /* 0x000fda000bf25310 */
[----:B------:R-:W1:Y:S01]  /*3790*/  @P1 LDC.64 R174, c[0x0][0x3a0] ;  /* 0x0000e800ffae1b82 */ /* 0x000e620000000a00 */
[----:B0-----:R-:W-:-:S05]  /*37a0*/  @P0 IMAD.WIDE.U32 R172, R216, 0x10, R172 ;  /* 0x00000010d8ac0825 */ /* 0x001fca00078e00ac */
[----:B------:R0:W5:Y:S01]  /*37b0*/  @P0 LDG.E.128 R120, desc[UR6][R172.64] ;  /* 0x00000006ac780981 */ /* 0x000162000c1e1d00 */
[----:B-1----:R-:W-:-:S05]  /*37c0*/  @P1 IMAD.WIDE.U32 R174, R213, 0x20, R174 ;  /* 0x00000020d5ae1825 */ /* 0x002fca00078e00ae */
[----:B------:R0:W5:Y:S04]  /*37d0*/  @P1 LDG.E.128 R124, desc[UR6][R174.64] ;  /* 0x00000006ae7c1981 */ /* 0x000168000c1e1d00 */
[----:B------:R0:W5:Y:S01]  /*37e0*/  @P1 LDG.E.128 R128, desc[UR6][R174.64+0x10] ;  /* 0x00001006ae801981 */ /* 0x000162000c1e1d00 */
[----:B------:R-:W-:Y:S04]  /*37f0*/  BSSY.RECONVERGENT B1, `(.L_x_53044) ;  /* 0x0000061000017945 */ /* 0x000fe80003800200 */
[----:B------:R-:W-:Y:S05]  /*3800*/  @!P1 BRA `(.L_x_53045) ;  /* 0x0000000000c89947 */ /* 0x000fea0003800000 */
[----:B------:R-:W-:-:S13]  /*3810*/  ISETP.GT.AND P1, PT, R0, RZ, PT ;  /* 0x000000ff0000720c */ /* 0x000fda0003f24270 */
[----:B------:R-:W1:Y:S01]  /*3820*/  @P1 LDC R179, c[0x0][0x40c] ;  /* 0x00010300ffb31b82 */ /* 0x000e620000000800 */
[--C-:B-----5:R-:W-:Y:S02]  /*3830*/  @P1 HADD2.F32 R178, -RZ, R121.reuse.H0_H0 ;  /* 0x20000079ffb21230 */ /* 0x120fe40000004100 */
[----:B--234-:R-:W-:Y:S02]  /*3840*/  @P1 HADD2.F32 R218, -RZ, R121.H1_H1 ;  /* 0x30000079ffda1230 */ /* 0x01cfe40000004100 */
[--C-:B0-----:R-:W-:Y:S02]  /*3850*/  @P1 HADD2.F32 R174, -RZ, R120.reuse.H1_H1 ;  /* 0x30000078ffae1230 */ /* 0x101fe40000004100 */
[----:B------:R-:W-:Y:S01]  /*3860*/  @P1 HADD2.F32 R172, -RZ, R120.H0_H0 ;  /* 0x20000078ffac1230 */ /* 0x000fe20000004100 */
        /* <DEDUP_REMOVED lines=8> */
[----:B------:R-:W-:Y:S02]  /*38f0*/  @P1 HADD2.F32 R218, -RZ, R123.H0_H0 ;  /* 0x2000007bffda1230 */ /* 0x000fe40000004100 */
[----:B------:R-:W-:-:S04]  /*3900*/  @P1 HADD2.F32 R219, -RZ, R70.H0_H0 ;  /* 0x20000046ffdb1230 */ /* 0x000fc80000004100 */
[----:B------:R-:W0:Y:S01]  /*3910*/  @P1 LDC R225, c[0x0][0x40c] ;  /* 0x00010300ffe11b82 */ /* 0x000e220000000800 */
[----:B--2---:R-:W-:Y:S01]  /*3920*/  @P1 FMUL.FTZ R176, R174, R175 ;  /* 0x000000afaeb01220 */ /* 0x004fe20000410000 */
[--C-:B------:R-:W-:Y:S02]  /*3930*/  @P1 HADD2.F32 R174, -RZ, R68.reuse.H1_H1 ;  /* 0x30000044ffae1230 */ /* 0x100fe40000004100 */
[----:B------:R-:W-:-:S04]  /*3940*/  @P1 HADD2.F32 R175, -RZ, R68.H0_H0 ;  /* 0x20000044ffaf1230 */ /* 0x000fc80000004100 */
[----:B------:R-:W2:Y:S01]  /*3950*/  @P1 LDC R231, c[0x0][0x40c] ;  /* 0x00010300ffe71b82 */ /* 0x000ea20000000800 */
[----:B---3--:R-:W-:Y:S01]  /*3960*/  @P1 FMUL.FTZ R228, R179, R224 ;  /* 0x000000e0b3e41220 */ /* 0x008fe20000410000 */
[----:B------:R-:W-:Y:S02]  /*3970*/  @P1 HADD2.F32 R179, -RZ, R69.H0_H0 ;  /* 0x20000045ffb31230 */ /* 0x000fe40000004100 */
[----:B------:R-:W-:Y:S02]  /*3980*/  @P1 HADD2.F32 R224, -RZ, R70.H1_H1 ;  /* 0x30000046ffe01230 */ /* 0x000fe40000004100 */
[----:B-1----:R-:W-:Y:S01]  /*3990*/  @P1 FMUL.FTZ R177, R172, R173 ;  /* 0x000000adacb11220 */ /* 0x002fe20000410000 */
        /* <DEDUP_REMOVED lines=25> */
.L_x_53045:
[----:B0-----:R-:W0:Y:S01]  /*3b30*/  @P0 LDC R173, c[0x0][0x40c] ;  /* 0x00010300ffad0b82 */ /* 0x001e220000000800 */
[----:B-----5:R-:W-:Y:S02]  /*3b40*/  @P0 HADD2.F32 R172, -RZ, R120.H0_H0 ;  /* 0x20000078ffac0230 */ /* 0x020fe40000004100 */
[--C-:B--234-:R-:W-:Y:S02]  /*3b50*/  @P0 HADD2.F32 R218, -RZ, R122.reuse.H1_H1 ;  /* 0x3000007affda0230 */ /* 0x11cfe40000004100 */
        /* <DEDUP_REMOVED lines=42> */
.L_x_53046:
[----:B------:R-:W-:Y:S05]  /*3e00*/  BSYNC.RECONVERGENT B1 ;  /* 0x0000000000017941 */ /* 0x000fea0003800200 */
.L_x_53044:
[----:B------:R-:W0:Y:S01]  /*3e10*/  LDC.64 R218, c[0x0][0x3a8] ;  /* 0x0000ea00ffda7b82 */ /* 0x000e220000000a00 */
[----:B------:R-:W-:Y:S01]  /*3e20*/  IADD3 R216, PT, PT, R216, 0x20, RZ ;  /* 0x00000020d8d87810 */ /* 0x000fe20007ffe0ff */
[C---:B0-----:R-:W-:Y:S01]  /*3e30*/  IMAD.WIDE.U32 R218, R213.reuse, 0x20, R218 ;  /* 0x00000020d5da7825 */ /* 0x041fe200078e00da */
[----:B------:R-:W-:-:S04]  /*3e40*/  IADD3 R213, PT, PT, R213, 0x20, RZ ;  /* 0x00000020d5d57810 */ /* 0x000fc80007ffe0ff */
[----:B------:R0:W-:Y:S04]  /*3e50*/  STG.E.128 desc[UR6][R218.64], R172 ;  /* 0x000000acda007986 */ /* 0x0001e8000c101d06 */
[----:B------:R0:W-:Y:S02]  /*3e60*/  STG.E.128 desc[UR6][R218.64+0x10], R176 ;  /* 0x000010b0da007986 */ /* 0x0001e4000c101d06 */
.L_x_53043:
[----:B------:R-:W-:Y:S05]  /*3e70*/  BSYNC.RECONVERGENT B0 ;  /* 0x0000000000007941 */ /* 0x000fea0003800200 */
.L_x_53042:
        /* <DEDUP_REMOVED lines=66> */
.L_x_53050:
        /* <DEDUP_REMOVED lines=45> */
.L_x_53051:
[----:B------:R-:W-:Y:S05]  /*4570*/  BSYNC.RECONVERGENT B1 ;  /* 0x0000000000017941 */ /* 0x000fea0003800200 */
.L_x_53049:
[----:B------:R-:W0:Y:S01]  /*4580*/  LDC.64 R218, c[0x0][0x3a8] ;  /* 0x0000ea00ffda7b82 */ /* 0x000e220000000a00 */
[----:B------:R-:W-:Y:S01]  /*4590*/  IADD3 R216, PT, PT, R216, 0x20, RZ ;  /* 0x00000020d8d87810 */ /* 0x000fe20007ffe0ff */
[C---:B0-----:R-:W-:Y:S01]  /*45a0*/  IMAD.WIDE.U32 R218, R213.reuse, 0x20, R218 ;  /* 0x00000020d5da7825 */ /* 0x041fe200078e00da */
[----:B------:R-:W-:-:S04]  /*45b0*/  IADD3 R213, PT, PT, R213, 0x20, RZ ;  /* 0x00000020d5d57810 */ /* 0x000fc80007ffe0ff */
[----:B------:R0:W-:Y:S04]  /*45c0*/  STG.E.128 desc[UR6][R218.64], R180 ;  /* 0x000000b4da007986 */ /* 0x0001e8000c101d06 */
[----:B------:R0:W-:Y:S02]  /*45d0*/  STG.E.128 desc[UR6][R218.64+0x10], R184 ;  /* 0x000010b8da007986 */ /* 0x0001e4000c101d06 */
.L_x_53048:
[----:B------:R-:W-:Y:S05]  /*45e0*/  BSYNC.RECONVERGENT B0 ;  /* 0x0000000000007941 */ /* 0x000fea0003800200 */
.L_x_53047:
        /* <DEDUP_REMOVED lines=66> */
.L_x_53055:
        /* <DEDUP_REMOVED lines=45> */
.L_x_53056:
[----:B------:R-:W-:Y:S05]  /*4ce0*/  BSYNC.RECONVERGENT B1 ;  /* 0x0000000000017941 */ /* 0x000fea0003800200 */
.L_x_53054:
[----:B------:R-:W0:Y:S01]  /*4cf0*/  LDC.64 R218, c[0x0][0x3a8] ;  /* 0x0000ea00ffda7b82 */ /* 0x000e220000000a00 */
[----:B------:R-:W-:Y:S01]  /*4d00*/  IADD3 R216, PT, PT, R216, 0x20, RZ ;  /* 0x00000020d8d87810 */ /* 0x000fe20007ffe0ff */
[C---:B0-----:R-:W-:Y:S01]  /*4d10*/  IMAD.WIDE.U32 R218, R213.reuse, 0x20, R218 ;  /* 0x00000020d5da7825 */ /* 0x041fe200078e00da */
[----:B------:R-:W-:-:S04]  /*4d20*/  IADD3 R213, PT, PT, R213, 0x20, RZ ;  /* 0x00000020d5d57810 */ /* 0x000fc80007ffe0ff */
[----:B------:R0:W-:Y:S04]  /*4d30*/  STG.E.128 desc[UR6][R218.64], R188 ;  /* 0x000000bcda007986 */ /* 0x0001e8000c101d06 */
[----:B------:R0:W-:Y:S02]  /*4d40*/  STG.E.128 desc[UR6][R218.64+0x10], R192 ;  /* 0x000010c0da007986 */ /* 0x0001e4000c101d06 */
.L_x_53053:
[----:B------:R-:W-:Y:S05]  /*4d50*/  BSYNC.RECONVERGENT B0 ;  /* 0x0000000000007941 */ /* 0x000fea0003800200 */
.L_x_53052:
        /* <DEDUP_REMOVED lines=66> */
.L_x_53060:
        /* <DEDUP_REMOVED lines=45> */
.L_x_53061:
[----:B------:R-:W-:Y:S05]  /*5450*/  BSYNC.RECONVERGENT B1 ;  /* 0x0000000000017941 */ /* 0x000fea0003800200 */
.L_x_53059:
[----:B------:R-:W0:Y:S01]  /*5460*/  LDC.64 R218, c[0x0][0x3a8] ;  /* 0x0000ea00ffda7b82 */ /* 0x000e220000000a00 */
[----:B------:R-:W-:Y:S01]  /*5470*/  IADD3 R216, PT, PT, R216, 0x20, RZ ;  /* 0x00000020d8d87810 */ /* 0x000fe20007ffe0ff */
[C---:B0-----:R-:W-:Y:S01]  /*5480*/  IMAD.WIDE.U32 R218, R213.reuse, 0x20, R218 ;  /* 0x00000020d5da7825 */ /* 0x041fe200078e00da */
[----:B------:R-:W-:-:S04]  /*5490*/  IADD3 R213, PT, PT, R213, 0x20, RZ ;  /* 0x00000020d5d57810 */ /* 0x000fc80007ffe0ff */
[----:B------:R0:W-:Y:S04]  /*54a0*/  STG.E.128 desc[UR6][R218.64], R196 ;  /* 0x000000c4da007986 */ /* 0x0001e8000c101d06 */
[----:B------:R0:W-:Y:S02]  /*54b0*/  STG.E.128 desc[UR6][R218.64+0x10], R200 ;  /* 0x000010c8da007986 */ /* 0x0001e4000c101d06 */
.L_x_53058:
[----:B------:R-:W-:Y:S05]  /*54c0*/  BSYNC.RECONVERGENT B0 ;  /* 0x0000000000007941 */ /* 0x000fea0003800200 */
.L_x_53057:
        /* <DEDUP_REMOVED lines=17> */
[----:B--234-:R-:W1:Y:S01]  /*55e0*/  @P0 LDC R219, c[0x0][0x40c] ;  /* 0x00010300ffdb0b82 */ /* 0x01ce620000000800 */
[--C-:B-----5:R-:W-:Y:S02]  /*55f0*/  @P0 HADD2.F32 R210, -RZ, R121.reuse.H1_H1 ;  /* 0x30000079ffd20230 */ /* 0x120fe40000004100 */
[----:B------:R-:W-:Y:S02]  /*5600*/  @P0 HADD2.F32 R208, -RZ, R121.H0_H0 ;  /* 0x20000079ffd00230 */ /* 0x000fe40000004100 */
[--C-:B------:R-:W-:Y:S02]  /*5610*/  @P0 HADD2.F32 R0, -RZ, R120.reuse.H0_H0 ;  /* 0x20000078ff000230 */ /* 0x100fe40000004100 */
[----:B0-----:R-:W-:Y:S01]  /*5620*/  @P0 HADD2.F32 R204, -RZ, R120.H1_H1 ;  /* 0x30000078ffcc0230 */ /* 0x001fe20000004100 */
        /* <DEDUP_REMOVED lines=12> */
[----:B------:R-:W-:Y:S01]  /*56f0*/  @P0 HADD2.F32 R0, -RZ, R108.H1_H1 ;  /* 0x3000006cff000230 */ /* 0x000fe20000004100 */
[----:B------:R-:W-:-:S05]  /*5700*/  MOV R205, R125 ;  /* 0x0000007d00cd7202 */ /* 0x000fca0000000f00 */
[----:B------:R-:W2:Y:S01]  /*5710*/  @P0 LDC R225, c[0x0][0x40c] ;  /* 0x00010300ffe10b82 */ /* 0x000ea20000000800 */
[----:B---3--:R-:W-:Y:S01]  /*5720*/  @P0 FMUL.FTZ R206, R204, R207 ;  /* 0x000000cfccce0220 */ /* 0x008fe20000410000 */
[----:B------:R-:W-:Y:S01]  /*5730*/  @P0 HADD2.F32 R207, -RZ, R108.H0_H0 ;  /* 0x2000006cffcf0230 */ /* 0x000fe20000004100 */
[----:B------:R-:W-:Y:S02]  /*5740*/  MOV R204, R124 ;  /* 0x0000007c00cc7202 */ /* 0x000fe40000000f00 */
[----:B------:R-:W-:Y:S01]  /*5750*/  @P0 FFMA.FTZ R205, R206, R0, R125 ;  /* 0x00000000cecd0223 */ /* 0x000fe2000001007d */
[----:B------:R-:W-:Y:S02]  /*5760*/  @P0 HADD2.F32 R0, -RZ, R109.H1_H1 ;  /* 0x3000006dff000230 */ /* 0x000fe40000004100 */
[----:B------:R-:W-:Y:S01]  /*5770*/  @P0 FFMA.FTZ R204, R209, R207, R124 ;  /* 0x000000cfd1cc0223 */ /* 0x000fe2000001007c */
[----:B-1----:R-:W-:Y:S01]  /*5780*/  @P0 FMUL.FTZ R224, R210, R231 ;  /* 0x000000e7d2e00220 */ /* 0x002fe20000410000 */
[----:B------:R-:W-:-:S02]  /*5790*/  MOV R206, R126 ;  /* 0x0000007e00ce7202 */ /* 0x000fc40000000f00 */
[----:B------:R-:W-:Y:S01]  /*57a0*/  MOV R207, R127 ;  /* 0x0000007f00cf7202 */ /* 0x000fe20000000f00 */
[----:B------:R-:W-:Y:S01]  /*57b0*/  @P0 FFMA.FTZ R207, R218, R0, R127 ;  /* 0x00000000dacf0223 */ /* 0x000fe2000001007f */
[----:B------:R-:W-:Y:S02]  /*57c0*/  MOV R209, R129 ;  /* 0x0000008100d17202 */ /* 0x000fe40000000f00 */
[----:B------:R-:W-:Y:S01]  /*57d0*/  MOV R210, R130 ;  /* 0x0000008200d27202 */ /* 0x000fe20000000f00 */
[----:B0-----:R-:W-:Y:S01]  /*57e0*/  @P0 FMUL.FTZ R231, R211, R216 ;  /* 0x000000d8d3e70220 */ /* 0x001fe20000410000 */
[----:B------:R-:W-:Y:S02]  /*57f0*/  @P0 HADD2.F32 R211, -RZ, R109.H0_H0 ;  /* 0x2000006dffd30230 */ /* 0x000fe40000004100 */
[----:B------:R-:W-:-:S03]  /*5800*/  @P0 HADD2.F32 R216, -RZ, R110.H1_H1 ;  /* 0x3000006effd80230 */ /* 0x000fc60000004100 */
[----:B------:R-:W-:Y:S01]  /*5810*/  @P0 FFMA.FTZ R206, R227, R211, R126 ;  /* 0x000000d3e3ce0223 */ /* 0x000fe2000001007e */
[----:B------:R-:W-:Y:S01]  /*5820*/  MOV R211, R131 ;  /* 0x0000008300d37202 */ /* 0x000fe20000000f00 */
[----:B--2---:R-:W-:Y:S01]  /*5830*/  @P0 FMUL.FTZ R229, R208, R225 ;  /* 0x000000e1d0e50220 */ /* 0x004fe20000410000 */
[----:B------:R-:W-:Y:S01]  /*5840*/  @P0 HADD2.F32 R225, -RZ, R111.H0_H0 ;  /* 0x2000006fffe10230 */ /* 0x000fe20000004100 */
[----:B------:R-:W-:Y:S01]  /*5850*/  MOV R208, R128 ;  /* 0x0000008000d07202 */ /* 0x000fe20000000f00 */
[----:B------:R-:W-:Y:S01]  /*5860*/  @P0 FFMA.FTZ R209, R224, R216, R129 ;  /* 0x000000d8e0d10223 */ /* 0x000fe20000010081 */
        /* <DEDUP_REMOVED lines=8> */
.L_x_53065:
[----:B0-----:R-:W0:Y:S01]  /*58f0*/  @P0 LDC R205, c[0x0][0x40c] ;  /* 0x00010300ffcd0b82 */ /* 0x001e220000000800 */
[----:B-----5:R-:W-:Y:S02]  /*5900*/  @P0 HADD2.F32 R0, -RZ, R120.H0_H0 ;  /* 0x20000078ff000230 */ /* 0x020fe40000004100 */
[--C-:B--234-:R-:W-:Y:S02]  /*5910*/  @P0 HADD2.F32 R219, -RZ, R122.reuse.H1_H1 ;  /* 0x3000007affdb0230 */ /* 0x11cfe40000004100 */
[----:B------:R-:W-:Y:S02]  /*5920*/  @P0 HADD2.F32 R209, -RZ, R121.H1_H1 ;  /* 0x30000079ffd10230 */ /* 0x000fe40000004100 */
[----:B------:R-:W-:Y:S01]  /*5930*/  @P0 HADD2.F32 R211, -RZ, R122.H0_H0 ;  /* 0x2000007affd30230 */ /* 0x000fe20000004100 */
[----:B------:R-:W1:Y:S01]  /*5940*/  @P0 LDC R224, c[0x0][0x40c] ;  /* 0x00010300ffe00b82 */ /* 0x000e620000000800 */
[----:B------:R-:W-:Y:S02]  /*5950*/  @P0 HADD2.F32 R204, -RZ, R120.H1_H1 ;  /* 0x30000078ffcc0230 */ /* 0x000fe40000004100 */
[----:B------:R-:W-:-:S02]  /*5960*/  @P0 HADD2.F32 R225, -RZ, R123.H1_H1 ;  /* 0x3000007bffe10230 */ /* 0x000fc40000004100 */
[----:B------:R-:W-:Y:S02]  /*5970*/  @P0 HADD2.F32 R227, -RZ, R110.H1_H1 ;  /* 0x3000006effe30230 */ /* 0x000fe40000004100 */
[--C-:B------:R-:W-:Y:S01]  /*5980*/  @P0 HADD2.F32 R229, -RZ, R111.reuse.H0_H0 ;  /* 0x2000006fffe50230 */ /* 0x100fe20000004100 */
[----:B------:R-:W2:Y:S01]  /*5990*/  @P0 LDC R206, c[0x0][0x40c] ;  /* 0x00010300ffce0b82 */ /* 0x000ea20000000800 */
[----:B------:R-:W-:-:S07]  /*59a0*/  @P0 HADD2.F32 R231, -RZ, R111.H1_H1 ;  /* 0x3000006fffe70230 */ /* 0x000fce0000004100 */
[----:B------:R-:W3:Y:S01]  /*59b0*/  @P0 LDC R216, c[0x0][0x40c] ;  /* 0x00010300ffd80b82 */ /* 0x000ee20000000800 */
[----:B0-----:R-:W-:Y:S01]  /*59c0*/  @P0 FMUL.FTZ R0, R0, R205 ;  /* 0x000000cd00000220 */ /* 0x001fe20000410000 */
[----:B------:R-:W-:-:S06]  /*59d0*/  @P0 HADD2.F32 R205, -RZ, R121.H0_H0 ;  /* 0x20000079ffcd0230 */ /* 0x000fcc0000004100 */
[----:B------:R-:W0:Y:S01]  /*59e0*/  @P0 LDC R218, c[0x0][0x40c] ;  /* 0x00010300ffda0b82 */ /* 0x000e220000000800 */
[----:B-1----:R-:W-:Y:S01]  /*59f0*/  @P0 FMUL.FTZ R224, R219, R224 ;  /* 0x000000e0dbe00220 */ /* 0x002fe20000410000 */
[----:B------:R-:W-:-:S06]  /*5a00*/  @P0 HADD2.F32 R219, -RZ, R123.H0_H0 ;  /* 0x2000007bffdb0230 */ /* 0x000fcc0000004100 */
[----:B------:R-:W1:Y:S01]  /*5a10*/  @P0 LDC R207, c[0x0][0x40c] ;  /* 0x00010300ffcf0b82 */ /* 0x000e620000000800 */
[----:B--2---:R-:W-:Y:S01]  /*5a20*/  @P0 FMUL.FTZ R210, R205, R206 ;  /* 0x000000cecdd20220 */ /* 0x004fe20000410000 */
[----:B------:R-:W-:-:S06]  /*5a30*/  HFMA2 R206, -RZ, RZ, 0, 0 ;  /* 0x00000000ffce7431 */ /* 0x000fcc00000001ff */
[----:B------:R-:W2:Y:S01]  /*5a40*/  @P0 LDC R226, c[0x0][0x40c] ;  /* 0x00010300ffe20b82 */ /* 0x000ea20000000800 */
[----:B---3--:R-:W-:Y:S01]  /*5a50*/  @P0 FMUL.FTZ R216, R209, R216 ;  /* 0x000000d8d1d80220 */ /* 0x008fe20000410000 */
[----:B------:R-:W-:-:S06]  /*5a60*/  @P0 HADD2.F32 R209, -RZ, R108.H1_H1 ;  /* 0x3000006cffd10230 */ /* 0x000fcc0000004100 */
[----:B------:R-:W3:Y:S01]  /*5a70*/  @P0 LDC R228, c[0x0][0x40c] ;  /* 0x00010300ffe40b82 */ /* 0x000ee20000000800 */
[----:B0-----:R-:W-:Y:S01]  /*5a80*/  @P0 FMUL.FTZ R218, R211, R218 ;  /* 0x000000dad3da0220 */ /* 0x001fe20000410000 */
[----:B------:R-:W-:-:S05]  /*5a90*/  @P0 HADD2.F32 R211, -RZ, R109.H0_H0 ;  /* 0x2000006dffd30230 */ /* 0x000fca0000004100 */
[----:B------:R-:W-:Y:S01]  /*5aa0*/  @P0 FMUL.FTZ R206, R210, R211 ;  /* 0x000000d3d2ce0220 */ /* 0x000fe20000410000 */
[----:B-1----:R-:W-:Y:S01]  /*5ab0*/  @P0 FMUL.FTZ R208, R204, R207 ;  /* 0x000000cfccd00220 */ /* 0x002fe20000410000 */
[----:B------:R-:W-:Y:S01]  /*5ac0*/  @P0 HADD2.F32 R207, -RZ, R108.H0_H0 ;  /* 0x2000006cffcf0230 */ /* 0x000fe20000004100 */
[----:B------:R-:W-:Y:S02]  /*5ad0*/  CS2R R204, SRZ ;  /* 0x0000000000cc7805 */ /* 0x000fe4000001ff00 */
[----:B------:R-:W-:Y:S01]  /*5ae0*/  CS2R R210, SRZ ;  /* 0x0000000000d27805 */ /* 0x000fe2000001ff00 */
[----:B------:R-:W-:Y:S01]  /*5af0*/  @P0 FMUL.FTZ R205, R208, R209 ;  /* 0x000000d1d0cd0220 */ /* 0x000fe20000410000 */
[----:B------:R-:W-:Y:S01]  /*5b00*/  CS2R R208, SRZ ;  /* 0x0000000000d07805 */ /* 0x000fe2000001ff00 */
[----:B------:R-:W-:Y:S01]  /*5b10*/  @P0 FMUL.FTZ R204, R0, R207 ;  /* 0x000000cf00cc0220 */ /* 0x000fe20000410000 */
[----:B------:R-:W-:Y:S01]  /*5b20*/  MOV R207, RZ ;  /* 0x000000ff00cf7202 */ /* 0x000fe20000000f00 */
[----:B--2---:R-:W-:Y:S01]  /*5b30*/  @P0 FMUL.FTZ R226, R219, R226 ;  /* 0x000000e2dbe20220 */ /* 0x004fe20000410000 */
[----:B------:R-:W-:-:S02]  /*5b40*/  @P0 HADD2.F32 R219, -RZ, R109.H1_H1 ;  /* 0x3000006dffdb0230 */ /* 0x000fc40000004100 */
[----:B------:R-:W-:Y:S01]  /*5b50*/  @P0 FMUL.FTZ R209, R224, R227 ;  /* 0x000000e3e0d10220 */ /* 0x000fe20000410000 */
[----:B------:R-:W-:Y:S02]  /*5b60*/  @P0 FMUL.FTZ R210, R226, R229 ;  /* 0x000000e5e2d20220 */ /* 0x000fe40000410000 */
[----:B------:R-:W-:Y:S01]  /*5b70*/  @P0 FMUL.FTZ R207, R216, R219 ;  /* 0x000000dbd8cf0220 */ /* 0x000fe20000410000 */
[----:B---3--:R-:W-:Y:S01]  /*5b80*/  @P0 FMUL.FTZ R228, R225, R228 ;  /* 0x000000e4e1e40220 */ /* 0x008fe20000410000 */
[----:B------:R-:W-:-:S03]  /*5b90*/  @P0 HADD2.F32 R225, -RZ, R110.H0_H0 ;  /* 0x2000006effe10230 */ /* 0x000fc60000004100 */
[----:B------:R-:W-:Y:S02]  /*5ba0*/  @P0 FMUL.FTZ R211, R228, R231 ;  /* 0x000000e7e4d30220 */ /* 0x000fe40000410000 */
[----:B------:R-:W-:-:S07]  /*5bb0*/  @P0 FMUL.FTZ R208, R218, R225 ;  /* 0x000000e1dad00220 */ /* 0x000fce0000410000 */
.L_x_53066:
[----:B------:R-:W-:Y:S05]  /*5bc0*/  BSYNC.RECONVERGENT B1 ;  /* 0x0000000000017941 */ /* 0x000fea0003800200 */
.L_x_53064:
[----:B------:R-:W0:Y:S02]  /*5bd0*/  LDC.64 R218, c[0x0][0x3a8] ;  /* 0x0000ea00ffda7b82 */ /* 0x000e240000000a00 */
[----:B0-----:R-:W-:-:S05]  /*5be0*/  IMAD.WIDE.U32 R218, R213, 0x20, R218 ;  /* 0x00000020d5da7825 */ /* 0x001fca00078e00da */
[----:B------:R0:W-:Y:S04]  /*5bf0*/  STG.E.128 desc[UR6][R218.64], R204 ;  /* 0x000000ccda007986 */ /* 0x0001e8000c101d06 */
[----:B------:R0:W-:Y:S02]  /*5c00*/  STG.E.128 desc[UR6][R218.64+0x10], R208 ;  /* 0x000010d0da007986 */ /* 0x0001e4000c101d06 */
.L_x_53063:
[----:B------:R-:W-:Y:S05]  /*5c10*/  BSYNC.RECONVERGENT B0 ;  /* 0x0000000000007941 */ /* 0x000fea0003800200 */
.L_x_53062:
[----:B------:R-:W-:Y:S01]  /*5c20*/  FADD.FTZ R0, RZ, R132 ;  /* 0x00000084ff007221 */ /* 0x000fe20000010000 */
        /* <DEDUP_REMOVED lines=20> */
[----:B01234-:R-:W-:-:S04]  /*5d70*/  FADD.FTZ R219, R141, R0 ;  /* 0x000000008ddb7221 */ /* 0x01ffc80000010000 */
        /* <DEDUP_REMOVED lines=268> */
.L_x_53100:
        /* <DEDUP_REMOVED lines=39> */
[----:B------:R-:W-:Y:S02]  /*70b0*/  HADD2.F32 R218, -RZ, R222.H0_H0 ;  /* 0x200000deffda7230 */ /* 0x000fe40000004100 */
[C---:B------:R-:W-:Y:S01]  /*70c0*/  FMUL.FTZ R219, R0.reuse, R219 ;  /* 0x000000db00db7220 */ /* 0x040fe20000410000 */
[----:B------:R-:W-:Y:S02]  /*70d0*/  HADD2.F32 R224, -RZ, R6.H0_H0 ;  /* 0x20000006ffe07230 */ /* 0x000fe40000004100 */
[C---:B------:R-:W-:Y:S01]  /*70e0*/  FMUL.FTZ R228, R0.reuse, R229 ;  /* 0x000000e500e47220 */ /* 0x040fe20000410000 */
[----:B------:R-:W-:Y:S01]  /*70f0*/  FMUL.FTZ R226, R0, R225 ;  /* 0x000000e100e27220 */ /* 0x000fe20000410000 */
[----:B------:R-:W-:-:S02]  /*7100*/  HADD2.F32 R227, -RZ, R223.H0_H0 ;  /* 0x200000dfffe37230 */ /* 0x000fc40000004100 */
[----:B------:R-:W-:Y:S01]  /*7110*/  FFMA.FTZ R229, R219, R218, R224 ;  /* 0x000000dadbe57223 */ /* 0x000fe200000100e0 */
[----:B------:R-:W-:Y:S01]  /*7120*/  HADD2.F32 R231, -RZ, R7.H0_H0 ;  /* 0x20000007ffe77230 */ /* 0x000fe20000004100 */
[----:B------:R-:W0:Y:S01]  /*7130*/  LDC.64 R224, c[0x0][0x428] ;  /* 0x00010a00ffe07b82 */ /* 0x000e220000000a00 */
[----:B------:R-:W-:Y:S02]  /*7140*/  HADD2.F32 R235, -RZ, R223.H1_H1 ;  /* 0x300000dfffeb7230 */ /* 0x000fe40000004100 */
[----:B------:R-:W-:Y:S01]  /*7150*/  FADD.FTZ R219, R133, -R213 ;  /* 0x800000d585db7221 */ /* 0x000fe20000010000 */
[----:B------:R-:W-:Y:S02]  /*7160*/  HADD2.F32 R237, -RZ, R7.H1_H1 ;  /* 0x30000007ffed7230 */ /* 0x000fe40000004100 */
[----:B------:R-:W-:Y:S01]  /*7170*/  FFMA.FTZ R233, R226, R227, R231 ;  /* 0x000000e3e2e97223 */ /* 0x000fe200000100e7 */
[--C-:B------:R-:W-:Y:S01]  /*7180*/  FADD.FTZ R227, R135, -R213.reuse ;  /* 0x800000d587e37221 */ /* 0x100fe20000010000 */
[----:B------:R-:W-:Y:S01]  /*7190*/  FADD.FTZ R231, R137, -R213 ;  /* 0x800000d589e77221 */ /* 0x000fe20000010000 */
        /* <DEDUP_REMOVED lines=11> */
[----:B------:R-:W-:Y:S02]  /*7250*/  FFMA.FTZ R232, R231, R232, R234 ;  /* 0x000000e8e7e87223 */ /* 0x000fe400000100ea */
[----:B------:R-:W-:Y:S01]  /*7260*/  F2FP.F16.F32.PACK_AB R217, R228, R217 ;  /* 0x000000d9e4d9723e */ /* 0x000fe200000000ff */
[----:B------:R-:W-:Y:S01]  /*7270*/  FFMA.FTZ R227, R219, R218, R226 ;  /* 0x000000dadbe37223 */ /* 0x000fe200000100e2 */
[----:B------:R-:W-:Y:S01]  /*7280*/  F2FP.F16.F32.PACK_AB R219, R236, R233 ;  /* 0x000000e9ecdb723e */ /* 0x000fe200000000ff */
[----:B0-----:R-:W-:Y:S01]  /*7290*/  IMAD.WIDE.U32 R224, R214, 0x10, R224 ;  /* 0x00000010d6e07825 */ /* 0x001fe200078e00e0 */
[----:B------:R-:W-:Y:S02]  /*72a0*/  F2FP.F16.F32.PACK_AB R218, R232, R229 ;  /* 0x000000e5e8da723e */ /* 0x000fe400000000ff */
[----:B------:R-:W-:-:S02]  /*72b0*/  F2FP.F16.F32.PACK_AB R216, R227, R216 ;  /* 0x000000d8e3d8723e */ /* 0x000fc400000000ff */
[----:B------:R-:W-:-:S03]  /*72c0*/  IADD3 R214, PT, PT, R214, 0x20, RZ ;  /* 0x00000020d6d67810 */ /* 0x000fc60007ffe0ff */
[----:B------:R0:W-:Y:S04]  /*72d0*/  STG.E.128 desc[UR6][R224.64], R216 ;  /* 0x000000d8e0007986 */ /* 0x0001e8000c101d06 */
.L_x_53071:
[----:B------:R-:W-:Y:S05]  /*72e0*/  BSYNC.RECONVERGENT B1 ;  /* 0x0000000000017941 */ /* 0x000fea0003800200 */
.L_x_53070:
[----:B------:R-:W-:Y:S01]  /*72f0*/  LOP3.LUT P0, RZ, R215, 0x800, RZ, 0xc0, !PT ;  /* 0x00000800d7ff7812 */ /* 0x000fe2000780c0ff */
[----:B------:R-:W-:-:S12]  /*7300*/  BSSY.RECONVERGENT B1, `(.L_x_53072) ;  /* 0x0000032000017945 */ /* 0x000fd80003800200 */
[----:B------:R-:W-:Y:S05]  /*7310*/  @!P0 BRA `(.L_x_53073) ;  /* 0x0000000000c08947 */ /* 0x000fea0003800000 */
[--C-:B0-----:R-:W-:Y:S01]  /*7320*/  FADD.FTZ R217, R140, -R213.reuse ;  /* 0x800000d58cd97221 */ /* 0x101fe20000010000 */
        /* <DEDUP_REMOVED lines=47> */
.L_x_53073:
[----:B------:R-:W-:Y:S05]  /*7620*/  BSYNC.RECONVERGENT B1 ;  /* 0x0000000000017941 */ /* 0x000fea0003800200 */
.L_x_53072:
[----:B------:R-:W-:Y:S01]  /*7630*/  LOP3.LUT P0, RZ, R215, 0x1000, RZ, 0xc0, !PT ;  /* 0x00001000d7ff7812 */ /* 0x000fe2000780c0ff */
[----:B------:R-:W-:-:S12]  /*7640*/  BSSY.RECONVERGENT B1, `(.L_x_53074) ;  /* 0x0000032000017945 */ /* 0x000fd80003800200 */
[----:B------:R-:W-:Y:S05]  /*7650*/  @!P0 BRA `(.L_x_53075) ;  /* 0x0000000000c08947 */ /* 0x000fea0003800000 */
[--C-:B01----:R-:W-:Y:S01]  /*7660*/  FADD.FTZ R217, R148, -R213.reuse ;  /* 0x800000d594d97221 */ /* 0x103fe20000010000 */
        /* <DEDUP_REMOVED lines=47> */
.L_x_53075:
[----:B------:R-:W-:Y:S05]  /*7960*/  BSYNC.RECONVERGENT B1 ;  /* 0x0000000000017941 */ /* 0x000fea0003800200 */
.L_x_53074:
[----:B------:R-:W-:Y:S01]  /*7970*/  LOP3.LUT P0, RZ, R215, 0x2000, RZ, 0xc0, !PT ;  /* 0x00002000d7ff7812 */ /* 0x000fe2000780c0ff */
[----:B------:R-:W-:-:S12]  /*7980*/  BSSY.RECONVERGENT B1, `(.L_x_53076) ;  /* 0x0000032000017945 */ /* 0x000fd80003800200 */
[----:B------:R-:W-:Y:S05]  /*7990*/  @!P0 BRA `(.L_x_53077) ;  /* 0x0000000000c08947 */ /* 0x000fea0003800000 */
[--C-:B012---:R-:W-:Y:S01]  /*79a0*/  FADD.FTZ R217, R156, -R213.reuse ;  /* 0x800000d59cd97221 */ /* 0x107fe20000010000 */
        /* <DEDUP_REMOVED lines=47> */
.L_x_53077:
[----:B------:R-:W-:Y:S05]  /*7ca0*/  BSYNC.RECONVERGENT B1 ;  /* 0x0000000000017941 */ /* 0x000fea0003800200 */
.L_x_53076:
[----:B------:R-:W-:Y:S01]  /*7cb0*/  LOP3.LUT P0, RZ, R215, 0x400, RZ, 0xc0, !PT ;  /* 0x00000400d7ff7812 */ /* 0x000fe2000780c0ff */
[----:B------:R-:W-:-:S12]  /*7cc0*/  BSSY.RECONVERGENT B1, `(.L_x_53078) ;  /* 0x0000032000017945 */ /* 0x000fd80003800200 */
[----:B------:R-:W-:Y:S05]  /*7cd0*/  @!P0 BRA `(.L_x_53079) ;  /* 0x0000000000c08947 */ /* 0x000fea0003800000 */
[--C-:B0123--:R-:W-:Y:S01]  /*7ce0*/  FADD.FTZ R217, R164, -R213.reuse ;  /* 0x800000d5a4d97221 */ /* 0x10ffe20000010000 */
        /* <DEDUP_REMOVED lines=47> */
.L_x_53079:
[----:B------:R-:W-:Y:S05]  /*7fe0*/  BSYNC.RECONVERGENT B1 ;  /* 0x0000000000017941 */ /* 0x000fea0003800200 */
.L_x_53078:
[----:B------:R-:W-:Y:S01]  /*7ff0*/  LOP3.LUT P0, RZ, R215, 0x100, RZ, 0xc0, !PT ;  /* 0x00000100d7ff7812 */ /* 0x000fe2000780c0ff */
[----:B------:R-:W-:-:S12]  /*8000*/  BSSY.RECONVERGENT B1, `(.L_x_53080) ;  /* 0x0000032000017945 */ /* 0x000fd80003800200 */
[----:B------:R-:W-:Y:S05]  /*8010*/  @!P0 BRA `(.L_x_53081) ;  /* 0x0000000000c08947 */ /* 0x000fea0003800000 */
[--C-:B01234-:R-:W-:Y:S01]  /*8020*/  FADD.FTZ R217, R172, -R213.reuse ;  /* 0x800000d5acd97221 */ /* 0x11ffe20000010000 */
        /* <DEDUP_REMOVED lines=47> */
.L_x_53081:
[----:B------:R-:W-:Y:S05]  /*8320*/  BSYNC.RECONVERGENT B1 ;  /* 0x0000000000017941 */ /* 0x000fea0003800200 */
.L_x_53080:
        /* <DEDUP_REMOVED lines=51> */
.L_x_53083:
[----:B------:R-:W-:Y:S05]  /*8660*/  BSYNC.RECONVERGENT B1 ;  /* 0x0000000000017941 */ /* 0x000fea0003800200 */
.L_x_53082:
        /* <DEDUP_REMOVED lines=51> */
.L_x_53085:
[----:B------:R-:W-:Y:S05]  /*89a0*/  BSYNC.RECONVERGENT B1 ;  /* 0x0000000000017941 */ /* 0x000fea0003800200 */
.L_x_53084:
        /* <DEDUP_REMOVED lines=51> */
.L_x_53087:
[----:B------:R-:W-:Y:S05]  /*8ce0*/  BSYNC.RECONVERGENT B1 ;  /* 0x0000000000017941 */ /* 0x000fea0003800200 */
.L_x_53086:
[----:B------:R-:W-:-:S13]  /*8cf0*/  LOP3.LUT P0, RZ, R215, 0x10, RZ, 0xc0, !PT ;  /* 0x00000010d7ff7812 */ /* 0x000fda000780c0ff */
[----:B------:R-:W-:Y:S05]  /*8d00*/  @!P0 BRA `(.L_x_53069) ;  /* 0x0000000000bc8947 */ /* 0x000fea0003800000 */
[--C-:B01234-:R-:W-:Y:S01]  /*8d10*/  FADD.FTZ R217, R204, -R213.reuse ;  /* 0x800000d5ccd97221 */ /* 0x11ffe20000010000 */
[----:B------:R-:W-:Y:S02]  /*8d20*/  HADD2.F32 R224, -RZ, R112.H0_H0 ;  /* 0x20000070ffe07230 */ /* 0x000fe40000004100 */
[--C-:B------:R-:W-:Y:S01]  /*8d30*/  FADD.FTZ R225, R206, -R213.reuse ;  /* 0x800000d5cee17221 */ /* 0x100fe20000010000 */
[----:B------:R-:W-:Y:S02]  /*8d40*/  HADD2.F32 R216, -RZ, R116.H0_H0 ;  /* 0x20000074ffd87230 */ /* 0x000fe40000004100 */
[----:B------:R-:W-:Y:S01]  /*8d50*/  FMUL.FTZ R217, R0, R217 ;  /* 0x000000d900d97220 */ /* 0x000fe20000410000 */
[--C-:B------:R-:W-:Y:S01]  /*8d60*/  FADD.FTZ R229, R208, -R213.reuse ;  /* 0x800000d5d0e57221 */ /* 0x100fe20000010000 */
[--C-:B------:R-:W-:Y:S01]  /*8d70*/  FADD.FTZ R233, R210, -R213.reuse ;  /* 0x800000d5d2e97221 */ /* 0x100fe20000010000 */
[----:B------:R-:W-:Y:S01]  /*8d80*/  FADD.FTZ R219, R205, -R213 ;  /* 0x800000d5cddb7221 */ /* 0x000fe20000010000 */
[----:B------:R-:W-:Y:S01]  /*8d90*/  FFMA.FTZ R224, R217, R224, R216 ;  /* 0x000000e0d9e07223 */ /* 0x000fe200000100d8 */
[----:B------:R-:W-:Y:S01]  /*8da0*/  HADD2.F32 R218, -RZ, R113.H0_H0 ;  /* 0x20000071ffda7230 */ /* 0x000fe20000004100 */
[----:B------:R-:W0:Y:S01]  /*8db0*/  LDC.64 R216, c[0x0][0x428] ;  /* 0x00010a00ffd87b82 */ /* 0x000e220000000a00 */
[----:B------:R-:W-:-:S02]  /*8dc0*/  HADD2.F32 R226, -RZ, R117.H0_H0 ;  /* 0x20000075ffe27230 */ /* 0x000fc40000004100 */
[--C-:B------:R-:W-:Y:S01]  /*8dd0*/  FADD.FTZ R227, R207, -R213.reuse ;  /* 0x800000d5cfe37221 */ /* 0x100fe20000010000 */
[----:B------:R-:W-:Y:S02]  /*8de0*/  HADD2.F32 R228, -RZ, R114.H0_H0 ;  /* 0x20000072ffe47230 */ /* 0x000fe40000004100 */
[--C-:B------:R-:W-:Y:S01]  /*8df0*/  FADD.FTZ R231, R209, -R213.reuse ;  /* 0x800000d5d1e77221 */ /* 0x100fe20000010000 */
[----:B------:R-:W-:Y:S02]  /*8e00*/  HADD2.F32 R230, -RZ, R118.H0_H0 ;  /* 0x20000076ffe67230 */ /* 0x000fe40000004100 */
[----:B------:R-:W-:Y:S01]  /*8e10*/  FADD.FTZ R235, R211, -R213 ;  /* 0x800000d5d3eb7221 */ /* 0x000fe20000010000 */
[----:B------:R-:W-:Y:S02]  /*8e20*/  HADD2.F32 R232, -RZ, R115.H0_H0 ;  /* 0x20000073ffe87230 */ /* 0x000fe40000004100 */
[----:B------:R-:W-:Y:S01]  /*8e30*/  FMUL.FTZ R225, R0, R225 ;  /* 0x000000e100e17220 */ /* 0x000fe20000410000 */
[----:B------:R-:W-:-:S02]  /*8e40*/  HADD2.F32 R234, -RZ, R119.H0_H0 ;  /* 0x20000077ffea7230 */ /* 0x000fc40000004100 */
        /* <DEDUP_REMOVED lines=20> */
[----:B0-----:R-:W-:-:S04]  /*8f90*/  IMAD.WIDE.U32 R226, R214, 0x10, R216 ;  /* 0x00000010d6e27825 */ /* 0x001fc800078e00d8 */
[----:B------:R-:W-:Y:S01]  /*8fa0*/  FFMA.FTZ R213, R213, R0, R218 ;  /* 0x00000000d5d57223 */ /* 0x000fe200000100da */
[----:B------:R-:W-:Y:S02]  /*8fb0*/  F2FP.F16.F32.PACK_AB R219, R234, R219 ;  /* 0x000000dbeadb723e */ /* 0x000fe400000000ff */
[----:B------:R-:W-:Y:S02]  /*8fc0*/  F2FP.F16.F32.PACK_AB R218, R230, R229 ;  /* 0x000000e5e6da723e */ /* 0x000fe400000000ff */
[----:B------:R-:W-:Y:S02]  /*8fd0*/  F2FP.F16.F32.PACK_AB R217, R228, R225 ;  /* 0x000000e1e4d9723e */ /* 0x000fe400000000ff */
[----:B------:R-:W-:-:S05]  /*8fe0*/  F2FP.F16.F32.PACK_AB R216, R213, R224 ;  /* 0x000000e0d5d8723e */ /* 0x000fca00000000ff */
[----:B------:R0:W-:Y:S02]  /*8ff0*/  STG.E.128 desc[UR6][R226.64], R216 ;  /* 0x000000d8e2007986 */ /* 0x0001e4000c101d06 */
.L_x_53069:
[----:B------:R-:W-:Y:S05]  /*9000*/  BSYNC.RECONVERGENT B0 ;  /* 0x0000000000007941 */ /* 0x000fea0003800200 */
.L_x_53068:
[----:B01234-:R-:W0:Y:S02]  /*9010*/  LDC.64 R216, c[0x0][0x380] ;  /* 0x0000e000ffd87b82 */ /* 0x01fe240000000a00 */
[----:B0-----:R-:W-:-:S04]  /*9020*/  LEA R212, R216, R212, 0x2 ;  /* 0x000000d4d8d47211 */ /* 0x001fc800078e10ff */
[----:B------:R-:W-:-:S13]  /*9030*/  ISETP.GE.AND P0, PT, R212, R217, PT ;  /* 0x000000d9d400720c */ /* 0x000fda0003f06270 */
[----:B------:R-:W-:Y:S05]  /*9040*/  @!P0 BRA `(.L_x_53088) ;  /* 0xffffff8000108947 */ /* 0x000fea000383ffff */
[----:B------:R-:W-:Y:S05]  /*9050*/  EXIT ;  /* 0x000000000000794d */ /* 0x000fea0003800000 */
.L_x_53067:
        /* <DEDUP_REMOVED lines=8> */
.L_x_53090:
[----:B------:R-:W-:Y:S05]  /*90e0*/  BSYNC B0 ;  /* 0x0000000000007941 */ /* 0x000fea0003800000 */
.L_x_53089:
        /* <DEDUP_REMOVED lines=10> */
.L_x_53091:
[----:B------:R-:W-:Y:S01]  /*9190*/  HFMA2 R230, -RZ, RZ, 0, 2.384185791015625e-07 ;  /* 0x00000004ffe67431 */ /* 0x000fe200000001ff */
[----:B------:R-:W-:-:S05]  /*91a0*/  MOV R0, R227 ;  /* 0x000000e300007202 */ /* 0x000fca0000000f00 */
[----:B------:R-:W-:-:S05]  /*91b0*/  FADD.FTZ R224, R219, R0 ;  /* 0x00000000dbe07221 */ /* 0x000fca0000010000 */
[----:B------:R-:W-:-:S07]  /*91c0*/  MOV R229, R224 ;  /* 0x000000e000e57202 */ /* 0x000fce0000000f00 */
[----:B------:R-:W-:Y:S05]  /*91d0*/  WARPSYNC.COLLECTIVE R228, `(.L_x_53092) ;  /* 0x00000000e4087348 */ /* 0x000fea0003c00000 */
[----:B------:R0:W1:Y:S02]  /*91e0*/  SHFL.BFLY P6, R227, R229, R230, R231 ;  /* 0x0c0000e6e5e37389 */ /* 0x00006400000c00e7 */
[----:B01----:R-:W-:Y:S05]  /*91f0*/  ENDCOLLECTIVE ;  /* 0x000000000000791b */ /* 0x003fea0003800000 */
.L_x_53092:
[----:B------:R-:W-:Y:S01]  /*9200*/  HFMA2 R230, -RZ, RZ, 0, 4.76837158203125e-07 ;  /* 0x00000008ffe67431 */ /* 0x000fe200000001ff */
[----:B------:R-:W-:-:S05]  /*9210*/  MOV R225, R227 ;  /* 0x000000e300e17202 */ /* 0x000fca0000000f00 */
[----:B------:R-:W-:-:S05]  /*9220*/  FADD.FTZ R225, R224, R225 ;  /* 0x000000e1e0e17221 */ /* 0x000fca0000010000 */
[----:B------:R-:W-:-:S07]  /*9230*/  MOV R229, R225 ;  /* 0x000000e100e57202 */ /* 0x000fce0000000f00 */
[----:B------:R-:W-:Y:S05]  /*9240*/  WARPSYNC.COLLECTIVE R228, `(.L_x_53093) ;  /* 0x00000000e4087348 */ /* 0x000fea0003c00000 */
[----:B------:R0:W1:Y:S02]  /*9250*/  SHFL.BFLY P6, R227, R229, R230, R231 ;  /* 0x0c0000e6e5e37389 */ /* 0x00006400000c00e7 */
[----:B01----:R-:W-:Y:S05]  /*9260*/  ENDCOLLECTIVE ;  /* 0x000000000000791b */ /* 0x003fea0003800000 */
.L_x_53093:
[----:B------:R-:W-:Y:S01]  /*9270*/  HFMA2 R230, -RZ, RZ, 0, 9.5367431640625e-07 ;  /* 0x00000010ffe67431 */ /* 0x000fe200000001ff */
[----:B------:R-:W-:-:S05]  /*9280*/  MOV R0, R227 ;  /* 0x000000e300007202 */ /* 0x000fca0000000f00 */
[----:B------:R-:W-:-:S05]  /*9290*/  FADD.FTZ R226, R225, R0 ;  /* 0x00000000e1e27221 */ /* 0x000fca0000010000 */
[----:B------:R-:W-:-:S07]  /*92a0*/  MOV R229, R226 ;  /* 0x000000e200e57202 */ /* 0x000fce0000000f00 */
[----:B------:R-:W-:Y:S05]  /*92b0*/  WARPSYNC.COLLECTIVE R228, `(.L_x_53094) ;  /* 0x00000000e4087348 */ /* 0x000fea0003c00000 */
[----:B------:R0:W1:Y:S02]  /*92c0*/  SHFL.BFLY P6, R227, R229, R230, R231 ;  /* 0x0c0000e6e5e37389 */ /* 0x00006400000c00e7 */
[----:B01----:R-:W-:Y:S05]  /*92d0*/  ENDCOLLECTIVE ;  /* 0x000000000000791b */ /* 0x003fea0003800000 */
.L_x_53094:
[----:B------:R-:W-:Y:S02]  /*92e0*/  HFMA2 R230, -RZ, RZ, 0, 5.9604644775390625e-08 ;  /* 0x00000001ffe67431 */ /* 0x000fe400000001ff */
        /* <DEDUP_REMOVED lines=171> */
.L_x_53095:
[----:B------:R-:W-:Y:S01]  /*9da0*/  HFMA2 R230, -RZ, RZ, 0, 1.1920928955078125e-07 ;  /* 0x00000002ffe67431 */ /* 0x000fe200000001ff */
[----:B------:R-:W-:-:S05]  /*9db0*/  MOV R219, R227 ;  /* 0x000000e300db7202 */ /* 0x000fca0000000f00 */
[----:B------:R-:W-:-:S05]  /*9dc0*/  FADD.FTZ R219, R0, R219 ;  /* 0x000000db00db7221 */ /* 0x000fca0000010000 */
[----:B------:R-:W-:-:S07]  /*9dd0*/  MOV R229, R219 ;  /* 0x000000db00e57202 */ /* 0x000fce0000000f00 */
[----:B------:R-:W-:Y:S05]  /*9de0*/  WARPSYNC.COLLECTIVE R228, `(.L_x_53096) ;  /* 0x00000000e4087348 */ /* 0x000fea0003c00000 */
[----:B------:R0:W1:Y:S02]  /*9df0*/  SHFL.BFLY P6, R227, R229, R230, R231 ;  /* 0x0c0000e6e5e37389 */ /* 0x00006400000c00e7 */
[----:B01----:R-:W-:Y:S05]  /*9e00*/  ENDCOLLECTIVE ;  /* 0x000000000000791b */ /* 0x003fea0003800000 */
.L_x_53096:
[----:B------:R-:W-:Y:S01]  /*9e10*/  HFMA2 R230, -RZ, RZ, 0, 2.384185791015625e-07 ;  /* 0x00000004ffe67431 */ /* 0x000fe200000001ff */
[----:B------:R-:W-:-:S05]  /*9e20*/  MOV R224, R227 ;  /* 0x000000e300e07202 */ /* 0x000fca0000000f00 */
[----:B------:R-:W-:-:S05]  /*9e30*/  FADD.FTZ R224, R219, R224 ;  /* 0x000000e0dbe07221 */ /* 0x000fca0000010000 */
[----:B------:R-:W-:-:S07]  /*9e40*/  MOV R229, R224 ;  /* 0x000000e000e57202 */ /* 0x000fce0000000f00 */
[----:B------:R-:W-:Y:S05]  /*9e50*/  WARPSYNC.COLLECTIVE R228, `(.L_x_53097) ;  /* 0x00000000e4087348 */ /* 0x000fea0003c00000 */
[----:B------:R0:W1:Y:S02]  /*9e60*/  SHFL.BFLY P6, R227, R229, R230, R231 ;  /* 0x0c0000e6e5e37389 */ /* 0x00006400000c00e7 */
[----:B01----:R-:W-:Y:S05]  /*9e70*/  ENDCOLLECTIVE ;  /* 0x000000000000791b */ /* 0x003fea0003800000 */
.L_x_53097:
[----:B------:R-:W-:Y:S01]  /*9e80*/  HFMA2 R230, -RZ, RZ, 0, 4.76837158203125e-07 ;  /* 0x00000008ffe67431 */ /* 0x000fe200000001ff */
[----:B------:R-:W-:-:S05]  /*9e90*/  MOV R225, R227 ;  /* 0x000000e300e17202 */ /* 0x000fca0000000f00 */
[----:B------:R-:W-:-:S05]  /*9ea0*/  FADD.FTZ R225, R224, R225 ;  /* 0x000000e1e0e17221 */ /* 0x000fca0000010000 */
[----:B------:R-:W-:-:S07]  /*9eb0*/  MOV R229, R225 ;  /* 0x000000e100e57202 */ /* 0x000fce0000000f00 */
[----:B------:R-:W-:Y:S05]  /*9ec0*/  WARPSYNC.COLLECTIVE R228, `(.L_x_53098) ;  /* 0x00000000e4087348 */ /* 0x000fea0003c00000 */
[----:B------:R0:W1:Y:S02]  /*9ed0*/  SHFL.BFLY P6, R227, R229, R230, R231 ;  /* 0x0c0000e6e5e37389 */ /* 0x00006400000c00e7 */
[----:B01----:R-:W-:Y:S05]  /*9ee0*/  ENDCOLLECTIVE ;  /* 0x000000000000791b */ /* 0x003fea0003800000 */
.L_x_53098:
[----:B------:R-:W-:Y:S01]  /*9ef0*/  HFMA2 R230, -RZ, RZ, 0, 9.5367431640625e-07 ;  /* 0x00000010ffe67431 */ /* 0x000fe200000001ff */
[----:B------:R-:W-:-:S05]  /*9f00*/  MOV R226, R227 ;  /* 0x000000e300e27202 */ /* 0x000fca0000000f00 */
[----:B------:R-:W-:-:S05]  /*9f10*/  FADD.FTZ R226, R225, R226 ;  /* 0x000000e2e1e27221 */ /* 0x000fca0000010000 */
[----:B------:R-:W-:-:S07]  /*9f20*/  MOV R229, R226 ;  /* 0x000000e200e57202 */ /* 0x000fce0000000f00 */
[----:B------:R-:W-:Y:S05]  /*9f30*/  WARPSYNC.COLLECTIVE R228, `(.L_x_53099) ;  /* 0x00000000e4087348 */ /* 0x000fea0003c00000 */
[----:B------:R0:W1:Y:S02]  /*9f40*/  SHFL.BFLY P6, R227, R229, R230, R231 ;  /* 0x0c0000e6e5e37389 */ /* 0x00006400000c00e7 */
[----:B01----:R-:W-:Y:S05]  /*9f50*/  ENDCOLLECTIVE ;  /* 0x000000000000791b */ /* 0x003fea0003800000 */
.L_x_53099:
[----:B------:R-:W-:Y:S05]  /*9f60*/  BRA `(.L_x_53100) ;  /* 0xffffffcc00b47947 */ /* 0x000fea000383ffff */
.L_x_53101:
        /* <DEDUP_REMOVED lines=9> */
.L_x_88518:


//--------------------- .text._ZN10layer_norm13ln_fwd_kernelINS_13Kernel_traitsI6__halfS2_fS2_fjLj2560ELj1ELj4ELj1ELj16ENS_18Kernel_traits_baseILj2560ES2_S2_fS2_fjLj128EEEEELb0ELb1ELb1ELb1EEEvNS_9FwdParamsE --------------------------
	.section	.text._ZN10layer_norm13ln_fwd_kernelINS_13Kernel_traitsI6__halfS2_fS2_fjLj2560ELj1ELj4ELj1ELj16ENS_18Kernel_traits_baseILj2560ES2_S2_fS2_fjLj128EEEEELb0ELb1ELb1ELb1EEEvNS_9FwdParamsE,"ax",@progbits
	.align	128
        .global         _ZN10layer_norm13ln_fwd_kernelINS_13Kernel_traitsI6__halfS2_fS2_fjLj2560ELj1ELj4ELj1ELj16ENS_18Kernel_traits_baseILj2560ES2_S2_fS2_fjLj128EEEEELb0ELb1ELb1ELb1EEEvNS_9FwdParamsE
        .type           _ZN10layer_norm13ln_fwd_kernelINS_13Kernel_traitsI6__halfS2_fS2_fjLj2560ELj1ELj4ELj1ELj16ENS_18Kernel_traits_baseILj2560ES2_S2_fS2_fjLj128EEEEELb0ELb1ELb1ELb1EEEvNS_9FwdParamsE,@function
        .size           _ZN10layer_norm13ln_fwd_kernelINS_13Kernel_traitsI6__halfS2_fS2_fjLj2560ELj1ELj4ELj1ELj16ENS_18Kernel_traits_baseILj2560ES2_S2_fS2_fjLj128EEEEELb0ELb1ELb1ELb1EEEvNS_9FwdParamsE,(.L_x_88519 - _ZN10layer_norm13ln_fwd_kernelINS_13Kernel_traitsI6__halfS2_fS2_fjLj2560ELj1ELj4ELj1ELj16ENS_18Kernel_traits_baseILj2560ES2_S2_fS2_fjLj128EEEEELb0ELb1ELb1ELb1EEEvNS_9FwdParamsE)
        .other          _ZN10layer_norm13ln_fwd_kernelINS_13Kernel_traitsI6__halfS2_fS2_fjLj2560ELj1ELj4ELj1ELj16ENS_18Kernel_traits_baseILj2560ES2_S2_fS2_fjLj128EEEEELb0ELb1ELb1ELb1EEEvNS_9FwdParamsE,@"STO_CUDA_ENTRY STV_DEFAULT"
_ZN10layer_norm13ln_fwd_kernelINS_13Kernel_traitsI6__halfS2_fS2_fjLj2560ELj1ELj4ELj1ELj16ENS_18Kernel_traits_baseILj2560ES2_S2_fS2_fjLj128EEEEELb0ELb1ELb1ELb1EEEvNS_9FwdParamsE:
.text._ZN10layer_norm13ln_fwd_kernelINS_13Kernel_traitsI6__halfS2_fS2_fjLj2560ELj1ELj4ELj1ELj16ENS_18Kernel_traits_baseILj2560ES2_S2_fS2_fjLj128EEEEELb0ELb1ELb1ELb1EEEvNS_9FwdParamsE:
        /* <DEDUP_REMOVED lines=45> */
.L_x_53102:
[----:B------:R-:W0:Y:S08]  /*02d0*/  LDC.64 R4, c[0x0][0x3d0] ;  /* 0x0000f400ff047b82 */ /* 0x000e300000000a00 */
[----:B------:R-:W1:Y:S01]  /*02e0*/  LDC.64 R6, c[0x0][0x3e8] ;  /* 0x0000fa00ff067b82 */ /* 0x000e620000000a00 */
        /* <DEDUP_REMOVED lines=9> */
[----:B------:R-:W-:Y:S01]  /*0380*/  CS2R R64, SRZ ;  /* 0x0000000000407805 */ /* 0x000fe2000001ff00 */
[C---:B0-----:R-:W-:Y:S01]  /*0390*/  IMAD.WIDE.U32 R44, R2.reuse, 0x10, R4 ;  /* 0x00000010022c7825 */ /* 0x041fe200078e0004 */
[----:B------:R-:W-:Y:S02]  /*03a0*/  CS2R R62, SRZ ;  /* 0x00000000003e7805 */ /* 0x000fe4000001ff00 */
[----:B------:R-:W-:Y:S02]  /*03b0*/  CS2R R60, SRZ ;  /* 0x00000000003c7805 */ /* 0x000fe4000001ff00 */
[----:B------:R-:W-:Y:S02]  /*03c0*/  CS2R R58, SRZ ;  /* 0x00000000003a7805 */ /* 0x000fe4000001ff00 */
[----:B------:R-:W-:Y:S01]  /*03d0*/  CS2R R56, SRZ ;  /* 0x0000000000387805 */ /* 0x000fe2000001ff00 */
[----:B------:R-:W5:Y:S01]  /*03e0*/  LDG.E.128 R8, desc[UR6][R44.64+0x200] ;  /* 0x000200062c087981 */ /* 0x000f62000c1e1d00 */
[----:B-1----:R-:W-:-:S03]  /*03f0*/  IMAD.WIDE.U32 R46, R2, 0x10, R6 ;  /* 0x00000010022e7825 */ /* 0x002fc600078e0006 */
[----:B------:R-:W5:Y:S01]  /*0400*/  LDG.E.128 R12, desc[UR6][R44.64+0x400] ;  /* 0x000400062c0c7981 */ /* 0x000f62000c1e1d00 */
[----:B------:R-:W-:Y:S02]  /*0410*/  CS2R R54, SRZ ;  /* 0x0000000000367805 */ /* 0x000fe4000001ff00 */
[----:B------:R-:W-:Y:S02]  /*0420*/  CS2R R52, SRZ ;  /* 0x0000000000347805 */ /* 0x000fe4000001ff00 */
[----:B------:R-:W-:Y:S01]  /*0430*/  CS2R R50, SRZ ;  /* 0x0000000000327805 */ /* 0x000fe2000001ff00 */
[----:B------:R-:W5:Y:S01]  /*0440*/  LDG.E.128 R4, desc[UR6][R44.64] ;  /* 0x000000062c047981 */ /* 0x000f62000c1e1d00 */
[----:B------:R-:W-:-:S03]  /*0450*/  CS2R R48, SRZ ;  /* 0x0000000000307805 */ /* 0x000fc6000001ff00 */
[----:B------:R-:W5:Y:S04]  /*0460*/  LDG.E.128 R16, desc[UR6][R44.64+0x600] ;  /* 0x000600062c107981 */ /* 0x000f68000c1e1d00 */
[----:B------:R-:W5:Y:S04]  /*0470*/  LDG.E.128 R20, desc[UR6][R44.64+0x800] ;  /* 0x000800062c147981 */ /* 0x000f68000c1e1d00 */
[----:B------:R-:W5:Y:S04]  /*0480*/  LDG.E.128 R24, desc[UR6][R44.64+0xa00] ;  /* 0x000a00062c187981 */ /* 0x000f68000c1e1d00 */
[----:B------:R-:W5:Y:S04]  /*0490*/  LDG.E.128 R28, desc[UR6][R44.64+0xc00] ;  /* 0x000c00062c1c7981 */ /* 0x000f68000c1e1d00 */
[----:B------:R-:W5:Y:S04]  /*04a0*/  LDG.E.128 R32, desc[UR6][R44.64+0xe00] ;  /* 0x000e00062c207981 */ /* 0x000f68000c1e1d00 */
[----:B------:R-:W5:Y:S04]  /*04b0*/  LDG.E.128 R36, desc[UR6][R44.64+0x1000] ;  /* 0x001000062c247981 */ /* 0x000f68000c1e1d00 */
[----:B------:R0:W5:Y:S04]  /*04c0*/  LDG.E.128 R40, desc[UR6][R44.64+0x1200] ;  /* 0x001200062c287981 */ /* 0x000168000c1e1d00 */
[----:B------:R-:W5:Y:S04]  /*04d0*/  LDG.E.128 R84, desc[UR6][R46.64] ;  /* 0x000000062e547981 */ /* 0x000f68000c1e1d00 */
[----:B------:R-:W5:Y:S01]  /*04e0*/  LDG.E.128 R88, desc[UR6][R46.64+0x200] ;  /* 0x000200062e587981 */ /* 0x000f62000c1e1d00 */
[----:B0-----:R-:W-:-:S03]  /*04f0*/  CS2R R44, SRZ ;  /* 0x00000000002c7805 */ /* 0x001fc6000001ff00 */
        /* <DEDUP_REMOVED lines=9> */
.L_x_53103:
[----:B------:R-:W1:Y:S01]  /*0590*/  S2UR UR4, SR_CTAID.X ;  /* 0x00000000000479c3 */ /* 0x000e620000002500 */
[----:B------:R-:W2:Y:S01]  /*05a0*/  LDCU UR5, c[0x0][0x384] ;  /* 0x00007080ff0577ac */ /* 0x000ea20008000800 */
[----:B------:R-:W-:Y:S01]  /*05b0*/  SHF.R.U32.HI R0, RZ, 0x5, R0 ;  /* 0x00000005ff007819 */ /* 0x000fe20000011600 */
[----:B-1----:R-:W-:-:S06]  /*05c0*/  USHF.L.U32 UR4, UR4, 0x2, URZ ;  /* 0x0000000204047899 */ /* 0x002fcc00080006ff */
[----:B------:R-:W-:-:S04]  /*05d0*/  LOP3.LUT R0, R0, UR4, RZ, 0xfc, !PT ;  /* 0x0000000400007c12 */ /* 0x000fc8000f8efcff */
[----:B--2---:R-:W-:-:S13]  /*05e0*/  ISETP.GE.AND P0, PT, R0, UR5, PT ;  /* 0x0000000500007c0c */ /* 0x004fda000bf06270 */
[----:B------:R-:W-:Y:S05]  /*05f0*/  @P0 EXIT ;  /* 0x000000000000094d */ /* 0x000fea0003800000 */
[----:B------:R-:W1:Y:S01]  /*0600*/  LDCU UR10, c[0x0][0x40c] ;  /* 0x00008180ff0a77ac */ /* 0x000e620008000800 */
[----:B------:R-:W2:Y:S01]  /*0610*/  LDCU.U8 UR8, c[0x0][0x410] ;  /* 0x00008200ff0877ac */ /* 0x000ea20008000000 */
[----:B------:R-:W3:Y:S01]  /*0620*/  LDCU UR9, c[0x0][0x448] ;  /* 0x00008900ff0977ac */ /* 0x000ee20008000800 */
[----:B------:R-:W4:Y:S02]  /*0630*/  LDCU.64 UR4, c[0x0][0x3a0] ;  /* 0x00007400ff0477ac */ /* 0x000f240008000a00 */
.L_x_53137:
[----:B------:R-:W0:Y:S08]  /*0640*/  LDC.64 R136, c[0x0][0x3f0] ;  /* 0x0000fc00ff887b82 */ /* 0x000e300000000a00 */
[----:B------:R-:W1:Y:S08]  /*0650*/  LDC R221, c[0x0][0x388] ;  /* 0x0000e200ffdd7b82 */ /* 0x000e700000000800 */
[----:B------:R-:W2:Y:S01]  /*0660*/  LDC.64 R212, c[0x0][0x3f8] ;  /* 0x0000fe00ffd47b82 */ /* 0x000ea20000000a00 */
[----:B0-----:R-:W-:-:S05]  /*0670*/  IMAD.WIDE R136, R0, 0x4, R136 ;  /* 0x0000000400887825 */ /* 0x001fca00078e0288 */
[----:B------:R0:W3:Y:S01]  /*0680*/  LDG.E R3, desc[UR6][R136.64] ;  /* 0x0000000688037981 */ /* 0x0000e2000c1e1900 */
[----:B-1----:R-:W-:-:S05]  /*0690*/  IMAD R140, R0, R221, RZ ;  /* 0x000000dd008c7224 */ /* 0x002fca00078e02ff */
[----:B------:R-:W-:Y:S01]  /*06a0*/  SHF.R.S32.HI R141, RZ, 0x1f, R140 ;  /* 0x0000001fff8d7819 */ /* 0x000fe2000001148c */
[----:B0-----:R-:W-:Y:S02]  /*06b0*/  HFMA2 R136, -RZ, RZ, 0, 0 ;  /* 0x00000000ff887431 */ /* 0x001fe400000001ff */
[----:B--2---:R-:W-:Y:S01]  /*06c0*/  IMAD.WIDE R212, R0, 0x4, R212 ;  /* 0x0000000400d47825 */ /* 0x004fe200078e02d4 */
[----:B------:R-:W-:-:S04]  /*06d0*/  LEA.HI R141, R141, R140, RZ, 0x3 ;  /* 0x0000008c8d8d7211 */ /* 0x000fc800078f18ff */
[----:B------:R-:W-:Y:S01]  /*06e0*/  LEA.HI.SX32 R137, R141, R2, 0x1d ;  /* 0x000000028d897211 */ /* 0x000fe200078feaff */
[----:B-----5:R0:W5:Y:S01]  /*06f0*/  LDG.E R212, desc[UR6][R212.64] ;  /* 0x00000006d4d47981 */ /* 0x020162000c1e1900 */
[----:B---3--:R-:W-:-:S13]  /*0700*/  ISETP.GE.AND P1, PT, R3, 0x1, PT ;  /* 0x000000010300780c */ /* 0x008fda0003f26270 */
[----:B------:R-:W1:Y:S01]  /*0710*/  @P1 S2R R144, SR_TID.X ;  /* 0x0000000000901919 */ /* 0x000e620000002100 */
[----:B------:R-:W2:Y:S01]  /*0720*/  @P1 LDC.64 R138, c[0x0][0x390] ;  /* 0x0000e400ff8a1b82 */ /* 0x000ea20000000a00 */
[----:B------:R-:W-:-:S05]  /*0730*/  @P1 IADD3 R142, PT, PT, R3, -0x1, RZ ;  /* 0xffffffff038e1810 */ /* 0x000fca0007ffe0ff */
[----:B------:R-:W-:-:S05]  /*0740*/  @P1 IMAD R142, R142, R221, RZ ;  /* 0x000000dd8e8e1224 */ /* 0x000fca00078e02ff */
[----:B------:R-:W-:-:S04]  /*0750*/  @P1 SHF.R.S32.HI R143, RZ, 0x1f, R142 ;  /* 0x0000001fff8f1819 */ /* 0x000fc8000001148e */
[----:B------:R-:W-:Y:S02]  /*0760*/  @P1 LEA.HI R143, R143, R142, RZ, 0x3 ;  /* 0x0000008e8f8f1211 */ /* 0x000fe400078f18ff */
[----:B-1----:R-:W-:-:S04]  /*0770*/  @P1 LOP3.LUT R2, R144, 0x1f, RZ, 0xc0, !PT ;  /* 0x0000001f90021812 */ /* 0x002fc800078ec0ff */
[----:B------:R-:W-:-:S05]  /*0780*/  @P1 LEA.HI.SX32 R136, R143, R2, 0x1d ;  /* 0x000000028f881211 */ /* 0x000fca00078feaff */
[----:B--2---:R-:W-:-:S05]  /*0790*/  @P1 IMAD.WIDE.U32 R138, R136, 0x10, R138 ;  /* 0x00000010888a1825 */ /* 0x004fca00078e008a */
[----:B------:R0:W5:Y:S01]  /*07a0*/  @P1 LDG.E.128 R124, desc[UR6][R138.64] ;  /* 0x000000068a7c1981 */ /* 0x000162000c1e1d00 */
[----:B----4-:R-:W-:-:S04]  /*07b0*/  ISETP.NE.U32.AND P0, PT, RZ, UR4, PT ;  /* 0x00000004ff007c0c */ /* 0x010fc8000bf05070 */
[----:B------:R-:W-:Y:S01]  /*07c0*/  ISETP.NE.AND.EX P0, PT, RZ, UR5, PT, P0 ;  /* 0x00000005ff007c0c */ /* 0x000fe2000bf05300 */
[----:B------:R-:W-:-:S12]  /*07d0*/  BSSY.RECONVERGENT B0, `(.L_x_53104) ;  /* 0x0000064000007945 */ /* 0x000fd80003800200 */
[----:B0-----:R-:W-:Y:S05]  /*07e0*/  @!P0 BRA `(.L_x_53105) ;  /* 0x0000000000d88947 */ /* 0x001fea0003800000 */
        /* <DEDUP_REMOVED lines=8> */
[--C-:B0-----:R-:W-:Y:S02]  /*0870*/  @P2 HADD2.F32 R138, -RZ, R125.reuse.H0_H0 ;  /* 0x2000007dff8a2230 */ /* 0x101fe40000004100 */
[----:B------:R-:W-:Y:S01]  /*0880*/  @P2 HADD2.F32 R142, -RZ, R125.H1_H1 ;  /* 0x3000007dff8e2230 */ /* 0x000fe20000004100 */
[----:B------:R-:W0:Y:S01]  /*0890*/  @P2 LDC R144, c[0x0][0x40c] ;  /* 0x00010300ff902b82 */ /* 0x000e220000000800 */
[----:B------:R-:W-:-:S07]  /*08a0*/  @P2 HADD2.F32 R146, -RZ, R126.H1_H1 ;  /* 0x3000007eff922230 */ /* 0x000fce0000004100 */
[----:B------:R-:W4:Y:S08]  /*08b0*/  @P2 LDC R145, c[0x0][0x40c] ;  /* 0x00010300ff912b82 */ /* 0x000f300000000800 */
[----:B------:R-:W4:Y:S01]  /*08c0*/  @P2 LDC R147, c[0x0][0x40c] ;  /* 0x00010300ff932b82 */ /* 0x000f220000000800 */
[----:B-1----:R-:W-:-:S07]  /*08d0*/  @P2 FMUL.FTZ R139, R140, R143 ;  /* 0x0000008f8c8b2220 */ /* 0x002fce0000410000 */
[----:B------:R-:W1:Y:S01]  /*08e0*/  @P2 LDC R149, c[0x0][0x40c] ;  /* 0x00010300ff952b82 */ /* 0x000e620000000800 */
[----:B0-----:R-:W-:Y:S01]  /*08f0*/  @P2 FMUL.FTZ R140, R141, R144 ;  /* 0x000000908d8c2220 */ /* 0x001fe20000410000 */
[----:B------:R-:W-:Y:S02]  /*0900*/  @P2 HADD2.F32 R141, -RZ, R84.H1_H1 ;  /* 0x30000054ff8d2230 */ /* 0x000fe40000004100 */
[----:B------:R-:W-:-:S04]  /*0910*/  @P2 HADD2.F32 R144, -RZ, R126.H0_H0 ;  /* 0x2000007eff902230 */ /* 0x000fc80000004100 */
[----:B------:R-:W0:Y:S01]  /*0920*/  @P2 LDC R151, c[0x0][0x40c] ;  /* 0x00010300ff972b82 */ /* 0x000e220000000800 */
[----:B----4-:R-:W-:Y:S01]  /*0930*/  @P2 FMUL.FTZ R143, R138, R145 ;  /* 0x000000918a8f2220 */ /* 0x010fe20000410000 */
[----:B------:R-:W-:-:S06]  /*0940*/  @P2 HADD2.F32 R138, -RZ, R84.H0_H0 ;  /* 0x20000054ff8a2230 */ /* 0x000fcc0000004100 */
[----:B------:R-:W4:Y:S01]  /*0950*/  @P2 LDC R148, c[0x0][0x40c] ;  /* 0x00010300ff942b82 */ /* 0x000f220000000800 */
[----:B------:R-:W-:Y:S01]  /*0960*/  @P2 FMUL.FTZ R142, R142, R147 ;  /* 0x000000938e8e2220 */ /* 0x000fe20000410000 */
[----:B------:R-:W-:Y:S02]  /*0970*/  @P2 HADD2.F32 R147, -RZ, R127.H0_H0 ;  /* 0x2000007fff932230 */ /* 0x000fe40000004100 */
[----:B-1----:R-:W-:Y:S01]  /*0980*/  @P2 FMUL.FTZ R145, R144, R149 ;  /* 0x0000009590912220 */ /* 0x002fe20000410000 */
[----:B------:R-:W-:Y:S02]  /*0990*/  @P2 HADD2.F32 R144, -RZ, R87.H0_H0 ;  /* 0x20000057ff902230 */ /* 0x000fe40000004100 */
[----:B0-----:R-:W-:Y:S01]  /*09a0*/  @P2 FMUL.FTZ R146, R146, R151 ;  /* 0x0000009792922220 */ /* 0x001fe20000410000 */
[----:B----4-:R-:W-:Y:S01]  /*09b0*/  @P2 FMUL.FTZ R147, R147, R148 ;  /* 0x0000009493932220 */ /* 0x010fe20000410000 */
[----:B--2---:R-:W-:Y:S01]  /*09c0*/  @!P2 MOV R216, R128 ;  /* 0x0000008000d8a202 */ /* 0x004fe20000000f00 */
[----:B------:R-:W-:Y:S01]  /*09d0*/  @P2 FFMA.FTZ R216, R139, R138, R128 ;  /* 0x0000008a8bd82223 */ /* 0x000fe20000010080 */
[----:B------:R-:W-:Y:S01]  /*09e0*/  MOV R217, R129 ;  /* 0x0000008100d97202 */ /* 0x000fe20000000f00 */
[----:B------:R-:W-:Y:S01]  /*09f0*/  @P2 FFMA.FTZ R217, R140, R141, R129 ;  /* 0x0000008d8cd92223 */ /* 0x000fe20000010081 */
[--C-:B------:R-:W-:Y:S01]  /*0a00*/  @P2 HADD2.F32 R138, -RZ, R85.reuse.H0_H0 ;  /* 0x20000055ff8a2230 */ /* 0x100fe20000004100 */
[----:B------:R-:W-:Y:S01]  /*0a10*/  MOV R218, R130 ;  /* 0x0000008200da7202 */ /* 0x000fe20000000f00 */
[----:B------:R-:W-:Y:S01]  /*0a20*/  @P2 HADD2.F32 R139, -RZ, R85.H1_H1 ;  /* 0x30000055ff8b2230 */ /* 0x000fe20000004100 */
[----:B------:R-:W-:Y:S01]  /*0a30*/  MOV R219, R131 ;  /* 0x0000008300db7202 */ /* 0x000fe20000000f00 */
[--C-:B------:R-:W-:Y:S01]  /*0a40*/  @P2 HADD2.F32 R140, -RZ, R86.reuse.H0_H0 ;  /* 0x20000056ff8c2230 */ /* 0x100fe20000004100 */
[----:B---3--:R-:W-:Y:S01]  /*0a50*/  MOV R208, R132 ;  /* 0x0000008400d07202 */ /* 0x008fe20000000f00 */
[----:B------:R-:W-:Y:S01]  /*0a60*/  @P2 HADD2.F32 R141, -RZ, R86.H1_H1 ;  /* 0x30000056ff8d2230 */ /* 0x000fe20000004100 */
[----:B------:R-:W-:Y:S01]  /*0a70*/  MOV R209, R133 ;  /* 0x0000008500d17202 */ /* 0x000fe20000000f00 */
[----:B------:R-:W-:Y:S01]  /*0a80*/  @P2 FFMA.FTZ R218, R143, R138, R130 ;  /* 0x0000008a8fda2223 */ /* 0x000fe20000010082 */
[----:B------:R-:W-:Y:S01]  /*0a90*/  MOV R210, R134 ;  /* 0x0000008600d27202 */ /* 0x000fe20000000f00 */
[----:B------:R-:W-:Y:S01]  /*0aa0*/  @P2 FFMA.FTZ R219, R142, R139, R131 ;  /* 0x0000008b8edb2223 */ /* 0x000fe20000010083 */
[----:B------:R-:W-:Y:S01]  /*0ab0*/  @P2 FFMA.FTZ R208, R145, R140, R132 ;  /* 0x0000008c91d02223 */ /* 0x000fe20000010084 */
[----:B------:R-:W-:Y:S01]  /*0ac0*/  @P2 FFMA.FTZ R209, R146, R141, R133 ;  /* 0x0000008d92d12223 */ /* 0x000fe20000010085 */
        /* <DEDUP_REMOVED lines=8> */
.L_x_53105:
[----:B------:R-:W0:Y:S01]  /*0b50*/  @P1 LDC R139, c[0x0][0x40c] ;  /* 0x00010300ff8b1b82 */ /* 0x000e220000000800 */
[----:B-----5:R-:W-:Y:S01]  /*0b60*/  @P1 HADD2.F32 R138, -RZ, R124.H0_H0 ;  /* 0x2000007cff8a1230 */ /* 0x020fe20000004100 */
[----:B------:R-:W-:Y:S01]  /*0b70*/  CS2R R216, SRZ ;  /* 0x0000000000d87805 */ /* 0x000fe2000001ff00 */
[--C-:B------:R-:W-:Y:S01]  /*0b80*/  @P1 HADD2.F32 R141, -RZ, R125.reuse.H0_H0 ;  /* 0x2000007dff8d1230 */ /* 0x100fe20000004100 */
[----:B------:R-:W-:Y:S01]  /*0b90*/  CS2R R218, SRZ ;  /* 0x0000000000da7805 */ /* 0x000fe2000001ff00 */
[----:B------:R-:W-:Y:S01]  /*0ba0*/  @P1 HADD2.F32 R143, -RZ, R125.H1_H1 ;  /* 0x3000007dff8f1230 */ /* 0x000fe20000004100 */
[----:B------:R-:W-:Y:S01]  /*0bb0*/  CS2R R208, SRZ ;  /* 0x0000000000d07805 */ /* 0x000fe2000001ff00 */
[--C-:B------:R-:W-:Y:S01]  /*0bc0*/  @P1 HADD2.F32 R145, -RZ, R126.reuse.H0_H0 ;  /* 0x2000007eff911230 */ /* 0x100fe20000004100 */
[----:B------:R-:W1:Y:S01]  /*0bd0*/  @P1 LDC R140, c[0x0][0x40c] ;  /* 0x00010300ff8c1b82 */ /* 0x000e620000000800 */
[----:B------:R-:W-:Y:S01]  /*0be0*/  @P1 HADD2.F32 R147, -RZ, R126.H1_H1 ;  /* 0x3000007eff931230 */ /* 0x000fe20000004100 */
[----:B------:R-:W-:-:S06]  /*0bf0*/  CS2R R210, SRZ ;  /* 0x0000000000d27805 */ /* 0x000fcc000001ff00 */
[----:B------:R-:W2:Y:S08]  /*0c00*/  @P1 LDC R142, c[0x0][0x40c] ;  /* 0x00010300ff8e1b82 */ /* 0x000eb00000000800 */
[----:B------:R-:W3:Y:S01]  /*0c10*/  @P1 LDC R144, c[0x0][0x40c] ;  /* 0x00010300ff901b82 */ /* 0x000ee20000000800 */
[----:B0-----:R-:W-:Y:S01]  /*0c20*/  @P1 FMUL.FTZ R138, R138, R139 ;  /* 0x0000008b8a8a1220 */ /* 0x001fe20000410000 */
[----:B------:R-:W-:-:S06]  /*0c30*/  @P1 HADD2.F32 R139, -RZ, R124.H1_H1 ;  /* 0x3000007cff8b1230 */ /* 0x000fcc0000004100 */
[----:B------:R-:W0:Y:S01]  /*0c40*/  @P1 LDC R146, c[0x0][0x40c] ;  /* 0x00010300ff921b82 */ /* 0x000e220000000800 */
[----:B-1----:R-:W-:Y:S01]  /*0c50*/  @P1 FMUL.FTZ R140, R139, R140 ;  /* 0x0000008c8b8c1220 */ /* 0x002fe20000410000 */
[----:B------:R-:W-:-:S05]  /*0c60*/  @P1 HADD2.F32 R139, -RZ, R84.H0_H0 ;  /* 0x20000054ff8b1230 */ /* 0x000fca0000004100 */
[----:B------:R-:W-:Y:S01]  /*0c70*/  @P1 FMUL.FTZ R216, R138, R139 ;  /* 0x0000008b8ad81220 */ /* 0x000fe20000410000 */
[----:B------:R-:W1:Y:S01]  /*0c80*/  @P1 LDC R148, c[0x0][0x40c] ;  /* 0x00010300ff941b82 */ /* 0x000e620000000800 */
[----:B--2---:R-:W-:Y:S01]  /*0c90*/  @P1 FMUL.FTZ R142, R141, R142 ;  /* 0x0000008e8d8e1220 */ /* 0x004fe20000410000 */
[----:B------:R-:W-:Y:S02]  /*0ca0*/  @P1 HADD2.F32 R141, -RZ, R84.H1_H1 ;  /* 0x30000054ff8d1230 */ /* 0x000fe40000004100 */
[--C-:B------:R-:W-:Y:S02]  /*0cb0*/  @P1 HADD2.F32 R139, -RZ, R85.reuse.H1_H1 ;  /* 0x30000055ff8b1230 */ /* 0x100fe40000004100 */
[----:B------:R-:W-:Y:S02]  /*0cc0*/  @P1 HADD2.F32 R138, -RZ, R86.H0_H0 ;  /* 0x20000056ff8a1230 */ /* 0x000fe40000004100 */
[----:B------:R-:W-:Y:S01]  /*0cd0*/  @P1 FMUL.FTZ R217, R140, R141 ;  /* 0x0000008d8cd91220 */ /* 0x000fe20000410000 */
[----:B------:R-:W2:Y:S01]  /*0ce0*/  @P1 LDC R149, c[0x0][0x40c] ;  /* 0x00010300ff951b82 */ /* 0x000ea20000000800 */
[----:B---3--:R-:W-:Y:S01]  /*0cf0*/  @P1 FMUL.FTZ R144, R143, R144 ;  /* 0x000000908f901220 */ /* 0x008fe20000410000 */
[----:B------:R-:W-:-:S02]  /*0d00*/  @P1 HADD2.F32 R143, -RZ, R85.H0_H0 ;  /* 0x20000055ff8f1230 */ /* 0x000fc40000004100 */
[----:B------:R-:W-:Y:S02]  /*0d10*/  @P1 HADD2.F32 R140, -RZ, R86.H1_H1 ;  /* 0x30000056ff8c1230 */ /* 0x000fe40000004100 */
[----:B------:R-:W-:Y:S01]  /*0d20*/  @P1 FMUL.FTZ R219, R144, R139 ;  /* 0x0000008b90db1220 */ /* 0x000fe20000410000 */
[----:B------:R-:W-:Y:S02]  /*0d30*/  @P1 HADD2.F32 R141, -RZ, R87.H0_H0 ;  /* 0x20000057ff8d1230 */ /* 0x000fe40000004100 */
[----:B------:R-:W-:Y:S01]  /*0d40*/  @P1 FMUL.FTZ R218, R142, R143 ;  /* 0x0000008f8eda1220 */ /* 0x000fe20000410000 */
[----:B------:R-:W3:Y:S01]  /*0d50*/  @P1 LDC R151, c[0x0][0x40c] ;  /* 0x00010300ff971b82 */ /* 0x000ee20000000800 */
[----:B0-----:R-:W-:Y:S01]  /*0d60*/  @P1 FMUL.FTZ R145, R145, R146 ;  /* 0x0000009291911220 */ /* 0x001fe20000410000 */
[----:B------:R-:W-:Y:S02]  /*0d70*/  @P1 HADD2.F32 R146, -RZ, R127.H0_H0 ;  /* 0x2000007fff921230 */ /* 0x000fe40000004100 */
[----:B------:R-:W-:-:S02]  /*0d80*/  @P1 HADD2.F32 R143, -RZ, R87.H1_H1 ;  /* 0x30000057ff8f1230 */ /* 0x000fc40000004100 */
[----:B------:R-:W-:Y:S01]  /*0d90*/  @P1 FMUL.FTZ R208, R145, R138 ;  /* 0x0000008a91d01220 */ /* 0x000fe20000410000 */
[----:B-1----:R-:W-:Y:S01]  /*0da0*/  @P1 FMUL.FTZ R147, R147, R148 ;  /* 0x0000009493931220 */ /* 0x002fe20000410000 */
[----:B------:R-:W-:-:S03]  /*0db0*/  @P1 HADD2.F32 R148, -RZ, R127.H1_H1 ;  /* 0x3000007fff941230 */ /* 0x000fc60000004100 */
[----:B------:R-:W-:Y:S01]  /*0dc0*/  @P1 FMUL.FTZ R209, R147, R140 ;  /* 0x0000008c93d11220 */ /* 0x000fe20000410000 */
[----:B--2---:R-:W-:-:S04]  /*0dd0*/  @P1 FMUL.FTZ R146, R146, R149 ;  /* 0x0000009592921220 */ /* 0x004fc80000410000 */
[----:B------:R-:W-:Y:S01]  /*0de0*/  @P1 FMUL.FTZ R210, R146, R141 ;  /* 0x0000008d92d21220 */ /* 0x000fe20000410000 */
[----:B---3--:R-:W-:-:S04]  /*0df0*/  @P1 FMUL.FTZ R148, R148, R151 ;  /* 0x0000009794941220 */ /* 0x008fc80000410000 */
[----:B------:R-:W-:-:S07]  /*0e00*/  @P1 FMUL.FTZ R211, R148, R143 ;  /* 0x0000008f94d31220 */ /* 0x000fce0000410000 */
.L_x_53106:
[----:B------:R-:W-:Y:S05]  /*0e10*/  BSYNC.RECONVERGENT B0 ;  /* 0x0000000000007941 */ /* 0x000fea0003800200 */
.L_x_53104:
[----:B------:R-:W0:Y:S01]  /*0e20*/  LDC.64 R214, c[0x0][0x3a8] ;  /* 0x0000ea00ffd67b82 */ /* 0x000e220000000a00 */
[----:B------:R-:W-:Y:S02]  /*0e30*/  @P1 IADD3 R145, PT, PT, R136, 0x20, RZ ;  /* 0x0000002088911810 */ /* 0x000fe40007ffe0ff */
[----:B------:R-:W-:-:S05]  /*0e40*/  @P0 IADD3 R147, PT, PT, R137, 0x20, RZ ;  /* 0x0000002089930810 */ /* 0x000fca0007ffe0ff */
[----:B------:R-:W1:Y:S08]  /*0e50*/  @P1 LDC.64 R140, c[0x0][0x390] ;  /* 0x0000e400ff8c1b82 */ /* 0x000e700000000a00 */
[----:B------:R-:W2:Y:S01]  /*0e60*/  @P0 LDC.64 R142, c[0x0][0x3a0] ;  /* 0x0000e800ff8e0b82 */ /* 0x000ea20000000a00 */
[----:B0-----:R-:W-:-:S05]  /*0e70*/  IMAD.WIDE.U32 R138, R137, 0x20, R214 ;  /* 0x00000020898a7825 */ /* 0x001fca00078e00d6 */
[----:B------:R0:W-:Y:S01]  /*0e80*/  STG.E.128 desc[UR6][R138.64], R216 ;  /* 0x000000d88a007986 */ /* 0x0001e2000c101d06 */
[----:B-1----:R-:W-:-:S03]  /*0e90*/  @P1 IMAD.WIDE.U32 R140, R145, 0x10, R140 ;  /* 0x00000010918c1825 */ /* 0x002fc600078e008c */
[----:B------:R0:W-:Y:S04]  /*0ea0*/  STG.E.128 desc[UR6][R138.64+0x10], R208 ;  /* 0x000010d08a007986 */ /* 0x0001e8000c101d06 */
[----:B------:R0:W5:Y:S01]  /*0eb0*/  @P1 LDG.E.128 R124, desc[UR6][R140.64] ;  /* 0x000000068c7c1981 */ /* 0x000162000c1e1d00 */
[----:B--2---:R-:W-:-:S05]  /*0ec0*/  @P0 IMAD.WIDE.U32 R142, R147, 0x20, R142 ;  /* 0x00000020938e0825 */ /* 0x004fca00078e008e */
        /* <DEDUP_REMOVED lines=11> */
[----:B0-----:R-:W0:Y:S01]  /*0f80*/  @P2 LDC R139, c[0x0][0x40c] ;  /* 0x00010300ff8b2b82 */ /* 0x001e220000000800 */
[--C-:B------:R-:W-:Y:S01]  /*0f90*/  @P2 HADD2.F32 R138, -RZ, R124.reuse.H0_H0 ;  /* 0x2000007cff8a2230 */ /* 0x100fe20000004100 */
[----:B------:R-:W-:Y:S01]  /*0fa0*/  MOV R198, R134 ;  /* 0x0000008600c67202 */ /* 0x000fe20000000f00 */
[----:B------:R-:W-:Y:S01]  /*0fb0*/  @P2 HADD2.F32 R140, -RZ, R124.H1_H1 ;  /* 0x3000007cff8c2230 */ /* 0x000fe20000004100 */
[----:B------:R-:W-:Y:S01]  /*0fc0*/  MOV R199, R135 ;  /* 0x0000008700c77202 */ /* 0x000fe20000000f00 */
[--C-:B------:R-:W-:Y:S02]  /*0fd0*/  @P2 HADD2.F32 R142, -RZ, R125.reuse.H0_H0 ;  /* 0x2000007dff8e2230 */ /* 0x100fe40000004100 */
[----:B------:R-:W-:Y:S01]  /*0fe0*/  @P2 HADD2.F32 R144, -RZ, R125.H1_H1 ;  /* 0x3000007dff902230 */ /* 0x000fe20000004100 */
        /* <DEDUP_REMOVED lines=8> */
[----:B-1----:R-:W-:Y:S01]  /*1070*/  @P2 FMUL.FTZ R140, R140, R143 ;  /* 0x0000008f8c8c2220 */ /* 0x002fe20000410000 */
[--C-:B------:R-:W-:Y:S02]  /*1080*/  @P2 HADD2.F32 R143, -RZ, R126.reuse.H1_H1 ;  /* 0x3000007eff8f2230 */ /* 0x100fe40000004100 */
[--C-:B------:R-:W-:Y:S02]  /*1090*/  @P2 HADD2.F32 R139, -RZ, R89.reuse.H0_H0 ;  /* 0x20000059ff8b2230 */ /* 0x100fe40000004100 */
[----:B------:R-:W-:Y:S01]  /*10a0*/  @P2 FFMA.FTZ R205, R140, R138, R129 ;  /* 0x0000008a8ccd2223 */ /* 0x000fe20000010081 */
[----:B------:R-:W-:Y:S01]  /*10b0*/  @P2 HADD2.F32 R138, -RZ, R89.H1_H1 ;  /* 0x30000059ff8a2230 */ /* 0x000fe20000004100 */
[----:B------:R-:W1:Y:S01]  /*10c0*/  @P2 LDC R149, c[0x0][0x40c] ;  /* 0x00010300ff952b82 */ /* 0x000e620000000800 */
[----:B--2---:R-:W-:Y:S01]  /*10d0*/  @P2 FMUL.FTZ R145, R142, R145 ;  /* 0x000000918e912220 */ /* 0x004fe20000410000 */
[----:B------:R-:W-:-:S02]  /*10e0*/  @P2 HADD2.F32 R142, -RZ, R126.H0_H0 ;  /* 0x2000007eff8e2230 */ /* 0x000fc40000004100 */
[--C-:B------:R-:W-:Y:S02]  /*10f0*/  @P2 HADD2.F32 R141, -RZ, R90.reuse.H0_H0 ;  /* 0x2000005aff8d2230 */ /* 0x100fe40000004100 */
[----:B------:R-:W-:Y:S01]  /*1100*/  @P2 FFMA.FTZ R206, R145, R139, R130 ;  /* 0x0000008b91ce2223 */ /* 0x000fe20000010082 */
[----:B------:R-:W-:Y:S01]  /*1110*/  @P2 HADD2.F32 R140, -RZ, R90.H1_H1 ;  /* 0x3000005aff8c2230 */ /* 0x000fe20000004100 */
[----:B------:R-:W2:Y:S01]  /*1120*/  @P2 LDC R148, c[0x0][0x40c] ;  /* 0x00010300ff942b82 */ /* 0x000ea20000000800 */
[----:B---3--:R-:W-:Y:S01]  /*1130*/  @P2 FMUL.FTZ R144, R144, R147 ;  /* 0x0000009390902220 */ /* 0x008fe20000410000 */
[----:B------:R-:W-:-:S03]  /*1140*/  @P2 HADD2.F32 R147, -RZ, R127.H0_H0 ;  /* 0x2000007fff932230 */ /* 0x000fc60000004100 */
[----:B------:R-:W-:Y:S01]  /*1150*/  @P2 FFMA.FTZ R207, R144, R138, R131 ;  /* 0x0000008a90cf2223 */ /* 0x000fe20000010083 */
[----:B0-----:R-:W-:Y:S01]  /*1160*/  @P2 FMUL.FTZ R146, R143, R146 ;  /* 0x000000928f922220 */ /* 0x001fe20000410000 */
[----:B------:R-:W-:-:S03]  /*1170*/  @P2 HADD2.F32 R143, -RZ, R91.H0_H0 ;  /* 0x2000005bff8f2230 */ /* 0x000fc60000004100 */
[----:B------:R-:W-:Y:S01]  /*1180*/  @P2 FFMA.FTZ R197, R146, R140, R133 ;  /* 0x0000008c92c52223 */ /* 0x000fe20000010085 */
[----:B-1----:R-:W-:-:S04]  /*1190*/  @P2 FMUL.FTZ R149, R142, R149 ;  /* 0x000000958e952220 */ /* 0x002fc80000410000 */
[----:B------:R-:W-:Y:S01]  /*11a0*/  @P2 FFMA.FTZ R196, R149, R141, R132 ;  /* 0x0000008d95c42223 */ /* 0x000fe20000010084 */
[----:B--2---:R-:W-:-:S04]  /*11b0*/  @P2 FMUL.FTZ R147, R147, R148 ;  /* 0x0000009493932220 */ /* 0x004fc80000410000 */
[----:B------:R-:W-:Y:S01]  /*11c0*/  @P2 FFMA.FTZ R198, R147, R143, R134 ;  /* 0x0000008f93c62223 */ /* 0x000fe20000010086 */
[----:B------:R-:W-:Y:S06]  /*11d0*/  @!P2 BRA `(.L_x_53109) ;  /* 0x0000000000c4a947 */ /* 0x000fec0003800000 */
[----:B------:R-:W-:Y:S02]  /*11e0*/  HADD2.F32 R139, -RZ, R127.H1_H1 ;  /* 0x3000007fff8b7230 */ /* 0x000fe40000004100 */
[----:B------:R-:W-:-:S03]  /*11f0*/  HADD2.F32 R138, -RZ, R91.H1_H1 ;  /* 0x3000005bff8a7230 */ /* 0x000fc60000004100 */
[----:B------:R-:W-:-:S04]  /*1200*/  FMUL.FTZ R140, R139, UR10 ;  /* 0x0000000a8b8c7c20 */ /* 0x000fc80008410000 */
[----:B------:R-:W-:Y:S01]  /*1210*/  FFMA.FTZ R199, R140, R138, R135 ;  /* 0x0000008a8cc77223 */ /* 0x000fe20000010087 */
[----:B------:R-:W-:Y:S06]  /*1220*/  BRA `(.L_x_53109) ;  /* 0x0000000000b07947 */ /* 0x000fec0003800000 */
.L_x_53108:
[----:B0-----:R-:W0:Y:S01]  /*1230*/  @P1 LDC R139, c[0x0][0x40c] ;  /* 0x00010300ff8b1b82 */ /* 0x001e220000000800 */
        /* <DEDUP_REMOVED lines=43> */
.L_x_53109:
[----:B------:R-:W-:Y:S05]  /*14f0*/  BSYNC.RECONVERGENT B0 ;  /* 0x0000000000007941 */ /* 0x000fea0003800200 */
.L_x_53107:
[----:B------:R-:W0:Y:S01]  /*1500*/  @P1 LDC.64 R140, c[0x0][0x390] ;  /* 0x0000e400ff8c1b82 */ /* 0x000e220000000a00 */
[C---:B------:R-:W-:Y:S02]  /*1510*/  IADD3 R139, PT, PT, R137.reuse, 0x20, RZ ;  /* 0x00000020898b7810 */ /* 0x040fe40007ffe0ff */
[----:B------:R-:W-:Y:S02]  /*1520*/  @P1 IADD3 R145, PT, PT, R136, 0x40, RZ ;  /* 0x0000004088911810 */ /* 0x000fe40007ffe0ff */
[----:B------:R-:W-:Y:S01]  /*1530*/  @P0 IADD3 R147, PT, PT, R137, 0x40, RZ ;  /* 0x0000004089930810 */ /* 0x000fe20007ffe0ff */
[----:B------:R-:W-:Y:S02]  /*1540*/  IMAD.WIDE.U32 R138, R139, 0x20, R214 ;  /* 0x000000208b8a7825 */ /* 0x000fe400078e00d6 */
[----:B------:R-:W1:Y:S03]  /*1550*/  @P0 LDC.64 R142, c[0x0][0x3a0] ;  /* 0x0000e800ff8e0b82 */ /* 0x000e660000000a00 */
[----:B------:R2:W-:Y:S04]  /*1560*/  STG.E.128 desc[UR6][R138.64], R204 ;  /* 0x000000cc8a007986 */ /* 0x0005e8000c101d06 */
[----:B------:R2:W-:Y:S01]  /*1570*/  STG.E.128 desc[UR6][R138.64+0x10], R196 ;  /* 0x000010c48a007986 */ /* 0x0005e2000c101d06 */
[----:B0-----:R-:W-:-:S05]  /*1580*/  @P1 IMAD.WIDE.U32 R140, R145, 0x10, R140 ;  /* 0x00000010918c1825 */ /* 0x001fca00078e008c */
[----:B------:R2:W5:Y:S01]  /*1590*/  @P1 LDG.E.128 R124, desc[UR6][R140.64] ;  /* 0x000000068c7c1981 */ /* 0x000562000c1e1d00 */
[----:B-1----:R-:W-:-:S05]  /*15a0*/  @P0 IMAD.WIDE.U32 R142, R147, 0x20, R142 ;  /* 0x00000020938e0825 */ /* 0x002fca00078e008e */
        /* <DEDUP_REMOVED lines=11> */
[----:B--2---:R-:W0:Y:S01]  /*1660*/  @P2 LDC R139, c[0x0][0x40c] ;  /* 0x00010300ff8b2b82 */ /* 0x004e220000000800 */
        /* <DEDUP_REMOVED lines=42> */
.L_x_53111:
[----:B--2---:R-:W0:Y:S01]  /*1910*/  @P1 LDC R139, c[0x0][0x40c] ;  /* 0x00010300ff8b1b82 */ /* 0x004e220000000800 */
        /* <DEDUP_REMOVED lines=43> */
.L_x_53112:
[----:B------:R-:W-:Y:S05]  /*1bd0*/  BSYNC.RECONVERGENT B0 ;  /* 0x0000000000007941 */ /* 0x000fea0003800200 */
.L_x_53110:
        /* <DEDUP_REMOVED lines=65> */
.L_x_53114:
        /* <DEDUP_REMOVED lines=44> */
.L_x_53115:
[----:B------:R-:W-:Y:S05]  /*22b0*/  BSYNC.RECONVERGENT B0 ;  /* 0x0000000000007941 */ /* 0x000fea0003800200 */
.L_x_53113:
        /* <DEDUP_REMOVED lines=65> */
.L_x_53117:
        /* <DEDUP_REMOVED lines=44> */
.L_x_53118:
[----:B------:R-:W-:Y:S05]  /*2990*/  BSYNC.RECONVERGENT B0 ;  /* 0x0000000000007941 */ /* 0x000fea0003800200 */
.L_x_53116:
        /* <DEDUP_REMOVED lines=65> */
.L_x_53120:
        /* <DEDUP_REMOVED lines=44> */
.L_x_53121:
[----:B------:R-:W-:Y:S05]  /*3070*/  BSYNC.RECONVERGENT B0 ;  /* 0x0000000000007941 */ /* 0x000fea0003800200 */
.L_x_53119:
        /* <DEDUP_REMOVED lines=65> */
.L_x_53123:
        /* <DEDUP_REMOVED lines=44> */
.L_x_53124:
[----:B------:R-:W-:Y:S05]  /*3750*/  BSYNC.RECONVERGENT B0 ;  /* 0x0000000000007941 */ /* 0x000fea0003800200 */
.L_x_53122:
        /* <DEDUP_REMOVED lines=21> */
[----:B--2---:R-:W0:Y:S01]  /*38b0*/  @P2 LDC R143, c[0x0][0x40c] ;  /* 0x00010300ff8f2b82 */ /* 0x004e220000000800 */
[--C-:B------:R-:W-:Y:S02]  /*38c0*/  @P2 HADD2.F32 R140, -RZ, R124.reuse.H1_H1 ;  /* 0x3000007cff8c2230 */ /* 0x100fe40000004100 */
[----:B------:R-:W-:Y:S02]  /*38d0*/  @P2 HADD2.F32 R138, -RZ, R124.H0_H0 ;  /* 0x2000007cff8a2230 */ /* 0x000fe40000004100 */
[--C-:B------:R-:W-:Y:S02]  /*38e0*/  @P2 HADD2.F32 R142, -RZ, R125.reuse.H0_H0 ;  /* 0x2000007dff8e2230 */ /* 0x100fe40000004100 */
[----:B------:R-:W-:Y:S01]  /*38f0*/  @P2 HADD2.F32 R144, -RZ, R125.H1_H1 ;  /* 0x3000007dff902230 */ /* 0x000fe20000004100 */
[----:B------:R-:W1:Y:S01]  /*3900*/  @P2 LDC R139, c[0x0][0x40c] ;  /* 0x00010300ff8b2b82 */ /* 0x000e620000000800 */
[----:B------:R-:W-:-:S07]  /*3910*/  @P2 HADD2.F32 R148, -RZ, R127.H0_H0 ;  /* 0x2000007fff942230 */ /* 0x000fce0000004100 */
[----:B------:R-:W2:Y:S08]  /*3920*/  @P2 LDC R145, c[0x0][0x40c] ;  /* 0x00010300ff912b82 */ /* 0x000eb00000000800 */
[----:B------:R-:W3:Y:S01]  /*3930*/  @P2 LDC R146, c[0x0][0x40c] ;  /* 0x00010300ff922b82 */ /* 0x000ee20000000800 */
[----:B0-----:R-:W-:Y:S01]  /*3940*/  @P2 FMUL.FTZ R140, R140, R143 ;  /* 0x0000008f8c8c2220 */ /* 0x001fe20000410000 */
[----:B------:R-:W-:-:S06]  /*3950*/  @P2 HADD2.F32 R143, -RZ, R126.H1_H1 ;  /* 0x3000007eff8f2230 */ /* 0x000fcc0000004100 */
[----:B------:R-:W0:Y:S01]  /*3960*/  @P2 LDC R147, c[0x0][0x40c] ;  /* 0x00010300ff932b82 */ /* 0x000e220000000800 */
[----:B-1----:R-:W-:Y:S01]  /*3970*/  @P2 FMUL.FTZ R141, R138, R139 ;  /* 0x0000008b8a8d2220 */ /* 0x002fe20000410000 */
[--C-:B------:R-:W-:Y:S02]  /*3980*/  @P2 HADD2.F32 R139, -RZ, R112.reuse.H0_H0 ;  /* 0x20000070ff8b2230 */ /* 0x100fe40000004100 */
[----:B------:R-:W-:-:S03]  /*3990*/  @P2 HADD2.F32 R138, -RZ, R112.H1_H1 ;  /* 0x30000070ff8a2230 */ /* 0x000fc60000004100 */
[----:B------:R-:W-:Y:S01]  /*39a0*/  @P2 FFMA.FTZ R156, R141, R139, R128 ;  /* 0x0000008b8d9c2223 */ /* 0x000fe20000010080 */
[----:B------:R-:W1:Y:S01]  /*39b0*/  @P2 LDC R151, c[0x0][0x40c] ;  /* 0x00010300ff972b82 */ /* 0x000e620000000800 */
[----:B--2---:R-:W-:Y:S01]  /*39c0*/  @P2 FMUL.FTZ R145, R142, R145 ;  /* 0x000000918e912220 */ /* 0x004fe20000410000 */
[----:B------:R-:W-:Y:S02]  /*39d0*/  @P2 HADD2.F32 R142, -RZ, R126.H0_H0 ;  /* 0x2000007eff8e2230 */ /* 0x000fe40000004100 */
[----:B------:R-:W-:Y:S01]  /*39e0*/  @P2 FFMA.FTZ R157, R140, R138, R129 ;  /* 0x0000008a8c9d2223 */ /* 0x000fe20000010081 */
[--C-:B------:R-:W-:Y:S02]  /*39f0*/  @P2 HADD2.F32 R139, -RZ, R113.reuse.H0_H0 ;  /* 0x20000071ff8b2230 */ /* 0x100fe40000004100 */
[----:B------:R-:W-:Y:S01]  /*3a00*/  @P2 HADD2.F32 R138, -RZ, R113.H1_H1 ;  /* 0x30000071ff8a2230 */ /* 0x000fe20000004100 */
[----:B------:R-:W2:Y:S01]  /*3a10*/  @P2 LDC R149, c[0x0][0x40c] ;  /* 0x00010300ff952b82 */ /* 0x000ea20000000800 */
[----:B---3--:R-:W-:Y:S01]  /*3a20*/  @P2 FMUL.FTZ R146, R143, R146 ;  /* 0x000000928f922220 */ /* 0x008fe20000410000 */
[----:B------:R-:W-:-:S02]  /*3a30*/  @P2 HADD2.F32 R143, -RZ, R115.H0_H0 ;  /* 0x20000073ff8f2230 */ /* 0x000fc40000004100 */
[----:B------:R-:W-:Y:S01]  /*3a40*/  @P2 FFMA.FTZ R158, R145, R139, R130 ;  /* 0x0000008b919e2223 */ /* 0x000fe20000010082 */
[--C-:B------:R-:W-:Y:S02]  /*3a50*/  @P2 HADD2.F32 R141, -RZ, R114.reuse.H0_H0 ;  /* 0x20000072ff8d2230 */ /* 0x100fe40000004100 */
[----:B------:R-:W-:Y:S02]  /*3a60*/  @P2 HADD2.F32 R140, -RZ, R114.H1_H1 ;  /* 0x30000072ff8c2230 */ /* 0x000fe40000004100 */
[----:B0-----:R-:W-:-:S04]  /*3a70*/  @P2 FMUL.FTZ R144, R144, R147 ;  /* 0x0000009390902220 */ /* 0x001fc80000410000 */
[----:B------:R-:W-:Y:S01]  /*3a80*/  @P2 FFMA.FTZ R159, R144, R138, R131 ;  /* 0x0000008a909f2223 */ /* 0x000fe20000010083 */
[----:B-1----:R-:W-:Y:S01]  /*3a90*/  @P2 FMUL.FTZ R151, R148, R151 ;  /* 0x0000009794972220 */ /* 0x002fe20000410000 */
[----:B------:R-:W-:-:S03]  /*3aa0*/  MOV R148, R132 ;  /* 0x0000008400947202 */ /* 0x000fc60000000f00 */
[----:B------:R-:W-:Y:S01]  /*3ab0*/  @P2 FFMA.FTZ R150, R151, R143, R134 ;  /* 0x0000008f97962223 */ /* 0x000fe20000010086 */
[----:B------:R-:W-:Y:S01]  /*3ac0*/  MOV R151, R135 ;  /* 0x0000008700977202 */ /* 0x000fe20000000f00 */
[----:B--2---:R-:W-:Y:S01]  /*3ad0*/  @P2 FMUL.FTZ R147, R142, R149 ;  /* 0x000000958e932220 */ /* 0x004fe20000410000 */
[----:B------:R-:W-:Y:S01]  /*3ae0*/  MOV R149, R133 ;  /* 0x0000008500957202 */ /* 0x000fe20000000f00 */
        /* <DEDUP_REMOVED lines=8> */
.L_x_53126:
[----:B--2---:R-:W0:Y:S01]  /*3b70*/  @P1 LDC R139, c[0x0][0x40c] ;  /* 0x00010300ff8b1b82 */ /* 0x004e220000000800 */
[----:B-----5:R-:W-:Y:S01]  /*3b80*/  @P1 HADD2.F32 R138, -RZ, R124.H0_H0 ;  /* 0x2000007cff8a1230 */ /* 0x020fe20000004100 */
[----:B------:R-:W-:Y:S01]  /*3b90*/  CS2R R156, SRZ ;  /* 0x00000000009c7805 */ /* 0x000fe2000001ff00 */
[--C-:B------:R-:W-:Y:S01]  /*3ba0*/  @P1 HADD2.F32 R141, -RZ, R125.reuse.H0_H0 ;  /* 0x2000007dff8d1230 */ /* 0x100fe20000004100 */
[----:B------:R-:W-:Y:S01]  /*3bb0*/  CS2R R158, SRZ ;  /* 0x00000000009e7805 */ /* 0x000fe2000001ff00 */
[----:B------:R-:W-:Y:S02]  /*3bc0*/  @P1 HADD2.F32 R143, -RZ, R125.H1_H1 ;  /* 0x3000007dff8f1230 */ /* 0x000fe40000004100 */
[--C-:B------:R-:W-:Y:S01]  /*3bd0*/  @P1 HADD2.F32 R145, -RZ, R126.reuse.H0_H0 ;  /* 0x2000007eff911230 */ /* 0x100fe20000004100 */
[----:B------:R-:W1:Y:S01]  /*3be0*/  @P1 LDC R140, c[0x0][0x40c] ;  /* 0x00010300ff8c1b82 */ /* 0x000e620000000800 */
[----:B------:R-:W-:-:S07]  /*3bf0*/  @P1 HADD2.F32 R147, -RZ, R126.H1_H1 ;  /* 0x3000007eff931230 */ /* 0x000fce0000004100 */
        /* <DEDUP_REMOVED lines=25> */
[----:B-1----:R-:W-:Y:S01]  /*3d90*/  @P1 FMUL.FTZ R147, R147, R148 ;  /* 0x0000009493931220 */ /* 0x002fe20000410000 */
[----:B------:R-:W-:Y:S02]  /*3da0*/  @P1 HADD2.F32 R148, -RZ, R127.H1_H1 ;  /* 0x3000007fff941230 */ /* 0x000fe40000004100 */
[----:B--2---:R-:W-:-:S03]  /*3db0*/  @P1 FMUL.FTZ R146, R146, R149 ;  /* 0x0000009592921220 */ /* 0x004fc60000410000 */
[----:B---3--:R-:W-:Y:S01]  /*3dc0*/  @P1 FMUL.FTZ R152, R148, R151 ;  /* 0x0000009794981220 */ /* 0x008fe20000410000 */
[----:B------:R-:W-:Y:S02]  /*3dd0*/  CS2R R148, SRZ ;  /* 0x0000000000947805 */ /* 0x000fe4000001ff00 */
[----:B------:R-:W-:Y:S01]  /*3de0*/  CS2R R150, SRZ ;  /* 0x0000000000967805 */ /* 0x000fe2000001ff00 */
[----:B------:R-:W-:Y:S01]  /*3df0*/  @P1 FMUL.FTZ R148, R145, R138 ;  /* 0x0000008a91941220 */ /* 0x000fe20000410000 */
[----:B------:R-:W-:Y:S01]  /*3e00*/  @P1 FMUL.FTZ R149, R147, R140 ;  /* 0x0000008c93951220 */ /* 0x000fe20000410000 */
[----:B------:R-:W-:Y:S01]  /*3e10*/  @P1 FMUL.FTZ R150, R146, R141 ;  /* 0x0000008d92961220 */ /* 0x000fe20000410000 */
[----:B------:R-:W-:-:S07]  /*3e20*/  @P1 FMUL.FTZ R151, R152, R143 ;  /* 0x0000008f98971220 */ /* 0x000fce0000410000 */
.L_x_53127:
[----:B------:R-:W-:Y:S05]  /*3e30*/  BSYNC.RECONVERGENT B0 ;  /* 0x0000000000007941 */ /* 0x000fea0003800200 */
.L_x_53125:
        /* <DEDUP_REMOVED lines=16> */
[----:B-----5:R-:W-:-:S11]  /*3f40*/  MOV R152, R128 ;  /* 0x0000008000987202 */ /* 0x020fd60000000f00 */
[----:B--2---:R-:W0:Y:S01]  /*3f50*/  @P2 LDC R143, c[0x0][0x40c] ;  /* 0x00010300ff8f2b82 */ /* 0x004e220000000800 */
[--C-:B------:R-:W-:Y:S02]  /*3f60*/  @P2 HADD2.F32 R140, -RZ, R124.reuse.H1_H1 ;  /* 0x3000007cff8c2230 */ /* 0x100fe40000004100 */
[----:B------:R-:W-:Y:S02]  /*3f70*/  @P2 HADD2.F32 R138, -RZ, R124.H0_H0 ;  /* 0x2000007cff8a2230 */ /* 0x000fe40000004100 */
[--C-:B------:R-:W-:Y:S02]  /*3f80*/  @P2 HADD2.F32 R144, -RZ, R125.reuse.H1_H1 ;  /* 0x3000007dff902230 */ /* 0x100fe40000004100 */
[----:B------:R-:W-:Y:S01]  /*3f90*/  @P2 HADD2.F32 R142, -RZ, R125.H0_H0 ;  /* 0x2000007dff8e2230 */ /* 0x000fe20000004100 */
[----:B------:R-:W1:Y:S08]  /*3fa0*/  @P2 LDC R139, c[0x0][0x40c] ;  /* 0x00010300ff8b2b82 */ /* 0x000e700000000800 */
        /* <DEDUP_REMOVED lines=11> */
[----:B------:R-:W-:Y:S01]  /*4060*/  @P2 HADD2.F32 R144, -RZ, R127.H0_H0 ;  /* 0x2000007fff902230 */ /* 0x000fe20000004100 */
[----:B------:R-:W-:Y:S01]  /*4070*/  MOV R153, R129 ;  /* 0x0000008100997202 */ /* 0x000fe20000000f00 */
[----:B------:R-:W-:Y:S01]  /*4080*/  @P2 FFMA.FTZ R153, R140, R138, R129 ;  /* 0x0000008a8c992223 */ /* 0x000fe20000010081 */
[--C-:B------:R-:W-:Y:S01]  /*4090*/  @P2 HADD2.F32 R139, -RZ, R117.reuse.H0_H0 ;  /* 0x20000075ff8b2230 */ /* 0x100fe20000004100 */
[----:B------:R-:W-:Y:S01]  /*40a0*/  MOV R140, R132 ;  /* 0x00000084008c7202 */ /* 0x000fe20000000f00 */
[----:B------:R-:W-:Y:S01]  /*40b0*/  @P2 HADD2.F32 R138, -RZ, R117.H1_H1 ;  /* 0x30000075ff8a2230 */ /* 0x000fe20000004100 */
[----:B------:R-:W2:Y:S01]  /*40c0*/  @P2 LDC R155, c[0x0][0x40c] ;  /* 0x00010300ff9b2b82 */ /* 0x000ea20000000800 */
[----:B---3--:R-:W-:Y:S01]  /*40d0*/  @P2 FMUL.FTZ R147, R142, R145 ;  /* 0x000000918e932220 */ /* 0x008fe20000410000 */
[----:B------:R-:W-:Y:S01]  /*40e0*/  @P2 HADD2.F32 R142, -RZ, R126.H0_H0 ;  /* 0x2000007eff8e2230 */ /* 0x000fe20000004100 */
[----:B------:R-:W-:Y:S01]  /*40f0*/  MOV R141, R133 ;  /* 0x00000085008d7202 */ /* 0x000fe20000000f00 */
[----:B------:R-:W-:-:S02]  /*4100*/  @P2 HADD2.F32 R145, -RZ, R119.H0_H0 ;  /* 0x20000077ff912230 */ /* 0x000fc40000004100 */
[----:B0-----:R-:W-:Y:S01]  /*4110*/  @P2 FMUL.FTZ R220, R143, R154 ;  /* 0x0000009a8fdc2220 */ /* 0x001fe20000410000 */
[--C-:B------:R-:W-:Y:S01]  /*4120*/  @P2 HADD2.F32 R143, -RZ, R118.reuse.H0_H0 ;  /* 0x20000076ff8f2230 */ /* 0x100fe20000004100 */
[----:B------:R-:W-:Y:S01]  /*4130*/  MOV R154, R130 ;  /* 0x00000082009a7202 */ /* 0x000fe20000000f00 */
[----:B------:R-:W-:Y:S01]  /*4140*/  @P2 FFMA.FTZ R154, R147, R139, R130 ;  /* 0x0000008b939a2223 */ /* 0x000fe20000010082 */
[----:B-1----:R-:W-:Y:S01]  /*4150*/  @P2 FMUL.FTZ R223, R144, R223 ;  /* 0x000000df90df2220 */ /* 0x002fe20000410000 */
[----:B------:R-:W-:-:S05]  /*4160*/  @P2 HADD2.F32 R144, -RZ, R118.H1_H1 ;  /* 0x30000076ff902230 */ /* 0x000fca0000004100 */
[----:B------:R-:W-:Y:S01]  /*4170*/  @P2 FFMA.FTZ R141, R220, R144, R133 ;  /* 0x00000090dc8d2223 */ /* 0x000fe20000010085 */
[----:B--2---:R-:W-:Y:S01]  /*4180*/  @P2 FMUL.FTZ R213, R142, R155 ;  /* 0x0000009b8ed52220 */ /* 0x004fe20000410000 */
[----:B------:R-:W-:Y:S01]  /*4190*/  MOV R155, R131 ;  /* 0x00000083009b7202 */ /* 0x000fe20000000f00 */
[----:B------:R-:W-:Y:S01]  /*41a0*/  @P2 FFMA.FTZ R155, R146, R138, R131 ;  /* 0x0000008a929b2223 */ /* 0x000fe20000010083 */
[----:B------:R-:W-:Y:S01]  /*41b0*/  MOV R142, R134 ;  /* 0x00000086008e7202 */ /* 0x000fe20000000f00 */
        /* <DEDUP_REMOVED lines=9> */
.L_x_53129:
[----:B--2---:R-:W0:Y:S01]  /*4250*/  @P1 LDC R139, c[0x0][0x40c] ;  /* 0x00010300ff8b1b82 */ /* 0x004e220000000800 */
[----:B-----5:R-:W-:Y:S02]  /*4260*/  @P1 HADD2.F32 R138, -RZ, R124.H0_H0 ;  /* 0x2000007cff8a1230 */ /* 0x020fe40000004100 */
[----:B------:R-:W-:Y:S02]  /*4270*/  HFMA2 R154, -RZ, RZ, 0, 0 ;  /* 0x00000000ff9a7431 */ /* 0x000fe400000001ff */
[--C-:B------:R-:W-:Y:S02]  /*4280*/  @P1 HADD2.F32 R145, -RZ, R126.reuse.H0_H0 ;  /* 0x2000007eff911230 */ /* 0x100fe40000004100 */
[--C-:B------:R-:W-:Y:S02]  /*4290*/  @P1 HADD2.F32 R141, -RZ, R125.reuse.H0_H0 ;  /* 0x2000007dff8d1230 */ /* 0x100fe40000004100 */
[----:B------:R-:W-:Y:S01]  /*42a0*/  @P1 HADD2.F32 R143, -RZ, R125.H1_H1 ;  /* 0x3000007dff8f1230 */ /* 0x000fe20000004100 */
[----:B------:R-:W1:Y:S01]  /*42b0*/  @P1 LDC R140, c[0x0][0x40c] ;  /* 0x00010300ff8c1b82 */ /* 0x000e620000000800 */
[----:B------:R-:W-:-:S02]  /*42c0*/  @P1 HADD2.F32 R147, -RZ, R126.H1_H1 ;  /* 0x3000007eff931230 */ /* 0x000fc40000004100 */
[----:B------:R-:W-:Y:S02]  /*42d0*/  @P1 HADD2.F32 R220, -RZ, R127.H1_H1 ;  /* 0x3000007fffdc1230 */ /* 0x000fe40000004100 */
[----:B------:R-:W-:-:S03]  /*42e0*/  @P1 HADD2.F32 R222, -RZ, R119.H1_H1 ;  /* 0x30000077ffde1230 */ /* 0x000fc60000004100 */
[----:B------:R-:W2:Y:S08]  /*42f0*/  @P1 LDC R146, c[0x0][0x40c] ;  /* 0x00010300ff921b82 */ /* 0x000eb00000000800 */
[----:B------:R-:W3:Y:S01]  /*4300*/  @P1 LDC R142, c[0x0][0x40c] ;  /* 0x00010300ff8e1b82 */ /* 0x000ee20000000800 */
[----:B0-----:R-:W-:Y:S01]  /*4310*/  @P1 FMUL.FTZ R138, R138, R139 ;  /* 0x0000008b8a8a1220 */ /* 0x001fe20000410000 */
[----:B------:R-:W-:-:S06]  /*4320*/  @P1 HADD2.F32 R139, -RZ, R124.H1_H1 ;  /* 0x3000007cff8b1230 */ /* 0x000fcc0000004100 */
[----:B------:R-:W0:Y:S01]  /*4330*/  @P1 LDC R144, c[0x0][0x40c] ;  /* 0x00010300ff901b82 */ /* 0x000e220000000800 */
[----:B-1----:R-:W-:Y:S01]  /*4340*/  @P1 FMUL.FTZ R140, R139, R140 ;  /* 0x0000008c8b8c1220 */ /* 0x002fe20000410000 */
[----:B------:R-:W-:-:S06]  /*4350*/  @P1 HADD2.F32 R139, -RZ, R116.H0_H0 ;  /* 0x20000074ff8b1230 */ /* 0x000fcc0000004100 */
[----:B------:R-:W1:Y:S01]  /*4360*/  @P1 LDC R152, c[0x0][0x40c] ;  /* 0x00010300ff981b82 */ /* 0x000e620000000800 */
[----:B--2---:R-:W-:Y:S01]  /*4370*/  @P1 FMUL.FTZ R145, R145, R146 ;  /* 0x0000009291911220 */ /* 0x004fe20000410000 */
[----:B------:R-:W-:-:S06]  /*4380*/  @P1 HADD2.F32 R146, -RZ, R127.H0_H0 ;  /* 0x2000007fff921230 */ /* 0x000fcc0000004100 */
        /* <DEDUP_REMOVED lines=8> */
[----:B------:R-:W-:Y:S02]  /*4410*/  CS2R R152, SRZ ;  /* 0x0000000000987805 */ /* 0x000fe4000001ff00 */
[----:B------:R-:W-:Y:S01]  /*4420*/  CS2R R142, SRZ ;  /* 0x00000000008e7805 */ /* 0x000fe2000001ff00 */
[----:B------:R-:W-:Y:S01]  /*4430*/  @P1 FMUL.FTZ R152, R138, R139 ;  /* 0x0000008b8a981220 */ /* 0x000fe20000410000 */
[----:B------:R-:W-:Y:S02]  /*4440*/  @P1 HADD2.F32 R139, -RZ, R117.H1_H1 ;  /* 0x30000075ff8b1230 */ /* 0x000fe40000004100 */
[----:B------:R-:W-:Y:S01]  /*4450*/  @P1 FMUL.FTZ R153, R140, R141 ;  /* 0x0000008d8c991220 */ /* 0x000fe20000410000 */
[--C-:B------:R-:W-:Y:S01]  /*4460*/  @P1 HADD2.F32 R138, -RZ, R118.reuse.H0_H0 ;  /* 0x20000076ff8a1230 */ /* 0x100fe20000004100 */
[----:B------:R-:W-:Y:S01]  /*4470*/  CS2R R140, SRZ ;  /* 0x00000000008c7805 */ /* 0x000fe2000001ff00 */
[----:B--2---:R-:W-:Y:S01]  /*4480*/  @P1 FMUL.FTZ R213, R146, R155 ;  /* 0x0000009b92d51220 */ /* 0x004fe20000410000 */
[----:B------:R-:W-:Y:S01]  /*4490*/  @P1 HADD2.F32 R146, -RZ, R118.H1_H1 ;  /* 0x30000076ff921230 */ /* 0x000fe20000004100 */
[----:B------:R-:W-:Y:S01]  /*44a0*/  MOV R155, RZ ;  /* 0x000000ff009b7202 */ /* 0x000fe20000000f00 */
[----:B------:R-:W-:Y:S01]  /*44b0*/  @P1 FMUL.FTZ R155, R144, R139 ;  /* 0x0000008b909b1220 */ /* 0x000fe20000410000 */
[----:B------:R-:W-:-:S02]  /*44c0*/  @P1 FMUL.FTZ R140, R145, R138 ;  /* 0x0000008a918c1220 */ /* 0x000fc40000410000 */
[----:B------:R-:W-:Y:S01]  /*44d0*/  @P1 FMUL.FTZ R141, R147, R146 ;  /* 0x00000092938d1220 */ /* 0x000fe20000410000 */
[----:B---3--:R-:W-:Y:S01]  /*44e0*/  @P1 FMUL.FTZ R223, R220, R223 ;  /* 0x000000dfdcdf1220 */ /* 0x008fe20000410000 */
[----:B------:R-:W-:-:S03]  /*44f0*/  @P1 HADD2.F32 R220, -RZ, R119.H0_H0 ;  /* 0x20000077ffdc1230 */ /* 0x000fc60000004100 */
[----:B------:R-:W-:Y:S02]  /*4500*/  @P1 FMUL.FTZ R143, R223, R222 ;  /* 0x000000dedf8f1220 */ /* 0x000fe40000410000 */
[----:B------:R-:W-:-:S07]  /*4510*/  @P1 FMUL.FTZ R142, R213, R220 ;  /* 0x000000dcd58e1220 */ /* 0x000fce0000410000 */
.L_x_53130:
[----:B------:R-:W-:Y:S05]  /*4520*/  BSYNC.RECONVERGENT B0 ;  /* 0x0000000000007941 */ /* 0x000fea0003800200 */
.L_x_53128:
[----:B------:R-:W0:Y:S01]  /*4530*/  @P1 LDC.64 R138, c[0x0][0x390] ;  /* 0x0000e400ff8a1b82 */ /* 0x000e220000000a00 */
[C---:B------:R-:W-:Y:S02]  /*4540*/  IADD3 R213, PT, PT, R137.reuse, 0x100, RZ ;  /* 0x0000010089d57810 */ /* 0x040fe40007ffe0ff */
[----:B------:R-:W-:Y:S02]  /*4550*/  @P1 IADD3 R147, PT, PT, R136, 0x120, RZ ;  /* 0x0000012088931810 */ /* 0x000fe40007ffe0ff */
[----:B------:R-:W-:Y:S01]  /*4560*/  IADD3 R223, PT, PT, R137, 0x120, RZ ;  /* 0x0000012089df7810 */ /* 0x000fe20007ffe0ff */
        /* <DEDUP_REMOVED lines=12> */
[----:B--2---:R-:W0:Y:S01]  /*4630*/  @P0 LDC R139, c[0x0][0x40c] ;  /* 0x00010300ff8b0b82 */ /* 0x004e220000000800 */
[--C-:B-----5:R-:W-:Y:S02]  /*4640*/  @P0 HADD2.F32 R138, -RZ, R124.reuse.H1_H1 ;  /* 0x3000007cff8a0230 */ /* 0x120fe40000004100 */
[----:B------:R-:W-:Y:S02]  /*4650*/  @P0 HADD2.F32 R3, -RZ, R124.H0_H0 ;  /* 0x2000007cff030230 */ /* 0x000fe40000004100 */
[--C-:B------:R-:W-:Y:S02]  /*4660*/  @P0 HADD2.F32 R146, -RZ, R125.reuse.H1_H1 ;  /* 0x3000007dff920230 */ /* 0x100fe40000004100 */
[----:B------:R-:W-:Y:S01]  /*4670*/  @P0 HADD2.F32 R144, -RZ, R125.H0_H0 ;  /* 0x2000007dff900230 */ /* 0x000fe20000004100 */
[----:B------:R-:W1:Y:S08]  /*4680*/  @P0 LDC R136, c[0x0][0x40c] ;  /* 0x00010300ff880b82 */ /* 0x000e700000000800 */
[----:B------:R-:W2:Y:S08]  /*4690*/  @P0 LDC R147, c[0x0][0x40c] ;  /* 0x00010300ff930b82 */ /* 0x000eb00000000800 */
[----:B------:R-:W3:Y:S01]  /*46a0*/  @P0 LDC R145, c[0x0][0x40c] ;  /* 0x00010300ff910b82 */ /* 0x000ee20000000800 */
[----:B0-----:R-:W-:Y:S01]  /*46b0*/  @P0 FMUL.FTZ R138, R138, R139 ;  /* 0x0000008b8a8a0220 */ /* 0x001fe20000410000 */
[----:B------:R-:W-:-:S06]  /*46c0*/  @P0 HADD2.F32 R139, -RZ, R126.H0_H0 ;  /* 0x2000007eff8b0230 */ /* 0x000fcc0000004100 */
[----:B------:R-:W0:Y:S01]  /*46d0*/  @P0 LDC R220, c[0x0][0x40c] ;  /* 0x00010300ffdc0b82 */ /* 0x000e220000000800 */
[----:B-1----:R-:W-:Y:S01]  /*46e0*/  @P0 FMUL.FTZ R137, R3, R136 ;  /* 0x0000008803890220 */ /* 0x002fe20000410000 */
[--C-:B------:R-:W-:Y:S02]  /*46f0*/  @P0 HADD2.F32 R3, -RZ, R120.reuse.H0_H0 ;  /* 0x20000078ff030230 */ /* 0x100fe40000004100 */
[----:B------:R-:W-:-:S04]  /*4700*/  @P0 HADD2.F32 R136, -RZ, R120.H1_H1 ;  /* 0x30000078ff880230 */ /* 0x000fc80000004100 */
[----:B------:R-:W1:Y:S01]  /*4710*/  @P0 LDC R213, c[0x0][0x40c] ;  /* 0x00010300ffd50b82 */ /* 0x000e620000000800 */
[----:B--2---:R-:W-:Y:S01]  /*4720*/  @P0 FMUL.FTZ R224, R146, R147 ;  /* 0x0000009392e00220 */ /* 0x004fe20000410000 */
[----:B------:R-:W-:Y:S02]  /*4730*/  @P0 HADD2.F32 R146, -RZ, R126.H1_H1 ;  /* 0x3000007eff920230 */ /* 0x000fe40000004100 */
[----:B------:R-:W-:-:S04]  /*4740*/  @P0 HADD2.F32 R147, -RZ, R127.H0_H0 ;  /* 0x2000007fff930230 */ /* 0x000fc80000004100 */
[----:B------:R-:W2:Y:S01]  /*4750*/  @P0 LDC R222, c[0x0][0x40c] ;  /* 0x00010300ffde0b82 */ /* 0x000ea20000000800 */
[----:B---3--:R-:W-:Y:S01]  /*4760*/  @P0 FMUL.FTZ R225, R144, R145 ;  /* 0x0000009190e10220 */ /* 0x008fe20000410000 */
[----:B------:R-:W-:Y:S01]  /*4770*/  MOV R144, R128 ;  /* 0x0000008000907202 */ /* 0x000fe20000000f00 */
[----:B------:R-:W-:Y:S01]  /*4780*/  @P0 FFMA.FTZ R144, R137, R3, R128 ;  /* 0x0000000389900223 */ /* 0x000fe20000010080 */
[--C-:B------:R-:W-:Y:S01]  /*4790*/  @P0 HADD2.F32 R3, -RZ, R121.reuse.H0_H0 ;  /* 0x20000079ff030230 */ /* 0x100fe20000004100 */
[----:B------:R-:W-:Y:S01]  /*47a0*/  MOV R145, R129 ;  /* 0x0000008100917202 */ /* 0x000fe20000000f00 */
[----:B------:R-:W-:Y:S01]  /*47b0*/  @P0 FFMA.FTZ R145, R138, R136, R129 ;  /* 0x000000888a910223 */ /* 0x000fe20000010081 */
[----:B------:R-:W-:Y:S01]  /*47c0*/  MOV R136, R132 ;  /* 0x0000008400887202 */ /* 0x000fe20000000f00 */
[----:B0-----:R-:W-:Y:S01]  /*47d0*/  @P0 FMUL.FTZ R227, R139, R220 ;  /* 0x000000dc8be30220 */ /* 0x001fe20000410000 */
[----:B------:R-:W-:Y:S01]  /*47e0*/  @P0 HADD2.F32 R139, -RZ, R122.H0_H0 ;  /* 0x2000007aff8b0230 */ /* 0x000fe20000004100 */
[----:B------:R-:W-:Y:S01]  /*47f0*/  MOV R137, R133 ;  /* 0x0000008500897202 */ /* 0x000fe20000000f00 */
[----:B------:R-:W-:Y:S01]  /*4800*/  @P0 HADD2.F32 R220, -RZ, R121.H1_H1 ;  /* 0x30000079ffdc0230 */ /* 0x000fe20000004100 */
[----:B------:R-:W-:-:S02]  /*4810*/  MOV R138, R134 ;  /* 0x00000086008a7202 */ /* 0x000fc40000000f00 */
[----:B------:R-:W-:Y:S01]  /*4820*/  @P0 FFMA.FTZ R136, R227, R139, R132 ;  /* 0x0000008be3880223 */ /* 0x000fe20000010084 */
[----:B------:R-:W-:Y:S01]  /*4830*/  MOV R139, R135 ;  /* 0x00000087008b7202 */ /* 0x000fe20000000f00 */
[----:B-1----:R-:W-:Y:S01]  /*4840*/  @P0 FMUL.FTZ R226, R146, R213 ;  /* 0x000000d592e20220 */ /* 0x002fe20000410000 */
[----:B------:R-:W-:Y:S01]  /*4850*/  @P0 HADD2.F32 R213, -RZ, R123.H0_H0 ;  /* 0x2000007bffd50230 */ /* 0x000fe20000004100 */
[----:B------:R-:W-:Y:S01]  /*4860*/  MOV R146, R130 ;  /* 0x0000008200927202 */ /* 0x000fe20000000f00 */
[----:B------:R-:W-:Y:S01]  /*4870*/  @P0 FFMA.FTZ R146, R225, R3, R130 ;  /* 0x00000003e1920223 */ /* 0x000fe20000010082 */
[----:B--2---:R-:W-:Y:S01]  /*4880*/  @P0 FMUL.FTZ R229, R147, R222 ;  /* 0x000000de93e50220 */ /* 0x004fe20000410000 */
[----:B------:R-:W-:Y:S01]  /*4890*/  @P0 HADD2.F32 R222, -RZ, R122.H1_H1 ;  /* 0x3000007affde0230 */ /* 0x000fe20000004100 */
[----:B------:R-:W-:Y:S01]  /*48a0*/  MOV R147, R131 ;  /* 0x0000008300937202 */ /* 0x000fe20000000f00 */
[----:B------:R-:W-:Y:S01]  /*48b0*/  @P0 FFMA.FTZ R147, R224, R220, R131 ;  /* 0x000000dce0930223 */ /* 0x000fe20000010083 */
[----:B------:R-:W-:-:S02]  /*48c0*/  @P0 FFMA.FTZ R138, R229, R213, R134 ;  /* 0x000000d5e58a0223 */ /* 0x000fc40000010086 */
[----:B------:R-:W-:Y:S01]  /*48d0*/  @P0 FFMA.FTZ R137, R226, R222, R133 ;  /* 0x000000dee2890223 */ /* 0x000fe20000010085 */
[----:B------:R-:W-:Y:S06]  /*48e0*/  @!P0 BRA `(.L_x_53133) ;  /* 0x0000000000c88947 */ /* 0x000fec0003800000 */
[----:B------:R-:W-:Y:S02]  /*48f0*/  HADD2.F32 R3, -RZ, R127.H1_H1 ;  /* 0x3000007fff037230 */ /* 0x000fe40000004100 */
[----:B------:R-:W-:-:S03]  /*4900*/  HADD2.F32 R220, -RZ, R123.H1_H1 ;  /* 0x3000007bffdc7230 */ /* 0x000fc60000004100 */
[----:B------:R-:W-:-:S04]  /*4910*/  FMUL.FTZ R222, R3, UR10 ;  /* 0x0000000a03de7c20 */ /* 0x000fc80008410000 */
[----:B------:R-:W-:Y:S01]  /*4920*/  FFMA.FTZ R139, R222, R220, R135 ;  /* 0x000000dcde8b7223 */ /* 0x000fe20000010087 */
[----:B------:R-:W-:Y:S06]  /*4930*/  BRA `(.L_x_53133) ;  /* 0x0000000000b47947 */ /* 0x000fec0003800000 */
.L_x_53132:
[----:B--2---:R-:W0:Y:S01]  /*4940*/  @P1 LDC R136, c[0x0][0x40c] ;  /* 0x00010300ff881b82 */ /* 0x004e220000000800 */
[----:B-----5:R-:W-:Y:S02]  /*4950*/  @P1 HADD2.F32 R3, -RZ, R124.H0_H0 ;  /* 0x2000007cff031230 */ /* 0x020fe40000004100 */
[--C-:B------:R-:W-:Y:S02]  /*4960*/  @P1 HADD2.F32 R146, -RZ, R126.reuse.H0_H0 ;  /* 0x2000007eff921230 */ /* 0x100fe40000004100 */
[----:B------:R-:W-:Y:S02]  /*4970*/  @P1 HADD2.F32 R220, -RZ, R126.H1_H1 ;  /* 0x3000007effdc1230 */ /* 0x000fe40000004100 */
[--C-:B------:R-:W-:Y:S01]  /*4980*/  @P1 HADD2.F32 R138, -RZ, R125.reuse.H0_H0 ;  /* 0x2000007dff8a1230 */ /* 0x100fe20000004100 */
[----:B------:R-:W1:Y:S01]  /*4990*/  @P1 LDC R147, c[0x0][0x40c] ;  /* 0x00010300ff931b82 */ /* 0x000e620000000800 */
[----:B------:R-:W-:Y:S02]  /*49a0*/  @P1 HADD2.F32 R144, -RZ, R125.H1_H1 ;  /* 0x3000007dff901230 */ /* 0x000fe40000004100 */
[----:B------:R-:W-:-:S02]  /*49b0*/  @P1 HADD2.F32 R227, -RZ, R127.H1_H1 ;  /* 0x3000007fffe31230 */ /* 0x000fc40000004100 */
[----:B------:R-:W-:-:S03]  /*49c0*/  @P1 HADD2.F32 R229, -RZ, R123.H1_H1 ;  /* 0x3000007bffe51230 */ /* 0x000fc60000004100 */
[----:B------:R-:W2:Y:S08]  /*49d0*/  @P1 LDC R137, c[0x0][0x40c] ;  /* 0x00010300ff891b82 */ /* 0x000eb00000000800 */
[----:B------:R-:W3:Y:S01]  /*49e0*/  @P1 LDC R225, c[0x0][0x40c] ;  /* 0x00010300ffe11b82 */ /* 0x000ee20000000800 */
[----:B0-----:R-:W-:Y:S01]  /*49f0*/  @P1 FMUL.FTZ R3, R3, R136 ;  /* 0x0000008803031220 */ /* 0x001fe20000410000 */
[----:B------:R-:W-:-:S06]  /*4a00*/  @P1 HADD2.F32 R136, -RZ, R124.H1_H1 ;  /* 0x3000007cff881230 */ /* 0x000fcc0000004100 */
[----:B------:R-:W0:Y:S01]  /*4a10*/  @P1 LDC R139, c[0x0][0x40c] ;  /* 0x00010300ff8b1b82 */ /* 0x000e220000000800 */
[----:B-1----:R-:W-:Y:S01]  /*4a20*/  @P1 FMUL.FTZ R222, R146, R147 ;  /* 0x0000009392de1220 */ /* 0x002fe20000410000 */
[----:B------:R-:W-:Y:S02]  /*4a30*/  HFMA2 R146, -RZ, RZ, 0, 0 ;  /* 0x00000000ff927431 */ /* 0x000fe400000001ff */
[----:B------:R-:W-:-:S04]  /*4a40*/  @P1 HADD2.F32 R147, -RZ, R127.H0_H0 ;  /* 0x2000007fff931230 */ /* 0x000fc80000004100 */
[----:B------:R-:W1:Y:S01]  /*4a50*/  @P1 LDC R145, c[0x0][0x40c] ;  /* 0x00010300ff911b82 */ /* 0x000e620000000800 */
[----:B--2---:R-:W-:Y:S01]  /*4a60*/  @P1 FMUL.FTZ R137, R136, R137 ;  /* 0x0000008988891220 */ /* 0x004fe20000410000 */
[----:B------:R-:W-:-:S06]  /*4a70*/  @P1 HADD2.F32 R136, -RZ, R120.H0_H0 ;  /* 0x20000078ff881230 */ /* 0x000fcc0000004100 */
[----:B------:R-:W2:Y:S01]  /*4a80*/  @P1 LDC R224, c[0x0][0x40c] ;  /* 0x00010300ffe01b82 */ /* 0x000ea20000000800 */
[----:B---3--:R-:W-:Y:S01]  /*4a90*/  @P1 FMUL.FTZ R225, R220, R225 ;  /* 0x000000e1dce11220 */ /* 0x008fe20000410000 */
[----:B------:R-:W-:-:S06]  /*4aa0*/  @P1 HADD2.F32 R220, -RZ, R121.H0_H0 ;  /* 0x20000079ffdc1230 */ /* 0x000fcc0000004100 */
[----:B------:R-:W3:Y:S01]  /*4ab0*/  @P1 LDC R228, c[0x0][0x40c] ;  /* 0x00010300ffe41b82 */ /* 0x000ee20000000800 */
[----:B0-----:R-:W-:Y:S01]  /*4ac0*/  @P1 FMUL.FTZ R139, R138, R139 ;  /* 0x0000008b8a8b1220 */ /* 0x001fe20000410000 */
[----:B------:R-:W-:-:S03]  /*4ad0*/  @P1 HADD2.F32 R138, -RZ, R120.H1_H1 ;  /* 0x30000078ff8a1230 */ /* 0x000fc60000004100 */
[----:B------:R-:W-:Y:S01]  /*4ae0*/  @P1 FMUL.FTZ R146, R139, R220 ;  /* 0x000000dc8b921220 */ /* 0x000fe20000410000 */
[----:B------:R-:W-:Y:S02]  /*4af0*/  @P1 HADD2.F32 R220, -RZ, R121.H1_H1 ;  /* 0x30000079ffdc1230 */ /* 0x000fe40000004100 */
[----:B-1----:R-:W-:Y:S01]  /*4b00*/  @P1 FMUL.FTZ R213, R144, R145 ;  /* 0x0000009190d51220 */ /* 0x002fe20000410000 */
[----:B------:R-:W-:Y:S02]  /*4b10*/  CS2R R144, SRZ ;  /* 0x0000000000907805 */ /* 0x000fe4000001ff00 */
[----:B------:R-:W-:Y:S01]  /*4b20*/  @P1 FMUL.FTZ R144, R3, R136 ;  /* 0x0000008803901220 */ /* 0x000fe20000410000 */
[----:B------:R-:W-:Y:S02]  /*4b30*/  @P1 HADD2.F32 R3, -RZ, R122.H0_H0 ;  /* 0x2000007aff031230 */ /* 0x000fe40000004100 */
[----:B------:R-:W-:Y:S01]  /*4b40*/  @P1 FMUL.FTZ R145, R137, R138 ;  /* 0x0000008a89911220 */ /* 0x000fe20000410000 */
[----:B------:R-:W-:-:S02]  /*4b50*/  CS2R R136, SRZ ;  /* 0x0000000000887805 */ /* 0x000fc4000001ff00 */
[----:B------:R-:W-:Y:S01]  /*4b60*/  CS2R R138, SRZ ;  /* 0x00000000008a7805 */ /* 0x000fe2000001ff00 */
[----:B--2---:R-:W-:Y:S01]  /*4b70*/  @P1 FMUL.FTZ R226, R147, R224 ;  /* 0x000000e093e21220 */ /* 0x004fe20000410000 */
[----:B------:R-:W-:Y:S01]  /*4b80*/  @P1 HADD2.F32 R224, -RZ, R122.H1_H1 ;  /* 0x3000007affe01230 */ /* 0x000fe20000004100 */
[----:B------:R-:W-:Y:S01]  /*4b90*/  MOV R147, RZ ;  /* 0x000000ff00937202 */ /* 0x000fe20000000f00 */
[----:B------:R-:W-:Y:S01]  /*4ba0*/  @P1 FMUL.FTZ R147, R213, R220 ;  /* 0x000000dcd5931220 */ /* 0x000fe20000410000 */
[----:B------:R-:W-:Y:S02]  /*4bb0*/  @P1 FMUL.FTZ R136, R222, R3 ;  /* 0x00000003de881220 */ /* 0x000fe40000410000 */
[----:B------:R-:W-:Y:S01]  /*4bc0*/  @P1 FMUL.FTZ R137, R225, R224 ;  /* 0x000000e0e1891220 */ /* 0x000fe20000410000 */
[----:B---3--:R-:W-:Y:S01]  /*4bd0*/  @P1 FMUL.FTZ R228, R227, R228 ;  /* 0x000000e4e3e41220 */ /* 0x008fe20000410000 */
[----:B------:R-:W-:-:S03]  /*4be0*/  @P1 HADD2.F32 R227, -RZ, R123.H0_H0 ;  /* 0x2000007bffe31230 */ /* 0x000fc60000004100 */
[----:B------:R-:W-:Y:S02]  /*4bf0*/  @P1 FMUL.FTZ R139, R228, R229 ;  /* 0x000000e5e48b1220 */ /* 0x000fe40000410000 */
[----:B------:R-:W-:-:S07]  /*4c00*/  @P1 FMUL.FTZ R138, R226, R227 ;  /* 0x000000e3e28a1220 */ /* 0x000fce0000410000 */
.L_x_53133:
[----:B------:R-:W-:Y:S05]  /*4c10*/  BSYNC.RECONVERGENT B0 ;  /* 0x0000000000007941 */ /* 0x000fea0003800200 */
.L_x_53131:
        /* <DEDUP_REMOVED lines=268> */
.L_x_53149:
        /* <DEDUP_REMOVED lines=16> */
[----:B------:R-:W-:Y:S01]  /*5de0*/  FSEL R215, R215, RZ, !P1 ;  /* 0x000000ffd7d77208 */ /* 0x000fe20004800000 */
[----:B------:R-:W-:Y:S01]  /*5df0*/  HADD2.F32 R223, -RZ, R59.H1_H1 ;  /* 0x3000003bffdf7230 */ /* 0x000fe20000004100 */
[----:B------:R-:W-:Y:S01]  /*5e00*/  IADD3 R2, PT, PT, R212, -0x1, RZ ;  /* 0xffffffffd4027810 */ /* 0x000fe20007ffe0ff */
        /* <DEDUP_REMOVED lines=167> */
[----:B------:R-:W-:-:S02]  /*6880*/  HADD2.F32 R3, -RZ, R5.H0_H0 ;  /* 0x20000005ff037230 */ /* 0x000fc40000004100 */
[----:B------:R-:W-:Y:S02]  /*6890*/  HADD2.F32 R179, -RZ, R45.H0_H0 ;  /* 0x2000002dffb37230 */ /* 0x000fe40000004100 */
        /* <DEDUP_REMOVED lines=74> */
[----:B------:R-:W-:Y:S01]  /*6d40*/  HADD2.F32 R205, -RZ, R18.H0_H0 ;  /* 0x20000012ffcd7230 */ /* 0x000fe20000004100 */
[----:B------:R-:W-:Y:S01]  /*6d50*/  F2FP.F16.F32.PACK_AB R203, R203, R190 ;  /* 0x000000becbcb723e */ /* 0x000fe200000000ff */
[----:B------:R-:W-:-:S02]  /*6d60*/  HADD2.F32 R207, -RZ, R58.H0_H0 ;  /* 0x2000003affcf7230 */ /* 0x000fc40000004100 */
[----:B------:R-:W-:Y:S01]  /*6d70*/  FFMA.FTZ R194, R194, R217, R219 ;  /* 0x000000d9c2c27223 */ /* 0x000fe200000100db */
[----:B------:R-:W-:Y:S02]  /*6d80*/  IMAD R2, R2, R221, RZ ;  /* 0x000000dd02027224 */ /* 0x000fe400078e02ff */
[----:B------:R-:W-:Y:S02]  /*6d90*/  HADD2.F32 R197, -RZ, R17.H1_H1 ;  /* 0x30000011ffc57230 */ /* 0x000fe40000004100 */
[----:B------:R-:W-:Y:S01]  /*6da0*/  FFMA.FTZ R180, R180, R205, R207 ;  /* 0x000000cdb4b47223 */ /* 0x000fe200000100cf */
[----:B------:R-:W-:Y:S02]  /*6db0*/  HADD2.F32 R199, -RZ, R57.H1_H1 ;  /* 0x30000039ffc77230 */ /* 0x000fe40000004100 */
[----:B------:R-:W-:Y:S02]  /*6dc0*/  HADD2.F32 R209, -RZ, R18.H1_H1 ;  /* 0x30000012ffd17230 */ /* 0x000fe40000004100 */
        /* <DEDUP_REMOVED lines=82> */
[----:B------:R-:W-:Y:S01]  /*72f0*/  HADD2.F32 R222, -RZ, R34.H1_H1 ;  /* 0x30000022ffde7230 */ /* 0x000fe20000004100 */
[----:B------:R-:W-:Y:S01]  /*7300*/  F2FP.F16.F32.PACK_AB R166, R165, R164 ;  /* 0x000000a4a5a6723e */ /* 0x000fe200000000ff */
[----:B------:R-:W-:Y:S02]  /*7310*/  HADD2.F32 R224, -RZ, R74.H1_H1 ;  /* 0x3000004affe07230 */ /* 0x000fe40000004100 */
        /* <DEDUP_REMOVED lines=53> */
[----:B------:R-:W-:Y:S01]  /*7670*/  F2FP.F16.F32.PACK_AB R143, R189, R210 ;  /* 0x000000d2bd8f723e */ /* 0x000fe200000000ff */
[----:B------:R-:W-:Y:S02]  /*7680*/  HADD2.F32 R227, -RZ, R77.H0_H0 ;  /* 0x2000004dffe37230 */ /* 0x000fe40000004100 */
[----:B------:R-:W-:Y:S01]  /*7690*/  FFMA.FTZ R223, R145, R140, R142 ;  /* 0x0000008c91df7223 */ /* 0x000fe2000001008e */
[----:B------:R-:W-:Y:S01]  /*76a0*/  LEA.HI R145, R141, R2, RZ, 0x3 ;  /* 0x000000028d917211 */ /* 0x000fe200078f18ff */
[--C-:B------:R-:W-:Y:S01]  /*76b0*/  HADD2.F32 R202, -RZ, R41.reuse.H1_H1 ;  /* 0x30000029ffca7230 */ /* 0x100fe20000004100 */
[----:B------:R-:W-:Y:S01]  /*76c0*/  LOP3.LUT R2, R213, 0x1f, RZ, 0xc0, !PT ;  /* 0x0000001fd5027812 */ /* 0x000fe200078ec0ff */
[----:B------:R-:W-:Y:S01]  /*76d0*/  FFMA.FTZ R154, R154, R225, R227 ;  /* 0x000000e19a9a7223 */ /* 0x000fe200000100e3 */
[----:B------:R-:W-:Y:S01]  /*76e0*/  F2FP.F16.F32.PACK_AB R142, R181, R208 ;  /* 0x000000d0b58e723e */ /* 0x000fe200000000ff */
[----:B------:R-:W-:Y:S01]  /*76f0*/  HADD2.F32 R225, -RZ, R41.H0_H0 ;  /* 0x20000029ffe17230 */ /* 0x000fe20000004100 */
[----:B------:R-:W-:Y:S01]  /*7700*/  LEA.HI.SX32 R181, R145, R2, 0x1d ;  /* 0x0000000291b57211 */ /* 0x000fe200078feaff */
[--C-:B------:R-:W-:Y:S01]  /*7710*/  HADD2.F32 R227, -RZ, R81.reuse.H0_H0 ;  /* 0x20000051ffe37230 */ /* 0x100fe20000004100 */
[----:B------:R-:W-:Y:S01]  /*7720*/  F2FP.F16.F32.PACK_AB R141, R179, R218 ;  /* 0x000000dab38d723e */ /* 0x000fe200000000ff */
[----:B------:R-:W-:Y:S01]  /*7730*/  HADD2.F32 R226, -RZ, R81.H1_H1 ;  /* 0x30000051ffe27230 */ /* 0x000fe20000004100 */
[----:B------:R-:W-:Y:S01]  /*7740*/  F2FP.F16.F32.PACK_AB R140, R212, R139 ;  /* 0x0000008bd48c723e */ /* 0x000fe200000000ff */
[----:B0-----:R-:W-:-:S04]  /*7750*/  IMAD.WIDE.U32 R144, R181, 0x10, R148 ;  /* 0x00000010b5907825 */ /* 0x001fc800078e0094 */
[----:B------:R-:W-:Y:S01]  /*7760*/  FFMA.FTZ R224, R146, R225, R227 ;  /* 0x000000e192e07223 */ /* 0x000fe200000100e3 */
[----:B------:R-:W-:Y:S01]  /*7770*/  IADD3 R185, PT, PT, R181, 0xc0, RZ ;  /* 0x000000c0b5b97810 */ /* 0x000fe20007ffe0ff */
[----:B------:R-:W-:Y:S01]  /*7780*/  FFMA.FTZ R225, R147, R202, R226 ;  /* 0x000000ca93e17223 */ /* 0x000fe200000100e2 */
[----:B------:R-:W-:Y:S01]  /*7790*/  HADD2.F32 R179, -RZ, R42.H0_H0 ;  /* 0x2000002affb37230 */ /* 0x000fe20000004100 */
[----:B------:R0:W-:Y:S01]  /*77a0*/  STG.E.128 desc[UR6][R144.64], R140 ;  /* 0x0000008c90007986 */ /* 0x0001e2000c101d06 */
[----:B------:R-:W-:Y:S01]  /*77b0*/  HADD2.F32 R139, -RZ, R82.H0_H0 ;  /* 0x20000052ff8b7230 */ /* 0x000fe20000004100 */
[----:B------:R-:W-:Y:S01]  /*77c0*/  F2FP.F16.F32.PACK_AB R163, R163, R162 ;  /* 0x000000a2a3a3723e */ /* 0x000fe200000000ff */
        /* <DEDUP_REMOVED lines=10> */
[----:B------:R-:W-:Y:S01]  /*7870*/  HADD2.F32 R147, -RZ, R83.H0_H0 ;  /* 0x20000053ff937230 */ /* 0x000fe20000004100 */
[----:B------:R-:W-:Y:S01]  /*7880*/  IADD3 R193, PT, PT, R181, 0x60, RZ ;  /* 0x00000060b5c17810 */ /* 0x000fe20007ffe0ff */
[----:B------:R-:W-:Y:S01]  /*7890*/  FFMA.FTZ R208, R137, R208, R146 ;  /* 0x000000d089d07223 */ /* 0x000fe20000010092 */
[----:B------:R-:W-:Y:S02]  /*78a0*/  IADD3 R195, PT, PT, R181, 0x80, RZ ;  /* 0x00000080b5c37810 */ /* 0x000fe40007ffe0ff */
[----:B0-----:R-:W-:Y:S01]  /*78b0*/  F2FP.F16.F32.PACK_AB R145, R197, R194 ;  /* 0x000000c2c591723e */ /* 0x001fe200000000ff */
[----:B------:R-:W-:Y:S01]  /*78c0*/  FFMA.FTZ R189, R138, R189, R147 ;  /* 0x000000bd8abd7223 */ /* 0x000fe20000010093 */
[----:B------:R-:W-:Y:S01]  /*78d0*/  F2FP.F16.F32.PACK_AB R144, R191, R192 ;  /* 0x000000c0bf90723e */ /* 0x000fe200000000ff */
[----:B------:R-:W-:Y:S01]  /*78e0*/  IMAD.WIDE.U32 R192, R193, 0x10, R148 ;  /* 0x00000010c1c07825 */ /* 0x000fe200078e0094 */
[----:B------:R-:W-:-:S02]  /*78f0*/  IADD3 R197, PT, PT, R181, 0x20, RZ ;  /* 0x00000020b5c57810 */ /* 0x000fc40007ffe0ff */
[----:B------:R-:W-:Y:S01]  /*7900*/  IADD3 R191, PT, PT, R181, 0x40, RZ ;  /* 0x00000040b5bf7810 */ /* 0x000fe20007ffe0ff */
[--C-:B------:R-:W-:Y:S01]  /*7910*/  IMAD.WIDE.U32 R194, R195, 0x10, R148.reuse ;  /* 0x00000010c3c27825 */ /* 0x100fe200078e0094 */
[----:B------:R-:W-:Y:S02]  /*7920*/  F2FP.F16.F32.PACK_AB R143, R173, R174 ;  /* 0x000000aead8f723e */ /* 0x000fe400000000ff */
[----:B------:R-:W-:Y:S01]  /*7930*/  F2FP.F16.F32.PACK_AB R138, R187, R196 ;  /* 0x000000c4bb8a723e */ /* 0x000fe200000000ff */
[--C-:B------:R-:W-:Y:S01]  /*7940*/  IMAD.WIDE.U32 R196, R197, 0x10, R148.reuse ;  /* 0x00000010c5c47825 */ /* 0x100fe200078e0094 */
[----:B------:R-:W-:Y:S02]  /*7950*/  F2FP.F16.F32.PACK_AB R137, R183, R206 ;  /* 0x000000ceb789723e */ /* 0x000fe400000000ff */
[----:B------:R-:W-:Y:S01]  /*7960*/  F2FP.F16.F32.PACK_AB R136, R3, R204 ;  /* 0x000000cc0388723e */ /* 0x000fe200000000ff */
[----:B------:R-:W-:Y:S01]  /*7970*/  IMAD.WIDE.U32 R190, R191, 0x10, R148 ;  /* 0x00000010bfbe7825 */ /* 0x000fe200078e0094 */
[----:B------:R-:W-:-:S02]  /*7980*/  IADD3 R173, PT, PT, R181, 0xa0, RZ ;  /* 0x000000a0b5ad7810 */ /* 0x000fc40007ffe0ff */
[C---:B------:R-:W-:Y:S01]  /*7990*/  IADD3 R183, PT, PT, R181.reuse, 0xe0, RZ ;  /* 0x000000e0b5b77810 */ /* 0x040fe20007ffe0ff */
[----:B------:R0:W-:Y:S01]  /*79a0*/  STG.E.128 desc[UR6][R196.64], R136 ;  /* 0x00000088c4007986 */ /* 0x0001e2000c101d06 */
[C---:B------:R-:W-:Y:S02]  /*79b0*/  IADD3 R3, PT, PT, R181.reuse, 0x100, RZ ;  /* 0x00000100b5037810 */ /* 0x040fe40007ffe0ff */
[----:B------:R-:W-:Y:S01]  /*79c0*/  IADD3 R187, PT, PT, R181, 0x120, RZ ;  /* 0x00000120b5bb7810 */ /* 0x000fe20007ffe0ff */
        /* <DEDUP_REMOVED lines=13> */
[----:B0-----:R-:W-:Y:S01]  /*7aa0*/  F2FP.F16.F32.PACK_AB R139, R221, R220 ;  /* 0x000000dcdd8b723e */ /* 0x001fe200000000ff */
[----:B------:R1:W-:Y:S01]  /*7ab0*/  STG.E.128 desc[UR6][R194.64], R140 ;  /* 0x0000008cc2007986 */ /* 0x0003e2000c101d06 */
[----:B------:R-:W-:Y:S01]  /*7ac0*/  F2FP.F16.F32.PACK_AB R138, R219, R216 ;  /* 0x000000d8db8a723e */ /* 0x000fe200000000ff */
[----:B------:R-:W-:Y:S01]  /*7ad0*/  IMAD.WIDE.U32 R186, R187, 0x10, R148 ;  /* 0x00000010bbba7825 */ /* 0x000fe200078e0094 */
        /* <DEDUP_REMOVED lines=12> */
[----:B------:R1:W-:Y:S02]  /*7ba0*/  STG.E.128 desc[UR6][R186.64], R224 ;  /* 0x000000e0ba007986 */ /* 0x0003e4000c101d06 */
.L_x_53136:
[----:B------:R-:W-:Y:S05]  /*7bb0*/  BSYNC.RECONVERGENT B0 ;  /* 0x0000000000007941 */ /* 0x000fea0003800200 */
.L_x_53135:
[----:B-1----:R-:W0:Y:S02]  /*7bc0*/  LDC.64 R136, c[0x0][0x380] ;  /* 0x0000e000ff887b82 */ /* 0x002e240000000a00 */
[----:B0-----:R-:W-:-:S04]  /*7bd0*/  LEA R0, R136, R0, 0x2 ;  /* 0x0000000088007211 */ /* 0x001fc800078e10ff */
[----:B------:R-:W-:-:S13]  /*7be0*/  ISETP.GE.AND P0, PT, R0, R137, PT ;  /* 0x000000890000720c */ /* 0x000fda0003f06270 */
[----:B------:R-:W-:Y:S05]  /*7bf0*/  @!P0 BRA `(.L_x_53137) ;  /* 0xffffff8800908947 */ /* 0x000fea000383ffff */
[----:B------:R-:W-:Y:S05]  /*7c00*/  EXIT ;  /* 0x000000000000794d */ /* 0x000fea0003800000 */
.L_x_53134:
        /* <DEDUP_REMOVED lines=8> */
.L_x_53139:
[----:B------:R-:W-:Y:S05]  /*7c90*/  BSYNC B0 ;  /* 0x0000000000007941 */ /* 0x000fea0003800000 */
.L_x_53138:
        /* <DEDUP_REMOVED lines=9> */
.L_x_53140:
[----:B------:R-:W-:Y:S01]  /*7d30*/  HFMA2 R229, -RZ, RZ, 0, 2.384185791015625e-07 ;  /* 0x00000004ffe57431 */ /* 0x000fe200000001ff */
[----:B------:R-:W-:-:S05]  /*7d40*/  MOV R3, R226 ;  /* 0x000000e200037202 */ /* 0x000fca0000000f00 */
[----:B------:R-:W-:-:S05]  /*7d50*/  FADD.FTZ R223, R222, R3 ;  /* 0x00000003dedf7221 */ /* 0x000fca0000010000 */
[----:B------:R-:W-:-:S07]  /*7d60*/  MOV R228, R223 ;  /* 0x000000df00e47202 */ /* 0x000fce0000000f00 */
[----:B------:R-:W-:Y:S05]  /*7d70*/  WARPSYNC.COLLECTIVE R227, `(.L_x_53141) ;  /* 0x00000000e3087348 */ /* 0x000fea0003c00000 */
[----:B------:R0:W1:Y:S02]  /*7d80*/  SHFL.BFLY P1, R226, R228, R229, R230 ;  /* 0x0c0000e5e4e27389 */ /* 0x00006400000200e6 */
[----:B01----:R-:W-:Y:S05]  /*7d90*/  ENDCOLLECTIVE ;  /* 0x000000000000791b */ /* 0x003fea0003800000 */
.L_x_53141:
        /* <DEDUP_REMOVED lines=8> */
.L_x_53142:
[----:B------:R-:W-:Y:S01]  /*7e20*/  HFMA2 R229, -RZ, RZ, 0, 9.5367431640625e-07 ;  /* 0x00000010ffe57431 */ /* 0x000fe200000001ff */
[----:B------:R-:W-:-:S05]  /*7e30*/  MOV R3, R226 ;  /* 0x000000e200037202 */ /* 0x000fca0000000f00 */
[----:B------:R-:W-:-:S05]  /*7e40*/  FADD.FTZ R225, R224, R3 ;  /* 0x00000003e0e17221 */ /* 0x000fca0000010000 */
[----:B------:R-:W-:-:S07]  /*7e50*/  MOV R228, R225 ;  /* 0x000000e100e47202 */ /* 0x000fce0000000f00 */
[----:B------:R-:W-:Y:S05]  /*7e60*/  WARPSYNC.COLLECTIVE R227, `(.L_x_53143) ;  /* 0x00000000e3087348 */ /* 0x000fea0003c00000 */
[----:B------:R0:W1:Y:S02]  /*7e70*/  SHFL.BFLY P1, R226, R228, R229, R230 ;  /* 0x0c0000e5e4e27389 */ /* 0x00006400000200e6 */
[----:B01----:R-:W-:Y:S05]  /*7e80*/  ENDCOLLECTIVE ;  /* 0x000000000000791b */ /* 0x003fea0003800000 */
.L_x_53143:
        /* <DEDUP_REMOVED lines=167> */
.L_x_53144:
[----:B------:R-:W-:Y:S01]  /*8900*/  HFMA2 R229, -RZ, RZ, 0, 1.1920928955078125e-07 ;  /* 0x00000002ffe57431 */ /* 0x000fe200000001ff */
[----:B------:R-:W-:-:S05]  /*8910*/  MOV R220, R226 ;  /* 0x000000e200dc7202 */ /* 0x000fca0000000f00 */
[----:B------:R-:W-:-:S05]  /*8920*/  FADD.FTZ R220, R3, R220 ;  /* 0x000000dc03dc7221 */ /* 0x000fca0000010000 */
[----:B------:R-:W-:-:S07]  /*8930*/  MOV R228, R220 ;  /* 0x000000dc00e47202 */ /* 0x000fce0000000f00 */
[----:B------:R-:W-:Y:S05]  /*8940*/  WARPSYNC.COLLECTIVE R227, `(.L_x_53145) ;  /* 0x00000000e3087348 */ /* 0x000fea0003c00000 */
[----:B------:R0:W1:Y:S02]  /*8950*/  SHFL.BFLY P1, R226, R228, R229, R230 ;  /* 0x0c0000e5e4e27389 */ /* 0x00006400000200e6 */
[----:B01----:R-:W-:Y:S05]  /*8960*/  ENDCOLLECTIVE ;  /* 0x000000000000791b */ /* 0x003fea0003800000 */
.L_x_53145:
[----:B------:R-:W-:Y:S01]  /*8970*/  HFMA2 R229, -RZ, RZ, 0, 2.384185791015625e-07 ;  /* 0x00000004ffe57431 */ /* 0x000fe200000001ff */
[----:B------:R-:W-:-:S05]  /*8980*/  MOV R223, R226 ;  /* 0x000000e200df7202 */ /* 0x000fca0000000f00 */
[----:B------:R-:W-:-:S05]  /*8990*/  FADD.FTZ R223, R220, R223 ;  /* 0x000000dfdcdf7221 */ /* 0x000fca0000010000 */
[----:B------:R-:W-:-:S07]  /*89a0*/  MOV R228, R223 ;  /* 0x000000df00e47202 */ /* 0x000fce0000000f00 */
[----:B------:R-:W-:Y:S05]  /*89b0*/  WARPSYNC.COLLECTIVE R227, `(.L_x_53146) ;  /* 0x00000000e3087348 */ /* 0x000fea0003c00000 */
[----:B------:R0:W1:Y:S02]  /*89c0*/  SHFL.BFLY P1, R226, R228, R229, R230 ;  /* 0x0c0000e5e4e27389 */ /* 0x00006400000200e6 */
[----:B01----:R-:W-:Y:S05]  /*89d0*/  ENDCOLLECTIVE ;  /* 0x000000000000791b */ /* 0x003fea0003800000 */
.L_x_53146:
[----:B------:R-:W-:Y:S01]  /*89e0*/  HFMA2 R229, -RZ, RZ, 0, 4.76837158203125e-07 ;  /* 0x00000008ffe57431 */ /* 0x000fe200000001ff */
[----:B------:R-:W-:-:S05]  /*89f0*/  MOV R222, R226 ;  /* 0x000000e200de7202 */ /* 0x000fca0000000f00 */
[----:B------:R-:W-:-:S05]  /*8a00*/  FADD.FTZ R222, R223, R222 ;  /* 0x000000dedfde7221 */ /* 0x000fca0000010000 */
[----:B------:R-:W-:-:S07]  /*8a10*/  MOV R228, R222 ;  /* 0x000000de00e47202 */ /* 0x000fce0000000f00 */
[----:B------:R-:W-:Y:S05]  /*8a20*/  WARPSYNC.COLLECTIVE R227, `(.L_x_53147) ;  /* 0x00000000e3087348 */ /* 0x000fea0003c00000 */
[----:B------:R0:W1:Y:S02]  /*8a30*/  SHFL.BFLY P1, R226, R228, R229, R230 ;  /* 0x0c0000e5e4e27389 */ /* 0x00006400000200e6 */
[----:B01----:R-:W-:Y:S05]  /*8a40*/  ENDCOLLECTIVE ;  /* 0x000000000000791b */ /* 0x003fea0003800000 */
.L_x_53147:
[----:B------:R-:W-:Y:S01]  /*8a50*/  HFMA2 R229, -RZ, RZ, 0, 9.5367431640625e-07 ;  /* 0x00000010ffe57431 */ /* 0x000fe200000001ff */
[----:B------:R-:W-:-:S05]  /*8a60*/  MOV R225, R226 ;  /* 0x000000e200e17202 */ /* 0x000fca0000000f00 */
[----:B------:R-:W-:-:S05]  /*8a70*/  FADD.FTZ R225, R222, R225 ;  /* 0x000000e1dee17221 */ /* 0x000fca0000010000 */
[----:B------:R-:W-:-:S07]  /*8a80*/  MOV R228, R225 ;  /* 0x000000e100e47202 */ /* 0x000fce0000000f00 */
[----:B------:R-:W-:Y:S05]  /*8a90*/  WARPSYNC.COLLECTIVE R227, `(.L_x_53148) ;  /* 0x00000000e3087348 */ /* 0x000fea0003c00000 */
[----:B------:R0:W1:Y:S02]  /*8aa0*/  SHFL.BFLY P1, R226, R228, R229, R230 ;  /* 0x0c0000e5e4e27389 */ /* 0x00006400000200e6 */
[----:B01----:R-:W-:Y:S05]  /*8ab0*/  ENDCOLLECTIVE ;  /* 0x000000000000791b */ /* 0x003fea0003800000 */
.L_x_53148:
[----:B------:R-:W-:Y:S01]  /*8ac0*/  MOV R224, R226 ;  /* 0x000000e200e07202 */ /* 0x000fe20000000f00 */
[----:B------:R-:W-:Y:S06]  /*8ad0*/  BRA `(.L_x_53149) ;  /* 0xffffffd000807947 */ /* 0x000fec000383ffff */
.L_x_53150:
        /* <DEDUP_REMOVED lines=10> */
.L_x_88519:


//--------------------- .text._ZN10layer_norm13ln_fwd_kernelINS_13Kernel_traitsI6__halfS2_fS2_fjLj2560ELj1ELj4ELj1ELj16ENS_18Kernel_traits_baseILj2560ES2_S2_fS2_fjLj128EEEEELb1ELb0ELb0ELb0EEEvNS_9FwdParamsE --------------------------
	.section	.text._ZN10layer_norm13ln_fwd_kernelINS_13Kernel_traitsI6__halfS2_fS2_fjLj2560ELj1ELj4ELj1ELj16ENS_18Kernel_traits_baseILj2560ES2_S2_fS2_fjLj128EEEEELb1ELb0ELb0ELb0EEEvNS_9FwdParamsE,"ax",@progbits
	.align	128
        .global         _ZN10layer_norm13ln_fwd_kernelINS_13Kernel_traitsI6__halfS2_fS2_fjLj2560ELj1ELj4ELj1ELj16ENS_18Kernel_traits_baseILj2560ES2_S2_fS2_fjLj128EEEEELb1ELb0ELb0ELb0EEEvNS_9FwdParamsE
        .type           _ZN10layer_norm13ln_fwd_kernelINS_13Kernel_traitsI6__halfS2_fS2_fjLj2560ELj1ELj4ELj1ELj16ENS_18Kernel_traits_baseILj2560ES2_S2_fS2_fjLj128EEEEELb1ELb0ELb0ELb0EEEvNS_9FwdParamsE,@function
        .size           _ZN10layer_norm13ln_fwd_kernelINS_13Kernel_traitsI6__halfS2_fS2_fjLj2560ELj1ELj4ELj1ELj16ENS_18Kernel_traits_baseILj2560ES2_S2_fS2_fjLj128EEEEELb1ELb0ELb0ELb0EEEvNS_9FwdParamsE,(.L_x_88520 - _ZN10layer_norm13ln_fwd_kernelINS_13Kernel_traitsI6__halfS2_fS2_fjLj2560ELj1ELj4ELj1ELj16ENS_18Kernel_traits_baseILj2560ES2_S2_fS2_fjLj128EEEEELb1ELb0ELb0ELb0EEEvNS_9FwdParamsE)
        .other          _ZN10layer_norm13ln_fwd_kernelINS_13Kernel_traitsI6__halfS2_fS2_fjLj2560ELj1ELj4ELj1ELj16ENS_18Kernel_traits_baseILj2560ES2_S2_fS2_fjLj128EEEEELb1ELb0ELb0ELb0EEEvNS_9FwdParamsE,@"STO_CUDA_ENTRY STV_DEFAULT"
_ZN10layer_norm13ln_fwd_kernelINS_13Kernel_traitsI6__halfS2_fS2_fjLj2560ELj1ELj4ELj1ELj16ENS_18Kernel_traits_baseILj2560ES2_S2_fS2_fjLj128EEEEELb1ELb0ELb0ELb0EEEvNS_9FwdParamsE:
.text._ZN10layer_norm13ln_fwd_kernelINS_13Kernel_traitsI6__halfS2_fS2_fjLj2560ELj1ELj4ELj1ELj16ENS_18Kernel_traits_baseILj2560ES2_S2_fS2_fjLj128EEEEELb1ELb0ELb0ELb0EEEvNS_9FwdParamsE:
        /* <DEDUP_REMOVED lines=135> */
.L_x_53152:
        /* <DEDUP_REMOVED lines=12> */
[----:B------:R-:W-:-:S04]  /*0930*/  @P1 LOP3.LUT R13, R13, 0x20, RZ, 0xfc, !PT ;  /* 0x000000200d0d1812 */ /* 0x000fc800078efcff */
[----:B------:R0:W5:Y:S02]  /*0940*/  @P1 LDG.E.128 R180, desc[UR6][R14.64] ;  /* 0x000000060eb41981 */ /* 0x000164000c1e1d00 */
[----:B------:R-:W4:Y:S01]  /*0950*/  @P4 LDC.64 R22, c[0x0][0x3d0] ;  /* 0x0000f400ff164b82 */ /* 0x000f220000000a00 */
[C---:B-1----:R-:W-:Y:S01]  /*0960*/  @P6 IMAD.WIDE.U32 R16, R13.reuse, 0x10, R16 ;  /* 0x000000100d106825 */ /* 0x042fe200078e0010 */
[----:B------:R-:W-:-:S04]  /*0970*/  @P6 IADD3 R13, PT, PT, R13, 0x20, RZ ;  /* 0x000000200d0d6810 */ /* 0x000fc80007ffe0ff */
[----:B------:R1:W5:Y:S02]  /*0980*/  @P6 LDG.E.128 R80, desc[UR6][R16.64] ;  /* 0x0000000610506981 */ /* 0x000364000c1e1d00 */
[----:B------:R-:W0:Y:S01]  /*0990*/  @P3 LDC.64 R24, c[0x0][0x3d0] ;  /* 0x0000f400ff183b82 */ /* 0x000e220000000a00 */
[----:B--2---:R-:W-:-:S07]  /*09a0*/  @P5 IMAD.WIDE.U32 R18, R13, 0x10, R18 ;  /* 0x000000100d125825 */ /* 0x004fce00078e0012 */
[----:B------:R-:W1:Y:S01]  /*09b0*/  @P2 LDC.64 R32, c[0x0][0x3d0] ;  /* 0x0000f400ff202b82 */ /* 0x000e620000000a00 */
[----:B------:R-:W-:Y:S01]  /*09c0*/  @P5 VIADD R13, R13, 0x20 ;  /* 0x000000200d0d5836 */ /* 0x000fe20000000000 */
[----:B------:R-:W5:Y:S03]  /*09d0*/  @P5 LDG.E.128 R176, desc[UR6][R18.64] ;  /* 0x0000000612b05981 */ /* 0x000f66000c1e1d00 */
[C---:B---3--:R-:W-:Y:S01]  /*09e0*/  @P0 IMAD.WIDE.U32 R20, R13.reuse, 0x10, R20 ;  /* 0x000000100d140825 */ /* 0x048fe200078e0014 */
[----:B------:R-:W-:-:S04]  /*09f0*/  @P0 IADD3 R13, PT, PT, R13, 0x20, RZ ;  /* 0x000000200d0d0810 */ /* 0x000fc80007ffe0ff */
[----:B------:R-:W5:Y:S01]  /*0a00*/  @P0 LDG.E.128 R68, desc[UR6][R20.64] ;  /* 0x0000000614440981 */ /* 0x000f62000c1e1d00 */
[----:B----4-:R-:W-:-:S04]  /*0a10*/  @P4 IMAD.WIDE.U32 R22, R13, 0x10, R22 ;  /* 0x000000100d164825 */ /* 0x010fc800078e0016 */
[----:B------:R-:W-:Y:S01]  /*0a20*/  @P4 VIADD R13, R13, 0x20 ;  /* 0x000000200d0d4836 */ /* 0x000fe20000000000 */
[----:B------:R-:W5:Y:S03]  /*0a30*/  @P4 LDG.E.128 R60, desc[UR6][R22.64] ;  /* 0x00000006163c4981 */ /* 0x000f66000c1e1d00 */
[----:B0-----:R-:W-:-:S04]  /*0a40*/  @P3 IMAD.WIDE.U32 R14, R13, 0x10, R24 ;  /* 0x000000100d0e3825 */ /* 0x001fc800078e0018 */
[----:B------:R-:W-:Y:S01]  /*0a50*/  @P3 VIADD R13, R13, 0x20 ;  /* 0x000000200d0d3836 */ /* 0x000fe20000000000 */
[----:B------:R-:W5:Y:S03]  /*0a60*/  @P3 LDG.E.128 R52, desc[UR6][R14.64] ;  /* 0x000000060e343981 */ /* 0x000f66000c1e1d00 */
[----:B-1----:R-:W-:-:S05]  /*0a70*/  @P2 IMAD.WIDE.U32 R16, R13, 0x10, R32 ;  /* 0x000000100d102825 */ /* 0x002fca00078e0020 */
[----:B------:R-:W5:Y:S01]  /*0a80*/  @P2 LDG.E.128 R44, desc[UR6][R16.64] ;  /* 0x00000006102c2981 */ /* 0x000f62000c1e1d00 */
[----:B------:R-:W-:Y:S01]  /*0a90*/  @P1 IMAD.MOV.U32 R87, RZ, RZ, RZ ;  /* 0x000000ffff571224 */ /* 0x000fe200078e00ff */
[C---:B------:R-:W-:Y:S01]  /*0aa0*/  ISETP.GE.U32.AND P1, PT, R166.reuse, 0x100, PT ;  /* 0x00000100a600780c */ /* 0x040fe20003f26070 */
[----:B------:R-:W-:Y:S01]  /*0ab0*/  @P6 IMAD.MOV.U32 R79, RZ, RZ, RZ ;  /* 0x000000ffff4f6224 */ /* 0x000fe200078e00ff */
[----:B------:R-:W-:-:S11]  /*0ac0*/  ISETP.GE.U32.AND P6, PT, R166, 0x120, PT ;  /* 0x00000120a600780c */ /* 0x000fd60003fc6070 */
[----:B------:R-:W0:Y:S08]  /*0ad0*/  @P1 LDC.64 R40, c[0x0][0x3d0] ;  /* 0x0000f400ff281b82 */ /* 0x000e300000000a00 */
[----:B------:R-:W1:Y:S01]  /*0ae0*/  @P6 LDC.64 R48, c[0x0][0x3d0] ;  /* 0x0000f400ff306b82 */ /* 0x000e620000000a00 */
[----:B------:R-:W-:Y:S01]  /*0af0*/  @P2 IADD3 R13, PT, PT, R13, 0x20, RZ ;  /* 0x000000200d0d2810 */ /* 0x000fe20007ffe0ff */
[----:B------:R-:W-:Y:S01]  /*0b00*/  @P5 IMAD.MOV.U32 R75, RZ, RZ, RZ ;  /* 0x000000ffff4b5224 */ /* 0x000fe200078e00ff */
[----:B------:R-:W-:Y:S01]  /*0b10*/  ISETP.GE.U32.AND P5, PT, R166, 0x140, PT ;  /* 0x00000140a600780c */ /* 0x000fe20003fa6070 */
[----:B------:R-:W-:-:S02]  /*0b20*/  HFMA2 R26, -RZ, RZ, 0, 0 ;  /* 0x00000000ff1a7431 */ /* 0x000fc400000001ff */
[----:B------:R-:W-:Y:S02]  /*0b30*/  HFMA2 R74, -RZ, RZ, 0, 0 ;  /* 0x00000000ff4a7431 */ /* 0x000fe400000001ff */
[----:B0-----:R-:W-:-:S04]  /*0b40*/  @P1 IMAD.WIDE.U32 R40, R13, 0x10, R40 ;  /* 0x000000100d281825 */ /* 0x001fc800078e0028 */
[----:B------:R-:W-:Y:S01]  /*0b50*/  @P1 VIADD R13, R13, 0x20 ;  /* 0x000000200d0d1836 */ /* 0x000fe20000000000 */
[----:B------:R0:W5:Y:S03]  /*0b60*/  @P1 LDG.E.128 R36, desc[UR6][R40.64] ;  /* 0x0000000628241981 */ /* 0x000166000c1e1d00 */
[----:B-1----:R-:W-:Y:S01]  /*0b70*/  @P6 IMAD.WIDE.U32 R48, R13, 0x10, R48 ;  /* 0x000000100d306825 */ /* 0x002fe200078e0030 */
[----:B------:R-:W-:Y:S02]  /*0b80*/  CS2R R24, SRZ ;  /* 0x0000000000187805 */ /* 0x000fe4000001ff00 */
[----:B------:R-:W-:Y:S02]  /*0b90*/  CS2R R32, SRZ ;  /* 0x0000000000207805 */ /* 0x000fe4000001ff00 */
[----:B------:R-:W-:Y:S01]  /*0ba0*/  MOV R50, RZ ;  /* 0x000000ff00327202 */ /* 0x000fe20000000f00 */
[----:B------:R-:W-:Y:S01]  /*0bb0*/  IMAD.MOV.U32 R34, RZ, RZ, RZ ;  /* 0x000000ffff227224 */ /* 0x000fe200078e00ff */
[----:B------:R1:W5:Y:S01]  /*0bc0*/  @P6 LDG.E.128 R28, desc[UR6][R48.64] ;  /* 0x00000006301c6981 */ /* 0x000362000c1e1d00 */
[----:B------:R-:W-:Y:S01]  /*0bd0*/  IMAD.MOV.U32 R42, RZ, RZ, RZ ;  /* 0x000000ffff2a7224 */ /* 0x000fe200078e00ff */
[----:B0-----:R-:W-:Y:S01]  /*0be0*/  CS2R R40, SRZ ;  /* 0x0000000000287805 */ /* 0x001fe2000001ff00 */
[----:B------:R-:W-:Y:S01]  /*0bf0*/  IMAD.MOV.U32 R58, RZ, RZ, RZ ;  /* 0x000000ffff3a7224 */ /* 0x000fe200078e00ff */
[----:B------:R-:W-:Y:S01]  /*0c00*/  CS2R R56, SRZ ;  /* 0x0000000000387805 */ /* 0x000fe2000001ff00 */
[----:B------:R-:W-:Y:S01]  /*0c10*/  IMAD.MOV.U32 R66, RZ, RZ, RZ ;  /* 0x000000ffff427224 */ /* 0x000fe200078e00ff */
[----:B------:R-:W-:-:S02]  /*0c20*/  CS2R R64, SRZ ;  /* 0x0000000000407805 */ /* 0x000fc4000001ff00 */
[----:B------:R-:W-:Y:S01]  /*0c30*/  CS2R R72, SRZ ;  /* 0x0000000000487805 */ /* 0x000fe2000001ff00 */
[----:B------:R-:W-:Y:S01]  /*0c40*/  IMAD.MOV.U32 R78, RZ, RZ, RZ ;  /* 0x000000ffff4e7224 */ /* 0x000fe200078e00ff */
[----:B------:R-:W-:Y:S02]  /*0c50*/  CS2R R76, SRZ ;  /* 0x00000000004c7805 */ /* 0x000fe4000001ff00 */
[----:B-1----:R-:W-:Y:S01]  /*0c60*/  CS2R R48, SRZ ;  /* 0x0000000000307805 */ /* 0x002fe2000001ff00 */
[----:B------:R-:W-:Y:S01]  /*0c70*/  IMAD.MOV.U32 R86, RZ, RZ, RZ ;  /* 0x000000ffff567224 */ /* 0x000fe200078e00ff */
[----:B------:R-:W-:Y:S02]  /*0c80*/  CS2R R84, SRZ ;  /* 0x0000000000547805 */ /* 0x000fe4000001ff00 */
[----:B------:R-:W-:Y:S01]  /*0c90*/  @P0 MOV R67, RZ ;  /* 0x000000ff00430202 */ /* 0x000fe20000000f00 */
[----:B------:R-:W-:Y:S01]  /*0ca0*/  @P4 IMAD.MOV.U32 R59, RZ, RZ, RZ ;  /* 0x000000ffff3b4224 */ /* 0x000fe200078e00ff */
[----:B------:R-:W-:Y:S01]  /*0cb0*/  @P2 MOV R43, RZ ;  /* 0x000000ff002b2202 */ /* 0x000fe20000000f00 */
[----:B------:R-:W-:Y:S01]  /*0cc0*/  @P3 IMAD.MOV.U32 R51, RZ, RZ, RZ ;  /* 0x000000ffff333224 */ /* 0x000fe200078e00ff */
[----:B------:R-:W-:Y:S01]  /*0cd0*/  @P6 IADD3 R13, PT, PT, R13, 0x20, RZ ;  /* 0x000000200d0d6810 */ /* 0x000fe20007ffe0ff */
[----:B------:R-:W-:-:S02]  /*0ce0*/  @P1 IMAD.MOV.U32 R35, RZ, RZ, RZ ;  /* 0x000000ffff231224 */ /* 0x000fc400078e00ff */
[----:B------:R-:W-:Y:S01]  /*0cf0*/  @P6 IMAD.MOV.U32 R27, RZ, RZ, RZ ;  /* 0x000000ffff1b6224 */ /* 0x000fe200078e00ff */
[----:B------:R-:W-:Y:S06]  /*0d00*/  @!P5 BRA `(.L_x_53153) ;  /* 0x00000000005cd947 */ /* 0x000fec0003800000 */
        /* <DEDUP_REMOVED lines=23> */
.L_x_53153:
[----:B------:R-:W-:Y:S05]  /*0e80*/  BSYNC.RECONVERGENT B0 ;  /* 0x0000000000007941 */ /* 0x000fea0003800200 */
.L_x_53151:
[----:B------:R-:W0:Y:S02]  /*0e90*/  LDCU UR4, c[0x0][0x384] ;  /* 0x00007080ff0477ac */ /* 0x000e240008000800 */
[----:B0-----:R-:W-:-:S13]  /*0ea0*/  ISETP.GE.AND P0, PT, R165, UR4, PT ;  /* 0x00000004a5007c0c */ /* 0x001fda000bf06270 */
[----:B------:R-:W-:Y:S05]  /*0eb0*/  @P0 EXIT ;  /* 0x000000000000094d */ /* 0x000fea0003800000 */
[----:B------:R-:W-:Y:S01]  /*0ec0*/  IMAD.HI.U32 R13, R167, -0x326172a9, RZ ;  /* 0xcd9e8d57a70d7827 */ /* 0x000fe200078e00ff */
[----:B------:R-:W0:Y:S01]  /*0ed0*/  LDCU.64 UR4, c[0x0][0x3e0] ;  /* 0x00007c00ff0477ac */ /* 0x000e220008000a00 */
[----:B------:R-:W-:Y:S02]  /*0ee0*/  LOP3.LUT R169, R169, 0xfffffbff, RZ, 0xc0, !PT ;  /* 0xfffffbffa9a97812 */ /* 0x000fe400078ec0ff */
[----:B------:R-:W-:Y:S01]  /*0ef0*/  IMAD.HI.U32 R15, R170, -0x2daee0ad, RZ ;  /* 0xd2511f53aa0f7827 */ /* 0x000fe200078e00ff */
[----:B------:R-:W-:Y:S01]  /*0f00*/  LOP3.LUT R13, R161, R13, R2, 0x96, !PT ;  /* 0x0000000da10d7212 */ /* 0x000fe200078e9602 */
[----:B------:R-:W1:Y:S01]  /*0f10*/  LDCU UR12, c[0x0][0x388] ;  /* 0x00007100ff0c77ac */ /* 0x000e620008000800 */
[----:B------:R-:W-:Y:S01]  /*0f20*/  LOP3.LUT R162, R162, 0x3, RZ, 0xc0, !PT ;  /* 0x00000003a2a27812 */ /* 0x000fe200078ec0ff */
[----:B------:R-:W-:Y:S01]  /*0f30*/  IMAD R91, R170, -0x2daee0ad, RZ ;  /* 0xd2511f53aa5b7824 */ /* 0x000fe200078e02ff */
[----:B------:R-:W-:Y:S01]  /*0f40*/  LOP3.LUT R15, R15, R3, RZ, 0x3c, !PT ;  /* 0x000000030f0f7212 */ /* 0x000fe200078e3cff */
[----:B------:R-:W-:Y:S01]  /*0f50*/  IMAD R89, R167, -0x326172a9, RZ ;  /* 0xcd9e8d57a7597824 */ /* 0x000fe200078e02ff */
[----:B------:R-:W2:Y:S01]  /*0f60*/  LDCU.U8 UR10, c[0x0][0x410] ;  /* 0x00008200ff0a77ac */ /* 0x000ea20008000000 */
        /* <DEDUP_REMOVED lines=59> */
[----:B0123--:R-:W-:-:S07]  /*1320*/  IMAD R158, R5, -0x2daee0ad, RZ ;  /* 0xd2511f53059e7824 */ /* 0x00ffce00078e02ff */
.L_x_54014:
[----:B------:R-:W-:-:S13]  /*1330*/  LOP3.LUT P1, RZ, R169, 0x400, RZ, 0xc0, !PT ;  /* 0x00000400a9ff7812 */ /* 0x000fda000782c0ff */
[----:B0-234-:R-:W0:Y:S02]  /*1340*/  @P1 LDC.64 R172, c[0x0][0x3e0] ;  /* 0x0000f800ffac1b82 */ /* 0x01de240000000a00 */
[----:B0-----:R-:W-:-:S06]  /*1350*/  @P1 IMAD.WIDE R172, R165, 0x2, R172 ;  /* 0x00000002a5ac1825 */ /* 0x001fcc00078e02ac */
[----:B------:R-:W2:Y:S01]  /*1360*/  @P1 LDG.E.U16 R172, desc[UR6][R172.64] ;  /* 0x00000006acac1981 */ /* 0x000ea2000c1e1500 */
[----:B------:R-:W-:Y:S01]  /*1370*/  IMAD R0, R165, UR12, RZ ;  /* 0x0000000ca5007c24 */ /* 0x000fe2000f8e02ff */
[----:B------:R-:W-:Y:S01]  /*1380*/  ISETP.GE.U32.AND P0, PT, R166, 0x20, PT ;  /* 0x00000020a600780c */ /* 0x000fe20003f06070 */
[----:B------:R-:W-:Y:S01]  /*1390*/  BSSY.RECONVERGENT B0, `(.L_x_53154) ;  /* 0x0000657000007945 */ /* 0x000fe20003800200 */
[----:B------:R-:W0:Y:S01]  /*13a0*/  S2R R157, SR_TID.X ;  /* 0x00000000009d7919 */ /* 0x000e220000002100 */
[----:B------:R-:W-:Y:S02]  /*13b0*/  LOP3.LUT R169, R169, 0xffffff7f, RZ, 0xc0, !PT ;  /* 0xffffff7fa9a97812 */ /* 0x000fe400078ec0ff */
[----:B------:R-:W-:-:S04]  /*13c0*/  SHF.R.S32.HI R171, RZ, 0x1f, R0 ;  /* 0x0000001fffab7819 */ /* 0x000fc80000011400 */
[----:B------:R-:W-:Y:S01]  /*13d0*/  LEA.HI R171, R171, R0, RZ, 0x3 ;  /* 0x00000000abab7211 */ /* 0x000fe200078f18ff */
[----:B------:R-:W-:-:S03]  /*13e0*/  IMAD.MOV.U32 R0, RZ, RZ, 0x3f800000 ;  /* 0x3f800000ff007424 */ /* 0x000fc600078e00ff */
[----:B------:R-:W-:Y:S02]  /*13f0*/  @P0 LOP3.LUT R169, R169, 0x80, RZ, 0xfc, !PT ;  /* 0x00000080a9a90812 */ /* 0x000fe400078efcff */
[----:B0-----:R-:W-:-:S04]  /*1400*/  LOP3.LUT R156, R157, 0x1f, RZ, 0xc0, !PT ;  /* 0x0000001f9d9c7812 */ /* 0x001fc800078ec0ff */
        /* <DEDUP_REMOVED lines=25> */
.L_x_88352:
[----:B------:R-:W-:Y:S05]  /*15a0*/  BRX R184 -0x15b0                                       (*"BRANCH_TARGETS .L_x_88353,.L_x_88354,.L_x_88355"*) ;  /* 0xffffffe8b8947949 */ /* 0x000fea000383ffff */
.L_x_88355:
[----:B------:R-:W-:Y:S01]  /*15b0*/  IADD3 R186, PT, PT, R162, 0x1, RZ ;  /* 0x00000001a2ba7810 */ /* 0x000fe20007ffe0ff */
[----:B------:R-:W-:Y:S02]  /*15c0*/  IMAD.MOV.U32 R168, RZ, RZ, R158 ;  /* 0x000000ffffa87224 */ /* 0x000fe400078e009e */
[----:B------:R-:W-:Y:S01]  /*15d0*/  IMAD.MOV.U32 R187, RZ, RZ, R163 ;  /* 0x000000ffffbb7224 */ /* 0x000fe200078e00a3 */
[----:B------:R-:W-:Y:S06]  /*15e0*/  BRA `(.L_x_53158) ;  /* 0x00000004003c7947 */ /* 0x000fec0003800000 */
.L_x_88353:
[----:B------:R-:W-:Y:S01]  /*15f0*/  MOV R168, R158 ;  /* 0x0000009e00a87202 */ /* 0x000fe20000000f00 */
[----:B------:R-:W-:Y:S02]  /*1600*/  IMAD.MOV.U32 R186, RZ, RZ, 0x3 ;  /* 0x00000003ffba7424 */ /* 0x000fe400078e00ff */
[----:B------:R-:W-:Y:S01]  /*1610*/  IMAD.MOV.U32 R187, RZ, RZ, R164 ;  /* 0x000000ffffbb7224 */ /* 0x000fe200078e00a4 */
[----:B------:R-:W-:Y:S06]  /*1620*/  BRA `(.L_x_53158) ;  /* 0x00000004002c7947 */ /* 0x000fec0003800000 */
.L_x_88354:
        /* <DEDUP_REMOVED lines=13> */
.L_x_53160:
[----:B------:R-:W-:Y:S05]  /*1700*/  BSYNC.RECONVERGENT B2 ;  /* 0x0000000000027941 */ /* 0x000fea0003800200 */
.L_x_53159:
        /* <DEDUP_REMOVED lines=59> */
[----:B------:R-:W-:Y:S01]  /*1ac0*/  MOV R187, R158 ;  /* 0x0000009e00bb7202 */ /* 0x000fe20000000f00 */
[----:B------:R-:W-:-:S07]  /*1ad0*/  IMAD.MOV.U32 R186, RZ, RZ, RZ ;  /* 0x000000ffffba7224 */ /* 0x000fce00078e00ff */
.L_x_53158:
[----:B------:R-:W-:Y:S05]  /*1ae0*/  BSYNC.RECONVERGENT B1 ;  /* 0x0000000000017941 */ /* 0x000fea0003800200 */
.L_x_53157:
        /* <DEDUP_REMOVED lines=13> */
[----:B------:R-:W-:-:S03]  /*1bc0*/  IMAD.MOV.U32 R162, RZ, RZ, R160 ;  /* 0x000000ffffa27224 */ /* 0x000fc600078e00a0 */
        /* <DEDUP_REMOVED lines=13> */
.L_x_53163:
        /* <DEDUP_REMOVED lines=13> */
.L_x_53165:
[----:B------:R-:W-:Y:S05]  /*1d70*/  BSYNC.RECONVERGENT B2 ;  /* 0x0000000000027941 */ /* 0x000fea0003800200 */
.L_x_53164:
        /* <DEDUP_REMOVED lines=18> */
[----:B------:R-:W-:Y:S02]  /*1ea0*/  IADD3 R185, PT, PT, R3, 0x32370b8f, RZ ;  /* 0x32370b8f03b97810 */ /* 0x000fe40007ffe0ff */
        /* <DEDUP_REMOVED lines=17> */
[C---:B------:R-:W-:Y:S02]  /*1fc0*/  IADD3 R185, PT, PT, R2.reuse, -0x4ab325aa, RZ ;  /* 0xb54cda5602b97810 */ /* 0x040fe40007ffe0ff */
        /* <DEDUP_REMOVED lines=24> */
.L_x_53162:
[----:B------:R-:W-:Y:S05]  /*2150*/  BSYNC.RECONVERGENT B1 ;  /* 0x0000000000017941 */ /* 0x000fea0003800200 */
.L_x_53161:
        /* <DEDUP_REMOVED lines=22> */
.L_x_53168:
        /* <DEDUP_REMOVED lines=13> */
.L_x_53170:
[----:B------:R-:W-:Y:S05]  /*2390*/  BSYNC.RECONVERGENT B2 ;  /* 0x0000000000027941 */ /* 0x000fea0003800200 */
.L_x_53169:
        /* <DEDUP_REMOVED lines=8> */
[----:B------:R-:W-:Y:S01]  /*2420*/  IMAD.MOV.U32 R140, RZ, RZ, R168 ;  /* 0x000000ffff8c7224 */ /* 0x000fe200078e00a8 */
[----:B------:R-:W-:Y:S01]  /*2430*/  LOP3.LUT R185, R185, R162, R189, 0x96, !PT ;  /* 0x000000a2b9b97212 */ /* 0x000fe200078e96bd */
[----:B------:R-:W-:-:S04]  /*2440*/  IMAD.WIDE.U32 R162, R163, -0x2daee0ad, RZ ;  /* 0xd2511f53a3a27825 */ /* 0x000fc800078e00ff */
[----:B------:R-:W-:Y:S02]  /*2450*/  VIADD R189, R3, 0x76cf5d0a ;  /* 0x76cf5d0a03bd7836 */ /* 0x000fe40000000000 */
[----:B------:R-:W-:Y:S01]  /*2460*/  IMAD.WIDE.U32 R186, R185, -0x326172a9, RZ ;  /* 0xcd9e8d57b9ba7825 */ /* 0x000fe200078e00ff */
[C---:B------:R-:W-:Y:S02]  /*2470*/  IADD3 R185, PT, PT, R2.reuse, 0x3c6ef372, RZ ;  /* 0x3c6ef37202b97810 */ /* 0x040fe40007ffe0ff */
        /* <DEDUP_REMOVED lines=44> */
[----:B------:R-:W-:-:S03]  /*2740*/  IMAD.MOV.U32 R168, RZ, RZ, R188 ;  /* 0x000000ffffa87224 */ /* 0x000fc600078e00bc */
[----:B------:R-:W-:Y:S01]  /*2750*/  LOP3.LUT R164, R185, R162, R189, 0x96, !PT ;  /* 0x000000a2b9a47212 */ /* 0x000fe200078e96bd */
[----:B------:R-:W-:-:S07]  /*2760*/  HFMA2 R162, -RZ, RZ, 0, 0 ;  /* 0x00000000ffa27431 */ /* 0x000fce00000001ff */
.L_x_53167:
[----:B------:R-:W-:Y:S05]  /*2770*/  BSYNC.RECONVERGENT B1 ;  /* 0x0000000000017941 */ /* 0x000fea0003800200 */
.L_x_53166:
        /* <DEDUP_REMOVED lines=22> */
.L_x_53173:
        /* <DEDUP_REMOVED lines=13> */
.L_x_53175:
[----:B------:R-:W-:Y:S05]  /*29b0*/  BSYNC.RECONVERGENT B2 ;  /* 0x0000000000027941 */ /* 0x000fea0003800200 */
.L_x_53174:
        /* <DEDUP_REMOVED lines=57> */
[----:B------:R-:W-:Y:S02]  /*2d50*/  IMAD.MOV.U32 R160, RZ, RZ, R190 ;  /* 0x000000ffffa07224 */ /* 0x000fe400078e00be */
[----:B------:R-:W-:Y:S01]  /*2d60*/  IMAD.MOV.U32 R168, RZ, RZ, R188 ;  /* 0x000000ffffa87224 */ /* 0x000fe200078e00bc */
[----:B------:R-:W-:Y:S01]  /*2d70*/  LOP3.LUT R164, R185, R162, R189, 0x96, !PT ;  /* 0x000000a2b9a47212 */ /* 0x000fe200078e96bd */
[----:B------:R-:W-:-:S07]  /*2d80*/  IMAD.MOV.U32 R186, RZ, RZ, RZ ;  /* 0x000000ffffba7224 */ /* 0x000fce00078e00ff */
.L_x_53172:
[----:B------:R-:W-:Y:S05]  /*2d90*/  BSYNC.RECONVERGENT B1 ;  /* 0x0000000000017941 */ /* 0x000fea0003800200 */
.L_x_53171:
        /* <DEDUP_REMOVED lines=22> */
.L_x_53178:
        /* <DEDUP_REMOVED lines=13> */
.L_x_53180:
[----:B------:R-:W-:Y:S05]  /*2fd0*/  BSYNC.RECONVERGENT B2 ;  /* 0x0000000000027941 */ /* 0x000fea0003800200 */
.L_x_53179:
        /* <DEDUP_REMOVED lines=43> */
[----:B------:R-:W-:-:S03]  /*3290*/  LOP3.LUT R141, R141, R162, R189, 0x96, !PT ;  /* 0x000000a28d8d7212 */ /* 0x000fc600078e96bd */
[----:B------:R-:W-:Y:S01]  /*32a0*/  VIADD R185, R2, 0xf1bbcdc8 ;  /* 0xf1bbcdc802b97836 */ /* 0x000fe20000000000 */
[----:B------:R-:W-:Y:S01]  /*32b0*/  LOP3.LUT R163, R163, R140, R187, 0x96, !PT ;  /* 0x0000008ca3a37212 */ /* 0x000fe200078e96bb */
[----:B------:R-:W-:Y:S01]  /*32c0*/  IMAD.WIDE.U32 R140, R141, -0x2daee0ad, RZ ;  /* 0xd2511f538d8c7825 */ /* 0x000fe200078e00ff */
[----:B------:R-:W-:-:S03]  /*32d0*/  IADD3 R187, PT, PT, R3, -0x24c28bd8, RZ ;  /* 0xdb3d742803bb7810 */ /* 0x000fc60007ffe0ff */
[----:B------:R-:W-:Y:S01]  /*32e0*/  IMAD.WIDE.U32 R162, R163, -0x326172a9, RZ ;  /* 0xcd9e8d57a3a27825 */ /* 0x000fe200078e00ff */
[----:B------:R-:W-:Y:S02]  /*32f0*/  LOP3.LUT R187, R187, R186, R141, 0x96, !PT ;  /* 0x000000babbbb7212 */ /* 0x000fe400078e968d */
[----:B------:R-:W-:Y:S02]  /*3300*/  IADD3 R141, PT, PT, R3, -0x695add53, RZ ;  /* 0x96a522ad038d7810 */ /* 0x000fe40007ffe0ff */
[----:B------:R-:W-:Y:S01]  /*3310*/  LOP3.LUT R185, R185, R188, R163, 0x96, !PT ;  /* 0x000000bcb9b97212 */ /* 0x000fe200078e96a3 */
[----:B------:R-:W-:-:S04]  /*3320*/  IMAD.WIDE.U32 R188, R187, -0x326172a9, RZ ;  /* 0xcd9e8d57bbbc7825 */ /* 0x000fc800078e00ff */
[----:B------:R-:W-:-:S04]  /*3330*/  IMAD.WIDE.U32 R186, R185, -0x2daee0ad, RZ ;  /* 0xd2511f53b9ba7825 */ /* 0x000fc800078e00ff */
[----:B------:R-:W-:Y:S01]  /*3340*/  VIADD R163, R2, 0x8ff34781 ;  /* 0x8ff3478102a37836 */ /* 0x000fe20000000000 */
[----:B------:R-:W-:Y:S01]  /*3350*/  LOP3.LUT R164, R141, R140, R187, 0x96, !PT ;  /* 0x0000008c8da47212 */ /* 0x000fe200078e96bb */
[----:B------:R-:W-:Y:S01]  /*3360*/  IMAD.MOV.U32 R140, RZ, RZ, R168 ;  /* 0x000000ffff8c7224 */ /* 0x000fe200078e00a8 */
[----:B------:R-:W-:Y:S01]  /*3370*/  MOV R168, R186 ;  /* 0x000000ba00a87202 */ /* 0x000fe20000000f00 */
[----:B------:R-:W-:Y:S01]  /*3380*/  IMAD.MOV.U32 R160, RZ, RZ, R188 ;  /* 0x000000ffffa07224 */ /* 0x000fe200078e00bc */
[----:B------:R-:W-:Y:S01]  /*3390*/  LOP3.LUT R163, R163, R162, R189, 0x96, !PT ;  /* 0x000000a2a3a37212 */ /* 0x000fe200078e96bd */
[----:B------:R-:W-:-:S07]  /*33a0*/  IMAD.MOV.U32 R162, RZ, RZ, RZ ;  /* 0x000000ffffa27224 */ /* 0x000fce00078e00ff */
.L_x_53177:
[----:B------:R-:W-:Y:S05]  /*33b0*/  BSYNC.RECONVERGENT B1 ;  /* 0x0000000000017941 */ /* 0x000fea0003800200 */
.L_x_53176:
        /* <DEDUP_REMOVED lines=22> */
.L_x_53183:
        /* <DEDUP_REMOVED lines=13> */
.L_x_53185:
[----:B------:R-:W-:Y:S05]  /*35f0*/  BSYNC.RECONVERGENT B2 ;  /* 0x0000000000027941 */ /* 0x000fea0003800200 */
.L_x_53184:
        /* <DEDUP_REMOVED lines=55> */
[----:B------:R-:W-:Y:S01]  /*3970*/  HFMA2 R186, -RZ, RZ, 0, 0 ;  /* 0x00000000ffba7431 */ /* 0x000fe200000001ff */
[----:B------:R-:W-:Y:S01]  /*3980*/  MOV R160, R190 ;  /* 0x000000be00a07202 */ /* 0x000fe20000000f00 */
[----:B------:R-:W-:-:S05]  /*3990*/  VIADD R141, R3, 0x96a522ad ;  /* 0x96a522ad038d7836 */ /* 0x000fca0000000000 */
[----:B------:R-:W-:Y:S01]  /*39a0*/  LOP3.LUT R164, R141, R162, R189, 0x96, !PT ;  /* 0x000000a28da47212 */ /* 0x000fe200078e96bd */
[----:B------:R-:W-:Y:S02]  /*39b0*/  IMAD.MOV.U32 R141, RZ, RZ, R168 ;  /* 0x000000ffff8d7224 */ /* 0x000fe400078e00a8 */
[----:B------:R-:W-:-:S07]  /*39c0*/  IMAD.MOV.U32 R168, RZ, RZ, R188 ;  /* 0x000000ffffa87224 */ /* 0x000fce00078e00bc */
.L_x_53182:
[----:B------:R-:W-:Y:S05]  /*39d0*/  BSYNC.RECONVERGENT B1 ;  /* 0x0000000000017941 */ /* 0x000fea0003800200 */
.L_x_53181:
        /* <DEDUP_REMOVED lines=22> */
.L_x_53188:
        /* <DEDUP_REMOVED lines=13> */
.L_x_53190:
[----:B------:R-:W-:Y:S05]  /*3c10*/  BSYNC.RECONVERGENT B2 ;  /* 0x0000000000027941 */ /* 0x000fea0003800200 */
.L_x_53189:
        /* <DEDUP_REMOVED lines=16> */
[----:B------:R-:W-:Y:S01]  /*3d20*/  IADD3 R163, PT, PT, R2, -0x255992d5, RZ ;  /* 0xdaa66d2b02a37810 */ /* 0x000fe20007ffe0ff */
[----:B------:R-:W-:-:S04]  /*3d30*/  IMAD.WIDE.U32 R188, R187, -0x326172a9, RZ ;  /* 0xcd9e8d57bbbc7825 */ /* 0x000fc800078e00ff */
[----:B------:R-:W-:Y:S01]  /*3d40*/  IMAD.WIDE.U32 R186, R185, -0x2daee0ad, RZ ;  /* 0xd2511f53b9ba7825 */ /* 0x000fe200078e00ff */
[----:B------:R-:W-:Y:S02]  /*3d50*/  LOP3.LUT R163, R163, R172, R189, 0x96, !PT ;  /* 0x000000aca3a37212 */ /* 0x000fe400078e96bd */
[----:B------:R-:W-:Y:S02]  /*3d60*/  IADD3 R185, PT, PT, R2, 0x78dde6e4, RZ ;  /* 0x78dde6e402b97810 */ /* 0x000fe40007ffe0ff */
        /* <DEDUP_REMOVED lines=40> */
.L_x_53187:
[----:B------:R-:W-:Y:S05]  /*3ff0*/  BSYNC.RECONVERGENT B1 ;  /* 0x0000000000017941 */ /* 0x000fea0003800200 */
.L_x_53186:
        /* <DEDUP_REMOVED lines=22> */
.L_x_53193:
        /* <DEDUP_REMOVED lines=15> */
.L_x_53195:
[----:B------:R-:W-:Y:S05]  /*4250*/  BSYNC.RECONVERGENT B2 ;  /* 0x0000000000027941 */ /* 0x000fea0003800200 */
.L_x_53194:
        /* <DEDUP_REMOVED lines=61> */
.L_x_53192:
[----:B------:R-:W-:Y:S05]  /*4630*/  BSYNC.RECONVERGENT B1 ;  /* 0x0000000000017941 */ /* 0x000fea0003800200 */
.L_x_53191:
[----:B------:R-:W-:Y:S01]  /*4640*/  I2FP.F32.U32 R173, R172 ;  /* 0x000000ac00ad7245 */ /* 0x000fe20000201000 */
[----:B------:R-:W-:-:S04]  /*4650*/  HADD2.F32 R143, -RZ, R143.H1_H1 ;  /* 0x3000008fff8f7230 */ /* 0x000fc80000004100 */
        /* <DEDUP_REMOVED lines=8> */
.L_x_53156:
        /* <DEDUP_REMOVED lines=16> */
.L_x_53199:
        /* <DEDUP_REMOVED lines=13> */
.L_x_53201:
[----:B------:R-:W-:Y:S05]  /*48b0*/  BSYNC.RECONVERGENT B2 ;  /* 0x0000000000027941 */ /* 0x000fea0003800200 */
.L_x_53200:
[----:B------:R-:W-:Y:S01]  /*48c0*/  IMAD.WIDE.U32 R14, R167, -0x326172a9, RZ ;  /* 0xcd9e8d57a70e7825 */ /* 0x000fe200078e00ff */
[----:B------:R-:W-:Y:S02]  /*48d0*/  LOP3.LUT R172, R159, R13, R3, 0x96, !PT ;  /* 0x0000000d9fac7212 */ /* 0x000fe400078e9603 */
[----:B------:R-:W-:Y:S01]  /*48e0*/  IADD3 R13, PT, PT, R2, -0x61c88647, RZ ;  /* 0x9e3779b9020d7810 */ /* 0x000fe20007ffe0ff */
        /* <DEDUP_REMOVED lines=11> */
[----:B------:R-:W-:Y:S01]  /*49a0*/  VIADD R13, R2, 0xdaa66d2b ;  /* 0xdaa66d2b020d7836 */ /* 0x000fe20000000000 */
[----:B------:R-:W-:Y:S01]  /*49b0*/  LOP3.LUT R163, R163, R172, R15, 0x96, !PT ;  /* 0x000000aca3a37212 */ /* 0x000fe200078e960f */
[----:B------:R-:W-:Y:S02]  /*49c0*/  VIADD R15, R3, 0x32370b8f ;  /* 0x32370b8f030f7836 */ /* 0x000fe40000000000 */
[----:B------:R-:W-:Y:S01]  /*49d0*/  IMAD.WIDE.U32 R172, R171, -0x326172a9, RZ ;  /* 0xcd9e8d57abac7825 */ /* 0x000fe200078e00ff */
[----:B------:R-:W-:-:S03]  /*49e0*/  IADD3 R171, PT, PT, R3, -0x126145ec, RZ ;  /* 0xed9eba1403ab7810 */ /* 0x000fc60007ffe0ff */
[----:B------:R-:W-:Y:S01]  /*49f0*/  IMAD.WIDE.U32 R162, R163, -0x2daee0ad, RZ ;  /* 0xd2511f53a3a27825 */ /* 0x000fe200078e00ff */
[----:B------:R-:W-:-:S04]  /*4a00*/  LOP3.LUT R13, R13, R14, R173, 0x96, !PT ;  /* 0x0000000e0d0d7212 */ /* 0x000fc800078e96ad */
        /* <DEDUP_REMOVED lines=13> */
[----:B------:R-:W-:Y:S02]  /*4ae0*/  VIADD R163, R2, 0xb54cda56 ;  /* 0xb54cda5602a37836 */ /* 0x000fe40000000000 */
[----:B------:R-:W-:-:S04]  /*4af0*/  IMAD.WIDE.U32 R12, R13, -0x2daee0ad, RZ ;  /* 0xd2511f530d0c7825 */ /* 0x000fc800078e00ff */
[----:B------:R-:W-:Y:S01]  /*4b00*/  IMAD.WIDE.U32 R14, R15, -0x326172a9, RZ ;  /* 0xcd9e8d570f0e7825 */ /* 0x000fe200078e00ff */
[----:B------:R-:W-:Y:S02]  /*4b10*/  LOP3.LUT R171, R171, R162, R13, 0x96, !PT ;  /* 0x000000a2abab7212 */ /* 0x000fe400078e960d */
[----:B------:R-:W-:Y:S02]  /*4b20*/  IADD3 R13, PT, PT, R2, 0x5384540f, RZ ;  /* 0x5384540f020d7810 */ /* 0x000fe40007ffe0ff */
        /* <DEDUP_REMOVED lines=11> */
[----:B------:R-:W-:Y:S02]  /*4be0*/  HFMA2 R171, -RZ, RZ, 0, 0 ;  /* 0x00000000ffab7431 */ /* 0x000fe400000001ff */
[----:B------:R-:W-:Y:S01]  /*4bf0*/  VIADD R13, R2, 0x8ff34781 ;  /* 0x8ff34781020d7836 */ /* 0x000fe20000000000 */
[----:B------:R-:W-:Y:S01]  /*4c00*/  LOP3.LUT R172, R163, R172, R15, 0x96, !PT ;  /* 0x000000aca3ac7212 */ /* 0x000fe200078e960f */
[----:B------:R-:W-:Y:S02]  /*4c10*/  VIADD R15, R3, 0x96a522ad ;  /* 0x96a522ad030f7836 */ /* 0x000fe40000000000 */
[----:B------:R-:W-:-:S04]  /*4c20*/  IMAD.WIDE.U32 R162, R162, -0x326172a9, RZ ;  /* 0xcd9e8d57a2a27825 */ /* 0x000fc800078e00ff */
[----:B------:R-:W-:Y:S01]  /*4c30*/  IMAD.WIDE.U32 R172, R172, -0x2daee0ad, RZ ;  /* 0xd2511f53acac7825 */ /* 0x000fe200078e00ff */
[----:B------:R-:W-:Y:S02]  /*4c40*/  LOP3.LUT R163, R13, R14, R163, 0x96, !PT ;  /* 0x0000000e0da37212 */ /* 0x000fe400078e96a3 */
[----:B------:R-:W-:Y:S01]  /*4c50*/  MOV R160, R162 ;  /* 0x000000a200a07202 */ /* 0x000fe20000000f00 */
[----:B------:R-:W-:Y:S01]  /*4c60*/  IMAD.MOV.U32 R168, RZ, RZ, R172 ;  /* 0x000000ffffa87224 */ /* 0x000fe200078e00ac */
[----:B------:R-:W-:Y:S01]  /*4c70*/  LOP3.LUT R164, R15, R12, R173, 0x96, !PT ;  /* 0x0000000c0fa47212 */ /* 0x000fe200078e96ad */
[----:B------:R-:W-:-:S07]  /*4c80*/  IMAD.MOV.U32 R12, RZ, RZ, R158 ;  /* 0x000000ffff0c7224 */ /* 0x000fce00078e009e */
.L_x_53198:
[----:B------:R-:W-:Y:S05]  /*4c90*/  BSYNC.RECONVERGENT B1 ;  /* 0x0000000000017941 */ /* 0x000fea0003800200 */
.L_x_53197:
[----:B------:R-:W0:Y:S01]  /*4ca0*/  LDC R13, c[0x0][0x404] ;  /* 0x00010100ff0d7b82 */ /* 0x000e220000000800 */
[----:B------:R-:W-:Y:S01]  /*4cb0*/  I2FP.F32.U32 R15, R12 ;  /* 0x0000000c000f7245 */ /* 0x000fe20000201000 */
[----:B------:R-:W-:Y:S01]  /*4cc0*/  IMAD.MOV.U32 R12, RZ, RZ, 0x2f800000 ;  /* 0x2f800000ff0c7424 */ /* 0x000fe200078e00ff */
[----:B------:R-:W-:Y:S01]  /*4cd0*/  ISETP.NE.AND P0, PT, R171, 0x1, PT ;  /* 0x00000001ab00780c */ /* 0x000fe20003f05270 */
[----:B------:R-:W-:Y:S01]  /*4ce0*/  BSSY.RECONVERGENT B1, `(.L_x_53202) ;  /* 0x000005f000017945 */ /* 0x000fe20003800200 */
[----:B------:R-:W-:Y:S01]  /*4cf0*/  LOP3.LUT R169, R169, 0xfffffffd, RZ, 0xc0, !PT ;  /* 0xfffffffda9a97812 */ /* 0x000fe200078ec0ff */
[----:B------:R-:W-:Y:S01]  /*4d00*/  FFMA.FTZ R158, R15, R12, 1.1641532182693481445e-10 ;  /* 0x2f0000000f9e7423 */ /* 0x000fe2000001000c */
[----:B-----5:R-:W-:Y:S01]  /*4d10*/  HADD2.F32 R15, -RZ, R140.H0_H0 ;  /* 0x2000008cff0f7230 */ /* 0x020fe20000004100 */
[----:B------:R-:W1:Y:S01]  /*4d20*/  LDC R14, c[0x0][0x408] ;  /* 0x00010200ff0e7b82 */ /* 0x000e620000000800 */
[----:B------:R-:W-:-:S03]  /*4d30*/  IMAD.MOV.U32 R162, RZ, RZ, 0x2 ;  /* 0x00000002ffa27424 */ /* 0x000fc600078e00ff */
[----:B------:R-:W-:Y:S01]  /*4d40*/  FMUL.FTZ R15, R15, R0 ;  /* 0x000000000f0f7220 */ /* 0x000fe20000410000 */
[----:B0-----:R-:W-:Y:S02]  /*4d50*/  FSETP.LE.FTZ.AND P1, PT, R158, R13, PT ;  /* 0x0000000d9e00720b */ /* 0x001fe40003f33000 */
[----:B------:R-:W-:Y:S01]  /*4d60*/  MOV R158, R160 ;  /* 0x000000a0009e7202 */ /* 0x000fe20000000f00 */
[----:B-1----:R-:W-:-:S10]  /*4d70*/  FMUL.FTZ R15, R15, R14 ;  /* 0x0000000e0f0f7220 */ /* 0x002fd40000410000 */
        /* <DEDUP_REMOVED lines=10> */
.L_x_53204:
        /* <DEDUP_REMOVED lines=13> */
.L_x_53206:
[----:B------:R-:W-:Y:S05]  /*4ef0*/  BSYNC.RECONVERGENT B2 ;  /* 0x0000000000027941 */ /* 0x000fea0003800200 */
.L_x_53205:
        /* <DEDUP_REMOVED lines=61> */
.L_x_53203:
[----:B------:R-:W-:Y:S05]  /*52d0*/  BSYNC.RECONVERGENT B1 ;  /* 0x0000000000017941 */ /* 0x000fea0003800200 */
.L_x_53202:
[----:B------:R-:W-:Y:S01]  /*52e0*/  I2FP.F32.U32 R171, R158 ;  /* 0x0000009e00ab7245 */ /* 0x000fe20000201000 */
[----:B------:R-:W-:Y:S01]  /*52f0*/  BSSY.RECONVERGENT B1, `(.L_x_53207) ;  /* 0x000005d000017945 */ /* 0x000fe20003800200 */
[----:B------:R-:W-:Y:S01]  /*5300*/  ISETP.NE.AND P1, PT, R162, 0x1, PT ;  /* 0x00000001a200780c */ /* 0x000fe20003f25270 */
[----:B------:R-:W-:Y:S02]  /*5310*/  IMAD.MOV.U32 R172, RZ, RZ, 0x2 ;  /* 0x00000002ffac7424 */ /* 0x000fe400078e00ff */
[----:B------:R-:W-:Y:S01]  /*5320*/  FFMA.FTZ R158, R171, R12, 1.1641532182693481445e-10 ;  /* 0x2f000000ab9e7423 */ /* 0x000fe2000001000c */
[----:B------:R-:W-:-:S04]  /*5330*/  HADD2.F32 R171, -RZ, R140.H1_H1 ;  /* 0x3000008cffab7230 */ /* 0x000fc80000004100 */
[----:B------:R-:W-:Y:S01]  /*5340*/  FSETP.LE.FTZ.AND P0, PT, R158, R13, PT ;  /* 0x0000000d9e00720b */ /* 0x000fe20003f13000 */
[----:B------:R-:W-:Y:S01]  /*5350*/  FMUL.FTZ R171, R171, R0 ;  /* 0x00000000abab7220 */ /* 0x000fe20000410000 */
[----:B------:R-:W-:-:S03]  /*5360*/  IMAD.MOV.U32 R158, RZ, RZ, R160 ;  /* 0x000000ffff9e7224 */ /* 0x000fc600078e00a0 */
        /* <DEDUP_REMOVED lines=10> */
.L_x_53209:
        /* <DEDUP_REMOVED lines=13> */
.L_x_53211:
[----:B------:R-:W-:Y:S05]  /*54e0*/  BSYNC.RECONVERGENT B2 ;  /* 0x0000000000027941 */ /* 0x000fea0003800200 */
.L_x_53210:
        /* <DEDUP_REMOVED lines=61> */
.L_x_53208:
[----:B------:R-:W-:Y:S05]  /*58c0*/  BSYNC.RECONVERGENT B1 ;  /* 0x0000000000017941 */ /* 0x000fea0003800200 */
.L_x_53207:
[----:B------:R-:W-:Y:S01]  /*58d0*/  I2FP.F32.U32 R171, R158 ;  /* 0x0000009e00ab7245 */ /* 0x000fe20000201000 */
[----:B------:R-:W-:Y:S01]  /*58e0*/  BSSY.RECONVERGENT B1, `(.L_x_53212) ;  /* 0x000005d000017945 */ /* 0x000fe20003800200 */
[----:B------:R-:W-:Y:S01]  /*58f0*/  ISETP.NE.AND P2, PT, R172, 0x1, PT ;  /* 0x00000001ac00780c */ /* 0x000fe20003f45270 */
[----:B------:R-:W-:Y:S02]  /*5900*/  HFMA2 R173, -RZ, RZ, 0, 1.1920928955078125e-07 ;  /* 0x00000002ffad7431 */ /* 0x000fe400000001ff */
[----:B------:R-:W-:Y:S02]  /*5910*/  IMAD.MOV.U32 R162, RZ, RZ, R160 ;  /* 0x000000ffffa27224 */ /* 0x000fe400078e00a0 */
[----:B------:R-:W-:Y:S01]  /*5920*/  FFMA.FTZ R158, R171, R12, 1.1641532182693481445e-10 ;  /* 0x2f000000ab9e7423 */ /* 0x000fe2000001000c */
[----:B------:R-:W-:-:S04]  /*5930*/  HADD2.F32 R171, -RZ, R141.H0_H0 ;  /* 0x2000008dffab7230 */ /* 0x000fc80000004100 */
[----:B------:R-:W-:Y:S01]  /*5940*/  FSETP.LE.FTZ.AND P1, PT, R158, R13, PT ;  /* 0x0000000d9e00720b */ /* 0x000fe20003f33000 */
[----:B------:R-:W-:-:S04]  /*5950*/  FMUL.FTZ R171, R171, R0 ;  /* 0x00000000abab7220 */ /* 0x000fc80000410000 */
        /* <DEDUP_REMOVED lines=10> */
.L_x_53214:
        /* <DEDUP_REMOVED lines=13> */
.L_x_53216:
[----:B------:R-:W-:Y:S05]  /*5ad0*/  BSYNC.RECONVERGENT B2 ;  /* 0x0000000000027941 */ /* 0x000fea0003800200 */
.L_x_53215:
        /* <DEDUP_REMOVED lines=61> */
.L_x_53213:
[----:B------:R-:W-:Y:S05]  /*5eb0*/  BSYNC.RECONVERGENT B1 ;  /* 0x0000000000017941 */ /* 0x000fea0003800200 */
.L_x_53212:
        /* <DEDUP_REMOVED lines=19> */
.L_x_53219:
        /* <DEDUP_REMOVED lines=13> */
.L_x_53221:
[----:B------:R-:W-:Y:S05]  /*60c0*/  BSYNC.RECONVERGENT B2 ;  /* 0x0000000000027941 */ /* 0x000fea0003800200 */
.L_x_53220:
[----:B------:R-:W-:Y:S01]  /*60d0*/  IMAD.WIDE.U32 R172, R167, -0x326172a9, RZ ;  /* 0xcd9e8d57a7ac7825 */ /* 0x000fe200078e00ff */
[----:B------:R-:W-:Y:S02]  /*60e0*/  LOP3.LUT R184, R159, R163, R3, 0x96, !PT ;  /* 0x000000a39fb87212 */ /* 0x000fe400078e9603 */
[----:B------:R-:W-:Y:S01]  /*60f0*/  IADD3 R163, PT, PT, R2, -0x61c88647, RZ ;  /* 0x9e3779b902a37810 */ /* 0x000fe20007ffe0ff */
[----:B------:R-:W-:Y:S01]  /*6100*/  VIADD R171, R3, 0xbb67ae85 ;  /* 0xbb67ae8503ab7836 */ /* 0x000fe20000000000 */
[----:B------:R-:W-:Y:S01]  /*6110*/  LOP3.LUT R174, R161, R173, R2, 0x96, !PT ;  /* 0x000000ada1ae7212 */ /* 0x000fe200078e9602 */
[----:B------:R-:W-:-:S04]  /*6120*/  IMAD.WIDE.U32 R184, R184, -0x326172a9, RZ ;  /* 0xcd9e8d57b8b87825 */ /* 0x000fc800078e00ff */
[----:B------:R-:W-:Y:S01]  /*6130*/  IMAD.WIDE.U32 R174, R174, -0x2daee0ad, RZ ;  /* 0xd2511f53aeae7825 */ /* 0x000fe200078e00ff */
[----:B------:R-:W-:-:S04]  /*6140*/  LOP3.LUT R163, R163, R172, R185, 0x96, !PT ;  /* 0x000000aca3a37212 */ /* 0x000fc800078e96b9 */
        /* <DEDUP_REMOVED lines=53> */
.L_x_53218:
[----:B------:R-:W-:Y:S05]  /*64a0*/  BSYNC.RECONVERGENT B1 ;  /* 0x0000000000017941 */ /* 0x000fea0003800200 */
.L_x_53217:
[----:B------:R-:W-:Y:S01]  /*64b0*/  ISETP.NE.AND P4, PT, R172, 0x1, PT ;  /* 0x00000001ac00780c */ /* 0x000fe20003f85270 */
[----:B------:R-:W-:Y:S01]  /*64c0*/  HADD2.F32 R173, -RZ, R142.H0_H0 ;  /* 0x2000008effad7230 */ /* 0x000fe20000004100 */
[----:B------:R-:W-:Y:S01]  /*64d0*/  I2FP.F32.U32 R171, R162 ;  /* 0x000000a200ab7245 */ /* 0x000fe20000201000 */
[----:B------:R-:W-:Y:S01]  /*64e0*/  BSSY.RECONVERGENT B1, `(.L_x_53222) ;  /* 0x000005b000017945 */ /* 0x000fe20003800200 */
[----:B------:R-:W-:-:S03]  /*64f0*/  IMAD.MOV.U32 R174, RZ, RZ, 0x2 ;  /* 0x00000002ffae7424 */ /* 0x000fc600078e00ff */
[----:B------:R-:W-:Y:S01]  /*6500*/  FFMA.FTZ R162, R171, R12, 1.1641532182693481445e-10 ;  /* 0x2f000000aba27423 */ /* 0x000fe2000001000c */
[----:B------:R-:W-:-:S04]  /*6510*/  FMUL.FTZ R171, R173, R0 ;  /* 0x00000000adab7220 */ /* 0x000fc80000410000 */
[----:B------:R-:W-:Y:S01]  /*6520*/  FSETP.LE.FTZ.AND P3, PT, R162, R13, PT ;  /* 0x0000000da200720b */ /* 0x000fe20003f73000 */
[----:B------:R-:W-:Y:S02]  /*6530*/  IMAD.MOV.U32 R162, RZ, RZ, R160 ;  /* 0x000000ffffa27224 */ /* 0x000fe400078e00a0 */
        /* <DEDUP_REMOVED lines=10> */
.L_x_53224:
        /* <DEDUP_REMOVED lines=13> */
.L_x_53226:
[----:B------:R-:W-:Y:S05]  /*66b0*/  BSYNC.RECONVERGENT B2 ;  /* 0x0000000000027941 */ /* 0x000fea0003800200 */
.L_x_53225:
        /* <DEDUP_REMOVED lines=14> */
[----:B------:R-:W-:Y:S02]  /*67a0*/  IADD3 R163, PT, PT, R2, -0x255992d5, RZ ;  /* 0xdaa66d2b02a37810 */ /* 0x000fe40007ffe0ff */
        /* <DEDUP_REMOVED lines=46> */
.L_x_53223:
[----:B------:R-:W-:Y:S05]  /*6a90*/  BSYNC.RECONVERGENT B1 ;  /* 0x0000000000017941 */ /* 0x000fea0003800200 */
.L_x_53222:
        /* <DEDUP_REMOVED lines=19> */
.L_x_53229:
        /* <DEDUP_REMOVED lines=13> */
.L_x_53231:
[----:B------:R-:W-:Y:S05]  /*6ca0*/  BSYNC.RECONVERGENT B2 ;  /* 0x0000000000027941 */ /* 0x000fea0003800200 */
.L_x_53230:
        /* <DEDUP_REMOVED lines=61> */
.L_x_53228:
[----:B------:R-:W-:Y:S05]  /*7080*/  BSYNC.RECONVERGENT B1 ;  /* 0x0000000000017941 */ /* 0x000fea0003800200 */
.L_x_53227:
[----:B------:R-:W-:Y:S01]  /*7090*/  ISETP.NE.AND P6, PT, R184, 0x1, PT ;  /* 0x00000001b800780c */ /* 0x000fe20003fc5270 */
[----:B------:R-:W-:Y:S01]  /*70a0*/  HADD2.F32 R175, -RZ, R143.H0_H0 ;  /* 0x2000008fffaf7230 */ /* 0x000fe20000004100 */
[----:B------:R-:W-:Y:S01]  /*70b0*/  I2FP.F32.U32 R173, R172 ;  /* 0x000000ac00ad7245 */ /* 0x000fe20000201000 */
[----:B------:R-:W-:Y:S01]  /*70c0*/  BSSY.RECONVERGENT B1, `(.L_x_53232) ;  /* 0x000005d000017945 */ /* 0x000fe20003800200 */
[----:B------:R-:W-:Y:S02]  /*70d0*/  IMAD.MOV.U32 R162, RZ, RZ, 0x2 ;  /* 0x00000002ffa27424 */ /* 0x000fe400078e00ff */
[----:B------:R-:W-:Y:S01]  /*70e0*/  FMUL.FTZ R175, R175, R0 ;  /* 0x00000000afaf7220 */ /* 0x000fe20000410000 */
[----:B------:R-:W-:Y:S01]  /*70f0*/  FFMA.FTZ R174, R173, R12, 1.1641532182693481445e-10 ;  /* 0x2f000000adae7423 */ /* 0x000fe2000001000c */
[----:B------:R-:W-:Y:S02]  /*7100*/  MOV R173, R160 ;  /* 0x000000a000ad7202 */ /* 0x000fe40000000f00 */
        /* <DEDUP_REMOVED lines=11> */
.L_x_53234:
        /* <DEDUP_REMOVED lines=15> */
.L_x_53236:
[----:B------:R-:W-:Y:S05]  /*72b0*/  BSYNC.RECONVERGENT B2 ;  /* 0x0000000000027941 */ /* 0x000fea0003800200 */
.L_x_53235:
        /* <DEDUP_REMOVED lines=61> */
.L_x_53233:
[----:B------:R-:W-:Y:S05]  /*7690*/  BSYNC.RECONVERGENT B1 ;  /* 0x0000000000017941 */ /* 0x000fea0003800200 */
.L_x_53232:
[----:B------:R-:W-:Y:S01]  /*76a0*/  I2FP.F32.U32 R173, R173 ;  /* 0x000000ad00ad7245 */ /* 0x000fe20000201000 */
[----:B------:R-:W-:Y:S01]  /*76b0*/  HADD2.F32 R143, -RZ, R143.H1_H1 ;  /* 0x3000008fff8f7230 */ /* 0x000fe20000004100 */
[----:B------:R-:W-:-:S03]  /*76c0*/  LOP3.LUT P6, RZ, R169, 0x2, RZ, 0xc0, !PT ;  /* 0x00000002a9ff7812 */ /* 0x000fc600078cc0ff */
[----:B------:R-:W-:Y:S01]  /*76d0*/  FFMA.FTZ R174, R173, R12, 1.1641532182693481445e-10 ;  /* 0x2f000000adae7423 */ /* 0x000fe2000001000c */
[----:B------:R-:W-:Y:S01]  /*76e0*/  FMUL.FTZ R143, R143, R0 ;  /* 0x000000008f8f7220 */ /* 0x000fe20000410000 */
[----:B------:R-:W-:Y:S02]  /*76f0*/  FSEL R12, R15, RZ, P6 ;  /* 0x000000ff0f0c7208 */ /* 0x000fe40003000000 */
[----:B------:R-:W-:Y:S01]  /*7700*/  FSEL R15, R141, RZ, P2 ;  /* 0x000000ff8d0f7208 */ /* 0x000fe20001000000 */
[----:B------:R-:W-:Y:S01]  /*7710*/  FMUL.FTZ R143, R143, R14 ;  /* 0x0000000e8f8f7220 */ /* 0x000fe20000410000 */
[----:B------:R-:W-:Y:S02]  /*7720*/  FSETP.GTU.FTZ.AND P6, PT, R174, R13, PT ;  /* 0x0000000dae00720b */ /* 0x000fe40003fdc000 */
[----:B------:R-:W-:Y:S02]  /*7730*/  FSEL R13, R140, RZ, P0 ;  /* 0x000000ff8c0d7208 */ /* 0x000fe40000000000 */
[----:B------:R-:W-:-:S02]  /*7740*/  FSEL R143, R143, RZ, !P6 ;  /* 0x000000ff8f8f7208 */ /* 0x000fc40007000000 */
[----:B------:R-:W-:Y:S02]  /*7750*/  FSEL R141, R142, RZ, P4 ;  /* 0x000000ff8e8d7208 */ /* 0x000fe40002000000 */
[----:B------:R-:W-:Y:S02]  /*7760*/  PLOP3.LUT P6, PT, P6, PT, PT, 0x8, 0x80 ;  /* 0x000000000080781c */ /* 0x000fe400037ce170 */
[----:B------:R-:W-:Y:S02]  /*7770*/  FSEL R14, R158, RZ, P1 ;  /* 0x000000ff9e0e7208 */ /* 0x000fe40000800000 */
[----:B------:R-:W-:Y:S02]  /*7780*/  FSEL R140, R171, RZ, P3 ;  /* 0x000000ffab8c7208 */ /* 0x000fe40001800000 */
[----:B------:R-:W-:-:S07]  /*7790*/  FSEL R142, R172, RZ, P5 ;  /* 0x000000ffac8e7208 */ /* 0x000fce0002800000 */
.L_x_53196:
        /* <DEDUP_REMOVED lines=18> */
[C---:B------:R-:W-:Y:S02]  /*78c0*/  VIADD R168, R156.reuse, 0x20 ;  /* 0x000000209ca87836 */ /* 0x040fe40000000000 */
[----:B-1----:R-:W-:Y:S01]  /*78d0*/  IMAD.WIDE.U32 R174, R156, 0x8, R174 ;  /* 0x000000089cae7825 */ /* 0x002fe200078e00ae */
[----:B------:R0:W-:Y:S04]  /*78e0*/  STG.E.128 desc[UR6][R172.64+0x10], R140 ;  /* 0x0000108cac007986 */ /* 0x0001e8000c101d06 */
[----:B------:R0:W-:Y:S02]  /*78f0*/  STG.E.64 desc[UR6][R174.64], R184 ;  /* 0x000000b8ae007986 */ /* 0x0001e4000c101b06 */
.L_x_53155:
[----:B------:R-:W-:Y:S05]  /*7900*/  BSYNC.RECONVERGENT B0 ;  /* 0x0000000000007941 */ /* 0x000fea0003800200 */
.L_x_53154:
        /* <DEDUP_REMOVED lines=31> */
.L_x_53242:
        /* <DEDUP_REMOVED lines=13> */
.L_x_53244:
[----:B------:R-:W-:Y:S05]  /*7bd0*/  BSYNC.RECONVERGENT B2 ;  /* 0x0000000000027941 */ /* 0x000fea0003800200 */
.L_x_53243:
        /* <DEDUP_REMOVED lines=53> */
[----:B------:R-:W-:-:S03]  /*7f30*/  MOV R185, R158 ;  /* 0x0000009e00b97202 */ /* 0x000fc60000000f00 */
[----:B------:R-:W-:Y:S01]  /*7f40*/  IMAD.WIDE.U32 R186, R171, -0x2daee0ad, RZ ;  /* 0xd2511f53abba7825 */ /* 0x000fe200078e00ff */
[----:B------:R-:W-:Y:S02]  /*7f50*/  IADD3 R171, PT, PT, R3, -0x695add53, RZ ;  /* 0x96a522ad03ab7810 */ /* 0x000fe40007ffe0ff */
[----:B------:R-:W-:Y:S01]  /*7f60*/  LOP3.LUT R163, R163, R184, R189, 0x96, !PT ;  /* 0x000000b8a3a37212 */ /* 0x000fe200078e96bd */
[----:B------:R-:W-:Y:S01]  /*7f70*/  IMAD.MOV.U32 R160, RZ, RZ, R188 ;  /* 0x000000ffffa07224 */ /* 0x000fe200078e00bc */
[----:B------:R-:W-:Y:S01]  /*7f80*/  LOP3.LUT R164, R171, R162, R187, 0x96, !PT ;  /* 0x000000a2aba47212 */ /* 0x000fe200078e96bb */
[----:B------:R-:W-:Y:S02]  /*7f90*/  IMAD.MOV.U32 R184, RZ, RZ, R186 ;  /* 0x000000ffffb87224 */ /* 0x000fe400078e00ba */
[----:B------:R-:W-:-:S07]  /*7fa0*/  IMAD.MOV.U32 R188, RZ, RZ, RZ ;  /* 0x000000ffffbc7224 */ /* 0x000fce00078e00ff */
.L_x_53241:
[----:B------:R-:W-:Y:S05]  /*7fb0*/  BSYNC.RECONVERGENT B1 ;  /* 0x0000000000017941 */ /* 0x000fea0003800200 */
.L_x_53240:
        /* <DEDUP_REMOVED lines=27> */
.L_x_53247:
        /* <DEDUP_REMOVED lines=13> */
.L_x_53249:
[----:B------:R-:W-:Y:S05]  /*8240*/  BSYNC.RECONVERGENT B2 ;  /* 0x0000000000027941 */ /* 0x000fea0003800200 */
.L_x_53248:
        /* <DEDUP_REMOVED lines=61> */
.L_x_53246:
[----:B------:R-:W-:Y:S05]  /*8620*/  BSYNC.RECONVERGENT B1 ;  /* 0x0000000000017941 */ /* 0x000fea0003800200 */
.L_x_53245:
        /* <DEDUP_REMOVED lines=22> */
.L_x_53252:
        /* <DEDUP_REMOVED lines=13> */
.L_x_53254:
[----:B------:R-:W-:Y:S05]  /*8860*/  BSYNC.RECONVERGENT B2 ;  /* 0x0000000000027941 */ /* 0x000fea0003800200 */
.L_x_53253:
[----:B------:R-:W-:Y:S01]  /*8870*/  IMAD.WIDE.U32 R186, R167, -0x326172a9, RZ ;  /* 0xcd9e8d57a7ba7825 */ /* 0x000fe200078e00ff */
[----:B------:R-:W-:-:S03]  /*8880*/  LOP3.LUT R190, R159, R163, R3, 0x96, !PT ;  /* 0x000000a39fbe7212 */ /* 0x000fc600078e9603 */
[----:B------:R-:W-:Y:S01]  /*8890*/  HFMA2 R172, -RZ, RZ, 0, 0 ;  /* 0x00000000ffac7431 */ /* 0x000fe200000001ff */
        /* <DEDUP_REMOVED lines=54> */
[----:B------:R-:W-:Y:S02]  /*8c00*/  MOV R160, R190 ;  /* 0x000000be00a07202 */ /* 0x000fe40000000f00 */
[----:B------:R-:W-:Y:S01]  /*8c10*/  LOP3.LUT R164, R187, R162, R189, 0x96, !PT ;  /* 0x000000a2bba47212 */ /* 0x000fe200078e96bd */
[----:B------:R-:W-:Y:S02]  /*8c20*/  IMAD.MOV.U32 R162, RZ, RZ, R184 ;  /* 0x000000ffffa27224 */ /* 0x000fe400078e00b8 */
[----:B------:R-:W-:-:S07]  /*8c30*/  IMAD.MOV.U32 R184, RZ, RZ, R188 ;  /* 0x000000ffffb87224 */ /* 0x000fce00078e00bc */
.L_x_53251:
[----:B------:R-:W-:Y:S05]  /*8c40*/  BSYNC.RECONVERGENT B1 ;  /* 0x0000000000017941 */ /* 0x000fea0003800200 */
.L_x_53250:
        /* <DEDUP_REMOVED lines=22> */
.L_x_53257:
        /* <DEDUP_REMOVED lines=13> */
.L_x_53259:
[----:B------:R-:W-:Y:S05]  /*8e80*/  BSYNC.RECONVERGENT B2 ;  /* 0x0000000000027941 */ /* 0x000fea0003800200 */
.L_x_53258:
        /* <DEDUP_REMOVED lines=61> */
.L_x_53256:
[----:B------:R-:W-:Y:S05]  /*9260*/  BSYNC.RECONVERGENT B1 ;  /* 0x0000000000017941 */ /* 0x000fea0003800200 */
.L_x_53255:
        /* <DEDUP_REMOVED lines=22> */
.L_x_53262:
        /* <DEDUP_REMOVED lines=13> */
.L_x_53264:
[----:B------:R-:W-:Y:S05]  /*94a0*/  BSYNC.RECONVERGENT B2 ;  /* 0x0000000000027941 */ /* 0x000fea0003800200 */
.L_x_53263:
        /* <DEDUP_REMOVED lines=61> */
.L_x_53261:
[----:B------:R-:W-:Y:S05]  /*9880*/  BSYNC.RECONVERGENT B1 ;  /* 0x0000000000017941 */ /* 0x000fea0003800200 */
.L_x_53260:
        /* <DEDUP_REMOVED lines=22> */
.L_x_53267:
        /* <DEDUP_REMOVED lines=11> */
[----:B------:R-:W-:-:S04]  /*9aa0*/  @P5 IADD3 R160, PT, PT, R159, RZ, RZ ;  /* 0x000000ff9fa05210 */ /* 0x000fc80007ffe0ff */
[----:B------:R-:W-:-:S07]  /*9ab0*/  @!P4 MOV R159, R160 ;  /* 0x000000a0009fc202 */ /* 0x000fce0000000f00 */
.L_x_53269:
[----:B------:R-:W-:Y:S05]  /*9ac0*/  BSYNC.RECONVERGENT B2 ;  /* 0x0000000000027941 */ /* 0x000fea0003800200 */
.L_x_53268:
        /* <DEDUP_REMOVED lines=57> */
[----:B------:R-:W-:Y:S02]  /*9e60*/  LOP3.LUT R164, R173, R162, R187, 0x96, !PT ;  /* 0x000000a2ada47212 */ /* 0x000fe400078e96bb */
[----:B------:R-:W-:Y:S01]  /*9e70*/  MOV R162, R184 ;  /* 0x000000b800a27202 */ /* 0x000fe20000000f00 */
[----:B------:R-:W-:Y:S02]  /*9e80*/  IMAD.MOV.U32 R184, RZ, RZ, R186 ;  /* 0x000000ffffb87224 */ /* 0x000fe400078e00ba */
[----:B------:R-:W-:-:S07]  /*9e90*/  HFMA2 R186, -RZ, RZ, 0, 0 ;  /* 0x00000000ffba7431 */ /* 0x000fce00000001ff */
.L_x_53266:
[----:B------:R-:W-:Y:S05]  /*9ea0*/  BSYNC.RECONVERGENT B1 ;  /* 0x0000000000017941 */ /* 0x000fea0003800200 */
.L_x_53265:
        /* <DEDUP_REMOVED lines=22> */
.L_x_53272:
        /* <DEDUP_REMOVED lines=13> */
.L_x_53274:
[----:B------:R-:W-:Y:S05]  /*a0e0*/  BSYNC.RECONVERGENT B2 ;  /* 0x0000000000027941 */ /* 0x000fea0003800200 */
.L_x_53273:
[----:B------:R-:W-:Y:S01]  /*a0f0*/  IMAD.WIDE.U32 R172, R167, -0x326172a9, RZ ;  /* 0xcd9e8d57a7ac7825 */ /* 0x000fe200078e00ff */
[----:B------:R-:W-:Y:S02]  /*a100*/  LOP3.LUT R188, R159, R163, R3, 0x96, !PT ;  /* 0x000000a39fbc7212 */ /* 0x000fe400078e9603 */
[----:B------:R-:W-:Y:S01]  /*a110*/  IADD3 R163, PT, PT, R2, -0x61c88647, RZ ;  /* 0x9e3779b902a37810 */ /* 0x000fe20007ffe0ff */
[----:B------:R-:W-:Y:S01]  /*a120*/  IMAD.MOV.U32 R174, RZ, RZ, RZ ;  /* 0x000000ffffae7224 */ /* 0x000fe200078e00ff */
        /* <DEDUP_REMOVED lines=52> */
[----:B------:R-:W-:Y:S01]  /*a470*/  MOV R160, R188 ;  /* 0x000000bc00a07202 */ /* 0x000fe20000000f00 */
[----:B------:R-:W-:Y:S02]  /*a480*/  VIADD R173, R3, 0x96a522ad ;  /* 0x96a522ad03ad7836 */ /* 0x000fe40000000000 */
[----:B------:R-:W-:Y:S01]  /*a490*/  IMAD.MOV.U32 R172, RZ, RZ, R184 ;  /* 0x000000ffffac7224 */ /* 0x000fe200078e00b8 */
[----:B------:R-:W-:Y:S02]  /*a4a0*/  MOV R184, R186 ;  /* 0x000000ba00b87202 */ /* 0x000fe40000000f00 */
[----:B------:R-:W-:-:S07]  /*a4b0*/  LOP3.LUT R164, R173, R162, R187, 0x96, !PT ;  /* 0x000000a2ada47212 */ /* 0x000fce00078e96bb */
.L_x_53271:
[----:B------:R-:W-:Y:S05]  /*a4c0*/  BSYNC.RECONVERGENT B1 ;  /* 0x0000000000017941 */ /* 0x000fea0003800200 */
.L_x_53270:
        /* <DEDUP_REMOVED lines=22> */
.L_x_53277:
        /* <DEDUP_REMOVED lines=15> */
.L_x_53279:
[----:B------:R-:W-:Y:S05]  /*a720*/  BSYNC.RECONVERGENT B2 ;  /* 0x0000000000027941 */ /* 0x000fea0003800200 */
.L_x_53278:
        /* <DEDUP_REMOVED lines=56> */
[----:B------:R-:W-:Y:S01]  /*aab0*/  MOV R172, R184 ;  /* 0x000000b800ac7202 */ /* 0x000fe20000000f00 */
[----:B------:R-:W-:Y:S01]  /*aac0*/  IMAD.MOV.U32 R160, RZ, RZ, R188 ;  /* 0x000000ffffa07224 */ /* 0x000fe200078e00bc */
[----:B------:R-:W-:Y:S01]  /*aad0*/  LOP3.LUT R164, R173, R162, R187, 0x96, !PT ;  /* 0x000000a2ada47212 */ /* 0x000fe200078e96bb */
[----:B------:R-:W-:Y:S02]  /*aae0*/  HFMA2 R162, -RZ, RZ, 0, 0 ;  /* 0x00000000ffa27431 */ /* 0x000fe400000001ff */
[----:B------:R-:W-:-:S07]  /*aaf0*/  IMAD.MOV.U32 R184, RZ, RZ, R186 ;  /* 0x000000ffffb87224 */ /* 0x000fce00078e00ba */
.L_x_53276:
[----:B------:R-:W-:Y:S05]  /*ab00*/  BSYNC.RECONVERGENT B1 ;  /* 0x0000000000017941 */ /* 0x000fea0003800200 */
.L_x_53275:
        /* <DEDUP_REMOVED lines=10> */
.L_x_53239:
        /* <DEDUP_REMOVED lines=16> */
.L_x_53283:
        /* <DEDUP_REMOVED lines=13> */
.L_x_53285:
[----:B------:R-:W-:Y:S05]  /*ad80*/  BSYNC.RECONVERGENT B2 ;  /* 0x0000000000027941 */ /* 0x000fea0003800200 */
.L_x_53284:
        /* <DEDUP_REMOVED lines=60> */
.L_x_53282:
[----:B------:R-:W-:Y:S05]  /*b150*/  BSYNC.RECONVERGENT B1 ;  /* 0x0000000000017941 */ /* 0x000fea0003800200 */
.L_x_53281:
        /* <DEDUP_REMOVED lines=8> */
[----:B------:R-:W-:Y:S01]  /*b1e0*/  FFMA.FTZ R152, R11, R8, 1.1641532182693481445e-10 ;  /* 0x2f0000000b987423 */ /* 0x000fe20000010008 */
[----:B-----5:R-:W-:-:S05]  /*b1f0*/  HADD2.F32 R11, -RZ, R172.H0_H0 ;  /* 0x200000acff0b7230 */ /* 0x020fca0000004100 */
        /* <DEDUP_REMOVED lines=14> */
.L_x_53288:
        /* <DEDUP_REMOVED lines=13> */
.L_x_53290:
[----:B------:R-:W-:Y:S05]  /*b3b0*/  BSYNC.RECONVERGENT B2 ;  /* 0x0000000000027941 */ /* 0x000fea0003800200 */
.L_x_53289:
[----:B------:R-:W-:Y:S01]  /*b3c0*/  IMAD.WIDE.U32 R154, R167, -0x326172a9, RZ ;  /* 0xcd9e8d57a79a7825 */ /* 0x000fe200078e00ff */
[----:B------:R-:W-:Y:S02]  /*b3d0*/  LOP3.LUT R186, R159, R153, R3, 0x96, !PT ;  /* 0x000000999fba7212 */ /* 0x000fe400078e9603 */
[----:B------:R-:W-:Y:S02]  /*b3e0*/  IADD3 R153, PT, PT, R2, -0x61c88647, RZ ;  /* 0x9e3779b902997810 */ /* 0x000fe40007ffe0ff */
[----:B------:R-:W-:Y:S01]  /*b3f0*/  LOP3.LUT R162, R161, R155, R2, 0x96, !PT ;  /* 0x0000009ba1a27212 */ /* 0x000fe200078e9602 */
[C---:B------:R-:W-:Y:S01]  /*b400*/  VIADD R155, R3.reuse, 0xbb67ae85 ;  /* 0xbb67ae85039b7836 */ /* 0x040fe20000000000 */
[----:B------:R-:W-:Y:S01]  /*b410*/  IADD3 R171, PT, PT, R3, 0x76cf5d0a, RZ ;  /* 0x76cf5d0a03ab7810 */ /* 0x000fe20007ffe0ff */
[----:B------:R-:W-:-:S04]  /*b420*/  IMAD.WIDE.U32 R186, R186, -0x326172a9, RZ ;  /* 0xcd9e8d57baba7825 */ /* 0x000fc800078e00ff */
[----:B------:R-:W-:Y:S01]  /*b430*/  IMAD.WIDE.U32 R162, R162, -0x2daee0ad, RZ ;  /* 0xd2511f53a2a27825 */ /* 0x000fe200078e00ff */
[----:B------:R-:W-:-:S04]  /*b440*/  LOP3.LUT R153, R153, R154, R187, 0x96, !PT ;  /* 0x0000009a99997212 */ /* 0x000fc800078e96bb */
        /* <DEDUP_REMOVED lines=20> */
[----:B------:R-:W-:Y:S01]  /*b590*/  IMAD.WIDE.U32 R186, R171, -0x326172a9, RZ ;  /* 0xcd9e8d57abba7825 */ /* 0x000fe200078e00ff */
[----:B------:R-:W-:-:S03]  /*b5a0*/  IADD3 R171, PT, PT, R3, 0x646e171e, RZ ;  /* 0x646e171e03ab7810 */ /* 0x000fc60007ffe0ff */
        /* <DEDUP_REMOVED lines=30> */
.L_x_53287:
[----:B------:R-:W-:Y:S05]  /*b790*/  BSYNC.RECONVERGENT B1 ;  /* 0x0000000000017941 */ /* 0x000fea0003800200 */
.L_x_53286:
[----:B------:R-:W-:Y:S01]  /*b7a0*/  I2FP.F32.U32 R153, R152 ;  /* 0x0000009800997245 */ /* 0x000fe20000201000 */
[----:B------:R-:W-:Y:S01]  /*b7b0*/  BSSY.RECONVERGENT B1, `(.L_x_53291) ;  /* 0x000005d000017945 */ /* 0x000fe20003800200 */
[----:B------:R-:W-:Y:S01]  /*b7c0*/  ISETP.NE.AND P1, PT, R154, 0x1, PT ;  /* 0x000000019a00780c */ /* 0x000fe20003f25270 */
[----:B------:R-:W-:Y:S02]  /*b7d0*/  HFMA2 R158, -RZ, RZ, 0, 1.1920928955078125e-07 ;  /* 0x00000002ff9e7431 */ /* 0x000fe400000001ff */
        /* <DEDUP_REMOVED lines=15> */
.L_x_53293:
        /* <DEDUP_REMOVED lines=13> */
.L_x_53295:
[----:B------:R-:W-:Y:S05]  /*b9a0*/  BSYNC.RECONVERGENT B2 ;  /* 0x0000000000027941 */ /* 0x000fea0003800200 */
.L_x_53294:
        /* <DEDUP_REMOVED lines=26> */
[----:B------:R-:W-:Y:S01]  /*bb50*/  LOP3.LUT R171, R171, R186, R155, 0x96, !PT ;  /* 0x000000baabab7212 */ /* 0x000fe200078e969b */
[----:B------:R-:W-:Y:S01]  /*bb60*/  VIADD R155, R2, 0x1715609d ;  /* 0x1715609d029b7836 */ /* 0x000fe20000000000 */
[----:B------:R-:W-:-:S03]  /*bb70*/  LOP3.LUT R153, R153, R188, R163, 0x96, !PT ;  /* 0x000000bc99997212 */ /* 0x000fc600078e96a3 */
        /* <DEDUP_REMOVED lines=29> */
[----:B------:R-:W-:Y:S02]  /*bd50*/  LOP3.LUT R164, R153, R154, R187, 0x96, !PT ;  /* 0x0000009a99a47212 */ /* 0x000fe400078e96bb */
[----:B------:R-:W-:Y:S01]  /*bd60*/  MOV R153, R184 ;  /* 0x000000b800997202 */ /* 0x000fe20000000f00 */
[----:B------:R-:W-:-:S07]  /*bd70*/  IMAD.MOV.U32 R184, RZ, RZ, R186 ;  /* 0x000000ffffb87224 */ /* 0x000fce00078e00ba */
.L_x_53292:
[----:B------:R-:W-:Y:S05]  /*bd80*/  BSYNC.RECONVERGENT B1 ;  /* 0x0000000000017941 */ /* 0x000fea0003800200 */
.L_x_53291:
[----:B------:R-:W-:Y:S01]  /*bd90*/  I2FP.F32.U32 R153, R153 ;  /* 0x0000009900997245 */ /* 0x000fe20000201000 */
[----:B------:R-:W-:Y:S01]  /*bda0*/  BSSY.RECONVERGENT B1, `(.L_x_53296) ;  /* 0x000005d000017945 */ /* 0x000fe20003800200 */
[----:B------:R-:W-:Y:S01]  /*bdb0*/  ISETP.NE.AND P2, PT, R158, 0x1, PT ;  /* 0x000000019e00780c */ /* 0x000fe20003f45270 */
[----:B------:R-:W-:Y:S02]  /*bdc0*/  IMAD.MOV.U32 R162, RZ, RZ, 0x2 ;  /* 0x00000002ffa27424 */ /* 0x000fe400078e00ff */
[----:B------:R-:W-:Y:S01]  /*bdd0*/  FFMA.FTZ R154, R153, R8, 1.1641532182693481445e-10 ;  /* 0x2f000000999a7423 */ /* 0x000fe20000010008 */
[----:B------:R-:W-:-:S04]  /*bde0*/  HADD2.F32 R153, -RZ, R173.H0_H0 ;  /* 0x200000adff997230 */ /* 0x000fc80000004100 */
[----:B------:R-:W-:Y:S01]  /*bdf0*/  FSETP.LE.FTZ.AND P1, PT, R154, R9, PT ;  /* 0x000000099a00720b */ /* 0x000fe20003f33000 */
[----:B------:R-:W-:Y:S01]  /*be00*/  FMUL.FTZ R153, R153, R0 ;  /* 0x0000000099997220 */ /* 0x000fe20000410000 */
[----:B------:R-:W-:-:S03]  /*be10*/  MOV R154, R160 ;  /* 0x000000a0009a7202 */ /* 0x000fc60000000f00 */
[----:B------:R-:W-:Y:S01]  /*be20*/  FMUL.FTZ R153, R153, R10 ;  /* 0x0000000a99997220 */ /* 0x000fe20000410000 */
        /* <DEDUP_REMOVED lines=9> */
.L_x_53298:
        /* <DEDUP_REMOVED lines=13> */
.L_x_53300:
[----:B------:R-:W-:Y:S05]  /*bf90*/  BSYNC.RECONVERGENT B2 ;  /* 0x0000000000027941 */ /* 0x000fea0003800200 */
.L_x_53299:
[----:B------:R-:W-:Y:S01]  /*bfa0*/  IMAD.WIDE.U32 R162, R167, -0x326172a9, RZ ;  /* 0xcd9e8d57a7a27825 */ /* 0x000fe200078e00ff */
[----:B------:R-:W-:Y:S02]  /*bfb0*/  LOP3.LUT R188, R159, R155, R3, 0x96, !PT ;  /* 0x0000009b9fbc7212 */ /* 0x000fe400078e9603 */
[C---:B------:R-:W-:Y:S01]  /*bfc0*/  IADD3 R155, PT, PT, R2.reuse, -0x61c88647, RZ ;  /* 0x9e3779b9029b7810 */ /* 0x040fe20007ffe0ff */
[----:B------:R-:W-:Y:S01]  /*bfd0*/  VIADD R171, R2, 0x3c6ef372 ;  /* 0x3c6ef37202ab7836 */ /* 0x000fe20000000000 */
[----:B------:R-:W-:Y:S01]  /*bfe0*/  LOP3.LUT R186, R161, R163, R2, 0x96, !PT ;  /* 0x000000a3a1ba7212 */ /* 0x000fe200078e9602 */
[C---:B------:R-:W-:Y:S01]  /*bff0*/  VIADD R163, R3.reuse, 0xbb67ae85 ;  /* 0xbb67ae8503a37836 */ /* 0x040fe20000000000 */
[----:B------:R-:W-:Y:S01]  /*c000*/  IADD3 R185, PT, PT, R3, 0x76cf5d0a, RZ ;  /* 0x76cf5d0a03b97810 */ /* 0x000fe20007ffe0ff */
[----:B------:R-:W-:-:S04]  /*c010*/  IMAD.WIDE.U32 R188, R188, -0x326172a9, RZ ;  /* 0xcd9e8d57bcbc7825 */ /* 0x000fc800078e00ff */
[----:B------:R-:W-:Y:S01]  /*c020*/  IMAD.WIDE.U32 R186, R186, -0x2daee0ad, RZ ;  /* 0xd2511f53baba7825 */ /* 0x000fe200078e00ff */
[----:B------:R-:W-:-:S04]  /*c030*/  LOP3.LUT R155, R155, R162, R189, 0x96, !PT ;  /* 0x000000a29b9b7212 */ /* 0x000fc800078e96bd */
[----:B------:R-:W-:Y:S01]  /*c040*/  LOP3.LUT R163, R163, R154, R187, 0x96, !PT ;  /* 0x0000009aa3a37212 */ /* 0x000fe200078e96bb */
        /* <DEDUP_REMOVED lines=46> */
[----:B------:R-:W-:Y:S01]  /*c330*/  IMAD.MOV.U32 R162, RZ, RZ, RZ ;  /* 0x000000ffffa27224 */ /* 0x000fe200078e00ff */
[----:B------:R-:W-:Y:S01]  /*c340*/  LOP3.LUT R164, R155, R154, R187, 0x96, !PT ;  /* 0x0000009a9ba47212 */ /* 0x000fe200078e96bb */
[----:B------:R-:W-:Y:S01]  /*c350*/  IMAD.MOV.U32 R154, RZ, RZ, R184 ;  /* 0x000000ffff9a7224 */ /* 0x000fe200078e00b8 */
[----:B------:R-:W-:-:S07]  /*c360*/  MOV R184, R186 ;  /* 0x000000ba00b87202 */ /* 0x000fce0000000f00 */
.L_x_53297:
[----:B------:R-:W-:Y:S05]  /*c370*/  BSYNC.RECONVERGENT B1 ;  /* 0x0000000000017941 */ /* 0x000fea0003800200 */
.L_x_53296:
[----:B------:R-:W-:Y:S01]  /*c380*/  ISETP.NE.AND P3, PT, R162, 0x1, PT ;  /* 0x00000001a200780c */ /* 0x000fe20003f65270 */
[----:B------:R-:W-:Y:S01]  /*c390*/  HADD2.F32 R173, -RZ, R173.H1_H1 ;  /* 0x300000adffad7230 */ /* 0x000fe20000004100 */
[----:B------:R-:W-:Y:S01]  /*c3a0*/  I2FP.F32.U32 R155, R154 ;  /* 0x0000009a009b7245 */ /* 0x000fe20000201000 */
[----:B------:R-:W-:Y:S01]  /*c3b0*/  BSSY.RECONVERGENT B1, `(.L_x_53301) ;  /* 0x000005b000017945 */ /* 0x000fe20003800200 */
[----:B------:R-:W-:Y:S02]  /*c3c0*/  HFMA2 R172, -RZ, RZ, 0, 1.1920928955078125e-07 ;  /* 0x00000002ffac7431 */ /* 0x000fe400000001ff */
[----:B------:R-:W-:Y:S01]  /*c3d0*/  FMUL.FTZ R173, R173, R0 ;  /* 0x00000000adad7220 */ /* 0x000fe20000410000 */
        /* <DEDUP_REMOVED lines=13> */
.L_x_53303:
        /* <DEDUP_REMOVED lines=13> */
.L_x_53305:
[----:B------:R-:W-:Y:S05]  /*c580*/  BSYNC.RECONVERGENT B2 ;  /* 0x0000000000027941 */ /* 0x000fea0003800200 */
.L_x_53304:
        /* <DEDUP_REMOVED lines=61> */
.L_x_53302:
[----:B------:R-:W-:Y:S05]  /*c960*/  BSYNC.RECONVERGENT B1 ;  /* 0x0000000000017941 */ /* 0x000fea0003800200 */
.L_x_53301:
        /* <DEDUP_REMOVED lines=19> */
.L_x_53308:
        /* <DEDUP_REMOVED lines=13> */
.L_x_53310:
[----:B------:R-:W-:Y:S05]  /*cb70*/  BSYNC.RECONVERGENT B2 ;  /* 0x0000000000027941 */ /* 0x000fea0003800200 */
.L_x_53309:
[----:B------:R-:W-:Y:S01]  /*cb80*/  IMAD.WIDE.U32 R172, R167, -0x326172a9, RZ ;  /* 0xcd9e8d57a7ac7825 */ /* 0x000fe200078e00ff */
[----:B------:R-:W-:Y:S02]  /*cb90*/  LOP3.LUT R188, R159, R163, R3, 0x96, !PT ;  /* 0x000000a39fbc7212 */ /* 0x000fe400078e9603 */
[----:B------:R-:W-:Y:S01]  /*cba0*/  IADD3 R155, PT, PT, R2, -0x61c88647, RZ ;  /* 0x9e3779b9029b7810 */ /* 0x000fe20007ffe0ff */
        /* <DEDUP_REMOVED lines=8> */
[----:B------:R-:W-:Y:S01]  /*cc30*/  IMAD.WIDE.U32 R172, R172, -0x326172a9, RZ ;  /* 0xcd9e8d57acac7825 */ /* 0x000fe200078e00ff */
[----:B------:R-:W-:Y:S02]  /*cc40*/  LOP3.LUT R171, R171, R186, R163, 0x96, !PT ;  /* 0x000000baabab7212 */ /* 0x000fe400078e96a3 */
[C---:B------:R-:W-:Y:S01]  /*cc50*/  IADD3 R163, PT, PT, R2.reuse, -0x255992d5, RZ ;  /* 0xdaa66d2b02a37810 */ /* 0x040fe20007ffe0ff */
        /* <DEDUP_REMOVED lines=47> */
.L_x_53307:
[----:B------:R-:W-:Y:S05]  /*cf50*/  BSYNC.RECONVERGENT B1 ;  /* 0x0000000000017941 */ /* 0x000fea0003800200 */
.L_x_53306:
[----:B------:R-:W-:Y:S01]  /*cf60*/  ISETP.NE.AND P5, PT, R173, 0x1, PT ;  /* 0x00000001ad00780c */ /* 0x000fe20003fa5270 */
[----:B------:R-:W-:Y:S01]  /*cf70*/  HADD2.F32 R171, -RZ, R174.H1_H1 ;  /* 0x300000aeffab7230 */ /* 0x000fe20000004100 */
[----:B------:R-:W-:Y:S01]  /*cf80*/  I2FP.F32.U32 R155, R155 ;  /* 0x0000009b009b7245 */ /* 0x000fe20000201000 */
[----:B------:R-:W-:Y:S01]  /*cf90*/  BSSY.RECONVERGENT B1, `(.L_x_53311) ;  /* 0x000005b000017945 */ /* 0x000fe20003800200 */
[----:B------:R-:W-:Y:S02]  /*cfa0*/  HFMA2 R185, -RZ, RZ, 0, 1.1920928955078125e-07 ;  /* 0x00000002ffb97431 */ /* 0x000fe400000001ff */
[----:B------:R-:W-:Y:S01]  /*cfb0*/  FMUL.FTZ R171, R171, R0 ;  /* 0x00000000abab7220 */ /* 0x000fe20000410000 */
        /* <DEDUP_REMOVED lines=13> */
.L_x_53313:
        /* <DEDUP_REMOVED lines=13> */
.L_x_53315:
[----:B------:R-:W-:Y:S05]  /*d160*/  BSYNC.RECONVERGENT B2 ;  /* 0x0000000000027941 */ /* 0x000fea0003800200 */
.L_x_53314:
        /* <DEDUP_REMOVED lines=53> */
[----:B------:R-:W-:Y:S02]  /*d4c0*/  HFMA2 R185, -RZ, RZ, 0, 0 ;  /* 0x00000000ffb97431 */ /* 0x000fe400000001ff */
[----:B------:R-:W-:Y:S01]  /*d4d0*/  IMAD.WIDE.U32 R186, R155, -0x2daee0ad, RZ ;  /* 0xd2511f539bba7825 */ /* 0x000fe200078e00ff */
[----:B------:R-:W-:Y:S02]  /*d4e0*/  IADD3 R155, PT, PT, R3, -0x695add53, RZ ;  /* 0x96a522ad039b7810 */ /* 0x000fe40007ffe0ff */
[----:B------:R-:W-:Y:S01]  /*d4f0*/  LOP3.LUT R163, R163, R172, R189, 0x96, !PT ;  /* 0x000000aca3a37212 */ /* 0x000fe200078e96bd */
[----:B------:R-:W-:Y:S01]  /*d500*/  IMAD.MOV.U32 R160, RZ, RZ, R188 ;  /* 0x000000ffffa07224 */ /* 0x000fe200078e00bc */
[----:B------:R-:W-:Y:S02]  /*d510*/  LOP3.LUT R164, R155, R162, R187, 0x96, !PT ;  /* 0x000000a29ba47212 */ /* 0x000fe400078e96bb */
[----:B------:R-:W-:Y:S01]  /*d520*/  MOV R155, R184 ;  /* 0x000000b8009b7202 */ /* 0x000fe20000000f00 */
[----:B------:R-:W-:-:S07]  /*d530*/  IMAD.MOV.U32 R184, RZ, RZ, R186 ;  /* 0x000000ffffb87224 */ /* 0x000fce00078e00ba */
.L_x_53312:
[----:B------:R-:W-:Y:S05]  /*d540*/  BSYNC.RECONVERGENT B1 ;  /* 0x0000000000017941 */ /* 0x000fea0003800200 */
.L_x_53311:
        /* <DEDUP_REMOVED lines=19> */
.L_x_53318:
        /* <DEDUP_REMOVED lines=15> */
.L_x_53320:
[----:B------:R-:W-:Y:S05]  /*d770*/  BSYNC.RECONVERGENT B2 ;  /* 0x0000000000027941 */ /* 0x000fea0003800200 */
.L_x_53319:
        /* <DEDUP_REMOVED lines=56> */
[----:B------:R-:W-:-:S05]  /*db00*/  VIADD R155, R3, 0x96a522ad ;  /* 0x96a522ad039b7836 */ /* 0x000fca0000000000 */
[----:B------:R-:W-:Y:S01]  /*db10*/  LOP3.LUT R164, R155, R162, R189, 0x96, !PT ;  /* 0x000000a29ba47212 */ /* 0x000fe200078e96bd */
[----:B------:R-:W-:Y:S01]  /*db20*/  IMAD.MOV.U32 R155, RZ, RZ, R184 ;  /* 0x000000ffff9b7224 */ /* 0x000fe200078e00b8 */
[----:B------:R-:W-:Y:S01]  /*db30*/  MOV R184, R188 ;  /* 0x000000bc00b87202 */ /* 0x000fe20000000f00 */
[----:B------:R-:W-:-:S07]  /*db40*/  IMAD.MOV.U32 R162, RZ, RZ, RZ ;  /* 0x000000ffffa27224 */ /* 0x000fce00078e00ff */
.L_x_53317:
[----:B------:R-:W-:Y:S05]  /*db50*/  BSYNC.RECONVERGENT B1 ;  /* 0x0000000000017941 */ /* 0x000fea0003800200 */
.L_x_53316:
        /* <DEDUP_REMOVED lines=16> */
.L_x_53280:
        /* <DEDUP_REMOVED lines=15> */
[----:B------:R-:W-:-:S02]  /*dd50*/  LOP3.LUT R186, R158, R171, RZ, 0xfc, !PT ;  /* 0x000000ab9eba7212 */ /* 0x000fc400078efcff */
[----:B------:R-:W-:Y:S02]  /*dd60*/  MOV R158, R184 ;  /* 0x000000b8009e7202 */ /* 0x000fe40000000f00 */
[----:B------:R2:W-:Y:S01]  /*dd70*/  STG.E.128 desc[UR6][R172.64], R8 ;  /* 0x00000008ac007986 */ /* 0x0005e2000c101d06 */
[----:B-1----:R-:W-:-:S03]  /*dd80*/  IMAD.WIDE.U32 R174, R168, 0x8, R174 ;  /* 0x00000008a8ae7825 */ /* 0x002fc600078e00ae */
[----:B------:R2:W-:Y:S01]  /*dd90*/  STG.E.128 desc[UR6][R172.64+0x10], R152 ;  /* 0x00001098ac007986 */ /* 0x0005e2000c101d06 */
[----:B------:R-:W-:-:S03]  /*dda0*/  VIADD R168, R168, 0x20 ;  /* 0x00000020a8a87836 */ /* 0x000fc60000000000 */
[----:B------:R2:W-:Y:S04]  /*ddb0*/  STG.E.64 desc[UR6][R174.64], R186 ;  /* 0x000000baae007986 */ /* 0x0005e8000c101b06 */
.L_x_53238:
[----:B------:R-:W-:Y:S05]  /*ddc0*/  BSYNC.RECONVERGENT B0 ;  /* 0x0000000000007941 */ /* 0x000fea0003800200 */
.L_x_53237:
[----:B------:R-:W-:Y:S01]  /*ddd0*/  ISETP.GE.U32.AND P0, PT, R166, 0x60, PT ;  /* 0x00000060a600780c */ /* 0x000fe20003f06070 */
[----:B------:R-:W-:Y:S01]  /*dde0*/  BSSY.RECONVERGENT B0, `(.L_x_53321) ;  /* 0x000064a000007945 */ /* 0x000fe20003800200 */
[----:B------:R-:W-:-:S11]  /*ddf0*/  LOP3.LUT R169, R169, 0xffffdfff, RZ, 0xc0, !PT ;  /* 0xffffdfffa9a97812 */ /* 0x000fd600078ec0ff */
[----:B------:R-:W-:Y:S01]  /*de00*/  @P0 LOP3.LUT R169, R169, 0x2000, RZ, 0xfc, !PT ;  /* 0x00002000a9a90812 */ /* 0x000fe200078efcff */
[----:B------:R-:W-:Y:S06]  /*de10*/  @!P0 BRA `(.L_x_53322) ;  /* 0x0000006400188947 */ /* 0x000fec0003800000 */
[----:B------:R-:W1:Y:S02]  /*de20*/  LDC.64 R4, c[0x0][0x390] ;  /* 0x0000e400ff047b82 */ /* 0x000e640000000a00 */
[----:B-1----:R-:W-:-:S05]  /*de30*/  IMAD.WIDE.U32 R4, R168, 0x10, R4 ;  /* 0x00000010a8047825 */ /* 0x002fca00078e0004 */
[----:B0-2---:R0:W5:Y:S01]  /*de40*/  LDG.E.128 R172, desc[UR6][R4.64] ;  /* 0x0000000604ac7981 */ /* 0x005162000c1e1d00 */
[----:B------:R-:W-:-:S04]  /*de50*/  UISETP.NE.U32.AND UP0, UPT, UR8, URZ, UPT ;  /* 0x000000ff0800728c */ /* 0x000fc8000bf05070 */
[----:B------:R-:W-:-:S09]  /*de60*/  UISETP.NE.AND.EX UP0, UPT, UR9, URZ, UPT, UP0 ;  /* 0x000000ff0900728c */ /* 0x000fd2000bf05300 */
[----:B0-----:R-:W-:Y:S05]  /*de70*/  BRA.U !UP0, `(.L_x_53323) ;  /* 0x00000031087c7547 */ /* 0x001fea000b800000 */
[----:B------:R-:W0:Y:S02]  /*de80*/  LDC.64 R4, c[0x0][0x3a0] ;  /* 0x0000e800ff047b82 */ /* 0x000e240000000a00 */
[----:B0-----:R-:W-:-:S05]  /*de90*/  IMAD.WIDE.U32 R186, R168, 0x20, R4 ;  /* 0x00000020a8ba7825 */ /* 0x001fca00078e0004 */
[----:B------:R0:W5:Y:S04]  /*dea0*/  LDG.E.128 R4, desc[UR6][R186.64] ;  /* 0x00000006ba047981 */ /* 0x000168000c1e1d00 */
[----:B------:R0:W5:Y:S01]  /*deb0*/  LDG.E.128 R148, desc[UR6][R186.64+0x10] ;  /* 0x00001006ba947981 */ /* 0x000162000c1e1d00 */
        /* <DEDUP_REMOVED lines=16> */
.L_x_53326:
        /* <DEDUP_REMOVED lines=13> */
.L_x_53328:
[----:B------:R-:W-:Y:S05]  /*e090*/  BSYNC.RECONVERGENT B2 ;  /* 0x0000000000027941 */ /* 0x000fea0003800200 */
.L_x_53327:
        /* <DEDUP_REMOVED lines=52> */
[----:B------:R-:W-:Y:S01]  /*e3e0*/  IMAD.WIDE.U32 R188, R187, -0x326172a9, RZ ;  /* 0xcd9e8d57bbbc7825 */ /* 0x000fe200078e00ff */
[----:B------:R-:W-:-:S03]  /*e3f0*/  MOV R185, R158 ;  /* 0x0000009e00b97202 */ /* 0x000fc60000000f00 */
[----:B------:R-:W-:Y:S01]  /*e400*/  IMAD.WIDE.U32 R186, R171, -0x2daee0ad, RZ ;  /* 0xd2511f53abba7825 */ /* 0x000fe200078e00ff */
[----:B------:R-:W-:Y:S02]  /*e410*/  LOP3.LUT R163, R163, R184, R189, 0x96, !PT ;  /* 0x000000b8a3a37212 */ /* 0x000fe400078e96bd */
[----:B------:R-:W-:Y:S01]  /*e420*/  MOV R160, R188 ;  /* 0x000000bc00a07202 */ /* 0x000fe20000000f00 */
[----:B------:R-:W-:Y:S02]  /*e430*/  VIADD R171, R3, 0x96a522ad ;  /* 0x96a522ad03ab7836 */ /* 0x000fe40000000000 */
[----:B------:R-:W-:Y:S02]  /*e440*/  IMAD.MOV.U32 R184, RZ, RZ, R186 ;  /* 0x000000ffffb87224 */ /* 0x000fe400078e00ba */
[----:B------:R-:W-:Y:S01]  /*e450*/  IMAD.MOV.U32 R188, RZ, RZ, RZ ;  /* 0x000000ffffbc7224 */ /* 0x000fe200078e00ff */
[----:B------:R-:W-:-:S07]  /*e460*/  LOP3.LUT R164, R171, R162, R187, 0x96, !PT ;  /* 0x000000a2aba47212 */ /* 0x000fce00078e96bb */
.L_x_53325:
[----:B------:R-:W-:Y:S05]  /*e470*/  BSYNC.RECONVERGENT B1 ;  /* 0x0000000000017941 */ /* 0x000fea0003800200 */
.L_x_53324:
[----:B------:R-:W0:Y:S01]  /*e480*/  LDC R158, c[0x0][0x408] ;  /* 0x00010200ff9e7b82 */ /* 0x000e220000000800 */
[----:B------:R-:W-:Y:S01]  /*e490*/  I2FP.F32.U32 R162, R185 ;  /* 0x000000b900a27245 */ /* 0x000fe20000201000 */
[----:B------:R-:W-:Y:S02]  /*e4a0*/  HFMA2 R185, -RZ, RZ, 0.1171875, 0 ;  /* 0x2f800000ffb97431 */ /* 0x000fe400000001ff */
[----:B-----5:R-:W-:Y:S01]  /*e4b0*/  HADD2.F32 R187, -RZ, R172.H0_H0 ;  /* 0x200000acffbb7230 */ /* 0x020fe20000004100 */
[----:B------:R-:W-:Y:S01]  /*e4c0*/  ISETP.NE.AND P1, PT, R188, 0x1, PT ;  /* 0x00000001bc00780c */ /* 0x000fe20003f25270 */
[----:B------:R-:W-:Y:S01]  /*e4d0*/  BSSY.RECONVERGENT B1, `(.L_x_53329) ;  /* 0x0000061000017945 */ /* 0x000fe20003800200 */
[----:B------:R-:W-:Y:S01]  /*e4e0*/  LOP3.LUT R169, R169, 0xfffffffd, RZ, 0xc0, !PT ;  /* 0xfffffffda9a97812 */ /* 0x000fe200078ec0ff */
[----:B------:R-:W-:Y:S01]  /*e4f0*/  IMAD.MOV.U32 R186, RZ, RZ, 0x2 ;  /* 0x00000002ffba7424 */ /* 0x000fe200078e00ff */
[----:B------:R-:W1:Y:S01]  /*e500*/  LDC R171, c[0x0][0x404] ;  /* 0x00010100ffab7b82 */ /* 0x000e620000000800 */
[----:B------:R-:W-:Y:S01]  /*e510*/  FMUL.FTZ R187, R187, R0 ;  /* 0x00000000bbbb7220 */ /* 0x000fe20000410000 */
[----:B------:R-:W-:-:S03]  /*e520*/  FFMA.FTZ R162, R162, R185, 1.1641532182693481445e-10 ;  /* 0x2f000000a2a27423 */ /* 0x000fc600000100b9 */
[----:B0-----:R-:W-:Y:S02]  /*e530*/  FMUL.FTZ R187, R187, R158 ;  /* 0x0000009ebbbb7220 */ /* 0x001fe40000410000 */
[----:B-1----:R-:W-:Y:S02]  /*e540*/  FSETP.GTU.FTZ.AND P0, PT, R162, R171, PT ;  /* 0x000000aba200720b */ /* 0x002fe40003f1c000 */
[----:B------:R-:W-:Y:S02]  /*e550*/  MOV R162, R160 ;  /* 0x000000a000a27202 */ /* 0x000fe40000000f00 */
        /* <DEDUP_REMOVED lines=13> */
.L_x_53331:
        /* <DEDUP_REMOVED lines=13> */
.L_x_53333:
[----:B------:R-:W-:Y:S05]  /*e700*/  BSYNC.RECONVERGENT B2 ;  /* 0x0000000000027941 */ /* 0x000fea0003800200 */
.L_x_53332:
        /* <DEDUP_REMOVED lines=61> */
.L_x_53330:
[----:B------:R-:W-:Y:S05]  /*eae0*/  BSYNC.RECONVERGENT B1 ;  /* 0x0000000000017941 */ /* 0x000fea0003800200 */
.L_x_53329:
        /* <DEDUP_REMOVED lines=22> */
.L_x_53336:
        /* <DEDUP_REMOVED lines=13> */
.L_x_53338:
[----:B------:R-:W-:Y:S05]  /*ed20*/  BSYNC.RECONVERGENT B2 ;  /* 0x0000000000027941 */ /* 0x000fea0003800200 */
.L_x_53337:
        /* <DEDUP_REMOVED lines=60> */
[----:B------:R-:W-:-:S07]  /*f0f0*/  IMAD.MOV.U32 R184, RZ, RZ, R188 ;  /* 0x000000ffffb87224 */ /* 0x000fce00078e00bc */
.L_x_53335:
[----:B------:R-:W-:Y:S05]  /*f100*/  BSYNC.RECONVERGENT B1 ;  /* 0x0000000000017941 */ /* 0x000fea0003800200 */
.L_x_53334:
        /* <DEDUP_REMOVED lines=22> */
.L_x_53341:
        /* <DEDUP_REMOVED lines=13> */
.L_x_53343:
[----:B------:R-:W-:Y:S05]  /*f340*/  BSYNC.RECONVERGENT B2 ;  /* 0x0000000000027941 */ /* 0x000fea0003800200 */
.L_x_53342:
        /* <DEDUP_REMOVED lines=61> */
.L_x_53340:
[----:B------:R-:W-:Y:S05]  /*f720*/  BSYNC.RECONVERGENT B1 ;  /* 0x0000000000017941 */ /* 0x000fea0003800200 */
.L_x_53339:
        /* <DEDUP_REMOVED lines=22> */
.L_x_53346:
        /* <DEDUP_REMOVED lines=13> */
.L_x_53348:
[----:B------:R-:W-:Y:S05]  /*f960*/  BSYNC.RECONVERGENT B2 ;  /* 0x0000000000027941 */ /* 0x000fea0003800200 */
.L_x_53347:
        /* <DEDUP_REMOVED lines=61> */
.L_x_53345:
[----:B------:R-:W-:Y:S05]  /*fd40*/  BSYNC.RECONVERGENT B1 ;  /* 0x0000000000017941 */ /* 0x000fea0003800200 */
.L_x_53344:
        /* <DEDUP_REMOVED lines=22> */
.L_x_53351:
        /* <DEDUP_REMOVED lines=13> */
.L_x_53353:
[----:B------:R-:W-:Y:S05]  /*ff80*/  BSYNC.RECONVERGENT B2 ;  /* 0x0000000000027941 */ /* 0x000fea0003800200 */
.L_x_53352:
        /* <DEDUP_REMOVED lines=61> */
.L_x_53350:
[----:B------:R-:W-:Y:S05]  /*10360*/  BSYNC.RECONVERGENT B1 ;  /* 0x0000000000017941 */ /* 0x000fea0003800200 */
.L_x_53349:
        /* <DEDUP_REMOVED lines=22> */
.L_x_53356:
        /* <DEDUP_REMOVED lines=13> */
.L_x_53358:
[----:B------:R-:W-:Y:S05]  /*105a0*/  BSYNC.RECONVERGENT B2 ;  /* 0x0000000000027941 */ /* 0x000fea0003800200 */
.L_x_53357:
        /* <DEDUP_REMOVED lines=60> */
[----:B------:R-:W-:-:S07]  /*10970*/  IMAD.MOV.U32 R184, RZ, RZ, R186 ;  /* 0x000000ffffb87224 */ /* 0x000fce00078e00ba */
.L_x_53355:
[----:B------:R-:W-:Y:S05]  /*10980*/  BSYNC.RECONVERGENT B1 ;  /* 0x0000000000017941 */ /* 0x000fea0003800200 */
.L_x_53354:
        /* <DEDUP_REMOVED lines=22> */
.L_x_53361:
        /* <DEDUP_REMOVED lines=15> */
.L_x_53363:
[----:B------:R-:W-:Y:S05]  /*10be0*/  BSYNC.RECONVERGENT B2 ;  /* 0x0000000000027941 */ /* 0x000fea0003800200 */
.L_x_53362:
        /* <DEDUP_REMOVED lines=59> */
[----:B------:R-:W-:Y:S01]  /*10fa0*/  LOP3.LUT R164, R173, R162, R187, 0x96, !PT ;  /* 0x000000a2ada47212 */ /* 0x000fe200078e96bb */
[----:B------:R-:W-:-:S07]  /*10fb0*/  IMAD.MOV.U32 R162, RZ, RZ, RZ ;  /* 0x000000ffffa27224 */ /* 0x000fce00078e00ff */
.L_x_53360:
[----:B------:R-:W-:Y:S05]  /*10fc0*/  BSYNC.RECONVERGENT B1 ;  /* 0x0000000000017941 */ /* 0x000fea0003800200 */
.L_x_53359:
        /* <DEDUP_REMOVED lines=10> */
.L_x_53323:
        /* <DEDUP_REMOVED lines=16> */
.L_x_53367:
        /* <DEDUP_REMOVED lines=13> */
.L_x_53369:
[----:B------:R-:W-:Y:S05]  /*11240*/  BSYNC.RECONVERGENT B2 ;  /* 0x0000000000027941 */ /* 0x000fea0003800200 */
.L_x_53368:
[----:B------:R-:W-:Y:S01]  /*11250*/  IMAD.WIDE.U32 R6, R167, -0x326172a9, RZ ;  /* 0xcd9e8d57a7067825 */ /* 0x000fe200078e00ff */
[----:B------:R-:W-:Y:S02]  /*11260*/  LOP3.LUT R150, R159, R5, R3, 0x96, !PT ;  /* 0x000000059f967212 */ /* 0x000fe400078e9603 */
[----:B------:R-:W-:Y:S02]  /*11270*/  IADD3 R5, PT, PT, R2, -0x61c88647, RZ ;  /* 0x9e3779b902057810 */ /* 0x000fe40007ffe0ff */
        /* <DEDUP_REMOVED lines=48> */
[----:B------:R-:W-:-:S03]  /*11580*/  VIADD R5, R3, 0x96a522ad ;  /* 0x96a522ad03057836 */ /* 0x000fc60000000000 */
[----:B------:R-:W-:Y:S01]  /*11590*/  LOP3.LUT R184, R149, R150, R7, 0x96, !PT ;  /* 0x0000009695b87212 */ /* 0x000fe200078e9607 */
[----:B------:R-:W-:-:S04]  /*115a0*/  IMAD.WIDE.U32 R148, R148, -0x326172a9, RZ ;  /* 0xcd9e8d5794947825 */ /* 0x000fc800078e00ff */
[----:B------:R-:W-:Y:S01]  /*115b0*/  IMAD.WIDE.U32 R184, R184, -0x2daee0ad, RZ ;  /* 0xd2511f53b8b87825 */ /* 0x000fe200078e00ff */
[----:B------:R-:W-:-:S03]  /*115c0*/  LOP3.LUT R163, R163, R6, R149, 0x96, !PT ;  /* 0x00000006a3a37212 */ /* 0x000fc600078e9695 */
[----:B------:R-:W-:Y:S01]  /*115d0*/  HFMA2 R149, -RZ, RZ, 0, 0 ;  /* 0x00000000ff957431 */ /* 0x000fe200000001ff */
[----:B------:R-:W-:Y:S02]  /*115e0*/  MOV R160, R148 ;  /* 0x0000009400a07202 */ /* 0x000fe40000000f00 */
[----:B------:R-:W-:Y:S01]  /*115f0*/  LOP3.LUT R164, R5, R4, R185, 0x96, !PT ;  /* 0x0000000405a47212 */ /* 0x000fe200078e96b9 */
[----:B------:R-:W-:-:S07]  /*11600*/  IMAD.MOV.U32 R4, RZ, RZ, R158 ;  /* 0x000000ffff047224 */ /* 0x000fce00078e009e */
.L_x_53366:
[----:B------:R-:W-:Y:S05]  /*11610*/  BSYNC.RECONVERGENT B1 ;  /* 0x0000000000017941 */ /* 0x000fea0003800200 */
.L_x_53365:
        /* <DEDUP_REMOVED lines=9> */
[----:B------:R-:W-:-:S03]  /*116b0*/  MOV R150, 0x2 ;  /* 0x0000000200967802 */ /* 0x000fc60000000f00 */
[----:B------:R-:W-:Y:S01]  /*116c0*/  FMUL.FTZ R7, R7, R0 ;  /* 0x0000000007077220 */ /* 0x000fe20000410000 */
[----:B0-----:R-:W-:Y:S01]  /*116d0*/  FSETP.LE.FTZ.AND P1, PT, R148, R5, PT ;  /* 0x000000059400720b */ /* 0x001fe20003f33000 */
[----:B------:R-:W-:Y:S02]  /*116e0*/  IMAD.MOV.U32 R148, RZ, RZ, R160 ;  /* 0x000000ffff947224 */ /* 0x000fe400078e00a0 */
[----:B-1----:R-:W-:-:S10]  /*116f0*/  FMUL.FTZ R7, R7, R6 ;  /* 0x0000000607077220 */ /* 0x002fd40000410000 */
        /* <DEDUP_REMOVED lines=10> */
.L_x_53372:
        /* <DEDUP_REMOVED lines=13> */
.L_x_53374:
[----:B------:R-:W-:Y:S05]  /*11870*/  BSYNC.RECONVERGENT B2 ;  /* 0x0000000000027941 */ /* 0x000fea0003800200 */
.L_x_53373:
        /* <DEDUP_REMOVED lines=57> */
[----:B------:R-:W-:Y:S01]  /*11c10*/  IMAD.MOV.U32 R160, RZ, RZ, R162 ;  /* 0x000000ffffa07224 */ /* 0x000fe200078e00a2 */
[----:B------:R-:W-:Y:S02]  /*11c20*/  LOP3.LUT R164, R151, R148, R187, 0x96, !PT ;  /* 0x0000009497a47212 */ /* 0x000fe400078e96bb */
[----:B------:R-:W-:Y:S01]  /*11c30*/  MOV R148, R184 ;  /* 0x000000b800947202 */ /* 0x000fe20000000f00 */
[----:B------:R-:W-:-:S07]  /*11c40*/  IMAD.MOV.U32 R184, RZ, RZ, R186 ;  /* 0x000000ffffb87224 */ /* 0x000fce00078e00ba */
.L_x_53371:
[----:B------:R-:W-:Y:S05]  /*11c50*/  BSYNC.RECONVERGENT B1 ;  /* 0x0000000000017941 */ /* 0x000fea0003800200 */
.L_x_53370:
        /* <DEDUP_REMOVED lines=19> */
.L_x_53377:
        /* <DEDUP_REMOVED lines=13> */
.L_x_53379:
[----:B------:R-:W-:Y:S05]  /*11e60*/  BSYNC.RECONVERGENT B2 ;  /* 0x0000000000027941 */ /* 0x000fea0003800200 */
.L_x_53378:
        /* <DEDUP_REMOVED lines=8> */
[----:B------:R-:W-:-:S03]  /*11ef0*/  LOP3.LUT R149, R149, R162, R189, 0x96, !PT ;  /* 0x000000a295957212 */ /* 0x000fc600078e96bd */
[----:B------:R-:W-:Y:S01]  /*11f00*/  IMAD.MOV.U32 R158, RZ, RZ, RZ ;  /* 0x000000ffff9e7224 */ /* 0x000fe200078e00ff */
        /* <DEDUP_REMOVED lines=49> */
[----:B------:R-:W-:Y:S01]  /*12220*/  IMAD.MOV.U32 R149, RZ, RZ, R184 ;  /* 0x000000ffff957224 */ /* 0x000fe200078e00b8 */
[----:B------:R-:W-:-:S07]  /*12230*/  MOV R184, R186 ;  /* 0x000000ba00b87202 */ /* 0x000fce0000000f00 */
.L_x_53376:
[----:B------:R-:W-:Y:S05]  /*12240*/  BSYNC.RECONVERGENT B1 ;  /* 0x0000000000017941 */ /* 0x000fea0003800200 */
.L_x_53375:
[----:B------:R-:W-:Y:S01]  /*12250*/  ISETP.NE.AND P2, PT, R158, 0x1, PT ;  /* 0x000000019e00780c */ /* 0x000fe20003f45270 */
[----:B------:R-:W-:Y:S01]  /*12260*/  HADD2.F32 R151, -RZ, R173.H0_H0 ;  /* 0x200000adff977230 */ /* 0x000fe20000004100 */
[----:B------:R-:W-:Y:S01]  /*12270*/  I2FP.F32.U32 R149, R149 ;  /* 0x0000009500957245 */ /* 0x000fe20000201000 */
[----:B------:R-:W-:Y:S01]  /*12280*/  BSSY.RECONVERGENT B1, `(.L_x_53380) ;  /* 0x000005b000017945 */ /* 0x000fe20003800200 */
[----:B------:R-:W-:-:S03]  /*12290*/  HFMA2 R162, -RZ, RZ, 0, 1.1920928955078125e-07 ;  /* 0x00000002ffa27431 */ /* 0x000fc600000001ff */
        /* <DEDUP_REMOVED lines=14> */
.L_x_53382:
        /* <DEDUP_REMOVED lines=13> */
.L_x_53384:
[----:B------:R-:W-:Y:S05]  /*12450*/  BSYNC.RECONVERGENT B2 ;  /* 0x0000000000027941 */ /* 0x000fea0003800200 */
.L_x_53383:
[----:B------:R-:W-:Y:S01]  /*12460*/  IMAD.WIDE.U32 R162, R167, -0x326172a9, RZ ;  /* 0xcd9e8d57a7a27825 */ /* 0x000fe200078e00ff */
[----:B------:R-:W-:Y:S02]  /*12470*/  LOP3.LUT R188, R159, R151, R3, 0x96, !PT ;  /* 0x000000979fbc7212 */ /* 0x000fe400078e9603 */
[C---:B------:R-:W-:Y:S01]  /*12480*/  IADD3 R171, PT, PT, R2.reuse, 0x3c6ef372, RZ ;  /* 0x3c6ef37202ab7810 */ /* 0x040fe20007ffe0ff */
        /* <DEDUP_REMOVED lines=53> */
[----:B------:R-:W-:Y:S01]  /*127e0*/  HFMA2 R162, -RZ, RZ, 0, 0 ;  /* 0x00000000ffa27431 */ /* 0x000fe200000001ff */
[----:B------:R-:W-:Y:S01]  /*127f0*/  LOP3.LUT R164, R151, R150, R187, 0x96, !PT ;  /* 0x0000009697a47212 */ /* 0x000fe200078e96bb */
[----:B------:R-:W-:Y:S01]  /*12800*/  IMAD.MOV.U32 R160, RZ, RZ, R188 ;  /* 0x000000ffffa07224 */ /* 0x000fe200078e00bc */
[----:B------:R-:W-:Y:S01]  /*12810*/  MOV R150, R184 ;  /* 0x000000b800967202 */ /* 0x000fe20000000f00 */
[----:B------:R-:W-:-:S07]  /*12820*/  IMAD.MOV.U32 R184, RZ, RZ, R186 ;  /* 0x000000ffffb87224 */ /* 0x000fce00078e00ba */
.L_x_53381:
[----:B------:R-:W-:Y:S05]  /*12830*/  BSYNC.RECONVERGENT B1 ;  /* 0x0000000000017941 */ /* 0x000fea0003800200 */
.L_x_53380:
[----:B------:R-:W-:Y:S01]  /*12840*/  ISETP.NE.AND P3, PT, R162, 0x1, PT ;  /* 0x00000001a200780c */ /* 0x000fe20003f65270 */
[----:B------:R-:W-:Y:S01]  /*12850*/  HADD2.F32 R173, -RZ, R173.H1_H1 ;  /* 0x300000adffad7230 */ /* 0x000fe20000004100 */
        /* <DEDUP_REMOVED lines=17> */
.L_x_53387:
        /* <DEDUP_REMOVED lines=13> */
.L_x_53389:
[----:B------:R-:W-:Y:S05]  /*12a40*/  BSYNC.RECONVERGENT B2 ;  /* 0x0000000000027941 */ /* 0x000fea0003800200 */
.L_x_53388:
        /* <DEDUP_REMOVED lines=61> */
.L_x_53386:
[----:B------:R-:W-:Y:S05]  /*12e20*/  BSYNC.RECONVERGENT B1 ;  /* 0x0000000000017941 */ /* 0x000fea0003800200 */
.L_x_53385:
[----:B------:R-:W-:Y:S01]  /*12e30*/  ISETP.NE.AND P4, PT, R172, 0x1, PT ;  /* 0x00000001ac00780c */ /* 0x000fe20003f85270 */
[----:B------:R-:W-:Y:S01]  /*12e40*/  HADD2.F32 R171, -RZ, R174.H0_H0 ;  /* 0x200000aeffab7230 */ /* 0x000fe20000004100 */
        /* <DEDUP_REMOVED lines=17> */
.L_x_53392:
        /* <DEDUP_REMOVED lines=13> */
.L_x_53394:
[----:B------:R-:W-:Y:S05]  /*13030*/  BSYNC.RECONVERGENT B2 ;  /* 0x0000000000027941 */ /* 0x000fea0003800200 */
.L_x_53393:
        /* <DEDUP_REMOVED lines=51> */
[----:B------:R-:W-:Y:S01]  /*13370*/  LOP3.LUT R151, R151, R188, R173, 0x96, !PT ;  /* 0x000000bc97977212 */ /* 0x000fe200078e96ad */
[----:B------:R-:W-:Y:S02]  /*13380*/  HFMA2 R173, -RZ, RZ, 0, 0 ;  /* 0x00000000ffad7431 */ /* 0x000fe400000001ff */
        /* <DEDUP_REMOVED lines=8> */
.L_x_53391:
[----:B------:R-:W-:Y:S05]  /*13410*/  BSYNC.RECONVERGENT B1 ;  /* 0x0000000000017941 */ /* 0x000fea0003800200 */
.L_x_53390:
        /* <DEDUP_REMOVED lines=19> */
.L_x_53397:
        /* <DEDUP_REMOVED lines=13> */
.L_x_53399:
[----:B------:R-:W-:Y:S05]  /*13620*/  BSYNC.RECONVERGENT B2 ;  /* 0x0000000000027941 */ /* 0x000fea0003800200 */
.L_x_53398:
        /* <DEDUP_REMOVED lines=61> */
.L_x_53396:
[----:B------:R-:W-:Y:S05]  /*13a00*/  BSYNC.RECONVERGENT B1 ;  /* 0x0000000000017941 */ /* 0x000fea0003800200 */
.L_x_53395:
        /* <DEDUP_REMOVED lines=19> */
.L_x_53402:
        /* <DEDUP_REMOVED lines=15> */
.L_x_53404:
[----:B------:R-:W-:Y:S05]  /*13c30*/  BSYNC.RECONVERGENT B2 ;  /* 0x0000000000027941 */ /* 0x000fea0003800200 */
.L_x_53403:
        /* <DEDUP_REMOVED lines=56> */
[----:B------:R-:W-:Y:S01]  /*13fc0*/  IMAD.MOV.U32 R160, RZ, RZ, R190 ;  /* 0x000000ffffa07224 */ /* 0x000fe200078e00be */
[----:B------:R-:W-:Y:S01]  /*13fd0*/  LOP3.LUT R164, R151, R162, R189, 0x96, !PT ;  /* 0x000000a297a47212 */ /* 0x000fe200078e96bd */
[----:B------:R-:W-:Y:S01]  /*13fe0*/  HFMA2 R162, -RZ, RZ, 0, 0 ;  /* 0x00000000ffa27431 */ /* 0x000fe200000001ff */
[----:B------:R-:W-:Y:S01]  /*13ff0*/  MOV R151, R184 ;  /* 0x000000b800977202 */ /* 0x000fe20000000f00 */
[----:B------:R-:W-:-:S07]  /*14000*/  IMAD.MOV.U32 R184, RZ, RZ, R188 ;  /* 0x000000ffffb87224 */ /* 0x000fce00078e00bc */
.L_x_53401:
[----:B------:R-:W-:Y:S05]  /*14010*/  BSYNC.RECONVERGENT B1 ;  /* 0x0000000000017941 */ /* 0x000fea0003800200 */
.L_x_53400:
        /* <DEDUP_REMOVED lines=16> */
.L_x_53364:
        /* <DEDUP_REMOVED lines=12> */
[----:B------:R-:W-:Y:S01]  /*141e0*/  SEL R171, RZ, 0x1, !P6 ;  /* 0x00000001ffab7807 */ /* 0x000fe20007000000 */
[----:B0-----:R-:W-:Y:S01]  /*141f0*/  IMAD.WIDE.U32 R174, R168, 0x20, R172 ;  /* 0x00000020a8ae7825 */ /* 0x001fe200078e00ac */
[----:B------:R-:W-:-:S02]  /*14200*/  LOP3.LUT R173, R188, R185, RZ, 0xfc, !PT ;  /* 0x000000b9bcad7212 */ /* 0x000fc400078efcff */
[----:B------:R-:W-:Y:S01]  /*14210*/  LOP3.LUT R172, R158, R171, RZ, 0xfc, !PT ;  /* 0x000000ab9eac7212 */ /* 0x000fe200078efcff */
[----:B------:R-:W-:Y:S01]  /*14220*/  IMAD.MOV.U32 R158, RZ, RZ, R184 ;  /* 0x000000ffff9e7224 */ /* 0x000fe200078e00b8 */
[----:B------:R3:W-:Y:S01]  /*14230*/  STG.E.128 desc[UR6][R174.64], R4 ;  /* 0x00000004ae007986 */ /* 0x0007e2000c101d06 */
[----:B-1----:R-:W-:-:S03]  /*14240*/  IMAD.WIDE.U32 R186, R168, 0x8, R186 ;  /* 0x00000008a8ba7825 */ /* 0x002fc600078e00ba */
[----:B------:R3:W-:Y:S01]  /*14250*/  STG.E.128 desc[UR6][R174.64+0x10], R148 ;  /* 0x00001094ae007986 */ /* 0x0007e2000c101d06 */
[----:B------:R-:W-:-:S03]  /*14260*/  IADD3 R168, PT, PT, R168, 0x20, RZ ;  /* 0x00000020a8a87810 */ /* 0x000fc60007ffe0ff */
[----:B------:R3:W-:Y:S04]  /*14270*/  STG.E.64 desc[UR6][R186.64], R172 ;  /* 0x000000acba007986 */ /* 0x0007e8000c101b06 */
.L_x_53322:
[----:B------:R-:W-:Y:S05]  /*14280*/  BSYNC.RECONVERGENT B0 ;  /* 0x0000000000007941 */ /* 0x000fea0003800200 */
.L_x_53321:
[----:B------:R-:W-:Y:S01]  /*14290*/  ISETP.GE.U32.AND P0, PT, R166, 0x80, PT ;  /* 0x00000080a600780c */ /* 0x000fe20003f06070 */
[----:B------:R-:W-:Y:S01]  /*142a0*/  BSSY.RECONVERGENT B0, `(.L_x_53405) ;  /* 0x000064a000007945 */ /* 0x000fe20003800200 */
[----:B------:R-:W-:-:S11]  /*142b0*/  LOP3.LUT R169, R169, 0xffffefff, RZ, 0xc0, !PT ;  /* 0xffffefffa9a97812 */ /* 0x000fd600078ec0ff */
[----:B------:R-:W-:Y:S01]  /*142c0*/  @P0 LOP3.LUT R169, R169, 0x1000, RZ, 0xfc, !PT ;  /* 0x00001000a9a90812 */ /* 0x000fe200078efcff */
[----:B------:R-:W-:Y:S06]  /*142d0*/  @!P0 BRA `(.L_x_53406) ;  /* 0x0000006400188947 */ /* 0x000fec0003800000 */
[----:B------:R-:W1:Y:S02]  /*142e0*/  LDC.64 R88, c[0x0][0x390] ;  /* 0x0000e400ff587b82 */ /* 0x000e640000000a00 */
[----:B-1----:R-:W-:-:S05]  /*142f0*/  IMAD.WIDE.U32 R88, R168, 0x10, R88 ;  /* 0x00000010a8587825 */ /* 0x002fca00078e0058 */
[----:B0-23--:R0:W5:Y:S01]  /*14300*/  LDG.E.128 R172, desc[UR6][R88.64] ;  /* 0x0000000658ac7981 */ /* 0x00d162000c1e1d00 */
        /* <DEDUP_REMOVED lines=23> */
.L_x_53410:
        /* <DEDUP_REMOVED lines=13> */
.L_x_53412:
[----:B------:R-:W-:Y:S05]  /*14550*/  BSYNC.RECONVERGENT B2 ;  /* 0x0000000000027941 */ /* 0x000fea0003800200 */
.L_x_53411:
        /* <DEDUP_REMOVED lines=51> */
[----:B------:R-:W-:Y:S01]  /*14890*/  LOP3.LUT R171, R171, R188, R185, 0x96, !PT ;  /* 0x000000bcabab7212 */ /* 0x000fe200078e96b9 */
[----:B------:R-:W-:Y:S02]  /*148a0*/  IMAD.MOV.U32 R185, RZ, RZ, R158 ;  /* 0x000000ffffb97224 */ /* 0x000fe400078e009e */
[----:B------:R-:W-:-:S04]  /*148b0*/  IMAD.WIDE.U32 R188, R187, -0x326172a9, RZ ;  /* 0xcd9e8d57bbbc7825 */ /* 0x000fc800078e00ff */
[----:B------:R-:W-:Y:S01]  /*148c0*/  IMAD.WIDE.U32 R186, R171, -0x2daee0ad, RZ ;  /* 0xd2511f53abba7825 */ /* 0x000fe200078e00ff */
[----:B------:R-:W-:Y:S02]  /*148d0*/  IADD3 R171, PT, PT, R3, -0x695add53, RZ ;  /* 0x96a522ad03ab7810 */ /* 0x000fe40007ffe0ff */
[----:B------:R-:W-:Y:S01]  /*148e0*/  LOP3.LUT R163, R163, R184, R189, 0x96, !PT ;  /* 0x000000b8a3a37212 */ /* 0x000fe200078e96bd */
[----:B------:R-:W-:Y:S02]  /*148f0*/  IMAD.MOV.U32 R160, RZ, RZ, R188 ;  /* 0x000000ffffa07224 */ /* 0x000fe400078e00bc */
[----:B------:R-:W-:Y:S01]  /*14900*/  HFMA2 R188, -RZ, RZ, 0, 0 ;  /* 0x00000000ffbc7431 */ /* 0x000fe200000001ff */
[----:B------:R-:W-:Y:S02]  /*14910*/  LOP3.LUT R164, R171, R162, R187, 0x96, !PT ;  /* 0x000000a2aba47212 */ /* 0x000fe400078e96bb */
[----:B------:R-:W-:-:S07]  /*14920*/  MOV R184, R186 ;  /* 0x000000ba00b87202 */ /* 0x000fce0000000f00 */
.L_x_53409:
[----:B------:R-:W-:Y:S05]  /*14930*/  BSYNC.RECONVERGENT B1 ;  /* 0x0000000000017941 */ /* 0x000fea0003800200 */
.L_x_53408:
        /* <DEDUP_REMOVED lines=27> */
.L_x_53415:
        /* <DEDUP_REMOVED lines=13> */
.L_x_53417:
[----:B------:R-:W-:Y:S05]  /*14bc0*/  BSYNC.RECONVERGENT B2 ;  /* 0x0000000000027941 */ /* 0x000fea0003800200 */
.L_x_53416:
        /* <DEDUP_REMOVED lines=61> */
.L_x_53414:
[----:B------:R-:W-:Y:S05]  /*14fa0*/  BSYNC.RECONVERGENT B1 ;  /* 0x0000000000017941 */ /* 0x000fea0003800200 */
.L_x_53413:
        /* <DEDUP_REMOVED lines=22> */
.L_x_53420:
        /* <DEDUP_REMOVED lines=13> */
.L_x_53422:
[----:B------:R-:W-:Y:S05]  /*151e0*/  BSYNC.RECONVERGENT B2 ;  /* 0x0000000000027941 */ /* 0x000fea0003800200 */
.L_x_53421:
[----:B------:R-:W-:Y:S01]  /*151f0*/  IMAD.WIDE.U32 R186, R167, -0x326172a9, RZ ;  /* 0xcd9e8d57a7ba7825 */ /* 0x000fe200078e00ff */
[----:B------:R-:W-:Y:S02]  /*15200*/  LOP3.LUT R190, R159, R163, R3, 0x96, !PT ;  /* 0x000000a39fbe7212 */ /* 0x000fe400078e9603 */
[----:B------:R-:W-:Y:S01]  /*15210*/  IADD3 R163, PT, PT, R2, -0x61c88647, RZ ;  /* 0x9e3779b902a37810 */ /* 0x000fe20007ffe0ff */
[----:B------:R-:W-:Y:S01]  /*15220*/  IMAD.MOV.U32 R172, RZ, RZ, R184 ;  /* 0x000000ffffac7224 */ /* 0x000fe200078e00b8 */
        /* <DEDUP_REMOVED lines=49> */
[----:B------:R-:W-:-:S04]  /*15540*/  IMAD.WIDE.U32 R190, R191, -0x326172a9, RZ ;  /* 0xcd9e8d57bfbe7825 */ /* 0x000fc800078e00ff */
[----:B------:R-:W-:Y:S01]  /*15550*/  IMAD.WIDE.U32 R188, R189, -0x2daee0ad, RZ ;  /* 0xd2511f53bdbc7825 */ /* 0x000fe200078e00ff */
[----:B------:R-:W-:Y:S02]  /*15560*/  LOP3.LUT R163, R163, R186, R191, 0x96, !PT ;  /* 0x000000baa3a37212 */ /* 0x000fe400078e96bf */
[----:B------:R-:W-:Y:S01]  /*15570*/  MOV R160, R190 ;  /* 0x000000be00a07202 */ /* 0x000fe20000000f00 */
[----:B------:R-:W-:Y:S01]  /*15580*/  VIADD R187, R3, 0x96a522ad ;  /* 0x96a522ad03bb7836 */ /* 0x000fe20000000000 */
[----:B------:R-:W-:Y:S01]  /*15590*/  MOV R184, R188 ;  /* 0x000000bc00b87202 */ /* 0x000fe20000000f00 */
[----:B------:R-:W-:-:S03]  /*155a0*/  IMAD.MOV.U32 R188, RZ, RZ, RZ ;  /* 0x000000ffffbc7224 */ /* 0x000fc600078e00ff */
[----:B------:R-:W-:-:S07]  /*155b0*/  LOP3.LUT R164, R187, R162, R189, 0x96, !PT ;  /* 0x000000a2bba47212 */ /* 0x000fce00078e96bd */
.L_x_53419:
[----:B------:R-:W-:Y:S05]  /*155c0*/  BSYNC.RECONVERGENT B1 ;  /* 0x0000000000017941 */ /* 0x000fea0003800200 */
.L_x_53418:
        /* <DEDUP_REMOVED lines=22> */
.L_x_53425:
        /* <DEDUP_REMOVED lines=13> */
.L_x_53427:
[----:B------:R-:W-:Y:S05]  /*15800*/  BSYNC.RECONVERGENT B2 ;  /* 0x0000000000027941 */ /* 0x000fea0003800200 */
.L_x_53426:
        /* <DEDUP_REMOVED lines=61> */
.L_x_53424:
[----:B------:R-:W-:Y:S05]  /*15be0*/  BSYNC.RECONVERGENT B1 ;  /* 0x0000000000017941 */ /* 0x000fea0003800200 */
.L_x_53423:
        /* <DEDUP_REMOVED lines=22> */
.L_x_53430:
        /* <DEDUP_REMOVED lines=13> */
.L_x_53432:
[----:B------:R-:W-:Y:S05]  /*15e20*/  BSYNC.RECONVERGENT B2 ;  /* 0x0000000000027941 */ /* 0x000fea0003800200 */
.L_x_53431:
        /* <DEDUP_REMOVED lines=61> */
.L_x_53429:
[----:B------:R-:W-:Y:S05]  /*16200*/  BSYNC.RECONVERGENT B1 ;  /* 0x0000000000017941 */ /* 0x000fea0003800200 */
.L_x_53428:
        /* <DEDUP_REMOVED lines=22> */
.L_x_53435:
        /* <DEDUP_REMOVED lines=13> */
.L_x_53437:
[----:B------:R-:W-:Y:S05]  /*16440*/  BSYNC.RECONVERGENT B2 ;  /* 0x0000000000027941 */ /* 0x000fea0003800200 */
.L_x_53436:
        /* <DEDUP_REMOVED lines=61> */
.L_x_53434:
[----:B------:R-:W-:Y:S05]  /*16820*/  BSYNC.RECONVERGENT B1 ;  /* 0x0000000000017941 */ /* 0x000fea0003800200 */
.L_x_53433:
        /* <DEDUP_REMOVED lines=22> */
.L_x_53440:
        /* <DEDUP_REMOVED lines=13> */
.L_x_53442:
[----:B------:R-:W-:Y:S05]  /*16a60*/  BSYNC.RECONVERGENT B2 ;  /* 0x0000000000027941 */ /* 0x000fea0003800200 */
.L_x_53441:
        /* <DEDUP_REMOVED lines=61> */
.L_x_53439:
[----:B------:R-:W-:Y:S05]  /*16e40*/  BSYNC.RECONVERGENT B1 ;  /* 0x0000000000017941 */ /* 0x000fea0003800200 */
.L_x_53438:
        /* <DEDUP_REMOVED lines=22> */
.L_x_53445:
        /* <DEDUP_REMOVED lines=15> */
.L_x_53447:
[----:B------:R-:W-:Y:S05]  /*170a0*/  BSYNC.RECONVERGENT B2 ;  /* 0x0000000000027941 */ /* 0x000fea0003800200 */
.L_x_53446:
        /* <DEDUP_REMOVED lines=61> */
.L_x_53444:
[----:B------:R-:W-:Y:S05]  /*17480*/  BSYNC.RECONVERGENT B1 ;  /* 0x0000000000017941 */ /* 0x000fea0003800200 */
.L_x_53443:
        /* <DEDUP_REMOVED lines=10> */
.L_x_53407:
        /* <DEDUP_REMOVED lines=16> */
.L_x_53451:
        /* <DEDUP_REMOVED lines=13> */
.L_x_53453:
[----:B------:R-:W-:Y:S05]  /*17700*/  BSYNC.RECONVERGENT B2 ;  /* 0x0000000000027941 */ /* 0x000fea0003800200 */
.L_x_53452:
        /* <DEDUP_REMOVED lines=60> */
.L_x_53450:
[----:B------:R-:W-:Y:S05]  /*17ad0*/  BSYNC.RECONVERGENT B1 ;  /* 0x0000000000017941 */ /* 0x000fea0003800200 */
.L_x_53449:
        /* <DEDUP_REMOVED lines=24> */
.L_x_53456:
        /* <DEDUP_REMOVED lines=13> */
.L_x_53458:
[----:B------:R-:W-:Y:S05]  /*17d30*/  BSYNC.RECONVERGENT B2 ;  /* 0x0000000000027941 */ /* 0x000fea0003800200 */
.L_x_53457:
        /* <DEDUP_REMOVED lines=61> */
.L_x_53455:
[----:B------:R-:W-:Y:S05]  /*18110*/  BSYNC.RECONVERGENT B1 ;  /* 0x0000000000017941 */ /* 0x000fea0003800200 */
.L_x_53454:
        /* <DEDUP_REMOVED lines=19> */
.L_x_53461:
        /* <DEDUP_REMOVED lines=13> */
.L_x_53463:
[----:B------:R-:W-:Y:S05]  /*18320*/  BSYNC.RECONVERGENT B2 ;  /* 0x0000000000027941 */ /* 0x000fea0003800200 */
.L_x_53462:
        /* <DEDUP_REMOVED lines=61> */
.L_x_53460:
[----:B------:R-:W-:Y:S05]  /*18700*/  BSYNC.RECONVERGENT B1 ;  /* 0x0000000000017941 */ /* 0x000fea0003800200 */
.L_x_53459:
[----:B------:R-:W-:Y:S01]  /*18710*/  ISETP.NE.AND P2, PT, R158, 0x1, PT ;  /* 0x000000019e00780c */ /* 0x000fe20003f45270 */
[----:B------:R-:W-:Y:S01]  /*18720*/  HADD2.F32 R147, -RZ, R173.H0_H0 ;  /* 0x200000adff937230 */ /* 0x000fe20000004100 */
[----:B------:R-:W-:Y:S01]  /*18730*/  I2FP.F32.U32 R145, R145 ;  /* 0x0000009100917245 */ /* 0x000fe20000201000 */
[----:B------:R-:W-:Y:S01]  /*18740*/  BSSY.RECONVERGENT B1, `(.L_x_53464) ;  /* 0x000005b000017945 */ /* 0x000fe20003800200 */
[----:B------:R-:W-:-:S03]  /*18750*/  IMAD.MOV.U32 R162, RZ, RZ, 0x2 ;  /* 0x00000002ffa27424 */ /* 0x000fc600078e00ff */
[----:B------:R-:W-:Y:S01]  /*18760*/  FFMA.FTZ R146, R145, R88, 1.1641532182693481445e-10 ;  /* 0x2f00000091927423 */ /* 0x000fe20000010058 */
[----:B------:R-:W-:Y:S01]  /*18770*/  FMUL.FTZ R145, R147, R0 ;  /* 0x0000000093917220 */ /* 0x000fe20000410000 */
[----:B------:R-:W-:-:S03]  /*18780*/  MOV R147, R160 ;  /* 0x000000a000937202 */ /* 0x000fc60000000f00 */
        /* <DEDUP_REMOVED lines=11> */
.L_x_53466:
        /* <DEDUP_REMOVED lines=13> */
.L_x_53468:
[----:B------:R-:W-:Y:S05]  /*18910*/  BSYNC.RECONVERGENT B2 ;  /* 0x0000000000027941 */ /* 0x000fea0003800200 */
.L_x_53467:
        /* <DEDUP_REMOVED lines=61> */
.L_x_53465:
[----:B------:R-:W-:Y:S05]  /*18cf0*/  BSYNC.RECONVERGENT B1 ;  /* 0x0000000000017941 */ /* 0x000fea0003800200 */
.L_x_53464:
        /* <DEDUP_REMOVED lines=19> */
.L_x_53471:
        /* <DEDUP_REMOVED lines=13> */
.L_x_53473:
[----:B------:R-:W-:Y:S05]  /*18f00*/  BSYNC.RECONVERGENT B2 ;  /* 0x0000000000027941 */ /* 0x000fea0003800200 */
.L_x_53472:
        /* <DEDUP_REMOVED lines=61> */
.L_x_53470:
[----:B------:R-:W-:Y:S05]  /*192e0*/  BSYNC.RECONVERGENT B1 ;  /* 0x0000000000017941 */ /* 0x000fea0003800200 */
.L_x_53469:
        /* <DEDUP_REMOVED lines=19> */
.L_x_53476:
        /* <DEDUP_REMOVED lines=13> */
.L_x_53478:
[----:B------:R-:W-:Y:S05]  /*194f0*/  BSYNC.RECONVERGENT B2 ;  /* 0x0000000000027941 */ /* 0x000fea0003800200 */
.L_x_53477:
        /* <DEDUP_REMOVED lines=61> */
.L_x_53475:
[----:B------:R-:W-:Y:S05]  /*198d0*/  BSYNC.RECONVERGENT B1 ;  /* 0x0000000000017941 */ /* 0x000fea0003800200 */
.L_x_53474:
        /* <DEDUP_REMOVED lines=19> */
.L_x_53481:
        /* <DEDUP_REMOVED lines=13> */
.L_x_53483:
[----:B------:R-:W-:Y:S05]  /*19ae0*/  BSYNC.RECONVERGENT B2 ;  /* 0x0000000000027941 */ /* 0x000fea0003800200 */
.L_x_53482:
        /* <DEDUP_REMOVED lines=61> */
.L_x_53480:
[----:B------:R-:W-:Y:S05]  /*19ec0*/  BSYNC.RECONVERGENT B1 ;  /* 0x0000000000017941 */ /* 0x000fea0003800200 */
.L_x_53479:
        /* <DEDUP_REMOVED lines=19> */
.L_x_53486:
        /* <DEDUP_REMOVED lines=15> */
.L_x_53488:
[----:B------:R-:W-:Y:S05]  /*1a0f0*/  BSYNC.RECONVERGENT B2 ;  /* 0x0000000000027941 */ /* 0x000fea0003800200 */
.L_x_53487:
        /* <DEDUP_REMOVED lines=61> */
.L_x_53485:
[----:B------:R-:W-:Y:S05]  /*1a4d0*/  BSYNC.RECONVERGENT B1 ;  /* 0x0000000000017941 */ /* 0x000fea0003800200 */
.L_x_53484:
        /* <DEDUP_REMOVED lines=16> */
.L_x_53448:
        /* <DEDUP_REMOVED lines=15> */
[----:B------:R-:W-:Y:S02]  /*1a6d0*/  LOP3.LUT R172, R158, R171, RZ, 0xfc, !PT ;  /* 0x000000ab9eac7212 */ /* 0x000fe400078efcff */
[----:B------:R4:W-:Y:S01]  /*1a6e0*/  STG.E.128 desc[UR6][R174.64], R88 ;  /* 0x00000058ae007986 */ /* 0x0009e2000c101d06 */
[----:B------:R-:W-:Y:S01]  /*1a6f0*/  MOV R158, R184 ;  /* 0x000000b8009e7202 */ /* 0x000fe20000000f00 */
[C---:B-1----:R-:W-:Y:S02]  /*1a700*/  IMAD.WIDE.U32 R186, R168.reuse, 0x8, R186 ;  /* 0x00000008a8ba7825 */ /* 0x042fe400078e00ba */
[----:B------:R4:W-:Y:S02]  /*1a710*/  STG.E.128 desc[UR6][R174.64+0x10], R144 ;  /* 0x00001090ae007986 */ /* 0x0009e4000c101d06 */
[----:B------:R-:W-:Y:S02]  /*1a720*/  VIADD R168, R168, 0x20 ;  /* 0x00000020a8a87836 */ /* 0x000fe40000000000 */
[----:B------:R4:W-:Y:S05]  /*1a730*/  STG.E.64 desc[UR6][R186.64], R172 ;  /* 0x000000acba007986 */ /* 0x0009ea000c101b06 */
.L_x_53406:
[----:B------:R-:W-:Y:S05]  /*1a740*/  BSYNC.RECONVERGENT B0 ;  /* 0x0000000000007941 */ /* 0x000fea0003800200 */
.L_x_53405:
        /* <DEDUP_REMOVED lines=31> */
.L_x_53494:
        /* <DEDUP_REMOVED lines=13> */
.L_x_53496:
[----:B------:R-:W-:Y:S05]  /*1aa10*/  BSYNC.RECONVERGENT B2 ;  /* 0x0000000000027941 */ /* 0x000fea0003800200 */
.L_x_53495:
        /* <DEDUP_REMOVED lines=61> */
.L_x_53493:
[----:B------:R-:W-:Y:S05]  /*1adf0*/  BSYNC.RECONVERGENT B1 ;  /* 0x0000000000017941 */ /* 0x000fea0003800200 */
.L_x_53492:
[----:B------:R-:W0:Y:S01]  /*1ae00*/  LDC R158, c[0x0][0x408] ;  /* 0x00010200ff9e7b82 */ /* 0x000e220000000800 */
[----:B------:R-:W-:Y:S01]  /*1ae10*/  I2FP.F32.U32 R162, R185 ;  /* 0x000000b900a27245 */ /* 0x000fe20000201000 */
[----:B------:R-:W-:Y:S02]  /*1ae20*/  HFMA2 R185, -RZ, RZ, 0.1171875, 0 ;  /* 0x2f800000ffb97431 */ /* 0x000fe400000001ff */
[----:B-----5:R-:W-:Y:S01]  /*1ae30*/  HADD2.F32 R187, -RZ, R172.H0_H0 ;  /* 0x200000acffbb7230 */ /* 0x020fe20000004100 */
[----:B------:R-:W-:Y:S01]  /*1ae40*/  LOP3.LUT R169, R169, 0xfffffffd, RZ, 0xc0, !PT ;  /* 0xfffffffda9a97812 */ /* 0x000fe200078ec0ff */
[----:B------:R-:W-:Y:S01]  /*1ae50*/  BSSY.RECONVERGENT B1, `(.L_x_53497) ;  /* 0x0000061000017945 */ /* 0x000fe20003800200 */
        /* <DEDUP_REMOVED lines=21> */
.L_x_53499:
        /* <DEDUP_REMOVED lines=13> */
.L_x_53501:
[----:B------:R-:W-:Y:S05]  /*1b080*/  BSYNC.RECONVERGENT B2 ;  /* 0x0000000000027941 */ /* 0x000fea0003800200 */
.L_x_53500:
        /* <DEDUP_REMOVED lines=61> */
.L_x_53498:
[----:B------:R-:W-:Y:S05]  /*1b460*/  BSYNC.RECONVERGENT B1 ;  /* 0x0000000000017941 */ /* 0x000fea0003800200 */
.L_x_53497:
        /* <DEDUP_REMOVED lines=22> */
.L_x_53504:
        /* <DEDUP_REMOVED lines=13> */
.L_x_53506:
[----:B------:R-:W-:Y:S05]  /*1b6a0*/  BSYNC.RECONVERGENT B2 ;  /* 0x0000000000027941 */ /* 0x000fea0003800200 */
.L_x_53505:
        /* <DEDUP_REMOVED lines=57> */
[----:B------:R-:W-:Y:S02]  /*1ba40*/  IMAD.MOV.U32 R184, RZ, RZ, R188 ;  /* 0x000000ffffb87224 */ /* 0x000fe400078e00bc */
[----:B------:R-:W-:Y:S02]  /*1ba50*/  HFMA2 R188, -RZ, RZ, 0, 0 ;  /* 0x00000000ffbc7431 */ /* 0x000fe400000001ff */
[----:B------:R-:W-:Y:S01]  /*1ba60*/  IMAD.MOV.U32 R160, RZ, RZ, R190 ;  /* 0x000000ffffa07224 */ /* 0x000fe200078e00be */
[----:B------:R-:W-:-:S07]  /*1ba70*/  LOP3.LUT R164, R187, R162, R189, 0x96, !PT ;  /* 0x000000a2bba47212 */ /* 0x000fce00078e96bd */
.L_x_53503:
[----:B------:R-:W-:Y:S05]  /*1ba80*/  BSYNC.RECONVERGENT B1 ;  /* 0x0000000000017941 */ /* 0x000fea0003800200 */
.L_x_53502:
        /* <DEDUP_REMOVED lines=22> */
.L_x_53509:
        /* <DEDUP_REMOVED lines=13> */
.L_x_53511:
[----:B------:R-:W-:Y:S05]  /*1bcc0*/  BSYNC.RECONVERGENT B2 ;  /* 0x0000000000027941 */ /* 0x000fea0003800200 */
.L_x_53510:
        /* <DEDUP_REMOVED lines=61> */
.L_x_53508:
[----:B------:R-:W-:Y:S05]  /*1c0a0*/  BSYNC.RECONVERGENT B1 ;  /* 0x0000000000017941 */ /* 0x000fea0003800200 */
.L_x_53507:
        /* <DEDUP_REMOVED lines=22> */
.L_x_53514:
        /* <DEDUP_REMOVED lines=13> */
.L_x_53516:
[----:B------:R-:W-:Y:S05]  /*1c2e0*/  BSYNC.RECONVERGENT B2 ;  /* 0x0000000000027941 */ /* 0x000fea0003800200 */
.L_x_53515:
        /* <DEDUP_REMOVED lines=61> */
.L_x_53513:
[----:B------:R-:W-:Y:S05]  /*1c6c0*/  BSYNC.RECONVERGENT B1 ;  /* 0x0000000000017941 */ /* 0x000fea0003800200 */
.L_x_53512:
        /* <DEDUP_REMOVED lines=22> */
.L_x_53519:
        /* <DEDUP_REMOVED lines=13> */
.L_x_53521:
[----:B------:R-:W-:Y:S05]  /*1c900*/  BSYNC.RECONVERGENT B2 ;  /* 0x0000000000027941 */ /* 0x000fea0003800200 */
.L_x_53520:
        /* <DEDUP_REMOVED lines=61> */
.L_x_53518:
[----:B------:R-:W-:Y:S05]  /*1cce0*/  BSYNC.RECONVERGENT B1 ;  /* 0x0000000000017941 */ /* 0x000fea0003800200 */
.L_x_53517:
        /* <DEDUP_REMOVED lines=22> */
.L_x_53524:
        /* <DEDUP_REMOVED lines=13> */
.L_x_53526:
[----:B------:R-:W-:Y:S05]  /*1cf20*/  BSYNC.RECONVERGENT B2 ;  /* 0x0000000000027941 */ /* 0x000fea0003800200 */
.L_x_53525:
        /* <DEDUP_REMOVED lines=61> */
.L_x_53523:
[----:B------:R-:W-:Y:S05]  /*1d300*/  BSYNC.RECONVERGENT B1 ;  /* 0x0000000000017941 */ /* 0x000fea0003800200 */
.L_x_53522:
        /* <DEDUP_REMOVED lines=22> */
.L_x_53529:
        /* <DEDUP_REMOVED lines=15> */
.L_x_53531:
[----:B------:R-:W-:Y:S05]  /*1d560*/  BSYNC.RECONVERGENT B2 ;  /* 0x0000000000027941 */ /* 0x000fea0003800200 */
.L_x_53530:
        /* <DEDUP_REMOVED lines=61> */
.L_x_53528:
[----:B------:R-:W-:Y:S05]  /*1d940*/  BSYNC.RECONVERGENT B1 ;  /* 0x0000000000017941 */ /* 0x000fea0003800200 */
.L_x_53527:
        /* <DEDUP_REMOVED lines=10> */
.L_x_53491:
        /* <DEDUP_REMOVED lines=16> */
.L_x_53535:
        /* <DEDUP_REMOVED lines=13> */
.L_x_53537:
[----:B------:R-:W-:Y:S05]  /*1dbc0*/  BSYNC.RECONVERGENT B2 ;  /* 0x0000000000027941 */ /* 0x000fea0003800200 */
.L_x_53536:
[----:B------:R-:W-:Y:S01]  /*1dbd0*/  IMAD.WIDE.U32 R94, R167, -0x326172a9, RZ ;  /* 0xcd9e8d57a75e7825 */ /* 0x000fe200078e00ff */
[----:B------:R-:W-:Y:S02]  /*1dbe0*/  LOP3.LUT R98, R159, R93, R3, 0x96, !PT ;  /* 0x0000005d9f627212 */ /* 0x000fe400078e9603 */
[C---:B------:R-:W-:Y:S02]  /*1dbf0*/  IADD3 R93, PT, PT, R2.reuse, -0x61c88647, RZ ;  /* 0x9e3779b9025d7810 */ /* 0x040fe40007ffe0ff */
        /* <DEDUP_REMOVED lines=50> */
[----:B------:R-:W-:-:S04]  /*1df20*/  IMAD.WIDE.U32 R96, R96, -0x326172a9, RZ ;  /* 0xcd9e8d5760607825 */ /* 0x000fc800078e00ff */
[----:B------:R-:W-:Y:S02]  /*1df30*/  HFMA2 R98, -RZ, RZ, 0, 0 ;  /* 0x00000000ff627431 */ /* 0x000fe400000001ff */
[----:B------:R-:W-:Y:S01]  /*1df40*/  IMAD.WIDE.U32 R184, R184, -0x2daee0ad, RZ ;  /* 0xd2511f53b8b87825 */ /* 0x000fe200078e00ff */
[----:B------:R-:W-:Y:S02]  /*1df50*/  LOP3.LUT R163, R163, R94, R97, 0x96, !PT ;  /* 0x0000005ea3a37212 */ /* 0x000fe400078e9661 */
[----:B------:R-:W-:Y:S02]  /*1df60*/  MOV R160, R96 ;  /* 0x0000006000a07202 */ /* 0x000fe40000000f00 */
[----:B------:R-:W-:Y:S01]  /*1df70*/  LOP3.LUT R164, R93, R92, R185, 0x96, !PT ;  /* 0x0000005c5da47212 */ /* 0x000fe200078e96b9 */
[----:B------:R-:W-:-:S07]  /*1df80*/  IMAD.MOV.U32 R92, RZ, RZ, R158 ;  /* 0x000000ffff5c7224 */ /* 0x000fce00078e009e */
.L_x_53534:
[----:B------:R-:W-:Y:S05]  /*1df90*/  BSYNC.RECONVERGENT B1 ;  /* 0x0000000000017941 */ /* 0x000fea0003800200 */
.L_x_53533:
[----:B------:R-:W0:Y:S01]  /*1dfa0*/  LDC R93, c[0x0][0x404] ;  /* 0x00010100ff5d7b82 */ /* 0x000e220000000800 */
[----:B------:R-:W-:Y:S01]  /*1dfb0*/  I2FP.F32.U32 R95, R92 ;  /* 0x0000005c005f7245 */ /* 0x000fe20000201000 */
[----:B------:R-:W-:Y:S01]  /*1dfc0*/  IMAD.MOV.U32 R92, RZ, RZ, 0x2f800000 ;  /* 0x2f800000ff5c7424 */ /* 0x000fe200078e00ff */
[----:B------:R-:W-:Y:S01]  /*1dfd0*/  LOP3.LUT R169, R169, 0xfffffffd, RZ, 0xc0, !PT ;  /* 0xfffffffda9a97812 */ /* 0x000fe200078ec0ff */
[----:B-----5:R-:W-:Y:S01]  /*1dfe0*/  HADD2.F32 R97, -RZ, R172.H0_H0 ;  /* 0x200000acff617230 */ /* 0x020fe20000004100 */
[----:B------:R-:W-:Y:S01]  /*1dff0*/  BSSY.RECONVERGENT B1, `(.L_x_53538) ;  /* 0x000005e000017945 */ /* 0x000fe20003800200 */
[----:B------:R-:W-:Y:S01]  /*1e000*/  FFMA.FTZ R96, R95, R92, 1.1641532182693481445e-10 ;  /* 0x2f0000005f607423 */ /* 0x000fe2000001005c */
[----:B------:R-:W-:Y:S01]  /*1e010*/  MOV R158, 0x2 ;  /* 0x00000002009e7802 */ /* 0x000fe20000000f00 */
[----:B------:R-:W1:Y:S01]  /*1e020*/  LDC R94, c[0x0][0x408] ;  /* 0x00010200ff5e7b82 */ /* 0x000e620000000800 */
[----:B------:R-:W-:Y:S02]  /*1e030*/  FMUL.FTZ R95, R97, R0 ;  /* 0x00000000615f7220 */ /* 0x000fe40000410000 */
        /* <DEDUP_REMOVED lines=14> */
.L_x_53540:
        /* <DEDUP_REMOVED lines=13> */
.L_x_53542:
[----:B------:R-:W-:Y:S05]  /*1e1f0*/  BSYNC.RECONVERGENT B2 ;  /* 0x0000000000027941 */ /* 0x000fea0003800200 */
.L_x_53541:
        /* <DEDUP_REMOVED lines=61> */
.L_x_53539:
[----:B------:R-:W-:Y:S05]  /*1e5d0*/  BSYNC.RECONVERGENT B1 ;  /* 0x0000000000017941 */ /* 0x000fea0003800200 */
.L_x_53538:
        /* <DEDUP_REMOVED lines=19> */
.L_x_53545:
        /* <DEDUP_REMOVED lines=13> */
.L_x_53547:
[----:B------:R-:W-:Y:S05]  /*1e7e0*/  BSYNC.RECONVERGENT B2 ;  /* 0x0000000000027941 */ /* 0x000fea0003800200 */
.L_x_53546:
        /* <DEDUP_REMOVED lines=61> */
.L_x_53544:
[----:B------:R-:W-:Y:S05]  /*1ebc0*/  BSYNC.RECONVERGENT B1 ;  /* 0x0000000000017941 */ /* 0x000fea0003800200 */
.L_x_53543:
[----:B------:R-:W-:Y:S01]  /*1ebd0*/  ISETP.NE.AND P2, PT, R162, 0x1, PT ;  /* 0x00000001a200780c */ /* 0x000fe20003f45270 */
[----:B------:R-:W-:Y:S01]  /*1ebe0*/  HADD2.F32 R99, -RZ, R173.H0_H0 ;  /* 0x200000adff637230 */ /* 0x000fe20000004100 */
[----:B------:R-:W-:Y:S01]  /*1ebf0*/  I2FP.F32.U32 R97, R97 ;  /* 0x0000006100617245 */ /* 0x000fe20000201000 */
[----:B------:R-:W-:Y:S01]  /*1ec00*/  BSSY.RECONVERGENT B1, `(.L_x_53548) ;  /* 0x000005b000017945 */ /* 0x000fe20003800200 */
[----:B------:R-:W-:-:S03]  /*1ec10*/  HFMA2 R171, -RZ, RZ, 0, 1.1920928955078125e-07 ;  /* 0x00000002ffab7431 */ /* 0x000fc600000001ff */
[----:B------:R-:W-:Y:S01]  /*1ec20*/  FFMA.FTZ R98, R97, R92, 1.1641532182693481445e-10 ;  /* 0x2f00000061627423 */ /* 0x000fe2000001005c */
[----:B------:R-:W-:Y:S01]  /*1ec30*/  FMUL.FTZ R97, R99, R0 ;  /* 0x0000000063617220 */ /* 0x000fe20000410000 */
[----:B------:R-:W-:-:S03]  /*1ec40*/  IMAD.MOV.U32 R99, RZ, RZ, R160 ;  /* 0x000000ffff637224 */ /* 0x000fc600078e00a0 */
[----:B------:R-:W-:Y:S01]  /*1ec50*/  FMUL.FTZ R97, R97, R94 ;  /* 0x0000005e61617220 */ /* 0x000fe20000410000 */
        /* <DEDUP_REMOVED lines=10> */
.L_x_53550:
        /* <DEDUP_REMOVED lines=13> */
.L_x_53552:
[----:B------:R-:W-:Y:S05]  /*1edd0*/  BSYNC.RECONVERGENT B2 ;  /* 0x0000000000027941 */ /* 0x000fea0003800200 */
.L_x_53551:
        /* <DEDUP_REMOVED lines=53> */
[----:B------:R-:W-:-:S04]  /*1f130*/  IMAD.WIDE.U32 R186, R171, -0x2daee0ad, RZ ;  /* 0xd2511f53abba7825 */ /* 0x000fc800078e00ff */
[----:B------:R-:W-:Y:S02]  /*1f140*/  HFMA2 R171, -RZ, RZ, 0, 0 ;  /* 0x00000000ffab7431 */ /* 0x000fe400000001ff */
[----:B------:R-:W-:Y:S01]  /*1f150*/  VIADD R163, R2, 0x8ff34781 ;  /* 0x8ff3478102a37836 */ /* 0x000fe20000000000 */
[----:B------:R-:W-:Y:S01]  /*1f160*/  LOP3.LUT R164, R99, R98, R187, 0x96, !PT ;  /* 0x0000006263a47212 */ /* 0x000fe200078e96bb */
[----:B------:R-:W-:Y:S01]  /*1f170*/  IMAD.MOV.U32 R160, RZ, RZ, R188 ;  /* 0x000000ffffa07224 */ /* 0x000fe200078e00bc */
[----:B------:R-:W-:Y:S01]  /*1f180*/  MOV R99, R184 ;  /* 0x000000b800637202 */ /* 0x000fe20000000f00 */
[----:B------:R-:W-:Y:S01]  /*1f190*/  IMAD.MOV.U32 R184, RZ, RZ, R186 ;  /* 0x000000ffffb87224 */ /* 0x000fe200078e00ba */
[----:B------:R-:W-:-:S07]  /*1f1a0*/  LOP3.LUT R163, R163, R162, R189, 0x96, !PT ;  /* 0x000000a2a3a37212 */ /* 0x000fce00078e96bd */
.L_x_53549:
[----:B------:R-:W-:Y:S05]  /*1f1b0*/  BSYNC.RECONVERGENT B1 ;  /* 0x0000000000017941 */ /* 0x000fea0003800200 */
.L_x_53548:
        /* <DEDUP_REMOVED lines=19> */
.L_x_53555:
        /* <DEDUP_REMOVED lines=13> */
.L_x_53557:
[----:B------:R-:W-:Y:S05]  /*1f3c0*/  BSYNC.RECONVERGENT B2 ;  /* 0x0000000000027941 */ /* 0x000fea0003800200 */
.L_x_53556:
        /* <DEDUP_REMOVED lines=61> */
.L_x_53554:
[----:B------:R-:W-:Y:S05]  /*1f7a0*/  BSYNC.RECONVERGENT B1 ;  /* 0x0000000000017941 */ /* 0x000fea0003800200 */
.L_x_53553:
        /* <DEDUP_REMOVED lines=19> */
.L_x_53560:
        /* <DEDUP_REMOVED lines=13> */
.L_x_53562:
[----:B------:R-:W-:Y:S05]  /*1f9b0*/  BSYNC.RECONVERGENT B2 ;  /* 0x0000000000027941 */ /* 0x000fea0003800200 */
.L_x_53561:
        /* <DEDUP_REMOVED lines=61> */
.L_x_53559:
[----:B------:R-:W-:Y:S05]  /*1fd90*/  BSYNC.RECONVERGENT B1 ;  /* 0x0000000000017941 */ /* 0x000fea0003800200 */
.L_x_53558:
        /* <DEDUP_REMOVED lines=19> */
.L_x_53565:
        /* <DEDUP_REMOVED lines=13> */
.L_x_53567:
[----:B------:R-:W-:Y:S05]  /*1ffa0*/  BSYNC.RECONVERGENT B2 ;  /* 0x0000000000027941 */ /* 0x000fea0003800200 */
.L_x_53566:
        /* <DEDUP_REMOVED lines=61> */
.L_x_53564:
[----:B------:R-:W-:Y:S05]  /*20380*/  BSYNC.RECONVERGENT B1 ;  /* 0x0000000000017941 */ /* 0x000fea0003800200 */
.L_x_53563:
        /* <DEDUP_REMOVED lines=19> */
.L_x_53570:
        /* <DEDUP_REMOVED lines=15> */
.L_x_53572:
[----:B------:R-:W-:Y:S05]  /*205b0*/  BSYNC.RECONVERGENT B2 ;  /* 0x0000000000027941 */ /* 0x000fea0003800200 */
.L_x_53571:
        /* <DEDUP_REMOVED lines=61> */
.L_x_53569:
[----:B------:R-:W-:Y:S05]  /*20990*/  BSYNC.RECONVERGENT B1 ;  /* 0x0000000000017941 */ /* 0x000fea0003800200 */
.L_x_53568:
        /* <DEDUP_REMOVED lines=16> */
.L_x_53532:
        /* <DEDUP_REMOVED lines=22> */
.L_x_53490:
[----:B------:R-:W-:Y:S05]  /*20c00*/  BSYNC.RECONVERGENT B0 ;  /* 0x0000000000007941 */ /* 0x000fea0003800200 */
.L_x_53489:
        /* <DEDUP_REMOVED lines=31> */
.L_x_53578:
        /* <DEDUP_REMOVED lines=13> */
.L_x_53580:
[----:B------:R-:W-:Y:S05]  /*20ed0*/  BSYNC.RECONVERGENT B2 ;  /* 0x0000000000027941 */ /* 0x000fea0003800200 */
.L_x_53579:
        /* <DEDUP_REMOVED lines=61> */
.L_x_53577:
[----:B------:R-:W-:Y:S05]  /*212b0*/  BSYNC.RECONVERGENT B1 ;  /* 0x0000000000017941 */ /* 0x000fea0003800200 */
.L_x_53576:
        /* <DEDUP_REMOVED lines=12> */
[----:B------:R-:W-:-:S03]  /*21380*/  IMAD.MOV.U32 R162, RZ, RZ, R160 ;  /* 0x000000ffffa27224 */ /* 0x000fc600078e00a0 */
        /* <DEDUP_REMOVED lines=14> */
.L_x_53583:
        /* <DEDUP_REMOVED lines=13> */
.L_x_53585:
[----:B------:R-:W-:Y:S05]  /*21540*/  BSYNC.RECONVERGENT B2 ;  /* 0x0000000000027941 */ /* 0x000fea0003800200 */
.L_x_53584:
        /* <DEDUP_REMOVED lines=61> */
.L_x_53582:
[----:B------:R-:W-:Y:S05]  /*21920*/  BSYNC.RECONVERGENT B1 ;  /* 0x0000000000017941 */ /* 0x000fea0003800200 */
.L_x_53581:
        /* <DEDUP_REMOVED lines=22> */
.L_x_53588:
        /* <DEDUP_REMOVED lines=13> */
.L_x_53590:
[----:B------:R-:W-:Y:S05]  /*21b60*/  BSYNC.RECONVERGENT B2 ;  /* 0x0000000000027941 */ /* 0x000fea0003800200 */
.L_x_53589:
        /* <DEDUP_REMOVED lines=61> */
.L_x_53587:
[----:B------:R-:W-:Y:S05]  /*21f40*/  BSYNC.RECONVERGENT B1 ;  /* 0x0000000000017941 */ /* 0x000fea0003800200 */
.L_x_53586:
        /* <DEDUP_REMOVED lines=22> */
.L_x_53593:
        /* <DEDUP_REMOVED lines=13> */
.L_x_53595:
[----:B------:R-:W-:Y:S05]  /*22180*/  BSYNC.RECONVERGENT B2 ;  /* 0x0000000000027941 */ /* 0x000fea0003800200 */
.L_x_53594:
        /* <DEDUP_REMOVED lines=61> */
.L_x_53592:
[----:B------:R-:W-:Y:S05]  /*22560*/  BSYNC.RECONVERGENT B1 ;  /* 0x0000000000017941 */ /* 0x000fea0003800200 */
.L_x_53591:
        /* <DEDUP_REMOVED lines=22> */
.L_x_53598:
        /* <DEDUP_REMOVED lines=13> */
.L_x_53600:
[----:B------:R-:W-:Y:S05]  /*227a0*/  BSYNC.RECONVERGENT B2 ;  /* 0x0000000000027941 */ /* 0x000fea0003800200 */
.L_x_53599:
        /* <DEDUP_REMOVED lines=61> */
.L_x_53597:
[----:B------:R-:W-:Y:S05]  /*22b80*/  BSYNC.RECONVERGENT B1 ;  /* 0x0000000000017941 */ /* 0x000fea0003800200 */
.L_x_53596:
        /* <DEDUP_REMOVED lines=22> */
.L_x_53603:
        /* <DEDUP_REMOVED lines=13> */
.L_x_53605:
[----:B------:R-:W-:Y:S05]  /*22dc0*/  BSYNC.RECONVERGENT B2 ;  /* 0x0000000000027941 */ /* 0x000fea0003800200 */
.L_x_53604:
        /* <DEDUP_REMOVED lines=61> */
.L_x_53602:
[----:B------:R-:W-:Y:S05]  /*231a0*/  BSYNC.RECONVERGENT B1 ;  /* 0x0000000000017941 */ /* 0x000fea0003800200 */
.L_x_53601:
        /* <DEDUP_REMOVED lines=22> */
.L_x_53608:
        /* <DEDUP_REMOVED lines=13> */
.L_x_53610:
[----:B------:R-:W-:Y:S05]  /*233e0*/  BSYNC.RECONVERGENT B2 ;  /* 0x0000000000027941 */ /* 0x000fea0003800200 */
.L_x_53609:
        /* <DEDUP_REMOVED lines=61> */
.L_x_53607:
[----:B------:R-:W-:Y:S05]  /*237c0*/  BSYNC.RECONVERGENT B1 ;  /* 0x0000000000017941 */ /* 0x000fea0003800200 */
.L_x_53606:
        /* <DEDUP_REMOVED lines=22> */
.L_x_53613:
        /* <DEDUP_REMOVED lines=15> */
.L_x_53615:
[----:B------:R-:W-:Y:S05]  /*23a20*/  BSYNC.RECONVERGENT B2 ;  /* 0x0000000000027941 */ /* 0x000fea0003800200 */
.L_x_53614:
        /* <DEDUP_REMOVED lines=61> */
.L_x_53612:
[----:B------:R-:W-:Y:S05]  /*23e00*/  BSYNC.RECONVERGENT B1 ;  /* 0x0000000000017941 */ /* 0x000fea0003800200 */
.L_x_53611:
        /* <DEDUP_REMOVED lines=10> */
.L_x_53575:
        /* <DEDUP_REMOVED lines=16> */
.L_x_53619:
        /* <DEDUP_REMOVED lines=13> */
.L_x_53621:
[----:B------:R-:W-:Y:S05]  /*24080*/  BSYNC.RECONVERGENT B2 ;  /* 0x0000000000027941 */ /* 0x000fea0003800200 */
.L_x_53620:
        /* <DEDUP_REMOVED lines=60> */
.L_x_53618:
[----:B------:R-:W-:Y:S05]  /*24450*/  BSYNC.RECONVERGENT B1 ;  /* 0x0000000000017941 */ /* 0x000fea0003800200 */
.L_x_53617:
[----:B------:R-:W0:Y:S01]  /*24460*/  LDC R102, c[0x0][0x404] ;  /* 0x00010100ff667b82 */ /* 0x000e220000000800 */
[----:B------:R-:W-:Y:S01]  /*24470*/  I2FP.F32.U32 R103, R100 ;  /* 0x0000006400677245 */ /* 0x000fe20000201000 */
[----:B------:R-:W-:Y:S01]  /*24480*/  HFMA2 R100, -RZ, RZ, 0.1171875, 0 ;  /* 0x2f800000ff647431 */ /* 0x000fe200000001ff */
[----:B------:R-:W-:Y:S01]  /*24490*/  ISETP.NE.AND P0, PT, R171, 0x1, PT ;  /* 0x00000001ab00780c */ /* 0x000fe20003f05270 */
[----:B-----5:R-:W-:Y:S01]  /*244a0*/  HADD2.F32 R107, -RZ, R172.H0_H0 ;  /* 0x200000acff6b7230 */ /* 0x020fe20000004100 */
[----:B------:R-:W-:Y:S01]  /*244b0*/  LOP3.LUT R169, R169, 0xfffffffd, RZ, 0xc0, !PT ;  /* 0xfffffffda9a97812 */ /* 0x000fe200078ec0ff */
[----:B------:R-:W-:Y:S01]  /*244c0*/  BSSY.RECONVERGENT B1, `(.L_x_53622) ;  /* 0x000005d000017945 */ /* 0x000fe20003800200 */
[----:B------:R-:W-:Y:S01]  /*244d0*/  IMAD.MOV.U32 R158, RZ, RZ, 0x2 ;  /* 0x00000002ff9e7424 */ /* 0x000fe200078e00ff */
[----:B------:R-:W1:Y:S01]  /*244e0*/  LDC R101, c[0x0][0x408] ;  /* 0x00010200ff657b82 */ /* 0x000e620000000800 */
[----:B------:R-:W-:Y:S01]  /*244f0*/  FMUL.FTZ R106, R107, R0 ;  /* 0x000000006b6a7220 */ /* 0x000fe20000410000 */
[----:B------:R-:W-:Y:S01]  /*24500*/  MOV R104, R160 ;  /* 0x000000a000687202 */ /* 0x000fe20000000f00 */
[----:B------:R-:W-:-:S05]  /*24510*/  FFMA.FTZ R105, R103, R100, 1.1641532182693481445e-10 ;  /* 0x2f00000067697423 */ /* 0x000fca0000010064 */
[----:B0-----:R-:W-:Y:S01]  /*24520*/  FSETP.LE.FTZ.AND P1, PT, R105, R102, PT ;  /* 0x000000666900720b */ /* 0x001fe20003f33000 */
[----:B-1----:R-:W-:-:S12]  /*24530*/  FMUL.FTZ R103, R106, R101 ;  /* 0x000000656a677220 */ /* 0x002fd80000410000 */
        /* <DEDUP_REMOVED lines=10> */
.L_x_53624:
        /* <DEDUP_REMOVED lines=13> */
.L_x_53626:
[----:B------:R-:W-:Y:S05]  /*246b0*/  BSYNC.RECONVERGENT B2 ;  /* 0x0000000000027941 */ /* 0x000fea0003800200 */
.L_x_53625:
[----:B------:R-:W-:Y:S01]  /*246c0*/  IMAD.WIDE.U32 R106, R167, -0x326172a9, RZ ;  /* 0xcd9e8d57a76a7825 */ /* 0x000fe200078e00ff */
[----:B------:R-:W-:Y:S02]  /*246d0*/  LOP3.LUT R186, R159, R105, R3, 0x96, !PT ;  /* 0x000000699fba7212 */ /* 0x000fe400078e9603 */
[----:B------:R-:W-:Y:S01]  /*246e0*/  IADD3 R105, PT, PT, R2, -0x61c88647, RZ ;  /* 0x9e3779b902697810 */ /* 0x000fe20007ffe0ff */
[----:B------:R-:W-:Y:S01]  /*246f0*/  IMAD.MOV.U32 R158, RZ, RZ, RZ ;  /* 0x000000ffff9e7224 */ /* 0x000fe200078e00ff */
        /* <DEDUP_REMOVED lines=56> */
[----:B------:R-:W-:-:S07]  /*24a80*/  MOV R184, R186 ;  /* 0x000000ba00b87202 */ /* 0x000fce0000000f00 */
.L_x_53623:
[----:B------:R-:W-:Y:S05]  /*24a90*/  BSYNC.RECONVERGENT B1 ;  /* 0x0000000000017941 */ /* 0x000fea0003800200 */
.L_x_53622:
        /* <DEDUP_REMOVED lines=19> */
.L_x_53629:
        /* <DEDUP_REMOVED lines=13> */
.L_x_53631:
[----:B------:R-:W-:Y:S05]  /*24ca0*/  BSYNC.RECONVERGENT B2 ;  /* 0x0000000000027941 */ /* 0x000fea0003800200 */
.L_x_53630:
        /* <DEDUP_REMOVED lines=61> */
.L_x_53628:
[----:B------:R-:W-:Y:S05]  /*25080*/  BSYNC.RECONVERGENT B1 ;  /* 0x0000000000017941 */ /* 0x000fea0003800200 */
.L_x_53627:
[----:B------:R-:W-:Y:S01]  /*25090*/  ISETP.NE.AND P2, PT, R162, 0x1, PT ;  /* 0x00000001a200780c */ /* 0x000fe20003f45270 */
[----:B------:R-:W-:Y:S01]  /*250a0*/  HADD2.F32 R171, -RZ, R173.H0_H0 ;  /* 0x200000adffab7230 */ /* 0x000fe20000004100 */
[----:B------:R-:W-:Y:S01]  /*250b0*/  I2FP.F32.U32 R105, R106 ;  /* 0x0000006a00697245 */ /* 0x000fe20000201000 */
[----:B------:R-:W-:Y:S01]  /*250c0*/  BSSY.RECONVERGENT B1, `(.L_x_53632) ;  /* 0x000005b000017945 */ /* 0x000fe20003800200 */
[----:B------:R-:W-:Y:S02]  /*250d0*/  MOV R106, R160 ;  /* 0x000000a0006a7202 */ /* 0x000fe40000000f00 */
[----:B------:R-:W-:Y:S01]  /*250e0*/  FMUL.FTZ R158, R171, R0 ;  /* 0x00000000ab9e7220 */ /* 0x000fe20000410000 */
[----:B------:R-:W-:Y:S01]  /*250f0*/  FFMA.FTZ R107, R105, R100, 1.1641532182693481445e-10 ;  /* 0x2f000000696b7423 */ /* 0x000fe20000010064 */
[----:B------:R-:W-:Y:S02]  /*25100*/  IMAD.MOV.U32 R171, RZ, RZ, 0x2 ;  /* 0x00000002ffab7424 */ /* 0x000fe400078e00ff */
        /* <DEDUP_REMOVED lines=11> */
.L_x_53634:
        /* <DEDUP_REMOVED lines=13> */
.L_x_53636:
[----:B------:R-:W-:Y:S05]  /*25290*/  BSYNC.RECONVERGENT B2 ;  /* 0x0000000000027941 */ /* 0x000fea0003800200 */
.L_x_53635:
        /* <DEDUP_REMOVED lines=61> */
.L_x_53633:
[----:B------:R-:W-:Y:S05]  /*25670*/  BSYNC.RECONVERGENT B1 ;  /* 0x0000000000017941 */ /* 0x000fea0003800200 */
.L_x_53632:
        /* <DEDUP_REMOVED lines=19> */
.L_x_53639:
        /* <DEDUP_REMOVED lines=13> */
.L_x_53641:
[----:B------:R-:W-:Y:S05]  /*25880*/  BSYNC.RECONVERGENT B2 ;  /* 0x0000000000027941 */ /* 0x000fea0003800200 */
.L_x_53640:
        /* <DEDUP_REMOVED lines=57> */
[----:B------:R-:W-:Y:S02]  /*25c20*/  HFMA2 R172, -RZ, RZ, 0, 0 ;  /* 0x00000000ffac7431 */ /* 0x000fe400000001ff */
[----:B------:R-:W-:Y:S01]  /*25c30*/  IMAD.MOV.U32 R160, RZ, RZ, R188 ;  /* 0x000000ffffa07224 */ /* 0x000fe200078e00bc */
[----:B------:R-:W-:Y:S01]  /*25c40*/  LOP3.LUT R164, R107, R162, R187, 0x96, !PT ;  /* 0x000000a26ba47212 */ /* 0x000fe200078e96bb */
[----:B------:R-:W-:-:S07]  /*25c50*/  IMAD.MOV.U32 R184, RZ, RZ, R186 ;  /* 0x000000ffffb87224 */ /* 0x000fce00078e00ba */
.L_x_53638:
[----:B------:R-:W-:Y:S05]  /*25c60*/  BSYNC.RECONVERGENT B1 ;  /* 0x0000000000017941 */ /* 0x000fea0003800200 */
.L_x_53637:
[----:B------:R-:W-:Y:S01]  /*25c70*/  ISETP.NE.AND P4, PT, R172, 0x1, PT ;  /* 0x00000001ac00780c */ /* 0x000fe20003f85270 */
[----:B------:R-:W-:Y:S01]  /*25c80*/  HADD2.F32 R171, -RZ, R174.H0_H0 ;  /* 0x200000aeffab7230 */ /* 0x000fe20000004100 */
[----:B------:R-:W-:Y:S01]  /*25c90*/  I2FP.F32.U32 R107, R158 ;  /* 0x0000009e006b7245 */ /* 0x000fe20000201000 */
[----:B------:R-:W-:Y:S01]  /*25ca0*/  BSSY.RECONVERGENT B1, `(.L_x_53642) ;  /* 0x000005b000017945 */ /* 0x000fe20003800200 */
[----:B------:R-:W-:Y:S01]  /*25cb0*/  IMAD.MOV.U32 R173, RZ, RZ, 0x2 ;  /* 0x00000002ffad7424 */ /* 0x000fe200078e00ff */
[----:B------:R-:W-:Y:S01]  /*25cc0*/  MOV R162, R160 ;  /* 0x000000a000a27202 */ /* 0x000fe20000000f00 */
        /* <DEDUP_REMOVED lines=13> */
.L_x_53644:
        /* <DEDUP_REMOVED lines=13> */
.L_x_53646:
[----:B------:R-:W-:Y:S05]  /*25e70*/  BSYNC.RECONVERGENT B2 ;  /* 0x0000000000027941 */ /* 0x000fea0003800200 */
.L_x_53645:
        /* <DEDUP_REMOVED lines=61> */
.L_x_53643:
[----:B------:R-:W-:Y:S05]  /*26250*/  BSYNC.RECONVERGENT B1 ;  /* 0x0000000000017941 */ /* 0x000fea0003800200 */
.L_x_53642:
        /* <DEDUP_REMOVED lines=19> */
.L_x_53649:
        /* <DEDUP_REMOVED lines=13> */
.L_x_53651:
[----:B------:R-:W-:Y:S05]  /*26460*/  BSYNC.RECONVERGENT B2 ;  /* 0x0000000000027941 */ /* 0x000fea0003800200 */
.L_x_53650:
        /* <DEDUP_REMOVED lines=61> */
.L_x_53648:
[----:B------:R-:W-:Y:S05]  /*26840*/  BSYNC.RECONVERGENT B1 ;  /* 0x0000000000017941 */ /* 0x000fea0003800200 */
.L_x_53647:
        /* <DEDUP_REMOVED lines=19> */
.L_x_53654:
        /* <DEDUP_REMOVED lines=15> */
.L_x_53656:
[----:B------:R-:W-:Y:S05]  /*26a70*/  BSYNC.RECONVERGENT B2 ;  /* 0x0000000000027941 */ /* 0x000fea0003800200 */
.L_x_53655:
        /* <DEDUP_REMOVED lines=61> */
.L_x_53653:
[----:B------:R-:W-:Y:S05]  /*26e50*/  BSYNC.RECONVERGENT B1 ;  /* 0x0000000000017941 */ /* 0x000fea0003800200 */
.L_x_53652:
        /* <DEDUP_REMOVED lines=16> */
.L_x_53616:
        /* <DEDUP_REMOVED lines=12> */
[----:B------:R-:W-:Y:S01]  /*27020*/  LOP3.LUT R158, R158, R174, R175, 0xfe, !PT ;  /* 0x000000ae9e9e7212 */ /* 0x000fe200078efeaf */
        /* <DEDUP_REMOVED lines=9> */
.L_x_53574:
[----:B------:R-:W-:Y:S05]  /*270c0*/  BSYNC.RECONVERGENT B0 ;  /* 0x0000000000007941 */ /* 0x000fea0003800200 */
.L_x_53573:
        /* <DEDUP_REMOVED lines=31> */
.L_x_53662:
        /* <DEDUP_REMOVED lines=13> */
.L_x_53664:
[----:B------:R-:W-:Y:S05]  /*27390*/  BSYNC.RECONVERGENT B2 ;  /* 0x0000000000027941 */ /* 0x000fea0003800200 */
.L_x_53663:
        /* <DEDUP_REMOVED lines=61> */
.L_x_53661:
[----:B------:R-:W-:Y:S05]  /*27770*/  BSYNC.RECONVERGENT B1 ;  /* 0x0000000000017941 */ /* 0x000fea0003800200 */
.L_x_53660:
        /* <DEDUP_REMOVED lines=27> */
.L_x_53667:
        /* <DEDUP_REMOVED lines=13> */
.L_x_53669:
[----:B------:R-:W-:Y:S05]  /*27a00*/  BSYNC.RECONVERGENT B2 ;  /* 0x0000000000027941 */ /* 0x000fea0003800200 */
.L_x_53668:
        /* <DEDUP_REMOVED lines=61> */
.L_x_53666:
[----:B------:R-:W-:Y:S05]  /*27de0*/  BSYNC.RECONVERGENT B1 ;  /* 0x0000000000017941 */ /* 0x000fea0003800200 */
.L_x_53665:
        /* <DEDUP_REMOVED lines=22> */
.L_x_53672:
        /* <DEDUP_REMOVED lines=13> */
.L_x_53674:
[----:B------:R-:W-:Y:S05]  /*28020*/  BSYNC.RECONVERGENT B2 ;  /* 0x0000000000027941 */ /* 0x000fea0003800200 */
.L_x_53673:
        /* <DEDUP_REMOVED lines=61> */
.L_x_53671:
[----:B------:R-:W-:Y:S05]  /*28400*/  BSYNC.RECONVERGENT B1 ;  /* 0x0000000000017941 */ /* 0x000fea0003800200 */
.L_x_53670:
        /* <DEDUP_REMOVED lines=22> */
.L_x_53677:
        /* <DEDUP_REMOVED lines=13> */
.L_x_53679:
[----:B------:R-:W-:Y:S05]  /*28640*/  BSYNC.RECONVERGENT B2 ;  /* 0x0000000000027941 */ /* 0x000fea0003800200 */
.L_x_53678:
        /* <DEDUP_REMOVED lines=61> */
.L_x_53676:
[----:B------:R-:W-:Y:S05]  /*28a20*/  BSYNC.RECONVERGENT B1 ;  /* 0x0000000000017941 */ /* 0x000fea0003800200 */
.L_x_53675:
        /* <DEDUP_REMOVED lines=22> */
.L_x_53682:
        /* <DEDUP_REMOVED lines=13> */
.L_x_53684:
[----:B------:R-:W-:Y:S05]  /*28c60*/  BSYNC.RECONVERGENT B2 ;  /* 0x0000000000027941 */ /* 0x000fea0003800200 */
.L_x_53683:
        /* <DEDUP_REMOVED lines=61> */
.L_x_53681:
[----:B------:R-:W-:Y:S05]  /*29040*/  BSYNC.RECONVERGENT B1 ;  /* 0x0000000000017941 */ /* 0x000fea0003800200 */
.L_x_53680:
        /* <DEDUP_REMOVED lines=22> */
.L_x_53687:
        /* <DEDUP_REMOVED lines=13> */
.L_x_53689:
[----:B------:R-:W-:Y:S05]  /*29280*/  BSYNC.RECONVERGENT B2 ;  /* 0x0000000000027941 */ /* 0x000fea0003800200 */
.L_x_53688:
        /* <DEDUP_REMOVED lines=61> */
.L_x_53686:
[----:B------:R-:W-:Y:S05]  /*29660*/  BSYNC.RECONVERGENT B1 ;  /* 0x0000000000017941 */ /* 0x000fea0003800200 */
.L_x_53685:
        /* <DEDUP_REMOVED lines=22> */
.L_x_53692:
        /* <DEDUP_REMOVED lines=13> */
.L_x_53694:
[----:B------:R-:W-:Y:S05]  /*298a0*/  BSYNC.RECONVERGENT B2 ;  /* 0x0000000000027941 */ /* 0x000fea0003800200 */
.L_x_53693:
        /* <DEDUP_REMOVED lines=61> */
.L_x_53691:
[----:B------:R-:W-:Y:S05]  /*29c80*/  BSYNC.RECONVERGENT B1 ;  /* 0x0000000000017941 */ /* 0x000fea0003800200 */
.L_x_53690:
        /* <DEDUP_REMOVED lines=22> */
.L_x_53697:
        /* <DEDUP_REMOVED lines=15> */
.L_x_53699:
[----:B------:R-:W-:Y:S05]  /*29ee0*/  BSYNC.RECONVERGENT B2 ;  /* 0x0000000000027941 */ /* 0x000fea0003800200 */
.L_x_53698:
        /* <DEDUP_REMOVED lines=61> */
.L_x_53696:
[----:B------:R-:W-:Y:S05]  /*2a2c0*/  BSYNC.RECONVERGENT B1 ;  /* 0x0000000000017941 */ /* 0x000fea0003800200 */
.L_x_53695:
        /* <DEDUP_REMOVED lines=10> */
.L_x_53659:
        /* <DEDUP_REMOVED lines=16> */
.L_x_53703:
        /* <DEDUP_REMOVED lines=13> */
.L_x_53705:
[----:B------:R-:W-:Y:S05]  /*2a540*/  BSYNC.RECONVERGENT B2 ;  /* 0x0000000000027941 */ /* 0x000fea0003800200 */
.L_x_53704:
[----:B------:R-:W-:Y:S01]  /*2a550*/  IMAD.WIDE.U32 R110, R167, -0x326172a9, RZ ;  /* 0xcd9e8d57a76e7825 */ /* 0x000fe200078e00ff */
[----:B------:R-:W-:-:S03]  /*2a560*/  LOP3.LUT R114, R159, R109, R3, 0x96, !PT ;  /* 0x0000006d9f727212 */ /* 0x000fc600078e9603 */
[----:B------:R-:W-:Y:S01]  /*2a570*/  HFMA2 R171, -RZ, RZ, 0, 0 ;  /* 0x00000000ffab7431 */ /* 0x000fe200000001ff */
        /* <DEDUP_REMOVED lines=52> */
[----:B------:R-:W-:Y:S01]  /*2a8c0*/  IMAD.WIDE.U32 R184, R184, -0x2daee0ad, RZ ;  /* 0xd2511f53b8b87825 */ /* 0x000fe200078e00ff */
[----:B------:R-:W-:Y:S02]  /*2a8d0*/  LOP3.LUT R163, R163, R110, R113, 0x96, !PT ;  /* 0x0000006ea3a37212 */ /* 0x000fe400078e9671 */
[----:B------:R-:W-:Y:S02]  /*2a8e0*/  MOV R160, R112 ;  /* 0x0000007000a07202 */ /* 0x000fe40000000f00 */
[----:B------:R-:W-:Y:S01]  /*2a8f0*/  LOP3.LUT R164, R109, R108, R185, 0x96, !PT ;  /* 0x0000006c6da47212 */ /* 0x000fe200078e96b9 */
[----:B------:R-:W-:-:S07]  /*2a900*/  IMAD.MOV.U32 R108, RZ, RZ, R158 ;  /* 0x000000ffff6c7224 */ /* 0x000fce00078e009e */
.L_x_53702:
[----:B------:R-:W-:Y:S05]  /*2a910*/  BSYNC.RECONVERGENT B1 ;  /* 0x0000000000017941 */ /* 0x000fea0003800200 */
.L_x_53701:
        /* <DEDUP_REMOVED lines=10> */
[----:B------:R-:W-:Y:S01]  /*2a9c0*/  MOV R158, 0x2 ;  /* 0x00000002009e7802 */ /* 0x000fe20000000f00 */
[----:B------:R-:W-:Y:S01]  /*2a9d0*/  IMAD.MOV.U32 R112, RZ, RZ, R160 ;  /* 0x000000ffff707224 */ /* 0x000fe200078e00a0 */
[----:B0-----:R-:W-:Y:S01]  /*2a9e0*/  FSETP.LE.FTZ.AND P1, PT, R113, R110, PT ;  /* 0x0000006e7100720b */ /* 0x001fe20003f33000 */
[----:B-1----:R-:W-:-:S12]  /*2a9f0*/  FMUL.FTZ R111, R114, R109 ;  /* 0x0000006d726f7220 */ /* 0x002fd80000410000 */
        /* <DEDUP_REMOVED lines=10> */
.L_x_53708:
        /* <DEDUP_REMOVED lines=13> */
.L_x_53710:
[----:B------:R-:W-:Y:S05]  /*2ab70*/  BSYNC.RECONVERGENT B2 ;  /* 0x0000000000027941 */ /* 0x000fea0003800200 */
.L_x_53709:
        /* <DEDUP_REMOVED lines=61> */
.L_x_53707:
[----:B------:R-:W-:Y:S05]  /*2af50*/  BSYNC.RECONVERGENT B1 ;  /* 0x0000000000017941 */ /* 0x000fea0003800200 */
.L_x_53706:
        /* <DEDUP_REMOVED lines=19> */
.L_x_53713:
        /* <DEDUP_REMOVED lines=13> */
.L_x_53715:
[----:B------:R-:W-:Y:S05]  /*2b160*/  BSYNC.RECONVERGENT B2 ;  /* 0x0000000000027941 */ /* 0x000fea0003800200 */
.L_x_53714:
        /* <DEDUP_REMOVED lines=61> */
.L_x_53712:
[----:B------:R-:W-:Y:S05]  /*2b540*/  BSYNC.RECONVERGENT B1 ;  /* 0x0000000000017941 */ /* 0x000fea0003800200 */
.L_x_53711:
[----:B------:R-:W-:Y:S01]  /*2b550*/  ISETP.NE.AND P2, PT, R162, 0x1, PT ;  /* 0x00000001a200780c */ /* 0x000fe20003f45270 */
[----:B------:R-:W-:Y:S01]  /*2b560*/  HADD2.F32 R171, -RZ, R173.H0_H0 ;  /* 0x200000adffab7230 */ /* 0x000fe20000004100 */
[----:B------:R-:W-:Y:S01]  /*2b570*/  I2FP.F32.U32 R113, R114 ;  /* 0x0000007200717245 */ /* 0x000fe20000201000 */
[----:B------:R-:W-:Y:S01]  /*2b580*/  BSSY.RECONVERGENT B1, `(.L_x_53716) ;  /* 0x000005b000017945 */ /* 0x000fe20003800200 */
[----:B------:R-:W-:Y:S02]  /*2b590*/  IMAD.MOV.U32 R114, RZ, RZ, R160 ;  /* 0x000000ffff727224 */ /* 0x000fe400078e00a0 */
[----:B------:R-:W-:Y:S01]  /*2b5a0*/  FMUL.FTZ R158, R171, R0 ;  /* 0x00000000ab9e7220 */ /* 0x000fe20000410000 */
[----:B------:R-:W-:Y:S01]  /*2b5b0*/  FFMA.FTZ R115, R113, R108, 1.1641532182693481445e-10 ;  /* 0x2f00000071737423 */ /* 0x000fe2000001006c */
[----:B------:R-:W-:Y:S02]  /*2b5c0*/  HFMA2 R171, -RZ, RZ, 0, 1.1920928955078125e-07 ;  /* 0x00000002ffab7431 */ /* 0x000fe400000001ff */
        /* <DEDUP_REMOVED lines=11> */
.L_x_53718:
        /* <DEDUP_REMOVED lines=13> */
.L_x_53720:
[----:B------:R-:W-:Y:S05]  /*2b750*/  BSYNC.RECONVERGENT B2 ;  /* 0x0000000000027941 */ /* 0x000fea0003800200 */
.L_x_53719:
        /* <DEDUP_REMOVED lines=61> */
.L_x_53717:
[----:B------:R-:W-:Y:S05]  /*2bb30*/  BSYNC.RECONVERGENT B1 ;  /* 0x0000000000017941 */ /* 0x000fea0003800200 */
.L_x_53716:
        /* <DEDUP_REMOVED lines=19> */
.L_x_53723:
        /* <DEDUP_REMOVED lines=13> */
.L_x_53725:
[----:B------:R-:W-:Y:S05]  /*2bd40*/  BSYNC.RECONVERGENT B2 ;  /* 0x0000000000027941 */ /* 0x000fea0003800200 */
.L_x_53724:
        /* <DEDUP_REMOVED lines=9> */
[----:B------:R-:W-:Y:S01]  /*2bde0*/  IMAD.MOV.U32 R158, RZ, RZ, R184 ;  /* 0x000000ffff9e7224 */ /* 0x000fe200078e00b8 */
        /* <DEDUP_REMOVED lines=51> */
.L_x_53722:
[----:B------:R-:W-:Y:S05]  /*2c120*/  BSYNC.RECONVERGENT B1 ;  /* 0x0000000000017941 */ /* 0x000fea0003800200 */
.L_x_53721:
[----:B------:R-:W-:Y:S01]  /*2c130*/  ISETP.NE.AND P4, PT, R172, 0x1, PT ;  /* 0x00000001ac00780c */ /* 0x000fe20003f85270 */
[----:B------:R-:W-:Y:S01]  /*2c140*/  HADD2.F32 R171, -RZ, R174.H0_H0 ;  /* 0x200000aeffab7230 */ /* 0x000fe20000004100 */
        /* <DEDUP_REMOVED lines=17> */
.L_x_53728:
        /* <DEDUP_REMOVED lines=13> */
.L_x_53730:
[----:B------:R-:W-:Y:S05]  /*2c330*/  BSYNC.RECONVERGENT B2 ;  /* 0x0000000000027941 */ /* 0x000fea0003800200 */
.L_x_53729:
        /* <DEDUP_REMOVED lines=61> */
.L_x_53727:
[----:B------:R-:W-:Y:S05]  /*2c710*/  BSYNC.RECONVERGENT B1 ;  /* 0x0000000000017941 */ /* 0x000fea0003800200 */
.L_x_53726:
        /* <DEDUP_REMOVED lines=19> */
.L_x_53733:
        /* <DEDUP_REMOVED lines=13> */
.L_x_53735:
[----:B------:R-:W-:Y:S05]  /*2c920*/  BSYNC.RECONVERGENT B2 ;  /* 0x0000000000027941 */ /* 0x000fea0003800200 */
.L_x_53734:
        /* <DEDUP_REMOVED lines=60> */
[----:B------:R-:W-:-:S07]  /*2ccf0*/  MOV R184, R186 ;  /* 0x000000ba00b87202 */ /* 0x000fce0000000f00 */
.L_x_53732:
[----:B------:R-:W-:Y:S05]  /*2cd00*/  BSYNC.RECONVERGENT B1 ;  /* 0x0000000000017941 */ /* 0x000fea0003800200 */
.L_x_53731:
        /* <DEDUP_REMOVED lines=19> */
.L_x_53738:
        /* <DEDUP_REMOVED lines=15> */
.L_x_53740:
[----:B------:R-:W-:Y:S05]  /*2cf30*/  BSYNC.RECONVERGENT B2 ;  /* 0x0000000000027941 */ /* 0x000fea0003800200 */
.L_x_53739:
        /* <DEDUP_REMOVED lines=52> */
[----:B------:R-:W-:Y:S01]  /*2d280*/  IMAD.WIDE.U32 R190, R173, -0x326172a9, RZ ;  /* 0xcd9e8d57adbe7825 */ /* 0x000fe200078e00ff */
[----:B------:R-:W-:-:S03]  /*2d290*/  MOV R173, R184 ;  /* 0x000000b800ad7202 */ /* 0x000fc60000000f00 */
[----:B------:R-:W-:Y:S01]  /*2d2a0*/  IMAD.WIDE.U32 R188, R115, -0x2daee0ad, RZ ;  /* 0xd2511f5373bc7825 */ /* 0x000fe200078e00ff */
[----:B------:R-:W-:Y:S02]  /*2d2b0*/  IADD3 R115, PT, PT, R3, -0x695add53, RZ ;  /* 0x96a522ad03737810 */ /* 0x000fe40007ffe0ff */
[----:B------:R-:W-:Y:S01]  /*2d2c0*/  LOP3.LUT R163, R163, R186, R191, 0x96, !PT ;  /* 0x000000baa3a37212 */ /* 0x000fe200078e96bf */
[----:B------:R-:W-:Y:S01]  /*2d2d0*/  IMAD.MOV.U32 R160, RZ, RZ, R190 ;  /* 0x000000ffffa07224 */ /* 0x000fe200078e00be */
[----:B------:R-:W-:Y:S01]  /*2d2e0*/  LOP3.LUT R164, R115, R162, R189, 0x96, !PT ;  /* 0x000000a273a47212 */ /* 0x000fe200078e96bd */
[----:B------:R-:W-:Y:S02]  /*2d2f0*/  HFMA2 R162, -RZ, RZ, 0, 0 ;  /* 0x00000000ffa27431 */ /* 0x000fe400000001ff */
[----:B------:R-:W-:-:S07]  /*2d300*/  IMAD.MOV.U32 R184, RZ, RZ, R188 ;  /* 0x000000ffffb87224 */ /* 0x000fce00078e00bc */
.L_x_53737:
[----:B------:R-:W-:Y:S05]  /*2d310*/  BSYNC.RECONVERGENT B1 ;  /* 0x0000000000017941 */ /* 0x000fea0003800200 */
.L_x_53736:
        /* <DEDUP_REMOVED lines=16> */
.L_x_53700:
        /* <DEDUP_REMOVED lines=22> */
.L_x_53658:
[----:B------:R-:W-:Y:S05]  /*2d580*/  BSYNC.RECONVERGENT B0 ;  /* 0x0000000000007941 */ /* 0x000fea0003800200 */
.L_x_53657:
        /* <DEDUP_REMOVED lines=31> */
.L_x_53746:
        /* <DEDUP_REMOVED lines=13> */
.L_x_53748:
[----:B------:R-:W-:Y:S05]  /*2d850*/  BSYNC.RECONVERGENT B2 ;  /* 0x0000000000027941 */ /* 0x000fea0003800200 */
.L_x_53747:
        /* <DEDUP_REMOVED lines=61> */
.L_x_53745:
[----:B------:R-:W-:Y:S05]  /*2dc30*/  BSYNC.RECONVERGENT B1 ;  /* 0x0000000000017941 */ /* 0x000fea0003800200 */
.L_x_53744:
        /* <DEDUP_REMOVED lines=27> */
.L_x_53751:
        /* <DEDUP_REMOVED lines=13> */
.L_x_53753:
[----:B------:R-:W-:Y:S05]  /*2dec0*/  BSYNC.RECONVERGENT B2 ;  /* 0x0000000000027941 */ /* 0x000fea0003800200 */
.L_x_53752:
        /* <DEDUP_REMOVED lines=61> */
.L_x_53750:
[----:B------:R-:W-:Y:S05]  /*2e2a0*/  BSYNC.RECONVERGENT B1 ;  /* 0x0000000000017941 */ /* 0x000fea0003800200 */
.L_x_53749:
        /* <DEDUP_REMOVED lines=22> */
.L_x_53756:
        /* <DEDUP_REMOVED lines=13> */
.L_x_53758:
[----:B------:R-:W-:Y:S05]  /*2e4e0*/  BSYNC.RECONVERGENT B2 ;  /* 0x0000000000027941 */ /* 0x000fea0003800200 */
.L_x_53757:
        /* <DEDUP_REMOVED lines=61> */
.L_x_53755:
[----:B------:R-:W-:Y:S05]  /*2e8c0*/  BSYNC.RECONVERGENT B1 ;  /* 0x0000000000017941 */ /* 0x000fea0003800200 */
.L_x_53754:
        /* <DEDUP_REMOVED lines=22> */
.L_x_53761:
        /* <DEDUP_REMOVED lines=13> */
.L_x_53763:
[----:B------:R-:W-:Y:S05]  /*2eb00*/  BSYNC.RECONVERGENT B2 ;  /* 0x0000000000027941 */ /* 0x000fea0003800200 */
.L_x_53762:
        /* <DEDUP_REMOVED lines=61> */
.L_x_53760:
[----:B------:R-:W-:Y:S05]  /*2eee0*/  BSYNC.RECONVERGENT B1 ;  /* 0x0000000000017941 */ /* 0x000fea0003800200 */
.L_x_53759:
        /* <DEDUP_REMOVED lines=22> */
.L_x_53766:
        /* <DEDUP_REMOVED lines=13> */
.L_x_53768:
[----:B------:R-:W-:Y:S05]  /*2f120*/  BSYNC.RECONVERGENT B2 ;  /* 0x0000000000027941 */ /* 0x000fea0003800200 */
.L_x_53767:
        /* <DEDUP_REMOVED lines=61> */
.L_x_53765:
[----:B------:R-:W-:Y:S05]  /*2f500*/  BSYNC.RECONVERGENT B1 ;  /* 0x0000000000017941 */ /* 0x000fea0003800200 */
.L_x_53764:
        /* <DEDUP_REMOVED lines=22> */
.L_x_53771:
        /* <DEDUP_REMOVED lines=13> */
.L_x_53773:
[----:B------:R-:W-:Y:S05]  /*2f740*/  BSYNC.RECONVERGENT B2 ;  /* 0x0000000000027941 */ /* 0x000fea0003800200 */
.L_x_53772:
        /* <DEDUP_REMOVED lines=61> */
.L_x_53770:
[----:B------:R-:W-:Y:S05]  /*2fb20*/  BSYNC.RECONVERGENT B1 ;  /* 0x0000000000017941 */ /* 0x000fea0003800200 */
.L_x_53769:
        /* <DEDUP_REMOVED lines=22> */
.L_x_53776:
        /* <DEDUP_REMOVED lines=13> */
.L_x_53778:
[----:B------:R-:W-:Y:S05]  /*2fd60*/  BSYNC.RECONVERGENT B2 ;  /* 0x0000000000027941 */ /* 0x000fea0003800200 */
.L_x_53777:
        /* <DEDUP_REMOVED lines=61> */
.L_x_53775:
[----:B------:R-:W-:Y:S05]  /*30140*/  BSYNC.RECONVERGENT B1 ;  /* 0x0000000000017941 */ /* 0x000fea0003800200 */
.L_x_53774:
        /* <DEDUP_REMOVED lines=22> */
.L_x_53781:
        /* <DEDUP_REMOVED lines=15> */
.L_x_53783:
[----:B------:R-:W-:Y:S05]  /*303a0*/  BSYNC.RECONVERGENT B2 ;  /* 0x0000000000027941 */ /* 0x000fea0003800200 */
.L_x_53782:
        /* <DEDUP_REMOVED lines=61> */
.L_x_53780:
[----:B------:R-:W-:Y:S05]  /*30780*/  BSYNC.RECONVERGENT B1 ;  /* 0x0000000000017941 */ /* 0x000fea0003800200 */
.L_x_53779:
        /* <DEDUP_REMOVED lines=10> */
.L_x_53743:
        /* <DEDUP_REMOVED lines=16> */
.L_x_53787:
        /* <DEDUP_REMOVED lines=13> */
.L_x_53789:
[----:B------:R-:W-:Y:S05]  /*30a00*/  BSYNC.RECONVERGENT B2 ;  /* 0x0000000000027941 */ /* 0x000fea0003800200 */
.L_x_53788:
        /* <DEDUP_REMOVED lines=60> */
.L_x_53786:
[----:B------:R-:W-:Y:S05]  /*30dd0*/  BSYNC.RECONVERGENT B1 ;  /* 0x0000000000017941 */ /* 0x000fea0003800200 */
.L_x_53785:
        /* <DEDUP_REMOVED lines=24> */
.L_x_53792:
        /* <DEDUP_REMOVED lines=13> */
.L_x_53794:
[----:B------:R-:W-:Y:S05]  /*31030*/  BSYNC.RECONVERGENT B2 ;  /* 0x0000000000027941 */ /* 0x000fea0003800200 */
.L_x_53793:
        /* <DEDUP_REMOVED lines=61> */
.L_x_53791:
[----:B------:R-:W-:Y:S05]  /*31410*/  BSYNC.RECONVERGENT B1 ;  /* 0x0000000000017941 */ /* 0x000fea0003800200 */
.L_x_53790:
        /* <DEDUP_REMOVED lines=19> */
.L_x_53797:
        /* <DEDUP_REMOVED lines=13> */
.L_x_53799:
[----:B------:R-:W-:Y:S05]  /*31620*/  BSYNC.RECONVERGENT B2 ;  /* 0x0000000000027941 */ /* 0x000fea0003800200 */
.L_x_53798:
        /* <DEDUP_REMOVED lines=61> */
.L_x_53796:
[----:B------:R-:W-:Y:S05]  /*31a00*/  BSYNC.RECONVERGENT B1 ;  /* 0x0000000000017941 */ /* 0x000fea0003800200 */
.L_x_53795:
        /* <DEDUP_REMOVED lines=19> */
.L_x_53802:
        /* <DEDUP_REMOVED lines=13> */
.L_x_53804:
[----:B------:R-:W-:Y:S05]  /*31c10*/  BSYNC.RECONVERGENT B2 ;  /* 0x0000000000027941 */ /* 0x000fea0003800200 */
.L_x_53803:
        /* <DEDUP_REMOVED lines=61> */
.L_x_53801:
[----:B------:R-:W-:Y:S05]  /*31ff0*/  BSYNC.RECONVERGENT B1 ;  /* 0x0000000000017941 */ /* 0x000fea0003800200 */
.L_x_53800:
        /* <DEDUP_REMOVED lines=19> */
.L_x_53807:
        /* <DEDUP_REMOVED lines=13> */
.L_x_53809:
[----:B------:R-:W-:Y:S05]  /*32200*/  BSYNC.RECONVERGENT B2 ;  /* 0x0000000000027941 */ /* 0x000fea0003800200 */
.L_x_53808:
        /* <DEDUP_REMOVED lines=61> */
.L_x_53806:
[----:B------:R-:W-:Y:S05]  /*325e0*/  BSYNC.RECONVERGENT B1 ;  /* 0x0000000000017941 */ /* 0x000fea0003800200 */
.L_x_53805:
        /* <DEDUP_REMOVED lines=19> */
.L_x_53812:
        /* <DEDUP_REMOVED lines=13> */
.L_x_53814:
[----:B------:R-:W-:Y:S05]  /*327f0*/  BSYNC.RECONVERGENT B2 ;  /* 0x0000000000027941 */ /* 0x000fea0003800200 */
.L_x_53813:
        /* <DEDUP_REMOVED lines=61> */
.L_x_53811:
[----:B------:R-:W-:Y:S05]  /*32bd0*/  BSYNC.RECONVERGENT B1 ;  /* 0x0000000000017941 */ /* 0x000fea0003800200 */
.L_x_53810:
        /* <DEDUP_REMOVED lines=19> */
.L_x_53817:
        /* <DEDUP_REMOVED lines=13> */
.L_x_53819:
[----:B------:R-:W-:Y:S05]  /*32de0*/  BSYNC.RECONVERGENT B2 ;  /* 0x0000000000027941 */ /* 0x000fea0003800200 */
.L_x_53818:
        /* <DEDUP_REMOVED lines=61> */
.L_x_53816:
[----:B------:R-:W-:Y:S05]  /*331c0*/  BSYNC.RECONVERGENT B1 ;  /* 0x0000000000017941 */ /* 0x000fea0003800200 */
.L_x_53815:
        /* <DEDUP_REMOVED lines=19> */
.L_x_53822:
        /* <DEDUP_REMOVED lines=15> */
.L_x_53824:
[----:B------:R-:W-:Y:S05]  /*333f0*/  BSYNC.RECONVERGENT B2 ;  /* 0x0000000000027941 */ /* 0x000fea0003800200 */
.L_x_53823:
        /* <DEDUP_REMOVED lines=61> */
.L_x_53821:
[----:B------:R-:W-:Y:S05]  /*337d0*/  BSYNC.RECONVERGENT B1 ;  /* 0x0000000000017941 */ /* 0x000fea0003800200 */
.L_x_53820:
        /* <DEDUP_REMOVED lines=16> */
.L_x_53784:
        /* <DEDUP_REMOVED lines=22> */
.L_x_53742:
[----:B------:R-:W-:Y:S05]  /*33a40*/  BSYNC.RECONVERGENT B0 ;  /* 0x0000000000007941 */ /* 0x000fea0003800200 */
.L_x_53741:
        /* <DEDUP_REMOVED lines=31> */
.L_x_53830:
        /* <DEDUP_REMOVED lines=13> */
.L_x_53832:
[----:B------:R-:W-:Y:S05]  /*33d10*/  BSYNC.RECONVERGENT B2 ;  /* 0x0000000000027941 */ /* 0x000fea0003800200 */
.L_x_53831:
        /* <DEDUP_REMOVED lines=61> */
.L_x_53829:
[----:B------:R-:W-:Y:S05]  /*340f0*/  BSYNC.RECONVERGENT B1 ;  /* 0x0000000000017941 */ /* 0x000fea0003800200 */
.L_x_53828:
        /* <DEDUP_REMOVED lines=27> */
.L_x_53835:
        /* <DEDUP_REMOVED lines=13> */
.L_x_53837:
[----:B------:R-:W-:Y:S05]  /*34380*/  BSYNC.RECONVERGENT B2 ;  /* 0x0000000000027941 */ /* 0x000fea0003800200 */
.L_x_53836:
        /* <DEDUP_REMOVED lines=61> */
.L_x_53834:
[----:B------:R-:W-:Y:S05]  /*34760*/  BSYNC.RECONVERGENT B1 ;  /* 0x0000000000017941 */ /* 0x000fea0003800200 */
.L_x_53833:
        /* <DEDUP_REMOVED lines=22> */
.L_x_53840:
        /* <DEDUP_REMOVED lines=13> */
.L_x_53842:
[----:B------:R-:W-:Y:S05]  /*349a0*/  BSYNC.RECONVERGENT B2 ;  /* 0x0000000000027941 */ /* 0x000fea0003800200 */
.L_x_53841:
        /* <DEDUP_REMOVED lines=61> */
.L_x_53839:
[----:B------:R-:W-:Y:S05]  /*34d80*/  BSYNC.RECONVERGENT B1 ;  /* 0x0000000000017941 */ /* 0x000fea0003800200 */
.L_x_53838:
        /* <DEDUP_REMOVED lines=22> */
.L_x_53845:
        /* <DEDUP_REMOVED lines=13> */
.L_x_53847:
[----:B------:R-:W-:Y:S05]  /*34fc0*/  BSYNC.RECONVERGENT B2 ;  /* 0x0000000000027941 */ /* 0x000fea0003800200 */
.L_x_53846:
        /* <DEDUP_REMOVED lines=61> */
.L_x_53844:
[----:B------:R-:W-:Y:S05]  /*353a0*/  BSYNC.RECONVERGENT B1 ;  /* 0x0000000000017941 */ /* 0x000fea0003800200 */
.L_x_53843:
        /* <DEDUP_REMOVED lines=22> */
.L_x_53850:
        /* <DEDUP_REMOVED lines=13> */
.L_x_53852:
[----:B------:R-:W-:Y:S05]  /*355e0*/  BSYNC.RECONVERGENT B2 ;  /* 0x0000000000027941 */ /* 0x000fea0003800200 */
.L_x_53851:
        /* <DEDUP_REMOVED lines=61> */
.L_x_53849:
[----:B------:R-:W-:Y:S05]  /*359c0*/  BSYNC.RECONVERGENT B1 ;  /* 0x0000000000017941 */ /* 0x000fea0003800200 */
.L_x_53848:
        /* <DEDUP_REMOVED lines=22> */
.L_x_53855:
        /* <DEDUP_REMOVED lines=13> */
.L_x_53857:
[----:B------:R-:W-:Y:S05]  /*35c00*/  BSYNC.RECONVERGENT B2 ;  /* 0x0000000000027941 */ /* 0x000fea0003800200 */
.L_x_53856:
        /* <DEDUP_REMOVED lines=61> */
.L_x_53854:
[----:B------:R-:W-:Y:S05]  /*35fe0*/  BSYNC.RECONVERGENT B1 ;  /* 0x0000000000017941 */ /* 0x000fea0003800200 */
.L_x_53853:
        /* <DEDUP_REMOVED lines=22> */
.L_x_53860:
        /* <DEDUP_REMOVED lines=13> */
.L_x_53862:
[----:B------:R-:W-:Y:S05]  /*36220*/  BSYNC.RECONVERGENT B2 ;  /* 0x0000000000027941 */ /* 0x000fea0003800200 */
.L_x_53861:
        /* <DEDUP_REMOVED lines=61> */
.L_x_53859:
[----:B------:R-:W-:Y:S05]  /*36600*/  BSYNC.RECONVERGENT B1 ;  /* 0x0000000000017941 */ /* 0x000fea0003800200 */
.L_x_53858:
        /* <DEDUP_REMOVED lines=22> */
.L_x_53865:
        /* <DEDUP_REMOVED lines=15> */
.L_x_53867:
[----:B------:R-:W-:Y:S05]  /*36860*/  BSYNC.RECONVERGENT B2 ;  /* 0x0000000000027941 */ /* 0x000fea0003800200 */
.L_x_53866:
        /* <DEDUP_REMOVED lines=61> */
.L_x_53864:
[----:B------:R-:W-:Y:S05]  /*36c40*/  BSYNC.RECONVERGENT B1 ;  /* 0x0000000000017941 */ /* 0x000fea0003800200 */
.L_x_53863:
        /* <DEDUP_REMOVED lines=10> */
.L_x_53827:
        /* <DEDUP_REMOVED lines=16> */
.L_x_53871:
        /* <DEDUP_REMOVED lines=13> */
.L_x_53873:
[----:B------:R-:W-:Y:S05]  /*36ec0*/  BSYNC.RECONVERGENT B2 ;  /* 0x0000000000027941 */ /* 0x000fea0003800200 */
.L_x_53872:
        /* <DEDUP_REMOVED lines=60> */
.L_x_53870:
[----:B------:R-:W-:Y:S05]  /*37290*/  BSYNC.RECONVERGENT B1 ;  /* 0x0000000000017941 */ /* 0x000fea0003800200 */
.L_x_53869:
        /* <DEDUP_REMOVED lines=24> */
.L_x_53876:
        /* <DEDUP_REMOVED lines=13> */
.L_x_53878:
[----:B------:R-:W-:Y:S05]  /*374f0*/  BSYNC.RECONVERGENT B2 ;  /* 0x0000000000027941 */ /* 0x000fea0003800200 */
.L_x_53877:
        /* <DEDUP_REMOVED lines=61> */
.L_x_53875:
[----:B------:R-:W-:Y:S05]  /*378d0*/  BSYNC.RECONVERGENT B1 ;  /* 0x0000000000017941 */ /* 0x000fea0003800200 */
.L_x_53874:
        /* <DEDUP_REMOVED lines=19> */
.L_x_53881:
        /* <DEDUP_REMOVED lines=13> */
.L_x_53883:
[----:B------:R-:W-:Y:S05]  /*37ae0*/  BSYNC.RECONVERGENT B2 ;  /* 0x0000000000027941 */ /* 0x000fea0003800200 */
.L_x_53882:
        /* <DEDUP_REMOVED lines=61> */
.L_x_53880:
[----:B------:R-:W-:Y:S05]  /*37ec0*/  BSYNC.RECONVERGENT B1 ;  /* 0x0000000000017941 */ /* 0x000fea0003800200 */
.L_x_53879:
        /* <DEDUP_REMOVED lines=19> */
.L_x_53886:
        /* <DEDUP_REMOVED lines=13> */
.L_x_53888:
[----:B------:R-:W-:Y:S05]  /*380d0*/  BSYNC.RECONVERGENT B2 ;  /* 0x0000000000027941 */ /* 0x000fea0003800200 */
.L_x_53887:
        /* <DEDUP_REMOVED lines=61> */
.L_x_53885:
[----:B------:R-:W-:Y:S05]  /*384b0*/  BSYNC.RECONVERGENT B1 ;  /* 0x0000000000017941 */ /* 0x000fea0003800200 */
.L_x_53884:
        /* <DEDUP_REMOVED lines=19> */
.L_x_53891:
        /* <DEDUP_REMOVED lines=13> */
.L_x_53893:
[----:B------:R-:W-:Y:S05]  /*386c0*/  BSYNC.RECONVERGENT B2 ;  /* 0x0000000000027941 */ /* 0x000fea0003800200 */
.L_x_53892:
        /* <DEDUP_REMOVED lines=61> */
.L_x_53890:
[----:B------:R-:W-:Y:S05]  /*38aa0*/  BSYNC.RECONVERGENT B1 ;  /* 0x0000000000017941 */ /* 0x000fea0003800200 */
.L_x_53889:
        /* <DEDUP_REMOVED lines=19> */
.L_x_53896:
        /* <DEDUP_REMOVED lines=13> */
.L_x_53898:
[----:B------:R-:W-:Y:S05]  /*38cb0*/  BSYNC.RECONVERGENT B2 ;  /* 0x0000000000027941 */ /* 0x000fea0003800200 */
.L_x_53897:
        /* <DEDUP_REMOVED lines=61> */
.L_x_53895:
[----:B------:R-:W-:Y:S05]  /*39090*/  BSYNC.RECONVERGENT B1 ;  /* 0x0000000000017941 */ /* 0x000fea0003800200 */
.L_x_53894:
        /* <DEDUP_REMOVED lines=19> */
.L_x_53901:
        /* <DEDUP_REMOVED lines=13> */
.L_x_53903:
[----:B------:R-:W-:Y:S05]  /*392a0*/  BSYNC.RECONVERGENT B2 ;  /* 0x0000000000027941 */ /* 0x000fea0003800200 */
.L_x_53902:
        /* <DEDUP_REMOVED lines=61> */
.L_x_53900:
[----:B------:R-:W-:Y:S05]  /*39680*/  BSYNC.RECONVERGENT B1 ;  /* 0x0000000000017941 */ /* 0x000fea0003800200 */
.L_x_53899:
        /* <DEDUP_REMOVED lines=19> */
.L_x_53906:
        /* <DEDUP_REMOVED lines=15> */
.L_x_53908:
[----:B------:R-:W-:Y:S05]  /*398b0*/  BSYNC.RECONVERGENT B2 ;  /* 0x0000000000027941 */ /* 0x000fea0003800200 */
.L_x_53907:
        /* <DEDUP_REMOVED lines=61> */
.L_x_53905:
[----:B------:R-:W-:Y:S05]  /*39c90*/  BSYNC.RECONVERGENT B1 ;  /* 0x0000000000017941 */ /* 0x000fea0003800200 */
.L_x_53904:
        /* <DEDUP_REMOVED lines=16> */
.L_x_53868:
        /* <DEDUP_REMOVED lines=22> */
.L_x_53826:
[----:B------:R-:W-:Y:S05]  /*39f00*/  BSYNC.RECONVERGENT B0 ;  /* 0x0000000000007941 */ /* 0x000fea0003800200 */
.L_x_53825:
        /* <DEDUP_REMOVED lines=31> */
.L_x_53914:
        /* <DEDUP_REMOVED lines=13> */
.L_x_53916:
[----:B------:R-:W-:Y:S05]  /*3a1d0*/  BSYNC.RECONVERGENT B2 ;  /* 0x0000000000027941 */ /* 0x000fea0003800200 */
.L_x_53915:
        /* <DEDUP_REMOVED lines=61> */
.L_x_53913:
[----:B------:R-:W-:Y:S05]  /*3a5b0*/  BSYNC.RECONVERGENT B1 ;  /* 0x0000000000017941 */ /* 0x000fea0003800200 */
.L_x_53912:
        /* <DEDUP_REMOVED lines=27> */
.L_x_53919:
        /* <DEDUP_REMOVED lines=13> */
.L_x_53921:
[----:B------:R-:W-:Y:S05]  /*3a840*/  BSYNC.RECONVERGENT B2 ;  /* 0x0000000000027941 */ /* 0x000fea0003800200 */
.L_x_53920:
        /* <DEDUP_REMOVED lines=61> */
.L_x_53918:
[----:B------:R-:W-:Y:S05]  /*3ac20*/  BSYNC.RECONVERGENT B1 ;  /* 0x0000000000017941 */ /* 0x000fea0003800200 */
.L_x_53917:
        /* <DEDUP_REMOVED lines=22> */
.L_x_53924:
        /* <DEDUP_REMOVED lines=13> */
.L_x_53926:
[----:B------:R-:W-:Y:S05]  /*3ae60*/  BSYNC.RECONVERGENT B2 ;  /* 0x0000000000027941 */ /* 0x000fea0003800200 */
.L_x_53925:
        /* <DEDUP_REMOVED lines=61> */
.L_x_53923:
[----:B------:R-:W-:Y:S05]  /*3b240*/  BSYNC.RECONVERGENT B1 ;  /* 0x0000000000017941 */ /* 0x000fea0003800200 */
.L_x_53922:
        /* <DEDUP_REMOVED lines=22> */
.L_x_53929:
        /* <DEDUP_REMOVED lines=13> */
.L_x_53931:
[----:B------:R-:W-:Y:S05]  /*3b480*/  BSYNC.RECONVERGENT B2 ;  /* 0x0000000000027941 */ /* 0x000fea0003800200 */
.L_x_53930:
        /* <DEDUP_REMOVED lines=61> */
.L_x_53928:
[----:B------:R-:W-:Y:S05]  /*3b860*/  BSYNC.RECONVERGENT B1 ;  /* 0x0000000000017941 */ /* 0x000fea0003800200 */
.L_x_53927:
        /* <DEDUP_REMOVED lines=22> */
.L_x_53934:
        /* <DEDUP_REMOVED lines=13> */
.L_x_53936:
[----:B------:R-:W-:Y:S05]  /*3baa0*/  BSYNC.RECONVERGENT B2 ;  /* 0x0000000000027941 */ /* 0x000fea0003800200 */
.L_x_53935:
        /* <DEDUP_REMOVED lines=61> */
.L_x_53933:
[----:B------:R-:W-:Y:S05]  /*3be80*/  BSYNC.RECONVERGENT B1 ;  /* 0x0000000000017941 */ /* 0x000fea0003800200 */
.L_x_53932:
        /* <DEDUP_REMOVED lines=22> */
.L_x_53939:
        /* <DEDUP_REMOVED lines=13> */
.L_x_53941:
[----:B------:R-:W-:Y:S05]  /*3c0c0*/  BSYNC.RECONVERGENT B2 ;  /* 0x0000000000027941 */ /* 0x000fea0003800200 */
.L_x_53940:
        /* <DEDUP_REMOVED lines=61> */
.L_x_53938:
[----:B------:R-:W-:Y:S05]  /*3c4a0*/  BSYNC.RECONVERGENT B1 ;  /* 0x0000000000017941 */ /* 0x000fea0003800200 */
.L_x_53937:
        /* <DEDUP_REMOVED lines=22> */
.L_x_53944:
        /* <DEDUP_REMOVED lines=13> */
.L_x_53946:
[----:B------:R-:W-:Y:S05]  /*3c6e0*/  BSYNC.RECONVERGENT B2 ;  /* 0x0000000000027941 */ /* 0x000fea0003800200 */
.L_x_53945:
        /* <DEDUP_REMOVED lines=61> */
.L_x_53943:
[----:B------:R-:W-:Y:S05]  /*3cac0*/  BSYNC.RECONVERGENT B1 ;  /* 0x0000000000017941 */ /* 0x000fea0003800200 */
.L_x_53942:
        /* <DEDUP_REMOVED lines=22> */
.L_x_53949:
        /* <DEDUP_REMOVED lines=15> */
.L_x_53951:
[----:B------:R-:W-:Y:S05]  /*3cd20*/  BSYNC.RECONVERGENT B2 ;  /* 0x0000000000027941 */ /* 0x000fea0003800200 */
.L_x_53950:
        /* <DEDUP_REMOVED lines=61> */
.L_x_53948:
[----:B------:R-:W-:Y:S05]  /*3d100*/  BSYNC.RECONVERGENT B1 ;  /* 0x0000000000017941 */ /* 0x000fea0003800200 */
.L_x_53947:
        /* <DEDUP_REMOVED lines=10> */
.L_x_53911:
        /* <DEDUP_REMOVED lines=16> */
.L_x_53955:
        /* <DEDUP_REMOVED lines=13> */
.L_x_53957:
[----:B------:R-:W-:Y:S05]  /*3d380*/  BSYNC.RECONVERGENT B2 ;  /* 0x0000000000027941 */ /* 0x000fea0003800200 */
.L_x_53956:
        /* <DEDUP_REMOVED lines=60> */
.L_x_53954:
[----:B------:R-:W-:Y:S05]  /*3d750*/  BSYNC.RECONVERGENT B1 ;  /* 0x0000000000017941 */ /* 0x000fea0003800200 */
.L_x_53953:
        /* <DEDUP_REMOVED lines=24> */
.L_x_53960:
        /* <DEDUP_REMOVED lines=13> */
.L_x_53962:
[----:B------:R-:W-:Y:S05]  /*3d9b0*/  BSYNC.RECONVERGENT B2 ;  /* 0x0000000000027941 */ /* 0x000fea0003800200 */
.L_x_53961:
        /* <DEDUP_REMOVED lines=61> */
.L_x_53959:
[----:B------:R-:W-:Y:S05]  /*3dd90*/  BSYNC.RECONVERGENT B1 ;  /* 0x0000000000017941 */ /* 0x000fea0003800200 */
.L_x_53958:
        /* <DEDUP_REMOVED lines=19> */
.L_x_53965:
        /* <DEDUP_REMOVED lines=13> */
.L_x_53967:
[----:B------:R-:W-:Y:S05]  /*3dfa0*/  BSYNC.RECONVERGENT B2 ;  /* 0x0000000000027941 */ /* 0x000fea0003800200 */
.L_x_53966:
        /* <DEDUP_REMOVED lines=61> */
.L_x_53964:
[----:B------:R-:W-:Y:S05]  /*3e380*/  BSYNC.RECONVERGENT B1 ;  /* 0x0000000000017941 */ /* 0x000fea0003800200 */
.L_x_53963:
        /* <DEDUP_REMOVED lines=19> */
.L_x_53970:
        /* <DEDUP_REMOVED lines=13> */
.L_x_53972:
[----:B------:R-:W-:Y:S05]  /*3e590*/  BSYNC.RECONVERGENT B2 ;  /* 0x0000000000027941 */ /* 0x000fea0003800200 */
.L_x_53971:
        /* <DEDUP_REMOVED lines=61> */
.L_x_53969:
[----:B------:R-:W-:Y:S05]  /*3e970*/  BSYNC.RECONVERGENT B1 ;  /* 0x0000000000017941 */ /* 0x000fea0003800200 */
.L_x_53968:
        /* <DEDUP_REMOVED lines=19> */
.L_x_53975:
        /* <DEDUP_REMOVED lines=13> */
.L_x_53977:
[----:B------:R-:W-:Y:S05]  /*3eb80*/  BSYNC.RECONVERGENT B2 ;  /* 0x0000000000027941 */ /* 0x000fea0003800200 */
.L_x_53976:
        /* <DEDUP_REMOVED lines=61> */
.L_x_53974:
[----:B------:R-:W-:Y:S05]  /*3ef60*/  BSYNC.RECONVERGENT B1 ;  /* 0x0000000000017941 */ /* 0x000fea0003800200 */
.L_x_53973:
        /* <DEDUP_REMOVED lines=19> */
.L_x_53980:
        /* <DEDUP_REMOVED lines=13> */
.L_x_53982:
[----:B------:R-:W-:Y:S05]  /*3f170*/  BSYNC.RECONVERGENT B2 ;  /* 0x0000000000027941 */ /* 0x000fea0003800200 */
.L_x_53981:
        /* <DEDUP_REMOVED lines=61> */
.L_x_53979:
[----:B------:R-:W-:Y:S05]  /*3f550*/  BSYNC.RECONVERGENT B1 ;  /* 0x0000000000017941 */ /* 0x000fea0003800200 */
.L_x_53978:
        /* <DEDUP_REMOVED lines=19> */
.L_x_53985:
        /* <DEDUP_REMOVED lines=13> */
.L_x_53987:
[----:B------:R-:W-:Y:S05]  /*3f760*/  BSYNC.RECONVERGENT B2 ;  /* 0x0000000000027941 */ /* 0x000fea0003800200 */
.L_x_53986:
        /* <DEDUP_REMOVED lines=61> */
.L_x_53984:
[----:B------:R-:W-:Y:S05]  /*3fb40*/  BSYNC.RECONVERGENT B1 ;  /* 0x0000000000017941 */ /* 0x000fea0003800200 */
.L_x_53983:
        /* <DEDUP_REMOVED lines=19> */
.L_x_53990:
        /* <DEDUP_REMOVED lines=15> */
.L_x_53992:
[----:B------:R-:W-:Y:S05]  /*3fd70*/  BSYNC.RECONVERGENT B2 ;  /* 0x0000000000027941 */ /* 0x000fea0003800200 */
.L_x_53991:
        /* <DEDUP_REMOVED lines=61> */
.L_x_53989:
[----:B------:R-:W-:Y:S05]  /*40150*/  BSYNC.RECONVERGENT B1 ;  /* 0x0000000000017941 */ /* 0x000fea0003800200 */
.L_x_53988:
        /* <DEDUP_REMOVED lines=16> */
.L_x_53952:
[----:B------:R-:W0:Y:S01]  /*40260*/  LDC.64 R172, c[0x0][0x3a8] ;  /* 0x0000ea00ffac7b82 */ /* 0x000e220000000a00 */
[----:B------:R-:W-:Y:S02]  /*40270*/  SEL R189, RZ, 0x1000000, !P6 ;  /* 0x01000000ffbd7807 */ /* 0x000fe40007000000 */
[----:B------:R-:W-:Y:S02]  /*40280*/  SEL R188, RZ, 0x10000, !P5 ;  /* 0x00010000ffbc7807 */ /* 0x000fe40006800000 */
[----:B------:R-:W-:Y:S02]  /*40290*/  SEL R187, RZ, 0x100, !P4 ;  /* 0x00000100ffbb7807 */ /* 0x000fe40006000000 */
[----:B------:R-:W-:Y:S01]  /*402a0*/  LOP3.LUT P6, RZ, R169, 0x2, RZ, 0xc0, !PT ;  /* 0x00000002a9ff7812 */ /* 0x000fe200078cc0ff */
[----:B------:R-:W1:Y:S01]  /*402b0*/  LDC.64 R174, c[0x0][0x3b0] ;  /* 0x0000ec00ffae7b82 */ /* 0x000e620000000a00 */
[----:B------:R-:W-:Y:S02]  /*402c0*/  SEL R158, RZ, 0x1000000, !P2 ;  /* 0x01000000ff9e7807 */ /* 0x000fe40005000000 */
[----:B------:R-:W-:-:S02]  /*402d0*/  SEL R185, RZ, 0x10000, !P1 ;  /* 0x00010000ffb97807 */ /* 0x000fc40004800000 */
[----:B------:R-:W-:Y:S02]  /*402e0*/  SEL R0, RZ, 0x100, !P0 ;  /* 0x00000100ff007807 */ /* 0x000fe40004000000 */
[----:B------:R-:W-:Y:S02]  /*402f0*/  SEL R186, RZ, 0x1, !P3 ;  /* 0x00000001ffba7807 */ /* 0x000fe40005800000 */
[----:B------:R-:W-:Y:S02]  /*40300*/  LOP3.LUT R187, R187, R189, R188, 0xfe, !PT ;  /* 0x000000bdbbbb7212 */ /* 0x000fe400078efebc */
[----:B------:R-:W-:Y:S02]  /*40310*/  SEL R171, RZ, 0x1, !P6 ;  /* 0x00000001ffab7807 */ /* 0x000fe40007000000 */
[----:B------:R-:W-:Y:S02]  /*40320*/  LOP3.LUT R0, R0, R158, R185, 0xfe, !PT ;  /* 0x0000009e00007212 */ /* 0x000fe400078efeb9 */
[----:B------:R-:W-:Y:S01]  /*40330*/  LOP3.LUT R187, R187, R186, RZ, 0xfc, !PT ;  /* 0x000000babbbb7212 */ /* 0x000fe200078efcff */
[----:B0-----:R-:W-:Y:S01]  /*40340*/  IMAD.WIDE.U32 R172, R168, 0x20, R172 ;  /* 0x00000020a8ac7825 */ /* 0x001fe200078e00ac */
[----:B------:R-:W-:-:S02]  /*40350*/  LOP3.LUT R186, R0, R171, RZ, 0xfc, !PT ;  /* 0x000000ab00ba7212 */ /* 0x000fc400078efcff */
[----:B------:R-:W-:Y:S02]  /*40360*/  MOV R158, R184 ;  /* 0x000000b8009e7202 */ /* 0x000fe40000000f00 */
[----:B------:R0:W-:Y:S01]  /*40370*/  STG.E.128 desc[UR6][R172.64], R132 ;  /* 0x00000084ac007986 */ /* 0x0001e2000c101d06 */
[----:B-1----:R-:W-:-:S03]  /*40380*/  IMAD.WIDE.U32 R174, R168, 0x8, R174 ;  /* 0x00000008a8ae7825 */ /* 0x002fc600078e00ae */
[----:B------:R0:W-:Y:S04]  /*40390*/  STG.E.128 desc[UR6][R172.64+0x10], R136 ;  /* 0x00001088ac007986 */ /* 0x0001e8000c101d06 */
[----:B------:R0:W-:Y:S02]  /*403a0*/  STG.E.64 desc[UR6][R174.64], R186 ;  /* 0x000000baae007986 */ /* 0x0001e4000c101b06 */
.L_x_53910:
[----:B------:R-:W-:Y:S05]  /*403b0*/  BSYNC.RECONVERGENT B0 ;  /* 0x0000000000007941 */ /* 0x000fea0003800200 */
.L_x_53909:
        /* <DEDUP_REMOVED lines=19> */
[----:B0-234-:R-:W-:Y:S02]  /*404f0*/  FSEL R173, R0, RZ, P0 ;  /* 0x000000ff00ad7208 */ /* 0x01dfe40000000000 */
        /* <DEDUP_REMOVED lines=268> */
.L_x_54026:
        /* <DEDUP_REMOVED lines=19> */
[--C-:B-1----:R-:W-:Y:S01]  /*416f0*/  FADD.FTZ R173, R14, -R157.reuse ;  /* 0x8000009d0ead7221 */ /* 0x102fe20000010000 */
        /* <DEDUP_REMOVED lines=38> */
[----:B------:R-:W-:Y:S01]  /*41960*/  F2FP.F16.F32.PACK_AB R173, R186, R173 ;  /* 0x000000adbaad723e */ /* 0x000fe200000000ff */
[----:B0-----:R-:W-:Y:S01]  /*41970*/  IMAD.WIDE.U32 R184, R156, 0x10, R184 ;  /* 0x000000109cb87825 */ /* 0x001fe200078e00b8 */
[----:B------:R-:W-:-:S03]  /*41980*/  F2FP.F16.F32.PACK_AB R172, R171, R172 ;  /* 0x000000acabac723e */ /* 0x000fc600000000ff */
[----:B------:R-:W-:Y:S01]  /*41990*/  FFMA.FTZ R194, R193, R194, R196 ;  /* 0x000000c2c1c27223 */ /* 0x000fe200000100c4 */
[----:B------:R-:W-:Y:S01]  /*419a0*/  F2FP.F16.F32.PACK_AB R174, R190, R187 ;  /* 0x000000bbbeae723e */ /* 0x000fe200000000ff */
[----:B------:R-:W-:-:S03]  /*419b0*/  VIADD R156, R156, 0x20 ;  /* 0x000000209c9c7836 */ /* 0x000fc60000000000 */
[----:B------:R-:W-:-:S05]  /*419c0*/  F2FP.F16.F32.PACK_AB R175, R194, R191 ;  /* 0x000000bfc2af723e */ /* 0x000fca00000000ff */
[----:B------:R0:W-:Y:S02]  /*419d0*/  STG.E.128 desc[UR6][R184.64], R172 ;  /* 0x000000acb8007986 */ /* 0x0001e4000c101d06 */
.L_x_53995:
[----:B------:R-:W-:Y:S05]  /*419e0*/  BSYNC.RECONVERGENT B0 ;  /* 0x0000000000007941 */ /* 0x000fea0003800200 */
.L_x_53994:
[----:B------:R-:W-:Y:S01]  /*419f0*/  LOP3.LUT P0, RZ, R169, 0x4000, RZ, 0xc0, !PT ;  /* 0x00004000a9ff7812 */ /* 0x000fe2000780c0ff */
[----:B------:R-:W-:-:S12]  /*41a00*/  BSSY.RECONVERGENT B0, `(.L_x_53996) ;  /* 0x0000032000007945 */ /* 0x000fd80003800200 */
[----:B------:R-:W-:Y:S05]  /*41a10*/  @!P0 BRA `(.L_x_53997) ;  /* 0x0000000000c08947 */ /* 0x000fea0003800000 */
[--C-:B0-----:R-:W-:Y:S01]  /*41a20*/  FADD.FTZ R185, R154, -R157.reuse ;  /* 0x8000009d9ab97221 */ /* 0x101fe20000010000 */
        /* <DEDUP_REMOVED lines=47> */
.L_x_53997:
[----:B------:R-:W-:Y:S05]  /*41d20*/  BSYNC.RECONVERGENT B0 ;  /* 0x0000000000007941 */ /* 0x000fea0003800200 */
.L_x_53996:
[----:B------:R-:W-:Y:S01]  /*41d30*/  LOP3.LUT P0, RZ, R169, 0x2000, RZ, 0xc0, !PT ;  /* 0x00002000a9ff7812 */ /* 0x000fe2000780c0ff */
[----:B------:R-:W-:-:S12]  /*41d40*/  BSSY.RECONVERGENT B0, `(.L_x_53998) ;  /* 0x0000032000007945 */ /* 0x000fd80003800200 */
[----:B------:R-:W-:Y:S05]  /*41d50*/  @!P0 BRA `(.L_x_53999) ;  /* 0x0000000000c08947 */ /* 0x000fea0003800000 */
[--C-:B0-2---:R-:W-:Y:S01]  /*41d60*/  FADD.FTZ R185, R150, -R157.reuse ;  /* 0x8000009d96b97221 */ /* 0x105fe20000010000 */
        /* <DEDUP_REMOVED lines=47> */
.L_x_53999:
[----:B------:R-:W-:Y:S05]  /*42060*/  BSYNC.RECONVERGENT B0 ;  /* 0x0000000000007941 */ /* 0x000fea0003800200 */
.L_x_53998:
[----:B------:R-:W-:Y:S01]  /*42070*/  LOP3.LUT P0, RZ, R169, 0x1000, RZ, 0xc0, !PT ;  /* 0x00001000a9ff7812 */ /* 0x000fe2000780c0ff */
[----:B------:R-:W-:-:S12]  /*42080*/  BSSY.RECONVERGENT B0, `(.L_x_54000) ;  /* 0x0000032000007945 */ /* 0x000fd80003800200 */
[----:B------:R-:W-:Y:S05]  /*42090*/  @!P0 BRA `(.L_x_54001) ;  /* 0x0000000000c08947 */ /* 0x000fea0003800000 */
[--C-:B0-23--:R-:W-:Y:S01]  /*420a0*/  FADD.FTZ R185, R146, -R157.reuse ;  /* 0x8000009d92b97221 */ /* 0x10dfe20000010000 */
        /* <DEDUP_REMOVED lines=47> */
.L_x_54001:
[----:B------:R-:W-:Y:S05]  /*423a0*/  BSYNC.RECONVERGENT B0 ;  /* 0x0000000000007941 */ /* 0x000fea0003800200 */
.L_x_54000:
[----:B------:R-:W-:Y:S01]  /*423b0*/  LOP3.LUT P0, RZ, R169, 0x800, RZ, 0xc0, !PT ;  /* 0x00000800a9ff7812 */ /* 0x000fe2000780c0ff */
[----:B------:R-:W-:-:S12]  /*423c0*/  BSSY.RECONVERGENT B0, `(.L_x_54002) ;  /* 0x0000032000007945 */ /* 0x000fd80003800200 */
[----:B------:R-:W-:Y:S05]  /*423d0*/  @!P0 BRA `(.L_x_54003) ;  /* 0x0000000000c08947 */ /* 0x000fea0003800000 */
[--C-:B0-234-:R-:W-:Y:S01]  /*423e0*/  FADD.FTZ R185, R98, -R157.reuse ;  /* 0x8000009d62b97221 */ /* 0x11dfe20000010000 */
        /* <DEDUP_REMOVED lines=47> */
.L_x_54003:
[----:B------:R-:W-:Y:S05]  /*426e0*/  BSYNC.RECONVERGENT B0 ;  /* 0x0000000000007941 */ /* 0x000fea0003800200 */
.L_x_54002:
        /* <DEDUP_REMOVED lines=51> */
.L_x_54005:
[----:B------:R-:W-:Y:S05]  /*42a20*/  BSYNC.RECONVERGENT B0 ;  /* 0x0000000000007941 */ /* 0x000fea0003800200 */
.L_x_54004:
        /* <DEDUP_REMOVED lines=51> */
.L_x_54007:
[----:B------:R-:W-:Y:S05]  /*42d60*/  BSYNC.RECONVERGENT B0 ;  /* 0x0000000000007941 */ /* 0x000fea0003800200 */
.L_x_54006:
        /* <DEDUP_REMOVED lines=51> */
.L_x_54009:
[----:B------:R-:W-:Y:S05]  /*430a0*/  BSYNC.RECONVERGENT B0 ;  /* 0x0000000000007941 */ /* 0x000fea0003800200 */
.L_x_54008:
        /* <DEDUP_REMOVED lines=51> */
.L_x_54011:
[----:B------:R-:W-:Y:S05]  /*433e0*/  BSYNC.RECONVERGENT B0 ;  /* 0x0000000000007941 */ /* 0x000fea0003800200 */
.L_x_54010:
[----:B------:R-:W-:Y:S01]  /*433f0*/  LOP3.LUT P0, RZ, R169, 0x10, RZ, 0xc0, !PT ;  /* 0x00000010a9ff7812 */ /* 0x000fe2000780c0ff */
        /* <DEDUP_REMOVED lines=49> */
.L_x_54013:
[----:B------:R-:W-:Y:S05]  /*43710*/  BSYNC.RECONVERGENT B0 ;  /* 0x0000000000007941 */ /* 0x000fea0003800200 */
.L_x_54012:
[----:B------:R-:W1:Y:S02]  /*43720*/  LDC.64 R156, c[0x0][0x380] ;  /* 0x0000e000ff9c7b82 */ /* 0x000e640000000a00 */
[----:B-1----:R-:W-:-:S04]  /*43730*/  LEA R165, R156, R165, 0x2 ;  /* 0x000000a59ca57211 */ /* 0x002fc800078e10ff */
[----:B------:R-:W-:-:S13]  /*43740*/  ISETP.GE.AND P0, PT, R165, R157, PT ;  /* 0x0000009da500720c */ /* 0x000fda0003f06270 */
[----:B------:R-:W-:Y:S05]  /*43750*/  @!P0 BRA `(.L_x_54014) ;  /* 0xfffffbd800f48947 */ /* 0x000fea000383ffff */
[----:B------:R-:W-:Y:S05]  /*43760*/  EXIT ;  /* 0x000000000000794d */ /* 0x000fea0003800000 */
.L_x_53993:
        /* <DEDUP_REMOVED lines=8> */
.L_x_54016:
[----:B------:R-:W-:Y:S05]  /*437f0*/  BSYNC B0 ;  /* 0x0000000000007941 */ /* 0x000fea0003800000 */
.L_x_54015:
        /* <DEDUP_REMOVED lines=9> */
.L_x_54017:
[----:B------:R-:W-:Y:S01]  /*43890*/  HFMA2 R188, -RZ, RZ, 0, 2.384185791015625e-07 ;  /* 0x00000004ffbc7431 */ /* 0x000fe200000001ff */
[----:B------:R-:W-:-:S05]  /*438a0*/  MOV R171, R185 ;  /* 0x000000b900ab7202 */ /* 0x000fca0000000f00 */
[----:B------:R-:W-:-:S04]  /*438b0*/  FADD.FTZ R174, R172, R171 ;  /* 0x000000abacae7221 */ /* 0x000fc80000010000 */
[----:B------:R-:W-:-:S07]  /*438c0*/  IMAD.MOV.U32 R187, RZ, RZ, R174 ;  /* 0x000000ffffbb7224 */ /* 0x000fce00078e00ae */
[----:B------:R-:W-:Y:S05]  /*438d0*/  WARPSYNC.COLLECTIVE R186, `(.L_x_54018) ;  /* 0x00000000ba087348 */ /* 0x000fea0003c00000 */
[----:B------:R0:W1:Y:S02]  /*438e0*/  SHFL.BFLY P6, R185, R187, R188, R189 ;  /* 0x0c0000bcbbb97389 */ /* 0x00006400000c00bd */
[----:B01----:R-:W-:Y:S05]  /*438f0*/  ENDCOLLECTIVE ;  /* 0x000000000000791b */ /* 0x003fea0003800000 */
.L_x_54018:
        /* <DEDUP_REMOVED lines=8> */
.L_x_54019:
[----:B------:R-:W-:Y:S01]  /*43980*/  HFMA2 R188, -RZ, RZ, 0, 9.5367431640625e-07 ;  /* 0x00000010ffbc7431 */ /* 0x000fe200000001ff */
[----:B------:R-:W-:-:S05]  /*43990*/  MOV R0, R185 ;  /* 0x000000b900007202 */ /* 0x000fca0000000f00 */
[----:B------:R-:W-:-:S04]  /*439a0*/  FADD.FTZ R184, R175, R0 ;  /* 0x00000000afb87221 */ /* 0x000fc80000010000 */
[----:B------:R-:W-:-:S07]  /*439b0*/  IMAD.MOV.U32 R187, RZ, RZ, R184 ;  /* 0x000000ffffbb7224 */ /* 0x000fce00078e00b8 */
[----:B------:R-:W-:Y:S05]  /*439c0*/  WARPSYNC.COLLECTIVE R186, `(.L_x_54020) ;  /* 0x00000000ba087348 */ /* 0x000fea0003c00000 */
[----:B------:R0:W1:Y:S02]  /*439d0*/  SHFL.BFLY P6, R185, R187, R188, R189 ;  /* 0x0c0000bcbbb97389 */ /* 0x00006400000c00bd */
[----:B01----:R-:W-:Y:S05]  /*439e0*/  ENDCOLLECTIVE ;  /* 0x000000000000791b */ /* 0x003fea0003800000 */
.L_x_54020:
[----:B------:R-:W-:Y:S01]  /*439f0*/  MOV R188, 0x1 ;  /* 0x0000000100bc7802 */ /* 0x000fe20000000f00 */
[----:B------:R-:W-:Y:S01]  /*43a00*/  FADD.FTZ R168, R184, R185 ;  /* 0x000000b9b8a87221 */ /* 0x000fe20000010000 */
[----:B------:R-:W-:-:S03]  /*43a10*/  LOP3.LUT P6, RZ, R169, 0x80, RZ, 0xc0, !PT ;  /* 0x00000080a9ff7812 */ /* 0x000fc600078cc0ff */
        /* <DEDUP_REMOVED lines=169> */
.L_x_54021:
[----:B------:R-:W-:Y:S02]  /*444b0*/  IMAD.MOV.U32 R188, RZ, RZ, 0x2 ;  /* 0x00000002ffbc7424 */ /* 0x000fe400078e00ff */
[----:B------:R-:W-:-:S04]  /*444c0*/  IMAD.MOV.U32 R173, RZ, RZ, R185 ;  /* 0x000000ffffad7224 */ /* 0x000fc800078e00b9 */
[----:B------:R-:W-:-:S05]  /*444d0*/  FADD.FTZ R173, R0, R173 ;  /* 0x000000ad00ad7221 */ /* 0x000fca0000010000 */
[----:B------:R-:W-:-:S07]  /*444e0*/  MOV R187, R173 ;  /* 0x000000ad00bb7202 */ /* 0x000fce0000000f00 */
[----:B------:R-:W-:Y:S05]  /*444f0*/  WARPSYNC.COLLECTIVE R186, `(.L_x_54022) ;  /* 0x00000000ba087348 */ /* 0x000fea0003c00000 */
[----:B------:R0:W1:Y:S02]  /*44500*/  SHFL.BFLY P6, R185, R187, R188, R189 ;  /* 0x0c0000bcbbb97389 */ /* 0x00006400000c00bd */
[----:B01----:R-:W-:Y:S05]  /*44510*/  ENDCOLLECTIVE ;  /* 0x000000000000791b */ /* 0x003fea0003800000 */
.L_x_54022:
[----:B------:R-:W-:Y:S01]  /*44520*/  HFMA2 R188, -RZ, RZ, 0, 2.384185791015625e-07 ;  /* 0x00000004ffbc7431 */ /* 0x000fe200000001ff */
[----:B------:R-:W-:-:S05]  /*44530*/  MOV R172, R185 ;  /* 0x000000b900ac7202 */ /* 0x000fca0000000f00 */
[----:B------:R-:W-:-:S04]  /*44540*/  FADD.FTZ R172, R173, R172 ;  /* 0x000000acadac7221 */ /* 0x000fc80000010000 */
[----:B------:R-:W-:-:S07]  /*44550*/  IMAD.MOV.U32 R187, RZ, RZ, R172 ;  /* 0x000000ffffbb7224 */ /* 0x000fce00078e00ac */
[----:B------:R-:W-:Y:S05]  /*44560*/  WARPSYNC.COLLECTIVE R186, `(.L_x_54023) ;  /* 0x00000000ba087348 */ /* 0x000fea0003c00000 */
[----:B------:R0:W1:Y:S02]  /*44570*/  SHFL.BFLY P6, R185, R187, R188, R189 ;  /* 0x0c0000bcbbb97389 */ /* 0x00006400000c00bd */
[----:B01----:R-:W-:Y:S05]  /*44580*/  ENDCOLLECTIVE ;  /* 0x000000000000791b */ /* 0x003fea0003800000 */
.L_x_54023:
[----:B------:R-:W-:Y:S02]  /*44590*/  IMAD.MOV.U32 R188, RZ, RZ, 0x8 ;  /* 0x00000008ffbc7424 */ /* 0x000fe400078e00ff */
[----:B------:R-:W-:-:S04]  /*445a0*/  IMAD.MOV.U32 R175, RZ, RZ, R185 ;  /* 0x000000ffffaf7224 */ /* 0x000fc800078e00b9 */
[----:B------:R-:W-:-:S05]  /*445b0*/  FADD.FTZ R175, R172, R175 ;  /* 0x000000afacaf7221 */ /* 0x000fca0000010000 */
[----:B------:R-:W-:-:S07]  /*445c0*/  MOV R187, R175 ;  /* 0x000000af00bb7202 */ /* 0x000fce0000000f00 */
[----:B------:R-:W-:Y:S05]  /*445d0*/  WARPSYNC.COLLECTIVE R186, `(.L_x_54024) ;  /* 0x00000000ba087348 */ /* 0x000fea0003c00000 */
[----:B------:R0:W1:Y:S02]  /*445e0*/  SHFL.BFLY P6, R185, R187, R188, R189 ;  /* 0x0c0000bcbbb97389 */ /* 0x00006400000c00bd */
[----:B01----:R-:W-:Y:S05]  /*445f0*/  ENDCOLLECTIVE ;  /* 0x000000000000791b */ /* 0x003fea0003800000 */
.L_x_54024:
[----:B------:R-:W-:Y:S01]  /*44600*/  HFMA2 R188, -RZ, RZ, 0, 9.5367431640625e-07 ;  /* 0x00000010ffbc7431 */ /* 0x000fe200000001ff */
[----:B------:R-:W-:-:S05]  /*44610*/  MOV R174, R185 ;  /* 0x000000b900ae7202 */ /* 0x000fca0000000f00 */
[----:B------:R-:W-:-:S04]  /*44620*/  FADD.FTZ R174, R175, R174 ;  /* 0x000000aeafae7221 */ /* 0x000fc80000010000 */
[----:B------:R-:W-:-:S07]  /*44630*/  IMAD.MOV.U32 R187, RZ, RZ, R174 ;  /* 0x000000ffffbb7224 */ /* 0x000fce00078e00ae */
[----:B------:R-:W-:Y:S05]  /*44640*/  WARPSYNC.COLLECTIVE R186, `(.L_x_54025) ;  /* 0x00000000ba087348 */ /* 0x000fea0003c00000 */
[----:B------:R0:W1:Y:S02]  /*44650*/  SHFL.BFLY P6, R185, R187, R188, R189 ;  /* 0x0c0000bcbbb97389 */ /* 0x00006400000c00bd */
[----:B01----:R-:W-:Y:S05]  /*44660*/  ENDCOLLECTIVE ;  /* 0x000000000000791b */ /* 0x003fea0003800000 */
.L_x_54025:
[----:B------:R-:W-:Y:S05]  /*44670*/  BRA `(.L_x_54026) ;  /* 0xffffffcc00d07947 */ /* 0x000fea000383ffff */
.L_x_54027:
        /* <DEDUP_REMOVED lines=16> */
.L_x_88520:


//--------------------- .text._ZN10layer_norm13ln_fwd_kernelINS_13Kernel_traitsI6__halfS2_fS2_fjLj2560ELj1ELj4ELj1ELj16ENS_18Kernel_traits_baseILj2560ES2_S2_fS2_fjLj128EEEEELb1ELb0ELb0ELb1EEEvNS_9FwdParamsE --------------------------
	.section	.text._ZN10layer_norm13ln_fwd_kernelINS_13Kernel_traitsI6__halfS2_fS2_fjLj2560ELj1ELj4ELj1ELj16ENS_18Kernel_traits_baseILj2560ES2_S2_fS2_fjLj128EEEEELb1ELb0ELb0ELb1EEEvNS_9FwdParamsE,"ax",@progbits
	.align	128
        .global         _ZN10layer_norm13ln_fwd_kernelINS_13Kernel_traitsI6__halfS2_fS2_fjLj2560ELj1ELj4ELj1ELj16ENS_18Kernel_traits_baseILj2560ES2_S2_fS2_fjLj128EEEEELb1ELb0ELb0ELb1EEEvNS_9FwdParamsE
        .type           _ZN10layer_norm13ln_fwd_kernelINS_13Kernel_traitsI6__halfS2_fS2_fjLj2560ELj1ELj4ELj1ELj16ENS_18Kernel_traits_baseILj2560ES2_S2_fS2_fjLj128EEEEELb1ELb0ELb0ELb1EEEvNS_9FwdParamsE,@function
        .size           _ZN10layer_norm13ln_fwd_kernelINS_13Kernel_traitsI6__halfS2_fS2_fjLj2560ELj1ELj4ELj1ELj16ENS_18Kernel_traits_baseILj2560ES2_S2_fS2_fjLj128EEEEELb1ELb0ELb0ELb1EEEvNS_9FwdParamsE,(.L_x_88521 - _ZN10layer_norm13ln_fwd_kernelINS_13Kernel_traitsI6__halfS2_fS2_fjLj2560ELj1ELj4ELj1ELj16ENS_18Kernel_traits_baseILj2560ES2_S2_fS2_fjLj128EEEEELb1ELb0ELb0ELb1EEEvNS_9FwdParamsE)
        .other          _ZN10layer_norm13ln_fwd_kernelINS_13Kernel_traitsI6__halfS2_fS2_fjLj2560ELj1ELj4ELj1ELj16ENS_18Kernel_traits_baseILj2560ES2_S2_fS2_fjLj128EEEEELb1ELb0ELb0ELb1EEEvNS_9FwdParamsE,@"STO_CUDA_ENTRY STV_DEFAULT"
_ZN10layer_norm13ln_fwd_kernelINS_13Kernel_traitsI6__halfS2_fS2_fjLj2560ELj1ELj4ELj1ELj16ENS_18Kernel_traits_baseILj2560ES2_S2_fS2_fjLj128EEEEELb1ELb0ELb0ELb1EEEvNS_9FwdParamsE:
.text._ZN10layer_norm13ln_fwd_kernelINS_13Kernel_traitsI6__halfS2_fS2_fjLj2560ELj1ELj4ELj1ELj16ENS_18Kernel_traits_baseILj2560ES2_S2_fS2_fjLj128EEEEELb1ELb0ELb0ELb1EEEvNS_9FwdParamsE:
        /* <DEDUP_REMOVED lines=73> */
.L_x_54028:
        /* <DEDUP_REMOVED lines=32> */
.L_x_54029:
[----:B------:R-:W1:Y:S02]  /*0690*/  LDCU UR4, c[0x0][0x384] ;  /* 0x00007080ff0477ac */ /* 0x000e640008000800 */
[----:B-1----:R-:W-:-:S13]  /*06a0*/  ISETP.GE.AND P0, PT, R13, UR4, PT ;  /* 0x000000040d007c0c */ /* 0x002fda000bf06270 */
[----:B------:R-:W-:Y:S05]  /*06b0*/  @P0 EXIT ;  /* 0x000000000000094d */ /* 0x000fea0003800000 */
[----:B0-----:R-:W-:Y:S01]  /*06c0*/  IMAD.HI.U32 R3, R14, -0x326172a9, RZ ;  /* 0xcd9e8d570e037827 */ /* 0x001fe200078e00ff */
[----:B------:R-:W0:Y:S01]  /*06d0*/  LDCU.64 UR4, c[0x0][0x3e0] ;  /* 0x00007c00ff0477ac */ /* 0x000e220008000a00 */
[----:B------:R-:W-:Y:S02]  /*06e0*/  LOP3.LUT R30, R30, 0x3, RZ, 0xc0, !PT ;  /* 0x000000031e1e7812 */ /* 0x000fe400078ec0ff */
[----:B------:R-:W-:Y:S01]  /*06f0*/  IMAD.HI.U32 R5, R12, -0x2daee0ad, RZ ;  /* 0xd2511f530c057827 */ /* 0x000fe200078e00ff */
[----:B------:R-:W-:Y:S01]  /*0700*/  LOP3.LUT R3, R8, R3, R208, 0x96, !PT ;  /* 0x0000000308037212 */ /* 0x000fe200078e96d0 */
[----:B------:R-:W1:Y:S02]  /*0710*/  LDCU UR13, c[0x0][0x404] ;  /* 0x00008080ff0d77ac */ /* 0x000e640008000800 */
        /* <DEDUP_REMOVED lines=14> */
[----:B------:R-:W-:Y:S01]  /*0800*/  LOP3.LUT R9, R9, 0xfffffff7, RZ, 0xc0, !PT ;  /* 0xfffffff709097812 */ /* 0x000fe200078ec0ff */
[----:B------:R-:W0:Y:S02]  /*0810*/  LDCU.U8 UR11, c[0x0][0x410] ;  /* 0x00008200ff0b77ac */ /* 0x000e240008000000 */
        /* <DEDUP_REMOVED lines=38> */
[----:B------:R-:W-:Y:S02]  /*0a80*/  HFMA2 R7, -RZ, RZ, 0, 0 ;  /* 0x00000000ff077431 */ /* 0x000fe400000001ff */
        /* <DEDUP_REMOVED lines=12> */
.L_x_54850:
[----:B------:R-:W-:Y:S01]  /*0b50*/  LOP3.LUT P1, RZ, R9, 0x8, RZ, 0xc0, !PT ;  /* 0x0000000809ff7812 */ /* 0x000fe2000782c0ff */
[----:B------:R-:W0:Y:S01]  /*0b60*/  S2R R5, SR_TID.X ;  /* 0x0000000000057919 */ /* 0x000e220000002100 */
[----:B------:R-:W1:Y:S01]  /*0b70*/  LDC.64 R28, c[0x0][0x390] ;  /* 0x0000e400ff1c7b82 */ /* 0x000e620000000a00 */
        /* <DEDUP_REMOVED lines=23> */
[C---:B------:R-:W-:Y:S01]  /*0cf0*/  VIADD R188, R208.reuse, 0xb54cda56 ;  /* 0xb54cda56d0bc7836 */ /* 0x040fe20000000000 */
[C---:B------:R-:W-:Y:S01]  /*0d00*/  IADD3 R19, PT, PT, R209.reuse, 0x646e171e, RZ ;  /* 0x646e171ed1137810 */ /* 0x040fe20007ffe0ff */
[C---:B------:R-:W-:Y:S01]  /*0d10*/  VIADD R23, R208.reuse, 0x9e3779b9 ;  /* 0x9e3779b9d0177836 */ /* 0x040fe20000000000 */
[----:B------:R-:W-:Y:S01]  /*0d20*/  IADD3 R16, PT, PT, R208, 0x3c6ef372, RZ ;  /* 0x3c6ef372d0107810 */ /* 0x000fe20007ffe0ff */
        /* <DEDUP_REMOVED lines=10> */
[----:B0-----:R-:W-:-:S05]  /*0dd0*/  IMAD.WIDE.U32 R2, R4, 0x20, R2 ;  /* 0x0000002004027825 */ /* 0x001fca00078e0002 */
[----:B------:R0:W5:Y:S04]  /*0de0*/  LDG.E.128 R100, desc[UR6][R2.64] ;  /* 0x0000000602647981 */ /* 0x000168000c1e1d00 */
[----:B------:R0:W5:Y:S01]  /*0df0*/  LDG.E.128 R96, desc[UR6][R2.64+0x10] ;  /* 0x0000100602607981 */ /* 0x000162000c1e1d00 */
        /* <DEDUP_REMOVED lines=11> */
.L_x_88356:
[----:B------:R-:W-:Y:S05]  /*0eb0*/  BRX R2 -0xec0                                          (*"BRANCH_TARGETS .L_x_88357,.L_x_88358,.L_x_88359"*) ;  /* 0xfffffff002507949 */ /* 0x000fea000383ffff */
.L_x_88359:
[----:B------:R-:W-:Y:S01]  /*0ec0*/  VIADD R31, R30, 0x1 ;  /* 0x000000011e1f7836 */ /* 0x000fe20000000000 */
[----:B------:R-:W-:Y:S01]  /*0ed0*/  MOV R0, R210 ;  /* 0x000000d200007202 */ /* 0x000fe20000000f00 */
[----:B------:R-:W-:Y:S01]  /*0ee0*/  IMAD.MOV.U32 R32, RZ, RZ, R10 ;  /* 0x000000ffff207224 */ /* 0x000fe200078e000a */
[----:B------:R-:W-:Y:S06]  /*0ef0*/  BRA `(.L_x_54032) ;  /* 0x0000000000f47947 */ /* 0x000fec0003800000 */
.L_x_88357:
[----:B------:R-:W-:Y:S01]  /*0f00*/  IMAD.MOV.U32 R0, RZ, RZ, R210 ;  /* 0x000000ffff007224 */ /* 0x000fe200078e00d2 */
[----:B------:R-:W-:Y:S01]  /*0f10*/  MOV R31, 0x3 ;  /* 0x00000003001f7802 */ /* 0x000fe20000000f00 */
[----:B------:R-:W-:Y:S01]  /*0f20*/  IMAD.MOV.U32 R32, RZ, RZ, R11 ;  /* 0x000000ffff207224 */ /* 0x000fe200078e000b */
[----:B------:R-:W-:Y:S06]  /*0f30*/  BRA `(.L_x_54032) ;  /* 0x0000000000e47947 */ /* 0x000fec0003800000 */
.L_x_88358:
        /* <DEDUP_REMOVED lines=13> */
.L_x_54034:
[----:B------:R-:W-:Y:S05]  /*1010*/  BSYNC.RECONVERGENT B1 ;  /* 0x0000000000017941 */ /* 0x000fea0003800200 */
.L_x_54033:
        /* <DEDUP_REMOVED lines=41> */
[----:B------:R-:W-:Y:S02]  /*12b0*/  HFMA2 R31, -RZ, RZ, 0, 0 ;  /* 0x00000000ff1f7431 */ /* 0x000fe400000001ff */
[----:B------:R-:W-:-:S07]  /*12c0*/  IMAD.MOV.U32 R32, RZ, RZ, R210 ;  /* 0x000000ffff207224 */ /* 0x000fce00078e00d2 */
.L_x_54032:
[----:B------:R-:W-:Y:S05]  /*12d0*/  BSYNC.RECONVERGENT B0 ;  /* 0x0000000000007941 */ /* 0x000fea0003800200 */
.L_x_54031:
[----:B------:R-:W-:Y:S01]  /*12e0*/  I2FP.F32.U32 R2, R32 ;  /* 0x0000002000027245 */ /* 0x000fe20000201000 */
[----:B-----5:R-:W-:Y:S01]  /*12f0*/  HADD2.F32 R33, -RZ, R24.H0_H0 ;  /* 0x20000018ff217230 */ /* 0x020fe20000004100 */
[----:B------:R-:W-:Y:S01]  /*1300*/  ISETP.NE.AND P1, PT, R31, 0x1, PT ;  /* 0x000000011f00780c */ /* 0x000fe20003f25270 */
[----:B------:R-:W-:Y:S01]  /*1310*/  IMAD.U32 R197, RZ, RZ, UR14 ;  /* 0x0000000effc57e24 */ /* 0x000fe2000f8e00ff */
[----:B------:R-:W-:Y:S01]  /*1320*/  BSSY.RECONVERGENT B0, `(.L_x_54035) ;  /* 0x000004e000007945 */ /* 0x000fe20003800200 */
[----:B------:R-:W-:Y:S01]  /*1330*/  FFMA.FTZ R3, R2, R199, 1.1641532182693481445e-10 ;  /* 0x2f00000002037423 */ /* 0x000fe200000100c7 */
[----:B------:R-:W-:Y:S01]  /*1340*/  FMUL.FTZ R2, R33, R200 ;  /* 0x000000c821027220 */ /* 0x000fe20000410000 */
[----:B------:R-:W-:Y:S02]  /*1350*/  IMAD.U32 R198, RZ, RZ, UR13 ;  /* 0x0000000dffc67e24 */ /* 0x000fe4000f8e00ff */
[----:B------:R-:W-:Y:S02]  /*1360*/  HFMA2 R30, -RZ, RZ, 0, 1.1920928955078125e-07 ;  /* 0x00000002ff1e7431 */ /* 0x000fe400000001ff */
        /* <DEDUP_REMOVED lines=16> */
.L_x_54037:
        /* <DEDUP_REMOVED lines=13> */
.L_x_54039:
[----:B------:R-:W-:Y:S05]  /*1540*/  BSYNC.RECONVERGENT B1 ;  /* 0x0000000000017941 */ /* 0x000fea0003800200 */
.L_x_54038:
        /* <DEDUP_REMOVED lines=43> */
.L_x_54036:
[----:B------:R-:W-:Y:S05]  /*1800*/  BSYNC.RECONVERGENT B0 ;  /* 0x0000000000007941 */ /* 0x000fea0003800200 */
.L_x_54035:
        /* <DEDUP_REMOVED lines=22> */
.L_x_54042:
        /* <DEDUP_REMOVED lines=13> */
.L_x_54044:
[----:B------:R-:W-:Y:S05]  /*1a40*/  BSYNC.RECONVERGENT B1 ;  /* 0x0000000000017941 */ /* 0x000fea0003800200 */
.L_x_54043:
        /* <DEDUP_REMOVED lines=43> */
.L_x_54041:
[----:B------:R-:W-:Y:S05]  /*1d00*/  BSYNC.RECONVERGENT B0 ;  /* 0x0000000000007941 */ /* 0x000fea0003800200 */
.L_x_54040:
        /* <DEDUP_REMOVED lines=22> */
.L_x_54047:
        /* <DEDUP_REMOVED lines=13> */
.L_x_54049:
[----:B------:R-:W-:Y:S05]  /*1f40*/  BSYNC.RECONVERGENT B1 ;  /* 0x0000000000017941 */ /* 0x000fea0003800200 */
.L_x_54048:
        /* <DEDUP_REMOVED lines=43> */
.L_x_54046:
[----:B------:R-:W-:Y:S05]  /*2200*/  BSYNC.RECONVERGENT B0 ;  /* 0x0000000000007941 */ /* 0x000fea0003800200 */
.L_x_54045:
        /* <DEDUP_REMOVED lines=22> */
.L_x_54052:
        /* <DEDUP_REMOVED lines=13> */
.L_x_54054:
[----:B------:R-:W-:Y:S05]  /*2440*/  BSYNC.RECONVERGENT B1 ;  /* 0x0000000000017941 */ /* 0x000fea0003800200 */
.L_x_54053:
        /* <DEDUP_REMOVED lines=43> */
.L_x_54051:
[----:B------:R-:W-:Y:S05]  /*2700*/  BSYNC.RECONVERGENT B0 ;  /* 0x0000000000007941 */ /* 0x000fea0003800200 */
.L_x_54050:
        /* <DEDUP_REMOVED lines=22> */
.L_x_54057:
        /* <DEDUP_REMOVED lines=13> */
.L_x_54059:
[----:B------:R-:W-:Y:S05]  /*2940*/  BSYNC.RECONVERGENT B1 ;  /* 0x0000000000017941 */ /* 0x000fea0003800200 */
.L_x_54058:
        /* <DEDUP_REMOVED lines=43> */
.L_x_54056:
[----:B------:R-:W-:Y:S05]  /*2c00*/  BSYNC.RECONVERGENT B0 ;  /* 0x0000000000007941 */ /* 0x000fea0003800200 */
.L_x_54055:
        /* <DEDUP_REMOVED lines=22> */
.L_x_54062:
        /* <DEDUP_REMOVED lines=13> */
.L_x_54064:
[----:B------:R-:W-:Y:S05]  /*2e40*/  BSYNC.RECONVERGENT B1 ;  /* 0x0000000000017941 */ /* 0x000fea0003800200 */
.L_x_54063:
        /* <DEDUP_REMOVED lines=43> */
.L_x_54061:
[----:B------:R-:W-:Y:S05]  /*3100*/  BSYNC.RECONVERGENT B0 ;  /* 0x0000000000007941 */ /* 0x000fea0003800200 */
.L_x_54060:
        /* <DEDUP_REMOVED lines=22> */
.L_x_54067:
        /* <DEDUP_REMOVED lines=15> */
.L_x_54069:
[----:B------:R-:W-:Y:S05]  /*3360*/  BSYNC.RECONVERGENT B1 ;  /* 0x0000000000017941 */ /* 0x000fea0003800200 */
.L_x_54068:
        /* <DEDUP_REMOVED lines=43> */
.L_x_54066:
[----:B------:R-:W-:Y:S05]  /*3620*/  BSYNC.RECONVERGENT B0 ;  /* 0x0000000000007941 */ /* 0x000fea0003800200 */
.L_x_54065:
        /* <DEDUP_REMOVED lines=10> */
.L_x_54030:
        /* <DEDUP_REMOVED lines=16> */
.L_x_54073:
        /* <DEDUP_REMOVED lines=13> */
.L_x_54075:
[----:B------:R-:W-:Y:S05]  /*38a0*/  BSYNC.RECONVERGENT B1 ;  /* 0x0000000000017941 */ /* 0x000fea0003800200 */
.L_x_54074:
        /* <DEDUP_REMOVED lines=39> */
[----:B------:R-:W-:Y:S01]  /*3b20*/  LOP3.LUT R10, R191, R10, R33, 0x96, !PT ;  /* 0x0000000abf0a7212 */ /* 0x000fe200078e9621 */
[----:B------:R-:W-:Y:S01]  /*3b30*/  IMAD.MOV.U32 R0, RZ, RZ, R30 ;  /* 0x000000ffff007224 */ /* 0x000fe200078e001e */
[----:B------:R-:W-:Y:S01]  /*3b40*/  LOP3.LUT R11, R18, R2, R31, 0x96, !PT ;  /* 0x00000002120b7212 */ /* 0x000fe200078e961f */
[----:B------:R-:W-:-:S07]  /*3b50*/  IMAD.MOV.U32 R2, RZ, RZ, R210 ;  /* 0x000000ffff027224 */ /* 0x000fce00078e00d2 */
.L_x_54072:
[----:B------:R-:W-:Y:S05]  /*3b60*/  BSYNC.RECONVERGENT B0 ;  /* 0x0000000000007941 */ /* 0x000fea0003800200 */
.L_x_54071:
[----:B------:R-:W-:Y:S01]  /*3b70*/  ISETP.NE.AND P0, PT, R32, 0x1, PT ;  /* 0x000000012000780c */ /* 0x000fe20003f05270 */
[----:B------:R-:W-:Y:S01]  /*3b80*/  IMAD.U32 R198, RZ, RZ, UR13 ;  /* 0x0000000dffc67e24 */ /* 0x000fe2000f8e00ff */
[----:B------:R-:W-:Y:S01]  /*3b90*/  I2FP.F32.U32 R2, R2 ;  /* 0x0000000200027245 */ /* 0x000fe20000201000 */
[----:B-----5:R-:W-:Y:S01]  /*3ba0*/  HADD2.F32 R31, -RZ, R24.H0_H0 ;  /* 0x20000018ff1f7230 */ /* 0x020fe20000004100 */
[----:B------:R-:W-:Y:S01]  /*3bb0*/  BSSY.RECONVERGENT B0, `(.L_x_54076) ;  /* 0x000004b000007945 */ /* 0x000fe20003800200 */
[----:B------:R-:W-:Y:S01]  /*3bc0*/  IMAD.U32 R197, RZ, RZ, UR14 ;  /* 0x0000000effc57e24 */ /* 0x000fe2000f8e00ff */
[----:B------:R-:W-:Y:S01]  /*3bd0*/  MOV R30, 0x2 ;  /* 0x00000002001e7802 */ /* 0x000fe20000000f00 */
[----:B------:R-:W-:Y:S01]  /*3be0*/  FFMA.FTZ R3, R2, R199, 1.1641532182693481445e-10 ;  /* 0x2f00000002037423 */ /* 0x000fe200000100c7 */
[----:B------:R-:W-:Y:S01]  /*3bf0*/  FMUL.FTZ R100, R31, R200 ;  /* 0x000000c81f647220 */ /* 0x000fe20000410000 */
[----:B------:R-:W-:-:S03]  /*3c00*/  IMAD.MOV.U32 R2, RZ, RZ, R6 ;  /* 0x000000ffff027224 */ /* 0x000fc600078e0006 */
[----:B------:R-:W-:Y:S01]  /*3c10*/  FSETP.LE.FTZ.AND P1, PT, R3, R198, PT ;  /* 0x000000c60300720b */ /* 0x000fe20003f33000 */
[----:B------:R-:W-:-:S03]  /*3c20*/  FMUL.FTZ R100, R100, R197 ;  /* 0x000000c564647220 */ /* 0x000fc60000410000 */
        /* <DEDUP_REMOVED lines=10> */
.L_x_54078:
        /* <DEDUP_REMOVED lines=13> */
.L_x_54080:
[----:B------:R-:W-:Y:S05]  /*3da0*/  BSYNC.RECONVERGENT B1 ;  /* 0x0000000000017941 */ /* 0x000fea0003800200 */
.L_x_54079:
        /* <DEDUP_REMOVED lines=43> */
.L_x_54077:
[----:B------:R-:W-:Y:S05]  /*4060*/  BSYNC.RECONVERGENT B0 ;  /* 0x0000000000007941 */ /* 0x000fea0003800200 */
.L_x_54076:
        /* <DEDUP_REMOVED lines=19> */
.L_x_54083:
        /* <DEDUP_REMOVED lines=13> */
.L_x_54085:
[----:B------:R-:W-:Y:S05]  /*4270*/  BSYNC.RECONVERGENT B1 ;  /* 0x0000000000017941 */ /* 0x000fea0003800200 */
.L_x_54084:
        /* <DEDUP_REMOVED lines=43> */
.L_x_54082:
[----:B------:R-:W-:Y:S05]  /*4530*/  BSYNC.RECONVERGENT B0 ;  /* 0x0000000000007941 */ /* 0x000fea0003800200 */
.L_x_54081:
[----:B------:R-:W-:Y:S01]  /*4540*/  ISETP.NE.AND P2, PT, R32, 0x1, PT ;  /* 0x000000012000780c */ /* 0x000fe20003f45270 */
[----:B------:R-:W-:Y:S01]  /*4550*/  HADD2.F32 R31, -RZ, R25.H0_H0 ;  /* 0x20000019ff1f7230 */ /* 0x000fe20000004100 */
[----:B------:R-:W-:Y:S01]  /*4560*/  I2FP.F32.U32 R2, R2 ;  /* 0x0000000200027245 */ /* 0x000fe20000201000 */
[----:B------:R-:W-:Y:S01]  /*4570*/  BSSY.RECONVERGENT B0, `(.L_x_54086) ;  /* 0x0000049000007945 */ /* 0x000fe20003800200 */
[----:B------:R-:W-:Y:S02]  /*4580*/  IMAD.MOV.U32 R30, RZ, RZ, 0x2 ;  /* 0x00000002ff1e7424 */ /* 0x000fe400078e00ff */
        /* <DEDUP_REMOVED lines=14> */
.L_x_54088:
        /* <DEDUP_REMOVED lines=13> */
.L_x_54090:
[----:B------:R-:W-:Y:S05]  /*4740*/  BSYNC.RECONVERGENT B1 ;  /* 0x0000000000017941 */ /* 0x000fea0003800200 */
.L_x_54089:
        /* <DEDUP_REMOVED lines=43> */
.L_x_54087:
[----:B------:R-:W-:Y:S05]  /*4a00*/  BSYNC.RECONVERGENT B0 ;  /* 0x0000000000007941 */ /* 0x000fea0003800200 */
.L_x_54086:
        /* <DEDUP_REMOVED lines=19> */
.L_x_54093:
        /* <DEDUP_REMOVED lines=13> */
.L_x_54095:
[----:B------:R-:W-:Y:S05]  /*4c10*/  BSYNC.RECONVERGENT B1 ;  /* 0x0000000000017941 */ /* 0x000fea0003800200 */
.L_x_54094:
        /* <DEDUP_REMOVED lines=43> */
.L_x_54092:
[----:B------:R-:W-:Y:S05]  /*4ed0*/  BSYNC.RECONVERGENT B0 ;  /* 0x0000000000007941 */ /* 0x000fea0003800200 */
.L_x_54091:
        /* <DEDUP_REMOVED lines=19> */
.L_x_54098:
        /* <DEDUP_REMOVED lines=13> */
.L_x_54100:
[----:B------:R-:W-:Y:S05]  /*50e0*/  BSYNC.RECONVERGENT B1 ;  /* 0x0000000000017941 */ /* 0x000fea0003800200 */
.L_x_54099:
        /* <DEDUP_REMOVED lines=43> */
.L_x_54097:
[----:B------:R-:W-:Y:S05]  /*53a0*/  BSYNC.RECONVERGENT B0 ;  /* 0x0000000000007941 */ /* 0x000fea0003800200 */
.L_x_54096:
[----:B------:R-:W-:Y:S01]  /*53b0*/  ISETP.NE.AND P5, PT, R30, 0x1, PT ;  /* 0x000000011e00780c */ /* 0x000fe20003fa5270 */
[----:B------:R-:W-:Y:S01]  /*53c0*/  HADD2.F32 R25, -RZ, R26.H1_H1 ;  /* 0x3000001aff197230 */ /* 0x000fe20000004100 */
        /* <DEDUP_REMOVED lines=17> */
.L_x_54103:
        /* <DEDUP_REMOVED lines=13> */
.L_x_54105:
[----:B------:R-:W-:Y:S05]  /*55b0*/  BSYNC.RECONVERGENT B1 ;  /* 0x0000000000017941 */ /* 0x000fea0003800200 */
.L_x_54104:
        /* <DEDUP_REMOVED lines=43> */
.L_x_54102:
[----:B------:R-:W-:Y:S05]  /*5870*/  BSYNC.RECONVERGENT B0 ;  /* 0x0000000000007941 */ /* 0x000fea0003800200 */
.L_x_54101:
        /* <DEDUP_REMOVED lines=19> */
.L_x_54108:
        /* <DEDUP_REMOVED lines=15> */
.L_x_54110:
[----:B------:R-:W-:Y:S05]  /*5aa0*/  BSYNC.RECONVERGENT B1 ;  /* 0x0000000000017941 */ /* 0x000fea0003800200 */
.L_x_54109:
        /* <DEDUP_REMOVED lines=43> */
.L_x_54107:
[----:B------:R-:W-:Y:S05]  /*5d60*/  BSYNC.RECONVERGENT B0 ;  /* 0x0000000000007941 */ /* 0x000fea0003800200 */
.L_x_54106:
[----:B------:R-:W-:Y:S01]  /*5d70*/  I2FP.F32.U32 R2, R2 ;  /* 0x0000000200027245 */ /* 0x000fe20000201000 */
[----:B------:R-:W-:Y:S01]  /*5d80*/  HADD2.F32 R27, -RZ, R27.H1_H1 ;  /* 0x3000001bff1b7230 */ /* 0x000fe20000004100 */
        /* <DEDUP_REMOVED lines=14> */
.L_x_54070:
        /* <DEDUP_REMOVED lines=12> */
[C---:B------:R-:W-:Y:S01]  /*5f30*/  VIADD R3, R4.reuse, 0x20 ;  /* 0x0000002004037836 */ /* 0x040fe20000000000 */
[----:B------:R-:W-:Y:S02]  /*5f40*/  SEL R25, RZ, 0x1, !P5 ;  /* 0x00000001ff197807 */ /* 0x000fe40006800000 */
[----:B------:R-:W-:Y:S01]  /*5f50*/  LOP3.LUT R35, R35, R34, RZ, 0xfc, !PT ;  /* 0x0000002223237212 */ /* 0x000fe200078efcff */
[----:B0-----:R-:W-:Y:S01]  /*5f60*/  IMAD.WIDE.U32 R30, R4, 0x20, R206 ;  /* 0x00000020041e7825 */ /* 0x001fe200078e00ce */
[----:B------:R-:W-:-:S02]  /*5f70*/  LOP3.LUT R34, R2, R25, RZ, 0xfc, !PT ;  /* 0x0000001902227212 */ /* 0x000fc400078efcff */
[----:B------:R-:W-:Y:S01]  /*5f80*/  LOP3.LUT P6, RZ, R9, 0x4, RZ, 0xc0, !PT ;  /* 0x0000000409ff7812 */ /* 0x000fe200078cc0ff */
[----:B------:R-:W-:Y:S01]  /*5f90*/  IMAD.WIDE.U32 R24, R3, 0x10, R28 ;  /* 0x0000001003187825 */ /* 0x000fe200078e001c */
[----:B------:R0:W-:Y:S03]  /*5fa0*/  STG.E.128 desc[UR6][R30.64], R100 ;  /* 0x000000641e007986 */ /* 0x0001e6000c101d06 */
[----:B-1----:R-:W-:Y:S01]  /*5fb0*/  IMAD.WIDE.U32 R32, R4, 0x8, R204 ;  /* 0x0000000804207825 */ /* 0x002fe200078e00cc */
[----:B------:R0:W-:Y:S04]  /*5fc0*/  STG.E.128 desc[UR6][R30.64+0x10], R96 ;  /* 0x000010601e007986 */ /* 0x0001e8000c101d06 */
[----:B------:R0:W-:Y:S04]  /*5fd0*/  STG.E.64 desc[UR6][R32.64], R34 ;  /* 0x0000002220007986 */ /* 0x0001e8000c101b06 */
[----:B------:R-:W5:Y:S01]  /*5fe0*/  LDG.E.128 R24, desc[UR6][R24.64] ;  /* 0x0000000618187981 */ /* 0x000f62000c1e1d00 */
[----:B------:R-:W-:Y:S05]  /*5ff0*/  @!P6 BRA `(.L_x_54111) ;  /* 0x00000028002ce947 */ /* 0x000fea0003800000 */
[----:B0-----:R-:W0:Y:S02]  /*6000*/  LDC.64 R32, c[0x0][0x3a0] ;  /* 0x0000e800ff207b82 */ /* 0x001e240000000a00 */
        /* <DEDUP_REMOVED lines=19> */
.L_x_54114:
        /* <DEDUP_REMOVED lines=13> */
.L_x_54116:
[----:B------:R-:W-:Y:S05]  /*6210*/  BSYNC.RECONVERGENT B1 ;  /* 0x0000000000017941 */ /* 0x000fea0003800200 */
.L_x_54115:
        /* <DEDUP_REMOVED lines=42> */
[----:B------:R-:W-:-:S07]  /*64c0*/  IMAD.MOV.U32 R30, RZ, RZ, R32 ;  /* 0x000000ffff1e7224 */ /* 0x000fce00078e0020 */
.L_x_54113:
[----:B------:R-:W-:Y:S05]  /*64d0*/  BSYNC.RECONVERGENT B0 ;  /* 0x0000000000007941 */ /* 0x000fea0003800200 */
.L_x_54112:
[----:B------:R-:W-:Y:S01]  /*64e0*/  I2FP.F32.U32 R0, R31 ;  /* 0x0000001f00007245 */ /* 0x000fe20000201000 */
[----:B-----5:R-:W-:Y:S01]  /*64f0*/  HADD2.F32 R33, -RZ, R24.H0_H0 ;  /* 0x20000018ff217230 */ /* 0x020fe20000004100 */
        /* <DEDUP_REMOVED lines=21> */
.L_x_54119:
        /* <DEDUP_REMOVED lines=13> */
.L_x_54121:
[----:B------:R-:W-:Y:S05]  /*6720*/  BSYNC.RECONVERGENT B1 ;  /* 0x0000000000017941 */ /* 0x000fea0003800200 */
.L_x_54120:
        /* <DEDUP_REMOVED lines=43> */
.L_x_54118:
[----:B------:R-:W-:Y:S05]  /*69e0*/  BSYNC.RECONVERGENT B0 ;  /* 0x0000000000007941 */ /* 0x000fea0003800200 */
.L_x_54117:
        /* <DEDUP_REMOVED lines=22> */
.L_x_54124:
        /* <DEDUP_REMOVED lines=13> */
.L_x_54126:
[----:B------:R-:W-:Y:S05]  /*6c20*/  BSYNC.RECONVERGENT B1 ;  /* 0x0000000000017941 */ /* 0x000fea0003800200 */
.L_x_54125:
        /* <DEDUP_REMOVED lines=43> */
.L_x_54123:
[----:B------:R-:W-:Y:S05]  /*6ee0*/  BSYNC.RECONVERGENT B0 ;  /* 0x0000000000007941 */ /* 0x000fea0003800200 */
.L_x_54122:
        /* <DEDUP_REMOVED lines=22> */
.L_x_54129:
        /* <DEDUP_REMOVED lines=13> */
.L_x_54131:
[----:B------:R-:W-:Y:S05]  /*7120*/  BSYNC.RECONVERGENT B1 ;  /* 0x0000000000017941 */ /* 0x000fea0003800200 */
.L_x_54130:
        /* <DEDUP_REMOVED lines=43> */
.L_x_54128:
[----:B------:R-:W-:Y:S05]  /*73e0*/  BSYNC.RECONVERGENT B0 ;  /* 0x0000000000007941 */ /* 0x000fea0003800200 */
.L_x_54127:
        /* <DEDUP_REMOVED lines=22> */
.L_x_54134:
        /* <DEDUP_REMOVED lines=13> */
.L_x_54136:
[----:B------:R-:W-:Y:S05]  /*7620*/  BSYNC.RECONVERGENT B1 ;  /* 0x0000000000017941 */ /* 0x000fea0003800200 */
.L_x_54135:
        /* <DEDUP_REMOVED lines=43> */
.L_x_54133:
[----:B------:R-:W-:Y:S05]  /*78e0*/  BSYNC.RECONVERGENT B0 ;  /* 0x0000000000007941 */ /* 0x000fea0003800200 */
.L_x_54132:
        /* <DEDUP_REMOVED lines=22> */
.L_x_54139:
        /* <DEDUP_REMOVED lines=13> */
.L_x_54141:
[----:B------:R-:W-:Y:S05]  /*7b20*/  BSYNC.RECONVERGENT B1 ;  /* 0x0000000000017941 */ /* 0x000fea0003800200 */
.L_x_54140:
        /* <DEDUP_REMOVED lines=43> */
.L_x_54138:
[----:B------:R-:W-:Y:S05]  /*7de0*/  BSYNC.RECONVERGENT B0 ;  /* 0x0000000000007941 */ /* 0x000fea0003800200 */
.L_x_54137:
        /* <DEDUP_REMOVED lines=22> */
.L_x_54144:
        /* <DEDUP_REMOVED lines=13> */
.L_x_54146:
[----:B------:R-:W-:Y:S05]  /*8020*/  BSYNC.RECONVERGENT B1 ;  /* 0x0000000000017941 */ /* 0x000fea0003800200 */
.L_x_54145:
        /* <DEDUP_REMOVED lines=43> */
.L_x_54143:
[----:B------:R-:W-:Y:S05]  /*82e0*/  BSYNC.RECONVERGENT B0 ;  /* 0x0000000000007941 */ /* 0x000fea0003800200 */
.L_x_54142:
        /* <DEDUP_REMOVED lines=22> */
.L_x_54149:
        /* <DEDUP_REMOVED lines=15> */
.L_x_54151:
[----:B------:R-:W-:Y:S05]  /*8540*/  BSYNC.RECONVERGENT B1 ;  /* 0x0000000000017941 */ /* 0x000fea0003800200 */
.L_x_54150:
        /* <DEDUP_REMOVED lines=43> */
.L_x_54148:
[----:B------:R-:W-:Y:S05]  /*8800*/  BSYNC.RECONVERGENT B0 ;  /* 0x0000000000007941 */ /* 0x000fea0003800200 */
.L_x_54147:
        /* <DEDUP_REMOVED lines=10> */
.L_x_54111:
        /* <DEDUP_REMOVED lines=16> */
.L_x_54155:
        /* <DEDUP_REMOVED lines=13> */
.L_x_54157:
[----:B------:R-:W-:Y:S05]  /*8a80*/  BSYNC.RECONVERGENT B1 ;  /* 0x0000000000017941 */ /* 0x000fea0003800200 */
.L_x_54156:
        /* <DEDUP_REMOVED lines=43> */
.L_x_54154:
[----:B------:R-:W-:Y:S05]  /*8d40*/  BSYNC.RECONVERGENT B0 ;  /* 0x0000000000007941 */ /* 0x000fea0003800200 */
.L_x_54153:
[----:B------:R-:W-:Y:S01]  /*8d50*/  ISETP.NE.AND P0, PT, R32, 0x1, PT ;  /* 0x000000012000780c */ /* 0x000fe20003f05270 */
[----:B-----5:R-:W-:Y:S01]  /*8d60*/  HADD2.F32 R33, -RZ, R24.H0_H0 ;  /* 0x20000018ff217230 */ /* 0x020fe20000004100 */
[----:B------:R-:W-:Y:S01]  /*8d70*/  I2FP.F32.U32 R0, R2 ;  /* 0x0000000200007245 */ /* 0x000fe20000201000 */
[----:B------:R-:W-:Y:S01]  /*8d80*/  BSSY.RECONVERGENT B0, `(.L_x_54158) ;  /* 0x000004a000007945 */ /* 0x000fe20003800200 */
[----:B------:R-:W-:Y:S02]  /*8d90*/  HFMA2 R34, -RZ, RZ, 0, 1.1920928955078125e-07 ;  /* 0x00000002ff227431 */ /* 0x000fe400000001ff */
[----:B------:R-:W-:Y:S02]  /*8da0*/  IMAD.MOV.U32 R2, RZ, RZ, R6 ;  /* 0x000000ffff027224 */ /* 0x000fe400078e0006 */
[----:B------:R-:W-:Y:S01]  /*8db0*/  FMUL.FTZ R92, R33, R200 ;  /* 0x000000c8215c7220 */ /* 0x000fe20000410000 */
[----:B------:R-:W-:-:S03]  /*8dc0*/  FFMA.FTZ R31, R0, R199, 1.1641532182693481445e-10 ;  /* 0x2f000000001f7423 */ /* 0x000fc600000100c7 */
[----:B------:R-:W-:Y:S02]  /*8dd0*/  FMUL.FTZ R92, R92, R197 ;  /* 0x000000c55c5c7220 */ /* 0x000fe40000410000 */
        /* <DEDUP_REMOVED lines=11> */
.L_x_54160:
        /* <DEDUP_REMOVED lines=13> */
.L_x_54162:
[----:B------:R-:W-:Y:S05]  /*8f60*/  BSYNC.RECONVERGENT B1 ;  /* 0x0000000000017941 */ /* 0x000fea0003800200 */
.L_x_54161:
        /* <DEDUP_REMOVED lines=43> */
.L_x_54159:
[----:B------:R-:W-:Y:S05]  /*9220*/  BSYNC.RECONVERGENT B0 ;  /* 0x0000000000007941 */ /* 0x000fea0003800200 */
.L_x_54158:
        /* <DEDUP_REMOVED lines=19> */
.L_x_54165:
        /* <DEDUP_REMOVED lines=13> */
.L_x_54167:
[----:B------:R-:W-:Y:S05]  /*9430*/  BSYNC.RECONVERGENT B1 ;  /* 0x0000000000017941 */ /* 0x000fea0003800200 */
.L_x_54166:
        /* <DEDUP_REMOVED lines=43> */
.L_x_54164:
[----:B------:R-:W-:Y:S05]  /*96f0*/  BSYNC.RECONVERGENT B0 ;  /* 0x0000000000007941 */ /* 0x000fea0003800200 */
.L_x_54163:
[----:B------:R-:W-:Y:S01]  /*9700*/  ISETP.NE.AND P2, PT, R32, 0x1, PT ;  /* 0x000000012000780c */ /* 0x000fe20003f45270 */
[----:B------:R-:W-:Y:S01]  /*9710*/  HADD2.F32 R33, -RZ, R25.H0_H0 ;  /* 0x20000019ff217230 */ /* 0x000fe20000004100 */
[----:B------:R-:W-:Y:S01]  /*9720*/  I2FP.F32.U32 R2, R2 ;  /* 0x0000000200027245 */ /* 0x000fe20000201000 */
[----:B------:R-:W-:Y:S03]  /*9730*/  BSSY.RECONVERGENT B0, `(.L_x_54168) ;  /* 0x0000049000007945 */ /* 0x000fe60003800200 */
[----:B------:R-:W-:Y:S01]  /*9740*/  FMUL.FTZ R94, R33, R200 ;  /* 0x000000c8215e7220 */ /* 0x000fe20000410000 */
[----:B------:R-:W-:Y:S01]  /*9750*/  FFMA.FTZ R31, R2, R199, 1.1641532182693481445e-10 ;  /* 0x2f000000021f7423 */ /* 0x000fe200000100c7 */
[----:B------:R-:W-:Y:S02]  /*9760*/  IMAD.MOV.U32 R33, RZ, RZ, 0x2 ;  /* 0x00000002ff217424 */ /* 0x000fe400078e00ff */
[----:B------:R-:W-:-:S02]  /*9770*/  IMAD.MOV.U32 R2, RZ, RZ, R6 ;  /* 0x000000ffff027224 */ /* 0x000fc400078e0006 */
        /* <DEDUP_REMOVED lines=11> */
.L_x_54170:
        /* <DEDUP_REMOVED lines=13> */
.L_x_54172:
[----:B------:R-:W-:Y:S05]  /*9900*/  BSYNC.RECONVERGENT B1 ;  /* 0x0000000000017941 */ /* 0x000fea0003800200 */
.L_x_54171:
        /* <DEDUP_REMOVED lines=43> */
.L_x_54169:
[----:B------:R-:W-:Y:S05]  /*9bc0*/  BSYNC.RECONVERGENT B0 ;  /* 0x0000000000007941 */ /* 0x000fea0003800200 */
.L_x_54168:
        /* <DEDUP_REMOVED lines=19> */
.L_x_54175:
        /* <DEDUP_REMOVED lines=13> */
.L_x_54177:
[----:B------:R-:W-:Y:S05]  /*9dd0*/  BSYNC.RECONVERGENT B1 ;  /* 0x0000000000017941 */ /* 0x000fea0003800200 */
.L_x_54176:
        /* <DEDUP_REMOVED lines=43> */
.L_x_54174:
[----:B------:R-:W-:Y:S05]  /*a090*/  BSYNC.RECONVERGENT B0 ;  /* 0x0000000000007941 */ /* 0x000fea0003800200 */
.L_x_54173:
        /* <DEDUP_REMOVED lines=19> */
.L_x_54180:
        /* <DEDUP_REMOVED lines=13> */
.L_x_54182:
[----:B------:R-:W-:Y:S05]  /*a2a0*/  BSYNC.RECONVERGENT B1 ;  /* 0x0000000000017941 */ /* 0x000fea0003800200 */
.L_x_54181:
        /* <DEDUP_REMOVED lines=43> */
.L_x_54179:
[----:B------:R-:W-:Y:S05]  /*a560*/  BSYNC.RECONVERGENT B0 ;  /* 0x0000000000007941 */ /* 0x000fea0003800200 */
.L_x_54178:
        /* <DEDUP_REMOVED lines=19> */
.L_x_54185:
        /* <DEDUP_REMOVED lines=13> */
.L_x_54187:
[----:B------:R-:W-:Y:S05]  /*a770*/  BSYNC.RECONVERGENT B1 ;  /* 0x0000000000017941 */ /* 0x000fea0003800200 */
.L_x_54186:
        /* <DEDUP_REMOVED lines=43> */
.L_x_54184:
[----:B------:R-:W-:Y:S05]  /*aa30*/  BSYNC.RECONVERGENT B0 ;  /* 0x0000000000007941 */ /* 0x000fea0003800200 */
.L_x_54183:
        /* <DEDUP_REMOVED lines=19> */
.L_x_54190:
        /* <DEDUP_REMOVED lines=15> */
.L_x_54192:
[----:B------:R-:W-:Y:S05]  /*ac60*/  BSYNC.RECONVERGENT B1 ;  /* 0x0000000000017941 */ /* 0x000fea0003800200 */
.L_x_54191:
        /* <DEDUP_REMOVED lines=43> */
.L_x_54189:
[----:B------:R-:W-:Y:S05]  /*af20*/  BSYNC.RECONVERGENT B0 ;  /* 0x0000000000007941 */ /* 0x000fea0003800200 */
.L_x_54188:
        /* <DEDUP_REMOVED lines=16> */
.L_x_54152:
[----:B------:R-:W-:Y:S01]  /*b030*/  SEL R24, RZ, 0x10000, !P5 ;  /* 0x00010000ff187807 */ /* 0x000fe20006800000 */
[C---:B------:R-:W-:Y:S01]  /*b040*/  IMAD.WIDE.U32 R32, R3.reuse, 0x20, R206 ;  /* 0x0000002003207825 */ /* 0x040fe200078e00ce */
[----:B------:R-:W-:Y:S02]  /*b050*/  ISETP.NE.AND P5, PT, R0, RZ, PT ;  /* 0x000000ff0000720c */ /* 0x000fe40003fa5270 */
[----:B------:R-:W-:Y:S01]  /*b060*/  SEL R26, RZ, 0x1000000, !P6 ;  /* 0x01000000ff1a7807 */ /* 0x000fe20007000000 */
[----:B------:R-:W-:Y:S01]  /*b070*/  IMAD.WIDE.U32 R34, R3, 0x8, R204 ;  /* 0x0000000803227825 */ /* 0x000fe200078e00cc */
[----:B------:R-:W-:Y:S01]  /*b080*/  SEL R37, RZ, 0x100, !P4 ;  /* 0x00000100ff257807 */ /* 0x000fe20006000000 */
[----:B------:R0:W-:Y:S01]  /*b090*/  STG.E.128 desc[UR6][R32.64], R92 ;  /* 0x0000005c20007986 */ /* 0x0001e2000c101d06 */
[----:B------:R-:W-:Y:S02]  /*b0a0*/  SEL R2, RZ, 0x1000000, !P2 ;  /* 0x01000000ff027807 */ /* 0x000fe40005000000 */
[----:B------:R-:W-:Y:S01]  /*b0b0*/  SEL R25, RZ, 0x10000, !P1 ;  /* 0x00010000ff197807 */ /* 0x000fe20004800000 */
[----:B------:R0:W-:Y:S01]  /*b0c0*/  STG.E.128 desc[UR6][R32.64+0x10], R88 ;  /* 0x0000105820007986 */ /* 0x0001e2000c101d06 */
[----:B------:R-:W-:-:S02]  /*b0d0*/  SEL R0, RZ, 0x100, !P0 ;  /* 0x00000100ff007807 */ /* 0x000fc40004000000 */
[----:B------:R-:W-:Y:S02]  /*b0e0*/  LOP3.LUT R37, R37, R26, R24, 0xfe, !PT ;  /* 0x0000001a25257212 */ /* 0x000fe400078efe18 */
[----:B------:R-:W-:Y:S02]  /*b0f0*/  SEL R36, RZ, 0x1, !P3 ;  /* 0x00000001ff247807 */ /* 0x000fe40005800000 */
[----:B------:R-:W-:Y:S01]  /*b100*/  LOP3.LUT R0, R0, R2, R25, 0xfe, !PT ;  /* 0x0000000200007212 */ /* 0x000fe200078efe19 */
[----:B------:R-:W-:Y:S01]  /*b110*/  VIADD R2, R4, 0x40 ;  /* 0x0000004004027836 */ /* 0x000fe20000000000 */
[----:B------:R-:W-:Y:S02]  /*b120*/  SEL R25, RZ, 0x1, !P5 ;  /* 0x00000001ff197807 */ /* 0x000fe40006800000 */
        /* <DEDUP_REMOVED lines=27> */
.L_x_54196:
        /* <DEDUP_REMOVED lines=13> */
.L_x_54198:
[----:B------:R-:W-:Y:S05]  /*b3b0*/  BSYNC.RECONVERGENT B1 ;  /* 0x0000000000017941 */ /* 0x000fea0003800200 */
.L_x_54197:
        /* <DEDUP_REMOVED lines=43> */
.L_x_54195:
[----:B------:R-:W-:Y:S05]  /*b670*/  BSYNC.RECONVERGENT B0 ;  /* 0x0000000000007941 */ /* 0x000fea0003800200 */
.L_x_54194:
        /* <DEDUP_REMOVED lines=23> */
.L_x_54201:
        /* <DEDUP_REMOVED lines=13> */
.L_x_54203:
[----:B------:R-:W-:Y:S05]  /*b8c0*/  BSYNC.RECONVERGENT B1 ;  /* 0x0000000000017941 */ /* 0x000fea0003800200 */
.L_x_54202:
        /* <DEDUP_REMOVED lines=43> */
.L_x_54200:
[----:B------:R-:W-:Y:S05]  /*bb80*/  BSYNC.RECONVERGENT B0 ;  /* 0x0000000000007941 */ /* 0x000fea0003800200 */
.L_x_54199:
[----:B------:R-:W-:Y:S01]  /*bb90*/  I2FP.F32.U32 R30, R30 ;  /* 0x0000001e001e7245 */ /* 0x000fe20000201000 */
[----:B------:R-:W-:Y:S01]  /*bba0*/  HADD2.F32 R33, -RZ, R24.H1_H1 ;  /* 0x30000018ff217230 */ /* 0x000fe20000004100 */
[----:B------:R-:W-:Y:S01]  /*bbb0*/  ISETP.NE.AND P1, PT, R34, 0x1, PT ;  /* 0x000000012200780c */ /* 0x000fe20003f25270 */
[----:B------:R-:W-:Y:S02]  /*bbc0*/  BSSY.RECONVERGENT B0, `(.L_x_54204) ;  /* 0x000004c000007945 */ /* 0x000fe40003800200 */
        /* <DEDUP_REMOVED lines=18> */
.L_x_54206:
        /* <DEDUP_REMOVED lines=13> */
.L_x_54208:
[----:B------:R-:W-:Y:S05]  /*bdc0*/  BSYNC.RECONVERGENT B1 ;  /* 0x0000000000017941 */ /* 0x000fea0003800200 */
.L_x_54207:
        /* <DEDUP_REMOVED lines=43> */
.L_x_54205:
[----:B------:R-:W-:Y:S05]  /*c080*/  BSYNC.RECONVERGENT B0 ;  /* 0x0000000000007941 */ /* 0x000fea0003800200 */
.L_x_54204:
[----:B------:R-:W-:Y:S01]  /*c090*/  I2FP.F32.U32 R24, R24 ;  /* 0x0000001800187245 */ /* 0x000fe20000201000 */
[----:B------:R-:W-:Y:S01]  /*c0a0*/  HADD2.F32 R33, -RZ, R25.H0_H0 ;  /* 0x20000019ff217230 */ /* 0x000fe20000004100 */
[----:B------:R-:W-:Y:S01]  /*c0b0*/  ISETP.NE.AND P2, PT, R30, 0x1, PT ;  /* 0x000000011e00780c */ /* 0x000fe20003f45270 */
[----:B------:R-:W-:Y:S02]  /*c0c0*/  BSSY.RECONVERGENT B0, `(.L_x_54209) ;  /* 0x000004c000007945 */ /* 0x000fe40003800200 */
        /* <DEDUP_REMOVED lines=18> */
.L_x_54211:
        /* <DEDUP_REMOVED lines=13> */
.L_x_54213:
[----:B------:R-:W-:Y:S05]  /*c2c0*/  BSYNC.RECONVERGENT B1 ;  /* 0x0000000000017941 */ /* 0x000fea0003800200 */
.L_x_54212:
        /* <DEDUP_REMOVED lines=43> */
.L_x_54210:
[----:B------:R-:W-:Y:S05]  /*c580*/  BSYNC.RECONVERGENT B0 ;  /* 0x0000000000007941 */ /* 0x000fea0003800200 */
.L_x_54209:
        /* <DEDUP_REMOVED lines=22> */
.L_x_54216:
        /* <DEDUP_REMOVED lines=13> */
.L_x_54218:
[----:B------:R-:W-:Y:S05]  /*c7c0*/  BSYNC.RECONVERGENT B1 ;  /* 0x0000000000017941 */ /* 0x000fea0003800200 */
.L_x_54217:
        /* <DEDUP_REMOVED lines=43> */
.L_x_54215:
[----:B------:R-:W-:Y:S05]  /*ca80*/  BSYNC.RECONVERGENT B0 ;  /* 0x0000000000007941 */ /* 0x000fea0003800200 */
.L_x_54214:
        /* <DEDUP_REMOVED lines=22> */
.L_x_54221:
        /* <DEDUP_REMOVED lines=13> */
.L_x_54223:
[----:B------:R-:W-:Y:S05]  /*ccc0*/  BSYNC.RECONVERGENT B1 ;  /* 0x0000000000017941 */ /* 0x000fea0003800200 */
.L_x_54222:
        /* <DEDUP_REMOVED lines=43> */
.L_x_54220:
[----:B------:R-:W-:Y:S05]  /*cf80*/  BSYNC.RECONVERGENT B0 ;  /* 0x0000000000007941 */ /* 0x000fea0003800200 */
.L_x_54219:
        /* <DEDUP_REMOVED lines=22> */
.L_x_54226:
        /* <DEDUP_REMOVED lines=13> */
.L_x_54228:
[----:B------:R-:W-:Y:S05]  /*d1c0*/  BSYNC.RECONVERGENT B1 ;  /* 0x0000000000017941 */ /* 0x000fea0003800200 */
.L_x_54227:
        /* <DEDUP_REMOVED lines=43> */
.L_x_54225:
[----:B------:R-:W-:Y:S05]  /*d480*/  BSYNC.RECONVERGENT B0 ;  /* 0x0000000000007941 */ /* 0x000fea0003800200 */
.L_x_54224:
        /* <DEDUP_REMOVED lines=22> */
.L_x_54231:
        /* <DEDUP_REMOVED lines=15> */
.L_x_54233:
[----:B------:R-:W-:Y:S05]  /*d6e0*/  BSYNC.RECONVERGENT B1 ;  /* 0x0000000000017941 */ /* 0x000fea0003800200 */
.L_x_54232:
        /* <DEDUP_REMOVED lines=43> */
.L_x_54230:
[----:B------:R-:W-:Y:S05]  /*d9a0*/  BSYNC.RECONVERGENT B0 ;  /* 0x0000000000007941 */ /* 0x000fea0003800200 */
.L_x_54229:
        /* <DEDUP_REMOVED lines=10> */
.L_x_54193:
        /* <DEDUP_REMOVED lines=16> */
.L_x_54237:
        /* <DEDUP_REMOVED lines=13> */
.L_x_54239:
[----:B------:R-:W-:Y:S05]  /*dc20*/  BSYNC.RECONVERGENT B1 ;  /* 0x0000000000017941 */ /* 0x000fea0003800200 */
.L_x_54238:
        /* <DEDUP_REMOVED lines=42> */
[----:B------:R-:W-:-:S07]  /*ded0*/  IMAD.MOV.U32 R34, RZ, RZ, RZ ;  /* 0x000000ffff227224 */ /* 0x000fce00078e00ff */
.L_x_54236:
[----:B------:R-:W-:Y:S05]  /*dee0*/  BSYNC.RECONVERGENT B0 ;  /* 0x0000000000007941 */ /* 0x000fea0003800200 */
.L_x_54235:
        /* <DEDUP_REMOVED lines=20> */
.L_x_54242:
        /* <DEDUP_REMOVED lines=13> */
.L_x_54244:
[----:B------:R-:W-:Y:S05]  /*e100*/  BSYNC.RECONVERGENT B1 ;  /* 0x0000000000017941 */ /* 0x000fea0003800200 */
.L_x_54243:
        /* <DEDUP_REMOVED lines=43> */
.L_x_54241:
[----:B------:R-:W-:Y:S05]  /*e3c0*/  BSYNC.RECONVERGENT B0 ;  /* 0x0000000000007941 */ /* 0x000fea0003800200 */
.L_x_54240:
[----:B------:R-:W-:Y:S01]  /*e3d0*/  ISETP.NE.AND P1, PT, R35, 0x1, PT ;  /* 0x000000012300780c */ /* 0x000fe20003f25270 */
[----:B------:R-:W-:Y:S01]  /*e3e0*/  HADD2.F32 R33, -RZ, R24.H1_H1 ;  /* 0x30000018ff217230 */ /* 0x000fe20000004100 */
[----:B------:R-:W-:Y:S01]  /*e3f0*/  I2FP.F32.U32 R30, R30 ;  /* 0x0000001e001e7245 */ /* 0x000fe20000201000 */
[----:B------:R-:W-:Y:S01]  /*e400*/  BSSY.RECONVERGENT B0, `(.L_x_54245) ;  /* 0x0000049000007945 */ /* 0x000fe20003800200 */
[----:B------:R-:W-:Y:S01]  /*e410*/  IMAD.MOV.U32 R34, RZ, RZ, 0x2 ;  /* 0x00000002ff227424 */ /* 0x000fe200078e00ff */
[----:B------:R-:W-:Y:S02]  /*e420*/  MOV R24, R6 ;  /* 0x0000000600187202 */ /* 0x000fe40000000f00 */
        /* <DEDUP_REMOVED lines=13> */
.L_x_54247:
        /* <DEDUP_REMOVED lines=13> */
.L_x_54249:
[----:B------:R-:W-:Y:S05]  /*e5d0*/  BSYNC.RECONVERGENT B1 ;  /* 0x0000000000017941 */ /* 0x000fea0003800200 */
.L_x_54248:
        /* <DEDUP_REMOVED lines=43> */
.L_x_54246:
[----:B------:R-:W-:Y:S05]  /*e890*/  BSYNC.RECONVERGENT B0 ;  /* 0x0000000000007941 */ /* 0x000fea0003800200 */
.L_x_54245:
[----:B------:R-:W-:Y:S01]  /*e8a0*/  ISETP.NE.AND P2, PT, R34, 0x1, PT ;  /* 0x000000012200780c */ /* 0x000fe20003f45270 */
[----:B------:R-:W-:Y:S01]  /*e8b0*/  HADD2.F32 R33, -RZ, R25.H0_H0 ;  /* 0x20000019ff217230 */ /* 0x000fe20000004100 */
[----:B------:R-:W-:Y:S01]  /*e8c0*/  I2FP.F32.U32 R24, R24 ;  /* 0x0000001800187245 */ /* 0x000fe20000201000 */
[----:B------:R-:W-:Y:S03]  /*e8d0*/  BSSY.RECONVERGENT B0, `(.L_x_54250) ;  /* 0x0000049000007945 */ /* 0x000fe60003800200 */
[----:B------:R-:W-:Y:S01]  /*e8e0*/  FMUL.FTZ R86, R33, R200 ;  /* 0x000000c821567220 */ /* 0x000fe20000410000 */
[----:B------:R-:W-:Y:S01]  /*e8f0*/  FFMA.FTZ R31, R24, R199, 1.1641532182693481445e-10 ;  /* 0x2f000000181f7423 */ /* 0x000fe200000100c7 */
[----:B------:R-:W-:Y:S02]  /*e900*/  HFMA2 R33, -RZ, RZ, 0, 1.1920928955078125e-07 ;  /* 0x00000002ff217431 */ /* 0x000fe400000001ff */
        /* <DEDUP_REMOVED lines=12> */
.L_x_54252:
        /* <DEDUP_REMOVED lines=13> */
.L_x_54254:
[----:B------:R-:W-:Y:S05]  /*eaa0*/  BSYNC.RECONVERGENT B1 ;  /* 0x0000000000017941 */ /* 0x000fea0003800200 */
.L_x_54253:
        /* <DEDUP_REMOVED lines=43> */
.L_x_54251:
[----:B------:R-:W-:Y:S05]  /*ed60*/  BSYNC.RECONVERGENT B0 ;  /* 0x0000000000007941 */ /* 0x000fea0003800200 */
.L_x_54250:
        /* <DEDUP_REMOVED lines=19> */
.L_x_54257:
        /* <DEDUP_REMOVED lines=13> */
.L_x_54259:
[----:B------:R-:W-:Y:S05]  /*ef70*/  BSYNC.RECONVERGENT B1 ;  /* 0x0000000000017941 */ /* 0x000fea0003800200 */
.L_x_54258:
        /* <DEDUP_REMOVED lines=41> */
[----:B------:R-:W-:Y:S01]  /*f210*/  IMAD.MOV.U32 R24, RZ, RZ, R32 ;  /* 0x000000ffff187224 */ /* 0x000fe200078e0020 */
[----:B------:R-:W-:-:S07]  /*f220*/  MOV R32, R30 ;  /* 0x0000001e00207202 */ /* 0x000fce0000000f00 */
.L_x_54256:
[----:B------:R-:W-:Y:S05]  /*f230*/  BSYNC.RECONVERGENT B0 ;  /* 0x0000000000007941 */ /* 0x000fea0003800200 */
.L_x_54255:
        /* <DEDUP_REMOVED lines=19> */
.L_x_54262:
        /* <DEDUP_REMOVED lines=13> */
.L_x_54264:
[----:B------:R-:W-:Y:S05]  /*f440*/  BSYNC.RECONVERGENT B1 ;  /* 0x0000000000017941 */ /* 0x000fea0003800200 */
.L_x_54263:
        /* <DEDUP_REMOVED lines=43> */
.L_x_54261:
[----:B------:R-:W-:Y:S05]  /*f700*/  BSYNC.RECONVERGENT B0 ;  /* 0x0000000000007941 */ /* 0x000fea0003800200 */
.L_x_54260:
        /* <DEDUP_REMOVED lines=19> */
.L_x_54267:
        /* <DEDUP_REMOVED lines=13> */
.L_x_54269:
[----:B------:R-:W-:Y:S05]  /*f910*/  BSYNC.RECONVERGENT B1 ;  /* 0x0000000000017941 */ /* 0x000fea0003800200 */
.L_x_54268:
        /* <DEDUP_REMOVED lines=43> */
.L_x_54266:
[----:B------:R-:W-:Y:S05]  /*fbd0*/  BSYNC.RECONVERGENT B0 ;  /* 0x0000000000007941 */ /* 0x000fea0003800200 */
.L_x_54265:
        /* <DEDUP_REMOVED lines=19> */
.L_x_54272:
        /* <DEDUP_REMOVED lines=15> */
.L_x_54274:
[----:B------:R-:W-:Y:S05]  /*fe00*/  BSYNC.RECONVERGENT B1 ;  /* 0x0000000000017941 */ /* 0x000fea0003800200 */
.L_x_54273:
        /* <DEDUP_REMOVED lines=43> */
.L_x_54271:
[----:B------:R-:W-:Y:S05]  /*100c0*/  BSYNC.RECONVERGENT B0 ;  /* 0x0000000000007941 */ /* 0x000fea0003800200 */
.L_x_54270:
        /* <DEDUP_REMOVED lines=16> */
.L_x_54234:
[----:B------:R-:W-:Y:S01]  /*101d0*/  SEL R26, RZ, 0x10000, !P5 ;  /* 0x00010000ff1a7807 */ /* 0x000fe20006800000 */
[----:B------:R-:W-:Y:S01]  /*101e0*/  IMAD.WIDE.U32 R30, R2, 0x20, R206 ;  /* 0x00000020021e7825 */ /* 0x000fe200078e00ce */
        /* <DEDUP_REMOVED lines=41> */
.L_x_54278:
        /* <DEDUP_REMOVED lines=13> */
.L_x_54280:
[----:B------:R-:W-:Y:S05]  /*10550*/  BSYNC.RECONVERGENT B1 ;  /* 0x0000000000017941 */ /* 0x000fea0003800200 */
.L_x_54279:
        /* <DEDUP_REMOVED lines=39> */
[----:B------:R-:W-:Y:S02]  /*107d0*/  LOP3.LUT R10, R191, R36, R39, 0x96, !PT ;  /* 0x00000024bf0a7212 */ /* 0x000fe400078e9627 */
[----:B------:R-:W-:Y:S02]  /*107e0*/  MOV R6, R38 ;  /* 0x0000002600067202 */ /* 0x000fe40000000f00 */
[----:B------:R-:W-:Y:S01]  /*107f0*/  LOP3.LUT R11, R18, R30, R35, 0x96, !PT ;  /* 0x0000001e120b7212 */ /* 0x000fe200078e9623 */
[----:B------:R-:W-:-:S07]  /*10800*/  IMAD.MOV.U32 R30, RZ, RZ, R34 ;  /* 0x000000ffff1e7224 */ /* 0x000fce00078e0022 */
.L_x_54277:
[----:B------:R-:W-:Y:S05]  /*10810*/  BSYNC.RECONVERGENT B0 ;  /* 0x0000000000007941 */ /* 0x000fea0003800200 */
.L_x_54276:
        /* <DEDUP_REMOVED lines=23> */
.L_x_54283:
        /* <DEDUP_REMOVED lines=13> */
.L_x_54285:
[----:B------:R-:W-:Y:S05]  /*10a60*/  BSYNC.RECONVERGENT B1 ;  /* 0x0000000000017941 */ /* 0x000fea0003800200 */
.L_x_54284:
        /* <DEDUP_REMOVED lines=43> */
.L_x_54282:
[----:B------:R-:W-:Y:S05]  /*10d20*/  BSYNC.RECONVERGENT B0 ;  /* 0x0000000000007941 */ /* 0x000fea0003800200 */
.L_x_54281:
[----:B------:R-:W-:Y:S01]  /*10d30*/  I2FP.F32.U32 R32, R32 ;  /* 0x0000002000207245 */ /* 0x000fe20000201000 */
[----:B------:R-:W-:Y:S01]  /*10d40*/  HADD2.F32 R35, -RZ, R24.H1_H1 ;  /* 0x30000018ff237230 */ /* 0x000fe20000004100 */
        /* <DEDUP_REMOVED lines=20> */
.L_x_54288:
        /* <DEDUP_REMOVED lines=13> */
.L_x_54290:
[----:B------:R-:W-:Y:S05]  /*10f60*/  BSYNC.RECONVERGENT B1 ;  /* 0x0000000000017941 */ /* 0x000fea0003800200 */
.L_x_54289:
        /* <DEDUP_REMOVED lines=41> */
[----:B------:R-:W-:Y:S02]  /*11200*/  LOP3.LUT R11, R18, R38, R35, 0x96, !PT ;  /* 0x00000026120b7212 */ /* 0x000fe400078e9623 */
[----:B------:R-:W-:-:S07]  /*11210*/  MOV R30, R34 ;  /* 0x00000022001e7202 */ /* 0x000fce0000000f00 */
.L_x_54287:
[----:B------:R-:W-:Y:S05]  /*11220*/  BSYNC.RECONVERGENT B0 ;  /* 0x0000000000007941 */ /* 0x000fea0003800200 */
.L_x_54286:
        /* <DEDUP_REMOVED lines=22> */
.L_x_54293:
        /* <DEDUP_REMOVED lines=13> */
.L_x_54295:
[----:B------:R-:W-:Y:S05]  /*11460*/  BSYNC.RECONVERGENT B1 ;  /* 0x0000000000017941 */ /* 0x000fea0003800200 */
.L_x_54294:
        /* <DEDUP_REMOVED lines=43> */
.L_x_54292:
[----:B------:R-:W-:Y:S05]  /*11720*/  BSYNC.RECONVERGENT B0 ;  /* 0x0000000000007941 */ /* 0x000fea0003800200 */
.L_x_54291:
        /* <DEDUP_REMOVED lines=22> */
.L_x_54298:
        /* <DEDUP_REMOVED lines=13> */
.L_x_54300:
[----:B------:R-:W-:Y:S05]  /*11960*/  BSYNC.RECONVERGENT B1 ;  /* 0x0000000000017941 */ /* 0x000fea0003800200 */
.L_x_54299:
        /* <DEDUP_REMOVED lines=43> */
.L_x_54297:
[----:B------:R-:W-:Y:S05]  /*11c20*/  BSYNC.RECONVERGENT B0 ;  /* 0x0000000000007941 */ /* 0x000fea0003800200 */
.L_x_54296:
        /* <DEDUP_REMOVED lines=22> */
.L_x_54303:
        /* <DEDUP_REMOVED lines=13> */
.L_x_54305:
[----:B------:R-:W-:Y:S05]  /*11e60*/  BSYNC.RECONVERGENT B1 ;  /* 0x0000000000017941 */ /* 0x000fea0003800200 */
.L_x_54304:
        /* <DEDUP_REMOVED lines=43> */
.L_x_54302:
[----:B------:R-:W-:Y:S05]  /*12120*/  BSYNC.RECONVERGENT B0 ;  /* 0x0000000000007941 */ /* 0x000fea0003800200 */
.L_x_54301:
        /* <DEDUP_REMOVED lines=22> */
.L_x_54308:
        /* <DEDUP_REMOVED lines=13> */
.L_x_54310:
[----:B------:R-:W-:Y:S05]  /*12360*/  BSYNC.RECONVERGENT B1 ;  /* 0x0000000000017941 */ /* 0x000fea0003800200 */
.L_x_54309:
        /* <DEDUP_REMOVED lines=43> */
.L_x_54307:
[----:B------:R-:W-:Y:S05]  /*12620*/  BSYNC.RECONVERGENT B0 ;  /* 0x0000000000007941 */ /* 0x000fea0003800200 */
.L_x_54306:
        /* <DEDUP_REMOVED lines=22> */
.L_x_54313:
        /* <DEDUP_REMOVED lines=15> */
.L_x_54315:
[----:B------:R-:W-:Y:S05]  /*12880*/  BSYNC.RECONVERGENT B1 ;  /* 0x0000000000017941 */ /* 0x000fea0003800200 */
.L_x_54314:
        /* <DEDUP_REMOVED lines=43> */
.L_x_54312:
[----:B------:R-:W-:Y:S05]  /*12b40*/  BSYNC.RECONVERGENT B0 ;  /* 0x0000000000007941 */ /* 0x000fea0003800200 */
.L_x_54311:
        /* <DEDUP_REMOVED lines=10> */
.L_x_54275:
        /* <DEDUP_REMOVED lines=16> */
.L_x_54319:
        /* <DEDUP_REMOVED lines=13> */
.L_x_54321:
[----:B------:R-:W-:Y:S05]  /*12dc0*/  BSYNC.RECONVERGENT B1 ;  /* 0x0000000000017941 */ /* 0x000fea0003800200 */
.L_x_54320:
        /* <DEDUP_REMOVED lines=43> */
.L_x_54318:
[----:B------:R-:W-:Y:S05]  /*13080*/  BSYNC.RECONVERGENT B0 ;  /* 0x0000000000007941 */ /* 0x000fea0003800200 */
.L_x_54317:
[----:B------:R-:W-:Y:S01]  /*13090*/  ISETP.NE.AND P0, PT, R34, 0x1, PT ;  /* 0x000000012200780c */ /* 0x000fe20003f05270 */
[----:B-----5:R-:W-:Y:S01]  /*130a0*/  HADD2.F32 R33, -RZ, R24.H0_H0 ;  /* 0x20000018ff217230 */ /* 0x020fe20000004100 */
[----:B------:R-:W-:Y:S01]  /*130b0*/  I2FP.F32.U32 R32, R31 ;  /* 0x0000001f00207245 */ /* 0x000fe20000201000 */
[----:B------:R-:W-:Y:S01]  /*130c0*/  BSSY.RECONVERGENT B0, `(.L_x_54322) ;  /* 0x000004a000007945 */ /* 0x000fe20003800200 */
[----:B------:R-:W-:Y:S02]  /*130d0*/  IMAD.MOV.U32 R36, RZ, RZ, 0x2 ;  /* 0x00000002ff247424 */ /* 0x000fe400078e00ff */
[----:B------:R-:W-:Y:S01]  /*130e0*/  FMUL.FTZ R76, R33, R200 ;  /* 0x000000c8214c7220 */ /* 0x000fe20000410000 */
[----:B------:R-:W-:Y:S01]  /*130f0*/  FFMA.FTZ R31, R32, R199, 1.1641532182693481445e-10 ;  /* 0x2f000000201f7423 */ /* 0x000fe200000100c7 */
[----:B------:R-:W-:Y:S02]  /*13100*/  MOV R32, R6 ;  /* 0x0000000600207202 */ /* 0x000fe40000000f00 */
        /* <DEDUP_REMOVED lines=12> */
.L_x_54324:
        /* <DEDUP_REMOVED lines=13> */
.L_x_54326:
[----:B------:R-:W-:Y:S05]  /*132a0*/  BSYNC.RECONVERGENT B1 ;  /* 0x0000000000017941 */ /* 0x000fea0003800200 */
.L_x_54325:
        /* <DEDUP_REMOVED lines=43> */
.L_x_54323:
[----:B------:R-:W-:Y:S05]  /*13560*/  BSYNC.RECONVERGENT B0 ;  /* 0x0000000000007941 */ /* 0x000fea0003800200 */
.L_x_54322:
[----:B------:R-:W-:Y:S01]  /*13570*/  ISETP.NE.AND P1, PT, R36, 0x1, PT ;  /* 0x000000012400780c */ /* 0x000fe20003f25270 */
[----:B------:R-:W-:Y:S01]  /*13580*/  HADD2.F32 R35, -RZ, R24.H1_H1 ;  /* 0x30000018ff237230 */ /* 0x000fe20000004100 */
[----:B------:R-:W-:Y:S01]  /*13590*/  I2FP.F32.U32 R32, R32 ;  /* 0x0000002000207245 */ /* 0x000fe20000201000 */
[----:B------:R-:W-:Y:S01]  /*135a0*/  BSSY.RECONVERGENT B0, `(.L_x_54327) ;  /* 0x0000049000007945 */ /* 0x000fe20003800200 */
        /* <DEDUP_REMOVED lines=15> */
.L_x_54329:
        /* <DEDUP_REMOVED lines=13> */
.L_x_54331:
[----:B------:R-:W-:Y:S05]  /*13770*/  BSYNC.RECONVERGENT B1 ;  /* 0x0000000000017941 */ /* 0x000fea0003800200 */
.L_x_54330:
        /* <DEDUP_REMOVED lines=43> */
.L_x_54328:
[----:B------:R-:W-:Y:S05]  /*13a30*/  BSYNC.RECONVERGENT B0 ;  /* 0x0000000000007941 */ /* 0x000fea0003800200 */
.L_x_54327:
[----:B------:R-:W-:Y:S01]  /*13a40*/  ISETP.NE.AND P2, PT, R34, 0x1, PT ;  /* 0x000000012200780c */ /* 0x000fe20003f45270 */
[----:B------:R-:W-:Y:S01]  /*13a50*/  HADD2.F32 R35, -RZ, R25.H0_H0 ;  /* 0x20000019ff237230 */ /* 0x000fe20000004100 */
[----:B------:R-:W-:Y:S01]  /*13a60*/  I2FP.F32.U32 R24, R24 ;  /* 0x0000001800187245 */ /* 0x000fe20000201000 */
[----:B------:R-:W-:Y:S03]  /*13a70*/  BSSY.RECONVERGENT B0, `(.L_x_54332) ;  /* 0x0000049000007945 */ /* 0x000fe60003800200 */
[----:B------:R-:W-:Y:S01]  /*13a80*/  FMUL.FTZ R78, R35, R200 ;  /* 0x000000c8234e7220 */ /* 0x000fe20000410000 */
[----:B------:R-:W-:Y:S01]  /*13a90*/  FFMA.FTZ R33, R24, R199, 1.1641532182693481445e-10 ;  /* 0x2f00000018217423 */ /* 0x000fe200000100c7 */
[----:B------:R-:W-:Y:S01]  /*13aa0*/  IMAD.MOV.U32 R35, RZ, RZ, 0x2 ;  /* 0x00000002ff237424 */ /* 0x000fe200078e00ff */
[----:B------:R-:W-:Y:S01]  /*13ab0*/  MOV R24, R6 ;  /* 0x0000000600187202 */ /* 0x000fe20000000f00 */
        /* <DEDUP_REMOVED lines=11> */
.L_x_54334:
        /* <DEDUP_REMOVED lines=13> */
.L_x_54336:
[----:B------:R-:W-:Y:S05]  /*13c40*/  BSYNC.RECONVERGENT B1 ;  /* 0x0000000000017941 */ /* 0x000fea0003800200 */
.L_x_54335:
        /* <DEDUP_REMOVED lines=43> */
.L_x_54333:
[----:B------:R-:W-:Y:S05]  /*13f00*/  BSYNC.RECONVERGENT B0 ;  /* 0x0000000000007941 */ /* 0x000fea0003800200 */
.L_x_54332:
        /* <DEDUP_REMOVED lines=19> */
.L_x_54339:
        /* <DEDUP_REMOVED lines=13> */
.L_x_54341:
[----:B------:R-:W-:Y:S05]  /*14110*/  BSYNC.RECONVERGENT B1 ;  /* 0x0000000000017941 */ /* 0x000fea0003800200 */
.L_x_54340:
        /* <DEDUP_REMOVED lines=43> */
.L_x_54338:
[----:B------:R-:W-:Y:S05]  /*143d0*/  BSYNC.RECONVERGENT B0 ;  /* 0x0000000000007941 */ /* 0x000fea0003800200 */
.L_x_54337:
        /* <DEDUP_REMOVED lines=19> */
.L_x_54344:
        /* <DEDUP_REMOVED lines=13> */
.L_x_54346:
[----:B------:R-:W-:Y:S05]  /*145e0*/  BSYNC.RECONVERGENT B1 ;  /* 0x0000000000017941 */ /* 0x000fea0003800200 */
.L_x_54345:
        /* <DEDUP_REMOVED lines=43> */
.L_x_54343:
[----:B------:R-:W-:Y:S05]  /*148a0*/  BSYNC.RECONVERGENT B0 ;  /* 0x0000000000007941 */ /* 0x000fea0003800200 */
.L_x_54342:
        /* <DEDUP_REMOVED lines=19> */
.L_x_54349:
        /* <DEDUP_REMOVED lines=13> */
.L_x_54351:
[----:B------:R-:W-:Y:S05]  /*14ab0*/  BSYNC.RECONVERGENT B1 ;  /* 0x0000000000017941 */ /* 0x000fea0003800200 */
.L_x_54350:
        /* <DEDUP_REMOVED lines=43> */
.L_x_54348:
[----:B------:R-:W-:Y:S05]  /*14d70*/  BSYNC.RECONVERGENT B0 ;  /* 0x0000000000007941 */ /* 0x000fea0003800200 */
.L_x_54347:
        /* <DEDUP_REMOVED lines=19> */
.L_x_54354:
        /* <DEDUP_REMOVED lines=15> */
.L_x_54356:
[----:B------:R-:W-:Y:S05]  /*14fa0*/  BSYNC.RECONVERGENT B1 ;  /* 0x0000000000017941 */ /* 0x000fea0003800200 */
.L_x_54355:
        /* <DEDUP_REMOVED lines=43> */
.L_x_54353:
[----:B------:R-:W-:Y:S05]  /*15260*/  BSYNC.RECONVERGENT B0 ;  /* 0x0000000000007941 */ /* 0x000fea0003800200 */
.L_x_54352:
        /* <DEDUP_REMOVED lines=16> */
.L_x_54316:
        /* <DEDUP_REMOVED lines=15> */
[----:B------:R-:W-:Y:S01]  /*15460*/  LOP3.LUT R37, R37, R36, RZ, 0xfc, !PT ;  /* 0x0000002425257212 */ /* 0x000fe200078efcff */
[----:B------:R0:W-:Y:S01]  /*15470*/  STG.E.128 desc[UR6][R32.64+0x10], R72 ;  /* 0x0000104820007986 */ /* 0x0001e2000c101d06 */
        /* <DEDUP_REMOVED lines=26> */
.L_x_54360:
        /* <DEDUP_REMOVED lines=13> */
.L_x_54362:
[----:B------:R-:W-:Y:S05]  /*156f0*/  BSYNC.RECONVERGENT B1 ;  /* 0x0000000000017941 */ /* 0x000fea0003800200 */
.L_x_54361:
        /* <DEDUP_REMOVED lines=42> */
[----:B------:R-:W-:-:S07]  /*159a0*/  MOV R32, R34 ;  /* 0x0000002200207202 */ /* 0x000fce0000000f00 */
.L_x_54359:
[----:B------:R-:W-:Y:S05]  /*159b0*/  BSYNC.RECONVERGENT B0 ;  /* 0x0000000000007941 */ /* 0x000fea0003800200 */
.L_x_54358:
        /* <DEDUP_REMOVED lines=24> */
.L_x_54365:
        /* <DEDUP_REMOVED lines=13> */
.L_x_54367:
[----:B------:R-:W-:Y:S05]  /*15c10*/  BSYNC.RECONVERGENT B1 ;  /* 0x0000000000017941 */ /* 0x000fea0003800200 */
.L_x_54366:
        /* <DEDUP_REMOVED lines=43> */
.L_x_54364:
[----:B------:R-:W-:Y:S05]  /*15ed0*/  BSYNC.RECONVERGENT B0 ;  /* 0x0000000000007941 */ /* 0x000fea0003800200 */
.L_x_54363:
        /* <DEDUP_REMOVED lines=22> */
.L_x_54370:
        /* <DEDUP_REMOVED lines=13> */
.L_x_54372:
[----:B------:R-:W-:Y:S05]  /*16110*/  BSYNC.RECONVERGENT B1 ;  /* 0x0000000000017941 */ /* 0x000fea0003800200 */
.L_x_54371:
        /* <DEDUP_REMOVED lines=43> */
.L_x_54369:
[----:B------:R-:W-:Y:S05]  /*163d0*/  BSYNC.RECONVERGENT B0 ;  /* 0x0000000000007941 */ /* 0x000fea0003800200 */
.L_x_54368:
        /* <DEDUP_REMOVED lines=22> */
.L_x_54375:
        /* <DEDUP_REMOVED lines=13> */
.L_x_54377:
[----:B------:R-:W-:Y:S05]  /*16610*/  BSYNC.RECONVERGENT B1 ;  /* 0x0000000000017941 */ /* 0x000fea0003800200 */
.L_x_54376:
        /* <DEDUP_REMOVED lines=43> */
.L_x_54374:
[----:B------:R-:W-:Y:S05]  /*168d0*/  BSYNC.RECONVERGENT B0 ;  /* 0x0000000000007941 */ /* 0x000fea0003800200 */
.L_x_54373:
        /* <DEDUP_REMOVED lines=22> */
.L_x_54380:
        /* <DEDUP_REMOVED lines=13> */
.L_x_54382:
[----:B------:R-:W-:Y:S05]  /*16b10*/  BSYNC.RECONVERGENT B1 ;  /* 0x0000000000017941 */ /* 0x000fea0003800200 */
.L_x_54381:
        /* <DEDUP_REMOVED lines=40> */
[----:B------:R-:W-:Y:S02]  /*16da0*/  HFMA2 R30, -RZ, RZ, 0, 0 ;  /* 0x00000000ff1e7431 */ /* 0x000fe400000001ff */
[----:B------:R-:W-:Y:S01]  /*16db0*/  IMAD.MOV.U32 R6, RZ, RZ, R34 ;  /* 0x000000ffff067224 */ /* 0x000fe200078e0022 */
[----:B------:R-:W-:-:S07]  /*16dc0*/  LOP3.LUT R11, R18, R36, R31, 0x96, !PT ;  /* 0x00000024120b7212 */ /* 0x000fce00078e961f */
.L_x_54379:
[----:B------:R-:W-:Y:S05]  /*16dd0*/  BSYNC.RECONVERGENT B0 ;  /* 0x0000000000007941 */ /* 0x000fea0003800200 */
.L_x_54378:
        /* <DEDUP_REMOVED lines=22> */
.L_x_54385:
        /* <DEDUP_REMOVED lines=13> */
.L_x_54387:
[----:B------:R-:W-:Y:S05]  /*17010*/  BSYNC.RECONVERGENT B1 ;  /* 0x0000000000017941 */ /* 0x000fea0003800200 */
.L_x_54386:
        /* <DEDUP_REMOVED lines=43> */
.L_x_54384:
[----:B------:R-:W-:Y:S05]  /*172d0*/  BSYNC.RECONVERGENT B0 ;  /* 0x0000000000007941 */ /* 0x000fea0003800200 */
.L_x_54383:
        /* <DEDUP_REMOVED lines=22> */
.L_x_54390:
        /* <DEDUP_REMOVED lines=13> */
.L_x_54392:
[----:B------:R-:W-:Y:S05]  /*17510*/  BSYNC.RECONVERGENT B1 ;  /* 0x0000000000017941 */ /* 0x000fea0003800200 */
.L_x_54391:
        /* <DEDUP_REMOVED lines=43> */
.L_x_54389:
[----:B------:R-:W-:Y:S05]  /*177d0*/  BSYNC.RECONVERGENT B0 ;  /* 0x0000000000007941 */ /* 0x000fea0003800200 */
.L_x_54388:
        /* <DEDUP_REMOVED lines=22> */
.L_x_54395:
        /* <DEDUP_REMOVED lines=15> */
.L_x_54397:
[----:B------:R-:W-:Y:S05]  /*17a30*/  BSYNC.RECONVERGENT B1 ;  /* 0x0000000000017941 */ /* 0x000fea0003800200 */
.L_x_54396:
        /* <DEDUP_REMOVED lines=43> */
.L_x_54394:
[----:B------:R-:W-:Y:S05]  /*17cf0*/  BSYNC.RECONVERGENT B0 ;  /* 0x0000000000007941 */ /* 0x000fea0003800200 */
.L_x_54393:
        /* <DEDUP_REMOVED lines=10> */
.L_x_54357:
        /* <DEDUP_REMOVED lines=16> */
.L_x_54401:
        /* <DEDUP_REMOVED lines=13> */
.L_x_54403:
[----:B------:R-:W-:Y:S05]  /*17f70*/  BSYNC.RECONVERGENT B1 ;  /* 0x0000000000017941 */ /* 0x000fea0003800200 */
.L_x_54402:
        /* <DEDUP_REMOVED lines=42> */
.L_x_54400:
[----:B------:R-:W-:Y:S05]  /*18220*/  BSYNC.RECONVERGENT B0 ;  /* 0x0000000000007941 */ /* 0x000fea0003800200 */
.L_x_54399:
        /* <DEDUP_REMOVED lines=9> */
[----:B------:R-:W-:Y:S01]  /*182c0*/  FSETP.LE.FTZ.AND P1, PT, R31, R198, PT ;  /* 0x000000c61f00720b */ /* 0x000fe20003f33000 */
[----:B------:R-:W-:-:S12]  /*182d0*/  FMUL.FTZ R68, R68, R197 ;  /* 0x000000c544447220 */ /* 0x000fd80000410000 */
        /* <DEDUP_REMOVED lines=10> */
.L_x_54406:
        /* <DEDUP_REMOVED lines=13> */
.L_x_54408:
[----:B------:R-:W-:Y:S05]  /*18450*/  BSYNC.RECONVERGENT B1 ;  /* 0x0000000000017941 */ /* 0x000fea0003800200 */
.L_x_54407:
        /* <DEDUP_REMOVED lines=43> */
.L_x_54405:
[----:B------:R-:W-:Y:S05]  /*18710*/  BSYNC.RECONVERGENT B0 ;  /* 0x0000000000007941 */ /* 0x000fea0003800200 */
.L_x_54404:
        /* <DEDUP_REMOVED lines=19> */
.L_x_54411:
        /* <DEDUP_REMOVED lines=13> */
.L_x_54413:
[----:B------:R-:W-:Y:S05]  /*18920*/  BSYNC.RECONVERGENT B1 ;  /* 0x0000000000017941 */ /* 0x000fea0003800200 */
.L_x_54412:
        /* <DEDUP_REMOVED lines=43> */
.L_x_54410:
[----:B------:R-:W-:Y:S05]  /*18be0*/  BSYNC.RECONVERGENT B0 ;  /* 0x0000000000007941 */ /* 0x000fea0003800200 */
.L_x_54409:
        /* <DEDUP_REMOVED lines=19> */
.L_x_54416:
        /* <DEDUP_REMOVED lines=13> */
.L_x_54418:
[----:B------:R-:W-:Y:S05]  /*18df0*/  BSYNC.RECONVERGENT B1 ;  /* 0x0000000000017941 */ /* 0x000fea0003800200 */
.L_x_54417:
        /* <DEDUP_REMOVED lines=43> */
.L_x_54415:
[----:B------:R-:W-:Y:S05]  /*190b0*/  BSYNC.RECONVERGENT B0 ;  /* 0x0000000000007941 */ /* 0x000fea0003800200 */
.L_x_54414:
        /* <DEDUP_REMOVED lines=19> */
.L_x_54421:
        /* <DEDUP_REMOVED lines=13> */
.L_x_54423:
[----:B------:R-:W-:Y:S05]  /*192c0*/  BSYNC.RECONVERGENT B1 ;  /* 0x0000000000017941 */ /* 0x000fea0003800200 */
.L_x_54422:
        /* <DEDUP_REMOVED lines=43> */
.L_x_54420:
[----:B------:R-:W-:Y:S05]  /*19580*/  BSYNC.RECONVERGENT B0 ;  /* 0x0000000000007941 */ /* 0x000fea0003800200 */
.L_x_54419:
        /* <DEDUP_REMOVED lines=19> */
.L_x_54426:
        /* <DEDUP_REMOVED lines=13> */
.L_x_54428:
[----:B------:R-:W-:Y:S05]  /*19790*/  BSYNC.RECONVERGENT B1 ;  /* 0x0000000000017941 */ /* 0x000fea0003800200 */
.L_x_54427:
        /* <DEDUP_REMOVED lines=43> */
.L_x_54425:
[----:B------:R-:W-:Y:S05]  /*19a50*/  BSYNC.RECONVERGENT B0 ;  /* 0x0000000000007941 */ /* 0x000fea0003800200 */
.L_x_54424:
        /* <DEDUP_REMOVED lines=19> */
.L_x_54431:
        /* <DEDUP_REMOVED lines=13> */
.L_x_54433:
[----:B------:R-:W-:Y:S05]  /*19c60*/  BSYNC.RECONVERGENT B1 ;  /* 0x0000000000017941 */ /* 0x000fea0003800200 */
.L_x_54432:
        /* <DEDUP_REMOVED lines=43> */
.L_x_54430:
[----:B------:R-:W-:Y:S05]  /*19f20*/  BSYNC.RECONVERGENT B0 ;  /* 0x0000000000007941 */ /* 0x000fea0003800200 */
.L_x_54429:
        /* <DEDUP_REMOVED lines=19> */
.L_x_54436:
        /* <DEDUP_REMOVED lines=15> */
.L_x_54438:
[----:B------:R-:W-:Y:S05]  /*1a150*/  BSYNC.RECONVERGENT B1 ;  /* 0x0000000000017941 */ /* 0x000fea0003800200 */
.L_x_54437:
        /* <DEDUP_REMOVED lines=43> */
.L_x_54435:
[----:B------:R-:W-:Y:S05]  /*1a410*/  BSYNC.RECONVERGENT B0 ;  /* 0x0000000000007941 */ /* 0x000fea0003800200 */
.L_x_54434:
[----:B------:R-:W-:Y:S01]  /*1a420*/  I2FP.F32.U32 R24, R24 ;  /* 0x0000001800187245 */ /* 0x000fe20000201000 */
[----:B------:R-:W-:Y:S01]  /*1a430*/  HADD2.F32 R27, -RZ, R27.H1_H1 ;  /* 0x3000001bff1b7230 */ /* 0x000fe20000004100 */
        /* <DEDUP_REMOVED lines=14> */
.L_x_54398:
[----:B------:R-:W-:Y:S01]  /*1a520*/  SEL R27, RZ, 0x1000000, !P6 ;  /* 0x01000000ff1b7807 */ /* 0x000fe20007000000 */
[----:B------:R-:W-:Y:S01]  /*1a530*/  IMAD.WIDE.U32 R34, R201, 0x8, R204 ;  /* 0x00000008c9227825 */ /* 0x000fe200078e00cc */
[----:B------:R-:W-:Y:S02]  /*1a540*/  SEL R30, RZ, 0x10000, !P5 ;  /* 0x00010000ff1e7807 */ /* 0x000fe40006800000 */
[----:B------:R-:W-:Y:S02]  /*1a550*/  SEL R37, RZ, 0x100, !P4 ;  /* 0x00000100ff257807 */ /* 0x000fe40006000000 */
[----:B------:R-:W-:Y:S02]  /*1a560*/  SEL R26, RZ, 0x1000000, !P2 ;  /* 0x01000000ff1a7807 */ /* 0x000fe40005000000 */
[----:B------:R-:W-:Y:S02]  /*1a570*/  SEL R25, RZ, 0x10000, !P1 ;  /* 0x00010000ff197807 */ /* 0x000fe40004800000 */
[----:B------:R-:W-:-:S02]  /*1a580*/  SEL R24, RZ, 0x100, !P0 ;  /* 0x00000100ff187807 */ /* 0x000fc40004000000 */
[----:B------:R-:W-:Y:S02]  /*1a590*/  LOP3.LUT P5, RZ, R9, 0x2, RZ, 0xc0, !PT ;  /* 0x0000000209ff7812 */ /* 0x000fe400078ac0ff */
        /* <DEDUP_REMOVED lines=35> */
.L_x_54442:
        /* <DEDUP_REMOVED lines=13> */
.L_x_54444:
[----:B------:R-:W-:Y:S05]  /*1a8a0*/  BSYNC.RECONVERGENT B1 ;  /* 0x0000000000017941 */ /* 0x000fea0003800200 */
.L_x_54443:
        /* <DEDUP_REMOVED lines=43> */
.L_x_54441:
[----:B------:R-:W-:Y:S05]  /*1ab60*/  BSYNC.RECONVERGENT B0 ;  /* 0x0000000000007941 */ /* 0x000fea0003800200 */
.L_x_54440:
        /* <DEDUP_REMOVED lines=24> */
.L_x_54447:
        /* <DEDUP_REMOVED lines=13> */
.L_x_54449:
[----:B------:R-:W-:Y:S05]  /*1adc0*/  BSYNC.RECONVERGENT B1 ;  /* 0x0000000000017941 */ /* 0x000fea0003800200 */
.L_x_54448:
        /* <DEDUP_REMOVED lines=43> */
.L_x_54446:
[----:B------:R-:W-:Y:S05]  /*1b080*/  BSYNC.RECONVERGENT B0 ;  /* 0x0000000000007941 */ /* 0x000fea0003800200 */
.L_x_54445:
        /* <DEDUP_REMOVED lines=22> */
.L_x_54452:
        /* <DEDUP_REMOVED lines=13> */
.L_x_54454:
[----:B------:R-:W-:Y:S05]  /*1b2c0*/  BSYNC.RECONVERGENT B1 ;  /* 0x0000000000017941 */ /* 0x000fea0003800200 */
.L_x_54453:
        /* <DEDUP_REMOVED lines=43> */
.L_x_54451:
[----:B------:R-:W-:Y:S05]  /*1b580*/  BSYNC.RECONVERGENT B0 ;  /* 0x0000000000007941 */ /* 0x000fea0003800200 */
.L_x_54450:
        /* <DEDUP_REMOVED lines=22> */
.L_x_54457:
        /* <DEDUP_REMOVED lines=13> */
.L_x_54459:
[----:B------:R-:W-:Y:S05]  /*1b7c0*/  BSYNC.RECONVERGENT B1 ;  /* 0x0000000000017941 */ /* 0x000fea0003800200 */
.L_x_54458:
        /* <DEDUP_REMOVED lines=43> */
.L_x_54456:
[----:B------:R-:W-:Y:S05]  /*1ba80*/  BSYNC.RECONVERGENT B0 ;  /* 0x0000000000007941 */ /* 0x000fea0003800200 */
.L_x_54455:
        /* <DEDUP_REMOVED lines=22> */
.L_x_54462:
        /* <DEDUP_REMOVED lines=13> */
.L_x_54464:
[----:B------:R-:W-:Y:S05]  /*1bcc0*/  BSYNC.RECONVERGENT B1 ;  /* 0x0000000000017941 */ /* 0x000fea0003800200 */
.L_x_54463:
        /* <DEDUP_REMOVED lines=43> */
.L_x_54461:
[----:B------:R-:W-:Y:S05]  /*1bf80*/  BSYNC.RECONVERGENT B0 ;  /* 0x0000000000007941 */ /* 0x000fea0003800200 */
.L_x_54460:
        /* <DEDUP_REMOVED lines=22> */
.L_x_54467:
        /* <DEDUP_REMOVED lines=13> */
.L_x_54469:
[----:B------:R-:W-:Y:S05]  /*1c1c0*/  BSYNC.RECONVERGENT B1 ;  /* 0x0000000000017941 */ /* 0x000fea0003800200 */
.L_x_54468:
        /* <DEDUP_REMOVED lines=43> */
.L_x_54466:
[----:B------:R-:W-:Y:S05]  /*1c480*/  BSYNC.RECONVERGENT B0 ;  /* 0x0000000000007941 */ /* 0x000fea0003800200 */
.L_x_54465:
        /* <DEDUP_REMOVED lines=22> */
.L_x_54472:
        /* <DEDUP_REMOVED lines=13> */
.L_x_54474:
[----:B------:R-:W-:Y:S05]  /*1c6c0*/  BSYNC.RECONVERGENT B1 ;  /* 0x0000000000017941 */ /* 0x000fea0003800200 */
.L_x_54473:
        /* <DEDUP_REMOVED lines=43> */
.L_x_54471:
[----:B------:R-:W-:Y:S05]  /*1c980*/  BSYNC.RECONVERGENT B0 ;  /* 0x0000000000007941 */ /* 0x000fea0003800200 */
.L_x_54470:
        /* <DEDUP_REMOVED lines=22> */
.L_x_54477:
        /* <DEDUP_REMOVED lines=15> */
.L_x_54479:
[----:B------:R-:W-:Y:S05]  /*1cbe0*/  BSYNC.RECONVERGENT B1 ;  /* 0x0000000000017941 */ /* 0x000fea0003800200 */
.L_x_54478:
        /* <DEDUP_REMOVED lines=43> */
.L_x_54476:
[----:B------:R-:W-:Y:S05]  /*1cea0*/  BSYNC.RECONVERGENT B0 ;  /* 0x0000000000007941 */ /* 0x000fea0003800200 */
.L_x_54475:
        /* <DEDUP_REMOVED lines=10> */
.L_x_54439:
        /* <DEDUP_REMOVED lines=16> */
.L_x_54483:
        /* <DEDUP_REMOVED lines=13> */
.L_x_54485:
[----:B------:R-:W-:Y:S05]  /*1d120*/  BSYNC.RECONVERGENT B1 ;  /* 0x0000000000017941 */ /* 0x000fea0003800200 */
.L_x_54484:
        /* <DEDUP_REMOVED lines=42> */
.L_x_54482:
[----:B------:R-:W-:Y:S05]  /*1d3d0*/  BSYNC.RECONVERGENT B0 ;  /* 0x0000000000007941 */ /* 0x000fea0003800200 */
.L_x_54481:
        /* <DEDUP_REMOVED lines=8> */
[----:B------:R-:W-:Y:S01]  /*1d460*/  FSETP.LE.FTZ.AND P1, PT, R31, R198, PT ;  /* 0x000000c61f00720b */ /* 0x000fe20003f33000 */
[----:B------:R-:W-:Y:S01]  /*1d470*/  FMUL.FTZ R60, R60, R197 ;  /* 0x000000c53c3c7220 */ /* 0x000fe20000410000 */
[----:B------:R-:W-:-:S11]  /*1d480*/  MOV R31, R6 ;  /* 0x00000006001f7202 */ /* 0x000fd60000000f00 */
        /* <DEDUP_REMOVED lines=10> */
.L_x_54488:
        /* <DEDUP_REMOVED lines=13> */
.L_x_54490:
[----:B------:R-:W-:Y:S05]  /*1d600*/  BSYNC.RECONVERGENT B1 ;  /* 0x0000000000017941 */ /* 0x000fea0003800200 */
.L_x_54489:
        /* <DEDUP_REMOVED lines=43> */
.L_x_54487:
[----:B------:R-:W-:Y:S05]  /*1d8c0*/  BSYNC.RECONVERGENT B0 ;  /* 0x0000000000007941 */ /* 0x000fea0003800200 */
.L_x_54486:
        /* <DEDUP_REMOVED lines=19> */
.L_x_54493:
        /* <DEDUP_REMOVED lines=13> */
.L_x_54495:
[----:B------:R-:W-:Y:S05]  /*1dad0*/  BSYNC.RECONVERGENT B1 ;  /* 0x0000000000017941 */ /* 0x000fea0003800200 */
.L_x_54494:
        /* <DEDUP_REMOVED lines=43> */
.L_x_54492:
[----:B------:R-:W-:Y:S05]  /*1dd90*/  BSYNC.RECONVERGENT B0 ;  /* 0x0000000000007941 */ /* 0x000fea0003800200 */
.L_x_54491:
        /* <DEDUP_REMOVED lines=19> */
.L_x_54498:
        /* <DEDUP_REMOVED lines=13> */
.L_x_54500:
[----:B------:R-:W-:Y:S05]  /*1dfa0*/  BSYNC.RECONVERGENT B1 ;  /* 0x0000000000017941 */ /* 0x000fea0003800200 */
.L_x_54499:
        /* <DEDUP_REMOVED lines=43> */
.L_x_54497:
[----:B------:R-:W-:Y:S05]  /*1e260*/  BSYNC.RECONVERGENT B0 ;  /* 0x0000000000007941 */ /* 0x000fea0003800200 */
.L_x_54496:
        /* <DEDUP_REMOVED lines=19> */
.L_x_54503:
        /* <DEDUP_REMOVED lines=13> */
.L_x_54505:
[----:B------:R-:W-:Y:S05]  /*1e470*/  BSYNC.RECONVERGENT B1 ;  /* 0x0000000000017941 */ /* 0x000fea0003800200 */
.L_x_54504:
        /* <DEDUP_REMOVED lines=43> */
.L_x_54502:
[----:B------:R-:W-:Y:S05]  /*1e730*/  BSYNC.RECONVERGENT B0 ;  /* 0x0000000000007941 */ /* 0x000fea0003800200 */
.L_x_54501:
        /* <DEDUP_REMOVED lines=19> */
.L_x_54508:
        /* <DEDUP_REMOVED lines=13> */
.L_x_54510:
[----:B------:R-:W-:Y:S05]  /*1e940*/  BSYNC.RECONVERGENT B1 ;  /* 0x0000000000017941 */ /* 0x000fea0003800200 */
.L_x_54509:
        /* <DEDUP_REMOVED lines=43> */
.L_x_54507:
[----:B------:R-:W-:Y:S05]  /*1ec00*/  BSYNC.RECONVERGENT B0 ;  /* 0x0000000000007941 */ /* 0x000fea0003800200 */
.L_x_54506:
        /* <DEDUP_REMOVED lines=19> */
.L_x_54513:
        /* <DEDUP_REMOVED lines=13> */
.L_x_54515:
[----:B------:R-:W-:Y:S05]  /*1ee10*/  BSYNC.RECONVERGENT B1 ;  /* 0x0000000000017941 */ /* 0x000fea0003800200 */
.L_x_54514:
        /* <DEDUP_REMOVED lines=43> */
.L_x_54512:
[----:B------:R-:W-:Y:S05]  /*1f0d0*/  BSYNC.RECONVERGENT B0 ;  /* 0x0000000000007941 */ /* 0x000fea0003800200 */
.L_x_54511:
        /* <DEDUP_REMOVED lines=19> */
.L_x_54518:
        /* <DEDUP_REMOVED lines=15> */
.L_x_54520:
[----:B------:R-:W-:Y:S05]  /*1f300*/  BSYNC.RECONVERGENT B1 ;  /* 0x0000000000017941 */ /* 0x000fea0003800200 */
.L_x_54519:
        /* <DEDUP_REMOVED lines=43> */
.L_x_54517:
[----:B------:R-:W-:Y:S05]  /*1f5c0*/  BSYNC.RECONVERGENT B0 ;  /* 0x0000000000007941 */ /* 0x000fea0003800200 */
.L_x_54516:
        /* <DEDUP_REMOVED lines=16> */
.L_x_54480:
        /* <DEDUP_REMOVED lines=43> */
.L_x_54524:
        /* <DEDUP_REMOVED lines=13> */
.L_x_54526:
[----:B------:R-:W-:Y:S05]  /*1fa50*/  BSYNC.RECONVERGENT B1 ;  /* 0x0000000000017941 */ /* 0x000fea0003800200 */
.L_x_54525:
        /* <DEDUP_REMOVED lines=43> */
.L_x_54523:
[----:B------:R-:W-:Y:S05]  /*1fd10*/  BSYNC.RECONVERGENT B0 ;  /* 0x0000000000007941 */ /* 0x000fea0003800200 */
.L_x_54522:
        /* <DEDUP_REMOVED lines=24> */
.L_x_54529:
        /* <DEDUP_REMOVED lines=13> */
.L_x_54531:
[----:B------:R-:W-:Y:S05]  /*1ff70*/  BSYNC.RECONVERGENT B1 ;  /* 0x0000000000017941 */ /* 0x000fea0003800200 */
.L_x_54530:
        /* <DEDUP_REMOVED lines=43> */
.L_x_54528:
[----:B------:R-:W-:Y:S05]  /*20230*/  BSYNC.RECONVERGENT B0 ;  /* 0x0000000000007941 */ /* 0x000fea0003800200 */
.L_x_54527:
        /* <DEDUP_REMOVED lines=22> */
.L_x_54534:
        /* <DEDUP_REMOVED lines=13> */
.L_x_54536:
[----:B------:R-:W-:Y:S05]  /*20470*/  BSYNC.RECONVERGENT B1 ;  /* 0x0000000000017941 */ /* 0x000fea0003800200 */
.L_x_54535:
        /* <DEDUP_REMOVED lines=43> */
.L_x_54533:
[----:B------:R-:W-:Y:S05]  /*20730*/  BSYNC.RECONVERGENT B0 ;  /* 0x0000000000007941 */ /* 0x000fea0003800200 */
.L_x_54532:
        /* <DEDUP_REMOVED lines=22> */
.L_x_54539:
        /* <DEDUP_REMOVED lines=13> */
.L_x_54541:
[----:B------:R-:W-:Y:S05]  /*20970*/  BSYNC.RECONVERGENT B1 ;  /* 0x0000000000017941 */ /* 0x000fea0003800200 */
.L_x_54540:
        /* <DEDUP_REMOVED lines=43> */
.L_x_54538:
[----:B------:R-:W-:Y:S05]  /*20c30*/  BSYNC.RECONVERGENT B0 ;  /* 0x0000000000007941 */ /* 0x000fea0003800200 */
.L_x_54537:
        /* <DEDUP_REMOVED lines=22> */
.L_x_54544:
        /* <DEDUP_REMOVED lines=13> */
.L_x_54546:
[----:B------:R-:W-:Y:S05]  /*20e70*/  BSYNC.RECONVERGENT B1 ;  /* 0x0000000000017941 */ /* 0x000fea0003800200 */
.L_x_54545:
        /* <DEDUP_REMOVED lines=43> */
.L_x_54543:
[----:B------:R-:W-:Y:S05]  /*21130*/  BSYNC.RECONVERGENT B0 ;  /* 0x0000000000007941 */ /* 0x000fea0003800200 */
.L_x_54542:
        /* <DEDUP_REMOVED lines=22> */
.L_x_54549:
        /* <DEDUP_REMOVED lines=13> */
.L_x_54551:
[----:B------:R-:W-:Y:S05]  /*21370*/  BSYNC.RECONVERGENT B1 ;  /* 0x0000000000017941 */ /* 0x000fea0003800200 */
.L_x_54550:
        /* <DEDUP_REMOVED lines=43> */
.L_x_54548:
[----:B------:R-:W-:Y:S05]  /*21630*/  BSYNC.RECONVERGENT B0 ;  /* 0x0000000000007941 */ /* 0x000fea0003800200 */
.L_x_54547:
        /* <DEDUP_REMOVED lines=22> */
.L_x_54554:
        /* <DEDUP_REMOVED lines=13> */
.L_x_54556:
[----:B------:R-:W-:Y:S05]  /*21870*/  BSYNC.RECONVERGENT B1 ;  /* 0x0000000000017941 */ /* 0x000fea0003800200 */
.L_x_54555:
        /* <DEDUP_REMOVED lines=43> */
.L_x_54553:
[----:B------:R-:W-:Y:S05]  /*21b30*/  BSYNC.RECONVERGENT B0 ;  /* 0x0000000000007941 */ /* 0x000fea0003800200 */
.L_x_54552:
        /* <DEDUP_REMOVED lines=22> */
.L_x_54559:
        /* <DEDUP_REMOVED lines=15> */
.L_x_54561:
[----:B------:R-:W-:Y:S05]  /*21d90*/  BSYNC.RECONVERGENT B1 ;  /* 0x0000000000017941 */ /* 0x000fea0003800200 */
.L_x_54560:
        /* <DEDUP_REMOVED lines=43> */
.L_x_54558:
[----:B------:R-:W-:Y:S05]  /*22050*/  BSYNC.RECONVERGENT B0 ;  /* 0x0000000000007941 */ /* 0x000fea0003800200 */
.L_x_54557:
        /* <DEDUP_REMOVED lines=10> */
.L_x_54521:
        /* <DEDUP_REMOVED lines=16> */
.L_x_54565:
        /* <DEDUP_REMOVED lines=13> */
.L_x_54567:
[----:B------:R-:W-:Y:S05]  /*222d0*/  BSYNC.RECONVERGENT B1 ;  /* 0x0000000000017941 */ /* 0x000fea0003800200 */
.L_x_54566:
        /* <DEDUP_REMOVED lines=43> */
.L_x_54564:
[----:B------:R-:W-:Y:S05]  /*22590*/  BSYNC.RECONVERGENT B0 ;  /* 0x0000000000007941 */ /* 0x000fea0003800200 */
.L_x_54563:
        /* <DEDUP_REMOVED lines=8> */
[----:B------:R-:W-:Y:S01]  /*22620*/  IMAD.MOV.U32 R30, RZ, RZ, R6 ;  /* 0x000000ffff1e7224 */ /* 0x000fe200078e0006 */
[----:B------:R-:W-:Y:S01]  /*22630*/  FSETP.LE.FTZ.AND P1, PT, R31, R198, PT ;  /* 0x000000c61f00720b */ /* 0x000fe20003f33000 */
[----:B------:R-:W-:-:S12]  /*22640*/  FMUL.FTZ R52, R52, R197 ;  /* 0x000000c534347220 */ /* 0x000fd80000410000 */
        /* <DEDUP_REMOVED lines=10> */
.L_x_54570:
        /* <DEDUP_REMOVED lines=13> */
.L_x_54572:
[----:B------:R-:W-:Y:S05]  /*227c0*/  BSYNC.RECONVERGENT B1 ;  /* 0x0000000000017941 */ /* 0x000fea0003800200 */
.L_x_54571:
        /* <DEDUP_REMOVED lines=43> */
.L_x_54569:
[----:B------:R-:W-:Y:S05]  /*22a80*/  BSYNC.RECONVERGENT B0 ;  /* 0x0000000000007941 */ /* 0x000fea0003800200 */
.L_x_54568:
        /* <DEDUP_REMOVED lines=19> */
.L_x_54575:
        /* <DEDUP_REMOVED lines=13> */
.L_x_54577:
[----:B------:R-:W-:Y:S05]  /*22c90*/  BSYNC.RECONVERGENT B1 ;  /* 0x0000000000017941 */ /* 0x000fea0003800200 */
.L_x_54576:
        /* <DEDUP_REMOVED lines=43> */
.L_x_54574:
[----:B------:R-:W-:Y:S05]  /*22f50*/  BSYNC.RECONVERGENT B0 ;  /* 0x0000000000007941 */ /* 0x000fea0003800200 */
.L_x_54573:
        /* <DEDUP_REMOVED lines=19> */
.L_x_54580:
        /* <DEDUP_REMOVED lines=13> */
.L_x_54582:
[----:B------:R-:W-:Y:S05]  /*23160*/  BSYNC.RECONVERGENT B1 ;  /* 0x0000000000017941 */ /* 0x000fea0003800200 */
.L_x_54581:
        /* <DEDUP_REMOVED lines=43> */
.L_x_54579:
[----:B------:R-:W-:Y:S05]  /*23420*/  BSYNC.RECONVERGENT B0 ;  /* 0x0000000000007941 */ /* 0x000fea0003800200 */
.L_x_54578:
        /* <DEDUP_REMOVED lines=19> */
.L_x_54585:
        /* <DEDUP_REMOVED lines=13> */
.L_x_54587:
[----:B------:R-:W-:Y:S05]  /*23630*/  BSYNC.RECONVERGENT B1 ;  /* 0x0000000000017941 */ /* 0x000fea0003800200 */
.L_x_54586:
        /* <DEDUP_REMOVED lines=43> */
.L_x_54584:
[----:B------:R-:W-:Y:S05]  /*238f0*/  BSYNC.RECONVERGENT B0 ;  /* 0x0000000000007941 */ /* 0x000fea0003800200 */
.L_x_54583:
        /* <DEDUP_REMOVED lines=19> */
.L_x_54590:
        /* <DEDUP_REMOVED lines=13> */
.L_x_54592:
[----:B------:R-:W-:Y:S05]  /*23b00*/  BSYNC.RECONVERGENT B1 ;  /* 0x0000000000017941 */ /* 0x000fea0003800200 */
.L_x_54591:
        /* <DEDUP_REMOVED lines=43> */
.L_x_54589:
[----:B------:R-:W-:Y:S05]  /*23dc0*/  BSYNC.RECONVERGENT B0 ;  /* 0x0000000000007941 */ /* 0x000fea0003800200 */
.L_x_54588:
        /* <DEDUP_REMOVED lines=19> */
.L_x_54595:
        /* <DEDUP_REMOVED lines=13> */
.L_x_54597:
[----:B------:R-:W-:Y:S05]  /*23fd0*/  BSYNC.RECONVERGENT B1 ;  /* 0x0000000000017941 */ /* 0x000fea0003800200 */
.L_x_54596:
        /* <DEDUP_REMOVED lines=43> */
.L_x_54594:
[----:B------:R-:W-:Y:S05]  /*24290*/  BSYNC.RECONVERGENT B0 ;  /* 0x0000000000007941 */ /* 0x000fea0003800200 */
.L_x_54593:
        /* <DEDUP_REMOVED lines=19> */
.L_x_54600:
        /* <DEDUP_REMOVED lines=15> */
.L_x_54602:
[----:B------:R-:W-:Y:S05]  /*244c0*/  BSYNC.RECONVERGENT B1 ;  /* 0x0000000000017941 */ /* 0x000fea0003800200 */
.L_x_54601:
        /* <DEDUP_REMOVED lines=43> */
.L_x_54599:
[----:B------:R-:W-:Y:S05]  /*24780*/  BSYNC.RECONVERGENT B0 ;  /* 0x0000000000007941 */ /* 0x000fea0003800200 */
.L_x_54598:
        /* <DEDUP_REMOVED lines=16> */
.L_x_54562:
        /* <DEDUP_REMOVED lines=18> */
[----:B------:R0:W-:Y:S01]  /*249b0*/  STG.E.128 desc[UR6][R30.64+0x10], R48 ;  /* 0x000010301e007986 */ /* 0x0001e2000c101d06 */
        /* <DEDUP_REMOVED lines=24> */
.L_x_54606:
        /* <DEDUP_REMOVED lines=13> */
.L_x_54608:
[----:B------:R-:W-:Y:S05]  /*24c10*/  BSYNC.RECONVERGENT B1 ;  /* 0x0000000000017941 */ /* 0x000fea0003800200 */
.L_x_54607:
        /* <DEDUP_REMOVED lines=43> */
.L_x_54605:
[----:B------:R-:W-:Y:S05]  /*24ed0*/  BSYNC.RECONVERGENT B0 ;  /* 0x0000000000007941 */ /* 0x000fea0003800200 */
.L_x_54604:
        /* <DEDUP_REMOVED lines=24> */
.L_x_54611:
        /* <DEDUP_REMOVED lines=13> */
.L_x_54613:
[----:B------:R-:W-:Y:S05]  /*25130*/  BSYNC.RECONVERGENT B1 ;  /* 0x0000000000017941 */ /* 0x000fea0003800200 */
.L_x_54612:
        /* <DEDUP_REMOVED lines=40> */
[----:B------:R-:W-:Y:S02]  /*253c0*/  LOP3.LUT R11, R18, R30, R35, 0x96, !PT ;  /* 0x0000001e120b7212 */ /* 0x000fe400078e9623 */
[----:B------:R-:W-:Y:S01]  /*253d0*/  MOV R30, R210 ;  /* 0x000000d2001e7202 */ /* 0x000fe20000000f00 */
[----:B------:R-:W-:-:S07]  /*253e0*/  IMAD.MOV.U32 R210, RZ, RZ, R34 ;  /* 0x000000ffffd27224 */ /* 0x000fce00078e0022 */
.L_x_54610:
[----:B------:R-:W-:Y:S05]  /*253f0*/  BSYNC.RECONVERGENT B0 ;  /* 0x0000000000007941 */ /* 0x000fea0003800200 */
.L_x_54609:
        /* <DEDUP_REMOVED lines=22> */
.L_x_54616:
        /* <DEDUP_REMOVED lines=13> */
.L_x_54618:
[----:B------:R-:W-:Y:S05]  /*25630*/  BSYNC.RECONVERGENT B1 ;  /* 0x0000000000017941 */ /* 0x000fea0003800200 */
.L_x_54617:
        /* <DEDUP_REMOVED lines=43> */
.L_x_54615:
[----:B------:R-:W-:Y:S05]  /*258f0*/  BSYNC.RECONVERGENT B0 ;  /* 0x0000000000007941 */ /* 0x000fea0003800200 */
.L_x_54614:
        /* <DEDUP_REMOVED lines=22> */
.L_x_54621:
        /* <DEDUP_REMOVED lines=13> */
.L_x_54623:
[----:B------:R-:W-:Y:S05]  /*25b30*/  BSYNC.RECONVERGENT B1 ;  /* 0x0000000000017941 */ /* 0x000fea0003800200 */
.L_x_54622:
        /* <DEDUP_REMOVED lines=41> */
[----:B------:R-:W-:Y:S01]  /*25dd0*/  LOP3.LUT R11, R18, R30, R35, 0x96, !PT ;  /* 0x0000001e120b7212 */ /* 0x000fe200078e9623 */
[----:B------:R-:W-:-:S07]  /*25de0*/  IMAD.MOV.U32 R210, RZ, RZ, R34 ;  /* 0x000000ffffd27224 */ /* 0x000fce00078e0022 */
.L_x_54620:
[----:B------:R-:W-:Y:S05]  /*25df0*/  BSYNC.RECONVERGENT B0 ;  /* 0x0000000000007941 */ /* 0x000fea0003800200 */
.L_x_54619:
        /* <DEDUP_REMOVED lines=22> */
.L_x_54626:
        /* <DEDUP_REMOVED lines=13> */
.L_x_54628:
[----:B------:R-:W-:Y:S05]  /*26030*/  BSYNC.RECONVERGENT B1 ;  /* 0x0000000000017941 */ /* 0x000fea0003800200 */
.L_x_54627:
        /* <DEDUP_REMOVED lines=43> */
.L_x_54625:
[----:B------:R-:W-:Y:S05]  /*262f0*/  BSYNC.RECONVERGENT B0 ;  /* 0x0000000000007941 */ /* 0x000fea0003800200 */
.L_x_54624:
        /* <DEDUP_REMOVED lines=22> */
.L_x_54631:
        /* <DEDUP_REMOVED lines=13> */
.L_x_54633:
[----:B------:R-:W-:Y:S05]  /*26530*/  BSYNC.RECONVERGENT B1 ;  /* 0x0000000000017941 */ /* 0x000fea0003800200 */
.L_x_54632:
        /* <DEDUP_REMOVED lines=43> */
.L_x_54630:
[----:B------:R-:W-:Y:S05]  /*267f0*/  BSYNC.RECONVERGENT B0 ;  /* 0x0000000000007941 */ /* 0x000fea0003800200 */
.L_x_54629:
        /* <DEDUP_REMOVED lines=22> */
.L_x_54636:
        /* <DEDUP_REMOVED lines=13> */
.L_x_54638:
[----:B------:R-:W-:Y:S05]  /*26a30*/  BSYNC.RECONVERGENT B1 ;  /* 0x0000000000017941 */ /* 0x000fea0003800200 */
.L_x_54637:
        /* <DEDUP_REMOVED lines=41> */
[----:B------:R-:W-:Y:S02]  /*26cd0*/  LOP3.LUT R11, R18, R24, R31, 0x96, !PT ;  /* 0x00000018120b7212 */ /* 0x000fe400078e961f */
[----:B------:R-:W-:-:S07]  /*26ce0*/  MOV R210, R30 ;  /* 0x0000001e00d27202 */ /* 0x000fce0000000f00 */
.L_x_54635:
[----:B------:R-:W-:Y:S05]  /*26cf0*/  BSYNC.RECONVERGENT B0 ;  /* 0x0000000000007941 */ /* 0x000fea0003800200 */
.L_x_54634:
        /* <DEDUP_REMOVED lines=22> */
.L_x_54641:
        /* <DEDUP_REMOVED lines=15> */
.L_x_54643:
[----:B------:R-:W-:Y:S05]  /*26f50*/  BSYNC.RECONVERGENT B1 ;  /* 0x0000000000017941 */ /* 0x000fea0003800200 */
.L_x_54642:
        /* <DEDUP_REMOVED lines=43> */
.L_x_54640:
[----:B------:R-:W-:Y:S05]  /*27210*/  BSYNC.RECONVERGENT B0 ;  /* 0x0000000000007941 */ /* 0x000fea0003800200 */
.L_x_54639:
        /* <DEDUP_REMOVED lines=10> */
.L_x_54603:
        /* <DEDUP_REMOVED lines=16> */
.L_x_54647:
        /* <DEDUP_REMOVED lines=13> */
.L_x_54649:
[----:B------:R-:W-:Y:S05]  /*27490*/  BSYNC.RECONVERGENT B1 ;  /* 0x0000000000017941 */ /* 0x000fea0003800200 */
.L_x_54648:
        /* <DEDUP_REMOVED lines=43> */
.L_x_54646:
[----:B------:R-:W-:Y:S05]  /*27750*/  BSYNC.RECONVERGENT B0 ;  /* 0x0000000000007941 */ /* 0x000fea0003800200 */
.L_x_54645:
        /* <DEDUP_REMOVED lines=21> */
.L_x_54652:
        /* <DEDUP_REMOVED lines=13> */
.L_x_54654:
[----:B------:R-:W-:Y:S05]  /*27980*/  BSYNC.RECONVERGENT B1 ;  /* 0x0000000000017941 */ /* 0x000fea0003800200 */
.L_x_54653:
        /* <DEDUP_REMOVED lines=43> */
.L_x_54651:
[----:B------:R-:W-:Y:S05]  /*27c40*/  BSYNC.RECONVERGENT B0 ;  /* 0x0000000000007941 */ /* 0x000fea0003800200 */
.L_x_54650:
        /* <DEDUP_REMOVED lines=19> */
.L_x_54657:
        /* <DEDUP_REMOVED lines=13> */
.L_x_54659:
[----:B------:R-:W-:Y:S05]  /*27e50*/  BSYNC.RECONVERGENT B1 ;  /* 0x0000000000017941 */ /* 0x000fea0003800200 */
.L_x_54658:
        /* <DEDUP_REMOVED lines=43> */
.L_x_54656:
[----:B------:R-:W-:Y:S05]  /*28110*/  BSYNC.RECONVERGENT B0 ;  /* 0x0000000000007941 */ /* 0x000fea0003800200 */
.L_x_54655:
        /* <DEDUP_REMOVED lines=19> */
.L_x_54662:
        /* <DEDUP_REMOVED lines=13> */
.L_x_54664:
[----:B------:R-:W-:Y:S05]  /*28320*/  BSYNC.RECONVERGENT B1 ;  /* 0x0000000000017941 */ /* 0x000fea0003800200 */
.L_x_54663:
        /* <DEDUP_REMOVED lines=43> */
.L_x_54661:
[----:B------:R-:W-:Y:S05]  /*285e0*/  BSYNC.RECONVERGENT B0 ;  /* 0x0000000000007941 */ /* 0x000fea0003800200 */
.L_x_54660:
        /* <DEDUP_REMOVED lines=19> */
.L_x_54667:
        /* <DEDUP_REMOVED lines=13> */
.L_x_54669:
[----:B------:R-:W-:Y:S05]  /*287f0*/  BSYNC.RECONVERGENT B1 ;  /* 0x0000000000017941 */ /* 0x000fea0003800200 */
.L_x_54668:
        /* <DEDUP_REMOVED lines=43> */
.L_x_54666:
[----:B------:R-:W-:Y:S05]  /*28ab0*/  BSYNC.RECONVERGENT B0 ;  /* 0x0000000000007941 */ /* 0x000fea0003800200 */
.L_x_54665:
        /* <DEDUP_REMOVED lines=19> */
.L_x_54672:
        /* <DEDUP_REMOVED lines=13> */
.L_x_54674:
[----:B------:R-:W-:Y:S05]  /*28cc0*/  BSYNC.RECONVERGENT B1 ;  /* 0x0000000000017941 */ /* 0x000fea0003800200 */
.L_x_54673:
        /* <DEDUP_REMOVED lines=43> */
.L_x_54671:
[----:B------:R-:W-:Y:S05]  /*28f80*/  BSYNC.RECONVERGENT B0 ;  /* 0x0000000000007941 */ /* 0x000fea0003800200 */
.L_x_54670:
        /* <DEDUP_REMOVED lines=19> */
.L_x_54677:
        /* <DEDUP_REMOVED lines=13> */
.L_x_54679:
[----:B------:R-:W-:Y:S05]  /*29190*/  BSYNC.RECONVERGENT B1 ;  /* 0x0000000000017941 */ /* 0x000fea0003800200 */
.L_x_54678:
        /* <DEDUP_REMOVED lines=43> */
.L_x_54676:
[----:B------:R-:W-:Y:S05]  /*29450*/  BSYNC.RECONVERGENT B0 ;  /* 0x0000000000007941 */ /* 0x000fea0003800200 */
.L_x_54675:
        /* <DEDUP_REMOVED lines=19> */
.L_x_54682:
        /* <DEDUP_REMOVED lines=15> */
.L_x_54684:
[----:B------:R-:W-:Y:S05]  /*29680*/  BSYNC.RECONVERGENT B1 ;  /* 0x0000000000017941 */ /* 0x000fea0003800200 */
.L_x_54683:
        /* <DEDUP_REMOVED lines=43> */
.L_x_54681:
[----:B------:R-:W-:Y:S05]  /*29940*/  BSYNC.RECONVERGENT B0 ;  /* 0x0000000000007941 */ /* 0x000fea0003800200 */
.L_x_54680:
        /* <DEDUP_REMOVED lines=16> */
.L_x_54644:
        /* <DEDUP_REMOVED lines=43> */
.L_x_54688:
        /* <DEDUP_REMOVED lines=13> */
.L_x_54690:
[----:B------:R-:W-:Y:S05]  /*29dd0*/  BSYNC.RECONVERGENT B1 ;  /* 0x0000000000017941 */ /* 0x000fea0003800200 */
.L_x_54689:
        /* <DEDUP_REMOVED lines=43> */
.L_x_54687:
[----:B------:R-:W-:Y:S05]  /*2a090*/  BSYNC.RECONVERGENT B0 ;  /* 0x0000000000007941 */ /* 0x000fea0003800200 */
.L_x_54686:
        /* <DEDUP_REMOVED lines=24> */
.L_x_54693:
        /* <DEDUP_REMOVED lines=13> */
.L_x_54695:
[----:B------:R-:W-:Y:S05]  /*2a2f0*/  BSYNC.RECONVERGENT B1 ;  /* 0x0000000000017941 */ /* 0x000fea0003800200 */
.L_x_54694:
        /* <DEDUP_REMOVED lines=43> */
.L_x_54692:
[----:B------:R-:W-:Y:S05]  /*2a5b0*/  BSYNC.RECONVERGENT B0 ;  /* 0x0000000000007941 */ /* 0x000fea0003800200 */
.L_x_54691:
        /* <DEDUP_REMOVED lines=22> */
.L_x_54698:
        /* <DEDUP_REMOVED lines=13> */
.L_x_54700:
[----:B------:R-:W-:Y:S05]  /*2a7f0*/  BSYNC.RECONVERGENT B1 ;  /* 0x0000000000017941 */ /* 0x000fea0003800200 */
.L_x_54699:
        /* <DEDUP_REMOVED lines=43> */
.L_x_54697:
[----:B------:R-:W-:Y:S05]  /*2aab0*/  BSYNC.RECONVERGENT B0 ;  /* 0x0000000000007941 */ /* 0x000fea0003800200 */
.L_x_54696:
        /* <DEDUP_REMOVED lines=22> */
.L_x_54703:
        /* <DEDUP_REMOVED lines=13> */
.L_x_54705:
[----:B------:R-:W-:Y:S05]  /*2acf0*/  BSYNC.RECONVERGENT B1 ;  /* 0x0000000000017941 */ /* 0x000fea0003800200 */
.L_x_54704:
        /* <DEDUP_REMOVED lines=43> */
.L_x_54702:
[----:B------:R-:W-:Y:S05]  /*2afb0*/  BSYNC.RECONVERGENT B0 ;  /* 0x0000000000007941 */ /* 0x000fea0003800200 */
.L_x_54701:
        /* <DEDUP_REMOVED lines=22> */
.L_x_54708:
        /* <DEDUP_REMOVED lines=13> */
.L_x_54710:
[----:B------:R-:W-:Y:S05]  /*2b1f0*/  BSYNC.RECONVERGENT B1 ;  /* 0x0000000000017941 */ /* 0x000fea0003800200 */
.L_x_54709:
        /* <DEDUP_REMOVED lines=43> */
.L_x_54707:
[----:B------:R-:W-:Y:S05]  /*2b4b0*/  BSYNC.RECONVERGENT B0 ;  /* 0x0000000000007941 */ /* 0x000fea0003800200 */
.L_x_54706:
        /* <DEDUP_REMOVED lines=22> */
.L_x_54713:
        /* <DEDUP_REMOVED lines=13> */
.L_x_54715:
[----:B------:R-:W-:Y:S05]  /*2b6f0*/  BSYNC.RECONVERGENT B1 ;  /* 0x0000000000017941 */ /* 0x000fea0003800200 */
.L_x_54714:
        /* <DEDUP_REMOVED lines=43> */
.L_x_54712:
[----:B------:R-:W-:Y:S05]  /*2b9b0*/  BSYNC.RECONVERGENT B0 ;  /* 0x0000000000007941 */ /* 0x000fea0003800200 */
.L_x_54711:
        /* <DEDUP_REMOVED lines=22> */
.L_x_54718:
        /* <DEDUP_REMOVED lines=13> */
.L_x_54720:
[----:B------:R-:W-:Y:S05]  /*2bbf0*/  BSYNC.RECONVERGENT B1 ;  /* 0x0000000000017941 */ /* 0x000fea0003800200 */
.L_x_54719:
        /* <DEDUP_REMOVED lines=43> */
.L_x_54717:
[----:B------:R-:W-:Y:S05]  /*2beb0*/  BSYNC.RECONVERGENT B0 ;  /* 0x0000000000007941 */ /* 0x000fea0003800200 */
.L_x_54716:
        /* <DEDUP_REMOVED lines=22> */
.L_x_54723:
        /* <DEDUP_REMOVED lines=15> */
.L_x_54725:
[----:B------:R-:W-:Y:S05]  /*2c110*/  BSYNC.RECONVERGENT B1 ;  /* 0x0000000000017941 */ /* 0x000fea0003800200 */
.L_x_54724:
        /* <DEDUP_REMOVED lines=43> */
.L_x_54722:
[----:B------:R-:W-:Y:S05]  /*2c3d0*/  BSYNC.RECONVERGENT B0 ;  /* 0x0000000000007941 */ /* 0x000fea0003800200 */
.L_x_54721:
        /* <DEDUP_REMOVED lines=10> */
.L_x_54685:
        /* <DEDUP_REMOVED lines=16> */
.L_x_54729:
        /* <DEDUP_REMOVED lines=13> */
.L_x_54731:
[----:B------:R-:W-:Y:S05]  /*2c650*/  BSYNC.RECONVERGENT B1 ;  /* 0x0000000000017941 */ /* 0x000fea0003800200 */
.L_x_54730:
        /* <DEDUP_REMOVED lines=43> */
.L_x_54728:
[----:B------:R-:W-:Y:S05]  /*2c910*/  BSYNC.RECONVERGENT B0 ;  /* 0x0000000000007941 */ /* 0x000fea0003800200 */
.L_x_54727:
        /* <DEDUP_REMOVED lines=21> */
.L_x_54734:
        /* <DEDUP_REMOVED lines=13> */
.L_x_54736:
[----:B------:R-:W-:Y:S05]  /*2cb40*/  BSYNC.RECONVERGENT B1 ;  /* 0x0000000000017941 */ /* 0x000fea0003800200 */
.L_x_54735:
        /* <DEDUP_REMOVED lines=43> */
.L_x_54733:
[----:B------:R-:W-:Y:S05]  /*2ce00*/  BSYNC.RECONVERGENT B0 ;  /* 0x0000000000007941 */ /* 0x000fea0003800200 */
.L_x_54732:
        /* <DEDUP_REMOVED lines=19> */
.L_x_54739:
        /* <DEDUP_REMOVED lines=13> */
.L_x_54741:
[----:B------:R-:W-:Y:S05]  /*2d010*/  BSYNC.RECONVERGENT B1 ;  /* 0x0000000000017941 */ /* 0x000fea0003800200 */
.L_x_54740:
        /* <DEDUP_REMOVED lines=43> */
.L_x_54738:
[----:B------:R-:W-:Y:S05]  /*2d2d0*/  BSYNC.RECONVERGENT B0 ;  /* 0x0000000000007941 */ /* 0x000fea0003800200 */
.L_x_54737:
        /* <DEDUP_REMOVED lines=19> */
.L_x_54744:
        /* <DEDUP_REMOVED lines=13> */
.L_x_54746:
[----:B------:R-:W-:Y:S05]  /*2d4e0*/  BSYNC.RECONVERGENT B1 ;  /* 0x0000000000017941 */ /* 0x000fea0003800200 */
.L_x_54745:
        /* <DEDUP_REMOVED lines=43> */
.L_x_54743:
[----:B------:R-:W-:Y:S05]  /*2d7a0*/  BSYNC.RECONVERGENT B0 ;  /* 0x0000000000007941 */ /* 0x000fea0003800200 */
.L_x_54742:
        /* <DEDUP_REMOVED lines=19> */
.L_x_54749:
        /* <DEDUP_REMOVED lines=13> */
.L_x_54751:
[----:B------:R-:W-:Y:S05]  /*2d9b0*/  BSYNC.RECONVERGENT B1 ;  /* 0x0000000000017941 */ /* 0x000fea0003800200 */
.L_x_54750:
        /* <DEDUP_REMOVED lines=43> */
.L_x_54748:
[----:B------:R-:W-:Y:S05]  /*2dc70*/  BSYNC.RECONVERGENT B0 ;  /* 0x0000000000007941 */ /* 0x000fea0003800200 */
.L_x_54747:
        /* <DEDUP_REMOVED lines=19> */
.L_x_54754:
        /* <DEDUP_REMOVED lines=13> */
.L_x_54756:
[----:B------:R-:W-:Y:S05]  /*2de80*/  BSYNC.RECONVERGENT B1 ;  /* 0x0000000000017941 */ /* 0x000fea0003800200 */
.L_x_54755:
        /* <DEDUP_REMOVED lines=43> */
.L_x_54753:
[----:B------:R-:W-:Y:S05]  /*2e140*/  BSYNC.RECONVERGENT B0 ;  /* 0x0000000000007941 */ /* 0x000fea0003800200 */
.L_x_54752:
        /* <DEDUP_REMOVED lines=19> */
.L_x_54759:
        /* <DEDUP_REMOVED lines=13> */
.L_x_54761:
[----:B------:R-:W-:Y:S05]  /*2e350*/  BSYNC.RECONVERGENT B1 ;  /* 0x0000000000017941 */ /* 0x000fea0003800200 */
.L_x_54760:
        /* <DEDUP_REMOVED lines=43> */
.L_x_54758:
[----:B------:R-:W-:Y:S05]  /*2e610*/  BSYNC.RECONVERGENT B0 ;  /* 0x0000000000007941 */ /* 0x000fea0003800200 */
.L_x_54757:
        /* <DEDUP_REMOVED lines=19> */
.L_x_54764:
        /* <DEDUP_REMOVED lines=15> */
.L_x_54766:
[----:B------:R-:W-:Y:S05]  /*2e840*/  BSYNC.RECONVERGENT B1 ;  /* 0x0000000000017941 */ /* 0x000fea0003800200 */
.L_x_54765:
        /* <DEDUP_REMOVED lines=43> */
.L_x_54763:
[----:B------:R-:W-:Y:S05]  /*2eb00*/  BSYNC.RECONVERGENT B0 ;  /* 0x0000000000007941 */ /* 0x000fea0003800200 */
.L_x_54762:
        /* <DEDUP_REMOVED lines=16> */
.L_x_54726:
[----:B------:R-:W-:Y:S01]  /*2ec10*/  SEL R27, RZ, 0x1000000, !P6 ;  /* 0x01000000ff1b7807 */ /* 0x000fe20007000000 */
[----:B------:R-:W-:Y:S01]  /*2ec20*/  VIADD R215, R4, 0x120 ;  /* 0x0000012004d77836 */ /* 0x000fe20000000000 */
[----:B------:R-:W-:Y:S01]  /*2ec30*/  SEL R30, RZ, 0x10000, !P5 ;  /* 0x00010000ff1e7807 */ /* 0x000fe20006800000 */
[----:B------:R-:W-:Y:S01]  /*2ec40*/  IMAD.WIDE.U32 R184, R213, 0x20, R206 ;  /* 0x00000020d5b87825 */ /* 0x000fe200078e00ce */
[----:B------:R-:W-:Y:S02]  /*2ec50*/  SEL R31, RZ, 0x100, !P4 ;  /* 0x00000100ff1f7807 */ /* 0x000fe40006000000 */
[----:B------:R-:W-:Y:S01]  /*2ec60*/  LOP3.LUT P5, RZ, R9, 0x2, RZ, 0xc0, !PT ;  /* 0x0000000209ff7812 */ /* 0x000fe200078ac0ff */
[----:B------:R-:W-:Y:S01]  /*2ec70*/  IMAD.WIDE.U32 R28, R215, 0x10, R28 ;  /* 0x00000010d71c7825 */ /* 0x000fe200078e001c */
[----:B------:R-:W-:Y:S01]  /*2ec80*/  SEL R26, RZ, 0x1000000, !P2 ;  /* 0x01000000ff1a7807 */ /* 0x000fe20005000000 */
[----:B------:R0:W-:Y:S01]  /*2ec90*/  STG.E.128 desc[UR6][R184.64], R36 ;  /* 0x00000024b8007986 */ /* 0x0001e2000c101d06 */
[----:B------:R-:W-:-:S02]  /*2eca0*/  SEL R25, RZ, 0x10000, !P1 ;  /* 0x00010000ff197807 */ /* 0x000fc40004800000 */
[----:B------:R-:W-:Y:S01]  /*2ecb0*/  SEL R24, RZ, 0x100, !P0 ;  /* 0x00000100ff187807 */ /* 0x000fe20004000000 */
[----:B------:R0:W-:Y:S01]  /*2ecc0*/  STG.E.128 desc[UR6][R184.64+0x10], R32 ;  /* 0x00001020b8007986 */ /* 0x0001e2000c101d06 */
[----:B------:R-:W-:Y:S02]  /*2ecd0*/  LOP3.LUT R31, R31, R27, R30, 0xfe, !PT ;  /* 0x0000001b1f1f7212 */ /* 0x000fe400078efe1e */
[----:B------:R-:W-:Y:S02]  /*2ece0*/  LOP3.LUT R24, R24, R26, R25, 0xfe, !PT ;  /* 0x0000001a18187212 */ /* 0x000fe400078efe19 */
[----:B------:R-:W-:Y:S02]  /*2ecf0*/  SEL R27, RZ, 0x1, !P5 ;  /* 0x00000001ff1b7807 */ /* 0x000fe40006800000 */
[----:B------:R-:W-:Y:S02]  /*2ed00*/  SEL R30, RZ, 0x1, !P3 ;  /* 0x00000001ff1e7807 */ /* 0x000fe40005800000 */
[----:B------:R-:W-:Y:S01]  /*2ed10*/  LOP3.LUT R24, R24, R27, RZ, 0xfc, !PT ;  /* 0x0000001b18187212 */ /* 0x000fe200078efcff */
[----:B------:R-:W-:Y:S01]  /*2ed20*/  IMAD.WIDE.U32 R26, R213, 0x8, R204 ;  /* 0x00000008d51a7825 */ /* 0x000fe200078e00cc */
[----:B------:R-:W-:-:S02]  /*2ed30*/  LOP3.LUT R25, R31, R30, RZ, 0xfc, !PT ;  /* 0x0000001e1f197212 */ /* 0x000fc400078efcff */
[----:B------:R-:W-:-:S03]  /*2ed40*/  LOP3.LUT P6, RZ, R9, 0x4, RZ, 0xc0, !PT ;  /* 0x0000000409ff7812 */ /* 0x000fc600078cc0ff */
[----:B------:R0:W-:Y:S04]  /*2ed50*/  STG.E.64 desc[UR6][R26.64], R24 ;  /* 0x000000181a007986 */ /* 0x0001e8000c101b06 */
[----:B------:R-:W5:Y:S06]  /*2ed60*/  LDG.E.128 R28, desc[UR6][R28.64] ;  /* 0x000000061c1c7981 */ /* 0x000f6c000c1e1d00 */
[----:B------:R-:W-:Y:S05]  /*2ed70*/  @!P6 BRA `(.L_x_54767) ;  /* 0x000000280030e947 */ /* 0x000fea0003800000 */
[----:B------:R-:W1:Y:S02]  /*2ed80*/  LDC.64 R216, c[0x0][0x3a0] ;  /* 0x0000e800ffd87b82 */ /* 0x000e640000000a00 */
[----:B-1----:R-:W-:-:S05]  /*2ed90*/  IMAD.WIDE.U32 R216, R215, 0x20, R216 ;  /* 0x00000020d7d87825 */ /* 0x002fca00078e00d8 */
[----:B0-----:R0:W5:Y:S04]  /*2eda0*/  LDG.E.128 R184, desc[UR6][R216.64] ;  /* 0x00000006d8b87981 */ /* 0x001168000c1e1d00 */
        /* <DEDUP_REMOVED lines=17> */
.L_x_54770:
        /* <DEDUP_REMOVED lines=13> */
.L_x_54772:
[----:B------:R-:W-:Y:S05]  /*2ef90*/  BSYNC.RECONVERGENT B1 ;  /* 0x0000000000017941 */ /* 0x000fea0003800200 */
.L_x_54771:
        /* <DEDUP_REMOVED lines=40> */
[----:B------:R-:W-:Y:S01]  /*2f220*/  MOV R6, R220 ;  /* 0x000000dc00067202 */ /* 0x000fe20000000f00 */
[----:B------:R-:W-:Y:S01]  /*2f230*/  IMAD.MOV.U32 R210, RZ, RZ, R216 ;  /* 0x000000ffffd27224 */ /* 0x000fe200078e00d8 */
[----:B------:R-:W-:-:S07]  /*2f240*/  LOP3.LUT R11, R18, R218, R217, 0x96, !PT ;  /* 0x000000da120b7212 */ /* 0x000fce00078e96d9 */
.L_x_54769:
[----:B------:R-:W-:Y:S05]  /*2f250*/  BSYNC.RECONVERGENT B0 ;  /* 0x0000000000007941 */ /* 0x000fea0003800200 */
.L_x_54768:
        /* <DEDUP_REMOVED lines=24> */
.L_x_54775:
        /* <DEDUP_REMOVED lines=13> */
.L_x_54777:
[----:B------:R-:W-:Y:S05]  /*2f4b0*/  BSYNC.RECONVERGENT B1 ;  /* 0x0000000000017941 */ /* 0x000fea0003800200 */
.L_x_54776:
        /* <DEDUP_REMOVED lines=43> */
.L_x_54774:
[----:B------:R-:W-:Y:S05]  /*2f770*/  BSYNC.RECONVERGENT B0 ;  /* 0x0000000000007941 */ /* 0x000fea0003800200 */
.L_x_54773:
        /* <DEDUP_REMOVED lines=22> */
.L_x_54780:
        /* <DEDUP_REMOVED lines=13> */
.L_x_54782:
[----:B------:R-:W-:Y:S05]  /*2f9b0*/  BSYNC.RECONVERGENT B1 ;  /* 0x0000000000017941 */ /* 0x000fea0003800200 */
.L_x_54781:
        /* <DEDUP_REMOVED lines=43> */
.L_x_54779:
[----:B------:R-:W-:Y:S05]  /*2fc70*/  BSYNC.RECONVERGENT B0 ;  /* 0x0000000000007941 */ /* 0x000fea0003800200 */
.L_x_54778:
        /* <DEDUP_REMOVED lines=22> */
.L_x_54785:
        /* <DEDUP_REMOVED lines=13> */
.L_x_54787:
[----:B------:R-:W-:Y:S05]  /*2feb0*/  BSYNC.RECONVERGENT B1 ;  /* 0x0000000000017941 */ /* 0x000fea0003800200 */
.L_x_54786:
        /* <DEDUP_REMOVED lines=43> */
.L_x_54784:
[----:B------:R-:W-:Y:S05]  /*30170*/  BSYNC.RECONVERGENT B0 ;  /* 0x0000000000007941 */ /* 0x000fea0003800200 */
.L_x_54783:
        /* <DEDUP_REMOVED lines=22> */
.L_x_54790:
        /* <DEDUP_REMOVED lines=13> */
.L_x_54792:
[----:B------:R-:W-:Y:S05]  /*303b0*/  BSYNC.RECONVERGENT B1 ;  /* 0x0000000000017941 */ /* 0x000fea0003800200 */
.L_x_54791:
        /* <DEDUP_REMOVED lines=43> */
.L_x_54789:
[----:B------:R-:W-:Y:S05]  /*30670*/  BSYNC.RECONVERGENT B0 ;  /* 0x0000000000007941 */ /* 0x000fea0003800200 */
.L_x_54788:
        /* <DEDUP_REMOVED lines=22> */
.L_x_54795:
        /* <DEDUP_REMOVED lines=13> */
.L_x_54797:
[----:B------:R-:W-:Y:S05]  /*308b0*/  BSYNC.RECONVERGENT B1 ;  /* 0x0000000000017941 */ /* 0x000fea0003800200 */
.L_x_54796:
        /* <DEDUP_REMOVED lines=43> */
.L_x_54794:
[----:B------:R-:W-:Y:S05]  /*30b70*/  BSYNC.RECONVERGENT B0 ;  /* 0x0000000000007941 */ /* 0x000fea0003800200 */
.L_x_54793:
        /* <DEDUP_REMOVED lines=22> */
.L_x_54800:
        /* <DEDUP_REMOVED lines=13> */
.L_x_54802:
[----:B------:R-:W-:Y:S05]  /*30db0*/  BSYNC.RECONVERGENT B1 ;  /* 0x0000000000017941 */ /* 0x000fea0003800200 */
.L_x_54801:
        /* <DEDUP_REMOVED lines=43> */
.L_x_54799:
[----:B------:R-:W-:Y:S05]  /*31070*/  BSYNC.RECONVERGENT B0 ;  /* 0x0000000000007941 */ /* 0x000fea0003800200 */
.L_x_54798:
        /* <DEDUP_REMOVED lines=22> */
.L_x_54805:
        /* <DEDUP_REMOVED lines=15> */
.L_x_54807:
[----:B------:R-:W-:Y:S05]  /*312d0*/  BSYNC.RECONVERGENT B1 ;  /* 0x0000000000017941 */ /* 0x000fea0003800200 */
.L_x_54806:
        /* <DEDUP_REMOVED lines=43> */
.L_x_54804:
[----:B------:R-:W-:Y:S05]  /*31590*/  BSYNC.RECONVERGENT B0 ;  /* 0x0000000000007941 */ /* 0x000fea0003800200 */
.L_x_54803:
        /* <DEDUP_REMOVED lines=10> */
.L_x_54767:
        /* <DEDUP_REMOVED lines=16> */
.L_x_54811:
        /* <DEDUP_REMOVED lines=13> */
.L_x_54813:
[----:B------:R-:W-:Y:S05]  /*31810*/  BSYNC.RECONVERGENT B1 ;  /* 0x0000000000017941 */ /* 0x000fea0003800200 */
.L_x_54812:
        /* <DEDUP_REMOVED lines=43> */
.L_x_54810:
[----:B------:R-:W-:Y:S05]  /*31ad0*/  BSYNC.RECONVERGENT B0 ;  /* 0x0000000000007941 */ /* 0x000fea0003800200 */
.L_x_54809:
        /* <DEDUP_REMOVED lines=21> */
.L_x_54816:
        /* <DEDUP_REMOVED lines=13> */
.L_x_54818:
[----:B------:R-:W-:Y:S05]  /*31d00*/  BSYNC.RECONVERGENT B1 ;  /* 0x0000000000017941 */ /* 0x000fea0003800200 */
.L_x_54817:
        /* <DEDUP_REMOVED lines=43> */
.L_x_54815:
[----:B------:R-:W-:Y:S05]  /*31fc0*/  BSYNC.RECONVERGENT B0 ;  /* 0x0000000000007941 */ /* 0x000fea0003800200 */
.L_x_54814:
        /* <DEDUP_REMOVED lines=19> */
.L_x_54821:
        /* <DEDUP_REMOVED lines=13> */
.L_x_54823:
[----:B------:R-:W-:Y:S05]  /*321d0*/  BSYNC.RECONVERGENT B1 ;  /* 0x0000000000017941 */ /* 0x000fea0003800200 */
.L_x_54822:
        /* <DEDUP_REMOVED lines=43> */
.L_x_54820:
[----:B------:R-:W-:Y:S05]  /*32490*/  BSYNC.RECONVERGENT B0 ;  /* 0x0000000000007941 */ /* 0x000fea0003800200 */
.L_x_54819:
[----:B------:R-:W-:Y:S01]  /*324a0*/  ISETP.NE.AND P2, PT, R26, 0x1, PT ;  /* 0x000000011a00780c */ /* 0x000fe20003f45270 */
[----:B------:R-:W-:Y:S01]  /*324b0*/  HADD2.F32 R27, -RZ, R29.H0_H0 ;  /* 0x2000001dff1b7230 */ /* 0x000fe20000004100 */
[----:B------:R-:W-:Y:S01]  /*324c0*/  I2FP.F32.U32 R24, R25 ;  /* 0x0000001900187245 */ /* 0x000fe20000201000 */
[----:B------:R-:W-:Y:S03]  /*324d0*/  BSSY.RECONVERGENT B0, `(.L_x_54824) ;  /* 0x0000049000007945 */ /* 0x000fe60003800200 */
[----:B------:R-:W-:Y:S01]  /*324e0*/  FMUL.FTZ R186, R27, R200 ;  /* 0x000000c81bba7220 */ /* 0x000fe20000410000 */
[----:B------:R-:W-:Y:S01]  /*324f0*/  FFMA.FTZ R25, R24, R199, 1.1641532182693481445e-10 ;  /* 0x2f00000018197423 */ /* 0x000fe200000100c7 */
[----:B------:R-:W-:Y:S02]  /*32500*/  IMAD.MOV.U32 R27, RZ, RZ, 0x2 ;  /* 0x00000002ff1b7424 */ /* 0x000fe400078e00ff */
[----:B------:R-:W-:-:S02]  /*32510*/  FMUL.FTZ R186, R186, R197 ;  /* 0x000000c5baba7220 */ /* 0x000fc40000410000 */
        /* <DEDUP_REMOVED lines=11> */
.L_x_54826:
        /* <DEDUP_REMOVED lines=13> */
.L_x_54828:
[----:B------:R-:W-:Y:S05]  /*326a0*/  BSYNC.RECONVERGENT B1 ;  /* 0x0000000000017941 */ /* 0x000fea0003800200 */
.L_x_54827:
        /* <DEDUP_REMOVED lines=43> */
.L_x_54825:
[----:B------:R-:W-:Y:S05]  /*32960*/  BSYNC.RECONVERGENT B0 ;  /* 0x0000000000007941 */ /* 0x000fea0003800200 */
.L_x_54824:
[----:B------:R-:W-:Y:S01]  /*32970*/  ISETP.NE.AND P3, PT, R27, 0x1, PT ;  /* 0x000000011b00780c */ /* 0x000fe20003f65270 */
[----:B------:R-:W-:Y:S01]  /*32980*/  HADD2.F32 R29, -RZ, R29.H1_H1 ;  /* 0x3000001dff1d7230 */ /* 0x000fe20000004100 */
        /* <DEDUP_REMOVED lines=17> */
.L_x_54831:
        /* <DEDUP_REMOVED lines=13> */
.L_x_54833:
[----:B------:R-:W-:Y:S05]  /*32b70*/  BSYNC.RECONVERGENT B1 ;  /* 0x0000000000017941 */ /* 0x000fea0003800200 */
.L_x_54832:
        /* <DEDUP_REMOVED lines=43> */
.L_x_54830:
[----:B------:R-:W-:Y:S05]  /*32e30*/  BSYNC.RECONVERGENT B0 ;  /* 0x0000000000007941 */ /* 0x000fea0003800200 */
.L_x_54829:
        /* <DEDUP_REMOVED lines=19> */
.L_x_54836:
        /* <DEDUP_REMOVED lines=13> */
.L_x_54838:
[----:B------:R-:W-:Y:S05]  /*33040*/  BSYNC.RECONVERGENT B1 ;  /* 0x0000000000017941 */ /* 0x000fea0003800200 */
.L_x_54837:
        /* <DEDUP_REMOVED lines=43> */
.L_x_54835:
[----:B------:R-:W-:Y:S05]  /*33300*/  BSYNC.RECONVERGENT B0 ;  /* 0x0000000000007941 */ /* 0x000fea0003800200 */
.L_x_54834:
[----:B------:R-:W-:Y:S01]  /*33310*/  ISETP.NE.AND P5, PT, R28, 0x1, PT ;  /* 0x000000011c00780c */ /* 0x000fe20003fa5270 */
[----:B------:R-:W-:Y:S01]  /*33320*/  HADD2.F32 R27, -RZ, R30.H1_H1 ;  /* 0x3000001eff1b7230 */ /* 0x000fe20000004100 */
[----:B------:R-:W-:Y:S01]  /*33330*/  I2FP.F32.U32 R26, R25 ;  /* 0x00000019001a7245 */ /* 0x000fe20000201000 */
[----:B------:R-:W-:Y:S01]  /*33340*/  BSSY.RECONVERGENT B0, `(.L_x_54839) ;  /* 0x0000049000007945 */ /* 0x000fe20003800200 */
[----:B------:R-:W-:-:S03]  /*33350*/  HFMA2 R184, -RZ, RZ, 0, 1.1920928955078125e-07 ;  /* 0x00000002ffb87431 */ /* 0x000fc600000001ff */
[----:B------:R-:W-:Y:S01]  /*33360*/  FFMA.FTZ R25, R26, R199, 1.1641532182693481445e-10 ;  /* 0x2f0000001a197423 */ /* 0x000fe200000100c7 */
[----:B------:R-:W-:Y:S01]  /*33370*/  FMUL.FTZ R26, R27, R200 ;  /* 0x000000c81b1a7220 */ /* 0x000fe20000410000 */
[----:B------:R-:W-:-:S03]  /*33380*/  IMAD.MOV.U32 R27, RZ, RZ, R6 ;  /* 0x000000ffff1b7224 */ /* 0x000fc600078e0006 */
        /* <DEDUP_REMOVED lines=11> */
.L_x_54841:
        /* <DEDUP_REMOVED lines=13> */
.L_x_54843:
[----:B------:R-:W-:Y:S05]  /*33510*/  BSYNC.RECONVERGENT B1 ;  /* 0x0000000000017941 */ /* 0x000fea0003800200 */
.L_x_54842:
        /* <DEDUP_REMOVED lines=43> */
.L_x_54840:
[----:B------:R-:W-:Y:S05]  /*337d0*/  BSYNC.RECONVERGENT B0 ;  /* 0x0000000000007941 */ /* 0x000fea0003800200 */
.L_x_54839:
        /* <DEDUP_REMOVED lines=19> */
.L_x_54846:
        /* <DEDUP_REMOVED lines=15> */
.L_x_54848:
[----:B------:R-:W-:Y:S05]  /*33a00*/  BSYNC.RECONVERGENT B1 ;  /* 0x0000000000017941 */ /* 0x000fea0003800200 */
.L_x_54847:
        /* <DEDUP_REMOVED lines=43> */
.L_x_54845:
[----:B------:R-:W-:Y:S05]  /*33cc0*/  BSYNC.RECONVERGENT B0 ;  /* 0x0000000000007941 */ /* 0x000fea0003800200 */
.L_x_54844:
        /* <DEDUP_REMOVED lines=16> */
.L_x_54808:
        /* <DEDUP_REMOVED lines=11> */
[----:B------:R-:W-:Y:S01]  /*33e80*/  SEL R19, RZ, 0x100, !P0 ;  /* 0x00000100ff137807 */ /* 0x000fe20004000000 */
[----:B------:R-:W-:Y:S01]  /*33e90*/  FADD.FTZ R17, R18, R103 ;  /* 0x0000006712117221 */ /* 0x000fe20000010000 */
[----:B------:R-:W-:Y:S01]  /*33ea0*/  LOP3.LUT P6, RZ, R9, 0x2, RZ, 0xc0, !PT ;  /* 0x0000000209ff7812 */ /* 0x000fe200078cc0ff */
[----:B------:R0:W-:Y:S01]  /*33eb0*/  STG.E.128 desc[UR6][R206.64+0x10], R24 ;  /* 0x00001018ce007986 */ /* 0x0001e2000c101d06 */
[----:B------:R-:W-:Y:S01]  /*33ec0*/  LOP3.LUT R22, R22, R16, R15, 0xfe, !PT ;  /* 0x0000001016167212 */ /* 0x000fe200078efe0f */
[----:B------:R-:W-:Y:S01]  /*33ed0*/  FADD.FTZ R18, R17, R96 ;  /* 0x0000006011127221 */ /* 0x000fe20000010000 */
[----:B------:R-:W-:Y:S01]  /*33ee0*/  SEL R15, RZ, 0x1, !P3 ;  /* 0x00000001ff0f7807 */ /* 0x000fe20005800000 */
[----:B------:R-:W-:Y:S01]  /*33ef0*/  UMOV UR4, 0xffffffff ;  /* 0xffffffff00047882 */ /* 0x000fe20000000000 */
[----:B------:R-:W-:Y:S01]  /*33f00*/  LOP3.LUT P0, RZ, R5, 0x1f, RZ, 0xc0, !PT ;  /* 0x0000001f05ff7812 */ /* 0x000fe2000780c0ff */
        /* <DEDUP_REMOVED lines=67> */
[----:B------:R-:W-:Y:S02]  /*34340*/  LOP3.LUT R18, R19, R21, R20, 0xfe, !PT ;  /* 0x0000001513127212 */ /* 0x000fe400078efe14 */
[----:B------:R-:W-:Y:S01]  /*34350*/  SEL R19, RZ, 0x1, !P6 ;  /* 0x00000001ff137807 */ /* 0x000fe20007000000 */
[----:B------:R-:W-:Y:S01]  /*34360*/  FADD.FTZ R16, R17, R184 ;  /* 0x000000b811107221 */ /* 0x000fe20000010000 */
[----:B------:R-:W-:-:S03]  /*34370*/  LOP3.LUT R17, R22, R15, RZ, 0xfc, !PT ;  /* 0x0000000f16117212 */ /* 0x000fc600078efcff */
[----:B------:R-:W-:Y:S01]  /*34380*/  FADD.FTZ R15, R16, R185 ;  /* 0x000000b9100f7221 */ /* 0x000fe20000010000 */
[----:B------:R-:W-:-:S03]  /*34390*/  LOP3.LUT R16, R18, R19, RZ, 0xfc, !PT ;  /* 0x0000001312107212 */ /* 0x000fc600078efcff */
[----:B------:R-:W-:Y:S02]  /*343a0*/  FADD.FTZ R18, R15, R186 ;  /* 0x000000ba0f127221 */ /* 0x000fe40000010000 */
[----:B------:R0:W-:Y:S02]  /*343b0*/  STG.E.64 desc[UR6][R204.64], R16 ;  /* 0x00000010cc007986 */ /* 0x0001e4000c101b06 */
        /* <DEDUP_REMOVED lines=187> */
.L_x_54862:
[----:B------:R-:W-:Y:S01]  /*34f70*/  FMUL.FTZ R5, R15, R15 ;  /* 0x0000000f0f057220 */ /* 0x000fe20000410000 */
[----:B------:R-:W-:Y:S01]  /*34f80*/  ISETP.NE.AND P1, PT, RZ, UR11, PT ;  /* 0x0000000bff007c0c */ /* 0x000fe2000bf25270 */
[----:B01----:R-:W-:Y:S01]  /*34f90*/  FADD.FTZ R19, R19, R22 ;  /* 0x0000001613137221 */ /* 0x003fe20000010000 */
[----:B------:R-:W-:Y:S02]  /*34fa0*/  HADD2.F32 R21, -RZ, R140.H0_H0 ;  /* 0x2000008cff157230 */ /* 0x000fe40000004100 */
[----:B------:R-:W-:Y:S01]  /*34fb0*/  FSEL R17, R5, RZ, P1 ;  /* 0x000000ff05117208 */ /* 0x000fe20000800000 */
[----:B------:R-:W-:Y:S01]  /*34fc0*/  FFMA.FTZ R16, R19, R16, UR12 ;  /* 0x0000000c13107e23 */ /* 0x000fe20008010010 */
[----:B------:R-:W-:Y:S01]  /*34fd0*/  FSEL R5, R15, RZ, !P1 ;  /* 0x000000ff0f057208 */ /* 0x000fe20004800000 */
[--C-:B------:R-:W-:Y:S02]  /*34fe0*/  HADD2.F32 R19, -RZ, R180.reuse.H0_H0 ;  /* 0x200000b4ff137230 */ /* 0x100fe40000004100 */
        /* <DEDUP_REMOVED lines=23> */
[----:B0-----:R-:W-:Y:S01]  /*35160*/  FMUL.FTZ R16, R17, R100 ;  /* 0x0000006411107220 */ /* 0x001fe20000410000 */
        /* <DEDUP_REMOVED lines=70> */
[----:B------:R-:W-:Y:S01]  /*355d0*/  FFMA.FTZ R5, R5, R20, R22 ;  /* 0x0000001405057223 */ /* 0x000fe20000010016 */
[----:B------:R-:W-:Y:S02]  /*355e0*/  HADD2.F32 R32, -RZ, R182.H0_H0 ;  /* 0x200000b6ff207230 */ /* 0x000fe40000004100 */
[----:B------:R-:W-:Y:S01]  /*355f0*/  FFMA.FTZ R22, R102, R19, R21 ;  /* 0x0000001366167223 */ /* 0x000fe20000010015 */
[----:B------:R-:W-:Y:S02]  /*35600*/  HADD2.F32 R34, -RZ, R142.H0_H0 ;  /* 0x2000008eff227230 */ /* 0x000fe40000004100 */
[----:B------:R-:W-:Y:S01]  /*35610*/  FFMA.FTZ R21, R103, R24, R26 ;  /* 0x0000001867157223 */ /* 0x000fe2000001001a */
[----:B------:R-:W-:Y:S02]  /*35620*/  HADD2.F32 R20, -RZ, R183.H1_H1 ;  /* 0x300000b7ff147230 */ /* 0x000fe40000004100 */
[----:B------:R-:W-:Y:S01]  /*35630*/  FMUL.FTZ R33, R17, R99 ;  /* 0x0000006311217220 */ /* 0x000fe20000410000 */
        /* <DEDUP_REMOVED lines=26> */
[----:B------:R-:W-:Y:S01]  /*357e0*/  FFMA.FTZ R27, R27, R92, R96 ;  /* 0x0000005c1b1b7223 */ /* 0x000fe20000010060 */
[----:B------:R-:W-:Y:S02]  /*357f0*/  HADD2.F32 R24, -RZ, R178.H1_H1 ;  /* 0x300000b2ff187230 */ /* 0x000fe40000004100 */
[----:B------:R-:W-:Y:S01]  /*35800*/  FMUL.FTZ R89, R17, R89 ;  /* 0x0000005911597220 */ /* 0x000fe20000410000 */
[----:B------:R-:W-:Y:S02]  /*35810*/  HADD2.F32 R88, -RZ, R138.H1_H1 ;  /* 0x3000008aff587230 */ /* 0x000fe40000004100 */
        /* <DEDUP_REMOVED lines=8> */
[----:B------:R-:W-:Y:S01]  /*358a0*/  FFMA.FTZ R84, R89, R24, R88 ;  /* 0x0000001859547223 */ /* 0x000fe20000010058 */
[----:B------:R-:W-:Y:S02]  /*358b0*/  HADD2.F32 R96, -RZ, R172.H0_H0 ;  /* 0x200000acff607230 */ /* 0x000fe40000004100 */
[----:B------:R-:W-:Y:S01]  /*358c0*/  FFMA.FTZ R89, R90, R19, R29 ;  /* 0x000000135a597223 */ /* 0x000fe2000001001d */
[----:B------:R-:W-:-:S02]  /*358d0*/  HADD2.F32 R98, -RZ, R132.H0_H0 ;  /* 0x20000084ff627230 */ /* 0x000fc40000004100 */
        /* <DEDUP_REMOVED lines=71> */
[----:B------:R-:W-:Y:S01]  /*35d50*/  FMUL.FTZ R37, R17, R71 ;  /* 0x0000004711257220 */ /* 0x000fe20000410000 */
[----:B------:R-:W-:-:S02]  /*35d60*/  HADD2.F32 R29, -RZ, R125.H0_H0 ;  /* 0x2000007dff1d7230 */ /* 0x000fc40000004100 */
[----:B------:R-:W-:Y:S01]  /*35d70*/  FFMA.FTZ R74, R64, R39, R43 ;  /* 0x00000027404a7223 */ /* 0x000fe2000001002b */
[----:B------:R-:W-:Y:S01]  /*35d80*/  FFMA.FTZ R75, R75, R94, R96 ;  /* 0x0000005e4b4b7223 */ /* 0x000fe20000010060 */
[----:B------:R-:W-:Y:S02]  /*35d90*/  HADD2.F32 R64, -RZ, R166.H1_H1 ;  /* 0x300000a6ff407230 */ /* 0x000fe40000004100 */
[C---:B------:R-:W-:Y:S01]  /*35da0*/  FMUL.FTZ R65, R17.reuse, R65 ;  /* 0x0000004111417220 */ /* 0x040fe20000410000 */
[----:B------:R-:W-:Y:S01]  /*35db0*/  FFMA.FTZ R71, R70, R19, R29 ;  /* 0x0000001346477223 */ /* 0x000fe2000001001d */
[----:B------:R-:W-:Y:S02]  /*35dc0*/  HADD2.F32 R92, -RZ, R126.H1_H1 ;  /* 0x3000007eff5c7230 */ /* 0x000fe40000004100 */
[C---:B------:R-:W-:Y:S01]  /*35dd0*/  FMUL.FTZ R66, R17.reuse, R66 ;  /* 0x0000004211427220 */ /* 0x040fe20000410000 */
        /* <DEDUP_REMOVED lines=80> */
[----:B------:R-:W-:Y:S02]  /*362e0*/  HADD2.F32 R185, -RZ, R155.H0_H0 ;  /* 0x2000009bffb97230 */ /* 0x000fe40000004100 */
[----:B------:R-:W-:Y:S01]  /*362f0*/  FMUL.FTZ R36, R17, R36 ;  /* 0x0000002411247220 */ /* 0x000fe20000410000 */
        /* <DEDUP_REMOVED lines=27> */
[----:B------:R-:W-:Y:S01]  /*364b0*/  FMUL.FTZ R195, R17, R220 ;  /* 0x000000dc11c37220 */ /* 0x000fe20000410000 */
[----:B------:R-:W-:Y:S02]  /*364c0*/  HADD2.F32 R29, -RZ, R108.H1_H1 ;  /* 0x3000006cff1d7230 */ /* 0x000fe40000004100 */
[----:B------:R-:W-:Y:S01]  /*364d0*/  FFMA.FTZ R191, R191, R36, R42 ;  /* 0x00000024bfbf7223 */ /* 0x000fe2000001002a */
[----:B------:R-:W-:Y:S02]  /*364e0*/  HADD2.F32 R18, -RZ, R149.H1_H1 ;  /* 0x30000095ff127230 */ /* 0x000fe40000004100 */
[----:B------:R-:W-:Y:S01]  /*364f0*/  FMUL.FTZ R196, R17, R204 ;  /* 0x000000cc11c47220 */ /* 0x000fe20000410000 */
[----:B------:R-:W-:-:S02]  /*36500*/  HADD2.F32 R28, -RZ, R109.H1_H1 ;  /* 0x3000006dff1c7230 */ /* 0x000fc40000004100 */
        /* <DEDUP_REMOVED lines=13> */
[----:B------:R-:W-:Y:S01]  /*365e0*/  HADD2.F32 R18, -RZ, R151.H0_H0 ;  /* 0x20000097ff127230 */ /* 0x000fe20000004100 */
[----:B------:R-:W0:Y:S01]  /*365f0*/  @!P0 LDC.64 R36, c[0x0][0x3c0] ;  /* 0x0000f000ff248b82 */ /* 0x000e220000000a00 */
[----:B------:R-:W-:Y:S02]  /*36600*/  HADD2.F32 R28, -RZ, R111.H0_H0 ;  /* 0x2000006fff1c7230 */ /* 0x000fe40000004100 */
[----:B------:R-:W-:Y:S01]  /*36610*/  FFMA.FTZ R196, R196, R19, R29 ;  /* 0x00000013c4c47223 */ /* 0x000fe2000001001d */
[----:B------:R-:W-:-:S02]  /*36620*/  HADD2.F32 R94, -RZ, R162.H1_H1 ;  /* 0x300000a2ff5e7230 */ /* 0x000fc40000004100 */
[----:B------:R-:W-:Y:S01]  /*36630*/  FMUL.FTZ R59, R17, R59 ;  /* 0x0000003b113b7220 */ /* 0x000fe20000410000 */
[----:B------:R-:W-:Y:S02]  /*36640*/  HADD2.F32 R56, -RZ, R122.H1_H1 ;  /* 0x3000007aff387230 */ /* 0x000fe40000004100 */
[----:B------:R-:W-:Y:S01]  /*36650*/  FFMA.FTZ R193, R193, R18, R28 ;  /* 0x00000012c1c17223 */ /* 0x000fe2000001001c */
[----:B------:R-:W-:Y:S01]  /*36660*/  HADD2.F32 R52, -RZ, R156.H1_H1 ;  /* 0x3000009cff347230 */ /* 0x000fe20000004100 */
[----:B------:R-:W1:Y:S01]  /*36670*/  @!P0 LDC.64 R28, c[0x0][0x3c8] ;  /* 0x0000f200ff1c8b82 */ /* 0x000e620000000a00 */
[----:B------:R-:W-:Y:S02]  /*36680*/  HADD2.F32 R96, -RZ, R163.H1_H1 ;  /* 0x300000a3ff607230 */ /* 0x000fe40000004100 */
[----:B------:R-:W-:Y:S01]  /*36690*/  FFMA.FTZ R94, R57, R94, R56 ;  /* 0x0000005e395e7223 */ /* 0x000fe20000010038 */
[----:B------:R-:W-:Y:S02]  /*366a0*/  HADD2.F32 R56, -RZ, R116.H1_H1 ;  /* 0x30000074ff387230 */ /* 0x000fe40000004100 */
[----:B------:R-:W-:Y:S01]  /*366b0*/  FMUL.FTZ R184, R17, R184 ;  /* 0x000000b811b87220 */ /* 0x000fe20000410000 */
[----:B------:R-:W-:-:S02]  /*366c0*/  HADD2.F32 R60, -RZ, R123.H1_H1 ;  /* 0x3000007bff3c7230 */ /* 0x000fc40000004100 */
[----:B------:R-:W-:Y:S01]  /*366d0*/  FMUL.FTZ R186, R17, R186 ;  /* 0x000000ba11ba7220 */ /* 0x000fe20000410000 */
[----:B------:R-:W-:Y:S01]  /*366e0*/  HADD2.F32 R50, -RZ, R154.H0_H0 ;  /* 0x2000009aff327230 */ /* 0x000fe20000004100 */
[----:B------:R-:W2:Y:S01]  /*366f0*/  LDC.64 R18, c[0x0][0x428] ;  /* 0x00010a00ff127b82 */ /* 0x000ea20000000a00 */
[----:B------:R-:W-:Y:S01]  /*36700*/  FFMA.FTZ R85, R53, R52, R56 ;  /* 0x0000003435557223 */ /* 0x000fe20000010038 */
[----:B------:R-:W-:Y:S01]  /*36710*/  FFMA.FTZ R96, R59, R96, R60 ;  /* 0x000000603b607223 */ /* 0x000fe2000001003c */
[----:B------:R-:W-:Y:S02]  /*36720*/  HADD2.F32 R52, -RZ, R114.H0_H0 ;  /* 0x20000072ff347230 */ /* 0x000fe40000004100 */
[C---:B------:R-:W-:Y:S01]  /*36730*/  FMUL.FTZ R55, R17.reuse, R55 ;  /* 0x0000003711377220 */ /* 0x040fe20000410000 */
        /* <DEDUP_REMOVED lines=20> */
[----:B------:R-:W-:Y:S01]  /*36880*/  HADD2.F32 R39, -RZ, R146.H1_H1 ;  /* 0x30000092ff277230 */ /* 0x000fe20000004100 */
[----:B------:R-:W-:Y:S01]  /*36890*/  F2FP.F16.F32.PACK_AB R16, R5, R16 ;  /* 0x000000100510723e */ /* 0x000fe200000000ff */
        /* <DEDUP_REMOVED lines=10> */
[----:B0-----:R-:W-:Y:S01]  /*36940*/  @!P0 IMAD.WIDE R52, R13, 0x4, R36 ;  /* 0x000000040d348825 */ /* 0x001fe200078e0224 */
[----:B------:R-:W-:-:S03]  /*36950*/  F2FP.F16.F32.PACK_AB R24, R35, R24 ;  /* 0x000000182318723e */ /* 0x000fc600000000ff */
[----:B------:R-:W-:Y:S01]  /*36960*/  FFMA.FTZ R205, R222, R57, R59 ;  /* 0x00000039decd7223 */ /* 0x000fe2000001003b */
[----:B-1----:R-:W-:Y:S01]  /*36970*/  @!P0 IMAD.WIDE R54, R13, 0x4, R28 ;  /* 0x000000040d368825 */ /* 0x002fe200078e021c */
[----:B------:R0:W-:Y:S01]  /*36980*/  @!P0 STG.E desc[UR6][R52.64], R15 ;  /* 0x0000000f34008986 */ /* 0x0001e2000c101906 */
        /* <DEDUP_REMOVED lines=8> */
[----:B0-----:R-:W-:Y:S02]  /*36a10*/  F2FP.F16.F32.PACK_AB R53, R70, R71 ;  /* 0x000000474635723e */ /* 0x001fe400000000ff */
[----:B------:R-:W-:Y:S01]  /*36a20*/  F2FP.F16.F32.PACK_AB R52, R69, R68 ;  /* 0x000000444534723e */ /* 0x000fe200000000ff */
[--C-:B------:R-:W-:Y:S01]  /*36a30*/  IMAD.WIDE.U32 R38, R0, 0x10, R18.reuse ;  /* 0x0000001000267825 */ /* 0x100fe200078e0012 */
[----:B-1----:R-:W-:Y:S02]  /*36a40*/  F2FP.F16.F32.PACK_AB R17, R21, R22 ;  /* 0x000000161511723e */ /* 0x002fe400000000ff */
        /* <DEDUP_REMOVED lines=23> */
[----:B------:R-:W-:Y:S01]  /*36bc0*/  F2FP.F16.F32.PACK_AB R32, R72, R41 ;  /* 0x000000294820723e */ /* 0x000fe200000000ff */
[----:B------:R-:W-:Y:S04]  /*36bd0*/  STG.E.128 desc[UR6][R36.64], R20 ;  /* 0x0000001424007986 */ /* 0x000fe8000c101d06 */
[----:B------:R1:W-:Y:S04]  /*36be0*/  STG.E.128 desc[UR6][R2.64], R24 ;  /* 0x0000001802007986 */ /* 0x0003e8000c101d06 */
[----:B------:R2:W-:Y:S04]  /*36bf0*/  STG.E.128 desc[UR6][R38.64], R32 ;  /* 0x0000002026007986 */ /* 0x0005e8000c101d06 */
[----:B------:R2:W-:Y:S01]  /*36c00*/  STG.E.128 desc[UR6][R42.64], R52 ;  /* 0x000000342a007986 */ /* 0x0005e2000c101d06 */
[----:B0-----:R-:W-:-:S02]  /*36c10*/  F2FP.F16.F32.PACK_AB R19, R188, R185 ;  /* 0x000000b9bc13723e */ /* 0x001fc400000000ff */
[----:B------:R-:W-:Y:S01]  /*36c20*/  F2FP.F16.F32.PACK_AB R18, R190, R99 ;  /* 0x00000063be12723e */ /* 0x000fe200000000ff */
[----:B------:R2:W-:Y:S01]  /*36c30*/  STG.E.128 desc[UR6][R46.64], R92 ;  /* 0x0000005c2e007986 */ /* 0x0005e2000c101d06 */
[----:B------:R-:W-:Y:S02]  /*36c40*/  F2FP.F16.F32.PACK_AB R17, R40, R103 ;  /* 0x000000672811723e */ /* 0x000fe400000000ff */
[----:B------:R-:W-:Y:S01]  /*36c50*/  F2FP.F16.F32.PACK_AB R16, R97, R44 ;  /* 0x0000002c6110723e */ /* 0x000fe200000000ff */
[----:B------:R2:W-:Y:S01]  /*36c60*/  STG.E.128 desc[UR6][R50.64], R68 ;  /* 0x0000004432007986 */ /* 0x0005e2000c101d06 */
[----:B-1----:R-:W0:Y:S01]  /*36c70*/  LDC.64 R2, c[0x0][0x380] ;  /* 0x0000e000ff027b82 */ /* 0x002e220000000a00 */
        /* <DEDUP_REMOVED lines=9> */
[----:B------:R-:W-:-:S05]  /*36d10*/  F2FP.F16.F32.PACK_AB R24, R184, R195 ;  /* 0x000000c3b818723e */ /* 0x000fca00000000ff */
[----:B------:R2:W-:Y:S01]  /*36d20*/  STG.E.128 desc[UR6][R60.64], R24 ;  /* 0x000000183c007986 */ /* 0x0005e2000c101d06 */
[----:B0-----:R-:W-:-:S04]  /*36d30*/  LEA R13, R2, R13, 0x2 ;  /* 0x0000000d020d7211 */ /* 0x001fc800078e10ff */
[----:B------:R-:W-:-:S13]  /*36d40*/  ISETP.GE.AND P0, PT, R13, R3, PT ;  /* 0x000000030d00720c */ /* 0x000fda0003f06270 */
[----:B--2---:R-:W-:Y:S05]  /*36d50*/  @!P0 BRA `(.L_x_54850) ;  /* 0xfffffc9c007c8947 */ /* 0x004fea000383ffff */
[----:B------:R-:W-:Y:S05]  /*36d60*/  EXIT ;  /* 0x000000000000794d */ /* 0x000fea0003800000 */
.L_x_54849:
        /* <DEDUP_REMOVED lines=8> */
.L_x_54852:
[----:B------:R-:W-:Y:S05]  /*36df0*/  BSYNC B0 ;  /* 0x0000000000007941 */ /* 0x000fea0003800000 */
.L_x_54851:
        /* <DEDUP_REMOVED lines=9> */
.L_x_54853:
[----:B------:R-:W-:Y:S01]  /*36e90*/  HFMA2 R29, -RZ, RZ, 0, 2.384185791015625e-07 ;  /* 0x00000004ff1d7431 */ /* 0x000fe200000001ff */
[----:B------:R-:W-:-:S05]  /*36ea0*/  MOV R16, R22 ;  /* 0x0000001600107202 */ /* 0x000fca0000000f00 */
[----:B------:R-:W-:-:S04]  /*36eb0*/  FADD.FTZ R19, R17, R16 ;  /* 0x0000001011137221 */ /* 0x000fc80000010000 */
[----:B------:R-:W-:-:S07]  /*36ec0*/  IMAD.MOV.U32 R28, RZ, RZ, R19 ;  /* 0x000000ffff1c7224 */ /* 0x000fce00078e0013 */
[----:B------:R-:W-:Y:S05]  /*36ed0*/  WARPSYNC.COLLECTIVE R23, `(.L_x_54854) ;  /* 0x0000000017087348 */ /* 0x000fea0003c00000 */
[----:B------:R0:W1:Y:S02]  /*36ee0*/  SHFL.BFLY P1, R22, R28, R29, R188 ;  /* 0x0c00001d1c167389 */ /* 0x00006400000200bc */
[----:B01----:R-:W-:Y:S05]  /*36ef0*/  ENDCOLLECTIVE ;  /* 0x000000000000791b */ /* 0x003fea0003800000 */
.L_x_54854:
        /* <DEDUP_REMOVED lines=8> */
.L_x_54855:
[----:B------:R-:W-:Y:S01]  /*36f80*/  HFMA2 R29, -RZ, RZ, 0, 9.5367431640625e-07 ;  /* 0x00000010ff1d7431 */ /* 0x000fe200000001ff */
[----:B------:R-:W-:-:S05]  /*36f90*/  MOV R5, R22 ;  /* 0x0000001600057202 */ /* 0x000fca0000000f00 */
[----:B------:R-:W-:-:S04]  /*36fa0*/  FADD.FTZ R21, R20, R5 ;  /* 0x0000000514157221 */ /* 0x000fc80000010000 */
[----:B------:R-:W-:-:S07]  /*36fb0*/  IMAD.MOV.U32 R28, RZ, RZ, R21 ;  /* 0x000000ffff1c7224 */ /* 0x000fce00078e0015 */
[----:B------:R-:W-:Y:S05]  /*36fc0*/  WARPSYNC.COLLECTIVE R23, `(.L_x_54856) ;  /* 0x0000000017087348 */ /* 0x000fea0003c00000 */
[----:B------:R0:W1:Y:S02]  /*36fd0*/  SHFL.BFLY P1, R22, R28, R29, R188 ;  /* 0x0c00001d1c167389 */ /* 0x00006400000200bc */
[----:B01----:R-:W-:Y:S05]  /*36fe0*/  ENDCOLLECTIVE ;  /* 0x000000000000791b */ /* 0x003fea0003800000 */
.L_x_54856:
        /* <DEDUP_REMOVED lines=167> */
.L_x_54857:
[----:B------:R-:W-:Y:S02]  /*37a60*/  IMAD.MOV.U32 R29, RZ, RZ, 0x2 ;  /* 0x00000002ff1d7424 */ /* 0x000fe400078e00ff */
[----:B------:R-:W-:-:S04]  /*37a70*/  IMAD.MOV.U32 R18, RZ, RZ, R22 ;  /* 0x000000ffff127224 */ /* 0x000fc800078e0016 */
[----:B------:R-:W-:-:S05]  /*37a80*/  FADD.FTZ R18, R5, R18 ;  /* 0x0000001205127221 */ /* 0x000fca0000010000 */
[----:B------:R-:W-:-:S07]  /*37a90*/  MOV R28, R18 ;  /* 0x00000012001c7202 */ /* 0x000fce0000000f00 */
[----:B------:R-:W-:Y:S05]  /*37aa0*/  WARPSYNC.COLLECTIVE R23, `(.L_x_54858) ;  /* 0x0000000017087348 */ /* 0x000fea0003c00000 */
[----:B------:R0:W1:Y:S02]  /*37ab0*/  SHFL.BFLY P1, R22, R28, R29, R188 ;  /* 0x0c00001d1c167389 */ /* 0x00006400000200bc */
[----:B01----:R-:W-:Y:S05]  /*37ac0*/  ENDCOLLECTIVE ;  /* 0x000000000000791b */ /* 0x003fea0003800000 */
.L_x_54858:
[----:B------:R-:W-:Y:S01]  /*37ad0*/  HFMA2 R29, -RZ, RZ, 0, 2.384185791015625e-07 ;  /* 0x00000004ff1d7431 */ /* 0x000fe200000001ff */
[----:B------:R-:W-:-:S05]  /*37ae0*/  MOV R17, R22 ;  /* 0x0000001600117202 */ /* 0x000fca0000000f00 */
[----:B------:R-:W-:-:S04]  /*37af0*/  FADD.FTZ R17, R18, R17 ;  /* 0x0000001112117221 */ /* 0x000fc80000010000 */
[----:B------:R-:W-:-:S07]  /*37b00*/  IMAD.MOV.U32 R28, RZ, RZ, R17 ;  /* 0x000000ffff1c7224 */ /* 0x000fce00078e0011 */
[----:B------:R-:W-:Y:S05]  /*37b10*/  WARPSYNC.COLLECTIVE R23, `(.L_x_54859) ;  /* 0x0000000017087348 */ /* 0x000fea0003c00000 */
[----:B------:R0:W1:Y:S02]  /*37b20*/  SHFL.BFLY P1, R22, R28, R29, R188 ;  /* 0x0c00001d1c167389 */ /* 0x00006400000200bc */
[----:B01----:R-:W-:Y:S05]  /*37b30*/  ENDCOLLECTIVE ;  /* 0x000000000000791b */ /* 0x003fea0003800000 */
.L_x_54859:
[----:B------:R-:W-:Y:S02]  /*37b40*/  IMAD.MOV.U32 R29, RZ, RZ, 0x8 ;  /* 0x00000008ff1d7424 */ /* 0x000fe400078e00ff */
[----:B------:R-:W-:-:S04]  /*37b50*/  IMAD.MOV.U32 R20, RZ, RZ, R22 ;  /* 0x000000ffff147224 */ /* 0x000fc800078e0016 */
[----:B------:R-:W-:-:S05]  /*37b60*/  FADD.FTZ R20, R17, R20 ;  /* 0x0000001411147221 */ /* 0x000fca0000010000 */
[----:B------:R-:W-:-:S07]  /*37b70*/  MOV R28, R20 ;  /* 0x00000014001c7202 */ /* 0x000fce0000000f00 */
[----:B------:R-:W-:Y:S05]  /*37b80*/  WARPSYNC.COLLECTIVE R23, `(.L_x_54860) ;  /* 0x0000000017087348 */ /* 0x000fea0003c00000 */
[----:B------:R0:W1:Y:S02]  /*37b90*/  SHFL.BFLY P1, R22, R28, R29, R188 ;  /* 0x0c00001d1c167389 */ /* 0x00006400000200bc */
[----:B01----:R-:W-:Y:S05]  /*37ba0*/  ENDCOLLECTIVE ;  /* 0x000000000000791b */ /* 0x003fea0003800000 */
.L_x_54860:
[----:B------:R-:W-:Y:S01]  /*37bb0*/  HFMA2 R29, -RZ, RZ, 0, 9.5367431640625e-07 ;  /* 0x00000010ff1d7431 */ /* 0x000fe200000001ff */
[----:B------:R-:W-:-:S05]  /*37bc0*/  MOV R19, R22 ;  /* 0x0000001600137202 */ /* 0x000fca0000000f00 */
[----:B------:R-:W-:-:S04]  /*37bd0*/  FADD.FTZ R19, R20, R19 ;  /* 0x0000001314137221 */ /* 0x000fc80000010000 */
[----:B------:R-:W-:-:S07]  /*37be0*/  IMAD.MOV.U32 R28, RZ, RZ, R19 ;  /* 0x000000ffff1c7224 */ /* 0x000fce00078e0013 */
[----:B------:R-:W-:Y:S05]  /*37bf0*/  WARPSYNC.COLLECTIVE R23, `(.L_x_54861) ;  /* 0x0000000017087348 */ /* 0x000fea0003c00000 */
[----:B------:R0:W1:Y:S02]  /*37c00*/  SHFL.BFLY P1, R22, R28, R29, R188 ;  /* 0x0c00001d1c167389 */ /* 0x00006400000200bc */
[----:B01----:R-:W-:Y:S05]  /*37c10*/  ENDCOLLECTIVE ;  /* 0x000000000000791b */ /* 0x003fea0003800000 */
.L_x_54861:
[----:B------:R-:W-:Y:S05]  /*37c20*/  BRA `(.L_x_54862) ;  /* 0xffffffd000d07947 */ /* 0x000fea000383ffff */
.L_x_54863:
        /* <DEDUP_REMOVED lines=13> */
.L_x_88521:


//--------------------- .text._ZN10layer_norm13ln_fwd_kernelINS_13Kernel_traitsI6__halfS2_fS2_fjLj2560ELj1ELj4ELj1ELj16ENS_18Kernel_traits_baseILj2560ES2_S2_fS2_fjLj128EEEEELb1ELb0ELb1ELb0EEEvNS_9FwdParamsE --------------------------
	.section	.text._ZN10layer_norm13ln_fwd_kernelINS_13Kernel_traitsI6__halfS2_fS2_fjLj2560ELj1ELj4ELj1ELj16ENS_18Kernel_traits_baseILj2560ES2_S2_fS2_fjLj128EEEEELb1ELb0ELb1ELb0EEEvNS_9FwdParamsE,"ax",@progbits
	.align	128
        .global         _ZN10layer_norm13ln_fwd_kernelINS_13Kernel_traitsI6__halfS2_fS2_fjLj2560ELj1ELj4ELj1ELj16ENS_18Kernel_traits_baseILj2560ES2_S2_fS2_fjLj128EEEEELb1ELb0ELb1ELb0EEEvNS_9FwdParamsE
        .type           _ZN10layer_norm13ln_fwd_kernelINS_13Kernel_traitsI6__halfS2_fS2_fjLj2560ELj1ELj4ELj1ELj16ENS_18Kernel_traits_baseILj2560ES2_S2_fS2_fjLj128EEEEELb1ELb0ELb1ELb0EEEvNS_9FwdParamsE,@function
        .size           _ZN10layer_norm13ln_fwd_kernelINS_13Kernel_traitsI6__halfS2_fS2_fjLj2560ELj1ELj4ELj1ELj16ENS_18Kernel_traits_baseILj2560ES2_S2_fS2_fjLj128EEEEELb1ELb0ELb1ELb0EEEvNS_9FwdParamsE,(.L_x_88522 - _ZN10layer_norm13ln_fwd_kernelINS_13Kernel_traitsI6__halfS2_fS2_fjLj2560ELj1ELj4ELj1ELj16ENS_18Kernel_traits_baseILj2560ES2_S2_fS2_fjLj128EEEEELb1ELb0ELb1ELb0EEEvNS_9FwdParamsE)
        .other          _ZN10layer_norm13ln_fwd_kernelINS_13Kernel_traitsI6__halfS2_fS2_fjLj2560ELj1ELj4ELj1ELj16ENS_18Kernel_traits_baseILj2560ES2_S2_fS2_fjLj128EEEEELb1ELb0ELb1ELb0EEEvNS_9FwdParamsE,@"STO_CUDA_ENTRY STV_DEFAULT"
_ZN10layer_norm13ln_fwd_kernelINS_13Kernel_traitsI6__halfS2_fS2_fjLj2560ELj1ELj4ELj1ELj16ENS_18Kernel_traits_baseILj2560ES2_S2_fS2_fjLj128EEEEELb1ELb0ELb1ELb0EEEvNS_9FwdParamsE:
.text._ZN10layer_norm13ln_fwd_kernelINS_13Kernel_traitsI6__halfS2_fS2_fjLj2560ELj1ELj4ELj1ELj16ENS_18Kernel_traits_baseILj2560ES2_S2_fS2_fjLj128EEEEELb1ELb0ELb1ELb0EEEvNS_9FwdParamsE:
        /* <DEDUP_REMOVED lines=25> */
[----:B------:R-:W-:-:S04]  /*0190*/  LOP3.LUT R21, R11, 0x1f, RZ, 0x3c, !PT ;  /* 0x0000001f0b157812 */ /* 0x000fc800078e3cff */
[----:B------:R-:W-:Y:S01]  /*01a0*/  LEA.HI.SX32 R21, R0, R21, 0x1d ;  /* 0x0000001500157211 */ /* 0x000fe200078feaff */
[----:B0-----:R-:W-:Y:S02]  /*01b0*/  USHF.L.U32 UR4, UR5, 0x2, URZ ;  /* 0x0000000205047899 */ /* 0x001fe400080006ff */
[--C-:B---3--:R-:W-:Y:S01]  /*01c0*/  IMAD R189, R189, UR5, R190.reuse ;  /* 0x00000005bdbd7c24 */ /* 0x108fe2000f8e02be */
[----:B------:R-:W-:-:S04]  /*01d0*/  SHF.R.U32.HI R190, RZ, 0x5, R190 ;  /* 0x00000005ffbe7819 */ /* 0x000fc800000116be */
[----:B------:R-:W-:Y:S02]  /*01e0*/  LOP3.LUT R190, R190, UR4, RZ, 0xfc, !PT ;  /* 0x00000004bebe7c12 */ /* 0x000fe4000f8efcff */
        /* <DEDUP_REMOVED lines=104> */
.L_x_54865:
        /* <DEDUP_REMOVED lines=97> */
.L_x_54866:
[----:B------:R-:W-:Y:S05]  /*0e80*/  BSYNC.RECONVERGENT B0 ;  /* 0x0000000000007941 */ /* 0x000fea0003800200 */
.L_x_54864:
[----:B------:R-:W0:Y:S02]  /*0e90*/  LDCU UR4, c[0x0][0x384] ;  /* 0x00007080ff0477ac */ /* 0x000e240008000800 */
[----:B0-----:R-:W-:-:S13]  /*0ea0*/  ISETP.GE.AND P0, PT, R190, UR4, PT ;  /* 0x00000004be007c0c */ /* 0x001fda000bf06270 */
[----:B------:R-:W-:Y:S05]  /*0eb0*/  @P0 EXIT ;  /* 0x000000000000094d */ /* 0x000fea0003800000 */
[----:B------:R-:W-:Y:S01]  /*0ec0*/  IMAD.HI.U32 R11, R189, -0x326172a9, RZ ;  /* 0xcd9e8d57bd0b7827 */ /* 0x000fe200078e00ff */
[----:B------:R-:W-:Y:S01]  /*0ed0*/  LOP3.LUT R20, R20, 0x3, RZ, 0xc0, !PT ;  /* 0x0000000314147812 */ /* 0x000fe200078ec0ff */
[----:B------:R-:W0:Y:S02]  /*0ee0*/  LDCU UR8, c[0x0][0x404] ;  /* 0x00008080ff0877ac */ /* 0x000e240008000800 */
[C---:B------:R-:W-:Y:S01]  /*0ef0*/  IMAD.HI.U32 R13, R188.reuse, -0x2daee0ad, RZ ;  /* 0xd2511f53bc0d7827 */ /* 0x040fe200078e00ff */
        /* <DEDUP_REMOVED lines=8> */
[C---:B------:R-:W-:Y:S01]  /*0f80*/  IMAD.HI.U32 R12, R13.reuse, -0x326172a9, RZ ;  /* 0xcd9e8d570d0c7827 */ /* 0x040fe200078e00ff */
        /* <DEDUP_REMOVED lines=54> */
.L_x_56056:
[----:B------:R-:W0:Y:S08]  /*12f0*/  LDC.64 R10, c[0x0][0x3f0] ;  /* 0x0000fc00ff0a7b82 */ /* 0x000e300000000a00 */
[----:B-1234-:R-:W1:Y:S08]  /*1300*/  LDC.64 R194, c[0x0][0x3f8] ;  /* 0x0000fe00ffc27b82 */ /* 0x01ee700000000a00 */
        /* <DEDUP_REMOVED lines=8> */
[----:B------:R-:W0:Y:S01]  /*1390*/  S2R R12, SR_TID.X ;  /* 0x00000000000c7919 */ /* 0x000e220000002100 */
[----:B------:R-:W-:Y:S01]  /*13a0*/  BSSY.RECONVERGENT B0, `(.L_x_54867) ;  /* 0x00006c9000007945 */ /* 0x000fe20003800200 */
[----:B0-----:R-:W-:Y:S02]  /*13b0*/  LOP3.LUT R10, R12, 0x1f, RZ, 0xc0, !PT ;  /* 0x0000001f0c0a7812 */ /* 0x001fe400078ec0ff */
[----:B---3--:R-:W-:-:S13]  /*13c0*/  ISETP.GE.AND P0, PT, R15, 0x1, PT ;  /* 0x000000010f00780c */ /* 0x008fda0003f06270 */
[----:B------:R-:W-:-:S04]  /*13d0*/  @P0 VIADD R196, R15, 0xffffffff ;  /* 0xffffffff0fc40836 */ /* 0x000fc80000000000 */
[----:B------:R-:W-:-:S05]  /*13e0*/  @P0 IMAD R196, R196, R13, RZ ;  /* 0x0000000dc4c40224 */ /* 0x000fca00078e02ff */
[----:B------:R-:W-:-:S04]  /*13f0*/  @P0 SHF.R.S32.HI R197, RZ, 0x1f, R196 ;  /* 0x0000001fffc50819 */ /* 0x000fc800000114c4 */
[----:B------:R-:W-:Y:S02]  /*1400*/  @P0 LEA.HI R197, R197, R196, RZ, 0x3 ;  /* 0x000000c4c5c50211 */ /* 0x000fe400078f18ff */
[----:B------:R-:W-:Y:S02]  /*1410*/  SHF.R.S32.HI R196, RZ, 0x1f, R9 ;  /* 0x0000001fffc47819 */ /* 0x000fe40000011409 */
[----:B------:R-:W-:Y:S02]  /*1420*/  @P0 LEA.HI.SX32 R11, R197, R10, 0x1d ;  /* 0x0000000ac50b0211 */ /* 0x000fe400078feaff */
[----:B------:R-:W-:-:S04]  /*1430*/  LEA.HI R9, R196, R9, RZ, 0x3 ;  /* 0x00000009c4097211 */ /* 0x000fc800078f18ff */
[----:B------:R-:W-:Y:S01]  /*1440*/  LEA.HI.SX32 R9, R9, R10, 0x1d ;  /* 0x0000000a09097211 */ /* 0x000fe200078feaff */
[----:B-1----:R-:W-:Y:S06]  /*1450*/  @!P5 BRA `(.L_x_54868) ;  /* 0x0000006800f4d947 */ /* 0x002fec0003800000 */
[----:B------:R-:W-:Y:S04]  /*1460*/  BSSY.RECONVERGENT B1, `(.L_x_54869) ;  /* 0x0000005000017945 */ /* 0x000fe80003800200 */
[----:B------:R-:W-:Y:S05]  /*1470*/  @!P0 BRA `(.L_x_54870) ;  /* 0x00000000000c8947 */ /* 0x000fea0003800000 */
[----:B------:R-:W0:Y:S02]  /*1480*/  LDC.64 R24, c[0x0][0x390] ;  /* 0x0000e400ff187b82 */ /* 0x000e240000000a00 */
[----:B0-----:R-:W-:-:S06]  /*1490*/  IMAD.WIDE.U32 R24, R11, 0x10, R24 ;  /* 0x000000100b187825 */ /* 0x001fcc00078e0018 */
[----:B------:R-:W5:Y:S02]  /*14a0*/  LDG.E.128 R24, desc[UR6][R24.64] ;  /* 0x0000000618187981 */ /* 0x000f64000c1e1d00 */
.L_x_54870:
[----:B------:R-:W-:Y:S05]  /*14b0*/  BSYNC.RECONVERGENT B1 ;  /* 0x0000000000017941 */ /* 0x000fea0003800200 */
.L_x_54869:
[----:B------:R-:W-:Y:S01]  /*14c0*/  UISETP.NE.U32.AND UP0, UPT, UR4, URZ, UPT ;  /* 0x000000ff0400728c */ /* 0x000fe2000bf05070 */
[----:B------:R-:W-:Y:S03]  /*14d0*/  BSSY.RECONVERGENT B1, `(.L_x_54871) ;  /* 0x0000697000017945 */ /* 0x000fe60003800200 */
[----:B------:R-:W-:-:S09]  /*14e0*/  UISETP.NE.AND.EX UP0, UPT, UR5, URZ, UPT, UP0 ;  /* 0x000000ff0500728c */ /* 0x000fd2000bf05300 */
[----:B------:R-:W-:Y:S05]  /*14f0*/  BRA.U !UP0, `(.L_x_54872) ;  /* 0x00000035086c7547 */ /* 0x000fea000b800000 */
[----:B------:R-:W0:Y:S02]  /*1500*/  LDC.64 R196, c[0x0][0x3a0] ;  /* 0x0000e800ffc47b82 */ /* 0x000e240000000a00 */
        /* <DEDUP_REMOVED lines=24> */
.L_x_54877:
        /* <DEDUP_REMOVED lines=13> */
.L_x_54879:
[----:B------:R-:W-:Y:S05]  /*1760*/  BSYNC.RECONVERGENT B4 ;  /* 0x0000000000047941 */ /* 0x000fea0003800200 */
.L_x_54878:
        /* <DEDUP_REMOVED lines=50> */
[----:B------:R-:W-:Y:S01]  /*1a90*/  IADD3 R195, PT, PT, R193, -0x695add53, RZ ;  /* 0x96a522adc1c37810 */ /* 0x000fe20007ffe0ff */
[----:B------:R-:W-:-:S05]  /*1aa0*/  VIADD R197, R192, 0xf1bbcdc8 ;  /* 0xf1bbcdc8c0c57836 */ /* 0x000fca0000000000 */
[----:B------:R-:W-:Y:S01]  /*1ab0*/  LOP3.LUT R196, R197, R198, R23, 0x96, !PT ;  /* 0x000000c6c5c47212 */ /* 0x000fe200078e9617 */
[----:B------:R-:W-:-:S04]  /*1ac0*/  IMAD.WIDE.U32 R198, R199, -0x326172a9, RZ ;  /* 0xcd9e8d57c7c67825 */ /* 0x000fc800078e00ff */
[----:B------:R-:W-:Y:S02]  /*1ad0*/  VIADD R23, R192, 0x8ff34781 ;  /* 0x8ff34781c0177836 */ /* 0x000fe40000000000 */
[----:B------:R-:W-:-:S03]  /*1ae0*/  IMAD.WIDE.U32 R196, R196, -0x2daee0ad, RZ ;  /* 0xd2511f53c4c47825 */ /* 0x000fc600078e00ff */
[----:B------:R-:W-:Y:S01]  /*1af0*/  LOP3.LUT R22, R23, R22, R199, 0x96, !PT ;  /* 0x0000001617167212 */ /* 0x000fe200078e96c7 */
[----:B------:R-:W-:Y:S01]  /*1b00*/  IMAD.MOV.U32 R18, RZ, RZ, R198 ;  /* 0x000000ffff127224 */ /* 0x000fe200078e00c6 */
[----:B------:R-:W-:Y:S01]  /*1b10*/  LOP3.LUT R23, R195, R194, R197, 0x96, !PT ;  /* 0x000000c2c3177212 */ /* 0x000fe200078e96c5 */
[----:B------:R-:W-:Y:S02]  /*1b20*/  IMAD.MOV.U32 R194, RZ, RZ, R196 ;  /* 0x000000ffffc27224 */ /* 0x000fe400078e00c4 */
[----:B------:R-:W-:-:S07]  /*1b30*/  IMAD.MOV.U32 R195, RZ, RZ, RZ ;  /* 0x000000ffffc37224 */ /* 0x000fce00078e00ff */
.L_x_54876:
[----:B------:R-:W-:Y:S05]  /*1b40*/  BSYNC.RECONVERGENT B3 ;  /* 0x0000000000037941 */ /* 0x000fea0003800200 */
.L_x_54875:
[----:B------:R-:W-:Y:S01]  /*1b50*/  I2FP.F32.U32 R8, R8 ;  /* 0x0000000800087245 */ /* 0x000fe20000201000 */
[----:B-----5:R-:W-:Y:S02]  /*1b60*/  HADD2.F32 R16, -RZ, R24.H0_H0 ;  /* 0x20000018ff107230 */ /* 0x020fe40000004100 */
[----:B------:R-:W-:-:S03]  /*1b70*/  IMAD.MOV.U32 R197, RZ, RZ, 0x2f800000 ;  /* 0x2f800000ffc57424 */ /* 0x000fc600078e00ff */
[----:B------:R-:W-:Y:S01]  /*1b80*/  FMUL.FTZ R16, R16, UR11 ;  /* 0x0000000b10107c20 */ /* 0x000fe20008410000 */
[----:B------:R-:W-:-:S03]  /*1b90*/  FFMA.FTZ R8, R8, R197, 1.1641532182693481445e-10 ;  /* 0x2f00000008087423 */ /* 0x000fc600000100c5 */
[----:B------:R-:W-:Y:S02]  /*1ba0*/  FMUL.FTZ R16, R16, UR10 ;  /* 0x0000000a10107c20 */ /* 0x000fe40008410000 */
[----:B------:R-:W-:-:S04]  /*1bb0*/  FSETP.GTU.FTZ.AND P2, PT, R8, UR8, PT ;  /* 0x0000000808007c0b */ /* 0x000fc8000bf5c000 */
[----:B------:R-:W-:Y:S02]  /*1bc0*/  FSEL R197, R16, RZ, !P2 ;  /* 0x000000ff10c57208 */ /* 0x000fe40005000000 */
[----:B------:R-:W-:-:S03]  /*1bd0*/  SEL R8, RZ, 0x1, P2 ;  /* 0x00000001ff087807 */ /* 0x000fc60001000000 */
[----:B------:R-:W-:-:S07]  /*1be0*/  FADD.FTZ R108, R108, R197 ;  /* 0x000000c56c6c7221 */ /* 0x000fce0000010000 */
.L_x_54874:
[----:B------:R-:W-:Y:S05]  /*1bf0*/  BSYNC.RECONVERGENT B2 ;  /* 0x0000000000027941 */ /* 0x000fea0003800200 */
.L_x_54873:
        /* <DEDUP_REMOVED lines=20> */
.L_x_54884:
        /* <DEDUP_REMOVED lines=13> */
.L_x_54886:
[----:B------:R-:W-:Y:S05]  /*1e10*/  BSYNC.RECONVERGENT B4 ;  /* 0x0000000000047941 */ /* 0x000fea0003800200 */
.L_x_54885:
        /* <DEDUP_REMOVED lines=61> */
.L_x_54883:
[----:B------:R-:W-:Y:S05]  /*21f0*/  BSYNC.RECONVERGENT B3 ;  /* 0x0000000000037941 */ /* 0x000fea0003800200 */
.L_x_54882:
[----:B------:R-:W-:Y:S01]  /*2200*/  I2FP.F32.U32 R7, R7 ;  /* 0x0000000700077245 */ /* 0x000fe20000201000 */
[----:B-----5:R-:W-:Y:S02]  /*2210*/  HADD2.F32 R20, -RZ, R24.H1_H1 ;  /* 0x30000018ff147230 */ /* 0x020fe40000004100 */
        /* <DEDUP_REMOVED lines=8> */
.L_x_54881:
[----:B------:R-:W-:Y:S05]  /*22a0*/  BSYNC.RECONVERGENT B2 ;  /* 0x0000000000027941 */ /* 0x000fea0003800200 */
.L_x_54880:
        /* <DEDUP_REMOVED lines=20> */
.L_x_54891:
        /* <DEDUP_REMOVED lines=13> */
.L_x_54893:
[----:B------:R-:W-:Y:S05]  /*24c0*/  BSYNC.RECONVERGENT B4 ;  /* 0x0000000000047941 */ /* 0x000fea0003800200 */
.L_x_54892:
        /* <DEDUP_REMOVED lines=15> */
[----:B------:R-:W-:-:S03]  /*25c0*/  IMAD.MOV.U32 R6, RZ, RZ, R16 ;  /* 0x000000ffff067224 */ /* 0x000fc600078e0010 */
        /* <DEDUP_REMOVED lines=43> */
[----:B------:R-:W-:Y:S01]  /*2880*/  IMAD.MOV.U32 R194, RZ, RZ, RZ ;  /* 0x000000ffffc27224 */ /* 0x000fe200078e00ff */
[----:B------:R-:W-:-:S07]  /*2890*/  MOV R20, R196 ;  /* 0x000000c400147202 */ /* 0x000fce0000000f00 */
.L_x_54890:
[----:B------:R-:W-:Y:S05]  /*28a0*/  BSYNC.RECONVERGENT B3 ;  /* 0x0000000000037941 */ /* 0x000fea0003800200 */
.L_x_54889:
        /* <DEDUP_REMOVED lines=8> */
[----:B------:R-:W-:-:S03]  /*2930*/  SEL R6, RZ, 0x1, P2 ;  /* 0x00000001ff067807 */ /* 0x000fc60001000000 */
[----:B------:R-:W-:-:S07]  /*2940*/  FADD.FTZ R110, R110, R195 ;  /* 0x000000c36e6e7221 */ /* 0x000fce0000010000 */
.L_x_54888:
[----:B------:R-:W-:Y:S05]  /*2950*/  BSYNC.RECONVERGENT B2 ;  /* 0x0000000000027941 */ /* 0x000fea0003800200 */
.L_x_54887:
[----:B------:R-:W-:Y:S01]  /*2960*/  BSSY.RECONVERGENT B2, `(.L_x_54894) ;  /* 0x000006a000027945 */ /* 0x000fe20003800200 */
        /* <DEDUP_REMOVED lines=19> */
.L_x_54898:
        /* <DEDUP_REMOVED lines=13> */
.L_x_54900:
[----:B------:R-:W-:Y:S05]  /*2b70*/  BSYNC.RECONVERGENT B4 ;  /* 0x0000000000047941 */ /* 0x000fea0003800200 */
.L_x_54899:
        /* <DEDUP_REMOVED lines=49> */
[----:B------:R-:W-:-:S03]  /*2e90*/  LOP3.LUT R197, R197, R196, R195, 0x96, !PT ;  /* 0x000000c4c5c57212 */ /* 0x000fc600078e96c3 */
[----:B------:R-:W-:Y:S01]  /*2ea0*/  IMAD.MOV.U32 R195, RZ, RZ, RZ ;  /* 0x000000ffffc37224 */ /* 0x000fe200078e00ff */
        /* <DEDUP_REMOVED lines=10> */
.L_x_54897:
[----:B------:R-:W-:Y:S05]  /*2f50*/  BSYNC.RECONVERGENT B3 ;  /* 0x0000000000037941 */ /* 0x000fea0003800200 */
.L_x_54896:
        /* <DEDUP_REMOVED lines=10> */
.L_x_54895:
[----:B------:R-:W-:Y:S05]  /*3000*/  BSYNC.RECONVERGENT B2 ;  /* 0x0000000000027941 */ /* 0x000fea0003800200 */
.L_x_54894:
        /* <DEDUP_REMOVED lines=20> */
.L_x_54905:
        /* <DEDUP_REMOVED lines=13> */
.L_x_54907:
[----:B------:R-:W-:Y:S05]  /*3220*/  BSYNC.RECONVERGENT B4 ;  /* 0x0000000000047941 */ /* 0x000fea0003800200 */
.L_x_54906:
        /* <DEDUP_REMOVED lines=55> */
[----:B------:R-:W-:Y:S01]  /*35a0*/  MOV R18, R198 ;  /* 0x000000c600127202 */ /* 0x000fe20000000f00 */
[----:B------:R-:W-:-:S03]  /*35b0*/  IMAD.WIDE.U32 R196, R197, -0x2daee0ad, RZ ;  /* 0xd2511f53c5c47825 */ /* 0x000fc600078e00ff */
[----:B------:R-:W-:Y:S01]  /*35c0*/  LOP3.LUT R22, R23, R22, R199, 0x96, !PT ;  /* 0x0000001617167212 */ /* 0x000fe200078e96c7 */
[----:B------:R-:W-:Y:S01]  /*35d0*/  IMAD.MOV.U32 R20, RZ, RZ, R196 ;  /* 0x000000ffff147224 */ /* 0x000fe200078e00c4 */
[----:B------:R-:W-:Y:S01]  /*35e0*/  LOP3.LUT R23, R195, R194, R197, 0x96, !PT ;  /* 0x000000c2c3177212 */ /* 0x000fe200078e96c5 */
[----:B------:R-:W-:-:S07]  /*35f0*/  HFMA2 R194, -RZ, RZ, 0, 0 ;  /* 0x00000000ffc27431 */ /* 0x000fce00000001ff */
.L_x_54904:
[----:B------:R-:W-:Y:S05]  /*3600*/  BSYNC.RECONVERGENT B3 ;  /* 0x0000000000037941 */ /* 0x000fea0003800200 */
.L_x_54903:
        /* <DEDUP_REMOVED lines=10> */
.L_x_54902:
[----:B------:R-:W-:Y:S05]  /*36b0*/  BSYNC.RECONVERGENT B2 ;  /* 0x0000000000027941 */ /* 0x000fea0003800200 */
.L_x_54901:
        /* <DEDUP_REMOVED lines=20> */
.L_x_54912:
        /* <DEDUP_REMOVED lines=13> */
.L_x_54914:
[----:B------:R-:W-:Y:S05]  /*38d0*/  BSYNC.RECONVERGENT B4 ;  /* 0x0000000000047941 */ /* 0x000fea0003800200 */
.L_x_54913:
        /* <DEDUP_REMOVED lines=60> */
[----:B------:R-:W-:-:S07]  /*3ca0*/  IMAD.MOV.U32 R3, RZ, RZ, R20 ;  /* 0x000000ffff037224 */ /* 0x000fce00078e0014 */
.L_x_54911:
[----:B------:R-:W-:Y:S05]  /*3cb0*/  BSYNC.RECONVERGENT B3 ;  /* 0x0000000000037941 */ /* 0x000fea0003800200 */
.L_x_54910:
        /* <DEDUP_REMOVED lines=8> */
[----:B------:R-:W-:-:S03]  /*3d40*/  SEL R3, RZ, 0x1, P2 ;  /* 0x00000001ff037807 */ /* 0x000fc60001000000 */
[----:B------:R-:W-:-:S07]  /*3d50*/  FADD.FTZ R185, R185, R20 ;  /* 0x00000014b9b97221 */ /* 0x000fce0000010000 */
.L_x_54909:
[----:B------:R-:W-:Y:S05]  /*3d60*/  BSYNC.RECONVERGENT B2 ;  /* 0x0000000000027941 */ /* 0x000fea0003800200 */
.L_x_54908:
        /* <DEDUP_REMOVED lines=20> */
.L_x_54919:
        /* <DEDUP_REMOVED lines=13> */
.L_x_54921:
[----:B------:R-:W-:Y:S05]  /*3f80*/  BSYNC.RECONVERGENT B4 ;  /* 0x0000000000047941 */ /* 0x000fea0003800200 */
.L_x_54920:
        /* <DEDUP_REMOVED lines=59> */
[----:B------:R-:W-:-:S07]  /*4340*/  HFMA2 R197, -RZ, RZ, 0, 0 ;  /* 0x00000000ffc57431 */ /* 0x000fce00000001ff */
.L_x_54918:
[----:B------:R-:W-:Y:S05]  /*4350*/  BSYNC.RECONVERGENT B3 ;  /* 0x0000000000037941 */ /* 0x000fea0003800200 */
.L_x_54917:
        /* <DEDUP_REMOVED lines=10> */
.L_x_54916:
[----:B------:R-:W-:Y:S05]  /*4400*/  BSYNC.RECONVERGENT B2 ;  /* 0x0000000000027941 */ /* 0x000fea0003800200 */
.L_x_54915:
        /* <DEDUP_REMOVED lines=19> */
.L_x_54925:
        /* <DEDUP_REMOVED lines=13> */
.L_x_54927:
[----:B------:R-:W-:Y:S05]  /*4610*/  BSYNC.RECONVERGENT B3 ;  /* 0x0000000000037941 */ /* 0x000fea0003800200 */
.L_x_54926:
        /* <DEDUP_REMOVED lines=13> */
[----:B------:R-:W-:Y:S01]  /*46f0*/  LOP3.LUT R199, R199, R198, R23, 0x96, !PT ;  /* 0x000000c6c7c77212 */ /* 0x000fe200078e9617 */
[----:B------:R-:W-:Y:S01]  /*4700*/  IMAD.MOV.U32 R0, RZ, RZ, R196 ;  /* 0x000000ffff007224 */ /* 0x000fe200078e00c4 */
[----:B------:R-:W-:Y:S01]  /*4710*/  LOP3.LUT R197, R197, R200, R195, 0x96, !PT ;  /* 0x000000c8c5c57212 */ /* 0x000fe200078e96c3 */
[----:B------:R-:W-:Y:S01]  /*4720*/  VIADD R195, R193, 0x32370b8f ;  /* 0x32370b8fc1c37836 */ /* 0x000fe20000000000 */
[----:B------:R-:W-:Y:S01]  /*4730*/  IADD3 R23, PT, PT, R192, -0x255992d5, RZ ;  /* 0xdaa66d2bc0177810 */ /* 0x000fe20007ffe0ff */
[----:B------:R-:W-:-:S04]  /*4740*/  IMAD.WIDE.U32 R200, R199, -0x326172a9, RZ ;  /* 0xcd9e8d57c7c87825 */ /* 0x000fc800078e00ff */
[----:B------:R-:W-:Y:S01]  /*4750*/  IMAD.WIDE.U32 R198, R197, -0x2daee0ad, RZ ;  /* 0xd2511f53c5c67825 */ /* 0x000fe200078e00ff */
[----:B------:R-:W-:Y:S02]  /*4760*/  LOP3.LUT R23, R23, R194, R201, 0x96, !PT ;  /* 0x000000c217177212 */ /* 0x000fe400078e96c9 */
[----:B------:R-:W-:Y:S01]  /*4770*/  IADD3 R197, PT, PT, R192, 0x78dde6e4, RZ ;  /* 0x78dde6e4c0c57810 */ /* 0x000fe20007ffe0ff */
[----:B------:R-:W-:Y:S01]  /*4780*/  IMAD.MOV.U32 R20, RZ, RZ, RZ ;  /* 0x000000ffff147224 */ /* 0x000fe200078e00ff */
        /* <DEDUP_REMOVED lines=29> */
[----:B------:R-:W-:Y:S01]  /*4960*/  VIADD R195, R193, 0x96a522ad ;  /* 0x96a522adc1c37836 */ /* 0x000fe20000000000 */
[----:B------:R-:W-:Y:S02]  /*4970*/  LOP3.LUT R197, R197, R200, R23, 0x96, !PT ;  /* 0x000000c8c5c57212 */ /* 0x000fe400078e9617 */
[----:B------:R-:W-:Y:S01]  /*4980*/  IADD3 R23, PT, PT, R192, -0x700cb87f, RZ ;  /* 0x8ff34781c0177810 */ /* 0x000fe20007ffe0ff */
[----:B------:R-:W-:-:S04]  /*4990*/  IMAD.WIDE.U32 R200, R199, -0x326172a9, RZ ;  /* 0xcd9e8d57c7c87825 */ /* 0x000fc800078e00ff */
[----:B------:R-:W-:Y:S01]  /*49a0*/  IMAD.WIDE.U32 R198, R197, -0x2daee0ad, RZ ;  /* 0xd2511f53c5c67825 */ /* 0x000fe200078e00ff */
[----:B------:R-:W-:-:S03]  /*49b0*/  LOP3.LUT R22, R23, R22, R201, 0x96, !PT ;  /* 0x0000001617167212 */ /* 0x000fc600078e96c9 */
[----:B------:R-:W-:Y:S01]  /*49c0*/  IMAD.MOV.U32 R18, RZ, RZ, R200 ;  /* 0x000000ffff127224 */ /* 0x000fe200078e00c8 */
[----:B------:R-:W-:Y:S02]  /*49d0*/  LOP3.LUT R23, R195, R194, R199, 0x96, !PT ;  /* 0x000000c2c3177212 */ /* 0x000fe400078e96c7 */
[----:B------:R-:W-:-:S07]  /*49e0*/  MOV R194, R198 ;  /* 0x000000c600c27202 */ /* 0x000fce0000000f00 */
.L_x_54924:
[----:B------:R-:W-:Y:S05]  /*49f0*/  BSYNC.RECONVERGENT B2 ;  /* 0x0000000000027941 */ /* 0x000fea0003800200 */
.L_x_54923:
        /* <DEDUP_REMOVED lines=9> */
[----:B------:R-:W-:Y:S01]  /*4a90*/  FADD.FTZ R187, R187, R16 ;  /* 0x00000010bbbb7221 */ /* 0x000fe20000010000 */
[----:B------:R-:W-:Y:S06]  /*4aa0*/  BRA `(.L_x_54922) ;  /* 0x0000003000e47947 */ /* 0x000fec0003800000 */
.L_x_54872:
        /* <DEDUP_REMOVED lines=21> */
.L_x_54932:
        /* <DEDUP_REMOVED lines=13> */
.L_x_54934:
[----:B------:R-:W-:Y:S05]  /*4cd0*/  BSYNC.RECONVERGENT B4 ;  /* 0x0000000000047941 */ /* 0x000fea0003800200 */
.L_x_54933:
        /* <DEDUP_REMOVED lines=59> */
[----:B------:R-:W-:-:S07]  /*5090*/  IMAD.MOV.U32 R110, RZ, RZ, RZ ;  /* 0x000000ffff6e7224 */ /* 0x000fce00078e00ff */
.L_x_54931:
[----:B------:R-:W-:Y:S05]  /*50a0*/  BSYNC.RECONVERGENT B3 ;  /* 0x0000000000037941 */ /* 0x000fea0003800200 */
.L_x_54930:
        /* <DEDUP_REMOVED lines=9> */
.L_x_54929:
[----:B------:R-:W-:Y:S05]  /*5140*/  BSYNC.RECONVERGENT B2 ;  /* 0x0000000000027941 */ /* 0x000fea0003800200 */
.L_x_54928:
        /* <DEDUP_REMOVED lines=17> */
.L_x_54939:
        /* <DEDUP_REMOVED lines=13> */
.L_x_54941:
[----:B------:R-:W-:Y:S05]  /*5330*/  BSYNC.RECONVERGENT B4 ;  /* 0x0000000000047941 */ /* 0x000fea0003800200 */
.L_x_54940:
        /* <DEDUP_REMOVED lines=57> */
[----:B------:R-:W-:-:S05]  /*56d0*/  VIADD R7, R193, 0x96a522ad ;  /* 0x96a522adc1077836 */ /* 0x000fca0000000000 */
[----:B------:R-:W-:Y:S01]  /*56e0*/  LOP3.LUT R23, R7, R110, R185, 0x96, !PT ;  /* 0x0000006e07177212 */ /* 0x000fe200078e96b9 */
[----:B------:R-:W-:Y:S02]  /*56f0*/  IMAD.MOV.U32 R7, RZ, RZ, R194 ;  /* 0x000000ffff077224 */ /* 0x000fe400078e00c2 */
[----:B------:R-:W-:-:S07]  /*5700*/  IMAD.MOV.U32 R194, RZ, RZ, R184 ;  /* 0x000000ffffc27224 */ /* 0x000fce00078e00b8 */
.L_x_54938:
[----:B------:R-:W-:Y:S05]  /*5710*/  BSYNC.RECONVERGENT B3 ;  /* 0x0000000000037941 */ /* 0x000fea0003800200 */
.L_x_54937:
        /* <DEDUP_REMOVED lines=9> */
.L_x_54936:
[----:B------:R-:W-:Y:S05]  /*57b0*/  BSYNC.RECONVERGENT B2 ;  /* 0x0000000000027941 */ /* 0x000fea0003800200 */
.L_x_54935:
        /* <DEDUP_REMOVED lines=17> */
.L_x_54946:
        /* <DEDUP_REMOVED lines=13> */
.L_x_54948:
[----:B------:R-:W-:Y:S05]  /*59a0*/  BSYNC.RECONVERGENT B4 ;  /* 0x0000000000047941 */ /* 0x000fea0003800200 */
.L_x_54947:
        /* <DEDUP_REMOVED lines=60> */
[----:B------:R-:W-:-:S07]  /*5d70*/  IMAD.MOV.U32 R194, RZ, RZ, R184 ;  /* 0x000000ffffc27224 */ /* 0x000fce00078e00b8 */
.L_x_54945:
[----:B------:R-:W-:Y:S05]  /*5d80*/  BSYNC.RECONVERGENT B3 ;  /* 0x0000000000037941 */ /* 0x000fea0003800200 */
.L_x_54944:
        /* <DEDUP_REMOVED lines=9> */
.L_x_54943:
[----:B------:R-:W-:Y:S05]  /*5e20*/  BSYNC.RECONVERGENT B2 ;  /* 0x0000000000027941 */ /* 0x000fea0003800200 */
.L_x_54942:
        /* <DEDUP_REMOVED lines=17> */
.L_x_54953:
        /* <DEDUP_REMOVED lines=13> */
.L_x_54955:
[----:B------:R-:W-:Y:S05]  /*6010*/  BSYNC.RECONVERGENT B4 ;  /* 0x0000000000047941 */ /* 0x000fea0003800200 */
.L_x_54954:
        /* <DEDUP_REMOVED lines=41> */
[----:B------:R-:W-:Y:S01]  /*62b0*/  IMAD.WIDE.U32 R196, R111, -0x326172a9, RZ ;  /* 0xcd9e8d576fc47825 */ /* 0x000fe200078e00ff */
[----:B------:R-:W-:-:S03]  /*62c0*/  IADD3 R111, PT, PT, R193, -0x24c28bd8, RZ ;  /* 0xdb3d7428c16f7810 */ /* 0x000fc60007ffe0ff */
[----:B------:R-:W-:Y:S01]  /*62d0*/  IMAD.WIDE.U32 R186, R5, -0x2daee0ad, RZ ;  /* 0xd2511f5305ba7825 */ /* 0x000fe200078e00ff */
[----:B------:R-:W-:-:S03]  /*62e0*/  LOP3.LUT R184, R23, R184, R197, 0x96, !PT ;  /* 0x000000b817b87212 */ /* 0x000fc600078e96c5 */
[----:B------:R-:W-:Y:S02]  /*62f0*/  VIADD R5, R193, 0x1fd5c5a3 ;  /* 0x1fd5c5a3c1057836 */ /* 0x000fe40000000000 */
[----:B------:R-:W-:-:S03]  /*6300*/  IMAD.WIDE.U32 R184, R184, -0x2daee0ad, RZ ;  /* 0xd2511f53b8b87825 */ /* 0x000fc600078e00ff */
[----:B------:R-:W-:Y:S01]  /*6310*/  LOP3.LUT R22, R5, R22, R187, 0x96, !PT ;  /* 0x0000001605167212 */ /* 0x000fe200078e96bb */
[----:B------:R-:W-:Y:S01]  /*6320*/  VIADD R5, R192, 0xf1bbcdc8 ;  /* 0xf1bbcdc8c0057836 */ /* 0x000fe20000000000 */
[----:B------:R-:W-:-:S03]  /*6330*/  LOP3.LUT R111, R111, R186, R185, 0x96, !PT ;  /* 0x000000ba6f6f7212 */ /* 0x000fc600078e96b9 */
[----:B------:R-:W-:-:S05]  /*6340*/  IMAD.WIDE.U32 R22, R22, -0x326172a9, RZ ;  /* 0xcd9e8d5716167825 */ /* 0x000fca00078e00ff */
        /* <DEDUP_REMOVED lines=10> */
.L_x_54952:
[----:B------:R-:W-:Y:S05]  /*63f0*/  BSYNC.RECONVERGENT B3 ;  /* 0x0000000000037941 */ /* 0x000fea0003800200 */
.L_x_54951:
        /* <DEDUP_REMOVED lines=9> */
.L_x_54950:
[----:B------:R-:W-:Y:S05]  /*6490*/  BSYNC.RECONVERGENT B2 ;  /* 0x0000000000027941 */ /* 0x000fea0003800200 */
.L_x_54949:
        /* <DEDUP_REMOVED lines=17> */
.L_x_54960:
        /* <DEDUP_REMOVED lines=13> */
.L_x_54962:
[----:B------:R-:W-:Y:S05]  /*6680*/  BSYNC.RECONVERGENT B4 ;  /* 0x0000000000047941 */ /* 0x000fea0003800200 */
.L_x_54961:
        /* <DEDUP_REMOVED lines=60> */
[----:B------:R-:W-:-:S07]  /*6a50*/  LOP3.LUT R23, R185, R184, R187, 0x96, !PT ;  /* 0x000000b8b9177212 */ /* 0x000fce00078e96bb */
.L_x_54959:
[----:B------:R-:W-:Y:S05]  /*6a60*/  BSYNC.RECONVERGENT B3 ;  /* 0x0000000000037941 */ /* 0x000fea0003800200 */
.L_x_54958:
        /* <DEDUP_REMOVED lines=9> */
.L_x_54957:
[----:B------:R-:W-:Y:S05]  /*6b00*/  BSYNC.RECONVERGENT B2 ;  /* 0x0000000000027941 */ /* 0x000fea0003800200 */
.L_x_54956:
        /* <DEDUP_REMOVED lines=17> */
.L_x_54967:
        /* <DEDUP_REMOVED lines=13> */
.L_x_54969:
[----:B------:R-:W-:Y:S05]  /*6cf0*/  BSYNC.RECONVERGENT B4 ;  /* 0x0000000000047941 */ /* 0x000fea0003800200 */
.L_x_54968:
        /* <DEDUP_REMOVED lines=26> */
[----:B------:R-:W-:Y:S01]  /*6ea0*/  LOP3.LUT R185, R185, R196, R23, 0x96, !PT ;  /* 0x000000c4b9b97212 */ /* 0x000fe200078e9617 */
[----:B------:R-:W-:Y:S01]  /*6eb0*/  VIADD R23, R192, 0x1715609d ;  /* 0x1715609dc0177836 */ /* 0x000fe20000000000 */
[----:B------:R-:W-:-:S03]  /*6ec0*/  LOP3.LUT R3, R3, R198, R187, 0x96, !PT ;  /* 0x000000c603037212 */ /* 0x000fc600078e96bb */
        /* <DEDUP_REMOVED lines=32> */
.L_x_54966:
[----:B------:R-:W-:Y:S05]  /*70d0*/  BSYNC.RECONVERGENT B3 ;  /* 0x0000000000037941 */ /* 0x000fea0003800200 */
.L_x_54965:
        /* <DEDUP_REMOVED lines=9> */
.L_x_54964:
[----:B------:R-:W-:Y:S05]  /*7170*/  BSYNC.RECONVERGENT B2 ;  /* 0x0000000000027941 */ /* 0x000fea0003800200 */
.L_x_54963:
        /* <DEDUP_REMOVED lines=17> */
.L_x_54974:
        /* <DEDUP_REMOVED lines=13> */
.L_x_54976:
[----:B------:R-:W-:Y:S05]  /*7360*/  BSYNC.RECONVERGENT B4 ;  /* 0x0000000000047941 */ /* 0x000fea0003800200 */
.L_x_54975:
        /* <DEDUP_REMOVED lines=8> */
[----:B------:R-:W-:Y:S02]  /*73f0*/  VIADD R195, R192, 0x3c6ef372 ;  /* 0x3c6ef372c0c37836 */ /* 0x000fe40000000000 */
[----:B------:R-:W-:Y:S01]  /*7400*/  IMAD.MOV.U32 R2, RZ, RZ, R194 ;  /* 0x000000ffff027224 */ /* 0x000fe200078e00c2 */
        /* <DEDUP_REMOVED lines=47> */
[----:B------:R-:W-:Y:S01]  /*7700*/  IMAD.MOV.U32 R18, RZ, RZ, R198 ;  /* 0x000000ffff127224 */ /* 0x000fe200078e00c6 */
[----:B------:R-:W-:Y:S01]  /*7710*/  LOP3.LUT R23, R187, R186, R197, 0x96, !PT ;  /* 0x000000babb177212 */ /* 0x000fe200078e96c5 */
[----:B------:R-:W-:Y:S01]  /*7720*/  IMAD.MOV.U32 R195, RZ, RZ, RZ ;  /* 0x000000ffffc37224 */ /* 0x000fe200078e00ff */
[----:B------:R-:W-:-:S07]  /*7730*/  MOV R194, R196 ;  /* 0x000000c400c27202 */ /* 0x000fce0000000f00 */
.L_x_54973:
[----:B------:R-:W-:Y:S05]  /*7740*/  BSYNC.RECONVERGENT B3 ;  /* 0x0000000000037941 */ /* 0x000fea0003800200 */
.L_x_54972:
        /* <DEDUP_REMOVED lines=9> */
.L_x_54971:
[----:B------:R-:W-:Y:S05]  /*77e0*/  BSYNC.RECONVERGENT B2 ;  /* 0x0000000000027941 */ /* 0x000fea0003800200 */
.L_x_54970:
        /* <DEDUP_REMOVED lines=16> */
.L_x_54979:
        /* <DEDUP_REMOVED lines=13> */
.L_x_54981:
[----:B------:R-:W-:Y:S05]  /*79c0*/  BSYNC.RECONVERGENT B3 ;  /* 0x0000000000037941 */ /* 0x000fea0003800200 */
.L_x_54980:
        /* <DEDUP_REMOVED lines=13> */
[C---:B------:R-:W-:Y:S02]  /*7aa0*/  IADD3 R187, PT, PT, R192.reuse, 0x3c6ef372, RZ ;  /* 0x3c6ef372c0bb7810 */ /* 0x040fe40007ffe0ff */
[----:B------:R-:W-:Y:S01]  /*7ab0*/  LOP3.LUT R195, R195, R198, R23, 0x96, !PT ;  /* 0x000000c6c3c37212 */ /* 0x000fe200078e9617 */
[----:B------:R-:W-:Y:S01]  /*7ac0*/  VIADD R23, R192, 0xdaa66d2b ;  /* 0xdaa66d2bc0177836 */ /* 0x000fe20000000000 */
[----:B------:R-:W-:Y:S01]  /*7ad0*/  LOP3.LUT R187, R187, R200, R197, 0x96, !PT ;  /* 0x000000c8bbbb7212 */ /* 0x000fe200078e96c5 */
[----:B------:R-:W-:Y:S02]  /*7ae0*/  IMAD.MOV.U32 R0, RZ, RZ, R194 ;  /* 0x000000ffff007224 */ /* 0x000fe400078e00c2 */
        /* <DEDUP_REMOVED lines=42> */
[----:B------:R-:W-:-:S07]  /*7d90*/  LOP3.LUT R23, R187, R196, R199, 0x96, !PT ;  /* 0x000000c4bb177212 */ /* 0x000fce00078e96c7 */
.L_x_54978:
[----:B------:R-:W-:Y:S05]  /*7da0*/  BSYNC.RECONVERGENT B2 ;  /* 0x0000000000027941 */ /* 0x000fea0003800200 */
.L_x_54977:
        /* <DEDUP_REMOVED lines=9> */
.L_x_54922:
[----:B------:R-:W-:Y:S05]  /*7e40*/  BSYNC.RECONVERGENT B1 ;  /* 0x0000000000017941 */ /* 0x000fea0003800200 */
.L_x_54871:
[----:B------:R-:W0:Y:S01]  /*7e50*/  LDC.64 R196, c[0x0][0x3a8] ;  /* 0x0000ea00ffc47b82 */ /* 0x000e220000000a00 */
[----:B------:R-:W-:Y:S01]  /*7e60*/  BSSY.RECONVERGENT B1, `(.L_x_54982) ;  /* 0x000001a000017945 */ /* 0x000fe20003800200 */
[----:B------:R-:W-:Y:S02]  /*7e70*/  IMAD.MOV.U32 R16, RZ, RZ, R194 ;  /* 0x000000ffff107224 */ /* 0x000fe400078e00c2 */
[----:B0-----:R-:W-:-:S05]  /*7e80*/  IMAD.WIDE.U32 R196, R9, 0x20, R196 ;  /* 0x0000002009c47825 */ /* 0x001fca00078e00c4 */
        /* <DEDUP_REMOVED lines=23> */
.L_x_54983:
[----:B------:R-:W-:Y:S05]  /*8000*/  BSYNC.RECONVERGENT B1 ;  /* 0x0000000000017941 */ /* 0x000fea0003800200 */
.L_x_54982:
[----:B------:R-:W-:Y:S02]  /*8010*/  VIADD R9, R9, 0x20 ;  /* 0x0000002009097836 */ /* 0x000fe40000000000 */
[----:B------:R-:W-:-:S07]  /*8020*/  VIADD R11, R11, 0x20 ;  /* 0x000000200b0b7836 */ /* 0x000fce0000000000 */
.L_x_54868:
[----:B------:R-:W-:Y:S05]  /*8030*/  BSYNC.RECONVERGENT B0 ;  /* 0x0000000000007941 */ /* 0x000fea0003800200 */
.L_x_54867:
        /* <DEDUP_REMOVED lines=10> */
.L_x_54987:
[----:B------:R-:W-:Y:S05]  /*80e0*/  BSYNC.RECONVERGENT B1 ;  /* 0x0000000000017941 */ /* 0x000fea0003800200 */
.L_x_54986:
[----:B------:R-:W-:Y:S01]  /*80f0*/  UISETP.NE.U32.AND UP0, UPT, UR4, URZ, UPT ;  /* 0x000000ff0400728c */ /* 0x000fe2000bf05070 */
[----:B------:R-:W-:Y:S03]  /*8100*/  BSSY.RECONVERGENT B1, `(.L_x_54988) ;  /* 0x0000697000017945 */ /* 0x000fe60003800200 */
[----:B------:R-:W-:-:S09]  /*8110*/  UISETP.NE.AND.EX UP0, UPT, UR5, URZ, UPT, UP0 ;  /* 0x000000ff0500728c */ /* 0x000fd2000bf05300 */
[----:B------:R-:W-:Y:S05]  /*8120*/  BRA.U !UP0, `(.L_x_54989) ;  /* 0x00000035086c7547 */ /* 0x000fea000b800000 */
[----:B------:R-:W0:Y:S02]  /*8130*/  LDC.64 R112, c[0x0][0x3a0] ;  /* 0x0000e800ff707b82 */ /* 0x000e240000000a00 */
[----:B01----:R-:W-:-:S05]  /*8140*/  IMAD.WIDE.U32 R196, R9, 0x20, R112 ;  /* 0x0000002009c47825 */ /* 0x003fca00078e0070 */
[----:B------:R0:W5:Y:S04]  /*8150*/  LDG.E.128 R112, desc[UR6][R196.64] ;  /* 0x00000006c4707981 */ /* 0x000168000c1e1d00 */
[----:B------:R0:W5:Y:S01]  /*8160*/  LDG.E.128 R116, desc[UR6][R196.64+0x10] ;  /* 0x00001006c4747981 */ /* 0x000162000c1e1d00 */
        /* <DEDUP_REMOVED lines=21> */
.L_x_54994:
        /* <DEDUP_REMOVED lines=13> */
.L_x_54996:
[----:B------:R-:W-:Y:S05]  /*8390*/  BSYNC.RECONVERGENT B4 ;  /* 0x0000000000047941 */ /* 0x000fea0003800200 */
.L_x_54995:
        /* <DEDUP_REMOVED lines=56> */
[----:B------:R-:W-:Y:S02]  /*8720*/  LOP3.LUT R22, R23, R22, R199, 0x96, !PT ;  /* 0x0000001617167212 */ /* 0x000fe400078e96c7 */
[----:B------:R-:W-:Y:S02]  /*8730*/  MOV R18, R198 ;  /* 0x000000c600127202 */ /* 0x000fe40000000f00 */
[----:B------:R-:W-:Y:S01]  /*8740*/  LOP3.LUT R23, R195, R194, R197, 0x96, !PT ;  /* 0x000000c2c3177212 */ /* 0x000fe200078e96c5 */
[----:B------:R-:W-:Y:S02]  /*8750*/  IMAD.MOV.U32 R194, RZ, RZ, R196 ;  /* 0x000000ffffc27224 */ /* 0x000fe400078e00c4 */
[----:B------:R-:W-:-:S07]  /*8760*/  IMAD.MOV.U32 R195, RZ, RZ, RZ ;  /* 0x000000ffffc37224 */ /* 0x000fce00078e00ff */
.L_x_54993:
[----:B------:R-:W-:Y:S05]  /*8770*/  BSYNC.RECONVERGENT B3 ;  /* 0x0000000000037941 */ /* 0x000fea0003800200 */
.L_x_54992:
        /* <DEDUP_REMOVED lines=10> */
.L_x_54991:
[----:B------:R-:W-:Y:S05]  /*8820*/  BSYNC.RECONVERGENT B2 ;  /* 0x0000000000027941 */ /* 0x000fea0003800200 */
.L_x_54990:
        /* <DEDUP_REMOVED lines=20> */
.L_x_55001:
        /* <DEDUP_REMOVED lines=13> */
.L_x_55003:
[----:B------:R-:W-:Y:S05]  /*8a40*/  BSYNC.RECONVERGENT B4 ;  /* 0x0000000000047941 */ /* 0x000fea0003800200 */
.L_x_55002:
        /* <DEDUP_REMOVED lines=61> */
.L_x_55000:
[----:B------:R-:W-:Y:S05]  /*8e20*/  BSYNC.RECONVERGENT B3 ;  /* 0x0000000000037941 */ /* 0x000fea0003800200 */
.L_x_54999:
        /* <DEDUP_REMOVED lines=10> */
.L_x_54998:
[----:B------:R-:W-:Y:S05]  /*8ed0*/  BSYNC.RECONVERGENT B2 ;  /* 0x0000000000027941 */ /* 0x000fea0003800200 */
.L_x_54997:
        /* <DEDUP_REMOVED lines=20> */
.L_x_55008:
        /* <DEDUP_REMOVED lines=13> */
.L_x_55010:
[----:B------:R-:W-:Y:S05]  /*90f0*/  BSYNC.RECONVERGENT B4 ;  /* 0x0000000000047941 */ /* 0x000fea0003800200 */
.L_x_55009:
        /* <DEDUP_REMOVED lines=60> */
[----:B------:R-:W-:-:S07]  /*94c0*/  IMAD.MOV.U32 R194, RZ, RZ, RZ ;  /* 0x000000ffffc27224 */ /* 0x000fce00078e00ff */
.L_x_55007:
[----:B------:R-:W-:Y:S05]  /*94d0*/  BSYNC.RECONVERGENT B3 ;  /* 0x0000000000037941 */ /* 0x000fea0003800200 */
.L_x_55006:
        /* <DEDUP_REMOVED lines=10> */
.L_x_55005:
[----:B------:R-:W-:Y:S05]  /*9580*/  BSYNC.RECONVERGENT B2 ;  /* 0x0000000000027941 */ /* 0x000fea0003800200 */
.L_x_55004:
        /* <DEDUP_REMOVED lines=20> */
.L_x_55015:
        /* <DEDUP_REMOVED lines=13> */
.L_x_55017:
[----:B------:R-:W-:Y:S05]  /*97a0*/  BSYNC.RECONVERGENT B4 ;  /* 0x0000000000047941 */ /* 0x000fea0003800200 */
.L_x_55016:
        /* <DEDUP_REMOVED lines=11> */
[----:B------:R-:W-:Y:S02]  /*9860*/  VIADD R197, R193, 0x76cf5d0a ;  /* 0x76cf5d0ac1c57836 */ /* 0x000fe40000000000 */
[----:B------:R-:W-:-:S03]  /*9870*/  IMAD.WIDE.U32 R194, R194, -0x326172a9, RZ ;  /* 0xcd9e8d57c2c27825 */ /* 0x000fc600078e00ff */
        /* <DEDUP_REMOVED lines=32> */
[----:B------:R-:W-:Y:S01]  /*9a80*/  VIADD R197, R193, 0xdb3d7428 ;  /* 0xdb3d7428c1c57836 */ /* 0x000fe20000000000 */
[----:B------:R-:W-:Y:S01]  /*9a90*/  IADD3 R5, PT, PT, R192, -0xe443238, RZ ;  /* 0xf1bbcdc8c0057810 */ /* 0x000fe20007ffe0ff */
[----:B------:R-:W-:-:S04]  /*9aa0*/  IMAD.WIDE.U32 R194, R194, -0x2daee0ad, RZ ;  /* 0xd2511f53c2c27825 */ /* 0x000fc800078e00ff */
[----:B------:R-:W-:Y:S01]  /*9ab0*/  IMAD.WIDE.U32 R22, R22, -0x326172a9, RZ ;  /* 0xcd9e8d5716167825 */ /* 0x000fe200078e00ff */
[----:B------:R-:W-:-:S03]  /*9ac0*/  LOP3.LUT R197, R197, R196, R195, 0x96, !PT ;  /* 0x000000c4c5c57212 */ /* 0x000fc600078e96c3 */
[----:B------:R-:W-:Y:S01]  /*9ad0*/  HFMA2 R195, -RZ, RZ, 0, 0 ;  /* 0x00000000ffc37431 */ /* 0x000fe200000001ff */
        /* <DEDUP_REMOVED lines=10> */
.L_x_55014:
[----:B------:R-:W-:Y:S05]  /*9b80*/  BSYNC.RECONVERGENT B3 ;  /* 0x0000000000037941 */ /* 0x000fea0003800200 */
.L_x_55013:
        /* <DEDUP_REMOVED lines=10> */
.L_x_55012:
[----:B------:R-:W-:Y:S05]  /*9c30*/  BSYNC.RECONVERGENT B2 ;  /* 0x0000000000027941 */ /* 0x000fea0003800200 */
.L_x_55011:
        /* <DEDUP_REMOVED lines=20> */
.L_x_55022:
        /* <DEDUP_REMOVED lines=13> */
.L_x_55024:
[----:B------:R-:W-:Y:S05]  /*9e50*/  BSYNC.RECONVERGENT B4 ;  /* 0x0000000000047941 */ /* 0x000fea0003800200 */
.L_x_55023:
        /* <DEDUP_REMOVED lines=61> */
.L_x_55021:
[----:B------:R-:W-:Y:S05]  /*a230*/  BSYNC.RECONVERGENT B3 ;  /* 0x0000000000037941 */ /* 0x000fea0003800200 */
.L_x_55020:
        /* <DEDUP_REMOVED lines=10> */
.L_x_55019:
[----:B------:R-:W-:Y:S05]  /*a2e0*/  BSYNC.RECONVERGENT B2 ;  /* 0x0000000000027941 */ /* 0x000fea0003800200 */
.L_x_55018:
        /* <DEDUP_REMOVED lines=20> */
.L_x_55029:
        /* <DEDUP_REMOVED lines=13> */
.L_x_55031:
[----:B------:R-:W-:Y:S05]  /*a500*/  BSYNC.RECONVERGENT B4 ;  /* 0x0000000000047941 */ /* 0x000fea0003800200 */
.L_x_55030:
        /* <DEDUP_REMOVED lines=61> */
.L_x_55028:
[----:B------:R-:W-:Y:S05]  /*a8e0*/  BSYNC.RECONVERGENT B3 ;  /* 0x0000000000037941 */ /* 0x000fea0003800200 */
.L_x_55027:
        /* <DEDUP_REMOVED lines=10> */
.L_x_55026:
[----:B------:R-:W-:Y:S05]  /*a990*/  BSYNC.RECONVERGENT B2 ;  /* 0x0000000000027941 */ /* 0x000fea0003800200 */
.L_x_55025:
        /* <DEDUP_REMOVED lines=20> */
.L_x_55036:
        /* <DEDUP_REMOVED lines=13> */
.L_x_55038:
[----:B------:R-:W-:Y:S05]  /*abb0*/  BSYNC.RECONVERGENT B4 ;  /* 0x0000000000047941 */ /* 0x000fea0003800200 */
.L_x_55037:
        /* <DEDUP_REMOVED lines=59> */
[----:B------:R-:W-:-:S07]  /*af70*/  HFMA2 R197, -RZ, RZ, 0, 0 ;  /* 0x00000000ffc57431 */ /* 0x000fce00000001ff */
.L_x_55035:
[----:B------:R-:W-:Y:S05]  /*af80*/  BSYNC.RECONVERGENT B3 ;  /* 0x0000000000037941 */ /* 0x000fea0003800200 */
.L_x_55034:
        /* <DEDUP_REMOVED lines=10> */
.L_x_55033:
[----:B------:R-:W-:Y:S05]  /*b030*/  BSYNC.RECONVERGENT B2 ;  /* 0x0000000000027941 */ /* 0x000fea0003800200 */
.L_x_55032:
        /* <DEDUP_REMOVED lines=19> */
.L_x_55042:
        /* <DEDUP_REMOVED lines=13> */
.L_x_55044:
[----:B------:R-:W-:Y:S05]  /*b240*/  BSYNC.RECONVERGENT B3 ;  /* 0x0000000000037941 */ /* 0x000fea0003800200 */
.L_x_55043:
[----:B------:R-:W-:Y:S01]  /*b250*/  IMAD.WIDE.U32 R194, R189, -0x326172a9, RZ ;  /* 0xcd9e8d57bdc27825 */ /* 0x000fe200078e00ff */
[----:B------:R-:W-:Y:S02]  /*b260*/  LOP3.LUT R200, R17, R23, R193, 0x96, !PT ;  /* 0x0000001711c87212 */ /* 0x000fe400078e96c1 */
[C---:B------:R-:W-:Y:S01]  /*b270*/  IADD3 R23, PT, PT, R192.reuse, -0x61c88647, RZ ;  /* 0x9e3779b9c0177810 */ /* 0x040fe20007ffe0ff */
[----:B------:R-:W-:Y:S01]  /*b280*/  VIADD R197, R192, 0x3c6ef372 ;  /* 0x3c6ef372c0c57836 */ /* 0x000fe20000000000 */
[----:B------:R-:W-:Y:S01]  /*b290*/  LOP3.LUT R198, R19, R195, R192, 0x96, !PT ;  /* 0x000000c313c67212 */ /* 0x000fe200078e96c0 */
[----:B------:R-:W-:Y:S01]  /*b2a0*/  IMAD.WIDE.U32 R200, R200, -0x326172a9, RZ ;  /* 0xcd9e8d57c8c87825 */ /* 0x000fe200078e00ff */
[----:B------:R-:W-:-:S03]  /*b2b0*/  MOV R0, R196 ;  /* 0x000000c400007202 */ /* 0x000fc60000000f00 */
        /* <DEDUP_REMOVED lines=8> */
[----:B------:R-:W-:Y:S02]  /*b340*/  LOP3.LUT R199, R199, R198, R23, 0x96, !PT ;  /* 0x000000c6c7c77212 */ /* 0x000fe400078e9617 */
[----:B------:R-:W-:Y:S02]  /*b350*/  IADD3 R23, PT, PT, R192, -0x255992d5, RZ ;  /* 0xdaa66d2bc0177810 */ /* 0x000fe40007ffe0ff */
        /* <DEDUP_REMOVED lines=11> */
[----:B------:R-:W-:Y:S02]  /*b410*/  IADD3 R23, PT, PT, R192, 0x1715609d, RZ ;  /* 0x1715609dc0177810 */ /* 0x000fe40007ffe0ff */
        /* <DEDUP_REMOVED lines=29> */
[----:B------:R-:W-:Y:S02]  /*b5f0*/  MOV R18, R200 ;  /* 0x000000c800127202 */ /* 0x000fe40000000f00 */
[----:B------:R-:W-:Y:S01]  /*b600*/  LOP3.LUT R23, R195, R194, R199, 0x96, !PT ;  /* 0x000000c2c3177212 */ /* 0x000fe200078e96c7 */
[----:B------:R-:W-:-:S07]  /*b610*/  IMAD.MOV.U32 R194, RZ, RZ, R198 ;  /* 0x000000ffffc27224 */ /* 0x000fce00078e00c6 */
.L_x_55041:
[----:B------:R-:W-:Y:S05]  /*b620*/  BSYNC.RECONVERGENT B2 ;  /* 0x0000000000027941 */ /* 0x000fea0003800200 */
.L_x_55040:
        /* <DEDUP_REMOVED lines=11> */
.L_x_54989:
        /* <DEDUP_REMOVED lines=21> */
.L_x_55049:
        /* <DEDUP_REMOVED lines=13> */
.L_x_55051:
[----:B------:R-:W-:Y:S05]  /*b900*/  BSYNC.RECONVERGENT B4 ;  /* 0x0000000000047941 */ /* 0x000fea0003800200 */
.L_x_55050:
        /* <DEDUP_REMOVED lines=56> */
[----:B------:R-:W-:-:S03]  /*bc90*/  MOV R18, R114 ;  /* 0x0000007200127202 */ /* 0x000fc60000000f00 */
[----:B------:R-:W-:Y:S01]  /*bca0*/  HFMA2 R114, -RZ, RZ, 0, 0 ;  /* 0x00000000ff727431 */ /* 0x000fe200000001ff */
[----:B------:R-:W-:Y:S02]  /*bcb0*/  LOP3.LUT R22, R23, R22, R115, 0x96, !PT ;  /* 0x0000001617167212 */ /* 0x000fe400078e9673 */
[----:B------:R-:W-:-:S07]  /*bcc0*/  LOP3.LUT R23, R113, R112, R195, 0x96, !PT ;  /* 0x0000007071177212 */ /* 0x000fce00078e96c3 */
.L_x_55048:
[----:B------:R-:W-:Y:S05]  /*bcd0*/  BSYNC.RECONVERGENT B3 ;  /* 0x0000000000037941 */ /* 0x000fea0003800200 */
.L_x_55047:
        /* <DEDUP_REMOVED lines=9> */
.L_x_55046:
[----:B------:R-:W-:Y:S05]  /*bd70*/  BSYNC.RECONVERGENT B2 ;  /* 0x0000000000027941 */ /* 0x000fea0003800200 */
.L_x_55045:
        /* <DEDUP_REMOVED lines=17> */
.L_x_55056:
        /* <DEDUP_REMOVED lines=13> */
.L_x_55058:
[----:B------:R-:W-:Y:S05]  /*bf60*/  BSYNC.RECONVERGENT B4 ;  /* 0x0000000000047941 */ /* 0x000fea0003800200 */
.L_x_55057:
        /* <DEDUP_REMOVED lines=58> */
[----:B------:R-:W-:Y:S02]  /*c310*/  LOP3.LUT R23, R7, R114, R117, 0x96, !PT ;  /* 0x0000007207177212 */ /* 0x000fe400078e9675 */
[----:B------:R-:W-:Y:S01]  /*c320*/  MOV R7, R194 ;  /* 0x000000c200077202 */ /* 0x000fe20000000f00 */
[----:B------:R-:W-:-:S07]  /*c330*/  IMAD.MOV.U32 R194, RZ, RZ, R116 ;  /* 0x000000ffffc27224 */ /* 0x000fce00078e0074 */
.L_x_55055:
[----:B------:R-:W-:Y:S05]  /*c340*/  BSYNC.RECONVERGENT B3 ;  /* 0x0000000000037941 */ /* 0x000fea0003800200 */
.L_x_55054:
        /* <DEDUP_REMOVED lines=9> */
.L_x_55053:
[----:B------:R-:W-:Y:S05]  /*c3e0*/  BSYNC.RECONVERGENT B2 ;  /* 0x0000000000027941 */ /* 0x000fea0003800200 */
.L_x_55052:
        /* <DEDUP_REMOVED lines=17> */
.L_x_55063:
        /* <DEDUP_REMOVED lines=13> */
.L_x_55065:
[----:B------:R-:W-:Y:S05]  /*c5d0*/  BSYNC.RECONVERGENT B4 ;  /* 0x0000000000047941 */ /* 0x000fea0003800200 */
.L_x_55064:
[----:B------:R-:W-:Y:S01]  /*c5e0*/  IMAD.WIDE.U32 R114, R189, -0x326172a9, RZ ;  /* 0xcd9e8d57bd727825 */ /* 0x000fe200078e00ff */
[----:B------:R-:W-:-:S03]  /*c5f0*/  LOP3.LUT R118, R17, R23, R193, 0x96, !PT ;  /* 0x0000001711767212 */ /* 0x000fc600078e96c1 */
[----:B------:R-:W-:Y:S01]  /*c600*/  HFMA2 R20, -RZ, RZ, 0, 0 ;  /* 0x00000000ff147431 */ /* 0x000fe200000001ff */
        /* <DEDUP_REMOVED lines=57> */
[----:B------:R-:W-:-:S07]  /*c9a0*/  IMAD.MOV.U32 R194, RZ, RZ, R116 ;  /* 0x000000ffffc27224 */ /* 0x000fce00078e0074 */
.L_x_55062:
[----:B------:R-:W-:Y:S05]  /*c9b0*/  BSYNC.RECONVERGENT B3 ;  /* 0x0000000000037941 */ /* 0x000fea0003800200 */
.L_x_55061:
        /* <DEDUP_REMOVED lines=9> */
.L_x_55060:
[----:B------:R-:W-:Y:S05]  /*ca50*/  BSYNC.RECONVERGENT B2 ;  /* 0x0000000000027941 */ /* 0x000fea0003800200 */
.L_x_55059:
        /* <DEDUP_REMOVED lines=17> */
.L_x_55070:
        /* <DEDUP_REMOVED lines=13> */
.L_x_55072:
[----:B------:R-:W-:Y:S05]  /*cc40*/  BSYNC.RECONVERGENT B4 ;  /* 0x0000000000047941 */ /* 0x000fea0003800200 */
.L_x_55071:
[----:B------:R-:W-:Y:S01]  /*cc50*/  IMAD.WIDE.U32 R116, R189, -0x326172a9, RZ ;  /* 0xcd9e8d57bd747825 */ /* 0x000fe200078e00ff */
[----:B0-----:R-:W-:-:S03]  /*cc60*/  LOP3.LUT R196, R17, R23, R193, 0x96, !PT ;  /* 0x0000001711c47212 */ /* 0x001fc600078e96c1 */
        /* <DEDUP_REMOVED lines=59> */
.L_x_55069:
[----:B------:R-:W-:Y:S05]  /*d020*/  BSYNC.RECONVERGENT B3 ;  /* 0x0000000000037941 */ /* 0x000fea0003800200 */
.L_x_55068:
        /* <DEDUP_REMOVED lines=9> */
.L_x_55067:
[----:B------:R-:W-:Y:S05]  /*d0c0*/  BSYNC.RECONVERGENT B2 ;  /* 0x0000000000027941 */ /* 0x000fea0003800200 */
.L_x_55066:
        /* <DEDUP_REMOVED lines=17> */
.L_x_55077:
        /* <DEDUP_REMOVED lines=13> */
.L_x_55079:
[----:B------:R-:W-:Y:S05]  /*d2b0*/  BSYNC.RECONVERGENT B4 ;  /* 0x0000000000047941 */ /* 0x000fea0003800200 */
.L_x_55078:
[----:B------:R-:W-:Y:S01]  /*d2c0*/  IMAD.WIDE.U32 R116, R189, -0x326172a9, RZ ;  /* 0xcd9e8d57bd747825 */ /* 0x000fe200078e00ff */
[----:B0-----:R-:W-:-:S03]  /*d2d0*/  LOP3.LUT R196, R17, R23, R193, 0x96, !PT ;  /* 0x0000001711c47212 */ /* 0x001fc600078e96c1 */
        /* <DEDUP_REMOVED lines=59> */
.L_x_55076:
[----:B------:R-:W-:Y:S05]  /*d690*/  BSYNC.RECONVERGENT B3 ;  /* 0x0000000000037941 */ /* 0x000fea0003800200 */
.L_x_55075:
        /* <DEDUP_REMOVED lines=9> */
.L_x_55074:
[----:B------:R-:W-:Y:S05]  /*d730*/  BSYNC.RECONVERGENT B2 ;  /* 0x0000000000027941 */ /* 0x000fea0003800200 */
.L_x_55073:
        /* <DEDUP_REMOVED lines=17> */
.L_x_55084:
        /* <DEDUP_REMOVED lines=13> */
.L_x_55086:
[----:B------:R-:W-:Y:S05]  /*d920*/  BSYNC.RECONVERGENT B4 ;  /* 0x0000000000047941 */ /* 0x000fea0003800200 */
.L_x_55085:
[----:B------:R-:W-:Y:S01]  /*d930*/  IMAD.WIDE.U32 R118, R189, -0x326172a9, RZ ;  /* 0xcd9e8d57bd767825 */ /* 0x000fe200078e00ff */
[----:B------:R-:W-:-:S03]  /*d940*/  LOP3.LUT R198, R17, R23, R193, 0x96, !PT ;  /* 0x0000001711c67212 */ /* 0x000fc600078e96c1 */
[----:B------:R-:W-:Y:S01]  /*d950*/  HFMA2 R16, -RZ, RZ, 0, 0 ;  /* 0x00000000ff107431 */ /* 0x000fe200000001ff */
[----:B------:R-:W-:Y:S01]  /*d960*/  IADD3 R23, PT, PT, R193, -0x4498517b, RZ ;  /* 0xbb67ae85c1177810 */ /* 0x000fe20007ffe0ff */
[----:B------:R-:W-:Y:S01]  /*d970*/  VIADD R3, R192, 0x9e3779b9 ;  /* 0x9e3779b9c0037836 */ /* 0x000fe20000000000 */
[----:B0-----:R-:W-:Y:S01]  /*d980*/  LOP3.LUT R196, R19, R119, R192, 0x96, !PT ;  /* 0x0000007713c47212 */ /* 0x001fe200078e96c0 */
        /* <DEDUP_REMOVED lines=55> */
.L_x_55083:
[----:B------:R-:W-:Y:S05]  /*dd00*/  BSYNC.RECONVERGENT B3 ;  /* 0x0000000000037941 */ /* 0x000fea0003800200 */
.L_x_55082:
        /* <DEDUP_REMOVED lines=9> */
.L_x_55081:
[----:B------:R-:W-:Y:S05]  /*dda0*/  BSYNC.RECONVERGENT B2 ;  /* 0x0000000000027941 */ /* 0x000fea0003800200 */
.L_x_55080:
        /* <DEDUP_REMOVED lines=17> */
.L_x_55091:
        /* <DEDUP_REMOVED lines=13> */
.L_x_55093:
[----:B------:R-:W-:Y:S05]  /*df90*/  BSYNC.RECONVERGENT B4 ;  /* 0x0000000000047941 */ /* 0x000fea0003800200 */
.L_x_55092:
[----:B------:R-:W-:Y:S01]  /*dfa0*/  IMAD.WIDE.U32 R118, R189, -0x326172a9, RZ ;  /* 0xcd9e8d57bd767825 */ /* 0x000fe200078e00ff */
[----:B------:R-:W-:Y:S02]  /*dfb0*/  LOP3.LUT R198, R17, R23, R193, 0x96, !PT ;  /* 0x0000001711c67212 */ /* 0x000fe400078e96c1 */
[C---:B------:R-:W-:Y:S01]  /*dfc0*/  IADD3 R195, PT, PT, R192.reuse, 0x3c6ef372, RZ ;  /* 0x3c6ef372c0c37810 */ /* 0x040fe20007ffe0ff */
[----:B------:R-:W-:Y:S01]  /*dfd0*/  VIADD R23, R192, 0x9e3779b9 ;  /* 0x9e3779b9c0177836 */ /* 0x000fe20000000000 */
[----:B0-----:R-:W-:Y:S01]  /*dfe0*/  LOP3.LUT R196, R19, R119, R192, 0x96, !PT ;  /* 0x0000007713c47212 */ /* 0x001fe200078e96c0 */
[----:B------:R-:W-:Y:S01]  /*dff0*/  IMAD.WIDE.U32 R198, R198, -0x326172a9, RZ ;  /* 0xcd9e8d57c6c67825 */ /* 0x000fe200078e00ff */
[----:B------:R-:W-:Y:S02]  /*e000*/  IADD3 R119, PT, PT, R193, -0x4498517b, RZ ;  /* 0xbb67ae85c1777810 */ /* 0x000fe40007ffe0ff */
[----:B------:R-:W-:Y:S01]  /*e010*/  MOV R2, R194 ;  /* 0x000000c200027202 */ /* 0x000fe20000000f00 */
[----:B------:R-:W-:Y:S01]  /*e020*/  IMAD.WIDE.U32 R196, R196, -0x2daee0ad, RZ ;  /* 0xd2511f53c4c47825 */ /* 0x000fe200078e00ff */
[----:B------:R-:W-:-:S04]  /*e030*/  LOP3.LUT R23, R23, R118, R199, 0x96, !PT ;  /* 0x0000007617177212 */ /* 0x000fc800078e96c7 */
        /* <DEDUP_REMOVED lines=45> */
[----:B------:R-:W-:-:S04]  /*e310*/  IMAD.WIDE.U32 R196, R195, -0x2daee0ad, RZ ;  /* 0xd2511f53c3c47825 */ /* 0x000fc800078e00ff */
[----:B------:R-:W-:Y:S01]  /*e320*/  HFMA2 R195, -RZ, RZ, 0, 0 ;  /* 0x00000000ffc37431 */ /* 0x000fe200000001ff */
[----:B------:R-:W-:Y:S01]  /*e330*/  LOP3.LUT R22, R23, R22, R199, 0x96, !PT ;  /* 0x0000001617167212 */ /* 0x000fe200078e96c7 */
[----:B------:R-:W-:Y:S01]  /*e340*/  IMAD.MOV.U32 R18, RZ, RZ, R198 ;  /* 0x000000ffff127224 */ /* 0x000fe200078e00c6 */
[----:B------:R-:W-:Y:S01]  /*e350*/  LOP3.LUT R23, R119, R118, R197, 0x96, !PT ;  /* 0x0000007677177212 */ /* 0x000fe200078e96c5 */
[----:B------:R-:W-:-:S07]  /*e360*/  IMAD.MOV.U32 R194, RZ, RZ, R196 ;  /* 0x000000ffffc27224 */ /* 0x000fce00078e00c4 */
.L_x_55090:
[----:B------:R-:W-:Y:S05]  /*e370*/  BSYNC.RECONVERGENT B3 ;  /* 0x0000000000037941 */ /* 0x000fea0003800200 */
.L_x_55089:
        /* <DEDUP_REMOVED lines=9> */
.L_x_55088:
[----:B------:R-:W-:Y:S05]  /*e410*/  BSYNC.RECONVERGENT B2 ;  /* 0x0000000000027941 */ /* 0x000fea0003800200 */
.L_x_55087:
        /* <DEDUP_REMOVED lines=16> */
.L_x_55096:
        /* <DEDUP_REMOVED lines=13> */
.L_x_55098:
[----:B------:R-:W-:Y:S05]  /*e5f0*/  BSYNC.RECONVERGENT B3 ;  /* 0x0000000000037941 */ /* 0x000fea0003800200 */
.L_x_55097:
[----:B0-----:R-:W-:Y:S01]  /*e600*/  IMAD.WIDE.U32 R196, R189, -0x326172a9, RZ ;  /* 0xcd9e8d57bdc47825 */ /* 0x001fe200078e00ff */
[----:B------:R-:W-:-:S03]  /*e610*/  LOP3.LUT R200, R17, R23, R193, 0x96, !PT ;  /* 0x0000001711c87212 */ /* 0x000fc600078e96c1 */
[----:B------:R-:W-:Y:S01]  /*e620*/  HFMA2 R20, -RZ, RZ, 0, 0 ;  /* 0x00000000ff147431 */ /* 0x000fe200000001ff */
        /* <DEDUP_REMOVED lines=58> */
.L_x_55095:
[----:B------:R-:W-:Y:S05]  /*e9d0*/  BSYNC.RECONVERGENT B2 ;  /* 0x0000000000027941 */ /* 0x000fea0003800200 */
.L_x_55094:
        /* <DEDUP_REMOVED lines=9> */
.L_x_55039:
[----:B------:R-:W-:Y:S05]  /*ea70*/  BSYNC.RECONVERGENT B1 ;  /* 0x0000000000017941 */ /* 0x000fea0003800200 */
.L_x_54988:
[----:B0-----:R-:W0:Y:S01]  /*ea80*/  LDC.64 R196, c[0x0][0x3a8] ;  /* 0x0000ea00ffc47b82 */ /* 0x001e220000000a00 */
[----:B------:R-:W-:Y:S01]  /*ea90*/  BSSY.RECONVERGENT B1, `(.L_x_55099) ;  /* 0x000001a000017945 */ /* 0x000fe20003800200 */
[----:B------:R-:W-:Y:S01]  /*eaa0*/  MOV R16, R194 ;  /* 0x000000c200107202 */ /* 0x000fe20000000f00 */
[----:B0-----:R-:W-:-:S05]  /*eab0*/  IMAD.WIDE.U32 R196, R9, 0x20, R196 ;  /* 0x0000002009c47825 */ /* 0x001fca00078e00c4 */
[----:B-----5:R0:W-:Y:S04]  /*eac0*/  STG.E.128 desc[UR6][R196.64], R112 ;  /* 0x00000070c4007986 */ /* 0x0201e8000c101d06 */
        /* <DEDUP_REMOVED lines=22> */
.L_x_55100:
[----:B------:R-:W-:Y:S05]  /*ec30*/  BSYNC.RECONVERGENT B1 ;  /* 0x0000000000017941 */ /* 0x000fea0003800200 */
.L_x_55099:
[----:B------:R-:W-:Y:S01]  /*ec40*/  IADD3 R9, PT, PT, R9, 0x20, RZ ;  /* 0x0000002009097810 */ /* 0x000fe20007ffe0ff */
[----:B------:R-:W-:-:S07]  /*ec50*/  VIADD R11, R11, 0x20 ;  /* 0x000000200b0b7836 */ /* 0x000fce0000000000 */
.L_x_54985:
[----:B------:R-:W-:Y:S05]  /*ec60*/  BSYNC.RECONVERGENT B0 ;  /* 0x0000000000007941 */ /* 0x000fea0003800200 */
.L_x_54984:
        /* <DEDUP_REMOVED lines=10> */
.L_x_55104:
[----:B------:R-:W-:Y:S05]  /*ed10*/  BSYNC.RECONVERGENT B1 ;  /* 0x0000000000017941 */ /* 0x000fea0003800200 */
.L_x_55103:
        /* <DEDUP_REMOVED lines=29> */
.L_x_55111:
        /* <DEDUP_REMOVED lines=13> */
.L_x_55113:
[----:B------:R-:W-:Y:S05]  /*efc0*/  BSYNC.RECONVERGENT B4 ;  /* 0x0000000000047941 */ /* 0x000fea0003800200 */
.L_x_55112:
        /* <DEDUP_REMOVED lines=61> */
.L_x_55110:
[----:B------:R-:W-:Y:S05]  /*f3a0*/  BSYNC.RECONVERGENT B3 ;  /* 0x0000000000037941 */ /* 0x000fea0003800200 */
.L_x_55109:
        /* <DEDUP_REMOVED lines=10> */
.L_x_55108:
[----:B------:R-:W-:Y:S05]  /*f450*/  BSYNC.RECONVERGENT B2 ;  /* 0x0000000000027941 */ /* 0x000fea0003800200 */
.L_x_55107:
        /* <DEDUP_REMOVED lines=20> */
.L_x_55118:
        /* <DEDUP_REMOVED lines=13> */
.L_x_55120:
[----:B------:R-:W-:Y:S05]  /*f670*/  BSYNC.RECONVERGENT B4 ;  /* 0x0000000000047941 */ /* 0x000fea0003800200 */
.L_x_55119:
        /* <DEDUP_REMOVED lines=61> */
.L_x_55117:
[----:B------:R-:W-:Y:S05]  /*fa50*/  BSYNC.RECONVERGENT B3 ;  /* 0x0000000000037941 */ /* 0x000fea0003800200 */
.L_x_55116:
        /* <DEDUP_REMOVED lines=10> */
.L_x_55115:
[----:B------:R-:W-:Y:S05]  /*fb00*/  BSYNC.RECONVERGENT B2 ;  /* 0x0000000000027941 */ /* 0x000fea0003800200 */
.L_x_55114:
        /* <DEDUP_REMOVED lines=20> */
.L_x_55125:
        /* <DEDUP_REMOVED lines=13> */
.L_x_55127:
[----:B------:R-:W-:Y:S05]  /*fd20*/  BSYNC.RECONVERGENT B4 ;  /* 0x0000000000047941 */ /* 0x000fea0003800200 */
.L_x_55126:
        /* <DEDUP_REMOVED lines=61> */
.L_x_55124:
[----:B------:R-:W-:Y:S05]  /*10100*/  BSYNC.RECONVERGENT B3 ;  /* 0x0000000000037941 */ /* 0x000fea0003800200 */
.L_x_55123:
        /* <DEDUP_REMOVED lines=10> */
.L_x_55122:
[----:B------:R-:W-:Y:S05]  /*101b0*/  BSYNC.RECONVERGENT B2 ;  /* 0x0000000000027941 */ /* 0x000fea0003800200 */
.L_x_55121:
        /* <DEDUP_REMOVED lines=20> */
.L_x_55132:
        /* <DEDUP_REMOVED lines=13> */
.L_x_55134:
[----:B------:R-:W-:Y:S05]  /*103d0*/  BSYNC.RECONVERGENT B4 ;  /* 0x0000000000047941 */ /* 0x000fea0003800200 */
.L_x_55133:
        /* <DEDUP_REMOVED lines=61> */
.L_x_55131:
[----:B------:R-:W-:Y:S05]  /*107b0*/  BSYNC.RECONVERGENT B3 ;  /* 0x0000000000037941 */ /* 0x000fea0003800200 */
.L_x_55130:
        /* <DEDUP_REMOVED lines=10> */
.L_x_55129:
[----:B------:R-:W-:Y:S05]  /*10860*/  BSYNC.RECONVERGENT B2 ;  /* 0x0000000000027941 */ /* 0x000fea0003800200 */
.L_x_55128:
        /* <DEDUP_REMOVED lines=20> */
.L_x_55139:
        /* <DEDUP_REMOVED lines=13> */
.L_x_55141:
[----:B------:R-:W-:Y:S05]  /*10a80*/  BSYNC.RECONVERGENT B4 ;  /* 0x0000000000047941 */ /* 0x000fea0003800200 */
.L_x_55140:
        /* <DEDUP_REMOVED lines=61> */
.L_x_55138:
[----:B------:R-:W-:Y:S05]  /*10e60*/  BSYNC.RECONVERGENT B3 ;  /* 0x0000000000037941 */ /* 0x000fea0003800200 */
.L_x_55137:
        /* <DEDUP_REMOVED lines=10> */
.L_x_55136:
[----:B------:R-:W-:Y:S05]  /*10f10*/  BSYNC.RECONVERGENT B2 ;  /* 0x0000000000027941 */ /* 0x000fea0003800200 */
.L_x_55135:
        /* <DEDUP_REMOVED lines=20> */
.L_x_55146:
        /* <DEDUP_REMOVED lines=13> */
.L_x_55148:
[----:B------:R-:W-:Y:S05]  /*11130*/  BSYNC.RECONVERGENT B4 ;  /* 0x0000000000047941 */ /* 0x000fea0003800200 */
.L_x_55147:
        /* <DEDUP_REMOVED lines=61> */
.L_x_55145:
[----:B------:R-:W-:Y:S05]  /*11510*/  BSYNC.RECONVERGENT B3 ;  /* 0x0000000000037941 */ /* 0x000fea0003800200 */
.L_x_55144:
        /* <DEDUP_REMOVED lines=10> */
.L_x_55143:
[----:B------:R-:W-:Y:S05]  /*115c0*/  BSYNC.RECONVERGENT B2 ;  /* 0x0000000000027941 */ /* 0x000fea0003800200 */
.L_x_55142:
        /* <DEDUP_REMOVED lines=20> */
.L_x_55153:
        /* <DEDUP_REMOVED lines=13> */
.L_x_55155:
[----:B------:R-:W-:Y:S05]  /*117e0*/  BSYNC.RECONVERGENT B4 ;  /* 0x0000000000047941 */ /* 0x000fea0003800200 */
.L_x_55154:
        /* <DEDUP_REMOVED lines=60> */
.L_x_55152:
[----:B------:R-:W-:Y:S05]  /*11bb0*/  BSYNC.RECONVERGENT B3 ;  /* 0x0000000000037941 */ /* 0x000fea0003800200 */
.L_x_55151:
        /* <DEDUP_REMOVED lines=10> */
.L_x_55150:
[----:B------:R-:W-:Y:S05]  /*11c60*/  BSYNC.RECONVERGENT B2 ;  /* 0x0000000000027941 */ /* 0x000fea0003800200 */
.L_x_55149:
        /* <DEDUP_REMOVED lines=19> */
.L_x_55159:
        /* <DEDUP_REMOVED lines=13> */
.L_x_55161:
[----:B------:R-:W-:Y:S05]  /*11e70*/  BSYNC.RECONVERGENT B3 ;  /* 0x0000000000037941 */ /* 0x000fea0003800200 */
.L_x_55160:
        /* <DEDUP_REMOVED lines=61> */
.L_x_55158:
[----:B------:R-:W-:Y:S05]  /*12250*/  BSYNC.RECONVERGENT B2 ;  /* 0x0000000000027941 */ /* 0x000fea0003800200 */
.L_x_55157:
        /* <DEDUP_REMOVED lines=11> */
.L_x_55106:
        /* <DEDUP_REMOVED lines=21> */
.L_x_55166:
        /* <DEDUP_REMOVED lines=13> */
.L_x_55168:
[----:B------:R-:W-:Y:S05]  /*12530*/  BSYNC.RECONVERGENT B4 ;  /* 0x0000000000047941 */ /* 0x000fea0003800200 */
.L_x_55167:
        /* <DEDUP_REMOVED lines=60> */
.L_x_55165:
[----:B------:R-:W-:Y:S05]  /*12900*/  BSYNC.RECONVERGENT B3 ;  /* 0x0000000000037941 */ /* 0x000fea0003800200 */
.L_x_55164:
        /* <DEDUP_REMOVED lines=9> */
.L_x_55163:
[----:B------:R-:W-:Y:S05]  /*129a0*/  BSYNC.RECONVERGENT B2 ;  /* 0x0000000000027941 */ /* 0x000fea0003800200 */
.L_x_55162:
        /* <DEDUP_REMOVED lines=17> */
.L_x_55173:
        /* <DEDUP_REMOVED lines=13> */
.L_x_55175:
[----:B------:R-:W-:Y:S05]  /*12b90*/  BSYNC.RECONVERGENT B4 ;  /* 0x0000000000047941 */ /* 0x000fea0003800200 */
.L_x_55174:
        /* <DEDUP_REMOVED lines=61> */
.L_x_55172:
[----:B------:R-:W-:Y:S05]  /*12f70*/  BSYNC.RECONVERGENT B3 ;  /* 0x0000000000037941 */ /* 0x000fea0003800200 */
.L_x_55171:
        /* <DEDUP_REMOVED lines=9> */
.L_x_55170:
[----:B------:R-:W-:Y:S05]  /*13010*/  BSYNC.RECONVERGENT B2 ;  /* 0x0000000000027941 */ /* 0x000fea0003800200 */
.L_x_55169:
        /* <DEDUP_REMOVED lines=17> */
.L_x_55180:
        /* <DEDUP_REMOVED lines=13> */
.L_x_55182:
[----:B------:R-:W-:Y:S05]  /*13200*/  BSYNC.RECONVERGENT B4 ;  /* 0x0000000000047941 */ /* 0x000fea0003800200 */
.L_x_55181:
        /* <DEDUP_REMOVED lines=61> */
.L_x_55179:
[----:B------:R-:W-:Y:S05]  /*135e0*/  BSYNC.RECONVERGENT B3 ;  /* 0x0000000000037941 */ /* 0x000fea0003800200 */
.L_x_55178:
        /* <DEDUP_REMOVED lines=9> */
.L_x_55177:
[----:B------:R-:W-:Y:S05]  /*13680*/  BSYNC.RECONVERGENT B2 ;  /* 0x0000000000027941 */ /* 0x000fea0003800200 */
.L_x_55176:
        /* <DEDUP_REMOVED lines=17> */
.L_x_55187:
        /* <DEDUP_REMOVED lines=13> */
.L_x_55189:
[----:B------:R-:W-:Y:S05]  /*13870*/  BSYNC.RECONVERGENT B4 ;  /* 0x0000000000047941 */ /* 0x000fea0003800200 */
.L_x_55188:
        /* <DEDUP_REMOVED lines=61> */
.L_x_55186:
[----:B------:R-:W-:Y:S05]  /*13c50*/  BSYNC.RECONVERGENT B3 ;  /* 0x0000000000037941 */ /* 0x000fea0003800200 */
.L_x_55185:
        /* <DEDUP_REMOVED lines=9> */
.L_x_55184:
[----:B------:R-:W-:Y:S05]  /*13cf0*/  BSYNC.RECONVERGENT B2 ;  /* 0x0000000000027941 */ /* 0x000fea0003800200 */
.L_x_55183:
        /* <DEDUP_REMOVED lines=17> */
.L_x_55194:
        /* <DEDUP_REMOVED lines=13> */
.L_x_55196:
[----:B------:R-:W-:Y:S05]  /*13ee0*/  BSYNC.RECONVERGENT B4 ;  /* 0x0000000000047941 */ /* 0x000fea0003800200 */
.L_x_55195:
        /* <DEDUP_REMOVED lines=61> */
.L_x_55193:
[----:B------:R-:W-:Y:S05]  /*142c0*/  BSYNC.RECONVERGENT B3 ;  /* 0x0000000000037941 */ /* 0x000fea0003800200 */
.L_x_55192:
        /* <DEDUP_REMOVED lines=9> */
.L_x_55191:
[----:B------:R-:W-:Y:S05]  /*14360*/  BSYNC.RECONVERGENT B2 ;  /* 0x0000000000027941 */ /* 0x000fea0003800200 */
.L_x_55190:
        /* <DEDUP_REMOVED lines=17> */
.L_x_55201:
        /* <DEDUP_REMOVED lines=13> */
.L_x_55203:
[----:B------:R-:W-:Y:S05]  /*14550*/  BSYNC.RECONVERGENT B4 ;  /* 0x0000000000047941 */ /* 0x000fea0003800200 */
.L_x_55202:
        /* <DEDUP_REMOVED lines=61> */
.L_x_55200:
[----:B------:R-:W-:Y:S05]  /*14930*/  BSYNC.RECONVERGENT B3 ;  /* 0x0000000000037941 */ /* 0x000fea0003800200 */
.L_x_55199:
        /* <DEDUP_REMOVED lines=9> */
.L_x_55198:
[----:B------:R-:W-:Y:S05]  /*149d0*/  BSYNC.RECONVERGENT B2 ;  /* 0x0000000000027941 */ /* 0x000fea0003800200 */
.L_x_55197:
        /* <DEDUP_REMOVED lines=17> */
.L_x_55208:
        /* <DEDUP_REMOVED lines=13> */
.L_x_55210:
[----:B------:R-:W-:Y:S05]  /*14bc0*/  BSYNC.RECONVERGENT B4 ;  /* 0x0000000000047941 */ /* 0x000fea0003800200 */
.L_x_55209:
        /* <DEDUP_REMOVED lines=61> */
.L_x_55207:
[----:B------:R-:W-:Y:S05]  /*14fa0*/  BSYNC.RECONVERGENT B3 ;  /* 0x0000000000037941 */ /* 0x000fea0003800200 */
.L_x_55206:
        /* <DEDUP_REMOVED lines=9> */
.L_x_55205:
[----:B------:R-:W-:Y:S05]  /*15040*/  BSYNC.RECONVERGENT B2 ;  /* 0x0000000000027941 */ /* 0x000fea0003800200 */
.L_x_55204:
        /* <DEDUP_REMOVED lines=16> */
.L_x_55213:
        /* <DEDUP_REMOVED lines=13> */
.L_x_55215:
[----:B------:R-:W-:Y:S05]  /*15220*/  BSYNC.RECONVERGENT B3 ;  /* 0x0000000000037941 */ /* 0x000fea0003800200 */
.L_x_55214:
        /* <DEDUP_REMOVED lines=61> */
.L_x_55212:
[----:B------:R-:W-:Y:S05]  /*15600*/  BSYNC.RECONVERGENT B2 ;  /* 0x0000000000027941 */ /* 0x000fea0003800200 */
.L_x_55211:
        /* <DEDUP_REMOVED lines=9> */
.L_x_55156:
[----:B------:R-:W-:Y:S05]  /*156a0*/  BSYNC.RECONVERGENT B1 ;  /* 0x0000000000017941 */ /* 0x000fea0003800200 */
.L_x_55105:
        /* <DEDUP_REMOVED lines=27> */
.L_x_55217:
[----:B------:R-:W-:Y:S05]  /*15860*/  BSYNC.RECONVERGENT B1 ;  /* 0x0000000000017941 */ /* 0x000fea0003800200 */
.L_x_55216:
[----:B------:R-:W-:Y:S01]  /*15870*/  IADD3 R9, PT, PT, R9, 0x20, RZ ;  /* 0x0000002009097810 */ /* 0x000fe20007ffe0ff */
[----:B------:R-:W-:-:S07]  /*15880*/  VIADD R11, R11, 0x20 ;  /* 0x000000200b0b7836 */ /* 0x000fce0000000000 */
.L_x_55102:
[----:B------:R-:W-:Y:S05]  /*15890*/  BSYNC.RECONVERGENT B0 ;  /* 0x0000000000007941 */ /* 0x000fea0003800200 */
.L_x_55101:
        /* <DEDUP_REMOVED lines=10> */
.L_x_55221:
[----:B------:R-:W-:Y:S05]  /*15940*/  BSYNC.RECONVERGENT B1 ;  /* 0x0000000000017941 */ /* 0x000fea0003800200 */
.L_x_55220:
        /* <DEDUP_REMOVED lines=29> */
.L_x_55228:
        /* <DEDUP_REMOVED lines=13> */
.L_x_55230:
[----:B------:R-:W-:Y:S05]  /*15bf0*/  BSYNC.RECONVERGENT B4 ;  /* 0x0000000000047941 */ /* 0x000fea0003800200 */
.L_x_55229:
        /* <DEDUP_REMOVED lines=61> */
.L_x_55227:
[----:B------:R-:W-:Y:S05]  /*15fd0*/  BSYNC.RECONVERGENT B3 ;  /* 0x0000000000037941 */ /* 0x000fea0003800200 */
.L_x_55226:
        /* <DEDUP_REMOVED lines=10> */
.L_x_55225:
[----:B------:R-:W-:Y:S05]  /*16080*/  BSYNC.RECONVERGENT B2 ;  /* 0x0000000000027941 */ /* 0x000fea0003800200 */
.L_x_55224:
        /* <DEDUP_REMOVED lines=20> */
.L_x_55235:
        /* <DEDUP_REMOVED lines=13> */
.L_x_55237:
[----:B------:R-:W-:Y:S05]  /*162a0*/  BSYNC.RECONVERGENT B4 ;  /* 0x0000000000047941 */ /* 0x000fea0003800200 */
.L_x_55236:
        /* <DEDUP_REMOVED lines=61> */
.L_x_55234:
[----:B------:R-:W-:Y:S05]  /*16680*/  BSYNC.RECONVERGENT B3 ;  /* 0x0000000000037941 */ /* 0x000fea0003800200 */
.L_x_55233:
        /* <DEDUP_REMOVED lines=10> */
.L_x_55232:
[----:B------:R-:W-:Y:S05]  /*16730*/  BSYNC.RECONVERGENT B2 ;  /* 0x0000000000027941 */ /* 0x000fea0003800200 */
.L_x_55231:
        /* <DEDUP_REMOVED lines=20> */
.L_x_55242:
        /* <DEDUP_REMOVED lines=13> */
.L_x_55244:
[----:B------:R-:W-:Y:S05]  /*16950*/  BSYNC.RECONVERGENT B4 ;  /* 0x0000000000047941 */ /* 0x000fea0003800200 */
.L_x_55243:
        /* <DEDUP_REMOVED lines=61> */
.L_x_55241:
[----:B------:R-:W-:Y:S05]  /*16d30*/  BSYNC.RECONVERGENT B3 ;  /* 0x0000000000037941 */ /* 0x000fea0003800200 */
.L_x_55240:
        /* <DEDUP_REMOVED lines=10> */
.L_x_55239:
[----:B------:R-:W-:Y:S05]  /*16de0*/  BSYNC.RECONVERGENT B2 ;  /* 0x0000000000027941 */ /* 0x000fea0003800200 */
.L_x_55238:
        /* <DEDUP_REMOVED lines=20> */
.L_x_55249:
        /* <DEDUP_REMOVED lines=13> */
.L_x_55251:
[----:B------:R-:W-:Y:S05]  /*17000*/  BSYNC.RECONVERGENT B4 ;  /* 0x0000000000047941 */ /* 0x000fea0003800200 */
.L_x_55250:
        /* <DEDUP_REMOVED lines=61> */
.L_x_55248:
[----:B------:R-:W-:Y:S05]  /*173e0*/  BSYNC.RECONVERGENT B3 ;  /* 0x0000000000037941 */ /* 0x000fea0003800200 */
.L_x_55247:
        /* <DEDUP_REMOVED lines=10> */
.L_x_55246:
[----:B------:R-:W-:Y:S05]  /*17490*/  BSYNC.RECONVERGENT B2 ;  /* 0x0000000000027941 */ /* 0x000fea0003800200 */
.L_x_55245:
        /* <DEDUP_REMOVED lines=20> */
.L_x_55256:
        /* <DEDUP_REMOVED lines=13> */
.L_x_55258:
[----:B------:R-:W-:Y:S05]  /*176b0*/  BSYNC.RECONVERGENT B4 ;  /* 0x0000000000047941 */ /* 0x000fea0003800200 */
.L_x_55257:
        /* <DEDUP_REMOVED lines=61> */
.L_x_55255:
[----:B------:R-:W-:Y:S05]  /*17a90*/  BSYNC.RECONVERGENT B3 ;  /* 0x0000000000037941 */ /* 0x000fea0003800200 */
.L_x_55254:
        /* <DEDUP_REMOVED lines=10> */
.L_x_55253:
[----:B------:R-:W-:Y:S05]  /*17b40*/  BSYNC.RECONVERGENT B2 ;  /* 0x0000000000027941 */ /* 0x000fea0003800200 */
.L_x_55252:
        /* <DEDUP_REMOVED lines=20> */
.L_x_55263:
        /* <DEDUP_REMOVED lines=13> */
.L_x_55265:
[----:B------:R-:W-:Y:S05]  /*17d60*/  BSYNC.RECONVERGENT B4 ;  /* 0x0000000000047941 */ /* 0x000fea0003800200 */
.L_x_55264:
        /* <DEDUP_REMOVED lines=61> */
.L_x_55262:
[----:B------:R-:W-:Y:S05]  /*18140*/  BSYNC.RECONVERGENT B3 ;  /* 0x0000000000037941 */ /* 0x000fea0003800200 */
.L_x_55261:
        /* <DEDUP_REMOVED lines=10> */
.L_x_55260:
[----:B------:R-:W-:Y:S05]  /*181f0*/  BSYNC.RECONVERGENT B2 ;  /* 0x0000000000027941 */ /* 0x000fea0003800200 */
.L_x_55259:
        /* <DEDUP_REMOVED lines=20> */
.L_x_55270:
        /* <DEDUP_REMOVED lines=13> */
.L_x_55272:
[----:B------:R-:W-:Y:S05]  /*18410*/  BSYNC.RECONVERGENT B4 ;  /* 0x0000000000047941 */ /* 0x000fea0003800200 */
.L_x_55271:
        /* <DEDUP_REMOVED lines=60> */
.L_x_55269:
[----:B------:R-:W-:Y:S05]  /*187e0*/  BSYNC.RECONVERGENT B3 ;  /* 0x0000000000037941 */ /* 0x000fea0003800200 */
.L_x_55268:
        /* <DEDUP_REMOVED lines=10> */
.L_x_55267:
[----:B------:R-:W-:Y:S05]  /*18890*/  BSYNC.RECONVERGENT B2 ;  /* 0x0000000000027941 */ /* 0x000fea0003800200 */
.L_x_55266:
        /* <DEDUP_REMOVED lines=19> */
.L_x_55276:
        /* <DEDUP_REMOVED lines=13> */
.L_x_55278:
[----:B------:R-:W-:Y:S05]  /*18aa0*/  BSYNC.RECONVERGENT B3 ;  /* 0x0000000000037941 */ /* 0x000fea0003800200 */
.L_x_55277:
        /* <DEDUP_REMOVED lines=61> */
.L_x_55275:
[----:B------:R-:W-:Y:S05]  /*18e80*/  BSYNC.RECONVERGENT B2 ;  /* 0x0000000000027941 */ /* 0x000fea0003800200 */
.L_x_55274:
        /* <DEDUP_REMOVED lines=11> */
.L_x_55223:
        /* <DEDUP_REMOVED lines=21> */
.L_x_55283:
        /* <DEDUP_REMOVED lines=13> */
.L_x_55285:
[----:B------:R-:W-:Y:S05]  /*19160*/  BSYNC.RECONVERGENT B4 ;  /* 0x0000000000047941 */ /* 0x000fea0003800200 */
.L_x_55284:
        /* <DEDUP_REMOVED lines=60> */
.L_x_55282:
[----:B------:R-:W-:Y:S05]  /*19530*/  BSYNC.RECONVERGENT B3 ;  /* 0x0000000000037941 */ /* 0x000fea0003800200 */
.L_x_55281:
        /* <DEDUP_REMOVED lines=9> */
.L_x_55280:
[----:B------:R-:W-:Y:S05]  /*195d0*/  BSYNC.RECONVERGENT B2 ;  /* 0x0000000000027941 */ /* 0x000fea0003800200 */
.L_x_55279:
        /* <DEDUP_REMOVED lines=17> */
.L_x_55290:
        /* <DEDUP_REMOVED lines=13> */
.L_x_55292:
[----:B------:R-:W-:Y:S05]  /*197c0*/  BSYNC.RECONVERGENT B4 ;  /* 0x0000000000047941 */ /* 0x000fea0003800200 */
.L_x_55291:
        /* <DEDUP_REMOVED lines=61> */
.L_x_55289:
[----:B------:R-:W-:Y:S05]  /*19ba0*/  BSYNC.RECONVERGENT B3 ;  /* 0x0000000000037941 */ /* 0x000fea0003800200 */
.L_x_55288:
        /* <DEDUP_REMOVED lines=9> */
.L_x_55287:
[----:B------:R-:W-:Y:S05]  /*19c40*/  BSYNC.RECONVERGENT B2 ;  /* 0x0000000000027941 */ /* 0x000fea0003800200 */
.L_x_55286:
        /* <DEDUP_REMOVED lines=17> */
.L_x_55297:
        /* <DEDUP_REMOVED lines=13> */
.L_x_55299:
[----:B------:R-:W-:Y:S05]  /*19e30*/  BSYNC.RECONVERGENT B4 ;  /* 0x0000000000047941 */ /* 0x000fea0003800200 */
.L_x_55298:
        /* <DEDUP_REMOVED lines=61> */
.L_x_55296:
[----:B------:R-:W-:Y:S05]  /*1a210*/  BSYNC.RECONVERGENT B3 ;  /* 0x0000000000037941 */ /* 0x000fea0003800200 */
.L_x_55295:
        /* <DEDUP_REMOVED lines=9> */
.L_x_55294:
[----:B------:R-:W-:Y:S05]  /*1a2b0*/  BSYNC.RECONVERGENT B2 ;  /* 0x0000000000027941 */ /* 0x000fea0003800200 */
.L_x_55293:
        /* <DEDUP_REMOVED lines=17> */
.L_x_55304:
        /* <DEDUP_REMOVED lines=13> */
.L_x_55306:
[----:B------:R-:W-:Y:S05]  /*1a4a0*/  BSYNC.RECONVERGENT B4 ;  /* 0x0000000000047941 */ /* 0x000fea0003800200 */
.L_x_55305:
        /* <DEDUP_REMOVED lines=61> */
.L_x_55303:
[----:B------:R-:W-:Y:S05]  /*1a880*/  BSYNC.RECONVERGENT B3 ;  /* 0x0000000000037941 */ /* 0x000fea0003800200 */
.L_x_55302:
        /* <DEDUP_REMOVED lines=9> */
.L_x_55301:
[----:B------:R-:W-:Y:S05]  /*1a920*/  BSYNC.RECONVERGENT B2 ;  /* 0x0000000000027941 */ /* 0x000fea0003800200 */
.L_x_55300:
        /* <DEDUP_REMOVED lines=17> */
.L_x_55311:
        /* <DEDUP_REMOVED lines=13> */
.L_x_55313:
[----:B------:R-:W-:Y:S05]  /*1ab10*/  BSYNC.RECONVERGENT B4 ;  /* 0x0000000000047941 */ /* 0x000fea0003800200 */
.L_x_55312:
        /* <DEDUP_REMOVED lines=61> */
.L_x_55310:
[----:B------:R-:W-:Y:S05]  /*1aef0*/  BSYNC.RECONVERGENT B3 ;  /* 0x0000000000037941 */ /* 0x000fea0003800200 */
.L_x_55309:
        /* <DEDUP_REMOVED lines=9> */
.L_x_55308:
[----:B------:R-:W-:Y:S05]  /*1af90*/  BSYNC.RECONVERGENT B2 ;  /* 0x0000000000027941 */ /* 0x000fea0003800200 */
.L_x_55307:
        /* <DEDUP_REMOVED lines=17> */
.L_x_55318:
        /* <DEDUP_REMOVED lines=13> */
.L_x_55320:
[----:B------:R-:W-:Y:S05]  /*1b180*/  BSYNC.RECONVERGENT B4 ;  /* 0x0000000000047941 */ /* 0x000fea0003800200 */
.L_x_55319:
        /* <DEDUP_REMOVED lines=61> */
.L_x_55317:
[----:B------:R-:W-:Y:S05]  /*1b560*/  BSYNC.RECONVERGENT B3 ;  /* 0x0000000000037941 */ /* 0x000fea0003800200 */
.L_x_55316:
        /* <DEDUP_REMOVED lines=9> */
.L_x_55315:
[----:B------:R-:W-:Y:S05]  /*1b600*/  BSYNC.RECONVERGENT B2 ;  /* 0x0000000000027941 */ /* 0x000fea0003800200 */
.L_x_55314:
        /* <DEDUP_REMOVED lines=17> */
.L_x_55325:
        /* <DEDUP_REMOVED lines=13> */
.L_x_55327:
[----:B------:R-:W-:Y:S05]  /*1b7f0*/  BSYNC.RECONVERGENT B4 ;  /* 0x0000000000047941 */ /* 0x000fea0003800200 */
.L_x_55326:
        /* <DEDUP_REMOVED lines=61> */
.L_x_55324:
[----:B------:R-:W-:Y:S05]  /*1bbd0*/  BSYNC.RECONVERGENT B3 ;  /* 0x0000000000037941 */ /* 0x000fea0003800200 */
.L_x_55323:
        /* <DEDUP_REMOVED lines=9> */
.L_x_55322:
[----:B------:R-:W-:Y:S05]  /*1bc70*/  BSYNC.RECONVERGENT B2 ;  /* 0x0000000000027941 */ /* 0x000fea0003800200 */
.L_x_55321:
        /* <DEDUP_REMOVED lines=16> */
.L_x_55330:
        /* <DEDUP_REMOVED lines=13> */
.L_x_55332:
[----:B------:R-:W-:Y:S05]  /*1be50*/  BSYNC.RECONVERGENT B3 ;  /* 0x0000000000037941 */ /* 0x000fea0003800200 */
.L_x_55331:
        /* <DEDUP_REMOVED lines=61> */
.L_x_55329:
[----:B------:R-:W-:Y:S05]  /*1c230*/  BSYNC.RECONVERGENT B2 ;  /* 0x0000000000027941 */ /* 0x000fea0003800200 */
.L_x_55328:
        /* <DEDUP_REMOVED lines=9> */
.L_x_55273:
[----:B------:R-:W-:Y:S05]  /*1c2d0*/  BSYNC.RECONVERGENT B1 ;  /* 0x0000000000017941 */ /* 0x000fea0003800200 */
.L_x_55222:
        /* <DEDUP_REMOVED lines=27> */
.L_x_55334:
[----:B------:R-:W-:Y:S05]  /*1c490*/  BSYNC.RECONVERGENT B1 ;  /* 0x0000000000017941 */ /* 0x000fea0003800200 */
.L_x_55333:
[----:B------:R-:W-:Y:S01]  /*1c4a0*/  IADD3 R9, PT, PT, R9, 0x20, RZ ;  /* 0x0000002009097810 */ /* 0x000fe20007ffe0ff */
[----:B------:R-:W-:-:S07]  /*1c4b0*/  VIADD R11, R11, 0x20 ;  /* 0x000000200b0b7836 */ /* 0x000fce0000000000 */
.L_x_55219:
[----:B------:R-:W-:Y:S05]  /*1c4c0*/  BSYNC.RECONVERGENT B0 ;  /* 0x0000000000007941 */ /* 0x000fea0003800200 */
.L_x_55218:
        /* <DEDUP_REMOVED lines=10> */
.L_x_55338:
[----:B------:R-:W-:Y:S05]  /*1c570*/  BSYNC.RECONVERGENT B1 ;  /* 0x0000000000017941 */ /* 0x000fea0003800200 */
.L_x_55337:
        /* <DEDUP_REMOVED lines=29> */
.L_x_55345:
        /* <DEDUP_REMOVED lines=13> */
.L_x_55347:
[----:B------:R-:W-:Y:S05]  /*1c820*/  BSYNC.RECONVERGENT B4 ;  /* 0x0000000000047941 */ /* 0x000fea0003800200 */
.L_x_55346:
        /* <DEDUP_REMOVED lines=61> */
.L_x_55344:
[----:B------:R-:W-:Y:S05]  /*1cc00*/  BSYNC.RECONVERGENT B3 ;  /* 0x0000000000037941 */ /* 0x000fea0003800200 */
.L_x_55343:
        /* <DEDUP_REMOVED lines=10> */
.L_x_55342:
[----:B------:R-:W-:Y:S05]  /*1ccb0*/  BSYNC.RECONVERGENT B2 ;  /* 0x0000000000027941 */ /* 0x000fea0003800200 */
.L_x_55341:
        /* <DEDUP_REMOVED lines=20> */
.L_x_55352:
        /* <DEDUP_REMOVED lines=13> */
.L_x_55354:
[----:B------:R-:W-:Y:S05]  /*1ced0*/  BSYNC.RECONVERGENT B4 ;  /* 0x0000000000047941 */ /* 0x000fea0003800200 */
.L_x_55353:
        /* <DEDUP_REMOVED lines=61> */
.L_x_55351:
[----:B------:R-:W-:Y:S05]  /*1d2b0*/  BSYNC.RECONVERGENT B3 ;  /* 0x0000000000037941 */ /* 0x000fea0003800200 */
.L_x_55350:
        /* <DEDUP_REMOVED lines=10> */
.L_x_55349:
[----:B------:R-:W-:Y:S05]  /*1d360*/  BSYNC.RECONVERGENT B2 ;  /* 0x0000000000027941 */ /* 0x000fea0003800200 */
.L_x_55348:
        /* <DEDUP_REMOVED lines=20> */
.L_x_55359:
        /* <DEDUP_REMOVED lines=13> */
.L_x_55361:
[----:B------:R-:W-:Y:S05]  /*1d580*/  BSYNC.RECONVERGENT B4 ;  /* 0x0000000000047941 */ /* 0x000fea0003800200 */
.L_x_55360:
        /* <DEDUP_REMOVED lines=61> */
.L_x_55358:
[----:B------:R-:W-:Y:S05]  /*1d960*/  BSYNC.RECONVERGENT B3 ;  /* 0x0000000000037941 */ /* 0x000fea0003800200 */
.L_x_55357:
        /* <DEDUP_REMOVED lines=10> */
.L_x_55356:
[----:B------:R-:W-:Y:S05]  /*1da10*/  BSYNC.RECONVERGENT B2 ;  /* 0x0000000000027941 */ /* 0x000fea0003800200 */
.L_x_55355:
        /* <DEDUP_REMOVED lines=20> */
.L_x_55366:
        /* <DEDUP_REMOVED lines=13> */
.L_x_55368:
[----:B------:R-:W-:Y:S05]  /*1dc30*/  BSYNC.RECONVERGENT B4 ;  /* 0x0000000000047941 */ /* 0x000fea0003800200 */
.L_x_55367:
        /* <DEDUP_REMOVED lines=61> */
.L_x_55365:
[----:B------:R-:W-:Y:S05]  /*1e010*/  BSYNC.RECONVERGENT B3 ;  /* 0x0000000000037941 */ /* 0x000fea0003800200 */
.L_x_55364:
        /* <DEDUP_REMOVED lines=10> */
.L_x_55363:
[----:B------:R-:W-:Y:S05]  /*1e0c0*/  BSYNC.RECONVERGENT B2 ;  /* 0x0000000000027941 */ /* 0x000fea0003800200 */
.L_x_55362:
        /* <DEDUP_REMOVED lines=20> */
.L_x_55373:
        /* <DEDUP_REMOVED lines=13> */
.L_x_55375:
[----:B------:R-:W-:Y:S05]  /*1e2e0*/  BSYNC.RECONVERGENT B4 ;  /* 0x0000000000047941 */ /* 0x000fea0003800200 */
.L_x_55374:
        /* <DEDUP_REMOVED lines=61> */
.L_x_55372:
[----:B------:R-:W-:Y:S05]  /*1e6c0*/  BSYNC.RECONVERGENT B3 ;  /* 0x0000000000037941 */ /* 0x000fea0003800200 */
.L_x_55371:
        /* <DEDUP_REMOVED lines=10> */
.L_x_55370:
[----:B------:R-:W-:Y:S05]  /*1e770*/  BSYNC.RECONVERGENT B2 ;  /* 0x0000000000027941 */ /* 0x000fea0003800200 */
.L_x_55369:
        /* <DEDUP_REMOVED lines=20> */
.L_x_55380:
        /* <DEDUP_REMOVED lines=13> */
.L_x_55382:
[----:B------:R-:W-:Y:S05]  /*1e990*/  BSYNC.RECONVERGENT B4 ;  /* 0x0000000000047941 */ /* 0x000fea0003800200 */
.L_x_55381:
        /* <DEDUP_REMOVED lines=61> */
.L_x_55379:
[----:B------:R-:W-:Y:S05]  /*1ed70*/  BSYNC.RECONVERGENT B3 ;  /* 0x0000000000037941 */ /* 0x000fea0003800200 */
.L_x_55378:
        /* <DEDUP_REMOVED lines=10> */
.L_x_55377:
[----:B------:R-:W-:Y:S05]  /*1ee20*/  BSYNC.RECONVERGENT B2 ;  /* 0x0000000000027941 */ /* 0x000fea0003800200 */
.L_x_55376:
        /* <DEDUP_REMOVED lines=20> */
.L_x_55387:
        /* <DEDUP_REMOVED lines=13> */
.L_x_55389:
[----:B------:R-:W-:Y:S05]  /*1f040*/  BSYNC.RECONVERGENT B4 ;  /* 0x0000000000047941 */ /* 0x000fea0003800200 */
.L_x_55388:
        /* <DEDUP_REMOVED lines=60> */
.L_x_55386:
[----:B------:R-:W-:Y:S05]  /*1f410*/  BSYNC.RECONVERGENT B3 ;  /* 0x0000000000037941 */ /* 0x000fea0003800200 */
.L_x_55385:
        /* <DEDUP_REMOVED lines=10> */
.L_x_55384:
[----:B------:R-:W-:Y:S05]  /*1f4c0*/  BSYNC.RECONVERGENT B2 ;  /* 0x0000000000027941 */ /* 0x000fea0003800200 */
.L_x_55383:
        /* <DEDUP_REMOVED lines=19> */
.L_x_55393:
        /* <DEDUP_REMOVED lines=13> */
.L_x_55395:
[----:B------:R-:W-:Y:S05]  /*1f6d0*/  BSYNC.RECONVERGENT B3 ;  /* 0x0000000000037941 */ /* 0x000fea0003800200 */
.L_x_55394:
        /* <DEDUP_REMOVED lines=61> */
.L_x_55392:
[----:B------:R-:W-:Y:S05]  /*1fab0*/  BSYNC.RECONVERGENT B2 ;  /* 0x0000000000027941 */ /* 0x000fea0003800200 */
.L_x_55391:
        /* <DEDUP_REMOVED lines=11> */
.L_x_55340:
        /* <DEDUP_REMOVED lines=21> */
.L_x_55400:
        /* <DEDUP_REMOVED lines=13> */
.L_x_55402:
[----:B------:R-:W-:Y:S05]  /*1fd90*/  BSYNC.RECONVERGENT B4 ;  /* 0x0000000000047941 */ /* 0x000fea0003800200 */
.L_x_55401:
        /* <DEDUP_REMOVED lines=60> */
.L_x_55399:
[----:B------:R-:W-:Y:S05]  /*20160*/  BSYNC.RECONVERGENT B3 ;  /* 0x0000000000037941 */ /* 0x000fea0003800200 */
.L_x_55398:
        /* <DEDUP_REMOVED lines=8> */
[----:B------:R-:W-:-:S07]  /*201f0*/  SEL R8, RZ, 0x1, P1 ;  /* 0x00000001ff087807 */ /* 0x000fce0000800000 */
.L_x_55397:
[----:B------:R-:W-:Y:S05]  /*20200*/  BSYNC.RECONVERGENT B2 ;  /* 0x0000000000027941 */ /* 0x000fea0003800200 */
.L_x_55396:
        /* <DEDUP_REMOVED lines=17> */
.L_x_55407:
        /* <DEDUP_REMOVED lines=13> */
.L_x_55409:
[----:B------:R-:W-:Y:S05]  /*203f0*/  BSYNC.RECONVERGENT B4 ;  /* 0x0000000000047941 */ /* 0x000fea0003800200 */
.L_x_55408:
        /* <DEDUP_REMOVED lines=61> */
.L_x_55406:
[----:B------:R-:W-:Y:S05]  /*207d0*/  BSYNC.RECONVERGENT B3 ;  /* 0x0000000000037941 */ /* 0x000fea0003800200 */
.L_x_55405:
        /* <DEDUP_REMOVED lines=8> */
[----:B------:R-:W-:-:S07]  /*20860*/  SEL R7, RZ, 0x1, P1 ;  /* 0x00000001ff077807 */ /* 0x000fce0000800000 */
.L_x_55404:
[----:B------:R-:W-:Y:S05]  /*20870*/  BSYNC.RECONVERGENT B2 ;  /* 0x0000000000027941 */ /* 0x000fea0003800200 */
.L_x_55403:
        /* <DEDUP_REMOVED lines=17> */
.L_x_55414:
        /* <DEDUP_REMOVED lines=13> */
.L_x_55416:
[----:B------:R-:W-:Y:S05]  /*20a60*/  BSYNC.RECONVERGENT B4 ;  /* 0x0000000000047941 */ /* 0x000fea0003800200 */
.L_x_55415:
        /* <DEDUP_REMOVED lines=61> */
.L_x_55413:
[----:B------:R-:W-:Y:S05]  /*20e40*/  BSYNC.RECONVERGENT B3 ;  /* 0x0000000000037941 */ /* 0x000fea0003800200 */
.L_x_55412:
        /* <DEDUP_REMOVED lines=9> */
.L_x_55411:
[----:B------:R-:W-:Y:S05]  /*20ee0*/  BSYNC.RECONVERGENT B2 ;  /* 0x0000000000027941 */ /* 0x000fea0003800200 */
.L_x_55410:
        /* <DEDUP_REMOVED lines=17> */
.L_x_55421:
        /* <DEDUP_REMOVED lines=13> */
.L_x_55423:
[----:B------:R-:W-:Y:S05]  /*210d0*/  BSYNC.RECONVERGENT B4 ;  /* 0x0000000000047941 */ /* 0x000fea0003800200 */
.L_x_55422:
        /* <DEDUP_REMOVED lines=61> */
.L_x_55420:
[----:B------:R-:W-:Y:S05]  /*214b0*/  BSYNC.RECONVERGENT B3 ;  /* 0x0000000000037941 */ /* 0x000fea0003800200 */
.L_x_55419:
        /* <DEDUP_REMOVED lines=9> */
.L_x_55418:
[----:B------:R-:W-:Y:S05]  /*21550*/  BSYNC.RECONVERGENT B2 ;  /* 0x0000000000027941 */ /* 0x000fea0003800200 */
.L_x_55417:
        /* <DEDUP_REMOVED lines=17> */
.L_x_55428:
        /* <DEDUP_REMOVED lines=13> */
.L_x_55430:
[----:B------:R-:W-:Y:S05]  /*21740*/  BSYNC.RECONVERGENT B4 ;  /* 0x0000000000047941 */ /* 0x000fea0003800200 */
.L_x_55429:
        /* <DEDUP_REMOVED lines=61> */
.L_x_55427:
[----:B------:R-:W-:Y:S05]  /*21b20*/  BSYNC.RECONVERGENT B3 ;  /* 0x0000000000037941 */ /* 0x000fea0003800200 */
.L_x_55426:
        /* <DEDUP_REMOVED lines=9> */
.L_x_55425:
[----:B------:R-:W-:Y:S05]  /*21bc0*/  BSYNC.RECONVERGENT B2 ;  /* 0x0000000000027941 */ /* 0x000fea0003800200 */
.L_x_55424:
        /* <DEDUP_REMOVED lines=17> */
.L_x_55435:
        /* <DEDUP_REMOVED lines=13> */
.L_x_55437:
[----:B------:R-:W-:Y:S05]  /*21db0*/  BSYNC.RECONVERGENT B4 ;  /* 0x0000000000047941 */ /* 0x000fea0003800200 */
.L_x_55436:
        /* <DEDUP_REMOVED lines=61> */
.L_x_55434:
[----:B------:R-:W-:Y:S05]  /*22190*/  BSYNC.RECONVERGENT B3 ;  /* 0x0000000000037941 */ /* 0x000fea0003800200 */
.L_x_55433:
        /* <DEDUP_REMOVED lines=9> */
.L_x_55432:
[----:B------:R-:W-:Y:S05]  /*22230*/  BSYNC.RECONVERGENT B2 ;  /* 0x0000000000027941 */ /* 0x000fea0003800200 */
.L_x_55431:
        /* <DEDUP_REMOVED lines=17> */
.L_x_55442:
        /* <DEDUP_REMOVED lines=13> */
.L_x_55444:
[----:B------:R-:W-:Y:S05]  /*22420*/  BSYNC.RECONVERGENT B4 ;  /* 0x0000000000047941 */ /* 0x000fea0003800200 */
.L_x_55443:
        /* <DEDUP_REMOVED lines=61> */
.L_x_55441:
[----:B------:R-:W-:Y:S05]  /*22800*/  BSYNC.RECONVERGENT B3 ;  /* 0x0000000000037941 */ /* 0x000fea0003800200 */
.L_x_55440:
        /* <DEDUP_REMOVED lines=9> */
.L_x_55439:
[----:B------:R-:W-:Y:S05]  /*228a0*/  BSYNC.RECONVERGENT B2 ;  /* 0x0000000000027941 */ /* 0x000fea0003800200 */
.L_x_55438:
        /* <DEDUP_REMOVED lines=16> */
.L_x_55447:
        /* <DEDUP_REMOVED lines=13> */
.L_x_55449:
[----:B------:R-:W-:Y:S05]  /*22a80*/  BSYNC.RECONVERGENT B3 ;  /* 0x0000000000037941 */ /* 0x000fea0003800200 */
.L_x_55448:
        /* <DEDUP_REMOVED lines=61> */
.L_x_55446:
[----:B------:R-:W-:Y:S05]  /*22e60*/  BSYNC.RECONVERGENT B2 ;  /* 0x0000000000027941 */ /* 0x000fea0003800200 */
.L_x_55445:
        /* <DEDUP_REMOVED lines=9> */
.L_x_55390:
[----:B------:R-:W-:Y:S05]  /*22f00*/  BSYNC.RECONVERGENT B1 ;  /* 0x0000000000017941 */ /* 0x000fea0003800200 */
.L_x_55339:
        /* <DEDUP_REMOVED lines=27> */
.L_x_55451:
[----:B------:R-:W-:Y:S05]  /*230c0*/  BSYNC.RECONVERGENT B1 ;  /* 0x0000000000017941 */ /* 0x000fea0003800200 */
.L_x_55450:
[----:B------:R-:W-:Y:S01]  /*230d0*/  IADD3 R9, PT, PT, R9, 0x20, RZ ;  /* 0x0000002009097810 */ /* 0x000fe20007ffe0ff */
[----:B------:R-:W-:-:S07]  /*230e0*/  VIADD R11, R11, 0x20 ;  /* 0x000000200b0b7836 */ /* 0x000fce0000000000 */
.L_x_55336:
[----:B------:R-:W-:Y:S05]  /*230f0*/  BSYNC.RECONVERGENT B0 ;  /* 0x0000000000007941 */ /* 0x000fea0003800200 */
.L_x_55335:
        /* <DEDUP_REMOVED lines=10> */
.L_x_55455:
[----:B------:R-:W-:Y:S05]  /*231a0*/  BSYNC.RECONVERGENT B1 ;  /* 0x0000000000017941 */ /* 0x000fea0003800200 */
.L_x_55454:
        /* <DEDUP_REMOVED lines=29> */
.L_x_55462:
        /* <DEDUP_REMOVED lines=13> */
.L_x_55464:
[----:B------:R-:W-:Y:S05]  /*23450*/  BSYNC.RECONVERGENT B4 ;  /* 0x0000000000047941 */ /* 0x000fea0003800200 */
.L_x_55463:
        /* <DEDUP_REMOVED lines=61> */
.L_x_55461:
[----:B------:R-:W-:Y:S05]  /*23830*/  BSYNC.RECONVERGENT B3 ;  /* 0x0000000000037941 */ /* 0x000fea0003800200 */
.L_x_55460:
        /* <DEDUP_REMOVED lines=10> */
.L_x_55459:
[----:B------:R-:W-:Y:S05]  /*238e0*/  BSYNC.RECONVERGENT B2 ;  /* 0x0000000000027941 */ /* 0x000fea0003800200 */
.L_x_55458:
        /* <DEDUP_REMOVED lines=20> */
.L_x_55469:
        /* <DEDUP_REMOVED lines=13> */
.L_x_55471:
[----:B------:R-:W-:Y:S05]  /*23b00*/  BSYNC.RECONVERGENT B4 ;  /* 0x0000000000047941 */ /* 0x000fea0003800200 */
.L_x_55470:
        /* <DEDUP_REMOVED lines=61> */
.L_x_55468:
[----:B------:R-:W-:Y:S05]  /*23ee0*/  BSYNC.RECONVERGENT B3 ;  /* 0x0000000000037941 */ /* 0x000fea0003800200 */
.L_x_55467:
        /* <DEDUP_REMOVED lines=10> */
.L_x_55466:
[----:B------:R-:W-:Y:S05]  /*23f90*/  BSYNC.RECONVERGENT B2 ;  /* 0x0000000000027941 */ /* 0x000fea0003800200 */
.L_x_55465:
        /* <DEDUP_REMOVED lines=20> */
.L_x_55476:
        /* <DEDUP_REMOVED lines=13> */
.L_x_55478:
[----:B------:R-:W-:Y:S05]  /*241b0*/  BSYNC.RECONVERGENT B4 ;  /* 0x0000000000047941 */ /* 0x000fea0003800200 */
.L_x_55477:
        /* <DEDUP_REMOVED lines=61> */
.L_x_55475:
[----:B------:R-:W-:Y:S05]  /*24590*/  BSYNC.RECONVERGENT B3 ;  /* 0x0000000000037941 */ /* 0x000fea0003800200 */
.L_x_55474:
        /* <DEDUP_REMOVED lines=10> */
.L_x_55473:
[----:B------:R-:W-:Y:S05]  /*24640*/  BSYNC.RECONVERGENT B2 ;  /* 0x0000000000027941 */ /* 0x000fea0003800200 */
.L_x_55472:
        /* <DEDUP_REMOVED lines=20> */
.L_x_55483:
        /* <DEDUP_REMOVED lines=13> */
.L_x_55485:
[----:B------:R-:W-:Y:S05]  /*24860*/  BSYNC.RECONVERGENT B4 ;  /* 0x0000000000047941 */ /* 0x000fea0003800200 */
.L_x_55484:
        /* <DEDUP_REMOVED lines=61> */
.L_x_55482:
[----:B------:R-:W-:Y:S05]  /*24c40*/  BSYNC.RECONVERGENT B3 ;  /* 0x0000000000037941 */ /* 0x000fea0003800200 */
.L_x_55481:
        /* <DEDUP_REMOVED lines=10> */
.L_x_55480:
[----:B------:R-:W-:Y:S05]  /*24cf0*/  BSYNC.RECONVERGENT B2 ;  /* 0x0000000000027941 */ /* 0x000fea0003800200 */
.L_x_55479:
        /* <DEDUP_REMOVED lines=20> */
.L_x_55490:
        /* <DEDUP_REMOVED lines=13> */
.L_x_55492:
[----:B------:R-:W-:Y:S05]  /*24f10*/  BSYNC.RECONVERGENT B4 ;  /* 0x0000000000047941 */ /* 0x000fea0003800200 */
.L_x_55491:
        /* <DEDUP_REMOVED lines=61> */
.L_x_55489:
[----:B------:R-:W-:Y:S05]  /*252f0*/  BSYNC.RECONVERGENT B3 ;  /* 0x0000000000037941 */ /* 0x000fea0003800200 */
.L_x_55488:
        /* <DEDUP_REMOVED lines=10> */
.L_x_55487:
[----:B------:R-:W-:Y:S05]  /*253a0*/  BSYNC.RECONVERGENT B2 ;  /* 0x0000000000027941 */ /* 0x000fea0003800200 */
.L_x_55486:
        /* <DEDUP_REMOVED lines=20> */
.L_x_55497:
        /* <DEDUP_REMOVED lines=13> */
.L_x_55499:
[----:B------:R-:W-:Y:S05]  /*255c0*/  BSYNC.RECONVERGENT B4 ;  /* 0x0000000000047941 */ /* 0x000fea0003800200 */
.L_x_55498:
        /* <DEDUP_REMOVED lines=61> */
.L_x_55496:
[----:B------:R-:W-:Y:S05]  /*259a0*/  BSYNC.RECONVERGENT B3 ;  /* 0x0000000000037941 */ /* 0x000fea0003800200 */
.L_x_55495:
        /* <DEDUP_REMOVED lines=10> */
.L_x_55494:
[----:B------:R-:W-:Y:S05]  /*25a50*/  BSYNC.RECONVERGENT B2 ;  /* 0x0000000000027941 */ /* 0x000fea0003800200 */
.L_x_55493:
        /* <DEDUP_REMOVED lines=20> */
.L_x_55504:
        /* <DEDUP_REMOVED lines=13> */
.L_x_55506:
[----:B------:R-:W-:Y:S05]  /*25c70*/  BSYNC.RECONVERGENT B4 ;  /* 0x0000000000047941 */ /* 0x000fea0003800200 */
.L_x_55505:
        /* <DEDUP_REMOVED lines=60> */
.L_x_55503:
[----:B------:R-:W-:Y:S05]  /*26040*/  BSYNC.RECONVERGENT B3 ;  /* 0x0000000000037941 */ /* 0x000fea0003800200 */
.L_x_55502:
        /* <DEDUP_REMOVED lines=10> */
.L_x_55501:
[----:B------:R-:W-:Y:S05]  /*260f0*/  BSYNC.RECONVERGENT B2 ;  /* 0x0000000000027941 */ /* 0x000fea0003800200 */
.L_x_55500:
        /* <DEDUP_REMOVED lines=19> */
.L_x_55510:
        /* <DEDUP_REMOVED lines=13> */
.L_x_55512:
[----:B------:R-:W-:Y:S05]  /*26300*/  BSYNC.RECONVERGENT B3 ;  /* 0x0000000000037941 */ /* 0x000fea0003800200 */
.L_x_55511:
        /* <DEDUP_REMOVED lines=61> */
.L_x_55509:
[----:B------:R-:W-:Y:S05]  /*266e0*/  BSYNC.RECONVERGENT B2 ;  /* 0x0000000000027941 */ /* 0x000fea0003800200 */
.L_x_55508:
        /* <DEDUP_REMOVED lines=11> */
.L_x_55457:
        /* <DEDUP_REMOVED lines=21> */
.L_x_55517:
        /* <DEDUP_REMOVED lines=13> */
.L_x_55519:
[----:B------:R-:W-:Y:S05]  /*269c0*/  BSYNC.RECONVERGENT B4 ;  /* 0x0000000000047941 */ /* 0x000fea0003800200 */
.L_x_55518:
        /* <DEDUP_REMOVED lines=60> */
.L_x_55516:
[----:B------:R-:W-:Y:S05]  /*26d90*/  BSYNC.RECONVERGENT B3 ;  /* 0x0000000000037941 */ /* 0x000fea0003800200 */
.L_x_55515:
        /* <DEDUP_REMOVED lines=9> */
.L_x_55514:
[----:B------:R-:W-:Y:S05]  /*26e30*/  BSYNC.RECONVERGENT B2 ;  /* 0x0000000000027941 */ /* 0x000fea0003800200 */
.L_x_55513:
        /* <DEDUP_REMOVED lines=17> */
.L_x_55524:
        /* <DEDUP_REMOVED lines=13> */
.L_x_55526:
[----:B------:R-:W-:Y:S05]  /*27020*/  BSYNC.RECONVERGENT B4 ;  /* 0x0000000000047941 */ /* 0x000fea0003800200 */
.L_x_55525:
        /* <DEDUP_REMOVED lines=61> */
.L_x_55523:
[----:B------:R-:W-:Y:S05]  /*27400*/  BSYNC.RECONVERGENT B3 ;  /* 0x0000000000037941 */ /* 0x000fea0003800200 */
.L_x_55522:
        /* <DEDUP_REMOVED lines=9> */
.L_x_55521:
[----:B------:R-:W-:Y:S05]  /*274a0*/  BSYNC.RECONVERGENT B2 ;  /* 0x0000000000027941 */ /* 0x000fea0003800200 */
.L_x_55520:
        /* <DEDUP_REMOVED lines=17> */
.L_x_55531:
        /* <DEDUP_REMOVED lines=13> */
.L_x_55533:
[----:B------:R-:W-:Y:S05]  /*27690*/  BSYNC.RECONVERGENT B4 ;  /* 0x0000000000047941 */ /* 0x000fea0003800200 */
.L_x_55532:
        /* <DEDUP_REMOVED lines=61> */
.L_x_55530:
[----:B------:R-:W-:Y:S05]  /*27a70*/  BSYNC.RECONVERGENT B3 ;  /* 0x0000000000037941 */ /* 0x000fea0003800200 */
.L_x_55529:
        /* <DEDUP_REMOVED lines=9> */
.L_x_55528:
[----:B------:R-:W-:Y:S05]  /*27b10*/  BSYNC.RECONVERGENT B2 ;  /* 0x0000000000027941 */ /* 0x000fea0003800200 */
.L_x_55527:
        /* <DEDUP_REMOVED lines=17> */
.L_x_55538:
        /* <DEDUP_REMOVED lines=13> */
.L_x_55540:
[----:B------:R-:W-:Y:S05]  /*27d00*/  BSYNC.RECONVERGENT B4 ;  /* 0x0000000000047941 */ /* 0x000fea0003800200 */
.L_x_55539:
        /* <DEDUP_REMOVED lines=61> */
.L_x_55537:
[----:B------:R-:W-:Y:S05]  /*280e0*/  BSYNC.RECONVERGENT B3 ;  /* 0x0000000000037941 */ /* 0x000fea0003800200 */
.L_x_55536:
        /* <DEDUP_REMOVED lines=9> */
.L_x_55535:
[----:B------:R-:W-:Y:S05]  /*28180*/  BSYNC.RECONVERGENT B2 ;  /* 0x0000000000027941 */ /* 0x000fea0003800200 */
.L_x_55534:
        /* <DEDUP_REMOVED lines=17> */
.L_x_55545:
        /* <DEDUP_REMOVED lines=13> */
.L_x_55547:
[----:B------:R-:W-:Y:S05]  /*28370*/  BSYNC.RECONVERGENT B4 ;  /* 0x0000000000047941 */ /* 0x000fea0003800200 */
.L_x_55546:
        /* <DEDUP_REMOVED lines=61> */
.L_x_55544:
[----:B------:R-:W-:Y:S05]  /*28750*/  BSYNC.RECONVERGENT B3 ;  /* 0x0000000000037941 */ /* 0x000fea0003800200 */
.L_x_55543:
        /* <DEDUP_REMOVED lines=9> */
.L_x_55542:
[----:B------:R-:W-:Y:S05]  /*287f0*/  BSYNC.RECONVERGENT B2 ;  /* 0x0000000000027941 */ /* 0x000fea0003800200 */
.L_x_55541:
        /* <DEDUP_REMOVED lines=17> */
.L_x_55552:
        /* <DEDUP_REMOVED lines=13> */
.L_x_55554:
[----:B------:R-:W-:Y:S05]  /*289e0*/  BSYNC.RECONVERGENT B4 ;  /* 0x0000000000047941 */ /* 0x000fea0003800200 */
.L_x_55553:
        /* <DEDUP_REMOVED lines=61> */
.L_x_55551:
[----:B------:R-:W-:Y:S05]  /*28dc0*/  BSYNC.RECONVERGENT B3 ;  /* 0x0000000000037941 */ /* 0x000fea0003800200 */
.L_x_55550:
        /* <DEDUP_REMOVED lines=9> */
.L_x_55549:
[----:B------:R-:W-:Y:S05]  /*28e60*/  BSYNC.RECONVERGENT B2 ;  /* 0x0000000000027941 */ /* 0x000fea0003800200 */
.L_x_55548:
        /* <DEDUP_REMOVED lines=17> */
.L_x_55559:
        /* <DEDUP_REMOVED lines=13> */
.L_x_55561:
[----:B------:R-:W-:Y:S05]  /*29050*/  BSYNC.RECONVERGENT B4 ;  /* 0x0000000000047941 */ /* 0x000fea0003800200 */
.L_x_55560:
        /* <DEDUP_REMOVED lines=61> */
.L_x_55558:
[----:B------:R-:W-:Y:S05]  /*29430*/  BSYNC.RECONVERGENT B3 ;  /* 0x0000000000037941 */ /* 0x000fea0003800200 */
.L_x_55557:
        /* <DEDUP_REMOVED lines=9> */
.L_x_55556:
[----:B------:R-:W-:Y:S05]  /*294d0*/  BSYNC.RECONVERGENT B2 ;  /* 0x0000000000027941 */ /* 0x000fea0003800200 */
.L_x_55555:
        /* <DEDUP_REMOVED lines=16> */
.L_x_55564:
        /* <DEDUP_REMOVED lines=13> */
.L_x_55566:
[----:B------:R-:W-:Y:S05]  /*296b0*/  BSYNC.RECONVERGENT B3 ;  /* 0x0000000000037941 */ /* 0x000fea0003800200 */
.L_x_55565:
        /* <DEDUP_REMOVED lines=61> */
.L_x_55563:
[----:B------:R-:W-:Y:S05]  /*29a90*/  BSYNC.RECONVERGENT B2 ;  /* 0x0000000000027941 */ /* 0x000fea0003800200 */
.L_x_55562:
        /* <DEDUP_REMOVED lines=9> */
.L_x_55507:
[----:B------:R-:W-:Y:S05]  /*29b30*/  BSYNC.RECONVERGENT B1 ;  /* 0x0000000000017941 */ /* 0x000fea0003800200 */
.L_x_55456:
        /* <DEDUP_REMOVED lines=27> */
.L_x_55568:
[----:B------:R-:W-:Y:S05]  /*29cf0*/  BSYNC.RECONVERGENT B1 ;  /* 0x0000000000017941 */ /* 0x000fea0003800200 */
.L_x_55567:
[----:B------:R-:W-:Y:S01]  /*29d00*/  IADD3 R9, PT, PT, R9, 0x20, RZ ;  /* 0x0000002009097810 */ /* 0x000fe20007ffe0ff */
[----:B------:R-:W-:-:S07]  /*29d10*/  VIADD R11, R11, 0x20 ;  /* 0x000000200b0b7836 */ /* 0x000fce0000000000 */
.L_x_55453:
[----:B------:R-:W-:Y:S05]  /*29d20*/  BSYNC.RECONVERGENT B0 ;  /* 0x0000000000007941 */ /* 0x000fea0003800200 */
.L_x_55452:
        /* <DEDUP_REMOVED lines=10> */
.L_x_55572:
[----:B------:R-:W-:Y:S05]  /*29dd0*/  BSYNC.RECONVERGENT B1 ;  /* 0x0000000000017941 */ /* 0x000fea0003800200 */
.L_x_55571:
        /* <DEDUP_REMOVED lines=29> */
.L_x_55579:
        /* <DEDUP_REMOVED lines=13> */
.L_x_55581:
[----:B------:R-:W-:Y:S05]  /*2a080*/  BSYNC.RECONVERGENT B4 ;  /* 0x0000000000047941 */ /* 0x000fea0003800200 */
.L_x_55580:
        /* <DEDUP_REMOVED lines=61> */
.L_x_55578:
[----:B------:R-:W-:Y:S05]  /*2a460*/  BSYNC.RECONVERGENT B3 ;  /* 0x0000000000037941 */ /* 0x000fea0003800200 */
.L_x_55577:
        /* <DEDUP_REMOVED lines=10> */
.L_x_55576:
[----:B------:R-:W-:Y:S05]  /*2a510*/  BSYNC.RECONVERGENT B2 ;  /* 0x0000000000027941 */ /* 0x000fea0003800200 */
.L_x_55575:
        /* <DEDUP_REMOVED lines=20> */
.L_x_55586:
        /* <DEDUP_REMOVED lines=13> */
.L_x_55588:
[----:B------:R-:W-:Y:S05]  /*2a730*/  BSYNC.RECONVERGENT B4 ;  /* 0x0000000000047941 */ /* 0x000fea0003800200 */
.L_x_55587:
        /* <DEDUP_REMOVED lines=61> */
.L_x_55585:
[----:B------:R-:W-:Y:S05]  /*2ab10*/  BSYNC.RECONVERGENT B3 ;  /* 0x0000000000037941 */ /* 0x000fea0003800200 */
.L_x_55584:
        /* <DEDUP_REMOVED lines=10> */
.L_x_55583:
[----:B------:R-:W-:Y:S05]  /*2abc0*/  BSYNC.RECONVERGENT B2 ;  /* 0x0000000000027941 */ /* 0x000fea0003800200 */
.L_x_55582:
        /* <DEDUP_REMOVED lines=20> */
.L_x_55593:
        /* <DEDUP_REMOVED lines=13> */
.L_x_55595:
[----:B------:R-:W-:Y:S05]  /*2ade0*/  BSYNC.RECONVERGENT B4 ;  /* 0x0000000000047941 */ /* 0x000fea0003800200 */
.L_x_55594:
        /* <DEDUP_REMOVED lines=61> */
.L_x_55592:
[----:B------:R-:W-:Y:S05]  /*2b1c0*/  BSYNC.RECONVERGENT B3 ;  /* 0x0000000000037941 */ /* 0x000fea0003800200 */
.L_x_55591:
        /* <DEDUP_REMOVED lines=10> */
.L_x_55590:
[----:B------:R-:W-:Y:S05]  /*2b270*/  BSYNC.RECONVERGENT B2 ;  /* 0x0000000000027941 */ /* 0x000fea0003800200 */
.L_x_55589:
        /* <DEDUP_REMOVED lines=20> */
.L_x_55600:
        /* <DEDUP_REMOVED lines=13> */
.L_x_55602:
[----:B------:R-:W-:Y:S05]  /*2b490*/  BSYNC.RECONVERGENT B4 ;  /* 0x0000000000047941 */ /* 0x000fea0003800200 */
.L_x_55601:
        /* <DEDUP_REMOVED lines=61> */
.L_x_55599:
[----:B------:R-:W-:Y:S05]  /*2b870*/  BSYNC.RECONVERGENT B3 ;  /* 0x0000000000037941 */ /* 0x000fea0003800200 */
.L_x_55598:
        /* <DEDUP_REMOVED lines=10> */
.L_x_55597:
[----:B------:R-:W-:Y:S05]  /*2b920*/  BSYNC.RECONVERGENT B2 ;  /* 0x0000000000027941 */ /* 0x000fea0003800200 */
.L_x_55596:
        /* <DEDUP_REMOVED lines=20> */
.L_x_55607:
        /* <DEDUP_REMOVED lines=13> */
.L_x_55609:
[----:B------:R-:W-:Y:S05]  /*2bb40*/  BSYNC.RECONVERGENT B4 ;  /* 0x0000000000047941 */ /* 0x000fea0003800200 */
.L_x_55608:
        /* <DEDUP_REMOVED lines=61> */
.L_x_55606:
[----:B------:R-:W-:Y:S05]  /*2bf20*/  BSYNC.RECONVERGENT B3 ;  /* 0x0000000000037941 */ /* 0x000fea0003800200 */
.L_x_55605:
        /* <DEDUP_REMOVED lines=10> */
.L_x_55604:
[----:B------:R-:W-:Y:S05]  /*2bfd0*/  BSYNC.RECONVERGENT B2 ;  /* 0x0000000000027941 */ /* 0x000fea0003800200 */
.L_x_55603:
        /* <DEDUP_REMOVED lines=20> */
.L_x_55614:
        /* <DEDUP_REMOVED lines=13> */
.L_x_55616:
[----:B------:R-:W-:Y:S05]  /*2c1f0*/  BSYNC.RECONVERGENT B4 ;  /* 0x0000000000047941 */ /* 0x000fea0003800200 */
.L_x_55615:
        /* <DEDUP_REMOVED lines=61> */
.L_x_55613:
[----:B------:R-:W-:Y:S05]  /*2c5d0*/  BSYNC.RECONVERGENT B3 ;  /* 0x0000000000037941 */ /* 0x000fea0003800200 */
.L_x_55612:
        /* <DEDUP_REMOVED lines=10> */
.L_x_55611:
[----:B------:R-:W-:Y:S05]  /*2c680*/  BSYNC.RECONVERGENT B2 ;  /* 0x0000000000027941 */ /* 0x000fea0003800200 */
.L_x_55610:
        /* <DEDUP_REMOVED lines=20> */
.L_x_55621:
        /* <DEDUP_REMOVED lines=13> */
.L_x_55623:
[----:B------:R-:W-:Y:S05]  /*2c8a0*/  BSYNC.RECONVERGENT B4 ;  /* 0x0000000000047941 */ /* 0x000fea0003800200 */
.L_x_55622:
        /* <DEDUP_REMOVED lines=60> */
.L_x_55620:
[----:B------:R-:W-:Y:S05]  /*2cc70*/  BSYNC.RECONVERGENT B3 ;  /* 0x0000000000037941 */ /* 0x000fea0003800200 */
.L_x_55619:
        /* <DEDUP_REMOVED lines=10> */
.L_x_55618:
[----:B------:R-:W-:Y:S05]  /*2cd20*/  BSYNC.RECONVERGENT B2 ;  /* 0x0000000000027941 */ /* 0x000fea0003800200 */
.L_x_55617:
        /* <DEDUP_REMOVED lines=19> */
.L_x_55627:
        /* <DEDUP_REMOVED lines=13> */
.L_x_55629:
[----:B------:R-:W-:Y:S05]  /*2cf30*/  BSYNC.RECONVERGENT B3 ;  /* 0x0000000000037941 */ /* 0x000fea0003800200 */
.L_x_55628:
        /* <DEDUP_REMOVED lines=61> */
.L_x_55626:
[----:B------:R-:W-:Y:S05]  /*2d310*/  BSYNC.RECONVERGENT B2 ;  /* 0x0000000000027941 */ /* 0x000fea0003800200 */
.L_x_55625:
        /* <DEDUP_REMOVED lines=11> */
.L_x_55574:
        /* <DEDUP_REMOVED lines=21> */
.L_x_55634:
        /* <DEDUP_REMOVED lines=13> */
.L_x_55636:
[----:B------:R-:W-:Y:S05]  /*2d5f0*/  BSYNC.RECONVERGENT B4 ;  /* 0x0000000000047941 */ /* 0x000fea0003800200 */
.L_x_55635:
        /* <DEDUP_REMOVED lines=60> */
.L_x_55633:
[----:B------:R-:W-:Y:S05]  /*2d9c0*/  BSYNC.RECONVERGENT B3 ;  /* 0x0000000000037941 */ /* 0x000fea0003800200 */
.L_x_55632:
        /* <DEDUP_REMOVED lines=9> */
.L_x_55631:
[----:B------:R-:W-:Y:S05]  /*2da60*/  BSYNC.RECONVERGENT B2 ;  /* 0x0000000000027941 */ /* 0x000fea0003800200 */
.L_x_55630:
        /* <DEDUP_REMOVED lines=17> */
.L_x_55641:
        /* <DEDUP_REMOVED lines=13> */
.L_x_55643:
[----:B------:R-:W-:Y:S05]  /*2dc50*/  BSYNC.RECONVERGENT B4 ;  /* 0x0000000000047941 */ /* 0x000fea0003800200 */
.L_x_55642:
        /* <DEDUP_REMOVED lines=61> */
.L_x_55640:
[----:B------:R-:W-:Y:S05]  /*2e030*/  BSYNC.RECONVERGENT B3 ;  /* 0x0000000000037941 */ /* 0x000fea0003800200 */
.L_x_55639:
        /* <DEDUP_REMOVED lines=9> */
.L_x_55638:
[----:B------:R-:W-:Y:S05]  /*2e0d0*/  BSYNC.RECONVERGENT B2 ;  /* 0x0000000000027941 */ /* 0x000fea0003800200 */
.L_x_55637:
        /* <DEDUP_REMOVED lines=17> */
.L_x_55648:
        /* <DEDUP_REMOVED lines=13> */
.L_x_55650:
[----:B------:R-:W-:Y:S05]  /*2e2c0*/  BSYNC.RECONVERGENT B4 ;  /* 0x0000000000047941 */ /* 0x000fea0003800200 */
.L_x_55649:
        /* <DEDUP_REMOVED lines=61> */
.L_x_55647:
[----:B------:R-:W-:Y:S05]  /*2e6a0*/  BSYNC.RECONVERGENT B3 ;  /* 0x0000000000037941 */ /* 0x000fea0003800200 */
.L_x_55646:
        /* <DEDUP_REMOVED lines=9> */
.L_x_55645:
[----:B------:R-:W-:Y:S05]  /*2e740*/  BSYNC.RECONVERGENT B2 ;  /* 0x0000000000027941 */ /* 0x000fea0003800200 */
.L_x_55644:
        /* <DEDUP_REMOVED lines=17> */
.L_x_55655:
        /* <DEDUP_REMOVED lines=13> */
.L_x_55657:
[----:B------:R-:W-:Y:S05]  /*2e930*/  BSYNC.RECONVERGENT B4 ;  /* 0x0000000000047941 */ /* 0x000fea0003800200 */
.L_x_55656:
        /* <DEDUP_REMOVED lines=61> */
.L_x_55654:
[----:B------:R-:W-:Y:S05]  /*2ed10*/  BSYNC.RECONVERGENT B3 ;  /* 0x0000000000037941 */ /* 0x000fea0003800200 */
.L_x_55653:
        /* <DEDUP_REMOVED lines=9> */
.L_x_55652:
[----:B------:R-:W-:Y:S05]  /*2edb0*/  BSYNC.RECONVERGENT B2 ;  /* 0x0000000000027941 */ /* 0x000fea0003800200 */
.L_x_55651:
        /* <DEDUP_REMOVED lines=17> */
.L_x_55662:
        /* <DEDUP_REMOVED lines=13> */
.L_x_55664:
[----:B------:R-:W-:Y:S05]  /*2efa0*/  BSYNC.RECONVERGENT B4 ;  /* 0x0000000000047941 */ /* 0x000fea0003800200 */
.L_x_55663:
        /* <DEDUP_REMOVED lines=61> */
.L_x_55661:
[----:B------:R-:W-:Y:S05]  /*2f380*/  BSYNC.RECONVERGENT B3 ;  /* 0x0000000000037941 */ /* 0x000fea0003800200 */
.L_x_55660:
        /* <DEDUP_REMOVED lines=9> */
.L_x_55659:
[----:B------:R-:W-:Y:S05]  /*2f420*/  BSYNC.RECONVERGENT B2 ;  /* 0x0000000000027941 */ /* 0x000fea0003800200 */
.L_x_55658:
        /* <DEDUP_REMOVED lines=17> */
.L_x_55669:
        /* <DEDUP_REMOVED lines=13> */
.L_x_55671:
[----:B------:R-:W-:Y:S05]  /*2f610*/  BSYNC.RECONVERGENT B4 ;  /* 0x0000000000047941 */ /* 0x000fea0003800200 */
.L_x_55670:
        /* <DEDUP_REMOVED lines=61> */
.L_x_55668:
[----:B------:R-:W-:Y:S05]  /*2f9f0*/  BSYNC.RECONVERGENT B3 ;  /* 0x0000000000037941 */ /* 0x000fea0003800200 */
.L_x_55667:
        /* <DEDUP_REMOVED lines=9> */
.L_x_55666:
[----:B------:R-:W-:Y:S05]  /*2fa90*/  BSYNC.RECONVERGENT B2 ;  /* 0x0000000000027941 */ /* 0x000fea0003800200 */
.L_x_55665:
        /* <DEDUP_REMOVED lines=17> */
.L_x_55676:
        /* <DEDUP_REMOVED lines=13> */
.L_x_55678:
[----:B------:R-:W-:Y:S05]  /*2fc80*/  BSYNC.RECONVERGENT B4 ;  /* 0x0000000000047941 */ /* 0x000fea0003800200 */
.L_x_55677:
        /* <DEDUP_REMOVED lines=61> */
.L_x_55675:
[----:B------:R-:W-:Y:S05]  /*30060*/  BSYNC.RECONVERGENT B3 ;  /* 0x0000000000037941 */ /* 0x000fea0003800200 */
.L_x_55674:
        /* <DEDUP_REMOVED lines=9> */
.L_x_55673:
[----:B------:R-:W-:Y:S05]  /*30100*/  BSYNC.RECONVERGENT B2 ;  /* 0x0000000000027941 */ /* 0x000fea0003800200 */
.L_x_55672:
        /* <DEDUP_REMOVED lines=16> */
.L_x_55681:
        /* <DEDUP_REMOVED lines=13> */
.L_x_55683:
[----:B------:R-:W-:Y:S05]  /*302e0*/  BSYNC.RECONVERGENT B3 ;  /* 0x0000000000037941 */ /* 0x000fea0003800200 */
.L_x_55682:
        /* <DEDUP_REMOVED lines=61> */
.L_x_55680:
[----:B------:R-:W-:Y:S05]  /*306c0*/  BSYNC.RECONVERGENT B2 ;  /* 0x0000000000027941 */ /* 0x000fea0003800200 */
.L_x_55679:
        /* <DEDUP_REMOVED lines=9> */
.L_x_55624:
[----:B------:R-:W-:Y:S05]  /*30760*/  BSYNC.RECONVERGENT B1 ;  /* 0x0000000000017941 */ /* 0x000fea0003800200 */
.L_x_55573:
        /* <DEDUP_REMOVED lines=27> */
.L_x_55685:
[----:B------:R-:W-:Y:S05]  /*30920*/  BSYNC.RECONVERGENT B1 ;  /* 0x0000000000017941 */ /* 0x000fea0003800200 */
.L_x_55684:
[----:B------:R-:W-:Y:S01]  /*30930*/  IADD3 R9, PT, PT, R9, 0x20, RZ ;  /* 0x0000002009097810 */ /* 0x000fe20007ffe0ff */
[----:B------:R-:W-:-:S07]  /*30940*/  VIADD R11, R11, 0x20 ;  /* 0x000000200b0b7836 */ /* 0x000fce0000000000 */
.L_x_55570:
[----:B------:R-:W-:Y:S05]  /*30950*/  BSYNC.RECONVERGENT B0 ;  /* 0x0000000000007941 */ /* 0x000fea0003800200 */
.L_x_55569:
        /* <DEDUP_REMOVED lines=10> */
.L_x_55689:
[----:B------:R-:W-:Y:S05]  /*30a00*/  BSYNC.RECONVERGENT B1 ;  /* 0x0000000000017941 */ /* 0x000fea0003800200 */
.L_x_55688:
        /* <DEDUP_REMOVED lines=29> */
.L_x_55696:
        /* <DEDUP_REMOVED lines=13> */
.L_x_55698:
[----:B------:R-:W-:Y:S05]  /*30cb0*/  BSYNC.RECONVERGENT B4 ;  /* 0x0000000000047941 */ /* 0x000fea0003800200 */
.L_x_55697:
        /* <DEDUP_REMOVED lines=61> */
.L_x_55695:
[----:B------:R-:W-:Y:S05]  /*31090*/  BSYNC.RECONVERGENT B3 ;  /* 0x0000000000037941 */ /* 0x000fea0003800200 */
.L_x_55694:
        /* <DEDUP_REMOVED lines=10> */
.L_x_55693:
[----:B------:R-:W-:Y:S05]  /*31140*/  BSYNC.RECONVERGENT B2 ;  /* 0x0000000000027941 */ /* 0x000fea0003800200 */
.L_x_55692:
        /* <DEDUP_REMOVED lines=20> */
.L_x_55703:
        /* <DEDUP_REMOVED lines=13> */
.L_x_55705:
[----:B------:R-:W-:Y:S05]  /*31360*/  BSYNC.RECONVERGENT B4 ;  /* 0x0000000000047941 */ /* 0x000fea0003800200 */
.L_x_55704:
        /* <DEDUP_REMOVED lines=61> */
.L_x_55702:
[----:B------:R-:W-:Y:S05]  /*31740*/  BSYNC.RECONVERGENT B3 ;  /* 0x0000000000037941 */ /* 0x000fea0003800200 */
.L_x_55701:
        /* <DEDUP_REMOVED lines=10> */
.L_x_55700:
[----:B------:R-:W-:Y:S05]  /*317f0*/  BSYNC.RECONVERGENT B2 ;  /* 0x0000000000027941 */ /* 0x000fea0003800200 */
.L_x_55699:
        /* <DEDUP_REMOVED lines=20> */
.L_x_55710:
        /* <DEDUP_REMOVED lines=13> */
.L_x_55712:
[----:B------:R-:W-:Y:S05]  /*31a10*/  BSYNC.RECONVERGENT B4 ;  /* 0x0000000000047941 */ /* 0x000fea0003800200 */
.L_x_55711:
        /* <DEDUP_REMOVED lines=61> */
.L_x_55709:
[----:B------:R-:W-:Y:S05]  /*31df0*/  BSYNC.RECONVERGENT B3 ;  /* 0x0000000000037941 */ /* 0x000fea0003800200 */
.L_x_55708:
        /* <DEDUP_REMOVED lines=10> */
.L_x_55707:
[----:B------:R-:W-:Y:S05]  /*31ea0*/  BSYNC.RECONVERGENT B2 ;  /* 0x0000000000027941 */ /* 0x000fea0003800200 */
.L_x_55706:
        /* <DEDUP_REMOVED lines=20> */
.L_x_55717:
        /* <DEDUP_REMOVED lines=13> */
.L_x_55719:
[----:B------:R-:W-:Y:S05]  /*320c0*/  BSYNC.RECONVERGENT B4 ;  /* 0x0000000000047941 */ /* 0x000fea0003800200 */
.L_x_55718:
        /* <DEDUP_REMOVED lines=61> */
.L_x_55716:
[----:B------:R-:W-:Y:S05]  /*324a0*/  BSYNC.RECONVERGENT B3 ;  /* 0x0000000000037941 */ /* 0x000fea0003800200 */
.L_x_55715:
        /* <DEDUP_REMOVED lines=10> */
.L_x_55714:
[----:B------:R-:W-:Y:S05]  /*32550*/  BSYNC.RECONVERGENT B2 ;  /* 0x0000000000027941 */ /* 0x000fea0003800200 */
.L_x_55713:
        /* <DEDUP_REMOVED lines=20> */
.L_x_55724:
        /* <DEDUP_REMOVED lines=13> */
.L_x_55726:
[----:B------:R-:W-:Y:S05]  /*32770*/  BSYNC.RECONVERGENT B4 ;  /* 0x0000000000047941 */ /* 0x000fea0003800200 */
.L_x_55725:
        /* <DEDUP_REMOVED lines=61> */
.L_x_55723:
[----:B------:R-:W-:Y:S05]  /*32b50*/  BSYNC.RECONVERGENT B3 ;  /* 0x0000000000037941 */ /* 0x000fea0003800200 */
.L_x_55722:
        /* <DEDUP_REMOVED lines=10> */
.L_x_55721:
[----:B------:R-:W-:Y:S05]  /*32c00*/  BSYNC.RECONVERGENT B2 ;  /* 0x0000000000027941 */ /* 0x000fea0003800200 */
.L_x_55720:
        /* <DEDUP_REMOVED lines=20> */
.L_x_55731:
        /* <DEDUP_REMOVED lines=13> */
.L_x_55733:
[----:B------:R-:W-:Y:S05]  /*32e20*/  BSYNC.RECONVERGENT B4 ;  /* 0x0000000000047941 */ /* 0x000fea0003800200 */
.L_x_55732:
        /* <DEDUP_REMOVED lines=61> */
.L_x_55730:
[----:B------:R-:W-:Y:S05]  /*33200*/  BSYNC.RECONVERGENT B3 ;  /* 0x0000000000037941 */ /* 0x000fea0003800200 */
.L_x_55729:
        /* <DEDUP_REMOVED lines=10> */
.L_x_55728:
[----:B------:R-:W-:Y:S05]  /*332b0*/  BSYNC.RECONVERGENT B2 ;  /* 0x0000000000027941 */ /* 0x000fea0003800200 */
.L_x_55727:
        /* <DEDUP_REMOVED lines=20> */
.L_x_55738:
        /* <DEDUP_REMOVED lines=13> */
.L_x_55740:
[----:B------:R-:W-:Y:S05]  /*334d0*/  BSYNC.RECONVERGENT B4 ;  /* 0x0000000000047941 */ /* 0x000fea0003800200 */
.L_x_55739:
        /* <DEDUP_REMOVED lines=60> */
.L_x_55737:
[----:B------:R-:W-:Y:S05]  /*338a0*/  BSYNC.RECONVERGENT B3 ;  /* 0x0000000000037941 */ /* 0x000fea0003800200 */
.L_x_55736:
        /* <DEDUP_REMOVED lines=10> */
.L_x_55735:
[----:B------:R-:W-:Y:S05]  /*33950*/  BSYNC.RECONVERGENT B2 ;  /* 0x0000000000027941 */ /* 0x000fea0003800200 */
.L_x_55734:
        /* <DEDUP_REMOVED lines=19> */
.L_x_55744:
        /* <DEDUP_REMOVED lines=13> */
.L_x_55746:
[----:B------:R-:W-:Y:S05]  /*33b60*/  BSYNC.RECONVERGENT B3 ;  /* 0x0000000000037941 */ /* 0x000fea0003800200 */
.L_x_55745:
        /* <DEDUP_REMOVED lines=61> */
.L_x_55743:
[----:B------:R-:W-:Y:S05]  /*33f40*/  BSYNC.RECONVERGENT B2 ;  /* 0x0000000000027941 */ /* 0x000fea0003800200 */
.L_x_55742:
        /* <DEDUP_REMOVED lines=11> */
.L_x_55691:
        /* <DEDUP_REMOVED lines=21> */
.L_x_55751:
        /* <DEDUP_REMOVED lines=13> */
.L_x_55753:
[----:B------:R-:W-:Y:S05]  /*34220*/  BSYNC.RECONVERGENT B4 ;  /* 0x0000000000047941 */ /* 0x000fea0003800200 */
.L_x_55752:
        /* <DEDUP_REMOVED lines=60> */
.L_x_55750:
[----:B------:R-:W-:Y:S05]  /*345f0*/  BSYNC.RECONVERGENT B3 ;  /* 0x0000000000037941 */ /* 0x000fea0003800200 */
.L_x_55749:
        /* <DEDUP_REMOVED lines=9> */
.L_x_55748:
[----:B------:R-:W-:Y:S05]  /*34690*/  BSYNC.RECONVERGENT B2 ;  /* 0x0000000000027941 */ /* 0x000fea0003800200 */
.L_x_55747:
        /* <DEDUP_REMOVED lines=17> */
.L_x_55758:
        /* <DEDUP_REMOVED lines=13> */
.L_x_55760:
[----:B------:R-:W-:Y:S05]  /*34880*/  BSYNC.RECONVERGENT B4 ;  /* 0x0000000000047941 */ /* 0x000fea0003800200 */
.L_x_55759:
        /* <DEDUP_REMOVED lines=61> */
.L_x_55757:
[----:B------:R-:W-:Y:S05]  /*34c60*/  BSYNC.RECONVERGENT B3 ;  /* 0x0000000000037941 */ /* 0x000fea0003800200 */
.L_x_55756:
        /* <DEDUP_REMOVED lines=9> */
.L_x_55755:
[----:B------:R-:W-:Y:S05]  /*34d00*/  BSYNC.RECONVERGENT B2 ;  /* 0x0000000000027941 */ /* 0x000fea0003800200 */
.L_x_55754:
        /* <DEDUP_REMOVED lines=17> */
.L_x_55765:
        /* <DEDUP_REMOVED lines=13> */
.L_x_55767:
[----:B------:R-:W-:Y:S05]  /*34ef0*/  BSYNC.RECONVERGENT B4 ;  /* 0x0000000000047941 */ /* 0x000fea0003800200 */
.L_x_55766:
        /* <DEDUP_REMOVED lines=61> */
.L_x_55764:
[----:B------:R-:W-:Y:S05]  /*352d0*/  BSYNC.RECONVERGENT B3 ;  /* 0x0000000000037941 */ /* 0x000fea0003800200 */
.L_x_55763:
        /* <DEDUP_REMOVED lines=9> */
.L_x_55762:
[----:B------:R-:W-:Y:S05]  /*35370*/  BSYNC.RECONVERGENT B2 ;  /* 0x0000000000027941 */ /* 0x000fea0003800200 */
.L_x_55761:
        /* <DEDUP_REMOVED lines=17> */
.L_x_55772:
        /* <DEDUP_REMOVED lines=13> */
.L_x_55774:
[----:B------:R-:W-:Y:S05]  /*35560*/  BSYNC.RECONVERGENT B4 ;  /* 0x0000000000047941 */ /* 0x000fea0003800200 */
.L_x_55773:
        /* <DEDUP_REMOVED lines=61> */
.L_x_55771:
[----:B------:R-:W-:Y:S05]  /*35940*/  BSYNC.RECONVERGENT B3 ;  /* 0x0000000000037941 */ /* 0x000fea0003800200 */
.L_x_55770:
        /* <DEDUP_REMOVED lines=9> */
.L_x_55769:
[----:B------:R-:W-:Y:S05]  /*359e0*/  BSYNC.RECONVERGENT B2 ;  /* 0x0000000000027941 */ /* 0x000fea0003800200 */
.L_x_55768:
        /* <DEDUP_REMOVED lines=17> */
.L_x_55779:
        /* <DEDUP_REMOVED lines=13> */
.L_x_55781:
[----:B------:R-:W-:Y:S05]  /*35bd0*/  BSYNC.RECONVERGENT B4 ;  /* 0x0000000000047941 */ /* 0x000fea0003800200 */
.L_x_55780:
        /* <DEDUP_REMOVED lines=61> */
.L_x_55778:
[----:B------:R-:W-:Y:S05]  /*35fb0*/  BSYNC.RECONVERGENT B3 ;  /* 0x0000000000037941 */ /* 0x000fea0003800200 */
.L_x_55777:
        /* <DEDUP_REMOVED lines=9> */
.L_x_55776:
[----:B------:R-:W-:Y:S05]  /*36050*/  BSYNC.RECONVERGENT B2 ;  /* 0x0000000000027941 */ /* 0x000fea0003800200 */
.L_x_55775:
        /* <DEDUP_REMOVED lines=17> */
.L_x_55786:
        /* <DEDUP_REMOVED lines=13> */
.L_x_55788:
[----:B------:R-:W-:Y:S05]  /*36240*/  BSYNC.RECONVERGENT B4 ;  /* 0x0000000000047941 */ /* 0x000fea0003800200 */
.L_x_55787:
        /* <DEDUP_REMOVED lines=61> */
.L_x_55785:
[----:B------:R-:W-:Y:S05]  /*36620*/  BSYNC.RECONVERGENT B3 ;  /* 0x0000000000037941 */ /* 0x000fea0003800200 */
.L_x_55784:
        /* <DEDUP_REMOVED lines=9> */
.L_x_55783:
[----:B------:R-:W-:Y:S05]  /*366c0*/  BSYNC.RECONVERGENT B2 ;  /* 0x0000000000027941 */ /* 0x000fea0003800200 */
.L_x_55782:
        /* <DEDUP_REMOVED lines=17> */
.L_x_55793:
        /* <DEDUP_REMOVED lines=13> */
.L_x_55795:
[----:B------:R-:W-:Y:S05]  /*368b0*/  BSYNC.RECONVERGENT B4 ;  /* 0x0000000000047941 */ /* 0x000fea0003800200 */
.L_x_55794:
        /* <DEDUP_REMOVED lines=61> */
.L_x_55792:
[----:B------:R-:W-:Y:S05]  /*36c90*/  BSYNC.RECONVERGENT B3 ;  /* 0x0000000000037941 */ /* 0x000fea0003800200 */
.L_x_55791:
        /* <DEDUP_REMOVED lines=9> */
.L_x_55790:
[----:B------:R-:W-:Y:S05]  /*36d30*/  BSYNC.RECONVERGENT B2 ;  /* 0x0000000000027941 */ /* 0x000fea0003800200 */
.L_x_55789:
        /* <DEDUP_REMOVED lines=16> */
.L_x_55798:
        /* <DEDUP_REMOVED lines=13> */
.L_x_55800:
[----:B------:R-:W-:Y:S05]  /*36f10*/  BSYNC.RECONVERGENT B3 ;  /* 0x0000000000037941 */ /* 0x000fea0003800200 */
.L_x_55799:
        /* <DEDUP_REMOVED lines=61> */
.L_x_55797:
[----:B------:R-:W-:Y:S05]  /*372f0*/  BSYNC.RECONVERGENT B2 ;  /* 0x0000000000027941 */ /* 0x000fea0003800200 */
.L_x_55796:
        /* <DEDUP_REMOVED lines=9> */
.L_x_55741:
[----:B------:R-:W-:Y:S05]  /*37390*/  BSYNC.RECONVERGENT B1 ;  /* 0x0000000000017941 */ /* 0x000fea0003800200 */
.L_x_55690:
        /* <DEDUP_REMOVED lines=27> */
.L_x_55802:
[----:B------:R-:W-:Y:S05]  /*37550*/  BSYNC.RECONVERGENT B1 ;  /* 0x0000000000017941 */ /* 0x000fea0003800200 */
.L_x_55801:
[----:B------:R-:W-:Y:S01]  /*37560*/  IADD3 R9, PT, PT, R9, 0x20, RZ ;  /* 0x0000002009097810 */ /* 0x000fe20007ffe0ff */
[----:B------:R-:W-:-:S07]  /*37570*/  VIADD R11, R11, 0x20 ;  /* 0x000000200b0b7836 */ /* 0x000fce0000000000 */
.L_x_55687:
[----:B------:R-:W-:Y:S05]  /*37580*/  BSYNC.RECONVERGENT B0 ;  /* 0x0000000000007941 */ /* 0x000fea0003800200 */
.L_x_55686:
        /* <DEDUP_REMOVED lines=10> */
.L_x_55806:
[----:B------:R-:W-:Y:S05]  /*37630*/  BSYNC.RECONVERGENT B1 ;  /* 0x0000000000017941 */ /* 0x000fea0003800200 */
.L_x_55805:
        /* <DEDUP_REMOVED lines=29> */
.L_x_55813:
        /* <DEDUP_REMOVED lines=13> */
.L_x_55815:
[----:B------:R-:W-:Y:S05]  /*378e0*/  BSYNC.RECONVERGENT B4 ;  /* 0x0000000000047941 */ /* 0x000fea0003800200 */
.L_x_55814:
        /* <DEDUP_REMOVED lines=61> */
.L_x_55812:
[----:B------:R-:W-:Y:S05]  /*37cc0*/  BSYNC.RECONVERGENT B3 ;  /* 0x0000000000037941 */ /* 0x000fea0003800200 */
.L_x_55811:
        /* <DEDUP_REMOVED lines=10> */
.L_x_55810:
[----:B------:R-:W-:Y:S05]  /*37d70*/  BSYNC.RECONVERGENT B2 ;  /* 0x0000000000027941 */ /* 0x000fea0003800200 */
.L_x_55809:
        /* <DEDUP_REMOVED lines=20> */
.L_x_55820:
        /* <DEDUP_REMOVED lines=13> */
.L_x_55822:
[----:B------:R-:W-:Y:S05]  /*37f90*/  BSYNC.RECONVERGENT B4 ;  /* 0x0000000000047941 */ /* 0x000fea0003800200 */
.L_x_55821:
        /* <DEDUP_REMOVED lines=61> */
.L_x_55819:
[----:B------:R-:W-:Y:S05]  /*38370*/  BSYNC.RECONVERGENT B3 ;  /* 0x0000000000037941 */ /* 0x000fea0003800200 */
.L_x_55818:
        /* <DEDUP_REMOVED lines=10> */
.L_x_55817:
[----:B------:R-:W-:Y:S05]  /*38420*/  BSYNC.RECONVERGENT B2 ;  /* 0x0000000000027941 */ /* 0x000fea0003800200 */
.L_x_55816:
        /* <DEDUP_REMOVED lines=20> */
.L_x_55827:
        /* <DEDUP_REMOVED lines=13> */
.L_x_55829:
[----:B------:R-:W-:Y:S05]  /*38640*/  BSYNC.RECONVERGENT B4 ;  /* 0x0000000000047941 */ /* 0x000fea0003800200 */
.L_x_55828:
        /* <DEDUP_REMOVED lines=61> */
.L_x_55826:
[----:B------:R-:W-:Y:S05]  /*38a20*/  BSYNC.RECONVERGENT B3 ;  /* 0x0000000000037941 */ /* 0x000fea0003800200 */
.L_x_55825:
        /* <DEDUP_REMOVED lines=10> */
.L_x_55824:
[----:B------:R-:W-:Y:S05]  /*38ad0*/  BSYNC.RECONVERGENT B2 ;  /* 0x0000000000027941 */ /* 0x000fea0003800200 */
.L_x_55823:
        /* <DEDUP_REMOVED lines=20> */
.L_x_55834:
        /* <DEDUP_REMOVED lines=13> */
.L_x_55836:
[----:B------:R-:W-:Y:S05]  /*38cf0*/  BSYNC.RECONVERGENT B4 ;  /* 0x0000000000047941 */ /* 0x000fea0003800200 */
.L_x_55835:
        /* <DEDUP_REMOVED lines=61> */
.L_x_55833:
[----:B------:R-:W-:Y:S05]  /*390d0*/  BSYNC.RECONVERGENT B3 ;  /* 0x0000000000037941 */ /* 0x000fea0003800200 */
.L_x_55832:
        /* <DEDUP_REMOVED lines=10> */
.L_x_55831:
[----:B------:R-:W-:Y:S05]  /*39180*/  BSYNC.RECONVERGENT B2 ;  /* 0x0000000000027941 */ /* 0x000fea0003800200 */
.L_x_55830:
        /* <DEDUP_REMOVED lines=20> */
.L_x_55841:
        /* <DEDUP_REMOVED lines=13> */
.L_x_55843:
[----:B------:R-:W-:Y:S05]  /*393a0*/  BSYNC.RECONVERGENT B4 ;  /* 0x0000000000047941 */ /* 0x000fea0003800200 */
.L_x_55842:
        /* <DEDUP_REMOVED lines=61> */
.L_x_55840:
[----:B------:R-:W-:Y:S05]  /*39780*/  BSYNC.RECONVERGENT B3 ;  /* 0x0000000000037941 */ /* 0x000fea0003800200 */
.L_x_55839:
        /* <DEDUP_REMOVED lines=10> */
.L_x_55838:
[----:B------:R-:W-:Y:S05]  /*39830*/  BSYNC.RECONVERGENT B2 ;  /* 0x0000000000027941 */ /* 0x000fea0003800200 */
.L_x_55837:
        /* <DEDUP_REMOVED lines=20> */
.L_x_55848:
        /* <DEDUP_REMOVED lines=13> */
.L_x_55850:
[----:B------:R-:W-:Y:S05]  /*39a50*/  BSYNC.RECONVERGENT B4 ;  /* 0x0000000000047941 */ /* 0x000fea0003800200 */
.L_x_55849:
        /* <DEDUP_REMOVED lines=61> */
.L_x_55847:
[----:B------:R-:W-:Y:S05]  /*39e30*/  BSYNC.RECONVERGENT B3 ;  /* 0x0000000000037941 */ /* 0x000fea0003800200 */
.L_x_55846:
        /* <DEDUP_REMOVED lines=10> */
.L_x_55845:
[----:B------:R-:W-:Y:S05]  /*39ee0*/  BSYNC.RECONVERGENT B2 ;  /* 0x0000000000027941 */ /* 0x000fea0003800200 */
.L_x_55844:
        /* <DEDUP_REMOVED lines=20> */
.L_x_55855:
        /* <DEDUP_REMOVED lines=13> */
.L_x_55857:
[----:B------:R-:W-:Y:S05]  /*3a100*/  BSYNC.RECONVERGENT B4 ;  /* 0x0000000000047941 */ /* 0x000fea0003800200 */
.L_x_55856:
        /* <DEDUP_REMOVED lines=60> */
.L_x_55854:
[----:B------:R-:W-:Y:S05]  /*3a4d0*/  BSYNC.RECONVERGENT B3 ;  /* 0x0000000000037941 */ /* 0x000fea0003800200 */
.L_x_55853:
        /* <DEDUP_REMOVED lines=10> */
.L_x_55852:
[----:B------:R-:W-:Y:S05]  /*3a580*/  BSYNC.RECONVERGENT B2 ;  /* 0x0000000000027941 */ /* 0x000fea0003800200 */
.L_x_55851:
        /* <DEDUP_REMOVED lines=19> */
.L_x_55861:
        /* <DEDUP_REMOVED lines=13> */
.L_x_55863:
[----:B------:R-:W-:Y:S05]  /*3a790*/  BSYNC.RECONVERGENT B3 ;  /* 0x0000000000037941 */ /* 0x000fea0003800200 */
.L_x_55862:
        /* <DEDUP_REMOVED lines=61> */
.L_x_55860:
[----:B------:R-:W-:Y:S05]  /*3ab70*/  BSYNC.RECONVERGENT B2 ;  /* 0x0000000000027941 */ /* 0x000fea0003800200 */
.L_x_55859:
        /* <DEDUP_REMOVED lines=11> */
.L_x_55808:
        /* <DEDUP_REMOVED lines=21> */
.L_x_55868:
        /* <DEDUP_REMOVED lines=13> */
.L_x_55870:
[----:B------:R-:W-:Y:S05]  /*3ae50*/  BSYNC.RECONVERGENT B4 ;  /* 0x0000000000047941 */ /* 0x000fea0003800200 */
.L_x_55869:
        /* <DEDUP_REMOVED lines=60> */
.L_x_55867:
[----:B------:R-:W-:Y:S05]  /*3b220*/  BSYNC.RECONVERGENT B3 ;  /* 0x0000000000037941 */ /* 0x000fea0003800200 */
.L_x_55866:
        /* <DEDUP_REMOVED lines=9> */
.L_x_55865:
[----:B------:R-:W-:Y:S05]  /*3b2c0*/  BSYNC.RECONVERGENT B2 ;  /* 0x0000000000027941 */ /* 0x000fea0003800200 */
.L_x_55864:
        /* <DEDUP_REMOVED lines=17> */
.L_x_55875:
        /* <DEDUP_REMOVED lines=13> */
.L_x_55877:
[----:B------:R-:W-:Y:S05]  /*3b4b0*/  BSYNC.RECONVERGENT B4 ;  /* 0x0000000000047941 */ /* 0x000fea0003800200 */
.L_x_55876:
        /* <DEDUP_REMOVED lines=61> */
.L_x_55874:
[----:B------:R-:W-:Y:S05]  /*3b890*/  BSYNC.RECONVERGENT B3 ;  /* 0x0000000000037941 */ /* 0x000fea0003800200 */
.L_x_55873:
        /* <DEDUP_REMOVED lines=9> */
.L_x_55872:
[----:B------:R-:W-:Y:S05]  /*3b930*/  BSYNC.RECONVERGENT B2 ;  /* 0x0000000000027941 */ /* 0x000fea0003800200 */
.L_x_55871:
        /* <DEDUP_REMOVED lines=17> */
.L_x_55882:
        /* <DEDUP_REMOVED lines=13> */
.L_x_55884:
[----:B------:R-:W-:Y:S05]  /*3bb20*/  BSYNC.RECONVERGENT B4 ;  /* 0x0000000000047941 */ /* 0x000fea0003800200 */
.L_x_55883:
        /* <DEDUP_REMOVED lines=61> */
.L_x_55881:
[----:B------:R-:W-:Y:S05]  /*3bf00*/  BSYNC.RECONVERGENT B3 ;  /* 0x0000000000037941 */ /* 0x000fea0003800200 */
.L_x_55880:
        /* <DEDUP_REMOVED lines=9> */
.L_x_55879:
[----:B------:R-:W-:Y:S05]  /*3bfa0*/  BSYNC.RECONVERGENT B2 ;  /* 0x0000000000027941 */ /* 0x000fea0003800200 */
.L_x_55878:
        /* <DEDUP_REMOVED lines=17> */
.L_x_55889:
        /* <DEDUP_REMOVED lines=13> */
.L_x_55891:
[----:B------:R-:W-:Y:S05]  /*3c190*/  BSYNC.RECONVERGENT B4 ;  /* 0x0000000000047941 */ /* 0x000fea0003800200 */
.L_x_55890:
        /* <DEDUP_REMOVED lines=61> */
.L_x_55888:
[----:B------:R-:W-:Y:S05]  /*3c570*/  BSYNC.RECONVERGENT B3 ;  /* 0x0000000000037941 */ /* 0x000fea0003800200 */
.L_x_55887:
        /* <DEDUP_REMOVED lines=9> */
.L_x_55886:
[----:B------:R-:W-:Y:S05]  /*3c610*/  BSYNC.RECONVERGENT B2 ;  /* 0x0000000000027941 */ /* 0x000fea0003800200 */
.L_x_55885:
        /* <DEDUP_REMOVED lines=17> */
.L_x_55896:
        /* <DEDUP_REMOVED lines=13> */
.L_x_55898:
[----:B------:R-:W-:Y:S05]  /*3c800*/  BSYNC.RECONVERGENT B4 ;  /* 0x0000000000047941 */ /* 0x000fea0003800200 */
.L_x_55897:
        /* <DEDUP_REMOVED lines=61> */
.L_x_55895:
[----:B------:R-:W-:Y:S05]  /*3cbe0*/  BSYNC.RECONVERGENT B3 ;  /* 0x0000000000037941 */ /* 0x000fea0003800200 */
.L_x_55894:
        /* <DEDUP_REMOVED lines=9> */
.L_x_55893:
[----:B------:R-:W-:Y:S05]  /*3cc80*/  BSYNC.RECONVERGENT B2 ;  /* 0x0000000000027941 */ /* 0x000fea0003800200 */
.L_x_55892:
        /* <DEDUP_REMOVED lines=17> */
.L_x_55903:
        /* <DEDUP_REMOVED lines=13> */
.L_x_55905:
[----:B------:R-:W-:Y:S05]  /*3ce70*/  BSYNC.RECONVERGENT B4 ;  /* 0x0000000000047941 */ /* 0x000fea0003800200 */
.L_x_55904:
        /* <DEDUP_REMOVED lines=61> */
.L_x_55902:
[----:B------:R-:W-:Y:S05]  /*3d250*/  BSYNC.RECONVERGENT B3 ;  /* 0x0000000000037941 */ /* 0x000fea0003800200 */
.L_x_55901:
        /* <DEDUP_REMOVED lines=9> */
.L_x_55900:
[----:B------:R-:W-:Y:S05]  /*3d2f0*/  BSYNC.RECONVERGENT B2 ;  /* 0x0000000000027941 */ /* 0x000fea0003800200 */
.L_x_55899:
        /* <DEDUP_REMOVED lines=17> */
.L_x_55910:
        /* <DEDUP_REMOVED lines=13> */
.L_x_55912:
[----:B------:R-:W-:Y:S05]  /*3d4e0*/  BSYNC.RECONVERGENT B4 ;  /* 0x0000000000047941 */ /* 0x000fea0003800200 */
.L_x_55911:
        /* <DEDUP_REMOVED lines=61> */
.L_x_55909:
[----:B------:R-:W-:Y:S05]  /*3d8c0*/  BSYNC.RECONVERGENT B3 ;  /* 0x0000000000037941 */ /* 0x000fea0003800200 */
.L_x_55908:
        /* <DEDUP_REMOVED lines=9> */
.L_x_55907:
[----:B------:R-:W-:Y:S05]  /*3d960*/  BSYNC.RECONVERGENT B2 ;  /* 0x0000000000027941 */ /* 0x000fea0003800200 */
.L_x_55906:
        /* <DEDUP_REMOVED lines=16> */
.L_x_55915:
        /* <DEDUP_REMOVED lines=13> */
.L_x_55917:
[----:B------:R-:W-:Y:S05]  /*3db40*/  BSYNC.RECONVERGENT B3 ;  /* 0x0000000000037941 */ /* 0x000fea0003800200 */
.L_x_55916:
        /* <DEDUP_REMOVED lines=61> */
.L_x_55914:
[----:B------:R-:W-:Y:S05]  /*3df20*/  BSYNC.RECONVERGENT B2 ;  /* 0x0000000000027941 */ /* 0x000fea0003800200 */
.L_x_55913:
        /* <DEDUP_REMOVED lines=9> */
.L_x_55858:
[----:B------:R-:W-:Y:S05]  /*3dfc0*/  BSYNC.RECONVERGENT B1 ;  /* 0x0000000000017941 */ /* 0x000fea0003800200 */
.L_x_55807:
        /* <DEDUP_REMOVED lines=27> */
.L_x_55919:
[----:B------:R-:W-:Y:S05]  /*3e180*/  BSYNC.RECONVERGENT B1 ;  /* 0x0000000000017941 */ /* 0x000fea0003800200 */
.L_x_55918:
[----:B------:R-:W-:Y:S01]  /*3e190*/  IADD3 R9, PT, PT, R9, 0x20, RZ ;  /* 0x0000002009097810 */ /* 0x000fe20007ffe0ff */
[----:B------:R-:W-:-:S07]  /*3e1a0*/  VIADD R11, R11, 0x20 ;  /* 0x000000200b0b7836 */ /* 0x000fce0000000000 */
.L_x_55804:
[----:B------:R-:W-:Y:S05]  /*3e1b0*/  BSYNC.RECONVERGENT B0 ;  /* 0x0000000000007941 */ /* 0x000fea0003800200 */
.L_x_55803:
        /* <DEDUP_REMOVED lines=10> */
.L_x_55923:
[----:B------:R-:W-:Y:S05]  /*3e260*/  BSYNC.RECONVERGENT B1 ;  /* 0x0000000000017941 */ /* 0x000fea0003800200 */
.L_x_55922:
[----:B------:R-:W-:Y:S01]  /*3e270*/  UISETP.NE.U32.AND UP0, UPT, UR4, URZ, UPT ;  /* 0x000000ff0400728c */ /* 0x000fe2000bf05070 */
[----:B------:R-:W-:Y:S03]  /*3e280*/  BSSY.RECONVERGENT B1, `(.L_x_55924) ;  /* 0x000069c000017945 */ /* 0x000fe60003800200 */
[----:B------:R-:W-:-:S09]  /*3e290*/  UISETP.NE.AND.EX UP0, UPT, UR5, URZ, UPT, UP0 ;  /* 0x000000ff0500728c */ /* 0x000fd2000bf05300 */
[----:B------:R-:W-:Y:S05]  /*3e2a0*/  BRA.U !UP0, `(.L_x_55925) ;  /* 0x0000003508707547 */ /* 0x000fea000b800000 */
[----:B01----:R-:W0:Y:S02]  /*3e2b0*/  LDC.64 R196, c[0x0][0x3a0] ;  /* 0x0000e800ffc47b82 */ /* 0x003e240000000a00 */
[----:B0-----:R-:W-:-:S05]  /*3e2c0*/  IMAD.WIDE.U32 R196, R9, 0x20, R196 ;  /* 0x0000002009c47825 */ /* 0x001fca00078e00c4 */
        /* <DEDUP_REMOVED lines=23> */
.L_x_55930:
        /* <DEDUP_REMOVED lines=13> */
.L_x_55932:
[----:B------:R-:W-:Y:S05]  /*3e510*/  BSYNC.RECONVERGENT B4 ;  /* 0x0000000000047941 */ /* 0x000fea0003800200 */
.L_x_55931:
        /* <DEDUP_REMOVED lines=59> */
[----:B------:R-:W-:Y:S02]  /*3e8d0*/  IMAD.MOV.U32 R194, RZ, RZ, R196 ;  /* 0x000000ffffc27224 */ /* 0x000fe400078e00c4 */
[----:B------:R-:W-:-:S07]  /*3e8e0*/  IMAD.MOV.U32 R15, RZ, RZ, RZ ;  /* 0x000000ffff0f7224 */ /* 0x000fce00078e00ff */
.L_x_55929:
[----:B------:R-:W-:Y:S05]  /*3e8f0*/  BSYNC.RECONVERGENT B3 ;  /* 0x0000000000037941 */ /* 0x000fea0003800200 */
.L_x_55928:
        /* <DEDUP_REMOVED lines=10> */
.L_x_55927:
[----:B------:R-:W-:Y:S05]  /*3e9a0*/  BSYNC.RECONVERGENT B2 ;  /* 0x0000000000027941 */ /* 0x000fea0003800200 */
.L_x_55926:
        /* <DEDUP_REMOVED lines=20> */
.L_x_55937:
        /* <DEDUP_REMOVED lines=13> */
.L_x_55939:
[----:B------:R-:W-:Y:S05]  /*3ebc0*/  BSYNC.RECONVERGENT B4 ;  /* 0x0000000000047941 */ /* 0x000fea0003800200 */
.L_x_55938:
        /* <DEDUP_REMOVED lines=17> */
[----:B------:R-:W-:Y:S02]  /*3ece0*/  HFMA2 R195, -RZ, RZ, 0, 0 ;  /* 0x00000000ffc37431 */ /* 0x000fe400000001ff */
        /* <DEDUP_REMOVED lines=43> */
.L_x_55936:
[----:B------:R-:W-:Y:S05]  /*3efa0*/  BSYNC.RECONVERGENT B3 ;  /* 0x0000000000037941 */ /* 0x000fea0003800200 */
.L_x_55935:
        /* <DEDUP_REMOVED lines=10> */
.L_x_55934:
[----:B------:R-:W-:Y:S05]  /*3f050*/  BSYNC.RECONVERGENT B2 ;  /* 0x0000000000027941 */ /* 0x000fea0003800200 */
.L_x_55933:
        /* <DEDUP_REMOVED lines=20> */
.L_x_55944:
        /* <DEDUP_REMOVED lines=13> */
.L_x_55946:
[----:B------:R-:W-:Y:S05]  /*3f270*/  BSYNC.RECONVERGENT B4 ;  /* 0x0000000000047941 */ /* 0x000fea0003800200 */
.L_x_55945:
        /* <DEDUP_REMOVED lines=59> */
[----:B------:R-:W-:Y:S01]  /*3f630*/  LOP3.LUT R23, R15, R194, R197, 0x96, !PT ;  /* 0x000000c20f177212 */ /* 0x000fe200078e96c5 */
[----:B------:R-:W-:-:S07]  /*3f640*/  IMAD.MOV.U32 R15, RZ, RZ, RZ ;  /* 0x000000ffff0f7224 */ /* 0x000fce00078e00ff */
.L_x_55943:
[----:B------:R-:W-:Y:S05]  /*3f650*/  BSYNC.RECONVERGENT B3 ;  /* 0x0000000000037941 */ /* 0x000fea0003800200 */
.L_x_55942:
        /* <DEDUP_REMOVED lines=10> */
.L_x_55941:
[----:B------:R-:W-:Y:S05]  /*3f700*/  BSYNC.RECONVERGENT B2 ;  /* 0x0000000000027941 */ /* 0x000fea0003800200 */
.L_x_55940:
        /* <DEDUP_REMOVED lines=20> */
.L_x_55951:
        /* <DEDUP_REMOVED lines=13> */
.L_x_55953:
[----:B------:R-:W-:Y:S05]  /*3f920*/  BSYNC.RECONVERGENT B4 ;  /* 0x0000000000047941 */ /* 0x000fea0003800200 */
.L_x_55952:
        /* <DEDUP_REMOVED lines=37> */
[----:B------:R-:W-:-:S04]  /*3fb80*/  LOP3.LUT R5, R5, R198, R195, 0x96, !PT ;  /* 0x000000c605057212 */ /* 0x000fc800078e96c3 */
[----:B------:R-:W-:Y:S01]  /*3fb90*/  LOP3.LUT R15, R15, R196, R23, 0x96, !PT ;  /* 0x000000c40f0f7212 */ /* 0x000fe200078e9617 */
[----:B------:R-:W-:Y:S01]  /*3fba0*/  IMAD.WIDE.U32 R196, R5, -0x2daee0ad, RZ ;  /* 0xd2511f5305c47825 */ /* 0x000fe200078e00ff */
[----:B------:R-:W-:-:S03]  /*3fbb0*/  IADD3 R5, PT, PT, R193, 0x1fd5c5a3, RZ ;  /* 0x1fd5c5a3c1057810 */ /* 0x000fc60007ffe0ff */
[----:B------:R-:W-:Y:S01]  /*3fbc0*/  IMAD.WIDE.U32 R198, R15, -0x326172a9, RZ ;  /* 0xcd9e8d570fc67825 */ /* 0x000fe200078e00ff */
[----:B------:R-:W-:Y:S02]  /*3fbd0*/  LOP3.LUT R22, R5, R22, R197, 0x96, !PT ;  /* 0x0000001605167212 */ /* 0x000fe400078e96c5 */
[C---:B------:R-:W-:Y:S01]  /*3fbe0*/  IADD3 R5, PT, PT, R192.reuse, -0xe443238, RZ ;  /* 0xf1bbcdc8c0057810 */ /* 0x040fe20007ffe0ff */
[----:B------:R-:W-:Y:S02]  /*3fbf0*/  VIADD R15, R192, 0x5384540f ;  /* 0x5384540fc00f7836 */ /* 0x000fe40000000000 */
[----:B------:R-:W-:-:S03]  /*3fc00*/  IMAD.WIDE.U32 R22, R22, -0x326172a9, RZ ;  /* 0xcd9e8d5716167825 */ /* 0x000fc600078e00ff */
[----:B------:R-:W-:Y:S01]  /*3fc10*/  LOP3.LUT R194, R15, R194, R199, 0x96, !PT ;  /* 0x000000c20fc27212 */ /* 0x000fe200078e96c7 */
[----:B------:R-:W-:Y:S01]  /*3fc20*/  VIADD R15, R193, 0xdb3d7428 ;  /* 0xdb3d7428c10f7836 */ /* 0x000fe20000000000 */
[----:B------:R-:W-:Y:S02]  /*3fc30*/  LOP3.LUT R5, R5, R198, R23, 0x96, !PT ;  /* 0x000000c605057212 */ /* 0x000fe400078e9617 */
[----:B------:R-:W-:Y:S01]  /*3fc40*/  IADD3 R23, PT, PT, R193, -0x695add53, RZ ;  /* 0x96a522adc1177810 */ /* 0x000fe20007ffe0ff */
[----:B------:R-:W-:-:S05]  /*3fc50*/  IMAD.WIDE.U32 R194, R194, -0x2daee0ad, RZ ;  /* 0xd2511f53c2c27825 */ /* 0x000fca00078e00ff */
[----:B------:R-:W-:Y:S01]  /*3fc60*/  LOP3.LUT R15, R15, R196, R195, 0x96, !PT ;  /* 0x000000c40f0f7212 */ /* 0x000fe200078e96c3 */
[----:B------:R-:W-:-:S04]  /*3fc70*/  IMAD.WIDE.U32 R196, R5, -0x2daee0ad, RZ ;  /* 0xd2511f5305c47825 */ /* 0x000fc800078e00ff */
[----:B------:R-:W-:Y:S01]  /*3fc80*/  IMAD.WIDE.U32 R198, R15, -0x326172a9, RZ ;  /* 0xcd9e8d570fc67825 */ /* 0x000fe200078e00ff */
[----:B------:R-:W-:-:S03]  /*3fc90*/  LOP3.LUT R23, R23, R194, R197, 0x96, !PT ;  /* 0x000000c217177212 */ /* 0x000fc600078e96c5 */
[----:B------:R-:W-:Y:S01]  /*3fca0*/  HFMA2 R194, -RZ, RZ, 0, 0 ;  /* 0x00000000ffc27431 */ /* 0x000fe200000001ff */
[----:B------:R-:W-:Y:S01]  /*3fcb0*/  MOV R16, R196 ;  /* 0x000000c400107202 */ /* 0x000fe20000000f00 */
[----:B------:R-:W-:Y:S02]  /*3fcc0*/  VIADD R15, R192, 0x8ff34781 ;  /* 0x8ff34781c00f7836 */ /* 0x000fe40000000000 */
[----:B------:R-:W-:Y:S02]  /*3fcd0*/  IMAD.MOV.U32 R18, RZ, RZ, R198 ;  /* 0x000000ffff127224 */ /* 0x000fe400078e00c6 */
[----:B------:R-:W-:Y:S01]  /*3fce0*/  IMAD.MOV.U32 R5, RZ, RZ, R20 ;  /* 0x000000ffff057224 */ /* 0x000fe200078e0014 */
[----:B------:R-:W-:-:S07]  /*3fcf0*/  LOP3.LUT R22, R15, R22, R199, 0x96, !PT ;  /* 0x000000160f167212 */ /* 0x000fce00078e96c7 */
.L_x_55950:
[----:B------:R-:W-:Y:S05]  /*3fd00*/  BSYNC.RECONVERGENT B3 ;  /* 0x0000000000037941 */ /* 0x000fea0003800200 */
.L_x_55949:
        /* <DEDUP_REMOVED lines=10> */
.L_x_55948:
[----:B------:R-:W-:Y:S05]  /*3fdb0*/  BSYNC.RECONVERGENT B2 ;  /* 0x0000000000027941 */ /* 0x000fea0003800200 */
.L_x_55947:
        /* <DEDUP_REMOVED lines=20> */
.L_x_55958:
        /* <DEDUP_REMOVED lines=13> */
.L_x_55960:
[----:B------:R-:W-:Y:S05]  /*3ffd0*/  BSYNC.RECONVERGENT B4 ;  /* 0x0000000000047941 */ /* 0x000fea0003800200 */
.L_x_55959:
        /* <DEDUP_REMOVED lines=61> */
.L_x_55957:
[----:B------:R-:W-:Y:S05]  /*403b0*/  BSYNC.RECONVERGENT B3 ;  /* 0x0000000000037941 */ /* 0x000fea0003800200 */
.L_x_55956:
        /* <DEDUP_REMOVED lines=10> */
.L_x_55955:
[----:B------:R-:W-:Y:S05]  /*40460*/  BSYNC.RECONVERGENT B2 ;  /* 0x0000000000027941 */ /* 0x000fea0003800200 */
.L_x_55954:
        /* <DEDUP_REMOVED lines=20> */
.L_x_55965:
        /* <DEDUP_REMOVED lines=13> */
.L_x_55967:
[----:B------:R-:W-:Y:S05]  /*40680*/  BSYNC.RECONVERGENT B4 ;  /* 0x0000000000047941 */ /* 0x000fea0003800200 */
.L_x_55966:
        /* <DEDUP_REMOVED lines=49> */
[----:B------:R-:W-:-:S03]  /*409a0*/  LOP3.LUT R15, R15, R196, R195, 0x96, !PT ;  /* 0x000000c40f0f7212 */ /* 0x000fc600078e96c3 */
[----:B------:R-:W-:Y:S01]  /*409b0*/  HFMA2 R195, -RZ, RZ, 0, 0 ;  /* 0x00000000ffc37431 */ /* 0x000fe200000001ff */
        /* <DEDUP_REMOVED lines=10> */
.L_x_55964:
[----:B------:R-:W-:Y:S05]  /*40a60*/  BSYNC.RECONVERGENT B3 ;  /* 0x0000000000037941 */ /* 0x000fea0003800200 */
.L_x_55963:
        /* <DEDUP_REMOVED lines=10> */
.L_x_55962:
[----:B------:R-:W-:Y:S05]  /*40b10*/  BSYNC.RECONVERGENT B2 ;  /* 0x0000000000027941 */ /* 0x000fea0003800200 */
.L_x_55961:
        /* <DEDUP_REMOVED lines=20> */
.L_x_55972:
        /* <DEDUP_REMOVED lines=13> */
.L_x_55974:
[----:B------:R-:W-:Y:S05]  /*40d30*/  BSYNC.RECONVERGENT B4 ;  /* 0x0000000000047941 */ /* 0x000fea0003800200 */
.L_x_55973:
        /* <DEDUP_REMOVED lines=61> */
.L_x_55971:
[----:B------:R-:W-:Y:S05]  /*41110*/  BSYNC.RECONVERGENT B3 ;  /* 0x0000000000037941 */ /* 0x000fea0003800200 */
.L_x_55970:
        /* <DEDUP_REMOVED lines=10> */
.L_x_55969:
[----:B------:R-:W-:Y:S05]  /*411c0*/  BSYNC.RECONVERGENT B2 ;  /* 0x0000000000027941 */ /* 0x000fea0003800200 */
.L_x_55968:
        /* <DEDUP_REMOVED lines=19> */
.L_x_55978:
        /* <DEDUP_REMOVED lines=13> */
.L_x_55980:
[----:B------:R-:W-:Y:S05]  /*413d0*/  BSYNC.RECONVERGENT B3 ;  /* 0x0000000000037941 */ /* 0x000fea0003800200 */
.L_x_55979:
        /* <DEDUP_REMOVED lines=22> */
[----:B------:R-:W-:Y:S01]  /*41540*/  LOP3.LUT R15, R15, R22, R199, 0x96, !PT ;  /* 0x000000160f0f7212 */ /* 0x000fe200078e96c7 */
[----:B------:R-:W-:Y:S02]  /*41550*/  IMAD.MOV.U32 R0, RZ, RZ, R194 ;  /* 0x000000ffff007224 */ /* 0x000fe400078e00c2 */
        /* <DEDUP_REMOVED lines=36> */
[----:B------:R-:W-:-:S07]  /*417a0*/  MOV R16, R198 ;  /* 0x000000c600107202 */ /* 0x000fce0000000f00 */
.L_x_55977:
[----:B------:R-:W-:Y:S05]  /*417b0*/  BSYNC.RECONVERGENT B2 ;  /* 0x0000000000027941 */ /* 0x000fea0003800200 */
.L_x_55976:
        /* <DEDUP_REMOVED lines=11> */
.L_x_55925:
[----:B------:R-:W-:Y:S01]  /*41870*/  BSSY.RECONVERGENT B2, `(.L_x_55981) ;  /* 0x0000069000027945 */ /* 0x000fe20003800200 */
[----:B------:R-:W-:Y:S01]  /*41880*/  HFMA2 R176, -RZ, RZ, 0, 0 ;  /* 0x00000000ffb07431 */ /* 0x000fe200000001ff */
        /* <DEDUP_REMOVED lines=19> */
.L_x_55985:
        /* <DEDUP_REMOVED lines=13> */
.L_x_55987:
[----:B------:R-:W-:Y:S05]  /*41a90*/  BSYNC.RECONVERGENT B4 ;  /* 0x0000000000047941 */ /* 0x000fea0003800200 */
.L_x_55986:
        /* <DEDUP_REMOVED lines=59> */
[----:B------:R-:W-:-:S07]  /*41e50*/  IMAD.MOV.U32 R15, RZ, RZ, RZ ;  /* 0x000000ffff0f7224 */ /* 0x000fce00078e00ff */
.L_x_55984:
[----:B------:R-:W-:Y:S05]  /*41e60*/  BSYNC.RECONVERGENT B3 ;  /* 0x0000000000037941 */ /* 0x000fea0003800200 */
.L_x_55983:
        /* <DEDUP_REMOVED lines=9> */
.L_x_55982:
[----:B------:R-:W-:Y:S05]  /*41f00*/  BSYNC.RECONVERGENT B2 ;  /* 0x0000000000027941 */ /* 0x000fea0003800200 */
.L_x_55981:
        /* <DEDUP_REMOVED lines=17> */
.L_x_55992:
        /* <DEDUP_REMOVED lines=13> */
.L_x_55994:
[----:B------:R-:W-:Y:S05]  /*420f0*/  BSYNC.RECONVERGENT B4 ;  /* 0x0000000000047941 */ /* 0x000fea0003800200 */
.L_x_55993:
        /* <DEDUP_REMOVED lines=49> */
[----:B------:R-:W-:-:S03]  /*42410*/  LOP3.LUT R15, R15, R180, R179, 0x96, !PT ;  /* 0x000000b40f0f7212 */ /* 0x000fc600078e96b3 */
[----:B------:R-:W-:-:S05]  /*42420*/  IMAD.WIDE.U32 R22, R22, -0x326172a9, RZ ;  /* 0xcd9e8d5716167825 */ /* 0x000fca00078e00ff */
[----:B------:R-:W-:Y:S01]  /*42430*/  LOP3.LUT R7, R7, R182, R23, 0x96, !PT ;  /* 0x000000b607077212 */ /* 0x000fe200078e9617 */
[----:B------:R-:W-:Y:S01]  /*42440*/  IMAD.WIDE.U32 R182, R15, -0x326172a9, RZ ;  /* 0xcd9e8d570fb67825 */ /* 0x000fe200078e00ff */
[----:B------:R-:W-:-:S03]  /*42450*/  IADD3 R15, PT, PT, R192, -0x700cb87f, RZ ;  /* 0x8ff34781c00f7810 */ /* 0x000fc60007ffe0ff */
[----:B------:R-:W-:Y:S01]  /*42460*/  IMAD.WIDE.U32 R180, R7, -0x2daee0ad, RZ ;  /* 0xd2511f5307b47825 */ /* 0x000fe200078e00ff */
[----:B------:R-:W-:Y:S02]  /*42470*/  LOP3.LUT R22, R15, R22, R183, 0x96, !PT ;  /* 0x000000160f167212 */ /* 0x000fe400078e96b7 */
[----:B------:R-:W-:Y:S01]  /*42480*/  MOV R18, R182 ;  /* 0x000000b600127202 */ /* 0x000fe20000000f00 */
[----:B------:R-:W-:Y:S02]  /*42490*/  VIADD R23, R193, 0x96a522ad ;  /* 0x96a522adc1177836 */ /* 0x000fe40000000000 */
[----:B------:R-:W-:Y:S01]  /*424a0*/  IMAD.MOV.U32 R7, RZ, RZ, R194 ;  /* 0x000000ffff077224 */ /* 0x000fe200078e00c2 */
[----:B------:R-:W-:Y:S02]  /*424b0*/  MOV R194, R180 ;  /* 0x000000b400c27202 */ /* 0x000fe40000000f00 */
[----:B------:R-:W-:-:S07]  /*424c0*/  LOP3.LUT R23, R23, R178, R181, 0x96, !PT ;  /* 0x000000b217177212 */ /* 0x000fce00078e96b5 */
.L_x_55991:
[----:B------:R-:W-:Y:S05]  /*424d0*/  BSYNC.RECONVERGENT B3 ;  /* 0x0000000000037941 */ /* 0x000fea0003800200 */
.L_x_55990:
        /* <DEDUP_REMOVED lines=9> */
.L_x_55989:
[----:B------:R-:W-:Y:S05]  /*42570*/  BSYNC.RECONVERGENT B2 ;  /* 0x0000000000027941 */ /* 0x000fea0003800200 */
.L_x_55988:
        /* <DEDUP_REMOVED lines=17> */
.L_x_55999:
        /* <DEDUP_REMOVED lines=13> */
.L_x_56001:
[----:B------:R-:W-:Y:S05]  /*42760*/  BSYNC.RECONVERGENT B4 ;  /* 0x0000000000047941 */ /* 0x000fea0003800200 */
.L_x_56000:
        /* <DEDUP_REMOVED lines=57> */
[----:B------:R-:W-:Y:S01]  /*42b00*/  VIADD R15, R193, 0x96a522ad ;  /* 0x96a522adc10f7836 */ /* 0x000fe20000000000 */
[----:B------:R-:W-:-:S04]  /*42b10*/  MOV R194, R180 ;  /* 0x000000b400c27202 */ /* 0x000fc80000000f00 */
[----:B------:R-:W-:Y:S01]  /*42b20*/  LOP3.LUT R23, R15, R178, R181, 0x96, !PT ;  /* 0x000000b20f177212 */ /* 0x000fe200078e96b5 */
[----:B------:R-:W-:-:S07]  /*42b30*/  IMAD.MOV.U32 R15, RZ, RZ, RZ ;  /* 0x000000ffff0f7224 */ /* 0x000fce00078e00ff */
.L_x_55998:
[----:B------:R-:W-:Y:S05]  /*42b40*/  BSYNC.RECONVERGENT B3 ;  /* 0x0000000000037941 */ /* 0x000fea0003800200 */
.L_x_55997:
        /* <DEDUP_REMOVED lines=9> */
.L_x_55996:
[----:B------:R-:W-:Y:S05]  /*42be0*/  BSYNC.RECONVERGENT B2 ;  /* 0x0000000000027941 */ /* 0x000fea0003800200 */
.L_x_55995:
        /* <DEDUP_REMOVED lines=17> */
.L_x_56006:
        /* <DEDUP_REMOVED lines=13> */
.L_x_56008:
[----:B------:R-:W-:Y:S05]  /*42dd0*/  BSYNC.RECONVERGENT B4 ;  /* 0x0000000000047941 */ /* 0x000fea0003800200 */
.L_x_56007:
[----:B------:R-:W-:Y:S01]  /*42de0*/  IMAD.WIDE.U32 R180, R189, -0x326172a9, RZ ;  /* 0xcd9e8d57bdb47825 */ /* 0x000fe200078e00ff */
[----:B0-----:R-:W-:Y:S02]  /*42df0*/  LOP3.LUT R196, R17, R23, R193, 0x96, !PT ;  /* 0x0000001711c47212 */ /* 0x001fe400078e96c1 */
        /* <DEDUP_REMOVED lines=59> */
.L_x_56005:
[----:B------:R-:W-:Y:S05]  /*431b0*/  BSYNC.RECONVERGENT B3 ;  /* 0x0000000000037941 */ /* 0x000fea0003800200 */
.L_x_56004:
        /* <DEDUP_REMOVED lines=9> */
.L_x_56003:
[----:B------:R-:W-:Y:S05]  /*43250*/  BSYNC.RECONVERGENT B2 ;  /* 0x0000000000027941 */ /* 0x000fea0003800200 */
.L_x_56002:
        /* <DEDUP_REMOVED lines=17> */
.L_x_56013:
        /* <DEDUP_REMOVED lines=13> */
.L_x_56015:
[----:B------:R-:W-:Y:S05]  /*43440*/  BSYNC.RECONVERGENT B4 ;  /* 0x0000000000047941 */ /* 0x000fea0003800200 */
.L_x_56014:
[----:B------:R-:W-:Y:S01]  /*43450*/  IMAD.WIDE.U32 R180, R189, -0x326172a9, RZ ;  /* 0xcd9e8d57bdb47825 */ /* 0x000fe200078e00ff */
[----:B0-----:R-:W-:Y:S02]  /*43460*/  LOP3.LUT R196, R17, R23, R193, 0x96, !PT ;  /* 0x0000001711c47212 */ /* 0x001fe400078e96c1 */
        /* <DEDUP_REMOVED lines=59> */
.L_x_56012:
[----:B------:R-:W-:Y:S05]  /*43820*/  BSYNC.RECONVERGENT B3 ;  /* 0x0000000000037941 */ /* 0x000fea0003800200 */
.L_x_56011:
        /* <DEDUP_REMOVED lines=9> */
.L_x_56010:
[----:B------:R-:W-:Y:S05]  /*438c0*/  BSYNC.RECONVERGENT B2 ;  /* 0x0000000000027941 */ /* 0x000fea0003800200 */
.L_x_56009:
        /* <DEDUP_REMOVED lines=17> */
.L_x_56020:
        /* <DEDUP_REMOVED lines=13> */
.L_x_56022:
[----:B------:R-:W-:Y:S05]  /*43ab0*/  BSYNC.RECONVERGENT B4 ;  /* 0x0000000000047941 */ /* 0x000fea0003800200 */
.L_x_56021:
[----:B------:R-:W-:Y:S01]  /*43ac0*/  IMAD.WIDE.U32 R182, R189, -0x326172a9, RZ ;  /* 0xcd9e8d57bdb67825 */ /* 0x000fe200078e00ff */
[----:B------:R-:W-:Y:S02]  /*43ad0*/  LOP3.LUT R198, R17, R23, R193, 0x96, !PT ;  /* 0x0000001711c67212 */ /* 0x000fe400078e96c1 */
[----:B------:R-:W-:Y:S01]  /*43ae0*/  IADD3 R3, PT, PT, R192, -0x61c88647, RZ ;  /* 0x9e3779b9c0037810 */ /* 0x000fe20007ffe0ff */
[----:B------:R-:W-:Y:S01]  /*43af0*/  VIADD R15, R193, 0xbb67ae85 ;  /* 0xbb67ae85c10f7836 */ /* 0x000fe20000000000 */
[----:B0-----:R-:W-:Y:S01]  /*43b00*/  LOP3.LUT R196, R19, R183, R192, 0x96, !PT ;  /* 0x000000b713c47212 */ /* 0x001fe200078e96c0 */
        /* <DEDUP_REMOVED lines=56> */
.L_x_56019:
[----:B------:R-:W-:Y:S05]  /*43e90*/  BSYNC.RECONVERGENT B3 ;  /* 0x0000000000037941 */ /* 0x000fea0003800200 */
.L_x_56018:
        /* <DEDUP_REMOVED lines=9> */
.L_x_56017:
[----:B------:R-:W-:Y:S05]  /*43f30*/  BSYNC.RECONVERGENT B2 ;  /* 0x0000000000027941 */ /* 0x000fea0003800200 */
.L_x_56016:
        /* <DEDUP_REMOVED lines=17> */
.L_x_56027:
        /* <DEDUP_REMOVED lines=13> */
.L_x_56029:
[----:B------:R-:W-:Y:S05]  /*44120*/  BSYNC.RECONVERGENT B4 ;  /* 0x0000000000047941 */ /* 0x000fea0003800200 */
.L_x_56028:
        /* <DEDUP_REMOVED lines=61> */
.L_x_56026:
[----:B------:R-:W-:Y:S05]  /*44500*/  BSYNC.RECONVERGENT B3 ;  /* 0x0000000000037941 */ /* 0x000fea0003800200 */
.L_x_56025:
        /* <DEDUP_REMOVED lines=9> */
.L_x_56024:
[----:B------:R-:W-:Y:S05]  /*445a0*/  BSYNC.RECONVERGENT B2 ;  /* 0x0000000000027941 */ /* 0x000fea0003800200 */
.L_x_56023:
        /* <DEDUP_REMOVED lines=20> */
.L_x_56032:
        /* <DEDUP_REMOVED lines=13> */
.L_x_56034:
[----:B------:R-:W-:Y:S05]  /*447c0*/  BSYNC.RECONVERGENT B3 ;  /* 0x0000000000037941 */ /* 0x000fea0003800200 */
.L_x_56033:
[----:B0-----:R-:W-:Y:S01]  /*447d0*/  IMAD.WIDE.U32 R196, R189, -0x326172a9, RZ ;  /* 0xcd9e8d57bdc47825 */ /* 0x001fe200078e00ff */
[----:B------:R-:W-:Y:S02]  /*447e0*/  LOP3.LUT R200, R17, R23, R193, 0x96, !PT ;  /* 0x0000001711c87212 */ /* 0x000fe400078e96c1 */
[----:B------:R-:W-:Y:S01]  /*447f0*/  IADD3 R15, PT, PT, R192, -0x61c88647, RZ ;  /* 0x9e3779b9c00f7810 */ /* 0x000fe20007ffe0ff */
[----:B------:R-:W-:Y:S01]  /*44800*/  VIADD R23, R193, 0xbb67ae85 ;  /* 0xbb67ae85c1177836 */ /* 0x000fe20000000000 */
[----:B------:R-:W-:Y:S01]  /*44810*/  LOP3.LUT R198, R19, R197, R192, 0x96, !PT ;  /* 0x000000c513c67212 */ /* 0x000fe200078e96c0 */
[----:B------:R-:W-:Y:S01]  /*44820*/  IMAD.WIDE.U32 R200, R200, -0x326172a9, RZ ;  /* 0xcd9e8d57c8c87825 */ /* 0x000fe200078e00ff */
[----:B------:R-:W-:Y:S02]  /*44830*/  IADD3 R183, PT, PT, R193, 0x76cf5d0a, RZ ;  /* 0x76cf5d0ac1b77810 */ /* 0x000fe40007ffe0ff */
[----:B------:R-:W-:Y:S01]  /*44840*/  MOV R0, R194 ;  /* 0x000000c200007202 */ /* 0x000fe20000000f00 */
        /* <DEDUP_REMOVED lines=53> */
.L_x_56031:
[----:B------:R-:W-:Y:S05]  /*44ba0*/  BSYNC.RECONVERGENT B2 ;  /* 0x0000000000027941 */ /* 0x000fea0003800200 */
.L_x_56030:
        /* <DEDUP_REMOVED lines=9> */
.L_x_55975:
[----:B------:R-:W-:Y:S05]  /*44c40*/  BSYNC.RECONVERGENT B1 ;  /* 0x0000000000017941 */ /* 0x000fea0003800200 */
.L_x_55924:
[----:B------:R-:W1:Y:S02]  /*44c50*/  LDC.64 R194, c[0x0][0x3a8] ;  /* 0x0000ea00ffc27b82 */ /* 0x000e640000000a00 */
[----:B-1----:R-:W-:-:S05]  /*44c60*/  IMAD.WIDE.U32 R194, R9, 0x20, R194 ;  /* 0x0000002009c27825 */ /* 0x002fca00078e00c2 */
[----:B-----5:R2:W-:Y:S04]  /*44c70*/  STG.E.128 desc[UR6][R194.64], R176 ;  /* 0x000000b0c2007986 */ /* 0x0205e8000c101d06 */
[----:B------:R2:W-:Y:S01]  /*44c80*/  STG.E.128 desc[UR6][R194.64+0x10], R180 ;  /* 0x000010b4c2007986 */ /* 0x0005e2000c101d06 */
[----:B------:R-:W-:Y:S05]  /*44c90*/  @!P0 BRA `(.L_x_55921) ;  /* 0x0000000000508947 */ /* 0x000fea0003800000 */
[----:B------:R-:W-:Y:S01]  /*44ca0*/  IMAD.U32 R15, R2, 0x10000, RZ ;  /* 0x00010000020f7824 */ /* 0x000fe200078e00ff */
[----:B------:R-:W1:Y:S01]  /*44cb0*/  LDC.64 R200, c[0x0][0x3b0] ;  /* 0x0000ec00ffc87b82 */ /* 0x000e620000000a00 */
[----:B------:R-:W-:Y:S02]  /*44cc0*/  LOP3.LUT R9, R0, 0xffff, RZ, 0xc0, !PT ;  /* 0x0000ffff00097812 */ /* 0x000fe400078ec0ff */
[----:B0-----:R-:W-:Y:S02]  /*44cd0*/  PRMT R196, R3, 0x7104, RZ ;  /* 0x0000710403c47816 */ /* 0x001fe400000000ff */
[----:B--2---:R-:W-:Y:S02]  /*44ce0*/  LOP3.LUT R194, R15, 0xff0000, RZ, 0xc0, !PT ;  /* 0x00ff00000fc27812 */ /* 0x004fe400078ec0ff */
        /* <DEDUP_REMOVED lines=11> */
[----:B-1----:R-:W-:Y:S01]  /*44da0*/  IMAD.WIDE.U32 R194, R11, 0x8, R200 ;  /* 0x000000080bc27825 */ /* 0x002fe200078e00c8 */
[----:B------:R-:W-:Y:S02]  /*44db0*/  LOP3.LUT R197, R9, R199, RZ, 0xfc, !PT ;  /* 0x000000c709c57212 */ /* 0x000fe400078efcff */
[----:B------:R-:W-:-:S05]  /*44dc0*/  LOP3.LUT R196, R15, 0xff, R8, 0xf8, !PT ;  /* 0x000000ff0fc47812 */ /* 0x000fca00078ef808 */
[----:B------:R3:W-:Y:S02]  /*44dd0*/  STG.E.64 desc[UR6][R194.64], R196 ;  /* 0x000000c4c2007986 */ /* 0x0007e4000c101b06 */
.L_x_55921:
[----:B------:R-:W-:Y:S05]  /*44de0*/  BSYNC.RECONVERGENT B0 ;  /* 0x0000000000007941 */ /* 0x000fea0003800200 */
.L_x_55920:
[----:B-123--:R-:W-:Y:S01]  /*44df0*/  FADD.FTZ R194, RZ, R108 ;  /* 0x0000006cffc27221 */ /* 0x00efe20000010000 */
[C---:B------:R-:W-:Y:S01]  /*44e00*/  ISETP.GT.U32.AND P4, PT, R21.reuse, 0x3f, PT ;  /* 0x0000003f1500780c */ /* 0x040fe20003f84070 */
        /* <DEDUP_REMOVED lines=101> */
[----:B------:R-:W1:Y:S01]  /*45460*/  SHFL.BFLY PT, R194, R9, 0x1, 0x1f ;  /* 0x0c201f0009c27f89 */ /* 0x000e6200000e0000 */
[----:B------:R-:W2:Y:S01]  /*45470*/  LDC R15, c[0x0][0x400] ;  /* 0x00010000ff0f7b82 */ /* 0x000ea20000000800 */
[----:B------:R-:W-:Y:S01]  /*45480*/  LOP3.LUT P6, RZ, R191, 0x2, RZ, 0xc0, !PT ;  /* 0x00000002bfff7812 */ /* 0x000fe200078cc0ff */
[----:B-1----:R-:W-:-:S05]  /*45490*/  FADD.FTZ R194, R9, R194 ;  /* 0x000000c209c27221 */ /* 0x002fca0000010000 */
[----:B------:R-:W1:Y:S02]  /*454a0*/  SHFL.BFLY PT, R11, R194, 0x2, 0x1f ;  /* 0x0c401f00c20b7f89 */ /* 0x000e6400000e0000 */
[----:B-1----:R-:W-:-:S05]  /*454b0*/  FADD.FTZ R195, R194, R11 ;  /* 0x0000000bc2c37221 */ /* 0x002fca0000010000 */
[----:B0-----:R-:W0:Y:S02]  /*454c0*/  SHFL.BFLY PT, R196, R195, 0x4, 0x1f ;  /* 0x0c801f00c3c47f89 */ /* 0x001e2400000e0000 */
[----:B0-----:R-:W-:-:S05]  /*454d0*/  FADD.FTZ R196, R195, R196 ;  /* 0x000000c4c3c47221 */ /* 0x001fca0000010000 */
[----:B------:R-:W0:Y:S02]  /*454e0*/  SHFL.BFLY PT, R11, R196, 0x8, 0x1f ;  /* 0x0d001f00c40b7f89 */ /* 0x000e2400000e0000 */
[----:B0-----:R-:W-:-:S05]  /*454f0*/  FADD.FTZ R197, R196, R11 ;  /* 0x0000000bc4c57221 */ /* 0x001fca0000010000 */
[----:B------:R-:W0:Y:S02]  /*45500*/  SHFL.BFLY PT, R198, R197, 0x10, 0x1f ;  /* 0x0e001f00c5c67f89 */ /* 0x000e2400000e0000 */
[----:B0-----:R-:W-:-:S04]  /*45510*/  FADD.FTZ R198, R197, R198 ;  /* 0x000000c6c5c67221 */ /* 0x001fc80000010000 */
[----:B--2---:R-:W-:-:S04]  /*45520*/  FMUL.FTZ R11, R198, R15 ;  /* 0x0000000fc60b7220 */ /* 0x004fc80000410000 */
        /* <DEDUP_REMOVED lines=173> */
.L_x_56068:
        /* <DEDUP_REMOVED lines=73> */
.L_x_56039:
[----:B------:R-:W-:Y:S05]  /*46490*/  BSYNC.RECONVERGENT B1 ;  /* 0x0000000000017941 */ /* 0x000fea0003800200 */
.L_x_56038:
[----:B------:R-:W-:Y:S01]  /*464a0*/  LOP3.LUT P0, RZ, R191, 0x800, RZ, 0xc0, !PT ;  /* 0x00000800bfff7812 */ /* 0x000fe2000780c0ff */
[----:B------:R-:W-:-:S12]  /*464b0*/  BSSY.RECONVERGENT B1, `(.L_x_56040) ;  /* 0x0000032000017945 */ /* 0x000fd80003800200 */
[----:B------:R-:W-:Y:S05]  /*464c0*/  @!P0 BRA `(.L_x_56041) ;  /* 0x0000000000c08947 */ /* 0x000fea0003800000 */
[--C-:B0-----:R-:W-:Y:S01]  /*464d0*/  FADD.FTZ R194, R116, -R11.reuse ;  /* 0x8000000b74c27221 */ /* 0x101fe20000010000 */
        /* <DEDUP_REMOVED lines=47> */
.L_x_56041:
[----:B------:R-:W-:Y:S05]  /*467d0*/  BSYNC.RECONVERGENT B1 ;  /* 0x0000000000017941 */ /* 0x000fea0003800200 */
.L_x_56040:
[----:B------:R-:W-:Y:S01]  /*467e0*/  LOP3.LUT P0, RZ, R191, 0x1000, RZ, 0xc0, !PT ;  /* 0x00001000bfff7812 */ /* 0x000fe2000780c0ff */
[----:B------:R-:W-:-:S12]  /*467f0*/  BSSY.RECONVERGENT B1, `(.L_x_56042) ;  /* 0x0000032000017945 */ /* 0x000fd80003800200 */
[----:B------:R-:W-:Y:S05]  /*46800*/  @!P0 BRA `(.L_x_56043) ;  /* 0x0000000000c08947 */ /* 0x000fea0003800000 */
[--C-:B01----:R-:W-:Y:S01]  /*46810*/  FADD.FTZ R194, R124, -R11.reuse ;  /* 0x8000000b7cc27221 */ /* 0x103fe20000010000 */
        /* <DEDUP_REMOVED lines=47> */
.L_x_56043:
[----:B------:R-:W-:Y:S05]  /*46b10*/  BSYNC.RECONVERGENT B1 ;  /* 0x0000000000017941 */ /* 0x000fea0003800200 */
.L_x_56042:
[----:B------:R-:W-:Y:S01]  /*46b20*/  LOP3.LUT P0, RZ, R191, 0x2000, RZ, 0xc0, !PT ;  /* 0x00002000bfff7812 */ /* 0x000fe2000780c0ff */
[----:B------:R-:W-:-:S12]  /*46b30*/  BSSY.RECONVERGENT B1, `(.L_x_56044) ;  /* 0x0000032000017945 */ /* 0x000fd80003800200 */
[----:B------:R-:W-:Y:S05]  /*46b40*/  @!P0 BRA `(.L_x_56045) ;  /* 0x0000000000c08947 */ /* 0x000fea0003800000 */
[--C-:B012---:R-:W-:Y:S01]  /*46b50*/  FADD.FTZ R194, R132, -R11.reuse ;  /* 0x8000000b84c27221 */ /* 0x107fe20000010000 */
        /* <DEDUP_REMOVED lines=47> */
.L_x_56045:
[----:B------:R-:W-:Y:S05]  /*46e50*/  BSYNC.RECONVERGENT B1 ;  /* 0x0000000000017941 */ /* 0x000fea0003800200 */
.L_x_56044:
[----:B------:R-:W-:Y:S01]  /*46e60*/  LOP3.LUT P0, RZ, R191, 0x400, RZ, 0xc0, !PT ;  /* 0x00000400bfff7812 */ /* 0x000fe2000780c0ff */
[----:B------:R-:W-:-:S12]  /*46e70*/  BSSY.RECONVERGENT B1, `(.L_x_56046) ;  /* 0x0000032000017945 */ /* 0x000fd80003800200 */
[----:B------:R-:W-:Y:S05]  /*46e80*/  @!P0 BRA `(.L_x_56047) ;  /* 0x0000000000c08947 */ /* 0x000fea0003800000 */
[--C-:B0123--:R-:W-:Y:S01]  /*46e90*/  FADD.FTZ R194, R140, -R11.reuse ;  /* 0x8000000b8cc27221 */ /* 0x10ffe20000010000 */
        /* <DEDUP_REMOVED lines=47> */
.L_x_56047:
[----:B------:R-:W-:Y:S05]  /*47190*/  BSYNC.RECONVERGENT B1 ;  /* 0x0000000000017941 */ /* 0x000fea0003800200 */
.L_x_56046:
        /* <DEDUP_REMOVED lines=51> */
.L_x_56049:
[----:B------:R-:W-:Y:S05]  /*474d0*/  BSYNC.RECONVERGENT B1 ;  /* 0x0000000000017941 */ /* 0x000fea0003800200 */
.L_x_56048:
        /* <DEDUP_REMOVED lines=51> */
.L_x_56051:
[----:B------:R-:W-:Y:S05]  /*47810*/  BSYNC.RECONVERGENT B1 ;  /* 0x0000000000017941 */ /* 0x000fea0003800200 */
.L_x_56050:
        /* <DEDUP_REMOVED lines=51> */
.L_x_56053:
[----:B------:R-:W-:Y:S05]  /*47b50*/  BSYNC.RECONVERGENT B1 ;  /* 0x0000000000017941 */ /* 0x000fea0003800200 */
.L_x_56052:
        /* <DEDUP_REMOVED lines=51> */
.L_x_56055:
[----:B------:R-:W-:Y:S05]  /*47e90*/  BSYNC.RECONVERGENT B1 ;  /* 0x0000000000017941 */ /* 0x000fea0003800200 */
.L_x_56054:
        /* <DEDUP_REMOVED lines=49> */
.L_x_56037:
[----:B------:R-:W-:Y:S05]  /*481b0*/  BSYNC.RECONVERGENT B0 ;  /* 0x0000000000007941 */ /* 0x000fea0003800200 */
.L_x_56036:
[----:B0-----:R-:W0:Y:S02]  /*481c0*/  LDC.64 R10, c[0x0][0x380] ;  /* 0x0000e000ff0a7b82 */ /* 0x001e240000000a00 */
[----:B0-----:R-:W-:-:S04]  /*481d0*/  LEA R190, R10, R190, 0x2 ;  /* 0x000000be0abe7211 */ /* 0x001fc800078e10ff */
[----:B------:R-:W-:-:S13]  /*481e0*/  ISETP.GE.AND P0, PT, R190, R11, PT ;  /* 0x0000000bbe00720c */ /* 0x000fda0003f06270 */
[----:B------:R-:W-:Y:S05]  /*481f0*/  @!P0 BRA `(.L_x_56056) ;  /* 0xfffffb90003c8947 */ /* 0x000fea000383ffff */
[----:B------:R-:W-:Y:S05]  /*48200*/  EXIT ;  /* 0x000000000000794d */ /* 0x000fea0003800000 */
.L_x_56035:
[----:B------:R-:W-:Y:S01]  /*48210*/  HFMA2 R201, -RZ, RZ, 0, 5.9604644775390625e-08 ;  /* 0x00000001ffc97431 */ /* 0x000fe200000001ff */
[----:B------:R-:W-:Y:S01]  /*48220*/  BSSY B0, `(.L_x_56057) ;  /* 0x0000007000007945 */ /* 0x000fe20003800000 */
[----:B------:R-:W-:Y:S01]  /*48230*/  IMAD.MOV.U32 R200, RZ, RZ, R9 ;  /* 0x000000ffffc87224 */ /* 0x000fe200078e0009 */
[----:B------:R-:W-:Y:S01]  /*48240*/  MOV R199, 0xffffffff ;  /* 0xffffffff00c77802 */ /* 0x000fe20000000f00 */
[----:B------:R-:W-:-:S07]  /*48250*/  IMAD.MOV.U32 R202, RZ, RZ, 0x1f ;  /* 0x0000001fffca7424 */ /* 0x000fce00078e00ff */
[----:B0----5:R-:W-:Y:S05]  /*48260*/  WARPSYNC.COLLECTIVE R199, `(.L_x_56058) ;  /* 0x00000000c7087348 */ /* 0x021fea0003c00000 */
[----:B------:R1:W2:Y:S02]  /*48270*/  SHFL.BFLY P6, R198, R200, R201, R202 ;  /* 0x0c0000c9c8c67389 */ /* 0x0002a400000c00ca */
[----:B012--5:R-:W-:Y:S05]  /*48280*/  ENDCOLLECTIVE ;  /* 0x000000000000791b */ /* 0x027fea0003800000 */
.L_x_56058:
[----:B------:R-:W-:Y:S05]  /*48290*/  BSYNC B0 ;  /* 0x0000000000007941 */ /* 0x000fea0003800000 */
.L_x_56057:
        /* <DEDUP_REMOVED lines=10> */
.L_x_56059:
[----:B------:R-:W-:Y:S01]  /*48340*/  HFMA2 R201, -RZ, RZ, 0, 2.384185791015625e-07 ;  /* 0x00000004ffc97431 */ /* 0x000fe200000001ff */
[----:B------:R-:W-:-:S05]  /*48350*/  MOV R11, R198 ;  /* 0x000000c6000b7202 */ /* 0x000fca0000000f00 */
[----:B------:R-:W-:-:S04]  /*48360*/  FADD.FTZ R195, R194, R11 ;  /* 0x0000000bc2c37221 */ /* 0x000fc80000010000 */
[----:B------:R-:W-:-:S07]  /*48370*/  IMAD.MOV.U32 R200, RZ, RZ, R195 ;  /* 0x000000ffffc87224 */ /* 0x000fce00078e00c3 */
[----:B------:R-:W-:Y:S05]  /*48380*/  WARPSYNC.COLLECTIVE R199, `(.L_x_56060) ;  /* 0x00000000c7087348 */ /* 0x000fea0003c00000 */
[----:B------:R0:W1:Y:S02]  /*48390*/  SHFL.BFLY P6, R198, R200, R201, R202 ;  /* 0x0c0000c9c8c67389 */ /* 0x00006400000c00ca */
[----:B01----:R-:W-:Y:S05]  /*483a0*/  ENDCOLLECTIVE ;  /* 0x000000000000791b */ /* 0x003fea0003800000 */
.L_x_56060:
[----:B------:R-:W-:Y:S02]  /*483b0*/  IMAD.MOV.U32 R201, RZ, RZ, 0x8 ;  /* 0x00000008ffc97424 */ /* 0x000fe400078e00ff */
[----:B------:R-:W-:-:S04]  /*483c0*/  IMAD.MOV.U32 R196, RZ, RZ, R198 ;  /* 0x000000ffffc47224 */ /* 0x000fc800078e00c6 */
[----:B------:R-:W-:-:S05]  /*483d0*/  FADD.FTZ R196, R195, R196 ;  /* 0x000000c4c3c47221 */ /* 0x000fca0000010000 */
[----:B------:R-:W-:-:S07]  /*483e0*/  MOV R200, R196 ;  /* 0x000000c400c87202 */ /* 0x000fce0000000f00 */
[----:B------:R-:W-:Y:S05]  /*483f0*/  WARPSYNC.COLLECTIVE R199, `(.L_x_56061) ;  /* 0x00000000c7087348 */ /* 0x000fea0003c00000 */
[----:B------:R0:W1:Y:S02]  /*48400*/  SHFL.BFLY P6, R198, R200, R201, R202 ;  /* 0x0c0000c9c8c67389 */ /* 0x00006400000c00ca */
[----:B01----:R-:W-:Y:S05]  /*48410*/  ENDCOLLECTIVE ;  /* 0x000000000000791b */ /* 0x003fea0003800000 */
.L_x_56061:
[----:B------:R-:W-:Y:S01]  /*48420*/  HFMA2 R201, -RZ, RZ, 0, 9.5367431640625e-07 ;  /* 0x00000010ffc97431 */ /* 0x000fe200000001ff */
[----:B------:R-:W-:-:S05]  /*48430*/  MOV R11, R198 ;  /* 0x000000c6000b7202 */ /* 0x000fca0000000f00 */
[----:B------:R-:W-:-:S04]  /*48440*/  FADD.FTZ R197, R196, R11 ;  /* 0x0000000bc4c57221 */ /* 0x000fc80000010000 */
[----:B------:R-:W-:-:S07]  /*48450*/  IMAD.MOV.U32 R200, RZ, RZ, R197 ;  /* 0x000000ffffc87224 */ /* 0x000fce00078e00c5 */
[----:B------:R-:W-:Y:S05]  /*48460*/  WARPSYNC.COLLECTIVE R199, `(.L_x_56062) ;  /* 0x00000000c7087348 */ /* 0x000fea0003c00000 */
[----:B------:R0:W1:Y:S02]  /*48470*/  SHFL.BFLY P6, R198, R200, R201, R202 ;  /* 0x0c0000c9c8c67389 */ /* 0x00006400000c00ca */
[----:B01----:R-:W-:Y:S05]  /*48480*/  ENDCOLLECTIVE ;  /* 0x000000000000791b */ /* 0x003fea0003800000 */
.L_x_56062:
        /* <DEDUP_REMOVED lines=172> */
.L_x_56063:
[----:B------:R-:W-:Y:S02]  /*48f50*/  IMAD.MOV.U32 R201, RZ, RZ, 0x2 ;  /* 0x00000002ffc97424 */ /* 0x000fe400078e00ff */
[----:B------:R-:W-:-:S04]  /*48f60*/  IMAD.MOV.U32 R194, RZ, RZ, R198 ;  /* 0x000000ffffc27224 */ /* 0x000fc800078e00c6 */
[----:B------:R-:W-:-:S05]  /*48f70*/  FADD.FTZ R194, R9, R194 ;  /* 0x000000c209c27221 */ /* 0x000fca0000010000 */
[----:B------:R-:W-:-:S07]  /*48f80*/  MOV R200, R194 ;  /* 0x000000c200c87202 */ /* 0x000fce0000000f00 */
[----:B------:R-:W-:Y:S05]  /*48f90*/  WARPSYNC.COLLECTIVE R199, `(.L_x_56064) ;  /* 0x00000000c7087348 */ /* 0x000fea0003c00000 */
[----:B------:R0:W1:Y:S02]  /*48fa0*/  SHFL.BFLY P6, R198, R200, R201, R202 ;  /* 0x0c0000c9c8c67389 */ /* 0x00006400000c00ca */
[----:B01----:R-:W-:Y:S05]  /*48fb0*/  ENDCOLLECTIVE ;  /* 0x000000000000791b */ /* 0x003fea0003800000 */
.L_x_56064:
[----:B------:R-:W-:Y:S01]  /*48fc0*/  HFMA2 R201, -RZ, RZ, 0, 2.384185791015625e-07 ;  /* 0x00000004ffc97431 */ /* 0x000fe200000001ff */
[----:B------:R-:W-:-:S05]  /*48fd0*/  MOV R195, R198 ;  /* 0x000000c600c37202 */ /* 0x000fca0000000f00 */
[----:B------:R-:W-:-:S04]  /*48fe0*/  FADD.FTZ R195, R194, R195 ;  /* 0x000000c3c2c37221 */ /* 0x000fc80000010000 */
[----:B------:R-:W-:-:S07]  /*48ff0*/  IMAD.MOV.U32 R200, RZ, RZ, R195 ;  /* 0x000000ffffc87224 */ /* 0x000fce00078e00c3 */
[----:B------:R-:W-:Y:S05]  /*49000*/  WARPSYNC.COLLECTIVE R199, `(.L_x_56065) ;  /* 0x00000000c7087348 */ /* 0x000fea0003c00000 */
[----:B------:R0:W1:Y:S02]  /*49010*/  SHFL.BFLY P6, R198, R200, R201, R202 ;  /* 0x0c0000c9c8c67389 */ /* 0x00006400000c00ca */
[----:B01----:R-:W-:Y:S05]  /*49020*/  ENDCOLLECTIVE ;  /* 0x000000000000791b */ /* 0x003fea0003800000 */
.L_x_56065:
[----:B------:R-:W-:Y:S02]  /*49030*/  IMAD.MOV.U32 R201, RZ, RZ, 0x8 ;  /* 0x00000008ffc97424 */ /* 0x000fe400078e00ff */
[----:B------:R-:W-:-:S04]  /*49040*/  IMAD.MOV.U32 R196, RZ, RZ, R198 ;  /* 0x000000ffffc47224 */ /* 0x000fc800078e00c6 */
[----:B------:R-:W-:-:S05]  /*49050*/  FADD.FTZ R196, R195, R196 ;  /* 0x000000c4c3c47221 */ /* 0x000fca0000010000 */
[----:B------:R-:W-:-:S07]  /*49060*/  MOV R200, R196 ;  /* 0x000000c400c87202 */ /* 0x000fce0000000f00 */
[----:B------:R-:W-:Y:S05]  /*49070*/  WARPSYNC.COLLECTIVE R199, `(.L_x_56066) ;  /* 0x00000000c7087348 */ /* 0x000fea0003c00000 */
[----:B------:R0:W1:Y:S02]  /*49080*/  SHFL.BFLY P6, R198, R200, R201, R202 ;  /* 0x0c0000c9c8c67389 */ /* 0x00006400000c00ca */
[----:B01----:R-:W-:Y:S05]  /*49090*/  ENDCOLLECTIVE ;  /* 0x000000000000791b */ /* 0x003fea0003800000 */
.L_x_56066:
[----:B------:R-:W-:Y:S01]  /*490a0*/  HFMA2 R201, -RZ, RZ, 0, 9.5367431640625e-07 ;  /* 0x00000010ffc97431 */ /* 0x000fe200000001ff */
[----:B------:R-:W-:-:S05]  /*490b0*/  MOV R197, R198 ;  /* 0x000000c600c57202 */ /* 0x000fca0000000f00 */
[----:B------:R-:W-:-:S04]  /*490c0*/  FADD.FTZ R197, R196, R197 ;  /* 0x000000c5c4c57221 */ /* 0x000fc80000010000 */
[----:B------:R-:W-:-:S07]  /*490d0*/  IMAD.MOV.U32 R200, RZ, RZ, R197 ;  /* 0x000000ffffc87224 */ /* 0x000fce00078e00c5 */
[----:B------:R-:W-:Y:S05]  /*490e0*/  WARPSYNC.COLLECTIVE R199, `(.L_x_56067) ;  /* 0x00000000c7087348 */ /* 0x000fea0003c00000 */
[----:B------:R0:W1:Y:S02]  /*490f0*/  SHFL.BFLY P6, R198, R200, R201, R202 ;  /* 0x0c0000c9c8c67389 */ /* 0x00006400000c00ca */
[----:B01----:R-:W-:Y:S05]  /*49100*/  ENDCOLLECTIVE ;  /* 0x000000000000791b */ /* 0x003fea0003800000 */
.L_x_56067:
[----:B------:R-:W-:Y:S05]  /*49110*/  BRA `(.L_x_56068) ;  /* 0xffffffcc00b87947 */ /* 0x000fea000383ffff */
.L_x_56069:
        /* <DEDUP_REMOVED lines=14> */
.L_x_88522:


//--------------------- .text._ZN10layer_norm13ln_fwd_kernelINS_13Kernel_traitsI6__halfS2_fS2_fjLj2560ELj1ELj4ELj1ELj16ENS_18Kernel_traits_baseILj2560ES2_S2_fS2_fjLj128EEEEELb1ELb0ELb1ELb1EEEvNS_9FwdParamsE --------------------------
	.section	.text._ZN10layer_norm13ln_fwd_kernelINS_13Kernel_traitsI6__halfS2_fS2_fjLj2560ELj1ELj4ELj1ELj16ENS_18Kernel_traits_baseILj2560ES2_S2_fS2_fjLj128EEEEELb1ELb0ELb1ELb1EEEvNS_9FwdParamsE,"ax",@progbits
	.align	128
        .global         _ZN10layer_norm13ln_fwd_kernelINS_13Kernel_traitsI6__halfS2_fS2_fjLj2560ELj1ELj4ELj1ELj16ENS_18Kernel_traits_baseILj2560ES2_S2_fS2_fjLj128EEEEELb1ELb0ELb1ELb1EEEvNS_9FwdParamsE
        .type           _ZN10layer_norm13ln_fwd_kernelINS_13Kernel_traitsI6__halfS2_fS2_fjLj2560ELj1ELj4ELj1ELj16ENS_18Kernel_traits_baseILj2560ES2_S2_fS2_fjLj128EEEEELb1ELb0ELb1ELb1EEEvNS_9FwdParamsE,@function
        .size           _ZN10layer_norm13ln_fwd_kernelINS_13Kernel_traitsI6__halfS2_fS2_fjLj2560ELj1ELj4ELj1ELj16ENS_18Kernel_traits_baseILj2560ES2_S2_fS2_fjLj128EEEEELb1ELb0ELb1ELb1EEEvNS_9FwdParamsE,(.L_x_88523 - _ZN10layer_norm13ln_fwd_kernelINS_13Kernel_traitsI6__halfS2_fS2_fjLj2560ELj1ELj4ELj1ELj16ENS_18Kernel_traits_baseILj2560ES2_S2_fS2_fjLj128EEEEELb1ELb0ELb1ELb1EEEvNS_9FwdParamsE)
        .other          _ZN10layer_norm13ln_fwd_kernelINS_13Kernel_traitsI6__halfS2_fS2_fjLj2560ELj1ELj4ELj1ELj16ENS_18Kernel_traits_baseILj2560ES2_S2_fS2_fjLj128EEEEELb1ELb0ELb1ELb1EEEvNS_9FwdParamsE,@"STO_CUDA_ENTRY STV_DEFAULT"
_ZN10layer_norm13ln_fwd_kernelINS_13Kernel_traitsI6__halfS2_fS2_fjLj2560ELj1ELj4ELj1ELj16ENS_18Kernel_traits_baseILj2560ES2_S2_fS2_fjLj128EEEEELb1ELb0ELb1ELb1EEEvNS_9FwdParamsE:
.text._ZN10layer_norm13ln_fwd_kernelINS_13Kernel_traitsI6__halfS2_fS2_fjLj2560ELj1ELj4ELj1ELj16ENS_18Kernel_traits_baseILj2560ES2_S2_fS2_fjLj128EEEEELb1ELb0ELb1ELb1EEEvNS_9FwdParamsE:
        /* <DEDUP_REMOVED lines=38> */
[C---:B------:R-:W-:Y:S01]  /*0260*/  VIADD R16, R204.reuse, 0x1715609d ;  /* 0x1715609dcc107836 */ /* 0x040fe20000000000 */
        /* <DEDUP_REMOVED lines=34> */
.L_x_56070:
        /* <DEDUP_REMOVED lines=32> */
.L_x_56071:
[----:B------:R-:W1:Y:S02]  /*0690*/  LDCU UR4, c[0x0][0x384] ;  /* 0x00007080ff0477ac */ /* 0x000e640008000800 */
[----:B-1----:R-:W-:-:S13]  /*06a0*/  ISETP.GE.AND P0, PT, R201, UR4, PT ;  /* 0x00000004c9007c0c */ /* 0x002fda000bf06270 */
[----:B------:R-:W-:Y:S05]  /*06b0*/  @P0 EXIT ;  /* 0x000000000000094d */ /* 0x000fea0003800000 */
[----:B0-----:R-:W-:-:S04]  /*06c0*/  IMAD.HI.U32 R3, R199, -0x326172a9, RZ ;  /* 0xcd9e8d57c7037827 */ /* 0x001fc800078e00ff */
[----:B------:R-:W-:Y:S01]  /*06d0*/  HFMA2 R193, -RZ, RZ, 0, 0 ;  /* 0x00000000ffc17431 */ /* 0x000fe200000001ff */
[----:B------:R-:W-:Y:S01]  /*06e0*/  LOP3.LUT R203, R203, 0x3, RZ, 0xc0, !PT ;  /* 0x00000003cbcb7812 */ /* 0x000fe200078ec0ff */
[----:B------:R-:W0:Y:S01]  /*06f0*/  LDCU UR8, c[0x0][0x404] ;  /* 0x00008080ff0877ac */ /* 0x000e220008000800 */
        /* <DEDUP_REMOVED lines=62> */
[----:B01234-:R-:W-:-:S07]  /*0ae0*/  IMAD R208, R3, -0x2daee0ad, RZ ;  /* 0xd2511f5303d07824 */ /* 0x01ffce00078e02ff */
.L_x_57223:
[----:B------:R-:W0:Y:S08]  /*0af0*/  LDC.64 R10, c[0x0][0x3f0] ;  /* 0x0000fc00ff0a7b82 */ /* 0x000e300000000a00 */
[----:B------:R-:W1:Y:S08]  /*0b00*/  LDC R192, c[0x0][0x388] ;  /* 0x0000e200ffc07b82 */ /* 0x000e700000000800 */
[----:B------:R-:W2:Y:S01]  /*0b10*/  LDC.64 R12, c[0x0][0x3f8] ;  /* 0x0000fe00ff0c7b82 */ /* 0x000ea20000000a00 */
[----:B0-----:R-:W-:-:S05]  /*0b20*/  IMAD.WIDE R10, R201, 0x4, R10 ;  /* 0x00000004c90a7825 */ /* 0x001fca00078e020a */
[----:B------:R2:W3:Y:S01]  /*0b30*/  LDG.E R202, desc[UR6][R10.64] ;  /* 0x000000060aca7981 */ /* 0x0004e2000c1e1900 */
[----:B------:R-:W-:Y:S01]  /*0b40*/  ISETP.NE.U32.AND P0, PT, RZ, UR4, PT ;  /* 0x00000004ff007c0c */ /* 0x000fe2000bf05070 */
[----:B------:R-:W-:-:S03]  /*0b50*/  IMAD.MOV.U32 R181, RZ, RZ, RZ ;  /* 0x000000ffffb57224 */ /* 0x000fc600078e00ff */
[----:B------:R-:W-:Y:S01]  /*0b60*/  ISETP.NE.AND.EX P0, PT, RZ, UR5, PT, P0 ;  /* 0x00000005ff007c0c */ /* 0x000fe2000bf05300 */
[----:B--2---:R-:W-:Y:S01]  /*0b70*/  IMAD.WIDE R10, R201, 0x4, R12 ;  /* 0x00000004c90a7825 */ /* 0x004fe200078e020c */
[----:B------:R-:W-:Y:S01]  /*0b80*/  BSSY.RECONVERGENT B0, `(.L_x_56072) ;  /* 0x0000598000007945 */ /* 0x000fe20003800200 */
[C---:B------:R-:W-:Y:S02]  /*0b90*/  IADD3 R190, PT, PT, R205.reuse, -0x4498517b, RZ ;  /* 0xbb67ae85cdbe7810 */ /* 0x040fe40007ffe0ff */
[C---:B------:R-:W-:Y:S01]  /*0ba0*/  VIADD R189, R204.reuse, 0x9e3779b9 ;  /* 0x9e3779b9ccbd7836 */ /* 0x040fe20000000000 */
[----:B-----5:R0:W5:Y:S01]  /*0bb0*/  LDG.E R191, desc[UR6][R10.64] ;  /* 0x000000060abf7981 */ /* 0x020162000c1e1900 */
[C---:B------:R-:W-:Y:S01]  /*0bc0*/  VIADD R188, R205.reuse, 0xdb3d7428 ;  /* 0xdb3d7428cdbc7836 */ /* 0x040fe20000000000 */
[C---:B------:R-:W-:Y:S01]  /*0bd0*/  IADD3 R23, PT, PT, R205.reuse, -0x695add53, RZ ;  /* 0x96a522adcd177810 */ /* 0x040fe20007ffe0ff */
[C---:B------:R-:W-:Y:S01]  /*0be0*/  VIADD R22, R204.reuse, 0xb54cda56 ;  /* 0xb54cda56cc167836 */ /* 0x040fe20000000000 */
[C---:B------:R-:W-:Y:S01]  /*0bf0*/  IADD3 R20, PT, PT, R204.reuse, -0xe443238, RZ ;  /* 0xf1bbcdc8cc147810 */ /* 0x040fe20007ffe0ff */
[C---:B------:R-:W-:Y:S01]  /*0c00*/  VIADD R21, R205.reuse, 0x32370b8f ;  /* 0x32370b8fcd157836 */ /* 0x040fe20000000000 */
[----:B------:R-:W-:Y:S01]  /*0c10*/  IADD3 R17, PT, PT, R205, 0x76cf5d0a, RZ ;  /* 0x76cf5d0acd117810 */ /* 0x000fe20007ffe0ff */
[----:B------:R-:W-:-:S02]  /*0c20*/  VIADD R19, R204, 0x8ff34781 ;  /* 0x8ff34781cc137836 */ /* 0x000fc40000000000 */
[----:B------:R-:W-:Y:S01]  /*0c30*/  VIADD R18, R204, 0x78dde6e4 ;  /* 0x78dde6e4cc127836 */ /* 0x000fe20000000000 */
[C---:B0-----:R-:W-:Y:S01]  /*0c40*/  IADD3 R11, PT, PT, R205.reuse, 0x646e171e, RZ ;  /* 0x646e171ecd0b7810 */ /* 0x041fe20007ffe0ff */
[----:B------:R-:W-:Y:S01]  /*0c50*/  VIADD R10, R205, 0xa9066899 ;  /* 0xa9066899cd0a7836 */ /* 0x000fe20000000000 */
[----:B---3--:R-:W-:-:S13]  /*0c60*/  ISETP.GE.AND P1, PT, R202, 0x1, PT ;  /* 0x00000001ca00780c */ /* 0x008fda0003f26270 */
[----:B------:R-:W0:Y:S01]  /*0c70*/  @P1 LDC.64 R14, c[0x0][0x390] ;  /* 0x0000e400ff0e1b82 */ /* 0x000e220000000a00 */
[----:B------:R-:W-:-:S04]  /*0c80*/  @P1 VIADD R9, R202, 0xffffffff ;  /* 0xffffffffca091836 */ /* 0x000fc80000000000 */
[----:B-1----:R-:W-:-:S05]  /*0c90*/  @P1 IMAD R9, R9, R192, RZ ;  /* 0x000000c009091224 */ /* 0x002fca00078e02ff */
[----:B------:R-:W-:-:S04]  /*0ca0*/  @P1 SHF.R.S32.HI R16, RZ, 0x1f, R9 ;  /* 0x0000001fff101819 */ /* 0x000fc80000011409 */
[----:B------:R-:W-:-:S04]  /*0cb0*/  @P1 LEA.HI R9, R16, R9, RZ, 0x3 ;  /* 0x0000000910091211 */ /* 0x000fc800078f18ff */
[----:B------:R-:W-:Y:S01]  /*0cc0*/  @P1 LEA.HI.SX32 R181, R9, R200, 0x1d ;  /* 0x000000c809b51211 */ /* 0x000fe200078feaff */
[----:B------:R-:W-:-:S04]  /*0cd0*/  IMAD R9, R201, R192, RZ ;  /* 0x000000c0c9097224 */ /* 0x000fc800078e02ff */
[----:B0-----:R-:W-:Y:S01]  /*0ce0*/  @P1 IMAD.WIDE.U32 R12, R181, 0x10, R14 ;  /* 0x00000010b50c1825 */ /* 0x001fe200078e000e */
[----:B------:R-:W-:-:S04]  /*0cf0*/  SHF.R.S32.HI R14, RZ, 0x1f, R9 ;  /* 0x0000001fff0e7819 */ /* 0x000fc80000011409 */
[----:B------:R-:W-:Y:S01]  /*0d00*/  LEA.HI R25, R14, R9, RZ, 0x3 ;  /* 0x000000090e197211 */ /* 0x000fe200078f18ff */
[----:B------:R0:W5:Y:S01]  /*0d10*/  @P1 LDG.E.128 R96, desc[UR6][R12.64] ;  /* 0x000000060c601981 */ /* 0x000162000c1e1d00 */
[C---:B------:R-:W-:Y:S01]  /*0d20*/  VIADD R16, R205.reuse, 0xed9eba14 ;  /* 0xed9eba14cd107836 */ /* 0x040fe20000000000 */
[----:B------:R-:W-:Y:S01]  /*0d30*/  IADD3 R14, PT, PT, R205, 0x1fd5c5a3, RZ ;  /* 0x1fd5c5a3cd0e7810 */ /* 0x000fe20007ffe0ff */
[C---:B------:R-:W-:Y:S01]  /*0d40*/  VIADD R15, R204.reuse, 0x3c6ef372 ;  /* 0x3c6ef372cc0f7836 */ /* 0x040fe20000000000 */
[----:B------:R-:W-:Y:S01]  /*0d50*/  LEA.HI.SX32 R180, R25, R200, 0x1d ;  /* 0x000000c819b47211 */ /* 0x000fe200078feaff */
[C---:B------:R-:W-:Y:S02]  /*0d60*/  VIADD R9, R204.reuse, 0x1715609d ;  /* 0x1715609dcc097836 */ /* 0x040fe40000000000 */
[C---:B0-----:R-:W-:Y:S02]  /*0d70*/  VIADD R13, R204.reuse, 0xdaa66d2b ;  /* 0xdaa66d2bcc0d7836 */ /* 0x041fe40000000000 */
[----:B------:R-:W-:Y:S01]  /*0d80*/  VIADD R12, R204, 0x5384540f ;  /* 0x5384540fcc0c7836 */ /* 0x000fe20000000000 */
[----:B------:R-:W-:Y:S06]  /*0d90*/  @!P0 BRA `(.L_x_56073) ;  /* 0x0000002c00308947 */ /* 0x000fec0003800000 */
[----:B------:R-:W0:Y:S02]  /*0da0*/  LDC.64 R24, c[0x0][0x3a0] ;  /* 0x0000e800ff187b82 */ /* 0x000e240000000a00 */
        /* <DEDUP_REMOVED lines=24> */
.L_x_56078:
        /* <DEDUP_REMOVED lines=13> */
.L_x_56080:
[----:B------:R-:W-:Y:S05]  /*1000*/  BSYNC.RECONVERGENT B3 ;  /* 0x0000000000037941 */ /* 0x000fea0003800200 */
.L_x_56079:
        /* <DEDUP_REMOVED lines=43> */
.L_x_56077:
[----:B------:R-:W-:Y:S05]  /*12c0*/  BSYNC.RECONVERGENT B2 ;  /* 0x0000000000027941 */ /* 0x000fea0003800200 */
.L_x_56076:
        /* <DEDUP_REMOVED lines=10> */
.L_x_56075:
[----:B------:R-:W-:Y:S05]  /*1370*/  BSYNC.RECONVERGENT B1 ;  /* 0x0000000000017941 */ /* 0x000fea0003800200 */
.L_x_56074:
        /* <DEDUP_REMOVED lines=20> */
.L_x_56085:
        /* <DEDUP_REMOVED lines=13> */
.L_x_56087:
[----:B------:R-:W-:Y:S05]  /*1590*/  BSYNC.RECONVERGENT B3 ;  /* 0x0000000000037941 */ /* 0x000fea0003800200 */
.L_x_56086:
        /* <DEDUP_REMOVED lines=43> */
.L_x_56084:
[----:B------:R-:W-:Y:S05]  /*1850*/  BSYNC.RECONVERGENT B2 ;  /* 0x0000000000027941 */ /* 0x000fea0003800200 */
.L_x_56083:
        /* <DEDUP_REMOVED lines=10> */
.L_x_56082:
[----:B------:R-:W-:Y:S05]  /*1900*/  BSYNC.RECONVERGENT B1 ;  /* 0x0000000000017941 */ /* 0x000fea0003800200 */
.L_x_56081:
        /* <DEDUP_REMOVED lines=20> */
.L_x_56092:
        /* <DEDUP_REMOVED lines=13> */
.L_x_56094:
[----:B------:R-:W-:Y:S05]  /*1b20*/  BSYNC.RECONVERGENT B3 ;  /* 0x0000000000037941 */ /* 0x000fea0003800200 */
.L_x_56093:
        /* <DEDUP_REMOVED lines=43> */
.L_x_56091:
[----:B------:R-:W-:Y:S05]  /*1de0*/  BSYNC.RECONVERGENT B2 ;  /* 0x0000000000027941 */ /* 0x000fea0003800200 */
.L_x_56090:
        /* <DEDUP_REMOVED lines=10> */
.L_x_56089:
[----:B------:R-:W-:Y:S05]  /*1e90*/  BSYNC.RECONVERGENT B1 ;  /* 0x0000000000017941 */ /* 0x000fea0003800200 */
.L_x_56088:
        /* <DEDUP_REMOVED lines=20> */
.L_x_56099:
        /* <DEDUP_REMOVED lines=13> */
.L_x_56101:
[----:B------:R-:W-:Y:S05]  /*20b0*/  BSYNC.RECONVERGENT B3 ;  /* 0x0000000000037941 */ /* 0x000fea0003800200 */
.L_x_56100:
        /* <DEDUP_REMOVED lines=43> */
.L_x_56098:
[----:B------:R-:W-:Y:S05]  /*2370*/  BSYNC.RECONVERGENT B2 ;  /* 0x0000000000027941 */ /* 0x000fea0003800200 */
.L_x_56097:
        /* <DEDUP_REMOVED lines=10> */
.L_x_56096:
[----:B------:R-:W-:Y:S05]  /*2420*/  BSYNC.RECONVERGENT B1 ;  /* 0x0000000000017941 */ /* 0x000fea0003800200 */
.L_x_56095:
        /* <DEDUP_REMOVED lines=20> */
.L_x_56106:
        /* <DEDUP_REMOVED lines=13> */
.L_x_56108:
[----:B------:R-:W-:Y:S05]  /*2640*/  BSYNC.RECONVERGENT B3 ;  /* 0x0000000000037941 */ /* 0x000fea0003800200 */
.L_x_56107:
        /* <DEDUP_REMOVED lines=43> */
.L_x_56105:
[----:B------:R-:W-:Y:S05]  /*2900*/  BSYNC.RECONVERGENT B2 ;  /* 0x0000000000027941 */ /* 0x000fea0003800200 */
.L_x_56104:
        /* <DEDUP_REMOVED lines=10> */
.L_x_56103:
[----:B------:R-:W-:Y:S05]  /*29b0*/  BSYNC.RECONVERGENT B1 ;  /* 0x0000000000017941 */ /* 0x000fea0003800200 */
.L_x_56102:
        /* <DEDUP_REMOVED lines=20> */
.L_x_56113:
        /* <DEDUP_REMOVED lines=13> */
.L_x_56115:
[----:B------:R-:W-:Y:S05]  /*2bd0*/  BSYNC.RECONVERGENT B3 ;  /* 0x0000000000037941 */ /* 0x000fea0003800200 */
.L_x_56114:
        /* <DEDUP_REMOVED lines=43> */
.L_x_56112:
[----:B------:R-:W-:Y:S05]  /*2e90*/  BSYNC.RECONVERGENT B2 ;  /* 0x0000000000027941 */ /* 0x000fea0003800200 */
.L_x_56111:
        /* <DEDUP_REMOVED lines=10> */
.L_x_56110:
[----:B------:R-:W-:Y:S05]  /*2f40*/  BSYNC.RECONVERGENT B1 ;  /* 0x0000000000017941 */ /* 0x000fea0003800200 */
.L_x_56109:
        /* <DEDUP_REMOVED lines=20> */
.L_x_56120:
        /* <DEDUP_REMOVED lines=13> */
.L_x_56122:
[----:B------:R-:W-:Y:S05]  /*3160*/  BSYNC.RECONVERGENT B3 ;  /* 0x0000000000037941 */ /* 0x000fea0003800200 */
.L_x_56121:
        /* <DEDUP_REMOVED lines=43> */
.L_x_56119:
[----:B------:R-:W-:Y:S05]  /*3420*/  BSYNC.RECONVERGENT B2 ;  /* 0x0000000000027941 */ /* 0x000fea0003800200 */
.L_x_56118:
        /* <DEDUP_REMOVED lines=10> */
.L_x_56117:
[----:B------:R-:W-:Y:S05]  /*34d0*/  BSYNC.RECONVERGENT B1 ;  /* 0x0000000000017941 */ /* 0x000fea0003800200 */
.L_x_56116:
        /* <DEDUP_REMOVED lines=19> */
.L_x_56126:
        /* <DEDUP_REMOVED lines=13> */
.L_x_56128:
[----:B------:R-:W-:Y:S05]  /*36e0*/  BSYNC.RECONVERGENT B2 ;  /* 0x0000000000027941 */ /* 0x000fea0003800200 */
.L_x_56127:
        /* <DEDUP_REMOVED lines=43> */
.L_x_56125:
[----:B------:R-:W-:Y:S05]  /*39a0*/  BSYNC.RECONVERGENT B1 ;  /* 0x0000000000017941 */ /* 0x000fea0003800200 */
.L_x_56124:
        /* <DEDUP_REMOVED lines=11> */
.L_x_56073:
        /* <DEDUP_REMOVED lines=21> */
.L_x_56133:
        /* <DEDUP_REMOVED lines=13> */
.L_x_56135:
[----:B------:R-:W-:Y:S05]  /*3c80*/  BSYNC.RECONVERGENT B3 ;  /* 0x0000000000037941 */ /* 0x000fea0003800200 */
.L_x_56134:
        /* <DEDUP_REMOVED lines=43> */
.L_x_56132:
[----:B------:R-:W-:Y:S05]  /*3f40*/  BSYNC.RECONVERGENT B2 ;  /* 0x0000000000027941 */ /* 0x000fea0003800200 */
.L_x_56131:
        /* <DEDUP_REMOVED lines=9> */
.L_x_56130:
[----:B------:R-:W-:Y:S05]  /*3fe0*/  BSYNC.RECONVERGENT B1 ;  /* 0x0000000000017941 */ /* 0x000fea0003800200 */
.L_x_56129:
        /* <DEDUP_REMOVED lines=17> */
.L_x_56140:
        /* <DEDUP_REMOVED lines=13> */
.L_x_56142:
[----:B------:R-:W-:Y:S05]  /*41d0*/  BSYNC.RECONVERGENT B3 ;  /* 0x0000000000037941 */ /* 0x000fea0003800200 */
.L_x_56141:
        /* <DEDUP_REMOVED lines=43> */
.L_x_56139:
[----:B------:R-:W-:Y:S05]  /*4490*/  BSYNC.RECONVERGENT B2 ;  /* 0x0000000000027941 */ /* 0x000fea0003800200 */
.L_x_56138:
        /* <DEDUP_REMOVED lines=9> */
.L_x_56137:
[----:B------:R-:W-:Y:S05]  /*4530*/  BSYNC.RECONVERGENT B1 ;  /* 0x0000000000017941 */ /* 0x000fea0003800200 */
.L_x_56136:
        /* <DEDUP_REMOVED lines=17> */
.L_x_56147:
        /* <DEDUP_REMOVED lines=13> */
.L_x_56149:
[----:B------:R-:W-:Y:S05]  /*4720*/  BSYNC.RECONVERGENT B3 ;  /* 0x0000000000037941 */ /* 0x000fea0003800200 */
.L_x_56148:
        /* <DEDUP_REMOVED lines=43> */
.L_x_56146:
[----:B------:R-:W-:Y:S05]  /*49e0*/  BSYNC.RECONVERGENT B2 ;  /* 0x0000000000027941 */ /* 0x000fea0003800200 */
.L_x_56145:
        /* <DEDUP_REMOVED lines=9> */
.L_x_56144:
[----:B------:R-:W-:Y:S05]  /*4a80*/  BSYNC.RECONVERGENT B1 ;  /* 0x0000000000017941 */ /* 0x000fea0003800200 */
.L_x_56143:
        /* <DEDUP_REMOVED lines=17> */
.L_x_56154:
        /* <DEDUP_REMOVED lines=13> */
.L_x_56156:
[----:B------:R-:W-:Y:S05]  /*4c70*/  BSYNC.RECONVERGENT B3 ;  /* 0x0000000000037941 */ /* 0x000fea0003800200 */
.L_x_56155:
        /* <DEDUP_REMOVED lines=43> */
.L_x_56153:
[----:B------:R-:W-:Y:S05]  /*4f30*/  BSYNC.RECONVERGENT B2 ;  /* 0x0000000000027941 */ /* 0x000fea0003800200 */
.L_x_56152:
        /* <DEDUP_REMOVED lines=9> */
.L_x_56151:
[----:B------:R-:W-:Y:S05]  /*4fd0*/  BSYNC.RECONVERGENT B1 ;  /* 0x0000000000017941 */ /* 0x000fea0003800200 */
.L_x_56150:
        /* <DEDUP_REMOVED lines=17> */
.L_x_56161:
        /* <DEDUP_REMOVED lines=13> */
.L_x_56163:
[----:B------:R-:W-:Y:S05]  /*51c0*/  BSYNC.RECONVERGENT B3 ;  /* 0x0000000000037941 */ /* 0x000fea0003800200 */
.L_x_56162:
        /* <DEDUP_REMOVED lines=43> */
.L_x_56160:
[----:B------:R-:W-:Y:S05]  /*5480*/  BSYNC.RECONVERGENT B2 ;  /* 0x0000000000027941 */ /* 0x000fea0003800200 */
.L_x_56159:
        /* <DEDUP_REMOVED lines=9> */
.L_x_56158:
[----:B------:R-:W-:Y:S05]  /*5520*/  BSYNC.RECONVERGENT B1 ;  /* 0x0000000000017941 */ /* 0x000fea0003800200 */
.L_x_56157:
        /* <DEDUP_REMOVED lines=17> */
.L_x_56168:
        /* <DEDUP_REMOVED lines=13> */
.L_x_56170:
[----:B------:R-:W-:Y:S05]  /*5710*/  BSYNC.RECONVERGENT B3 ;  /* 0x0000000000037941 */ /* 0x000fea0003800200 */
.L_x_56169:
        /* <DEDUP_REMOVED lines=43> */
.L_x_56167:
[----:B------:R-:W-:Y:S05]  /*59d0*/  BSYNC.RECONVERGENT B2 ;  /* 0x0000000000027941 */ /* 0x000fea0003800200 */
.L_x_56166:
        /* <DEDUP_REMOVED lines=9> */
.L_x_56165:
[----:B------:R-:W-:Y:S05]  /*5a70*/  BSYNC.RECONVERGENT B1 ;  /* 0x0000000000017941 */ /* 0x000fea0003800200 */
.L_x_56164:
        /* <DEDUP_REMOVED lines=17> */
.L_x_56175:
        /* <DEDUP_REMOVED lines=13> */
.L_x_56177:
[----:B------:R-:W-:Y:S05]  /*5c60*/  BSYNC.RECONVERGENT B3 ;  /* 0x0000000000037941 */ /* 0x000fea0003800200 */
.L_x_56176:
        /* <DEDUP_REMOVED lines=43> */
.L_x_56174:
[----:B------:R-:W-:Y:S05]  /*5f20*/  BSYNC.RECONVERGENT B2 ;  /* 0x0000000000027941 */ /* 0x000fea0003800200 */
.L_x_56173:
        /* <DEDUP_REMOVED lines=9> */
.L_x_56172:
[----:B------:R-:W-:Y:S05]  /*5fc0*/  BSYNC.RECONVERGENT B1 ;  /* 0x0000000000017941 */ /* 0x000fea0003800200 */
.L_x_56171:
        /* <DEDUP_REMOVED lines=16> */
.L_x_56180:
        /* <DEDUP_REMOVED lines=13> */
.L_x_56182:
[----:B------:R-:W-:Y:S05]  /*61a0*/  BSYNC.RECONVERGENT B2 ;  /* 0x0000000000027941 */ /* 0x000fea0003800200 */
.L_x_56181:
        /* <DEDUP_REMOVED lines=43> */
.L_x_56179:
[----:B------:R-:W-:Y:S05]  /*6460*/  BSYNC.RECONVERGENT B1 ;  /* 0x0000000000017941 */ /* 0x000fea0003800200 */
.L_x_56178:
        /* <DEDUP_REMOVED lines=9> */
.L_x_56123:
[----:B------:R-:W-:Y:S05]  /*6500*/  BSYNC.RECONVERGENT B0 ;  /* 0x0000000000007941 */ /* 0x000fea0003800200 */
.L_x_56072:
[----:B------:R-:W0:Y:S01]  /*6510*/  LDC.64 R206, c[0x0][0x3a8] ;  /* 0x0000ea00ffce7b82 */ /* 0x000e220000000a00 */
[----:B------:R-:W-:Y:S01]  /*6520*/  BSSY.RECONVERGENT B0, `(.L_x_56183) ;  /* 0x000001a000007945 */ /* 0x000fe20003800200 */
[----:B------:R-:W-:Y:S01]  /*6530*/  IADD3 R25, PT, PT, R181, 0x20, RZ ;  /* 0x00000020b5197810 */ /* 0x000fe20007ffe0ff */
[----:B0-----:R-:W-:-:S05]  /*6540*/  IMAD.WIDE.U32 R26, R180, 0x20, R206 ;  /* 0x00000020b41a7825 */ /* 0x001fca00078e00ce */
[----:B-----5:R0:W-:Y:S04]  /*6550*/  STG.E.128 desc[UR6][R26.64], R92 ;  /* 0x0000005c1a007986 */ /* 0x0201e8000c101d06 */
        /* <DEDUP_REMOVED lines=22> */
.L_x_56184:
[----:B------:R-:W-:Y:S05]  /*66c0*/  BSYNC.RECONVERGENT B0 ;  /* 0x0000000000007941 */ /* 0x000fea0003800200 */
.L_x_56183:
[----:B------:R-:W-:Y:S04]  /*66d0*/  BSSY.RECONVERGENT B0, `(.L_x_56185) ;  /* 0x0000005000007945 */ /* 0x000fe80003800200 */
[----:B------:R-:W-:Y:S05]  /*66e0*/  @!P1 BRA `(.L_x_56186) ;  /* 0x00000000000c9947 */ /* 0x000fea0003800000 */
[----:B------:R-:W2:Y:S02]  /*66f0*/  LDC.64 R96, c[0x0][0x390] ;  /* 0x0000e400ff607b82 */ /* 0x000ea40000000a00 */
[----:B--2---:R-:W-:-:S06]  /*6700*/  IMAD.WIDE.U32 R96, R25, 0x10, R96 ;  /* 0x0000001019607825 */ /* 0x004fcc00078e0060 */
[----:B------:R-:W5:Y:S02]  /*6710*/  LDG.E.128 R96, desc[UR6][R96.64] ;  /* 0x0000000660607981 */ /* 0x000f64000c1e1d00 */
.L_x_56186:
[----:B------:R-:W-:Y:S05]  /*6720*/  BSYNC.RECONVERGENT B0 ;  /* 0x0000000000007941 */ /* 0x000fea0003800200 */
.L_x_56185:
[----:B------:R-:W-:Y:S04]  /*6730*/  BSSY.RECONVERGENT B0, `(.L_x_56187) ;  /* 0x0000579000007945 */ /* 0x000fe80003800200 */
[----:B------:R-:W-:Y:S05]  /*6740*/  @!P0 BRA `(.L_x_56188) ;  /* 0x0000002c00348947 */ /* 0x000fea0003800000 */
[----:B01----:R-:W0:Y:S01]  /*6750*/  LDC.64 R26, c[0x0][0x3a0] ;  /* 0x0000e800ff1a7b82 */ /* 0x003e220000000a00 */
[----:B------:R-:W-:-:S04]  /*6760*/  VIADD R29, R180, 0x20 ;  /* 0x00000020b41d7836 */ /* 0x000fc80000000000 */
        /* <DEDUP_REMOVED lines=24> */
.L_x_56193:
        /* <DEDUP_REMOVED lines=13> */
.L_x_56195:
[----:B------:R-:W-:Y:S05]  /*69c0*/  BSYNC.RECONVERGENT B3 ;  /* 0x0000000000037941 */ /* 0x000fea0003800200 */
.L_x_56194:
        /* <DEDUP_REMOVED lines=43> */
.L_x_56192:
[----:B------:R-:W-:Y:S05]  /*6c80*/  BSYNC.RECONVERGENT B2 ;  /* 0x0000000000027941 */ /* 0x000fea0003800200 */
.L_x_56191:
        /* <DEDUP_REMOVED lines=10> */
.L_x_56190:
[----:B------:R-:W-:Y:S05]  /*6d30*/  BSYNC.RECONVERGENT B1 ;  /* 0x0000000000017941 */ /* 0x000fea0003800200 */
.L_x_56189:
        /* <DEDUP_REMOVED lines=20> */
.L_x_56200:
        /* <DEDUP_REMOVED lines=13> */
.L_x_56202:
[----:B------:R-:W-:Y:S05]  /*6f50*/  BSYNC.RECONVERGENT B3 ;  /* 0x0000000000037941 */ /* 0x000fea0003800200 */
.L_x_56201:
        /* <DEDUP_REMOVED lines=43> */
.L_x_56199:
[----:B------:R-:W-:Y:S05]  /*7210*/  BSYNC.RECONVERGENT B2 ;  /* 0x0000000000027941 */ /* 0x000fea0003800200 */
.L_x_56198:
        /* <DEDUP_REMOVED lines=10> */
.L_x_56197:
[----:B------:R-:W-:Y:S05]  /*72c0*/  BSYNC.RECONVERGENT B1 ;  /* 0x0000000000017941 */ /* 0x000fea0003800200 */
.L_x_56196:
        /* <DEDUP_REMOVED lines=20> */
.L_x_56207:
        /* <DEDUP_REMOVED lines=13> */
.L_x_56209:
[----:B------:R-:W-:Y:S05]  /*74e0*/  BSYNC.RECONVERGENT B3 ;  /* 0x0000000000037941 */ /* 0x000fea0003800200 */
.L_x_56208:
        /* <DEDUP_REMOVED lines=43> */
.L_x_56206:
[----:B------:R-:W-:Y:S05]  /*77a0*/  BSYNC.RECONVERGENT B2 ;  /* 0x0000000000027941 */ /* 0x000fea0003800200 */
.L_x_56205:
        /* <DEDUP_REMOVED lines=10> */
.L_x_56204:
[----:B------:R-:W-:Y:S05]  /*7850*/  BSYNC.RECONVERGENT B1 ;  /* 0x0000000000017941 */ /* 0x000fea0003800200 */
.L_x_56203:
        /* <DEDUP_REMOVED lines=20> */
.L_x_56214:
        /* <DEDUP_REMOVED lines=13> */
.L_x_56216:
[----:B------:R-:W-:Y:S05]  /*7a70*/  BSYNC.RECONVERGENT B3 ;  /* 0x0000000000037941 */ /* 0x000fea0003800200 */
.L_x_56215:
        /* <DEDUP_REMOVED lines=43> */
.L_x_56213:
[----:B------:R-:W-:Y:S05]  /*7d30*/  BSYNC.RECONVERGENT B2 ;  /* 0x0000000000027941 */ /* 0x000fea0003800200 */
.L_x_56212:
        /* <DEDUP_REMOVED lines=10> */
.L_x_56211:
[----:B------:R-:W-:Y:S05]  /*7de0*/  BSYNC.RECONVERGENT B1 ;  /* 0x0000000000017941 */ /* 0x000fea0003800200 */
.L_x_56210:
        /* <DEDUP_REMOVED lines=20> */
.L_x_56221:
        /* <DEDUP_REMOVED lines=13> */
.L_x_56223:
[----:B------:R-:W-:Y:S05]  /*8000*/  BSYNC.RECONVERGENT B3 ;  /* 0x0000000000037941 */ /* 0x000fea0003800200 */
.L_x_56222:
        /* <DEDUP_REMOVED lines=43> */
.L_x_56220:
[----:B------:R-:W-:Y:S05]  /*82c0*/  BSYNC.RECONVERGENT B2 ;  /* 0x0000000000027941 */ /* 0x000fea0003800200 */
.L_x_56219:
        /* <DEDUP_REMOVED lines=10> */
.L_x_56218:
[----:B------:R-:W-:Y:S05]  /*8370*/  BSYNC.RECONVERGENT B1 ;  /* 0x0000000000017941 */ /* 0x000fea0003800200 */
.L_x_56217:
        /* <DEDUP_REMOVED lines=20> */
.L_x_56228:
        /* <DEDUP_REMOVED lines=13> */
.L_x_56230:
[----:B------:R-:W-:Y:S05]  /*8590*/  BSYNC.RECONVERGENT B3 ;  /* 0x0000000000037941 */ /* 0x000fea0003800200 */
.L_x_56229:
        /* <DEDUP_REMOVED lines=43> */
.L_x_56227:
[----:B------:R-:W-:Y:S05]  /*8850*/  BSYNC.RECONVERGENT B2 ;  /* 0x0000000000027941 */ /* 0x000fea0003800200 */
.L_x_56226:
        /* <DEDUP_REMOVED lines=10> */
.L_x_56225:
[----:B------:R-:W-:Y:S05]  /*8900*/  BSYNC.RECONVERGENT B1 ;  /* 0x0000000000017941 */ /* 0x000fea0003800200 */
.L_x_56224:
        /* <DEDUP_REMOVED lines=20> */
.L_x_56235:
        /* <DEDUP_REMOVED lines=13> */
.L_x_56237:
[----:B------:R-:W-:Y:S05]  /*8b20*/  BSYNC.RECONVERGENT B3 ;  /* 0x0000000000037941 */ /* 0x000fea0003800200 */
.L_x_56236:
        /* <DEDUP_REMOVED lines=40> */
[----:B------:R-:W-:Y:S01]  /*8db0*/  MOV R194, R30 ;  /* 0x0000001e00c27202 */ /* 0x000fe20000000f00 */
[----:B------:R-:W-:Y:S01]  /*8dc0*/  IMAD.MOV.U32 R34, RZ, RZ, R28 ;  /* 0x000000ffff227224 */ /* 0x000fe200078e001c */
[----:B------:R-:W-:-:S07]  /*8dd0*/  LOP3.LUT R197, R23, R26, R29, 0x96, !PT ;  /* 0x0000001a17c57212 */ /* 0x000fce00078e961d */
.L_x_56234:
[----:B------:R-:W-:Y:S05]  /*8de0*/  BSYNC.RECONVERGENT B2 ;  /* 0x0000000000027941 */ /* 0x000fea0003800200 */
.L_x_56233:
        /* <DEDUP_REMOVED lines=10> */
.L_x_56232:
[----:B------:R-:W-:Y:S05]  /*8e90*/  BSYNC.RECONVERGENT B1 ;  /* 0x0000000000017941 */ /* 0x000fea0003800200 */
.L_x_56231:
        /* <DEDUP_REMOVED lines=19> */
.L_x_56241:
        /* <DEDUP_REMOVED lines=13> */
.L_x_56243:
[----:B------:R-:W-:Y:S05]  /*90a0*/  BSYNC.RECONVERGENT B2 ;  /* 0x0000000000027941 */ /* 0x000fea0003800200 */
.L_x_56242:
        /* <DEDUP_REMOVED lines=43> */
.L_x_56240:
[----:B------:R-:W-:Y:S05]  /*9360*/  BSYNC.RECONVERGENT B1 ;  /* 0x0000000000017941 */ /* 0x000fea0003800200 */
.L_x_56239:
        /* <DEDUP_REMOVED lines=11> */
.L_x_56188:
[----:B------:R-:W-:Y:S01]  /*9420*/  BSSY.RECONVERGENT B1, `(.L_x_56244) ;  /* 0x0000058000017945 */ /* 0x000fe20003800200 */
[----:B------:R-:W-:Y:S01]  /*9430*/  HFMA2 R84, -RZ, RZ, 0, 0 ;  /* 0x00000000ff547431 */ /* 0x000fe200000001ff */
        /* <DEDUP_REMOVED lines=19> */
.L_x_56248:
        /* <DEDUP_REMOVED lines=13> */
.L_x_56250:
[----:B------:R-:W-:Y:S05]  /*9640*/  BSYNC.RECONVERGENT B3 ;  /* 0x0000000000037941 */ /* 0x000fea0003800200 */
.L_x_56249:
        /* <DEDUP_REMOVED lines=43> */
.L_x_56247:
[----:B------:R-:W-:Y:S05]  /*9900*/  BSYNC.RECONVERGENT B2 ;  /* 0x0000000000027941 */ /* 0x000fea0003800200 */
.L_x_56246:
        /* <DEDUP_REMOVED lines=9> */
.L_x_56245:
[----:B------:R-:W-:Y:S05]  /*99a0*/  BSYNC.RECONVERGENT B1 ;  /* 0x0000000000017941 */ /* 0x000fea0003800200 */
.L_x_56244:
        /* <DEDUP_REMOVED lines=17> */
.L_x_56255:
        /* <DEDUP_REMOVED lines=13> */
.L_x_56257:
[----:B------:R-:W-:Y:S05]  /*9b90*/  BSYNC.RECONVERGENT B3 ;  /* 0x0000000000037941 */ /* 0x000fea0003800200 */
.L_x_56256:
        /* <DEDUP_REMOVED lines=43> */
.L_x_56254:
[----:B------:R-:W-:Y:S05]  /*9e50*/  BSYNC.RECONVERGENT B2 ;  /* 0x0000000000027941 */ /* 0x000fea0003800200 */
.L_x_56253:
        /* <DEDUP_REMOVED lines=9> */
.L_x_56252:
[----:B------:R-:W-:Y:S05]  /*9ef0*/  BSYNC.RECONVERGENT B1 ;  /* 0x0000000000017941 */ /* 0x000fea0003800200 */
.L_x_56251:
        /* <DEDUP_REMOVED lines=17> */
.L_x_56262:
        /* <DEDUP_REMOVED lines=13> */
.L_x_56264:
[----:B------:R-:W-:Y:S05]  /*a0e0*/  BSYNC.RECONVERGENT B3 ;  /* 0x0000000000037941 */ /* 0x000fea0003800200 */
.L_x_56263:
        /* <DEDUP_REMOVED lines=43> */
.L_x_56261:
[----:B------:R-:W-:Y:S05]  /*a3a0*/  BSYNC.RECONVERGENT B2 ;  /* 0x0000000000027941 */ /* 0x000fea0003800200 */
.L_x_56260:
        /* <DEDUP_REMOVED lines=9> */
.L_x_56259:
[----:B------:R-:W-:Y:S05]  /*a440*/  BSYNC.RECONVERGENT B1 ;  /* 0x0000000000017941 */ /* 0x000fea0003800200 */
.L_x_56258:
        /* <DEDUP_REMOVED lines=17> */
.L_x_56269:
        /* <DEDUP_REMOVED lines=13> */
.L_x_56271:
[----:B------:R-:W-:Y:S05]  /*a630*/  BSYNC.RECONVERGENT B3 ;  /* 0x0000000000037941 */ /* 0x000fea0003800200 */
.L_x_56270:
        /* <DEDUP_REMOVED lines=43> */
.L_x_56268:
[----:B------:R-:W-:Y:S05]  /*a8f0*/  BSYNC.RECONVERGENT B2 ;  /* 0x0000000000027941 */ /* 0x000fea0003800200 */
.L_x_56267:
        /* <DEDUP_REMOVED lines=9> */
.L_x_56266:
[----:B------:R-:W-:Y:S05]  /*a990*/  BSYNC.RECONVERGENT B1 ;  /* 0x0000000000017941 */ /* 0x000fea0003800200 */
.L_x_56265:
        /* <DEDUP_REMOVED lines=17> */
.L_x_56276:
        /* <DEDUP_REMOVED lines=13> */
.L_x_56278:
[----:B------:R-:W-:Y:S05]  /*ab80*/  BSYNC.RECONVERGENT B3 ;  /* 0x0000000000037941 */ /* 0x000fea0003800200 */
.L_x_56277:
        /* <DEDUP_REMOVED lines=43> */
.L_x_56275:
[----:B------:R-:W-:Y:S05]  /*ae40*/  BSYNC.RECONVERGENT B2 ;  /* 0x0000000000027941 */ /* 0x000fea0003800200 */
.L_x_56274:
        /* <DEDUP_REMOVED lines=9> */
.L_x_56273:
[----:B------:R-:W-:Y:S05]  /*aee0*/  BSYNC.RECONVERGENT B1 ;  /* 0x0000000000017941 */ /* 0x000fea0003800200 */
.L_x_56272:
        /* <DEDUP_REMOVED lines=17> */
.L_x_56283:
        /* <DEDUP_REMOVED lines=13> */
.L_x_56285:
[----:B------:R-:W-:Y:S05]  /*b0d0*/  BSYNC.RECONVERGENT B3 ;  /* 0x0000000000037941 */ /* 0x000fea0003800200 */
.L_x_56284:
        /* <DEDUP_REMOVED lines=43> */
.L_x_56282:
[----:B------:R-:W-:Y:S05]  /*b390*/  BSYNC.RECONVERGENT B2 ;  /* 0x0000000000027941 */ /* 0x000fea0003800200 */
.L_x_56281:
        /* <DEDUP_REMOVED lines=9> */
.L_x_56280:
[----:B------:R-:W-:Y:S05]  /*b430*/  BSYNC.RECONVERGENT B1 ;  /* 0x0000000000017941 */ /* 0x000fea0003800200 */
.L_x_56279:
        /* <DEDUP_REMOVED lines=17> */
.L_x_56290:
        /* <DEDUP_REMOVED lines=13> */
.L_x_56292:
[----:B------:R-:W-:Y:S05]  /*b620*/  BSYNC.RECONVERGENT B3 ;  /* 0x0000000000037941 */ /* 0x000fea0003800200 */
.L_x_56291:
        /* <DEDUP_REMOVED lines=43> */
.L_x_56289:
[----:B------:R-:W-:Y:S05]  /*b8e0*/  BSYNC.RECONVERGENT B2 ;  /* 0x0000000000027941 */ /* 0x000fea0003800200 */
.L_x_56288:
        /* <DEDUP_REMOVED lines=9> */
.L_x_56287:
[----:B------:R-:W-:Y:S05]  /*b980*/  BSYNC.RECONVERGENT B1 ;  /* 0x0000000000017941 */ /* 0x000fea0003800200 */
.L_x_56286:
        /* <DEDUP_REMOVED lines=16> */
.L_x_56295:
        /* <DEDUP_REMOVED lines=13> */
.L_x_56297:
[----:B------:R-:W-:Y:S05]  /*bb60*/  BSYNC.RECONVERGENT B2 ;  /* 0x0000000000027941 */ /* 0x000fea0003800200 */
.L_x_56296:
        /* <DEDUP_REMOVED lines=43> */
.L_x_56294:
[----:B------:R-:W-:Y:S05]  /*be20*/  BSYNC.RECONVERGENT B1 ;  /* 0x0000000000017941 */ /* 0x000fea0003800200 */
.L_x_56293:
        /* <DEDUP_REMOVED lines=9> */
.L_x_56238:
[----:B------:R-:W-:Y:S05]  /*bec0*/  BSYNC.RECONVERGENT B0 ;  /* 0x0000000000007941 */ /* 0x000fea0003800200 */
.L_x_56187:
        /* <DEDUP_REMOVED lines=8> */
[----:B------:R-:W-:Y:S02]  /*bf50*/  LOP3.LUT R24, R0, 0xffff, RZ, 0xc0, !PT ;  /* 0x0000ffff00187812 */ /* 0x000fe400078ec0ff */
[----:B0-----:R-:W-:Y:S02]  /*bf60*/  PRMT R29, R3, 0x7104, RZ ;  /* 0x00007104031d7816 */ /* 0x001fe400000000ff */
        /* <DEDUP_REMOVED lines=11> */
[----:B-1----:R-:W-:Y:S01]  /*c020*/  IMAD.WIDE.U32 R24, R25, 0x8, R34 ;  /* 0x0000000819187825 */ /* 0x002fe200078e0022 */
[----:B------:R-:W-:Y:S02]  /*c030*/  LOP3.LUT R37, R32, R28, R30, 0xfe, !PT ;  /* 0x0000001c20257212 */ /* 0x000fe400078efe1e */
[----:B------:R-:W-:Y:S02]  /*c040*/  LOP3.LUT R29, R27, R33, RZ, 0xfc, !PT ;  /* 0x000000211b1d7212 */ /* 0x000fe400078efcff */
[----:B------:R-:W-:-:S05]  /*c050*/  LOP3.LUT R28, R37, 0xff, R8, 0xf8, !PT ;  /* 0x000000ff251c7812 */ /* 0x000fca00078ef808 */
[----:B------:R1:W-:Y:S02]  /*c060*/  STG.E.64 desc[UR6][R24.64], R28 ;  /* 0x0000001c18007986 */ /* 0x0003e4000c101b06 */
.L_x_56299:
[----:B------:R-:W-:Y:S05]  /*c070*/  BSYNC.RECONVERGENT B0 ;  /* 0x0000000000007941 */ /* 0x000fea0003800200 */
.L_x_56298:
[----:B------:R-:W-:Y:S04]  /*c080*/  BSSY.RECONVERGENT B0, `(.L_x_56300) ;  /* 0x0000006000007945 */ /* 0x000fe80003800200 */
[----:B------:R-:W-:Y:S05]  /*c090*/  @!P1 BRA `(.L_x_56301) ;  /* 0x0000000000109947 */ /* 0x000fea0003800000 */
[----:B------:R-:W2:Y:S01]  /*c0a0*/  LDC.64 R96, c[0x0][0x390] ;  /* 0x0000e400ff607b82 */ /* 0x000ea20000000a00 */
[----:B-1----:R-:W-:-:S05]  /*c0b0*/  IADD3 R25, PT, PT, R181, 0x40, RZ ;  /* 0x00000040b5197810 */ /* 0x002fca0007ffe0ff */
[----:B--2---:R-:W-:-:S06]  /*c0c0*/  IMAD.WIDE.U32 R96, R25, 0x10, R96 ;  /* 0x0000001019607825 */ /* 0x004fcc00078e0060 */
[----:B------:R-:W5:Y:S02]  /*c0d0*/  LDG.E.128 R96, desc[UR6][R96.64] ;  /* 0x0000000660607981 */ /* 0x000f64000c1e1d00 */
.L_x_56301:
[----:B------:R-:W-:Y:S05]  /*c0e0*/  BSYNC.RECONVERGENT B0 ;  /* 0x0000000000007941 */ /* 0x000fea0003800200 */
.L_x_56300:
[----:B------:R-:W-:Y:S04]  /*c0f0*/  BSSY.RECONVERGENT B0, `(.L_x_56302) ;  /* 0x0000579000007945 */ /* 0x000fe80003800200 */
[----:B------:R-:W-:Y:S05]  /*c100*/  @!P0 BRA `(.L_x_56303) ;  /* 0x0000002c00348947 */ /* 0x000fea0003800000 */
[----:B-1----:R-:W1:Y:S01]  /*c110*/  LDC.64 R24, c[0x0][0x3a0] ;  /* 0x0000e800ff187b82 */ /* 0x002e620000000a00 */
[----:B------:R-:W-:-:S04]  /*c120*/  VIADD R27, R180, 0x40 ;  /* 0x00000040b41b7836 */ /* 0x000fc80000000000 */
[----:B-1----:R-:W-:-:S05]  /*c130*/  IMAD.WIDE.U32 R24, R27, 0x20, R24 ;  /* 0x000000201b187825 */ /* 0x002fca00078e0018 */
[----:B------:R1:W5:Y:S04]  /*c140*/  LDG.E.128 R76, desc[UR6][R24.64] ;  /* 0x00000006184c7981 */ /* 0x000368000c1e1d00 */
[----:B------:R1:W5:Y:S01]  /*c150*/  LDG.E.128 R72, desc[UR6][R24.64+0x10] ;  /* 0x0000100618487981 */ /* 0x000362000c1e1d00 */
        /* <DEDUP_REMOVED lines=21> */
.L_x_56308:
        /* <DEDUP_REMOVED lines=13> */
.L_x_56310:
[----:B------:R-:W-:Y:S05]  /*c380*/  BSYNC.RECONVERGENT B3 ;  /* 0x0000000000037941 */ /* 0x000fea0003800200 */
.L_x_56309:
[----:B0-----:R-:W-:Y:S01]  /*c390*/  IMAD.WIDE.U32 R28, R199, -0x326172a9, RZ ;  /* 0xcd9e8d57c71c7825 */ /* 0x001fe200078e00ff */
        /* <DEDUP_REMOVED lines=42> */
.L_x_56307:
[----:B------:R-:W-:Y:S05]  /*c640*/  BSYNC.RECONVERGENT B2 ;  /* 0x0000000000027941 */ /* 0x000fea0003800200 */
.L_x_56306:
        /* <DEDUP_REMOVED lines=10> */
.L_x_56305:
[----:B------:R-:W-:Y:S05]  /*c6f0*/  BSYNC.RECONVERGENT B1 ;  /* 0x0000000000017941 */ /* 0x000fea0003800200 */
.L_x_56304:
        /* <DEDUP_REMOVED lines=20> */
.L_x_56315:
        /* <DEDUP_REMOVED lines=13> */
.L_x_56317:
[----:B------:R-:W-:Y:S05]  /*c910*/  BSYNC.RECONVERGENT B3 ;  /* 0x0000000000037941 */ /* 0x000fea0003800200 */
.L_x_56316:
[----:B------:R-:W-:Y:S01]  /*c920*/  IMAD.WIDE.U32 R26, R199, -0x326172a9, RZ ;  /* 0xcd9e8d57c71a7825 */ /* 0x000fe200078e00ff */
[----:B------:R-:W-:-:S03]  /*c930*/  LOP3.LUT R30, R193, R25, R205, 0x96, !PT ;  /* 0x00000019c11e7212 */ /* 0x000fc600078e96cd */
[----:B------:R-:W-:Y:S01]  /*c940*/  IMAD.MOV.U32 R7, RZ, RZ, R32 ;  /* 0x000000ffff077224 */ /* 0x000fe200078e0020 */
[----:B0-----:R-:W-:Y:S01]  /*c950*/  LOP3.LUT R28, R195, R27, R204, 0x96, !PT ;  /* 0x0000001bc31c7212 */ /* 0x001fe200078e96cc */
        /* <DEDUP_REMOVED lines=39> */
.L_x_56314:
[----:B------:R-:W-:Y:S05]  /*cbd0*/  BSYNC.RECONVERGENT B2 ;  /* 0x0000000000027941 */ /* 0x000fea0003800200 */
.L_x_56313:
        /* <DEDUP_REMOVED lines=10> */
.L_x_56312:
[----:B------:R-:W-:Y:S05]  /*cc80*/  BSYNC.RECONVERGENT B1 ;  /* 0x0000000000017941 */ /* 0x000fea0003800200 */
.L_x_56311:
        /* <DEDUP_REMOVED lines=20> */
.L_x_56322:
        /* <DEDUP_REMOVED lines=13> */
.L_x_56324:
[----:B------:R-:W-:Y:S05]  /*cea0*/  BSYNC.RECONVERGENT B3 ;  /* 0x0000000000037941 */ /* 0x000fea0003800200 */
.L_x_56323:
[----:B------:R-:W-:Y:S01]  /*ceb0*/  IMAD.WIDE.U32 R26, R199, -0x326172a9, RZ ;  /* 0xcd9e8d57c71a7825 */ /* 0x000fe200078e00ff */
[----:B------:R-:W-:Y:S02]  /*cec0*/  LOP3.LUT R30, R193, R25, R205, 0x96, !PT ;  /* 0x00000019c11e7212 */ /* 0x000fe400078e96cd */
[----:B------:R-:W-:Y:S02]  /*ced0*/  MOV R6, R33 ;  /* 0x0000002100067202 */ /* 0x000fe40000000f00 */
        /* <DEDUP_REMOVED lines=40> */
.L_x_56321:
[----:B------:R-:W-:Y:S05]  /*d160*/  BSYNC.RECONVERGENT B2 ;  /* 0x0000000000027941 */ /* 0x000fea0003800200 */
.L_x_56320:
        /* <DEDUP_REMOVED lines=10> */
.L_x_56319:
[----:B------:R-:W-:Y:S05]  /*d210*/  BSYNC.RECONVERGENT B1 ;  /* 0x0000000000017941 */ /* 0x000fea0003800200 */
.L_x_56318:
        /* <DEDUP_REMOVED lines=20> */
.L_x_56329:
        /* <DEDUP_REMOVED lines=13> */
.L_x_56331:
[----:B------:R-:W-:Y:S05]  /*d430*/  BSYNC.RECONVERGENT B3 ;  /* 0x0000000000037941 */ /* 0x000fea0003800200 */
.L_x_56330:
        /* <DEDUP_REMOVED lines=43> */
.L_x_56328:
[----:B------:R-:W-:Y:S05]  /*d6f0*/  BSYNC.RECONVERGENT B2 ;  /* 0x0000000000027941 */ /* 0x000fea0003800200 */
.L_x_56327:
        /* <DEDUP_REMOVED lines=10> */
.L_x_56326:
[----:B------:R-:W-:Y:S05]  /*d7a0*/  BSYNC.RECONVERGENT B1 ;  /* 0x0000000000017941 */ /* 0x000fea0003800200 */
.L_x_56325:
        /* <DEDUP_REMOVED lines=20> */
.L_x_56336:
        /* <DEDUP_REMOVED lines=13> */
.L_x_56338:
[----:B------:R-:W-:Y:S05]  /*d9c0*/  BSYNC.RECONVERGENT B3 ;  /* 0x0000000000037941 */ /* 0x000fea0003800200 */
.L_x_56337:
        /* <DEDUP_REMOVED lines=43> */
.L_x_56335:
[----:B------:R-:W-:Y:S05]  /*dc80*/  BSYNC.RECONVERGENT B2 ;  /* 0x0000000000027941 */ /* 0x000fea0003800200 */
.L_x_56334:
        /* <DEDUP_REMOVED lines=10> */
.L_x_56333:
[----:B------:R-:W-:Y:S05]  /*dd30*/  BSYNC.RECONVERGENT B1 ;  /* 0x0000000000017941 */ /* 0x000fea0003800200 */
.L_x_56332:
        /* <DEDUP_REMOVED lines=20> */
.L_x_56343:
        /* <DEDUP_REMOVED lines=13> */
.L_x_56345:
[----:B------:R-:W-:Y:S05]  /*df50*/  BSYNC.RECONVERGENT B3 ;  /* 0x0000000000037941 */ /* 0x000fea0003800200 */
.L_x_56344:
        /* <DEDUP_REMOVED lines=43> */
.L_x_56342:
[----:B------:R-:W-:Y:S05]  /*e210*/  BSYNC.RECONVERGENT B2 ;  /* 0x0000000000027941 */ /* 0x000fea0003800200 */
.L_x_56341:
        /* <DEDUP_REMOVED lines=10> */
.L_x_56340:
[----:B------:R-:W-:Y:S05]  /*e2c0*/  BSYNC.RECONVERGENT B1 ;  /* 0x0000000000017941 */ /* 0x000fea0003800200 */
.L_x_56339:
        /* <DEDUP_REMOVED lines=20> */
.L_x_56350:
        /* <DEDUP_REMOVED lines=13> */
.L_x_56352:
[----:B------:R-:W-:Y:S05]  /*e4e0*/  BSYNC.RECONVERGENT B3 ;  /* 0x0000000000037941 */ /* 0x000fea0003800200 */
.L_x_56351:
        /* <DEDUP_REMOVED lines=43> */
.L_x_56349:
[----:B------:R-:W-:Y:S05]  /*e7a0*/  BSYNC.RECONVERGENT B2 ;  /* 0x0000000000027941 */ /* 0x000fea0003800200 */
.L_x_56348:
        /* <DEDUP_REMOVED lines=10> */
.L_x_56347:
[----:B------:R-:W-:Y:S05]  /*e850*/  BSYNC.RECONVERGENT B1 ;  /* 0x0000000000017941 */ /* 0x000fea0003800200 */
.L_x_56346:
        /* <DEDUP_REMOVED lines=19> */
.L_x_56356:
        /* <DEDUP_REMOVED lines=13> */
.L_x_56358:
[----:B------:R-:W-:Y:S05]  /*ea60*/  BSYNC.RECONVERGENT B2 ;  /* 0x0000000000027941 */ /* 0x000fea0003800200 */
.L_x_56357:
[----:B------:R-:W-:Y:S01]  /*ea70*/  IMAD.WIDE.U32 R26, R199, -0x326172a9, RZ ;  /* 0xcd9e8d57c71a7825 */ /* 0x000fe200078e00ff */
[----:B------:R-:W-:-:S03]  /*ea80*/  LOP3.LUT R30, R193, R25, R205, 0x96, !PT ;  /* 0x00000019c11e7212 */ /* 0x000fc600078e96cd */
[----:B------:R-:W-:Y:S02]  /*ea90*/  HFMA2 R34, -RZ, RZ, 0, 0 ;  /* 0x00000000ff227431 */ /* 0x000fe400000001ff */
        /* <DEDUP_REMOVED lines=40> */
.L_x_56355:
[----:B------:R-:W-:Y:S05]  /*ed20*/  BSYNC.RECONVERGENT B1 ;  /* 0x0000000000017941 */ /* 0x000fea0003800200 */
.L_x_56354:
        /* <DEDUP_REMOVED lines=11> */
.L_x_56303:
        /* <DEDUP_REMOVED lines=21> */
.L_x_56363:
        /* <DEDUP_REMOVED lines=13> */
.L_x_56365:
[----:B------:R-:W-:Y:S05]  /*f000*/  BSYNC.RECONVERGENT B3 ;  /* 0x0000000000037941 */ /* 0x000fea0003800200 */
.L_x_56364:
[----:B0-----:R-:W-:Y:S01]  /*f010*/  IMAD.WIDE.U32 R28, R199, -0x326172a9, RZ ;  /* 0xcd9e8d57c71c7825 */ /* 0x001fe200078e00ff */
        /* <DEDUP_REMOVED lines=42> */
.L_x_56362:
[----:B------:R-:W-:Y:S05]  /*f2c0*/  BSYNC.RECONVERGENT B2 ;  /* 0x0000000000027941 */ /* 0x000fea0003800200 */
.L_x_56361:
        /* <DEDUP_REMOVED lines=9> */
.L_x_56360:
[----:B------:R-:W-:Y:S05]  /*f360*/  BSYNC.RECONVERGENT B1 ;  /* 0x0000000000017941 */ /* 0x000fea0003800200 */
.L_x_56359:
        /* <DEDUP_REMOVED lines=17> */
.L_x_56370:
        /* <DEDUP_REMOVED lines=13> */
.L_x_56372:
[----:B------:R-:W-:Y:S05]  /*f550*/  BSYNC.RECONVERGENT B3 ;  /* 0x0000000000037941 */ /* 0x000fea0003800200 */
.L_x_56371:
[----:B0-----:R-:W-:Y:S01]  /*f560*/  IMAD.WIDE.U32 R28, R199, -0x326172a9, RZ ;  /* 0xcd9e8d57c71c7825 */ /* 0x001fe200078e00ff */
        /* <DEDUP_REMOVED lines=42> */
.L_x_56369:
[----:B------:R-:W-:Y:S05]  /*f810*/  BSYNC.RECONVERGENT B2 ;  /* 0x0000000000027941 */ /* 0x000fea0003800200 */
.L_x_56368:
[----:B------:R-:W-:Y:S01]  /*f820*/  I2FP.F32.U32 R7, R7 ;  /* 0x0000000700077245 */ /* 0x000fe20000201000 */
[----:B-----5:R-:W-:Y:S02]  /*f830*/  HADD2.F32 R25, -RZ, R96.H1_H1 ;  /* 0x30000060ff197230 */ /* 0x020fe40000004100 */
[----:B0-----:R-:W-:-:S03]  /*f840*/  IMAD.MOV.U32 R28, RZ, RZ, 0x2f800000 ;  /* 0x2f800000ff1c7424 */ /* 0x001fc600078e00ff */
[----:B------:R-:W-:Y:S01]  /*f850*/  FMUL.FTZ R25, R25, UR11 ;  /* 0x0000000b19197c20 */ /* 0x000fe20008410000 */
[----:B------:R-:W-:-:S03]  /*f860*/  FFMA.FTZ R7, R7, R28, 1.1641532182693481445e-10 ;  /* 0x2f00000007077423 */ /* 0x000fc6000001001c */
[----:B------:R-:W-:Y:S02]  /*f870*/  FMUL.FTZ R25, R25, UR10 ;  /* 0x0000000a19197c20 */ /* 0x000fe40008410000 */
[----:B------:R-:W-:-:S04]  /*f880*/  FSETP.GTU.FTZ.AND P2, PT, R7, UR8, PT ;  /* 0x0000000807007c0b */ /* 0x000fc8000bf5c000 */
[----:B------:R-:W-:Y:S02]  /*f890*/  SEL R7, RZ, 0x1, P2 ;  /* 0x00000001ff077807 */ /* 0x000fe40001000000 */
[----:B------:R-:W-:-:S07]  /*f8a0*/  FSEL R77, R25, RZ, !P2 ;  /* 0x000000ff194d7208 */ /* 0x000fce0005000000 */
.L_x_56367:
[----:B------:R-:W-:Y:S05]  /*f8b0*/  BSYNC.RECONVERGENT B1 ;  /* 0x0000000000017941 */ /* 0x000fea0003800200 */
.L_x_56366:
        /* <DEDUP_REMOVED lines=17> */
.L_x_56377:
        /* <DEDUP_REMOVED lines=13> */
.L_x_56379:
[----:B------:R-:W-:Y:S05]  /*faa0*/  BSYNC.RECONVERGENT B3 ;  /* 0x0000000000037941 */ /* 0x000fea0003800200 */
.L_x_56378:
[----:B0-----:R-:W-:Y:S01]  /*fab0*/  IMAD.WIDE.U32 R28, R199, -0x326172a9, RZ ;  /* 0xcd9e8d57c71c7825 */ /* 0x001fe200078e00ff */
        /* <DEDUP_REMOVED lines=42> */
.L_x_56376:
[----:B------:R-:W-:Y:S05]  /*fd60*/  BSYNC.RECONVERGENT B2 ;  /* 0x0000000000027941 */ /* 0x000fea0003800200 */
.L_x_56375:
        /* <DEDUP_REMOVED lines=9> */
.L_x_56374:
[----:B------:R-:W-:Y:S05]  /*fe00*/  BSYNC.RECONVERGENT B1 ;  /* 0x0000000000017941 */ /* 0x000fea0003800200 */
.L_x_56373:
        /* <DEDUP_REMOVED lines=17> */
.L_x_56384:
        /* <DEDUP_REMOVED lines=13> */
.L_x_56386:
[----:B------:R-:W-:Y:S05]  /*fff0*/  BSYNC.RECONVERGENT B3 ;  /* 0x0000000000037941 */ /* 0x000fea0003800200 */
.L_x_56385:
        /* <DEDUP_REMOVED lines=43> */
.L_x_56383:
[----:B------:R-:W-:Y:S05]  /*102b0*/  BSYNC.RECONVERGENT B2 ;  /* 0x0000000000027941 */ /* 0x000fea0003800200 */
.L_x_56382:
        /* <DEDUP_REMOVED lines=9> */
.L_x_56381:
[----:B------:R-:W-:Y:S05]  /*10350*/  BSYNC.RECONVERGENT B1 ;  /* 0x0000000000017941 */ /* 0x000fea0003800200 */
.L_x_56380:
        /* <DEDUP_REMOVED lines=17> */
.L_x_56391:
        /* <DEDUP_REMOVED lines=13> */
.L_x_56393:
[----:B------:R-:W-:Y:S05]  /*10540*/  BSYNC.RECONVERGENT B3 ;  /* 0x0000000000037941 */ /* 0x000fea0003800200 */
.L_x_56392:
        /* <DEDUP_REMOVED lines=43> */
.L_x_56390:
[----:B------:R-:W-:Y:S05]  /*10800*/  BSYNC.RECONVERGENT B2 ;  /* 0x0000000000027941 */ /* 0x000fea0003800200 */
.L_x_56389:
        /* <DEDUP_REMOVED lines=9> */
.L_x_56388:
[----:B------:R-:W-:Y:S05]  /*108a0*/  BSYNC.RECONVERGENT B1 ;  /* 0x0000000000017941 */ /* 0x000fea0003800200 */
.L_x_56387:
        /* <DEDUP_REMOVED lines=17> */
.L_x_56398:
        /* <DEDUP_REMOVED lines=13> */
.L_x_56400:
[----:B------:R-:W-:Y:S05]  /*10a90*/  BSYNC.RECONVERGENT B3 ;  /* 0x0000000000037941 */ /* 0x000fea0003800200 */
.L_x_56399:
        /* <DEDUP_REMOVED lines=43> */
.L_x_56397:
[----:B------:R-:W-:Y:S05]  /*10d50*/  BSYNC.RECONVERGENT B2 ;  /* 0x0000000000027941 */ /* 0x000fea0003800200 */
.L_x_56396:
        /* <DEDUP_REMOVED lines=9> */
.L_x_56395:
[----:B------:R-:W-:Y:S05]  /*10df0*/  BSYNC.RECONVERGENT B1 ;  /* 0x0000000000017941 */ /* 0x000fea0003800200 */
.L_x_56394:
        /* <DEDUP_REMOVED lines=17> */
.L_x_56405:
        /* <DEDUP_REMOVED lines=13> */
.L_x_56407:
[----:B------:R-:W-:Y:S05]  /*10fe0*/  BSYNC.RECONVERGENT B3 ;  /* 0x0000000000037941 */ /* 0x000fea0003800200 */
.L_x_56406:
        /* <DEDUP_REMOVED lines=43> */
.L_x_56404:
[----:B------:R-:W-:Y:S05]  /*112a0*/  BSYNC.RECONVERGENT B2 ;  /* 0x0000000000027941 */ /* 0x000fea0003800200 */
.L_x_56403:
        /* <DEDUP_REMOVED lines=9> */
.L_x_56402:
[----:B------:R-:W-:Y:S05]  /*11340*/  BSYNC.RECONVERGENT B1 ;  /* 0x0000000000017941 */ /* 0x000fea0003800200 */
.L_x_56401:
        /* <DEDUP_REMOVED lines=16> */
.L_x_56410:
        /* <DEDUP_REMOVED lines=13> */
.L_x_56412:
[----:B------:R-:W-:Y:S05]  /*11520*/  BSYNC.RECONVERGENT B2 ;  /* 0x0000000000027941 */ /* 0x000fea0003800200 */
.L_x_56411:
        /* <DEDUP_REMOVED lines=43> */
.L_x_56409:
[----:B------:R-:W-:Y:S05]  /*117e0*/  BSYNC.RECONVERGENT B1 ;  /* 0x0000000000017941 */ /* 0x000fea0003800200 */
.L_x_56408:
        /* <DEDUP_REMOVED lines=9> */
.L_x_56353:
[----:B------:R-:W-:Y:S05]  /*11880*/  BSYNC.RECONVERGENT B0 ;  /* 0x0000000000007941 */ /* 0x000fea0003800200 */
.L_x_56302:
[----:B------:R-:W-:Y:S01]  /*11890*/  IADD3 R27, PT, PT, R180, 0x40, RZ ;  /* 0x00000040b41b7810 */ /* 0x000fe20007ffe0ff */
[----:B------:R-:W-:Y:S04]  /*118a0*/  BSSY.RECONVERGENT B0, `(.L_x_56413) ;  /* 0x000001a000007945 */ /* 0x000fe80003800200 */
[----:B------:R-:W-:-:S05]  /*118b0*/  IMAD.WIDE.U32 R26, R27, 0x20, R206 ;  /* 0x000000201b1a7825 */ /* 0x000fca00078e00ce */
[----:B-----5:R1:W-:Y:S04]  /*118c0*/  STG.E.128 desc[UR6][R26.64], R76 ;  /* 0x0000004c1a007986 */ /* 0x0203e8000c101d06 */
[----:B------:R1:W-:Y:S01]  /*118d0*/  STG.E.128 desc[UR6][R26.64+0x10], R72 ;  /* 0x000010481a007986 */ /* 0x0003e2000c101d06 */
[----:B------:R-:W-:Y:S05]  /*118e0*/  @!P1 BRA `(.L_x_56414) ;  /* 0x0000000000549947 */ /* 0x000fea0003800000 */
[----:B-1----:R-:W-:Y:S01]  /*118f0*/  IMAD.U32 R26, R2, 0x10000, RZ ;  /* 0x00010000021a7824 */ /* 0x002fe200078e00ff */
        /* <DEDUP_REMOVED lines=17> */
[----:B-1----:R-:W-:Y:S01]  /*11a10*/  IMAD.WIDE.U32 R26, R27, 0x8, R32 ;  /* 0x000000081b1a7825 */ /* 0x002fe200078e0020 */
[----:B------:R-:W-:-:S05]  /*11a20*/  LOP3.LUT R30, R35, 0xff, R8, 0xf8, !PT ;  /* 0x000000ff231e7812 */ /* 0x000fca00078ef808 */
[----:B------:R2:W-:Y:S02]  /*11a30*/  STG.E.64 desc[UR6][R26.64], R30 ;  /* 0x0000001e1a007986 */ /* 0x0005e4000c101b06 */
.L_x_56414:
[----:B------:R-:W-:Y:S05]  /*11a40*/  BSYNC.RECONVERGENT B0 ;  /* 0x0000000000007941 */ /* 0x000fea0003800200 */
.L_x_56413:
[----:B------:R-:W-:Y:S04]  /*11a50*/  BSSY.RECONVERGENT B0, `(.L_x_56415) ;  /* 0x0000006000007945 */ /* 0x000fe80003800200 */
[----:B------:R-:W-:Y:S05]  /*11a60*/  @!P1 BRA `(.L_x_56416) ;  /* 0x0000000000109947 */ /* 0x000fea0003800000 */
[----:B------:R-:W3:Y:S01]  /*11a70*/  LDC.64 R96, c[0x0][0x390] ;  /* 0x0000e400ff607b82 */ /* 0x000ee20000000a00 */
[----:B------:R-:W-:-:S04]  /*11a80*/  VIADD R25, R181, 0x60 ;  /* 0x00000060b5197836 */ /* 0x000fc80000000000 */
[----:B---3--:R-:W-:-:S06]  /*11a90*/  IMAD.WIDE.U32 R96, R25, 0x10, R96 ;  /* 0x0000001019607825 */ /* 0x008fcc00078e0060 */
[----:B------:R-:W5:Y:S02]  /*11aa0*/  LDG.E.128 R96, desc[UR6][R96.64] ;  /* 0x0000000660607981 */ /* 0x000f64000c1e1d00 */
.L_x_56416:
[----:B------:R-:W-:Y:S05]  /*11ab0*/  BSYNC.RECONVERGENT B0 ;  /* 0x0000000000007941 */ /* 0x000fea0003800200 */
.L_x_56415:
[----:B------:R-:W-:Y:S04]  /*11ac0*/  BSSY.RECONVERGENT B0, `(.L_x_56417) ;  /* 0x0000578000007945 */ /* 0x000fe80003800200 */
[----:B------:R-:W-:Y:S05]  /*11ad0*/  @!P0 BRA `(.L_x_56418) ;  /* 0x0000002c00308947 */ /* 0x000fea0003800000 */
[----:B-12---:R-:W1:Y:S01]  /*11ae0*/  LDC.64 R26, c[0x0][0x3a0] ;  /* 0x0000e800ff1a7b82 */ /* 0x006e620000000a00 */
[----:B------:R-:W-:-:S05]  /*11af0*/  IADD3 R25, PT, PT, R180, 0x60, RZ ;  /* 0x00000060b4197810 */ /* 0x000fca0007ffe0ff */
[----:B-1----:R-:W-:-:S05]  /*11b00*/  IMAD.WIDE.U32 R26, R25, 0x20, R26 ;  /* 0x00000020191a7825 */ /* 0x002fca00078e001a */
[----:B------:R1:W5:Y:S04]  /*11b10*/  LDG.E.128 R68, desc[UR6][R26.64] ;  /* 0x000000061a447981 */ /* 0x000368000c1e1d00 */
[----:B------:R1:W5:Y:S01]  /*11b20*/  LDG.E.128 R64, desc[UR6][R26.64+0x10] ;  /* 0x000010061a407981 */ /* 0x000362000c1e1d00 */
        /* <DEDUP_REMOVED lines=21> */
.L_x_56423:
        /* <DEDUP_REMOVED lines=13> */
.L_x_56425:
[----:B------:R-:W-:Y:S05]  /*11d50*/  BSYNC.RECONVERGENT B3 ;  /* 0x0000000000037941 */ /* 0x000fea0003800200 */
.L_x_56424:
[----:B0-----:R-:W-:Y:S01]  /*11d60*/  IMAD.WIDE.U32 R28, R199, -0x326172a9, RZ ;  /* 0xcd9e8d57c71c7825 */ /* 0x001fe200078e00ff */
        /* <DEDUP_REMOVED lines=42> */
.L_x_56422:
[----:B------:R-:W-:Y:S05]  /*12010*/  BSYNC.RECONVERGENT B2 ;  /* 0x0000000000027941 */ /* 0x000fea0003800200 */
.L_x_56421:
        /* <DEDUP_REMOVED lines=10> */
.L_x_56420:
[----:B------:R-:W-:Y:S05]  /*120c0*/  BSYNC.RECONVERGENT B1 ;  /* 0x0000000000017941 */ /* 0x000fea0003800200 */
.L_x_56419:
        /* <DEDUP_REMOVED lines=20> */
.L_x_56430:
        /* <DEDUP_REMOVED lines=13> */
.L_x_56432:
[----:B------:R-:W-:Y:S05]  /*122e0*/  BSYNC.RECONVERGENT B3 ;  /* 0x0000000000037941 */ /* 0x000fea0003800200 */
.L_x_56431:
        /* <DEDUP_REMOVED lines=43> */
.L_x_56429:
[----:B------:R-:W-:Y:S05]  /*125a0*/  BSYNC.RECONVERGENT B2 ;  /* 0x0000000000027941 */ /* 0x000fea0003800200 */
.L_x_56428:
        /* <DEDUP_REMOVED lines=10> */
.L_x_56427:
[----:B------:R-:W-:Y:S05]  /*12650*/  BSYNC.RECONVERGENT B1 ;  /* 0x0000000000017941 */ /* 0x000fea0003800200 */
.L_x_56426:
        /* <DEDUP_REMOVED lines=20> */
.L_x_56437:
        /* <DEDUP_REMOVED lines=13> */
.L_x_56439:
[----:B------:R-:W-:Y:S05]  /*12870*/  BSYNC.RECONVERGENT B3 ;  /* 0x0000000000037941 */ /* 0x000fea0003800200 */
.L_x_56438:
        /* <DEDUP_REMOVED lines=43> */
.L_x_56436:
[----:B------:R-:W-:Y:S05]  /*12b30*/  BSYNC.RECONVERGENT B2 ;  /* 0x0000000000027941 */ /* 0x000fea0003800200 */
.L_x_56435:
        /* <DEDUP_REMOVED lines=10> */
.L_x_56434:
[----:B------:R-:W-:Y:S05]  /*12be0*/  BSYNC.RECONVERGENT B1 ;  /* 0x0000000000017941 */ /* 0x000fea0003800200 */
.L_x_56433:
        /* <DEDUP_REMOVED lines=20> */
.L_x_56444:
        /* <DEDUP_REMOVED lines=13> */
.L_x_56446:
[----:B------:R-:W-:Y:S05]  /*12e00*/  BSYNC.RECONVERGENT B3 ;  /* 0x0000000000037941 */ /* 0x000fea0003800200 */
.L_x_56445:
        /* <DEDUP_REMOVED lines=43> */
.L_x_56443:
[----:B------:R-:W-:Y:S05]  /*130c0*/  BSYNC.RECONVERGENT B2 ;  /* 0x0000000000027941 */ /* 0x000fea0003800200 */
.L_x_56442:
        /* <DEDUP_REMOVED lines=10> */
.L_x_56441:
[----:B------:R-:W-:Y:S05]  /*13170*/  BSYNC.RECONVERGENT B1 ;  /* 0x0000000000017941 */ /* 0x000fea0003800200 */
.L_x_56440:
        /* <DEDUP_REMOVED lines=20> */
.L_x_56451:
        /* <DEDUP_REMOVED lines=13> */
.L_x_56453:
[----:B------:R-:W-:Y:S05]  /*13390*/  BSYNC.RECONVERGENT B3 ;  /* 0x0000000000037941 */ /* 0x000fea0003800200 */
.L_x_56452:
        /* <DEDUP_REMOVED lines=43> */
.L_x_56450:
[----:B------:R-:W-:Y:S05]  /*13650*/  BSYNC.RECONVERGENT B2 ;  /* 0x0000000000027941 */ /* 0x000fea0003800200 */
.L_x_56449:
        /* <DEDUP_REMOVED lines=10> */
.L_x_56448:
[----:B------:R-:W-:Y:S05]  /*13700*/  BSYNC.RECONVERGENT B1 ;  /* 0x0000000000017941 */ /* 0x000fea0003800200 */
.L_x_56447:
        /* <DEDUP_REMOVED lines=20> */
.L_x_56458:
        /* <DEDUP_REMOVED lines=13> */
.L_x_56460:
[----:B------:R-:W-:Y:S05]  /*13920*/  BSYNC.RECONVERGENT B3 ;  /* 0x0000000000037941 */ /* 0x000fea0003800200 */
.L_x_56459:
        /* <DEDUP_REMOVED lines=43> */
.L_x_56457:
[----:B------:R-:W-:Y:S05]  /*13be0*/  BSYNC.RECONVERGENT B2 ;  /* 0x0000000000027941 */ /* 0x000fea0003800200 */
.L_x_56456:
        /* <DEDUP_REMOVED lines=10> */
.L_x_56455:
[----:B------:R-:W-:Y:S05]  /*13c90*/  BSYNC.RECONVERGENT B1 ;  /* 0x0000000000017941 */ /* 0x000fea0003800200 */
.L_x_56454:
        /* <DEDUP_REMOVED lines=20> */
.L_x_56465:
        /* <DEDUP_REMOVED lines=13> */
.L_x_56467:
[----:B------:R-:W-:Y:S05]  /*13eb0*/  BSYNC.RECONVERGENT B3 ;  /* 0x0000000000037941 */ /* 0x000fea0003800200 */
.L_x_56466:
        /* <DEDUP_REMOVED lines=43> */
.L_x_56464:
[----:B------:R-:W-:Y:S05]  /*14170*/  BSYNC.RECONVERGENT B2 ;  /* 0x0000000000027941 */ /* 0x000fea0003800200 */
.L_x_56463:
        /* <DEDUP_REMOVED lines=10> */
.L_x_56462:
[----:B------:R-:W-:Y:S05]  /*14220*/  BSYNC.RECONVERGENT B1 ;  /* 0x0000000000017941 */ /* 0x000fea0003800200 */
.L_x_56461:
        /* <DEDUP_REMOVED lines=19> */
.L_x_56471:
        /* <DEDUP_REMOVED lines=13> */
.L_x_56473:
[----:B------:R-:W-:Y:S05]  /*14430*/  BSYNC.RECONVERGENT B2 ;  /* 0x0000000000027941 */ /* 0x000fea0003800200 */
.L_x_56472:
        /* <DEDUP_REMOVED lines=42> */
.L_x_56470:
[----:B------:R-:W-:Y:S05]  /*146e0*/  BSYNC.RECONVERGENT B1 ;  /* 0x0000000000017941 */ /* 0x000fea0003800200 */
.L_x_56469:
        /* <DEDUP_REMOVED lines=11> */
.L_x_56418:
[----:B------:R-:W-:Y:S01]  /*147a0*/  BSSY.RECONVERGENT B1, `(.L_x_56474) ;  /* 0x0000058000017945 */ /* 0x000fe20003800200 */
[----:B------:R-:W-:Y:S01]  /*147b0*/  HFMA2 R68, -RZ, RZ, 0, 0 ;  /* 0x00000000ff447431 */ /* 0x000fe200000001ff */
[----:B-12---:R-:W-:Y:S01]  /*147c0*/  MOV R26, R24 ;  /* 0x00000018001a7202 */ /* 0x006fe20000000f00 */
        /* <DEDUP_REMOVED lines=18> */
.L_x_56478:
        /* <DEDUP_REMOVED lines=13> */
.L_x_56480:
[----:B------:R-:W-:Y:S05]  /*149c0*/  BSYNC.RECONVERGENT B3 ;  /* 0x0000000000037941 */ /* 0x000fea0003800200 */
.L_x_56479:
        /* <DEDUP_REMOVED lines=43> */
.L_x_56477:
[----:B------:R-:W-:Y:S05]  /*14c80*/  BSYNC.RECONVERGENT B2 ;  /* 0x0000000000027941 */ /* 0x000fea0003800200 */
.L_x_56476:
        /* <DEDUP_REMOVED lines=9> */
.L_x_56475:
[----:B------:R-:W-:Y:S05]  /*14d20*/  BSYNC.RECONVERGENT B1 ;  /* 0x0000000000017941 */ /* 0x000fea0003800200 */
.L_x_56474:
        /* <DEDUP_REMOVED lines=17> */
.L_x_56485:
        /* <DEDUP_REMOVED lines=13> */
.L_x_56487:
[----:B------:R-:W-:Y:S05]  /*14f10*/  BSYNC.RECONVERGENT B3 ;  /* 0x0000000000037941 */ /* 0x000fea0003800200 */
.L_x_56486:
        /* <DEDUP_REMOVED lines=43> */
.L_x_56484:
[----:B------:R-:W-:Y:S05]  /*151d0*/  BSYNC.RECONVERGENT B2 ;  /* 0x0000000000027941 */ /* 0x000fea0003800200 */
.L_x_56483:
        /* <DEDUP_REMOVED lines=9> */
.L_x_56482:
[----:B------:R-:W-:Y:S05]  /*15270*/  BSYNC.RECONVERGENT B1 ;  /* 0x0000000000017941 */ /* 0x000fea0003800200 */
.L_x_56481:
        /* <DEDUP_REMOVED lines=17> */
.L_x_56492:
        /* <DEDUP_REMOVED lines=13> */
.L_x_56494:
[----:B------:R-:W-:Y:S05]  /*15460*/  BSYNC.RECONVERGENT B3 ;  /* 0x0000000000037941 */ /* 0x000fea0003800200 */
.L_x_56493:
        /* <DEDUP_REMOVED lines=43> */
.L_x_56491:
[----:B------:R-:W-:Y:S05]  /*15720*/  BSYNC.RECONVERGENT B2 ;  /* 0x0000000000027941 */ /* 0x000fea0003800200 */
.L_x_56490:
        /* <DEDUP_REMOVED lines=9> */
.L_x_56489:
[----:B------:R-:W-:Y:S05]  /*157c0*/  BSYNC.RECONVERGENT B1 ;  /* 0x0000000000017941 */ /* 0x000fea0003800200 */
.L_x_56488:
        /* <DEDUP_REMOVED lines=17> */
.L_x_56499:
        /* <DEDUP_REMOVED lines=13> */
.L_x_56501:
[----:B------:R-:W-:Y:S05]  /*159b0*/  BSYNC.RECONVERGENT B3 ;  /* 0x0000000000037941 */ /* 0x000fea0003800200 */
.L_x_56500:
        /* <DEDUP_REMOVED lines=43> */
.L_x_56498:
[----:B------:R-:W-:Y:S05]  /*15c70*/  BSYNC.RECONVERGENT B2 ;  /* 0x0000000000027941 */ /* 0x000fea0003800200 */
.L_x_56497:
        /* <DEDUP_REMOVED lines=9> */
.L_x_56496:
[----:B------:R-:W-:Y:S05]  /*15d10*/  BSYNC.RECONVERGENT B1 ;  /* 0x0000000000017941 */ /* 0x000fea0003800200 */
.L_x_56495:
        /* <DEDUP_REMOVED lines=17> */
.L_x_56506:
        /* <DEDUP_REMOVED lines=13> */
.L_x_56508:
[----:B------:R-:W-:Y:S05]  /*15f00*/  BSYNC.RECONVERGENT B3 ;  /* 0x0000000000037941 */ /* 0x000fea0003800200 */
.L_x_56507:
        /* <DEDUP_REMOVED lines=43> */
.L_x_56505:
[----:B------:R-:W-:Y:S05]  /*161c0*/  BSYNC.RECONVERGENT B2 ;  /* 0x0000000000027941 */ /* 0x000fea0003800200 */
.L_x_56504:
        /* <DEDUP_REMOVED lines=9> */
.L_x_56503:
[----:B------:R-:W-:Y:S05]  /*16260*/  BSYNC.RECONVERGENT B1 ;  /* 0x0000000000017941 */ /* 0x000fea0003800200 */
.L_x_56502:
        /* <DEDUP_REMOVED lines=17> */
.L_x_56513:
        /* <DEDUP_REMOVED lines=13> */
.L_x_56515:
[----:B------:R-:W-:Y:S05]  /*16450*/  BSYNC.RECONVERGENT B3 ;  /* 0x0000000000037941 */ /* 0x000fea0003800200 */
.L_x_56514:
        /* <DEDUP_REMOVED lines=43> */
.L_x_56512:
[----:B------:R-:W-:Y:S05]  /*16710*/  BSYNC.RECONVERGENT B2 ;  /* 0x0000000000027941 */ /* 0x000fea0003800200 */
.L_x_56511:
        /* <DEDUP_REMOVED lines=9> */
.L_x_56510:
[----:B------:R-:W-:Y:S05]  /*167b0*/  BSYNC.RECONVERGENT B1 ;  /* 0x0000000000017941 */ /* 0x000fea0003800200 */
.L_x_56509:
        /* <DEDUP_REMOVED lines=17> */
.L_x_56520:
        /* <DEDUP_REMOVED lines=13> */
.L_x_56522:
[----:B------:R-:W-:Y:S05]  /*169a0*/  BSYNC.RECONVERGENT B3 ;  /* 0x0000000000037941 */ /* 0x000fea0003800200 */
.L_x_56521:
        /* <DEDUP_REMOVED lines=43> */
.L_x_56519:
[----:B------:R-:W-:Y:S05]  /*16c60*/  BSYNC.RECONVERGENT B2 ;  /* 0x0000000000027941 */ /* 0x000fea0003800200 */
.L_x_56518:
        /* <DEDUP_REMOVED lines=9> */
.L_x_56517:
[----:B------:R-:W-:Y:S05]  /*16d00*/  BSYNC.RECONVERGENT B1 ;  /* 0x0000000000017941 */ /* 0x000fea0003800200 */
.L_x_56516:
        /* <DEDUP_REMOVED lines=16> */
.L_x_56525:
        /* <DEDUP_REMOVED lines=13> */
.L_x_56527:
[----:B------:R-:W-:Y:S05]  /*16ee0*/  BSYNC.RECONVERGENT B2 ;  /* 0x0000000000027941 */ /* 0x000fea0003800200 */
.L_x_56526:
        /* <DEDUP_REMOVED lines=43> */
.L_x_56524:
[----:B------:R-:W-:Y:S05]  /*171a0*/  BSYNC.RECONVERGENT B1 ;  /* 0x0000000000017941 */ /* 0x000fea0003800200 */
.L_x_56523:
        /* <DEDUP_REMOVED lines=9> */
.L_x_56468:
[----:B------:R-:W-:Y:S05]  /*17240*/  BSYNC.RECONVERGENT B0 ;  /* 0x0000000000007941 */ /* 0x000fea0003800200 */
.L_x_56417:
        /* <DEDUP_REMOVED lines=27> */
.L_x_56529:
[----:B------:R-:W-:Y:S05]  /*17400*/  BSYNC.RECONVERGENT B0 ;  /* 0x0000000000007941 */ /* 0x000fea0003800200 */
.L_x_56528:
[----:B------:R-:W-:Y:S04]  /*17410*/  BSSY.RECONVERGENT B0, `(.L_x_56530) ;  /* 0x0000006000007945 */ /* 0x000fe80003800200 */
[----:B------:R-:W-:Y:S05]  /*17420*/  @!P1 BRA `(.L_x_56531) ;  /* 0x0000000000109947 */ /* 0x000fea0003800000 */
[----:B------:R-:W3:Y:S01]  /*17430*/  LDC.64 R96, c[0x0][0x390] ;  /* 0x0000e400ff607b82 */ /* 0x000ee20000000a00 */
[----:B-12---:R-:W-:-:S04]  /*17440*/  VIADD R25, R181, 0x80 ;  /* 0x00000080b5197836 */ /* 0x006fc80000000000 */
[----:B---3--:R-:W-:-:S06]  /*17450*/  IMAD.WIDE.U32 R96, R25, 0x10, R96 ;  /* 0x0000001019607825 */ /* 0x008fcc00078e0060 */
[----:B------:R-:W5:Y:S02]  /*17460*/  LDG.E.128 R96, desc[UR6][R96.64] ;  /* 0x0000000660607981 */ /* 0x000f64000c1e1d00 */
.L_x_56531:
[----:B------:R-:W-:Y:S05]  /*17470*/  BSYNC.RECONVERGENT B0 ;  /* 0x0000000000007941 */ /* 0x000fea0003800200 */
.L_x_56530:
[----:B------:R-:W-:Y:S04]  /*17480*/  BSSY.RECONVERGENT B0, `(.L_x_56532) ;  /* 0x0000579000007945 */ /* 0x000fe80003800200 */
[----:B------:R-:W-:Y:S05]  /*17490*/  @!P0 BRA `(.L_x_56533) ;  /* 0x0000002c00348947 */ /* 0x000fea0003800000 */
[----:B-12---:R-:W1:Y:S01]  /*174a0*/  LDC.64 R24, c[0x0][0x3a0] ;  /* 0x0000e800ff187b82 */ /* 0x006e620000000a00 */
[----:B0-----:R-:W-:-:S05]  /*174b0*/  IADD3 R29, PT, PT, R180, 0x80, RZ ;  /* 0x00000080b41d7810 */ /* 0x001fca0007ffe0ff */
[----:B-1----:R-:W-:-:S05]  /*174c0*/  IMAD.WIDE.U32 R24, R29, 0x20, R24 ;  /* 0x000000201d187825 */ /* 0x002fca00078e0018 */
        /* <DEDUP_REMOVED lines=23> */
.L_x_56538:
        /* <DEDUP_REMOVED lines=13> */
.L_x_56540:
[----:B------:R-:W-:Y:S05]  /*17710*/  BSYNC.RECONVERGENT B3 ;  /* 0x0000000000037941 */ /* 0x000fea0003800200 */
.L_x_56539:
        /* <DEDUP_REMOVED lines=41> */
[----:B------:R-:W-:Y:S02]  /*179b0*/  LOP3.LUT R197, R23, R30, R25, 0x96, !PT ;  /* 0x0000001e17c57212 */ /* 0x000fe400078e9619 */
[----:B------:R-:W-:-:S07]  /*179c0*/  MOV R32, R24 ;  /* 0x0000001800207202 */ /* 0x000fce0000000f00 */
.L_x_56537:
[----:B------:R-:W-:Y:S05]  /*179d0*/  BSYNC.RECONVERGENT B2 ;  /* 0x0000000000027941 */ /* 0x000fea0003800200 */
.L_x_56536:
        /* <DEDUP_REMOVED lines=10> */
.L_x_56535:
[----:B------:R-:W-:Y:S05]  /*17a80*/  BSYNC.RECONVERGENT B1 ;  /* 0x0000000000017941 */ /* 0x000fea0003800200 */
.L_x_56534:
        /* <DEDUP_REMOVED lines=20> */
.L_x_56545:
        /* <DEDUP_REMOVED lines=13> */
.L_x_56547:
[----:B------:R-:W-:Y:S05]  /*17ca0*/  BSYNC.RECONVERGENT B3 ;  /* 0x0000000000037941 */ /* 0x000fea0003800200 */
.L_x_56546:
        /* <DEDUP_REMOVED lines=43> */
.L_x_56544:
[----:B------:R-:W-:Y:S05]  /*17f60*/  BSYNC.RECONVERGENT B2 ;  /* 0x0000000000027941 */ /* 0x000fea0003800200 */
.L_x_56543:
        /* <DEDUP_REMOVED lines=10> */
.L_x_56542:
[----:B------:R-:W-:Y:S05]  /*18010*/  BSYNC.RECONVERGENT B1 ;  /* 0x0000000000017941 */ /* 0x000fea0003800200 */
.L_x_56541:
        /* <DEDUP_REMOVED lines=20> */
.L_x_56552:
        /* <DEDUP_REMOVED lines=13> */
.L_x_56554:
[----:B------:R-:W-:Y:S05]  /*18230*/  BSYNC.RECONVERGENT B3 ;  /* 0x0000000000037941 */ /* 0x000fea0003800200 */
.L_x_56553:
        /* <DEDUP_REMOVED lines=43> */
.L_x_56551:
[----:B------:R-:W-:Y:S05]  /*184f0*/  BSYNC.RECONVERGENT B2 ;  /* 0x0000000000027941 */ /* 0x000fea0003800200 */
.L_x_56550:
        /* <DEDUP_REMOVED lines=10> */
.L_x_56549:
[----:B------:R-:W-:Y:S05]  /*185a0*/  BSYNC.RECONVERGENT B1 ;  /* 0x0000000000017941 */ /* 0x000fea0003800200 */
.L_x_56548:
        /* <DEDUP_REMOVED lines=20> */
.L_x_56559:
        /* <DEDUP_REMOVED lines=13> */
.L_x_56561:
[----:B------:R-:W-:Y:S05]  /*187c0*/  BSYNC.RECONVERGENT B3 ;  /* 0x0000000000037941 */ /* 0x000fea0003800200 */
.L_x_56560:
        /* <DEDUP_REMOVED lines=43> */
.L_x_56558:
[----:B------:R-:W-:Y:S05]  /*18a80*/  BSYNC.RECONVERGENT B2 ;  /* 0x0000000000027941 */ /* 0x000fea0003800200 */
.L_x_56557:
        /* <DEDUP_REMOVED lines=10> */
.L_x_56556:
[----:B------:R-:W-:Y:S05]  /*18b30*/  BSYNC.RECONVERGENT B1 ;  /* 0x0000000000017941 */ /* 0x000fea0003800200 */
.L_x_56555:
        /* <DEDUP_REMOVED lines=20> */
.L_x_56566:
        /* <DEDUP_REMOVED lines=13> */
.L_x_56568:
[----:B------:R-:W-:Y:S05]  /*18d50*/  BSYNC.RECONVERGENT B3 ;  /* 0x0000000000037941 */ /* 0x000fea0003800200 */
.L_x_56567:
        /* <DEDUP_REMOVED lines=43> */
.L_x_56565:
[----:B------:R-:W-:Y:S05]  /*19010*/  BSYNC.RECONVERGENT B2 ;  /* 0x0000000000027941 */ /* 0x000fea0003800200 */
.L_x_56564:
        /* <DEDUP_REMOVED lines=10> */
.L_x_56563:
[----:B------:R-:W-:Y:S05]  /*190c0*/  BSYNC.RECONVERGENT B1 ;  /* 0x0000000000017941 */ /* 0x000fea0003800200 */
.L_x_56562:
        /* <DEDUP_REMOVED lines=20> */
.L_x_56573:
        /* <DEDUP_REMOVED lines=13> */
.L_x_56575:
[----:B------:R-:W-:Y:S05]  /*192e0*/  BSYNC.RECONVERGENT B3 ;  /* 0x0000000000037941 */ /* 0x000fea0003800200 */
.L_x_56574:
        /* <DEDUP_REMOVED lines=43> */
.L_x_56572:
[----:B------:R-:W-:Y:S05]  /*195a0*/  BSYNC.RECONVERGENT B2 ;  /* 0x0000000000027941 */ /* 0x000fea0003800200 */
.L_x_56571:
        /* <DEDUP_REMOVED lines=10> */
.L_x_56570:
[----:B------:R-:W-:Y:S05]  /*19650*/  BSYNC.RECONVERGENT B1 ;  /* 0x0000000000017941 */ /* 0x000fea0003800200 */
.L_x_56569:
        /* <DEDUP_REMOVED lines=20> */
.L_x_56580:
        /* <DEDUP_REMOVED lines=13> */
.L_x_56582:
[----:B------:R-:W-:Y:S05]  /*19870*/  BSYNC.RECONVERGENT B3 ;  /* 0x0000000000037941 */ /* 0x000fea0003800200 */
.L_x_56581:
        /* <DEDUP_REMOVED lines=43> */
.L_x_56579:
[----:B------:R-:W-:Y:S05]  /*19b30*/  BSYNC.RECONVERGENT B2 ;  /* 0x0000000000027941 */ /* 0x000fea0003800200 */
.L_x_56578:
        /* <DEDUP_REMOVED lines=10> */
.L_x_56577:
[----:B------:R-:W-:Y:S05]  /*19be0*/  BSYNC.RECONVERGENT B1 ;  /* 0x0000000000017941 */ /* 0x000fea0003800200 */
.L_x_56576:
        /* <DEDUP_REMOVED lines=19> */
.L_x_56586:
        /* <DEDUP_REMOVED lines=13> */
.L_x_56588:
[----:B------:R-:W-:Y:S05]  /*19df0*/  BSYNC.RECONVERGENT B2 ;  /* 0x0000000000027941 */ /* 0x000fea0003800200 */
.L_x_56587:
        /* <DEDUP_REMOVED lines=43> */
.L_x_56585:
[----:B------:R-:W-:Y:S05]  /*1a0b0*/  BSYNC.RECONVERGENT B1 ;  /* 0x0000000000017941 */ /* 0x000fea0003800200 */
.L_x_56584:
        /* <DEDUP_REMOVED lines=11> */
.L_x_56533:
[----:B------:R-:W-:Y:S01]  /*1a170*/  BSSY.RECONVERGENT B1, `(.L_x_56589) ;  /* 0x0000058000017945 */ /* 0x000fe20003800200 */
[----:B-12---:R-:W-:Y:S01]  /*1a180*/  IMAD.MOV.U32 R24, RZ, RZ, R26 ;  /* 0x000000ffff187224 */ /* 0x006fe200078e001a */
        /* <DEDUP_REMOVED lines=19> */
.L_x_56593:
        /* <DEDUP_REMOVED lines=13> */
.L_x_56595:
[----:B------:R-:W-:Y:S05]  /*1a390*/  BSYNC.RECONVERGENT B3 ;  /* 0x0000000000037941 */ /* 0x000fea0003800200 */
.L_x_56594:
        /* <DEDUP_REMOVED lines=42> */
[----:B------:R-:W-:-:S07]  /*1a640*/  IMAD.MOV.U32 R24, RZ, RZ, R30 ;  /* 0x000000ffff187224 */ /* 0x000fce00078e001e */
.L_x_56592:
[----:B------:R-:W-:Y:S05]  /*1a650*/  BSYNC.RECONVERGENT B2 ;  /* 0x0000000000027941 */ /* 0x000fea0003800200 */
.L_x_56591:
        /* <DEDUP_REMOVED lines=9> */
.L_x_56590:
[----:B------:R-:W-:Y:S05]  /*1a6f0*/  BSYNC.RECONVERGENT B1 ;  /* 0x0000000000017941 */ /* 0x000fea0003800200 */
.L_x_56589:
        /* <DEDUP_REMOVED lines=17> */
.L_x_56600:
        /* <DEDUP_REMOVED lines=13> */
.L_x_56602:
[----:B------:R-:W-:Y:S05]  /*1a8e0*/  BSYNC.RECONVERGENT B3 ;  /* 0x0000000000037941 */ /* 0x000fea0003800200 */
.L_x_56601:
        /* <DEDUP_REMOVED lines=43> */
.L_x_56599:
[----:B------:R-:W-:Y:S05]  /*1aba0*/  BSYNC.RECONVERGENT B2 ;  /* 0x0000000000027941 */ /* 0x000fea0003800200 */
.L_x_56598:
[----:B0-----:R-:W-:Y:S01]  /*1abb0*/  HFMA2 R28, -RZ, RZ, 0.1171875, 0 ;  /* 0x2f800000ff1c7431 */ /* 0x001fe200000001ff */
        /* <DEDUP_REMOVED lines=8> */
.L_x_56597:
[----:B------:R-:W-:Y:S05]  /*1ac40*/  BSYNC.RECONVERGENT B1 ;  /* 0x0000000000017941 */ /* 0x000fea0003800200 */
.L_x_56596:
        /* <DEDUP_REMOVED lines=17> */
.L_x_56607:
        /* <DEDUP_REMOVED lines=13> */
.L_x_56609:
[----:B------:R-:W-:Y:S05]  /*1ae30*/  BSYNC.RECONVERGENT B3 ;  /* 0x0000000000037941 */ /* 0x000fea0003800200 */
.L_x_56608:
[----:B0-----:R-:W-:Y:S01]  /*1ae40*/  IMAD.WIDE.U32 R28, R199, -0x326172a9, RZ ;  /* 0xcd9e8d57c71c7825 */ /* 0x001fe200078e00ff */
        /* <DEDUP_REMOVED lines=42> */
.L_x_56606:
[----:B------:R-:W-:Y:S05]  /*1b0f0*/  BSYNC.RECONVERGENT B2 ;  /* 0x0000000000027941 */ /* 0x000fea0003800200 */
.L_x_56605:
        /* <DEDUP_REMOVED lines=9> */
.L_x_56604:
[----:B------:R-:W-:Y:S05]  /*1b190*/  BSYNC.RECONVERGENT B1 ;  /* 0x0000000000017941 */ /* 0x000fea0003800200 */
.L_x_56603:
        /* <DEDUP_REMOVED lines=17> */
.L_x_56614:
        /* <DEDUP_REMOVED lines=13> */
.L_x_56616:
[----:B------:R-:W-:Y:S05]  /*1b380*/  BSYNC.RECONVERGENT B3 ;  /* 0x0000000000037941 */ /* 0x000fea0003800200 */
.L_x_56615:
        /* <DEDUP_REMOVED lines=43> */
.L_x_56613:
[----:B------:R-:W-:Y:S05]  /*1b640*/  BSYNC.RECONVERGENT B2 ;  /* 0x0000000000027941 */ /* 0x000fea0003800200 */
.L_x_56612:
        /* <DEDUP_REMOVED lines=9> */
.L_x_56611:
[----:B------:R-:W-:Y:S05]  /*1b6e0*/  BSYNC.RECONVERGENT B1 ;  /* 0x0000000000017941 */ /* 0x000fea0003800200 */
.L_x_56610:
        /* <DEDUP_REMOVED lines=17> */
.L_x_56621:
        /* <DEDUP_REMOVED lines=13> */
.L_x_56623:
[----:B------:R-:W-:Y:S05]  /*1b8d0*/  BSYNC.RECONVERGENT B3 ;  /* 0x0000000000037941 */ /* 0x000fea0003800200 */
.L_x_56622:
        /* <DEDUP_REMOVED lines=43> */
.L_x_56620:
[----:B------:R-:W-:Y:S05]  /*1bb90*/  BSYNC.RECONVERGENT B2 ;  /* 0x0000000000027941 */ /* 0x000fea0003800200 */
.L_x_56619:
        /* <DEDUP_REMOVED lines=9> */
.L_x_56618:
[----:B------:R-:W-:Y:S05]  /*1bc30*/  BSYNC.RECONVERGENT B1 ;  /* 0x0000000000017941 */ /* 0x000fea0003800200 */
.L_x_56617:
        /* <DEDUP_REMOVED lines=17> */
.L_x_56628:
        /* <DEDUP_REMOVED lines=13> */
.L_x_56630:
[----:B------:R-:W-:Y:S05]  /*1be20*/  BSYNC.RECONVERGENT B3 ;  /* 0x0000000000037941 */ /* 0x000fea0003800200 */
.L_x_56629:
        /* <DEDUP_REMOVED lines=43> */
.L_x_56627:
[----:B------:R-:W-:Y:S05]  /*1c0e0*/  BSYNC.RECONVERGENT B2 ;  /* 0x0000000000027941 */ /* 0x000fea0003800200 */
.L_x_56626:
        /* <DEDUP_REMOVED lines=9> */
.L_x_56625:
[----:B------:R-:W-:Y:S05]  /*1c180*/  BSYNC.RECONVERGENT B1 ;  /* 0x0000000000017941 */ /* 0x000fea0003800200 */
.L_x_56624:
        /* <DEDUP_REMOVED lines=17> */
.L_x_56635:
        /* <DEDUP_REMOVED lines=13> */
.L_x_56637:
[----:B------:R-:W-:Y:S05]  /*1c370*/  BSYNC.RECONVERGENT B3 ;  /* 0x0000000000037941 */ /* 0x000fea0003800200 */
.L_x_56636:
        /* <DEDUP_REMOVED lines=43> */
.L_x_56634:
[----:B------:R-:W-:Y:S05]  /*1c630*/  BSYNC.RECONVERGENT B2 ;  /* 0x0000000000027941 */ /* 0x000fea0003800200 */
.L_x_56633:
        /* <DEDUP_REMOVED lines=9> */
.L_x_56632:
[----:B------:R-:W-:Y:S05]  /*1c6d0*/  BSYNC.RECONVERGENT B1 ;  /* 0x0000000000017941 */ /* 0x000fea0003800200 */
.L_x_56631:
        /* <DEDUP_REMOVED lines=16> */
.L_x_56640:
        /* <DEDUP_REMOVED lines=13> */
.L_x_56642:
[----:B------:R-:W-:Y:S05]  /*1c8b0*/  BSYNC.RECONVERGENT B2 ;  /* 0x0000000000027941 */ /* 0x000fea0003800200 */
.L_x_56641:
        /* <DEDUP_REMOVED lines=43> */
.L_x_56639:
[----:B------:R-:W-:Y:S05]  /*1cb70*/  BSYNC.RECONVERGENT B1 ;  /* 0x0000000000017941 */ /* 0x000fea0003800200 */
.L_x_56638:
        /* <DEDUP_REMOVED lines=9> */
.L_x_56583:
[----:B------:R-:W-:Y:S05]  /*1cc10*/  BSYNC.RECONVERGENT B0 ;  /* 0x0000000000007941 */ /* 0x000fea0003800200 */
.L_x_56532:
[----:B------:R-:W-:Y:S01]  /*1cc20*/  VIADD R27, R180, 0x80 ;  /* 0x00000080b41b7836 */ /* 0x000fe20000000000 */
[----:B------:R-:W-:Y:S03]  /*1cc30*/  BSSY.RECONVERGENT B0, `(.L_x_56643) ;  /* 0x000001a000007945 */ /* 0x000fe60003800200 */
[----:B------:R-:W-:-:S05]  /*1cc40*/  IMAD.WIDE.U32 R26, R27, 0x20, R206 ;  /* 0x000000201b1a7825 */ /* 0x000fca00078e00ce */
[----:B-----5:R1:W-:Y:S04]  /*1cc50*/  STG.E.128 desc[UR6][R26.64], R60 ;  /* 0x0000003c1a007986 */ /* 0x0203e8000c101d06 */
[----:B------:R1:W-:Y:S01]  /*1cc60*/  STG.E.128 desc[UR6][R26.64+0x10], R56 ;  /* 0x000010381a007986 */ /* 0x0003e2000c101d06 */
[----:B------:R-:W-:Y:S05]  /*1cc70*/  @!P1 BRA `(.L_x_56644) ;  /* 0x0000000000549947 */ /* 0x000fea0003800000 */
[----:B-1----:R-:W-:Y:S01]  /*1cc80*/  SHF.L.U32 R26, R2, 0x10, RZ ;  /* 0x00000010021a7819 */ /* 0x002fe200000006ff */
[----:B------:R-:W1:Y:S01]  /*1cc90*/  LDC.64 R32, c[0x0][0x3b0] ;  /* 0x0000ec00ff207b82 */ /* 0x000e620000000a00 */
[----:B------:R-:W-:Y:S02]  /*1cca0*/  LOP3.LUT R25, R0, 0xffff, RZ, 0xc0, !PT ;  /* 0x0000ffff00197812 */ /* 0x000fe400078ec0ff */
[----:B------:R-:W-:Y:S02]  /*1ccb0*/  LOP3.LUT R26, R26, 0xff0000, RZ, 0xc0, !PT ;  /* 0x00ff00001a1a7812 */ /* 0x000fe400078ec0ff */
[----:B0-----:R-:W-:Y:S02]  /*1ccc0*/  PRMT R28, R3, 0x7104, RZ ;  /* 0x00007104031c7816 */ /* 0x001fe400000000ff */
        /* <DEDUP_REMOVED lines=13> */
[----:B-1----:R-:W-:Y:S01]  /*1cda0*/  IMAD.WIDE.U32 R26, R27, 0x8, R32 ;  /* 0x000000081b1a7825 */ /* 0x002fe200078e0020 */
[----:B------:R-:W-:-:S05]  /*1cdb0*/  LOP3.LUT R30, R35, 0xff, R8, 0xf8, !PT ;  /* 0x000000ff231e7812 */ /* 0x000fca00078ef808 */
[----:B------:R2:W-:Y:S02]  /*1cdc0*/  STG.E.64 desc[UR6][R26.64], R30 ;  /* 0x0000001e1a007986 */ /* 0x0005e4000c101b06 */
.L_x_56644:
[----:B------:R-:W-:Y:S05]  /*1cdd0*/  BSYNC.RECONVERGENT B0 ;  /* 0x0000000000007941 */ /* 0x000fea0003800200 */
.L_x_56643:
[----:B------:R-:W-:Y:S04]  /*1cde0*/  BSSY.RECONVERGENT B0, `(.L_x_56645) ;  /* 0x0000006000007945 */ /* 0x000fe80003800200 */
[----:B------:R-:W-:Y:S05]  /*1cdf0*/  @!P1 BRA `(.L_x_56646) ;  /* 0x0000000000109947 */ /* 0x000fea0003800000 */
[----:B------:R-:W3:Y:S01]  /*1ce00*/  LDC.64 R96, c[0x0][0x390] ;  /* 0x0000e400ff607b82 */ /* 0x000ee20000000a00 */
[----:B------:R-:W-:-:S05]  /*1ce10*/  IADD3 R25, PT, PT, R181, 0xa0, RZ ;  /* 0x000000a0b5197810 */ /* 0x000fca0007ffe0ff */
[----:B---3--:R-:W-:-:S06]  /*1ce20*/  IMAD.WIDE.U32 R96, R25, 0x10, R96 ;  /* 0x0000001019607825 */ /* 0x008fcc00078e0060 */
[----:B------:R-:W5:Y:S02]  /*1ce30*/  LDG.E.128 R96, desc[UR6][R96.64] ;  /* 0x0000000660607981 */ /* 0x000f64000c1e1d00 */
.L_x_56646:
[----:B------:R-:W-:Y:S05]  /*1ce40*/  BSYNC.RECONVERGENT B0 ;  /* 0x0000000000007941 */ /* 0x000fea0003800200 */
.L_x_56645:
[----:B------:R-:W-:Y:S04]  /*1ce50*/  BSSY.RECONVERGENT B0, `(.L_x_56647) ;  /* 0x0000577000007945 */ /* 0x000fe80003800200 */
[----:B------:R-:W-:Y:S05]  /*1ce60*/  @!P0 BRA `(.L_x_56648) ;  /* 0x0000002c002c8947 */ /* 0x000fea0003800000 */
[----:B0-----:R-:W0:Y:S01]  /*1ce70*/  LDC.64 R28, c[0x0][0x3a0] ;  /* 0x0000e800ff1c7b82 */ /* 0x001e220000000a00 */
[----:B------:R-:W-:-:S04]  /*1ce80*/  VIADD R25, R180, 0xa0 ;  /* 0x000000a0b4197836 */ /* 0x000fc80000000000 */
[----:B0-----:R-:W-:-:S05]  /*1ce90*/  IMAD.WIDE.U32 R28, R25, 0x20, R28 ;  /* 0x00000020191c7825 */ /* 0x001fca00078e001c */
[----:B------:R0:W5:Y:S04]  /*1cea0*/  LDG.E.128 R52, desc[UR6][R28.64] ;  /* 0x000000061c347981 */ /* 0x000168000c1e1d00 */
[----:B------:R0:W5:Y:S01]  /*1ceb0*/  LDG.E.128 R48, desc[UR6][R28.64+0x10] ;  /* 0x000010061c307981 */ /* 0x000162000c1e1d00 */
[----:B------:R-:W-:Y:S01]  /*1cec0*/  ISETP.GT.AND P2, PT, R202, RZ, PT ;  /* 0x000000ffca00720c */ /* 0x000fe20003f44270 */
[----:B------:R-:W-:-:S12]  /*1ced0*/  BSSY.RECONVERGENT B1, `(.L_x_56649) ;  /* 0x0000058000017945 */ /* 0x000fd80003800200 */
[----:B-12---:R-:W-:Y:S01]  /*1cee0*/  @!P2 MOV R26, R24 ;  /* 0x00000018001aa202 */ /* 0x006fe20000000f00 */
        /* <DEDUP_REMOVED lines=18> */
.L_x_56653:
        /* <DEDUP_REMOVED lines=13> */
.L_x_56655:
[----:B------:R-:W-:Y:S05]  /*1d0e0*/  BSYNC.RECONVERGENT B3 ;  /* 0x0000000000037941 */ /* 0x000fea0003800200 */
.L_x_56654:
        /* <DEDUP_REMOVED lines=43> */
.L_x_56652:
[----:B------:R-:W-:Y:S05]  /*1d3a0*/  BSYNC.RECONVERGENT B2 ;  /* 0x0000000000027941 */ /* 0x000fea0003800200 */
.L_x_56651:
        /* <DEDUP_REMOVED lines=10> */
.L_x_56650:
[----:B------:R-:W-:Y:S05]  /*1d450*/  BSYNC.RECONVERGENT B1 ;  /* 0x0000000000017941 */ /* 0x000fea0003800200 */
.L_x_56649:
        /* <DEDUP_REMOVED lines=20> */
.L_x_56660:
        /* <DEDUP_REMOVED lines=13> */
.L_x_56662:
[----:B------:R-:W-:Y:S05]  /*1d670*/  BSYNC.RECONVERGENT B3 ;  /* 0x0000000000037941 */ /* 0x000fea0003800200 */
.L_x_56661:
        /* <DEDUP_REMOVED lines=43> */
.L_x_56659:
[----:B------:R-:W-:Y:S05]  /*1d930*/  BSYNC.RECONVERGENT B2 ;  /* 0x0000000000027941 */ /* 0x000fea0003800200 */
.L_x_56658:
        /* <DEDUP_REMOVED lines=10> */
.L_x_56657:
[----:B------:R-:W-:Y:S05]  /*1d9e0*/  BSYNC.RECONVERGENT B1 ;  /* 0x0000000000017941 */ /* 0x000fea0003800200 */
.L_x_56656:
        /* <DEDUP_REMOVED lines=20> */
.L_x_56667:
        /* <DEDUP_REMOVED lines=13> */
.L_x_56669:
[----:B------:R-:W-:Y:S05]  /*1dc00*/  BSYNC.RECONVERGENT B3 ;  /* 0x0000000000037941 */ /* 0x000fea0003800200 */
.L_x_56668:
        /* <DEDUP_REMOVED lines=43> */
.L_x_56666:
[----:B------:R-:W-:Y:S05]  /*1dec0*/  BSYNC.RECONVERGENT B2 ;  /* 0x0000000000027941 */ /* 0x000fea0003800200 */
.L_x_56665:
        /* <DEDUP_REMOVED lines=10> */
.L_x_56664:
[----:B------:R-:W-:Y:S05]  /*1df70*/  BSYNC.RECONVERGENT B1 ;  /* 0x0000000000017941 */ /* 0x000fea0003800200 */
.L_x_56663:
        /* <DEDUP_REMOVED lines=20> */
.L_x_56674:
        /* <DEDUP_REMOVED lines=13> */
.L_x_56676:
[----:B------:R-:W-:Y:S05]  /*1e190*/  BSYNC.RECONVERGENT B3 ;  /* 0x0000000000037941 */ /* 0x000fea0003800200 */
.L_x_56675:
        /* <DEDUP_REMOVED lines=43> */
.L_x_56673:
[----:B------:R-:W-:Y:S05]  /*1e450*/  BSYNC.RECONVERGENT B2 ;  /* 0x0000000000027941 */ /* 0x000fea0003800200 */
.L_x_56672:
        /* <DEDUP_REMOVED lines=10> */
.L_x_56671:
[----:B------:R-:W-:Y:S05]  /*1e500*/  BSYNC.RECONVERGENT B1 ;  /* 0x0000000000017941 */ /* 0x000fea0003800200 */
.L_x_56670:
        /* <DEDUP_REMOVED lines=20> */
.L_x_56681:
        /* <DEDUP_REMOVED lines=13> */
.L_x_56683:
[----:B------:R-:W-:Y:S05]  /*1e720*/  BSYNC.RECONVERGENT B3 ;  /* 0x0000000000037941 */ /* 0x000fea0003800200 */
.L_x_56682:
        /* <DEDUP_REMOVED lines=43> */
.L_x_56680:
[----:B------:R-:W-:Y:S05]  /*1e9e0*/  BSYNC.RECONVERGENT B2 ;  /* 0x0000000000027941 */ /* 0x000fea0003800200 */
.L_x_56679:
        /* <DEDUP_REMOVED lines=10> */
.L_x_56678:
[----:B------:R-:W-:Y:S05]  /*1ea90*/  BSYNC.RECONVERGENT B1 ;  /* 0x0000000000017941 */ /* 0x000fea0003800200 */
.L_x_56677:
        /* <DEDUP_REMOVED lines=20> */
.L_x_56688:
        /* <DEDUP_REMOVED lines=13> */
.L_x_56690:
[----:B------:R-:W-:Y:S05]  /*1ecb0*/  BSYNC.RECONVERGENT B3 ;  /* 0x0000000000037941 */ /* 0x000fea0003800200 */
.L_x_56689:
        /* <DEDUP_REMOVED lines=43> */
.L_x_56687:
[----:B------:R-:W-:Y:S05]  /*1ef70*/  BSYNC.RECONVERGENT B2 ;  /* 0x0000000000027941 */ /* 0x000fea0003800200 */
.L_x_56686:
        /* <DEDUP_REMOVED lines=10> */
.L_x_56685:
[----:B------:R-:W-:Y:S05]  /*1f020*/  BSYNC.RECONVERGENT B1 ;  /* 0x0000000000017941 */ /* 0x000fea0003800200 */
.L_x_56684:
        /* <DEDUP_REMOVED lines=20> */
.L_x_56695:
        /* <DEDUP_REMOVED lines=13> */
.L_x_56697:
[----:B------:R-:W-:Y:S05]  /*1f240*/  BSYNC.RECONVERGENT B3 ;  /* 0x0000000000037941 */ /* 0x000fea0003800200 */
.L_x_56696:
        /* <DEDUP_REMOVED lines=42> */
.L_x_56694:
[----:B------:R-:W-:Y:S05]  /*1f4f0*/  BSYNC.RECONVERGENT B2 ;  /* 0x0000000000027941 */ /* 0x000fea0003800200 */
.L_x_56693:
        /* <DEDUP_REMOVED lines=10> */
.L_x_56692:
[----:B------:R-:W-:Y:S05]  /*1f5a0*/  BSYNC.RECONVERGENT B1 ;  /* 0x0000000000017941 */ /* 0x000fea0003800200 */
.L_x_56691:
        /* <DEDUP_REMOVED lines=19> */
.L_x_56701:
        /* <DEDUP_REMOVED lines=13> */
.L_x_56703:
[----:B------:R-:W-:Y:S05]  /*1f7b0*/  BSYNC.RECONVERGENT B2 ;  /* 0x0000000000027941 */ /* 0x000fea0003800200 */
.L_x_56702:
        /* <DEDUP_REMOVED lines=42> */
.L_x_56700:
[----:B------:R-:W-:Y:S05]  /*1fa60*/  BSYNC.RECONVERGENT B1 ;  /* 0x0000000000017941 */ /* 0x000fea0003800200 */
.L_x_56699:
        /* <DEDUP_REMOVED lines=11> */
.L_x_56648:
        /* <DEDUP_REMOVED lines=21> */
.L_x_56708:
        /* <DEDUP_REMOVED lines=13> */
.L_x_56710:
[----:B------:R-:W-:Y:S05]  /*1fd40*/  BSYNC.RECONVERGENT B3 ;  /* 0x0000000000037941 */ /* 0x000fea0003800200 */
.L_x_56709:
        /* <DEDUP_REMOVED lines=43> */
.L_x_56707:
[----:B------:R-:W-:Y:S05]  /*20000*/  BSYNC.RECONVERGENT B2 ;  /* 0x0000000000027941 */ /* 0x000fea0003800200 */
.L_x_56706:
        /* <DEDUP_REMOVED lines=9> */
.L_x_56705:
[----:B------:R-:W-:Y:S05]  /*200a0*/  BSYNC.RECONVERGENT B1 ;  /* 0x0000000000017941 */ /* 0x000fea0003800200 */
.L_x_56704:
        /* <DEDUP_REMOVED lines=17> */
.L_x_56715:
        /* <DEDUP_REMOVED lines=13> */
.L_x_56717:
[----:B------:R-:W-:Y:S05]  /*20290*/  BSYNC.RECONVERGENT B3 ;  /* 0x0000000000037941 */ /* 0x000fea0003800200 */
.L_x_56716:
        /* <DEDUP_REMOVED lines=43> */
.L_x_56714:
[----:B------:R-:W-:Y:S05]  /*20550*/  BSYNC.RECONVERGENT B2 ;  /* 0x0000000000027941 */ /* 0x000fea0003800200 */
.L_x_56713:
        /* <DEDUP_REMOVED lines=9> */
.L_x_56712:
[----:B------:R-:W-:Y:S05]  /*205f0*/  BSYNC.RECONVERGENT B1 ;  /* 0x0000000000017941 */ /* 0x000fea0003800200 */
.L_x_56711:
        /* <DEDUP_REMOVED lines=17> */
.L_x_56722:
        /* <DEDUP_REMOVED lines=13> */
.L_x_56724:
[----:B------:R-:W-:Y:S05]  /*207e0*/  BSYNC.RECONVERGENT B3 ;  /* 0x0000000000037941 */ /* 0x000fea0003800200 */
.L_x_56723:
        /* <DEDUP_REMOVED lines=43> */
.L_x_56721:
[----:B------:R-:W-:Y:S05]  /*20aa0*/  BSYNC.RECONVERGENT B2 ;  /* 0x0000000000027941 */ /* 0x000fea0003800200 */
.L_x_56720:
        /* <DEDUP_REMOVED lines=9> */
.L_x_56719:
[----:B------:R-:W-:Y:S05]  /*20b40*/  BSYNC.RECONVERGENT B1 ;  /* 0x0000000000017941 */ /* 0x000fea0003800200 */
.L_x_56718:
        /* <DEDUP_REMOVED lines=17> */
.L_x_56729:
        /* <DEDUP_REMOVED lines=13> */
.L_x_56731:
[----:B------:R-:W-:Y:S05]  /*20d30*/  BSYNC.RECONVERGENT B3 ;  /* 0x0000000000037941 */ /* 0x000fea0003800200 */
.L_x_56730:
        /* <DEDUP_REMOVED lines=43> */
.L_x_56728:
[----:B------:R-:W-:Y:S05]  /*20ff0*/  BSYNC.RECONVERGENT B2 ;  /* 0x0000000000027941 */ /* 0x000fea0003800200 */
.L_x_56727:
        /* <DEDUP_REMOVED lines=9> */
.L_x_56726:
[----:B------:R-:W-:Y:S05]  /*21090*/  BSYNC.RECONVERGENT B1 ;  /* 0x0000000000017941 */ /* 0x000fea0003800200 */
.L_x_56725:
        /* <DEDUP_REMOVED lines=17> */
.L_x_56736:
        /* <DEDUP_REMOVED lines=13> */
.L_x_56738:
[----:B------:R-:W-:Y:S05]  /*21280*/  BSYNC.RECONVERGENT B3 ;  /* 0x0000000000037941 */ /* 0x000fea0003800200 */
.L_x_56737:
        /* <DEDUP_REMOVED lines=43> */
.L_x_56735:
[----:B------:R-:W-:Y:S05]  /*21540*/  BSYNC.RECONVERGENT B2 ;  /* 0x0000000000027941 */ /* 0x000fea0003800200 */
.L_x_56734:
        /* <DEDUP_REMOVED lines=9> */
.L_x_56733:
[----:B------:R-:W-:Y:S05]  /*215e0*/  BSYNC.RECONVERGENT B1 ;  /* 0x0000000000017941 */ /* 0x000fea0003800200 */
.L_x_56732:
        /* <DEDUP_REMOVED lines=17> */
.L_x_56743:
        /* <DEDUP_REMOVED lines=13> */
.L_x_56745:
[----:B------:R-:W-:Y:S05]  /*217d0*/  BSYNC.RECONVERGENT B3 ;  /* 0x0000000000037941 */ /* 0x000fea0003800200 */
.L_x_56744:
        /* <DEDUP_REMOVED lines=43> */
.L_x_56742:
[----:B------:R-:W-:Y:S05]  /*21a90*/  BSYNC.RECONVERGENT B2 ;  /* 0x0000000000027941 */ /* 0x000fea0003800200 */
.L_x_56741:
        /* <DEDUP_REMOVED lines=9> */
.L_x_56740:
[----:B------:R-:W-:Y:S05]  /*21b30*/  BSYNC.RECONVERGENT B1 ;  /* 0x0000000000017941 */ /* 0x000fea0003800200 */
.L_x_56739:
        /* <DEDUP_REMOVED lines=17> */
.L_x_56750:
        /* <DEDUP_REMOVED lines=13> */
.L_x_56752:
[----:B------:R-:W-:Y:S05]  /*21d20*/  BSYNC.RECONVERGENT B3 ;  /* 0x0000000000037941 */ /* 0x000fea0003800200 */
.L_x_56751:
        /* <DEDUP_REMOVED lines=43> */
.L_x_56749:
[----:B------:R-:W-:Y:S05]  /*21fe0*/  BSYNC.RECONVERGENT B2 ;  /* 0x0000000000027941 */ /* 0x000fea0003800200 */
.L_x_56748:
        /* <DEDUP_REMOVED lines=9> */
.L_x_56747:
[----:B------:R-:W-:Y:S05]  /*22080*/  BSYNC.RECONVERGENT B1 ;  /* 0x0000000000017941 */ /* 0x000fea0003800200 */
.L_x_56746:
        /* <DEDUP_REMOVED lines=16> */
.L_x_56755:
        /* <DEDUP_REMOVED lines=13> */
.L_x_56757:
[----:B------:R-:W-:Y:S05]  /*22260*/  BSYNC.RECONVERGENT B2 ;  /* 0x0000000000027941 */ /* 0x000fea0003800200 */
.L_x_56756:
        /* <DEDUP_REMOVED lines=43> */
.L_x_56754:
[----:B------:R-:W-:Y:S05]  /*22520*/  BSYNC.RECONVERGENT B1 ;  /* 0x0000000000017941 */ /* 0x000fea0003800200 */
.L_x_56753:
        /* <DEDUP_REMOVED lines=9> */
.L_x_56698:
[----:B------:R-:W-:Y:S05]  /*225c0*/  BSYNC.RECONVERGENT B0 ;  /* 0x0000000000007941 */ /* 0x000fea0003800200 */
.L_x_56647:
[----:B------:R-:W-:Y:S01]  /*225d0*/  IADD3 R25, PT, PT, R180, 0xa0, RZ ;  /* 0x000000a0b4197810 */ /* 0x000fe20007ffe0ff */
[----:B------:R-:W-:Y:S04]  /*225e0*/  BSSY.RECONVERGENT B0, `(.L_x_56758) ;  /* 0x000001a000007945 */ /* 0x000fe80003800200 */
[----:B------:R-:W-:-:S05]  /*225f0*/  IMAD.WIDE.U32 R24, R25, 0x20, R206 ;  /* 0x0000002019187825 */ /* 0x000fca00078e00ce */
[----:B-----5:R1:W-:Y:S04]  /*22600*/  STG.E.128 desc[UR6][R24.64], R52 ;  /* 0x0000003418007986 */ /* 0x0203e8000c101d06 */
[----:B------:R1:W-:Y:S01]  /*22610*/  STG.E.128 desc[UR6][R24.64+0x10], R48 ;  /* 0x0000103018007986 */ /* 0x0003e2000c101d06 */
[----:B------:R-:W-:Y:S05]  /*22620*/  @!P1 BRA `(.L_x_56759) ;  /* 0x0000000000549947 */ /* 0x000fea0003800000 */
[----:B0-----:R-:W-:Y:S01]  /*22630*/  IMAD.U32 R29, R2, 0x10000, RZ ;  /* 0x00010000021d7824 */ /* 0x001fe200078e00ff */
[----:B-1----:R-:W0:Y:S01]  /*22640*/  LDC.64 R24, c[0x0][0x3b0] ;  /* 0x0000ec00ff187b82 */ /* 0x002e220000000a00 */
        /* <DEDUP_REMOVED lines=19> */
.L_x_56759:
[----:B------:R-:W-:Y:S05]  /*22780*/  BSYNC.RECONVERGENT B0 ;  /* 0x0000000000007941 */ /* 0x000fea0003800200 */
.L_x_56758:
[----:B------:R-:W-:Y:S04]  /*22790*/  BSSY.RECONVERGENT B0, `(.L_x_56760) ;  /* 0x0000006000007945 */ /* 0x000fe80003800200 */
[----:B------:R-:W-:Y:S05]  /*227a0*/  @!P1 BRA `(.L_x_56761) ;  /* 0x0000000000109947 */ /* 0x000fea0003800000 */
[----:B------:R-:W3:Y:S01]  /*227b0*/  LDC.64 R96, c[0x0][0x390] ;  /* 0x0000e400ff607b82 */ /* 0x000ee20000000a00 */
[----:B-12---:R-:W-:-:S04]  /*227c0*/  VIADD R25, R181, 0xc0 ;  /* 0x000000c0b5197836 */ /* 0x006fc80000000000 */
[----:B---3--:R-:W-:-:S06]  /*227d0*/  IMAD.WIDE.U32 R96, R25, 0x10, R96 ;  /* 0x0000001019607825 */ /* 0x008fcc00078e0060 */
[----:B------:R-:W5:Y:S02]  /*227e0*/  LDG.E.128 R96, desc[UR6][R96.64] ;  /* 0x0000000660607981 */ /* 0x000f64000c1e1d00 */
.L_x_56761:
[----:B------:R-:W-:Y:S05]  /*227f0*/  BSYNC.RECONVERGENT B0 ;  /* 0x0000000000007941 */ /* 0x000fea0003800200 */
.L_x_56760:
[----:B------:R-:W-:Y:S04]  /*22800*/  BSSY.RECONVERGENT B0, `(.L_x_56762) ;  /* 0x0000577000007945 */ /* 0x000fe80003800200 */
[----:B------:R-:W-:Y:S05]  /*22810*/  @!P0 BRA `(.L_x_56763) ;  /* 0x0000002c002c8947 */ /* 0x000fea0003800000 */
[----:B0-----:R-:W0:Y:S01]  /*22820*/  LDC.64 R28, c[0x0][0x3a0] ;  /* 0x0000e800ff1c7b82 */ /* 0x001e220000000a00 */
[----:B-12---:R-:W-:-:S05]  /*22830*/  IADD3 R25, PT, PT, R180, 0xc0, RZ ;  /* 0x000000c0b4197810 */ /* 0x006fca0007ffe0ff */
        /* <DEDUP_REMOVED lines=24> */
.L_x_56768:
        /* <DEDUP_REMOVED lines=13> */
.L_x_56770:
[----:B------:R-:W-:Y:S05]  /*22a90*/  BSYNC.RECONVERGENT B3 ;  /* 0x0000000000037941 */ /* 0x000fea0003800200 */
.L_x_56769:
        /* <DEDUP_REMOVED lines=42> */
.L_x_56767:
[----:B------:R-:W-:Y:S05]  /*22d40*/  BSYNC.RECONVERGENT B2 ;  /* 0x0000000000027941 */ /* 0x000fea0003800200 */
.L_x_56766:
        /* <DEDUP_REMOVED lines=10> */
.L_x_56765:
[----:B------:R-:W-:Y:S05]  /*22df0*/  BSYNC.RECONVERGENT B1 ;  /* 0x0000000000017941 */ /* 0x000fea0003800200 */
.L_x_56764:
        /* <DEDUP_REMOVED lines=20> */
.L_x_56775:
        /* <DEDUP_REMOVED lines=13> */
.L_x_56777:
[----:B------:R-:W-:Y:S05]  /*23010*/  BSYNC.RECONVERGENT B3 ;  /* 0x0000000000037941 */ /* 0x000fea0003800200 */
.L_x_56776:
        /* <DEDUP_REMOVED lines=43> */
.L_x_56774:
[----:B------:R-:W-:Y:S05]  /*232d0*/  BSYNC.RECONVERGENT B2 ;  /* 0x0000000000027941 */ /* 0x000fea0003800200 */
.L_x_56773:
        /* <DEDUP_REMOVED lines=10> */
.L_x_56772:
[----:B------:R-:W-:Y:S05]  /*23380*/  BSYNC.RECONVERGENT B1 ;  /* 0x0000000000017941 */ /* 0x000fea0003800200 */
.L_x_56771:
        /* <DEDUP_REMOVED lines=20> */
.L_x_56782:
        /* <DEDUP_REMOVED lines=13> */
.L_x_56784:
[----:B------:R-:W-:Y:S05]  /*235a0*/  BSYNC.RECONVERGENT B3 ;  /* 0x0000000000037941 */ /* 0x000fea0003800200 */
.L_x_56783:
        /* <DEDUP_REMOVED lines=43> */
.L_x_56781:
[----:B------:R-:W-:Y:S05]  /*23860*/  BSYNC.RECONVERGENT B2 ;  /* 0x0000000000027941 */ /* 0x000fea0003800200 */
.L_x_56780:
        /* <DEDUP_REMOVED lines=10> */
.L_x_56779:
[----:B------:R-:W-:Y:S05]  /*23910*/  BSYNC.RECONVERGENT B1 ;  /* 0x0000000000017941 */ /* 0x000fea0003800200 */
.L_x_56778:
        /* <DEDUP_REMOVED lines=20> */
.L_x_56789:
        /* <DEDUP_REMOVED lines=13> */
.L_x_56791:
[----:B------:R-:W-:Y:S05]  /*23b30*/  BSYNC.RECONVERGENT B3 ;  /* 0x0000000000037941 */ /* 0x000fea0003800200 */
.L_x_56790:
        /* <DEDUP_REMOVED lines=43> */
.L_x_56788:
[----:B------:R-:W-:Y:S05]  /*23df0*/  BSYNC.RECONVERGENT B2 ;  /* 0x0000000000027941 */ /* 0x000fea0003800200 */
.L_x_56787:
        /* <DEDUP_REMOVED lines=10> */
.L_x_56786:
[----:B------:R-:W-:Y:S05]  /*23ea0*/  BSYNC.RECONVERGENT B1 ;  /* 0x0000000000017941 */ /* 0x000fea0003800200 */
.L_x_56785:
        /* <DEDUP_REMOVED lines=20> */
.L_x_56796:
        /* <DEDUP_REMOVED lines=13> */
.L_x_56798:
[----:B------:R-:W-:Y:S05]  /*240c0*/  BSYNC.RECONVERGENT B3 ;  /* 0x0000000000037941 */ /* 0x000fea0003800200 */
.L_x_56797:
        /* <DEDUP_REMOVED lines=43> */
.L_x_56795:
[----:B------:R-:W-:Y:S05]  /*24380*/  BSYNC.RECONVERGENT B2 ;  /* 0x0000000000027941 */ /* 0x000fea0003800200 */
.L_x_56794:
        /* <DEDUP_REMOVED lines=10> */
.L_x_56793:
[----:B------:R-:W-:Y:S05]  /*24430*/  BSYNC.RECONVERGENT B1 ;  /* 0x0000000000017941 */ /* 0x000fea0003800200 */
.L_x_56792:
        /* <DEDUP_REMOVED lines=20> */
.L_x_56803:
        /* <DEDUP_REMOVED lines=13> */
.L_x_56805:
[----:B------:R-:W-:Y:S05]  /*24650*/  BSYNC.RECONVERGENT B3 ;  /* 0x0000000000037941 */ /* 0x000fea0003800200 */
.L_x_56804:
        /* <DEDUP_REMOVED lines=43> */
.L_x_56802:
[----:B------:R-:W-:Y:S05]  /*24910*/  BSYNC.RECONVERGENT B2 ;  /* 0x0000000000027941 */ /* 0x000fea0003800200 */
.L_x_56801:
        /* <DEDUP_REMOVED lines=10> */
.L_x_56800:
[----:B------:R-:W-:Y:S05]  /*249c0*/  BSYNC.RECONVERGENT B1 ;  /* 0x0000000000017941 */ /* 0x000fea0003800200 */
.L_x_56799:
        /* <DEDUP_REMOVED lines=20> */
.L_x_56810:
        /* <DEDUP_REMOVED lines=13> */
.L_x_56812:
[----:B------:R-:W-:Y:S05]  /*24be0*/  BSYNC.RECONVERGENT B3 ;  /* 0x0000000000037941 */ /* 0x000fea0003800200 */
.L_x_56811:
        /* <DEDUP_REMOVED lines=42> */
.L_x_56809:
[----:B------:R-:W-:Y:S05]  /*24e90*/  BSYNC.RECONVERGENT B2 ;  /* 0x0000000000027941 */ /* 0x000fea0003800200 */
.L_x_56808:
        /* <DEDUP_REMOVED lines=10> */
.L_x_56807:
[----:B------:R-:W-:Y:S05]  /*24f40*/  BSYNC.RECONVERGENT B1 ;  /* 0x0000000000017941 */ /* 0x000fea0003800200 */
.L_x_56806:
        /* <DEDUP_REMOVED lines=19> */
.L_x_56816:
        /* <DEDUP_REMOVED lines=13> */
.L_x_56818:
[----:B------:R-:W-:Y:S05]  /*25150*/  BSYNC.RECONVERGENT B2 ;  /* 0x0000000000027941 */ /* 0x000fea0003800200 */
.L_x_56817:
        /* <DEDUP_REMOVED lines=43> */
.L_x_56815:
[----:B------:R-:W-:Y:S05]  /*25410*/  BSYNC.RECONVERGENT B1 ;  /* 0x0000000000017941 */ /* 0x000fea0003800200 */
.L_x_56814:
        /* <DEDUP_REMOVED lines=11> */
.L_x_56763:
        /* <DEDUP_REMOVED lines=21> */
.L_x_56823:
        /* <DEDUP_REMOVED lines=13> */
.L_x_56825:
[----:B------:R-:W-:Y:S05]  /*256f0*/  BSYNC.RECONVERGENT B3 ;  /* 0x0000000000037941 */ /* 0x000fea0003800200 */
.L_x_56824:
        /* <DEDUP_REMOVED lines=43> */
.L_x_56822:
[----:B------:R-:W-:Y:S05]  /*259b0*/  BSYNC.RECONVERGENT B2 ;  /* 0x0000000000027941 */ /* 0x000fea0003800200 */
.L_x_56821:
        /* <DEDUP_REMOVED lines=9> */
.L_x_56820:
[----:B------:R-:W-:Y:S05]  /*25a50*/  BSYNC.RECONVERGENT B1 ;  /* 0x0000000000017941 */ /* 0x000fea0003800200 */
.L_x_56819:
        /* <DEDUP_REMOVED lines=17> */
.L_x_56830:
        /* <DEDUP_REMOVED lines=13> */
.L_x_56832:
[----:B------:R-:W-:Y:S05]  /*25c40*/  BSYNC.RECONVERGENT B3 ;  /* 0x0000000000037941 */ /* 0x000fea0003800200 */
.L_x_56831:
        /* <DEDUP_REMOVED lines=43> */
.L_x_56829:
[----:B------:R-:W-:Y:S05]  /*25f00*/  BSYNC.RECONVERGENT B2 ;  /* 0x0000000000027941 */ /* 0x000fea0003800200 */
.L_x_56828:
        /* <DEDUP_REMOVED lines=9> */
.L_x_56827:
[----:B------:R-:W-:Y:S05]  /*25fa0*/  BSYNC.RECONVERGENT B1 ;  /* 0x0000000000017941 */ /* 0x000fea0003800200 */
.L_x_56826:
        /* <DEDUP_REMOVED lines=17> */
.L_x_56837:
        /* <DEDUP_REMOVED lines=13> */
.L_x_56839:
[----:B------:R-:W-:Y:S05]  /*26190*/  BSYNC.RECONVERGENT B3 ;  /* 0x0000000000037941 */ /* 0x000fea0003800200 */
.L_x_56838:
        /* <DEDUP_REMOVED lines=43> */
.L_x_56836:
[----:B------:R-:W-:Y:S05]  /*26450*/  BSYNC.RECONVERGENT B2 ;  /* 0x0000000000027941 */ /* 0x000fea0003800200 */
.L_x_56835:
        /* <DEDUP_REMOVED lines=9> */
.L_x_56834:
[----:B------:R-:W-:Y:S05]  /*264f0*/  BSYNC.RECONVERGENT B1 ;  /* 0x0000000000017941 */ /* 0x000fea0003800200 */
.L_x_56833:
        /* <DEDUP_REMOVED lines=17> */
.L_x_56844:
        /* <DEDUP_REMOVED lines=13> */
.L_x_56846:
[----:B------:R-:W-:Y:S05]  /*266e0*/  BSYNC.RECONVERGENT B3 ;  /* 0x0000000000037941 */ /* 0x000fea0003800200 */
.L_x_56845:
        /* <DEDUP_REMOVED lines=43> */
.L_x_56843:
[----:B------:R-:W-:Y:S05]  /*269a0*/  BSYNC.RECONVERGENT B2 ;  /* 0x0000000000027941 */ /* 0x000fea0003800200 */
.L_x_56842:
        /* <DEDUP_REMOVED lines=9> */
.L_x_56841:
[----:B------:R-:W-:Y:S05]  /*26a40*/  BSYNC.RECONVERGENT B1 ;  /* 0x0000000000017941 */ /* 0x000fea0003800200 */
.L_x_56840:
        /* <DEDUP_REMOVED lines=17> */
.L_x_56851:
        /* <DEDUP_REMOVED lines=13> */
.L_x_56853:
[----:B------:R-:W-:Y:S05]  /*26c30*/  BSYNC.RECONVERGENT B3 ;  /* 0x0000000000037941 */ /* 0x000fea0003800200 */
.L_x_56852:
        /* <DEDUP_REMOVED lines=43> */
.L_x_56850:
[----:B------:R-:W-:Y:S05]  /*26ef0*/  BSYNC.RECONVERGENT B2 ;  /* 0x0000000000027941 */ /* 0x000fea0003800200 */
.L_x_56849:
        /* <DEDUP_REMOVED lines=9> */
.L_x_56848:
[----:B------:R-:W-:Y:S05]  /*26f90*/  BSYNC.RECONVERGENT B1 ;  /* 0x0000000000017941 */ /* 0x000fea0003800200 */
.L_x_56847:
        /* <DEDUP_REMOVED lines=17> */
.L_x_56858:
        /* <DEDUP_REMOVED lines=13> */
.L_x_56860:
[----:B------:R-:W-:Y:S05]  /*27180*/  BSYNC.RECONVERGENT B3 ;  /* 0x0000000000037941 */ /* 0x000fea0003800200 */
.L_x_56859:
        /* <DEDUP_REMOVED lines=43> */
.L_x_56857:
[----:B------:R-:W-:Y:S05]  /*27440*/  BSYNC.RECONVERGENT B2 ;  /* 0x0000000000027941 */ /* 0x000fea0003800200 */
.L_x_56856:
        /* <DEDUP_REMOVED lines=9> */
.L_x_56855:
[----:B------:R-:W-:Y:S05]  /*274e0*/  BSYNC.RECONVERGENT B1 ;  /* 0x0000000000017941 */ /* 0x000fea0003800200 */
.L_x_56854:
        /* <DEDUP_REMOVED lines=17> */
.L_x_56865:
        /* <DEDUP_REMOVED lines=13> */
.L_x_56867:
[----:B------:R-:W-:Y:S05]  /*276d0*/  BSYNC.RECONVERGENT B3 ;  /* 0x0000000000037941 */ /* 0x000fea0003800200 */
.L_x_56866:
        /* <DEDUP_REMOVED lines=43> */
.L_x_56864:
[----:B------:R-:W-:Y:S05]  /*27990*/  BSYNC.RECONVERGENT B2 ;  /* 0x0000000000027941 */ /* 0x000fea0003800200 */
.L_x_56863:
        /* <DEDUP_REMOVED lines=9> */
.L_x_56862:
[----:B------:R-:W-:Y:S05]  /*27a30*/  BSYNC.RECONVERGENT B1 ;  /* 0x0000000000017941 */ /* 0x000fea0003800200 */
.L_x_56861:
        /* <DEDUP_REMOVED lines=16> */
.L_x_56870:
        /* <DEDUP_REMOVED lines=13> */
.L_x_56872:
[----:B------:R-:W-:Y:S05]  /*27c10*/  BSYNC.RECONVERGENT B2 ;  /* 0x0000000000027941 */ /* 0x000fea0003800200 */
.L_x_56871:
        /* <DEDUP_REMOVED lines=43> */
.L_x_56869:
[----:B------:R-:W-:Y:S05]  /*27ed0*/  BSYNC.RECONVERGENT B1 ;  /* 0x0000000000017941 */ /* 0x000fea0003800200 */
.L_x_56868:
        /* <DEDUP_REMOVED lines=9> */
.L_x_56813:
[----:B------:R-:W-:Y:S05]  /*27f70*/  BSYNC.RECONVERGENT B0 ;  /* 0x0000000000007941 */ /* 0x000fea0003800200 */
.L_x_56762:
[----:B------:R-:W-:Y:S01]  /*27f80*/  VIADD R27, R180, 0xc0 ;  /* 0x000000c0b41b7836 */ /* 0x000fe20000000000 */
[----:B------:R-:W-:Y:S03]  /*27f90*/  BSSY.RECONVERGENT B0, `(.L_x_56873) ;  /* 0x000001a000007945 */ /* 0x000fe60003800200 */
[----:B------:R-:W-:-:S05]  /*27fa0*/  IMAD.WIDE.U32 R26, R27, 0x20, R206 ;  /* 0x000000201b1a7825 */ /* 0x000fca00078e00ce */
[----:B-----5:R1:W-:Y:S04]  /*27fb0*/  STG.E.128 desc[UR6][R26.64], R44 ;  /* 0x0000002c1a007986 */ /* 0x0203e8000c101d06 */
[----:B------:R1:W-:Y:S01]  /*27fc0*/  STG.E.128 desc[UR6][R26.64+0x10], R40 ;  /* 0x000010281a007986 */ /* 0x0003e2000c101d06 */
[----:B------:R-:W-:Y:S05]  /*27fd0*/  @!P1 BRA `(.L_x_56874) ;  /* 0x0000000000549947 */ /* 0x000fea0003800000 */
[----:B0-----:R-:W-:Y:S01]  /*27fe0*/  SHF.L.U32 R29, R2, 0x10, RZ ;  /* 0x00000010021d7819 */ /* 0x001fe200000006ff */
[----:B-1----:R-:W0:Y:S01]  /*27ff0*/  LDC.64 R26, c[0x0][0x3b0] ;  /* 0x0000ec00ff1a7b82 */ /* 0x002e220000000a00 */
        /* <DEDUP_REMOVED lines=19> */
.L_x_56874:
[----:B------:R-:W-:Y:S05]  /*28130*/  BSYNC.RECONVERGENT B0 ;  /* 0x0000000000007941 */ /* 0x000fea0003800200 */
.L_x_56873:
[----:B------:R-:W-:Y:S04]  /*28140*/  BSSY.RECONVERGENT B0, `(.L_x_56875) ;  /* 0x0000006000007945 */ /* 0x000fe80003800200 */
[----:B------:R-:W-:Y:S05]  /*28150*/  @!P1 BRA `(.L_x_56876) ;  /* 0x0000000000109947 */ /* 0x000fea0003800000 */
[----:B------:R-:W3:Y:S01]  /*28160*/  LDC.64 R96, c[0x0][0x390] ;  /* 0x0000e400ff607b82 */ /* 0x000ee20000000a00 */
[----:B-12---:R-:W-:-:S05]  /*28170*/  IADD3 R27, PT, PT, R181, 0xe0, RZ ;  /* 0x000000e0b51b7810 */ /* 0x006fca0007ffe0ff */
[----:B---3--:R-:W-:-:S06]  /*28180*/  IMAD.WIDE.U32 R96, R27, 0x10, R96 ;  /* 0x000000101b607825 */ /* 0x008fcc00078e0060 */
[----:B------:R-:W5:Y:S02]  /*28190*/  LDG.E.128 R96, desc[UR6][R96.64] ;  /* 0x0000000660607981 */ /* 0x000f64000c1e1d00 */
.L_x_56876:
[----:B------:R-:W-:Y:S05]  /*281a0*/  BSYNC.RECONVERGENT B0 ;  /* 0x0000000000007941 */ /* 0x000fea0003800200 */
.L_x_56875:
[----:B------:R-:W-:Y:S04]  /*281b0*/  BSSY.RECONVERGENT B0, `(.L_x_56877) ;  /* 0x0000577000007945 */ /* 0x000fe80003800200 */
[----:B------:R-:W-:Y:S05]  /*281c0*/  @!P0 BRA `(.L_x_56878) ;  /* 0x0000002c00308947 */ /* 0x000fea0003800000 */
[----:B0-----:R-:W0:Y:S01]  /*281d0*/  LDC.64 R28, c[0x0][0x3a0] ;  /* 0x0000e800ff1c7b82 */ /* 0x001e220000000a00 */
[----:B-12---:R-:W-:-:S04]  /*281e0*/  VIADD R27, R180, 0xe0 ;  /* 0x000000e0b41b7836 */ /* 0x006fc80000000000 */
        /* <DEDUP_REMOVED lines=24> */
.L_x_56883:
        /* <DEDUP_REMOVED lines=13> */
.L_x_56885:
[----:B------:R-:W-:Y:S05]  /*28440*/  BSYNC.RECONVERGENT B3 ;  /* 0x0000000000037941 */ /* 0x000fea0003800200 */
.L_x_56884:
        /* <DEDUP_REMOVED lines=43> */
.L_x_56882:
[----:B------:R-:W-:Y:S05]  /*28700*/  BSYNC.RECONVERGENT B2 ;  /* 0x0000000000027941 */ /* 0x000fea0003800200 */
.L_x_56881:
        /* <DEDUP_REMOVED lines=10> */
.L_x_56880:
[----:B------:R-:W-:Y:S05]  /*287b0*/  BSYNC.RECONVERGENT B1 ;  /* 0x0000000000017941 */ /* 0x000fea0003800200 */
.L_x_56879:
        /* <DEDUP_REMOVED lines=20> */
.L_x_56890:
        /* <DEDUP_REMOVED lines=13> */
.L_x_56892:
[----:B------:R-:W-:Y:S05]  /*289d0*/  BSYNC.RECONVERGENT B3 ;  /* 0x0000000000037941 */ /* 0x000fea0003800200 */
.L_x_56891:
        /* <DEDUP_REMOVED lines=43> */
.L_x_56889:
[----:B------:R-:W-:Y:S05]  /*28c90*/  BSYNC.RECONVERGENT B2 ;  /* 0x0000000000027941 */ /* 0x000fea0003800200 */
.L_x_56888:
        /* <DEDUP_REMOVED lines=10> */
.L_x_56887:
[----:B------:R-:W-:Y:S05]  /*28d40*/  BSYNC.RECONVERGENT B1 ;  /* 0x0000000000017941 */ /* 0x000fea0003800200 */
.L_x_56886:
        /* <DEDUP_REMOVED lines=20> */
.L_x_56897:
        /* <DEDUP_REMOVED lines=13> */
.L_x_56899:
[----:B------:R-:W-:Y:S05]  /*28f60*/  BSYNC.RECONVERGENT B3 ;  /* 0x0000000000037941 */ /* 0x000fea0003800200 */
.L_x_56898:
        /* <DEDUP_REMOVED lines=43> */
.L_x_56896:
[----:B------:R-:W-:Y:S05]  /*29220*/  BSYNC.RECONVERGENT B2 ;  /* 0x0000000000027941 */ /* 0x000fea0003800200 */
.L_x_56895:
        /* <DEDUP_REMOVED lines=10> */
.L_x_56894:
[----:B------:R-:W-:Y:S05]  /*292d0*/  BSYNC.RECONVERGENT B1 ;  /* 0x0000000000017941 */ /* 0x000fea0003800200 */
.L_x_56893:
        /* <DEDUP_REMOVED lines=20> */
.L_x_56904:
        /* <DEDUP_REMOVED lines=13> */
.L_x_56906:
[----:B------:R-:W-:Y:S05]  /*294f0*/  BSYNC.RECONVERGENT B3 ;  /* 0x0000000000037941 */ /* 0x000fea0003800200 */
.L_x_56905:
        /* <DEDUP_REMOVED lines=43> */
.L_x_56903:
[----:B------:R-:W-:Y:S05]  /*297b0*/  BSYNC.RECONVERGENT B2 ;  /* 0x0000000000027941 */ /* 0x000fea0003800200 */
.L_x_56902:
        /* <DEDUP_REMOVED lines=10> */
.L_x_56901:
[----:B------:R-:W-:Y:S05]  /*29860*/  BSYNC.RECONVERGENT B1 ;  /* 0x0000000000017941 */ /* 0x000fea0003800200 */
.L_x_56900:
        /* <DEDUP_REMOVED lines=20> */
.L_x_56911:
        /* <DEDUP_REMOVED lines=13> */
.L_x_56913:
[----:B------:R-:W-:Y:S05]  /*29a80*/  BSYNC.RECONVERGENT B3 ;  /* 0x0000000000037941 */ /* 0x000fea0003800200 */
.L_x_56912:
        /* <DEDUP_REMOVED lines=43> */
.L_x_56910:
[----:B------:R-:W-:Y:S05]  /*29d40*/  BSYNC.RECONVERGENT B2 ;  /* 0x0000000000027941 */ /* 0x000fea0003800200 */
.L_x_56909:
        /* <DEDUP_REMOVED lines=10> */
.L_x_56908:
[----:B------:R-:W-:Y:S05]  /*29df0*/  BSYNC.RECONVERGENT B1 ;  /* 0x0000000000017941 */ /* 0x000fea0003800200 */
.L_x_56907:
        /* <DEDUP_REMOVED lines=20> */
.L_x_56918:
        /* <DEDUP_REMOVED lines=13> */
.L_x_56920:
[----:B------:R-:W-:Y:S05]  /*2a010*/  BSYNC.RECONVERGENT B3 ;  /* 0x0000000000037941 */ /* 0x000fea0003800200 */
.L_x_56919:
        /* <DEDUP_REMOVED lines=43> */
.L_x_56917:
[----:B------:R-:W-:Y:S05]  /*2a2d0*/  BSYNC.RECONVERGENT B2 ;  /* 0x0000000000027941 */ /* 0x000fea0003800200 */
.L_x_56916:
        /* <DEDUP_REMOVED lines=10> */
.L_x_56915:
[----:B------:R-:W-:Y:S05]  /*2a380*/  BSYNC.RECONVERGENT B1 ;  /* 0x0000000000017941 */ /* 0x000fea0003800200 */
.L_x_56914:
        /* <DEDUP_REMOVED lines=20> */
.L_x_56925:
        /* <DEDUP_REMOVED lines=13> */
.L_x_56927:
[----:B------:R-:W-:Y:S05]  /*2a5a0*/  BSYNC.RECONVERGENT B3 ;  /* 0x0000000000037941 */ /* 0x000fea0003800200 */
.L_x_56926:
        /* <DEDUP_REMOVED lines=43> */
.L_x_56924:
[----:B------:R-:W-:Y:S05]  /*2a860*/  BSYNC.RECONVERGENT B2 ;  /* 0x0000000000027941 */ /* 0x000fea0003800200 */
.L_x_56923:
        /* <DEDUP_REMOVED lines=10> */
.L_x_56922:
[----:B------:R-:W-:Y:S05]  /*2a910*/  BSYNC.RECONVERGENT B1 ;  /* 0x0000000000017941 */ /* 0x000fea0003800200 */
.L_x_56921:
        /* <DEDUP_REMOVED lines=19> */
.L_x_56931:
        /* <DEDUP_REMOVED lines=13> */
.L_x_56933:
[----:B------:R-:W-:Y:S05]  /*2ab20*/  BSYNC.RECONVERGENT B2 ;  /* 0x0000000000027941 */ /* 0x000fea0003800200 */
.L_x_56932:
        /* <DEDUP_REMOVED lines=42> */
.L_x_56930:
[----:B------:R-:W-:Y:S05]  /*2add0*/  BSYNC.RECONVERGENT B1 ;  /* 0x0000000000017941 */ /* 0x000fea0003800200 */
.L_x_56929:
        /* <DEDUP_REMOVED lines=11> */
.L_x_56878:
[----:B------:R-:W-:Y:S01]  /*2ae90*/  BSSY.RECONVERGENT B1, `(.L_x_56934) ;  /* 0x0000057000017945 */ /* 0x000fe20003800200 */
[----:B------:R-:W-:Y:S01]  /*2aea0*/  IMAD.MOV.U32 R182, RZ, RZ, R24 ;  /* 0x000000ffffb67224 */ /* 0x000fe200078e0018 */
        /* <DEDUP_REMOVED lines=19> */
.L_x_56938:
        /* <DEDUP_REMOVED lines=13> */
.L_x_56940:
[----:B------:R-:W-:Y:S05]  /*2b0b0*/  BSYNC.RECONVERGENT B3 ;  /* 0x0000000000037941 */ /* 0x000fea0003800200 */
.L_x_56939:
        /* <DEDUP_REMOVED lines=42> */
.L_x_56937:
[----:B------:R-:W-:Y:S05]  /*2b360*/  BSYNC.RECONVERGENT B2 ;  /* 0x0000000000027941 */ /* 0x000fea0003800200 */
.L_x_56936:
        /* <DEDUP_REMOVED lines=9> */
.L_x_56935:
[----:B------:R-:W-:Y:S05]  /*2b400*/  BSYNC.RECONVERGENT B1 ;  /* 0x0000000000017941 */ /* 0x000fea0003800200 */
.L_x_56934:
        /* <DEDUP_REMOVED lines=17> */
.L_x_56945:
        /* <DEDUP_REMOVED lines=13> */
.L_x_56947:
[----:B------:R-:W-:Y:S05]  /*2b5f0*/  BSYNC.RECONVERGENT B3 ;  /* 0x0000000000037941 */ /* 0x000fea0003800200 */
.L_x_56946:
        /* <DEDUP_REMOVED lines=43> */
.L_x_56944:
[----:B------:R-:W-:Y:S05]  /*2b8b0*/  BSYNC.RECONVERGENT B2 ;  /* 0x0000000000027941 */ /* 0x000fea0003800200 */
.L_x_56943:
        /* <DEDUP_REMOVED lines=9> */
.L_x_56942:
[----:B------:R-:W-:Y:S05]  /*2b950*/  BSYNC.RECONVERGENT B1 ;  /* 0x0000000000017941 */ /* 0x000fea0003800200 */
.L_x_56941:
        /* <DEDUP_REMOVED lines=17> */
.L_x_56952:
        /* <DEDUP_REMOVED lines=13> */
.L_x_56954:
[----:B------:R-:W-:Y:S05]  /*2bb40*/  BSYNC.RECONVERGENT B3 ;  /* 0x0000000000037941 */ /* 0x000fea0003800200 */
.L_x_56953:
        /* <DEDUP_REMOVED lines=43> */
.L_x_56951:
[----:B------:R-:W-:Y:S05]  /*2be00*/  BSYNC.RECONVERGENT B2 ;  /* 0x0000000000027941 */ /* 0x000fea0003800200 */
.L_x_56950:
        /* <DEDUP_REMOVED lines=9> */
.L_x_56949:
[----:B------:R-:W-:Y:S05]  /*2bea0*/  BSYNC.RECONVERGENT B1 ;  /* 0x0000000000017941 */ /* 0x000fea0003800200 */
.L_x_56948:
        /* <DEDUP_REMOVED lines=17> */
.L_x_56959:
        /* <DEDUP_REMOVED lines=13> */
.L_x_56961:
[----:B------:R-:W-:Y:S05]  /*2c090*/  BSYNC.RECONVERGENT B3 ;  /* 0x0000000000037941 */ /* 0x000fea0003800200 */
.L_x_56960:
        /* <DEDUP_REMOVED lines=43> */
.L_x_56958:
[----:B------:R-:W-:Y:S05]  /*2c350*/  BSYNC.RECONVERGENT B2 ;  /* 0x0000000000027941 */ /* 0x000fea0003800200 */
.L_x_56957:
        /* <DEDUP_REMOVED lines=9> */
.L_x_56956:
[----:B------:R-:W-:Y:S05]  /*2c3f0*/  BSYNC.RECONVERGENT B1 ;  /* 0x0000000000017941 */ /* 0x000fea0003800200 */
.L_x_56955:
        /* <DEDUP_REMOVED lines=17> */
.L_x_56966:
        /* <DEDUP_REMOVED lines=13> */
.L_x_56968:
[----:B------:R-:W-:Y:S05]  /*2c5e0*/  BSYNC.RECONVERGENT B3 ;  /* 0x0000000000037941 */ /* 0x000fea0003800200 */
.L_x_56967:
        /* <DEDUP_REMOVED lines=43> */
.L_x_56965:
[----:B------:R-:W-:Y:S05]  /*2c8a0*/  BSYNC.RECONVERGENT B2 ;  /* 0x0000000000027941 */ /* 0x000fea0003800200 */
.L_x_56964:
        /* <DEDUP_REMOVED lines=9> */
.L_x_56963:
[----:B------:R-:W-:Y:S05]  /*2c940*/  BSYNC.RECONVERGENT B1 ;  /* 0x0000000000017941 */ /* 0x000fea0003800200 */
.L_x_56962:
        /* <DEDUP_REMOVED lines=17> */
.L_x_56973:
        /* <DEDUP_REMOVED lines=13> */
.L_x_56975:
[----:B------:R-:W-:Y:S05]  /*2cb30*/  BSYNC.RECONVERGENT B3 ;  /* 0x0000000000037941 */ /* 0x000fea0003800200 */
.L_x_56974:
        /* <DEDUP_REMOVED lines=43> */
.L_x_56972:
[----:B------:R-:W-:Y:S05]  /*2cdf0*/  BSYNC.RECONVERGENT B2 ;  /* 0x0000000000027941 */ /* 0x000fea0003800200 */
.L_x_56971:
        /* <DEDUP_REMOVED lines=9> */
.L_x_56970:
[----:B------:R-:W-:Y:S05]  /*2ce90*/  BSYNC.RECONVERGENT B1 ;  /* 0x0000000000017941 */ /* 0x000fea0003800200 */
.L_x_56969:
        /* <DEDUP_REMOVED lines=17> */
.L_x_56980:
        /* <DEDUP_REMOVED lines=13> */
.L_x_56982:
[----:B------:R-:W-:Y:S05]  /*2d080*/  BSYNC.RECONVERGENT B3 ;  /* 0x0000000000037941 */ /* 0x000fea0003800200 */
.L_x_56981:
        /* <DEDUP_REMOVED lines=43> */
.L_x_56979:
[----:B------:R-:W-:Y:S05]  /*2d340*/  BSYNC.RECONVERGENT B2 ;  /* 0x0000000000027941 */ /* 0x000fea0003800200 */
.L_x_56978:
        /* <DEDUP_REMOVED lines=9> */
.L_x_56977:
[----:B------:R-:W-:Y:S05]  /*2d3e0*/  BSYNC.RECONVERGENT B1 ;  /* 0x0000000000017941 */ /* 0x000fea0003800200 */
.L_x_56976:
        /* <DEDUP_REMOVED lines=16> */
.L_x_56985:
        /* <DEDUP_REMOVED lines=13> */
.L_x_56987:
[----:B------:R-:W-:Y:S05]  /*2d5c0*/  BSYNC.RECONVERGENT B2 ;  /* 0x0000000000027941 */ /* 0x000fea0003800200 */
.L_x_56986:
[----:B------:R-:W-:Y:S01]  /*2d5d0*/  IMAD.WIDE.U32 R26, R199, -0x326172a9, RZ ;  /* 0xcd9e8d57c71a7825 */ /* 0x000fe200078e00ff */
[----:B------:R-:W-:-:S03]  /*2d5e0*/  LOP3.LUT R30, R193, R25, R205, 0x96, !PT ;  /* 0x00000019c11e7212 */ /* 0x000fc600078e96cd */
[----:B------:R-:W-:Y:S01]  /*2d5f0*/  HFMA2 R183, -RZ, RZ, 0, 0 ;  /* 0x00000000ffb77431 */ /* 0x000fe200000001ff */
        /* <DEDUP_REMOVED lines=40> */
.L_x_56984:
[----:B------:R-:W-:Y:S05]  /*2d880*/  BSYNC.RECONVERGENT B1 ;  /* 0x0000000000017941 */ /* 0x000fea0003800200 */
.L_x_56983:
        /* <DEDUP_REMOVED lines=9> */
.L_x_56928:
[----:B------:R-:W-:Y:S05]  /*2d920*/  BSYNC.RECONVERGENT B0 ;  /* 0x0000000000007941 */ /* 0x000fea0003800200 */
.L_x_56877:
[----:B------:R-:W-:Y:S01]  /*2d930*/  IADD3 R25, PT, PT, R180, 0xe0, RZ ;  /* 0x000000e0b4197810 */ /* 0x000fe20007ffe0ff */
[----:B------:R-:W-:Y:S04]  /*2d940*/  BSSY.RECONVERGENT B0, `(.L_x_56988) ;  /* 0x000001a000007945 */ /* 0x000fe80003800200 */
[----:B------:R-:W-:-:S05]  /*2d950*/  IMAD.WIDE.U32 R24, R25, 0x20, R206 ;  /* 0x0000002019187825 */ /* 0x000fca00078e00ce */
[----:B-----5:R1:W-:Y:S04]  /*2d960*/  STG.E.128 desc[UR6][R24.64], R36 ;  /* 0x0000002418007986 */ /* 0x0203e8000c101d06 */
[----:B------:R1:W-:Y:S01]  /*2d970*/  STG.E.128 desc[UR6][R24.64+0x10], R32 ;  /* 0x0000102018007986 */ /* 0x0003e2000c101d06 */
[----:B------:R-:W-:Y:S05]  /*2d980*/  @!P1 BRA `(.L_x_56989) ;  /* 0x0000000000549947 */ /* 0x000fea0003800000 */
[----:B------:R-:W-:Y:S01]  /*2d990*/  IMAD.U32 R27, R2, 0x10000, RZ ;  /* 0x00010000021b7824 */ /* 0x000fe200078e00ff */
[----:B-1----:R-:W1:Y:S01]  /*2d9a0*/  LDC.64 R24, c[0x0][0x3b0] ;  /* 0x0000ec00ff187b82 */ /* 0x002e620000000a00 */
[----:B------:R-:W-:Y:S02]  /*2d9b0*/  LOP3.LUT R26, R0, 0xffff, RZ, 0xc0, !PT ;  /* 0x0000ffff001a7812 */ /* 0x000fe400078ec0ff */
[----:B0-----:R-:W-:Y:S02]  /*2d9c0*/  PRMT R29, R3, 0x7104, RZ ;  /* 0x00007104031d7816 */ /* 0x001fe400000000ff */
        /* <DEDUP_REMOVED lines=14> */
[----:B-1----:R-:W-:Y:S01]  /*2dab0*/  IMAD.WIDE.U32 R24, R27, 0x8, R24 ;  /* 0x000000081b187825 */ /* 0x002fe200078e0018 */
[----:B------:R-:W-:-:S05]  /*2dac0*/  LOP3.LUT R28, R187, 0xff, R8, 0xf8, !PT ;  /* 0x000000ffbb1c7812 */ /* 0x000fca00078ef808 */
[----:B------:R2:W-:Y:S02]  /*2dad0*/  STG.E.64 desc[UR6][R24.64], R28 ;  /* 0x0000001c18007986 */ /* 0x0005e4000c101b06 */
.L_x_56989:
[----:B------:R-:W-:Y:S05]  /*2dae0*/  BSYNC.RECONVERGENT B0 ;  /* 0x0000000000007941 */ /* 0x000fea0003800200 */
.L_x_56988:
[----:B------:R-:W-:Y:S04]  /*2daf0*/  BSSY.RECONVERGENT B0, `(.L_x_56990) ;  /* 0x0000006000007945 */ /* 0x000fe80003800200 */
[----:B------:R-:W-:Y:S05]  /*2db00*/  @!P1 BRA `(.L_x_56991) ;  /* 0x0000000000109947 */ /* 0x000fea0003800000 */
[----:B------:R-:W3:Y:S01]  /*2db10*/  LDC.64 R96, c[0x0][0x390] ;  /* 0x0000e400ff607b82 */ /* 0x000ee20000000a00 */
[----:B-12---:R-:W-:-:S04]  /*2db20*/  VIADD R25, R181, 0x100 ;  /* 0x00000100b5197836 */ /* 0x006fc80000000000 */
[----:B---3--:R-:W-:-:S06]  /*2db30*/  IMAD.WIDE.U32 R96, R25, 0x10, R96 ;  /* 0x0000001019607825 */ /* 0x008fcc00078e0060 */
[----:B------:R-:W5:Y:S02]  /*2db40*/  LDG.E.128 R96, desc[UR6][R96.64] ;  /* 0x0000000660607981 */ /* 0x000f64000c1e1d00 */
.L_x_56991:
[----:B------:R-:W-:Y:S05]  /*2db50*/  BSYNC.RECONVERGENT B0 ;  /* 0x0000000000007941 */ /* 0x000fea0003800200 */
.L_x_56990:
[----:B------:R-:W-:Y:S04]  /*2db60*/  BSSY.RECONVERGENT B0, `(.L_x_56992) ;  /* 0x0000573000007945 */ /* 0x000fe80003800200 */
[----:B------:R-:W-:Y:S05]  /*2db70*/  @!P0 BRA `(.L_x_56993) ;  /* 0x0000002c00208947 */ /* 0x000fea0003800000 */
[----:B------:R-:W3:Y:S01]  /*2db80*/  LDC.64 R186, c[0x0][0x3a0] ;  /* 0x0000e800ffba7b82 */ /* 0x000ee20000000a00 */
[----:B-12---:R-:W-:-:S05]  /*2db90*/  IADD3 R25, PT, PT, R180, 0x100, RZ ;  /* 0x00000100b4197810 */ /* 0x006fca0007ffe0ff */
[----:B---3--:R-:W-:-:S05]  /*2dba0*/  IMAD.WIDE.U32 R186, R25, 0x20, R186 ;  /* 0x0000002019ba7825 */ /* 0x008fca00078e00ba */
[----:B0-----:R0:W5:Y:S04]  /*2dbb0*/  LDG.E.128 R28, desc[UR6][R186.64] ;  /* 0x00000006ba1c7981 */ /* 0x001168000c1e1d00 */
        /* <DEDUP_REMOVED lines=22> */
.L_x_56998:
        /* <DEDUP_REMOVED lines=13> */
.L_x_57000:
[----:B------:R-:W-:Y:S05]  /*2ddf0*/  BSYNC.RECONVERGENT B3 ;  /* 0x0000000000037941 */ /* 0x000fea0003800200 */
.L_x_56999:
        /* <DEDUP_REMOVED lines=42> */
.L_x_56997:
[----:B------:R-:W-:Y:S05]  /*2e0a0*/  BSYNC.RECONVERGENT B2 ;  /* 0x0000000000027941 */ /* 0x000fea0003800200 */
.L_x_56996:
        /* <DEDUP_REMOVED lines=10> */
.L_x_56995:
[----:B------:R-:W-:Y:S05]  /*2e150*/  BSYNC.RECONVERGENT B1 ;  /* 0x0000000000017941 */ /* 0x000fea0003800200 */
.L_x_56994:
        /* <DEDUP_REMOVED lines=20> */
.L_x_57005:
        /* <DEDUP_REMOVED lines=13> */
.L_x_57007:
[----:B------:R-:W-:Y:S05]  /*2e370*/  BSYNC.RECONVERGENT B3 ;  /* 0x0000000000037941 */ /* 0x000fea0003800200 */
.L_x_57006:
        /* <DEDUP_REMOVED lines=43> */
.L_x_57004:
[----:B------:R-:W-:Y:S05]  /*2e630*/  BSYNC.RECONVERGENT B2 ;  /* 0x0000000000027941 */ /* 0x000fea0003800200 */
.L_x_57003:
        /* <DEDUP_REMOVED lines=10> */
.L_x_57002:
[----:B------:R-:W-:Y:S05]  /*2e6e0*/  BSYNC.RECONVERGENT B1 ;  /* 0x0000000000017941 */ /* 0x000fea0003800200 */
.L_x_57001:
        /* <DEDUP_REMOVED lines=20> */
.L_x_57012:
        /* <DEDUP_REMOVED lines=13> */
.L_x_57014:
[----:B------:R-:W-:Y:S05]  /*2e900*/  BSYNC.RECONVERGENT B3 ;  /* 0x0000000000037941 */ /* 0x000fea0003800200 */
.L_x_57013:
        /* <DEDUP_REMOVED lines=42> */
.L_x_57011:
[----:B------:R-:W-:Y:S05]  /*2ebb0*/  BSYNC.RECONVERGENT B2 ;  /* 0x0000000000027941 */ /* 0x000fea0003800200 */
.L_x_57010:
        /* <DEDUP_REMOVED lines=10> */
.L_x_57009:
[----:B------:R-:W-:Y:S05]  /*2ec60*/  BSYNC.RECONVERGENT B1 ;  /* 0x0000000000017941 */ /* 0x000fea0003800200 */
.L_x_57008:
        /* <DEDUP_REMOVED lines=20> */
.L_x_57019:
        /* <DEDUP_REMOVED lines=13> */
.L_x_57021:
[----:B------:R-:W-:Y:S05]  /*2ee80*/  BSYNC.RECONVERGENT B3 ;  /* 0x0000000000037941 */ /* 0x000fea0003800200 */
.L_x_57020:
        /* <DEDUP_REMOVED lines=43> */
.L_x_57018:
[----:B------:R-:W-:Y:S05]  /*2f140*/  BSYNC.RECONVERGENT B2 ;  /* 0x0000000000027941 */ /* 0x000fea0003800200 */
.L_x_57017:
        /* <DEDUP_REMOVED lines=10> */
.L_x_57016:
[----:B------:R-:W-:Y:S05]  /*2f1f0*/  BSYNC.RECONVERGENT B1 ;  /* 0x0000000000017941 */ /* 0x000fea0003800200 */
.L_x_57015:
        /* <DEDUP_REMOVED lines=20> */
.L_x_57026:
        /* <DEDUP_REMOVED lines=13> */
.L_x_57028:
[----:B------:R-:W-:Y:S05]  /*2f410*/  BSYNC.RECONVERGENT B3 ;  /* 0x0000000000037941 */ /* 0x000fea0003800200 */
.L_x_57027:
        /* <DEDUP_REMOVED lines=42> */
.L_x_57025:
[----:B------:R-:W-:Y:S05]  /*2f6c0*/  BSYNC.RECONVERGENT B2 ;  /* 0x0000000000027941 */ /* 0x000fea0003800200 */
.L_x_57024:
        /* <DEDUP_REMOVED lines=10> */
.L_x_57023:
[----:B------:R-:W-:Y:S05]  /*2f770*/  BSYNC.RECONVERGENT B1 ;  /* 0x0000000000017941 */ /* 0x000fea0003800200 */
.L_x_57022:
        /* <DEDUP_REMOVED lines=20> */
.L_x_57033:
        /* <DEDUP_REMOVED lines=13> */
.L_x_57035:
[----:B------:R-:W-:Y:S05]  /*2f990*/  BSYNC.RECONVERGENT B3 ;  /* 0x0000000000037941 */ /* 0x000fea0003800200 */
.L_x_57034:
        /* <DEDUP_REMOVED lines=43> */
.L_x_57032:
[----:B------:R-:W-:Y:S05]  /*2fc50*/  BSYNC.RECONVERGENT B2 ;  /* 0x0000000000027941 */ /* 0x000fea0003800200 */
.L_x_57031:
        /* <DEDUP_REMOVED lines=10> */
.L_x_57030:
[----:B------:R-:W-:Y:S05]  /*2fd00*/  BSYNC.RECONVERGENT B1 ;  /* 0x0000000000017941 */ /* 0x000fea0003800200 */
.L_x_57029:
        /* <DEDUP_REMOVED lines=20> */
.L_x_57040:
        /* <DEDUP_REMOVED lines=13> */
.L_x_57042:
[----:B------:R-:W-:Y:S05]  /*2ff20*/  BSYNC.RECONVERGENT B3 ;  /* 0x0000000000037941 */ /* 0x000fea0003800200 */
.L_x_57041:
        /* <DEDUP_REMOVED lines=42> */
.L_x_57039:
[----:B------:R-:W-:Y:S05]  /*301d0*/  BSYNC.RECONVERGENT B2 ;  /* 0x0000000000027941 */ /* 0x000fea0003800200 */
.L_x_57038:
        /* <DEDUP_REMOVED lines=10> */
.L_x_57037:
[----:B------:R-:W-:Y:S05]  /*30280*/  BSYNC.RECONVERGENT B1 ;  /* 0x0000000000017941 */ /* 0x000fea0003800200 */
.L_x_57036:
        /* <DEDUP_REMOVED lines=19> */
.L_x_57046:
        /* <DEDUP_REMOVED lines=13> */
.L_x_57048:
[----:B------:R-:W-:Y:S05]  /*30490*/  BSYNC.RECONVERGENT B2 ;  /* 0x0000000000027941 */ /* 0x000fea0003800200 */
.L_x_57047:
        /* <DEDUP_REMOVED lines=42> */
.L_x_57045:
[----:B------:R-:W-:Y:S05]  /*30740*/  BSYNC.RECONVERGENT B1 ;  /* 0x0000000000017941 */ /* 0x000fea0003800200 */
.L_x_57044:
        /* <DEDUP_REMOVED lines=11> */
.L_x_56993:
[----:B------:R-:W-:Y:S01]  /*30800*/  BSSY.RECONVERGENT B1, `(.L_x_57049) ;  /* 0x0000057000017945 */ /* 0x000fe20003800200 */
[----:B0-2---:R-:W-:Y:S01]  /*30810*/  HFMA2 R28, -RZ, RZ, 0, 0 ;  /* 0x00000000ff1c7431 */ /* 0x005fe200000001ff */
        /* <DEDUP_REMOVED lines=19> */
.L_x_57053:
        /* <DEDUP_REMOVED lines=13> */
.L_x_57055:
[----:B------:R-:W-:Y:S05]  /*30a20*/  BSYNC.RECONVERGENT B3 ;  /* 0x0000000000037941 */ /* 0x000fea0003800200 */
.L_x_57054:
        /* <DEDUP_REMOVED lines=42> */
.L_x_57052:
[----:B------:R-:W-:Y:S05]  /*30cd0*/  BSYNC.RECONVERGENT B2 ;  /* 0x0000000000027941 */ /* 0x000fea0003800200 */
.L_x_57051:
        /* <DEDUP_REMOVED lines=9> */
.L_x_57050:
[----:B------:R-:W-:Y:S05]  /*30d70*/  BSYNC.RECONVERGENT B1 ;  /* 0x0000000000017941 */ /* 0x000fea0003800200 */
.L_x_57049:
        /* <DEDUP_REMOVED lines=17> */
.L_x_57060:
        /* <DEDUP_REMOVED lines=13> */
.L_x_57062:
[----:B------:R-:W-:Y:S05]  /*30f60*/  BSYNC.RECONVERGENT B3 ;  /* 0x0000000000037941 */ /* 0x000fea0003800200 */
.L_x_57061:
        /* <DEDUP_REMOVED lines=43> */
.L_x_57059:
[----:B------:R-:W-:Y:S05]  /*31220*/  BSYNC.RECONVERGENT B2 ;  /* 0x0000000000027941 */ /* 0x000fea0003800200 */
.L_x_57058:
        /* <DEDUP_REMOVED lines=9> */
.L_x_57057:
[----:B------:R-:W-:Y:S05]  /*312c0*/  BSYNC.RECONVERGENT B1 ;  /* 0x0000000000017941 */ /* 0x000fea0003800200 */
.L_x_57056:
        /* <DEDUP_REMOVED lines=17> */
.L_x_57067:
        /* <DEDUP_REMOVED lines=13> */
.L_x_57069:
[----:B------:R-:W-:Y:S05]  /*314b0*/  BSYNC.RECONVERGENT B3 ;  /* 0x0000000000037941 */ /* 0x000fea0003800200 */
.L_x_57068:
        /* <DEDUP_REMOVED lines=43> */
.L_x_57066:
[----:B------:R-:W-:Y:S05]  /*31770*/  BSYNC.RECONVERGENT B2 ;  /* 0x0000000000027941 */ /* 0x000fea0003800200 */
.L_x_57065:
        /* <DEDUP_REMOVED lines=9> */
.L_x_57064:
[----:B------:R-:W-:Y:S05]  /*31810*/  BSYNC.RECONVERGENT B1 ;  /* 0x0000000000017941 */ /* 0x000fea0003800200 */
.L_x_57063:
        /* <DEDUP_REMOVED lines=17> */
.L_x_57074:
        /* <DEDUP_REMOVED lines=13> */
.L_x_57076:
[----:B------:R-:W-:Y:S05]  /*31a00*/  BSYNC.RECONVERGENT B3 ;  /* 0x0000000000037941 */ /* 0x000fea0003800200 */
.L_x_57075:
        /* <DEDUP_REMOVED lines=43> */
.L_x_57073:
[----:B------:R-:W-:Y:S05]  /*31cc0*/  BSYNC.RECONVERGENT B2 ;  /* 0x0000000000027941 */ /* 0x000fea0003800200 */
.L_x_57072:
        /* <DEDUP_REMOVED lines=9> */
.L_x_57071:
[----:B------:R-:W-:Y:S05]  /*31d60*/  BSYNC.RECONVERGENT B1 ;  /* 0x0000000000017941 */ /* 0x000fea0003800200 */
.L_x_57070:
        /* <DEDUP_REMOVED lines=17> */
.L_x_57081:
        /* <DEDUP_REMOVED lines=13> */
.L_x_57083:
[----:B------:R-:W-:Y:S05]  /*31f50*/  BSYNC.RECONVERGENT B3 ;  /* 0x0000000000037941 */ /* 0x000fea0003800200 */
.L_x_57082:
        /* <DEDUP_REMOVED lines=43> */
.L_x_57080:
[----:B------:R-:W-:Y:S05]  /*32210*/  BSYNC.RECONVERGENT B2 ;  /* 0x0000000000027941 */ /* 0x000fea0003800200 */
.L_x_57079:
        /* <DEDUP_REMOVED lines=9> */
.L_x_57078:
[----:B------:R-:W-:Y:S05]  /*322b0*/  BSYNC.RECONVERGENT B1 ;  /* 0x0000000000017941 */ /* 0x000fea0003800200 */
.L_x_57077:
        /* <DEDUP_REMOVED lines=17> */
.L_x_57088:
        /* <DEDUP_REMOVED lines=13> */
.L_x_57090:
[----:B------:R-:W-:Y:S05]  /*324a0*/  BSYNC.RECONVERGENT B3 ;  /* 0x0000000000037941 */ /* 0x000fea0003800200 */
.L_x_57089:
        /* <DEDUP_REMOVED lines=43> */
.L_x_57087:
[----:B------:R-:W-:Y:S05]  /*32760*/  BSYNC.RECONVERGENT B2 ;  /* 0x0000000000027941 */ /* 0x000fea0003800200 */
.L_x_57086:
        /* <DEDUP_REMOVED lines=9> */
.L_x_57085:
[----:B------:R-:W-:Y:S05]  /*32800*/  BSYNC.RECONVERGENT B1 ;  /* 0x0000000000017941 */ /* 0x000fea0003800200 */
.L_x_57084:
        /* <DEDUP_REMOVED lines=17> */
.L_x_57095:
        /* <DEDUP_REMOVED lines=13> */
.L_x_57097:
[----:B------:R-:W-:Y:S05]  /*329f0*/  BSYNC.RECONVERGENT B3 ;  /* 0x0000000000037941 */ /* 0x000fea0003800200 */
.L_x_57096:
        /* <DEDUP_REMOVED lines=43> */
.L_x_57094:
[----:B------:R-:W-:Y:S05]  /*32cb0*/  BSYNC.RECONVERGENT B2 ;  /* 0x0000000000027941 */ /* 0x000fea0003800200 */
.L_x_57093:
        /* <DEDUP_REMOVED lines=9> */
.L_x_57092:
[----:B------:R-:W-:Y:S05]  /*32d50*/  BSYNC.RECONVERGENT B1 ;  /* 0x0000000000017941 */ /* 0x000fea0003800200 */
.L_x_57091:
        /* <DEDUP_REMOVED lines=16> */
.L_x_57100:
        /* <DEDUP_REMOVED lines=13> */
.L_x_57102:
[----:B------:R-:W-:Y:S05]  /*32f30*/  BSYNC.RECONVERGENT B2 ;  /* 0x0000000000027941 */ /* 0x000fea0003800200 */
.L_x_57101:
        /* <DEDUP_REMOVED lines=43> */
.L_x_57099:
[----:B------:R-:W-:Y:S05]  /*331f0*/  BSYNC.RECONVERGENT B1 ;  /* 0x0000000000017941 */ /* 0x000fea0003800200 */
.L_x_57098:
        /* <DEDUP_REMOVED lines=9> */
.L_x_57043:
[----:B------:R-:W-:Y:S05]  /*33290*/  BSYNC.RECONVERGENT B0 ;  /* 0x0000000000007941 */ /* 0x000fea0003800200 */
.L_x_56992:
[----:B------:R-:W-:Y:S01]  /*332a0*/  VIADD R183, R180, 0x100 ;  /* 0x00000100b4b77836 */ /* 0x000fe20000000000 */
[----:B------:R-:W-:Y:S01]  /*332b0*/  BSSY.RECONVERGENT B0, `(.L_x_57103) ;  /* 0x000001b000007945 */ /* 0x000fe20003800200 */
[----:B------:R-:W-:Y:S02]  /*332c0*/  IADD3 R209, PT, PT, R181, 0x120, RZ ;  /* 0x00000120b5d17810 */ /* 0x000fe40007ffe0ff */
[----:B------:R-:W-:-:S05]  /*332d0*/  IMAD.WIDE.U32 R182, R183, 0x20, R206 ;  /* 0x00000020b7b67825 */ /* 0x000fca00078e00ce */
[----:B-----5:R0:W-:Y:S04]  /*332e0*/  STG.E.128 desc[UR6][R182.64], R28 ;  /* 0x0000001cb6007986 */ /* 0x0201e8000c101d06 */
[----:B------:R0:W-:Y:S01]  /*332f0*/  STG.E.128 desc[UR6][R182.64+0x10], R24 ;  /* 0x00001018b6007986 */ /* 0x0001e2000c101d06 */
[----:B------:R-:W-:Y:S05]  /*33300*/  @!P1 BRA `(.L_x_57104) ;  /* 0x0000000000549947 */ /* 0x000fea0003800000 */
[----:B------:R-:W-:Y:S01]  /*33310*/  IMAD.U32 R185, R2, 0x10000, RZ ;  /* 0x0001000002b97824 */ /* 0x000fe200078e00ff */
        /* <DEDUP_REMOVED lines=9> */
[----:B------:R-:W-:Y:S01]  /*333b0*/  IMAD.WIDE.U32 R184, R185, 0x1000000, RZ ;  /* 0x01000000b9b87825 */ /* 0x000fe200078e00ff */
[----:B------:R-:W-:Y:S02]  /*333c0*/  IADD3 R181, PT, PT, R181, 0x100, RZ ;  /* 0x00000100b5b57810 */ /* 0x000fe40007ffe0ff */
        /* <DEDUP_REMOVED lines=9> */
.L_x_57104:
[----:B------:R-:W-:Y:S05]  /*33460*/  BSYNC.RECONVERGENT B0 ;  /* 0x0000000000007941 */ /* 0x000fea0003800200 */
.L_x_57103:
[----:B------:R-:W-:Y:S04]  /*33470*/  BSSY.RECONVERGENT B0, `(.L_x_57105) ;  /* 0x0000005000007945 */ /* 0x000fe80003800200 */
[----:B------:R-:W-:Y:S05]  /*33480*/  @!P1 BRA `(.L_x_57106) ;  /* 0x00000000000c9947 */ /* 0x000fea0003800000 */
[----:B------:R-:W2:Y:S02]  /*33490*/  LDC.64 R96, c[0x0][0x390] ;  /* 0x0000e400ff607b82 */ /* 0x000ea40000000a00 */
[----:B--2---:R-:W-:-:S06]  /*334a0*/  IMAD.WIDE.U32 R96, R209, 0x10, R96 ;  /* 0x00000010d1607825 */ /* 0x004fcc00078e0060 */
[----:B------:R-:W5:Y:S02]  /*334b0*/  LDG.E.128 R96, desc[UR6][R96.64] ;  /* 0x0000000660607981 */ /* 0x000f64000c1e1d00 */
.L_x_57106:
[----:B------:R-:W-:Y:S05]  /*334c0*/  BSYNC.RECONVERGENT B0 ;  /* 0x0000000000007941 */ /* 0x000fea0003800200 */
.L_x_57105:
[----:B------:R-:W-:Y:S01]  /*334d0*/  BSSY.RECONVERGENT B0, `(.L_x_57107) ;  /* 0x0000578000007945 */ /* 0x000fe20003800200 */
[----:B-1----:R-:W-:-:S03]  /*334e0*/  VIADD R211, R180, 0x120 ;  /* 0x00000120b4d37836 */ /* 0x002fc60000000000 */
[----:B------:R-:W-:Y:S05]  /*334f0*/  @!P0 BRA `(.L_x_57108) ;  /* 0x0000002c002c8947 */ /* 0x000fea0003800000 */
[----:B------:R-:W1:Y:S02]  /*33500*/  LDC.64 R212, c[0x0][0x3a0] ;  /* 0x0000e800ffd47b82 */ /* 0x000e640000000a00 */
[----:B-1----:R-:W-:-:S05]  /*33510*/  IMAD.WIDE.U32 R212, R211, 0x20, R212 ;  /* 0x00000020d3d47825 */ /* 0x002fca00078e00d4 */
[----:B------:R1:W5:Y:S04]  /*33520*/  LDG.E.128 R184, desc[UR6][R212.64] ;  /* 0x00000006d4b87981 */ /* 0x000368000c1e1d00 */
[----:B0-----:R1:W5:Y:S01]  /*33530*/  LDG.E.128 R180, desc[UR6][R212.64+0x10] ;  /* 0x00001006d4b47981 */ /* 0x001362000c1e1d00 */
        /* <DEDUP_REMOVED lines=21> */
.L_x_57113:
        /* <DEDUP_REMOVED lines=13> */
.L_x_57115:
[----:B------:R-:W-:Y:S05]  /*33760*/  BSYNC.RECONVERGENT B3 ;  /* 0x0000000000037941 */ /* 0x000fea0003800200 */
.L_x_57114:
        /* <DEDUP_REMOVED lines=43> */
.L_x_57112:
[----:B------:R-:W-:Y:S05]  /*33a20*/  BSYNC.RECONVERGENT B2 ;  /* 0x0000000000027941 */ /* 0x000fea0003800200 */
.L_x_57111:
        /* <DEDUP_REMOVED lines=10> */
.L_x_57110:
[----:B------:R-:W-:Y:S05]  /*33ad0*/  BSYNC.RECONVERGENT B1 ;  /* 0x0000000000017941 */ /* 0x000fea0003800200 */
.L_x_57109:
        /* <DEDUP_REMOVED lines=20> */
.L_x_57120:
        /* <DEDUP_REMOVED lines=13> */
.L_x_57122:
[----:B------:R-:W-:Y:S05]  /*33cf0*/  BSYNC.RECONVERGENT B3 ;  /* 0x0000000000037941 */ /* 0x000fea0003800200 */
.L_x_57121:
        /* <DEDUP_REMOVED lines=43> */
.L_x_57119:
[----:B------:R-:W-:Y:S05]  /*33fb0*/  BSYNC.RECONVERGENT B2 ;  /* 0x0000000000027941 */ /* 0x000fea0003800200 */
.L_x_57118:
        /* <DEDUP_REMOVED lines=10> */
.L_x_57117:
[----:B------:R-:W-:Y:S05]  /*34060*/  BSYNC.RECONVERGENT B1 ;  /* 0x0000000000017941 */ /* 0x000fea0003800200 */
.L_x_57116:
        /* <DEDUP_REMOVED lines=20> */
.L_x_57127:
        /* <DEDUP_REMOVED lines=13> */
.L_x_57129:
[----:B------:R-:W-:Y:S05]  /*34280*/  BSYNC.RECONVERGENT B3 ;  /* 0x0000000000037941 */ /* 0x000fea0003800200 */
.L_x_57128:
        /* <DEDUP_REMOVED lines=43> */
.L_x_57126:
[----:B------:R-:W-:Y:S05]  /*34540*/  BSYNC.RECONVERGENT B2 ;  /* 0x0000000000027941 */ /* 0x000fea0003800200 */
.L_x_57125:
        /* <DEDUP_REMOVED lines=10> */
.L_x_57124:
[----:B------:R-:W-:Y:S05]  /*345f0*/  BSYNC.RECONVERGENT B1 ;  /* 0x0000000000017941 */ /* 0x000fea0003800200 */
.L_x_57123:
        /* <DEDUP_REMOVED lines=20> */
.L_x_57134:
        /* <DEDUP_REMOVED lines=13> */
.L_x_57136:
[----:B------:R-:W-:Y:S05]  /*34810*/  BSYNC.RECONVERGENT B3 ;  /* 0x0000000000037941 */ /* 0x000fea0003800200 */
.L_x_57135:
        /* <DEDUP_REMOVED lines=43> */
.L_x_57133:
[----:B------:R-:W-:Y:S05]  /*34ad0*/  BSYNC.RECONVERGENT B2 ;  /* 0x0000000000027941 */ /* 0x000fea0003800200 */
.L_x_57132:
        /* <DEDUP_REMOVED lines=10> */
.L_x_57131:
[----:B------:R-:W-:Y:S05]  /*34b80*/  BSYNC.RECONVERGENT B1 ;  /* 0x0000000000017941 */ /* 0x000fea0003800200 */
.L_x_57130:
        /* <DEDUP_REMOVED lines=20> */
.L_x_57141:
        /* <DEDUP_REMOVED lines=13> */
.L_x_57143:
[----:B------:R-:W-:Y:S05]  /*34da0*/  BSYNC.RECONVERGENT B3 ;  /* 0x0000000000037941 */ /* 0x000fea0003800200 */
.L_x_57142:
        /* <DEDUP_REMOVED lines=43> */
.L_x_57140:
[----:B------:R-:W-:Y:S05]  /*35060*/  BSYNC.RECONVERGENT B2 ;  /* 0x0000000000027941 */ /* 0x000fea0003800200 */
.L_x_57139:
        /* <DEDUP_REMOVED lines=10> */
.L_x_57138:
[----:B------:R-:W-:Y:S05]  /*35110*/  BSYNC.RECONVERGENT B1 ;  /* 0x0000000000017941 */ /* 0x000fea0003800200 */
.L_x_57137:
        /* <DEDUP_REMOVED lines=20> */
.L_x_57148:
        /* <DEDUP_REMOVED lines=13> */
.L_x_57150:
[----:B------:R-:W-:Y:S05]  /*35330*/  BSYNC.RECONVERGENT B3 ;  /* 0x0000000000037941 */ /* 0x000fea0003800200 */
.L_x_57149:
        /* <DEDUP_REMOVED lines=43> */
.L_x_57147:
[----:B------:R-:W-:Y:S05]  /*355f0*/  BSYNC.RECONVERGENT B2 ;  /* 0x0000000000027941 */ /* 0x000fea0003800200 */
.L_x_57146:
        /* <DEDUP_REMOVED lines=10> */
.L_x_57145:
[----:B------:R-:W-:Y:S05]  /*356a0*/  BSYNC.RECONVERGENT B1 ;  /* 0x0000000000017941 */ /* 0x000fea0003800200 */
.L_x_57144:
        /* <DEDUP_REMOVED lines=20> */
.L_x_57155:
        /* <DEDUP_REMOVED lines=13> */
.L_x_57157:
[----:B------:R-:W-:Y:S05]  /*358c0*/  BSYNC.RECONVERGENT B3 ;  /* 0x0000000000037941 */ /* 0x000fea0003800200 */
.L_x_57156:
        /* <DEDUP_REMOVED lines=42> */
.L_x_57154:
[----:B------:R-:W-:Y:S05]  /*35b70*/  BSYNC.RECONVERGENT B2 ;  /* 0x0000000000027941 */ /* 0x000fea0003800200 */
.L_x_57153:
        /* <DEDUP_REMOVED lines=10> */
.L_x_57152:
[----:B------:R-:W-:Y:S05]  /*35c20*/  BSYNC.RECONVERGENT B1 ;  /* 0x0000000000017941 */ /* 0x000fea0003800200 */
.L_x_57151:
        /* <DEDUP_REMOVED lines=19> */
.L_x_57161:
        /* <DEDUP_REMOVED lines=13> */
.L_x_57163:
[----:B------:R-:W-:Y:S05]  /*35e30*/  BSYNC.RECONVERGENT B2 ;  /* 0x0000000000027941 */ /* 0x000fea0003800200 */
.L_x_57162:
        /* <DEDUP_REMOVED lines=43> */
.L_x_57160:
[----:B------:R-:W-:Y:S05]  /*360f0*/  BSYNC.RECONVERGENT B1 ;  /* 0x0000000000017941 */ /* 0x000fea0003800200 */
.L_x_57159:
        /* <DEDUP_REMOVED lines=11> */
.L_x_57108:
        /* <DEDUP_REMOVED lines=21> */
.L_x_57168:
        /* <DEDUP_REMOVED lines=13> */
.L_x_57170:
[----:B------:R-:W-:Y:S05]  /*363d0*/  BSYNC.RECONVERGENT B3 ;  /* 0x0000000000037941 */ /* 0x000fea0003800200 */
.L_x_57169:
        /* <DEDUP_REMOVED lines=43> */
.L_x_57167:
[----:B------:R-:W-:Y:S05]  /*36690*/  BSYNC.RECONVERGENT B2 ;  /* 0x0000000000027941 */ /* 0x000fea0003800200 */
.L_x_57166:
[----:B------:R-:W-:Y:S01]  /*366a0*/  HFMA2 R181, -RZ, RZ, 0.1171875, 0 ;  /* 0x2f800000ffb57431 */ /* 0x000fe200000001ff */
[----:B------:R-:W-:Y:S01]  /*366b0*/  I2FP.F32.U32 R8, R8 ;  /* 0x0000000800087245 */ /* 0x000fe20000201000 */
[----:B0----5:R-:W-:-:S05]  /*366c0*/  HADD2.F32 R182, -RZ, R96.H0_H0 ;  /* 0x20000060ffb67230 */ /* 0x021fca0000004100 */
[----:B------:R-:W-:Y:S01]  /*366d0*/  FMUL.FTZ R182, R182, UR11 ;  /* 0x0000000bb6b67c20 */ /* 0x000fe20008410000 */
[----:B------:R-:W-:-:S03]  /*366e0*/  FFMA.FTZ R8, R8, R181, 1.1641532182693481445e-10 ;  /* 0x2f00000008087423 */ /* 0x000fc600000100b5 */
[----:B------:R-:W-:Y:S02]  /*366f0*/  FMUL.FTZ R182, R182, UR10 ;  /* 0x0000000ab6b67c20 */ /* 0x000fe40008410000 */
[----:B------:R-:W-:-:S04]  /*36700*/  FSETP.GTU.FTZ.AND P0, PT, R8, UR8, PT ;  /* 0x0000000808007c0b */ /* 0x000fc8000bf1c000 */
[----:B------:R-:W-:Y:S02]  /*36710*/  SEL R8, RZ, 0x1, P0 ;  /* 0x00000001ff087807 */ /* 0x000fe40000000000 */
[----:B------:R-:W-:-:S07]  /*36720*/  FSEL R184, R182, RZ, !P0 ;  /* 0x000000ffb6b87208 */ /* 0x000fce0004000000 */
.L_x_57165:
[----:B------:R-:W-:Y:S05]  /*36730*/  BSYNC.RECONVERGENT B1 ;  /* 0x0000000000017941 */ /* 0x000fea0003800200 */
.L_x_57164:
        /* <DEDUP_REMOVED lines=17> */
.L_x_57175:
        /* <DEDUP_REMOVED lines=13> */
.L_x_57177:
[----:B------:R-:W-:Y:S05]  /*36920*/  BSYNC.RECONVERGENT B3 ;  /* 0x0000000000037941 */ /* 0x000fea0003800200 */
.L_x_57176:
        /* <DEDUP_REMOVED lines=43> */
.L_x_57174:
[----:B------:R-:W-:Y:S05]  /*36be0*/  BSYNC.RECONVERGENT B2 ;  /* 0x0000000000027941 */ /* 0x000fea0003800200 */
.L_x_57173:
[----:B------:R-:W-:Y:S01]  /*36bf0*/  HFMA2 R180, -RZ, RZ, 0.1171875, 0 ;  /* 0x2f800000ffb47431 */ /* 0x000fe200000001ff */
[----:B------:R-:W-:Y:S01]  /*36c00*/  I2FP.F32.U32 R7, R7 ;  /* 0x0000000700077245 */ /* 0x000fe20000201000 */
[----:B0----5:R-:W-:-:S05]  /*36c10*/  HADD2.F32 R182, -RZ, R96.H1_H1 ;  /* 0x30000060ffb67230 */ /* 0x021fca0000004100 */
[----:B------:R-:W-:Y:S01]  /*36c20*/  FMUL.FTZ R182, R182, UR11 ;  /* 0x0000000bb6b67c20 */ /* 0x000fe20008410000 */
[----:B------:R-:W-:-:S03]  /*36c30*/  FFMA.FTZ R7, R7, R180, 1.1641532182693481445e-10 ;  /* 0x2f00000007077423 */ /* 0x000fc600000100b4 */
[----:B------:R-:W-:Y:S02]  /*36c40*/  FMUL.FTZ R182, R182, UR10 ;  /* 0x0000000ab6b67c20 */ /* 0x000fe40008410000 */
[----:B------:R-:W-:-:S04]  /*36c50*/  FSETP.GTU.FTZ.AND P0, PT, R7, UR8, PT ;  /* 0x0000000807007c0b */ /* 0x000fc8000bf1c000 */
[----:B------:R-:W-:Y:S02]  /*36c60*/  SEL R7, RZ, 0x1, P0 ;  /* 0x00000001ff077807 */ /* 0x000fe40000000000 */
[----:B------:R-:W-:-:S07]  /*36c70*/  FSEL R185, R182, RZ, !P0 ;  /* 0x000000ffb6b97208 */ /* 0x000fce0004000000 */
.L_x_57172:
[----:B------:R-:W-:Y:S05]  /*36c80*/  BSYNC.RECONVERGENT B1 ;  /* 0x0000000000017941 */ /* 0x000fea0003800200 */
.L_x_57171:
        /* <DEDUP_REMOVED lines=17> */
.L_x_57182:
        /* <DEDUP_REMOVED lines=13> */
.L_x_57184:
[----:B------:R-:W-:Y:S05]  /*36e70*/  BSYNC.RECONVERGENT B3 ;  /* 0x0000000000037941 */ /* 0x000fea0003800200 */
.L_x_57183:
        /* <DEDUP_REMOVED lines=43> */
.L_x_57181:
[----:B------:R-:W-:Y:S05]  /*37130*/  BSYNC.RECONVERGENT B2 ;  /* 0x0000000000027941 */ /* 0x000fea0003800200 */
.L_x_57180:
        /* <DEDUP_REMOVED lines=9> */
.L_x_57179:
[----:B------:R-:W-:Y:S05]  /*371d0*/  BSYNC.RECONVERGENT B1 ;  /* 0x0000000000017941 */ /* 0x000fea0003800200 */
.L_x_57178:
        /* <DEDUP_REMOVED lines=17> */
.L_x_57189:
        /* <DEDUP_REMOVED lines=13> */
.L_x_57191:
[----:B------:R-:W-:Y:S05]  /*373c0*/  BSYNC.RECONVERGENT B3 ;  /* 0x0000000000037941 */ /* 0x000fea0003800200 */
.L_x_57190:
        /* <DEDUP_REMOVED lines=43> */
.L_x_57188:
[----:B------:R-:W-:Y:S05]  /*37680*/  BSYNC.RECONVERGENT B2 ;  /* 0x0000000000027941 */ /* 0x000fea0003800200 */
.L_x_57187:
        /* <DEDUP_REMOVED lines=9> */
.L_x_57186:
[----:B------:R-:W-:Y:S05]  /*37720*/  BSYNC.RECONVERGENT B1 ;  /* 0x0000000000017941 */ /* 0x000fea0003800200 */
.L_x_57185:
        /* <DEDUP_REMOVED lines=17> */
.L_x_57196:
        /* <DEDUP_REMOVED lines=13> */
.L_x_57198:
[----:B------:R-:W-:Y:S05]  /*37910*/  BSYNC.RECONVERGENT B3 ;  /* 0x0000000000037941 */ /* 0x000fea0003800200 */
.L_x_57197:
        /* <DEDUP_REMOVED lines=43> */
.L_x_57195:
[----:B------:R-:W-:Y:S05]  /*37bd0*/  BSYNC.RECONVERGENT B2 ;  /* 0x0000000000027941 */ /* 0x000fea0003800200 */
.L_x_57194:
        /* <DEDUP_REMOVED lines=9> */
.L_x_57193:
[----:B------:R-:W-:Y:S05]  /*37c70*/  BSYNC.RECONVERGENT B1 ;  /* 0x0000000000017941 */ /* 0x000fea0003800200 */
.L_x_57192:
        /* <DEDUP_REMOVED lines=17> */
.L_x_57203:
        /* <DEDUP_REMOVED lines=13> */
.L_x_57205:
[----:B------:R-:W-:Y:S05]  /*37e60*/  BSYNC.RECONVERGENT B3 ;  /* 0x0000000000037941 */ /* 0x000fea0003800200 */
.L_x_57204:
        /* <DEDUP_REMOVED lines=43> */
.L_x_57202:
[----:B------:R-:W-:Y:S05]  /*38120*/  BSYNC.RECONVERGENT B2 ;  /* 0x0000000000027941 */ /* 0x000fea0003800200 */
.L_x_57201:
        /* <DEDUP_REMOVED lines=9> */
.L_x_57200:
[----:B------:R-:W-:Y:S05]  /*381c0*/  BSYNC.RECONVERGENT B1 ;  /* 0x0000000000017941 */ /* 0x000fea0003800200 */
.L_x_57199:
        /* <DEDUP_REMOVED lines=17> */
.L_x_57210:
        /* <DEDUP_REMOVED lines=13> */
.L_x_57212:
[----:B------:R-:W-:Y:S05]  /*383b0*/  BSYNC.RECONVERGENT B3 ;  /* 0x0000000000037941 */ /* 0x000fea0003800200 */
.L_x_57211:
        /* <DEDUP_REMOVED lines=43> */
.L_x_57209:
[----:B------:R-:W-:Y:S05]  /*38670*/  BSYNC.RECONVERGENT B2 ;  /* 0x0000000000027941 */ /* 0x000fea0003800200 */
.L_x_57208:
        /* <DEDUP_REMOVED lines=9> */
.L_x_57207:
[----:B------:R-:W-:Y:S05]  /*38710*/  BSYNC.RECONVERGENT B1 ;  /* 0x0000000000017941 */ /* 0x000fea0003800200 */
.L_x_57206:
        /* <DEDUP_REMOVED lines=16> */
.L_x_57215:
        /* <DEDUP_REMOVED lines=13> */
.L_x_57217:
[----:B------:R-:W-:Y:S05]  /*388f0*/  BSYNC.RECONVERGENT B2 ;  /* 0x0000000000027941 */ /* 0x000fea0003800200 */
.L_x_57216:
        /* <DEDUP_REMOVED lines=43> */
.L_x_57214:
[----:B------:R-:W-:Y:S05]  /*38bb0*/  BSYNC.RECONVERGENT B1 ;  /* 0x0000000000017941 */ /* 0x000fea0003800200 */
.L_x_57213:
        /* <DEDUP_REMOVED lines=9> */
.L_x_57158:
[----:B------:R-:W-:Y:S05]  /*38c50*/  BSYNC.RECONVERGENT B0 ;  /* 0x0000000000007941 */ /* 0x000fea0003800200 */
.L_x_57107:
[----:B------:R-:W-:Y:S01]  /*38c60*/  FADD.FTZ R10, RZ, R92 ;  /* 0x0000005cff0a7221 */ /* 0x000fe20000010000 */
[----:B------:R-:W-:Y:S01]  /*38c70*/  IMAD.WIDE.U32 R206, R211, 0x20, R206 ;  /* 0x00000020d3ce7825 */ /* 0x000fe200078e00ce */
[----:B------:R-:W-:Y:S03]  /*38c80*/  BSSY.RECONVERGENT B0, `(.L_x_57218) ;  /* 0x0000068000007945 */ /* 0x000fe60003800200 */
[----:B------:R-:W-:Y:S01]  /*38c90*/  FADD.FTZ R9, R10, R93 ;  /* 0x0000005d0a097221 */ /* 0x000fe20000010000 */
[----:B-----5:R0:W-:Y:S03]  /*38ca0*/  STG.E.128 desc[UR6][R206.64], R184 ;  /* 0x000000b8ce007986 */ /* 0x0201e6000c101d06 */
        /* <DEDUP_REMOVED lines=80> */
[----:B0-----:R-:W-:Y:S06]  /*391b0*/  @!P1 BRA `(.L_x_57219) ;  /* 0x0000000000509947 */ /* 0x001fec0003800000 */
[----:B------:R-:W-:Y:S01]  /*391c0*/  IMAD.U32 R11, R2, 0x10000, RZ ;  /* 0x00010000020b7824 */ /* 0x000fe200078e00ff */
        /* <DEDUP_REMOVED lines=19> */
.L_x_57219:
[----:B------:R-:W-:Y:S05]  /*39300*/  BSYNC.RECONVERGENT B0 ;  /* 0x0000000000007941 */ /* 0x000fea0003800200 */
.L_x_57218:
        /* <DEDUP_REMOVED lines=184> */
.L_x_57235:
        /* <DEDUP_REMOVED lines=10> */
[----:B0-----:R-:W-:-:S04]  /*39f30*/  @!P0 IMAD.WIDE R12, R201, 0x4, R14 ;  /* 0x00000004c90c8825 */ /* 0x001fc800078e020e */
[----:B-1----:R-:W-:Y:S01]  /*39f40*/  @!P0 IMAD.WIDE R14, R201, 0x4, R16 ;  /* 0x00000004c90e8825 */ /* 0x002fe200078e0210 */
[----:B------:R0:W-:Y:S04]  /*39f50*/  @!P0 STG.E desc[UR6][R12.64], R11 ;  /* 0x0000000b0c008986 */ /* 0x0001e8000c101906 */
        /* <DEDUP_REMOVED lines=88> */
[----:B------:R-:W-:Y:S01]  /*3a4e0*/  FADD.FTZ R11, -R11, R183 ;  /* 0x000000b70b0b7221 */ /* 0x000fe20000010100 */
[----:B------:R-:W-:Y:S02]  /*3a4f0*/  HADD2.F32 R13, -RZ, R136.H0_H0 ;  /* 0x20000088ff0d7230 */ /* 0x000fe40000004100 */
[C---:B------:R-:W-:Y:S01]  /*3a500*/  FMUL.FTZ R92, R9.reuse, R92 ;  /* 0x0000005c095c7220 */ /* 0x040fe20000410000 */
[----:B------:R-:W-:Y:S01]  /*3a510*/  FFMA.FTZ R12, R12, R17, R15 ;  /* 0x000000110c0c7223 */ /* 0x000fe2000001000f */
[----:B------:R-:W-:Y:S02]  /*3a520*/  HADD2.F32 R15, -RZ, R177.H1_H1 ;  /* 0x300000b1ff0f7230 */ /* 0x000fe40000004100 */
[C---:B------:R-:W-:Y:S01]  /*3a530*/  FMUL.FTZ R94, R9.reuse, R94 ;  /* 0x0000005e095e7220 */ /* 0x040fe20000410000 */
[----:B------:R-:W-:Y:S02]  /*3a540*/  HADD2.F32 R17, -RZ, R137.H1_H1 ;  /* 0x30000089ff117230 */ /* 0x000fe40000004100 */
        /* <DEDUP_REMOVED lines=136> */
[----:B------:R-:W-:Y:S01]  /*3add0*/  HADD2.F32 R45, -RZ, R170.H0_H0 ;  /* 0x200000aaff2d7230 */ /* 0x000fe20000004100 */
[----:B------:R-:W-:Y:S01]  /*3ade0*/  LOP3.LUT R200, R10, 0x1f, RZ, 0xc0, !PT ;  /* 0x0000001f0ac87812 */ /* 0x000fe200078ec0ff */
        /* <DEDUP_REMOVED lines=154> */
[----:B------:R-:W0:Y:S01]  /*3b790*/  LDC.64 R28, c[0x0][0x428] ;  /* 0x00010a00ff1c7b82 */ /* 0x000e220000000a00 */
[----:B------:R-:W-:Y:S02]  /*3b7a0*/  HADD2.F32 R34, -RZ, R106.H1_H1 ;  /* 0x3000006aff227230 */ /* 0x000fe40000004100 */
[----:B------:R-:W-:Y:S01]  /*3b7b0*/  FFMA.FTZ R58, R26, R83, R91 ;  /* 0x000000531a3a7223 */ /* 0x000fe2000001005b */
[----:B------:R-:W-:Y:S02]  /*3b7c0*/  HADD2.F32 R84, -RZ, R147.H1_H1 ;  /* 0x30000093ff547230 */ /* 0x000fe40000004100 */
[----:B------:R-:W-:Y:S02]  /*3b7d0*/  HADD2.F32 R86, -RZ, R107.H1_H1 ;  /* 0x3000006bff567230 */ /* 0x000fe40000004100 */
[----:B------:R-:W-:Y:S01]  /*3b7e0*/  FFMA.FTZ R81, R25, R32, R34 ;  /* 0x0000002019517223 */ /* 0x000fe20000010022 */
[----:B------:R-:W-:Y:S01]  /*3b7f0*/  HADD2.F32 R25, -RZ, R140.H0_H0 ;  /* 0x2000008cff197230 */ /* 0x000fe20000004100 */
[----:B------:R-:W-:Y:S01]  /*3b800*/  F2FP.F16.F32.PACK_AB R34, R59, R40 ;  /* 0x000000283b22723e */ /* 0x000fe200000000ff */
[----:B------:R-:W-:-:S02]  /*3b810*/  IMAD R192, R191, R192, RZ ;  /* 0x000000c0bfc07224 */ /* 0x000fc400078e02ff */
[----:B------:R-:W-:Y:S01]  /*3b820*/  FFMA.FTZ R83, R27, R84, R86 ;  /* 0x000000541b537223 */ /* 0x000fe20000010056 */
[----:B------:R-:W-:Y:S02]  /*3b830*/  HADD2.F32 R27, -RZ, R100.H0_H0 ;  /* 0x20000064ff1b7230 */ /* 0x000fe40000004100 */
[----:B------:R-:W-:Y:S02]  /*3b840*/  HADD2.F32 R31, -RZ, R141.H0_H0 ;  /* 0x2000008dff1f7230 */ /* 0x000fe40000004100 */
[----:B------:R-:W-:Y:S02]  /*3b850*/  HADD2.F32 R91, -RZ, R101.H0_H0 ;  /* 0x20000065ff5b7230 */ /* 0x000fe40000004100 */
[----:B------:R-:W-:Y:S01]  /*3b860*/  FFMA.FTZ R184, R184, R25, R27 ;  /* 0x00000019b8b87223 */ /* 0x000fe2000001001b */
[----:B------:R-:W-:Y:S01]  /*3b870*/  SHF.R.S32.HI R25, RZ, 0x1f, R192 ;  /* 0x0000001fff197819 */ /* 0x000fe200000114c0 */
[----:B------:R-:W-:Y:S01]  /*3b880*/  HADD2.F32 R24, -RZ, R140.H1_H1 ;  /* 0x3000008cff187230 */ /* 0x000fe20000004100 */
[----:B------:R-:W-:Y:S01]  /*3b890*/  F2FP.F16.F32.PACK_AB R83, R83, R58 ;  /* 0x0000003a5353723e */ /* 0x000fe200000000ff */
[----:B------:R-:W-:Y:S01]  /*3b8a0*/  HADD2.F32 R26, -RZ, R100.H1_H1 ;  /* 0x30000064ff1a7230 */ /* 0x000fe20000004100 */
[----:B------:R-:W-:Y:S01]  /*3b8b0*/  LEA.HI R25, R25, R192, RZ, 0x3 ;  /* 0x000000c019197211 */ /* 0x000fe200078f18ff */
[----:B------:R-:W-:Y:S01]  /*3b8c0*/  FFMA.FTZ R186, R186, R31, R91 ;  /* 0x0000001fbaba7223 */ /* 0x000fe2000001005b */
[----:B------:R-:W-:-:S02]  /*3b8d0*/  HADD2.F32 R30, -RZ, R141.H1_H1 ;  /* 0x3000008dff1e7230 */ /* 0x000fc40000004100 */
[----:B------:R-:W-:Y:S01]  /*3b8e0*/  LEA.HI.SX32 R31, R25, R200, 0x1d ;  /* 0x000000c8191f7211 */ /* 0x000fe200078feaff */
[----:B------:R-:W-:Y:S02]  /*3b8f0*/  HADD2.F32 R32, -RZ, R101.H1_H1 ;  /* 0x30000065ff207230 */ /* 0x000fe40000004100 */
[----:B------:R-:W-:Y:S01]  /*3b900*/  FFMA.FTZ R185, R185, R24, R26 ;  /* 0x00000018b9b97223 */ /* 0x000fe2000001001a */
[----:B------:R-:W-:Y:S02]  /*3b910*/  HADD2.F32 R27, -RZ, R143.H0_H0 ;  /* 0x2000008fff1b7230 */ /* 0x000fe40000004100 */
[----:B------:R-:W-:Y:S02]  /*3b920*/  HADD2.F32 R91, -RZ, R103.H0_H0 ;  /* 0x20000067ff5b7230 */ /* 0x000fe40000004100 */
[----:B------:R-:W-:Y:S01]  /*3b930*/  FFMA.FTZ R187, R187, R30, R32 ;  /* 0x0000001ebbbb7223 */ /* 0x000fe20000010020 */
[----:B0-----:R-:W-:-:S04]  /*3b940*/  IMAD.WIDE.U32 R24, R31, 0x10, R28 ;  /* 0x000000101f187825 */ /* 0x001fc800078e001c */
[----:B------:R-:W-:Y:S01]  /*3b950*/  FFMA.FTZ R182, R182, R27, R91 ;  /* 0x0000001bb6b67223 */ /* 0x000fe2000001005b */
[----:B------:R-:W-:Y:S01]  /*3b960*/  HADD2.F32 R10, -RZ, R142.H1_H1 ;  /* 0x3000008eff0a7230 */ /* 0x000fe20000004100 */
[----:B------:R0:W-:Y:S01]  /*3b970*/  STG.E.128 desc[UR6][R24.64], R12 ;  /* 0x0000000c18007986 */ /* 0x0001e2000c101d06 */
[----:B------:R-:W-:Y:S01]  /*3b980*/  HADD2.F32 R26, -RZ, R102.H1_H1 ;  /* 0x30000066ff1a7230 */ /* 0x000fe20000004100 */
[----:B------:R-:W-:Y:S01]  /*3b990*/  F2FP.F16.F32.PACK_AB R27, R85, R66 ;  /* 0x00000042551b723e */ /* 0x000fe200000000ff */
[----:B------:R-:W-:Y:S01]  /*3b9a0*/  HADD2.F32 R19, -RZ, R142.H0_H0 ;  /* 0x2000008eff137230 */ /* 0x000fe20000004100 */
[----:B------:R-:W-:Y:S01]  /*3b9b0*/  IADD3 R85, PT, PT, R31, 0x40, RZ ;  /* 0x000000401f557810 */ /* 0x000fe20007ffe0ff */
[----:B------:R-:W-:Y:S02]  /*3b9c0*/  HADD2.F32 R21, -RZ, R102.H0_H0 ;  /* 0x20000066ff157230 */ /* 0x000fe40000004100 */
[----:B------:R-:W-:Y:S01]  /*3b9d0*/  FFMA.FTZ R181, R181, R10, R26 ;  /* 0x0000000ab5b57223 */ /* 0x000fe2000001001a */
[----:B------:R-:W-:Y:S01]  /*3b9e0*/  HADD2.F32 R30, -RZ, R143.H1_H1 ;  /* 0x3000008fff1e7230 */ /* 0x000fe20000004100 */
[----:B------:R-:W-:Y:S01]  /*3b9f0*/  F2FP.F16.F32.PACK_AB R26, R75, R64 ;  /* 0x000000404b1a723e */ /* 0x000fe200000000ff */
[----:B------:R-:W-:-:S02]  /*3ba00*/  HADD2.F32 R32, -RZ, R103.H1_H1 ;  /* 0x30000067ff207230 */ /* 0x000fc40000004100 */
[----:B------:R-:W-:Y:S01]  /*3ba10*/  FFMA.FTZ R180, R180, R19, R21 ;  /* 0x00000013b4b47223 */ /* 0x000fe20000010015 */
[C---:B------:R-:W-:Y:S01]  /*3ba20*/  IADD3 R91, PT, PT, R31.reuse, 0x80, RZ ;  /* 0x000000801f5b7810 */ /* 0x040fe20007ffe0ff */
[----:B------:R-:W-:Y:S01]  /*3ba30*/  VIADD R71, R31, 0xe0 ;  /* 0x000000e01f477836 */ /* 0x000fe20000000000 */
[----:B------:R-:W-:Y:S01]  /*3ba40*/  F2FP.F16.F32.PACK_AB R21, R35, R78 ;  /* 0x0000004e2315723e */ /* 0x000fe200000000ff */
[----:B------:R-:W-:Y:S01]  /*3ba50*/  FFMA.FTZ R93, R11, R30, R32 ;  /* 0x0000001e0b5d7223 */ /* 0x000fe20000010020 */
[C---:B------:R-:W-:Y:S01]  /*3ba60*/  IADD3 R75, PT, PT, R31.reuse, 0x100, RZ ;  /* 0x000001001f4b7810 */ /* 0x040fe20007ffe0ff */
[----:B------:R-:W-:Y:S01]  /*3ba70*/  VIADD R11, R31, 0xa0 ;  /* 0x000000a01f0b7836 */ /* 0x000fe20000000000 */
[----:B------:R-:W-:Y:S01]  /*3ba80*/  F2FP.F16.F32.PACK_AB R19, R39, R82 ;  /* 0x000000522713723e */ /* 0x000fe200000000ff */
[--C-:B------:R-:W-:Y:S01]  /*3ba90*/  IMAD.WIDE.U32 R84, R85, 0x10, R28.reuse ;  /* 0x0000001055547825 */ /* 0x100fe200078e001c */
[----:B0-----:R-:W-:Y:S02]  /*3baa0*/  F2FP.F16.F32.PACK_AB R13, R79, R62 ;  /* 0x0000003e4f0d723e */ /* 0x001fe400000000ff */
[----:B------:R-:W-:Y:S01]  /*3bab0*/  F2FP.F16.F32.PACK_AB R15, R89, R80 ;  /* 0x00000050590f723e */ /* 0x000fe200000000ff */
[----:B------:R-:W-:Y:S01]  /*3bac0*/  VIADD R79, R31, 0x20 ;  /* 0x000000201f4f7836 */ /* 0x000fe20000000000 */
[----:B------:R-:W-:Y:S01]  /*3bad0*/  F2FP.F16.F32.PACK_AB R12, R61, R60 ;  /* 0x0000003c3d0c723e */ /* 0x000fe200000000ff */
[----:B------:R-:W-:Y:S01]  /*3bae0*/  VIADD R89, R31, 0x60 ;  /* 0x000000601f597836 */ /* 0x000fe20000000000 */
[----:B------:R-:W-:Y:S01]  /*3baf0*/  F2FP.F16.F32.PACK_AB R14, R87, R76 ;  /* 0x0000004c570e723e */ /* 0x000fe200000000ff */
[C---:B------:R-:W-:Y:S01]  /*3bb00*/  VIADD R87, R31.reuse, 0x120 ;  /* 0x000001201f577836 */ /* 0x040fe20000000000 */
[----:B------:R-:W-:Y:S01]  /*3bb10*/  IADD3 R61, PT, PT, R31, 0xc0, RZ ;  /* 0x000000c01f3d7810 */ /* 0x000fe20007ffe0ff */
[----:B------:R-:W-:Y:S01]  /*3bb20*/  IMAD.WIDE.U32 R78, R79, 0x10, R28 ;  /* 0x000000104f4e7825 */ /* 0x000fe200078e001c */
[----:B------:R-:W-:-:S02]  /*3bb30*/  F2FP.F16.F32.PACK_AB R25, R43, R70 ;  /* 0x000000462b19723e */ /* 0x000fc400000000ff */
[----:B------:R-:W-:Y:S01]  /*3bb40*/  F2FP.F16.F32.PACK_AB R24, R37, R68 ;  /* 0x000000442518723e */ /* 0x000fe200000000ff */
[--C-:B------:R-:W-:Y:S01]  /*3bb50*/  IMAD.WIDE.U32 R88, R89, 0x10, R28.reuse ;  /* 0x0000001059587825 */ /* 0x100fe200078e001c */
[----:B------:R0:W-:Y:S01]  /*3bb60*/  STG.E.128 desc[UR6][R78.64], R16 ;  /* 0x000000104e007986 */ /* 0x0001e2000c101d06 */
[----:B------:R-:W-:Y:S02]  /*3bb70*/  F2FP.F16.F32.PACK_AB R31, R57, R50 ;  /* 0x00000032391f723e */ /* 0x000fe400000000ff */
[--C-:B------:R-:W-:Y:S01]  /*3bb80*/  IMAD.WIDE.U32 R90, R91, 0x10, R28.reuse ;  /* 0x000000105b5a7825 */ /* 0x100fe200078e001c */
[----:B------:R-:W-:Y:S01]  /*3bb90*/  F2FP.F16.F32.PACK_AB R30, R51, R48 ;  /* 0x00000030331e723e */ /* 0x000fe200000000ff */
[----:B------:R-:W-:Y:S01]  /*3bba0*/  STG.E.128 desc[UR6][R84.64], R20 ;  /* 0x0000001454007986 */ /* 0x000fe2000c101d06 */
[----:B------:R-:W-:Y:S01]  /*3bbb0*/  F2FP.F16.F32.PACK_AB R35, R67, R42 ;  /* 0x0000002a4323723e */ /* 0x000fe200000000ff */
        /* <DEDUP_REMOVED lines=8> */
[----:B------:R-:W-:Y:S01]  /*3bc40*/  IMAD.WIDE.U32 R70, R71, 0x10, R28 ;  /* 0x0000001047467825 */ /* 0x000fe200078e001c */
[----:B0-----:R-:W-:-:S03]  /*3bc50*/  F2FP.F16.F32.PACK_AB R19, R77, R54 ;  /* 0x000000364d13723e */ /* 0x001fc600000000ff */
[--C-:B------:R-:W-:Y:S01]  /*3bc60*/  IMAD.WIDE.U32 R74, R75, 0x10, R28.reuse ;  /* 0x000000104b4a7825 */ /* 0x100fe200078e001c */
[----:B------:R-:W-:Y:S02]  /*3bc70*/  F2FP.F16.F32.PACK_AB R18, R248, R69 ;  /* 0x00000045f812723e */ /* 0x000fe400000000ff */
[----:B------:R-:W-:Y:S01]  /*3bc80*/  F2FP.F16.F32.PACK_AB R17, R63, R38 ;  /* 0x000000263f11723e */ /* 0x000fe200000000ff */
[----:B------:R-:W-:Y:S01]  /*3bc90*/  IMAD.WIDE.U32 R86, R87, 0x10, R28 ;  /* 0x0000001057567825 */ /* 0x000fe200078e001c */
[----:B------:R-:W-:Y:S02]  /*3bca0*/  F2FP.F16.F32.PACK_AB R29, R230, R47 ;  /* 0x0000002fe61d723e */ /* 0x000fe400000000ff */
[----:B------:R-:W-:Y:S02]  /*3bcb0*/  F2FP.F16.F32.PACK_AB R28, R45, R52 ;  /* 0x000000342d1c723e */ /* 0x000fe400000000ff */
[----:B------:R-:W-:Y:S02]  /*3bcc0*/  F2FP.F16.F32.PACK_AB R16, R55, R36 ;  /* 0x000000243710723e */ /* 0x000fe400000000ff */
[----:B-1----:R-:W-:Y:S01]  /*3bcd0*/  F2FP.F16.F32.PACK_AB R15, R93, R182 ;  /* 0x000000b65d0f723e */ /* 0x002fe200000000ff */
[----:B------:R0:W-:Y:S01]  /*3bce0*/  STG.E.128 desc[UR6][R10.64], R28 ;  /* 0x0000001c0a007986 */ /* 0x0001e2000c101d06 */
[----:B------:R-:W-:-:S02]  /*3bcf0*/  F2FP.F16.F32.PACK_AB R14, R181, R180 ;  /* 0x000000b4b50e723e */ /* 0x000fc400000000ff */
[----:B------:R-:W-:Y:S01]  /*3bd00*/  F2FP.F16.F32.PACK_AB R13, R187, R186 ;  /* 0x000000babb0d723e */ /* 0x000fe200000000ff */
[----:B------:R0:W-:Y:S01]  /*3bd10*/  STG.E.128 desc[UR6][R60.64], R32 ;  /* 0x000000203c007986 */ /* 0x0001e2000c101d06 */
[----:B------:R-:W-:-:S03]  /*3bd20*/  F2FP.F16.F32.PACK_AB R12, R185, R184 ;  /* 0x000000b8b90c723e */ /* 0x000fc600000000ff */
[----:B------:R0:W-:Y:S04]  /*3bd30*/  STG.E.128 desc[UR6][R70.64], R16 ;  /* 0x0000001046007986 */ /* 0x0001e8000c101d06 */
[----:B------:R0:W-:Y:S04]  /*3bd40*/  STG.E.128 desc[UR6][R74.64], R80 ;  /* 0x000000504a007986 */ /* 0x0001e8000c101d06 */
[----:B------:R0:W-:Y:S02]  /*3bd50*/  STG.E.128 desc[UR6][R86.64], R12 ;  /* 0x0000000c56007986 */ /* 0x0001e4000c101d06 */
.L_x_57222:
[----:B------:R-:W-:Y:S05]  /*3bd60*/  BSYNC.RECONVERGENT B0 ;  /* 0x0000000000007941 */ /* 0x000fea0003800200 */
.L_x_57221:
[----:B0-----:R-:W0:Y:S02]  /*3bd70*/  LDC.64 R10, c[0x0][0x380] ;  /* 0x0000e000ff0a7b82 */ /* 0x001e240000000a00 */
[----:B0-----:R-:W-:-:S04]  /*3bd80*/  LEA R201, R10, R201, 0x2 ;  /* 0x000000c90ac97211 */ /* 0x001fc800078e10ff */
[----:B------:R-:W-:-:S13]  /*3bd90*/  ISETP.GE.AND P0, PT, R201, R11, PT ;  /* 0x0000000bc900720c */ /* 0x000fda0003f06270 */
[----:B------:R-:W-:Y:S05]  /*3bda0*/  @!P0 BRA `(.L_x_57223) ;  /* 0xfffffc4c00508947 */ /* 0x000fea000383ffff */
[----:B------:R-:W-:Y:S05]  /*3bdb0*/  EXIT ;  /* 0x000000000000794d */ /* 0x000fea0003800000 */
.L_x_57220:
[----:B------:R-:W-:Y:S01]  /*3bdc0*/  HFMA2 R22, -RZ, RZ, 0, 1.847743988037109375e-06 ;  /* 0x0000001fff167431 */ /* 0x000fe200000001ff */
[----:B------:R-:W-:Y:S01]  /*3bdd0*/  BSSY B0, `(.L_x_57224) ;  /* 0x0000006000007945 */ /* 0x000fe20003800000 */
[----:B------:R-:W-:Y:S02]  /*3bde0*/  IMAD.MOV.U32 R19, RZ, RZ, 0x1 ;  /* 0x00000001ff137424 */ /* 0x000fe400078e00ff */
[----:B------:R-:W-:-:S07]  /*3bdf0*/  IMAD.MOV.U32 R17, RZ, RZ, -0x1 ;  /* 0xffffffffff117424 */ /* 0x000fce00078e00ff */
[----:B0-----:R-:W-:Y:S05]  /*3be00*/  WARPSYNC.COLLECTIVE R17, `(.L_x_57225) ;  /* 0x0000000011087348 */ /* 0x001fea0003c00000 */
[----:B------:R1:W2:Y:S02]  /*3be10*/  SHFL.BFLY P1, R18, R20, R19, R22 ;  /* 0x0c00001314127389 */ /* 0x0002a40000020016 */
[----:B012---:R-:W-:Y:S05]  /*3be20*/  ENDCOLLECTIVE ;  /* 0x000000000000791b */ /* 0x007fea0003800000 */
.L_x_57225:
[----:B------:R-:W-:Y:S05]  /*3be30*/  BSYNC B0 ;  /* 0x0000000000007941 */ /* 0x000fea0003800000 */
.L_x_57224:
        /* <DEDUP_REMOVED lines=9> */
.L_x_57226:
[----:B------:R-:W-:Y:S02]  /*3bed0*/  IMAD.MOV.U32 R19, RZ, RZ, 0x4 ;  /* 0x00000004ff137424 */ /* 0x000fe400078e00ff */
[----:B------:R-:W-:-:S04]  /*3bee0*/  IMAD.MOV.U32 R12, RZ, RZ, R18 ;  /* 0x000000ffff0c7224 */ /* 0x000fc800078e0012 */
[----:B------:R-:W-:-:S05]  /*3bef0*/  FADD.FTZ R14, R13, R12 ;  /* 0x0000000c0d0e7221 */ /* 0x000fca0000010000 */
[----:B------:R-:W-:-:S07]  /*3bf00*/  MOV R20, R14 ;  /* 0x0000000e00147202 */ /* 0x000fce0000000f00 */
[----:B------:R-:W-:Y:S05]  /*3bf10*/  WARPSYNC.COLLECTIVE R17, `(.L_x_57227) ;  /* 0x0000000011087348 */ /* 0x000fea0003c00000 */
[----:B------:R0:W1:Y:S02]  /*3bf20*/  SHFL.BFLY P1, R18, R20, R19, R22 ;  /* 0x0c00001314127389 */ /* 0x0000640000020016 */
[----:B01----:R-:W-:Y:S05]  /*3bf30*/  ENDCOLLECTIVE ;  /* 0x000000000000791b */ /* 0x003fea0003800000 */
.L_x_57227:
[----:B------:R-:W-:Y:S01]  /*3bf40*/  HFMA2 R19, -RZ, RZ, 0, 4.76837158203125e-07 ;  /* 0x00000008ff137431 */ /* 0x000fe200000001ff */
[----:B------:R-:W-:-:S05]  /*3bf50*/  MOV R9, R18 ;  /* 0x0000001200097202 */ /* 0x000fca0000000f00 */
[----:B------:R-:W-:-:S04]  /*3bf60*/  FADD.FTZ R15, R14, R9 ;  /* 0x000000090e0f7221 */ /* 0x000fc80000010000 */
[----:B------:R-:W-:-:S07]  /*3bf70*/  IMAD.MOV.U32 R20, RZ, RZ, R15 ;  /* 0x000000ffff147224 */ /* 0x000fce00078e000f */
[----:B------:R-:W-:Y:S05]  /*3bf80*/  WARPSYNC.COLLECTIVE R17, `(.L_x_57228) ;  /* 0x0000000011087348 */ /* 0x000fea0003c00000 */
[----:B------:R0:W1:Y:S02]  /*3bf90*/  SHFL.BFLY P1, R18, R20, R19, R22 ;  /* 0x0c00001314127389 */ /* 0x0000640000020016 */
[----:B01----:R-:W-:Y:S05]  /*3bfa0*/  ENDCOLLECTIVE ;  /* 0x000000000000791b */ /* 0x003fea0003800000 */
.L_x_57228:
        /* <DEDUP_REMOVED lines=8> */
.L_x_57229:
        /* <DEDUP_REMOVED lines=168> */
.L_x_57230:
[----:B------:R-:W-:Y:S02]  /*3cab0*/  IMAD.MOV.U32 R19, RZ, RZ, 0x2 ;  /* 0x00000002ff137424 */ /* 0x000fe400078e00ff */
[----:B------:R-:W-:-:S04]  /*3cac0*/  IMAD.MOV.U32 R14, RZ, RZ, R18 ;  /* 0x000000ffff0e7224 */ /* 0x000fc800078e0012 */
[----:B------:R-:W-:-:S05]  /*3cad0*/  FADD.FTZ R14, R9, R14 ;  /* 0x0000000e090e7221 */ /* 0x000fca0000010000 */
[----:B------:R-:W-:-:S07]  /*3cae0*/  MOV R20, R14 ;  /* 0x0000000e00147202 */ /* 0x000fce0000000f00 */
[----:B------:R-:W-:Y:S05]  /*3caf0*/  WARPSYNC.COLLECTIVE R17, `(.L_x_57231) ;  /* 0x0000000011087348 */ /* 0x000fea0003c00000 */
[----:B------:R0:W1:Y:S02]  /*3cb00*/  SHFL.BFLY P1, R18, R20, R19, R22 ;  /* 0x0c00001314127389 */ /* 0x0000640000020016 */
[----:B01----:R-:W-:Y:S05]  /*3cb10*/  ENDCOLLECTIVE ;  /* 0x000000000000791b */ /* 0x003fea0003800000 */
.L_x_57231:
[----:B------:R-:W-:Y:S01]  /*3cb20*/  HFMA2 R19, -RZ, RZ, 0, 2.384185791015625e-07 ;  /* 0x00000004ff137431 */ /* 0x000fe200000001ff */
[----:B------:R-:W-:-:S05]  /*3cb30*/  MOV R13, R18 ;  /* 0x00000012000d7202 */ /* 0x000fca0000000f00 */
[----:B------:R-:W-:-:S04]  /*3cb40*/  FADD.FTZ R13, R14, R13 ;  /* 0x0000000d0e0d7221 */ /* 0x000fc80000010000 */
[----:B------:R-:W-:-:S07]  /*3cb50*/  IMAD.MOV.U32 R20, RZ, RZ, R13 ;  /* 0x000000ffff147224 */ /* 0x000fce00078e000d */
[----:B------:R-:W-:Y:S05]  /*3cb60*/  WARPSYNC.COLLECTIVE R17, `(.L_x_57232) ;  /* 0x0000000011087348 */ /* 0x000fea0003c00000 */
[----:B------:R0:W1:Y:S02]  /*3cb70*/  SHFL.BFLY P1, R18, R20, R19, R22 ;  /* 0x0c00001314127389 */ /* 0x0000640000020016 */
[----:B01----:R-:W-:Y:S05]  /*3cb80*/  ENDCOLLECTIVE ;  /* 0x000000000000791b */ /* 0x003fea0003800000 */
.L_x_57232:
[----:B------:R-:W-:Y:S02]  /*3cb90*/  IMAD.MOV.U32 R19, RZ, RZ, 0x8 ;  /* 0x00000008ff137424 */ /* 0x000fe400078e00ff */
[----:B------:R-:W-:-:S04]  /*3cba0*/  IMAD.MOV.U32 R16, RZ, RZ, R18 ;  /* 0x000000ffff107224 */ /* 0x000fc800078e0012 */
[----:B------:R-:W-:-:S05]  /*3cbb0*/  FADD.FTZ R16, R13, R16 ;  /* 0x000000100d107221 */ /* 0x000fca0000010000 */
[----:B------:R-:W-:-:S07]  /*3cbc0*/  MOV R20, R16 ;  /* 0x0000001000147202 */ /* 0x000fce0000000f00 */
[----:B------:R-:W-:Y:S05]  /*3cbd0*/  WARPSYNC.COLLECTIVE R17, `(.L_x_57233) ;  /* 0x0000000011087348 */ /* 0x000fea0003c00000 */
[----:B------:R0:W1:Y:S02]  /*3cbe0*/  SHFL.BFLY P1, R18, R20, R19, R22 ;  /* 0x0c00001314127389 */ /* 0x0000640000020016 */
[----:B01----:R-:W-:Y:S05]  /*3cbf0*/  ENDCOLLECTIVE ;  /* 0x000000000000791b */ /* 0x003fea0003800000 */
.L_x_57233:
[----:B------:R-:W-:Y:S01]  /*3cc00*/  HFMA2 R19, -RZ, RZ, 0, 9.5367431640625e-07 ;  /* 0x00000010ff137431 */ /* 0x000fe200000001ff */
[----:B------:R-:W-:-:S05]  /*3cc10*/  MOV R15, R18 ;  /* 0x00000012000f7202 */ /* 0x000fca0000000f00 */
[----:B------:R-:W-:-:S04]  /*3cc20*/  FADD.FTZ R15, R16, R15 ;  /* 0x0000000f100f7221 */ /* 0x000fc80000010000 */
[----:B------:R-:W-:-:S07]  /*3cc30*/  IMAD.MOV.U32 R20, RZ, RZ, R15 ;  /* 0x000000ffff147224 */ /* 0x000fce00078e000f */
[----:B------:R-:W-:Y:S05]  /*3cc40*/  WARPSYNC.COLLECTIVE R17, `(.L_x_57234) ;  /* 0x0000000011087348 */ /* 0x000fea0003c00000 */
[----:B------:R0:W1:Y:S02]  /*3cc50*/  SHFL.BFLY P1, R18, R20, R19, R22 ;  /* 0x0c00001314127389 */ /* 0x0000640000020016 */
[----:B01----:R-:W-:Y:S05]  /*3cc60*/  ENDCOLLECTIVE ;  /* 0x000000000000791b */ /* 0x003fea0003800000 */
.L_x_57234:
[----:B------:R-:W-:Y:S05]  /*3cc70*/  BRA `(.L_x_57235) ;  /* 0xffffffd000847947 */ /* 0x000fea000383ffff */
.L_x_57236:
        /* <DEDUP_REMOVED lines=16> */
.L_x_88523:


//--------------------- .text._ZN10layer_norm13ln_fwd_kernelINS_13Kernel_traitsI6__halfS2_fS2_fjLj2560ELj1ELj4ELj1ELj16ENS_18Kernel_traits_baseILj2560ES2_S2_fS2_fjLj128EEEEELb1ELb1ELb0ELb0EEEvNS_9FwdParamsE --------------------------
	.section	.text._ZN10layer_norm13ln_fwd_kernelINS_13Kernel_traitsI6__halfS2_fS2_fjLj2560ELj1ELj4ELj1ELj16ENS_18Kernel_traits_baseILj2560ES2_S2_fS2_fjLj128EEEEELb1ELb1ELb0ELb0EEEvNS_9FwdParamsE,"ax",@progbits
	.align	128
        .global         _ZN10layer_norm13ln_fwd_kernelINS_13Kernel_traitsI6__halfS2_fS2_fjLj2560ELj1ELj4ELj1ELj16ENS_18Kernel_traits_baseILj2560ES2_S2_fS2_fjLj128EEEEELb1ELb1ELb0ELb0EEEvNS_9FwdParamsE
        .type           _ZN10layer_norm13ln_fwd_kernelINS_13Kernel_traitsI6__halfS2_fS2_fjLj2560ELj1ELj4ELj1ELj16ENS_18Kernel_traits_baseILj2560ES2_S2_fS2_fjLj128EEEEELb1ELb1ELb0ELb0EEEvNS_9FwdParamsE,@function
        .size           _ZN10layer_norm13ln_fwd_kernelINS_13Kernel_traitsI6__halfS2_fS2_fjLj2560ELj1ELj4ELj1ELj16ENS_18Kernel_traits_baseILj2560ES2_S2_fS2_fjLj128EEEEELb1ELb1ELb0ELb0EEEvNS_9FwdParamsE,(.L_x_88524 - _ZN10layer_norm13ln_fwd_kernelINS_13Kernel_traitsI6__halfS2_fS2_fjLj2560ELj1ELj4ELj1ELj16ENS_18Kernel_traits_baseILj2560ES2_S2_fS2_fjLj128EEEEELb1ELb1ELb0ELb0EEEvNS_9FwdParamsE)
        .other          _ZN10layer_norm13ln_fwd_kernelINS_13Kernel_traitsI6__halfS2_fS2_fjLj2560ELj1ELj4ELj1ELj16ENS_18Kernel_traits_baseILj2560ES2_S2_fS2_fjLj128EEEEELb1ELb1ELb0ELb0EEEvNS_9FwdParamsE,@"STO_CUDA_ENTRY STV_DEFAULT"
_ZN10layer_norm13ln_fwd_kernelINS_13Kernel_traitsI6__halfS2_fS2_fjLj2560ELj1ELj4ELj1ELj16ENS_18Kernel_traits_baseILj2560ES2_S2_fS2_fjLj128EEEEELb1ELb1ELb0ELb0EEEvNS_9FwdParamsE:
.text._ZN10layer_norm13ln_fwd_kernelINS_13Kernel_traitsI6__halfS2_fS2_fjLj2560ELj1ELj4ELj1ELj16ENS_18Kernel_traits_baseILj2560ES2_S2_fS2_fjLj128EEEEELb1ELb1ELb0ELb0EEEvNS_9FwdParamsE:
[----:B------:R-:W-:Y:S01]  /*0000*/  LDC R1, c[0x0][0x37c] ;  /* 0x0000df00ff017b82 */ /* 0x000fe20000000800 */
[----:B------:R-:W0:Y:S07]  /*0010*/  LDCU.U8 UR8, c[0x0][0x464] ;  /* 0x00008c80ff0877ac */ /* 0x000e2e0008000000 */
[----:B------:R-:W1:Y:S01]  /*0020*/  LDC R6, c[0x0][0x458] ;  /* 0x00011600ff067b82 */ /* 0x000e620000000800 */
[----:B------:R-:W2:Y:S01]  /*0030*/  LDCU.64 UR4, c[0x0][0x450] ;  /* 0x00008a00ff0477ac */ /* 0x000ea20008000a00 */
[----:B------:R-:W3:Y:S06]  /*0040*/  LDCU.64 UR6, c[0x0][0x358] ;  /* 0x00006b00ff0677ac */ /* 0x000eec0008000a00 */
[----:B------:R-:W1:Y:S01]  /*0050*/  LDC R7, c[0x0][0x45c] ;  /* 0x00011700ff077b82 */ /* 0x000e620000000800 */
[----:B------:R-:W4:Y:S07]  /*0060*/  S2R R2, SR_TID.X ;  /* 0x0000000000027919 */ /* 0x000f2e0000002100 */
[----:B------:R-:W5:Y:S01]  /*0070*/  LDC R11, c[0x0][0x388] ;  /* 0x0000e200ff0b7b82 */ /* 0x000f620000000800 */
[----:B0-----:R-:W-:Y:S01]  /*0080*/  ISETP.NE.AND P0, PT, RZ, UR8, PT ;  /* 0x00000008ff007c0c */ /* 0x001fe2000bf05270 */
[----:B------:R-:W0:Y:S01]  /*0090*/  LDCU.64 UR8, c[0x0][0x438] ;  /* 0x00008700ff0877ac */ /* 0x000e220008000a00 */
[----:B--2---:R-:W-:-:S02]  /*00a0*/  IMAD.U32 R4, RZ, RZ, UR4 ;  /* 0x00000004ff047e24 */ /* 0x004fc4000f8e00ff */
[----:B------:R-:W-:-:S09]  /*00b0*/  IMAD.U32 R5, RZ, RZ, UR5 ;  /* 0x00000005ff057e24 */ /* 0x000fd2000f8e00ff */
[----:B---3--:R-:W2:Y:S01]  /*00c0*/  @P0 LDG.E.64 R4, desc[UR6][R4.64] ;  /* 0x0000000604040981 */ /* 0x008ea2000c1e1b00 */
[----:B------:R-:W3:Y:S03]  /*00d0*/  @P0 LDC R3, c[0x0][0x460] ;  /* 0x00011800ff030b82 */ /* 0x000ee60000000800 */
[----:B-1----:R-:W3:Y:S01]  /*00e0*/  @P0 LDG.E.64 R8, desc[UR6][R6.64] ;  /* 0x0000000606080981 */ /* 0x002ee2000c1e1b00 */
[----:B0-----:R-:W-:-:S04]  /*00f0*/  UISETP.NE.U32.AND UP0, UPT, UR8, URZ, UPT ;  /* 0x000000ff0800728c */ /* 0x001fc8000bf05070 */
[----:B------:R-:W-:Y:S01]  /*0100*/  UISETP.NE.AND.EX UP0, UPT, UR9, URZ, UPT, UP0 ;  /* 0x000000ff0900728c */ /* 0x000fe2000bf05300 */
[----:B-----5:R-:W-:Y:S01]  /*0110*/  SHF.R.S32.HI R0, RZ, 0x1f, R11 ;  /* 0x0000001fff007819 */ /* 0x020fe2000001140b */
[----:B------:R-:W-:Y:S03]  /*0120*/  BSSY.RECONVERGENT B0, `(.L_x_57237) ;  /* 0x00000fa000007945 */ /* 0x000fe60003800200 */
[----:B------:R-:W-:Y:S02]  /*0130*/  LEA.HI R0, R0, R11, RZ, 0x3 ;  /* 0x0000000b00007211 */ /* 0x000fe400078f18ff */
[----:B--2---:R-:W-:Y:S02]  /*0140*/  @P0 R2UR UR4, R4 ;  /* 0x00000000040402ca */ /* 0x004fe400000e0000 */
[----:B---3--:R-:W-:Y:S02]  /*0150*/  @P0 IADD3 R6, P1, PT, R8, R3, RZ ;  /* 0x0000000308060210 */ /* 0x008fe40007f3e0ff */
[----:B----4-:R-:W-:-:S02]  /*0160*/  LOP3.LUT R3, R2, 0x1f, RZ, 0xc0, !PT ;  /* 0x0000001f02037812 */ /* 0x010fc400078ec0ff */
[----:B------:R-:W-:Y:S02]  /*0170*/  @P0 R2UR UR5, R5 ;  /* 0x00000000050502ca */ /* 0x000fe400000e0000 */
[----:B------:R-:W-:Y:S02]  /*0180*/  @P0 IADD3.X R7, PT, PT, RZ, R9, RZ, P1, !PT ;  /* 0x00000009ff070210 */ /* 0x000fe40000ffe4ff */
[----:B------:R-:W-:Y:S02]  /*0190*/  LOP3.LUT R5, R3, 0x1f, RZ, 0x3c, !PT ;  /* 0x0000001f03057812 */ /* 0x000fe400078e3cff */
[--C-:B------:R-:W-:Y:S02]  /*01a0*/  SHF.R.U64 R11, R6, 0x2, R7.reuse ;  /* 0x00000002060b7819 */ /* 0x100fe40000001207 */
[----:B------:R-:W-:Y:S02]  /*01b0*/  LEA.HI.SX32 R0, R0, R5, 0x1d ;  /* 0x0000000500007211 */ /* 0x000fe400078feaff */
        /* <DEDUP_REMOVED lines=113> */
.L_x_57238:
        /* <DEDUP_REMOVED lines=37> */
[----:B------:R-:W5:Y:S06]  /*0b20*/  @P5 LDG.E.128 R36, desc[UR6][R40.64] ;  /* 0x0000000628245981 */ /* 0x000f6c000c1e1d00 */
        /* <DEDUP_REMOVED lines=26> */
[----:B------:R0:W5:Y:S03]  /*0cd0*/  @P4 LDG.E.128 R68, desc[UR6][R100.64] ;  /* 0x0000000664444981 */ /* 0x000166000c1e1d00 */
[----:B------:R-:W-:Y:S01]  /*0ce0*/  @P2 VIADD R3, R3, 0x20 ;  /* 0x0000002003032836 */ /* 0x000fe20000000000 */
[----:B------:R-:W5:Y:S03]  /*0cf0*/  @P2 LDG.E.128 R84, desc[UR6][R16.64] ;  /* 0x0000000610542981 */ /* 0x000f66000c1e1d00 */
[C---:B--2---:R-:W-:Y:S01]  /*0d00*/  @P1 IMAD.WIDE.U32 R120, R3.reuse, 0x10, R112 ;  /* 0x0000001003781825 */ /* 0x044fe200078e0070 */
[----:B------:R1:W5:Y:S03]  /*0d10*/  @P2 LDG.E.128 R92, desc[UR6][R28.64] ;  /* 0x000000061c5c2981 */ /* 0x000366000c1e1d00 */
[C---:B---3--:R-:W-:Y:S01]  /*0d20*/  @P1 IMAD.WIDE.U32 R122, R3.reuse, 0x10, R122 ;  /* 0x00000010037a1825 */ /* 0x048fe200078e007a */
[----:B------:R2:W5:Y:S03]  /*0d30*/  @P1 LDG.E.128 R96, desc[UR6][R120.64] ;  /* 0x0000000678601981 */ /* 0x000566000c1e1d00 */
[----:B------:R-:W-:Y:S01]  /*0d40*/  @P1 VIADD R3, R3, 0x20 ;  /* 0x0000002003031836 */ /* 0x000fe20000000000 */
[----:B------:R2:W5:Y:S03]  /*0d50*/  @P1 LDG.E.128 R104, desc[UR6][R122.64] ;  /* 0x000000067a681981 */ /* 0x000566000c1e1d00 */
[----:B------:R-:W-:-:S04]  /*0d60*/  @P6 IMAD.WIDE.U32 R124, R3, 0x10, R124 ;  /* 0x00000010037c6825 */ /* 0x000fc800078e007c */
[----:B------:R-:W-:Y:S01]  /*0d70*/  @P6 IMAD.WIDE.U32 R126, R3, 0x10, R126 ;  /* 0x00000010037e6825 */ /* 0x000fe200078e007e */
[----:B------:R2:W5:Y:S04]  /*0d80*/  @P6 LDG.E.128 R108, desc[UR6][R124.64] ;  /* 0x000000067c6c6981 */ /* 0x000568000c1e1d00 */
[----:B------:R2:W5:Y:S01]  /*0d90*/  @P6 LDG.E.128 R116, desc[UR6][R126.64] ;  /* 0x000000067e746981 */ /* 0x000562000c1e1d00 */
[----:B------:R-:W-:Y:S01]  /*0da0*/  IMAD.MOV.U32 R114, RZ, RZ, RZ ;  /* 0x000000ffff727224 */ /* 0x000fe200078e00ff */
[----:B------:R-:W-:Y:S01]  /*0db0*/  CS2R R112, SRZ ;  /* 0x0000000000707805 */ /* 0x000fe2000001ff00 */
[----:B------:R-:W-:Y:S01]  /*0dc0*/  IMAD.MOV.U32 R102, RZ, RZ, RZ ;  /* 0x000000ffff667224 */ /* 0x000fe200078e00ff */
[----:B0-----:R-:W-:Y:S02]  /*0dd0*/  CS2R R100, SRZ ;  /* 0x0000000000647805 */ /* 0x001fe4000001ff00 */
        /* <DEDUP_REMOVED lines=10> */
[----:B-1----:R-:W-:Y:S02]  /*0e80*/  CS2R R28, SRZ ;  /* 0x00000000001c7805 */ /* 0x002fe4000001ff00 */
        /* <DEDUP_REMOVED lines=35> */
.L_x_57239:
[----:B------:R-:W-:Y:S05]  /*10c0*/  BSYNC.RECONVERGENT B0 ;  /* 0x0000000000007941 */ /* 0x000fea0003800200 */
.L_x_57237:
        /* <DEDUP_REMOVED lines=8> */
[----:B------:R-:W-:Y:S01]  /*1150*/  IMAD R132, R11, -0x2daee0ad, RZ ;  /* 0xd2511f530b847824 */ /* 0x000fe200078e02ff */
[----:B------:R-:W-:Y:S02]  /*1160*/  UIADD3 UR8, UPT, UPT, UR4, -0x61c88647, URZ ;  /* 0x9e3779b904087890 */ /* 0x000fe4000fffe0ff */
[----:B------:R-:W-:Y:S02]  /*1170*/  UIADD3 UR10, UPT, UPT, UR4, -0x255992d5, URZ ;  /* 0xdaa66d2b040a7890 */ /* 0x000fe4000fffe0ff */
[----:B------:R-:W-:Y:S02]  /*1180*/  UIADD3 UR11, UPT, UPT, UR5, -0x126145ec, URZ ;  /* 0xed9eba14050b7890 */ /* 0x000fe4000fffe0ff */
[----:B------:R-:W-:Y:S02]  /*1190*/  UIADD3 UR12, UPT, UPT, UR4, -0x4ab325aa, URZ ;  /* 0xb54cda56040c7890 */ /* 0x000fe4000fffe0ff */
[----:B------:R-:W-:-:S02]  /*11a0*/  UIADD3 UR13, UPT, UPT, UR5, 0x1fd5c5a3, URZ ;  /* 0x1fd5c5a3050d7890 */ /* 0x000fc4000fffe0ff */
[----:B------:R-:W-:Y:S01]  /*11b0*/  UIADD3 UR14, UPT, UPT, UR4, -0xe443238, URZ ;  /* 0xf1bbcdc8040e7890 */ /* 0x000fe2000fffe0ff */
[----:B------:R-:W1:Y:S01]  /*11c0*/  LDCU.64 UR18, c[0x0][0x3e0] ;  /* 0x00007c00ff1277ac */ /* 0x000e620008000a00 */
[----:B------:R-:W-:Y:S02]  /*11d0*/  UIADD3 UR15, UPT, UPT, UR5, -0x695add53, URZ ;  /* 0x96a522ad050f7890 */ /* 0x000fe4000fffe0ff */
[----:B------:R-:W-:Y:S01]  /*11e0*/  UIADD3 UR16, UPT, UPT, UR4, -0x700cb87f, URZ ;  /* 0x8ff3478104107890 */ /* 0x000fe2000fffe0ff */
[----:B0-----:R-:W-:Y:S01]  /*11f0*/  IMAD R2, R3, UR9, R2 ;  /* 0x0000000903027c24 */ /* 0x001fe2000f8e0202 */
[----:B------:R-:W-:Y:S01]  /*1200*/  UIADD3 UR9, UPT, UPT, UR5, -0x4498517b, URZ ;  /* 0xbb67ae8505097890 */ /* 0x000fe2000fffe0ff */
[----:B------:R-:W-:-:S04]  /*1210*/  IMAD.HI.U32 R3, R11, -0x2daee0ad, RZ ;  /* 0xd2511f530b037827 */ /* 0x000fc800078e00ff */
[C---:B------:R-:W-:Y:S01]  /*1220*/  IMAD.HI.U32 R4, R2.reuse, -0x326172a9, RZ ;  /* 0xcd9e8d5702047827 */ /* 0x040fe200078e00ff */
[----:B------:R-:W-:Y:S01]  /*1230*/  LOP3.LUT R3, R3, UR5, RZ, 0x3c, !PT ;  /* 0x0000000503037c12 */ /* 0x000fe2000f8e3cff */
[----:B-1----:R-:W-:Y:S02]  /*1240*/  UISETP.NE.U32.AND UP0, UPT, UR18, URZ, UPT ;  /* 0x000000ff1200728c */ /* 0x002fe4000bf05070 */
[----:B------:R-:W-:Y:S01]  /*1250*/  IMAD R8, R2, -0x326172a9, RZ ;  /* 0xcd9e8d5702087824 */ /* 0x000fe200078e02ff */
[----:B------:R-:W-:Y:S01]  /*1260*/  LOP3.LUT R4, R7, UR4, R4, 0x96, !PT ;  /* 0x0000000407047c12 */ /* 0x000fe2000f8e9604 */
[----:B------:R-:W-:Y:S01]  /*1270*/  IMAD.HI.U32 R5, R3, -0x326172a9, RZ ;  /* 0xcd9e8d5703057827 */ /* 0x000fe200078e00ff */
[----:B------:R-:W-:-:S03]  /*1280*/  UISETP.NE.AND.EX UP0, UPT, UR19, URZ, UPT, UP0 ;  /* 0x000000ff1300728c */ /* 0x000fc6000bf05300 */
        /* <DEDUP_REMOVED lines=34> */
[----:B------:R-:W0:Y:S02]  /*14b0*/  LDCU UR10, c[0x0][0x388] ;  /* 0x00007100ff0a77ac */ /* 0x000e240008000800 */
[----:B------:R-:W-:Y:S01]  /*14c0*/  IMAD R132, R3, -0x2daee0ad, RZ ;  /* 0xd2511f5303847824 */ /* 0x000fe200078e02ff */
[----:B------:R-:W-:Y:S01]  /*14d0*/  LOP3.LUT R4, R133, UR9, R4, 0x96, !PT ;  /* 0x0000000985047c12 */ /* 0x000fe2000f8e9604 */
[----:B------:R-:W-:Y:S01]  /*14e0*/  IMAD R8, R9, -0x326172a9, RZ ;  /* 0xcd9e8d5709087824 */ /* 0x000fe200078e02ff */
[----:B------:R-:W-:Y:S01]  /*14f0*/  UIADD3 UR9, UPT, UPT, UR5, -0x24c28bd8, URZ ;  /* 0xdb3d742805097890 */ /* 0x000fe2000fffe0ff */
[----:B------:R-:W-:-:S04]  /*1500*/  IMAD.HI.U32 R9, R5, -0x2daee0ad, RZ ;  /* 0xd2511f5305097827 */ /* 0x000fc800078e00ff */
[----:B------:R-:W-:Y:S01]  /*1510*/  IMAD.HI.U32 R3, R4, -0x326172a9, RZ ;  /* 0xcd9e8d5704037827 */ /* 0x000fe200078e00ff */
[----:B------:R-:W-:Y:S01]  /*1520*/  LOP3.LUT R9, R132, UR11, R9, 0x96, !PT ;  /* 0x0000000b84097c12 */ /* 0x000fe2000f8e9609 */
[----:B------:R-:W1:Y:S02]  /*1530*/  LDCU.U8 UR11, c[0x0][0x410] ;  /* 0x00008200ff0b77ac */ /* 0x000e640008000000 */
        /* <DEDUP_REMOVED lines=23> */
[----:B------:R-:W-:Y:S01]  /*16b0*/  LOP3.LUT R5, R6, 0x3, RZ, 0xc0, !PT ;  /* 0x0000000306057812 */ /* 0x000fe200078ec0ff */
[----:B------:R-:W-:Y:S02]  /*16c0*/  IMAD.MOV.U32 R6, RZ, RZ, R7 ;  /* 0x000000ffff067224 */ /* 0x000fe400078e0007 */
[----:B0123--:R-:W-:-:S07]  /*16d0*/  HFMA2 R7, -RZ, RZ, 0, 0 ;  /* 0x00000000ff077431 */ /* 0x00ffce00000001ff */
.L_x_58100:
        /* <DEDUP_REMOVED lines=11> */
[----:B------:R-:W-:Y:S02]  /*1790*/  SHF.R.S32.HI R226, RZ, 0x1f, R221 ;  /* 0x0000001fffe27819 */ /* 0x000fe400000114dd */
[----:B------:R-:W-:Y:S02]  /*17a0*/  LOP3.LUT R224, R224, 0xffffff7f, RZ, 0xc0, !PT ;  /* 0xffffff7fe0e07812 */ /* 0x000fe400078ec0ff */
[----:B------:R-:W-:Y:S01]  /*17b0*/  LEA.HI R226, R226, R221, RZ, 0x3 ;  /* 0x000000dde2e27211 */ /* 0x000fe200078f18ff */
[----:B------:R-:W-:-:S03]  /*17c0*/  IMAD.MOV.U32 R221, RZ, RZ, 0x3f800000 ;  /* 0x3f800000ffdd7424 */ /* 0x000fc600078e00ff */
[----:B------:R-:W-:Y:S02]  /*17d0*/  @P2 LOP3.LUT R224, R224, 0x80, RZ, 0xfc, !PT ;  /* 0x00000080e0e02812 */ /* 0x000fe400078efcff */
[----:B0-----:R-:W-:-:S04]  /*17e0*/  LOP3.LUT R225, R220, 0x1f, RZ, 0xc0, !PT ;  /* 0x0000001fdce17812 */ /* 0x001fc800078ec0ff */
[----:B------:R-:W-:Y:S01]  /*17f0*/  LEA.HI.SX32 R225, R226, R225, 0x1d ;  /* 0x000000e1e2e17211 */ /* 0x000fe200078feaff */
[----:B--2---:R-:W-:-:S03]  /*1800*/  @P0 HADD2.F32 R221, -RZ, R222.H0_H0 ;  /* 0x200000deffdd0230 */ /* 0x004fc60000004100 */
        /* <DEDUP_REMOVED lines=23> */
.L_x_88360:
[----:B------:R-:W-:Y:S05]  /*1980*/  BRX R140 -0x1990                                       (*"BRANCH_TARGETS .L_x_88361,.L_x_88362,.L_x_88363"*) ;  /* 0xffffffe48c9c7949 */ /* 0x000fea000383ffff */
.L_x_88363:
[----:B------:R-:W-:Y:S01]  /*1990*/  IADD3 R142, PT, PT, R5, 0x1, RZ ;  /* 0x00000001058e7810 */ /* 0x000fe20007ffe0ff */
[----:B------:R-:W-:Y:S02]  /*19a0*/  IMAD.MOV.U32 R222, RZ, RZ, R9 ;  /* 0x000000ffffde7224 */ /* 0x000fe400078e0009 */
[----:B------:R-:W-:Y:S01]  /*19b0*/  IMAD.MOV.U32 R143, RZ, RZ, R3 ;  /* 0x000000ffff8f7224 */ /* 0x000fe200078e0003 */
[----:B------:R-:W-:Y:S06]  /*19c0*/  BRA `(.L_x_57244) ;  /* 0x0000000400387947 */ /* 0x000fec0003800000 */
.L_x_88361:
[----:B------:R-:W-:Y:S01]  /*19d0*/  MOV R222, R9 ;  /* 0x0000000900de7202 */ /* 0x000fe20000000f00 */
[----:B------:R-:W-:Y:S02]  /*19e0*/  IMAD.MOV.U32 R142, RZ, RZ, 0x3 ;  /* 0x00000003ff8e7424 */ /* 0x000fe400078e00ff */
[----:B------:R-:W-:Y:S01]  /*19f0*/  IMAD.MOV.U32 R143, RZ, RZ, R4 ;  /* 0x000000ffff8f7224 */ /* 0x000fe200078e0004 */
[----:B------:R-:W-:Y:S06]  /*1a00*/  BRA `(.L_x_57244) ;  /* 0x0000000400287947 */ /* 0x000fec0003800000 */
.L_x_88362:
        /* <DEDUP_REMOVED lines=13> */
.L_x_57246:
[----:B------:R-:W-:Y:S05]  /*1ae0*/  BSYNC.RECONVERGENT B2 ;  /* 0x0000000000027941 */ /* 0x000fea0003800200 */
.L_x_57245:
        /* <DEDUP_REMOVED lines=57> */
[----:B------:R-:W-:Y:S01]  /*1e80*/  HFMA2 R142, -RZ, RZ, 0, 0 ;  /* 0x00000000ff8e7431 */ /* 0x000fe200000001ff */
[----:B------:R-:W-:Y:S01]  /*1e90*/  LOP3.LUT R4, R4, UR14, R223, 0x96, !PT ;  /* 0x0000000e04047c12 */ /* 0x000fe2000f8e96df */
[----:B------:R-:W-:-:S07]  /*1ea0*/  IMAD.MOV.U32 R143, RZ, RZ, R9 ;  /* 0x000000ffff8f7224 */ /* 0x000fce00078e0009 */
.L_x_57244:
[----:B------:R-:W-:Y:S05]  /*1eb0*/  BSYNC.RECONVERGENT B1 ;  /* 0x0000000000017941 */ /* 0x000fea0003800200 */
.L_x_57243:
        /* <DEDUP_REMOVED lines=10> */
[----:B------:R-:W-:-:S02]  /*1f60*/  IMAD.MOV.U32 R143, RZ, RZ, 0x2 ;  /* 0x00000002ff8f7424 */ /* 0x000fc400078e00ff */
[----:B0-----:R-:W-:Y:S02]  /*1f70*/  FMUL.FTZ R228, R228, R9 ;  /* 0x00000009e4e47220 */ /* 0x001fe40000410000 */
[----:B-1----:R-:W-:Y:S01]  /*1f80*/  FSETP.GTU.FTZ.AND P0, PT, R140, R223, PT ;  /* 0x000000df8c00720b */ /* 0x002fe20003f1c000 */
[----:B------:R-:W-:-:S03]  /*1f90*/  HADD2.F32 R140, -RZ, R20.H0_H0 ;  /* 0x20000014ff8c7230 */ /* 0x000fc60000004100 */
        /* <DEDUP_REMOVED lines=14> */
.L_x_57249:
        /* <DEDUP_REMOVED lines=13> */
.L_x_57251:
[----:B------:R-:W-:Y:S05]  /*2150*/  BSYNC.RECONVERGENT B2 ;  /* 0x0000000000027941 */ /* 0x000fea0003800200 */
.L_x_57250:
        /* <DEDUP_REMOVED lines=60> */
[----:B------:R-:W-:-:S07]  /*2520*/  IMAD.MOV.U32 R222, RZ, RZ, R230 ;  /* 0x000000ffffde7224 */ /* 0x000fce00078e00e6 */
.L_x_57248:
[----:B------:R-:W-:Y:S05]  /*2530*/  BSYNC.RECONVERGENT B1 ;  /* 0x0000000000017941 */ /* 0x000fea0003800200 */
.L_x_57247:
        /* <DEDUP_REMOVED lines=23> */
.L_x_57254:
        /* <DEDUP_REMOVED lines=13> */
.L_x_57256:
[----:B------:R-:W-:Y:S05]  /*2780*/  BSYNC.RECONVERGENT B2 ;  /* 0x0000000000027941 */ /* 0x000fea0003800200 */
.L_x_57255:
        /* <DEDUP_REMOVED lines=61> */
.L_x_57253:
[----:B------:R-:W-:Y:S05]  /*2b60*/  BSYNC.RECONVERGENT B1 ;  /* 0x0000000000017941 */ /* 0x000fea0003800200 */
.L_x_57252:
        /* <DEDUP_REMOVED lines=23> */
.L_x_57259:
        /* <DEDUP_REMOVED lines=13> */
.L_x_57261:
[----:B------:R-:W-:Y:S05]  /*2db0*/  BSYNC.RECONVERGENT B2 ;  /* 0x0000000000027941 */ /* 0x000fea0003800200 */
.L_x_57260:
        /* <DEDUP_REMOVED lines=61> */
.L_x_57258:
[----:B------:R-:W-:Y:S05]  /*3190*/  BSYNC.RECONVERGENT B1 ;  /* 0x0000000000017941 */ /* 0x000fea0003800200 */
.L_x_57257:
        /* <DEDUP_REMOVED lines=23> */
.L_x_57264:
        /* <DEDUP_REMOVED lines=13> */
.L_x_57266:
[----:B------:R-:W-:Y:S05]  /*33e0*/  BSYNC.RECONVERGENT B2 ;  /* 0x0000000000027941 */ /* 0x000fea0003800200 */
.L_x_57265:
        /* <DEDUP_REMOVED lines=61> */
.L_x_57263:
[----:B------:R-:W-:Y:S05]  /*37c0*/  BSYNC.RECONVERGENT B1 ;  /* 0x0000000000017941 */ /* 0x000fea0003800200 */
.L_x_57262:
        /* <DEDUP_REMOVED lines=23> */
.L_x_57269:
        /* <DEDUP_REMOVED lines=13> */
.L_x_57271:
[----:B------:R-:W-:Y:S05]  /*3a10*/  BSYNC.RECONVERGENT B2 ;  /* 0x0000000000027941 */ /* 0x000fea0003800200 */
.L_x_57270:
        /* <DEDUP_REMOVED lines=61> */
.L_x_57268:
[----:B------:R-:W-:Y:S05]  /*3df0*/  BSYNC.RECONVERGENT B1 ;  /* 0x0000000000017941 */ /* 0x000fea0003800200 */
.L_x_57267:
        /* <DEDUP_REMOVED lines=23> */
.L_x_57274:
        /* <DEDUP_REMOVED lines=13> */
.L_x_57276:
[----:B------:R-:W-:Y:S05]  /*4040*/  BSYNC.RECONVERGENT B2 ;  /* 0x0000000000027941 */ /* 0x000fea0003800200 */
.L_x_57275:
        /* <DEDUP_REMOVED lines=61> */
.L_x_57273:
[----:B------:R-:W-:Y:S05]  /*4420*/  BSYNC.RECONVERGENT B1 ;  /* 0x0000000000017941 */ /* 0x000fea0003800200 */
.L_x_57272:
        /* <DEDUP_REMOVED lines=23> */
.L_x_57279:
        /* <DEDUP_REMOVED lines=15> */
.L_x_57281:
[----:B------:R-:W-:Y:S05]  /*4690*/  BSYNC.RECONVERGENT B2 ;  /* 0x0000000000027941 */ /* 0x000fea0003800200 */
.L_x_57280:
        /* <DEDUP_REMOVED lines=61> */
.L_x_57278:
[----:B------:R-:W-:Y:S05]  /*4a70*/  BSYNC.RECONVERGENT B1 ;  /* 0x0000000000017941 */ /* 0x000fea0003800200 */
.L_x_57277:
[----:B------:R-:W-:Y:S01]  /*4a80*/  I2FP.F32.U32 R227, R230 ;  /* 0x000000e600e37245 */ /* 0x000fe20000201000 */
[----:B------:R-:W-:Y:S02]  /*4a90*/  HADD2.F32 R228, -RZ, R147.H1_H1 ;  /* 0x30000093ffe47230 */ /* 0x000fe40000004100 */
[----:B------:R-:W-:Y:S02]  /*4aa0*/  HADD2.F32 R147, -RZ, R23.H1_H1 ;  /* 0x30000017ff937230 */ /* 0x000fe40000004100 */
        /* <DEDUP_REMOVED lines=8> */
.L_x_57242:
        /* <DEDUP_REMOVED lines=16> */
.L_x_57285:
        /* <DEDUP_REMOVED lines=13> */
.L_x_57287:
[----:B------:R-:W-:Y:S05]  /*4d00*/  BSYNC.RECONVERGENT B2 ;  /* 0x0000000000027941 */ /* 0x000fea0003800200 */
.L_x_57286:
        /* <DEDUP_REMOVED lines=60> */
.L_x_57284:
[----:B------:R-:W-:Y:S05]  /*50d0*/  BSYNC.RECONVERGENT B1 ;  /* 0x0000000000017941 */ /* 0x000fea0003800200 */
.L_x_57283:
        /* <DEDUP_REMOVED lines=13> */
[----:B-1----:R-:W-:-:S04]  /*51b0*/  FSETP.GTU.FTZ.AND P0, PT, R140, R223, PT ;  /* 0x000000df8c00720b */ /* 0x002fc80003f1c000 */
        /* <DEDUP_REMOVED lines=14> */
.L_x_57290:
        /* <DEDUP_REMOVED lines=13> */
.L_x_57292:
[----:B------:R-:W-:Y:S05]  /*5370*/  BSYNC.RECONVERGENT B2 ;  /* 0x0000000000027941 */ /* 0x000fea0003800200 */
.L_x_57291:
        /* <DEDUP_REMOVED lines=61> */
.L_x_57289:
[----:B------:R-:W-:Y:S05]  /*5750*/  BSYNC.RECONVERGENT B1 ;  /* 0x0000000000017941 */ /* 0x000fea0003800200 */
.L_x_57288:
        /* <DEDUP_REMOVED lines=23> */
.L_x_57295:
        /* <DEDUP_REMOVED lines=13> */
.L_x_57297:
[----:B------:R-:W-:Y:S05]  /*59a0*/  BSYNC.RECONVERGENT B2 ;  /* 0x0000000000027941 */ /* 0x000fea0003800200 */
.L_x_57296:
        /* <DEDUP_REMOVED lines=61> */
.L_x_57294:
[----:B------:R-:W-:Y:S05]  /*5d80*/  BSYNC.RECONVERGENT B1 ;  /* 0x0000000000017941 */ /* 0x000fea0003800200 */
.L_x_57293:
        /* <DEDUP_REMOVED lines=23> */
.L_x_57300:
        /* <DEDUP_REMOVED lines=13> */
.L_x_57302:
[----:B------:R-:W-:Y:S05]  /*5fd0*/  BSYNC.RECONVERGENT B2 ;  /* 0x0000000000027941 */ /* 0x000fea0003800200 */
.L_x_57301:
        /* <DEDUP_REMOVED lines=61> */
.L_x_57299:
[----:B------:R-:W-:Y:S05]  /*63b0*/  BSYNC.RECONVERGENT B1 ;  /* 0x0000000000017941 */ /* 0x000fea0003800200 */
.L_x_57298:
        /* <DEDUP_REMOVED lines=23> */
.L_x_57305:
        /* <DEDUP_REMOVED lines=13> */
.L_x_57307:
[----:B------:R-:W-:Y:S05]  /*6600*/  BSYNC.RECONVERGENT B2 ;  /* 0x0000000000027941 */ /* 0x000fea0003800200 */
.L_x_57306:
        /* <DEDUP_REMOVED lines=61> */
.L_x_57304:
[----:B------:R-:W-:Y:S05]  /*69e0*/  BSYNC.RECONVERGENT B1 ;  /* 0x0000000000017941 */ /* 0x000fea0003800200 */
.L_x_57303:
        /* <DEDUP_REMOVED lines=23> */
.L_x_57310:
        /* <DEDUP_REMOVED lines=13> */
.L_x_57312:
[----:B------:R-:W-:Y:S05]  /*6c30*/  BSYNC.RECONVERGENT B2 ;  /* 0x0000000000027941 */ /* 0x000fea0003800200 */
.L_x_57311:
        /* <DEDUP_REMOVED lines=61> */
.L_x_57309:
[----:B------:R-:W-:Y:S05]  /*7010*/  BSYNC.RECONVERGENT B1 ;  /* 0x0000000000017941 */ /* 0x000fea0003800200 */
.L_x_57308:
        /* <DEDUP_REMOVED lines=23> */
.L_x_57315:
        /* <DEDUP_REMOVED lines=13> */
.L_x_57317:
[----:B------:R-:W-:Y:S05]  /*7260*/  BSYNC.RECONVERGENT B2 ;  /* 0x0000000000027941 */ /* 0x000fea0003800200 */
.L_x_57316:
        /* <DEDUP_REMOVED lines=61> */
.L_x_57314:
[----:B------:R-:W-:Y:S05]  /*7640*/  BSYNC.RECONVERGENT B1 ;  /* 0x0000000000017941 */ /* 0x000fea0003800200 */
.L_x_57313:
        /* <DEDUP_REMOVED lines=23> */
.L_x_57320:
        /* <DEDUP_REMOVED lines=15> */
.L_x_57322:
[----:B------:R-:W-:Y:S05]  /*78b0*/  BSYNC.RECONVERGENT B2 ;  /* 0x0000000000027941 */ /* 0x000fea0003800200 */
.L_x_57321:
        /* <DEDUP_REMOVED lines=61> */
.L_x_57319:
[----:B------:R-:W-:Y:S05]  /*7c90*/  BSYNC.RECONVERGENT B1 ;  /* 0x0000000000017941 */ /* 0x000fea0003800200 */
.L_x_57318:
        /* <DEDUP_REMOVED lines=9> */
[----:B------:R-:W-:-:S10]  /*7d30*/  FMUL.FTZ R147, R147, R226 ;  /* 0x000000e293937220 */ /* 0x000fd40000410000 */
.L_x_57282:
        /* <DEDUP_REMOVED lines=18> */
[C---:B------:R-:W-:Y:S01]  /*7e60*/  IADD3 R222, PT, PT, R225.reuse, 0x20, RZ ;  /* 0x00000020e1de7810 */ /* 0x040fe20007ffe0ff */
[----:B-1----:R-:W-:Y:S02]  /*7e70*/  IMAD.WIDE.U32 R226, R225, 0x8, R226 ;  /* 0x00000008e1e27825 */ /* 0x002fe400078e00e2 */
[----:B------:R0:W-:Y:S04]  /*7e80*/  STG.E.128 desc[UR6][R228.64+0x10], R144 ;  /* 0x00001090e4007986 */ /* 0x0001e8000c101d06 */
[----:B------:R0:W-:Y:S02]  /*7e90*/  STG.E.64 desc[UR6][R226.64], R230 ;  /* 0x000000e6e2007986 */ /* 0x0001e4000c101b06 */
.L_x_57241:
[----:B------:R-:W-:Y:S05]  /*7ea0*/  BSYNC.RECONVERGENT B0 ;  /* 0x0000000000007941 */ /* 0x000fea0003800200 */
.L_x_57240:
        /* <DEDUP_REMOVED lines=31> */
.L_x_57328:
        /* <DEDUP_REMOVED lines=13> */
.L_x_57330:
[----:B------:R-:W-:Y:S05]  /*8170*/  BSYNC.RECONVERGENT B2 ;  /* 0x0000000000027941 */ /* 0x000fea0003800200 */
.L_x_57329:
        /* <DEDUP_REMOVED lines=60> */
.L_x_57327:
[----:B------:R-:W-:Y:S05]  /*8540*/  BSYNC.RECONVERGENT B1 ;  /* 0x0000000000017941 */ /* 0x000fea0003800200 */
.L_x_57326:
        /* <DEDUP_REMOVED lines=28> */
.L_x_57333:
        /* <DEDUP_REMOVED lines=13> */
.L_x_57335:
[----:B------:R-:W-:Y:S05]  /*87e0*/  BSYNC.RECONVERGENT B2 ;  /* 0x0000000000027941 */ /* 0x000fea0003800200 */
.L_x_57334:
        /* <DEDUP_REMOVED lines=57> */
[----:B------:R-:W-:Y:S02]  /*8b80*/  HFMA2 R9, -RZ, RZ, 0, 0 ;  /* 0x00000000ff097431 */ /* 0x000fe400000001ff */
[----:B------:R-:W-:Y:S01]  /*8b90*/  IMAD.MOV.U32 R226, RZ, RZ, R150 ;  /* 0x000000ffffe27224 */ /* 0x000fe200078e0096 */
[----:B------:R-:W-:-:S07]  /*8ba0*/  LOP3.LUT R4, R4, UR14, R151, 0x96, !PT ;  /* 0x0000000e04047c12 */ /* 0x000fce000f8e9697 */
.L_x_57332:
[----:B------:R-:W-:Y:S05]  /*8bb0*/  BSYNC.RECONVERGENT B1 ;  /* 0x0000000000017941 */ /* 0x000fea0003800200 */
.L_x_57331:
        /* <DEDUP_REMOVED lines=23> */
.L_x_57338:
        /* <DEDUP_REMOVED lines=13> */
.L_x_57340:
[----:B------:R-:W-:Y:S05]  /*8e00*/  BSYNC.RECONVERGENT B2 ;  /* 0x0000000000027941 */ /* 0x000fea0003800200 */
.L_x_57339:
        /* <DEDUP_REMOVED lines=59> */
[----:B------:R-:W-:-:S07]  /*91c0*/  HFMA2 R151, -RZ, RZ, 0, 0 ;  /* 0x00000000ff977431 */ /* 0x000fce00000001ff */
.L_x_57337:
[----:B------:R-:W-:Y:S05]  /*91d0*/  BSYNC.RECONVERGENT B1 ;  /* 0x0000000000017941 */ /* 0x000fea0003800200 */
.L_x_57336:
        /* <DEDUP_REMOVED lines=23> */
.L_x_57343:
        /* <DEDUP_REMOVED lines=13> */
.L_x_57345:
[----:B------:R-:W-:Y:S05]  /*9420*/  BSYNC.RECONVERGENT B2 ;  /* 0x0000000000027941 */ /* 0x000fea0003800200 */
.L_x_57344:
        /* <DEDUP_REMOVED lines=60> */
.L_x_57342:
[----:B------:R-:W-:Y:S05]  /*97f0*/  BSYNC.RECONVERGENT B1 ;  /* 0x0000000000017941 */ /* 0x000fea0003800200 */
.L_x_57341:
        /* <DEDUP_REMOVED lines=23> */
.L_x_57348:
        /* <DEDUP_REMOVED lines=13> */
.L_x_57350:
[----:B------:R-:W-:Y:S05]  /*9a40*/  BSYNC.RECONVERGENT B2 ;  /* 0x0000000000027941 */ /* 0x000fea0003800200 */
.L_x_57349:
        /* <DEDUP_REMOVED lines=60> */
.L_x_57347:
[----:B------:R-:W-:Y:S05]  /*9e10*/  BSYNC.RECONVERGENT B1 ;  /* 0x0000000000017941 */ /* 0x000fea0003800200 */
.L_x_57346:
        /* <DEDUP_REMOVED lines=23> */
.L_x_57353:
        /* <DEDUP_REMOVED lines=13> */
.L_x_57355:
[----:B------:R-:W-:Y:S05]  /*a060*/  BSYNC.RECONVERGENT B2 ;  /* 0x0000000000027941 */ /* 0x000fea0003800200 */
.L_x_57354:
        /* <DEDUP_REMOVED lines=60> */
.L_x_57352:
[----:B------:R-:W-:Y:S05]  /*a430*/  BSYNC.RECONVERGENT B1 ;  /* 0x0000000000017941 */ /* 0x000fea0003800200 */
.L_x_57351:
        /* <DEDUP_REMOVED lines=23> */
.L_x_57358:
        /* <DEDUP_REMOVED lines=13> */
.L_x_57360:
[----:B------:R-:W-:Y:S05]  /*a680*/  BSYNC.RECONVERGENT B2 ;  /* 0x0000000000027941 */ /* 0x000fea0003800200 */
.L_x_57359:
        /* <DEDUP_REMOVED lines=55> */
[----:B------:R-:W-:Y:S02]  /*aa00*/  HFMA2 R231, -RZ, RZ, 0, 0 ;  /* 0x00000000ffe77431 */ /* 0x000fe400000001ff */
[----:B------:R-:W-:Y:S01]  /*aa10*/  IMAD.WIDE.U32 R228, R228, -0x2daee0ad, RZ ;  /* 0xd2511f53e4e47825 */ /* 0x000fe200078e00ff */
[----:B------:R-:W-:-:S03]  /*aa20*/  LOP3.LUT R3, R230, UR13, R9, 0x96, !PT ;  /* 0x0000000de6037c12 */ /* 0x000fc6000f8e9609 */
[----:B------:R-:W-:Y:S01]  /*aa30*/  IMAD.MOV.U32 R226, RZ, RZ, R228 ;  /* 0x000000ffffe27224 */ /* 0x000fe200078e00e4 */
[----:B------:R-:W-:-:S07]  /*aa40*/  LOP3.LUT R4, R4, UR14, R229, 0x96, !PT ;  /* 0x0000000e04047c12 */ /* 0x000fce000f8e96e5 */
.L_x_57357:
[----:B------:R-:W-:Y:S05]  /*aa50*/  BSYNC.RECONVERGENT B1 ;  /* 0x0000000000017941 */ /* 0x000fea0003800200 */
.L_x_57356:
        /* <DEDUP_REMOVED lines=23> */
.L_x_57363:
        /* <DEDUP_REMOVED lines=15> */
.L_x_57365:
[----:B------:R-:W-:Y:S05]  /*acc0*/  BSYNC.RECONVERGENT B2 ;  /* 0x0000000000027941 */ /* 0x000fea0003800200 */
.L_x_57364:
        /* <DEDUP_REMOVED lines=61> */
.L_x_57362:
[----:B------:R-:W-:Y:S05]  /*b0a0*/  BSYNC.RECONVERGENT B1 ;  /* 0x0000000000017941 */ /* 0x000fea0003800200 */
.L_x_57361:
        /* <DEDUP_REMOVED lines=11> */
.L_x_57325:
[----:B------:R-:W-:Y:S01]  /*b160*/  ISETP.NE.AND P0, PT, R5, 0x1, PT ;  /* 0x000000010500780c */ /* 0x000fe20003f05270 */
[----:B------:R-:W-:Y:S01]  /*b170*/  BSSY.RECONVERGENT B1, `(.L_x_57367) ;  /* 0x0000059000017945 */ /* 0x000fe20003800200 */
[----:B-1----:R-:W-:Y:S02]  /*b180*/  HFMA2 R149, -RZ, RZ, 0, 1.1920928955078125e-07 ;  /* 0x00000002ff957431 */ /* 0x002fe400000001ff */
        /* <DEDUP_REMOVED lines=13> */
.L_x_57369:
        /* <DEDUP_REMOVED lines=13> */
.L_x_57371:
[----:B------:R-:W-:Y:S05]  /*b330*/  BSYNC.RECONVERGENT B2 ;  /* 0x0000000000027941 */ /* 0x000fea0003800200 */
.L_x_57370:
        /* <DEDUP_REMOVED lines=60> */
.L_x_57368:
[----:B------:R-:W-:Y:S05]  /*b700*/  BSYNC.RECONVERGENT B1 ;  /* 0x0000000000017941 */ /* 0x000fea0003800200 */
.L_x_57367:
        /* <DEDUP_REMOVED lines=28> */
.L_x_57374:
        /* <DEDUP_REMOVED lines=13> */
.L_x_57376:
[----:B------:R-:W-:Y:S05]  /*b9a0*/  BSYNC.RECONVERGENT B2 ;  /* 0x0000000000027941 */ /* 0x000fea0003800200 */
.L_x_57375:
        /* <DEDUP_REMOVED lines=57> */
[----:B------:R-:W-:Y:S01]  /*bd40*/  IMAD.MOV.U32 R9, RZ, RZ, RZ ;  /* 0x000000ffff097224 */ /* 0x000fe200078e00ff */
[----:B------:R-:W-:Y:S02]  /*bd50*/  LOP3.LUT R4, R4, UR14, R151, 0x96, !PT ;  /* 0x0000000e04047c12 */ /* 0x000fe4000f8e9697 */
[----:B------:R-:W-:-:S07]  /*bd60*/  MOV R226, R150 ;  /* 0x0000009600e27202 */ /* 0x000fce0000000f00 */
.L_x_57373:
[----:B------:R-:W-:Y:S05]  /*bd70*/  BSYNC.RECONVERGENT B1 ;  /* 0x0000000000017941 */ /* 0x000fea0003800200 */
.L_x_57372:
        /* <DEDUP_REMOVED lines=23> */
.L_x_57379:
        /* <DEDUP_REMOVED lines=13> */
.L_x_57381:
[----:B------:R-:W-:Y:S05]  /*bfc0*/  BSYNC.RECONVERGENT B2 ;  /* 0x0000000000027941 */ /* 0x000fea0003800200 */
.L_x_57380:
        /* <DEDUP_REMOVED lines=56> */
[----:B------:R-:W-:-:S04]  /*c350*/  LOP3.LUT R3, R228, UR13, R9, 0x96, !PT ;  /* 0x0000000de4037c12 */ /* 0x000fc8000f8e9609 */
[----:B------:R-:W-:Y:S01]  /*c360*/  LOP3.LUT R4, R4, UR14, R151, 0x96, !PT ;  /* 0x0000000e04047c12 */ /* 0x000fe2000f8e9697 */
[----:B------:R-:W-:Y:S01]  /*c370*/  IMAD.MOV.U32 R151, RZ, RZ, RZ ;  /* 0x000000ffff977224 */ /* 0x000fe200078e00ff */
[----:B------:R-:W-:-:S07]  /*c380*/  MOV R226, R150 ;  /* 0x0000009600e27202 */ /* 0x000fce0000000f00 */
.L_x_57378:
[----:B------:R-:W-:Y:S05]  /*c390*/  BSYNC.RECONVERGENT B1 ;  /* 0x0000000000017941 */ /* 0x000fea0003800200 */
.L_x_57377:
[----:B------:R-:W-:Y:S01]  /*c3a0*/  I2FP.F32.U32 R5, R5 ;  /* 0x0000000500057245 */ /* 0x000fe20000201000 */
[----:B------:R-:W-:Y:S01]  /*c3b0*/  HADD2.F32 R152, -RZ, R153.H0_H0 ;  /* 0x20000099ff987230 */ /* 0x000fe20000004100 */
[----:B------:R-:W-:Y:S01]  /*c3c0*/  ISETP.NE.AND P2, PT, R151, 0x1, PT ;  /* 0x000000019700780c */ /* 0x000fe20003f45270 */
[----:B------:R-:W-:Y:S01]  /*c3d0*/  BSSY.RECONVERGENT B1, `(.L_x_57382) ;  /* 0x000005e000017945 */ /* 0x000fe20003800200 */
[----:B------:R-:W-:Y:S02]  /*c3e0*/  HFMA2 R9, -RZ, RZ, 0, 1.1920928955078125e-07 ;  /* 0x00000002ff097431 */ /* 0x000fe400000001ff */
        /* <DEDUP_REMOVED lines=18> */
.L_x_57384:
        /* <DEDUP_REMOVED lines=13> */
.L_x_57386:
[----:B------:R-:W-:Y:S05]  /*c5e0*/  BSYNC.RECONVERGENT B2 ;  /* 0x0000000000027941 */ /* 0x000fea0003800200 */
.L_x_57385:
        /* <DEDUP_REMOVED lines=60> */
.L_x_57383:
[----:B------:R-:W-:Y:S05]  /*c9b0*/  BSYNC.RECONVERGENT B1 ;  /* 0x0000000000017941 */ /* 0x000fea0003800200 */
.L_x_57382:
        /* <DEDUP_REMOVED lines=23> */
.L_x_57389:
        /* <DEDUP_REMOVED lines=13> */
.L_x_57391:
[----:B------:R-:W-:Y:S05]  /*cc00*/  BSYNC.RECONVERGENT B2 ;  /* 0x0000000000027941 */ /* 0x000fea0003800200 */
.L_x_57390:
        /* <DEDUP_REMOVED lines=60> */
.L_x_57388:
[----:B------:R-:W-:Y:S05]  /*cfd0*/  BSYNC.RECONVERGENT B1 ;  /* 0x0000000000017941 */ /* 0x000fea0003800200 */
.L_x_57387:
        /* <DEDUP_REMOVED lines=23> */
.L_x_57394:
        /* <DEDUP_REMOVED lines=13> */
.L_x_57396:
[----:B------:R-:W-:Y:S05]  /*d220*/  BSYNC.RECONVERGENT B2 ;  /* 0x0000000000027941 */ /* 0x000fea0003800200 */
.L_x_57395:
        /* <DEDUP_REMOVED lines=60> */
.L_x_57393:
[----:B------:R-:W-:Y:S05]  /*d5f0*/  BSYNC.RECONVERGENT B1 ;  /* 0x0000000000017941 */ /* 0x000fea0003800200 */
.L_x_57392:
        /* <DEDUP_REMOVED lines=23> */
.L_x_57399:
        /* <DEDUP_REMOVED lines=13> */
.L_x_57401:
[----:B------:R-:W-:Y:S05]  /*d840*/  BSYNC.RECONVERGENT B2 ;  /* 0x0000000000027941 */ /* 0x000fea0003800200 */
.L_x_57400:
        /* <DEDUP_REMOVED lines=60> */
.L_x_57398:
[----:B------:R-:W-:Y:S05]  /*dc10*/  BSYNC.RECONVERGENT B1 ;  /* 0x0000000000017941 */ /* 0x000fea0003800200 */
.L_x_57397:
        /* <DEDUP_REMOVED lines=23> */
.L_x_57404:
        /* <DEDUP_REMOVED lines=15> */
.L_x_57406:
[----:B------:R-:W-:Y:S05]  /*de80*/  BSYNC.RECONVERGENT B2 ;  /* 0x0000000000027941 */ /* 0x000fea0003800200 */
.L_x_57405:
        /* <DEDUP_REMOVED lines=54> */
[----:B------:R-:W-:Y:S01]  /*e1f0*/  IMAD.WIDE.U32 R230, R230, -0x326172a9, RZ ;  /* 0xcd9e8d57e6e67825 */ /* 0x000fe200078e00ff */
[----:B------:R-:W-:-:S03]  /*e200*/  MOV R9, R226 ;  /* 0x000000e200097202 */ /* 0x000fc60000000f00 */
[----:B------:R-:W-:Y:S01]  /*e210*/  IMAD.WIDE.U32 R228, R228, -0x2daee0ad, RZ ;  /* 0xd2511f53e4e47825 */ /* 0x000fe200078e00ff */
[----:B------:R-:W-:-:S03]  /*e220*/  LOP3.LUT R3, R8, UR13, R231, 0x96, !PT ;  /* 0x0000000d08037c12 */ /* 0x000fc6000f8e96e7 */
[----:B------:R-:W-:Y:S01]  /*e230*/  IMAD.MOV.U32 R8, RZ, RZ, R230 ;  /* 0x000000ffff087224 */ /* 0x000fe200078e00e6 */
[----:B------:R-:W-:Y:S01]  /*e240*/  LOP3.LUT R4, R4, UR14, R229, 0x96, !PT ;  /* 0x0000000e04047c12 */ /* 0x000fe2000f8e96e5 */
[----:B------:R-:W-:-:S07]  /*e250*/  IMAD.MOV.U32 R226, RZ, RZ, R228 ;  /* 0x000000ffffe27224 */ /* 0x000fce00078e00e4 */
.L_x_57403:
[----:B------:R-:W-:Y:S05]  /*e260*/  BSYNC.RECONVERGENT B1 ;  /* 0x0000000000017941 */ /* 0x000fea0003800200 */
.L_x_57402:
        /* <DEDUP_REMOVED lines=10> */
.L_x_57366:
        /* <DEDUP_REMOVED lines=18> */
[----:B-1----:R-:W-:-:S03]  /*e430*/  IMAD.WIDE.U32 R228, R222, 0x8, R228 ;  /* 0x00000008dee47825 */ /* 0x002fc600078e00e4 */
[----:B------:R2:W-:Y:S01]  /*e440*/  STG.E.128 desc[UR6][R230.64+0x10], R152 ;  /* 0x00001098e6007986 */ /* 0x0005e2000c101d06 */
[----:B------:R-:W-:-:S03]  /*e450*/  IADD3 R222, PT, PT, R222, 0x20, RZ ;  /* 0x00000020dede7810 */ /* 0x000fc60007ffe0ff */
[----:B------:R2:W-:Y:S04]  /*e460*/  STG.E.64 desc[UR6][R228.64], R232 ;  /* 0x000000e8e4007986 */ /* 0x0005e8000c101b06 */
.L_x_57324:
[----:B------:R-:W-:Y:S05]  /*e470*/  BSYNC.RECONVERGENT B0 ;  /* 0x0000000000007941 */ /* 0x000fea0003800200 */
.L_x_57323:
        /* <DEDUP_REMOVED lines=8> */
[----:B------:R-:W3:Y:S01]  /*e500*/  @P0 LDC.64 R158, c[0x0][0x3a0] ;  /* 0x0000e800ff9e0b82 */ /* 0x000ee20000000a00 */
[----:B-1----:R-:W-:-:S05]  /*e510*/  IMAD.WIDE.U32 R156, R222, 0x10, R156 ;  /* 0x00000010de9c7825 */ /* 0x002fca00078e009c */
[----:B------:R1:W5:Y:S01]  /*e520*/  LDG.E.128 R160, desc[UR6][R156.64] ;  /* 0x000000069ca07981 */ /* 0x000362000c1e1d00 */
[----:B---3--:R-:W-:-:S05]  /*e530*/  @P0 IMAD.WIDE.U32 R158, R222, 0x20, R158 ;  /* 0x00000020de9e0825 */ /* 0x008fca00078e009e */
        /* <DEDUP_REMOVED lines=19> */
.L_x_57412:
        /* <DEDUP_REMOVED lines=13> */
.L_x_57414:
[----:B------:R-:W-:Y:S05]  /*e740*/  BSYNC.RECONVERGENT B2 ;  /* 0x0000000000027941 */ /* 0x000fea0003800200 */
.L_x_57413:
        /* <DEDUP_REMOVED lines=60> */
.L_x_57411:
[----:B------:R-:W-:Y:S05]  /*eb10*/  BSYNC.RECONVERGENT B1 ;  /* 0x0000000000017941 */ /* 0x000fea0003800200 */
.L_x_57410:
[----:B------:R-:W0:Y:S01]  /*eb20*/  LDC R223, c[0x0][0x408] ;  /* 0x00010200ffdf7b82 */ /* 0x000e220000000800 */
[----:B--2---:R-:W-:Y:S01]  /*eb30*/  HFMA2 R232, -RZ, RZ, 0.1171875, 0 ;  /* 0x2f800000ffe87431 */ /* 0x004fe200000001ff */
        /* <DEDUP_REMOVED lines=26> */
.L_x_57417:
        /* <DEDUP_REMOVED lines=13> */
.L_x_57419:
[----:B------:R-:W-:Y:S05]  /*edb0*/  BSYNC.RECONVERGENT B2 ;  /* 0x0000000000027941 */ /* 0x000fea0003800200 */
.L_x_57418:
        /* <DEDUP_REMOVED lines=60> */
.L_x_57416:
[----:B------:R-:W-:Y:S05]  /*f180*/  BSYNC.RECONVERGENT B1 ;  /* 0x0000000000017941 */ /* 0x000fea0003800200 */
.L_x_57415:
        /* <DEDUP_REMOVED lines=23> */
.L_x_57422:
        /* <DEDUP_REMOVED lines=13> */
.L_x_57424:
[----:B------:R-:W-:Y:S05]  /*f3d0*/  BSYNC.RECONVERGENT B2 ;  /* 0x0000000000027941 */ /* 0x000fea0003800200 */
.L_x_57423:
        /* <DEDUP_REMOVED lines=60> */
.L_x_57421:
[----:B------:R-:W-:Y:S05]  /*f7a0*/  BSYNC.RECONVERGENT B1 ;  /* 0x0000000000017941 */ /* 0x000fea0003800200 */
.L_x_57420:
        /* <DEDUP_REMOVED lines=23> */
.L_x_57427:
        /* <DEDUP_REMOVED lines=13> */
.L_x_57429:
[----:B------:R-:W-:Y:S05]  /*f9f0*/  BSYNC.RECONVERGENT B2 ;  /* 0x0000000000027941 */ /* 0x000fea0003800200 */
.L_x_57428:
        /* <DEDUP_REMOVED lines=60> */
.L_x_57426:
[----:B------:R-:W-:Y:S05]  /*fdc0*/  BSYNC.RECONVERGENT B1 ;  /* 0x0000000000017941 */ /* 0x000fea0003800200 */
.L_x_57425:
        /* <DEDUP_REMOVED lines=23> */
.L_x_57432:
        /* <DEDUP_REMOVED lines=13> */
.L_x_57434:
[----:B------:R-:W-:Y:S05]  /*10010*/  BSYNC.RECONVERGENT B2 ;  /* 0x0000000000027941 */ /* 0x000fea0003800200 */
.L_x_57433:
        /* <DEDUP_REMOVED lines=60> */
.L_x_57431:
[----:B------:R-:W-:Y:S05]  /*103e0*/  BSYNC.RECONVERGENT B1 ;  /* 0x0000000000017941 */ /* 0x000fea0003800200 */
.L_x_57430:
        /* <DEDUP_REMOVED lines=23> */
.L_x_57437:
        /* <DEDUP_REMOVED lines=13> */
.L_x_57439:
[----:B------:R-:W-:Y:S05]  /*10630*/  BSYNC.RECONVERGENT B2 ;  /* 0x0000000000027941 */ /* 0x000fea0003800200 */
.L_x_57438:
        /* <DEDUP_REMOVED lines=60> */
.L_x_57436:
[----:B------:R-:W-:Y:S05]  /*10a00*/  BSYNC.RECONVERGENT B1 ;  /* 0x0000000000017941 */ /* 0x000fea0003800200 */
.L_x_57435:
        /* <DEDUP_REMOVED lines=23> */
.L_x_57442:
        /* <DEDUP_REMOVED lines=13> */
.L_x_57444:
[----:B------:R-:W-:Y:S05]  /*10c50*/  BSYNC.RECONVERGENT B2 ;  /* 0x0000000000027941 */ /* 0x000fea0003800200 */
.L_x_57443:
        /* <DEDUP_REMOVED lines=60> */
.L_x_57441:
[----:B------:R-:W-:Y:S05]  /*11020*/  BSYNC.RECONVERGENT B1 ;  /* 0x0000000000017941 */ /* 0x000fea0003800200 */
.L_x_57440:
        /* <DEDUP_REMOVED lines=23> */
.L_x_57447:
        /* <DEDUP_REMOVED lines=15> */
.L_x_57449:
[----:B------:R-:W-:Y:S05]  /*11290*/  BSYNC.RECONVERGENT B2 ;  /* 0x0000000000027941 */ /* 0x000fea0003800200 */
.L_x_57448:
        /* <DEDUP_REMOVED lines=61> */
.L_x_57446:
[----:B------:R-:W-:Y:S05]  /*11670*/  BSYNC.RECONVERGENT B1 ;  /* 0x0000000000017941 */ /* 0x000fea0003800200 */
.L_x_57445:
        /* <DEDUP_REMOVED lines=11> */
.L_x_57409:
        /* <DEDUP_REMOVED lines=16> */
.L_x_57453:
        /* <DEDUP_REMOVED lines=13> */
.L_x_57455:
[----:B------:R-:W-:Y:S05]  /*11900*/  BSYNC.RECONVERGENT B2 ;  /* 0x0000000000027941 */ /* 0x000fea0003800200 */
.L_x_57454:
        /* <DEDUP_REMOVED lines=60> */
.L_x_57452:
[----:B------:R-:W-:Y:S05]  /*11cd0*/  BSYNC.RECONVERGENT B1 ;  /* 0x0000000000017941 */ /* 0x000fea0003800200 */
.L_x_57451:
[----:B------:R-:W0:Y:S01]  /*11ce0*/  LDC R223, c[0x0][0x408] ;  /* 0x00010200ffdf7b82 */ /* 0x000e220000000800 */
[----:B------:R-:W-:Y:S01]  /*11cf0*/  I2FP.F32.U32 R5, R156 ;  /* 0x0000009c00057245 */ /* 0x000fe20000201000 */
[----:B-----5:R-:W-:Y:S01]  /*11d00*/  HADD2.F32 R158, -RZ, R160.H0_H0 ;  /* 0x200000a0ff9e7230 */ /* 0x020fe20000004100 */
[----:B------:R-:W-:Y:S01]  /*11d10*/  ISETP.NE.AND P1, PT, R157, 0x1, PT ;  /* 0x000000019d00780c */ /* 0x000fe20003f25270 */
[----:B--2---:R-:W-:Y:S01]  /*11d20*/  IMAD.MOV.U32 R232, RZ, RZ, 0x2f800000 ;  /* 0x2f800000ffe87424 */ /* 0x004fe200078e00ff */
        /* <DEDUP_REMOVED lines=23> */
.L_x_57458:
        /* <DEDUP_REMOVED lines=13> */
.L_x_57460:
[----:B------:R-:W-:Y:S05]  /*11f70*/  BSYNC.RECONVERGENT B2 ;  /* 0x0000000000027941 */ /* 0x000fea0003800200 */
.L_x_57459:
        /* <DEDUP_REMOVED lines=60> */
.L_x_57457:
[----:B------:R-:W-:Y:S05]  /*12340*/  BSYNC.RECONVERGENT B1 ;  /* 0x0000000000017941 */ /* 0x000fea0003800200 */
.L_x_57456:
        /* <DEDUP_REMOVED lines=23> */
.L_x_57463:
        /* <DEDUP_REMOVED lines=13> */
.L_x_57465:
[----:B------:R-:W-:Y:S05]  /*12590*/  BSYNC.RECONVERGENT B2 ;  /* 0x0000000000027941 */ /* 0x000fea0003800200 */
.L_x_57464:
        /* <DEDUP_REMOVED lines=60> */
.L_x_57462:
[----:B------:R-:W-:Y:S05]  /*12960*/  BSYNC.RECONVERGENT B1 ;  /* 0x0000000000017941 */ /* 0x000fea0003800200 */
.L_x_57461:
        /* <DEDUP_REMOVED lines=23> */
.L_x_57468:
        /* <DEDUP_REMOVED lines=13> */
.L_x_57470:
[----:B------:R-:W-:Y:S05]  /*12bb0*/  BSYNC.RECONVERGENT B2 ;  /* 0x0000000000027941 */ /* 0x000fea0003800200 */
.L_x_57469:
        /* <DEDUP_REMOVED lines=60> */
.L_x_57467:
[----:B------:R-:W-:Y:S05]  /*12f80*/  BSYNC.RECONVERGENT B1 ;  /* 0x0000000000017941 */ /* 0x000fea0003800200 */
.L_x_57466:
        /* <DEDUP_REMOVED lines=23> */
.L_x_57473:
        /* <DEDUP_REMOVED lines=13> */
.L_x_57475:
[----:B------:R-:W-:Y:S05]  /*131d0*/  BSYNC.RECONVERGENT B2 ;  /* 0x0000000000027941 */ /* 0x000fea0003800200 */
.L_x_57474:
        /* <DEDUP_REMOVED lines=60> */
.L_x_57472:
[----:B------:R-:W-:Y:S05]  /*135a0*/  BSYNC.RECONVERGENT B1 ;  /* 0x0000000000017941 */ /* 0x000fea0003800200 */
.L_x_57471:
        /* <DEDUP_REMOVED lines=23> */
.L_x_57478:
        /* <DEDUP_REMOVED lines=13> */
.L_x_57480:
[----:B------:R-:W-:Y:S05]  /*137f0*/  BSYNC.RECONVERGENT B2 ;  /* 0x0000000000027941 */ /* 0x000fea0003800200 */
.L_x_57479:
        /* <DEDUP_REMOVED lines=60> */
.L_x_57477:
[----:B------:R-:W-:Y:S05]  /*13bc0*/  BSYNC.RECONVERGENT B1 ;  /* 0x0000000000017941 */ /* 0x000fea0003800200 */
.L_x_57476:
        /* <DEDUP_REMOVED lines=23> */
.L_x_57483:
        /* <DEDUP_REMOVED lines=13> */
.L_x_57485:
[----:B------:R-:W-:Y:S05]  /*13e10*/  BSYNC.RECONVERGENT B2 ;  /* 0x0000000000027941 */ /* 0x000fea0003800200 */
.L_x_57484:
        /* <DEDUP_REMOVED lines=60> */
.L_x_57482:
[----:B------:R-:W-:Y:S05]  /*141e0*/  BSYNC.RECONVERGENT B1 ;  /* 0x0000000000017941 */ /* 0x000fea0003800200 */
.L_x_57481:
        /* <DEDUP_REMOVED lines=23> */
.L_x_57488:
        /* <DEDUP_REMOVED lines=15> */
.L_x_57490:
[----:B------:R-:W-:Y:S05]  /*14450*/  BSYNC.RECONVERGENT B2 ;  /* 0x0000000000027941 */ /* 0x000fea0003800200 */
.L_x_57489:
        /* <DEDUP_REMOVED lines=61> */
.L_x_57487:
[----:B------:R-:W-:Y:S05]  /*14830*/  BSYNC.RECONVERGENT B1 ;  /* 0x0000000000017941 */ /* 0x000fea0003800200 */
.L_x_57486:
        /* <DEDUP_REMOVED lines=10> */
.L_x_57450:
        /* <DEDUP_REMOVED lines=22> */
.L_x_57408:
[----:B------:R-:W-:Y:S05]  /*14a40*/  BSYNC.RECONVERGENT B0 ;  /* 0x0000000000007941 */ /* 0x000fea0003800200 */
.L_x_57407:
        /* <DEDUP_REMOVED lines=8> */
[----:B------:R-:W4:Y:S01]  /*14ad0*/  @P0 LDC.64 R166, c[0x0][0x3a0] ;  /* 0x0000e800ffa60b82 */ /* 0x000f220000000a00 */
[----:B-1----:R-:W-:-:S05]  /*14ae0*/  IMAD.WIDE.U32 R164, R222, 0x10, R164 ;  /* 0x00000010dea47825 */ /* 0x002fca00078e00a4 */
[----:B------:R1:W5:Y:S01]  /*14af0*/  LDG.E.128 R168, desc[UR6][R164.64] ;  /* 0x00000006a4a87981 */ /* 0x000362000c1e1d00 */
[----:B----4-:R-:W-:-:S05]  /*14b00*/  @P0 IMAD.WIDE.U32 R166, R222, 0x20, R166 ;  /* 0x00000020dea60825 */ /* 0x010fca00078e00a6 */
        /* <DEDUP_REMOVED lines=19> */
.L_x_57496:
        /* <DEDUP_REMOVED lines=13> */
.L_x_57498:
[----:B------:R-:W-:Y:S05]  /*14d10*/  BSYNC.RECONVERGENT B2 ;  /* 0x0000000000027941 */ /* 0x000fea0003800200 */
.L_x_57497:
        /* <DEDUP_REMOVED lines=60> */
.L_x_57495:
[----:B------:R-:W-:Y:S05]  /*150e0*/  BSYNC.RECONVERGENT B1 ;  /* 0x0000000000017941 */ /* 0x000fea0003800200 */
.L_x_57494:
[----:B------:R-:W0:Y:S01]  /*150f0*/  LDC R223, c[0x0][0x408] ;  /* 0x00010200ffdf7b82 */ /* 0x000e220000000800 */
[----:B--23--:R-:W-:Y:S01]  /*15100*/  HFMA2 R232, -RZ, RZ, 0.1171875, 0 ;  /* 0x2f800000ffe87431 */ /* 0x00cfe200000001ff */
        /* <DEDUP_REMOVED lines=26> */
.L_x_57501:
        /* <DEDUP_REMOVED lines=13> */
.L_x_57503:
[----:B------:R-:W-:Y:S05]  /*15380*/  BSYNC.RECONVERGENT B2 ;  /* 0x0000000000027941 */ /* 0x000fea0003800200 */
.L_x_57502:
        /* <DEDUP_REMOVED lines=60> */
.L_x_57500:
[----:B------:R-:W-:Y:S05]  /*15750*/  BSYNC.RECONVERGENT B1 ;  /* 0x0000000000017941 */ /* 0x000fea0003800200 */
.L_x_57499:
        /* <DEDUP_REMOVED lines=23> */
.L_x_57506:
        /* <DEDUP_REMOVED lines=13> */
.L_x_57508:
[----:B------:R-:W-:Y:S05]  /*159a0*/  BSYNC.RECONVERGENT B2 ;  /* 0x0000000000027941 */ /* 0x000fea0003800200 */
.L_x_57507:
        /* <DEDUP_REMOVED lines=60> */
.L_x_57505:
[----:B------:R-:W-:Y:S05]  /*15d70*/  BSYNC.RECONVERGENT B1 ;  /* 0x0000000000017941 */ /* 0x000fea0003800200 */
.L_x_57504:
        /* <DEDUP_REMOVED lines=23> */
.L_x_57511:
        /* <DEDUP_REMOVED lines=13> */
.L_x_57513:
[----:B------:R-:W-:Y:S05]  /*15fc0*/  BSYNC.RECONVERGENT B2 ;  /* 0x0000000000027941 */ /* 0x000fea0003800200 */
.L_x_57512:
        /* <DEDUP_REMOVED lines=60> */
.L_x_57510:
[----:B------:R-:W-:Y:S05]  /*16390*/  BSYNC.RECONVERGENT B1 ;  /* 0x0000000000017941 */ /* 0x000fea0003800200 */
.L_x_57509:
        /* <DEDUP_REMOVED lines=23> */
.L_x_57516:
        /* <DEDUP_REMOVED lines=13> */
.L_x_57518:
[----:B------:R-:W-:Y:S05]  /*165e0*/  BSYNC.RECONVERGENT B2 ;  /* 0x0000000000027941 */ /* 0x000fea0003800200 */
.L_x_57517:
        /* <DEDUP_REMOVED lines=52> */
[----:B------:R-:W-:Y:S02]  /*16930*/  MOV R5, R226 ;  /* 0x000000e200057202 */ /* 0x000fe40000000f00 */
[----:B------:R-:W-:Y:S01]  /*16940*/  LOP3.LUT R168, R8, UR13, R229, 0x96, !PT ;  /* 0x0000000d08a87c12 */ /* 0x000fe2000f8e96e5 */
[----:B------:R-:W-:Y:S01]  /*16950*/  UIADD3 UR13, UPT, UPT, UR4, -0x700cb87f, URZ ;  /* 0x8ff34781040d7890 */ /* 0x000fe2000fffe0ff */
[----:B------:R-:W-:-:S04]  /*16960*/  IMAD.WIDE.U32 R8, R9, -0x326172a9, RZ ;  /* 0xcd9e8d5709087825 */ /* 0x000fc800078e00ff */
[----:B------:R-:W-:Y:S01]  /*16970*/  IMAD.WIDE.U32 R168, R168, -0x2daee0ad, RZ ;  /* 0xd2511f53a8a87825 */ /* 0x000fe200078e00ff */
[----:B------:R-:W-:-:S03]  /*16980*/  LOP3.LUT R3, R228, UR13, R9, 0x96, !PT ;  /* 0x0000000de4037c12 */ /* 0x000fc6000f8e9609 */
[----:B------:R-:W-:Y:S01]  /*16990*/  IMAD.MOV.U32 R226, RZ, RZ, R168 ;  /* 0x000000ffffe27224 */ /* 0x000fe200078e00a8 */
[----:B------:R-:W-:-:S07]  /*169a0*/  LOP3.LUT R4, R4, UR14, R169, 0x96, !PT ;  /* 0x0000000e04047c12 */ /* 0x000fce000f8e96a9 */
.L_x_57515:
[----:B------:R-:W-:Y:S05]  /*169b0*/  BSYNC.RECONVERGENT B1 ;  /* 0x0000000000017941 */ /* 0x000fea0003800200 */
.L_x_57514:
        /* <DEDUP_REMOVED lines=23> */
.L_x_57521:
        /* <DEDUP_REMOVED lines=13> */
.L_x_57523:
[----:B------:R-:W-:Y:S05]  /*16c00*/  BSYNC.RECONVERGENT B2 ;  /* 0x0000000000027941 */ /* 0x000fea0003800200 */
.L_x_57522:
        /* <DEDUP_REMOVED lines=60> */
.L_x_57520:
[----:B------:R-:W-:Y:S05]  /*16fd0*/  BSYNC.RECONVERGENT B1 ;  /* 0x0000000000017941 */ /* 0x000fea0003800200 */
.L_x_57519:
        /* <DEDUP_REMOVED lines=23> */
.L_x_57526:
        /* <DEDUP_REMOVED lines=13> */
.L_x_57528:
[----:B------:R-:W-:Y:S05]  /*17220*/  BSYNC.RECONVERGENT B2 ;  /* 0x0000000000027941 */ /* 0x000fea0003800200 */
.L_x_57527:
        /* <DEDUP_REMOVED lines=60> */
.L_x_57525:
[----:B------:R-:W-:Y:S05]  /*175f0*/  BSYNC.RECONVERGENT B1 ;  /* 0x0000000000017941 */ /* 0x000fea0003800200 */
.L_x_57524:
        /* <DEDUP_REMOVED lines=23> */
.L_x_57531:
        /* <DEDUP_REMOVED lines=15> */
.L_x_57533:
[----:B------:R-:W-:Y:S05]  /*17860*/  BSYNC.RECONVERGENT B2 ;  /* 0x0000000000027941 */ /* 0x000fea0003800200 */
.L_x_57532:
        /* <DEDUP_REMOVED lines=61> */
.L_x_57530:
[----:B------:R-:W-:Y:S05]  /*17c40*/  BSYNC.RECONVERGENT B1 ;  /* 0x0000000000017941 */ /* 0x000fea0003800200 */
.L_x_57529:
        /* <DEDUP_REMOVED lines=11> */
.L_x_57493:
        /* <DEDUP_REMOVED lines=16> */
.L_x_57537:
        /* <DEDUP_REMOVED lines=13> */
.L_x_57539:
[----:B------:R-:W-:Y:S05]  /*17ed0*/  BSYNC.RECONVERGENT B2 ;  /* 0x0000000000027941 */ /* 0x000fea0003800200 */
.L_x_57538:
        /* <DEDUP_REMOVED lines=60> */
.L_x_57536:
[----:B------:R-:W-:Y:S05]  /*182a0*/  BSYNC.RECONVERGENT B1 ;  /* 0x0000000000017941 */ /* 0x000fea0003800200 */
.L_x_57535:
[----:B------:R-:W0:Y:S01]  /*182b0*/  LDC R223, c[0x0][0x408] ;  /* 0x00010200ffdf7b82 */ /* 0x000e220000000800 */
[----:B------:R-:W-:Y:S01]  /*182c0*/  I2FP.F32.U32 R5, R164 ;  /* 0x000000a400057245 */ /* 0x000fe20000201000 */
[----:B-----5:R-:W-:Y:S01]  /*182d0*/  HADD2.F32 R166, -RZ, R168.H0_H0 ;  /* 0x200000a8ffa67230 */ /* 0x020fe20000004100 */
[----:B------:R-:W-:Y:S01]  /*182e0*/  ISETP.NE.AND P1, PT, R165, 0x1, PT ;  /* 0x00000001a500780c */ /* 0x000fe20003f25270 */
[----:B--23--:R-:W-:Y:S01]  /*182f0*/  IMAD.MOV.U32 R232, RZ, RZ, 0x2f800000 ;  /* 0x2f800000ffe87424 */ /* 0x00cfe200078e00ff */
        /* <DEDUP_REMOVED lines=23> */
.L_x_57542:
        /* <DEDUP_REMOVED lines=13> */
.L_x_57544:
[----:B------:R-:W-:Y:S05]  /*18540*/  BSYNC.RECONVERGENT B2 ;  /* 0x0000000000027941 */ /* 0x000fea0003800200 */
.L_x_57543:
        /* <DEDUP_REMOVED lines=60> */
.L_x_57541:
[----:B------:R-:W-:Y:S05]  /*18910*/  BSYNC.RECONVERGENT B1 ;  /* 0x0000000000017941 */ /* 0x000fea0003800200 */
.L_x_57540:
        /* <DEDUP_REMOVED lines=23> */
.L_x_57547:
        /* <DEDUP_REMOVED lines=13> */
.L_x_57549:
[----:B------:R-:W-:Y:S05]  /*18b60*/  BSYNC.RECONVERGENT B2 ;  /* 0x0000000000027941 */ /* 0x000fea0003800200 */
.L_x_57548:
        /* <DEDUP_REMOVED lines=60> */
.L_x_57546:
[----:B------:R-:W-:Y:S05]  /*18f30*/  BSYNC.RECONVERGENT B1 ;  /* 0x0000000000017941 */ /* 0x000fea0003800200 */
.L_x_57545:
        /* <DEDUP_REMOVED lines=23> */
.L_x_57552:
        /* <DEDUP_REMOVED lines=13> */
.L_x_57554:
[----:B------:R-:W-:Y:S05]  /*19180*/  BSYNC.RECONVERGENT B2 ;  /* 0x0000000000027941 */ /* 0x000fea0003800200 */
.L_x_57553:
        /* <DEDUP_REMOVED lines=60> */
.L_x_57551:
[----:B------:R-:W-:Y:S05]  /*19550*/  BSYNC.RECONVERGENT B1 ;  /* 0x0000000000017941 */ /* 0x000fea0003800200 */
.L_x_57550:
        /* <DEDUP_REMOVED lines=23> */
.L_x_57557:
        /* <DEDUP_REMOVED lines=13> */
.L_x_57559:
[----:B------:R-:W-:Y:S05]  /*197a0*/  BSYNC.RECONVERGENT B2 ;  /* 0x0000000000027941 */ /* 0x000fea0003800200 */
.L_x_57558:
        /* <DEDUP_REMOVED lines=60> */
.L_x_57556:
[----:B------:R-:W-:Y:S05]  /*19b70*/  BSYNC.RECONVERGENT B1 ;  /* 0x0000000000017941 */ /* 0x000fea0003800200 */
.L_x_57555:
        /* <DEDUP_REMOVED lines=23> */
.L_x_57562:
        /* <DEDUP_REMOVED lines=13> */
.L_x_57564:
[----:B------:R-:W-:Y:S05]  /*19dc0*/  BSYNC.RECONVERGENT B2 ;  /* 0x0000000000027941 */ /* 0x000fea0003800200 */
.L_x_57563:
        /* <DEDUP_REMOVED lines=60> */
.L_x_57561:
[----:B------:R-:W-:Y:S05]  /*1a190*/  BSYNC.RECONVERGENT B1 ;  /* 0x0000000000017941 */ /* 0x000fea0003800200 */
.L_x_57560:
        /* <DEDUP_REMOVED lines=23> */
.L_x_57567:
        /* <DEDUP_REMOVED lines=13> */
.L_x_57569:
[----:B------:R-:W-:Y:S05]  /*1a3e0*/  BSYNC.RECONVERGENT B2 ;  /* 0x0000000000027941 */ /* 0x000fea0003800200 */
.L_x_57568:
        /* <DEDUP_REMOVED lines=60> */
.L_x_57566:
[----:B------:R-:W-:Y:S05]  /*1a7b0*/  BSYNC.RECONVERGENT B1 ;  /* 0x0000000000017941 */ /* 0x000fea0003800200 */
.L_x_57565:
        /* <DEDUP_REMOVED lines=23> */
.L_x_57572:
        /* <DEDUP_REMOVED lines=15> */
.L_x_57574:
[----:B------:R-:W-:Y:S05]  /*1aa20*/  BSYNC.RECONVERGENT B2 ;  /* 0x0000000000027941 */ /* 0x000fea0003800200 */
.L_x_57573:
        /* <DEDUP_REMOVED lines=61> */
.L_x_57571:
[----:B------:R-:W-:Y:S05]  /*1ae00*/  BSYNC.RECONVERGENT B1 ;  /* 0x0000000000017941 */ /* 0x000fea0003800200 */
.L_x_57570:
        /* <DEDUP_REMOVED lines=10> */
.L_x_57534:
        /* <DEDUP_REMOVED lines=22> */
.L_x_57492:
[----:B------:R-:W-:Y:S05]  /*1b010*/  BSYNC.RECONVERGENT B0 ;  /* 0x0000000000007941 */ /* 0x000fea0003800200 */
.L_x_57491:
        /* <DEDUP_REMOVED lines=8> */
[----:B------:R-:W0:Y:S01]  /*1b0a0*/  @P0 LDC.64 R174, c[0x0][0x3a0] ;  /* 0x0000e800ffae0b82 */ /* 0x000e220000000a00 */
[----:B-1----:R-:W-:-:S05]  /*1b0b0*/  IMAD.WIDE.U32 R172, R222, 0x10, R172 ;  /* 0x00000010deac7825 */ /* 0x002fca00078e00ac */
[----:B------:R1:W5:Y:S01]  /*1b0c0*/  LDG.E.128 R176, desc[UR6][R172.64] ;  /* 0x00000006acb07981 */ /* 0x000362000c1e1d00 */
[----:B0-----:R-:W-:-:S05]  /*1b0d0*/  @P0 IMAD.WIDE.U32 R174, R222, 0x20, R174 ;  /* 0x00000020deae0825 */ /* 0x001fca00078e00ae */
[----:B------:R1:W5:Y:S04]  /*1b0e0*/  @P0 LDG.E.128 R132, desc[UR6][R174.64] ;  /* 0x00000006ae840981 */ /* 0x000368000c1e1d00 */
[----:B------:R1:W5:Y:S01]  /*1b0f0*/  @P0 LDG.E.128 R136, desc[UR6][R174.64+0x10] ;  /* 0x00001006ae880981 */ /* 0x000362000c1e1d00 */
        /* <DEDUP_REMOVED lines=17> */
.L_x_57580:
        /* <DEDUP_REMOVED lines=13> */
.L_x_57582:
[----:B------:R-:W-:Y:S05]  /*1b2e0*/  BSYNC.RECONVERGENT B2 ;  /* 0x0000000000027941 */ /* 0x000fea0003800200 */
.L_x_57581:
        /* <DEDUP_REMOVED lines=60> */
.L_x_57579:
[----:B------:R-:W-:Y:S05]  /*1b6b0*/  BSYNC.RECONVERGENT B1 ;  /* 0x0000000000017941 */ /* 0x000fea0003800200 */
.L_x_57578:
[----:B------:R-:W0:Y:S01]  /*1b6c0*/  LDC R223, c[0x0][0x408] ;  /* 0x00010200ffdf7b82 */ /* 0x000e220000000800 */
[----:B--234-:R-:W-:Y:S01]  /*1b6d0*/  HFMA2 R232, -RZ, RZ, 0.1171875, 0 ;  /* 0x2f800000ffe87431 */ /* 0x01cfe200000001ff */
        /* <DEDUP_REMOVED lines=26> */
.L_x_57585:
        /* <DEDUP_REMOVED lines=13> */
.L_x_57587:
[----:B------:R-:W-:Y:S05]  /*1b950*/  BSYNC.RECONVERGENT B2 ;  /* 0x0000000000027941 */ /* 0x000fea0003800200 */
.L_x_57586:
        /* <DEDUP_REMOVED lines=60> */
.L_x_57584:
[----:B------:R-:W-:Y:S05]  /*1bd20*/  BSYNC.RECONVERGENT B1 ;  /* 0x0000000000017941 */ /* 0x000fea0003800200 */
.L_x_57583:
        /* <DEDUP_REMOVED lines=23> */
.L_x_57590:
        /* <DEDUP_REMOVED lines=13> */
.L_x_57592:
[----:B------:R-:W-:Y:S05]  /*1bf70*/  BSYNC.RECONVERGENT B2 ;  /* 0x0000000000027941 */ /* 0x000fea0003800200 */
.L_x_57591:
        /* <DEDUP_REMOVED lines=60> */
.L_x_57589:
[----:B------:R-:W-:Y:S05]  /*1c340*/  BSYNC.RECONVERGENT B1 ;  /* 0x0000000000017941 */ /* 0x000fea0003800200 */
.L_x_57588:
        /* <DEDUP_REMOVED lines=23> */
.L_x_57595:
        /* <DEDUP_REMOVED lines=13> */
.L_x_57597:
[----:B------:R-:W-:Y:S05]  /*1c590*/  BSYNC.RECONVERGENT B2 ;  /* 0x0000000000027941 */ /* 0x000fea0003800200 */
.L_x_57596:
        /* <DEDUP_REMOVED lines=60> */
.L_x_57594:
[----:B------:R-:W-:Y:S05]  /*1c960*/  BSYNC.RECONVERGENT B1 ;  /* 0x0000000000017941 */ /* 0x000fea0003800200 */
.L_x_57593:
        /* <DEDUP_REMOVED lines=23> */
.L_x_57600:
        /* <DEDUP_REMOVED lines=13> */
.L_x_57602:
[----:B------:R-:W-:Y:S05]  /*1cbb0*/  BSYNC.RECONVERGENT B2 ;  /* 0x0000000000027941 */ /* 0x000fea0003800200 */
.L_x_57601:
        /* <DEDUP_REMOVED lines=60> */
.L_x_57599:
[----:B------:R-:W-:Y:S05]  /*1cf80*/  BSYNC.RECONVERGENT B1 ;  /* 0x0000000000017941 */ /* 0x000fea0003800200 */
.L_x_57598:
        /* <DEDUP_REMOVED lines=23> */
.L_x_57605:
        /* <DEDUP_REMOVED lines=13> */
.L_x_57607:
[----:B------:R-:W-:Y:S05]  /*1d1d0*/  BSYNC.RECONVERGENT B2 ;  /* 0x0000000000027941 */ /* 0x000fea0003800200 */
.L_x_57606:
        /* <DEDUP_REMOVED lines=60> */
.L_x_57604:
[----:B------:R-:W-:Y:S05]  /*1d5a0*/  BSYNC.RECONVERGENT B1 ;  /* 0x0000000000017941 */ /* 0x000fea0003800200 */
.L_x_57603:
        /* <DEDUP_REMOVED lines=23> */
.L_x_57610:
        /* <DEDUP_REMOVED lines=13> */
.L_x_57612:
[----:B------:R-:W-:Y:S05]  /*1d7f0*/  BSYNC.RECONVERGENT B2 ;  /* 0x0000000000027941 */ /* 0x000fea0003800200 */
.L_x_57611:
        /* <DEDUP_REMOVED lines=60> */
.L_x_57609:
[----:B------:R-:W-:Y:S05]  /*1dbc0*/  BSYNC.RECONVERGENT B1 ;  /* 0x0000000000017941 */ /* 0x000fea0003800200 */
.L_x_57608:
        /* <DEDUP_REMOVED lines=23> */
.L_x_57615:
        /* <DEDUP_REMOVED lines=15> */
.L_x_57617:
[----:B------:R-:W-:Y:S05]  /*1de30*/  BSYNC.RECONVERGENT B2 ;  /* 0x0000000000027941 */ /* 0x000fea0003800200 */
.L_x_57616:
        /* <DEDUP_REMOVED lines=61> */
.L_x_57614:
[----:B------:R-:W-:Y:S05]  /*1e210*/  BSYNC.RECONVERGENT B1 ;  /* 0x0000000000017941 */ /* 0x000fea0003800200 */
.L_x_57613:
        /* <DEDUP_REMOVED lines=11> */
.L_x_57577:
        /* <DEDUP_REMOVED lines=16> */
.L_x_57621:
        /* <DEDUP_REMOVED lines=13> */
.L_x_57623:
[----:B------:R-:W-:Y:S05]  /*1e4a0*/  BSYNC.RECONVERGENT B2 ;  /* 0x0000000000027941 */ /* 0x000fea0003800200 */
.L_x_57622:
        /* <DEDUP_REMOVED lines=60> */
.L_x_57620:
[----:B------:R-:W-:Y:S05]  /*1e870*/  BSYNC.RECONVERGENT B1 ;  /* 0x0000000000017941 */ /* 0x000fea0003800200 */
.L_x_57619:
[----:B------:R-:W0:Y:S01]  /*1e880*/  LDC R223, c[0x0][0x408] ;  /* 0x00010200ffdf7b82 */ /* 0x000e220000000800 */
[----:B------:R-:W-:Y:S01]  /*1e890*/  I2FP.F32.U32 R5, R172 ;  /* 0x000000ac00057245 */ /* 0x000fe20000201000 */
[----:B-----5:R-:W-:Y:S01]  /*1e8a0*/  HADD2.F32 R174, -RZ, R176.H0_H0 ;  /* 0x200000b0ffae7230 */ /* 0x020fe20000004100 */
[----:B------:R-:W-:Y:S01]  /*1e8b0*/  ISETP.NE.AND P0, PT, R173, 0x1, PT ;  /* 0x00000001ad00780c */ /* 0x000fe20003f05270 */
[----:B--234-:R-:W-:Y:S01]  /*1e8c0*/  IMAD.MOV.U32 R232, RZ, RZ, 0x2f800000 ;  /* 0x2f800000ffe87424 */ /* 0x01cfe200078e00ff */
        /* <DEDUP_REMOVED lines=23> */
.L_x_57626:
        /* <DEDUP_REMOVED lines=13> */
.L_x_57628:
[----:B------:R-:W-:Y:S05]  /*1eb10*/  BSYNC.RECONVERGENT B2 ;  /* 0x0000000000027941 */ /* 0x000fea0003800200 */
.L_x_57627:
        /* <DEDUP_REMOVED lines=60> */
.L_x_57625:
[----:B------:R-:W-:Y:S05]  /*1eee0*/  BSYNC.RECONVERGENT B1 ;  /* 0x0000000000017941 */ /* 0x000fea0003800200 */
.L_x_57624:
        /* <DEDUP_REMOVED lines=23> */
.L_x_57631:
        /* <DEDUP_REMOVED lines=13> */
.L_x_57633:
[----:B------:R-:W-:Y:S05]  /*1f130*/  BSYNC.RECONVERGENT B2 ;  /* 0x0000000000027941 */ /* 0x000fea0003800200 */
.L_x_57632:
        /* <DEDUP_REMOVED lines=60> */
.L_x_57630:
[----:B------:R-:W-:Y:S05]  /*1f500*/  BSYNC.RECONVERGENT B1 ;  /* 0x0000000000017941 */ /* 0x000fea0003800200 */
.L_x_57629:
        /* <DEDUP_REMOVED lines=23> */
.L_x_57636:
        /* <DEDUP_REMOVED lines=13> */
.L_x_57638:
[----:B------:R-:W-:Y:S05]  /*1f750*/  BSYNC.RECONVERGENT B2 ;  /* 0x0000000000027941 */ /* 0x000fea0003800200 */
.L_x_57637:
        /* <DEDUP_REMOVED lines=60> */
.L_x_57635:
[----:B------:R-:W-:Y:S05]  /*1fb20*/  BSYNC.RECONVERGENT B1 ;  /* 0x0000000000017941 */ /* 0x000fea0003800200 */
.L_x_57634:
        /* <DEDUP_REMOVED lines=23> */
.L_x_57641:
        /* <DEDUP_REMOVED lines=13> */
.L_x_57643:
[----:B------:R-:W-:Y:S05]  /*1fd70*/  BSYNC.RECONVERGENT B2 ;  /* 0x0000000000027941 */ /* 0x000fea0003800200 */
.L_x_57642:
        /* <DEDUP_REMOVED lines=60> */
.L_x_57640:
[----:B------:R-:W-:Y:S05]  /*20140*/  BSYNC.RECONVERGENT B1 ;  /* 0x0000000000017941 */ /* 0x000fea0003800200 */
.L_x_57639:
        /* <DEDUP_REMOVED lines=23> */
.L_x_57646:
        /* <DEDUP_REMOVED lines=13> */
.L_x_57648:
[----:B------:R-:W-:Y:S05]  /*20390*/  BSYNC.RECONVERGENT B2 ;  /* 0x0000000000027941 */ /* 0x000fea0003800200 */
.L_x_57647:
        /* <DEDUP_REMOVED lines=60> */
.L_x_57645:
[----:B------:R-:W-:Y:S05]  /*20760*/  BSYNC.RECONVERGENT B1 ;  /* 0x0000000000017941 */ /* 0x000fea0003800200 */
.L_x_57644:
        /* <DEDUP_REMOVED lines=23> */
.L_x_57651:
        /* <DEDUP_REMOVED lines=13> */
.L_x_57653:
[----:B------:R-:W-:Y:S05]  /*209b0*/  BSYNC.RECONVERGENT B2 ;  /* 0x0000000000027941 */ /* 0x000fea0003800200 */
.L_x_57652:
        /* <DEDUP_REMOVED lines=60> */
.L_x_57650:
[----:B------:R-:W-:Y:S05]  /*20d80*/  BSYNC.RECONVERGENT B1 ;  /* 0x0000000000017941 */ /* 0x000fea0003800200 */
.L_x_57649:
        /* <DEDUP_REMOVED lines=23> */
.L_x_57656:
        /* <DEDUP_REMOVED lines=15> */
.L_x_57658:
[----:B------:R-:W-:Y:S05]  /*20ff0*/  BSYNC.RECONVERGENT B2 ;  /* 0x0000000000027941 */ /* 0x000fea0003800200 */
.L_x_57657:
        /* <DEDUP_REMOVED lines=61> */
.L_x_57655:
[----:B------:R-:W-:Y:S05]  /*213d0*/  BSYNC.RECONVERGENT B1 ;  /* 0x0000000000017941 */ /* 0x000fea0003800200 */
.L_x_57654:
        /* <DEDUP_REMOVED lines=10> */
.L_x_57618:
        /* <DEDUP_REMOVED lines=22> */
.L_x_57576:
[----:B------:R-:W-:Y:S05]  /*215e0*/  BSYNC.RECONVERGENT B0 ;  /* 0x0000000000007941 */ /* 0x000fea0003800200 */
.L_x_57575:
        /* <DEDUP_REMOVED lines=31> */
.L_x_57664:
        /* <DEDUP_REMOVED lines=13> */
.L_x_57666:
[----:B------:R-:W-:Y:S05]  /*218b0*/  BSYNC.RECONVERGENT B2 ;  /* 0x0000000000027941 */ /* 0x000fea0003800200 */
.L_x_57665:
        /* <DEDUP_REMOVED lines=60> */
.L_x_57663:
[----:B------:R-:W-:Y:S05]  /*21c80*/  BSYNC.RECONVERGENT B1 ;  /* 0x0000000000017941 */ /* 0x000fea0003800200 */
.L_x_57662:
[----:B------:R-:W0:Y:S01]  /*21c90*/  LDC R223, c[0x0][0x408] ;  /* 0x00010200ffdf7b82 */ /* 0x000e220000000800 */
[----:B--234-:R-:W-:Y:S01]  /*21ca0*/  HFMA2 R232, -RZ, RZ, 0.1171875, 0 ;  /* 0x2f800000ffe87431 */ /* 0x01cfe200000001ff */
[----:B------:R-:W-:Y:S01]  /*21cb0*/  I2FP.F32.U32 R5, R180 ;  /* 0x000000b400057245 */ /* 0x000fe20000201000 */
[----:B-----5:R-:W-:Y:S01]  /*21cc0*/  HADD2.F32 R182, -RZ, R184.H0_H0 ;  /* 0x200000b8ffb67230 */ /* 0x020fe20000004100 */
[----:B------:R-:W-:Y:S01]  /*21cd0*/  LOP3.LUT R224, R224, 0xfffffffd, RZ, 0xc0, !PT ;  /* 0xfffffffde0e07812 */ /* 0x000fe200078ec0ff */
[----:B------:R-:W-:Y:S01]  /*21ce0*/  BSSY.RECONVERGENT B1, `(.L_x_57667) ;  /* 0x0000061000017945 */ /* 0x000fe20003800200 */
[----:B------:R-:W-:Y:S01]  /*21cf0*/  IMAD.MOV.U32 R183, RZ, RZ, 0x2 ;  /* 0x00000002ffb77424 */ /* 0x000fe200078e00ff */
[----:B------:R-:W-:Y:S01]  /*21d00*/  MOV R9, R8 ;  /* 0x0000000800097202 */ /* 0x000fe20000000f00 */
        /* <DEDUP_REMOVED lines=20> */
.L_x_57669:
        /* <DEDUP_REMOVED lines=13> */
.L_x_57671:
[----:B------:R-:W-:Y:S05]  /*21f20*/  BSYNC.RECONVERGENT B2 ;  /* 0x0000000000027941 */ /* 0x000fea0003800200 */
.L_x_57670:
        /* <DEDUP_REMOVED lines=60> */
.L_x_57668:
[----:B------:R-:W-:Y:S05]  /*222f0*/  BSYNC.RECONVERGENT B1 ;  /* 0x0000000000017941 */ /* 0x000fea0003800200 */
.L_x_57667:
        /* <DEDUP_REMOVED lines=23> */
.L_x_57674:
        /* <DEDUP_REMOVED lines=13> */
.L_x_57676:
[----:B------:R-:W-:Y:S05]  /*22540*/  BSYNC.RECONVERGENT B2 ;  /* 0x0000000000027941 */ /* 0x000fea0003800200 */
.L_x_57675:
        /* <DEDUP_REMOVED lines=60> */
.L_x_57673:
[----:B------:R-:W-:Y:S05]  /*22910*/  BSYNC.RECONVERGENT B1 ;  /* 0x0000000000017941 */ /* 0x000fea0003800200 */
.L_x_57672:
        /* <DEDUP_REMOVED lines=23> */
.L_x_57679:
        /* <DEDUP_REMOVED lines=13> */
.L_x_57681:
[----:B------:R-:W-:Y:S05]  /*22b60*/  BSYNC.RECONVERGENT B2 ;  /* 0x0000000000027941 */ /* 0x000fea0003800200 */
.L_x_57680:
        /* <DEDUP_REMOVED lines=60> */
.L_x_57678:
[----:B------:R-:W-:Y:S05]  /*22f30*/  BSYNC.RECONVERGENT B1 ;  /* 0x0000000000017941 */ /* 0x000fea0003800200 */
.L_x_57677:
        /* <DEDUP_REMOVED lines=23> */
.L_x_57684:
        /* <DEDUP_REMOVED lines=13> */
.L_x_57686:
[----:B------:R-:W-:Y:S05]  /*23180*/  BSYNC.RECONVERGENT B2 ;  /* 0x0000000000027941 */ /* 0x000fea0003800200 */
.L_x_57685:
        /* <DEDUP_REMOVED lines=60> */
.L_x_57683:
[----:B------:R-:W-:Y:S05]  /*23550*/  BSYNC.RECONVERGENT B1 ;  /* 0x0000000000017941 */ /* 0x000fea0003800200 */
.L_x_57682:
        /* <DEDUP_REMOVED lines=23> */
.L_x_57689:
        /* <DEDUP_REMOVED lines=13> */
.L_x_57691:
[----:B------:R-:W-:Y:S05]  /*237a0*/  BSYNC.RECONVERGENT B2 ;  /* 0x0000000000027941 */ /* 0x000fea0003800200 */
.L_x_57690:
        /* <DEDUP_REMOVED lines=60> */
.L_x_57688:
[----:B------:R-:W-:Y:S05]  /*23b70*/  BSYNC.RECONVERGENT B1 ;  /* 0x0000000000017941 */ /* 0x000fea0003800200 */
.L_x_57687:
        /* <DEDUP_REMOVED lines=23> */
.L_x_57694:
        /* <DEDUP_REMOVED lines=13> */
.L_x_57696:
[----:B------:R-:W-:Y:S05]  /*23dc0*/  BSYNC.RECONVERGENT B2 ;  /* 0x0000000000027941 */ /* 0x000fea0003800200 */
.L_x_57695:
        /* <DEDUP_REMOVED lines=60> */
.L_x_57693:
[----:B------:R-:W-:Y:S05]  /*24190*/  BSYNC.RECONVERGENT B1 ;  /* 0x0000000000017941 */ /* 0x000fea0003800200 */
.L_x_57692:
        /* <DEDUP_REMOVED lines=23> */
.L_x_57699:
        /* <DEDUP_REMOVED lines=15> */
.L_x_57701:
[----:B------:R-:W-:Y:S05]  /*24400*/  BSYNC.RECONVERGENT B2 ;  /* 0x0000000000027941 */ /* 0x000fea0003800200 */
.L_x_57700:
        /* <DEDUP_REMOVED lines=61> */
.L_x_57698:
[----:B------:R-:W-:Y:S05]  /*247e0*/  BSYNC.RECONVERGENT B1 ;  /* 0x0000000000017941 */ /* 0x000fea0003800200 */
.L_x_57697:
        /* <DEDUP_REMOVED lines=11> */
.L_x_57661:
        /* <DEDUP_REMOVED lines=16> */
.L_x_57705:
        /* <DEDUP_REMOVED lines=13> */
.L_x_57707:
[----:B------:R-:W-:Y:S05]  /*24a70*/  BSYNC.RECONVERGENT B2 ;  /* 0x0000000000027941 */ /* 0x000fea0003800200 */
.L_x_57706:
        /* <DEDUP_REMOVED lines=60> */
.L_x_57704:
[----:B------:R-:W-:Y:S05]  /*24e40*/  BSYNC.RECONVERGENT B1 ;  /* 0x0000000000017941 */ /* 0x000fea0003800200 */
.L_x_57703:
[----:B------:R-:W0:Y:S01]  /*24e50*/  LDC R223, c[0x0][0x408] ;  /* 0x00010200ffdf7b82 */ /* 0x000e220000000800 */
[----:B------:R-:W-:Y:S01]  /*24e60*/  I2FP.F32.U32 R5, R180 ;  /* 0x000000b400057245 */ /* 0x000fe20000201000 */
[----:B-----5:R-:W-:Y:S01]  /*24e70*/  HADD2.F32 R182, -RZ, R184.H0_H0 ;  /* 0x200000b8ffb67230 */ /* 0x020fe20000004100 */
[----:B------:R-:W-:Y:S01]  /*24e80*/  LOP3.LUT R224, R224, 0xfffffffd, RZ, 0xc0, !PT ;  /* 0xfffffffde0e07812 */ /* 0x000fe200078ec0ff */
[----:B--234-:R-:W-:Y:S01]  /*24e90*/  IMAD.MOV.U32 R232, RZ, RZ, 0x2f800000 ;  /* 0x2f800000ffe87424 */ /* 0x01cfe200078e00ff */
[----:B------:R-:W-:Y:S01]  /*24ea0*/  BSSY.RECONVERGENT B1, `(.L_x_57708) ;  /* 0x0000061000017945 */ /* 0x000fe20003800200 */
[----:B------:R-:W-:Y:S02]  /*24eb0*/  HADD2.F32 R9, -RZ, R80.H0_H0 ;  /* 0x20000050ff097230 */ /* 0x000fe40000004100 */
[----:B------:R-:W-:Y:S01]  /*24ec0*/  FMUL.FTZ R182, R182, R221 ;  /* 0x000000ddb6b67220 */ /* 0x000fe20000410000 */
[----:B------:R-:W1:Y:S01]  /*24ed0*/  LDC R227, c[0x0][0x404] ;  /* 0x00010100ffe37b82 */ /* 0x000e620000000800 */
[----:B------:R-:W-:Y:S01]  /*24ee0*/  FFMA.FTZ R180, R5, R232, 1.1641532182693481445e-10 ;  /* 0x2f00000005b47423 */ /* 0x000fe200000100e8 */
[----:B------:R-:W-:Y:S01]  /*24ef0*/  MOV R183, 0x2 ;  /* 0x0000000200b77802 */ /* 0x000fe20000000f00 */
[----:B------:R-:W-:-:S02]  /*24f00*/  IMAD.MOV.U32 R5, RZ, RZ, R8 ;  /* 0x000000ffff057224 */ /* 0x000fc400078e0008 */
[----:B0-----:R-:W-:Y:S01]  /*24f10*/  FMUL.FTZ R182, R182, R223 ;  /* 0x000000dfb6b67220 */ /* 0x001fe20000410000 */
[----:B-1----:R-:W-:-:S04]  /*24f20*/  FSETP.GTU.FTZ.AND P0, PT, R180, R227, PT ;  /* 0x000000e3b400720b */ /* 0x002fc80003f1c000 */
        /* <DEDUP_REMOVED lines=14> */
.L_x_57710:
        /* <DEDUP_REMOVED lines=13> */
.L_x_57712:
[----:B------:R-:W-:Y:S05]  /*250e0*/  BSYNC.RECONVERGENT B2 ;  /* 0x0000000000027941 */ /* 0x000fea0003800200 */
.L_x_57711:
        /* <DEDUP_REMOVED lines=60> */
.L_x_57709:
[----:B------:R-:W-:Y:S05]  /*254b0*/  BSYNC.RECONVERGENT B1 ;  /* 0x0000000000017941 */ /* 0x000fea0003800200 */
.L_x_57708:
        /* <DEDUP_REMOVED lines=23> */
.L_x_57715:
        /* <DEDUP_REMOVED lines=13> */
.L_x_57717:
[----:B------:R-:W-:Y:S05]  /*25700*/  BSYNC.RECONVERGENT B2 ;  /* 0x0000000000027941 */ /* 0x000fea0003800200 */
.L_x_57716:
        /* <DEDUP_REMOVED lines=60> */
.L_x_57714:
[----:B------:R-:W-:Y:S05]  /*25ad0*/  BSYNC.RECONVERGENT B1 ;  /* 0x0000000000017941 */ /* 0x000fea0003800200 */
.L_x_57713:
        /* <DEDUP_REMOVED lines=23> */
.L_x_57720:
        /* <DEDUP_REMOVED lines=13> */
.L_x_57722:
[----:B------:R-:W-:Y:S05]  /*25d20*/  BSYNC.RECONVERGENT B2 ;  /* 0x0000000000027941 */ /* 0x000fea0003800200 */
.L_x_57721:
        /* <DEDUP_REMOVED lines=60> */
.L_x_57719:
[----:B------:R-:W-:Y:S05]  /*260f0*/  BSYNC.RECONVERGENT B1 ;  /* 0x0000000000017941 */ /* 0x000fea0003800200 */
.L_x_57718:
        /* <DEDUP_REMOVED lines=23> */
.L_x_57725:
        /* <DEDUP_REMOVED lines=13> */
.L_x_57727:
[----:B------:R-:W-:Y:S05]  /*26340*/  BSYNC.RECONVERGENT B2 ;  /* 0x0000000000027941 */ /* 0x000fea0003800200 */
.L_x_57726:
        /* <DEDUP_REMOVED lines=60> */
.L_x_57724:
[----:B------:R-:W-:Y:S05]  /*26710*/  BSYNC.RECONVERGENT B1 ;  /* 0x0000000000017941 */ /* 0x000fea0003800200 */
.L_x_57723:
        /* <DEDUP_REMOVED lines=23> */
.L_x_57730:
        /* <DEDUP_REMOVED lines=13> */
.L_x_57732:
[----:B------:R-:W-:Y:S05]  /*26960*/  BSYNC.RECONVERGENT B2 ;  /* 0x0000000000027941 */ /* 0x000fea0003800200 */
.L_x_57731:
        /* <DEDUP_REMOVED lines=60> */
.L_x_57729:
[----:B------:R-:W-:Y:S05]  /*26d30*/  BSYNC.RECONVERGENT B1 ;  /* 0x0000000000017941 */ /* 0x000fea0003800200 */
.L_x_57728:
        /* <DEDUP_REMOVED lines=23> */
.L_x_57735:
        /* <DEDUP_REMOVED lines=13> */
.L_x_57737:
[----:B------:R-:W-:Y:S05]  /*26f80*/  BSYNC.RECONVERGENT B2 ;  /* 0x0000000000027941 */ /* 0x000fea0003800200 */
.L_x_57736:
        /* <DEDUP_REMOVED lines=60> */
.L_x_57734:
[----:B------:R-:W-:Y:S05]  /*27350*/  BSYNC.RECONVERGENT B1 ;  /* 0x0000000000017941 */ /* 0x000fea0003800200 */
.L_x_57733:
        /* <DEDUP_REMOVED lines=23> */
.L_x_57740:
        /* <DEDUP_REMOVED lines=15> */
.L_x_57742:
[----:B------:R-:W-:Y:S05]  /*275c0*/  BSYNC.RECONVERGENT B2 ;  /* 0x0000000000027941 */ /* 0x000fea0003800200 */
.L_x_57741:
        /* <DEDUP_REMOVED lines=61> */
.L_x_57739:
[----:B------:R-:W-:Y:S05]  /*279a0*/  BSYNC.RECONVERGENT B1 ;  /* 0x0000000000017941 */ /* 0x000fea0003800200 */
.L_x_57738:
        /* <DEDUP_REMOVED lines=10> */
.L_x_57702:
        /* <DEDUP_REMOVED lines=22> */
.L_x_57660:
[----:B------:R-:W-:Y:S05]  /*27bb0*/  BSYNC.RECONVERGENT B0 ;  /* 0x0000000000007941 */ /* 0x000fea0003800200 */
.L_x_57659:
        /* <DEDUP_REMOVED lines=31> */
.L_x_57748:
        /* <DEDUP_REMOVED lines=13> */
.L_x_57750:
[----:B------:R-:W-:Y:S05]  /*27e80*/  BSYNC.RECONVERGENT B2 ;  /* 0x0000000000027941 */ /* 0x000fea0003800200 */
.L_x_57749:
        /* <DEDUP_REMOVED lines=60> */
.L_x_57747:
[----:B------:R-:W-:Y:S05]  /*28250*/  BSYNC.RECONVERGENT B1 ;  /* 0x0000000000017941 */ /* 0x000fea0003800200 */
.L_x_57746:
[----:B------:R-:W0:Y:S01]  /*28260*/  LDC R223, c[0x0][0x408] ;  /* 0x00010200ffdf7b82 */ /* 0x000e220000000800 */
[----:B--234-:R-:W-:Y:S01]  /*28270*/  HFMA2 R232, -RZ, RZ, 0.1171875, 0 ;  /* 0x2f800000ffe87431 */ /* 0x01cfe200000001ff */
        /* <DEDUP_REMOVED lines=26> */
.L_x_57753:
        /* <DEDUP_REMOVED lines=13> */
.L_x_57755:
[----:B------:R-:W-:Y:S05]  /*284f0*/  BSYNC.RECONVERGENT B2 ;  /* 0x0000000000027941 */ /* 0x000fea0003800200 */
.L_x_57754:
        /* <DEDUP_REMOVED lines=60> */
.L_x_57752:
[----:B------:R-:W-:Y:S05]  /*288c0*/  BSYNC.RECONVERGENT B1 ;  /* 0x0000000000017941 */ /* 0x000fea0003800200 */
.L_x_57751:
        /* <DEDUP_REMOVED lines=23> */
.L_x_57758:
        /* <DEDUP_REMOVED lines=13> */
.L_x_57760:
[----:B------:R-:W-:Y:S05]  /*28b10*/  BSYNC.RECONVERGENT B2 ;  /* 0x0000000000027941 */ /* 0x000fea0003800200 */
.L_x_57759:
        /* <DEDUP_REMOVED lines=60> */
.L_x_57757:
[----:B------:R-:W-:Y:S05]  /*28ee0*/  BSYNC.RECONVERGENT B1 ;  /* 0x0000000000017941 */ /* 0x000fea0003800200 */
.L_x_57756:
        /* <DEDUP_REMOVED lines=23> */
.L_x_57763:
        /* <DEDUP_REMOVED lines=13> */
.L_x_57765:
[----:B------:R-:W-:Y:S05]  /*29130*/  BSYNC.RECONVERGENT B2 ;  /* 0x0000000000027941 */ /* 0x000fea0003800200 */
.L_x_57764:
        /* <DEDUP_REMOVED lines=60> */
.L_x_57762:
[----:B------:R-:W-:Y:S05]  /*29500*/  BSYNC.RECONVERGENT B1 ;  /* 0x0000000000017941 */ /* 0x000fea0003800200 */
.L_x_57761:
        /* <DEDUP_REMOVED lines=23> */
.L_x_57768:
        /* <DEDUP_REMOVED lines=13> */
.L_x_57770:
[----:B------:R-:W-:Y:S05]  /*29750*/  BSYNC.RECONVERGENT B2 ;  /* 0x0000000000027941 */ /* 0x000fea0003800200 */
.L_x_57769:
        /* <DEDUP_REMOVED lines=60> */
.L_x_57767:
[----:B------:R-:W-:Y:S05]  /*29b20*/  BSYNC.RECONVERGENT B1 ;  /* 0x0000000000017941 */ /* 0x000fea0003800200 */
.L_x_57766:
        /* <DEDUP_REMOVED lines=23> */
.L_x_57773:
        /* <DEDUP_REMOVED lines=13> */
.L_x_57775:
[----:B------:R-:W-:Y:S05]  /*29d70*/  BSYNC.RECONVERGENT B2 ;  /* 0x0000000000027941 */ /* 0x000fea0003800200 */
.L_x_57774:
        /* <DEDUP_REMOVED lines=60> */
.L_x_57772:
[----:B------:R-:W-:Y:S05]  /*2a140*/  BSYNC.RECONVERGENT B1 ;  /* 0x0000000000017941 */ /* 0x000fea0003800200 */
.L_x_57771:
        /* <DEDUP_REMOVED lines=23> */
.L_x_57778:
        /* <DEDUP_REMOVED lines=13> */
.L_x_57780:
[----:B------:R-:W-:Y:S05]  /*2a390*/  BSYNC.RECONVERGENT B2 ;  /* 0x0000000000027941 */ /* 0x000fea0003800200 */
.L_x_57779:
        /* <DEDUP_REMOVED lines=60> */
.L_x_57777:
[----:B------:R-:W-:Y:S05]  /*2a760*/  BSYNC.RECONVERGENT B1 ;  /* 0x0000000000017941 */ /* 0x000fea0003800200 */
.L_x_57776:
        /* <DEDUP_REMOVED lines=23> */
.L_x_57783:
        /* <DEDUP_REMOVED lines=15> */
.L_x_57785:
[----:B------:R-:W-:Y:S05]  /*2a9d0*/  BSYNC.RECONVERGENT B2 ;  /* 0x0000000000027941 */ /* 0x000fea0003800200 */
.L_x_57784:
        /* <DEDUP_REMOVED lines=61> */
.L_x_57782:
[----:B------:R-:W-:Y:S05]  /*2adb0*/  BSYNC.RECONVERGENT B1 ;  /* 0x0000000000017941 */ /* 0x000fea0003800200 */
.L_x_57781:
        /* <DEDUP_REMOVED lines=11> */
.L_x_57745:
        /* <DEDUP_REMOVED lines=16> */
.L_x_57789:
        /* <DEDUP_REMOVED lines=13> */
.L_x_57791:
[----:B------:R-:W-:Y:S05]  /*2b040*/  BSYNC.RECONVERGENT B2 ;  /* 0x0000000000027941 */ /* 0x000fea0003800200 */
.L_x_57790:
        /* <DEDUP_REMOVED lines=60> */
.L_x_57788:
[----:B------:R-:W-:Y:S05]  /*2b410*/  BSYNC.RECONVERGENT B1 ;  /* 0x0000000000017941 */ /* 0x000fea0003800200 */
.L_x_57787:
        /* <DEDUP_REMOVED lines=28> */
.L_x_57794:
        /* <DEDUP_REMOVED lines=13> */
.L_x_57796:
[----:B------:R-:W-:Y:S05]  /*2b6b0*/  BSYNC.RECONVERGENT B2 ;  /* 0x0000000000027941 */ /* 0x000fea0003800200 */
.L_x_57795:
        /* <DEDUP_REMOVED lines=60> */
.L_x_57793:
[----:B------:R-:W-:Y:S05]  /*2ba80*/  BSYNC.RECONVERGENT B1 ;  /* 0x0000000000017941 */ /* 0x000fea0003800200 */
.L_x_57792:
        /* <DEDUP_REMOVED lines=23> */
.L_x_57799:
        /* <DEDUP_REMOVED lines=13> */
.L_x_57801:
[----:B------:R-:W-:Y:S05]  /*2bcd0*/  BSYNC.RECONVERGENT B2 ;  /* 0x0000000000027941 */ /* 0x000fea0003800200 */
.L_x_57800:
        /* <DEDUP_REMOVED lines=60> */
.L_x_57798:
[----:B------:R-:W-:Y:S05]  /*2c0a0*/  BSYNC.RECONVERGENT B1 ;  /* 0x0000000000017941 */ /* 0x000fea0003800200 */
.L_x_57797:
        /* <DEDUP_REMOVED lines=23> */
.L_x_57804:
        /* <DEDUP_REMOVED lines=13> */
.L_x_57806:
[----:B------:R-:W-:Y:S05]  /*2c2f0*/  BSYNC.RECONVERGENT B2 ;  /* 0x0000000000027941 */ /* 0x000fea0003800200 */
.L_x_57805:
        /* <DEDUP_REMOVED lines=60> */
.L_x_57803:
[----:B------:R-:W-:Y:S05]  /*2c6c0*/  BSYNC.RECONVERGENT B1 ;  /* 0x0000000000017941 */ /* 0x000fea0003800200 */
.L_x_57802:
        /* <DEDUP_REMOVED lines=23> */
.L_x_57809:
        /* <DEDUP_REMOVED lines=13> */
.L_x_57811:
[----:B------:R-:W-:Y:S05]  /*2c910*/  BSYNC.RECONVERGENT B2 ;  /* 0x0000000000027941 */ /* 0x000fea0003800200 */
.L_x_57810:
        /* <DEDUP_REMOVED lines=60> */
.L_x_57808:
[----:B------:R-:W-:Y:S05]  /*2cce0*/  BSYNC.RECONVERGENT B1 ;  /* 0x0000000000017941 */ /* 0x000fea0003800200 */
.L_x_57807:
        /* <DEDUP_REMOVED lines=23> */
.L_x_57814:
        /* <DEDUP_REMOVED lines=13> */
.L_x_57816:
[----:B------:R-:W-:Y:S05]  /*2cf30*/  BSYNC.RECONVERGENT B2 ;  /* 0x0000000000027941 */ /* 0x000fea0003800200 */
.L_x_57815:
        /* <DEDUP_REMOVED lines=60> */
.L_x_57813:
[----:B------:R-:W-:Y:S05]  /*2d300*/  BSYNC.RECONVERGENT B1 ;  /* 0x0000000000017941 */ /* 0x000fea0003800200 */
.L_x_57812:
        /* <DEDUP_REMOVED lines=23> */
.L_x_57819:
        /* <DEDUP_REMOVED lines=13> */
.L_x_57821:
[----:B------:R-:W-:Y:S05]  /*2d550*/  BSYNC.RECONVERGENT B2 ;  /* 0x0000000000027941 */ /* 0x000fea0003800200 */
.L_x_57820:
        /* <DEDUP_REMOVED lines=60> */
.L_x_57818:
[----:B------:R-:W-:Y:S05]  /*2d920*/  BSYNC.RECONVERGENT B1 ;  /* 0x0000000000017941 */ /* 0x000fea0003800200 */
.L_x_57817:
        /* <DEDUP_REMOVED lines=23> */
.L_x_57824:
        /* <DEDUP_REMOVED lines=15> */
.L_x_57826:
[----:B------:R-:W-:Y:S05]  /*2db90*/  BSYNC.RECONVERGENT B2 ;  /* 0x0000000000027941 */ /* 0x000fea0003800200 */
.L_x_57825:
        /* <DEDUP_REMOVED lines=61> */
.L_x_57823:
[----:B------:R-:W-:Y:S05]  /*2df70*/  BSYNC.RECONVERGENT B1 ;  /* 0x0000000000017941 */ /* 0x000fea0003800200 */
.L_x_57822:
        /* <DEDUP_REMOVED lines=10> */
.L_x_57786:
        /* <DEDUP_REMOVED lines=22> */
.L_x_57744:
[----:B------:R-:W-:Y:S05]  /*2e180*/  BSYNC.RECONVERGENT B0 ;  /* 0x0000000000007941 */ /* 0x000fea0003800200 */
.L_x_57743:
        /* <DEDUP_REMOVED lines=31> */
.L_x_57832:
        /* <DEDUP_REMOVED lines=13> */
.L_x_57834:
[----:B------:R-:W-:Y:S05]  /*2e450*/  BSYNC.RECONVERGENT B2 ;  /* 0x0000000000027941 */ /* 0x000fea0003800200 */
.L_x_57833:
        /* <DEDUP_REMOVED lines=60> */
.L_x_57831:
[----:B------:R-:W-:Y:S05]  /*2e820*/  BSYNC.RECONVERGENT B1 ;  /* 0x0000000000017941 */ /* 0x000fea0003800200 */
.L_x_57830:
        /* <DEDUP_REMOVED lines=28> */
.L_x_57837:
        /* <DEDUP_REMOVED lines=13> */
.L_x_57839:
[----:B------:R-:W-:Y:S05]  /*2eac0*/  BSYNC.RECONVERGENT B2 ;  /* 0x0000000000027941 */ /* 0x000fea0003800200 */
.L_x_57838:
        /* <DEDUP_REMOVED lines=60> */
.L_x_57836:
[----:B------:R-:W-:Y:S05]  /*2ee90*/  BSYNC.RECONVERGENT B1 ;  /* 0x0000000000017941 */ /* 0x000fea0003800200 */
.L_x_57835:
        /* <DEDUP_REMOVED lines=23> */
.L_x_57842:
        /* <DEDUP_REMOVED lines=13> */
.L_x_57844:
[----:B------:R-:W-:Y:S05]  /*2f0e0*/  BSYNC.RECONVERGENT B2 ;  /* 0x0000000000027941 */ /* 0x000fea0003800200 */
.L_x_57843:
        /* <DEDUP_REMOVED lines=60> */
.L_x_57841:
[----:B------:R-:W-:Y:S05]  /*2f4b0*/  BSYNC.RECONVERGENT B1 ;  /* 0x0000000000017941 */ /* 0x000fea0003800200 */
.L_x_57840:
        /* <DEDUP_REMOVED lines=23> */
.L_x_57847:
        /* <DEDUP_REMOVED lines=13> */
.L_x_57849:
[----:B------:R-:W-:Y:S05]  /*2f700*/  BSYNC.RECONVERGENT B2 ;  /* 0x0000000000027941 */ /* 0x000fea0003800200 */
.L_x_57848:
        /* <DEDUP_REMOVED lines=60> */
.L_x_57846:
[----:B------:R-:W-:Y:S05]  /*2fad0*/  BSYNC.RECONVERGENT B1 ;  /* 0x0000000000017941 */ /* 0x000fea0003800200 */
.L_x_57845:
        /* <DEDUP_REMOVED lines=23> */
.L_x_57852:
        /* <DEDUP_REMOVED lines=13> */
.L_x_57854:
[----:B------:R-:W-:Y:S05]  /*2fd20*/  BSYNC.RECONVERGENT B2 ;  /* 0x0000000000027941 */ /* 0x000fea0003800200 */
.L_x_57853:
        /* <DEDUP_REMOVED lines=60> */
.L_x_57851:
[----:B------:R-:W-:Y:S05]  /*300f0*/  BSYNC.RECONVERGENT B1 ;  /* 0x0000000000017941 */ /* 0x000fea0003800200 */
.L_x_57850:
        /* <DEDUP_REMOVED lines=23> */
.L_x_57857:
        /* <DEDUP_REMOVED lines=13> */
.L_x_57859:
[----:B------:R-:W-:Y:S05]  /*30340*/  BSYNC.RECONVERGENT B2 ;  /* 0x0000000000027941 */ /* 0x000fea0003800200 */
.L_x_57858:
        /* <DEDUP_REMOVED lines=60> */
.L_x_57856:
[----:B------:R-:W-:Y:S05]  /*30710*/  BSYNC.RECONVERGENT B1 ;  /* 0x0000000000017941 */ /* 0x000fea0003800200 */
.L_x_57855:
        /* <DEDUP_REMOVED lines=23> */
.L_x_57862:
        /* <DEDUP_REMOVED lines=13> */
.L_x_57864:
[----:B------:R-:W-:Y:S05]  /*30960*/  BSYNC.RECONVERGENT B2 ;  /* 0x0000000000027941 */ /* 0x000fea0003800200 */
.L_x_57863:
        /* <DEDUP_REMOVED lines=60> */
.L_x_57861:
[----:B------:R-:W-:Y:S05]  /*30d30*/  BSYNC.RECONVERGENT B1 ;  /* 0x0000000000017941 */ /* 0x000fea0003800200 */
.L_x_57860:
        /* <DEDUP_REMOVED lines=23> */
.L_x_57867:
        /* <DEDUP_REMOVED lines=15> */
.L_x_57869:
[----:B------:R-:W-:Y:S05]  /*30fa0*/  BSYNC.RECONVERGENT B2 ;  /* 0x0000000000027941 */ /* 0x000fea0003800200 */
.L_x_57868:
        /* <DEDUP_REMOVED lines=61> */
.L_x_57866:
[----:B------:R-:W-:Y:S05]  /*31380*/  BSYNC.RECONVERGENT B1 ;  /* 0x0000000000017941 */ /* 0x000fea0003800200 */
.L_x_57865:
        /* <DEDUP_REMOVED lines=11> */
.L_x_57829:
        /* <DEDUP_REMOVED lines=16> */
.L_x_57873:
        /* <DEDUP_REMOVED lines=13> */
.L_x_57875:
[----:B------:R-:W-:Y:S05]  /*31610*/  BSYNC.RECONVERGENT B2 ;  /* 0x0000000000027941 */ /* 0x000fea0003800200 */
.L_x_57874:
        /* <DEDUP_REMOVED lines=60> */
.L_x_57872:
[----:B------:R-:W-:Y:S05]  /*319e0*/  BSYNC.RECONVERGENT B1 ;  /* 0x0000000000017941 */ /* 0x000fea0003800200 */
.L_x_57871:
        /* <DEDUP_REMOVED lines=28> */
.L_x_57878:
        /* <DEDUP_REMOVED lines=13> */
.L_x_57880:
[----:B------:R-:W-:Y:S05]  /*31c80*/  BSYNC.RECONVERGENT B2 ;  /* 0x0000000000027941 */ /* 0x000fea0003800200 */
.L_x_57879:
        /* <DEDUP_REMOVED lines=60> */
.L_x_57877:
[----:B------:R-:W-:Y:S05]  /*32050*/  BSYNC.RECONVERGENT B1 ;  /* 0x0000000000017941 */ /* 0x000fea0003800200 */
.L_x_57876:
        /* <DEDUP_REMOVED lines=23> */
.L_x_57883:
        /* <DEDUP_REMOVED lines=13> */
.L_x_57885:
[----:B------:R-:W-:Y:S05]  /*322a0*/  BSYNC.RECONVERGENT B2 ;  /* 0x0000000000027941 */ /* 0x000fea0003800200 */
.L_x_57884:
        /* <DEDUP_REMOVED lines=60> */
.L_x_57882:
[----:B------:R-:W-:Y:S05]  /*32670*/  BSYNC.RECONVERGENT B1 ;  /* 0x0000000000017941 */ /* 0x000fea0003800200 */
.L_x_57881:
        /* <DEDUP_REMOVED lines=23> */
.L_x_57888:
        /* <DEDUP_REMOVED lines=13> */
.L_x_57890:
[----:B------:R-:W-:Y:S05]  /*328c0*/  BSYNC.RECONVERGENT B2 ;  /* 0x0000000000027941 */ /* 0x000fea0003800200 */
.L_x_57889:
        /* <DEDUP_REMOVED lines=60> */
.L_x_57887:
[----:B------:R-:W-:Y:S05]  /*32c90*/  BSYNC.RECONVERGENT B1 ;  /* 0x0000000000017941 */ /* 0x000fea0003800200 */
.L_x_57886:
        /* <DEDUP_REMOVED lines=23> */
.L_x_57893:
        /* <DEDUP_REMOVED lines=13> */
.L_x_57895:
[----:B------:R-:W-:Y:S05]  /*32ee0*/  BSYNC.RECONVERGENT B2 ;  /* 0x0000000000027941 */ /* 0x000fea0003800200 */
.L_x_57894:
        /* <DEDUP_REMOVED lines=60> */
.L_x_57892:
[----:B------:R-:W-:Y:S05]  /*332b0*/  BSYNC.RECONVERGENT B1 ;  /* 0x0000000000017941 */ /* 0x000fea0003800200 */
.L_x_57891:
        /* <DEDUP_REMOVED lines=23> */
.L_x_57898:
        /* <DEDUP_REMOVED lines=13> */
.L_x_57900:
[----:B------:R-:W-:Y:S05]  /*33500*/  BSYNC.RECONVERGENT B2 ;  /* 0x0000000000027941 */ /* 0x000fea0003800200 */
.L_x_57899:
        /* <DEDUP_REMOVED lines=60> */
.L_x_57897:
[----:B------:R-:W-:Y:S05]  /*338d0*/  BSYNC.RECONVERGENT B1 ;  /* 0x0000000000017941 */ /* 0x000fea0003800200 */
.L_x_57896:
        /* <DEDUP_REMOVED lines=23> */
.L_x_57903:
        /* <DEDUP_REMOVED lines=13> */
.L_x_57905:
[----:B------:R-:W-:Y:S05]  /*33b20*/  BSYNC.RECONVERGENT B2 ;  /* 0x0000000000027941 */ /* 0x000fea0003800200 */
.L_x_57904:
        /* <DEDUP_REMOVED lines=60> */
.L_x_57902:
[----:B------:R-:W-:Y:S05]  /*33ef0*/  BSYNC.RECONVERGENT B1 ;  /* 0x0000000000017941 */ /* 0x000fea0003800200 */
.L_x_57901:
        /* <DEDUP_REMOVED lines=23> */
.L_x_57908:
        /* <DEDUP_REMOVED lines=15> */
.L_x_57910:
[----:B------:R-:W-:Y:S05]  /*34160*/  BSYNC.RECONVERGENT B2 ;  /* 0x0000000000027941 */ /* 0x000fea0003800200 */
.L_x_57909:
        /* <DEDUP_REMOVED lines=61> */
.L_x_57907:
[----:B------:R-:W-:Y:S05]  /*34540*/  BSYNC.RECONVERGENT B1 ;  /* 0x0000000000017941 */ /* 0x000fea0003800200 */
.L_x_57906:
        /* <DEDUP_REMOVED lines=10> */
.L_x_57870:
        /* <DEDUP_REMOVED lines=22> */
.L_x_57828:
[----:B------:R-:W-:Y:S05]  /*34750*/  BSYNC.RECONVERGENT B0 ;  /* 0x0000000000007941 */ /* 0x000fea0003800200 */
.L_x_57827:
        /* <DEDUP_REMOVED lines=31> */
.L_x_57916:
        /* <DEDUP_REMOVED lines=13> */
.L_x_57918:
[----:B------:R-:W-:Y:S05]  /*34a20*/  BSYNC.RECONVERGENT B2 ;  /* 0x0000000000027941 */ /* 0x000fea0003800200 */
.L_x_57917:
        /* <DEDUP_REMOVED lines=60> */
.L_x_57915:
[----:B------:R-:W-:Y:S05]  /*34df0*/  BSYNC.RECONVERGENT B1 ;  /* 0x0000000000017941 */ /* 0x000fea0003800200 */
.L_x_57914:
        /* <DEDUP_REMOVED lines=28> */
.L_x_57921:
        /* <DEDUP_REMOVED lines=13> */
.L_x_57923:
[----:B------:R-:W-:Y:S05]  /*35090*/  BSYNC.RECONVERGENT B2 ;  /* 0x0000000000027941 */ /* 0x000fea0003800200 */
.L_x_57922:
        /* <DEDUP_REMOVED lines=60> */
.L_x_57920:
[----:B------:R-:W-:Y:S05]  /*35460*/  BSYNC.RECONVERGENT B1 ;  /* 0x0000000000017941 */ /* 0x000fea0003800200 */
.L_x_57919:
        /* <DEDUP_REMOVED lines=23> */
.L_x_57926:
        /* <DEDUP_REMOVED lines=13> */
.L_x_57928:
[----:B------:R-:W-:Y:S05]  /*356b0*/  BSYNC.RECONVERGENT B2 ;  /* 0x0000000000027941 */ /* 0x000fea0003800200 */
.L_x_57927:
        /* <DEDUP_REMOVED lines=60> */
.L_x_57925:
[----:B------:R-:W-:Y:S05]  /*35a80*/  BSYNC.RECONVERGENT B1 ;  /* 0x0000000000017941 */ /* 0x000fea0003800200 */
.L_x_57924:
        /* <DEDUP_REMOVED lines=23> */
.L_x_57931:
        /* <DEDUP_REMOVED lines=13> */
.L_x_57933:
[----:B------:R-:W-:Y:S05]  /*35cd0*/  BSYNC.RECONVERGENT B2 ;  /* 0x0000000000027941 */ /* 0x000fea0003800200 */
.L_x_57932:
        /* <DEDUP_REMOVED lines=60> */
.L_x_57930:
[----:B------:R-:W-:Y:S05]  /*360a0*/  BSYNC.RECONVERGENT B1 ;  /* 0x0000000000017941 */ /* 0x000fea0003800200 */
.L_x_57929:
        /* <DEDUP_REMOVED lines=23> */
.L_x_57936:
        /* <DEDUP_REMOVED lines=13> */
.L_x_57938:
[----:B------:R-:W-:Y:S05]  /*362f0*/  BSYNC.RECONVERGENT B2 ;  /* 0x0000000000027941 */ /* 0x000fea0003800200 */
.L_x_57937:
        /* <DEDUP_REMOVED lines=60> */
.L_x_57935:
[----:B------:R-:W-:Y:S05]  /*366c0*/  BSYNC.RECONVERGENT B1 ;  /* 0x0000000000017941 */ /* 0x000fea0003800200 */
.L_x_57934:
        /* <DEDUP_REMOVED lines=23> */
.L_x_57941:
        /* <DEDUP_REMOVED lines=13> */
.L_x_57943:
[----:B------:R-:W-:Y:S05]  /*36910*/  BSYNC.RECONVERGENT B2 ;  /* 0x0000000000027941 */ /* 0x000fea0003800200 */
.L_x_57942:
        /* <DEDUP_REMOVED lines=60> */
.L_x_57940:
[----:B------:R-:W-:Y:S05]  /*36ce0*/  BSYNC.RECONVERGENT B1 ;  /* 0x0000000000017941 */ /* 0x000fea0003800200 */
.L_x_57939:
        /* <DEDUP_REMOVED lines=23> */
.L_x_57946:
        /* <DEDUP_REMOVED lines=13> */
.L_x_57948:
[----:B------:R-:W-:Y:S05]  /*36f30*/  BSYNC.RECONVERGENT B2 ;  /* 0x0000000000027941 */ /* 0x000fea0003800200 */
.L_x_57947:
        /* <DEDUP_REMOVED lines=60> */
.L_x_57945:
[----:B------:R-:W-:Y:S05]  /*37300*/  BSYNC.RECONVERGENT B1 ;  /* 0x0000000000017941 */ /* 0x000fea0003800200 */
.L_x_57944:
        /* <DEDUP_REMOVED lines=23> */
.L_x_57951:
        /* <DEDUP_REMOVED lines=15> */
.L_x_57953:
[----:B------:R-:W-:Y:S05]  /*37570*/  BSYNC.RECONVERGENT B2 ;  /* 0x0000000000027941 */ /* 0x000fea0003800200 */
.L_x_57952:
        /* <DEDUP_REMOVED lines=61> */
.L_x_57950:
[----:B------:R-:W-:Y:S05]  /*37950*/  BSYNC.RECONVERGENT B1 ;  /* 0x0000000000017941 */ /* 0x000fea0003800200 */
.L_x_57949:
        /* <DEDUP_REMOVED lines=11> */
.L_x_57913:
        /* <DEDUP_REMOVED lines=16> */
.L_x_57957:
        /* <DEDUP_REMOVED lines=13> */
.L_x_57959:
[----:B------:R-:W-:Y:S05]  /*37be0*/  BSYNC.RECONVERGENT B2 ;  /* 0x0000000000027941 */ /* 0x000fea0003800200 */
.L_x_57958:
        /* <DEDUP_REMOVED lines=60> */
.L_x_57956:
[----:B------:R-:W-:Y:S05]  /*37fb0*/  BSYNC.RECONVERGENT B1 ;  /* 0x0000000000017941 */ /* 0x000fea0003800200 */
.L_x_57955:
        /* <DEDUP_REMOVED lines=28> */
.L_x_57962:
        /* <DEDUP_REMOVED lines=13> */
.L_x_57964:
[----:B------:R-:W-:Y:S05]  /*38250*/  BSYNC.RECONVERGENT B2 ;  /* 0x0000000000027941 */ /* 0x000fea0003800200 */
.L_x_57963:
        /* <DEDUP_REMOVED lines=60> */
.L_x_57961:
[----:B------:R-:W-:Y:S05]  /*38620*/  BSYNC.RECONVERGENT B1 ;  /* 0x0000000000017941 */ /* 0x000fea0003800200 */
.L_x_57960:
        /* <DEDUP_REMOVED lines=23> */
.L_x_57967:
        /* <DEDUP_REMOVED lines=13> */
.L_x_57969:
[----:B------:R-:W-:Y:S05]  /*38870*/  BSYNC.RECONVERGENT B2 ;  /* 0x0000000000027941 */ /* 0x000fea0003800200 */
.L_x_57968:
        /* <DEDUP_REMOVED lines=60> */
.L_x_57966:
[----:B------:R-:W-:Y:S05]  /*38c40*/  BSYNC.RECONVERGENT B1 ;  /* 0x0000000000017941 */ /* 0x000fea0003800200 */
.L_x_57965:
        /* <DEDUP_REMOVED lines=23> */
.L_x_57972:
        /* <DEDUP_REMOVED lines=13> */
.L_x_57974:
[----:B------:R-:W-:Y:S05]  /*38e90*/  BSYNC.RECONVERGENT B2 ;  /* 0x0000000000027941 */ /* 0x000fea0003800200 */
.L_x_57973:
        /* <DEDUP_REMOVED lines=60> */
.L_x_57971:
[----:B------:R-:W-:Y:S05]  /*39260*/  BSYNC.RECONVERGENT B1 ;  /* 0x0000000000017941 */ /* 0x000fea0003800200 */
.L_x_57970:
        /* <DEDUP_REMOVED lines=23> */
.L_x_57977:
        /* <DEDUP_REMOVED lines=13> */
.L_x_57979:
[----:B------:R-:W-:Y:S05]  /*394b0*/  BSYNC.RECONVERGENT B2 ;  /* 0x0000000000027941 */ /* 0x000fea0003800200 */
.L_x_57978:
        /* <DEDUP_REMOVED lines=60> */
.L_x_57976:
[----:B------:R-:W-:Y:S05]  /*39880*/  BSYNC.RECONVERGENT B1 ;  /* 0x0000000000017941 */ /* 0x000fea0003800200 */
.L_x_57975:
        /* <DEDUP_REMOVED lines=23> */
.L_x_57982:
        /* <DEDUP_REMOVED lines=13> */
.L_x_57984:
[----:B------:R-:W-:Y:S05]  /*39ad0*/  BSYNC.RECONVERGENT B2 ;  /* 0x0000000000027941 */ /* 0x000fea0003800200 */
.L_x_57983:
        /* <DEDUP_REMOVED lines=60> */
.L_x_57981:
[----:B------:R-:W-:Y:S05]  /*39ea0*/  BSYNC.RECONVERGENT B1 ;  /* 0x0000000000017941 */ /* 0x000fea0003800200 */
.L_x_57980:
        /* <DEDUP_REMOVED lines=23> */
.L_x_57987:
        /* <DEDUP_REMOVED lines=13> */
.L_x_57989:
[----:B------:R-:W-:Y:S05]  /*3a0f0*/  BSYNC.RECONVERGENT B2 ;  /* 0x0000000000027941 */ /* 0x000fea0003800200 */
.L_x_57988:
        /* <DEDUP_REMOVED lines=60> */
.L_x_57986:
[----:B------:R-:W-:Y:S05]  /*3a4c0*/  BSYNC.RECONVERGENT B1 ;  /* 0x0000000000017941 */ /* 0x000fea0003800200 */
.L_x_57985:
        /* <DEDUP_REMOVED lines=23> */
.L_x_57992:
        /* <DEDUP_REMOVED lines=15> */
.L_x_57994:
[----:B------:R-:W-:Y:S05]  /*3a730*/  BSYNC.RECONVERGENT B2 ;  /* 0x0000000000027941 */ /* 0x000fea0003800200 */
.L_x_57993:
        /* <DEDUP_REMOVED lines=61> */
.L_x_57991:
[----:B------:R-:W-:Y:S05]  /*3ab10*/  BSYNC.RECONVERGENT B1 ;  /* 0x0000000000017941 */ /* 0x000fea0003800200 */
.L_x_57990:
        /* <DEDUP_REMOVED lines=10> */
.L_x_57954:
        /* <DEDUP_REMOVED lines=22> */
.L_x_57912:
[----:B------:R-:W-:Y:S05]  /*3ad20*/  BSYNC.RECONVERGENT B0 ;  /* 0x0000000000007941 */ /* 0x000fea0003800200 */
.L_x_57911:
        /* <DEDUP_REMOVED lines=9> */
[----:B-1----:R-:W-:-:S06]  /*3adc0*/  IMAD.WIDE.U32 R216, R222, 0x10, R216 ;  /* 0x00000010ded87825 */ /* 0x002fcc00078e00d8 */
        /* <DEDUP_REMOVED lines=21> */
.L_x_58000:
        /* <DEDUP_REMOVED lines=13> */
.L_x_58002:
[----:B------:R-:W-:Y:S05]  /*3aff0*/  BSYNC.RECONVERGENT B2 ;  /* 0x0000000000027941 */ /* 0x000fea0003800200 */
.L_x_58001:
        /* <DEDUP_REMOVED lines=60> */
.L_x_57999:
[----:B------:R-:W-:Y:S05]  /*3b3c0*/  BSYNC.RECONVERGENT B1 ;  /* 0x0000000000017941 */ /* 0x000fea0003800200 */
.L_x_57998:
        /* <DEDUP_REMOVED lines=28> */
.L_x_58005:
        /* <DEDUP_REMOVED lines=13> */
.L_x_58007:
[----:B------:R-:W-:Y:S05]  /*3b660*/  BSYNC.RECONVERGENT B2 ;  /* 0x0000000000027941 */ /* 0x000fea0003800200 */
.L_x_58006:
        /* <DEDUP_REMOVED lines=60> */
.L_x_58004:
[----:B------:R-:W-:Y:S05]  /*3ba30*/  BSYNC.RECONVERGENT B1 ;  /* 0x0000000000017941 */ /* 0x000fea0003800200 */
.L_x_58003:
        /* <DEDUP_REMOVED lines=23> */
.L_x_58010:
        /* <DEDUP_REMOVED lines=13> */
.L_x_58012:
[----:B------:R-:W-:Y:S05]  /*3bc80*/  BSYNC.RECONVERGENT B2 ;  /* 0x0000000000027941 */ /* 0x000fea0003800200 */
.L_x_58011:
        /* <DEDUP_REMOVED lines=60> */
.L_x_58009:
[----:B------:R-:W-:Y:S05]  /*3c050*/  BSYNC.RECONVERGENT B1 ;  /* 0x0000000000017941 */ /* 0x000fea0003800200 */
.L_x_58008:
        /* <DEDUP_REMOVED lines=23> */
.L_x_58015:
        /* <DEDUP_REMOVED lines=13> */
.L_x_58017:
[----:B------:R-:W-:Y:S05]  /*3c2a0*/  BSYNC.RECONVERGENT B2 ;  /* 0x0000000000027941 */ /* 0x000fea0003800200 */
.L_x_58016:
        /* <DEDUP_REMOVED lines=60> */
.L_x_58014:
[----:B------:R-:W-:Y:S05]  /*3c670*/  BSYNC.RECONVERGENT B1 ;  /* 0x0000000000017941 */ /* 0x000fea0003800200 */
.L_x_58013:
        /* <DEDUP_REMOVED lines=23> */
.L_x_58020:
        /* <DEDUP_REMOVED lines=13> */
.L_x_58022:
[----:B------:R-:W-:Y:S05]  /*3c8c0*/  BSYNC.RECONVERGENT B2 ;  /* 0x0000000000027941 */ /* 0x000fea0003800200 */
.L_x_58021:
        /* <DEDUP_REMOVED lines=60> */
.L_x_58019:
[----:B------:R-:W-:Y:S05]  /*3cc90*/  BSYNC.RECONVERGENT B1 ;  /* 0x0000000000017941 */ /* 0x000fea0003800200 */
.L_x_58018:
        /* <DEDUP_REMOVED lines=23> */
.L_x_58025:
        /* <DEDUP_REMOVED lines=13> */
.L_x_58027:
[----:B------:R-:W-:Y:S05]  /*3cee0*/  BSYNC.RECONVERGENT B2 ;  /* 0x0000000000027941 */ /* 0x000fea0003800200 */
.L_x_58026:
        /* <DEDUP_REMOVED lines=60> */
.L_x_58024:
[----:B------:R-:W-:Y:S05]  /*3d2b0*/  BSYNC.RECONVERGENT B1 ;  /* 0x0000000000017941 */ /* 0x000fea0003800200 */
.L_x_58023:
        /* <DEDUP_REMOVED lines=23> */
.L_x_58030:
        /* <DEDUP_REMOVED lines=13> */
.L_x_58032:
[----:B------:R-:W-:Y:S05]  /*3d500*/  BSYNC.RECONVERGENT B2 ;  /* 0x0000000000027941 */ /* 0x000fea0003800200 */
.L_x_58031:
        /* <DEDUP_REMOVED lines=60> */
.L_x_58029:
[----:B------:R-:W-:Y:S05]  /*3d8d0*/  BSYNC.RECONVERGENT B1 ;  /* 0x0000000000017941 */ /* 0x000fea0003800200 */
.L_x_58028:
        /* <DEDUP_REMOVED lines=23> */
.L_x_58035:
        /* <DEDUP_REMOVED lines=15> */
.L_x_58037:
[----:B------:R-:W-:Y:S05]  /*3db40*/  BSYNC.RECONVERGENT B2 ;  /* 0x0000000000027941 */ /* 0x000fea0003800200 */
.L_x_58036:
        /* <DEDUP_REMOVED lines=61> */
.L_x_58034:
[----:B------:R-:W-:Y:S05]  /*3df20*/  BSYNC.RECONVERGENT B1 ;  /* 0x0000000000017941 */ /* 0x000fea0003800200 */
.L_x_58033:
        /* <DEDUP_REMOVED lines=11> */
.L_x_57997:
        /* <DEDUP_REMOVED lines=16> */
.L_x_58041:
        /* <DEDUP_REMOVED lines=13> */
.L_x_58043:
[----:B------:R-:W-:Y:S05]  /*3e1b0*/  BSYNC.RECONVERGENT B2 ;  /* 0x0000000000027941 */ /* 0x000fea0003800200 */
.L_x_58042:
        /* <DEDUP_REMOVED lines=60> */
.L_x_58040:
[----:B------:R-:W-:Y:S05]  /*3e580*/  BSYNC.RECONVERGENT B1 ;  /* 0x0000000000017941 */ /* 0x000fea0003800200 */
.L_x_58039:
        /* <DEDUP_REMOVED lines=8> */
[----:B--234-:R-:W1:Y:S01]  /*3e610*/  LDC R232, c[0x0][0x404] ;  /* 0x00010100ffe87b82 */ /* 0x01ce620000000800 */
[----:B------:R-:W-:Y:S01]  /*3e620*/  FFMA.FTZ R5, R212, R223, 1.1641532182693481445e-10 ;  /* 0x2f000000d4057423 */ /* 0x000fe200000100df */
[----:B------:R-:W-:Y:S01]  /*3e630*/  MOV R215, 0x2 ;  /* 0x0000000200d77802 */ /* 0x000fe20000000f00 */
[----:B0-----:R-:W-:-:S03]  /*3e640*/  FMUL.FTZ R212, R214, R227 ;  /* 0x000000e3d6d47220 */ /* 0x001fc60000410000 */
        /* <DEDUP_REMOVED lines=16> */
.L_x_58046:
        /* <DEDUP_REMOVED lines=13> */
.L_x_58048:
[----:B------:R-:W-:Y:S05]  /*3e820*/  BSYNC.RECONVERGENT B2 ;  /* 0x0000000000027941 */ /* 0x000fea0003800200 */
.L_x_58047:
        /* <DEDUP_REMOVED lines=60> */
.L_x_58045:
[----:B------:R-:W-:Y:S05]  /*3ebf0*/  BSYNC.RECONVERGENT B1 ;  /* 0x0000000000017941 */ /* 0x000fea0003800200 */
.L_x_58044:
        /* <DEDUP_REMOVED lines=23> */
.L_x_58051:
        /* <DEDUP_REMOVED lines=13> */
.L_x_58053:
[----:B------:R-:W-:Y:S05]  /*3ee40*/  BSYNC.RECONVERGENT B2 ;  /* 0x0000000000027941 */ /* 0x000fea0003800200 */
.L_x_58052:
        /* <DEDUP_REMOVED lines=60> */
.L_x_58050:
[----:B------:R-:W-:Y:S05]  /*3f210*/  BSYNC.RECONVERGENT B1 ;  /* 0x0000000000017941 */ /* 0x000fea0003800200 */
.L_x_58049:
        /* <DEDUP_REMOVED lines=23> */
.L_x_58056:
        /* <DEDUP_REMOVED lines=13> */
.L_x_58058:
[----:B------:R-:W-:Y:S05]  /*3f460*/  BSYNC.RECONVERGENT B2 ;  /* 0x0000000000027941 */ /* 0x000fea0003800200 */
.L_x_58057:
        /* <DEDUP_REMOVED lines=60> */
.L_x_58055:
[----:B------:R-:W-:Y:S05]  /*3f830*/  BSYNC.RECONVERGENT B1 ;  /* 0x0000000000017941 */ /* 0x000fea0003800200 */
.L_x_58054:
        /* <DEDUP_REMOVED lines=23> */
.L_x_58061:
        /* <DEDUP_REMOVED lines=13> */
.L_x_58063:
[----:B------:R-:W-:Y:S05]  /*3fa80*/  BSYNC.RECONVERGENT B2 ;  /* 0x0000000000027941 */ /* 0x000fea0003800200 */
.L_x_58062:
        /* <DEDUP_REMOVED lines=60> */
.L_x_58060:
[----:B------:R-:W-:Y:S05]  /*3fe50*/  BSYNC.RECONVERGENT B1 ;  /* 0x0000000000017941 */ /* 0x000fea0003800200 */
.L_x_58059:
        /* <DEDUP_REMOVED lines=23> */
.L_x_58066:
        /* <DEDUP_REMOVED lines=13> */
.L_x_58068:
[----:B------:R-:W-:Y:S05]  /*400a0*/  BSYNC.RECONVERGENT B2 ;  /* 0x0000000000027941 */ /* 0x000fea0003800200 */
.L_x_58067:
        /* <DEDUP_REMOVED lines=60> */
.L_x_58065:
[----:B------:R-:W-:Y:S05]  /*40470*/  BSYNC.RECONVERGENT B1 ;  /* 0x0000000000017941 */ /* 0x000fea0003800200 */
.L_x_58064:
        /* <DEDUP_REMOVED lines=23> */
.L_x_58071:
        /* <DEDUP_REMOVED lines=13> */
.L_x_58073:
[----:B------:R-:W-:Y:S05]  /*406c0*/  BSYNC.RECONVERGENT B2 ;  /* 0x0000000000027941 */ /* 0x000fea0003800200 */
.L_x_58072:
        /* <DEDUP_REMOVED lines=60> */
.L_x_58070:
[----:B------:R-:W-:Y:S05]  /*40a90*/  BSYNC.RECONVERGENT B1 ;  /* 0x0000000000017941 */ /* 0x000fea0003800200 */
.L_x_58069:
        /* <DEDUP_REMOVED lines=23> */
.L_x_58076:
        /* <DEDUP_REMOVED lines=15> */
.L_x_58078:
[----:B------:R-:W-:Y:S05]  /*40d00*/  BSYNC.RECONVERGENT B2 ;  /* 0x0000000000027941 */ /* 0x000fea0003800200 */
.L_x_58077:
        /* <DEDUP_REMOVED lines=61> */
.L_x_58075:
[----:B------:R-:W-:Y:S05]  /*410e0*/  BSYNC.RECONVERGENT B1 ;  /* 0x0000000000017941 */ /* 0x000fea0003800200 */
.L_x_58074:
[----:B------:R-:W-:Y:S01]  /*410f0*/  I2FP.F32.U32 R228, R9 ;  /* 0x0000000900e47245 */ /* 0x000fe20000201000 */
[----:B------:R-:W-:-:S04]  /*41100*/  HADD2.F32 R230, -RZ, R219.H1_H1 ;  /* 0x300000dbffe67230 */ /* 0x000fc80000004100 */
[----:B------:R-:W-:Y:S01]  /*41110*/  FFMA.FTZ R223, R228, R223, 1.1641532182693481445e-10 ;  /* 0x2f000000e4df7423 */ /* 0x000fe200000100df */
[----:B------:R-:W-:Y:S01]  /*41120*/  FMUL.FTZ R230, R230, R221 ;  /* 0x000000dde6e67220 */ /* 0x000fe20000410000 */
[----:B------:R-:W-:-:S03]  /*41130*/  HADD2.F32 R228, -RZ, R123.H1_H1 ;  /* 0x3000007bffe47230 */ /* 0x000fc60000004100 */
[----:B------:R-:W-:Y:S01]  /*41140*/  FMUL.FTZ R219, R230, R227 ;  /* 0x000000e3e6db7220 */ /* 0x000fe20000410000 */
[----:B------:R-:W-:-:S04]  /*41150*/  FSETP.GTU.FTZ.AND P6, PT, R223, R232, PT ;  /* 0x000000e8df00720b */ /* 0x000fc80003fdc000 */
[----:B------:R-:W-:Y:S02]  /*41160*/  FSEL R219, R219, RZ, !P6 ;  /* 0x000000ffdbdb7208 */ /* 0x000fe40007000000 */
[----:B------:R-:W-:-:S03]  /*41170*/  PLOP3.LUT P6, PT, P6, PT, PT, 0x8, 0x80 ;  /* 0x000000000080781c */ /* 0x000fc600037ce170 */
[----:B------:R-:W-:-:S10]  /*41180*/  FMUL.FTZ R219, R228, R219 ;  /* 0x000000dbe4db7220 */ /* 0x000fd40000410000 */
.L_x_58038:
        /* <DEDUP_REMOVED lines=19> */
[----:B------:R0:W-:Y:S04]  /*412c0*/  STG.E.128 desc[UR6][R230.64+0x10], R216 ;  /* 0x000010d8e6007986 */ /* 0x0001e8000c101d06 */
[----:B------:R0:W-:Y:S02]  /*412d0*/  STG.E.64 desc[UR6][R228.64], R232 ;  /* 0x000000e8e4007986 */ /* 0x0001e4000c101b06 */
.L_x_57996:
[----:B------:R-:W-:Y:S05]  /*412e0*/  BSYNC.RECONVERGENT B0 ;  /* 0x0000000000007941 */ /* 0x000fea0003800200 */
.L_x_57995:
        /* <DEDUP_REMOVED lines=107> */
[----:B------:R-:W2:Y:S02]  /*419a0*/  SHFL.BFLY PT, R222, R227, 0x4, 0x1f ;  /* 0x0c801f00e3de7f89 */ /* 0x000ea400000e0000 */
[----:B--234-:R-:W-:-:S05]  /*419b0*/  FADD.FTZ R228, R227, R222 ;  /* 0x000000dee3e47221 */ /* 0x01cfca0000010000 */
        /* <DEDUP_REMOVED lines=179> */
.L_x_58112:
        /* <DEDUP_REMOVED lines=10> */
[----:B0-----:R-:W0:Y:S02]  /*42590*/  @!P2 LDC.64 R228, c[0x0][0x3c0] ;  /* 0x0000f000ffe4ab82 */ /* 0x001e240000000a00 */
[----:B------:R-:W1:Y:S06]  /*425a0*/  MUFU.RSQ R227, R223 ;  /* 0x000000df00e37308 */ /* 0x000e6c0000001400 */
        /* <DEDUP_REMOVED lines=8> */
[--C-:B------:R-:W-:Y:S01]  /*42630*/  FADD.FTZ R222, R142, -R226.reuse ;  /* 0x800000e28ede7221 */ /* 0x100fe20000010000 */
[----:B-----5:R-:W-:Y:S02]  /*42640*/  HADD2.F32 R233, -RZ, R13.H1_H1 ;  /* 0x3000000dffe97230 */ /* 0x020fe40000004100 */
[----:B------:R-:W-:Y:S01]  /*42650*/  FADD.FTZ R230, R144, -R226 ;  /* 0x800000e290e67221 */ /* 0x000fe20000010000 */
[----:B------:R-:W-:Y:S02]  /*42660*/  HADD2.F32 R235, -RZ, R17.H1_H1 ;  /* 0x30000011ffeb7230 */ /* 0x000fe40000004100 */
        /* <DEDUP_REMOVED lines=8> */
[----:B------:R-:W-:Y:S01]  /*426f0*/  FFMA.FTZ R230, R228, R233, R235 ;  /* 0x000000e9e4e67223 */ /* 0x000fe200000100eb */
[----:B------:R-:W-:Y:S01]  /*42700*/  FFMA.FTZ R220, R220, R221, R223 ;  /* 0x000000dddcdc7223 */ /* 0x000fe200000100df */
[--C-:B------:R-:W-:Y:S01]  /*42710*/  FADD.FTZ R228, R146, -R226.reuse ;  /* 0x800000e292e47221 */ /* 0x100fe20000010000 */
[----:B------:R-:W-:Y:S02]  /*42720*/  HADD2.F32 R223, -RZ, R14.H1_H1 ;  /* 0x3000000effdf7230 */ /* 0x000fe40000004100 */
[----:B------:R-:W-:Y:S01]  /*42730*/  FFMA.FTZ R221, R222, R229, R231 ;  /* 0x000000e5dedd7223 */ /* 0x000fe200000100e7 */
[----:B------:R-:W-:Y:S01]  /*42740*/  FADD.FTZ R222, R145, -R226 ;  /* 0x800000e291de7221 */ /* 0x000fe20000010000 */
[----:B------:R-:W-:-:S02]  /*42750*/  HADD2.F32 R231, -RZ, R18.H1_H1 ;  /* 0x30000012ffe77230 */ /* 0x000fc40000004100 */
[C---:B------:R-:W-:Y:S01]  /*42760*/  FMUL.FTZ R234, R227.reuse, R228 ;  /* 0x000000e4e3ea7220 */ /* 0x040fe20000410000 */
[----:B------:R-:W-:Y:S02]  /*42770*/  HADD2.F32 R237, -RZ, R14.H0_H0 ;  /* 0x2000000effed7230 */ /* 0x000fe40000004100 */
[----:B------:R-:W-:Y:S01]  /*42780*/  FMUL.FTZ R222, R227, R222 ;  /* 0x000000dee3de7220 */ /* 0x000fe20000410000 */
[----:B------:R-:W0:Y:S01]  /*42790*/  LDC.64 R228, c[0x0][0x428] ;  /* 0x00010a00ffe47b82 */ /* 0x000e220000000a00 */
[----:B------:R-:W-:Y:S01]  /*427a0*/  HADD2.F32 R239, -RZ, R18.H0_H0 ;  /* 0x20000012ffef7230 */ /* 0x000fe20000004100 */
[----:B------:R-:W-:Y:S01]  /*427b0*/  F2FP.F16.F32.PACK_AB R221, R230, R221 ;  /* 0x000000dde6dd723e */ /* 0x000fe200000000ff */
[----:B------:R-:W-:Y:S01]  /*427c0*/  FFMA.FTZ R233, R222, R223, R231 ;  /* 0x000000dfdee97223 */ /* 0x000fe200000100e7 */
[----:B------:R-:W-:Y:S01]  /*427d0*/  FADD.FTZ R222, R147, -R226 ;  /* 0x800000e293de7221 */ /* 0x000fe20000010000 */
[----:B------:R-:W-:Y:S02]  /*427e0*/  HADD2.F32 R235, -RZ, R15.H0_H0 ;  /* 0x2000000fffeb7230 */ /* 0x000fe40000004100 */
[----:B------:R-:W-:Y:S01]  /*427f0*/  FFMA.FTZ R232, R232, R237, R239 ;  /* 0x000000ede8e87223 */ /* 0x000fe200000100ef */
[----:B------:R-:W-:-:S02]  /*42800*/  HADD2.F32 R237, -RZ, R19.H0_H0 ;  /* 0x20000013ffed7230 */ /* 0x000fc40000004100 */
[----:B------:R-:W-:Y:S01]  /*42810*/  FMUL.FTZ R223, R227, R222 ;  /* 0x000000dee3df7220 */ /* 0x000fe20000410000 */
[----:B------:R-:W-:Y:S02]  /*42820*/  HADD2.F32 R236, -RZ, R15.H1_H1 ;  /* 0x3000000fffec7230 */ /* 0x000fe40000004100 */
[----:B------:R-:W-:Y:S01]  /*42830*/  FADD.FTZ R222, R141, -R226 ;  /* 0x800000e28dde7221 */ /* 0x000fe20000010000 */
[----:B------:R-:W-:Y:S02]  /*42840*/  HADD2.F32 R238, -RZ, R19.H1_H1 ;  /* 0x30000013ffee7230 */ /* 0x000fe40000004100 */
[----:B------:R-:W-:Y:S01]  /*42850*/  FFMA.FTZ R234, R234, R235, R237 ;  /* 0x000000ebeaea7223 */ /* 0x000fe200000100ed */
[----:B------:R-:W-:Y:S02]  /*42860*/  HADD2.F32 R231, -RZ, R16.H1_H1 ;  /* 0x30000010ffe77230 */ /* 0x000fe40000004100 */
[----:B------:R-:W-:Y:S01]  /*42870*/  FMUL.FTZ R222, R227, R222 ;  /* 0x000000dee3de7220 */ /* 0x000fe20000410000 */
[----:B------:R-:W-:Y:S01]  /*42880*/  FFMA.FTZ R235, R223, R236, R238 ;  /* 0x000000ecdfeb7223 */ /* 0x000fe200000100ee */
[----:B------:R-:W-:-:S05]  /*42890*/  HADD2.F32 R223, -RZ, R12.H1_H1 ;  /* 0x3000000cffdf7230 */ /* 0x000fca0000004100 */
[----:B------:R-:W-:Y:S01]  /*428a0*/  FFMA.FTZ R231, R222, R223, R231 ;  /* 0x000000dfdee77223 */ /* 0x000fe200000100e7 */
[----:B------:R-:W-:Y:S01]  /*428b0*/  F2FP.F16.F32.PACK_AB R223, R235, R234 ;  /* 0x000000eaebdf723e */ /* 0x000fe200000000ff */
[----:B0-----:R-:W-:Y:S01]  /*428c0*/  IMAD.WIDE.U32 R228, R225, 0x10, R228 ;  /* 0x00000010e1e47825 */ /* 0x001fe200078e00e4 */
[----:B------:R-:W-:Y:S02]  /*428d0*/  F2FP.F16.F32.PACK_AB R222, R233, R232 ;  /* 0x000000e8e9de723e */ /* 0x000fe400000000ff */
[----:B------:R-:W-:Y:S02]  /*428e0*/  F2FP.F16.F32.PACK_AB R220, R231, R220 ;  /* 0x000000dce7dc723e */ /* 0x000fe400000000ff */
[----:B------:R-:W-:-:S03]  /*428f0*/  IADD3 R225, PT, PT, R225, 0x20, RZ ;  /* 0x00000020e1e17810 */ /* 0x000fc60007ffe0ff */
[----:B------:R1:W-:Y:S04]  /*42900*/  STG.E.128 desc[UR6][R228.64], R220 ;  /* 0x000000dce4007986 */ /* 0x0003e8000c101d06 */
.L_x_58081:
[----:B------:R-:W-:Y:S05]  /*42910*/  BSYNC.RECONVERGENT B0 ;  /* 0x0000000000007941 */ /* 0x000fea0003800200 */
.L_x_58080:
[----:B------:R-:W-:Y:S01]  /*42920*/  LOP3.LUT P0, RZ, R224, 0x2000, RZ, 0xc0, !PT ;  /* 0x00002000e0ff7812 */ /* 0x000fe2000780c0ff */
[----:B------:R-:W-:-:S12]  /*42930*/  BSSY.RECONVERGENT B0, `(.L_x_58082) ;  /* 0x0000032000007945 */ /* 0x000fd80003800200 */
[----:B------:R-:W-:Y:S05]  /*42940*/  @!P0 BRA `(.L_x_58083) ;  /* 0x0000000000c08947 */ /* 0x000fea0003800000 */
[--C-:B01----:R-:W-:Y:S01]  /*42950*/  FADD.FTZ R228, R151, -R226.reuse ;  /* 0x800000e297e47221 */ /* 0x103fe20000010000 */
        /* <DEDUP_REMOVED lines=44> */
[----:B------:R-:W-:Y:S01]  /*42c20*/  F2FP.F16.F32.PACK_AB R220, R231, R220 ;  /* 0x000000dce7dc723e */ /* 0x000fe200000000ff */
[----:B------:R-:W-:-:S04]  /*42c30*/  VIADD R225, R225, 0x20 ;  /* 0x00000020e1e17836 */ /* 0x000fc80000000000 */
[----:B------:R2:W-:Y:S03]  /*42c40*/  STG.E.128 desc[UR6][R228.64], R220 ;  /* 0x000000dce4007986 */ /* 0x0005e6000c101d06 */
.L_x_58083:
[----:B------:R-:W-:Y:S05]  /*42c50*/  BSYNC.RECONVERGENT B0 ;  /* 0x0000000000007941 */ /* 0x000fea0003800200 */
.L_x_58082:
[----:B------:R-:W-:Y:S01]  /*42c60*/  LOP3.LUT P0, RZ, R224, 0x1000, RZ, 0xc0, !PT ;  /* 0x00001000e0ff7812 */ /* 0x000fe2000780c0ff */
[----:B------:R-:W-:-:S12]  /*42c70*/  BSSY.RECONVERGENT B0, `(.L_x_58084) ;  /* 0x0000032000007945 */ /* 0x000fd80003800200 */
[----:B------:R-:W-:Y:S05]  /*42c80*/  @!P0 BRA `(.L_x_58085) ;  /* 0x0000000000c08947 */ /* 0x000fea0003800000 */
[--C-:B012---:R-:W-:Y:S01]  /*42c90*/  FADD.FTZ R228, R159, -R226.reuse ;  /* 0x800000e29fe47221 */ /* 0x107fe20000010000 */
        /* <DEDUP_REMOVED lines=47> */
.L_x_58085:
[----:B------:R-:W-:Y:S05]  /*42f90*/  BSYNC.RECONVERGENT B0 ;  /* 0x0000000000007941 */ /* 0x000fea0003800200 */
.L_x_58084:
[----:B------:R-:W-:Y:S01]  /*42fa0*/  LOP3.LUT P0, RZ, R224, 0x800, RZ, 0xc0, !PT ;  /* 0x00000800e0ff7812 */ /* 0x000fe2000780c0ff */
[----:B------:R-:W-:-:S12]  /*42fb0*/  BSSY.RECONVERGENT B0, `(.L_x_58086) ;  /* 0x0000032000007945 */ /* 0x000fd80003800200 */
[----:B------:R-:W-:Y:S05]  /*42fc0*/  @!P0 BRA `(.L_x_58087) ;  /* 0x0000000000c08947 */ /* 0x000fea0003800000 */
[--C-:B0123--:R-:W-:Y:S01]  /*42fd0*/  FADD.FTZ R228, R167, -R226.reuse ;  /* 0x800000e2a7e47221 */ /* 0x10ffe20000010000 */
        /* <DEDUP_REMOVED lines=47> */
.L_x_58087:
[----:B------:R-:W-:Y:S05]  /*432d0*/  BSYNC.RECONVERGENT B0 ;  /* 0x0000000000007941 */ /* 0x000fea0003800200 */
.L_x_58086:
[----:B------:R-:W-:Y:S01]  /*432e0*/  LOP3.LUT P0, RZ, R224, 0x400, RZ, 0xc0, !PT ;  /* 0x00000400e0ff7812 */ /* 0x000fe2000780c0ff */
[----:B------:R-:W-:-:S12]  /*432f0*/  BSSY.RECONVERGENT B0, `(.L_x_58088) ;  /* 0x0000032000007945 */ /* 0x000fd80003800200 */
[----:B------:R-:W-:Y:S05]  /*43300*/  @!P0 BRA `(.L_x_58089) ;  /* 0x0000000000c08947 */ /* 0x000fea0003800000 */
[--C-:B01234-:R-:W-:Y:S01]  /*43310*/  FADD.FTZ R228, R175, -R226.reuse ;  /* 0x800000e2afe47221 */ /* 0x11ffe20000010000 */
        /* <DEDUP_REMOVED lines=47> */
.L_x_58089:
[----:B------:R-:W-:Y:S05]  /*43610*/  BSYNC.RECONVERGENT B0 ;  /* 0x0000000000007941 */ /* 0x000fea0003800200 */
.L_x_58088:
        /* <DEDUP_REMOVED lines=51> */
.L_x_58091:
[----:B------:R-:W-:Y:S05]  /*43950*/  BSYNC.RECONVERGENT B0 ;  /* 0x0000000000007941 */ /* 0x000fea0003800200 */
.L_x_58090:
        /* <DEDUP_REMOVED lines=51> */
.L_x_58093:
[----:B------:R-:W-:Y:S05]  /*43c90*/  BSYNC.RECONVERGENT B0 ;  /* 0x0000000000007941 */ /* 0x000fea0003800200 */
.L_x_58092:
        /* <DEDUP_REMOVED lines=51> */
.L_x_58095:
[----:B------:R-:W-:Y:S05]  /*43fd0*/  BSYNC.RECONVERGENT B0 ;  /* 0x0000000000007941 */ /* 0x000fea0003800200 */
.L_x_58094:
        /* <DEDUP_REMOVED lines=51> */
.L_x_58097:
[----:B------:R-:W-:Y:S05]  /*44310*/  BSYNC.RECONVERGENT B0 ;  /* 0x0000000000007941 */ /* 0x000fea0003800200 */
.L_x_58096:
[----:B------:R-:W-:Y:S01]  /*44320*/  LOP3.LUT P0, RZ, R224, 0x10, RZ, 0xc0, !PT ;  /* 0x00000010e0ff7812 */ /* 0x000fe2000780c0ff */
[----:B------:R-:W-:-:S12]  /*44330*/  BSSY.RECONVERGENT B0, `(.L_x_58098) ;  /* 0x0000031000007945 */ /* 0x000fd80003800200 */
[----:B------:R-:W-:Y:S05]  /*44340*/  @!P0 BRA `(.L_x_58099) ;  /* 0x0000000000bc8947 */ /* 0x000fea0003800000 */
[--C-:B01234-:R-:W-:Y:S01]  /*44350*/  FADD.FTZ R222, R214, -R226.reuse ;  /* 0x800000e2d6de7221 */ /* 0x11ffe20000010000 */
[--C-:B------:R-:W-:Y:S01]  /*44360*/  FADD.FTZ R220, R212, -R226.reuse ;  /* 0x800000e2d4dc7221 */ /* 0x100fe20000010000 */
[----:B------:R-:W-:Y:S01]  /*44370*/  FADD.FTZ R228, R216, -R226 ;  /* 0x800000e2d8e47221 */ /* 0x000fe20000010000 */
[----:B-----5:R-:W-:Y:S02]  /*44380*/  HADD2.F32 R229, -RZ, R125.H0_H0 ;  /* 0x2000007dffe57230 */ /* 0x020fe40000004100 */
[C---:B------:R-:W-:Y:S01]  /*44390*/  FMUL.FTZ R222, R227.reuse, R222 ;  /* 0x000000dee3de7220 */ /* 0x040fe20000410000 */
        /* <DEDUP_REMOVED lines=10> */
[----:B------:R-:W-:Y:S01]  /*44440*/  FADD.FTZ R230, R217, -R226 ;  /* 0x800000e2d9e67221 */ /* 0x000fe20000010000 */
[----:B------:R-:W-:Y:S02]  /*44450*/  HADD2.F32 R233, -RZ, R127.H0_H0 ;  /* 0x2000007fffe97230 */ /* 0x000fe40000004100 */
[----:B------:R-:W-:Y:S01]  /*44460*/  FMUL.FTZ R232, R227, R232 ;  /* 0x000000e8e3e87220 */ /* 0x000fe20000410000 */
[----:B------:R-:W-:Y:S01]  /*44470*/  FFMA.FTZ R228, R220, R221, R223 ;  /* 0x000000dddce47223 */ /* 0x000fe200000100df */
[----:B------:R-:W-:Y:S01]  /*44480*/  HADD2.F32 R237, -RZ, R131.H0_H0 ;  /* 0x20000083ffed7230 */ /* 0x000fe20000004100 */
[----:B------:R-:W0:Y:S01]  /*44490*/  LDC.64 R220, c[0x0][0x428] ;  /* 0x00010a00ffdc7b82 */ /* 0x000e220000000a00 */
[----:B------:R-:W-:-:S02]  /*444a0*/  HADD2.F32 R223, -RZ, R126.H1_H1 ;  /* 0x3000007effdf7230 */ /* 0x000fc40000004100 */
[----:B------:R-:W-:Y:S01]  /*444b0*/  FMUL.FTZ R230, R227, R230 ;  /* 0x000000e6e3e67220 */ /* 0x000fe20000410000 */
[----:B------:R-:W-:Y:S02]  /*444c0*/  HADD2.F32 R231, -RZ, R130.H1_H1 ;  /* 0x30000082ffe77230 */ /* 0x000fe40000004100 */
[----:B------:R-:W-:Y:S01]  /*444d0*/  FFMA.FTZ R237, R232, R233, R237 ;  /* 0x000000e9e8ed7223 */ /* 0x000fe200000100ed */
[--C-:B------:R-:W-:Y:S01]  /*444e0*/  FADD.FTZ R232, R219, -R226.reuse ;  /* 0x800000e2dbe87221 */ /* 0x100fe20000010000 */
[----:B------:R-:W-:Y:S02]  /*444f0*/  HADD2.F32 R233, -RZ, R129.H1_H1 ;  /* 0x30000081ffe97230 */ /* 0x000fe40000004100 */
[----:B------:R-:W-:Y:S01]  /*44500*/  FFMA.FTZ R235, R230, R223, R231 ;  /* 0x000000dfe6eb7223 */ /* 0x000fe200000100e7 */
[----:B------:R-:W-:Y:S02]  /*44510*/  HADD2.F32 R223, -RZ, R127.H1_H1 ;  /* 0x3000007fffdf7230 */ /* 0x000fe40000004100 */
[----:B------:R-:W-:Y:S01]  /*44520*/  FADD.FTZ R230, R213, -R226 ;  /* 0x800000e2d5e67221 */ /* 0x000fe20000010000 */
[----:B------:R-:W-:-:S02]  /*44530*/  HADD2.F32 R231, -RZ, R131.H1_H1 ;  /* 0x30000083ffe77230 */ /* 0x000fc40000004100 */
[----:B------:R-:W-:Y:S01]  /*44540*/  FMUL.FTZ R232, R227, R232 ;  /* 0x000000e8e3e87220 */ /* 0x000fe20000410000 */
[----:B------:R-:W-:Y:S01]  /*44550*/  FADD.FTZ R226, R215, -R226 ;  /* 0x800000e2d7e27221 */ /* 0x000fe20000010000 */
[----:B------:R-:W-:Y:S01]  /*44560*/  FMUL.FTZ R230, R227, R230 ;  /* 0x000000e6e3e67220 */ /* 0x000fe20000410000 */
[----:B------:R-:W-:Y:S01]  /*44570*/  F2FP.F16.F32.PACK_AB R222, R235, R222 ;  /* 0x000000deebde723e */ /* 0x000fe200000000ff */
[----:B------:R-:W-:Y:S01]  /*44580*/  FFMA.FTZ R234, R232, R223, R231 ;  /* 0x000000dfe8ea7223 */ /* 0x000fe200000100e7 */
[----:B------:R-:W-:Y:S01]  /*44590*/  FMUL.FTZ R226, R227, R226 ;  /* 0x000000e2e3e27220 */ /* 0x000fe20000410000 */
[----:B------:R-:W-:Y:S02]  /*445a0*/  HADD2.F32 R231, -RZ, R125.H1_H1 ;  /* 0x3000007dffe77230 */ /* 0x000fe40000004100 */
[----:B------:R-:W-:Y:S02]  /*445b0*/  HADD2.F32 R223, -RZ, R124.H1_H1 ;  /* 0x3000007cffdf7230 */ /* 0x000fe40000004100 */
[----:B------:R-:W-:-:S02]  /*445c0*/  HADD2.F32 R227, -RZ, R128.H1_H1 ;  /* 0x30000080ffe37230 */ /* 0x000fc40000004100 */
[----:B------:R-:W-:-:S03]  /*445d0*/  FFMA.FTZ R232, R226, R231, R233 ;  /* 0x000000e7e2e87223 */ /* 0x000fc600000100e9 */
[----:B------:R-:W-:Y:S01]  /*445e0*/  FFMA.FTZ R231, R230, R223, R227 ;  /* 0x000000dfe6e77223 */ /* 0x000fe200000100e3 */
[----:B0-----:R-:W-:Y:S01]  /*445f0*/  IMAD.WIDE.U32 R226, R225, 0x10, R220 ;  /* 0x00000010e1e27825 */ /* 0x001fe200078e00dc */
[----:B------:R-:W-:Y:S02]  /*44600*/  F2FP.F16.F32.PACK_AB R223, R234, R237 ;  /* 0x000000edeadf723e */ /* 0x000fe400000000ff */
[----:B------:R-:W-:Y:S02]  /*44610*/  F2FP.F16.F32.PACK_AB R221, R232, R229 ;  /* 0x000000e5e8dd723e */ /* 0x000fe400000000ff */
[----:B------:R-:W-:-:S05]  /*44620*/  F2FP.F16.F32.PACK_AB R220, R231, R228 ;  /* 0x000000e4e7dc723e */ /* 0x000fca00000000ff */
[----:B------:R0:W-:Y:S02]  /*44630*/  STG.E.128 desc[UR6][R226.64], R220 ;  /* 0x000000dce2007986 */ /* 0x0001e4000c101d06 */
.L_x_58099:
[----:B------:R-:W-:Y:S05]  /*44640*/  BSYNC.RECONVERGENT B0 ;  /* 0x0000000000007941 */ /* 0x000fea0003800200 */
.L_x_58098:
[----:B01234-:R-:W0:Y:S02]  /*44650*/  LDC.64 R220, c[0x0][0x380] ;  /* 0x0000e000ffdc7b82 */ /* 0x01fe240000000a00 */
[----:B0-----:R-:W-:-:S05]  /*44660*/  IMAD R10, R220, 0x4, R10 ;  /* 0x00000004dc0a7824 */ /* 0x001fca00078e020a */
[----:B------:R-:W-:-:S13]  /*44670*/  ISETP.GE.AND P0, PT, R10, R221, PT ;  /* 0x000000dd0a00720c */ /* 0x000fda0003f06270 */
[----:B------:R-:W-:Y:S05]  /*44680*/  @!P0 BRA `(.L_x_58100) ;  /* 0xfffffbd000148947 */ /* 0x000fea000383ffff */
[----:B------:R-:W-:Y:S05]  /*44690*/  EXIT ;  /* 0x000000000000794d */ /* 0x000fea0003800000 */
.L_x_58079:
[----:B------:R-:W-:Y:S01]  /*446a0*/  HFMA2 R234, -RZ, RZ, 0, 1.847743988037109375e-06 ;  /* 0x0000001fffea7431 */ /* 0x000fe200000001ff */
[----:B------:R-:W-:Y:S01]  /*446b0*/  BSSY B0, `(.L_x_58101) ;  /* 0x0000007000007945 */ /* 0x000fe20003800000 */
[----:B0-234-:R-:W-:Y:S01]  /*446c0*/  MOV R232, R221 ;  /* 0x000000dd00e87202 */ /* 0x01dfe20000000f00 */
[----:B------:R-:W-:Y:S02]  /*446d0*/  IMAD.MOV.U32 R233, RZ, RZ, 0x1 ;  /* 0x00000001ffe97424 */ /* 0x000fe400078e00ff */
[----:B------:R-:W-:-:S07]  /*446e0*/  IMAD.MOV.U32 R231, RZ, RZ, -0x1 ;  /* 0xffffffffffe77424 */ /* 0x000fce00078e00ff */
[----:B-----5:R-:W-:Y:S05]  /*446f0*/  WARPSYNC.COLLECTIVE R231, `(.L_x_58102) ;  /* 0x00000000e7087348 */ /* 0x020fea0003c00000 */
[----:B------:R0:W1:Y:S02]  /*44700*/  SHFL.BFLY P6, R230, R232, R233, R234 ;  /* 0x0c0000e9e8e67389 */ /* 0x00006400000c00ea */
[----:B01---5:R-:W-:Y:S05]  /*44710*/  ENDCOLLECTIVE ;  /* 0x000000000000791b */ /* 0x023fea0003800000 */
.L_x_58102:
[----:B------:R-:W-:Y:S05]  /*44720*/  BSYNC B0 ;  /* 0x0000000000007941 */ /* 0x000fea0003800000 */
.L_x_58101:
        /* <DEDUP_REMOVED lines=9> */
.L_x_58103:
[----:B------:R-:W-:Y:S02]  /*447c0*/  IMAD.MOV.U32 R233, RZ, RZ, 0x4 ;  /* 0x00000004ffe97424 */ /* 0x000fe400078e00ff */
[----:B------:R-:W-:-:S04]  /*447d0*/  IMAD.MOV.U32 R223, RZ, RZ, R230 ;  /* 0x000000ffffdf7224 */ /* 0x000fc800078e00e6 */
[----:B------:R-:W-:-:S05]  /*447e0*/  FADD.FTZ R227, R226, R223 ;  /* 0x000000dfe2e37221 */ /* 0x000fca0000010000 */
[----:B------:R-:W-:-:S07]  /*447f0*/  MOV R232, R227 ;  /* 0x000000e300e87202 */ /* 0x000fce0000000f00 */
[----:B------:R-:W-:Y:S05]  /*44800*/  WARPSYNC.COLLECTIVE R231, `(.L_x_58104) ;  /* 0x00000000e7087348 */ /* 0x000fea0003c00000 */
[----:B------:R0:W1:Y:S02]  /*44810*/  SHFL.BFLY P6, R230, R232, R233, R234 ;  /* 0x0c0000e9e8e67389 */ /* 0x00006400000c00ea */
[----:B01----:R-:W-:Y:S05]  /*44820*/  ENDCOLLECTIVE ;  /* 0x000000000000791b */ /* 0x003fea0003800000 */
.L_x_58104:
[----:B------:R-:W-:Y:S01]  /*44830*/  HFMA2 R233, -RZ, RZ, 0, 4.76837158203125e-07 ;  /* 0x00000008ffe97431 */ /* 0x000fe200000001ff */
[----:B------:R-:W-:-:S05]  /*44840*/  MOV R222, R230 ;  /* 0x000000e600de7202 */ /* 0x000fca0000000f00 */
[----:B------:R-:W-:-:S04]  /*44850*/  FADD.FTZ R228, R227, R222 ;  /* 0x000000dee3e47221 */ /* 0x000fc80000010000 */
[----:B------:R-:W-:-:S07]  /*44860*/  IMAD.MOV.U32 R232, RZ, RZ, R228 ;  /* 0x000000ffffe87224 */ /* 0x000fce00078e00e4 */
[----:B------:R-:W-:Y:S05]  /*44870*/  WARPSYNC.COLLECTIVE R231, `(.L_x_58105) ;  /* 0x00000000e7087348 */ /* 0x000fea0003c00000 */
[----:B------:R0:W1:Y:S02]  /*44880*/  SHFL.BFLY P6, R230, R232, R233, R234 ;  /* 0x0c0000e9e8e67389 */ /* 0x00006400000c00ea */
[----:B01----:R-:W-:Y:S05]  /*44890*/  ENDCOLLECTIVE ;  /* 0x000000000000791b */ /* 0x003fea0003800000 */
.L_x_58105:
        /* <DEDUP_REMOVED lines=8> */
.L_x_58106:
        /* <DEDUP_REMOVED lines=173> */
.L_x_58107:
[----:B------:R-:W-:Y:S02]  /*453f0*/  IMAD.MOV.U32 R233, RZ, RZ, 0x2 ;  /* 0x00000002ffe97424 */ /* 0x000fe400078e00ff */
[----:B------:R-:W-:-:S04]  /*45400*/  IMAD.MOV.U32 R226, RZ, RZ, R230 ;  /* 0x000000ffffe27224 */ /* 0x000fc800078e00e6 */
[----:B------:R-:W-:-:S05]  /*45410*/  FADD.FTZ R226, R221, R226 ;  /* 0x000000e2dde27221 */ /* 0x000fca0000010000 */
[----:B------:R-:W-:-:S07]  /*45420*/  MOV R232, R226 ;  /* 0x000000e200e87202 */ /* 0x000fce0000000f00 */
[----:B------:R-:W-:Y:S05]  /*45430*/  WARPSYNC.COLLECTIVE R231, `(.L_x_58108) ;  /* 0x00000000e7087348 */ /* 0x000fea0003c00000 */
[----:B------:R0:W1:Y:S02]  /*45440*/  SHFL.BFLY P6, R230, R232, R233, R234 ;  /* 0x0c0000e9e8e67389 */ /* 0x00006400000c00ea */
[----:B01----:R-:W-:Y:S05]  /*45450*/  ENDCOLLECTIVE ;  /* 0x000000000000791b */ /* 0x003fea0003800000 */
.L_x_58108:
[----:B------:R-:W-:Y:S01]  /*45460*/  HFMA2 R233, -RZ, RZ, 0, 2.384185791015625e-07 ;  /* 0x00000004ffe97431 */ /* 0x000fe200000001ff */
[----:B------:R-:W-:-:S05]  /*45470*/  MOV R227, R230 ;  /* 0x000000e600e37202 */ /* 0x000fca0000000f00 */
[----:B------:R-:W-:-:S04]  /*45480*/  FADD.FTZ R227, R226, R227 ;  /* 0x000000e3e2e37221 */ /* 0x000fc80000010000 */
[----:B------:R-:W-:-:S07]  /*45490*/  IMAD.MOV.U32 R232, RZ, RZ, R227 ;  /* 0x000000ffffe87224 */ /* 0x000fce00078e00e3 */
[----:B------:R-:W-:Y:S05]  /*454a0*/  WARPSYNC.COLLECTIVE R231, `(.L_x_58109) ;  /* 0x00000000e7087348 */ /* 0x000fea0003c00000 */
[----:B------:R0:W1:Y:S02]  /*454b0*/  SHFL.BFLY P6, R230, R232, R233, R234 ;  /* 0x0c0000e9e8e67389 */ /* 0x00006400000c00ea */
[----:B01----:R-:W-:Y:S05]  /*454c0*/  ENDCOLLECTIVE ;  /* 0x000000000000791b */ /* 0x003fea0003800000 */
.L_x_58109:
[----:B------:R-:W-:Y:S02]  /*454d0*/  IMAD.MOV.U32 R233, RZ, RZ, 0x8 ;  /* 0x00000008ffe97424 */ /* 0x000fe400078e00ff */
[----:B------:R-:W-:-:S04]  /*454e0*/  IMAD.MOV.U32 R228, RZ, RZ, R230 ;  /* 0x000000ffffe47224 */ /* 0x000fc800078e00e6 */
[----:B------:R-:W-:-:S05]  /*454f0*/  FADD.FTZ R228, R227, R228 ;  /* 0x000000e4e3e47221 */ /* 0x000fca0000010000 */
[----:B------:R-:W-:-:S07]  /*45500*/  MOV R232, R228 ;  /* 0x000000e400e87202 */ /* 0x000fce0000000f00 */
[----:B------:R-:W-:Y:S05]  /*45510*/  WARPSYNC.COLLECTIVE R231, `(.L_x_58110) ;  /* 0x00000000e7087348 */ /* 0x000fea0003c00000 */
[----:B------:R0:W1:Y:S02]  /*45520*/  SHFL.BFLY P6, R230, R232, R233, R234 ;  /* 0x0c0000e9e8e67389 */ /* 0x00006400000c00ea */
[----:B01----:R-:W-:Y:S05]  /*45530*/  ENDCOLLECTIVE ;  /* 0x000000000000791b */ /* 0x003fea0003800000 */
.L_x_58110:
[----:B------:R-:W-:Y:S01]  /*45540*/  HFMA2 R233, -RZ, RZ, 0, 9.5367431640625e-07 ;  /* 0x00000010ffe97431 */ /* 0x000fe200000001ff */
[----:B------:R-:W-:-:S05]  /*45550*/  MOV R229, R230 ;  /* 0x000000e600e57202 */ /* 0x000fca0000000f00 */
[----:B------:R-:W-:-:S04]  /*45560*/  FADD.FTZ R229, R228, R229 ;  /* 0x000000e5e4e57221 */ /* 0x000fc80000010000 */
[----:B------:R-:W-:-:S07]  /*45570*/  IMAD.MOV.U32 R232, RZ, RZ, R229 ;  /* 0x000000ffffe87224 */ /* 0x000fce00078e00e5 */
[----:B------:R-:W-:Y:S05]  /*45580*/  WARPSYNC.COLLECTIVE R231, `(.L_x_58111) ;  /* 0x00000000e7087348 */ /* 0x000fea0003c00000 */
[----:B------:R0:W1:Y:S02]  /*45590*/  SHFL.BFLY P6, R230, R232, R233, R234 ;  /* 0x0c0000e9e8e67389 */ /* 0x00006400000c00ea */
[----:B01----:R-:W-:Y:S05]  /*455a0*/  ENDCOLLECTIVE ;  /* 0x000000000000791b */ /* 0x003fea0003800000 */
.L_x_58111:
[----:B------:R-:W-:Y:S05]  /*455b0*/  BRA `(.L_x_58112) ;  /* 0xffffffcc00cc7947 */ /* 0x000fea000383ffff */
.L_x_58113:
        /* <DEDUP_REMOVED lines=12> */
.L_x_88524:


//--------------------- .text._ZN10layer_norm13ln_fwd_kernelINS_13Kernel_traitsI6__halfS2_fS2_fjLj2560ELj1ELj4ELj1ELj16ENS_18Kernel_traits_baseILj2560ES2_S2_fS2_fjLj128EEEEELb1ELb1ELb0ELb1EEEvNS_9FwdParamsE --------------------------
	.section	.text._ZN10layer_norm13ln_fwd_kernelINS_13Kernel_traitsI6__halfS2_fS2_fjLj2560ELj1ELj4ELj1ELj16ENS_18Kernel_traits_baseILj2560ES2_S2_fS2_fjLj128EEEEELb1ELb1ELb0ELb1EEEvNS_9FwdParamsE,"ax",@progbits
	.align	128
        .global         _ZN10layer_norm13ln_fwd_kernelINS_13Kernel_traitsI6__halfS2_fS2_fjLj2560ELj1ELj4ELj1ELj16ENS_18Kernel_traits_baseILj2560ES2_S2_fS2_fjLj128EEEEELb1ELb1ELb0ELb1EEEvNS_9FwdParamsE
        .type           _ZN10layer_norm13ln_fwd_kernelINS_13Kernel_traitsI6__halfS2_fS2_fjLj2560ELj1ELj4ELj1ELj16ENS_18Kernel_traits_baseILj2560ES2_S2_fS2_fjLj128EEEEELb1ELb1ELb0ELb1EEEvNS_9FwdParamsE,@function
        .size           _ZN10layer_norm13ln_fwd_kernelINS_13Kernel_traitsI6__halfS2_fS2_fjLj2560ELj1ELj4ELj1ELj16ENS_18Kernel_traits_baseILj2560ES2_S2_fS2_fjLj128EEEEELb1ELb1ELb0ELb1EEEvNS_9FwdParamsE,(.L_x_88525 - _ZN10layer_norm13ln_fwd_kernelINS_13Kernel_traitsI6__halfS2_fS2_fjLj2560ELj1ELj4ELj1ELj16ENS_18Kernel_traits_baseILj2560ES2_S2_fS2_fjLj128EEEEELb1ELb1ELb0ELb1EEEvNS_9FwdParamsE)
        .other          _ZN10layer_norm13ln_fwd_kernelINS_13Kernel_traitsI6__halfS2_fS2_fjLj2560ELj1ELj4ELj1ELj16ENS_18Kernel_traits_baseILj2560ES2_S2_fS2_fjLj128EEEEELb1ELb1ELb0ELb1EEEvNS_9FwdParamsE,@"STO_CUDA_ENTRY STV_DEFAULT"
_ZN10layer_norm13ln_fwd_kernelINS_13Kernel_traitsI6__halfS2_fS2_fjLj2560ELj1ELj4ELj1ELj16ENS_18Kernel_traits_baseILj2560ES2_S2_fS2_fjLj128EEEEELb1ELb1ELb0ELb1EEEvNS_9FwdParamsE:
.text._ZN10layer_norm13ln_fwd_kernelINS_13Kernel_traitsI6__halfS2_fS2_fjLj2560ELj1ELj4ELj1ELj16ENS_18Kernel_traits_baseILj2560ES2_S2_fS2_fjLj128EEEEELb1ELb1ELb0ELb1EEEvNS_9FwdParamsE:
        /* <DEDUP_REMOVED lines=63> */
.L_x_58114:
        /* <DEDUP_REMOVED lines=44> */
.L_x_58115:
        /* <DEDUP_REMOVED lines=8> */
[----:B------:R-:W-:Y:S01]  /*0730*/  IMAD.HI.U32 R4, R0, -0x2daee0ad, RZ ;  /* 0xd2511f5300047827 */ /* 0x000fe200078e00ff */
[----:B------:R-:W-:Y:S01]  /*0740*/  UIADD3 UR8, UPT, UPT, UR4, -0x61c88647, URZ ;  /* 0x9e3779b904087890 */ /* 0x000fe2000fffe0ff */
[----:B------:R-:W-:Y:S01]  /*0750*/  LOP3.LUT R229, R229, 0x3, RZ, 0xc0, !PT ;  /* 0x00000003e5e57812 */ /* 0x000fe200078ec0ff */
[----:B------:R-:W-:Y:S02]  /*0760*/  UIADD3 UR10, UPT, UPT, UR4, 0x3c6ef372, URZ ;  /* 0x3c6ef372040a7890 */ /* 0x000fe4000fffe0ff */
[----:B------:R-:W-:Y:S01]  /*0770*/  LOP3.LUT R4, R4, UR5, RZ, 0x3c, !PT ;  /* 0x0000000504047c12 */ /* 0x000fe2000f8e3cff */
[----:B------:R-:W-:Y:S02]  /*0780*/  UIADD3 UR11, UPT, UPT, UR5, 0x76cf5d0a, URZ ;  /* 0x76cf5d0a050b7890 */ /* 0x000fe4000fffe0ff */
[----:B------:R-:W-:Y:S02]  /*0790*/  UIADD3 UR12, UPT, UPT, UR4, -0x255992d5, URZ ;  /* 0xdaa66d2b040c7890 */ /* 0x000fe4000fffe0ff */
[----:B------:R-:W-:Y:S01]  /*07a0*/  IMAD.HI.U32 R5, R4, -0x326172a9, RZ ;  /* 0xcd9e8d5704057827 */ /* 0x000fe200078e00ff */
[----:B------:R-:W-:-:S02]  /*07b0*/  UIADD3 UR13, UPT, UPT, UR5, -0x126145ec, URZ ;  /* 0xed9eba14050d7890 */ /* 0x000fc4000fffe0ff */
[----:B------:R-:W-:Y:S01]  /*07c0*/  UIADD3 UR14, UPT, UPT, UR4, -0x4ab325aa, URZ ;  /* 0xb54cda56040e7890 */ /* 0x000fe2000fffe0ff */
[----:B------:R-:W-:Y:S01]  /*07d0*/  IMAD R4, R4, -0x326172a9, RZ ;  /* 0xcd9e8d5704047824 */ /* 0x000fe200078e02ff */
[----:B------:R-:W-:Y:S01]  /*07e0*/  UIADD3 UR15, UPT, UPT, UR5, 0x1fd5c5a3, URZ ;  /* 0x1fd5c5a3050f7890 */ /* 0x000fe2000fffe0ff */
[----:B------:R-:W1:Y:S01]  /*07f0*/  LDCU.64 UR20, c[0x0][0x3e0] ;  /* 0x00007c00ff1477ac */ /* 0x000e620008000a00 */
[----:B------:R-:W-:Y:S01]  /*0800*/  UIADD3 UR16, UPT, UPT, UR4, -0xe443238, URZ ;  /* 0xf1bbcdc804107890 */ /* 0x000fe2000fffe0ff */
[----:B0-----:R-:W-:Y:S01]  /*0810*/  IMAD R2, R3, UR9, R8 ;  /* 0x0000000903027c24 */ /* 0x001fe2000f8e0208 */
[----:B------:R-:W-:Y:S01]  /*0820*/  UIADD3 UR9, UPT, UPT, UR5, -0x4498517b, URZ ;  /* 0xbb67ae8505097890 */ /* 0x000fe2000fffe0ff */
[----:B------:R-:W-:Y:S01]  /*0830*/  IMAD R8, R0, -0x2daee0ad, RZ ;  /* 0xd2511f5300087824 */ /* 0x000fe200078e02ff */
[----:B------:R-:W-:Y:S01]  /*0840*/  UIADD3 UR17, UPT, UPT, UR5, -0x695add53, URZ ;  /* 0x96a522ad05117890 */ /* 0x000fe2000fffe0ff */
[----:B------:R-:W-:Y:S01]  /*0850*/  IMAD.HI.U32 R3, R2, -0x326172a9, RZ ;  /* 0xcd9e8d5702037827 */ /* 0x000fe200078e00ff */
[----:B------:R-:W-:-:S03]  /*0860*/  UIADD3 UR18, UPT, UPT, UR4, -0x700cb87f, URZ ;  /* 0x8ff3478104127890 */ /* 0x000fc6000fffe0ff */
[----:B------:R-:W-:Y:S01]  /*0870*/  IMAD R6, R2, -0x326172a9, RZ ;  /* 0xcd9e8d5702067824 */ /* 0x000fe200078e02ff */
[----:B------:R-:W-:Y:S01]  /*0880*/  LOP3.LUT R3, R12, UR4, R3, 0x96, !PT ;  /* 0x000000040c037c12 */ /* 0x000fe2000f8e9603 */
[----:B-1----:R-:W-:-:S03]  /*0890*/  UISETP.NE.U32.AND UP0, UPT, UR20, URZ, UPT ;  /* 0x000000ff1400728c */ /* 0x002fc6000bf05070 */
        /* <DEDUP_REMOVED lines=26> */
[----:B------:R-:W0:Y:S02]  /*0a40*/  LDCU.U8 UR13, c[0x0][0x410] ;  /* 0x00008200ff0d77ac */ /* 0x000e240008000000 */
        /* <DEDUP_REMOVED lines=38> */
[----:B------:R-:W-:Y:S01]  /*0cb0*/  IMAD R8, R10, -0x326172a9, RZ ;  /* 0xcd9e8d570a087824 */ /* 0x000fe200078e02ff */
[----:B------:R-:W-:Y:S01]  /*0cc0*/  MOV R5, R12 ;  /* 0x0000000c00057202 */ /* 0x000fe20000000f00 */
[----:B01234-:R-:W-:-:S07]  /*0cd0*/  IMAD R228, R228, -0x2daee0ad, RZ ;  /* 0xd2511f53e4e47824 */ /* 0x01ffce00078e02ff */
.L_x_58936:
        /* <DEDUP_REMOVED lines=16> */
[----:B------:R-:W-:Y:S02]  /*0de0*/  ISETP.NE.U32.AND P0, PT, RZ, UR8, PT ;  /* 0x00000008ff007c0c */ /* 0x000fe4000bf05070 */
[----:B------:R-:W-:Y:S02]  /*0df0*/  PLOP3.LUT P1, PT, PT, PT, UP0, 0x80, 0x8 ;  /* 0x000000000008781c */ /* 0x000fe40003f2f008 */
[----:B------:R-:W-:Y:S01]  /*0e00*/  ISETP.NE.AND.EX P0, PT, RZ, UR9, PT, P0 ;  /* 0x00000009ff007c0c */ /* 0x000fe2000bf05300 */
[----:B------:R-:W-:Y:S02]  /*0e10*/  IMAD.MOV.U32 R234, RZ, RZ, 0x3f800000 ;  /* 0x3f800000ffea7424 */ /* 0x000fe400078e00ff */
[----:B------:R-:W-:-:S08]  /*0e20*/  IMAD.MOV.U32 R231, RZ, RZ, 0x2f800000 ;  /* 0x2f800000ffe77424 */ /* 0x000fd000078e00ff */
[----:B---3--:R-:W-:Y:S02]  /*0e30*/  @P1 HADD2.F32 R234, -RZ, R10.H0_H0 ;  /* 0x2000000affea1230 */ /* 0x008fe40000004100 */
[----:B------:R-:W-:Y:S05]  /*0e40*/  @!P0 BRA `(.L_x_58116) ;  /* 0x0000003000a88947 */ /* 0x000fea0003800000 */
        /* <DEDUP_REMOVED lines=10> */
[----:B------:R-:W-:-:S04]  /*0ef0*/  MOV R10, 0x2 ;  /* 0x00000002000a7802 */ /* 0x000fc80000000f00 */
[----:B------:R-:W-:-:S05]  /*0f00*/  VIADDMNMX.U32 R10, R229, 0xfffffffe, R10, PT ;  /* 0xfffffffee50a7846 */ /* 0x000fca000380000a */
[----:B------:R-:W-:-:S04]  /*0f10*/  IMAD.SHL.U32 R16, R10, 0x4, RZ ;  /* 0x000000040a107824 */ /* 0x000fc800078e00ff */
[----:B------:R-:W0:Y:S02]  /*0f20*/  LDC R10, c[0x2][R16] ;  /* 0x00800000100a7b82 */ /* 0x000e240000000800 */
[----:B0-----:R-:W-:-:S04]  /*0f30*/  SHF.R.S32.HI R11, RZ, 0x1f, R10 ;  /* 0x0000001fff0b7819 */ /* 0x001fc8000001140a */
.L_x_88364:
[----:B------:R-:W-:Y:S05]  /*0f40*/  BRX R10 -0xf50                                         (*"BRANCH_TARGETS .L_x_88365,.L_x_88366,.L_x_88367"*) ;  /* 0xfffffff00a2c7949 */ /* 0x000fea000383ffff */
.L_x_88367:
[----:B------:R-:W-:Y:S01]  /*0f50*/  VIADD R18, R229, 0x1 ;  /* 0x00000001e5127836 */ /* 0x000fe20000000000 */
[----:B------:R-:W-:Y:S01]  /*0f60*/  MOV R10, R228 ;  /* 0x000000e4000a7202 */ /* 0x000fe20000000f00 */
[----:B------:R-:W-:Y:S01]  /*0f70*/  IMAD.MOV.U32 R11, RZ, RZ, R3 ;  /* 0x000000ffff0b7224 */ /* 0x000fe200078e0003 */
[----:B------:R-:W-:Y:S06]  /*0f80*/  BRA `(.L_x_58118) ;  /* 0x00000004003c7947 */ /* 0x000fec0003800000 */
.L_x_88365:
[----:B------:R-:W-:Y:S02]  /*0f90*/  HFMA2 R18, -RZ, RZ, 0, 1.78813934326171875e-07 ;  /* 0x00000003ff127431 */ /* 0x000fe400000001ff */
[----:B------:R-:W-:Y:S02]  /*0fa0*/  IMAD.MOV.U32 R10, RZ, RZ, R228 ;  /* 0x000000ffff0a7224 */ /* 0x000fe400078e00e4 */
[----:B------:R-:W-:Y:S01]  /*0fb0*/  IMAD.MOV.U32 R11, RZ, RZ, R4 ;  /* 0x000000ffff0b7224 */ /* 0x000fe200078e0004 */
[----:B------:R-:W-:Y:S06]  /*0fc0*/  BRA `(.L_x_58118) ;  /* 0x00000004002c7947 */ /* 0x000fec0003800000 */
.L_x_88366:
        /* <DEDUP_REMOVED lines=13> */
.L_x_58120:
[----:B------:R-:W-:Y:S05]  /*10a0*/  BSYNC.RECONVERGENT B1 ;  /* 0x0000000000017941 */ /* 0x000fea0003800200 */
.L_x_58119:
        /* <DEDUP_REMOVED lines=60> */
[----:B------:R-:W-:-:S07]  /*1470*/  HFMA2 R18, -RZ, RZ, 0, 0 ;  /* 0x00000000ff127431 */ /* 0x000fce00000001ff */
.L_x_58118:
[----:B------:R-:W-:Y:S05]  /*1480*/  BSYNC.RECONVERGENT B0 ;  /* 0x0000000000007941 */ /* 0x000fea0003800200 */
.L_x_58117:
        /* <DEDUP_REMOVED lines=9> */
[----:B------:R-:W-:-:S02]  /*1520*/  HADD2.F32 R84, -RZ, R132.H0_H0 ;  /* 0x20000084ff547230 */ /* 0x000fc40000004100 */
[----:B------:R-:W-:Y:S01]  /*1530*/  FMUL.FTZ R11, R11, R232 ;  /* 0x000000e80b0b7220 */ /* 0x000fe20000410000 */
[----:B------:R-:W-:Y:S01]  /*1540*/  FSETP.GTU.FTZ.AND P1, PT, R16, R233, PT ;  /* 0x000000e91000720b */ /* 0x000fe20003f3c000 */
[----:B------:R-:W-:-:S03]  /*1550*/  IMAD.MOV.U32 R16, RZ, RZ, R8 ;  /* 0x000000ffff107224 */ /* 0x000fc600078e0008 */
[----:B------:R-:W-:Y:S02]  /*1560*/  FSEL R11, R11, RZ, !P1 ;  /* 0x000000ff0b0b7208 */ /* 0x000fe40004800000 */
[----:B------:R-:W-:-:S03]  /*1570*/  PLOP3.LUT P1, PT, P1, PT, PT, 0x8, 0x80 ;  /* 0x000000000080781c */ /* 0x000fc60000f2e170 */
[----:B------:R-:W-:Y:S01]  /*1580*/  FFMA.FTZ R84, R11, R84, R92 ;  /* 0x000000540b547223 */ /* 0x000fe2000001005c */
        /* <DEDUP_REMOVED lines=10> */
.L_x_58123:
        /* <DEDUP_REMOVED lines=13> */
.L_x_58125:
[----:B------:R-:W-:Y:S05]  /*1700*/  BSYNC.RECONVERGENT B1 ;  /* 0x0000000000017941 */ /* 0x000fea0003800200 */
.L_x_58124:
        /* <DEDUP_REMOVED lines=61> */
.L_x_58122:
[----:B------:R-:W-:Y:S05]  /*1ae0*/  BSYNC.RECONVERGENT B0 ;  /* 0x0000000000007941 */ /* 0x000fea0003800200 */
.L_x_58121:
        /* <DEDUP_REMOVED lines=24> */
.L_x_58128:
        /* <DEDUP_REMOVED lines=13> */
.L_x_58130:
[----:B------:R-:W-:Y:S05]  /*1d40*/  BSYNC.RECONVERGENT B1 ;  /* 0x0000000000017941 */ /* 0x000fea0003800200 */
.L_x_58129:
        /* <DEDUP_REMOVED lines=61> */
.L_x_58127:
[----:B------:R-:W-:Y:S05]  /*2120*/  BSYNC.RECONVERGENT B0 ;  /* 0x0000000000007941 */ /* 0x000fea0003800200 */
.L_x_58126:
        /* <DEDUP_REMOVED lines=23> */
.L_x_58133:
        /* <DEDUP_REMOVED lines=13> */
.L_x_58135:
[----:B------:R-:W-:Y:S05]  /*2370*/  BSYNC.RECONVERGENT B1 ;  /* 0x0000000000017941 */ /* 0x000fea0003800200 */
.L_x_58134:
        /* <DEDUP_REMOVED lines=61> */
.L_x_58132:
[----:B------:R-:W-:Y:S05]  /*2750*/  BSYNC.RECONVERGENT B0 ;  /* 0x0000000000007941 */ /* 0x000fea0003800200 */
.L_x_58131:
        /* <DEDUP_REMOVED lines=23> */
.L_x_58138:
        /* <DEDUP_REMOVED lines=13> */
.L_x_58140:
[----:B------:R-:W-:Y:S05]  /*29a0*/  BSYNC.RECONVERGENT B1 ;  /* 0x0000000000017941 */ /* 0x000fea0003800200 */
.L_x_58139:
        /* <DEDUP_REMOVED lines=61> */
.L_x_58137:
[----:B------:R-:W-:Y:S05]  /*2d80*/  BSYNC.RECONVERGENT B0 ;  /* 0x0000000000007941 */ /* 0x000fea0003800200 */
.L_x_58136:
        /* <DEDUP_REMOVED lines=23> */
.L_x_58143:
        /* <DEDUP_REMOVED lines=13> */
.L_x_58145:
[----:B------:R-:W-:Y:S05]  /*2fd0*/  BSYNC.RECONVERGENT B1 ;  /* 0x0000000000017941 */ /* 0x000fea0003800200 */
.L_x_58144:
        /* <DEDUP_REMOVED lines=57> */
[----:B------:R-:W-:Y:S02]  /*3370*/  MOV R8, R20 ;  /* 0x0000001400087202 */ /* 0x000fe40000000f00 */
[----:B------:R-:W-:Y:S01]  /*3380*/  LOP3.LUT R4, R12, UR16, R19, 0x96, !PT ;  /* 0x000000100c047c12 */ /* 0x000fe2000f8e9613 */
[----:B------:R-:W-:Y:S02]  /*3390*/  IMAD.MOV.U32 R12, RZ, RZ, R10 ;  /* 0x000000ffff0c7224 */ /* 0x000fe400078e000a */
[----:B------:R-:W-:-:S07]  /*33a0*/  IMAD.MOV.U32 R10, RZ, RZ, R18 ;  /* 0x000000ffff0a7224 */ /* 0x000fce00078e0012 */
.L_x_58142:
[----:B------:R-:W-:Y:S05]  /*33b0*/  BSYNC.RECONVERGENT B0 ;  /* 0x0000000000007941 */ /* 0x000fea0003800200 */
.L_x_58141:
        /* <DEDUP_REMOVED lines=23> */
.L_x_58148:
        /* <DEDUP_REMOVED lines=13> */
.L_x_58150:
[----:B------:R-:W-:Y:S05]  /*3600*/  BSYNC.RECONVERGENT B1 ;  /* 0x0000000000017941 */ /* 0x000fea0003800200 */
.L_x_58149:
        /* <DEDUP_REMOVED lines=61> */
.L_x_58147:
[----:B------:R-:W-:Y:S05]  /*39e0*/  BSYNC.RECONVERGENT B0 ;  /* 0x0000000000007941 */ /* 0x000fea0003800200 */
.L_x_58146:
        /* <DEDUP_REMOVED lines=23> */
.L_x_58153:
        /* <DEDUP_REMOVED lines=15> */
.L_x_58155:
[----:B------:R-:W-:Y:S05]  /*3c50*/  BSYNC.RECONVERGENT B1 ;  /* 0x0000000000017941 */ /* 0x000fea0003800200 */
.L_x_58154:
        /* <DEDUP_REMOVED lines=61> */
.L_x_58152:
[----:B------:R-:W-:Y:S05]  /*4030*/  BSYNC.RECONVERGENT B0 ;  /* 0x0000000000007941 */ /* 0x000fea0003800200 */
.L_x_58151:
        /* <DEDUP_REMOVED lines=11> */
.L_x_58116:
        /* <DEDUP_REMOVED lines=16> */
.L_x_58159:
        /* <DEDUP_REMOVED lines=13> */
.L_x_58161:
[----:B------:R-:W-:Y:S05]  /*42c0*/  BSYNC.RECONVERGENT B1 ;  /* 0x0000000000017941 */ /* 0x000fea0003800200 */
.L_x_58160:
        /* <DEDUP_REMOVED lines=60> */
[----:B------:R-:W-:-:S07]  /*4690*/  HFMA2 R18, -RZ, RZ, 0, 0 ;  /* 0x00000000ff127431 */ /* 0x000fce00000001ff */
.L_x_58158:
[----:B------:R-:W-:Y:S05]  /*46a0*/  BSYNC.RECONVERGENT B0 ;  /* 0x0000000000007941 */ /* 0x000fea0003800200 */
.L_x_58157:
        /* <DEDUP_REMOVED lines=8> */
[----:B------:R-:W-:Y:S01]  /*4730*/  BSSY.RECONVERGENT B0, `(.L_x_58162) ;  /* 0x000005d000007945 */ /* 0x000fe20003800200 */
[----:B------:R-:W-:Y:S02]  /*4740*/  IMAD.MOV.U32 R19, RZ, RZ, 0x2 ;  /* 0x00000002ff137424 */ /* 0x000fe400078e00ff */
[----:B------:R-:W-:Y:S01]  /*4750*/  FMUL.FTZ R11, R11, R232 ;  /* 0x000000e80b0b7220 */ /* 0x000fe20000410000 */
[----:B------:R-:W-:-:S02]  /*4760*/  FSETP.GTU.FTZ.AND P1, PT, R16, R233, PT ;  /* 0x000000e91000720b */ /* 0x000fc40003f3c000 */
[----:B------:R-:W-:Y:S02]  /*4770*/  MOV R16, R8 ;  /* 0x0000000800107202 */ /* 0x000fe40000000f00 */
        /* <DEDUP_REMOVED lines=13> */
.L_x_58164:
        /* <DEDUP_REMOVED lines=13> */
.L_x_58166:
[----:B------:R-:W-:Y:S05]  /*4920*/  BSYNC.RECONVERGENT B1 ;  /* 0x0000000000017941 */ /* 0x000fea0003800200 */
.L_x_58165:
        /* <DEDUP_REMOVED lines=61> */
.L_x_58163:
[----:B------:R-:W-:Y:S05]  /*4d00*/  BSYNC.RECONVERGENT B0 ;  /* 0x0000000000007941 */ /* 0x000fea0003800200 */
.L_x_58162:
        /* <DEDUP_REMOVED lines=24> */
.L_x_58169:
        /* <DEDUP_REMOVED lines=13> */
.L_x_58171:
[----:B------:R-:W-:Y:S05]  /*4f60*/  BSYNC.RECONVERGENT B1 ;  /* 0x0000000000017941 */ /* 0x000fea0003800200 */
.L_x_58170:
        /* <DEDUP_REMOVED lines=61> */
.L_x_58168:
[----:B------:R-:W-:Y:S05]  /*5340*/  BSYNC.RECONVERGENT B0 ;  /* 0x0000000000007941 */ /* 0x000fea0003800200 */
.L_x_58167:
        /* <DEDUP_REMOVED lines=23> */
.L_x_58174:
        /* <DEDUP_REMOVED lines=13> */
.L_x_58176:
[----:B------:R-:W-:Y:S05]  /*5590*/  BSYNC.RECONVERGENT B1 ;  /* 0x0000000000017941 */ /* 0x000fea0003800200 */
.L_x_58175:
        /* <DEDUP_REMOVED lines=61> */
.L_x_58173:
[----:B------:R-:W-:Y:S05]  /*5970*/  BSYNC.RECONVERGENT B0 ;  /* 0x0000000000007941 */ /* 0x000fea0003800200 */
.L_x_58172:
        /* <DEDUP_REMOVED lines=23> */
.L_x_58179:
        /* <DEDUP_REMOVED lines=13> */
.L_x_58181:
[----:B------:R-:W-:Y:S05]  /*5bc0*/  BSYNC.RECONVERGENT B1 ;  /* 0x0000000000017941 */ /* 0x000fea0003800200 */
.L_x_58180:
        /* <DEDUP_REMOVED lines=61> */
.L_x_58178:
[----:B------:R-:W-:Y:S05]  /*5fa0*/  BSYNC.RECONVERGENT B0 ;  /* 0x0000000000007941 */ /* 0x000fea0003800200 */
.L_x_58177:
        /* <DEDUP_REMOVED lines=23> */
.L_x_58184:
        /* <DEDUP_REMOVED lines=13> */
.L_x_58186:
[----:B------:R-:W-:Y:S05]  /*61f0*/  BSYNC.RECONVERGENT B1 ;  /* 0x0000000000017941 */ /* 0x000fea0003800200 */
.L_x_58185:
        /* <DEDUP_REMOVED lines=61> */
.L_x_58183:
[----:B------:R-:W-:Y:S05]  /*65d0*/  BSYNC.RECONVERGENT B0 ;  /* 0x0000000000007941 */ /* 0x000fea0003800200 */
.L_x_58182:
        /* <DEDUP_REMOVED lines=23> */
.L_x_58189:
        /* <DEDUP_REMOVED lines=13> */
.L_x_58191:
[----:B------:R-:W-:Y:S05]  /*6820*/  BSYNC.RECONVERGENT B1 ;  /* 0x0000000000017941 */ /* 0x000fea0003800200 */
.L_x_58190:
        /* <DEDUP_REMOVED lines=61> */
.L_x_58188:
[----:B------:R-:W-:Y:S05]  /*6c00*/  BSYNC.RECONVERGENT B0 ;  /* 0x0000000000007941 */ /* 0x000fea0003800200 */
.L_x_58187:
        /* <DEDUP_REMOVED lines=23> */
.L_x_58194:
        /* <DEDUP_REMOVED lines=15> */
.L_x_58196:
[----:B------:R-:W-:Y:S05]  /*6e70*/  BSYNC.RECONVERGENT B1 ;  /* 0x0000000000017941 */ /* 0x000fea0003800200 */
.L_x_58195:
        /* <DEDUP_REMOVED lines=61> */
.L_x_58193:
[----:B------:R-:W-:Y:S05]  /*7250*/  BSYNC.RECONVERGENT B0 ;  /* 0x0000000000007941 */ /* 0x000fea0003800200 */
.L_x_58192:
        /* <DEDUP_REMOVED lines=10> */
.L_x_58156:
        /* <DEDUP_REMOVED lines=12> */
[----:B------:R-:W-:Y:S02]  /*73c0*/  LOP3.LUT R11, R11, R13, R12, 0xfe, !PT ;  /* 0x0000000d0b0b7212 */ /* 0x000fe400078efe0c */
[----:B------:R-:W-:Y:S02]  /*73d0*/  SEL R22, RZ, 0x1, !P3 ;  /* 0x00000001ff167807 */ /* 0x000fe40005800000 */
[----:B------:R-:W-:Y:S01]  /*73e0*/  SEL R12, RZ, 0x1, !P6 ;  /* 0x00000001ff0c7807 */ /* 0x000fe20007000000 */
[C---:B0-----:R-:W-:Y:S01]  /*73f0*/  IMAD.WIDE.U32 R16, R225.reuse, 0x20, R238 ;  /* 0x00000020e1107825 */ /* 0x041fe200078e00ee */
[----:B------:R-:W-:-:S02]  /*7400*/  IADD3 R220, PT, PT, R225, 0x20, RZ ;  /* 0x00000020e1dc7810 */ /* 0x000fc40007ffe0ff */
[----:B------:R-:W-:Y:S02]  /*7410*/  LOP3.LUT R23, R23, R22, RZ, 0xfc, !PT ;  /* 0x0000001617177212 */ /* 0x000fe400078efcff */
[----:B------:R-:W-:Y:S01]  /*7420*/  LOP3.LUT R22, R11, R12, RZ, 0xfc, !PT ;  /* 0x0000000c0b167212 */ /* 0x000fe200078efcff */
[C---:B------:R-:W-:Y:S01]  /*7430*/  IMAD.WIDE.U32 R12, R220.reuse, 0x10, R216 ;  /* 0x00000010dc0c7825 */ /* 0x040fe200078e00d8 */
[----:B------:R0:W-:Y:S03]  /*7440*/  STG.E.128 desc[UR6][R16.64], R84 ;  /* 0x0000005410007986 */ /* 0x0001e6000c101d06 */
[----:B-1----:R-:W-:Y:S01]  /*7450*/  IMAD.WIDE.U32 R18, R225, 0x8, R236 ;  /* 0x00000008e1127825 */ /* 0x002fe200078e00ec */
[----:B------:R0:W-:Y:S04]  /*7460*/  STG.E.128 desc[UR6][R16.64+0x10], R80 ;  /* 0x0000105010007986 */ /* 0x0001e8000c101d06 */
[----:B------:R0:W-:Y:S01]  /*7470*/  STG.E.64 desc[UR6][R18.64], R22 ;  /* 0x0000001612007986 */ /* 0x0001e2000c101b06 */
[----:B--2---:R-:W-:-:S03]  /*7480*/  @P0 IMAD.WIDE.U32 R20, R220, 0x20, R20 ;  /* 0x00000020dc140825 */ /* 0x004fc600078e0014 */
[----:B------:R-:W5:Y:S04]  /*7490*/  LDG.E.128 R12, desc[UR6][R12.64] ;  /* 0x000000060c0c7981 */ /* 0x000f68000c1e1d00 */
        /* <DEDUP_REMOVED lines=19> */
.L_x_58200:
        /* <DEDUP_REMOVED lines=13> */
.L_x_58202:
[----:B------:R-:W-:Y:S05]  /*76a0*/  BSYNC.RECONVERGENT B1 ;  /* 0x0000000000017941 */ /* 0x000fea0003800200 */
.L_x_58201:
        /* <DEDUP_REMOVED lines=61> */
.L_x_58199:
[----:B------:R-:W-:Y:S05]  /*7a80*/  BSYNC.RECONVERGENT B0 ;  /* 0x0000000000007941 */ /* 0x000fea0003800200 */
.L_x_58198:
        /* <DEDUP_REMOVED lines=24> */
.L_x_58205:
        /* <DEDUP_REMOVED lines=13> */
.L_x_58207:
[----:B------:R-:W-:Y:S05]  /*7ce0*/  BSYNC.RECONVERGENT B1 ;  /* 0x0000000000017941 */ /* 0x000fea0003800200 */
.L_x_58206:
        /* <DEDUP_REMOVED lines=61> */
.L_x_58204:
[----:B------:R-:W-:Y:S05]  /*80c0*/  BSYNC.RECONVERGENT B0 ;  /* 0x0000000000007941 */ /* 0x000fea0003800200 */
.L_x_58203:
        /* <DEDUP_REMOVED lines=24> */
.L_x_58210:
        /* <DEDUP_REMOVED lines=13> */
.L_x_58212:
[----:B------:R-:W-:Y:S05]  /*8320*/  BSYNC.RECONVERGENT B1 ;  /* 0x0000000000017941 */ /* 0x000fea0003800200 */
.L_x_58211:
        /* <DEDUP_REMOVED lines=61> */
.L_x_58209:
[----:B------:R-:W-:Y:S05]  /*8700*/  BSYNC.RECONVERGENT B0 ;  /* 0x0000000000007941 */ /* 0x000fea0003800200 */
.L_x_58208:
        /* <DEDUP_REMOVED lines=23> */
.L_x_58215:
        /* <DEDUP_REMOVED lines=13> */
.L_x_58217:
[----:B------:R-:W-:Y:S05]  /*8950*/  BSYNC.RECONVERGENT B1 ;  /* 0x0000000000017941 */ /* 0x000fea0003800200 */
.L_x_58216:
        /* <DEDUP_REMOVED lines=61> */
.L_x_58214:
[----:B------:R-:W-:Y:S05]  /*8d30*/  BSYNC.RECONVERGENT B0 ;  /* 0x0000000000007941 */ /* 0x000fea0003800200 */
.L_x_58213:
        /* <DEDUP_REMOVED lines=8> */
[----:B------:R-:W-:-:S04]  /*8dc0*/  FSETP.GTU.FTZ.AND P2, PT, R10, R233, PT ;  /* 0x000000e90a00720b */ /* 0x000fc80003f5c000 */
[----:B------:R-:W-:Y:S01]  /*8dd0*/  FSEL R10, R13, RZ, !P2 ;  /* 0x000000ff0d0a7208 */ /* 0x000fe20005000000 */
[----:B------:R-:W-:Y:S01]  /*8de0*/  HFMA2 R13, -RZ, RZ, 0, 1.1920928955078125e-07 ;  /* 0x00000002ff0d7431 */ /* 0x000fe200000001ff */
        /* <DEDUP_REMOVED lines=12> */
.L_x_58220:
        /* <DEDUP_REMOVED lines=13> */
.L_x_58222:
[----:B------:R-:W-:Y:S05]  /*8f80*/  BSYNC.RECONVERGENT B1 ;  /* 0x0000000000017941 */ /* 0x000fea0003800200 */
.L_x_58221:
        /* <DEDUP_REMOVED lines=61> */
.L_x_58219:
[----:B------:R-:W-:Y:S05]  /*9360*/  BSYNC.RECONVERGENT B0 ;  /* 0x0000000000007941 */ /* 0x000fea0003800200 */
.L_x_58218:
        /* <DEDUP_REMOVED lines=23> */
.L_x_58225:
        /* <DEDUP_REMOVED lines=13> */
.L_x_58227:
[----:B------:R-:W-:Y:S05]  /*95b0*/  BSYNC.RECONVERGENT B1 ;  /* 0x0000000000017941 */ /* 0x000fea0003800200 */
.L_x_58226:
        /* <DEDUP_REMOVED lines=61> */
.L_x_58224:
[----:B------:R-:W-:Y:S05]  /*9990*/  BSYNC.RECONVERGENT B0 ;  /* 0x0000000000007941 */ /* 0x000fea0003800200 */
.L_x_58223:
        /* <DEDUP_REMOVED lines=23> */
.L_x_58230:
        /* <DEDUP_REMOVED lines=13> */
.L_x_58232:
[----:B------:R-:W-:Y:S05]  /*9be0*/  BSYNC.RECONVERGENT B1 ;  /* 0x0000000000017941 */ /* 0x000fea0003800200 */
.L_x_58231:
        /* <DEDUP_REMOVED lines=61> */
.L_x_58229:
[----:B------:R-:W-:Y:S05]  /*9fc0*/  BSYNC.RECONVERGENT B0 ;  /* 0x0000000000007941 */ /* 0x000fea0003800200 */
.L_x_58228:
        /* <DEDUP_REMOVED lines=23> */
.L_x_58235:
        /* <DEDUP_REMOVED lines=15> */
.L_x_58237:
[----:B------:R-:W-:Y:S05]  /*a230*/  BSYNC.RECONVERGENT B1 ;  /* 0x0000000000017941 */ /* 0x000fea0003800200 */
.L_x_58236:
        /* <DEDUP_REMOVED lines=61> */
.L_x_58234:
[----:B------:R-:W-:Y:S05]  /*a610*/  BSYNC.RECONVERGENT B0 ;  /* 0x0000000000007941 */ /* 0x000fea0003800200 */
.L_x_58233:
        /* <DEDUP_REMOVED lines=11> */
.L_x_58197:
        /* <DEDUP_REMOVED lines=16> */
.L_x_58241:
        /* <DEDUP_REMOVED lines=13> */
.L_x_58243:
[----:B------:R-:W-:Y:S05]  /*a8a0*/  BSYNC.RECONVERGENT B1 ;  /* 0x0000000000017941 */ /* 0x000fea0003800200 */
.L_x_58242:
        /* <DEDUP_REMOVED lines=60> */
[----:B------:R-:W-:-:S07]  /*ac70*/  IMAD.MOV.U32 R16, RZ, RZ, R20 ;  /* 0x000000ffff107224 */ /* 0x000fce00078e0014 */
.L_x_58240:
[----:B------:R-:W-:Y:S05]  /*ac80*/  BSYNC.RECONVERGENT B0 ;  /* 0x0000000000007941 */ /* 0x000fea0003800200 */
.L_x_58239:
        /* <DEDUP_REMOVED lines=24> */
.L_x_58246:
        /* <DEDUP_REMOVED lines=13> */
.L_x_58248:
[----:B------:R-:W-:Y:S05]  /*aee0*/  BSYNC.RECONVERGENT B1 ;  /* 0x0000000000017941 */ /* 0x000fea0003800200 */
.L_x_58247:
        /* <DEDUP_REMOVED lines=61> */
.L_x_58245:
[----:B------:R-:W-:Y:S05]  /*b2c0*/  BSYNC.RECONVERGENT B0 ;  /* 0x0000000000007941 */ /* 0x000fea0003800200 */
.L_x_58244:
        /* <DEDUP_REMOVED lines=24> */
.L_x_58251:
        /* <DEDUP_REMOVED lines=13> */
.L_x_58253:
[----:B------:R-:W-:Y:S05]  /*b520*/  BSYNC.RECONVERGENT B1 ;  /* 0x0000000000017941 */ /* 0x000fea0003800200 */
.L_x_58252:
        /* <DEDUP_REMOVED lines=61> */
.L_x_58250:
[----:B------:R-:W-:Y:S05]  /*b900*/  BSYNC.RECONVERGENT B0 ;  /* 0x0000000000007941 */ /* 0x000fea0003800200 */
.L_x_58249:
        /* <DEDUP_REMOVED lines=23> */
.L_x_58256:
        /* <DEDUP_REMOVED lines=13> */
.L_x_58258:
[----:B------:R-:W-:Y:S05]  /*bb50*/  BSYNC.RECONVERGENT B1 ;  /* 0x0000000000017941 */ /* 0x000fea0003800200 */
.L_x_58257:
        /* <DEDUP_REMOVED lines=61> */
.L_x_58255:
[----:B------:R-:W-:Y:S05]  /*bf30*/  BSYNC.RECONVERGENT B0 ;  /* 0x0000000000007941 */ /* 0x000fea0003800200 */
.L_x_58254:
        /* <DEDUP_REMOVED lines=23> */
.L_x_58261:
        /* <DEDUP_REMOVED lines=13> */
.L_x_58263:
[----:B------:R-:W-:Y:S05]  /*c180*/  BSYNC.RECONVERGENT B1 ;  /* 0x0000000000017941 */ /* 0x000fea0003800200 */
.L_x_58262:
        /* <DEDUP_REMOVED lines=61> */
.L_x_58260:
[----:B------:R-:W-:Y:S05]  /*c560*/  BSYNC.RECONVERGENT B0 ;  /* 0x0000000000007941 */ /* 0x000fea0003800200 */
.L_x_58259:
        /* <DEDUP_REMOVED lines=23> */
.L_x_58266:
        /* <DEDUP_REMOVED lines=13> */
.L_x_58268:
[----:B------:R-:W-:Y:S05]  /*c7b0*/  BSYNC.RECONVERGENT B1 ;  /* 0x0000000000017941 */ /* 0x000fea0003800200 */
.L_x_58267:
        /* <DEDUP_REMOVED lines=61> */
.L_x_58265:
[----:B------:R-:W-:Y:S05]  /*cb90*/  BSYNC.RECONVERGENT B0 ;  /* 0x0000000000007941 */ /* 0x000fea0003800200 */
.L_x_58264:
        /* <DEDUP_REMOVED lines=23> */
.L_x_58271:
        /* <DEDUP_REMOVED lines=13> */
.L_x_58273:
[----:B------:R-:W-:Y:S05]  /*cde0*/  BSYNC.RECONVERGENT B1 ;  /* 0x0000000000017941 */ /* 0x000fea0003800200 */
.L_x_58272:
        /* <DEDUP_REMOVED lines=61> */
.L_x_58270:
[----:B------:R-:W-:Y:S05]  /*d1c0*/  BSYNC.RECONVERGENT B0 ;  /* 0x0000000000007941 */ /* 0x000fea0003800200 */
.L_x_58269:
        /* <DEDUP_REMOVED lines=23> */
.L_x_58276:
        /* <DEDUP_REMOVED lines=15> */
.L_x_58278:
[----:B------:R-:W-:Y:S05]  /*d430*/  BSYNC.RECONVERGENT B1 ;  /* 0x0000000000017941 */ /* 0x000fea0003800200 */
.L_x_58277:
        /* <DEDUP_REMOVED lines=61> */
.L_x_58275:
[----:B------:R-:W-:Y:S05]  /*d810*/  BSYNC.RECONVERGENT B0 ;  /* 0x0000000000007941 */ /* 0x000fea0003800200 */
.L_x_58274:
        /* <DEDUP_REMOVED lines=10> */
.L_x_58238:
[----:B------:R-:W0:Y:S01]  /*d8c0*/  @P0 LDC.64 R20, c[0x0][0x3a0] ;  /* 0x0000e800ff140b82 */ /* 0x000e220000000a00 */
[----:B------:R-:W-:Y:S01]  /*d8d0*/  SEL R14, RZ, 0x10000, !P5 ;  /* 0x00010000ff0e7807 */ /* 0x000fe20006800000 */
[----:B------:R-:W-:Y:S01]  /*d8e0*/  VIADD R224, R225, 0x40 ;  /* 0x00000040e1e07836 */ /* 0x000fe20000000000 */
        /* <DEDUP_REMOVED lines=13> */
[----:B------:R-:W-:Y:S01]  /*d9c0*/  LOP3.LUT R23, R23, R22, RZ, 0xfc, !PT ;  /* 0x0000001617177212 */ /* 0x000fe200078efcff */
[----:B0-----:R-:W-:Y:S01]  /*d9d0*/  @P0 IMAD.WIDE.U32 R20, R224, 0x20, R20 ;  /* 0x00000020e0140825 */ /* 0x001fe200078e0014 */
[----:B------:R-:W-:Y:S01]  /*d9e0*/  LOP3.LUT R22, R12, R13, RZ, 0xfc, !PT ;  /* 0x0000000d0c167212 */ /* 0x000fe200078efcff */
[----:B------:R0:W-:Y:S02]  /*d9f0*/  STG.E.128 desc[UR6][R10.64], R76 ;  /* 0x0000004c0a007986 */ /* 0x0001e4000c101d06 */
[----:B------:R-:W-:Y:S02]  /*da00*/  IMAD.WIDE.U32 R12, R224, 0x10, R216 ;  /* 0x00000010e00c7825 */ /* 0x000fe400078e00d8 */
[----:B------:R0:W-:Y:S04]  /*da10*/  STG.E.128 desc[UR6][R10.64+0x10], R72 ;  /* 0x000010480a007986 */ /* 0x0001e8000c101d06 */
[----:B------:R0:W-:Y:S04]  /*da20*/  STG.E.64 desc[UR6][R18.64], R22 ;  /* 0x0000001612007986 */ /* 0x0001e8000c101b06 */
[----:B------:R0:W5:Y:S04]  /*da30*/  @P0 LDG.E.128 R92, desc[UR6][R20.64] ;  /* 0x00000006145c0981 */ /* 0x000168000c1e1d00 */
[----:B------:R0:W5:Y:S04]  /*da40*/  @P0 LDG.E.128 R88, desc[UR6][R20.64+0x10] ;  /* 0x0000100614580981 */ /* 0x000168000c1e1d00 */
[----:B------:R-:W5:Y:S01]  /*da50*/  LDG.E.128 R12, desc[UR6][R12.64] ;  /* 0x000000060c0c7981 */ /* 0x000f62000c1e1d00 */
        /* <DEDUP_REMOVED lines=17> */
.L_x_58282:
        /* <DEDUP_REMOVED lines=13> */
.L_x_58284:
[----:B------:R-:W-:Y:S05]  /*dc40*/  BSYNC.RECONVERGENT B1 ;  /* 0x0000000000017941 */ /* 0x000fea0003800200 */
.L_x_58283:
        /* <DEDUP_REMOVED lines=61> */
.L_x_58281:
[----:B------:R-:W-:Y:S05]  /*e020*/  BSYNC.RECONVERGENT B0 ;  /* 0x0000000000007941 */ /* 0x000fea0003800200 */
.L_x_58280:
        /* <DEDUP_REMOVED lines=24> */
.L_x_58287:
        /* <DEDUP_REMOVED lines=13> */
.L_x_58289:
[----:B------:R-:W-:Y:S05]  /*e280*/  BSYNC.RECONVERGENT B1 ;  /* 0x0000000000017941 */ /* 0x000fea0003800200 */
.L_x_58288:
        /* <DEDUP_REMOVED lines=61> */
.L_x_58286:
[----:B------:R-:W-:Y:S05]  /*e660*/  BSYNC.RECONVERGENT B0 ;  /* 0x0000000000007941 */ /* 0x000fea0003800200 */
.L_x_58285:
        /* <DEDUP_REMOVED lines=24> */
.L_x_58292:
        /* <DEDUP_REMOVED lines=13> */
.L_x_58294:
[----:B------:R-:W-:Y:S05]  /*e8c0*/  BSYNC.RECONVERGENT B1 ;  /* 0x0000000000017941 */ /* 0x000fea0003800200 */
.L_x_58293:
        /* <DEDUP_REMOVED lines=61> */
.L_x_58291:
[----:B------:R-:W-:Y:S05]  /*eca0*/  BSYNC.RECONVERGENT B0 ;  /* 0x0000000000007941 */ /* 0x000fea0003800200 */
.L_x_58290:
        /* <DEDUP_REMOVED lines=23> */
.L_x_58297:
        /* <DEDUP_REMOVED lines=13> */
.L_x_58299:
[----:B------:R-:W-:Y:S05]  /*eef0*/  BSYNC.RECONVERGENT B1 ;  /* 0x0000000000017941 */ /* 0x000fea0003800200 */
.L_x_58298:
        /* <DEDUP_REMOVED lines=61> */
.L_x_58296:
[----:B------:R-:W-:Y:S05]  /*f2d0*/  BSYNC.RECONVERGENT B0 ;  /* 0x0000000000007941 */ /* 0x000fea0003800200 */
.L_x_58295:
        /* <DEDUP_REMOVED lines=23> */
.L_x_58302:
        /* <DEDUP_REMOVED lines=13> */
.L_x_58304:
[----:B------:R-:W-:Y:S05]  /*f520*/  BSYNC.RECONVERGENT B1 ;  /* 0x0000000000017941 */ /* 0x000fea0003800200 */
.L_x_58303:
        /* <DEDUP_REMOVED lines=61> */
.L_x_58301:
[----:B------:R-:W-:Y:S05]  /*f900*/  BSYNC.RECONVERGENT B0 ;  /* 0x0000000000007941 */ /* 0x000fea0003800200 */
.L_x_58300:
        /* <DEDUP_REMOVED lines=23> */
.L_x_58307:
        /* <DEDUP_REMOVED lines=13> */
.L_x_58309:
[----:B------:R-:W-:Y:S05]  /*fb50*/  BSYNC.RECONVERGENT B1 ;  /* 0x0000000000017941 */ /* 0x000fea0003800200 */
.L_x_58308:
        /* <DEDUP_REMOVED lines=61> */
.L_x_58306:
[----:B------:R-:W-:Y:S05]  /*ff30*/  BSYNC.RECONVERGENT B0 ;  /* 0x0000000000007941 */ /* 0x000fea0003800200 */
.L_x_58305:
        /* <DEDUP_REMOVED lines=13> */
[----:B------:R-:W-:Y:S01]  /*10010*/  FFMA.FTZ R65, R14, R65, R89 ;  /* 0x000000410e417223 */ /* 0x000fe20000010059 */
        /* <DEDUP_REMOVED lines=9> */
.L_x_58312:
        /* <DEDUP_REMOVED lines=13> */
.L_x_58314:
[----:B------:R-:W-:Y:S05]  /*10180*/  BSYNC.RECONVERGENT B1 ;  /* 0x0000000000017941 */ /* 0x000fea0003800200 */
.L_x_58313:
        /* <DEDUP_REMOVED lines=61> */
.L_x_58311:
[----:B------:R-:W-:Y:S05]  /*10560*/  BSYNC.RECONVERGENT B0 ;  /* 0x0000000000007941 */ /* 0x000fea0003800200 */
.L_x_58310:
        /* <DEDUP_REMOVED lines=23> */
.L_x_58317:
        /* <DEDUP_REMOVED lines=15> */
.L_x_58319:
[----:B------:R-:W-:Y:S05]  /*107d0*/  BSYNC.RECONVERGENT B1 ;  /* 0x0000000000017941 */ /* 0x000fea0003800200 */
.L_x_58318:
        /* <DEDUP_REMOVED lines=61> */
.L_x_58316:
[----:B------:R-:W-:Y:S05]  /*10bb0*/  BSYNC.RECONVERGENT B0 ;  /* 0x0000000000007941 */ /* 0x000fea0003800200 */
.L_x_58315:
        /* <DEDUP_REMOVED lines=11> */
.L_x_58279:
        /* <DEDUP_REMOVED lines=16> */
.L_x_58323:
        /* <DEDUP_REMOVED lines=13> */
.L_x_58325:
[----:B------:R-:W-:Y:S05]  /*10e40*/  BSYNC.RECONVERGENT B1 ;  /* 0x0000000000017941 */ /* 0x000fea0003800200 */
.L_x_58324:
        /* <DEDUP_REMOVED lines=61> */
.L_x_58322:
[----:B------:R-:W-:Y:S05]  /*11220*/  BSYNC.RECONVERGENT B0 ;  /* 0x0000000000007941 */ /* 0x000fea0003800200 */
.L_x_58321:
        /* <DEDUP_REMOVED lines=24> */
.L_x_58328:
        /* <DEDUP_REMOVED lines=13> */
.L_x_58330:
[----:B------:R-:W-:Y:S05]  /*11480*/  BSYNC.RECONVERGENT B1 ;  /* 0x0000000000017941 */ /* 0x000fea0003800200 */
.L_x_58329:
        /* <DEDUP_REMOVED lines=61> */
.L_x_58327:
[----:B------:R-:W-:Y:S05]  /*11860*/  BSYNC.RECONVERGENT B0 ;  /* 0x0000000000007941 */ /* 0x000fea0003800200 */
.L_x_58326:
        /* <DEDUP_REMOVED lines=24> */
.L_x_58333:
        /* <DEDUP_REMOVED lines=13> */
.L_x_58335:
[----:B------:R-:W-:Y:S05]  /*11ac0*/  BSYNC.RECONVERGENT B1 ;  /* 0x0000000000017941 */ /* 0x000fea0003800200 */
.L_x_58334:
        /* <DEDUP_REMOVED lines=61> */
.L_x_58332:
[----:B------:R-:W-:Y:S05]  /*11ea0*/  BSYNC.RECONVERGENT B0 ;  /* 0x0000000000007941 */ /* 0x000fea0003800200 */
.L_x_58331:
        /* <DEDUP_REMOVED lines=23> */
.L_x_58338:
        /* <DEDUP_REMOVED lines=13> */
.L_x_58340:
[----:B------:R-:W-:Y:S05]  /*120f0*/  BSYNC.RECONVERGENT B1 ;  /* 0x0000000000017941 */ /* 0x000fea0003800200 */
.L_x_58339:
        /* <DEDUP_REMOVED lines=61> */
.L_x_58337:
[----:B------:R-:W-:Y:S05]  /*124d0*/  BSYNC.RECONVERGENT B0 ;  /* 0x0000000000007941 */ /* 0x000fea0003800200 */
.L_x_58336:
        /* <DEDUP_REMOVED lines=23> */
.L_x_58343:
        /* <DEDUP_REMOVED lines=13> */
.L_x_58345:
[----:B------:R-:W-:Y:S05]  /*12720*/  BSYNC.RECONVERGENT B1 ;  /* 0x0000000000017941 */ /* 0x000fea0003800200 */
.L_x_58344:
        /* <DEDUP_REMOVED lines=61> */
.L_x_58342:
[----:B------:R-:W-:Y:S05]  /*12b00*/  BSYNC.RECONVERGENT B0 ;  /* 0x0000000000007941 */ /* 0x000fea0003800200 */
.L_x_58341:
        /* <DEDUP_REMOVED lines=23> */
.L_x_58348:
        /* <DEDUP_REMOVED lines=13> */
.L_x_58350:
[----:B------:R-:W-:Y:S05]  /*12d50*/  BSYNC.RECONVERGENT B1 ;  /* 0x0000000000017941 */ /* 0x000fea0003800200 */
.L_x_58349:
        /* <DEDUP_REMOVED lines=61> */
.L_x_58347:
[----:B------:R-:W-:Y:S05]  /*13130*/  BSYNC.RECONVERGENT B0 ;  /* 0x0000000000007941 */ /* 0x000fea0003800200 */
.L_x_58346:
        /* <DEDUP_REMOVED lines=23> */
.L_x_58353:
        /* <DEDUP_REMOVED lines=13> */
.L_x_58355:
[----:B------:R-:W-:Y:S05]  /*13380*/  BSYNC.RECONVERGENT B1 ;  /* 0x0000000000017941 */ /* 0x000fea0003800200 */
.L_x_58354:
        /* <DEDUP_REMOVED lines=61> */
.L_x_58352:
[----:B------:R-:W-:Y:S05]  /*13760*/  BSYNC.RECONVERGENT B0 ;  /* 0x0000000000007941 */ /* 0x000fea0003800200 */
.L_x_58351:
        /* <DEDUP_REMOVED lines=23> */
.L_x_58358:
        /* <DEDUP_REMOVED lines=15> */
.L_x_58360:
[----:B------:R-:W-:Y:S05]  /*139d0*/  BSYNC.RECONVERGENT B1 ;  /* 0x0000000000017941 */ /* 0x000fea0003800200 */
.L_x_58359:
        /* <DEDUP_REMOVED lines=61> */
.L_x_58357:
[----:B------:R-:W-:Y:S05]  /*13db0*/  BSYNC.RECONVERGENT B0 ;  /* 0x0000000000007941 */ /* 0x000fea0003800200 */
.L_x_58356:
        /* <DEDUP_REMOVED lines=10> */
.L_x_58320:
[----:B------:R-:W0:Y:S01]  /*13e60*/  @P0 LDC.64 R20, c[0x0][0x3a0] ;  /* 0x0000e800ff140b82 */ /* 0x000e220000000a00 */
[----:B------:R-:W-:Y:S01]  /*13e70*/  SEL R14, RZ, 0x10000, !P5 ;  /* 0x00010000ff0e7807 */ /* 0x000fe20006800000 */
[----:B------:R-:W-:Y:S01]  /*13e80*/  IMAD.WIDE.U32 R16, R224, 0x20, R238 ;  /* 0x00000020e0107825 */ /* 0x000fe200078e00ee */
[----:B------:R-:W-:Y:S02]  /*13e90*/  ISETP.NE.AND P5, PT, R12, RZ, PT ;  /* 0x000000ff0c00720c */ /* 0x000fe40003fa5270 */
[----:B------:R-:W-:Y:S01]  /*13ea0*/  SEL R15, RZ, 0x1000000, !P6 ;  /* 0x01000000ff0f7807 */ /* 0x000fe20007000000 */
[----:B------:R-:W-:Y:S01]  /*13eb0*/  IMAD.WIDE.U32 R18, R224, 0x8, R236 ;  /* 0x00000008e0127825 */ /* 0x000fe200078e00ec */
[----:B------:R-:W-:Y:S01]  /*13ec0*/  ISETP.NE.AND P6, PT, R11, RZ, PT ;  /* 0x000000ff0b00720c */ /* 0x000fe20003fc5270 */
[----:B------:R1:W-:Y:S01]  /*13ed0*/  STG.E.128 desc[UR6][R16.64], R68 ;  /* 0x0000004410007986 */ /* 0x0003e2000c101d06 */
[----:B------:R-:W-:Y:S02]  /*13ee0*/  SEL R23, RZ, 0x100, !P4 ;  /* 0x00000100ff177807 */ /* 0x000fe40006000000 */
[----:B------:R-:W-:Y:S01]  /*13ef0*/  SEL R13, RZ, 0x1000000, !P2 ;  /* 0x01000000ff0d7807 */ /* 0x000fe20005000000 */
[----:B------:R1:W-:Y:S01]  /*13f00*/  STG.E.128 desc[UR6][R16.64+0x10], R64 ;  /* 0x0000104010007986 */ /* 0x0003e2000c101d06 */
[----:B------:R-:W-:-:S02]  /*13f10*/  SEL R12, RZ, 0x10000, !P1 ;  /* 0x00010000ff0c7807 */ /* 0x000fc40004800000 */
[----:B------:R-:W-:Y:S02]  /*13f20*/  SEL R11, RZ, 0x100, !P5 ;  /* 0x00000100ff0b7807 */ /* 0x000fe40006800000 */
[----:B------:R-:W-:Y:S02]  /*13f30*/  LOP3.LUT R23, R23, R15, R14, 0xfe, !PT ;  /* 0x0000000f17177212 */ /* 0x000fe400078efe0e */
[----:B------:R-:W-:Y:S02]  /*13f40*/  LOP3.LUT R11, R11, R13, R12, 0xfe, !PT ;  /* 0x0000000d0b0b7212 */ /* 0x000fe400078efe0c */
[----:B------:R-:W-:Y:S02]  /*13f50*/  SEL R22, RZ, 0x1, !P3 ;  /* 0x00000001ff167807 */ /* 0x000fe40005800000 */
[----:B------:R-:W-:Y:S02]  /*13f60*/  SEL R12, RZ, 0x1, !P6 ;  /* 0x00000001ff0c7807 */ /* 0x000fe40007000000 */
[----:B------:R-:W-:-:S02]  /*13f70*/  IADD3 R223, PT, PT, R225, 0x60, RZ ;  /* 0x00000060e1df7810 */ /* 0x000fc40007ffe0ff */
[----:B------:R-:W-:Y:S02]  /*13f80*/  LOP3.LUT R23, R23, R22, RZ, 0xfc, !PT ;  /* 0x0000001617177212 */ /* 0x000fe400078efcff */
[----:B------:R-:W-:Y:S01]  /*13f90*/  LOP3.LUT R22, R11, R12, RZ, 0xfc, !PT ;  /* 0x0000000c0b167212 */ /* 0x000fe200078efcff */
[----:B------:R-:W-:-:S04]  /*13fa0*/  IMAD.WIDE.U32 R12, R223, 0x10, R216 ;  /* 0x00000010df0c7825 */ /* 0x000fc800078e00d8 */
[----:B0-----:R-:W-:Y:S01]  /*13fb0*/  @P0 IMAD.WIDE.U32 R20, R223, 0x20, R20 ;  /* 0x00000020df140825 */ /* 0x001fe200078e0014 */
[----:B------:R1:W-:Y:S04]  /*13fc0*/  STG.E.64 desc[UR6][R18.64], R22 ;  /* 0x0000001612007986 */ /* 0x0003e8000c101b06 */
[----:B------:R1:W5:Y:S04]  /*13fd0*/  @P0 LDG.E.128 R92, desc[UR6][R20.64] ;  /* 0x00000006145c0981 */ /* 0x000368000c1e1d00 */
[----:B------:R1:W5:Y:S04]  /*13fe0*/  @P0 LDG.E.128 R88, desc[UR6][R20.64+0x10] ;  /* 0x0000100614580981 */ /* 0x000368000c1e1d00 */
[----:B------:R-:W5:Y:S01]  /*13ff0*/  LDG.E.128 R12, desc[UR6][R12.64] ;  /* 0x000000060c0c7981 */ /* 0x000f62000c1e1d00 */
        /* <DEDUP_REMOVED lines=17> */
.L_x_58364:
        /* <DEDUP_REMOVED lines=13> */
.L_x_58366:
[----:B------:R-:W-:Y:S05]  /*141e0*/  BSYNC.RECONVERGENT B1 ;  /* 0x0000000000017941 */ /* 0x000fea0003800200 */
.L_x_58365:
        /* <DEDUP_REMOVED lines=61> */
.L_x_58363:
[----:B------:R-:W-:Y:S05]  /*145c0*/  BSYNC.RECONVERGENT B0 ;  /* 0x0000000000007941 */ /* 0x000fea0003800200 */
.L_x_58362:
        /* <DEDUP_REMOVED lines=24> */
.L_x_58369:
        /* <DEDUP_REMOVED lines=13> */
.L_x_58371:
[----:B------:R-:W-:Y:S05]  /*14820*/  BSYNC.RECONVERGENT B1 ;  /* 0x0000000000017941 */ /* 0x000fea0003800200 */
.L_x_58370:
        /* <DEDUP_REMOVED lines=61> */
.L_x_58368:
[----:B------:R-:W-:Y:S05]  /*14c00*/  BSYNC.RECONVERGENT B0 ;  /* 0x0000000000007941 */ /* 0x000fea0003800200 */
.L_x_58367:
        /* <DEDUP_REMOVED lines=24> */
.L_x_58374:
        /* <DEDUP_REMOVED lines=13> */
.L_x_58376:
[----:B------:R-:W-:Y:S05]  /*14e60*/  BSYNC.RECONVERGENT B1 ;  /* 0x0000000000017941 */ /* 0x000fea0003800200 */
.L_x_58375:
        /* <DEDUP_REMOVED lines=61> */
.L_x_58373:
[----:B------:R-:W-:Y:S05]  /*15240*/  BSYNC.RECONVERGENT B0 ;  /* 0x0000000000007941 */ /* 0x000fea0003800200 */
.L_x_58372:
        /* <DEDUP_REMOVED lines=23> */
.L_x_58379:
        /* <DEDUP_REMOVED lines=13> */
.L_x_58381:
[----:B------:R-:W-:Y:S05]  /*15490*/  BSYNC.RECONVERGENT B1 ;  /* 0x0000000000017941 */ /* 0x000fea0003800200 */
.L_x_58380:
        /* <DEDUP_REMOVED lines=61> */
.L_x_58378:
[----:B------:R-:W-:Y:S05]  /*15870*/  BSYNC.RECONVERGENT B0 ;  /* 0x0000000000007941 */ /* 0x000fea0003800200 */
.L_x_58377:
        /* <DEDUP_REMOVED lines=23> */
.L_x_58384:
        /* <DEDUP_REMOVED lines=13> */
.L_x_58386:
[----:B------:R-:W-:Y:S05]  /*15ac0*/  BSYNC.RECONVERGENT B1 ;  /* 0x0000000000017941 */ /* 0x000fea0003800200 */
.L_x_58385:
        /* <DEDUP_REMOVED lines=61> */
.L_x_58383:
[----:B------:R-:W-:Y:S05]  /*15ea0*/  BSYNC.RECONVERGENT B0 ;  /* 0x0000000000007941 */ /* 0x000fea0003800200 */
.L_x_58382:
        /* <DEDUP_REMOVED lines=23> */
.L_x_58389:
        /* <DEDUP_REMOVED lines=13> */
.L_x_58391:
[----:B------:R-:W-:Y:S05]  /*160f0*/  BSYNC.RECONVERGENT B1 ;  /* 0x0000000000017941 */ /* 0x000fea0003800200 */
.L_x_58390:
        /* <DEDUP_REMOVED lines=61> */
.L_x_58388:
[----:B------:R-:W-:Y:S05]  /*164d0*/  BSYNC.RECONVERGENT B0 ;  /* 0x0000000000007941 */ /* 0x000fea0003800200 */
.L_x_58387:
        /* <DEDUP_REMOVED lines=23> */
.L_x_58394:
        /* <DEDUP_REMOVED lines=13> */
.L_x_58396:
[----:B------:R-:W-:Y:S05]  /*16720*/  BSYNC.RECONVERGENT B1 ;  /* 0x0000000000017941 */ /* 0x000fea0003800200 */
.L_x_58395:
        /* <DEDUP_REMOVED lines=61> */
.L_x_58393:
[----:B------:R-:W-:Y:S05]  /*16b00*/  BSYNC.RECONVERGENT B0 ;  /* 0x0000000000007941 */ /* 0x000fea0003800200 */
.L_x_58392:
        /* <DEDUP_REMOVED lines=23> */
.L_x_58399:
        /* <DEDUP_REMOVED lines=15> */
.L_x_58401:
[----:B------:R-:W-:Y:S05]  /*16d70*/  BSYNC.RECONVERGENT B1 ;  /* 0x0000000000017941 */ /* 0x000fea0003800200 */
.L_x_58400:
        /* <DEDUP_REMOVED lines=61> */
.L_x_58398:
[----:B------:R-:W-:Y:S05]  /*17150*/  BSYNC.RECONVERGENT B0 ;  /* 0x0000000000007941 */ /* 0x000fea0003800200 */
.L_x_58397:
        /* <DEDUP_REMOVED lines=11> */
.L_x_58361:
        /* <DEDUP_REMOVED lines=16> */
.L_x_58405:
        /* <DEDUP_REMOVED lines=13> */
.L_x_58407:
[----:B------:R-:W-:Y:S05]  /*173e0*/  BSYNC.RECONVERGENT B1 ;  /* 0x0000000000017941 */ /* 0x000fea0003800200 */
.L_x_58406:
        /* <DEDUP_REMOVED lines=61> */
.L_x_58404:
[----:B------:R-:W-:Y:S05]  /*177c0*/  BSYNC.RECONVERGENT B0 ;  /* 0x0000000000007941 */ /* 0x000fea0003800200 */
.L_x_58403:
        /* <DEDUP_REMOVED lines=24> */
.L_x_58410:
        /* <DEDUP_REMOVED lines=13> */
.L_x_58412:
[----:B------:R-:W-:Y:S05]  /*17a20*/  BSYNC.RECONVERGENT B1 ;  /* 0x0000000000017941 */ /* 0x000fea0003800200 */
.L_x_58411:
        /* <DEDUP_REMOVED lines=61> */
.L_x_58409:
[----:B------:R-:W-:Y:S05]  /*17e00*/  BSYNC.RECONVERGENT B0 ;  /* 0x0000000000007941 */ /* 0x000fea0003800200 */
.L_x_58408:
        /* <DEDUP_REMOVED lines=24> */
.L_x_58415:
        /* <DEDUP_REMOVED lines=13> */
.L_x_58417:
[----:B------:R-:W-:Y:S05]  /*18060*/  BSYNC.RECONVERGENT B1 ;  /* 0x0000000000017941 */ /* 0x000fea0003800200 */
.L_x_58416:
        /* <DEDUP_REMOVED lines=61> */
.L_x_58414:
[----:B------:R-:W-:Y:S05]  /*18440*/  BSYNC.RECONVERGENT B0 ;  /* 0x0000000000007941 */ /* 0x000fea0003800200 */
.L_x_58413:
        /* <DEDUP_REMOVED lines=23> */
.L_x_58420:
        /* <DEDUP_REMOVED lines=13> */
.L_x_58422:
[----:B------:R-:W-:Y:S05]  /*18690*/  BSYNC.RECONVERGENT B1 ;  /* 0x0000000000017941 */ /* 0x000fea0003800200 */
.L_x_58421:
        /* <DEDUP_REMOVED lines=61> */
.L_x_58419:
[----:B------:R-:W-:Y:S05]  /*18a70*/  BSYNC.RECONVERGENT B0 ;  /* 0x0000000000007941 */ /* 0x000fea0003800200 */
.L_x_58418:
        /* <DEDUP_REMOVED lines=23> */
.L_x_58425:
        /* <DEDUP_REMOVED lines=13> */
.L_x_58427:
[----:B------:R-:W-:Y:S05]  /*18cc0*/  BSYNC.RECONVERGENT B1 ;  /* 0x0000000000017941 */ /* 0x000fea0003800200 */
.L_x_58426:
        /* <DEDUP_REMOVED lines=61> */
.L_x_58424:
[----:B------:R-:W-:Y:S05]  /*190a0*/  BSYNC.RECONVERGENT B0 ;  /* 0x0000000000007941 */ /* 0x000fea0003800200 */
.L_x_58423:
        /* <DEDUP_REMOVED lines=23> */
.L_x_58430:
        /* <DEDUP_REMOVED lines=13> */
.L_x_58432:
[----:B------:R-:W-:Y:S05]  /*192f0*/  BSYNC.RECONVERGENT B1 ;  /* 0x0000000000017941 */ /* 0x000fea0003800200 */
.L_x_58431:
        /* <DEDUP_REMOVED lines=61> */
.L_x_58429:
[----:B------:R-:W-:Y:S05]  /*196d0*/  BSYNC.RECONVERGENT B0 ;  /* 0x0000000000007941 */ /* 0x000fea0003800200 */
.L_x_58428:
        /* <DEDUP_REMOVED lines=23> */
.L_x_58435:
        /* <DEDUP_REMOVED lines=13> */
.L_x_58437:
[----:B------:R-:W-:Y:S05]  /*19920*/  BSYNC.RECONVERGENT B1 ;  /* 0x0000000000017941 */ /* 0x000fea0003800200 */
.L_x_58436:
        /* <DEDUP_REMOVED lines=61> */
.L_x_58434:
[----:B------:R-:W-:Y:S05]  /*19d00*/  BSYNC.RECONVERGENT B0 ;  /* 0x0000000000007941 */ /* 0x000fea0003800200 */
.L_x_58433:
        /* <DEDUP_REMOVED lines=23> */
.L_x_58440:
        /* <DEDUP_REMOVED lines=15> */
.L_x_58442:
[----:B------:R-:W-:Y:S05]  /*19f70*/  BSYNC.RECONVERGENT B1 ;  /* 0x0000000000017941 */ /* 0x000fea0003800200 */
.L_x_58441:
        /* <DEDUP_REMOVED lines=61> */
.L_x_58439:
[----:B------:R-:W-:Y:S05]  /*1a350*/  BSYNC.RECONVERGENT B0 ;  /* 0x0000000000007941 */ /* 0x000fea0003800200 */
.L_x_58438:
        /* <DEDUP_REMOVED lines=10> */
.L_x_58402:
        /* <DEDUP_REMOVED lines=43> */
.L_x_58446:
        /* <DEDUP_REMOVED lines=13> */
.L_x_58448:
[----:B------:R-:W-:Y:S05]  /*1a780*/  BSYNC.RECONVERGENT B1 ;  /* 0x0000000000017941 */ /* 0x000fea0003800200 */
.L_x_58447:
        /* <DEDUP_REMOVED lines=61> */
.L_x_58445:
[----:B------:R-:W-:Y:S05]  /*1ab60*/  BSYNC.RECONVERGENT B0 ;  /* 0x0000000000007941 */ /* 0x000fea0003800200 */
.L_x_58444:
        /* <DEDUP_REMOVED lines=24> */
.L_x_58451:
        /* <DEDUP_REMOVED lines=13> */
.L_x_58453:
[----:B------:R-:W-:Y:S05]  /*1adc0*/  BSYNC.RECONVERGENT B1 ;  /* 0x0000000000017941 */ /* 0x000fea0003800200 */
.L_x_58452:
        /* <DEDUP_REMOVED lines=61> */
.L_x_58450:
[----:B------:R-:W-:Y:S05]  /*1b1a0*/  BSYNC.RECONVERGENT B0 ;  /* 0x0000000000007941 */ /* 0x000fea0003800200 */
.L_x_58449:
        /* <DEDUP_REMOVED lines=24> */
.L_x_58456:
        /* <DEDUP_REMOVED lines=13> */
.L_x_58458:
[----:B------:R-:W-:Y:S05]  /*1b400*/  BSYNC.RECONVERGENT B1 ;  /* 0x0000000000017941 */ /* 0x000fea0003800200 */
.L_x_58457:
        /* <DEDUP_REMOVED lines=61> */
.L_x_58455:
[----:B------:R-:W-:Y:S05]  /*1b7e0*/  BSYNC.RECONVERGENT B0 ;  /* 0x0000000000007941 */ /* 0x000fea0003800200 */
.L_x_58454:
        /* <DEDUP_REMOVED lines=23> */
.L_x_58461:
        /* <DEDUP_REMOVED lines=13> */
.L_x_58463:
[----:B------:R-:W-:Y:S05]  /*1ba30*/  BSYNC.RECONVERGENT B1 ;  /* 0x0000000000017941 */ /* 0x000fea0003800200 */
.L_x_58462:
        /* <DEDUP_REMOVED lines=61> */
.L_x_58460:
[----:B------:R-:W-:Y:S05]  /*1be10*/  BSYNC.RECONVERGENT B0 ;  /* 0x0000000000007941 */ /* 0x000fea0003800200 */
.L_x_58459:
        /* <DEDUP_REMOVED lines=23> */
.L_x_58466:
        /* <DEDUP_REMOVED lines=13> */
.L_x_58468:
[----:B------:R-:W-:Y:S05]  /*1c060*/  BSYNC.RECONVERGENT B1 ;  /* 0x0000000000017941 */ /* 0x000fea0003800200 */
.L_x_58467:
        /* <DEDUP_REMOVED lines=61> */
.L_x_58465:
[----:B------:R-:W-:Y:S05]  /*1c440*/  BSYNC.RECONVERGENT B0 ;  /* 0x0000000000007941 */ /* 0x000fea0003800200 */
.L_x_58464:
        /* <DEDUP_REMOVED lines=23> */
.L_x_58471:
        /* <DEDUP_REMOVED lines=13> */
.L_x_58473:
[----:B------:R-:W-:Y:S05]  /*1c690*/  BSYNC.RECONVERGENT B1 ;  /* 0x0000000000017941 */ /* 0x000fea0003800200 */
.L_x_58472:
        /* <DEDUP_REMOVED lines=61> */
.L_x_58470:
[----:B------:R-:W-:Y:S05]  /*1ca70*/  BSYNC.RECONVERGENT B0 ;  /* 0x0000000000007941 */ /* 0x000fea0003800200 */
.L_x_58469:
        /* <DEDUP_REMOVED lines=23> */
.L_x_58476:
        /* <DEDUP_REMOVED lines=13> */
.L_x_58478:
[----:B------:R-:W-:Y:S05]  /*1ccc0*/  BSYNC.RECONVERGENT B1 ;  /* 0x0000000000017941 */ /* 0x000fea0003800200 */
.L_x_58477:
        /* <DEDUP_REMOVED lines=61> */
.L_x_58475:
[----:B------:R-:W-:Y:S05]  /*1d0a0*/  BSYNC.RECONVERGENT B0 ;  /* 0x0000000000007941 */ /* 0x000fea0003800200 */
.L_x_58474:
        /* <DEDUP_REMOVED lines=23> */
.L_x_58481:
        /* <DEDUP_REMOVED lines=15> */
.L_x_58483:
[----:B------:R-:W-:Y:S05]  /*1d310*/  BSYNC.RECONVERGENT B1 ;  /* 0x0000000000017941 */ /* 0x000fea0003800200 */
.L_x_58482:
        /* <DEDUP_REMOVED lines=61> */
.L_x_58480:
[----:B------:R-:W-:Y:S05]  /*1d6f0*/  BSYNC.RECONVERGENT B0 ;  /* 0x0000000000007941 */ /* 0x000fea0003800200 */
.L_x_58479:
        /* <DEDUP_REMOVED lines=11> */
.L_x_58443:
        /* <DEDUP_REMOVED lines=16> */
.L_x_58487:
        /* <DEDUP_REMOVED lines=13> */
.L_x_58489:
[----:B------:R-:W-:Y:S05]  /*1d980*/  BSYNC.RECONVERGENT B1 ;  /* 0x0000000000017941 */ /* 0x000fea0003800200 */
.L_x_58488:
        /* <DEDUP_REMOVED lines=61> */
.L_x_58486:
[----:B------:R-:W-:Y:S05]  /*1dd60*/  BSYNC.RECONVERGENT B0 ;  /* 0x0000000000007941 */ /* 0x000fea0003800200 */
.L_x_58485:
        /* <DEDUP_REMOVED lines=24> */
.L_x_58492:
        /* <DEDUP_REMOVED lines=13> */
.L_x_58494:
[----:B------:R-:W-:Y:S05]  /*1dfc0*/  BSYNC.RECONVERGENT B1 ;  /* 0x0000000000017941 */ /* 0x000fea0003800200 */
.L_x_58493:
        /* <DEDUP_REMOVED lines=61> */
.L_x_58491:
[----:B------:R-:W-:Y:S05]  /*1e3a0*/  BSYNC.RECONVERGENT B0 ;  /* 0x0000000000007941 */ /* 0x000fea0003800200 */
.L_x_58490:
        /* <DEDUP_REMOVED lines=24> */
.L_x_58497:
        /* <DEDUP_REMOVED lines=13> */
.L_x_58499:
[----:B------:R-:W-:Y:S05]  /*1e600*/  BSYNC.RECONVERGENT B1 ;  /* 0x0000000000017941 */ /* 0x000fea0003800200 */
.L_x_58498:
        /* <DEDUP_REMOVED lines=61> */
.L_x_58496:
[----:B------:R-:W-:Y:S05]  /*1e9e0*/  BSYNC.RECONVERGENT B0 ;  /* 0x0000000000007941 */ /* 0x000fea0003800200 */
.L_x_58495:
        /* <DEDUP_REMOVED lines=23> */
.L_x_58502:
        /* <DEDUP_REMOVED lines=13> */
.L_x_58504:
[----:B------:R-:W-:Y:S05]  /*1ec30*/  BSYNC.RECONVERGENT B1 ;  /* 0x0000000000017941 */ /* 0x000fea0003800200 */
.L_x_58503:
        /* <DEDUP_REMOVED lines=61> */
.L_x_58501:
[----:B------:R-:W-:Y:S05]  /*1f010*/  BSYNC.RECONVERGENT B0 ;  /* 0x0000000000007941 */ /* 0x000fea0003800200 */
.L_x_58500:
        /* <DEDUP_REMOVED lines=23> */
.L_x_58507:
        /* <DEDUP_REMOVED lines=13> */
.L_x_58509:
[----:B------:R-:W-:Y:S05]  /*1f260*/  BSYNC.RECONVERGENT B1 ;  /* 0x0000000000017941 */ /* 0x000fea0003800200 */
.L_x_58508:
        /* <DEDUP_REMOVED lines=61> */
.L_x_58506:
[----:B------:R-:W-:Y:S05]  /*1f640*/  BSYNC.RECONVERGENT B0 ;  /* 0x0000000000007941 */ /* 0x000fea0003800200 */
.L_x_58505:
        /* <DEDUP_REMOVED lines=23> */
.L_x_58512:
        /* <DEDUP_REMOVED lines=13> */
.L_x_58514:
[----:B------:R-:W-:Y:S05]  /*1f890*/  BSYNC.RECONVERGENT B1 ;  /* 0x0000000000017941 */ /* 0x000fea0003800200 */
.L_x_58513:
        /* <DEDUP_REMOVED lines=61> */
.L_x_58511:
[----:B------:R-:W-:Y:S05]  /*1fc70*/  BSYNC.RECONVERGENT B0 ;  /* 0x0000000000007941 */ /* 0x000fea0003800200 */
.L_x_58510:
        /* <DEDUP_REMOVED lines=23> */
.L_x_58517:
        /* <DEDUP_REMOVED lines=13> */
.L_x_58519:
[----:B------:R-:W-:Y:S05]  /*1fec0*/  BSYNC.RECONVERGENT B1 ;  /* 0x0000000000017941 */ /* 0x000fea0003800200 */
.L_x_58518:
        /* <DEDUP_REMOVED lines=61> */
.L_x_58516:
[----:B------:R-:W-:Y:S05]  /*202a0*/  BSYNC.RECONVERGENT B0 ;  /* 0x0000000000007941 */ /* 0x000fea0003800200 */
.L_x_58515:
        /* <DEDUP_REMOVED lines=23> */
.L_x_58522:
        /* <DEDUP_REMOVED lines=15> */
.L_x_58524:
[----:B------:R-:W-:Y:S05]  /*20510*/  BSYNC.RECONVERGENT B1 ;  /* 0x0000000000017941 */ /* 0x000fea0003800200 */
.L_x_58523:
        /* <DEDUP_REMOVED lines=61> */
.L_x_58521:
[----:B------:R-:W-:Y:S05]  /*208f0*/  BSYNC.RECONVERGENT B0 ;  /* 0x0000000000007941 */ /* 0x000fea0003800200 */
.L_x_58520:
        /* <DEDUP_REMOVED lines=10> */
.L_x_58484:
        /* <DEDUP_REMOVED lines=43> */
.L_x_58528:
        /* <DEDUP_REMOVED lines=13> */
.L_x_58530:
[----:B------:R-:W-:Y:S05]  /*20d20*/  BSYNC.RECONVERGENT B1 ;  /* 0x0000000000017941 */ /* 0x000fea0003800200 */
.L_x_58529:
        /* <DEDUP_REMOVED lines=61> */
.L_x_58527:
[----:B------:R-:W-:Y:S05]  /*21100*/  BSYNC.RECONVERGENT B0 ;  /* 0x0000000000007941 */ /* 0x000fea0003800200 */
.L_x_58526:
        /* <DEDUP_REMOVED lines=24> */
.L_x_58533:
        /* <DEDUP_REMOVED lines=13> */
.L_x_58535:
[----:B------:R-:W-:Y:S05]  /*21360*/  BSYNC.RECONVERGENT B1 ;  /* 0x0000000000017941 */ /* 0x000fea0003800200 */
.L_x_58534:
        /* <DEDUP_REMOVED lines=61> */
.L_x_58532:
[----:B------:R-:W-:Y:S05]  /*21740*/  BSYNC.RECONVERGENT B0 ;  /* 0x0000000000007941 */ /* 0x000fea0003800200 */
.L_x_58531:
        /* <DEDUP_REMOVED lines=24> */
.L_x_58538:
        /* <DEDUP_REMOVED lines=13> */
.L_x_58540:
[----:B------:R-:W-:Y:S05]  /*219a0*/  BSYNC.RECONVERGENT B1 ;  /* 0x0000000000017941 */ /* 0x000fea0003800200 */
.L_x_58539:
        /* <DEDUP_REMOVED lines=61> */
.L_x_58537:
[----:B------:R-:W-:Y:S05]  /*21d80*/  BSYNC.RECONVERGENT B0 ;  /* 0x0000000000007941 */ /* 0x000fea0003800200 */
.L_x_58536:
        /* <DEDUP_REMOVED lines=23> */
.L_x_58543:
        /* <DEDUP_REMOVED lines=13> */
.L_x_58545:
[----:B------:R-:W-:Y:S05]  /*21fd0*/  BSYNC.RECONVERGENT B1 ;  /* 0x0000000000017941 */ /* 0x000fea0003800200 */
.L_x_58544:
        /* <DEDUP_REMOVED lines=61> */
.L_x_58542:
[----:B------:R-:W-:Y:S05]  /*223b0*/  BSYNC.RECONVERGENT B0 ;  /* 0x0000000000007941 */ /* 0x000fea0003800200 */
.L_x_58541:
        /* <DEDUP_REMOVED lines=23> */
.L_x_58548:
        /* <DEDUP_REMOVED lines=13> */
.L_x_58550:
[----:B------:R-:W-:Y:S05]  /*22600*/  BSYNC.RECONVERGENT B1 ;  /* 0x0000000000017941 */ /* 0x000fea0003800200 */
.L_x_58549:
        /* <DEDUP_REMOVED lines=61> */
.L_x_58547:
[----:B------:R-:W-:Y:S05]  /*229e0*/  BSYNC.RECONVERGENT B0 ;  /* 0x0000000000007941 */ /* 0x000fea0003800200 */
.L_x_58546:
        /* <DEDUP_REMOVED lines=23> */
.L_x_58553:
        /* <DEDUP_REMOVED lines=13> */
.L_x_58555:
[----:B------:R-:W-:Y:S05]  /*22c30*/  BSYNC.RECONVERGENT B1 ;  /* 0x0000000000017941 */ /* 0x000fea0003800200 */
.L_x_58554:
        /* <DEDUP_REMOVED lines=61> */
.L_x_58552:
[----:B------:R-:W-:Y:S05]  /*23010*/  BSYNC.RECONVERGENT B0 ;  /* 0x0000000000007941 */ /* 0x000fea0003800200 */
.L_x_58551:
        /* <DEDUP_REMOVED lines=23> */
.L_x_58558:
        /* <DEDUP_REMOVED lines=13> */
.L_x_58560:
[----:B------:R-:W-:Y:S05]  /*23260*/  BSYNC.RECONVERGENT B1 ;  /* 0x0000000000017941 */ /* 0x000fea0003800200 */
.L_x_58559:
        /* <DEDUP_REMOVED lines=61> */
.L_x_58557:
[----:B------:R-:W-:Y:S05]  /*23640*/  BSYNC.RECONVERGENT B0 ;  /* 0x0000000000007941 */ /* 0x000fea0003800200 */
.L_x_58556:
        /* <DEDUP_REMOVED lines=23> */
.L_x_58563:
        /* <DEDUP_REMOVED lines=15> */
.L_x_58565:
[----:B------:R-:W-:Y:S05]  /*238b0*/  BSYNC.RECONVERGENT B1 ;  /* 0x0000000000017941 */ /* 0x000fea0003800200 */
.L_x_58564:
        /* <DEDUP_REMOVED lines=61> */
.L_x_58562:
[----:B------:R-:W-:Y:S05]  /*23c90*/  BSYNC.RECONVERGENT B0 ;  /* 0x0000000000007941 */ /* 0x000fea0003800200 */
.L_x_58561:
        /* <DEDUP_REMOVED lines=11> */
.L_x_58525:
        /* <DEDUP_REMOVED lines=16> */
.L_x_58569:
        /* <DEDUP_REMOVED lines=13> */
.L_x_58571:
[----:B------:R-:W-:Y:S05]  /*23f20*/  BSYNC.RECONVERGENT B1 ;  /* 0x0000000000017941 */ /* 0x000fea0003800200 */
.L_x_58570:
        /* <DEDUP_REMOVED lines=61> */
.L_x_58568:
[----:B------:R-:W-:Y:S05]  /*24300*/  BSYNC.RECONVERGENT B0 ;  /* 0x0000000000007941 */ /* 0x000fea0003800200 */
.L_x_58567:
        /* <DEDUP_REMOVED lines=24> */
.L_x_58574:
        /* <DEDUP_REMOVED lines=13> */
.L_x_58576:
[----:B------:R-:W-:Y:S05]  /*24560*/  BSYNC.RECONVERGENT B1 ;  /* 0x0000000000017941 */ /* 0x000fea0003800200 */
.L_x_58575:
        /* <DEDUP_REMOVED lines=61> */
.L_x_58573:
[----:B------:R-:W-:Y:S05]  /*24940*/  BSYNC.RECONVERGENT B0 ;  /* 0x0000000000007941 */ /* 0x000fea0003800200 */
.L_x_58572:
        /* <DEDUP_REMOVED lines=24> */
.L_x_58579:
        /* <DEDUP_REMOVED lines=13> */
.L_x_58581:
[----:B------:R-:W-:Y:S05]  /*24ba0*/  BSYNC.RECONVERGENT B1 ;  /* 0x0000000000017941 */ /* 0x000fea0003800200 */
.L_x_58580:
        /* <DEDUP_REMOVED lines=61> */
.L_x_58578:
[----:B------:R-:W-:Y:S05]  /*24f80*/  BSYNC.RECONVERGENT B0 ;  /* 0x0000000000007941 */ /* 0x000fea0003800200 */
.L_x_58577:
        /* <DEDUP_REMOVED lines=23> */
.L_x_58584:
        /* <DEDUP_REMOVED lines=13> */
.L_x_58586:
[----:B------:R-:W-:Y:S05]  /*251d0*/  BSYNC.RECONVERGENT B1 ;  /* 0x0000000000017941 */ /* 0x000fea0003800200 */
.L_x_58585:
        /* <DEDUP_REMOVED lines=61> */
.L_x_58583:
[----:B------:R-:W-:Y:S05]  /*255b0*/  BSYNC.RECONVERGENT B0 ;  /* 0x0000000000007941 */ /* 0x000fea0003800200 */
.L_x_58582:
        /* <DEDUP_REMOVED lines=23> */
.L_x_58589:
        /* <DEDUP_REMOVED lines=13> */
.L_x_58591:
[----:B------:R-:W-:Y:S05]  /*25800*/  BSYNC.RECONVERGENT B1 ;  /* 0x0000000000017941 */ /* 0x000fea0003800200 */
.L_x_58590:
        /* <DEDUP_REMOVED lines=61> */
.L_x_58588:
[----:B------:R-:W-:Y:S05]  /*25be0*/  BSYNC.RECONVERGENT B0 ;  /* 0x0000000000007941 */ /* 0x000fea0003800200 */
.L_x_58587:
        /* <DEDUP_REMOVED lines=23> */
.L_x_58594:
        /* <DEDUP_REMOVED lines=13> */
.L_x_58596:
[----:B------:R-:W-:Y:S05]  /*25e30*/  BSYNC.RECONVERGENT B1 ;  /* 0x0000000000017941 */ /* 0x000fea0003800200 */
.L_x_58595:
        /* <DEDUP_REMOVED lines=61> */
.L_x_58593:
[----:B------:R-:W-:Y:S05]  /*26210*/  BSYNC.RECONVERGENT B0 ;  /* 0x0000000000007941 */ /* 0x000fea0003800200 */
.L_x_58592:
        /* <DEDUP_REMOVED lines=23> */
.L_x_58599:
        /* <DEDUP_REMOVED lines=13> */
.L_x_58601:
[----:B------:R-:W-:Y:S05]  /*26460*/  BSYNC.RECONVERGENT B1 ;  /* 0x0000000000017941 */ /* 0x000fea0003800200 */
.L_x_58600:
        /* <DEDUP_REMOVED lines=61> */
.L_x_58598:
[----:B------:R-:W-:Y:S05]  /*26840*/  BSYNC.RECONVERGENT B0 ;  /* 0x0000000000007941 */ /* 0x000fea0003800200 */
.L_x_58597:
        /* <DEDUP_REMOVED lines=23> */
.L_x_58604:
        /* <DEDUP_REMOVED lines=15> */
.L_x_58606:
[----:B------:R-:W-:Y:S05]  /*26ab0*/  BSYNC.RECONVERGENT B1 ;  /* 0x0000000000017941 */ /* 0x000fea0003800200 */
.L_x_58605:
        /* <DEDUP_REMOVED lines=61> */
.L_x_58603:
[----:B------:R-:W-:Y:S05]  /*26e90*/  BSYNC.RECONVERGENT B0 ;  /* 0x0000000000007941 */ /* 0x000fea0003800200 */
.L_x_58602:
        /* <DEDUP_REMOVED lines=10> */
.L_x_58566:
[----:B------:R-:W-:Y:S01]  /*26f40*/  SEL R16, RZ, 0x10000, !P5 ;  /* 0x00010000ff107807 */ /* 0x000fe20006800000 */
[----:B------:R-:W-:Y:S01]  /*26f50*/  IMAD.WIDE.U32 R20, R221, 0x8, R236 ;  /* 0x00000008dd147825 */ /* 0x000fe200078e00ec */
[----:B------:R-:W-:Y:S02]  /*26f60*/  ISETP.NE.AND P5, PT, R12, RZ, PT ;  /* 0x000000ff0c00720c */ /* 0x000fe40003fa5270 */
[----:B------:R-:W0:Y:S01]  /*26f70*/  @P0 LDC.64 R12, c[0x0][0x3a0] ;  /* 0x0000e800ff0c0b82 */ /* 0x000e220000000a00 */
[----:B------:R-:W-:Y:S02]  /*26f80*/  SEL R14, RZ, 0x1000000, !P2 ;  /* 0x01000000ff0e7807 */ /* 0x000fe40005000000 */
[----:B------:R-:W-:Y:S02]  /*26f90*/  SEL R10, RZ, 0x10000, !P1 ;  /* 0x00010000ff0a7807 */ /* 0x000fe40004800000 */
[----:B------:R-:W-:Y:S02]  /*26fa0*/  SEL R11, RZ, 0x100, !P5 ;  /* 0x00000100ff0b7807 */ /* 0x000fe40006800000 */
[----:B------:R-:W-:-:S02]  /*26fb0*/  SEL R15, RZ, 0x1000000, !P6 ;  /* 0x01000000ff0f7807 */ /* 0x000fc40007000000 */
[----:B------:R-:W-:Y:S02]  /*26fc0*/  SEL R25, RZ, 0x100, !P4 ;  /* 0x00000100ff197807 */ /* 0x000fe40006000000 */
[----:B------:R-:W-:Y:S02]  /*26fd0*/  ISETP.NE.AND P6, PT, R19, RZ, PT ;  /* 0x000000ff1300720c */ /* 0x000fe40003fc5270 */
[----:B------:R-:W-:Y:S01]  /*26fe0*/  LOP3.LUT R11, R11, R14, R10, 0xfe, !PT ;  /* 0x0000000e0b0b7212 */ /* 0x000fe200078efe0a */
[----:B------:R-:W-:Y:S01]  /*26ff0*/  VIADD R10, R225, 0xc0 ;  /* 0x000000c0e10a7836 */ /* 0x000fe20000000000 */
[----:B------:R-:W-:Y:S01]  /*27000*/  LOP3.LUT R25, R25, R15, R16, 0xfe, !PT ;  /* 0x0000000f19197212 */ /* 0x000fe200078efe10 */
[----:B------:R-:W-:Y:S01]  /*27010*/  IMAD.WIDE.U32 R16, R221, 0x20, R238 ;  /* 0x00000020dd107825 */ /* 0x000fe200078e00ee */
[----:B------:R-:W-:Y:S02]  /*27020*/  SEL R24, RZ, 0x1, !P3 ;  /* 0x00000001ff187807 */ /* 0x000fe40005800000 */
[----:B------:R-:W-:-:S02]  /*27030*/  SEL R14, RZ, 0x1, !P6 ;  /* 0x00000001ff0e7807 */ /* 0x000fc40007000000 */
[----:B------:R-:W-:Y:S01]  /*27040*/  LOP3.LUT R25, R25, R24, RZ, 0xfc, !PT ;  /* 0x0000001819197212 */ /* 0x000fe200078efcff */
[----:B------:R1:W-:Y:S01]  /*27050*/  STG.E.128 desc[UR6][R16.64], R44 ;  /* 0x0000002c10007986 */ /* 0x0003e2000c101d06 */
[----:B------:R-:W-:Y:S01]  /*27060*/  LOP3.LUT R24, R11, R14, RZ, 0xfc, !PT ;  /* 0x0000000e0b187212 */ /* 0x000fe200078efcff */
[C---:B0-----:R-:W-:Y:S02]  /*27070*/  @P0 IMAD.WIDE.U32 R22, R10.reuse, 0x20, R12 ;  /* 0x000000200a160825 */ /* 0x041fe400078e000c */
[----:B------:R1:W-:Y:S02]  /*27080*/  STG.E.128 desc[UR6][R16.64+0x10], R40 ;  /* 0x0000102810007986 */ /* 0x0003e4000c101d06 */
[----:B------:R-:W-:Y:S02]  /*27090*/  IMAD.WIDE.U32 R12, R10, 0x10, R216 ;  /* 0x000000100a0c7825 */ /* 0x000fe400078e00d8 */
[----:B------:R1:W-:Y:S04]  /*270a0*/  STG.E.64 desc[UR6][R20.64], R24 ;  /* 0x0000001814007986 */ /* 0x0003e8000c101b06 */
[----:B------:R1:W5:Y:S04]  /*270b0*/  @P0 LDG.E.128 R92, desc[UR6][R22.64] ;  /* 0x00000006165c0981 */ /* 0x000368000c1e1d00 */
[----:B------:R1:W5:Y:S04]  /*270c0*/  @P0 LDG.E.128 R88, desc[UR6][R22.64+0x10] ;  /* 0x0000100616580981 */ /* 0x000368000c1e1d00 */
[----:B------:R-:W5:Y:S01]  /*270d0*/  LDG.E.128 R12, desc[UR6][R12.64] ;  /* 0x000000060c0c7981 */ /* 0x000f62000c1e1d00 */
        /* <DEDUP_REMOVED lines=17> */
.L_x_58610:
        /* <DEDUP_REMOVED lines=13> */
.L_x_58612:
[----:B------:R-:W-:Y:S05]  /*272c0*/  BSYNC.RECONVERGENT B1 ;  /* 0x0000000000017941 */ /* 0x000fea0003800200 */
.L_x_58611:
        /* <DEDUP_REMOVED lines=61> */
.L_x_58609:
[----:B------:R-:W-:Y:S05]  /*276a0*/  BSYNC.RECONVERGENT B0 ;  /* 0x0000000000007941 */ /* 0x000fea0003800200 */
.L_x_58608:
        /* <DEDUP_REMOVED lines=25> */
.L_x_58615:
        /* <DEDUP_REMOVED lines=13> */
.L_x_58617:
[----:B------:R-:W-:Y:S05]  /*27910*/  BSYNC.RECONVERGENT B1 ;  /* 0x0000000000017941 */ /* 0x000fea0003800200 */
.L_x_58616:
        /* <DEDUP_REMOVED lines=61> */
.L_x_58614:
[----:B------:R-:W-:Y:S05]  /*27cf0*/  BSYNC.RECONVERGENT B0 ;  /* 0x0000000000007941 */ /* 0x000fea0003800200 */
.L_x_58613:
        /* <DEDUP_REMOVED lines=25> */
.L_x_58620:
        /* <DEDUP_REMOVED lines=13> */
.L_x_58622:
[----:B------:R-:W-:Y:S05]  /*27f60*/  BSYNC.RECONVERGENT B1 ;  /* 0x0000000000017941 */ /* 0x000fea0003800200 */
.L_x_58621:
        /* <DEDUP_REMOVED lines=61> */
.L_x_58619:
[----:B------:R-:W-:Y:S05]  /*28340*/  BSYNC.RECONVERGENT B0 ;  /* 0x0000000000007941 */ /* 0x000fea0003800200 */
.L_x_58618:
        /* <DEDUP_REMOVED lines=23> */
.L_x_58625:
        /* <DEDUP_REMOVED lines=13> */
.L_x_58627:
[----:B------:R-:W-:Y:S05]  /*28590*/  BSYNC.RECONVERGENT B1 ;  /* 0x0000000000017941 */ /* 0x000fea0003800200 */
.L_x_58626:
        /* <DEDUP_REMOVED lines=61> */
.L_x_58624:
[----:B------:R-:W-:Y:S05]  /*28970*/  BSYNC.RECONVERGENT B0 ;  /* 0x0000000000007941 */ /* 0x000fea0003800200 */
.L_x_58623:
        /* <DEDUP_REMOVED lines=10> */
[----:B------:R-:W-:Y:S01]  /*28a20*/  FSEL R12, R13, RZ, !P2 ;  /* 0x000000ff0d0c7208 */ /* 0x000fe20005000000 */
[----:B------:R-:W-:Y:S01]  /*28a30*/  IMAD.MOV.U32 R13, RZ, RZ, 0x2 ;  /* 0x00000002ff0d7424 */ /* 0x000fe200078e00ff */
        /* <DEDUP_REMOVED lines=11> */
.L_x_58630:
        /* <DEDUP_REMOVED lines=13> */
.L_x_58632:
[----:B------:R-:W-:Y:S05]  /*28bc0*/  BSYNC.RECONVERGENT B1 ;  /* 0x0000000000017941 */ /* 0x000fea0003800200 */
.L_x_58631:
        /* <DEDUP_REMOVED lines=61> */
.L_x_58629:
[----:B------:R-:W-:Y:S05]  /*28fa0*/  BSYNC.RECONVERGENT B0 ;  /* 0x0000000000007941 */ /* 0x000fea0003800200 */
.L_x_58628:
        /* <DEDUP_REMOVED lines=23> */
.L_x_58635:
        /* <DEDUP_REMOVED lines=13> */
.L_x_58637:
[----:B------:R-:W-:Y:S05]  /*291f0*/  BSYNC.RECONVERGENT B1 ;  /* 0x0000000000017941 */ /* 0x000fea0003800200 */
.L_x_58636:
        /* <DEDUP_REMOVED lines=61> */
.L_x_58634:
[----:B------:R-:W-:Y:S05]  /*295d0*/  BSYNC.RECONVERGENT B0 ;  /* 0x0000000000007941 */ /* 0x000fea0003800200 */
.L_x_58633:
        /* <DEDUP_REMOVED lines=23> */
.L_x_58640:
        /* <DEDUP_REMOVED lines=13> */
.L_x_58642:
[----:B------:R-:W-:Y:S05]  /*29820*/  BSYNC.RECONVERGENT B1 ;  /* 0x0000000000017941 */ /* 0x000fea0003800200 */
.L_x_58641:
        /* <DEDUP_REMOVED lines=61> */
.L_x_58639:
[----:B------:R-:W-:Y:S05]  /*29c00*/  BSYNC.RECONVERGENT B0 ;  /* 0x0000000000007941 */ /* 0x000fea0003800200 */
.L_x_58638:
        /* <DEDUP_REMOVED lines=23> */
.L_x_58645:
        /* <DEDUP_REMOVED lines=15> */
.L_x_58647:
[----:B------:R-:W-:Y:S05]  /*29e70*/  BSYNC.RECONVERGENT B1 ;  /* 0x0000000000017941 */ /* 0x000fea0003800200 */
.L_x_58646:
        /* <DEDUP_REMOVED lines=61> */
.L_x_58644:
[----:B------:R-:W-:Y:S05]  /*2a250*/  BSYNC.RECONVERGENT B0 ;  /* 0x0000000000007941 */ /* 0x000fea0003800200 */
.L_x_58643:
        /* <DEDUP_REMOVED lines=11> */
.L_x_58607:
[----:B------:R-:W-:Y:S01]  /*2a310*/  ISETP.NE.AND P1, PT, R26, 0x1, PT ;  /* 0x000000011a00780c */ /* 0x000fe20003f25270 */
[----:B------:R-:W-:Y:S01]  /*2a320*/  BSSY.RECONVERGENT B0, `(.L_x_58649) ;  /* 0x000005a000007945 */ /* 0x000fe20003800200 */
[----:B------:R-:W-:Y:S01]  /*2a330*/  IMAD.MOV.U32 R19, RZ, RZ, 0x2 ;  /* 0x00000002ff137424 */ /* 0x000fe200078e00ff */
[----:B------:R-:W-:Y:S01]  /*2a340*/  MOV R11, R8 ;  /* 0x00000008000b7202 */ /* 0x000fe20000000f00 */
[----:B-1----:R-:W-:-:S09]  /*2a350*/  IMAD.MOV.U32 R16, RZ, RZ, R18 ;  /* 0x000000ffff107224 */ /* 0x002fd200078e0012 */
        /* <DEDUP_REMOVED lines=11> */
.L_x_58651:
        /* <DEDUP_REMOVED lines=13> */
.L_x_58653:
[----:B------:R-:W-:Y:S05]  /*2a4e0*/  BSYNC.RECONVERGENT B1 ;  /* 0x0000000000017941 */ /* 0x000fea0003800200 */
.L_x_58652:
        /* <DEDUP_REMOVED lines=61> */
.L_x_58650:
[----:B------:R-:W-:Y:S05]  /*2a8c0*/  BSYNC.RECONVERGENT B0 ;  /* 0x0000000000007941 */ /* 0x000fea0003800200 */
.L_x_58649:
        /* <DEDUP_REMOVED lines=10> */
[----:B------:R-:W-:Y:S02]  /*2a970*/  FSEL R36, R11, RZ, !P1 ;  /* 0x000000ff0b247208 */ /* 0x000fe40004800000 */
[----:B------:R-:W-:Y:S02]  /*2a980*/  PLOP3.LUT P1, PT, P1, PT, PT, 0x8, 0x80 ;  /* 0x000000000080781c */ /* 0x000fe40000f2e170 */
[----:B------:R-:W-:Y:S01]  /*2a990*/  MOV R11, R8 ;  /* 0x00000008000b7202 */ /* 0x000fe20000000f00 */
        /* <DEDUP_REMOVED lines=12> */
.L_x_58656:
        /* <DEDUP_REMOVED lines=13> */
.L_x_58658:
[----:B------:R-:W-:Y:S05]  /*2ab30*/  BSYNC.RECONVERGENT B1 ;  /* 0x0000000000017941 */ /* 0x000fea0003800200 */
.L_x_58657:
        /* <DEDUP_REMOVED lines=61> */
.L_x_58655:
[----:B------:R-:W-:Y:S05]  /*2af10*/  BSYNC.RECONVERGENT B0 ;  /* 0x0000000000007941 */ /* 0x000fea0003800200 */
.L_x_58654:
        /* <DEDUP_REMOVED lines=10> */
[----:B------:R-:W-:-:S03]  /*2afc0*/  HFMA2 R18, -RZ, RZ, 0, 1.1920928955078125e-07 ;  /* 0x00000002ff127431 */ /* 0x000fc600000001ff */
[----:B------:R-:W-:Y:S01]  /*2afd0*/  FSEL R37, R11, RZ, !P1 ;  /* 0x000000ff0b257208 */ /* 0x000fe20004800000 */
[----:B------:R-:W-:Y:S01]  /*2afe0*/  IMAD.MOV.U32 R11, RZ, RZ, R8 ;  /* 0x000000ffff0b7224 */ /* 0x000fe200078e0008 */
        /* <DEDUP_REMOVED lines=12> */
.L_x_58661:
        /* <DEDUP_REMOVED lines=13> */
.L_x_58663:
[----:B------:R-:W-:Y:S05]  /*2b180*/  BSYNC.RECONVERGENT B1 ;  /* 0x0000000000017941 */ /* 0x000fea0003800200 */
.L_x_58662:
        /* <DEDUP_REMOVED lines=61> */
.L_x_58660:
[----:B------:R-:W-:Y:S05]  /*2b560*/  BSYNC.RECONVERGENT B0 ;  /* 0x0000000000007941 */ /* 0x000fea0003800200 */
.L_x_58659:
        /* <DEDUP_REMOVED lines=23> */
.L_x_58666:
        /* <DEDUP_REMOVED lines=13> */
.L_x_58668:
[----:B------:R-:W-:Y:S05]  /*2b7b0*/  BSYNC.RECONVERGENT B1 ;  /* 0x0000000000017941 */ /* 0x000fea0003800200 */
.L_x_58667:
        /* <DEDUP_REMOVED lines=61> */
.L_x_58665:
[----:B------:R-:W-:Y:S05]  /*2bb90*/  BSYNC.RECONVERGENT B0 ;  /* 0x0000000000007941 */ /* 0x000fea0003800200 */
.L_x_58664:
        /* <DEDUP_REMOVED lines=23> */
.L_x_58671:
        /* <DEDUP_REMOVED lines=13> */
.L_x_58673:
[----:B------:R-:W-:Y:S05]  /*2bde0*/  BSYNC.RECONVERGENT B1 ;  /* 0x0000000000017941 */ /* 0x000fea0003800200 */
.L_x_58672:
        /* <DEDUP_REMOVED lines=61> */
.L_x_58670:
[----:B------:R-:W-:Y:S05]  /*2c1c0*/  BSYNC.RECONVERGENT B0 ;  /* 0x0000000000007941 */ /* 0x000fea0003800200 */
.L_x_58669:
        /* <DEDUP_REMOVED lines=23> */
.L_x_58676:
        /* <DEDUP_REMOVED lines=13> */
.L_x_58678:
[----:B------:R-:W-:Y:S05]  /*2c410*/  BSYNC.RECONVERGENT B1 ;  /* 0x0000000000017941 */ /* 0x000fea0003800200 */
.L_x_58677:
        /* <DEDUP_REMOVED lines=61> */
.L_x_58675:
[----:B------:R-:W-:Y:S05]  /*2c7f0*/  BSYNC.RECONVERGENT B0 ;  /* 0x0000000000007941 */ /* 0x000fea0003800200 */
.L_x_58674:
        /* <DEDUP_REMOVED lines=23> */
.L_x_58681:
        /* <DEDUP_REMOVED lines=13> */
.L_x_58683:
[----:B------:R-:W-:Y:S05]  /*2ca40*/  BSYNC.RECONVERGENT B1 ;  /* 0x0000000000017941 */ /* 0x000fea0003800200 */
.L_x_58682:
        /* <DEDUP_REMOVED lines=61> */
.L_x_58680:
[----:B------:R-:W-:Y:S05]  /*2ce20*/  BSYNC.RECONVERGENT B0 ;  /* 0x0000000000007941 */ /* 0x000fea0003800200 */
.L_x_58679:
        /* <DEDUP_REMOVED lines=23> */
.L_x_58686:
        /* <DEDUP_REMOVED lines=15> */
.L_x_58688:
[----:B------:R-:W-:Y:S05]  /*2d090*/  BSYNC.RECONVERGENT B1 ;  /* 0x0000000000017941 */ /* 0x000fea0003800200 */
.L_x_58687:
        /* <DEDUP_REMOVED lines=61> */
.L_x_58685:
[----:B------:R-:W-:Y:S05]  /*2d470*/  BSYNC.RECONVERGENT B0 ;  /* 0x0000000000007941 */ /* 0x000fea0003800200 */
.L_x_58684:
        /* <DEDUP_REMOVED lines=10> */
.L_x_58648:
[----:B------:R-:W0:Y:S01]  /*2d520*/  @P0 LDC.64 R12, c[0x0][0x3a0] ;  /* 0x0000e800ff0c0b82 */ /* 0x000e220000000a00 */
[----:B------:R-:W-:Y:S01]  /*2d530*/  SEL R18, RZ, 0x10000, !P5 ;  /* 0x00010000ff127807 */ /* 0x000fe20006800000 */
[C---:B------:R-:W-:Y:S01]  /*2d540*/  IMAD.WIDE.U32 R20, R10.reuse, 0x20, R238 ;  /* 0x000000200a147825 */ /* 0x040fe200078e00ee */
[----:B------:R-:W-:Y:S02]  /*2d550*/  LOP3.LUT P5, RZ, R7, 0x2, RZ, 0xc0, !PT ;  /* 0x0000000207ff7812 */ /* 0x000fe400078ac0ff */
        /* <DEDUP_REMOVED lines=8> */
[----:B------:R-:W-:Y:S02]  /*2d5e0*/  LOP3.LUT P6, RZ, R7, 0x4, RZ, 0xc0, !PT ;  /* 0x0000000407ff7812 */ /* 0x000fe400078cc0ff */
[----:B------:R-:W-:Y:S02]  /*2d5f0*/  LOP3.LUT R14, R14, R15, R11, 0xfe, !PT ;  /* 0x0000000f0e0e7212 */ /* 0x000fe400078efe0b */
[----:B------:R-:W-:Y:S02]  /*2d600*/  LOP3.LUT R19, R19, R17, R18, 0xfe, !PT ;  /* 0x0000001113137212 */ /* 0x000fe400078efe12 */
[----:B------:R-:W-:Y:S02]  /*2d610*/  IADD3 R11, PT, PT, R225, 0xe0, RZ ;  /* 0x000000e0e10b7810 */ /* 0x000fe40007ffe0ff */
[----:B------:R-:W-:Y:S02]  /*2d620*/  SEL R18, RZ, 0x1, !P3 ;  /* 0x00000001ff127807 */ /* 0x000fe40005800000 */
[----:B------:R-:W-:Y:S01]  /*2d630*/  SEL R15, RZ, 0x1, !P6 ;  /* 0x00000001ff0f7807 */ /* 0x000fe20007000000 */
[----:B0-----:R-:W-:Y:S01]  /*2d640*/  @P0 IMAD.WIDE.U32 R24, R11, 0x20, R12 ;  /* 0x000000200b180825 */ /* 0x001fe200078e000c */
[----:B------:R-:W-:-:S02]  /*2d650*/  LOP3.LUT R19, R19, R18, RZ, 0xfc, !PT ;  /* 0x0000001213137212 */ /* 0x000fc400078efcff */
[----:B------:R-:W-:Y:S01]  /*2d660*/  LOP3.LUT R18, R14, R15, RZ, 0xfc, !PT ;  /* 0x0000000f0e127212 */ /* 0x000fe200078efcff */
[----:B------:R-:W-:-:S04]  /*2d670*/  IMAD.WIDE.U32 R12, R11, 0x10, R216 ;  /* 0x000000100b0c7825 */ /* 0x000fc800078e00d8 */
        /* <DEDUP_REMOVED lines=21> */
.L_x_58692:
        /* <DEDUP_REMOVED lines=13> */
.L_x_58694:
[----:B------:R-:W-:Y:S05]  /*2d8a0*/  BSYNC.RECONVERGENT B1 ;  /* 0x0000000000017941 */ /* 0x000fea0003800200 */
.L_x_58693:
        /* <DEDUP_REMOVED lines=60> */
.L_x_58691:
[----:B------:R-:W-:Y:S05]  /*2dc70*/  BSYNC.RECONVERGENT B0 ;  /* 0x0000000000007941 */ /* 0x000fea0003800200 */
.L_x_58690:
        /* <DEDUP_REMOVED lines=10> */
[----:B------:R-:W-:Y:S01]  /*2dd20*/  FSETP.GTU.FTZ.AND P1, PT, R16, R233, PT ;  /* 0x000000e91000720b */ /* 0x000fe20003f3c000 */
[----:B------:R-:W-:-:S03]  /*2dd30*/  IMAD.MOV.U32 R16, RZ, RZ, R8 ;  /* 0x000000ffff107224 */ /* 0x000fc600078e0008 */
        /* <DEDUP_REMOVED lines=13> */
.L_x_58697:
        /* <DEDUP_REMOVED lines=13> */
.L_x_58699:
[----:B------:R-:W-:Y:S05]  /*2dee0*/  BSYNC.RECONVERGENT B1 ;  /* 0x0000000000017941 */ /* 0x000fea0003800200 */
.L_x_58698:
        /* <DEDUP_REMOVED lines=61> */
.L_x_58696:
[----:B------:R-:W-:Y:S05]  /*2e2c0*/  BSYNC.RECONVERGENT B0 ;  /* 0x0000000000007941 */ /* 0x000fea0003800200 */
.L_x_58695:
        /* <DEDUP_REMOVED lines=25> */
.L_x_58702:
        /* <DEDUP_REMOVED lines=13> */
.L_x_58704:
[----:B------:R-:W-:Y:S05]  /*2e530*/  BSYNC.RECONVERGENT B1 ;  /* 0x0000000000017941 */ /* 0x000fea0003800200 */
.L_x_58703:
        /* <DEDUP_REMOVED lines=61> */
.L_x_58701:
[----:B------:R-:W-:Y:S05]  /*2e910*/  BSYNC.RECONVERGENT B0 ;  /* 0x0000000000007941 */ /* 0x000fea0003800200 */
.L_x_58700:
        /* <DEDUP_REMOVED lines=23> */
.L_x_58707:
        /* <DEDUP_REMOVED lines=13> */
.L_x_58709:
[----:B------:R-:W-:Y:S05]  /*2eb60*/  BSYNC.RECONVERGENT B1 ;  /* 0x0000000000017941 */ /* 0x000fea0003800200 */
.L_x_58708:
        /* <DEDUP_REMOVED lines=61> */
.L_x_58706:
[----:B------:R-:W-:Y:S05]  /*2ef40*/  BSYNC.RECONVERGENT B0 ;  /* 0x0000000000007941 */ /* 0x000fea0003800200 */
.L_x_58705:
        /* <DEDUP_REMOVED lines=23> */
.L_x_58712:
        /* <DEDUP_REMOVED lines=13> */
.L_x_58714:
[----:B------:R-:W-:Y:S05]  /*2f190*/  BSYNC.RECONVERGENT B1 ;  /* 0x0000000000017941 */ /* 0x000fea0003800200 */
.L_x_58713:
        /* <DEDUP_REMOVED lines=61> */
.L_x_58711:
[----:B------:R-:W-:Y:S05]  /*2f570*/  BSYNC.RECONVERGENT B0 ;  /* 0x0000000000007941 */ /* 0x000fea0003800200 */
.L_x_58710:
        /* <DEDUP_REMOVED lines=23> */
.L_x_58717:
        /* <DEDUP_REMOVED lines=13> */
.L_x_58719:
[----:B------:R-:W-:Y:S05]  /*2f7c0*/  BSYNC.RECONVERGENT B1 ;  /* 0x0000000000017941 */ /* 0x000fea0003800200 */
.L_x_58718:
        /* <DEDUP_REMOVED lines=61> */
.L_x_58716:
[----:B------:R-:W-:Y:S05]  /*2fba0*/  BSYNC.RECONVERGENT B0 ;  /* 0x0000000000007941 */ /* 0x000fea0003800200 */
.L_x_58715:
        /* <DEDUP_REMOVED lines=23> */
.L_x_58722:
        /* <DEDUP_REMOVED lines=13> */
.L_x_58724:
[----:B------:R-:W-:Y:S05]  /*2fdf0*/  BSYNC.RECONVERGENT B1 ;  /* 0x0000000000017941 */ /* 0x000fea0003800200 */
.L_x_58723:
        /* <DEDUP_REMOVED lines=61> */
.L_x_58721:
[----:B------:R-:W-:Y:S05]  /*301d0*/  BSYNC.RECONVERGENT B0 ;  /* 0x0000000000007941 */ /* 0x000fea0003800200 */
.L_x_58720:
        /* <DEDUP_REMOVED lines=23> */
.L_x_58727:
        /* <DEDUP_REMOVED lines=15> */
.L_x_58729:
[----:B------:R-:W-:Y:S05]  /*30440*/  BSYNC.RECONVERGENT B1 ;  /* 0x0000000000017941 */ /* 0x000fea0003800200 */
.L_x_58728:
        /* <DEDUP_REMOVED lines=61> */
.L_x_58726:
[----:B------:R-:W-:Y:S05]  /*30820*/  BSYNC.RECONVERGENT B0 ;  /* 0x0000000000007941 */ /* 0x000fea0003800200 */
.L_x_58725:
        /* <DEDUP_REMOVED lines=11> */
.L_x_58689:
        /* <DEDUP_REMOVED lines=16> */
.L_x_58733:
        /* <DEDUP_REMOVED lines=13> */
.L_x_58735:
[----:B------:R-:W-:Y:S05]  /*30ab0*/  BSYNC.RECONVERGENT B1 ;  /* 0x0000000000017941 */ /* 0x000fea0003800200 */
.L_x_58734:
        /* <DEDUP_REMOVED lines=60> */
.L_x_58732:
[----:B------:R-:W-:Y:S05]  /*30e80*/  BSYNC.RECONVERGENT B0 ;  /* 0x0000000000007941 */ /* 0x000fea0003800200 */
.L_x_58731:
        /* <DEDUP_REMOVED lines=9> */
[----:B------:R-:W-:Y:S01]  /*30f20*/  FSETP.GTU.FTZ.AND P1, PT, R16, R233, PT ;  /* 0x000000e91000720b */ /* 0x000fe20003f3c000 */
[----:B------:R-:W-:-:S03]  /*30f30*/  IMAD.MOV.U32 R16, RZ, RZ, R8 ;  /* 0x000000ffff107224 */ /* 0x000fc600078e0008 */
        /* <DEDUP_REMOVED lines=14> */
.L_x_58738:
        /* <DEDUP_REMOVED lines=13> */
.L_x_58740:
[----:B------:R-:W-:Y:S05]  /*310f0*/  BSYNC.RECONVERGENT B1 ;  /* 0x0000000000017941 */ /* 0x000fea0003800200 */
.L_x_58739:
        /* <DEDUP_REMOVED lines=61> */
.L_x_58737:
[----:B------:R-:W-:Y:S05]  /*314d0*/  BSYNC.RECONVERGENT B0 ;  /* 0x0000000000007941 */ /* 0x000fea0003800200 */
.L_x_58736:
        /* <DEDUP_REMOVED lines=25> */
.L_x_58743:
        /* <DEDUP_REMOVED lines=13> */
.L_x_58745:
[----:B------:R-:W-:Y:S05]  /*31740*/  BSYNC.RECONVERGENT B1 ;  /* 0x0000000000017941 */ /* 0x000fea0003800200 */
.L_x_58744:
        /* <DEDUP_REMOVED lines=61> */
.L_x_58742:
[----:B------:R-:W-:Y:S05]  /*31b20*/  BSYNC.RECONVERGENT B0 ;  /* 0x0000000000007941 */ /* 0x000fea0003800200 */
.L_x_58741:
        /* <DEDUP_REMOVED lines=23> */
.L_x_58748:
        /* <DEDUP_REMOVED lines=13> */
.L_x_58750:
[----:B------:R-:W-:Y:S05]  /*31d70*/  BSYNC.RECONVERGENT B1 ;  /* 0x0000000000017941 */ /* 0x000fea0003800200 */
.L_x_58749:
        /* <DEDUP_REMOVED lines=61> */
.L_x_58747:
[----:B------:R-:W-:Y:S05]  /*32150*/  BSYNC.RECONVERGENT B0 ;  /* 0x0000000000007941 */ /* 0x000fea0003800200 */
.L_x_58746:
        /* <DEDUP_REMOVED lines=23> */
.L_x_58753:
        /* <DEDUP_REMOVED lines=13> */
.L_x_58755:
[----:B------:R-:W-:Y:S05]  /*323a0*/  BSYNC.RECONVERGENT B1 ;  /* 0x0000000000017941 */ /* 0x000fea0003800200 */
.L_x_58754:
        /* <DEDUP_REMOVED lines=61> */
.L_x_58752:
[----:B------:R-:W-:Y:S05]  /*32780*/  BSYNC.RECONVERGENT B0 ;  /* 0x0000000000007941 */ /* 0x000fea0003800200 */
.L_x_58751:
        /* <DEDUP_REMOVED lines=23> */
.L_x_58758:
        /* <DEDUP_REMOVED lines=13> */
.L_x_58760:
[----:B------:R-:W-:Y:S05]  /*329d0*/  BSYNC.RECONVERGENT B1 ;  /* 0x0000000000017941 */ /* 0x000fea0003800200 */
.L_x_58759:
        /* <DEDUP_REMOVED lines=61> */
.L_x_58757:
[----:B------:R-:W-:Y:S05]  /*32db0*/  BSYNC.RECONVERGENT B0 ;  /* 0x0000000000007941 */ /* 0x000fea0003800200 */
.L_x_58756:
        /* <DEDUP_REMOVED lines=23> */
.L_x_58763:
        /* <DEDUP_REMOVED lines=13> */
.L_x_58765:
[----:B------:R-:W-:Y:S05]  /*33000*/  BSYNC.RECONVERGENT B1 ;  /* 0x0000000000017941 */ /* 0x000fea0003800200 */
.L_x_58764:
        /* <DEDUP_REMOVED lines=61> */
.L_x_58762:
[----:B------:R-:W-:Y:S05]  /*333e0*/  BSYNC.RECONVERGENT B0 ;  /* 0x0000000000007941 */ /* 0x000fea0003800200 */
.L_x_58761:
        /* <DEDUP_REMOVED lines=23> */
.L_x_58768:
        /* <DEDUP_REMOVED lines=15> */
.L_x_58770:
[----:B------:R-:W-:Y:S05]  /*33650*/  BSYNC.RECONVERGENT B1 ;  /* 0x0000000000017941 */ /* 0x000fea0003800200 */
.L_x_58769:
        /* <DEDUP_REMOVED lines=61> */
.L_x_58767:
[----:B------:R-:W-:Y:S05]  /*33a30*/  BSYNC.RECONVERGENT B0 ;  /* 0x0000000000007941 */ /* 0x000fea0003800200 */
.L_x_58766:
        /* <DEDUP_REMOVED lines=10> */
.L_x_58730:
[----:B------:R-:W0:Y:S01]  /*33ae0*/  @P0 LDC.64 R12, c[0x0][0x3a0] ;  /* 0x0000e800ff0c0b82 */ /* 0x000e220000000a00 */
[----:B------:R-:W-:Y:S01]  /*33af0*/  SEL R18, RZ, 0x10000, !P5 ;  /* 0x00010000ff127807 */ /* 0x000fe20006800000 */
[----:B------:R-:W-:Y:S01]  /*33b00*/  VIADD R226, R225, 0x100 ;  /* 0x00000100e1e27836 */ /* 0x000fe20000000000 */
[----:B------:R-:W-:Y:S01]  /*33b10*/  LOP3.LUT P5, RZ, R7, 0x2, RZ, 0xc0, !PT ;  /* 0x0000000207ff7812 */ /* 0x000fe200078ac0ff */
[----:B------:R-:W-:Y:S01]  /*33b20*/  IMAD.WIDE.U32 R20, R11, 0x20, R238 ;  /* 0x000000200b147825 */ /* 0x000fe200078e00ee */
[----:B------:R-:W-:Y:S02]  /*33b30*/  SEL R16, RZ, 0x1000000, !P2 ;  /* 0x01000000ff107807 */ /* 0x000fe40005000000 */
[----:B------:R-:W-:Y:S02]  /*33b40*/  SEL R15, RZ, 0x10000, !P1 ;  /* 0x00010000ff0f7807 */ /* 0x000fe40004800000 */
[----:B------:R-:W-:Y:S01]  /*33b50*/  SEL R14, RZ, 0x100, !P5 ;  /* 0x00000100ff0e7807 */ /* 0x000fe20006800000 */
[----:B------:R1:W-:Y:S01]  /*33b60*/  STG.E.128 desc[UR6][R20.64], R28 ;  /* 0x0000001c14007986 */ /* 0x0003e2000c101d06 */
[----:B------:R-:W-:-:S02]  /*33b70*/  SEL R19, RZ, 0x1000000, !P6 ;  /* 0x01000000ff137807 */ /* 0x000fc40007000000 */
[----:B------:R-:W-:Y:S01]  /*33b80*/  SEL R17, RZ, 0x100, !P4 ;  /* 0x00000100ff117807 */ /* 0x000fe20006000000 */
[----:B------:R1:W-:Y:S01]  /*33b90*/  STG.E.128 desc[UR6][R20.64+0x10], R24 ;  /* 0x0000101814007986 */ /* 0x0003e2000c101d06 */
[----:B------:R-:W-:Y:S02]  /*33ba0*/  LOP3.LUT P6, RZ, R7, 0x4, RZ, 0xc0, !PT ;  /* 0x0000000407ff7812 */ /* 0x000fe400078cc0ff */
[----:B------:R-:W-:Y:S02]  /*33bb0*/  LOP3.LUT R14, R14, R16, R15, 0xfe, !PT ;  /* 0x000000100e0e7212 */ /* 0x000fe400078efe0f */
[----:B------:R-:W-:Y:S01]  /*33bc0*/  LOP3.LUT R17, R17, R19, R18, 0xfe, !PT ;  /* 0x0000001311117212 */ /* 0x000fe200078efe12 */
[----:B------:R-:W-:Y:S01]  /*33bd0*/  IMAD.WIDE.U32 R18, R11, 0x8, R236 ;  /* 0x000000080b127825 */ /* 0x000fe200078e00ec */
        /* <DEDUP_REMOVED lines=27> */
.L_x_58774:
        /* <DEDUP_REMOVED lines=13> */
.L_x_58776:
[----:B------:R-:W-:Y:S05]  /*33e60*/  BSYNC.RECONVERGENT B1 ;  /* 0x0000000000017941 */ /* 0x000fea0003800200 */
.L_x_58775:
        /* <DEDUP_REMOVED lines=60> */
.L_x_58773:
[----:B------:R-:W-:Y:S05]  /*34230*/  BSYNC.RECONVERGENT B0 ;  /* 0x0000000000007941 */ /* 0x000fea0003800200 */
.L_x_58772:
        /* <DEDUP_REMOVED lines=25> */
.L_x_58779:
        /* <DEDUP_REMOVED lines=13> */
.L_x_58781:
[----:B------:R-:W-:Y:S05]  /*344a0*/  BSYNC.RECONVERGENT B1 ;  /* 0x0000000000017941 */ /* 0x000fea0003800200 */
.L_x_58780:
        /* <DEDUP_REMOVED lines=61> */
.L_x_58778:
[----:B------:R-:W-:Y:S05]  /*34880*/  BSYNC.RECONVERGENT B0 ;  /* 0x0000000000007941 */ /* 0x000fea0003800200 */
.L_x_58777:
        /* <DEDUP_REMOVED lines=25> */
.L_x_58784:
        /* <DEDUP_REMOVED lines=13> */
.L_x_58786:
[----:B------:R-:W-:Y:S05]  /*34af0*/  BSYNC.RECONVERGENT B1 ;  /* 0x0000000000017941 */ /* 0x000fea0003800200 */
.L_x_58785:
        /* <DEDUP_REMOVED lines=61> */
.L_x_58783:
[----:B------:R-:W-:Y:S05]  /*34ed0*/  BSYNC.RECONVERGENT B0 ;  /* 0x0000000000007941 */ /* 0x000fea0003800200 */
.L_x_58782:
        /* <DEDUP_REMOVED lines=23> */
.L_x_58789:
        /* <DEDUP_REMOVED lines=13> */
.L_x_58791:
[----:B------:R-:W-:Y:S05]  /*35120*/  BSYNC.RECONVERGENT B1 ;  /* 0x0000000000017941 */ /* 0x000fea0003800200 */
.L_x_58790:
        /* <DEDUP_REMOVED lines=61> */
.L_x_58788:
[----:B------:R-:W-:Y:S05]  /*35500*/  BSYNC.RECONVERGENT B0 ;  /* 0x0000000000007941 */ /* 0x000fea0003800200 */
.L_x_58787:
        /* <DEDUP_REMOVED lines=23> */
.L_x_58794:
        /* <DEDUP_REMOVED lines=13> */
.L_x_58796:
[----:B------:R-:W-:Y:S05]  /*35750*/  BSYNC.RECONVERGENT B1 ;  /* 0x0000000000017941 */ /* 0x000fea0003800200 */
.L_x_58795:
        /* <DEDUP_REMOVED lines=61> */
.L_x_58793:
[----:B------:R-:W-:Y:S05]  /*35b30*/  BSYNC.RECONVERGENT B0 ;  /* 0x0000000000007941 */ /* 0x000fea0003800200 */
.L_x_58792:
        /* <DEDUP_REMOVED lines=23> */
.L_x_58799:
        /* <DEDUP_REMOVED lines=13> */
.L_x_58801:
[----:B------:R-:W-:Y:S05]  /*35d80*/  BSYNC.RECONVERGENT B1 ;  /* 0x0000000000017941 */ /* 0x000fea0003800200 */
.L_x_58800:
        /* <DEDUP_REMOVED lines=61> */
.L_x_58798:
[----:B------:R-:W-:Y:S05]  /*36160*/  BSYNC.RECONVERGENT B0 ;  /* 0x0000000000007941 */ /* 0x000fea0003800200 */
.L_x_58797:
        /* <DEDUP_REMOVED lines=23> */
.L_x_58804:
        /* <DEDUP_REMOVED lines=13> */
.L_x_58806:
[----:B------:R-:W-:Y:S05]  /*363b0*/  BSYNC.RECONVERGENT B1 ;  /* 0x0000000000017941 */ /* 0x000fea0003800200 */
.L_x_58805:
        /* <DEDUP_REMOVED lines=61> */
.L_x_58803:
[----:B------:R-:W-:Y:S05]  /*36790*/  BSYNC.RECONVERGENT B0 ;  /* 0x0000000000007941 */ /* 0x000fea0003800200 */
.L_x_58802:
        /* <DEDUP_REMOVED lines=23> */
.L_x_58809:
        /* <DEDUP_REMOVED lines=15> */
.L_x_58811:
[----:B------:R-:W-:Y:S05]  /*36a00*/  BSYNC.RECONVERGENT B1 ;  /* 0x0000000000017941 */ /* 0x000fea0003800200 */
.L_x_58810:
        /* <DEDUP_REMOVED lines=61> */
.L_x_58808:
[----:B------:R-:W-:Y:S05]  /*36de0*/  BSYNC.RECONVERGENT B0 ;  /* 0x0000000000007941 */ /* 0x000fea0003800200 */
.L_x_58807:
        /* <DEDUP_REMOVED lines=11> */
.L_x_58771:
        /* <DEDUP_REMOVED lines=16> */
.L_x_58815:
        /* <DEDUP_REMOVED lines=13> */
.L_x_58817:
[----:B------:R-:W-:Y:S05]  /*37070*/  BSYNC.RECONVERGENT B1 ;  /* 0x0000000000017941 */ /* 0x000fea0003800200 */
.L_x_58816:
        /* <DEDUP_REMOVED lines=60> */
.L_x_58814:
[----:B------:R-:W-:Y:S05]  /*37440*/  BSYNC.RECONVERGENT B0 ;  /* 0x0000000000007941 */ /* 0x000fea0003800200 */
.L_x_58813:
        /* <DEDUP_REMOVED lines=25> */
.L_x_58820:
        /* <DEDUP_REMOVED lines=13> */
.L_x_58822:
[----:B------:R-:W-:Y:S05]  /*376b0*/  BSYNC.RECONVERGENT B1 ;  /* 0x0000000000017941 */ /* 0x000fea0003800200 */
.L_x_58821:
        /* <DEDUP_REMOVED lines=61> */
.L_x_58819:
[----:B------:R-:W-:Y:S05]  /*37a90*/  BSYNC.RECONVERGENT B0 ;  /* 0x0000000000007941 */ /* 0x000fea0003800200 */
.L_x_58818:
        /* <DEDUP_REMOVED lines=25> */
.L_x_58825:
        /* <DEDUP_REMOVED lines=13> */
.L_x_58827:
[----:B------:R-:W-:Y:S05]  /*37d00*/  BSYNC.RECONVERGENT B1 ;  /* 0x0000000000017941 */ /* 0x000fea0003800200 */
.L_x_58826:
        /* <DEDUP_REMOVED lines=61> */
.L_x_58824:
[----:B------:R-:W-:Y:S05]  /*380e0*/  BSYNC.RECONVERGENT B0 ;  /* 0x0000000000007941 */ /* 0x000fea0003800200 */
.L_x_58823:
        /* <DEDUP_REMOVED lines=23> */
.L_x_58830:
        /* <DEDUP_REMOVED lines=13> */
.L_x_58832:
[----:B------:R-:W-:Y:S05]  /*38330*/  BSYNC.RECONVERGENT B1 ;  /* 0x0000000000017941 */ /* 0x000fea0003800200 */
.L_x_58831:
        /* <DEDUP_REMOVED lines=61> */
.L_x_58829:
[----:B------:R-:W-:Y:S05]  /*38710*/  BSYNC.RECONVERGENT B0 ;  /* 0x0000000000007941 */ /* 0x000fea0003800200 */
.L_x_58828:
        /* <DEDUP_REMOVED lines=23> */
.L_x_58835:
        /* <DEDUP_REMOVED lines=13> */
.L_x_58837:
[----:B------:R-:W-:Y:S05]  /*38960*/  BSYNC.RECONVERGENT B1 ;  /* 0x0000000000017941 */ /* 0x000fea0003800200 */
.L_x_58836:
        /* <DEDUP_REMOVED lines=61> */
.L_x_58834:
[----:B------:R-:W-:Y:S05]  /*38d40*/  BSYNC.RECONVERGENT B0 ;  /* 0x0000000000007941 */ /* 0x000fea0003800200 */
.L_x_58833:
        /* <DEDUP_REMOVED lines=23> */
.L_x_58840:
        /* <DEDUP_REMOVED lines=13> */
.L_x_58842:
[----:B------:R-:W-:Y:S05]  /*38f90*/  BSYNC.RECONVERGENT B1 ;  /* 0x0000000000017941 */ /* 0x000fea0003800200 */
.L_x_58841:
        /* <DEDUP_REMOVED lines=61> */
.L_x_58839:
[----:B------:R-:W-:Y:S05]  /*39370*/  BSYNC.RECONVERGENT B0 ;  /* 0x0000000000007941 */ /* 0x000fea0003800200 */
.L_x_58838:
        /* <DEDUP_REMOVED lines=23> */
.L_x_58845:
        /* <DEDUP_REMOVED lines=13> */
.L_x_58847:
[----:B------:R-:W-:Y:S05]  /*395c0*/  BSYNC.RECONVERGENT B1 ;  /* 0x0000000000017941 */ /* 0x000fea0003800200 */
.L_x_58846:
        /* <DEDUP_REMOVED lines=61> */
.L_x_58844:
[----:B------:R-:W-:Y:S05]  /*399a0*/  BSYNC.RECONVERGENT B0 ;  /* 0x0000000000007941 */ /* 0x000fea0003800200 */
.L_x_58843:
        /* <DEDUP_REMOVED lines=23> */
.L_x_58850:
        /* <DEDUP_REMOVED lines=15> */
.L_x_58852:
[----:B------:R-:W-:Y:S05]  /*39c10*/  BSYNC.RECONVERGENT B1 ;  /* 0x0000000000017941 */ /* 0x000fea0003800200 */
.L_x_58851:
        /* <DEDUP_REMOVED lines=61> */
.L_x_58849:
[----:B------:R-:W-:Y:S05]  /*39ff0*/  BSYNC.RECONVERGENT B0 ;  /* 0x0000000000007941 */ /* 0x000fea0003800200 */
.L_x_58848:
        /* <DEDUP_REMOVED lines=10> */
.L_x_58812:
[----:B------:R-:W-:Y:S01]  /*3a0a0*/  SEL R12, RZ, 0x1000000, !P6 ;  /* 0x01000000ff0c7807 */ /* 0x000fe20007000000 */
[----:B------:R-:W-:Y:S01]  /*3a0b0*/  IMAD.WIDE.U32 R218, R226, 0x20, R238 ;  /* 0x00000020e2da7825 */ /* 0x000fe200078e00ee */
[----:B------:R-:W-:Y:S02]  /*3a0c0*/  SEL R13, RZ, 0x10000, !P5 ;  /* 0x00010000ff0d7807 */ /* 0x000fe40006800000 */
[----:B------:R-:W-:Y:S02]  /*3a0d0*/  SEL R228, RZ, 0x100, !P4 ;  /* 0x00000100ffe47807 */ /* 0x000fe40006000000 */
[----:B------:R-:W-:Y:S01]  /*3a0e0*/  LOP3.LUT P5, RZ, R7, 0x2, RZ, 0xc0, !PT ;  /* 0x0000000207ff7812 */ /* 0x000fe200078ac0ff */
[----:B------:R-:W-:Y:S01]  /*3a0f0*/  STG.E.128 desc[UR6][R218.64], R20 ;  /* 0x00000014da007986 */ /* 0x000fe2000c101d06 */
[----:B------:R-:W-:Y:S02]  /*3a100*/  LOP3.LUT R228, R228, R12, R13, 0xfe, !PT ;  /* 0x0000000ce4e47212 */ /* 0x000fe400078efe0d */
[----:B------:R-:W-:Y:S01]  /*3a110*/  SEL R12, RZ, 0x1000000, !P2 ;  /* 0x01000000ff0c7807 */ /* 0x000fe20005000000 */
[----:B------:R0:W-:Y:S01]  /*3a120*/  STG.E.128 desc[UR6][R218.64+0x10], R16 ;  /* 0x00001010da007986 */ /* 0x0001e2000c101d06 */
[----:B------:R-:W-:-:S02]  /*3a130*/  SEL R13, RZ, 0x10000, !P1 ;  /* 0x00010000ff0d7807 */ /* 0x000fc40004800000 */
[----:B------:R-:W-:Y:S02]  /*3a140*/  SEL R14, RZ, 0x100, !P5 ;  /* 0x00000100ff0e7807 */ /* 0x000fe40006800000 */
[----:B------:R-:W-:Y:S02]  /*3a150*/  LOP3.LUT P6, RZ, R7, 0x4, RZ, 0xc0, !PT ;  /* 0x0000000407ff7812 */ /* 0x000fe400078cc0ff */
[----:B------:R-:W-:Y:S02]  /*3a160*/  LOP3.LUT R14, R14, R12, R13, 0xfe, !PT ;  /* 0x0000000c0e0e7212 */ /* 0x000fe400078efe0d */
[----:B------:R-:W1:Y:S01]  /*3a170*/  @P0 LDC.64 R12, c[0x0][0x3a0] ;  /* 0x0000e800ff0c0b82 */ /* 0x000e620000000a00 */
[----:B------:R-:W-:Y:S02]  /*3a180*/  SEL R227, RZ, 0x1, !P6 ;  /* 0x00000001ffe37807 */ /* 0x000fe40007000000 */
[----:B------:R-:W-:Y:S02]  /*3a190*/  SEL R15, RZ, 0x1, !P3 ;  /* 0x00000001ff0f7807 */ /* 0x000fe40005800000 */
[----:B------:R-:W-:-:S02]  /*3a1a0*/  LOP3.LUT R14, R14, R227, RZ, 0xfc, !PT ;  /* 0x000000e30e0e7212 */ /* 0x000fc400078efcff */
[----:B------:R-:W-:Y:S02]  /*3a1b0*/  IADD3 R227, PT, PT, R225, 0x120, RZ ;  /* 0x00000120e1e37810 */ /* 0x000fe40007ffe0ff */
[----:B------:R-:W-:Y:S01]  /*3a1c0*/  LOP3.LUT R15, R228, R15, RZ, 0xfc, !PT ;  /* 0x0000000fe40f7212 */ /* 0x000fe200078efcff */
[----:B------:R-:W-:-:S04]  /*3a1d0*/  IMAD.WIDE.U32 R228, R226, 0x8, R236 ;  /* 0x00000008e2e47825 */ /* 0x000fc800078e00ec */
[C---:B------:R-:W-:Y:S01]  /*3a1e0*/  IMAD.WIDE.U32 R216, R227.reuse, 0x10, R216 ;  /* 0x00000010e3d87825 */ /* 0x040fe200078e00d8 */
[----:B------:R2:W-:Y:S05]  /*3a1f0*/  STG.E.64 desc[UR6][R228.64], R14 ;  /* 0x0000000ee4007986 */ /* 0x0005ea000c101b06 */
[----:B0-----:R-:W5:Y:S01]  /*3a200*/  LDG.E.128 R216, desc[UR6][R216.64] ;  /* 0x00000006d8d87981 */ /* 0x001f62000c1e1d00 */
[----:B-1----:R-:W-:-:S05]  /*3a210*/  @P0 IMAD.WIDE.U32 R12, R227, 0x20, R12 ;  /* 0x00000020e30c0825 */ /* 0x002fca00078e000c */
[----:B------:R2:W5:Y:S04]  /*3a220*/  @P0 LDG.E.128 R92, desc[UR6][R12.64] ;  /* 0x000000060c5c0981 */ /* 0x000568000c1e1d00 */
[----:B------:R2:W5:Y:S01]  /*3a230*/  @P0 LDG.E.128 R88, desc[UR6][R12.64+0x10] ;  /* 0x000010060c580981 */ /* 0x000562000c1e1d00 */
[----:B------:R-:W-:Y:S05]  /*3a240*/  @!P0 BRA `(.L_x_58853) ;  /* 0x00000030007c8947 */ /* 0x000fea0003800000 */
[----:B------:R-:W-:Y:S01]  /*3a250*/  ISETP.NE.AND P0, PT, R235, 0x1, PT ;  /* 0x00000001eb00780c */ /* 0x000fe20003f05270 */
[----:B------:R-:W-:Y:S01]  /*3a260*/  BSSY.RECONVERGENT B0, `(.L_x_58854) ;  /* 0x0000059000007945 */ /* 0x000fe20003800200 */
[----:B--2---:R-:W-:Y:S01]  /*3a270*/  IMAD.MOV.U32 R14, RZ, RZ, 0x2 ;  /* 0x00000002ff0e7424 */ /* 0x004fe200078e00ff */
        /* <DEDUP_REMOVED lines=13> */
.L_x_58856:
        /* <DEDUP_REMOVED lines=13> */
.L_x_58858:
[----:B------:R-:W-:Y:S05]  /*3a420*/  BSYNC.RECONVERGENT B1 ;  /* 0x0000000000017941 */ /* 0x000fea0003800200 */
.L_x_58857:
        /* <DEDUP_REMOVED lines=60> */
.L_x_58855:
[----:B------:R-:W-:Y:S05]  /*3a7f0*/  BSYNC.RECONVERGENT B0 ;  /* 0x0000000000007941 */ /* 0x000fea0003800200 */
.L_x_58854:
        /* <DEDUP_REMOVED lines=25> */
.L_x_58861:
        /* <DEDUP_REMOVED lines=13> */
.L_x_58863:
[----:B------:R-:W-:Y:S05]  /*3aa60*/  BSYNC.RECONVERGENT B1 ;  /* 0x0000000000017941 */ /* 0x000fea0003800200 */
.L_x_58862:
        /* <DEDUP_REMOVED lines=61> */
.L_x_58860:
[----:B------:R-:W-:Y:S05]  /*3ae40*/  BSYNC.RECONVERGENT B0 ;  /* 0x0000000000007941 */ /* 0x000fea0003800200 */
.L_x_58859:
        /* <DEDUP_REMOVED lines=11> */
[----:B------:R-:W-:Y:S01]  /*3af00*/  HADD2.F32 R13, -RZ, R96.H1_H1 ;  /* 0x30000060ff0d7230 */ /* 0x000fe20000004100 */
        /* <DEDUP_REMOVED lines=11> */
.L_x_58866:
        /* <DEDUP_REMOVED lines=13> */
.L_x_58868:
[----:B------:R-:W-:Y:S05]  /*3b090*/  BSYNC.RECONVERGENT B1 ;  /* 0x0000000000017941 */ /* 0x000fea0003800200 */
.L_x_58867:
        /* <DEDUP_REMOVED lines=61> */
.L_x_58865:
[----:B------:R-:W-:Y:S05]  /*3b470*/  BSYNC.RECONVERGENT B0 ;  /* 0x0000000000007941 */ /* 0x000fea0003800200 */
.L_x_58864:
        /* <DEDUP_REMOVED lines=23> */
.L_x_58871:
        /* <DEDUP_REMOVED lines=13> */
.L_x_58873:
[----:B------:R-:W-:Y:S05]  /*3b6c0*/  BSYNC.RECONVERGENT B1 ;  /* 0x0000000000017941 */ /* 0x000fea0003800200 */
.L_x_58872:
        /* <DEDUP_REMOVED lines=61> */
.L_x_58870:
[----:B------:R-:W-:Y:S05]  /*3baa0*/  BSYNC.RECONVERGENT B0 ;  /* 0x0000000000007941 */ /* 0x000fea0003800200 */
.L_x_58869:
        /* <DEDUP_REMOVED lines=23> */
.L_x_58876:
        /* <DEDUP_REMOVED lines=13> */
.L_x_58878:
[----:B------:R-:W-:Y:S05]  /*3bcf0*/  BSYNC.RECONVERGENT B1 ;  /* 0x0000000000017941 */ /* 0x000fea0003800200 */
.L_x_58877:
        /* <DEDUP_REMOVED lines=61> */
.L_x_58875:
[----:B------:R-:W-:Y:S05]  /*3c0d0*/  BSYNC.RECONVERGENT B0 ;  /* 0x0000000000007941 */ /* 0x000fea0003800200 */
.L_x_58874:
        /* <DEDUP_REMOVED lines=23> */
.L_x_58881:
        /* <DEDUP_REMOVED lines=13> */
.L_x_58883:
[----:B------:R-:W-:Y:S05]  /*3c320*/  BSYNC.RECONVERGENT B1 ;  /* 0x0000000000017941 */ /* 0x000fea0003800200 */
.L_x_58882:
        /* <DEDUP_REMOVED lines=61> */
.L_x_58880:
[----:B------:R-:W-:Y:S05]  /*3c700*/  BSYNC.RECONVERGENT B0 ;  /* 0x0000000000007941 */ /* 0x000fea0003800200 */
.L_x_58879:
        /* <DEDUP_REMOVED lines=8> */
[----:B------:R-:W-:-:S03]  /*3c790*/  IMAD.MOV.U32 R240, RZ, RZ, 0x2 ;  /* 0x00000002fff07424 */ /* 0x000fc600078e00ff */
        /* <DEDUP_REMOVED lines=14> */
.L_x_58886:
        /* <DEDUP_REMOVED lines=13> */
.L_x_58888:
[----:B------:R-:W-:Y:S05]  /*3c950*/  BSYNC.RECONVERGENT B1 ;  /* 0x0000000000017941 */ /* 0x000fea0003800200 */
.L_x_58887:
        /* <DEDUP_REMOVED lines=57> */
[----:B------:R-:W-:-:S03]  /*3ccf0*/  IMAD.WIDE.U32 R240, R4, -0x2daee0ad, RZ ;  /* 0xd2511f5304f07825 */ /* 0x000fc600078e00ff */
[----:B------:R-:W-:Y:S01]  /*3cd00*/  MOV R228, R240 ;  /* 0x000000f000e47202 */ /* 0x000fe20000000f00 */
[----:B------:R-:W-:Y:S01]  /*3cd10*/  IMAD.MOV.U32 R240, RZ, RZ, RZ ;  /* 0x000000fffff07224 */ /* 0x000fe200078e00ff */
[----:B------:R-:W-:-:S07]  /*3cd20*/  LOP3.LUT R4, R242, UR15, R241, 0x96, !PT ;  /* 0x0000000ff2047c12 */ /* 0x000fce000f8e96f1 */
.L_x_58885:
[----:B------:R-:W-:Y:S05]  /*3cd30*/  BSYNC.RECONVERGENT B0 ;  /* 0x0000000000007941 */ /* 0x000fea0003800200 */
.L_x_58884:
        /* <DEDUP_REMOVED lines=23> */
.L_x_58891:
        /* <DEDUP_REMOVED lines=15> */
.L_x_58893:
[----:B------:R-:W-:Y:S05]  /*3cfa0*/  BSYNC.RECONVERGENT B1 ;  /* 0x0000000000017941 */ /* 0x000fea0003800200 */
.L_x_58892:
        /* <DEDUP_REMOVED lines=61> */
.L_x_58890:
[----:B------:R-:W-:Y:S05]  /*3d380*/  BSYNC.RECONVERGENT B0 ;  /* 0x0000000000007941 */ /* 0x000fea0003800200 */
.L_x_58889:
[----:B------:R-:W-:Y:S01]  /*3d390*/  I2FP.F32.U32 R240, R235 ;  /* 0x000000eb00f07245 */ /* 0x000fe20000201000 */
[----:B------:R-:W-:-:S04]  /*3d3a0*/  HADD2.F32 R219, -RZ, R219.H1_H1 ;  /* 0x300000dbffdb7230 */ /* 0x000fc80000004100 */
        /* <DEDUP_REMOVED lines=8> */
[----:B------:R-:W-:Y:S08]  /*3d430*/  BRA `(.L_x_58894) ;  /* 0x0000003000787947 */ /* 0x000ff00003800000 */
.L_x_58853:
        /* <DEDUP_REMOVED lines=16> */
.L_x_58897:
        /* <DEDUP_REMOVED lines=13> */
.L_x_58899:
[----:B------:R-:W-:Y:S05]  /*3d610*/  BSYNC.RECONVERGENT B1 ;  /* 0x0000000000017941 */ /* 0x000fea0003800200 */
.L_x_58898:
        /* <DEDUP_REMOVED lines=60> */
.L_x_58896:
[----:B------:R-:W-:Y:S05]  /*3d9e0*/  BSYNC.RECONVERGENT B0 ;  /* 0x0000000000007941 */ /* 0x000fea0003800200 */
.L_x_58895:
        /* <DEDUP_REMOVED lines=10> */
[----:B------:R-:W-:-:S04]  /*3da90*/  HADD2.F32 R13, -RZ, R96.H0_H0 ;  /* 0x20000060ff0d7230 */ /* 0x000fc80000004100 */
        /* <DEDUP_REMOVED lines=14> */
.L_x_58902:
        /* <DEDUP_REMOVED lines=13> */
.L_x_58904:
[----:B------:R-:W-:Y:S05]  /*3dc50*/  BSYNC.RECONVERGENT B1 ;  /* 0x0000000000017941 */ /* 0x000fea0003800200 */
.L_x_58903:
        /* <DEDUP_REMOVED lines=61> */
.L_x_58901:
[----:B------:R-:W-:Y:S05]  /*3e030*/  BSYNC.RECONVERGENT B0 ;  /* 0x0000000000007941 */ /* 0x000fea0003800200 */
.L_x_58900:
        /* <DEDUP_REMOVED lines=23> */
.L_x_58907:
        /* <DEDUP_REMOVED lines=13> */
.L_x_58909:
[----:B------:R-:W-:Y:S05]  /*3e280*/  BSYNC.RECONVERGENT B1 ;  /* 0x0000000000017941 */ /* 0x000fea0003800200 */
.L_x_58908:
        /* <DEDUP_REMOVED lines=61> */
.L_x_58906:
[----:B------:R-:W-:Y:S05]  /*3e660*/  BSYNC.RECONVERGENT B0 ;  /* 0x0000000000007941 */ /* 0x000fea0003800200 */
.L_x_58905:
[----:B------:R-:W-:Y:S01]  /*3e670*/  I2FP.F32.U32 R14, R15 ;  /* 0x0000000f000e7245 */ /* 0x000fe20000201000 */
[----:B------:R-:W-:Y:S01]  /*3e680*/  HADD2.F32 R15, -RZ, R217.H0_H0 ;  /* 0x200000d9ff0f7230 */ /* 0x000fe20000004100 */
[----:B------:R-:W-:Y:S01]  /*3e690*/  ISETP.NE.AND P2, PT, R216, 0x1, PT ;  /* 0x00000001d800780c */ /* 0x000fe20003f45270 */
[----:B------:R-:W-:Y:S01]  /*3e6a0*/  BSSY.RECONVERGENT B0, `(.L_x_58910) ;  /* 0x000005f000007945 */ /* 0x000fe20003800200 */
[----:B------:R-:W-:Y:S02]  /*3e6b0*/  HFMA2 R229, -RZ, RZ, 0, 1.1920928955078125e-07 ;  /* 0x00000002ffe57431 */ /* 0x000fe400000001ff */
[----:B------:R-:W-:Y:S01]  /*3e6c0*/  FFMA.FTZ R14, R14, R231, 1.1641532182693481445e-10 ;  /* 0x2f0000000e0e7423 */ /* 0x000fe200000100e7 */
[----:B------:R-:W-:-:S04]  /*3e6d0*/  FMUL.FTZ R15, R15, R234 ;  /* 0x000000ea0f0f7220 */ /* 0x000fc80000410000 */
[----:B------:R-:W-:Y:S01]  /*3e6e0*/  FSETP.GTU.FTZ.AND P1, PT, R14, R233, PT ;  /* 0x000000e90e00720b */ /* 0x000fe20003f3c000 */
[----:B------:R-:W-:Y:S01]  /*3e6f0*/  FMUL.FTZ R14, R15, R232 ;  /* 0x000000e80f0e7220 */ /* 0x000fe20000410000 */
[----:B------:R-:W-:-:S04]  /*3e700*/  HADD2.F32 R15, -RZ, R97.H0_H0 ;  /* 0x20000061ff0f7230 */ /* 0x000fc80000004100 */
        /* <DEDUP_REMOVED lines=13> */
.L_x_58912:
        /* <DEDUP_REMOVED lines=13> */
.L_x_58914:
[----:B------:R-:W-:Y:S05]  /*3e8b0*/  BSYNC.RECONVERGENT B1 ;  /* 0x0000000000017941 */ /* 0x000fea0003800200 */
.L_x_58913:
        /* <DEDUP_REMOVED lines=61> */
.L_x_58911:
[----:B------:R-:W-:Y:S05]  /*3ec90*/  BSYNC.RECONVERGENT B0 ;  /* 0x0000000000007941 */ /* 0x000fea0003800200 */
.L_x_58910:
        /* <DEDUP_REMOVED lines=23> */
.L_x_58917:
        /* <DEDUP_REMOVED lines=13> */
.L_x_58919:
[----:B------:R-:W-:Y:S05]  /*3eee0*/  BSYNC.RECONVERGENT B1 ;  /* 0x0000000000017941 */ /* 0x000fea0003800200 */
.L_x_58918:
        /* <DEDUP_REMOVED lines=61> */
.L_x_58916:
[----:B------:R-:W-:Y:S05]  /*3f2c0*/  BSYNC.RECONVERGENT B0 ;  /* 0x0000000000007941 */ /* 0x000fea0003800200 */
.L_x_58915:
        /* <DEDUP_REMOVED lines=23> */
.L_x_58922:
        /* <DEDUP_REMOVED lines=13> */
.L_x_58924:
[----:B------:R-:W-:Y:S05]  /*3f510*/  BSYNC.RECONVERGENT B1 ;  /* 0x0000000000017941 */ /* 0x000fea0003800200 */
.L_x_58923:
        /* <DEDUP_REMOVED lines=61> */
.L_x_58921:
[----:B------:R-:W-:Y:S05]  /*3f8f0*/  BSYNC.RECONVERGENT B0 ;  /* 0x0000000000007941 */ /* 0x000fea0003800200 */
.L_x_58920:
        /* <DEDUP_REMOVED lines=23> */
.L_x_58927:
        /* <DEDUP_REMOVED lines=13> */
.L_x_58929:
[----:B------:R-:W-:Y:S05]  /*3fb40*/  BSYNC.RECONVERGENT B1 ;  /* 0x0000000000017941 */ /* 0x000fea0003800200 */
.L_x_58928:
        /* <DEDUP_REMOVED lines=61> */
.L_x_58926:
[----:B------:R-:W-:Y:S05]  /*3ff20*/  BSYNC.RECONVERGENT B0 ;  /* 0x0000000000007941 */ /* 0x000fea0003800200 */
.L_x_58925:
[----:B------:R-:W-:Y:S01]  /*3ff30*/  I2FP.F32.U32 R218, R218 ;  /* 0x000000da00da7245 */ /* 0x000fe20000201000 */
[----:B------:R-:W-:Y:S01]  /*3ff40*/  HADD2.F32 R229, -RZ, R219.H0_H0 ;  /* 0x200000dbffe57230 */ /* 0x000fe20000004100 */
[----:B------:R-:W-:Y:S01]  /*3ff50*/  ISETP.NE.AND P6, PT, R240, 0x1, PT ;  /* 0x00000001f000780c */ /* 0x000fe20003fc5270 */
[----:B------:R-:W-:Y:S01]  /*3ff60*/  BSSY.RECONVERGENT B0, `(.L_x_58930) ;  /* 0x0000061000007945 */ /* 0x000fe20003800200 */
[----:B------:R-:W-:Y:S02]  /*3ff70*/  IMAD.MOV.U32 R235, RZ, RZ, R8 ;  /* 0x000000ffffeb7224 */ /* 0x000fe400078e0008 */
        /* <DEDUP_REMOVED lines=18> */
.L_x_58932:
        /* <DEDUP_REMOVED lines=15> */
.L_x_58934:
[----:B------:R-:W-:Y:S05]  /*40190*/  BSYNC.RECONVERGENT B1 ;  /* 0x0000000000017941 */ /* 0x000fea0003800200 */
.L_x_58933:
        /* <DEDUP_REMOVED lines=61> */
.L_x_58931:
[----:B------:R-:W-:Y:S05]  /*40570*/  BSYNC.RECONVERGENT B0 ;  /* 0x0000000000007941 */ /* 0x000fea0003800200 */
.L_x_58930:
        /* <DEDUP_REMOVED lines=10> */
.L_x_58894:
[----:B------:R-:W-:Y:S01]  /*40620*/  SEL R233, RZ, 0x1000000, !P6 ;  /* 0x01000000ffe97807 */ /* 0x000fe20007000000 */
[C---:B------:R-:W-:Y:S01]  /*40630*/  IMAD.WIDE.U32 R238, R227.reuse, 0x20, R238 ;  /* 0x00000020e3ee7825 */ /* 0x040fe200078e00ee */
[----:B------:R-:W-:Y:S01]  /*40640*/  SEL R231, RZ, 0x10000, !P5 ;  /* 0x00010000ffe77807 */ /* 0x000fe20006800000 */
[----:B------:R-:W-:Y:S01]  /*40650*/  UMOV UR15, 0xffffffff ;  /* 0xffffffff000f7882 */ /* 0x000fe20000000000 */
[----:B------:R-:W-:Y:S01]  /*40660*/  SEL R232, RZ, 0x100, !P4 ;  /* 0x00000100ffe87807 */ /* 0x000fe20006000000 */
[----:B------:R-:W-:Y:S01]  /*40670*/  IMAD.WIDE.U32 R236, R227, 0x8, R236 ;  /* 0x00000008e3ec7825 */ /* 0x000fe200078e00ec */
[----:B------:R-:W-:Y:S01]  /*40680*/  SEL R234, RZ, 0x10000, !P1 ;  /* 0x00010000ffea7807 */ /* 0x000fe20004800000 */
[----:B------:R0:W-:Y:S01]  /*40690*/  STG.E.128 desc[UR6][R238.64], R12 ;  /* 0x0000000cee007986 */ /* 0x0001e2000c101d06 */
[----:B------:R-:W-:Y:S02]  /*406a0*/  LOP3.LUT R232, R232, R233, R231, 0xfe, !PT ;  /* 0x000000e9e8e87212 */ /* 0x000fe400078efee7 */
[----:B------:R-:W-:Y:S01]  /*406b0*/  SEL R233, RZ, 0x1000000, !P2 ;  /* 0x01000000ffe97807 */ /* 0x000fe20005000000 */
[----:B------:R0:W-:Y:S01]  /*406c0*/  STG.E.128 desc[UR6][R238.64+0x10], R216 ;  /* 0x000010d8ee007986 */ /* 0x0001e2000c101d06 */
[----:B------:R-:W-:-:S02]  /*406d0*/  SEL R231, RZ, 0x100, !P0 ;  /* 0x00000100ffe77807 */ /* 0x000fc40004000000 */
[----:B------:R-:W-:Y:S02]  /*406e0*/  LOP3.LUT P6, RZ, R7, 0x2, RZ, 0xc0, !PT ;  /* 0x0000000207ff7812 */ /* 0x000fe400078cc0ff */
[----:B------:R-:W-:Y:S01]  /*406f0*/  LOP3.LUT R231, R231, R233, R234, 0xfe, !PT ;  /* 0x000000e9e7e77212 */ /* 0x000fe200078efeea */
[----:B------:R-:W-:Y:S01]  /*40700*/  FADD.FTZ R234, RZ, R84 ;  /* 0x00000054ffea7221 */ /* 0x000fe20000010000 */
[----:B------:R-:W-:-:S03]  /*40710*/  LOP3.LUT P0, RZ, R230, 0x1f, RZ, 0xc0, !PT ;  /* 0x0000001fe6ff7812 */ /* 0x000fc6000780c0ff */
        /* <DEDUP_REMOVED lines=72> */
[----:B------:R-:W-:Y:S02]  /*40ba0*/  LOP3.LUT R233, R232, R233, RZ, 0xfc, !PT ;  /* 0x000000e9e8e97212 */ /* 0x000fe400078efcff */
        /* <DEDUP_REMOVED lines=193> */
.L_x_58948:
[----:B------:R-:W-:Y:S01]  /*417c0*/  FMUL.FTZ R230, R231, R231 ;  /* 0x000000e7e7e67220 */ /* 0x000fe20000410000 */
[----:B------:R-:W-:Y:S01]  /*417d0*/  ISETP.NE.AND P1, PT, RZ, UR13, PT ;  /* 0x0000000dff007c0c */ /* 0x000fe2000bf25270 */
[----:B-1----:R-:W-:Y:S01]  /*417e0*/  FADD.FTZ R237, R236, R237 ;  /* 0x000000edeced7221 */ /* 0x002fe20000010000 */
        /* <DEDUP_REMOVED lines=9> */
[----:B0-----:R-:W-:Y:S02]  /*41880*/  HADD2.F32 R236, -RZ, R172.H1_H1 ;  /* 0x300000acffec7230 */ /* 0x001fe40000004100 */
        /* <DEDUP_REMOVED lines=19> */
[----:B------:R-:W-:Y:S01]  /*419c0*/  FADD.FTZ R233, -R230, R86 ;  /* 0x00000056e6e97221 */ /* 0x000fe20000010100 */
[C---:B------:R-:W-:Y:S01]  /*419d0*/  FMUL.FTZ R85, R232.reuse, R85 ;  /* 0x00000055e8557220 */ /* 0x040fe20000410000 */
[----:B------:R-:W-:Y:S01]  /*419e0*/  FMUL.FTZ R87, R232, R87 ;  /* 0x00000057e8577220 */ /* 0x000fe20000410000 */
[----:B------:R-:W-:Y:S01]  /*419f0*/  FFMA.FTZ R84, R84, R235, R237 ;  /* 0x000000eb54547223 */ /* 0x000fe200000100ed */
[----:B------:R-:W-:-:S02]  /*41a00*/  HADD2.F32 R235, -RZ, R213.H0_H0 ;  /* 0x200000d5ffeb7230 */ /* 0x000fc40000004100 */
[----:B------:R-:W-:Y:S01]  /*41a10*/  FMUL.FTZ R86, R232, R233 ;  /* 0x000000e9e8567220 */ /* 0x000fe20000410000 */
[----:B------:R-:W-:Y:S02]  /*41a20*/  HADD2.F32 R237, -RZ, R173.H0_H0 ;  /* 0x200000adffed7230 */ /* 0x000fe40000004100 */
[----:B------:R-:W-:Y:S01]  /*41a30*/  FADD.FTZ R233, -R230, R80 ;  /* 0x00000050e6e97221 */ /* 0x000fe20000010100 */
[----:B------:R-:W-:Y:S01]  /*41a40*/  FFMA.FTZ R85, R85, R234, R236 ;  /* 0x000000ea55557223 */ /* 0x000fe200000100ec */
[----:B------:R-:W-:Y:S02]  /*41a50*/  HADD2.F32 R234, -RZ, R213.H1_H1 ;  /* 0x300000d5ffea7230 */ /* 0x000fe40000004100 */
[----:B------:R-:W-:Y:S01]  /*41a60*/  FMUL.FTZ R81, R232, R81 ;  /* 0x00000051e8517220 */ /* 0x000fe20000410000 */
[----:B------:R-:W-:Y:S01]  /*41a70*/  FFMA.FTZ R86, R86, R235, R237 ;  /* 0x000000eb56567223 */ /* 0x000fe200000100ed */
[----:B------:R-:W-:Y:S02]  /*41a80*/  HADD2.F32 R236, -RZ, R173.H1_H1 ;  /* 0x300000adffec7230 */ /* 0x000fe40000004100 */
[----:B------:R-:W-:Y:S01]  /*41a90*/  FMUL.FTZ R80, R232, R233 ;  /* 0x000000e9e8507220 */ /* 0x000fe20000410000 */
[----:B------:R-:W-:-:S02]  /*41aa0*/  HADD2.F32 R235, -RZ, R214.H0_H0 ;  /* 0x200000d6ffeb7230 */ /* 0x000fc40000004100 */
[----:B------:R-:W-:Y:S01]  /*41ab0*/  FADD.FTZ R233, -R230, R82 ;  /* 0x00000052e6e97221 */ /* 0x000fe20000010100 */
[----:B------:R-:W-:Y:S02]  /*41ac0*/  HADD2.F32 R237, -RZ, R174.H0_H0 ;  /* 0x200000aeffed7230 */ /* 0x000fe40000004100 */
[----:B------:R-:W-:Y:S01]  /*41ad0*/  FFMA.FTZ R87, R87, R234, R236 ;  /* 0x000000ea57577223 */ /* 0x000fe200000100ec */
[----:B------:R-:W-:Y:S02]  /*41ae0*/  HADD2.F32 R234, -RZ, R214.H1_H1 ;  /* 0x300000d6ffea7230 */ /* 0x000fe40000004100 */
[----:B------:R-:W-:Y:S01]  /*41af0*/  FMUL.FTZ R82, R232, R233 ;  /* 0x000000e9e8527220 */ /* 0x000fe20000410000 */
[----:B------:R-:W-:Y:S02]  /*41b00*/  HADD2.F32 R236, -RZ, R174.H1_H1 ;  /* 0x300000aeffec7230 */ /* 0x000fe40000004100 */
[----:B------:R-:W-:Y:S01]  /*41b10*/  FFMA.FTZ R80, R80, R235, R237 ;  /* 0x000000eb50507223 */ /* 0x000fe200000100ed */
        /* <DEDUP_REMOVED lines=137> */
[C---:B------:R-:W-:Y:S01]  /*423b0*/  FADD.FTZ R49, -R230.reuse, R49 ;  /* 0x00000031e6317221 */ /* 0x040fe20000010100 */
[----:B------:R-:W-:Y:S01]  /*423c0*/  FADD.FTZ R233, -R230, R50 ;  /* 0x00000032e6e97221 */ /* 0x000fe20000010100 */
[----:B------:R-:W-:Y:S01]  /*423d0*/  FFMA.FTZ R55, R55, R234, R236 ;  /* 0x000000ea37377223 */ /* 0x000fe200000100ec */
[----:B------:R-:W-:Y:S02]  /*423e0*/  HADD2.F32 R234, -RZ, R198.H1_H1 ;  /* 0x300000c6ffea7230 */ /* 0x000fe40000004100 */
[----:B------:R-:W-:Y:S01]  /*423f0*/  FFMA.FTZ R48, R48, R235, R237 ;  /* 0x000000eb30307223 */ /* 0x000fe200000100ed */
[----:B------:R-:W-:Y:S02]  /*42400*/  HADD2.F32 R236, -RZ, R158.H1_H1 ;  /* 0x3000009effec7230 */ /* 0x000fe40000004100 */
[----:B------:R-:W-:Y:S01]  /*42410*/  FMUL.FTZ R49, R232, R49 ;  /* 0x00000031e8317220 */ /* 0x000fe20000410000 */
        /* <DEDUP_REMOVED lines=163> */
[----:B------:R-:W-:Y:S01]  /*42e50*/  FFMA.FTZ R17, R17, R234, R236 ;  /* 0x000000ea11117223 */ /* 0x000fe200000100ec */
[C---:B------:R-:W-:Y:S01]  /*42e60*/  FADD.FTZ R19, -R230.reuse, R19 ;  /* 0x00000013e6137221 */ /* 0x040fe20000010100 */
[----:B------:R-:W-:Y:S01]  /*42e70*/  FADD.FTZ R233, -R230, R12 ;  /* 0x0000000ce6e97221 */ /* 0x000fe20000010100 */
[----:B------:R-:W-:Y:S02]  /*42e80*/  HADD2.F32 R236, -RZ, R183.H1_H1 ;  /* 0x300000b7ffec7230 */ /* 0x000fe40000004100 */
[----:B------:R-:W-:Y:S01]  /*42e90*/  FFMA.FTZ R18, R18, R235, R237 ;  /* 0x000000eb12127223 */ /* 0x000fe200000100ed */
[----:B------:R-:W-:Y:S01]  /*42ea0*/  HADD2.F32 R238, -RZ, R143.H1_H1 ;  /* 0x3000008fffee7230 */ /* 0x000fe20000004100 */
[----:B------:R-:W0:Y:S01]  /*42eb0*/  @!P0 LDC.64 R234, c[0x0][0x3c0] ;  /* 0x0000f000ffea8b82 */ /* 0x000e220000000a00 */
[C---:B------:R-:W-:Y:S01]  /*42ec0*/  FMUL.FTZ R19, R232.reuse, R19 ;  /* 0x00000013e8137220 */ /* 0x040fe20000410000 */
        /* <DEDUP_REMOVED lines=9> */
[----:B------:R-:W-:Y:S01]  /*42f60*/  FADD.FTZ R237, -R230, R14 ;  /* 0x0000000ee6ed7221 */ /* 0x000fe20000010100 */
[----:B------:R-:W-:-:S02]  /*42f70*/  HADD2.F32 R14, -RZ, R177.H0_H0 ;  /* 0x200000b1ff0e7230 */ /* 0x000fc40000004100 */
[----:B------:R-:W-:Y:S01]  /*42f80*/  FADD.FTZ R15, -R230, R15 ;  /* 0x0000000fe60f7221 */ /* 0x000fe20000010100 */
[----:B------:R-:W-:Y:S01]  /*42f90*/  FFMA.FTZ R233, R13, R236, R238 ;  /* 0x000000ec0de97223 */ /* 0x000fe200000100ee */
[--C-:B------:R-:W-:Y:S02]  /*42fa0*/  HADD2.F32 R238, -RZ, R137.reuse.H0_H0 ;  /* 0x20000089ffee7230 */ /* 0x100fe40000004100 */
[----:B------:R-:W-:Y:S01]  /*42fb0*/  FMUL.FTZ R13, R232, R237 ;  /* 0x000000ede80d7220 */ /* 0x000fe20000410000 */
[----:B------:R-:W-:Y:S02]  /*42fc0*/  HADD2.F32 R239, -RZ, R137.H1_H1 ;  /* 0x30000089ffef7230 */ /* 0x000fe40000004100 */
[----:B------:R-:W-:Y:S01]  /*42fd0*/  FADD.FTZ R241, -R230, R216 ;  /* 0x000000d8e6f17221 */ /* 0x000fe20000010100 */
[----:B------:R-:W-:Y:S02]  /*42fe0*/  HADD2.F32 R243, -RZ, R138.H0_H0 ;  /* 0x2000008afff37230 */ /* 0x000fe40000004100 */
[----:B------:R-:W-:Y:S01]  /*42ff0*/  FFMA.FTZ R13, R13, R14, R238 ;  /* 0x0000000e0d0d7223 */ /* 0x000fe200000100ee */
[----:B------:R-:W-:Y:S01]  /*43000*/  FMUL.FTZ R14, R232, R15 ;  /* 0x0000000fe80e7220 */ /* 0x000fe20000410000 */
[----:B------:R-:W-:-:S02]  /*43010*/  HADD2.F32 R15, -RZ, R178.H0_H0 ;  /* 0x200000b2ff0f7230 */ /* 0x000fc40000004100 */
[----:B------:R-:W-:Y:S01]  /*43020*/  FMUL.FTZ R216, R232, R241 ;  /* 0x000000f1e8d87220 */ /* 0x000fe20000410000 */
[----:B0-----:R-:W-:-:S04]  /*43030*/  @!P0 IMAD.WIDE R236, R9, 0x4, R234 ;  /* 0x0000000409ec8825 */ /* 0x001fc800078e02ea */
[C---:B------:R-:W-:Y:S01]  /*43040*/  FADD.FTZ R217, -R230.reuse, R217 ;  /* 0x000000d9e6d97221 */ /* 0x040fe20000010100 */
[----:B------:R-:W-:Y:S01]  /*43050*/  FADD.FTZ R219, -R230, R219 ;  /* 0x000000dbe6db7221 */ /* 0x000fe20000010100 */
[----:B------:R-:W-:Y:S01]  /*43060*/  FFMA.FTZ R216, R216, R15, R243 ;  /* 0x0000000fd8d87223 */ /* 0x000fe200000100f3 */
[----:B------:R-:W-:Y:S01]  /*43070*/  HADD2.F32 R235, -RZ, R177.H1_H1 ;  /* 0x300000b1ffeb7230 */ /* 0x000fe20000004100 */
[----:B------:R-:W0:Y:S01]  /*43080*/  LDC.64 R242, c[0x0][0x428] ;  /* 0x00010a00fff27b82 */ /* 0x000e220000000a00 */
[----:B------:R-:W-:Y:S01]  /*43090*/  FMUL.FTZ R15, R232, R217 ;  /* 0x000000d9e80f7220 */ /* 0x000fe20000410000 */
[----:B------:R-:W-:Y:S01]  /*430a0*/  FADD.FTZ R217, -R230, R218 ;  /* 0x000000dae6d97221 */ /* 0x000fe20000010100 */
[----:B------:R-:W-:Y:S01]  /*430b0*/  F2FP.F16.F32.PACK_AB R35, R35, R34 ;  /* 0x000000222323723e */ /* 0x000fe200000000ff */
[----:B------:R-:W-:Y:S01]  /*430c0*/  FFMA.FTZ R14, R14, R235, R239 ;  /* 0x000000eb0e0e7223 */ /* 0x000fe200000100ef */
[----:B------:R-:W-:Y:S01]  /*430d0*/  HADD2.F32 R218, -RZ, R179.H0_H0 ;  /* 0x200000b3ffda7230 */ /* 0x000fe20000004100 */
[----:B------:R-:W-:Y:S01]  /*430e0*/  F2FP.F16.F32.PACK_AB R34, R33, R32 ;  /* 0x000000202122723e */ /* 0x000fe200000000ff */
[----:B------:R-:W-:Y:S01]  /*430f0*/  HADD2.F32 R230, -RZ, R139.H0_H0 ;  /* 0x2000008bffe67230 */ /* 0x000fe20000004100 */
[----:B------:R-:W1:Y:S01]  /*43100*/  @!P0 LDC.64 R234, c[0x0][0x3c8] ;  /* 0x0000f200ffea8b82 */ /* 0x000e620000000a00 */
[----:B------:R-:W-:Y:S01]  /*43110*/  FMUL.FTZ R217, R232, R217 ;  /* 0x000000d9e8d97220 */ /* 0x000fe20000410000 */
[----:B------:R-:W-:Y:S01]  /*43120*/  F2FP.F16.F32.PACK_AB R32, R37, R36 ;  /* 0x000000242520723e */ /* 0x000fe200000000ff */
[----:B------:R2:W-:Y:S01]  /*43130*/  @!P0 STG.E desc[UR6][R236.64], R231 ;  /* 0x000000e7ec008986 */ /* 0x0005e2000c101906 */
[----:B------:R-:W-:-:S02]  /*43140*/  HADD2.F32 R238, -RZ, R138.H1_H1 ;  /* 0x3000008affee7230 */ /* 0x000fc40000004100 */
[----:B------:R-:W-:Y:S01]  /*43150*/  FFMA.FTZ R218, R217, R218, R230 ;  /* 0x000000dad9da7223 */ /* 0x000fe200000100e6 */
[----:B------:R-:W-:Y:S02]  /*43160*/  HADD2.F32 R230, -RZ, R179.H1_H1 ;  /* 0x300000b3ffe67230 */ /* 0x000fe40000004100 */
[----:B------:R-:W-:Y:S01]  /*43170*/  FMUL.FTZ R217, R232, R219 ;  /* 0x000000dbe8d97220 */ /* 0x000fe20000410000 */
[----:B------:R-:W3:Y:S01]  /*43180*/  LDC.64 R36, c[0x0][0x380] ;  /* 0x0000e000ff247b82 */ /* 0x000ee20000000a00 */
[----:B------:R-:W-:Y:S02]  /*43190*/  F2FP.F16.F32.PACK_AB R83, R83, R82 ;  /* 0x000000525353723e */ /* 0x000fe400000000ff */
[----:B------:R-:W-:Y:S02]  /*431a0*/  F2FP.F16.F32.PACK_AB R82, R81, R80 ;  /* 0x000000505152723e */ /* 0x000fe400000000ff */
[----:B------:R-:W-:Y:S01]  /*431b0*/  F2FP.F16.F32.PACK_AB R75, R75, R74 ;  /* 0x0000004a4b4b723e */ /* 0x000fe200000000ff */
[----:B--2---:R-:W-:Y:S01]  /*431c0*/  HADD2.F32 R236, -RZ, R178.H1_H1 ;  /* 0x300000b2ffec7230 */ /* 0x004fe20000004100 */
[----:B------:R-:W-:Y:S01]  /*431d0*/  F2FP.F16.F32.PACK_AB R81, R87, R86 ;  /* 0x000000565751723e */ /* 0x000fe200000000ff */
[----:B0-----:R-:W-:Y:S01]  /*431e0*/  IMAD.WIDE.U32 R240, R222, 0x10, R242 ;  /* 0x00000010def07825 */ /* 0x001fe200078e00f2 */
[----:B------:R-:W-:-:S02]  /*431f0*/  F2FP.F16.F32.PACK_AB R80, R85, R84 ;  /* 0x000000545550723e */ /* 0x000fc400000000ff */
[----:B------:R-:W-:Y:S01]  /*43200*/  F2FP.F16.F32.PACK_AB R74, R73, R72 ;  /* 0x00000048494a723e */ /* 0x000fe200000000ff */
[----:B------:R-:W-:Y:S01]  /*43210*/  FFMA.FTZ R15, R15, R236, R238 ;  /* 0x000000ec0f0f7223 */ /* 0x000fe200000100ee */
[----:B------:R-:W-:Y:S01]  /*43220*/  F2FP.F16.F32.PACK_AB R67, R67, R66 ;  /* 0x000000424343723e */ /* 0x000fe200000000ff */
[----:B------:R-:W-:Y:S01]  /*43230*/  IMAD.WIDE.U32 R236, R224, 0x10, R242 ;  /* 0x00000010e0ec7825 */ /* 0x000fe200078e00f2 */
[----:B------:R-:W-:Y:S02]  /*43240*/  F2FP.F16.F32.PACK_AB R73, R79, R78 ;  /* 0x0000004e4f49723e */ /* 0x000fe400000000ff */
[----:B------:R-:W-:Y:S01]  /*43250*/  F2FP.F16.F32.PACK_AB R72, R77, R76 ;  /* 0x0000004c4d48723e */ /* 0x000fe200000000ff */
[----:B-1----:R-:W-:Y:S01]  /*43260*/  @!P0 IMAD.WIDE R244, R9, 0x4, R234 ;  /* 0x0000000409f48825 */ /* 0x002fe200078e02ea */
[----:B------:R-:W-:Y:S02]  /*43270*/  F2FP.F16.F32.PACK_AB R66, R65, R64 ;  /* 0x000000404142723e */ /* 0x000fe400000000ff */
[----:B------:R-:W-:Y:S01]  /*43280*/  F2FP.F16.F32.PACK_AB R59, R59, R58 ;  /* 0x0000003a3b3b723e */ /* 0x000fe200000000ff */
[----:B------:R-:W-:Y:S01]  /*43290*/  HADD2.F32 R234, -RZ, R139.H1_H1 ;  /* 0x3000008bffea7230 */ /* 0x000fe20000004100 */
[----:B------:R-:W-:Y:S01]  /*432a0*/  F2FP.F16.F32.PACK_AB R65, R71, R70 ;  /* 0x000000464741723e */ /* 0x000fe200000000ff */
[----:B------:R-:W-:Y:S01]  /*432b0*/  IMAD.WIDE.U32 R238, R223, 0x10, R242 ;  /* 0x00000010dfee7825 */ /* 0x000fe200078e00f2 */
[----:B------:R-:W-:Y:S01]  /*432c0*/  F2FP.F16.F32.PACK_AB R64, R69, R68 ;  /* 0x000000444540723e */ /* 0x000fe200000000ff */
[----:B------:R0:W-:Y:S02]  /*432d0*/  @!P0 STG.E desc[UR6][R244.64], R232 ;  /* 0x000000e8f4008986 */ /* 0x0001e4000c101906 */
[----:B------:R-:W-:Y:S01]  /*432e0*/  FFMA.FTZ R217, R217, R230, R234 ;  /* 0x000000e6d9d97223 */ /* 0x000fe200000100ea */
        /* <DEDUP_REMOVED lines=24> */
[----:B------:R-:W-:Y:S01]  /*43470*/  F2FP.F16.F32.PACK_AB R33, R39, R38 ;  /* 0x000000262721723e */ /* 0x000fe200000000ff */
[----:B------:R0:W-:Y:S01]  /*43480*/  STG.E.128 desc[UR6][R220.64], R40 ;  /* 0x00000028dc007986 */ /* 0x0001e2000c101d06 */
[----:B------:R-:W-:Y:S01]  /*43490*/  F2FP.F16.F32.PACK_AB R26, R25, R24 ;  /* 0x00000018191a723e */ /* 0x000fe200000000ff */
[----:B---3--:R-:W-:Y:S01]  /*434a0*/  IMAD R9, R36, 0x4, R9 ;  /* 0x0000000424097824 */ /* 0x008fe200078e0209 */
        /* <DEDUP_REMOVED lines=13> */
[----:B------:R-:W-:-:S03]  /*43580*/  ISETP.GE.AND P0, PT, R9, R37, PT ;  /* 0x000000250900720c */ /* 0x000fc60003f06270 */
[----:B------:R0:W-:Y:S10]  /*43590*/  STG.E.128 desc[UR6][R226.64], R20 ;  /* 0x00000014e2007986 */ /* 0x0001f4000c101d06 */
[----:B------:R-:W-:Y:S05]  /*435a0*/  @!P0 BRA `(.L_x_58936) ;  /* 0xfffffbd400cc8947 */ /* 0x000fea000383ffff */
[----:B------:R-:W-:Y:S05]  /*435b0*/  EXIT ;  /* 0x000000000000794d */ /* 0x000fea0003800000 */
.L_x_58935:
        /* <DEDUP_REMOVED lines=8> */
.L_x_58938:
[----:B------:R-:W-:Y:S05]  /*43640*/  BSYNC B0 ;  /* 0x0000000000007941 */ /* 0x000fea0003800000 */
.L_x_58937:
        /* <DEDUP_REMOVED lines=9> */
.L_x_58939:
[----:B------:R-:W-:Y:S02]  /*436e0*/  IMAD.MOV.U32 R240, RZ, RZ, 0x4 ;  /* 0x00000004fff07424 */ /* 0x000fe400078e00ff */
[----:B------:R-:W-:-:S04]  /*436f0*/  IMAD.MOV.U32 R232, RZ, RZ, R237 ;  /* 0x000000ffffe87224 */ /* 0x000fc800078e00ed */
[----:B------:R-:W-:-:S05]  /*43700*/  FADD.FTZ R234, R233, R232 ;  /* 0x000000e8e9ea7221 */ /* 0x000fca0000010000 */
[----:B------:R-:W-:-:S07]  /*43710*/  MOV R239, R234 ;  /* 0x000000ea00ef7202 */ /* 0x000fce0000000f00 */
[----:B------:R-:W-:Y:S05]  /*43720*/  WARPSYNC.COLLECTIVE R238, `(.L_x_58940) ;  /* 0x00000000ee087348 */ /* 0x000fea0003c00000 */
[----:B------:R0:W1:Y:S02]  /*43730*/  SHFL.BFLY P1, R237, R239, R240, R241 ;  /* 0x0c0000f0efed7389 */ /* 0x00006400000200f1 */
[----:B01----:R-:W-:Y:S05]  /*43740*/  ENDCOLLECTIVE ;  /* 0x000000000000791b */ /* 0x003fea0003800000 */
.L_x_58940:
[----:B------:R-:W-:Y:S01]  /*43750*/  HFMA2 R240, -RZ, RZ, 0, 4.76837158203125e-07 ;  /* 0x00000008fff07431 */ /* 0x000fe200000001ff */
[----:B------:R-:W-:-:S05]  /*43760*/  MOV R231, R237 ;  /* 0x000000ed00e77202 */ /* 0x000fca0000000f00 */
[----:B------:R-:W-:-:S04]  /*43770*/  FADD.FTZ R235, R234, R231 ;  /* 0x000000e7eaeb7221 */ /* 0x000fc80000010000 */
[----:B------:R-:W-:-:S07]  /*43780*/  IMAD.MOV.U32 R239, RZ, RZ, R235 ;  /* 0x000000ffffef7224 */ /* 0x000fce00078e00eb */
[----:B------:R-:W-:Y:S05]  /*43790*/  WARPSYNC.COLLECTIVE R238, `(.L_x_58941) ;  /* 0x00000000ee087348 */ /* 0x000fea0003c00000 */
[----:B------:R0:W1:Y:S02]  /*437a0*/  SHFL.BFLY P1, R237, R239, R240, R241 ;  /* 0x0c0000f0efed7389 */ /* 0x00006400000200f1 */
[----:B01----:R-:W-:Y:S05]  /*437b0*/  ENDCOLLECTIVE ;  /* 0x000000000000791b */ /* 0x003fea0003800000 */
.L_x_58941:
        /* <DEDUP_REMOVED lines=8> */
.L_x_58942:
        /* <DEDUP_REMOVED lines=168> */
.L_x_58943:
[----:B------:R-:W-:Y:S02]  /*442c0*/  IMAD.MOV.U32 R240, RZ, RZ, 0x2 ;  /* 0x00000002fff07424 */ /* 0x000fe400078e00ff */
[----:B------:R-:W-:-:S04]  /*442d0*/  IMAD.MOV.U32 R233, RZ, RZ, R237 ;  /* 0x000000ffffe97224 */ /* 0x000fc800078e00ed */
[----:B------:R-:W-:-:S05]  /*442e0*/  FADD.FTZ R233, R230, R233 ;  /* 0x000000e9e6e97221 */ /* 0x000fca0000010000 */
[----:B------:R-:W-:-:S07]  /*442f0*/  MOV R239, R233 ;  /* 0x000000e900ef7202 */ /* 0x000fce0000000f00 */
[----:B------:R-:W-:Y:S05]  /*44300*/  WARPSYNC.COLLECTIVE R238, `(.L_x_58944) ;  /* 0x00000000ee087348 */ /* 0x000fea0003c00000 */
[----:B------:R0:W1:Y:S02]  /*44310*/  SHFL.BFLY P1, R237, R239, R240, R241 ;  /* 0x0c0000f0efed7389 */ /* 0x00006400000200f1 */
[----:B01----:R-:W-:Y:S05]  /*44320*/  ENDCOLLECTIVE ;  /* 0x000000000000791b */ /* 0x003fea0003800000 */
.L_x_58944:
[----:B------:R-:W-:Y:S01]  /*44330*/  HFMA2 R240, -RZ, RZ, 0, 2.384185791015625e-07 ;  /* 0x00000004fff07431 */ /* 0x000fe200000001ff */
[----:B------:R-:W-:-:S05]  /*44340*/  MOV R234, R237 ;  /* 0x000000ed00ea7202 */ /* 0x000fca0000000f00 */
[----:B------:R-:W-:-:S04]  /*44350*/  FADD.FTZ R234, R233, R234 ;  /* 0x000000eae9ea7221 */ /* 0x000fc80000010000 */
[----:B------:R-:W-:-:S07]  /*44360*/  IMAD.MOV.U32 R239, RZ, RZ, R234 ;  /* 0x000000ffffef7224 */ /* 0x000fce00078e00ea */
[----:B------:R-:W-:Y:S05]  /*44370*/  WARPSYNC.COLLECTIVE R238, `(.L_x_58945) ;  /* 0x00000000ee087348 */ /* 0x000fea0003c00000 */
[----:B------:R0:W1:Y:S02]  /*44380*/  SHFL.BFLY P1, R237, R239, R240, R241 ;  /* 0x0c0000f0efed7389 */ /* 0x00006400000200f1 */
[----:B01----:R-:W-:Y:S05]  /*44390*/  ENDCOLLECTIVE ;  /* 0x000000000000791b */ /* 0x003fea0003800000 */
.L_x_58945:
[----:B------:R-:W-:Y:S02]  /*443a0*/  IMAD.MOV.U32 R240, RZ, RZ, 0x8 ;  /* 0x00000008fff07424 */ /* 0x000fe400078e00ff */
[----:B------:R-:W-:-:S04]  /*443b0*/  IMAD.MOV.U32 R235, RZ, RZ, R237 ;  /* 0x000000ffffeb7224 */ /* 0x000fc800078e00ed */
[----:B------:R-:W-:-:S05]  /*443c0*/  FADD.FTZ R235, R234, R235 ;  /* 0x000000ebeaeb7221 */ /* 0x000fca0000010000 */
[----:B------:R-:W-:-:S07]  /*443d0*/  MOV R239, R235 ;  /* 0x000000eb00ef7202 */ /* 0x000fce0000000f00 */
[----:B------:R-:W-:Y:S05]  /*443e0*/  WARPSYNC.COLLECTIVE R238, `(.L_x_58946) ;  /* 0x00000000ee087348 */ /* 0x000fea0003c00000 */
[----:B------:R0:W1:Y:S02]  /*443f0*/  SHFL.BFLY P1, R237, R239, R240, R241 ;  /* 0x0c0000f0efed7389 */ /* 0x00006400000200f1 */
[----:B01----:R-:W-:Y:S05]  /*44400*/  ENDCOLLECTIVE ;  /* 0x000000000000791b */ /* 0x003fea0003800000 */
.L_x_58946:
[----:B------:R-:W-:Y:S01]  /*44410*/  HFMA2 R240, -RZ, RZ, 0, 9.5367431640625e-07 ;  /* 0x00000010fff07431 */ /* 0x000fe200000001ff */
[----:B------:R-:W-:-:S05]  /*44420*/  MOV R236, R237 ;  /* 0x000000ed00ec7202 */ /* 0x000fca0000000f00 */
[----:B------:R-:W-:-:S04]  /*44430*/  FADD.FTZ R236, R235, R236 ;  /* 0x000000ecebec7221 */ /* 0x000fc80000010000 */
[----:B------:R-:W-:-:S07]  /*44440*/  IMAD.MOV.U32 R239, RZ, RZ, R236 ;  /* 0x000000ffffef7224 */ /* 0x000fce00078e00ec */
[----:B------:R-:W-:Y:S05]  /*44450*/  WARPSYNC.COLLECTIVE R238, `(.L_x_58947) ;  /* 0x00000000ee087348 */ /* 0x000fea0003c00000 */
[----:B------:R0:W1:Y:S02]  /*44460*/  SHFL.BFLY P1, R237, R239, R240, R241 ;  /* 0x0c0000f0efed7389 */ /* 0x00006400000200f1 */
[----:B01----:R-:W-:Y:S05]  /*44470*/  ENDCOLLECTIVE ;  /* 0x000000000000791b */ /* 0x003fea0003800000 */
.L_x_58947:
[----:B------:R-:W-:Y:S05]  /*44480*/  BRA `(.L_x_58948) ;  /* 0xffffffd000cc7947 */ /* 0x000fea000383ffff */
.L_x_58949:
        /* <DEDUP_REMOVED lines=15> */
.L_x_88525:


//--------------------- .text._ZN10layer_norm13ln_fwd_kernelINS_13Kernel_traitsI6__halfS2_fS2_fjLj2560ELj1ELj4ELj1ELj16ENS_18Kernel_traits_baseILj2560ES2_S2_fS2_fjLj128EEEEELb1ELb1ELb1ELb0EEEvNS_9FwdParamsE --------------------------
	.section	.text._ZN10layer_norm13ln_fwd_kernelINS_13Kernel_traitsI6__halfS2_fS2_fjLj2560ELj1ELj4ELj1ELj16ENS_18Kernel_traits_baseILj2560ES2_S2_fS2_fjLj128EEEEELb1ELb1ELb1ELb0EEEvNS_9FwdParamsE,"ax",@progbits
	.align	128
        .global         _ZN10layer_norm13ln_fwd_kernelINS_13Kernel_traitsI6__halfS2_fS2_fjLj2560ELj1ELj4ELj1ELj16ENS_18Kernel_traits_baseILj2560ES2_S2_fS2_fjLj128EEEEELb1ELb1ELb1ELb0EEEvNS_9FwdParamsE
        .type           _ZN10layer_norm13ln_fwd_kernelINS_13Kernel_traitsI6__halfS2_fS2_fjLj2560ELj1ELj4ELj1ELj16ENS_18Kernel_traits_baseILj2560ES2_S2_fS2_fjLj128EEEEELb1ELb1ELb1ELb0EEEvNS_9FwdParamsE,@function
        .size           _ZN10layer_norm13ln_fwd_kernelINS_13Kernel_traitsI6__halfS2_fS2_fjLj2560ELj1ELj4ELj1ELj16ENS_18Kernel_traits_baseILj2560ES2_S2_fS2_fjLj128EEEEELb1ELb1ELb1ELb0EEEvNS_9FwdParamsE,(.L_x_88526 - _ZN10layer_norm13ln_fwd_kernelINS_13Kernel_traitsI6__halfS2_fS2_fjLj2560ELj1ELj4ELj1ELj16ENS_18Kernel_traits_baseILj2560ES2_S2_fS2_fjLj128EEEEELb1ELb1ELb1ELb0EEEvNS_9FwdParamsE)
        .other          _ZN10layer_norm13ln_fwd_kernelINS_13Kernel_traitsI6__halfS2_fS2_fjLj2560ELj1ELj4ELj1ELj16ENS_18Kernel_traits_baseILj2560ES2_S2_fS2_fjLj128EEEEELb1ELb1ELb1ELb0EEEvNS_9FwdParamsE,@"STO_CUDA_ENTRY STV_DEFAULT"
_ZN10layer_norm13ln_fwd_kernelINS_13Kernel_traitsI6__halfS2_fS2_fjLj2560ELj1ELj4ELj1ELj16ENS_18Kernel_traits_baseILj2560ES2_S2_fS2_fjLj128EEEEELb1ELb1ELb1ELb0EEEvNS_9FwdParamsE:
.text._ZN10layer_norm13ln_fwd_kernelINS_13Kernel_traitsI6__halfS2_fS2_fjLj2560ELj1ELj4ELj1ELj16ENS_18Kernel_traits_baseILj2560ES2_S2_fS2_fjLj128EEEEELb1ELb1ELb1ELb0EEEvNS_9FwdParamsE:
[----:B------:R-:W-:Y:S01]  /*0000*/  LDC R1, c[0x0][0x37c] ;  /* 0x0000df00ff017b82 */ /* 0x000fe20000000800 */
[----:B------:R-:W0:Y:S07]  /*0010*/  LDCU.U8 UR4, c[0x0][0x464] ;  /* 0x00008c80ff0477ac */ /* 0x000e2e0008000000 */
[----:B------:R-:W1:Y:S01]  /*0020*/  LDC R228, c[0x0][0x458] ;  /* 0x00011600ffe47b82 */ /* 0x000e620000000800 */
[----:B------:R-:W2:Y:S07]  /*0030*/  LDCU.64 UR6, c[0x0][0x358] ;  /* 0x00006b00ff0677ac */ /* 0x000eae0008000a00 */
[----:B------:R-:W3:Y:S01]  /*0040*/  LDC R229, c[0x0][0x45c] ;  /* 0x00011700ffe57b82 */ /* 0x000ee20000000800 */
[----:B------:R-:W4:Y:S07]  /*0050*/  S2R R233, SR_TID.X ;  /* 0x0000000000e97919 */ /* 0x000f2e0000002100 */
[----:B------:R-:W4:Y:S01]  /*0060*/  LDC R7, c[0x0][0x388] ;  /* 0x0000e200ff077b82 */ /* 0x000f220000000800 */
[----:B0-----:R-:W-:Y:S01]  /*0070*/  ISETP.NE.AND P0, PT, RZ, UR4, PT ;  /* 0x00000004ff007c0c */ /* 0x001fe2000bf05270 */
[----:B------:R-:W0:-:S12]  /*0080*/  LDCU.64 UR4, c[0x0][0x450] ;  /* 0x00008a00ff0477ac */ /* 0x000e180008000a00 */
[----:B-1----:R-:W-:Y:S01]  /*0090*/  @P0 MOV R4, R228 ;  /* 0x000000e400040202 */ /* 0x002fe20000000f00 */
[----:B------:R-:W1:Y:S01]  /*00a0*/  @P0 LDC R3, c[0x0][0x460] ;  /* 0x00011800ff030b82 */ /* 0x000e620000000800 */
[----:B---3--:R-:W-:-:S06]  /*00b0*/  @P0 IMAD.MOV.U32 R5, RZ, RZ, R229 ;  /* 0x000000ffff050224 */ /* 0x008fcc00078e00e5 */
[----:B--2---:R-:W1:Y:S01]  /*00c0*/  @P0 LDG.E.64 R4, desc[UR6][R4.64] ;  /* 0x0000000604040981 */ /* 0x004e62000c1e1b00 */
[----:B0-----:R-:W-:Y:S01]  /*00d0*/  MOV R240, UR4 ;  /* 0x0000000400f07c02 */ /* 0x001fe20008000f00 */
[----:B------:R-:W-:Y:S01]  /*00e0*/  IMAD.U32 R241, RZ, RZ, UR5 ;  /* 0x00000005fff17e24 */ /* 0x000fe2000f8e00ff */
[----:B------:R-:W0:Y:S05]  /*00f0*/  LDCU.64 UR4, c[0x0][0x438] ;  /* 0x00008700ff0477ac */ /* 0x000e2a0008000a00 */
[----:B------:R-:W5:Y:S01]  /*0100*/  @P0 LDG.E.64 R240, desc[UR6][R240.64] ;  /* 0x00000006f0f00981 */ /* 0x000f62000c1e1b00 */
[----:B----4-:R-:W-:Y:S01]  /*0110*/  SHF.R.S32.HI R0, RZ, 0x1f, R7 ;  /* 0x0000001fff007819 */ /* 0x010fe20000011407 */
[----:B------:R-:W-:Y:S01]  /*0120*/  BSSY.RECONVERGENT B0, `(.L_x_58950) ;  /* 0x00000fa000007945 */ /* 0x000fe20003800200 */
[----:B------:R-:W-:-:S02]  /*0130*/  LOP3.LUT R2, R233, 0x1f, RZ, 0xc0, !PT ;  /* 0x0000001fe9027812 */ /* 0x000fc400078ec0ff */
[----:B------:R-:W-:Y:S01]  /*0140*/  LEA.HI R0, R0, R7, RZ, 0x3 ;  /* 0x0000000700007211 */ /* 0x000fe200078f18ff */
[----:B0-----:R-:W-:-:S04]  /*0150*/  UISETP.NE.U32.AND UP0, UPT, UR4, URZ, UPT ;  /* 0x000000ff0400728c */ /* 0x001fc8000bf05070 */
[----:B------:R-:W-:Y:S01]  /*0160*/  UISETP.NE.AND.EX UP0, UPT, UR5, URZ, UPT, UP0 ;  /* 0x000000ff0500728c */ /* 0x000fe2000bf05300 */
[----:B-1----:R-:W-:Y:S02]  /*0170*/  @P0 IADD3 R228, P1, PT, R4, R3, RZ ;  /* 0x0000000304e40210 */ /* 0x002fe40007f3e0ff */
[----:B------:R-:W-:Y:S02]  /*0180*/  LOP3.LUT R3, R2, 0x1f, RZ, 0x3c, !PT ;  /* 0x0000001f02037812 */ /* 0x000fe400078e3cff */
[----:B------:R-:W-:Y:S02]  /*0190*/  @P0 IADD3.X R229, PT, PT, RZ, R5, RZ, P1, !PT ;  /* 0x00000005ffe50210 */ /* 0x000fe40000ffe4ff */
        /* <DEDUP_REMOVED lines=45> */
[----:B----4-:R-:W4:Y:S01]  /*0470*/  @P4 LDC.64 R120, c[0x0][0x3d0] ;  /* 0x0000f400ff784b82 */ /* 0x010f220000000a00 */
[----:B------:R-:W-:-:S07]  /*0480*/  @P0 IMAD.WIDE.U32 R130, R2, 0x10, R130 ;  /* 0x0000001002820825 */ /* 0x000fce00078e0082 */
[----:B0-----:R-:W0:Y:S08]  /*0490*/  @P4 LDC.64 R122, c[0x0][0x438] ;  /* 0x00010e00ff7a4b82 */ /* 0x001e300000000a00 */
[----:B------:R-:W0:Y:S01]  /*04a0*/  @P4 LDC.64 R138, c[0x0][0x3e8] ;  /* 0x0000fa00ff8a4b82 */ /* 0x000e220000000a00 */
[----:B------:R-:W-:Y:S01]  /*04b0*/  @P0 IADD3 R2, PT, PT, R2, 0x20, RZ ;  /* 0x0000002002020810 */ /* 0x000fe20007ffe0ff */
[----:B------:R1:W5:Y:S06]  /*04c0*/  @P0 LD.E.128 R40, desc[UR6][R128.64] ;  /* 0x0000000680280980 */ /* 0x00036c000c101d00 */
        /* <DEDUP_REMOVED lines=9> */
[----:B------:R0:W5:Y:S03]  /*0560*/  @P1 LD.E.128 R52, desc[UR6][R134.64] ;  /* 0x0000000686341980 */ /* 0x000166000c101d00 */
[----:B------:R-:W-:Y:S01]  /*0570*/  @P1 VIADD R2, R2, 0x20 ;  /* 0x0000002002021836 */ /* 0x000fe20000000000 */
[----:B------:R0:W5:Y:S02]  /*0580*/  @P1 LDG.E.128 R56, desc[UR6][R4.64] ;  /* 0x0000000604381981 */ /* 0x000164000c1e1d00 */
[----:B------:R-:W1:Y:S01]  /*0590*/  @P6 LDC.64 R142, c[0x0][0x438] ;  /* 0x00010e00ff8e6b82 */ /* 0x000e620000000a00 */
[----:B------:R-:W-:-:S07]  /*05a0*/  @P2 IMAD.WIDE.U32 R6, R2, 0x10, R6 ;  /* 0x0000001002062825 */ /* 0x000fce00078e0006 */
[----:B------:R-:W1:Y:S01]  /*05b0*/  @P6 LDC.64 R144, c[0x0][0x3e8] ;  /* 0x0000fa00ff906b82 */ /* 0x000e620000000a00 */
[C---:B--2---:R-:W-:Y:S01]  /*05c0*/  @P2 IMAD.WIDE.U32 R8, R2.reuse, 0x10, R8 ;  /* 0x0000001002082825 */ /* 0x044fe200078e0008 */
[----:B------:R2:W5:Y:S03]  /*05d0*/  @P2 LDG.E.128 R60, desc[UR6][R6.64] ;  /* 0x00000006063c2981 */ /* 0x000566000c1e1d00 */
[----:B------:R-:W-:-:S03]  /*05e0*/  @P2 IMAD.WIDE.U32 R136, R2, 0x10, R136 ;  /* 0x0000001002882825 */ /* 0x000fc600078e0088 */
[----:B------:R-:W2:Y:S01]  /*05f0*/  @P5 LDC.64 R146, c[0x0][0x3d0] ;  /* 0x0000f400ff925b82 */ /* 0x000ea20000000a00 */
[----:B------:R-:W-:Y:S01]  /*0600*/  @P2 IADD3 R2, PT, PT, R2, 0x20, RZ ;  /* 0x0000002002022810 */ /* 0x000fe20007ffe0ff */
[----:B------:R0:W5:Y:S06]  /*0610*/  @P2 LD.E.128 R64, desc[UR6][R8.64] ;  /* 0x0000000608402980 */ /* 0x00016c000c101d00 */
[----:B------:R-:W2:Y:S08]  /*0620*/  @P5 LDC.64 R148, c[0x0][0x438] ;  /* 0x00010e00ff945b82 */ /* 0x000eb00000000a00 */
[----:B----4-:R-:W4:Y:S01]  /*0630*/  @P5 LDC.64 R130, c[0x0][0x3e8] ;  /* 0x0000fa00ff825b82 */ /* 0x010f220000000a00 */
[C---:B------:R-:W-:Y:S01]  /*0640*/  @P4 IMAD.WIDE.U32 R120, R2.reuse, 0x10, R120 ;  /* 0x0000001002784825 */ /* 0x040fe200078e0078 */
        /* <DEDUP_REMOVED lines=40> */
.L_x_58951:
        /* <DEDUP_REMOVED lines=22> */
[----:B------:R-:W-:-:S03]  /*0a30*/  ISETP.GE.U32.AND P1, PT, R0, 0x100, PT ;  /* 0x000001000000780c */ /* 0x000fc60003f26070 */
[C---:B---3--:R-:W-:Y:S01]  /*0a40*/  @P6 IMAD.WIDE.U32 R16, R2.reuse, 0x10, R16 ;  /* 0x0000001002106825 */ /* 0x048fe200078e0010 */
[----:B------:R2:W5:Y:S02]  /*0a50*/  @P6 LDG.E.128 R24, desc[UR6][R8.64] ;  /* 0x0000000608186981 */ /* 0x000564000c1e1d00 */
[----:B------:R-:W3:Y:S08]  /*0a60*/  @P4 LDC.64 R76, c[0x0][0x3d0] ;  /* 0x0000f400ff4c4b82 */ /* 0x000ef00000000a00 */
[----:B------:R-:W3:Y:S01]  /*0a70*/  @P4 LDC.64 R88, c[0x0][0x3e8] ;  /* 0x0000fa00ff584b82 */ /* 0x000ee20000000a00 */
[----:B------:R2:W5:Y:S01]  /*0a80*/  @P6 LDG.E.128 R32, desc[UR6][R16.64] ;  /* 0x0000000610206981 */ /* 0x000562000c1e1d00 */
[----:B------:R-:W-:Y:S01]  /*0a90*/  @P6 IADD3 R2, PT, PT, R2, 0x20, RZ ;  /* 0x0000002002026810 */ /* 0x000fe20007ffe0ff */
[----:B------:R-:W-:Y:S01]  /*0aa0*/  @P6 IMAD.MOV.U32 R31, RZ, RZ, RZ ;  /* 0x000000ffff1f6224 */ /* 0x000fe200078e00ff */
[----:B------:R-:W-:-:S04]  /*0ab0*/  ISETP.GE.U32.AND P6, PT, R0, 0x120, PT ;  /* 0x000001200000780c */ /* 0x000fc80003fc6070 */
[----:B0-----:R-:W0:Y:S01]  /*0ac0*/  @P3 LDC.64 R4, c[0x0][0x3d0] ;  /* 0x0000f400ff043b82 */ /* 0x001e220000000a00 */
[----:B----4-:R-:W-:-:S07]  /*0ad0*/  @P5 IMAD.WIDE.U32 R28, R2, 0x10, R28 ;  /* 0x00000010021c5825 */ /* 0x010fce00078e001c */
[----:B-1----:R-:W1:Y:S01]  /*0ae0*/  @P3 LDC.64 R6, c[0x0][0x3e8] ;  /* 0x0000fa00ff063b82 */ /* 0x002e620000000a00 */
[C---:B------:R-:W-:Y:S01]  /*0af0*/  @P5 IMAD.WIDE.U32 R40, R2.reuse, 0x10, R40 ;  /* 0x0000001002285825 */ /* 0x040fe200078e0028 */
[----:B------:R-:W-:Y:S01]  /*0b00*/  @P5 IADD3 R2, PT, PT, R2, 0x20, RZ ;  /* 0x0000002002025810 */ /* 0x000fe20007ffe0ff */
[----:B------:R-:W5:Y:S05]  /*0b10*/  @P5 LDG.E.128 R36, desc[UR6][R28.64] ;  /* 0x000000061c245981 */ /* 0x000f6a000c1e1d00 */
[----:B--2---:R-:W2:Y:S08]  /*0b20*/  @P2 LDC.64 R8, c[0x0][0x3d0] ;  /* 0x0000f400ff082b82 */ /* 0x004eb00000000a00 */
[----:B------:R-:W4:Y:S01]  /*0b30*/  @P2 LDC.64 R16, c[0x0][0x3e8] ;  /* 0x0000fa00ff102b82 */ /* 0x000f220000000a00 */
[C---:B------:R-:W-:Y:S01]  /*0b40*/  @P0 IMAD.WIDE.U32 R52, R2.reuse, 0x10, R52 ;  /* 0x0000001002340825 */ /* 0x040fe200078e0034 */
[----:B------:R-:W5:Y:S03]  /*0b50*/  @P5 LDG.E.128 R44, desc[UR6][R40.64] ;  /* 0x00000006282c5981 */ /* 0x000f66000c1e1d00 */
[----:B------:R-:W-:Y:S01]  /*0b60*/  @P0 IMAD.WIDE.U32 R64, R2, 0x10, R64 ;  /* 0x0000001002400825 */ /* 0x000fe200078e0040 */
[----:B------:R-:W-:-:S03]  /*0b70*/  @P5 MOV R43, RZ ;  /* 0x000000ff002b5202 */ /* 0x000fc60000000f00 */
[----:B------:R-:W-:Y:S01]  /*0b80*/  HFMA2 R102, -RZ, RZ, 0, 0 ;  /* 0x00000000ff667431 */ /* 0x000fe200000001ff */
[----:B------:R-:W4:Y:S01]  /*0b90*/  @P1 LDC.64 R100, c[0x0][0x3d0] ;  /* 0x0000f400ff641b82 */ /* 0x000f220000000a00 */
[----:B------:R-:W-:Y:S02]  /*0ba0*/  @P0 VIADD R2, R2, 0x20 ;  /* 0x0000002002020836 */ /* 0x000fe40000000000 */
[----:B------:R-:W-:Y:S01]  /*0bb0*/  HFMA2 R54, -RZ, RZ, 0, 0 ;  /* 0x00000000ff367431 */ /* 0x000fe200000001ff */
[----:B------:R-:W5:Y:S04]  /*0bc0*/  @P0 LDG.E.128 R48, desc[UR6][R52.64] ;  /* 0x0000000634300981 */ /* 0x000f68000c1e1d00 */
[----:B------:R-:W4:Y:S01]  /*0bd0*/  @P1 LDC.64 R112, c[0x0][0x3e8] ;  /* 0x0000fa00ff701b82 */ /* 0x000f220000000a00 */
[C---:B---3--:R-:W-:Y:S01]  /*0be0*/  @P4 IMAD.WIDE.U32 R76, R2.reuse, 0x10, R76 ;  /* 0x00000010024c4825 */ /* 0x048fe200078e004c */
[----:B------:R-:W5:Y:S03]  /*0bf0*/  @P0 LDG.E.128 R56, desc[UR6][R64.64] ;  /* 0x0000000640380981 */ /* 0x000f66000c1e1d00 */
[----:B------:R-:W-:-:S03]  /*0c00*/  @P4 IMAD.WIDE.U32 R88, R2, 0x10, R88 ;  /* 0x0000001002584825 */ /* 0x000fc600078e0058 */
[----:B------:R-:W3:Y:S01]  /*0c10*/  @P6 LDC.64 R124, c[0x0][0x3d0] ;  /* 0x0000f400ff7c6b82 */ /* 0x000ee20000000a00 */
[----:B------:R-:W-:Y:S01]  /*0c20*/  @P4 IADD3 R2, PT, PT, R2, 0x20, RZ ;  /* 0x0000002002024810 */ /* 0x000fe20007ffe0ff */
[----:B------:R-:W5:Y:S06]  /*0c30*/  @P4 LDG.E.128 R60, desc[UR6][R76.64] ;  /* 0x000000064c3c4981 */ /* 0x000f6c000c1e1d00 */
[----:B------:R-:W3:Y:S01]  /*0c40*/  @P6 LDC.64 R126, c[0x0][0x3e8] ;  /* 0x0000fa00ff7e6b82 */ /* 0x000ee20000000a00 */
[----:B0-----:R-:W-:Y:S01]  /*0c50*/  @P3 IMAD.WIDE.U32 R4, R2, 0x10, R4 ;  /* 0x0000001002043825 */ /* 0x001fe200078e0004 */
[----:B------:R-:W-:Y:S01]  /*0c60*/  ISETP.GE.U32.AND P5, PT, R0, 0x140, PT ;  /* 0x000001400000780c */ /* 0x000fe20003fa6070 */
[----:B------:R0:W5:Y:S02]  /*0c70*/  @P4 LDG.E.128 R68, desc[UR6][R88.64] ;  /* 0x0000000658444981 */ /* 0x000164000c1e1d00 */
[----:B-1----:R-:W-:-:S02]  /*0c80*/  @P3 IMAD.WIDE.U32 R6, R2, 0x10, R6 ;  /* 0x0000001002063825 */ /* 0x002fc400078e0006 */
[----:B------:R-:W5:Y:S02]  /*0c90*/  @P3 LDG.E.128 R72, desc[UR6][R4.64] ;  /* 0x0000000604483981 */ /* 0x000f64000c1e1d00 */
[----:B------:R-:W-:Y:S02]  /*0ca0*/  @P3 VIADD R2, R2, 0x20 ;  /* 0x0000002002023836 */ /* 0x000fe40000000000 */
[----:B------:R-:W5:Y:S02]  /*0cb0*/  @P3 LDG.E.128 R80, desc[UR6][R6.64] ;  /* 0x0000000606503981 */ /* 0x000f64000c1e1d00 */
[----:B--2---:R-:W-:-:S04]  /*0cc0*/  @P2 IMAD.WIDE.U32 R8, R2, 0x10, R8 ;  /* 0x0000001002082825 */ /* 0x004fc800078e0008 */
[C---:B----4-:R-:W-:Y:S01]  /*0cd0*/  @P2 IMAD.WIDE.U32 R16, R2.reuse, 0x10, R16 ;  /* 0x0000001002102825 */ /* 0x050fe200078e0010 */
[----:B------:R-:W-:Y:S01]  /*0ce0*/  @P2 IADD3 R2, PT, PT, R2, 0x20, RZ ;  /* 0x0000002002022810 */ /* 0x000fe20007ffe0ff */
[----:B------:R-:W5:Y:S04]  /*0cf0*/  @P2 LDG.E.128 R84, desc[UR6][R8.64] ;  /* 0x0000000608542981 */ /* 0x000f68000c1e1d00 */
        /* <DEDUP_REMOVED lines=10> */
[----:B------:R-:W-:Y:S01]  /*0da0*/  IMAD.MOV.U32 R114, RZ, RZ, RZ ;  /* 0x000000ffff727224 */ /* 0x000fe200078e00ff */
[----:B------:R-:W-:Y:S02]  /*0db0*/  CS2R R112, SRZ ;  /* 0x0000000000707805 */ /* 0x000fe4000001ff00 */
[----:B------:R-:W-:Y:S01]  /*0dc0*/  CS2R R100, SRZ ;  /* 0x0000000000647805 */ /* 0x000fe2000001ff00 */
[----:B------:R-:W-:Y:S01]  /*0dd0*/  IMAD.MOV.U32 R90, RZ, RZ, RZ ;  /* 0x000000ffff5a7224 */ /* 0x000fe200078e00ff */
[----:B0-----:R-:W-:-:S02]  /*0de0*/  CS2R R88, SRZ ;  /* 0x0000000000587805 */ /* 0x001fc4000001ff00 */
[----:B------:R-:W-:Y:S02]  /*0df0*/  MOV R78, RZ ;  /* 0x000000ff004e7202 */ /* 0x000fe40000000f00 */
[----:B------:R-:W-:Y:S01]  /*0e00*/  CS2R R76, SRZ ;  /* 0x00000000004c7805 */ /* 0x000fe2000001ff00 */
[----:B------:R-:W-:Y:S01]  /*0e10*/  IMAD.MOV.U32 R66, RZ, RZ, RZ ;  /* 0x000000ffff427224 */ /* 0x000fe200078e00ff */
[----:B------:R-:W-:Y:S02]  /*0e20*/  CS2R R64, SRZ ;  /* 0x0000000000407805 */ /* 0x000fe4000001ff00 */
[----:B------:R-:W-:Y:S01]  /*0e30*/  CS2R R52, SRZ ;  /* 0x0000000000347805 */ /* 0x000fe2000001ff00 */
[----:B------:R-:W-:Y:S01]  /*0e40*/  IMAD.MOV.U32 R42, RZ, RZ, RZ ;  /* 0x000000ffff2a7224 */ /* 0x000fe200078e00ff */
[----:B------:R-:W-:Y:S02]  /*0e50*/  CS2R R40, SRZ ;  /* 0x0000000000287805 */ /* 0x000fe4000001ff00 */
[----:B------:R-:W-:-:S02]  /*0e60*/  MOV R30, RZ ;  /* 0x000000ff001e7202 */ /* 0x000fc40000000f00 */
[----:B------:R-:W-:Y:S01]  /*0e70*/  CS2R R28, SRZ ;  /* 0x00000000001c7805 */ /* 0x000fe2000001ff00 */
[----:B------:R-:W-:Y:S01]  /*0e80*/  IMAD.MOV.U32 R18, RZ, RZ, RZ ;  /* 0x000000ffff127224 */ /* 0x000fe200078e00ff */
[----:B-1----:R-:W-:Y:S02]  /*0e90*/  CS2R R16, SRZ ;  /* 0x0000000000107805 */ /* 0x002fe4000001ff00 */
[----:B------:R-:W-:Y:S01]  /*0ea0*/  @P0 MOV R55, RZ ;  /* 0x000000ff00370202 */ /* 0x000fe20000000f00 */
[----:B------:R-:W-:Y:S01]  /*0eb0*/  @P4 IMAD.MOV.U32 R67, RZ, RZ, RZ ;  /* 0x000000ffff434224 */ /* 0x000fe200078e00ff */
[----:B------:R-:W-:Y:S01]  /*0ec0*/  @P3 MOV R79, RZ ;  /* 0x000000ff004f3202 */ /* 0x000fe20000000f00 */
[----:B------:R-:W-:Y:S01]  /*0ed0*/  @P2 IMAD.MOV.U32 R91, RZ, RZ, RZ ;  /* 0x000000ffff5b2224 */ /* 0x000fe200078e00ff */
[----:B------:R-:W-:Y:S01]  /*0ee0*/  @P1 MOV R103, RZ ;  /* 0x000000ff00671202 */ /* 0x000fe20000000f00 */
[----:B------:R-:W-:Y:S01]  /*0ef0*/  @P6 IMAD.MOV.U32 R115, RZ, RZ, RZ ;  /* 0x000000ffff736224 */ /* 0x000fe200078e00ff */
[----:B------:R-:W-:Y:S01]  /*0f00*/  @P6 IADD3 R2, PT, PT, R2, 0x20, RZ ;  /* 0x0000002002026810 */ /* 0x000fe20007ffe0ff */
[----:B--2---:R-:W-:Y:S06]  /*0f10*/  @!P5 BRA `(.L_x_58952) ;  /* 0x000000000068d947 */ /* 0x004fec0003800000 */
        /* <DEDUP_REMOVED lines=9> */
[----:B------:R-:W-:Y:S02]  /*0fb0*/  CS2R R112, SRZ ;  /* 0x0000000000707805 */ /* 0x000fe4000001ff00 */
[----:B------:R-:W-:Y:S02]  /*0fc0*/  MOV R102, RZ ;  /* 0x000000ff00667202 */ /* 0x000fe40000000f00 */
[----:B------:R-:W-:Y:S01]  /*0fd0*/  CS2R R100, SRZ ;  /* 0x0000000000647805 */ /* 0x000fe2000001ff00 */
[----:B------:R-:W-:Y:S01]  /*0fe0*/  IMAD.MOV.U32 R90, RZ, RZ, RZ ;  /* 0x000000ffff5a7224 */ /* 0x000fe200078e00ff */
[----:B------:R-:W-:-:S02]  /*0ff0*/  CS2R R88, SRZ ;  /* 0x0000000000587805 */ /* 0x000fc4000001ff00 */
[----:B------:R-:W-:Y:S02]  /*1000*/  MOV R78, RZ ;  /* 0x000000ff004e7202 */ /* 0x000fe40000000f00 */
        /* <DEDUP_REMOVED lines=10> */
[----:B0-----:R-:W-:-:S07]  /*10b0*/  CS2R R16, SRZ ;  /* 0x0000000000107805 */ /* 0x001fce000001ff00 */
.L_x_58952:
[----:B------:R-:W-:Y:S05]  /*10c0*/  BSYNC.RECONVERGENT B0 ;  /* 0x0000000000007941 */ /* 0x000fea0003800200 */
.L_x_58950:
        /* <DEDUP_REMOVED lines=9> */
[----:B-----5:R-:W-:Y:S01]  /*1160*/  IADD3 R4, PT, PT, R240, -0x61c88647, RZ ;  /* 0x9e3779b9f0047810 */ /* 0x020fe20007ffe0ff */
[----:B------:R-:W1:Y:S01]  /*1170*/  LDCU UR8, c[0x0][0x404] ;  /* 0x00008080ff0877ac */ /* 0x000e620008000800 */
[----:B------:R-:W-:Y:S01]  /*1180*/  IADD3 R11, PT, PT, R241, -0x126145ec, RZ ;  /* 0xed9eba14f10b7810 */ /* 0x000fe20007ffe0ff */
[----:B------:R-:W-:Y:S01]  /*1190*/  IMAD R9, R235, -0x2daee0ad, RZ ;  /* 0xd2511f53eb097824 */ /* 0x000fe200078e02ff */
[----:B------:R-:W-:Y:S01]  /*11a0*/  LOP3.LUT R5, R5, R241, RZ, 0x3c, !PT ;  /* 0x000000f105057212 */ /* 0x000fe200078e3cff */
[----:B------:R-:W-:Y:S01]  /*11b0*/  VIADD R8, R241, 0xbb67ae85 ;  /* 0xbb67ae85f1087836 */ /* 0x000fe20000000000 */
[----:B------:R-:W-:Y:S01]  /*11c0*/  LOP3.LUT R228, R228, 0x3, RZ, 0xc0, !PT ;  /* 0x00000003e4e47812 */ /* 0x000fe200078ec0ff */
[----:B------:R-:W2:Y:S01]  /*11d0*/  LDCU.U8 UR9, c[0x0][0x410] ;  /* 0x00008200ff0977ac */ /* 0x000ea20008000000 */
[----:B------:R-:W3:Y:S01]  /*11e0*/  LDCU UR12, c[0x0][0x448] ;  /* 0x00008900ff0c77ac */ /* 0x000ee20008000800 */
[----:B------:R-:W4:Y:S01]  /*11f0*/  LDCU.64 UR10, c[0x0][0x408] ;  /* 0x00008100ff0a77ac */ /* 0x000f220008000a00 */
[----:B0-----:R-:W-:Y:S01]  /*1200*/  IMAD R233, R2, UR5, R233 ;  /* 0x0000000502e97c24 */ /* 0x001fe2000f8e02e9 */
[----:B------:R-:W0:Y:S01]  /*1210*/  LDCU.64 UR4, c[0x0][0x3a0] ;  /* 0x00007400ff0477ac */ /* 0x000e220008000a00 */
[----:B------:R-:W-:-:S04]  /*1220*/  IMAD.HI.U32 R2, R5, -0x326172a9, RZ ;  /* 0xcd9e8d5705027827 */ /* 0x000fc800078e00ff */
[----:B------:R-:W-:-:S04]  /*1230*/  IMAD.HI.U32 R3, R233, -0x326172a9, RZ ;  /* 0xcd9e8d57e9037827 */ /* 0x000fc800078e00ff */
[----:B------:R-:W-:Y:S01]  /*1240*/  IMAD R7, R233, -0x326172a9, RZ ;  /* 0xcd9e8d57e9077824 */ /* 0x000fe200078e02ff */
[----:B------:R-:W-:-:S04]  /*1250*/  LOP3.LUT R3, R10, R3, R240, 0x96, !PT ;  /* 0x000000030a037212 */ /* 0x000fc800078e96f0 */
[----:B------:R-:W-:Y:S01]  /*1260*/  LOP3.LUT R2, R4, R7, R2, 0x96, !PT ;  /* 0x0000000704027212 */ /* 0x000fe200078e9602 */
[----:B------:R-:W-:-:S04]  /*1270*/  IMAD.HI.U32 R6, R3, -0x2daee0ad, RZ ;  /* 0xd2511f5303067827 */ /* 0x000fc800078e00ff */
[----:B------:R-:W-:Y:S01]  /*1280*/  IMAD R4, R5, -0x326172a9, RZ ;  /* 0xcd9e8d5705047824 */ /* 0x000fe200078e02ff */
[----:B------:R-:W-:Y:S01]  /*1290*/  LOP3.LUT R6, R8, R9, R6, 0x96, !PT ;  /* 0x0000000908067212 */ /* 0x000fe200078e9606 */
[----:B------:R-:W-:Y:S01]  /*12a0*/  IMAD R8, R3, -0x2daee0ad, RZ ;  /* 0xd2511f5303087824 */ /* 0x000fe200078e02ff */
[----:B------:R-:W-:Y:S01]  /*12b0*/  IADD3 R9, PT, PT, R241, 0x76cf5d0a, RZ ;  /* 0x76cf5d0af1097810 */ /* 0x000fe20007ffe0ff */
[----:B------:R-:W-:-:S04]  /*12c0*/  IMAD.HI.U32 R7, R2, -0x2daee0ad, RZ ;  /* 0xd2511f5302077827 */ /* 0x000fc800078e00ff */
[----:B------:R-:W-:Y:S01]  /*12d0*/  IMAD.HI.U32 R3, R6, -0x326172a9, RZ ;  /* 0xcd9e8d5706037827 */ /* 0x000fe200078e00ff */
[----:B------:R-:W-:Y:S02]  /*12e0*/  LOP3.LUT R7, R9, R8, R7, 0x96, !PT ;  /* 0x0000000809077212 */ /* 0x000fe400078e9607 */
[C---:B------:R-:W-:Y:S01]  /*12f0*/  IADD3 R8, PT, PT, R240.reuse, -0x255992d5, RZ ;  /* 0xdaa66d2bf0087810 */ /* 0x040fe20007ffe0ff */
[----:B------:R-:W-:Y:S02]  /*1300*/  VIADD R5, R240, 0x3c6ef372 ;  /* 0x3c6ef372f0057836 */ /* 0x000fe40000000000 */
[----:B------:R-:W-:-:S03]  /*1310*/  IMAD R9, R2, -0x2daee0ad, RZ ;  /* 0xd2511f5302097824 */ /* 0x000fc600078e02ff */
[----:B------:R-:W-:Y:S01]  /*1320*/  LOP3.LUT R3, R5, R4, R3, 0x96, !PT ;  /* 0x0000000405037212 */ /* 0x000fe200078e9603 */
[----:B------:R-:W-:Y:S02]  /*1330*/  IMAD R5, R6, -0x326172a9, RZ ;  /* 0xcd9e8d5706057824 */ /* 0x000fe400078e02ff */
[----:B------:R-:W-:-:S04]  /*1340*/  IMAD.HI.U32 R4, R7, -0x326172a9, RZ ;  /* 0xcd9e8d5707047827 */ /* 0x000fc800078e00ff */
[----:B------:R-:W-:Y:S01]  /*1350*/  IMAD.HI.U32 R2, R3, -0x2daee0ad, RZ ;  /* 0xd2511f5303027827 */ /* 0x000fe200078e00ff */
[----:B------:R-:W-:-:S03]  /*1360*/  LOP3.LUT R4, R8, R5, R4, 0x96, !PT ;  /* 0x0000000508047212 */ /* 0x000fc600078e9604 */
[----:B------:R-:W-:Y:S02]  /*1370*/  VIADD R6, R241, 0x32370b8f ;  /* 0x32370b8ff1067836 */ /* 0x000fe40000000000 */
[----:B------:R-:W-:-:S03]  /*1380*/  IMAD.HI.U32 R8, R4, -0x2daee0ad, RZ ;  /* 0xd2511f5304087827 */ /* 0x000fc600078e00ff */
[----:B------:R-:W-:Y:S01]  /*1390*/  LOP3.LUT R2, R6, R9, R2, 0x96, !PT ;  /* 0x0000000906027212 */ /* 0x000fe200078e9602 */
[----:B------:R-:W-:Y:S02]  /*13a0*/  IMAD R9, R3, -0x2daee0ad, RZ ;  /* 0xd2511f5303097824 */ /* 0x000fe400078e02ff */
[----:B------:R-:W-:Y:S02]  /*13b0*/  IMAD R6, R7, -0x326172a9, RZ ;  /* 0xcd9e8d5707067824 */ /* 0x000fe400078e02ff */
[----:B------:R-:W-:Y:S01]  /*13c0*/  IMAD.HI.U32 R3, R2, -0x326172a9, RZ ;  /* 0xcd9e8d5702037827 */ /* 0x000fe200078e00ff */
[----:B------:R-:W-:-:S03]  /*13d0*/  LOP3.LUT R8, R11, R9, R8, 0x96, !PT ;  /* 0x000000090b087212 */ /* 0x000fc600078e9608 */
[----:B------:R-:W-:Y:S02]  /*13e0*/  HFMA2 R11, -RZ, RZ, 0, 0 ;  /* 0x00000000ff0b7431 */ /* 0x000fe400000001ff */
[----:B------:R-:W-:Y:S02]  /*13f0*/  VIADD R5, R240, 0x78dde6e4 ;  /* 0x78dde6e4f0057836 */ /* 0x000fe40000000000 */
[----:B------:R-:W-:Y:S02]  /*1400*/  IMAD R7, R4, -0x2daee0ad, RZ ;  /* 0xd2511f5304077824 */ /* 0x000fe400078e02ff */
[----:B------:R-:W-:Y:S01]  /*1410*/  VIADD R9, R241, 0xa9066899 ;  /* 0xa9066899f1097836 */ /* 0x000fe20000000000 */
[----:B------:R-:W-:Y:S01]  /*1420*/  LOP3.LUT R3, R5, R6, R3, 0x96, !PT ;  /* 0x0000000605037212 */ /* 0x000fe200078e9603 */
[----:B------:R-:W-:Y:S01]  /*1430*/  IMAD R5, R2, -0x326172a9, RZ ;  /* 0xcd9e8d5702057824 */ /* 0x000fe200078e02ff */
[----:B------:R-:W-:Y:S01]  /*1440*/  IADD3 R6, PT, PT, R240, 0x1715609d, RZ ;  /* 0x1715609df0067810 */ /* 0x000fe20007ffe0ff */
[----:B------:R-:W-:-:S04]  /*1450*/  IMAD.HI.U32 R2, R8, -0x326172a9, RZ ;  /* 0xcd9e8d5708027827 */ /* 0x000fc800078e00ff */
[----:B------:R-:W-:Y:S01]  /*1460*/  IMAD.HI.U32 R4, R3, -0x2daee0ad, RZ ;  /* 0xd2511f5303047827 */ /* 0x000fe200078e00ff */
[----:B------:R-:W-:-:S03]  /*1470*/  LOP3.LUT R2, R6, R5, R2, 0x96, !PT ;  /* 0x0000000506027212 */ /* 0x000fc600078e9602 */
[----:B------:R-:W-:Y:S01]  /*1480*/  IMAD R8, R8, -0x326172a9, RZ ;  /* 0xcd9e8d5708087824 */ /* 0x000fe200078e02ff */
[----:B------:R-:W-:Y:S01]  /*1490*/  LOP3.LUT R4, R9, R7, R4, 0x96, !PT ;  /* 0x0000000709047212 */ /* 0x000fe200078e9604 */
[----:B------:R-:W-:Y:S01]  /*14a0*/  IMAD R7, R3, -0x2daee0ad, RZ ;  /* 0xd2511f5303077824 */ /* 0x000fe200078e02ff */
[----:B------:R-:W-:Y:S01]  /*14b0*/  IADD3 R9, PT, PT, R241, 0x646e171e, RZ ;  /* 0x646e171ef1097810 */ /* 0x000fe20007ffe0ff */
[----:B------:R-:W-:-:S04]  /*14c0*/  IMAD.HI.U32 R6, R2, -0x2daee0ad, RZ ;  /* 0xd2511f5302067827 */ /* 0x000fc800078e00ff */
[----:B------:R-:W-:Y:S01]  /*14d0*/  IMAD.HI.U32 R3, R4, -0x326172a9, RZ ;  /* 0xcd9e8d5704037827 */ /* 0x000fe200078e00ff */
[----:B------:R-:W-:Y:S02]  /*14e0*/  LOP3.LUT R6, R9, R7, R6, 0x96, !PT ;  /* 0x0000000709067212 */ /* 0x000fe400078e9606 */
[C---:B------:R-:W-:Y:S01]  /*14f0*/  IADD3 R7, PT, PT, R240.reuse, 0x5384540f, RZ ;  /* 0x5384540ff0077810 */ /* 0x040fe20007ffe0ff */
[----:B------:R-:W-:Y:S02]  /*1500*/  VIADD R5, R240, 0xb54cda56 ;  /* 0xb54cda56f0057836 */ /* 0x000fe40000000000 */
[----:B------:R-:W-:Y:S02]  /*1510*/  IMAD R9, R2, -0x2daee0ad, RZ ;  /* 0xd2511f5302097824 */ /* 0x000fe400078e02ff */
[----:B------:R-:W-:Y:S01]  /*1520*/  IMAD.HI.U32 R2, R6, -0x326172a9, RZ ;  /* 0xcd9e8d5706027827 */ /* 0x000fe200078e00ff */
[----:B------:R-:W-:-:S03]  /*1530*/  LOP3.LUT R3, R5, R8, R3, 0x96, !PT ;  /* 0x0000000805037212 */ /* 0x000fc600078e9603 */
[----:B------:R-:W-:Y:S02]  /*1540*/  IMAD R5, R4, -0x326172a9, RZ ;  /* 0xcd9e8d5704057824 */ /* 0x000fe400078e02ff */
[----:B------:R-:W-:-:S03]  /*1550*/  IMAD.HI.U32 R4, R3, -0x2daee0ad, RZ ;  /* 0xd2511f5303047827 */ /* 0x000fc600078e00ff */
[----:B------:R-:W-:Y:S01]  /*1560*/  LOP3.LUT R2, R7, R5, R2, 0x96, !PT ;  /* 0x0000000507027212 */ /* 0x000fe200078e9602 */
[C---:B------:R-:W-:Y:S02]  /*1570*/  VIADD R8, R241.reuse, 0x1fd5c5a3 ;  /* 0x1fd5c5a3f1087836 */ /* 0x040fe40000000000 */
[----:B------:R-:W-:Y:S02]  /*1580*/  IMAD R6, R6, -0x326172a9, RZ ;  /* 0xcd9e8d5706067824 */ /* 0x000fe400078e02ff */
[----:B------:R-:W-:Y:S01]  /*1590*/  IMAD.HI.U32 R7, R2, -0x2daee0ad, RZ ;  /* 0xd2511f5302077827 */ /* 0x000fe200078e00ff */
[----:B------:R-:W-:Y:S02]  /*15a0*/  LOP3.LUT R4, R8, R9, R4, 0x96, !PT ;  /* 0x0000000908047212 */ /* 0x000fe400078e9604 */
[----:B------:R-:W-:Y:S01]  /*15b0*/  IADD3 R9, PT, PT, R241, -0x24c28bd8, RZ ;  /* 0xdb3d7428f1097810 */ /* 0x000fe20007ffe0ff */
[----:B------:R-:W-:Y:S02]  /*15c0*/  IMAD R8, R3, -0x2daee0ad, RZ ;  /* 0xd2511f5303087824 */ /* 0x000fe400078e02ff */
[----:B------:R-:W-:-:S03]  /*15d0*/  IMAD.HI.U32 R3, R4, -0x326172a9, RZ ;  /* 0xcd9e8d5704037827 */ /* 0x000fc600078e00ff */
[----:B------:R-:W-:Y:S01]  /*15e0*/  LOP3.LUT R7, R9, R8, R7, 0x96, !PT ;  /* 0x0000000809077212 */ /* 0x000fe200078e9607 */
[----:B------:R-:W-:Y:S02]  /*15f0*/  VIADD R5, R240, 0xf1bbcdc8 ;  /* 0xf1bbcdc8f0057836 */ /* 0x000fe40000000000 */
        /* <DEDUP_REMOVED lines=9> */
[----:B------:R-:W-:Y:S01]  /*1690*/  IMAD R230, R3, -0x2daee0ad, RZ ;  /* 0xd2511f5303e67824 */ /* 0x000fe200078e02ff */
[----:B01234-:R-:W-:-:S07]  /*16a0*/  LOP3.LUT R231, R4, R2, R231, 0x96, !PT ;  /* 0x0000000204e77212 */ /* 0x01ffce00078e96e7 */
.L_x_60124:
[----:B------:R-:W0:Y:S08]  /*16b0*/  LDC.64 R224, c[0x0][0x3f0] ;  /* 0x0000fc00ffe07b82 */ /* 0x000e300000000a00 */
[----:B------:R-:W1:Y:S01]  /*16c0*/  LDC R237, c[0x0][0x388] ;  /* 0x0000e200ffed7b82 */ /* 0x000e620000000800 */
[----:B0-----:R-:W-:-:S07]  /*16d0*/  IMAD.WIDE R226, R234, 0x4, R224 ;  /* 0x00000004eae27825 */ /* 0x001fce00078e02e0 */
[----:B------:R-:W0:Y:S01]  /*16e0*/  LDC.64 R224, c[0x0][0x3f8] ;  /* 0x0000fe00ffe07b82 */ /* 0x000e220000000a00 */
[----:B------:R-:W2:Y:S01]  /*16f0*/  LDG.E R245, desc[UR6][R226.64] ;  /* 0x00000006e2f57981 */ /* 0x000ea2000c1e1900 */
[----:B0-----:R-:W-:-:S05]  /*1700*/  IMAD.WIDE R224, R234, 0x4, R224 ;  /* 0x00000004eae07825 */ /* 0x001fca00078e02e0 */
[----:B------:R0:W5:Y:S01]  /*1710*/  LDG.E R244, desc[UR6][R224.64] ;  /* 0x00000006e0f47981 */ /* 0x000162000c1e1900 */
[----:B------:R-:W-:Y:S01]  /*1720*/  ISETP.GE.U32.AND P5, PT, R0, 0x20, PT ;  /* 0x000000200000780c */ /* 0x000fe20003fa6070 */
[----:B-1----:R-:W-:Y:S01]  /*1730*/  IMAD R238, R234, R237, RZ ;  /* 0x000000edeaee7224 */ /* 0x002fe200078e02ff */
[----:B------:R-:W-:Y:S01]  /*1740*/  BSSY.RECONVERGENT B0, `(.L_x_58953) ;  /* 0x00006cf000007945 */ /* 0x000fe20003800200 */
[----:B------:R-:W1:Y:S01]  /*1750*/  S2R R243, SR_TID.X ;  /* 0x0000000000f37919 */ /* 0x000e620000002100 */
[----:B------:R-:W-:Y:S02]  /*1760*/  MOV R247, RZ ;  /* 0x000000ff00f77202 */ /* 0x000fe40000000f00 */
[----:B------:R-:W-:-:S04]  /*1770*/  SHF.R.S32.HI R239, RZ, 0x1f, R238 ;  /* 0x0000001fffef7819 */ /* 0x000fc800000114ee */
[----:B------:R-:W-:Y:S02]  /*1780*/  LEA.HI R239, R239, R238, RZ, 0x3 ;  /* 0x000000eeefef7211 */ /* 0x000fe400078f18ff */
[----:B-1----:R-:W-:Y:S02]  /*1790*/  LOP3.LUT R246, R243, 0x1f, RZ, 0xc0, !PT ;  /* 0x0000001ff3f67812 */ /* 0x002fe400078ec0ff */
[----:B--2---:R-:W-:-:S13]  /*17a0*/  ISETP.GE.AND P0, PT, R245, 0x1, PT ;  /* 0x00000001f500780c */ /* 0x004fda0003f06270 */
        /* <DEDUP_REMOVED lines=10> */
[----:B0-----:R-:W-:-:S06]  /*1850*/  IMAD.WIDE.U32 R132, R247, 0x10, R132 ;  /* 0x00000010f7847825 */ /* 0x001fcc00078e0084 */
[----:B------:R-:W5:Y:S02]  /*1860*/  LDG.E.128 R132, desc[UR6][R132.64] ;  /* 0x0000000684847981 */ /* 0x000f64000c1e1d00 */
.L_x_58956:
[----:B------:R-:W-:Y:S05]  /*1870*/  BSYNC.RECONVERGENT B1 ;  /* 0x0000000000017941 */ /* 0x000fea0003800200 */
.L_x_58955:
[----:B------:R-:W-:Y:S01]  /*1880*/  UISETP.NE.U32.AND UP0, UPT, UR4, URZ, UPT ;  /* 0x000000ff0400728c */ /* 0x000fe2000bf05070 */
[----:B------:R-:W-:Y:S03]  /*1890*/  BSSY.RECONVERGENT B1, `(.L_x_58957) ;  /* 0x000069b000017945 */ /* 0x000fe60003800200 */
[----:B------:R-:W-:-:S09]  /*18a0*/  UISETP.NE.AND.EX UP0, UPT, UR5, URZ, UPT, UP0 ;  /* 0x000000ff0500728c */ /* 0x000fd2000bf05300 */
[----:B------:R-:W-:Y:S05]  /*18b0*/  BRA.U !UP0, `(.L_x_58958) ;  /* 0x00000035083c7547 */ /* 0x000fea000b800000 */
[----:B------:R-:W0:Y:S02]  /*18c0*/  LDC.64 R146, c[0x0][0x3a0] ;  /* 0x0000e800ff927b82 */ /* 0x000e240000000a00 */
[----:B0-----:R-:W-:-:S05]  /*18d0*/  IMAD.WIDE.U32 R146, R246, 0x20, R146 ;  /* 0x00000020f6927825 */ /* 0x001fca00078e0092 */
[----:B------:R-:W2:Y:S04]  /*18e0*/  LDG.E.128 R136, desc[UR6][R146.64] ;  /* 0x0000000692887981 */ /* 0x000ea8000c1e1d00 */
[----:B------:R0:W5:Y:S01]  /*18f0*/  LDG.E.128 R140, desc[UR6][R146.64+0x10] ;  /* 0x00001006928c7981 */ /* 0x000162000c1e1d00 */
[----:B------:R-:W-:Y:S01]  /*1900*/  ISETP.GT.AND P1, PT, R245, RZ, PT ;  /* 0x000000fff500720c */ /* 0x000fe20003f24270 */
[----:B------:R-:W-:-:S12]  /*1910*/  BSSY.RECONVERGENT B2, `(.L_x_58959) ;  /* 0x000006b000027945 */ /* 0x000fd80003800200 */
[----:B------:R-:W-:Y:S01]  /*1920*/  @!P1 IMAD.MOV.U32 R238, RZ, RZ, R230 ;  /* 0x000000ffffee9224 */ /* 0x000fe200078e00e6 */
[----:B------:R-:W-:Y:S01]  /*1930*/  @!P1 MOV R148, R228 ;  /* 0x000000e400949202 */ /* 0x000fe20000000f00 */
[----:B--2---:R-:W-:Y:S01]  /*1940*/  @!P1 IMAD.MOV.U32 R144, RZ, RZ, R136 ;  /* 0x000000ffff909224 */ /* 0x004fe200078e0088 */
        /* <DEDUP_REMOVED lines=17> */
.L_x_58963:
        /* <DEDUP_REMOVED lines=13> */
.L_x_58965:
[----:B------:R-:W-:Y:S05]  /*1b30*/  BSYNC.RECONVERGENT B4 ;  /* 0x0000000000047941 */ /* 0x000fea0003800200 */
.L_x_58964:
        /* <DEDUP_REMOVED lines=13> */
[C---:B------:R-:W-:Y:S01]  /*1c10*/  VIADD R9, R240.reuse, 0x3c6ef372 ;  /* 0x3c6ef372f0097836 */ /* 0x040fe20000000000 */
[----:B------:R-:W-:Y:S01]  /*1c20*/  LOP3.LUT R147, R147, R148, R145, 0x96, !PT ;  /* 0x0000009493937212 */ /* 0x000fe200078e9691 */
[----:B------:R-:W-:Y:S01]  /*1c30*/  IMAD.WIDE.U32 R148, R149, -0x326172a9, RZ ;  /* 0xcd9e8d5795947825 */ /* 0x000fe200078e00ff */
[----:B------:R-:W-:-:S04]  /*1c40*/  IADD3 R145, PT, PT, R240, -0x255992d5, RZ ;  /* 0xdaa66d2bf0917810 */ /* 0x000fc80007ffe0ff */
[----:B------:R-:W-:Y:S01]  /*1c50*/  LOP3.LUT R149, R9, R146, R149, 0x96, !PT ;  /* 0x0000009209957212 */ /* 0x000fe200078e9695 */
[----:B------:R-:W-:-:S04]  /*1c60*/  IMAD.WIDE.U32 R146, R147, -0x326172a9, RZ ;  /* 0xcd9e8d5793927825 */ /* 0x000fc800078e00ff */
[----:B------:R-:W-:Y:S01]  /*1c70*/  VIADD R9, R241, 0x32370b8f ;  /* 0x32370b8ff1097836 */ /* 0x000fe20000000000 */
[----:B------:R-:W-:Y:S01]  /*1c80*/  LOP3.LUT R145, R145, R148, R147, 0x96, !PT ;  /* 0x0000009491917212 */ /* 0x000fe200078e9693 */
[----:B------:R-:W-:Y:S01]  /*1c90*/  IMAD.WIDE.U32 R148, R149, -0x2daee0ad, RZ ;  /* 0xd2511f5395947825 */ /* 0x000fe200078e00ff */
[----:B------:R-:W-:-:S04]  /*1ca0*/  IADD3 R147, PT, PT, R241, -0x126145ec, RZ ;  /* 0xed9eba14f1937810 */ /* 0x000fc80007ffe0ff */
[----:B------:R-:W-:Y:S01]  /*1cb0*/  LOP3.LUT R149, R9, R144, R149, 0x96, !PT ;  /* 0x0000009009957212 */ /* 0x000fe200078e9695 */
[----:B------:R-:W-:-:S04]  /*1cc0*/  IMAD.WIDE.U32 R144, R145, -0x2daee0ad, RZ ;  /* 0xd2511f5391907825 */ /* 0x000fc800078e00ff */
[C---:B------:R-:W-:Y:S01]  /*1cd0*/  VIADD R9, R240.reuse, 0x78dde6e4 ;  /* 0x78dde6e4f0097836 */ /* 0x040fe20000000000 */
[----:B------:R-:W-:Y:S01]  /*1ce0*/  LOP3.LUT R147, R147, R148, R145, 0x96, !PT ;  /* 0x0000009493937212 */ /* 0x000fe200078e9691 */
[----:B------:R-:W-:Y:S01]  /*1cf0*/  IMAD.WIDE.U32 R148, R149, -0x326172a9, RZ ;  /* 0xcd9e8d5795947825 */ /* 0x000fe200078e00ff */
[----:B------:R-:W-:-:S04]  /*1d00*/  IADD3 R145, PT, PT, R240, 0x1715609d, RZ ;  /* 0x1715609df0917810 */ /* 0x000fc80007ffe0ff */
        /* <DEDUP_REMOVED lines=20> */
[----:B------:R-:W-:Y:S01]  /*1e50*/  VIADD R9, R240, 0xf1bbcdc8 ;  /* 0xf1bbcdc8f0097836 */ /* 0x000fe20000000000 */
[----:B------:R-:W-:Y:S01]  /*1e60*/  LOP3.LUT R147, R147, R148, R145, 0x96, !PT ;  /* 0x0000009493937212 */ /* 0x000fe200078e9691 */
[----:B------:R-:W-:-:S05]  /*1e70*/  IMAD.WIDE.U32 R148, R149, -0x326172a9, RZ ;  /* 0xcd9e8d5795947825 */ /* 0x000fca00078e00ff */
        /* <DEDUP_REMOVED lines=8> */
.L_x_58962:
[----:B------:R-:W-:Y:S05]  /*1f00*/  BSYNC.RECONVERGENT B3 ;  /* 0x0000000000037941 */ /* 0x000fea0003800200 */
.L_x_58961:
        /* <DEDUP_REMOVED lines=10> */
[----:B------:R-:W-:-:S07]  /*1fb0*/  FFMA.FTZ R144, R145, R146, R136 ;  /* 0x0000009291907223 */ /* 0x000fce0000010088 */
.L_x_58960:
[----:B------:R-:W-:Y:S05]  /*1fc0*/  BSYNC.RECONVERGENT B2 ;  /* 0x0000000000027941 */ /* 0x000fea0003800200 */
.L_x_58959:
        /* <DEDUP_REMOVED lines=17> */
.L_x_58970:
        /* <DEDUP_REMOVED lines=13> */
.L_x_58972:
[----:B------:R-:W-:Y:S05]  /*21b0*/  BSYNC.RECONVERGENT B4 ;  /* 0x0000000000047941 */ /* 0x000fea0003800200 */
.L_x_58971:
[----:B------:R-:W-:Y:S01]  /*21c0*/  LOP3.LUT R150, R11, R149, R241, 0x96, !PT ;  /* 0x000000950b967212 */ /* 0x000fe200078e96f1 */
[----:B------:R-:W-:Y:S01]  /*21d0*/  IMAD.WIDE.U32 R146, R233, -0x326172a9, RZ ;  /* 0xcd9e8d57e9927825 */ /* 0x000fe200078e00ff */
[C---:B------:R-:W-:Y:S02]  /*21e0*/  IADD3 R149, PT, PT, R241.reuse, -0x4498517b, RZ ;  /* 0xbb67ae85f1957810 */ /* 0x040fe40007ffe0ff */
[----:B------:R-:W-:Y:S01]  /*21f0*/  IADD3 R231, PT, PT, R241, -0x695add53, RZ ;  /* 0x96a522adf1e77810 */ /* 0x000fe20007ffe0ff */
[----:B------:R-:W-:Y:S01]  /*2200*/  VIADD R145, R240, 0x9e3779b9 ;  /* 0x9e3779b9f0917836 */ /* 0x000fe20000000000 */
[----:B------:R-:W-:Y:S01]  /*2210*/  LOP3.LUT R147, R10, R147, R240, 0x96, !PT ;  /* 0x000000930a937212 */ /* 0x000fe200078e96f0 */
[----:B------:R-:W-:Y:S01]  /*2220*/  IMAD.WIDE.U32 R150, R150, -0x326172a9, RZ ;  /* 0xcd9e8d5796967825 */ /* 0x000fe200078e00ff */
[----:B------:R-:W-:-:S03]  /*2230*/  MOV R2, R238 ;  /* 0x000000ee00027202 */ /* 0x000fc60000000f00 */
        /* <DEDUP_REMOVED lines=53> */
.L_x_58969:
[----:B------:R-:W-:Y:S05]  /*2590*/  BSYNC.RECONVERGENT B3 ;  /* 0x0000000000037941 */ /* 0x000fea0003800200 */
.L_x_58968:
        /* <DEDUP_REMOVED lines=11> */
.L_x_58967:
[----:B------:R-:W-:Y:S05]  /*2650*/  BSYNC.RECONVERGENT B2 ;  /* 0x0000000000027941 */ /* 0x000fea0003800200 */
.L_x_58966:
        /* <DEDUP_REMOVED lines=17> */
.L_x_58977:
        /* <DEDUP_REMOVED lines=13> */
.L_x_58979:
[----:B------:R-:W-:Y:S05]  /*2840*/  BSYNC.RECONVERGENT B4 ;  /* 0x0000000000047941 */ /* 0x000fea0003800200 */
.L_x_58978:
        /* <DEDUP_REMOVED lines=61> */
.L_x_58976:
[----:B------:R-:W-:Y:S05]  /*2c20*/  BSYNC.RECONVERGENT B3 ;  /* 0x0000000000037941 */ /* 0x000fea0003800200 */
.L_x_58975:
        /* <DEDUP_REMOVED lines=11> */
.L_x_58974:
[----:B------:R-:W-:Y:S05]  /*2ce0*/  BSYNC.RECONVERGENT B2 ;  /* 0x0000000000027941 */ /* 0x000fea0003800200 */
.L_x_58973:
        /* <DEDUP_REMOVED lines=17> */
.L_x_58984:
        /* <DEDUP_REMOVED lines=13> */
.L_x_58986:
[----:B------:R-:W-:Y:S05]  /*2ed0*/  BSYNC.RECONVERGENT B4 ;  /* 0x0000000000047941 */ /* 0x000fea0003800200 */
.L_x_58985:
        /* <DEDUP_REMOVED lines=61> */
.L_x_58983:
[----:B------:R-:W-:Y:S05]  /*32b0*/  BSYNC.RECONVERGENT B3 ;  /* 0x0000000000037941 */ /* 0x000fea0003800200 */
.L_x_58982:
        /* <DEDUP_REMOVED lines=10> */
[----:B------:R-:W-:-:S07]  /*3360*/  FFMA.FTZ R147, R148, R147, R139 ;  /* 0x0000009394937223 */ /* 0x000fce000001008b */
.L_x_58981:
[----:B------:R-:W-:Y:S05]  /*3370*/  BSYNC.RECONVERGENT B2 ;  /* 0x0000000000027941 */ /* 0x000fea0003800200 */
.L_x_58980:
[----:B------:R-:W-:Y:S01]  /*3380*/  BSSY.RECONVERGENT B2, `(.L_x_58987) ;  /* 0x0000068000027945 */ /* 0x000fe20003800200 */
[----:B------:R-:W-:Y:S01]  /*3390*/  MOV R150, R149 ;  /* 0x0000009500967202 */ /* 0x000fe20000000f00 */
[----:B-----5:R-:W-:Y:S02]  /*33a0*/  IMAD.MOV.U32 R148, RZ, RZ, R140 ;  /* 0x000000ffff947224 */ /* 0x020fe400078e008c */
        /* <DEDUP_REMOVED lines=14> */
.L_x_58991:
        /* <DEDUP_REMOVED lines=13> */
.L_x_58993:
[----:B------:R-:W-:Y:S05]  /*3560*/  BSYNC.RECONVERGENT B4 ;  /* 0x0000000000047941 */ /* 0x000fea0003800200 */
.L_x_58992:
        /* <DEDUP_REMOVED lines=61> */
.L_x_58990:
[----:B------:R-:W-:Y:S05]  /*3940*/  BSYNC.RECONVERGENT B3 ;  /* 0x0000000000037941 */ /* 0x000fea0003800200 */
.L_x_58989:
[----:B------:R-:W-:Y:S01]  /*3950*/  I2FP.F32.U32 R5, R5 ;  /* 0x0000000500057245 */ /* 0x000fe20000201000 */
[----:B------:R-:W-:-:S04]  /*3960*/  IMAD.MOV.U32 R148, RZ, RZ, 0x2f800000 ;  /* 0x2f800000ff947424 */ /* 0x000fc800078e00ff */
[----:B------:R-:W-:Y:S01]  /*3970*/  FFMA.FTZ R5, R5, R148, 1.1641532182693481445e-10 ;  /* 0x2f00000005057423 */ /* 0x000fe20000010094 */
[----:B------:R-:W-:-:S04]  /*3980*/  HADD2.F32 R148, -RZ, R134.H0_H0 ;  /* 0x20000086ff947230 */ /* 0x000fc80000004100 */
[----:B------:R-:W-:Y:S01]  /*3990*/  FSETP.GTU.FTZ.AND P2, PT, R5, UR8, PT ;  /* 0x0000000805007c0b */ /* 0x000fe2000bf5c000 */
[----:B------:R-:W-:-:S04]  /*39a0*/  FMUL.FTZ R148, R148, UR11 ;  /* 0x0000000b94947c20 */ /* 0x000fc80008410000 */
[----:B------:R-:W-:-:S05]  /*39b0*/  FMUL.FTZ R148, R148, UR10 ;  /* 0x0000000a94947c20 */ /* 0x000fca0008410000 */
[----:B------:R-:W-:Y:S01]  /*39c0*/  FSEL R5, R148, RZ, !P2 ;  /* 0x000000ff94057208 */ /* 0x000fe20005000000 */
[----:B------:R-:W-:-:S05]  /*39d0*/  HADD2.F32 R148, -RZ, R22.H0_H0 ;  /* 0x20000016ff947230 */ /* 0x000fca0000004100 */
[----:B------:R-:W-:Y:S01]  /*39e0*/  FFMA.FTZ R148, R5, R148, R140 ;  /* 0x0000009405947223 */ /* 0x000fe2000001008c */
[----:B------:R-:W-:-:S07]  /*39f0*/  SEL R5, RZ, 0x1, P2 ;  /* 0x00000001ff057807 */ /* 0x000fce0001000000 */
.L_x_58988:
[----:B------:R-:W-:Y:S05]  /*3a00*/  BSYNC.RECONVERGENT B2 ;  /* 0x0000000000027941 */ /* 0x000fea0003800200 */
.L_x_58987:
        /* <DEDUP_REMOVED lines=17> */
.L_x_58998:
        /* <DEDUP_REMOVED lines=13> */
.L_x_59000:
[----:B------:R-:W-:Y:S05]  /*3bf0*/  BSYNC.RECONVERGENT B4 ;  /* 0x0000000000047941 */ /* 0x000fea0003800200 */
.L_x_58999:
        /* <DEDUP_REMOVED lines=61> */
.L_x_58997:
[----:B------:R-:W-:Y:S05]  /*3fd0*/  BSYNC.RECONVERGENT B3 ;  /* 0x0000000000037941 */ /* 0x000fea0003800200 */
.L_x_58996:
[----:B------:R-:W-:Y:S01]  /*3fe0*/  I2FP.F32.U32 R6, R6 ;  /* 0x0000000600067245 */ /* 0x000fe20000201000 */
[----:B------:R-:W-:-:S04]  /*3ff0*/  IMAD.MOV.U32 R149, RZ, RZ, 0x2f800000 ;  /* 0x2f800000ff957424 */ /* 0x000fc800078e00ff */
[----:B------:R-:W-:Y:S01]  /*4000*/  FFMA.FTZ R6, R6, R149, 1.1641532182693481445e-10 ;  /* 0x2f00000006067423 */ /* 0x000fe20000010095 */
[----:B------:R-:W-:-:S04]  /*4010*/  HADD2.F32 R149, -RZ, R134.H1_H1 ;  /* 0x30000086ff957230 */ /* 0x000fc80000004100 */
[----:B------:R-:W-:Y:S01]  /*4020*/  FSETP.GTU.FTZ.AND P2, PT, R6, UR8, PT ;  /* 0x0000000806007c0b */ /* 0x000fe2000bf5c000 */
[----:B------:R-:W-:-:S04]  /*4030*/  FMUL.FTZ R149, R149, UR11 ;  /* 0x0000000b95957c20 */ /* 0x000fc80008410000 */
[----:B------:R-:W-:-:S05]  /*4040*/  FMUL.FTZ R149, R149, UR10 ;  /* 0x0000000a95957c20 */ /* 0x000fca0008410000 */
[----:B------:R-:W-:Y:S01]  /*4050*/  FSEL R6, R149, RZ, !P2 ;  /* 0x000000ff95067208 */ /* 0x000fe20005000000 */
[----:B------:R-:W-:-:S05]  /*4060*/  HADD2.F32 R149, -RZ, R22.H1_H1 ;  /* 0x30000016ff957230 */ /* 0x000fca0000004100 */
[----:B------:R-:W-:Y:S01]  /*4070*/  FFMA.FTZ R149, R6, R149, R141 ;  /* 0x0000009506957223 */ /* 0x000fe2000001008d */
[----:B------:R-:W-:-:S07]  /*4080*/  SEL R6, RZ, 0x1, P2 ;  /* 0x00000001ff067807 */ /* 0x000fce0001000000 */
.L_x_58995:
[----:B------:R-:W-:Y:S05]  /*4090*/  BSYNC.RECONVERGENT B2 ;  /* 0x0000000000027941 */ /* 0x000fea0003800200 */
.L_x_58994:
        /* <DEDUP_REMOVED lines=17> */
.L_x_59005:
        /* <DEDUP_REMOVED lines=13> */
.L_x_59007:
[----:B------:R-:W-:Y:S05]  /*4280*/  BSYNC.RECONVERGENT B4 ;  /* 0x0000000000047941 */ /* 0x000fea0003800200 */
.L_x_59006:
        /* <DEDUP_REMOVED lines=61> */
.L_x_59004:
[----:B------:R-:W-:Y:S05]  /*4660*/  BSYNC.RECONVERGENT B3 ;  /* 0x0000000000037941 */ /* 0x000fea0003800200 */
.L_x_59003:
        /* <DEDUP_REMOVED lines=11> */
.L_x_59002:
[----:B------:R-:W-:Y:S05]  /*4720*/  BSYNC.RECONVERGENT B2 ;  /* 0x0000000000027941 */ /* 0x000fea0003800200 */
.L_x_59001:
        /* <DEDUP_REMOVED lines=16> */
.L_x_59011:
        /* <DEDUP_REMOVED lines=13> */
.L_x_59013:
[----:B------:R-:W-:Y:S05]  /*4900*/  BSYNC.RECONVERGENT B3 ;  /* 0x0000000000037941 */ /* 0x000fea0003800200 */
.L_x_59012:
[----:B------:R-:W-:Y:S01]  /*4910*/  LOP3.LUT R226, R11, R229, R241, 0x96, !PT ;  /* 0x000000e50be27212 */ /* 0x000fe200078e96f1 */
[----:B------:R-:W-:Y:S01]  /*4920*/  IMAD.WIDE.U32 R224, R233, -0x326172a9, RZ ;  /* 0xcd9e8d57e9e07825 */ /* 0x000fe200078e00ff */
[----:B------:R-:W-:Y:S02]  /*4930*/  IADD3 R231, PT, PT, R241, -0x695add53, RZ ;  /* 0x96a522adf1e77810 */ /* 0x000fe40007ffe0ff */
[----:B------:R-:W-:Y:S01]  /*4940*/  MOV R8, R238 ;  /* 0x000000ee00087202 */ /* 0x000fe20000000f00 */
        /* <DEDUP_REMOVED lines=47> */
[----:B------:R-:W-:-:S03]  /*4c40*/  IADD3 R151, PT, PT, R240, -0xe443238, RZ ;  /* 0xf1bbcdc8f0977810 */ /* 0x000fc60007ffe0ff */
[----:B------:R-:W-:Y:S01]  /*4c50*/  VIADD R229, R240, 0x8ff34781 ;  /* 0x8ff34781f0e57836 */ /* 0x000fe20000000000 */
        /* <DEDUP_REMOVED lines=8> */
.L_x_59010:
[----:B------:R-:W-:Y:S05]  /*4ce0*/  BSYNC.RECONVERGENT B2 ;  /* 0x0000000000027941 */ /* 0x000fea0003800200 */
.L_x_59009:
        /* <DEDUP_REMOVED lines=10> */
[----:B------:R-:W-:Y:S01]  /*4d90*/  SEL R8, RZ, 0x1, P1 ;  /* 0x00000001ff087807 */ /* 0x000fe20000800000 */
[----:B------:R-:W-:Y:S06]  /*4da0*/  BRA `(.L_x_59008) ;  /* 0x0000003400247947 */ /* 0x000fec0003800000 */
.L_x_58958:
        /* <DEDUP_REMOVED lines=21> */
.L_x_59018:
        /* <DEDUP_REMOVED lines=13> */
.L_x_59020:
[----:B------:R-:W-:Y:S05]  /*4fd0*/  BSYNC.RECONVERGENT B4 ;  /* 0x0000000000047941 */ /* 0x000fea0003800200 */
.L_x_59019:
[----:B------:R-:W-:Y:S01]  /*4fe0*/  LOP3.LUT R146, R11, R145, R241, 0x96, !PT ;  /* 0x000000910b927212 */ /* 0x000fe200078e96f1 */
[----:B------:R-:W-:Y:S01]  /*4ff0*/  IMAD.WIDE.U32 R148, R233, -0x326172a9, RZ ;  /* 0xcd9e8d57e9947825 */ /* 0x000fe200078e00ff */
[C---:B------:R-:W-:Y:S02]  /*5000*/  IADD3 R145, PT, PT, R241.reuse, -0x4498517b, RZ ;  /* 0xbb67ae85f1917810 */ /* 0x040fe40007ffe0ff */
[----:B------:R-:W-:Y:S01]  /*5010*/  IADD3 R231, PT, PT, R241, -0x695add53, RZ ;  /* 0x96a522adf1e77810 */ /* 0x000fe20007ffe0ff */
        /* <DEDUP_REMOVED lines=56> */
.L_x_59017:
[----:B------:R-:W-:Y:S05]  /*53a0*/  BSYNC.RECONVERGENT B3 ;  /* 0x0000000000037941 */ /* 0x000fea0003800200 */
.L_x_59016:
        /* <DEDUP_REMOVED lines=11> */
.L_x_59015:
[----:B------:R-:W-:Y:S05]  /*5460*/  BSYNC.RECONVERGENT B2 ;  /* 0x0000000000027941 */ /* 0x000fea0003800200 */
.L_x_59014:
        /* <DEDUP_REMOVED lines=17> */
.L_x_59025:
        /* <DEDUP_REMOVED lines=13> */
.L_x_59027:
[----:B------:R-:W-:Y:S05]  /*5650*/  BSYNC.RECONVERGENT B4 ;  /* 0x0000000000047941 */ /* 0x000fea0003800200 */
.L_x_59026:
        /* <DEDUP_REMOVED lines=61> */
.L_x_59024:
[----:B------:R-:W-:Y:S05]  /*5a30*/  BSYNC.RECONVERGENT B3 ;  /* 0x0000000000037941 */ /* 0x000fea0003800200 */
.L_x_59023:
        /* <DEDUP_REMOVED lines=11> */
.L_x_59022:
[----:B------:R-:W-:Y:S05]  /*5af0*/  BSYNC.RECONVERGENT B2 ;  /* 0x0000000000027941 */ /* 0x000fea0003800200 */
.L_x_59021:
        /* <DEDUP_REMOVED lines=17> */
.L_x_59032:
        /* <DEDUP_REMOVED lines=13> */
.L_x_59034:
[----:B------:R-:W-:Y:S05]  /*5ce0*/  BSYNC.RECONVERGENT B4 ;  /* 0x0000000000047941 */ /* 0x000fea0003800200 */
.L_x_59033:
        /* <DEDUP_REMOVED lines=61> */
.L_x_59031:
[----:B------:R-:W-:Y:S05]  /*60c0*/  BSYNC.RECONVERGENT B3 ;  /* 0x0000000000037941 */ /* 0x000fea0003800200 */
.L_x_59030:
        /* <DEDUP_REMOVED lines=11> */
.L_x_59029:
[----:B------:R-:W-:Y:S05]  /*6180*/  BSYNC.RECONVERGENT B2 ;  /* 0x0000000000027941 */ /* 0x000fea0003800200 */
.L_x_59028:
        /* <DEDUP_REMOVED lines=17> */
.L_x_59039:
        /* <DEDUP_REMOVED lines=13> */
.L_x_59041:
[----:B------:R-:W-:Y:S05]  /*6370*/  BSYNC.RECONVERGENT B4 ;  /* 0x0000000000047941 */ /* 0x000fea0003800200 */
.L_x_59040:
        /* <DEDUP_REMOVED lines=9> */
[----:B------:R-:W-:Y:S02]  /*6410*/  VIADD R151, R241, 0xbb67ae85 ;  /* 0xbb67ae85f1977836 */ /* 0x000fe40000000000 */
[----:B------:R-:W-:-:S03]  /*6420*/  IMAD.MOV.U32 R4, RZ, RZ, R238 ;  /* 0x000000ffff047224 */ /* 0x000fc600078e00ee */
        /* <DEDUP_REMOVED lines=50> */
.L_x_59038:
[----:B------:R-:W-:Y:S05]  /*6750*/  BSYNC.RECONVERGENT B3 ;  /* 0x0000000000037941 */ /* 0x000fea0003800200 */
.L_x_59037:
        /* <DEDUP_REMOVED lines=11> */
.L_x_59036:
[----:B------:R-:W-:Y:S05]  /*6810*/  BSYNC.RECONVERGENT B2 ;  /* 0x0000000000027941 */ /* 0x000fea0003800200 */
.L_x_59035:
        /* <DEDUP_REMOVED lines=17> */
.L_x_59046:
        /* <DEDUP_REMOVED lines=13> */
.L_x_59048:
[----:B------:R-:W-:Y:S05]  /*6a00*/  BSYNC.RECONVERGENT B4 ;  /* 0x0000000000047941 */ /* 0x000fea0003800200 */
.L_x_59047:
        /* <DEDUP_REMOVED lines=61> */
.L_x_59045:
[----:B------:R-:W-:Y:S05]  /*6de0*/  BSYNC.RECONVERGENT B3 ;  /* 0x0000000000037941 */ /* 0x000fea0003800200 */
.L_x_59044:
[----:B------:R-:W-:Y:S01]  /*6df0*/  HFMA2 R148, -RZ, RZ, 0.1171875, 0 ;  /* 0x2f800000ff947431 */ /* 0x000fe200000001ff */
[----:B------:R-:W-:-:S05]  /*6e00*/  I2FP.F32.U32 R5, R5 ;  /* 0x0000000500057245 */ /* 0x000fca0000201000 */
[----:B------:R-:W-:Y:S01]  /*6e10*/  FFMA.FTZ R5, R5, R148, 1.1641532182693481445e-10 ;  /* 0x2f00000005057423 */ /* 0x000fe20000010094 */
[----:B-----5:R-:W-:-:S04]  /*6e20*/  HADD2.F32 R148, -RZ, R134.H0_H0 ;  /* 0x20000086ff947230 */ /* 0x020fc80000004100 */
[----:B------:R-:W-:Y:S01]  /*6e30*/  FSETP.GTU.FTZ.AND P1, PT, R5, UR8, PT ;  /* 0x0000000805007c0b */ /* 0x000fe2000bf3c000 */
[----:B------:R-:W-:Y:S01]  /*6e40*/  FMUL.FTZ R148, R148, UR11 ;  /* 0x0000000b94947c20 */ /* 0x000fe20008410000 */
[----:B------:R-:W-:-:S03]  /*6e50*/  HADD2.F32 R5, -RZ, R22.H0_H0 ;  /* 0x20000016ff057230 */ /* 0x000fc60000004100 */
[----:B------:R-:W-:-:S05]  /*6e60*/  FMUL.FTZ R148, R148, UR10 ;  /* 0x0000000a94947c20 */ /* 0x000fca0008410000 */
[----:B------:R-:W-:-:S05]  /*6e70*/  FSEL R148, R148, RZ, !P1 ;  /* 0x000000ff94947208 */ /* 0x000fca0004800000 */
[----:B------:R-:W-:Y:S01]  /*6e80*/  FMUL.FTZ R148, R148, R5 ;  /* 0x0000000594947220 */ /* 0x000fe20000410000 */
[----:B------:R-:W-:-:S07]  /*6e90*/  SEL R5, RZ, 0x1, P1 ;  /* 0x00000001ff057807 */ /* 0x000fce0000800000 */
.L_x_59043:
[----:B------:R-:W-:Y:S05]  /*6ea0*/  BSYNC.RECONVERGENT B2 ;  /* 0x0000000000027941 */ /* 0x000fea0003800200 */
.L_x_59042:
        /* <DEDUP_REMOVED lines=17> */
.L_x_59053:
        /* <DEDUP_REMOVED lines=13> */
.L_x_59055:
[----:B------:R-:W-:Y:S05]  /*7090*/  BSYNC.RECONVERGENT B4 ;  /* 0x0000000000047941 */ /* 0x000fea0003800200 */
.L_x_59054:
        /* <DEDUP_REMOVED lines=61> */
.L_x_59052:
[----:B------:R-:W-:Y:S05]  /*7470*/  BSYNC.RECONVERGENT B3 ;  /* 0x0000000000037941 */ /* 0x000fea0003800200 */
.L_x_59051:
        /* <DEDUP_REMOVED lines=11> */
.L_x_59050:
[----:B------:R-:W-:Y:S05]  /*7530*/  BSYNC.RECONVERGENT B2 ;  /* 0x0000000000027941 */ /* 0x000fea0003800200 */
.L_x_59049:
        /* <DEDUP_REMOVED lines=17> */
.L_x_59060:
        /* <DEDUP_REMOVED lines=13> */
.L_x_59062:
[----:B------:R-:W-:Y:S05]  /*7720*/  BSYNC.RECONVERGENT B4 ;  /* 0x0000000000047941 */ /* 0x000fea0003800200 */
.L_x_59061:
        /* <DEDUP_REMOVED lines=61> */
.L_x_59059:
[----:B------:R-:W-:Y:S05]  /*7b00*/  BSYNC.RECONVERGENT B3 ;  /* 0x0000000000037941 */ /* 0x000fea0003800200 */
.L_x_59058:
        /* <DEDUP_REMOVED lines=11> */
.L_x_59057:
[----:B------:R-:W-:Y:S05]  /*7bc0*/  BSYNC.RECONVERGENT B2 ;  /* 0x0000000000027941 */ /* 0x000fea0003800200 */
.L_x_59056:
        /* <DEDUP_REMOVED lines=16> */
.L_x_59065:
        /* <DEDUP_REMOVED lines=13> */
.L_x_59067:
[----:B------:R-:W-:Y:S05]  /*7da0*/  BSYNC.RECONVERGENT B3 ;  /* 0x0000000000037941 */ /* 0x000fea0003800200 */
.L_x_59066:
        /* <DEDUP_REMOVED lines=50> */
[----:B------:R-:W-:Y:S01]  /*80d0*/  IMAD.WIDE.U32 R224, R151, -0x326172a9, RZ ;  /* 0xcd9e8d5797e07825 */ /* 0x000fe200078e00ff */
[----:B------:R-:W-:-:S03]  /*80e0*/  IADD3 R229, PT, PT, R240, -0x700cb87f, RZ ;  /* 0x8ff34781f0e57810 */ /* 0x000fc60007ffe0ff */
        /* <DEDUP_REMOVED lines=9> */
.L_x_59064:
[----:B------:R-:W-:Y:S05]  /*8180*/  BSYNC.RECONVERGENT B2 ;  /* 0x0000000000027941 */ /* 0x000fea0003800200 */
.L_x_59063:
        /* <DEDUP_REMOVED lines=11> */
.L_x_59008:
[----:B------:R-:W-:Y:S05]  /*8240*/  BSYNC.RECONVERGENT B1 ;  /* 0x0000000000017941 */ /* 0x000fea0003800200 */
.L_x_58957:
[----:B------:R-:W0:Y:S01]  /*8250*/  LDC.64 R224, c[0x0][0x3a8] ;  /* 0x0000ea00ffe07b82 */ /* 0x000e220000000a00 */
[----:B------:R-:W-:Y:S01]  /*8260*/  BSSY.RECONVERGENT B1, `(.L_x_59068) ;  /* 0x000001a000017945 */ /* 0x000fe20003800200 */
[----:B------:R-:W-:Y:S02]  /*8270*/  IMAD.MOV.U32 R230, RZ, RZ, R238 ;  /* 0x000000ffffe67224 */ /* 0x000fe400078e00ee */
[----:B0-----:R-:W-:-:S05]  /*8280*/  IMAD.WIDE.U32 R224, R246, 0x20, R224 ;  /* 0x00000020f6e07825 */ /* 0x001fca00078e00e0 */
[----:B------:R0:W-:Y:S04]  /*8290*/  STG.E.128 desc[UR6][R224.64], R144 ;  /* 0x00000090e0007986 */ /* 0x0001e8000c101d06 */
        /* <DEDUP_REMOVED lines=22> */
.L_x_59069:
[----:B------:R-:W-:Y:S05]  /*8400*/  BSYNC.RECONVERGENT B1 ;  /* 0x0000000000017941 */ /* 0x000fea0003800200 */
.L_x_59068:
[----:B------:R-:W-:Y:S01]  /*8410*/  VIADD R246, R246, 0x20 ;  /* 0x00000020f6f67836 */ /* 0x000fe20000000000 */
[----:B------:R-:W-:-:S07]  /*8420*/  IADD3 R247, PT, PT, R247, 0x20, RZ ;  /* 0x00000020f7f77810 */ /* 0x000fce0007ffe0ff */
.L_x_58954:
[----:B------:R-:W-:Y:S05]  /*8430*/  BSYNC.RECONVERGENT B0 ;  /* 0x0000000000007941 */ /* 0x000fea0003800200 */
.L_x_58953:
        /* <DEDUP_REMOVED lines=12> */
[----:B------:R2:W5:Y:S04]  /*8500*/  @P1 LDG.E.128 R136, desc[UR6][R152.64] ;  /* 0x0000000698881981 */ /* 0x000568000c1e1d00 */
[----:B------:R2:W5:Y:S01]  /*8510*/  @P1 LDG.E.128 R140, desc[UR6][R152.64+0x10] ;  /* 0x00001006988c1981 */ /* 0x000562000c1e1d00 */
[----:B------:R-:W-:Y:S04]  /*8520*/  BSSY.RECONVERGENT B0, `(.L_x_59072) ;  /* 0x0000696000007945 */ /* 0x000fe80003800200 */
[----:B------:R-:W-:Y:S05]  /*8530*/  @!P1 BRA `(.L_x_59073) ;  /* 0x00000034002c9947 */ /* 0x000fea0003800000 */
[----:B------:R-:W-:Y:S01]  /*8540*/  ISETP.GT.AND P1, PT, R245, RZ, PT ;  /* 0x000000fff500720c */ /* 0x000fe20003f24270 */
[----:B------:R-:W-:Y:S01]  /*8550*/  BSSY.RECONVERGENT B2, `(.L_x_59074) ;  /* 0x000006b000027945 */ /* 0x000fe20003800200 */
[----:B------:R-:W-:Y:S01]  /*8560*/  IMAD.MOV.U32 R238, RZ, RZ, R230 ;  /* 0x000000ffffee7224 */ /* 0x000fe200078e00e6 */
[----:B--2---:R-:W-:Y:S01]  /*8570*/  MOV R154, R228 ;  /* 0x000000e4009a7202 */ /* 0x004fe20000000f00 */
        /* <DEDUP_REMOVED lines=18> */
.L_x_59078:
        /* <DEDUP_REMOVED lines=13> */
.L_x_59080:
[----:B------:R-:W-:Y:S05]  /*8770*/  BSYNC.RECONVERGENT B4 ;  /* 0x0000000000047941 */ /* 0x000fea0003800200 */
.L_x_59079:
        /* <DEDUP_REMOVED lines=54> */
[----:B------:R-:W-:Y:S01]  /*8ae0*/  IMAD.WIDE.U32 R238, R9, -0x2daee0ad, RZ ;  /* 0xd2511f5309ee7825 */ /* 0x000fe200078e00ff */
[----:B------:R-:W-:-:S03]  /*8af0*/  MOV R232, R154 ;  /* 0x0000009a00e87202 */ /* 0x000fc60000000f00 */
[----:B------:R-:W-:Y:S01]  /*8b00*/  HFMA2 R154, -RZ, RZ, 0, 0 ;  /* 0x00000000ff9a7431 */ /* 0x000fe200000001ff */
[----:B------:R-:W-:Y:S01]  /*8b10*/  LOP3.LUT R229, R229, R156, R155, 0x96, !PT ;  /* 0x0000009ce5e57212 */ /* 0x000fe200078e969b */
[----:B------:R-:W-:Y:S01]  /*8b20*/  IMAD.MOV.U32 R9, RZ, RZ, R230 ;  /* 0x000000ffff097224 */ /* 0x000fe200078e00e6 */
[----:B------:R-:W-:-:S07]  /*8b30*/  LOP3.LUT R231, R231, R152, R239, 0x96, !PT ;  /* 0x00000098e7e77212 */ /* 0x000fce00078e96ef */
.L_x_59077:
[----:B------:R-:W-:Y:S05]  /*8b40*/  BSYNC.RECONVERGENT B3 ;  /* 0x0000000000037941 */ /* 0x000fea0003800200 */
.L_x_59076:
        /* <DEDUP_REMOVED lines=11> */
.L_x_59075:
[----:B------:R-:W-:Y:S05]  /*8c00*/  BSYNC.RECONVERGENT B2 ;  /* 0x0000000000027941 */ /* 0x000fea0003800200 */
.L_x_59074:
        /* <DEDUP_REMOVED lines=17> */
.L_x_59085:
        /* <DEDUP_REMOVED lines=13> */
.L_x_59087:
[----:B------:R-:W-:Y:S05]  /*8df0*/  BSYNC.RECONVERGENT B4 ;  /* 0x0000000000047941 */ /* 0x000fea0003800200 */
.L_x_59086:
        /* <DEDUP_REMOVED lines=61> */
.L_x_59084:
[----:B------:R-:W-:Y:S05]  /*91d0*/  BSYNC.RECONVERGENT B3 ;  /* 0x0000000000037941 */ /* 0x000fea0003800200 */
.L_x_59083:
[----:B------:R-:W-:Y:S01]  /*91e0*/  I2FP.F32.U32 R2, R2 ;  /* 0x0000000200027245 */ /* 0x000fe20000201000 */
[----:B------:R-:W-:Y:S02]  /*91f0*/  HADD2.F32 R154, -RZ, R132.H1_H1 ;  /* 0x30000084ff9a7230 */ /* 0x000fe40000004100 */
        /* <DEDUP_REMOVED lines=8> */
[----:B------:R-:W-:-:S07]  /*9280*/  FFMA.FTZ R153, R154, R153, R137 ;  /* 0x000000999a997223 */ /* 0x000fce0000010089 */
.L_x_59082:
[----:B------:R-:W-:Y:S05]  /*9290*/  BSYNC.RECONVERGENT B2 ;  /* 0x0000000000027941 */ /* 0x000fea0003800200 */
.L_x_59081:
        /* <DEDUP_REMOVED lines=17> */
.L_x_59092:
        /* <DEDUP_REMOVED lines=13> */
.L_x_59094:
[----:B------:R-:W-:Y:S05]  /*9480*/  BSYNC.RECONVERGENT B4 ;  /* 0x0000000000047941 */ /* 0x000fea0003800200 */
.L_x_59093:
        /* <DEDUP_REMOVED lines=61> */
.L_x_59091:
[----:B------:R-:W-:Y:S05]  /*9860*/  BSYNC.RECONVERGENT B3 ;  /* 0x0000000000037941 */ /* 0x000fea0003800200 */
.L_x_59090:
        /* <DEDUP_REMOVED lines=11> */
.L_x_59089:
[----:B------:R-:W-:Y:S05]  /*9920*/  BSYNC.RECONVERGENT B2 ;  /* 0x0000000000027941 */ /* 0x000fea0003800200 */
.L_x_59088:
        /* <DEDUP_REMOVED lines=17> */
.L_x_59099:
        /* <DEDUP_REMOVED lines=13> */
.L_x_59101:
[----:B------:R-:W-:Y:S05]  /*9b10*/  BSYNC.RECONVERGENT B4 ;  /* 0x0000000000047941 */ /* 0x000fea0003800200 */
.L_x_59100:
        /* <DEDUP_REMOVED lines=61> */
.L_x_59098:
[----:B------:R-:W-:Y:S05]  /*9ef0*/  BSYNC.RECONVERGENT B3 ;  /* 0x0000000000037941 */ /* 0x000fea0003800200 */
.L_x_59097:
        /* <DEDUP_REMOVED lines=11> */
.L_x_59096:
[----:B------:R-:W-:Y:S05]  /*9fb0*/  BSYNC.RECONVERGENT B2 ;  /* 0x0000000000027941 */ /* 0x000fea0003800200 */
.L_x_59095:
        /* <DEDUP_REMOVED lines=17> */
.L_x_59106:
        /* <DEDUP_REMOVED lines=13> */
.L_x_59108:
[----:B------:R-:W-:Y:S05]  /*a1a0*/  BSYNC.RECONVERGENT B4 ;  /* 0x0000000000047941 */ /* 0x000fea0003800200 */
.L_x_59107:
        /* <DEDUP_REMOVED lines=61> */
.L_x_59105:
[----:B------:R-:W-:Y:S05]  /*a580*/  BSYNC.RECONVERGENT B3 ;  /* 0x0000000000037941 */ /* 0x000fea0003800200 */
.L_x_59104:
[----:B------:R-:W-:Y:S01]  /*a590*/  I2FP.F32.U32 R5, R5 ;  /* 0x0000000500057245 */ /* 0x000fe20000201000 */
[----:B------:R-:W-:-:S04]  /*a5a0*/  IMAD.MOV.U32 R156, RZ, RZ, 0x2f800000 ;  /* 0x2f800000ff9c7424 */ /* 0x000fc800078e00ff */
[----:B------:R-:W-:Y:S01]  /*a5b0*/  FFMA.FTZ R5, R5, R156, 1.1641532182693481445e-10 ;  /* 0x2f00000005057423 */ /* 0x000fe2000001009c */
[----:B------:R-:W-:-:S04]  /*a5c0*/  HADD2.F32 R156, -RZ, R134.H0_H0 ;  /* 0x20000086ff9c7230 */ /* 0x000fc80000004100 */
[----:B------:R-:W-:Y:S01]  /*a5d0*/  FSETP.GTU.FTZ.AND P2, PT, R5, UR8, PT ;  /* 0x0000000805007c0b */ /* 0x000fe2000bf5c000 */
[----:B------:R-:W-:-:S04]  /*a5e0*/  FMUL.FTZ R156, R156, UR11 ;  /* 0x0000000b9c9c7c20 */ /* 0x000fc80008410000 */
[----:B------:R-:W-:Y:S01]  /*a5f0*/  FMUL.FTZ R5, R156, UR10 ;  /* 0x0000000a9c057c20 */ /* 0x000fe20008410000 */
[----:B------:R-:W-:-:S04]  /*a600*/  HADD2.F32 R156, -RZ, R34.H0_H0 ;  /* 0x20000022ff9c7230 */ /* 0x000fc80000004100 */
[----:B------:R-:W-:-:S05]  /*a610*/  FSEL R5, R5, RZ, !P2 ;  /* 0x000000ff05057208 */ /* 0x000fca0005000000 */
[----:B------:R-:W-:Y:S01]  /*a620*/  FFMA.FTZ R156, R5, R156, R140 ;  /* 0x0000009c059c7223 */ /* 0x000fe2000001008c */
[----:B------:R-:W-:-:S07]  /*a630*/  SEL R5, RZ, 0x1, P2 ;  /* 0x00000001ff057807 */ /* 0x000fce0001000000 */
.L_x_59103:
[----:B------:R-:W-:Y:S05]  /*a640*/  BSYNC.RECONVERGENT B2 ;  /* 0x0000000000027941 */ /* 0x000fea0003800200 */
.L_x_59102:
        /* <DEDUP_REMOVED lines=17> */
.L_x_59113:
        /* <DEDUP_REMOVED lines=13> */
.L_x_59115:
[----:B------:R-:W-:Y:S05]  /*a830*/  BSYNC.RECONVERGENT B4 ;  /* 0x0000000000047941 */ /* 0x000fea0003800200 */
.L_x_59114:
[----:B0-----:R-:W-:Y:S01]  /*a840*/  LOP3.LUT R224, R11, R227, R241, 0x96, !PT ;  /* 0x000000e30be07212 */ /* 0x001fe200078e96f1 */
        /* <DEDUP_REMOVED lines=60> */
.L_x_59112:
[----:B------:R-:W-:Y:S05]  /*ac10*/  BSYNC.RECONVERGENT B3 ;  /* 0x0000000000037941 */ /* 0x000fea0003800200 */
.L_x_59111:
[----:B------:R-:W-:Y:S01]  /*ac20*/  I2FP.F32.U32 R6, R6 ;  /* 0x0000000600067245 */ /* 0x000fe20000201000 */
[----:B------:R-:W-:-:S04]  /*ac30*/  IMAD.MOV.U32 R157, RZ, RZ, 0x2f800000 ;  /* 0x2f800000ff9d7424 */ /* 0x000fc800078e00ff */
[----:B------:R-:W-:Y:S01]  /*ac40*/  FFMA.FTZ R6, R6, R157, 1.1641532182693481445e-10 ;  /* 0x2f00000006067423 */ /* 0x000fe2000001009d */
[----:B------:R-:W-:-:S04]  /*ac50*/  HADD2.F32 R157, -RZ, R134.H1_H1 ;  /* 0x30000086ff9d7230 */ /* 0x000fc80000004100 */
[----:B------:R-:W-:Y:S01]  /*ac60*/  FSETP.GTU.FTZ.AND P2, PT, R6, UR8, PT ;  /* 0x0000000806007c0b */ /* 0x000fe2000bf5c000 */
[----:B------:R-:W-:-:S04]  /*ac70*/  FMUL.FTZ R157, R157, UR11 ;  /* 0x0000000b9d9d7c20 */ /* 0x000fc80008410000 */
[----:B------:R-:W-:Y:S01]  /*ac80*/  FMUL.FTZ R6, R157, UR10 ;  /* 0x0000000a9d067c20 */ /* 0x000fe20008410000 */
[----:B------:R-:W-:-:S04]  /*ac90*/  HADD2.F32 R157, -RZ, R34.H1_H1 ;  /* 0x30000022ff9d7230 */ /* 0x000fc80000004100 */
[----:B------:R-:W-:-:S05]  /*aca0*/  FSEL R6, R6, RZ, !P2 ;  /* 0x000000ff06067208 */ /* 0x000fca0005000000 */
[----:B------:R-:W-:Y:S01]  /*acb0*/  FFMA.FTZ R157, R6, R157, R141 ;  /* 0x0000009d069d7223 */ /* 0x000fe2000001008d */
[----:B------:R-:W-:-:S07]  /*acc0*/  SEL R6, RZ, 0x1, P2 ;  /* 0x00000001ff067807 */ /* 0x000fce0001000000 */
.L_x_59110:
[----:B------:R-:W-:Y:S05]  /*acd0*/  BSYNC.RECONVERGENT B2 ;  /* 0x0000000000027941 */ /* 0x000fea0003800200 */
.L_x_59109:
        /* <DEDUP_REMOVED lines=17> */
.L_x_59120:
        /* <DEDUP_REMOVED lines=13> */
.L_x_59122:
[----:B------:R-:W-:Y:S05]  /*aec0*/  BSYNC.RECONVERGENT B4 ;  /* 0x0000000000047941 */ /* 0x000fea0003800200 */
.L_x_59121:
        /* <DEDUP_REMOVED lines=61> */
.L_x_59119:
[----:B------:R-:W-:Y:S05]  /*b2a0*/  BSYNC.RECONVERGENT B3 ;  /* 0x0000000000037941 */ /* 0x000fea0003800200 */
.L_x_59118:
        /* <DEDUP_REMOVED lines=11> */
.L_x_59117:
[----:B------:R-:W-:Y:S05]  /*b360*/  BSYNC.RECONVERGENT B2 ;  /* 0x0000000000027941 */ /* 0x000fea0003800200 */
.L_x_59116:
        /* <DEDUP_REMOVED lines=16> */
.L_x_59126:
        /* <DEDUP_REMOVED lines=13> */
.L_x_59128:
[----:B------:R-:W-:Y:S05]  /*b540*/  BSYNC.RECONVERGENT B3 ;  /* 0x0000000000037941 */ /* 0x000fea0003800200 */
.L_x_59127:
        /* <DEDUP_REMOVED lines=61> */
.L_x_59125:
[----:B------:R-:W-:Y:S05]  /*b920*/  BSYNC.RECONVERGENT B2 ;  /* 0x0000000000027941 */ /* 0x000fea0003800200 */
.L_x_59124:
        /* <DEDUP_REMOVED lines=10> */
[----:B------:R-:W-:Y:S01]  /*b9d0*/  SEL R8, RZ, 0x1, P1 ;  /* 0x00000001ff087807 */ /* 0x000fe20000800000 */
[----:B------:R-:W-:Y:S06]  /*b9e0*/  BRA `(.L_x_59123) ;  /* 0x0000003400247947 */ /* 0x000fec0003800000 */
.L_x_59073:
        /* <DEDUP_REMOVED lines=21> */
.L_x_59133:
        /* <DEDUP_REMOVED lines=13> */
.L_x_59135:
[----:B------:R-:W-:Y:S05]  /*bc10*/  BSYNC.RECONVERGENT B4 ;  /* 0x0000000000047941 */ /* 0x000fea0003800200 */
.L_x_59134:
        /* <DEDUP_REMOVED lines=60> */
.L_x_59132:
[----:B------:R-:W-:Y:S05]  /*bfe0*/  BSYNC.RECONVERGENT B3 ;  /* 0x0000000000037941 */ /* 0x000fea0003800200 */
.L_x_59131:
        /* <DEDUP_REMOVED lines=11> */
.L_x_59130:
[----:B------:R-:W-:Y:S05]  /*c0a0*/  BSYNC.RECONVERGENT B2 ;  /* 0x0000000000027941 */ /* 0x000fea0003800200 */
.L_x_59129:
        /* <DEDUP_REMOVED lines=17> */
.L_x_59140:
        /* <DEDUP_REMOVED lines=13> */
.L_x_59142:
[----:B------:R-:W-:Y:S05]  /*c290*/  BSYNC.RECONVERGENT B4 ;  /* 0x0000000000047941 */ /* 0x000fea0003800200 */
.L_x_59141:
        /* <DEDUP_REMOVED lines=61> */
.L_x_59139:
[----:B------:R-:W-:Y:S05]  /*c670*/  BSYNC.RECONVERGENT B3 ;  /* 0x0000000000037941 */ /* 0x000fea0003800200 */
.L_x_59138:
        /* <DEDUP_REMOVED lines=11> */
.L_x_59137:
[----:B------:R-:W-:Y:S05]  /*c730*/  BSYNC.RECONVERGENT B2 ;  /* 0x0000000000027941 */ /* 0x000fea0003800200 */
.L_x_59136:
        /* <DEDUP_REMOVED lines=17> */
.L_x_59147:
        /* <DEDUP_REMOVED lines=13> */
.L_x_59149:
[----:B------:R-:W-:Y:S05]  /*c920*/  BSYNC.RECONVERGENT B4 ;  /* 0x0000000000047941 */ /* 0x000fea0003800200 */
.L_x_59148:
        /* <DEDUP_REMOVED lines=61> */
.L_x_59146:
[----:B------:R-:W-:Y:S05]  /*cd00*/  BSYNC.RECONVERGENT B3 ;  /* 0x0000000000037941 */ /* 0x000fea0003800200 */
.L_x_59145:
        /* <DEDUP_REMOVED lines=11> */
.L_x_59144:
[----:B------:R-:W-:Y:S05]  /*cdc0*/  BSYNC.RECONVERGENT B2 ;  /* 0x0000000000027941 */ /* 0x000fea0003800200 */
.L_x_59143:
        /* <DEDUP_REMOVED lines=17> */
.L_x_59154:
        /* <DEDUP_REMOVED lines=13> */
.L_x_59156:
[----:B------:R-:W-:Y:S05]  /*cfb0*/  BSYNC.RECONVERGENT B4 ;  /* 0x0000000000047941 */ /* 0x000fea0003800200 */
.L_x_59155:
        /* <DEDUP_REMOVED lines=61> */
.L_x_59153:
[----:B------:R-:W-:Y:S05]  /*d390*/  BSYNC.RECONVERGENT B3 ;  /* 0x0000000000037941 */ /* 0x000fea0003800200 */
.L_x_59152:
        /* <DEDUP_REMOVED lines=11> */
.L_x_59151:
[----:B------:R-:W-:Y:S05]  /*d450*/  BSYNC.RECONVERGENT B2 ;  /* 0x0000000000027941 */ /* 0x000fea0003800200 */
.L_x_59150:
        /* <DEDUP_REMOVED lines=17> */
.L_x_59161:
        /* <DEDUP_REMOVED lines=13> */
.L_x_59163:
[----:B------:R-:W-:Y:S05]  /*d640*/  BSYNC.RECONVERGENT B4 ;  /* 0x0000000000047941 */ /* 0x000fea0003800200 */
.L_x_59162:
        /* <DEDUP_REMOVED lines=61> */
.L_x_59160:
[----:B------:R-:W-:Y:S05]  /*da20*/  BSYNC.RECONVERGENT B3 ;  /* 0x0000000000037941 */ /* 0x000fea0003800200 */
.L_x_59159:
        /* <DEDUP_REMOVED lines=11> */
.L_x_59158:
[----:B------:R-:W-:Y:S05]  /*dae0*/  BSYNC.RECONVERGENT B2 ;  /* 0x0000000000027941 */ /* 0x000fea0003800200 */
.L_x_59157:
        /* <DEDUP_REMOVED lines=17> */
.L_x_59168:
        /* <DEDUP_REMOVED lines=13> */
.L_x_59170:
[----:B------:R-:W-:Y:S05]  /*dcd0*/  BSYNC.RECONVERGENT B4 ;  /* 0x0000000000047941 */ /* 0x000fea0003800200 */
.L_x_59169:
        /* <DEDUP_REMOVED lines=61> */
.L_x_59167:
[----:B------:R-:W-:Y:S05]  /*e0b0*/  BSYNC.RECONVERGENT B3 ;  /* 0x0000000000037941 */ /* 0x000fea0003800200 */
.L_x_59166:
        /* <DEDUP_REMOVED lines=11> */
.L_x_59165:
[----:B------:R-:W-:Y:S05]  /*e170*/  BSYNC.RECONVERGENT B2 ;  /* 0x0000000000027941 */ /* 0x000fea0003800200 */
.L_x_59164:
[----:B------:R-:W-:Y:S01]  /*e180*/  BSSY.RECONVERGENT B2, `(.L_x_59171) ;  /* 0x0000068000027945 */ /* 0x000fe20003800200 */
[----:B01----:R-:W-:Y:S01]  /*e190*/  IMAD.MOV.U32 R224, RZ, RZ, R159 ;  /* 0x000000ffffe07224 */ /* 0x003fe200078e009f */
        /* <DEDUP_REMOVED lines=15> */
.L_x_59175:
        /* <DEDUP_REMOVED lines=13> */
.L_x_59177:
[----:B------:R-:W-:Y:S05]  /*e360*/  BSYNC.RECONVERGENT B4 ;  /* 0x0000000000047941 */ /* 0x000fea0003800200 */
.L_x_59176:
        /* <DEDUP_REMOVED lines=61> */
.L_x_59174:
[----:B------:R-:W-:Y:S05]  /*e740*/  BSYNC.RECONVERGENT B3 ;  /* 0x0000000000037941 */ /* 0x000fea0003800200 */
.L_x_59173:
        /* <DEDUP_REMOVED lines=11> */
.L_x_59172:
[----:B------:R-:W-:Y:S05]  /*e800*/  BSYNC.RECONVERGENT B2 ;  /* 0x0000000000027941 */ /* 0x000fea0003800200 */
.L_x_59171:
        /* <DEDUP_REMOVED lines=16> */
.L_x_59180:
        /* <DEDUP_REMOVED lines=13> */
.L_x_59182:
[----:B------:R-:W-:Y:S05]  /*e9e0*/  BSYNC.RECONVERGENT B3 ;  /* 0x0000000000037941 */ /* 0x000fea0003800200 */
.L_x_59181:
        /* <DEDUP_REMOVED lines=61> */
.L_x_59179:
[----:B------:R-:W-:Y:S05]  /*edc0*/  BSYNC.RECONVERGENT B2 ;  /* 0x0000000000027941 */ /* 0x000fea0003800200 */
.L_x_59178:
        /* <DEDUP_REMOVED lines=11> */
.L_x_59123:
[----:B------:R-:W-:Y:S05]  /*ee80*/  BSYNC.RECONVERGENT B0 ;  /* 0x0000000000007941 */ /* 0x000fea0003800200 */
.L_x_59072:
        /* <DEDUP_REMOVED lines=27> */
.L_x_59184:
[----:B------:R-:W-:Y:S05]  /*f040*/  BSYNC.RECONVERGENT B0 ;  /* 0x0000000000007941 */ /* 0x000fea0003800200 */
.L_x_59183:
[----:B------:R-:W-:Y:S01]  /*f050*/  VIADD R246, R246, 0x20 ;  /* 0x00000020f6f67836 */ /* 0x000fe20000000000 */
[----:B------:R-:W-:-:S07]  /*f060*/  IADD3 R247, PT, PT, R247, 0x20, RZ ;  /* 0x00000020f7f77810 */ /* 0x000fce0007ffe0ff */
.L_x_59071:
[----:B------:R-:W-:Y:S05]  /*f070*/  BSYNC.RECONVERGENT B1 ;  /* 0x0000000000017941 */ /* 0x000fea0003800200 */
.L_x_59070:
        /* <DEDUP_REMOVED lines=38> */
.L_x_59193:
        /* <DEDUP_REMOVED lines=13> */
.L_x_59195:
[----:B------:R-:W-:Y:S05]  /*f3b0*/  BSYNC.RECONVERGENT B4 ;  /* 0x0000000000047941 */ /* 0x000fea0003800200 */
.L_x_59194:
        /* <DEDUP_REMOVED lines=60> */
.L_x_59192:
[----:B------:R-:W-:Y:S05]  /*f780*/  BSYNC.RECONVERGENT B3 ;  /* 0x0000000000037941 */ /* 0x000fea0003800200 */
.L_x_59191:
        /* <DEDUP_REMOVED lines=11> */
.L_x_59190:
[----:B------:R-:W-:Y:S05]  /*f840*/  BSYNC.RECONVERGENT B2 ;  /* 0x0000000000027941 */ /* 0x000fea0003800200 */
.L_x_59189:
        /* <DEDUP_REMOVED lines=17> */
.L_x_59200:
        /* <DEDUP_REMOVED lines=13> */
.L_x_59202:
[----:B------:R-:W-:Y:S05]  /*fa30*/  BSYNC.RECONVERGENT B4 ;  /* 0x0000000000047941 */ /* 0x000fea0003800200 */
.L_x_59201:
        /* <DEDUP_REMOVED lines=61> */
.L_x_59199:
[----:B------:R-:W-:Y:S05]  /*fe10*/  BSYNC.RECONVERGENT B3 ;  /* 0x0000000000037941 */ /* 0x000fea0003800200 */
.L_x_59198:
        /* <DEDUP_REMOVED lines=11> */
.L_x_59197:
[----:B------:R-:W-:Y:S05]  /*fed0*/  BSYNC.RECONVERGENT B2 ;  /* 0x0000000000027941 */ /* 0x000fea0003800200 */
.L_x_59196:
        /* <DEDUP_REMOVED lines=17> */
.L_x_59207:
        /* <DEDUP_REMOVED lines=13> */
.L_x_59209:
[----:B------:R-:W-:Y:S05]  /*100c0*/  BSYNC.RECONVERGENT B4 ;  /* 0x0000000000047941 */ /* 0x000fea0003800200 */
.L_x_59208:
        /* <DEDUP_REMOVED lines=61> */
.L_x_59206:
[----:B------:R-:W-:Y:S05]  /*104a0*/  BSYNC.RECONVERGENT B3 ;  /* 0x0000000000037941 */ /* 0x000fea0003800200 */
.L_x_59205:
        /* <DEDUP_REMOVED lines=11> */
.L_x_59204:
[----:B------:R-:W-:Y:S05]  /*10560*/  BSYNC.RECONVERGENT B2 ;  /* 0x0000000000027941 */ /* 0x000fea0003800200 */
.L_x_59203:
        /* <DEDUP_REMOVED lines=17> */
.L_x_59214:
        /* <DEDUP_REMOVED lines=13> */
.L_x_59216:
[----:B------:R-:W-:Y:S05]  /*10750*/  BSYNC.RECONVERGENT B4 ;  /* 0x0000000000047941 */ /* 0x000fea0003800200 */
.L_x_59215:
        /* <DEDUP_REMOVED lines=61> */
.L_x_59213:
[----:B------:R-:W-:Y:S05]  /*10b30*/  BSYNC.RECONVERGENT B3 ;  /* 0x0000000000037941 */ /* 0x000fea0003800200 */
.L_x_59212:
        /* <DEDUP_REMOVED lines=11> */
.L_x_59211:
[----:B------:R-:W-:Y:S05]  /*10bf0*/  BSYNC.RECONVERGENT B2 ;  /* 0x0000000000027941 */ /* 0x000fea0003800200 */
.L_x_59210:
        /* <DEDUP_REMOVED lines=17> */
.L_x_59221:
        /* <DEDUP_REMOVED lines=13> */
.L_x_59223:
[----:B------:R-:W-:Y:S05]  /*10de0*/  BSYNC.RECONVERGENT B4 ;  /* 0x0000000000047941 */ /* 0x000fea0003800200 */
.L_x_59222:
        /* <DEDUP_REMOVED lines=61> */
.L_x_59220:
[----:B------:R-:W-:Y:S05]  /*111c0*/  BSYNC.RECONVERGENT B3 ;  /* 0x0000000000037941 */ /* 0x000fea0003800200 */
.L_x_59219:
        /* <DEDUP_REMOVED lines=11> */
.L_x_59218:
[----:B------:R-:W-:Y:S05]  /*11280*/  BSYNC.RECONVERGENT B2 ;  /* 0x0000000000027941 */ /* 0x000fea0003800200 */
.L_x_59217:
        /* <DEDUP_REMOVED lines=17> */
.L_x_59228:
        /* <DEDUP_REMOVED lines=13> */
.L_x_59230:
[----:B------:R-:W-:Y:S05]  /*11470*/  BSYNC.RECONVERGENT B4 ;  /* 0x0000000000047941 */ /* 0x000fea0003800200 */
.L_x_59229:
        /* <DEDUP_REMOVED lines=61> */
.L_x_59227:
[----:B------:R-:W-:Y:S05]  /*11850*/  BSYNC.RECONVERGENT B3 ;  /* 0x0000000000037941 */ /* 0x000fea0003800200 */
.L_x_59226:
        /* <DEDUP_REMOVED lines=11> */
.L_x_59225:
[----:B------:R-:W-:Y:S05]  /*11910*/  BSYNC.RECONVERGENT B2 ;  /* 0x0000000000027941 */ /* 0x000fea0003800200 */
.L_x_59224:
        /* <DEDUP_REMOVED lines=17> */
.L_x_59235:
        /* <DEDUP_REMOVED lines=13> */
.L_x_59237:
[----:B------:R-:W-:Y:S05]  /*11b00*/  BSYNC.RECONVERGENT B4 ;  /* 0x0000000000047941 */ /* 0x000fea0003800200 */
.L_x_59236:
        /* <DEDUP_REMOVED lines=61> */
.L_x_59234:
[----:B------:R-:W-:Y:S05]  /*11ee0*/  BSYNC.RECONVERGENT B3 ;  /* 0x0000000000037941 */ /* 0x000fea0003800200 */
.L_x_59233:
        /* <DEDUP_REMOVED lines=11> */
.L_x_59232:
[----:B------:R-:W-:Y:S05]  /*11fa0*/  BSYNC.RECONVERGENT B2 ;  /* 0x0000000000027941 */ /* 0x000fea0003800200 */
.L_x_59231:
        /* <DEDUP_REMOVED lines=16> */
.L_x_59241:
        /* <DEDUP_REMOVED lines=13> */
.L_x_59243:
[----:B------:R-:W-:Y:S05]  /*12180*/  BSYNC.RECONVERGENT B3 ;  /* 0x0000000000037941 */ /* 0x000fea0003800200 */
.L_x_59242:
        /* <DEDUP_REMOVED lines=61> */
.L_x_59240:
[----:B------:R-:W-:Y:S05]  /*12560*/  BSYNC.RECONVERGENT B2 ;  /* 0x0000000000027941 */ /* 0x000fea0003800200 */
.L_x_59239:
        /* <DEDUP_REMOVED lines=12> */
.L_x_59188:
        /* <DEDUP_REMOVED lines=21> */
.L_x_59248:
        /* <DEDUP_REMOVED lines=13> */
.L_x_59250:
[----:B------:R-:W-:Y:S05]  /*12850*/  BSYNC.RECONVERGENT B4 ;  /* 0x0000000000047941 */ /* 0x000fea0003800200 */
.L_x_59249:
        /* <DEDUP_REMOVED lines=60> */
.L_x_59247:
[----:B------:R-:W-:Y:S05]  /*12c20*/  BSYNC.RECONVERGENT B3 ;  /* 0x0000000000037941 */ /* 0x000fea0003800200 */
.L_x_59246:
        /* <DEDUP_REMOVED lines=11> */
.L_x_59245:
[----:B------:R-:W-:Y:S05]  /*12ce0*/  BSYNC.RECONVERGENT B2 ;  /* 0x0000000000027941 */ /* 0x000fea0003800200 */
.L_x_59244:
        /* <DEDUP_REMOVED lines=17> */
.L_x_59255:
        /* <DEDUP_REMOVED lines=13> */
.L_x_59257:
[----:B------:R-:W-:Y:S05]  /*12ed0*/  BSYNC.RECONVERGENT B4 ;  /* 0x0000000000047941 */ /* 0x000fea0003800200 */
.L_x_59256:
        /* <DEDUP_REMOVED lines=61> */
.L_x_59254:
[----:B------:R-:W-:Y:S05]  /*132b0*/  BSYNC.RECONVERGENT B3 ;  /* 0x0000000000037941 */ /* 0x000fea0003800200 */
.L_x_59253:
        /* <DEDUP_REMOVED lines=11> */
.L_x_59252:
[----:B------:R-:W-:Y:S05]  /*13370*/  BSYNC.RECONVERGENT B2 ;  /* 0x0000000000027941 */ /* 0x000fea0003800200 */
.L_x_59251:
        /* <DEDUP_REMOVED lines=17> */
.L_x_59262:
        /* <DEDUP_REMOVED lines=13> */
.L_x_59264:
[----:B------:R-:W-:Y:S05]  /*13560*/  BSYNC.RECONVERGENT B4 ;  /* 0x0000000000047941 */ /* 0x000fea0003800200 */
.L_x_59263:
        /* <DEDUP_REMOVED lines=61> */
.L_x_59261:
[----:B------:R-:W-:Y:S05]  /*13940*/  BSYNC.RECONVERGENT B3 ;  /* 0x0000000000037941 */ /* 0x000fea0003800200 */
.L_x_59260:
        /* <DEDUP_REMOVED lines=11> */
.L_x_59259:
[----:B------:R-:W-:Y:S05]  /*13a00*/  BSYNC.RECONVERGENT B2 ;  /* 0x0000000000027941 */ /* 0x000fea0003800200 */
.L_x_59258:
        /* <DEDUP_REMOVED lines=17> */
.L_x_59269:
        /* <DEDUP_REMOVED lines=13> */
.L_x_59271:
[----:B------:R-:W-:Y:S05]  /*13bf0*/  BSYNC.RECONVERGENT B4 ;  /* 0x0000000000047941 */ /* 0x000fea0003800200 */
.L_x_59270:
        /* <DEDUP_REMOVED lines=61> */
.L_x_59268:
[----:B------:R-:W-:Y:S05]  /*13fd0*/  BSYNC.RECONVERGENT B3 ;  /* 0x0000000000037941 */ /* 0x000fea0003800200 */
.L_x_59267:
        /* <DEDUP_REMOVED lines=11> */
.L_x_59266:
[----:B------:R-:W-:Y:S05]  /*14090*/  BSYNC.RECONVERGENT B2 ;  /* 0x0000000000027941 */ /* 0x000fea0003800200 */
.L_x_59265:
        /* <DEDUP_REMOVED lines=17> */
.L_x_59276:
        /* <DEDUP_REMOVED lines=13> */
.L_x_59278:
[----:B------:R-:W-:Y:S05]  /*14280*/  BSYNC.RECONVERGENT B4 ;  /* 0x0000000000047941 */ /* 0x000fea0003800200 */
.L_x_59277:
        /* <DEDUP_REMOVED lines=61> */
.L_x_59275:
[----:B------:R-:W-:Y:S05]  /*14660*/  BSYNC.RECONVERGENT B3 ;  /* 0x0000000000037941 */ /* 0x000fea0003800200 */
.L_x_59274:
        /* <DEDUP_REMOVED lines=11> */
.L_x_59273:
[----:B------:R-:W-:Y:S05]  /*14720*/  BSYNC.RECONVERGENT B2 ;  /* 0x0000000000027941 */ /* 0x000fea0003800200 */
.L_x_59272:
        /* <DEDUP_REMOVED lines=17> */
.L_x_59283:
        /* <DEDUP_REMOVED lines=13> */
.L_x_59285:
[----:B------:R-:W-:Y:S05]  /*14910*/  BSYNC.RECONVERGENT B4 ;  /* 0x0000000000047941 */ /* 0x000fea0003800200 */
.L_x_59284:
        /* <DEDUP_REMOVED lines=61> */
.L_x_59282:
[----:B------:R-:W-:Y:S05]  /*14cf0*/  BSYNC.RECONVERGENT B3 ;  /* 0x0000000000037941 */ /* 0x000fea0003800200 */
.L_x_59281:
        /* <DEDUP_REMOVED lines=11> */
.L_x_59280:
[----:B------:R-:W-:Y:S05]  /*14db0*/  BSYNC.RECONVERGENT B2 ;  /* 0x0000000000027941 */ /* 0x000fea0003800200 */
.L_x_59279:
        /* <DEDUP_REMOVED lines=17> */
.L_x_59290:
        /* <DEDUP_REMOVED lines=13> */
.L_x_59292:
[----:B------:R-:W-:Y:S05]  /*14fa0*/  BSYNC.RECONVERGENT B4 ;  /* 0x0000000000047941 */ /* 0x000fea0003800200 */
.L_x_59291:
        /* <DEDUP_REMOVED lines=61> */
.L_x_59289:
[----:B------:R-:W-:Y:S05]  /*15380*/  BSYNC.RECONVERGENT B3 ;  /* 0x0000000000037941 */ /* 0x000fea0003800200 */
.L_x_59288:
        /* <DEDUP_REMOVED lines=11> */
.L_x_59287:
[----:B------:R-:W-:Y:S05]  /*15440*/  BSYNC.RECONVERGENT B2 ;  /* 0x0000000000027941 */ /* 0x000fea0003800200 */
.L_x_59286:
        /* <DEDUP_REMOVED lines=16> */
.L_x_59295:
        /* <DEDUP_REMOVED lines=13> */
.L_x_59297:
[----:B------:R-:W-:Y:S05]  /*15620*/  BSYNC.RECONVERGENT B3 ;  /* 0x0000000000037941 */ /* 0x000fea0003800200 */
.L_x_59296:
        /* <DEDUP_REMOVED lines=61> */
.L_x_59294:
[----:B------:R-:W-:Y:S05]  /*15a00*/  BSYNC.RECONVERGENT B2 ;  /* 0x0000000000027941 */ /* 0x000fea0003800200 */
.L_x_59293:
        /* <DEDUP_REMOVED lines=11> */
.L_x_59238:
[----:B------:R-:W-:Y:S05]  /*15ac0*/  BSYNC.RECONVERGENT B0 ;  /* 0x0000000000007941 */ /* 0x000fea0003800200 */
.L_x_59187:
        /* <DEDUP_REMOVED lines=27> */
.L_x_59299:
[----:B------:R-:W-:Y:S05]  /*15c80*/  BSYNC.RECONVERGENT B0 ;  /* 0x0000000000007941 */ /* 0x000fea0003800200 */
.L_x_59298:
[----:B------:R-:W-:Y:S01]  /*15c90*/  VIADD R246, R246, 0x20 ;  /* 0x00000020f6f67836 */ /* 0x000fe20000000000 */
[----:B------:R-:W-:-:S07]  /*15ca0*/  IADD3 R247, PT, PT, R247, 0x20, RZ ;  /* 0x00000020f7f77810 */ /* 0x000fce0007ffe0ff */
.L_x_59186:
[----:B------:R-:W-:Y:S05]  /*15cb0*/  BSYNC.RECONVERGENT B1 ;  /* 0x0000000000017941 */ /* 0x000fea0003800200 */
.L_x_59185:
        /* <DEDUP_REMOVED lines=38> */
.L_x_59308:
        /* <DEDUP_REMOVED lines=13> */
.L_x_59310:
[----:B------:R-:W-:Y:S05]  /*15ff0*/  BSYNC.RECONVERGENT B4 ;  /* 0x0000000000047941 */ /* 0x000fea0003800200 */
.L_x_59309:
        /* <DEDUP_REMOVED lines=60> */
.L_x_59307:
[----:B------:R-:W-:Y:S05]  /*163c0*/  BSYNC.RECONVERGENT B3 ;  /* 0x0000000000037941 */ /* 0x000fea0003800200 */
.L_x_59306:
        /* <DEDUP_REMOVED lines=11> */
.L_x_59305:
[----:B------:R-:W-:Y:S05]  /*16480*/  BSYNC.RECONVERGENT B2 ;  /* 0x0000000000027941 */ /* 0x000fea0003800200 */
.L_x_59304:
        /* <DEDUP_REMOVED lines=17> */
.L_x_59315:
        /* <DEDUP_REMOVED lines=13> */
.L_x_59317:
[----:B------:R-:W-:Y:S05]  /*16670*/  BSYNC.RECONVERGENT B4 ;  /* 0x0000000000047941 */ /* 0x000fea0003800200 */
.L_x_59316:
        /* <DEDUP_REMOVED lines=61> */
.L_x_59314:
[----:B------:R-:W-:Y:S05]  /*16a50*/  BSYNC.RECONVERGENT B3 ;  /* 0x0000000000037941 */ /* 0x000fea0003800200 */
.L_x_59313:
        /* <DEDUP_REMOVED lines=11> */
.L_x_59312:
[----:B------:R-:W-:Y:S05]  /*16b10*/  BSYNC.RECONVERGENT B2 ;  /* 0x0000000000027941 */ /* 0x000fea0003800200 */
.L_x_59311:
        /* <DEDUP_REMOVED lines=17> */
.L_x_59322:
        /* <DEDUP_REMOVED lines=13> */
.L_x_59324:
[----:B------:R-:W-:Y:S05]  /*16d00*/  BSYNC.RECONVERGENT B4 ;  /* 0x0000000000047941 */ /* 0x000fea0003800200 */
.L_x_59323:
        /* <DEDUP_REMOVED lines=61> */
.L_x_59321:
[----:B------:R-:W-:Y:S05]  /*170e0*/  BSYNC.RECONVERGENT B3 ;  /* 0x0000000000037941 */ /* 0x000fea0003800200 */
.L_x_59320:
        /* <DEDUP_REMOVED lines=11> */
.L_x_59319:
[----:B------:R-:W-:Y:S05]  /*171a0*/  BSYNC.RECONVERGENT B2 ;  /* 0x0000000000027941 */ /* 0x000fea0003800200 */
.L_x_59318:
        /* <DEDUP_REMOVED lines=17> */
.L_x_59329:
        /* <DEDUP_REMOVED lines=13> */
.L_x_59331:
[----:B------:R-:W-:Y:S05]  /*17390*/  BSYNC.RECONVERGENT B4 ;  /* 0x0000000000047941 */ /* 0x000fea0003800200 */
.L_x_59330:
        /* <DEDUP_REMOVED lines=61> */
.L_x_59328:
[----:B------:R-:W-:Y:S05]  /*17770*/  BSYNC.RECONVERGENT B3 ;  /* 0x0000000000037941 */ /* 0x000fea0003800200 */
.L_x_59327:
        /* <DEDUP_REMOVED lines=11> */
.L_x_59326:
[----:B------:R-:W-:Y:S05]  /*17830*/  BSYNC.RECONVERGENT B2 ;  /* 0x0000000000027941 */ /* 0x000fea0003800200 */
.L_x_59325:
        /* <DEDUP_REMOVED lines=17> */
.L_x_59336:
        /* <DEDUP_REMOVED lines=13> */
.L_x_59338:
[----:B------:R-:W-:Y:S05]  /*17a20*/  BSYNC.RECONVERGENT B4 ;  /* 0x0000000000047941 */ /* 0x000fea0003800200 */
.L_x_59337:
        /* <DEDUP_REMOVED lines=61> */
.L_x_59335:
[----:B------:R-:W-:Y:S05]  /*17e00*/  BSYNC.RECONVERGENT B3 ;  /* 0x0000000000037941 */ /* 0x000fea0003800200 */
.L_x_59334:
        /* <DEDUP_REMOVED lines=11> */
.L_x_59333:
[----:B------:R-:W-:Y:S05]  /*17ec0*/  BSYNC.RECONVERGENT B2 ;  /* 0x0000000000027941 */ /* 0x000fea0003800200 */
.L_x_59332:
        /* <DEDUP_REMOVED lines=17> */
.L_x_59343:
        /* <DEDUP_REMOVED lines=13> */
.L_x_59345:
[----:B------:R-:W-:Y:S05]  /*180b0*/  BSYNC.RECONVERGENT B4 ;  /* 0x0000000000047941 */ /* 0x000fea0003800200 */
.L_x_59344:
        /* <DEDUP_REMOVED lines=61> */
.L_x_59342:
[----:B------:R-:W-:Y:S05]  /*18490*/  BSYNC.RECONVERGENT B3 ;  /* 0x0000000000037941 */ /* 0x000fea0003800200 */
.L_x_59341:
        /* <DEDUP_REMOVED lines=11> */
.L_x_59340:
[----:B------:R-:W-:Y:S05]  /*18550*/  BSYNC.RECONVERGENT B2 ;  /* 0x0000000000027941 */ /* 0x000fea0003800200 */
.L_x_59339:
        /* <DEDUP_REMOVED lines=17> */
.L_x_59350:
        /* <DEDUP_REMOVED lines=13> */
.L_x_59352:
[----:B------:R-:W-:Y:S05]  /*18740*/  BSYNC.RECONVERGENT B4 ;  /* 0x0000000000047941 */ /* 0x000fea0003800200 */
.L_x_59351:
        /* <DEDUP_REMOVED lines=61> */
.L_x_59349:
[----:B------:R-:W-:Y:S05]  /*18b20*/  BSYNC.RECONVERGENT B3 ;  /* 0x0000000000037941 */ /* 0x000fea0003800200 */
.L_x_59348:
        /* <DEDUP_REMOVED lines=11> */
.L_x_59347:
[----:B------:R-:W-:Y:S05]  /*18be0*/  BSYNC.RECONVERGENT B2 ;  /* 0x0000000000027941 */ /* 0x000fea0003800200 */
.L_x_59346:
        /* <DEDUP_REMOVED lines=16> */
.L_x_59356:
        /* <DEDUP_REMOVED lines=13> */
.L_x_59358:
[----:B------:R-:W-:Y:S05]  /*18dc0*/  BSYNC.RECONVERGENT B3 ;  /* 0x0000000000037941 */ /* 0x000fea0003800200 */
.L_x_59357:
        /* <DEDUP_REMOVED lines=61> */
.L_x_59355:
[----:B------:R-:W-:Y:S05]  /*191a0*/  BSYNC.RECONVERGENT B2 ;  /* 0x0000000000027941 */ /* 0x000fea0003800200 */
.L_x_59354:
        /* <DEDUP_REMOVED lines=12> */
.L_x_59303:
        /* <DEDUP_REMOVED lines=21> */
.L_x_59363:
        /* <DEDUP_REMOVED lines=13> */
.L_x_59365:
[----:B------:R-:W-:Y:S05]  /*19490*/  BSYNC.RECONVERGENT B4 ;  /* 0x0000000000047941 */ /* 0x000fea0003800200 */
.L_x_59364:
        /* <DEDUP_REMOVED lines=60> */
.L_x_59362:
[----:B------:R-:W-:Y:S05]  /*19860*/  BSYNC.RECONVERGENT B3 ;  /* 0x0000000000037941 */ /* 0x000fea0003800200 */
.L_x_59361:
        /* <DEDUP_REMOVED lines=11> */
.L_x_59360:
[----:B------:R-:W-:Y:S05]  /*19920*/  BSYNC.RECONVERGENT B2 ;  /* 0x0000000000027941 */ /* 0x000fea0003800200 */
.L_x_59359:
        /* <DEDUP_REMOVED lines=17> */
.L_x_59370:
        /* <DEDUP_REMOVED lines=13> */
.L_x_59372:
[----:B------:R-:W-:Y:S05]  /*19b10*/  BSYNC.RECONVERGENT B4 ;  /* 0x0000000000047941 */ /* 0x000fea0003800200 */
.L_x_59371:
        /* <DEDUP_REMOVED lines=61> */
.L_x_59369:
[----:B------:R-:W-:Y:S05]  /*19ef0*/  BSYNC.RECONVERGENT B3 ;  /* 0x0000000000037941 */ /* 0x000fea0003800200 */
.L_x_59368:
        /* <DEDUP_REMOVED lines=11> */
.L_x_59367:
[----:B------:R-:W-:Y:S05]  /*19fb0*/  BSYNC.RECONVERGENT B2 ;  /* 0x0000000000027941 */ /* 0x000fea0003800200 */
.L_x_59366:
        /* <DEDUP_REMOVED lines=17> */
.L_x_59377:
        /* <DEDUP_REMOVED lines=13> */
.L_x_59379:
[----:B------:R-:W-:Y:S05]  /*1a1a0*/  BSYNC.RECONVERGENT B4 ;  /* 0x0000000000047941 */ /* 0x000fea0003800200 */
.L_x_59378:
        /* <DEDUP_REMOVED lines=61> */
.L_x_59376:
[----:B------:R-:W-:Y:S05]  /*1a580*/  BSYNC.RECONVERGENT B3 ;  /* 0x0000000000037941 */ /* 0x000fea0003800200 */
.L_x_59375:
        /* <DEDUP_REMOVED lines=11> */
.L_x_59374:
[----:B------:R-:W-:Y:S05]  /*1a640*/  BSYNC.RECONVERGENT B2 ;  /* 0x0000000000027941 */ /* 0x000fea0003800200 */
.L_x_59373:
        /* <DEDUP_REMOVED lines=17> */
.L_x_59384:
        /* <DEDUP_REMOVED lines=13> */
.L_x_59386:
[----:B------:R-:W-:Y:S05]  /*1a830*/  BSYNC.RECONVERGENT B4 ;  /* 0x0000000000047941 */ /* 0x000fea0003800200 */
.L_x_59385:
        /* <DEDUP_REMOVED lines=61> */
.L_x_59383:
[----:B------:R-:W-:Y:S05]  /*1ac10*/  BSYNC.RECONVERGENT B3 ;  /* 0x0000000000037941 */ /* 0x000fea0003800200 */
.L_x_59382:
        /* <DEDUP_REMOVED lines=11> */
.L_x_59381:
[----:B------:R-:W-:Y:S05]  /*1acd0*/  BSYNC.RECONVERGENT B2 ;  /* 0x0000000000027941 */ /* 0x000fea0003800200 */
.L_x_59380:
        /* <DEDUP_REMOVED lines=17> */
.L_x_59391:
        /* <DEDUP_REMOVED lines=13> */
.L_x_59393:
[----:B------:R-:W-:Y:S05]  /*1aec0*/  BSYNC.RECONVERGENT B4 ;  /* 0x0000000000047941 */ /* 0x000fea0003800200 */
.L_x_59392:
        /* <DEDUP_REMOVED lines=61> */
.L_x_59390:
[----:B------:R-:W-:Y:S05]  /*1b2a0*/  BSYNC.RECONVERGENT B3 ;  /* 0x0000000000037941 */ /* 0x000fea0003800200 */
.L_x_59389:
        /* <DEDUP_REMOVED lines=11> */
.L_x_59388:
[----:B------:R-:W-:Y:S05]  /*1b360*/  BSYNC.RECONVERGENT B2 ;  /* 0x0000000000027941 */ /* 0x000fea0003800200 */
.L_x_59387:
        /* <DEDUP_REMOVED lines=17> */
.L_x_59398:
        /* <DEDUP_REMOVED lines=13> */
.L_x_59400:
[----:B------:R-:W-:Y:S05]  /*1b550*/  BSYNC.RECONVERGENT B4 ;  /* 0x0000000000047941 */ /* 0x000fea0003800200 */
.L_x_59399:
        /* <DEDUP_REMOVED lines=61> */
.L_x_59397:
[----:B------:R-:W-:Y:S05]  /*1b930*/  BSYNC.RECONVERGENT B3 ;  /* 0x0000000000037941 */ /* 0x000fea0003800200 */
.L_x_59396:
        /* <DEDUP_REMOVED lines=11> */
.L_x_59395:
[----:B------:R-:W-:Y:S05]  /*1b9f0*/  BSYNC.RECONVERGENT B2 ;  /* 0x0000000000027941 */ /* 0x000fea0003800200 */
.L_x_59394:
        /* <DEDUP_REMOVED lines=17> */
.L_x_59405:
        /* <DEDUP_REMOVED lines=13> */
.L_x_59407:
[----:B------:R-:W-:Y:S05]  /*1bbe0*/  BSYNC.RECONVERGENT B4 ;  /* 0x0000000000047941 */ /* 0x000fea0003800200 */
.L_x_59406:
        /* <DEDUP_REMOVED lines=61> */
.L_x_59404:
[----:B------:R-:W-:Y:S05]  /*1bfc0*/  BSYNC.RECONVERGENT B3 ;  /* 0x0000000000037941 */ /* 0x000fea0003800200 */
.L_x_59403:
        /* <DEDUP_REMOVED lines=11> */
.L_x_59402:
[----:B------:R-:W-:Y:S05]  /*1c080*/  BSYNC.RECONVERGENT B2 ;  /* 0x0000000000027941 */ /* 0x000fea0003800200 */
.L_x_59401:
        /* <DEDUP_REMOVED lines=16> */
.L_x_59410:
        /* <DEDUP_REMOVED lines=13> */
.L_x_59412:
[----:B------:R-:W-:Y:S05]  /*1c260*/  BSYNC.RECONVERGENT B3 ;  /* 0x0000000000037941 */ /* 0x000fea0003800200 */
.L_x_59411:
        /* <DEDUP_REMOVED lines=61> */
.L_x_59409:
[----:B------:R-:W-:Y:S05]  /*1c640*/  BSYNC.RECONVERGENT B2 ;  /* 0x0000000000027941 */ /* 0x000fea0003800200 */
.L_x_59408:
        /* <DEDUP_REMOVED lines=11> */
.L_x_59353:
[----:B------:R-:W-:Y:S05]  /*1c700*/  BSYNC.RECONVERGENT B0 ;  /* 0x0000000000007941 */ /* 0x000fea0003800200 */
.L_x_59302:
        /* <DEDUP_REMOVED lines=27> */
.L_x_59414:
[----:B------:R-:W-:Y:S05]  /*1c8c0*/  BSYNC.RECONVERGENT B0 ;  /* 0x0000000000007941 */ /* 0x000fea0003800200 */
.L_x_59413:
[----:B------:R-:W-:Y:S01]  /*1c8d0*/  VIADD R246, R246, 0x20 ;  /* 0x00000020f6f67836 */ /* 0x000fe20000000000 */
[----:B------:R-:W-:-:S07]  /*1c8e0*/  IADD3 R247, PT, PT, R247, 0x20, RZ ;  /* 0x00000020f7f77810 */ /* 0x000fce0007ffe0ff */
.L_x_59301:
[----:B------:R-:W-:Y:S05]  /*1c8f0*/  BSYNC.RECONVERGENT B1 ;  /* 0x0000000000017941 */ /* 0x000fea0003800200 */
.L_x_59300:
        /* <DEDUP_REMOVED lines=38> */
.L_x_59423:
        /* <DEDUP_REMOVED lines=13> */
.L_x_59425:
[----:B------:R-:W-:Y:S05]  /*1cc30*/  BSYNC.RECONVERGENT B4 ;  /* 0x0000000000047941 */ /* 0x000fea0003800200 */
.L_x_59424:
        /* <DEDUP_REMOVED lines=60> */
.L_x_59422:
[----:B------:R-:W-:Y:S05]  /*1d000*/  BSYNC.RECONVERGENT B3 ;  /* 0x0000000000037941 */ /* 0x000fea0003800200 */
.L_x_59421:
        /* <DEDUP_REMOVED lines=11> */
.L_x_59420:
[----:B------:R-:W-:Y:S05]  /*1d0c0*/  BSYNC.RECONVERGENT B2 ;  /* 0x0000000000027941 */ /* 0x000fea0003800200 */
.L_x_59419:
        /* <DEDUP_REMOVED lines=17> */
.L_x_59430:
        /* <DEDUP_REMOVED lines=13> */
.L_x_59432:
[----:B------:R-:W-:Y:S05]  /*1d2b0*/  BSYNC.RECONVERGENT B4 ;  /* 0x0000000000047941 */ /* 0x000fea0003800200 */
.L_x_59431:
        /* <DEDUP_REMOVED lines=61> */
.L_x_59429:
[----:B------:R-:W-:Y:S05]  /*1d690*/  BSYNC.RECONVERGENT B3 ;  /* 0x0000000000037941 */ /* 0x000fea0003800200 */
.L_x_59428:
        /* <DEDUP_REMOVED lines=11> */
.L_x_59427:
[----:B------:R-:W-:Y:S05]  /*1d750*/  BSYNC.RECONVERGENT B2 ;  /* 0x0000000000027941 */ /* 0x000fea0003800200 */
.L_x_59426:
        /* <DEDUP_REMOVED lines=17> */
.L_x_59437:
        /* <DEDUP_REMOVED lines=13> */
.L_x_59439:
[----:B------:R-:W-:Y:S05]  /*1d940*/  BSYNC.RECONVERGENT B4 ;  /* 0x0000000000047941 */ /* 0x000fea0003800200 */
.L_x_59438:
        /* <DEDUP_REMOVED lines=61> */
.L_x_59436:
[----:B------:R-:W-:Y:S05]  /*1dd20*/  BSYNC.RECONVERGENT B3 ;  /* 0x0000000000037941 */ /* 0x000fea0003800200 */
.L_x_59435:
        /* <DEDUP_REMOVED lines=11> */
.L_x_59434:
[----:B------:R-:W-:Y:S05]  /*1dde0*/  BSYNC.RECONVERGENT B2 ;  /* 0x0000000000027941 */ /* 0x000fea0003800200 */
.L_x_59433:
        /* <DEDUP_REMOVED lines=17> */
.L_x_59444:
        /* <DEDUP_REMOVED lines=13> */
.L_x_59446:
[----:B------:R-:W-:Y:S05]  /*1dfd0*/  BSYNC.RECONVERGENT B4 ;  /* 0x0000000000047941 */ /* 0x000fea0003800200 */
.L_x_59445:
        /* <DEDUP_REMOVED lines=61> */
.L_x_59443:
[----:B------:R-:W-:Y:S05]  /*1e3b0*/  BSYNC.RECONVERGENT B3 ;  /* 0x0000000000037941 */ /* 0x000fea0003800200 */
.L_x_59442:
        /* <DEDUP_REMOVED lines=11> */
.L_x_59441:
[----:B------:R-:W-:Y:S05]  /*1e470*/  BSYNC.RECONVERGENT B2 ;  /* 0x0000000000027941 */ /* 0x000fea0003800200 */
.L_x_59440:
        /* <DEDUP_REMOVED lines=17> */
.L_x_59451:
        /* <DEDUP_REMOVED lines=13> */
.L_x_59453:
[----:B------:R-:W-:Y:S05]  /*1e660*/  BSYNC.RECONVERGENT B4 ;  /* 0x0000000000047941 */ /* 0x000fea0003800200 */
.L_x_59452:
        /* <DEDUP_REMOVED lines=61> */
.L_x_59450:
[----:B------:R-:W-:Y:S05]  /*1ea40*/  BSYNC.RECONVERGENT B3 ;  /* 0x0000000000037941 */ /* 0x000fea0003800200 */
.L_x_59449:
        /* <DEDUP_REMOVED lines=11> */
.L_x_59448:
[----:B------:R-:W-:Y:S05]  /*1eb00*/  BSYNC.RECONVERGENT B2 ;  /* 0x0000000000027941 */ /* 0x000fea0003800200 */
.L_x_59447:
        /* <DEDUP_REMOVED lines=17> */
.L_x_59458:
        /* <DEDUP_REMOVED lines=13> */
.L_x_59460:
[----:B------:R-:W-:Y:S05]  /*1ecf0*/  BSYNC.RECONVERGENT B4 ;  /* 0x0000000000047941 */ /* 0x000fea0003800200 */
.L_x_59459:
        /* <DEDUP_REMOVED lines=61> */
.L_x_59457:
[----:B------:R-:W-:Y:S05]  /*1f0d0*/  BSYNC.RECONVERGENT B3 ;  /* 0x0000000000037941 */ /* 0x000fea0003800200 */
.L_x_59456:
        /* <DEDUP_REMOVED lines=11> */
.L_x_59455:
[----:B------:R-:W-:Y:S05]  /*1f190*/  BSYNC.RECONVERGENT B2 ;  /* 0x0000000000027941 */ /* 0x000fea0003800200 */
.L_x_59454:
        /* <DEDUP_REMOVED lines=17> */
.L_x_59465:
        /* <DEDUP_REMOVED lines=13> */
.L_x_59467:
[----:B------:R-:W-:Y:S05]  /*1f380*/  BSYNC.RECONVERGENT B4 ;  /* 0x0000000000047941 */ /* 0x000fea0003800200 */
.L_x_59466:
        /* <DEDUP_REMOVED lines=61> */
.L_x_59464:
[----:B------:R-:W-:Y:S05]  /*1f760*/  BSYNC.RECONVERGENT B3 ;  /* 0x0000000000037941 */ /* 0x000fea0003800200 */
.L_x_59463:
        /* <DEDUP_REMOVED lines=11> */
.L_x_59462:
[----:B------:R-:W-:Y:S05]  /*1f820*/  BSYNC.RECONVERGENT B2 ;  /* 0x0000000000027941 */ /* 0x000fea0003800200 */
.L_x_59461:
        /* <DEDUP_REMOVED lines=16> */
.L_x_59471:
        /* <DEDUP_REMOVED lines=13> */
.L_x_59473:
[----:B------:R-:W-:Y:S05]  /*1fa00*/  BSYNC.RECONVERGENT B3 ;  /* 0x0000000000037941 */ /* 0x000fea0003800200 */
.L_x_59472:
        /* <DEDUP_REMOVED lines=61> */
.L_x_59470:
[----:B------:R-:W-:Y:S05]  /*1fde0*/  BSYNC.RECONVERGENT B2 ;  /* 0x0000000000027941 */ /* 0x000fea0003800200 */
.L_x_59469:
        /* <DEDUP_REMOVED lines=12> */
.L_x_59418:
        /* <DEDUP_REMOVED lines=21> */
.L_x_59478:
        /* <DEDUP_REMOVED lines=13> */
.L_x_59480:
[----:B------:R-:W-:Y:S05]  /*200d0*/  BSYNC.RECONVERGENT B4 ;  /* 0x0000000000047941 */ /* 0x000fea0003800200 */
.L_x_59479:
        /* <DEDUP_REMOVED lines=60> */
.L_x_59477:
[----:B------:R-:W-:Y:S05]  /*204a0*/  BSYNC.RECONVERGENT B3 ;  /* 0x0000000000037941 */ /* 0x000fea0003800200 */
.L_x_59476:
        /* <DEDUP_REMOVED lines=11> */
.L_x_59475:
[----:B------:R-:W-:Y:S05]  /*20560*/  BSYNC.RECONVERGENT B2 ;  /* 0x0000000000027941 */ /* 0x000fea0003800200 */
.L_x_59474:
        /* <DEDUP_REMOVED lines=17> */
.L_x_59485:
        /* <DEDUP_REMOVED lines=13> */
.L_x_59487:
[----:B------:R-:W-:Y:S05]  /*20750*/  BSYNC.RECONVERGENT B4 ;  /* 0x0000000000047941 */ /* 0x000fea0003800200 */
.L_x_59486:
        /* <DEDUP_REMOVED lines=61> */
.L_x_59484:
[----:B------:R-:W-:Y:S05]  /*20b30*/  BSYNC.RECONVERGENT B3 ;  /* 0x0000000000037941 */ /* 0x000fea0003800200 */
.L_x_59483:
        /* <DEDUP_REMOVED lines=11> */
.L_x_59482:
[----:B------:R-:W-:Y:S05]  /*20bf0*/  BSYNC.RECONVERGENT B2 ;  /* 0x0000000000027941 */ /* 0x000fea0003800200 */
.L_x_59481:
        /* <DEDUP_REMOVED lines=17> */
.L_x_59492:
        /* <DEDUP_REMOVED lines=13> */
.L_x_59494:
[----:B------:R-:W-:Y:S05]  /*20de0*/  BSYNC.RECONVERGENT B4 ;  /* 0x0000000000047941 */ /* 0x000fea0003800200 */
.L_x_59493:
        /* <DEDUP_REMOVED lines=61> */
.L_x_59491:
[----:B------:R-:W-:Y:S05]  /*211c0*/  BSYNC.RECONVERGENT B3 ;  /* 0x0000000000037941 */ /* 0x000fea0003800200 */
.L_x_59490:
        /* <DEDUP_REMOVED lines=11> */
.L_x_59489:
[----:B------:R-:W-:Y:S05]  /*21280*/  BSYNC.RECONVERGENT B2 ;  /* 0x0000000000027941 */ /* 0x000fea0003800200 */
.L_x_59488:
        /* <DEDUP_REMOVED lines=17> */
.L_x_59499:
        /* <DEDUP_REMOVED lines=13> */
.L_x_59501:
[----:B------:R-:W-:Y:S05]  /*21470*/  BSYNC.RECONVERGENT B4 ;  /* 0x0000000000047941 */ /* 0x000fea0003800200 */
.L_x_59500:
        /* <DEDUP_REMOVED lines=61> */
.L_x_59498:
[----:B------:R-:W-:Y:S05]  /*21850*/  BSYNC.RECONVERGENT B3 ;  /* 0x0000000000037941 */ /* 0x000fea0003800200 */
.L_x_59497:
        /* <DEDUP_REMOVED lines=11> */
.L_x_59496:
[----:B------:R-:W-:Y:S05]  /*21910*/  BSYNC.RECONVERGENT B2 ;  /* 0x0000000000027941 */ /* 0x000fea0003800200 */
.L_x_59495:
        /* <DEDUP_REMOVED lines=17> */
.L_x_59506:
        /* <DEDUP_REMOVED lines=13> */
.L_x_59508:
[----:B------:R-:W-:Y:S05]  /*21b00*/  BSYNC.RECONVERGENT B4 ;  /* 0x0000000000047941 */ /* 0x000fea0003800200 */
.L_x_59507:
        /* <DEDUP_REMOVED lines=61> */
.L_x_59505:
[----:B------:R-:W-:Y:S05]  /*21ee0*/  BSYNC.RECONVERGENT B3 ;  /* 0x0000000000037941 */ /* 0x000fea0003800200 */
.L_x_59504:
        /* <DEDUP_REMOVED lines=11> */
.L_x_59503:
[----:B------:R-:W-:Y:S05]  /*21fa0*/  BSYNC.RECONVERGENT B2 ;  /* 0x0000000000027941 */ /* 0x000fea0003800200 */
.L_x_59502:
        /* <DEDUP_REMOVED lines=17> */
.L_x_59513:
        /* <DEDUP_REMOVED lines=13> */
.L_x_59515:
[----:B------:R-:W-:Y:S05]  /*22190*/  BSYNC.RECONVERGENT B4 ;  /* 0x0000000000047941 */ /* 0x000fea0003800200 */
.L_x_59514:
        /* <DEDUP_REMOVED lines=61> */
.L_x_59512:
[----:B------:R-:W-:Y:S05]  /*22570*/  BSYNC.RECONVERGENT B3 ;  /* 0x0000000000037941 */ /* 0x000fea0003800200 */
.L_x_59511:
        /* <DEDUP_REMOVED lines=11> */
.L_x_59510:
[----:B------:R-:W-:Y:S05]  /*22630*/  BSYNC.RECONVERGENT B2 ;  /* 0x0000000000027941 */ /* 0x000fea0003800200 */
.L_x_59509:
        /* <DEDUP_REMOVED lines=17> */
.L_x_59520:
        /* <DEDUP_REMOVED lines=13> */
.L_x_59522:
[----:B------:R-:W-:Y:S05]  /*22820*/  BSYNC.RECONVERGENT B4 ;  /* 0x0000000000047941 */ /* 0x000fea0003800200 */
.L_x_59521:
        /* <DEDUP_REMOVED lines=61> */
.L_x_59519:
[----:B------:R-:W-:Y:S05]  /*22c00*/  BSYNC.RECONVERGENT B3 ;  /* 0x0000000000037941 */ /* 0x000fea0003800200 */
.L_x_59518:
        /* <DEDUP_REMOVED lines=11> */
.L_x_59517:
[----:B------:R-:W-:Y:S05]  /*22cc0*/  BSYNC.RECONVERGENT B2 ;  /* 0x0000000000027941 */ /* 0x000fea0003800200 */
.L_x_59516:
        /* <DEDUP_REMOVED lines=16> */
.L_x_59525:
        /* <DEDUP_REMOVED lines=13> */
.L_x_59527:
[----:B------:R-:W-:Y:S05]  /*22ea0*/  BSYNC.RECONVERGENT B3 ;  /* 0x0000000000037941 */ /* 0x000fea0003800200 */
.L_x_59526:
        /* <DEDUP_REMOVED lines=61> */
.L_x_59524:
[----:B------:R-:W-:Y:S05]  /*23280*/  BSYNC.RECONVERGENT B2 ;  /* 0x0000000000027941 */ /* 0x000fea0003800200 */
.L_x_59523:
        /* <DEDUP_REMOVED lines=11> */
.L_x_59468:
[----:B------:R-:W-:Y:S05]  /*23340*/  BSYNC.RECONVERGENT B0 ;  /* 0x0000000000007941 */ /* 0x000fea0003800200 */
.L_x_59417:
        /* <DEDUP_REMOVED lines=27> */
.L_x_59529:
[----:B------:R-:W-:Y:S05]  /*23500*/  BSYNC.RECONVERGENT B0 ;  /* 0x0000000000007941 */ /* 0x000fea0003800200 */
.L_x_59528:
[----:B------:R-:W-:Y:S01]  /*23510*/  VIADD R246, R246, 0x20 ;  /* 0x00000020f6f67836 */ /* 0x000fe20000000000 */
[----:B------:R-:W-:-:S07]  /*23520*/  IADD3 R247, PT, PT, R247, 0x20, RZ ;  /* 0x00000020f7f77810 */ /* 0x000fce0007ffe0ff */
.L_x_59416:
[----:B------:R-:W-:Y:S05]  /*23530*/  BSYNC.RECONVERGENT B1 ;  /* 0x0000000000017941 */ /* 0x000fea0003800200 */
.L_x_59415:
        /* <DEDUP_REMOVED lines=38> */
.L_x_59538:
        /* <DEDUP_REMOVED lines=13> */
.L_x_59540:
[----:B------:R-:W-:Y:S05]  /*23870*/  BSYNC.RECONVERGENT B4 ;  /* 0x0000000000047941 */ /* 0x000fea0003800200 */
.L_x_59539:
        /* <DEDUP_REMOVED lines=60> */
.L_x_59537:
[----:B------:R-:W-:Y:S05]  /*23c40*/  BSYNC.RECONVERGENT B3 ;  /* 0x0000000000037941 */ /* 0x000fea0003800200 */
.L_x_59536:
        /* <DEDUP_REMOVED lines=11> */
.L_x_59535:
[----:B------:R-:W-:Y:S05]  /*23d00*/  BSYNC.RECONVERGENT B2 ;  /* 0x0000000000027941 */ /* 0x000fea0003800200 */
.L_x_59534:
        /* <DEDUP_REMOVED lines=17> */
.L_x_59545:
        /* <DEDUP_REMOVED lines=13> */
.L_x_59547:
[----:B------:R-:W-:Y:S05]  /*23ef0*/  BSYNC.RECONVERGENT B4 ;  /* 0x0000000000047941 */ /* 0x000fea0003800200 */
.L_x_59546:
        /* <DEDUP_REMOVED lines=61> */
.L_x_59544:
[----:B------:R-:W-:Y:S05]  /*242d0*/  BSYNC.RECONVERGENT B3 ;  /* 0x0000000000037941 */ /* 0x000fea0003800200 */
.L_x_59543:
        /* <DEDUP_REMOVED lines=11> */
.L_x_59542:
[----:B------:R-:W-:Y:S05]  /*24390*/  BSYNC.RECONVERGENT B2 ;  /* 0x0000000000027941 */ /* 0x000fea0003800200 */
.L_x_59541:
        /* <DEDUP_REMOVED lines=17> */
.L_x_59552:
        /* <DEDUP_REMOVED lines=13> */
.L_x_59554:
[----:B------:R-:W-:Y:S05]  /*24580*/  BSYNC.RECONVERGENT B4 ;  /* 0x0000000000047941 */ /* 0x000fea0003800200 */
.L_x_59553:
        /* <DEDUP_REMOVED lines=61> */
.L_x_59551:
[----:B------:R-:W-:Y:S05]  /*24960*/  BSYNC.RECONVERGENT B3 ;  /* 0x0000000000037941 */ /* 0x000fea0003800200 */
.L_x_59550:
        /* <DEDUP_REMOVED lines=11> */
.L_x_59549:
[----:B------:R-:W-:Y:S05]  /*24a20*/  BSYNC.RECONVERGENT B2 ;  /* 0x0000000000027941 */ /* 0x000fea0003800200 */
.L_x_59548:
        /* <DEDUP_REMOVED lines=17> */
.L_x_59559:
        /* <DEDUP_REMOVED lines=13> */
.L_x_59561:
[----:B------:R-:W-:Y:S05]  /*24c10*/  BSYNC.RECONVERGENT B4 ;  /* 0x0000000000047941 */ /* 0x000fea0003800200 */
.L_x_59560:
        /* <DEDUP_REMOVED lines=61> */
.L_x_59558:
[----:B------:R-:W-:Y:S05]  /*24ff0*/  BSYNC.RECONVERGENT B3 ;  /* 0x0000000000037941 */ /* 0x000fea0003800200 */
.L_x_59557:
        /* <DEDUP_REMOVED lines=11> */
.L_x_59556:
[----:B------:R-:W-:Y:S05]  /*250b0*/  BSYNC.RECONVERGENT B2 ;  /* 0x0000000000027941 */ /* 0x000fea0003800200 */
.L_x_59555:
        /* <DEDUP_REMOVED lines=17> */
.L_x_59566:
        /* <DEDUP_REMOVED lines=13> */
.L_x_59568:
[----:B------:R-:W-:Y:S05]  /*252a0*/  BSYNC.RECONVERGENT B4 ;  /* 0x0000000000047941 */ /* 0x000fea0003800200 */
.L_x_59567:
        /* <DEDUP_REMOVED lines=61> */
.L_x_59565:
[----:B------:R-:W-:Y:S05]  /*25680*/  BSYNC.RECONVERGENT B3 ;  /* 0x0000000000037941 */ /* 0x000fea0003800200 */
.L_x_59564:
        /* <DEDUP_REMOVED lines=11> */
.L_x_59563:
[----:B------:R-:W-:Y:S05]  /*25740*/  BSYNC.RECONVERGENT B2 ;  /* 0x0000000000027941 */ /* 0x000fea0003800200 */
.L_x_59562:
        /* <DEDUP_REMOVED lines=17> */
.L_x_59573:
        /* <DEDUP_REMOVED lines=13> */
.L_x_59575:
[----:B------:R-:W-:Y:S05]  /*25930*/  BSYNC.RECONVERGENT B4 ;  /* 0x0000000000047941 */ /* 0x000fea0003800200 */
.L_x_59574:
        /* <DEDUP_REMOVED lines=61> */
.L_x_59572:
[----:B------:R-:W-:Y:S05]  /*25d10*/  BSYNC.RECONVERGENT B3 ;  /* 0x0000000000037941 */ /* 0x000fea0003800200 */
.L_x_59571:
        /* <DEDUP_REMOVED lines=11> */
.L_x_59570:
[----:B------:R-:W-:Y:S05]  /*25dd0*/  BSYNC.RECONVERGENT B2 ;  /* 0x0000000000027941 */ /* 0x000fea0003800200 */
.L_x_59569:
        /* <DEDUP_REMOVED lines=17> */
.L_x_59580:
        /* <DEDUP_REMOVED lines=13> */
.L_x_59582:
[----:B------:R-:W-:Y:S05]  /*25fc0*/  BSYNC.RECONVERGENT B4 ;  /* 0x0000000000047941 */ /* 0x000fea0003800200 */
.L_x_59581:
        /* <DEDUP_REMOVED lines=61> */
.L_x_59579:
[----:B------:R-:W-:Y:S05]  /*263a0*/  BSYNC.RECONVERGENT B3 ;  /* 0x0000000000037941 */ /* 0x000fea0003800200 */
.L_x_59578:
        /* <DEDUP_REMOVED lines=11> */
.L_x_59577:
[----:B------:R-:W-:Y:S05]  /*26460*/  BSYNC.RECONVERGENT B2 ;  /* 0x0000000000027941 */ /* 0x000fea0003800200 */
.L_x_59576:
        /* <DEDUP_REMOVED lines=16> */
.L_x_59586:
        /* <DEDUP_REMOVED lines=13> */
.L_x_59588:
[----:B------:R-:W-:Y:S05]  /*26640*/  BSYNC.RECONVERGENT B3 ;  /* 0x0000000000037941 */ /* 0x000fea0003800200 */
.L_x_59587:
        /* <DEDUP_REMOVED lines=61> */
.L_x_59585:
[----:B------:R-:W-:Y:S05]  /*26a20*/  BSYNC.RECONVERGENT B2 ;  /* 0x0000000000027941 */ /* 0x000fea0003800200 */
.L_x_59584:
        /* <DEDUP_REMOVED lines=10> */
[----:B------:R-:W-:Y:S01]  /*26ad0*/  FFMA.FTZ R191, R224, R191, R143 ;  /* 0x000000bfe0bf7223 */ /* 0x000fe2000001008f */
[----:B------:R-:W-:Y:S06]  /*26ae0*/  BRA `(.L_x_59583) ;  /* 0x0000003400247947 */ /* 0x000fec0003800000 */
.L_x_59533:
        /* <DEDUP_REMOVED lines=21> */
.L_x_59593:
        /* <DEDUP_REMOVED lines=13> */
.L_x_59595:
[----:B------:R-:W-:Y:S05]  /*26d10*/  BSYNC.RECONVERGENT B4 ;  /* 0x0000000000047941 */ /* 0x000fea0003800200 */
.L_x_59594:
        /* <DEDUP_REMOVED lines=60> */
.L_x_59592:
[----:B------:R-:W-:Y:S05]  /*270e0*/  BSYNC.RECONVERGENT B3 ;  /* 0x0000000000037941 */ /* 0x000fea0003800200 */
.L_x_59591:
        /* <DEDUP_REMOVED lines=11> */
.L_x_59590:
[----:B------:R-:W-:Y:S05]  /*271a0*/  BSYNC.RECONVERGENT B2 ;  /* 0x0000000000027941 */ /* 0x000fea0003800200 */
.L_x_59589:
        /* <DEDUP_REMOVED lines=17> */
.L_x_59600:
        /* <DEDUP_REMOVED lines=13> */
.L_x_59602:
[----:B------:R-:W-:Y:S05]  /*27390*/  BSYNC.RECONVERGENT B4 ;  /* 0x0000000000047941 */ /* 0x000fea0003800200 */
.L_x_59601:
        /* <DEDUP_REMOVED lines=61> */
.L_x_59599:
[----:B------:R-:W-:Y:S05]  /*27770*/  BSYNC.RECONVERGENT B3 ;  /* 0x0000000000037941 */ /* 0x000fea0003800200 */
.L_x_59598:
        /* <DEDUP_REMOVED lines=11> */
.L_x_59597:
[----:B------:R-:W-:Y:S05]  /*27830*/  BSYNC.RECONVERGENT B2 ;  /* 0x0000000000027941 */ /* 0x000fea0003800200 */
.L_x_59596:
        /* <DEDUP_REMOVED lines=17> */
.L_x_59607:
        /* <DEDUP_REMOVED lines=13> */
.L_x_59609:
[----:B------:R-:W-:Y:S05]  /*27a20*/  BSYNC.RECONVERGENT B4 ;  /* 0x0000000000047941 */ /* 0x000fea0003800200 */
.L_x_59608:
        /* <DEDUP_REMOVED lines=61> */
.L_x_59606:
[----:B------:R-:W-:Y:S05]  /*27e00*/  BSYNC.RECONVERGENT B3 ;  /* 0x0000000000037941 */ /* 0x000fea0003800200 */
.L_x_59605:
        /* <DEDUP_REMOVED lines=11> */
.L_x_59604:
[----:B------:R-:W-:Y:S05]  /*27ec0*/  BSYNC.RECONVERGENT B2 ;  /* 0x0000000000027941 */ /* 0x000fea0003800200 */
.L_x_59603:
        /* <DEDUP_REMOVED lines=17> */
.L_x_59614:
        /* <DEDUP_REMOVED lines=13> */
.L_x_59616:
[----:B------:R-:W-:Y:S05]  /*280b0*/  BSYNC.RECONVERGENT B4 ;  /* 0x0000000000047941 */ /* 0x000fea0003800200 */
.L_x_59615:
        /* <DEDUP_REMOVED lines=61> */
.L_x_59613:
[----:B------:R-:W-:Y:S05]  /*28490*/  BSYNC.RECONVERGENT B3 ;  /* 0x0000000000037941 */ /* 0x000fea0003800200 */
.L_x_59612:
        /* <DEDUP_REMOVED lines=11> */
.L_x_59611:
[----:B------:R-:W-:Y:S05]  /*28550*/  BSYNC.RECONVERGENT B2 ;  /* 0x0000000000027941 */ /* 0x000fea0003800200 */
.L_x_59610:
        /* <DEDUP_REMOVED lines=17> */
.L_x_59621:
        /* <DEDUP_REMOVED lines=13> */
.L_x_59623:
[----:B------:R-:W-:Y:S05]  /*28740*/  BSYNC.RECONVERGENT B4 ;  /* 0x0000000000047941 */ /* 0x000fea0003800200 */
.L_x_59622:
        /* <DEDUP_REMOVED lines=61> */
.L_x_59620:
[----:B------:R-:W-:Y:S05]  /*28b20*/  BSYNC.RECONVERGENT B3 ;  /* 0x0000000000037941 */ /* 0x000fea0003800200 */
.L_x_59619:
        /* <DEDUP_REMOVED lines=11> */
.L_x_59618:
[----:B------:R-:W-:Y:S05]  /*28be0*/  BSYNC.RECONVERGENT B2 ;  /* 0x0000000000027941 */ /* 0x000fea0003800200 */
.L_x_59617:
        /* <DEDUP_REMOVED lines=17> */
.L_x_59628:
        /* <DEDUP_REMOVED lines=13> */
.L_x_59630:
[----:B------:R-:W-:Y:S05]  /*28dd0*/  BSYNC.RECONVERGENT B4 ;  /* 0x0000000000047941 */ /* 0x000fea0003800200 */
.L_x_59629:
        /* <DEDUP_REMOVED lines=61> */
.L_x_59627:
[----:B------:R-:W-:Y:S05]  /*291b0*/  BSYNC.RECONVERGENT B3 ;  /* 0x0000000000037941 */ /* 0x000fea0003800200 */
.L_x_59626:
        /* <DEDUP_REMOVED lines=11> */
.L_x_59625:
[----:B------:R-:W-:Y:S05]  /*29270*/  BSYNC.RECONVERGENT B2 ;  /* 0x0000000000027941 */ /* 0x000fea0003800200 */
.L_x_59624:
        /* <DEDUP_REMOVED lines=17> */
.L_x_59635:
        /* <DEDUP_REMOVED lines=13> */
.L_x_59637:
[----:B------:R-:W-:Y:S05]  /*29460*/  BSYNC.RECONVERGENT B4 ;  /* 0x0000000000047941 */ /* 0x000fea0003800200 */
.L_x_59636:
        /* <DEDUP_REMOVED lines=61> */
.L_x_59634:
[----:B------:R-:W-:Y:S05]  /*29840*/  BSYNC.RECONVERGENT B3 ;  /* 0x0000000000037941 */ /* 0x000fea0003800200 */
.L_x_59633:
        /* <DEDUP_REMOVED lines=11> */
.L_x_59632:
[----:B------:R-:W-:Y:S05]  /*29900*/  BSYNC.RECONVERGENT B2 ;  /* 0x0000000000027941 */ /* 0x000fea0003800200 */
.L_x_59631:
        /* <DEDUP_REMOVED lines=16> */
.L_x_59640:
        /* <DEDUP_REMOVED lines=13> */
.L_x_59642:
[----:B------:R-:W-:Y:S05]  /*29ae0*/  BSYNC.RECONVERGENT B3 ;  /* 0x0000000000037941 */ /* 0x000fea0003800200 */
.L_x_59641:
        /* <DEDUP_REMOVED lines=61> */
.L_x_59639:
[----:B------:R-:W-:Y:S05]  /*29ec0*/  BSYNC.RECONVERGENT B2 ;  /* 0x0000000000027941 */ /* 0x000fea0003800200 */
.L_x_59638:
        /* <DEDUP_REMOVED lines=11> */
.L_x_59583:
[----:B------:R-:W-:Y:S05]  /*29f80*/  BSYNC.RECONVERGENT B0 ;  /* 0x0000000000007941 */ /* 0x000fea0003800200 */
.L_x_59532:
        /* <DEDUP_REMOVED lines=27> */
.L_x_59644:
[----:B------:R-:W-:Y:S05]  /*2a140*/  BSYNC.RECONVERGENT B0 ;  /* 0x0000000000007941 */ /* 0x000fea0003800200 */
.L_x_59643:
[----:B------:R-:W-:Y:S01]  /*2a150*/  VIADD R246, R246, 0x20 ;  /* 0x00000020f6f67836 */ /* 0x000fe20000000000 */
[----:B------:R-:W-:-:S07]  /*2a160*/  IADD3 R247, PT, PT, R247, 0x20, RZ ;  /* 0x00000020f7f77810 */ /* 0x000fce0007ffe0ff */
.L_x_59531:
[----:B------:R-:W-:Y:S05]  /*2a170*/  BSYNC.RECONVERGENT B1 ;  /* 0x0000000000017941 */ /* 0x000fea0003800200 */
.L_x_59530:
        /* <DEDUP_REMOVED lines=38> */
.L_x_59653:
        /* <DEDUP_REMOVED lines=13> */
.L_x_59655:
[----:B------:R-:W-:Y:S05]  /*2a4b0*/  BSYNC.RECONVERGENT B4 ;  /* 0x0000000000047941 */ /* 0x000fea0003800200 */
.L_x_59654:
        /* <DEDUP_REMOVED lines=60> */
.L_x_59652:
[----:B------:R-:W-:Y:S05]  /*2a880*/  BSYNC.RECONVERGENT B3 ;  /* 0x0000000000037941 */ /* 0x000fea0003800200 */
.L_x_59651:
        /* <DEDUP_REMOVED lines=11> */
.L_x_59650:
[----:B------:R-:W-:Y:S05]  /*2a940*/  BSYNC.RECONVERGENT B2 ;  /* 0x0000000000027941 */ /* 0x000fea0003800200 */
.L_x_59649:
        /* <DEDUP_REMOVED lines=17> */
.L_x_59660:
        /* <DEDUP_REMOVED lines=13> */
.L_x_59662:
[----:B------:R-:W-:Y:S05]  /*2ab30*/  BSYNC.RECONVERGENT B4 ;  /* 0x0000000000047941 */ /* 0x000fea0003800200 */
.L_x_59661:
        /* <DEDUP_REMOVED lines=61> */
.L_x_59659:
[----:B------:R-:W-:Y:S05]  /*2af10*/  BSYNC.RECONVERGENT B3 ;  /* 0x0000000000037941 */ /* 0x000fea0003800200 */
.L_x_59658:
        /* <DEDUP_REMOVED lines=11> */
.L_x_59657:
[----:B------:R-:W-:Y:S05]  /*2afd0*/  BSYNC.RECONVERGENT B2 ;  /* 0x0000000000027941 */ /* 0x000fea0003800200 */
.L_x_59656:
        /* <DEDUP_REMOVED lines=17> */
.L_x_59667:
        /* <DEDUP_REMOVED lines=13> */
.L_x_59669:
[----:B------:R-:W-:Y:S05]  /*2b1c0*/  BSYNC.RECONVERGENT B4 ;  /* 0x0000000000047941 */ /* 0x000fea0003800200 */
.L_x_59668:
        /* <DEDUP_REMOVED lines=61> */
.L_x_59666:
[----:B------:R-:W-:Y:S05]  /*2b5a0*/  BSYNC.RECONVERGENT B3 ;  /* 0x0000000000037941 */ /* 0x000fea0003800200 */
.L_x_59665:
        /* <DEDUP_REMOVED lines=11> */
.L_x_59664:
[----:B------:R-:W-:Y:S05]  /*2b660*/  BSYNC.RECONVERGENT B2 ;  /* 0x0000000000027941 */ /* 0x000fea0003800200 */
.L_x_59663:
        /* <DEDUP_REMOVED lines=17> */
.L_x_59674:
        /* <DEDUP_REMOVED lines=13> */
.L_x_59676:
[----:B------:R-:W-:Y:S05]  /*2b850*/  BSYNC.RECONVERGENT B4 ;  /* 0x0000000000047941 */ /* 0x000fea0003800200 */
.L_x_59675:
        /* <DEDUP_REMOVED lines=61> */
.L_x_59673:
[----:B------:R-:W-:Y:S05]  /*2bc30*/  BSYNC.RECONVERGENT B3 ;  /* 0x0000000000037941 */ /* 0x000fea0003800200 */
.L_x_59672:
        /* <DEDUP_REMOVED lines=11> */
.L_x_59671:
[----:B------:R-:W-:Y:S05]  /*2bcf0*/  BSYNC.RECONVERGENT B2 ;  /* 0x0000000000027941 */ /* 0x000fea0003800200 */
.L_x_59670:
        /* <DEDUP_REMOVED lines=17> */
.L_x_59681:
        /* <DEDUP_REMOVED lines=13> */
.L_x_59683:
[----:B------:R-:W-:Y:S05]  /*2bee0*/  BSYNC.RECONVERGENT B4 ;  /* 0x0000000000047941 */ /* 0x000fea0003800200 */
.L_x_59682:
        /* <DEDUP_REMOVED lines=61> */
.L_x_59680:
[----:B------:R-:W-:Y:S05]  /*2c2c0*/  BSYNC.RECONVERGENT B3 ;  /* 0x0000000000037941 */ /* 0x000fea0003800200 */
.L_x_59679:
        /* <DEDUP_REMOVED lines=11> */
.L_x_59678:
[----:B------:R-:W-:Y:S05]  /*2c380*/  BSYNC.RECONVERGENT B2 ;  /* 0x0000000000027941 */ /* 0x000fea0003800200 */
.L_x_59677:
        /* <DEDUP_REMOVED lines=17> */
.L_x_59688:
        /* <DEDUP_REMOVED lines=13> */
.L_x_59690:
[----:B------:R-:W-:Y:S05]  /*2c570*/  BSYNC.RECONVERGENT B4 ;  /* 0x0000000000047941 */ /* 0x000fea0003800200 */
.L_x_59689:
        /* <DEDUP_REMOVED lines=61> */
.L_x_59687:
[----:B------:R-:W-:Y:S05]  /*2c950*/  BSYNC.RECONVERGENT B3 ;  /* 0x0000000000037941 */ /* 0x000fea0003800200 */
.L_x_59686:
        /* <DEDUP_REMOVED lines=11> */
.L_x_59685:
[----:B------:R-:W-:Y:S05]  /*2ca10*/  BSYNC.RECONVERGENT B2 ;  /* 0x0000000000027941 */ /* 0x000fea0003800200 */
.L_x_59684:
        /* <DEDUP_REMOVED lines=17> */
.L_x_59695:
        /* <DEDUP_REMOVED lines=13> */
.L_x_59697:
[----:B------:R-:W-:Y:S05]  /*2cc00*/  BSYNC.RECONVERGENT B4 ;  /* 0x0000000000047941 */ /* 0x000fea0003800200 */
.L_x_59696:
        /* <DEDUP_REMOVED lines=61> */
.L_x_59694:
[----:B------:R-:W-:Y:S05]  /*2cfe0*/  BSYNC.RECONVERGENT B3 ;  /* 0x0000000000037941 */ /* 0x000fea0003800200 */
.L_x_59693:
        /* <DEDUP_REMOVED lines=11> */
.L_x_59692:
[----:B------:R-:W-:Y:S05]  /*2d0a0*/  BSYNC.RECONVERGENT B2 ;  /* 0x0000000000027941 */ /* 0x000fea0003800200 */
.L_x_59691:
        /* <DEDUP_REMOVED lines=16> */
.L_x_59701:
        /* <DEDUP_REMOVED lines=13> */
.L_x_59703:
[----:B------:R-:W-:Y:S05]  /*2d280*/  BSYNC.RECONVERGENT B3 ;  /* 0x0000000000037941 */ /* 0x000fea0003800200 */
.L_x_59702:
        /* <DEDUP_REMOVED lines=61> */
.L_x_59700:
[----:B------:R-:W-:Y:S05]  /*2d660*/  BSYNC.RECONVERGENT B2 ;  /* 0x0000000000027941 */ /* 0x000fea0003800200 */
.L_x_59699:
        /* <DEDUP_REMOVED lines=12> */
.L_x_59648:
        /* <DEDUP_REMOVED lines=21> */
.L_x_59708:
        /* <DEDUP_REMOVED lines=13> */
.L_x_59710:
[----:B------:R-:W-:Y:S05]  /*2d950*/  BSYNC.RECONVERGENT B4 ;  /* 0x0000000000047941 */ /* 0x000fea0003800200 */
.L_x_59709:
        /* <DEDUP_REMOVED lines=60> */
.L_x_59707:
[----:B------:R-:W-:Y:S05]  /*2dd20*/  BSYNC.RECONVERGENT B3 ;  /* 0x0000000000037941 */ /* 0x000fea0003800200 */
.L_x_59706:
        /* <DEDUP_REMOVED lines=11> */
.L_x_59705:
[----:B------:R-:W-:Y:S05]  /*2dde0*/  BSYNC.RECONVERGENT B2 ;  /* 0x0000000000027941 */ /* 0x000fea0003800200 */
.L_x_59704:
        /* <DEDUP_REMOVED lines=17> */
.L_x_59715:
        /* <DEDUP_REMOVED lines=13> */
.L_x_59717:
[----:B------:R-:W-:Y:S05]  /*2dfd0*/  BSYNC.RECONVERGENT B4 ;  /* 0x0000000000047941 */ /* 0x000fea0003800200 */
.L_x_59716:
        /* <DEDUP_REMOVED lines=61> */
.L_x_59714:
[----:B------:R-:W-:Y:S05]  /*2e3b0*/  BSYNC.RECONVERGENT B3 ;  /* 0x0000000000037941 */ /* 0x000fea0003800200 */
.L_x_59713:
        /* <DEDUP_REMOVED lines=11> */
.L_x_59712:
[----:B------:R-:W-:Y:S05]  /*2e470*/  BSYNC.RECONVERGENT B2 ;  /* 0x0000000000027941 */ /* 0x000fea0003800200 */
.L_x_59711:
        /* <DEDUP_REMOVED lines=17> */
.L_x_59722:
        /* <DEDUP_REMOVED lines=13> */
.L_x_59724:
[----:B------:R-:W-:Y:S05]  /*2e660*/  BSYNC.RECONVERGENT B4 ;  /* 0x0000000000047941 */ /* 0x000fea0003800200 */
.L_x_59723:
        /* <DEDUP_REMOVED lines=61> */
.L_x_59721:
[----:B------:R-:W-:Y:S05]  /*2ea40*/  BSYNC.RECONVERGENT B3 ;  /* 0x0000000000037941 */ /* 0x000fea0003800200 */
.L_x_59720:
        /* <DEDUP_REMOVED lines=11> */
.L_x_59719:
[----:B------:R-:W-:Y:S05]  /*2eb00*/  BSYNC.RECONVERGENT B2 ;  /* 0x0000000000027941 */ /* 0x000fea0003800200 */
.L_x_59718:
        /* <DEDUP_REMOVED lines=17> */
.L_x_59729:
        /* <DEDUP_REMOVED lines=13> */
.L_x_59731:
[----:B------:R-:W-:Y:S05]  /*2ecf0*/  BSYNC.RECONVERGENT B4 ;  /* 0x0000000000047941 */ /* 0x000fea0003800200 */
.L_x_59730:
        /* <DEDUP_REMOVED lines=61> */
.L_x_59728:
[----:B------:R-:W-:Y:S05]  /*2f0d0*/  BSYNC.RECONVERGENT B3 ;  /* 0x0000000000037941 */ /* 0x000fea0003800200 */
.L_x_59727:
        /* <DEDUP_REMOVED lines=11> */
.L_x_59726:
[----:B------:R-:W-:Y:S05]  /*2f190*/  BSYNC.RECONVERGENT B2 ;  /* 0x0000000000027941 */ /* 0x000fea0003800200 */
.L_x_59725:
        /* <DEDUP_REMOVED lines=17> */
.L_x_59736:
        /* <DEDUP_REMOVED lines=13> */
.L_x_59738:
[----:B------:R-:W-:Y:S05]  /*2f380*/  BSYNC.RECONVERGENT B4 ;  /* 0x0000000000047941 */ /* 0x000fea0003800200 */
.L_x_59737:
        /* <DEDUP_REMOVED lines=61> */
.L_x_59735:
[----:B------:R-:W-:Y:S05]  /*2f760*/  BSYNC.RECONVERGENT B3 ;  /* 0x0000000000037941 */ /* 0x000fea0003800200 */
.L_x_59734:
        /* <DEDUP_REMOVED lines=11> */
.L_x_59733:
[----:B------:R-:W-:Y:S05]  /*2f820*/  BSYNC.RECONVERGENT B2 ;  /* 0x0000000000027941 */ /* 0x000fea0003800200 */
.L_x_59732:
        /* <DEDUP_REMOVED lines=17> */
.L_x_59743:
        /* <DEDUP_REMOVED lines=13> */
.L_x_59745:
[----:B------:R-:W-:Y:S05]  /*2fa10*/  BSYNC.RECONVERGENT B4 ;  /* 0x0000000000047941 */ /* 0x000fea0003800200 */
.L_x_59744:
        /* <DEDUP_REMOVED lines=61> */
.L_x_59742:
[----:B------:R-:W-:Y:S05]  /*2fdf0*/  BSYNC.RECONVERGENT B3 ;  /* 0x0000000000037941 */ /* 0x000fea0003800200 */
.L_x_59741:
        /* <DEDUP_REMOVED lines=11> */
.L_x_59740:
[----:B------:R-:W-:Y:S05]  /*2feb0*/  BSYNC.RECONVERGENT B2 ;  /* 0x0000000000027941 */ /* 0x000fea0003800200 */
.L_x_59739:
        /* <DEDUP_REMOVED lines=17> */
.L_x_59750:
        /* <DEDUP_REMOVED lines=13> */
.L_x_59752:
[----:B------:R-:W-:Y:S05]  /*300a0*/  BSYNC.RECONVERGENT B4 ;  /* 0x0000000000047941 */ /* 0x000fea0003800200 */
.L_x_59751:
        /* <DEDUP_REMOVED lines=61> */
.L_x_59749:
[----:B------:R-:W-:Y:S05]  /*30480*/  BSYNC.RECONVERGENT B3 ;  /* 0x0000000000037941 */ /* 0x000fea0003800200 */
.L_x_59748:
        /* <DEDUP_REMOVED lines=11> */
.L_x_59747:
[----:B------:R-:W-:Y:S05]  /*30540*/  BSYNC.RECONVERGENT B2 ;  /* 0x0000000000027941 */ /* 0x000fea0003800200 */
.L_x_59746:
        /* <DEDUP_REMOVED lines=16> */
.L_x_59755:
        /* <DEDUP_REMOVED lines=13> */
.L_x_59757:
[----:B------:R-:W-:Y:S05]  /*30720*/  BSYNC.RECONVERGENT B3 ;  /* 0x0000000000037941 */ /* 0x000fea0003800200 */
.L_x_59756:
        /* <DEDUP_REMOVED lines=61> */
.L_x_59754:
[----:B------:R-:W-:Y:S05]  /*30b00*/  BSYNC.RECONVERGENT B2 ;  /* 0x0000000000027941 */ /* 0x000fea0003800200 */
.L_x_59753:
        /* <DEDUP_REMOVED lines=11> */
.L_x_59698:
[----:B------:R-:W-:Y:S05]  /*30bc0*/  BSYNC.RECONVERGENT B0 ;  /* 0x0000000000007941 */ /* 0x000fea0003800200 */
.L_x_59647:
        /* <DEDUP_REMOVED lines=27> */
.L_x_59759:
[----:B------:R-:W-:Y:S05]  /*30d80*/  BSYNC.RECONVERGENT B0 ;  /* 0x0000000000007941 */ /* 0x000fea0003800200 */
.L_x_59758:
[----:B------:R-:W-:Y:S01]  /*30d90*/  VIADD R246, R246, 0x20 ;  /* 0x00000020f6f67836 */ /* 0x000fe20000000000 */
[----:B------:R-:W-:-:S07]  /*30da0*/  IADD3 R247, PT, PT, R247, 0x20, RZ ;  /* 0x00000020f7f77810 */ /* 0x000fce0007ffe0ff */
.L_x_59646:
[----:B------:R-:W-:Y:S05]  /*30db0*/  BSYNC.RECONVERGENT B1 ;  /* 0x0000000000017941 */ /* 0x000fea0003800200 */
.L_x_59645:
        /* <DEDUP_REMOVED lines=38> */
.L_x_59768:
        /* <DEDUP_REMOVED lines=13> */
.L_x_59770:
[----:B------:R-:W-:Y:S05]  /*310f0*/  BSYNC.RECONVERGENT B4 ;  /* 0x0000000000047941 */ /* 0x000fea0003800200 */
.L_x_59769:
        /* <DEDUP_REMOVED lines=60> */
.L_x_59767:
[----:B------:R-:W-:Y:S05]  /*314c0*/  BSYNC.RECONVERGENT B3 ;  /* 0x0000000000037941 */ /* 0x000fea0003800200 */
.L_x_59766:
        /* <DEDUP_REMOVED lines=11> */
.L_x_59765:
[----:B------:R-:W-:Y:S05]  /*31580*/  BSYNC.RECONVERGENT B2 ;  /* 0x0000000000027941 */ /* 0x000fea0003800200 */
.L_x_59764:
        /* <DEDUP_REMOVED lines=17> */
.L_x_59775:
        /* <DEDUP_REMOVED lines=13> */
.L_x_59777:
[----:B------:R-:W-:Y:S05]  /*31770*/  BSYNC.RECONVERGENT B4 ;  /* 0x0000000000047941 */ /* 0x000fea0003800200 */
.L_x_59776:
        /* <DEDUP_REMOVED lines=61> */
.L_x_59774:
[----:B------:R-:W-:Y:S05]  /*31b50*/  BSYNC.RECONVERGENT B3 ;  /* 0x0000000000037941 */ /* 0x000fea0003800200 */
.L_x_59773:
        /* <DEDUP_REMOVED lines=11> */
.L_x_59772:
[----:B------:R-:W-:Y:S05]  /*31c10*/  BSYNC.RECONVERGENT B2 ;  /* 0x0000000000027941 */ /* 0x000fea0003800200 */
.L_x_59771:
        /* <DEDUP_REMOVED lines=17> */
.L_x_59782:
        /* <DEDUP_REMOVED lines=13> */
.L_x_59784:
[----:B------:R-:W-:Y:S05]  /*31e00*/  BSYNC.RECONVERGENT B4 ;  /* 0x0000000000047941 */ /* 0x000fea0003800200 */
.L_x_59783:
        /* <DEDUP_REMOVED lines=61> */
.L_x_59781:
[----:B------:R-:W-:Y:S05]  /*321e0*/  BSYNC.RECONVERGENT B3 ;  /* 0x0000000000037941 */ /* 0x000fea0003800200 */
.L_x_59780:
        /* <DEDUP_REMOVED lines=11> */
.L_x_59779:
[----:B------:R-:W-:Y:S05]  /*322a0*/  BSYNC.RECONVERGENT B2 ;  /* 0x0000000000027941 */ /* 0x000fea0003800200 */
.L_x_59778:
        /* <DEDUP_REMOVED lines=17> */
.L_x_59789:
        /* <DEDUP_REMOVED lines=13> */
.L_x_59791:
[----:B------:R-:W-:Y:S05]  /*32490*/  BSYNC.RECONVERGENT B4 ;  /* 0x0000000000047941 */ /* 0x000fea0003800200 */
.L_x_59790:
        /* <DEDUP_REMOVED lines=61> */
.L_x_59788:
[----:B------:R-:W-:Y:S05]  /*32870*/  BSYNC.RECONVERGENT B3 ;  /* 0x0000000000037941 */ /* 0x000fea0003800200 */
.L_x_59787:
        /* <DEDUP_REMOVED lines=11> */
.L_x_59786:
[----:B------:R-:W-:Y:S05]  /*32930*/  BSYNC.RECONVERGENT B2 ;  /* 0x0000000000027941 */ /* 0x000fea0003800200 */
.L_x_59785:
        /* <DEDUP_REMOVED lines=17> */
.L_x_59796:
        /* <DEDUP_REMOVED lines=13> */
.L_x_59798:
[----:B------:R-:W-:Y:S05]  /*32b20*/  BSYNC.RECONVERGENT B4 ;  /* 0x0000000000047941 */ /* 0x000fea0003800200 */
.L_x_59797:
        /* <DEDUP_REMOVED lines=61> */
.L_x_59795:
[----:B------:R-:W-:Y:S05]  /*32f00*/  BSYNC.RECONVERGENT B3 ;  /* 0x0000000000037941 */ /* 0x000fea0003800200 */
.L_x_59794:
        /* <DEDUP_REMOVED lines=11> */
.L_x_59793:
[----:B------:R-:W-:Y:S05]  /*32fc0*/  BSYNC.RECONVERGENT B2 ;  /* 0x0000000000027941 */ /* 0x000fea0003800200 */
.L_x_59792:
        /* <DEDUP_REMOVED lines=17> */
.L_x_59803:
        /* <DEDUP_REMOVED lines=13> */
.L_x_59805:
[----:B------:R-:W-:Y:S05]  /*331b0*/  BSYNC.RECONVERGENT B4 ;  /* 0x0000000000047941 */ /* 0x000fea0003800200 */
.L_x_59804:
        /* <DEDUP_REMOVED lines=61> */
.L_x_59802:
[----:B------:R-:W-:Y:S05]  /*33590*/  BSYNC.RECONVERGENT B3 ;  /* 0x0000000000037941 */ /* 0x000fea0003800200 */
.L_x_59801:
        /* <DEDUP_REMOVED lines=11> */
.L_x_59800:
[----:B------:R-:W-:Y:S05]  /*33650*/  BSYNC.RECONVERGENT B2 ;  /* 0x0000000000027941 */ /* 0x000fea0003800200 */
.L_x_59799:
        /* <DEDUP_REMOVED lines=17> */
.L_x_59810:
        /* <DEDUP_REMOVED lines=13> */
.L_x_59812:
[----:B------:R-:W-:Y:S05]  /*33840*/  BSYNC.RECONVERGENT B4 ;  /* 0x0000000000047941 */ /* 0x000fea0003800200 */
.L_x_59811:
        /* <DEDUP_REMOVED lines=61> */
.L_x_59809:
[----:B------:R-:W-:Y:S05]  /*33c20*/  BSYNC.RECONVERGENT B3 ;  /* 0x0000000000037941 */ /* 0x000fea0003800200 */
.L_x_59808:
        /* <DEDUP_REMOVED lines=11> */
.L_x_59807:
[----:B------:R-:W-:Y:S05]  /*33ce0*/  BSYNC.RECONVERGENT B2 ;  /* 0x0000000000027941 */ /* 0x000fea0003800200 */
.L_x_59806:
        /* <DEDUP_REMOVED lines=16> */
.L_x_59816:
        /* <DEDUP_REMOVED lines=13> */
.L_x_59818:
[----:B------:R-:W-:Y:S05]  /*33ec0*/  BSYNC.RECONVERGENT B3 ;  /* 0x0000000000037941 */ /* 0x000fea0003800200 */
.L_x_59817:
        /* <DEDUP_REMOVED lines=61> */
.L_x_59815:
[----:B------:R-:W-:Y:S05]  /*342a0*/  BSYNC.RECONVERGENT B2 ;  /* 0x0000000000027941 */ /* 0x000fea0003800200 */
.L_x_59814:
        /* <DEDUP_REMOVED lines=12> */
.L_x_59763:
        /* <DEDUP_REMOVED lines=21> */
.L_x_59823:
        /* <DEDUP_REMOVED lines=13> */
.L_x_59825:
[----:B------:R-:W-:Y:S05]  /*34590*/  BSYNC.RECONVERGENT B4 ;  /* 0x0000000000047941 */ /* 0x000fea0003800200 */
.L_x_59824:
        /* <DEDUP_REMOVED lines=60> */
.L_x_59822:
[----:B------:R-:W-:Y:S05]  /*34960*/  BSYNC.RECONVERGENT B3 ;  /* 0x0000000000037941 */ /* 0x000fea0003800200 */
.L_x_59821:
        /* <DEDUP_REMOVED lines=11> */
.L_x_59820:
[----:B------:R-:W-:Y:S05]  /*34a20*/  BSYNC.RECONVERGENT B2 ;  /* 0x0000000000027941 */ /* 0x000fea0003800200 */
.L_x_59819:
        /* <DEDUP_REMOVED lines=17> */
.L_x_59830:
        /* <DEDUP_REMOVED lines=13> */
.L_x_59832:
[----:B------:R-:W-:Y:S05]  /*34c10*/  BSYNC.RECONVERGENT B4 ;  /* 0x0000000000047941 */ /* 0x000fea0003800200 */
.L_x_59831:
        /* <DEDUP_REMOVED lines=61> */
.L_x_59829:
[----:B------:R-:W-:Y:S05]  /*34ff0*/  BSYNC.RECONVERGENT B3 ;  /* 0x0000000000037941 */ /* 0x000fea0003800200 */
.L_x_59828:
        /* <DEDUP_REMOVED lines=11> */
.L_x_59827:
[----:B------:R-:W-:Y:S05]  /*350b0*/  BSYNC.RECONVERGENT B2 ;  /* 0x0000000000027941 */ /* 0x000fea0003800200 */
.L_x_59826:
        /* <DEDUP_REMOVED lines=17> */
.L_x_59837:
        /* <DEDUP_REMOVED lines=13> */
.L_x_59839:
[----:B------:R-:W-:Y:S05]  /*352a0*/  BSYNC.RECONVERGENT B4 ;  /* 0x0000000000047941 */ /* 0x000fea0003800200 */
.L_x_59838:
        /* <DEDUP_REMOVED lines=61> */
.L_x_59836:
[----:B------:R-:W-:Y:S05]  /*35680*/  BSYNC.RECONVERGENT B3 ;  /* 0x0000000000037941 */ /* 0x000fea0003800200 */
.L_x_59835:
        /* <DEDUP_REMOVED lines=11> */
.L_x_59834:
[----:B------:R-:W-:Y:S05]  /*35740*/  BSYNC.RECONVERGENT B2 ;  /* 0x0000000000027941 */ /* 0x000fea0003800200 */
.L_x_59833:
        /* <DEDUP_REMOVED lines=17> */
.L_x_59844:
        /* <DEDUP_REMOVED lines=13> */
.L_x_59846:
[----:B------:R-:W-:Y:S05]  /*35930*/  BSYNC.RECONVERGENT B4 ;  /* 0x0000000000047941 */ /* 0x000fea0003800200 */
.L_x_59845:
        /* <DEDUP_REMOVED lines=61> */
.L_x_59843:
[----:B------:R-:W-:Y:S05]  /*35d10*/  BSYNC.RECONVERGENT B3 ;  /* 0x0000000000037941 */ /* 0x000fea0003800200 */
.L_x_59842:
        /* <DEDUP_REMOVED lines=11> */
.L_x_59841:
[----:B------:R-:W-:Y:S05]  /*35dd0*/  BSYNC.RECONVERGENT B2 ;  /* 0x0000000000027941 */ /* 0x000fea0003800200 */
.L_x_59840:
        /* <DEDUP_REMOVED lines=17> */
.L_x_59851:
        /* <DEDUP_REMOVED lines=13> */
.L_x_59853:
[----:B------:R-:W-:Y:S05]  /*35fc0*/  BSYNC.RECONVERGENT B4 ;  /* 0x0000000000047941 */ /* 0x000fea0003800200 */
.L_x_59852:
        /* <DEDUP_REMOVED lines=61> */
.L_x_59850:
[----:B------:R-:W-:Y:S05]  /*363a0*/  BSYNC.RECONVERGENT B3 ;  /* 0x0000000000037941 */ /* 0x000fea0003800200 */
.L_x_59849:
        /* <DEDUP_REMOVED lines=11> */
.L_x_59848:
[----:B------:R-:W-:Y:S05]  /*36460*/  BSYNC.RECONVERGENT B2 ;  /* 0x0000000000027941 */ /* 0x000fea0003800200 */
.L_x_59847:
        /* <DEDUP_REMOVED lines=17> */
.L_x_59858:
        /* <DEDUP_REMOVED lines=13> */
.L_x_59860:
[----:B------:R-:W-:Y:S05]  /*36650*/  BSYNC.RECONVERGENT B4 ;  /* 0x0000000000047941 */ /* 0x000fea0003800200 */
.L_x_59859:
        /* <DEDUP_REMOVED lines=61> */
.L_x_59857:
[----:B------:R-:W-:Y:S05]  /*36a30*/  BSYNC.RECONVERGENT B3 ;  /* 0x0000000000037941 */ /* 0x000fea0003800200 */
.L_x_59856:
        /* <DEDUP_REMOVED lines=11> */
.L_x_59855:
[----:B------:R-:W-:Y:S05]  /*36af0*/  BSYNC.RECONVERGENT B2 ;  /* 0x0000000000027941 */ /* 0x000fea0003800200 */
.L_x_59854:
        /* <DEDUP_REMOVED lines=17> */
.L_x_59865:
        /* <DEDUP_REMOVED lines=13> */
.L_x_59867:
[----:B------:R-:W-:Y:S05]  /*36ce0*/  BSYNC.RECONVERGENT B4 ;  /* 0x0000000000047941 */ /* 0x000fea0003800200 */
.L_x_59866:
        /* <DEDUP_REMOVED lines=61> */
.L_x_59864:
[----:B------:R-:W-:Y:S05]  /*370c0*/  BSYNC.RECONVERGENT B3 ;  /* 0x0000000000037941 */ /* 0x000fea0003800200 */
.L_x_59863:
        /* <DEDUP_REMOVED lines=11> */
.L_x_59862:
[----:B------:R-:W-:Y:S05]  /*37180*/  BSYNC.RECONVERGENT B2 ;  /* 0x0000000000027941 */ /* 0x000fea0003800200 */
.L_x_59861:
        /* <DEDUP_REMOVED lines=16> */
.L_x_59870:
        /* <DEDUP_REMOVED lines=13> */
.L_x_59872:
[----:B------:R-:W-:Y:S05]  /*37360*/  BSYNC.RECONVERGENT B3 ;  /* 0x0000000000037941 */ /* 0x000fea0003800200 */
.L_x_59871:
        /* <DEDUP_REMOVED lines=61> */
.L_x_59869:
[----:B------:R-:W-:Y:S05]  /*37740*/  BSYNC.RECONVERGENT B2 ;  /* 0x0000000000027941 */ /* 0x000fea0003800200 */
.L_x_59868:
        /* <DEDUP_REMOVED lines=11> */
.L_x_59813:
[----:B------:R-:W-:Y:S05]  /*37800*/  BSYNC.RECONVERGENT B0 ;  /* 0x0000000000007941 */ /* 0x000fea0003800200 */
.L_x_59762:
        /* <DEDUP_REMOVED lines=27> */
.L_x_59874:
[----:B------:R-:W-:Y:S05]  /*379c0*/  BSYNC.RECONVERGENT B0 ;  /* 0x0000000000007941 */ /* 0x000fea0003800200 */
.L_x_59873:
[----:B------:R-:W-:Y:S01]  /*379d0*/  VIADD R246, R246, 0x20 ;  /* 0x00000020f6f67836 */ /* 0x000fe20000000000 */
[----:B------:R-:W-:-:S07]  /*379e0*/  IADD3 R247, PT, PT, R247, 0x20, RZ ;  /* 0x00000020f7f77810 */ /* 0x000fce0007ffe0ff */
.L_x_59761:
[----:B------:R-:W-:Y:S05]  /*379f0*/  BSYNC.RECONVERGENT B1 ;  /* 0x0000000000017941 */ /* 0x000fea0003800200 */
.L_x_59760:
        /* <DEDUP_REMOVED lines=38> */
.L_x_59883:
        /* <DEDUP_REMOVED lines=13> */
.L_x_59885:
[----:B------:R-:W-:Y:S05]  /*37d30*/  BSYNC.RECONVERGENT B4 ;  /* 0x0000000000047941 */ /* 0x000fea0003800200 */
.L_x_59884:
        /* <DEDUP_REMOVED lines=60> */
.L_x_59882:
[----:B------:R-:W-:Y:S05]  /*38100*/  BSYNC.RECONVERGENT B3 ;  /* 0x0000000000037941 */ /* 0x000fea0003800200 */
.L_x_59881:
        /* <DEDUP_REMOVED lines=11> */
.L_x_59880:
[----:B------:R-:W-:Y:S05]  /*381c0*/  BSYNC.RECONVERGENT B2 ;  /* 0x0000000000027941 */ /* 0x000fea0003800200 */
.L_x_59879:
        /* <DEDUP_REMOVED lines=17> */
.L_x_59890:
        /* <DEDUP_REMOVED lines=13> */
.L_x_59892:
[----:B------:R-:W-:Y:S05]  /*383b0*/  BSYNC.RECONVERGENT B4 ;  /* 0x0000000000047941 */ /* 0x000fea0003800200 */
.L_x_59891:
        /* <DEDUP_REMOVED lines=61> */
.L_x_59889:
[----:B------:R-:W-:Y:S05]  /*38790*/  BSYNC.RECONVERGENT B3 ;  /* 0x0000000000037941 */ /* 0x000fea0003800200 */
.L_x_59888:
        /* <DEDUP_REMOVED lines=11> */
.L_x_59887:
[----:B------:R-:W-:Y:S05]  /*38850*/  BSYNC.RECONVERGENT B2 ;  /* 0x0000000000027941 */ /* 0x000fea0003800200 */
.L_x_59886:
        /* <DEDUP_REMOVED lines=17> */
.L_x_59897:
        /* <DEDUP_REMOVED lines=13> */
.L_x_59899:
[----:B------:R-:W-:Y:S05]  /*38a40*/  BSYNC.RECONVERGENT B4 ;  /* 0x0000000000047941 */ /* 0x000fea0003800200 */
.L_x_59898:
        /* <DEDUP_REMOVED lines=61> */
.L_x_59896:
[----:B------:R-:W-:Y:S05]  /*38e20*/  BSYNC.RECONVERGENT B3 ;  /* 0x0000000000037941 */ /* 0x000fea0003800200 */
.L_x_59895:
        /* <DEDUP_REMOVED lines=11> */
.L_x_59894:
[----:B------:R-:W-:Y:S05]  /*38ee0*/  BSYNC.RECONVERGENT B2 ;  /* 0x0000000000027941 */ /* 0x000fea0003800200 */
.L_x_59893:
        /* <DEDUP_REMOVED lines=17> */
.L_x_59904:
        /* <DEDUP_REMOVED lines=13> */
.L_x_59906:
[----:B------:R-:W-:Y:S05]  /*390d0*/  BSYNC.RECONVERGENT B4 ;  /* 0x0000000000047941 */ /* 0x000fea0003800200 */
.L_x_59905:
        /* <DEDUP_REMOVED lines=61> */
.L_x_59903:
[----:B------:R-:W-:Y:S05]  /*394b0*/  BSYNC.RECONVERGENT B3 ;  /* 0x0000000000037941 */ /* 0x000fea0003800200 */
.L_x_59902:
        /* <DEDUP_REMOVED lines=11> */
.L_x_59901:
[----:B------:R-:W-:Y:S05]  /*39570*/  BSYNC.RECONVERGENT B2 ;  /* 0x0000000000027941 */ /* 0x000fea0003800200 */
.L_x_59900:
        /* <DEDUP_REMOVED lines=17> */
.L_x_59911:
        /* <DEDUP_REMOVED lines=13> */
.L_x_59913:
[----:B------:R-:W-:Y:S05]  /*39760*/  BSYNC.RECONVERGENT B4 ;  /* 0x0000000000047941 */ /* 0x000fea0003800200 */
.L_x_59912:
        /* <DEDUP_REMOVED lines=61> */
.L_x_59910:
[----:B------:R-:W-:Y:S05]  /*39b40*/  BSYNC.RECONVERGENT B3 ;  /* 0x0000000000037941 */ /* 0x000fea0003800200 */
.L_x_59909:
        /* <DEDUP_REMOVED lines=11> */
.L_x_59908:
[----:B------:R-:W-:Y:S05]  /*39c00*/  BSYNC.RECONVERGENT B2 ;  /* 0x0000000000027941 */ /* 0x000fea0003800200 */
.L_x_59907:
        /* <DEDUP_REMOVED lines=17> */
.L_x_59918:
        /* <DEDUP_REMOVED lines=13> */
.L_x_59920:
[----:B------:R-:W-:Y:S05]  /*39df0*/  BSYNC.RECONVERGENT B4 ;  /* 0x0000000000047941 */ /* 0x000fea0003800200 */
.L_x_59919:
        /* <DEDUP_REMOVED lines=61> */
.L_x_59917:
[----:B------:R-:W-:Y:S05]  /*3a1d0*/  BSYNC.RECONVERGENT B3 ;  /* 0x0000000000037941 */ /* 0x000fea0003800200 */
.L_x_59916:
        /* <DEDUP_REMOVED lines=11> */
.L_x_59915:
[----:B------:R-:W-:Y:S05]  /*3a290*/  BSYNC.RECONVERGENT B2 ;  /* 0x0000000000027941 */ /* 0x000fea0003800200 */
.L_x_59914:
        /* <DEDUP_REMOVED lines=17> */
.L_x_59925:
        /* <DEDUP_REMOVED lines=13> */
.L_x_59927:
[----:B------:R-:W-:Y:S05]  /*3a480*/  BSYNC.RECONVERGENT B4 ;  /* 0x0000000000047941 */ /* 0x000fea0003800200 */
.L_x_59926:
        /* <DEDUP_REMOVED lines=61> */
.L_x_59924:
[----:B------:R-:W-:Y:S05]  /*3a860*/  BSYNC.RECONVERGENT B3 ;  /* 0x0000000000037941 */ /* 0x000fea0003800200 */
.L_x_59923:
        /* <DEDUP_REMOVED lines=11> */
.L_x_59922:
[----:B------:R-:W-:Y:S05]  /*3a920*/  BSYNC.RECONVERGENT B2 ;  /* 0x0000000000027941 */ /* 0x000fea0003800200 */
.L_x_59921:
        /* <DEDUP_REMOVED lines=16> */
.L_x_59931:
        /* <DEDUP_REMOVED lines=13> */
.L_x_59933:
[----:B------:R-:W-:Y:S05]  /*3ab00*/  BSYNC.RECONVERGENT B3 ;  /* 0x0000000000037941 */ /* 0x000fea0003800200 */
.L_x_59932:
        /* <DEDUP_REMOVED lines=61> */
.L_x_59930:
[----:B------:R-:W-:Y:S05]  /*3aee0*/  BSYNC.RECONVERGENT B2 ;  /* 0x0000000000027941 */ /* 0x000fea0003800200 */
.L_x_59929:
        /* <DEDUP_REMOVED lines=12> */
.L_x_59878:
        /* <DEDUP_REMOVED lines=21> */
.L_x_59938:
        /* <DEDUP_REMOVED lines=13> */
.L_x_59940:
[----:B------:R-:W-:Y:S05]  /*3b1d0*/  BSYNC.RECONVERGENT B4 ;  /* 0x0000000000047941 */ /* 0x000fea0003800200 */
.L_x_59939:
        /* <DEDUP_REMOVED lines=60> */
.L_x_59937:
[----:B------:R-:W-:Y:S05]  /*3b5a0*/  BSYNC.RECONVERGENT B3 ;  /* 0x0000000000037941 */ /* 0x000fea0003800200 */
.L_x_59936:
        /* <DEDUP_REMOVED lines=11> */
.L_x_59935:
[----:B------:R-:W-:Y:S05]  /*3b660*/  BSYNC.RECONVERGENT B2 ;  /* 0x0000000000027941 */ /* 0x000fea0003800200 */
.L_x_59934:
        /* <DEDUP_REMOVED lines=17> */
.L_x_59945:
        /* <DEDUP_REMOVED lines=13> */
.L_x_59947:
[----:B------:R-:W-:Y:S05]  /*3b850*/  BSYNC.RECONVERGENT B4 ;  /* 0x0000000000047941 */ /* 0x000fea0003800200 */
.L_x_59946:
        /* <DEDUP_REMOVED lines=61> */
.L_x_59944:
[----:B------:R-:W-:Y:S05]  /*3bc30*/  BSYNC.RECONVERGENT B3 ;  /* 0x0000000000037941 */ /* 0x000fea0003800200 */
.L_x_59943:
        /* <DEDUP_REMOVED lines=11> */
.L_x_59942:
[----:B------:R-:W-:Y:S05]  /*3bcf0*/  BSYNC.RECONVERGENT B2 ;  /* 0x0000000000027941 */ /* 0x000fea0003800200 */
.L_x_59941:
        /* <DEDUP_REMOVED lines=17> */
.L_x_59952:
        /* <DEDUP_REMOVED lines=13> */
.L_x_59954:
[----:B------:R-:W-:Y:S05]  /*3bee0*/  BSYNC.RECONVERGENT B4 ;  /* 0x0000000000047941 */ /* 0x000fea0003800200 */
.L_x_59953:
        /* <DEDUP_REMOVED lines=61> */
.L_x_59951:
[----:B------:R-:W-:Y:S05]  /*3c2c0*/  BSYNC.RECONVERGENT B3 ;  /* 0x0000000000037941 */ /* 0x000fea0003800200 */
.L_x_59950:
        /* <DEDUP_REMOVED lines=11> */
.L_x_59949:
[----:B------:R-:W-:Y:S05]  /*3c380*/  BSYNC.RECONVERGENT B2 ;  /* 0x0000000000027941 */ /* 0x000fea0003800200 */
.L_x_59948:
        /* <DEDUP_REMOVED lines=17> */
.L_x_59959:
        /* <DEDUP_REMOVED lines=13> */
.L_x_59961:
[----:B------:R-:W-:Y:S05]  /*3c570*/  BSYNC.RECONVERGENT B4 ;  /* 0x0000000000047941 */ /* 0x000fea0003800200 */
.L_x_59960:
        /* <DEDUP_REMOVED lines=61> */
.L_x_59958:
[----:B------:R-:W-:Y:S05]  /*3c950*/  BSYNC.RECONVERGENT B3 ;  /* 0x0000000000037941 */ /* 0x000fea0003800200 */
.L_x_59957:
        /* <DEDUP_REMOVED lines=11> */
.L_x_59956:
[----:B------:R-:W-:Y:S05]  /*3ca10*/  BSYNC.RECONVERGENT B2 ;  /* 0x0000000000027941 */ /* 0x000fea0003800200 */
.L_x_59955:
        /* <DEDUP_REMOVED lines=17> */
.L_x_59966:
        /* <DEDUP_REMOVED lines=13> */
.L_x_59968:
[----:B------:R-:W-:Y:S05]  /*3cc00*/  BSYNC.RECONVERGENT B4 ;  /* 0x0000000000047941 */ /* 0x000fea0003800200 */
.L_x_59967:
        /* <DEDUP_REMOVED lines=61> */
.L_x_59965:
[----:B------:R-:W-:Y:S05]  /*3cfe0*/  BSYNC.RECONVERGENT B3 ;  /* 0x0000000000037941 */ /* 0x000fea0003800200 */
.L_x_59964:
        /* <DEDUP_REMOVED lines=11> */
.L_x_59963:
[----:B------:R-:W-:Y:S05]  /*3d0a0*/  BSYNC.RECONVERGENT B2 ;  /* 0x0000000000027941 */ /* 0x000fea0003800200 */
.L_x_59962:
        /* <DEDUP_REMOVED lines=17> */
.L_x_59973:
        /* <DEDUP_REMOVED lines=13> */
.L_x_59975:
[----:B------:R-:W-:Y:S05]  /*3d290*/  BSYNC.RECONVERGENT B4 ;  /* 0x0000000000047941 */ /* 0x000fea0003800200 */
.L_x_59974:
        /* <DEDUP_REMOVED lines=61> */
.L_x_59972:
[----:B------:R-:W-:Y:S05]  /*3d670*/  BSYNC.RECONVERGENT B3 ;  /* 0x0000000000037941 */ /* 0x000fea0003800200 */
.L_x_59971:
        /* <DEDUP_REMOVED lines=11> */
.L_x_59970:
[----:B------:R-:W-:Y:S05]  /*3d730*/  BSYNC.RECONVERGENT B2 ;  /* 0x0000000000027941 */ /* 0x000fea0003800200 */
.L_x_59969:
        /* <DEDUP_REMOVED lines=17> */
.L_x_59980:
        /* <DEDUP_REMOVED lines=13> */
.L_x_59982:
[----:B------:R-:W-:Y:S05]  /*3d920*/  BSYNC.RECONVERGENT B4 ;  /* 0x0000000000047941 */ /* 0x000fea0003800200 */
.L_x_59981:
        /* <DEDUP_REMOVED lines=61> */
.L_x_59979:
[----:B------:R-:W-:Y:S05]  /*3dd00*/  BSYNC.RECONVERGENT B3 ;  /* 0x0000000000037941 */ /* 0x000fea0003800200 */
.L_x_59978:
        /* <DEDUP_REMOVED lines=11> */
.L_x_59977:
[----:B------:R-:W-:Y:S05]  /*3ddc0*/  BSYNC.RECONVERGENT B2 ;  /* 0x0000000000027941 */ /* 0x000fea0003800200 */
.L_x_59976:
        /* <DEDUP_REMOVED lines=16> */
.L_x_59985:
        /* <DEDUP_REMOVED lines=13> */
.L_x_59987:
[----:B------:R-:W-:Y:S05]  /*3dfa0*/  BSYNC.RECONVERGENT B3 ;  /* 0x0000000000037941 */ /* 0x000fea0003800200 */
.L_x_59986:
        /* <DEDUP_REMOVED lines=61> */
.L_x_59984:
[----:B------:R-:W-:Y:S05]  /*3e380*/  BSYNC.RECONVERGENT B2 ;  /* 0x0000000000027941 */ /* 0x000fea0003800200 */
.L_x_59983:
        /* <DEDUP_REMOVED lines=11> */
.L_x_59928:
[----:B------:R-:W-:Y:S05]  /*3e440*/  BSYNC.RECONVERGENT B0 ;  /* 0x0000000000007941 */ /* 0x000fea0003800200 */
.L_x_59877:
        /* <DEDUP_REMOVED lines=27> */
.L_x_59989:
[----:B------:R-:W-:Y:S05]  /*3e600*/  BSYNC.RECONVERGENT B0 ;  /* 0x0000000000007941 */ /* 0x000fea0003800200 */
.L_x_59988:
[----:B------:R-:W-:Y:S01]  /*3e610*/  VIADD R246, R246, 0x20 ;  /* 0x00000020f6f67836 */ /* 0x000fe20000000000 */
[----:B------:R-:W-:-:S07]  /*3e620*/  IADD3 R247, PT, PT, R247, 0x20, RZ ;  /* 0x00000020f7f77810 */ /* 0x000fce0007ffe0ff */
.L_x_59876:
[----:B------:R-:W-:Y:S05]  /*3e630*/  BSYNC.RECONVERGENT B1 ;  /* 0x0000000000017941 */ /* 0x000fea0003800200 */
.L_x_59875:
        /* <DEDUP_REMOVED lines=38> */
.L_x_59998:
        /* <DEDUP_REMOVED lines=13> */
.L_x_60000:
[----:B------:R-:W-:Y:S05]  /*3e970*/  BSYNC.RECONVERGENT B4 ;  /* 0x0000000000047941 */ /* 0x000fea0003800200 */
.L_x_59999:
[----:B------:R-:W-:Y:S01]  /*3e980*/  IMAD.WIDE.U32 R216, R233, -0x326172a9, RZ ;  /* 0xcd9e8d57e9d87825 */ /* 0x000fe200078e00ff */
[----:B------:R-:W-:Y:S02]  /*3e990*/  LOP3.LUT R218, R11, R221, R241, 0x96, !PT ;  /* 0x000000dd0bda7212 */ /* 0x000fe400078e96f1 */
[----:B------:R-:W-:Y:S01]  /*3e9a0*/  IADD3 R9, PT, PT, R240, -0x61c88647, RZ ;  /* 0x9e3779b9f0097810 */ /* 0x000fe20007ffe0ff */
[----:B------:R-:W-:Y:S01]  /*3e9b0*/  VIADD R231, R241, 0x96a522ad ;  /* 0x96a522adf1e77836 */ /* 0x000fe20000000000 */
        /* <DEDUP_REMOVED lines=56> */
.L_x_59997:
[----:B------:R-:W-:Y:S05]  /*3ed40*/  BSYNC.RECONVERGENT B3 ;  /* 0x0000000000037941 */ /* 0x000fea0003800200 */
.L_x_59996:
        /* <DEDUP_REMOVED lines=11> */
.L_x_59995:
[----:B------:R-:W-:Y:S05]  /*3ee00*/  BSYNC.RECONVERGENT B2 ;  /* 0x0000000000027941 */ /* 0x000fea0003800200 */
.L_x_59994:
        /* <DEDUP_REMOVED lines=17> */
.L_x_60005:
        /* <DEDUP_REMOVED lines=13> */
.L_x_60007:
[----:B------:R-:W-:Y:S05]  /*3eff0*/  BSYNC.RECONVERGENT B4 ;  /* 0x0000000000047941 */ /* 0x000fea0003800200 */
.L_x_60006:
        /* <DEDUP_REMOVED lines=61> */
.L_x_60004:
[----:B------:R-:W-:Y:S05]  /*3f3d0*/  BSYNC.RECONVERGENT B3 ;  /* 0x0000000000037941 */ /* 0x000fea0003800200 */
.L_x_60003:
        /* <DEDUP_REMOVED lines=11> */
.L_x_60002:
[----:B------:R-:W-:Y:S05]  /*3f490*/  BSYNC.RECONVERGENT B2 ;  /* 0x0000000000027941 */ /* 0x000fea0003800200 */
.L_x_60001:
        /* <DEDUP_REMOVED lines=17> */
.L_x_60012:
        /* <DEDUP_REMOVED lines=13> */
.L_x_60014:
[----:B------:R-:W-:Y:S05]  /*3f680*/  BSYNC.RECONVERGENT B4 ;  /* 0x0000000000047941 */ /* 0x000fea0003800200 */
.L_x_60013:
        /* <DEDUP_REMOVED lines=61> */
.L_x_60011:
[----:B------:R-:W-:Y:S05]  /*3fa60*/  BSYNC.RECONVERGENT B3 ;  /* 0x0000000000037941 */ /* 0x000fea0003800200 */
.L_x_60010:
        /* <DEDUP_REMOVED lines=11> */
.L_x_60009:
[----:B------:R-:W-:Y:S05]  /*3fb20*/  BSYNC.RECONVERGENT B2 ;  /* 0x0000000000027941 */ /* 0x000fea0003800200 */
.L_x_60008:
        /* <DEDUP_REMOVED lines=17> */
.L_x_60019:
        /* <DEDUP_REMOVED lines=13> */
.L_x_60021:
[----:B------:R-:W-:Y:S05]  /*3fd10*/  BSYNC.RECONVERGENT B4 ;  /* 0x0000000000047941 */ /* 0x000fea0003800200 */
.L_x_60020:
        /* <DEDUP_REMOVED lines=61> */
.L_x_60018:
[----:B------:R-:W-:Y:S05]  /*400f0*/  BSYNC.RECONVERGENT B3 ;  /* 0x0000000000037941 */ /* 0x000fea0003800200 */
.L_x_60017:
        /* <DEDUP_REMOVED lines=11> */
.L_x_60016:
[----:B------:R-:W-:Y:S05]  /*401b0*/  BSYNC.RECONVERGENT B2 ;  /* 0x0000000000027941 */ /* 0x000fea0003800200 */
.L_x_60015:
        /* <DEDUP_REMOVED lines=17> */
.L_x_60026:
        /* <DEDUP_REMOVED lines=13> */
.L_x_60028:
[----:B------:R-:W-:Y:S05]  /*403a0*/  BSYNC.RECONVERGENT B4 ;  /* 0x0000000000047941 */ /* 0x000fea0003800200 */
.L_x_60027:
        /* <DEDUP_REMOVED lines=61> */
.L_x_60025:
[----:B------:R-:W-:Y:S05]  /*40780*/  BSYNC.RECONVERGENT B3 ;  /* 0x0000000000037941 */ /* 0x000fea0003800200 */
.L_x_60024:
        /* <DEDUP_REMOVED lines=11> */
.L_x_60023:
[----:B------:R-:W-:Y:S05]  /*40840*/  BSYNC.RECONVERGENT B2 ;  /* 0x0000000000027941 */ /* 0x000fea0003800200 */
.L_x_60022:
        /* <DEDUP_REMOVED lines=17> */
.L_x_60033:
        /* <DEDUP_REMOVED lines=13> */
.L_x_60035:
[----:B------:R-:W-:Y:S05]  /*40a30*/  BSYNC.RECONVERGENT B4 ;  /* 0x0000000000047941 */ /* 0x000fea0003800200 */
.L_x_60034:
        /* <DEDUP_REMOVED lines=61> */
.L_x_60032:
[----:B------:R-:W-:Y:S05]  /*40e10*/  BSYNC.RECONVERGENT B3 ;  /* 0x0000000000037941 */ /* 0x000fea0003800200 */
.L_x_60031:
        /* <DEDUP_REMOVED lines=11> */
.L_x_60030:
[----:B------:R-:W-:Y:S05]  /*40ed0*/  BSYNC.RECONVERGENT B2 ;  /* 0x0000000000027941 */ /* 0x000fea0003800200 */
.L_x_60029:
        /* <DEDUP_REMOVED lines=17> */
.L_x_60040:
        /* <DEDUP_REMOVED lines=13> */
.L_x_60042:
[----:B------:R-:W-:Y:S05]  /*410c0*/  BSYNC.RECONVERGENT B4 ;  /* 0x0000000000047941 */ /* 0x000fea0003800200 */
.L_x_60041:
        /* <DEDUP_REMOVED lines=61> */
.L_x_60039:
[----:B------:R-:W-:Y:S05]  /*414a0*/  BSYNC.RECONVERGENT B3 ;  /* 0x0000000000037941 */ /* 0x000fea0003800200 */
.L_x_60038:
        /* <DEDUP_REMOVED lines=11> */
.L_x_60037:
[----:B------:R-:W-:Y:S05]  /*41560*/  BSYNC.RECONVERGENT B2 ;  /* 0x0000000000027941 */ /* 0x000fea0003800200 */
.L_x_60036:
        /* <DEDUP_REMOVED lines=20> */
.L_x_60046:
        /* <DEDUP_REMOVED lines=13> */
.L_x_60048:
[----:B------:R-:W-:Y:S05]  /*41780*/  BSYNC.RECONVERGENT B3 ;  /* 0x0000000000037941 */ /* 0x000fea0003800200 */
.L_x_60047:
        /* <DEDUP_REMOVED lines=16> */
[----:B------:R-:W-:Y:S01]  /*41890*/  IMAD.WIDE.U32 R224, R8, -0x326172a9, RZ ;  /* 0xcd9e8d5708e07825 */ /* 0x000fe200078e00ff */
[----:B------:R-:W-:-:S04]  /*418a0*/  MOV R8, R238 ;  /* 0x000000ee00087202 */ /* 0x000fc80000000f00 */
        /* <DEDUP_REMOVED lines=42> */
.L_x_60045:
[----:B------:R-:W-:Y:S05]  /*41b50*/  BSYNC.RECONVERGENT B2 ;  /* 0x0000000000027941 */ /* 0x000fea0003800200 */
.L_x_60044:
[----:B------:R-:W-:Y:S01]  /*41b60*/  HFMA2 R223, -RZ, RZ, 0.1171875, 0 ;  /* 0x2f800000ffdf7431 */ /* 0x000fe200000001ff */
[----:B------:R-:W-:Y:S01]  /*41b70*/  I2FP.F32.U32 R8, R8 ;  /* 0x0000000800087245 */ /* 0x000fe20000201000 */
[----:B------:R-:W-:-:S05]  /*41b80*/  HADD2.F32 R224, -RZ, R135.H1_H1 ;  /* 0x30000087ffe07230 */ /* 0x000fca0000004100 */
[----:B------:R-:W-:Y:S01]  /*41b90*/  FMUL.FTZ R224, R224, UR11 ;  /* 0x0000000be0e07c20 */ /* 0x000fe20008410000 */
[----:B------:R-:W-:-:S03]  /*41ba0*/  FFMA.FTZ R8, R8, R223, 1.1641532182693481445e-10 ;  /* 0x2f00000008087423 */ /* 0x000fc600000100df */
[----:B------:R-:W-:Y:S01]  /*41bb0*/  FMUL.FTZ R224, R224, UR10 ;  /* 0x0000000ae0e07c20 */ /* 0x000fe20008410000 */
[----:B------:R-:W-:Y:S01]  /*41bc0*/  HADD2.F32 R223, -RZ, R123.H1_H1 ;  /* 0x3000007bffdf7230 */ /* 0x000fe20000004100 */
[----:B------:R-:W-:-:S04]  /*41bd0*/  FSETP.GTU.FTZ.AND P1, PT, R8, UR8, PT ;  /* 0x0000000808007c0b */ /* 0x000fc8000bf3c000 */
[----:B------:R-:W-:Y:S02]  /*41be0*/  FSEL R224, R224, RZ, !P1 ;  /* 0x000000ffe0e07208 */ /* 0x000fe40004800000 */
[----:B------:R-:W-:-:S03]  /*41bf0*/  SEL R8, RZ, 0x1, P1 ;  /* 0x00000001ff087807 */ /* 0x000fc60000800000 */
[----:B------:R-:W-:Y:S01]  /*41c00*/  FFMA.FTZ R223, R224, R223, R143 ;  /* 0x000000dfe0df7223 */ /* 0x000fe2000001008f */
[----:B------:R-:W-:Y:S06]  /*41c10*/  BRA `(.L_x_60043) ;  /* 0x0000003400307947 */ /* 0x000fec0003800000 */
.L_x_59993:
[----:B------:R-:W-:Y:S01]  /*41c20*/  BSSY.RECONVERGENT B2, `(.L_x_60049) ;  /* 0x000006b000027945 */ /* 0x000fe20003800200 */
[----:B------:R-:W-:Y:S01]  /*41c30*/  IMAD.MOV.U32 R238, RZ, RZ, R230 ;  /* 0x000000ffffee7224 */ /* 0x000fe200078e00e6 */
[----:B--2---:R-:W-:Y:S01]  /*41c40*/  MOV R218, R228 ;  /* 0x000000e400da7202 */ /* 0x004fe20000000f00 */
        /* <DEDUP_REMOVED lines=18> */
.L_x_60053:
        /* <DEDUP_REMOVED lines=13> */
.L_x_60055:
[----:B------:R-:W-:Y:S05]  /*41e40*/  BSYNC.RECONVERGENT B4 ;  /* 0x0000000000047941 */ /* 0x000fea0003800200 */
.L_x_60054:
        /* <DEDUP_REMOVED lines=60> */
.L_x_60052:
[----:B------:R-:W-:Y:S05]  /*42210*/  BSYNC.RECONVERGENT B3 ;  /* 0x0000000000037941 */ /* 0x000fea0003800200 */
.L_x_60051:
        /* <DEDUP_REMOVED lines=11> */
.L_x_60050:
[----:B------:R-:W-:Y:S05]  /*422d0*/  BSYNC.RECONVERGENT B2 ;  /* 0x0000000000027941 */ /* 0x000fea0003800200 */
.L_x_60049:
        /* <DEDUP_REMOVED lines=17> */
.L_x_60060:
        /* <DEDUP_REMOVED lines=13> */
.L_x_60062:
[----:B------:R-:W-:Y:S05]  /*424c0*/  BSYNC.RECONVERGENT B4 ;  /* 0x0000000000047941 */ /* 0x000fea0003800200 */
.L_x_60061:
        /* <DEDUP_REMOVED lines=61> */
.L_x_60059:
[----:B------:R-:W-:Y:S05]  /*428a0*/  BSYNC.RECONVERGENT B3 ;  /* 0x0000000000037941 */ /* 0x000fea0003800200 */
.L_x_60058:
        /* <DEDUP_REMOVED lines=11> */
.L_x_60057:
[----:B------:R-:W-:Y:S05]  /*42960*/  BSYNC.RECONVERGENT B2 ;  /* 0x0000000000027941 */ /* 0x000fea0003800200 */
.L_x_60056:
        /* <DEDUP_REMOVED lines=17> */
.L_x_60067:
        /* <DEDUP_REMOVED lines=13> */
.L_x_60069:
[----:B------:R-:W-:Y:S05]  /*42b50*/  BSYNC.RECONVERGENT B4 ;  /* 0x0000000000047941 */ /* 0x000fea0003800200 */
.L_x_60068:
        /* <DEDUP_REMOVED lines=61> */
.L_x_60066:
[----:B------:R-:W-:Y:S05]  /*42f30*/  BSYNC.RECONVERGENT B3 ;  /* 0x0000000000037941 */ /* 0x000fea0003800200 */
.L_x_60065:
        /* <DEDUP_REMOVED lines=11> */
.L_x_60064:
[----:B------:R-:W-:Y:S05]  /*42ff0*/  BSYNC.RECONVERGENT B2 ;  /* 0x0000000000027941 */ /* 0x000fea0003800200 */
.L_x_60063:
        /* <DEDUP_REMOVED lines=17> */
.L_x_60074:
        /* <DEDUP_REMOVED lines=13> */
.L_x_60076:
[----:B------:R-:W-:Y:S05]  /*431e0*/  BSYNC.RECONVERGENT B4 ;  /* 0x0000000000047941 */ /* 0x000fea0003800200 */
.L_x_60075:
        /* <DEDUP_REMOVED lines=61> */
.L_x_60073:
[----:B------:R-:W-:Y:S05]  /*435c0*/  BSYNC.RECONVERGENT B3 ;  /* 0x0000000000037941 */ /* 0x000fea0003800200 */
.L_x_60072:
        /* <DEDUP_REMOVED lines=11> */
.L_x_60071:
[----:B------:R-:W-:Y:S05]  /*43680*/  BSYNC.RECONVERGENT B2 ;  /* 0x0000000000027941 */ /* 0x000fea0003800200 */
.L_x_60070:
        /* <DEDUP_REMOVED lines=17> */
.L_x_60081:
        /* <DEDUP_REMOVED lines=13> */
.L_x_60083:
[----:B------:R-:W-:Y:S05]  /*43870*/  BSYNC.RECONVERGENT B4 ;  /* 0x0000000000047941 */ /* 0x000fea0003800200 */
.L_x_60082:
        /* <DEDUP_REMOVED lines=61> */
.L_x_60080:
[----:B------:R-:W-:Y:S05]  /*43c50*/  BSYNC.RECONVERGENT B3 ;  /* 0x0000000000037941 */ /* 0x000fea0003800200 */
.L_x_60079:
        /* <DEDUP_REMOVED lines=11> */
.L_x_60078:
[----:B------:R-:W-:Y:S05]  /*43d10*/  BSYNC.RECONVERGENT B2 ;  /* 0x0000000000027941 */ /* 0x000fea0003800200 */
.L_x_60077:
        /* <DEDUP_REMOVED lines=17> */
.L_x_60088:
        /* <DEDUP_REMOVED lines=13> */
.L_x_60090:
[----:B------:R-:W-:Y:S05]  /*43f00*/  BSYNC.RECONVERGENT B4 ;  /* 0x0000000000047941 */ /* 0x000fea0003800200 */
.L_x_60089:
        /* <DEDUP_REMOVED lines=61> */
.L_x_60087:
[----:B------:R-:W-:Y:S05]  /*442e0*/  BSYNC.RECONVERGENT B3 ;  /* 0x0000000000037941 */ /* 0x000fea0003800200 */
.L_x_60086:
        /* <DEDUP_REMOVED lines=11> */
.L_x_60085:
[----:B------:R-:W-:Y:S05]  /*443a0*/  BSYNC.RECONVERGENT B2 ;  /* 0x0000000000027941 */ /* 0x000fea0003800200 */
.L_x_60084:
        /* <DEDUP_REMOVED lines=17> */
.L_x_60095:
        /* <DEDUP_REMOVED lines=13> */
.L_x_60097:
[----:B------:R-:W-:Y:S05]  /*44590*/  BSYNC.RECONVERGENT B4 ;  /* 0x0000000000047941 */ /* 0x000fea0003800200 */
.L_x_60096:
        /* <DEDUP_REMOVED lines=61> */
.L_x_60094:
[----:B------:R-:W-:Y:S05]  /*44970*/  BSYNC.RECONVERGENT B3 ;  /* 0x0000000000037941 */ /* 0x000fea0003800200 */
.L_x_60093:
        /* <DEDUP_REMOVED lines=11> */
.L_x_60092:
[----:B------:R-:W-:Y:S05]  /*44a30*/  BSYNC.RECONVERGENT B2 ;  /* 0x0000000000027941 */ /* 0x000fea0003800200 */
.L_x_60091:
        /* <DEDUP_REMOVED lines=20> */
.L_x_60100:
        /* <DEDUP_REMOVED lines=13> */
.L_x_60102:
[----:B------:R-:W-:Y:S05]  /*44c50*/  BSYNC.RECONVERGENT B3 ;  /* 0x0000000000037941 */ /* 0x000fea0003800200 */
.L_x_60101:
        /* <DEDUP_REMOVED lines=60> */
.L_x_60099:
[----:B------:R-:W-:Y:S05]  /*45020*/  BSYNC.RECONVERGENT B2 ;  /* 0x0000000000027941 */ /* 0x000fea0003800200 */
.L_x_60098:
        /* <DEDUP_REMOVED lines=11> */
.L_x_60043:
[----:B------:R-:W-:Y:S05]  /*450e0*/  BSYNC.RECONVERGENT B0 ;  /* 0x0000000000007941 */ /* 0x000fea0003800200 */
.L_x_59992:
[----:B------:R-:W0:Y:S02]  /*450f0*/  LDC.64 R224, c[0x0][0x3a8] ;  /* 0x0000ea00ffe07b82 */ /* 0x000e240000000a00 */
[----:B0-----:R-:W-:-:S05]  /*45100*/  IMAD.WIDE.U32 R224, R246, 0x20, R224 ;  /* 0x00000020f6e07825 */ /* 0x001fca00078e00e0 */
[----:B------:R2:W-:Y:S04]  /*45110*/  STG.E.128 desc[UR6][R224.64], R216 ;  /* 0x000000d8e0007986 */ /* 0x0005e8000c101d06 */
[----:B------:R2:W-:Y:S01]  /*45120*/  STG.E.128 desc[UR6][R224.64+0x10], R220 ;  /* 0x000010dce0007986 */ /* 0x0005e2000c101d06 */
[----:B------:R-:W-:Y:S05]  /*45130*/  @!P0 BRA `(.L_x_59991) ;  /* 0x0000000000508947 */ /* 0x000fea0003800000 */
[----:B--2---:R-:W-:Y:S01]  /*45140*/  IMAD.U32 R224, R7, 0x10000, RZ ;  /* 0x0001000007e07824 */ /* 0x004fe200078e00ff */
        /* <DEDUP_REMOVED lines=19> */
.L_x_59991:
[----:B------:R-:W-:Y:S05]  /*45280*/  BSYNC.RECONVERGENT B1 ;  /* 0x0000000000017941 */ /* 0x000fea0003800200 */
.L_x_59990:
[----:B0123--:R-:W-:Y:S01]  /*45290*/  FADD.FTZ R224, RZ, R144 ;  /* 0x00000090ffe07221 */ /* 0x00ffe20000010000 */
        /* <DEDUP_REMOVED lines=289> */
.L_x_60136:
        /* <DEDUP_REMOVED lines=17> */
[----:B------:R-:W1:Y:S01]  /*465c0*/  S2R R224, SR_TID.X ;  /* 0x0000000000e07919 */ /* 0x000e620000002100 */
[----:B------:R-:W-:Y:S01]  /*465d0*/  IADD3 R244, PT, PT, R244, -0x1, RZ ;  /* 0xfffffffff4f47810 */ /* 0x000fe20007ffe0ff */
[----:B------:R-:W-:Y:S01]  /*465e0*/  BSSY.RECONVERGENT B1, `(.L_x_60106) ;  /* 0x0000038000017945 */ /* 0x000fe20003800200 */
[----:B------:R-:W-:-:S03]  /*465f0*/  FSEL R238, R243, RZ, !P0 ;  /* 0x000000fff3ee7208 */ /* 0x000fc60004000000 */
[----:B------:R-:W-:-:S05]  /*46600*/  IMAD R244, R244, R237, RZ ;  /* 0x000000edf4f47224 */ /* 0x000fca00078e02ff */
[----:B------:R-:W-:-:S04]  /*46610*/  SHF.R.S32.HI R225, RZ, 0x1f, R244 ;  /* 0x0000001fffe17819 */ /* 0x000fc800000114f4 */
[----:B------:R-:W-:Y:S02]  /*46620*/  LEA.HI R225, R225, R244, RZ, 0x3 ;  /* 0x000000f4e1e17211 */ /* 0x000fe400078f18ff */
[----:B-1----:R-:W-:-:S04]  /*46630*/  LOP3.LUT R224, R224, 0x1f, RZ, 0xc0, !PT ;  /* 0x0000001fe0e07812 */ /* 0x002fc800078ec0ff */
[----:B------:R-:W-:Y:S01]  /*46640*/  LEA.HI.SX32 R237, R225, R224, 0x1d ;  /* 0x000000e0e1ed7211 */ /* 0x000fe200078feaff */
[----:B------:R-:W-:Y:S06]  /*46650*/  @!P5 BRA `(.L_x_60107) ;  /* 0x0000000000c0d947 */ /* 0x000fec0003800000 */
[--C-:B------:R-:W-:Y:S01]  /*46660*/  FADD.FTZ R224, R144, -R238.reuse ;  /* 0x800000ee90e07221 */ /* 0x100fe20000010000 */
[----:B------:R-:W-:Y:S02]  /*46670*/  HADD2.F32 R225, -RZ, R12.H0_H0 ;  /* 0x2000000cffe17230 */ /* 0x000fe40000004100 */
[----:B------:R-:W-:Y:S01]  /*46680*/  FADD.FTZ R226, R146, -R238 ;  /* 0x800000ee92e27221 */ /* 0x000fe20000010000 */
[----:B------:R-:W-:Y:S02]  /*46690*/  HADD2.F32 R227, -RZ, R16.H0_H0 ;  /* 0x20000010ffe37230 */ /* 0x000fe40000004100 */
[C---:B------:R-:W-:Y:S01]  /*466a0*/  FMUL.FTZ R224, R239.reuse, R224 ;  /* 0x000000e0efe07220 */ /* 0x040fe20000410000 */
[--C-:B------:R-:W-:Y:S02]  /*466b0*/  HADD2.F32 R242, -RZ, R17.reuse.H0_H0 ;  /* 0x20000011fff27230 */ /* 0x100fe40000004100 */
[----:B------:R-:W-:Y:S02]  /*466c0*/  HADD2.F32 R243, -RZ, R17.H1_H1 ;  /* 0x30000011fff37230 */ /* 0x000fe40000004100 */
[----:B------:R-:W-:Y:S01]  /*466d0*/  FFMA.FTZ R224, R224, R225, R227 ;  /* 0x000000e1e0e07223 */ /* 0x000fe200000100e3 */
[----:B------:R-:W-:Y:S01]  /*466e0*/  FMUL.FTZ R225, R239, R226 ;  /* 0x000000e2efe17220 */ /* 0x000fe20000410000 */
[----:B------:R-:W-:-:S02]  /*466f0*/  HADD2.F32 R226, -RZ, R13.H0_H0 ;  /* 0x2000000dffe27230 */ /* 0x000fc40000004100 */
[----:B------:R-:W-:Y:S02]  /*46700*/  HADD2.F32 R227, -RZ, R13.H1_H1 ;  /* 0x3000000dffe37230 */ /* 0x000fe40000004100 */
[----:B------:R-:W-:Y:S02]  /*46710*/  HADD2.F32 R245, -RZ, R14.H1_H1 ;  /* 0x3000000efff57230 */ /* 0x000fe40000004100 */
[----:B------:R-:W-:Y:S01]  /*46720*/  FFMA.FTZ R225, R225, R226, R242 ;  /* 0x000000e2e1e17223 */ /* 0x000fe200000100f2 */
[--C-:B------:R-:W-:Y:S01]  /*46730*/  FADD.FTZ R226, R147, -R238.reuse ;  /* 0x800000ee93e27221 */ /* 0x100fe20000010000 */
[----:B------:R-:W-:Y:S01]  /*46740*/  FADD.FTZ R242, R149, -R238 ;  /* 0x800000ee95f27221 */ /* 0x000fe20000010000 */
[--C-:B------:R-:W-:Y:S02]  /*46750*/  HADD2.F32 R246, -RZ, R19.reuse.H0_H0 ;  /* 0x20000013fff67230 */ /* 0x100fe40000004100 */
[C---:B------:R-:W-:Y:S01]  /*46760*/  FMUL.FTZ R226, R239.reuse, R226 ;  /* 0x000000e2efe27220 */ /* 0x040fe20000410000 */
[----:B------:R-:W-:Y:S01]  /*46770*/  FMUL.FTZ R242, R239, R242 ;  /* 0x000000f2eff27220 */ /* 0x000fe20000410000 */
[----:B------:R-:W-:-:S02]  /*46780*/  HADD2.F32 R247, -RZ, R19.H1_H1 ;  /* 0x30000013fff77230 */ /* 0x000fc40000004100 */
[----:B------:R-:W-:Y:S01]  /*46790*/  FFMA.FTZ R244, R226, R227, R243 ;  /* 0x000000e3e2f47223 */ /* 0x000fe200000100f3 */
[----:B------:R-:W-:Y:S01]  /*467a0*/  FADD.FTZ R226, R148, -R238 ;  /* 0x800000ee94e27221 */ /* 0x000fe20000010000 */
[----:B------:R-:W-:Y:S02]  /*467b0*/  HADD2.F32 R227, -RZ, R14.H0_H0 ;  /* 0x2000000effe37230 */ /* 0x000fe40000004100 */
[----:B------:R-:W-:Y:S02]  /*467c0*/  HADD2.F32 R243, -RZ, R18.H0_H0 ;  /* 0x20000012fff37230 */ /* 0x000fe40000004100 */
[----:B------:R-:W-:Y:S01]  /*467d0*/  FMUL.FTZ R226, R239, R226 ;  /* 0x000000e2efe27220 */ /* 0x000fe20000410000 */
[----:B------:R-:W-:Y:S01]  /*467e0*/  HADD2.F32 R249, -RZ, R16.H1_H1 ;  /* 0x30000010fff97230 */ /* 0x000fe20000004100 */
[----:B------:R-:W-:Y:S02]  /*467f0*/  F2FP.F16.F32.PACK_AB R225, R244, R225 ;  /* 0x000000e1f4e1723e */ /* 0x000fe400000000ff */
[----:B------:R-:W-:Y:S01]  /*46800*/  FFMA.FTZ R226, R226, R227, R243 ;  /* 0x000000e3e2e27223 */ /* 0x000fe200000100f3 */
[----:B------:R-:W-:-:S02]  /*46810*/  HADD2.F32 R227, -RZ, R18.H1_H1 ;  /* 0x30000012ffe37230 */ /* 0x000fc40000004100 */
[----:B------:R-:W-:-:S03]  /*46820*/  HADD2.F32 R243, -RZ, R15.H1_H1 ;  /* 0x3000000ffff37230 */ /* 0x000fc60000004100 */
[----:B------:R-:W-:Y:S01]  /*46830*/  FFMA.FTZ R245, R242, R245, R227 ;  /* 0x000000f5f2f57223 */ /* 0x000fe200000100e3 */
[----:B------:R-:W-:-:S04]  /*46840*/  FADD.FTZ R242, R150, -R238 ;  /* 0x800000ee96f27221 */ /* 0x000fc80000010000 */
[----:B------:R-:W-:Y:S01]  /*46850*/  FMUL.FTZ R227, R239, R242 ;  /* 0x000000f2efe37220 */ /* 0x000fe20000410000 */
[----:B------:R-:W-:Y:S01]  /*46860*/  HADD2.F32 R242, -RZ, R15.H0_H0 ;  /* 0x2000000ffff27230 */ /* 0x000fe20000004100 */
[----:B------:R-:W-:-:S04]  /*46870*/  F2FP.F16.F32.PACK_AB R226, R245, R226 ;  /* 0x000000e2f5e2723e */ /* 0x000fc800000000ff */
[----:B------:R-:W-:Y:S01]  /*46880*/  FFMA.FTZ R227, R227, R242, R246 ;  /* 0x000000f2e3e37223 */ /* 0x000fe200000100f6 */
[--C-:B------:R-:W-:Y:S01]  /*46890*/  FADD.FTZ R242, R151, -R238.reuse ;  /* 0x800000ee97f27221 */ /* 0x100fe20000010000 */
[----:B------:R-:W-:-:S03]  /*468a0*/  FADD.FTZ R246, R145, -R238 ;  /* 0x800000ee91f67221 */ /* 0x000fc60000010000 */
[C---:B------:R-:W-:Y:S01]  /*468b0*/  FMUL.FTZ R242, R239.reuse, R242 ;  /* 0x000000f2eff27220 */ /* 0x040fe20000410000 */
[----:B------:R-:W-:-:S03]  /*468c0*/  FMUL.FTZ R246, R239, R246 ;  /* 0x000000f6eff67220 */ /* 0x000fc60000410000 */
[----:B0-----:R-:W-:Y:S01]  /*468d0*/  FFMA.FTZ R248, R242, R243, R247 ;  /* 0x000000f3f2f87223 */ /* 0x001fe200000100f7 */
[----:B------:R-:W-:Y:S01]  /*468e0*/  HADD2.F32 R247, -RZ, R12.H1_H1 ;  /* 0x3000000cfff77230 */ /* 0x000fe20000004100 */
[----:B------:R-:W0:Y:S03]  /*468f0*/  LDC.64 R242, c[0x0][0x428] ;  /* 0x00010a00fff27b82 */ /* 0x000e260000000a00 */
[----:B------:R-:W-:Y:S01]  /*46900*/  F2FP.F16.F32.PACK_AB R227, R248, R227 ;  /* 0x000000e3f8e3723e */ /* 0x000fe200000000ff */
[----:B------:R-:W-:-:S05]  /*46910*/  FFMA.FTZ R247, R246, R247, R249 ;  /* 0x000000f7f6f77223 */ /* 0x000fca00000100f9 */
[----:B------:R-:W-:Y:S01]  /*46920*/  F2FP.F16.F32.PACK_AB R224, R247, R224 ;  /* 0x000000e0f7e0723e */ /* 0x000fe200000000ff */
[----:B0-----:R-:W-:-:S04]  /*46930*/  IMAD.WIDE.U32 R242, R237, 0x10, R242 ;  /* 0x00000010edf27825 */ /* 0x001fc800078e00f2 */
[----:B------:R-:W-:Y:S01]  /*46940*/  VIADD R237, R237, 0x20 ;  /* 0x00000020eded7836 */ /* 0x000fe20000000000 */
[----:B------:R1:W-:Y:S06]  /*46950*/  STG.E.128 desc[UR6][R242.64], R224 ;  /* 0x000000e0f2007986 */ /* 0x0003ec000c101d06 */
.L_x_60107:
[----:B------:R-:W-:Y:S05]  /*46960*/  BSYNC.RECONVERGENT B1 ;  /* 0x0000000000017941 */ /* 0x000fea0003800200 */
.L_x_60106:
[----:B------:R-:W-:Y:S01]  /*46970*/  LOP3.LUT P0, RZ, R236, 0x800, RZ, 0xc0, !PT ;  /* 0x00000800ecff7812 */ /* 0x000fe2000780c0ff */
[----:B------:R-:W-:-:S12]  /*46980*/  BSSY.RECONVERGENT B1, `(.L_x_60108) ;  /* 0x0000032000017945 */ /* 0x000fd80003800200 */
[----:B------:R-:W-:Y:S05]  /*46990*/  @!P0 BRA `(.L_x_60109) ;  /* 0x0000000000c08947 */ /* 0x000fea0003800000 */
[--C-:B-1----:R-:W-:Y:S01]  /*469a0*/  FADD.FTZ R224, R152, -R238.reuse ;  /* 0x800000ee98e07221 */ /* 0x102fe20000010000 */
        /* <DEDUP_REMOVED lines=44> */
[C---:B0-----:R-:W-:Y:S01]  /*46c70*/  IMAD.WIDE.U32 R242, R237.reuse, 0x10, R242 ;  /* 0x00000010edf27825 */ /* 0x041fe200078e00f2 */
[----:B------:R-:W-:-:S04]  /*46c80*/  IADD3 R237, PT, PT, R237, 0x20, RZ ;  /* 0x00000020eded7810 */ /* 0x000fc80007ffe0ff */
[----:B------:R2:W-:Y:S03]  /*46c90*/  STG.E.128 desc[UR6][R242.64], R224 ;  /* 0x000000e0f2007986 */ /* 0x0005e6000c101d06 */
.L_x_60109:
[----:B------:R-:W-:Y:S05]  /*46ca0*/  BSYNC.RECONVERGENT B1 ;  /* 0x0000000000017941 */ /* 0x000fea0003800200 */
.L_x_60108:
[----:B------:R-:W-:Y:S01]  /*46cb0*/  LOP3.LUT P0, RZ, R236, 0x1000, RZ, 0xc0, !PT ;  /* 0x00001000ecff7812 */ /* 0x000fe2000780c0ff */
[----:B------:R-:W-:-:S12]  /*46cc0*/  BSSY.RECONVERGENT B1, `(.L_x_60110) ;  /* 0x0000032000017945 */ /* 0x000fd80003800200 */
[----:B------:R-:W-:Y:S05]  /*46cd0*/  @!P0 BRA `(.L_x_60111) ;  /* 0x0000000000c08947 */ /* 0x000fea0003800000 */
[--C-:B-12---:R-:W-:Y:S01]  /*46ce0*/  FADD.FTZ R224, R160, -R238.reuse ;  /* 0x800000eea0e07221 */ /* 0x106fe20000010000 */
        /* <DEDUP_REMOVED lines=47> */
.L_x_60111:
[----:B------:R-:W-:Y:S05]  /*46fe0*/  BSYNC.RECONVERGENT B1 ;  /* 0x0000000000017941 */ /* 0x000fea0003800200 */
.L_x_60110:
[----:B------:R-:W-:Y:S01]  /*46ff0*/  LOP3.LUT P0, RZ, R236, 0x2000, RZ, 0xc0, !PT ;  /* 0x00002000ecff7812 */ /* 0x000fe2000780c0ff */
[----:B------:R-:W-:-:S12]  /*47000*/  BSSY.RECONVERGENT B1, `(.L_x_60112) ;  /* 0x0000032000017945 */ /* 0x000fd80003800200 */
[----:B------:R-:W-:Y:S05]  /*47010*/  @!P0 BRA `(.L_x_60113) ;  /* 0x0000000000c08947 */ /* 0x000fea0003800000 */
[--C-:B-123--:R-:W-:Y:S01]  /*47020*/  FADD.FTZ R224, R168, -R238.reuse ;  /* 0x800000eea8e07221 */ /* 0x10efe20000010000 */
        /* <DEDUP_REMOVED lines=47> */
.L_x_60113:
[----:B------:R-:W-:Y:S05]  /*47320*/  BSYNC.RECONVERGENT B1 ;  /* 0x0000000000017941 */ /* 0x000fea0003800200 */
.L_x_60112:
[----:B------:R-:W-:Y:S01]  /*47330*/  LOP3.LUT P0, RZ, R236, 0x400, RZ, 0xc0, !PT ;  /* 0x00000400ecff7812 */ /* 0x000fe2000780c0ff */
[----:B------:R-:W-:-:S12]  /*47340*/  BSSY.RECONVERGENT B1, `(.L_x_60114) ;  /* 0x0000032000017945 */ /* 0x000fd80003800200 */
[----:B------:R-:W-:Y:S05]  /*47350*/  @!P0 BRA `(.L_x_60115) ;  /* 0x0000000000c08947 */ /* 0x000fea0003800000 */
[--C-:B-1234-:R-:W-:Y:S01]  /*47360*/  FADD.FTZ R224, R176, -R238.reuse ;  /* 0x800000eeb0e07221 */ /* 0x11efe20000010000 */
        /* <DEDUP_REMOVED lines=47> */
.L_x_60115:
[----:B------:R-:W-:Y:S05]  /*47660*/  BSYNC.RECONVERGENT B1 ;  /* 0x0000000000017941 */ /* 0x000fea0003800200 */
.L_x_60114:
        /* <DEDUP_REMOVED lines=42> */
[----:B------:R-:W-:Y:S01]  /*47910*/  FFMA.FTZ R248, R242, R243, R247 ;  /* 0x000000f3f2f87223 */ /* 0x000fe200000100f7 */
        /* <DEDUP_REMOVED lines=8> */
.L_x_60117:
[----:B------:R-:W-:Y:S05]  /*479a0*/  BSYNC.RECONVERGENT B1 ;  /* 0x0000000000017941 */ /* 0x000fea0003800200 */
.L_x_60116:
        /* <DEDUP_REMOVED lines=51> */
.L_x_60119:
[----:B------:R-:W-:Y:S05]  /*47ce0*/  BSYNC.RECONVERGENT B1 ;  /* 0x0000000000017941 */ /* 0x000fea0003800200 */
.L_x_60118:
        /* <DEDUP_REMOVED lines=51> */
.L_x_60121:
[----:B------:R-:W-:Y:S05]  /*48020*/  BSYNC.RECONVERGENT B1 ;  /* 0x0000000000017941 */ /* 0x000fea0003800200 */
.L_x_60120:
        /* <DEDUP_REMOVED lines=51> */
.L_x_60123:
[----:B------:R-:W-:Y:S05]  /*48360*/  BSYNC.RECONVERGENT B1 ;  /* 0x0000000000017941 */ /* 0x000fea0003800200 */
.L_x_60122:
[----:B------:R-:W-:-:S13]  /*48370*/  LOP3.LUT P0, RZ, R236, 0x10, RZ, 0xc0, !PT ;  /* 0x00000010ecff7812 */ /* 0x000fda000780c0ff */
        /* <DEDUP_REMOVED lines=25> */
[----:B------:R-:W-:-:S03]  /*48510*/  F2FP.F16.F32.PACK_AB R225, R244, R225 ;  /* 0x000000e1f4e1723e */ /* 0x000fc600000000ff */
[----:B------:R-:W-:Y:S01]  /*48520*/  FFMA.FTZ R226, R226, R227, R243 ;  /* 0x000000e3e2e27223 */ /* 0x000fe200000100f3 */
[----:B------:R-:W-:Y:S02]  /*48530*/  HADD2.F32 R227, -RZ, R130.H1_H1 ;  /* 0x30000082ffe37230 */ /* 0x000fe40000004100 */
        /* <DEDUP_REMOVED lines=10> */
[----:B------:R-:W-:Y:S01]  /*485e0*/  FMUL.FTZ R238, R239, R238 ;  /* 0x000000eeefee7220 */ /* 0x000fe20000410000 */
[----:B------:R-:W-:Y:S02]  /*485f0*/  HADD2.F32 R239, -RZ, R124.H1_H1 ;  /* 0x3000007cffef7230 */ /* 0x000fe40000004100 */
        /* <DEDUP_REMOVED lines=8> */
.L_x_60105:
[----:B------:R-:W-:Y:S05]  /*48680*/  BSYNC.RECONVERGENT B0 ;  /* 0x0000000000007941 */ /* 0x000fea0003800200 */
.L_x_60104:
[----:B01234-:R-:W0:Y:S02]  /*48690*/  LDC.64 R224, c[0x0][0x380] ;  /* 0x0000e000ffe07b82 */ /* 0x01fe240000000a00 */
[----:B0-----:R-:W-:-:S04]  /*486a0*/  LEA R234, R224, R234, 0x2 ;  /* 0x000000eae0ea7211 */ /* 0x001fc800078e10ff */
[----:B------:R-:W-:-:S13]  /*486b0*/  ISETP.GE.AND P0, PT, R234, R225, PT ;  /* 0x000000e1ea00720c */ /* 0x000fda0003f06270 */
[----:B------:R-:W-:Y:S05]  /*486c0*/  @!P0 BRA `(.L_x_60124) ;  /* 0xfffffb8c00f88947 */ /* 0x000fea000383ffff */
[----:B------:R-:W-:Y:S05]  /*486d0*/  EXIT ;  /* 0x000000000000794d */ /* 0x000fea0003800000 */
.L_x_60103:
        /* <DEDUP_REMOVED lines=8> */
.L_x_60126:
[----:B------:R-:W-:Y:S05]  /*48760*/  BSYNC B0 ;  /* 0x0000000000007941 */ /* 0x000fea0003800000 */
.L_x_60125:
        /* <DEDUP_REMOVED lines=10> */
.L_x_60127:
[----:B------:R-:W-:Y:S01]  /*48810*/  HFMA2 R227, -RZ, RZ, 0, 2.384185791015625e-07 ;  /* 0x00000004ffe37431 */ /* 0x000fe200000001ff */
[----:B------:R-:W-:-:S05]  /*48820*/  MOV R224, R249 ;  /* 0x000000f900e07202 */ /* 0x000fca0000000f00 */
[----:B------:R-:W-:-:S04]  /*48830*/  FADD.FTZ R246, R245, R224 ;  /* 0x000000e0f5f67221 */ /* 0x000fc80000010000 */
[----:B------:R-:W-:-:S07]  /*48840*/  IMAD.MOV.U32 R250, RZ, RZ, R246 ;  /* 0x000000fffffa7224 */ /* 0x000fce00078e00f6 */
[----:B------:R-:W-:Y:S05]  /*48850*/  WARPSYNC.COLLECTIVE R239, `(.L_x_60128) ;  /* 0x00000000ef087348 */ /* 0x000fea0003c00000 */
[----:B------:R0:W1:Y:S02]  /*48860*/  SHFL.BFLY P6, R249, R250, R227, R238 ;  /* 0x0c0000e3faf97389 */ /* 0x00006400000c00ee */
[----:B01----:R-:W-:Y:S05]  /*48870*/  ENDCOLLECTIVE ;  /* 0x000000000000791b */ /* 0x003fea0003800000 */
.L_x_60128:
[----:B------:R-:W-:Y:S02]  /*48880*/  IMAD.MOV.U32 R227, RZ, RZ, 0x8 ;  /* 0x00000008ffe37424 */ /* 0x000fe400078e00ff */
[----:B------:R-:W-:-:S04]  /*48890*/  IMAD.MOV.U32 R243, RZ, RZ, R249 ;  /* 0x000000fffff37224 */ /* 0x000fc800078e00f9 */
[----:B------:R-:W-:-:S05]  /*488a0*/  FADD.FTZ R247, R246, R243 ;  /* 0x000000f3f6f77221 */ /* 0x000fca0000010000 */
[----:B------:R-:W-:-:S07]  /*488b0*/  MOV R250, R247 ;  /* 0x000000f700fa7202 */ /* 0x000fce0000000f00 */
[----:B------:R-:W-:Y:S05]  /*488c0*/  WARPSYNC.COLLECTIVE R239, `(.L_x_60129) ;  /* 0x00000000ef087348 */ /* 0x000fea0003c00000 */
[----:B------:R0:W1:Y:S02]  /*488d0*/  SHFL.BFLY P6, R249, R250, R227, R238 ;  /* 0x0c0000e3faf97389 */ /* 0x00006400000c00ee */
[----:B01----:R-:W-:Y:S05]  /*488e0*/  ENDCOLLECTIVE ;  /* 0x000000000000791b */ /* 0x003fea0003800000 */
.L_x_60129:
[----:B------:R-:W-:Y:S01]  /*488f0*/  HFMA2 R227, -RZ, RZ, 0, 9.5367431640625e-07 ;  /* 0x00000010ffe37431 */ /* 0x000fe200000001ff */
[----:B------:R-:W-:-:S05]  /*48900*/  MOV R224, R249 ;  /* 0x000000f900e07202 */ /* 0x000fca0000000f00 */
[----:B------:R-:W-:-:S04]  /*48910*/  FADD.FTZ R248, R247, R224 ;  /* 0x000000e0f7f87221 */ /* 0x000fc80000010000 */
[----:B------:R-:W-:-:S07]  /*48920*/  IMAD.MOV.U32 R250, RZ, RZ, R248 ;  /* 0x000000fffffa7224 */ /* 0x000fce00078e00f8 */
[----:B------:R-:W-:Y:S05]  /*48930*/  WARPSYNC.COLLECTIVE R239, `(.L_x_60130) ;  /* 0x00000000ef087348 */ /* 0x000fea0003c00000 */
[----:B------:R0:W1:Y:S02]  /*48940*/  SHFL.BFLY P6, R249, R250, R227, R238 ;  /* 0x0c0000e3faf97389 */ /* 0x00006400000c00ee */
[----:B01----:R-:W-:Y:S05]  /*48950*/  ENDCOLLECTIVE ;  /* 0x000000000000791b */ /* 0x003fea0003800000 */
.L_x_60130:
[----:B------:R-:W-:Y:S02]  /*48960*/  IMAD.MOV.U32 R227, RZ, RZ, 0x1 ;  /* 0x00000001ffe37424 */ /* 0x000fe400078e00ff */
        /* <DEDUP_REMOVED lines=168> */
[----:B------:R-:W-:-:S04]  /*493f0*/  HFMA2 R238, -RZ, RZ, 0, 1.847743988037109375e-06 ;  /* 0x0000001fffee7431 */ /* 0x000fc800000001ff */
[----:B------:R-:W-:-:S07]  /*49400*/  MOV R250, R224 ;  /* 0x000000e000fa7202 */ /* 0x000fce0000000f00 */
[----:B------:R-:W-:Y:S05]  /*49410*/  WARPSYNC.COLLECTIVE R239, `(.L_x_60131) ;  /* 0x00000000ef087348 */ /* 0x000fea0003c00000 */
[----:B------:R0:W1:Y:S02]  /*49420*/  SHFL.BFLY P6, R249, R250, R227, R238 ;  /* 0x0c0000e3faf97389 */ /* 0x00006400000c00ee */
[----:B01----:R-:W-:Y:S05]  /*49430*/  ENDCOLLECTIVE ;  /* 0x000000000000791b */ /* 0x003fea0003800000 */
.L_x_60131:
[----:B------:R-:W-:Y:S02]  /*49440*/  IMAD.MOV.U32 R227, RZ, RZ, 0x2 ;  /* 0x00000002ffe37424 */ /* 0x000fe400078e00ff */
[----:B------:R-:W-:-:S04]  /*49450*/  IMAD.MOV.U32 R225, RZ, RZ, R249 ;  /* 0x000000ffffe17224 */ /* 0x000fc800078e00f9 */
[----:B------:R-:W-:-:S05]  /*49460*/  FADD.FTZ R225, R224, R225 ;  /* 0x000000e1e0e17221 */ /* 0x000fca0000010000 */
[----:B------:R-:W-:-:S07]  /*49470*/  MOV R250, R225 ;  /* 0x000000e100fa7202 */ /* 0x000fce0000000f00 */
[----:B------:R-:W-:Y:S05]  /*49480*/  WARPSYNC.COLLECTIVE R239, `(.L_x_60132) ;  /* 0x00000000ef087348 */ /* 0x000fea0003c00000 */
[----:B------:R0:W1:Y:S02]  /*49490*/  SHFL.BFLY P6, R249, R250, R227, R238 ;  /* 0x0c0000e3faf97389 */ /* 0x00006400000c00ee */
[----:B01----:R-:W-:Y:S05]  /*494a0*/  ENDCOLLECTIVE ;  /* 0x000000000000791b */ /* 0x003fea0003800000 */
.L_x_60132:
[----:B------:R-:W-:Y:S01]  /*494b0*/  HFMA2 R227, -RZ, RZ, 0, 2.384185791015625e-07 ;  /* 0x00000004ffe37431 */ /* 0x000fe200000001ff */
[----:B------:R-:W-:-:S05]  /*494c0*/  MOV R246, R249 ;  /* 0x000000f900f67202 */ /* 0x000fca0000000f00 */
[----:B------:R-:W-:-:S04]  /*494d0*/  FADD.FTZ R246, R225, R246 ;  /* 0x000000f6e1f67221 */ /* 0x000fc80000010000 */
[----:B------:R-:W-:-:S07]  /*494e0*/  IMAD.MOV.U32 R250, RZ, RZ, R246 ;  /* 0x000000fffffa7224 */ /* 0x000fce00078e00f6 */
[----:B------:R-:W-:Y:S05]  /*494f0*/  WARPSYNC.COLLECTIVE R239, `(.L_x_60133) ;  /* 0x00000000ef087348 */ /* 0x000fea0003c00000 */
[----:B------:R0:W1:Y:S02]  /*49500*/  SHFL.BFLY P6, R249, R250, R227, R238 ;  /* 0x0c0000e3faf97389 */ /* 0x00006400000c00ee */
[----:B01----:R-:W-:Y:S05]  /*49510*/  ENDCOLLECTIVE ;  /* 0x000000000000791b */ /* 0x003fea0003800000 */
.L_x_60133:
[----:B------:R-:W-:Y:S01]  /*49520*/  HFMA2 R227, -RZ, RZ, 0, 4.76837158203125e-07 ;  /* 0x00000008ffe37431 */ /* 0x000fe200000001ff */
[----:B------:R-:W-:-:S05]  /*49530*/  MOV R245, R249 ;  /* 0x000000f900f57202 */ /* 0x000fca0000000f00 */
[----:B------:R-:W-:-:S04]  /*49540*/  FADD.FTZ R245, R246, R245 ;  /* 0x000000f5f6f57221 */ /* 0x000fc80000010000 */
[----:B------:R-:W-:-:S07]  /*49550*/  IMAD.MOV.U32 R250, RZ, RZ, R245 ;  /* 0x000000fffffa7224 */ /* 0x000fce00078e00f5 */
[----:B------:R-:W-:Y:S05]  /*49560*/  WARPSYNC.COLLECTIVE R239, `(.L_x_60134) ;  /* 0x00000000ef087348 */ /* 0x000fea0003c00000 */
[----:B------:R0:W1:Y:S02]  /*49570*/  SHFL.BFLY P6, R249, R250, R227, R238 ;  /* 0x0c0000e3faf97389 */ /* 0x00006400000c00ee */
[----:B01----:R-:W-:Y:S05]  /*49580*/  ENDCOLLECTIVE ;  /* 0x000000000000791b */ /* 0x003fea0003800000 */
.L_x_60134:
[----:B------:R-:W-:Y:S01]  /*49590*/  HFMA2 R227, -RZ, RZ, 0, 9.5367431640625e-07 ;  /* 0x00000010ffe37431 */ /* 0x000fe200000001ff */
[----:B------:R-:W-:-:S05]  /*495a0*/  MOV R248, R249 ;  /* 0x000000f900f87202 */ /* 0x000fca0000000f00 */
[----:B------:R-:W-:-:S04]  /*495b0*/  FADD.FTZ R248, R245, R248 ;  /* 0x000000f8f5f87221 */ /* 0x000fc80000010000 */
[----:B------:R-:W-:-:S07]  /*495c0*/  IMAD.MOV.U32 R250, RZ, RZ, R248 ;  /* 0x000000fffffa7224 */ /* 0x000fce00078e00f8 */
[----:B------:R-:W-:Y:S05]  /*495d0*/  WARPSYNC.COLLECTIVE R239, `(.L_x_60135) ;  /* 0x00000000ef087348 */ /* 0x000fea0003c00000 */
[----:B------:R0:W1:Y:S02]  /*495e0*/  SHFL.BFLY P6, R249, R250, R227, R238 ;  /* 0x0c0000e3faf97389 */ /* 0x00006400000c00ee */
[----:B01----:R-:W-:Y:S05]  /*495f0*/  ENDCOLLECTIVE ;  /* 0x000000000000791b */ /* 0x003fea0003800000 */
.L_x_60135:
[----:B------:R-:W-:Y:S01]  /*49600*/  MOV R247, R249 ;  /* 0x000000f900f77202 */ /* 0x000fe20000000f00 */
[----:B------:R-:W-:Y:S06]  /*49610*/  BRA `(.L_x_60136) ;  /* 0xffffffcc00a47947 */ /* 0x000fec000383ffff */
.L_x_60137:
        /* <DEDUP_REMOVED lines=14> */
.L_x_88526:


//--------------------- .text._ZN10layer_norm13ln_fwd_kernelINS_13Kernel_traitsI6__halfS2_fS2_fjLj2560ELj1ELj4ELj1ELj16ENS_18Kernel_traits_baseILj2560ES2_S2_fS2_fjLj128EEEEELb1ELb1ELb1ELb1EEEvNS_9FwdParamsE --------------------------
	.section	.text._ZN10layer_norm13ln_fwd_kernelINS_13Kernel_traitsI6__halfS2_fS2_fjLj2560ELj1ELj4ELj1ELj16ENS_18Kernel_traits_baseILj2560ES2_S2_fS2_fjLj128EEEEELb1ELb1ELb1ELb1EEEvNS_9FwdParamsE,"ax",@progbits
	.align	128
        .global         _ZN10layer_norm13ln_fwd_kernelINS_13Kernel_traitsI6__halfS2_fS2_fjLj2560ELj1ELj4ELj1ELj16ENS_18Kernel_traits_baseILj2560ES2_S2_fS2_fjLj128EEEEELb1ELb1ELb1ELb1EEEvNS_9FwdParamsE
        .type           _ZN10layer_norm13ln_fwd_kernelINS_13Kernel_traitsI6__halfS2_fS2_fjLj2560ELj1ELj4ELj1ELj16ENS_18Kernel_traits_baseILj2560ES2_S2_fS2_fjLj128EEEEELb1ELb1ELb1ELb1EEEvNS_9FwdParamsE,@function
        .size           _ZN10layer_norm13ln_fwd_kernelINS_13Kernel_traitsI6__halfS2_fS2_fjLj2560ELj1ELj4ELj1ELj16ENS_18Kernel_traits_baseILj2560ES2_S2_fS2_fjLj128EEEEELb1ELb1ELb1ELb1EEEvNS_9FwdParamsE,(.L_x_88527 - _ZN10layer_norm13ln_fwd_kernelINS_13Kernel_traitsI6__halfS2_fS2_fjLj2560ELj1ELj4ELj1ELj16ENS_18Kernel_traits_baseILj2560ES2_S2_fS2_fjLj128EEEEELb1ELb1ELb1ELb1EEEvNS_9FwdParamsE)
        .other          _ZN10layer_norm13ln_fwd_kernelINS_13Kernel_traitsI6__halfS2_fS2_fjLj2560ELj1ELj4ELj1ELj16ENS_18Kernel_traits_baseILj2560ES2_S2_fS2_fjLj128EEEEELb1ELb1ELb1ELb1EEEvNS_9FwdParamsE,@"STO_CUDA_ENTRY STV_DEFAULT"
_ZN10layer_norm13ln_fwd_kernelINS_13Kernel_traitsI6__halfS2_fS2_fjLj2560ELj1ELj4ELj1ELj16ENS_18Kernel_traits_baseILj2560ES2_S2_fS2_fjLj128EEEEELb1ELb1ELb1ELb1EEEvNS_9FwdParamsE:
.text._ZN10layer_norm13ln_fwd_kernelINS_13Kernel_traitsI6__halfS2_fS2_fjLj2560ELj1ELj4ELj1ELj16ENS_18Kernel_traits_baseILj2560ES2_S2_fS2_fjLj128EEEEELb1ELb1ELb1ELb1EEEvNS_9FwdParamsE:
        /* <DEDUP_REMOVED lines=8> */
[----:B--2---:R-:W-:Y:S01]  /*0080*/  MOV R2, UR4 ;  /* 0x0000000400027c02 */ /* 0x004fe20008000f00 */
[----:B------:R-:W-:-:S10]  /*0090*/  IMAD.U32 R3, RZ, RZ, UR5 ;  /* 0x00000005ff037e24 */ /* 0x000fd4000f8e00ff */
        /* <DEDUP_REMOVED lines=11> */
[----:B-1----:R-:W-:-:S04]  /*0150*/  @P0 IADD3 R11, P1, PT, R4, R7, RZ ;  /* 0x00000007040b0210 */ /* 0x002fc80007f3e0ff */
        /* <DEDUP_REMOVED lines=41> */
.L_x_60138:
        /* <DEDUP_REMOVED lines=44> */
.L_x_60139:
        /* <DEDUP_REMOVED lines=8> */
[C---:B------:R-:W-:Y:S01]  /*0730*/  IMAD.HI.U32 R4, R0.reuse, -0x2daee0ad, RZ ;  /* 0xd2511f5300047827 */ /* 0x040fe200078e00ff */
[----:B------:R-:W-:Y:S02]  /*0740*/  UIADD3 UR8, UPT, UPT, UR4, -0x61c88647, URZ ;  /* 0x9e3779b904087890 */ /* 0x000fe4000fffe0ff */
[----:B------:R-:W-:Y:S01]  /*0750*/  UIADD3 UR10, UPT, UPT, UR4, -0x255992d5, URZ ;  /* 0xdaa66d2b040a7890 */ /* 0x000fe2000fffe0ff */
[----:B------:R-:W-:Y:S01]  /*0760*/  IMAD R10, R0, -0x2daee0ad, RZ ;  /* 0xd2511f53000a7824 */ /* 0x000fe200078e02ff */
[----:B------:R-:W-:Y:S01]  /*0770*/  LOP3.LUT R4, R4, UR5, RZ, 0x3c, !PT ;  /* 0x0000000504047c12 */ /* 0x000fe2000f8e3cff */
[----:B------:R-:W-:Y:S02]  /*0780*/  UIADD3 UR11, UPT, UPT, UR5, -0x126145ec, URZ ;  /* 0xed9eba14050b7890 */ /* 0x000fe4000fffe0ff */
[----:B------:R-:W-:Y:S02]  /*0790*/  UIADD3 UR12, UPT, UPT, UR4, -0x4ab325aa, URZ ;  /* 0xb54cda56040c7890 */ /* 0x000fe4000fffe0ff */
[----:B------:R-:W-:Y:S01]  /*07a0*/  IMAD.HI.U32 R5, R4, -0x326172a9, RZ ;  /* 0xcd9e8d5704057827 */ /* 0x000fe200078e00ff */
[----:B------:R-:W-:-:S02]  /*07b0*/  UIADD3 UR14, UPT, UPT, UR5, 0x1fd5c5a3, URZ ;  /* 0x1fd5c5a3050e7890 */ /* 0x000fc4000fffe0ff */
[----:B------:R-:W-:Y:S01]  /*07c0*/  UIADD3 UR15, UPT, UPT, UR5, -0x24c28bd8, URZ ;  /* 0xdb3d7428050f7890 */ /* 0x000fe2000fffe0ff */
[----:B------:R-:W-:Y:S01]  /*07d0*/  IMAD R4, R4, -0x326172a9, RZ ;  /* 0xcd9e8d5704047824 */ /* 0x000fe200078e02ff */
[----:B------:R-:W-:Y:S02]  /*07e0*/  UIADD3 UR17, UPT, UPT, UR4, -0x700cb87f, URZ ;  /* 0x8ff3478104117890 */ /* 0x000fe4000fffe0ff */
[----:B------:R-:W-:Y:S01]  /*07f0*/  UIADD3 UR16, UPT, UPT, UR5, -0x695add53, URZ ;  /* 0x96a522ad05107890 */ /* 0x000fe2000fffe0ff */
[----:B------:R-:W1:Y:S01]  /*0800*/  LDCU.U8 UR13, c[0x0][0x410] ;  /* 0x00008200ff0d77ac */ /* 0x000e620008000000 */
[----:B0-----:R-:W-:Y:S01]  /*0810*/  IMAD R2, R3, UR9, R8 ;  /* 0x0000000903027c24 */ /* 0x001fe2000f8e0208 */
        /* <DEDUP_REMOVED lines=54> */
[----:B------:R-:W-:Y:S01]  /*0b80*/  IMAD.HI.U32 R5, R4, -0x2daee0ad, RZ ;  /* 0xd2511f5304057827 */ /* 0x000fe200078e00ff */
[----:B------:R-:W3:Y:S03]  /*0b90*/  LDCU UR14, c[0x0][0x448] ;  /* 0x00008900ff0e77ac */ /* 0x000ee60008000800 */
[----:B------:R-:W-:Y:S01]  /*0ba0*/  IMAD R10, R7, -0x326172a9, RZ ;  /* 0xcd9e8d57070a7824 */ /* 0x000fe200078e02ff */
[----:B------:R-:W-:Y:S01]  /*0bb0*/  LOP3.LUT R132, R132, UR15, R5, 0x96, !PT ;  /* 0x0000000f84847c12 */ /* 0x000fe2000f8e9605 */
[----:B------:R-:W-:-:S04]  /*0bc0*/  IMAD.HI.U32 R3, R8, -0x326172a9, RZ ;  /* 0xcd9e8d5708037827 */ /* 0x000fc800078e00ff */
[----:B------:R-:W-:Y:S01]  /*0bd0*/  IMAD R8, R8, -0x326172a9, RZ ;  /* 0xcd9e8d5708087824 */ /* 0x000fe200078e02ff */
[----:B------:R-:W-:Y:S01]  /*0be0*/  LOP3.LUT R224, R10, UR10, R3, 0x96, !PT ;  /* 0x0000000a0ae07c12 */ /* 0x000fe2000f8e9603 */
[----:B------:R-:W-:Y:S01]  /*0bf0*/  IMAD.HI.U32 R3, R132, -0x326172a9, RZ ;  /* 0xcd9e8d5784037827 */ /* 0x000fe200078e00ff */
[----:B------:R-:W4:Y:S03]  /*0c00*/  LDCU.64 UR10, c[0x0][0x3a0] ;  /* 0x00007400ff0a77ac */ /* 0x000f260008000a00 */
[----:B------:R-:W-:Y:S01]  /*0c10*/  IMAD R5, R4, -0x2daee0ad, RZ ;  /* 0xd2511f5304057824 */ /* 0x000fe200078e02ff */
[----:B------:R-:W-:Y:S01]  /*0c20*/  LOP3.LUT R3, R8, UR17, R3, 0x96, !PT ;  /* 0x0000001108037c12 */ /* 0x000fe2000f8e9603 */
[----:B------:R-:W-:-:S04]  /*0c30*/  IMAD.HI.U32 R4, R224, -0x2daee0ad, RZ ;  /* 0xd2511f53e0047827 */ /* 0x000fc800078e00ff */
[----:B------:R-:W-:Y:S02]  /*0c40*/  HFMA2 R8, -RZ, RZ, 0, 0 ;  /* 0x00000000ff087431 */ /* 0x000fe400000001ff */
[----:B------:R-:W-:Y:S01]  /*0c50*/  IMAD.MOV.U32 R7, RZ, RZ, R134 ;  /* 0x000000ffff077224 */ /* 0x000fe200078e0086 */
[----:B------:R-:W-:Y:S01]  /*0c60*/  LOP3.LUT R4, R5, UR16, R4, 0x96, !PT ;  /* 0x0000001005047c12 */ /* 0x000fe2000f8e9604 */
[----:B------:R-:W-:Y:S01]  /*0c70*/  IMAD R10, R132, -0x326172a9, RZ ;  /* 0xcd9e8d57840a7824 */ /* 0x000fe200078e02ff */
[----:B------:R-:W-:Y:S01]  /*0c80*/  LOP3.LUT R5, R11, 0x3, RZ, 0xc0, !PT ;  /* 0x000000030b057812 */ /* 0x000fe200078ec0ff */
[----:B0123--:R-:W-:-:S07]  /*0c90*/  IMAD R224, R224, -0x2daee0ad, RZ ;  /* 0xd2511f53e0e07824 */ /* 0x00ffce00078e02ff */
.L_x_61273:
[----:B------:R-:W0:Y:S01]  /*0ca0*/  LDC.64 R234, c[0x0][0x3f0] ;  /* 0x0000fc00ffea7b82 */ /* 0x000e220000000a00 */
[----:B------:R-:W1:Y:S07]  /*0cb0*/  S2R R232, SR_TID.X ;  /* 0x0000000000e87919 */ /* 0x000e6e0000002100 */
[----:B------:R-:W2:Y:S08]  /*0cc0*/  LDC R231, c[0x0][0x388] ;  /* 0x0000e200ffe77b82 */ /* 0x000eb00000000800 */
[----:B------:R-:W3:Y:S01]  /*0cd0*/  LDC.64 R144, c[0x0][0x3f8] ;  /* 0x0000fe00ff907b82 */ /* 0x000ee20000000a00 */
[----:B0-----:R-:W-:-:S06]  /*0ce0*/  IMAD.WIDE R234, R6, 0x4, R234 ;  /* 0x0000000406ea7825 */ /* 0x001fcc00078e02ea */
[----:B------:R-:W4:Y:S01]  /*0cf0*/  LDG.E R234, desc[UR6][R234.64] ;  /* 0x00000006eaea7981 */ /* 0x000f22000c1e1900 */
[----:B------:R-:W-:Y:S02]  /*0d00*/  MOV R244, RZ ;  /* 0x000000ff00f47202 */ /* 0x000fe40000000f00 */
[----:B-1----:R-:W-:Y:S01]  /*0d10*/  LOP3.LUT R233, R232, 0x1f, RZ, 0xc0, !PT ;  /* 0x0000001fe8e97812 */ /* 0x002fe200078ec0ff */
[----:B---3--:R-:W-:-:S05]  /*0d20*/  IMAD.WIDE R144, R6, 0x4, R144 ;  /* 0x0000000406907825 */ /* 0x008fca00078e0290 */
[----:B-----5:R0:W5:Y:S01]  /*0d30*/  LDG.E R235, desc[UR6][R144.64] ;  /* 0x0000000690eb7981 */ /* 0x020162000c1e1900 */
[----:B----4-:R-:W-:-:S13]  /*0d40*/  ISETP.GE.AND P1, PT, R234, 0x1, PT ;  /* 0x00000001ea00780c */ /* 0x010fda0003f26270 */
[----:B------:R-:W1:Y:S01]  /*0d50*/  @P1 LDC.64 R146, c[0x0][0x390] ;  /* 0x0000e400ff921b82 */ /* 0x000e620000000a00 */
[----:B------:R-:W-:-:S04]  /*0d60*/  @P1 VIADD R148, R234, 0xffffffff ;  /* 0xffffffffea941836 */ /* 0x000fc80000000000 */
[----:B--2---:R-:W-:-:S05]  /*0d70*/  @P1 IMAD R148, R148, R231, RZ ;  /* 0x000000e794941224 */ /* 0x004fca00078e02ff */
[----:B------:R-:W-:-:S04]  /*0d80*/  @P1 SHF.R.S32.HI R149, RZ, 0x1f, R148 ;  /* 0x0000001fff951819 */ /* 0x000fc80000011494 */
[----:B------:R-:W-:-:S04]  /*0d90*/  @P1 LEA.HI R148, R149, R148, RZ, 0x3 ;  /* 0x0000009495941211 */ /* 0x000fc800078f18ff */
[----:B------:R-:W-:-:S05]  /*0da0*/  @P1 LEA.HI.SX32 R244, R148, R233, 0x1d ;  /* 0x000000e994f41211 */ /* 0x000fca00078feaff */
[----:B-1----:R-:W-:-:S05]  /*0db0*/  @P1 IMAD.WIDE.U32 R146, R244, 0x10, R146 ;  /* 0x00000010f4921825 */ /* 0x002fca00078e0092 */
[----:B------:R0:W5:Y:S01]  /*0dc0*/  @P1 LDG.E.128 R132, desc[UR6][R146.64] ;  /* 0x0000000692841981 */ /* 0x000162000c1e1d00 */
[----:B------:R-:W-:Y:S01]  /*0dd0*/  ISETP.NE.U32.AND P0, PT, RZ, UR10, PT ;  /* 0x0000000aff007c0c */ /* 0x000fe2000bf05070 */
[----:B------:R-:W-:-:S03]  /*0de0*/  IMAD R148, R6, R231, RZ ;  /* 0x000000e706947224 */ /* 0x000fc600078e02ff */
[----:B------:R-:W-:Y:S02]  /*0df0*/  ISETP.NE.AND.EX P0, PT, RZ, UR11, PT, P0 ;  /* 0x0000000bff007c0c */ /* 0x000fe4000bf05300 */
[----:B------:R-:W-:Y:S01]  /*0e00*/  SHF.R.S32.HI R149, RZ, 0x1f, R148 ;  /* 0x0000001fff957819 */ /* 0x000fe20000011494 */
[----:B------:R-:W-:Y:S03]  /*0e10*/  BSSY.RECONVERGENT B0, `(.L_x_60140) ;  /* 0x000069c000007945 */ /* 0x000fe60003800200 */
[----:B------:R-:W-:-:S04]  /*0e20*/  LEA.HI R148, R149, R148, RZ, 0x3 ;  /* 0x0000009495947211 */ /* 0x000fc800078f18ff */
[----:B------:R-:W-:-:S03]  /*0e30*/  LEA.HI.SX32 R243, R148, R233, 0x1d ;  /* 0x000000e994f37211 */ /* 0x000fc600078feaff */
[----:B0-----:R-:W-:Y:S05]  /*0e40*/  @!P0 BRA `(.L_x_60141) ;  /* 0x00000034003c8947 */ /* 0x001fea0003800000 */
        /* <DEDUP_REMOVED lines=26> */
.L_x_60146:
        /* <DEDUP_REMOVED lines=13> */
.L_x_60148:
[----:B------:R-:W-:Y:S05]  /*10c0*/  BSYNC.RECONVERGENT B3 ;  /* 0x0000000000037941 */ /* 0x000fea0003800200 */
.L_x_60147:
        /* <DEDUP_REMOVED lines=59> */
[----:B------:R-:W-:-:S07]  /*1480*/  LOP3.LUT R4, R4, UR16, R155, 0x96, !PT ;  /* 0x0000001004047c12 */ /* 0x000fce000f8e969b */
.L_x_60145:
[----:B------:R-:W-:Y:S05]  /*1490*/  BSYNC.RECONVERGENT B2 ;  /* 0x0000000000027941 */ /* 0x000fea0003800200 */
.L_x_60144:
        /* <DEDUP_REMOVED lines=11> */
.L_x_60143:
[----:B------:R-:W-:Y:S05]  /*1550*/  BSYNC.RECONVERGENT B1 ;  /* 0x0000000000017941 */ /* 0x000fea0003800200 */
.L_x_60142:
        /* <DEDUP_REMOVED lines=17> */
.L_x_60153:
        /* <DEDUP_REMOVED lines=13> */
.L_x_60155:
[----:B------:R-:W-:Y:S05]  /*1740*/  BSYNC.RECONVERGENT B3 ;  /* 0x0000000000037941 */ /* 0x000fea0003800200 */
.L_x_60154:
        /* <DEDUP_REMOVED lines=61> */
.L_x_60152:
[----:B------:R-:W-:Y:S05]  /*1b20*/  BSYNC.RECONVERGENT B2 ;  /* 0x0000000000027941 */ /* 0x000fea0003800200 */
.L_x_60151:
        /* <DEDUP_REMOVED lines=11> */
.L_x_60150:
[----:B------:R-:W-:Y:S05]  /*1be0*/  BSYNC.RECONVERGENT B1 ;  /* 0x0000000000017941 */ /* 0x000fea0003800200 */
.L_x_60149:
        /* <DEDUP_REMOVED lines=17> */
.L_x_60160:
        /* <DEDUP_REMOVED lines=13> */
.L_x_60162:
[----:B------:R-:W-:Y:S05]  /*1dd0*/  BSYNC.RECONVERGENT B3 ;  /* 0x0000000000037941 */ /* 0x000fea0003800200 */
.L_x_60161:
        /* <DEDUP_REMOVED lines=58> */
[----:B------:R-:W-:Y:S02]  /*2180*/  HFMA2 R148, -RZ, RZ, 0, 0 ;  /* 0x00000000ff947431 */ /* 0x000fe400000001ff */
[----:B------:R-:W-:Y:S01]  /*2190*/  IMAD.MOV.U32 R10, RZ, RZ, R150 ;  /* 0x000000ffff0a7224 */ /* 0x000fe200078e0096 */
[----:B------:R-:W-:-:S07]  /*21a0*/  LOP3.LUT R4, R4, UR16, R149, 0x96, !PT ;  /* 0x0000001004047c12 */ /* 0x000fce000f8e9695 */
.L_x_60159:
[----:B------:R-:W-:Y:S05]  /*21b0*/  BSYNC.RECONVERGENT B2 ;  /* 0x0000000000027941 */ /* 0x000fea0003800200 */
.L_x_60158:
        /* <DEDUP_REMOVED lines=11> */
.L_x_60157:
[----:B------:R-:W-:Y:S05]  /*2270*/  BSYNC.RECONVERGENT B1 ;  /* 0x0000000000017941 */ /* 0x000fea0003800200 */
.L_x_60156:
        /* <DEDUP_REMOVED lines=17> */
.L_x_60167:
        /* <DEDUP_REMOVED lines=13> */
.L_x_60169:
[----:B------:R-:W-:Y:S05]  /*2460*/  BSYNC.RECONVERGENT B3 ;  /* 0x0000000000037941 */ /* 0x000fea0003800200 */
.L_x_60168:
        /* <DEDUP_REMOVED lines=61> */
.L_x_60166:
[----:B------:R-:W-:Y:S05]  /*2840*/  BSYNC.RECONVERGENT B2 ;  /* 0x0000000000027941 */ /* 0x000fea0003800200 */
.L_x_60165:
        /* <DEDUP_REMOVED lines=11> */
.L_x_60164:
[----:B------:R-:W-:Y:S05]  /*2900*/  BSYNC.RECONVERGENT B1 ;  /* 0x0000000000017941 */ /* 0x000fea0003800200 */
.L_x_60163:
        /* <DEDUP_REMOVED lines=17> */
.L_x_60174:
        /* <DEDUP_REMOVED lines=13> */
.L_x_60176:
[----:B------:R-:W-:Y:S05]  /*2af0*/  BSYNC.RECONVERGENT B3 ;  /* 0x0000000000037941 */ /* 0x000fea0003800200 */
.L_x_60175:
        /* <DEDUP_REMOVED lines=61> */
.L_x_60173:
[----:B------:R-:W-:Y:S05]  /*2ed0*/  BSYNC.RECONVERGENT B2 ;  /* 0x0000000000027941 */ /* 0x000fea0003800200 */
.L_x_60172:
[----:B------:R-:W-:Y:S01]  /*2ee0*/  I2FP.F32.U32 R5, R148 ;  /* 0x0000009400057245 */ /* 0x000fe20000201000 */
[----:B------:R-:W-:Y:S02]  /*2ef0*/  HADD2.F32 R148, -RZ, R134.H0_H0 ;  /* 0x20000086ff947230 */ /* 0x000fe40000004100 */
        /* <DEDUP_REMOVED lines=9> */
.L_x_60171:
[----:B------:R-:W-:Y:S05]  /*2f90*/  BSYNC.RECONVERGENT B1 ;  /* 0x0000000000017941 */ /* 0x000fea0003800200 */
.L_x_60170:
        /* <DEDUP_REMOVED lines=17> */
.L_x_60181:
        /* <DEDUP_REMOVED lines=13> */
.L_x_60183:
[----:B------:R-:W-:Y:S05]  /*3180*/  BSYNC.RECONVERGENT B3 ;  /* 0x0000000000037941 */ /* 0x000fea0003800200 */
.L_x_60182:
        /* <DEDUP_REMOVED lines=61> */
.L_x_60180:
[----:B------:R-:W-:Y:S05]  /*3560*/  BSYNC.RECONVERGENT B2 ;  /* 0x0000000000027941 */ /* 0x000fea0003800200 */
.L_x_60179:
        /* <DEDUP_REMOVED lines=11> */
.L_x_60178:
[----:B------:R-:W-:Y:S05]  /*3620*/  BSYNC.RECONVERGENT B1 ;  /* 0x0000000000017941 */ /* 0x000fea0003800200 */
.L_x_60177:
        /* <DEDUP_REMOVED lines=17> */
.L_x_60188:
        /* <DEDUP_REMOVED lines=13> */
.L_x_60190:
[----:B------:R-:W-:Y:S05]  /*3810*/  BSYNC.RECONVERGENT B3 ;  /* 0x0000000000037941 */ /* 0x000fea0003800200 */
.L_x_60189:
        /* <DEDUP_REMOVED lines=61> */
.L_x_60187:
[----:B------:R-:W-:Y:S05]  /*3bf0*/  BSYNC.RECONVERGENT B2 ;  /* 0x0000000000027941 */ /* 0x000fea0003800200 */
.L_x_60186:
        /* <DEDUP_REMOVED lines=11> */
.L_x_60185:
[----:B------:R-:W-:Y:S05]  /*3cb0*/  BSYNC.RECONVERGENT B1 ;  /* 0x0000000000017941 */ /* 0x000fea0003800200 */
.L_x_60184:
        /* <DEDUP_REMOVED lines=16> */
.L_x_60194:
        /* <DEDUP_REMOVED lines=13> */
.L_x_60196:
[----:B------:R-:W-:Y:S05]  /*3e90*/  BSYNC.RECONVERGENT B2 ;  /* 0x0000000000027941 */ /* 0x000fea0003800200 */
.L_x_60195:
        /* <DEDUP_REMOVED lines=61> */
.L_x_60193:
[----:B------:R-:W-:Y:S05]  /*4270*/  BSYNC.RECONVERGENT B1 ;  /* 0x0000000000017941 */ /* 0x000fea0003800200 */
.L_x_60192:
        /* <DEDUP_REMOVED lines=10> */
[----:B------:R-:W-:Y:S01]  /*4320*/  FFMA.FTZ R151, R152, R151, R143 ;  /* 0x0000009798977223 */ /* 0x000fe2000001008f */
[----:B------:R-:W-:Y:S06]  /*4330*/  BRA `(.L_x_60191) ;  /* 0x0000003400247947 */ /* 0x000fec0003800000 */
.L_x_60141:
        /* <DEDUP_REMOVED lines=21> */
.L_x_60201:
        /* <DEDUP_REMOVED lines=13> */
.L_x_60203:
[----:B------:R-:W-:Y:S05]  /*4560*/  BSYNC.RECONVERGENT B3 ;  /* 0x0000000000037941 */ /* 0x000fea0003800200 */
.L_x_60202:
        /* <DEDUP_REMOVED lines=60> */
.L_x_60200:
[----:B------:R-:W-:Y:S05]  /*4930*/  BSYNC.RECONVERGENT B2 ;  /* 0x0000000000027941 */ /* 0x000fea0003800200 */
.L_x_60199:
        /* <DEDUP_REMOVED lines=11> */
.L_x_60198:
[----:B------:R-:W-:Y:S05]  /*49f0*/  BSYNC.RECONVERGENT B1 ;  /* 0x0000000000017941 */ /* 0x000fea0003800200 */
.L_x_60197:
        /* <DEDUP_REMOVED lines=17> */
.L_x_60208:
        /* <DEDUP_REMOVED lines=13> */
.L_x_60210:
[----:B------:R-:W-:Y:S05]  /*4be0*/  BSYNC.RECONVERGENT B3 ;  /* 0x0000000000037941 */ /* 0x000fea0003800200 */
.L_x_60209:
        /* <DEDUP_REMOVED lines=61> */
.L_x_60207:
[----:B------:R-:W-:Y:S05]  /*4fc0*/  BSYNC.RECONVERGENT B2 ;  /* 0x0000000000027941 */ /* 0x000fea0003800200 */
.L_x_60206:
        /* <DEDUP_REMOVED lines=11> */
.L_x_60205:
[----:B------:R-:W-:Y:S05]  /*5080*/  BSYNC.RECONVERGENT B1 ;  /* 0x0000000000017941 */ /* 0x000fea0003800200 */
.L_x_60204:
        /* <DEDUP_REMOVED lines=17> */
.L_x_60215:
        /* <DEDUP_REMOVED lines=13> */
.L_x_60217:
[----:B------:R-:W-:Y:S05]  /*5270*/  BSYNC.RECONVERGENT B3 ;  /* 0x0000000000037941 */ /* 0x000fea0003800200 */
.L_x_60216:
        /* <DEDUP_REMOVED lines=58> */
[----:B------:R-:W-:Y:S01]  /*5620*/  MOV R154, R148 ;  /* 0x00000094009a7202 */ /* 0x000fe20000000f00 */
[----:B------:R-:W-:Y:S01]  /*5630*/  IMAD.MOV.U32 R148, RZ, RZ, RZ ;  /* 0x000000ffff947224 */ /* 0x000fe200078e00ff */
[----:B------:R-:W-:-:S07]  /*5640*/  LOP3.LUT R4, R4, UR16, R149, 0x96, !PT ;  /* 0x0000001004047c12 */ /* 0x000fce000f8e9695 */
.L_x_60214:
[----:B------:R-:W-:Y:S05]  /*5650*/  BSYNC.RECONVERGENT B2 ;  /* 0x0000000000027941 */ /* 0x000fea0003800200 */
.L_x_60213:
        /* <DEDUP_REMOVED lines=11> */
.L_x_60212:
[----:B------:R-:W-:Y:S05]  /*5710*/  BSYNC.RECONVERGENT B1 ;  /* 0x0000000000017941 */ /* 0x000fea0003800200 */
.L_x_60211:
        /* <DEDUP_REMOVED lines=17> */
.L_x_60222:
        /* <DEDUP_REMOVED lines=13> */
.L_x_60224:
[----:B------:R-:W-:Y:S05]  /*5900*/  BSYNC.RECONVERGENT B3 ;  /* 0x0000000000037941 */ /* 0x000fea0003800200 */
.L_x_60223:
        /* <DEDUP_REMOVED lines=61> */
.L_x_60221:
[----:B------:R-:W-:Y:S05]  /*5ce0*/  BSYNC.RECONVERGENT B2 ;  /* 0x0000000000027941 */ /* 0x000fea0003800200 */
.L_x_60220:
        /* <DEDUP_REMOVED lines=11> */
.L_x_60219:
[----:B------:R-:W-:Y:S05]  /*5da0*/  BSYNC.RECONVERGENT B1 ;  /* 0x0000000000017941 */ /* 0x000fea0003800200 */
.L_x_60218:
        /* <DEDUP_REMOVED lines=17> */
.L_x_60229:
        /* <DEDUP_REMOVED lines=13> */
.L_x_60231:
[----:B------:R-:W-:Y:S05]  /*5f90*/  BSYNC.RECONVERGENT B3 ;  /* 0x0000000000037941 */ /* 0x000fea0003800200 */
.L_x_60230:
        /* <DEDUP_REMOVED lines=61> */
.L_x_60228:
[----:B------:R-:W-:Y:S05]  /*6370*/  BSYNC.RECONVERGENT B2 ;  /* 0x0000000000027941 */ /* 0x000fea0003800200 */
.L_x_60227:
        /* <DEDUP_REMOVED lines=11> */
.L_x_60226:
[----:B------:R-:W-:Y:S05]  /*6430*/  BSYNC.RECONVERGENT B1 ;  /* 0x0000000000017941 */ /* 0x000fea0003800200 */
.L_x_60225:
        /* <DEDUP_REMOVED lines=17> */
.L_x_60236:
        /* <DEDUP_REMOVED lines=13> */
.L_x_60238:
[----:B------:R-:W-:Y:S05]  /*6620*/  BSYNC.RECONVERGENT B3 ;  /* 0x0000000000037941 */ /* 0x000fea0003800200 */
.L_x_60237:
        /* <DEDUP_REMOVED lines=61> */
.L_x_60235:
[----:B------:R-:W-:Y:S05]  /*6a00*/  BSYNC.RECONVERGENT B2 ;  /* 0x0000000000027941 */ /* 0x000fea0003800200 */
.L_x_60234:
        /* <DEDUP_REMOVED lines=11> */
.L_x_60233:
[----:B------:R-:W-:Y:S05]  /*6ac0*/  BSYNC.RECONVERGENT B1 ;  /* 0x0000000000017941 */ /* 0x000fea0003800200 */
.L_x_60232:
        /* <DEDUP_REMOVED lines=17> */
.L_x_60243:
        /* <DEDUP_REMOVED lines=13> */
.L_x_60245:
[----:B------:R-:W-:Y:S05]  /*6cb0*/  BSYNC.RECONVERGENT B3 ;  /* 0x0000000000037941 */ /* 0x000fea0003800200 */
.L_x_60244:
        /* <DEDUP_REMOVED lines=61> */
.L_x_60242:
[----:B------:R-:W-:Y:S05]  /*7090*/  BSYNC.RECONVERGENT B2 ;  /* 0x0000000000027941 */ /* 0x000fea0003800200 */
.L_x_60241:
        /* <DEDUP_REMOVED lines=11> */
.L_x_60240:
[----:B------:R-:W-:Y:S05]  /*7150*/  BSYNC.RECONVERGENT B1 ;  /* 0x0000000000017941 */ /* 0x000fea0003800200 */
.L_x_60239:
        /* <DEDUP_REMOVED lines=16> */
.L_x_60248:
        /* <DEDUP_REMOVED lines=13> */
.L_x_60250:
[----:B------:R-:W-:Y:S05]  /*7330*/  BSYNC.RECONVERGENT B2 ;  /* 0x0000000000027941 */ /* 0x000fea0003800200 */
.L_x_60249:
        /* <DEDUP_REMOVED lines=61> */
.L_x_60247:
[----:B------:R-:W-:Y:S05]  /*7710*/  BSYNC.RECONVERGENT B1 ;  /* 0x0000000000017941 */ /* 0x000fea0003800200 */
.L_x_60246:
        /* <DEDUP_REMOVED lines=11> */
.L_x_60191:
[----:B------:R-:W-:Y:S05]  /*77d0*/  BSYNC.RECONVERGENT B0 ;  /* 0x0000000000007941 */ /* 0x000fea0003800200 */
.L_x_60140:
[----:B------:R-:W0:Y:S01]  /*77e0*/  LDC.64 R236, c[0x0][0x3a8] ;  /* 0x0000ea00ffec7b82 */ /* 0x000e220000000a00 */
[C---:B------:R-:W-:Y:S01]  /*77f0*/  @P0 IADD3 R157, PT, PT, R243.reuse, 0x20, RZ ;  /* 0x00000020f39d0810 */ /* 0x040fe20007ffe0ff */
[----:B------:R-:W-:Y:S01]  /*7800*/  @P1 VIADD R155, R244, 0x20 ;  /* 0x00000020f49b1836 */ /* 0x000fe20000000000 */
[----:B------:R-:W-:Y:S05]  /*7810*/  BSSY.RECONVERGENT B0, `(.L_x_60251) ;  /* 0x000001d000007945 */ /* 0x000fea0003800200 */
[----:B------:R-:W1:Y:S08]  /*7820*/  @P1 LDC.64 R160, c[0x0][0x390] ;  /* 0x0000e400ffa01b82 */ /* 0x000e700000000a00 */
[----:B------:R-:W2:Y:S01]  /*7830*/  @P0 LDC.64 R162, c[0x0][0x3a0] ;  /* 0x0000e800ffa20b82 */ /* 0x000ea20000000a00 */
[----:B0-----:R-:W-:-:S05]  /*7840*/  IMAD.WIDE.U32 R152, R243, 0x20, R236 ;  /* 0x00000020f3987825 */ /* 0x001fca00078e00ec */
[----:B------:R0:W-:Y:S01]  /*7850*/  STG.E.128 desc[UR6][R152.64], R144 ;  /* 0x0000009098007986 */ /* 0x0001e2000c101d06 */
[----:B-1----:R-:W-:-:S03]  /*7860*/  @P1 IMAD.WIDE.U32 R160, R155, 0x10, R160 ;  /* 0x000000109ba01825 */ /* 0x002fc600078e00a0 */
[----:B------:R0:W-:Y:S01]  /*7870*/  STG.E.128 desc[UR6][R152.64+0x10], R148 ;  /* 0x0000109498007986 */ /* 0x0001e2000c101d06 */
[----:B--2---:R-:W-:Y:S01]  /*7880*/  @P0 IMAD.WIDE.U32 R162, R157, 0x20, R162 ;  /* 0x000000209da20825 */ /* 0x004fe200078e00a2 */
[----:B------:R-:W-:Y:S06]  /*7890*/  @!P1 BRA `(.L_x_60252) ;  /* 0x0000000000509947 */ /* 0x000fec0003800000 */
[----:B0-----:R-:W-:Y:S01]  /*78a0*/  IMAD.U32 R153, R229, 0x10000, RZ ;  /* 0x00010000e5997824 */ /* 0x001fe200078e00ff */
[----:B------:R-:W0:Y:S01]  /*78b0*/  LDC.64 R164, c[0x0][0x3b0] ;  /* 0x0000ec00ffa47b82 */ /* 0x000e220000000a00 */
[----:B------:R-:W-:Y:S02]  /*78c0*/  LOP3.LUT R152, R230, 0xffff, RZ, 0xc0, !PT ;  /* 0x0000ffffe6987812 */ /* 0x000fe400078ec0ff */
[----:B------:R-:W-:Y:S02]  /*78d0*/  LOP3.LUT R156, R225, 0xff, RZ, 0xc0, !PT ;  /* 0x000000ffe19c7812 */ /* 0x000fe400078ec0ff */
[----:B------:R-:W-:Y:S02]  /*78e0*/  LOP3.LUT R155, R153, 0xff0000, RZ, 0xc0, !PT ;  /* 0x00ff0000999b7812 */ /* 0x000fe400078ec0ff */
        /* <DEDUP_REMOVED lines=15> */
.L_x_60252:
[----:B------:R-:W-:Y:S05]  /*79e0*/  BSYNC.RECONVERGENT B0 ;  /* 0x0000000000007941 */ /* 0x000fea0003800200 */
.L_x_60251:
[----:B-----5:R2:W5:Y:S04]  /*79f0*/  @P1 LDG.E.128 R132, desc[UR6][R160.64] ;  /* 0x00000006a0841981 */ /* 0x020568000c1e1d00 */
[----:B------:R2:W5:Y:S04]  /*7a00*/  @P0 LDG.E.128 R136, desc[UR6][R162.64] ;  /* 0x00000006a2880981 */ /* 0x000568000c1e1d00 */
[----:B------:R2:W5:Y:S01]  /*7a10*/  @P0 LDG.E.128 R140, desc[UR6][R162.64+0x10] ;  /* 0x00001006a28c0981 */ /* 0x000562000c1e1d00 */
[----:B------:R-:W-:Y:S04]  /*7a20*/  BSSY.RECONVERGENT B0, `(.L_x_60253) ;  /* 0x0000696000007945 */ /* 0x000fe80003800200 */
[----:B------:R-:W-:Y:S05]  /*7a30*/  @!P0 BRA `(.L_x_60254) ;  /* 0x00000034002c8947 */ /* 0x000fea0003800000 */
[----:B------:R-:W-:Y:S01]  /*7a40*/  ISETP.GT.AND P2, PT, R234, RZ, PT ;  /* 0x000000ffea00720c */ /* 0x000fe20003f44270 */
[----:B------:R-:W-:Y:S01]  /*7a50*/  BSSY.RECONVERGENT B1, `(.L_x_60255) ;  /* 0x000006b000017945 */ /* 0x000fe20003800200 */
[----:B--2---:R-:W-:Y:S01]  /*7a60*/  MOV R162, R154 ;  /* 0x0000009a00a27202 */ /* 0x004fe20000000f00 */
[----:B------:R-:W-:Y:S01]  /*7a70*/  IMAD.MOV.U32 R155, RZ, RZ, R5 ;  /* 0x000000ffff9b7224 */ /* 0x000fe200078e0005 */
[----:B01---5:R-:W-:-:S09]  /*7a80*/  MOV R152, R136 ;  /* 0x0000008800987202 */ /* 0x023fd20000000f00 */
        /* <DEDUP_REMOVED lines=17> */
.L_x_60259:
        /* <DEDUP_REMOVED lines=13> */
.L_x_60261:
[----:B------:R-:W-:Y:S05]  /*7c70*/  BSYNC.RECONVERGENT B3 ;  /* 0x0000000000037941 */ /* 0x000fea0003800200 */
.L_x_60260:
        /* <DEDUP_REMOVED lines=60> */
.L_x_60258:
[----:B------:R-:W-:Y:S05]  /*8040*/  BSYNC.RECONVERGENT B2 ;  /* 0x0000000000027941 */ /* 0x000fea0003800200 */
.L_x_60257:
        /* <DEDUP_REMOVED lines=11> */
.L_x_60256:
[----:B------:R-:W-:Y:S05]  /*8100*/  BSYNC.RECONVERGENT B1 ;  /* 0x0000000000017941 */ /* 0x000fea0003800200 */
.L_x_60255:
        /* <DEDUP_REMOVED lines=17> */
.L_x_60266:
        /* <DEDUP_REMOVED lines=13> */
.L_x_60268:
[----:B------:R-:W-:Y:S05]  /*82f0*/  BSYNC.RECONVERGENT B3 ;  /* 0x0000000000037941 */ /* 0x000fea0003800200 */
.L_x_60267:
        /* <DEDUP_REMOVED lines=61> */
.L_x_60265:
[----:B------:R-:W-:Y:S05]  /*86d0*/  BSYNC.RECONVERGENT B2 ;  /* 0x0000000000027941 */ /* 0x000fea0003800200 */
.L_x_60264:
        /* <DEDUP_REMOVED lines=11> */
.L_x_60263:
[----:B------:R-:W-:Y:S05]  /*8790*/  BSYNC.RECONVERGENT B1 ;  /* 0x0000000000017941 */ /* 0x000fea0003800200 */
.L_x_60262:
        /* <DEDUP_REMOVED lines=17> */
.L_x_60273:
        /* <DEDUP_REMOVED lines=13> */
.L_x_60275:
[----:B------:R-:W-:Y:S05]  /*8980*/  BSYNC.RECONVERGENT B3 ;  /* 0x0000000000037941 */ /* 0x000fea0003800200 */
.L_x_60274:
        /* <DEDUP_REMOVED lines=61> */
.L_x_60272:
[----:B------:R-:W-:Y:S05]  /*8d60*/  BSYNC.RECONVERGENT B2 ;  /* 0x0000000000027941 */ /* 0x000fea0003800200 */
.L_x_60271:
[----:B------:R-:W-:Y:S01]  /*8d70*/  I2FP.F32.U32 R5, R154 ;  /* 0x0000009a00057245 */ /* 0x000fe20000201000 */
[----:B------:R-:W-:Y:S02]  /*8d80*/  HFMA2 R154, -RZ, RZ, 0.1171875, 0 ;  /* 0x2f800000ff9a7431 */ /* 0x000fe400000001ff */
        /* <DEDUP_REMOVED lines=9> */
.L_x_60270:
[----:B------:R-:W-:Y:S05]  /*8e20*/  BSYNC.RECONVERGENT B1 ;  /* 0x0000000000017941 */ /* 0x000fea0003800200 */
.L_x_60269:
        /* <DEDUP_REMOVED lines=17> */
.L_x_60280:
        /* <DEDUP_REMOVED lines=13> */
.L_x_60282:
[----:B------:R-:W-:Y:S05]  /*9010*/  BSYNC.RECONVERGENT B3 ;  /* 0x0000000000037941 */ /* 0x000fea0003800200 */
.L_x_60281:
        /* <DEDUP_REMOVED lines=61> */
.L_x_60279:
[----:B------:R-:W-:Y:S05]  /*93f0*/  BSYNC.RECONVERGENT B2 ;  /* 0x0000000000027941 */ /* 0x000fea0003800200 */
.L_x_60278:
        /* <DEDUP_REMOVED lines=11> */
.L_x_60277:
[----:B------:R-:W-:Y:S05]  /*94b0*/  BSYNC.RECONVERGENT B1 ;  /* 0x0000000000017941 */ /* 0x000fea0003800200 */
.L_x_60276:
        /* <DEDUP_REMOVED lines=17> */
.L_x_60287:
        /* <DEDUP_REMOVED lines=13> */
.L_x_60289:
[----:B------:R-:W-:Y:S05]  /*96a0*/  BSYNC.RECONVERGENT B3 ;  /* 0x0000000000037941 */ /* 0x000fea0003800200 */
.L_x_60288:
        /* <DEDUP_REMOVED lines=61> */
.L_x_60286:
[----:B------:R-:W-:Y:S05]  /*9a80*/  BSYNC.RECONVERGENT B2 ;  /* 0x0000000000027941 */ /* 0x000fea0003800200 */
.L_x_60285:
        /* <DEDUP_REMOVED lines=11> */
.L_x_60284:
[----:B------:R-:W-:Y:S05]  /*9b40*/  BSYNC.RECONVERGENT B1 ;  /* 0x0000000000017941 */ /* 0x000fea0003800200 */
.L_x_60283:
        /* <DEDUP_REMOVED lines=17> */
.L_x_60294:
        /* <DEDUP_REMOVED lines=13> */
.L_x_60296:
[----:B------:R-:W-:Y:S05]  /*9d30*/  BSYNC.RECONVERGENT B3 ;  /* 0x0000000000037941 */ /* 0x000fea0003800200 */
.L_x_60295:
        /* <DEDUP_REMOVED lines=61> */
.L_x_60293:
[----:B------:R-:W-:Y:S05]  /*a110*/  BSYNC.RECONVERGENT B2 ;  /* 0x0000000000027941 */ /* 0x000fea0003800200 */
.L_x_60292:
        /* <DEDUP_REMOVED lines=11> */
.L_x_60291:
[----:B------:R-:W-:Y:S05]  /*a1d0*/  BSYNC.RECONVERGENT B1 ;  /* 0x0000000000017941 */ /* 0x000fea0003800200 */
.L_x_60290:
        /* <DEDUP_REMOVED lines=17> */
.L_x_60301:
        /* <DEDUP_REMOVED lines=13> */
.L_x_60303:
[----:B------:R-:W-:Y:S05]  /*a3c0*/  BSYNC.RECONVERGENT B3 ;  /* 0x0000000000037941 */ /* 0x000fea0003800200 */
.L_x_60302:
        /* <DEDUP_REMOVED lines=61> */
.L_x_60300:
[----:B------:R-:W-:Y:S05]  /*a7a0*/  BSYNC.RECONVERGENT B2 ;  /* 0x0000000000027941 */ /* 0x000fea0003800200 */
.L_x_60299:
        /* <DEDUP_REMOVED lines=11> */
.L_x_60298:
[----:B------:R-:W-:Y:S05]  /*a860*/  BSYNC.RECONVERGENT B1 ;  /* 0x0000000000017941 */ /* 0x000fea0003800200 */
.L_x_60297:
        /* <DEDUP_REMOVED lines=16> */
.L_x_60307:
        /* <DEDUP_REMOVED lines=13> */
.L_x_60309:
[----:B------:R-:W-:Y:S05]  /*aa40*/  BSYNC.RECONVERGENT B2 ;  /* 0x0000000000027941 */ /* 0x000fea0003800200 */
.L_x_60308:
        /* <DEDUP_REMOVED lines=61> */
.L_x_60306:
[----:B------:R-:W-:Y:S05]  /*ae20*/  BSYNC.RECONVERGENT B1 ;  /* 0x0000000000017941 */ /* 0x000fea0003800200 */
.L_x_60305:
        /* <DEDUP_REMOVED lines=12> */
.L_x_60254:
[----:B------:R-:W-:Y:S01]  /*aef0*/  BSSY.RECONVERGENT B1, `(.L_x_60310) ;  /* 0x000006b000017945 */ /* 0x000fe20003800200 */
[----:B--2---:R-:W-:Y:S01]  /*af00*/  IMAD.MOV.U32 R162, RZ, RZ, R154 ;  /* 0x000000ffffa27224 */ /* 0x004fe200078e009a */
[----:B------:R-:W-:Y:S01]  /*af10*/  MOV R155, R5 ;  /* 0x00000005009b7202 */ /* 0x000fe20000000f00 */
[----:B01----:R-:W-:Y:S01]  /*af20*/  IMAD.MOV.U32 R152, RZ, RZ, RZ ;  /* 0x000000ffff987224 */ /* 0x003fe200078e00ff */
        /* <DEDUP_REMOVED lines=17> */
.L_x_60314:
        /* <DEDUP_REMOVED lines=13> */
.L_x_60316:
[----:B------:R-:W-:Y:S05]  /*b110*/  BSYNC.RECONVERGENT B3 ;  /* 0x0000000000037941 */ /* 0x000fea0003800200 */
.L_x_60315:
        /* <DEDUP_REMOVED lines=60> */
.L_x_60313:
[----:B------:R-:W-:Y:S05]  /*b4e0*/  BSYNC.RECONVERGENT B2 ;  /* 0x0000000000027941 */ /* 0x000fea0003800200 */
.L_x_60312:
        /* <DEDUP_REMOVED lines=11> */
.L_x_60311:
[----:B------:R-:W-:Y:S05]  /*b5a0*/  BSYNC.RECONVERGENT B1 ;  /* 0x0000000000017941 */ /* 0x000fea0003800200 */
.L_x_60310:
        /* <DEDUP_REMOVED lines=17> */
.L_x_60321:
        /* <DEDUP_REMOVED lines=13> */
.L_x_60323:
[----:B------:R-:W-:Y:S05]  /*b790*/  BSYNC.RECONVERGENT B3 ;  /* 0x0000000000037941 */ /* 0x000fea0003800200 */
.L_x_60322:
        /* <DEDUP_REMOVED lines=61> */
.L_x_60320:
[----:B------:R-:W-:Y:S05]  /*bb70*/  BSYNC.RECONVERGENT B2 ;  /* 0x0000000000027941 */ /* 0x000fea0003800200 */
.L_x_60319:
        /* <DEDUP_REMOVED lines=11> */
.L_x_60318:
[----:B------:R-:W-:Y:S05]  /*bc30*/  BSYNC.RECONVERGENT B1 ;  /* 0x0000000000017941 */ /* 0x000fea0003800200 */
.L_x_60317:
        /* <DEDUP_REMOVED lines=17> */
.L_x_60328:
        /* <DEDUP_REMOVED lines=13> */
.L_x_60330:
[----:B------:R-:W-:Y:S05]  /*be20*/  BSYNC.RECONVERGENT B3 ;  /* 0x0000000000037941 */ /* 0x000fea0003800200 */
.L_x_60329:
        /* <DEDUP_REMOVED lines=61> */
.L_x_60327:
[----:B------:R-:W-:Y:S05]  /*c200*/  BSYNC.RECONVERGENT B2 ;  /* 0x0000000000027941 */ /* 0x000fea0003800200 */
.L_x_60326:
        /* <DEDUP_REMOVED lines=11> */
.L_x_60325:
[----:B------:R-:W-:Y:S05]  /*c2c0*/  BSYNC.RECONVERGENT B1 ;  /* 0x0000000000017941 */ /* 0x000fea0003800200 */
.L_x_60324:
        /* <DEDUP_REMOVED lines=17> */
.L_x_60335:
        /* <DEDUP_REMOVED lines=13> */
.L_x_60337:
[----:B------:R-:W-:Y:S05]  /*c4b0*/  BSYNC.RECONVERGENT B3 ;  /* 0x0000000000037941 */ /* 0x000fea0003800200 */
.L_x_60336:
        /* <DEDUP_REMOVED lines=61> */
.L_x_60334:
[----:B------:R-:W-:Y:S05]  /*c890*/  BSYNC.RECONVERGENT B2 ;  /* 0x0000000000027941 */ /* 0x000fea0003800200 */
.L_x_60333:
        /* <DEDUP_REMOVED lines=11> */
.L_x_60332:
[----:B------:R-:W-:Y:S05]  /*c950*/  BSYNC.RECONVERGENT B1 ;  /* 0x0000000000017941 */ /* 0x000fea0003800200 */
.L_x_60331:
        /* <DEDUP_REMOVED lines=17> */
.L_x_60342:
        /* <DEDUP_REMOVED lines=13> */
.L_x_60344:
[----:B------:R-:W-:Y:S05]  /*cb40*/  BSYNC.RECONVERGENT B3 ;  /* 0x0000000000037941 */ /* 0x000fea0003800200 */
.L_x_60343:
        /* <DEDUP_REMOVED lines=61> */
.L_x_60341:
[----:B------:R-:W-:Y:S05]  /*cf20*/  BSYNC.RECONVERGENT B2 ;  /* 0x0000000000027941 */ /* 0x000fea0003800200 */
.L_x_60340:
        /* <DEDUP_REMOVED lines=11> */
.L_x_60339:
[----:B------:R-:W-:Y:S05]  /*cfe0*/  BSYNC.RECONVERGENT B1 ;  /* 0x0000000000017941 */ /* 0x000fea0003800200 */
.L_x_60338:
        /* <DEDUP_REMOVED lines=17> */
.L_x_60349:
        /* <DEDUP_REMOVED lines=13> */
.L_x_60351:
[----:B------:R-:W-:Y:S05]  /*d1d0*/  BSYNC.RECONVERGENT B3 ;  /* 0x0000000000037941 */ /* 0x000fea0003800200 */
.L_x_60350:
        /* <DEDUP_REMOVED lines=61> */
.L_x_60348:
[----:B------:R-:W-:Y:S05]  /*d5b0*/  BSYNC.RECONVERGENT B2 ;  /* 0x0000000000027941 */ /* 0x000fea0003800200 */
.L_x_60347:
        /* <DEDUP_REMOVED lines=11> */
.L_x_60346:
[----:B------:R-:W-:Y:S05]  /*d670*/  BSYNC.RECONVERGENT B1 ;  /* 0x0000000000017941 */ /* 0x000fea0003800200 */
.L_x_60345:
        /* <DEDUP_REMOVED lines=17> */
.L_x_60356:
        /* <DEDUP_REMOVED lines=13> */
.L_x_60358:
[----:B------:R-:W-:Y:S05]  /*d860*/  BSYNC.RECONVERGENT B3 ;  /* 0x0000000000037941 */ /* 0x000fea0003800200 */
.L_x_60357:
        /* <DEDUP_REMOVED lines=61> */
.L_x_60355:
[----:B------:R-:W-:Y:S05]  /*dc40*/  BSYNC.RECONVERGENT B2 ;  /* 0x0000000000027941 */ /* 0x000fea0003800200 */
.L_x_60354:
        /* <DEDUP_REMOVED lines=11> */
.L_x_60353:
[----:B------:R-:W-:Y:S05]  /*dd00*/  BSYNC.RECONVERGENT B1 ;  /* 0x0000000000017941 */ /* 0x000fea0003800200 */
.L_x_60352:
        /* <DEDUP_REMOVED lines=16> */
.L_x_60361:
        /* <DEDUP_REMOVED lines=13> */
.L_x_60363:
[----:B------:R-:W-:Y:S05]  /*dee0*/  BSYNC.RECONVERGENT B2 ;  /* 0x0000000000027941 */ /* 0x000fea0003800200 */
.L_x_60362:
        /* <DEDUP_REMOVED lines=61> */
.L_x_60360:
[----:B------:R-:W-:Y:S05]  /*e2c0*/  BSYNC.RECONVERGENT B1 ;  /* 0x0000000000017941 */ /* 0x000fea0003800200 */
.L_x_60359:
        /* <DEDUP_REMOVED lines=11> */
.L_x_60304:
[----:B------:R-:W-:Y:S05]  /*e380*/  BSYNC.RECONVERGENT B0 ;  /* 0x0000000000007941 */ /* 0x000fea0003800200 */
.L_x_60253:
[C---:B------:R-:W-:Y:S01]  /*e390*/  IADD3 R161, PT, PT, R243.reuse, 0x20, RZ ;  /* 0x00000020f3a17810 */ /* 0x040fe20007ffe0ff */
[----:B------:R-:W0:Y:S01]  /*e3a0*/  @P1 LDC.64 R164, c[0x0][0x390] ;  /* 0x0000e400ffa41b82 */ /* 0x000e220000000a00 */
[----:B------:R-:W-:Y:S01]  /*e3b0*/  @P0 IADD3 R169, PT, PT, R243, 0x40, RZ ;  /* 0x00000040f3a90810 */ /* 0x000fe20007ffe0ff */
[----:B------:R-:W-:Y:S01]  /*e3c0*/  @P1 VIADD R163, R244, 0x40 ;  /* 0x00000040f4a31836 */ /* 0x000fe20000000000 */
[----:B------:R-:W-:Y:S01]  /*e3d0*/  BSSY.RECONVERGENT B0, `(.L_x_60364) ;  /* 0x000001d000007945 */ /* 0x000fe20003800200 */
[----:B------:R-:W-:-:S04]  /*e3e0*/  IMAD.WIDE.U32 R160, R161, 0x20, R236 ;  /* 0x00000020a1a07825 */ /* 0x000fc800078e00ec */
[----:B------:R-:W1:Y:S01]  /*e3f0*/  @P0 LDC.64 R166, c[0x0][0x3a0] ;  /* 0x0000e800ffa60b82 */ /* 0x000e620000000a00 */
[----:B------:R2:W-:Y:S04]  /*e400*/  STG.E.128 desc[UR6][R160.64], R152 ;  /* 0x00000098a0007986 */ /* 0x0005e8000c101d06 */
        /* <DEDUP_REMOVED lines=21> */
[----:B------:R-:W-:Y:S02]  /*e560*/  LOP3.LUT R170, R160, 0xff, R9, 0xf8, !PT ;  /* 0x000000ffa0aa7812 */ /* 0x000fe400078ef809 */
[----:B------:R-:W-:Y:S01]  /*e570*/  LOP3.LUT R171, R163, R171, RZ, 0xfc, !PT ;  /* 0x000000aba3ab7212 */ /* 0x000fe200078efcff */
[----:B0-----:R-:W-:-:S05]  /*e580*/  IMAD.WIDE.U32 R160, R161, 0x8, R172 ;  /* 0x00000008a1a07825 */ /* 0x001fca00078e00ac */
[----:B------:R0:W-:Y:S02]  /*e590*/  STG.E.64 desc[UR6][R160.64], R170 ;  /* 0x000000aaa0007986 */ /* 0x0001e4000c101b06 */
.L_x_60365:
[----:B------:R-:W-:Y:S05]  /*e5a0*/  BSYNC.RECONVERGENT B0 ;  /* 0x0000000000007941 */ /* 0x000fea0003800200 */
.L_x_60364:
[----:B-----5:R1:W5:Y:S04]  /*e5b0*/  @P1 LDG.E.128 R132, desc[UR6][R164.64] ;  /* 0x00000006a4841981 */ /* 0x020368000c1e1d00 */
[----:B------:R1:W5:Y:S04]  /*e5c0*/  @P0 LDG.E.128 R136, desc[UR6][R166.64] ;  /* 0x00000006a6880981 */ /* 0x000368000c1e1d00 */
[----:B------:R1:W5:Y:S01]  /*e5d0*/  @P0 LDG.E.128 R140, desc[UR6][R166.64+0x10] ;  /* 0x00001006a68c0981 */ /* 0x000362000c1e1d00 */
[----:B------:R-:W-:Y:S04]  /*e5e0*/  BSSY.RECONVERGENT B0, `(.L_x_60366) ;  /* 0x0000696000007945 */ /* 0x000fe80003800200 */
[----:B------:R-:W-:Y:S05]  /*e5f0*/  @!P0 BRA `(.L_x_60367) ;  /* 0x00000034002c8947 */ /* 0x000fea0003800000 */
[----:B------:R-:W-:Y:S01]  /*e600*/  ISETP.GT.AND P2, PT, R234, RZ, PT ;  /* 0x000000ffea00720c */ /* 0x000fe20003f44270 */
[----:B------:R-:W-:Y:S01]  /*e610*/  BSSY.RECONVERGENT B1, `(.L_x_60368) ;  /* 0x000006b000017945 */ /* 0x000fe20003800200 */
[----:B0-----:R-:W-:Y:S01]  /*e620*/  IMAD.MOV.U32 R170, RZ, RZ, R162 ;  /* 0x000000ffffaa7224 */ /* 0x001fe200078e00a2 */
        /* <DEDUP_REMOVED lines=19> */
.L_x_60372:
        /* <DEDUP_REMOVED lines=13> */
.L_x_60374:
[----:B------:R-:W-:Y:S05]  /*e830*/  BSYNC.RECONVERGENT B3 ;  /* 0x0000000000037941 */ /* 0x000fea0003800200 */
.L_x_60373:
[----:B------:R-:W-:Y:S01]  /*e840*/  IMAD.WIDE.U32 R160, R2, -0x326172a9, RZ ;  /* 0xcd9e8d5702a07825 */ /* 0x000fe200078e00ff */
[----:B-1----:R-:W-:Y:S01]  /*e850*/  LOP3.LUT R166, R8, UR5, R5, 0x96, !PT ;  /* 0x0000000508a67c12 */ /* 0x002fe2000f8e9605 */
        /* <DEDUP_REMOVED lines=58> */
.L_x_60371:
[----:B------:R-:W-:Y:S05]  /*ec00*/  BSYNC.RECONVERGENT B2 ;  /* 0x0000000000027941 */ /* 0x000fea0003800200 */
.L_x_60370:
        /* <DEDUP_REMOVED lines=11> */
.L_x_60369:
[----:B------:R-:W-:Y:S05]  /*ecc0*/  BSYNC.RECONVERGENT B1 ;  /* 0x0000000000017941 */ /* 0x000fea0003800200 */
.L_x_60368:
        /* <DEDUP_REMOVED lines=17> */
.L_x_60379:
        /* <DEDUP_REMOVED lines=13> */
.L_x_60381:
[----:B------:R-:W-:Y:S05]  /*eeb0*/  BSYNC.RECONVERGENT B3 ;  /* 0x0000000000037941 */ /* 0x000fea0003800200 */
.L_x_60380:
        /* <DEDUP_REMOVED lines=61> */
.L_x_60378:
[----:B------:R-:W-:Y:S05]  /*f290*/  BSYNC.RECONVERGENT B2 ;  /* 0x0000000000027941 */ /* 0x000fea0003800200 */
.L_x_60377:
[----:B------:R-:W-:Y:S01]  /*f2a0*/  I2FP.F32.U32 R11, R11 ;  /* 0x0000000b000b7245 */ /* 0x000fe20000201000 */
[----:B------:R-:W-:Y:S02]  /*f2b0*/  HADD2.F32 R161, -RZ, R132.H1_H1 ;  /* 0x30000084ffa17230 */ /* 0x000fe40000004100 */
        /* <DEDUP_REMOVED lines=9> */
.L_x_60376:
[----:B------:R-:W-:Y:S05]  /*f350*/  BSYNC.RECONVERGENT B1 ;  /* 0x0000000000017941 */ /* 0x000fea0003800200 */
.L_x_60375:
[----:B------:R-:W-:Y:S01]  /*f360*/  BSSY.RECONVERGENT B1, `(.L_x_60382) ;  /* 0x0000068000017945 */ /* 0x000fe20003800200 */
[----:B-1----:R-:W-:Y:S01]  /*f370*/  MOV R164, R5 ;  /* 0x0000000500a47202 */ /* 0x002fe20000000f00 */
        /* <DEDUP_REMOVED lines=15> */
.L_x_60386:
        /* <DEDUP_REMOVED lines=13> */
.L_x_60388:
[----:B------:R-:W-:Y:S05]  /*f540*/  BSYNC.RECONVERGENT B3 ;  /* 0x0000000000037941 */ /* 0x000fea0003800200 */
.L_x_60387:
        /* <DEDUP_REMOVED lines=61> */
.L_x_60385:
[----:B------:R-:W-:Y:S05]  /*f920*/  BSYNC.RECONVERGENT B2 ;  /* 0x0000000000027941 */ /* 0x000fea0003800200 */
.L_x_60384:
        /* <DEDUP_REMOVED lines=11> */
.L_x_60383:
[----:B------:R-:W-:Y:S05]  /*f9e0*/  BSYNC.RECONVERGENT B1 ;  /* 0x0000000000017941 */ /* 0x000fea0003800200 */
.L_x_60382:
        /* <DEDUP_REMOVED lines=17> */
.L_x_60393:
        /* <DEDUP_REMOVED lines=13> */
.L_x_60395:
[----:B------:R-:W-:Y:S05]  /*fbd0*/  BSYNC.RECONVERGENT B3 ;  /* 0x0000000000037941 */ /* 0x000fea0003800200 */
.L_x_60394:
        /* <DEDUP_REMOVED lines=61> */
.L_x_60392:
[----:B------:R-:W-:Y:S05]  /*ffb0*/  BSYNC.RECONVERGENT B2 ;  /* 0x0000000000027941 */ /* 0x000fea0003800200 */
.L_x_60391:
        /* <DEDUP_REMOVED lines=11> */
.L_x_60390:
[----:B------:R-:W-:Y:S05]  /*10070*/  BSYNC.RECONVERGENT B1 ;  /* 0x0000000000017941 */ /* 0x000fea0003800200 */
.L_x_60389:
        /* <DEDUP_REMOVED lines=17> */
.L_x_60400:
        /* <DEDUP_REMOVED lines=13> */
.L_x_60402:
[----:B------:R-:W-:Y:S05]  /*10260*/  BSYNC.RECONVERGENT B3 ;  /* 0x0000000000037941 */ /* 0x000fea0003800200 */
.L_x_60401:
        /* <DEDUP_REMOVED lines=61> */
.L_x_60399:
[----:B------:R-:W-:Y:S05]  /*10640*/  BSYNC.RECONVERGENT B2 ;  /* 0x0000000000027941 */ /* 0x000fea0003800200 */
.L_x_60398:
        /* <DEDUP_REMOVED lines=11> */
.L_x_60397:
[----:B------:R-:W-:Y:S05]  /*10700*/  BSYNC.RECONVERGENT B1 ;  /* 0x0000000000017941 */ /* 0x000fea0003800200 */
.L_x_60396:
        /* <DEDUP_REMOVED lines=17> */
.L_x_60407:
        /* <DEDUP_REMOVED lines=13> */
.L_x_60409:
[----:B------:R-:W-:Y:S05]  /*108f0*/  BSYNC.RECONVERGENT B3 ;  /* 0x0000000000037941 */ /* 0x000fea0003800200 */
.L_x_60408:
        /* <DEDUP_REMOVED lines=61> */
.L_x_60406:
[----:B------:R-:W-:Y:S05]  /*10cd0*/  BSYNC.RECONVERGENT B2 ;  /* 0x0000000000027941 */ /* 0x000fea0003800200 */
.L_x_60405:
        /* <DEDUP_REMOVED lines=11> */
.L_x_60404:
[----:B------:R-:W-:Y:S05]  /*10d90*/  BSYNC.RECONVERGENT B1 ;  /* 0x0000000000017941 */ /* 0x000fea0003800200 */
.L_x_60403:
        /* <DEDUP_REMOVED lines=17> */
.L_x_60414:
        /* <DEDUP_REMOVED lines=13> */
.L_x_60416:
[----:B------:R-:W-:Y:S05]  /*10f80*/  BSYNC.RECONVERGENT B3 ;  /* 0x0000000000037941 */ /* 0x000fea0003800200 */
.L_x_60415:
        /* <DEDUP_REMOVED lines=61> */
.L_x_60413:
[----:B------:R-:W-:Y:S05]  /*11360*/  BSYNC.RECONVERGENT B2 ;  /* 0x0000000000027941 */ /* 0x000fea0003800200 */
.L_x_60412:
        /* <DEDUP_REMOVED lines=11> */
.L_x_60411:
[----:B------:R-:W-:Y:S05]  /*11420*/  BSYNC.RECONVERGENT B1 ;  /* 0x0000000000017941 */ /* 0x000fea0003800200 */
.L_x_60410:
        /* <DEDUP_REMOVED lines=16> */
.L_x_60420:
        /* <DEDUP_REMOVED lines=13> */
.L_x_60422:
[----:B------:R-:W-:Y:S05]  /*11600*/  BSYNC.RECONVERGENT B2 ;  /* 0x0000000000027941 */ /* 0x000fea0003800200 */
.L_x_60421:
        /* <DEDUP_REMOVED lines=61> */
.L_x_60419:
[----:B------:R-:W-:Y:S05]  /*119e0*/  BSYNC.RECONVERGENT B1 ;  /* 0x0000000000017941 */ /* 0x000fea0003800200 */
.L_x_60418:
        /* <DEDUP_REMOVED lines=12> */
.L_x_60367:
        /* <DEDUP_REMOVED lines=21> */
.L_x_60427:
        /* <DEDUP_REMOVED lines=13> */
.L_x_60429:
[----:B------:R-:W-:Y:S05]  /*11cd0*/  BSYNC.RECONVERGENT B3 ;  /* 0x0000000000037941 */ /* 0x000fea0003800200 */
.L_x_60428:
        /* <DEDUP_REMOVED lines=60> */
.L_x_60426:
[----:B------:R-:W-:Y:S05]  /*120a0*/  BSYNC.RECONVERGENT B2 ;  /* 0x0000000000027941 */ /* 0x000fea0003800200 */
.L_x_60425:
        /* <DEDUP_REMOVED lines=11> */
.L_x_60424:
[----:B------:R-:W-:Y:S05]  /*12160*/  BSYNC.RECONVERGENT B1 ;  /* 0x0000000000017941 */ /* 0x000fea0003800200 */
.L_x_60423:
        /* <DEDUP_REMOVED lines=17> */
.L_x_60434:
        /* <DEDUP_REMOVED lines=13> */
.L_x_60436:
[----:B------:R-:W-:Y:S05]  /*12350*/  BSYNC.RECONVERGENT B3 ;  /* 0x0000000000037941 */ /* 0x000fea0003800200 */
.L_x_60435:
        /* <DEDUP_REMOVED lines=61> */
.L_x_60433:
[----:B------:R-:W-:Y:S05]  /*12730*/  BSYNC.RECONVERGENT B2 ;  /* 0x0000000000027941 */ /* 0x000fea0003800200 */
.L_x_60432:
        /* <DEDUP_REMOVED lines=11> */
.L_x_60431:
[----:B------:R-:W-:Y:S05]  /*127f0*/  BSYNC.RECONVERGENT B1 ;  /* 0x0000000000017941 */ /* 0x000fea0003800200 */
.L_x_60430:
[----:B------:R-:W-:Y:S01]  /*12800*/  BSSY.RECONVERGENT B1, `(.L_x_60437) ;  /* 0x0000068000017945 */ /* 0x000fe20003800200 */
[----:B-1----:R-:W-:Y:S01]  /*12810*/  IMAD.MOV.U32 R164, RZ, RZ, R5 ;  /* 0x000000ffffa47224 */ /* 0x002fe200078e0005 */
        /* <DEDUP_REMOVED lines=15> */
.L_x_60441:
        /* <DEDUP_REMOVED lines=13> */
.L_x_60443:
[----:B------:R-:W-:Y:S05]  /*129e0*/  BSYNC.RECONVERGENT B3 ;  /* 0x0000000000037941 */ /* 0x000fea0003800200 */
.L_x_60442:
        /* <DEDUP_REMOVED lines=61> */
.L_x_60440:
[----:B------:R-:W-:Y:S05]  /*12dc0*/  BSYNC.RECONVERGENT B2 ;  /* 0x0000000000027941 */ /* 0x000fea0003800200 */
.L_x_60439:
        /* <DEDUP_REMOVED lines=11> */
.L_x_60438:
[----:B------:R-:W-:Y:S05]  /*12e80*/  BSYNC.RECONVERGENT B1 ;  /* 0x0000000000017941 */ /* 0x000fea0003800200 */
.L_x_60437:
        /* <DEDUP_REMOVED lines=17> */
.L_x_60448:
        /* <DEDUP_REMOVED lines=13> */
.L_x_60450:
[----:B------:R-:W-:Y:S05]  /*13070*/  BSYNC.RECONVERGENT B3 ;  /* 0x0000000000037941 */ /* 0x000fea0003800200 */
.L_x_60449:
        /* <DEDUP_REMOVED lines=61> */
.L_x_60447:
[----:B------:R-:W-:Y:S05]  /*13450*/  BSYNC.RECONVERGENT B2 ;  /* 0x0000000000027941 */ /* 0x000fea0003800200 */
.L_x_60446:
        /* <DEDUP_REMOVED lines=11> */
.L_x_60445:
[----:B------:R-:W-:Y:S05]  /*13510*/  BSYNC.RECONVERGENT B1 ;  /* 0x0000000000017941 */ /* 0x000fea0003800200 */
.L_x_60444:
        /* <DEDUP_REMOVED lines=17> */
.L_x_60455:
        /* <DEDUP_REMOVED lines=13> */
.L_x_60457:
[----:B------:R-:W-:Y:S05]  /*13700*/  BSYNC.RECONVERGENT B3 ;  /* 0x0000000000037941 */ /* 0x000fea0003800200 */
.L_x_60456:
        /* <DEDUP_REMOVED lines=61> */
.L_x_60454:
[----:B------:R-:W-:Y:S05]  /*13ae0*/  BSYNC.RECONVERGENT B2 ;  /* 0x0000000000027941 */ /* 0x000fea0003800200 */
.L_x_60453:
        /* <DEDUP_REMOVED lines=11> */
.L_x_60452:
[----:B------:R-:W-:Y:S05]  /*13ba0*/  BSYNC.RECONVERGENT B1 ;  /* 0x0000000000017941 */ /* 0x000fea0003800200 */
.L_x_60451:
        /* <DEDUP_REMOVED lines=17> */
.L_x_60462:
        /* <DEDUP_REMOVED lines=13> */
.L_x_60464:
[----:B------:R-:W-:Y:S05]  /*13d90*/  BSYNC.RECONVERGENT B3 ;  /* 0x0000000000037941 */ /* 0x000fea0003800200 */
.L_x_60463:
        /* <DEDUP_REMOVED lines=61> */
.L_x_60461:
[----:B------:R-:W-:Y:S05]  /*14170*/  BSYNC.RECONVERGENT B2 ;  /* 0x0000000000027941 */ /* 0x000fea0003800200 */
.L_x_60460:
        /* <DEDUP_REMOVED lines=11> */
.L_x_60459:
[----:B------:R-:W-:Y:S05]  /*14230*/  BSYNC.RECONVERGENT B1 ;  /* 0x0000000000017941 */ /* 0x000fea0003800200 */
.L_x_60458:
        /* <DEDUP_REMOVED lines=17> */
.L_x_60469:
        /* <DEDUP_REMOVED lines=13> */
.L_x_60471:
[----:B------:R-:W-:Y:S05]  /*14420*/  BSYNC.RECONVERGENT B3 ;  /* 0x0000000000037941 */ /* 0x000fea0003800200 */
.L_x_60470:
        /* <DEDUP_REMOVED lines=61> */
.L_x_60468:
[----:B------:R-:W-:Y:S05]  /*14800*/  BSYNC.RECONVERGENT B2 ;  /* 0x0000000000027941 */ /* 0x000fea0003800200 */
.L_x_60467:
        /* <DEDUP_REMOVED lines=11> */
.L_x_60466:
[----:B------:R-:W-:Y:S05]  /*148c0*/  BSYNC.RECONVERGENT B1 ;  /* 0x0000000000017941 */ /* 0x000fea0003800200 */
.L_x_60465:
        /* <DEDUP_REMOVED lines=16> */
.L_x_60474:
        /* <DEDUP_REMOVED lines=13> */
.L_x_60476:
[----:B------:R-:W-:Y:S05]  /*14aa0*/  BSYNC.RECONVERGENT B2 ;  /* 0x0000000000027941 */ /* 0x000fea0003800200 */
.L_x_60475:
        /* <DEDUP_REMOVED lines=61> */
.L_x_60473:
[----:B------:R-:W-:Y:S05]  /*14e80*/  BSYNC.RECONVERGENT B1 ;  /* 0x0000000000017941 */ /* 0x000fea0003800200 */
.L_x_60472:
        /* <DEDUP_REMOVED lines=11> */
.L_x_60417:
[----:B------:R-:W-:Y:S05]  /*14f40*/  BSYNC.RECONVERGENT B0 ;  /* 0x0000000000007941 */ /* 0x000fea0003800200 */
.L_x_60366:
[C---:B------:R-:W-:Y:S01]  /*14f50*/  VIADD R175, R243.reuse, 0x40 ;  /* 0x00000040f3af7836 */ /* 0x040fe20000000000 */
        /* <DEDUP_REMOVED lines=32> */
.L_x_60478:
[----:B------:R-:W-:Y:S05]  /*15160*/  BSYNC.RECONVERGENT B0 ;  /* 0x0000000000007941 */ /* 0x000fea0003800200 */
.L_x_60477:
[----:B-----5:R1:W5:Y:S04]  /*15170*/  @P1 LDG.E.128 R132, desc[UR6][R168.64] ;  /* 0x00000006a8841981 */ /* 0x020368000c1e1d00 */
[----:B------:R1:W5:Y:S04]  /*15180*/  @P0 LDG.E.128 R136, desc[UR6][R172.64] ;  /* 0x00000006ac880981 */ /* 0x000368000c1e1d00 */
[----:B------:R1:W5:Y:S01]  /*15190*/  @P0 LDG.E.128 R140, desc[UR6][R172.64+0x10] ;  /* 0x00001006ac8c0981 */ /* 0x000362000c1e1d00 */
[----:B------:R-:W-:Y:S04]  /*151a0*/  BSSY.RECONVERGENT B0, `(.L_x_60479) ;  /* 0x0000696000007945 */ /* 0x000fe80003800200 */
[----:B------:R-:W-:Y:S05]  /*151b0*/  @!P0 BRA `(.L_x_60480) ;  /* 0x00000034002c8947 */ /* 0x000fea0003800000 */
[----:B------:R-:W-:Y:S01]  /*151c0*/  ISETP.GT.AND P2, PT, R234, RZ, PT ;  /* 0x000000ffea00720c */ /* 0x000fe20003f44270 */
[----:B------:R-:W-:Y:S01]  /*151d0*/  BSSY.RECONVERGENT B1, `(.L_x_60481) ;  /* 0x000006b000017945 */ /* 0x000fe20003800200 */
[----:B0-----:R-:W-:Y:S01]  /*151e0*/  MOV R178, R170 ;  /* 0x000000aa00b27202 */ /* 0x001fe20000000f00 */
[----:B------:R-:W-:Y:S01]  /*151f0*/  IMAD.MOV.U32 R171, RZ, RZ, R5 ;  /* 0x000000ffffab7224 */ /* 0x000fe200078e0005 */
[----:B-1---5:R-:W-:-:S09]  /*15200*/  MOV R168, R136 ;  /* 0x0000008800a87202 */ /* 0x022fd20000000f00 */
        /* <DEDUP_REMOVED lines=17> */
.L_x_60485:
        /* <DEDUP_REMOVED lines=13> */
.L_x_60487:
[----:B------:R-:W-:Y:S05]  /*153f0*/  BSYNC.RECONVERGENT B3 ;  /* 0x0000000000037941 */ /* 0x000fea0003800200 */
.L_x_60486:
        /* <DEDUP_REMOVED lines=60> */
.L_x_60484:
[----:B------:R-:W-:Y:S05]  /*157c0*/  BSYNC.RECONVERGENT B2 ;  /* 0x0000000000027941 */ /* 0x000fea0003800200 */
.L_x_60483:
        /* <DEDUP_REMOVED lines=11> */
.L_x_60482:
[----:B------:R-:W-:Y:S05]  /*15880*/  BSYNC.RECONVERGENT B1 ;  /* 0x0000000000017941 */ /* 0x000fea0003800200 */
.L_x_60481:
        /* <DEDUP_REMOVED lines=17> */
.L_x_60492:
        /* <DEDUP_REMOVED lines=13> */
.L_x_60494:
[----:B------:R-:W-:Y:S05]  /*15a70*/  BSYNC.RECONVERGENT B3 ;  /* 0x0000000000037941 */ /* 0x000fea0003800200 */
.L_x_60493:
        /* <DEDUP_REMOVED lines=61> */
.L_x_60491:
[----:B------:R-:W-:Y:S05]  /*15e50*/  BSYNC.RECONVERGENT B2 ;  /* 0x0000000000027941 */ /* 0x000fea0003800200 */
.L_x_60490:
        /* <DEDUP_REMOVED lines=11> */
.L_x_60489:
[----:B------:R-:W-:Y:S05]  /*15f10*/  BSYNC.RECONVERGENT B1 ;  /* 0x0000000000017941 */ /* 0x000fea0003800200 */
.L_x_60488:
        /* <DEDUP_REMOVED lines=17> */
.L_x_60499:
        /* <DEDUP_REMOVED lines=13> */
.L_x_60501:
[----:B------:R-:W-:Y:S05]  /*16100*/  BSYNC.RECONVERGENT B3 ;  /* 0x0000000000037941 */ /* 0x000fea0003800200 */
.L_x_60500:
        /* <DEDUP_REMOVED lines=61> */
.L_x_60498:
[----:B------:R-:W-:Y:S05]  /*164e0*/  BSYNC.RECONVERGENT B2 ;  /* 0x0000000000027941 */ /* 0x000fea0003800200 */
.L_x_60497:
        /* <DEDUP_REMOVED lines=11> */
.L_x_60496:
[----:B------:R-:W-:Y:S05]  /*165a0*/  BSYNC.RECONVERGENT B1 ;  /* 0x0000000000017941 */ /* 0x000fea0003800200 */
.L_x_60495:
        /* <DEDUP_REMOVED lines=17> */
.L_x_60506:
        /* <DEDUP_REMOVED lines=13> */
.L_x_60508:
[----:B------:R-:W-:Y:S05]  /*16790*/  BSYNC.RECONVERGENT B3 ;  /* 0x0000000000037941 */ /* 0x000fea0003800200 */
.L_x_60507:
        /* <DEDUP_REMOVED lines=61> */
.L_x_60505:
[----:B------:R-:W-:Y:S05]  /*16b70*/  BSYNC.RECONVERGENT B2 ;  /* 0x0000000000027941 */ /* 0x000fea0003800200 */
.L_x_60504:
        /* <DEDUP_REMOVED lines=11> */
.L_x_60503:
[----:B------:R-:W-:Y:S05]  /*16c30*/  BSYNC.RECONVERGENT B1 ;  /* 0x0000000000017941 */ /* 0x000fea0003800200 */
.L_x_60502:
        /* <DEDUP_REMOVED lines=17> */
.L_x_60513:
        /* <DEDUP_REMOVED lines=13> */
.L_x_60515:
[----:B------:R-:W-:Y:S05]  /*16e20*/  BSYNC.RECONVERGENT B3 ;  /* 0x0000000000037941 */ /* 0x000fea0003800200 */
.L_x_60514:
        /* <DEDUP_REMOVED lines=61> */
.L_x_60512:
[----:B------:R-:W-:Y:S05]  /*17200*/  BSYNC.RECONVERGENT B2 ;  /* 0x0000000000027941 */ /* 0x000fea0003800200 */
.L_x_60511:
        /* <DEDUP_REMOVED lines=11> */
.L_x_60510:
[----:B------:R-:W-:Y:S05]  /*172c0*/  BSYNC.RECONVERGENT B1 ;  /* 0x0000000000017941 */ /* 0x000fea0003800200 */
.L_x_60509:
        /* <DEDUP_REMOVED lines=17> */
.L_x_60520:
        /* <DEDUP_REMOVED lines=13> */
.L_x_60522:
[----:B------:R-:W-:Y:S05]  /*174b0*/  BSYNC.RECONVERGENT B3 ;  /* 0x0000000000037941 */ /* 0x000fea0003800200 */
.L_x_60521:
        /* <DEDUP_REMOVED lines=61> */
.L_x_60519:
[----:B------:R-:W-:Y:S05]  /*17890*/  BSYNC.RECONVERGENT B2 ;  /* 0x0000000000027941 */ /* 0x000fea0003800200 */
.L_x_60518:
        /* <DEDUP_REMOVED lines=11> */
.L_x_60517:
[----:B------:R-:W-:Y:S05]  /*17950*/  BSYNC.RECONVERGENT B1 ;  /* 0x0000000000017941 */ /* 0x000fea0003800200 */
.L_x_60516:
        /* <DEDUP_REMOVED lines=17> */
.L_x_60527:
        /* <DEDUP_REMOVED lines=13> */
.L_x_60529:
[----:B------:R-:W-:Y:S05]  /*17b40*/  BSYNC.RECONVERGENT B3 ;  /* 0x0000000000037941 */ /* 0x000fea0003800200 */
.L_x_60528:
        /* <DEDUP_REMOVED lines=61> */
.L_x_60526:
[----:B------:R-:W-:Y:S05]  /*17f20*/  BSYNC.RECONVERGENT B2 ;  /* 0x0000000000027941 */ /* 0x000fea0003800200 */
.L_x_60525:
        /* <DEDUP_REMOVED lines=11> */
.L_x_60524:
[----:B------:R-:W-:Y:S05]  /*17fe0*/  BSYNC.RECONVERGENT B1 ;  /* 0x0000000000017941 */ /* 0x000fea0003800200 */
.L_x_60523:
        /* <DEDUP_REMOVED lines=16> */
.L_x_60533:
        /* <DEDUP_REMOVED lines=13> */
.L_x_60535:
[----:B------:R-:W-:Y:S05]  /*181c0*/  BSYNC.RECONVERGENT B2 ;  /* 0x0000000000027941 */ /* 0x000fea0003800200 */
.L_x_60534:
        /* <DEDUP_REMOVED lines=61> */
.L_x_60532:
[----:B------:R-:W-:Y:S05]  /*185a0*/  BSYNC.RECONVERGENT B1 ;  /* 0x0000000000017941 */ /* 0x000fea0003800200 */
.L_x_60531:
        /* <DEDUP_REMOVED lines=12> */
.L_x_60480:
[----:B------:R-:W-:Y:S01]  /*18670*/  BSSY.RECONVERGENT B1, `(.L_x_60536) ;  /* 0x000006b000017945 */ /* 0x000fe20003800200 */
[----:B0-----:R-:W-:Y:S01]  /*18680*/  IMAD.MOV.U32 R178, RZ, RZ, R170 ;  /* 0x000000ffffb27224 */ /* 0x001fe200078e00aa */
        /* <DEDUP_REMOVED lines=19> */
.L_x_60540:
        /* <DEDUP_REMOVED lines=13> */
.L_x_60542:
[----:B------:R-:W-:Y:S05]  /*18890*/  BSYNC.RECONVERGENT B3 ;  /* 0x0000000000037941 */ /* 0x000fea0003800200 */
.L_x_60541:
        /* <DEDUP_REMOVED lines=60> */
.L_x_60539:
[----:B------:R-:W-:Y:S05]  /*18c60*/  BSYNC.RECONVERGENT B2 ;  /* 0x0000000000027941 */ /* 0x000fea0003800200 */
.L_x_60538:
        /* <DEDUP_REMOVED lines=11> */
.L_x_60537:
[----:B------:R-:W-:Y:S05]  /*18d20*/  BSYNC.RECONVERGENT B1 ;  /* 0x0000000000017941 */ /* 0x000fea0003800200 */
.L_x_60536:
        /* <DEDUP_REMOVED lines=17> */
.L_x_60547:
        /* <DEDUP_REMOVED lines=13> */
.L_x_60549:
[----:B------:R-:W-:Y:S05]  /*18f10*/  BSYNC.RECONVERGENT B3 ;  /* 0x0000000000037941 */ /* 0x000fea0003800200 */
.L_x_60548:
        /* <DEDUP_REMOVED lines=61> */
.L_x_60546:
[----:B------:R-:W-:Y:S05]  /*192f0*/  BSYNC.RECONVERGENT B2 ;  /* 0x0000000000027941 */ /* 0x000fea0003800200 */
.L_x_60545:
        /* <DEDUP_REMOVED lines=11> */
.L_x_60544:
[----:B------:R-:W-:Y:S05]  /*193b0*/  BSYNC.RECONVERGENT B1 ;  /* 0x0000000000017941 */ /* 0x000fea0003800200 */
.L_x_60543:
        /* <DEDUP_REMOVED lines=17> */
.L_x_60554:
        /* <DEDUP_REMOVED lines=13> */
.L_x_60556:
[----:B------:R-:W-:Y:S05]  /*195a0*/  BSYNC.RECONVERGENT B3 ;  /* 0x0000000000037941 */ /* 0x000fea0003800200 */
.L_x_60555:
        /* <DEDUP_REMOVED lines=61> */
.L_x_60553:
[----:B------:R-:W-:Y:S05]  /*19980*/  BSYNC.RECONVERGENT B2 ;  /* 0x0000000000027941 */ /* 0x000fea0003800200 */
.L_x_60552:
        /* <DEDUP_REMOVED lines=11> */
.L_x_60551:
[----:B------:R-:W-:Y:S05]  /*19a40*/  BSYNC.RECONVERGENT B1 ;  /* 0x0000000000017941 */ /* 0x000fea0003800200 */
.L_x_60550:
        /* <DEDUP_REMOVED lines=17> */
.L_x_60561:
        /* <DEDUP_REMOVED lines=13> */
.L_x_60563:
[----:B------:R-:W-:Y:S05]  /*19c30*/  BSYNC.RECONVERGENT B3 ;  /* 0x0000000000037941 */ /* 0x000fea0003800200 */
.L_x_60562:
        /* <DEDUP_REMOVED lines=61> */
.L_x_60560:
[----:B------:R-:W-:Y:S05]  /*1a010*/  BSYNC.RECONVERGENT B2 ;  /* 0x0000000000027941 */ /* 0x000fea0003800200 */
.L_x_60559:
        /* <DEDUP_REMOVED lines=11> */
.L_x_60558:
[----:B------:R-:W-:Y:S05]  /*1a0d0*/  BSYNC.RECONVERGENT B1 ;  /* 0x0000000000017941 */ /* 0x000fea0003800200 */
.L_x_60557:
        /* <DEDUP_REMOVED lines=17> */
.L_x_60568:
        /* <DEDUP_REMOVED lines=13> */
.L_x_60570:
[----:B------:R-:W-:Y:S05]  /*1a2c0*/  BSYNC.RECONVERGENT B3 ;  /* 0x0000000000037941 */ /* 0x000fea0003800200 */
.L_x_60569:
        /* <DEDUP_REMOVED lines=61> */
.L_x_60567:
[----:B------:R-:W-:Y:S05]  /*1a6a0*/  BSYNC.RECONVERGENT B2 ;  /* 0x0000000000027941 */ /* 0x000fea0003800200 */
.L_x_60566:
        /* <DEDUP_REMOVED lines=11> */
.L_x_60565:
[----:B------:R-:W-:Y:S05]  /*1a760*/  BSYNC.RECONVERGENT B1 ;  /* 0x0000000000017941 */ /* 0x000fea0003800200 */
.L_x_60564:
        /* <DEDUP_REMOVED lines=17> */
.L_x_60575:
        /* <DEDUP_REMOVED lines=13> */
.L_x_60577:
[----:B------:R-:W-:Y:S05]  /*1a950*/  BSYNC.RECONVERGENT B3 ;  /* 0x0000000000037941 */ /* 0x000fea0003800200 */
.L_x_60576:
        /* <DEDUP_REMOVED lines=61> */
.L_x_60574:
[----:B------:R-:W-:Y:S05]  /*1ad30*/  BSYNC.RECONVERGENT B2 ;  /* 0x0000000000027941 */ /* 0x000fea0003800200 */
.L_x_60573:
        /* <DEDUP_REMOVED lines=11> */
.L_x_60572:
[----:B------:R-:W-:Y:S05]  /*1adf0*/  BSYNC.RECONVERGENT B1 ;  /* 0x0000000000017941 */ /* 0x000fea0003800200 */
.L_x_60571:
        /* <DEDUP_REMOVED lines=17> */
.L_x_60582:
        /* <DEDUP_REMOVED lines=13> */
.L_x_60584:
[----:B------:R-:W-:Y:S05]  /*1afe0*/  BSYNC.RECONVERGENT B3 ;  /* 0x0000000000037941 */ /* 0x000fea0003800200 */
.L_x_60583:
        /* <DEDUP_REMOVED lines=61> */
.L_x_60581:
[----:B------:R-:W-:Y:S05]  /*1b3c0*/  BSYNC.RECONVERGENT B2 ;  /* 0x0000000000027941 */ /* 0x000fea0003800200 */
.L_x_60580:
        /* <DEDUP_REMOVED lines=11> */
.L_x_60579:
[----:B------:R-:W-:Y:S05]  /*1b480*/  BSYNC.RECONVERGENT B1 ;  /* 0x0000000000017941 */ /* 0x000fea0003800200 */
.L_x_60578:
        /* <DEDUP_REMOVED lines=16> */
.L_x_60587:
        /* <DEDUP_REMOVED lines=13> */
.L_x_60589:
[----:B------:R-:W-:Y:S05]  /*1b660*/  BSYNC.RECONVERGENT B2 ;  /* 0x0000000000027941 */ /* 0x000fea0003800200 */
.L_x_60588:
        /* <DEDUP_REMOVED lines=61> */
.L_x_60586:
[----:B------:R-:W-:Y:S05]  /*1ba40*/  BSYNC.RECONVERGENT B1 ;  /* 0x0000000000017941 */ /* 0x000fea0003800200 */
.L_x_60585:
        /* <DEDUP_REMOVED lines=11> */
.L_x_60530:
[----:B------:R-:W-:Y:S05]  /*1bb00*/  BSYNC.RECONVERGENT B0 ;  /* 0x0000000000007941 */ /* 0x000fea0003800200 */
.L_x_60479:
        /* <DEDUP_REMOVED lines=33> */
.L_x_60591:
[----:B------:R-:W-:Y:S05]  /*1bd20*/  BSYNC.RECONVERGENT B0 ;  /* 0x0000000000007941 */ /* 0x000fea0003800200 */
.L_x_60590:
[----:B-----5:R1:W5:Y:S04]  /*1bd30*/  @P1 LDG.E.128 R132, desc[UR6][R176.64] ;  /* 0x00000006b0841981 */ /* 0x020368000c1e1d00 */
        /* <DEDUP_REMOVED lines=8> */
[----:B-1---5:R-:W-:-:S09]  /*1bdc0*/  IMAD.MOV.U32 R176, RZ, RZ, R136 ;  /* 0x000000ffffb07224 */ /* 0x022fd200078e0088 */
        /* <DEDUP_REMOVED lines=17> */
.L_x_60598:
        /* <DEDUP_REMOVED lines=13> */
.L_x_60600:
[----:B------:R-:W-:Y:S05]  /*1bfb0*/  BSYNC.RECONVERGENT B3 ;  /* 0x0000000000037941 */ /* 0x000fea0003800200 */
.L_x_60599:
[----:B------:R-:W-:Y:S01]  /*1bfc0*/  IMAD.WIDE.U32 R176, R2, -0x326172a9, RZ ;  /* 0xcd9e8d5702b07825 */ /* 0x000fe200078e00ff */
[----:B0-----:R-:W-:Y:S01]  /*1bfd0*/  LOP3.LUT R182, R8, UR5, R5, 0x96, !PT ;  /* 0x0000000508b67c12 */ /* 0x001fe2000f8e9605 */
        /* <DEDUP_REMOVED lines=58> */
.L_x_60597:
[----:B------:R-:W-:Y:S05]  /*1c380*/  BSYNC.RECONVERGENT B2 ;  /* 0x0000000000027941 */ /* 0x000fea0003800200 */
.L_x_60596:
        /* <DEDUP_REMOVED lines=11> */
.L_x_60595:
[----:B------:R-:W-:Y:S05]  /*1c440*/  BSYNC.RECONVERGENT B1 ;  /* 0x0000000000017941 */ /* 0x000fea0003800200 */
.L_x_60594:
        /* <DEDUP_REMOVED lines=17> */
.L_x_60605:
        /* <DEDUP_REMOVED lines=13> */
.L_x_60607:
[----:B------:R-:W-:Y:S05]  /*1c630*/  BSYNC.RECONVERGENT B3 ;  /* 0x0000000000037941 */ /* 0x000fea0003800200 */
.L_x_60606:
        /* <DEDUP_REMOVED lines=61> */
.L_x_60604:
[----:B------:R-:W-:Y:S05]  /*1ca10*/  BSYNC.RECONVERGENT B2 ;  /* 0x0000000000027941 */ /* 0x000fea0003800200 */
.L_x_60603:
        /* <DEDUP_REMOVED lines=11> */
.L_x_60602:
[----:B------:R-:W-:Y:S05]  /*1cad0*/  BSYNC.RECONVERGENT B1 ;  /* 0x0000000000017941 */ /* 0x000fea0003800200 */
.L_x_60601:
        /* <DEDUP_REMOVED lines=17> */
.L_x_60612:
        /* <DEDUP_REMOVED lines=13> */
.L_x_60614:
[----:B------:R-:W-:Y:S05]  /*1ccc0*/  BSYNC.RECONVERGENT B3 ;  /* 0x0000000000037941 */ /* 0x000fea0003800200 */
.L_x_60613:
[----:B------:R-:W-:Y:S01]  /*1ccd0*/  IMAD.WIDE.U32 R178, R2, -0x326172a9, RZ ;  /* 0xcd9e8d5702b27825 */ /* 0x000fe200078e00ff */
[----:B0-----:R-:W-:Y:S01]  /*1cce0*/  LOP3.LUT R182, R8, UR5, R5, 0x96, !PT ;  /* 0x0000000508b67c12 */ /* 0x001fe2000f8e9605 */
        /* <DEDUP_REMOVED lines=59> */
.L_x_60611:
[----:B------:R-:W-:Y:S05]  /*1d0a0*/  BSYNC.RECONVERGENT B2 ;  /* 0x0000000000027941 */ /* 0x000fea0003800200 */
.L_x_60610:
        /* <DEDUP_REMOVED lines=11> */
.L_x_60609:
[----:B------:R-:W-:Y:S05]  /*1d160*/  BSYNC.RECONVERGENT B1 ;  /* 0x0000000000017941 */ /* 0x000fea0003800200 */
.L_x_60608:
        /* <DEDUP_REMOVED lines=17> */
.L_x_60619:
        /* <DEDUP_REMOVED lines=13> */
.L_x_60621:
[----:B------:R-:W-:Y:S05]  /*1d350*/  BSYNC.RECONVERGENT B3 ;  /* 0x0000000000037941 */ /* 0x000fea0003800200 */
.L_x_60620:
[----:B------:R-:W-:Y:S01]  /*1d360*/  IMAD.WIDE.U32 R180, R2, -0x326172a9, RZ ;  /* 0xcd9e8d5702b47825 */ /* 0x000fe200078e00ff */
[----:B------:R-:W-:Y:S01]  /*1d370*/  LOP3.LUT R184, R8, UR5, R5, 0x96, !PT ;  /* 0x0000000508b87c12 */ /* 0x000fe2000f8e9605 */
[----:B------:R-:W-:Y:S01]  /*1d380*/  UIADD3 UR15, UPT, UPT, UR4, -0x61c88647, URZ ;  /* 0x9e3779b9040f7890 */ /* 0x000fe2000fffe0ff */
[----:B------:R-:W-:Y:S01]  /*1d390*/  MOV R179, R186 ;  /* 0x000000ba00b37202 */ /* 0x000fe20000000f00 */
[----:B------:R-:W-:Y:S01]  /*1d3a0*/  UIADD3 UR16, UPT, UPT, UR5, -0x4498517b, URZ ;  /* 0xbb67ae8505107890 */ /* 0x000fe2000fffe0ff */
[----:B0-----:R-:W-:Y:S01]  /*1d3b0*/  LOP3.LUT R182, R7, UR4, R181, 0x96, !PT ;  /* 0x0000000407b67c12 */ /* 0x001fe2000f8e96b5 */
        /* <DEDUP_REMOVED lines=55> */
.L_x_60618:
[----:B------:R-:W-:Y:S05]  /*1d730*/  BSYNC.RECONVERGENT B2 ;  /* 0x0000000000027941 */ /* 0x000fea0003800200 */
.L_x_60617:
        /* <DEDUP_REMOVED lines=11> */
.L_x_60616:
[----:B------:R-:W-:Y:S05]  /*1d7f0*/  BSYNC.RECONVERGENT B1 ;  /* 0x0000000000017941 */ /* 0x000fea0003800200 */
.L_x_60615:
        /* <DEDUP_REMOVED lines=17> */
.L_x_60626:
        /* <DEDUP_REMOVED lines=13> */
.L_x_60628:
[----:B------:R-:W-:Y:S05]  /*1d9e0*/  BSYNC.RECONVERGENT B3 ;  /* 0x0000000000037941 */ /* 0x000fea0003800200 */
.L_x_60627:
        /* <DEDUP_REMOVED lines=61> */
.L_x_60625:
[----:B------:R-:W-:Y:S05]  /*1ddc0*/  BSYNC.RECONVERGENT B2 ;  /* 0x0000000000027941 */ /* 0x000fea0003800200 */
.L_x_60624:
        /* <DEDUP_REMOVED lines=11> */
.L_x_60623:
[----:B------:R-:W-:Y:S05]  /*1de80*/  BSYNC.RECONVERGENT B1 ;  /* 0x0000000000017941 */ /* 0x000fea0003800200 */
.L_x_60622:
        /* <DEDUP_REMOVED lines=17> */
.L_x_60633:
        /* <DEDUP_REMOVED lines=13> */
.L_x_60635:
[----:B------:R-:W-:Y:S05]  /*1e070*/  BSYNC.RECONVERGENT B3 ;  /* 0x0000000000037941 */ /* 0x000fea0003800200 */
.L_x_60634:
        /* <DEDUP_REMOVED lines=61> */
.L_x_60632:
[----:B------:R-:W-:Y:S05]  /*1e450*/  BSYNC.RECONVERGENT B2 ;  /* 0x0000000000027941 */ /* 0x000fea0003800200 */
.L_x_60631:
        /* <DEDUP_REMOVED lines=11> */
.L_x_60630:
[----:B------:R-:W-:Y:S05]  /*1e510*/  BSYNC.RECONVERGENT B1 ;  /* 0x0000000000017941 */ /* 0x000fea0003800200 */
.L_x_60629:
        /* <DEDUP_REMOVED lines=17> */
.L_x_60640:
        /* <DEDUP_REMOVED lines=13> */
.L_x_60642:
[----:B------:R-:W-:Y:S05]  /*1e700*/  BSYNC.RECONVERGENT B3 ;  /* 0x0000000000037941 */ /* 0x000fea0003800200 */
.L_x_60641:
        /* <DEDUP_REMOVED lines=61> */
.L_x_60639:
[----:B------:R-:W-:Y:S05]  /*1eae0*/  BSYNC.RECONVERGENT B2 ;  /* 0x0000000000027941 */ /* 0x000fea0003800200 */
.L_x_60638:
        /* <DEDUP_REMOVED lines=11> */
.L_x_60637:
[----:B------:R-:W-:Y:S05]  /*1eba0*/  BSYNC.RECONVERGENT B1 ;  /* 0x0000000000017941 */ /* 0x000fea0003800200 */
.L_x_60636:
        /* <DEDUP_REMOVED lines=16> */
.L_x_60646:
        /* <DEDUP_REMOVED lines=13> */
.L_x_60648:
[----:B------:R-:W-:Y:S05]  /*1ed80*/  BSYNC.RECONVERGENT B2 ;  /* 0x0000000000027941 */ /* 0x000fea0003800200 */
.L_x_60647:
        /* <DEDUP_REMOVED lines=61> */
.L_x_60645:
[----:B------:R-:W-:Y:S05]  /*1f160*/  BSYNC.RECONVERGENT B1 ;  /* 0x0000000000017941 */ /* 0x000fea0003800200 */
.L_x_60644:
        /* <DEDUP_REMOVED lines=12> */
.L_x_60593:
[----:B------:R-:W-:Y:S01]  /*1f230*/  BSSY.RECONVERGENT B1, `(.L_x_60649) ;  /* 0x000006b000017945 */ /* 0x000fe20003800200 */
[----:B-1----:R-:W-:Y:S01]  /*1f240*/  HFMA2 R176, -RZ, RZ, 0, 0 ;  /* 0x00000000ffb07431 */ /* 0x002fe200000001ff */
        /* <DEDUP_REMOVED lines=19> */
.L_x_60653:
        /* <DEDUP_REMOVED lines=13> */
.L_x_60655:
[----:B------:R-:W-:Y:S05]  /*1f450*/  BSYNC.RECONVERGENT B3 ;  /* 0x0000000000037941 */ /* 0x000fea0003800200 */
.L_x_60654:
[----:B------:R-:W-:Y:S01]  /*1f460*/  IMAD.WIDE.U32 R176, R2, -0x326172a9, RZ ;  /* 0xcd9e8d5702b07825 */ /* 0x000fe200078e00ff */
[----:B0-----:R-:W-:Y:S01]  /*1f470*/  LOP3.LUT R182, R8, UR5, R5, 0x96, !PT ;  /* 0x0000000508b67c12 */ /* 0x001fe2000f8e9605 */
        /* <DEDUP_REMOVED lines=58> */
.L_x_60652:
[----:B------:R-:W-:Y:S05]  /*1f820*/  BSYNC.RECONVERGENT B2 ;  /* 0x0000000000027941 */ /* 0x000fea0003800200 */
.L_x_60651:
        /* <DEDUP_REMOVED lines=11> */
.L_x_60650:
[----:B------:R-:W-:Y:S05]  /*1f8e0*/  BSYNC.RECONVERGENT B1 ;  /* 0x0000000000017941 */ /* 0x000fea0003800200 */
.L_x_60649:
        /* <DEDUP_REMOVED lines=17> */
.L_x_60660:
        /* <DEDUP_REMOVED lines=13> */
.L_x_60662:
[----:B------:R-:W-:Y:S05]  /*1fad0*/  BSYNC.RECONVERGENT B3 ;  /* 0x0000000000037941 */ /* 0x000fea0003800200 */
.L_x_60661:
        /* <DEDUP_REMOVED lines=61> */
.L_x_60659:
[----:B------:R-:W-:Y:S05]  /*1feb0*/  BSYNC.RECONVERGENT B2 ;  /* 0x0000000000027941 */ /* 0x000fea0003800200 */
.L_x_60658:
        /* <DEDUP_REMOVED lines=11> */
.L_x_60657:
[----:B------:R-:W-:Y:S05]  /*1ff70*/  BSYNC.RECONVERGENT B1 ;  /* 0x0000000000017941 */ /* 0x000fea0003800200 */
.L_x_60656:
        /* <DEDUP_REMOVED lines=17> */
.L_x_60667:
        /* <DEDUP_REMOVED lines=13> */
.L_x_60669:
[----:B------:R-:W-:Y:S05]  /*20160*/  BSYNC.RECONVERGENT B3 ;  /* 0x0000000000037941 */ /* 0x000fea0003800200 */
.L_x_60668:
        /* <DEDUP_REMOVED lines=61> */
.L_x_60666:
[----:B------:R-:W-:Y:S05]  /*20540*/  BSYNC.RECONVERGENT B2 ;  /* 0x0000000000027941 */ /* 0x000fea0003800200 */
.L_x_60665:
        /* <DEDUP_REMOVED lines=11> */
.L_x_60664:
[----:B------:R-:W-:Y:S05]  /*20600*/  BSYNC.RECONVERGENT B1 ;  /* 0x0000000000017941 */ /* 0x000fea0003800200 */
.L_x_60663:
        /* <DEDUP_REMOVED lines=17> */
.L_x_60674:
        /* <DEDUP_REMOVED lines=13> */
.L_x_60676:
[----:B------:R-:W-:Y:S05]  /*207f0*/  BSYNC.RECONVERGENT B3 ;  /* 0x0000000000037941 */ /* 0x000fea0003800200 */
.L_x_60675:
[----:B------:R-:W-:Y:S01]  /*20800*/  IMAD.WIDE.U32 R180, R2, -0x326172a9, RZ ;  /* 0xcd9e8d5702b47825 */ /* 0x000fe200078e00ff */
[----:B------:R-:W-:Y:S01]  /*20810*/  LOP3.LUT R184, R8, UR5, R5, 0x96, !PT ;  /* 0x0000000508b87c12 */ /* 0x000fe2000f8e9605 */
[----:B------:R-:W-:Y:S02]  /*20820*/  UIADD3 UR15, UPT, UPT, UR4, -0x61c88647, URZ ;  /* 0x9e3779b9040f7890 */ /* 0x000fe4000fffe0ff */
[----:B------:R-:W-:Y:S01]  /*20830*/  UIADD3 UR16, UPT, UPT, UR5, -0x4498517b, URZ ;  /* 0xbb67ae8505107890 */ /* 0x000fe2000fffe0ff */
[----:B0-----:R-:W-:Y:S01]  /*20840*/  LOP3.LUT R182, R7, UR4, R181, 0x96, !PT ;  /* 0x0000000407b67c12 */ /* 0x001fe2000f8e96b5 */
        /* <DEDUP_REMOVED lines=56> */
.L_x_60673:
[----:B------:R-:W-:Y:S05]  /*20bd0*/  BSYNC.RECONVERGENT B2 ;  /* 0x0000000000027941 */ /* 0x000fea0003800200 */
.L_x_60672:
        /* <DEDUP_REMOVED lines=11> */
.L_x_60671:
[----:B------:R-:W-:Y:S05]  /*20c90*/  BSYNC.RECONVERGENT B1 ;  /* 0x0000000000017941 */ /* 0x000fea0003800200 */
.L_x_60670:
        /* <DEDUP_REMOVED lines=17> */
.L_x_60681:
        /* <DEDUP_REMOVED lines=13> */
.L_x_60683:
[----:B------:R-:W-:Y:S05]  /*20e80*/  BSYNC.RECONVERGENT B3 ;  /* 0x0000000000037941 */ /* 0x000fea0003800200 */
.L_x_60682:
        /* <DEDUP_REMOVED lines=61> */
.L_x_60680:
[----:B------:R-:W-:Y:S05]  /*21260*/  BSYNC.RECONVERGENT B2 ;  /* 0x0000000000027941 */ /* 0x000fea0003800200 */
.L_x_60679:
        /* <DEDUP_REMOVED lines=11> */
.L_x_60678:
[----:B------:R-:W-:Y:S05]  /*21320*/  BSYNC.RECONVERGENT B1 ;  /* 0x0000000000017941 */ /* 0x000fea0003800200 */
.L_x_60677:
        /* <DEDUP_REMOVED lines=17> */
.L_x_60688:
        /* <DEDUP_REMOVED lines=13> */
.L_x_60690:
[----:B------:R-:W-:Y:S05]  /*21510*/  BSYNC.RECONVERGENT B3 ;  /* 0x0000000000037941 */ /* 0x000fea0003800200 */
.L_x_60689:
        /* <DEDUP_REMOVED lines=61> */
.L_x_60687:
[----:B------:R-:W-:Y:S05]  /*218f0*/  BSYNC.RECONVERGENT B2 ;  /* 0x0000000000027941 */ /* 0x000fea0003800200 */
.L_x_60686:
        /* <DEDUP_REMOVED lines=11> */
.L_x_60685:
[----:B------:R-:W-:Y:S05]  /*219b0*/  BSYNC.RECONVERGENT B1 ;  /* 0x0000000000017941 */ /* 0x000fea0003800200 */
.L_x_60684:
        /* <DEDUP_REMOVED lines=17> */
.L_x_60695:
        /* <DEDUP_REMOVED lines=13> */
.L_x_60697:
[----:B------:R-:W-:Y:S05]  /*21ba0*/  BSYNC.RECONVERGENT B3 ;  /* 0x0000000000037941 */ /* 0x000fea0003800200 */
.L_x_60696:
        /* <DEDUP_REMOVED lines=61> */
.L_x_60694:
[----:B------:R-:W-:Y:S05]  /*21f80*/  BSYNC.RECONVERGENT B2 ;  /* 0x0000000000027941 */ /* 0x000fea0003800200 */
.L_x_60693:
        /* <DEDUP_REMOVED lines=11> */
.L_x_60692:
[----:B------:R-:W-:Y:S05]  /*22040*/  BSYNC.RECONVERGENT B1 ;  /* 0x0000000000017941 */ /* 0x000fea0003800200 */
.L_x_60691:
        /* <DEDUP_REMOVED lines=16> */
.L_x_60700:
        /* <DEDUP_REMOVED lines=13> */
.L_x_60702:
[----:B------:R-:W-:Y:S05]  /*22220*/  BSYNC.RECONVERGENT B2 ;  /* 0x0000000000027941 */ /* 0x000fea0003800200 */
.L_x_60701:
        /* <DEDUP_REMOVED lines=61> */
.L_x_60699:
[----:B------:R-:W-:Y:S05]  /*22600*/  BSYNC.RECONVERGENT B1 ;  /* 0x0000000000017941 */ /* 0x000fea0003800200 */
.L_x_60698:
        /* <DEDUP_REMOVED lines=11> */
.L_x_60643:
[----:B------:R-:W-:Y:S05]  /*226c0*/  BSYNC.RECONVERGENT B0 ;  /* 0x0000000000007941 */ /* 0x000fea0003800200 */
.L_x_60592:
        /* <DEDUP_REMOVED lines=33> */
.L_x_60704:
[----:B------:R-:W-:Y:S05]  /*228e0*/  BSYNC.RECONVERGENT B0 ;  /* 0x0000000000007941 */ /* 0x000fea0003800200 */
.L_x_60703:
[----:B-----5:R1:W5:Y:S04]  /*228f0*/  @P1 LDG.E.128 R132, desc[UR6][R184.64] ;  /* 0x00000006b8841981 */ /* 0x020368000c1e1d00 */
        /* <DEDUP_REMOVED lines=26> */
.L_x_60711:
        /* <DEDUP_REMOVED lines=13> */
.L_x_60713:
[----:B------:R-:W-:Y:S05]  /*22b70*/  BSYNC.RECONVERGENT B3 ;  /* 0x0000000000037941 */ /* 0x000fea0003800200 */
.L_x_60712:
        /* <DEDUP_REMOVED lines=60> */
.L_x_60710:
[----:B------:R-:W-:Y:S05]  /*22f40*/  BSYNC.RECONVERGENT B2 ;  /* 0x0000000000027941 */ /* 0x000fea0003800200 */
.L_x_60709:
        /* <DEDUP_REMOVED lines=11> */
.L_x_60708:
[----:B------:R-:W-:Y:S05]  /*23000*/  BSYNC.RECONVERGENT B1 ;  /* 0x0000000000017941 */ /* 0x000fea0003800200 */
.L_x_60707:
        /* <DEDUP_REMOVED lines=17> */
.L_x_60718:
        /* <DEDUP_REMOVED lines=13> */
.L_x_60720:
[----:B------:R-:W-:Y:S05]  /*231f0*/  BSYNC.RECONVERGENT B3 ;  /* 0x0000000000037941 */ /* 0x000fea0003800200 */
.L_x_60719:
        /* <DEDUP_REMOVED lines=61> */
.L_x_60717:
[----:B------:R-:W-:Y:S05]  /*235d0*/  BSYNC.RECONVERGENT B2 ;  /* 0x0000000000027941 */ /* 0x000fea0003800200 */
.L_x_60716:
        /* <DEDUP_REMOVED lines=11> */
.L_x_60715:
[----:B------:R-:W-:Y:S05]  /*23690*/  BSYNC.RECONVERGENT B1 ;  /* 0x0000000000017941 */ /* 0x000fea0003800200 */
.L_x_60714:
        /* <DEDUP_REMOVED lines=17> */
.L_x_60725:
        /* <DEDUP_REMOVED lines=13> */
.L_x_60727:
[----:B------:R-:W-:Y:S05]  /*23880*/  BSYNC.RECONVERGENT B3 ;  /* 0x0000000000037941 */ /* 0x000fea0003800200 */
.L_x_60726:
        /* <DEDUP_REMOVED lines=61> */
.L_x_60724:
[----:B------:R-:W-:Y:S05]  /*23c60*/  BSYNC.RECONVERGENT B2 ;  /* 0x0000000000027941 */ /* 0x000fea0003800200 */
.L_x_60723:
        /* <DEDUP_REMOVED lines=11> */
.L_x_60722:
[----:B------:R-:W-:Y:S05]  /*23d20*/  BSYNC.RECONVERGENT B1 ;  /* 0x0000000000017941 */ /* 0x000fea0003800200 */
.L_x_60721:
        /* <DEDUP_REMOVED lines=17> */
.L_x_60732:
        /* <DEDUP_REMOVED lines=13> */
.L_x_60734:
[----:B------:R-:W-:Y:S05]  /*23f10*/  BSYNC.RECONVERGENT B3 ;  /* 0x0000000000037941 */ /* 0x000fea0003800200 */
.L_x_60733:
        /* <DEDUP_REMOVED lines=61> */
.L_x_60731:
[----:B------:R-:W-:Y:S05]  /*242f0*/  BSYNC.RECONVERGENT B2 ;  /* 0x0000000000027941 */ /* 0x000fea0003800200 */
.L_x_60730:
        /* <DEDUP_REMOVED lines=11> */
.L_x_60729:
[----:B------:R-:W-:Y:S05]  /*243b0*/  BSYNC.RECONVERGENT B1 ;  /* 0x0000000000017941 */ /* 0x000fea0003800200 */
.L_x_60728:
[----:B------:R-:W-:Y:S01]  /*243c0*/  BSSY.RECONVERGENT B1, `(.L_x_60735) ;  /* 0x0000068000017945 */ /* 0x000fe20003800200 */
[----:B0-----:R-:W-:Y:S01]  /*243d0*/  IMAD.MOV.U32 R190, RZ, RZ, R5 ;  /* 0x000000ffffbe7224 */ /* 0x001fe200078e0005 */
        /* <DEDUP_REMOVED lines=15> */
.L_x_60739:
        /* <DEDUP_REMOVED lines=13> */
.L_x_60741:
[----:B------:R-:W-:Y:S05]  /*245a0*/  BSYNC.RECONVERGENT B3 ;  /* 0x0000000000037941 */ /* 0x000fea0003800200 */
.L_x_60740:
        /* <DEDUP_REMOVED lines=61> */
.L_x_60738:
[----:B------:R-:W-:Y:S05]  /*24980*/  BSYNC.RECONVERGENT B2 ;  /* 0x0000000000027941 */ /* 0x000fea0003800200 */
.L_x_60737:
        /* <DEDUP_REMOVED lines=11> */
.L_x_60736:
[----:B------:R-:W-:Y:S05]  /*24a40*/  BSYNC.RECONVERGENT B1 ;  /* 0x0000000000017941 */ /* 0x000fea0003800200 */
.L_x_60735:
        /* <DEDUP_REMOVED lines=17> */
.L_x_60746:
        /* <DEDUP_REMOVED lines=13> */
.L_x_60748:
[----:B------:R-:W-:Y:S05]  /*24c30*/  BSYNC.RECONVERGENT B3 ;  /* 0x0000000000037941 */ /* 0x000fea0003800200 */
.L_x_60747:
        /* <DEDUP_REMOVED lines=61> */
.L_x_60745:
[----:B------:R-:W-:Y:S05]  /*25010*/  BSYNC.RECONVERGENT B2 ;  /* 0x0000000000027941 */ /* 0x000fea0003800200 */
.L_x_60744:
        /* <DEDUP_REMOVED lines=11> */
.L_x_60743:
[----:B------:R-:W-:Y:S05]  /*250d0*/  BSYNC.RECONVERGENT B1 ;  /* 0x0000000000017941 */ /* 0x000fea0003800200 */
.L_x_60742:
        /* <DEDUP_REMOVED lines=17> */
.L_x_60753:
        /* <DEDUP_REMOVED lines=13> */
.L_x_60755:
[----:B------:R-:W-:Y:S05]  /*252c0*/  BSYNC.RECONVERGENT B3 ;  /* 0x0000000000037941 */ /* 0x000fea0003800200 */
.L_x_60754:
        /* <DEDUP_REMOVED lines=61> */
.L_x_60752:
[----:B------:R-:W-:Y:S05]  /*256a0*/  BSYNC.RECONVERGENT B2 ;  /* 0x0000000000027941 */ /* 0x000fea0003800200 */
.L_x_60751:
        /* <DEDUP_REMOVED lines=11> */
.L_x_60750:
[----:B------:R-:W-:Y:S05]  /*25760*/  BSYNC.RECONVERGENT B1 ;  /* 0x0000000000017941 */ /* 0x000fea0003800200 */
.L_x_60749:
        /* <DEDUP_REMOVED lines=16> */
.L_x_60759:
        /* <DEDUP_REMOVED lines=13> */
.L_x_60761:
[----:B------:R-:W-:Y:S05]  /*25940*/  BSYNC.RECONVERGENT B2 ;  /* 0x0000000000027941 */ /* 0x000fea0003800200 */
.L_x_60760:
        /* <DEDUP_REMOVED lines=61> */
.L_x_60758:
[----:B------:R-:W-:Y:S05]  /*25d20*/  BSYNC.RECONVERGENT B1 ;  /* 0x0000000000017941 */ /* 0x000fea0003800200 */
.L_x_60757:
        /* <DEDUP_REMOVED lines=12> */
.L_x_60706:
        /* <DEDUP_REMOVED lines=21> */
.L_x_60766:
        /* <DEDUP_REMOVED lines=13> */
.L_x_60768:
[----:B------:R-:W-:Y:S05]  /*26010*/  BSYNC.RECONVERGENT B3 ;  /* 0x0000000000037941 */ /* 0x000fea0003800200 */
.L_x_60767:
        /* <DEDUP_REMOVED lines=60> */
.L_x_60765:
[----:B------:R-:W-:Y:S05]  /*263e0*/  BSYNC.RECONVERGENT B2 ;  /* 0x0000000000027941 */ /* 0x000fea0003800200 */
.L_x_60764:
        /* <DEDUP_REMOVED lines=11> */
.L_x_60763:
[----:B------:R-:W-:Y:S05]  /*264a0*/  BSYNC.RECONVERGENT B1 ;  /* 0x0000000000017941 */ /* 0x000fea0003800200 */
.L_x_60762:
        /* <DEDUP_REMOVED lines=17> */
.L_x_60773:
        /* <DEDUP_REMOVED lines=13> */
.L_x_60775:
[----:B------:R-:W-:Y:S05]  /*26690*/  BSYNC.RECONVERGENT B3 ;  /* 0x0000000000037941 */ /* 0x000fea0003800200 */
.L_x_60774:
        /* <DEDUP_REMOVED lines=61> */
.L_x_60772:
[----:B------:R-:W-:Y:S05]  /*26a70*/  BSYNC.RECONVERGENT B2 ;  /* 0x0000000000027941 */ /* 0x000fea0003800200 */
.L_x_60771:
        /* <DEDUP_REMOVED lines=11> */
.L_x_60770:
[----:B------:R-:W-:Y:S05]  /*26b30*/  BSYNC.RECONVERGENT B1 ;  /* 0x0000000000017941 */ /* 0x000fea0003800200 */
.L_x_60769:
        /* <DEDUP_REMOVED lines=17> */
.L_x_60780:
        /* <DEDUP_REMOVED lines=13> */
.L_x_60782:
[----:B------:R-:W-:Y:S05]  /*26d20*/  BSYNC.RECONVERGENT B3 ;  /* 0x0000000000037941 */ /* 0x000fea0003800200 */
.L_x_60781:
        /* <DEDUP_REMOVED lines=61> */
.L_x_60779:
[----:B------:R-:W-:Y:S05]  /*27100*/  BSYNC.RECONVERGENT B2 ;  /* 0x0000000000027941 */ /* 0x000fea0003800200 */
.L_x_60778:
        /* <DEDUP_REMOVED lines=11> */
.L_x_60777:
[----:B------:R-:W-:Y:S05]  /*271c0*/  BSYNC.RECONVERGENT B1 ;  /* 0x0000000000017941 */ /* 0x000fea0003800200 */
.L_x_60776:
        /* <DEDUP_REMOVED lines=17> */
.L_x_60787:
        /* <DEDUP_REMOVED lines=13> */
.L_x_60789:
[----:B------:R-:W-:Y:S05]  /*273b0*/  BSYNC.RECONVERGENT B3 ;  /* 0x0000000000037941 */ /* 0x000fea0003800200 */
.L_x_60788:
        /* <DEDUP_REMOVED lines=61> */
.L_x_60786:
[----:B------:R-:W-:Y:S05]  /*27790*/  BSYNC.RECONVERGENT B2 ;  /* 0x0000000000027941 */ /* 0x000fea0003800200 */
.L_x_60785:
        /* <DEDUP_REMOVED lines=11> */
.L_x_60784:
[----:B------:R-:W-:Y:S05]  /*27850*/  BSYNC.RECONVERGENT B1 ;  /* 0x0000000000017941 */ /* 0x000fea0003800200 */
.L_x_60783:
[----:B------:R-:W-:Y:S01]  /*27860*/  BSSY.RECONVERGENT B1, `(.L_x_60790) ;  /* 0x0000068000017945 */ /* 0x000fe20003800200 */
[----:B0-----:R-:W-:Y:S01]  /*27870*/  MOV R190, R5 ;  /* 0x0000000500be7202 */ /* 0x001fe20000000f00 */
        /* <DEDUP_REMOVED lines=15> */
.L_x_60794:
        /* <DEDUP_REMOVED lines=13> */
.L_x_60796:
[----:B------:R-:W-:Y:S05]  /*27a40*/  BSYNC.RECONVERGENT B3 ;  /* 0x0000000000037941 */ /* 0x000fea0003800200 */
.L_x_60795:
        /* <DEDUP_REMOVED lines=61> */
.L_x_60793:
[----:B------:R-:W-:Y:S05]  /*27e20*/  BSYNC.RECONVERGENT B2 ;  /* 0x0000000000027941 */ /* 0x000fea0003800200 */
.L_x_60792:
        /* <DEDUP_REMOVED lines=11> */
.L_x_60791:
[----:B------:R-:W-:Y:S05]  /*27ee0*/  BSYNC.RECONVERGENT B1 ;  /* 0x0000000000017941 */ /* 0x000fea0003800200 */
.L_x_60790:
        /* <DEDUP_REMOVED lines=17> */
.L_x_60801:
        /* <DEDUP_REMOVED lines=13> */
.L_x_60803:
[----:B------:R-:W-:Y:S05]  /*280d0*/  BSYNC.RECONVERGENT B3 ;  /* 0x0000000000037941 */ /* 0x000fea0003800200 */
.L_x_60802:
        /* <DEDUP_REMOVED lines=61> */
.L_x_60800:
[----:B------:R-:W-:Y:S05]  /*284b0*/  BSYNC.RECONVERGENT B2 ;  /* 0x0000000000027941 */ /* 0x000fea0003800200 */
.L_x_60799:
        /* <DEDUP_REMOVED lines=11> */
.L_x_60798:
[----:B------:R-:W-:Y:S05]  /*28570*/  BSYNC.RECONVERGENT B1 ;  /* 0x0000000000017941 */ /* 0x000fea0003800200 */
.L_x_60797:
        /* <DEDUP_REMOVED lines=17> */
.L_x_60808:
        /* <DEDUP_REMOVED lines=13> */
.L_x_60810:
[----:B------:R-:W-:Y:S05]  /*28760*/  BSYNC.RECONVERGENT B3 ;  /* 0x0000000000037941 */ /* 0x000fea0003800200 */
.L_x_60809:
        /* <DEDUP_REMOVED lines=61> */
.L_x_60807:
[----:B------:R-:W-:Y:S05]  /*28b40*/  BSYNC.RECONVERGENT B2 ;  /* 0x0000000000027941 */ /* 0x000fea0003800200 */
.L_x_60806:
        /* <DEDUP_REMOVED lines=11> */
.L_x_60805:
[----:B------:R-:W-:Y:S05]  /*28c00*/  BSYNC.RECONVERGENT B1 ;  /* 0x0000000000017941 */ /* 0x000fea0003800200 */
.L_x_60804:
        /* <DEDUP_REMOVED lines=16> */
.L_x_60813:
        /* <DEDUP_REMOVED lines=13> */
.L_x_60815:
[----:B------:R-:W-:Y:S05]  /*28de0*/  BSYNC.RECONVERGENT B2 ;  /* 0x0000000000027941 */ /* 0x000fea0003800200 */
.L_x_60814:
        /* <DEDUP_REMOVED lines=61> */
.L_x_60812:
[----:B------:R-:W-:Y:S05]  /*291c0*/  BSYNC.RECONVERGENT B1 ;  /* 0x0000000000017941 */ /* 0x000fea0003800200 */
.L_x_60811:
        /* <DEDUP_REMOVED lines=11> */
.L_x_60756:
[----:B------:R-:W-:Y:S05]  /*29280*/  BSYNC.RECONVERGENT B0 ;  /* 0x0000000000007941 */ /* 0x000fea0003800200 */
.L_x_60705:
        /* <DEDUP_REMOVED lines=33> */
.L_x_60817:
[----:B------:R-:W-:Y:S05]  /*294a0*/  BSYNC.RECONVERGENT B0 ;  /* 0x0000000000007941 */ /* 0x000fea0003800200 */
.L_x_60816:
        /* <DEDUP_REMOVED lines=27> */
.L_x_60824:
        /* <DEDUP_REMOVED lines=13> */
.L_x_60826:
[----:B------:R-:W-:Y:S05]  /*29730*/  BSYNC.RECONVERGENT B3 ;  /* 0x0000000000037941 */ /* 0x000fea0003800200 */
.L_x_60825:
        /* <DEDUP_REMOVED lines=60> */
.L_x_60823:
[----:B------:R-:W-:Y:S05]  /*29b00*/  BSYNC.RECONVERGENT B2 ;  /* 0x0000000000027941 */ /* 0x000fea0003800200 */
.L_x_60822:
        /* <DEDUP_REMOVED lines=11> */
.L_x_60821:
[----:B------:R-:W-:Y:S05]  /*29bc0*/  BSYNC.RECONVERGENT B1 ;  /* 0x0000000000017941 */ /* 0x000fea0003800200 */
.L_x_60820:
        /* <DEDUP_REMOVED lines=17> */
.L_x_60831:
        /* <DEDUP_REMOVED lines=13> */
.L_x_60833:
[----:B------:R-:W-:Y:S05]  /*29db0*/  BSYNC.RECONVERGENT B3 ;  /* 0x0000000000037941 */ /* 0x000fea0003800200 */
.L_x_60832:
        /* <DEDUP_REMOVED lines=61> */
.L_x_60830:
[----:B------:R-:W-:Y:S05]  /*2a190*/  BSYNC.RECONVERGENT B2 ;  /* 0x0000000000027941 */ /* 0x000fea0003800200 */
.L_x_60829:
        /* <DEDUP_REMOVED lines=11> */
.L_x_60828:
[----:B------:R-:W-:Y:S05]  /*2a250*/  BSYNC.RECONVERGENT B1 ;  /* 0x0000000000017941 */ /* 0x000fea0003800200 */
.L_x_60827:
        /* <DEDUP_REMOVED lines=17> */
.L_x_60838:
        /* <DEDUP_REMOVED lines=13> */
.L_x_60840:
[----:B------:R-:W-:Y:S05]  /*2a440*/  BSYNC.RECONVERGENT B3 ;  /* 0x0000000000037941 */ /* 0x000fea0003800200 */
.L_x_60839:
        /* <DEDUP_REMOVED lines=61> */
.L_x_60837:
[----:B------:R-:W-:Y:S05]  /*2a820*/  BSYNC.RECONVERGENT B2 ;  /* 0x0000000000027941 */ /* 0x000fea0003800200 */
.L_x_60836:
        /* <DEDUP_REMOVED lines=11> */
.L_x_60835:
[----:B------:R-:W-:Y:S05]  /*2a8e0*/  BSYNC.RECONVERGENT B1 ;  /* 0x0000000000017941 */ /* 0x000fea0003800200 */
.L_x_60834:
        /* <DEDUP_REMOVED lines=17> */
.L_x_60845:
        /* <DEDUP_REMOVED lines=13> */
.L_x_60847:
[----:B------:R-:W-:Y:S05]  /*2aad0*/  BSYNC.RECONVERGENT B3 ;  /* 0x0000000000037941 */ /* 0x000fea0003800200 */
.L_x_60846:
        /* <DEDUP_REMOVED lines=61> */
.L_x_60844:
[----:B------:R-:W-:Y:S05]  /*2aeb0*/  BSYNC.RECONVERGENT B2 ;  /* 0x0000000000027941 */ /* 0x000fea0003800200 */
.L_x_60843:
        /* <DEDUP_REMOVED lines=11> */
.L_x_60842:
[----:B------:R-:W-:Y:S05]  /*2af70*/  BSYNC.RECONVERGENT B1 ;  /* 0x0000000000017941 */ /* 0x000fea0003800200 */
.L_x_60841:
        /* <DEDUP_REMOVED lines=17> */
.L_x_60852:
        /* <DEDUP_REMOVED lines=13> */
.L_x_60854:
[----:B------:R-:W-:Y:S05]  /*2b160*/  BSYNC.RECONVERGENT B3 ;  /* 0x0000000000037941 */ /* 0x000fea0003800200 */
.L_x_60853:
        /* <DEDUP_REMOVED lines=61> */
.L_x_60851:
[----:B------:R-:W-:Y:S05]  /*2b540*/  BSYNC.RECONVERGENT B2 ;  /* 0x0000000000027941 */ /* 0x000fea0003800200 */
.L_x_60850:
        /* <DEDUP_REMOVED lines=11> */
.L_x_60849:
[----:B------:R-:W-:Y:S05]  /*2b600*/  BSYNC.RECONVERGENT B1 ;  /* 0x0000000000017941 */ /* 0x000fea0003800200 */
.L_x_60848:
        /* <DEDUP_REMOVED lines=17> */
.L_x_60859:
        /* <DEDUP_REMOVED lines=13> */
.L_x_60861:
[----:B------:R-:W-:Y:S05]  /*2b7f0*/  BSYNC.RECONVERGENT B3 ;  /* 0x0000000000037941 */ /* 0x000fea0003800200 */
.L_x_60860:
        /* <DEDUP_REMOVED lines=61> */
.L_x_60858:
[----:B------:R-:W-:Y:S05]  /*2bbd0*/  BSYNC.RECONVERGENT B2 ;  /* 0x0000000000027941 */ /* 0x000fea0003800200 */
.L_x_60857:
        /* <DEDUP_REMOVED lines=11> */
.L_x_60856:
[----:B------:R-:W-:Y:S05]  /*2bc90*/  BSYNC.RECONVERGENT B1 ;  /* 0x0000000000017941 */ /* 0x000fea0003800200 */
.L_x_60855:
        /* <DEDUP_REMOVED lines=17> */
.L_x_60866:
        /* <DEDUP_REMOVED lines=13> */
.L_x_60868:
[----:B------:R-:W-:Y:S05]  /*2be80*/  BSYNC.RECONVERGENT B3 ;  /* 0x0000000000037941 */ /* 0x000fea0003800200 */
.L_x_60867:
        /* <DEDUP_REMOVED lines=61> */
.L_x_60865:
[----:B------:R-:W-:Y:S05]  /*2c260*/  BSYNC.RECONVERGENT B2 ;  /* 0x0000000000027941 */ /* 0x000fea0003800200 */
.L_x_60864:
        /* <DEDUP_REMOVED lines=11> */
.L_x_60863:
[----:B------:R-:W-:Y:S05]  /*2c320*/  BSYNC.RECONVERGENT B1 ;  /* 0x0000000000017941 */ /* 0x000fea0003800200 */
.L_x_60862:
        /* <DEDUP_REMOVED lines=16> */
.L_x_60872:
        /* <DEDUP_REMOVED lines=13> */
.L_x_60874:
[----:B------:R-:W-:Y:S05]  /*2c500*/  BSYNC.RECONVERGENT B2 ;  /* 0x0000000000027941 */ /* 0x000fea0003800200 */
.L_x_60873:
        /* <DEDUP_REMOVED lines=61> */
.L_x_60871:
[----:B------:R-:W-:Y:S05]  /*2c8e0*/  BSYNC.RECONVERGENT B1 ;  /* 0x0000000000017941 */ /* 0x000fea0003800200 */
.L_x_60870:
        /* <DEDUP_REMOVED lines=12> */
.L_x_60819:
        /* <DEDUP_REMOVED lines=21> */
.L_x_60879:
        /* <DEDUP_REMOVED lines=13> */
.L_x_60881:
[----:B------:R-:W-:Y:S05]  /*2cbd0*/  BSYNC.RECONVERGENT B3 ;  /* 0x0000000000037941 */ /* 0x000fea0003800200 */
.L_x_60880:
        /* <DEDUP_REMOVED lines=60> */
.L_x_60878:
[----:B------:R-:W-:Y:S05]  /*2cfa0*/  BSYNC.RECONVERGENT B2 ;  /* 0x0000000000027941 */ /* 0x000fea0003800200 */
.L_x_60877:
        /* <DEDUP_REMOVED lines=11> */
.L_x_60876:
[----:B------:R-:W-:Y:S05]  /*2d060*/  BSYNC.RECONVERGENT B1 ;  /* 0x0000000000017941 */ /* 0x000fea0003800200 */
.L_x_60875:
        /* <DEDUP_REMOVED lines=17> */
.L_x_60886:
        /* <DEDUP_REMOVED lines=13> */
.L_x_60888:
[----:B------:R-:W-:Y:S05]  /*2d250*/  BSYNC.RECONVERGENT B3 ;  /* 0x0000000000037941 */ /* 0x000fea0003800200 */
.L_x_60887:
        /* <DEDUP_REMOVED lines=61> */
.L_x_60885:
[----:B------:R-:W-:Y:S05]  /*2d630*/  BSYNC.RECONVERGENT B2 ;  /* 0x0000000000027941 */ /* 0x000fea0003800200 */
.L_x_60884:
        /* <DEDUP_REMOVED lines=11> */
.L_x_60883:
[----:B------:R-:W-:Y:S05]  /*2d6f0*/  BSYNC.RECONVERGENT B1 ;  /* 0x0000000000017941 */ /* 0x000fea0003800200 */
.L_x_60882:
        /* <DEDUP_REMOVED lines=17> */
.L_x_60893:
        /* <DEDUP_REMOVED lines=13> */
.L_x_60895:
[----:B------:R-:W-:Y:S05]  /*2d8e0*/  BSYNC.RECONVERGENT B3 ;  /* 0x0000000000037941 */ /* 0x000fea0003800200 */
.L_x_60894:
        /* <DEDUP_REMOVED lines=61> */
.L_x_60892:
[----:B------:R-:W-:Y:S05]  /*2dcc0*/  BSYNC.RECONVERGENT B2 ;  /* 0x0000000000027941 */ /* 0x000fea0003800200 */
.L_x_60891:
        /* <DEDUP_REMOVED lines=11> */
.L_x_60890:
[----:B------:R-:W-:Y:S05]  /*2dd80*/  BSYNC.RECONVERGENT B1 ;  /* 0x0000000000017941 */ /* 0x000fea0003800200 */
.L_x_60889:
        /* <DEDUP_REMOVED lines=17> */
.L_x_60900:
        /* <DEDUP_REMOVED lines=13> */
.L_x_60902:
[----:B------:R-:W-:Y:S05]  /*2df70*/  BSYNC.RECONVERGENT B3 ;  /* 0x0000000000037941 */ /* 0x000fea0003800200 */
.L_x_60901:
        /* <DEDUP_REMOVED lines=61> */
.L_x_60899:
[----:B------:R-:W-:Y:S05]  /*2e350*/  BSYNC.RECONVERGENT B2 ;  /* 0x0000000000027941 */ /* 0x000fea0003800200 */
.L_x_60898:
        /* <DEDUP_REMOVED lines=11> */
.L_x_60897:
[----:B------:R-:W-:Y:S05]  /*2e410*/  BSYNC.RECONVERGENT B1 ;  /* 0x0000000000017941 */ /* 0x000fea0003800200 */
.L_x_60896:
        /* <DEDUP_REMOVED lines=17> */
.L_x_60907:
        /* <DEDUP_REMOVED lines=13> */
.L_x_60909:
[----:B------:R-:W-:Y:S05]  /*2e600*/  BSYNC.RECONVERGENT B3 ;  /* 0x0000000000037941 */ /* 0x000fea0003800200 */
.L_x_60908:
        /* <DEDUP_REMOVED lines=61> */
.L_x_60906:
[----:B------:R-:W-:Y:S05]  /*2e9e0*/  BSYNC.RECONVERGENT B2 ;  /* 0x0000000000027941 */ /* 0x000fea0003800200 */
.L_x_60905:
        /* <DEDUP_REMOVED lines=11> */
.L_x_60904:
[----:B------:R-:W-:Y:S05]  /*2eaa0*/  BSYNC.RECONVERGENT B1 ;  /* 0x0000000000017941 */ /* 0x000fea0003800200 */
.L_x_60903:
        /* <DEDUP_REMOVED lines=17> */
.L_x_60914:
        /* <DEDUP_REMOVED lines=13> */
.L_x_60916:
[----:B------:R-:W-:Y:S05]  /*2ec90*/  BSYNC.RECONVERGENT B3 ;  /* 0x0000000000037941 */ /* 0x000fea0003800200 */
.L_x_60915:
        /* <DEDUP_REMOVED lines=61> */
.L_x_60913:
[----:B------:R-:W-:Y:S05]  /*2f070*/  BSYNC.RECONVERGENT B2 ;  /* 0x0000000000027941 */ /* 0x000fea0003800200 */
.L_x_60912:
        /* <DEDUP_REMOVED lines=11> */
.L_x_60911:
[----:B------:R-:W-:Y:S05]  /*2f130*/  BSYNC.RECONVERGENT B1 ;  /* 0x0000000000017941 */ /* 0x000fea0003800200 */
.L_x_60910:
        /* <DEDUP_REMOVED lines=17> */
.L_x_60921:
        /* <DEDUP_REMOVED lines=13> */
.L_x_60923:
[----:B------:R-:W-:Y:S05]  /*2f320*/  BSYNC.RECONVERGENT B3 ;  /* 0x0000000000037941 */ /* 0x000fea0003800200 */
.L_x_60922:
        /* <DEDUP_REMOVED lines=61> */
.L_x_60920:
[----:B------:R-:W-:Y:S05]  /*2f700*/  BSYNC.RECONVERGENT B2 ;  /* 0x0000000000027941 */ /* 0x000fea0003800200 */
.L_x_60919:
        /* <DEDUP_REMOVED lines=11> */
.L_x_60918:
[----:B------:R-:W-:Y:S05]  /*2f7c0*/  BSYNC.RECONVERGENT B1 ;  /* 0x0000000000017941 */ /* 0x000fea0003800200 */
.L_x_60917:
        /* <DEDUP_REMOVED lines=16> */
.L_x_60926:
        /* <DEDUP_REMOVED lines=13> */
.L_x_60928:
[----:B------:R-:W-:Y:S05]  /*2f9a0*/  BSYNC.RECONVERGENT B2 ;  /* 0x0000000000027941 */ /* 0x000fea0003800200 */
.L_x_60927:
        /* <DEDUP_REMOVED lines=61> */
.L_x_60925:
[----:B------:R-:W-:Y:S05]  /*2fd80*/  BSYNC.RECONVERGENT B1 ;  /* 0x0000000000017941 */ /* 0x000fea0003800200 */
.L_x_60924:
        /* <DEDUP_REMOVED lines=11> */
.L_x_60869:
[----:B------:R-:W-:Y:S05]  /*2fe40*/  BSYNC.RECONVERGENT B0 ;  /* 0x0000000000007941 */ /* 0x000fea0003800200 */
.L_x_60818:
        /* <DEDUP_REMOVED lines=33> */
.L_x_60930:
[----:B------:R-:W-:Y:S05]  /*30060*/  BSYNC.RECONVERGENT B0 ;  /* 0x0000000000007941 */ /* 0x000fea0003800200 */
.L_x_60929:
        /* <DEDUP_REMOVED lines=8> */
[----:B-1----:R-:W-:Y:S01]  /*300f0*/  IMAD.MOV.U32 R202, RZ, RZ, R5 ;  /* 0x000000ffffca7224 */ /* 0x002fe200078e0005 */
        /* <DEDUP_REMOVED lines=18> */
.L_x_60937:
        /* <DEDUP_REMOVED lines=13> */
.L_x_60939:
[----:B------:R-:W-:Y:S05]  /*302f0*/  BSYNC.RECONVERGENT B3 ;  /* 0x0000000000037941 */ /* 0x000fea0003800200 */
.L_x_60938:
        /* <DEDUP_REMOVED lines=60> */
.L_x_60936:
[----:B------:R-:W-:Y:S05]  /*306c0*/  BSYNC.RECONVERGENT B2 ;  /* 0x0000000000027941 */ /* 0x000fea0003800200 */
.L_x_60935:
        /* <DEDUP_REMOVED lines=11> */
.L_x_60934:
[----:B------:R-:W-:Y:S05]  /*30780*/  BSYNC.RECONVERGENT B1 ;  /* 0x0000000000017941 */ /* 0x000fea0003800200 */
.L_x_60933:
        /* <DEDUP_REMOVED lines=17> */
.L_x_60944:
        /* <DEDUP_REMOVED lines=13> */
.L_x_60946:
[----:B------:R-:W-:Y:S05]  /*30970*/  BSYNC.RECONVERGENT B3 ;  /* 0x0000000000037941 */ /* 0x000fea0003800200 */
.L_x_60945:
        /* <DEDUP_REMOVED lines=61> */
.L_x_60943:
[----:B------:R-:W-:Y:S05]  /*30d50*/  BSYNC.RECONVERGENT B2 ;  /* 0x0000000000027941 */ /* 0x000fea0003800200 */
.L_x_60942:
        /* <DEDUP_REMOVED lines=11> */
.L_x_60941:
[----:B------:R-:W-:Y:S05]  /*30e10*/  BSYNC.RECONVERGENT B1 ;  /* 0x0000000000017941 */ /* 0x000fea0003800200 */
.L_x_60940:
        /* <DEDUP_REMOVED lines=17> */
.L_x_60951:
        /* <DEDUP_REMOVED lines=13> */
.L_x_60953:
[----:B------:R-:W-:Y:S05]  /*31000*/  BSYNC.RECONVERGENT B3 ;  /* 0x0000000000037941 */ /* 0x000fea0003800200 */
.L_x_60952:
        /* <DEDUP_REMOVED lines=61> */
.L_x_60950:
[----:B------:R-:W-:Y:S05]  /*313e0*/  BSYNC.RECONVERGENT B2 ;  /* 0x0000000000027941 */ /* 0x000fea0003800200 */
.L_x_60949:
        /* <DEDUP_REMOVED lines=11> */
.L_x_60948:
[----:B------:R-:W-:Y:S05]  /*314a0*/  BSYNC.RECONVERGENT B1 ;  /* 0x0000000000017941 */ /* 0x000fea0003800200 */
.L_x_60947:
        /* <DEDUP_REMOVED lines=17> */
.L_x_60958:
        /* <DEDUP_REMOVED lines=13> */
.L_x_60960:
[----:B------:R-:W-:Y:S05]  /*31690*/  BSYNC.RECONVERGENT B3 ;  /* 0x0000000000037941 */ /* 0x000fea0003800200 */
.L_x_60959:
        /* <DEDUP_REMOVED lines=61> */
.L_x_60957:
[----:B------:R-:W-:Y:S05]  /*31a70*/  BSYNC.RECONVERGENT B2 ;  /* 0x0000000000027941 */ /* 0x000fea0003800200 */
.L_x_60956:
        /* <DEDUP_REMOVED lines=11> */
.L_x_60955:
[----:B------:R-:W-:Y:S05]  /*31b30*/  BSYNC.RECONVERGENT B1 ;  /* 0x0000000000017941 */ /* 0x000fea0003800200 */
.L_x_60954:
        /* <DEDUP_REMOVED lines=17> */
.L_x_60965:
        /* <DEDUP_REMOVED lines=13> */
.L_x_60967:
[----:B------:R-:W-:Y:S05]  /*31d20*/  BSYNC.RECONVERGENT B3 ;  /* 0x0000000000037941 */ /* 0x000fea0003800200 */
.L_x_60966:
        /* <DEDUP_REMOVED lines=57> */
[----:B------:R-:W-:Y:S01]  /*320c0*/  IMAD.MOV.U32 R206, RZ, RZ, RZ ;  /* 0x000000ffffce7224 */ /* 0x000fe200078e00ff */
[----:B------:R-:W-:Y:S01]  /*320d0*/  LOP3.LUT R4, R204, UR16, R209, 0x96, !PT ;  /* 0x00000010cc047c12 */ /* 0x000fe2000f8e96d1 */
[----:B------:R-:W-:Y:S01]  /*320e0*/  IMAD.MOV.U32 R204, RZ, RZ, R220 ;  /* 0x000000ffffcc7224 */ /* 0x000fe200078e00dc */
[----:B------:R-:W-:-:S07]  /*320f0*/  MOV R220, R208 ;  /* 0x000000d000dc7202 */ /* 0x000fce0000000f00 */
.L_x_60964:
[----:B------:R-:W-:Y:S05]  /*32100*/  BSYNC.RECONVERGENT B2 ;  /* 0x0000000000027941 */ /* 0x000fea0003800200 */
.L_x_60963:
        /* <DEDUP_REMOVED lines=11> */
.L_x_60962:
[----:B------:R-:W-:Y:S05]  /*321c0*/  BSYNC.RECONVERGENT B1 ;  /* 0x0000000000017941 */ /* 0x000fea0003800200 */
.L_x_60961:
        /* <DEDUP_REMOVED lines=17> */
.L_x_60972:
        /* <DEDUP_REMOVED lines=13> */
.L_x_60974:
[----:B------:R-:W-:Y:S05]  /*323b0*/  BSYNC.RECONVERGENT B3 ;  /* 0x0000000000037941 */ /* 0x000fea0003800200 */
.L_x_60973:
        /* <DEDUP_REMOVED lines=61> */
.L_x_60971:
[----:B------:R-:W-:Y:S05]  /*32790*/  BSYNC.RECONVERGENT B2 ;  /* 0x0000000000027941 */ /* 0x000fea0003800200 */
.L_x_60970:
        /* <DEDUP_REMOVED lines=11> */
.L_x_60969:
[----:B------:R-:W-:Y:S05]  /*32850*/  BSYNC.RECONVERGENT B1 ;  /* 0x0000000000017941 */ /* 0x000fea0003800200 */
.L_x_60968:
        /* <DEDUP_REMOVED lines=17> */
.L_x_60979:
        /* <DEDUP_REMOVED lines=13> */
.L_x_60981:
[----:B------:R-:W-:Y:S05]  /*32a40*/  BSYNC.RECONVERGENT B3 ;  /* 0x0000000000037941 */ /* 0x000fea0003800200 */
.L_x_60980:
        /* <DEDUP_REMOVED lines=61> */
.L_x_60978:
[----:B------:R-:W-:Y:S05]  /*32e20*/  BSYNC.RECONVERGENT B2 ;  /* 0x0000000000027941 */ /* 0x000fea0003800200 */
.L_x_60977:
        /* <DEDUP_REMOVED lines=11> */
.L_x_60976:
[----:B------:R-:W-:Y:S05]  /*32ee0*/  BSYNC.RECONVERGENT B1 ;  /* 0x0000000000017941 */ /* 0x000fea0003800200 */
.L_x_60975:
        /* <DEDUP_REMOVED lines=16> */
.L_x_60985:
        /* <DEDUP_REMOVED lines=13> */
.L_x_60987:
[----:B------:R-:W-:Y:S05]  /*330c0*/  BSYNC.RECONVERGENT B2 ;  /* 0x0000000000027941 */ /* 0x000fea0003800200 */
.L_x_60986:
        /* <DEDUP_REMOVED lines=61> */
.L_x_60984:
[----:B------:R-:W-:Y:S05]  /*334a0*/  BSYNC.RECONVERGENT B1 ;  /* 0x0000000000017941 */ /* 0x000fea0003800200 */
.L_x_60983:
        /* <DEDUP_REMOVED lines=12> */
.L_x_60932:
[----:B------:R-:W-:Y:S01]  /*33570*/  BSSY.RECONVERGENT B1, `(.L_x_60988) ;  /* 0x000006b000017945 */ /* 0x000fe20003800200 */
[----:B------:R-:W-:Y:S01]  /*33580*/  IMAD.MOV.U32 R220, RZ, RZ, R212 ;  /* 0x000000ffffdc7224 */ /* 0x000fe200078e00d4 */
[----:B-1----:R-:W-:Y:S01]  /*33590*/  MOV R202, R5 ;  /* 0x0000000500ca7202 */ /* 0x002fe20000000f00 */
        /* <DEDUP_REMOVED lines=18> */
.L_x_60992:
        /* <DEDUP_REMOVED lines=13> */
.L_x_60994:
[----:B------:R-:W-:Y:S05]  /*33790*/  BSYNC.RECONVERGENT B3 ;  /* 0x0000000000037941 */ /* 0x000fea0003800200 */
.L_x_60993:
        /* <DEDUP_REMOVED lines=60> */
.L_x_60991:
[----:B------:R-:W-:Y:S05]  /*33b60*/  BSYNC.RECONVERGENT B2 ;  /* 0x0000000000027941 */ /* 0x000fea0003800200 */
.L_x_60990:
        /* <DEDUP_REMOVED lines=11> */
.L_x_60989:
[----:B------:R-:W-:Y:S05]  /*33c20*/  BSYNC.RECONVERGENT B1 ;  /* 0x0000000000017941 */ /* 0x000fea0003800200 */
.L_x_60988:
        /* <DEDUP_REMOVED lines=17> */
.L_x_60999:
        /* <DEDUP_REMOVED lines=13> */
.L_x_61001:
[----:B------:R-:W-:Y:S05]  /*33e10*/  BSYNC.RECONVERGENT B3 ;  /* 0x0000000000037941 */ /* 0x000fea0003800200 */
.L_x_61000:
        /* <DEDUP_REMOVED lines=61> */
.L_x_60998:
[----:B------:R-:W-:Y:S05]  /*341f0*/  BSYNC.RECONVERGENT B2 ;  /* 0x0000000000027941 */ /* 0x000fea0003800200 */
.L_x_60997:
        /* <DEDUP_REMOVED lines=11> */
.L_x_60996:
[----:B------:R-:W-:Y:S05]  /*342b0*/  BSYNC.RECONVERGENT B1 ;  /* 0x0000000000017941 */ /* 0x000fea0003800200 */
.L_x_60995:
        /* <DEDUP_REMOVED lines=17> */
.L_x_61006:
        /* <DEDUP_REMOVED lines=13> */
.L_x_61008:
[----:B------:R-:W-:Y:S05]  /*344a0*/  BSYNC.RECONVERGENT B3 ;  /* 0x0000000000037941 */ /* 0x000fea0003800200 */
.L_x_61007:
        /* <DEDUP_REMOVED lines=61> */
.L_x_61005:
[----:B------:R-:W-:Y:S05]  /*34880*/  BSYNC.RECONVERGENT B2 ;  /* 0x0000000000027941 */ /* 0x000fea0003800200 */
.L_x_61004:
        /* <DEDUP_REMOVED lines=11> */
.L_x_61003:
[----:B------:R-:W-:Y:S05]  /*34940*/  BSYNC.RECONVERGENT B1 ;  /* 0x0000000000017941 */ /* 0x000fea0003800200 */
.L_x_61002:
        /* <DEDUP_REMOVED lines=17> */
.L_x_61013:
        /* <DEDUP_REMOVED lines=13> */
.L_x_61015:
[----:B------:R-:W-:Y:S05]  /*34b30*/  BSYNC.RECONVERGENT B3 ;  /* 0x0000000000037941 */ /* 0x000fea0003800200 */
.L_x_61014:
        /* <DEDUP_REMOVED lines=61> */
.L_x_61012:
[----:B------:R-:W-:Y:S05]  /*34f10*/  BSYNC.RECONVERGENT B2 ;  /* 0x0000000000027941 */ /* 0x000fea0003800200 */
.L_x_61011:
        /* <DEDUP_REMOVED lines=11> */
.L_x_61010:
[----:B------:R-:W-:Y:S05]  /*34fd0*/  BSYNC.RECONVERGENT B1 ;  /* 0x0000000000017941 */ /* 0x000fea0003800200 */
.L_x_61009:
        /* <DEDUP_REMOVED lines=17> */
.L_x_61020:
        /* <DEDUP_REMOVED lines=13> */
.L_x_61022:
[----:B------:R-:W-:Y:S05]  /*351c0*/  BSYNC.RECONVERGENT B3 ;  /* 0x0000000000037941 */ /* 0x000fea0003800200 */
.L_x_61021:
        /* <DEDUP_REMOVED lines=61> */
.L_x_61019:
[----:B------:R-:W-:Y:S05]  /*355a0*/  BSYNC.RECONVERGENT B2 ;  /* 0x0000000000027941 */ /* 0x000fea0003800200 */
.L_x_61018:
        /* <DEDUP_REMOVED lines=11> */
.L_x_61017:
[----:B------:R-:W-:Y:S05]  /*35660*/  BSYNC.RECONVERGENT B1 ;  /* 0x0000000000017941 */ /* 0x000fea0003800200 */
.L_x_61016:
        /* <DEDUP_REMOVED lines=17> */
.L_x_61027:
        /* <DEDUP_REMOVED lines=13> */
.L_x_61029:
[----:B------:R-:W-:Y:S05]  /*35850*/  BSYNC.RECONVERGENT B3 ;  /* 0x0000000000037941 */ /* 0x000fea0003800200 */
.L_x_61028:
        /* <DEDUP_REMOVED lines=61> */
.L_x_61026:
[----:B------:R-:W-:Y:S05]  /*35c30*/  BSYNC.RECONVERGENT B2 ;  /* 0x0000000000027941 */ /* 0x000fea0003800200 */
.L_x_61025:
        /* <DEDUP_REMOVED lines=11> */
.L_x_61024:
[----:B------:R-:W-:Y:S05]  /*35cf0*/  BSYNC.RECONVERGENT B1 ;  /* 0x0000000000017941 */ /* 0x000fea0003800200 */
.L_x_61023:
        /* <DEDUP_REMOVED lines=17> */
.L_x_61034:
        /* <DEDUP_REMOVED lines=13> */
.L_x_61036:
[----:B------:R-:W-:Y:S05]  /*35ee0*/  BSYNC.RECONVERGENT B3 ;  /* 0x0000000000037941 */ /* 0x000fea0003800200 */
.L_x_61035:
        /* <DEDUP_REMOVED lines=61> */
.L_x_61033:
[----:B------:R-:W-:Y:S05]  /*362c0*/  BSYNC.RECONVERGENT B2 ;  /* 0x0000000000027941 */ /* 0x000fea0003800200 */
.L_x_61032:
        /* <DEDUP_REMOVED lines=11> */
.L_x_61031:
[----:B------:R-:W-:Y:S05]  /*36380*/  BSYNC.RECONVERGENT B1 ;  /* 0x0000000000017941 */ /* 0x000fea0003800200 */
.L_x_61030:
        /* <DEDUP_REMOVED lines=16> */
.L_x_61039:
        /* <DEDUP_REMOVED lines=13> */
.L_x_61041:
[----:B------:R-:W-:Y:S05]  /*36560*/  BSYNC.RECONVERGENT B2 ;  /* 0x0000000000027941 */ /* 0x000fea0003800200 */
.L_x_61040:
        /* <DEDUP_REMOVED lines=61> */
.L_x_61038:
[----:B------:R-:W-:Y:S05]  /*36940*/  BSYNC.RECONVERGENT B1 ;  /* 0x0000000000017941 */ /* 0x000fea0003800200 */
.L_x_61037:
        /* <DEDUP_REMOVED lines=11> */
.L_x_60982:
[----:B------:R-:W-:Y:S05]  /*36a00*/  BSYNC.RECONVERGENT B0 ;  /* 0x0000000000007941 */ /* 0x000fea0003800200 */
.L_x_60931:
        /* <DEDUP_REMOVED lines=13> */
[----:B------:R-:W-:Y:S02]  /*36ae0*/  LOP3.LUT R210, R230, 0xffff, RZ, 0xc0, !PT ;  /* 0x0000ffffe6d27812 */ /* 0x000fe400078ec0ff */
[----:B------:R-:W-:Y:S02]  /*36af0*/  PRMT R213, R228, 0x7104, RZ ;  /* 0x00007104e4d57816 */ /* 0x000fe400000000ff */
[----:B------:R-:W-:Y:S02]  /*36b00*/  LOP3.LUT R211, R208, 0xff0000, RZ, 0xc0, !PT ;  /* 0x00ff0000d0d37812 */ /* 0x000fe400078ec0ff */
[----:B------:R-:W0:Y:S01]  /*36b10*/  LDC.64 R208, c[0x0][0x3b0] ;  /* 0x0000ec00ffd07b82 */ /* 0x000e220000000a00 */
[----:B------:R-:W-:Y:S02]  /*36b20*/  LOP3.LUT R212, R225, 0xff, RZ, 0xc0, !PT ;  /* 0x000000ffe1d47812 */ /* 0x000fe400078ec0ff */
[----:B------:R-:W-:-:S02]  /*36b30*/  PRMT R210, R211, 0x4210, R210 ;  /* 0x00004210d3d27816 */ /* 0x000fc400000000d2 */
        /* <DEDUP_REMOVED lines=14> */
.L_x_61043:
[----:B------:R-:W-:Y:S05]  /*36c20*/  BSYNC.RECONVERGENT B0 ;  /* 0x0000000000007941 */ /* 0x000fea0003800200 */
.L_x_61042:
        /* <DEDUP_REMOVED lines=27> */
.L_x_61050:
        /* <DEDUP_REMOVED lines=13> */
.L_x_61052:
[----:B------:R-:W-:Y:S05]  /*36eb0*/  BSYNC.RECONVERGENT B3 ;  /* 0x0000000000037941 */ /* 0x000fea0003800200 */
.L_x_61051:
        /* <DEDUP_REMOVED lines=61> */
.L_x_61049:
[----:B------:R-:W-:Y:S05]  /*37290*/  BSYNC.RECONVERGENT B2 ;  /* 0x0000000000027941 */ /* 0x000fea0003800200 */
.L_x_61048:
        /* <DEDUP_REMOVED lines=11> */
.L_x_61047:
[----:B------:R-:W-:Y:S05]  /*37350*/  BSYNC.RECONVERGENT B1 ;  /* 0x0000000000017941 */ /* 0x000fea0003800200 */
.L_x_61046:
        /* <DEDUP_REMOVED lines=17> */
.L_x_61057:
        /* <DEDUP_REMOVED lines=13> */
.L_x_61059:
[----:B------:R-:W-:Y:S05]  /*37540*/  BSYNC.RECONVERGENT B3 ;  /* 0x0000000000037941 */ /* 0x000fea0003800200 */
.L_x_61058:
        /* <DEDUP_REMOVED lines=61> */
.L_x_61056:
[----:B------:R-:W-:Y:S05]  /*37920*/  BSYNC.RECONVERGENT B2 ;  /* 0x0000000000027941 */ /* 0x000fea0003800200 */
.L_x_61055:
        /* <DEDUP_REMOVED lines=11> */
.L_x_61054:
[----:B------:R-:W-:Y:S05]  /*379e0*/  BSYNC.RECONVERGENT B1 ;  /* 0x0000000000017941 */ /* 0x000fea0003800200 */
.L_x_61053:
        /* <DEDUP_REMOVED lines=17> */
.L_x_61064:
        /* <DEDUP_REMOVED lines=13> */
.L_x_61066:
[----:B------:R-:W-:Y:S05]  /*37bd0*/  BSYNC.RECONVERGENT B3 ;  /* 0x0000000000037941 */ /* 0x000fea0003800200 */
.L_x_61065:
        /* <DEDUP_REMOVED lines=45> */
[----:B-1----:R-:W-:Y:S01]  /*37eb0*/  LOP3.LUT R216, R4, UR16, R215, 0x96, !PT ;  /* 0x0000001004d87c12 */ /* 0x002fe2000f8e96d7 */
        /* <DEDUP_REMOVED lines=15> */
.L_x_61063:
[----:B------:R-:W-:Y:S05]  /*37fb0*/  BSYNC.RECONVERGENT B2 ;  /* 0x0000000000027941 */ /* 0x000fea0003800200 */
.L_x_61062:
        /* <DEDUP_REMOVED lines=11> */
.L_x_61061:
[----:B------:R-:W-:Y:S05]  /*38070*/  BSYNC.RECONVERGENT B1 ;  /* 0x0000000000017941 */ /* 0x000fea0003800200 */
.L_x_61060:
        /* <DEDUP_REMOVED lines=17> */
.L_x_61071:
        /* <DEDUP_REMOVED lines=13> */
.L_x_61073:
[----:B------:R-:W-:Y:S05]  /*38260*/  BSYNC.RECONVERGENT B3 ;  /* 0x0000000000037941 */ /* 0x000fea0003800200 */
.L_x_61072:
        /* <DEDUP_REMOVED lines=61> */
.L_x_61070:
[----:B------:R-:W-:Y:S05]  /*38640*/  BSYNC.RECONVERGENT B2 ;  /* 0x0000000000027941 */ /* 0x000fea0003800200 */
.L_x_61069:
        /* <DEDUP_REMOVED lines=11> */
.L_x_61068:
[----:B------:R-:W-:Y:S05]  /*38700*/  BSYNC.RECONVERGENT B1 ;  /* 0x0000000000017941 */ /* 0x000fea0003800200 */
.L_x_61067:
        /* <DEDUP_REMOVED lines=17> */
.L_x_61078:
        /* <DEDUP_REMOVED lines=13> */
.L_x_61080:
[----:B------:R-:W-:Y:S05]  /*388f0*/  BSYNC.RECONVERGENT B3 ;  /* 0x0000000000037941 */ /* 0x000fea0003800200 */
.L_x_61079:
        /* <DEDUP_REMOVED lines=61> */
.L_x_61077:
[----:B------:R-:W-:Y:S05]  /*38cd0*/  BSYNC.RECONVERGENT B2 ;  /* 0x0000000000027941 */ /* 0x000fea0003800200 */
.L_x_61076:
        /* <DEDUP_REMOVED lines=11> */
.L_x_61075:
[----:B------:R-:W-:Y:S05]  /*38d90*/  BSYNC.RECONVERGENT B1 ;  /* 0x0000000000017941 */ /* 0x000fea0003800200 */
.L_x_61074:
        /* <DEDUP_REMOVED lines=17> */
.L_x_61085:
        /* <DEDUP_REMOVED lines=13> */
.L_x_61087:
[----:B------:R-:W-:Y:S05]  /*38f80*/  BSYNC.RECONVERGENT B3 ;  /* 0x0000000000037941 */ /* 0x000fea0003800200 */
.L_x_61086:
        /* <DEDUP_REMOVED lines=61> */
.L_x_61084:
[----:B------:R-:W-:Y:S05]  /*39360*/  BSYNC.RECONVERGENT B2 ;  /* 0x0000000000027941 */ /* 0x000fea0003800200 */
.L_x_61083:
        /* <DEDUP_REMOVED lines=11> */
.L_x_61082:
[----:B------:R-:W-:Y:S05]  /*39420*/  BSYNC.RECONVERGENT B1 ;  /* 0x0000000000017941 */ /* 0x000fea0003800200 */
.L_x_61081:
[----:B------:R-:W-:Y:S01]  /*39430*/  BSSY.RECONVERGENT B1, `(.L_x_61088) ;  /* 0x0000068000017945 */ /* 0x000fe20003800200 */
[----:B-1----:R-:W-:Y:S01]  /*39440*/  IMAD.MOV.U32 R216, RZ, RZ, R5 ;  /* 0x000000ffffd87224 */ /* 0x002fe200078e0005 */
        /* <DEDUP_REMOVED lines=15> */
.L_x_61092:
        /* <DEDUP_REMOVED lines=13> */
.L_x_61094:
[----:B------:R-:W-:Y:S05]  /*39610*/  BSYNC.RECONVERGENT B3 ;  /* 0x0000000000037941 */ /* 0x000fea0003800200 */
.L_x_61093:
        /* <DEDUP_REMOVED lines=61> */
.L_x_61091:
[----:B------:R-:W-:Y:S05]  /*399f0*/  BSYNC.RECONVERGENT B2 ;  /* 0x0000000000027941 */ /* 0x000fea0003800200 */
.L_x_61090:
        /* <DEDUP_REMOVED lines=11> */
.L_x_61089:
[----:B------:R-:W-:Y:S05]  /*39ab0*/  BSYNC.RECONVERGENT B1 ;  /* 0x0000000000017941 */ /* 0x000fea0003800200 */
.L_x_61088:
        /* <DEDUP_REMOVED lines=16> */
.L_x_61098:
        /* <DEDUP_REMOVED lines=13> */
.L_x_61100:
[----:B------:R-:W-:Y:S05]  /*39c90*/  BSYNC.RECONVERGENT B2 ;  /* 0x0000000000027941 */ /* 0x000fea0003800200 */
.L_x_61099:
        /* <DEDUP_REMOVED lines=61> */
.L_x_61097:
[----:B------:R-:W-:Y:S05]  /*3a070*/  BSYNC.RECONVERGENT B1 ;  /* 0x0000000000017941 */ /* 0x000fea0003800200 */
.L_x_61096:
        /* <DEDUP_REMOVED lines=12> */
.L_x_61045:
        /* <DEDUP_REMOVED lines=21> */
.L_x_61105:
        /* <DEDUP_REMOVED lines=13> */
.L_x_61107:
[----:B------:R-:W-:Y:S05]  /*3a360*/  BSYNC.RECONVERGENT B3 ;  /* 0x0000000000037941 */ /* 0x000fea0003800200 */
.L_x_61106:
        /* <DEDUP_REMOVED lines=61> */
.L_x_61104:
[----:B------:R-:W-:Y:S05]  /*3a740*/  BSYNC.RECONVERGENT B2 ;  /* 0x0000000000027941 */ /* 0x000fea0003800200 */
.L_x_61103:
        /* <DEDUP_REMOVED lines=11> */
.L_x_61102:
[----:B------:R-:W-:Y:S05]  /*3a800*/  BSYNC.RECONVERGENT B1 ;  /* 0x0000000000017941 */ /* 0x000fea0003800200 */
.L_x_61101:
        /* <DEDUP_REMOVED lines=17> */
.L_x_61112:
        /* <DEDUP_REMOVED lines=13> */
.L_x_61114:
[----:B------:R-:W-:Y:S05]  /*3a9f0*/  BSYNC.RECONVERGENT B3 ;  /* 0x0000000000037941 */ /* 0x000fea0003800200 */
.L_x_61113:
        /* <DEDUP_REMOVED lines=61> */
.L_x_61111:
[----:B------:R-:W-:Y:S05]  /*3add0*/  BSYNC.RECONVERGENT B2 ;  /* 0x0000000000027941 */ /* 0x000fea0003800200 */
.L_x_61110:
        /* <DEDUP_REMOVED lines=11> */
.L_x_61109:
[----:B------:R-:W-:Y:S05]  /*3ae90*/  BSYNC.RECONVERGENT B1 ;  /* 0x0000000000017941 */ /* 0x000fea0003800200 */
.L_x_61108:
        /* <DEDUP_REMOVED lines=17> */
.L_x_61119:
        /* <DEDUP_REMOVED lines=13> */
.L_x_61121:
[----:B------:R-:W-:Y:S05]  /*3b080*/  BSYNC.RECONVERGENT B3 ;  /* 0x0000000000037941 */ /* 0x000fea0003800200 */
.L_x_61120:
        /* <DEDUP_REMOVED lines=61> */
.L_x_61118:
[----:B------:R-:W-:Y:S05]  /*3b460*/  BSYNC.RECONVERGENT B2 ;  /* 0x0000000000027941 */ /* 0x000fea0003800200 */
.L_x_61117:
        /* <DEDUP_REMOVED lines=11> */
.L_x_61116:
[----:B------:R-:W-:Y:S05]  /*3b520*/  BSYNC.RECONVERGENT B1 ;  /* 0x0000000000017941 */ /* 0x000fea0003800200 */
.L_x_61115:
        /* <DEDUP_REMOVED lines=17> */
.L_x_61126:
        /* <DEDUP_REMOVED lines=13> */
.L_x_61128:
[----:B------:R-:W-:Y:S05]  /*3b710*/  BSYNC.RECONVERGENT B3 ;  /* 0x0000000000037941 */ /* 0x000fea0003800200 */
.L_x_61127:
        /* <DEDUP_REMOVED lines=61> */
.L_x_61125:
[----:B------:R-:W-:Y:S05]  /*3baf0*/  BSYNC.RECONVERGENT B2 ;  /* 0x0000000000027941 */ /* 0x000fea0003800200 */
.L_x_61124:
        /* <DEDUP_REMOVED lines=11> */
.L_x_61123:
[----:B------:R-:W-:Y:S05]  /*3bbb0*/  BSYNC.RECONVERGENT B1 ;  /* 0x0000000000017941 */ /* 0x000fea0003800200 */
.L_x_61122:
        /* <DEDUP_REMOVED lines=17> */
.L_x_61133:
        /* <DEDUP_REMOVED lines=13> */
.L_x_61135:
[----:B------:R-:W-:Y:S05]  /*3bda0*/  BSYNC.RECONVERGENT B3 ;  /* 0x0000000000037941 */ /* 0x000fea0003800200 */
.L_x_61134:
        /* <DEDUP_REMOVED lines=61> */
.L_x_61132:
[----:B------:R-:W-:Y:S05]  /*3c180*/  BSYNC.RECONVERGENT B2 ;  /* 0x0000000000027941 */ /* 0x000fea0003800200 */
.L_x_61131:
        /* <DEDUP_REMOVED lines=11> */
.L_x_61130:
[----:B------:R-:W-:Y:S05]  /*3c240*/  BSYNC.RECONVERGENT B1 ;  /* 0x0000000000017941 */ /* 0x000fea0003800200 */
.L_x_61129:
        /* <DEDUP_REMOVED lines=17> */
.L_x_61140:
        /* <DEDUP_REMOVED lines=13> */
.L_x_61142:
[----:B------:R-:W-:Y:S05]  /*3c430*/  BSYNC.RECONVERGENT B3 ;  /* 0x0000000000037941 */ /* 0x000fea0003800200 */
.L_x_61141:
        /* <DEDUP_REMOVED lines=61> */
.L_x_61139:
[----:B------:R-:W-:Y:S05]  /*3c810*/  BSYNC.RECONVERGENT B2 ;  /* 0x0000000000027941 */ /* 0x000fea0003800200 */
.L_x_61138:
        /* <DEDUP_REMOVED lines=11> */
.L_x_61137:
[----:B------:R-:W-:Y:S05]  /*3c8d0*/  BSYNC.RECONVERGENT B1 ;  /* 0x0000000000017941 */ /* 0x000fea0003800200 */
.L_x_61136:
        /* <DEDUP_REMOVED lines=17> */
.L_x_61147:
        /* <DEDUP_REMOVED lines=13> */
.L_x_61149:
[----:B------:R-:W-:Y:S05]  /*3cac0*/  BSYNC.RECONVERGENT B3 ;  /* 0x0000000000037941 */ /* 0x000fea0003800200 */
.L_x_61148:
        /* <DEDUP_REMOVED lines=61> */
.L_x_61146:
[----:B------:R-:W-:Y:S05]  /*3cea0*/  BSYNC.RECONVERGENT B2 ;  /* 0x0000000000027941 */ /* 0x000fea0003800200 */
.L_x_61145:
        /* <DEDUP_REMOVED lines=11> */
.L_x_61144:
[----:B------:R-:W-:Y:S05]  /*3cf60*/  BSYNC.RECONVERGENT B1 ;  /* 0x0000000000017941 */ /* 0x000fea0003800200 */
.L_x_61143:
        /* <DEDUP_REMOVED lines=16> */
.L_x_61152:
        /* <DEDUP_REMOVED lines=13> */
.L_x_61154:
[----:B------:R-:W-:Y:S05]  /*3d140*/  BSYNC.RECONVERGENT B2 ;  /* 0x0000000000027941 */ /* 0x000fea0003800200 */
.L_x_61153:
        /* <DEDUP_REMOVED lines=61> */
.L_x_61151:
[----:B------:R-:W-:Y:S05]  /*3d520*/  BSYNC.RECONVERGENT B1 ;  /* 0x0000000000017941 */ /* 0x000fea0003800200 */
.L_x_61150:
        /* <DEDUP_REMOVED lines=11> */
.L_x_61095:
[----:B------:R-:W-:Y:S05]  /*3d5e0*/  BSYNC.RECONVERGENT B0 ;  /* 0x0000000000007941 */ /* 0x000fea0003800200 */
.L_x_61044:
[C---:B------:R-:W-:Y:S01]  /*3d5f0*/  VIADD R217, R243.reuse, 0x100 ;  /* 0x00000100f3d97836 */ /* 0x040fe20000000000 */
[----:B------:R-:W0:Y:S01]  /*3d600*/  @P1 LDC.64 R240, c[0x0][0x390] ;  /* 0x0000e400fff01b82 */ /* 0x000e220000000a00 */
[----:B------:R-:W-:Y:S01]  /*3d610*/  IADD3 R243, PT, PT, R243, 0x120, RZ ;  /* 0x00000120f3f37810 */ /* 0x000fe20007ffe0ff */
[----:B------:R-:W-:Y:S01]  /*3d620*/  VIADD R245, R244, 0x120 ;  /* 0x00000120f4f57836 */ /* 0x000fe20000000000 */
        /* <DEDUP_REMOVED lines=8> */
[----:B------:R-:W-:Y:S02]  /*3d6b0*/  SHF.L.U32 R216, R229, 0x10, RZ ;  /* 0x00000010e5d87819 */ /* 0x000fe400000006ff */
[----:B------:R-:W-:Y:S02]  /*3d6c0*/  LOP3.LUT R222, R226, 0xff, RZ, 0xc0, !PT ;  /* 0x000000ffe2de7812 */ /* 0x000fe400078ec0ff */
[----:B------:R-:W-:Y:S02]  /*3d6d0*/  LOP3.LUT R217, R216, 0xff0000, RZ, 0xc0, !PT ;  /* 0x00ff0000d8d97812 */ /* 0x000fe400078ec0ff */
[----:B------:R-:W-:Y:S01]  /*3d6e0*/  LOP3.LUT R216, R230, 0xffff, RZ, 0xc0, !PT ;  /* 0x0000ffffe6d87812 */ /* 0x000fe200078ec0ff */
[----:B------:R-:W-:Y:S01]  /*3d6f0*/  IMAD.WIDE.U32 R222, R222, 0x1000000, RZ ;  /* 0x01000000dede7825 */ /* 0x000fe200078e00ff */
[----:B------:R-:W-:Y:S02]  /*3d700*/  LOP3.LUT R219, R225, 0xff, RZ, 0xc0, !PT ;  /* 0x000000ffe1db7812 */ /* 0x000fe400078ec0ff */
[----:B------:R-:W-:-:S02]  /*3d710*/  PRMT R216, R217, 0x4210, R216 ;  /* 0x00004210d9d87816 */ /* 0x000fc400000000d8 */
[----:B------:R-:W-:Y:S02]  /*3d720*/  PRMT R217, R228, 0x7104, RZ ;  /* 0x00007104e4d97816 */ /* 0x000fe400000000ff */
[----:B------:R-:W-:Y:S02]  /*3d730*/  LOP3.LUT R220, R11, 0xff, RZ, 0xc0, !PT ;  /* 0x000000ff0bdc7812 */ /* 0x000fe400078ec0ff */
[----:B------:R-:W-:Y:S02]  /*3d740*/  LOP3.LUT R218, R216, 0xff00, R217, 0xf8, !PT ;  /* 0x0000ff00d8da7812 */ /* 0x000fe400078ef8d9 */
[----:B------:R-:W0:Y:S01]  /*3d750*/  LDC.64 R216, c[0x0][0x3b0] ;  /* 0x0000ec00ffd87b82 */ /* 0x000e220000000a00 */
[----:B------:R-:W-:Y:S01]  /*3d760*/  IMAD.WIDE.U32 R220, R220, 0x100, RZ ;  /* 0x00000100dcdc7825 */ /* 0x000fe200078e00ff */
[----:B------:R-:W-:-:S03]  /*3d770*/  LOP3.LUT R247, R218, 0xff, R227, 0xf8, !PT ;  /* 0x000000ffdaf77812 */ /* 0x000fc600078ef8e3 */
[----:B------:R-:W-:-:S05]  /*3d780*/  IMAD.WIDE.U32 R218, R219, 0x10000, RZ ;  /* 0x00010000dbda7825 */ /* 0x000fca00078e00ff */
[----:B------:R-:W-:Y:S01]  /*3d790*/  LOP3.LUT R247, R219, R247, R223, 0xfe, !PT ;  /* 0x000000f7dbf77212 */ /* 0x000fe200078efedf */
[----:B------:R-:W-:Y:S01]  /*3d7a0*/  VIADD R219, R244, 0x100 ;  /* 0x00000100f4db7836 */ /* 0x000fe20000000000 */
[----:B------:R-:W-:Y:S02]  /*3d7b0*/  LOP3.LUT R218, R220, R222, R218, 0xfe, !PT ;  /* 0x000000dedcda7212 */ /* 0x000fe400078efeda */
[----:B------:R-:W-:Y:S02]  /*3d7c0*/  LOP3.LUT R221, R247, R221, RZ, 0xfc, !PT ;  /* 0x000000ddf7dd7212 */ /* 0x000fe400078efcff */
[----:B------:R-:W-:Y:S01]  /*3d7d0*/  LOP3.LUT R220, R218, 0xff, R9, 0xf8, !PT ;  /* 0x000000ffdadc7812 */ /* 0x000fe200078ef809 */
[----:B0-----:R-:W-:-:S05]  /*3d7e0*/  IMAD.WIDE.U32 R216, R219, 0x8, R216 ;  /* 0x00000008dbd87825 */ /* 0x001fca00078e00d8 */
[----:B------:R0:W-:Y:S02]  /*3d7f0*/  STG.E.64 desc[UR6][R216.64], R220 ;  /* 0x000000dcd8007986 */ /* 0x0001e4000c101b06 */
.L_x_61156:
[----:B------:R-:W-:Y:S05]  /*3d800*/  BSYNC.RECONVERGENT B0 ;  /* 0x0000000000007941 */ /* 0x000fea0003800200 */
.L_x_61155:
        /* <DEDUP_REMOVED lines=27> */
.L_x_61163:
        /* <DEDUP_REMOVED lines=13> */
.L_x_61165:
[----:B------:R-:W-:Y:S05]  /*3da90*/  BSYNC.RECONVERGENT B3 ;  /* 0x0000000000037941 */ /* 0x000fea0003800200 */
.L_x_61164:
        /* <DEDUP_REMOVED lines=59> */
[----:B------:R-:W-:Y:S02]  /*3de50*/  LOP3.LUT R4, R4, UR16, R217, 0x96, !PT ;  /* 0x0000001004047c12 */ /* 0x000fe4000f8e96d9 */
[----:B------:R-:W-:-:S07]  /*3de60*/  MOV R224, R216 ;  /* 0x000000d800e07202 */ /* 0x000fce0000000f00 */
.L_x_61162:
[----:B------:R-:W-:Y:S05]  /*3de70*/  BSYNC.RECONVERGENT B2 ;  /* 0x0000000000027941 */ /* 0x000fea0003800200 */
.L_x_61161:
        /* <DEDUP_REMOVED lines=11> */
.L_x_61160:
[----:B------:R-:W-:Y:S05]  /*3df30*/  BSYNC.RECONVERGENT B1 ;  /* 0x0000000000017941 */ /* 0x000fea0003800200 */
.L_x_61159:
        /* <DEDUP_REMOVED lines=17> */
.L_x_61170:
        /* <DEDUP_REMOVED lines=13> */
.L_x_61172:
[----:B------:R-:W-:Y:S05]  /*3e120*/  BSYNC.RECONVERGENT B3 ;  /* 0x0000000000037941 */ /* 0x000fea0003800200 */
.L_x_61171:
        /* <DEDUP_REMOVED lines=60> */
.L_x_61169:
[----:B------:R-:W-:Y:S05]  /*3e4f0*/  BSYNC.RECONVERGENT B2 ;  /* 0x0000000000027941 */ /* 0x000fea0003800200 */
.L_x_61168:
        /* <DEDUP_REMOVED lines=11> */
.L_x_61167:
[----:B------:R-:W-:Y:S05]  /*3e5b0*/  BSYNC.RECONVERGENT B1 ;  /* 0x0000000000017941 */ /* 0x000fea0003800200 */
.L_x_61166:
        /* <DEDUP_REMOVED lines=17> */
.L_x_61177:
        /* <DEDUP_REMOVED lines=13> */
.L_x_61179:
[----:B------:R-:W-:Y:S05]  /*3e7a0*/  BSYNC.RECONVERGENT B3 ;  /* 0x0000000000037941 */ /* 0x000fea0003800200 */
.L_x_61178:
        /* <DEDUP_REMOVED lines=61> */
.L_x_61176:
[----:B------:R-:W-:Y:S05]  /*3eb80*/  BSYNC.RECONVERGENT B2 ;  /* 0x0000000000027941 */ /* 0x000fea0003800200 */
.L_x_61175:
        /* <DEDUP_REMOVED lines=11> */
.L_x_61174:
[----:B------:R-:W-:Y:S05]  /*3ec40*/  BSYNC.RECONVERGENT B1 ;  /* 0x0000000000017941 */ /* 0x000fea0003800200 */
.L_x_61173:
        /* <DEDUP_REMOVED lines=17> */
.L_x_61184:
        /* <DEDUP_REMOVED lines=13> */
.L_x_61186:
[----:B------:R-:W-:Y:S05]  /*3ee30*/  BSYNC.RECONVERGENT B3 ;  /* 0x0000000000037941 */ /* 0x000fea0003800200 */
.L_x_61185:
        /* <DEDUP_REMOVED lines=61> */
.L_x_61183:
[----:B------:R-:W-:Y:S05]  /*3f210*/  BSYNC.RECONVERGENT B2 ;  /* 0x0000000000027941 */ /* 0x000fea0003800200 */
.L_x_61182:
        /* <DEDUP_REMOVED lines=11> */
.L_x_61181:
[----:B------:R-:W-:Y:S05]  /*3f2d0*/  BSYNC.RECONVERGENT B1 ;  /* 0x0000000000017941 */ /* 0x000fea0003800200 */
.L_x_61180:
        /* <DEDUP_REMOVED lines=17> */
.L_x_61191:
        /* <DEDUP_REMOVED lines=13> */
.L_x_61193:
[----:B------:R-:W-:Y:S05]  /*3f4c0*/  BSYNC.RECONVERGENT B3 ;  /* 0x0000000000037941 */ /* 0x000fea0003800200 */
.L_x_61192:
        /* <DEDUP_REMOVED lines=57> */
[----:B------:R-:W-:Y:S01]  /*3f860*/  IMAD.MOV.U32 R222, RZ, RZ, RZ ;  /* 0x000000ffffde7224 */ /* 0x000fe200078e00ff */
[----:B------:R-:W-:Y:S01]  /*3f870*/  LOP3.LUT R4, R4, UR15, R221, 0x96, !PT ;  /* 0x0000000f04047c12 */ /* 0x000fe2000f8e96dd */
[----:B------:R-:W-:Y:S01]  /*3f880*/  IMAD.MOV.U32 R221, RZ, RZ, R224 ;  /* 0x000000ffffdd7224 */ /* 0x000fe200078e00e0 */
[----:B------:R-:W-:-:S07]  /*3f890*/  MOV R224, R220 ;  /* 0x000000dc00e07202 */ /* 0x000fce0000000f00 */
.L_x_61190:
[----:B------:R-:W-:Y:S05]  /*3f8a0*/  BSYNC.RECONVERGENT B2 ;  /* 0x0000000000027941 */ /* 0x000fea0003800200 */
.L_x_61189:
[----:B------:R-:W-:Y:S01]  /*3f8b0*/  HFMA2 R220, -RZ, RZ, 0.1171875, 0 ;  /* 0x2f800000ffdc7431 */ /* 0x000fe200000001ff */
[----:B------:R-:W-:-:S05]  /*3f8c0*/  I2FP.F32.U32 R5, R221 ;  /* 0x000000dd00057245 */ /* 0x000fca0000201000 */
[----:B------:R-:W-:Y:S01]  /*3f8d0*/  FFMA.FTZ R5, R5, R220, 1.1641532182693481445e-10 ;  /* 0x2f00000005057423 */ /* 0x000fe200000100dc */
[----:B------:R-:W-:-:S04]  /*3f8e0*/  HADD2.F32 R220, -RZ, R134.H0_H0 ;  /* 0x20000086ffdc7230 */ /* 0x000fc80000004100 */
[----:B------:R-:W-:Y:S01]  /*3f8f0*/  FSETP.GTU.FTZ.AND P2, PT, R5, UR12, PT ;  /* 0x0000000c05007c0b */ /* 0x000fe2000bf5c000 */
[----:B------:R-:W-:-:S03]  /*3f900*/  FMUL.FTZ R220, R220, UR9 ;  /* 0x00000009dcdc7c20 */ /* 0x000fc60008410000 */
[----:B------:R-:W-:Y:S01]  /*3f910*/  SEL R227, RZ, 0x1, P2 ;  /* 0x00000001ffe37807 */ /* 0x000fe20001000000 */
[----:B------:R-:W-:Y:S01]  /*3f920*/  FMUL.FTZ R5, R220, UR8 ;  /* 0x00000008dc057c20 */ /* 0x000fe20008410000 */
[----:B------:R-:W-:-:S04]  /*3f930*/  HADD2.F32 R220, -RZ, R14.H0_H0 ;  /* 0x2000000effdc7230 */ /* 0x000fc80000004100 */
[----:B------:R-:W-:-:S05]  /*3f940*/  FSEL R5, R5, RZ, !P2 ;  /* 0x000000ff05057208 */ /* 0x000fca0005000000 */
[----:B------:R-:W-:-:S07]  /*3f950*/  FFMA.FTZ R220, R5, R220, R140 ;  /* 0x000000dc05dc7223 */ /* 0x000fce000001008c */
.L_x_61188:
[----:B------:R-:W-:Y:S05]  /*3f960*/  BSYNC.RECONVERGENT B1 ;  /* 0x0000000000017941 */ /* 0x000fea0003800200 */
.L_x_61187:
        /* <DEDUP_REMOVED lines=17> */
.L_x_61198:
        /* <DEDUP_REMOVED lines=13> */
.L_x_61200:
[----:B------:R-:W-:Y:S05]  /*3fb50*/  BSYNC.RECONVERGENT B3 ;  /* 0x0000000000037941 */ /* 0x000fea0003800200 */
.L_x_61199:
[----:B------:R-:W-:Y:S01]  /*3fb60*/  LOP3.LUT R222, R8, UR5, R5, 0x96, !PT ;  /* 0x0000000508de7c12 */ /* 0x000fe2000f8e9605 */
[----:B-1----:R-:W-:Y:S01]  /*3fb70*/  IMAD.WIDE.U32 R238, R2, -0x326172a9, RZ ;  /* 0xcd9e8d5702ee7825 */ /* 0x002fe200078e00ff */
        /* <DEDUP_REMOVED lines=57> */
[----:B------:R-:W-:Y:S02]  /*3ff10*/  LOP3.LUT R4, R4, UR15, R223, 0x96, !PT ;  /* 0x0000000f04047c12 */ /* 0x000fe4000f8e96df */
[----:B------:R-:W-:-:S07]  /*3ff20*/  MOV R224, R222 ;  /* 0x000000de00e07202 */ /* 0x000fce0000000f00 */
.L_x_61197:
[----:B------:R-:W-:Y:S05]  /*3ff30*/  BSYNC.RECONVERGENT B2 ;  /* 0x0000000000027941 */ /* 0x000fea0003800200 */
.L_x_61196:
[----:B------:R-:W-:Y:S01]  /*3ff40*/  HFMA2 R222, -RZ, RZ, 0.1171875, 0 ;  /* 0x2f800000ffde7431 */ /* 0x000fe200000001ff */
[----:B------:R-:W-:-:S05]  /*3ff50*/  I2FP.F32.U32 R221, R221 ;  /* 0x000000dd00dd7245 */ /* 0x000fca0000201000 */
[----:B------:R-:W-:Y:S01]  /*3ff60*/  FFMA.FTZ R221, R221, R222, 1.1641532182693481445e-10 ;  /* 0x2f000000dddd7423 */ /* 0x000fe200000100de */
[----:B------:R-:W-:-:S04]  /*3ff70*/  HADD2.F32 R222, -RZ, R134.H1_H1 ;  /* 0x30000086ffde7230 */ /* 0x000fc80000004100 */
[----:B------:R-:W-:Y:S01]  /*3ff80*/  FSETP.GTU.FTZ.AND P2, PT, R221, UR12, PT ;  /* 0x0000000cdd007c0b */ /* 0x000fe2000bf5c000 */
[----:B------:R-:W-:Y:S01]  /*3ff90*/  FMUL.FTZ R222, R222, UR9 ;  /* 0x00000009dede7c20 */ /* 0x000fe20008410000 */
[----:B------:R-:W-:Y:S02]  /*3ffa0*/  HADD2.F32 R221, -RZ, R14.H1_H1 ;  /* 0x3000000effdd7230 */ /* 0x000fe40000004100 */
[----:B------:R-:W-:Y:S01]  /*3ffb0*/  SEL R228, RZ, 0x1, P2 ;  /* 0x00000001ffe47807 */ /* 0x000fe20001000000 */
[----:B------:R-:W-:-:S05]  /*3ffc0*/  FMUL.FTZ R222, R222, UR8 ;  /* 0x00000008dede7c20 */ /* 0x000fca0008410000 */
[----:B------:R-:W-:-:S05]  /*3ffd0*/  FSEL R222, R222, RZ, !P2 ;  /* 0x000000ffdede7208 */ /* 0x000fca0005000000 */
[----:B------:R-:W-:-:S07]  /*3ffe0*/  FFMA.FTZ R221, R222, R221, R141 ;  /* 0x000000dddedd7223 */ /* 0x000fce000001008d */
.L_x_61195:
[----:B------:R-:W-:Y:S05]  /*3fff0*/  BSYNC.RECONVERGENT B1 ;  /* 0x0000000000017941 */ /* 0x000fea0003800200 */
.L_x_61194:
        /* <DEDUP_REMOVED lines=17> */
.L_x_61205:
        /* <DEDUP_REMOVED lines=13> */
.L_x_61207:
[----:B------:R-:W-:Y:S05]  /*401e0*/  BSYNC.RECONVERGENT B3 ;  /* 0x0000000000037941 */ /* 0x000fea0003800200 */
.L_x_61206:
[----:B------:R-:W-:Y:S01]  /*401f0*/  LOP3.LUT R222, R8, UR5, R5, 0x96, !PT ;  /* 0x0000000508de7c12 */ /* 0x000fe2000f8e9605 */
[----:B-1----:R-:W-:Y:S01]  /*40200*/  IMAD.WIDE.U32 R238, R2, -0x326172a9, RZ ;  /* 0xcd9e8d5702ee7825 */ /* 0x002fe200078e00ff */
        /* <DEDUP_REMOVED lines=59> */
.L_x_61204:
[----:B------:R-:W-:Y:S05]  /*405c0*/  BSYNC.RECONVERGENT B2 ;  /* 0x0000000000027941 */ /* 0x000fea0003800200 */
.L_x_61203:
        /* <DEDUP_REMOVED lines=11> */
.L_x_61202:
[----:B------:R-:W-:Y:S05]  /*40680*/  BSYNC.RECONVERGENT B1 ;  /* 0x0000000000017941 */ /* 0x000fea0003800200 */
.L_x_61201:
        /* <DEDUP_REMOVED lines=16> */
.L_x_61211:
        /* <DEDUP_REMOVED lines=13> */
.L_x_61213:
[----:B------:R-:W-:Y:S05]  /*40860*/  BSYNC.RECONVERGENT B2 ;  /* 0x0000000000027941 */ /* 0x000fea0003800200 */
.L_x_61212:
[----:B-1----:R-:W-:Y:S01]  /*40870*/  LOP3.LUT R238, R8, UR5, R5, 0x96, !PT ;  /* 0x0000000508ee7c12 */ /* 0x002fe2000f8e9605 */
        /* <DEDUP_REMOVED lines=60> */
.L_x_61210:
[----:B------:R-:W-:Y:S05]  /*40c40*/  BSYNC.RECONVERGENT B1 ;  /* 0x0000000000017941 */ /* 0x000fea0003800200 */
.L_x_61209:
[----:B------:R-:W-:Y:S01]  /*40c50*/  HFMA2 R230, -RZ, RZ, 0.1171875, 0 ;  /* 0x2f800000ffe67431 */ /* 0x000fe200000001ff */
[----:B------:R-:W-:-:S05]  /*40c60*/  I2FP.F32.U32 R223, R223 ;  /* 0x000000df00df7245 */ /* 0x000fca0000201000 */
        /* <DEDUP_REMOVED lines=8> */
[----:B------:R-:W-:Y:S01]  /*40cf0*/  SEL R230, RZ, 0x1, P0 ;  /* 0x00000001ffe67807 */ /* 0x000fe20000000000 */
[----:B------:R-:W-:Y:S06]  /*40d00*/  BRA `(.L_x_61208) ;  /* 0x0000003400247947 */ /* 0x000fec0003800000 */
.L_x_61158:
        /* <DEDUP_REMOVED lines=21> */
.L_x_61218:
[----:B------:R-:W-:Y:S01]  /*40e60*/  IADD3 R0, PT, PT, R0, 0x1, RZ ;  /* 0x0000000100007810 */ /* 0x000fe20007ffe0ff */
[----:B------:R-:W-:Y:S03]  /*40e70*/  BSSY.RECONVERGENT B3, `(.L_x_61219) ;  /* 0x000000c000037945 */ /* 0x000fe60003800200 */
[C---:B------:R-:W-:Y:S01]  /*40e80*/  ISETP.NE.AND P0, PT, R0.reuse, RZ, PT ;  /* 0x000000ff0000720c */ /* 0x040fe20003f05270 */
[----:B------:R-:W-:-:S12]  /*40e90*/  IMAD.WIDE.U32 R220, R0, -0x2daee0ad, RZ ;  /* 0xd2511f5300dc7825 */ /* 0x000fd800078e00ff */
[----:B------:R-:W-:Y:S05]  /*40ea0*/  @P0 BRA `(.L_x_61220) ;  /* 0x0000000000200947 */ /* 0x000fea0003800000 */
[----:B------:R-:W-:-:S05]  /*40eb0*/  VIADD R7, R7, 0x1 ;  /* 0x0000000107077836 */ /* 0x000fca0000000000 */
[----:B------:R-:W-:-:S13]  /*40ec0*/  ISETP.NE.AND P0, PT, R7, RZ, PT ;  /* 0x000000ff0700720c */ /* 0x000fda0003f05270 */
[----:B------:R-:W-:Y:S02]  /*40ed0*/  @!P0 IADD3 R2, PT, PT, R2, 0x1, RZ ;  /* 0x0000000102028810 */ /* 0x000fe40007ffe0ff */
[----:B------:R-:W-:Y:S02]  /*40ee0*/  @!P0 IADD3 R3, PT, PT, R8, 0x1, RZ ;  /* 0x0000000108038810 */ /* 0x000fe40007ffe0ff */
[----:B------:R-:W-:Y:S02]  /*40ef0*/  ISETP.NE.AND P2, PT, R2, RZ, !P0 ;  /* 0x000000ff0200720c */ /* 0x000fe40004745270 */
[----:B------:R-:W-:-:S11]  /*40f00*/  @!P0 MOV R7, RZ ;  /* 0x000000ff00078202 */ /* 0x000fd60000000f00 */
[----:B------:R-:W-:-:S05]  /*40f10*/  @P2 IMAD.MOV R3, RZ, RZ, R8 ;  /* 0x000000ffff032224 */ /* 0x000fca00078e0208 */
[----:B------:R-:W-:-:S07]  /*40f20*/  @!P0 MOV R8, R3 ;  /* 0x0000000300088202 */ /* 0x000fce0000000f00 */
.L_x_61220:
[----:B------:R-:W-:Y:S05]  /*40f30*/  BSYNC.RECONVERGENT B3 ;  /* 0x0000000000037941 */ /* 0x000fea0003800200 */
.L_x_61219:
        /* <DEDUP_REMOVED lines=61> */
.L_x_61217:
[----:B------:R-:W-:Y:S05]  /*41310*/  BSYNC.RECONVERGENT B2 ;  /* 0x0000000000027941 */ /* 0x000fea0003800200 */
.L_x_61216:
        /* <DEDUP_REMOVED lines=11> */
.L_x_61215:
[----:B------:R-:W-:Y:S05]  /*413d0*/  BSYNC.RECONVERGENT B1 ;  /* 0x0000000000017941 */ /* 0x000fea0003800200 */
.L_x_61214:
[----:B------:R-:W-:Y:S01]  /*413e0*/  BSSY.RECONVERGENT B1, `(.L_x_61221) ;  /* 0x0000067000017945 */ /* 0x000fe20003800200 */
[----:B------:R-:W-:Y:S01]  /*413f0*/  MOV R5, R218 ;  /* 0x000000da00057202 */ /* 0x000fe20000000f00 */
[----:B------:R-:W-:Y:S02]  /*41400*/  IMAD.MOV.U32 R217, RZ, RZ, RZ ;  /* 0x000000ffffd97224 */ /* 0x000fe400078e00ff */
[----:B------:R-:W-:Y:S05]  /*41410*/  @!P1 BRA `(.L_x_61222) ;  /* 0x00000004008c9947 */ /* 0x000fea0003800000 */
[----:B------:R-:W-:Y:S01]  /*41420*/  ISETP.NE.AND P0, PT, R218, 0x1, PT ;  /* 0x00000001da00780c */ /* 0x000fe20003f05270 */
[----:B------:R-:W-:Y:S01]  /*41430*/  BSSY.RECONVERGENT B2, `(.L_x_61223) ;  /* 0x0000056000027945 */ /* 0x000fe20003800200 */
[----:B------:R-:W-:Y:S01]  /*41440*/  HFMA2 R5, -RZ, RZ, 0, 1.1920928955078125e-07 ;  /* 0x00000002ff057431 */ /* 0x000fe200000001ff */
[----:B------:R-:W-:-:S10]  /*41450*/  MOV R11, R10 ;  /* 0x0000000a000b7202 */ /* 0x000fd40000000f00 */
[----:B------:R-:W-:Y:S05]  /*41460*/  @!P0 BRA `(.L_x_61224) ;  /* 0x0000000400488947 */ /* 0x000fea0003800000 */
[----:B------:R-:W-:-:S13]  /*41470*/  ISETP.NE.AND P0, PT, R218, 0x3, PT ;  /* 0x00000003da00780c */ /* 0x000fda0003f05270 */
[----:B------:R-:W-:Y:S05]  /*41480*/  @!P0 BRA `(.L_x_61225) ;  /* 0x0000000000188947 */ /* 0x000fea0003800000 */
[----:B------:R-:W-:-:S13]  /*41490*/  ISETP.NE.AND P0, PT, R218, 0x2, PT ;  /* 0x00000002da00780c */ /* 0x000fda0003f05270 */
[----:B------:R-:W-:Y:S01]  /*414a0*/  @!P0 IMAD.MOV.U32 R5, RZ, RZ, 0x3 ;  /* 0x00000003ff058424 */ /* 0x000fe200078e00ff */
[----:B------:R-:W-:Y:S01]  /*414b0*/  @!P0 MOV R11, R4 ;  /* 0x00000004000b8202 */ /* 0x000fe20000000f00 */
[----:B------:R-:W-:Y:S01]  /*414c0*/  @P0 IMAD.MOV.U32 R11, RZ, RZ, R3 ;  /* 0x000000ffff0b0224 */ /* 0x000fe200078e0003 */
[----:B------:R-:W-:Y:S01]  /*414d0*/  @P0 IADD3 R5, PT, PT, R218, 0x1, RZ ;  /* 0x00000001da050810 */ /* 0x000fe20007ffe0ff */
[----:B------:R-:W-:Y:S06]  /*414e0*/  BRA `(.L_x_61224) ;  /* 0x0000000400287947 */ /* 0x000fec0003800000 */
.L_x_61225:
[----:B------:R-:W-:Y:S01]  /*414f0*/  IADD3 R0, PT, PT, R0, 0x1, RZ ;  /* 0x0000000100007810 */ /* 0x000fe20007ffe0ff */
[----:B------:R-:W-:Y:S03]  /*41500*/  BSSY.RECONVERGENT B3, `(.L_x_61226) ;  /* 0x000000c000037945 */ /* 0x000fe60003800200 */
[C---:B------:R-:W-:Y:S01]  /*41510*/  ISETP.NE.AND P0, PT, R0.reuse, RZ, PT ;  /* 0x000000ff0000720c */ /* 0x040fe20003f05270 */
[----:B------:R-:W-:-:S12]  /*41520*/  IMAD.WIDE.U32 R220, R0, -0x2daee0ad, RZ ;  /* 0xd2511f5300dc7825 */ /* 0x000fd800078e00ff */
[----:B------:R-:W-:Y:S05]  /*41530*/  @P0 BRA `(.L_x_61227) ;  /* 0x0000000000200947 */ /* 0x000fea0003800000 */
[----:B------:R-:W-:-:S04]  /*41540*/  IADD3 R7, PT, PT, R7, 0x1, RZ ;  /* 0x0000000107077810 */ /* 0x000fc80007ffe0ff */
[----:B------:R-:W-:-:S13]  /*41550*/  ISETP.NE.AND P0, PT, R7, RZ, PT ;  /* 0x000000ff0700720c */ /* 0x000fda0003f05270 */
[----:B------:R-:W-:Y:S01]  /*41560*/  @!P0 VIADD R2, R2, 0x1 ;  /* 0x0000000102028836 */ /* 0x000fe20000000000 */
[----:B------:R-:W-:Y:S01]  /*41570*/  @!P0 IADD3 R3, PT, PT, R8, 0x1, RZ ;  /* 0x0000000108038810 */ /* 0x000fe20007ffe0ff */
[----:B------:R-:W-:-:S03]  /*41580*/  @!P0 IMAD.MOV.U32 R7, RZ, RZ, RZ ;  /* 0x000000ffff078224 */ /* 0x000fc600078e00ff */
[----:B------:R-:W-:-:S13]  /*41590*/  ISETP.NE.AND P2, PT, R2, RZ, !P0 ;  /* 0x000000ff0200720c */ /* 0x000fda0004745270 */
[----:B------:R-:W-:-:S04]  /*415a0*/  @P2 IADD3 R3, PT, PT, R8, RZ, RZ ;  /* 0x000000ff08032210 */ /* 0x000fc80007ffe0ff */
[----:B------:R-:W-:-:S07]  /*415b0*/  @!P0 MOV R8, R3 ;  /* 0x0000000300088202 */ /* 0x000fce0000000f00 */
.L_x_61227:
[----:B------:R-:W-:Y:S05]  /*415c0*/  BSYNC.RECONVERGENT B3 ;  /* 0x0000000000037941 */ /* 0x000fea0003800200 */
.L_x_61226:
        /* <DEDUP_REMOVED lines=60> */
.L_x_61224:
[----:B------:R-:W-:Y:S05]  /*41990*/  BSYNC.RECONVERGENT B2 ;  /* 0x0000000000027941 */ /* 0x000fea0003800200 */
.L_x_61223:
[----:B------:R-:W-:Y:S01]  /*419a0*/  I2FP.F32.U32 R11, R11 ;  /* 0x0000000b000b7245 */ /* 0x000fe20000201000 */
[----:B-----5:R-:W-:Y:S01]  /*419b0*/  HADD2.F32 R217, -RZ, R132.H1_H1 ;  /* 0x30000084ffd97230 */ /* 0x020fe20000004100 */
[----:B------:R-:W-:-:S04]  /*419c0*/  MOV R218, 0x2f800000 ;  /* 0x2f80000000da7802 */ /* 0x000fc80000000f00 */
        /* <DEDUP_REMOVED lines=8> */
.L_x_61222:
[----:B------:R-:W-:Y:S05]  /*41a50*/  BSYNC.RECONVERGENT B1 ;  /* 0x0000000000017941 */ /* 0x000fea0003800200 */
.L_x_61221:
[----:B------:R-:W-:Y:S01]  /*41a60*/  BSSY.RECONVERGENT B1, `(.L_x_61228) ;  /* 0x0000068000017945 */ /* 0x000fe20003800200 */
[----:B------:R-:W-:Y:S02]  /*41a70*/  HFMA2 R218, -RZ, RZ, 0, 0 ;  /* 0x00000000ffda7431 */ /* 0x000fe400000001ff */
        /* <DEDUP_REMOVED lines=10> */
[----:B------:R-:W-:Y:S01]  /*41b20*/  @!P0 MOV R220, 0x3 ;  /* 0x0000000300dc8802 */ /* 0x000fe20000000f00 */
[----:B------:R-:W-:Y:S01]  /*41b30*/  @P0 VIADD R220, R5, 0x1 ;  /* 0x0000000105dc0836 */ /* 0x000fe20000000000 */
[----:B------:R-:W-:Y:S02]  /*41b40*/  @!P0 MOV R219, R4 ;  /* 0x0000000400db8202 */ /* 0x000fe40000000f00 */
[----:B------:R-:W-:Y:S01]  /*41b50*/  @P0 MOV R219, R3 ;  /* 0x0000000300db0202 */ /* 0x000fe20000000f00 */
[----:B------:R-:W-:Y:S06]  /*41b60*/  BRA `(.L_x_61231) ;  /* 0x00000004002c7947 */ /* 0x000fec0003800000 */
.L_x_61232:
        /* <DEDUP_REMOVED lines=13> */
.L_x_61234:
[----:B------:R-:W-:Y:S05]  /*41c40*/  BSYNC.RECONVERGENT B3 ;  /* 0x0000000000037941 */ /* 0x000fea0003800200 */
.L_x_61233:
        /* <DEDUP_REMOVED lines=59> */
[----:B------:R-:W-:Y:S02]  /*42000*/  MOV R219, R224 ;  /* 0x000000e000db7202 */ /* 0x000fe40000000f00 */
[----:B------:R-:W-:-:S07]  /*42010*/  MOV R224, R218 ;  /* 0x000000da00e07202 */ /* 0x000fce0000000f00 */
.L_x_61231:
[----:B------:R-:W-:Y:S05]  /*42020*/  BSYNC.RECONVERGENT B2 ;  /* 0x0000000000027941 */ /* 0x000fea0003800200 */
.L_x_61230:
        /* <DEDUP_REMOVED lines=11> */
.L_x_61229:
[----:B------:R-:W-:Y:S05]  /*420e0*/  BSYNC.RECONVERGENT B1 ;  /* 0x0000000000017941 */ /* 0x000fea0003800200 */
.L_x_61228:
        /* <DEDUP_REMOVED lines=17> */
.L_x_61239:
        /* <DEDUP_REMOVED lines=13> */
.L_x_61241:
[----:B------:R-:W-:Y:S05]  /*422d0*/  BSYNC.RECONVERGENT B3 ;  /* 0x0000000000037941 */ /* 0x000fea0003800200 */
.L_x_61240:
        /* <DEDUP_REMOVED lines=61> */
.L_x_61238:
[----:B------:R-:W-:Y:S05]  /*426b0*/  BSYNC.RECONVERGENT B2 ;  /* 0x0000000000027941 */ /* 0x000fea0003800200 */
.L_x_61237:
        /* <DEDUP_REMOVED lines=11> */
.L_x_61236:
[----:B------:R-:W-:Y:S05]  /*42770*/  BSYNC.RECONVERGENT B1 ;  /* 0x0000000000017941 */ /* 0x000fea0003800200 */
.L_x_61235:
[----:B------:R-:W-:Y:S01]  /*42780*/  BSSY.RECONVERGENT B1, `(.L_x_61242) ;  /* 0x0000068000017945 */ /* 0x000fe20003800200 */
[----:B------:R-:W-:Y:S01]  /*42790*/  HFMA2 R220, -RZ, RZ, 0, 0 ;  /* 0x00000000ffdc7431 */ /* 0x000fe200000001ff */
        /* <DEDUP_REMOVED lines=15> */
.L_x_61246:
[----:B------:R-:W-:Y:S01]  /*42890*/  VIADD R0, R0, 0x1 ;  /* 0x0000000100007836 */ /* 0x000fe20000000000 */
[----:B------:R-:W-:Y:S03]  /*428a0*/  BSSY.RECONVERGENT B3, `(.L_x_61247) ;  /* 0x000000c000037945 */ /* 0x000fe60003800200 */
[C---:B------:R-:W-:Y:S01]  /*428b0*/  IMAD.WIDE.U32 R4, R0.reuse, -0x2daee0ad, RZ ;  /* 0xd2511f5300047825 */ /* 0x040fe200078e00ff */
[----:B------:R-:W-:-:S13]  /*428c0*/  ISETP.NE.AND P0, PT, R0, RZ, PT ;  /* 0x000000ff0000720c */ /* 0x000fda0003f05270 */
[----:B------:R-:W-:Y:S05]  /*428d0*/  @P0 BRA `(.L_x_61248) ;  /* 0x0000000000200947 */ /* 0x000fea0003800000 */
[----:B------:R-:W-:-:S04]  /*428e0*/  IADD3 R7, PT, PT, R7, 0x1, RZ ;  /* 0x0000000107077810 */ /* 0x000fc80007ffe0ff */
[----:B------:R-:W-:-:S13]  /*428f0*/  ISETP.NE.AND P0, PT, R7, RZ, PT ;  /* 0x000000ff0700720c */ /* 0x000fda0003f05270 */
[----:B------:R-:W-:Y:S01]  /*42900*/  @!P0 IADD3 R2, PT, PT, R2, 0x1, RZ ;  /* 0x0000000102028810 */ /* 0x000fe20007ffe0ff */
[----:B------:R-:W-:Y:S01]  /*42910*/  @!P0 VIADD R3, R8, 0x1 ;  /* 0x0000000108038836 */ /* 0x000fe20000000000 */
[----:B------:R-:W-:Y:S02]  /*42920*/  @!P0 MOV R7, RZ ;  /* 0x000000ff00078202 */ /* 0x000fe40000000f00 */
[----:B------:R-:W-:-:S13]  /*42930*/  ISETP.NE.AND P2, PT, R2, RZ, !P0 ;  /* 0x000000ff0200720c */ /* 0x000fda0004745270 */
[----:B------:R-:W-:-:S05]  /*42940*/  @P2 IADD3 R3, PT, PT, R8, RZ, RZ ;  /* 0x000000ff08032210 */ /* 0x000fca0007ffe0ff */
[----:B------:R-:W-:-:S07]  /*42950*/  @!P0 IMAD.MOV.U32 R8, RZ, RZ, R3 ;  /* 0x000000ffff088224 */ /* 0x000fce00078e0003 */
.L_x_61248:
[----:B------:R-:W-:Y:S05]  /*42960*/  BSYNC.RECONVERGENT B3 ;  /* 0x0000000000037941 */ /* 0x000fea0003800200 */
.L_x_61247:
        /* <DEDUP_REMOVED lines=57> */
[----:B------:R-:W-:Y:S01]  /*42d00*/  HFMA2 R222, -RZ, RZ, 0, 0 ;  /* 0x00000000ffde7431 */ /* 0x000fe200000001ff */
[----:B------:R-:W-:Y:S02]  /*42d10*/  LOP3.LUT R4, R4, UR15, R221, 0x96, !PT ;  /* 0x0000000f04047c12 */ /* 0x000fe4000f8e96dd */
[----:B------:R-:W-:Y:S01]  /*42d20*/  MOV R221, R224 ;  /* 0x000000e000dd7202 */ /* 0x000fe20000000f00 */
[----:B------:R-:W-:-:S07]  /*42d30*/  IMAD.MOV.U32 R224, RZ, RZ, R220 ;  /* 0x000000ffffe07224 */ /* 0x000fce00078e00dc */
.L_x_61245:
[----:B------:R-:W-:Y:S05]  /*42d40*/  BSYNC.RECONVERGENT B2 ;  /* 0x0000000000027941 */ /* 0x000fea0003800200 */
.L_x_61244:
[----:B------:R-:W-:Y:S02]  /*42d50*/  I2FP.F32.U32 R5, R221 ;  /* 0x000000dd00057245 */ /* 0x000fe40000201000 */
[----:B------:R-:W-:-:S05]  /*42d60*/  MOV R220, 0x2f800000 ;  /* 0x2f80000000dc7802 */ /* 0x000fca0000000f00 */
[----:B------:R-:W-:Y:S01]  /*42d70*/  FFMA.FTZ R5, R5, R220, 1.1641532182693481445e-10 ;  /* 0x2f00000005057423 */ /* 0x000fe200000100dc */
[----:B-----5:R-:W-:-:S04]  /*42d80*/  HADD2.F32 R220, -RZ, R134.H0_H0 ;  /* 0x20000086ffdc7230 */ /* 0x020fc80000004100 */
[----:B------:R-:W-:Y:S01]  /*42d90*/  FSETP.GTU.FTZ.AND P0, PT, R5, UR12, PT ;  /* 0x0000000c05007c0b */ /* 0x000fe2000bf1c000 */
[----:B------:R-:W-:Y:S01]  /*42da0*/  FMUL.FTZ R220, R220, UR9 ;  /* 0x00000009dcdc7c20 */ /* 0x000fe20008410000 */
[----:B------:R-:W-:Y:S02]  /*42db0*/  HADD2.F32 R5, -RZ, R14.H0_H0 ;  /* 0x2000000eff057230 */ /* 0x000fe40000004100 */
[----:B------:R-:W-:Y:S01]  /*42dc0*/  SEL R227, RZ, 0x1, P0 ;  /* 0x00000001ffe37807 */ /* 0x000fe20000000000 */
[----:B------:R-:W-:-:S05]  /*42dd0*/  FMUL.FTZ R220, R220, UR8 ;  /* 0x00000008dcdc7c20 */ /* 0x000fca0008410000 */
[----:B------:R-:W-:-:S05]  /*42de0*/  FSEL R220, R220, RZ, !P0 ;  /* 0x000000ffdcdc7208 */ /* 0x000fca0004000000 */
[----:B------:R-:W-:-:S07]  /*42df0*/  FMUL.FTZ R220, R5, R220 ;  /* 0x000000dc05dc7220 */ /* 0x000fce0000410000 */
.L_x_61243:
[----:B------:R-:W-:Y:S05]  /*42e00*/  BSYNC.RECONVERGENT B1 ;  /* 0x0000000000017941 */ /* 0x000fea0003800200 */
.L_x_61242:
        /* <DEDUP_REMOVED lines=13> */
[----:B------:R-:W-:Y:S01]  /*42ee0*/  @!P0 IMAD.MOV.U32 R221, RZ, RZ, R4 ;  /* 0x000000ffffdd8224 */ /* 0x000fe200078e0004 */
[----:B------:R-:W-:Y:S02]  /*42ef0*/  @P0 IADD3 R5, PT, PT, R222, 0x1, RZ ;  /* 0x00000001de050810 */ /* 0x000fe40007ffe0ff */
[----:B------:R-:W-:Y:S01]  /*42f00*/  @P0 MOV R221, R3 ;  /* 0x0000000300dd0202 */ /* 0x000fe20000000f00 */
[----:B------:R-:W-:Y:S06]  /*42f10*/  BRA `(.L_x_61252) ;  /* 0x00000004002c7947 */ /* 0x000fec0003800000 */
.L_x_61253:
        /* <DEDUP_REMOVED lines=13> */
.L_x_61255:
[----:B------:R-:W-:Y:S05]  /*42ff0*/  BSYNC.RECONVERGENT B3 ;  /* 0x0000000000037941 */ /* 0x000fea0003800200 */
.L_x_61254:
[----:B------:R-:W-:Y:S01]  /*43000*/  LOP3.LUT R222, R8, UR5, R5, 0x96, !PT ;  /* 0x0000000508de7c12 */ /* 0x000fe2000f8e9605 */
[----:B-1----:R-:W-:Y:S01]  /*43010*/  IMAD.WIDE.U32 R238, R2, -0x326172a9, RZ ;  /* 0xcd9e8d5702ee7825 */ /* 0x002fe200078e00ff */
        /* <DEDUP_REMOVED lines=59> */
.L_x_61252:
[----:B------:R-:W-:Y:S05]  /*433d0*/  BSYNC.RECONVERGENT B2 ;  /* 0x0000000000027941 */ /* 0x000fea0003800200 */
.L_x_61251:
[----:B------:R-:W-:Y:S01]  /*433e0*/  HFMA2 R222, -RZ, RZ, 0.1171875, 0 ;  /* 0x2f800000ffde7431 */ /* 0x000fe200000001ff */
[----:B------:R-:W-:-:S05]  /*433f0*/  I2FP.F32.U32 R221, R221 ;  /* 0x000000dd00dd7245 */ /* 0x000fca0000201000 */
        /* <DEDUP_REMOVED lines=8> */
[----:B------:R-:W-:-:S07]  /*43480*/  FMUL.FTZ R221, R222, R221 ;  /* 0x000000dddedd7220 */ /* 0x000fce0000410000 */
.L_x_61250:
[----:B------:R-:W-:Y:S05]  /*43490*/  BSYNC.RECONVERGENT B1 ;  /* 0x0000000000017941 */ /* 0x000fea0003800200 */
.L_x_61249:
        /* <DEDUP_REMOVED lines=17> */
.L_x_61260:
        /* <DEDUP_REMOVED lines=8> */
[----:B------:R-:W-:Y:S02]  /*43630*/  @!P0 IADD3 R3, PT, PT, R8, 0x1, RZ ;  /* 0x0000000108038810 */ /* 0x000fe40007ffe0ff */
[----:B------:R-:W-:Y:S02]  /*43640*/  @!P0 MOV R7, RZ ;  /* 0x000000ff00078202 */ /* 0x000fe40000000f00 */
[----:B------:R-:W-:-:S13]  /*43650*/  ISETP.NE.AND P2, PT, R2, RZ, !P0 ;  /* 0x000000ff0200720c */ /* 0x000fda0004745270 */
[----:B------:R-:W-:-:S05]  /*43660*/  @P2 IADD3 R3, PT, PT, R8, RZ, RZ ;  /* 0x000000ff08032210 */ /* 0x000fca0007ffe0ff */
[----:B------:R-:W-:-:S07]  /*43670*/  @!P0 IMAD.MOV.U32 R8, RZ, RZ, R3 ;  /* 0x000000ffff088224 */ /* 0x000fce00078e0003 */
.L_x_61262:
[----:B------:R-:W-:Y:S05]  /*43680*/  BSYNC.RECONVERGENT B3 ;  /* 0x0000000000037941 */ /* 0x000fea0003800200 */
.L_x_61261:
[----:B------:R-:W-:Y:S01]  /*43690*/  LOP3.LUT R222, R8, UR5, R5, 0x96, !PT ;  /* 0x0000000508de7c12 */ /* 0x000fe2000f8e9605 */
[----:B-1----:R-:W-:Y:S01]  /*436a0*/  IMAD.WIDE.U32 R238, R2, -0x326172a9, RZ ;  /* 0xcd9e8d5702ee7825 */ /* 0x002fe200078e00ff */
        /* <DEDUP_REMOVED lines=59> */
.L_x_61259:
[----:B------:R-:W-:Y:S05]  /*43a60*/  BSYNC.RECONVERGENT B2 ;  /* 0x0000000000027941 */ /* 0x000fea0003800200 */
.L_x_61258:
[----:B------:R-:W-:Y:S01]  /*43a70*/  I2FP.F32.U32 R5, R223 ;  /* 0x000000df00057245 */ /* 0x000fe20000201000 */
[----:B------:R-:W-:-:S04]  /*43a80*/  IMAD.MOV.U32 R222, RZ, RZ, 0x2f800000 ;  /* 0x2f800000ffde7424 */ /* 0x000fc800078e00ff */
        /* <DEDUP_REMOVED lines=9> */
.L_x_61257:
[----:B------:R-:W-:Y:S05]  /*43b20*/  BSYNC.RECONVERGENT B1 ;  /* 0x0000000000017941 */ /* 0x000fea0003800200 */
.L_x_61256:
[----:B------:R-:W-:Y:S01]  /*43b30*/  HFMA2 R223, -RZ, RZ, 0, 0 ;  /* 0x00000000ffdf7431 */ /* 0x000fe200000001ff */
        /* <DEDUP_REMOVED lines=15> */
.L_x_61265:
        /* <DEDUP_REMOVED lines=8> */
[----:B------:R-:W-:Y:S02]  /*43cb0*/  @!P0 VIADD R3, R8, 0x1 ;  /* 0x0000000108038836 */ /* 0x000fe40000000000 */
[----:B------:R-:W-:Y:S01]  /*43cc0*/  @!P0 IMAD.MOV.U32 R7, RZ, RZ, RZ ;  /* 0x000000ffff078224 */ /* 0x000fe200078e00ff */
[----:B------:R-:W-:-:S13]  /*43cd0*/  ISETP.NE.AND P2, PT, R2, RZ, !P0 ;  /* 0x000000ff0200720c */ /* 0x000fda0004745270 */
[----:B------:R-:W-:-:S04]  /*43ce0*/  @P2 IADD3 R3, PT, PT, R8, RZ, RZ ;  /* 0x000000ff08032210 */ /* 0x000fc80007ffe0ff */
[----:B------:R-:W-:-:S07]  /*43cf0*/  @!P0 MOV R8, R3 ;  /* 0x0000000300088202 */ /* 0x000fce0000000f00 */
.L_x_61267:
[----:B------:R-:W-:Y:S05]  /*43d00*/  BSYNC.RECONVERGENT B2 ;  /* 0x0000000000027941 */ /* 0x000fea0003800200 */
.L_x_61266:
[----:B-1----:R-:W-:Y:S01]  /*43d10*/  LOP3.LUT R238, R8, UR5, R5, 0x96, !PT ;  /* 0x0000000508ee7c12 */ /* 0x002fe2000f8e9605 */
        /* <DEDUP_REMOVED lines=60> */
.L_x_61264:
[----:B------:R-:W-:Y:S05]  /*440e0*/  BSYNC.RECONVERGENT B1 ;  /* 0x0000000000017941 */ /* 0x000fea0003800200 */
.L_x_61263:
[----:B------:R-:W-:Y:S02]  /*440f0*/  I2FP.F32.U32 R223, R223 ;  /* 0x000000df00df7245 */ /* 0x000fe40000201000 */
[----:B------:R-:W-:-:S05]  /*44100*/  MOV R230, 0x2f800000 ;  /* 0x2f80000000e67802 */ /* 0x000fca0000000f00 */
[----:B------:R-:W-:Y:S01]  /*44110*/  FFMA.FTZ R223, R223, R230, 1.1641532182693481445e-10 ;  /* 0x2f000000dfdf7423 */ /* 0x000fe200000100e6 */
[----:B-----5:R-:W-:-:S04]  /*44120*/  HADD2.F32 R230, -RZ, R135.H1_H1 ;  /* 0x30000087ffe67230 */ /* 0x020fc80000004100 */
[----:B------:R-:W-:Y:S01]  /*44130*/  FSETP.GTU.FTZ.AND P0, PT, R223, UR12, PT ;  /* 0x0000000cdf007c0b */ /* 0x000fe2000bf1c000 */
[----:B------:R-:W-:-:S04]  /*44140*/  FMUL.FTZ R230, R230, UR9 ;  /* 0x00000009e6e67c20 */ /* 0x000fc80008410000 */
[----:B------:R-:W-:Y:S01]  /*44150*/  FMUL.FTZ R223, R230, UR8 ;  /* 0x00000008e6df7c20 */ /* 0x000fe20008410000 */
[----:B------:R-:W-:-:S04]  /*44160*/  HADD2.F32 R230, -RZ, R15.H1_H1 ;  /* 0x3000000fffe67230 */ /* 0x000fc80000004100 */
[----:B------:R-:W-:-:S05]  /*44170*/  FSEL R223, R223, RZ, !P0 ;  /* 0x000000ffdfdf7208 */ /* 0x000fca0004000000 */
[----:B------:R-:W-:Y:S01]  /*44180*/  FMUL.FTZ R223, R230, R223 ;  /* 0x000000dfe6df7220 */ /* 0x000fe20000410000 */
[----:B------:R-:W-:-:S07]  /*44190*/  SEL R230, RZ, 0x1, P0 ;  /* 0x00000001ffe67807 */ /* 0x000fce0000000000 */
.L_x_61208:
[----:B------:R-:W-:Y:S05]  /*441a0*/  BSYNC.RECONVERGENT B0 ;  /* 0x0000000000007941 */ /* 0x000fea0003800200 */
.L_x_61157:
[----:B------:R-:W-:Y:S01]  /*441b0*/  FADD.FTZ R234, RZ, R144 ;  /* 0x00000090ffea7221 */ /* 0x000fe20000010000 */
[----:B------:R-:W-:Y:S01]  /*441c0*/  IMAD.WIDE.U32 R236, R243, 0x20, R236 ;  /* 0x00000020f3ec7825 */ /* 0x000fe200078e00ec */
[----:B------:R-:W-:Y:S01]  /*441d0*/  LOP3.LUT P0, RZ, R232, 0x1f, RZ, 0xc0, !PT ;  /* 0x0000001fe8ff7812 */ /* 0x000fe2000780c0ff */
[----:B------:R-:W-:Y:S02]  /*441e0*/  BSSY.RECONVERGENT B0, `(.L_x_61268) ;  /* 0x0000065000007945 */ /* 0x000fe40003800200 */
[----:B-1----:R-:W-:Y:S01]  /*441f0*/  FADD.FTZ R239, R234, R145 ;  /* 0x00000091eaef7221 */ /* 0x002fe20000010000 */
        /* <DEDUP_REMOVED lines=81> */
[----:B------:R-:W-:Y:S02]  /*44710*/  LOP3.LUT R240, R225, 0xff, RZ, 0xc0, !PT ;  /* 0x000000ffe1f07812 */ /* 0x000fe400078ec0ff */
[----:B------:R-:W-:Y:S01]  /*44720*/  LOP3.LUT R237, R232, 0xff0000, RZ, 0xc0, !PT ;  /* 0x00ff0000e8ed7812 */ /* 0x000fe200078ec0ff */
[----:B------:R-:W-:Y:S01]  /*44730*/  IMAD.WIDE.U32 R242, R242, 0x1000000, RZ ;  /* 0x01000000f2f27825 */ /* 0x000fe200078e00ff */
[----:B------:R-:W-:Y:S02]  /*44740*/  LOP3.LUT R232, R230, 0xffff, RZ, 0xc0, !PT ;  /* 0x0000ffffe6e87812 */ /* 0x000fe400078ec0ff */
[----:B------:R-:W-:Y:S01]  /*44750*/  LOP3.LUT R238, R11, 0xff, RZ, 0xc0, !PT ;  /* 0x000000ff0bee7812 */ /* 0x000fe200078ec0ff */
[----:B------:R-:W-:Y:S01]  /*44760*/  IMAD.WIDE.U32 R240, R240, 0x10000, RZ ;  /* 0x00010000f0f07825 */ /* 0x000fe200078e00ff */
[----:B------:R-:W-:-:S02]  /*44770*/  PRMT R232, R237, 0x4210, R232 ;  /* 0x00004210ede87816 */ /* 0x000fc400000000e8 */
[----:B------:R-:W-:Y:S01]  /*44780*/  PRMT R237, R228, 0x7104, RZ ;  /* 0x00007104e4ed7816 */ /* 0x000fe200000000ff */
[----:B------:R-:W-:-:S03]  /*44790*/  IMAD.WIDE.U32 R238, R238, 0x100, RZ ;  /* 0x00000100eeee7825 */ /* 0x000fc600078e00ff */
[----:B------:R-:W-:Y:S02]  /*447a0*/  LOP3.LUT R232, R232, 0xff00, R237, 0xf8, !PT ;  /* 0x0000ff00e8e87812 */ /* 0x000fe400078ef8ed */
[----:B------:R-:W0:Y:S01]  /*447b0*/  LDC.64 R236, c[0x0][0x3b0] ;  /* 0x0000ec00ffec7b82 */ /* 0x000e220000000a00 */
[----:B------:R-:W-:Y:S02]  /*447c0*/  LOP3.LUT R240, R238, R242, R240, 0xfe, !PT ;  /* 0x000000f2eef07212 */ /* 0x000fe400078efef0 */
[----:B------:R-:W-:Y:S02]  /*447d0*/  LOP3.LUT R249, R232, 0xff, R227, 0xf8, !PT ;  /* 0x000000ffe8f97812 */ /* 0x000fe400078ef8e3 */
[----:B------:R-:W-:Y:S02]  /*447e0*/  LOP3.LUT R238, R240, 0xff, R9, 0xf8, !PT ;  /* 0x000000fff0ee7812 */ /* 0x000fe400078ef809 */
[----:B------:R-:W-:-:S04]  /*447f0*/  LOP3.LUT R249, R241, R249, R243, 0xfe, !PT ;  /* 0x000000f9f1f97212 */ /* 0x000fc800078efef3 */
[----:B------:R-:W-:Y:S01]  /*44800*/  LOP3.LUT R239, R249, R239, RZ, 0xfc, !PT ;  /* 0x000000eff9ef7212 */ /* 0x000fe200078efcff */
[----:B0-----:R-:W-:-:S05]  /*44810*/  IMAD.WIDE.U32 R236, R245, 0x8, R236 ;  /* 0x00000008f5ec7825 */ /* 0x001fca00078e00ec */
[----:B------:R0:W-:Y:S02]  /*44820*/  STG.E.64 desc[UR6][R236.64], R238 ;  /* 0x000000eeec007986 */ /* 0x0001e4000c101b06 */
.L_x_61269:
[----:B------:R-:W-:Y:S05]  /*44830*/  BSYNC.RECONVERGENT B0 ;  /* 0x0000000000007941 */ /* 0x000fea0003800200 */
.L_x_61268:
[----:B------:R-:W-:Y:S01]  /*44840*/  UMOV UR15, 0xffffffff ;  /* 0xffffffff000f7882 */ /* 0x000fe20000000000 */
[----:B------:R-:W-:-:S04]  /*44850*/  FADD.FTZ R232, R247, R222 ;  /* 0x000000def7e87221 */ /* 0x000fc80000010000 */
[----:B------:R-:W-:Y:S01]  /*44860*/  FADD.FTZ R232, R232, R223 ;  /* 0x000000dfe8e87221 */ /* 0x000fe20000010000 */
[----:B------:R-:W-:Y:S06]  /*44870*/  BRA.DIV UR15, `(.L_x_61270) ;  /* 0x0000002a0f9c7947 */ /* 0x000fec000b800000 */
[----:B0-----:R-:W0:Y:S02]  /*44880*/  SHFL.BFLY PT, R237, R232, 0x1, 0x1f ;  /* 0x0c201f00e8ed7f89 */ /* 0x001e2400000e0000 */
        /* <DEDUP_REMOVED lines=180> */
.L_x_61285:
[----:B-1----:R-:W-:Y:S01]  /*453d0*/  FADD.FTZ R243, R238, R243 ;  /* 0x000000f3eef37221 */ /* 0x002fe20000010000 */
[----:B------:R-:W-:Y:S01]  /*453e0*/  FMUL.FTZ R232, R241, R241 ;  /* 0x000000f1f1e87220 */ /* 0x000fe20000410000 */
[----:B------:R-:W-:Y:S01]  /*453f0*/  ISETP.NE.AND P1, PT, RZ, UR13, PT ;  /* 0x0000000dff007c0c */ /* 0x000fe2000bf25270 */
[----:B0-----:R-:W0:Y:S01]  /*45400*/  @!P0 LDC.64 R238, c[0x0][0x3c0] ;  /* 0x0000f000ffee8b82 */ /* 0x001e220000000a00 */
[----:B------:R-:W-:Y:S01]  /*45410*/  FFMA.FTZ R234, R243, R234, UR14 ;  /* 0x0000000ef3ea7e23 */ /* 0x000fe200080100ea */
[----:B------:R-:W-:Y:S01]  /*45420*/  BSSY.RECONVERGENT B0, `(.L_x_61271) ;  /* 0x00001e7000007945 */ /* 0x000fe20003800200 */
[----:B------:R-:W-:-:S05]  /*45430*/  FSEL R243, R232, RZ, P1 ;  /* 0x000000ffe8f37208 */ /* 0x000fca0000800000 */
[----:B------:R-:W1:Y:S01]  /*45440*/  @!P0 LDC.64 R236, c[0x0][0x3c8] ;  /* 0x0000f200ffec8b82 */ /* 0x000e620000000a00 */
[----:B------:R-:W-:-:S06]  /*45450*/  FADD.FTZ R234, R234, R243 ;  /* 0x000000f3eaea7221 */ /* 0x000fcc0000010000 */
        /* <DEDUP_REMOVED lines=8> */
[----:B------:R-:W-:Y:S02]  /*454e0*/  HADD2.F32 R239, -RZ, R88.H0_H0 ;  /* 0x20000058ffef7230 */ /* 0x000fe40000004100 */
[----:B------:R-:W-:Y:S02]  /*454f0*/  HADD2.F32 R236, -RZ, R128.H1_H1 ;  /* 0x30000080ffec7230 */ /* 0x000fe40000004100 */
[C---:B------:R-:W-:Y:S01]  /*45500*/  FADD.FTZ R237, -R232.reuse, R144 ;  /* 0x00000090e8ed7221 */ /* 0x040fe20000010100 */
[C---:B------:R-:W-:Y:S01]  /*45510*/  FADD.FTZ R145, -R232.reuse, R145 ;  /* 0x00000091e8917221 */ /* 0x040fe20000010100 */
[----:B------:R-:W-:Y:S02]  /*45520*/  HADD2.F32 R238, -RZ, R88.H1_H1 ;  /* 0x30000058ffee7230 */ /* 0x000fe40000004100 */
[----:B------:R-:W-:Y:S01]  /*45530*/  FADD.FTZ R147, -R232, R147 ;  /* 0x00000093e8937221 */ /* 0x000fe20000010100 */
[----:B------:R-:W-:Y:S01]  /*45540*/  FMUL.FTZ R144, R234, R237 ;  /* 0x000000edea907220 */ /* 0x000fe20000410000 */
[----:B------:R-:W-:-:S02]  /*45550*/  HADD2.F32 R237, -RZ, R128.H0_H0 ;  /* 0x20000080ffed7230 */ /* 0x000fc40000004100 */
[C---:B------:R-:W-:Y:S01]  /*45560*/  FMUL.FTZ R145, R234.reuse, R145 ;  /* 0x00000091ea917220 */ /* 0x040fe20000410000 */
[----:B------:R-:W-:Y:S01]  /*45570*/  FMUL.FTZ R147, R234, R147 ;  /* 0x00000093ea937220 */ /* 0x000fe20000410000 */
[C---:B------:R-:W-:Y:S01]  /*45580*/  FADD.FTZ R149, -R232.reuse, R149 ;  /* 0x00000095e8957221 */ /* 0x040fe20000010100 */
[----:B------:R-:W-:Y:S01]  /*45590*/  FADD.FTZ R151, -R232, R151 ;  /* 0x00000097e8977221 */ /* 0x000fe20000010100 */
[----:B------:R-:W-:Y:S01]  /*455a0*/  FFMA.FTZ R144, R144, R237, R239 ;  /* 0x000000ed90907223 */ /* 0x000fe200000100ef */
[----:B------:R-:W-:Y:S01]  /*455b0*/  FADD.FTZ R237, -R232, R146 ;  /* 0x00000092e8ed7221 */ /* 0x000fe20000010100 */
[----:B------:R-:W-:Y:S02]  /*455c0*/  HADD2.F32 R239, -RZ, R89.H0_H0 ;  /* 0x20000059ffef7230 */ /* 0x000fe40000004100 */
[----:B------:R-:W-:Y:S01]  /*455d0*/  FFMA.FTZ R145, R145, R236, R238 ;  /* 0x000000ec91917223 */ /* 0x000fe200000100ee */
[--C-:B------:R-:W-:Y:S02]  /*455e0*/  HADD2.F32 R236, -RZ, R129.reuse.H1_H1 ;  /* 0x30000081ffec7230 */ /* 0x100fe40000004100 */
[----:B------:R-:W-:Y:S01]  /*455f0*/  FMUL.FTZ R146, R234, R237 ;  /* 0x000000edea927220 */ /* 0x000fe20000410000 */
[----:B------:R-:W-:-:S02]  /*45600*/  HADD2.F32 R237, -RZ, R129.H0_H0 ;  /* 0x20000081ffed7230 */ /* 0x000fc40000004100 */
[C---:B------:R-:W-:Y:S01]  /*45610*/  FMUL.FTZ R149, R234.reuse, R149 ;  /* 0x00000095ea957220 */ /* 0x040fe20000410000 */
[----:B------:R-:W-:Y:S02]  /*45620*/  HADD2.F32 R238, -RZ, R89.H1_H1 ;  /* 0x30000059ffee7230 */ /* 0x000fe40000004100 */
[----:B------:R-:W-:Y:S01]  /*45630*/  FMUL.FTZ R151, R234, R151 ;  /* 0x00000097ea977220 */ /* 0x000fe20000410000 */
[----:B------:R-:W-:Y:S01]  /*45640*/  FADD.FTZ R153, -R232, R153 ;  /* 0x00000099e8997221 */ /* 0x000fe20000010100 */
[----:B------:R-:W-:Y:S01]  /*45650*/  FFMA.FTZ R146, R146, R237, R239 ;  /* 0x000000ed92927223 */ /* 0x000fe200000100ef */
[----:B------:R-:W-:Y:S01]  /*45660*/  FADD.FTZ R237, -R232, R148 ;  /* 0x00000094e8ed7221 */ /* 0x000fe20000010100 */
[----:B------:R-:W-:Y:S02]  /*45670*/  HADD2.F32 R239, -RZ, R90.H0_H0 ;  /* 0x2000005affef7230 */ /* 0x000fe40000004100 */
[----:B------:R-:W-:Y:S01]  /*45680*/  FFMA.FTZ R147, R147, R236, R238 ;  /* 0x000000ec93937223 */ /* 0x000fe200000100ee */
[----:B------:R-:W-:-:S02]  /*45690*/  HADD2.F32 R236, -RZ, R130.H1_H1 ;  /* 0x30000082ffec7230 */ /* 0x000fc40000004100 */
[C---:B------:R-:W-:Y:S01]  /*456a0*/  FMUL.FTZ R148, R234.reuse, R237 ;  /* 0x000000edea947220 */ /* 0x040fe20000410000 */
[----:B------:R-:W-:Y:S02]  /*456b0*/  HADD2.F32 R237, -RZ, R130.H0_H0 ;  /* 0x20000082ffed7230 */ /* 0x000fe40000004100 */
[----:B------:R-:W-:Y:S01]  /*456c0*/  FMUL.FTZ R153, R234, R153 ;  /* 0x00000099ea997220 */ /* 0x000fe20000410000 */
[----:B------:R-:W-:Y:S02]  /*456d0*/  HADD2.F32 R238, -RZ, R90.H1_H1 ;  /* 0x3000005affee7230 */ /* 0x000fe40000004100 */
[C---:B------:R-:W-:Y:S01]  /*456e0*/  FADD.FTZ R155, -R232.reuse, R155 ;  /* 0x0000009be89b7221 */ /* 0x040fe20000010100 */
[----:B------:R-:W-:Y:S01]  /*456f0*/  FADD.FTZ R157, -R232, R157 ;  /* 0x0000009de89d7221 */ /* 0x000fe20000010100 */
[----:B------:R-:W-:Y:S01]  /*45700*/  FFMA.FTZ R148, R148, R237, R239 ;  /* 0x000000ed94947223 */ /* 0x000fe200000100ef */
[----:B------:R-:W-:Y:S01]  /*45710*/  FADD.FTZ R237, -R232, R150 ;  /* 0x00000096e8ed7221 */ /* 0x000fe20000010100 */
[----:B------:R-:W-:-:S02]  /*45720*/  HADD2.F32 R239, -RZ, R91.H0_H0 ;  /* 0x2000005bffef7230 */ /* 0x000fc40000004100 */
[----:B------:R-:W-:Y:S01]  /*45730*/  FFMA.FTZ R149, R149, R236, R238 ;  /* 0x000000ec95957223 */ /* 0x000fe200000100ee */
[--C-:B------:R-:W-:Y:S02]  /*45740*/  HADD2.F32 R236, -RZ, R131.reuse.H1_H1 ;  /* 0x30000083ffec7230 */ /* 0x100fe40000004100 */
[C---:B------:R-:W-:Y:S01]  /*45750*/  FMUL.FTZ R150, R234.reuse, R237 ;  /* 0x000000edea967220 */ /* 0x040fe20000410000 */
[----:B------:R-:W-:Y:S02]  /*45760*/  HADD2.F32 R237, -RZ, R131.H0_H0 ;  /* 0x20000083ffed7230 */ /* 0x000fe40000004100 */
[C---:B------:R-:W-:Y:S01]  /*45770*/  FMUL.FTZ R155, R234.reuse, R155 ;  /* 0x0000009bea9b7220 */ /* 0x040fe20000410000 */
[----:B------:R-:W-:Y:S02]  /*45780*/  HADD2.F32 R238, -RZ, R91.H1_H1 ;  /* 0x3000005bffee7230 */ /* 0x000fe40000004100 */
[----:B------:R-:W-:Y:S01]  /*45790*/  FMUL.FTZ R157, R234, R157 ;  /* 0x0000009dea9d7220 */ /* 0x000fe20000410000 */
        /* <DEDUP_REMOVED lines=50> */
[----:B------:R-:W-:Y:S01]  /*45ac0*/  FMUL.FTZ R160, R234, R237 ;  /* 0x000000edeaa07220 */ /* 0x000fe20000410000 */
[----:B------:R-:W-:Y:S02]  /*45ad0*/  HADD2.F32 R237, -RZ, R120.H0_H0 ;  /* 0x20000078ffed7230 */ /* 0x000fe40000004100 */
[----:B------:R-:W-:Y:S01]  /*45ae0*/  FADD.FTZ R223, -R232, R223 ;  /* 0x000000dfe8df7221 */ /* 0x000fe20000010100 */
[----:B------:R-:W-:Y:S01]  /*45af0*/  HADD2.F32 R238, -RZ, R80.H1_H1 ;  /* 0x30000050ffee7230 */ /* 0x000fe20000004100 */
[----:B------:R-:W-:Y:S01]  /*45b00*/  F2FP.F16.F32.PACK_AB R151, R151, R150 ;  /* 0x000000969797723e */ /* 0x000fe200000000ff */
[----:B------:R-:W-:Y:S02]  /*45b10*/  HADD2.F32 R240, -RZ, R54.H1_H1 ;  /* 0x30000036fff07230 */ /* 0x000fe40000004100 */
[----:B------:R-:W-:Y:S01]  /*45b20*/  FFMA.FTZ R160, R160, R237, R239 ;  /* 0x000000eda0a07223 */ /* 0x000fe200000100ef */
[----:B------:R-:W-:Y:S01]  /*45b30*/  FADD.FTZ R237, -R232, R162 ;  /* 0x000000a2e8ed7221 */ /* 0x000fe20000010100 */
[----:B------:R-:W-:-:S02]  /*45b40*/  HADD2.F32 R239, -RZ, R81.H0_H0 ;  /* 0x20000051ffef7230 */ /* 0x000fc40000004100 */
[----:B------:R-:W-:Y:S01]  /*45b50*/  FFMA.FTZ R161, R161, R236, R238 ;  /* 0x000000eca1a17223 */ /* 0x000fe200000100ee */
[--C-:B------:R-:W-:Y:S02]  /*45b60*/  HADD2.F32 R236, -RZ, R121.reuse.H1_H1 ;  /* 0x30000079ffec7230 */ /* 0x100fe40000004100 */
[----:B------:R-:W-:Y:S01]  /*45b70*/  FMUL.FTZ R162, R234, R237 ;  /* 0x000000edeaa27220 */ /* 0x000fe20000410000 */
[----:B------:R-:W-:Y:S01]  /*45b80*/  HADD2.F32 R237, -RZ, R121.H0_H0 ;  /* 0x20000079ffed7230 */ /* 0x000fe20000004100 */
[----:B------:R-:W-:Y:S01]  /*45b90*/  F2FP.F16.F32.PACK_AB R150, R149, R148 ;  /* 0x000000949596723e */ /* 0x000fe200000000ff */
[----:B------:R-:W-:Y:S01]  /*45ba0*/  HADD2.F32 R238, -RZ, R81.H1_H1 ;  /* 0x30000051ffee7230 */ /* 0x000fe20000004100 */
[----:B------:R-:W-:Y:S01]  /*45bb0*/  F2FP.F16.F32.PACK_AB R149, R147, R146 ;  /* 0x000000929395723e */ /* 0x000fe200000000ff */
[----:B------:R-:W-:Y:S02]  /*45bc0*/  HADD2.F32 R146, -RZ, R55.H0_H0 ;  /* 0x20000037ff927230 */ /* 0x000fe40000004100 */
        /* <DEDUP_REMOVED lines=13> */
[----:B------:R-:W-:Y:S01]  /*45ca0*/  FFMA.FTZ R165, R165, R236, R238 ;  /* 0x000000eca5a57223 */ /* 0x000fe200000100ee */
[----:B------:R-:W-:Y:S01]  /*45cb0*/  HADD2.F32 R239, -RZ, R83.H0_H0 ;  /* 0x20000053ffef7230 */ /* 0x000fe20000004100 */
[----:B------:R-:W-:Y:S01]  /*45cc0*/  F2FP.F16.F32.PACK_AB R158, R157, R156 ;  /* 0x0000009c9d9e723e */ /* 0x000fe200000000ff */
[----:B------:R-:W-:Y:S01]  /*45cd0*/  FMUL.FTZ R166, R234, R237 ;  /* 0x000000edeaa67220 */ /* 0x000fe20000410000 */
[--C-:B------:R-:W-:Y:S01]  /*45ce0*/  HADD2.F32 R237, -RZ, R123.reuse.H0_H0 ;  /* 0x2000007bffed7230 */ /* 0x100fe20000004100 */
[----:B------:R-:W-:Y:S01]  /*45cf0*/  F2FP.F16.F32.PACK_AB R157, R155, R154 ;  /* 0x0000009a9b9d723e */ /* 0x000fe200000000ff */
[----:B------:R-:W-:Y:S01]  /*45d00*/  HADD2.F32 R236, -RZ, R123.H1_H1 ;  /* 0x3000007bffec7230 */ /* 0x000fe20000004100 */
[----:B------:R-:W-:Y:S01]  /*45d10*/  F2FP.F16.F32.PACK_AB R156, R153, R152 ;  /* 0x00000098999c723e */ /* 0x000fe200000000ff */
[----:B------:R-:W-:-:S02]  /*45d20*/  HADD2.F32 R238, -RZ, R83.H1_H1 ;  /* 0x30000053ffee7230 */ /* 0x000fc40000004100 */
[----:B------:R-:W-:Y:S01]  /*45d30*/  FFMA.FTZ R166, R166, R237, R239 ;  /* 0x000000eda6a67223 */ /* 0x000fe200000100ef */
[----:B------:R-:W-:Y:S02]  /*45d40*/  HADD2.F32 R239, -RZ, R76.H1_H1 ;  /* 0x3000004cffef7230 */ /* 0x000fe40000004100 */
[----:B------:R-:W-:Y:S02]  /*45d50*/  HADD2.F32 R145, -RZ, R95.H1_H1 ;  /* 0x3000005fff917230 */ /* 0x000fe40000004100 */
[----:B------:R-:W-:Y:S01]  /*45d60*/  FFMA.FTZ R237, R167, R236, R238 ;  /* 0x000000eca7ed7223 */ /* 0x000fe200000100ee */
[----:B------:R-:W-:Y:S01]  /*45d70*/  FADD.FTZ R167, -R232, R168 ;  /* 0x000000a8e8a77221 */ /* 0x000fe20000010100 */
[----:B------:R-:W-:Y:S02]  /*45d80*/  HADD2.F32 R168, -RZ, R116.H0_H0 ;  /* 0x20000074ffa87230 */ /* 0x000fe40000004100 */
[----:B------:R-:W-:Y:S02]  /*45d90*/  HADD2.F32 R236, -RZ, R76.H0_H0 ;  /* 0x2000004cffec7230 */ /* 0x000fe40000004100 */
[----:B------:R-:W-:Y:S01]  /*45da0*/  FMUL.FTZ R167, R234, R167 ;  /* 0x000000a7eaa77220 */ /* 0x000fe20000410000 */
[----:B------:R-:W-:-:S02]  /*45db0*/  HADD2.F32 R238, -RZ, R79.H1_H1 ;  /* 0x3000004fffee7230 */ /* 0x000fc40000004100 */
[----:B------:R-:W-:Y:S02]  /*45dc0*/  HADD2.F32 R147, -RZ, R55.H1_H1 ;  /* 0x30000037ff937230 */ /* 0x000fe40000004100 */
[----:B------:R-:W-:Y:S01]  /*45dd0*/  FFMA.FTZ R167, R167, R168, R236 ;  /* 0x000000a8a7a77223 */ /* 0x000fe200000100ec */
[----:B------:R-:W-:Y:S01]  /*45de0*/  FMUL.FTZ R168, R234, R169 ;  /* 0x000000a9eaa87220 */ /* 0x000fe20000410000 */
[----:B------:R-:W-:Y:S02]  /*45df0*/  HADD2.F32 R169, -RZ, R116.H1_H1 ;  /* 0x30000074ffa97230 */ /* 0x000fe40000004100 */
[----:B------:R-:W-:-:S03]  /*45e00*/  HADD2.F32 R236, -RZ, R77.H0_H0 ;  /* 0x2000004dffec7230 */ /* 0x000fc60000004100 */
[----:B------:R-:W-:Y:S01]  /*45e10*/  FFMA.FTZ R168, R168, R169, R239 ;  /* 0x000000a9a8a87223 */ /* 0x000fe200000100ef */
[----:B------:R-:W-:Y:S01]  /*45e20*/  FADD.FTZ R169, -R232, R170 ;  /* 0x000000aae8a97221 */ /* 0x000fe20000010100 */
[----:B------:R-:W-:Y:S02]  /*45e30*/  HADD2.F32 R170, -RZ, R117.H0_H0 ;  /* 0x20000075ffaa7230 */ /* 0x000fe40000004100 */
[----:B------:R-:W-:Y:S02]  /*45e40*/  HADD2.F32 R239, -RZ, R77.H1_H1 ;  /* 0x3000004dffef7230 */ /* 0x000fe40000004100 */
[----:B------:R-:W-:Y:S01]  /*45e50*/  FMUL.FTZ R169, R234, R169 ;  /* 0x000000a9eaa97220 */ /* 0x000fe20000410000 */
[----:B------:R-:W-:-:S03]  /*45e60*/  F2FP.F16.F32.PACK_AB R152, R168, R167 ;  /* 0x000000a7a898723e */ /* 0x000fc600000000ff */
        /* <DEDUP_REMOVED lines=16> */
[----:B------:R-:W-:-:S03]  /*45f70*/  HADD2.F32 R174, -RZ, R79.H0_H0 ;  /* 0x2000004fffae7230 */ /* 0x000fc60000004100 */
[----:B------:R-:W-:Y:S01]  /*45f80*/  FMUL.FTZ R173, R234, R173 ;  /* 0x000000adeaad7220 */ /* 0x000fe20000410000 */
[----:B------:R-:W-:-:S03]  /*45f90*/  F2FP.F16.F32.PACK_AB R154, R172, R171 ;  /* 0x000000abac9a723e */ /* 0x000fc600000000ff */
[----:B------:R-:W-:Y:S01]  /*45fa0*/  FFMA.FTZ R236, R173, R236, R174 ;  /* 0x000000ecadec7223 */ /* 0x000fe200000100ae */
[C---:B------:R-:W-:Y:S01]  /*45fb0*/  FADD.FTZ R173, -R232.reuse, R175 ;  /* 0x000000afe8ad7221 */ /* 0x040fe20000010100 */
[----:B------:R-:W-:Y:S02]  /*45fc0*/  HADD2.F32 R174, -RZ, R119.H1_H1 ;  /* 0x30000077ffae7230 */ /* 0x000fe40000004100 */
[----:B------:R-:W-:Y:S01]  /*45fd0*/  FADD.FTZ R175, -R232, R177 ;  /* 0x000000b1e8af7221 */ /* 0x000fe20000010100 */
[----:B------:R-:W-:Y:S02]  /*45fe0*/  HADD2.F32 R177, -RZ, R72.H1_H1 ;  /* 0x30000048ffb17230 */ /* 0x000fe40000004100 */
[----:B------:R-:W-:-:S04]  /*45ff0*/  FMUL.FTZ R173, R234, R173 ;  /* 0x000000adeaad7220 */ /* 0x000fc80000410000 */
[----:B------:R-:W-:Y:S01]  /*46000*/  FFMA.FTZ R239, R173, R174, R238 ;  /* 0x000000aeadef7223 */ /* 0x000fe200000100ee */
[----:B------:R-:W-:Y:S01]  /*46010*/  FADD.FTZ R173, -R232, R176 ;  /* 0x000000b0e8ad7221 */ /* 0x000fe20000010100 */
[----:B------:R-:W-:Y:S02]  /*46020*/  HADD2.F32 R174, -RZ, R112.H0_H0 ;  /* 0x20000070ffae7230 */ /* 0x000fe40000004100 */
[----:B------:R-:W-:Y:S02]  /*46030*/  HADD2.F32 R176, -RZ, R72.H0_H0 ;  /* 0x20000048ffb07230 */ /* 0x000fe40000004100 */
[C---:B------:R-:W-:Y:S01]  /*46040*/  FMUL.FTZ R173, R234.reuse, R173 ;  /* 0x000000adeaad7220 */ /* 0x040fe20000410000 */
[----:B------:R-:W-:Y:S01]  /*46050*/  HADD2.F32 R238, -RZ, R75.H1_H1 ;  /* 0x3000004bffee7230 */ /* 0x000fe20000004100 */
[----:B------:R-:W-:Y:S02]  /*46060*/  F2FP.F16.F32.PACK_AB R155, R239, R236 ;  /* 0x000000ecef9b723e */ /* 0x000fe400000000ff */
[----:B------:R-:W-:Y:S01]  /*46070*/  FFMA.FTZ R173, R173, R174, R176 ;  /* 0x000000aeadad7223 */ /* 0x000fe200000100b0 */
[----:B------:R-:W-:Y:S01]  /*46080*/  FMUL.FTZ R174, R234, R175 ;  /* 0x000000afeaae7220 */ /* 0x000fe20000410000 */
[----:B------:R-:W-:-:S02]  /*46090*/  HADD2.F32 R175, -RZ, R112.H1_H1 ;  /* 0x30000070ffaf7230 */ /* 0x000fc40000004100 */
[----:B------:R-:W-:-:S03]  /*460a0*/  HADD2.F32 R176, -RZ, R113.H0_H0 ;  /* 0x20000071ffb07230 */ /* 0x000fc60000004100 */
[----:B------:R-:W-:Y:S01]  /*460b0*/  FFMA.FTZ R174, R174, R175, R177 ;  /* 0x000000afaeae7223 */ /* 0x000fe200000100b1 */
[C---:B------:R-:W-:Y:S01]  /*460c0*/  FADD.FTZ R175, -R232.reuse, R178 ;  /* 0x000000b2e8af7221 */ /* 0x040fe20000010100 */
[--C-:B------:R-:W-:Y:S02]  /*460d0*/  HADD2.F32 R178, -RZ, R73.reuse.H0_H0 ;  /* 0x20000049ffb27230 */ /* 0x100fe40000004100 */
[----:B------:R-:W-:Y:S01]  /*460e0*/  FADD.FTZ R177, -R232, R179 ;  /* 0x000000b3e8b17221 */ /* 0x000fe20000010100 */
[----:B------:R-:W-:Y:S02]  /*460f0*/  HADD2.F32 R179, -RZ, R73.H1_H1 ;  /* 0x30000049ffb37230 */ /* 0x000fe40000004100 */
[----:B------:R-:W-:-:S04]  /*46100*/  FMUL.FTZ R175, R234, R175 ;  /* 0x000000afeaaf7220 */ /* 0x000fc80000410000 */
[----:B------:R-:W-:Y:S01]  /*46110*/  FFMA.FTZ R175, R175, R176, R178 ;  /* 0x000000b0afaf7223 */ /* 0x000fe200000100b2 */
[----:B------:R-:W-:Y:S01]  /*46120*/  FMUL.FTZ R176, R234, R177 ;  /* 0x000000b1eab07220 */ /* 0x000fe20000410000 */
[----:B------:R-:W-:Y:S02]  /*46130*/  HADD2.F32 R177, -RZ, R113.H1_H1 ;  /* 0x30000071ffb17230 */ /* 0x000fe40000004100 */
        /* <DEDUP_REMOVED lines=13> */
[----:B------:R-:W-:Y:S02]  /*46210*/  HADD2.F32 R182, -RZ, R115.H0_H0 ;  /* 0x20000073ffb67230 */ /* 0x000fe40000004100 */
[----:B------:R-:W-:Y:S01]  /*46220*/  FADD.FTZ R181, -R232, R185 ;  /* 0x000000b9e8b57221 */ /* 0x000fe20000010100 */
[----:B------:R-:W-:Y:S02]  /*46230*/  HADD2.F32 R185, -RZ, R68.H1_H1 ;  /* 0x30000044ffb97230 */ /* 0x000fe40000004100 */
[----:B------:R-:W-:-:S04]  /*46240*/  FMUL.FTZ R179, R234, R179 ;  /* 0x000000b3eab37220 */ /* 0x000fc80000410000 */
[----:B------:R-:W-:Y:S01]  /*46250*/  FFMA.FTZ R182, R179, R182, R180 ;  /* 0x000000b6b3b67223 */ /* 0x000fe200000100b4 */
[----:B------:R-:W-:Y:S01]  /*46260*/  FADD.FTZ R179, -R232, R183 ;  /* 0x000000b7e8b37221 */ /* 0x000fe20000010100 */
[----:B------:R-:W-:-:S03]  /*46270*/  HADD2.F32 R180, -RZ, R115.H1_H1 ;  /* 0x30000073ffb47230 */ /* 0x000fc60000004100 */
[----:B------:R-:W-:-:S04]  /*46280*/  FMUL.FTZ R179, R234, R179 ;  /* 0x000000b3eab37220 */ /* 0x000fc80000410000 */
[----:B------:R-:W-:Y:S01]  /*46290*/  FFMA.FTZ R183, R179, R180, R238 ;  /* 0x000000b4b3b77223 */ /* 0x000fe200000100ee */
[----:B------:R-:W-:Y:S01]  /*462a0*/  FADD.FTZ R179, -R232, R184 ;  /* 0x000000b8e8b37221 */ /* 0x000fe20000010100 */
[----:B------:R-:W-:Y:S02]  /*462b0*/  HADD2.F32 R180, -RZ, R108.H0_H0 ;  /* 0x2000006cffb47230 */ /* 0x000fe40000004100 */
[----:B------:R-:W-:Y:S02]  /*462c0*/  HADD2.F32 R184, -RZ, R68.H0_H0 ;  /* 0x20000044ffb87230 */ /* 0x000fe40000004100 */
[----:B------:R-:W-:Y:S01]  /*462d0*/  FMUL.FTZ R179, R234, R179 ;  /* 0x000000b3eab37220 */ /* 0x000fe20000410000 */
[----:B------:R-:W-:-:S03]  /*462e0*/  HADD2.F32 R238, -RZ, R107.H1_H1 ;  /* 0x3000006bffee7230 */ /* 0x000fc60000004100 */
        /* <DEDUP_REMOVED lines=70> */
[----:B------:R-:W-:Y:S02]  /*46750*/  HADD2.F32 R199, -RZ, R60.H0_H0 ;  /* 0x2000003cffc77230 */ /* 0x000fe40000004100 */
[----:B------:R-:W-:Y:S01]  /*46760*/  FMUL.FTZ R195, R234, R195 ;  /* 0x000000c3eac37220 */ /* 0x000fe20000410000 */
[----:B------:R-:W-:Y:S01]  /*46770*/  F2FP.F16.F32.PACK_AB R194, R194, R193 ;  /* 0x000000c1c2c2723e */ /* 0x000fe200000000ff */
[----:B------:R-:W-:Y:S01]  /*46780*/  FMUL.FTZ R197, R234, R197 ;  /* 0x000000c5eac57220 */ /* 0x000fe20000410000 */
[----:B------:R-:W-:Y:S01]  /*46790*/  F2FP.F16.F32.PACK_AB R193, R192, R191 ;  /* 0x000000bfc0c1723e */ /* 0x000fe200000000ff */
[----:B------:R-:W-:Y:S01]  /*467a0*/  FFMA.FTZ R195, R195, R196, R198 ;  /* 0x000000c4c3c37223 */ /* 0x000fe200000100c6 */
[----:B------:R-:W-:Y:S01]  /*467b0*/  HADD2.F32 R196, -RZ, R67.H1_H1 ;  /* 0x30000043ffc47230 */ /* 0x000fe20000004100 */
[----:B------:R-:W-:Y:S01]  /*467c0*/  F2FP.F16.F32.PACK_AB R192, R190, R189 ;  /* 0x000000bdbec0723e */ /* 0x000fe200000000ff */
[----:B------:R-:W-:-:S03]  /*467d0*/  HADD2.F32 R198, -RZ, R100.H1_H1 ;  /* 0x30000064ffc67230 */ /* 0x000fc60000004100 */
[----:B------:R-:W-:Y:S01]  /*467e0*/  FFMA.FTZ R238, R197, R238, R196 ;  /* 0x000000eec5ee7223 */ /* 0x000fe200000100c4 */
[----:B------:R-:W-:Y:S01]  /*467f0*/  FADD.FTZ R197, -R232, R200 ;  /* 0x000000c8e8c57221 */ /* 0x000fe20000010100 */
[----:B------:R-:W-:-:S03]  /*46800*/  HADD2.F32 R200, -RZ, R60.H1_H1 ;  /* 0x3000003cffc87230 */ /* 0x000fc60000004100 */
[----:B------:R-:W-:Y:S01]  /*46810*/  FMUL.FTZ R196, R234, R197 ;  /* 0x000000c5eac47220 */ /* 0x000fe20000410000 */
[----:B------:R-:W-:Y:S01]  /*46820*/  HADD2.F32 R197, -RZ, R100.H0_H0 ;  /* 0x20000064ffc57230 */ /* 0x000fe20000004100 */
[----:B------:R-:W-:-:S04]  /*46830*/  F2FP.F16.F32.PACK_AB R195, R238, R195 ;  /* 0x000000c3eec3723e */ /* 0x000fc800000000ff */
[----:B------:R-:W-:Y:S01]  /*46840*/  FFMA.FTZ R196, R196, R197, R199 ;  /* 0x000000c5c4c47223 */ /* 0x000fe200000100c7 */
[C---:B------:R-:W-:Y:S01]  /*46850*/  FADD.FTZ R197, -R232.reuse, R201 ;  /* 0x000000c9e8c57221 */ /* 0x040fe20000010100 */
[----:B------:R-:W-:Y:S01]  /*46860*/  FADD.FTZ R199, -R232, R202 ;  /* 0x000000cae8c77221 */ /* 0x000fe20000010100 */
[--C-:B------:R-:W-:Y:S02]  /*46870*/  HADD2.F32 R201, -RZ, R61.reuse.H0_H0 ;  /* 0x2000003dffc97230 */ /* 0x100fe40000004100 */
[----:B------:R-:W-:Y:S01]  /*46880*/  FMUL.FTZ R197, R234, R197 ;  /* 0x000000c5eac57220 */ /* 0x000fe20000410000 */
[----:B------:R-:W-:-:S03]  /*46890*/  HADD2.F32 R202, -RZ, R61.H1_H1 ;  /* 0x3000003dffca7230 */ /* 0x000fc60000004100 */
[----:B------:R-:W-:Y:S01]  /*468a0*/  FFMA.FTZ R197, R197, R198, R200 ;  /* 0x000000c6c5c57223 */ /* 0x000fe200000100c8 */
[----:B------:R-:W-:Y:S01]  /*468b0*/  FMUL.FTZ R198, R234, R199 ;  /* 0x000000c7eac67220 */ /* 0x000fe20000410000 */
[--C-:B------:R-:W-:Y:S02]  /*468c0*/  HADD2.F32 R199, -RZ, R101.reuse.H0_H0 ;  /* 0x20000065ffc77230 */ /* 0x100fe40000004100 */
[----:B------:R-:W-:-:S03]  /*468d0*/  HADD2.F32 R200, -RZ, R101.H1_H1 ;  /* 0x30000065ffc87230 */ /* 0x000fc60000004100 */
        /* <DEDUP_REMOVED lines=13> */
[----:B------:R-:W-:Y:S02]  /*469b0*/  HADD2.F32 R206, -RZ, R103.H1_H1 ;  /* 0x30000067ffce7230 */ /* 0x000fe40000004100 */
[C---:B------:R-:W-:Y:S01]  /*469c0*/  FMUL.FTZ R201, R234.reuse, R201 ;  /* 0x000000c9eac97220 */ /* 0x040fe20000410000 */
[----:B------:R-:W-:-:S03]  /*469d0*/  FMUL.FTZ R203, R234, R203 ;  /* 0x000000cbeacb7220 */ /* 0x000fc60000410000 */
[----:B------:R-:W-:Y:S01]  /*469e0*/  FFMA.FTZ R201, R201, R202, R204 ;  /* 0x000000cac9c97223 */ /* 0x000fe200000100cc */
[----:B------:R-:W-:Y:S02]  /*469f0*/  HADD2.F32 R202, -RZ, R103.H0_H0 ;  /* 0x20000067ffca7230 */ /* 0x000fe40000004100 */
[----:B------:R-:W-:-:S05]  /*46a00*/  HADD2.F32 R204, -RZ, R63.H0_H0 ;  /* 0x2000003fffcc7230 */ /* 0x000fca0000004100 */
[----:B------:R-:W-:Y:S01]  /*46a10*/  FFMA.FTZ R205, R203, R202, R204 ;  /* 0x000000cacbcd7223 */ /* 0x000fe200000100cc */
[----:B------:R-:W-:Y:S01]  /*46a20*/  FADD.FTZ R203, -R232, R207 ;  /* 0x000000cfe8cb7221 */ /* 0x000fe20000010100 */
[----:B------:R-:W-:Y:S02]  /*46a30*/  HADD2.F32 R202, -RZ, R63.H1_H1 ;  /* 0x3000003fffca7230 */ /* 0x000fe40000004100 */
[----:B------:R-:W-:Y:S02]  /*46a40*/  HADD2.F32 R207, -RZ, R56.H0_H0 ;  /* 0x20000038ffcf7230 */ /* 0x000fe40000004100 */
[----:B------:R-:W-:Y:S01]  /*46a50*/  FMUL.FTZ R203, R234, R203 ;  /* 0x000000cbeacb7220 */ /* 0x000fe20000410000 */
[----:B------:R-:W-:-:S03]  /*46a60*/  HADD2.F32 R204, -RZ, R96.H1_H1 ;  /* 0x30000060ffcc7230 */ /* 0x000fc60000004100 */
[----:B------:R-:W-:Y:S01]  /*46a70*/  FFMA.FTZ R206, R203, R206, R202 ;  /* 0x000000cecbce7223 */ /* 0x000fe200000100ca */
[----:B------:R-:W-:Y:S01]  /*46a80*/  FADD.FTZ R203, -R232, R208 ;  /* 0x000000d0e8cb7221 */ /* 0x000fe20000010100 */
[----:B------:R-:W-:-:S03]  /*46a90*/  HADD2.F32 R208, -RZ, R56.H1_H1 ;  /* 0x30000038ffd07230 */ /* 0x000fc60000004100 */
[----:B------:R-:W-:Y:S01]  /*46aa0*/  FMUL.FTZ R202, R234, R203 ;  /* 0x000000cbeaca7220 */ /* 0x000fe20000410000 */
[----:B------:R-:W-:-:S05]  /*46ab0*/  HADD2.F32 R203, -RZ, R96.H0_H0 ;  /* 0x20000060ffcb7230 */ /* 0x000fca0000004100 */
        /* <DEDUP_REMOVED lines=53> */
[----:B------:R-:W-:Y:S02]  /*46e10*/  HADD2.F32 R219, -RZ, R54.H0_H0 ;  /* 0x20000036ffdb7230 */ /* 0x000fe40000004100 */
[----:B------:R-:W-:Y:S01]  /*46e20*/  FMUL.FTZ R215, R234, R215 ;  /* 0x000000d7ead77220 */ /* 0x000fe20000410000 */
[----:B------:R-:W-:-:S03]  /*46e30*/  HADD2.F32 R220, -RZ, R94.H1_H1 ;  /* 0x3000005effdc7230 */ /* 0x000fc60000004100 */
[----:B------:R-:W-:Y:S01]  /*46e40*/  FFMA.FTZ R215, R215, R216, R218 ;  /* 0x000000d8d7d77223 */ /* 0x000fe200000100da */
[----:B------:R-:W-:Y:S01]  /*46e50*/  FMUL.FTZ R216, R234, R217 ;  /* 0x000000d9ead87220 */ /* 0x000fe20000410000 */
[----:B------:R-:W-:Y:S01]  /*46e60*/  HADD2.F32 R217, -RZ, R94.H0_H0 ;  /* 0x2000005effd97230 */ /* 0x000fe20000004100 */
[----:B------:R-:W-:-:S04]  /*46e70*/  IADD3 R218, PT, PT, R235, -0x1, RZ ;  /* 0xffffffffebda7810 */ /* 0x000fc80007ffe0ff */
[----:B------:R-:W-:Y:S01]  /*46e80*/  FFMA.FTZ R216, R216, R217, R219 ;  /* 0x000000d9d8d87223 */ /* 0x000fe200000100db */
[----:B------:R-:W-:Y:S01]  /*46e90*/  FADD.FTZ R217, -R232, R221 ;  /* 0x000000dde8d97221 */ /* 0x000fe20000010100 */
[----:B------:R-:W-:Y:S02]  /*46ea0*/  IMAD R218, R218, R231, RZ ;  /* 0x000000e7dada7224 */ /* 0x000fe400078e02ff */
[----:B------:R-:W-:Y:S01]  /*46eb0*/  FADD.FTZ R231, -R232, R222 ;  /* 0x000000dee8e77221 */ /* 0x000fe20000010100 */
[C---:B------:R-:W-:Y:S02]  /*46ec0*/  FMUL.FTZ R217, R234.reuse, R217 ;  /* 0x000000d9ead97220 */ /* 0x040fe40000410000 */
[----:B------:R-:W-:Y:S02]  /*46ed0*/  SHF.R.S32.HI R219, RZ, 0x1f, R218 ;  /* 0x0000001fffdb7819 */ /* 0x000fe400000114da */
[----:B------:R-:W-:Y:S02]  /*46ee0*/  FFMA.FTZ R217, R217, R220, R240 ;  /* 0x000000dcd9d97223 */ /* 0x000fe400000100f0 */
[----:B------:R-:W0:Y:S01]  /*46ef0*/  LDC.64 R220, c[0x0][0x428] ;  /* 0x00010a00ffdc7b82 */ /* 0x000e220000000a00 */
[----:B------:R-:W-:Y:S01]  /*46f00*/  LEA.HI R218, R219, R218, RZ, 0x3 ;  /* 0x000000dadbda7211 */ /* 0x000fe200078f18ff */
[C---:B------:R-:W-:Y:S01]  /*46f10*/  FMUL.FTZ R219, R234.reuse, R231 ;  /* 0x000000e7eadb7220 */ /* 0x040fe20000410000 */
[----:B------:R-:W-:-:S02]  /*46f20*/  FMUL.FTZ R234, R234, R223 ;  /* 0x000000dfeaea7220 */ /* 0x000fc40000410000 */
[----:B------:R-:W-:Y:S01]  /*46f30*/  LEA.HI.SX32 R233, R218, R233, 0x1d ;  /* 0x000000e9dae97211 */ /* 0x000fe200078feaff */
[----:B------:R-:W-:Y:S01]  /*46f40*/  FFMA.FTZ R219, R219, R144, R146 ;  /* 0x00000090dbdb7223 */ /* 0x000fe20000010092 */
[----:B------:R-:W-:Y:S01]  /*46f50*/  FFMA.FTZ R218, R234, R145, R147 ;  /* 0x00000091eada7223 */ /* 0x000fe20000010093 */
[----:B------:R-:W-:Y:S02]  /*46f60*/  F2FP.F16.F32.PACK_AB R147, R237, R166 ;  /* 0x000000a6ed93723e */ /* 0x000fe400000000ff */
[C---:B------:R-:W-:Y:S01]  /*46f70*/  IADD3 R171, PT, PT, R233.reuse, 0x60, RZ ;  /* 0x00000060e9ab7810 */ /* 0x040fe20007ffe0ff */
[C---:B------:R-:W-:Y:S01]  /*46f80*/  VIADD R167, R233.reuse, 0xa0 ;  /* 0x000000a0e9a77836 */ /* 0x040fe20000000000 */
[----:B------:R-:W-:Y:S02]  /*46f90*/  IADD3 R169, PT, PT, R233, 0x80, RZ ;  /* 0x00000080e9a97810 */ /* 0x000fe40007ffe0ff */
[----:B------:R-:W-:Y:S02]  /*46fa0*/  F2FP.F16.F32.PACK_AB R146, R165, R164 ;  /* 0x000000a4a592723e */ /* 0x000fe400000000ff */
[----:B------:R-:W-:-:S02]  /*46fb0*/  F2FP.F16.F32.PACK_AB R145, R163, R162 ;  /* 0x000000a2a391723e */ /* 0x000fc400000000ff */
[----:B------:R-:W-:Y:S01]  /*46fc0*/  F2FP.F16.F32.PACK_AB R144, R161, R160 ;  /* 0x000000a0a190723e */ /* 0x000fe200000000ff */
[C---:B------:R-:W-:Y:S01]  /*46fd0*/  VIADD R161, R233.reuse, 0x100 ;  /* 0x00000100e9a17836 */ /* 0x040fe20000000000 */
[C---:B------:R-:W-:Y:S02]  /*46fe0*/  IADD3 R165, PT, PT, R233.reuse, 0xc0, RZ ;  /* 0x000000c0e9a57810 */ /* 0x040fe40007ffe0ff */
[C---:B------:R-:W-:Y:S01]  /*46ff0*/  IADD3 R163, PT, PT, R233.reuse, 0xe0, RZ ;  /* 0x000000e0e9a37810 */ /* 0x040fe20007ffe0ff */
[--C-:B0-----:R-:W-:Y:S01]  /*47000*/  IMAD.WIDE.U32 R222, R233, 0x10, R220.reuse ;  /* 0x00000010e9de7825 */ /* 0x101fe200078e00dc */
[----:B------:R-:W-:Y:S02]  /*47010*/  F2FP.F16.F32.PACK_AB R219, R218, R219 ;  /* 0x000000dbdadb723e */ /* 0x000fe400000000ff */
[----:B------:R-:W-:Y:S01]  /*47020*/  F2FP.F16.F32.PACK_AB R218, R217, R216 ;  /* 0x000000d8d9da723e */ /* 0x000fe200000000ff */
[----:B------:R-:W-:Y:S01]  /*47030*/  IMAD.WIDE.U32 R170, R171, 0x10, R220 ;  /* 0x00000010abaa7825 */ /* 0x000fe200078e00dc */
[----:B------:R0:W-:Y:S01]  /*47040*/  STG.E.128 desc[UR6][R222.64], R148 ;  /* 0x00000094de007986 */ /* 0x0001e2000c101d06 */
[----:B------:R-:W-:-:S02]  /*47050*/  F2FP.F16.F32.PACK_AB R217, R215, R212 ;  /* 0x000000d4d7d9723e */ /* 0x000fc400000000ff */
[----:B------:R-:W-:Y:S01]  /*47060*/  IMAD.WIDE.U32 R168, R169, 0x10, R220 ;  /* 0x00000010a9a87825 */ /* 0x000fe200078e00dc */
[----:B------:R-:W-:-:S03]  /*47070*/  F2FP.F16.F32.PACK_AB R216, R211, R210 ;  /* 0x000000d2d3d8723e */ /* 0x000fc600000000ff */
[----:B------:R-:W-:-:S04]  /*47080*/  IMAD.WIDE.U32 R166, R167, 0x10, R220 ;  /* 0x00000010a7a67825 */ /* 0x000fc800078e00dc */
[----:B------:R-:W-:-:S04]  /*47090*/  IMAD.WIDE.U32 R164, R165, 0x10, R220 ;  /* 0x00000010a5a47825 */ /* 0x000fc800078e00dc */
[----:B------:R-:W-:Y:S01]  /*470a0*/  IMAD.WIDE.U32 R162, R163, 0x10, R220 ;  /* 0x00000010a3a27825 */ /* 0x000fe200078e00dc */
[----:B0-----:R-:W-:-:S03]  /*470b0*/  F2FP.F16.F32.PACK_AB R149, R176, R175 ;  /* 0x000000afb095723e */ /* 0x001fc600000000ff */
[--C-:B------:R-:W-:Y:S01]  /*470c0*/  IMAD.WIDE.U32 R160, R161, 0x10, R220.reuse ;  /* 0x00000010a1a07825 */ /* 0x100fe200078e00dc */
[C---:B------:R-:W-:Y:S02]  /*470d0*/  IADD3 R175, PT, PT, R233.reuse, 0x20, RZ ;  /* 0x00000020e9af7810 */ /* 0x040fe40007ffe0ff */
[----:B------:R-:W-:Y:S01]  /*470e0*/  F2FP.F16.F32.PACK_AB R148, R174, R173 ;  /* 0x000000adae94723e */ /* 0x000fe200000000ff */
[----:B------:R-:W-:Y:S01]  /*470f0*/  VIADD R173, R233, 0x40 ;  /* 0x00000040e9ad7836 */ /* 0x000fe20000000000 */
[----:B------:R-:W-:Y:S01]  /*47100*/  F2FP.F16.F32.PACK_AB R151, R183, R182 ;  /* 0x000000b6b797723e */ /* 0x000fe200000000ff */
[--C-:B------:R-:W-:Y:S01]  /*47110*/  IMAD.WIDE.U32 R174, R175, 0x10, R220.reuse ;  /* 0x00000010afae7825 */ /* 0x100fe200078e00dc */
[----:B------:R-:W-:Y:S02]  /*47120*/  F2FP.F16.F32.PACK_AB R150, R178, R177 ;  /* 0x000000b1b296723e */ /* 0x000fe400000000ff */
[----:B------:R-:W-:Y:S01]  /*47130*/  IADD3 R233, PT, PT, R233, 0x120, RZ ;  /* 0x00000120e9e97810 */ /* 0x000fe20007ffe0ff */
[----:B------:R-:W-:Y:S01]  /*47140*/  IMAD.WIDE.U32 R172, R173, 0x10, R220 ;  /* 0x00000010adac7825 */ /* 0x000fe200078e00dc */
[----:B------:R-:W-:Y:S01]  /*47150*/  STG.E.128 desc[UR6][R174.64], R156 ;  /* 0x0000009cae007986 */ /* 0x000fe2000c101d06 */
[----:B------:R-:W-:-:S02]  /*47160*/  F2FP.F16.F32.PACK_AB R183, R188, R187 ;  /* 0x000000bbbcb7723e */ /* 0x000fc400000000ff */
[----:B------:R-:W-:Y:S01]  /*47170*/  F2FP.F16.F32.PACK_AB R182, R186, R185 ;  /* 0x000000b9bab6723e */ /* 0x000fe200000000ff */
[----:B------:R0:W-:Y:S01]  /*47180*/  STG.E.128 desc[UR6][R172.64], R144 ;  /* 0x00000090ac007986 */ /* 0x0001e2000c101d06 */
[----:B------:R-:W-:-:S03]  /*47190*/  IMAD.WIDE.U32 R220, R233, 0x10, R220 ;  /* 0x00000010e9dc7825 */ /* 0x000fc600078e00dc */
[----:B------:R-:W-:Y:S04]  /*471a0*/  STG.E.128 desc[UR6][R170.64], R152 ;  /* 0x00000098aa007986 */ /* 0x000fe8000c101d06 */
[----:B------:R1:W-:Y:S04]  /*471b0*/  STG.E.128 desc[UR6][R168.64], R148 ;  /* 0x00000094a8007986 */ /* 0x0003e8000c101d06 */
[----:B------:R2:W-:Y:S04]  /*471c0*/  STG.E.128 desc[UR6][R166.64], R180 ;  /* 0x000000b4a6007986 */ /* 0x0005e8000c101d06 */
[----:B------:R2:W-:Y:S01]  /*471d0*/  STG.E.128 desc[UR6][R164.64], R192 ;  /* 0x000000c0a4007986 */ /* 0x0005e2000c101d06 */
[----:B0-----:R-:W-:-:S02]  /*471e0*/  F2FP.F16.F32.PACK_AB R147, R206, R205 ;  /* 0x000000cdce93723e */ /* 0x001fc400000000ff */
[----:B------:R-:W-:Y:S02]  /*471f0*/  F2FP.F16.F32.PACK_AB R146, R201, R200 ;  /* 0x000000c8c992723e */ /* 0x000fe400000000ff */
[----:B------:R-:W-:Y:S02]  /*47200*/  F2FP.F16.F32.PACK_AB R145, R199, R198 ;  /* 0x000000c6c791723e */ /* 0x000fe400000000ff */
[----:B------:R-:W-:Y:S02]  /*47210*/  F2FP.F16.F32.PACK_AB R144, R197, R196 ;  /* 0x000000c4c590723e */ /* 0x000fe400000000ff */
[----:B-1----:R-:W-:Y:S02]  /*47220*/  F2FP.F16.F32.PACK_AB R151, R214, R213 ;  /* 0x000000d5d697723e */ /* 0x002fe400000000ff */
[----:B------:R-:W-:Y:S01]  /*47230*/  F2FP.F16.F32.PACK_AB R150, R209, R208 ;  /* 0x000000d0d196723e */ /* 0x000fe200000000ff */
[----:B------:R2:W-:Y:S01]  /*47240*/  STG.E.128 desc[UR6][R162.64], R144 ;  /* 0x00000090a2007986 */ /* 0x0005e2000c101d06 */
[----:B------:R-:W-:-:S02]  /*47250*/  F2FP.F16.F32.PACK_AB R149, R207, R204 ;  /* 0x000000cccf95723e */ /* 0x000fc400000000ff */
[----:B------:R-:W-:-:S05]  /*47260*/  F2FP.F16.F32.PACK_AB R148, R203, R202 ;  /* 0x000000cacb94723e */ /* 0x000fca00000000ff */
[----:B------:R2:W-:Y:S04]  /*47270*/  STG.E.128 desc[UR6][R160.64], R148 ;  /* 0x00000094a0007986 */ /* 0x0005e8000c101d06 */
[----:B------:R2:W-:Y:S02]  /*47280*/  STG.E.128 desc[UR6][R220.64], R216 ;  /* 0x000000d8dc007986 */ /* 0x0005e4000c101d06 */
.L_x_61272:
[----:B------:R-:W-:Y:S05]  /*47290*/  BSYNC.RECONVERGENT B0 ;  /* 0x0000000000007941 */ /* 0x000fea0003800200 */
.L_x_61271:
[----:B--2---:R-:W0:Y:S02]  /*472a0*/  LDC.64 R144, c[0x0][0x380] ;  /* 0x0000e000ff907b82 */ /* 0x004e240000000a00 */
[----:B0-----:R-:W-:-:S04]  /*472b0*/  LEA R6, R144, R6, 0x2 ;  /* 0x0000000690067211 */ /* 0x001fc800078e10ff */
[----:B------:R-:W-:-:S13]  /*472c0*/  ISETP.GE.AND P0, PT, R6, R145, PT ;  /* 0x000000910600720c */ /* 0x000fda0003f06270 */
[----:B------:R-:W-:Y:S05]  /*472d0*/  @!P0 BRA `(.L_x_61273) ;  /* 0xfffffb9800708947 */ /* 0x000fea000383ffff */
[----:B------:R-:W-:Y:S05]  /*472e0*/  EXIT ;  /* 0x000000000000794d */ /* 0x000fea0003800000 */
.L_x_61270:
[----:B------:R-:W-:Y:S01]  /*472f0*/  HFMA2 R242, -RZ, RZ, 0, 5.9604644775390625e-08 ;  /* 0x00000001fff27431 */ /* 0x000fe200000001ff */
[----:B------:R-:W-:Y:S01]  /*47300*/  BSSY B0, `(.L_x_61274) ;  /* 0x0000007000007945 */ /* 0x000fe20003800000 */
[----:B------:R-:W-:Y:S01]  /*47310*/  IMAD.MOV.U32 R245, RZ, RZ, R232 ;  /* 0x000000fffff57224 */ /* 0x000fe200078e00e8 */
[----:B------:R-:W-:Y:S01]  /*47320*/  MOV R247, 0x1f ;  /* 0x0000001f00f77802 */ /* 0x000fe20000000f00 */
[----:B------:R-:W-:-:S07]  /*47330*/  IMAD.MOV.U32 R240, RZ, RZ, -0x1 ;  /* 0xfffffffffff07424 */ /* 0x000fce00078e00ff */
[----:B0----5:R-:W-:Y:S05]  /*47340*/  WARPSYNC.COLLECTIVE R240, `(.L_x_61275) ;  /* 0x00000000f0087348 */ /* 0x021fea0003c00000 */
[----:B------:R1:W2:Y:S02]  /*47350*/  SHFL.BFLY P1, R243, R245, R242, R247 ;  /* 0x0c0000f2f5f37389 */ /* 0x0002a400000200f7 */
[----:B012--5:R-:W-:Y:S05]  /*47360*/  ENDCOLLECTIVE ;  /* 0x000000000000791b */ /* 0x027fea0003800000 */
.L_x_61275:
[----:B------:R-:W-:Y:S05]  /*47370*/  BSYNC B0 ;  /* 0x0000000000007941 */ /* 0x000fea0003800000 */
.L_x_61274:
[----:B------:R-:W-:Y:S01]  /*47380*/  MOV R237, R243 ;  /* 0x000000f300ed7202 */ /* 0x000fe20000000f00 */
[----:B------:R-:W-:Y:S02]  /*47390*/  HFMA2 R247, -RZ, RZ, 0, 1.847743988037109375e-06 ;  /* 0x0000001ffff77431 */ /* 0x000fe400000001ff */
[----:B------:R-:W-:Y:S01]  /*473a0*/  IMAD.MOV.U32 R242, RZ, RZ, 0x2 ;  /* 0x00000002fff27424 */ /* 0x000fe200078e00ff */
[----:B------:R-:W-:Y:S01]  /*473b0*/  MOV R240, 0xffffffff ;  /* 0xffffffff00f07802 */ /* 0x000fe20000000f00 */
[----:B------:R-:W-:-:S05]  /*473c0*/  FADD.FTZ R237, R232, R237 ;  /* 0x000000ede8ed7221 */ /* 0x000fca0000010000 */
[----:B------:R-:W-:-:S07]  /*473d0*/  MOV R245, R237 ;  /* 0x000000ed00f57202 */ /* 0x000fce0000000f00 */
[----:B------:R-:W-:Y:S05]  /*473e0*/  WARPSYNC.COLLECTIVE R240, `(.L_x_61276) ;  /* 0x00000000f0087348 */ /* 0x000fea0003c00000 */
[----:B------:R0:W1:Y:S02]  /*473f0*/  SHFL.BFLY P1, R243, R245, R242, R247 ;  /* 0x0c0000f2f5f37389 */ /* 0x00006400000200f7 */
[----:B01----:R-:W-:Y:S05]  /*47400*/  ENDCOLLECTIVE ;  /* 0x000000000000791b */ /* 0x003fea0003800000 */
.L_x_61276:
[----:B------:R-:W-:Y:S02]  /*47410*/  HFMA2 R242, -RZ, RZ, 0, 2.384185791015625e-07 ;  /* 0x00000004fff27431 */ /* 0x000fe400000001ff */
[----:B------:R-:W-:-:S04]  /*47420*/  IMAD.MOV.U32 R234, RZ, RZ, R243 ;  /* 0x000000ffffea7224 */ /* 0x000fc800078e00f3 */
[----:B------:R-:W-:-:S05]  /*47430*/  FADD.FTZ R236, R237, R234 ;  /* 0x000000eaedec7221 */ /* 0x000fca0000010000 */
[----:B------:R-:W-:-:S07]  /*47440*/  MOV R245, R236 ;  /* 0x000000ec00f57202 */ /* 0x000fce0000000f00 */
[----:B------:R-:W-:Y:S05]  /*47450*/  WARPSYNC.COLLECTIVE R240, `(.L_x_61277) ;  /* 0x00000000f0087348 */ /* 0x000fea0003c00000 */
[----:B------:R0:W1:Y:S02]  /*47460*/  SHFL.BFLY P1, R243, R245, R242, R247 ;  /* 0x0c0000f2f5f37389 */ /* 0x00006400000200f7 */
[----:B01----:R-:W-:Y:S05]  /*47470*/  ENDCOLLECTIVE ;  /* 0x000000000000791b */ /* 0x003fea0003800000 */
.L_x_61277:
[----:B------:R-:W-:Y:S02]  /*47480*/  HFMA2 R242, -RZ, RZ, 0, 4.76837158203125e-07 ;  /* 0x00000008fff27431 */ /* 0x000fe400000001ff */
[----:B------:R-:W-:-:S04]  /*47490*/  IMAD.MOV.U32 R239, RZ, RZ, R243 ;  /* 0x000000ffffef7224 */ /* 0x000fc800078e00f3 */
[----:B------:R-:W-:-:S05]  /*474a0*/  FADD.FTZ R239, R236, R239 ;  /* 0x000000efecef7221 */ /* 0x000fca0000010000 */
[----:B------:R-:W-:-:S07]  /*474b0*/  MOV R245, R239 ;  /* 0x000000ef00f57202 */ /* 0x000fce0000000f00 */
[----:B------:R-:W-:Y:S05]  /*474c0*/  WARPSYNC.COLLECTIVE R240, `(.L_x_61278) ;  /* 0x00000000f0087348 */ /* 0x000fea0003c00000 */
[----:B------:R0:W1:Y:S02]  /*474d0*/  SHFL.BFLY P1, R243, R245, R242, R247 ;  /* 0x0c0000f2f5f37389 */ /* 0x00006400000200f7 */
[----:B01----:R-:W-:Y:S05]  /*474e0*/  ENDCOLLECTIVE ;  /* 0x000000000000791b */ /* 0x003fea0003800000 */
.L_x_61278:
[----:B------:R-:W-:Y:S02]  /*474f0*/  HFMA2 R242, -RZ, RZ, 0, 9.5367431640625e-07 ;  /* 0x00000010fff27431 */ /* 0x000fe400000001ff */
[----:B------:R-:W-:-:S04]  /*47500*/  IMAD.MOV.U32 R234, RZ, RZ, R243 ;  /* 0x000000ffffea7224 */ /* 0x000fc800078e00f3 */
[----:B------:R-:W-:Y:S02]  /*47510*/  FADD.FTZ R238, R239, R234 ;  /* 0x000000eaefee7221 */ /* 0x000fe40000010000 */
[----:B------:R-:W0:Y:S03]  /*47520*/  LDC R234, c[0x0][0x400] ;  /* 0x00010000ffea7b82 */ /* 0x000e260000000800 */
[----:B------:R-:W-:-:S07]  /*47530*/  MOV R245, R238 ;  /* 0x000000ee00f57202 */ /* 0x000fce0000000f00 */
[----:B0-----:R-:W-:Y:S05]  /*47540*/  WARPSYNC.COLLECTIVE R240, `(.L_x_61279) ;  /* 0x00000000f0087348 */ /* 0x001fea0003c00000 */
[----:B------:R1:W2:Y:S02]  /*47550*/  SHFL.BFLY P1, R243, R245, R242, R247 ;  /* 0x0c0000f2f5f37389 */ /* 0x0002a400000200f7 */
[----:B012---:R-:W-:Y:S05]  /*47560*/  ENDCOLLECTIVE ;  /* 0x000000000000791b */ /* 0x007fea0003800000 */
.L_x_61279:
[----:B------:R-:W-:Y:S02]  /*47570*/  HFMA2 R242, -RZ, RZ, 0, 5.9604644775390625e-08 ;  /* 0x00000001fff27431 */ /* 0x000fe400000001ff */
        /* <DEDUP_REMOVED lines=167> */
.L_x_61280:
[----:B------:R-:W-:Y:S02]  /*47ff0*/  HFMA2 R242, -RZ, RZ, 0, 1.1920928955078125e-07 ;  /* 0x00000002fff27431 */ /* 0x000fe400000001ff */
[----:B------:R-:W-:-:S04]  /*48000*/  IMAD.MOV.U32 R237, RZ, RZ, R243 ;  /* 0x000000ffffed7224 */ /* 0x000fc800078e00f3 */
[----:B------:R-:W-:-:S05]  /*48010*/  FADD.FTZ R237, R232, R237 ;  /* 0x000000ede8ed7221 */ /* 0x000fca0000010000 */
[----:B------:R-:W-:-:S07]  /*48020*/  MOV R245, R237 ;  /* 0x000000ed00f57202 */ /* 0x000fce0000000f00 */
[----:B------:R-:W-:Y:S05]  /*48030*/  WARPSYNC.COLLECTIVE R240, `(.L_x_61281) ;  /* 0x00000000f0087348 */ /* 0x000fea0003c00000 */
[----:B------:R0:W1:Y:S02]  /*48040*/  SHFL.BFLY P1, R243, R245, R242, R247 ;  /* 0x0c0000f2f5f37389 */ /* 0x00006400000200f7 */
[----:B01----:R-:W-:Y:S05]  /*48050*/  ENDCOLLECTIVE ;  /* 0x000000000000791b */ /* 0x003fea0003800000 */
.L_x_61281:
[----:B------:R-:W-:Y:S02]  /*48060*/  HFMA2 R242, -RZ, RZ, 0, 2.384185791015625e-07 ;  /* 0x00000004fff27431 */ /* 0x000fe400000001ff */
[----:B------:R-:W-:-:S04]  /*48070*/  IMAD.MOV.U32 R236, RZ, RZ, R243 ;  /* 0x000000ffffec7224 */ /* 0x000fc800078e00f3 */
[----:B------:R-:W-:-:S05]  /*48080*/  FADD.FTZ R236, R237, R236 ;  /* 0x000000ecedec7221 */ /* 0x000fca0000010000 */
[----:B------:R-:W-:-:S07]  /*48090*/  MOV R245, R236 ;  /* 0x000000ec00f57202 */ /* 0x000fce0000000f00 */
[----:B------:R-:W-:Y:S05]  /*480a0*/  WARPSYNC.COLLECTIVE R240, `(.L_x_61282) ;  /* 0x00000000f0087348 */ /* 0x000fea0003c00000 */
[----:B------:R0:W1:Y:S02]  /*480b0*/  SHFL.BFLY P1, R243, R245, R242, R247 ;  /* 0x0c0000f2f5f37389 */ /* 0x00006400000200f7 */
[----:B01----:R-:W-:Y:S05]  /*480c0*/  ENDCOLLECTIVE ;  /* 0x000000000000791b */ /* 0x003fea0003800000 */
.L_x_61282:
[----:B------:R-:W-:Y:S02]  /*480d0*/  HFMA2 R242, -RZ, RZ, 0, 4.76837158203125e-07 ;  /* 0x00000008fff27431 */ /* 0x000fe400000001ff */
[----:B------:R-:W-:-:S04]  /*480e0*/  IMAD.MOV.U32 R239, RZ, RZ, R243 ;  /* 0x000000ffffef7224 */ /* 0x000fc800078e00f3 */
[----:B------:R-:W-:-:S05]  /*480f0*/  FADD.FTZ R239, R236, R239 ;  /* 0x000000efecef7221 */ /* 0x000fca0000010000 */
[----:B------:R-:W-:-:S07]  /*48100*/  MOV R245, R239 ;  /* 0x000000ef00f57202 */ /* 0x000fce0000000f00 */
[----:B------:R-:W-:Y:S05]  /*48110*/  WARPSYNC.COLLECTIVE R240, `(.L_x_61283) ;  /* 0x00000000f0087348 */ /* 0x000fea0003c00000 */
[----:B------:R0:W1:Y:S02]  /*48120*/  SHFL.BFLY P1, R243, R245, R242, R247 ;  /* 0x0c0000f2f5f37389 */ /* 0x00006400000200f7 */
[----:B01----:R-:W-:Y:S05]  /*48130*/  ENDCOLLECTIVE ;  /* 0x000000000000791b */ /* 0x003fea0003800000 */
.L_x_61283:
[----:B------:R-:W-:Y:S02]  /*48140*/  HFMA2 R242, -RZ, RZ, 0, 9.5367431640625e-07 ;  /* 0x00000010fff27431 */ /* 0x000fe400000001ff */
[----:B------:R-:W-:-:S04]  /*48150*/  IMAD.MOV.U32 R238, RZ, RZ, R243 ;  /* 0x000000ffffee7224 */ /* 0x000fc800078e00f3 */
[----:B------:R-:W-:-:S05]  /*48160*/  FADD.FTZ R238, R239, R238 ;  /* 0x000000eeefee7221 */ /* 0x000fca0000010000 */
[----:B------:R-:W-:-:S07]  /*48170*/  MOV R245, R238 ;  /* 0x000000ee00f57202 */ /* 0x000fce0000000f00 */
[----:B------:R-:W-:Y:S05]  /*48180*/  WARPSYNC.COLLECTIVE R240, `(.L_x_61284) ;  /* 0x00000000f0087348 */ /* 0x000fea0003c00000 */
[----:B------:R0:W1:Y:S02]  /*48190*/  SHFL.BFLY P1, R243, R245, R242, R247 ;  /* 0x0c0000f2f5f37389 */ /* 0x00006400000200f7 */
[----:B01----:R-:W-:Y:S05]  /*481a0*/  ENDCOLLECTIVE ;  /* 0x000000000000791b */ /* 0x003fea0003800000 */
.L_x_61284:
[----:B------:R-:W-:Y:S05]  /*481b0*/  BRA `(.L_x_61285) ;  /* 0xffffffd000847947 */ /* 0x000fea000383ffff */
.L_x_61286:
        /* <DEDUP_REMOVED lines=12> */
.L_x_88527:


//--------------------- .text._ZN10layer_norm13ln_fwd_kernelINS_13Kernel_traitsIf6__halffS2_fjLj2560ELj1ELj4ELj1ELj16ENS_18Kernel_traits_baseILj2560EfS2_fS2_fjLj128EEEEELb0ELb0ELb0ELb0EEEvNS_9FwdParamsE --------------------------
	.section	.text._ZN10layer_norm13ln_fwd_kernelINS_13Kernel_traitsIf6__halffS2_fjLj2560ELj1ELj4ELj1ELj16ENS_18Kernel_traits_baseILj2560EfS2_fS2_fjLj128EEEEELb0ELb0ELb0ELb0EEEvNS_9FwdParamsE,"ax",@progbits
	.align	128
        .global         _ZN10layer_norm13ln_fwd_kernelINS_13Kernel_traitsIf6__halffS2_fjLj2560ELj1ELj4ELj1ELj16ENS_18Kernel_traits_baseILj2560EfS2_fS2_fjLj128EEEEELb0ELb0ELb0ELb0EEEvNS_9FwdParamsE
        .type           _ZN10layer_norm13ln_fwd_kernelINS_13Kernel_traitsIf6__halffS2_fjLj2560ELj1ELj4ELj1ELj16ENS_18Kernel_traits_baseILj2560EfS2_fS2_fjLj128EEEEELb0ELb0ELb0ELb0EEEvNS_9FwdParamsE,@function
        .size           _ZN10layer_norm13ln_fwd_kernelINS_13Kernel_traitsIf6__halffS2_fjLj2560ELj1ELj4ELj1ELj16ENS_18Kernel_traits_baseILj2560EfS2_fS2_fjLj128EEEEELb0ELb0ELb0ELb0EEEvNS_9FwdParamsE,(.L_x_88528 - _ZN10layer_norm13ln_fwd_kernelINS_13Kernel_traitsIf6__halffS2_fjLj2560ELj1ELj4ELj1ELj16ENS_18Kernel_traits_baseILj2560EfS2_fS2_fjLj128EEEEELb0ELb0ELb0ELb0EEEvNS_9FwdParamsE)
        .other          _ZN10layer_norm13ln_fwd_kernelINS_13Kernel_traitsIf6__halffS2_fjLj2560ELj1ELj4ELj1ELj16ENS_18Kernel_traits_baseILj2560EfS2_fS2_fjLj128EEEEELb0ELb0ELb0ELb0EEEvNS_9FwdParamsE,@"STO_CUDA_ENTRY STV_DEFAULT"
_ZN10layer_norm13ln_fwd_kernelINS_13Kernel_traitsIf6__halffS2_fjLj2560ELj1ELj4ELj1ELj16ENS_18Kernel_traits_baseILj2560EfS2_fS2_fjLj128EEEEELb0ELb0ELb0ELb0EEEvNS_9FwdParamsE:
.text._ZN10layer_norm13ln_fwd_kernelINS_13Kernel_traitsIf6__halffS2_fjLj2560ELj1ELj4ELj1ELj16ENS_18Kernel_traits_baseILj2560EfS2_fS2_fjLj128EEEEELb0ELb0ELb0ELb0EEEvNS_9FwdParamsE:
        /* <DEDUP_REMOVED lines=120> */
.L_x_61288:
        /* <DEDUP_REMOVED lines=100> */
.L_x_61289:
[----:B------:R-:W-:Y:S05]  /*0dc0*/  BSYNC.RECONVERGENT B0 ;  /* 0x0000000000007941 */ /* 0x000fea0003800200 */
.L_x_61287:
        /* <DEDUP_REMOVED lines=10> */
.L_x_61351:
        /* <DEDUP_REMOVED lines=12> */
[----:B------:R-:W-:Y:S02]  /*0f30*/  MOV R4, 0x3f800000 ;  /* 0x3f80000000047802 */ /* 0x000fe40000000f00 */
[----:B------:R-:W-:-:S02]  /*0f40*/  LEA.HI R2, R5, R2, RZ, 0x3 ;  /* 0x0000000205027211 */ /* 0x000fc400078f18ff */
        /* <DEDUP_REMOVED lines=15> */
[----:B-----5:R-:W-:Y:S02]  /*1040*/  HADD2.F32 R5, -RZ, R80.H0_H0 ;  /* 0x20000050ff057230 */ /* 0x020fe40000004100 */
[----:B------:R-:W-:Y:S02]  /*1050*/  HADD2.F32 R6, -RZ, R81.H1_H1 ;  /* 0x30000051ff067230 */ /* 0x000fe40000004100 */
[----:B------:R-:W-:Y:S02]  /*1060*/  HADD2.F32 R7, -RZ, R82.H0_H0 ;  /* 0x20000052ff077230 */ /* 0x000fe40000004100 */
[----:B------:R-:W-:-:S02]  /*1070*/  HADD2.F32 R80, -RZ, R80.H1_H1 ;  /* 0x30000050ff507230 */ /* 0x000fc40000004100 */
[----:B------:R-:W-:Y:S02]  /*1080*/  HADD2.F32 R82, -RZ, R82.H1_H1 ;  /* 0x30000052ff527230 */ /* 0x000fe40000004100 */
[-C--:B--2---:R-:W-:Y:S01]  /*1090*/  FFMA.FTZ R84, R5, R4.reuse, R84 ;  /* 0x0000000405547223 */ /* 0x084fe20000010054 */
[----:B------:R-:W-:Y:S02]  /*10a0*/  HADD2.F32 R5, -RZ, R81.H0_H0 ;  /* 0x20000051ff057230 */ /* 0x000fe40000004100 */
[-C--:B------:R-:W-:Y:S01]  /*10b0*/  FFMA.FTZ R87, R6, R4.reuse, R87 ;  /* 0x0000000406577223 */ /* 0x080fe20000010057 */
[--C-:B------:R-:W-:Y:S02]  /*10c0*/  HADD2.F32 R6, -RZ, R83.reuse.H1_H1 ;  /* 0x30000053ff067230 */ /* 0x100fe40000004100 */
[-C--:B------:R-:W-:Y:S01]  /*10d0*/  FFMA.FTZ R85, R80, R4.reuse, R85 ;  /* 0x0000000450557223 */ /* 0x080fe20000010055 */
[----:B------:R-:W-:Y:S01]  /*10e0*/  FFMA.FTZ R86, R5, R4, R86 ;  /* 0x0000000405567223 */ /* 0x000fe20000010056 */
[----:B------:R-:W-:-:S02]  /*10f0*/  HADD2.F32 R5, -RZ, R83.H0_H0 ;  /* 0x20000053ff057230 */ /* 0x000fc40000004100 */
[-C--:B---3--:R-:W-:Y:S01]  /*1100*/  FFMA.FTZ R81, R82, R4.reuse, R233 ;  /* 0x0000000452517223 */ /* 0x088fe200000100e9 */
[-C--:B------:R-:W-:Y:S02]  /*1110*/  FFMA.FTZ R80, R7, R4.reuse, R232 ;  /* 0x0000000407507223 */ /* 0x080fe400000100e8 */
[-C--:B------:R-:W-:Y:S01]  /*1120*/  FFMA.FTZ R82, R5, R4.reuse, R234 ;  /* 0x0000000405527223 */ /* 0x080fe200000100ea */
[----:B------:R-:W-:Y:S01]  /*1130*/  FFMA.FTZ R83, R6, R4, R235 ;  /* 0x0000000406537223 */ /* 0x000fe200000100eb */
[----:B------:R-:W-:Y:S06]  /*1140*/  BRA `(.L_x_61293) ;  /* 0x0000000000407947 */ /* 0x000fec0003800000 */
.L_x_61292:
[--C-:B-----5:R-:W-:Y:S02]  /*1150*/  HADD2.F32 R87, -RZ, R81.reuse.H0_H0 ;  /* 0x20000051ff577230 */ /* 0x120fe40000004100 */
[----:B------:R-:W-:Y:S02]  /*1160*/  HADD2.F32 R81, -RZ, R81.H1_H1 ;  /* 0x30000051ff517230 */ /* 0x000fe40000004100 */
[----:B------:R-:W-:Y:S02]  /*1170*/  HADD2.F32 R5, -RZ, R83.H0_H0 ;  /* 0x20000053ff057230 */ /* 0x000fe40000004100 */
        /* <DEDUP_REMOVED lines=10> */
[-C--:B------:R-:W-:Y:S01]  /*1220*/  FMUL.FTZ R82, R5, R4.reuse ;  /* 0x0000000405527220 */ /* 0x080fe20000410000 */
[-C--:B------:R-:W-:Y:S01]  /*1230*/  FMUL.FTZ R81, R235, R4.reuse ;  /* 0x00000004eb517220 */ /* 0x080fe20000410000 */
[----:B------:R-:W-:-:S07]  /*1240*/  FMUL.FTZ R83, R83, R4 ;  /* 0x0000000453537220 */ /* 0x000fce0000410000 */
.L_x_61293:
[----:B------:R-:W0:Y:S01]  /*1250*/  LDC.64 R6, c[0x0][0x3a8] ;  /* 0x0000ea00ff067b82 */ /* 0x000e220000000a00 */
[C---:B------:R-:W-:Y:S01]  /*1260*/  IADD3 R5, PT, PT, R2.reuse, 0x20, RZ ;  /* 0x0000002002057810 */ /* 0x040fe20007ffe0ff */
[----:B0-----:R-:W-:-:S05]  /*1270*/  IMAD.WIDE.U32 R6, R2, 0x20, R6 ;  /* 0x0000002002067825 */ /* 0x001fca00078e0006 */
[----:B------:R0:W-:Y:S04]  /*1280*/  STG.E.128 desc[UR6][R6.64], R84 ;  /* 0x0000005406007986 */ /* 0x0001e8000c101d06 */
[----:B------:R0:W-:Y:S02]  /*1290*/  STG.E.128 desc[UR6][R6.64+0x10], R80 ;  /* 0x0000105006007986 */ /* 0x0001e4000c101d06 */
.L_x_61291:
[----:B------:R-:W-:Y:S05]  /*12a0*/  BSYNC.RECONVERGENT B0 ;  /* 0x0000000000007941 */ /* 0x000fea0003800200 */
.L_x_61290:
        /* <DEDUP_REMOVED lines=15> */
[--C-:B0----5:R-:W-:Y:S02]  /*13a0*/  HADD2.F32 R7, -RZ, R72.reuse.H0_H0 ;  /* 0x20000048ff077230 */ /* 0x121fe40000004100 */
[----:B------:R-:W-:-:S05]  /*13b0*/  HADD2.F32 R72, -RZ, R72.H1_H1 ;  /* 0x30000048ff487230 */ /* 0x000fca0000004100 */
[-C--:B--2---:R-:W-:Y:S01]  /*13c0*/  FFMA.FTZ R77, R72, R4.reuse, R77 ;  /* 0x00000004484d7223 */ /* 0x084fe2000001004d */
[----:B------:R-:W-:Y:S02]  /*13d0*/  HADD2.F32 R72, -RZ, R73.H0_H0 ;  /* 0x20000049ff487230 */ /* 0x000fe40000004100 */
[----:B------:R-:W-:-:S03]  /*13e0*/  FFMA.FTZ R76, R7, R4, R76 ;  /* 0x00000004074c7223 */ /* 0x000fc6000001004c */
[----:B------:R-:W-:Y:S01]  /*13f0*/  FFMA.FTZ R78, R72, R4, R78 ;  /* 0x00000004484e7223 */ /* 0x000fe2000001004e */
[----:B------:R-:W-:Y:S02]  /*1400*/  HADD2.F32 R72, -RZ, R73.H1_H1 ;  /* 0x30000049ff487230 */ /* 0x000fe40000004100 */
[----:B------:R-:W-:-:S03]  /*1410*/  HADD2.F32 R73, -RZ, R74.H1_H1 ;  /* 0x3000004aff497230 */ /* 0x000fc60000004100 */
[-C--:B------:R-:W-:Y:S01]  /*1420*/  FFMA.FTZ R79, R72, R4.reuse, R79 ;  /* 0x00000004484f7223 */ /* 0x080fe2000001004f */
[----:B------:R-:W-:Y:S02]  /*1430*/  HADD2.F32 R72, -RZ, R74.H0_H0 ;  /* 0x2000004aff487230 */ /* 0x000fe40000004100 */
[-C--:B---3--:R-:W-:Y:S01]  /*1440*/  FFMA.FTZ R73, R73, R4.reuse, R233 ;  /* 0x0000000449497223 */ /* 0x088fe200000100e9 */
[--C-:B------:R-:W-:Y:S02]  /*1450*/  HADD2.F32 R74, -RZ, R75.reuse.H0_H0 ;  /* 0x2000004bff4a7230 */ /* 0x100fe40000004100 */
[----:B------:R-:W-:Y:S02]  /*1460*/  HADD2.F32 R75, -RZ, R75.H1_H1 ;  /* 0x3000004bff4b7230 */ /* 0x000fe40000004100 */
[-C--:B------:R-:W-:Y:S01]  /*1470*/  FFMA.FTZ R72, R72, R4.reuse, R232 ;  /* 0x0000000448487223 */ /* 0x080fe200000100e8 */
[-C--:B------:R-:W-:Y:S02]  /*1480*/  FFMA.FTZ R74, R74, R4.reuse, R234 ;  /* 0x000000044a4a7223 */ /* 0x080fe400000100ea */
[----:B------:R-:W-:Y:S01]  /*1490*/  FFMA.FTZ R75, R75, R4, R235 ;  /* 0x000000044b4b7223 */ /* 0x000fe200000100eb */
[----:B------:R-:W-:Y:S06]  /*14a0*/  BRA `(.L_x_61297) ;  /* 0x0000000000407947 */ /* 0x000fec0003800000 */
.L_x_61296:
[--C-:B-----5:R-:W-:Y:S02]  /*14b0*/  HADD2.F32 R77, -RZ, R72.reuse.H0_H0 ;  /* 0x20000048ff4d7230 */ /* 0x120fe40000004100 */
[--C-:B------:R-:W-:Y:S02]  /*14c0*/  HADD2.F32 R235, -RZ, R73.reuse.H0_H0 ;  /* 0x20000049ffeb7230 */ /* 0x100fe40000004100 */
[----:B0-----:R-:W-:Y:S02]  /*14d0*/  HADD2.F32 R6, -RZ, R73.H1_H1 ;  /* 0x30000049ff067230 */ /* 0x001fe40000004100 */
[-C--:B------:R-:W-:Y:S01]  /*14e0*/  FMUL.FTZ R76, R77, R4.reuse ;  /* 0x000000044d4c7220 */ /* 0x080fe20000410000 */
[----:B------:R-:W-:Y:S02]  /*14f0*/  HADD2.F32 R79, -RZ, R72.H1_H1 ;  /* 0x30000048ff4f7230 */ /* 0x000fe40000004100 */
[----:B------:R-:W-:Y:S01]  /*1500*/  FMUL.FTZ R78, R235, R4 ;  /* 0x00000004eb4e7220 */ /* 0x000fe20000410000 */
[----:B------:R-:W-:-:S02]  /*1510*/  HADD2.F32 R73, -RZ, R74.H0_H0 ;  /* 0x2000004aff497230 */ /* 0x000fc40000004100 */
        /* <DEDUP_REMOVED lines=9> */
.L_x_61297:
[----:B------:R-:W0:Y:S02]  /*15b0*/  LDC.64 R6, c[0x0][0x3a8] ;  /* 0x0000ea00ff067b82 */ /* 0x000e240000000a00 */
[C---:B0-----:R-:W-:Y:S01]  /*15c0*/  IMAD.WIDE.U32 R6, R5.reuse, 0x20, R6 ;  /* 0x0000002005067825 */ /* 0x041fe200078e0006 */
[----:B------:R-:W-:-:S04]  /*15d0*/  IADD3 R5, PT, PT, R5, 0x20, RZ ;  /* 0x0000002005057810 */ /* 0x000fc80007ffe0ff */
[----:B------:R1:W-:Y:S04]  /*15e0*/  STG.E.128 desc[UR6][R6.64], R76 ;  /* 0x0000004c06007986 */ /* 0x0003e8000c101d06 */
[----:B------:R1:W-:Y:S02]  /*15f0*/  STG.E.128 desc[UR6][R6.64+0x10], R72 ;  /* 0x0000104806007986 */ /* 0x0003e4000c101d06 */
.L_x_61295:
[----:B------:R-:W-:Y:S05]  /*1600*/  BSYNC.RECONVERGENT B0 ;  /* 0x0000000000007941 */ /* 0x000fea0003800200 */
.L_x_61294:
        /* <DEDUP_REMOVED lines=32> */
.L_x_61300:
[--C-:B-----5:R-:W-:Y:S02]  /*1810*/  HADD2.F32 R69, -RZ, R64.reuse.H0_H0 ;  /* 0x20000040ff457230 */ /* 0x120fe40000004100 */
[--C-:B------:R-:W-:Y:S02]  /*1820*/  HADD2.F32 R235, -RZ, R65.reuse.H0_H0 ;  /* 0x20000041ffeb7230 */ /* 0x100fe40000004100 */
[----:B------:R-:W-:Y:S02]  /*1830*/  HADD2.F32 R6, -RZ, R65.H1_H1 ;  /* 0x30000041ff067230 */ /* 0x000fe40000004100 */
        /* <DEDUP_REMOVED lines=13> */
.L_x_61301:
[----:B------:R-:W0:Y:S02]  /*1910*/  LDC.64 R6, c[0x0][0x3a8] ;  /* 0x0000ea00ff067b82 */ /* 0x000e240000000a00 */
[C---:B0-----:R-:W-:Y:S01]  /*1920*/  IMAD.WIDE.U32 R6, R5.reuse, 0x20, R6 ;  /* 0x0000002005067825 */ /* 0x041fe200078e0006 */
[----:B------:R-:W-:-:S04]  /*1930*/  IADD3 R5, PT, PT, R5, 0x20, RZ ;  /* 0x0000002005057810 */ /* 0x000fc80007ffe0ff */
[----:B------:R2:W-:Y:S04]  /*1940*/  STG.E.128 desc[UR6][R6.64], R68 ;  /* 0x0000004406007986 */ /* 0x0005e8000c101d06 */
[----:B------:R2:W-:Y:S02]  /*1950*/  STG.E.128 desc[UR6][R6.64+0x10], R64 ;  /* 0x0000104006007986 */ /* 0x0005e4000c101d06 */
.L_x_61299:
[----:B------:R-:W-:Y:S05]  /*1960*/  BSYNC.RECONVERGENT B0 ;  /* 0x0000000000007941 */ /* 0x000fea0003800200 */
.L_x_61298:
        /* <DEDUP_REMOVED lines=32> */
.L_x_61304:
        /* <DEDUP_REMOVED lines=16> */
.L_x_61305:
[----:B------:R-:W0:Y:S02]  /*1c70*/  LDC.64 R6, c[0x0][0x3a8] ;  /* 0x0000ea00ff067b82 */ /* 0x000e240000000a00 */
[C---:B0-----:R-:W-:Y:S01]  /*1c80*/  IMAD.WIDE.U32 R6, R5.reuse, 0x20, R6 ;  /* 0x0000002005067825 */ /* 0x041fe200078e0006 */
[----:B------:R-:W-:-:S04]  /*1c90*/  IADD3 R5, PT, PT, R5, 0x20, RZ ;  /* 0x0000002005057810 */ /* 0x000fc80007ffe0ff */
[----:B------:R3:W-:Y:S04]  /*1ca0*/  STG.E.128 desc[UR6][R6.64], R60 ;  /* 0x0000003c06007986 */ /* 0x0007e8000c101d06 */
[----:B------:R3:W-:Y:S02]  /*1cb0*/  STG.E.128 desc[UR6][R6.64+0x10], R56 ;  /* 0x0000103806007986 */ /* 0x0007e4000c101d06 */
.L_x_61303:
[----:B------:R-:W-:Y:S05]  /*1cc0*/  BSYNC.RECONVERGENT B0 ;  /* 0x0000000000007941 */ /* 0x000fea0003800200 */
.L_x_61302:
        /* <DEDUP_REMOVED lines=32> */
.L_x_61308:
        /* <DEDUP_REMOVED lines=16> */
.L_x_61309:
[----:B------:R-:W0:Y:S02]  /*1fd0*/  LDC.64 R6, c[0x0][0x3a8] ;  /* 0x0000ea00ff067b82 */ /* 0x000e240000000a00 */
[C---:B0-----:R-:W-:Y:S01]  /*1fe0*/  IMAD.WIDE.U32 R6, R5.reuse, 0x20, R6 ;  /* 0x0000002005067825 */ /* 0x041fe200078e0006 */
[----:B------:R-:W-:-:S04]  /*1ff0*/  IADD3 R5, PT, PT, R5, 0x20, RZ ;  /* 0x0000002005057810 */ /* 0x000fc80007ffe0ff */
[----:B------:R4:W-:Y:S04]  /*2000*/  STG.E.128 desc[UR6][R6.64], R52 ;  /* 0x0000003406007986 */ /* 0x0009e8000c101d06 */
[----:B------:R4:W-:Y:S02]  /*2010*/  STG.E.128 desc[UR6][R6.64+0x10], R48 ;  /* 0x0000103006007986 */ /* 0x0009e4000c101d06 */
.L_x_61307:
[----:B------:R-:W-:Y:S05]  /*2020*/  BSYNC.RECONVERGENT B0 ;  /* 0x0000000000007941 */ /* 0x000fea0003800200 */
.L_x_61306:
        /* <DEDUP_REMOVED lines=32> */
.L_x_61312:
        /* <DEDUP_REMOVED lines=16> */
.L_x_61313:
[----:B------:R-:W0:Y:S02]  /*2330*/  LDC.64 R6, c[0x0][0x3a8] ;  /* 0x0000ea00ff067b82 */ /* 0x000e240000000a00 */
[C---:B0-----:R-:W-:Y:S01]  /*2340*/  IMAD.WIDE.U32 R6, R5.reuse, 0x20, R6 ;  /* 0x0000002005067825 */ /* 0x041fe200078e0006 */
[----:B------:R-:W-:-:S04]  /*2350*/  IADD3 R5, PT, PT, R5, 0x20, RZ ;  /* 0x0000002005057810 */ /* 0x000fc80007ffe0ff */
[----:B------:R0:W-:Y:S04]  /*2360*/  STG.E.128 desc[UR6][R6.64], R44 ;  /* 0x0000002c06007986 */ /* 0x0001e8000c101d06 */
[----:B------:R0:W-:Y:S02]  /*2370*/  STG.E.128 desc[UR6][R6.64+0x10], R40 ;  /* 0x0000102806007986 */ /* 0x0001e4000c101d06 */
.L_x_61311:
[----:B------:R-:W-:Y:S05]  /*2380*/  BSYNC.RECONVERGENT B0 ;  /* 0x0000000000007941 */ /* 0x000fea0003800200 */
.L_x_61310:
        /* <DEDUP_REMOVED lines=32> */
.L_x_61316:
        /* <DEDUP_REMOVED lines=16> */
.L_x_61317:
[----:B------:R-:W0:Y:S02]  /*2690*/  LDC.64 R6, c[0x0][0x3a8] ;  /* 0x0000ea00ff067b82 */ /* 0x000e240000000a00 */
[C---:B0-----:R-:W-:Y:S01]  /*26a0*/  IMAD.WIDE.U32 R6, R5.reuse, 0x20, R6 ;  /* 0x0000002005067825 */ /* 0x041fe200078e0006 */
[----:B------:R-:W-:-:S04]  /*26b0*/  IADD3 R5, PT, PT, R5, 0x20, RZ ;  /* 0x0000002005057810 */ /* 0x000fc80007ffe0ff */
[----:B------:R0:W-:Y:S04]  /*26c0*/  STG.E.128 desc[UR6][R6.64], R36 ;  /* 0x0000002406007986 */ /* 0x0001e8000c101d06 */
[----:B------:R0:W-:Y:S02]  /*26d0*/  STG.E.128 desc[UR6][R6.64+0x10], R32 ;  /* 0x0000102006007986 */ /* 0x0001e4000c101d06 */
.L_x_61315:
[----:B------:R-:W-:Y:S05]  /*26e0*/  BSYNC.RECONVERGENT B0 ;  /* 0x0000000000007941 */ /* 0x000fea0003800200 */
.L_x_61314:
        /* <DEDUP_REMOVED lines=32> */
.L_x_61320:
        /* <DEDUP_REMOVED lines=16> */
.L_x_61321:
[----:B------:R-:W0:Y:S02]  /*29f0*/  LDC.64 R6, c[0x0][0x3a8] ;  /* 0x0000ea00ff067b82 */ /* 0x000e240000000a00 */
[C---:B0-----:R-:W-:Y:S01]  /*2a00*/  IMAD.WIDE.U32 R6, R5.reuse, 0x20, R6 ;  /* 0x0000002005067825 */ /* 0x041fe200078e0006 */
[----:B------:R-:W-:-:S04]  /*2a10*/  IADD3 R5, PT, PT, R5, 0x20, RZ ;  /* 0x0000002005057810 */ /* 0x000fc80007ffe0ff */
[----:B------:R0:W-:Y:S04]  /*2a20*/  STG.E.128 desc[UR6][R6.64], R28 ;  /* 0x0000001c06007986 */ /* 0x0001e8000c101d06 */
[----:B------:R0:W-:Y:S02]  /*2a30*/  STG.E.128 desc[UR6][R6.64+0x10], R24 ;  /* 0x0000101806007986 */ /* 0x0001e4000c101d06 */
.L_x_61319:
[----:B------:R-:W-:Y:S05]  /*2a40*/  BSYNC.RECONVERGENT B0 ;  /* 0x0000000000007941 */ /* 0x000fea0003800200 */
.L_x_61318:
        /* <DEDUP_REMOVED lines=32> */
.L_x_61324:
        /* <DEDUP_REMOVED lines=16> */
.L_x_61325:
[----:B------:R-:W0:Y:S02]  /*2d50*/  LDC.64 R6, c[0x0][0x3a8] ;  /* 0x0000ea00ff067b82 */ /* 0x000e240000000a00 */
[C---:B0-----:R-:W-:Y:S01]  /*2d60*/  IMAD.WIDE.U32 R6, R5.reuse, 0x20, R6 ;  /* 0x0000002005067825 */ /* 0x041fe200078e0006 */
[----:B------:R-:W-:-:S04]  /*2d70*/  IADD3 R5, PT, PT, R5, 0x20, RZ ;  /* 0x0000002005057810 */ /* 0x000fc80007ffe0ff */
[----:B------:R0:W-:Y:S04]  /*2d80*/  STG.E.128 desc[UR6][R6.64], R20 ;  /* 0x0000001406007986 */ /* 0x0001e8000c101d06 */
[----:B------:R0:W-:Y:S02]  /*2d90*/  STG.E.128 desc[UR6][R6.64+0x10], R16 ;  /* 0x0000101006007986 */ /* 0x0001e4000c101d06 */
.L_x_61323:
[----:B------:R-:W-:Y:S05]  /*2da0*/  BSYNC.RECONVERGENT B0 ;  /* 0x0000000000007941 */ /* 0x000fea0003800200 */
.L_x_61322:
        /* <DEDUP_REMOVED lines=32> */
.L_x_61328:
[----:B-12345:R-:W-:Y:S02]  /*2fb0*/  HADD2.F32 R6, -RZ, R11.H0_H0 ;  /* 0x2000000bff067230 */ /* 0x03efe40000004100 */
[--C-:B------:R-:W-:Y:S02]  /*2fc0*/  HADD2.F32 R13, -RZ, R8.reuse.H0_H0 ;  /* 0x20000008ff0d7230 */ /* 0x100fe40000004100 */
[--C-:B------:R-:W-:Y:S02]  /*2fd0*/  HADD2.F32 R15, -RZ, R9.reuse.H0_H0 ;  /* 0x20000009ff0f7230 */ /* 0x100fe40000004100 */
[----:B------:R-:W-:Y:S02]  /*2fe0*/  HADD2.F32 R233, -RZ, R9.H1_H1 ;  /* 0x30000009ffe97230 */ /* 0x000fe40000004100 */
        /* <DEDUP_REMOVED lines=11> */
[----:B------:R-:W-:-:S07]  /*30a0*/  FMUL.FTZ R9, R9, R4 ;  /* 0x0000000409097220 */ /* 0x000fce0000410000 */
.L_x_61329:
[----:B------:R-:W0:Y:S02]  /*30b0*/  LDC.64 R6, c[0x0][0x3a8] ;  /* 0x0000ea00ff067b82 */ /* 0x000e240000000a00 */
[----:B0-----:R-:W-:-:S05]  /*30c0*/  IMAD.WIDE.U32 R4, R5, 0x20, R6 ;  /* 0x0000002005047825 */ /* 0x001fca00078e0006 */
[----:B------:R0:W-:Y:S04]  /*30d0*/  STG.E.128 desc[UR6][R4.64], R12 ;  /* 0x0000000c04007986 */ /* 0x0001e8000c101d06 */
[----:B------:R0:W-:Y:S02]  /*30e0*/  STG.E.128 desc[UR6][R4.64+0x10], R8 ;  /* 0x0000100804007986 */ /* 0x0001e4000c101d06 */
.L_x_61327:
[----:B------:R-:W-:Y:S05]  /*30f0*/  BSYNC.RECONVERGENT B0 ;  /* 0x0000000000007941 */ /* 0x000fea0003800200 */
.L_x_61326:
        /* <DEDUP_REMOVED lines=292> */
.L_x_61363:
        /* <DEDUP_REMOVED lines=26> */
[----:B------:R-:W-:Y:S01]  /*44e0*/  F2FP.F16.F32.PACK_AB R232, R232, R7 ;  /* 0x00000007e8e8723e */ /* 0x000fe200000000ff */
[----:B------:R-:W-:Y:S01]  /*44f0*/  FMUL.FTZ R7, R5, R6 ;  /* 0x0000000605077220 */ /* 0x000fe20000410000 */
[----:B------:R-:W-:-:S03]  /*4500*/  FADD.FTZ R6, R80, -R4 ;  /* 0x8000000450067221 */ /* 0x000fc60000010000 */
[----:B------:R-:W-:-:S05]  /*4510*/  FFMA.FTZ R7, R7, R250, R230 ;  /* 0x000000fa07077223 */ /* 0x000fca00000100e6 */
[----:B------:R-:W-:Y:S01]  /*4520*/  F2FP.F16.F32.PACK_AB R233, R234, R7 ;  /* 0x00000007eae9723e */ /* 0x000fe200000000ff */
        /* <DEDUP_REMOVED lines=17> */
.L_x_61332:
[----:B------:R-:W-:Y:S05]  /*4640*/  BSYNC.RECONVERGENT B0 ;  /* 0x0000000000007941 */ /* 0x000fea0003800200 */
.L_x_61331:
        /* <DEDUP_REMOVED lines=35> */
.L_x_61334:
[----:B------:R-:W-:Y:S05]  /*4880*/  BSYNC.RECONVERGENT B0 ;  /* 0x0000000000007941 */ /* 0x000fea0003800200 */
.L_x_61333:
        /* <DEDUP_REMOVED lines=35> */
.L_x_61336:
[----:B------:R-:W-:Y:S05]  /*4ac0*/  BSYNC.RECONVERGENT B0 ;  /* 0x0000000000007941 */ /* 0x000fea0003800200 */
.L_x_61335:
        /* <DEDUP_REMOVED lines=35> */
.L_x_61338:
[----:B------:R-:W-:Y:S05]  /*4d00*/  BSYNC.RECONVERGENT B0 ;  /* 0x0000000000007941 */ /* 0x000fea0003800200 */
.L_x_61337:
        /* <DEDUP_REMOVED lines=35> */
.L_x_61340:
[----:B------:R-:W-:Y:S05]  /*4f40*/  BSYNC.RECONVERGENT B0 ;  /* 0x0000000000007941 */ /* 0x000fea0003800200 */
.L_x_61339:
        /* <DEDUP_REMOVED lines=35> */
.L_x_61342:
[----:B------:R-:W-:Y:S05]  /*5180*/  BSYNC.RECONVERGENT B0 ;  /* 0x0000000000007941 */ /* 0x000fea0003800200 */
.L_x_61341:
        /* <DEDUP_REMOVED lines=35> */
.L_x_61344:
[----:B------:R-:W-:Y:S05]  /*53c0*/  BSYNC.RECONVERGENT B0 ;  /* 0x0000000000007941 */ /* 0x000fea0003800200 */
.L_x_61343:
        /* <DEDUP_REMOVED lines=35> */
.L_x_61346:
[----:B------:R-:W-:Y:S05]  /*5600*/  BSYNC.RECONVERGENT B0 ;  /* 0x0000000000007941 */ /* 0x000fea0003800200 */
.L_x_61345:
        /* <DEDUP_REMOVED lines=35> */
.L_x_61348:
[----:B------:R-:W-:Y:S05]  /*5840*/  BSYNC.RECONVERGENT B0 ;  /* 0x0000000000007941 */ /* 0x000fea0003800200 */
.L_x_61347:
        /* <DEDUP_REMOVED lines=29> */
[----:B------:R-:W-:Y:S02]  /*5a20*/  F2FP.F16.F32.PACK_AB R234, R234, R7 ;  /* 0x00000007eaea723e */ /* 0x000fe400000000ff */
[----:B------:R-:W-:Y:S02]  /*5a30*/  F2FP.F16.F32.PACK_AB R235, R6, R5 ;  /* 0x0000000506eb723e */ /* 0x000fe400000000ff */
[----:B------:R-:W0:Y:S02]  /*5a40*/  LDC.64 R4, c[0x0][0x428] ;  /* 0x00010a00ff047b82 */ /* 0x000e240000000a00 */
[----:B0-----:R-:W-:-:S05]  /*5a50*/  IMAD.WIDE.U32 R4, R2, 0x10, R4 ;  /* 0x0000001002047825 */ /* 0x001fca00078e0004 */
[----:B------:R0:W-:Y:S02]  /*5a60*/  STG.E.128 desc[UR6][R4.64], R232 ;  /* 0x000000e804007986 */ /* 0x0001e4000c101d06 */
.L_x_61350:
[----:B------:R-:W-:Y:S05]  /*5a70*/  BSYNC.RECONVERGENT B0 ;  /* 0x0000000000007941 */ /* 0x000fea0003800200 */
.L_x_61349:
[----:B01----:R-:W0:Y:S02]  /*5a80*/  LDC.64 R4, c[0x0][0x380] ;  /* 0x0000e000ff047b82 */ /* 0x003e240000000a00 */
[----:B0-----:R-:W-:-:S04]  /*5a90*/  LEA R252, R4, R252, 0x2 ;  /* 0x000000fc04fc7211 */ /* 0x001fc800078e10ff */
[----:B------:R-:W-:-:S13]  /*5aa0*/  ISETP.GE.AND P0, PT, R252, R5, PT ;  /* 0x00000005fc00720c */ /* 0x000fda0003f06270 */
[----:B------:R-:W-:Y:S05]  /*5ab0*/  @!P0 BRA `(.L_x_61351) ;  /* 0xffffffb000ec8947 */ /* 0x000fea000383ffff */
[----:B------:R-:W-:Y:S05]  /*5ac0*/  EXIT ;  /* 0x000000000000794d */ /* 0x000fea0003800000 */
.L_x_61330:
        /* <DEDUP_REMOVED lines=8> */
.L_x_61353:
[----:B------:R-:W-:Y:S05]  /*5b50*/  BSYNC B0 ;  /* 0x0000000000007941 */ /* 0x000fea0003800000 */
.L_x_61352:
        /* <DEDUP_REMOVED lines=8> */
.L_x_61354:
[----:B------:R-:W-:Y:S02]  /*5be0*/  HFMA2 R7, -RZ, RZ, 0, 2.384185791015625e-07 ;  /* 0x00000004ff077431 */ /* 0x000fe400000001ff */
[----:B------:R-:W-:-:S05]  /*5bf0*/  FADD.FTZ R235, R234, R4 ;  /* 0x00000004eaeb7221 */ /* 0x000fca0000010000 */
[----:B------:R-:W-:-:S07]  /*5c00*/  MOV R234, R235 ;  /* 0x000000eb00ea7202 */ /* 0x000fce0000000f00 */
[----:B------:R-:W-:Y:S05]  /*5c10*/  WARPSYNC.COLLECTIVE R5, `(.L_x_61355) ;  /* 0x0000000005087348 */ /* 0x000fea0003c00000 */
[----:B------:R0:W1:Y:S02]  /*5c20*/  SHFL.BFLY P6, R4, R234, R7, R232 ;  /* 0x0c000007ea047389 */ /* 0x00006400000c00e8 */
[----:B01----:R-:W-:Y:S05]  /*5c30*/  ENDCOLLECTIVE ;  /* 0x000000000000791b */ /* 0x003fea0003800000 */
.L_x_61355:
[----:B------:R-:W-:Y:S02]  /*5c40*/  HFMA2 R7, -RZ, RZ, 0, 4.76837158203125e-07 ;  /* 0x00000008ff077431 */ /* 0x000fe400000001ff */
[----:B------:R-:W-:-:S05]  /*5c50*/  FADD.FTZ R235, R235, R4 ;  /* 0x00000004ebeb7221 */ /* 0x000fca0000010000 */
[----:B------:R-:W-:-:S07]  /*5c60*/  MOV R234, R235 ;  /* 0x000000eb00ea7202 */ /* 0x000fce0000000f00 */
[----:B------:R-:W-:Y:S05]  /*5c70*/  WARPSYNC.COLLECTIVE R5, `(.L_x_61356) ;  /* 0x0000000005087348 */ /* 0x000fea0003c00000 */
[----:B------:R0:W1:Y:S02]  /*5c80*/  SHFL.BFLY P6, R4, R234, R7, R232 ;  /* 0x0c000007ea047389 */ /* 0x00006400000c00e8 */
[----:B01----:R-:W-:Y:S05]  /*5c90*/  ENDCOLLECTIVE ;  /* 0x000000000000791b */ /* 0x003fea0003800000 */
.L_x_61356:
[----:B------:R-:W-:Y:S01]  /*5ca0*/  MOV R7, 0x10 ;  /* 0x0000001000077802 */ /* 0x000fe20000000f00 */
[----:B------:R-:W-:-:S07]  /*5cb0*/  FADD.FTZ R234, R235, R4 ;  /* 0x00000004ebea7221 */ /* 0x000fce0000010000 */
[----:B------:R-:W-:Y:S05]  /*5cc0*/  WARPSYNC.COLLECTIVE R5, `(.L_x_61357) ;  /* 0x0000000005087348 */ /* 0x000fea0003c00000 */
[----:B------:R0:W1:Y:S02]  /*5cd0*/  SHFL.BFLY P6, R4, R234, R7, R232 ;  /* 0x0c000007ea047389 */ /* 0x00006400000c00e8 */
[----:B01----:R-:W-:Y:S05]  /*5ce0*/  ENDCOLLECTIVE ;  /* 0x000000000000791b */ /* 0x003fea0003800000 */
.L_x_61357:
        /* <DEDUP_REMOVED lines=173> */
.L_x_61358:
[----:B------:R-:W-:Y:S02]  /*67c0*/  HFMA2 R7, -RZ, RZ, 0, 1.1920928955078125e-07 ;  /* 0x00000002ff077431 */ /* 0x000fe400000001ff */
[----:B------:R-:W-:-:S05]  /*67d0*/  FADD.FTZ R235, R234, R4 ;  /* 0x00000004eaeb7221 */ /* 0x000fca0000010000 */
[----:B------:R-:W-:-:S07]  /*67e0*/  MOV R234, R235 ;  /* 0x000000eb00ea7202 */ /* 0x000fce0000000f00 */
[----:B------:R-:W-:Y:S05]  /*67f0*/  WARPSYNC.COLLECTIVE R5, `(.L_x_61359) ;  /* 0x0000000005087348 */ /* 0x000fea0003c00000 */
[----:B------:R0:W1:Y:S02]  /*6800*/  SHFL.BFLY P6, R4, R234, R7, R232 ;  /* 0x0c000007ea047389 */ /* 0x00006400000c00e8 */
[----:B01----:R-:W-:Y:S05]  /*6810*/  ENDCOLLECTIVE ;  /* 0x000000000000791b */ /* 0x003fea0003800000 */
.L_x_61359:
[----:B------:R-:W-:Y:S02]  /*6820*/  HFMA2 R7, -RZ, RZ, 0, 2.384185791015625e-07 ;  /* 0x00000004ff077431 */ /* 0x000fe400000001ff */
[----:B------:R-:W-:-:S05]  /*6830*/  FADD.FTZ R235, R235, R4 ;  /* 0x00000004ebeb7221 */ /* 0x000fca0000010000 */
[----:B------:R-:W-:-:S07]  /*6840*/  MOV R234, R235 ;  /* 0x000000eb00ea7202 */ /* 0x000fce0000000f00 */
[----:B------:R-:W-:Y:S05]  /*6850*/  WARPSYNC.COLLECTIVE R5, `(.L_x_61360) ;  /* 0x0000000005087348 */ /* 0x000fea0003c00000 */
[----:B------:R0:W1:Y:S02]  /*6860*/  SHFL.BFLY P6, R4, R234, R7, R232 ;  /* 0x0c000007ea047389 */ /* 0x00006400000c00e8 */
[----:B01----:R-:W-:Y:S05]  /*6870*/  ENDCOLLECTIVE ;  /* 0x000000000000791b */ /* 0x003fea0003800000 */
.L_x_61360:
[----:B------:R-:W-:Y:S01]  /*6880*/  MOV R7, 0x8 ;  /* 0x0000000800077802 */ /* 0x000fe20000000f00 */
[----:B------:R-:W-:-:S07]  /*6890*/  FADD.FTZ R234, R235, R4 ;  /* 0x00000004ebea7221 */ /* 0x000fce0000010000 */
[----:B------:R-:W-:Y:S05]  /*68a0*/  WARPSYNC.COLLECTIVE R5, `(.L_x_61361) ;  /* 0x0000000005087348 */ /* 0x000fea0003c00000 */
[----:B------:R0:W1:Y:S02]  /*68b0*/  SHFL.BFLY P6, R4, R234, R7, R232 ;  /* 0x0c000007ea047389 */ /* 0x00006400000c00e8 */
[----:B01----:R-:W-:Y:S05]  /*68c0*/  ENDCOLLECTIVE ;  /* 0x000000000000791b */ /* 0x003fea0003800000 */
.L_x_61361:
[----:B------:R-:W-:Y:S02]  /*68d0*/  HFMA2 R7, -RZ, RZ, 0, 9.5367431640625e-07 ;  /* 0x00000010ff077431 */ /* 0x000fe400000001ff */
[----:B------:R-:W-:-:S07]  /*68e0*/  FADD.FTZ R234, R234, R4 ;  /* 0x00000004eaea7221 */ /* 0x000fce0000010000 */
[----:B------:R-:W-:Y:S05]  /*68f0*/  WARPSYNC.COLLECTIVE R5, `(.L_x_61362) ;  /* 0x0000000005087348 */ /* 0x000fea0003c00000 */
[----:B------:R0:W1:Y:S02]  /*6900*/  SHFL.BFLY P6, R4, R234, R7, R232 ;  /* 0x0c000007ea047389 */ /* 0x00006400000c00e8 */
[----:B01----:R-:W-:Y:S05]  /*6910*/  ENDCOLLECTIVE ;  /* 0x000000000000791b */ /* 0x003fea0003800000 */
.L_x_61362:
[----:B------:R-:W-:Y:S05]  /*6920*/  BRA `(.L_x_61363) ;  /* 0xffffffd800847947 */ /* 0x000fea000383ffff */
.L_x_61364:
        /* <DEDUP_REMOVED lines=13> */
.L_x_88528:


//--------------------- .text._ZN10layer_norm13ln_fwd_kernelINS_13Kernel_traitsIf6__halffS2_fjLj2560ELj1ELj4ELj1ELj16ENS_18Kernel_traits_baseILj2560EfS2_fS2_fjLj128EEEEELb0ELb0ELb0ELb1EEEvNS_9FwdParamsE --------------------------
	.section	.text._ZN10layer_norm13ln_fwd_kernelINS_13Kernel_traitsIf6__halffS2_fjLj2560ELj1ELj4ELj1ELj16ENS_18Kernel_traits_baseILj2560EfS2_fS2_fjLj128EEEEELb0ELb0ELb0ELb1EEEvNS_9FwdParamsE,"ax",@progbits
	.align	128
        .global         _ZN10layer_norm13ln_fwd_kernelINS_13Kernel_traitsIf6__halffS2_fjLj2560ELj1ELj4ELj1ELj16ENS_18Kernel_traits_baseILj2560EfS2_fS2_fjLj128EEEEELb0ELb0ELb0ELb1EEEvNS_9FwdParamsE
        .type           _ZN10layer_norm13ln_fwd_kernelINS_13Kernel_traitsIf6__halffS2_fjLj2560ELj1ELj4ELj1ELj16ENS_18Kernel_traits_baseILj2560EfS2_fS2_fjLj128EEEEELb0ELb0ELb0ELb1EEEvNS_9FwdParamsE,@function
        .size           _ZN10layer_norm13ln_fwd_kernelINS_13Kernel_traitsIf6__halffS2_fjLj2560ELj1ELj4ELj1ELj16ENS_18Kernel_traits_baseILj2560EfS2_fS2_fjLj128EEEEELb0ELb0ELb0ELb1EEEvNS_9FwdParamsE,(.L_x_88529 - _ZN10layer_norm13ln_fwd_kernelINS_13Kernel_traitsIf6__halffS2_fjLj2560ELj1ELj4ELj1ELj16ENS_18Kernel_traits_baseILj2560EfS2_fS2_fjLj128EEEEELb0ELb0ELb0ELb1EEEvNS_9FwdParamsE)
        .other          _ZN10layer_norm13ln_fwd_kernelINS_13Kernel_traitsIf6__halffS2_fjLj2560ELj1ELj4ELj1ELj16ENS_18Kernel_traits_baseILj2560EfS2_fS2_fjLj128EEEEELb0ELb0ELb0ELb1EEEvNS_9FwdParamsE,@"STO_CUDA_ENTRY STV_DEFAULT"
_ZN10layer_norm13ln_fwd_kernelINS_13Kernel_traitsIf6__halffS2_fjLj2560ELj1ELj4ELj1ELj16ENS_18Kernel_traits_baseILj2560EfS2_fS2_fjLj128EEEEELb0ELb0ELb0ELb1EEEvNS_9FwdParamsE:
.text._ZN10layer_norm13ln_fwd_kernelINS_13Kernel_traitsIf6__halffS2_fjLj2560ELj1ELj4ELj1ELj16ENS_18Kernel_traits_baseILj2560EfS2_fS2_fjLj128EEEEELb0ELb0ELb0ELb1EEEvNS_9FwdParamsE:
        /* <DEDUP_REMOVED lines=60> */
.L_x_61365:
        /* <DEDUP_REMOVED lines=64> */
.L_x_61366:
        /* <DEDUP_REMOVED lines=15> */
.L_x_61390:
[----:B0-2---:R-:W0:Y:S01]  /*08b0*/  S2R R2, SR_TID.X ;  /* 0x0000000000027919 */ /* 0x005e220000002100 */
[----:B------:R-:W2:Y:S01]  /*08c0*/  LDC.64 R4, c[0x0][0x3e0] ;  /* 0x0000f800ff047b82 */ /* 0x000ea20000000a00 */
[----:B------:R-:W-:-:S05]  /*08d0*/  IMAD R0, R6, UR8, RZ ;  /* 0x0000000806007c24 */ /* 0x000fca000f8e02ff */
[----:B------:R-:W-:Y:S02]  /*08e0*/  SHF.R.S32.HI R3, RZ, 0x1f, R0 ;  /* 0x0000001fff037819 */ /* 0x000fe40000011400 */
[----:B------:R-:W3:Y:S02]  /*08f0*/  LDC.64 R232, c[0x0][0x390] ;  /* 0x0000e400ffe87b82 */ /* 0x000ee40000000a00 */
[----:B------:R-:W-:Y:S01]  /*0900*/  LEA.HI R3, R3, R0, RZ, 0x3 ;  /* 0x0000000003037211 */ /* 0x000fe200078f18ff */
[----:B--2---:R-:W-:Y:S01]  /*0910*/  IMAD.WIDE R4, R6, 0x2, R4 ;  /* 0x0000000206047825 */ /* 0x004fe200078e0204 */
[----:B0-----:R-:W-:-:S04]  /*0920*/  LOP3.LUT R2, R2, 0x1f, RZ, 0xc0, !PT ;  /* 0x0000001f02027812 */ /* 0x001fc800078ec0ff */
[----:B------:R-:W-:Y:S02]  /*0930*/  LEA.HI.SX32 R7, R3, R2, 0x1d ;  /* 0x0000000203077211 */ /* 0x000fe400078feaff */
[----:B------:R-:W2:Y:S03]  /*0940*/  LDG.E.U16 R3, desc[UR6][R4.64] ;  /* 0x0000000604037981 */ /* 0x000ea6000c1e1500 */
[----:B---3--:R-:W-:-:S06]  /*0950*/  IMAD.WIDE.U32 R156, R7, 0x10, R232 ;  /* 0x00000010079c7825 */ /* 0x008fcc00078e00e8 */
[----:B-----5:R-:W5:Y:S01]  /*0960*/  LDG.E.128 R156, desc[UR6][R156.64] ;  /* 0x000000069c9c7981 */ /* 0x020f62000c1e1d00 */
[----:B------:R-:W-:Y:S01]  /*0970*/  BSSY.RECONVERGENT B0, `(.L_x_61368) ;  /* 0x0000028000007945 */ /* 0x000fe20003800200 */
[----:B--2---:R-:W-:-:S03]  /*0980*/  HADD2.F32 R3, -RZ, R3.H0_H0 ;  /* 0x20000003ff037230 */ /* 0x004fc60000004100 */
[----:B------:R-:W-:Y:S05]  /*0990*/  @!P1 BRA `(.L_x_61369) ;  /* 0x0000000000549947 */ /* 0x000fea0003800000 */
        /* <DEDUP_REMOVED lines=21> */
.L_x_61369:
[--C-:B-----5:R-:W-:Y:S02]  /*0af0*/  HADD2.F32 R160, -RZ, R157.reuse.H1_H1 ;  /* 0x3000009dffa07230 */ /* 0x120fe40000004100 */
[----:B------:R-:W-:Y:S02]  /*0b00*/  HADD2.F32 R162, -RZ, R158.H0_H0 ;  /* 0x2000009effa27230 */ /* 0x000fe40000004100 */
[--C-:B------:R-:W-:Y:S02]  /*0b10*/  HADD2.F32 R0, -RZ, R156.reuse.H0_H0 ;  /* 0x2000009cff007230 */ /* 0x100fe40000004100 */
[----:B------:R-:W-:Y:S02]  /*0b20*/  HADD2.F32 R2, -RZ, R156.H1_H1 ;  /* 0x3000009cff027230 */ /* 0x000fe40000004100 */
[----:B------:R-:W-:Y:S02]  /*0b30*/  HADD2.F32 R4, -RZ, R157.H0_H0 ;  /* 0x2000009dff047230 */ /* 0x000fe40000004100 */
        /* <DEDUP_REMOVED lines=11> */
.L_x_61370:
[----:B-1----:R-:W-:Y:S05]  /*0bf0*/  BSYNC.RECONVERGENT B0 ;  /* 0x0000000000007941 */ /* 0x002fea0003800200 */
.L_x_61368:
        /* <DEDUP_REMOVED lines=33> */
.L_x_61371:
        /* <DEDUP_REMOVED lines=16> */
.L_x_61372:
        /* <DEDUP_REMOVED lines=29> */
.L_x_61373:
        /* <DEDUP_REMOVED lines=16> */
.L_x_61374:
        /* <DEDUP_REMOVED lines=29> */
.L_x_61375:
        /* <DEDUP_REMOVED lines=16> */
.L_x_61376:
        /* <DEDUP_REMOVED lines=29> */
.L_x_61377:
        /* <DEDUP_REMOVED lines=16> */
.L_x_61378:
        /* <DEDUP_REMOVED lines=28> */
.L_x_61379:
        /* <DEDUP_REMOVED lines=16> */
.L_x_61380:
        /* <DEDUP_REMOVED lines=15> */
[--C-:B0-----:R-:W-:Y:S02]  /*1b30*/  HADD2.F32 R5, -RZ, R211.reuse.H0_H0 ;  /* 0x200000d3ff057230 */ /* 0x101fe40000004100 */
[C---:B--2---:R-:W-:Y:S01]  /*1b40*/  FFMA.FTZ R205, R3.reuse, R208, R205 ;  /* 0x000000d003cd7223 */ /* 0x044fe200000100cd */
[--C-:B------:R-:W-:Y:S02]  /*1b50*/  HADD2.F32 R208, -RZ, R210.reuse.H0_H0 ;  /* 0x200000d2ffd07230 */ /* 0x100fe40000004100 */
[C---:B------:R-:W-:Y:S01]  /*1b60*/  FFMA.FTZ R204, R3.reuse, R0, R204 ;  /* 0x0000000003cc7223 */ /* 0x040fe200000100cc */
[----:B------:R-:W-:Y:S02]  /*1b70*/  HADD2.F32 R210, -RZ, R210.H1_H1 ;  /* 0x300000d2ffd27230 */ /* 0x000fe40000004100 */
[C---:B------:R-:W-:Y:S01]  /*1b80*/  FFMA.FTZ R206, R3.reuse, R217, R206 ;  /* 0x000000d903ce7223 */ /* 0x040fe200000100ce */
[----:B------:R-:W-:Y:S02]  /*1b90*/  HADD2.F32 R0, -RZ, R211.H1_H1 ;  /* 0x300000d3ff007230 */ /* 0x000fe40000004100 */
[C---:B------:R-:W-:Y:S01]  /*1ba0*/  FFMA.FTZ R207, R3.reuse, R2, R207 ;  /* 0x0000000203cf7223 */ /* 0x040fe200000100cf */
[C---:B---3--:R-:W-:Y:S01]  /*1bb0*/  FFMA.FTZ R208, R3.reuse, R208, R212 ;  /* 0x000000d003d07223 */ /* 0x048fe200000100d4 */
[C---:B------:R-:W-:Y:S01]  /*1bc0*/  FFMA.FTZ R209, R3.reuse, R210, R213 ;  /* 0x000000d203d17223 */ /* 0x040fe200000100d5 */
[C---:B------:R-:W-:Y:S01]  /*1bd0*/  FFMA.FTZ R210, R3.reuse, R5, R214 ;  /* 0x0000000503d27223 */ /* 0x040fe200000100d6 */
[----:B------:R-:W-:Y:S01]  /*1be0*/  FFMA.FTZ R211, R3, R0, R215 ;  /* 0x0000000003d37223 */ /* 0x000fe200000100d7 */
[----:B------:R-:W-:Y:S06]  /*1bf0*/  BRA `(.L_x_61382) ;  /* 0x0000000000407947 */ /* 0x000fec0003800000 */
.L_x_61381:
[----:B-----5:R-:W-:Y:S02]  /*1c00*/  HADD2.F32 R204, -RZ, R208.H0_H0 ;  /* 0x200000d0ffcc7230 */ /* 0x020fe40000004100 */
[----:B------:R-:W-:Y:S02]  /*1c10*/  HADD2.F32 R2, -RZ, R210.H0_H0 ;  /* 0x200000d2ff027230 */ /* 0x000fe40000004100 */
[----:B------:R-:W-:Y:S02]  /*1c20*/  HADD2.F32 R208, -RZ, R208.H1_H1 ;  /* 0x300000d0ffd07230 */ /* 0x000fe40000004100 */
[C---:B------:R-:W-:Y:S01]  /*1c30*/  FMUL.FTZ R204, R3.reuse, R204 ;  /* 0x000000cc03cc7220 */ /* 0x040fe20000410000 */
[----:B------:R-:W-:Y:S02]  /*1c40*/  HADD2.F32 R210, -RZ, R210.H1_H1 ;  /* 0x300000d2ffd27230 */ /* 0x000fe40000004100 */
[--C-:B------:R-:W-:Y:S02]  /*1c50*/  HADD2.F32 R206, -RZ, R209.reuse.H0_H0 ;  /* 0x200000d1ffce7230 */ /* 0x100fe40000004100 */
[----:B------:R-:W-:Y:S01]  /*1c60*/  FMUL.FTZ R205, R3, R208 ;  /* 0x000000d003cd7220 */ /* 0x000fe20000410000 */
[----:B------:R-:W-:-:S02]  /*1c70*/  HADD2.F32 R0, -RZ, R209.H1_H1 ;  /* 0x300000d1ff007230 */ /* 0x000fc40000004100 */
[C---:B------:R-:W-:Y:S01]  /*1c80*/  FMUL.FTZ R209, R3.reuse, R210 ;  /* 0x000000d203d17220 */ /* 0x040fe20000410000 */
[--C-:B0-----:R-:W-:Y:S02]  /*1c90*/  HADD2.F32 R4, -RZ, R211.reuse.H0_H0 ;  /* 0x200000d3ff047230 */ /* 0x101fe40000004100 */
[C---:B------:R-:W-:Y:S01]  /*1ca0*/  FMUL.FTZ R206, R3.reuse, R206 ;  /* 0x000000ce03ce7220 */ /* 0x040fe20000410000 */
[----:B------:R-:W-:Y:S02]  /*1cb0*/  HADD2.F32 R212, -RZ, R211.H1_H1 ;  /* 0x300000d3ffd47230 */ /* 0x000fe40000004100 */
[C---:B------:R-:W-:Y:S01]  /*1cc0*/  FMUL.FTZ R207, R3.reuse, R0 ;  /* 0x0000000003cf7220 */ /* 0x040fe20000410000 */
[C---:B------:R-:W-:Y:S01]  /*1cd0*/  FMUL.FTZ R208, R3.reuse, R2 ;  /* 0x0000000203d07220 */ /* 0x040fe20000410000 */
[C---:B------:R-:W-:Y:S01]  /*1ce0*/  FMUL.FTZ R210, R3.reuse, R4 ;  /* 0x0000000403d27220 */ /* 0x040fe20000410000 */
[----:B------:R-:W-:-:S07]  /*1cf0*/  FMUL.FTZ R211, R3, R212 ;  /* 0x000000d403d37220 */ /* 0x000fce0000410000 */
.L_x_61382:
        /* <DEDUP_REMOVED lines=11> */
[--C-:B-----5:R-:W-:Y:S02]  /*1db0*/  HADD2.F32 R0, -RZ, R216.reuse.H0_H0 ;  /* 0x200000d8ff007230 */ /* 0x120fe40000004100 */
[----:B------:R-:W-:Y:S02]  /*1dc0*/  HADD2.F32 R216, -RZ, R216.H1_H1 ;  /* 0x300000d8ffd87230 */ /* 0x000fe40000004100 */
[--C-:B0-----:R-:W-:Y:S02]  /*1dd0*/  HADD2.F32 R5, -RZ, R217.reuse.H0_H0 ;  /* 0x200000d9ff057230 */ /* 0x101fe40000004100 */
[----:B------:R-:W-:-:S02]  /*1de0*/  HADD2.F32 R2, -RZ, R217.H1_H1 ;  /* 0x300000d9ff027230 */ /* 0x000fc40000004100 */
[C---:B--2---:R-:W-:Y:S01]  /*1df0*/  FFMA.FTZ R213, R3.reuse, R216, R213 ;  /* 0x000000d803d57223 */ /* 0x044fe200000100d5 */
[--C-:B------:R-:W-:Y:S02]  /*1e00*/  HADD2.F32 R216, -RZ, R218.reuse.H0_H0 ;  /* 0x200000daffd87230 */ /* 0x100fe40000004100 */
[C---:B------:R-:W-:Y:S01]  /*1e10*/  FFMA.FTZ R212, R3.reuse, R0, R212 ;  /* 0x0000000003d47223 */ /* 0x040fe200000100d4 */
[C---:B------:R-:W-:Y:S01]  /*1e20*/  FFMA.FTZ R214, R3.reuse, R5, R214 ;  /* 0x0000000503d67223 */ /* 0x040fe200000100d6 */
[----:B------:R-:W-:Y:S02]  /*1e30*/  HADD2.F32 R218, -RZ, R218.H1_H1 ;  /* 0x300000daffda7230 */ /* 0x000fe40000004100 */
[----:B------:R-:W-:Y:S01]  /*1e40*/  FFMA.FTZ R215, R3, R2, R215 ;  /* 0x0000000203d77223 */ /* 0x000fe200000100d7 */
[--C-:B------:R-:W-:Y:S02]  /*1e50*/  HADD2.F32 R5, -RZ, R219.reuse.H0_H0 ;  /* 0x200000dbff057230 */ /* 0x100fe40000004100 */
[----:B------:R-:W-:-:S02]  /*1e60*/  HADD2.F32 R0, -RZ, R219.H1_H1 ;  /* 0x300000dbff007230 */ /* 0x000fc40000004100 */
[C---:B---3--:R-:W-:Y:S01]  /*1e70*/  FFMA.FTZ R217, R3.reuse, R218, R221 ;  /* 0x000000da03d97223 */ /* 0x048fe200000100dd */
[C---:B------:R-:W-:Y:S01]  /*1e80*/  FFMA.FTZ R216, R3.reuse, R216, R220 ;  /* 0x000000d803d87223 */ /* 0x040fe200000100dc */
[C---:B------:R-:W-:Y:S01]  /*1e90*/  FFMA.FTZ R218, R3.reuse, R5, R222 ;  /* 0x0000000503da7223 */ /* 0x040fe200000100de */
[----:B------:R-:W-:Y:S01]  /*1ea0*/  FFMA.FTZ R219, R3, R0, R223 ;  /* 0x0000000003db7223 */ /* 0x000fe200000100df */
[----:B------:R-:W-:Y:S06]  /*1eb0*/  BRA `(.L_x_61384) ;  /* 0x0000000000407947 */ /* 0x000fec0003800000 */
.L_x_61383:
        /* <DEDUP_REMOVED lines=16> */
.L_x_61384:
        /* <DEDUP_REMOVED lines=12> */
[--C-:B------:R-:W-:Y:S02]  /*2080*/  HADD2.F32 R0, -RZ, R225.reuse.H0_H0 ;  /* 0x200000e1ff007230 */ /* 0x100fe40000004100 */
[----:B------:R-:W-:Y:S02]  /*2090*/  HADD2.F32 R224, -RZ, R224.H1_H1 ;  /* 0x300000e0ffe07230 */ /* 0x000fe40000004100 */
[----:B------:R-:W-:-:S03]  /*20a0*/  HADD2.F32 R225, -RZ, R225.H1_H1 ;  /* 0x300000e1ffe17230 */ /* 0x000fc60000004100 */
[C---:B--2---:R-:W-:Y:S02]  /*20b0*/  FFMA.FTZ R221, R3.reuse, R224, R221 ;  /* 0x000000e003dd7223 */ /* 0x044fe400000100dd */
[C---:B------:R-:W-:Y:S01]  /*20c0*/  FFMA.FTZ R223, R3.reuse, R225, R223 ;  /* 0x000000e103df7223 */ /* 0x040fe200000100df */
[--C-:B------:R-:W-:Y:S02]  /*20d0*/  HADD2.F32 R224, -RZ, R226.reuse.H0_H0 ;  /* 0x200000e2ffe07230 */ /* 0x100fe40000004100 */
[C---:B------:R-:W-:Y:S01]  /*20e0*/  FFMA.FTZ R220, R3.reuse, R2, R220 ;  /* 0x0000000203dc7223 */ /* 0x040fe200000100dc */
[----:B------:R-:W-:Y:S02]  /*20f0*/  HADD2.F32 R225, -RZ, R226.H1_H1 ;  /* 0x300000e2ffe17230 */ /* 0x000fe40000004100 */
[C---:B------:R-:W-:Y:S01]  /*2100*/  FFMA.FTZ R222, R3.reuse, R0, R222 ;  /* 0x0000000003de7223 */ /* 0x040fe200000100de */
[--C-:B------:R-:W-:Y:S02]  /*2110*/  HADD2.F32 R226, -RZ, R227.reuse.H0_H0 ;  /* 0x200000e3ffe27230 */ /* 0x100fe40000004100 */
[----:B---3--:R-:W-:Y:S01]  /*2120*/  FFMA.FTZ R224, R3, R224, R228 ;  /* 0x000000e003e07223 */ /* 0x008fe200000100e4 */
[----:B------:R-:W-:-:S02]  /*2130*/  HADD2.F32 R227, -RZ, R227.H1_H1 ;  /* 0x300000e3ffe37230 */ /* 0x000fc40000004100 */
[C---:B------:R-:W-:Y:S01]  /*2140*/  FFMA.FTZ R225, R3.reuse, R225, R229 ;  /* 0x000000e103e17223 */ /* 0x040fe200000100e5 */
[C---:B------:R-:W-:Y:S02]  /*2150*/  FFMA.FTZ R226, R3.reuse, R226, R230 ;  /* 0x000000e203e27223 */ /* 0x040fe400000100e6 */
[----:B------:R-:W-:Y:S01]  /*2160*/  FFMA.FTZ R227, R3, R227, R231 ;  /* 0x000000e303e37223 */ /* 0x000fe200000100e7 */
[----:B------:R-:W-:Y:S06]  /*2170*/  BRA `(.L_x_61386) ;  /* 0x0000000000407947 */ /* 0x000fec0003800000 */
.L_x_61385:
        /* <DEDUP_REMOVED lines=8> */
[----:B0-----:R-:W-:Y:S02]  /*2200*/  HADD2.F32 R4, -RZ, R225.H1_H1 ;  /* 0x300000e1ff047230 */ /* 0x001fe40000004100 */
[C---:B------:R-:W-:Y:S01]  /*2210*/  FMUL.FTZ R225, R3.reuse, R2 ;  /* 0x0000000203e17220 */ /* 0x040fe20000410000 */
[--C-:B------:R-:W-:Y:S02]  /*2220*/  HADD2.F32 R226, -RZ, R227.reuse.H0_H0 ;  /* 0x200000e3ffe27230 */ /* 0x100fe40000004100 */
[C---:B------:R-:W-:Y:S01]  /*2230*/  FMUL.FTZ R222, R3.reuse, R222 ;  /* 0x000000de03de7220 */ /* 0x040fe20000410000 */
[----:B------:R-:W-:Y:S02]  /*2240*/  HADD2.F32 R0, -RZ, R227.H1_H1 ;  /* 0x300000e3ff007230 */ /* 0x000fe40000004100 */
[C---:B------:R-:W-:Y:S01]  /*2250*/  FMUL.FTZ R223, R3.reuse, R4 ;  /* 0x0000000403df7220 */ /* 0x040fe20000410000 */
[----:B------:R-:W-:-:S02]  /*2260*/  FMUL.FTZ R226, R3, R226 ;  /* 0x000000e203e27220 */ /* 0x000fc40000410000 */
[----:B------:R-:W-:-:S07]  /*2270*/  FMUL.FTZ R227, R3, R0 ;  /* 0x0000000003e37220 */ /* 0x000fce0000410000 */
.L_x_61386:
        /* <DEDUP_REMOVED lines=13> */
[--C-:B0-----:R-:W-:Y:S02]  /*2350*/  HADD2.F32 R5, -RZ, R233.reuse.H0_H0 ;  /* 0x200000e9ff057230 */ /* 0x101fe40000004100 */
[----:B------:R-:W-:-:S02]  /*2360*/  HADD2.F32 R4, -RZ, R233.H1_H1 ;  /* 0x300000e9ff047230 */ /* 0x000fc40000004100 */
[C---:B--2---:R-:W-:Y:S01]  /*2370*/  FFMA.FTZ R228, R3.reuse, R2, R228 ;  /* 0x0000000203e47223 */ /* 0x044fe200000100e4 */
[C---:B------:R-:W-:Y:S01]  /*2380*/  FFMA.FTZ R229, R3.reuse, R0, R229 ;  /* 0x0000000003e57223 */ /* 0x040fe200000100e5 */
[C---:B------:R-:W-:Y:S01]  /*2390*/  FFMA.FTZ R230, R3.reuse, R5, R230 ;  /* 0x0000000503e67223 */ /* 0x040fe200000100e6 */
[C---:B------:R-:W-:Y:S01]  /*23a0*/  FFMA.FTZ R231, R3.reuse, R4, R231 ;  /* 0x0000000403e77223 */ /* 0x040fe200000100e7 */
[--C-:B------:R-:W-:Y:S02]  /*23b0*/  HADD2.F32 R2, -RZ, R234.reuse.H0_H0 ;  /* 0x200000eaff027230 */ /* 0x100fe40000004100 */
[----:B------:R-:W-:Y:S02]  /*23c0*/  HADD2.F32 R0, -RZ, R234.H1_H1 ;  /* 0x300000eaff007230 */ /* 0x000fe40000004100 */
[--C-:B------:R-:W-:Y:S02]  /*23d0*/  HADD2.F32 R5, -RZ, R235.reuse.H0_H0 ;  /* 0x200000ebff057230 */ /* 0x100fe40000004100 */
[----:B---3--:R-:W-:Y:S01]  /*23e0*/  FFMA.FTZ R232, R3, R2, R244 ;  /* 0x0000000203e87223 */ /* 0x008fe200000100f4 */
[----:B------:R-:W-:-:S02]  /*23f0*/  HADD2.F32 R4, -RZ, R235.H1_H1 ;  /* 0x300000ebff047230 */ /* 0x000fc40000004100 */
[C---:B------:R-:W-:Y:S01]  /*2400*/  FFMA.FTZ R233, R3.reuse, R0, R245 ;  /* 0x0000000003e97223 */ /* 0x040fe200000100f5 */
[C---:B------:R-:W-:Y:S02]  /*2410*/  FFMA.FTZ R234, R3.reuse, R5, R246 ;  /* 0x0000000503ea7223 */ /* 0x040fe400000100f6 */
[----:B------:R-:W-:Y:S01]  /*2420*/  FFMA.FTZ R235, R3, R4, R247 ;  /* 0x0000000403eb7223 */ /* 0x000fe200000100f7 */
[----:B------:R-:W-:Y:S06]  /*2430*/  BRA `(.L_x_61388) ;  /* 0x0000000000407947 */ /* 0x000fec0003800000 */
.L_x_61387:
[--C-:B-----5:R-:W-:Y:S02]  /*2440*/  HADD2.F32 R230, -RZ, R235.reuse.H0_H0 ;  /* 0x200000ebffe67230 */ /* 0x120fe40000004100 */
[----:B------:R-:W-:Y:S02]  /*2450*/  HADD2.F32 R231, -RZ, R235.H1_H1 ;  /* 0x300000ebffe77230 */ /* 0x000fe40000004100 */
[--C-:B------:R-:W-:Y:S02]  /*2460*/  HADD2.F32 R228, -RZ, R232.reuse.H0_H0 ;  /* 0x200000e8ffe47230 */ /* 0x100fe40000004100 */
[----:B------:R-:W-:Y:S02]  /*2470*/  HADD2.F32 R229, -RZ, R232.H1_H1 ;  /* 0x300000e8ffe57230 */ /* 0x000fe40000004100 */
[C---:B------:R-:W-:Y:S01]  /*2480*/  FMUL.FTZ R235, R3.reuse, R231 ;  /* 0x000000e703eb7220 */ /* 0x040fe20000410000 */
[--C-:B0-----:R-:W-:Y:S02]  /*2490*/  HADD2.F32 R4, -RZ, R233.reuse.H0_H0 ;  /* 0x200000e9ff047230 */ /* 0x101fe40000004100 */
[----:B------:R-:W-:Y:S01]  /*24a0*/  FMUL.FTZ R228, R3, R228 ;  /* 0x000000e403e47220 */ /* 0x000fe20000410000 */
[----:B------:R-:W-:-:S02]  /*24b0*/  HADD2.F32 R5, -RZ, R233.H1_H1 ;  /* 0x300000e9ff057230 */ /* 0x000fc40000004100 */
[C---:B------:R-:W-:Y:S01]  /*24c0*/  FMUL.FTZ R229, R3.reuse, R229 ;  /* 0x000000e503e57220 */ /* 0x040fe20000410000 */
[--C-:B------:R-:W-:Y:S02]  /*24d0*/  HADD2.F32 R0, -RZ, R234.reuse.H0_H0 ;  /* 0x200000eaff007230 */ /* 0x100fe40000004100 */
[----:B------:R-:W-:Y:S02]  /*24e0*/  HADD2.F32 R2, -RZ, R234.H1_H1 ;  /* 0x300000eaff027230 */ /* 0x000fe40000004100 */
[C---:B------:R-:W-:Y:S01]  /*24f0*/  FMUL.FTZ R234, R3.reuse, R230 ;  /* 0x000000e603ea7220 */ /* 0x040fe20000410000 */
[C---:B------:R-:W-:Y:S01]  /*2500*/  FMUL.FTZ R230, R3.reuse, R4 ;  /* 0x0000000403e67220 */ /* 0x040fe20000410000 */
[C---:B------:R-:W-:Y:S01]  /*2510*/  FMUL.FTZ R231, R3.reuse, R5 ;  /* 0x0000000503e77220 */ /* 0x040fe20000410000 */
[C---:B------:R-:W-:Y:S01]  /*2520*/  FMUL.FTZ R232, R3.reuse, R0 ;  /* 0x0000000003e87220 */ /* 0x040fe20000410000 */
[----:B------:R-:W-:-:S07]  /*2530*/  FMUL.FTZ R233, R3, R2 ;  /* 0x0000000203e97220 */ /* 0x000fce0000410000 */
.L_x_61388:
        /* <DEDUP_REMOVED lines=269> */
.L_x_61425:
        /* <DEDUP_REMOVED lines=45> */
[----:B------:R-:W-:Y:S01]  /*38e0*/  F2FP.F16.F32.PACK_AB R161, R159, R5 ;  /* 0x000000059fa1723e */ /* 0x000fe200000000ff */
[----:B-----5:R-:W-:Y:S01]  /*38f0*/  FFMA.FTZ R3, R3, R162, R84 ;  /* 0x000000a203037223 */ /* 0x020fe20000010054 */
[----:B------:R-:W-:Y:S01]  /*3900*/  F2FP.F16.F32.PACK_AB R162, R157, R156 ;  /* 0x0000009c9da2723e */ /* 0x000fe200000000ff */
[C---:B------:R-:W-:Y:S01]  /*3910*/  FADD.FTZ R159, -R2.reuse, R168 ;  /* 0x000000a8029f7221 */ /* 0x040fe20000010100 */
[C---:B------:R-:W-:Y:S01]  /*3920*/  FADD.FTZ R157, -R2.reuse, R165 ;  /* 0x000000a5029d7221 */ /* 0x040fe20000010100 */
[----:B------:R-:W-:Y:S01]  /*3930*/  FADD.FTZ R165, -R2, R167 ;  /* 0x000000a702a57221 */ /* 0x000fe20000010100 */
[----:B------:R-:W-:Y:S01]  /*3940*/  F2FP.F16.F32.PACK_AB R160, R4, R3 ;  /* 0x0000000304a0723e */ /* 0x000fe200000000ff */
        /* <DEDUP_REMOVED lines=178> */
[----:B------:R-:W-:Y:S01]  /*4470*/  F2FP.F16.F32.PACK_AB R163, R160, R163 ;  /* 0x000000a3a0a3723e */ /* 0x000fe200000000ff */
        /* <DEDUP_REMOVED lines=19> */
[----:B------:R-:W-:Y:S01]  /*45b0*/  F2FP.F16.F32.PACK_AB R166, R197, R166 ;  /* 0x000000a6c5a6723e */ /* 0x000fe200000000ff */
[----:B------:R-:W-:Y:S01]  /*45c0*/  FFMA.FTZ R2, R2, R140, R60 ;  /* 0x0000008c02027223 */ /* 0x000fe2000001003c */
[----:B------:R-:W-:Y:S01]  /*45d0*/  FFMA.FTZ R3, R200, R141, R61 ;  /* 0x0000008dc8037223 */ /* 0x000fe2000001003d */
[----:B------:R-:W-:Y:S01]  /*45e0*/  F2FP.F16.F32.PACK_AB R158, R219, R158 ;  /* 0x0000009edb9e723e */ /* 0x000fe200000000ff */
[----:B------:R-:W-:Y:S01]  /*45f0*/  FFMA.FTZ R7, R7, R134, R54 ;  /* 0x0000008607077223 */ /* 0x000fe20000010036 */
[----:B------:R-:W-:Y:S01]  /*4600*/  F2FP.F16.F32.PACK_AB R157, R216, R157 ;  /* 0x0000009dd89d723e */ /* 0x000fe200000000ff */
[----:B------:R-:W-:Y:S01]  /*4610*/  FFMA.FTZ R210, R210, R135, R55 ;  /* 0x00000087d2d27223 */ /* 0x000fe20000010037 */
[----:B------:R-:W-:Y:S01]  /*4620*/  FMUL.FTZ R168, R0, R175 ;  /* 0x000000af00a87220 */ /* 0x000fe20000410000 */
[----:B------:R-:W-:Y:S01]  /*4630*/  F2FP.F16.F32.PACK_AB R167, R164, R167 ;  /* 0x000000a7a4a7723e */ /* 0x000fe200000000ff */
[----:B------:R-:W-:Y:S01]  /*4640*/  FMUL.FTZ R230, R0, R172 ;  /* 0x000000ac00e67220 */ /* 0x000fe20000410000 */
[----:B------:R-:W-:Y:S01]  /*4650*/  F2FP.F16.F32.PACK_AB R165, R198, R165 ;  /* 0x000000a5c6a5723e */ /* 0x000fe200000000ff */
[C---:B------:R-:W-:Y:S01]  /*4660*/  FMUL.FTZ R172, R0.reuse, R181 ;  /* 0x000000b500ac7220 */ /* 0x040fe20000410000 */
[----:B------:R-:W-:Y:S01]  /*4670*/  F2FP.F16.F32.PACK_AB R164, R3, R2 ;  /* 0x0000000203a4723e */ /* 0x000fe200000000ff */
[----:B------:R-:W-:Y:S01]  /*4680*/  FMUL.FTZ R225, R0, R174 ;  /* 0x000000ae00e17220 */ /* 0x000fe20000410000 */
[----:B------:R-:W-:Y:S01]  /*4690*/  F2FP.F16.F32.PACK_AB R181, R210, R7 ;  /* 0x00000007d2b5723e */ /* 0x000fe200000000ff */
        /* <DEDUP_REMOVED lines=56> */
[----:B------:R-:W-:Y:S01]  /*4a20*/  F2FP.F16.F32.PACK_AB R156, R210, R7 ;  /* 0x00000007d29c723e */ /* 0x000fe200000000ff */
[----:B------:R-:W0:Y:S01]  /*4a30*/  LDC.64 R178, c[0x0][0x380] ;  /* 0x0000e000ffb27b82 */ /* 0x000e220000000a00 */
        /* <DEDUP_REMOVED lines=20> */
[----:B-----5:R-:W-:-:S04]  /*4b80*/  IMAD.WIDE.U32 R208, R209, 0x10, R222 ;  /* 0x00000010d1d07825 */ /* 0x020fc800078e00de */
[----:B------:R-:W-:Y:S01]  /*4b90*/  FFMA.FTZ R7, R0, R91, R11 ;  /* 0x0000005b00077223 */ /* 0x000fe2000001000b */
[----:B------:R-:W-:Y:S02]  /*4ba0*/  F2FP.F16.F32.PACK_AB R159, R228, R231 ;  /* 0x000000e7e49f723e */ /* 0x000fe400000000ff */
[----:B------:R-:W-:Y:S02]  /*4bb0*/  F2FP.F16.F32.PACK_AB R158, R212, R235 ;  /* 0x000000ebd49e723e */ /* 0x000fe400000000ff */
        /* <DEDUP_REMOVED lines=12> */
[----:B------:R-:W-:-:S02]  /*4c80*/  F2FP.F16.F32.PACK_AB R173, R191, R190 ;  /* 0x000000bebfad723e */ /* 0x000fc400000000ff */
        /* <DEDUP_REMOVED lines=9> */
.L_x_61367:
        /* <DEDUP_REMOVED lines=8> */
.L_x_61413:
        /* <DEDUP_REMOVED lines=32> */
.L_x_61392:
        /* <DEDUP_REMOVED lines=8> */
.L_x_61393:
[----:B-1----:R-:W-:Y:S05]  /*5020*/  BSYNC.RECONVERGENT B0 ;  /* 0x0000000000007941 */ /* 0x002fea0003800200 */
.L_x_61391:
        /* <DEDUP_REMOVED lines=8> */
[----:B------:R1:W5:Y:S01]  /*50b0*/  LDG.E.128 R180, desc[UR6][R164.64] ;  /* 0x00000006a4b47981 */ /* 0x000362000c1e1d00 */
        /* <DEDUP_REMOVED lines=24> */
.L_x_61394:
        /* <DEDUP_REMOVED lines=8> */
.L_x_61395:
        /* <DEDUP_REMOVED lines=29> */
.L_x_61396:
        /* <DEDUP_REMOVED lines=8> */
.L_x_61397:
[----:B------:R-:W-:Y:S01]  /*5510*/  IADD3 R194, PT, PT, R7, 0x60, RZ ;  /* 0x0000006007c27810 */ /* 0x000fe20007ffe0ff */
[----:B0-----:R-:W-:-:S04]  /*5520*/  IMAD.WIDE.U32 R2, R186, 0x20, R232 ;  /* 0x00000020ba027825 */ /* 0x001fc800078e00e8 */
        /* <DEDUP_REMOVED lines=27> */
.L_x_61398:
        /* <DEDUP_REMOVED lines=8> */
.L_x_61399:
[----:B------:R-:W-:Y:S01]  /*5760*/  IADD3 R202, PT, PT, R7, 0x80, RZ ;  /* 0x0000008007ca7810 */ /* 0x000fe20007ffe0ff */
[----:B0-----:R-:W-:-:S04]  /*5770*/  IMAD.WIDE.U32 R2, R194, 0x20, R232 ;  /* 0x00000020c2027825 */ /* 0x001fc800078e00e8 */
        /* <DEDUP_REMOVED lines=27> */
.L_x_61400:
        /* <DEDUP_REMOVED lines=8> */
.L_x_61401:
        /* <DEDUP_REMOVED lines=28> */
.L_x_61402:
        /* <DEDUP_REMOVED lines=8> */
.L_x_61403:
        /* <DEDUP_REMOVED lines=11> */
[--C-:B-----5:R-:W-:Y:S02]  /*5ca0*/  HADD2.F32 R0, -RZ, R209.reuse.H1_H1 ;  /* 0x300000d1ff007230 */ /* 0x120fe40000004100 */
[--C-:B------:R-:W-:Y:S02]  /*5cb0*/  HADD2.F32 R217, -RZ, R208.reuse.H0_H0 ;  /* 0x200000d0ffd97230 */ /* 0x100fe40000004100 */
[----:B------:R-:W-:Y:S02]  /*5cc0*/  HADD2.F32 R208, -RZ, R208.H1_H1 ;  /* 0x300000d0ffd07230 */ /* 0x000fe40000004100 */
[----:B------:R-:W-:-:S02]  /*5cd0*/  HADD2.F32 R219, -RZ, R209.H0_H0 ;  /* 0x200000d1ffdb7230 */ /* 0x000fc40000004100 */
[--C-:B------:R-:W-:Y:S02]  /*5ce0*/  HADD2.F32 R209, -RZ, R210.reuse.H0_H0 ;  /* 0x200000d2ffd17230 */ /* 0x100fe40000004100 */
[----:B------:R-:W-:Y:S02]  /*5cf0*/  HADD2.F32 R210, -RZ, R210.H1_H1 ;  /* 0x300000d2ffd27230 */ /* 0x000fe40000004100 */
[--C-:B0-----:R-:W-:Y:S02]  /*5d00*/  HADD2.F32 R3, -RZ, R211.reuse.H0_H0 ;  /* 0x200000d3ff037230 */ /* 0x101fe40000004100 */
[----:B--2---:R-:W-:Y:S01]  /*5d10*/  FADD.FTZ R207, R207, R0 ;  /* 0x00000000cfcf7221 */ /* 0x004fe20000010000 */
[----:B------:R-:W-:Y:S02]  /*5d20*/  HADD2.F32 R0, -RZ, R211.H1_H1 ;  /* 0x300000d3ff007230 */ /* 0x000fe40000004100 */
        /* <DEDUP_REMOVED lines=8> */
.L_x_61404:
        /* <DEDUP_REMOVED lines=8> */
.L_x_61405:
        /* <DEDUP_REMOVED lines=28> */
.L_x_61406:
        /* <DEDUP_REMOVED lines=8> */
.L_x_61407:
        /* <DEDUP_REMOVED lines=14> */
[----:B------:R-:W-:-:S05]  /*6150*/  HADD2.F32 R224, -RZ, R224.H1_H1 ;  /* 0x300000e0ffe07230 */ /* 0x000fca0000004100 */
[----:B--2---:R-:W-:Y:S01]  /*6160*/  FADD.FTZ R221, R221, R224 ;  /* 0x000000e0dddd7221 */ /* 0x004fe20000010000 */
[----:B------:R-:W-:Y:S01]  /*6170*/  FADD.FTZ R223, R223, R225 ;  /* 0x000000e1dfdf7221 */ /* 0x000fe20000010000 */
[--C-:B------:R-:W-:Y:S02]  /*6180*/  HADD2.F32 R224, -RZ, R226.reuse.H0_H0 ;  /* 0x200000e2ffe07230 */ /* 0x100fe40000004100 */
[----:B------:R-:W-:Y:S01]  /*6190*/  FADD.FTZ R220, R220, R2 ;  /* 0x00000002dcdc7221 */ /* 0x000fe20000010000 */
[----:B------:R-:W-:Y:S02]  /*61a0*/  HADD2.F32 R225, -RZ, R226.H1_H1 ;  /* 0x300000e2ffe17230 */ /* 0x000fe40000004100 */
[----:B------:R-:W-:Y:S01]  /*61b0*/  FADD.FTZ R222, R222, R0 ;  /* 0x00000000dede7221 */ /* 0x000fe20000010000 */
[--C-:B------:R-:W-:Y:S02]  /*61c0*/  HADD2.F32 R226, -RZ, R227.reuse.H0_H0 ;  /* 0x200000e3ffe27230 */ /* 0x100fe40000004100 */
[----:B---3--:R-:W-:Y:S01]  /*61d0*/  FADD.FTZ R224, R228, R224 ;  /* 0x000000e0e4e07221 */ /* 0x008fe20000010000 */
[----:B------:R-:W-:-:S02]  /*61e0*/  HADD2.F32 R227, -RZ, R227.H1_H1 ;  /* 0x300000e3ffe37230 */ /* 0x000fc40000004100 */
[----:B------:R-:W-:Y:S01]  /*61f0*/  FADD.FTZ R225, R229, R225 ;  /* 0x000000e1e5e17221 */ /* 0x000fe20000010000 */
[----:B------:R-:W-:Y:S02]  /*6200*/  FADD.FTZ R226, R230, R226 ;  /* 0x000000e2e6e27221 */ /* 0x000fe40000010000 */
[----:B------:R-:W-:Y:S01]  /*6210*/  FADD.FTZ R227, R231, R227 ;  /* 0x000000e3e7e37221 */ /* 0x000fe20000010000 */
[----:B------:R-:W-:Y:S06]  /*6220*/  BRA `(.L_x_61409) ;  /* 0x0000000000207947 */ /* 0x000fec0003800000 */
.L_x_61408:
        /* <DEDUP_REMOVED lines=8> */
.L_x_61409:
        /* <DEDUP_REMOVED lines=11> */
[--C-:B-----5:R-:W-:Y:S02]  /*6360*/  HADD2.F32 R0, -RZ, R232.reuse.H1_H1 ;  /* 0x300000e8ff007230 */ /* 0x120fe40000004100 */
[--C-:B------:R-:W-:Y:S02]  /*6370*/  HADD2.F32 R4, -RZ, R233.reuse.H0_H0 ;  /* 0x200000e9ff047230 */ /* 0x100fe40000004100 */
[----:B0-----:R-:W-:Y:S02]  /*6380*/  HADD2.F32 R2, -RZ, R232.H0_H0 ;  /* 0x200000e8ff027230 */ /* 0x001fe40000004100 */
[----:B------:R-:W-:-:S03]  /*6390*/  HADD2.F32 R3, -RZ, R233.H1_H1 ;  /* 0x300000e9ff037230 */ /* 0x000fc60000004100 */
[----:B--2---:R-:W-:Y:S01]  /*63a0*/  FADD.FTZ R228, R228, R2 ;  /* 0x00000002e4e47221 */ /* 0x004fe20000010000 */
[----:B------:R-:W-:Y:S01]  /*63b0*/  FADD.FTZ R229, R229, R0 ;  /* 0x00000000e5e57221 */ /* 0x000fe20000010000 */
[----:B------:R-:W-:Y:S01]  /*63c0*/  FADD.FTZ R230, R230, R4 ;  /* 0x00000004e6e67221 */ /* 0x000fe20000010000 */
[----:B------:R-:W-:Y:S01]  /*63d0*/  FADD.FTZ R231, R231, R3 ;  /* 0x00000003e7e77221 */ /* 0x000fe20000010000 */
[--C-:B------:R-:W-:Y:S02]  /*63e0*/  HADD2.F32 R3, -RZ, R234.reuse.H0_H0 ;  /* 0x200000eaff037230 */ /* 0x100fe40000004100 */
[----:B------:R-:W-:Y:S02]  /*63f0*/  HADD2.F32 R2, -RZ, R234.H1_H1 ;  /* 0x300000eaff027230 */ /* 0x000fe40000004100 */
[--C-:B------:R-:W-:Y:S02]  /*6400*/  HADD2.F32 R4, -RZ, R235.reuse.H0_H0 ;  /* 0x200000ebff047230 */ /* 0x100fe40000004100 */
[----:B---3--:R-:W-:Y:S01]  /*6410*/  FADD.FTZ R232, R244, R3 ;  /* 0x00000003f4e87221 */ /* 0x008fe20000010000 */
[----:B------:R-:W-:-:S02]  /*6420*/  HADD2.F32 R0, -RZ, R235.H1_H1 ;  /* 0x300000ebff007230 */ /* 0x000fc40000004100 */
[----:B------:R-:W-:Y:S01]  /*6430*/  FADD.FTZ R233, R245, R2 ;  /* 0x00000002f5e97221 */ /* 0x000fe20000010000 */
[----:B------:R-:W-:Y:S02]  /*6440*/  FADD.FTZ R234, R246, R4 ;  /* 0x00000004f6ea7221 */ /* 0x000fe40000010000 */
[----:B------:R-:W-:Y:S01]  /*6450*/  FADD.FTZ R235, R247, R0 ;  /* 0x00000000f7eb7221 */ /* 0x000fe20000010000 */
[----:B------:R-:W-:Y:S06]  /*6460*/  BRA `(.L_x_61411) ;  /* 0x0000000000207947 */ /* 0x000fec0003800000 */
.L_x_61410:
        /* <DEDUP_REMOVED lines=8> */
.L_x_61411:
[----:B------:R-:W-:Y:S01]  /*64f0*/  FADD.FTZ R0, RZ, R156 ;  /* 0x0000009cff007221 */ /* 0x000fe20000010000 */
[----:B0-----:R-:W0:Y:S01]  /*6500*/  LDC.64 R2, c[0x0][0x3a8] ;  /* 0x0000ea00ff027b82 */ /* 0x001e220000000a00 */
        /* <DEDUP_REMOVED lines=267> */
.L_x_61437:
        /* <DEDUP_REMOVED lines=18> */
[----:B------:R-:W-:Y:S02]  /*76e0*/  F2FP.F16.F32.PACK_AB R163, R4, R3 ;  /* 0x0000000304a3723e */ /* 0x000fe400000000ff */
        /* <DEDUP_REMOVED lines=28> */
[----:B------:R-:W-:Y:S01]  /*78b0*/  F2FP.F16.F32.PACK_AB R162, R5, R4 ;  /* 0x0000000405a2723e */ /* 0x000fe200000000ff */
[----:B--2---:R-:W-:Y:S01]  /*78c0*/  FFMA.FTZ R159, R159, R247, R87 ;  /* 0x000000f79f9f7223 */ /* 0x004fe20000010057 */
[----:B---3--:R-:W-:Y:S01]  /*78d0*/  FFMA.FTZ R157, R157, R245, R85 ;  /* 0x000000f59d9d7223 */ /* 0x008fe20000010055 */
[C---:B------:R-:W-:Y:S01]  /*78e0*/  FADD.FTZ R245, -R2.reuse, R185 ;  /* 0x000000b902f57221 */ /* 0x040fe20000010100 */
[----:B----4-:R-:W-:Y:S02]  /*78f0*/  FFMA.FTZ R3, R3, R246, R86 ;  /* 0x000000f603037223 */ /* 0x010fe40000010056 */
[----:B------:R-:W0:Y:S03]  /*7900*/  LDC.64 R246, c[0x0][0x428] ;  /* 0x00010a00fff67b82 */ /* 0x000e260000000a00 */
[----:B------:R-:W-:Y:S01]  /*7910*/  F2FP.F16.F32.PACK_AB R161, R159, R3 ;  /* 0x000000039fa1723e */ /* 0x000fe200000000ff */
        /* <DEDUP_REMOVED lines=17> */
[----:B------:R-:W-:Y:S01]  /*7a30*/  F2FP.F16.F32.PACK_AB R160, R157, R156 ;  /* 0x0000009c9da0723e */ /* 0x000fe200000000ff */
        /* <DEDUP_REMOVED lines=155> */
[----:B------:R-:W-:Y:S01]  /*83f0*/  F2FP.F16.F32.PACK_AB R156, R161, R156 ;  /* 0x0000009ca19c723e */ /* 0x000fe200000000ff */
[----:B------:R-:W-:Y:S01]  /*8400*/  FMUL.FTZ R235, R0, R165 ;  /* 0x000000a500eb7220 */ /* 0x000fe20000410000 */
[----:B------:R-:W-:Y:S01]  /*8410*/  F2FP.F16.F32.PACK_AB R163, R160, R163 ;  /* 0x000000a3a0a3723e */ /* 0x000fe200000000ff */
        /* <DEDUP_REMOVED lines=27> */
[C---:B------:R-:W-:Y:S01]  /*85d0*/  FMUL.FTZ R228, R0.reuse, R168 ;  /* 0x000000a800e47220 */ /* 0x040fe20000410000 */
        /* <DEDUP_REMOVED lines=112> */
.L_x_61389:
[----:B------:R-:W-:Y:S01]  /*8ce0*/  HFMA2 R3, -RZ, RZ, 0, 5.9604644775390625e-08 ;  /* 0x00000001ff037431 */ /* 0x000fe200000001ff */
[----:B------:R-:W-:Y:S01]  /*8cf0*/  BSSY B0, `(.L_x_61414) ;  /* 0x0000006000007945 */ /* 0x000fe20003800000 */
[----:B------:R-:W-:Y:S02]  /*8d00*/  MOV R2, 0x1f ;  /* 0x0000001f00027802 */ /* 0x000fe40000000f00 */
[----:B------:R-:W-:-:S07]  /*8d10*/  MOV R0, 0xffffffff ;  /* 0xffffffff00007802 */ /* 0x000fce0000000f00 */
[----:B------:R-:W-:Y:S05]  /*8d20*/  WARPSYNC.COLLECTIVE R0, `(.L_x_61415) ;  /* 0x0000000000087348 */ /* 0x000fea0003c00000 */
[----:B------:R0:W1:Y:S02]  /*8d30*/  SHFL.BFLY P0, R5, R4, R3, R2 ;  /* 0x0c00000304057389 */ /* 0x0000640000000002 */
[----:B01----:R-:W-:Y:S05]  /*8d40*/  ENDCOLLECTIVE ;  /* 0x000000000000791b */ /* 0x003fea0003800000 */
.L_x_61415:
[----:B------:R-:W-:Y:S05]  /*8d50*/  BSYNC B0 ;  /* 0x0000000000007941 */ /* 0x000fea0003800000 */
.L_x_61414:
        /* <DEDUP_REMOVED lines=9> */
.L_x_61416:
[----:B------:R-:W-:Y:S01]  /*8df0*/  HFMA2 R3, -RZ, RZ, 0, 2.384185791015625e-07 ;  /* 0x00000004ff037431 */ /* 0x000fe200000001ff */
[----:B------:R-:W-:-:S05]  /*8e00*/  MOV R0, R5 ;  /* 0x0000000500007202 */ /* 0x000fca0000000f00 */
[----:B------:R-:W-:Y:S01]  /*8e10*/  FADD.FTZ R4, R4, R0 ;  /* 0x0000000004047221 */ /* 0x000fe20000010000 */
[----:B------:R-:W-:-:S07]  /*8e20*/  MOV R0, 0xffffffff ;  /* 0xffffffff00007802 */ /* 0x000fce0000000f00 */
[----:B------:R-:W-:Y:S05]  /*8e30*/  WARPSYNC.COLLECTIVE R0, `(.L_x_61417) ;  /* 0x0000000000087348 */ /* 0x000fea0003c00000 */
[----:B------:R0:W1:Y:S02]  /*8e40*/  SHFL.BFLY P0, R5, R4, R3, R2 ;  /* 0x0c00000304057389 */ /* 0x0000640000000002 */
[----:B01----:R-:W-:Y:S05]  /*8e50*/  ENDCOLLECTIVE ;  /* 0x000000000000791b */ /* 0x003fea0003800000 */
.L_x_61417:
[----:B------:R-:W-:Y:S01]  /*8e60*/  HFMA2 R3, -RZ, RZ, 0, 4.76837158203125e-07 ;  /* 0x00000008ff037431 */ /* 0x000fe200000001ff */
[----:B------:R-:W-:-:S05]  /*8e70*/  MOV R0, R5 ;  /* 0x0000000500007202 */ /* 0x000fca0000000f00 */
[----:B------:R-:W-:Y:S01]  /*8e80*/  FADD.FTZ R4, R4, R0 ;  /* 0x0000000004047221 */ /* 0x000fe20000010000 */
[----:B------:R-:W-:-:S07]  /*8e90*/  MOV R0, 0xffffffff ;  /* 0xffffffff00007802 */ /* 0x000fce0000000f00 */
[----:B------:R-:W-:Y:S05]  /*8ea0*/  WARPSYNC.COLLECTIVE R0, `(.L_x_61418) ;  /* 0x0000000000087348 */ /* 0x000fea0003c00000 */
[----:B------:R0:W1:Y:S02]  /*8eb0*/  SHFL.BFLY P0, R5, R4, R3, R2 ;  /* 0x0c00000304057389 */ /* 0x0000640000000002 */
[----:B01----:R-:W-:Y:S05]  /*8ec0*/  ENDCOLLECTIVE ;  /* 0x000000000000791b */ /* 0x003fea0003800000 */
.L_x_61418:
[----:B------:R-:W-:Y:S01]  /*8ed0*/  HFMA2 R3, -RZ, RZ, 0, 9.5367431640625e-07 ;  /* 0x00000010ff037431 */ /* 0x000fe200000001ff */
[----:B------:R-:W-:-:S05]  /*8ee0*/  MOV R0, R5 ;  /* 0x0000000500007202 */ /* 0x000fca0000000f00 */
[----:B------:R-:W-:Y:S01]  /*8ef0*/  FADD.FTZ R4, R4, R0 ;  /* 0x0000000004047221 */ /* 0x000fe20000010000 */
[----:B------:R-:W-:-:S07]  /*8f00*/  MOV R0, 0xffffffff ;  /* 0xffffffff00007802 */ /* 0x000fce0000000f00 */
[----:B------:R-:W-:Y:S05]  /*8f10*/  WARPSYNC.COLLECTIVE R0, `(.L_x_61419) ;  /* 0x0000000000087348 */ /* 0x000fea0003c00000 */
[----:B------:R0:W1:Y:S02]  /*8f20*/  SHFL.BFLY P0, R5, R4, R3, R2 ;  /* 0x0c00000304057389 */ /* 0x0000640000000002 */
[----:B01----:R-:W-:Y:S05]  /*8f30*/  ENDCOLLECTIVE ;  /* 0x000000000000791b */ /* 0x003fea0003800000 */
.L_x_61419:
        /* <DEDUP_REMOVED lines=169> */
.L_x_61420:
[----:B------:R-:W-:Y:S01]  /*99d0*/  HFMA2 R3, -RZ, RZ, 0, 1.1920928955078125e-07 ;  /* 0x00000002ff037431 */ /* 0x000fe200000001ff */
[----:B------:R-:W-:-:S05]  /*99e0*/  MOV R0, R5 ;  /* 0x0000000500007202 */ /* 0x000fca0000000f00 */
[----:B------:R-:W-:Y:S01]  /*99f0*/  FADD.FTZ R4, R4, R0 ;  /* 0x0000000004047221 */ /* 0x000fe20000010000 */
[----:B------:R-:W-:-:S07]  /*9a00*/  MOV R0, 0xffffffff ;  /* 0xffffffff00007802 */ /* 0x000fce0000000f00 */
[----:B------:R-:W-:Y:S05]  /*9a10*/  WARPSYNC.COLLECTIVE R0, `(.L_x_61421) ;  /* 0x0000000000087348 */ /* 0x000fea0003c00000 */
[----:B------:R0:W1:Y:S02]  /*9a20*/  SHFL.BFLY P0, R5, R4, R3, R2 ;  /* 0x0c00000304057389 */ /* 0x0000640000000002 */
[----:B01----:R-:W-:Y:S05]  /*9a30*/  ENDCOLLECTIVE ;  /* 0x000000000000791b */ /* 0x003fea0003800000 */
.L_x_61421:
[----:B------:R-:W-:Y:S01]  /*9a40*/  HFMA2 R3, -RZ, RZ, 0, 2.384185791015625e-07 ;  /* 0x00000004ff037431 */ /* 0x000fe200000001ff */
[----:B------:R-:W-:-:S05]  /*9a50*/  MOV R0, R5 ;  /* 0x0000000500007202 */ /* 0x000fca0000000f00 */
[----:B------:R-:W-:Y:S01]  /*9a60*/  FADD.FTZ R4, R4, R0 ;  /* 0x0000000004047221 */ /* 0x000fe20000010000 */
[----:B------:R-:W-:-:S07]  /*9a70*/  MOV R0, 0xffffffff ;  /* 0xffffffff00007802 */ /* 0x000fce0000000f00 */
[----:B------:R-:W-:Y:S05]  /*9a80*/  WARPSYNC.COLLECTIVE R0, `(.L_x_61422) ;  /* 0x0000000000087348 */ /* 0x000fea0003c00000 */
[----:B------:R0:W1:Y:S02]  /*9a90*/  SHFL.BFLY P0, R5, R4, R3, R2 ;  /* 0x0c00000304057389 */ /* 0x0000640000000002 */
[----:B01----:R-:W-:Y:S05]  /*9aa0*/  ENDCOLLECTIVE ;  /* 0x000000000000791b */ /* 0x003fea0003800000 */
.L_x_61422:
[----:B------:R-:W-:Y:S01]  /*9ab0*/  HFMA2 R3, -RZ, RZ, 0, 4.76837158203125e-07 ;  /* 0x00000008ff037431 */ /* 0x000fe200000001ff */
[----:B------:R-:W-:-:S05]  /*9ac0*/  MOV R0, R5 ;  /* 0x0000000500007202 */ /* 0x000fca0000000f00 */
[----:B------:R-:W-:Y:S01]  /*9ad0*/  FADD.FTZ R4, R4, R0 ;  /* 0x0000000004047221 */ /* 0x000fe20000010000 */
[----:B------:R-:W-:-:S07]  /*9ae0*/  MOV R0, 0xffffffff ;  /* 0xffffffff00007802 */ /* 0x000fce0000000f00 */
[----:B------:R-:W-:Y:S05]  /*9af0*/  WARPSYNC.COLLECTIVE R0, `(.L_x_61423) ;  /* 0x0000000000087348 */ /* 0x000fea0003c00000 */
[----:B------:R0:W1:Y:S02]  /*9b00*/  SHFL.BFLY P0, R5, R4, R3, R2 ;  /* 0x0c00000304057389 */ /* 0x0000640000000002 */
[----:B01----:R-:W-:Y:S05]  /*9b10*/  ENDCOLLECTIVE ;  /* 0x000000000000791b */ /* 0x003fea0003800000 */
.L_x_61423:
[----:B------:R-:W-:Y:S01]  /*9b20*/  HFMA2 R3, -RZ, RZ, 0, 9.5367431640625e-07 ;  /* 0x00000010ff037431 */ /* 0x000fe200000001ff */
[----:B------:R-:W-:-:S05]  /*9b30*/  MOV R0, R5 ;  /* 0x0000000500007202 */ /* 0x000fca0000000f00 */
[----:B------:R-:W-:Y:S01]  /*9b40*/  FADD.FTZ R4, R4, R0 ;  /* 0x0000000004047221 */ /* 0x000fe20000010000 */
[----:B------:R-:W-:-:S07]  /*9b50*/  MOV R0, 0xffffffff ;  /* 0xffffffff00007802 */ /* 0x000fce0000000f00 */
[----:B------:R-:W-:Y:S05]  /*9b60*/  WARPSYNC.COLLECTIVE R0, `(.L_x_61424) ;  /* 0x0000000000087348 */ /* 0x000fea0003c00000 */
[----:B------:R0:W1:Y:S02]  /*9b70*/  SHFL.BFLY P0, R5, R4, R3, R2 ;  /* 0x0c00000304057389 */ /* 0x0000640000000002 */
[----:B01----:R-:W-:Y:S05]  /*9b80*/  ENDCOLLECTIVE ;  /* 0x000000000000791b */ /* 0x003fea0003800000 */
.L_x_61424:
[----:B------:R-:W-:Y:S01]  /*9b90*/  MOV R0, R5 ;  /* 0x0000000500007202 */ /* 0x000fe20000000f00 */
[----:B------:R-:W-:Y:S06]  /*9ba0*/  BRA `(.L_x_61425) ;  /* 0xffffff9800987947 */ /* 0x000fec000383ffff */
.L_x_61412:
[----:B------:R-:W-:Y:S01]  /*9bb0*/  HFMA2 R3, -RZ, RZ, 0, 5.9604644775390625e-08 ;  /* 0x00000001ff037431 */ /* 0x000fe200000001ff */
[----:B------:R-:W-:Y:S01]  /*9bc0*/  BSSY B0, `(.L_x_61426) ;  /* 0x0000006000007945 */ /* 0x000fe20003800000 */
[----:B------:R-:W-:Y:S02]  /*9bd0*/  MOV R2, 0x1f ;  /* 0x0000001f00027802 */ /* 0x000fe40000000f00 */
[----:B------:R-:W-:-:S07]  /*9be0*/  MOV R0, 0xffffffff ;  /* 0xffffffff00007802 */ /* 0x000fce0000000f00 */
[----:B------:R-:W-:Y:S05]  /*9bf0*/  WARPSYNC.COLLECTIVE R0, `(.L_x_61427) ;  /* 0x0000000000087348 */ /* 0x000fea0003c00000 */
[----:B------:R0:W1:Y:S02]  /*9c00*/  SHFL.BFLY P0, R5, R4, R3, R2 ;  /* 0x0c00000304057389 */ /* 0x0000640000000002 */
[----:B01----:R-:W-:Y:S05]  /*9c10*/  ENDCOLLECTIVE ;  /* 0x000000000000791b */ /* 0x003fea0003800000 */
.L_x_61427:
[----:B------:R-:W-:Y:S05]  /*9c20*/  BSYNC B0 ;  /* 0x0000000000007941 */ /* 0x000fea0003800000 */
.L_x_61426:
        /* <DEDUP_REMOVED lines=9> */
.L_x_61428:
[----:B------:R-:W-:Y:S01]  /*9cc0*/  HFMA2 R3, -RZ, RZ, 0, 2.384185791015625e-07 ;  /* 0x00000004ff037431 */ /* 0x000fe200000001ff */
[----:B------:R-:W-:-:S05]  /*9cd0*/  MOV R0, R5 ;  /* 0x0000000500007202 */ /* 0x000fca0000000f00 */
[----:B------:R-:W-:Y:S01]  /*9ce0*/  FADD.FTZ R4, R4, R0 ;  /* 0x0000000004047221 */ /* 0x000fe20000010000 */
[----:B------:R-:W-:-:S07]  /*9cf0*/  MOV R0, 0xffffffff ;  /* 0xffffffff00007802 */ /* 0x000fce0000000f00 */
[----:B------:R-:W-:Y:S05]  /*9d00*/  WARPSYNC.COLLECTIVE R0, `(.L_x_61429) ;  /* 0x0000000000087348 */ /* 0x000fea0003c00000 */
[----:B------:R0:W1:Y:S02]  /*9d10*/  SHFL.BFLY P0, R5, R4, R3, R2 ;  /* 0x0c00000304057389 */ /* 0x0000640000000002 */
[----:B01----:R-:W-:Y:S05]  /*9d20*/  ENDCOLLECTIVE ;  /* 0x000000000000791b */ /* 0x003fea0003800000 */
.L_x_61429:
[----:B------:R-:W-:Y:S01]  /*9d30*/  HFMA2 R3, -RZ, RZ, 0, 4.76837158203125e-07 ;  /* 0x00000008ff037431 */ /* 0x000fe200000001ff */
[----:B------:R-:W-:-:S05]  /*9d40*/  MOV R0, R5 ;  /* 0x0000000500007202 */ /* 0x000fca0000000f00 */
[----:B------:R-:W-:Y:S01]  /*9d50*/  FADD.FTZ R4, R4, R0 ;  /* 0x0000000004047221 */ /* 0x000fe20000010000 */
[----:B------:R-:W-:-:S07]  /*9d60*/  MOV R0, 0xffffffff ;  /* 0xffffffff00007802 */ /* 0x000fce0000000f00 */
[----:B------:R-:W-:Y:S05]  /*9d70*/  WARPSYNC.COLLECTIVE R0, `(.L_x_61430) ;  /* 0x0000000000087348 */ /* 0x000fea0003c00000 */
[----:B------:R0:W1:Y:S02]  /*9d80*/  SHFL.BFLY P0, R5, R4, R3, R2 ;  /* 0x0c00000304057389 */ /* 0x0000640000000002 */
[----:B01----:R-:W-:Y:S05]  /*9d90*/  ENDCOLLECTIVE ;  /* 0x000000000000791b */ /* 0x003fea0003800000 */
.L_x_61430:
[----:B------:R-:W-:Y:S01]  /*9da0*/  HFMA2 R3, -RZ, RZ, 0, 9.5367431640625e-07 ;  /* 0x00000010ff037431 */ /* 0x000fe200000001ff */
[----:B------:R-:W-:-:S05]  /*9db0*/  MOV R0, R5 ;  /* 0x0000000500007202 */ /* 0x000fca0000000f00 */
[----:B------:R-:W-:Y:S01]  /*9dc0*/  FADD.FTZ R4, R4, R0 ;  /* 0x0000000004047221 */ /* 0x000fe20000010000 */
[----:B------:R-:W-:-:S07]  /*9dd0*/  MOV R0, 0xffffffff ;  /* 0xffffffff00007802 */ /* 0x000fce0000000f00 */
[----:B------:R-:W-:Y:S05]  /*9de0*/  WARPSYNC.COLLECTIVE R0, `(.L_x_61431) ;  /* 0x0000000000087348 */ /* 0x000fea0003c00000 */
[----:B------:R0:W1:Y:S02]  /*9df0*/  SHFL.BFLY P0, R5, R4, R3, R2 ;  /* 0x0c00000304057389 */ /* 0x0000640000000002 */
[----:B01----:R-:W-:Y:S05]  /*9e00*/  ENDCOLLECTIVE ;  /* 0x000000000000791b */ /* 0x003fea0003800000 */
.L_x_61431:
        /* <DEDUP_REMOVED lines=169> */
.L_x_61432:
[----:B------:R-:W-:Y:S01]  /*a8a0*/  HFMA2 R3, -RZ, RZ, 0, 1.1920928955078125e-07 ;  /* 0x00000002ff037431 */ /* 0x000fe200000001ff */
[----:B------:R-:W-:-:S05]  /*a8b0*/  MOV R0, R5 ;  /* 0x0000000500007202 */ /* 0x000fca0000000f00 */
[----:B------:R-:W-:Y:S01]  /*a8c0*/  FADD.FTZ R4, R4, R0 ;  /* 0x0000000004047221 */ /* 0x000fe20000010000 */
[----:B------:R-:W-:-:S07]  /*a8d0*/  MOV R0, 0xffffffff ;  /* 0xffffffff00007802 */ /* 0x000fce0000000f00 */
[----:B------:R-:W-:Y:S05]  /*a8e0*/  WARPSYNC.COLLECTIVE R0, `(.L_x_61433) ;  /* 0x0000000000087348 */ /* 0x000fea0003c00000 */
[----:B------:R0:W1:Y:S02]  /*a8f0*/  SHFL.BFLY P0, R5, R4, R3, R2 ;  /* 0x0c00000304057389 */ /* 0x0000640000000002 */
[----:B01----:R-:W-:Y:S05]  /*a900*/  ENDCOLLECTIVE ;  /* 0x000000000000791b */ /* 0x003fea0003800000 */
.L_x_61433:
[----:B------:R-:W-:Y:S01]  /*a910*/  HFMA2 R3, -RZ, RZ, 0, 2.384185791015625e-07 ;  /* 0x00000004ff037431 */ /* 0x000fe200000001ff */
[----:B------:R-:W-:-:S05]  /*a920*/  MOV R0, R5 ;  /* 0x0000000500007202 */ /* 0x000fca0000000f00 */
[----:B------:R-:W-:Y:S01]  /*a930*/  FADD.FTZ R4, R4, R0 ;  /* 0x0000000004047221 */ /* 0x000fe20000010000 */
[----:B------:R-:W-:-:S07]  /*a940*/  MOV R0, 0xffffffff ;  /* 0xffffffff00007802 */ /* 0x000fce0000000f00 */
[----:B------:R-:W-:Y:S05]  /*a950*/  WARPSYNC.COLLECTIVE R0, `(.L_x_61434) ;  /* 0x0000000000087348 */ /* 0x000fea0003c00000 */
[----:B------:R0:W1:Y:S02]  /*a960*/  SHFL.BFLY P0, R5, R4, R3, R2 ;  /* 0x0c00000304057389 */ /* 0x0000640000000002 */
[----:B01----:R-:W-:Y:S05]  /*a970*/  ENDCOLLECTIVE ;  /* 0x000000000000791b */ /* 0x003fea0003800000 */
.L_x_61434:
[----:B------:R-:W-:Y:S01]  /*a980*/  HFMA2 R3, -RZ, RZ, 0, 4.76837158203125e-07 ;  /* 0x00000008ff037431 */ /* 0x000fe200000001ff */
[----:B------:R-:W-:-:S05]  /*a990*/  MOV R0, R5 ;  /* 0x0000000500007202 */ /* 0x000fca0000000f00 */
[----:B------:R-:W-:Y:S01]  /*a9a0*/  FADD.FTZ R4, R4, R0 ;  /* 0x0000000004047221 */ /* 0x000fe20000010000 */
[----:B------:R-:W-:-:S07]  /*a9b0*/  MOV R0, 0xffffffff ;  /* 0xffffffff00007802 */ /* 0x000fce0000000f00 */
[----:B------:R-:W-:Y:S05]  /*a9c0*/  WARPSYNC.COLLECTIVE R0, `(.L_x_61435) ;  /* 0x0000000000087348 */ /* 0x000fea0003c00000 */
[----:B------:R0:W1:Y:S02]  /*a9d0*/  SHFL.BFLY P0, R5, R4, R3, R2 ;  /* 0x0c00000304057389 */ /* 0x0000640000000002 */
[----:B01----:R-:W-:Y:S05]  /*a9e0*/  ENDCOLLECTIVE ;  /* 0x000000000000791b */ /* 0x003fea0003800000 */
.L_x_61435:
[----:B------:R-:W-:Y:S01]  /*a9f0*/  HFMA2 R3, -RZ, RZ, 0, 9.5367431640625e-07 ;  /* 0x00000010ff037431 */ /* 0x000fe200000001ff */
[----:B------:R-:W-:-:S05]  /*aa00*/  MOV R0, R5 ;  /* 0x0000000500007202 */ /* 0x000fca0000000f00 */
[----:B------:R-:W-:Y:S01]  /*aa10*/  FADD.FTZ R4, R4, R0 ;  /* 0x0000000004047221 */ /* 0x000fe20000010000 */
[----:B------:R-:W-:-:S07]  /*aa20*/  MOV R0, 0xffffffff ;  /* 0xffffffff00007802 */ /* 0x000fce0000000f00 */
[----:B------:R-:W-:Y:S05]  /*aa30*/  WARPSYNC.COLLECTIVE R0, `(.L_x_61436) ;  /* 0x0000000000087348 */ /* 0x000fea0003c00000 */
[----:B------:R0:W1:Y:S02]  /*aa40*/  SHFL.BFLY P0, R5, R4, R3, R2 ;  /* 0x0c00000304057389 */ /* 0x0000640000000002 */
[----:B01----:R-:W-:Y:S05]  /*aa50*/  ENDCOLLECTIVE ;  /* 0x000000000000791b */ /* 0x003fea0003800000 */
.L_x_61436:
[----:B------:R-:W-:Y:S01]  /*aa60*/  MOV R0, R5 ;  /* 0x0000000500007202 */ /* 0x000fe20000000f00 */
[----:B------:R-:W-:Y:S06]  /*aa70*/  BRA `(.L_x_61437) ;  /* 0xffffffc800d07947 */ /* 0x000fec000383ffff */
.L_x_61438:
        /* <DEDUP_REMOVED lines=16> */
.L_x_88529:


//--------------------- .text._ZN10layer_norm13ln_fwd_kernelINS_13Kernel_traitsIf6__halffS2_fjLj2560ELj1ELj4ELj1ELj16ENS_18Kernel_traits_baseILj2560EfS2_fS2_fjLj128EEEEELb0ELb0ELb1ELb0EEEvNS_9FwdParamsE --------------------------
	.section	.text._ZN10layer_norm13ln_fwd_kernelINS_13Kernel_traitsIf6__halffS2_fjLj2560ELj1ELj4ELj1ELj16ENS_18Kernel_traits_baseILj2560EfS2_fS2_fjLj128EEEEELb0ELb0ELb1ELb0EEEvNS_9FwdParamsE,"ax",@progbits
	.align	128
        .global         _ZN10layer_norm13ln_fwd_kernelINS_13Kernel_traitsIf6__halffS2_fjLj2560ELj1ELj4ELj1ELj16ENS_18Kernel_traits_baseILj2560EfS2_fS2_fjLj128EEEEELb0ELb0ELb1ELb0EEEvNS_9FwdParamsE
        .type           _ZN10layer_norm13ln_fwd_kernelINS_13Kernel_traitsIf6__halffS2_fjLj2560ELj1ELj4ELj1ELj16ENS_18Kernel_traits_baseILj2560EfS2_fS2_fjLj128EEEEELb0ELb0ELb1ELb0EEEvNS_9FwdParamsE,@function
        .size           _ZN10layer_norm13ln_fwd_kernelINS_13Kernel_traitsIf6__halffS2_fjLj2560ELj1ELj4ELj1ELj16ENS_18Kernel_traits_baseILj2560EfS2_fS2_fjLj128EEEEELb0ELb0ELb1ELb0EEEvNS_9FwdParamsE,(.L_x_88530 - _ZN10layer_norm13ln_fwd_kernelINS_13Kernel_traitsIf6__halffS2_fjLj2560ELj1ELj4ELj1ELj16ENS_18Kernel_traits_baseILj2560EfS2_fS2_fjLj128EEEEELb0ELb0ELb1ELb0EEEvNS_9FwdParamsE)
        .other          _ZN10layer_norm13ln_fwd_kernelINS_13Kernel_traitsIf6__halffS2_fjLj2560ELj1ELj4ELj1ELj16ENS_18Kernel_traits_baseILj2560EfS2_fS2_fjLj128EEEEELb0ELb0ELb1ELb0EEEvNS_9FwdParamsE,@"STO_CUDA_ENTRY STV_DEFAULT"
_ZN10layer_norm13ln_fwd_kernelINS_13Kernel_traitsIf6__halffS2_fjLj2560ELj1ELj4ELj1ELj16ENS_18Kernel_traits_baseILj2560EfS2_fS2_fjLj128EEEEELb0ELb0ELb1ELb0EEEvNS_9FwdParamsE:
.text._ZN10layer_norm13ln_fwd_kernelINS_13Kernel_traitsIf6__halffS2_fjLj2560ELj1ELj4ELj1ELj16ENS_18Kernel_traits_baseILj2560EfS2_fS2_fjLj128EEEEELb0ELb0ELb1ELb0EEEvNS_9FwdParamsE:
        /* <DEDUP_REMOVED lines=125> */
.L_x_61440:
        /* <DEDUP_REMOVED lines=105> */
.L_x_61441:
[----:B------:R-:W-:Y:S05]  /*0e60*/  BSYNC.RECONVERGENT B0 ;  /* 0x0000000000007941 */ /* 0x000fea0003800200 */
.L_x_61439:
[----:B------:R-:W1:Y:S01]  /*0e70*/  LDCU UR4, c[0x0][0x384] ;  /* 0x00007080ff0477ac */ /* 0x000e620008000800 */
[----:B------:R-:W2:Y:S01]  /*0e80*/  LDCU.U8 UR5, c[0x0][0x410] ;  /* 0x00008200ff0577ac */ /* 0x000ea20008000000 */
[----:B------:R-:W3:Y:S01]  /*0e90*/  LDCU UR10, c[0x0][0x448] ;  /* 0x00008900ff0a77ac */ /* 0x000ee20008000800 */
[----:B------:R-:W4:Y:S01]  /*0ea0*/  LDCU.64 UR8, c[0x0][0x3a0] ;  /* 0x00007400ff0877ac */ /* 0x000f220008000a00 */
[----:B-1----:R-:W-:-:S13]  /*0eb0*/  ISETP.GE.AND P0, PT, R6, UR4, PT ;  /* 0x0000000406007c0c */ /* 0x002fda000bf06270 */
[----:B--234-:R-:W-:Y:S05]  /*0ec0*/  @P0 EXIT ;  /* 0x000000000000094d */ /* 0x01cfea0003800000 */
.L_x_61523:
        /* <DEDUP_REMOVED lines=28> */
.L_x_61445:
[----:B------:R-:W-:Y:S05]  /*1090*/  BSYNC.RECONVERGENT B1 ;  /* 0x0000000000017941 */ /* 0x000fea0003800200 */
.L_x_61444:
        /* <DEDUP_REMOVED lines=9> */
[----:B-----5:R-:W-:-:S07]  /*1130*/  @P1 HADD2.F32 R233, -RZ, R148.H0_H0 ;  /* 0x20000094ffe91230 */ /* 0x020fce0000004100 */
[----:B------:R-:W0:Y:S08]  /*1140*/  @P1 LDC R7, c[0x0][0x40c] ;  /* 0x00010300ff071b82 */ /* 0x000e300000000800 */
[----:B------:R-:W3:Y:S01]  /*1150*/  @P1 LDC R235, c[0x0][0x40c] ;  /* 0x00010300ffeb1b82 */ /* 0x000ee20000000800 */
[----:B--2---:R-:W-:Y:S01]  /*1160*/  @P1 FFMA.FTZ R152, R233, R232, R152 ;  /* 0x000000e8e9981223 */ /* 0x004fe20000010098 */
[----:B------:R-:W-:-:S02]  /*1170*/  @P1 HADD2.F32 R232, -RZ, R148.H1_H1 ;  /* 0x30000094ffe81230 */ /* 0x000fc40000004100 */
[----:B------:R-:W-:-:S03]  /*1180*/  @P1 HADD2.F32 R233, -RZ, R149.H0_H0 ;  /* 0x20000095ffe91230 */ /* 0x000fc60000004100 */
[----:B0-----:R-:W-:Y:S02]  /*1190*/  @P1 FFMA.FTZ R153, R232, R7, R153 ;  /* 0x00000007e8991223 */ /* 0x001fe40000010099 */
[----:B------:R-:W0:Y:S08]  /*11a0*/  @P1 LDC R232, c[0x0][0x40c] ;  /* 0x00010300ffe81b82 */ /* 0x000e300000000800 */
[----:B------:R-:W1:Y:S01]  /*11b0*/  @P1 LDC R7, c[0x0][0x40c] ;  /* 0x00010300ff071b82 */ /* 0x000e620000000800 */
[----:B0-----:R-:W-:Y:S01]  /*11c0*/  @P1 FFMA.FTZ R154, R233, R232, R154 ;  /* 0x000000e8e99a1223 */ /* 0x001fe2000001009a */
[----:B------:R-:W-:-:S02]  /*11d0*/  @P1 HADD2.F32 R232, -RZ, R149.H1_H1 ;  /* 0x30000095ffe81230 */ /* 0x000fc40000004100 */
[----:B------:R-:W-:-:S03]  /*11e0*/  @P1 HADD2.F32 R233, -RZ, R150.H1_H1 ;  /* 0x30000096ffe91230 */ /* 0x000fc60000004100 */
[----:B-1----:R-:W-:Y:S01]  /*11f0*/  @P1 FFMA.FTZ R155, R232, R7, R155 ;  /* 0x00000007e89b1223 */ /* 0x002fe2000001009b */
[----:B------:R-:W-:Y:S01]  /*1200*/  @P1 HADD2.F32 R7, -RZ, R150.H0_H0 ;  /* 0x20000096ff071230 */ /* 0x000fe20000004100 */
[----:B------:R-:W0:Y:S04]  /*1210*/  @P1 LDC R232, c[0x0][0x40c] ;  /* 0x00010300ffe81b82 */ /* 0x000e280000000800 */
[----:B---3--:R-:W-:-:S04]  /*1220*/  @P1 FFMA.FTZ R156, R7, R235, R156 ;  /* 0x000000eb079c1223 */ /* 0x008fc8000001009c */
[----:B------:R-:W1:Y:S08]  /*1230*/  @P1 LDC R7, c[0x0][0x40c] ;  /* 0x00010300ff071b82 */ /* 0x000e700000000800 */
[----:B------:R-:W2:Y:S01]  /*1240*/  @P1 LDC R235, c[0x0][0x40c] ;  /* 0x00010300ffeb1b82 */ /* 0x000ea20000000800 */
[----:B0-----:R-:W-:Y:S01]  /*1250*/  @P1 FFMA.FTZ R157, R233, R232, R157 ;  /* 0x000000e8e99d1223 */ /* 0x001fe2000001009d */
[----:B------:R-:W-:-:S05]  /*1260*/  @P1 HADD2.F32 R232, -RZ, R151.H0_H0 ;  /* 0x20000097ffe81230 */ /* 0x000fca0000004100 */
[----:B-1----:R-:W-:Y:S01]  /*1270*/  @P1 FFMA.FTZ R158, R232, R7, R158 ;  /* 0x00000007e89e1223 */ /* 0x002fe2000001009e */
[----:B------:R-:W-:-:S05]  /*1280*/  @P1 HADD2.F32 R7, -RZ, R151.H1_H1 ;  /* 0x30000097ff071230 */ /* 0x000fca0000004100 */
[----:B--2---:R-:W-:Y:S01]  /*1290*/  @P1 FFMA.FTZ R159, R7, R235, R159 ;  /* 0x000000eb079f1223 */ /* 0x004fe2000001009f */
[----:B------:R-:W-:Y:S06]  /*12a0*/  BRA `(.L_x_61447) ;  /* 0x00000000007c7947 */ /* 0x000fec0003800000 */
.L_x_61446:
[----:B------:R-:W0:Y:S01]  /*12b0*/  @P0 LDC R156, c[0x0][0x40c] ;  /* 0x00010300ff9c0b82 */ /* 0x000e220000000800 */
[--C-:B-----5:R-:W-:Y:S01]  /*12c0*/  @P0 HADD2.F32 R7, -RZ, R148.reuse.H0_H0 ;  /* 0x20000094ff070230 */ /* 0x120fe20000004100 */
[----:B------:R-:W-:Y:S01]  /*12d0*/  CS2R R152, SRZ ;  /* 0x0000000000987805 */ /* 0x000fe2000001ff00 */
[----:B------:R-:W-:Y:S02]  /*12e0*/  @P0 HADD2.F32 R157, -RZ, R148.H1_H1 ;  /* 0x30000094ff9d0230 */ /* 0x000fe40000004100 */
[----:B------:R-:W-:Y:S02]  /*12f0*/  @P0 HADD2.F32 R158, -RZ, R150.H0_H0 ;  /* 0x20000096ff9e0230 */ /* 0x000fe40000004100 */
[--C-:B------:R-:W-:Y:S01]  /*1300*/  @P0 HADD2.F32 R159, -RZ, R151.reuse.H0_H0 ;  /* 0x20000097ff9f0230 */ /* 0x100fe20000004100 */
[----:B------:R-:W1:Y:S01]  /*1310*/  @P0 LDC R154, c[0x0][0x40c] ;  /* 0x00010300ff9a0b82 */ /* 0x000e620000000800 */
[----:B------:R-:W-:-:S07]  /*1320*/  @P0 HADD2.F32 R232, -RZ, R151.H1_H1 ;  /* 0x30000097ffe80230 */ /* 0x000fce0000004100 */
[----:B------:R-:W2:Y:S01]  /*1330*/  @P0 LDC R155, c[0x0][0x40c] ;  /* 0x00010300ff9b0b82 */ /* 0x000ea20000000800 */
[----:B0-----:R-:W-:Y:S01]  /*1340*/  @P0 FMUL.FTZ R152, R7, R156 ;  /* 0x0000009c07980220 */ /* 0x001fe20000410000 */
[----:B------:R-:W-:-:S06]  /*1350*/  @P0 HADD2.F32 R156, -RZ, R149.H0_H0 ;  /* 0x20000095ff9c0230 */ /* 0x000fcc0000004100 */
[----:B------:R-:W0:Y:S01]  /*1360*/  @P0 LDC R7, c[0x0][0x40c] ;  /* 0x00010300ff070b82 */ /* 0x000e220000000800 */
[----:B-1----:R-:W-:Y:S01]  /*1370*/  @P0 FMUL.FTZ R153, R157, R154 ;  /* 0x0000009a9d990220 */ /* 0x002fe20000410000 */
[----:B------:R-:W-:-:S06]  /*1380*/  MOV R154, RZ ;  /* 0x000000ff009a7202 */ /* 0x000fcc0000000f00 */
[----:B------:R-:W1:Y:S01]  /*1390*/  @P0 LDC R157, c[0x0][0x40c] ;  /* 0x00010300ff9d0b82 */ /* 0x000e620000000800 */
[----:B--2---:R-:W-:Y:S01]  /*13a0*/  @P0 FMUL.FTZ R154, R156, R155 ;  /* 0x0000009b9c9a0220 */ /* 0x004fe20000410000 */
[----:B------:R-:W-:Y:S02]  /*13b0*/  HFMA2 R155, -RZ, RZ, 0, 0 ;  /* 0x00000000ff9b7431 */ /* 0x000fe400000001ff */
[----:B------:R-:W-:-:S05]  /*13c0*/  @P0 HADD2.F32 R156, -RZ, R149.H1_H1 ;  /* 0x30000095ff9c0230 */ /* 0x000fca0000004100 */
[----:B0-----:R-:W-:Y:S01]  /*13d0*/  @P0 FMUL.FTZ R155, R156, R7 ;  /* 0x000000079c9b0220 */ /* 0x001fe20000410000 */
[----:B------:R-:W-:Y:S01]  /*13e0*/  MOV R156, RZ ;  /* 0x000000ff009c7202 */ /* 0x000fe20000000f00 */
[----:B------:R-:W0:Y:S01]  /*13f0*/  @P0 LDC R7, c[0x0][0x40c] ;  /* 0x00010300ff070b82 */ /* 0x000e220000000800 */
[----:B-1----:R-:W-:Y:S01]  /*1400*/  @P0 FMUL.FTZ R156, R158, R157 ;  /* 0x0000009d9e9c0220 */ /* 0x002fe20000410000 */
[----:B------:R-:W-:Y:S02]  /*1410*/  HFMA2 R157, -RZ, RZ, 0, 0 ;  /* 0x00000000ff9d7431 */ /* 0x000fe400000001ff */
[----:B------:R-:W-:-:S05]  /*1420*/  @P0 HADD2.F32 R158, -RZ, R150.H1_H1 ;  /* 0x30000096ff9e0230 */ /* 0x000fca0000004100 */
[----:B0-----:R-:W-:Y:S01]  /*1430*/  @P0 FMUL.FTZ R157, R158, R7 ;  /* 0x000000079e9d0220 */ /* 0x001fe20000410000 */
[----:B------:R-:W-:Y:S01]  /*1440*/  MOV R158, RZ ;  /* 0x000000ff009e7202 */ /* 0x000fe20000000f00 */
[----:B------:R-:W0:Y:S02]  /*1450*/  @P0 LDC R7, c[0x0][0x40c] ;  /* 0x00010300ff070b82 */ /* 0x000e240000000800 */
[----:B0-----:R-:W-:Y:S01]  /*1460*/  @P0 FMUL.FTZ R158, R159, R7 ;  /* 0x000000079f9e0220 */ /* 0x001fe20000410000 */
[----:B------:R-:W-:-:S05]  /*1470*/  HFMA2 R159, -RZ, RZ, 0, 0 ;  /* 0x00000000ff9f7431 */ /* 0x000fca00000001ff */
[----:B------:R-:W0:Y:S02]  /*1480*/  @P0 LDC R7, c[0x0][0x40c] ;  /* 0x00010300ff070b82 */ /* 0x000e240000000800 */
[----:B0-----:R-:W-:-:S07]  /*1490*/  @P0 FMUL.FTZ R159, R232, R7 ;  /* 0x00000007e89f0220 */ /* 0x001fce0000410000 */
.L_x_61447:
[----:B------:R-:W0:Y:S01]  /*14a0*/  LDC.64 R232, c[0x0][0x3a8] ;  /* 0x0000ea00ffe87b82 */ /* 0x000e220000000a00 */
[----:B------:R-:W-:Y:S01]  /*14b0*/  IADD3 R5, PT, PT, R5, 0x20, RZ ;  /* 0x0000002005057810 */ /* 0x000fe20007ffe0ff */
[C---:B0-----:R-:W-:Y:S01]  /*14c0*/  IMAD.WIDE.U32 R232, R4.reuse, 0x20, R232 ;  /* 0x0000002004e87825 */ /* 0x041fe200078e00e8 */
[----:B------:R-:W-:-:S04]  /*14d0*/  IADD3 R4, PT, PT, R4, 0x20, RZ ;  /* 0x0000002004047810 */ /* 0x000fc80007ffe0ff */
[----:B------:R0:W-:Y:S04]  /*14e0*/  STG.E.128 desc[UR6][R232.64], R152 ;  /* 0x00000098e8007986 */ /* 0x0001e8000c101d06 */
[----:B------:R0:W-:Y:S02]  /*14f0*/  STG.E.128 desc[UR6][R232.64+0x10], R156 ;  /* 0x0000109ce8007986 */ /* 0x0001e4000c101d06 */
.L_x_61443:
[----:B------:R-:W-:Y:S05]  /*1500*/  BSYNC.RECONVERGENT B0 ;  /* 0x0000000000007941 */ /* 0x000fea0003800200 */
.L_x_61442:
        /* <DEDUP_REMOVED lines=10> */
.L_x_61451:
[----:B------:R-:W-:Y:S05]  /*15b0*/  BSYNC.RECONVERGENT B1 ;  /* 0x0000000000017941 */ /* 0x000fea0003800200 */
.L_x_61450:
        /* <DEDUP_REMOVED lines=8> */
[----:B0-----:R-:W2:Y:S01]  /*1640*/  @P1 LDC R232, c[0x0][0x40c] ;  /* 0x00010300ffe81b82 */ /* 0x001ea20000000800 */
        /* <DEDUP_REMOVED lines=24> */
.L_x_61452:
[----:B------:R-:W1:Y:S01]  /*17d0*/  @P0 LDC R164, c[0x0][0x40c] ;  /* 0x00010300ffa40b82 */ /* 0x000e620000000800 */
[--C-:B-----5:R-:W-:Y:S01]  /*17e0*/  @P0 HADD2.F32 R7, -RZ, R148.reuse.H0_H0 ;  /* 0x20000094ff070230 */ /* 0x120fe20000004100 */
[----:B------:R-:W-:Y:S01]  /*17f0*/  CS2R R160, SRZ ;  /* 0x0000000000a07805 */ /* 0x000fe2000001ff00 */
[----:B------:R-:W-:Y:S02]  /*1800*/  @P0 HADD2.F32 R165, -RZ, R148.H1_H1 ;  /* 0x30000094ffa50230 */ /* 0x000fe40000004100 */
[----:B------:R-:W-:Y:S02]  /*1810*/  @P0 HADD2.F32 R166, -RZ, R150.H0_H0 ;  /* 0x20000096ffa60230 */ /* 0x000fe40000004100 */
[--C-:B------:R-:W-:Y:S01]  /*1820*/  @P0 HADD2.F32 R167, -RZ, R151.reuse.H0_H0 ;  /* 0x20000097ffa70230 */ /* 0x100fe20000004100 */
[----:B------:R-:W2:Y:S01]  /*1830*/  @P0 LDC R162, c[0x0][0x40c] ;  /* 0x00010300ffa20b82 */ /* 0x000ea20000000800 */
[----:B0-----:R-:W-:-:S07]  /*1840*/  @P0 HADD2.F32 R232, -RZ, R151.H1_H1 ;  /* 0x30000097ffe80230 */ /* 0x001fce0000004100 */
[----:B------:R-:W0:Y:S01]  /*1850*/  @P0 LDC R163, c[0x0][0x40c] ;  /* 0x00010300ffa30b82 */ /* 0x000e220000000800 */
[----:B-1----:R-:W-:Y:S01]  /*1860*/  @P0 FMUL.FTZ R160, R7, R164 ;  /* 0x000000a407a00220 */ /* 0x002fe20000410000 */
[----:B------:R-:W-:-:S06]  /*1870*/  @P0 HADD2.F32 R164, -RZ, R149.H0_H0 ;  /* 0x20000095ffa40230 */ /* 0x000fcc0000004100 */
[----:B------:R-:W1:Y:S01]  /*1880*/  @P0 LDC R7, c[0x0][0x40c] ;  /* 0x00010300ff070b82 */ /* 0x000e620000000800 */
[----:B--2---:R-:W-:Y:S01]  /*1890*/  @P0 FMUL.FTZ R161, R165, R162 ;  /* 0x000000a2a5a10220 */ /* 0x004fe20000410000 */
[----:B------:R-:W-:-:S06]  /*18a0*/  MOV R162, RZ ;  /* 0x000000ff00a27202 */ /* 0x000fcc0000000f00 */
[----:B------:R-:W2:Y:S01]  /*18b0*/  @P0 LDC R165, c[0x0][0x40c] ;  /* 0x00010300ffa50b82 */ /* 0x000ea20000000800 */
[----:B0-----:R-:W-:Y:S01]  /*18c0*/  @P0 FMUL.FTZ R162, R164, R163 ;  /* 0x000000a3a4a20220 */ /* 0x001fe20000410000 */
[----:B------:R-:W-:Y:S02]  /*18d0*/  HFMA2 R163, -RZ, RZ, 0, 0 ;  /* 0x00000000ffa37431 */ /* 0x000fe400000001ff */
[----:B------:R-:W-:-:S05]  /*18e0*/  @P0 HADD2.F32 R164, -RZ, R149.H1_H1 ;  /* 0x30000095ffa40230 */ /* 0x000fca0000004100 */
[----:B-1----:R-:W-:Y:S01]  /*18f0*/  @P0 FMUL.FTZ R163, R164, R7 ;  /* 0x00000007a4a30220 */ /* 0x002fe20000410000 */
[----:B------:R-:W-:Y:S01]  /*1900*/  MOV R164, RZ ;  /* 0x000000ff00a47202 */ /* 0x000fe20000000f00 */
[----:B------:R-:W0:Y:S01]  /*1910*/  @P0 LDC R7, c[0x0][0x40c] ;  /* 0x00010300ff070b82 */ /* 0x000e220000000800 */
[----:B--2---:R-:W-:Y:S01]  /*1920*/  @P0 FMUL.FTZ R164, R166, R165 ;  /* 0x000000a5a6a40220 */ /* 0x004fe20000410000 */
        /* <DEDUP_REMOVED lines=9> */
.L_x_61453:
[----:B------:R-:W0:Y:S01]  /*19c0*/  LDC.64 R232, c[0x0][0x3a8] ;  /* 0x0000ea00ffe87b82 */ /* 0x000e220000000a00 */
[----:B------:R-:W-:Y:S01]  /*19d0*/  IADD3 R5, PT, PT, R5, 0x20, RZ ;  /* 0x0000002005057810 */ /* 0x000fe20007ffe0ff */
[C---:B0-----:R-:W-:Y:S01]  /*19e0*/  IMAD.WIDE.U32 R232, R4.reuse, 0x20, R232 ;  /* 0x0000002004e87825 */ /* 0x041fe200078e00e8 */
[----:B------:R-:W-:-:S04]  /*19f0*/  IADD3 R4, PT, PT, R4, 0x20, RZ ;  /* 0x0000002004047810 */ /* 0x000fc80007ffe0ff */
[----:B------:R1:W-:Y:S04]  /*1a00*/  STG.E.128 desc[UR6][R232.64], R160 ;  /* 0x000000a0e8007986 */ /* 0x0003e8000c101d06 */
[----:B------:R1:W-:Y:S02]  /*1a10*/  STG.E.128 desc[UR6][R232.64+0x10], R164 ;  /* 0x000010a4e8007986 */ /* 0x0003e4000c101d06 */
.L_x_61449:
[----:B------:R-:W-:Y:S05]  /*1a20*/  BSYNC.RECONVERGENT B0 ;  /* 0x0000000000007941 */ /* 0x000fea0003800200 */
.L_x_61448:
        /* <DEDUP_REMOVED lines=10> */
.L_x_61457:
[----:B------:R-:W-:Y:S05]  /*1ad0*/  BSYNC.RECONVERGENT B1 ;  /* 0x0000000000017941 */ /* 0x000fea0003800200 */
.L_x_61456:
        /* <DEDUP_REMOVED lines=8> */
[----:B01----:R-:W2:Y:S01]  /*1b60*/  @P1 LDC R232, c[0x0][0x40c] ;  /* 0x00010300ffe81b82 */ /* 0x003ea20000000800 */
        /* <DEDUP_REMOVED lines=24> */
.L_x_61458:
[----:B------:R-:W2:Y:S01]  /*1cf0*/  @P0 LDC R172, c[0x0][0x40c] ;  /* 0x00010300ffac0b82 */ /* 0x000ea20000000800 */
[--C-:B-----5:R-:W-:Y:S01]  /*1d00*/  @P0 HADD2.F32 R7, -RZ, R148.reuse.H0_H0 ;  /* 0x20000094ff070230 */ /* 0x120fe20000004100 */
[----:B------:R-:W-:Y:S01]  /*1d10*/  CS2R R168, SRZ ;  /* 0x0000000000a87805 */ /* 0x000fe2000001ff00 */
[----:B------:R-:W-:Y:S02]  /*1d20*/  @P0 HADD2.F32 R173, -RZ, R148.H1_H1 ;  /* 0x30000094ffad0230 */ /* 0x000fe40000004100 */
[----:B------:R-:W-:Y:S02]  /*1d30*/  @P0 HADD2.F32 R174, -RZ, R150.H0_H0 ;  /* 0x20000096ffae0230 */ /* 0x000fe40000004100 */
[--C-:B------:R-:W-:Y:S01]  /*1d40*/  @P0 HADD2.F32 R175, -RZ, R151.reuse.H0_H0 ;  /* 0x20000097ffaf0230 */ /* 0x100fe20000004100 */
[----:B------:R-:W3:Y:S01]  /*1d50*/  @P0 LDC R170, c[0x0][0x40c] ;  /* 0x00010300ffaa0b82 */ /* 0x000ee20000000800 */
[----:B01----:R-:W-:-:S07]  /*1d60*/  @P0 HADD2.F32 R232, -RZ, R151.H1_H1 ;  /* 0x30000097ffe80230 */ /* 0x003fce0000004100 */
[----:B------:R-:W0:Y:S01]  /*1d70*/  @P0 LDC R171, c[0x0][0x40c] ;  /* 0x00010300ffab0b82 */ /* 0x000e220000000800 */
[----:B--2---:R-:W-:Y:S01]  /*1d80*/  @P0 FMUL.FTZ R168, R7, R172 ;  /* 0x000000ac07a80220 */ /* 0x004fe20000410000 */
[----:B------:R-:W-:-:S06]  /*1d90*/  @P0 HADD2.F32 R172, -RZ, R149.H0_H0 ;  /* 0x20000095ffac0230 */ /* 0x000fcc0000004100 */
[----:B------:R-:W1:Y:S01]  /*1da0*/  @P0 LDC R7, c[0x0][0x40c] ;  /* 0x00010300ff070b82 */ /* 0x000e620000000800 */
[----:B---3--:R-:W-:Y:S01]  /*1db0*/  @P0 FMUL.FTZ R169, R173, R170 ;  /* 0x000000aaada90220 */ /* 0x008fe20000410000 */
        /* <DEDUP_REMOVED lines=18> */
.L_x_61459:
[----:B------:R-:W0:Y:S01]  /*1ee0*/  LDC.64 R232, c[0x0][0x3a8] ;  /* 0x0000ea00ffe87b82 */ /* 0x000e220000000a00 */
[----:B------:R-:W-:Y:S01]  /*1ef0*/  IADD3 R5, PT, PT, R5, 0x20, RZ ;  /* 0x0000002005057810 */ /* 0x000fe20007ffe0ff */
[C---:B0-----:R-:W-:Y:S01]  /*1f00*/  IMAD.WIDE.U32 R232, R4.reuse, 0x20, R232 ;  /* 0x0000002004e87825 */ /* 0x041fe200078e00e8 */
[----:B------:R-:W-:-:S04]  /*1f10*/  IADD3 R4, PT, PT, R4, 0x20, RZ ;  /* 0x0000002004047810 */ /* 0x000fc80007ffe0ff */
[----:B------:R2:W-:Y:S04]  /*1f20*/  STG.E.128 desc[UR6][R232.64], R168 ;  /* 0x000000a8e8007986 */ /* 0x0005e8000c101d06 */
[----:B------:R2:W-:Y:S02]  /*1f30*/  STG.E.128 desc[UR6][R232.64+0x10], R172 ;  /* 0x000010ace8007986 */ /* 0x0005e4000c101d06 */
.L_x_61455:
[----:B------:R-:W-:Y:S05]  /*1f40*/  BSYNC.RECONVERGENT B0 ;  /* 0x0000000000007941 */ /* 0x000fea0003800200 */
.L_x_61454:
        /* <DEDUP_REMOVED lines=10> */
.L_x_61463:
[----:B------:R-:W-:Y:S05]  /*1ff0*/  BSYNC.RECONVERGENT B1 ;  /* 0x0000000000017941 */ /* 0x000fea0003800200 */
.L_x_61462:
        /* <DEDUP_REMOVED lines=8> */
[----:B012---:R-:W3:Y:S01]  /*2080*/  @P1 LDC R232, c[0x0][0x40c] ;  /* 0x00010300ffe81b82 */ /* 0x007ee20000000800 */
[----:B-----5:R-:W-:-:S07]  /*2090*/  @P1 HADD2.F32 R233, -RZ, R148.H0_H0 ;  /* 0x20000094ffe91230 */ /* 0x020fce0000004100 */
[----:B------:R-:W0:Y:S08]  /*20a0*/  @P1 LDC R7, c[0x0][0x40c] ;  /* 0x00010300ff071b82 */ /* 0x000e300000000800 */
[----:B------:R-:W4:Y:S01]  /*20b0*/  @P1 LDC R235, c[0x0][0x40c] ;  /* 0x00010300ffeb1b82 */ /* 0x000f220000000800 */
[----:B---3--:R-:W-:Y:S01]  /*20c0*/  @P1 FFMA.FTZ R176, R233, R232, R176 ;  /* 0x000000e8e9b01223 */ /* 0x008fe200000100b0 */
        /* <DEDUP_REMOVED lines=11> */
[----:B----4-:R-:W-:-:S04]  /*2180*/  @P1 FFMA.FTZ R180, R7, R235, R180 ;  /* 0x000000eb07b41223 */ /* 0x010fc800000100b4 */
        /* <DEDUP_REMOVED lines=8> */
.L_x_61464:
[----:B------:R-:W3:Y:S01]  /*2210*/  @P0 LDC R180, c[0x0][0x40c] ;  /* 0x00010300ffb40b82 */ /* 0x000ee20000000800 */
[--C-:B-----5:R-:W-:Y:S01]  /*2220*/  @P0 HADD2.F32 R7, -RZ, R148.reuse.H0_H0 ;  /* 0x20000094ff070230 */ /* 0x120fe20000004100 */
[----:B------:R-:W-:Y:S01]  /*2230*/  CS2R R176, SRZ ;  /* 0x0000000000b07805 */ /* 0x000fe2000001ff00 */
[----:B------:R-:W-:Y:S02]  /*2240*/  @P0 HADD2.F32 R181, -RZ, R148.H1_H1 ;  /* 0x30000094ffb50230 */ /* 0x000fe40000004100 */
[----:B------:R-:W-:Y:S02]  /*2250*/  @P0 HADD2.F32 R182, -RZ, R150.H0_H0 ;  /* 0x20000096ffb60230 */ /* 0x000fe40000004100 */
[--C-:B------:R-:W-:Y:S01]  /*2260*/  @P0 HADD2.F32 R183, -RZ, R151.reuse.H0_H0 ;  /* 0x20000097ffb70230 */ /* 0x100fe20000004100 */
[----:B------:R-:W4:Y:S01]  /*2270*/  @P0 LDC R178, c[0x0][0x40c] ;  /* 0x00010300ffb20b82 */ /* 0x000f220000000800 */
[----:B012---:R-:W-:-:S07]  /*2280*/  @P0 HADD2.F32 R232, -RZ, R151.H1_H1 ;  /* 0x30000097ffe80230 */ /* 0x007fce0000004100 */
[----:B------:R-:W0:Y:S01]  /*2290*/  @P0 LDC R179, c[0x0][0x40c] ;  /* 0x00010300ffb30b82 */ /* 0x000e220000000800 */
[----:B---3--:R-:W-:Y:S01]  /*22a0*/  @P0 FMUL.FTZ R176, R7, R180 ;  /* 0x000000b407b00220 */ /* 0x008fe20000410000 */
[----:B------:R-:W-:-:S06]  /*22b0*/  @P0 HADD2.F32 R180, -RZ, R149.H0_H0 ;  /* 0x20000095ffb40230 */ /* 0x000fcc0000004100 */
[----:B------:R-:W1:Y:S01]  /*22c0*/  @P0 LDC R7, c[0x0][0x40c] ;  /* 0x00010300ff070b82 */ /* 0x000e620000000800 */
[----:B----4-:R-:W-:Y:S01]  /*22d0*/  @P0 FMUL.FTZ R177, R181, R178 ;  /* 0x000000b2b5b10220 */ /* 0x010fe20000410000 */
        /* <DEDUP_REMOVED lines=18> */
.L_x_61465:
[----:B------:R-:W0:Y:S01]  /*2400*/  LDC.64 R232, c[0x0][0x3a8] ;  /* 0x0000ea00ffe87b82 */ /* 0x000e220000000a00 */
[----:B------:R-:W-:Y:S01]  /*2410*/  IADD3 R5, PT, PT, R5, 0x20, RZ ;  /* 0x0000002005057810 */ /* 0x000fe20007ffe0ff */
[C---:B0-----:R-:W-:Y:S01]  /*2420*/  IMAD.WIDE.U32 R232, R4.reuse, 0x20, R232 ;  /* 0x0000002004e87825 */ /* 0x041fe200078e00e8 */
[----:B------:R-:W-:-:S04]  /*2430*/  IADD3 R4, PT, PT, R4, 0x20, RZ ;  /* 0x0000002004047810 */ /* 0x000fc80007ffe0ff */
[----:B------:R3:W-:Y:S04]  /*2440*/  STG.E.128 desc[UR6][R232.64], R176 ;  /* 0x000000b0e8007986 */ /* 0x0007e8000c101d06 */
[----:B------:R3:W-:Y:S02]  /*2450*/  STG.E.128 desc[UR6][R232.64+0x10], R180 ;  /* 0x000010b4e8007986 */ /* 0x0007e4000c101d06 */
.L_x_61461:
[----:B------:R-:W-:Y:S05]  /*2460*/  BSYNC.RECONVERGENT B0 ;  /* 0x0000000000007941 */ /* 0x000fea0003800200 */
.L_x_61460:
        /* <DEDUP_REMOVED lines=10> */
.L_x_61469:
[----:B------:R-:W-:Y:S05]  /*2510*/  BSYNC.RECONVERGENT B1 ;  /* 0x0000000000017941 */ /* 0x000fea0003800200 */
.L_x_61468:
        /* <DEDUP_REMOVED lines=8> */
[----:B0123--:R-:W4:Y:S01]  /*25a0*/  @P1 LDC R232, c[0x0][0x40c] ;  /* 0x00010300ffe81b82 */ /* 0x00ff220000000800 */
[----:B-----5:R-:W-:-:S07]  /*25b0*/  @P1 HADD2.F32 R233, -RZ, R148.H0_H0 ;  /* 0x20000094ffe91230 */ /* 0x020fce0000004100 */
[----:B------:R-:W0:Y:S08]  /*25c0*/  @P1 LDC R7, c[0x0][0x40c] ;  /* 0x00010300ff071b82 */ /* 0x000e300000000800 */
[----:B------:R-:W1:Y:S01]  /*25d0*/  @P1 LDC R235, c[0x0][0x40c] ;  /* 0x00010300ffeb1b82 */ /* 0x000e620000000800 */
[----:B----4-:R-:W-:Y:S01]  /*25e0*/  @P1 FFMA.FTZ R184, R233, R232, R184 ;  /* 0x000000e8e9b81223 */ /* 0x010fe200000100b8 */
[----:B------:R-:W-:-:S02]  /*25f0*/  @P1 HADD2.F32 R232, -RZ, R148.H1_H1 ;  /* 0x30000094ffe81230 */ /* 0x000fc40000004100 */
[----:B------:R-:W-:-:S03]  /*2600*/  @P1 HADD2.F32 R233, -RZ, R149.H0_H0 ;  /* 0x20000095ffe91230 */ /* 0x000fc60000004100 */
[----:B0-----:R-:W-:Y:S02]  /*2610*/  @P1 FFMA.FTZ R185, R232, R7, R185 ;  /* 0x00000007e8b91223 */ /* 0x001fe400000100b9 */
[----:B------:R-:W0:Y:S08]  /*2620*/  @P1 LDC R232, c[0x0][0x40c] ;  /* 0x00010300ffe81b82 */ /* 0x000e300000000800 */
[----:B------:R-:W2:Y:S01]  /*2630*/  @P1 LDC R7, c[0x0][0x40c] ;  /* 0x00010300ff071b82 */ /* 0x000ea20000000800 */
[----:B0-----:R-:W-:Y:S01]  /*2640*/  @P1 FFMA.FTZ R186, R233, R232, R186 ;  /* 0x000000e8e9ba1223 */ /* 0x001fe200000100ba */
[----:B------:R-:W-:-:S02]  /*2650*/  @P1 HADD2.F32 R232, -RZ, R149.H1_H1 ;  /* 0x30000095ffe81230 */ /* 0x000fc40000004100 */
[----:B------:R-:W-:-:S03]  /*2660*/  @P1 HADD2.F32 R233, -RZ, R150.H1_H1 ;  /* 0x30000096ffe91230 */ /* 0x000fc60000004100 */
[----:B--2---:R-:W-:Y:S01]  /*2670*/  @P1 FFMA.FTZ R187, R232, R7, R187 ;  /* 0x00000007e8bb1223 */ /* 0x004fe200000100bb */
[----:B------:R-:W-:Y:S01]  /*2680*/  @P1 HADD2.F32 R7, -RZ, R150.H0_H0 ;  /* 0x20000096ff071230 */ /* 0x000fe20000004100 */
[----:B------:R-:W0:Y:S04]  /*2690*/  @P1 LDC R232, c[0x0][0x40c] ;  /* 0x00010300ffe81b82 */ /* 0x000e280000000800 */
[----:B-1----:R-:W-:-:S04]  /*26a0*/  @P1 FFMA.FTZ R188, R7, R235, R188 ;  /* 0x000000eb07bc1223 */ /* 0x002fc800000100bc */
        /* <DEDUP_REMOVED lines=8> */
.L_x_61470:
[----:B------:R-:W4:Y:S01]  /*2730*/  @P0 LDC R188, c[0x0][0x40c] ;  /* 0x00010300ffbc0b82 */ /* 0x000f220000000800 */
[--C-:B-----5:R-:W-:Y:S01]  /*2740*/  @P0 HADD2.F32 R7, -RZ, R148.reuse.H0_H0 ;  /* 0x20000094ff070230 */ /* 0x120fe20000004100 */
[----:B------:R-:W-:Y:S01]  /*2750*/  CS2R R184, SRZ ;  /* 0x0000000000b87805 */ /* 0x000fe2000001ff00 */
[----:B------:R-:W-:Y:S02]  /*2760*/  @P0 HADD2.F32 R189, -RZ, R148.H1_H1 ;  /* 0x30000094ffbd0230 */ /* 0x000fe40000004100 */
[----:B------:R-:W-:Y:S02]  /*2770*/  @P0 HADD2.F32 R190, -RZ, R150.H0_H0 ;  /* 0x20000096ffbe0230 */ /* 0x000fe40000004100 */
[--C-:B------:R-:W-:Y:S01]  /*2780*/  @P0 HADD2.F32 R191, -RZ, R151.reuse.H0_H0 ;  /* 0x20000097ffbf0230 */ /* 0x100fe20000004100 */
[----:B------:R-:W4:Y:S01]  /*2790*/  @P0 LDC R186, c[0x0][0x40c] ;  /* 0x00010300ffba0b82 */ /* 0x000f220000000800 */
[----:B0123--:R-:W-:-:S07]  /*27a0*/  @P0 HADD2.F32 R232, -RZ, R151.H1_H1 ;  /* 0x30000097ffe80230 */ /* 0x00ffce0000004100 */
[----:B------:R-:W0:Y:S01]  /*27b0*/  @P0 LDC R187, c[0x0][0x40c] ;  /* 0x00010300ffbb0b82 */ /* 0x000e220000000800 */
[----:B----4-:R-:W-:Y:S01]  /*27c0*/  @P0 FMUL.FTZ R184, R7, R188 ;  /* 0x000000bc07b80220 */ /* 0x010fe20000410000 */
[----:B------:R-:W-:-:S06]  /*27d0*/  @P0 HADD2.F32 R188, -RZ, R149.H0_H0 ;  /* 0x20000095ffbc0230 */ /* 0x000fcc0000004100 */
[----:B------:R-:W1:Y:S01]  /*27e0*/  @P0 LDC R7, c[0x0][0x40c] ;  /* 0x00010300ff070b82 */ /* 0x000e620000000800 */
[----:B------:R-:W-:Y:S01]  /*27f0*/  @P0 FMUL.FTZ R185, R189, R186 ;  /* 0x000000babdb90220 */ /* 0x000fe20000410000 */
        /* <DEDUP_REMOVED lines=18> */
.L_x_61471:
[----:B------:R-:W0:Y:S01]  /*2920*/  LDC.64 R232, c[0x0][0x3a8] ;  /* 0x0000ea00ffe87b82 */ /* 0x000e220000000a00 */
[----:B------:R-:W-:Y:S01]  /*2930*/  IADD3 R5, PT, PT, R5, 0x20, RZ ;  /* 0x0000002005057810 */ /* 0x000fe20007ffe0ff */
[C---:B0-----:R-:W-:Y:S01]  /*2940*/  IMAD.WIDE.U32 R232, R4.reuse, 0x20, R232 ;  /* 0x0000002004e87825 */ /* 0x041fe200078e00e8 */
[----:B------:R-:W-:-:S04]  /*2950*/  IADD3 R4, PT, PT, R4, 0x20, RZ ;  /* 0x0000002004047810 */ /* 0x000fc80007ffe0ff */
[----:B------:R4:W-:Y:S04]  /*2960*/  STG.E.128 desc[UR6][R232.64], R184 ;  /* 0x000000b8e8007986 */ /* 0x0009e8000c101d06 */
[----:B------:R4:W-:Y:S02]  /*2970*/  STG.E.128 desc[UR6][R232.64+0x10], R188 ;  /* 0x000010bce8007986 */ /* 0x0009e4000c101d06 */
.L_x_61467:
[----:B------:R-:W-:Y:S05]  /*2980*/  BSYNC.RECONVERGENT B0 ;  /* 0x0000000000007941 */ /* 0x000fea0003800200 */
.L_x_61466:
        /* <DEDUP_REMOVED lines=10> */
.L_x_61475:
[----:B------:R-:W-:Y:S05]  /*2a30*/  BSYNC.RECONVERGENT B1 ;  /* 0x0000000000017941 */ /* 0x000fea0003800200 */
.L_x_61474:
        /* <DEDUP_REMOVED lines=8> */
[----:B-1234-:R-:W0:Y:S01]  /*2ac0*/  @P1 LDC R232, c[0x0][0x40c] ;  /* 0x00010300ffe81b82 */ /* 0x01ee220000000800 */
[----:B-----5:R-:W-:-:S07]  /*2ad0*/  @P1 HADD2.F32 R233, -RZ, R148.H0_H0 ;  /* 0x20000094ffe91230 */ /* 0x020fce0000004100 */
[----:B------:R-:W1:Y:S08]  /*2ae0*/  @P1 LDC R7, c[0x0][0x40c] ;  /* 0x00010300ff071b82 */ /* 0x000e700000000800 */
[----:B------:R-:W2:Y:S01]  /*2af0*/  @P1 LDC R235, c[0x0][0x40c] ;  /* 0x00010300ffeb1b82 */ /* 0x000ea20000000800 */
[----:B0-----:R-:W-:Y:S01]  /*2b00*/  @P1 FFMA.FTZ R192, R233, R232, R192 ;  /* 0x000000e8e9c01223 */ /* 0x001fe200000100c0 */
[----:B------:R-:W-:-:S02]  /*2b10*/  @P1 HADD2.F32 R232, -RZ, R148.H1_H1 ;  /* 0x30000094ffe81230 */ /* 0x000fc40000004100 */
[----:B------:R-:W-:-:S03]  /*2b20*/  @P1 HADD2.F32 R233, -RZ, R149.H0_H0 ;  /* 0x20000095ffe91230 */ /* 0x000fc60000004100 */
[----:B-1----:R-:W-:Y:S02]  /*2b30*/  @P1 FFMA.FTZ R193, R232, R7, R193 ;  /* 0x00000007e8c11223 */ /* 0x002fe400000100c1 */
        /* <DEDUP_REMOVED lines=8> */
[----:B--2---:R-:W-:-:S04]  /*2bc0*/  @P1 FFMA.FTZ R196, R7, R235, R196 ;  /* 0x000000eb07c41223 */ /* 0x004fc800000100c4 */
        /* <DEDUP_REMOVED lines=8> */
.L_x_61476:
[----:B------:R-:W0:Y:S01]  /*2c50*/  @P0 LDC R196, c[0x0][0x40c] ;  /* 0x00010300ffc40b82 */ /* 0x000e220000000800 */
[--C-:B-----5:R-:W-:Y:S01]  /*2c60*/  @P0 HADD2.F32 R7, -RZ, R148.reuse.H0_H0 ;  /* 0x20000094ff070230 */ /* 0x120fe20000004100 */
[----:B------:R-:W-:Y:S01]  /*2c70*/  CS2R R192, SRZ ;  /* 0x0000000000c07805 */ /* 0x000fe2000001ff00 */
[----:B------:R-:W-:Y:S02]  /*2c80*/  @P0 HADD2.F32 R197, -RZ, R148.H1_H1 ;  /* 0x30000094ffc50230 */ /* 0x000fe40000004100 */
[----:B------:R-:W-:Y:S02]  /*2c90*/  @P0 HADD2.F32 R198, -RZ, R150.H0_H0 ;  /* 0x20000096ffc60230 */ /* 0x000fe40000004100 */
[--C-:B------:R-:W-:Y:S01]  /*2ca0*/  @P0 HADD2.F32 R199, -RZ, R151.reuse.H0_H0 ;  /* 0x20000097ffc70230 */ /* 0x100fe20000004100 */
[----:B------:R-:W0:Y:S02]  /*2cb0*/  @P0 LDC R194, c[0x0][0x40c] ;  /* 0x00010300ffc20b82 */ /* 0x000e240000000800 */
[----:B01234-:R-:W-:-:S06]  /*2cc0*/  @P0 HADD2.F32 R232, -RZ, R151.H1_H1 ;  /* 0x30000097ffe80230 */ /* 0x01ffcc0000004100 */
[----:B------:R-:W0:Y:S01]  /*2cd0*/  @P0 LDC R195, c[0x0][0x40c] ;  /* 0x00010300ffc30b82 */ /* 0x000e220000000800 */
[----:B------:R-:W-:Y:S01]  /*2ce0*/  @P0 FMUL.FTZ R192, R7, R196 ;  /* 0x000000c407c00220 */ /* 0x000fe20000410000 */
        /* <DEDUP_REMOVED lines=21> */
.L_x_61477:
[----:B------:R-:W0:Y:S01]  /*2e40*/  LDC.64 R232, c[0x0][0x3a8] ;  /* 0x0000ea00ffe87b82 */ /* 0x000e220000000a00 */
[----:B------:R-:W-:Y:S01]  /*2e50*/  IADD3 R5, PT, PT, R5, 0x20, RZ ;  /* 0x0000002005057810 */ /* 0x000fe20007ffe0ff */
[C---:B0-----:R-:W-:Y:S01]  /*2e60*/  IMAD.WIDE.U32 R232, R4.reuse, 0x20, R232 ;  /* 0x0000002004e87825 */ /* 0x041fe200078e00e8 */
[----:B------:R-:W-:-:S04]  /*2e70*/  IADD3 R4, PT, PT, R4, 0x20, RZ ;  /* 0x0000002004047810 */ /* 0x000fc80007ffe0ff */
[----:B------:R0:W-:Y:S04]  /*2e80*/  STG.E.128 desc[UR6][R232.64], R192 ;  /* 0x000000c0e8007986 */ /* 0x0001e8000c101d06 */
[----:B------:R0:W-:Y:S02]  /*2e90*/  STG.E.128 desc[UR6][R232.64+0x10], R196 ;  /* 0x000010c4e8007986 */ /* 0x0001e4000c101d06 */
.L_x_61473:
[----:B------:R-:W-:Y:S05]  /*2ea0*/  BSYNC.RECONVERGENT B0 ;  /* 0x0000000000007941 */ /* 0x000fea0003800200 */
.L_x_61472:
        /* <DEDUP_REMOVED lines=10> */
.L_x_61481:
[----:B------:R-:W-:Y:S05]  /*2f50*/  BSYNC.RECONVERGENT B1 ;  /* 0x0000000000017941 */ /* 0x000fea0003800200 */
.L_x_61480:
        /* <DEDUP_REMOVED lines=33> */
.L_x_61482:
        /* <DEDUP_REMOVED lines=31> */
.L_x_61483:
[----:B------:R-:W0:Y:S01]  /*3360*/  LDC.64 R232, c[0x0][0x3a8] ;  /* 0x0000ea00ffe87b82 */ /* 0x000e220000000a00 */
[----:B------:R-:W-:Y:S01]  /*3370*/  IADD3 R5, PT, PT, R5, 0x20, RZ ;  /* 0x0000002005057810 */ /* 0x000fe20007ffe0ff */
[C---:B0-----:R-:W-:Y:S01]  /*3380*/  IMAD.WIDE.U32 R232, R4.reuse, 0x20, R232 ;  /* 0x0000002004e87825 */ /* 0x041fe200078e00e8 */
[----:B------:R-:W-:-:S04]  /*3390*/  IADD3 R4, PT, PT, R4, 0x20, RZ ;  /* 0x0000002004047810 */ /* 0x000fc80007ffe0ff */
[----:B------:R0:W-:Y:S04]  /*33a0*/  STG.E.128 desc[UR6][R232.64], R200 ;  /* 0x000000c8e8007986 */ /* 0x0001e8000c101d06 */
[----:B------:R0:W-:Y:S02]  /*33b0*/  STG.E.128 desc[UR6][R232.64+0x10], R204 ;  /* 0x000010cce8007986 */ /* 0x0001e4000c101d06 */
.L_x_61479:
[----:B------:R-:W-:Y:S05]  /*33c0*/  BSYNC.RECONVERGENT B0 ;  /* 0x0000000000007941 */ /* 0x000fea0003800200 */
.L_x_61478:
        /* <DEDUP_REMOVED lines=10> */
.L_x_61487:
[----:B------:R-:W-:Y:S05]  /*3470*/  BSYNC.RECONVERGENT B1 ;  /* 0x0000000000017941 */ /* 0x000fea0003800200 */
.L_x_61486:
        /* <DEDUP_REMOVED lines=33> */
.L_x_61488:
        /* <DEDUP_REMOVED lines=31> */
.L_x_61489:
[----:B------:R-:W0:Y:S01]  /*3880*/  LDC.64 R232, c[0x0][0x3a8] ;  /* 0x0000ea00ffe87b82 */ /* 0x000e220000000a00 */
[----:B------:R-:W-:Y:S01]  /*3890*/  IADD3 R5, PT, PT, R5, 0x20, RZ ;  /* 0x0000002005057810 */ /* 0x000fe20007ffe0ff */
[C---:B0-----:R-:W-:Y:S01]  /*38a0*/  IMAD.WIDE.U32 R232, R4.reuse, 0x20, R232 ;  /* 0x0000002004e87825 */ /* 0x041fe200078e00e8 */
[----:B------:R-:W-:-:S04]  /*38b0*/  IADD3 R4, PT, PT, R4, 0x20, RZ ;  /* 0x0000002004047810 */ /* 0x000fc80007ffe0ff */
[----:B------:R0:W-:Y:S04]  /*38c0*/  STG.E.128 desc[UR6][R232.64], R208 ;  /* 0x000000d0e8007986 */ /* 0x0001e8000c101d06 */
[----:B------:R0:W-:Y:S02]  /*38d0*/  STG.E.128 desc[UR6][R232.64+0x10], R212 ;  /* 0x000010d4e8007986 */ /* 0x0001e4000c101d06 */
.L_x_61485:
[----:B------:R-:W-:Y:S05]  /*38e0*/  BSYNC.RECONVERGENT B0 ;  /* 0x0000000000007941 */ /* 0x000fea0003800200 */
.L_x_61484:
        /* <DEDUP_REMOVED lines=10> */
.L_x_61493:
[----:B------:R-:W-:Y:S05]  /*3990*/  BSYNC.RECONVERGENT B1 ;  /* 0x0000000000017941 */ /* 0x000fea0003800200 */
.L_x_61492:
        /* <DEDUP_REMOVED lines=33> */
.L_x_61494:
        /* <DEDUP_REMOVED lines=31> */
.L_x_61495:
[----:B------:R-:W0:Y:S01]  /*3da0*/  LDC.64 R232, c[0x0][0x3a8] ;  /* 0x0000ea00ffe87b82 */ /* 0x000e220000000a00 */
[----:B------:R-:W-:Y:S01]  /*3db0*/  IADD3 R5, PT, PT, R5, 0x20, RZ ;  /* 0x0000002005057810 */ /* 0x000fe20007ffe0ff */
[C---:B0-----:R-:W-:Y:S01]  /*3dc0*/  IMAD.WIDE.U32 R232, R4.reuse, 0x20, R232 ;  /* 0x0000002004e87825 */ /* 0x041fe200078e00e8 */
[----:B------:R-:W-:-:S04]  /*3dd0*/  IADD3 R4, PT, PT, R4, 0x20, RZ ;  /* 0x0000002004047810 */ /* 0x000fc80007ffe0ff */
[----:B------:R0:W-:Y:S04]  /*3de0*/  STG.E.128 desc[UR6][R232.64], R216 ;  /* 0x000000d8e8007986 */ /* 0x0001e8000c101d06 */
[----:B------:R0:W-:Y:S02]  /*3df0*/  STG.E.128 desc[UR6][R232.64+0x10], R220 ;  /* 0x000010dce8007986 */ /* 0x0001e4000c101d06 */
.L_x_61491:
[----:B------:R-:W-:Y:S05]  /*3e00*/  BSYNC.RECONVERGENT B0 ;  /* 0x0000000000007941 */ /* 0x000fea0003800200 */
.L_x_61490:
        /* <DEDUP_REMOVED lines=10> */
.L_x_61499:
[----:B------:R-:W-:Y:S05]  /*3eb0*/  BSYNC.RECONVERGENT B1 ;  /* 0x0000000000017941 */ /* 0x000fea0003800200 */
.L_x_61498:
        /* <DEDUP_REMOVED lines=9> */
[----:B-----5:R-:W-:Y:S02]  /*3f50*/  @P0 HADD2.F32 R7, -RZ, R148.H0_H0 ;  /* 0x20000094ff070230 */ /* 0x020fe40000004100 */
[----:B-1234-:R-:W-:-:S05]  /*3f60*/  @P0 HADD2.F32 R232, -RZ, R149.H0_H0 ;  /* 0x20000095ffe80230 */ /* 0x01efca0000004100 */
[----:B------:R-:W1:Y:S01]  /*3f70*/  @P0 LDC R3, c[0x0][0x40c] ;  /* 0x00010300ff030b82 */ /* 0x000e620000000800 */
[----:B0-----:R-:W-:Y:S01]  /*3f80*/  @P0 FFMA.FTZ R224, R7, R5, R224 ;  /* 0x0000000507e00223 */ /* 0x001fe200000100e0 */
[----:B------:R-:W-:-:S06]  /*3f90*/  @P0 HADD2.F32 R5, -RZ, R148.H1_H1 ;  /* 0x30000094ff050230 */ /* 0x000fcc0000004100 */
[----:B------:R-:W0:Y:S01]  /*3fa0*/  @P0 LDC R7, c[0x0][0x40c] ;  /* 0x00010300ff070b82 */ /* 0x000e220000000800 */
[----:B-1----:R-:W-:-:S07]  /*3fb0*/  @P0 FFMA.FTZ R225, R5, R3, R225 ;  /* 0x0000000305e10223 */ /* 0x002fce00000100e1 */
[----:B------:R-:W1:Y:S08]  /*3fc0*/  @P0 LDC R5, c[0x0][0x40c] ;  /* 0x00010300ff050b82 */ /* 0x000e700000000800 */
[----:B------:R-:W2:Y:S01]  /*3fd0*/  @P0 LDC R3, c[0x0][0x40c] ;  /* 0x00010300ff030b82 */ /* 0x000ea20000000800 */
        /* <DEDUP_REMOVED lines=15> */
.L_x_61500:
[----:B------:R-:W0:Y:S01]  /*40d0*/  @P0 LDC R226, c[0x0][0x40c] ;  /* 0x00010300ffe20b82 */ /* 0x000e220000000800 */
[--C-:B-----5:R-:W-:Y:S01]  /*40e0*/  @P0 HADD2.F32 R3, -RZ, R148.reuse.H0_H0 ;  /* 0x20000094ff030230 */ /* 0x120fe20000004100 */
[----:B------:R-:W-:Y:S01]  /*40f0*/  CS2R R224, SRZ ;  /* 0x0000000000e07805 */ /* 0x000fe2000001ff00 */
[----:B------:R-:W-:Y:S02]  /*4100*/  @P0 HADD2.F32 R5, -RZ, R148.H1_H1 ;  /* 0x30000094ff050230 */ /* 0x000fe40000004100 */
[----:B------:R-:W-:-:S03]  /*4110*/  @P0 HADD2.F32 R7, -RZ, R149.H0_H0 ;  /* 0x20000095ff070230 */ /* 0x000fc60000004100 */
[----:B------:R-:W1:Y:S08]  /*4120*/  @P0 LDC R228, c[0x0][0x40c] ;  /* 0x00010300ffe40b82 */ /* 0x000e700000000800 */
[----:B------:R-:W2:Y:S01]  /*4130*/  @P0 LDC R230, c[0x0][0x40c] ;  /* 0x00010300ffe60b82 */ /* 0x000ea20000000800 */
[----:B0-----:R-:W-:Y:S01]  /*4140*/  @P0 FMUL.FTZ R224, R3, R226 ;  /* 0x000000e203e00220 */ /* 0x001fe20000410000 */
[----:B------:R-:W-:-:S06]  /*4150*/  CS2R R226, SRZ ;  /* 0x0000000000e27805 */ /* 0x000fcc000001ff00 */
[----:B------:R-:W0:Y:S01]  /*4160*/  @P0 LDC R3, c[0x0][0x40c] ;  /* 0x00010300ff030b82 */ /* 0x000e220000000800 */
[----:B-1----:R-:W-:Y:S01]  /*4170*/  @P0 FMUL.FTZ R225, R5, R228 ;  /* 0x000000e405e10220 */ /* 0x002fe20000410000 */
[----:B------:R-:W-:-:S06]  /*4180*/  @P0 HADD2.F32 R228, -RZ, R149.H1_H1 ;  /* 0x30000095ffe40230 */ /* 0x000fcc0000004100 */
[----:B------:R-:W1:Y:S01]  /*4190*/  @P0 LDC R5, c[0x0][0x40c] ;  /* 0x00010300ff050b82 */ /* 0x000e620000000800 */
[----:B--2---:R-:W-:Y:S01]  /*41a0*/  @P0 FMUL.FTZ R226, R7, R230 ;  /* 0x000000e607e20220 */ /* 0x004fe20000410000 */
[----:B------:R-:W-:-:S06]  /*41b0*/  @P0 HADD2.F32 R230, -RZ, R150.H0_H0 ;  /* 0x20000096ffe60230 */ /* 0x000fcc0000004100 */
[----:B---34-:R-:W2:Y:S01]  /*41c0*/  @P0 LDC R232, c[0x0][0x40c] ;  /* 0x00010300ffe80b82 */ /* 0x018ea20000000800 */
[----:B0-----:R-:W-:Y:S01]  /*41d0*/  @P0 FMUL.FTZ R227, R228, R3 ;  /* 0x00000003e4e30220 */ /* 0x001fe20000410000 */
[----:B------:R-:W-:Y:S01]  /*41e0*/  CS2R R228, SRZ ;  /* 0x0000000000e47805 */ /* 0x000fe2000001ff00 */
[----:B------:R-:W-:Y:S02]  /*41f0*/  @P0 HADD2.F32 R3, -RZ, R150.H1_H1 ;  /* 0x30000096ff030230 */ /* 0x000fe40000004100 */
[----:B-1----:R-:W-:Y:S01]  /*4200*/  @P0 FMUL.FTZ R228, R230, R5 ;  /* 0x00000005e6e40220 */ /* 0x002fe20000410000 */
[--C-:B------:R-:W-:Y:S02]  /*4210*/  @P0 HADD2.F32 R5, -RZ, R151.reuse.H1_H1 ;  /* 0x30000097ff050230 */ /* 0x100fe40000004100 */
[----:B------:R-:W0:Y:S02]  /*4220*/  @P0 LDC R230, c[0x0][0x40c] ;  /* 0x00010300ffe60b82 */ /* 0x000e240000000800 */
[----:B0-----:R-:W-:Y:S01]  /*4230*/  @P0 FMUL.FTZ R229, R3, R230 ;  /* 0x000000e603e50220 */ /* 0x001fe20000410000 */
[----:B------:R-:W-:Y:S01]  /*4240*/  @P0 HADD2.F32 R3, -RZ, R151.H0_H0 ;  /* 0x20000097ff030230 */ /* 0x000fe20000004100 */
[----:B------:R-:W-:-:S04]  /*4250*/  CS2R R230, SRZ ;  /* 0x0000000000e67805 */ /* 0x000fc8000001ff00 */
[----:B--2---:R-:W-:Y:S02]  /*4260*/  @P0 FMUL.FTZ R230, R3, R232 ;  /* 0x000000e803e60220 */ /* 0x004fe40000410000 */
[----:B------:R-:W0:Y:S02]  /*4270*/  @P0 LDC R3, c[0x0][0x40c] ;  /* 0x00010300ff030b82 */ /* 0x000e240000000800 */
[----:B0-----:R-:W-:-:S07]  /*4280*/  @P0 FMUL.FTZ R231, R5, R3 ;  /* 0x0000000305e70220 */ /* 0x001fce0000410000 */
.L_x_61501:
[----:B------:R-:W0:Y:S02]  /*4290*/  LDC.64 R232, c[0x0][0x3a8] ;  /* 0x0000ea00ffe87b82 */ /* 0x000e240000000a00 */
[----:B0-----:R-:W-:-:S05]  /*42a0*/  IMAD.WIDE.U32 R4, R4, 0x20, R232 ;  /* 0x0000002004047825 */ /* 0x001fca00078e00e8 */
[----:B------:R0:W-:Y:S04]  /*42b0*/  STG.E.128 desc[UR6][R4.64], R224 ;  /* 0x000000e004007986 */ /* 0x0001e8000c101d06 */
[----:B------:R0:W-:Y:S02]  /*42c0*/  STG.E.128 desc[UR6][R4.64+0x10], R228 ;  /* 0x000010e404007986 */ /* 0x0001e4000c101d06 */
.L_x_61497:
[----:B------:R-:W-:Y:S05]  /*42d0*/  BSYNC.RECONVERGENT B0 ;  /* 0x0000000000007941 */ /* 0x000fea0003800200 */
.L_x_61496:
        /* <DEDUP_REMOVED lines=290> */
.L_x_61535:
        /* <DEDUP_REMOVED lines=46> */
[----:B------:R-:W-:Y:S01]  /*57e0*/  F2FP.F16.F32.PACK_AB R232, R7, R232 ;  /* 0x000000e807e8723e */ /* 0x000fe200000000ff */
[----:B------:R-:W-:-:S04]  /*57f0*/  FADD.FTZ R7, R155, -R4 ;  /* 0x800000049b077221 */ /* 0x000fc80000010000 */
[----:B------:R-:W-:-:S04]  /*5800*/  FMUL.FTZ R7, R3, R7 ;  /* 0x0000000703077220 */ /* 0x000fc80000410000 */
[----:B------:R-:W-:Y:S01]  /*5810*/  FFMA.FTZ R7, R7, R234, R11 ;  /* 0x000000ea07077223 */ /* 0x000fe2000001000b */
[----:B------:R-:W-:-:S04]  /*5820*/  FADD.FTZ R234, R156, -R4 ;  /* 0x800000049cea7221 */ /* 0x000fc80000010000 */
[----:B------:R-:W-:Y:S01]  /*5830*/  F2FP.F16.F32.PACK_AB R233, R7, R233 ;  /* 0x000000e907e9723e */ /* 0x000fe200000000ff */
[----:B------:R-:W-:Y:S01]  /*5840*/  FADD.FTZ R7, R157, -R4 ;  /* 0x800000049d077221 */ /* 0x000fe20000010000 */
[----:B------:R-:W-:-:S03]  /*5850*/  FMUL.FTZ R234, R3, R234 ;  /* 0x000000ea03ea7220 */ /* 0x000fc60000410000 */
[----:B------:R-:W-:Y:S01]  /*5860*/  FMUL.FTZ R7, R3, R7 ;  /* 0x0000000703077220 */ /* 0x000fe20000410000 */
[----:B------:R-:W-:Y:S01]  /*5870*/  FFMA.FTZ R234, R234, R248, R12 ;  /* 0x000000f8eaea7223 */ /* 0x000fe2000001000c */
[----:B0-----:R-:W-:-:S04]  /*5880*/  IMAD.WIDE.U32 R16, R5, 0x10, R16 ;  /* 0x0000001005107825 */ /* 0x001fc800078e0010 */
[----:B------:R-:W-:-:S05]  /*5890*/  FFMA.FTZ R7, R7, R249, R13 ;  /* 0x000000f907077223 */ /* 0x000fca000001000d */
[----:B------:R-:W-:Y:S01]  /*58a0*/  F2FP.F16.F32.PACK_AB R234, R7, R234 ;  /* 0x000000ea07ea723e */ /* 0x000fe200000000ff */
[----:B------:R-:W-:-:S04]  /*58b0*/  FADD.FTZ R7, R158, -R4 ;  /* 0x800000049e077221 */ /* 0x000fc80000010000 */
[----:B------:R-:W-:-:S04]  /*58c0*/  FMUL.FTZ R7, R3, R7 ;  /* 0x0000000703077220 */ /* 0x000fc80000410000 */
[----:B------:R-:W-:-:S05]  /*58d0*/  FFMA.FTZ R7, R7, R250, R14 ;  /* 0x000000fa07077223 */ /* 0x000fca000001000e */
[----:B------:R-:W-:-:S05]  /*58e0*/  F2FP.F16.F32.PACK_AB R235, R235, R7 ;  /* 0x00000007ebeb723e */ /* 0x000fca00000000ff */
[----:B------:R0:W-:Y:S04]  /*58f0*/  STG.E.128 desc[UR6][R16.64], R232 ;  /* 0x000000e810007986 */ /* 0x0001e8000c101d06 */
[----:B0-----:R0:W5:Y:S01]  /*5900*/  LDL.LU.64 R16, [R1+0x10] ;  /* 0x0000100001107983 */ /* 0x0011620000300a00 */
[----:B------:R-:W-:-:S07]  /*5910*/  IADD3 R5, PT, PT, R5, 0x20, RZ ;  /* 0x0000002005057810 */ /* 0x000fce0007ffe0ff */
.L_x_61506:
[----:B------:R-:W-:Y:S05]  /*5920*/  BSYNC.RECONVERGENT B1 ;  /* 0x0000000000017941 */ /* 0x000fea0003800200 */
.L_x_61505:
        /* <DEDUP_REMOVED lines=16> */
[----:B------:R-:W-:Y:S01]  /*5a30*/  F2FP.F16.F32.PACK_AB R232, R7, R232 ;  /* 0x000000e807e8723e */ /* 0x000fe200000000ff */
[----:B------:R-:W-:Y:S01]  /*5a40*/  FADD.FTZ R7, R163, -R4 ;  /* 0x80000004a3077221 */ /* 0x000fe20000010000 */
[----:B------:R-:W-:Y:S01]  /*5a50*/  FFMA.FTZ R234, R234, R240, R20 ;  /* 0x000000f0eaea7223 */ /* 0x000fe20000010014 */
[C---:B------:R-:W-:Y:S02]  /*5a60*/  FMUL.FTZ R235, R3.reuse, R235 ;  /* 0x000000eb03eb7220 */ /* 0x040fe40000410000 */
[----:B------:R-:W-:Y:S01]  /*5a70*/  FMUL.FTZ R7, R3, R7 ;  /* 0x0000000703077220 */ /* 0x000fe20000410000 */
[----:B-1----:R-:W1:Y:S01]  /*5a80*/  LDC.64 R8, c[0x0][0x428] ;  /* 0x00010a00ff087b82 */ /* 0x002e620000000a00 */
[----:B------:R-:W-:Y:S02]  /*5a90*/  FFMA.FTZ R235, R235, R243, R23 ;  /* 0x000000f3ebeb7223 */ /* 0x000fe40000010017 */
[----:B------:R-:W-:-:S05]  /*5aa0*/  FFMA.FTZ R7, R7, R247, R19 ;  /* 0x000000f707077223 */ /* 0x000fca0000010013 */
[----:B------:R-:W-:Y:S01]  /*5ab0*/  F2FP.F16.F32.PACK_AB R233, R7, R233 ;  /* 0x000000e907e9723e */ /* 0x000fe200000000ff */
[----:B------:R-:W-:-:S04]  /*5ac0*/  FADD.FTZ R7, R165, -R4 ;  /* 0x80000004a5077221 */ /* 0x000fc80000010000 */
[----:B------:R-:W-:-:S04]  /*5ad0*/  FMUL.FTZ R7, R3, R7 ;  /* 0x0000000703077220 */ /* 0x000fc80000410000 */
[----:B------:R-:W-:-:S05]  /*5ae0*/  FFMA.FTZ R7, R7, R241, R21 ;  /* 0x000000f107077223 */ /* 0x000fca0000010015 */
[----:B------:R-:W-:Y:S01]  /*5af0*/  F2FP.F16.F32.PACK_AB R234, R7, R234 ;  /* 0x000000ea07ea723e */ /* 0x000fe200000000ff */
[----:B------:R-:W-:Y:S01]  /*5b00*/  FADD.FTZ R7, R166, -R4 ;  /* 0x80000004a6077221 */ /* 0x000fe20000010000 */
[----:B-1----:R-:W-:-:S04]  /*5b10*/  IMAD.WIDE.U32 R8, R5, 0x10, R8 ;  /* 0x0000001005087825 */ /* 0x002fc800078e0008 */
[----:B------:R-:W-:-:S04]  /*5b20*/  FMUL.FTZ R7, R3, R7 ;  /* 0x0000000703077220 */ /* 0x000fc80000410000 */
[----:B------:R-:W-:-:S05]  /*5b30*/  FFMA.FTZ R7, R7, R242, R22 ;  /* 0x000000f207077223 */ /* 0x000fca0000010016 */
[----:B------:R-:W-:-:S05]  /*5b40*/  F2FP.F16.F32.PACK_AB R235, R235, R7 ;  /* 0x00000007ebeb723e */ /* 0x000fca00000000ff */
[----:B------:R1:W-:Y:S04]  /*5b50*/  STG.E.128 desc[UR6][R8.64], R232 ;  /* 0x000000e808007986 */ /* 0x0003e8000c101d06 */
[----:B-1----:R1:W5:Y:S01]  /*5b60*/  LDL.LU.64 R8, [R1+0x10] ;  /* 0x0000100001087983 */ /* 0x0023620000300a00 */
[----:B------:R-:W-:-:S07]  /*5b70*/  IADD3 R5, PT, PT, R5, 0x20, RZ ;  /* 0x0000002005057810 */ /* 0x000fce0007ffe0ff */
.L_x_61508:
[----:B------:R-:W-:Y:S05]  /*5b80*/  BSYNC.RECONVERGENT B1 ;  /* 0x0000000000017941 */ /* 0x000fea0003800200 */
.L_x_61507:
        /* <DEDUP_REMOVED lines=21> */
[----:B--2---:R-:W2:Y:S01]  /*5ce0*/  LDC.64 R8, c[0x0][0x428] ;  /* 0x00010a00ff087b82 */ /* 0x004ea20000000a00 */
        /* <DEDUP_REMOVED lines=8> */
[----:B--2---:R-:W-:-:S04]  /*5d70*/  IMAD.WIDE.U32 R8, R5, 0x10, R8 ;  /* 0x0000001005087825 */ /* 0x004fc800078e0008 */
[----:B------:R-:W-:-:S04]  /*5d80*/  FMUL.FTZ R7, R3, R7 ;  /* 0x0000000703077220 */ /* 0x000fc80000410000 */
[----:B------:R-:W-:-:S05]  /*5d90*/  FFMA.FTZ R7, R7, R26, R34 ;  /* 0x0000001a07077223 */ /* 0x000fca0000010022 */
[----:B------:R-:W-:-:S05]  /*5da0*/  F2FP.F16.F32.PACK_AB R235, R235, R7 ;  /* 0x00000007ebeb723e */ /* 0x000fca00000000ff */
[----:B------:R2:W-:Y:S04]  /*5db0*/  STG.E.128 desc[UR6][R8.64], R232 ;  /* 0x000000e808007986 */ /* 0x0005e8000c101d06 */
[----:B--2---:R2:W5:Y:S01]  /*5dc0*/  LDL.LU.64 R8, [R1+0x10] ;  /* 0x0000100001087983 */ /* 0x0045620000300a00 */
[----:B------:R-:W-:-:S07]  /*5dd0*/  IADD3 R5, PT, PT, R5, 0x20, RZ ;  /* 0x0000002005057810 */ /* 0x000fce0007ffe0ff */
.L_x_61510:
[----:B------:R-:W-:Y:S05]  /*5de0*/  BSYNC.RECONVERGENT B1 ;  /* 0x0000000000017941 */ /* 0x000fea0003800200 */
.L_x_61509:
        /* <DEDUP_REMOVED lines=21> */
[----:B---3--:R-:W3:Y:S01]  /*5f40*/  LDC.64 R8, c[0x0][0x428] ;  /* 0x00010a00ff087b82 */ /* 0x008ee20000000a00 */
        /* <DEDUP_REMOVED lines=8> */
[----:B---3--:R-:W-:-:S04]  /*5fd0*/  IMAD.WIDE.U32 R8, R5, 0x10, R8 ;  /* 0x0000001005087825 */ /* 0x008fc800078e0008 */
[----:B------:R-:W-:-:S04]  /*5fe0*/  FMUL.FTZ R7, R3, R7 ;  /* 0x0000000703077220 */ /* 0x000fc80000410000 */
[----:B------:R-:W-:-:S05]  /*5ff0*/  FFMA.FTZ R7, R7, R42, R50 ;  /* 0x0000002a07077223 */ /* 0x000fca0000010032 */
[----:B------:R-:W-:-:S05]  /*6000*/  F2FP.F16.F32.PACK_AB R235, R235, R7 ;  /* 0x00000007ebeb723e */ /* 0x000fca00000000ff */
[----:B------:R3:W-:Y:S04]  /*6010*/  STG.E.128 desc[UR6][R8.64], R232 ;  /* 0x000000e808007986 */ /* 0x0007e8000c101d06 */
[----:B---3--:R3:W5:Y:S01]  /*6020*/  LDL.LU.64 R8, [R1+0x10] ;  /* 0x0000100001087983 */ /* 0x0087620000300a00 */
[----:B------:R-:W-:-:S07]  /*6030*/  IADD3 R5, PT, PT, R5, 0x20, RZ ;  /* 0x0000002005057810 */ /* 0x000fce0007ffe0ff */
.L_x_61512:
[----:B------:R-:W-:Y:S05]  /*6040*/  BSYNC.RECONVERGENT B1 ;  /* 0x0000000000017941 */ /* 0x000fea0003800200 */
.L_x_61511:
        /* <DEDUP_REMOVED lines=21> */
[----:B----4-:R-:W4:Y:S01]  /*61a0*/  LDC.64 R8, c[0x0][0x428] ;  /* 0x00010a00ff087b82 */ /* 0x010f220000000a00 */
        /* <DEDUP_REMOVED lines=8> */
[----:B----4-:R-:W-:-:S04]  /*6230*/  IMAD.WIDE.U32 R8, R5, 0x10, R8 ;  /* 0x0000001005087825 */ /* 0x010fc800078e0008 */
[----:B------:R-:W-:-:S04]  /*6240*/  FMUL.FTZ R7, R3, R7 ;  /* 0x0000000703077220 */ /* 0x000fc80000410000 */
[----:B------:R-:W-:-:S05]  /*6250*/  FFMA.FTZ R7, R7, R58, R66 ;  /* 0x0000003a07077223 */ /* 0x000fca0000010042 */
[----:B------:R-:W-:-:S05]  /*6260*/  F2FP.F16.F32.PACK_AB R235, R235, R7 ;  /* 0x00000007ebeb723e */ /* 0x000fca00000000ff */
[----:B------:R4:W-:Y:S04]  /*6270*/  STG.E.128 desc[UR6][R8.64], R232 ;  /* 0x000000e808007986 */ /* 0x0009e8000c101d06 */
[----:B----4-:R4:W5:Y:S01]  /*6280*/  LDL.LU.64 R8, [R1+0x10] ;  /* 0x0000100001087983 */ /* 0x0109620000300a00 */
[----:B------:R-:W-:-:S07]  /*6290*/  IADD3 R5, PT, PT, R5, 0x20, RZ ;  /* 0x0000002005057810 */ /* 0x000fce0007ffe0ff */
.L_x_61514:
[----:B------:R-:W-:Y:S05]  /*62a0*/  BSYNC.RECONVERGENT B1 ;  /* 0x0000000000017941 */ /* 0x000fea0003800200 */
.L_x_61513:
        /* <DEDUP_REMOVED lines=21> */
[----:B0-----:R-:W0:Y:S01]  /*6400*/  LDC.64 R8, c[0x0][0x428] ;  /* 0x00010a00ff087b82 */ /* 0x001e220000000a00 */
        /* <DEDUP_REMOVED lines=8> */
[----:B0-----:R-:W-:-:S04]  /*6490*/  IMAD.WIDE.U32 R8, R5, 0x10, R8 ;  /* 0x0000001005087825 */ /* 0x001fc800078e0008 */
[----:B------:R-:W-:-:S04]  /*64a0*/  FMUL.FTZ R7, R3, R7 ;  /* 0x0000000703077220 */ /* 0x000fc80000410000 */
[----:B------:R-:W-:-:S05]  /*64b0*/  FFMA.FTZ R7, R7, R74, R82 ;  /* 0x0000004a07077223 */ /* 0x000fca0000010052 */
[----:B------:R-:W-:-:S05]  /*64c0*/  F2FP.F16.F32.PACK_AB R235, R235, R7 ;  /* 0x00000007ebeb723e */ /* 0x000fca00000000ff */
[----:B------:R0:W-:Y:S04]  /*64d0*/  STG.E.128 desc[UR6][R8.64], R232 ;  /* 0x000000e808007986 */ /* 0x0001e8000c101d06 */
[----:B0-----:R0:W5:Y:S01]  /*64e0*/  LDL.LU.64 R8, [R1+0x10] ;  /* 0x0000100001087983 */ /* 0x0011620000300a00 */
[----:B------:R-:W-:-:S07]  /*64f0*/  IADD3 R5, PT, PT, R5, 0x20, RZ ;  /* 0x0000002005057810 */ /* 0x000fce0007ffe0ff */
.L_x_61516:
[----:B------:R-:W-:Y:S05]  /*6500*/  BSYNC.RECONVERGENT B1 ;  /* 0x0000000000017941 */ /* 0x000fea0003800200 */
.L_x_61515:
        /* <DEDUP_REMOVED lines=37> */
.L_x_61518:
[----:B------:R-:W-:Y:S05]  /*6760*/  BSYNC.RECONVERGENT B1 ;  /* 0x0000000000017941 */ /* 0x000fea0003800200 */
.L_x_61517:
        /* <DEDUP_REMOVED lines=37> */
.L_x_61520:
[----:B------:R-:W-:Y:S05]  /*69c0*/  BSYNC.RECONVERGENT B1 ;  /* 0x0000000000017941 */ /* 0x000fea0003800200 */
.L_x_61519:
        /* <DEDUP_REMOVED lines=37> */
.L_x_61522:
[----:B------:R-:W-:Y:S05]  /*6c20*/  BSYNC.RECONVERGENT B1 ;  /* 0x0000000000017941 */ /* 0x000fea0003800200 */
.L_x_61521:
        /* <DEDUP_REMOVED lines=14> */
[----:B------:R-:W-:Y:S01]  /*6d10*/  F2FP.F16.F32.PACK_AB R232, R7, R232 ;  /* 0x000000e807e8723e */ /* 0x000fe200000000ff */
[----:B------:R-:W-:Y:S01]  /*6d20*/  FADD.FTZ R7, R227, -R4 ;  /* 0x80000004e3077221 */ /* 0x000fe20000010000 */
[----:B0-----:R-:W0:Y:S01]  /*6d30*/  LDC.64 R8, c[0x0][0x428] ;  /* 0x00010a00ff087b82 */ /* 0x001e220000000a00 */
        /* <DEDUP_REMOVED lines=16> */
[----:B------:R-:W-:-:S05]  /*6e40*/  F2FP.F16.F32.PACK_AB R235, R7, R3 ;  /* 0x0000000307eb723e */ /* 0x000fca00000000ff */
[----:B------:R0:W-:Y:S02]  /*6e50*/  STG.E.128 desc[UR6][R4.64], R232 ;  /* 0x000000e804007986 */ /* 0x0001e4000c101d06 */
.L_x_61504:
[----:B------:R-:W-:Y:S05]  /*6e60*/  BSYNC.RECONVERGENT B0 ;  /* 0x0000000000007941 */ /* 0x000fea0003800200 */
.L_x_61503:
[----:B0-----:R-:W0:Y:S02]  /*6e70*/  LDC.64 R4, c[0x0][0x380] ;  /* 0x0000e000ff047b82 */ /* 0x001e240000000a00 */
[----:B0-----:R-:W-:-:S04]  /*6e80*/  LEA R6, R4, R6, 0x2 ;  /* 0x0000000604067211 */ /* 0x001fc800078e10ff */
[----:B------:R-:W-:-:S13]  /*6e90*/  ISETP.GE.AND P0, PT, R6, R5, PT ;  /* 0x000000050600720c */ /* 0x000fda0003f06270 */
[----:B------:R-:W-:Y:S05]  /*6ea0*/  @!P0 BRA `(.L_x_61523) ;  /* 0xffffffa000088947 */ /* 0x000fea000383ffff */
[----:B------:R-:W-:Y:S05]  /*6eb0*/  EXIT ;  /* 0x000000000000794d */ /* 0x000fea0003800000 */
.L_x_61502:
        /* <DEDUP_REMOVED lines=8> */
.L_x_61525:
[----:B------:R-:W-:Y:S05]  /*6f40*/  BSYNC B0 ;  /* 0x0000000000007941 */ /* 0x000fea0003800000 */
.L_x_61524:
        /* <DEDUP_REMOVED lines=9> */
.L_x_61526:
[----:B------:R-:W-:Y:S02]  /*6fe0*/  HFMA2 R5, -RZ, RZ, 0, 2.384185791015625e-07 ;  /* 0x00000004ff057431 */ /* 0x000fe400000001ff */
[----:B------:R-:W-:Y:S01]  /*6ff0*/  FADD.FTZ R7, R7, R3 ;  /* 0x0000000307077221 */ /* 0x000fe20000010000 */
[----:B------:R-:W-:-:S04]  /*7000*/  MOV R3, 0xffffffff ;  /* 0xffffffff00037802 */ /* 0x000fc80000000f00 */
[----:B------:R-:W-:-:S07]  /*7010*/  MOV R233, R7 ;  /* 0x0000000700e97202 */ /* 0x000fce0000000f00 */
[----:B------:R-:W-:Y:S05]  /*7020*/  WARPSYNC.COLLECTIVE R3, `(.L_x_61527) ;  /* 0x0000000003087348 */ /* 0x000fea0003c00000 */
[----:B------:R0:W1:Y:S02]  /*7030*/  SHFL.BFLY P6, R3, R233, R5, R4 ;  /* 0x0c000005e9037389 */ /* 0x00006400000c0004 */
[----:B01----:R-:W-:Y:S05]  /*7040*/  ENDCOLLECTIVE ;  /* 0x000000000000791b */ /* 0x003fea0003800000 */
.L_x_61527:
[----:B------:R-:W-:Y:S02]  /*7050*/  HFMA2 R5, -RZ, RZ, 0, 4.76837158203125e-07 ;  /* 0x00000008ff057431 */ /* 0x000fe400000001ff */
[----:B------:R-:W-:Y:S01]  /*7060*/  FADD.FTZ R7, R7, R3 ;  /* 0x0000000307077221 */ /* 0x000fe20000010000 */
[----:B------:R-:W-:-:S04]  /*7070*/  MOV R3, 0xffffffff ;  /* 0xffffffff00037802 */ /* 0x000fc80000000f00 */
[----:B------:R-:W-:-:S07]  /*7080*/  MOV R233, R7 ;  /* 0x0000000700e97202 */ /* 0x000fce0000000f00 */
[----:B------:R-:W-:Y:S05]  /*7090*/  WARPSYNC.COLLECTIVE R3, `(.L_x_61528) ;  /* 0x0000000003087348 */ /* 0x000fea0003c00000 */
[----:B------:R0:W1:Y:S02]  /*70a0*/  SHFL.BFLY P6, R3, R233, R5, R4 ;  /* 0x0c000005e9037389 */ /* 0x00006400000c0004 */
[----:B01----:R-:W-:Y:S05]  /*70b0*/  ENDCOLLECTIVE ;  /* 0x000000000000791b */ /* 0x003fea0003800000 */
.L_x_61528:
[----:B------:R-:W-:Y:S02]  /*70c0*/  HFMA2 R5, -RZ, RZ, 0, 9.5367431640625e-07 ;  /* 0x00000010ff057431 */ /* 0x000fe400000001ff */
[----:B------:R-:W-:Y:S01]  /*70d0*/  FADD.FTZ R7, R7, R3 ;  /* 0x0000000307077221 */ /* 0x000fe20000010000 */
[----:B------:R-:W-:-:S04]  /*70e0*/  MOV R3, 0xffffffff ;  /* 0xffffffff00037802 */ /* 0x000fc80000000f00 */
[----:B------:R-:W-:-:S07]  /*70f0*/  MOV R233, R7 ;  /* 0x0000000700e97202 */ /* 0x000fce0000000f00 */
[----:B------:R-:W-:Y:S05]  /*7100*/  WARPSYNC.COLLECTIVE R3, `(.L_x_61529) ;  /* 0x0000000003087348 */ /* 0x000fea0003c00000 */
[----:B------:R0:W1:Y:S02]  /*7110*/  SHFL.BFLY P6, R3, R233, R5, R4 ;  /* 0x0c000005e9037389 */ /* 0x00006400000c0004 */
[----:B01----:R-:W-:Y:S05]  /*7120*/  ENDCOLLECTIVE ;  /* 0x000000000000791b */ /* 0x003fea0003800000 */
.L_x_61529:
        /* <DEDUP_REMOVED lines=174> */
.L_x_61530:
[----:B------:R-:W-:Y:S02]  /*7c10*/  HFMA2 R5, -RZ, RZ, 0, 1.1920928955078125e-07 ;  /* 0x00000002ff057431 */ /* 0x000fe400000001ff */
[----:B------:R-:W-:Y:S01]  /*7c20*/  FADD.FTZ R232, R232, R3 ;  /* 0x00000003e8e87221 */ /* 0x000fe20000010000 */
[----:B------:R-:W-:-:S04]  /*7c30*/  MOV R3, 0xffffffff ;  /* 0xffffffff00037802 */ /* 0x000fc80000000f00 */
[----:B------:R-:W-:-:S07]  /*7c40*/  MOV R233, R232 ;  /* 0x000000e800e97202 */ /* 0x000fce0000000f00 */
[----:B------:R-:W-:Y:S05]  /*7c50*/  WARPSYNC.COLLECTIVE R3, `(.L_x_61531) ;  /* 0x0000000003087348 */ /* 0x000fea0003c00000 */
[----:B------:R0:W1:Y:S02]  /*7c60*/  SHFL.BFLY P6, R3, R233, R5, R4 ;  /* 0x0c000005e9037389 */ /* 0x00006400000c0004 */
[----:B01----:R-:W-:Y:S05]  /*7c70*/  ENDCOLLECTIVE ;  /* 0x000000000000791b */ /* 0x003fea0003800000 */
.L_x_61531:
[----:B------:R-:W-:Y:S02]  /*7c80*/  HFMA2 R5, -RZ, RZ, 0, 2.384185791015625e-07 ;  /* 0x00000004ff057431 */ /* 0x000fe400000001ff */
[----:B------:R-:W-:Y:S01]  /*7c90*/  FADD.FTZ R232, R232, R3 ;  /* 0x00000003e8e87221 */ /* 0x000fe20000010000 */
[----:B------:R-:W-:-:S04]  /*7ca0*/  MOV R3, 0xffffffff ;  /* 0xffffffff00037802 */ /* 0x000fc80000000f00 */
[----:B------:R-:W-:-:S07]  /*7cb0*/  MOV R233, R232 ;  /* 0x000000e800e97202 */ /* 0x000fce0000000f00 */
[----:B------:R-:W-:Y:S05]  /*7cc0*/  WARPSYNC.COLLECTIVE R3, `(.L_x_61532) ;  /* 0x0000000003087348 */ /* 0x000fea0003c00000 */
[----:B------:R0:W1:Y:S02]  /*7cd0*/  SHFL.BFLY P6, R3, R233, R5, R4 ;  /* 0x0c000005e9037389 */ /* 0x00006400000c0004 */
[----:B01----:R-:W-:Y:S05]  /*7ce0*/  ENDCOLLECTIVE ;  /* 0x000000000000791b */ /* 0x003fea0003800000 */
.L_x_61532:
[----:B------:R-:W-:Y:S02]  /*7cf0*/  HFMA2 R5, -RZ, RZ, 0, 4.76837158203125e-07 ;  /* 0x00000008ff057431 */ /* 0x000fe400000001ff */
[----:B------:R-:W-:Y:S01]  /*7d00*/  FADD.FTZ R232, R232, R3 ;  /* 0x00000003e8e87221 */ /* 0x000fe20000010000 */
[----:B------:R-:W-:-:S04]  /*7d10*/  MOV R3, 0xffffffff ;  /* 0xffffffff00037802 */ /* 0x000fc80000000f00 */
[----:B------:R-:W-:-:S07]  /*7d20*/  MOV R233, R232 ;  /* 0x000000e800e97202 */ /* 0x000fce0000000f00 */
[----:B------:R-:W-:Y:S05]  /*7d30*/  WARPSYNC.COLLECTIVE R3, `(.L_x_61533) ;  /* 0x0000000003087348 */ /* 0x000fea0003c00000 */
[----:B------:R0:W1:Y:S02]  /*7d40*/  SHFL.BFLY P6, R3, R233, R5, R4 ;  /* 0x0c000005e9037389 */ /* 0x00006400000c0004 */
[----:B01----:R-:W-:Y:S05]  /*7d50*/  ENDCOLLECTIVE ;  /* 0x000000000000791b */ /* 0x003fea0003800000 */
.L_x_61533:
[----:B------:R-:W-:Y:S02]  /*7d60*/  HFMA2 R5, -RZ, RZ, 0, 9.5367431640625e-07 ;  /* 0x00000010ff057431 */ /* 0x000fe400000001ff */
[----:B------:R-:W-:Y:S01]  /*7d70*/  FADD.FTZ R232, R232, R3 ;  /* 0x00000003e8e87221 */ /* 0x000fe20000010000 */
[----:B------:R-:W-:-:S04]  /*7d80*/  MOV R3, 0xffffffff ;  /* 0xffffffff00037802 */ /* 0x000fc80000000f00 */
[----:B------:R-:W-:-:S07]  /*7d90*/  MOV R233, R232 ;  /* 0x000000e800e97202 */ /* 0x000fce0000000f00 */
[----:B------:R-:W-:Y:S05]  /*7da0*/  WARPSYNC.COLLECTIVE R3, `(.L_x_61534) ;  /* 0x0000000003087348 */ /* 0x000fea0003c00000 */
[----:B------:R0:W1:Y:S02]  /*7db0*/  SHFL.BFLY P6, R3, R233, R5, R4 ;  /* 0x0c000005e9037389 */ /* 0x00006400000c0004 */
[----:B01----:R-:W-:Y:S05]  /*7dc0*/  ENDCOLLECTIVE ;  /* 0x000000000000791b */ /* 0x003fea0003800000 */
.L_x_61534:
[----:B------:R-:W-:Y:S05]  /*7dd0*/  BRA `(.L_x_61535) ;  /* 0xffffffd400c87947 */ /* 0x000fea000383ffff */
.L_x_61536:
        /* <DEDUP_REMOVED lines=10> */
.L_x_88530:


//--------------------- .text._ZN10layer_norm13ln_fwd_kernelINS_13Kernel_traitsIf6__halffS2_fjLj2560ELj1ELj4ELj1ELj16ENS_18Kernel_traits_baseILj2560EfS2_fS2_fjLj128EEEEELb0ELb0ELb1ELb1EEEvNS_9FwdParamsE --------------------------
	.section	.text._ZN10layer_norm13ln_fwd_kernelINS_13Kernel_traitsIf6__halffS2_fjLj2560ELj1ELj4ELj1ELj16ENS_18Kernel_traits_baseILj2560EfS2_fS2_fjLj128EEEEELb0ELb0ELb1ELb1EEEvNS_9FwdParamsE,"ax",@progbits
	.align	128
        .global         _ZN10layer_norm13ln_fwd_kernelINS_13Kernel_traitsIf6__halffS2_fjLj2560ELj1ELj4ELj1ELj16ENS_18Kernel_traits_baseILj2560EfS2_fS2_fjLj128EEEEELb0ELb0ELb1ELb1EEEvNS_9FwdParamsE
        .type           _ZN10layer_norm13ln_fwd_kernelINS_13Kernel_traitsIf6__halffS2_fjLj2560ELj1ELj4ELj1ELj16ENS_18Kernel_traits_baseILj2560EfS2_fS2_fjLj128EEEEELb0ELb0ELb1ELb1EEEvNS_9FwdParamsE,@function
        .size           _ZN10layer_norm13ln_fwd_kernelINS_13Kernel_traitsIf6__halffS2_fjLj2560ELj1ELj4ELj1ELj16ENS_18Kernel_traits_baseILj2560EfS2_fS2_fjLj128EEEEELb0ELb0ELb1ELb1EEEvNS_9FwdParamsE,(.L_x_88531 - _ZN10layer_norm13ln_fwd_kernelINS_13Kernel_traitsIf6__halffS2_fjLj2560ELj1ELj4ELj1ELj16ENS_18Kernel_traits_baseILj2560EfS2_fS2_fjLj128EEEEELb0ELb0ELb1ELb1EEEvNS_9FwdParamsE)
        .other          _ZN10layer_norm13ln_fwd_kernelINS_13Kernel_traitsIf6__halffS2_fjLj2560ELj1ELj4ELj1ELj16ENS_18Kernel_traits_baseILj2560EfS2_fS2_fjLj128EEEEELb0ELb0ELb1ELb1EEEvNS_9FwdParamsE,@"STO_CUDA_ENTRY STV_DEFAULT"
_ZN10layer_norm13ln_fwd_kernelINS_13Kernel_traitsIf6__halffS2_fjLj2560ELj1ELj4ELj1ELj16ENS_18Kernel_traits_baseILj2560EfS2_fS2_fjLj128EEEEELb0ELb0ELb1ELb1EEEvNS_9FwdParamsE:
.text._ZN10layer_norm13ln_fwd_kernelINS_13Kernel_traitsIf6__halffS2_fjLj2560ELj1ELj4ELj1ELj16ENS_18Kernel_traits_baseILj2560EfS2_fS2_fjLj128EEEEELb0ELb0ELb1ELb1EEEvNS_9FwdParamsE:
        /* <DEDUP_REMOVED lines=57> */
.L_x_61537:
        /* <DEDUP_REMOVED lines=62> */
.L_x_61538:
[----:B------:R-:W1:Y:S01]  /*0770*/  LDCU UR4, c[0x0][0x384] ;  /* 0x00007080ff0477ac */ /* 0x000e620008000800 */
[----:B------:R-:W2:Y:S01]  /*0780*/  LDCU.U8 UR5, c[0x0][0x410] ;  /* 0x00008200ff0577ac */ /* 0x000ea20008000000 */
[----:B------:R-:W3:Y:S01]  /*0790*/  LDCU UR10, c[0x0][0x448] ;  /* 0x00008900ff0a77ac */ /* 0x000ee20008000800 */
[----:B------:R-:W4:Y:S01]  /*07a0*/  LDCU.64 UR8, c[0x0][0x3a0] ;  /* 0x00007400ff0877ac */ /* 0x000f220008000a00 */
[----:B-1----:R-:W-:-:S13]  /*07b0*/  ISETP.GE.AND P0, PT, R0, UR4, PT ;  /* 0x0000000400007c0c */ /* 0x002fda000bf06270 */
[----:B--234-:R-:W-:Y:S05]  /*07c0*/  @P0 EXIT ;  /* 0x000000000000094d */ /* 0x01cfea0003800000 */
.L_x_61580:
        /* <DEDUP_REMOVED lines=16> */
[----:B------:R0:W5:Y:S01]  /*08d0*/  @P1 LDG.E.128 R168, desc[UR6][R6.64] ;  /* 0x0000000606a81981 */ /* 0x000162000c1e1d00 */
[----:B------:R-:W-:Y:S01]  /*08e0*/  ISETP.NE.U32.AND P0, PT, RZ, UR8, PT ;  /* 0x00000008ff007c0c */ /* 0x000fe2000bf05070 */
[----:B------:R-:W-:-:S03]  /*08f0*/  IMAD R172, R0, R174, RZ ;  /* 0x000000ae00ac7224 */ /* 0x000fc600078e02ff */
[----:B------:R-:W-:Y:S02]  /*0900*/  ISETP.NE.AND.EX P0, PT, RZ, UR9, PT, P0 ;  /* 0x00000009ff007c0c */ /* 0x000fe4000bf05300 */
[----:B------:R-:W-:-:S04]  /*0910*/  SHF.R.S32.HI R173, RZ, 0x1f, R172 ;  /* 0x0000001fffad7819 */ /* 0x000fc800000114ac */
[----:B------:R-:W-:-:S04]  /*0920*/  LEA.HI R173, R173, R172, RZ, 0x3 ;  /* 0x000000acadad7211 */ /* 0x000fc800078f18ff */
[----:B------:R-:W-:-:S03]  /*0930*/  LEA.HI.SX32 R192, R173, R248, 0x1d ;  /* 0x000000f8adc07211 */ /* 0x000fc600078feaff */
[----:B0-----:R-:W-:Y:S05]  /*0940*/  @!P0 BRA `(.L_x_61539) ;  /* 0x0000000000788947 */ /* 0x001fea0003800000 */
        /* <DEDUP_REMOVED lines=30> */
.L_x_61539:
[----:B------:R-:W0:Y:S01]  /*0b30*/  @P1 LDC R172, c[0x0][0x40c] ;  /* 0x00010300ffac1b82 */ /* 0x000e220000000800 */
[--C-:B-----5:R-:W-:Y:S01]  /*0b40*/  @P1 HADD2.F32 R7, -RZ, R168.reuse.H0_H0 ;  /* 0x200000a8ff071230 */ /* 0x120fe20000004100 */
[----:B------:R-:W-:Y:S01]  /*0b50*/  CS2R R4, SRZ ;  /* 0x0000000000047805 */ /* 0x000fe2000001ff00 */
[----:B------:R-:W-:Y:S01]  /*0b60*/  @P1 HADD2.F32 R173, -RZ, R168.H1_H1 ;  /* 0x300000a8ffad1230 */ /* 0x000fe20000004100 */
[----:B------:R-:W-:Y:S01]  /*0b70*/  MOV R6, RZ ;  /* 0x000000ff00067202 */ /* 0x000fe20000000f00 */
[--C-:B------:R-:W-:Y:S01]  /*0b80*/  @P1 HADD2.F32 R175, -RZ, R169.reuse.H0_H0 ;  /* 0x200000a9ffaf1230 */ /* 0x100fe20000004100 */
[----:B------:R-:W-:Y:S02]  /*0b90*/  CS2R R244, SRZ ;  /* 0x0000000000f47805 */ /* 0x000fe4000001ff00 */
[----:B------:R-:W-:Y:S01]  /*0ba0*/  CS2R R246, SRZ ;  /* 0x0000000000f67805 */ /* 0x000fe2000001ff00 */
[----:B------:R-:W1:Y:S08]  /*0bb0*/  @P1 LDC R174, c[0x0][0x40c] ;  /* 0x00010300ffae1b82 */ /* 0x000e700000000800 */
        /* <DEDUP_REMOVED lines=11> */
[--C-:B------:R-:W-:Y:S02]  /*0c70*/  @P1 HADD2.F32 R175, -RZ, R171.reuse.H0_H0 ;  /* 0x200000abffaf1230 */ /* 0x100fe40000004100 */
[----:B------:R-:W-:-:S04]  /*0c80*/  @P1 HADD2.F32 R176, -RZ, R171.H1_H1 ;  /* 0x300000abffb01230 */ /* 0x000fc80000004100 */
[----:B------:R-:W2:Y:S01]  /*0c90*/  @P1 LDC R180, c[0x0][0x40c] ;  /* 0x00010300ffb41b82 */ /* 0x000ea20000000800 */
[----:B---3--:R-:W-:-:S07]  /*0ca0*/  @P1 FMUL.FTZ R7, R172, R177 ;  /* 0x000000b1ac071220 */ /* 0x008fce0000410000 */
[----:B------:R-:W3:Y:S01]  /*0cb0*/  @P1 LDC R181, c[0x0][0x40c] ;  /* 0x00010300ffb51b82 */ /* 0x000ee20000000800 */
[----:B0-----:R-:W-:Y:S01]  /*0cc0*/  @P1 FMUL.FTZ R244, R173, R178 ;  /* 0x000000b2adf41220 */ /* 0x001fe20000410000 */
[----:B-1----:R-:W-:Y:S01]  /*0cd0*/  @P1 FMUL.FTZ R245, R174, R179 ;  /* 0x000000b3aef51220 */ /* 0x002fe20000410000 */
[----:B--2---:R-:W-:Y:S01]  /*0ce0*/  @P1 FMUL.FTZ R246, R175, R180 ;  /* 0x000000b4aff61220 */ /* 0x004fe20000410000 */
[----:B---3--:R-:W-:-:S07]  /*0cf0*/  @P1 FMUL.FTZ R247, R176, R181 ;  /* 0x000000b5b0f71220 */ /* 0x008fce0000410000 */
.L_x_61540:
        /* <DEDUP_REMOVED lines=10> */
.L_x_61542:
[----:B------:R-:W-:Y:S05]  /*0da0*/  BSYNC.RECONVERGENT B0 ;  /* 0x0000000000007941 */ /* 0x000fea0003800200 */
.L_x_61541:
        /* <DEDUP_REMOVED lines=32> */
.L_x_61543:
        /* <DEDUP_REMOVED lines=17> */
[----:B------:R-:W-:-:S04]  /*10c0*/  @P1 HADD2.F32 R177, -RZ, R171.H1_H1 ;  /* 0x300000abffb11230 */ /* 0x000fc80000004100 */
[----:B------:R-:W1:Y:S01]  /*10d0*/  @P1 LDC R183, c[0x0][0x40c] ;  /* 0x00010300ffb71b82 */ /* 0x000e620000000800 */
[----:B--2---:R-:W-:Y:S01]  /*10e0*/  @P1 FMUL.FTZ R238, R176, R179 ;  /* 0x000000b3b0ee1220 */ /* 0x004fe20000410000 */
[----:B------:R-:W-:-:S06]  /*10f0*/  @P1 HADD2.F32 R176, -RZ, R171.H0_H0 ;  /* 0x200000abffb01230 */ /* 0x000fcc0000004100 */
[----:B------:R-:W2:Y:S01]  /*1100*/  @P1 LDC R185, c[0x0][0x40c] ;  /* 0x00010300ffb91b82 */ /* 0x000ea20000000800 */
[----:B---3--:R-:W-:-:S07]  /*1110*/  @P1 FMUL.FTZ R239, R172, R181 ;  /* 0x000000b5acef1220 */ /* 0x008fce0000410000 */
[----:B------:R-:W3:Y:S01]  /*1120*/  @P1 LDC R180, c[0x0][0x40c] ;  /* 0x00010300ffb41b82 */ /* 0x000ee20000000800 */
[----:B0-----:R-:W-:Y:S01]  /*1130*/  @P1 FMUL.FTZ R240, R173, R178 ;  /* 0x000000b2adf01220 */ /* 0x001fe20000410000 */
[----:B-1----:R-:W-:Y:S01]  /*1140*/  @P1 FMUL.FTZ R241, R174, R183 ;  /* 0x000000b7aef11220 */ /* 0x002fe20000410000 */
[----:B--2---:R-:W-:Y:S01]  /*1150*/  @P1 FMUL.FTZ R242, R176, R185 ;  /* 0x000000b9b0f21220 */ /* 0x004fe20000410000 */
[----:B---3--:R-:W-:-:S07]  /*1160*/  @P1 FMUL.FTZ R243, R177, R180 ;  /* 0x000000b4b1f31220 */ /* 0x008fce0000410000 */
.L_x_61544:
        /* <DEDUP_REMOVED lines=9> */
.L_x_61546:
[----:B------:R-:W-:Y:S05]  /*1200*/  BSYNC.RECONVERGENT B0 ;  /* 0x0000000000007941 */ /* 0x000fea0003800200 */
.L_x_61545:
        /* <DEDUP_REMOVED lines=32> */
.L_x_61547:
        /* <DEDUP_REMOVED lines=28> */
.L_x_61548:
        /* <DEDUP_REMOVED lines=9> */
.L_x_61550:
[----:B------:R-:W-:Y:S05]  /*1660*/  BSYNC.RECONVERGENT B0 ;  /* 0x0000000000007941 */ /* 0x000fea0003800200 */
.L_x_61549:
        /* <DEDUP_REMOVED lines=32> */
.L_x_61551:
        /* <DEDUP_REMOVED lines=28> */
.L_x_61552:
        /* <DEDUP_REMOVED lines=9> */
.L_x_61554:
[----:B------:R-:W-:Y:S05]  /*1ac0*/  BSYNC.RECONVERGENT B0 ;  /* 0x0000000000007941 */ /* 0x000fea0003800200 */
.L_x_61553:
[----:B0-----:R-:W-:Y:S01]  /*1ad0*/  IADD3 R172, PT, PT, R192, 0x80, RZ ;  /* 0x00000080c0ac7810 */ /* 0x001fe20007ffe0ff */
[----:B------:R-:W-:Y:S06]  /*1ae0*/  @!P0 BRA `(.L_x_61555) ;  /* 0x0000000000788947 */ /* 0x000fec0003800000 */
        /* <DEDUP_REMOVED lines=30> */
.L_x_61555:
        /* <DEDUP_REMOVED lines=25> */
[----:B-1----:R-:W-:Y:S01]  /*1e60*/  @P1 FMUL.FTZ R213, R175, R182 ;  /* 0x000000b6afd51220 */ /* 0x002fe20000410000 */
[----:B--2---:R-:W-:Y:S01]  /*1e70*/  @P1 FMUL.FTZ R214, R176, R181 ;  /* 0x000000b5b0d61220 */ /* 0x004fe20000410000 */
[----:B---3--:R-:W-:-:S07]  /*1e80*/  @P1 FMUL.FTZ R215, R177, R184 ;  /* 0x000000b8b1d71220 */ /* 0x008fce0000410000 */
.L_x_61556:
        /* <DEDUP_REMOVED lines=9> */
.L_x_61558:
[----:B------:R-:W-:Y:S05]  /*1f20*/  BSYNC.RECONVERGENT B0 ;  /* 0x0000000000007941 */ /* 0x000fea0003800200 */
.L_x_61557:
        /* <DEDUP_REMOVED lines=8> */
[----:B-----5:R-:W-:Y:S02]  /*1fb0*/  @P2 HADD2.F32 R173, -RZ, R168.H0_H0 ;  /* 0x200000a8ffad2230 */ /* 0x020fe40000004100 */
[----:B0-----:R-:W-:-:S05]  /*1fc0*/  @P2 HADD2.F32 R174, -RZ, R169.H1_H1 ;  /* 0x300000a9ffae2230 */ /* 0x001fca0000004100 */
        /* <DEDUP_REMOVED lines=8> */
[----:B------:R-:W-:-:S02]  /*2050*/  @P2 HADD2.F32 R176, -RZ, R168.H1_H1 ;  /* 0x300000a8ffb02230 */ /* 0x000fc40000004100 */
[----:B----4-:R-:W-:Y:S01]  /*2060*/  @P2 FFMA.FTZ R219, R174, R179, R219 ;  /* 0x000000b3aedb2223 */ /* 0x010fe200000100db */
[----:B------:R-:W-:Y:S02]  /*2070*/  @P2 HADD2.F32 R173, -RZ, R169.H0_H0 ;  /* 0x200000a9ffad2230 */ /* 0x000fe40000004100 */
[--C-:B------:R-:W-:Y:S02]  /*2080*/  @P2 HADD2.F32 R174, -RZ, R170.reuse.H1_H1 ;  /* 0x300000aaffae2230 */ /* 0x100fe40000004100 */
[----:B0-----:R-:W-:Y:S01]  /*2090*/  @P2 FFMA.FTZ R217, R176, R177, R217 ;  /* 0x000000b1b0d92223 */ /* 0x001fe200000100d9 */
[--C-:B------:R-:W-:Y:S02]  /*20a0*/  @P2 HADD2.F32 R177, -RZ, R171.reuse.H0_H0 ;  /* 0x200000abffb12230 */ /* 0x100fe40000004100 */
[----:B-1----:R-:W-:Y:S01]  /*20b0*/  @P2 FFMA.FTZ R218, R173, R178, R218 ;  /* 0x000000b2adda2223 */ /* 0x002fe200000100da */
[----:B------:R-:W-:Y:S02]  /*20c0*/  @P2 HADD2.F32 R173, -RZ, R170.H0_H0 ;  /* 0x200000aaffad2230 */ /* 0x000fe40000004100 */
[----:B---3--:R-:W-:Y:S01]  /*20d0*/  @P2 FFMA.FTZ R185, R174, R175, R185 ;  /* 0x000000afaeb92223 */ /* 0x008fe200000100b9 */
[----:B------:R-:W-:-:S02]  /*20e0*/  @P2 HADD2.F32 R176, -RZ, R171.H1_H1 ;  /* 0x300000abffb02230 */ /* 0x000fc40000004100 */
[----:B------:R-:W-:Y:S01]  /*20f0*/  @P2 FFMA.FTZ R186, R177, R181, R186 ;  /* 0x000000b5b1ba2223 */ /* 0x000fe200000100ba */
[----:B------:R-:W-:Y:S02]  /*2100*/  @P2 FFMA.FTZ R184, R173, R180, R184 ;  /* 0x000000b4adb82223 */ /* 0x000fe400000100b8 */
[----:B------:R-:W-:Y:S01]  /*2110*/  @P2 FFMA.FTZ R187, R176, R182, R187 ;  /* 0x000000b6b0bb2223 */ /* 0x000fe200000100bb */
[----:B------:R-:W-:Y:S06]  /*2120*/  BRA `(.L_x_61560) ;  /* 0x0000000000707947 */ /* 0x000fec0003800000 */
.L_x_61559:
        /* <DEDUP_REMOVED lines=28> */
.L_x_61560:
        /* <DEDUP_REMOVED lines=9> */
.L_x_61562:
[----:B------:R-:W-:Y:S05]  /*2380*/  BSYNC.RECONVERGENT B0 ;  /* 0x0000000000007941 */ /* 0x000fea0003800200 */
.L_x_61561:
        /* <DEDUP_REMOVED lines=8> */
[----:B-----5:R-:W-:Y:S02]  /*2410*/  @P2 HADD2.F32 R179, -RZ, R168.H0_H0 ;  /* 0x200000a8ffb32230 */ /* 0x020fe40000004100 */
[--C-:B0-----:R-:W-:Y:S02]  /*2420*/  @P2 HADD2.F32 R176, -RZ, R169.reuse.H1_H1 ;  /* 0x300000a9ffb02230 */ /* 0x101fe40000004100 */
[----:B------:R-:W-:-:S03]  /*2430*/  @P2 HADD2.F32 R177, -RZ, R169.H0_H0 ;  /* 0x200000a9ffb12230 */ /* 0x000fc60000004100 */
[----:B------:R-:W0:Y:S08]  /*2440*/  @P2 LDC R180, c[0x0][0x40c] ;  /* 0x00010300ffb42b82 */ /* 0x000e300000000800 */
[----:B------:R-:W1:Y:S08]  /*2450*/  @P2 LDC R181, c[0x0][0x40c] ;  /* 0x00010300ffb52b82 */ /* 0x000e700000000800 */
[----:B------:R-:W4:Y:S01]  /*2460*/  @P2 LDC R182, c[0x0][0x40c] ;  /* 0x00010300ffb62b82 */ /* 0x000f220000000800 */
[----:B--2---:R-:W-:Y:S01]  /*2470*/  @P2 FFMA.FTZ R208, R179, R178, R208 ;  /* 0x000000b2b3d02223 */ /* 0x004fe200000100d0 */
[----:B------:R-:W-:-:S06]  /*2480*/  @P2 HADD2.F32 R178, -RZ, R168.H1_H1 ;  /* 0x300000a8ffb22230 */ /* 0x000fcc0000004100 */
[----:B------:R-:W2:Y:S01]  /*2490*/  @P2 LDC R179, c[0x0][0x40c] ;  /* 0x00010300ffb32b82 */ /* 0x000ea20000000800 */
[----:B-1----:R-:W-:Y:S01]  /*24a0*/  @P2 FFMA.FTZ R210, R177, R181, R210 ;  /* 0x000000b5b1d22223 */ /* 0x002fe200000100d2 */
[----:B------:R-:W-:Y:S01]  /*24b0*/  @P2 HADD2.F32 R177, -RZ, R170.H0_H0 ;  /* 0x200000aaffb12230 */ /* 0x000fe20000004100 */
[----:B---3--:R-:W-:Y:S01]  /*24c0*/  @!P2 MOV R181, R173 ;  /* 0x000000ad00b5a202 */ /* 0x008fe20000000f00 */
[----:B0-----:R-:W-:Y:S01]  /*24d0*/  @P2 FFMA.FTZ R209, R178, R180, R209 ;  /* 0x000000b4b2d12223 */ /* 0x001fe200000100d1 */
[----:B------:R-:W-:Y:S02]  /*24e0*/  @!P2 MOV R180, R172 ;  /* 0x000000ac00b4a202 */ /* 0x000fe40000000f00 */
[----:B------:R-:W-:Y:S01]  /*24f0*/  @!P2 MOV R183, R175 ;  /* 0x000000af00b7a202 */ /* 0x000fe20000000f00 */
[----:B------:R-:W0:Y:S01]  /*2500*/  @P2 LDC R178, c[0x0][0x40c] ;  /* 0x00010300ffb22b82 */ /* 0x000e220000000800 */
[----:B--2---:R-:W-:-:S07]  /*2510*/  @P2 FFMA.FTZ R211, R176, R179, R211 ;  /* 0x000000b3b0d32223 */ /* 0x004fce00000100d3 */
[----:B------:R-:W1:Y:S01]  /*2520*/  @P2 LDC R176, c[0x0][0x40c] ;  /* 0x00010300ffb02b82 */ /* 0x000e620000000800 */
[----:B0-----:R-:W-:Y:S01]  /*2530*/  @P2 FFMA.FTZ R180, R177, R178, R172 ;  /* 0x000000b2b1b42223 */ /* 0x001fe200000100ac */
[----:B------:R-:W-:-:S06]  /*2540*/  @P2 HADD2.F32 R172, -RZ, R170.H1_H1 ;  /* 0x300000aaffac2230 */ /* 0x000fcc0000004100 */
[----:B------:R-:W0:Y:S01]  /*2550*/  @P2 LDC R179, c[0x0][0x40c] ;  /* 0x00010300ffb32b82 */ /* 0x000e220000000800 */
[----:B----4-:R-:W-:Y:S01]  /*2560*/  @P2 FFMA.FTZ R181, R172, R182, R173 ;  /* 0x000000b6acb52223 */ /* 0x010fe200000100ad */
[--C-:B------:R-:W-:Y:S01]  /*2570*/  @P2 HADD2.F32 R173, -RZ, R171.reuse.H0_H0 ;  /* 0x200000abffad2230 */ /* 0x100fe20000004100 */
[----:B------:R-:W-:Y:S01]  /*2580*/  @!P2 MOV R182, R174 ;  /* 0x000000ae00b6a202 */ /* 0x000fe20000000f00 */
[----:B------:R-:W-:-:S03]  /*2590*/  @P2 HADD2.F32 R172, -RZ, R171.H1_H1 ;  /* 0x300000abffac2230 */ /* 0x000fc60000004100 */
[----:B-1----:R-:W-:Y:S02]  /*25a0*/  @P2 FFMA.FTZ R182, R173, R176, R174 ;  /* 0x000000b0adb62223 */ /* 0x002fe400000100ae */
[----:B0-----:R-:W-:Y:S01]  /*25b0*/  @P2 FFMA.FTZ R183, R172, R179, R175 ;  /* 0x000000b3acb72223 */ /* 0x001fe200000100af */
[----:B------:R-:W-:Y:S06]  /*25c0*/  BRA `(.L_x_61564) ;  /* 0x0000000000707947 */ /* 0x000fec0003800000 */
.L_x_61563:
[----:B0-----:R-:W0:Y:S01]  /*25d0*/  @P1 LDC R173, c[0x0][0x40c] ;  /* 0x00010300ffad1b82 */ /* 0x001e220000000800 */
[--C-:B-----5:R-:W-:Y:S01]  /*25e0*/  @P1 HADD2.F32 R172, -RZ, R168.reuse.H0_H0 ;  /* 0x200000a8ffac1230 */ /* 0x120fe20000004100 */
[----:B------:R-:W-:Y:S01]  /*25f0*/  CS2R R208, SRZ ;  /* 0x0000000000d07805 */ /* 0x000fe2000001ff00 */
[----:B------:R-:W-:Y:S01]  /*2600*/  @P1 HADD2.F32 R174, -RZ, R168.H1_H1 ;  /* 0x300000a8ffae1230 */ /* 0x000fe20000004100 */
[----:B------:R-:W-:Y:S02]  /*2610*/  CS2R R210, SRZ ;  /* 0x0000000000d27805 */ /* 0x000fe4000001ff00 */
        /* <DEDUP_REMOVED lines=16> */
[----:B------:R-:W-:-:S06]  /*2720*/  @P1 HADD2.F32 R173, -RZ, R171.H0_H0 ;  /* 0x200000abffad1230 */ /* 0x000fcc0000004100 */
[----:B------:R-:W3:Y:S01]  /*2730*/  @P1 LDC R191, c[0x0][0x40c] ;  /* 0x00010300ffbf1b82 */ /* 0x000ee20000000800 */
[----:B0-----:R-:W-:Y:S01]  /*2740*/  @P1 FMUL.FTZ R180, R174, R179 ;  /* 0x000000b3aeb41220 */ /* 0x001fe20000410000 */
[----:B------:R-:W-:Y:S02]  /*2750*/  @P1 HADD2.F32 R174, -RZ, R171.H1_H1 ;  /* 0x300000abffae1230 */ /* 0x000fe40000004100 */
[----:B-1----:R-:W-:Y:S01]  /*2760*/  @P1 FMUL.FTZ R181, R172, R189 ;  /* 0x000000bdacb51220 */ /* 0x002fe20000410000 */
[----:B--2---:R-:W-:Y:S02]  /*2770*/  @P1 FMUL.FTZ R182, R173, R178 ;  /* 0x000000b2adb61220 */ /* 0x004fe40000410000 */
[----:B---3--:R-:W-:-:S07]  /*2780*/  @P1 FMUL.FTZ R183, R174, R191 ;  /* 0x000000bfaeb71220 */ /* 0x008fce0000410000 */
.L_x_61564:
        /* <DEDUP_REMOVED lines=10> */
.L_x_61566:
[----:B------:R-:W-:Y:S05]  /*2830*/  BSYNC.RECONVERGENT B0 ;  /* 0x0000000000007941 */ /* 0x000fea0003800200 */
.L_x_61565:
        /* <DEDUP_REMOVED lines=9> */
[--C-:B0-----:R-:W-:Y:S02]  /*28d0*/  @P2 HADD2.F32 R177, -RZ, R169.reuse.H0_H0 ;  /* 0x200000a9ffb12230 */ /* 0x101fe40000004100 */
[----:B------:R-:W-:-:S03]  /*28e0*/  @P2 HADD2.F32 R176, -RZ, R169.H1_H1 ;  /* 0x300000a9ffb02230 */ /* 0x000fc60000004100 */
[----:B------:R-:W0:Y:S01]  /*28f0*/  @P2 LDC R193, c[0x0][0x40c] ;  /* 0x00010300ffc12b82 */ /* 0x000e220000000800 */
[----:B--2---:R-:W-:Y:S01]  /*2900*/  @P2 FFMA.FTZ R188, R179, R178, R188 ;  /* 0x000000b2b3bc2223 */ /* 0x004fe200000100bc */
[----:B------:R-:W-:-:S06]  /*2910*/  @P2 HADD2.F32 R178, -RZ, R168.H1_H1 ;  /* 0x300000a8ffb22230 */ /* 0x000fcc0000004100 */
[----:B------:R-:W1:Y:S01]  /*2920*/  @P2 LDC R179, c[0x0][0x40c] ;  /* 0x00010300ffb32b82 */ /* 0x000e620000000800 */
[----:B0-----:R-:W-:-:S07]  /*2930*/  @P2 FFMA.FTZ R189, R178, R193, R189 ;  /* 0x000000c1b2bd2223 */ /* 0x001fce00000100bd */
[----:B------:R-:W0:Y:S08]  /*2940*/  @P2 LDC R178, c[0x0][0x40c] ;  /* 0x00010300ffb22b82 */ /* 0x000e300000000800 */
[----:B------:R-:W2:Y:S01]  /*2950*/  @P2 LDC R193, c[0x0][0x40c] ;  /* 0x00010300ffc12b82 */ /* 0x000ea20000000800 */
[----:B-1----:R-:W-:Y:S01]  /*2960*/  @P2 FFMA.FTZ R191, R176, R179, R191 ;  /* 0x000000b3b0bf2223 */ /* 0x002fe200000100bf */
[----:B---3--:R-:W-:-:S06]  /*2970*/  @!P2 MOV R176, R172 ;  /* 0x000000ac00b0a202 */ /* 0x008fcc0000000f00 */
[----:B------:R-:W1:Y:S01]  /*2980*/  @P2 LDC R179, c[0x0][0x40c] ;  /* 0x00010300ffb32b82 */ /* 0x000e620000000800 */
[----:B0-----:R-:W-:Y:S01]  /*2990*/  @P2 FFMA.FTZ R190, R177, R178, R190 ;  /* 0x000000b2b1be2223 */ /* 0x001fe200000100be */
[----:B------:R-:W-:-:S06]  /*29a0*/  @P2 HADD2.F32 R177, -RZ, R170.H0_H0 ;  /* 0x200000aaffb12230 */ /* 0x000fcc0000004100 */
[----:B------:R-:W0:Y:S01]  /*29b0*/  @P2 LDC R178, c[0x0][0x40c] ;  /* 0x00010300ffb22b82 */ /* 0x000e220000000800 */
[----:B--2---:R-:W-:Y:S01]  /*29c0*/  @P2 FFMA.FTZ R176, R177, R193, R172 ;  /* 0x000000c1b1b02223 */ /* 0x004fe200000100ac */
[----:B------:R-:W-:-:S06]  /*29d0*/  @P2 HADD2.F32 R172, -RZ, R170.H1_H1 ;  /* 0x300000aaffac2230 */ /* 0x000fcc0000004100 */
[----:B------:R-:W2:Y:S01]  /*29e0*/  @P2 LDC R193, c[0x0][0x40c] ;  /* 0x00010300ffc12b82 */ /* 0x000ea20000000800 */
[----:B------:R-:W-:Y:S01]  /*29f0*/  @!P2 MOV R177, R173 ;  /* 0x000000ad00b1a202 */ /* 0x000fe20000000f00 */
[----:B0-----:R-:W-:Y:S01]  /*2a00*/  @P2 FFMA.FTZ R177, R172, R178, R173 ;  /* 0x000000b2acb12223 */ /* 0x001fe200000100ad */
[--C-:B------:R-:W-:Y:S01]  /*2a10*/  @P2 HADD2.F32 R173, -RZ, R171.reuse.H0_H0 ;  /* 0x200000abffad2230 */ /* 0x100fe20000004100 */
[----:B------:R-:W-:Y:S01]  /*2a20*/  @!P2 MOV R178, R174 ;  /* 0x000000ae00b2a202 */ /* 0x000fe20000000f00 */
[----:B------:R-:W-:-:S03]  /*2a30*/  @P2 HADD2.F32 R172, -RZ, R171.H1_H1 ;  /* 0x300000abffac2230 */ /* 0x000fc60000004100 */
[----:B-1----:R-:W-:Y:S01]  /*2a40*/  @P2 FFMA.FTZ R178, R173, R179, R174 ;  /* 0x000000b3adb22223 */ /* 0x002fe200000100ae */
[----:B------:R-:W-:Y:S01]  /*2a50*/  @!P2 MOV R179, R175 ;  /* 0x000000af00b3a202 */ /* 0x000fe20000000f00 */
[----:B--2---:R-:W-:Y:S01]  /*2a60*/  @P2 FFMA.FTZ R179, R172, R193, R175 ;  /* 0x000000c1acb32223 */ /* 0x004fe200000100af */
[----:B------:R-:W-:Y:S06]  /*2a70*/  BRA `(.L_x_61568) ;  /* 0x0000000000747947 */ /* 0x000fec0003800000 */
.L_x_61567:
[----:B0-----:R-:W0:Y:S01]  /*2a80*/  @P1 LDC R173, c[0x0][0x40c] ;  /* 0x00010300ffad1b82 */ /* 0x001e220000000800 */
[----:B-----5:R-:W-:Y:S01]  /*2a90*/  @P1 HADD2.F32 R172, -RZ, R168.H0_H0 ;  /* 0x200000a8ffac1230 */ /* 0x020fe20000004100 */
[----:B------:R-:W-:Y:S02]  /*2aa0*/  CS2R R188, SRZ ;  /* 0x0000000000bc7805 */ /* 0x000fe4000001ff00 */
[----:B------:R-:W-:Y:S01]  /*2ab0*/  CS2R R190, SRZ ;  /* 0x0000000000be7805 */ /* 0x000fe2000001ff00 */
[----:B------:R-:W-:-:S03]  /*2ac0*/  HFMA2 R178, -RZ, RZ, 0, 0 ;  /* 0x00000000ffb27431 */ /* 0x000fc600000001ff */
        /* <DEDUP_REMOVED lines=9> */
[----:B------:R-:W-:-:S06]  /*2b60*/  @P1 HADD2.F32 R172, -RZ, R169.H1_H1 ;  /* 0x300000a9ffac1230 */ /* 0x000fcc0000004100 */
[----:B------:R-:W2:Y:S01]  /*2b70*/  @P1 LDC R179, c[0x0][0x40c] ;  /* 0x00010300ffb31b82 */ /* 0x000ea20000000800 */
[----:B------:R-:W-:Y:S01]  /*2b80*/  CS2R R176, SRZ ;  /* 0x0000000000b07805 */ /* 0x000fe2000001ff00 */
[----:B0-----:R-:W-:Y:S01]  /*2b90*/  @P1 FMUL.FTZ R191, R172, R173 ;  /* 0x000000adacbf1220 */ /* 0x001fe20000410000 */
[----:B------:R-:W-:-:S05]  /*2ba0*/  @P1 HADD2.F32 R172, -RZ, R170.H0_H0 ;  /* 0x200000aaffac1230 */ /* 0x000fca0000004100 */
[----:B------:R-:W0:Y:S01]  /*2bb0*/  @P1 LDC R173, c[0x0][0x40c] ;  /* 0x00010300ffad1b82 */ /* 0x000e220000000800 */
[----:B-1----:R-:W-:Y:S01]  /*2bc0*/  @P1 FMUL.FTZ R176, R172, R175 ;  /* 0x000000afacb01220 */ /* 0x002fe20000410000 */
[----:B------:R-:W-:-:S06]  /*2bd0*/  @P1 HADD2.F32 R172, -RZ, R170.H1_H1 ;  /* 0x300000aaffac1230 */ /* 0x000fcc0000004100 */
[----:B------:R-:W1:Y:S01]  /*2be0*/  @P1 LDC R175, c[0x0][0x40c] ;  /* 0x00010300ffaf1b82 */ /* 0x000e620000000800 */
[----:B0-----:R-:W-:Y:S01]  /*2bf0*/  @P1 FMUL.FTZ R177, R172, R173 ;  /* 0x000000adacb11220 */ /* 0x001fe20000410000 */
[----:B------:R-:W-:-:S05]  /*2c00*/  @P1 HADD2.F32 R172, -RZ, R171.H0_H0 ;  /* 0x200000abffac1230 */ /* 0x000fca0000004100 */
[----:B--2---:R-:W-:Y:S01]  /*2c10*/  @P1 FMUL.FTZ R178, R172, R179 ;  /* 0x000000b3acb21220 */ /* 0x004fe20000410000 */
[----:B------:R-:W-:Y:S01]  /*2c20*/  @P1 HADD2.F32 R172, -RZ, R171.H1_H1 ;  /* 0x300000abffac1230 */ /* 0x000fe20000004100 */
[----:B------:R-:W-:-:S04]  /*2c30*/  MOV R179, RZ ;  /* 0x000000ff00b37202 */ /* 0x000fc80000000f00 */
[----:B-1----:R-:W-:-:S07]  /*2c40*/  @P1 FMUL.FTZ R179, R172, R175 ;  /* 0x000000afacb31220 */ /* 0x002fce0000410000 */
.L_x_61568:
        /* <DEDUP_REMOVED lines=10> */
.L_x_61570:
[----:B------:R-:W-:Y:S05]  /*2cf0*/  BSYNC.RECONVERGENT B0 ;  /* 0x0000000000007941 */ /* 0x000fea0003800200 */
.L_x_61569:
        /* <DEDUP_REMOVED lines=14> */
[----:B------:R-:W3:Y:S01]  /*2de0*/  @P2 LDC R193, c[0x0][0x40c] ;  /* 0x00010300ffc12b82 */ /* 0x000ee20000000800 */
[----:B0-----:R-:W-:-:S07]  /*2df0*/  @P2 FFMA.FTZ R205, R200, R201, R205 ;  /* 0x000000c9c8cd2223 */ /* 0x001fce00000100cd */
[----:B------:R-:W0:Y:S08]  /*2e00*/  @P2 LDC R200, c[0x0][0x40c] ;  /* 0x00010300ffc82b82 */ /* 0x000e300000000800 */
[----:B------:R-:W1:Y:S01]  /*2e10*/  @P2 LDC R201, c[0x0][0x40c] ;  /* 0x00010300ffc92b82 */ /* 0x000e620000000800 */
[----:B0-----:R-:W-:Y:S01]  /*2e20*/  @P2 FFMA.FTZ R206, R195, R200, R206 ;  /* 0x000000c8c3ce2223 */ /* 0x001fe200000100ce */
[----:B------:R-:W-:-:S02]  /*2e30*/  @P2 HADD2.F32 R195, -RZ, R170.H0_H0 ;  /* 0x200000aaffc32230 */ /* 0x000fc40000004100 */
[----:B------:R-:W-:-:S03]  /*2e40*/  @P2 HADD2.F32 R200, -RZ, R170.H1_H1 ;  /* 0x300000aaffc82230 */ /* 0x000fc60000004100 */
[----:B---3--:R-:W-:Y:S02]  /*2e50*/  @P2 FFMA.FTZ R172, R195, R193, R172 ;  /* 0x000000c1c3ac2223 */ /* 0x008fe400000100ac */
[----:B------:R-:W0:Y:S01]  /*2e60*/  @P2 LDC R193, c[0x0][0x40c] ;  /* 0x00010300ffc12b82 */ /* 0x000e220000000800 */
[----:B-1----:R-:W-:-:S07]  /*2e70*/  @P2 FFMA.FTZ R207, R194, R201, R207 ;  /* 0x000000c9c2cf2223 */ /* 0x002fce00000100cf */
[----:B------:R-:W1:Y:S08]  /*2e80*/  @P2 LDC R195, c[0x0][0x40c] ;  /* 0x00010300ffc32b82 */ /* 0x000e700000000800 */
[----:B------:R-:W2:Y:S01]  /*2e90*/  @P2 LDC R194, c[0x0][0x40c] ;  /* 0x00010300ffc22b82 */ /* 0x000ea20000000800 */
[----:B0-----:R-:W-:Y:S01]  /*2ea0*/  @P2 FFMA.FTZ R173, R200, R193, R173 ;  /* 0x000000c1c8ad2223 */ /* 0x001fe200000100ad */
[----:B------:R-:W-:-:S02]  /*2eb0*/  @P2 HADD2.F32 R193, -RZ, R171.H0_H0 ;  /* 0x200000abffc12230 */ /* 0x000fc40000004100 */
[----:B------:R-:W-:-:S03]  /*2ec0*/  @P2 HADD2.F32 R200, -RZ, R171.H1_H1 ;  /* 0x300000abffc82230 */ /* 0x000fc60000004100 */
[----:B-1----:R-:W-:Y:S02]  /*2ed0*/  @P2 FFMA.FTZ R174, R193, R195, R174 ;  /* 0x000000c3c1ae2223 */ /* 0x002fe400000100ae */
[----:B--2---:R-:W-:Y:S01]  /*2ee0*/  @P2 FFMA.FTZ R175, R200, R194, R175 ;  /* 0x000000c2c8af2223 */ /* 0x004fe200000100af */
[----:B------:R-:W-:Y:S06]  /*2ef0*/  BRA `(.L_x_61572) ;  /* 0x0000000000787947 */ /* 0x000fec0003800000 */
.L_x_61571:
[----:B0-----:R-:W0:Y:S01]  /*2f00*/  @P1 LDC R173, c[0x0][0x40c] ;  /* 0x00010300ffad1b82 */ /* 0x001e220000000800 */
[----:B-----5:R-:W-:Y:S01]  /*2f10*/  @P1 HADD2.F32 R172, -RZ, R168.H0_H0 ;  /* 0x200000a8ffac1230 */ /* 0x020fe20000004100 */
[----:B------:R-:W-:Y:S02]  /*2f20*/  CS2R R204, SRZ ;  /* 0x0000000000cc7805 */ /* 0x000fe4000001ff00 */
[----:B------:R-:W-:-:S04]  /*2f30*/  CS2R R206, SRZ ;  /* 0x0000000000ce7805 */ /* 0x000fc8000001ff00 */
        /* <DEDUP_REMOVED lines=11> */
[----:B------:R-:W-:-:S07]  /*2ff0*/  @P1 HADD2.F32 R193, -RZ, R171.H1_H1 ;  /* 0x300000abffc11230 */ /* 0x000fce0000004100 */
[----:B------:R-:W3:Y:S01]  /*3000*/  @P1 LDC R194, c[0x0][0x40c] ;  /* 0x00010300ffc21b82 */ /* 0x000ee20000000800 */
[----:B0-----:R-:W-:Y:S01]  /*3010*/  @P1 FMUL.FTZ R207, R172, R173 ;  /* 0x000000adaccf1220 */ /* 0x001fe20000410000 */
[----:B------:R-:W-:Y:S02]  /*3020*/  HFMA2 R172, -RZ, RZ, 0, 0 ;  /* 0x00000000ffac7431 */ /* 0x000fe400000001ff */
[----:B------:R-:W-:-:S04]  /*3030*/  @P1 HADD2.F32 R173, -RZ, R170.H0_H0 ;  /* 0x200000aaffad1230 */ /* 0x000fc80000004100 */
[----:B------:R-:W0:Y:S01]  /*3040*/  @P1 LDC R200, c[0x0][0x40c] ;  /* 0x00010300ffc81b82 */ /* 0x000e220000000800 */
[----:B-1----:R-:W-:Y:S01]  /*3050*/  @P1 FMUL.FTZ R172, R173, R174 ;  /* 0x000000aeadac1220 */ /* 0x002fe20000410000 */
[----:B------:R-:W-:Y:S01]  /*3060*/  @P1 HADD2.F32 R174, -RZ, R170.H1_H1 ;  /* 0x300000aaffae1230 */ /* 0x000fe20000004100 */
[----:B------:R-:W-:-:S04]  /*3070*/  MOV R173, RZ ;  /* 0x000000ff00ad7202 */ /* 0x000fc80000000f00 */
[----:B--2---:R-:W-:Y:S01]  /*3080*/  @P1 FMUL.FTZ R173, R174, R175 ;  /* 0x000000afaead1220 */ /* 0x004fe20000410000 */
[----:B------:R-:W-:Y:S02]  /*3090*/  HFMA2 R174, -RZ, RZ, 0, 0 ;  /* 0x00000000ffae7431 */ /* 0x000fe400000001ff */
[----:B------:R-:W-:-:S05]  /*30a0*/  @P1 HADD2.F32 R175, -RZ, R171.H0_H0 ;  /* 0x200000abffaf1230 */ /* 0x000fca0000004100 */
[----:B---3--:R-:W-:Y:S01]  /*30b0*/  @P1 FMUL.FTZ R174, R175, R194 ;  /* 0x000000c2afae1220 */ /* 0x008fe20000410000 */
[----:B------:R-:W-:Y:S01]  /*30c0*/  MOV R175, RZ ;  /* 0x000000ff00af7202 */ /* 0x000fe20000000f00 */
[----:B0-----:R-:W-:-:S07]  /*30d0*/  @P1 FMUL.FTZ R175, R193, R200 ;  /* 0x000000c8c1af1220 */ /* 0x001fce0000410000 */
.L_x_61572:
        /* <DEDUP_REMOVED lines=10> */
.L_x_61574:
[----:B------:R-:W-:Y:S05]  /*3180*/  BSYNC.RECONVERGENT B0 ;  /* 0x0000000000007941 */ /* 0x000fea0003800200 */
.L_x_61573:
        /* <DEDUP_REMOVED lines=32> */
.L_x_61575:
[----:B------:R-:W1:Y:S01]  /*3390*/  @P1 LDC R192, c[0x0][0x40c] ;  /* 0x00010300ffc01b82 */ /* 0x000e620000000800 */
[----:B-----5:R-:W-:Y:S01]  /*33a0*/  @P1 HADD2.F32 R3, -RZ, R168.H0_H0 ;  /* 0x200000a8ff031230 */ /* 0x020fe20000004100 */
[----:B------:R-:W-:Y:S02]  /*33b0*/  CS2R R200, SRZ ;  /* 0x0000000000c87805 */ /* 0x000fe4000001ff00 */
[----:B------:R-:W-:Y:S01]  /*33c0*/  CS2R R202, SRZ ;  /* 0x0000000000ca7805 */ /* 0x000fe2000001ff00 */
[----:B0-----:R-:W-:Y:S02]  /*33d0*/  @P1 HADD2.F32 R194, -RZ, R170.H0_H0 ;  /* 0x200000aaffc21230 */ /* 0x001fe40000004100 */
[----:B------:R-:W-:Y:S01]  /*33e0*/  @P1 HADD2.F32 R249, -RZ, R171.H1_H1 ;  /* 0x300000abfff91230 */ /* 0x000fe20000004100 */
[----:B------:R-:W0:Y:S08]  /*33f0*/  @P1 LDC R193, c[0x0][0x40c] ;  /* 0x00010300ffc11b82 */ /* 0x000e300000000800 */
[----:B------:R-:W2:Y:S01]  /*3400*/  @P1 LDC R195, c[0x0][0x40c] ;  /* 0x00010300ffc31b82 */ /* 0x000ea20000000800 */
[----:B-1----:R-:W-:Y:S01]  /*3410*/  @P1 FMUL.FTZ R200, R3, R192 ;  /* 0x000000c003c81220 */ /* 0x002fe20000410000 */
[----:B------:R-:W-:-:S06]  /*3420*/  @P1 HADD2.F32 R192, -RZ, R168.H1_H1 ;  /* 0x300000a8ffc01230 */ /* 0x000fcc0000004100 */
[----:B------:R-:W1:Y:S01]  /*3430*/  @P1 LDC R3, c[0x0][0x40c] ;  /* 0x00010300ff031b82 */ /* 0x000e620000000800 */
[----:B0-----:R-:W-:Y:S01]  /*3440*/  @P1 FMUL.FTZ R201, R192, R193 ;  /* 0x000000c1c0c91220 */ /* 0x001fe20000410000 */
[----:B------:R-:W-:-:S06]  /*3450*/  @P1 HADD2.F32 R192, -RZ, R169.H0_H0 ;  /* 0x200000a9ffc01230 */ /* 0x000fcc0000004100 */
[----:B------:R-:W0:Y:S01]  /*3460*/  @P1 LDC R193, c[0x0][0x40c] ;  /* 0x00010300ffc11b82 */ /* 0x000e220000000800 */
[----:B--2---:R-:W-:Y:S01]  /*3470*/  @P1 FMUL.FTZ R202, R192, R195 ;  /* 0x000000c3c0ca1220 */ /* 0x004fe20000410000 */
[----:B------:R-:W-:-:S06]  /*3480*/  @P1 HADD2.F32 R192, -RZ, R169.H1_H1 ;  /* 0x300000a9ffc01230 */ /* 0x000fcc0000004100 */
[----:B------:R-:W2:Y:S01]  /*3490*/  @P1 LDC R250, c[0x0][0x40c] ;  /* 0x00010300fffa1b82 */ /* 0x000ea20000000800 */
[----:B-1----:R-:W-:Y:S01]  /*34a0*/  @P1 FMUL.FTZ R203, R192, R3 ;  /* 0x00000003c0cb1220 */ /* 0x002fe20000410000 */
[----:B------:R-:W-:Y:S02]  /*34b0*/  HFMA2 R192, -RZ, RZ, 0, 0 ;  /* 0x00000000ffc07431 */ /* 0x000fe400000001ff */
[----:B------:R-:W-:Y:S02]  /*34c0*/  @P1 HADD2.F32 R3, -RZ, R170.H1_H1 ;  /* 0x300000aaff031230 */ /* 0x000fe40000004100 */
[----:B0-----:R-:W-:Y:S01]  /*34d0*/  @P1 FMUL.FTZ R192, R194, R193 ;  /* 0x000000c1c2c01220 */ /* 0x001fe20000410000 */
[----:B------:R-:W-:Y:S01]  /*34e0*/  MOV R193, RZ ;  /* 0x000000ff00c17202 */ /* 0x000fe20000000f00 */
[----:B------:R-:W0:Y:S02]  /*34f0*/  @P1 LDC R194, c[0x0][0x40c] ;  /* 0x00010300ffc21b82 */ /* 0x000e240000000800 */
[----:B0-----:R-:W-:Y:S01]  /*3500*/  @P1 FMUL.FTZ R193, R3, R194 ;  /* 0x000000c203c11220 */ /* 0x001fe20000410000 */
[----:B------:R-:W-:Y:S01]  /*3510*/  @P1 HADD2.F32 R3, -RZ, R171.H0_H0 ;  /* 0x200000abff031230 */ /* 0x000fe20000004100 */
[----:B------:R-:W-:-:S04]  /*3520*/  CS2R R194, SRZ ;  /* 0x0000000000c27805 */ /* 0x000fc8000001ff00 */
[----:B--2---:R-:W-:Y:S02]  /*3530*/  @P1 FMUL.FTZ R194, R3, R250 ;  /* 0x000000fa03c21220 */ /* 0x004fe40000410000 */
[----:B------:R-:W0:Y:S02]  /*3540*/  @P1 LDC R3, c[0x0][0x40c] ;  /* 0x00010300ff031b82 */ /* 0x000e240000000800 */
[----:B0-----:R-:W-:-:S07]  /*3550*/  @P1 FMUL.FTZ R195, R249, R3 ;  /* 0x00000003f9c31220 */ /* 0x001fce0000410000 */
.L_x_61576:
        /* <DEDUP_REMOVED lines=269> */
.L_x_61592:
        /* <DEDUP_REMOVED lines=53> */
[----:B------:R-:W-:Y:S01]  /*4980*/  F2FP.F16.F32.PACK_AB R246, R245, R246 ;  /* 0x000000f6f5f6723e */ /* 0x000fe200000000ff */
[C---:B------:R-:W-:Y:S01]  /*4990*/  FADD.FTZ R245, -R3.reuse, R4 ;  /* 0x0000000403f57221 */ /* 0x040fe20000010100 */
[----:B------:R-:W-:Y:S01]  /*49a0*/  F2FP.F16.F32.PACK_AB R247, R250, R247 ;  /* 0x000000f7faf7723e */ /* 0x000fe200000000ff */
        /* <DEDUP_REMOVED lines=13> */
[----:B------:R-:W-:Y:S01]  /*4a80*/  F2FP.F16.F32.PACK_AB R245, R6, R7 ;  /* 0x0000000706f5723e */ /* 0x000fe200000000ff */
[C---:B------:R-:W-:Y:S01]  /*4a90*/  FADD.FTZ R7, -R3.reuse, R242 ;  /* 0x000000f203077221 */ /* 0x040fe20000010100 */
[----:B------:R-:W-:Y:S01]  /*4aa0*/  FFMA.FTZ R5, R4, R9, R89 ;  /* 0x0000000904057223 */ /* 0x000fe20000010059 */
[C---:B------:R-:W-:Y:S01]  /*4ab0*/  FMUL.FTZ R6, R2.reuse, R243 ;  /* 0x000000f302067220 */ /* 0x040fe20000410000 */
[----:B------:R-:W-:Y:S01]  /*4ac0*/  FADD.FTZ R243, -R3, R236 ;  /* 0x000000ec03f37221 */ /* 0x000fe20000010100 */
[C---:B------:R-:W-:Y:S01]  /*4ad0*/  FMUL.FTZ R7, R2.reuse, R7 ;  /* 0x0000000702077220 */ /* 0x040fe20000410000 */
[----:B------:R-:W-:Y:S01]  /*4ae0*/  FMUL.FTZ R236, R2, R239 ;  /* 0x000000ef02ec7220 */ /* 0x000fe20000410000 */
[----:B------:R-:W-:Y:S01]  /*4af0*/  FFMA.FTZ R6, R6, R23, R103 ;  /* 0x0000001706067223 */ /* 0x000fe20000010067 */
[----:B------:R-:W-:Y:S01]  /*4b00*/  F2FP.F16.F32.PACK_AB R244, R5, R244 ;  /* 0x000000f405f4723e */ /* 0x000fe200000000ff */
[----:B------:R-:W-:Y:S01]  /*4b10*/  FFMA.FTZ R7, R7, R22, R102 ;  /* 0x0000001607077223 */ /* 0x000fe20000010066 */
[----:B------:R-:W-:Y:S01]  /*4b20*/  FMUL.FTZ R243, R2, R243 ;  /* 0x000000f302f37220 */ /* 0x000fe20000410000 */
[----:B------:R-:W-:Y:S01]  /*4b30*/  FFMA.FTZ R236, R236, R19, R99 ;  /* 0x00000013ecec7223 */ /* 0x000fe20000010063 */
[----:B0-----:R-:W-:-:S04]  /*4b40*/  IMAD.WIDE.U32 R4, R249, 0x10, R250 ;  /* 0x00000010f9047825 */ /* 0x001fc800078e00fa */
[C---:B------:R-:W-:Y:S01]  /*4b50*/  FADD.FTZ R218, -R3.reuse, R218 ;  /* 0x000000da03da7221 */ /* 0x040fe20000010100 */
[----:B------:R-:W-:Y:S01]  /*4b60*/  F2FP.F16.F32.PACK_AB R7, R6, R7 ;  /* 0x000000070607723e */ /* 0x000fe200000000ff */
        /* <DEDUP_REMOVED lines=27> */
[----:B------:R-:W-:Y:S01]  /*4d20*/  F2FP.F16.F32.PACK_AB R4, R237, R4 ;  /* 0x00000004ed04723e */ /* 0x000fe200000000ff */
[----:B------:R-:W-:Y:S01]  /*4d30*/  FFMA.FTZ R245, R245, R20, R100 ;  /* 0x00000014f5f57223 */ /* 0x000fe20000010064 */
[----:B------:R-:W-:Y:S01]  /*4d40*/  FFMA.FTZ R238, R238, R21, R101 ;  /* 0x00000015eeee7223 */ /* 0x000fe20000010065 */
[----:B------:R-:W-:Y:S01]  /*4d50*/  IADD3 R237, PT, PT, R249, 0x20, RZ ;  /* 0x00000020f9ed7810 */ /* 0x000fe20007ffe0ff */
[C---:B------:R-:W-:Y:S01]  /*4d60*/  FADD.FTZ R177, -R3.reuse, R177 ;  /* 0x000000b103b17221 */ /* 0x040fe20000010100 */
[----:B------:R-:W-:Y:S01]  /*4d70*/  F2FP.F16.F32.PACK_AB R5, R236, R5 ;  /* 0x00000005ec05723e */ /* 0x000fe200000000ff */
[----:B------:R-:W-:Y:S01]  /*4d80*/  FADD.FTZ R178, -R3, R178 ;  /* 0x000000b203b27221 */ /* 0x000fe20000010100 */
[----:B------:R-:W-:Y:S01]  /*4d90*/  F2FP.F16.F32.PACK_AB R6, R238, R245 ;  /* 0x000000f5ee06723e */ /* 0x000fe200000000ff */
        /* <DEDUP_REMOVED lines=61> */
[----:B------:R-:W-:Y:S01]  /*5170*/  F2FP.F16.F32.PACK_AB R6, R222, R199 ;  /* 0x000000c7de06723e */ /* 0x000fe200000000ff */
[----:B------:R-:W-:Y:S01]  /*5180*/  FMUL.FTZ R222, R2, R228 ;  /* 0x000000e402de7220 */ /* 0x000fe20000410000 */
[----:B------:R-:W-:Y:S01]  /*5190*/  F2FP.F16.F32.PACK_AB R5, R220, R5 ;  /* 0x00000005dc05723e */ /* 0x000fe200000000ff */
[C---:B------:R-:W-:Y:S01]  /*51a0*/  FMUL.FTZ R220, R2.reuse, R231 ;  /* 0x000000e702dc7220 */ /* 0x040fe20000410000 */
[C---:B------:R-:W-:Y:S01]  /*51b0*/  FMUL.FTZ R225, R2.reuse, R229 ;  /* 0x000000e502e17220 */ /* 0x040fe20000410000 */
[C---:B------:R-:W-:Y:S01]  /*51c0*/  FMUL.FTZ R228, R2.reuse, R184 ;  /* 0x000000b802e47220 */ /* 0x040fe20000410000 */
[C---:B------:R-:W-:Y:S01]  /*51d0*/  FMUL.FTZ R229, R2.reuse, R208 ;  /* 0x000000d002e57220 */ /* 0x040fe20000410000 */
[C---:B------:R-:W-:Y:S01]  /*51e0*/  FMUL.FTZ R184, R2.reuse, R172 ;  /* 0x000000ac02b87220 */ /* 0x040fe20000410000 */
[----:B------:R-:W-:Y:S01]  /*51f0*/  F2FP.F16.F32.PACK_AB R4, R195, R4 ;  /* 0x00000004c304723e */ /* 0x000fe200000000ff */
        /* <DEDUP_REMOVED lines=24> */
[----:B0-----:R-:W-:Y:S01]  /*5380*/  F2FP.F16.F32.PACK_AB R5, R174, R221 ;  /* 0x000000ddae05723e */ /* 0x001fe200000000ff */
        /* <DEDUP_REMOVED lines=39> */
[----:B------:R-:W-:-:S03]  /*5600*/  F2FP.F16.F32.PACK_AB R7, R222, R225 ;  /* 0x000000e1de07723e */ /* 0x000fc600000000ff */
[----:B------:R-:W-:Y:S01]  /*5610*/  FFMA.FTZ R182, R182, R62, R142 ;  /* 0x0000003eb6b67223 */ /* 0x000fe2000001008e */
[----:B------:R-:W-:Y:S01]  /*5620*/  F2FP.F16.F32.PACK_AB R4, R2, R195 ;  /* 0x000000c30204723e */ /* 0x000fe200000000ff */
[----:B------:R-:W-:Y:S01]  /*5630*/  IMAD.WIDE.U32 R214, R215, 0x10, R250 ;  /* 0x00000010d7d67825 */ /* 0x000fe200078e00fa */
[----:B------:R-:W-:-:S03]  /*5640*/  F2FP.F16.F32.PACK_AB R175, R192, R175 ;  /* 0x000000afc0af723e */ /* 0x000fc600000000ff */
[----:B------:R-:W-:Y:S01]  /*5650*/  FFMA.FTZ R183, R183, R63, R143 ;  /* 0x0000003fb7b77223 */ /* 0x000fe2000001008f */
[----:B------:R-:W-:Y:S01]  /*5660*/  F2FP.F16.F32.PACK_AB R173, R173, R198 ;  /* 0x000000c6adad723e */ /* 0x000fe200000000ff */
[----:B------:R-:W-:Y:S01]  /*5670*/  STG.E.128 desc[UR6][R212.64], R4 ;  /* 0x00000004d4007986 */ /* 0x000fe2000c101d06 */
[----:B------:R-:W-:Y:S01]  /*5680*/  F2FP.F16.F32.PACK_AB R172, R197, R196 ;  /* 0x000000c4c5ac723e */ /* 0x000fe200000000ff */
[----:B------:R-:W-:Y:S01]  /*5690*/  FFMA.FTZ R178, R178, R70, R150 ;  /* 0x00000046b2b27223 */ /* 0x000fe20000010096 */
[----:B------:R-:W-:Y:S01]  /*56a0*/  FFMA.FTZ R179, R179, R71, R151 ;  /* 0x00000047b3b37223 */ /* 0x000fe20000010097 */
[----:B------:R-:W-:Y:S01]  /*56b0*/  FFMA.FTZ R176, R176, R68, R148 ;  /* 0x00000044b0b07223 */ /* 0x000fe20000010094 */
[----:B------:R-:W-:Y:S01]  /*56c0*/  FFMA.FTZ R177, R177, R69, R149 ;  /* 0x00000045b1b17223 */ /* 0x000fe20000010095 */
[----:B------:R0:W-:Y:S01]  /*56d0*/  STG.E.128 desc[UR6][R214.64], R172 ;  /* 0x000000acd6007986 */ /* 0x0001e2000c101d06 */
[----:B------:R-:W-:Y:S01]  /*56e0*/  FFMA.FTZ R186, R186, R54, R134 ;  /* 0x00000036baba7223 */ /* 0x000fe20000010086 */
[----:B------:R-:W-:Y:S01]  /*56f0*/  F2FP.F16.F32.PACK_AB R179, R179, R178 ;  /* 0x000000b2b3b3723e */ /* 0x000fe200000000ff */
        /* <DEDUP_REMOVED lines=16> */
[----:B------:R-:W-:Y:S01]  /*5800*/  F2FP.F16.F32.PACK_AB R175, R183, R182 ;  /* 0x000000b6b7af723e */ /* 0x000fe200000000ff */
        /* <DEDUP_REMOVED lines=16> */
[----:B------:R-:W-:Y:S01]  /*5910*/  F2FP.F16.F32.PACK_AB R182, R185, R182 ;  /* 0x000000b6b9b6723e */ /* 0x000fe200000000ff */
        /* <DEDUP_REMOVED lines=28> */
[----:B------:R-:W-:-:S02]  /*5ae0*/  F2FP.F16.F32.PACK_AB R210, R185, R210 ;  /* 0x000000d2b9d2723e */ /* 0x000fc400000000ff */
[----:B------:R-:W-:Y:S01]  /*5af0*/  F2FP.F16.F32.PACK_AB R209, R203, R202 ;  /* 0x000000cacbd1723e */ /* 0x000fe200000000ff */
[----:B------:R0:W-:Y:S01]  /*5b00*/  STG.E.128 desc[UR6][R196.64], R180 ;  /* 0x000000b4c4007986 */ /* 0x0001e2000c101d06 */
[----:B------:R-:W-:-:S05]  /*5b10*/  F2FP.F16.F32.PACK_AB R208, R201, R200 ;  /* 0x000000c8c9d0723e */ /* 0x000fca00000000ff */
[----:B------:R0:W-:Y:S02]  /*5b20*/  STG.E.128 desc[UR6][R198.64], R208 ;  /* 0x000000d0c6007986 */ /* 0x0001e4000c101d06 */
.L_x_61579:
[----:B------:R-:W-:Y:S05]  /*5b30*/  BSYNC.RECONVERGENT B0 ;  /* 0x0000000000007941 */ /* 0x000fea0003800200 */
.L_x_61578:
[----:B0-----:R-:W0:Y:S02]  /*5b40*/  LDC.64 R2, c[0x0][0x380] ;  /* 0x0000e000ff027b82 */ /* 0x001e240000000a00 */
[----:B0-----:R-:W-:-:S04]  /*5b50*/  LEA R0, R2, R0, 0x2 ;  /* 0x0000000002007211 */ /* 0x001fc800078e10ff */
[----:B------:R-:W-:-:S13]  /*5b60*/  ISETP.GE.AND P0, PT, R0, R3, PT ;  /* 0x000000030000720c */ /* 0x000fda0003f06270 */
[----:B------:R-:W-:Y:S05]  /*5b70*/  @!P0 BRA `(.L_x_61580) ;  /* 0xffffffac00148947 */ /* 0x000fea000383ffff */
[----:B------:R-:W-:Y:S05]  /*5b80*/  EXIT ;  /* 0x000000000000794d */ /* 0x000fea0003800000 */
.L_x_61577:
        /* <DEDUP_REMOVED lines=8> */
.L_x_61582:
[----:B------:R-:W-:Y:S05]  /*5c10*/  BSYNC B0 ;  /* 0x0000000000007941 */ /* 0x000fea0003800000 */
.L_x_61581:
        /* <DEDUP_REMOVED lines=8> */
.L_x_61583:
[----:B------:R-:W-:Y:S02]  /*5ca0*/  HFMA2 R250, -RZ, RZ, 0, 2.384185791015625e-07 ;  /* 0x00000004fffa7431 */ /* 0x000fe400000001ff */
[----:B------:R-:W-:Y:S01]  /*5cb0*/  FADD.FTZ R249, R249, R2 ;  /* 0x00000002f9f97221 */ /* 0x000fe20000010000 */
[----:B------:R-:W-:-:S04]  /*5cc0*/  MOV R2, 0xffffffff ;  /* 0xffffffff00027802 */ /* 0x000fc80000000f00 */
[----:B------:R-:W-:-:S07]  /*5cd0*/  MOV R251, R249 ;  /* 0x000000f900fb7202 */ /* 0x000fce0000000f00 */
[----:B------:R-:W-:Y:S05]  /*5ce0*/  WARPSYNC.COLLECTIVE R2, `(.L_x_61584) ;  /* 0x0000000002087348 */ /* 0x000fea0003c00000 */
[----:B------:R0:W1:Y:S02]  /*5cf0*/  SHFL.BFLY P1, R2, R251, R250, R3 ;  /* 0x0c0000fafb027389 */ /* 0x0000640000020003 */
[----:B01----:R-:W-:Y:S05]  /*5d00*/  ENDCOLLECTIVE ;  /* 0x000000000000791b */ /* 0x003fea0003800000 */
.L_x_61584:
[----:B------:R-:W-:Y:S02]  /*5d10*/  HFMA2 R250, -RZ, RZ, 0, 4.76837158203125e-07 ;  /* 0x00000008fffa7431 */ /* 0x000fe400000001ff */
[----:B------:R-:W-:Y:S01]  /*5d20*/  FADD.FTZ R249, R249, R2 ;  /* 0x00000002f9f97221 */ /* 0x000fe20000010000 */
[----:B------:R-:W-:-:S04]  /*5d30*/  MOV R2, 0xffffffff ;  /* 0xffffffff00027802 */ /* 0x000fc80000000f00 */
[----:B------:R-:W-:-:S07]  /*5d40*/  MOV R251, R249 ;  /* 0x000000f900fb7202 */ /* 0x000fce0000000f00 */
[----:B------:R-:W-:Y:S05]  /*5d50*/  WARPSYNC.COLLECTIVE R2, `(.L_x_61585) ;  /* 0x0000000002087348 */ /* 0x000fea0003c00000 */
[----:B------:R0:W1:Y:S02]  /*5d60*/  SHFL.BFLY P1, R2, R251, R250, R3 ;  /* 0x0c0000fafb027389 */ /* 0x0000640000020003 */
[----:B01----:R-:W-:Y:S05]  /*5d70*/  ENDCOLLECTIVE ;  /* 0x000000000000791b */ /* 0x003fea0003800000 */
.L_x_61585:
[----:B------:R-:W-:Y:S02]  /*5d80*/  HFMA2 R250, -RZ, RZ, 0, 9.5367431640625e-07 ;  /* 0x00000010fffa7431 */ /* 0x000fe400000001ff */
[----:B------:R-:W-:Y:S01]  /*5d90*/  FADD.FTZ R249, R249, R2 ;  /* 0x00000002f9f97221 */ /* 0x000fe20000010000 */
[----:B------:R-:W-:-:S04]  /*5da0*/  MOV R2, 0xffffffff ;  /* 0xffffffff00027802 */ /* 0x000fc80000000f00 */
[----:B------:R-:W-:-:S07]  /*5db0*/  MOV R251, R249 ;  /* 0x000000f900fb7202 */ /* 0x000fce0000000f00 */
[----:B------:R-:W-:Y:S05]  /*5dc0*/  WARPSYNC.COLLECTIVE R2, `(.L_x_61586) ;  /* 0x0000000002087348 */ /* 0x000fea0003c00000 */
[----:B------:R0:W1:Y:S02]  /*5dd0*/  SHFL.BFLY P1, R2, R251, R250, R3 ;  /* 0x0c0000fafb027389 */ /* 0x0000640000020003 */
[----:B01----:R-:W-:Y:S05]  /*5de0*/  ENDCOLLECTIVE ;  /* 0x000000000000791b */ /* 0x003fea0003800000 */
.L_x_61586:
        /* <DEDUP_REMOVED lines=169> */
.L_x_61587:
[----:B------:R-:W-:Y:S02]  /*6880*/  HFMA2 R250, -RZ, RZ, 0, 1.1920928955078125e-07 ;  /* 0x00000002fffa7431 */ /* 0x000fe400000001ff */
[----:B------:R-:W-:Y:S01]  /*6890*/  FADD.FTZ R251, R251, R2 ;  /* 0x00000002fbfb7221 */ /* 0x000fe20000010000 */
[----:B------:R-:W-:-:S07]  /*68a0*/  MOV R2, 0xffffffff ;  /* 0xffffffff00027802 */ /* 0x000fce0000000f00 */
[----:B------:R-:W-:Y:S05]  /*68b0*/  WARPSYNC.COLLECTIVE R2, `(.L_x_61588) ;  /* 0x0000000002087348 */ /* 0x000fea0003c00000 */
[----:B------:R0:W1:Y:S02]  /*68c0*/  SHFL.BFLY P1, R2, R251, R250, R3 ;  /* 0x0c0000fafb027389 */ /* 0x0000640000020003 */
[----:B01----:R-:W-:Y:S05]  /*68d0*/  ENDCOLLECTIVE ;  /* 0x000000000000791b */ /* 0x003fea0003800000 */
.L_x_61588:
[----:B------:R-:W-:Y:S02]  /*68e0*/  HFMA2 R250, -RZ, RZ, 0, 2.384185791015625e-07 ;  /* 0x00000004fffa7431 */ /* 0x000fe400000001ff */
[----:B------:R-:W-:Y:S01]  /*68f0*/  FADD.FTZ R251, R251, R2 ;  /* 0x00000002fbfb7221 */ /* 0x000fe20000010000 */
[----:B------:R-:W-:-:S07]  /*6900*/  MOV R2, 0xffffffff ;  /* 0xffffffff00027802 */ /* 0x000fce0000000f00 */
[----:B------:R-:W-:Y:S05]  /*6910*/  WARPSYNC.COLLECTIVE R2, `(.L_x_61589) ;  /* 0x0000000002087348 */ /* 0x000fea0003c00000 */
[----:B------:R0:W1:Y:S02]  /*6920*/  SHFL.BFLY P1, R2, R251, R250, R3 ;  /* 0x0c0000fafb027389 */ /* 0x0000640000020003 */
[----:B01----:R-:W-:Y:S05]  /*6930*/  ENDCOLLECTIVE ;  /* 0x000000000000791b */ /* 0x003fea0003800000 */
.L_x_61589:
[----:B------:R-:W-:Y:S02]  /*6940*/  HFMA2 R250, -RZ, RZ, 0, 4.76837158203125e-07 ;  /* 0x00000008fffa7431 */ /* 0x000fe400000001ff */
[----:B------:R-:W-:Y:S01]  /*6950*/  FADD.FTZ R251, R251, R2 ;  /* 0x00000002fbfb7221 */ /* 0x000fe20000010000 */
[----:B------:R-:W-:-:S07]  /*6960*/  MOV R2, 0xffffffff ;  /* 0xffffffff00027802 */ /* 0x000fce0000000f00 */
[----:B------:R-:W-:Y:S05]  /*6970*/  WARPSYNC.COLLECTIVE R2, `(.L_x_61590) ;  /* 0x0000000002087348 */ /* 0x000fea0003c00000 */
[----:B------:R0:W1:Y:S02]  /*6980*/  SHFL.BFLY P1, R2, R251, R250, R3 ;  /* 0x0c0000fafb027389 */ /* 0x0000640000020003 */
[----:B01----:R-:W-:Y:S05]  /*6990*/  ENDCOLLECTIVE ;  /* 0x000000000000791b */ /* 0x003fea0003800000 */
.L_x_61590:
[----:B------:R-:W-:Y:S02]  /*69a0*/  HFMA2 R250, -RZ, RZ, 0, 9.5367431640625e-07 ;  /* 0x00000010fffa7431 */ /* 0x000fe400000001ff */
[----:B------:R-:W-:Y:S01]  /*69b0*/  FADD.FTZ R251, R251, R2 ;  /* 0x00000002fbfb7221 */ /* 0x000fe20000010000 */
[----:B------:R-:W-:-:S07]  /*69c0*/  MOV R2, 0xffffffff ;  /* 0xffffffff00027802 */ /* 0x000fce0000000f00 */
[----:B------:R-:W-:Y:S05]  /*69d0*/  WARPSYNC.COLLECTIVE R2, `(.L_x_61591) ;  /* 0x0000000002087348 */ /* 0x000fea0003c00000 */
[----:B------:R0:W1:Y:S02]  /*69e0*/  SHFL.BFLY P1, R2, R251, R250, R3 ;  /* 0x0c0000fafb027389 */ /* 0x0000640000020003 */
[----:B01----:R-:W-:Y:S05]  /*69f0*/  ENDCOLLECTIVE ;  /* 0x000000000000791b */ /* 0x003fea0003800000 */
.L_x_61591:
[----:B------:R-:W-:Y:S05]  /*6a00*/  BRA `(.L_x_61592) ;  /* 0xffffffdc00087947 */ /* 0x000fea000383ffff */
.L_x_61593:
        /* <DEDUP_REMOVED lines=15> */
.L_x_88531:


//--------------------- .text._ZN10layer_norm13ln_fwd_kernelINS_13Kernel_traitsIf6__halffS2_fjLj2560ELj1ELj4ELj1ELj16ENS_18Kernel_traits_baseILj2560EfS2_fS2_fjLj128EEEEELb0ELb1ELb0ELb0EEEvNS_9FwdParamsE --------------------------
	.section	.text._ZN10layer_norm13ln_fwd_kernelINS_13Kernel_traitsIf6__halffS2_fjLj2560ELj1ELj4ELj1ELj16ENS_18Kernel_traits_baseILj2560EfS2_fS2_fjLj128EEEEELb0ELb1ELb0ELb0EEEvNS_9FwdParamsE,"ax",@progbits
	.align	128
        .global         _ZN10layer_norm13ln_fwd_kernelINS_13Kernel_traitsIf6__halffS2_fjLj2560ELj1ELj4ELj1ELj16ENS_18Kernel_traits_baseILj2560EfS2_fS2_fjLj128EEEEELb0ELb1ELb0ELb0EEEvNS_9FwdParamsE
        .type           _ZN10layer_norm13ln_fwd_kernelINS_13Kernel_traitsIf6__halffS2_fjLj2560ELj1ELj4ELj1ELj16ENS_18Kernel_traits_baseILj2560EfS2_fS2_fjLj128EEEEELb0ELb1ELb0ELb0EEEvNS_9FwdParamsE,@function
        .size           _ZN10layer_norm13ln_fwd_kernelINS_13Kernel_traitsIf6__halffS2_fjLj2560ELj1ELj4ELj1ELj16ENS_18Kernel_traits_baseILj2560EfS2_fS2_fjLj128EEEEELb0ELb1ELb0ELb0EEEvNS_9FwdParamsE,(.L_x_88532 - _ZN10layer_norm13ln_fwd_kernelINS_13Kernel_traitsIf6__halffS2_fjLj2560ELj1ELj4ELj1ELj16ENS_18Kernel_traits_baseILj2560EfS2_fS2_fjLj128EEEEELb0ELb1ELb0ELb0EEEvNS_9FwdParamsE)
        .other          _ZN10layer_norm13ln_fwd_kernelINS_13Kernel_traitsIf6__halffS2_fjLj2560ELj1ELj4ELj1ELj16ENS_18Kernel_traits_baseILj2560EfS2_fS2_fjLj128EEEEELb0ELb1ELb0ELb0EEEvNS_9FwdParamsE,@"STO_CUDA_ENTRY STV_DEFAULT"
_ZN10layer_norm13ln_fwd_kernelINS_13Kernel_traitsIf6__halffS2_fjLj2560ELj1ELj4ELj1ELj16ENS_18Kernel_traits_baseILj2560EfS2_fS2_fjLj128EEEEELb0ELb1ELb0ELb0EEEvNS_9FwdParamsE:
.text._ZN10layer_norm13ln_fwd_kernelINS_13Kernel_traitsIf6__halffS2_fjLj2560ELj1ELj4ELj1ELj16ENS_18Kernel_traits_baseILj2560EfS2_fS2_fjLj128EEEEELb0ELb1ELb0ELb0EEEvNS_9FwdParamsE:
        /* <DEDUP_REMOVED lines=244> */
.L_x_61595:
        /* <DEDUP_REMOVED lines=327> */
.L_x_61596:
[----:B------:R-:W-:Y:S05]  /*23b0*/  BSYNC.RECONVERGENT B0 ;  /* 0x0000000000007941 */ /* 0x000fea0003800200 */
.L_x_61594:
        /* <DEDUP_REMOVED lines=14> */
.L_x_61658:
        /* <DEDUP_REMOVED lines=12> */
[----:B--2---:R-:W-:Y:S02]  /*2560*/  @P0 HADD2.F32 R4, -RZ, R2.H0_H0 ;  /* 0x20000002ff040230 */ /* 0x004fe40000004100 */
        /* <DEDUP_REMOVED lines=16> */
[----:B-----5:R-:W-:Y:S02]  /*2670*/  HADD2.F32 R156, -RZ, R153.H0_H0 ;  /* 0x20000099ff9c7230 */ /* 0x020fe40000004100 */
[----:B------:R-:W-:Y:S02]  /*2680*/  HADD2.F32 R2, -RZ, R155.H0_H0 ;  /* 0x2000009bff027230 */ /* 0x000fe40000004100 */
[--C-:B------:R-:W-:Y:S02]  /*2690*/  HADD2.F32 R159, -RZ, R152.reuse.H0_H0 ;  /* 0x20000098ff9f7230 */ /* 0x100fe40000004100 */
[----:B------:R-:W-:-:S02]  /*26a0*/  HADD2.F32 R232, -RZ, R152.H1_H1 ;  /* 0x30000098ffe87230 */ /* 0x000fc40000004100 */
[----:B------:R-:W-:Y:S02]  /*26b0*/  HADD2.F32 R158, -RZ, R153.H1_H1 ;  /* 0x30000099ff9e7230 */ /* 0x000fe40000004100 */
[-C--:B------:R-:W-:Y:S01]  /*26c0*/  FMUL.FTZ R152, R159, R4.reuse ;  /* 0x000000049f987220 */ /* 0x080fe20000410000 */
[--C-:B0-----:R-:W-:Y:S02]  /*26d0*/  HADD2.F32 R6, -RZ, R154.reuse.H0_H0 ;  /* 0x2000009aff067230 */ /* 0x101fe40000004100 */
        /* <DEDUP_REMOVED lines=18> */
.L_x_61599:
[----:B-----5:R-:W-:Y:S02]  /*2800*/  HADD2.F32 R156, -RZ, R153.H0_H0 ;  /* 0x20000099ff9c7230 */ /* 0x020fe40000004100 */
[----:B------:R-:W-:Y:S02]  /*2810*/  HADD2.F32 R6, -RZ, R154.H0_H0 ;  /* 0x2000009aff067230 */ /* 0x000fe40000004100 */
[----:B------:R-:W-:Y:S02]  /*2820*/  HADD2.F32 R2, -RZ, R155.H0_H0 ;  /* 0x2000009bff027230 */ /* 0x000fe40000004100 */
[--C-:B------:R-:W-:Y:S02]  /*2830*/  HADD2.F32 R159, -RZ, R152.reuse.H0_H0 ;  /* 0x20000098ff9f7230 */ /* 0x100fe40000004100 */
        /* <DEDUP_REMOVED lines=20> */
.L_x_61600:
[----:B------:R-:W0:Y:S01]  /*2980*/  LDC.64 R6, c[0x0][0x3a8] ;  /* 0x0000ea00ff067b82 */ /* 0x000e220000000a00 */
[C---:B------:R-:W-:Y:S01]  /*2990*/  IADD3 R2, PT, PT, R5.reuse, 0x20, RZ ;  /* 0x0000002005027810 */ /* 0x040fe20007ffe0ff */
[----:B0-----:R-:W-:-:S05]  /*29a0*/  IMAD.WIDE.U32 R6, R5, 0x20, R6 ;  /* 0x0000002005067825 */ /* 0x001fca00078e0006 */
[----:B------:R0:W-:Y:S04]  /*29b0*/  STG.E.128 desc[UR6][R6.64], R152 ;  /* 0x0000009806007986 */ /* 0x0001e8000c101d06 */
[----:B------:R0:W-:Y:S02]  /*29c0*/  STG.E.128 desc[UR6][R6.64+0x10], R156 ;  /* 0x0000109c06007986 */ /* 0x0001e4000c101d06 */
.L_x_61598:
[----:B------:R-:W-:Y:S05]  /*29d0*/  BSYNC.RECONVERGENT B0 ;  /* 0x0000000000007941 */ /* 0x000fea0003800200 */
.L_x_61597:
        /* <DEDUP_REMOVED lines=22> */
[----:B------:R-:W-:Y:S01]  /*2b40*/  FFMA.FTZ R160, R160, R32, R144 ;  /* 0x00000020a0a07223 */ /* 0x000fe20000010090 */
[----:B------:R-:W-:Y:S02]  /*2b50*/  HADD2.F32 R165, -RZ, R162.H1_H1 ;  /* 0x300000a2ffa57230 */ /* 0x000fe40000004100 */
[-C--:B------:R-:W-:Y:S01]  /*2b60*/  FMUL.FTZ R162, R166, R4.reuse ;  /* 0x00000004a6a27220 */ /* 0x080fe20000410000 */
[--C-:B0-----:R-:W-:Y:S02]  /*2b70*/  HADD2.F32 R7, -RZ, R163.reuse.H0_H0 ;  /* 0x200000a3ff077230 */ /* 0x101fe40000004100 */
[-C--:B------:R-:W-:Y:S01]  /*2b80*/  FMUL.FTZ R164, R164, R4.reuse ;  /* 0x00000004a4a47220 */ /* 0x080fe20000410000 */
[----:B------:R-:W-:Y:S02]  /*2b90*/  HADD2.F32 R6, -RZ, R163.H1_H1 ;  /* 0x300000a3ff067230 */ /* 0x000fe40000004100 */
        /* <DEDUP_REMOVED lines=12> */
.L_x_61603:
[--C-:B-----5:R-:W-:Y:S02]  /*2c60*/  HADD2.F32 R232, -RZ, R160.reuse.H0_H0 ;  /* 0x200000a0ffe87230 */ /* 0x120fe40000004100 */
[----:B------:R-:W-:Y:S02]  /*2c70*/  HADD2.F32 R233, -RZ, R160.H1_H1 ;  /* 0x300000a0ffe97230 */ /* 0x000fe40000004100 */
[--C-:B------:R-:W-:Y:S02]  /*2c80*/  HADD2.F32 R166, -RZ, R161.reuse.H0_H0 ;  /* 0x200000a1ffa67230 */ /* 0x100fe40000004100 */
[-C--:B------:R-:W-:Y:S01]  /*2c90*/  FMUL.FTZ R160, R232, R4.reuse ;  /* 0x00000004e8a07220 */ /* 0x080fe20000410000 */
[----:B------:R-:W-:Y:S02]  /*2ca0*/  HADD2.F32 R167, -RZ, R161.H1_H1 ;  /* 0x300000a1ffa77230 */ /* 0x000fe40000004100 */
[----:B------:R-:W-:Y:S01]  /*2cb0*/  FMUL.FTZ R161, R233, R4 ;  /* 0x00000004e9a17220 */ /* 0x000fe20000410000 */
[----:B------:R-:W-:-:S02]  /*2cc0*/  HADD2.F32 R164, -RZ, R162.H0_H0 ;  /* 0x200000a2ffa47230 */ /* 0x000fc40000004100 */
[----:B------:R-:W-:Y:S01]  /*2cd0*/  FMUL.FTZ R160, R160, R32 ;  /* 0x00000020a0a07220 */ /* 0x000fe20000410000 */
        /* <DEDUP_REMOVED lines=16> */
.L_x_61604:
[----:B------:R-:W0:Y:S02]  /*2de0*/  LDC.64 R6, c[0x0][0x3a8] ;  /* 0x0000ea00ff067b82 */ /* 0x000e240000000a00 */
[C---:B0-----:R-:W-:Y:S01]  /*2df0*/  IMAD.WIDE.U32 R6, R2.reuse, 0x20, R6 ;  /* 0x0000002002067825 */ /* 0x041fe200078e0006 */
[----:B------:R-:W-:-:S04]  /*2e00*/  IADD3 R2, PT, PT, R2, 0x20, RZ ;  /* 0x0000002002027810 */ /* 0x000fc80007ffe0ff */
[----:B------:R2:W-:Y:S04]  /*2e10*/  STG.E.128 desc[UR6][R6.64], R160 ;  /* 0x000000a006007986 */ /* 0x0005e8000c101d06 */
[----:B------:R2:W-:Y:S02]  /*2e20*/  STG.E.128 desc[UR6][R6.64+0x10], R164 ;  /* 0x000010a406007986 */ /* 0x0005e4000c101d06 */
.L_x_61602:
[----:B------:R-:W-:Y:S05]  /*2e30*/  BSYNC.RECONVERGENT B0 ;  /* 0x0000000000007941 */ /* 0x000fea0003800200 */
.L_x_61601:
        /* <DEDUP_REMOVED lines=40> */
.L_x_61607:
        /* <DEDUP_REMOVED lines=24> */
.L_x_61608:
[----:B------:R-:W0:Y:S02]  /*3240*/  LDC.64 R6, c[0x0][0x3a8] ;  /* 0x0000ea00ff067b82 */ /* 0x000e240000000a00 */
[C---:B0-----:R-:W-:Y:S01]  /*3250*/  IMAD.WIDE.U32 R6, R2.reuse, 0x20, R6 ;  /* 0x0000002002067825 */ /* 0x041fe200078e0006 */
[----:B------:R-:W-:-:S04]  /*3260*/  IADD3 R2, PT, PT, R2, 0x20, RZ ;  /* 0x0000002002027810 */ /* 0x000fc80007ffe0ff */
[----:B------:R3:W-:Y:S04]  /*3270*/  STG.E.128 desc[UR6][R6.64], R168 ;  /* 0x000000a806007986 */ /* 0x0007e8000c101d06 */
[----:B------:R3:W-:Y:S02]  /*3280*/  STG.E.128 desc[UR6][R6.64+0x10], R172 ;  /* 0x000010ac06007986 */ /* 0x0007e4000c101d06 */
.L_x_61606:
[----:B------:R-:W-:Y:S05]  /*3290*/  BSYNC.RECONVERGENT B0 ;  /* 0x0000000000007941 */ /* 0x000fea0003800200 */
.L_x_61605:
        /* <DEDUP_REMOVED lines=40> */
.L_x_61611:
        /* <DEDUP_REMOVED lines=24> */
.L_x_61612:
[----:B------:R-:W0:Y:S02]  /*36a0*/  LDC.64 R6, c[0x0][0x3a8] ;  /* 0x0000ea00ff067b82 */ /* 0x000e240000000a00 */
[C---:B0-----:R-:W-:Y:S01]  /*36b0*/  IMAD.WIDE.U32 R6, R2.reuse, 0x20, R6 ;  /* 0x0000002002067825 */ /* 0x041fe200078e0006 */
[----:B------:R-:W-:-:S04]  /*36c0*/  IADD3 R2, PT, PT, R2, 0x20, RZ ;  /* 0x0000002002027810 */ /* 0x000fc80007ffe0ff */
[----:B------:R4:W-:Y:S04]  /*36d0*/  STG.E.128 desc[UR6][R6.64], R176 ;  /* 0x000000b006007986 */ /* 0x0009e8000c101d06 */
[----:B------:R4:W-:Y:S02]  /*36e0*/  STG.E.128 desc[UR6][R6.64+0x10], R180 ;  /* 0x000010b406007986 */ /* 0x0009e4000c101d06 */
.L_x_61610:
[----:B------:R-:W-:Y:S05]  /*36f0*/  BSYNC.RECONVERGENT B0 ;  /* 0x0000000000007941 */ /* 0x000fea0003800200 */
.L_x_61609:
        /* <DEDUP_REMOVED lines=40> */
.L_x_61615:
        /* <DEDUP_REMOVED lines=24> */
.L_x_61616:
[----:B------:R-:W0:Y:S02]  /*3b00*/  LDC.64 R6, c[0x0][0x3a8] ;  /* 0x0000ea00ff067b82 */ /* 0x000e240000000a00 */
[C---:B0-----:R-:W-:Y:S01]  /*3b10*/  IMAD.WIDE.U32 R6, R2.reuse, 0x20, R6 ;  /* 0x0000002002067825 */ /* 0x041fe200078e0006 */
[----:B------:R-:W-:-:S04]  /*3b20*/  IADD3 R2, PT, PT, R2, 0x20, RZ ;  /* 0x0000002002027810 */ /* 0x000fc80007ffe0ff */
[----:B------:R0:W-:Y:S04]  /*3b30*/  STG.E.128 desc[UR6][R6.64], R184 ;  /* 0x000000b806007986 */ /* 0x0001e8000c101d06 */
[----:B------:R0:W-:Y:S02]  /*3b40*/  STG.E.128 desc[UR6][R6.64+0x10], R188 ;  /* 0x000010bc06007986 */ /* 0x0001e4000c101d06 */
.L_x_61614:
[----:B------:R-:W-:Y:S05]  /*3b50*/  BSYNC.RECONVERGENT B0 ;  /* 0x0000000000007941 */ /* 0x000fea0003800200 */
.L_x_61613:
        /* <DEDUP_REMOVED lines=40> */
.L_x_61619:
        /* <DEDUP_REMOVED lines=24> */
.L_x_61620:
[----:B------:R-:W0:Y:S02]  /*3f60*/  LDC.64 R6, c[0x0][0x3a8] ;  /* 0x0000ea00ff067b82 */ /* 0x000e240000000a00 */
[C---:B0-----:R-:W-:Y:S01]  /*3f70*/  IMAD.WIDE.U32 R6, R2.reuse, 0x20, R6 ;  /* 0x0000002002067825 */ /* 0x041fe200078e0006 */
[----:B------:R-:W-:-:S04]  /*3f80*/  IADD3 R2, PT, PT, R2, 0x20, RZ ;  /* 0x0000002002027810 */ /* 0x000fc80007ffe0ff */
[----:B------:R0:W-:Y:S04]  /*3f90*/  STG.E.128 desc[UR6][R6.64], R192 ;  /* 0x000000c006007986 */ /* 0x0001e8000c101d06 */
[----:B------:R0:W-:Y:S02]  /*3fa0*/  STG.E.128 desc[UR6][R6.64+0x10], R196 ;  /* 0x000010c406007986 */ /* 0x0001e4000c101d06 */
.L_x_61618:
[----:B------:R-:W-:Y:S05]  /*3fb0*/  BSYNC.RECONVERGENT B0 ;  /* 0x0000000000007941 */ /* 0x000fea0003800200 */
.L_x_61617:
        /* <DEDUP_REMOVED lines=40> */
.L_x_61623:
        /* <DEDUP_REMOVED lines=24> */
.L_x_61624:
[----:B------:R-:W0:Y:S02]  /*43c0*/  LDC.64 R6, c[0x0][0x3a8] ;  /* 0x0000ea00ff067b82 */ /* 0x000e240000000a00 */
[C---:B0-----:R-:W-:Y:S01]  /*43d0*/  IMAD.WIDE.U32 R6, R2.reuse, 0x20, R6 ;  /* 0x0000002002067825 */ /* 0x041fe200078e0006 */
[----:B------:R-:W-:-:S04]  /*43e0*/  IADD3 R2, PT, PT, R2, 0x20, RZ ;  /* 0x0000002002027810 */ /* 0x000fc80007ffe0ff */
[----:B------:R0:W-:Y:S04]  /*43f0*/  STG.E.128 desc[UR6][R6.64], R200 ;  /* 0x000000c806007986 */ /* 0x0001e8000c101d06 */
[----:B------:R0:W-:Y:S02]  /*4400*/  STG.E.128 desc[UR6][R6.64+0x10], R204 ;  /* 0x000010cc06007986 */ /* 0x0001e4000c101d06 */
.L_x_61622:
[----:B------:R-:W-:Y:S05]  /*4410*/  BSYNC.RECONVERGENT B0 ;  /* 0x0000000000007941 */ /* 0x000fea0003800200 */
.L_x_61621:
        /* <DEDUP_REMOVED lines=40> */
.L_x_61627:
        /* <DEDUP_REMOVED lines=24> */
.L_x_61628:
[----:B------:R-:W0:Y:S02]  /*4820*/  LDC.64 R6, c[0x0][0x3a8] ;  /* 0x0000ea00ff067b82 */ /* 0x000e240000000a00 */
[C---:B0-----:R-:W-:Y:S01]  /*4830*/  IMAD.WIDE.U32 R6, R2.reuse, 0x20, R6 ;  /* 0x0000002002067825 */ /* 0x041fe200078e0006 */
[----:B------:R-:W-:-:S04]  /*4840*/  IADD3 R2, PT, PT, R2, 0x20, RZ ;  /* 0x0000002002027810 */ /* 0x000fc80007ffe0ff */
[----:B------:R0:W-:Y:S04]  /*4850*/  STG.E.128 desc[UR6][R6.64], R208 ;  /* 0x000000d006007986 */ /* 0x0001e8000c101d06 */
[----:B------:R0:W-:Y:S02]  /*4860*/  STG.E.128 desc[UR6][R6.64+0x10], R212 ;  /* 0x000010d406007986 */ /* 0x0001e4000c101d06 */
.L_x_61626:
[----:B------:R-:W-:Y:S05]  /*4870*/  BSYNC.RECONVERGENT B0 ;  /* 0x0000000000007941 */ /* 0x000fea0003800200 */
.L_x_61625:
        /* <DEDUP_REMOVED lines=40> */
.L_x_61631:
        /* <DEDUP_REMOVED lines=24> */
.L_x_61632:
[----:B------:R-:W0:Y:S02]  /*4c80*/  LDC.64 R6, c[0x0][0x3a8] ;  /* 0x0000ea00ff067b82 */ /* 0x000e240000000a00 */
[C---:B0-----:R-:W-:Y:S01]  /*4c90*/  IMAD.WIDE.U32 R6, R2.reuse, 0x20, R6 ;  /* 0x0000002002067825 */ /* 0x041fe200078e0006 */
[----:B------:R-:W-:-:S04]  /*4ca0*/  IADD3 R2, PT, PT, R2, 0x20, RZ ;  /* 0x0000002002027810 */ /* 0x000fc80007ffe0ff */
[----:B------:R0:W-:Y:S04]  /*4cb0*/  STG.E.128 desc[UR6][R6.64], R216 ;  /* 0x000000d806007986 */ /* 0x0001e8000c101d06 */
[----:B------:R0:W-:Y:S02]  /*4cc0*/  STG.E.128 desc[UR6][R6.64+0x10], R220 ;  /* 0x000010dc06007986 */ /* 0x0001e4000c101d06 */
.L_x_61630:
[----:B------:R-:W-:Y:S05]  /*4cd0*/  BSYNC.RECONVERGENT B0 ;  /* 0x0000000000007941 */ /* 0x000fea0003800200 */
.L_x_61629:
        /* <DEDUP_REMOVED lines=15> */
[----:B-----5:R-:W-:Y:S02]  /*4dd0*/  HADD2.F32 R230, -RZ, R227.H0_H0 ;  /* 0x200000e3ffe67230 */ /* 0x020fe40000004100 */
[----:B0-----:R-:W-:Y:S02]  /*4de0*/  HADD2.F32 R7, -RZ, R225.H0_H0 ;  /* 0x200000e1ff077230 */ /* 0x001fe40000004100 */
[----:B------:R-:W-:Y:S02]  /*4df0*/  HADD2.F32 R227, -RZ, R227.H1_H1 ;  /* 0x300000e3ffe37230 */ /* 0x000fe40000004100 */
[-C--:B------:R-:W-:Y:S01]  /*4e00*/  FMUL.FTZ R230, R230, R4.reuse ;  /* 0x00000004e6e67220 */ /* 0x080fe20000410000 */
[--C-:B------:R-:W-:Y:S02]  /*4e10*/  HADD2.F32 R231, -RZ, R224.reuse.H0_H0 ;  /* 0x200000e0ffe77230 */ /* 0x100fe40000004100 */
        /* <DEDUP_REMOVED lines=20> */
.L_x_61635:
        /* <DEDUP_REMOVED lines=24> */
.L_x_61636:
[----:B------:R-:W0:Y:S02]  /*50e0*/  LDC.64 R6, c[0x0][0x3a8] ;  /* 0x0000ea00ff067b82 */ /* 0x000e240000000a00 */
[----:B0-----:R-:W-:-:S05]  /*50f0*/  IMAD.WIDE.U32 R6, R2, 0x20, R6 ;  /* 0x0000002002067825 */ /* 0x001fca00078e0006 */
[----:B------:R0:W-:Y:S04]  /*5100*/  STG.E.128 desc[UR6][R6.64], R224 ;  /* 0x000000e006007986 */ /* 0x0001e8000c101d06 */
[----:B------:R0:W-:Y:S02]  /*5110*/  STG.E.128 desc[UR6][R6.64+0x10], R228 ;  /* 0x000010e406007986 */ /* 0x0001e4000c101d06 */
.L_x_61634:
[----:B------:R-:W-:Y:S05]  /*5120*/  BSYNC.RECONVERGENT B0 ;  /* 0x0000000000007941 */ /* 0x000fea0003800200 */
.L_x_61633:
        /* <DEDUP_REMOVED lines=290> */
.L_x_61670:
        /* <DEDUP_REMOVED lines=43> */
[----:B------:R-:W-:Y:S01]  /*6600*/  F2FP.F16.F32.PACK_AB R232, R233, R232 ;  /* 0x000000e8e9e8723e */ /* 0x000fe200000000ff */
[----:B----4-:R-:W-:Y:S02]  /*6610*/  FFMA.FTZ R6, R6, R17, R10 ;  /* 0x0000001106067223 */ /* 0x010fe4000001000a */
[----:B------:R1:W5:Y:S01]  /*6620*/  LDL.LU R17, [R1+0x16c] ;  /* 0x00016c0001117983 */ /* 0x0003620000300800 */
[----:B------:R-:W-:-:S03]  /*6630*/  FFMA.FTZ R7, R7, R16, R11 ;  /* 0x0000001007077223 */ /* 0x000fc6000001000b */
[----:B------:R1:W5:Y:S02]  /*6640*/  LDL.LU R16, [R1+0x168] ;  /* 0x0001680001107983 */ /* 0x0003640000300800 */
[----:B------:R-:W-:Y:S01]  /*6650*/  F2FP.F16.F32.PACK_AB R233, R7, R6 ;  /* 0x0000000607e9723e */ /* 0x000fe200000000ff */
[--C-:B------:R-:W-:Y:S01]  /*6660*/  FADD.FTZ R7, R156, -R2.reuse ;  /* 0x800000029c077221 */ /* 0x100fe20000010000 */
[----:B------:R-:W-:-:S03]  /*6670*/  FADD.FTZ R6, R157, -R2 ;  /* 0x800000029d067221 */ /* 0x000fc60000010000 */
[C---:B------:R-:W-:Y:S01]  /*6680*/  FMUL.FTZ R7, R4.reuse, R7 ;  /* 0x0000000704077220 */ /* 0x040fe20000410000 */
[----:B------:R-:W-:-:S03]  /*6690*/  FMUL.FTZ R6, R4, R6 ;  /* 0x0000000604067220 */ /* 0x000fc60000410000 */
[----:B------:R-:W-:Y:S01]  /*66a0*/  FFMA.FTZ R7, R7, R3, R12 ;  /* 0x0000000307077223 */ /* 0x000fe2000001000c */
[----:B------:R-:W-:Y:S01]  /*66b0*/  FFMA.FTZ R6, R6, R234, R13 ;  /* 0x000000ea06067223 */ /* 0x000fe2000001000d */
[----:B------:R1:W5:Y:S04]  /*66c0*/  LDL.LU R3, [R1+0x164] ;  /* 0x0001640001037983 */ /* 0x0003680000300800 */
[----:B------:R-:W-:Y:S01]  /*66d0*/  F2FP.F16.F32.PACK_AB R234, R6, R7 ;  /* 0x0000000706ea723e */ /* 0x000fe200000000ff */
[----:B------:R-:W-:-:S04]  /*66e0*/  FADD.FTZ R7, R158, -R2 ;  /* 0x800000029e077221 */ /* 0x000fc80000010000 */
[----:B------:R-:W-:-:S04]  /*66f0*/  FMUL.FTZ R7, R4, R7 ;  /* 0x0000000704077220 */ /* 0x000fc80000410000 */
[----:B------:R-:W-:Y:S02]  /*6700*/  FFMA.FTZ R7, R7, R0, R14 ;  /* 0x0000000007077223 */ /* 0x000fe4000001000e */
[----:B------:R1:W5:Y:S01]  /*6710*/  LDL.LU R0, [R1+0x160] ;  /* 0x0001600001007983 */ /* 0x0003620000300800 */
[----:B------:R-:W-:-:S04]  /*6720*/  FADD.FTZ R6, R159, -R2 ;  /* 0x800000029f067221 */ /* 0x000fc80000010000 */
[----:B------:R-:W-:-:S04]  /*6730*/  FMUL.FTZ R6, R4, R6 ;  /* 0x0000000604067220 */ /* 0x000fc80000410000 */
[----:B------:R-:W-:-:S05]  /*6740*/  FFMA.FTZ R6, R6, R235, R15 ;  /* 0x000000eb06067223 */ /* 0x000fca000001000f */
[----:B------:R-:W-:Y:S02]  /*6750*/  F2FP.F16.F32.PACK_AB R235, R6, R7 ;  /* 0x0000000706eb723e */ /* 0x000fe400000000ff */
[----:B------:R-:W0:Y:S02]  /*6760*/  LDC.64 R6, c[0x0][0x428] ;  /* 0x00010a00ff067b82 */ /* 0x000e240000000a00 */
[----:B0-----:R-:W-:-:S05]  /*6770*/  IMAD.WIDE.U32 R6, R5, 0x10, R6 ;  /* 0x0000001005067825 */ /* 0x001fca00078e0006 */
[----:B------:R1:W-:Y:S01]  /*6780*/  STG.E.128 desc[UR6][R6.64], R232 ;  /* 0x000000e806007986 */ /* 0x0003e2000c101d06 */
[----:B------:R-:W-:-:S07]  /*6790*/  IADD3 R5, PT, PT, R5, 0x20, RZ ;  /* 0x0000002005057810 */ /* 0x000fce0007ffe0ff */
.L_x_61639:
[----:B------:R-:W-:Y:S05]  /*67a0*/  BSYNC.RECONVERGENT B0 ;  /* 0x0000000000007941 */ /* 0x000fea0003800200 */
.L_x_61638:
        /* <DEDUP_REMOVED lines=55> */
.L_x_61641:
[----:B------:R-:W-:Y:S05]  /*6b20*/  BSYNC.RECONVERGENT B0 ;  /* 0x0000000000007941 */ /* 0x000fea0003800200 */
.L_x_61640:
        /* <DEDUP_REMOVED lines=29> */
[----:B------:R-:W-:Y:S01]  /*6d00*/  F2FP.F16.F32.PACK_AB R232, R233, R232 ;  /* 0x000000e8e9e8723e */ /* 0x000fe200000000ff */
[----:B------:R-:W-:Y:S02]  /*6d10*/  FFMA.FTZ R6, R6, R9, R42 ;  /* 0x0000000906067223 */ /* 0x000fe4000001002a */
        /* <DEDUP_REMOVED lines=8> */
[----:B--2---:R-:W-:Y:S01]  /*6da0*/  FFMA.FTZ R7, R7, R3, R44 ;  /* 0x0000000307077223 */ /* 0x004fe2000001002c */
        /* <DEDUP_REMOVED lines=15> */
.L_x_61643:
[----:B------:R-:W-:Y:S05]  /*6ea0*/  BSYNC.RECONVERGENT B0 ;  /* 0x0000000000007941 */ /* 0x000fea0003800200 */
.L_x_61642:
        /* <DEDUP_REMOVED lines=39> */
[----:B---3--:R-:W-:Y:S01]  /*7120*/  FFMA.FTZ R7, R7, R3, R60 ;  /* 0x0000000307077223 */ /* 0x008fe2000001003c */
[----:B--2---:R-:W-:Y:S01]  /*7130*/  FFMA.FTZ R6, R6, R234, R61 ;  /* 0x000000ea06067223 */ /* 0x004fe2000001003d */
        /* <DEDUP_REMOVED lines=14> */
.L_x_61645:
[----:B------:R-:W-:Y:S05]  /*7220*/  BSYNC.RECONVERGENT B0 ;  /* 0x0000000000007941 */ /* 0x000fea0003800200 */
.L_x_61644:
        /* <DEDUP_REMOVED lines=45> */
[----:B----4-:R-:W-:Y:S02]  /*7500*/  FFMA.FTZ R7, R7, R0, R78 ;  /* 0x0000000007077223 */ /* 0x010fe4000001004e */
[----:B------:R0:W5:Y:S01]  /*7510*/  LDL.LU R0, [R1+0x160] ;  /* 0x0001600001007983 */ /* 0x0001620000300800 */
[----:B------:R-:W-:-:S04]  /*7520*/  FADD.FTZ R6, R191, -R2 ;  /* 0x80000002bf067221 */ /* 0x000fc80000010000 */
[----:B------:R-:W-:-:S04]  /*7530*/  FMUL.FTZ R6, R4, R6 ;  /* 0x0000000604067220 */ /* 0x000fc80000410000 */
[----:B------:R-:W-:-:S05]  /*7540*/  FFMA.FTZ R6, R6, R235, R79 ;  /* 0x000000eb06067223 */ /* 0x000fca000001004f */
[----:B------:R-:W-:Y:S02]  /*7550*/  F2FP.F16.F32.PACK_AB R235, R6, R7 ;  /* 0x0000000706eb723e */ /* 0x000fe400000000ff */
[----:B------:R-:W1:Y:S02]  /*7560*/  LDC.64 R6, c[0x0][0x428] ;  /* 0x00010a00ff067b82 */ /* 0x000e640000000a00 */
[----:B-1----:R-:W-:-:S05]  /*7570*/  IMAD.WIDE.U32 R6, R5, 0x10, R6 ;  /* 0x0000001005067825 */ /* 0x002fca00078e0006 */
[----:B------:R0:W-:Y:S01]  /*7580*/  STG.E.128 desc[UR6][R6.64], R232 ;  /* 0x000000e806007986 */ /* 0x0001e2000c101d06 */
[----:B------:R-:W-:-:S07]  /*7590*/  IADD3 R5, PT, PT, R5, 0x20, RZ ;  /* 0x0000002005057810 */ /* 0x000fce0007ffe0ff */
.L_x_61647:
[----:B------:R-:W-:Y:S05]  /*75a0*/  BSYNC.RECONVERGENT B0 ;  /* 0x0000000000007941 */ /* 0x000fea0003800200 */
.L_x_61646:
        /* <DEDUP_REMOVED lines=55> */
.L_x_61649:
[----:B------:R-:W-:Y:S05]  /*7920*/  BSYNC.RECONVERGENT B0 ;  /* 0x0000000000007941 */ /* 0x000fea0003800200 */
.L_x_61648:
        /* <DEDUP_REMOVED lines=55> */
.L_x_61651:
[----:B------:R-:W-:Y:S05]  /*7ca0*/  BSYNC.RECONVERGENT B0 ;  /* 0x0000000000007941 */ /* 0x000fea0003800200 */
.L_x_61650:
        /* <DEDUP_REMOVED lines=46> */
[----:B------:R-:W-:Y:S02]  /*7f90*/  F2FP.F16.F32.PACK_AB R232, R233, R232 ;  /* 0x000000e8e9e8723e */ /* 0x000fe400000000ff */
[----:B------:R0:W5:Y:S01]  /*7fa0*/  LDL.LU R16, [R1+0x188] ;  /* 0x0001880001107983 */ /* 0x0001620000300800 */
[----:B------:R-:W-:-:S03]  /*7fb0*/  FFMA.FTZ R6, R6, R14, R15 ;  /* 0x0000000e06067223 */ /* 0x000fc6000001000f */
[----:B------:R0:W5:Y:S04]  /*7fc0*/  LDL.LU R15, [R1+0x184] ;  /* 0x00018400010f7983 */ /* 0x0001680000300800 */
[----:B------:R0:W5:Y:S01]  /*7fd0*/  LDL.LU R14, [R1+0x180] ;  /* 0x00018000010e7983 */ /* 0x0001620000300800 */
[----:B------:R-:W-:-:S03]  /*7fe0*/  FFMA.FTZ R7, R7, R12, R13 ;  /* 0x0000000c07077223 */ /* 0x000fc6000001000d */
[----:B------:R0:W5:Y:S02]  /*7ff0*/  LDL.LU R13, [R1+0x17c] ;  /* 0x00017c00010d7983 */ /* 0x0001640000300800 */
[----:B------:R-:W-:Y:S01]  /*8000*/  F2FP.F16.F32.PACK_AB R233, R7, R6 ;  /* 0x0000000607e9723e */ /* 0x000fe200000000ff */
        /* <DEDUP_REMOVED lines=10> */
[----:B------:R-:W-:Y:S01]  /*80b0*/  F2FP.F16.F32.PACK_AB R234, R6, R7 ;  /* 0x0000000706ea723e */ /* 0x000fe200000000ff */
        /* <DEDUP_REMOVED lines=9> */
[----:B------:R-:W-:Y:S02]  /*8150*/  F2FP.F16.F32.PACK_AB R235, R6, R7 ;  /* 0x0000000706eb723e */ /* 0x000fe400000000ff */
[----:B------:R-:W1:Y:S02]  /*8160*/  LDC.64 R6, c[0x0][0x428] ;  /* 0x00010a00ff067b82 */ /* 0x000e640000000a00 */
[----:B-1----:R-:W-:-:S05]  /*8170*/  IMAD.WIDE.U32 R6, R5, 0x10, R6 ;  /* 0x0000001005067825 */ /* 0x002fca00078e0006 */
[----:B------:R0:W-:Y:S01]  /*8180*/  STG.E.128 desc[UR6][R6.64], R232 ;  /* 0x000000e806007986 */ /* 0x0001e2000c101d06 */
[----:B------:R-:W-:-:S07]  /*8190*/  IADD3 R5, PT, PT, R5, 0x20, RZ ;  /* 0x0000002005057810 */ /* 0x000fce0007ffe0ff */
.L_x_61653:
[----:B------:R-:W-:Y:S05]  /*81a0*/  BSYNC.RECONVERGENT B0 ;  /* 0x0000000000007941 */ /* 0x000fea0003800200 */
.L_x_61652:
        /* <DEDUP_REMOVED lines=79> */
.L_x_61655:
[----:B------:R-:W-:Y:S05]  /*86a0*/  BSYNC.RECONVERGENT B0 ;  /* 0x0000000000007941 */ /* 0x000fea0003800200 */
.L_x_61654:
        /* <DEDUP_REMOVED lines=34> */
.L_x_61657:
[----:B------:R-:W-:Y:S05]  /*88d0*/  BSYNC.RECONVERGENT B0 ;  /* 0x0000000000007941 */ /* 0x000fea0003800200 */
.L_x_61656:
[----:B0-----:R-:W0:Y:S02]  /*88e0*/  LDC.64 R4, c[0x0][0x380] ;  /* 0x0000e000ff047b82 */ /* 0x001e240000000a00 */
[----:B0-----:R-:W-:-:S04]  /*88f0*/  LEA R252, R4, R252, 0x2 ;  /* 0x000000fc04fc7211 */ /* 0x001fc800078e10ff */
[----:B------:R-:W-:-:S13]  /*8900*/  ISETP.GE.AND P0, PT, R252, R5, PT ;  /* 0x00000005fc00720c */ /* 0x000fda0003f06270 */
[----:B------:R-:W-:Y:S05]  /*8910*/  @!P0 BRA `(.L_x_61658) ;  /* 0xffffff9800e08947 */ /* 0x000fea000383ffff */
[----:B------:R-:W-:Y:S05]  /*8920*/  EXIT ;  /* 0x000000000000794d */ /* 0x000fea0003800000 */
.L_x_61637:
        /* <DEDUP_REMOVED lines=8> */
.L_x_61660:
[----:B------:R-:W-:Y:S05]  /*89b0*/  BSYNC B0 ;  /* 0x0000000000007941 */ /* 0x000fea0003800000 */
.L_x_61659:
        /* <DEDUP_REMOVED lines=9> */
.L_x_61661:
[----:B------:R-:W-:Y:S02]  /*8a50*/  HFMA2 R6, -RZ, RZ, 0, 2.384185791015625e-07 ;  /* 0x00000004ff067431 */ /* 0x000fe400000001ff */
[----:B------:R-:W-:Y:S01]  /*8a60*/  FADD.FTZ R7, R7, R2 ;  /* 0x0000000207077221 */ /* 0x000fe20000010000 */
[----:B------:R-:W-:-:S04]  /*8a70*/  MOV R2, 0xffffffff ;  /* 0xffffffff00027802 */ /* 0x000fc80000000f00 */
[----:B------:R-:W-:-:S07]  /*8a80*/  MOV R235, R7 ;  /* 0x0000000700eb7202 */ /* 0x000fce0000000f00 */
[----:B------:R-:W-:Y:S05]  /*8a90*/  WARPSYNC.COLLECTIVE R2, `(.L_x_61662) ;  /* 0x0000000002087348 */ /* 0x000fea0003c00000 */
[----:B------:R0:W1:Y:S02]  /*8aa0*/  SHFL.BFLY P6, R2, R235, R6, R4 ;  /* 0x0c000006eb027389 */ /* 0x00006400000c0004 */
[----:B01----:R-:W-:Y:S05]  /*8ab0*/  ENDCOLLECTIVE ;  /* 0x000000000000791b */ /* 0x003fea0003800000 */
.L_x_61662:
[----:B------:R-:W-:Y:S02]  /*8ac0*/  HFMA2 R6, -RZ, RZ, 0, 4.76837158203125e-07 ;  /* 0x00000008ff067431 */ /* 0x000fe400000001ff */
[----:B------:R-:W-:Y:S01]  /*8ad0*/  FADD.FTZ R7, R7, R2 ;  /* 0x0000000207077221 */ /* 0x000fe20000010000 */
[----:B------:R-:W-:-:S04]  /*8ae0*/  MOV R2, 0xffffffff ;  /* 0xffffffff00027802 */ /* 0x000fc80000000f00 */
[----:B------:R-:W-:-:S07]  /*8af0*/  MOV R235, R7 ;  /* 0x0000000700eb7202 */ /* 0x000fce0000000f00 */
[----:B------:R-:W-:Y:S05]  /*8b00*/  WARPSYNC.COLLECTIVE R2, `(.L_x_61663) ;  /* 0x0000000002087348 */ /* 0x000fea0003c00000 */
[----:B------:R0:W1:Y:S02]  /*8b10*/  SHFL.BFLY P6, R2, R235, R6, R4 ;  /* 0x0c000006eb027389 */ /* 0x00006400000c0004 */
[----:B01----:R-:W-:Y:S05]  /*8b20*/  ENDCOLLECTIVE ;  /* 0x000000000000791b */ /* 0x003fea0003800000 */
.L_x_61663:
[----:B------:R-:W-:Y:S02]  /*8b30*/  HFMA2 R6, -RZ, RZ, 0, 9.5367431640625e-07 ;  /* 0x00000010ff067431 */ /* 0x000fe400000001ff */
[----:B------:R-:W-:Y:S01]  /*8b40*/  FADD.FTZ R7, R7, R2 ;  /* 0x0000000207077221 */ /* 0x000fe20000010000 */
[----:B------:R-:W-:-:S04]  /*8b50*/  MOV R2, 0xffffffff ;  /* 0xffffffff00027802 */ /* 0x000fc80000000f00 */
[----:B------:R-:W-:-:S07]  /*8b60*/  MOV R235, R7 ;  /* 0x0000000700eb7202 */ /* 0x000fce0000000f00 */
[----:B------:R-:W-:Y:S05]  /*8b70*/  WARPSYNC.COLLECTIVE R2, `(.L_x_61664) ;  /* 0x0000000002087348 */ /* 0x000fea0003c00000 */
[----:B------:R0:W1:Y:S02]  /*8b80*/  SHFL.BFLY P6, R2, R235, R6, R4 ;  /* 0x0c000006eb027389 */ /* 0x00006400000c0004 */
[----:B01----:R-:W-:Y:S05]  /*8b90*/  ENDCOLLECTIVE ;  /* 0x000000000000791b */ /* 0x003fea0003800000 */
.L_x_61664:
        /* <DEDUP_REMOVED lines=174> */
.L_x_61665:
[----:B------:R-:W-:Y:S02]  /*9680*/  HFMA2 R6, -RZ, RZ, 0, 1.1920928955078125e-07 ;  /* 0x00000002ff067431 */ /* 0x000fe400000001ff */
[----:B------:R-:W-:Y:S01]  /*9690*/  FADD.FTZ R7, R7, R2 ;  /* 0x0000000207077221 */ /* 0x000fe20000010000 */
[----:B------:R-:W-:-:S04]  /*96a0*/  MOV R2, 0xffffffff ;  /* 0xffffffff00027802 */ /* 0x000fc80000000f00 */
[----:B------:R-:W-:-:S07]  /*96b0*/  MOV R235, R7 ;  /* 0x0000000700eb7202 */ /* 0x000fce0000000f00 */
[----:B------:R-:W-:Y:S05]  /*96c0*/  WARPSYNC.COLLECTIVE R2, `(.L_x_61666) ;  /* 0x0000000002087348 */ /* 0x000fea0003c00000 */
[----:B------:R0:W1:Y:S02]  /*96d0*/  SHFL.BFLY P6, R2, R235, R6, R4 ;  /* 0x0c000006eb027389 */ /* 0x00006400000c0004 */
[----:B01----:R-:W-:Y:S05]  /*96e0*/  ENDCOLLECTIVE ;  /* 0x000000000000791b */ /* 0x003fea0003800000 */
.L_x_61666:
[----:B------:R-:W-:Y:S02]  /*96f0*/  HFMA2 R6, -RZ, RZ, 0, 2.384185791015625e-07 ;  /* 0x00000004ff067431 */ /* 0x000fe400000001ff */
[----:B------:R-:W-:Y:S01]  /*9700*/  FADD.FTZ R7, R7, R2 ;  /* 0x0000000207077221 */ /* 0x000fe20000010000 */
[----:B------:R-:W-:-:S04]  /*9710*/  MOV R2, 0xffffffff ;  /* 0xffffffff00027802 */ /* 0x000fc80000000f00 */
[----:B------:R-:W-:-:S07]  /*9720*/  MOV R235, R7 ;  /* 0x0000000700eb7202 */ /* 0x000fce0000000f00 */
[----:B------:R-:W-:Y:S05]  /*9730*/  WARPSYNC.COLLECTIVE R2, `(.L_x_61667) ;  /* 0x0000000002087348 */ /* 0x000fea0003c00000 */
[----:B------:R0:W1:Y:S02]  /*9740*/  SHFL.BFLY P6, R2, R235, R6, R4 ;  /* 0x0c000006eb027389 */ /* 0x00006400000c0004 */
[----:B01----:R-:W-:Y:S05]  /*9750*/  ENDCOLLECTIVE ;  /* 0x000000000000791b */ /* 0x003fea0003800000 */
.L_x_61667:
[----:B------:R-:W-:Y:S02]  /*9760*/  HFMA2 R6, -RZ, RZ, 0, 4.76837158203125e-07 ;  /* 0x00000008ff067431 */ /* 0x000fe400000001ff */
[----:B------:R-:W-:Y:S01]  /*9770*/  FADD.FTZ R7, R7, R2 ;  /* 0x0000000207077221 */ /* 0x000fe20000010000 */
[----:B------:R-:W-:-:S04]  /*9780*/  MOV R2, 0xffffffff ;  /* 0xffffffff00027802 */ /* 0x000fc80000000f00 */
[----:B------:R-:W-:-:S07]  /*9790*/  MOV R235, R7 ;  /* 0x0000000700eb7202 */ /* 0x000fce0000000f00 */
[----:B------:R-:W-:Y:S05]  /*97a0*/  WARPSYNC.COLLECTIVE R2, `(.L_x_61668) ;  /* 0x0000000002087348 */ /* 0x000fea0003c00000 */
[----:B------:R0:W1:Y:S02]  /*97b0*/  SHFL.BFLY P6, R2, R235, R6, R4 ;  /* 0x0c000006eb027389 */ /* 0x00006400000c0004 */
[----:B01----:R-:W-:Y:S05]  /*97c0*/  ENDCOLLECTIVE ;  /* 0x000000000000791b */ /* 0x003fea0003800000 */
.L_x_61668:
[----:B------:R-:W-:Y:S02]  /*97d0*/  HFMA2 R6, -RZ, RZ, 0, 9.5367431640625e-07 ;  /* 0x00000010ff067431 */ /* 0x000fe400000001ff */
[----:B------:R-:W-:Y:S01]  /*97e0*/  FADD.FTZ R7, R7, R2 ;  /* 0x0000000207077221 */ /* 0x000fe20000010000 */
[----:B------:R-:W-:-:S04]  /*97f0*/  MOV R2, 0xffffffff ;  /* 0xffffffff00027802 */ /* 0x000fc80000000f00 */
[----:B------:R-:W-:-:S07]  /*9800*/  MOV R235, R7 ;  /* 0x0000000700eb7202 */ /* 0x000fce0000000f00 */
[----:B------:R-:W-:Y:S05]  /*9810*/  WARPSYNC.COLLECTIVE R2, `(.L_x_61669) ;  /* 0x0000000002087348 */ /* 0x000fea0003c00000 */
[----:B------:R0:W1:Y:S02]  /*9820*/  SHFL.BFLY P6, R2, R235, R6, R4 ;  /* 0x0c000006eb027389 */ /* 0x00006400000c0004 */
[----:B01----:R-:W-:Y:S05]  /*9830*/  ENDCOLLECTIVE ;  /* 0x000000000000791b */ /* 0x003fea0003800000 */
.L_x_61669:
[----:B------:R-:W-:Y:S05]  /*9840*/  BRA `(.L_x_61670) ;  /* 0xffffffc800c07947 */ /* 0x000fea000383ffff */
.L_x_61671:
        /* <DEDUP_REMOVED lines=11> */
.L_x_88532:


//--------------------- .text._ZN10layer_norm13ln_fwd_kernelINS_13Kernel_traitsIf6__halffS2_fjLj2560ELj1ELj4ELj1ELj16ENS_18Kernel_traits_baseILj2560EfS2_fS2_fjLj128EEEEELb0ELb1ELb0ELb1EEEvNS_9FwdParamsE --------------------------
	.section	.text._ZN10layer_norm13ln_fwd_kernelINS_13Kernel_traitsIf6__halffS2_fjLj2560ELj1ELj4ELj1ELj16ENS_18Kernel_traits_baseILj2560EfS2_fS2_fjLj128EEEEELb0ELb1ELb0ELb1EEEvNS_9FwdParamsE,"ax",@progbits
	.align	128
        .global         _ZN10layer_norm13ln_fwd_kernelINS_13Kernel_traitsIf6__halffS2_fjLj2560ELj1ELj4ELj1ELj16ENS_18Kernel_traits_baseILj2560EfS2_fS2_fjLj128EEEEELb0ELb1ELb0ELb1EEEvNS_9FwdParamsE
        .type           _ZN10layer_norm13ln_fwd_kernelINS_13Kernel_traitsIf6__halffS2_fjLj2560ELj1ELj4ELj1ELj16ENS_18Kernel_traits_baseILj2560EfS2_fS2_fjLj128EEEEELb0ELb1ELb0ELb1EEEvNS_9FwdParamsE,@function
        .size           _ZN10layer_norm13ln_fwd_kernelINS_13Kernel_traitsIf6__halffS2_fjLj2560ELj1ELj4ELj1ELj16ENS_18Kernel_traits_baseILj2560EfS2_fS2_fjLj128EEEEELb0ELb1ELb0ELb1EEEvNS_9FwdParamsE,(.L_x_88533 - _ZN10layer_norm13ln_fwd_kernelINS_13Kernel_traitsIf6__halffS2_fjLj2560ELj1ELj4ELj1ELj16ENS_18Kernel_traits_baseILj2560EfS2_fS2_fjLj128EEEEELb0ELb1ELb0ELb1EEEvNS_9FwdParamsE)
        .other          _ZN10layer_norm13ln_fwd_kernelINS_13Kernel_traitsIf6__halffS2_fjLj2560ELj1ELj4ELj1ELj16ENS_18Kernel_traits_baseILj2560EfS2_fS2_fjLj128EEEEELb0ELb1ELb0ELb1EEEvNS_9FwdParamsE,@"STO_CUDA_ENTRY STV_DEFAULT"
_ZN10layer_norm13ln_fwd_kernelINS_13Kernel_traitsIf6__halffS2_fjLj2560ELj1ELj4ELj1ELj16ENS_18Kernel_traits_baseILj2560EfS2_fS2_fjLj128EEEEELb0ELb1ELb0ELb1EEEvNS_9FwdParamsE:
.text._ZN10layer_norm13ln_fwd_kernelINS_13Kernel_traitsIf6__halffS2_fjLj2560ELj1ELj4ELj1ELj16ENS_18Kernel_traits_baseILj2560EfS2_fS2_fjLj128EEEEELb0ELb1ELb0ELb1EEEvNS_9FwdParamsE:
        /* <DEDUP_REMOVED lines=126> */
.L_x_61672:
        /* <DEDUP_REMOVED lines=130> */
.L_x_61673:
        /* <DEDUP_REMOVED lines=14> */
.L_x_61695:
        /* <DEDUP_REMOVED lines=10> */
[----:B------:R-:W-:Y:S01]  /*1180*/  LEA.HI.SX32 R242, R4, R5, 0x1d ;  /* 0x0000000504f27211 */ /* 0x000fe200078feaff */
[----:B--2---:R-:W-:-:S04]  /*1190*/  @P0 HADD2.F32 R192, -RZ, R2.H0_H0 ;  /* 0x20000002ffc00230 */ /* 0x004fc80000004100 */
        /* <DEDUP_REMOVED lines=9> */
[--C-:B-----5:R-:W-:Y:S02]  /*1230*/  HADD2.F32 R168, -RZ, R4.reuse.H0_H0 ;  /* 0x20000004ffa87230 */ /* 0x120fe40000004100 */
[----:B------:R-:W-:Y:S02]  /*1240*/  HADD2.F32 R169, -RZ, R4.H1_H1 ;  /* 0x30000004ffa97230 */ /* 0x000fe40000004100 */
[--C-:B------:R-:W-:Y:S02]  /*1250*/  HADD2.F32 R166, -RZ, R5.reuse.H0_H0 ;  /* 0x20000005ffa67230 */ /* 0x100fe40000004100 */
[----:B------:R-:W-:Y:S01]  /*1260*/  FMUL.FTZ R4, R168, R192 ;  /* 0x000000c0a8047220 */ /* 0x000fe20000410000 */
[----:B------:R-:W-:-:S02]  /*1270*/  HADD2.F32 R167, -RZ, R5.H1_H1 ;  /* 0x30000005ffa77230 */ /* 0x000fc40000004100 */
[-C--:B------:R-:W-:Y:S01]  /*1280*/  FMUL.FTZ R5, R169, R192.reuse ;  /* 0x000000c0a9057220 */ /* 0x080fe20000410000 */
[--C-:B------:R-:W-:Y:S02]  /*1290*/  HADD2.F32 R165, -RZ, R6.reuse.H0_H0 ;  /* 0x20000006ffa57230 */ /* 0x100fe40000004100 */
        /* <DEDUP_REMOVED lines=18> */
.L_x_61674:
        /* <DEDUP_REMOVED lines=24> */
.L_x_61675:
        /* <DEDUP_REMOVED lines=37> */
.L_x_61676:
        /* <DEDUP_REMOVED lines=24> */
.L_x_61677:
        /* <DEDUP_REMOVED lines=36> */
.L_x_61678:
        /* <DEDUP_REMOVED lines=24> */
.L_x_61679:
        /* <DEDUP_REMOVED lines=36> */
.L_x_61680:
        /* <DEDUP_REMOVED lines=24> */
.L_x_61681:
        /* <DEDUP_REMOVED lines=36> */
.L_x_61682:
        /* <DEDUP_REMOVED lines=24> */
.L_x_61683:
        /* <DEDUP_REMOVED lines=36> */
.L_x_61684:
        /* <DEDUP_REMOVED lines=24> */
.L_x_61685:
        /* <DEDUP_REMOVED lines=11> */
[--C-:B-----5:R-:W-:Y:S02]  /*28c0*/  HADD2.F32 R174, -RZ, R168.reuse.H0_H0 ;  /* 0x200000a8ffae7230 */ /* 0x120fe40000004100 */
[----:B------:R-:W-:Y:S02]  /*28d0*/  HADD2.F32 R173, -RZ, R168.H1_H1 ;  /* 0x300000a8ffad7230 */ /* 0x000fe40000004100 */
[----:B------:R-:W-:Y:S02]  /*28e0*/  HADD2.F32 R168, -RZ, R170.H0_H0 ;  /* 0x200000aaffa87230 */ /* 0x000fe40000004100 */
[-C--:B------:R-:W-:Y:S01]  /*28f0*/  FMUL.FTZ R174, R174, R192.reuse ;  /* 0x000000c0aeae7220 */ /* 0x080fe20000410000 */
[--C-:B------:R-:W-:Y:S02]  /*2900*/  HADD2.F32 R172, -RZ, R169.reuse.H0_H0 ;  /* 0x200000a9ffac7230 */ /* 0x100fe40000004100 */
[----:B------:R-:W-:Y:S01]  /*2910*/  FMUL.FTZ R173, R173, R192 ;  /* 0x000000c0adad7220 */ /* 0x000fe20000410000 */
[----:B------:R-:W-:-:S02]  /*2920*/  HADD2.F32 R176, -RZ, R169.H1_H1 ;  /* 0x300000a9ffb07230 */ /* 0x000fc40000004100 */
[----:B------:R-:W-:Y:S01]  /*2930*/  FFMA.FTZ R200, R174, R124, R156 ;  /* 0x0000007caec87223 */ /* 0x000fe2000001009c */
        /* <DEDUP_REMOVED lines=17> */
.L_x_61686:
[--C-:B-----5:R-:W-:Y:S02]  /*2a50*/  HADD2.F32 R174, -RZ, R168.reuse.H0_H0 ;  /* 0x200000a8ffae7230 */ /* 0x120fe40000004100 */
[----:B------:R-:W-:Y:S02]  /*2a60*/  HADD2.F32 R173, -RZ, R168.H1_H1 ;  /* 0x300000a8ffad7230 */ /* 0x000fe40000004100 */
[----:B------:R-:W-:Y:S02]  /*2a70*/  HADD2.F32 R168, -RZ, R170.H0_H0 ;  /* 0x200000aaffa87230 */ /* 0x000fe40000004100 */
[-C--:B------:R-:W-:Y:S01]  /*2a80*/  FMUL.FTZ R174, R174, R192.reuse ;  /* 0x000000c0aeae7220 */ /* 0x080fe20000410000 */
[--C-:B------:R-:W-:Y:S02]  /*2a90*/  HADD2.F32 R172, -RZ, R169.reuse.H0_H0 ;  /* 0x200000a9ffac7230 */ /* 0x100fe40000004100 */
[----:B------:R-:W-:Y:S01]  /*2aa0*/  FMUL.FTZ R173, R173, R192 ;  /* 0x000000c0adad7220 */ /* 0x000fe20000410000 */
[----:B------:R-:W-:-:S02]  /*2ab0*/  HADD2.F32 R176, -RZ, R169.H1_H1 ;  /* 0x300000a9ffb07230 */ /* 0x000fc40000004100 */
[----:B------:R-:W-:Y:S01]  /*2ac0*/  FMUL.FTZ R200, R174, R124 ;  /* 0x0000007caec87220 */ /* 0x000fe20000410000 */
        /* <DEDUP_REMOVED lines=16> */
.L_x_61687:
        /* <DEDUP_REMOVED lines=36> */
.L_x_61688:
        /* <DEDUP_REMOVED lines=24> */
.L_x_61689:
        /* <DEDUP_REMOVED lines=25> */
[----:B------:R-:W-:Y:S01]  /*3120*/  FFMA.FTZ R196, R191, R140, R156 ;  /* 0x0000008cbfc47223 */ /* 0x000fe2000001009c */
        /* <DEDUP_REMOVED lines=10> */
.L_x_61690:
        /* <DEDUP_REMOVED lines=24> */
.L_x_61691:
        /* <DEDUP_REMOVED lines=11> */
[----:B-----5:R-:W-:Y:S02]  /*3400*/  HADD2.F32 R243, -RZ, R191.H0_H0 ;  /* 0x200000bffff37230 */ /* 0x020fe40000004100 */
[--C-:B------:R-:W-:Y:S02]  /*3410*/  HADD2.F32 R193, -RZ, R188.reuse.H0_H0 ;  /* 0x200000bcffc17230 */ /* 0x100fe40000004100 */
[----:B------:R-:W-:Y:S02]  /*3420*/  HADD2.F32 R244, -RZ, R188.H1_H1 ;  /* 0x300000bcfff47230 */ /* 0x000fe40000004100 */
[--C-:B------:R-:W-:Y:S02]  /*3430*/  HADD2.F32 R194, -RZ, R189.reuse.H0_H0 ;  /* 0x200000bdffc27230 */ /* 0x100fe40000004100 */
[----:B------:R-:W-:Y:S02]  /*3440*/  HADD2.F32 R195, -RZ, R189.H1_H1 ;  /* 0x300000bdffc37230 */ /* 0x000fe40000004100 */
        /* <DEDUP_REMOVED lines=20> */
.L_x_61692:
        /* <DEDUP_REMOVED lines=24> */
.L_x_61693:
        /* <DEDUP_REMOVED lines=268> */
.L_x_61707:
        /* <DEDUP_REMOVED lines=20> */
[----:B------:R-:W-:Y:S02]  /*4910*/  F2FP.F16.F32.PACK_AB R239, R239, R238 ;  /* 0x000000eeefef723e */ /* 0x000fe400000000ff */
        /* <DEDUP_REMOVED lines=23> */
[----:B------:R-:W-:-:S02]  /*4a90*/  F2FP.F16.F32.PACK_AB R238, R237, R236 ;  /* 0x000000ecedee723e */ /* 0x000fc400000000ff */
[----:B------:R-:W2:Y:S01]  /*4aa0*/  LDL R236, [R1+0x160] ;  /* 0x0001600001ec7983 */ /* 0x000ea20000100800 */
[C---:B------:R-:W-:Y:S01]  /*4ab0*/  FADD.FTZ R4, -R244.reuse, R4 ;  /* 0x00000004f4047221 */ /* 0x040fe20000010100 */
[----:B------:R-:W-:Y:S01]  /*4ac0*/  FADD.FTZ R5, -R244, R5 ;  /* 0x00000005f4057221 */ /* 0x000fe20000010100 */
[----:B------:R-:W-:Y:S02]  /*4ad0*/  F2FP.F16.F32.PACK_AB R237, R7, R6 ;  /* 0x0000000607ed723e */ /* 0x000fe400000000ff */
[C---:B------:R-:W-:Y:S01]  /*4ae0*/  FMUL.FTZ R4, R243.reuse, R4 ;  /* 0x00000004f3047220 */ /* 0x040fe20000410000 */
[----:B------:R-:W-:Y:S01]  /*4af0*/  FMUL.FTZ R5, R243, R5 ;  /* 0x00000005f3057220 */ /* 0x000fe20000410000 */
[----:B------:R-:W3:Y:S04]  /*4b00*/  LDL R6, [R1+0x138] ;  /* 0x0001380001067983 */ /* 0x000ee80000100800 */
[----:B------:R-:W4:Y:S01]  /*4b10*/  LDL R7, [R1+0x13c] ;  /* 0x00013c0001077983 */ /* 0x000f220000100800 */
[----:B------:R-:W-:-:S03]  /*4b20*/  FFMA.FTZ R5, R5, R245, R9 ;  /* 0x000000f505057223 */ /* 0x000fc60000010009 */
[----:B------:R-:W4:Y:S01]  /*4b30*/  LDL R245, [R1+0x144] ;  /* 0x0001440001f57983 */ /* 0x000f220000100800 */
[----:B--2---:R-:W-:-:S05]  /*4b40*/  FFMA.FTZ R4, R4, R236, R8 ;  /* 0x000000ec04047223 */ /* 0x004fca0000010008 */
[----:B------:R-:W-:Y:S01]  /*4b50*/  F2FP.F16.F32.PACK_AB R236, R5, R4 ;  /* 0x0000000405ec723e */ /* 0x000fe200000000ff */
        /* <DEDUP_REMOVED lines=14> */
[----:B------:R-:W-:Y:S01]  /*4c40*/  F2FP.F16.F32.PACK_AB R7, R5, R4 ;  /* 0x000000040507723e */ /* 0x000fe200000000ff */
        /* <DEDUP_REMOVED lines=24> */
[----:B------:R-:W-:Y:S01]  /*4dd0*/  F2FP.F16.F32.PACK_AB R5, R231, R230 ;  /* 0x000000e6e705723e */ /* 0x000fe200000000ff */
[C---:B------:R-:W-:Y:S02]  /*4de0*/  FMUL.FTZ R220, R243.reuse, R220 ;  /* 0x000000dcf3dc7220 */ /* 0x040fe40000410000 */
[----:B------:R-:W-:Y:S01]  /*4df0*/  F2FP.F16.F32.PACK_AB R4, R228, R4 ;  /* 0x00000004e404723e */ /* 0x000fe200000000ff */
[----:B------:R-:W-:Y:S01]  /*4e00*/  FMUL.FTZ R222, R243, R222 ;  /* 0x000000def3de7220 */ /* 0x000fe20000410000 */
[----:B------:R-:W-:Y:S01]  /*4e10*/  F2FP.F16.F32.PACK_AB R6, R229, R6 ;  /* 0x00000006e506723e */ /* 0x000fe200000000ff */
        /* <DEDUP_REMOVED lines=146> */
[----:B------:R-:W-:Y:S02]  /*5740*/  F2FP.F16.F32.PACK_AB R167, R164, R167 ;  /* 0x000000a7a4a7723e */ /* 0x000fe400000000ff */
[----:B------:R-:W3:Y:S01]  /*5750*/  LDL R164, [R1+0x120] ;  /* 0x0001200001a47983 */ /* 0x000ee20000100800 */
[----:B----4-:R-:W-:-:S03]  /*5760*/  FFMA.FTZ R165, R217, R165, R26 ;  /* 0x000000a5d9a57223 */ /* 0x010fc6000001001a */
[----:B------:R-:W4:Y:S01]  /*5770*/  LDL R217, [R1+0x70] ;  /* 0x0000700001d97983 */ /* 0x000f220000100800 */
[----:B------:R-:W-:-:S03]  /*5780*/  FFMA.FTZ R169, R214, R169, R27 ;  /* 0x000000a9d6a97223 */ /* 0x000fc6000001001b */
[----:B------:R-:W4:Y:S01]  /*5790*/  LDL R214, [R1+0x74] ;  /* 0x0000740001d67983 */ /* 0x000f220000100800 */
[----:B------:R-:W-:Y:S01]  /*57a0*/  FFMA.FTZ R170, R215, R170, R25 ;  /* 0x000000aad7aa7223 */ /* 0x000fe20000010019 */
[----:B------:R-:W-:Y:S02]  /*57b0*/  F2FP.F16.F32.PACK_AB R165, R169, R165 ;  /* 0x000000a5a9a5723e */ /* 0x000fe400000000ff */
[----:B------:R-:W4:Y:S01]  /*57c0*/  LDL R215, [R1+0x7c] ;  /* 0x00007c0001d77983 */ /* 0x000f220000100800 */
[----:B------:R-:W-:-:S03]  /*57d0*/  FFMA.FTZ R166, R218, R166, R28 ;  /* 0x000000a6daa67223 */ /* 0x000fc6000001001c */
[----:B------:R-:W4:Y:S01]  /*57e0*/  LDL R218, [R1+0x94] ;  /* 0x0000940001da7983 */ /* 0x000f220000100800 */
[----:B------:R-:W-:-:S03]  /*57f0*/  FFMA.FTZ R168, R219, R168, R29 ;  /* 0x000000a8dba87223 */ /* 0x000fc6000001001d */
[----:B------:R-:W4:Y:S02]  /*5800*/  LDL R219, [R1+0x90] ;  /* 0x0000900001db7983 */ /* 0x000f240000100800 */
[----:B------:R-:W-:Y:S01]  /*5810*/  F2FP.F16.F32.PACK_AB R166, R168, R166 ;  /* 0x000000a6a8a6723e */ /* 0x000fe200000000ff */
[----:B------:R-:W-:Y:S01]  /*5820*/  FFMA.FTZ R200, R208, R200, R37 ;  /* 0x000000c8d0c87223 */ /* 0x000fe20000010025 */
[----:B------:R-:W-:Y:S01]  /*5830*/  FFMA.FTZ R201, R209, R201, R35 ;  /* 0x000000c9d1c97223 */ /* 0x000fe20000010023 */
[----:B------:R-:W-:Y:S02]  /*5840*/  FFMA.FTZ R169, R210, R243, R34 ;  /* 0x000000f3d2a97223 */ /* 0x000fe40000010022 */
[----:B------:R-:W4:Y:S01]  /*5850*/  LDL R243, [R1+0xbc] ;  /* 0x0000bc0001f37983 */ /* 0x000f220000100800 */
[----:B------:R-:W-:Y:S02]  /*5860*/  FFMA.FTZ R171, R212, R171, R38 ;  /* 0x000000abd4ab7223 */ /* 0x000fe40000010026 */
[----:B------:R-:W-:Y:S01]  /*5870*/  F2FP.F16.F32.PACK_AB R169, R201, R169 ;  /* 0x000000a9c9a9723e */ /* 0x000fe200000000ff */
        /* <DEDUP_REMOVED lines=12> */
[----:B------:R-:W-:Y:S02]  /*5940*/  F2FP.F16.F32.PACK_AB R4, R4, R191 ;  /* 0x000000bf0404723e */ /* 0x000fe400000000ff */
[----:B------:R-:W4:Y:S01]  /*5950*/  LDL R191, [R1+0xc4] ;  /* 0x0000c40001bf7983 */ /* 0x000f220000100800 */
[----:B--2---:R-:W-:-:S03]  /*5960*/  FFMA.FTZ R168, R213, R222, R39 ;  /* 0x000000ded5a87223 */ /* 0x004fc60000010027 */
[----:B------:R-:W2:Y:S02]  /*5970*/  LDL R222, [R1+0xa4] ;  /* 0x0000a40001de7983 */ /* 0x000ea40000100800 */
[----:B------:R-:W-:Y:S01]  /*5980*/  F2FP.F16.F32.PACK_AB R171, R168, R171 ;  /* 0x000000aba8ab723e */ /* 0x000fe200000000ff */
[----:B---3--:R-:W-:Y:S01]  /*5990*/  FFMA.FTZ R164, R216, R164, R24 ;  /* 0x000000a4d8a47223 */ /* 0x008fe20000010018 */
[----:B------:R-:W-:Y:S01]  /*59a0*/  FFMA.FTZ R168, R232, R220, R32 ;  /* 0x000000dce8a87223 */ /* 0x000fe20000010020 */
[----:B------:R-:W3:Y:S03]  /*59b0*/  LDL R216, [R1+0x78] ;  /* 0x0000780001d87983 */ /* 0x000ee60000100800 */
[----:B------:R-:W-:Y:S01]  /*59c0*/  F2FP.F16.F32.PACK_AB R164, R170, R164 ;  /* 0x000000a4aaa4723e */ /* 0x000fe200000000ff */
[----:B------:R-:W-:Y:S01]  /*59d0*/  FFMA.FTZ R170, R211, R221, R36 ;  /* 0x000000ddd3aa7223 */ /* 0x000fe20000010024 */
[----:B------:R-:W2:Y:S04]  /*59e0*/  LDL R232, [R1+0xcc] ;  /* 0x0000cc0001e87983 */ /* 0x000ea80000100800 */
[----:B------:R-:W-:Y:S01]  /*59f0*/  F2FP.F16.F32.PACK_AB R170, R200, R170 ;  /* 0x000000aac8aa723e */ /* 0x000fe200000000ff */
        /* <DEDUP_REMOVED lines=8> */
[----:B------:R-:W-:Y:S01]  /*5a80*/  F2FP.F16.F32.PACK_AB R168, R200, R168 ;  /* 0x000000a8c8a8723e */ /* 0x000fe200000000ff */
[----:B------:R-:W-:Y:S01]  /*5a90*/  IMAD.WIDE.U32 R208, R247, 0x10, R250 ;  /* 0x00000010f7d07825 */ /* 0x000fe200078e00fa */
[----:B------:R-:W-:-:S02]  /*5aa0*/  F2FP.F16.F32.PACK_AB R7, R202, R7 ;  /* 0x00000007ca07723e */ /* 0x000fc400000000ff */
[----:B------:R-:W-:Y:S01]  /*5ab0*/  F2FP.F16.F32.PACK_AB R6, R203, R201 ;  /* 0x000000c9cb06723e */ /* 0x000fe200000000ff */
[----:B------:R-:W-:Y:S01]  /*5ac0*/  IMAD.WIDE.U32 R212, R246, 0x10, R250 ;  /* 0x00000010f6d47825 */ /* 0x000fe200078e00fa */
[----:B------:R-:W-:Y:S01]  /*5ad0*/  F2FP.F16.F32.PACK_AB R5, R204, R5 ;  /* 0x00000005cc05723e */ /* 0x000fe200000000ff */
        /* <DEDUP_REMOVED lines=28> */
[----:B------:R-:W-:Y:S01]  /*5ca0*/  F2FP.F16.F32.PACK_AB R6, R166, R6 ;  /* 0x00000006a606723e */ /* 0x000fe200000000ff */
[----:B------:R-:W-:Y:S01]  /*5cb0*/  FFMA.FTZ R166, R176, R219, R60 ;  /* 0x000000dbb0a67223 */ /* 0x000fe2000001003c */
[----:B------:R-:W4:Y:S01]  /*5cc0*/  LDL R225, [R1+0x4] ;  /* 0x0000040001e17983 */ /* 0x000f220000100800 */
[----:B------:R-:W-:Y:S01]  /*5cd0*/  FFMA.FTZ R7, R229, R244, R54 ;  /* 0x000000f4e5077223 */ /* 0x000fe20000010036 */
[----:B------:R-:W-:Y:S02]  /*5ce0*/  F2FP.F16.F32.PACK_AB R167, R169, R167 ;  /* 0x000000a7a9a7723e */ /* 0x000fe400000000ff */
[----:B------:R-:W4:Y:S04]  /*5cf0*/  LDL R229, [R1+0x8] ;  /* 0x0000080001e57983 */ /* 0x000f280000100800 */
[----:B------:R-:W4:Y:S01]  /*5d00*/  LDL R176, [R1+0x58] ;  /* 0x0000580001b07983 */ /* 0x000f220000100800 */
[----:B------:R-:W-:Y:S01]  /*5d10*/  FFMA.FTZ R164, R238, R191, R49 ;  /* 0x000000bfeea47223 */ /* 0x000fe20000010031 */
[----:B------:R-:W-:-:S02]  /*5d20*/  F2FP.F16.F32.PACK_AB R7, R165, R7 ;  /* 0x00000007a507723e */ /* 0x000fc400000000ff */
        /* <DEDUP_REMOVED lines=8> */
[----:B------:R-:W-:Y:S01]  /*5db0*/  F2FP.F16.F32.PACK_AB R5, R168, R5 ;  /* 0x00000005a805723e */ /* 0x000fe200000000ff */
[----:B------:R-:W-:Y:S01]  /*5dc0*/  FFMA.FTZ R168, R233, R222, R57 ;  /* 0x000000dee9a87223 */ /* 0x000fe20000010039 */
[----:B------:R-:W-:Y:S01]  /*5dd0*/  FFMA.FTZ R4, R239, R248, R48 ;  /* 0x000000f8ef047223 */ /* 0x000fe20000010030 */
[----:B------:R-:W3:Y:S01]  /*5de0*/  LDL R233, [R1+0x88] ;  /* 0x0000880001e97983 */ /* 0x000ee20000100800 */
[----:B------:R-:W-:Y:S01]  /*5df0*/  FFMA.FTZ R165, R230, R221, R58 ;  /* 0x000000dde6a57223 */ /* 0x000fe2000001003a */
[----:B------:R-:W-:-:S02]  /*5e00*/  FFMA.FTZ R171, R174, R216, R70 ;  /* 0x000000d8aeab7223 */ /* 0x000fc40000010046 */
[----:B------:R-:W3:Y:S01]  /*5e10*/  LDL R230, [R1] ;  /* 0x0000000001e67983 */ /* 0x000ee20000100800 */
[----:B------:R-:W-:-:S03]  /*5e20*/  F2FP.F16.F32.PACK_AB R4, R164, R4 ;  /* 0x00000004a404723e */ /* 0x000fc600000000ff */
[----:B------:R-:W3:Y:S01]  /*5e30*/  LDL R174, [R1+0x50] ;  /* 0x0000500001ae7983 */ /* 0x000ee20000100800 */
[----:B------:R-:W-:-:S03]  /*5e40*/  FFMA.FTZ R164, R235, R223, R56 ;  /* 0x000000dfeba47223 */ /* 0x000fc60000010038 */
[----:B------:R-:W3:Y:S04]  /*5e50*/  LDL R223, [R1+0x64] ;  /* 0x0000640001df7983 */ /* 0x000ee80000100800 */
[----:B------:R-:W3:Y:S04]  /*5e60*/  LDL R216, [R1+0x28] ;  /* 0x0000280001d87983 */ /* 0x000ee80000100800 */
[----:B------:R-:W3:Y:S04]  /*5e70*/  LDL R222, [R1+0x10] ;  /* 0x0000100001de7983 */ /* 0x000ee80000100800 */
[----:B------:R-:W3:Y:S04]  /*5e80*/  LDL R221, [R1+0x40] ;  /* 0x0000400001dd7983 */ /* 0x000ee80000100800 */
[----:B------:R-:W3:Y:S01]  /*5e90*/  LDL R220, [R1+0x18] ;  /* 0x0000180001dc7983 */ /* 0x000ee20000100800 */
[----:B------:R-:W-:-:S02]  /*5ea0*/  F2FP.F16.F32.PACK_AB R165, R169, R165 ;  /* 0x000000a5a9a5723e */ /* 0x000fc400000000ff */
[----:B------:R-:W-:Y:S02]  /*5eb0*/  F2FP.F16.F32.PACK_AB R171, R175, R171 ;  /* 0x000000abafab723e */ /* 0x000fe400000000ff */
[----:B------:R-:W-:Y:S02]  /*5ec0*/  F2FP.F16.F32.PACK_AB R166, R177, R166 ;  /* 0x000000a6b1a6723e */ /* 0x000fe400000000ff */
[----:B------:R-:W-:Y:S01]  /*5ed0*/  F2FP.F16.F32.PACK_AB R164, R168, R164 ;  /* 0x000000a4a8a4723e */ /* 0x000fe200000000ff */
[----:B----4-:R-:W-:Y:S01]  /*5ee0*/  FFMA.FTZ R172, R180, R172, R65 ;  /* 0x000000acb4ac7223 */ /* 0x010fe20000010041 */
[----:B------:R-:W-:Y:S01]  /*5ef0*/  F2FP.F16.F32.PACK_AB R170, R173, R170 ;  /* 0x000000aaadaa723e */ /* 0x000fe200000000ff */
        /* <DEDUP_REMOVED lines=11> */
[----:B------:R-:W-:Y:S01]  /*5fb0*/  F2FP.F16.F32.PACK_AB R168, R172, R168 ;  /* 0x000000a8aca8723e */ /* 0x000fe200000000ff */
[----:B------:R-:W-:Y:S01]  /*5fc0*/  FFMA.FTZ R178, R196, R178, R225 ;  /* 0x000000b2c4b27223 */ /* 0x000fe200000100e1 */
[----:B------:R-:W-:Y:S01]  /*5fd0*/  FFMA.FTZ R172, R183, R224, R72 ;  /* 0x000000e0b7ac7223 */ /* 0x000fe20000010048 */
[----:B------:R-:W-:Y:S01]  /*5fe0*/  F2FP.F16.F32.PACK_AB R173, R179, R173 ;  /* 0x000000adb3ad723e */ /* 0x000fe200000000ff */
[----:B------:R-:W-:Y:S01]  /*5ff0*/  FFMA.FTZ R185, R195, R207, R208 ;  /* 0x000000cfc3b97223 */ /* 0x000fe200000100d0 */
[----:B------:R-:W-:Y:S01]  /*6000*/  FFMA.FTZ R186, R193, R191, R206 ;  /* 0x000000bfc1ba7223 */ /* 0x000fe200000100ce */
[----:B--2---:R-:W-:Y:S01]  /*6010*/  FFMA.FTZ R175, R182, R232, R67 ;  /* 0x000000e8b6af7223 */ /* 0x004fe20000010043 */
[----:B---3--:R-:W-:Y:S01]  /*6020*/  FFMA.FTZ R177, R198, R226, R228 ;  /* 0x000000e2c6b17223 */ /* 0x008fe200000100e4 */
[----:B------:R-:W-:-:S05]  /*6030*/  FFMA.FTZ R169, R181, R233, R66 ;  /* 0x000000e9b5a97223 */ /* 0x000fca0000010042 */
[----:B------:R-:W-:Y:S02]  /*6040*/  F2FP.F16.F32.PACK_AB R169, R175, R169 ;  /* 0x000000a9afa9723e */ /* 0x000fe400000000ff */
[----:B------:R-:W-:Y:S02]  /*6050*/  F2FP.F16.F32.PACK_AB R175, R177, R176 ;  /* 0x000000b0b1af723e */ /* 0x000fe400000000ff */
[----:B------:R-:W1:Y:S01]  /*6060*/  LDC.64 R176, c[0x0][0x380] ;  /* 0x0000e000ffb07b82 */ /* 0x000e620000000a00 */
[----:B------:R-:W-:Y:S01]  /*6070*/  FFMA.FTZ R174, R187, R174, R230 ;  /* 0x000000aebbae7223 */ /* 0x000fe200000100e6 */
[----:B------:R-:W-:Y:S01]  /*6080*/  FFMA.FTZ R181, R199, R213, R214 ;  /* 0x000000d5c7b57223 */ /* 0x000fe200000100d6 */
[----:B------:R-:W-:Y:S01]  /*6090*/  FFMA.FTZ R180, R184, R223, R73 ;  /* 0x000000dfb8b47223 */ /* 0x000fe20000010049 */
[----:B------:R-:W-:Y:S01]  /*60a0*/  FFMA.FTZ R182, R188, R217, R218 ;  /* 0x000000d9bcb67223 */ /* 0x000fe200000100da */
[----:B------:R-:W-:Y:S01]  /*60b0*/  FFMA.FTZ R184, R189, R209, R212 ;  /* 0x000000d1bdb87223 */ /* 0x000fe200000100d4 */
[----:B------:R-:W-:Y:S01]  /*60c0*/  F2FP.F16.F32.PACK_AB R174, R178, R174 ;  /* 0x000000aeb2ae723e */ /* 0x000fe200000000ff */
[----:B------:R-:W-:Y:S01]  /*60d0*/  FFMA.FTZ R183, R190, R215, R216 ;  /* 0x000000d7beb77223 */ /* 0x000fe200000100d8 */
[----:B------:R-:W-:-:S02]  /*60e0*/  F2FP.F16.F32.PACK_AB R172, R180, R172 ;  /* 0x000000acb4ac723e */ /* 0x000fc400000000ff */
[----:B------:R-:W-:Y:S01]  /*60f0*/  F2FP.F16.F32.PACK_AB R182, R184, R182 ;  /* 0x000000b6b8b6723e */ /* 0x000fe200000000ff */
[----:B------:R-:W-:Y:S01]  /*6100*/  FFMA.FTZ R178, R192, R221, R222 ;  /* 0x000000ddc0b27223 */ /* 0x000fe200000100de */
[----:B------:R-:W-:Y:S01]  /*6110*/  FFMA.FTZ R179, R194, R219, R220 ;  /* 0x000000dbc2b37223 */ /* 0x000fe200000100dc */
[----:B------:R-:W-:-:S03]  /*6120*/  F2FP.F16.F32.PACK_AB R183, R181, R183 ;  /* 0x000000b7b5b7723e */ /* 0x000fc600000000ff */
[----:B------:R-:W-:Y:S02]  /*6130*/  F2FP.F16.F32.PACK_AB R180, R186, R178 ;  /* 0x000000b2bab4723e */ /* 0x000fe400000000ff */
[----:B------:R-:W-:Y:S01]  /*6140*/  F2FP.F16.F32.PACK_AB R181, R185, R179 ;  /* 0x000000b3b9b5723e */ /* 0x000fe200000000ff */
[----:B------:R0:W-:Y:S01]  /*6150*/  STG.E.128 desc[UR6][R204.64], R168 ;  /* 0x000000a8cc007986 */ /* 0x0001e2000c101d06 */
[----:B-1----:R-:W-:-:S03]  /*6160*/  LEA R0, R176, R0, 0x2 ;  /* 0x00000000b0007211 */ /* 0x002fc600078e10ff */
[----:B------:R0:W-:Y:S04]  /*6170*/  STG.E.128 desc[UR6][R2.64], R172 ;  /* 0x000000ac02007986 */ /* 0x0001e8000c101d06 */
[----:B------:R0:W-:Y:S01]  /*6180*/  STG.E.128 desc[UR6][R210.64], R180 ;  /* 0x000000b4d2007986 */ /* 0x0001e2000c101d06 */
[----:B------:R-:W-:-:S13]  /*6190*/  ISETP.GE.AND P1, PT, R0, R177, PT ;  /* 0x000000b10000720c */ /* 0x000fda0003f26270 */
[----:B------:R-:W-:Y:S05]  /*61a0*/  @!P1 BRA `(.L_x_61695) ;  /* 0xffffffac00cc9947 */ /* 0x000fea000383ffff */
[----:B------:R-:W-:Y:S05]  /*61b0*/  EXIT ;  /* 0x000000000000794d */ /* 0x000fea0003800000 */
.L_x_61694:
        /* <DEDUP_REMOVED lines=8> */
.L_x_61697:
[----:B------:R-:W-:Y:S05]  /*6240*/  BSYNC B0 ;  /* 0x0000000000007941 */ /* 0x000fea0003800000 */
.L_x_61696:
        /* <DEDUP_REMOVED lines=8> */
.L_x_61698:
[----:B------:R-:W-:Y:S02]  /*62d0*/  HFMA2 R250, -RZ, RZ, 0, 2.384185791015625e-07 ;  /* 0x00000004fffa7431 */ /* 0x000fe400000001ff */
[----:B------:R-:W-:Y:S01]  /*62e0*/  FADD.FTZ R245, R245, R243 ;  /* 0x000000f3f5f57221 */ /* 0x000fe20000010000 */
[----:B------:R-:W-:-:S04]  /*62f0*/  MOV R243, 0xffffffff ;  /* 0xffffffff00f37802 */ /* 0x000fc80000000f00 */
[----:B------:R-:W-:-:S07]  /*6300*/  MOV R251, R245 ;  /* 0x000000f500fb7202 */ /* 0x000fce0000000f00 */
[----:B------:R-:W-:Y:S05]  /*6310*/  WARPSYNC.COLLECTIVE R243, `(.L_x_61699) ;  /* 0x00000000f3087348 */ /* 0x000fea0003c00000 */
[----:B------:R0:W1:Y:S02]  /*6320*/  SHFL.BFLY P2, R243, R251, R250, R244 ;  /* 0x0c0000fafbf37389 */ /* 0x00006400000400f4 */
[----:B01----:R-:W-:Y:S05]  /*6330*/  ENDCOLLECTIVE ;  /* 0x000000000000791b */ /* 0x003fea0003800000 */
.L_x_61699:
[----:B------:R-:W-:Y:S02]  /*6340*/  HFMA2 R250, -RZ, RZ, 0, 4.76837158203125e-07 ;  /* 0x00000008fffa7431 */ /* 0x000fe400000001ff */
[----:B------:R-:W-:Y:S01]  /*6350*/  FADD.FTZ R245, R245, R243 ;  /* 0x000000f3f5f57221 */ /* 0x000fe20000010000 */
[----:B------:R-:W-:-:S04]  /*6360*/  MOV R243, 0xffffffff ;  /* 0xffffffff00f37802 */ /* 0x000fc80000000f00 */
[----:B------:R-:W-:-:S07]  /*6370*/  MOV R251, R245 ;  /* 0x000000f500fb7202 */ /* 0x000fce0000000f00 */
[----:B------:R-:W-:Y:S05]  /*6380*/  WARPSYNC.COLLECTIVE R243, `(.L_x_61700) ;  /* 0x00000000f3087348 */ /* 0x000fea0003c00000 */
[----:B------:R0:W1:Y:S02]  /*6390*/  SHFL.BFLY P2, R243, R251, R250, R244 ;  /* 0x0c0000fafbf37389 */ /* 0x00006400000400f4 */
[----:B01----:R-:W-:Y:S05]  /*63a0*/  ENDCOLLECTIVE ;  /* 0x000000000000791b */ /* 0x003fea0003800000 */
.L_x_61700:
[----:B------:R-:W-:Y:S02]  /*63b0*/  HFMA2 R250, -RZ, RZ, 0, 9.5367431640625e-07 ;  /* 0x00000010fffa7431 */ /* 0x000fe400000001ff */
[----:B------:R-:W-:Y:S01]  /*63c0*/  FADD.FTZ R245, R245, R243 ;  /* 0x000000f3f5f57221 */ /* 0x000fe20000010000 */
[----:B------:R-:W-:-:S04]  /*63d0*/  MOV R243, 0xffffffff ;  /* 0xffffffff00f37802 */ /* 0x000fc80000000f00 */
[----:B------:R-:W-:-:S07]  /*63e0*/  MOV R251, R245 ;  /* 0x000000f500fb7202 */ /* 0x000fce0000000f00 */
[----:B------:R-:W-:Y:S05]  /*63f0*/  WARPSYNC.COLLECTIVE R243, `(.L_x_61701) ;  /* 0x00000000f3087348 */ /* 0x000fea0003c00000 */
[----:B------:R0:W1:Y:S02]  /*6400*/  SHFL.BFLY P2, R243, R251, R250, R244 ;  /* 0x0c0000fafbf37389 */ /* 0x00006400000400f4 */
[----:B01----:R-:W-:Y:S05]  /*6410*/  ENDCOLLECTIVE ;  /* 0x000000000000791b */ /* 0x003fea0003800000 */
.L_x_61701:
        /* <DEDUP_REMOVED lines=169> */
.L_x_61702:
[----:B------:R-:W-:Y:S02]  /*6eb0*/  HFMA2 R250, -RZ, RZ, 0, 1.1920928955078125e-07 ;  /* 0x00000002fffa7431 */ /* 0x000fe400000001ff */
[----:B------:R-:W-:Y:S01]  /*6ec0*/  FADD.FTZ R251, R251, R243 ;  /* 0x000000f3fbfb7221 */ /* 0x000fe20000010000 */
[----:B------:R-:W-:-:S07]  /*6ed0*/  MOV R243, 0xffffffff ;  /* 0xffffffff00f37802 */ /* 0x000fce0000000f00 */
[----:B------:R-:W-:Y:S05]  /*6ee0*/  WARPSYNC.COLLECTIVE R243, `(.L_x_61703) ;  /* 0x00000000f3087348 */ /* 0x000fea0003c00000 */
[----:B------:R0:W1:Y:S02]  /*6ef0*/  SHFL.BFLY P2, R243, R251, R250, R244 ;  /* 0x0c0000fafbf37389 */ /* 0x00006400000400f4 */
[----:B01----:R-:W-:Y:S05]  /*6f00*/  ENDCOLLECTIVE ;  /* 0x000000000000791b */ /* 0x003fea0003800000 */
.L_x_61703:
[----:B------:R-:W-:Y:S02]  /*6f10*/  HFMA2 R250, -RZ, RZ, 0, 2.384185791015625e-07 ;  /* 0x00000004fffa7431 */ /* 0x000fe400000001ff */
[----:B------:R-:W-:Y:S01]  /*6f20*/  FADD.FTZ R251, R251, R243 ;  /* 0x000000f3fbfb7221 */ /* 0x000fe20000010000 */
[----:B------:R-:W-:-:S07]  /*6f30*/  MOV R243, 0xffffffff ;  /* 0xffffffff00f37802 */ /* 0x000fce0000000f00 */
[----:B------:R-:W-:Y:S05]  /*6f40*/  WARPSYNC.COLLECTIVE R243, `(.L_x_61704) ;  /* 0x00000000f3087348 */ /* 0x000fea0003c00000 */
[----:B------:R0:W1:Y:S02]  /*6f50*/  SHFL.BFLY P2, R243, R251, R250, R244 ;  /* 0x0c0000fafbf37389 */ /* 0x00006400000400f4 */
[----:B01----:R-:W-:Y:S05]  /*6f60*/  ENDCOLLECTIVE ;  /* 0x000000000000791b */ /* 0x003fea0003800000 */
.L_x_61704:
[----:B------:R-:W-:Y:S02]  /*6f70*/  HFMA2 R250, -RZ, RZ, 0, 4.76837158203125e-07 ;  /* 0x00000008fffa7431 */ /* 0x000fe400000001ff */
[----:B------:R-:W-:Y:S01]  /*6f80*/  FADD.FTZ R251, R251, R243 ;  /* 0x000000f3fbfb7221 */ /* 0x000fe20000010000 */
[----:B------:R-:W-:-:S07]  /*6f90*/  MOV R243, 0xffffffff ;  /* 0xffffffff00f37802 */ /* 0x000fce0000000f00 */
[----:B------:R-:W-:Y:S05]  /*6fa0*/  WARPSYNC.COLLECTIVE R243, `(.L_x_61705) ;  /* 0x00000000f3087348 */ /* 0x000fea0003c00000 */
[----:B------:R0:W1:Y:S02]  /*6fb0*/  SHFL.BFLY P2, R243, R251, R250, R244 ;  /* 0x0c0000fafbf37389 */ /* 0x00006400000400f4 */
[----:B01----:R-:W-:Y:S05]  /*6fc0*/  ENDCOLLECTIVE ;  /* 0x000000000000791b */ /* 0x003fea0003800000 */
.L_x_61705:
[----:B------:R-:W-:Y:S02]  /*6fd0*/  HFMA2 R250, -RZ, RZ, 0, 9.5367431640625e-07 ;  /* 0x00000010fffa7431 */ /* 0x000fe400000001ff */
[----:B------:R-:W-:Y:S01]  /*6fe0*/  FADD.FTZ R251, R251, R243 ;  /* 0x000000f3fbfb7221 */ /* 0x000fe20000010000 */
[----:B------:R-:W-:-:S07]  /*6ff0*/  MOV R243, 0xffffffff ;  /* 0xffffffff00f37802 */ /* 0x000fce0000000f00 */
[----:B------:R-:W-:Y:S05]  /*7000*/  WARPSYNC.COLLECTIVE R243, `(.L_x_61706) ;  /* 0x00000000f3087348 */ /* 0x000fea0003c00000 */
[----:B------:R0:W1:Y:S02]  /*7010*/  SHFL.BFLY P2, R243, R251, R250, R244 ;  /* 0x0c0000fafbf37389 */ /* 0x00006400000400f4 */
[----:B01----:R-:W-:Y:S05]  /*7020*/  ENDCOLLECTIVE ;  /* 0x000000000000791b */ /* 0x003fea0003800000 */
.L_x_61706:
[----:B------:R-:W-:Y:S05]  /*7030*/  BRA `(.L_x_61707) ;  /* 0xffffffd400e47947 */ /* 0x000fea000383ffff */
.L_x_61708:
        /* <DEDUP_REMOVED lines=12> */
.L_x_88533:


//--------------------- .text._ZN10layer_norm13ln_fwd_kernelINS_13Kernel_traitsIf6__halffS2_fjLj2560ELj1ELj4ELj1ELj16ENS_18Kernel_traits_baseILj2560EfS2_fS2_fjLj128EEEEELb0ELb1ELb1ELb0EEEvNS_9FwdParamsE --------------------------
	.section	.text._ZN10layer_norm13ln_fwd_kernelINS_13Kernel_traitsIf6__halffS2_fjLj2560ELj1ELj4ELj1ELj16ENS_18Kernel_traits_baseILj2560EfS2_fS2_fjLj128EEEEELb0ELb1ELb1ELb0EEEvNS_9FwdParamsE,"ax",@progbits
	.align	128
        .global         _ZN10layer_norm13ln_fwd_kernelINS_13Kernel_traitsIf6__halffS2_fjLj2560ELj1ELj4ELj1ELj16ENS_18Kernel_traits_baseILj2560EfS2_fS2_fjLj128EEEEELb0ELb1ELb1ELb0EEEvNS_9FwdParamsE
        .type           _ZN10layer_norm13ln_fwd_kernelINS_13Kernel_traitsIf6__halffS2_fjLj2560ELj1ELj4ELj1ELj16ENS_18Kernel_traits_baseILj2560EfS2_fS2_fjLj128EEEEELb0ELb1ELb1ELb0EEEvNS_9FwdParamsE,@function
        .size           _ZN10layer_norm13ln_fwd_kernelINS_13Kernel_traitsIf6__halffS2_fjLj2560ELj1ELj4ELj1ELj16ENS_18Kernel_traits_baseILj2560EfS2_fS2_fjLj128EEEEELb0ELb1ELb1ELb0EEEvNS_9FwdParamsE,(.L_x_88534 - _ZN10layer_norm13ln_fwd_kernelINS_13Kernel_traitsIf6__halffS2_fjLj2560ELj1ELj4ELj1ELj16ENS_18Kernel_traits_baseILj2560EfS2_fS2_fjLj128EEEEELb0ELb1ELb1ELb0EEEvNS_9FwdParamsE)
        .other          _ZN10layer_norm13ln_fwd_kernelINS_13Kernel_traitsIf6__halffS2_fjLj2560ELj1ELj4ELj1ELj16ENS_18Kernel_traits_baseILj2560EfS2_fS2_fjLj128EEEEELb0ELb1ELb1ELb0EEEvNS_9FwdParamsE,@"STO_CUDA_ENTRY STV_DEFAULT"
_ZN10layer_norm13ln_fwd_kernelINS_13Kernel_traitsIf6__halffS2_fjLj2560ELj1ELj4ELj1ELj16ENS_18Kernel_traits_baseILj2560EfS2_fS2_fjLj128EEEEELb0ELb1ELb1ELb0EEEvNS_9FwdParamsE:
.text._ZN10layer_norm13ln_fwd_kernelINS_13Kernel_traitsIf6__halffS2_fjLj2560ELj1ELj4ELj1ELj16ENS_18Kernel_traits_baseILj2560EfS2_fS2_fjLj128EEEEELb0ELb1ELb1ELb0EEEvNS_9FwdParamsE:
        /* <DEDUP_REMOVED lines=249> */
.L_x_61710:
        /* <DEDUP_REMOVED lines=329> */
.L_x_61711:
[----:B------:R-:W-:Y:S05]  /*2420*/  BSYNC.RECONVERGENT B0 ;  /* 0x0000000000007941 */ /* 0x000fea0003800200 */
.L_x_61709:
        /* <DEDUP_REMOVED lines=11> */
.L_x_61785:
        /* <DEDUP_REMOVED lines=28> */
.L_x_61715:
[----:B0---4-:R-:W-:Y:S05]  /*26a0*/  BSYNC.RECONVERGENT B1 ;  /* 0x0000000000017941 */ /* 0x011fea0003800200 */
.L_x_61714:
        /* <DEDUP_REMOVED lines=10> */
[--C-:B-----5:R-:W-:Y:S02]  /*2750*/  @P1 HADD2.F32 R153, -RZ, R140.reuse.H0_H0 ;  /* 0x2000008cff991230 */ /* 0x120fe40000004100 */
[----:B------:R-:W-:Y:S02]  /*2760*/  @P1 HADD2.F32 R154, -RZ, R140.H1_H1 ;  /* 0x3000008cff9a1230 */ /* 0x000fe40000004100 */
[----:B------:R-:W-:Y:S02]  /*2770*/  @P1 HADD2.F32 R155, -RZ, R141.H0_H0 ;  /* 0x2000008dff9b1230 */ /* 0x000fe40000004100 */
[----:B------:R-:W-:Y:S01]  /*2780*/  @P1 HADD2.F32 R157, -RZ, R142.H0_H0 ;  /* 0x2000008eff9d1230 */ /* 0x000fe20000004100 */
[----:B------:R-:W1:Y:S01]  /*2790*/  @P1 LDC R5, c[0x0][0x40c] ;  /* 0x00010300ff051b82 */ /* 0x000e620000000800 */
[----:B0-----:R-:W-:-:S07]  /*27a0*/  @P1 FMUL.FTZ R153, R153, R4 ;  /* 0x0000000499991220 */ /* 0x001fce0000410000 */
        /* <DEDUP_REMOVED lines=11> */
[----:B------:R-:W-:Y:S01]  /*2860*/  MOV R154, R146 ;  /* 0x00000092009a7202 */ /* 0x000fe20000000f00 */
[----:B------:R-:W-:Y:S01]  /*2870*/  @P1 FFMA.FTZ R154, R155, R18, R146 ;  /* 0x000000129b9a1223 */ /* 0x000fe20000010092 */
[----:B------:R-:W-:Y:S01]  /*2880*/  @P1 HADD2.F32 R155, -RZ, R141.H1_H1 ;  /* 0x3000008dff9b1230 */ /* 0x000fe20000004100 */
[----:B---3--:R-:W-:Y:S02]  /*2890*/  MOV R158, R150 ;  /* 0x00000096009e7202 */ /* 0x008fe40000000f00 */
[----:B------:R-:W-:-:S02]  /*28a0*/  MOV R159, R151 ;  /* 0x00000097009f7202 */ /* 0x000fc40000000f00 */
[----:B-1----:R-:W-:Y:S01]  /*28b0*/  @P1 FMUL.FTZ R156, R155, R5 ;  /* 0x000000059b9c1220 */ /* 0x002fe20000410000 */
[----:B------:R-:W-:Y:S01]  /*28c0*/  MOV R155, R147 ;  /* 0x00000093009b7202 */ /* 0x000fe20000000f00 */
[----:B------:R-:W1:Y:S02]  /*28d0*/  @P1 LDC R5, c[0x0][0x40c] ;  /* 0x00010300ff051b82 */ /* 0x000e640000000800 */
[----:B------:R-:W-:Y:S01]  /*28e0*/  @P1 FFMA.FTZ R155, R156, R19, R147 ;  /* 0x000000139c9b1223 */ /* 0x000fe20000010093 */
[----:B------:R-:W-:Y:S01]  /*28f0*/  MOV R156, R148 ;  /* 0x00000094009c7202 */ /* 0x000fe20000000f00 */
[----:B------:R-:W-:Y:S01]  /*2900*/  @P1 FFMA.FTZ R156, R157, R20, R148 ;  /* 0x000000149d9c1223 */ /* 0x000fe20000010094 */
[----:B------:R-:W-:-:S05]  /*2910*/  @P1 HADD2.F32 R157, -RZ, R142.H1_H1 ;  /* 0x3000008eff9d1230 */ /* 0x000fca0000004100 */
[----:B-1----:R-:W-:Y:S01]  /*2920*/  @P1 FMUL.FTZ R5, R157, R5 ;  /* 0x000000059d051220 */ /* 0x002fe20000410000 */
[----:B------:R-:W-:-:S03]  /*2930*/  MOV R157, R149 ;  /* 0x00000095009d7202 */ /* 0x000fc60000000f00 */
[----:B------:R-:W-:Y:S01]  /*2940*/  @P1 FFMA.FTZ R157, R5, R21, R149 ;  /* 0x00000015059d1223 */ /* 0x000fe20000010095 */
[----:B------:R-:W-:-:S05]  /*2950*/  @P1 HADD2.F32 R5, -RZ, R143.H0_H0 ;  /* 0x2000008fff051230 */ /* 0x000fca0000004100 */
[----:B0-----:R-:W-:-:S04]  /*2960*/  @P1 FMUL.FTZ R4, R5, R4 ;  /* 0x0000000405041220 */ /* 0x001fc80000410000 */
[----:B------:R-:W-:Y:S01]  /*2970*/  @P1 FFMA.FTZ R158, R4, R22, R150 ;  /* 0x00000016049e1223 */ /* 0x000fe20000010096 */
[----:B------:R-:W-:Y:S06]  /*2980*/  @!P1 BRA `(.L_x_61718) ;  /* 0x0000000000a89947 */ /* 0x000fec0003800000 */
[----:B------:R-:W-:-:S05]  /*2990*/  HADD2.F32 R4, -RZ, R143.H1_H1 ;  /* 0x3000008fff047230 */ /* 0x000fca0000004100 */
[----:B------:R-:W-:-:S04]  /*29a0*/  FMUL.FTZ R4, R4, UR10 ;  /* 0x0000000a04047c20 */ /* 0x000fc80008410000 */
[----:B------:R-:W-:Y:S01]  /*29b0*/  FFMA.FTZ R159, R4, R23, R151 ;  /* 0x00000017049f7223 */ /* 0x000fe20000010097 */
[----:B------:R-:W-:Y:S06]  /*29c0*/  BRA `(.L_x_61718) ;  /* 0x0000000000987947 */ /* 0x000fec0003800000 */
.L_x_61717:
[----:B-1----:R-:W0:Y:S01]  /*29d0*/  @P0 LDC R5, c[0x0][0x40c] ;  /* 0x00010300ff050b82 */ /* 0x002e220000000800 */
[--C-:B-----5:R-:W-:Y:S02]  /*29e0*/  @P0 HADD2.F32 R153, -RZ, R140.reuse.H0_H0 ;  /* 0x2000008cff990230 */ /* 0x120fe40000004100 */
[----:B------:R-:W-:Y:S02]  /*29f0*/  HFMA2 R152, -RZ, RZ, 0, 0 ;  /* 0x00000000ff987431 */ /* 0x000fe400000001ff */
[----:B------:R-:W-:Y:S01]  /*2a00*/  @P0 HADD2.F32 R154, -RZ, R140.H1_H1 ;  /* 0x3000008cff9a0230 */ /* 0x000fe20000004100 */
[----:B------:R-:W-:Y:S01]  /*2a10*/  CS2R R158, SRZ ;  /* 0x00000000009e7805 */ /* 0x000fe2000001ff00 */
[----:B------:R-:W-:Y:S01]  /*2a20*/  @P0 HADD2.F32 R155, -RZ, R141.H0_H0 ;  /* 0x2000008dff9b0230 */ /* 0x000fe20000004100 */
        /* <DEDUP_REMOVED lines=8> */
[----:B------:R-:W-:Y:S02]  /*2ab0*/  HFMA2 R154, -RZ, RZ, 0, 0 ;  /* 0x00000000ff9a7431 */ /* 0x000fe400000001ff */
[----:B0-----:R-:W-:-:S04]  /*2ac0*/  @P0 FMUL.FTZ R155, R155, R5 ;  /* 0x000000059b9b0220 */ /* 0x001fc80000410000 */
[----:B------:R-:W0:Y:S01]  /*2ad0*/  @P0 LDC R5, c[0x0][0x40c] ;  /* 0x00010300ff050b82 */ /* 0x000e220000000800 */
[----:B------:R-:W-:Y:S01]  /*2ae0*/  @P0 FMUL.FTZ R154, R155, R18 ;  /* 0x000000129b9a0220 */ /* 0x000fe20000410000 */
[----:B------:R-:W-:-:S05]  /*2af0*/  @P0 HADD2.F32 R155, -RZ, R141.H1_H1 ;  /* 0x3000008dff9b0230 */ /* 0x000fca0000004100 */
[----:B-1----:R-:W-:Y:S01]  /*2b00*/  @P0 FMUL.FTZ R156, R155, R4 ;  /* 0x000000049b9c0220 */ /* 0x002fe20000410000 */
[----:B------:R-:W-:Y:S01]  /*2b10*/  MOV R155, RZ ;  /* 0x000000ff009b7202 */ /* 0x000fe20000000f00 */
[----:B------:R-:W1:Y:S02]  /*2b20*/  @P0 LDC R4, c[0x0][0x40c] ;  /* 0x00010300ff040b82 */ /* 0x000e640000000800 */
[----:B------:R-:W-:Y:S01]  /*2b30*/  @P0 FMUL.FTZ R155, R156, R19 ;  /* 0x000000139c9b0220 */ /* 0x000fe20000410000 */
[----:B------:R-:W-:-:S05]  /*2b40*/  @P0 HADD2.F32 R156, -RZ, R142.H0_H0 ;  /* 0x2000008eff9c0230 */ /* 0x000fca0000004100 */
[----:B0-----:R-:W-:Y:S01]  /*2b50*/  @P0 FMUL.FTZ R5, R156, R5 ;  /* 0x000000059c050220 */ /* 0x001fe20000410000 */
[----:B------:R-:W-:-:S03]  /*2b60*/  CS2R R156, SRZ ;  /* 0x00000000009c7805 */ /* 0x000fc6000001ff00 */
[----:B------:R-:W-:Y:S01]  /*2b70*/  @P0 FMUL.FTZ R156, R5, R20 ;  /* 0x00000014059c0220 */ /* 0x000fe20000410000 */
[----:B------:R-:W-:-:S05]  /*2b80*/  @P0 HADD2.F32 R5, -RZ, R142.H1_H1 ;  /* 0x3000008eff050230 */ /* 0x000fca0000004100 */
[----:B-1----:R-:W-:Y:S01]  /*2b90*/  @P0 FMUL.FTZ R4, R5, R4 ;  /* 0x0000000405040220 */ /* 0x002fe20000410000 */
[----:B------:R-:W-:-:S03]  /*2ba0*/  @P0 HADD2.F32 R5, -RZ, R143.H0_H0 ;  /* 0x2000008fff050230 */ /* 0x000fc60000004100 */
[----:B------:R-:W-:Y:S02]  /*2bb0*/  @P0 FMUL.FTZ R157, R4, R21 ;  /* 0x00000015049d0220 */ /* 0x000fe40000410000 */
[----:B------:R-:W0:Y:S02]  /*2bc0*/  @P0 LDC R4, c[0x0][0x40c] ;  /* 0x00010300ff040b82 */ /* 0x000e240000000800 */
[----:B0-----:R-:W-:Y:S01]  /*2bd0*/  @P0 FMUL.FTZ R4, R5, R4 ;  /* 0x0000000405040220 */ /* 0x001fe20000410000 */
[----:B------:R-:W-:-:S03]  /*2be0*/  @P0 HADD2.F32 R5, -RZ, R143.H1_H1 ;  /* 0x3000008fff050230 */ /* 0x000fc60000004100 */
[----:B------:R-:W-:Y:S02]  /*2bf0*/  @P0 FMUL.FTZ R158, R4, R22 ;  /* 0x00000016049e0220 */ /* 0x000fe40000410000 */
[----:B------:R-:W0:Y:S02]  /*2c00*/  @P0 LDC R4, c[0x0][0x40c] ;  /* 0x00010300ff040b82 */ /* 0x000e240000000800 */
[----:B0-----:R-:W-:-:S04]  /*2c10*/  @P0 FMUL.FTZ R4, R5, R4 ;  /* 0x0000000405040220 */ /* 0x001fc80000410000 */
[----:B------:R-:W-:-:S07]  /*2c20*/  @P0 FMUL.FTZ R159, R4, R23 ;  /* 0x00000017049f0220 */ /* 0x000fce0000410000 */
.L_x_61718:
[----:B------:R-:W-:Y:S05]  /*2c30*/  BSYNC.RECONVERGENT B1 ;  /* 0x0000000000017941 */ /* 0x000fea0003800200 */
.L_x_61716:
[----:B------:R-:W0:Y:S01]  /*2c40*/  LDC.64 R4, c[0x0][0x3a8] ;  /* 0x0000ea00ff047b82 */ /* 0x000e220000000a00 */
[----:B------:R-:W-:Y:S01]  /*2c50*/  IADD3 R232, PT, PT, R232, 0x20, RZ ;  /* 0x00000020e8e87810 */ /* 0x000fe20007ffe0ff */
[C---:B0-----:R-:W-:Y:S01]  /*2c60*/  IMAD.WIDE.U32 R4, R7.reuse, 0x20, R4 ;  /* 0x0000002007047825 */ /* 0x041fe200078e0004 */
[----:B------:R-:W-:-:S04]  /*2c70*/  IADD3 R7, PT, PT, R7, 0x20, RZ ;  /* 0x0000002007077810 */ /* 0x000fc80007ffe0ff */
[----:B------:R1:W-:Y:S04]  /*2c80*/  STG.E.128 desc[UR6][R4.64], R152 ;  /* 0x0000009804007986 */ /* 0x0003e8000c101d06 */
[----:B------:R1:W-:Y:S02]  /*2c90*/  STG.E.128 desc[UR6][R4.64+0x10], R156 ;  /* 0x0000109c04007986 */ /* 0x0003e4000c101d06 */
.L_x_61713:
[----:B0---4-:R-:W-:Y:S05]  /*2ca0*/  BSYNC.RECONVERGENT B0 ;  /* 0x0000000000007941 */ /* 0x011fea0003800200 */
.L_x_61712:
        /* <DEDUP_REMOVED lines=23> */
[--C-:B------:R-:W-:Y:S02]  /*2e20*/  @P1 HADD2.F32 R161, -RZ, R140.reuse.H0_H0 ;  /* 0x2000008cffa11230 */ /* 0x100fe40000004100 */
[----:B------:R-:W-:Y:S02]  /*2e30*/  @P1 HADD2.F32 R162, -RZ, R140.H1_H1 ;  /* 0x3000008cffa21230 */ /* 0x000fe40000004100 */
[----:B------:R-:W-:-:S03]  /*2e40*/  @P1 HADD2.F32 R163, -RZ, R141.H0_H0 ;  /* 0x2000008dffa31230 */ /* 0x000fc60000004100 */
[----:B------:R-:W1:Y:S01]  /*2e50*/  @P1 LDC R5, c[0x0][0x40c] ;  /* 0x00010300ff051b82 */ /* 0x000e620000000800 */
[----:B0-----:R-:W-:-:S07]  /*2e60*/  @P1 FMUL.FTZ R161, R161, R4 ;  /* 0x00000004a1a11220 */ /* 0x001fce0000410000 */
[----:B------:R-:W0:Y:S01]  /*2e70*/  @P1 LDC R4, c[0x0][0x40c] ;  /* 0x00010300ff041b82 */ /* 0x000e220000000800 */
[----:B------:R-:W-:Y:S01]  /*2e80*/  @P1 FFMA.FTZ R160, R161, R32, R144 ;  /* 0x00000020a1a01223 */ /* 0x000fe20000010090 */
[----:B------:R-:W-:Y:S01]  /*2e90*/  MOV R161, R145 ;  /* 0x0000009100a17202 */ /* 0x000fe20000000f00 */
[----:B-1----:R-:W-:-:S05]  /*2ea0*/  @P1 FMUL.FTZ R162, R162, R5 ;  /* 0x00000005a2a21220 */ /* 0x002fca0000410000 */
[----:B------:R-:W1:Y:S01]  /*2eb0*/  @P1 LDC R5, c[0x0][0x40c] ;  /* 0x00010300ff051b82 */ /* 0x000e620000000800 */
[----:B------:R-:W-:Y:S01]  /*2ec0*/  @P1 FFMA.FTZ R161, R162, R33, R145 ;  /* 0x00000021a2a11223 */ /* 0x000fe20000010091 */
[----:B------:R-:W-:Y:S01]  /*2ed0*/  MOV R162, R146 ;  /* 0x0000009200a27202 */ /* 0x000fe20000000f00 */
[----:B0-----:R-:W-:-:S05]  /*2ee0*/  @P1 FMUL.FTZ R163, R163, R4 ;  /* 0x00000004a3a31220 */ /* 0x001fca0000410000 */
[----:B------:R-:W0:Y:S01]  /*2ef0*/  @P1 LDC R4, c[0x0][0x40c] ;  /* 0x00010300ff041b82 */ /* 0x000e220000000800 */
[----:B------:R-:W-:Y:S01]  /*2f00*/  @P1 FFMA.FTZ R162, R163, R34, R146 ;  /* 0x00000022a3a21223 */ /* 0x000fe20000010092 */
[----:B------:R-:W-:-:S05]  /*2f10*/  @P1 HADD2.F32 R163, -RZ, R141.H1_H1 ;  /* 0x3000008dffa31230 */ /* 0x000fca0000004100 */
[----:B-1----:R-:W-:Y:S01]  /*2f20*/  @P1 FMUL.FTZ R5, R163, R5 ;  /* 0x00000005a3051220 */ /* 0x002fe20000410000 */
[----:B------:R-:W-:-:S03]  /*2f30*/  MOV R163, R147 ;  /* 0x0000009300a37202 */ /* 0x000fc60000000f00 */
[----:B------:R-:W-:Y:S01]  /*2f40*/  @P1 FFMA.FTZ R163, R5, R35, R147 ;  /* 0x0000002305a31223 */ /* 0x000fe20000010093 */
[----:B------:R-:W-:-:S05]  /*2f50*/  @P1 HADD2.F32 R5, -RZ, R142.H0_H0 ;  /* 0x2000008eff051230 */ /* 0x000fca0000004100 */
[----:B0-----:R-:W-:Y:S01]  /*2f60*/  @P1 FMUL.FTZ R4, R5, R4 ;  /* 0x0000000405041220 */ /* 0x001fe20000410000 */
[----:B------:R-:W-:-:S03]  /*2f70*/  @P1 HADD2.F32 R5, -RZ, R142.H1_H1 ;  /* 0x3000008eff051230 */ /* 0x000fc60000004100 */
[----:B------:R-:W-:Y:S02]  /*2f80*/  @P1 FFMA.FTZ R164, R4, R36, R148 ;  /* 0x0000002404a41223 */ /* 0x000fe40000010094 */
[----:B------:R-:W0:Y:S02]  /*2f90*/  @P1 LDC R4, c[0x0][0x40c] ;  /* 0x00010300ff041b82 */ /* 0x000e240000000800 */
[----:B0-----:R-:W-:Y:S01]  /*2fa0*/  @P1 FMUL.FTZ R4, R5, R4 ;  /* 0x0000000405041220 */ /* 0x001fe20000410000 */
[----:B------:R-:W-:-:S03]  /*2fb0*/  @P1 HADD2.F32 R5, -RZ, R143.H0_H0 ;  /* 0x2000008fff051230 */ /* 0x000fc60000004100 */
[----:B------:R-:W-:Y:S02]  /*2fc0*/  @P1 FFMA.FTZ R165, R4, R37, R149 ;  /* 0x0000002504a51223 */ /* 0x000fe40000010095 */
[----:B------:R-:W0:Y:S02]  /*2fd0*/  @P1 LDC R4, c[0x0][0x40c] ;  /* 0x00010300ff041b82 */ /* 0x000e240000000800 */
[----:B0-----:R-:W-:-:S04]  /*2fe0*/  @P1 FMUL.FTZ R4, R5, R4 ;  /* 0x0000000405041220 */ /* 0x001fc80000410000 */
[----:B------:R-:W-:Y:S01]  /*2ff0*/  @P1 FFMA.FTZ R166, R4, R38, R150 ;  /* 0x0000002604a61223 */ /* 0x000fe20000010096 */
[----:B------:R-:W-:Y:S06]  /*3000*/  @!P1 BRA `(.L_x_61723) ;  /* 0x0000000000a89947 */ /* 0x000fec0003800000 */
[----:B------:R-:W-:-:S05]  /*3010*/  HADD2.F32 R4, -RZ, R143.H1_H1 ;  /* 0x3000008fff047230 */ /* 0x000fca0000004100 */
[----:B------:R-:W-:-:S04]  /*3020*/  FMUL.FTZ R4, R4, UR10 ;  /* 0x0000000a04047c20 */ /* 0x000fc80008410000 */
[----:B------:R-:W-:Y:S01]  /*3030*/  FFMA.FTZ R167, R4, R39, R151 ;  /* 0x0000002704a77223 */ /* 0x000fe20000010097 */
[----:B------:R-:W-:Y:S06]  /*3040*/  BRA `(.L_x_61723) ;  /* 0x0000000000987947 */ /* 0x000fec0003800000 */
.L_x_61722:
[----:B0-----:R-:W0:Y:S01]  /*3050*/  @P0 LDC R5, c[0x0][0x40c] ;  /* 0x00010300ff050b82 */ /* 0x001e220000000800 */
        /* <DEDUP_REMOVED lines=37> */
.L_x_61723:
[----:B------:R-:W-:Y:S05]  /*32b0*/  BSYNC.RECONVERGENT B1 ;  /* 0x0000000000017941 */ /* 0x000fea0003800200 */
.L_x_61721:
[----:B------:R-:W0:Y:S01]  /*32c0*/  LDC.64 R4, c[0x0][0x3a8] ;  /* 0x0000ea00ff047b82 */ /* 0x000e220000000a00 */
[----:B------:R-:W-:Y:S01]  /*32d0*/  IADD3 R232, PT, PT, R232, 0x20, RZ ;  /* 0x00000020e8e87810 */ /* 0x000fe20007ffe0ff */
[C---:B0-----:R-:W-:Y:S01]  /*32e0*/  IMAD.WIDE.U32 R4, R7.reuse, 0x20, R4 ;  /* 0x0000002007047825 */ /* 0x041fe200078e0004 */
[----:B------:R-:W-:-:S04]  /*32f0*/  IADD3 R7, PT, PT, R7, 0x20, RZ ;  /* 0x0000002007077810 */ /* 0x000fc80007ffe0ff */
[----:B------:R0:W-:Y:S04]  /*3300*/  STG.E.128 desc[UR6][R4.64], R160 ;  /* 0x000000a004007986 */ /* 0x0001e8000c101d06 */
[----:B------:R0:W-:Y:S02]  /*3310*/  STG.E.128 desc[UR6][R4.64+0x10], R164 ;  /* 0x000010a404007986 */ /* 0x0001e4000c101d06 */
.L_x_61720:
[----:B------:R-:W-:Y:S05]  /*3320*/  BSYNC.RECONVERGENT B0 ;  /* 0x0000000000007941 */ /* 0x000fea0003800200 */
.L_x_61719:
        /* <DEDUP_REMOVED lines=58> */
.L_x_61727:
        /* <DEDUP_REMOVED lines=38> */
.L_x_61728:
[----:B------:R-:W-:Y:S05]  /*3930*/  BSYNC.RECONVERGENT B1 ;  /* 0x0000000000017941 */ /* 0x000fea0003800200 */
.L_x_61726:
[----:B------:R-:W0:Y:S01]  /*3940*/  LDC.64 R4, c[0x0][0x3a8] ;  /* 0x0000ea00ff047b82 */ /* 0x000e220000000a00 */
[----:B------:R-:W-:Y:S01]  /*3950*/  IADD3 R232, PT, PT, R232, 0x20, RZ ;  /* 0x00000020e8e87810 */ /* 0x000fe20007ffe0ff */
[C---:B0-----:R-:W-:Y:S01]  /*3960*/  IMAD.WIDE.U32 R4, R7.reuse, 0x20, R4 ;  /* 0x0000002007047825 */ /* 0x041fe200078e0004 */
[----:B------:R-:W-:-:S04]  /*3970*/  IADD3 R7, PT, PT, R7, 0x20, RZ ;  /* 0x0000002007077810 */ /* 0x000fc80007ffe0ff */
[----:B------:R2:W-:Y:S04]  /*3980*/  STG.E.128 desc[UR6][R4.64], R168 ;  /* 0x000000a804007986 */ /* 0x0005e8000c101d06 */
[----:B------:R2:W-:Y:S02]  /*3990*/  STG.E.128 desc[UR6][R4.64+0x10], R172 ;  /* 0x000010ac04007986 */ /* 0x0005e4000c101d06 */
.L_x_61725:
[----:B------:R-:W-:Y:S05]  /*39a0*/  BSYNC.RECONVERGENT B0 ;  /* 0x0000000000007941 */ /* 0x000fea0003800200 */
.L_x_61724:
        /* <DEDUP_REMOVED lines=58> */
.L_x_61732:
        /* <DEDUP_REMOVED lines=38> */
.L_x_61733:
[----:B------:R-:W-:Y:S05]  /*3fb0*/  BSYNC.RECONVERGENT B1 ;  /* 0x0000000000017941 */ /* 0x000fea0003800200 */
.L_x_61731:
[----:B------:R-:W0:Y:S01]  /*3fc0*/  LDC.64 R4, c[0x0][0x3a8] ;  /* 0x0000ea00ff047b82 */ /* 0x000e220000000a00 */
[----:B------:R-:W-:Y:S01]  /*3fd0*/  IADD3 R232, PT, PT, R232, 0x20, RZ ;  /* 0x00000020e8e87810 */ /* 0x000fe20007ffe0ff */
[C---:B0-----:R-:W-:Y:S01]  /*3fe0*/  IMAD.WIDE.U32 R4, R7.reuse, 0x20, R4 ;  /* 0x0000002007047825 */ /* 0x041fe200078e0004 */
[----:B------:R-:W-:-:S04]  /*3ff0*/  IADD3 R7, PT, PT, R7, 0x20, RZ ;  /* 0x0000002007077810 */ /* 0x000fc80007ffe0ff */
[----:B------:R3:W-:Y:S04]  /*4000*/  STG.E.128 desc[UR6][R4.64], R176 ;  /* 0x000000b004007986 */ /* 0x0007e8000c101d06 */
[----:B------:R3:W-:Y:S02]  /*4010*/  STG.E.128 desc[UR6][R4.64+0x10], R180 ;  /* 0x000010b404007986 */ /* 0x0007e4000c101d06 */
.L_x_61730:
[----:B------:R-:W-:Y:S05]  /*4020*/  BSYNC.RECONVERGENT B0 ;  /* 0x0000000000007941 */ /* 0x000fea0003800200 */
.L_x_61729:
        /* <DEDUP_REMOVED lines=58> */
.L_x_61737:
        /* <DEDUP_REMOVED lines=38> */
.L_x_61738:
[----:B------:R-:W-:Y:S05]  /*4630*/  BSYNC.RECONVERGENT B1 ;  /* 0x0000000000017941 */ /* 0x000fea0003800200 */
.L_x_61736:
[----:B------:R-:W0:Y:S01]  /*4640*/  LDC.64 R4, c[0x0][0x3a8] ;  /* 0x0000ea00ff047b82 */ /* 0x000e220000000a00 */
[----:B------:R-:W-:Y:S01]  /*4650*/  IADD3 R232, PT, PT, R232, 0x20, RZ ;  /* 0x00000020e8e87810 */ /* 0x000fe20007ffe0ff */
[C---:B0-----:R-:W-:Y:S01]  /*4660*/  IMAD.WIDE.U32 R4, R7.reuse, 0x20, R4 ;  /* 0x0000002007047825 */ /* 0x041fe200078e0004 */
[----:B------:R-:W-:-:S04]  /*4670*/  IADD3 R7, PT, PT, R7, 0x20, RZ ;  /* 0x0000002007077810 */ /* 0x000fc80007ffe0ff */
[----:B------:R4:W-:Y:S04]  /*4680*/  STG.E.128 desc[UR6][R4.64], R184 ;  /* 0x000000b804007986 */ /* 0x0009e8000c101d06 */
[----:B------:R4:W-:Y:S02]  /*4690*/  STG.E.128 desc[UR6][R4.64+0x10], R188 ;  /* 0x000010bc04007986 */ /* 0x0009e4000c101d06 */
.L_x_61735:
[----:B------:R-:W-:Y:S05]  /*46a0*/  BSYNC.RECONVERGENT B0 ;  /* 0x0000000000007941 */ /* 0x000fea0003800200 */
.L_x_61734:
        /* <DEDUP_REMOVED lines=58> */
.L_x_61742:
        /* <DEDUP_REMOVED lines=38> */
.L_x_61743:
[----:B------:R-:W-:Y:S05]  /*4cb0*/  BSYNC.RECONVERGENT B1 ;  /* 0x0000000000017941 */ /* 0x000fea0003800200 */
.L_x_61741:
[----:B------:R-:W0:Y:S01]  /*4cc0*/  LDC.64 R4, c[0x0][0x3a8] ;  /* 0x0000ea00ff047b82 */ /* 0x000e220000000a00 */
[----:B------:R-:W-:Y:S01]  /*4cd0*/  IADD3 R232, PT, PT, R232, 0x20, RZ ;  /* 0x00000020e8e87810 */ /* 0x000fe20007ffe0ff */
[C---:B0-----:R-:W-:Y:S01]  /*4ce0*/  IMAD.WIDE.U32 R4, R7.reuse, 0x20, R4 ;  /* 0x0000002007047825 */ /* 0x041fe200078e0004 */
[----:B------:R-:W-:-:S04]  /*4cf0*/  IADD3 R7, PT, PT, R7, 0x20, RZ ;  /* 0x0000002007077810 */ /* 0x000fc80007ffe0ff */
[----:B------:R0:W-:Y:S04]  /*4d00*/  STG.E.128 desc[UR6][R4.64], R192 ;  /* 0x000000c004007986 */ /* 0x0001e8000c101d06 */
[----:B------:R0:W-:Y:S02]  /*4d10*/  STG.E.128 desc[UR6][R4.64+0x10], R196 ;  /* 0x000010c404007986 */ /* 0x0001e4000c101d06 */
.L_x_61740:
[----:B------:R-:W-:Y:S05]  /*4d20*/  BSYNC.RECONVERGENT B0 ;  /* 0x0000000000007941 */ /* 0x000fea0003800200 */
.L_x_61739:
        /* <DEDUP_REMOVED lines=58> */
.L_x_61747:
        /* <DEDUP_REMOVED lines=38> */
.L_x_61748:
[----:B------:R-:W-:Y:S05]  /*5330*/  BSYNC.RECONVERGENT B1 ;  /* 0x0000000000017941 */ /* 0x000fea0003800200 */
.L_x_61746:
[----:B------:R-:W0:Y:S01]  /*5340*/  LDC.64 R4, c[0x0][0x3a8] ;  /* 0x0000ea00ff047b82 */ /* 0x000e220000000a00 */
[----:B------:R-:W-:Y:S01]  /*5350*/  IADD3 R232, PT, PT, R232, 0x20, RZ ;  /* 0x00000020e8e87810 */ /* 0x000fe20007ffe0ff */
[C---:B0-----:R-:W-:Y:S01]  /*5360*/  IMAD.WIDE.U32 R4, R7.reuse, 0x20, R4 ;  /* 0x0000002007047825 */ /* 0x041fe200078e0004 */
[----:B------:R-:W-:-:S04]  /*5370*/  IADD3 R7, PT, PT, R7, 0x20, RZ ;  /* 0x0000002007077810 */ /* 0x000fc80007ffe0ff */
[----:B------:R0:W-:Y:S04]  /*5380*/  STG.E.128 desc[UR6][R4.64], R200 ;  /* 0x000000c804007986 */ /* 0x0001e8000c101d06 */
[----:B------:R0:W-:Y:S02]  /*5390*/  STG.E.128 desc[UR6][R4.64+0x10], R204 ;  /* 0x000010cc04007986 */ /* 0x0001e4000c101d06 */
.L_x_61745:
[----:B------:R-:W-:Y:S05]  /*53a0*/  BSYNC.RECONVERGENT B0 ;  /* 0x0000000000007941 */ /* 0x000fea0003800200 */
.L_x_61744:
        /* <DEDUP_REMOVED lines=58> */
.L_x_61752:
        /* <DEDUP_REMOVED lines=38> */
.L_x_61753:
[----:B------:R-:W-:Y:S05]  /*59b0*/  BSYNC.RECONVERGENT B1 ;  /* 0x0000000000017941 */ /* 0x000fea0003800200 */
.L_x_61751:
[----:B------:R-:W0:Y:S01]  /*59c0*/  LDC.64 R4, c[0x0][0x3a8] ;  /* 0x0000ea00ff047b82 */ /* 0x000e220000000a00 */
[----:B------:R-:W-:Y:S01]  /*59d0*/  IADD3 R232, PT, PT, R232, 0x20, RZ ;  /* 0x00000020e8e87810 */ /* 0x000fe20007ffe0ff */
[C---:B0-----:R-:W-:Y:S01]  /*59e0*/  IMAD.WIDE.U32 R4, R7.reuse, 0x20, R4 ;  /* 0x0000002007047825 */ /* 0x041fe200078e0004 */
[----:B------:R-:W-:-:S04]  /*59f0*/  IADD3 R7, PT, PT, R7, 0x20, RZ ;  /* 0x0000002007077810 */ /* 0x000fc80007ffe0ff */
[----:B------:R0:W-:Y:S04]  /*5a00*/  STG.E.128 desc[UR6][R4.64], R208 ;  /* 0x000000d004007986 */ /* 0x0001e8000c101d06 */
[----:B------:R0:W-:Y:S02]  /*5a10*/  STG.E.128 desc[UR6][R4.64+0x10], R212 ;  /* 0x000010d404007986 */ /* 0x0001e4000c101d06 */
.L_x_61750:
[----:B------:R-:W-:Y:S05]  /*5a20*/  BSYNC.RECONVERGENT B0 ;  /* 0x0000000000007941 */ /* 0x000fea0003800200 */
.L_x_61749:
        /* <DEDUP_REMOVED lines=58> */
.L_x_61757:
        /* <DEDUP_REMOVED lines=38> */
.L_x_61758:
[----:B------:R-:W-:Y:S05]  /*6030*/  BSYNC.RECONVERGENT B1 ;  /* 0x0000000000017941 */ /* 0x000fea0003800200 */
.L_x_61756:
[----:B------:R-:W0:Y:S01]  /*6040*/  LDC.64 R4, c[0x0][0x3a8] ;  /* 0x0000ea00ff047b82 */ /* 0x000e220000000a00 */
[----:B------:R-:W-:Y:S01]  /*6050*/  IADD3 R232, PT, PT, R232, 0x20, RZ ;  /* 0x00000020e8e87810 */ /* 0x000fe20007ffe0ff */
[C---:B0-----:R-:W-:Y:S01]  /*6060*/  IMAD.WIDE.U32 R4, R7.reuse, 0x20, R4 ;  /* 0x0000002007047825 */ /* 0x041fe200078e0004 */
[----:B------:R-:W-:-:S04]  /*6070*/  IADD3 R7, PT, PT, R7, 0x20, RZ ;  /* 0x0000002007077810 */ /* 0x000fc80007ffe0ff */
[----:B------:R0:W-:Y:S04]  /*6080*/  STG.E.128 desc[UR6][R4.64], R216 ;  /* 0x000000d804007986 */ /* 0x0001e8000c101d06 */
[----:B------:R0:W-:Y:S02]  /*6090*/  STG.E.128 desc[UR6][R4.64+0x10], R220 ;  /* 0x000010dc04007986 */ /* 0x0001e4000c101d06 */
.L_x_61755:
[----:B------:R-:W-:Y:S05]  /*60a0*/  BSYNC.RECONVERGENT B0 ;  /* 0x0000000000007941 */ /* 0x000fea0003800200 */
.L_x_61754:
        /* <DEDUP_REMOVED lines=24> */
[----:B0-----:R-:W-:Y:S01]  /*6230*/  @P0 HADD2.F32 R4, -RZ, R140.H0_H0 ;  /* 0x2000008cff040230 */ /* 0x001fe20000004100 */
[----:B------:R-:W-:Y:S02]  /*6240*/  MOV R230, R150 ;  /* 0x0000009600e67202 */ /* 0x000fe40000000f00 */
[----:B------:R-:W-:-:S04]  /*6250*/  MOV R231, R151 ;  /* 0x0000009700e77202 */ /* 0x000fc80000000f00 */
[----:B------:R-:W0:Y:S01]  /*6260*/  @P0 LDC R5, c[0x0][0x40c] ;  /* 0x00010300ff050b82 */ /* 0x000e220000000800 */
[----:B-1----:R-:W-:-:S07]  /*6270*/  @P0 FMUL.FTZ R4, R4, R3 ;  /* 0x0000000304040220 */ /* 0x002fce0000410000 */
[----:B------:R-:W1:Y:S01]  /*6280*/  @P0 LDC R3, c[0x0][0x40c] ;  /* 0x00010300ff030b82 */ /* 0x000e620000000800 */
[----:B------:R-:W-:Y:S01]  /*6290*/  @P0 FFMA.FTZ R224, R4, R116, R144 ;  /* 0x0000007404e00223 */ /* 0x000fe20000010090 */
[----:B------:R-:W-:-:S05]  /*62a0*/  @P0 HADD2.F32 R4, -RZ, R140.H1_H1 ;  /* 0x3000008cff040230 */ /* 0x000fca0000004100 */
[----:B0-----:R-:W-:Y:S02]  /*62b0*/  @P0 FMUL.FTZ R5, R4, R5 ;  /* 0x0000000504050220 */ /* 0x001fe40000410000 */
[----:B------:R-:W0:Y:S02]  /*62c0*/  @P0 LDC R4, c[0x0][0x40c] ;  /* 0x00010300ff040b82 */ /* 0x000e240000000800 */
[----:B------:R-:W-:Y:S01]  /*62d0*/  @P0 FFMA.FTZ R225, R5, R117, R145 ;  /* 0x0000007505e10223 */ /* 0x000fe20000010091 */
[----:B------:R-:W-:-:S05]  /*62e0*/  @P0 HADD2.F32 R5, -RZ, R141.H0_H0 ;  /* 0x2000008dff050230 */ /* 0x000fca0000004100 */
[----:B-1----:R-:W-:Y:S02]  /*62f0*/  @P0 FMUL.FTZ R5, R5, R3 ;  /* 0x0000000305050220 */ /* 0x002fe40000410000 */
[----:B------:R-:W1:Y:S02]  /*6300*/  @P0 LDC R3, c[0x0][0x40c] ;  /* 0x00010300ff030b82 */ /* 0x000e640000000800 */
[----:B------:R-:W-:Y:S01]  /*6310*/  @P0 FFMA.FTZ R226, R5, R118, R146 ;  /* 0x0000007605e20223 */ /* 0x000fe20000010092 */
[----:B------:R-:W-:-:S05]  /*6320*/  @P0 HADD2.F32 R5, -RZ, R141.H1_H1 ;  /* 0x3000008dff050230 */ /* 0x000fca0000004100 */
[----:B0-----:R-:W-:-:S04]  /*6330*/  @P0 FMUL.FTZ R4, R5, R4 ;  /* 0x0000000405040220 */ /* 0x001fc80000410000 */
[----:B------:R-:W-:Y:S01]  /*6340*/  @P0 FFMA.FTZ R227, R4, R119, R147 ;  /* 0x0000007704e30223 */ /* 0x000fe20000010093 */
[----:B------:R-:W-:-:S05]  /*6350*/  @P0 HADD2.F32 R4, -RZ, R142.H0_H0 ;  /* 0x2000008eff040230 */ /* 0x000fca0000004100 */
[----:B-1----:R-:W-:Y:S01]  /*6360*/  @P0 FMUL.FTZ R3, R4, R3 ;  /* 0x0000000304030220 */ /* 0x002fe20000410000 */
        /* <DEDUP_REMOVED lines=14> */
.L_x_61762:
[----:B0-----:R-:W0:Y:S01]  /*6450*/  @P0 LDC R4, c[0x0][0x40c] ;  /* 0x00010300ff040b82 */ /* 0x001e220000000800 */
[----:B-----5:R-:W-:Y:S01]  /*6460*/  @P0 HADD2.F32 R5, -RZ, R140.H0_H0 ;  /* 0x2000008cff050230 */ /* 0x020fe20000004100 */
[----:B------:R-:W-:Y:S02]  /*6470*/  CS2R R224, SRZ ;  /* 0x0000000000e07805 */ /* 0x000fe4000001ff00 */
[----:B------:R-:W-:Y:S02]  /*6480*/  CS2R R226, SRZ ;  /* 0x0000000000e27805 */ /* 0x000fe4000001ff00 */
[----:B------:R-:W-:Y:S02]  /*6490*/  CS2R R228, SRZ ;  /* 0x0000000000e47805 */ /* 0x000fe4000001ff00 */
[----:B------:R-:W-:Y:S01]  /*64a0*/  CS2R R230, SRZ ;  /* 0x0000000000e67805 */ /* 0x000fe2000001ff00 */
[----:B------:R-:W1:Y:S01]  /*64b0*/  @P0 LDC R3, c[0x0][0x40c] ;  /* 0x00010300ff030b82 */ /* 0x000e620000000800 */
[----:B0-----:R-:W-:-:S07]  /*64c0*/  @P0 FMUL.FTZ R4, R5, R4 ;  /* 0x0000000405040220 */ /* 0x001fce0000410000 */
[----:B------:R-:W0:Y:S01]  /*64d0*/  @P0 LDC R5, c[0x0][0x40c] ;  /* 0x00010300ff050b82 */ /* 0x000e220000000800 */
[----:B------:R-:W-:Y:S01]  /*64e0*/  @P0 FMUL.FTZ R224, R4, R116 ;  /* 0x0000007404e00220 */ /* 0x000fe20000410000 */
[----:B------:R-:W-:-:S05]  /*64f0*/  @P0 HADD2.F32 R4, -RZ, R140.H1_H1 ;  /* 0x3000008cff040230 */ /* 0x000fca0000004100 */
[----:B-1----:R-:W-:Y:S02]  /*6500*/  @P0 FMUL.FTZ R4, R4, R3 ;  /* 0x0000000304040220 */ /* 0x002fe40000410000 */
[----:B------:R-:W1:Y:S02]  /*6510*/  @P0 LDC R3, c[0x0][0x40c] ;  /* 0x00010300ff030b82 */ /* 0x000e640000000800 */
[----:B------:R-:W-:Y:S01]  /*6520*/  @P0 FMUL.FTZ R225, R4, R117 ;  /* 0x0000007504e10220 */ /* 0x000fe20000410000 */
[----:B------:R-:W-:-:S05]  /*6530*/  @P0 HADD2.F32 R4, -RZ, R141.H0_H0 ;  /* 0x2000008dff040230 */ /* 0x000fca0000004100 */
[----:B0-----:R-:W-:Y:S02]  /*6540*/  @P0 FMUL.FTZ R5, R4, R5 ;  /* 0x0000000504050220 */ /* 0x001fe40000410000 */
[----:B------:R-:W0:Y:S02]  /*6550*/  @P0 LDC R4, c[0x0][0x40c] ;  /* 0x00010300ff040b82 */ /* 0x000e240000000800 */
[----:B------:R-:W-:Y:S01]  /*6560*/  @P0 FMUL.FTZ R226, R5, R118 ;  /* 0x0000007605e20220 */ /* 0x000fe20000410000 */
[----:B------:R-:W-:-:S05]  /*6570*/  @P0 HADD2.F32 R5, -RZ, R141.H1_H1 ;  /* 0x3000008dff050230 */ /* 0x000fca0000004100 */
[----:B-1----:R-:W-:Y:S02]  /*6580*/  @P0 FMUL.FTZ R5, R5, R3 ;  /* 0x0000000305050220 */ /* 0x002fe40000410000 */
[----:B------:R-:W1:Y:S02]  /*6590*/  @P0 LDC R3, c[0x0][0x40c] ;  /* 0x00010300ff030b82 */ /* 0x000e640000000800 */
[----:B------:R-:W-:Y:S01]  /*65a0*/  @P0 FMUL.FTZ R227, R5, R119 ;  /* 0x0000007705e30220 */ /* 0x000fe20000410000 */
[----:B------:R-:W-:-:S05]  /*65b0*/  @P0 HADD2.F32 R5, -RZ, R142.H0_H0 ;  /* 0x2000008eff050230 */ /* 0x000fca0000004100 */
[----:B0-----:R-:W-:-:S04]  /*65c0*/  @P0 FMUL.FTZ R4, R5, R4 ;  /* 0x0000000405040220 */ /* 0x001fc80000410000 */
        /* <DEDUP_REMOVED lines=12> */
.L_x_61763:
[----:B------:R-:W-:Y:S05]  /*6690*/  BSYNC.RECONVERGENT B1 ;  /* 0x0000000000017941 */ /* 0x000fea0003800200 */
.L_x_61761:
[----:B------:R-:W0:Y:S02]  /*66a0*/  LDC.64 R4, c[0x0][0x3a8] ;  /* 0x0000ea00ff047b82 */ /* 0x000e240000000a00 */
[----:B0-----:R-:W-:-:S05]  /*66b0*/  IMAD.WIDE.U32 R4, R7, 0x20, R4 ;  /* 0x0000002007047825 */ /* 0x001fca00078e0004 */
[----:B------:R0:W-:Y:S04]  /*66c0*/  STG.E.128 desc[UR6][R4.64], R224 ;  /* 0x000000e004007986 */ /* 0x0001e8000c101d06 */
[----:B------:R0:W-:Y:S02]  /*66d0*/  STG.E.128 desc[UR6][R4.64+0x10], R228 ;  /* 0x000010e404007986 */ /* 0x0001e4000c101d06 */
.L_x_61760:
[----:B------:R-:W-:Y:S05]  /*66e0*/  BSYNC.RECONVERGENT B0 ;  /* 0x0000000000007941 */ /* 0x000fea0003800200 */
.L_x_61759:
        /* <DEDUP_REMOVED lines=290> */
.L_x_61797:
        /* <DEDUP_REMOVED lines=55> */
[----:B------:R-:W-:Y:S01]  /*7c80*/  FADD.FTZ R234, R156, -R4 ;  /* 0x800000049cea7221 */ /* 0x000fe20000010000 */
[----:B----4-:R-:W-:-:S03]  /*7c90*/  FFMA.FTZ R7, R7, R6, R10 ;  /* 0x0000000607077223 */ /* 0x010fc6000001000a */
[----:B------:R-:W-:Y:S01]  /*7ca0*/  FMUL.FTZ R234, R3, R234 ;  /* 0x000000ea03ea7220 */ /* 0x000fe20000410000 */
[----:B------:R0:W5:Y:S01]  /*7cb0*/  LDL.LU R6, [R1+0x180] ;  /* 0x0001800001067983 */ /* 0x0001620000300800 */
[----:B------:R-:W-:-:S03]  /*7cc0*/  FFMA.FTZ R233, R233, R2, R11 ;  /* 0x00000002e9e97223 */ /* 0x000fc6000001000b */
[----:B------:R0:W5:Y:S02]  /*7cd0*/  LDL.LU R2, [R1+0x17c] ;  /* 0x00017c0001027983 */ /* 0x0001640000300800 */
[----:B------:R-:W-:Y:S01]  /*7ce0*/  F2FP.F16.F32.PACK_AB R233, R233, R7 ;  /* 0x00000007e9e9723e */ /* 0x000fe200000000ff */
[----:B------:R-:W-:-:S04]  /*7cf0*/  FADD.FTZ R7, R157, -R4 ;  /* 0x800000049d077221 */ /* 0x000fc80000010000 */
[----:B------:R-:W-:Y:S01]  /*7d00*/  FMUL.FTZ R7, R3, R7 ;  /* 0x0000000703077220 */ /* 0x000fe20000410000 */
[----:B------:R-:W-:-:S03]  /*7d10*/  FFMA.FTZ R234, R234, R0, R12 ;  /* 0x00000000eaea7223 */ /* 0x000fc6000001000c */
[----:B------:R-:W-:Y:S01]  /*7d20*/  FFMA.FTZ R7, R7, R235, R13 ;  /* 0x000000eb07077223 */ /* 0x000fe2000001000d */
[--C-:B------:R-:W-:Y:S01]  /*7d30*/  FADD.FTZ R235, R159, -R4.reuse ;  /* 0x800000049feb7221 */ /* 0x100fe20000010000 */
[----:B------:R0:W5:Y:S03]  /*7d40*/  LDL.LU R0, [R1+0x178] ;  /* 0x0001780001007983 */ /* 0x0001660000300800 */
[----:B------:R-:W-:Y:S01]  /*7d50*/  F2FP.F16.F32.PACK_AB R234, R7, R234 ;  /* 0x000000ea07ea723e */ /* 0x000fe200000000ff */
[----:B------:R-:W-:Y:S01]  /*7d60*/  FADD.FTZ R7, R158, -R4 ;  /* 0x800000049e077221 */ /* 0x000fe20000010000 */
[----:B------:R-:W-:-:S03]  /*7d70*/  FMUL.FTZ R235, R3, R235 ;  /* 0x000000eb03eb7220 */ /* 0x000fc60000410000 */
[----:B------:R-:W-:-:S04]  /*7d80*/  FMUL.FTZ R7, R3, R7 ;  /* 0x0000000703077220 */ /* 0x000fc80000410000 */
[----:B------:R-:W-:Y:S01]  /*7d90*/  FFMA.FTZ R7, R7, R16, R14 ;  /* 0x0000001007077223 */ /* 0x000fe2000001000e */
[----:B------:R-:W-:Y:S02]  /*7da0*/  FFMA.FTZ R235, R235, R17, R15 ;  /* 0x00000011ebeb7223 */ /* 0x000fe4000001000f */
[----:B------:R-:W1:Y:S03]  /*7db0*/  LDC.64 R16, c[0x0][0x428] ;  /* 0x00010a00ff107b82 */ /* 0x000e660000000a00 */
[----:B------:R-:W-:Y:S01]  /*7dc0*/  F2FP.F16.F32.PACK_AB R235, R235, R7 ;  /* 0x00000007ebeb723e */ /* 0x000fe200000000ff */
[----:B-1----:R-:W-:-:S05]  /*7dd0*/  IMAD.WIDE.U32 R16, R5, 0x10, R16 ;  /* 0x0000001005107825 */ /* 0x002fca00078e0010 */
[----:B------:R1:W-:Y:S04]  /*7de0*/  STG.E.128 desc[UR6][R16.64], R232 ;  /* 0x000000e810007986 */ /* 0x0003e8000c101d06 */
[----:B-1----:R0:W5:Y:S01]  /*7df0*/  LDL.LU.64 R16, [R1+0x170] ;  /* 0x0001700001107983 */ /* 0x0021620000300a00 */
[----:B------:R-:W-:-:S07]  /*7e00*/  IADD3 R5, PT, PT, R5, 0x20, RZ ;  /* 0x0000002005057810 */ /* 0x000fce0007ffe0ff */
.L_x_61768:
[----:B------:R-:W-:Y:S05]  /*7e10*/  BSYNC.RECONVERGENT B1 ;  /* 0x0000000000017941 */ /* 0x000fea0003800200 */
.L_x_61767:
        /* <DEDUP_REMOVED lines=49> */
[----:B------:R-:W2:Y:S03]  /*8130*/  LDC.64 R8, c[0x0][0x428] ;  /* 0x00010a00ff087b82 */ /* 0x000ea60000000a00 */
[----:B------:R-:W-:Y:S01]  /*8140*/  F2FP.F16.F32.PACK_AB R235, R235, R7 ;  /* 0x00000007ebeb723e */ /* 0x000fe200000000ff */
[----:B--2---:R-:W-:-:S05]  /*8150*/  IMAD.WIDE.U32 R8, R5, 0x10, R8 ;  /* 0x0000001005087825 */ /* 0x004fca00078e0008 */
[----:B------:R2:W-:Y:S04]  /*8160*/  STG.E.128 desc[UR6][R8.64], R232 ;  /* 0x000000e808007986 */ /* 0x0005e8000c101d06 */
[----:B--2---:R1:W5:Y:S01]  /*8170*/  LDL.LU.64 R8, [R1+0x170] ;  /* 0x0001700001087983 */ /* 0x0043620000300a00 */
[----:B------:R-:W-:-:S07]  /*8180*/  IADD3 R5, PT, PT, R5, 0x20, RZ ;  /* 0x0000002005057810 */ /* 0x000fce0007ffe0ff */
.L_x_61770:
[----:B------:R-:W-:Y:S05]  /*8190*/  BSYNC.RECONVERGENT B1 ;  /* 0x0000000000017941 */ /* 0x000fea0003800200 */
.L_x_61769:
        /* <DEDUP_REMOVED lines=49> */
[----:B------:R-:W0:Y:S03]  /*84b0*/  LDC.64 R8, c[0x0][0x428] ;  /* 0x00010a00ff087b82 */ /* 0x000e260000000a00 */
[----:B------:R-:W-:Y:S01]  /*84c0*/  F2FP.F16.F32.PACK_AB R235, R235, R7 ;  /* 0x00000007ebeb723e */ /* 0x000fe200000000ff */
[----:B0-----:R-:W-:-:S05]  /*84d0*/  IMAD.WIDE.U32 R8, R5, 0x10, R8 ;  /* 0x0000001005087825 */ /* 0x001fca00078e0008 */
[----:B------:R0:W-:Y:S04]  /*84e0*/  STG.E.128 desc[UR6][R8.64], R232 ;  /* 0x000000e808007986 */ /* 0x0001e8000c101d06 */
[----:B0-----:R2:W5:Y:S01]  /*84f0*/  LDL.LU.64 R8, [R1+0x170] ;  /* 0x0001700001087983 */ /* 0x0015620000300a00 */
[----:B------:R-:W-:-:S07]  /*8500*/  IADD3 R5, PT, PT, R5, 0x20, RZ ;  /* 0x0000002005057810 */ /* 0x000fce0007ffe0ff */
.L_x_61772:
[----:B------:R-:W-:Y:S05]  /*8510*/  BSYNC.RECONVERGENT B1 ;  /* 0x0000000000017941 */ /* 0x000fea0003800200 */
.L_x_61771:
        /* <DEDUP_REMOVED lines=30> */
[----:B------:R-:W-:Y:S01]  /*8700*/  FADD.FTZ R234, R180, -R4 ;  /* 0x80000004b4ea7221 */ /* 0x000fe20000010000 */
[----:B--2---:R-:W-:-:S03]  /*8710*/  FFMA.FTZ R7, R7, R6, R58 ;  /* 0x0000000607077223 */ /* 0x004fc6000001003a */
        /* <DEDUP_REMOVED lines=23> */
.L_x_61774:
[----:B------:R-:W-:Y:S05]  /*8890*/  BSYNC.RECONVERGENT B1 ;  /* 0x0000000000017941 */ /* 0x000fea0003800200 */
.L_x_61773:
        /* <DEDUP_REMOVED lines=29> */
[----:B------:R-:W-:Y:S01]  /*8a70*/  F2FP.F16.F32.PACK_AB R232, R234, R232 ;  /* 0x000000e8eae8723e */ /* 0x000fe200000000ff */
[----:B------:R-:W-:Y:S01]  /*8a80*/  FADD.FTZ R234, R188, -R4 ;  /* 0x80000004bcea7221 */ /* 0x000fe20000010000 */
[----:B---3--:R-:W-:-:S03]  /*8a90*/  FFMA.FTZ R7, R7, R6, R74 ;  /* 0x0000000607077223 */ /* 0x008fc6000001004a */
        /* <DEDUP_REMOVED lines=23> */
.L_x_61776:
[----:B------:R-:W-:Y:S05]  /*8c10*/  BSYNC.RECONVERGENT B1 ;  /* 0x0000000000017941 */ /* 0x000fea0003800200 */
.L_x_61775:
        /* <DEDUP_REMOVED lines=55> */
.L_x_61778:
[----:B------:R-:W-:Y:S05]  /*8f90*/  BSYNC.RECONVERGENT B1 ;  /* 0x0000000000017941 */ /* 0x000fea0003800200 */
.L_x_61777:
        /* <DEDUP_REMOVED lines=37> */
[----:B------:R-:W-:Y:S01]  /*91f0*/  F2FP.F16.F32.PACK_AB R233, R233, R7 ;  /* 0x00000007e9e9723e */ /* 0x000fe200000000ff */
[----:B------:R-:W-:-:S04]  /*9200*/  FADD.FTZ R7, R205, -R4 ;  /* 0x80000004cd077221 */ /* 0x000fc80000010000 */
[C---:B------:R-:W-:Y:S01]  /*9210*/  FMUL.FTZ R7, R3.reuse, R7 ;  /* 0x0000000703077220 */ /* 0x040fe20000410000 */
[----:B------:R-:W-:Y:S02]  /*9220*/  FFMA.FTZ R234, R234, R14, R249 ;  /* 0x0000000eeaea7223 */ /* 0x000fe400000100f9 */
[----:B------:R0:W5:Y:S03]  /*9230*/  LDL.LU R14, [R1+0x194] ;  /* 0x00019400010e7983 */ /* 0x0001660000300800 */
[----:B------:R-:W-:Y:S01]  /*9240*/  F2FP.F16.F32.PACK_AB R232, R234, R232 ;  /* 0x000000e8eae8723e */ /* 0x000fe200000000ff */
        /* <DEDUP_REMOVED lines=9> */
[----:B------:R-:W-:Y:S01]  /*92e0*/  F2FP.F16.F32.PACK_AB R234, R7, R234 ;  /* 0x000000ea07ea723e */ /* 0x000fe200000000ff */
        /* <DEDUP_REMOVED lines=9> */
[----:B------:R-:W-:Y:S01]  /*9380*/  F2FP.F16.F32.PACK_AB R235, R235, R7 ;  /* 0x00000007ebeb723e */ /* 0x000fe200000000ff */
[----:B--2---:R-:W-:-:S05]  /*9390*/  IMAD.WIDE.U32 R8, R5, 0x10, R8 ;  /* 0x0000001005087825 */ /* 0x004fca00078e0008 */
[----:B------:R2:W-:Y:S04]  /*93a0*/  STG.E.128 desc[UR6][R8.64], R232 ;  /* 0x000000e808007986 */ /* 0x0005e8000c101d06 */
[----:B--2---:R0:W5:Y:S01]  /*93b0*/  LDL.LU.64 R8, [R1+0x170] ;  /* 0x0001700001087983 */ /* 0x0041620000300a00 */
[----:B------:R-:W-:-:S07]  /*93c0*/  IADD3 R5, PT, PT, R5, 0x20, RZ ;  /* 0x0000002005057810 */ /* 0x000fce0007ffe0ff */
.L_x_61780:
[----:B------:R-:W-:Y:S05]  /*93d0*/  BSYNC.RECONVERGENT B1 ;  /* 0x0000000000017941 */ /* 0x000fea0003800200 */
.L_x_61779:
        /* <DEDUP_REMOVED lines=46> */
[----:B------:R-:W-:Y:S01]  /*96c0*/  F2FP.F16.F32.PACK_AB R232, R234, R232 ;  /* 0x000000e8eae8723e */ /* 0x000fe200000000ff */
        /* <DEDUP_REMOVED lines=8> */
[----:B------:R-:W-:Y:S01]  /*9750*/  F2FP.F16.F32.PACK_AB R233, R233, R7 ;  /* 0x00000007e9e9723e */ /* 0x000fe200000000ff */
        /* <DEDUP_REMOVED lines=23> */
.L_x_61782:
[----:B------:R-:W-:Y:S05]  /*98d0*/  BSYNC.RECONVERGENT B1 ;  /* 0x0000000000017941 */ /* 0x000fea0003800200 */
.L_x_61781:
        /* <DEDUP_REMOVED lines=79> */
.L_x_61784:
[----:B------:R-:W-:Y:S05]  /*9dd0*/  BSYNC.RECONVERGENT B1 ;  /* 0x0000000000017941 */ /* 0x000fea0003800200 */
.L_x_61783:
        /* <DEDUP_REMOVED lines=35> */
.L_x_61766:
[----:B------:R-:W-:Y:S05]  /*a010*/  BSYNC.RECONVERGENT B0 ;  /* 0x0000000000007941 */ /* 0x000fea0003800200 */
.L_x_61765:
[----:B0-----:R-:W0:Y:S02]  /*a020*/  LDC.64 R4, c[0x0][0x380] ;  /* 0x0000e000ff047b82 */ /* 0x001e240000000a00 */
[----:B0-----:R-:W-:-:S04]  /*a030*/  LEA R6, R4, R6, 0x2 ;  /* 0x0000000604067211 */ /* 0x001fc800078e10ff */
[----:B------:R-:W-:-:S13]  /*a040*/  ISETP.GE.AND P0, PT, R6, R5, PT ;  /* 0x000000050600720c */ /* 0x000fda0003f06270 */
[----:B------:R-:W-:Y:S05]  /*a050*/  @!P0 BRA `(.L_x_61785) ;  /* 0xffffff8400208947 */ /* 0x000fea000383ffff */
[----:B------:R-:W-:Y:S05]  /*a060*/  EXIT ;  /* 0x000000000000794d */ /* 0x000fea0003800000 */
.L_x_61764:
        /* <DEDUP_REMOVED lines=8> */
.L_x_61787:
[----:B------:R-:W-:Y:S05]  /*a0f0*/  BSYNC B0 ;  /* 0x0000000000007941 */ /* 0x000fea0003800000 */
.L_x_61786:
        /* <DEDUP_REMOVED lines=9> */
.L_x_61788:
[----:B------:R-:W-:Y:S02]  /*a190*/  HFMA2 R5, -RZ, RZ, 0, 2.384185791015625e-07 ;  /* 0x00000004ff057431 */ /* 0x000fe400000001ff */
[----:B------:R-:W-:Y:S01]  /*a1a0*/  FADD.FTZ R7, R7, R3 ;  /* 0x0000000307077221 */ /* 0x000fe20000010000 */
[----:B------:R-:W-:-:S04]  /*a1b0*/  MOV R3, 0xffffffff ;  /* 0xffffffff00037802 */ /* 0x000fc80000000f00 */
[----:B------:R-:W-:-:S07]  /*a1c0*/  MOV R234, R7 ;  /* 0x0000000700ea7202 */ /* 0x000fce0000000f00 */
[----:B------:R-:W-:Y:S05]  /*a1d0*/  WARPSYNC.COLLECTIVE R3, `(.L_x_61789) ;  /* 0x0000000003087348 */ /* 0x000fea0003c00000 */
[----:B------:R0:W1:Y:S02]  /*a1e0*/  SHFL.BFLY P6, R3, R234, R5, R4 ;  /* 0x0c000005ea037389 */ /* 0x00006400000c0004 */
[----:B01----:R-:W-:Y:S05]  /*a1f0*/  ENDCOLLECTIVE ;  /* 0x000000000000791b */ /* 0x003fea0003800000 */
.L_x_61789:
[----:B------:R-:W-:Y:S02]  /*a200*/  HFMA2 R5, -RZ, RZ, 0, 4.76837158203125e-07 ;  /* 0x00000008ff057431 */ /* 0x000fe400000001ff */
[----:B------:R-:W-:Y:S01]  /*a210*/  FADD.FTZ R7, R7, R3 ;  /* 0x0000000307077221 */ /* 0x000fe20000010000 */
[----:B------:R-:W-:-:S04]  /*a220*/  MOV R3, 0xffffffff ;  /* 0xffffffff00037802 */ /* 0x000fc80000000f00 */
[----:B------:R-:W-:-:S07]  /*a230*/  MOV R234, R7 ;  /* 0x0000000700ea7202 */ /* 0x000fce0000000f00 */
[----:B------:R-:W-:Y:S05]  /*a240*/  WARPSYNC.COLLECTIVE R3, `(.L_x_61790) ;  /* 0x0000000003087348 */ /* 0x000fea0003c00000 */
[----:B------:R0:W1:Y:S02]  /*a250*/  SHFL.BFLY P6, R3, R234, R5, R4 ;  /* 0x0c000005ea037389 */ /* 0x00006400000c0004 */
[----:B01----:R-:W-:Y:S05]  /*a260*/  ENDCOLLECTIVE ;  /* 0x000000000000791b */ /* 0x003fea0003800000 */
.L_x_61790:
[----:B------:R-:W-:Y:S02]  /*a270*/  HFMA2 R5, -RZ, RZ, 0, 9.5367431640625e-07 ;  /* 0x00000010ff057431 */ /* 0x000fe400000001ff */
[----:B------:R-:W-:Y:S01]  /*a280*/  FADD.FTZ R7, R7, R3 ;  /* 0x0000000307077221 */ /* 0x000fe20000010000 */
[----:B------:R-:W-:-:S04]  /*a290*/  MOV R3, 0xffffffff ;  /* 0xffffffff00037802 */ /* 0x000fc80000000f00 */
[----:B------:R-:W-:-:S07]  /*a2a0*/  MOV R234, R7 ;  /* 0x0000000700ea7202 */ /* 0x000fce0000000f00 */
[----:B------:R-:W-:Y:S05]  /*a2b0*/  WARPSYNC.COLLECTIVE R3, `(.L_x_61791) ;  /* 0x0000000003087348 */ /* 0x000fea0003c00000 */
[----:B------:R0:W1:Y:S02]  /*a2c0*/  SHFL.BFLY P6, R3, R234, R5, R4 ;  /* 0x0c000005ea037389 */ /* 0x00006400000c0004 */
[----:B01----:R-:W-:Y:S05]  /*a2d0*/  ENDCOLLECTIVE ;  /* 0x000000000000791b */ /* 0x003fea0003800000 */
.L_x_61791:
        /* <DEDUP_REMOVED lines=174> */
.L_x_61792:
[----:B------:R-:W-:Y:S02]  /*adc0*/  HFMA2 R5, -RZ, RZ, 0, 1.1920928955078125e-07 ;  /* 0x00000002ff057431 */ /* 0x000fe400000001ff */
[----:B------:R-:W-:Y:S01]  /*add0*/  FADD.FTZ R232, R232, R3 ;  /* 0x00000003e8e87221 */ /* 0x000fe20000010000 */
[----:B------:R-:W-:-:S04]  /*ade0*/  MOV R3, 0xffffffff ;  /* 0xffffffff00037802 */ /* 0x000fc80000000f00 */
[----:B------:R-:W-:-:S07]  /*adf0*/  MOV R234, R232 ;  /* 0x000000e800ea7202 */ /* 0x000fce0000000f00 */
[----:B------:R-:W-:Y:S05]  /*ae00*/  WARPSYNC.COLLECTIVE R3, `(.L_x_61793) ;  /* 0x0000000003087348 */ /* 0x000fea0003c00000 */
[----:B------:R0:W1:Y:S02]  /*ae10*/  SHFL.BFLY P6, R3, R234, R5, R4 ;  /* 0x0c000005ea037389 */ /* 0x00006400000c0004 */
[----:B01----:R-:W-:Y:S05]  /*ae20*/  ENDCOLLECTIVE ;  /* 0x000000000000791b */ /* 0x003fea0003800000 */
.L_x_61793:
[----:B------:R-:W-:Y:S02]  /*ae30*/  HFMA2 R5, -RZ, RZ, 0, 2.384185791015625e-07 ;  /* 0x00000004ff057431 */ /* 0x000fe400000001ff */
[----:B------:R-:W-:Y:S01]  /*ae40*/  FADD.FTZ R232, R232, R3 ;  /* 0x00000003e8e87221 */ /* 0x000fe20000010000 */
[----:B------:R-:W-:-:S04]  /*ae50*/  MOV R3, 0xffffffff ;  /* 0xffffffff00037802 */ /* 0x000fc80000000f00 */
[----:B------:R-:W-:-:S07]  /*ae60*/  MOV R234, R232 ;  /* 0x000000e800ea7202 */ /* 0x000fce0000000f00 */
[----:B------:R-:W-:Y:S05]  /*ae70*/  WARPSYNC.COLLECTIVE R3, `(.L_x_61794) ;  /* 0x0000000003087348 */ /* 0x000fea0003c00000 */
[----:B------:R0:W1:Y:S02]  /*ae80*/  SHFL.BFLY P6, R3, R234, R5, R4 ;  /* 0x0c000005ea037389 */ /* 0x00006400000c0004 */
[----:B01----:R-:W-:Y:S05]  /*ae90*/  ENDCOLLECTIVE ;  /* 0x000000000000791b */ /* 0x003fea0003800000 */
.L_x_61794:
[----:B------:R-:W-:Y:S02]  /*aea0*/  HFMA2 R5, -RZ, RZ, 0, 4.76837158203125e-07 ;  /* 0x00000008ff057431 */ /* 0x000fe400000001ff */
[----:B------:R-:W-:Y:S01]  /*aeb0*/  FADD.FTZ R232, R232, R3 ;  /* 0x00000003e8e87221 */ /* 0x000fe20000010000 */
[----:B------:R-:W-:-:S04]  /*aec0*/  MOV R3, 0xffffffff ;  /* 0xffffffff00037802 */ /* 0x000fc80000000f00 */
[----:B------:R-:W-:-:S07]  /*aed0*/  MOV R234, R232 ;  /* 0x000000e800ea7202 */ /* 0x000fce0000000f00 */
[----:B------:R-:W-:Y:S05]  /*aee0*/  WARPSYNC.COLLECTIVE R3, `(.L_x_61795) ;  /* 0x0000000003087348 */ /* 0x000fea0003c00000 */
[----:B------:R0:W1:Y:S02]  /*aef0*/  SHFL.BFLY P6, R3, R234, R5, R4 ;  /* 0x0c000005ea037389 */ /* 0x00006400000c0004 */
[----:B01----:R-:W-:Y:S05]  /*af00*/  ENDCOLLECTIVE ;  /* 0x000000000000791b */ /* 0x003fea0003800000 */
.L_x_61795:
[----:B------:R-:W-:Y:S02]  /*af10*/  HFMA2 R5, -RZ, RZ, 0, 9.5367431640625e-07 ;  /* 0x00000010ff057431 */ /* 0x000fe400000001ff */
[----:B------:R-:W-:Y:S01]  /*af20*/  FADD.FTZ R232, R232, R3 ;  /* 0x00000003e8e87221 */ /* 0x000fe20000010000 */
[----:B------:R-:W-:-:S04]  /*af30*/  MOV R3, 0xffffffff ;  /* 0xffffffff00037802 */ /* 0x000fc80000000f00 */
[----:B------:R-:W-:-:S07]  /*af40*/  MOV R234, R232 ;  /* 0x000000e800ea7202 */ /* 0x000fce0000000f00 */
[----:B------:R-:W-:Y:S05]  /*af50*/  WARPSYNC.COLLECTIVE R3, `(.L_x_61796) ;  /* 0x0000000003087348 */ /* 0x000fea0003c00000 */
[----:B------:R0:W1:Y:S02]  /*af60*/  SHFL.BFLY P6, R3, R234, R5, R4 ;  /* 0x0c000005ea037389 */ /* 0x00006400000c0004 */
[----:B01----:R-:W-:Y:S05]  /*af70*/  ENDCOLLECTIVE ;  /* 0x000000000000791b */ /* 0x003fea0003800000 */
.L_x_61796:
[----:B------:R-:W-:Y:S05]  /*af80*/  BRA `(.L_x_61797) ;  /* 0xffffffc800607947 */ /* 0x000fea000383ffff */
.L_x_61798:
        /* <DEDUP_REMOVED lines=15> */
.L_x_88534:


//--------------------- .text._ZN10layer_norm13ln_fwd_kernelINS_13Kernel_traitsIf6__halffS2_fjLj2560ELj1ELj4ELj1ELj16ENS_18Kernel_traits_baseILj2560EfS2_fS2_fjLj128EEEEELb0ELb1ELb1ELb1EEEvNS_9FwdParamsE --------------------------
	.section	.text._ZN10layer_norm13ln_fwd_kernelINS_13Kernel_traitsIf6__halffS2_fjLj2560ELj1ELj4ELj1ELj16ENS_18Kernel_traits_baseILj2560EfS2_fS2_fjLj128EEEEELb0ELb1ELb1ELb1EEEvNS_9FwdParamsE,"ax",@progbits
	.align	128
        .global         _ZN10layer_norm13ln_fwd_kernelINS_13Kernel_traitsIf6__halffS2_fjLj2560ELj1ELj4ELj1ELj16ENS_18Kernel_traits_baseILj2560EfS2_fS2_fjLj128EEEEELb0ELb1ELb1ELb1EEEvNS_9FwdParamsE
        .type           _ZN10layer_norm13ln_fwd_kernelINS_13Kernel_traitsIf6__halffS2_fjLj2560ELj1ELj4ELj1ELj16ENS_18Kernel_traits_baseILj2560EfS2_fS2_fjLj128EEEEELb0ELb1ELb1ELb1EEEvNS_9FwdParamsE,@function
        .size           _ZN10layer_norm13ln_fwd_kernelINS_13Kernel_traitsIf6__halffS2_fjLj2560ELj1ELj4ELj1ELj16ENS_18Kernel_traits_baseILj2560EfS2_fS2_fjLj128EEEEELb0ELb1ELb1ELb1EEEvNS_9FwdParamsE,(.L_x_88535 - _ZN10layer_norm13ln_fwd_kernelINS_13Kernel_traitsIf6__halffS2_fjLj2560ELj1ELj4ELj1ELj16ENS_18Kernel_traits_baseILj2560EfS2_fS2_fjLj128EEEEELb0ELb1ELb1ELb1EEEvNS_9FwdParamsE)
        .other          _ZN10layer_norm13ln_fwd_kernelINS_13Kernel_traitsIf6__halffS2_fjLj2560ELj1ELj4ELj1ELj16ENS_18Kernel_traits_baseILj2560EfS2_fS2_fjLj128EEEEELb0ELb1ELb1ELb1EEEvNS_9FwdParamsE,@"STO_CUDA_ENTRY STV_DEFAULT"
_ZN10layer_norm13ln_fwd_kernelINS_13Kernel_traitsIf6__halffS2_fjLj2560ELj1ELj4ELj1ELj16ENS_18Kernel_traits_baseILj2560EfS2_fS2_fjLj128EEEEELb0ELb1ELb1ELb1EEEvNS_9FwdParamsE:
.text._ZN10layer_norm13ln_fwd_kernelINS_13Kernel_traitsIf6__halffS2_fjLj2560ELj1ELj4ELj1ELj16ENS_18Kernel_traits_baseILj2560EfS2_fS2_fjLj128EEEEELb0ELb1ELb1ELb1EEEvNS_9FwdParamsE:
        /* <DEDUP_REMOVED lines=124> */
.L_x_61799:
        /* <DEDUP_REMOVED lines=128> */
.L_x_61800:
        /* <DEDUP_REMOVED lines=11> */
.L_x_61834:
        /* <DEDUP_REMOVED lines=33> */
[----:B0----5:R-:W-:-:S07]  /*1280*/  @P2 HADD2.F32 R4, -RZ, R160.H0_H0 ;  /* 0x200000a0ff042230 */ /* 0x021fce0000004100 */
[----:B------:R-:W0:Y:S08]  /*1290*/  @P2 LDC R5, c[0x0][0x40c] ;  /* 0x00010300ff052b82 */ /* 0x000e300000000800 */
[----:B------:R-:W3:Y:S01]  /*12a0*/  @P2 LDC R6, c[0x0][0x40c] ;  /* 0x00010300ff062b82 */ /* 0x000ee20000000800 */
[----:B-1----:R-:W-:-:S07]  /*12b0*/  @P2 FMUL.FTZ R7, R4, R7 ;  /* 0x0000000704072220 */ /* 0x002fce0000410000 */
[----:B------:R-:W1:Y:S08]  /*12c0*/  @P2 LDC R174, c[0x0][0x40c] ;  /* 0x00010300ffae2b82 */ /* 0x000e700000000800 */
[----:B------:R-:W1:Y:S01]  /*12d0*/  @P2 LDC R173, c[0x0][0x40c] ;  /* 0x00010300ffad2b82 */ /* 0x000e620000000800 */
[----:B--2---:R-:W-:Y:S01]  /*12e0*/  @!P2 MOV R4, R164 ;  /* 0x000000a40004a202 */ /* 0x004fe20000000f00 */
[----:B------:R-:W-:Y:S01]  /*12f0*/  @P2 FFMA.FTZ R4, R7, R80, R164 ;  /* 0x0000005007042223 */ /* 0x000fe200000100a4 */
[----:B------:R-:W-:Y:S01]  /*1300*/  @P2 HADD2.F32 R7, -RZ, R160.H1_H1 ;  /* 0x300000a0ff072230 */ /* 0x000fe20000004100 */
[----:B----4-:R-:W-:-:S02]  /*1310*/  MOV R244, R168 ;  /* 0x000000a800f47202 */ /* 0x010fc40000000f00 */
[----:B------:R-:W-:Y:S02]  /*1320*/  MOV R245, R169 ;  /* 0x000000a900f57202 */ /* 0x000fe40000000f00 */
[----:B0-----:R-:W-:Y:S01]  /*1330*/  @P2 FMUL.FTZ R172, R7, R5 ;  /* 0x0000000507ac2220 */ /* 0x001fe20000410000 */
[----:B------:R-:W-:Y:S01]  /*1340*/  MOV R5, R165 ;  /* 0x000000a500057202 */ /* 0x000fe20000000f00 */
[----:B------:R-:W0:Y:S01]  /*1350*/  @P2 LDC R7, c[0x0][0x40c] ;  /* 0x00010300ff072b82 */ /* 0x000e220000000800 */
[----:B------:R-:W-:Y:S01]  /*1360*/  MOV R246, R170 ;  /* 0x000000aa00f67202 */ /* 0x000fe20000000f00 */
[----:B------:R-:W-:Y:S01]  /*1370*/  @P2 FFMA.FTZ R5, R172, R81, R165 ;  /* 0x00000051ac052223 */ /* 0x000fe200000100a5 */
[----:B------:R-:W-:Y:S01]  /*1380*/  @P2 HADD2.F32 R172, -RZ, R161.H0_H0 ;  /* 0x200000a1ffac2230 */ /* 0x000fe20000004100 */
[----:B------:R-:W-:-:S04]  /*1390*/  MOV R247, R171 ;  /* 0x000000ab00f77202 */ /* 0x000fc80000000f00 */
[----:B---3--:R-:W-:Y:S01]  /*13a0*/  @P2 FMUL.FTZ R172, R172, R6 ;  /* 0x00000006acac2220 */ /* 0x008fe20000410000 */
[----:B------:R-:W-:-:S03]  /*13b0*/  MOV R6, R166 ;  /* 0x000000a600067202 */ /* 0x000fc60000000f00 */
[----:B------:R-:W-:Y:S01]  /*13c0*/  @P2 FFMA.FTZ R6, R172, R82, R166 ;  /* 0x00000052ac062223 */ /* 0x000fe200000100a6 */
[----:B------:R-:W-:-:S05]  /*13d0*/  @P2 HADD2.F32 R172, -RZ, R161.H1_H1 ;  /* 0x300000a1ffac2230 */ /* 0x000fca0000004100 */
[----:B0-----:R-:W-:Y:S01]  /*13e0*/  @P2 FMUL.FTZ R172, R172, R7 ;  /* 0x00000007acac2220 */ /* 0x001fe20000410000 */
[----:B------:R-:W-:-:S03]  /*13f0*/  MOV R7, R167 ;  /* 0x000000a700077202 */ /* 0x000fc60000000f00 */
[----:B------:R-:W-:Y:S01]  /*1400*/  @P2 FFMA.FTZ R7, R172, R83, R167 ;  /* 0x00000053ac072223 */ /* 0x000fe200000100a7 */
[----:B------:R-:W-:-:S05]  /*1410*/  @P2 HADD2.F32 R172, -RZ, R162.H0_H0 ;  /* 0x200000a2ffac2230 */ /* 0x000fca0000004100 */
[----:B-1----:R-:W-:Y:S02]  /*1420*/  @P2 FMUL.FTZ R174, R172, R174 ;  /* 0x000000aeacae2220 */ /* 0x002fe40000410000 */
[----:B------:R-:W0:Y:S02]  /*1430*/  @P2 LDC R172, c[0x0][0x40c] ;  /* 0x00010300ffac2b82 */ /* 0x000e240000000800 */
[----:B------:R-:W-:Y:S01]  /*1440*/  @P2 FFMA.FTZ R244, R174, R84, R168 ;  /* 0x00000054aef42223 */ /* 0x000fe200000100a8 */
[----:B------:R-:W-:-:S05]  /*1450*/  @P2 HADD2.F32 R174, -RZ, R162.H1_H1 ;  /* 0x300000a2ffae2230 */ /* 0x000fca0000004100 */
[----:B------:R-:W-:-:S04]  /*1460*/  @P2 FMUL.FTZ R173, R174, R173 ;  /* 0x000000adaead2220 */ /* 0x000fc80000410000 */
        /* <DEDUP_REMOVED lines=9> */
.L_x_61802:
[----:B------:R-:W0:Y:S01]  /*1500*/  @P1 LDC R7, c[0x0][0x40c] ;  /* 0x00010300ff071b82 */ /* 0x000e220000000800 */
[----:B-----5:R-:W-:Y:S01]  /*1510*/  @P1 HADD2.F32 R4, -RZ, R160.H0_H0 ;  /* 0x200000a0ff041230 */ /* 0x020fe20000004100 */
[----:B------:R-:W-:Y:S01]  /*1520*/  CS2R R244, SRZ ;  /* 0x0000000000f47805 */ /* 0x000fe2000001ff00 */
[----:B------:R-:W-:Y:S01]  /*1530*/  @P1 HADD2.F32 R173, -RZ, R161.H0_H0 ;  /* 0x200000a1ffad1230 */ /* 0x000fe20000004100 */
[----:B------:R-:W-:-:S04]  /*1540*/  CS2R R246, SRZ ;  /* 0x0000000000f67805 */ /* 0x000fc8000001ff00 */
[----:B------:R-:W1:Y:S08]  /*1550*/  @P1 LDC R5, c[0x0][0x40c] ;  /* 0x00010300ff051b82 */ /* 0x000e700000000800 */
[----:B------:R-:W2:Y:S01]  /*1560*/  @P1 LDC R6, c[0x0][0x40c] ;  /* 0x00010300ff061b82 */ /* 0x000ea20000000800 */
[----:B0-----:R-:W-:Y:S01]  /*1570*/  @P1 FMUL.FTZ R7, R4, R7 ;  /* 0x0000000704071220 */ /* 0x001fe20000410000 */
[----:B------:R-:W-:-:S03]  /*1580*/  MOV R4, RZ ;  /* 0x000000ff00047202 */ /* 0x000fc60000000f00 */
[----:B------:R-:W-:Y:S01]  /*1590*/  @P1 FMUL.FTZ R4, R7, R80 ;  /* 0x0000005007041220 */ /* 0x000fe20000410000 */
[----:B------:R-:W-:-:S05]  /*15a0*/  @P1 HADD2.F32 R7, -RZ, R160.H1_H1 ;  /* 0x300000a0ff071230 */ /* 0x000fca0000004100 */
[----:B-1----:R-:W-:Y:S01]  /*15b0*/  @P1 FMUL.FTZ R172, R7, R5 ;  /* 0x0000000507ac1220 */ /* 0x002fe20000410000 */
[----:B------:R-:W-:Y:S01]  /*15c0*/  MOV R5, RZ ;  /* 0x000000ff00057202 */ /* 0x000fe20000000f00 */
[----:B------:R-:W0:Y:S02]  /*15d0*/  @P1 LDC R7, c[0x0][0x40c] ;  /* 0x00010300ff071b82 */ /* 0x000e240000000800 */
[----:B------:R-:W-:Y:S01]  /*15e0*/  @P1 FMUL.FTZ R5, R172, R81 ;  /* 0x00000051ac051220 */ /* 0x000fe20000410000 */
[----:B--2---:R-:W-:Y:S01]  /*15f0*/  @P1 FMUL.FTZ R173, R173, R6 ;  /* 0x00000006adad1220 */ /* 0x004fe20000410000 */
[----:B------:R-:W-:-:S04]  /*1600*/  MOV R6, RZ ;  /* 0x000000ff00067202 */ /* 0x000fc80000000f00 */
[----:B------:R-:W1:Y:S01]  /*1610*/  @P1 LDC R172, c[0x0][0x40c] ;  /* 0x00010300ffac1b82 */ /* 0x000e620000000800 */
[----:B------:R-:W-:Y:S01]  /*1620*/  @P1 FMUL.FTZ R6, R173, R82 ;  /* 0x00000052ad061220 */ /* 0x000fe20000410000 */
[----:B------:R-:W-:-:S05]  /*1630*/  @P1 HADD2.F32 R173, -RZ, R161.H1_H1 ;  /* 0x300000a1ffad1230 */ /* 0x000fca0000004100 */
[----:B0-----:R-:W-:Y:S01]  /*1640*/  @P1 FMUL.FTZ R173, R173, R7 ;  /* 0x00000007adad1220 */ /* 0x001fe20000410000 */
[----:B------:R-:W-:-:S03]  /*1650*/  MOV R7, RZ ;  /* 0x000000ff00077202 */ /* 0x000fc60000000f00 */
[----:B------:R-:W-:Y:S01]  /*1660*/  @P1 FMUL.FTZ R7, R173, R83 ;  /* 0x00000053ad071220 */ /* 0x000fe20000410000 */
[----:B------:R-:W-:-:S05]  /*1670*/  @P1 HADD2.F32 R173, -RZ, R162.H0_H0 ;  /* 0x200000a2ffad1230 */ /* 0x000fca0000004100 */
[----:B-1----:R-:W-:Y:S01]  /*1680*/  @P1 FMUL.FTZ R172, R173, R172 ;  /* 0x000000acadac1220 */ /* 0x002fe20000410000 */
[----:B------:R-:W-:-:S03]  /*1690*/  @P1 HADD2.F32 R173, -RZ, R162.H1_H1 ;  /* 0x300000a2ffad1230 */ /* 0x000fc60000004100 */
[----:B------:R-:W-:Y:S02]  /*16a0*/  @P1 FMUL.FTZ R244, R172, R84 ;  /* 0x00000054acf41220 */ /* 0x000fe40000410000 */
[----:B------:R-:W0:Y:S02]  /*16b0*/  @P1 LDC R172, c[0x0][0x40c] ;  /* 0x00010300ffac1b82 */ /* 0x000e240000000800 */
[----:B0-----:R-:W-:Y:S01]  /*16c0*/  @P1 FMUL.FTZ R172, R173, R172 ;  /* 0x000000acadac1220 */ /* 0x001fe20000410000 */
        /* <DEDUP_REMOVED lines=9> */
.L_x_61803:
[----:B---3--:R-:W-:Y:S05]  /*1760*/  BSYNC.RECONVERGENT B0 ;  /* 0x0000000000007941 */ /* 0x008fea0003800200 */
.L_x_61801:
        /* <DEDUP_REMOVED lines=23> */
[----:B------:R-:W-:Y:S01]  /*18e0*/  @P2 HADD2.F32 R173, -RZ, R160.H0_H0 ;  /* 0x200000a0ffad2230 */ /* 0x000fe20000004100 */
[----:B------:R-:W-:Y:S02]  /*18f0*/  MOV R242, R170 ;  /* 0x000000aa00f27202 */ /* 0x000fe40000000f00 */
[----:B------:R-:W-:-:S04]  /*1900*/  MOV R243, R171 ;  /* 0x000000ab00f37202 */ /* 0x000fc80000000f00 */
[----:B------:R-:W1:Y:S01]  /*1910*/  @P2 LDC R174, c[0x0][0x40c] ;  /* 0x00010300ffae2b82 */ /* 0x000e620000000800 */
[----:B0-----:R-:W-:-:S07]  /*1920*/  @P2 FMUL.FTZ R172, R173, R172 ;  /* 0x000000acadac2220 */ /* 0x001fce0000410000 */
[----:B------:R-:W0:Y:S01]  /*1930*/  @P2 LDC R173, c[0x0][0x40c] ;  /* 0x00010300ffad2b82 */ /* 0x000e220000000800 */
[----:B------:R-:W-:Y:S01]  /*1940*/  @P2 FFMA.FTZ R236, R172, R88, R164 ;  /* 0x00000058acec2223 */ /* 0x000fe200000100a4 */
[----:B------:R-:W-:-:S05]  /*1950*/  @P2 HADD2.F32 R172, -RZ, R160.H1_H1 ;  /* 0x300000a0ffac2230 */ /* 0x000fca0000004100 */
[----:B-1----:R-:W-:Y:S02]  /*1960*/  @P2 FMUL.FTZ R174, R172, R174 ;  /* 0x000000aeacae2220 */ /* 0x002fe40000410000 */
[----:B------:R-:W1:Y:S02]  /*1970*/  @P2 LDC R172, c[0x0][0x40c] ;  /* 0x00010300ffac2b82 */ /* 0x000e640000000800 */
[----:B------:R-:W-:Y:S01]  /*1980*/  @P2 FFMA.FTZ R237, R174, R89, R165 ;  /* 0x00000059aeed2223 */ /* 0x000fe200000100a5 */
[----:B------:R-:W-:-:S05]  /*1990*/  @P2 HADD2.F32 R174, -RZ, R161.H0_H0 ;  /* 0x200000a1ffae2230 */ /* 0x000fca0000004100 */
[----:B0-----:R-:W-:-:S04]  /*19a0*/  @P2 FMUL.FTZ R173, R174, R173 ;  /* 0x000000adaead2220 */ /* 0x001fc80000410000 */
[----:B------:R-:W-:Y:S01]  /*19b0*/  @P2 FFMA.FTZ R238, R173, R90, R166 ;  /* 0x0000005aadee2223 */ /* 0x000fe200000100a6 */
[----:B------:R-:W-:-:S05]  /*19c0*/  @P2 HADD2.F32 R173, -RZ, R161.H1_H1 ;  /* 0x300000a1ffad2230 */ /* 0x000fca0000004100 */
[----:B-1----:R-:W-:Y:S01]  /*19d0*/  @P2 FMUL.FTZ R172, R173, R172 ;  /* 0x000000acadac2220 */ /* 0x002fe20000410000 */
[----:B------:R-:W-:-:S03]  /*19e0*/  @P2 HADD2.F32 R173, -RZ, R162.H0_H0 ;  /* 0x200000a2ffad2230 */ /* 0x000fc60000004100 */
[----:B------:R-:W-:Y:S02]  /*19f0*/  @P2 FFMA.FTZ R239, R172, R91, R167 ;  /* 0x0000005bacef2223 */ /* 0x000fe400000100a7 */
[----:B------:R-:W0:Y:S02]  /*1a00*/  @P2 LDC R172, c[0x0][0x40c] ;  /* 0x00010300ffac2b82 */ /* 0x000e240000000800 */
        /* <DEDUP_REMOVED lines=15> */
.L_x_61805:
        /* <DEDUP_REMOVED lines=19> */
[----:B-1----:R-:W-:-:S04]  /*1c30*/  @P1 FMUL.FTZ R173, R174, R173 ;  /* 0x000000adaead1220 */ /* 0x002fc80000410000 */
[----:B------:R-:W-:Y:S01]  /*1c40*/  @P1 FMUL.FTZ R239, R173, R91 ;  /* 0x0000005badef1220 */ /* 0x000fe20000410000 */
[----:B------:R-:W-:-:S05]  /*1c50*/  @P1 HADD2.F32 R173, -RZ, R162.H0_H0 ;  /* 0x200000a2ffad1230 */ /* 0x000fca0000004100 */
[----:B0-----:R-:W-:Y:S01]  /*1c60*/  @P1 FMUL.FTZ R172, R173, R172 ;  /* 0x000000acadac1220 */ /* 0x001fe20000410000 */
        /* <DEDUP_REMOVED lines=13> */
.L_x_61806:
[----:B------:R-:W-:Y:S05]  /*1d40*/  BSYNC.RECONVERGENT B0 ;  /* 0x0000000000007941 */ /* 0x000fea0003800200 */
.L_x_61804:
        /* <DEDUP_REMOVED lines=57> */
.L_x_61808:
        /* <DEDUP_REMOVED lines=36> */
.L_x_61809:
[----:B------:R-:W-:Y:S05]  /*2320*/  BSYNC.RECONVERGENT B0 ;  /* 0x0000000000007941 */ /* 0x000fea0003800200 */
.L_x_61807:
        /* <DEDUP_REMOVED lines=57> */
.L_x_61811:
        /* <DEDUP_REMOVED lines=36> */
.L_x_61812:
[----:B------:R-:W-:Y:S05]  /*2900*/  BSYNC.RECONVERGENT B0 ;  /* 0x0000000000007941 */ /* 0x000fea0003800200 */
.L_x_61810:
        /* <DEDUP_REMOVED lines=57> */
.L_x_61814:
        /* <DEDUP_REMOVED lines=36> */
.L_x_61815:
[----:B------:R-:W-:Y:S05]  /*2ee0*/  BSYNC.RECONVERGENT B0 ;  /* 0x0000000000007941 */ /* 0x000fea0003800200 */
.L_x_61813:
        /* <DEDUP_REMOVED lines=57> */
.L_x_61817:
        /* <DEDUP_REMOVED lines=36> */
.L_x_61818:
[----:B------:R-:W-:Y:S05]  /*34c0*/  BSYNC.RECONVERGENT B0 ;  /* 0x0000000000007941 */ /* 0x000fea0003800200 */
.L_x_61816:
        /* <DEDUP_REMOVED lines=35> */
[----:B0-----:R-:W-:Y:S02]  /*3700*/  @P2 FMUL.FTZ R174, R172, R174 ;  /* 0x000000aeacae2220 */ /* 0x001fe40000410000 */
[----:B------:R-:W0:Y:S02]  /*3710*/  @P2 LDC R172, c[0x0][0x40c] ;  /* 0x00010300ffac2b82 */ /* 0x000e240000000800 */
[----:B------:R-:W-:Y:S01]  /*3720*/  @P2 FFMA.FTZ R206, R174, R130, R166 ;  /* 0x00000082aece2223 */ /* 0x000fe200000100a6 */
[----:B------:R-:W-:-:S05]  /*3730*/  @P2 HADD2.F32 R174, -RZ, R161.H1_H1 ;  /* 0x300000a1ffae2230 */ /* 0x000fca0000004100 */
[----:B-1----:R-:W-:-:S04]  /*3740*/  @P2 FMUL.FTZ R173, R174, R173 ;  /* 0x000000adaead2220 */ /* 0x002fc80000410000 */
        /* <DEDUP_REMOVED lines=17> */
.L_x_61820:
[----:B------:R-:W1:Y:S01]  /*3860*/  @P1 LDC R174, c[0x0][0x40c] ;  /* 0x00010300ffae1b82 */ /* 0x000e620000000800 */
[----:B0----5:R-:W-:Y:S01]  /*3870*/  @P1 HADD2.F32 R172, -RZ, R160.H0_H0 ;  /* 0x200000a0ffac1230 */ /* 0x021fe20000004100 */
[----:B------:R-:W-:Y:S02]  /*3880*/  CS2R R204, SRZ ;  /* 0x0000000000cc7805 */ /* 0x000fe4000001ff00 */
[----:B------:R-:W-:Y:S02]  /*3890*/  CS2R R206, SRZ ;  /* 0x0000000000ce7805 */ /* 0x000fe4000001ff00 */
[----:B------:R-:W-:Y:S02]  /*38a0*/  CS2R R180, SRZ ;  /* 0x0000000000b47805 */ /* 0x000fe4000001ff00 */
[----:B------:R-:W-:Y:S01]  /*38b0*/  CS2R R182, SRZ ;  /* 0x0000000000b67805 */ /* 0x000fe2000001ff00 */
[----:B------:R-:W0:Y:S01]  /*38c0*/  @P1 LDC R173, c[0x0][0x40c] ;  /* 0x00010300ffad1b82 */ /* 0x000e220000000800 */
[----:B-1----:R-:W-:-:S07]  /*38d0*/  @P1 FMUL.FTZ R174, R172, R174 ;  /* 0x000000aeacae1220 */ /* 0x002fce0000410000 */
[----:B------:R-:W1:Y:S01]  /*38e0*/  @P1 LDC R172, c[0x0][0x40c] ;  /* 0x00010300ffac1b82 */ /* 0x000e620000000800 */
[----:B------:R-:W-:Y:S01]  /*38f0*/  @P1 FMUL.FTZ R204, R174, R128 ;  /* 0x00000080aecc1220 */ /* 0x000fe20000410000 */
[----:B------:R-:W-:-:S05]  /*3900*/  @P1 HADD2.F32 R174, -RZ, R160.H1_H1 ;  /* 0x300000a0ffae1230 */ /* 0x000fca0000004100 */
[----:B0-----:R-:W-:Y:S02]  /*3910*/  @P1 FMUL.FTZ R173, R174, R173 ;  /* 0x000000adaead1220 */ /* 0x001fe40000410000 */
[----:B------:R-:W0:Y:S02]  /*3920*/  @P1 LDC R174, c[0x0][0x40c] ;  /* 0x00010300ffae1b82 */ /* 0x000e240000000800 */
        /* <DEDUP_REMOVED lines=9> */
[----:B------:R-:W-:-:S05]  /*39c0*/  @P1 HADD2.F32 R174, -RZ, R162.H0_H0 ;  /* 0x200000a2ffae1230 */ /* 0x000fca0000004100 */
[----:B-1----:R-:W-:-:S04]  /*39d0*/  @P1 FMUL.FTZ R173, R174, R173 ;  /* 0x000000adaead1220 */ /* 0x002fc80000410000 */
[----:B------:R-:W-:Y:S01]  /*39e0*/  @P1 FMUL.FTZ R180, R173, R132 ;  /* 0x00000084adb41220 */ /* 0x000fe20000410000 */
[----:B------:R-:W-:-:S05]  /*39f0*/  @P1 HADD2.F32 R173, -RZ, R162.H1_H1 ;  /* 0x300000a2ffad1230 */ /* 0x000fca0000004100 */
        /* <DEDUP_REMOVED lines=10> */
.L_x_61821:
[----:B------:R-:W-:Y:S05]  /*3aa0*/  BSYNC.RECONVERGENT B0 ;  /* 0x0000000000007941 */ /* 0x000fea0003800200 */
.L_x_61819:
        /* <DEDUP_REMOVED lines=57> */
.L_x_61823:
        /* <DEDUP_REMOVED lines=36> */
.L_x_61824:
[----:B------:R-:W-:Y:S05]  /*4080*/  BSYNC.RECONVERGENT B0 ;  /* 0x0000000000007941 */ /* 0x000fea0003800200 */
.L_x_61822:
        /* <DEDUP_REMOVED lines=20> */
[----:B0-----:R-:W0:Y:S01]  /*41d0*/  @P2 LDC R173, c[0x0][0x40c] ;  /* 0x00010300ffad2b82 */ /* 0x001e220000000800 */
[----:B------:R-:W-:Y:S02]  /*41e0*/  @P2 HADD2.F32 R174, -RZ, R160.H0_H0 ;  /* 0x200000a0ffae2230 */ /* 0x000fe40000004100 */
[----:B------:R-:W-:-:S05]  /*41f0*/  @P2 HADD2.F32 R175, -RZ, R163.H0_H0 ;  /* 0x200000a3ffaf2230 */ /* 0x000fca0000004100 */
        /* <DEDUP_REMOVED lines=13> */
[----:B-1----:R-:W-:Y:S01]  /*42d0*/  @P2 FMUL.FTZ R173, R174, R173 ;  /* 0x000000adaead2220 */ /* 0x002fe20000410000 */
[----:B------:R-:W-:-:S03]  /*42e0*/  @P2 HADD2.F32 R174, -RZ, R162.H1_H1 ;  /* 0x300000a2ffae2230 */ /* 0x000fc60000004100 */
[----:B------:R-:W-:Y:S01]  /*42f0*/  @P2 FFMA.FTZ R203, R173, R147, R167 ;  /* 0x00000093adcb2223 */ /* 0x000fe200000100a7 */
[----:B------:R-:W-:-:S05]  /*4300*/  @P2 HADD2.F32 R173, -RZ, R162.H0_H0 ;  /* 0x200000a2ffad2230 */ /* 0x000fca0000004100 */
[----:B0-----:R-:W-:Y:S01]  /*4310*/  @P2 FMUL.FTZ R173, R173, R172 ;  /* 0x000000acadad2220 */ /* 0x001fe20000410000 */
        /* <DEDUP_REMOVED lines=12> */
[----:B------:R-:W-:-:S05]  /*43e0*/  HADD2.F32 R175, -RZ, R163.H1_H1 ;  /* 0x300000a3ffaf7230 */ /* 0x000fca0000004100 */
[----:B------:R-:W-:-:S04]  /*43f0*/  FMUL.FTZ R175, R175, UR10 ;  /* 0x0000000aafaf7c20 */ /* 0x000fc80008410000 */
[----:B------:R-:W-:Y:S01]  /*4400*/  FFMA.FTZ R175, R175, R151, R171 ;  /* 0x00000097afaf7223 */ /* 0x000fe200000100ab */
[----:B------:R-:W-:Y:S06]  /*4410*/  BRA `(.L_x_61827) ;  /* 0x0000000000987947 */ /* 0x000fec0003800000 */
.L_x_61826:
[----:B------:R-:W1:Y:S01]  /*4420*/  @P1 LDC R174, c[0x0][0x40c] ;  /* 0x00010300ffae1b82 */ /* 0x000e620000000800 */
[----:B0----5:R-:W-:Y:S01]  /*4430*/  @P1 HADD2.F32 R173, -RZ, R160.H0_H0 ;  /* 0x200000a0ffad1230 */ /* 0x021fe20000004100 */
[----:B------:R-:W-:Y:S02]  /*4440*/  CS2R R200, SRZ ;  /* 0x0000000000c87805 */ /* 0x000fe4000001ff00 */
[----:B------:R-:W-:Y:S01]  /*4450*/  CS2R R202, SRZ ;  /* 0x0000000000ca7805 */ /* 0x000fe2000001ff00 */
[--C-:B------:R-:W-:Y:S02]  /*4460*/  @P1 HADD2.F32 R175, -RZ, R163.reuse.H0_H0 ;  /* 0x200000a3ffaf1230 */ /* 0x100fe40000004100 */
[----:B------:R-:W-:Y:S01]  /*4470*/  @P1 HADD2.F32 R192, -RZ, R163.H1_H1 ;  /* 0x300000a3ffc01230 */ /* 0x000fe20000004100 */
        /* <DEDUP_REMOVED lines=17> */
[----:B-1----:R-:W-:Y:S01]  /*4590*/  @P1 FMUL.FTZ R174, R174, R172 ;  /* 0x000000acaeae1220 */ /* 0x002fe20000410000 */
[----:B------:R-:W-:-:S03]  /*45a0*/  HFMA2 R172, -RZ, RZ, 0, 0 ;  /* 0x00000000ffac7431 */ /* 0x000fc600000001ff */
[----:B------:R-:W-:Y:S01]  /*45b0*/  @P1 FMUL.FTZ R172, R174, R148 ;  /* 0x00000094aeac1220 */ /* 0x000fe20000410000 */
[----:B------:R-:W-:-:S05]  /*45c0*/  @P1 HADD2.F32 R174, -RZ, R162.H1_H1 ;  /* 0x300000a2ffae1230 */ /* 0x000fca0000004100 */
[----:B0-----:R-:W-:Y:S01]  /*45d0*/  @P1 FMUL.FTZ R174, R174, R173 ;  /* 0x000000adaeae1220 */ /* 0x001fe20000410000 */
        /* <DEDUP_REMOVED lines=10> */
.L_x_61827:
[----:B------:R-:W-:Y:S05]  /*4680*/  BSYNC.RECONVERGENT B0 ;  /* 0x0000000000007941 */ /* 0x000fea0003800200 */
.L_x_61825:
        /* <DEDUP_REMOVED lines=22> */
[----:B0-----:R-:W-:Y:S02]  /*47f0*/  @P0 HADD2.F32 R192, -RZ, R160.H0_H0 ;  /* 0x200000a0ffc00230 */ /* 0x001fe40000004100 */
[----:B------:R-:W-:-:S05]  /*4800*/  @P0 HADD2.F32 R194, -RZ, R163.H0_H0 ;  /* 0x200000a3ffc20230 */ /* 0x000fca0000004100 */
        /* <DEDUP_REMOVED lines=13> */
[----:B0-----:R-:W-:Y:S01]  /*48e0*/  @P0 FMUL.FTZ R192, R193, R192 ;  /* 0x000000c0c1c00220 */ /* 0x001fe20000410000 */
[----:B------:R-:W-:-:S03]  /*48f0*/  @P0 HADD2.F32 R193, -RZ, R162.H1_H1 ;  /* 0x300000a2ffc10230 */ /* 0x000fc60000004100 */
[----:B------:R-:W-:Y:S01]  /*4900*/  @P0 FFMA.FTZ R199, R192, R155, R167 ;  /* 0x0000009bc0c70223 */ /* 0x000fe200000100a7 */
[----:B------:R-:W-:-:S05]  /*4910*/  @P0 HADD2.F32 R192, -RZ, R162.H0_H0 ;  /* 0x200000a2ffc00230 */ /* 0x000fca0000004100 */
        /* <DEDUP_REMOVED lines=12> */
[----:B------:R-:W-:-:S05]  /*49e0*/  HADD2.F32 R3, -RZ, R163.H1_H1 ;  /* 0x300000a3ff037230 */ /* 0x000fca0000004100 */
[----:B------:R-:W-:-:S04]  /*49f0*/  FMUL.FTZ R3, R3, UR10 ;  /* 0x0000000a03037c20 */ /* 0x000fc80008410000 */
[----:B------:R-:W-:Y:S01]  /*4a00*/  FFMA.FTZ R195, R3, R159, R171 ;  /* 0x0000009f03c37223 */ /* 0x000fe200000100ab */
[----:B------:R-:W-:Y:S06]  /*4a10*/  BRA `(.L_x_61830) ;  /* 0x0000000000987947 */ /* 0x000fec0003800000 */
.L_x_61829:
[----:B0-----:R-:W0:Y:S01]  /*4a20*/  @P1 LDC R192, c[0x0][0x40c] ;  /* 0x00010300ffc01b82 */ /* 0x001e220000000800 */
[----:B-----5:R-:W-:Y:S01]  /*4a30*/  @P1 HADD2.F32 R193, -RZ, R160.H0_H0 ;  /* 0x200000a0ffc11230 */ /* 0x020fe20000004100 */
[----:B------:R-:W-:Y:S02]  /*4a40*/  CS2R R196, SRZ ;  /* 0x0000000000c47805 */ /* 0x000fe4000001ff00 */
[----:B------:R-:W-:Y:S01]  /*4a50*/  CS2R R198, SRZ ;  /* 0x0000000000c67805 */ /* 0x000fe2000001ff00 */
[--C-:B------:R-:W-:Y:S02]  /*4a60*/  @P1 HADD2.F32 R194, -RZ, R163.reuse.H0_H0 ;  /* 0x200000a3ffc21230 */ /* 0x100fe40000004100 */
[----:B------:R-:W-:Y:S01]  /*4a70*/  @P1 HADD2.F32 R195, -RZ, R163.H1_H1 ;  /* 0x300000a3ffc31230 */ /* 0x000fe20000004100 */
        /* <DEDUP_REMOVED lines=17> */
[----:B0-----:R-:W-:Y:S01]  /*4b90*/  @P1 FMUL.FTZ R193, R193, R192 ;  /* 0x000000c0c1c11220 */ /* 0x001fe20000410000 */
[----:B------:R-:W-:-:S03]  /*4ba0*/  HFMA2 R192, -RZ, RZ, 0, 0 ;  /* 0x00000000ffc07431 */ /* 0x000fc600000001ff */
[----:B------:R-:W-:Y:S01]  /*4bb0*/  @P1 FMUL.FTZ R192, R193, R156 ;  /* 0x0000009cc1c01220 */ /* 0x000fe20000410000 */
[----:B------:R-:W-:-:S05]  /*4bc0*/  @P1 HADD2.F32 R193, -RZ, R162.H1_H1 ;  /* 0x300000a2ffc11230 */ /* 0x000fca0000004100 */
        /* <DEDUP_REMOVED lines=11> */
.L_x_61830:
[----:B------:R-:W-:Y:S05]  /*4c80*/  BSYNC.RECONVERGENT B0 ;  /* 0x0000000000007941 */ /* 0x000fea0003800200 */
.L_x_61828:
        /* <DEDUP_REMOVED lines=268> */
.L_x_61846:
        /* <DEDUP_REMOVED lines=53> */
[----:B------:R-:W-:Y:S02]  /*60a0*/  F2FP.F16.F32.PACK_AB R247, R247, R246 ;  /* 0x000000f6f7f7723e */ /* 0x000fe400000000ff */
[----:B------:R-:W-:Y:S02]  /*60b0*/  F2FP.F16.F32.PACK_AB R246, R245, R244 ;  /* 0x000000f4f5f6723e */ /* 0x000fe400000000ff */
[----:B------:R-:W0:Y:S01]  /*60c0*/  S2R R244, SR_TID.X ;  /* 0x0000000000f47919 */ /* 0x000e220000002100 */
[----:B------:R-:W-:Y:S01]  /*60d0*/  FFMA.FTZ R7, R7, R250, R11 ;  /* 0x000000fa07077223 */ /* 0x000fe2000001000b */
[----:B------:R-:W-:Y:S01]  /*60e0*/  FFMA.FTZ R6, R6, R82, R10 ;  /* 0x0000005206067223 */ /* 0x000fe2000001000a */
[----:B------:R-:W1:Y:S01]  /*60f0*/  LDC.64 R250, c[0x0][0x428] ;  /* 0x00010a00fffa7b82 */ /* 0x000e620000000a00 */
[----:B------:R2:W5:Y:S03]  /*6100*/  LDL.LU R82, [R1+0x16c] ;  /* 0x00016c0001527983 */ /* 0x0005660000300800 */
[----:B------:R-:W-:Y:S01]  /*6110*/  F2FP.F16.F32.PACK_AB R245, R7, R6 ;  /* 0x0000000607f5723e */ /* 0x000fe200000000ff */
        /* <DEDUP_REMOVED lines=12> */
[----:B------:R-:W-:Y:S02]  /*61e0*/  F2FP.F16.F32.PACK_AB R244, R5, R4 ;  /* 0x0000000405f4723e */ /* 0x000fe400000000ff */
        /* <DEDUP_REMOVED lines=17> */
[----:B------:R-:W-:Y:S01]  /*6300*/  F2FP.F16.F32.PACK_AB R7, R5, R4 ;  /* 0x000000040507723e */ /* 0x000fe200000000ff */
        /* <DEDUP_REMOVED lines=22> */
[----:B------:R-:W-:Y:S02]  /*6470*/  F2FP.F16.F32.PACK_AB R5, R236, R239 ;  /* 0x000000efec05723e */ /* 0x000fe400000000ff */
[----:B------:R-:W-:Y:S01]  /*6480*/  IADD3 R236, PT, PT, R249, 0x20, RZ ;  /* 0x00000020f9ec7810 */ /* 0x000fe20007ffe0ff */
[----:B------:R-:W3:Y:S01]  /*6490*/  LDL R239, [R1+0xd0] ;  /* 0x0000d00001ef7983 */ /* 0x000ee20000100800 */
[----:B------:R-:W-:Y:S02]  /*64a0*/  F2FP.F16.F32.PACK_AB R4, R237, R4 ;  /* 0x00000004ed04723e */ /* 0x000fe400000000ff */
[----:B------:R-:W-:Y:S01]  /*64b0*/  F2FP.F16.F32.PACK_AB R6, R238, R6 ;  /* 0x00000006ee06723e */ /* 0x000fe200000000ff */
        /* <DEDUP_REMOVED lines=20> */
[----:B------:R-:W-:Y:S01]  /*6600*/  F2FP.F16.F32.PACK_AB R7, R5, R4 ;  /* 0x000000040507723e */ /* 0x000fe200000000ff */
        /* <DEDUP_REMOVED lines=21> */
[----:B------:R-:W-:-:S02]  /*6760*/  F2FP.F16.F32.PACK_AB R5, R228, R231 ;  /* 0x000000e7e405723e */ /* 0x000fc400000000ff */
[----:B------:R-:W-:Y:S02]  /*6770*/  IADD3 R228, PT, PT, R249, 0x40, RZ ;  /* 0x00000040f9e47810 */ /* 0x000fe40007ffe0ff */
[----:B------:R-:W-:Y:S02]  /*6780*/  F2FP.F16.F32.PACK_AB R4, R229, R4 ;  /* 0x00000004e504723e */ /* 0x000fe400000000ff */
[----:B------:R-:W-:Y:S01]  /*6790*/  F2FP.F16.F32.PACK_AB R6, R230, R6 ;  /* 0x00000006e606723e */ /* 0x000fe200000000ff */
        /* <DEDUP_REMOVED lines=97> */
[----:B------:R-:W-:Y:S01]  /*6db0*/  F2FP.F16.F32.PACK_AB R173, R192, R173 ;  /* 0x000000adc0ad723e */ /* 0x000fe200000000ff */
[----:B------:R-:W-:Y:S01]  /*6dc0*/  FFMA.FTZ R192, R210, R236, R46 ;  /* 0x000000ecd2c07223 */ /* 0x000fe2000001002e */
[----:B------:R-:W-:Y:S01]  /*6dd0*/  FMUL.FTZ R228, R2, R215 ;  /* 0x000000d702e47220 */ /* 0x000fe20000410000 */
[----:B------:R-:W-:Y:S01]  /*6de0*/  FFMA.FTZ R174, R222, R245, R36 ;  /* 0x000000f5deae7223 */ /* 0x000fe20000010024 */
[----:B------:R-:W-:Y:S01]  /*6df0*/  F2FP.F16.F32.PACK_AB R175, R5, R4 ;  /* 0x0000000405af723e */ /* 0x000fe200000000ff */
        /* <DEDUP_REMOVED lines=9> */
[----:B------:R-:W-:Y:S02]  /*6e90*/  F2FP.F16.F32.PACK_AB R174, R172, R174 ;  /* 0x000000aeacae723e */ /* 0x000fe400000000ff */
[----:B------:R-:W3:Y:S01]  /*6ea0*/  LDL R237, [R1+0xb8] ;  /* 0x0000b80001ed7983 */ /* 0x000ee20000100800 */
[----:B------:R-:W-:-:S03]  /*6eb0*/  F2FP.F16.F32.PACK_AB R172, R193, R3 ;  /* 0x00000003c1ac723e */ /* 0x000fc600000000ff */
        /* <DEDUP_REMOVED lines=39> */
[----:B------:R-:W-:Y:S01]  /*7130*/  F2FP.F16.F32.PACK_AB R6, R194, R6 ;  /* 0x00000006c206723e */ /* 0x000fe200000000ff */
[----:B------:R-:W3:Y:S04]  /*7140*/  LDL R240, [R1+0x6c] ;  /* 0x00006c0001f07983 */ /* 0x000ee80000100800 */
[----:B------:R0:W-:Y:S01]  /*7150*/  STG.E.128 desc[UR6][R2.64], R172 ;  /* 0x000000ac02007986 */ /* 0x0001e2000c101d06 */
[----:B------:R-:W-:-:S02]  /*7160*/  F2FP.F16.F32.PACK_AB R7, R193, R192 ;  /* 0x000000c0c107723e */ /* 0x000fc400000000ff */
[----:B------:R-:W-:Y:S01]  /*7170*/  F2FP.F16.F32.PACK_AB R5, R195, R5 ;  /* 0x00000005c305723e */ /* 0x000fe200000000ff */
[----:B------:R-:W3:Y:S01]  /*7180*/  LDL R242, [R1+0x60] ;  /* 0x0000600001f27983 */ /* 0x000ee20000100800 */
[----:B------:R-:W-:Y:S02]  /*7190*/  F2FP.F16.F32.PACK_AB R4, R198, R4 ;  /* 0x00000004c604723e */ /* 0x000fe400000000ff */
        /* <DEDUP_REMOVED lines=19> */
[----:B------:R-:W-:Y:S02]  /*72d0*/  F2FP.F16.F32.PACK_AB R6, R174, R6 ;  /* 0x00000006ae06723e */ /* 0x000fe400000000ff */
[----:B------:R-:W2:Y:S01]  /*72e0*/  LDL R237, [R1+0x78] ;  /* 0x0000780001ed7983 */ /* 0x000ea20000100800 */
        /* <DEDUP_REMOVED lines=14> */
[----:B------:R-:W-:Y:S01]  /*73d0*/  F2FP.F16.F32.PACK_AB R7, R173, R7 ;  /* 0x00000007ad07723e */ /* 0x000fe200000000ff */
[----:B------:R-:W-:Y:S01]  /*73e0*/  FFMA.FTZ R173, R206, R217, R58 ;  /* 0x000000d9cead7223 */ /* 0x000fe2000001003a */
[----:B------:R-:W-:Y:S01]  /*73f0*/  F2FP.F16.F32.PACK_AB R4, R172, R4 ;  /* 0x00000004ac04723e */ /* 0x000fe200000000ff */
[----:B------:R-:W-:Y:S01]  /*7400*/  FFMA.FTZ R172, R227, R220, R56 ;  /* 0x000000dce3ac7223 */ /* 0x000fe20000010038 */
[----:B------:R-:W-:Y:S01]  /*7410*/  F2FP.F16.F32.PACK_AB R175, R183, R175 ;  /* 0x000000afb7af723e */ /* 0x000fe200000000ff */
        /* <DEDUP_REMOVED lines=20> */
[----:B------:R-:W-:-:S02]  /*7560*/  F2FP.F16.F32.PACK_AB R173, R183, R173 ;  /* 0x000000adb7ad723e */ /* 0x000fc400000000ff */
[----:B------:R-:W-:Y:S02]  /*7570*/  F2FP.F16.F32.PACK_AB R172, R182, R172 ;  /* 0x000000acb6ac723e */ /* 0x000fe400000000ff */
[----:B------:R-:W-:Y:S02]  /*7580*/  F2FP.F16.F32.PACK_AB R179, R179, R178 ;  /* 0x000000b2b3b3723e */ /* 0x000fe400000000ff */
[----:B------:R-:W-:Y:S02]  /*7590*/  F2FP.F16.F32.PACK_AB R174, R181, R174 ;  /* 0x000000aeb5ae723e */ /* 0x000fe400000000ff */
        /* <DEDUP_REMOVED lines=12> */
[----:B------:R-:W-:Y:S01]  /*7660*/  F2FP.F16.F32.PACK_AB R178, R177, R176 ;  /* 0x000000b0b1b2723e */ /* 0x000fe200000000ff */
[----:B--2---:R-:W-:Y:S01]  /*7670*/  FFMA.FTZ R177, R190, R237, R66 ;  /* 0x000000edbeb17223 */ /* 0x004fe20000010042 */
[----:B------:R-:W-:Y:S01]  /*7680*/  FFMA.FTZ R176, R188, R238, R64 ;  /* 0x000000eebcb07223 */ /* 0x000fe20000010040 */
[----:B------:R-:W-:Y:S01]  /*7690*/  FFMA.FTZ R186, R205, R186, R77 ;  /* 0x000000bacdba7223 */ /* 0x000fe2000001004d */
[----:B------:R-:W-:Y:S01]  /*76a0*/  FFMA.FTZ R181, R202, R235, R74 ;  /* 0x000000ebcab57223 */ /* 0x000fe2000001004a */
[----:B------:R-:W-:Y:S01]  /*76b0*/  FFMA.FTZ R180, R189, R180, R65 ;  /* 0x000000b4bdb47223 */ /* 0x000fe20000010041 */
[----:B------:R-:W-:Y:S01]  /*76c0*/  FFMA.FTZ R184, R212, R184, R78 ;  /* 0x000000b8d4b87223 */ /* 0x000fe2000001004e */
[----:B------:R-:W-:Y:S01]  /*76d0*/  FFMA.FTZ R185, R213, R185, R79 ;  /* 0x000000b9d5b97223 */ /* 0x000fe2000001004f */
[----:B------:R-:W-:Y:S02]  /*76e0*/  F2FP.F16.F32.PACK_AB R177, R183, R177 ;  /* 0x000000b1b7b1723e */ /* 0x000fe400000000ff */
[----:B------:R-:W-:Y:S01]  /*76f0*/  F2FP.F16.F32.PACK_AB R176, R180, R176 ;  /* 0x000000b0b4b0723e */ /* 0x000fe200000000ff */
[----:B------:R-:W-:Y:S01]  /*7700*/  FFMA.FTZ R180, R200, R233, R72 ;  /* 0x000000e9c8b47223 */ /* 0x000fe20000010048 */
[----:B------:R-:W-:Y:S01]  /*7710*/  F2FP.F16.F32.PACK_AB R182, R186, R182 ;  /* 0x000000b6bab6723e */ /* 0x000fe200000000ff */
[----:B------:R-:W-:Y:S01]  /*7720*/  FFMA.FTZ R186, R201, R232, R73 ;  /* 0x000000e8c9ba7223 */ /* 0x000fe20000010049 */
[----:B------:R-:W-:-:S02]  /*7730*/  F2FP.F16.F32.PACK_AB R183, R185, R184 ;  /* 0x000000b8b9b7723e */ /* 0x000fc400000000ff */
[----:B------:R-:W-:Y:S01]  /*7740*/  F2FP.F16.F32.PACK_AB R181, R187, R181 ;  /* 0x000000b5bbb5723e */ /* 0x000fe200000000ff */
[----:B------:R-:W-:Y:S01]  /*7750*/  FFMA.FTZ R184, R196, R230, R231 ;  /* 0x000000e6c4b87223 */ /* 0x000fe200000100e7 */
[----:B------:R-:W-:Y:S01]  /*7760*/  F2FP.F16.F32.PACK_AB R180, R186, R180 ;  /* 0x000000b4bab4723e */ /* 0x000fe200000000ff */
        /* <DEDUP_REMOVED lines=8> */
[----:B------:R-:W-:-:S03]  /*77f0*/  FFMA.FTZ R197, R197, R206, R207 ;  /* 0x000000cec5c57223 */ /* 0x000fc600000100cf */
[----:B------:R-:W-:Y:S01]  /*7800*/  F2FP.F16.F32.PACK_AB R185, R191, R185 ;  /* 0x000000b9bfb9723e */ /* 0x000fe200000000ff */
[----:B------:R0:W-:Y:S01]  /*7810*/  STG.E.128 desc[UR6][R194.64], R176 ;  /* 0x000000b0c2007986 */ /* 0x0001e2000c101d06 */
[----:B------:R-:W-:-:S03]  /*7820*/  F2FP.F16.F32.PACK_AB R184, R197, R184 ;  /* 0x000000b8c5b8723e */ /* 0x000fc600000000ff */
[----:B------:R0:W-:Y:S04]  /*7830*/  STG.E.128 desc[UR6][R198.64], R180 ;  /* 0x000000b4c6007986 */ /* 0x0001e8000c101d06 */
[----:B------:R0:W-:Y:S02]  /*7840*/  STG.E.128 desc[UR6][R208.64], R184 ;  /* 0x000000b8d0007986 */ /* 0x0001e4000c101d06 */
.L_x_61833:
[----:B------:R-:W-:Y:S05]  /*7850*/  BSYNC.RECONVERGENT B0 ;  /* 0x0000000000007941 */ /* 0x000fea0003800200 */
.L_x_61832:
[----:B0-----:R-:W0:Y:S02]  /*7860*/  LDC.64 R2, c[0x0][0x380] ;  /* 0x0000e000ff027b82 */ /* 0x001e240000000a00 */
[----:B0----5:R-:W-:-:S04]  /*7870*/  LEA R0, R2, R0, 0x2 ;  /* 0x0000000002007211 */ /* 0x021fc800078e10ff */
[----:B------:R-:W-:-:S13]  /*7880*/  ISETP.GE.AND P0, PT, R0, R3, PT ;  /* 0x000000030000720c */ /* 0x000fda0003f06270 */
[----:B------:R-:W-:Y:S05]  /*7890*/  @!P0 BRA `(.L_x_61834) ;  /* 0xffffff9400f48947 */ /* 0x000fea000383ffff */
[----:B------:R-:W-:Y:S05]  /*78a0*/  EXIT ;  /* 0x000000000000794d */ /* 0x000fea0003800000 */
.L_x_61831:
        /* <DEDUP_REMOVED lines=8> */
.L_x_61836:
[----:B------:R-:W-:Y:S05]  /*7930*/  BSYNC B0 ;  /* 0x0000000000007941 */ /* 0x000fea0003800000 */
.L_x_61835:
        /* <DEDUP_REMOVED lines=8> */
.L_x_61837:
[----:B------:R-:W-:Y:S02]  /*79c0*/  HFMA2 R250, -RZ, RZ, 0, 2.384185791015625e-07 ;  /* 0x00000004fffa7431 */ /* 0x000fe400000001ff */
[----:B------:R-:W-:Y:S01]  /*79d0*/  FADD.FTZ R249, R249, R2 ;  /* 0x00000002f9f97221 */ /* 0x000fe20000010000 */
[----:B------:R-:W-:-:S04]  /*79e0*/  MOV R2, 0xffffffff ;  /* 0xffffffff00027802 */ /* 0x000fc80000000f00 */
[----:B------:R-:W-:-:S07]  /*79f0*/  MOV R251, R249 ;  /* 0x000000f900fb7202 */ /* 0x000fce0000000f00 */
[----:B------:R-:W-:Y:S05]  /*7a00*/  WARPSYNC.COLLECTIVE R2, `(.L_x_61838) ;  /* 0x0000000002087348 */ /* 0x000fea0003c00000 */
[----:B------:R0:W1:Y:S02]  /*7a10*/  SHFL.BFLY P1, R2, R251, R250, R3 ;  /* 0x0c0000fafb027389 */ /* 0x0000640000020003 */
[----:B01----:R-:W-:Y:S05]  /*7a20*/  ENDCOLLECTIVE ;  /* 0x000000000000791b */ /* 0x003fea0003800000 */
.L_x_61838:
[----:B------:R-:W-:Y:S02]  /*7a30*/  HFMA2 R250, -RZ, RZ, 0, 4.76837158203125e-07 ;  /* 0x00000008fffa7431 */ /* 0x000fe400000001ff */
[----:B------:R-:W-:Y:S01]  /*7a40*/  FADD.FTZ R249, R249, R2 ;  /* 0x00000002f9f97221 */ /* 0x000fe20000010000 */
[----:B------:R-:W-:-:S04]  /*7a50*/  MOV R2, 0xffffffff ;  /* 0xffffffff00027802 */ /* 0x000fc80000000f00 */
[----:B------:R-:W-:-:S07]  /*7a60*/  MOV R251, R249 ;  /* 0x000000f900fb7202 */ /* 0x000fce0000000f00 */
[----:B------:R-:W-:Y:S05]  /*7a70*/  WARPSYNC.COLLECTIVE R2, `(.L_x_61839) ;  /* 0x0000000002087348 */ /* 0x000fea0003c00000 */
[----:B------:R0:W1:Y:S02]  /*7a80*/  SHFL.BFLY P1, R2, R251, R250, R3 ;  /* 0x0c0000fafb027389 */ /* 0x0000640000020003 */
[----:B01----:R-:W-:Y:S05]  /*7a90*/  ENDCOLLECTIVE ;  /* 0x000000000000791b */ /* 0x003fea0003800000 */
.L_x_61839:
[----:B------:R-:W-:Y:S02]  /*7aa0*/  HFMA2 R250, -RZ, RZ, 0, 9.5367431640625e-07 ;  /* 0x00000010fffa7431 */ /* 0x000fe400000001ff */
[----:B------:R-:W-:Y:S01]  /*7ab0*/  FADD.FTZ R249, R249, R2 ;  /* 0x00000002f9f97221 */ /* 0x000fe20000010000 */
[----:B------:R-:W-:-:S04]  /*7ac0*/  MOV R2, 0xffffffff ;  /* 0xffffffff00027802 */ /* 0x000fc80000000f00 */
[----:B------:R-:W-:-:S07]  /*7ad0*/  MOV R251, R249 ;  /* 0x000000f900fb7202 */ /* 0x000fce0000000f00 */
[----:B------:R-:W-:Y:S05]  /*7ae0*/  WARPSYNC.COLLECTIVE R2, `(.L_x_61840) ;  /* 0x0000000002087348 */ /* 0x000fea0003c00000 */
[----:B------:R0:W1:Y:S02]  /*7af0*/  SHFL.BFLY P1, R2, R251, R250, R3 ;  /* 0x0c0000fafb027389 */ /* 0x0000640000020003 */
[----:B01----:R-:W-:Y:S05]  /*7b00*/  ENDCOLLECTIVE ;  /* 0x000000000000791b */ /* 0x003fea0003800000 */
.L_x_61840:
        /* <DEDUP_REMOVED lines=169> */
.L_x_61841:
[----:B------:R-:W-:Y:S02]  /*85a0*/  HFMA2 R250, -RZ, RZ, 0, 1.1920928955078125e-07 ;  /* 0x00000002fffa7431 */ /* 0x000fe400000001ff */
[----:B------:R-:W-:Y:S01]  /*85b0*/  FADD.FTZ R251, R251, R2 ;  /* 0x00000002fbfb7221 */ /* 0x000fe20000010000 */
[----:B------:R-:W-:-:S07]  /*85c0*/  MOV R2, 0xffffffff ;  /* 0xffffffff00027802 */ /* 0x000fce0000000f00 */
[----:B------:R-:W-:Y:S05]  /*85d0*/  WARPSYNC.COLLECTIVE R2, `(.L_x_61842) ;  /* 0x0000000002087348 */ /* 0x000fea0003c00000 */
[----:B------:R0:W1:Y:S02]  /*85e0*/  SHFL.BFLY P1, R2, R251, R250, R3 ;  /* 0x0c0000fafb027389 */ /* 0x0000640000020003 */
[----:B01----:R-:W-:Y:S05]  /*85f0*/  ENDCOLLECTIVE ;  /* 0x000000000000791b */ /* 0x003fea0003800000 */
.L_x_61842:
[----:B------:R-:W-:Y:S02]  /*8600*/  HFMA2 R250, -RZ, RZ, 0, 2.384185791015625e-07 ;  /* 0x00000004fffa7431 */ /* 0x000fe400000001ff */
[----:B------:R-:W-:Y:S01]  /*8610*/  FADD.FTZ R251, R251, R2 ;  /* 0x00000002fbfb7221 */ /* 0x000fe20000010000 */
[----:B------:R-:W-:-:S07]  /*8620*/  MOV R2, 0xffffffff ;  /* 0xffffffff00027802 */ /* 0x000fce0000000f00 */
[----:B------:R-:W-:Y:S05]  /*8630*/  WARPSYNC.COLLECTIVE R2, `(.L_x_61843) ;  /* 0x0000000002087348 */ /* 0x000fea0003c00000 */
[----:B------:R0:W1:Y:S02]  /*8640*/  SHFL.BFLY P1, R2, R251, R250, R3 ;  /* 0x0c0000fafb027389 */ /* 0x0000640000020003 */
[----:B01----:R-:W-:Y:S05]  /*8650*/  ENDCOLLECTIVE ;  /* 0x000000000000791b */ /* 0x003fea0003800000 */
.L_x_61843:
[----:B------:R-:W-:Y:S02]  /*8660*/  HFMA2 R250, -RZ, RZ, 0, 4.76837158203125e-07 ;  /* 0x00000008fffa7431 */ /* 0x000fe400000001ff */
[----:B------:R-:W-:Y:S01]  /*8670*/  FADD.FTZ R251, R251, R2 ;  /* 0x00000002fbfb7221 */ /* 0x000fe20000010000 */
[----:B------:R-:W-:-:S07]  /*8680*/  MOV R2, 0xffffffff ;  /* 0xffffffff00027802 */ /* 0x000fce0000000f00 */
[----:B------:R-:W-:Y:S05]  /*8690*/  WARPSYNC.COLLECTIVE R2, `(.L_x_61844) ;  /* 0x0000000002087348 */ /* 0x000fea0003c00000 */
[----:B------:R0:W1:Y:S02]  /*86a0*/  SHFL.BFLY P1, R2, R251, R250, R3 ;  /* 0x0c0000fafb027389 */ /* 0x0000640000020003 */
[----:B01----:R-:W-:Y:S05]  /*86b0*/  ENDCOLLECTIVE ;  /* 0x000000000000791b */ /* 0x003fea0003800000 */
.L_x_61844:
[----:B------:R-:W-:Y:S02]  /*86c0*/  HFMA2 R250, -RZ, RZ, 0, 9.5367431640625e-07 ;  /* 0x00000010fffa7431 */ /* 0x000fe400000001ff */
[----:B------:R-:W-:Y:S01]  /*86d0*/  FADD.FTZ R251, R251, R2 ;  /* 0x00000002fbfb7221 */ /* 0x000fe20000010000 */
[----:B------:R-:W-:-:S07]  /*86e0*/  MOV R2, 0xffffffff ;  /* 0xffffffff00027802 */ /* 0x000fce0000000f00 */
[----:B------:R-:W-:Y:S05]  /*86f0*/  WARPSYNC.COLLECTIVE R2, `(.L_x_61845) ;  /* 0x0000000002087348 */ /* 0x000fea0003c00000 */
[----:B------:R0:W1:Y:S02]  /*8700*/  SHFL.BFLY P1, R2, R251, R250, R3 ;  /* 0x0c0000fafb027389 */ /* 0x0000640000020003 */
[----:B01----:R-:W-:Y:S05]  /*8710*/  ENDCOLLECTIVE ;  /* 0x000000000000791b */ /* 0x003fea0003800000 */
.L_x_61845:
[----:B------:R-:W-:Y:S05]  /*8720*/  BRA `(.L_x_61846) ;  /* 0xffffffd400887947 */ /* 0x000fea000383ffff */
.L_x_61847:
        /* <DEDUP_REMOVED lines=13> */
.L_x_88535:


//--------------------- .text._ZN10layer_norm13ln_fwd_kernelINS_13Kernel_traitsIf6__halffS2_fjLj2560ELj1ELj4ELj1ELj16ENS_18Kernel_traits_baseILj2560EfS2_fS2_fjLj128EEEEELb1ELb0ELb0ELb0EEEvNS_9FwdParamsE --------------------------
	.section	.text._ZN10layer_norm13ln_fwd_kernelINS_13Kernel_traitsIf6__halffS2_fjLj2560ELj1ELj4ELj1ELj16ENS_18Kernel_traits_baseILj2560EfS2_fS2_fjLj128EEEEELb1ELb0ELb0ELb0EEEvNS_9FwdParamsE,"ax",@progbits
	.align	128
        .global         _ZN10layer_norm13ln_fwd_kernelINS_13Kernel_traitsIf6__halffS2_fjLj2560ELj1ELj4ELj1ELj16ENS_18Kernel_traits_baseILj2560EfS2_fS2_fjLj128EEEEELb1ELb0ELb0ELb0EEEvNS_9FwdParamsE
        .type           _ZN10layer_norm13ln_fwd_kernelINS_13Kernel_traitsIf6__halffS2_fjLj2560ELj1ELj4ELj1ELj16ENS_18Kernel_traits_baseILj2560EfS2_fS2_fjLj128EEEEELb1ELb0ELb0ELb0EEEvNS_9FwdParamsE,@function
        .size           _ZN10layer_norm13ln_fwd_kernelINS_13Kernel_traitsIf6__halffS2_fjLj2560ELj1ELj4ELj1ELj16ENS_18Kernel_traits_baseILj2560EfS2_fS2_fjLj128EEEEELb1ELb0ELb0ELb0EEEvNS_9FwdParamsE,(.L_x_88536 - _ZN10layer_norm13ln_fwd_kernelINS_13Kernel_traitsIf6__halffS2_fjLj2560ELj1ELj4ELj1ELj16ENS_18Kernel_traits_baseILj2560EfS2_fS2_fjLj128EEEEELb1ELb0ELb0ELb0EEEvNS_9FwdParamsE)
        .other          _ZN10layer_norm13ln_fwd_kernelINS_13Kernel_traitsIf6__halffS2_fjLj2560ELj1ELj4ELj1ELj16ENS_18Kernel_traits_baseILj2560EfS2_fS2_fjLj128EEEEELb1ELb0ELb0ELb0EEEvNS_9FwdParamsE,@"STO_CUDA_ENTRY STV_DEFAULT"
_ZN10layer_norm13ln_fwd_kernelINS_13Kernel_traitsIf6__halffS2_fjLj2560ELj1ELj4ELj1ELj16ENS_18Kernel_traits_baseILj2560EfS2_fS2_fjLj128EEEEELb1ELb0ELb0ELb0EEEvNS_9FwdParamsE:
.text._ZN10layer_norm13ln_fwd_kernelINS_13Kernel_traitsIf6__halffS2_fjLj2560ELj1ELj4ELj1ELj16ENS_18Kernel_traits_baseILj2560EfS2_fS2_fjLj128EEEEELb1ELb0ELb0ELb0EEEvNS_9FwdParamsE:
        /* <DEDUP_REMOVED lines=174> */
.L_x_61849:
        /* <DEDUP_REMOVED lines=123> */
.L_x_61850:
[----:B------:R-:W-:Y:S05]  /*1290*/  BSYNC.RECONVERGENT B0 ;  /* 0x0000000000007941 */ /* 0x000fea0003800200 */
.L_x_61848:
        /* <DEDUP_REMOVED lines=72> */
.L_x_62711:
        /* <DEDUP_REMOVED lines=20> */
[----:B-1-34-:R-:W-:Y:S06]  /*1860*/  @!P2 BRA `(.L_x_61852) ;  /* 0x000000640040a947 */ /* 0x01afec0003800000 */
        /* <DEDUP_REMOVED lines=21> */
.L_x_88368:
[----:B------:R-:W-:Y:S05]  /*19c0*/  BRX R232 -0x19d0                                       (*"BRANCH_TARGETS .L_x_88369,.L_x_88370,.L_x_88371"*) ;  /* 0xffffffe4e88c7949 */ /* 0x000fea000383ffff */
.L_x_88371:
[----:B------:R-:W-:Y:S01]  /*19d0*/  VIADD R232, R9, 0x1 ;  /* 0x0000000109e87836 */ /* 0x000fe20000000000 */
[----:B------:R-:W-:Y:S01]  /*19e0*/  MOV R2, R5 ;  /* 0x0000000500027202 */ /* 0x000fe20000000f00 */
[----:B------:R-:W-:Y:S01]  /*19f0*/  IMAD.MOV.U32 R233, RZ, RZ, R10 ;  /* 0x000000ffffe97224 */ /* 0x000fe200078e000a */
[----:B------:R-:W-:Y:S06]  /*1a00*/  BRA `(.L_x_61855) ;  /* 0x00000004003c7947 */ /* 0x000fec0003800000 */
.L_x_88369:
[----:B------:R-:W-:Y:S01]  /*1a10*/  IMAD.MOV.U32 R2, RZ, RZ, R5 ;  /* 0x000000ffff027224 */ /* 0x000fe200078e0005 */
[----:B------:R-:W-:Y:S01]  /*1a20*/  MOV R232, 0x3 ;  /* 0x0000000300e87802 */ /* 0x000fe20000000f00 */
[----:B------:R-:W-:Y:S01]  /*1a30*/  IMAD.MOV.U32 R233, RZ, RZ, R11 ;  /* 0x000000ffffe97224 */ /* 0x000fe200078e000b */
[----:B------:R-:W-:Y:S06]  /*1a40*/  BRA `(.L_x_61855) ;  /* 0x00000004002c7947 */ /* 0x000fec0003800000 */
.L_x_88370:
        /* <DEDUP_REMOVED lines=12> */
.L_x_61857:
[----:B------:R-:W-:Y:S05]  /*1b10*/  BSYNC.RECONVERGENT B2 ;  /* 0x0000000000027941 */ /* 0x000fea0003800200 */
.L_x_61856:
        /* <DEDUP_REMOVED lines=62> */
.L_x_61855:
[----:B------:R-:W-:Y:S05]  /*1f00*/  BSYNC.RECONVERGENT B1 ;  /* 0x0000000000017941 */ /* 0x000fea0003800200 */
.L_x_61854:
        /* <DEDUP_REMOVED lines=10> */
[----:B-----5:R-:W-:-:S05]  /*1fb0*/  HADD2.F32 R5, -RZ, R20.H0_H0 ;  /* 0x20000014ff057230 */ /* 0x020fca0000004100 */
        /* <DEDUP_REMOVED lines=16> */
.L_x_61860:
        /* <DEDUP_REMOVED lines=12> */
.L_x_61862:
[----:B------:R-:W-:Y:S05]  /*2180*/  BSYNC.RECONVERGENT B2 ;  /* 0x0000000000027941 */ /* 0x000fea0003800200 */
.L_x_61861:
        /* <DEDUP_REMOVED lines=62> */
.L_x_61859:
[----:B------:R-:W-:Y:S05]  /*2570*/  BSYNC.RECONVERGENT B1 ;  /* 0x0000000000017941 */ /* 0x000fea0003800200 */
.L_x_61858:
[----:B------:R-:W-:Y:S01]  /*2580*/  I2FP.F32.U32 R5, R5 ;  /* 0x0000000500057245 */ /* 0x000fe20000201000 */
[----:B------:R-:W-:Y:S01]  /*2590*/  BSSY.RECONVERGENT B1, `(.L_x_61863) ;  /* 0x0000060000017945 */ /* 0x000fe20003800200 */
[----:B------:R-:W-:-:S03]  /*25a0*/  ISETP.NE.AND P1, PT, R9, 0x1, PT ;  /* 0x000000010900780c */ /* 0x000fc60003f25270 */
[----:B------:R-:W-:-:S05]  /*25b0*/  FFMA.FTZ R5, R5, R242, 1.1641532182693481445e-10 ;  /* 0x2f00000005057423 */ /* 0x000fca00000100f2 */
[----:B------:R-:W-:Y:S01]  /*25c0*/  FSETP.GTU.FTZ.AND P0, PT, R5, R241, PT ;  /* 0x000000f10500720b */ /* 0x000fe20003f1c000 */
[----:B------:R-:W-:Y:S02]  /*25d0*/  HADD2.F32 R5, -RZ, R20.H1_H1 ;  /* 0x30000014ff057230 */ /* 0x000fe40000004100 */
[----:B------:R-:W-:-:S03]  /*25e0*/  IMAD.MOV.U32 R20, RZ, RZ, 0x2 ;  /* 0x00000002ff147424 */ /* 0x000fc600078e00ff */
        /* <DEDUP_REMOVED lines=15> */
.L_x_61865:
        /* <DEDUP_REMOVED lines=12> */
.L_x_61867:
[----:B------:R-:W-:Y:S05]  /*27a0*/  BSYNC.RECONVERGENT B2 ;  /* 0x0000000000027941 */ /* 0x000fea0003800200 */
.L_x_61866:
        /* <DEDUP_REMOVED lines=62> */
.L_x_61864:
[----:B------:R-:W-:Y:S05]  /*2b90*/  BSYNC.RECONVERGENT B1 ;  /* 0x0000000000017941 */ /* 0x000fea0003800200 */
.L_x_61863:
        /* <DEDUP_REMOVED lines=22> */
.L_x_61870:
        /* <DEDUP_REMOVED lines=12> */
.L_x_61872:
[----:B------:R-:W-:Y:S05]  /*2dc0*/  BSYNC.RECONVERGENT B2 ;  /* 0x0000000000027941 */ /* 0x000fea0003800200 */
.L_x_61871:
        /* <DEDUP_REMOVED lines=62> */
.L_x_61869:
[----:B------:R-:W-:Y:S05]  /*31b0*/  BSYNC.RECONVERGENT B1 ;  /* 0x0000000000017941 */ /* 0x000fea0003800200 */
.L_x_61868:
        /* <DEDUP_REMOVED lines=22> */
.L_x_61875:
        /* <DEDUP_REMOVED lines=12> */
.L_x_61877:
[----:B------:R-:W-:Y:S05]  /*33e0*/  BSYNC.RECONVERGENT B2 ;  /* 0x0000000000027941 */ /* 0x000fea0003800200 */
.L_x_61876:
        /* <DEDUP_REMOVED lines=62> */
.L_x_61874:
[----:B------:R-:W-:Y:S05]  /*37d0*/  BSYNC.RECONVERGENT B1 ;  /* 0x0000000000017941 */ /* 0x000fea0003800200 */
.L_x_61873:
        /* <DEDUP_REMOVED lines=22> */
.L_x_61880:
        /* <DEDUP_REMOVED lines=12> */
.L_x_61882:
[----:B------:R-:W-:Y:S05]  /*3a00*/  BSYNC.RECONVERGENT B2 ;  /* 0x0000000000027941 */ /* 0x000fea0003800200 */
.L_x_61881:
        /* <DEDUP_REMOVED lines=62> */
.L_x_61879:
[----:B------:R-:W-:Y:S05]  /*3df0*/  BSYNC.RECONVERGENT B1 ;  /* 0x0000000000017941 */ /* 0x000fea0003800200 */
.L_x_61878:
        /* <DEDUP_REMOVED lines=22> */
.L_x_61885:
        /* <DEDUP_REMOVED lines=12> */
.L_x_61887:
[----:B------:R-:W-:Y:S05]  /*4020*/  BSYNC.RECONVERGENT B2 ;  /* 0x0000000000027941 */ /* 0x000fea0003800200 */
.L_x_61886:
        /* <DEDUP_REMOVED lines=62> */
.L_x_61884:
[----:B------:R-:W-:Y:S05]  /*4410*/  BSYNC.RECONVERGENT B1 ;  /* 0x0000000000017941 */ /* 0x000fea0003800200 */
.L_x_61883:
        /* <DEDUP_REMOVED lines=22> */
.L_x_61890:
        /* <DEDUP_REMOVED lines=15> */
.L_x_61892:
[----:B------:R-:W-:Y:S05]  /*4670*/  BSYNC.RECONVERGENT B2 ;  /* 0x0000000000027941 */ /* 0x000fea0003800200 */
.L_x_61891:
        /* <DEDUP_REMOVED lines=62> */
.L_x_61889:
[----:B------:R-:W-:Y:S05]  /*4a60*/  BSYNC.RECONVERGENT B1 ;  /* 0x0000000000017941 */ /* 0x000fea0003800200 */
.L_x_61888:
[----:B------:R-:W-:-:S05]  /*4a70*/  I2FP.F32.U32 R5, R5 ;  /* 0x0000000500057245 */ /* 0x000fca0000201000 */
        /* <DEDUP_REMOVED lines=8> */
[----:B------:R-:W-:Y:S09]  /*4b00*/  BRA `(.L_x_61893) ;  /* 0x0000003000407947 */ /* 0x000ff20003800000 */
.L_x_61853:
        /* <DEDUP_REMOVED lines=16> */
.L_x_61896:
        /* <DEDUP_REMOVED lines=12> */
.L_x_61898:
[----:B------:R-:W-:Y:S05]  /*4cd0*/  BSYNC.RECONVERGENT B2 ;  /* 0x0000000000027941 */ /* 0x000fea0003800200 */
.L_x_61897:
        /* <DEDUP_REMOVED lines=62> */
.L_x_61895:
[----:B------:R-:W-:Y:S05]  /*50c0*/  BSYNC.RECONVERGENT B1 ;  /* 0x0000000000017941 */ /* 0x000fea0003800200 */
.L_x_61894:
        /* <DEDUP_REMOVED lines=9> */
[----:B-----5:R-:W-:-:S05]  /*5160*/  HADD2.F32 R5, -RZ, R20.H0_H0 ;  /* 0x20000014ff057230 */ /* 0x020fca0000004100 */
[----:B------:R-:W-:-:S04]  /*5170*/  FMUL.FTZ R5, R5, R4 ;  /* 0x0000000405057220 */ /* 0x000fc80000410000 */
[----:B-1----:R-:W-:Y:S01]  /*5180*/  FMUL.FTZ R24, R5, R232 ;  /* 0x000000e805187220 */ /* 0x002fe20000410000 */
[----:B------:R-:W-:Y:S02]  /*5190*/  IMAD.MOV.U32 R5, RZ, RZ, R6 ;  /* 0x000000ffff057224 */ /* 0x000fe400078e0006 */
        /* <DEDUP_REMOVED lines=11> */
.L_x_61901:
        /* <DEDUP_REMOVED lines=12> */
.L_x_61903:
[----:B------:R-:W-:Y:S05]  /*5310*/  BSYNC.RECONVERGENT B2 ;  /* 0x0000000000027941 */ /* 0x000fea0003800200 */
.L_x_61902:
        /* <DEDUP_REMOVED lines=62> */
.L_x_61900:
[----:B------:R-:W-:Y:S05]  /*5700*/  BSYNC.RECONVERGENT B1 ;  /* 0x0000000000017941 */ /* 0x000fea0003800200 */
.L_x_61899:
[----:B------:R-:W-:Y:S01]  /*5710*/  I2FP.F32.U32 R5, R5 ;  /* 0x0000000500057245 */ /* 0x000fe20000201000 */
[----:B------:R-:W-:Y:S01]  /*5720*/  BSSY.RECONVERGENT B1, `(.L_x_61904) ;  /* 0x000005d000017945 */ /* 0x000fe20003800200 */
[----:B------:R-:W-:-:S03]  /*5730*/  ISETP.NE.AND P1, PT, R9, 0x1, PT ;  /* 0x000000010900780c */ /* 0x000fc60003f25270 */
[----:B------:R-:W-:-:S05]  /*5740*/  FFMA.FTZ R5, R5, R234, 1.1641532182693481445e-10 ;  /* 0x2f00000005057423 */ /* 0x000fca00000100ea */
[----:B------:R-:W-:Y:S01]  /*5750*/  FSETP.LE.FTZ.AND P0, PT, R5, R233, PT ;  /* 0x000000e90500720b */ /* 0x000fe20003f13000 */
[----:B------:R-:W-:Y:S02]  /*5760*/  HADD2.F32 R5, -RZ, R20.H1_H1 ;  /* 0x30000014ff057230 */ /* 0x000fe40000004100 */
[----:B------:R-:W-:-:S03]  /*5770*/  HFMA2 R20, -RZ, RZ, 0, 1.1920928955078125e-07 ;  /* 0x00000002ff147431 */ /* 0x000fc600000001ff */
        /* <DEDUP_REMOVED lines=12> */
.L_x_61906:
        /* <DEDUP_REMOVED lines=12> */
.L_x_61908:
[----:B------:R-:W-:Y:S05]  /*5900*/  BSYNC.RECONVERGENT B2 ;  /* 0x0000000000027941 */ /* 0x000fea0003800200 */
.L_x_61907:
        /* <DEDUP_REMOVED lines=62> */
.L_x_61905:
[----:B------:R-:W-:Y:S05]  /*5cf0*/  BSYNC.RECONVERGENT B1 ;  /* 0x0000000000017941 */ /* 0x000fea0003800200 */
.L_x_61904:
[----:B------:R-:W-:Y:S01]  /*5d00*/  I2FP.F32.U32 R5, R5 ;  /* 0x0000000500057245 */ /* 0x000fe20000201000 */
[----:B------:R-:W-:Y:S01]  /*5d10*/  BSSY.RECONVERGENT B1, `(.L_x_61909) ;  /* 0x000005d000017945 */ /* 0x000fe20003800200 */
[----:B------:R-:W-:Y:S02]  /*5d20*/  ISETP.NE.AND P2, PT, R20, 0x1, PT ;  /* 0x000000011400780c */ /* 0x000fe40003f45270 */
[----:B------:R-:W-:Y:S01]  /*5d30*/  MOV R9, R6 ;  /* 0x0000000600097202 */ /* 0x000fe20000000f00 */
[----:B------:R-:W-:-:S05]  /*5d40*/  FFMA.FTZ R5, R5, R234, 1.1641532182693481445e-10 ;  /* 0x2f00000005057423 */ /* 0x000fca00000100ea */
[----:B------:R-:W-:Y:S01]  /*5d50*/  FSETP.LE.FTZ.AND P1, PT, R5, R233, PT ;  /* 0x000000e90500720b */ /* 0x000fe20003f33000 */
[----:B------:R-:W-:-:S05]  /*5d60*/  HADD2.F32 R5, -RZ, R21.H0_H0 ;  /* 0x20000015ff057230 */ /* 0x000fca0000004100 */
        /* <DEDUP_REMOVED lines=12> */
.L_x_61911:
        /* <DEDUP_REMOVED lines=12> */
.L_x_61913:
[----:B------:R-:W-:Y:S05]  /*5ef0*/  BSYNC.RECONVERGENT B2 ;  /* 0x0000000000027941 */ /* 0x000fea0003800200 */
.L_x_61912:
        /* <DEDUP_REMOVED lines=62> */
.L_x_61910:
[----:B------:R-:W-:Y:S05]  /*62e0*/  BSYNC.RECONVERGENT B1 ;  /* 0x0000000000017941 */ /* 0x000fea0003800200 */
.L_x_61909:
[----:B------:R-:W-:Y:S01]  /*62f0*/  I2FP.F32.U32 R9, R9 ;  /* 0x0000000900097245 */ /* 0x000fe20000201000 */
[----:B------:R-:W-:Y:S01]  /*6300*/  BSSY.RECONVERGENT B1, `(.L_x_61914) ;  /* 0x000005d000017945 */ /* 0x000fe20003800200 */
[----:B------:R-:W-:-:S03]  /*6310*/  ISETP.NE.AND P3, PT, R5, 0x1, PT ;  /* 0x000000010500780c */ /* 0x000fc60003f65270 */
[----:B------:R-:W-:-:S05]  /*6320*/  FFMA.FTZ R9, R9, R234, 1.1641532182693481445e-10 ;  /* 0x2f00000009097423 */ /* 0x000fca00000100ea */
[----:B------:R-:W-:Y:S01]  /*6330*/  FSETP.LE.FTZ.AND P2, PT, R9, R233, PT ;  /* 0x000000e90900720b */ /* 0x000fe20003f53000 */
[----:B------:R-:W-:Y:S02]  /*6340*/  HADD2.F32 R9, -RZ, R21.H1_H1 ;  /* 0x30000015ff097230 */ /* 0x000fe40000004100 */
[----:B------:R-:W-:-:S03]  /*6350*/  IMAD.MOV.U32 R21, RZ, RZ, 0x2 ;  /* 0x00000002ff157424 */ /* 0x000fc600078e00ff */
        /* <DEDUP_REMOVED lines=12> */
.L_x_61916:
        /* <DEDUP_REMOVED lines=12> */
.L_x_61918:
[----:B------:R-:W-:Y:S05]  /*64e0*/  BSYNC.RECONVERGENT B2 ;  /* 0x0000000000027941 */ /* 0x000fea0003800200 */
.L_x_61917:
        /* <DEDUP_REMOVED lines=62> */
.L_x_61915:
[----:B------:R-:W-:Y:S05]  /*68d0*/  BSYNC.RECONVERGENT B1 ;  /* 0x0000000000017941 */ /* 0x000fea0003800200 */
.L_x_61914:
[----:B------:R-:W-:Y:S01]  /*68e0*/  I2FP.F32.U32 R5, R9 ;  /* 0x0000000900057245 */ /* 0x000fe20000201000 */
[----:B------:R-:W-:Y:S01]  /*68f0*/  BSSY.RECONVERGENT B1, `(.L_x_61919) ;  /* 0x000005d000017945 */ /* 0x000fe20003800200 */
[----:B------:R-:W-:Y:S01]  /*6900*/  ISETP.NE.AND P4, PT, R21, 0x1, PT ;  /* 0x000000011500780c */ /* 0x000fe20003f85270 */
[----:B------:R-:W-:Y:S02]  /*6910*/  IMAD.MOV.U32 R9, RZ, RZ, R6 ;  /* 0x000000ffff097224 */ /* 0x000fe400078e0006 */
[----:B------:R-:W-:-:S05]  /*6920*/  FFMA.FTZ R5, R5, R234, 1.1641532182693481445e-10 ;  /* 0x2f00000005057423 */ /* 0x000fca00000100ea */
[----:B------:R-:W-:Y:S01]  /*6930*/  FSETP.LE.FTZ.AND P3, PT, R5, R233, PT ;  /* 0x000000e90500720b */ /* 0x000fe20003f73000 */
[----:B------:R-:W-:-:S05]  /*6940*/  HADD2.F32 R5, -RZ, R22.H0_H0 ;  /* 0x20000016ff057230 */ /* 0x000fca0000004100 */
[----:B------:R-:W-:-:S04]  /*6950*/  FMUL.FTZ R5, R5, R4 ;  /* 0x0000000405057220 */ /* 0x000fc80000410000 */
        /* <DEDUP_REMOVED lines=11> */
.L_x_61921:
        /* <DEDUP_REMOVED lines=12> */
.L_x_61923:
[----:B------:R-:W-:Y:S05]  /*6ad0*/  BSYNC.RECONVERGENT B2 ;  /* 0x0000000000027941 */ /* 0x000fea0003800200 */
.L_x_61922:
        /* <DEDUP_REMOVED lines=62> */
.L_x_61920:
[----:B------:R-:W-:Y:S05]  /*6ec0*/  BSYNC.RECONVERGENT B1 ;  /* 0x0000000000017941 */ /* 0x000fea0003800200 */
.L_x_61919:
[----:B------:R-:W-:Y:S01]  /*6ed0*/  I2FP.F32.U32 R9, R9 ;  /* 0x0000000900097245 */ /* 0x000fe20000201000 */
[----:B------:R-:W-:Y:S01]  /*6ee0*/  BSSY.RECONVERGENT B1, `(.L_x_61924) ;  /* 0x000005d000017945 */ /* 0x000fe20003800200 */
[----:B------:R-:W-:Y:S01]  /*6ef0*/  ISETP.NE.AND P5, PT, R5, 0x1, PT ;  /* 0x000000010500780c */ /* 0x000fe20003fa5270 */
[----:B------:R-:W-:Y:S02]  /*6f00*/  IMAD.MOV.U32 R200, RZ, RZ, 0x2 ;  /* 0x00000002ffc87424 */ /* 0x000fe400078e00ff */
[----:B------:R-:W-:-:S05]  /*6f10*/  FFMA.FTZ R9, R9, R234, 1.1641532182693481445e-10 ;  /* 0x2f00000009097423 */ /* 0x000fca00000100ea */
[----:B------:R-:W-:Y:S01]  /*6f20*/  FSETP.LE.FTZ.AND P4, PT, R9, R233, PT ;  /* 0x000000e90900720b */ /* 0x000fe20003f93000 */
[----:B------:R-:W-:-:S05]  /*6f30*/  HADD2.F32 R9, -RZ, R22.H1_H1 ;  /* 0x30000016ff097230 */ /* 0x000fca0000004100 */
        /* <DEDUP_REMOVED lines=12> */
.L_x_61926:
        /* <DEDUP_REMOVED lines=12> */
.L_x_61928:
[----:B------:R-:W-:Y:S05]  /*70c0*/  BSYNC.RECONVERGENT B2 ;  /* 0x0000000000027941 */ /* 0x000fea0003800200 */
.L_x_61927:
        /* <DEDUP_REMOVED lines=62> */
.L_x_61925:
[----:B------:R-:W-:Y:S05]  /*74b0*/  BSYNC.RECONVERGENT B1 ;  /* 0x0000000000017941 */ /* 0x000fea0003800200 */
.L_x_61924:
[----:B------:R-:W-:Y:S01]  /*74c0*/  I2FP.F32.U32 R5, R9 ;  /* 0x0000000900057245 */ /* 0x000fe20000201000 */
[----:B------:R-:W-:Y:S01]  /*74d0*/  BSSY.RECONVERGENT B1, `(.L_x_61929) ;  /* 0x0000060000017945 */ /* 0x000fe20003800200 */
[----:B------:R-:W-:Y:S01]  /*74e0*/  ISETP.NE.AND P6, PT, R200, 0x1, PT ;  /* 0x00000001c800780c */ /* 0x000fe20003fc5270 */
[----:B------:R-:W-:Y:S02]  /*74f0*/  IMAD.MOV.U32 R9, RZ, RZ, 0x2 ;  /* 0x00000002ff097424 */ /* 0x000fe400078e00ff */
[----:B------:R-:W-:Y:S01]  /*7500*/  FFMA.FTZ R5, R5, R234, 1.1641532182693481445e-10 ;  /* 0x2f00000005057423 */ /* 0x000fe200000100ea */
[----:B------:R-:W-:-:S04]  /*7510*/  IMAD.MOV.U32 R22, RZ, RZ, R6 ;  /* 0x000000ffff167224 */ /* 0x000fc800078e0006 */
[----:B------:R-:W-:Y:S01]  /*7520*/  FSETP.LE.FTZ.AND P5, PT, R5, R233, PT ;  /* 0x000000e90500720b */ /* 0x000fe20003fb3000 */
[----:B------:R-:W-:-:S05]  /*7530*/  HADD2.F32 R5, -RZ, R23.H0_H0 ;  /* 0x20000017ff057230 */ /* 0x000fca0000004100 */
        /* <DEDUP_REMOVED lines=11> */
.L_x_61931:
        /* <DEDUP_REMOVED lines=15> */
.L_x_61933:
[----:B------:R-:W-:Y:S05]  /*76e0*/  BSYNC.RECONVERGENT B2 ;  /* 0x0000000000027941 */ /* 0x000fea0003800200 */
.L_x_61932:
        /* <DEDUP_REMOVED lines=62> */
.L_x_61930:
[----:B------:R-:W-:Y:S05]  /*7ad0*/  BSYNC.RECONVERGENT B1 ;  /* 0x0000000000017941 */ /* 0x000fea0003800200 */
.L_x_61929:
[----:B------:R-:W-:Y:S01]  /*7ae0*/  LOP3.LUT R0, R0, 0xffffbfff, RZ, 0xc0, !PT ;  /* 0xffffbfff00007812 */ /* 0x000fe200078ec0ff */
[----:B------:R-:W-:Y:S01]  /*7af0*/  HADD2.F32 R23, -RZ, R23.H1_H1 ;  /* 0x30000017ff177230 */ /* 0x000fe20000004100 */
[----:B------:R-:W-:Y:S02]  /*7b00*/  I2FP.F32.U32 R22, R22 ;  /* 0x0000001600167245 */ /* 0x000fe40000201000 */
[----:B------:R-:W-:Y:S02]  /*7b10*/  @P5 LOP3.LUT R0, R0, 0x4000, RZ, 0xfc, !PT ;  /* 0x0000400000005812 */ /* 0x000fe400078efcff */
[----:B------:R-:W-:Y:S01]  /*7b20*/  FMUL.FTZ R23, R23, R4 ;  /* 0x0000000417177220 */ /* 0x000fe20000410000 */
[----:B------:R-:W-:Y:S01]  /*7b30*/  FFMA.FTZ R22, R22, R234, 1.1641532182693481445e-10 ;  /* 0x2f00000016167423 */ /* 0x000fe200000100ea */
[----:B------:R-:W-:Y:S02]  /*7b40*/  LOP3.LUT P5, RZ, R0, 0x2, RZ, 0xc0, !PT ;  /* 0x0000000200ff7812 */ /* 0x000fe400078ac0ff */
        /* <DEDUP_REMOVED lines=12> */
.L_x_61893:
        /* <DEDUP_REMOVED lines=19> */
[C---:B------:R-:W-:Y:S02]  /*7d40*/  VIADD R2, R3.reuse, 0x20 ;  /* 0x0000002003027836 */ /* 0x040fe40000000000 */
[----:B0-----:R-:W-:-:S05]  /*7d50*/  IMAD.WIDE.U32 R202, R3, 0x8, R202 ;  /* 0x0000000803ca7825 */ /* 0x001fca00078e00ca */
[----:B------:R0:W-:Y:S02]  /*7d60*/  STG.E.64 desc[UR6][R202.64], R200 ;  /* 0x000000c8ca007986 */ /* 0x0001e4000c101b06 */
.L_x_61852:
[----:B------:R-:W-:Y:S05]  /*7d70*/  BSYNC.RECONVERGENT B0 ;  /* 0x0000000000007941 */ /* 0x000fea0003800200 */
.L_x_61851:
        /* <DEDUP_REMOVED lines=31> */
.L_x_61939:
        /* <DEDUP_REMOVED lines=12> */
.L_x_61941:
[----:B------:R-:W-:Y:S05]  /*8030*/  BSYNC.RECONVERGENT B2 ;  /* 0x0000000000027941 */ /* 0x000fea0003800200 */
.L_x_61940:
        /* <DEDUP_REMOVED lines=61> */
.L_x_61938:
[----:B------:R-:W-:Y:S05]  /*8410*/  BSYNC.RECONVERGENT B1 ;  /* 0x0000000000017941 */ /* 0x000fea0003800200 */
.L_x_61937:
        /* <DEDUP_REMOVED lines=8> */
[----:B------:R-:W-:Y:S02]  /*84a0*/  IMAD.MOV.U32 R9, RZ, RZ, R6 ;  /* 0x000000ffff097224 */ /* 0x000fe400078e0006 */
[----:B------:R-:W-:-:S05]  /*84b0*/  FFMA.FTZ R5, R5, R243, 1.1641532182693481445e-10 ;  /* 0x2f00000005057423 */ /* 0x000fca00000100f3 */
[----:B0-----:R-:W-:Y:S01]  /*84c0*/  FSETP.GTU.FTZ.AND P0, PT, R5, R242, PT ;  /* 0x000000f20500720b */ /* 0x001fe20003f1c000 */
[----:B-----5:R-:W-:-:S05]  /*84d0*/  HADD2.F32 R5, -RZ, R200.H0_H0 ;  /* 0x200000c8ff057230 */ /* 0x020fca0000004100 */
[----:B------:R-:W-:-:S04]  /*84e0*/  FMUL.FTZ R5, R5, R4 ;  /* 0x0000000405057220 */ /* 0x000fc80000410000 */
[----:B-1----:R-:W-:-:S05]  /*84f0*/  FMUL.FTZ R5, R5, R233 ;  /* 0x000000e905057220 */ /* 0x002fca0000410000 */
        /* <DEDUP_REMOVED lines=13> */
.L_x_61944:
        /* <DEDUP_REMOVED lines=12> */
.L_x_61946:
[----:B------:R-:W-:Y:S05]  /*8690*/  BSYNC.RECONVERGENT B2 ;  /* 0x0000000000027941 */ /* 0x000fea0003800200 */
.L_x_61945:
        /* <DEDUP_REMOVED lines=62> */
.L_x_61943:
[----:B------:R-:W-:Y:S05]  /*8a80*/  BSYNC.RECONVERGENT B1 ;  /* 0x0000000000017941 */ /* 0x000fea0003800200 */
.L_x_61942:
        /* <DEDUP_REMOVED lines=22> */
.L_x_61949:
        /* <DEDUP_REMOVED lines=12> */
.L_x_61951:
[----:B------:R-:W-:Y:S05]  /*8cb0*/  BSYNC.RECONVERGENT B2 ;  /* 0x0000000000027941 */ /* 0x000fea0003800200 */
.L_x_61950:
        /* <DEDUP_REMOVED lines=62> */
.L_x_61948:
[----:B------:R-:W-:Y:S05]  /*90a0*/  BSYNC.RECONVERGENT B1 ;  /* 0x0000000000017941 */ /* 0x000fea0003800200 */
.L_x_61947:
        /* <DEDUP_REMOVED lines=22> */
.L_x_61954:
        /* <DEDUP_REMOVED lines=12> */
.L_x_61956:
[----:B------:R-:W-:Y:S05]  /*92d0*/  BSYNC.RECONVERGENT B2 ;  /* 0x0000000000027941 */ /* 0x000fea0003800200 */
.L_x_61955:
        /* <DEDUP_REMOVED lines=62> */
.L_x_61953:
[----:B------:R-:W-:Y:S05]  /*96c0*/  BSYNC.RECONVERGENT B1 ;  /* 0x0000000000017941 */ /* 0x000fea0003800200 */
.L_x_61952:
        /* <DEDUP_REMOVED lines=22> */
.L_x_61959:
        /* <DEDUP_REMOVED lines=12> */
.L_x_61961:
[----:B------:R-:W-:Y:S05]  /*98f0*/  BSYNC.RECONVERGENT B2 ;  /* 0x0000000000027941 */ /* 0x000fea0003800200 */
.L_x_61960:
        /* <DEDUP_REMOVED lines=62> */
.L_x_61958:
[----:B------:R-:W-:Y:S05]  /*9ce0*/  BSYNC.RECONVERGENT B1 ;  /* 0x0000000000017941 */ /* 0x000fea0003800200 */
.L_x_61957:
        /* <DEDUP_REMOVED lines=22> */
.L_x_61964:
        /* <DEDUP_REMOVED lines=12> */
.L_x_61966:
[----:B------:R-:W-:Y:S05]  /*9f10*/  BSYNC.RECONVERGENT B2 ;  /* 0x0000000000027941 */ /* 0x000fea0003800200 */
.L_x_61965:
        /* <DEDUP_REMOVED lines=62> */
.L_x_61963:
[----:B------:R-:W-:Y:S05]  /*a300*/  BSYNC.RECONVERGENT B1 ;  /* 0x0000000000017941 */ /* 0x000fea0003800200 */
.L_x_61962:
        /* <DEDUP_REMOVED lines=22> */
.L_x_61969:
        /* <DEDUP_REMOVED lines=12> */
.L_x_61971:
[----:B------:R-:W-:Y:S05]  /*a530*/  BSYNC.RECONVERGENT B2 ;  /* 0x0000000000027941 */ /* 0x000fea0003800200 */
.L_x_61970:
        /* <DEDUP_REMOVED lines=62> */
.L_x_61968:
[----:B------:R-:W-:Y:S05]  /*a920*/  BSYNC.RECONVERGENT B1 ;  /* 0x0000000000017941 */ /* 0x000fea0003800200 */
.L_x_61967:
        /* <DEDUP_REMOVED lines=22> */
.L_x_61974:
        /* <DEDUP_REMOVED lines=15> */
.L_x_61976:
[----:B------:R-:W-:Y:S05]  /*ab80*/  BSYNC.RECONVERGENT B2 ;  /* 0x0000000000027941 */ /* 0x000fea0003800200 */
.L_x_61975:
        /* <DEDUP_REMOVED lines=62> */
.L_x_61973:
[----:B------:R-:W-:Y:S05]  /*af70*/  BSYNC.RECONVERGENT B1 ;  /* 0x0000000000017941 */ /* 0x000fea0003800200 */
.L_x_61972:
        /* <DEDUP_REMOVED lines=10> */
.L_x_61936:
        /* <DEDUP_REMOVED lines=16> */
.L_x_61980:
        /* <DEDUP_REMOVED lines=12> */
.L_x_61982:
[----:B------:R-:W-:Y:S05]  /*b1e0*/  BSYNC.RECONVERGENT B2 ;  /* 0x0000000000027941 */ /* 0x000fea0003800200 */
.L_x_61981:
        /* <DEDUP_REMOVED lines=62> */
.L_x_61979:
[----:B------:R-:W-:Y:S05]  /*b5d0*/  BSYNC.RECONVERGENT B1 ;  /* 0x0000000000017941 */ /* 0x000fea0003800200 */
.L_x_61978:
        /* <DEDUP_REMOVED lines=8> */
[----:B0-----:R-:W-:Y:S01]  /*b660*/  FSETP.LE.FTZ.AND P0, PT, R5, R234, PT ;  /* 0x000000ea0500720b */ /* 0x001fe20003f13000 */
[----:B-----5:R-:W-:-:S05]  /*b670*/  HADD2.F32 R5, -RZ, R200.H0_H0 ;  /* 0x200000c8ff057230 */ /* 0x020fca0000004100 */
[----:B------:R-:W-:-:S04]  /*b680*/  FMUL.FTZ R5, R5, R4 ;  /* 0x0000000405057220 */ /* 0x000fc80000410000 */
[----:B-1----:R-:W-:Y:S01]  /*b690*/  FMUL.FTZ R16, R5, R233 ;  /* 0x000000e905107220 */ /* 0x002fe20000410000 */
[----:B------:R-:W-:Y:S02]  /*b6a0*/  HFMA2 R5, -RZ, RZ, 0, 1.1920928955078125e-07 ;  /* 0x00000002ff057431 */ /* 0x000fe400000001ff */
        /* <DEDUP_REMOVED lines=11> */
.L_x_61985:
        /* <DEDUP_REMOVED lines=12> */
.L_x_61987:
[----:B------:R-:W-:Y:S05]  /*b820*/  BSYNC.RECONVERGENT B2 ;  /* 0x0000000000027941 */ /* 0x000fea0003800200 */
.L_x_61986:
        /* <DEDUP_REMOVED lines=62> */
.L_x_61984:
[----:B------:R-:W-:Y:S05]  /*bc10*/  BSYNC.RECONVERGENT B1 ;  /* 0x0000000000017941 */ /* 0x000fea0003800200 */
.L_x_61983:
        /* <DEDUP_REMOVED lines=19> */
.L_x_61990:
        /* <DEDUP_REMOVED lines=12> */
.L_x_61992:
[----:B------:R-:W-:Y:S05]  /*be10*/  BSYNC.RECONVERGENT B2 ;  /* 0x0000000000027941 */ /* 0x000fea0003800200 */
.L_x_61991:
        /* <DEDUP_REMOVED lines=62> */
.L_x_61989:
[----:B------:R-:W-:Y:S05]  /*c200*/  BSYNC.RECONVERGENT B1 ;  /* 0x0000000000017941 */ /* 0x000fea0003800200 */
.L_x_61988:
        /* <DEDUP_REMOVED lines=19> */
.L_x_61995:
        /* <DEDUP_REMOVED lines=12> */
.L_x_61997:
[----:B------:R-:W-:Y:S05]  /*c400*/  BSYNC.RECONVERGENT B2 ;  /* 0x0000000000027941 */ /* 0x000fea0003800200 */
.L_x_61996:
        /* <DEDUP_REMOVED lines=62> */
.L_x_61994:
[----:B------:R-:W-:Y:S05]  /*c7f0*/  BSYNC.RECONVERGENT B1 ;  /* 0x0000000000017941 */ /* 0x000fea0003800200 */
.L_x_61993:
        /* <DEDUP_REMOVED lines=19> */
.L_x_62000:
        /* <DEDUP_REMOVED lines=12> */
.L_x_62002:
[----:B------:R-:W-:Y:S05]  /*c9f0*/  BSYNC.RECONVERGENT B2 ;  /* 0x0000000000027941 */ /* 0x000fea0003800200 */
.L_x_62001:
        /* <DEDUP_REMOVED lines=62> */
.L_x_61999:
[----:B------:R-:W-:Y:S05]  /*cde0*/  BSYNC.RECONVERGENT B1 ;  /* 0x0000000000017941 */ /* 0x000fea0003800200 */
.L_x_61998:
        /* <DEDUP_REMOVED lines=19> */
.L_x_62005:
        /* <DEDUP_REMOVED lines=12> */
.L_x_62007:
[----:B------:R-:W-:Y:S05]  /*cfe0*/  BSYNC.RECONVERGENT B2 ;  /* 0x0000000000027941 */ /* 0x000fea0003800200 */
.L_x_62006:
        /* <DEDUP_REMOVED lines=62> */
.L_x_62004:
[----:B------:R-:W-:Y:S05]  /*d3d0*/  BSYNC.RECONVERGENT B1 ;  /* 0x0000000000017941 */ /* 0x000fea0003800200 */
.L_x_62003:
        /* <DEDUP_REMOVED lines=19> */
.L_x_62010:
        /* <DEDUP_REMOVED lines=12> */
.L_x_62012:
[----:B------:R-:W-:Y:S05]  /*d5d0*/  BSYNC.RECONVERGENT B2 ;  /* 0x0000000000027941 */ /* 0x000fea0003800200 */
.L_x_62011:
        /* <DEDUP_REMOVED lines=62> */
.L_x_62009:
[----:B------:R-:W-:Y:S05]  /*d9c0*/  BSYNC.RECONVERGENT B1 ;  /* 0x0000000000017941 */ /* 0x000fea0003800200 */
.L_x_62008:
[----:B------:R-:W-:Y:S01]  /*d9d0*/  I2FP.F32.U32 R5, R9 ;  /* 0x0000000900057245 */ /* 0x000fe20000201000 */
[----:B------:R-:W-:Y:S01]  /*d9e0*/  BSSY.RECONVERGENT B1, `(.L_x_62013) ;  /* 0x0000060000017945 */ /* 0x000fe20003800200 */
[----:B------:R-:W-:Y:S01]  /*d9f0*/  ISETP.NE.AND P6, PT, R204, 0x1, PT ;  /* 0x00000001cc00780c */ /* 0x000fe20003fc5270 */
[----:B------:R-:W-:Y:S02]  /*da00*/  HFMA2 R9, -RZ, RZ, 0, 1.1920928955078125e-07 ;  /* 0x00000002ff097431 */ /* 0x000fe400000001ff */
[----:B------:R-:W-:Y:S02]  /*da10*/  IMAD.MOV.U32 R202, RZ, RZ, R6 ;  /* 0x000000ffffca7224 */ /* 0x000fe400078e0006 */
[----:B------:R-:W-:-:S05]  /*da20*/  FFMA.FTZ R5, R5, R235, 1.1641532182693481445e-10 ;  /* 0x2f00000005057423 */ /* 0x000fca00000100eb */
        /* <DEDUP_REMOVED lines=13> */
.L_x_62015:
        /* <DEDUP_REMOVED lines=15> */
.L_x_62017:
[----:B------:R-:W-:Y:S05]  /*dbf0*/  BSYNC.RECONVERGENT B2 ;  /* 0x0000000000027941 */ /* 0x000fea0003800200 */
.L_x_62016:
        /* <DEDUP_REMOVED lines=62> */
.L_x_62014:
[----:B------:R-:W-:Y:S05]  /*dfe0*/  BSYNC.RECONVERGENT B1 ;  /* 0x0000000000017941 */ /* 0x000fea0003800200 */
.L_x_62013:
        /* <DEDUP_REMOVED lines=19> */
.L_x_61977:
        /* <DEDUP_REMOVED lines=22> */
.L_x_61935:
[----:B------:R-:W-:Y:S05]  /*e280*/  BSYNC.RECONVERGENT B0 ;  /* 0x0000000000007941 */ /* 0x000fea0003800200 */
.L_x_61934:
        /* <DEDUP_REMOVED lines=31> */
.L_x_62023:
        /* <DEDUP_REMOVED lines=12> */
.L_x_62025:
[----:B------:R-:W-:Y:S05]  /*e540*/  BSYNC.RECONVERGENT B2 ;  /* 0x0000000000027941 */ /* 0x000fea0003800200 */
.L_x_62024:
        /* <DEDUP_REMOVED lines=61> */
.L_x_62022:
[----:B------:R-:W-:Y:S05]  /*e920*/  BSYNC.RECONVERGENT B1 ;  /* 0x0000000000017941 */ /* 0x000fea0003800200 */
.L_x_62021:
        /* <DEDUP_REMOVED lines=27> */
.L_x_62028:
        /* <DEDUP_REMOVED lines=12> */
.L_x_62030:
[----:B------:R-:W-:Y:S05]  /*eba0*/  BSYNC.RECONVERGENT B2 ;  /* 0x0000000000027941 */ /* 0x000fea0003800200 */
.L_x_62029:
        /* <DEDUP_REMOVED lines=62> */
.L_x_62027:
[----:B------:R-:W-:Y:S05]  /*ef90*/  BSYNC.RECONVERGENT B1 ;  /* 0x0000000000017941 */ /* 0x000fea0003800200 */
.L_x_62026:
        /* <DEDUP_REMOVED lines=22> */
.L_x_62033:
        /* <DEDUP_REMOVED lines=12> */
.L_x_62035:
[----:B------:R-:W-:Y:S05]  /*f1c0*/  BSYNC.RECONVERGENT B2 ;  /* 0x0000000000027941 */ /* 0x000fea0003800200 */
.L_x_62034:
        /* <DEDUP_REMOVED lines=62> */
.L_x_62032:
[----:B------:R-:W-:Y:S05]  /*f5b0*/  BSYNC.RECONVERGENT B1 ;  /* 0x0000000000017941 */ /* 0x000fea0003800200 */
.L_x_62031:
        /* <DEDUP_REMOVED lines=22> */
.L_x_62038:
        /* <DEDUP_REMOVED lines=12> */
.L_x_62040:
[----:B------:R-:W-:Y:S05]  /*f7e0*/  BSYNC.RECONVERGENT B2 ;  /* 0x0000000000027941 */ /* 0x000fea0003800200 */
.L_x_62039:
        /* <DEDUP_REMOVED lines=62> */
.L_x_62037:
[----:B------:R-:W-:Y:S05]  /*fbd0*/  BSYNC.RECONVERGENT B1 ;  /* 0x0000000000017941 */ /* 0x000fea0003800200 */
.L_x_62036:
        /* <DEDUP_REMOVED lines=22> */
.L_x_62043:
        /* <DEDUP_REMOVED lines=12> */
.L_x_62045:
[----:B------:R-:W-:Y:S05]  /*fe00*/  BSYNC.RECONVERGENT B2 ;  /* 0x0000000000027941 */ /* 0x000fea0003800200 */
.L_x_62044:
        /* <DEDUP_REMOVED lines=62> */
.L_x_62042:
[----:B------:R-:W-:Y:S05]  /*101f0*/  BSYNC.RECONVERGENT B1 ;  /* 0x0000000000017941 */ /* 0x000fea0003800200 */
.L_x_62041:
[----:B------:R-:W-:Y:S01]  /*10200*/  I2FP.F32.U32 R5, R5 ;  /* 0x0000000500057245 */ /* 0x000fe20000201000 */
[----:B------:R-:W-:Y:S01]  /*10210*/  BSSY.RECONVERGENT B1, `(.L_x_62046) ;  /* 0x0000060000017945 */ /* 0x000fe20003800200 */
[----:B------:R-:W-:-:S03]  /*10220*/  ISETP.NE.AND P4, PT, R9, 0x1, PT ;  /* 0x000000010900780c */ /* 0x000fc60003f85270 */
        /* <DEDUP_REMOVED lines=19> */
.L_x_62048:
        /* <DEDUP_REMOVED lines=12> */
.L_x_62050:
[----:B------:R-:W-:Y:S05]  /*10420*/  BSYNC.RECONVERGENT B2 ;  /* 0x0000000000027941 */ /* 0x000fea0003800200 */
.L_x_62049:
        /* <DEDUP_REMOVED lines=62> */
.L_x_62047:
[----:B------:R-:W-:Y:S05]  /*10810*/  BSYNC.RECONVERGENT B1 ;  /* 0x0000000000017941 */ /* 0x000fea0003800200 */
.L_x_62046:
[----:B------:R-:W-:Y:S01]  /*10820*/  I2FP.F32.U32 R5, R5 ;  /* 0x0000000500057245 */ /* 0x000fe20000201000 */
[----:B------:R-:W-:Y:S01]  /*10830*/  BSSY.RECONVERGENT B1, `(.L_x_62051) ;  /* 0x0000060000017945 */ /* 0x000fe20003800200 */
[----:B------:R-:W-:-:S03]  /*10840*/  ISETP.NE.AND P5, PT, R200, 0x1, PT ;  /* 0x00000001c800780c */ /* 0x000fc60003fa5270 */
        /* <DEDUP_REMOVED lines=19> */
.L_x_62053:
        /* <DEDUP_REMOVED lines=12> */
.L_x_62055:
[----:B------:R-:W-:Y:S05]  /*10a40*/  BSYNC.RECONVERGENT B2 ;  /* 0x0000000000027941 */ /* 0x000fea0003800200 */
.L_x_62054:
        /* <DEDUP_REMOVED lines=62> */
.L_x_62052:
[----:B------:R-:W-:Y:S05]  /*10e30*/  BSYNC.RECONVERGENT B1 ;  /* 0x0000000000017941 */ /* 0x000fea0003800200 */
.L_x_62051:
        /* <DEDUP_REMOVED lines=22> */
.L_x_62058:
        /* <DEDUP_REMOVED lines=15> */
.L_x_62060:
[----:B------:R-:W-:Y:S05]  /*11090*/  BSYNC.RECONVERGENT B2 ;  /* 0x0000000000027941 */ /* 0x000fea0003800200 */
.L_x_62059:
        /* <DEDUP_REMOVED lines=62> */
.L_x_62057:
[----:B------:R-:W-:Y:S05]  /*11480*/  BSYNC.RECONVERGENT B1 ;  /* 0x0000000000017941 */ /* 0x000fea0003800200 */
.L_x_62056:
        /* <DEDUP_REMOVED lines=10> */
.L_x_62020:
        /* <DEDUP_REMOVED lines=16> */
.L_x_62064:
        /* <DEDUP_REMOVED lines=12> */
.L_x_62066:
[----:B------:R-:W-:Y:S05]  /*116f0*/  BSYNC.RECONVERGENT B2 ;  /* 0x0000000000027941 */ /* 0x000fea0003800200 */
.L_x_62065:
        /* <DEDUP_REMOVED lines=62> */
.L_x_62063:
[----:B------:R-:W-:Y:S05]  /*11ae0*/  BSYNC.RECONVERGENT B1 ;  /* 0x0000000000017941 */ /* 0x000fea0003800200 */
.L_x_62062:
[----:B------:R-:W2:Y:S01]  /*11af0*/  LDC R234, c[0x0][0x404] ;  /* 0x00010100ffea7b82 */ /* 0x000ea20000000800 */
[----:B------:R-:W-:Y:S01]  /*11b00*/  I2FP.F32.U32 R5, R136 ;  /* 0x0000008800057245 */ /* 0x000fe20000201000 */
[----:B------:R-:W-:Y:S01]  /*11b10*/  IMAD.MOV.U32 R235, RZ, RZ, 0x2f800000 ;  /* 0x2f800000ffeb7424 */ /* 0x000fe200078e00ff */
[----:B------:R-:W-:Y:S01]  /*11b20*/  LOP3.LUT R0, R0, 0xfffffffd, RZ, 0xc0, !PT ;  /* 0xfffffffd00007812 */ /* 0x000fe200078ec0ff */
[----:B------:R-:W-:Y:S01]  /*11b30*/  BSSY.RECONVERGENT B1, `(.L_x_62067) ;  /* 0x000005f000017945 */ /* 0x000fe20003800200 */
[----:B------:R-:W-:Y:S01]  /*11b40*/  MOV R9, R6 ;  /* 0x0000000600097202 */ /* 0x000fe20000000f00 */
[----:B------:R-:W-:Y:S02]  /*11b50*/  FFMA.FTZ R5, R5, R235, 1.1641532182693481445e-10 ;  /* 0x2f00000005057423 */ /* 0x000fe400000100eb */
[----:B------:R-:W3:Y:S03]  /*11b60*/  LDC R233, c[0x0][0x408] ;  /* 0x00010200ffe97b82 */ /* 0x000ee60000000800 */
[----:B--2---:R-:W-:Y:S01]  /*11b70*/  FSETP.LE.FTZ.AND P0, PT, R5, R234, PT ;  /* 0x000000ea0500720b */ /* 0x004fe20003f13000 */
[----:B-----5:R-:W-:-:S05]  /*11b80*/  HADD2.F32 R5, -RZ, R140.H0_H0 ;  /* 0x2000008cff057230 */ /* 0x020fca0000004100 */
[----:B------:R-:W-:-:S04]  /*11b90*/  FMUL.FTZ R5, R5, R4 ;  /* 0x0000000405057220 */ /* 0x000fc80000410000 */
[----:B---3--:R-:W-:Y:S01]  /*11ba0*/  FMUL.FTZ R136, R5, R233 ;  /* 0x000000e905887220 */ /* 0x008fe20000410000 */
[----:B------:R-:W-:Y:S02]  /*11bb0*/  IMAD.MOV.U32 R5, RZ, RZ, 0x2 ;  /* 0x00000002ff057424 */ /* 0x000fe400078e00ff */
        /* <DEDUP_REMOVED lines=11> */
.L_x_62069:
        /* <DEDUP_REMOVED lines=12> */
.L_x_62071:
[----:B------:R-:W-:Y:S05]  /*11d30*/  BSYNC.RECONVERGENT B2 ;  /* 0x0000000000027941 */ /* 0x000fea0003800200 */
.L_x_62070:
        /* <DEDUP_REMOVED lines=62> */
.L_x_62068:
[----:B------:R-:W-:Y:S05]  /*12120*/  BSYNC.RECONVERGENT B1 ;  /* 0x0000000000017941 */ /* 0x000fea0003800200 */
.L_x_62067:
        /* <DEDUP_REMOVED lines=19> */
.L_x_62074:
        /* <DEDUP_REMOVED lines=12> */
.L_x_62076:
[----:B------:R-:W-:Y:S05]  /*12320*/  BSYNC.RECONVERGENT B2 ;  /* 0x0000000000027941 */ /* 0x000fea0003800200 */
.L_x_62075:
[----:B01----:R-:W-:Y:S01]  /*12330*/  IMAD.WIDE.U32 R200, R12, -0x2daee0ad, RZ ;  /* 0xd2511f530cc87825 */ /* 0x003fe200078e00ff */
        /* <DEDUP_REMOVED lines=61> */
.L_x_62073:
[----:B------:R-:W-:Y:S05]  /*12710*/  BSYNC.RECONVERGENT B1 ;  /* 0x0000000000017941 */ /* 0x000fea0003800200 */
.L_x_62072:
        /* <DEDUP_REMOVED lines=19> */
.L_x_62079:
        /* <DEDUP_REMOVED lines=12> */
.L_x_62081:
[----:B------:R-:W-:Y:S05]  /*12910*/  BSYNC.RECONVERGENT B2 ;  /* 0x0000000000027941 */ /* 0x000fea0003800200 */
.L_x_62080:
        /* <DEDUP_REMOVED lines=62> */
.L_x_62078:
[----:B------:R-:W-:Y:S05]  /*12d00*/  BSYNC.RECONVERGENT B1 ;  /* 0x0000000000017941 */ /* 0x000fea0003800200 */
.L_x_62077:
        /* <DEDUP_REMOVED lines=19> */
.L_x_62084:
        /* <DEDUP_REMOVED lines=12> */
.L_x_62086:
[----:B------:R-:W-:Y:S05]  /*12f00*/  BSYNC.RECONVERGENT B2 ;  /* 0x0000000000027941 */ /* 0x000fea0003800200 */
.L_x_62085:
        /* <DEDUP_REMOVED lines=62> */
.L_x_62083:
[----:B------:R-:W-:Y:S05]  /*132f0*/  BSYNC.RECONVERGENT B1 ;  /* 0x0000000000017941 */ /* 0x000fea0003800200 */
.L_x_62082:
        /* <DEDUP_REMOVED lines=19> */
.L_x_62089:
        /* <DEDUP_REMOVED lines=12> */
.L_x_62091:
[----:B------:R-:W-:Y:S05]  /*134f0*/  BSYNC.RECONVERGENT B2 ;  /* 0x0000000000027941 */ /* 0x000fea0003800200 */
.L_x_62090:
        /* <DEDUP_REMOVED lines=62> */
.L_x_62088:
[----:B------:R-:W-:Y:S05]  /*138e0*/  BSYNC.RECONVERGENT B1 ;  /* 0x0000000000017941 */ /* 0x000fea0003800200 */
.L_x_62087:
[----:B------:R-:W-:Y:S01]  /*138f0*/  I2FP.F32.U32 R9, R9 ;  /* 0x0000000900097245 */ /* 0x000fe20000201000 */
[----:B------:R-:W-:Y:S01]  /*13900*/  BSSY.RECONVERGENT B1, `(.L_x_62092) ;  /* 0x000005d000017945 */ /* 0x000fe20003800200 */
[----:B------:R-:W-:Y:S01]  /*13910*/  ISETP.NE.AND P5, PT, R5, 0x1, PT ;  /* 0x000000010500780c */ /* 0x000fe20003fa5270 */
[----:B01----:R-:W-:Y:S02]  /*13920*/  HFMA2 R200, -RZ, RZ, 0, 1.1920928955078125e-07 ;  /* 0x00000002ffc87431 */ /* 0x003fe400000001ff */
        /* <DEDUP_REMOVED lines=15> */
.L_x_62094:
        /* <DEDUP_REMOVED lines=12> */
.L_x_62096:
[----:B------:R-:W-:Y:S05]  /*13ae0*/  BSYNC.RECONVERGENT B2 ;  /* 0x0000000000027941 */ /* 0x000fea0003800200 */
.L_x_62095:
        /* <DEDUP_REMOVED lines=62> */
.L_x_62093:
[----:B------:R-:W-:Y:S05]  /*13ed0*/  BSYNC.RECONVERGENT B1 ;  /* 0x0000000000017941 */ /* 0x000fea0003800200 */
.L_x_62092:
[----:B------:R-:W-:Y:S01]  /*13ee0*/  I2FP.F32.U32 R5, R9 ;  /* 0x0000000900057245 */ /* 0x000fe20000201000 */
[----:B------:R-:W-:Y:S01]  /*13ef0*/  BSSY.RECONVERGENT B1, `(.L_x_62097) ;  /* 0x0000060000017945 */ /* 0x000fe20003800200 */
[----:B------:R-:W-:Y:S01]  /*13f00*/  ISETP.NE.AND P6, PT, R200, 0x1, PT ;  /* 0x00000001c800780c */ /* 0x000fe20003fc5270 */
[----:B------:R-:W-:Y:S01]  /*13f10*/  IMAD.MOV.U32 R9, RZ, RZ, 0x2 ;  /* 0x00000002ff097424 */ /* 0x000fe200078e00ff */
[----:B------:R-:W-:Y:S01]  /*13f20*/  MOV R142, R6 ;  /* 0x00000006008e7202 */ /* 0x000fe20000000f00 */
        /* <DEDUP_REMOVED lines=14> */
.L_x_62099:
        /* <DEDUP_REMOVED lines=15> */
.L_x_62101:
[----:B------:R-:W-:Y:S05]  /*14100*/  BSYNC.RECONVERGENT B2 ;  /* 0x0000000000027941 */ /* 0x000fea0003800200 */
.L_x_62100:
        /* <DEDUP_REMOVED lines=62> */
.L_x_62098:
[----:B------:R-:W-:Y:S05]  /*144f0*/  BSYNC.RECONVERGENT B1 ;  /* 0x0000000000017941 */ /* 0x000fea0003800200 */
.L_x_62097:
        /* <DEDUP_REMOVED lines=19> */
.L_x_62061:
        /* <DEDUP_REMOVED lines=22> */
.L_x_62019:
[----:B------:R-:W-:Y:S05]  /*14790*/  BSYNC.RECONVERGENT B0 ;  /* 0x0000000000007941 */ /* 0x000fea0003800200 */
.L_x_62018:
        /* <DEDUP_REMOVED lines=31> */
.L_x_62107:
        /* <DEDUP_REMOVED lines=12> */
.L_x_62109:
[----:B------:R-:W-:Y:S05]  /*14a50*/  BSYNC.RECONVERGENT B2 ;  /* 0x0000000000027941 */ /* 0x000fea0003800200 */
.L_x_62108:
        /* <DEDUP_REMOVED lines=61> */
.L_x_62106:
[----:B------:R-:W-:Y:S05]  /*14e30*/  BSYNC.RECONVERGENT B1 ;  /* 0x0000000000017941 */ /* 0x000fea0003800200 */
.L_x_62105:
        /* <DEDUP_REMOVED lines=8> */
[----:B------:R-:W1:Y:S01]  /*14ec0*/  LDC R233, c[0x0][0x408] ;  /* 0x00010200ffe97b82 */ /* 0x000e620000000800 */
[----:B------:R-:W-:Y:S02]  /*14ed0*/  MOV R9, R6 ;  /* 0x0000000600097202 */ /* 0x000fe40000000f00 */
        /* <DEDUP_REMOVED lines=17> */
.L_x_62112:
        /* <DEDUP_REMOVED lines=12> */
.L_x_62114:
[----:B------:R-:W-:Y:S05]  /*150b0*/  BSYNC.RECONVERGENT B2 ;  /* 0x0000000000027941 */ /* 0x000fea0003800200 */
.L_x_62113:
        /* <DEDUP_REMOVED lines=62> */
.L_x_62111:
[----:B------:R-:W-:Y:S05]  /*154a0*/  BSYNC.RECONVERGENT B1 ;  /* 0x0000000000017941 */ /* 0x000fea0003800200 */
.L_x_62110:
        /* <DEDUP_REMOVED lines=22> */
.L_x_62117:
        /* <DEDUP_REMOVED lines=12> */
.L_x_62119:
[----:B------:R-:W-:Y:S05]  /*156d0*/  BSYNC.RECONVERGENT B2 ;  /* 0x0000000000027941 */ /* 0x000fea0003800200 */
.L_x_62118:
        /* <DEDUP_REMOVED lines=62> */
.L_x_62116:
[----:B------:R-:W-:Y:S05]  /*15ac0*/  BSYNC.RECONVERGENT B1 ;  /* 0x0000000000017941 */ /* 0x000fea0003800200 */
.L_x_62115:
        /* <DEDUP_REMOVED lines=22> */
.L_x_62122:
        /* <DEDUP_REMOVED lines=12> */
.L_x_62124:
[----:B------:R-:W-:Y:S05]  /*15cf0*/  BSYNC.RECONVERGENT B2 ;  /* 0x0000000000027941 */ /* 0x000fea0003800200 */
.L_x_62123:
        /* <DEDUP_REMOVED lines=62> */
.L_x_62121:
[----:B------:R-:W-:Y:S05]  /*160e0*/  BSYNC.RECONVERGENT B1 ;  /* 0x0000000000017941 */ /* 0x000fea0003800200 */
.L_x_62120:
        /* <DEDUP_REMOVED lines=22> */
.L_x_62127:
        /* <DEDUP_REMOVED lines=12> */
.L_x_62129:
[----:B------:R-:W-:Y:S05]  /*16310*/  BSYNC.RECONVERGENT B2 ;  /* 0x0000000000027941 */ /* 0x000fea0003800200 */
.L_x_62128:
        /* <DEDUP_REMOVED lines=62> */
.L_x_62126:
[----:B------:R-:W-:Y:S05]  /*16700*/  BSYNC.RECONVERGENT B1 ;  /* 0x0000000000017941 */ /* 0x000fea0003800200 */
.L_x_62125:
        /* <DEDUP_REMOVED lines=22> */
.L_x_62132:
        /* <DEDUP_REMOVED lines=12> */
.L_x_62134:
[----:B------:R-:W-:Y:S05]  /*16930*/  BSYNC.RECONVERGENT B2 ;  /* 0x0000000000027941 */ /* 0x000fea0003800200 */
.L_x_62133:
        /* <DEDUP_REMOVED lines=62> */
.L_x_62131:
[----:B------:R-:W-:Y:S05]  /*16d20*/  BSYNC.RECONVERGENT B1 ;  /* 0x0000000000017941 */ /* 0x000fea0003800200 */
.L_x_62130:
        /* <DEDUP_REMOVED lines=22> */
.L_x_62137:
        /* <DEDUP_REMOVED lines=12> */
.L_x_62139:
[----:B------:R-:W-:Y:S05]  /*16f50*/  BSYNC.RECONVERGENT B2 ;  /* 0x0000000000027941 */ /* 0x000fea0003800200 */
.L_x_62138:
        /* <DEDUP_REMOVED lines=62> */
.L_x_62136:
[----:B------:R-:W-:Y:S05]  /*17340*/  BSYNC.RECONVERGENT B1 ;  /* 0x0000000000017941 */ /* 0x000fea0003800200 */
.L_x_62135:
        /* <DEDUP_REMOVED lines=22> */
.L_x_62142:
        /* <DEDUP_REMOVED lines=15> */
.L_x_62144:
[----:B------:R-:W-:Y:S05]  /*175a0*/  BSYNC.RECONVERGENT B2 ;  /* 0x0000000000027941 */ /* 0x000fea0003800200 */
.L_x_62143:
        /* <DEDUP_REMOVED lines=62> */
.L_x_62141:
[----:B------:R-:W-:Y:S05]  /*17990*/  BSYNC.RECONVERGENT B1 ;  /* 0x0000000000017941 */ /* 0x000fea0003800200 */
.L_x_62140:
        /* <DEDUP_REMOVED lines=10> */
.L_x_62104:
        /* <DEDUP_REMOVED lines=16> */
.L_x_62148:
        /* <DEDUP_REMOVED lines=12> */
.L_x_62150:
[----:B------:R-:W-:Y:S05]  /*17c00*/  BSYNC.RECONVERGENT B2 ;  /* 0x0000000000027941 */ /* 0x000fea0003800200 */
.L_x_62149:
        /* <DEDUP_REMOVED lines=62> */
.L_x_62147:
[----:B------:R-:W-:Y:S05]  /*17ff0*/  BSYNC.RECONVERGENT B1 ;  /* 0x0000000000017941 */ /* 0x000fea0003800200 */
.L_x_62146:
[----:B------:R-:W3:Y:S01]  /*18000*/  LDC R234, c[0x0][0x404] ;  /* 0x00010100ffea7b82 */ /* 0x000ee20000000800 */
[----:B------:R-:W-:Y:S01]  /*18010*/  HFMA2 R235, -RZ, RZ, 0.1171875, 0 ;  /* 0x2f800000ffeb7431 */ /* 0x000fe200000001ff */
[----:B------:R-:W-:Y:S01]  /*18020*/  I2FP.F32.U32 R5, R144 ;  /* 0x0000009000057245 */ /* 0x000fe20000201000 */
[----:B------:R-:W-:Y:S01]  /*18030*/  BSSY.RECONVERGENT B1, `(.L_x_62151) ;  /* 0x0000060000017945 */ /* 0x000fe20003800200 */
[----:B------:R-:W-:Y:S01]  /*18040*/  LOP3.LUT R0, R0, 0xfffffffd, RZ, 0xc0, !PT ;  /* 0xfffffffd00007812 */ /* 0x000fe200078ec0ff */
[----:B------:R-:W-:-:S03]  /*18050*/  IMAD.MOV.U32 R9, RZ, RZ, R6 ;  /* 0x000000ffff097224 */ /* 0x000fc600078e0006 */
[----:B------:R-:W4:Y:S01]  /*18060*/  LDC R233, c[0x0][0x408] ;  /* 0x00010200ffe97b82 */ /* 0x000f220000000800 */
[----:B------:R-:W-:-:S05]  /*18070*/  FFMA.FTZ R5, R5, R235, 1.1641532182693481445e-10 ;  /* 0x2f00000005057423 */ /* 0x000fca00000100eb */
[----:B---3--:R-:W-:Y:S01]  /*18080*/  FSETP.LE.FTZ.AND P0, PT, R5, R234, PT ;  /* 0x000000ea0500720b */ /* 0x008fe20003f13000 */
[----:B-----5:R-:W-:-:S05]  /*18090*/  HADD2.F32 R5, -RZ, R148.H0_H0 ;  /* 0x20000094ff057230 */ /* 0x020fca0000004100 */
[----:B------:R-:W-:-:S04]  /*180a0*/  FMUL.FTZ R5, R5, R4 ;  /* 0x0000000405057220 */ /* 0x000fc80000410000 */
[----:B----4-:R-:W-:Y:S01]  /*180b0*/  FMUL.FTZ R144, R5, R233 ;  /* 0x000000e905907220 */ /* 0x010fe20000410000 */
[----:B------:R-:W-:Y:S02]  /*180c0*/  IMAD.MOV.U32 R5, RZ, RZ, 0x2 ;  /* 0x00000002ff057424 */ /* 0x000fe400078e00ff */
        /* <DEDUP_REMOVED lines=11> */
.L_x_62153:
        /* <DEDUP_REMOVED lines=12> */
.L_x_62155:
[----:B------:R-:W-:Y:S05]  /*18240*/  BSYNC.RECONVERGENT B2 ;  /* 0x0000000000027941 */ /* 0x000fea0003800200 */
.L_x_62154:
[----:B012---:R-:W-:Y:S01]  /*18250*/  IMAD.WIDE.U32 R200, R12, -0x2daee0ad, RZ ;  /* 0xd2511f530cc87825 */ /* 0x007fe200078e00ff */
        /* <DEDUP_REMOVED lines=61> */
.L_x_62152:
[----:B------:R-:W-:Y:S05]  /*18630*/  BSYNC.RECONVERGENT B1 ;  /* 0x0000000000017941 */ /* 0x000fea0003800200 */
.L_x_62151:
[----:B------:R-:W-:Y:S01]  /*18640*/  I2FP.F32.U32 R9, R9 ;  /* 0x0000000900097245 */ /* 0x000fe20000201000 */
[----:B------:R-:W-:Y:S01]  /*18650*/  BSSY.RECONVERGENT B1, `(.L_x_62156) ;  /* 0x000005d000017945 */ /* 0x000fe20003800200 */
[----:B------:R-:W-:Y:S01]  /*18660*/  ISETP.NE.AND P1, PT, R5, 0x1, PT ;  /* 0x000000010500780c */ /* 0x000fe20003f25270 */
[----:B------:R-:W-:Y:S02]  /*18670*/  HFMA2 R147, -RZ, RZ, 0, 1.1920928955078125e-07 ;  /* 0x00000002ff937431 */ /* 0x000fe400000001ff */
        /* <DEDUP_REMOVED lines=15> */
.L_x_62158:
        /* <DEDUP_REMOVED lines=12> */
.L_x_62160:
[----:B------:R-:W-:Y:S05]  /*18830*/  BSYNC.RECONVERGENT B2 ;  /* 0x0000000000027941 */ /* 0x000fea0003800200 */
.L_x_62159:
        /* <DEDUP_REMOVED lines=62> */
.L_x_62157:
[----:B------:R-:W-:Y:S05]  /*18c20*/  BSYNC.RECONVERGENT B1 ;  /* 0x0000000000017941 */ /* 0x000fea0003800200 */
.L_x_62156:
        /* <DEDUP_REMOVED lines=19> */
.L_x_62163:
        /* <DEDUP_REMOVED lines=12> */
.L_x_62165:
[----:B------:R-:W-:Y:S05]  /*18e20*/  BSYNC.RECONVERGENT B2 ;  /* 0x0000000000027941 */ /* 0x000fea0003800200 */
.L_x_62164:
        /* <DEDUP_REMOVED lines=62> */
.L_x_62162:
[----:B------:R-:W-:Y:S05]  /*19210*/  BSYNC.RECONVERGENT B1 ;  /* 0x0000000000017941 */ /* 0x000fea0003800200 */
.L_x_62161:
        /* <DEDUP_REMOVED lines=19> */
.L_x_62168:
        /* <DEDUP_REMOVED lines=12> */
.L_x_62170:
[----:B------:R-:W-:Y:S05]  /*19410*/  BSYNC.RECONVERGENT B2 ;  /* 0x0000000000027941 */ /* 0x000fea0003800200 */
.L_x_62169:
        /* <DEDUP_REMOVED lines=62> */
.L_x_62167:
[----:B------:R-:W-:Y:S05]  /*19800*/  BSYNC.RECONVERGENT B1 ;  /* 0x0000000000017941 */ /* 0x000fea0003800200 */
.L_x_62166:
        /* <DEDUP_REMOVED lines=19> */
.L_x_62173:
        /* <DEDUP_REMOVED lines=12> */
.L_x_62175:
[----:B------:R-:W-:Y:S05]  /*19a00*/  BSYNC.RECONVERGENT B2 ;  /* 0x0000000000027941 */ /* 0x000fea0003800200 */
.L_x_62174:
        /* <DEDUP_REMOVED lines=62> */
.L_x_62172:
[----:B------:R-:W-:Y:S05]  /*19df0*/  BSYNC.RECONVERGENT B1 ;  /* 0x0000000000017941 */ /* 0x000fea0003800200 */
.L_x_62171:
[----:B------:R-:W-:Y:S01]  /*19e00*/  I2FP.F32.U32 R9, R9 ;  /* 0x0000000900097245 */ /* 0x000fe20000201000 */
[----:B------:R-:W-:Y:S01]  /*19e10*/  BSSY.RECONVERGENT B1, `(.L_x_62176) ;  /* 0x000005d000017945 */ /* 0x000fe20003800200 */
[----:B------:R-:W-:Y:S01]  /*19e20*/  ISETP.NE.AND P5, PT, R5, 0x1, PT ;  /* 0x000000010500780c */ /* 0x000fe20003fa5270 */
[----:B012---:R-:W-:Y:S02]  /*19e30*/  IMAD.MOV.U32 R200, RZ, RZ, 0x2 ;  /* 0x00000002ffc87424 */ /* 0x007fe400078e00ff */
        /* <DEDUP_REMOVED lines=15> */
.L_x_62178:
        /* <DEDUP_REMOVED lines=12> */
.L_x_62180:
[----:B------:R-:W-:Y:S05]  /*19ff0*/  BSYNC.RECONVERGENT B2 ;  /* 0x0000000000027941 */ /* 0x000fea0003800200 */
.L_x_62179:
        /* <DEDUP_REMOVED lines=62> */
.L_x_62177:
[----:B------:R-:W-:Y:S05]  /*1a3e0*/  BSYNC.RECONVERGENT B1 ;  /* 0x0000000000017941 */ /* 0x000fea0003800200 */
.L_x_62176:
        /* <DEDUP_REMOVED lines=19> */
.L_x_62183:
        /* <DEDUP_REMOVED lines=15> */
.L_x_62185:
[----:B------:R-:W-:Y:S05]  /*1a610*/  BSYNC.RECONVERGENT B2 ;  /* 0x0000000000027941 */ /* 0x000fea0003800200 */
.L_x_62184:
        /* <DEDUP_REMOVED lines=62> */
.L_x_62182:
[----:B------:R-:W-:Y:S05]  /*1aa00*/  BSYNC.RECONVERGENT B1 ;  /* 0x0000000000017941 */ /* 0x000fea0003800200 */
.L_x_62181:
        /* <DEDUP_REMOVED lines=19> */
.L_x_62145:
        /* <DEDUP_REMOVED lines=22> */
.L_x_62103:
[----:B------:R-:W-:Y:S05]  /*1aca0*/  BSYNC.RECONVERGENT B0 ;  /* 0x0000000000007941 */ /* 0x000fea0003800200 */
.L_x_62102:
        /* <DEDUP_REMOVED lines=31> */
.L_x_62191:
        /* <DEDUP_REMOVED lines=12> */
.L_x_62193:
[----:B------:R-:W-:Y:S05]  /*1af60*/  BSYNC.RECONVERGENT B2 ;  /* 0x0000000000027941 */ /* 0x000fea0003800200 */
.L_x_62192:
        /* <DEDUP_REMOVED lines=61> */
.L_x_62190:
[----:B------:R-:W-:Y:S05]  /*1b340*/  BSYNC.RECONVERGENT B1 ;  /* 0x0000000000017941 */ /* 0x000fea0003800200 */
.L_x_62189:
        /* <DEDUP_REMOVED lines=27> */
.L_x_62196:
        /* <DEDUP_REMOVED lines=12> */
.L_x_62198:
[----:B------:R-:W-:Y:S05]  /*1b5c0*/  BSYNC.RECONVERGENT B2 ;  /* 0x0000000000027941 */ /* 0x000fea0003800200 */
.L_x_62197:
        /* <DEDUP_REMOVED lines=62> */
.L_x_62195:
[----:B------:R-:W-:Y:S05]  /*1b9b0*/  BSYNC.RECONVERGENT B1 ;  /* 0x0000000000017941 */ /* 0x000fea0003800200 */
.L_x_62194:
        /* <DEDUP_REMOVED lines=22> */
.L_x_62201:
        /* <DEDUP_REMOVED lines=12> */
.L_x_62203:
[----:B------:R-:W-:Y:S05]  /*1bbe0*/  BSYNC.RECONVERGENT B2 ;  /* 0x0000000000027941 */ /* 0x000fea0003800200 */
.L_x_62202:
        /* <DEDUP_REMOVED lines=62> */
.L_x_62200:
[----:B------:R-:W-:Y:S05]  /*1bfd0*/  BSYNC.RECONVERGENT B1 ;  /* 0x0000000000017941 */ /* 0x000fea0003800200 */
.L_x_62199:
        /* <DEDUP_REMOVED lines=22> */
.L_x_62206:
        /* <DEDUP_REMOVED lines=12> */
.L_x_62208:
[----:B------:R-:W-:Y:S05]  /*1c200*/  BSYNC.RECONVERGENT B2 ;  /* 0x0000000000027941 */ /* 0x000fea0003800200 */
.L_x_62207:
        /* <DEDUP_REMOVED lines=62> */
.L_x_62205:
[----:B------:R-:W-:Y:S05]  /*1c5f0*/  BSYNC.RECONVERGENT B1 ;  /* 0x0000000000017941 */ /* 0x000fea0003800200 */
.L_x_62204:
        /* <DEDUP_REMOVED lines=22> */
.L_x_62211:
        /* <DEDUP_REMOVED lines=12> */
.L_x_62213:
[----:B------:R-:W-:Y:S05]  /*1c820*/  BSYNC.RECONVERGENT B2 ;  /* 0x0000000000027941 */ /* 0x000fea0003800200 */
.L_x_62212:
        /* <DEDUP_REMOVED lines=62> */
.L_x_62210:
[----:B------:R-:W-:Y:S05]  /*1cc10*/  BSYNC.RECONVERGENT B1 ;  /* 0x0000000000017941 */ /* 0x000fea0003800200 */
.L_x_62209:
        /* <DEDUP_REMOVED lines=22> */
.L_x_62216:
        /* <DEDUP_REMOVED lines=12> */
.L_x_62218:
[----:B------:R-:W-:Y:S05]  /*1ce40*/  BSYNC.RECONVERGENT B2 ;  /* 0x0000000000027941 */ /* 0x000fea0003800200 */
.L_x_62217:
        /* <DEDUP_REMOVED lines=62> */
.L_x_62215:
[----:B------:R-:W-:Y:S05]  /*1d230*/  BSYNC.RECONVERGENT B1 ;  /* 0x0000000000017941 */ /* 0x000fea0003800200 */
.L_x_62214:
        /* <DEDUP_REMOVED lines=22> */
.L_x_62221:
        /* <DEDUP_REMOVED lines=12> */
.L_x_62223:
[----:B------:R-:W-:Y:S05]  /*1d460*/  BSYNC.RECONVERGENT B2 ;  /* 0x0000000000027941 */ /* 0x000fea0003800200 */
.L_x_62222:
        /* <DEDUP_REMOVED lines=62> */
.L_x_62220:
[----:B------:R-:W-:Y:S05]  /*1d850*/  BSYNC.RECONVERGENT B1 ;  /* 0x0000000000017941 */ /* 0x000fea0003800200 */
.L_x_62219:
        /* <DEDUP_REMOVED lines=22> */
.L_x_62226:
        /* <DEDUP_REMOVED lines=15> */
.L_x_62228:
[----:B------:R-:W-:Y:S05]  /*1dab0*/  BSYNC.RECONVERGENT B2 ;  /* 0x0000000000027941 */ /* 0x000fea0003800200 */
.L_x_62227:
        /* <DEDUP_REMOVED lines=62> */
.L_x_62225:
[----:B------:R-:W-:Y:S05]  /*1dea0*/  BSYNC.RECONVERGENT B1 ;  /* 0x0000000000017941 */ /* 0x000fea0003800200 */
.L_x_62224:
        /* <DEDUP_REMOVED lines=10> */
.L_x_62188:
        /* <DEDUP_REMOVED lines=16> */
.L_x_62232:
        /* <DEDUP_REMOVED lines=12> */
.L_x_62234:
[----:B------:R-:W-:Y:S05]  /*1e110*/  BSYNC.RECONVERGENT B2 ;  /* 0x0000000000027941 */ /* 0x000fea0003800200 */
.L_x_62233:
        /* <DEDUP_REMOVED lines=62> */
.L_x_62231:
[----:B------:R-:W-:Y:S05]  /*1e500*/  BSYNC.RECONVERGENT B1 ;  /* 0x0000000000017941 */ /* 0x000fea0003800200 */
.L_x_62230:
[----:B------:R-:W4:Y:S01]  /*1e510*/  LDC R234, c[0x0][0x404] ;  /* 0x00010100ffea7b82 */ /* 0x000f220000000800 */
[----:B------:R-:W-:Y:S01]  /*1e520*/  I2FP.F32.U32 R5, R152 ;  /* 0x0000009800057245 */ /* 0x000fe20000201000 */
[----:B------:R-:W-:Y:S01]  /*1e530*/  IMAD.MOV.U32 R235, RZ, RZ, 0x2f800000 ;  /* 0x2f800000ffeb7424 */ /* 0x000fe200078e00ff */
[----:B------:R-:W-:Y:S01]  /*1e540*/  LOP3.LUT R0, R0, 0xfffffffd, RZ, 0xc0, !PT ;  /* 0xfffffffd00007812 */ /* 0x000fe200078ec0ff */
[----:B------:R-:W-:Y:S01]  /*1e550*/  BSSY.RECONVERGENT B1, `(.L_x_62235) ;  /* 0x000005f000017945 */ /* 0x000fe20003800200 */
[----:B------:R-:W-:Y:S02]  /*1e560*/  IMAD.MOV.U32 R9, RZ, RZ, R6 ;  /* 0x000000ffff097224 */ /* 0x000fe400078e0006 */
[----:B------:R-:W-:Y:S01]  /*1e570*/  FFMA.FTZ R5, R5, R235, 1.1641532182693481445e-10 ;  /* 0x2f00000005057423 */ /* 0x000fe200000100eb */
[----:B------:R-:W0:Y:S04]  /*1e580*/  LDC R233, c[0x0][0x408] ;  /* 0x00010200ffe97b82 */ /* 0x000e280000000800 */
[----:B----4-:R-:W-:Y:S01]  /*1e590*/  FSETP.LE.FTZ.AND P0, PT, R5, R234, PT ;  /* 0x000000ea0500720b */ /* 0x010fe20003f13000 */
[----:B-----5:R-:W-:-:S05]  /*1e5a0*/  HADD2.F32 R5, -RZ, R156.H0_H0 ;  /* 0x2000009cff057230 */ /* 0x020fca0000004100 */
[----:B------:R-:W-:-:S04]  /*1e5b0*/  FMUL.FTZ R5, R5, R4 ;  /* 0x0000000405057220 */ /* 0x000fc80000410000 */
[----:B0-----:R-:W-:Y:S01]  /*1e5c0*/  FMUL.FTZ R152, R5, R233 ;  /* 0x000000e905987220 */ /* 0x001fe20000410000 */
        /* <DEDUP_REMOVED lines=12> */
.L_x_62237:
        /* <DEDUP_REMOVED lines=12> */
.L_x_62239:
[----:B------:R-:W-:Y:S05]  /*1e750*/  BSYNC.RECONVERGENT B2 ;  /* 0x0000000000027941 */ /* 0x000fea0003800200 */
.L_x_62238:
        /* <DEDUP_REMOVED lines=62> */
.L_x_62236:
[----:B------:R-:W-:Y:S05]  /*1eb40*/  BSYNC.RECONVERGENT B1 ;  /* 0x0000000000017941 */ /* 0x000fea0003800200 */
.L_x_62235:
        /* <DEDUP_REMOVED lines=19> */
.L_x_62242:
        /* <DEDUP_REMOVED lines=12> */
.L_x_62244:
[----:B------:R-:W-:Y:S05]  /*1ed40*/  BSYNC.RECONVERGENT B2 ;  /* 0x0000000000027941 */ /* 0x000fea0003800200 */
.L_x_62243:
        /* <DEDUP_REMOVED lines=62> */
.L_x_62241:
[----:B------:R-:W-:Y:S05]  /*1f130*/  BSYNC.RECONVERGENT B1 ;  /* 0x0000000000017941 */ /* 0x000fea0003800200 */
.L_x_62240:
        /* <DEDUP_REMOVED lines=19> */
.L_x_62247:
        /* <DEDUP_REMOVED lines=12> */
.L_x_62249:
[----:B------:R-:W-:Y:S05]  /*1f330*/  BSYNC.RECONVERGENT B2 ;  /* 0x0000000000027941 */ /* 0x000fea0003800200 */
.L_x_62248:
        /* <DEDUP_REMOVED lines=62> */
.L_x_62246:
[----:B------:R-:W-:Y:S05]  /*1f720*/  BSYNC.RECONVERGENT B1 ;  /* 0x0000000000017941 */ /* 0x000fea0003800200 */
.L_x_62245:
        /* <DEDUP_REMOVED lines=19> */
.L_x_62252:
        /* <DEDUP_REMOVED lines=12> */
.L_x_62254:
[----:B------:R-:W-:Y:S05]  /*1f920*/  BSYNC.RECONVERGENT B2 ;  /* 0x0000000000027941 */ /* 0x000fea0003800200 */
.L_x_62253:
        /* <DEDUP_REMOVED lines=62> */
.L_x_62251:
[----:B------:R-:W-:Y:S05]  /*1fd10*/  BSYNC.RECONVERGENT B1 ;  /* 0x0000000000017941 */ /* 0x000fea0003800200 */
.L_x_62250:
        /* <DEDUP_REMOVED lines=19> */
.L_x_62257:
        /* <DEDUP_REMOVED lines=12> */
.L_x_62259:
[----:B------:R-:W-:Y:S05]  /*1ff10*/  BSYNC.RECONVERGENT B2 ;  /* 0x0000000000027941 */ /* 0x000fea0003800200 */
.L_x_62258:
        /* <DEDUP_REMOVED lines=62> */
.L_x_62256:
[----:B------:R-:W-:Y:S05]  /*20300*/  BSYNC.RECONVERGENT B1 ;  /* 0x0000000000017941 */ /* 0x000fea0003800200 */
.L_x_62255:
[----:B------:R-:W-:Y:S01]  /*20310*/  I2FP.F32.U32 R9, R9 ;  /* 0x0000000900097245 */ /* 0x000fe20000201000 */
[----:B------:R-:W-:Y:S01]  /*20320*/  BSSY.RECONVERGENT B1, `(.L_x_62260) ;  /* 0x000005d000017945 */ /* 0x000fe20003800200 */
[----:B------:R-:W-:Y:S01]  /*20330*/  ISETP.NE.AND P5, PT, R5, 0x1, PT ;  /* 0x000000010500780c */ /* 0x000fe20003fa5270 */
[----:B-123--:R-:W-:Y:S02]  /*20340*/  IMAD.MOV.U32 R200, RZ, RZ, 0x2 ;  /* 0x00000002ffc87424 */ /* 0x00efe400078e00ff */
        /* <DEDUP_REMOVED lines=15> */
.L_x_62262:
        /* <DEDUP_REMOVED lines=12> */
.L_x_62264:
[----:B------:R-:W-:Y:S05]  /*20500*/  BSYNC.RECONVERGENT B2 ;  /* 0x0000000000027941 */ /* 0x000fea0003800200 */
.L_x_62263:
        /* <DEDUP_REMOVED lines=62> */
.L_x_62261:
[----:B------:R-:W-:Y:S05]  /*208f0*/  BSYNC.RECONVERGENT B1 ;  /* 0x0000000000017941 */ /* 0x000fea0003800200 */
.L_x_62260:
        /* <DEDUP_REMOVED lines=19> */
.L_x_62267:
        /* <DEDUP_REMOVED lines=15> */
.L_x_62269:
[----:B------:R-:W-:Y:S05]  /*20b20*/  BSYNC.RECONVERGENT B2 ;  /* 0x0000000000027941 */ /* 0x000fea0003800200 */
.L_x_62268:
        /* <DEDUP_REMOVED lines=62> */
.L_x_62266:
[----:B------:R-:W-:Y:S05]  /*20f10*/  BSYNC.RECONVERGENT B1 ;  /* 0x0000000000017941 */ /* 0x000fea0003800200 */
.L_x_62265:
        /* <DEDUP_REMOVED lines=19> */
.L_x_62229:
        /* <DEDUP_REMOVED lines=22> */
.L_x_62187:
[----:B------:R-:W-:Y:S05]  /*211b0*/  BSYNC.RECONVERGENT B0 ;  /* 0x0000000000007941 */ /* 0x000fea0003800200 */
.L_x_62186:
        /* <DEDUP_REMOVED lines=31> */
.L_x_62275:
        /* <DEDUP_REMOVED lines=12> */
.L_x_62277:
[----:B------:R-:W-:Y:S05]  /*21470*/  BSYNC.RECONVERGENT B2 ;  /* 0x0000000000027941 */ /* 0x000fea0003800200 */
.L_x_62276:
        /* <DEDUP_REMOVED lines=61> */
.L_x_62274:
[----:B------:R-:W-:Y:S05]  /*21850*/  BSYNC.RECONVERGENT B1 ;  /* 0x0000000000017941 */ /* 0x000fea0003800200 */
.L_x_62273:
[----:B------:R-:W0:Y:S01]  /*21860*/  LDC R242, c[0x0][0x404] ;  /* 0x00010100fff27b82 */ /* 0x000e220000000800 */
[----:B------:R-:W-:Y:S01]  /*21870*/  I2FP.F32.U32 R5, R233 ;  /* 0x000000e900057245 */ /* 0x000fe20000201000 */
[----:B------:R-:W-:Y:S01]  /*21880*/  IMAD.MOV.U32 R243, RZ, RZ, 0x2f800000 ;  /* 0x2f800000fff37424 */ /* 0x000fe200078e00ff */
[----:B------:R-:W-:Y:S01]  /*21890*/  LOP3.LUT R0, R0, 0xfffffffd, RZ, 0xc0, !PT ;  /* 0xfffffffd00007812 */ /* 0x000fe200078ec0ff */
[----:B------:R-:W-:Y:S01]  /*218a0*/  BSSY.RECONVERGENT B1, `(.L_x_62278) ;  /* 0x0000062000017945 */ /* 0x000fe20003800200 */
[----:B------:R-:W-:Y:S02]  /*218b0*/  HFMA2 R235, -RZ, RZ, 0, 1.1920928955078125e-07 ;  /* 0x00000002ffeb7431 */ /* 0x000fe400000001ff */
[----:B------:R-:W-:Y:S01]  /*218c0*/  FFMA.FTZ R5, R5, R243, 1.1641532182693481445e-10 ;  /* 0x2f00000005057423 */ /* 0x000fe200000100f3 */
[----:B------:R-:W-:Y:S01]  /*218d0*/  IMAD.MOV.U32 R9, RZ, RZ, R6 ;  /* 0x000000ffff097224 */ /* 0x000fe200078e0006 */
[----:B------:R-:W1:Y:S03]  /*218e0*/  LDC R233, c[0x0][0x408] ;  /* 0x00010200ffe97b82 */ /* 0x000e660000000800 */
[----:B0-----:R-:W-:Y:S01]  /*218f0*/  FSETP.GTU.FTZ.AND P0, PT, R5, R242, PT ;  /* 0x000000f20500720b */ /* 0x001fe20003f1c000 */
[----:B-----5:R-:W-:-:S05]  /*21900*/  HADD2.F32 R5, -RZ, R164.H0_H0 ;  /* 0x200000a4ff057230 */ /* 0x020fca0000004100 */
[----:B------:R-:W-:-:S04]  /*21910*/  FMUL.FTZ R5, R5, R4 ;  /* 0x0000000405057220 */ /* 0x000fc80000410000 */
[----:B-1----:R-:W-:-:S05]  /*21920*/  FMUL.FTZ R5, R5, R233 ;  /* 0x000000e905057220 */ /* 0x002fca0000410000 */
[----:B------:R-:W-:Y:S02]  /*21930*/  FSEL R5, R5, RZ, !P0 ;  /* 0x000000ff05057208 */ /* 0x000fe40004000000 */
[----:B------:R-:W-:-:S03]  /*21940*/  PLOP3.LUT P0, PT, P0, PT, PT, 0x8, 0x80 ;  /* 0x000000000080781c */ /* 0x000fc6000070e170 */
[----:B------:R-:W-:-:S10]  /*21950*/  FADD.FTZ R160, R160, R5 ;  /* 0x00000005a0a07221 */ /* 0x000fd40000010000 */
        /* <DEDUP_REMOVED lines=11> */
.L_x_62280:
        /* <DEDUP_REMOVED lines=12> */
.L_x_62282:
[----:B------:R-:W-:Y:S05]  /*21ad0*/  BSYNC.RECONVERGENT B2 ;  /* 0x0000000000027941 */ /* 0x000fea0003800200 */
.L_x_62281:
        /* <DEDUP_REMOVED lines=62> */
.L_x_62279:
[----:B------:R-:W-:Y:S05]  /*21ec0*/  BSYNC.RECONVERGENT B1 ;  /* 0x0000000000017941 */ /* 0x000fea0003800200 */
.L_x_62278:
        /* <DEDUP_REMOVED lines=22> */
.L_x_62285:
        /* <DEDUP_REMOVED lines=12> */
.L_x_62287:
[----:B------:R-:W-:Y:S05]  /*220f0*/  BSYNC.RECONVERGENT B2 ;  /* 0x0000000000027941 */ /* 0x000fea0003800200 */
.L_x_62286:
        /* <DEDUP_REMOVED lines=62> */
.L_x_62284:
[----:B------:R-:W-:Y:S05]  /*224e0*/  BSYNC.RECONVERGENT B1 ;  /* 0x0000000000017941 */ /* 0x000fea0003800200 */
.L_x_62283:
        /* <DEDUP_REMOVED lines=22> */
.L_x_62290:
        /* <DEDUP_REMOVED lines=12> */
.L_x_62292:
[----:B------:R-:W-:Y:S05]  /*22710*/  BSYNC.RECONVERGENT B2 ;  /* 0x0000000000027941 */ /* 0x000fea0003800200 */
.L_x_62291:
        /* <DEDUP_REMOVED lines=62> */
.L_x_62289:
[----:B------:R-:W-:Y:S05]  /*22b00*/  BSYNC.RECONVERGENT B1 ;  /* 0x0000000000017941 */ /* 0x000fea0003800200 */
.L_x_62288:
        /* <DEDUP_REMOVED lines=22> */
.L_x_62295:
        /* <DEDUP_REMOVED lines=12> */
.L_x_62297:
[----:B------:R-:W-:Y:S05]  /*22d30*/  BSYNC.RECONVERGENT B2 ;  /* 0x0000000000027941 */ /* 0x000fea0003800200 */
.L_x_62296:
        /* <DEDUP_REMOVED lines=62> */
.L_x_62294:
[----:B------:R-:W-:Y:S05]  /*23120*/  BSYNC.RECONVERGENT B1 ;  /* 0x0000000000017941 */ /* 0x000fea0003800200 */
.L_x_62293:
        /* <DEDUP_REMOVED lines=22> */
.L_x_62300:
        /* <DEDUP_REMOVED lines=12> */
.L_x_62302:
[----:B------:R-:W-:Y:S05]  /*23350*/  BSYNC.RECONVERGENT B2 ;  /* 0x0000000000027941 */ /* 0x000fea0003800200 */
.L_x_62301:
        /* <DEDUP_REMOVED lines=62> */
.L_x_62299:
[----:B------:R-:W-:Y:S05]  /*23740*/  BSYNC.RECONVERGENT B1 ;  /* 0x0000000000017941 */ /* 0x000fea0003800200 */
.L_x_62298:
        /* <DEDUP_REMOVED lines=22> */
.L_x_62305:
        /* <DEDUP_REMOVED lines=12> */
.L_x_62307:
[----:B------:R-:W-:Y:S05]  /*23970*/  BSYNC.RECONVERGENT B2 ;  /* 0x0000000000027941 */ /* 0x000fea0003800200 */
.L_x_62306:
        /* <DEDUP_REMOVED lines=62> */
.L_x_62304:
[----:B------:R-:W-:Y:S05]  /*23d60*/  BSYNC.RECONVERGENT B1 ;  /* 0x0000000000017941 */ /* 0x000fea0003800200 */
.L_x_62303:
        /* <DEDUP_REMOVED lines=22> */
.L_x_62310:
        /* <DEDUP_REMOVED lines=15> */
.L_x_62312:
[----:B------:R-:W-:Y:S05]  /*23fc0*/  BSYNC.RECONVERGENT B2 ;  /* 0x0000000000027941 */ /* 0x000fea0003800200 */
.L_x_62311:
        /* <DEDUP_REMOVED lines=62> */
.L_x_62309:
[----:B------:R-:W-:Y:S05]  /*243b0*/  BSYNC.RECONVERGENT B1 ;  /* 0x0000000000017941 */ /* 0x000fea0003800200 */
.L_x_62308:
        /* <DEDUP_REMOVED lines=10> */
.L_x_62272:
        /* <DEDUP_REMOVED lines=16> */
.L_x_62316:
        /* <DEDUP_REMOVED lines=12> */
.L_x_62318:
[----:B------:R-:W-:Y:S05]  /*24620*/  BSYNC.RECONVERGENT B2 ;  /* 0x0000000000027941 */ /* 0x000fea0003800200 */
.L_x_62317:
        /* <DEDUP_REMOVED lines=62> */
.L_x_62315:
[----:B------:R-:W-:Y:S05]  /*24a10*/  BSYNC.RECONVERGENT B1 ;  /* 0x0000000000017941 */ /* 0x000fea0003800200 */
.L_x_62314:
        /* <DEDUP_REMOVED lines=12> */
[----:B------:R-:W-:Y:S02]  /*24ae0*/  MOV R5, 0x2 ;  /* 0x0000000200057802 */ /* 0x000fe40000000f00 */
        /* <DEDUP_REMOVED lines=11> */
.L_x_62321:
        /* <DEDUP_REMOVED lines=12> */
.L_x_62323:
[----:B------:R-:W-:Y:S05]  /*24c60*/  BSYNC.RECONVERGENT B2 ;  /* 0x0000000000027941 */ /* 0x000fea0003800200 */
.L_x_62322:
        /* <DEDUP_REMOVED lines=62> */
.L_x_62320:
[----:B------:R-:W-:Y:S05]  /*25050*/  BSYNC.RECONVERGENT B1 ;  /* 0x0000000000017941 */ /* 0x000fea0003800200 */
.L_x_62319:
        /* <DEDUP_REMOVED lines=19> */
.L_x_62326:
        /* <DEDUP_REMOVED lines=12> */
.L_x_62328:
[----:B------:R-:W-:Y:S05]  /*25250*/  BSYNC.RECONVERGENT B2 ;  /* 0x0000000000027941 */ /* 0x000fea0003800200 */
.L_x_62327:
        /* <DEDUP_REMOVED lines=62> */
.L_x_62325:
[----:B------:R-:W-:Y:S05]  /*25640*/  BSYNC.RECONVERGENT B1 ;  /* 0x0000000000017941 */ /* 0x000fea0003800200 */
.L_x_62324:
        /* <DEDUP_REMOVED lines=19> */
.L_x_62331:
        /* <DEDUP_REMOVED lines=12> */
.L_x_62333:
[----:B------:R-:W-:Y:S05]  /*25840*/  BSYNC.RECONVERGENT B2 ;  /* 0x0000000000027941 */ /* 0x000fea0003800200 */
.L_x_62332:
        /* <DEDUP_REMOVED lines=62> */
.L_x_62330:
[----:B------:R-:W-:Y:S05]  /*25c30*/  BSYNC.RECONVERGENT B1 ;  /* 0x0000000000017941 */ /* 0x000fea0003800200 */
.L_x_62329:
        /* <DEDUP_REMOVED lines=19> */
.L_x_62336:
        /* <DEDUP_REMOVED lines=12> */
.L_x_62338:
[----:B------:R-:W-:Y:S05]  /*25e30*/  BSYNC.RECONVERGENT B2 ;  /* 0x0000000000027941 */ /* 0x000fea0003800200 */
.L_x_62337:
        /* <DEDUP_REMOVED lines=62> */
.L_x_62335:
[----:B------:R-:W-:Y:S05]  /*26220*/  BSYNC.RECONVERGENT B1 ;  /* 0x0000000000017941 */ /* 0x000fea0003800200 */
.L_x_62334:
        /* <DEDUP_REMOVED lines=19> */
.L_x_62341:
        /* <DEDUP_REMOVED lines=12> */
.L_x_62343:
[----:B------:R-:W-:Y:S05]  /*26420*/  BSYNC.RECONVERGENT B2 ;  /* 0x0000000000027941 */ /* 0x000fea0003800200 */
.L_x_62342:
        /* <DEDUP_REMOVED lines=62> */
.L_x_62340:
[----:B------:R-:W-:Y:S05]  /*26810*/  BSYNC.RECONVERGENT B1 ;  /* 0x0000000000017941 */ /* 0x000fea0003800200 */
.L_x_62339:
[----:B------:R-:W-:Y:S01]  /*26820*/  I2FP.F32.U32 R9, R9 ;  /* 0x0000000900097245 */ /* 0x000fe20000201000 */
[----:B------:R-:W-:Y:S01]  /*26830*/  BSSY.RECONVERGENT B1, `(.L_x_62344) ;  /* 0x000005d000017945 */ /* 0x000fe20003800200 */
[----:B------:R-:W-:Y:S01]  /*26840*/  ISETP.NE.AND P5, PT, R5, 0x1, PT ;  /* 0x000000010500780c */ /* 0x000fe20003fa5270 */
[----:B--234-:R-:W-:Y:S02]  /*26850*/  IMAD.MOV.U32 R200, RZ, RZ, 0x2 ;  /* 0x00000002ffc87424 */ /* 0x01cfe400078e00ff */
        /* <DEDUP_REMOVED lines=15> */
.L_x_62346:
        /* <DEDUP_REMOVED lines=12> */
.L_x_62348:
[----:B------:R-:W-:Y:S05]  /*26a10*/  BSYNC.RECONVERGENT B2 ;  /* 0x0000000000027941 */ /* 0x000fea0003800200 */
.L_x_62347:
        /* <DEDUP_REMOVED lines=62> */
.L_x_62345:
[----:B------:R-:W-:Y:S05]  /*26e00*/  BSYNC.RECONVERGENT B1 ;  /* 0x0000000000017941 */ /* 0x000fea0003800200 */
.L_x_62344:
        /* <DEDUP_REMOVED lines=19> */
.L_x_62351:
        /* <DEDUP_REMOVED lines=15> */
.L_x_62353:
[----:B------:R-:W-:Y:S05]  /*27030*/  BSYNC.RECONVERGENT B2 ;  /* 0x0000000000027941 */ /* 0x000fea0003800200 */
.L_x_62352:
        /* <DEDUP_REMOVED lines=62> */
.L_x_62350:
[----:B------:R-:W-:Y:S05]  /*27420*/  BSYNC.RECONVERGENT B1 ;  /* 0x0000000000017941 */ /* 0x000fea0003800200 */
.L_x_62349:
        /* <DEDUP_REMOVED lines=19> */
.L_x_62313:
        /* <DEDUP_REMOVED lines=22> */
.L_x_62271:
[----:B------:R-:W-:Y:S05]  /*276c0*/  BSYNC.RECONVERGENT B0 ;  /* 0x0000000000007941 */ /* 0x000fea0003800200 */
.L_x_62270:
        /* <DEDUP_REMOVED lines=31> */
.L_x_62359:
        /* <DEDUP_REMOVED lines=12> */
.L_x_62361:
[----:B------:R-:W-:Y:S05]  /*27980*/  BSYNC.RECONVERGENT B2 ;  /* 0x0000000000027941 */ /* 0x000fea0003800200 */
.L_x_62360:
        /* <DEDUP_REMOVED lines=61> */
.L_x_62358:
[----:B------:R-:W-:Y:S05]  /*27d60*/  BSYNC.RECONVERGENT B1 ;  /* 0x0000000000017941 */ /* 0x000fea0003800200 */
.L_x_62357:
[----:B------:R-:W0:Y:S01]  /*27d70*/  LDC R242, c[0x0][0x404] ;  /* 0x00010100fff27b82 */ /* 0x000e220000000800 */
[----:B------:R-:W-:Y:S01]  /*27d80*/  I2FP.F32.U32 R5, R233 ;  /* 0x000000e900057245 */ /* 0x000fe20000201000 */
[----:B------:R-:W-:Y:S01]  /*27d90*/  HFMA2 R243, -RZ, RZ, 0.1171875, 0 ;  /* 0x2f800000fff37431 */ /* 0x000fe200000001ff */
[----:B------:R-:W-:Y:S01]  /*27da0*/  LOP3.LUT R0, R0, 0xfffffffd, RZ, 0xc0, !PT ;  /* 0xfffffffd00007812 */ /* 0x000fe200078ec0ff */
[----:B------:R-:W-:Y:S01]  /*27db0*/  BSSY.RECONVERGENT B1, `(.L_x_62362) ;  /* 0x0000062000017945 */ /* 0x000fe20003800200 */
[----:B------:R-:W-:Y:S01]  /*27dc0*/  IMAD.MOV.U32 R235, RZ, RZ, 0x2 ;  /* 0x00000002ffeb7424 */ /* 0x000fe200078e00ff */
[----:B------:R-:W-:Y:S02]  /*27dd0*/  MOV R9, R6 ;  /* 0x0000000600097202 */ /* 0x000fe40000000f00 */
[----:B------:R-:W1:Y:S01]  /*27de0*/  LDC R233, c[0x0][0x408] ;  /* 0x00010200ffe97b82 */ /* 0x000e620000000800 */
        /* <DEDUP_REMOVED lines=19> */
.L_x_62364:
        /* <DEDUP_REMOVED lines=12> */
.L_x_62366:
[----:B------:R-:W-:Y:S05]  /*27fe0*/  BSYNC.RECONVERGENT B2 ;  /* 0x0000000000027941 */ /* 0x000fea0003800200 */
.L_x_62365:
        /* <DEDUP_REMOVED lines=62> */
.L_x_62363:
[----:B------:R-:W-:Y:S05]  /*283d0*/  BSYNC.RECONVERGENT B1 ;  /* 0x0000000000017941 */ /* 0x000fea0003800200 */
.L_x_62362:
        /* <DEDUP_REMOVED lines=22> */
.L_x_62369:
        /* <DEDUP_REMOVED lines=12> */
.L_x_62371:
[----:B------:R-:W-:Y:S05]  /*28600*/  BSYNC.RECONVERGENT B2 ;  /* 0x0000000000027941 */ /* 0x000fea0003800200 */
.L_x_62370:
        /* <DEDUP_REMOVED lines=62> */
.L_x_62368:
[----:B------:R-:W-:Y:S05]  /*289f0*/  BSYNC.RECONVERGENT B1 ;  /* 0x0000000000017941 */ /* 0x000fea0003800200 */
.L_x_62367:
        /* <DEDUP_REMOVED lines=22> */
.L_x_62374:
        /* <DEDUP_REMOVED lines=12> */
.L_x_62376:
[----:B------:R-:W-:Y:S05]  /*28c20*/  BSYNC.RECONVERGENT B2 ;  /* 0x0000000000027941 */ /* 0x000fea0003800200 */
.L_x_62375:
        /* <DEDUP_REMOVED lines=62> */
.L_x_62373:
[----:B------:R-:W-:Y:S05]  /*29010*/  BSYNC.RECONVERGENT B1 ;  /* 0x0000000000017941 */ /* 0x000fea0003800200 */
.L_x_62372:
        /* <DEDUP_REMOVED lines=22> */
.L_x_62379:
        /* <DEDUP_REMOVED lines=12> */
.L_x_62381:
[----:B------:R-:W-:Y:S05]  /*29240*/  BSYNC.RECONVERGENT B2 ;  /* 0x0000000000027941 */ /* 0x000fea0003800200 */
.L_x_62380:
        /* <DEDUP_REMOVED lines=62> */
.L_x_62378:
[----:B------:R-:W-:Y:S05]  /*29630*/  BSYNC.RECONVERGENT B1 ;  /* 0x0000000000017941 */ /* 0x000fea0003800200 */
.L_x_62377:
        /* <DEDUP_REMOVED lines=22> */
.L_x_62384:
        /* <DEDUP_REMOVED lines=12> */
.L_x_62386:
[----:B------:R-:W-:Y:S05]  /*29860*/  BSYNC.RECONVERGENT B2 ;  /* 0x0000000000027941 */ /* 0x000fea0003800200 */
.L_x_62385:
        /* <DEDUP_REMOVED lines=62> */
.L_x_62383:
[----:B------:R-:W-:Y:S05]  /*29c50*/  BSYNC.RECONVERGENT B1 ;  /* 0x0000000000017941 */ /* 0x000fea0003800200 */
.L_x_62382:
        /* <DEDUP_REMOVED lines=22> */
.L_x_62389:
        /* <DEDUP_REMOVED lines=12> */
.L_x_62391:
[----:B------:R-:W-:Y:S05]  /*29e80*/  BSYNC.RECONVERGENT B2 ;  /* 0x0000000000027941 */ /* 0x000fea0003800200 */
.L_x_62390:
        /* <DEDUP_REMOVED lines=62> */
.L_x_62388:
[----:B------:R-:W-:Y:S05]  /*2a270*/  BSYNC.RECONVERGENT B1 ;  /* 0x0000000000017941 */ /* 0x000fea0003800200 */
.L_x_62387:
        /* <DEDUP_REMOVED lines=22> */
.L_x_62394:
        /* <DEDUP_REMOVED lines=15> */
.L_x_62396:
[----:B------:R-:W-:Y:S05]  /*2a4d0*/  BSYNC.RECONVERGENT B2 ;  /* 0x0000000000027941 */ /* 0x000fea0003800200 */
.L_x_62395:
        /* <DEDUP_REMOVED lines=62> */
.L_x_62393:
[----:B------:R-:W-:Y:S05]  /*2a8c0*/  BSYNC.RECONVERGENT B1 ;  /* 0x0000000000017941 */ /* 0x000fea0003800200 */
.L_x_62392:
        /* <DEDUP_REMOVED lines=10> */
.L_x_62356:
        /* <DEDUP_REMOVED lines=16> */
.L_x_62400:
        /* <DEDUP_REMOVED lines=12> */
.L_x_62402:
[----:B------:R-:W-:Y:S05]  /*2ab30*/  BSYNC.RECONVERGENT B2 ;  /* 0x0000000000027941 */ /* 0x000fea0003800200 */
.L_x_62401:
        /* <DEDUP_REMOVED lines=62> */
.L_x_62399:
[----:B------:R-:W-:Y:S05]  /*2af20*/  BSYNC.RECONVERGENT B1 ;  /* 0x0000000000017941 */ /* 0x000fea0003800200 */
.L_x_62398:
[----:B------:R-:W0:Y:S01]  /*2af30*/  LDC R234, c[0x0][0x404] ;  /* 0x00010100ffea7b82 */ /* 0x000e220000000800 */
[----:B------:R-:W-:Y:S01]  /*2af40*/  HFMA2 R235, -RZ, RZ, 0.1171875, 0 ;  /* 0x2f800000ffeb7431 */ /* 0x000fe200000001ff */
[----:B------:R-:W-:Y:S01]  /*2af50*/  I2FP.F32.U32 R5, R168 ;  /* 0x000000a800057245 */ /* 0x000fe20000201000 */
[----:B-----5:R-:W-:Y:S01]  /*2af60*/  HADD2.F32 R9, -RZ, R172.H0_H0 ;  /* 0x200000acff097230 */ /* 0x020fe20000004100 */
[----:B------:R-:W-:Y:S01]  /*2af70*/  LOP3.LUT R0, R0, 0xfffffffd, RZ, 0xc0, !PT ;  /* 0xfffffffd00007812 */ /* 0x000fe200078ec0ff */
[----:B------:R-:W-:Y:S03]  /*2af80*/  BSSY.RECONVERGENT B1, `(.L_x_62403) ;  /* 0x000005e000017945 */ /* 0x000fe60003800200 */
[----:B------:R-:W1:Y:S01]  /*2af90*/  LDC R233, c[0x0][0x408] ;  /* 0x00010200ffe97b82 */ /* 0x000e620000000800 */
[----:B------:R-:W-:-:S05]  /*2afa0*/  FFMA.FTZ R5, R5, R235, 1.1641532182693481445e-10 ;  /* 0x2f00000005057423 */ /* 0x000fca00000100eb */
[----:B0-----:R-:W-:Y:S01]  /*2afb0*/  FSETP.LE.FTZ.AND P0, PT, R5, R234, PT ;  /* 0x000000ea0500720b */ /* 0x001fe20003f13000 */
[----:B------:R-:W-:Y:S01]  /*2afc0*/  FMUL.FTZ R5, R9, R4 ;  /* 0x0000000409057220 */ /* 0x000fe20000410000 */
[----:B------:R-:W-:-:S03]  /*2afd0*/  MOV R9, R6 ;  /* 0x0000000600097202 */ /* 0x000fc60000000f00 */
[----:B-1----:R-:W-:Y:S01]  /*2afe0*/  FMUL.FTZ R168, R5, R233 ;  /* 0x000000e905a87220 */ /* 0x002fe20000410000 */
[----:B------:R-:W-:-:S07]  /*2aff0*/  IMAD.MOV.U32 R5, RZ, RZ, 0x2 ;  /* 0x00000002ff057424 */ /* 0x000fce00078e00ff */
        /* <DEDUP_REMOVED lines=11> */
.L_x_62405:
        /* <DEDUP_REMOVED lines=12> */
.L_x_62407:
[----:B------:R-:W-:Y:S05]  /*2b170*/  BSYNC.RECONVERGENT B2 ;  /* 0x0000000000027941 */ /* 0x000fea0003800200 */
.L_x_62406:
        /* <DEDUP_REMOVED lines=62> */
.L_x_62404:
[----:B------:R-:W-:Y:S05]  /*2b560*/  BSYNC.RECONVERGENT B1 ;  /* 0x0000000000017941 */ /* 0x000fea0003800200 */
.L_x_62403:
        /* <DEDUP_REMOVED lines=19> */
.L_x_62410:
        /* <DEDUP_REMOVED lines=12> */
.L_x_62412:
[----:B------:R-:W-:Y:S05]  /*2b760*/  BSYNC.RECONVERGENT B2 ;  /* 0x0000000000027941 */ /* 0x000fea0003800200 */
.L_x_62411:
        /* <DEDUP_REMOVED lines=62> */
.L_x_62409:
[----:B------:R-:W-:Y:S05]  /*2bb50*/  BSYNC.RECONVERGENT B1 ;  /* 0x0000000000017941 */ /* 0x000fea0003800200 */
.L_x_62408:
        /* <DEDUP_REMOVED lines=19> */
.L_x_62415:
        /* <DEDUP_REMOVED lines=12> */
.L_x_62417:
[----:B------:R-:W-:Y:S05]  /*2bd50*/  BSYNC.RECONVERGENT B2 ;  /* 0x0000000000027941 */ /* 0x000fea0003800200 */
.L_x_62416:
        /* <DEDUP_REMOVED lines=62> */
.L_x_62414:
[----:B------:R-:W-:Y:S05]  /*2c140*/  BSYNC.RECONVERGENT B1 ;  /* 0x0000000000017941 */ /* 0x000fea0003800200 */
.L_x_62413:
        /* <DEDUP_REMOVED lines=19> */
.L_x_62420:
        /* <DEDUP_REMOVED lines=12> */
.L_x_62422:
[----:B------:R-:W-:Y:S05]  /*2c340*/  BSYNC.RECONVERGENT B2 ;  /* 0x0000000000027941 */ /* 0x000fea0003800200 */
.L_x_62421:
        /* <DEDUP_REMOVED lines=62> */
.L_x_62419:
[----:B------:R-:W-:Y:S05]  /*2c730*/  BSYNC.RECONVERGENT B1 ;  /* 0x0000000000017941 */ /* 0x000fea0003800200 */
.L_x_62418:
        /* <DEDUP_REMOVED lines=19> */
.L_x_62425:
        /* <DEDUP_REMOVED lines=12> */
.L_x_62427:
[----:B------:R-:W-:Y:S05]  /*2c930*/  BSYNC.RECONVERGENT B2 ;  /* 0x0000000000027941 */ /* 0x000fea0003800200 */
.L_x_62426:
        /* <DEDUP_REMOVED lines=62> */
.L_x_62424:
[----:B------:R-:W-:Y:S05]  /*2cd20*/  BSYNC.RECONVERGENT B1 ;  /* 0x0000000000017941 */ /* 0x000fea0003800200 */
.L_x_62423:
[----:B------:R-:W-:Y:S01]  /*2cd30*/  I2FP.F32.U32 R9, R9 ;  /* 0x0000000900097245 */ /* 0x000fe20000201000 */
[----:B------:R-:W-:Y:S01]  /*2cd40*/  BSSY.RECONVERGENT B1, `(.L_x_62428) ;  /* 0x000005d000017945 */ /* 0x000fe20003800200 */
[----:B------:R-:W-:Y:S01]  /*2cd50*/  ISETP.NE.AND P5, PT, R5, 0x1, PT ;  /* 0x000000010500780c */ /* 0x000fe20003fa5270 */
[----:B--234-:R-:W-:Y:S02]  /*2cd60*/  HFMA2 R200, -RZ, RZ, 0, 1.1920928955078125e-07 ;  /* 0x00000002ffc87431 */ /* 0x01cfe400000001ff */
        /* <DEDUP_REMOVED lines=15> */
.L_x_62430:
        /* <DEDUP_REMOVED lines=12> */
.L_x_62432:
[----:B------:R-:W-:Y:S05]  /*2cf20*/  BSYNC.RECONVERGENT B2 ;  /* 0x0000000000027941 */ /* 0x000fea0003800200 */
.L_x_62431:
        /* <DEDUP_REMOVED lines=62> */
.L_x_62429:
[----:B------:R-:W-:Y:S05]  /*2d310*/  BSYNC.RECONVERGENT B1 ;  /* 0x0000000000017941 */ /* 0x000fea0003800200 */
.L_x_62428:
        /* <DEDUP_REMOVED lines=19> */
.L_x_62435:
        /* <DEDUP_REMOVED lines=15> */
.L_x_62437:
[----:B------:R-:W-:Y:S05]  /*2d540*/  BSYNC.RECONVERGENT B2 ;  /* 0x0000000000027941 */ /* 0x000fea0003800200 */
.L_x_62436:
        /* <DEDUP_REMOVED lines=62> */
.L_x_62434:
[----:B------:R-:W-:Y:S05]  /*2d930*/  BSYNC.RECONVERGENT B1 ;  /* 0x0000000000017941 */ /* 0x000fea0003800200 */
.L_x_62433:
        /* <DEDUP_REMOVED lines=19> */
.L_x_62397:
        /* <DEDUP_REMOVED lines=22> */
.L_x_62355:
[----:B------:R-:W-:Y:S05]  /*2dbd0*/  BSYNC.RECONVERGENT B0 ;  /* 0x0000000000007941 */ /* 0x000fea0003800200 */
.L_x_62354:
        /* <DEDUP_REMOVED lines=31> */
.L_x_62443:
        /* <DEDUP_REMOVED lines=12> */
.L_x_62445:
[----:B------:R-:W-:Y:S05]  /*2de90*/  BSYNC.RECONVERGENT B2 ;  /* 0x0000000000027941 */ /* 0x000fea0003800200 */
.L_x_62444:
        /* <DEDUP_REMOVED lines=61> */
.L_x_62442:
[----:B------:R-:W-:Y:S05]  /*2e270*/  BSYNC.RECONVERGENT B1 ;  /* 0x0000000000017941 */ /* 0x000fea0003800200 */
.L_x_62441:
        /* <DEDUP_REMOVED lines=27> */
.L_x_62448:
        /* <DEDUP_REMOVED lines=12> */
.L_x_62450:
[----:B------:R-:W-:Y:S05]  /*2e4f0*/  BSYNC.RECONVERGENT B2 ;  /* 0x0000000000027941 */ /* 0x000fea0003800200 */
.L_x_62449:
        /* <DEDUP_REMOVED lines=62> */
.L_x_62447:
[----:B------:R-:W-:Y:S05]  /*2e8e0*/  BSYNC.RECONVERGENT B1 ;  /* 0x0000000000017941 */ /* 0x000fea0003800200 */
.L_x_62446:
        /* <DEDUP_REMOVED lines=22> */
.L_x_62453:
        /* <DEDUP_REMOVED lines=12> */
.L_x_62455:
[----:B------:R-:W-:Y:S05]  /*2eb10*/  BSYNC.RECONVERGENT B2 ;  /* 0x0000000000027941 */ /* 0x000fea0003800200 */
.L_x_62454:
        /* <DEDUP_REMOVED lines=62> */
.L_x_62452:
[----:B------:R-:W-:Y:S05]  /*2ef00*/  BSYNC.RECONVERGENT B1 ;  /* 0x0000000000017941 */ /* 0x000fea0003800200 */
.L_x_62451:
        /* <DEDUP_REMOVED lines=22> */
.L_x_62458:
        /* <DEDUP_REMOVED lines=12> */
.L_x_62460:
[----:B------:R-:W-:Y:S05]  /*2f130*/  BSYNC.RECONVERGENT B2 ;  /* 0x0000000000027941 */ /* 0x000fea0003800200 */
.L_x_62459:
        /* <DEDUP_REMOVED lines=62> */
.L_x_62457:
[----:B------:R-:W-:Y:S05]  /*2f520*/  BSYNC.RECONVERGENT B1 ;  /* 0x0000000000017941 */ /* 0x000fea0003800200 */
.L_x_62456:
        /* <DEDUP_REMOVED lines=22> */
.L_x_62463:
        /* <DEDUP_REMOVED lines=12> */
.L_x_62465:
[----:B------:R-:W-:Y:S05]  /*2f750*/  BSYNC.RECONVERGENT B2 ;  /* 0x0000000000027941 */ /* 0x000fea0003800200 */
.L_x_62464:
        /* <DEDUP_REMOVED lines=62> */
.L_x_62462:
[----:B------:R-:W-:Y:S05]  /*2fb40*/  BSYNC.RECONVERGENT B1 ;  /* 0x0000000000017941 */ /* 0x000fea0003800200 */
.L_x_62461:
        /* <DEDUP_REMOVED lines=22> */
.L_x_62468:
        /* <DEDUP_REMOVED lines=12> */
.L_x_62470:
[----:B------:R-:W-:Y:S05]  /*2fd70*/  BSYNC.RECONVERGENT B2 ;  /* 0x0000000000027941 */ /* 0x000fea0003800200 */
.L_x_62469:
        /* <DEDUP_REMOVED lines=62> */
.L_x_62467:
[----:B------:R-:W-:Y:S05]  /*30160*/  BSYNC.RECONVERGENT B1 ;  /* 0x0000000000017941 */ /* 0x000fea0003800200 */
.L_x_62466:
        /* <DEDUP_REMOVED lines=22> */
.L_x_62473:
        /* <DEDUP_REMOVED lines=12> */
.L_x_62475:
[----:B------:R-:W-:Y:S05]  /*30390*/  BSYNC.RECONVERGENT B2 ;  /* 0x0000000000027941 */ /* 0x000fea0003800200 */
.L_x_62474:
        /* <DEDUP_REMOVED lines=62> */
.L_x_62472:
[----:B------:R-:W-:Y:S05]  /*30780*/  BSYNC.RECONVERGENT B1 ;  /* 0x0000000000017941 */ /* 0x000fea0003800200 */
.L_x_62471:
        /* <DEDUP_REMOVED lines=22> */
.L_x_62478:
        /* <DEDUP_REMOVED lines=15> */
.L_x_62480:
[----:B------:R-:W-:Y:S05]  /*309e0*/  BSYNC.RECONVERGENT B2 ;  /* 0x0000000000027941 */ /* 0x000fea0003800200 */
.L_x_62479:
        /* <DEDUP_REMOVED lines=62> */
.L_x_62477:
[----:B------:R-:W-:Y:S05]  /*30dd0*/  BSYNC.RECONVERGENT B1 ;  /* 0x0000000000017941 */ /* 0x000fea0003800200 */
.L_x_62476:
        /* <DEDUP_REMOVED lines=10> */
.L_x_62440:
        /* <DEDUP_REMOVED lines=16> */
.L_x_62484:
        /* <DEDUP_REMOVED lines=12> */
.L_x_62486:
[----:B------:R-:W-:Y:S05]  /*31040*/  BSYNC.RECONVERGENT B2 ;  /* 0x0000000000027941 */ /* 0x000fea0003800200 */
.L_x_62485:
        /* <DEDUP_REMOVED lines=62> */
.L_x_62483:
[----:B------:R-:W-:Y:S05]  /*31430*/  BSYNC.RECONVERGENT B1 ;  /* 0x0000000000017941 */ /* 0x000fea0003800200 */
.L_x_62482:
[----:B------:R-:W0:Y:S01]  /*31440*/  LDC R234, c[0x0][0x404] ;  /* 0x00010100ffea7b82 */ /* 0x000e220000000800 */
[----:B------:R-:W-:Y:S01]  /*31450*/  I2FP.F32.U32 R5, R176 ;  /* 0x000000b000057245 */ /* 0x000fe20000201000 */
[----:B------:R-:W-:Y:S01]  /*31460*/  IMAD.MOV.U32 R235, RZ, RZ, 0x2f800000 ;  /* 0x2f800000ffeb7424 */ /* 0x000fe200078e00ff */
[----:B------:R-:W-:Y:S01]  /*31470*/  LOP3.LUT R0, R0, 0xfffffffd, RZ, 0xc0, !PT ;  /* 0xfffffffd00007812 */ /* 0x000fe200078ec0ff */
[----:B-----5:R-:W-:Y:S01]  /*31480*/  HADD2.F32 R9, -RZ, R180.H0_H0 ;  /* 0x200000b4ff097230 */ /* 0x020fe20000004100 */
[----:B------:R-:W-:Y:S01]  /*31490*/  BSSY.RECONVERGENT B1, `(.L_x_62487) ;  /* 0x000005e000017945 */ /* 0x000fe20003800200 */
[----:B------:R-:W-:Y:S02]  /*314a0*/  FFMA.FTZ R5, R5, R235, 1.1641532182693481445e-10 ;  /* 0x2f00000005057423 */ /* 0x000fe400000100eb */
[----:B------:R-:W1:Y:S03]  /*314b0*/  LDC R233, c[0x0][0x408] ;  /* 0x00010200ffe97b82 */ /* 0x000e660000000800 */
[----:B0-----:R-:W-:Y:S01]  /*314c0*/  FSETP.LE.FTZ.AND P0, PT, R5, R234, PT ;  /* 0x000000ea0500720b */ /* 0x001fe20003f13000 */
[----:B------:R-:W-:Y:S01]  /*314d0*/  FMUL.FTZ R5, R9, R4 ;  /* 0x0000000409057220 */ /* 0x000fe20000410000 */
[----:B------:R-:W-:-:S03]  /*314e0*/  IMAD.MOV.U32 R9, RZ, RZ, R6 ;  /* 0x000000ffff097224 */ /* 0x000fc600078e0006 */
[----:B-1----:R-:W-:Y:S01]  /*314f0*/  FMUL.FTZ R176, R5, R233 ;  /* 0x000000e905b07220 */ /* 0x002fe20000410000 */
[----:B------:R-:W-:-:S07]  /*31500*/  MOV R5, 0x2 ;  /* 0x0000000200057802 */ /* 0x000fce0000000f00 */
        /* <DEDUP_REMOVED lines=11> */
.L_x_62489:
        /* <DEDUP_REMOVED lines=12> */
.L_x_62491:
[----:B------:R-:W-:Y:S05]  /*31680*/  BSYNC.RECONVERGENT B2 ;  /* 0x0000000000027941 */ /* 0x000fea0003800200 */
.L_x_62490:
        /* <DEDUP_REMOVED lines=62> */
.L_x_62488:
[----:B------:R-:W-:Y:S05]  /*31a70*/  BSYNC.RECONVERGENT B1 ;  /* 0x0000000000017941 */ /* 0x000fea0003800200 */
.L_x_62487:
        /* <DEDUP_REMOVED lines=19> */
.L_x_62494:
        /* <DEDUP_REMOVED lines=12> */
.L_x_62496:
[----:B------:R-:W-:Y:S05]  /*31c70*/  BSYNC.RECONVERGENT B2 ;  /* 0x0000000000027941 */ /* 0x000fea0003800200 */
.L_x_62495:
        /* <DEDUP_REMOVED lines=62> */
.L_x_62493:
[----:B------:R-:W-:Y:S05]  /*32060*/  BSYNC.RECONVERGENT B1 ;  /* 0x0000000000017941 */ /* 0x000fea0003800200 */
.L_x_62492:
        /* <DEDUP_REMOVED lines=19> */
.L_x_62499:
        /* <DEDUP_REMOVED lines=12> */
.L_x_62501:
[----:B------:R-:W-:Y:S05]  /*32260*/  BSYNC.RECONVERGENT B2 ;  /* 0x0000000000027941 */ /* 0x000fea0003800200 */
.L_x_62500:
        /* <DEDUP_REMOVED lines=62> */
.L_x_62498:
[----:B------:R-:W-:Y:S05]  /*32650*/  BSYNC.RECONVERGENT B1 ;  /* 0x0000000000017941 */ /* 0x000fea0003800200 */
.L_x_62497:
        /* <DEDUP_REMOVED lines=19> */
.L_x_62504:
        /* <DEDUP_REMOVED lines=12> */
.L_x_62506:
[----:B------:R-:W-:Y:S05]  /*32850*/  BSYNC.RECONVERGENT B2 ;  /* 0x0000000000027941 */ /* 0x000fea0003800200 */
.L_x_62505:
        /* <DEDUP_REMOVED lines=62> */
.L_x_62503:
[----:B------:R-:W-:Y:S05]  /*32c40*/  BSYNC.RECONVERGENT B1 ;  /* 0x0000000000017941 */ /* 0x000fea0003800200 */
.L_x_62502:
        /* <DEDUP_REMOVED lines=19> */
.L_x_62509:
        /* <DEDUP_REMOVED lines=12> */
.L_x_62511:
[----:B------:R-:W-:Y:S05]  /*32e40*/  BSYNC.RECONVERGENT B2 ;  /* 0x0000000000027941 */ /* 0x000fea0003800200 */
.L_x_62510:
        /* <DEDUP_REMOVED lines=62> */
.L_x_62508:
[----:B------:R-:W-:Y:S05]  /*33230*/  BSYNC.RECONVERGENT B1 ;  /* 0x0000000000017941 */ /* 0x000fea0003800200 */
.L_x_62507:
        /* <DEDUP_REMOVED lines=19> */
.L_x_62514:
        /* <DEDUP_REMOVED lines=12> */
.L_x_62516:
[----:B------:R-:W-:Y:S05]  /*33430*/  BSYNC.RECONVERGENT B2 ;  /* 0x0000000000027941 */ /* 0x000fea0003800200 */
.L_x_62515:
        /* <DEDUP_REMOVED lines=62> */
.L_x_62513:
[----:B------:R-:W-:Y:S05]  /*33820*/  BSYNC.RECONVERGENT B1 ;  /* 0x0000000000017941 */ /* 0x000fea0003800200 */
.L_x_62512:
        /* <DEDUP_REMOVED lines=19> */
.L_x_62519:
        /* <DEDUP_REMOVED lines=15> */
.L_x_62521:
[----:B------:R-:W-:Y:S05]  /*33a50*/  BSYNC.RECONVERGENT B2 ;  /* 0x0000000000027941 */ /* 0x000fea0003800200 */
.L_x_62520:
        /* <DEDUP_REMOVED lines=62> */
.L_x_62518:
[----:B------:R-:W-:Y:S05]  /*33e40*/  BSYNC.RECONVERGENT B1 ;  /* 0x0000000000017941 */ /* 0x000fea0003800200 */
.L_x_62517:
        /* <DEDUP_REMOVED lines=19> */
.L_x_62481:
        /* <DEDUP_REMOVED lines=22> */
.L_x_62439:
[----:B------:R-:W-:Y:S05]  /*340e0*/  BSYNC.RECONVERGENT B0 ;  /* 0x0000000000007941 */ /* 0x000fea0003800200 */
.L_x_62438:
        /* <DEDUP_REMOVED lines=31> */
.L_x_62527:
        /* <DEDUP_REMOVED lines=12> */
.L_x_62529:
[----:B------:R-:W-:Y:S05]  /*343a0*/  BSYNC.RECONVERGENT B2 ;  /* 0x0000000000027941 */ /* 0x000fea0003800200 */
.L_x_62528:
        /* <DEDUP_REMOVED lines=61> */
.L_x_62526:
[----:B------:R-:W-:Y:S05]  /*34780*/  BSYNC.RECONVERGENT B1 ;  /* 0x0000000000017941 */ /* 0x000fea0003800200 */
.L_x_62525:
        /* <DEDUP_REMOVED lines=27> */
.L_x_62532:
        /* <DEDUP_REMOVED lines=12> */
.L_x_62534:
[----:B------:R-:W-:Y:S05]  /*34a00*/  BSYNC.RECONVERGENT B2 ;  /* 0x0000000000027941 */ /* 0x000fea0003800200 */
.L_x_62533:
        /* <DEDUP_REMOVED lines=62> */
.L_x_62531:
[----:B------:R-:W-:Y:S05]  /*34df0*/  BSYNC.RECONVERGENT B1 ;  /* 0x0000000000017941 */ /* 0x000fea0003800200 */
.L_x_62530:
        /* <DEDUP_REMOVED lines=22> */
.L_x_62537:
        /* <DEDUP_REMOVED lines=12> */
.L_x_62539:
[----:B------:R-:W-:Y:S05]  /*35020*/  BSYNC.RECONVERGENT B2 ;  /* 0x0000000000027941 */ /* 0x000fea0003800200 */
.L_x_62538:
        /* <DEDUP_REMOVED lines=62> */
.L_x_62536:
[----:B------:R-:W-:Y:S05]  /*35410*/  BSYNC.RECONVERGENT B1 ;  /* 0x0000000000017941 */ /* 0x000fea0003800200 */
.L_x_62535:
        /* <DEDUP_REMOVED lines=22> */
.L_x_62542:
        /* <DEDUP_REMOVED lines=12> */
.L_x_62544:
[----:B------:R-:W-:Y:S05]  /*35640*/  BSYNC.RECONVERGENT B2 ;  /* 0x0000000000027941 */ /* 0x000fea0003800200 */
.L_x_62543:
        /* <DEDUP_REMOVED lines=62> */
.L_x_62541:
[----:B------:R-:W-:Y:S05]  /*35a30*/  BSYNC.RECONVERGENT B1 ;  /* 0x0000000000017941 */ /* 0x000fea0003800200 */
.L_x_62540:
        /* <DEDUP_REMOVED lines=22> */
.L_x_62547:
        /* <DEDUP_REMOVED lines=12> */
.L_x_62549:
[----:B------:R-:W-:Y:S05]  /*35c60*/  BSYNC.RECONVERGENT B2 ;  /* 0x0000000000027941 */ /* 0x000fea0003800200 */
.L_x_62548:
        /* <DEDUP_REMOVED lines=62> */
.L_x_62546:
[----:B------:R-:W-:Y:S05]  /*36050*/  BSYNC.RECONVERGENT B1 ;  /* 0x0000000000017941 */ /* 0x000fea0003800200 */
.L_x_62545:
        /* <DEDUP_REMOVED lines=22> */
.L_x_62552:
        /* <DEDUP_REMOVED lines=12> */
.L_x_62554:
[----:B------:R-:W-:Y:S05]  /*36280*/  BSYNC.RECONVERGENT B2 ;  /* 0x0000000000027941 */ /* 0x000fea0003800200 */
.L_x_62553:
        /* <DEDUP_REMOVED lines=62> */
.L_x_62551:
[----:B------:R-:W-:Y:S05]  /*36670*/  BSYNC.RECONVERGENT B1 ;  /* 0x0000000000017941 */ /* 0x000fea0003800200 */
.L_x_62550:
        /* <DEDUP_REMOVED lines=22> */
.L_x_62557:
        /* <DEDUP_REMOVED lines=12> */
.L_x_62559:
[----:B------:R-:W-:Y:S05]  /*368a0*/  BSYNC.RECONVERGENT B2 ;  /* 0x0000000000027941 */ /* 0x000fea0003800200 */
.L_x_62558:
        /* <DEDUP_REMOVED lines=62> */
.L_x_62556:
[----:B------:R-:W-:Y:S05]  /*36c90*/  BSYNC.RECONVERGENT B1 ;  /* 0x0000000000017941 */ /* 0x000fea0003800200 */
.L_x_62555:
        /* <DEDUP_REMOVED lines=22> */
.L_x_62562:
        /* <DEDUP_REMOVED lines=15> */
.L_x_62564:
[----:B------:R-:W-:Y:S05]  /*36ef0*/  BSYNC.RECONVERGENT B2 ;  /* 0x0000000000027941 */ /* 0x000fea0003800200 */
.L_x_62563:
        /* <DEDUP_REMOVED lines=62> */
.L_x_62561:
[----:B------:R-:W-:Y:S05]  /*372e0*/  BSYNC.RECONVERGENT B1 ;  /* 0x0000000000017941 */ /* 0x000fea0003800200 */
.L_x_62560:
        /* <DEDUP_REMOVED lines=10> */
.L_x_62524:
        /* <DEDUP_REMOVED lines=16> */
.L_x_62568:
        /* <DEDUP_REMOVED lines=12> */
.L_x_62570:
[----:B------:R-:W-:Y:S05]  /*37550*/  BSYNC.RECONVERGENT B2 ;  /* 0x0000000000027941 */ /* 0x000fea0003800200 */
.L_x_62569:
        /* <DEDUP_REMOVED lines=62> */
.L_x_62567:
[----:B------:R-:W-:Y:S05]  /*37940*/  BSYNC.RECONVERGENT B1 ;  /* 0x0000000000017941 */ /* 0x000fea0003800200 */
.L_x_62566:
        /* <DEDUP_REMOVED lines=24> */
.L_x_62573:
        /* <DEDUP_REMOVED lines=12> */
.L_x_62575:
[----:B------:R-:W-:Y:S05]  /*37b90*/  BSYNC.RECONVERGENT B2 ;  /* 0x0000000000027941 */ /* 0x000fea0003800200 */
.L_x_62574:
        /* <DEDUP_REMOVED lines=62> */
.L_x_62572:
[----:B------:R-:W-:Y:S05]  /*37f80*/  BSYNC.RECONVERGENT B1 ;  /* 0x0000000000017941 */ /* 0x000fea0003800200 */
.L_x_62571:
        /* <DEDUP_REMOVED lines=19> */
.L_x_62578:
        /* <DEDUP_REMOVED lines=12> */
.L_x_62580:
[----:B------:R-:W-:Y:S05]  /*38180*/  BSYNC.RECONVERGENT B2 ;  /* 0x0000000000027941 */ /* 0x000fea0003800200 */
.L_x_62579:
        /* <DEDUP_REMOVED lines=62> */
.L_x_62577:
[----:B------:R-:W-:Y:S05]  /*38570*/  BSYNC.RECONVERGENT B1 ;  /* 0x0000000000017941 */ /* 0x000fea0003800200 */
.L_x_62576:
        /* <DEDUP_REMOVED lines=19> */
.L_x_62583:
        /* <DEDUP_REMOVED lines=12> */
.L_x_62585:
[----:B------:R-:W-:Y:S05]  /*38770*/  BSYNC.RECONVERGENT B2 ;  /* 0x0000000000027941 */ /* 0x000fea0003800200 */
.L_x_62584:
        /* <DEDUP_REMOVED lines=62> */
.L_x_62582:
[----:B------:R-:W-:Y:S05]  /*38b60*/  BSYNC.RECONVERGENT B1 ;  /* 0x0000000000017941 */ /* 0x000fea0003800200 */
.L_x_62581:
        /* <DEDUP_REMOVED lines=19> */
.L_x_62588:
        /* <DEDUP_REMOVED lines=12> */
.L_x_62590:
[----:B------:R-:W-:Y:S05]  /*38d60*/  BSYNC.RECONVERGENT B2 ;  /* 0x0000000000027941 */ /* 0x000fea0003800200 */
.L_x_62589:
        /* <DEDUP_REMOVED lines=62> */
.L_x_62587:
[----:B------:R-:W-:Y:S05]  /*39150*/  BSYNC.RECONVERGENT B1 ;  /* 0x0000000000017941 */ /* 0x000fea0003800200 */
.L_x_62586:
        /* <DEDUP_REMOVED lines=19> */
.L_x_62593:
        /* <DEDUP_REMOVED lines=12> */
.L_x_62595:
[----:B------:R-:W-:Y:S05]  /*39350*/  BSYNC.RECONVERGENT B2 ;  /* 0x0000000000027941 */ /* 0x000fea0003800200 */
.L_x_62594:
        /* <DEDUP_REMOVED lines=62> */
.L_x_62592:
[----:B------:R-:W-:Y:S05]  /*39740*/  BSYNC.RECONVERGENT B1 ;  /* 0x0000000000017941 */ /* 0x000fea0003800200 */
.L_x_62591:
        /* <DEDUP_REMOVED lines=19> */
.L_x_62598:
        /* <DEDUP_REMOVED lines=12> */
.L_x_62600:
[----:B------:R-:W-:Y:S05]  /*39940*/  BSYNC.RECONVERGENT B2 ;  /* 0x0000000000027941 */ /* 0x000fea0003800200 */
.L_x_62599:
        /* <DEDUP_REMOVED lines=62> */
.L_x_62597:
[----:B------:R-:W-:Y:S05]  /*39d30*/  BSYNC.RECONVERGENT B1 ;  /* 0x0000000000017941 */ /* 0x000fea0003800200 */
.L_x_62596:
        /* <DEDUP_REMOVED lines=19> */
.L_x_62603:
        /* <DEDUP_REMOVED lines=15> */
.L_x_62605:
[----:B------:R-:W-:Y:S05]  /*39f60*/  BSYNC.RECONVERGENT B2 ;  /* 0x0000000000027941 */ /* 0x000fea0003800200 */
.L_x_62604:
        /* <DEDUP_REMOVED lines=62> */
.L_x_62602:
[----:B------:R-:W-:Y:S05]  /*3a350*/  BSYNC.RECONVERGENT B1 ;  /* 0x0000000000017941 */ /* 0x000fea0003800200 */
.L_x_62601:
        /* <DEDUP_REMOVED lines=19> */
.L_x_62565:
        /* <DEDUP_REMOVED lines=22> */
.L_x_62523:
[----:B------:R-:W-:Y:S05]  /*3a5f0*/  BSYNC.RECONVERGENT B0 ;  /* 0x0000000000007941 */ /* 0x000fea0003800200 */
.L_x_62522:
        /* <DEDUP_REMOVED lines=31> */
.L_x_62611:
        /* <DEDUP_REMOVED lines=12> */
.L_x_62613:
[----:B------:R-:W-:Y:S05]  /*3a8b0*/  BSYNC.RECONVERGENT B2 ;  /* 0x0000000000027941 */ /* 0x000fea0003800200 */
.L_x_62612:
        /* <DEDUP_REMOVED lines=61> */
.L_x_62610:
[----:B------:R-:W-:Y:S05]  /*3ac90*/  BSYNC.RECONVERGENT B1 ;  /* 0x0000000000017941 */ /* 0x000fea0003800200 */
.L_x_62609:
        /* <DEDUP_REMOVED lines=27> */
.L_x_62616:
        /* <DEDUP_REMOVED lines=12> */
.L_x_62618:
[----:B------:R-:W-:Y:S05]  /*3af10*/  BSYNC.RECONVERGENT B2 ;  /* 0x0000000000027941 */ /* 0x000fea0003800200 */
.L_x_62617:
        /* <DEDUP_REMOVED lines=62> */
.L_x_62615:
[----:B------:R-:W-:Y:S05]  /*3b300*/  BSYNC.RECONVERGENT B1 ;  /* 0x0000000000017941 */ /* 0x000fea0003800200 */
.L_x_62614:
        /* <DEDUP_REMOVED lines=22> */
.L_x_62621:
        /* <DEDUP_REMOVED lines=12> */
.L_x_62623:
[----:B------:R-:W-:Y:S05]  /*3b530*/  BSYNC.RECONVERGENT B2 ;  /* 0x0000000000027941 */ /* 0x000fea0003800200 */
.L_x_62622:
        /* <DEDUP_REMOVED lines=62> */
.L_x_62620:
[----:B------:R-:W-:Y:S05]  /*3b920*/  BSYNC.RECONVERGENT B1 ;  /* 0x0000000000017941 */ /* 0x000fea0003800200 */
.L_x_62619:
        /* <DEDUP_REMOVED lines=22> */
.L_x_62626:
        /* <DEDUP_REMOVED lines=12> */
.L_x_62628:
[----:B------:R-:W-:Y:S05]  /*3bb50*/  BSYNC.RECONVERGENT B2 ;  /* 0x0000000000027941 */ /* 0x000fea0003800200 */
.L_x_62627:
        /* <DEDUP_REMOVED lines=62> */
.L_x_62625:
[----:B------:R-:W-:Y:S05]  /*3bf40*/  BSYNC.RECONVERGENT B1 ;  /* 0x0000000000017941 */ /* 0x000fea0003800200 */
.L_x_62624:
        /* <DEDUP_REMOVED lines=22> */
.L_x_62631:
        /* <DEDUP_REMOVED lines=12> */
.L_x_62633:
[----:B------:R-:W-:Y:S05]  /*3c170*/  BSYNC.RECONVERGENT B2 ;  /* 0x0000000000027941 */ /* 0x000fea0003800200 */
.L_x_62632:
        /* <DEDUP_REMOVED lines=62> */
.L_x_62630:
[----:B------:R-:W-:Y:S05]  /*3c560*/  BSYNC.RECONVERGENT B1 ;  /* 0x0000000000017941 */ /* 0x000fea0003800200 */
.L_x_62629:
        /* <DEDUP_REMOVED lines=22> */
.L_x_62636:
        /* <DEDUP_REMOVED lines=12> */
.L_x_62638:
[----:B------:R-:W-:Y:S05]  /*3c790*/  BSYNC.RECONVERGENT B2 ;  /* 0x0000000000027941 */ /* 0x000fea0003800200 */
.L_x_62637:
        /* <DEDUP_REMOVED lines=62> */
.L_x_62635:
[----:B------:R-:W-:Y:S05]  /*3cb80*/  BSYNC.RECONVERGENT B1 ;  /* 0x0000000000017941 */ /* 0x000fea0003800200 */
.L_x_62634:
        /* <DEDUP_REMOVED lines=22> */
.L_x_62641:
        /* <DEDUP_REMOVED lines=12> */
.L_x_62643:
[----:B------:R-:W-:Y:S05]  /*3cdb0*/  BSYNC.RECONVERGENT B2 ;  /* 0x0000000000027941 */ /* 0x000fea0003800200 */
.L_x_62642:
        /* <DEDUP_REMOVED lines=62> */
.L_x_62640:
[----:B------:R-:W-:Y:S05]  /*3d1a0*/  BSYNC.RECONVERGENT B1 ;  /* 0x0000000000017941 */ /* 0x000fea0003800200 */
.L_x_62639:
        /* <DEDUP_REMOVED lines=22> */
.L_x_62646:
        /* <DEDUP_REMOVED lines=15> */
.L_x_62648:
[----:B------:R-:W-:Y:S05]  /*3d400*/  BSYNC.RECONVERGENT B2 ;  /* 0x0000000000027941 */ /* 0x000fea0003800200 */
.L_x_62647:
        /* <DEDUP_REMOVED lines=62> */
.L_x_62645:
[----:B------:R-:W-:Y:S05]  /*3d7f0*/  BSYNC.RECONVERGENT B1 ;  /* 0x0000000000017941 */ /* 0x000fea0003800200 */
.L_x_62644:
        /* <DEDUP_REMOVED lines=10> */
.L_x_62608:
        /* <DEDUP_REMOVED lines=16> */
.L_x_62652:
        /* <DEDUP_REMOVED lines=12> */
.L_x_62654:
[----:B------:R-:W-:Y:S05]  /*3da60*/  BSYNC.RECONVERGENT B2 ;  /* 0x0000000000027941 */ /* 0x000fea0003800200 */
.L_x_62653:
        /* <DEDUP_REMOVED lines=62> */
.L_x_62651:
[----:B------:R-:W-:Y:S05]  /*3de50*/  BSYNC.RECONVERGENT B1 ;  /* 0x0000000000017941 */ /* 0x000fea0003800200 */
.L_x_62650:
        /* <DEDUP_REMOVED lines=24> */
.L_x_62657:
        /* <DEDUP_REMOVED lines=12> */
.L_x_62659:
[----:B------:R-:W-:Y:S05]  /*3e0a0*/  BSYNC.RECONVERGENT B2 ;  /* 0x0000000000027941 */ /* 0x000fea0003800200 */
.L_x_62658:
        /* <DEDUP_REMOVED lines=62> */
.L_x_62656:
[----:B------:R-:W-:Y:S05]  /*3e490*/  BSYNC.RECONVERGENT B1 ;  /* 0x0000000000017941 */ /* 0x000fea0003800200 */
.L_x_62655:
        /* <DEDUP_REMOVED lines=19> */
.L_x_62662:
        /* <DEDUP_REMOVED lines=12> */
.L_x_62664:
[----:B------:R-:W-:Y:S05]  /*3e690*/  BSYNC.RECONVERGENT B2 ;  /* 0x0000000000027941 */ /* 0x000fea0003800200 */
.L_x_62663:
        /* <DEDUP_REMOVED lines=62> */
.L_x_62661:
[----:B------:R-:W-:Y:S05]  /*3ea80*/  BSYNC.RECONVERGENT B1 ;  /* 0x0000000000017941 */ /* 0x000fea0003800200 */
.L_x_62660:
        /* <DEDUP_REMOVED lines=19> */
.L_x_62667:
        /* <DEDUP_REMOVED lines=12> */
.L_x_62669:
[----:B------:R-:W-:Y:S05]  /*3ec80*/  BSYNC.RECONVERGENT B2 ;  /* 0x0000000000027941 */ /* 0x000fea0003800200 */
.L_x_62668:
        /* <DEDUP_REMOVED lines=62> */
.L_x_62666:
[----:B------:R-:W-:Y:S05]  /*3f070*/  BSYNC.RECONVERGENT B1 ;  /* 0x0000000000017941 */ /* 0x000fea0003800200 */
.L_x_62665:
        /* <DEDUP_REMOVED lines=19> */
.L_x_62672:
        /* <DEDUP_REMOVED lines=12> */
.L_x_62674:
[----:B------:R-:W-:Y:S05]  /*3f270*/  BSYNC.RECONVERGENT B2 ;  /* 0x0000000000027941 */ /* 0x000fea0003800200 */
.L_x_62673:
        /* <DEDUP_REMOVED lines=62> */
.L_x_62671:
[----:B------:R-:W-:Y:S05]  /*3f660*/  BSYNC.RECONVERGENT B1 ;  /* 0x0000000000017941 */ /* 0x000fea0003800200 */
.L_x_62670:
        /* <DEDUP_REMOVED lines=19> */
.L_x_62677:
        /* <DEDUP_REMOVED lines=12> */
.L_x_62679:
[----:B------:R-:W-:Y:S05]  /*3f860*/  BSYNC.RECONVERGENT B2 ;  /* 0x0000000000027941 */ /* 0x000fea0003800200 */
.L_x_62678:
        /* <DEDUP_REMOVED lines=62> */
.L_x_62676:
[----:B------:R-:W-:Y:S05]  /*3fc50*/  BSYNC.RECONVERGENT B1 ;  /* 0x0000000000017941 */ /* 0x000fea0003800200 */
.L_x_62675:
        /* <DEDUP_REMOVED lines=19> */
.L_x_62682:
        /* <DEDUP_REMOVED lines=12> */
.L_x_62684:
[----:B------:R-:W-:Y:S05]  /*3fe50*/  BSYNC.RECONVERGENT B2 ;  /* 0x0000000000027941 */ /* 0x000fea0003800200 */
.L_x_62683:
        /* <DEDUP_REMOVED lines=62> */
.L_x_62681:
[----:B------:R-:W-:Y:S05]  /*40240*/  BSYNC.RECONVERGENT B1 ;  /* 0x0000000000017941 */ /* 0x000fea0003800200 */
.L_x_62680:
        /* <DEDUP_REMOVED lines=19> */
.L_x_62687:
        /* <DEDUP_REMOVED lines=15> */
.L_x_62689:
[----:B------:R-:W-:Y:S05]  /*40470*/  BSYNC.RECONVERGENT B2 ;  /* 0x0000000000027941 */ /* 0x000fea0003800200 */
.L_x_62688:
        /* <DEDUP_REMOVED lines=62> */
.L_x_62686:
[----:B------:R-:W-:Y:S05]  /*40860*/  BSYNC.RECONVERGENT B1 ;  /* 0x0000000000017941 */ /* 0x000fea0003800200 */
.L_x_62685:
        /* <DEDUP_REMOVED lines=16> */
.L_x_62649:
        /* <DEDUP_REMOVED lines=21> */
.L_x_62607:
[----:B------:R-:W-:Y:S05]  /*40ac0*/  BSYNC.RECONVERGENT B0 ;  /* 0x0000000000007941 */ /* 0x000fea0003800200 */
.L_x_62606:
        /* <DEDUP_REMOVED lines=20> */
[----:B01234-:R-:W-:Y:S02]  /*40c10*/  FSEL R201, R2, RZ, P0 ;  /* 0x000000ff02c97208 */ /* 0x01ffe40000000000 */
        /* <DEDUP_REMOVED lines=267> */
.L_x_62723:
        /* <DEDUP_REMOVED lines=58> */
.L_x_62692:
[----:B------:R-:W-:Y:S05]  /*42070*/  BSYNC.RECONVERGENT B0 ;  /* 0x0000000000007941 */ /* 0x000fea0003800200 */
.L_x_62691:
        /* <DEDUP_REMOVED lines=43> */
.L_x_62694:
[----:B------:R-:W-:Y:S05]  /*42330*/  BSYNC.RECONVERGENT B0 ;  /* 0x0000000000007941 */ /* 0x000fea0003800200 */
.L_x_62693:
        /* <DEDUP_REMOVED lines=35> */
.L_x_62696:
[----:B------:R-:W-:Y:S05]  /*42570*/  BSYNC.RECONVERGENT B0 ;  /* 0x0000000000007941 */ /* 0x000fea0003800200 */
.L_x_62695:
        /* <DEDUP_REMOVED lines=35> */
.L_x_62698:
[----:B------:R-:W-:Y:S05]  /*427b0*/  BSYNC.RECONVERGENT B0 ;  /* 0x0000000000007941 */ /* 0x000fea0003800200 */
.L_x_62697:
        /* <DEDUP_REMOVED lines=35> */
.L_x_62700:
[----:B------:R-:W-:Y:S05]  /*429f0*/  BSYNC.RECONVERGENT B0 ;  /* 0x0000000000007941 */ /* 0x000fea0003800200 */
.L_x_62699:
        /* <DEDUP_REMOVED lines=35> */
.L_x_62702:
[----:B------:R-:W-:Y:S05]  /*42c30*/  BSYNC.RECONVERGENT B0 ;  /* 0x0000000000007941 */ /* 0x000fea0003800200 */
.L_x_62701:
        /* <DEDUP_REMOVED lines=35> */
.L_x_62704:
[----:B------:R-:W-:Y:S05]  /*42e70*/  BSYNC.RECONVERGENT B0 ;  /* 0x0000000000007941 */ /* 0x000fea0003800200 */
.L_x_62703:
        /* <DEDUP_REMOVED lines=35> */
.L_x_62706:
[----:B------:R-:W-:Y:S05]  /*430b0*/  BSYNC.RECONVERGENT B0 ;  /* 0x0000000000007941 */ /* 0x000fea0003800200 */
.L_x_62705:
        /* <DEDUP_REMOVED lines=35> */
.L_x_62708:
[----:B------:R-:W-:Y:S05]  /*432f0*/  BSYNC.RECONVERGENT B0 ;  /* 0x0000000000007941 */ /* 0x000fea0003800200 */
.L_x_62707:
        /* <DEDUP_REMOVED lines=32> */
[----:B0-----:R-:W-:-:S05]  /*43500*/  IMAD.WIDE.U32 R2, R3, 0x10, R232 ;  /* 0x0000001003027825 */ /* 0x001fca00078e00e8 */
[----:B------:R0:W-:Y:S02]  /*43510*/  STG.E.128 desc[UR6][R2.64], R200 ;  /* 0x000000c802007986 */ /* 0x0001e4000c101d06 */
.L_x_62710:
[----:B------:R-:W-:Y:S05]  /*43520*/  BSYNC.RECONVERGENT B0 ;  /* 0x0000000000007941 */ /* 0x000fea0003800200 */
.L_x_62709:
[----:B0-----:R-:W0:Y:S02]  /*43530*/  LDC.64 R2, c[0x0][0x380] ;  /* 0x0000e000ff027b82 */ /* 0x001e240000000a00 */
[----:B0-----:R-:W-:-:S05]  /*43540*/  IMAD R15, R2, 0x4, R15 ;  /* 0x00000004020f7824 */ /* 0x001fca00078e020f */
[----:B------:R-:W-:-:S13]  /*43550*/  ISETP.GE.AND P0, PT, R15, R3, PT ;  /* 0x000000030f00720c */ /* 0x000fda0003f06270 */
[----:B------:R-:W-:Y:S05]  /*43560*/  @!P0 BRA `(.L_x_62711) ;  /* 0xfffffbe0006c8947 */ /* 0x000fea000383ffff */
[----:B------:R-:W-:Y:S05]  /*43570*/  EXIT ;  /* 0x000000000000794d */ /* 0x000fea0003800000 */
.L_x_62690:
        /* <DEDUP_REMOVED lines=8> */
.L_x_62713:
[----:B------:R-:W-:Y:S05]  /*43600*/  BSYNC B0 ;  /* 0x0000000000007941 */ /* 0x000fea0003800000 */
.L_x_62712:
        /* <DEDUP_REMOVED lines=9> */
.L_x_62714:
[----:B------:R-:W-:Y:S02]  /*436a0*/  IMAD.MOV.U32 R200, RZ, RZ, 0x4 ;  /* 0x00000004ffc87424 */ /* 0x000fe400078e00ff */
[----:B------:R-:W-:Y:S01]  /*436b0*/  FADD.FTZ R201, R201, R2 ;  /* 0x00000002c9c97221 */ /* 0x000fe20000010000 */
[----:B------:R-:W-:-:S04]  /*436c0*/  MOV R2, 0xffffffff ;  /* 0xffffffff00027802 */ /* 0x000fc80000000f00 */
[----:B------:R-:W-:-:S07]  /*436d0*/  MOV R233, R201 ;  /* 0x000000c900e97202 */ /* 0x000fce0000000f00 */
[----:B------:R-:W-:Y:S05]  /*436e0*/  WARPSYNC.COLLECTIVE R2, `(.L_x_62715) ;  /* 0x0000000002087348 */ /* 0x000fea0003c00000 */
[----:B------:R0:W1:Y:S02]  /*436f0*/  SHFL.BFLY P6, R2, R233, R200, R4 ;  /* 0x0c0000c8e9027389 */ /* 0x00006400000c0004 */
[----:B01----:R-:W-:Y:S05]  /*43700*/  ENDCOLLECTIVE ;  /* 0x000000000000791b */ /* 0x003fea0003800000 */
.L_x_62715:
[----:B------:R-:W-:Y:S02]  /*43710*/  HFMA2 R200, -RZ, RZ, 0, 4.76837158203125e-07 ;  /* 0x00000008ffc87431 */ /* 0x000fe400000001ff */
[----:B------:R-:W-:Y:S01]  /*43720*/  FADD.FTZ R201, R201, R2 ;  /* 0x00000002c9c97221 */ /* 0x000fe20000010000 */
[----:B------:R-:W-:-:S03]  /*43730*/  IMAD.MOV.U32 R2, RZ, RZ, -0x1 ;  /* 0xffffffffff027424 */ /* 0x000fc600078e00ff */
[----:B------:R-:W-:-:S07]  /*43740*/  IMAD.MOV.U32 R233, RZ, RZ, R201 ;  /* 0x000000ffffe97224 */ /* 0x000fce00078e00c9 */
[----:B------:R-:W-:Y:S05]  /*43750*/  WARPSYNC.COLLECTIVE R2, `(.L_x_62716) ;  /* 0x0000000002087348 */ /* 0x000fea0003c00000 */
[----:B------:R0:W1:Y:S02]  /*43760*/  SHFL.BFLY P6, R2, R233, R200, R4 ;  /* 0x0c0000c8e9027389 */ /* 0x00006400000c0004 */
[----:B01----:R-:W-:Y:S05]  /*43770*/  ENDCOLLECTIVE ;  /* 0x000000000000791b */ /* 0x003fea0003800000 */
.L_x_62716:
[----:B------:R-:W-:Y:S02]  /*43780*/  IMAD.MOV.U32 R200, RZ, RZ, 0x10 ;  /* 0x00000010ffc87424 */ /* 0x000fe400078e00ff */
[----:B------:R-:W-:Y:S01]  /*43790*/  FADD.FTZ R201, R201, R2 ;  /* 0x00000002c9c97221 */ /* 0x000fe20000010000 */
[----:B------:R-:W-:-:S04]  /*437a0*/  MOV R2, 0xffffffff ;  /* 0xffffffff00027802 */ /* 0x000fc80000000f00 */
[----:B------:R-:W-:-:S07]  /*437b0*/  MOV R233, R201 ;  /* 0x000000c900e97202 */ /* 0x000fce0000000f00 */
[----:B------:R-:W-:Y:S05]  /*437c0*/  WARPSYNC.COLLECTIVE R2, `(.L_x_62717) ;  /* 0x0000000002087348 */ /* 0x000fea0003c00000 */
[----:B------:R0:W1:Y:S02]  /*437d0*/  SHFL.BFLY P6, R2, R233, R200, R4 ;  /* 0x0c0000c8e9027389 */ /* 0x00006400000c0004 */
[----:B01----:R-:W-:Y:S05]  /*437e0*/  ENDCOLLECTIVE ;  /* 0x000000000000791b */ /* 0x003fea0003800000 */
.L_x_62717:
        /* <DEDUP_REMOVED lines=174> */
.L_x_62718:
[----:B------:R-:W-:Y:S02]  /*442d0*/  HFMA2 R200, -RZ, RZ, 0, 1.1920928955078125e-07 ;  /* 0x00000002ffc87431 */ /* 0x000fe400000001ff */
[----:B------:R-:W-:Y:S01]  /*442e0*/  FADD.FTZ R201, R201, R2 ;  /* 0x00000002c9c97221 */ /* 0x000fe20000010000 */
[----:B------:R-:W-:-:S03]  /*442f0*/  IMAD.MOV.U32 R2, RZ, RZ, -0x1 ;  /* 0xffffffffff027424 */ /* 0x000fc600078e00ff */
[----:B------:R-:W-:-:S07]  /*44300*/  IMAD.MOV.U32 R233, RZ, RZ, R201 ;  /* 0x000000ffffe97224 */ /* 0x000fce00078e00c9 */
[----:B------:R-:W-:Y:S05]  /*44310*/  WARPSYNC.COLLECTIVE R2, `(.L_x_62719) ;  /* 0x0000000002087348 */ /* 0x000fea0003c00000 */
[----:B------:R0:W1:Y:S02]  /*44320*/  SHFL.BFLY P6, R2, R233, R200, R4 ;  /* 0x0c0000c8e9027389 */ /* 0x00006400000c0004 */
[----:B01----:R-:W-:Y:S05]  /*44330*/  ENDCOLLECTIVE ;  /* 0x000000000000791b */ /* 0x003fea0003800000 */
.L_x_62719:
[----:B------:R-:W-:Y:S02]  /*44340*/  IMAD.MOV.U32 R200, RZ, RZ, 0x4 ;  /* 0x00000004ffc87424 */ /* 0x000fe400078e00ff */
[----:B------:R-:W-:Y:S01]  /*44350*/  FADD.FTZ R201, R201, R2 ;  /* 0x00000002c9c97221 */ /* 0x000fe20000010000 */
[----:B------:R-:W-:-:S04]  /*44360*/  MOV R2, 0xffffffff ;  /* 0xffffffff00027802 */ /* 0x000fc80000000f00 */
[----:B------:R-:W-:-:S07]  /*44370*/  MOV R233, R201 ;  /* 0x000000c900e97202 */ /* 0x000fce0000000f00 */
[----:B------:R-:W-:Y:S05]  /*44380*/  WARPSYNC.COLLECTIVE R2, `(.L_x_62720) ;  /* 0x0000000002087348 */ /* 0x000fea0003c00000 */
[----:B------:R0:W1:Y:S02]  /*44390*/  SHFL.BFLY P6, R2, R233, R200, R4 ;  /* 0x0c0000c8e9027389 */ /* 0x00006400000c0004 */
[----:B01----:R-:W-:Y:S05]  /*443a0*/  ENDCOLLECTIVE ;  /* 0x000000000000791b */ /* 0x003fea0003800000 */
.L_x_62720:
[----:B------:R-:W-:Y:S02]  /*443b0*/  HFMA2 R200, -RZ, RZ, 0, 4.76837158203125e-07 ;  /* 0x00000008ffc87431 */ /* 0x000fe400000001ff */
[----:B------:R-:W-:Y:S01]  /*443c0*/  FADD.FTZ R201, R201, R2 ;  /* 0x00000002c9c97221 */ /* 0x000fe20000010000 */
[----:B------:R-:W-:-:S03]  /*443d0*/  IMAD.MOV.U32 R2, RZ, RZ, -0x1 ;  /* 0xffffffffff027424 */ /* 0x000fc600078e00ff */
[----:B------:R-:W-:-:S07]  /*443e0*/  IMAD.MOV.U32 R233, RZ, RZ, R201 ;  /* 0x000000ffffe97224 */ /* 0x000fce00078e00c9 */
[----:B------:R-:W-:Y:S05]  /*443f0*/  WARPSYNC.COLLECTIVE R2, `(.L_x_62721) ;  /* 0x0000000002087348 */ /* 0x000fea0003c00000 */
[----:B------:R0:W1:Y:S02]  /*44400*/  SHFL.BFLY P6, R2, R233, R200, R4 ;  /* 0x0c0000c8e9027389 */ /* 0x00006400000c0004 */
[----:B01----:R-:W-:Y:S05]  /*44410*/  ENDCOLLECTIVE ;  /* 0x000000000000791b */ /* 0x003fea0003800000 */
.L_x_62721:
[----:B------:R-:W-:Y:S02]  /*44420*/  IMAD.MOV.U32 R200, RZ, RZ, 0x10 ;  /* 0x00000010ffc87424 */ /* 0x000fe400078e00ff */
[----:B------:R-:W-:Y:S01]  /*44430*/  FADD.FTZ R201, R201, R2 ;  /* 0x00000002c9c97221 */ /* 0x000fe20000010000 */
[----:B------:R-:W-:-:S04]  /*44440*/  MOV R2, 0xffffffff ;  /* 0xffffffff00027802 */ /* 0x000fc80000000f00 */
[----:B------:R-:W-:-:S07]  /*44450*/  MOV R233, R201 ;  /* 0x000000c900e97202 */ /* 0x000fce0000000f00 */
[----:B------:R-:W-:Y:S05]  /*44460*/  WARPSYNC.COLLECTIVE R2, `(.L_x_62722) ;  /* 0x0000000002087348 */ /* 0x000fea0003c00000 */
[----:B------:R0:W1:Y:S02]  /*44470*/  SHFL.BFLY P6, R2, R233, R200, R4 ;  /* 0x0c0000c8e9027389 */ /* 0x00006400000c0004 */
[----:B01----:R-:W-:Y:S05]  /*44480*/  ENDCOLLECTIVE ;  /* 0x000000000000791b */ /* 0x003fea0003800000 */
.L_x_62722:
[----:B------:R-:W-:Y:S05]  /*44490*/  BRA `(.L_x_62723) ;  /* 0xffffffd8000c7947 */ /* 0x000fea000383ffff */
.L_x_62724:
        /* <DEDUP_REMOVED lines=14> */
.L_x_88536:


//--------------------- .text._ZN10layer_norm13ln_fwd_kernelINS_13Kernel_traitsIf6__halffS2_fjLj2560ELj1ELj4ELj1ELj16ENS_18Kernel_traits_baseILj2560EfS2_fS2_fjLj128EEEEELb1ELb0ELb0ELb1EEEvNS_9FwdParamsE --------------------------
	.section	.text._ZN10layer_norm13ln_fwd_kernelINS_13Kernel_traitsIf6__halffS2_fjLj2560ELj1ELj4ELj1ELj16ENS_18Kernel_traits_baseILj2560EfS2_fS2_fjLj128EEEEELb1ELb0ELb0ELb1EEEvNS_9FwdParamsE,"ax",@progbits
	.align	128
        .global         _ZN10layer_norm13ln_fwd_kernelINS_13Kernel_traitsIf6__halffS2_fjLj2560ELj1ELj4ELj1ELj16ENS_18Kernel_traits_baseILj2560EfS2_fS2_fjLj128EEEEELb1ELb0ELb0ELb1EEEvNS_9FwdParamsE
        .type           _ZN10layer_norm13ln_fwd_kernelINS_13Kernel_traitsIf6__halffS2_fjLj2560ELj1ELj4ELj1ELj16ENS_18Kernel_traits_baseILj2560EfS2_fS2_fjLj128EEEEELb1ELb0ELb0ELb1EEEvNS_9FwdParamsE,@function
        .size           _ZN10layer_norm13ln_fwd_kernelINS_13Kernel_traitsIf6__halffS2_fjLj2560ELj1ELj4ELj1ELj16ENS_18Kernel_traits_baseILj2560EfS2_fS2_fjLj128EEEEELb1ELb0ELb0ELb1EEEvNS_9FwdParamsE,(.L_x_88537 - _ZN10layer_norm13ln_fwd_kernelINS_13Kernel_traitsIf6__halffS2_fjLj2560ELj1ELj4ELj1ELj16ENS_18Kernel_traits_baseILj2560EfS2_fS2_fjLj128EEEEELb1ELb0ELb0ELb1EEEvNS_9FwdParamsE)
        .other          _ZN10layer_norm13ln_fwd_kernelINS_13Kernel_traitsIf6__halffS2_fjLj2560ELj1ELj4ELj1ELj16ENS_18Kernel_traits_baseILj2560EfS2_fS2_fjLj128EEEEELb1ELb0ELb0ELb1EEEvNS_9FwdParamsE,@"STO_CUDA_ENTRY STV_DEFAULT"
_ZN10layer_norm13ln_fwd_kernelINS_13Kernel_traitsIf6__halffS2_fjLj2560ELj1ELj4ELj1ELj16ENS_18Kernel_traits_baseILj2560EfS2_fS2_fjLj128EEEEELb1ELb0ELb0ELb1EEEvNS_9FwdParamsE:
.text._ZN10layer_norm13ln_fwd_kernelINS_13Kernel_traitsIf6__halffS2_fjLj2560ELj1ELj4ELj1ELj16ENS_18Kernel_traits_baseILj2560EfS2_fS2_fjLj128EEEEELb1ELb0ELb0ELb1EEEvNS_9FwdParamsE:
        /* <DEDUP_REMOVED lines=118> */
.L_x_62725:
        /* <DEDUP_REMOVED lines=84> */
.L_x_62726:
        /* <DEDUP_REMOVED lines=75> */
.L_x_63547:
        /* <DEDUP_REMOVED lines=27> */
[----:B-1----:R-:W-:Y:S01]  /*1300*/  IMAD.U32 R13, RZ, RZ, UR7 ;  /* 0x00000007ff0d7e24 */ /* 0x002fe2000f8e00ff */
        /* <DEDUP_REMOVED lines=16> */
[----:B------:R-:W-:Y:S01]  /*1410*/  IADD3 R22, PT, PT, R22, 0x5384540f, RZ ;  /* 0x5384540f16167810 */ /* 0x000fe20007ffe0ff */
[----:B------:R-:W-:Y:S01]  /*1420*/  VIADD R193, R193, 0x78dde6e4 ;  /* 0x78dde6e4c1c17836 */ /* 0x000fe20000000000 */
[----:B------:R-:W-:Y:S01]  /*1430*/  IADD3 R19, PT, PT, R19, 0x76cf5d0a, RZ ;  /* 0x76cf5d0a13137810 */ /* 0x000fe20007ffe0ff */
        /* <DEDUP_REMOVED lines=29> */
.L_x_88372:
[----:B------:R-:W-:Y:S05]  /*1610*/  BRX R30 -0x1620                                        (*"BRANCH_TARGETS .L_x_88373,.L_x_88374,.L_x_88375"*) ;  /* 0xffffffe81e787949 */ /* 0x000fea000383ffff */
.L_x_88375:
[----:B------:R-:W-:Y:S01]  /*1620*/  IADD3 R29, PT, PT, R28, 0x1, RZ ;  /* 0x000000011c1d7810 */ /* 0x000fe20007ffe0ff */
[----:B------:R-:W-:Y:S02]  /*1630*/  IMAD.MOV.U32 R30, RZ, RZ, R209 ;  /* 0x000000ffff1e7224 */ /* 0x000fe400078e00d1 */
[----:B------:R-:W-:Y:S01]  /*1640*/  IMAD.MOV.U32 R11, RZ, RZ, R6 ;  /* 0x000000ffff0b7224 */ /* 0x000fe200078e0006 */
[----:B------:R-:W-:Y:S06]  /*1650*/  BRA `(.L_x_62729) ;  /* 0x0000000000f47947 */ /* 0x000fec0003800000 */
.L_x_88373:
[----:B------:R-:W-:Y:S01]  /*1660*/  MOV R30, R209 ;  /* 0x000000d1001e7202 */ /* 0x000fe20000000f00 */
[----:B------:R-:W-:Y:S02]  /*1670*/  IMAD.MOV.U32 R29, RZ, RZ, 0x3 ;  /* 0x00000003ff1d7424 */ /* 0x000fe400078e00ff */
[----:B------:R-:W-:Y:S01]  /*1680*/  IMAD.MOV.U32 R11, RZ, RZ, R7 ;  /* 0x000000ffff0b7224 */ /* 0x000fe200078e0007 */
[----:B------:R-:W-:Y:S06]  /*1690*/  BRA `(.L_x_62729) ;  /* 0x0000000000e47947 */ /* 0x000fec0003800000 */
.L_x_88374:
        /* <DEDUP_REMOVED lines=13> */
.L_x_62731:
[----:B------:R-:W-:Y:S05]  /*1770*/  BSYNC.RECONVERGENT B1 ;  /* 0x0000000000017941 */ /* 0x000fea0003800200 */
.L_x_62730:
        /* <DEDUP_REMOVED lines=43> */
.L_x_62729:
[----:B------:R-:W-:Y:S05]  /*1a30*/  BSYNC.RECONVERGENT B0 ;  /* 0x0000000000007941 */ /* 0x000fea0003800200 */
.L_x_62728:
[----:B------:R-:W-:Y:S01]  /*1a40*/  I2FP.F32.U32 R28, R11 ;  /* 0x0000000b001c7245 */ /* 0x000fe20000201000 */
[----:B-----5:R-:W-:Y:S01]  /*1a50*/  HADD2.F32 R32, -RZ, R24.H0_H0 ;  /* 0x20000018ff207230 */ /* 0x020fe20000004100 */
[----:B------:R-:W-:Y:S01]  /*1a60*/  ISETP.NE.AND P1, PT, R29, 0x1, PT ;  /* 0x000000011d00780c */ /* 0x000fe20003f25270 */
[----:B------:R-:W-:Y:S01]  /*1a70*/  IMAD.U32 R12, RZ, RZ, UR16 ;  /* 0x00000010ff0c7e24 */ /* 0x000fe2000f8e00ff */
[----:B------:R-:W-:Y:S01]  /*1a80*/  MOV R11, UR15 ;  /* 0x0000000f000b7c02 */ /* 0x000fe20008000f00 */
[----:B------:R-:W-:Y:S01]  /*1a90*/  FFMA.FTZ R28, R28, R205, 1.1641532182693481445e-10 ;  /* 0x2f0000001c1c7423 */ /* 0x000fe200000100cd */
[----:B------:R-:W-:Y:S01]  /*1aa0*/  FMUL.FTZ R31, R32, R195 ;  /* 0x000000c3201f7220 */ /* 0x000fe20000410000 */
[----:B------:R-:W-:Y:S01]  /*1ab0*/  BSSY.RECONVERGENT B0, `(.L_x_62732) ;  /* 0x000004b000007945 */ /* 0x000fe20003800200 */
[----:B------:R-:W-:Y:S02]  /*1ac0*/  IMAD.MOV.U32 R32, RZ, RZ, 0x2 ;  /* 0x00000002ff207424 */ /* 0x000fe400078e00ff */
        /* <DEDUP_REMOVED lines=16> */
.L_x_62734:
        /* <DEDUP_REMOVED lines=13> */
.L_x_62736:
[----:B------:R-:W-:Y:S05]  /*1ca0*/  BSYNC.RECONVERGENT B1 ;  /* 0x0000000000017941 */ /* 0x000fea0003800200 */
.L_x_62735:
        /* <DEDUP_REMOVED lines=43> */
.L_x_62733:
[----:B------:R-:W-:Y:S05]  /*1f60*/  BSYNC.RECONVERGENT B0 ;  /* 0x0000000000007941 */ /* 0x000fea0003800200 */
.L_x_62732:
        /* <DEDUP_REMOVED lines=22> */
.L_x_62739:
        /* <DEDUP_REMOVED lines=13> */
.L_x_62741:
[----:B------:R-:W-:Y:S05]  /*21a0*/  BSYNC.RECONVERGENT B1 ;  /* 0x0000000000017941 */ /* 0x000fea0003800200 */
.L_x_62740:
        /* <DEDUP_REMOVED lines=43> */
.L_x_62738:
[----:B------:R-:W-:Y:S05]  /*2460*/  BSYNC.RECONVERGENT B0 ;  /* 0x0000000000007941 */ /* 0x000fea0003800200 */
.L_x_62737:
        /* <DEDUP_REMOVED lines=22> */
.L_x_62744:
        /* <DEDUP_REMOVED lines=13> */
.L_x_62746:
[----:B------:R-:W-:Y:S05]  /*26a0*/  BSYNC.RECONVERGENT B1 ;  /* 0x0000000000017941 */ /* 0x000fea0003800200 */
.L_x_62745:
        /* <DEDUP_REMOVED lines=43> */
.L_x_62743:
[----:B------:R-:W-:Y:S05]  /*2960*/  BSYNC.RECONVERGENT B0 ;  /* 0x0000000000007941 */ /* 0x000fea0003800200 */
.L_x_62742:
        /* <DEDUP_REMOVED lines=22> */
.L_x_62749:
        /* <DEDUP_REMOVED lines=13> */
.L_x_62751:
[----:B------:R-:W-:Y:S05]  /*2ba0*/  BSYNC.RECONVERGENT B1 ;  /* 0x0000000000017941 */ /* 0x000fea0003800200 */
.L_x_62750:
        /* <DEDUP_REMOVED lines=43> */
.L_x_62748:
[----:B------:R-:W-:Y:S05]  /*2e60*/  BSYNC.RECONVERGENT B0 ;  /* 0x0000000000007941 */ /* 0x000fea0003800200 */
.L_x_62747:
[----:B------:R-:W-:Y:S01]  /*2e70*/  I2FP.F32.U32 R24, R24 ;  /* 0x0000001800187245 */ /* 0x000fe20000201000 */
[----:B------:R-:W-:Y:S01]  /*2e80*/  HADD2.F32 R28, -RZ, R26.H0_H0 ;  /* 0x2000001aff1c7230 */ /* 0x000fe20000004100 */
[----:B------:R-:W-:Y:S01]  /*2e90*/  ISETP.NE.AND P4, PT, R32, 0x1, PT ;  /* 0x000000012000780c */ /* 0x000fe20003f85270 */
[----:B------:R-:W-:Y:S02]  /*2ea0*/  BSSY.RECONVERGENT B0, `(.L_x_62752) ;  /* 0x000004c000007945 */ /* 0x000fe40003800200 */
        /* <DEDUP_REMOVED lines=18> */
.L_x_62754:
        /* <DEDUP_REMOVED lines=13> */
.L_x_62756:
[----:B------:R-:W-:Y:S05]  /*30a0*/  BSYNC.RECONVERGENT B1 ;  /* 0x0000000000017941 */ /* 0x000fea0003800200 */
.L_x_62755:
        /* <DEDUP_REMOVED lines=43> */
.L_x_62753:
[----:B------:R-:W-:Y:S05]  /*3360*/  BSYNC.RECONVERGENT B0 ;  /* 0x0000000000007941 */ /* 0x000fea0003800200 */
.L_x_62752:
        /* <DEDUP_REMOVED lines=22> */
.L_x_62759:
        /* <DEDUP_REMOVED lines=13> */
.L_x_62761:
[----:B------:R-:W-:Y:S05]  /*35a0*/  BSYNC.RECONVERGENT B1 ;  /* 0x0000000000017941 */ /* 0x000fea0003800200 */
.L_x_62760:
        /* <DEDUP_REMOVED lines=43> */
.L_x_62758:
[----:B------:R-:W-:Y:S05]  /*3860*/  BSYNC.RECONVERGENT B0 ;  /* 0x0000000000007941 */ /* 0x000fea0003800200 */
.L_x_62757:
        /* <DEDUP_REMOVED lines=22> */
.L_x_62764:
        /* <DEDUP_REMOVED lines=15> */
.L_x_62766:
[----:B------:R-:W-:Y:S05]  /*3ac0*/  BSYNC.RECONVERGENT B1 ;  /* 0x0000000000017941 */ /* 0x000fea0003800200 */
.L_x_62765:
        /* <DEDUP_REMOVED lines=43> */
.L_x_62763:
[----:B------:R-:W-:Y:S05]  /*3d80*/  BSYNC.RECONVERGENT B0 ;  /* 0x0000000000007941 */ /* 0x000fea0003800200 */
.L_x_62762:
        /* <DEDUP_REMOVED lines=10> */
.L_x_62727:
        /* <DEDUP_REMOVED lines=16> */
.L_x_62770:
        /* <DEDUP_REMOVED lines=13> */
.L_x_62772:
[----:B------:R-:W-:Y:S05]  /*4000*/  BSYNC.RECONVERGENT B1 ;  /* 0x0000000000017941 */ /* 0x000fea0003800200 */
.L_x_62771:
        /* <DEDUP_REMOVED lines=42> */
.L_x_62769:
[----:B------:R-:W-:Y:S05]  /*42b0*/  BSYNC.RECONVERGENT B0 ;  /* 0x0000000000007941 */ /* 0x000fea0003800200 */
.L_x_62768:
[----:B------:R-:W-:Y:S01]  /*42c0*/  I2FP.F32.U32 R12, R11 ;  /* 0x0000000b000c7245 */ /* 0x000fe20000201000 */
[----:B------:R-:W-:Y:S01]  /*42d0*/  IMAD.U32 R11, RZ, RZ, UR15 ;  /* 0x0000000fff0b7e24 */ /* 0x000fe2000f8e00ff */
[----:B------:R-:W-:Y:S01]  /*42e0*/  ISETP.NE.AND P0, PT, R32, 0x1, PT ;  /* 0x000000012000780c */ /* 0x000fe20003f05270 */
[----:B-----5:R-:W-:Y:S01]  /*42f0*/  HADD2.F32 R28, -RZ, R24.H0_H0 ;  /* 0x20000018ff1c7230 */ /* 0x020fe20000004100 */
[----:B------:R-:W-:Y:S01]  /*4300*/  BSSY.RECONVERGENT B0, `(.L_x_62773) ;  /* 0x000004b000007945 */ /* 0x000fe20003800200 */
[----:B------:R-:W-:Y:S01]  /*4310*/  FFMA.FTZ R12, R12, R205, 1.1641532182693481445e-10 ;  /* 0x2f0000000c0c7423 */ /* 0x000fe200000100cd */
[----:B------:R-:W-:Y:S02]  /*4320*/  MOV R33, 0x2 ;  /* 0x0000000200217802 */ /* 0x000fe40000000f00 */
[----:B------:R-:W-:Y:S01]  /*4330*/  FMUL.FTZ R29, R28, R195 ;  /* 0x000000c31c1d7220 */ /* 0x000fe20000410000 */
        /* <DEDUP_REMOVED lines=14> */
.L_x_62775:
        /* <DEDUP_REMOVED lines=13> */
.L_x_62777:
[----:B------:R-:W-:Y:S05]  /*44f0*/  BSYNC.RECONVERGENT B1 ;  /* 0x0000000000017941 */ /* 0x000fea0003800200 */
.L_x_62776:
        /* <DEDUP_REMOVED lines=43> */
.L_x_62774:
[----:B------:R-:W-:Y:S05]  /*47b0*/  BSYNC.RECONVERGENT B0 ;  /* 0x0000000000007941 */ /* 0x000fea0003800200 */
.L_x_62773:
        /* <DEDUP_REMOVED lines=19> */
.L_x_62780:
        /* <DEDUP_REMOVED lines=13> */
.L_x_62782:
[----:B------:R-:W-:Y:S05]  /*49c0*/  BSYNC.RECONVERGENT B1 ;  /* 0x0000000000017941 */ /* 0x000fea0003800200 */
.L_x_62781:
        /* <DEDUP_REMOVED lines=43> */
.L_x_62779:
[----:B------:R-:W-:Y:S05]  /*4c80*/  BSYNC.RECONVERGENT B0 ;  /* 0x0000000000007941 */ /* 0x000fea0003800200 */
.L_x_62778:
        /* <DEDUP_REMOVED lines=19> */
.L_x_62785:
        /* <DEDUP_REMOVED lines=13> */
.L_x_62787:
[----:B------:R-:W-:Y:S05]  /*4e90*/  BSYNC.RECONVERGENT B1 ;  /* 0x0000000000017941 */ /* 0x000fea0003800200 */
.L_x_62786:
        /* <DEDUP_REMOVED lines=43> */
.L_x_62784:
[----:B------:R-:W-:Y:S05]  /*5150*/  BSYNC.RECONVERGENT B0 ;  /* 0x0000000000007941 */ /* 0x000fea0003800200 */
.L_x_62783:
        /* <DEDUP_REMOVED lines=19> */
.L_x_62790:
        /* <DEDUP_REMOVED lines=13> */
.L_x_62792:
[----:B------:R-:W-:Y:S05]  /*5360*/  BSYNC.RECONVERGENT B1 ;  /* 0x0000000000017941 */ /* 0x000fea0003800200 */
.L_x_62791:
        /* <DEDUP_REMOVED lines=43> */
.L_x_62789:
[----:B------:R-:W-:Y:S05]  /*5620*/  BSYNC.RECONVERGENT B0 ;  /* 0x0000000000007941 */ /* 0x000fea0003800200 */
.L_x_62788:
        /* <DEDUP_REMOVED lines=19> */
.L_x_62795:
        /* <DEDUP_REMOVED lines=13> */
.L_x_62797:
[----:B------:R-:W-:Y:S05]  /*5830*/  BSYNC.RECONVERGENT B1 ;  /* 0x0000000000017941 */ /* 0x000fea0003800200 */
.L_x_62796:
        /* <DEDUP_REMOVED lines=43> */
.L_x_62794:
[----:B------:R-:W-:Y:S05]  /*5af0*/  BSYNC.RECONVERGENT B0 ;  /* 0x0000000000007941 */ /* 0x000fea0003800200 */
.L_x_62793:
        /* <DEDUP_REMOVED lines=19> */
.L_x_62800:
        /* <DEDUP_REMOVED lines=13> */
.L_x_62802:
[----:B------:R-:W-:Y:S05]  /*5d00*/  BSYNC.RECONVERGENT B1 ;  /* 0x0000000000017941 */ /* 0x000fea0003800200 */
.L_x_62801:
        /* <DEDUP_REMOVED lines=43> */
.L_x_62799:
[----:B------:R-:W-:Y:S05]  /*5fc0*/  BSYNC.RECONVERGENT B0 ;  /* 0x0000000000007941 */ /* 0x000fea0003800200 */
.L_x_62798:
        /* <DEDUP_REMOVED lines=19> */
.L_x_62805:
        /* <DEDUP_REMOVED lines=15> */
.L_x_62807:
[----:B------:R-:W-:Y:S05]  /*61f0*/  BSYNC.RECONVERGENT B1 ;  /* 0x0000000000017941 */ /* 0x000fea0003800200 */
.L_x_62806:
        /* <DEDUP_REMOVED lines=43> */
.L_x_62804:
[----:B------:R-:W-:Y:S05]  /*64b0*/  BSYNC.RECONVERGENT B0 ;  /* 0x0000000000007941 */ /* 0x000fea0003800200 */
.L_x_62803:
        /* <DEDUP_REMOVED lines=16> */
.L_x_62767:
        /* <DEDUP_REMOVED lines=12> */
[----:B------:R-:W-:Y:S02]  /*6680*/  LOP3.LUT R26, R26, R24, R25, 0xfe, !PT ;  /* 0x000000181a1a7212 */ /* 0x000fe400078efe19 */
[----:B------:R-:W-:Y:S02]  /*6690*/  SEL R27, RZ, 0x1, !P3 ;  /* 0x00000001ff1b7807 */ /* 0x000fe40005800000 */
        /* <DEDUP_REMOVED lines=31> */
.L_x_62811:
        /* <DEDUP_REMOVED lines=13> */
.L_x_62813:
[----:B------:R-:W-:Y:S05]  /*6960*/  BSYNC.RECONVERGENT B1 ;  /* 0x0000000000017941 */ /* 0x000fea0003800200 */
.L_x_62812:
[----:B0-----:R-:W-:Y:S01]  /*6970*/  IMAD.WIDE.U32 R32, R10, -0x326172a9, RZ ;  /* 0xcd9e8d570a207825 */ /* 0x001fe200078e00ff */
        /* <DEDUP_REMOVED lines=42> */
.L_x_62810:
[----:B------:R-:W-:Y:S05]  /*6c20*/  BSYNC.RECONVERGENT B0 ;  /* 0x0000000000007941 */ /* 0x000fea0003800200 */
.L_x_62809:
[----:B------:R-:W-:Y:S01]  /*6c30*/  I2FP.F32.U32 R28, R28 ;  /* 0x0000001c001c7245 */ /* 0x000fe20000201000 */
[----:B-----5:R-:W-:Y:S01]  /*6c40*/  HADD2.F32 R30, -RZ, R24.H0_H0 ;  /* 0x20000018ff1e7230 */ /* 0x020fe20000004100 */
[----:B------:R-:W-:Y:S01]  /*6c50*/  ISETP.NE.AND P1, PT, R31, 0x1, PT ;  /* 0x000000011f00780c */ /* 0x000fe20003f25270 */
[----:B------:R-:W-:Y:S01]  /*6c60*/  BSSY.RECONVERGENT B0, `(.L_x_62814) ;  /* 0x000004d000007945 */ /* 0x000fe20003800200 */
[----:B0-----:R-:W-:Y:S01]  /*6c70*/  MOV R32, R4 ;  /* 0x0000000400207202 */ /* 0x001fe20000000f00 */
        /* <DEDUP_REMOVED lines=18> */
.L_x_62816:
        /* <DEDUP_REMOVED lines=13> */
.L_x_62818:
[----:B------:R-:W-:Y:S05]  /*6e70*/  BSYNC.RECONVERGENT B1 ;  /* 0x0000000000017941 */ /* 0x000fea0003800200 */
.L_x_62817:
        /* <DEDUP_REMOVED lines=43> */
.L_x_62815:
[----:B------:R-:W-:Y:S05]  /*7130*/  BSYNC.RECONVERGENT B0 ;  /* 0x0000000000007941 */ /* 0x000fea0003800200 */
.L_x_62814:
        /* <DEDUP_REMOVED lines=22> */
.L_x_62821:
        /* <DEDUP_REMOVED lines=13> */
.L_x_62823:
[----:B------:R-:W-:Y:S05]  /*7370*/  BSYNC.RECONVERGENT B1 ;  /* 0x0000000000017941 */ /* 0x000fea0003800200 */
.L_x_62822:
        /* <DEDUP_REMOVED lines=43> */
.L_x_62820:
[----:B------:R-:W-:Y:S05]  /*7630*/  BSYNC.RECONVERGENT B0 ;  /* 0x0000000000007941 */ /* 0x000fea0003800200 */
.L_x_62819:
        /* <DEDUP_REMOVED lines=22> */
.L_x_62826:
        /* <DEDUP_REMOVED lines=13> */
.L_x_62828:
[----:B------:R-:W-:Y:S05]  /*7870*/  BSYNC.RECONVERGENT B1 ;  /* 0x0000000000017941 */ /* 0x000fea0003800200 */
.L_x_62827:
        /* <DEDUP_REMOVED lines=43> */
.L_x_62825:
[----:B------:R-:W-:Y:S05]  /*7b30*/  BSYNC.RECONVERGENT B0 ;  /* 0x0000000000007941 */ /* 0x000fea0003800200 */
.L_x_62824:
        /* <DEDUP_REMOVED lines=22> */
.L_x_62831:
        /* <DEDUP_REMOVED lines=13> */
.L_x_62833:
[----:B------:R-:W-:Y:S05]  /*7d70*/  BSYNC.RECONVERGENT B1 ;  /* 0x0000000000017941 */ /* 0x000fea0003800200 */
.L_x_62832:
        /* <DEDUP_REMOVED lines=43> */
.L_x_62830:
[----:B------:R-:W-:Y:S05]  /*8030*/  BSYNC.RECONVERGENT B0 ;  /* 0x0000000000007941 */ /* 0x000fea0003800200 */
.L_x_62829:
        /* <DEDUP_REMOVED lines=22> */
.L_x_62836:
        /* <DEDUP_REMOVED lines=13> */
.L_x_62838:
[----:B------:R-:W-:Y:S05]  /*8270*/  BSYNC.RECONVERGENT B1 ;  /* 0x0000000000017941 */ /* 0x000fea0003800200 */
.L_x_62837:
        /* <DEDUP_REMOVED lines=43> */
.L_x_62835:
[----:B------:R-:W-:Y:S05]  /*8530*/  BSYNC.RECONVERGENT B0 ;  /* 0x0000000000007941 */ /* 0x000fea0003800200 */
.L_x_62834:
        /* <DEDUP_REMOVED lines=22> */
.L_x_62841:
        /* <DEDUP_REMOVED lines=13> */
.L_x_62843:
[----:B------:R-:W-:Y:S05]  /*8770*/  BSYNC.RECONVERGENT B1 ;  /* 0x0000000000017941 */ /* 0x000fea0003800200 */
.L_x_62842:
        /* <DEDUP_REMOVED lines=43> */
.L_x_62840:
[----:B------:R-:W-:Y:S05]  /*8a30*/  BSYNC.RECONVERGENT B0 ;  /* 0x0000000000007941 */ /* 0x000fea0003800200 */
.L_x_62839:
        /* <DEDUP_REMOVED lines=22> */
.L_x_62846:
        /* <DEDUP_REMOVED lines=15> */
.L_x_62848:
[----:B------:R-:W-:Y:S05]  /*8c90*/  BSYNC.RECONVERGENT B1 ;  /* 0x0000000000017941 */ /* 0x000fea0003800200 */
.L_x_62847:
        /* <DEDUP_REMOVED lines=43> */
.L_x_62845:
[----:B------:R-:W-:Y:S05]  /*8f50*/  BSYNC.RECONVERGENT B0 ;  /* 0x0000000000007941 */ /* 0x000fea0003800200 */
.L_x_62844:
        /* <DEDUP_REMOVED lines=10> */
.L_x_62808:
        /* <DEDUP_REMOVED lines=16> */
.L_x_62852:
        /* <DEDUP_REMOVED lines=13> */
.L_x_62854:
[----:B------:R-:W-:Y:S05]  /*91d0*/  BSYNC.RECONVERGENT B1 ;  /* 0x0000000000017941 */ /* 0x000fea0003800200 */
.L_x_62853:
        /* <DEDUP_REMOVED lines=43> */
.L_x_62851:
[----:B------:R-:W-:Y:S05]  /*9490*/  BSYNC.RECONVERGENT B0 ;  /* 0x0000000000007941 */ /* 0x000fea0003800200 */
.L_x_62850:
        /* <DEDUP_REMOVED lines=20> */
.L_x_62857:
        /* <DEDUP_REMOVED lines=13> */
.L_x_62859:
[----:B------:R-:W-:Y:S05]  /*96b0*/  BSYNC.RECONVERGENT B1 ;  /* 0x0000000000017941 */ /* 0x000fea0003800200 */
.L_x_62858:
        /* <DEDUP_REMOVED lines=43> */
.L_x_62856:
[----:B------:R-:W-:Y:S05]  /*9970*/  BSYNC.RECONVERGENT B0 ;  /* 0x0000000000007941 */ /* 0x000fea0003800200 */
.L_x_62855:
        /* <DEDUP_REMOVED lines=19> */
.L_x_62862:
        /* <DEDUP_REMOVED lines=13> */
.L_x_62864:
[----:B------:R-:W-:Y:S05]  /*9b80*/  BSYNC.RECONVERGENT B1 ;  /* 0x0000000000017941 */ /* 0x000fea0003800200 */
.L_x_62863:
        /* <DEDUP_REMOVED lines=43> */
.L_x_62861:
[----:B------:R-:W-:Y:S05]  /*9e40*/  BSYNC.RECONVERGENT B0 ;  /* 0x0000000000007941 */ /* 0x000fea0003800200 */
.L_x_62860:
        /* <DEDUP_REMOVED lines=19> */
.L_x_62867:
        /* <DEDUP_REMOVED lines=13> */
.L_x_62869:
[----:B------:R-:W-:Y:S05]  /*a050*/  BSYNC.RECONVERGENT B1 ;  /* 0x0000000000017941 */ /* 0x000fea0003800200 */
.L_x_62868:
        /* <DEDUP_REMOVED lines=43> */
.L_x_62866:
[----:B------:R-:W-:Y:S05]  /*a310*/  BSYNC.RECONVERGENT B0 ;  /* 0x0000000000007941 */ /* 0x000fea0003800200 */
.L_x_62865:
        /* <DEDUP_REMOVED lines=19> */
.L_x_62872:
        /* <DEDUP_REMOVED lines=13> */
.L_x_62874:
[----:B------:R-:W-:Y:S05]  /*a520*/  BSYNC.RECONVERGENT B1 ;  /* 0x0000000000017941 */ /* 0x000fea0003800200 */
.L_x_62873:
        /* <DEDUP_REMOVED lines=43> */
.L_x_62871:
[----:B------:R-:W-:Y:S05]  /*a7e0*/  BSYNC.RECONVERGENT B0 ;  /* 0x0000000000007941 */ /* 0x000fea0003800200 */
.L_x_62870:
        /* <DEDUP_REMOVED lines=19> */
.L_x_62877:
        /* <DEDUP_REMOVED lines=13> */
.L_x_62879:
[----:B------:R-:W-:Y:S05]  /*a9f0*/  BSYNC.RECONVERGENT B1 ;  /* 0x0000000000017941 */ /* 0x000fea0003800200 */
.L_x_62878:
        /* <DEDUP_REMOVED lines=43> */
.L_x_62876:
[----:B------:R-:W-:Y:S05]  /*acb0*/  BSYNC.RECONVERGENT B0 ;  /* 0x0000000000007941 */ /* 0x000fea0003800200 */
.L_x_62875:
        /* <DEDUP_REMOVED lines=19> */
.L_x_62882:
        /* <DEDUP_REMOVED lines=13> */
.L_x_62884:
[----:B------:R-:W-:Y:S05]  /*aec0*/  BSYNC.RECONVERGENT B1 ;  /* 0x0000000000017941 */ /* 0x000fea0003800200 */
.L_x_62883:
        /* <DEDUP_REMOVED lines=43> */
.L_x_62881:
[----:B------:R-:W-:Y:S05]  /*b180*/  BSYNC.RECONVERGENT B0 ;  /* 0x0000000000007941 */ /* 0x000fea0003800200 */
.L_x_62880:
        /* <DEDUP_REMOVED lines=19> */
.L_x_62887:
        /* <DEDUP_REMOVED lines=15> */
.L_x_62889:
[----:B------:R-:W-:Y:S05]  /*b3b0*/  BSYNC.RECONVERGENT B1 ;  /* 0x0000000000017941 */ /* 0x000fea0003800200 */
.L_x_62888:
        /* <DEDUP_REMOVED lines=43> */
.L_x_62886:
[----:B------:R-:W-:Y:S05]  /*b670*/  BSYNC.RECONVERGENT B0 ;  /* 0x0000000000007941 */ /* 0x000fea0003800200 */
.L_x_62885:
        /* <DEDUP_REMOVED lines=16> */
.L_x_62849:
[----:B------:R-:W-:Y:S01]  /*b780*/  SEL R27, RZ, 0x10000, !P5 ;  /* 0x00010000ff1b7807 */ /* 0x000fe20006800000 */
[----:B------:R-:W-:Y:S01]  /*b790*/  VIADD R203, R2, 0x40 ;  /* 0x0000004002cb7836 */ /* 0x000fe20000000000 */
[----:B------:R-:W-:Y:S02]  /*b7a0*/  ISETP.NE.AND P5, PT, R28, RZ, PT ;  /* 0x000000ff1c00720c */ /* 0x000fe40003fa5270 */
[----:B------:R-:W-:Y:S01]  /*b7b0*/  SEL R30, RZ, 0x1000000, !P6 ;  /* 0x01000000ff1e7807 */ /* 0x000fe20007000000 */
[----:B------:R-:W-:Y:S01]  /*b7c0*/  IMAD.WIDE.U32 R32, R203, 0x10, R186 ;  /* 0x00000010cb207825 */ /* 0x000fe200078e00ba */
        /* <DEDUP_REMOVED lines=9> */
[----:B------:R-:W-:Y:S01]  /*b860*/  LOP3.LUT R26, R26, R31, RZ, 0xfc, !PT ;  /* 0x0000001f1a1a7212 */ /* 0x000fe200078efcff */
[----:B------:R-:W-:Y:S01]  /*b870*/  IMAD.WIDE.U32 R30, R204, 0x8, R212 ;  /* 0x00000008cc1e7825 */ /* 0x000fe200078e00d4 */
[----:B------:R-:W-:Y:S01]  /*b880*/  LOP3.LUT R27, R28, R27, RZ, 0xfc, !PT ;  /* 0x0000001b1c1b7212 */ /* 0x000fe200078efcff */
        /* <DEDUP_REMOVED lines=9> */
[----:B------:R1:W5:Y:S01]  /*b920*/  LDG.E.128 R80, desc[UR8][R30.64+0x10] ;  /* 0x000010081e507981 */ /* 0x000362000c1e1d00 */
[----:B------:R-:W-:Y:S01]  /*b930*/  ISETP.NE.AND P0, PT, R34, 0x1, PT ;  /* 0x000000012200780c */ /* 0x000fe20003f05270 */
[----:B------:R-:W-:Y:S01]  /*b940*/  BSSY.RECONVERGENT B0, `(.L_x_62891) ;  /* 0x0000048000007945 */ /* 0x000fe20003800200 */
[----:B0-----:R-:W-:Y:S02]  /*b950*/  HFMA2 R32, -RZ, RZ, 0, 1.1920928955078125e-07 ;  /* 0x00000002ff207431 */ /* 0x001fe400000001ff */
[----:B------:R-:W-:Y:S02]  /*b960*/  IMAD.MOV.U32 R33, RZ, RZ, R4 ;  /* 0x000000ffff217224 */ /* 0x000fe400078e0004 */
        /* <DEDUP_REMOVED lines=12> */
.L_x_62893:
        /* <DEDUP_REMOVED lines=13> */
.L_x_62895:
[----:B------:R-:W-:Y:S05]  /*bb00*/  BSYNC.RECONVERGENT B1 ;  /* 0x0000000000017941 */ /* 0x000fea0003800200 */
.L_x_62894:
        /* <DEDUP_REMOVED lines=43> */
.L_x_62892:
[----:B------:R-:W-:Y:S05]  /*bdc0*/  BSYNC.RECONVERGENT B0 ;  /* 0x0000000000007941 */ /* 0x000fea0003800200 */
.L_x_62891:
        /* <DEDUP_REMOVED lines=23> */
.L_x_62898:
        /* <DEDUP_REMOVED lines=13> */
.L_x_62900:
[----:B------:R-:W-:Y:S05]  /*c010*/  BSYNC.RECONVERGENT B1 ;  /* 0x0000000000017941 */ /* 0x000fea0003800200 */
.L_x_62899:
        /* <DEDUP_REMOVED lines=43> */
.L_x_62897:
[----:B------:R-:W-:Y:S05]  /*c2d0*/  BSYNC.RECONVERGENT B0 ;  /* 0x0000000000007941 */ /* 0x000fea0003800200 */
.L_x_62896:
        /* <DEDUP_REMOVED lines=22> */
.L_x_62903:
        /* <DEDUP_REMOVED lines=13> */
.L_x_62905:
[----:B------:R-:W-:Y:S05]  /*c510*/  BSYNC.RECONVERGENT B1 ;  /* 0x0000000000017941 */ /* 0x000fea0003800200 */
.L_x_62904:
        /* <DEDUP_REMOVED lines=43> */
.L_x_62902:
[----:B------:R-:W-:Y:S05]  /*c7d0*/  BSYNC.RECONVERGENT B0 ;  /* 0x0000000000007941 */ /* 0x000fea0003800200 */
.L_x_62901:
        /* <DEDUP_REMOVED lines=22> */
.L_x_62908:
        /* <DEDUP_REMOVED lines=13> */
.L_x_62910:
[----:B------:R-:W-:Y:S05]  /*ca10*/  BSYNC.RECONVERGENT B1 ;  /* 0x0000000000017941 */ /* 0x000fea0003800200 */
.L_x_62909:
        /* <DEDUP_REMOVED lines=43> */
.L_x_62907:
[----:B------:R-:W-:Y:S05]  /*ccd0*/  BSYNC.RECONVERGENT B0 ;  /* 0x0000000000007941 */ /* 0x000fea0003800200 */
.L_x_62906:
        /* <DEDUP_REMOVED lines=22> */
.L_x_62913:
        /* <DEDUP_REMOVED lines=13> */
.L_x_62915:
[----:B------:R-:W-:Y:S05]  /*cf10*/  BSYNC.RECONVERGENT B1 ;  /* 0x0000000000017941 */ /* 0x000fea0003800200 */
.L_x_62914:
        /* <DEDUP_REMOVED lines=43> */
.L_x_62912:
[----:B------:R-:W-:Y:S05]  /*d1d0*/  BSYNC.RECONVERGENT B0 ;  /* 0x0000000000007941 */ /* 0x000fea0003800200 */
.L_x_62911:
        /* <DEDUP_REMOVED lines=22> */
.L_x_62918:
        /* <DEDUP_REMOVED lines=13> */
.L_x_62920:
[----:B------:R-:W-:Y:S05]  /*d410*/  BSYNC.RECONVERGENT B1 ;  /* 0x0000000000017941 */ /* 0x000fea0003800200 */
.L_x_62919:
        /* <DEDUP_REMOVED lines=43> */
.L_x_62917:
[----:B------:R-:W-:Y:S05]  /*d6d0*/  BSYNC.RECONVERGENT B0 ;  /* 0x0000000000007941 */ /* 0x000fea0003800200 */
.L_x_62916:
        /* <DEDUP_REMOVED lines=22> */
.L_x_62923:
        /* <DEDUP_REMOVED lines=13> */
.L_x_62925:
[----:B------:R-:W-:Y:S05]  /*d910*/  BSYNC.RECONVERGENT B1 ;  /* 0x0000000000017941 */ /* 0x000fea0003800200 */
.L_x_62924:
        /* <DEDUP_REMOVED lines=43> */
.L_x_62922:
[----:B------:R-:W-:Y:S05]  /*dbd0*/  BSYNC.RECONVERGENT B0 ;  /* 0x0000000000007941 */ /* 0x000fea0003800200 */
.L_x_62921:
        /* <DEDUP_REMOVED lines=22> */
.L_x_62928:
        /* <DEDUP_REMOVED lines=15> */
.L_x_62930:
[----:B------:R-:W-:Y:S05]  /*de30*/  BSYNC.RECONVERGENT B1 ;  /* 0x0000000000017941 */ /* 0x000fea0003800200 */
.L_x_62929:
        /* <DEDUP_REMOVED lines=43> */
.L_x_62927:
[----:B------:R-:W-:Y:S05]  /*e0f0*/  BSYNC.RECONVERGENT B0 ;  /* 0x0000000000007941 */ /* 0x000fea0003800200 */
.L_x_62926:
        /* <DEDUP_REMOVED lines=10> */
.L_x_62890:
        /* <DEDUP_REMOVED lines=16> */
.L_x_62934:
        /* <DEDUP_REMOVED lines=13> */
.L_x_62936:
[----:B------:R-:W-:Y:S05]  /*e370*/  BSYNC.RECONVERGENT B1 ;  /* 0x0000000000017941 */ /* 0x000fea0003800200 */
.L_x_62935:
        /* <DEDUP_REMOVED lines=43> */
.L_x_62933:
[----:B------:R-:W-:Y:S05]  /*e630*/  BSYNC.RECONVERGENT B0 ;  /* 0x0000000000007941 */ /* 0x000fea0003800200 */
.L_x_62932:
[----:B------:R-:W-:Y:S01]  /*e640*/  ISETP.NE.AND P0, PT, R35, 0x1, PT ;  /* 0x000000012300780c */ /* 0x000fe20003f05270 */
[----:B0----5:R-:W-:Y:S01]  /*e650*/  HADD2.F32 R32, -RZ, R24.H0_H0 ;  /* 0x20000018ff207230 */ /* 0x021fe20000004100 */
        /* <DEDUP_REMOVED lines=18> */
.L_x_62939:
        /* <DEDUP_REMOVED lines=13> */
.L_x_62941:
[----:B------:R-:W-:Y:S05]  /*e850*/  BSYNC.RECONVERGENT B1 ;  /* 0x0000000000017941 */ /* 0x000fea0003800200 */
.L_x_62940:
        /* <DEDUP_REMOVED lines=43> */
.L_x_62938:
[----:B------:R-:W-:Y:S05]  /*eb10*/  BSYNC.RECONVERGENT B0 ;  /* 0x0000000000007941 */ /* 0x000fea0003800200 */
.L_x_62937:
        /* <DEDUP_REMOVED lines=19> */
.L_x_62944:
        /* <DEDUP_REMOVED lines=13> */
.L_x_62946:
[----:B------:R-:W-:Y:S05]  /*ed20*/  BSYNC.RECONVERGENT B1 ;  /* 0x0000000000017941 */ /* 0x000fea0003800200 */
.L_x_62945:
        /* <DEDUP_REMOVED lines=43> */
.L_x_62943:
[----:B------:R-:W-:Y:S05]  /*efe0*/  BSYNC.RECONVERGENT B0 ;  /* 0x0000000000007941 */ /* 0x000fea0003800200 */
.L_x_62942:
        /* <DEDUP_REMOVED lines=19> */
.L_x_62949:
        /* <DEDUP_REMOVED lines=13> */
.L_x_62951:
[----:B------:R-:W-:Y:S05]  /*f1f0*/  BSYNC.RECONVERGENT B1 ;  /* 0x0000000000017941 */ /* 0x000fea0003800200 */
.L_x_62950:
        /* <DEDUP_REMOVED lines=43> */
.L_x_62948:
[----:B------:R-:W-:Y:S05]  /*f4b0*/  BSYNC.RECONVERGENT B0 ;  /* 0x0000000000007941 */ /* 0x000fea0003800200 */
.L_x_62947:
        /* <DEDUP_REMOVED lines=19> */
.L_x_62954:
        /* <DEDUP_REMOVED lines=13> */
.L_x_62956:
[----:B------:R-:W-:Y:S05]  /*f6c0*/  BSYNC.RECONVERGENT B1 ;  /* 0x0000000000017941 */ /* 0x000fea0003800200 */
.L_x_62955:
        /* <DEDUP_REMOVED lines=43> */
.L_x_62953:
[----:B------:R-:W-:Y:S05]  /*f980*/  BSYNC.RECONVERGENT B0 ;  /* 0x0000000000007941 */ /* 0x000fea0003800200 */
.L_x_62952:
        /* <DEDUP_REMOVED lines=19> */
.L_x_62959:
        /* <DEDUP_REMOVED lines=13> */
.L_x_62961:
[----:B------:R-:W-:Y:S05]  /*fb90*/  BSYNC.RECONVERGENT B1 ;  /* 0x0000000000017941 */ /* 0x000fea0003800200 */
.L_x_62960:
        /* <DEDUP_REMOVED lines=43> */
.L_x_62958:
[----:B------:R-:W-:Y:S05]  /*fe50*/  BSYNC.RECONVERGENT B0 ;  /* 0x0000000000007941 */ /* 0x000fea0003800200 */
.L_x_62957:
        /* <DEDUP_REMOVED lines=19> */
.L_x_62964:
        /* <DEDUP_REMOVED lines=13> */
.L_x_62966:
[----:B------:R-:W-:Y:S05]  /*10060*/  BSYNC.RECONVERGENT B1 ;  /* 0x0000000000017941 */ /* 0x000fea0003800200 */
.L_x_62965:
        /* <DEDUP_REMOVED lines=43> */
.L_x_62963:
[----:B------:R-:W-:Y:S05]  /*10320*/  BSYNC.RECONVERGENT B0 ;  /* 0x0000000000007941 */ /* 0x000fea0003800200 */
.L_x_62962:
        /* <DEDUP_REMOVED lines=19> */
.L_x_62969:
        /* <DEDUP_REMOVED lines=15> */
.L_x_62971:
[----:B------:R-:W-:Y:S05]  /*10550*/  BSYNC.RECONVERGENT B1 ;  /* 0x0000000000017941 */ /* 0x000fea0003800200 */
.L_x_62970:
        /* <DEDUP_REMOVED lines=43> */
.L_x_62968:
[----:B------:R-:W-:Y:S05]  /*10810*/  BSYNC.RECONVERGENT B0 ;  /* 0x0000000000007941 */ /* 0x000fea0003800200 */
.L_x_62967:
        /* <DEDUP_REMOVED lines=16> */
.L_x_62931:
[----:B------:R-:W-:Y:S01]  /*10920*/  SEL R31, RZ, 0x1000000, !P6 ;  /* 0x01000000ff1f7807 */ /* 0x000fe20007000000 */
[----:B------:R-:W-:Y:S01]  /*10930*/  VIADD R202, R2, 0x60 ;  /* 0x0000006002ca7836 */ /* 0x000fe20000000000 */
[----:B------:R-:W-:Y:S01]  /*10940*/  SEL R27, RZ, 0x10000, !P5 ;  /* 0x00010000ff1b7807 */ /* 0x000fe20006800000 */
[----:B------:R-:W-:Y:S01]  /*10950*/  IMAD.WIDE.U32 R32, R203, 0x20, R218 ;  /* 0x00000020cb207825 */ /* 0x000fe200078e00da */
[----:B------:R-:W-:Y:S02]  /*10960*/  SEL R30, RZ, 0x100, !P4 ;  /* 0x00000100ff1e7807 */ /* 0x000fe40006000000 */
[----:B------:R-:W-:Y:S02]  /*10970*/  ISETP.NE.AND P5, PT, R29, RZ, PT ;  /* 0x000000ff1d00720c */ /* 0x000fe40003fa5270 */
        /* <DEDUP_REMOVED lines=37> */
.L_x_62975:
        /* <DEDUP_REMOVED lines=13> */
.L_x_62977:
[----:B------:R-:W-:Y:S05]  /*10ca0*/  BSYNC.RECONVERGENT B1 ;  /* 0x0000000000017941 */ /* 0x000fea0003800200 */
.L_x_62976:
        /* <DEDUP_REMOVED lines=43> */
.L_x_62974:
[----:B------:R-:W-:Y:S05]  /*10f60*/  BSYNC.RECONVERGENT B0 ;  /* 0x0000000000007941 */ /* 0x000fea0003800200 */
.L_x_62973:
        /* <DEDUP_REMOVED lines=23> */
.L_x_62980:
        /* <DEDUP_REMOVED lines=13> */
.L_x_62982:
[----:B------:R-:W-:Y:S05]  /*111b0*/  BSYNC.RECONVERGENT B1 ;  /* 0x0000000000017941 */ /* 0x000fea0003800200 */
.L_x_62981:
        /* <DEDUP_REMOVED lines=43> */
.L_x_62979:
[----:B------:R-:W-:Y:S05]  /*11470*/  BSYNC.RECONVERGENT B0 ;  /* 0x0000000000007941 */ /* 0x000fea0003800200 */
.L_x_62978:
        /* <DEDUP_REMOVED lines=22> */
.L_x_62985:
        /* <DEDUP_REMOVED lines=13> */
.L_x_62987:
[----:B------:R-:W-:Y:S05]  /*116b0*/  BSYNC.RECONVERGENT B1 ;  /* 0x0000000000017941 */ /* 0x000fea0003800200 */
.L_x_62986:
        /* <DEDUP_REMOVED lines=43> */
.L_x_62984:
[----:B------:R-:W-:Y:S05]  /*11970*/  BSYNC.RECONVERGENT B0 ;  /* 0x0000000000007941 */ /* 0x000fea0003800200 */
.L_x_62983:
        /* <DEDUP_REMOVED lines=22> */
.L_x_62990:
        /* <DEDUP_REMOVED lines=13> */
.L_x_62992:
[----:B------:R-:W-:Y:S05]  /*11bb0*/  BSYNC.RECONVERGENT B1 ;  /* 0x0000000000017941 */ /* 0x000fea0003800200 */
.L_x_62991:
        /* <DEDUP_REMOVED lines=42> */
[----:B------:R-:W-:-:S07]  /*11e60*/  MOV R29, R30 ;  /* 0x0000001e001d7202 */ /* 0x000fce0000000f00 */
.L_x_62989:
[----:B------:R-:W-:Y:S05]  /*11e70*/  BSYNC.RECONVERGENT B0 ;  /* 0x0000000000007941 */ /* 0x000fea0003800200 */
.L_x_62988:
        /* <DEDUP_REMOVED lines=22> */
.L_x_62995:
        /* <DEDUP_REMOVED lines=13> */
.L_x_62997:
[----:B------:R-:W-:Y:S05]  /*120b0*/  BSYNC.RECONVERGENT B1 ;  /* 0x0000000000017941 */ /* 0x000fea0003800200 */
.L_x_62996:
        /* <DEDUP_REMOVED lines=43> */
.L_x_62994:
[----:B------:R-:W-:Y:S05]  /*12370*/  BSYNC.RECONVERGENT B0 ;  /* 0x0000000000007941 */ /* 0x000fea0003800200 */
.L_x_62993:
        /* <DEDUP_REMOVED lines=22> */
.L_x_63000:
        /* <DEDUP_REMOVED lines=13> */
.L_x_63002:
[----:B------:R-:W-:Y:S05]  /*125b0*/  BSYNC.RECONVERGENT B1 ;  /* 0x0000000000017941 */ /* 0x000fea0003800200 */
.L_x_63001:
        /* <DEDUP_REMOVED lines=43> */
.L_x_62999:
[----:B------:R-:W-:Y:S05]  /*12870*/  BSYNC.RECONVERGENT B0 ;  /* 0x0000000000007941 */ /* 0x000fea0003800200 */
.L_x_62998:
        /* <DEDUP_REMOVED lines=22> */
.L_x_63005:
        /* <DEDUP_REMOVED lines=13> */
.L_x_63007:
[----:B------:R-:W-:Y:S05]  /*12ab0*/  BSYNC.RECONVERGENT B1 ;  /* 0x0000000000017941 */ /* 0x000fea0003800200 */
.L_x_63006:
        /* <DEDUP_REMOVED lines=43> */
.L_x_63004:
[----:B------:R-:W-:Y:S05]  /*12d70*/  BSYNC.RECONVERGENT B0 ;  /* 0x0000000000007941 */ /* 0x000fea0003800200 */
.L_x_63003:
        /* <DEDUP_REMOVED lines=22> */
.L_x_63010:
        /* <DEDUP_REMOVED lines=15> */
.L_x_63012:
[----:B------:R-:W-:Y:S05]  /*12fd0*/  BSYNC.RECONVERGENT B1 ;  /* 0x0000000000017941 */ /* 0x000fea0003800200 */
.L_x_63011:
        /* <DEDUP_REMOVED lines=43> */
.L_x_63009:
[----:B------:R-:W-:Y:S05]  /*13290*/  BSYNC.RECONVERGENT B0 ;  /* 0x0000000000007941 */ /* 0x000fea0003800200 */
.L_x_63008:
        /* <DEDUP_REMOVED lines=10> */
.L_x_62972:
        /* <DEDUP_REMOVED lines=16> */
.L_x_63016:
        /* <DEDUP_REMOVED lines=13> */
.L_x_63018:
[----:B------:R-:W-:Y:S05]  /*13510*/  BSYNC.RECONVERGENT B1 ;  /* 0x0000000000017941 */ /* 0x000fea0003800200 */
.L_x_63017:
        /* <DEDUP_REMOVED lines=43> */
.L_x_63015:
[----:B------:R-:W-:Y:S05]  /*137d0*/  BSYNC.RECONVERGENT B0 ;  /* 0x0000000000007941 */ /* 0x000fea0003800200 */
.L_x_63014:
[----:B------:R-:W-:Y:S01]  /*137e0*/  ISETP.NE.AND P0, PT, R32, 0x1, PT ;  /* 0x000000012000780c */ /* 0x000fe20003f05270 */
[----:B------:R-:W-:Y:S01]  /*137f0*/  BSSY.RECONVERGENT B0, `(.L_x_63019) ;  /* 0x000004c000007945 */ /* 0x000fe20003800200 */
[----:B------:R-:W-:Y:S01]  /*13800*/  I2FP.F32.U32 R28, R30 ;  /* 0x0000001e001c7245 */ /* 0x000fe20000201000 */
[----:B-----5:R-:W-:Y:S02]  /*13810*/  HADD2.F32 R30, -RZ, R24.H0_H0 ;  /* 0x20000018ff1e7230 */ /* 0x020fe40000004100 */
[----:B------:R-:W-:Y:S02]  /*13820*/  HFMA2 R34, -RZ, RZ, 0, 1.1920928955078125e-07 ;  /* 0x00000002ff227431 */ /* 0x000fe400000001ff */
[----:B------:R-:W-:Y:S02]  /*13830*/  IMAD.MOV.U32 R31, RZ, RZ, R4 ;  /* 0x000000ffff1f7224 */ /* 0x000fe400078e0004 */
[----:B------:R-:W-:Y:S01]  /*13840*/  FFMA.FTZ R28, R28, R205, 1.1641532182693481445e-10 ;  /* 0x2f0000001c1c7423 */ /* 0x000fe200000100cd */
[----:B------:R-:W-:-:S04]  /*13850*/  FMUL.FTZ R33, R30, R195 ;  /* 0x000000c31e217220 */ /* 0x000fc80000410000 */
        /* <DEDUP_REMOVED lines=12> */
.L_x_63021:
        /* <DEDUP_REMOVED lines=13> */
.L_x_63023:
[----:B------:R-:W-:Y:S05]  /*139f0*/  BSYNC.RECONVERGENT B1 ;  /* 0x0000000000017941 */ /* 0x000fea0003800200 */
.L_x_63022:
        /* <DEDUP_REMOVED lines=40> */
[----:B------:R-:W-:Y:S01]  /*13c80*/  IMAD.MOV.U32 R31, RZ, RZ, R29 ;  /* 0x000000ffff1f7224 */ /* 0x000fe200078e001d */
[----:B------:R-:W-:Y:S01]  /*13c90*/  MOV R29, R30 ;  /* 0x0000001e001d7202 */ /* 0x000fe20000000f00 */
[----:B------:R-:W-:-:S07]  /*13ca0*/  IMAD.MOV.U32 R34, RZ, RZ, RZ ;  /* 0x000000ffff227224 */ /* 0x000fce00078e00ff */
.L_x_63020:
[----:B------:R-:W-:Y:S05]  /*13cb0*/  BSYNC.RECONVERGENT B0 ;  /* 0x0000000000007941 */ /* 0x000fea0003800200 */
.L_x_63019:
        /* <DEDUP_REMOVED lines=19> */
.L_x_63026:
        /* <DEDUP_REMOVED lines=13> */
.L_x_63028:
[----:B------:R-:W-:Y:S05]  /*13ec0*/  BSYNC.RECONVERGENT B1 ;  /* 0x0000000000017941 */ /* 0x000fea0003800200 */
.L_x_63027:
        /* <DEDUP_REMOVED lines=35> */
[----:B------:R-:W-:Y:S02]  /*14100*/  HFMA2 R35, -RZ, RZ, 0, 0 ;  /* 0x00000000ff237431 */ /* 0x000fe400000001ff */
[----:B------:R-:W-:Y:S01]  /*14110*/  IMAD.WIDE.U32 R36, R36, -0x326172a9, RZ ;  /* 0xcd9e8d5724247825 */ /* 0x000fe200078e00ff */
[----:B------:R-:W-:-:S04]  /*14120*/  LOP3.LUT R30, R21, R30, R7, 0x96, !PT ;  /* 0x0000001e151e7212 */ /* 0x000fc800078e9607 */
[----:B------:R-:W-:Y:S01]  /*14130*/  LOP3.LUT R6, R191, R6, R37, 0x96, !PT ;  /* 0x00000006bf067212 */ /* 0x000fe200078e9625 */
[----:B------:R-:W-:Y:S01]  /*14140*/  IMAD.WIDE.U32 R30, R30, -0x2daee0ad, RZ ;  /* 0xd2511f531e1e7825 */ /* 0x000fe200078e00ff */
[----:B------:R-:W-:-:S03]  /*14150*/  MOV R4, R36 ;  /* 0x0000002400047202 */ /* 0x000fc60000000f00 */
[----:B------:R-:W-:Y:S01]  /*14160*/  IMAD.MOV.U32 R29, RZ, RZ, R30 ;  /* 0x000000ffff1d7224 */ /* 0x000fe200078e001e */
[----:B------:R-:W-:-:S07]  /*14170*/  LOP3.LUT R7, R194, R34, R31, 0x96, !PT ;  /* 0x00000022c2077212 */ /* 0x000fce00078e961f */
.L_x_63025:
[----:B------:R-:W-:Y:S05]  /*14180*/  BSYNC.RECONVERGENT B0 ;  /* 0x0000000000007941 */ /* 0x000fea0003800200 */
.L_x_63024:
        /* <DEDUP_REMOVED lines=19> */
.L_x_63031:
        /* <DEDUP_REMOVED lines=13> */
.L_x_63033:
[----:B------:R-:W-:Y:S05]  /*14390*/  BSYNC.RECONVERGENT B1 ;  /* 0x0000000000017941 */ /* 0x000fea0003800200 */
.L_x_63032:
        /* <DEDUP_REMOVED lines=43> */
.L_x_63030:
[----:B------:R-:W-:Y:S05]  /*14650*/  BSYNC.RECONVERGENT B0 ;  /* 0x0000000000007941 */ /* 0x000fea0003800200 */
.L_x_63029:
[----:B------:R-:W-:Y:S01]  /*14660*/  ISETP.NE.AND P3, PT, R36, 0x1, PT ;  /* 0x000000012400780c */ /* 0x000fe20003f65270 */
[----:B------:R-:W-:Y:S01]  /*14670*/  HADD2.F32 R34, -RZ, R25.H1_H1 ;  /* 0x30000019ff227230 */ /* 0x000fe20000004100 */
        /* <DEDUP_REMOVED lines=17> */
.L_x_63036:
        /* <DEDUP_REMOVED lines=13> */
.L_x_63038:
[----:B------:R-:W-:Y:S05]  /*14860*/  BSYNC.RECONVERGENT B1 ;  /* 0x0000000000017941 */ /* 0x000fea0003800200 */
.L_x_63037:
        /* <DEDUP_REMOVED lines=43> */
.L_x_63035:
[----:B------:R-:W-:Y:S05]  /*14b20*/  BSYNC.RECONVERGENT B0 ;  /* 0x0000000000007941 */ /* 0x000fea0003800200 */
.L_x_63034:
[----:B------:R-:W-:Y:S01]  /*14b30*/  I2FP.F32.U32 R24, R25 ;  /* 0x0000001900187245 */ /* 0x000fe20000201000 */
[----:B------:R-:W-:Y:S01]  /*14b40*/  BSSY.RECONVERGENT B0, `(.L_x_63039) ;  /* 0x000004b000007945 */ /* 0x000fe20003800200 */
[----:B------:R-:W-:Y:S01]  /*14b50*/  ISETP.NE.AND P4, PT, R34, 0x1, PT ;  /* 0x000000012200780c */ /* 0x000fe20003f85270 */
[----:B------:R-:W-:Y:S02]  /*14b60*/  IMAD.MOV.U32 R36, RZ, RZ, 0x2 ;  /* 0x00000002ff247424 */ /* 0x000fe400078e00ff */
[----:B------:R-:W-:-:S05]  /*14b70*/  FFMA.FTZ R24, R24, R205, 1.1641532182693481445e-10 ;  /* 0x2f00000018187423 */ /* 0x000fca00000100cd */
[----:B------:R-:W-:Y:S01]  /*14b80*/  FSETP.LE.FTZ.AND P3, PT, R24, R11, PT ;  /* 0x0000000b1800720b */ /* 0x000fe20003f73000 */
[----:B------:R-:W-:-:S05]  /*14b90*/  HADD2.F32 R24, -RZ, R26.H0_H0 ;  /* 0x2000001aff187230 */ /* 0x000fca0000004100 */
[----:B------:R-:W-:Y:S01]  /*14ba0*/  FMUL.FTZ R25, R24, R195 ;  /* 0x000000c318197220 */ /* 0x000fe20000410000 */
[----:B------:R-:W-:-:S03]  /*14bb0*/  MOV R24, R4 ;  /* 0x0000000400187202 */ /* 0x000fc60000000f00 */
        /* <DEDUP_REMOVED lines=10> */
.L_x_63041:
        /* <DEDUP_REMOVED lines=13> */
.L_x_63043:
[----:B------:R-:W-:Y:S05]  /*14d30*/  BSYNC.RECONVERGENT B1 ;  /* 0x0000000000017941 */ /* 0x000fea0003800200 */
.L_x_63042:
        /* <DEDUP_REMOVED lines=43> */
.L_x_63040:
[----:B------:R-:W-:Y:S05]  /*14ff0*/  BSYNC.RECONVERGENT B0 ;  /* 0x0000000000007941 */ /* 0x000fea0003800200 */
.L_x_63039:
        /* <DEDUP_REMOVED lines=19> */
.L_x_63046:
        /* <DEDUP_REMOVED lines=13> */
.L_x_63048:
[----:B------:R-:W-:Y:S05]  /*15200*/  BSYNC.RECONVERGENT B1 ;  /* 0x0000000000017941 */ /* 0x000fea0003800200 */
.L_x_63047:
        /* <DEDUP_REMOVED lines=42> */
[----:B------:R-:W-:-:S07]  /*154b0*/  LOP3.LUT R7, R194, R36, R35, 0x96, !PT ;  /* 0x00000024c2077212 */ /* 0x000fce00078e9623 */
.L_x_63045:
[----:B------:R-:W-:Y:S05]  /*154c0*/  BSYNC.RECONVERGENT B0 ;  /* 0x0000000000007941 */ /* 0x000fea0003800200 */
.L_x_63044:
[----:B------:R-:W-:Y:S01]  /*154d0*/  ISETP.NE.AND P6, PT, R37, 0x1, PT ;  /* 0x000000012500780c */ /* 0x000fe20003fc5270 */
[----:B------:R-:W-:Y:S01]  /*154e0*/  HADD2.F32 R34, -RZ, R27.H0_H0 ;  /* 0x2000001bff227230 */ /* 0x000fe20000004100 */
[----:B------:R-:W-:Y:S01]  /*154f0*/  I2FP.F32.U32 R24, R24 ;  /* 0x0000001800187245 */ /* 0x000fe20000201000 */
[----:B------:R-:W-:Y:S03]  /*15500*/  BSSY.RECONVERGENT B0, `(.L_x_63049) ;  /* 0x000004b000007945 */ /* 0x000fe60003800200 */
[----:B------:R-:W-:Y:S01]  /*15510*/  FMUL.FTZ R35, R34, R195 ;  /* 0x000000c322237220 */ /* 0x000fe20000410000 */
[----:B------:R-:W-:Y:S01]  /*15520*/  FFMA.FTZ R36, R24, R205, 1.1641532182693481445e-10 ;  /* 0x2f00000018247423 */ /* 0x000fe200000100cd */
[----:B------:R-:W-:Y:S02]  /*15530*/  HFMA2 R34, -RZ, RZ, 0, 1.1920928955078125e-07 ;  /* 0x00000002ff227431 */ /* 0x000fe400000001ff */
[----:B------:R-:W-:Y:S01]  /*15540*/  FMUL.FTZ R24, R35, R12 ;  /* 0x0000000c23187220 */ /* 0x000fe20000410000 */
[----:B------:R-:W-:Y:S01]  /*15550*/  IMAD.MOV.U32 R35, RZ, RZ, R4 ;  /* 0x000000ffff237224 */ /* 0x000fe200078e0004 */
        /* <DEDUP_REMOVED lines=10> */
.L_x_63051:
        /* <DEDUP_REMOVED lines=15> */
.L_x_63053:
[----:B------:R-:W-:Y:S05]  /*156f0*/  BSYNC.RECONVERGENT B1 ;  /* 0x0000000000017941 */ /* 0x000fea0003800200 */
.L_x_63052:
        /* <DEDUP_REMOVED lines=43> */
.L_x_63050:
[----:B------:R-:W-:Y:S05]  /*159b0*/  BSYNC.RECONVERGENT B0 ;  /* 0x0000000000007941 */ /* 0x000fea0003800200 */
.L_x_63049:
        /* <DEDUP_REMOVED lines=16> */
.L_x_63013:
[----:B------:R-:W-:Y:S01]  /*15ac0*/  SEL R26, RZ, 0x1000000, !P6 ;  /* 0x01000000ff1a7807 */ /* 0x000fe20007000000 */
[----:B------:R-:W-:Y:S01]  /*15ad0*/  IMAD.WIDE.U32 R24, R202, 0x20, R218 ;  /* 0x00000020ca187825 */ /* 0x000fe200078e00da */
[----:B------:R-:W-:Y:S02]  /*15ae0*/  SEL R27, RZ, 0x10000, !P5 ;  /* 0x00010000ff1b7807 */ /* 0x000fe40006800000 */
[----:B------:R-:W-:Y:S01]  /*15af0*/  SEL R30, RZ, 0x100, !P4 ;  /* 0x00000100ff1e7807 */ /* 0x000fe20006000000 */
[----:B------:R-:W-:Y:S01]  /*15b00*/  VIADD R201, R2, 0x80 ;  /* 0x0000008002c97836 */ /* 0x000fe20000000000 */
[----:B------:R-:W-:Y:S01]  /*15b10*/  ISETP.NE.AND P5, PT, R28, RZ, PT ;  /* 0x000000ff1c00720c */ /* 0x000fe20003fa5270 */
        /* <DEDUP_REMOVED lines=8> */
[----:B------:R-:W-:-:S04]  /*15ba0*/  SEL R27, RZ, 0x1, !P3 ;  /* 0x00000001ff1b7807 */ /* 0x000fc80005800000 */
        /* <DEDUP_REMOVED lines=28> */
.L_x_63057:
        /* <DEDUP_REMOVED lines=13> */
.L_x_63059:
[----:B------:R-:W-:Y:S05]  /*15e40*/  BSYNC.RECONVERGENT B1 ;  /* 0x0000000000017941 */ /* 0x000fea0003800200 */
.L_x_63058:
        /* <DEDUP_REMOVED lines=43> */
.L_x_63056:
[----:B------:R-:W-:Y:S05]  /*16100*/  BSYNC.RECONVERGENT B0 ;  /* 0x0000000000007941 */ /* 0x000fea0003800200 */
.L_x_63055:
        /* <DEDUP_REMOVED lines=24> */
.L_x_63062:
        /* <DEDUP_REMOVED lines=13> */
.L_x_63064:
[----:B------:R-:W-:Y:S05]  /*16360*/  BSYNC.RECONVERGENT B1 ;  /* 0x0000000000017941 */ /* 0x000fea0003800200 */
.L_x_63063:
        /* <DEDUP_REMOVED lines=43> */
.L_x_63061:
[----:B------:R-:W-:Y:S05]  /*16620*/  BSYNC.RECONVERGENT B0 ;  /* 0x0000000000007941 */ /* 0x000fea0003800200 */
.L_x_63060:
        /* <DEDUP_REMOVED lines=22> */
.L_x_63067:
        /* <DEDUP_REMOVED lines=13> */
.L_x_63069:
[----:B------:R-:W-:Y:S05]  /*16860*/  BSYNC.RECONVERGENT B1 ;  /* 0x0000000000017941 */ /* 0x000fea0003800200 */
.L_x_63068:
        /* <DEDUP_REMOVED lines=43> */
.L_x_63066:
[----:B------:R-:W-:Y:S05]  /*16b20*/  BSYNC.RECONVERGENT B0 ;  /* 0x0000000000007941 */ /* 0x000fea0003800200 */
.L_x_63065:
        /* <DEDUP_REMOVED lines=22> */
.L_x_63072:
        /* <DEDUP_REMOVED lines=13> */
.L_x_63074:
[----:B------:R-:W-:Y:S05]  /*16d60*/  BSYNC.RECONVERGENT B1 ;  /* 0x0000000000017941 */ /* 0x000fea0003800200 */
.L_x_63073:
        /* <DEDUP_REMOVED lines=43> */
.L_x_63071:
[----:B------:R-:W-:Y:S05]  /*17020*/  BSYNC.RECONVERGENT B0 ;  /* 0x0000000000007941 */ /* 0x000fea0003800200 */
.L_x_63070:
        /* <DEDUP_REMOVED lines=22> */
.L_x_63077:
        /* <DEDUP_REMOVED lines=13> */
.L_x_63079:
[----:B------:R-:W-:Y:S05]  /*17260*/  BSYNC.RECONVERGENT B1 ;  /* 0x0000000000017941 */ /* 0x000fea0003800200 */
.L_x_63078:
        /* <DEDUP_REMOVED lines=43> */
.L_x_63076:
[----:B------:R-:W-:Y:S05]  /*17520*/  BSYNC.RECONVERGENT B0 ;  /* 0x0000000000007941 */ /* 0x000fea0003800200 */
.L_x_63075:
        /* <DEDUP_REMOVED lines=22> */
.L_x_63082:
        /* <DEDUP_REMOVED lines=13> */
.L_x_63084:
[----:B------:R-:W-:Y:S05]  /*17760*/  BSYNC.RECONVERGENT B1 ;  /* 0x0000000000017941 */ /* 0x000fea0003800200 */
.L_x_63083:
        /* <DEDUP_REMOVED lines=43> */
.L_x_63081:
[----:B------:R-:W-:Y:S05]  /*17a20*/  BSYNC.RECONVERGENT B0 ;  /* 0x0000000000007941 */ /* 0x000fea0003800200 */
.L_x_63080:
        /* <DEDUP_REMOVED lines=22> */
.L_x_63087:
        /* <DEDUP_REMOVED lines=13> */
.L_x_63089:
[----:B------:R-:W-:Y:S05]  /*17c60*/  BSYNC.RECONVERGENT B1 ;  /* 0x0000000000017941 */ /* 0x000fea0003800200 */
.L_x_63088:
        /* <DEDUP_REMOVED lines=43> */
.L_x_63086:
[----:B------:R-:W-:Y:S05]  /*17f20*/  BSYNC.RECONVERGENT B0 ;  /* 0x0000000000007941 */ /* 0x000fea0003800200 */
.L_x_63085:
        /* <DEDUP_REMOVED lines=22> */
.L_x_63092:
        /* <DEDUP_REMOVED lines=15> */
.L_x_63094:
[----:B------:R-:W-:Y:S05]  /*18180*/  BSYNC.RECONVERGENT B1 ;  /* 0x0000000000017941 */ /* 0x000fea0003800200 */
.L_x_63093:
        /* <DEDUP_REMOVED lines=43> */
.L_x_63091:
[----:B------:R-:W-:Y:S05]  /*18440*/  BSYNC.RECONVERGENT B0 ;  /* 0x0000000000007941 */ /* 0x000fea0003800200 */
.L_x_63090:
        /* <DEDUP_REMOVED lines=10> */
.L_x_63054:
        /* <DEDUP_REMOVED lines=16> */
.L_x_63098:
        /* <DEDUP_REMOVED lines=13> */
.L_x_63100:
[----:B------:R-:W-:Y:S05]  /*186c0*/  BSYNC.RECONVERGENT B1 ;  /* 0x0000000000017941 */ /* 0x000fea0003800200 */
.L_x_63099:
        /* <DEDUP_REMOVED lines=43> */
.L_x_63097:
[----:B------:R-:W-:Y:S05]  /*18980*/  BSYNC.RECONVERGENT B0 ;  /* 0x0000000000007941 */ /* 0x000fea0003800200 */
.L_x_63096:
[----:B------:R-:W-:Y:S01]  /*18990*/  I2FP.F32.U32 R30, R30 ;  /* 0x0000001e001e7245 */ /* 0x000fe20000201000 */
[----:B------:R-:W-:Y:S01]  /*189a0*/  BSSY.RECONVERGENT B0, `(.L_x_63101) ;  /* 0x000004d000007945 */ /* 0x000fe20003800200 */
[----:B------:R-:W-:Y:S01]  /*189b0*/  ISETP.NE.AND P0, PT, R31, 0x1, PT ;  /* 0x000000011f00780c */ /* 0x000fe20003f05270 */
[----:B------:R-:W-:Y:S01]  /*189c0*/  IMAD.MOV.U32 R32, RZ, RZ, 0x2 ;  /* 0x00000002ff207424 */ /* 0x000fe200078e00ff */
[----:B------:R-:W-:Y:S01]  /*189d0*/  LOP3.LUT R0, R0, 0xfffffffd, RZ, 0xc0, !PT ;  /* 0xfffffffd00007812 */ /* 0x000fe200078ec0ff */
[----:B------:R-:W-:-:S05]  /*189e0*/  FFMA.FTZ R30, R30, R205, 1.1641532182693481445e-10 ;  /* 0x2f0000001e1e7423 */ /* 0x000fca00000100cd */
[----:B------:R-:W-:Y:S01]  /*189f0*/  FSETP.LE.FTZ.AND P1, PT, R30, R11, PT ;  /* 0x0000000b1e00720b */ /* 0x000fe20003f33000 */
[----:B-----5:R-:W-:-:S05]  /*18a00*/  HADD2.F32 R30, -RZ, R24.H0_H0 ;  /* 0x20000018ff1e7230 */ /* 0x020fca0000004100 */
[----:B------:R-:W-:-:S04]  /*18a10*/  FMUL.FTZ R29, R30, R195 ;  /* 0x000000c31e1d7220 */ /* 0x000fc80000410000 */
[----:B------:R-:W-:Y:S01]  /*18a20*/  FMUL.FTZ R36, R29, R12 ;  /* 0x0000000c1d247220 */ /* 0x000fe20000410000 */
[----:B------:R-:W-:Y:S02]  /*18a30*/  MOV R29, R4 ;  /* 0x00000004001d7202 */ /* 0x000fe40000000f00 */
        /* <DEDUP_REMOVED lines=10> */
.L_x_63103:
        /* <DEDUP_REMOVED lines=13> */
.L_x_63105:
[----:B------:R-:W-:Y:S05]  /*18bb0*/  BSYNC.RECONVERGENT B1 ;  /* 0x0000000000017941 */ /* 0x000fea0003800200 */
.L_x_63104:
        /* <DEDUP_REMOVED lines=43> */
.L_x_63102:
[----:B------:R-:W-:Y:S05]  /*18e70*/  BSYNC.RECONVERGENT B0 ;  /* 0x0000000000007941 */ /* 0x000fea0003800200 */
.L_x_63101:
[----:B------:R-:W-:Y:S01]  /*18e80*/  ISETP.NE.AND P1, PT, R32, 0x1, PT ;  /* 0x000000012000780c */ /* 0x000fe20003f25270 */
[----:B------:R-:W-:Y:S01]  /*18e90*/  HADD2.F32 R24, -RZ, R24.H1_H1 ;  /* 0x30000018ff187230 */ /* 0x000fe20000004100 */
[----:B------:R-:W-:Y:S01]  /*18ea0*/  I2FP.F32.U32 R30, R29 ;  /* 0x0000001d001e7245 */ /* 0x000fe20000201000 */
[----:B------:R-:W-:Y:S03]  /*18eb0*/  BSSY.RECONVERGENT B0, `(.L_x_63106) ;  /* 0x0000049000007945 */ /* 0x000fe60003800200 */
[----:B------:R-:W-:Y:S01]  /*18ec0*/  FMUL.FTZ R31, R24, R195 ;  /* 0x000000c3181f7220 */ /* 0x000fe20000410000 */
[----:B------:R-:W-:Y:S01]  /*18ed0*/  FFMA.FTZ R30, R30, R205, 1.1641532182693481445e-10 ;  /* 0x2f0000001e1e7423 */ /* 0x000fe200000100cd */
[----:B------:R-:W-:Y:S02]  /*18ee0*/  IMAD.MOV.U32 R24, RZ, RZ, R4 ;  /* 0x000000ffff187224 */ /* 0x000fe400078e0004 */
[----:B------:R-:W-:-:S02]  /*18ef0*/  FMUL.FTZ R31, R31, R12 ;  /* 0x0000000c1f1f7220 */ /* 0x000fc40000410000 */
[----:B------:R-:W-:Y:S01]  /*18f00*/  FSETP.LE.FTZ.AND P0, PT, R30, R11, PT ;  /* 0x0000000b1e00720b */ /* 0x000fe20003f13000 */
[----:B------:R-:W-:Y:S01]  /*18f10*/  HFMA2 R30, -RZ, RZ, 0, 1.1920928955078125e-07 ;  /* 0x00000002ff1e7431 */ /* 0x000fe200000001ff */
        /* <DEDUP_REMOVED lines=9> */
.L_x_63108:
        /* <DEDUP_REMOVED lines=13> */
.L_x_63110:
[----:B------:R-:W-:Y:S05]  /*19080*/  BSYNC.RECONVERGENT B1 ;  /* 0x0000000000017941 */ /* 0x000fea0003800200 */
.L_x_63109:
[----:B------:R-:W-:Y:S01]  /*19090*/  LOP3.LUT R32, R3, UR7, R35, 0x96, !PT ;  /* 0x0000000703207c12 */ /* 0x000fe2000f8e9623 */
[----:B------:R-:W-:-:S04]  /*190a0*/  IMAD.WIDE.U32 R6, R10, -0x326172a9, RZ ;  /* 0xcd9e8d570a067825 */ /* 0x000fc800078e00ff */
[----:B------:R-:W-:Y:S01]  /*190b0*/  HFMA2 R30, -RZ, RZ, 0, 0 ;  /* 0x00000000ff1e7431 */ /* 0x000fe200000001ff */
[----:B------:R-:W-:Y:S01]  /*190c0*/  MOV R24, R28 ;  /* 0x0000001c00187202 */ /* 0x000fe20000000f00 */
        /* <DEDUP_REMOVED lines=39> */
.L_x_63107:
[----:B------:R-:W-:Y:S05]  /*19340*/  BSYNC.RECONVERGENT B0 ;  /* 0x0000000000007941 */ /* 0x000fea0003800200 */
.L_x_63106:
        /* <DEDUP_REMOVED lines=19> */
.L_x_63113:
        /* <DEDUP_REMOVED lines=13> */
.L_x_63115:
[----:B------:R-:W-:Y:S05]  /*19550*/  BSYNC.RECONVERGENT B1 ;  /* 0x0000000000017941 */ /* 0x000fea0003800200 */
.L_x_63114:
        /* <DEDUP_REMOVED lines=39> */
[----:B------:R-:W-:-:S03]  /*197d0*/  IMAD.WIDE.U32 R32, R7, -0x2daee0ad, RZ ;  /* 0xd2511f5307207825 */ /* 0x000fc600078e00ff */
[----:B------:R-:W-:Y:S01]  /*197e0*/  MOV R28, R32 ;  /* 0x00000020001c7202 */ /* 0x000fe20000000f00 */
[----:B------:R-:W-:Y:S01]  /*197f0*/  IMAD.MOV.U32 R32, RZ, RZ, RZ ;  /* 0x000000ffff207224 */ /* 0x000fe200078e00ff */
[----:B------:R-:W-:-:S07]  /*19800*/  LOP3.LUT R7, R194, R34, R33, 0x96, !PT ;  /* 0x00000022c2077212 */ /* 0x000fce00078e9621 */
.L_x_63112:
[----:B------:R-:W-:Y:S05]  /*19810*/  BSYNC.RECONVERGENT B0 ;  /* 0x0000000000007941 */ /* 0x000fea0003800200 */
.L_x_63111:
[----:B------:R-:W-:Y:S01]  /*19820*/  ISETP.NE.AND P3, PT, R32, 0x1, PT ;  /* 0x000000012000780c */ /* 0x000fe20003f65270 */
[----:B------:R-:W-:Y:S01]  /*19830*/  HADD2.F32 R30, -RZ, R25.H1_H1 ;  /* 0x30000019ff1e7230 */ /* 0x000fe20000004100 */
[----:B------:R-:W-:Y:S01]  /*19840*/  I2FP.F32.U32 R24, R24 ;  /* 0x0000001800187245 */ /* 0x000fe20000201000 */
[----:B------:R-:W-:Y:S01]  /*19850*/  BSSY.RECONVERGENT B0, `(.L_x_63116) ;  /* 0x0000049000007945 */ /* 0x000fe20003800200 */
[----:B------:R-:W-:Y:S02]  /*19860*/  HFMA2 R33, -RZ, RZ, 0, 1.1920928955078125e-07 ;  /* 0x00000002ff217431 */ /* 0x000fe400000001ff */
[----:B------:R-:W-:Y:S01]  /*19870*/  FMUL.FTZ R25, R30, R195 ;  /* 0x000000c31e197220 */ /* 0x000fe20000410000 */
[----:B------:R-:W-:-:S03]  /*19880*/  FFMA.FTZ R24, R24, R205, 1.1641532182693481445e-10 ;  /* 0x2f00000018187423 */ /* 0x000fc600000100cd */
[----:B------:R-:W-:Y:S01]  /*19890*/  FMUL.FTZ R30, R25, R12 ;  /* 0x0000000c191e7220 */ /* 0x000fe20000410000 */
[----:B------:R-:W-:Y:S01]  /*198a0*/  IMAD.MOV.U32 R25, RZ, RZ, R4 ;  /* 0x000000ffff197224 */ /* 0x000fe200078e0004 */
        /* <DEDUP_REMOVED lines=10> */
.L_x_63118:
        /* <DEDUP_REMOVED lines=13> */
.L_x_63120:
[----:B------:R-:W-:Y:S05]  /*19a20*/  BSYNC.RECONVERGENT B1 ;  /* 0x0000000000017941 */ /* 0x000fea0003800200 */
.L_x_63119:
        /* <DEDUP_REMOVED lines=43> */
.L_x_63117:
[----:B------:R-:W-:Y:S05]  /*19ce0*/  BSYNC.RECONVERGENT B0 ;  /* 0x0000000000007941 */ /* 0x000fea0003800200 */
.L_x_63116:
        /* <DEDUP_REMOVED lines=19> */
.L_x_63123:
        /* <DEDUP_REMOVED lines=13> */
.L_x_63125:
[----:B------:R-:W-:Y:S05]  /*19ef0*/  BSYNC.RECONVERGENT B1 ;  /* 0x0000000000017941 */ /* 0x000fea0003800200 */
.L_x_63124:
        /* <DEDUP_REMOVED lines=43> */
.L_x_63122:
[----:B------:R-:W-:Y:S05]  /*1a1b0*/  BSYNC.RECONVERGENT B0 ;  /* 0x0000000000007941 */ /* 0x000fea0003800200 */
.L_x_63121:
        /* <DEDUP_REMOVED lines=19> */
.L_x_63128:
        /* <DEDUP_REMOVED lines=13> */
.L_x_63130:
[----:B------:R-:W-:Y:S05]  /*1a3c0*/  BSYNC.RECONVERGENT B1 ;  /* 0x0000000000017941 */ /* 0x000fea0003800200 */
.L_x_63129:
        /* <DEDUP_REMOVED lines=42> */
[----:B------:R-:W-:-:S07]  /*1a670*/  LOP3.LUT R7, R194, R34, R33, 0x96, !PT ;  /* 0x00000022c2077212 */ /* 0x000fce00078e9621 */
.L_x_63127:
[----:B------:R-:W-:Y:S05]  /*1a680*/  BSYNC.RECONVERGENT B0 ;  /* 0x0000000000007941 */ /* 0x000fea0003800200 */
.L_x_63126:
[----:B------:R-:W-:Y:S01]  /*1a690*/  ISETP.NE.AND P6, PT, R35, 0x1, PT ;  /* 0x000000012300780c */ /* 0x000fe20003fc5270 */
[----:B------:R-:W-:Y:S01]  /*1a6a0*/  HADD2.F32 R32, -RZ, R27.H0_H0 ;  /* 0x2000001bff207230 */ /* 0x000fe20000004100 */
[----:B------:R-:W-:Y:S01]  /*1a6b0*/  I2FP.F32.U32 R24, R24 ;  /* 0x0000001800187245 */ /* 0x000fe20000201000 */
[----:B------:R-:W-:Y:S03]  /*1a6c0*/  BSSY.RECONVERGENT B0, `(.L_x_63131) ;  /* 0x000004b000007945 */ /* 0x000fe60003800200 */
[----:B------:R-:W-:Y:S01]  /*1a6d0*/  FMUL.FTZ R33, R32, R195 ;  /* 0x000000c320217220 */ /* 0x000fe20000410000 */
[----:B------:R-:W-:Y:S01]  /*1a6e0*/  FFMA.FTZ R34, R24, R205, 1.1641532182693481445e-10 ;  /* 0x2f00000018227423 */ /* 0x000fe200000100cd */
[----:B------:R-:W-:Y:S02]  /*1a6f0*/  IMAD.MOV.U32 R32, RZ, RZ, 0x2 ;  /* 0x00000002ff207424 */ /* 0x000fe400078e00ff */
[----:B------:R-:W-:Y:S01]  /*1a700*/  FMUL.FTZ R24, R33, R12 ;  /* 0x0000000c21187220 */ /* 0x000fe20000410000 */
[----:B------:R-:W-:-:S02]  /*1a710*/  MOV R33, R4 ;  /* 0x0000000400217202 */ /* 0x000fc40000000f00 */
[----:B------:R-:W-:Y:S01]  /*1a720*/  FSETP.LE.FTZ.AND P5, PT, R34, R11, PT ;  /* 0x0000000b2200720b */ /* 0x000fe20003fb3000 */
        /* <DEDUP_REMOVED lines=9> */
.L_x_63133:
        /* <DEDUP_REMOVED lines=15> */
.L_x_63135:
[----:B------:R-:W-:Y:S05]  /*1a8b0*/  BSYNC.RECONVERGENT B1 ;  /* 0x0000000000017941 */ /* 0x000fea0003800200 */
.L_x_63134:
        /* <DEDUP_REMOVED lines=43> */
.L_x_63132:
[----:B------:R-:W-:Y:S05]  /*1ab70*/  BSYNC.RECONVERGENT B0 ;  /* 0x0000000000007941 */ /* 0x000fea0003800200 */
.L_x_63131:
        /* <DEDUP_REMOVED lines=16> */
.L_x_63095:
        /* <DEDUP_REMOVED lines=43> */
.L_x_63139:
        /* <DEDUP_REMOVED lines=13> */
.L_x_63141:
[----:B------:R-:W-:Y:S05]  /*1b000*/  BSYNC.RECONVERGENT B1 ;  /* 0x0000000000017941 */ /* 0x000fea0003800200 */
.L_x_63140:
        /* <DEDUP_REMOVED lines=43> */
.L_x_63138:
[----:B------:R-:W-:Y:S05]  /*1b2c0*/  BSYNC.RECONVERGENT B0 ;  /* 0x0000000000007941 */ /* 0x000fea0003800200 */
.L_x_63137:
        /* <DEDUP_REMOVED lines=24> */
.L_x_63144:
        /* <DEDUP_REMOVED lines=13> */
.L_x_63146:
[----:B------:R-:W-:Y:S05]  /*1b520*/  BSYNC.RECONVERGENT B1 ;  /* 0x0000000000017941 */ /* 0x000fea0003800200 */
.L_x_63145:
        /* <DEDUP_REMOVED lines=43> */
.L_x_63143:
[----:B------:R-:W-:Y:S05]  /*1b7e0*/  BSYNC.RECONVERGENT B0 ;  /* 0x0000000000007941 */ /* 0x000fea0003800200 */
.L_x_63142:
        /* <DEDUP_REMOVED lines=22> */
.L_x_63149:
        /* <DEDUP_REMOVED lines=13> */
.L_x_63151:
[----:B------:R-:W-:Y:S05]  /*1ba20*/  BSYNC.RECONVERGENT B1 ;  /* 0x0000000000017941 */ /* 0x000fea0003800200 */
.L_x_63150:
        /* <DEDUP_REMOVED lines=43> */
.L_x_63148:
[----:B------:R-:W-:Y:S05]  /*1bce0*/  BSYNC.RECONVERGENT B0 ;  /* 0x0000000000007941 */ /* 0x000fea0003800200 */
.L_x_63147:
        /* <DEDUP_REMOVED lines=22> */
.L_x_63154:
        /* <DEDUP_REMOVED lines=13> */
.L_x_63156:
[----:B------:R-:W-:Y:S05]  /*1bf20*/  BSYNC.RECONVERGENT B1 ;  /* 0x0000000000017941 */ /* 0x000fea0003800200 */
.L_x_63155:
        /* <DEDUP_REMOVED lines=43> */
.L_x_63153:
[----:B------:R-:W-:Y:S05]  /*1c1e0*/  BSYNC.RECONVERGENT B0 ;  /* 0x0000000000007941 */ /* 0x000fea0003800200 */
.L_x_63152:
        /* <DEDUP_REMOVED lines=22> */
.L_x_63159:
        /* <DEDUP_REMOVED lines=13> */
.L_x_63161:
[----:B------:R-:W-:Y:S05]  /*1c420*/  BSYNC.RECONVERGENT B1 ;  /* 0x0000000000017941 */ /* 0x000fea0003800200 */
.L_x_63160:
        /* <DEDUP_REMOVED lines=43> */
.L_x_63158:
[----:B------:R-:W-:Y:S05]  /*1c6e0*/  BSYNC.RECONVERGENT B0 ;  /* 0x0000000000007941 */ /* 0x000fea0003800200 */
.L_x_63157:
        /* <DEDUP_REMOVED lines=22> */
.L_x_63164:
        /* <DEDUP_REMOVED lines=13> */
.L_x_63166:
[----:B------:R-:W-:Y:S05]  /*1c920*/  BSYNC.RECONVERGENT B1 ;  /* 0x0000000000017941 */ /* 0x000fea0003800200 */
.L_x_63165:
        /* <DEDUP_REMOVED lines=43> */
.L_x_63163:
[----:B------:R-:W-:Y:S05]  /*1cbe0*/  BSYNC.RECONVERGENT B0 ;  /* 0x0000000000007941 */ /* 0x000fea0003800200 */
.L_x_63162:
        /* <DEDUP_REMOVED lines=22> */
.L_x_63169:
        /* <DEDUP_REMOVED lines=13> */
.L_x_63171:
[----:B------:R-:W-:Y:S05]  /*1ce20*/  BSYNC.RECONVERGENT B1 ;  /* 0x0000000000017941 */ /* 0x000fea0003800200 */
.L_x_63170:
        /* <DEDUP_REMOVED lines=43> */
.L_x_63168:
[----:B------:R-:W-:Y:S05]  /*1d0e0*/  BSYNC.RECONVERGENT B0 ;  /* 0x0000000000007941 */ /* 0x000fea0003800200 */
.L_x_63167:
        /* <DEDUP_REMOVED lines=22> */
.L_x_63174:
        /* <DEDUP_REMOVED lines=16> */
.L_x_63176:
[----:B------:R-:W-:Y:S05]  /*1d350*/  BSYNC.RECONVERGENT B1 ;  /* 0x0000000000017941 */ /* 0x000fea0003800200 */
.L_x_63175:
        /* <DEDUP_REMOVED lines=43> */
.L_x_63173:
[----:B------:R-:W-:Y:S05]  /*1d610*/  BSYNC.RECONVERGENT B0 ;  /* 0x0000000000007941 */ /* 0x000fea0003800200 */
.L_x_63172:
        /* <DEDUP_REMOVED lines=10> */
.L_x_63136:
        /* <DEDUP_REMOVED lines=16> */
.L_x_63180:
        /* <DEDUP_REMOVED lines=13> */
.L_x_63182:
[----:B------:R-:W-:Y:S05]  /*1d890*/  BSYNC.RECONVERGENT B1 ;  /* 0x0000000000017941 */ /* 0x000fea0003800200 */
.L_x_63181:
        /* <DEDUP_REMOVED lines=43> */
.L_x_63179:
[----:B------:R-:W-:Y:S05]  /*1db50*/  BSYNC.RECONVERGENT B0 ;  /* 0x0000000000007941 */ /* 0x000fea0003800200 */
.L_x_63178:
[----:B------:R-:W-:Y:S01]  /*1db60*/  I2FP.F32.U32 R28, R31 ;  /* 0x0000001f001c7245 */ /* 0x000fe20000201000 */
[----:B------:R-:W-:Y:S01]  /*1db70*/  BSSY.RECONVERGENT B0, `(.L_x_63183) ;  /* 0x000004d000007945 */ /* 0x000fe20003800200 */
[----:B------:R-:W-:Y:S01]  /*1db80*/  ISETP.NE.AND P0, PT, R30, 0x1, PT ;  /* 0x000000011e00780c */ /* 0x000fe20003f05270 */
[----:B------:R-:W-:Y:S01]  /*1db90*/  HFMA2 R32, -RZ, RZ, 0, 1.1920928955078125e-07 ;  /* 0x00000002ff207431 */ /* 0x000fe200000001ff */
[----:B------:R-:W-:Y:S01]  /*1dba0*/  LOP3.LUT R0, R0, 0xfffffffd, RZ, 0xc0, !PT ;  /* 0xfffffffd00007812 */ /* 0x000fe200078ec0ff */
[----:B------:R-:W-:-:S05]  /*1dbb0*/  FFMA.FTZ R28, R28, R205, 1.1641532182693481445e-10 ;  /* 0x2f0000001c1c7423 */ /* 0x000fca00000100cd */
[----:B------:R-:W-:Y:S01]  /*1dbc0*/  FSETP.LE.FTZ.AND P1, PT, R28, R11, PT ;  /* 0x0000000b1c00720b */ /* 0x000fe20003f33000 */
[----:B-----5:R-:W-:-:S05]  /*1dbd0*/  HADD2.F32 R28, -RZ, R24.H0_H0 ;  /* 0x20000018ff1c7230 */ /* 0x020fca0000004100 */
[----:B------:R-:W-:Y:S01]  /*1dbe0*/  FMUL.FTZ R31, R28, R195 ;  /* 0x000000c31c1f7220 */ /* 0x000fe20000410000 */
[----:B------:R-:W-:-:S03]  /*1dbf0*/  IMAD.MOV.U32 R28, RZ, RZ, R4 ;  /* 0x000000ffff1c7224 */ /* 0x000fc600078e0004 */
[----:B------:R-:W-:-:S03]  /*1dc00*/  FMUL.FTZ R36, R31, R12 ;  /* 0x0000000c1f247220 */ /* 0x000fc60000410000 */
        /* <DEDUP_REMOVED lines=10> */
.L_x_63185:
        /* <DEDUP_REMOVED lines=13> */
.L_x_63187:
[----:B------:R-:W-:Y:S05]  /*1dd80*/  BSYNC.RECONVERGENT B1 ;  /* 0x0000000000017941 */ /* 0x000fea0003800200 */
.L_x_63186:
        /* <DEDUP_REMOVED lines=43> */
.L_x_63184:
[----:B------:R-:W-:Y:S05]  /*1e040*/  BSYNC.RECONVERGENT B0 ;  /* 0x0000000000007941 */ /* 0x000fea0003800200 */
.L_x_63183:
        /* <DEDUP_REMOVED lines=19> */
.L_x_63190:
        /* <DEDUP_REMOVED lines=13> */
.L_x_63192:
[----:B------:R-:W-:Y:S05]  /*1e250*/  BSYNC.RECONVERGENT B1 ;  /* 0x0000000000017941 */ /* 0x000fea0003800200 */
.L_x_63191:
        /* <DEDUP_REMOVED lines=43> */
.L_x_63189:
[----:B------:R-:W-:Y:S05]  /*1e510*/  BSYNC.RECONVERGENT B0 ;  /* 0x0000000000007941 */ /* 0x000fea0003800200 */
.L_x_63188:
[----:B------:R-:W-:Y:S01]  /*1e520*/  I2FP.F32.U32 R24, R24 ;  /* 0x0000001800187245 */ /* 0x000fe20000201000 */
[----:B------:R-:W-:Y:S01]  /*1e530*/  BSSY.RECONVERGENT B0, `(.L_x_63193) ;  /* 0x000004b000007945 */ /* 0x000fe20003800200 */
[----:B------:R-:W-:Y:S01]  /*1e540*/  ISETP.NE.AND P2, PT, R30, 0x1, PT ;  /* 0x000000011e00780c */ /* 0x000fe20003f45270 */
[----:B------:R-:W-:Y:S02]  /*1e550*/  HFMA2 R34, -RZ, RZ, 0, 1.1920928955078125e-07 ;  /* 0x00000002ff227431 */ /* 0x000fe400000001ff */
[----:B------:R-:W-:-:S05]  /*1e560*/  FFMA.FTZ R24, R24, R205, 1.1641532182693481445e-10 ;  /* 0x2f00000018187423 */ /* 0x000fca00000100cd */
[----:B------:R-:W-:Y:S01]  /*1e570*/  FSETP.LE.FTZ.AND P1, PT, R24, R11, PT ;  /* 0x0000000b1800720b */ /* 0x000fe20003f33000 */
[----:B------:R-:W-:-:S05]  /*1e580*/  HADD2.F32 R24, -RZ, R25.H0_H0 ;  /* 0x20000019ff187230 */ /* 0x000fca0000004100 */
[----:B------:R-:W-:Y:S01]  /*1e590*/  FMUL.FTZ R33, R24, R195 ;  /* 0x000000c318217220 */ /* 0x000fe20000410000 */
[----:B------:R-:W-:-:S03]  /*1e5a0*/  IMAD.MOV.U32 R24, RZ, RZ, R4 ;  /* 0x000000ffff187224 */ /* 0x000fc600078e0004 */
        /* <DEDUP_REMOVED lines=10> */
.L_x_63195:
        /* <DEDUP_REMOVED lines=13> */
.L_x_63197:
[----:B------:R-:W-:Y:S05]  /*1e720*/  BSYNC.RECONVERGENT B1 ;  /* 0x0000000000017941 */ /* 0x000fea0003800200 */
.L_x_63196:
        /* <DEDUP_REMOVED lines=43> */
.L_x_63194:
[----:B------:R-:W-:Y:S05]  /*1e9e0*/  BSYNC.RECONVERGENT B0 ;  /* 0x0000000000007941 */ /* 0x000fea0003800200 */
.L_x_63193:
[----:B------:R-:W-:Y:S01]  /*1e9f0*/  I2FP.F32.U32 R24, R24 ;  /* 0x0000001800187245 */ /* 0x000fe20000201000 */
[----:B------:R-:W-:Y:S01]  /*1ea00*/  BSSY.RECONVERGENT B0, `(.L_x_63198) ;  /* 0x000004b000007945 */ /* 0x000fe20003800200 */
[----:B------:R-:W-:Y:S01]  /*1ea10*/  ISETP.NE.AND P3, PT, R34, 0x1, PT ;  /* 0x000000012200780c */ /* 0x000fe20003f65270 */
[----:B------:R-:W-:Y:S01]  /*1ea20*/  IMAD.MOV.U32 R33, RZ, RZ, 0x2 ;  /* 0x00000002ff217424 */ /* 0x000fe200078e00ff */
[----:B------:R-:W-:Y:S01]  /*1ea30*/  MOV R32, R4 ;  /* 0x0000000400207202 */ /* 0x000fe20000000f00 */
[----:B------:R-:W-:-:S05]  /*1ea40*/  FFMA.FTZ R24, R24, R205, 1.1641532182693481445e-10 ;  /* 0x2f00000018187423 */ /* 0x000fca00000100cd */
[----:B------:R-:W-:Y:S01]  /*1ea50*/  FSETP.LE.FTZ.AND P2, PT, R24, R11, PT ;  /* 0x0000000b1800720b */ /* 0x000fe20003f53000 */
[----:B------:R-:W-:-:S05]  /*1ea60*/  HADD2.F32 R24, -RZ, R25.H1_H1 ;  /* 0x30000019ff187230 */ /* 0x000fca0000004100 */
        /* <DEDUP_REMOVED lines=11> */
.L_x_63200:
        /* <DEDUP_REMOVED lines=13> */
.L_x_63202:
[----:B------:R-:W-:Y:S05]  /*1ebf0*/  BSYNC.RECONVERGENT B1 ;  /* 0x0000000000017941 */ /* 0x000fea0003800200 */
.L_x_63201:
        /* <DEDUP_REMOVED lines=43> */
.L_x_63199:
[----:B------:R-:W-:Y:S05]  /*1eeb0*/  BSYNC.RECONVERGENT B0 ;  /* 0x0000000000007941 */ /* 0x000fea0003800200 */
.L_x_63198:
[----:B------:R-:W-:Y:S01]  /*1eec0*/  I2FP.F32.U32 R24, R32 ;  /* 0x0000002000187245 */ /* 0x000fe20000201000 */
[----:B------:R-:W-:Y:S01]  /*1eed0*/  BSSY.RECONVERGENT B0, `(.L_x_63203) ;  /* 0x000004b000007945 */ /* 0x000fe20003800200 */
[----:B------:R-:W-:Y:S01]  /*1eee0*/  ISETP.NE.AND P4, PT, R33, 0x1, PT ;  /* 0x000000012100780c */ /* 0x000fe20003f85270 */
[----:B------:R-:W-:Y:S02]  /*1eef0*/  HFMA2 R32, -RZ, RZ, 0, 1.1920928955078125e-07 ;  /* 0x00000002ff207431 */ /* 0x000fe400000001ff */
[----:B------:R-:W-:-:S05]  /*1ef00*/  FFMA.FTZ R24, R24, R205, 1.1641532182693481445e-10 ;  /* 0x2f00000018187423 */ /* 0x000fca00000100cd */
[----:B------:R-:W-:Y:S01]  /*1ef10*/  FSETP.LE.FTZ.AND P3, PT, R24, R11, PT ;  /* 0x0000000b1800720b */ /* 0x000fe20003f73000 */
[----:B------:R-:W-:-:S05]  /*1ef20*/  HADD2.F32 R24, -RZ, R26.H0_H0 ;  /* 0x2000001aff187230 */ /* 0x000fca0000004100 */
        /* <DEDUP_REMOVED lines=12> */
.L_x_63205:
        /* <DEDUP_REMOVED lines=13> */
.L_x_63207:
[----:B------:R-:W-:Y:S05]  /*1f0c0*/  BSYNC.RECONVERGENT B1 ;  /* 0x0000000000017941 */ /* 0x000fea0003800200 */
.L_x_63206:
        /* <DEDUP_REMOVED lines=43> */
.L_x_63204:
[----:B------:R-:W-:Y:S05]  /*1f380*/  BSYNC.RECONVERGENT B0 ;  /* 0x0000000000007941 */ /* 0x000fea0003800200 */
.L_x_63203:
        /* <DEDUP_REMOVED lines=19> */
.L_x_63210:
        /* <DEDUP_REMOVED lines=13> */
.L_x_63212:
[----:B------:R-:W-:Y:S05]  /*1f590*/  BSYNC.RECONVERGENT B1 ;  /* 0x0000000000017941 */ /* 0x000fea0003800200 */
.L_x_63211:
        /* <DEDUP_REMOVED lines=43> */
.L_x_63209:
[----:B------:R-:W-:Y:S05]  /*1f850*/  BSYNC.RECONVERGENT B0 ;  /* 0x0000000000007941 */ /* 0x000fea0003800200 */
.L_x_63208:
        /* <DEDUP_REMOVED lines=19> */
.L_x_63215:
        /* <DEDUP_REMOVED lines=16> */
.L_x_63217:
[----:B------:R-:W-:Y:S05]  /*1fa90*/  BSYNC.RECONVERGENT B1 ;  /* 0x0000000000017941 */ /* 0x000fea0003800200 */
.L_x_63216:
        /* <DEDUP_REMOVED lines=43> */
.L_x_63214:
[----:B------:R-:W-:Y:S05]  /*1fd50*/  BSYNC.RECONVERGENT B0 ;  /* 0x0000000000007941 */ /* 0x000fea0003800200 */
.L_x_63213:
        /* <DEDUP_REMOVED lines=19> */
.L_x_63177:
        /* <DEDUP_REMOVED lines=43> */
.L_x_63221:
        /* <DEDUP_REMOVED lines=13> */
.L_x_63223:
[----:B------:R-:W-:Y:S05]  /*20210*/  BSYNC.RECONVERGENT B1 ;  /* 0x0000000000017941 */ /* 0x000fea0003800200 */
.L_x_63222:
        /* <DEDUP_REMOVED lines=43> */
.L_x_63220:
[----:B------:R-:W-:Y:S05]  /*204d0*/  BSYNC.RECONVERGENT B0 ;  /* 0x0000000000007941 */ /* 0x000fea0003800200 */
.L_x_63219:
        /* <DEDUP_REMOVED lines=24> */
.L_x_63226:
        /* <DEDUP_REMOVED lines=13> */
.L_x_63228:
[----:B------:R-:W-:Y:S05]  /*20730*/  BSYNC.RECONVERGENT B1 ;  /* 0x0000000000017941 */ /* 0x000fea0003800200 */
.L_x_63227:
        /* <DEDUP_REMOVED lines=43> */
.L_x_63225:
[----:B------:R-:W-:Y:S05]  /*209f0*/  BSYNC.RECONVERGENT B0 ;  /* 0x0000000000007941 */ /* 0x000fea0003800200 */
.L_x_63224:
        /* <DEDUP_REMOVED lines=22> */
.L_x_63231:
        /* <DEDUP_REMOVED lines=13> */
.L_x_63233:
[----:B------:R-:W-:Y:S05]  /*20c30*/  BSYNC.RECONVERGENT B1 ;  /* 0x0000000000017941 */ /* 0x000fea0003800200 */
.L_x_63232:
        /* <DEDUP_REMOVED lines=43> */
.L_x_63230:
[----:B------:R-:W-:Y:S05]  /*20ef0*/  BSYNC.RECONVERGENT B0 ;  /* 0x0000000000007941 */ /* 0x000fea0003800200 */
.L_x_63229:
        /* <DEDUP_REMOVED lines=22> */
.L_x_63236:
        /* <DEDUP_REMOVED lines=13> */
.L_x_63238:
[----:B------:R-:W-:Y:S05]  /*21130*/  BSYNC.RECONVERGENT B1 ;  /* 0x0000000000017941 */ /* 0x000fea0003800200 */
.L_x_63237:
        /* <DEDUP_REMOVED lines=43> */
.L_x_63235:
[----:B------:R-:W-:Y:S05]  /*213f0*/  BSYNC.RECONVERGENT B0 ;  /* 0x0000000000007941 */ /* 0x000fea0003800200 */
.L_x_63234:
        /* <DEDUP_REMOVED lines=22> */
.L_x_63241:
        /* <DEDUP_REMOVED lines=13> */
.L_x_63243:
[----:B------:R-:W-:Y:S05]  /*21630*/  BSYNC.RECONVERGENT B1 ;  /* 0x0000000000017941 */ /* 0x000fea0003800200 */
.L_x_63242:
        /* <DEDUP_REMOVED lines=43> */
.L_x_63240:
[----:B------:R-:W-:Y:S05]  /*218f0*/  BSYNC.RECONVERGENT B0 ;  /* 0x0000000000007941 */ /* 0x000fea0003800200 */
.L_x_63239:
        /* <DEDUP_REMOVED lines=22> */
.L_x_63246:
        /* <DEDUP_REMOVED lines=13> */
.L_x_63248:
[----:B------:R-:W-:Y:S05]  /*21b30*/  BSYNC.RECONVERGENT B1 ;  /* 0x0000000000017941 */ /* 0x000fea0003800200 */
.L_x_63247:
        /* <DEDUP_REMOVED lines=43> */
.L_x_63245:
[----:B------:R-:W-:Y:S05]  /*21df0*/  BSYNC.RECONVERGENT B0 ;  /* 0x0000000000007941 */ /* 0x000fea0003800200 */
.L_x_63244:
        /* <DEDUP_REMOVED lines=22> */
.L_x_63251:
        /* <DEDUP_REMOVED lines=13> */
.L_x_63253:
[----:B------:R-:W-:Y:S05]  /*22030*/  BSYNC.RECONVERGENT B1 ;  /* 0x0000000000017941 */ /* 0x000fea0003800200 */
.L_x_63252:
        /* <DEDUP_REMOVED lines=43> */
.L_x_63250:
[----:B------:R-:W-:Y:S05]  /*222f0*/  BSYNC.RECONVERGENT B0 ;  /* 0x0000000000007941 */ /* 0x000fea0003800200 */
.L_x_63249:
        /* <DEDUP_REMOVED lines=22> */
.L_x_63256:
        /* <DEDUP_REMOVED lines=16> */
.L_x_63258:
[----:B------:R-:W-:Y:S05]  /*22560*/  BSYNC.RECONVERGENT B1 ;  /* 0x0000000000017941 */ /* 0x000fea0003800200 */
.L_x_63257:
        /* <DEDUP_REMOVED lines=43> */
.L_x_63255:
[----:B------:R-:W-:Y:S05]  /*22820*/  BSYNC.RECONVERGENT B0 ;  /* 0x0000000000007941 */ /* 0x000fea0003800200 */
.L_x_63254:
        /* <DEDUP_REMOVED lines=10> */
.L_x_63218:
        /* <DEDUP_REMOVED lines=16> */
.L_x_63262:
        /* <DEDUP_REMOVED lines=13> */
.L_x_63264:
[----:B------:R-:W-:Y:S05]  /*22aa0*/  BSYNC.RECONVERGENT B1 ;  /* 0x0000000000017941 */ /* 0x000fea0003800200 */
.L_x_63263:
        /* <DEDUP_REMOVED lines=43> */
.L_x_63261:
[----:B------:R-:W-:Y:S05]  /*22d60*/  BSYNC.RECONVERGENT B0 ;  /* 0x0000000000007941 */ /* 0x000fea0003800200 */
.L_x_63260:
        /* <DEDUP_REMOVED lines=21> */
.L_x_63267:
        /* <DEDUP_REMOVED lines=13> */
.L_x_63269:
[----:B------:R-:W-:Y:S05]  /*22f90*/  BSYNC.RECONVERGENT B1 ;  /* 0x0000000000017941 */ /* 0x000fea0003800200 */
.L_x_63268:
        /* <DEDUP_REMOVED lines=43> */
.L_x_63266:
[----:B------:R-:W-:Y:S05]  /*23250*/  BSYNC.RECONVERGENT B0 ;  /* 0x0000000000007941 */ /* 0x000fea0003800200 */
.L_x_63265:
        /* <DEDUP_REMOVED lines=19> */
.L_x_63272:
        /* <DEDUP_REMOVED lines=13> */
.L_x_63274:
[----:B------:R-:W-:Y:S05]  /*23460*/  BSYNC.RECONVERGENT B1 ;  /* 0x0000000000017941 */ /* 0x000fea0003800200 */
.L_x_63273:
        /* <DEDUP_REMOVED lines=43> */
.L_x_63271:
[----:B------:R-:W-:Y:S05]  /*23720*/  BSYNC.RECONVERGENT B0 ;  /* 0x0000000000007941 */ /* 0x000fea0003800200 */
.L_x_63270:
[----:B------:R-:W-:Y:S01]  /*23730*/  I2FP.F32.U32 R24, R24 ;  /* 0x0000001800187245 */ /* 0x000fe20000201000 */
[----:B------:R-:W-:Y:S01]  /*23740*/  BSSY.RECONVERGENT B0, `(.L_x_63275) ;  /* 0x000004b000007945 */ /* 0x000fe20003800200 */
[----:B------:R-:W-:Y:S01]  /*23750*/  ISETP.NE.AND P2, PT, R30, 0x1, PT ;  /* 0x000000011e00780c */ /* 0x000fe20003f45270 */
[----:B------:R-:W-:Y:S02]  /*23760*/  IMAD.MOV.U32 R35, RZ, RZ, 0x2 ;  /* 0x00000002ff237424 */ /* 0x000fe400078e00ff */
[----:B------:R-:W-:-:S05]  /*23770*/  FFMA.FTZ R24, R24, R205, 1.1641532182693481445e-10 ;  /* 0x2f00000018187423 */ /* 0x000fca00000100cd */
[----:B------:R-:W-:Y:S01]  /*23780*/  FSETP.LE.FTZ.AND P1, PT, R24, R11, PT ;  /* 0x0000000b1800720b */ /* 0x000fe20003f33000 */
[----:B------:R-:W-:-:S05]  /*23790*/  HADD2.F32 R24, -RZ, R25.H0_H0 ;  /* 0x20000019ff187230 */ /* 0x000fca0000004100 */
        /* <DEDUP_REMOVED lines=12> */
.L_x_63277:
        /* <DEDUP_REMOVED lines=13> */
.L_x_63279:
[----:B------:R-:W-:Y:S05]  /*23930*/  BSYNC.RECONVERGENT B1 ;  /* 0x0000000000017941 */ /* 0x000fea0003800200 */
.L_x_63278:
        /* <DEDUP_REMOVED lines=43> */
.L_x_63276:
[----:B------:R-:W-:Y:S05]  /*23bf0*/  BSYNC.RECONVERGENT B0 ;  /* 0x0000000000007941 */ /* 0x000fea0003800200 */
.L_x_63275:
        /* <DEDUP_REMOVED lines=19> */
.L_x_63282:
        /* <DEDUP_REMOVED lines=13> */
.L_x_63284:
[----:B------:R-:W-:Y:S05]  /*23e00*/  BSYNC.RECONVERGENT B1 ;  /* 0x0000000000017941 */ /* 0x000fea0003800200 */
.L_x_63283:
        /* <DEDUP_REMOVED lines=43> */
.L_x_63281:
[----:B------:R-:W-:Y:S05]  /*240c0*/  BSYNC.RECONVERGENT B0 ;  /* 0x0000000000007941 */ /* 0x000fea0003800200 */
.L_x_63280:
        /* <DEDUP_REMOVED lines=19> */
.L_x_63287:
        /* <DEDUP_REMOVED lines=13> */
.L_x_63289:
[----:B------:R-:W-:Y:S05]  /*242d0*/  BSYNC.RECONVERGENT B1 ;  /* 0x0000000000017941 */ /* 0x000fea0003800200 */
.L_x_63288:
        /* <DEDUP_REMOVED lines=43> */
.L_x_63286:
[----:B------:R-:W-:Y:S05]  /*24590*/  BSYNC.RECONVERGENT B0 ;  /* 0x0000000000007941 */ /* 0x000fea0003800200 */
.L_x_63285:
        /* <DEDUP_REMOVED lines=19> */
.L_x_63292:
        /* <DEDUP_REMOVED lines=13> */
.L_x_63294:
[----:B------:R-:W-:Y:S05]  /*247a0*/  BSYNC.RECONVERGENT B1 ;  /* 0x0000000000017941 */ /* 0x000fea0003800200 */
.L_x_63293:
        /* <DEDUP_REMOVED lines=43> */
.L_x_63291:
[----:B------:R-:W-:Y:S05]  /*24a60*/  BSYNC.RECONVERGENT B0 ;  /* 0x0000000000007941 */ /* 0x000fea0003800200 */
.L_x_63290:
        /* <DEDUP_REMOVED lines=19> */
.L_x_63297:
        /* <DEDUP_REMOVED lines=16> */
.L_x_63299:
[----:B------:R-:W-:Y:S05]  /*24ca0*/  BSYNC.RECONVERGENT B1 ;  /* 0x0000000000017941 */ /* 0x000fea0003800200 */
.L_x_63298:
        /* <DEDUP_REMOVED lines=43> */
.L_x_63296:
[----:B------:R-:W-:Y:S05]  /*24f60*/  BSYNC.RECONVERGENT B0 ;  /* 0x0000000000007941 */ /* 0x000fea0003800200 */
.L_x_63295:
        /* <DEDUP_REMOVED lines=19> */
.L_x_63259:
        /* <DEDUP_REMOVED lines=43> */
.L_x_63303:
        /* <DEDUP_REMOVED lines=13> */
.L_x_63305:
[----:B------:R-:W-:Y:S05]  /*25420*/  BSYNC.RECONVERGENT B1 ;  /* 0x0000000000017941 */ /* 0x000fea0003800200 */
.L_x_63304:
        /* <DEDUP_REMOVED lines=42> */
.L_x_63302:
[----:B------:R-:W-:Y:S05]  /*256d0*/  BSYNC.RECONVERGENT B0 ;  /* 0x0000000000007941 */ /* 0x000fea0003800200 */
.L_x_63301:
[----:B------:R-:W-:Y:S01]  /*256e0*/  I2FP.F32.U32 R28, R31 ;  /* 0x0000001f001c7245 */ /* 0x000fe20000201000 */
[----:B------:R-:W-:Y:S01]  /*256f0*/  BSSY.RECONVERGENT B0, `(.L_x_63306) ;  /* 0x0000050000007945 */ /* 0x000fe20003800200 */
[----:B------:R-:W-:Y:S01]  /*25700*/  ISETP.NE.AND P1, PT, R29, 0x1, PT ;  /* 0x000000011d00780c */ /* 0x000fe20003f25270 */
[----:B------:R-:W-:Y:S01]  /*25710*/  IMAD.MOV.U32 R31, RZ, RZ, R4 ;  /* 0x000000ffff1f7224 */ /* 0x000fe200078e0004 */
        /* <DEDUP_REMOVED lines=20> */
.L_x_63308:
        /* <DEDUP_REMOVED lines=13> */
.L_x_63310:
[----:B------:R-:W-:Y:S05]  /*25930*/  BSYNC.RECONVERGENT B1 ;  /* 0x0000000000017941 */ /* 0x000fea0003800200 */
.L_x_63309:
        /* <DEDUP_REMOVED lines=43> */
.L_x_63307:
[----:B------:R-:W-:Y:S05]  /*25bf0*/  BSYNC.RECONVERGENT B0 ;  /* 0x0000000000007941 */ /* 0x000fea0003800200 */
.L_x_63306:
        /* <DEDUP_REMOVED lines=22> */
.L_x_63313:
        /* <DEDUP_REMOVED lines=13> */
.L_x_63315:
[----:B------:R-:W-:Y:S05]  /*25e30*/  BSYNC.RECONVERGENT B1 ;  /* 0x0000000000017941 */ /* 0x000fea0003800200 */
.L_x_63314:
        /* <DEDUP_REMOVED lines=43> */
.L_x_63312:
[----:B------:R-:W-:Y:S05]  /*260f0*/  BSYNC.RECONVERGENT B0 ;  /* 0x0000000000007941 */ /* 0x000fea0003800200 */
.L_x_63311:
        /* <DEDUP_REMOVED lines=22> */
.L_x_63318:
        /* <DEDUP_REMOVED lines=13> */
.L_x_63320:
[----:B------:R-:W-:Y:S05]  /*26330*/  BSYNC.RECONVERGENT B1 ;  /* 0x0000000000017941 */ /* 0x000fea0003800200 */
.L_x_63319:
        /* <DEDUP_REMOVED lines=43> */
.L_x_63317:
[----:B------:R-:W-:Y:S05]  /*265f0*/  BSYNC.RECONVERGENT B0 ;  /* 0x0000000000007941 */ /* 0x000fea0003800200 */
.L_x_63316:
        /* <DEDUP_REMOVED lines=22> */
.L_x_63323:
        /* <DEDUP_REMOVED lines=13> */
.L_x_63325:
[----:B------:R-:W-:Y:S05]  /*26830*/  BSYNC.RECONVERGENT B1 ;  /* 0x0000000000017941 */ /* 0x000fea0003800200 */
.L_x_63324:
        /* <DEDUP_REMOVED lines=43> */
.L_x_63322:
[----:B------:R-:W-:Y:S05]  /*26af0*/  BSYNC.RECONVERGENT B0 ;  /* 0x0000000000007941 */ /* 0x000fea0003800200 */
.L_x_63321:
        /* <DEDUP_REMOVED lines=22> */
.L_x_63328:
        /* <DEDUP_REMOVED lines=13> */
.L_x_63330:
[----:B------:R-:W-:Y:S05]  /*26d30*/  BSYNC.RECONVERGENT B1 ;  /* 0x0000000000017941 */ /* 0x000fea0003800200 */
.L_x_63329:
        /* <DEDUP_REMOVED lines=43> */
.L_x_63327:
[----:B------:R-:W-:Y:S05]  /*26ff0*/  BSYNC.RECONVERGENT B0 ;  /* 0x0000000000007941 */ /* 0x000fea0003800200 */
.L_x_63326:
        /* <DEDUP_REMOVED lines=22> */
.L_x_63333:
        /* <DEDUP_REMOVED lines=13> */
.L_x_63335:
[----:B------:R-:W-:Y:S05]  /*27230*/  BSYNC.RECONVERGENT B1 ;  /* 0x0000000000017941 */ /* 0x000fea0003800200 */
.L_x_63334:
        /* <DEDUP_REMOVED lines=43> */
.L_x_63332:
[----:B------:R-:W-:Y:S05]  /*274f0*/  BSYNC.RECONVERGENT B0 ;  /* 0x0000000000007941 */ /* 0x000fea0003800200 */
.L_x_63331:
        /* <DEDUP_REMOVED lines=22> */
.L_x_63338:
        /* <DEDUP_REMOVED lines=16> */
.L_x_63340:
[----:B------:R-:W-:Y:S05]  /*27760*/  BSYNC.RECONVERGENT B1 ;  /* 0x0000000000017941 */ /* 0x000fea0003800200 */
.L_x_63339:
        /* <DEDUP_REMOVED lines=43> */
.L_x_63337:
[----:B------:R-:W-:Y:S05]  /*27a20*/  BSYNC.RECONVERGENT B0 ;  /* 0x0000000000007941 */ /* 0x000fea0003800200 */
.L_x_63336:
        /* <DEDUP_REMOVED lines=10> */
.L_x_63300:
        /* <DEDUP_REMOVED lines=16> */
.L_x_63344:
        /* <DEDUP_REMOVED lines=13> */
.L_x_63346:
[----:B------:R-:W-:Y:S05]  /*27ca0*/  BSYNC.RECONVERGENT B1 ;  /* 0x0000000000017941 */ /* 0x000fea0003800200 */
.L_x_63345:
        /* <DEDUP_REMOVED lines=42> */
.L_x_63343:
[----:B------:R-:W-:Y:S05]  /*27f50*/  BSYNC.RECONVERGENT B0 ;  /* 0x0000000000007941 */ /* 0x000fea0003800200 */
.L_x_63342:
[----:B------:R-:W-:Y:S01]  /*27f60*/  I2FP.F32.U32 R28, R31 ;  /* 0x0000001f001c7245 */ /* 0x000fe20000201000 */
[----:B------:R-:W-:Y:S01]  /*27f70*/  BSSY.RECONVERGENT B0, `(.L_x_63347) ;  /* 0x000004d000007945 */ /* 0x000fe20003800200 */
[----:B------:R-:W-:Y:S01]  /*27f80*/  ISETP.NE.AND P0, PT, R29, 0x1, PT ;  /* 0x000000011d00780c */ /* 0x000fe20003f05270 */
[----:B------:R-:W-:Y:S01]  /*27f90*/  IMAD.MOV.U32 R31, RZ, RZ, R4 ;  /* 0x000000ffff1f7224 */ /* 0x000fe200078e0004 */
[----:B------:R-:W-:Y:S01]  /*27fa0*/  LOP3.LUT R0, R0, 0xfffffffd, RZ, 0xc0, !PT ;  /* 0xfffffffd00007812 */ /* 0x000fe200078ec0ff */
[----:B------:R-:W-:-:S05]  /*27fb0*/  FFMA.FTZ R28, R28, R205, 1.1641532182693481445e-10 ;  /* 0x2f0000001c1c7423 */ /* 0x000fca00000100cd */
[----:B------:R-:W-:Y:S01]  /*27fc0*/  FSETP.LE.FTZ.AND P1, PT, R28, R11, PT ;  /* 0x0000000b1c00720b */ /* 0x000fe20003f33000 */
[----:B-----5:R-:W-:-:S05]  /*27fd0*/  HADD2.F32 R28, -RZ, R24.H0_H0 ;  /* 0x20000018ff1c7230 */ /* 0x020fca0000004100 */
[----:B------:R-:W-:-:S04]  /*27fe0*/  FMUL.FTZ R28, R28, R195 ;  /* 0x000000c31c1c7220 */ /* 0x000fc80000410000 */
[----:B------:R-:W-:Y:S01]  /*27ff0*/  FMUL.FTZ R36, R28, R12 ;  /* 0x0000000c1c247220 */ /* 0x000fe20000410000 */
[----:B------:R-:W-:Y:S02]  /*28000*/  HFMA2 R28, -RZ, RZ, 0, 1.1920928955078125e-07 ;  /* 0x00000002ff1c7431 */ /* 0x000fe400000001ff */
        /* <DEDUP_REMOVED lines=10> */
.L_x_63349:
        /* <DEDUP_REMOVED lines=13> */
.L_x_63351:
[----:B------:R-:W-:Y:S05]  /*28180*/  BSYNC.RECONVERGENT B1 ;  /* 0x0000000000017941 */ /* 0x000fea0003800200 */
.L_x_63350:
        /* <DEDUP_REMOVED lines=43> */
.L_x_63348:
[----:B------:R-:W-:Y:S05]  /*28440*/  BSYNC.RECONVERGENT B0 ;  /* 0x0000000000007941 */ /* 0x000fea0003800200 */
.L_x_63347:
[----:B------:R-:W-:Y:S01]  /*28450*/  ISETP.NE.AND P1, PT, R28, 0x1, PT ;  /* 0x000000011c00780c */ /* 0x000fe20003f25270 */
[----:B------:R-:W-:Y:S01]  /*28460*/  HADD2.F32 R24, -RZ, R24.H1_H1 ;  /* 0x30000018ff187230 */ /* 0x000fe20000004100 */
[----:B------:R-:W-:Y:S01]  /*28470*/  I2FP.F32.U32 R29, R31 ;  /* 0x0000001f001d7245 */ /* 0x000fe20000201000 */
[----:B------:R-:W-:Y:S03]  /*28480*/  BSSY.RECONVERGENT B0, `(.L_x_63352) ;  /* 0x0000049000007945 */ /* 0x000fe60003800200 */
[----:B------:R-:W-:Y:S01]  /*28490*/  FMUL.FTZ R24, R24, R195 ;  /* 0x000000c318187220 */ /* 0x000fe20000410000 */
[----:B------:R-:W-:-:S03]  /*284a0*/  FFMA.FTZ R29, R29, R205, 1.1641532182693481445e-10 ;  /* 0x2f0000001d1d7423 */ /* 0x000fc600000100cd */
[----:B------:R-:W-:Y:S01]  /*284b0*/  FMUL.FTZ R31, R24, R12 ;  /* 0x0000000c181f7220 */ /* 0x000fe20000410000 */
[----:B------:R-:W-:Y:S02]  /*284c0*/  MOV R24, R4 ;  /* 0x0000000400187202 */ /* 0x000fe40000000f00 */
[----:B------:R-:W-:Y:S01]  /*284d0*/  FSETP.LE.FTZ.AND P0, PT, R29, R11, PT ;  /* 0x0000000b1d00720b */ /* 0x000fe20003f13000 */
[----:B------:R-:W-:Y:S01]  /*284e0*/  IMAD.MOV.U32 R29, RZ, RZ, 0x2 ;  /* 0x00000002ff1d7424 */ /* 0x000fe200078e00ff */
        /* <DEDUP_REMOVED lines=9> */
.L_x_63354:
        /* <DEDUP_REMOVED lines=13> */
.L_x_63356:
[----:B------:R-:W-:Y:S05]  /*28650*/  BSYNC.RECONVERGENT B1 ;  /* 0x0000000000017941 */ /* 0x000fea0003800200 */
.L_x_63355:
        /* <DEDUP_REMOVED lines=43> */
.L_x_63353:
[----:B------:R-:W-:Y:S05]  /*28910*/  BSYNC.RECONVERGENT B0 ;  /* 0x0000000000007941 */ /* 0x000fea0003800200 */
.L_x_63352:
        /* <DEDUP_REMOVED lines=19> */
.L_x_63359:
        /* <DEDUP_REMOVED lines=13> */
.L_x_63361:
[----:B------:R-:W-:Y:S05]  /*28b20*/  BSYNC.RECONVERGENT B1 ;  /* 0x0000000000017941 */ /* 0x000fea0003800200 */
.L_x_63360:
        /* <DEDUP_REMOVED lines=43> */
.L_x_63358:
[----:B------:R-:W-:Y:S05]  /*28de0*/  BSYNC.RECONVERGENT B0 ;  /* 0x0000000000007941 */ /* 0x000fea0003800200 */
.L_x_63357:
        /* <DEDUP_REMOVED lines=19> */
.L_x_63364:
        /* <DEDUP_REMOVED lines=13> */
.L_x_63366:
[----:B------:R-:W-:Y:S05]  /*28ff0*/  BSYNC.RECONVERGENT B1 ;  /* 0x0000000000017941 */ /* 0x000fea0003800200 */
.L_x_63365:
        /* <DEDUP_REMOVED lines=43> */
.L_x_63363:
[----:B------:R-:W-:Y:S05]  /*292b0*/  BSYNC.RECONVERGENT B0 ;  /* 0x0000000000007941 */ /* 0x000fea0003800200 */
.L_x_63362:
        /* <DEDUP_REMOVED lines=19> */
.L_x_63369:
        /* <DEDUP_REMOVED lines=13> */
.L_x_63371:
[----:B------:R-:W-:Y:S05]  /*294c0*/  BSYNC.RECONVERGENT B1 ;  /* 0x0000000000017941 */ /* 0x000fea0003800200 */
.L_x_63370:
        /* <DEDUP_REMOVED lines=43> */
.L_x_63368:
[----:B------:R-:W-:Y:S05]  /*29780*/  BSYNC.RECONVERGENT B0 ;  /* 0x0000000000007941 */ /* 0x000fea0003800200 */
.L_x_63367:
        /* <DEDUP_REMOVED lines=19> */
.L_x_63374:
        /* <DEDUP_REMOVED lines=13> */
.L_x_63376:
[----:B------:R-:W-:Y:S05]  /*29990*/  BSYNC.RECONVERGENT B1 ;  /* 0x0000000000017941 */ /* 0x000fea0003800200 */
.L_x_63375:
        /* <DEDUP_REMOVED lines=43> */
.L_x_63373:
[----:B------:R-:W-:Y:S05]  /*29c50*/  BSYNC.RECONVERGENT B0 ;  /* 0x0000000000007941 */ /* 0x000fea0003800200 */
.L_x_63372:
        /* <DEDUP_REMOVED lines=19> */
.L_x_63379:
        /* <DEDUP_REMOVED lines=16> */
.L_x_63381:
[----:B------:R-:W-:Y:S05]  /*29e90*/  BSYNC.RECONVERGENT B1 ;  /* 0x0000000000017941 */ /* 0x000fea0003800200 */
.L_x_63380:
        /* <DEDUP_REMOVED lines=43> */
.L_x_63378:
[----:B------:R-:W-:Y:S05]  /*2a150*/  BSYNC.RECONVERGENT B0 ;  /* 0x0000000000007941 */ /* 0x000fea0003800200 */
.L_x_63377:
        /* <DEDUP_REMOVED lines=19> */
.L_x_63341:
        /* <DEDUP_REMOVED lines=43> */
.L_x_63385:
        /* <DEDUP_REMOVED lines=13> */
.L_x_63387:
[----:B------:R-:W-:Y:S05]  /*2a610*/  BSYNC.RECONVERGENT B1 ;  /* 0x0000000000017941 */ /* 0x000fea0003800200 */
.L_x_63386:
        /* <DEDUP_REMOVED lines=43> */
.L_x_63384:
[----:B------:R-:W-:Y:S05]  /*2a8d0*/  BSYNC.RECONVERGENT B0 ;  /* 0x0000000000007941 */ /* 0x000fea0003800200 */
.L_x_63383:
        /* <DEDUP_REMOVED lines=24> */
.L_x_63390:
        /* <DEDUP_REMOVED lines=13> */
.L_x_63392:
[----:B------:R-:W-:Y:S05]  /*2ab30*/  BSYNC.RECONVERGENT B1 ;  /* 0x0000000000017941 */ /* 0x000fea0003800200 */
.L_x_63391:
        /* <DEDUP_REMOVED lines=43> */
.L_x_63389:
[----:B------:R-:W-:Y:S05]  /*2adf0*/  BSYNC.RECONVERGENT B0 ;  /* 0x0000000000007941 */ /* 0x000fea0003800200 */
.L_x_63388:
        /* <DEDUP_REMOVED lines=22> */
.L_x_63395:
        /* <DEDUP_REMOVED lines=13> */
.L_x_63397:
[----:B------:R-:W-:Y:S05]  /*2b030*/  BSYNC.RECONVERGENT B1 ;  /* 0x0000000000017941 */ /* 0x000fea0003800200 */
.L_x_63396:
        /* <DEDUP_REMOVED lines=43> */
.L_x_63394:
[----:B------:R-:W-:Y:S05]  /*2b2f0*/  BSYNC.RECONVERGENT B0 ;  /* 0x0000000000007941 */ /* 0x000fea0003800200 */
.L_x_63393:
        /* <DEDUP_REMOVED lines=22> */
.L_x_63400:
        /* <DEDUP_REMOVED lines=13> */
.L_x_63402:
[----:B------:R-:W-:Y:S05]  /*2b530*/  BSYNC.RECONVERGENT B1 ;  /* 0x0000000000017941 */ /* 0x000fea0003800200 */
.L_x_63401:
        /* <DEDUP_REMOVED lines=43> */
.L_x_63399:
[----:B------:R-:W-:Y:S05]  /*2b7f0*/  BSYNC.RECONVERGENT B0 ;  /* 0x0000000000007941 */ /* 0x000fea0003800200 */
.L_x_63398:
        /* <DEDUP_REMOVED lines=22> */
.L_x_63405:
        /* <DEDUP_REMOVED lines=13> */
.L_x_63407:
[----:B------:R-:W-:Y:S05]  /*2ba30*/  BSYNC.RECONVERGENT B1 ;  /* 0x0000000000017941 */ /* 0x000fea0003800200 */
.L_x_63406:
        /* <DEDUP_REMOVED lines=43> */
.L_x_63404:
[----:B------:R-:W-:Y:S05]  /*2bcf0*/  BSYNC.RECONVERGENT B0 ;  /* 0x0000000000007941 */ /* 0x000fea0003800200 */
.L_x_63403:
        /* <DEDUP_REMOVED lines=22> */
.L_x_63410:
        /* <DEDUP_REMOVED lines=13> */
.L_x_63412:
[----:B------:R-:W-:Y:S05]  /*2bf30*/  BSYNC.RECONVERGENT B1 ;  /* 0x0000000000017941 */ /* 0x000fea0003800200 */
.L_x_63411:
        /* <DEDUP_REMOVED lines=43> */
.L_x_63409:
[----:B------:R-:W-:Y:S05]  /*2c1f0*/  BSYNC.RECONVERGENT B0 ;  /* 0x0000000000007941 */ /* 0x000fea0003800200 */
.L_x_63408:
        /* <DEDUP_REMOVED lines=22> */
.L_x_63415:
        /* <DEDUP_REMOVED lines=13> */
.L_x_63417:
[----:B------:R-:W-:Y:S05]  /*2c430*/  BSYNC.RECONVERGENT B1 ;  /* 0x0000000000017941 */ /* 0x000fea0003800200 */
.L_x_63416:
        /* <DEDUP_REMOVED lines=43> */
.L_x_63414:
[----:B------:R-:W-:Y:S05]  /*2c6f0*/  BSYNC.RECONVERGENT B0 ;  /* 0x0000000000007941 */ /* 0x000fea0003800200 */
.L_x_63413:
        /* <DEDUP_REMOVED lines=22> */
.L_x_63420:
        /* <DEDUP_REMOVED lines=16> */
.L_x_63422:
[----:B------:R-:W-:Y:S05]  /*2c960*/  BSYNC.RECONVERGENT B1 ;  /* 0x0000000000017941 */ /* 0x000fea0003800200 */
.L_x_63421:
        /* <DEDUP_REMOVED lines=43> */
.L_x_63419:
[----:B------:R-:W-:Y:S05]  /*2cc20*/  BSYNC.RECONVERGENT B0 ;  /* 0x0000000000007941 */ /* 0x000fea0003800200 */
.L_x_63418:
        /* <DEDUP_REMOVED lines=10> */
.L_x_63382:
        /* <DEDUP_REMOVED lines=16> */
.L_x_63426:
        /* <DEDUP_REMOVED lines=13> */
.L_x_63428:
[----:B------:R-:W-:Y:S05]  /*2cea0*/  BSYNC.RECONVERGENT B1 ;  /* 0x0000000000017941 */ /* 0x000fea0003800200 */
.L_x_63427:
        /* <DEDUP_REMOVED lines=43> */
.L_x_63425:
[----:B------:R-:W-:Y:S05]  /*2d160*/  BSYNC.RECONVERGENT B0 ;  /* 0x0000000000007941 */ /* 0x000fea0003800200 */
.L_x_63424:
[----:B------:R-:W-:Y:S01]  /*2d170*/  I2FP.F32.U32 R28, R28 ;  /* 0x0000001c001c7245 */ /* 0x000fe20000201000 */
[----:B------:R-:W-:Y:S01]  /*2d180*/  BSSY.RECONVERGENT B0, `(.L_x_63429) ;  /* 0x000004d000007945 */ /* 0x000fe20003800200 */
[----:B------:R-:W-:Y:S02]  /*2d190*/  ISETP.NE.AND P0, PT, R29, 0x1, PT ;  /* 0x000000011d00780c */ /* 0x000fe40003f05270 */
[----:B------:R-:W-:Y:S01]  /*2d1a0*/  LOP3.LUT R0, R0, 0xfffffffd, RZ, 0xc0, !PT ;  /* 0xfffffffd00007812 */ /* 0x000fe200078ec0ff */
[----:B------:R-:W-:Y:S01]  /*2d1b0*/  FFMA.FTZ R28, R28, R205, 1.1641532182693481445e-10 ;  /* 0x2f0000001c1c7423 */ /* 0x000fe200000100cd */
[----:B------:R-:W-:-:S04]  /*2d1c0*/  MOV R30, R4 ;  /* 0x00000004001e7202 */ /* 0x000fc80000000f00 */
[----:B------:R-:W-:Y:S01]  /*2d1d0*/  FSETP.LE.FTZ.AND P1, PT, R28, R11, PT ;  /* 0x0000000b1c00720b */ /* 0x000fe20003f33000 */
[----:B-----5:R-:W-:-:S05]  /*2d1e0*/  HADD2.F32 R28, -RZ, R24.H0_H0 ;  /* 0x20000018ff1c7230 */ /* 0x020fca0000004100 */
[----:B------:R-:W-:-:S04]  /*2d1f0*/  FMUL.FTZ R28, R28, R195 ;  /* 0x000000c31c1c7220 */ /* 0x000fc80000410000 */
[----:B------:R-:W-:Y:S01]  /*2d200*/  FMUL.FTZ R31, R28, R12 ;  /* 0x0000000c1c1f7220 */ /* 0x000fe20000410000 */
[----:B------:R-:W-:Y:S02]  /*2d210*/  IMAD.MOV.U32 R28, RZ, RZ, 0x2 ;  /* 0x00000002ff1c7424 */ /* 0x000fe400078e00ff */
        /* <DEDUP_REMOVED lines=10> */
.L_x_63431:
        /* <DEDUP_REMOVED lines=13> */
.L_x_63433:
[----:B------:R-:W-:Y:S05]  /*2d390*/  BSYNC.RECONVERGENT B1 ;  /* 0x0000000000017941 */ /* 0x000fea0003800200 */
.L_x_63432:
        /* <DEDUP_REMOVED lines=43> */
.L_x_63430:
[----:B------:R-:W-:Y:S05]  /*2d650*/  BSYNC.RECONVERGENT B0 ;  /* 0x0000000000007941 */ /* 0x000fea0003800200 */
.L_x_63429:
[----:B------:R-:W-:Y:S01]  /*2d660*/  ISETP.NE.AND P1, PT, R28, 0x1, PT ;  /* 0x000000011c00780c */ /* 0x000fe20003f25270 */
[----:B------:R-:W-:Y:S01]  /*2d670*/  HADD2.F32 R24, -RZ, R24.H1_H1 ;  /* 0x30000018ff187230 */ /* 0x000fe20000004100 */
[----:B------:R-:W-:Y:S01]  /*2d680*/  I2FP.F32.U32 R29, R30 ;  /* 0x0000001e001d7245 */ /* 0x000fe20000201000 */
[----:B------:R-:W-:Y:S03]  /*2d690*/  BSSY.RECONVERGENT B0, `(.L_x_63434) ;  /* 0x0000049000007945 */ /* 0x000fe60003800200 */
[----:B------:R-:W-:Y:S01]  /*2d6a0*/  FMUL.FTZ R24, R24, R195 ;  /* 0x000000c318187220 */ /* 0x000fe20000410000 */
[----:B------:R-:W-:-:S03]  /*2d6b0*/  FFMA.FTZ R29, R29, R205, 1.1641532182693481445e-10 ;  /* 0x2f0000001d1d7423 */ /* 0x000fc600000100cd */
[----:B------:R-:W-:Y:S01]  /*2d6c0*/  FMUL.FTZ R30, R24, R12 ;  /* 0x0000000c181e7220 */ /* 0x000fe20000410000 */
[----:B------:R-:W-:Y:S01]  /*2d6d0*/  IMAD.MOV.U32 R24, RZ, RZ, R4 ;  /* 0x000000ffff187224 */ /* 0x000fe200078e0004 */
        /* <DEDUP_REMOVED lines=11> */
.L_x_63436:
        /* <DEDUP_REMOVED lines=13> */
.L_x_63438:
[----:B------:R-:W-:Y:S05]  /*2d860*/  BSYNC.RECONVERGENT B1 ;  /* 0x0000000000017941 */ /* 0x000fea0003800200 */
.L_x_63437:
        /* <DEDUP_REMOVED lines=43> */
.L_x_63435:
[----:B------:R-:W-:Y:S05]  /*2db20*/  BSYNC.RECONVERGENT B0 ;  /* 0x0000000000007941 */ /* 0x000fea0003800200 */
.L_x_63434:
        /* <DEDUP_REMOVED lines=19> */
.L_x_63441:
        /* <DEDUP_REMOVED lines=13> */
.L_x_63443:
[----:B------:R-:W-:Y:S05]  /*2dd30*/  BSYNC.RECONVERGENT B1 ;  /* 0x0000000000017941 */ /* 0x000fea0003800200 */
.L_x_63442:
        /* <DEDUP_REMOVED lines=43> */
.L_x_63440:
[----:B------:R-:W-:Y:S05]  /*2dff0*/  BSYNC.RECONVERGENT B0 ;  /* 0x0000000000007941 */ /* 0x000fea0003800200 */
.L_x_63439:
        /* <DEDUP_REMOVED lines=19> */
.L_x_63446:
        /* <DEDUP_REMOVED lines=13> */
.L_x_63448:
[----:B------:R-:W-:Y:S05]  /*2e200*/  BSYNC.RECONVERGENT B1 ;  /* 0x0000000000017941 */ /* 0x000fea0003800200 */
.L_x_63447:
        /* <DEDUP_REMOVED lines=43> */
.L_x_63445:
[----:B------:R-:W-:Y:S05]  /*2e4c0*/  BSYNC.RECONVERGENT B0 ;  /* 0x0000000000007941 */ /* 0x000fea0003800200 */
.L_x_63444:
        /* <DEDUP_REMOVED lines=19> */
.L_x_63451:
        /* <DEDUP_REMOVED lines=13> */
.L_x_63453:
[----:B------:R-:W-:Y:S05]  /*2e6d0*/  BSYNC.RECONVERGENT B1 ;  /* 0x0000000000017941 */ /* 0x000fea0003800200 */
.L_x_63452:
        /* <DEDUP_REMOVED lines=43> */
.L_x_63450:
[----:B------:R-:W-:Y:S05]  /*2e990*/  BSYNC.RECONVERGENT B0 ;  /* 0x0000000000007941 */ /* 0x000fea0003800200 */
.L_x_63449:
[----:B------:R-:W-:Y:S01]  /*2e9a0*/  I2FP.F32.U32 R25, R25 ;  /* 0x0000001900197245 */ /* 0x000fe20000201000 */
[----:B------:R-:W-:Y:S01]  /*2e9b0*/  HADD2.F32 R26, -RZ, R26.H1_H1 ;  /* 0x3000001aff1a7230 */ /* 0x000fe20000004100 */
[----:B------:R-:W-:Y:S01]  /*2e9c0*/  ISETP.NE.AND P5, PT, R33, 0x1, PT ;  /* 0x000000012100780c */ /* 0x000fe20003fa5270 */
[----:B------:R-:W-:Y:S01]  /*2e9d0*/  BSSY.RECONVERGENT B0, `(.L_x_63454) ;  /* 0x0000049000007945 */ /* 0x000fe20003800200 */
[----:B------:R-:W-:Y:S02]  /*2e9e0*/  HFMA2 R32, -RZ, RZ, 0, 1.1920928955078125e-07 ;  /* 0x00000002ff207431 */ /* 0x000fe400000001ff */
[----:B------:R-:W-:-:S05]  /*2e9f0*/  FFMA.FTZ R25, R25, R205, 1.1641532182693481445e-10 ;  /* 0x2f00000019197423 */ /* 0x000fca00000100cd */
        /* <DEDUP_REMOVED lines=13> */
.L_x_63456:
        /* <DEDUP_REMOVED lines=13> */
.L_x_63458:
[----:B------:R-:W-:Y:S05]  /*2eba0*/  BSYNC.RECONVERGENT B1 ;  /* 0x0000000000017941 */ /* 0x000fea0003800200 */
.L_x_63457:
        /* <DEDUP_REMOVED lines=43> */
.L_x_63455:
[----:B------:R-:W-:Y:S05]  /*2ee60*/  BSYNC.RECONVERGENT B0 ;  /* 0x0000000000007941 */ /* 0x000fea0003800200 */
.L_x_63454:
        /* <DEDUP_REMOVED lines=19> */
.L_x_63461:
        /* <DEDUP_REMOVED lines=16> */
.L_x_63463:
[----:B------:R-:W-:Y:S05]  /*2f0a0*/  BSYNC.RECONVERGENT B1 ;  /* 0x0000000000017941 */ /* 0x000fea0003800200 */
.L_x_63462:
        /* <DEDUP_REMOVED lines=43> */
.L_x_63460:
[----:B------:R-:W-:Y:S05]  /*2f360*/  BSYNC.RECONVERGENT B0 ;  /* 0x0000000000007941 */ /* 0x000fea0003800200 */
.L_x_63459:
        /* <DEDUP_REMOVED lines=19> */
.L_x_63423:
        /* <DEDUP_REMOVED lines=20> */
[----:B0-----:R-:W-:-:S05]  /*2f5e0*/  IMAD.WIDE.U32 R24, R214, 0x10, R186 ;  /* 0x00000010d6187825 */ /* 0x001fca00078e00ba */
[----:B------:R0:W5:Y:S01]  /*2f5f0*/  LDG.E.128 R28, desc[UR8][R24.64] ;  /* 0x00000008181c7981 */ /* 0x000162000c1e1d00 */
[----:B------:R-:W-:Y:S05]  /*2f600*/  @!P6 BRA `(.L_x_63464) ;  /* 0x00000028003ce947 */ /* 0x000fea0003800000 */
[----:B0-----:R-:W0:Y:S02]  /*2f610*/  LDC.64 R24, c[0x0][0x3a0] ;  /* 0x0000e800ff187b82 */ /* 0x001e240000000a00 */
        /* <DEDUP_REMOVED lines=19> */
.L_x_63467:
        /* <DEDUP_REMOVED lines=13> */
.L_x_63469:
[----:B------:R-:W-:Y:S05]  /*2f820*/  BSYNC.RECONVERGENT B1 ;  /* 0x0000000000017941 */ /* 0x000fea0003800200 */
.L_x_63468:
        /* <DEDUP_REMOVED lines=43> */
.L_x_63466:
[----:B------:R-:W-:Y:S05]  /*2fae0*/  BSYNC.RECONVERGENT B0 ;  /* 0x0000000000007941 */ /* 0x000fea0003800200 */
.L_x_63465:
[----:B------:R-:W-:Y:S01]  /*2faf0*/  I2FP.F32.U32 R210, R212 ;  /* 0x000000d400d27245 */ /* 0x000fe20000201000 */
[----:B------:R-:W-:Y:S01]  /*2fb00*/  BSSY.RECONVERGENT B0, `(.L_x_63470) ;  /* 0x0000050000007945 */ /* 0x000fe20003800200 */
[----:B------:R-:W-:Y:S02]  /*2fb10*/  ISETP.NE.AND P1, PT, R211, 0x1, PT ;  /* 0x00000001d300780c */ /* 0x000fe40003f25270 */
        /* <DEDUP_REMOVED lines=21> */
.L_x_63472:
        /* <DEDUP_REMOVED lines=13> */
.L_x_63474:
[----:B------:R-:W-:Y:S05]  /*2fd40*/  BSYNC.RECONVERGENT B1 ;  /* 0x0000000000017941 */ /* 0x000fea0003800200 */
.L_x_63473:
        /* <DEDUP_REMOVED lines=43> */
.L_x_63471:
[----:B------:R-:W-:Y:S05]  /*30000*/  BSYNC.RECONVERGENT B0 ;  /* 0x0000000000007941 */ /* 0x000fea0003800200 */
.L_x_63470:
        /* <DEDUP_REMOVED lines=22> */
.L_x_63477:
        /* <DEDUP_REMOVED lines=13> */
.L_x_63479:
[----:B------:R-:W-:Y:S05]  /*30240*/  BSYNC.RECONVERGENT B1 ;  /* 0x0000000000017941 */ /* 0x000fea0003800200 */
.L_x_63478:
        /* <DEDUP_REMOVED lines=43> */
.L_x_63476:
[----:B------:R-:W-:Y:S05]  /*30500*/  BSYNC.RECONVERGENT B0 ;  /* 0x0000000000007941 */ /* 0x000fea0003800200 */
.L_x_63475:
        /* <DEDUP_REMOVED lines=22> */
.L_x_63482:
        /* <DEDUP_REMOVED lines=13> */
.L_x_63484:
[----:B------:R-:W-:Y:S05]  /*30740*/  BSYNC.RECONVERGENT B1 ;  /* 0x0000000000017941 */ /* 0x000fea0003800200 */
.L_x_63483:
        /* <DEDUP_REMOVED lines=43> */
.L_x_63481:
[----:B------:R-:W-:Y:S05]  /*30a00*/  BSYNC.RECONVERGENT B0 ;  /* 0x0000000000007941 */ /* 0x000fea0003800200 */
.L_x_63480:
        /* <DEDUP_REMOVED lines=22> */
.L_x_63487:
        /* <DEDUP_REMOVED lines=13> */
.L_x_63489:
[----:B------:R-:W-:Y:S05]  /*30c40*/  BSYNC.RECONVERGENT B1 ;  /* 0x0000000000017941 */ /* 0x000fea0003800200 */
.L_x_63488:
        /* <DEDUP_REMOVED lines=43> */
.L_x_63486:
[----:B------:R-:W-:Y:S05]  /*30f00*/  BSYNC.RECONVERGENT B0 ;  /* 0x0000000000007941 */ /* 0x000fea0003800200 */
.L_x_63485:
        /* <DEDUP_REMOVED lines=22> */
.L_x_63492:
        /* <DEDUP_REMOVED lines=13> */
.L_x_63494:
[----:B------:R-:W-:Y:S05]  /*31140*/  BSYNC.RECONVERGENT B1 ;  /* 0x0000000000017941 */ /* 0x000fea0003800200 */
.L_x_63493:
        /* <DEDUP_REMOVED lines=43> */
.L_x_63491:
[----:B------:R-:W-:Y:S05]  /*31400*/  BSYNC.RECONVERGENT B0 ;  /* 0x0000000000007941 */ /* 0x000fea0003800200 */
.L_x_63490:
        /* <DEDUP_REMOVED lines=22> */
.L_x_63497:
        /* <DEDUP_REMOVED lines=13> */
.L_x_63499:
[----:B------:R-:W-:Y:S05]  /*31640*/  BSYNC.RECONVERGENT B1 ;  /* 0x0000000000017941 */ /* 0x000fea0003800200 */
.L_x_63498:
        /* <DEDUP_REMOVED lines=43> */
.L_x_63496:
[----:B------:R-:W-:Y:S05]  /*31900*/  BSYNC.RECONVERGENT B0 ;  /* 0x0000000000007941 */ /* 0x000fea0003800200 */
.L_x_63495:
        /* <DEDUP_REMOVED lines=22> */
.L_x_63502:
        /* <DEDUP_REMOVED lines=16> */
.L_x_63504:
[----:B------:R-:W-:Y:S05]  /*31b70*/  BSYNC.RECONVERGENT B1 ;  /* 0x0000000000017941 */ /* 0x000fea0003800200 */
.L_x_63503:
        /* <DEDUP_REMOVED lines=43> */
.L_x_63501:
[----:B------:R-:W-:Y:S05]  /*31e30*/  BSYNC.RECONVERGENT B0 ;  /* 0x0000000000007941 */ /* 0x000fea0003800200 */
.L_x_63500:
[----:B------:R-:W-:Y:S01]  /*31e40*/  I2FP.F32.U32 R13, R29 ;  /* 0x0000001d000d7245 */ /* 0x000fe20000201000 */
[----:B------:R-:W-:Y:S01]  /*31e50*/  HADD2.F32 R14, -RZ, R31.H1_H1 ;  /* 0x3000001fff0e7230 */ /* 0x000fe20000004100 */
        /* <DEDUP_REMOVED lines=10> */
.L_x_63464:
        /* <DEDUP_REMOVED lines=16> */
.L_x_63508:
        /* <DEDUP_REMOVED lines=13> */
.L_x_63510:
[----:B------:R-:W-:Y:S05]  /*320d0*/  BSYNC.RECONVERGENT B1 ;  /* 0x0000000000017941 */ /* 0x000fea0003800200 */
.L_x_63509:
        /* <DEDUP_REMOVED lines=43> */
.L_x_63507:
[----:B------:R-:W-:Y:S05]  /*32390*/  BSYNC.RECONVERGENT B0 ;  /* 0x0000000000007941 */ /* 0x000fea0003800200 */
.L_x_63506:
[----:B------:R-:W-:Y:S01]  /*323a0*/  I2FP.F32.U32 R25, R25 ;  /* 0x0000001900197245 */ /* 0x000fe20000201000 */
[----:B------:R-:W-:Y:S01]  /*323b0*/  BSSY.RECONVERGENT B0, `(.L_x_63511) ;  /* 0x000004d000007945 */ /* 0x000fe20003800200 */
[----:B------:R-:W-:Y:S01]  /*323c0*/  ISETP.NE.AND P0, PT, R24, 0x1, PT ;  /* 0x000000011800780c */ /* 0x000fe20003f05270 */
[----:B------:R-:W-:Y:S01]  /*323d0*/  HFMA2 R184, -RZ, RZ, 0, 1.1920928955078125e-07 ;  /* 0x00000002ffb87431 */ /* 0x000fe200000001ff */
[----:B------:R-:W-:Y:S01]  /*323e0*/  LOP3.LUT R0, R0, 0xfffffffd, RZ, 0xc0, !PT ;  /* 0xfffffffd00007812 */ /* 0x000fe200078ec0ff */
[----:B------:R-:W-:Y:S01]  /*323f0*/  FFMA.FTZ R25, R25, R205, 1.1641532182693481445e-10 ;  /* 0x2f00000019197423 */ /* 0x000fe200000100cd */
[----:B------:R-:W-:-:S04]  /*32400*/  IMAD.MOV.U32 R26, RZ, RZ, R4 ;  /* 0x000000ffff1a7224 */ /* 0x000fc800078e0004 */
[----:B------:R-:W-:Y:S01]  /*32410*/  FSETP.LE.FTZ.AND P1, PT, R25, R11, PT ;  /* 0x0000000b1900720b */ /* 0x000fe20003f33000 */
[----:B-----5:R-:W-:-:S05]  /*32420*/  HADD2.F32 R25, -RZ, R28.H0_H0 ;  /* 0x2000001cff197230 */ /* 0x020fca0000004100 */
[----:B------:R-:W-:-:S04]  /*32430*/  FMUL.FTZ R25, R25, R195 ;  /* 0x000000c319197220 */ /* 0x000fc80000410000 */
        /* <DEDUP_REMOVED lines=11> */
.L_x_63513:
        /* <DEDUP_REMOVED lines=13> */
.L_x_63515:
[----:B------:R-:W-:Y:S05]  /*325c0*/  BSYNC.RECONVERGENT B1 ;  /* 0x0000000000017941 */ /* 0x000fea0003800200 */
.L_x_63514:
        /* <DEDUP_REMOVED lines=43> */
.L_x_63512:
[----:B------:R-:W-:Y:S05]  /*32880*/  BSYNC.RECONVERGENT B0 ;  /* 0x0000000000007941 */ /* 0x000fea0003800200 */
.L_x_63511:
        /* <DEDUP_REMOVED lines=19> */
.L_x_63518:
        /* <DEDUP_REMOVED lines=13> */
.L_x_63520:
[----:B------:R-:W-:Y:S05]  /*32a90*/  BSYNC.RECONVERGENT B1 ;  /* 0x0000000000017941 */ /* 0x000fea0003800200 */
.L_x_63519:
        /* <DEDUP_REMOVED lines=43> */
.L_x_63517:
[----:B------:R-:W-:Y:S05]  /*32d50*/  BSYNC.RECONVERGENT B0 ;  /* 0x0000000000007941 */ /* 0x000fea0003800200 */
.L_x_63516:
        /* <DEDUP_REMOVED lines=19> */
.L_x_63523:
        /* <DEDUP_REMOVED lines=13> */
.L_x_63525:
[----:B------:R-:W-:Y:S05]  /*32f60*/  BSYNC.RECONVERGENT B1 ;  /* 0x0000000000017941 */ /* 0x000fea0003800200 */
.L_x_63524:
        /* <DEDUP_REMOVED lines=43> */
.L_x_63522:
[----:B------:R-:W-:Y:S05]  /*33220*/  BSYNC.RECONVERGENT B0 ;  /* 0x0000000000007941 */ /* 0x000fea0003800200 */
.L_x_63521:
        /* <DEDUP_REMOVED lines=19> */
.L_x_63528:
        /* <DEDUP_REMOVED lines=13> */
.L_x_63530:
[----:B------:R-:W-:Y:S05]  /*33430*/  BSYNC.RECONVERGENT B1 ;  /* 0x0000000000017941 */ /* 0x000fea0003800200 */
.L_x_63529:
        /* <DEDUP_REMOVED lines=43> */
.L_x_63527:
[----:B------:R-:W-:Y:S05]  /*336f0*/  BSYNC.RECONVERGENT B0 ;  /* 0x0000000000007941 */ /* 0x000fea0003800200 */
.L_x_63526:
        /* <DEDUP_REMOVED lines=19> */
.L_x_63533:
        /* <DEDUP_REMOVED lines=13> */
.L_x_63535:
[----:B------:R-:W-:Y:S05]  /*33900*/  BSYNC.RECONVERGENT B1 ;  /* 0x0000000000017941 */ /* 0x000fea0003800200 */
.L_x_63534:
        /* <DEDUP_REMOVED lines=43> */
.L_x_63532:
[----:B------:R-:W-:Y:S05]  /*33bc0*/  BSYNC.RECONVERGENT B0 ;  /* 0x0000000000007941 */ /* 0x000fea0003800200 */
.L_x_63531:
[----:B------:R-:W-:Y:S01]  /*33bd0*/  I2FP.F32.U32 R27, R28 ;  /* 0x0000001c001b7245 */ /* 0x000fe20000201000 */
[----:B------:R-:W-:Y:S01]  /*33be0*/  BSSY.RECONVERGENT B0, `(.L_x_63536) ;  /* 0x000004b000007945 */ /* 0x000fe20003800200 */
[----:B------:R-:W-:Y:S02]  /*33bf0*/  ISETP.NE.AND P0, PT, R26, 0x1, PT ;  /* 0x000000011a00780c */ /* 0x000fe40003f05270 */
[----:B------:R-:W-:Y:S01]  /*33c00*/  MOV R28, R4 ;  /* 0x00000004001c7202 */ /* 0x000fe20000000f00 */
[----:B------:R-:W-:-:S05]  /*33c10*/  FFMA.FTZ R27, R27, R205, 1.1641532182693481445e-10 ;  /* 0x2f0000001b1b7423 */ /* 0x000fca00000100cd */
[----:B------:R-:W-:Y:S01]  /*33c20*/  FSETP.LE.FTZ.AND P1, PT, R27, R11, PT ;  /* 0x0000000b1b00720b */ /* 0x000fe20003f33000 */
[----:B------:R-:W-:-:S05]  /*33c30*/  HADD2.F32 R27, -RZ, R30.H1_H1 ;  /* 0x3000001eff1b7230 */ /* 0x000fca0000004100 */
        /* <DEDUP_REMOVED lines=12> */
.L_x_63538:
        /* <DEDUP_REMOVED lines=13> */
.L_x_63540:
[----:B------:R-:W-:Y:S05]  /*33dd0*/  BSYNC.RECONVERGENT B1 ;  /* 0x0000000000017941 */ /* 0x000fea0003800200 */
.L_x_63539:
        /* <DEDUP_REMOVED lines=43> */
.L_x_63537:
[----:B------:R-:W-:Y:S05]  /*34090*/  BSYNC.RECONVERGENT B0 ;  /* 0x0000000000007941 */ /* 0x000fea0003800200 */
.L_x_63536:
        /* <DEDUP_REMOVED lines=19> */
.L_x_63543:
        /* <DEDUP_REMOVED lines=16> */
.L_x_63545:
[----:B------:R-:W-:Y:S05]  /*342d0*/  BSYNC.RECONVERGENT B1 ;  /* 0x0000000000017941 */ /* 0x000fea0003800200 */
.L_x_63544:
        /* <DEDUP_REMOVED lines=43> */
.L_x_63542:
[----:B------:R-:W-:Y:S05]  /*34590*/  BSYNC.RECONVERGENT B0 ;  /* 0x0000000000007941 */ /* 0x000fea0003800200 */
.L_x_63541:
[----:B------:R-:W-:Y:S01]  /*345a0*/  I2FP.F32.U32 R13, R26 ;  /* 0x0000001a000d7245 */ /* 0x000fe20000201000 */
[----:B------:R-:W-:Y:S01]  /*345b0*/  HADD2.F32 R14, -RZ, R31.H1_H1 ;  /* 0x3000001fff0e7230 */ /* 0x000fe20000004100 */
[C---:B------:R-:W-:Y:S02]  /*345c0*/  LOP3.LUT P6, RZ, R0.reuse, 0x2, RZ, 0xc0, !PT ;  /* 0x0000000200ff7812 */ /* 0x040fe400078cc0ff */
[----:B------:R-:W-:Y:S01]  /*345d0*/  LOP3.LUT R0, R0, 0xfffffffe, RZ, 0xc0, !PT ;  /* 0xfffffffe00007812 */ /* 0x000fe200078ec0ff */
        /* <DEDUP_REMOVED lines=14> */
.L_x_63505:
        /* <DEDUP_REMOVED lines=287> */
.L_x_63559:
[----:B------:R-:W2:Y:S04]  /*358b0*/  LDL R17, [R1+0x98] ;  /* 0x0000980001117983 */ /* 0x000ea80000100800 */
[----:B------:R-:W3:Y:S04]  /*358c0*/  LDL R16, [R1+0x9c] ;  /* 0x00009c0001107983 */ /* 0x000ee80000100800 */
[----:B------:R-:W4:Y:S04]  /*358d0*/  LDL R21, [R1+0xa8] ;  /* 0x0000a80001157983 */ /* 0x000f280000100800 */
[----:B------:R-:W5:Y:S04]  /*358e0*/  LDL R30, [R1+0x90] ;  /* 0x00009000011e7983 */ /* 0x000f680000100800 */
        /* <DEDUP_REMOVED lines=12> */
[----:B------:R-:W-:-:S06]  /*359b0*/  FADD.FTZ R11, R11, R12 ;  /* 0x0000000c0b0b7221 */ /* 0x000fcc0000010000 */
[----:B------:R-:W1:Y:S01]  /*359c0*/  MUFU.RSQ R11, R11 ;  /* 0x0000000b000b7308 */ /* 0x000e620000001400 */
[----:B------:R-:W-:-:S05]  /*359d0*/  FSEL R18, R19, RZ, !P0 ;  /* 0x000000ff13127208 */ /* 0x000fca0004000000 */
[C---:B------:R-:W-:Y:S01]  /*359e0*/  FADD.FTZ R12, -R18.reuse, R98 ;  /* 0x00000062120c7221 */ /* 0x040fe20000010100 */
[C---:B------:R-:W-:Y:S01]  /*359f0*/  FADD.FTZ R13, -R18.reuse, R99 ;  /* 0x00000063120d7221 */ /* 0x040fe20000010100 */
[C---:B0-----:R-:W-:Y:S01]  /*35a00*/  FADD.FTZ R14, -R18.reuse, R102 ;  /* 0x00000066120e7221 */ /* 0x041fe20000010100 */
[C---:B------:R-:W-:Y:S01]  /*35a10*/  FADD.FTZ R20, -R18.reuse, R97 ;  /* 0x0000006112147221 */ /* 0x040fe20000010100 */
[----:B------:R-:W5:Y:S01]  /*35a20*/  LDL R98, [R1+0x34] ;  /* 0x0000340001627983 */ /* 0x000f620000100800 */
[C---:B------:R-:W-:Y:S01]  /*35a30*/  FADD.FTZ R24, -R18.reuse, R24 ;  /* 0x0000001812187221 */ /* 0x040fe20000010100 */
[----:B------:R-:W-:Y:S02]  /*35a40*/  FADD.FTZ R34, -R18, R34 ;  /* 0x0000002212227221 */ /* 0x000fe40000010100 */
[----:B------:R-:W5:Y:S01]  /*35a50*/  LDL R102, [R1+0x48] ;  /* 0x0000480001667983 */ /* 0x000f620000100800 */
[C---:B-1----:R-:W-:Y:S01]  /*35a60*/  FMUL.FTZ R12, R11.reuse, R12 ;  /* 0x0000000c0b0c7220 */ /* 0x042fe20000410000 */
[C---:B------:R-:W-:Y:S01]  /*35a70*/  FMUL.FTZ R13, R11.reuse, R13 ;  /* 0x0000000d0b0d7220 */ /* 0x040fe20000410000 */
[C---:B------:R-:W-:Y:S01]  /*35a80*/  FMUL.FTZ R14, R11.reuse, R14 ;  /* 0x0000000e0b0e7220 */ /* 0x040fe20000410000 */
[----:B------:R-:W-:Y:S01]  /*35a90*/  FMUL.FTZ R20, R11, R20 ;  /* 0x000000140b147220 */ /* 0x000fe20000410000 */
[----:B------:R-:W5:Y:S04]  /*35aa0*/  LDL R99, [R1+0x3c] ;  /* 0x00003c0001637983 */ /* 0x000f680000100800 */
[----:B------:R-:W5:Y:S01]  /*35ab0*/  LDL R97, [R1+0x4c] ;  /* 0x00004c0001617983 */ /* 0x000f620000100800 */
[----:B--2---:R-:W-:Y:S01]  /*35ac0*/  FFMA.FTZ R12, R12, R17, R178 ;  /* 0x000000110c0c7223 */ /* 0x004fe200000100b2 */
[----:B------:R-:W-:-:S02]  /*35ad0*/  FADD.FTZ R17, -R18, R96 ;  /* 0x0000006012117221 */ /* 0x000fc40000010100 */
[----:B------:R-:W2:Y:S01]  /*35ae0*/  LDL R96, [R1+0x80] ;  /* 0x0000800001607983 */ /* 0x000ea20000100800 */
[----:B---3--:R-:W-:Y:S01]  /*35af0*/  FFMA.FTZ R13, R13, R16, R179 ;  /* 0x000000100d0d7223 */ /* 0x008fe200000100b3 */
[C---:B------:R-:W-:Y:S01]  /*35b00*/  FADD.FTZ R16, -R18.reuse, R103 ;  /* 0x0000006712107221 */ /* 0x040fe20000010100 */
[----:B------:R-:W-:Y:S01]  /*35b10*/  FMUL.FTZ R17, R11, R17 ;  /* 0x000000110b117220 */ /* 0x000fe20000410000 */
[----:B------:R-:W3:Y:S02]  /*35b20*/  LDL R103, [R1+0x6c] ;  /* 0x00006c0001677983 */ /* 0x000ee40000100800 */
[----:B------:R-:W-:Y:S01]  /*35b30*/  F2FP.F16.F32.PACK_AB R15, R13, R12 ;  /* 0x0000000c0d0f723e */ /* 0x000fe200000000ff */
[----:B------:R-:W-:Y:S01]  /*35b40*/  FADD.FTZ R13, -R18, R101 ;  /* 0x00000065120d7221 */ /* 0x000fe20000010100 */
[----:B------:R-:W-:Y:S01]  /*35b50*/  FMUL.FTZ R16, R11, R16 ;  /* 0x000000100b107220 */ /* 0x000fe20000410000 */
[----:B----4-:R-:W-:Y:S01]  /*35b60*/  FFMA.FTZ R21, R14, R21, R182 ;  /* 0x000000150e157223 */ /* 0x010fe200000100b6 */
[----:B-----5:R-:W-:Y:S01]  /*35b70*/  FFMA.FTZ R14, R17, R30, R176 ;  /* 0x0000001e110e7223 */ /* 0x020fe200000100b0 */
[----:B------:R-:W-:Y:S01]  /*35b80*/  FMUL.FTZ R13, R11, R13 ;  /* 0x0000000d0b0d7220 */ /* 0x000fe20000410000 */
[----:B------:R-:W-:Y:S01]  /*35b90*/  FADD.FTZ R12, -R18, R100 ;  /* 0x00000064120c7221 */ /* 0x000fe20000010100 */
[----:B------:R-:W-:Y:S01]  /*35ba0*/  FFMA.FTZ R17, R20, R29, R177 ;  /* 0x0000001d14117223 */ /* 0x000fe200000100b1 */
[----:B------:R-:W4:Y:S01]  /*35bb0*/  LDL R30, [R1+0x70] ;  /* 0x00007000011e7983 */ /* 0x000f220000100800 */
[----:B------:R-:W-:-:S03]  /*35bc0*/  FFMA.FTZ R16, R16, R23, R183 ;  /* 0x0000001710107223 */ /* 0x000fc600000100b7 */
[----:B------:R-:W-:Y:S01]  /*35bd0*/  F2FP.F16.F32.PACK_AB R14, R17, R14 ;  /* 0x0000000e110e723e */ /* 0x000fe200000000ff */
[----:B------:R-:W-:Y:S01]  /*35be0*/  FMUL.FTZ R12, R11, R12 ;  /* 0x0000000c0b0c7220 */ /* 0x000fe20000410000 */
[----:B------:R-:W5:Y:S01]  /*35bf0*/  LDL R29, [R1+0x74] ;  /* 0x00007400011d7983 */ /* 0x000f620000100800 */
[----:B------:R-:W-:Y:S01]  /*35c00*/  FFMA.FTZ R20, R13, R22, R181 ;  /* 0x000000160d147223 */ /* 0x000fe200000100b5 */
[----:B------:R-:W-:Y:S02]  /*35c10*/  F2FP.F16.F32.PACK_AB R13, R16, R21 ;  /* 0x00000015100d723e */ /* 0x000fe400000000ff */
[----:B------:R-:W0:Y:S01]  /*35c20*/  @!P6 LDC.64 R16, c[0x0][0x3c0] ;  /* 0x0000f000ff10eb82 */ /* 0x000e220000000a00 */
[----:B------:R-:W-:Y:S01]  /*35c30*/  FFMA.FTZ R12, R12, R31, R180 ;  /* 0x0000001f0c0c7223 */ /* 0x000fe200000100b4 */
[----:B------:R-:W3:Y:S04]  /*35c40*/  LDL R23, [R1+0x8c] ;  /* 0x00008c0001177983 */ /* 0x000ee80000100800 */
[----:B------:R-:W3:Y:S04]  /*35c50*/  LDL R31, [R1+0x88] ;  /* 0x00008800011f7983 */ /* 0x000ee80000100800 */
[----:B------:R-:W3:Y:S04]  /*35c60*/  LDL R22, [R1+0x84] ;  /* 0x0000840001167983 */ /* 0x000ee80000100800 */
[----:B------:R-:W3:Y:S04]  /*35c70*/  LDL R101, [R1+0x30] ;  /* 0x0000300001657983 */ /* 0x000ee80000100800 */
[----:B------:R-:W3:Y:S01]  /*35c80*/  LDL R100, [R1+0x38] ;  /* 0x0000380001647983 */ /* 0x000ee20000100800 */
[----:B0-----:R-:W-:-:S05]  /*35c90*/  @!P6 IMAD.WIDE R16, R9, 0x4, R16 ;  /* 0x000000040910e825 */ /* 0x001fca00078e0210 */
[----:B------:R0:W-:Y:S02]  /*35ca0*/  @!P6 STG.E desc[UR8][R16.64], R19 ;  /* 0x000000131000e986 */ /* 0x0001e4000c101908 */
[----:B0-----:R-:W0:Y:S02]  /*35cb0*/  @!P6 LDC.64 R16, c[0x0][0x3c8] ;  /* 0x0000f200ff10eb82 */ /* 0x001e240000000a00 */
[----:B0-----:R-:W-:-:S05]  /*35cc0*/  @!P6 IMAD.WIDE R16, R9, 0x4, R16 ;  /* 0x000000040910e825 */ /* 0x001fca00078e0210 */
[----:B------:R0:W-:Y:S02]  /*35cd0*/  @!P6 STG.E desc[UR8][R16.64], R11 ;  /* 0x0000000b1000e986 */ /* 0x0001e4000c101908 */
[----:B0-----:R-:W0:Y:S01]  /*35ce0*/  LDC.64 R16, c[0x0][0x428] ;  /* 0x00010a00ff107b82 */ /* 0x001e220000000a00 */
[----:B------:R-:W-:Y:S01]  /*35cf0*/  F2FP.F16.F32.PACK_AB R12, R20, R12 ;  /* 0x0000000c140c723e */ /* 0x000fe200000000ff */
[----:B------:R-:W-:Y:S02]  /*35d00*/  FADD.FTZ R19, -R18, R88 ;  /* 0x0000005812137221 */ /* 0x000fe40000010100 */
[----:B------:R-:W3:Y:S01]  /*35d10*/  LDL R88, [R1+0x54] ;  /* 0x0000540001587983 */ /* 0x000ee20000100800 */
[----:B0-----:R-:W-:-:S04]  /*35d20*/  IMAD.WIDE.U32 R20, R2, 0x10, R16 ;  /* 0x0000001002147825 */ /* 0x001fc800078e0010 */
[C---:B------:R-:W-:Y:S02]  /*35d30*/  FADD.FTZ R2, -R18.reuse, R90 ;  /* 0x0000005a12027221 */ /* 0x040fe40000010100 */
[----:B------:R-:W3:Y:S04]  /*35d40*/  LDL R90, [R1+0x58] ;  /* 0x00005800015a7983 */ /* 0x000ee80000100800 */
[----:B------:R0:W-:Y:S02]  /*35d50*/  STG.E.128 desc[UR8][R20.64], R12 ;  /* 0x0000000c14007986 */ /* 0x0001e4000c101d08 */
[C---:B0-----:R-:W-:Y:S01]  /*35d60*/  FADD.FTZ R20, -R18.reuse, R89 ;  /* 0x0000005912147221 */ /* 0x041fe20000010100 */
[----:B------:R-:W-:Y:S01]  /*35d70*/  FADD.FTZ R12, -R18, R91 ;  /* 0x0000005b120c7221 */ /* 0x000fe20000010100 */
[----:B------:R-:W3:Y:S04]  /*35d80*/  LDL R89, [R1+0x5c] ;  /* 0x00005c0001597983 */ /* 0x000ee80000100800 */
[----:B------:R-:W3:Y:S01]  /*35d90*/  LDL R91, [R1+0x50] ;  /* 0x00005000015b7983 */ /* 0x000ee20000100800 */
[----:B------:R-:W-:-:S04]  /*35da0*/  FMUL.FTZ R2, R11, R2 ;  /* 0x000000020b027220 */ /* 0x000fc80000410000 */
[----:B------:R-:W-:Y:S02]  /*35db0*/  FFMA.FTZ R2, R2, R189, R170 ;  /* 0x000000bd02027223 */ /* 0x000fe400000100aa */
[----:B------:R-:W3:Y:S01]  /*35dc0*/  LDL R189, [R1+0x64] ;  /* 0x0000640001bd7983 */ /* 0x000ee20000100800 */
[----:B------:R-:W-:-:S04]  /*35dd0*/  FMUL.FTZ R12, R11, R12 ;  /* 0x0000000c0b0c7220 */ /* 0x000fc80000410000 */
[----:B------:R-:W-:Y:S01]  /*35de0*/  FFMA.FTZ R12, R12, R188, R171 ;  /* 0x000000bc0c0c7223 */ /* 0x000fe200000100ab */
[C---:B------:R-:W-:Y:S01]  /*35df0*/  FADD.FTZ R13, -R18.reuse, R94 ;  /* 0x0000005e120d7221 */ /* 0x040fe20000010100 */
[----:B------:R-:W-:Y:S01]  /*35e00*/  FADD.FTZ R14, -R18, R95 ;  /* 0x0000005f120e7221 */ /* 0x000fe20000010100 */
[C---:B------:R-:W-:Y:S01]  /*35e10*/  FMUL.FTZ R19, R11.reuse, R19 ;  /* 0x000000130b137220 */ /* 0x040fe20000410000 */
[C---:B------:R-:W-:Y:S01]  /*35e20*/  FMUL.FTZ R20, R11.reuse, R20 ;  /* 0x000000140b147220 */ /* 0x040fe20000410000 */
[----:B------:R-:W-:Y:S01]  /*35e30*/  F2FP.F16.F32.PACK_AB R15, R12, R2 ;  /* 0x000000020c0f723e */ /* 0x000fe200000000ff */
[C---:B------:R-:W-:Y:S01]  /*35e40*/  FADD.FTZ R2, -R18.reuse, R92 ;  /* 0x0000005c12027221 */ /* 0x040fe20000010100 */
[C---:B------:R-:W-:Y:S01]  /*35e50*/  FADD.FTZ R12, -R18.reuse, R93 ;  /* 0x0000005d120c7221 */ /* 0x040fe20000010100 */
[C---:B------:R-:W-:Y:S01]  /*35e60*/  FMUL.FTZ R13, R11.reuse, R13 ;  /* 0x0000000d0b0d7220 */ /* 0x040fe20000410000 */
[C---:B------:R-:W-:Y:S01]  /*35e70*/  FMUL.FTZ R14, R11.reuse, R14 ;  /* 0x0000000e0b0e7220 */ /* 0x040fe20000410000 */
[C---:B------:R-:W-:Y:S01]  /*35e80*/  FMUL.FTZ R2, R11.reuse, R2 ;  /* 0x000000020b027220 */ /* 0x040fe20000410000 */
[----:B------:R-:W-:Y:S01]  /*35e90*/  FMUL.FTZ R12, R11, R12 ;  /* 0x0000000c0b0c7220 */ /* 0x000fe20000410000 */
[----:B------:R-:W3:Y:S04]  /*35ea0*/  LDL R188, [R1+0x68] ;  /* 0x0000680001bc7983 */ /* 0x000ee80000100800 */
[----:B------:R-:W3:Y:S04]  /*35eb0*/  LDL R92, [R1+0x10] ;  /* 0x00001000015c7983 */ /* 0x000ee80000100800 */
[----:B------:R-:W3:Y:S04]  /*35ec0*/  LDL R95, [R1+0x44] ;  /* 0x00004400015f7983 */ /* 0x000ee80000100800 */
[----:B------:R-:W3:Y:S04]  /*35ed0*/  LDL R94, [R1+0x20] ;  /* 0x00002000015e7983 */ /* 0x000ee80000100800 */
        /* <DEDUP_REMOVED lines=45> */
[----:B--2---:R-:W-:-:S02]  /*361b0*/  FFMA.FTZ R2, R2, R96, R172 ;  /* 0x0000006002027223 */ /* 0x004fc400000100ac */
[----:B------:R-:W2:Y:S01]  /*361c0*/  LDL R96, [R1+0x40] ;  /* 0x0000400001607983 */ /* 0x000ea20000100800 */
[----:B----4-:R-:W-:Y:S01]  /*361d0*/  FFMA.FTZ R19, R19, R30, R168 ;  /* 0x0000001e13137223 */ /* 0x010fe200000100a8 */
[----:B-----5:R-:W-:Y:S01]  /*361e0*/  FFMA.FTZ R20, R20, R29, R169 ;  /* 0x0000001d14147223 */ /* 0x020fe200000100a9 */
[----:B---3--:R-:W-:Y:S01]  /*361f0*/  FFMA.FTZ R21, R14, R23, R175 ;  /* 0x000000170e157223 */ /* 0x008fe200000100af */
[----:B------:R-:W-:Y:S01]  /*36200*/  FFMA.FTZ R13, R13, R31, R174 ;  /* 0x0000001f0d0d7223 */ /* 0x000fe200000100ae */
[----:B------:R-:W-:Y:S02]  /*36210*/  FFMA.FTZ R12, R12, R22, R173 ;  /* 0x000000160c0c7223 */ /* 0x000fe400000100ad */
[----:B------:R-:W-:Y:S02]  /*36220*/  F2FP.F16.F32.PACK_AB R14, R20, R19 ;  /* 0x00000013140e723e */ /* 0x000fe400000000ff */
[----:B------:R-:W-:Y:S01]  /*36230*/  F2FP.F16.F32.PACK_AB R13, R21, R13 ;  /* 0x0000000d150d723e */ /* 0x000fe200000000ff */
[----:B------:R-:W-:Y:S01]  /*36240*/  IMAD.WIDE.U32 R20, R204, 0x10, R16 ;  /* 0x00000010cc147825 */ /* 0x000fe200078e0010 */
[----:B------:R-:W-:-:S03]  /*36250*/  F2FP.F16.F32.PACK_AB R12, R12, R2 ;  /* 0x000000020c0c723e */ /* 0x000fc600000000ff */
[C---:B------:R-:W-:Y:S02]  /*36260*/  FADD.FTZ R19, -R18.reuse, R81 ;  /* 0x0000005112137221 */ /* 0x040fe40000010100 */
[----:B------:R0:W-:Y:S02]  /*36270*/  STG.E.128 desc[UR8][R20.64], R12 ;  /* 0x0000000c14007986 */ /* 0x0001e4000c101d08 */
[C---:B------:R-:W-:Y:S01]  /*36280*/  FMUL.FTZ R19, R11.reuse, R19 ;  /* 0x000000130b137220 */ /* 0x040fe20000410000 */
[C---:B0-----:R-:W-:Y:S01]  /*36290*/  FADD.FTZ R21, -R18.reuse, R83 ;  /* 0x0000005312157221 */ /* 0x041fe20000010100 */
[C---:B------:R-:W-:Y:S01]  /*362a0*/  FADD.FTZ R15, -R18.reuse, R80 ;  /* 0x00000050120f7221 */ /* 0x040fe20000010100 */
[----:B------:R-:W-:Y:S02]  /*362b0*/  FADD.FTZ R20, -R18, R82 ;  /* 0x0000005212147221 */ /* 0x000fe40000010100 */
[C---:B------:R-:W-:Y:S01]  /*362c0*/  FMUL.FTZ R21, R11.reuse, R21 ;  /* 0x000000150b157220 */ /* 0x040fe20000410000 */
[C---:B------:R-:W-:Y:S01]  /*362d0*/  FMUL.FTZ R15, R11.reuse, R15 ;  /* 0x0000000f0b0f7220 */ /* 0x040fe20000410000 */
[C---:B------:R-:W-:Y:S01]  /*362e0*/  FMUL.FTZ R20, R11.reuse, R20 ;  /* 0x000000140b147220 */ /* 0x040fe20000410000 */
[C---:B------:R-:W-:Y:S01]  /*362f0*/  FMUL.FTZ R80, R11.reuse, R34 ;  /* 0x000000220b507220 */ /* 0x040fe20000410000 */
[----:B------:R-:W-:-:S02]  /*36300*/  FMUL.FTZ R82, R11, R24 ;  /* 0x000000180b527220 */ /* 0x000fc40000410000 */
        /* <DEDUP_REMOVED lines=16> */
[----:B------:R-:W-:Y:S01]  /*36410*/  FMUL.FTZ R12, R11, R12 ;  /* 0x0000000c0b0c7220 */ /* 0x000fe20000410000 */
[----:B------:R-:W-:Y:S01]  /*36420*/  FFMA.FTZ R34, R19, R88, R161 ;  /* 0x0000005813227223 */ /* 0x000fe200000100a1 */
[----:B------:R-:W4:Y:S04]  /*36430*/  LDL R87, [R1] ;  /* 0x0000000001577983 */ /* 0x000f280000100800 */
[----:B------:R-:W5:Y:S01]  /*36440*/  LDL R88, [R1+0x2c] ;  /* 0x00002c0001587983 */ /* 0x000f620000100800 */
        /* <DEDUP_REMOVED lines=8> */
[----:B------:R-:W-:Y:S01]  /*364d0*/  FMUL.FTZ R29, R11, R73 ;  /* 0x000000490b1d7220 */ /* 0x000fe20000410000 */
[----:B------:R-:W-:Y:S01]  /*364e0*/  F2FP.F16.F32.PACK_AB R34, R34, R15 ;  /* 0x0000000f2222723e */ /* 0x000fe200000000ff */
[----:B------:R-:W-:Y:S02]  /*364f0*/  FFMA.FTZ R15, R12, R189, R165 ;  /* 0x000000bd0c0f7223 */ /* 0x000fe400000100a5 */
[----:B------:R-:W-:Y:S02]  /*36500*/  FFMA.FTZ R12, R29, R98, R153 ;  /* 0x000000621d0c7223 */ /* 0x000fe40000010099 */
[----:B------:R-:W4:Y:S01]  /*36510*/  LDL R29, [R1+0xc] ;  /* 0x00000c00011d7983 */ /* 0x000f220000100800 */
[C---:B------:R-:W-:Y:S01]  /*36520*/  FMUL.FTZ R13, R11.reuse, R13 ;  /* 0x0000000d0b0d7220 */ /* 0x040fe20000410000 */
[C---:B------:R-:W-:Y:S01]  /*36530*/  FMUL.FTZ R14, R11.reuse, R14 ;  /* 0x0000000e0b0e7220 */ /* 0x040fe20000410000 */
[C---:B------:R-:W-:Y:S01]  /*36540*/  FMUL.FTZ R31, R11.reuse, R31 ;  /* 0x0000001f0b1f7220 */ /* 0x040fe20000410000 */
[----:B------:R-:W-:-:S02]  /*36550*/  FMUL.FTZ R2, R11, R2 ;  /* 0x000000020b027220 */ /* 0x000fc40000410000 */
[----:B------:R-:W-:Y:S01]  /*36560*/  FFMA.FTZ R14, R14, R103, R167 ;  /* 0x000000670e0e7223 */ /* 0x000fe200000100a7 */
        /* <DEDUP_REMOVED lines=13> */
[----:B------:R-:W-:Y:S01]  /*36640*/  F2FP.F16.F32.PACK_AB R33, R14, R13 ;  /* 0x0000000d0e21723e */ /* 0x000fe200000000ff */
[C---:B------:R-:W-:Y:S01]  /*36650*/  FMUL.FTZ R70, R11.reuse, R70 ;  /* 0x000000460b467220 */ /* 0x040fe20000410000 */
[C---:B------:R-:W-:Y:S01]  /*36660*/  FMUL.FTZ R71, R11.reuse, R71 ;  /* 0x000000470b477220 */ /* 0x040fe20000410000 */
[C---:B------:R-:W-:Y:S01]  /*36670*/  FMUL.FTZ R66, R11.reuse, R66 ;  /* 0x000000420b427220 */ /* 0x040fe20000410000 */
[C---:B------:R-:W-:Y:S01]  /*36680*/  FMUL.FTZ R67, R11.reuse, R67 ;  /* 0x000000430b437220 */ /* 0x040fe20000410000 */
[----:B------:R-:W-:Y:S01]  /*36690*/  F2FP.F16.F32.PACK_AB R14, R12, R31 ;  /* 0x0000001f0c0e723e */ /* 0x000fe200000000ff */
[C---:B------:R-:W-:Y:S01]  /*366a0*/  FMUL.FTZ R81, R11.reuse, R35 ;  /* 0x000000230b517220 */ /* 0x040fe20000410000 */
[----:B------:R-:W-:Y:S01]  /*366b0*/  FMUL.FTZ R73, R11, R32 ;  /* 0x000000200b497220 */ /* 0x000fe20000410000 */
        /* <DEDUP_REMOVED lines=44> */
[----:B------:R-:W-:Y:S01]  /*36980*/  IMAD.WIDE.U32 R18, R203, 0x10, R16 ;  /* 0x00000010cb127825 */ /* 0x000fe200078e0010 */
[----:B------:R-:W-:-:S02]  /*36990*/  F2FP.F16.F32.PACK_AB R15, R75, R74 ;  /* 0x0000004a4b0f723e */ /* 0x000fc400000000ff */
[----:B------:R-:W-:Y:S02]  /*369a0*/  F2FP.F16.F32.PACK_AB R13, R30, R27 ;  /* 0x0000001b1e0d723e */ /* 0x000fe400000000ff */
[----:B------:R0:W-:Y:S01]  /*369b0*/  STG.E.128 desc[UR8][R18.64], R32 ;  /* 0x0000002012007986 */ /* 0x0001e2000c101d08 */
[----:B------:R-:W-:Y:S01]  /*369c0*/  FFMA.FTZ R41, R41, R233, R121 ;  /* 0x000000e929297223 */ /* 0x000fe20000010079 */
[----:B------:R-:W-:-:S04]  /*369d0*/  IMAD.WIDE.U32 R26, R206, 0x10, R16 ;  /* 0x00000010ce1a7825 */ /* 0x000fc800078e0010 */
[----:B------:R-:W-:-:S04]  /*369e0*/  IMAD.WIDE.U32 R30, R207, 0x10, R16 ;  /* 0x00000010cf1e7825 */ /* 0x000fc800078e0010 */
[----:B0-----:R-:W-:Y:S01]  /*369f0*/  FFMA.FTZ R19, R50, R242, R130 ;  /* 0x000000f232137223 */ /* 0x001fe20000010082 */
[----:B------:R-:W-:Y:S01]  /*36a00*/  FFMA.FTZ R33, R38, R230, R118 ;  /* 0x000000e626217223 */ /* 0x000fe20000010076 */
[----:B------:R-:W-:Y:S01]  /*36a10*/  FFMA.FTZ R32, R39, R231, R119 ;  /* 0x000000e727207223 */ /* 0x000fe20000010077 */
[----:B------:R-:W-:Y:S01]  /*36a20*/  FFMA.FTZ R35, R80, R226, R114 ;  /* 0x000000e250237223 */ /* 0x000fe20000010072 */
[----:B--2---:R-:W-:Y:S01]  /*36a30*/  FFMA.FTZ R12, R22, R96, R156 ;  /* 0x00000060160c7223 */ /* 0x004fe2000001009c */
[----:B------:R-:W-:-:S04]  /*36a40*/  FFMA.FTZ R22, R64, R92, R144 ;  /* 0x0000005c40167223 */ /* 0x000fc80000010090 */
        /* <DEDUP_REMOVED lines=25> */
[----:B------:R-:W-:Y:S01]  /*36be0*/  F2FP.F16.F32.PACK_AB R38, R83, R38 ;  /* 0x000000265326723e */ /* 0x000fe200000000ff */
[----:B---3--:R-:W-:-:S05]  /*36bf0*/  FFMA.FTZ R69, R69, R24, R149 ;  /* 0x0000001845457223 */ /* 0x008fca0000010095 */
[----:B------:R-:W-:Y:S01]  /*36c00*/  F2FP.F16.F32.PACK_AB R20, R69, R20 ;  /* 0x000000144514723e */ /* 0x000fe200000000ff */
[----:B------:R-:W-:-:S04]  /*36c10*/  IMAD.WIDE.U32 R68, R201, 0x10, R16 ;  /* 0x00000010c9447825 */ /* 0x000fc800078e0010 */
[----:B------:R-:W-:-:S04]  /*36c20*/  IMAD.WIDE.U32 R24, R200, 0x10, R16 ;  /* 0x00000010c8187825 */ /* 0x000fc800078e0010 */
[----:B-----5:R-:W-:-:S05]  /*36c30*/  FFMA.FTZ R2, R71, R88, R151 ;  /* 0x0000005847027223 */ /* 0x020fca0000010097 */
[----:B------:R-:W-:Y:S01]  /*36c40*/  F2FP.F16.F32.PACK_AB R21, R2, R21 ;  /* 0x000000150215723e */ /* 0x000fe200000000ff */
[----:B------:R-:W-:Y:S01]  /*36c50*/  FFMA.FTZ R2, R51, R243, R131 ;  /* 0x000000f333027223 */ /* 0x000fe20000010083 */
[----:B----4-:R-:W-:Y:S01]  /*36c60*/  FFMA.FTZ R67, R67, R90, R147 ;  /* 0x0000005a43437223 */ /* 0x010fe20000010093 */
[----:B------:R-:W-:-:S03]  /*36c70*/  IMAD.WIDE.U32 R70, R214, 0x10, R16 ;  /* 0x00000010d6467825 */ /* 0x000fc600078e0010 */
[----:B------:R-:W-:Y:S01]  /*36c80*/  F2FP.F16.F32.PACK_AB R19, R2, R19 ;  /* 0x000000130213723e */ /* 0x000fe200000000ff */
[----:B------:R-:W-:Y:S01]  /*36c90*/  FFMA.FTZ R2, R55, R247, R135 ;  /* 0x000000f737027223 */ /* 0x000fe20000010087 */
[----:B------:R-:W-:Y:S01]  /*36ca0*/  FFMA.FTZ R65, R65, R89, R145 ;  /* 0x0000005941417223 */ /* 0x000fe20000010091 */
[----:B------:R-:W-:-:S04]  /*36cb0*/  FFMA.FTZ R66, R66, R91, R146 ;  /* 0x0000005b42427223 */ /* 0x000fc80000010092 */
[----:B------:R-:W-:Y:S01]  /*36cc0*/  F2FP.F16.F32.PACK_AB R22, R65, R22 ;  /* 0x000000164116723e */ /* 0x000fe200000000ff */
[----:B------:R-:W-:Y:S01]  /*36cd0*/  IMAD.WIDE.U32 R64, R202, 0x10, R16 ;  /* 0x00000010ca407825 */ /* 0x000fe200078e0010 */
[----:B------:R-:W-:-:S04]  /*36ce0*/  F2FP.F16.F32.PACK_AB R23, R67, R66 ;  /* 0x000000424317723e */ /* 0x000fc800000000ff */
[----:B------:R-:W-:Y:S04]  /*36cf0*/  STG.E.128 desc[UR8][R64.64], R12 ;  /* 0x0000000c40007986 */ /* 0x000fe8000c101d08 */
[----:B------:R0:W-:Y:S01]  /*36d00*/  STG.E.128 desc[UR8][R68.64], R20 ;  /* 0x0000001444007986 */ /* 0x0001e2000c101d08 */
[----:B------:R-:W-:-:S04]  /*36d10*/  IMAD.WIDE.U32 R66, R208, 0x10, R16 ;  /* 0x00000010d0427825 */ /* 0x000fc800078e0010 */
[----:B------:R-:W-:Y:S01]  /*36d20*/  FFMA.FTZ R17, R54, R246, R134 ;  /* 0x000000f636117223 */ /* 0x000fe20000010086 */
[----:B0-----:R-:W-:-:S05]  /*36d30*/  FFMA.FTZ R22, R40, R232, R120 ;  /* 0x000000e828167223 */ /* 0x001fca0000010078 */
        /* <DEDUP_REMOVED lines=17> */
[----:B------:R-:W-:-:S02]  /*36e50*/  F2FP.F16.F32.PACK_AB R15, R59, R58 ;  /* 0x0000003a3b0f723e */ /* 0x000fc400000000ff */
        /* <DEDUP_REMOVED lines=17> */
.L_x_63546:
        /* <DEDUP_REMOVED lines=8> */
.L_x_63549:
[----:B------:R-:W-:Y:S05]  /*36ff0*/  BSYNC B0 ;  /* 0x0000000000007941 */ /* 0x000fea0003800000 */
.L_x_63548:
        /* <DEDUP_REMOVED lines=9> */
.L_x_63550:
[----:B------:R-:W-:Y:S02]  /*37090*/  IMAD.MOV.U32 R13, RZ, RZ, 0x4 ;  /* 0x00000004ff0d7424 */ /* 0x000fe400078e00ff */
[----:B------:R-:W-:Y:S01]  /*370a0*/  FADD.FTZ R14, R14, R11 ;  /* 0x0000000b0e0e7221 */ /* 0x000fe20000010000 */
[----:B------:R-:W-:-:S04]  /*370b0*/  MOV R11, 0xffffffff ;  /* 0xffffffff000b7802 */ /* 0x000fc80000000f00 */
[----:B------:R-:W-:-:S07]  /*370c0*/  MOV R16, R14 ;  /* 0x0000000e00107202 */ /* 0x000fce0000000f00 */
[----:B------:R-:W-:Y:S05]  /*370d0*/  WARPSYNC.COLLECTIVE R11, `(.L_x_63551) ;  /* 0x000000000b087348 */ /* 0x000fea0003c00000 */
[----:B------:R0:W1:Y:S02]  /*370e0*/  SHFL.BFLY P0, R11, R16, R13, R12 ;  /* 0x0c00000d100b7389 */ /* 0x000064000000000c */
[----:B01----:R-:W-:Y:S05]  /*370f0*/  ENDCOLLECTIVE ;  /* 0x000000000000791b */ /* 0x003fea0003800000 */
.L_x_63551:
[----:B------:R-:W-:Y:S02]  /*37100*/  HFMA2 R13, -RZ, RZ, 0, 4.76837158203125e-07 ;  /* 0x00000008ff0d7431 */ /* 0x000fe400000001ff */
[----:B------:R-:W-:Y:S01]  /*37110*/  FADD.FTZ R14, R14, R11 ;  /* 0x0000000b0e0e7221 */ /* 0x000fe20000010000 */
[----:B------:R-:W-:-:S03]  /*37120*/  IMAD.MOV.U32 R11, RZ, RZ, -0x1 ;  /* 0xffffffffff0b7424 */ /* 0x000fc600078e00ff */
[----:B------:R-:W-:-:S07]  /*37130*/  IMAD.MOV.U32 R16, RZ, RZ, R14 ;  /* 0x000000ffff107224 */ /* 0x000fce00078e000e */
[----:B------:R-:W-:Y:S05]  /*37140*/  WARPSYNC.COLLECTIVE R11, `(.L_x_63552) ;  /* 0x000000000b087348 */ /* 0x000fea0003c00000 */
[----:B------:R0:W1:Y:S02]  /*37150*/  SHFL.BFLY P0, R11, R16, R13, R12 ;  /* 0x0c00000d100b7389 */ /* 0x000064000000000c */
[----:B01----:R-:W-:Y:S05]  /*37160*/  ENDCOLLECTIVE ;  /* 0x000000000000791b */ /* 0x003fea0003800000 */
.L_x_63552:
[----:B------:R-:W-:Y:S02]  /*37170*/  IMAD.MOV.U32 R13, RZ, RZ, 0x10 ;  /* 0x00000010ff0d7424 */ /* 0x000fe400078e00ff */
[----:B------:R-:W-:Y:S01]  /*37180*/  FADD.FTZ R14, R14, R11 ;  /* 0x0000000b0e0e7221 */ /* 0x000fe20000010000 */
[----:B------:R-:W-:-:S04]  /*37190*/  MOV R11, 0xffffffff ;  /* 0xffffffff000b7802 */ /* 0x000fc80000000f00 */
[----:B------:R-:W-:-:S07]  /*371a0*/  MOV R16, R14 ;  /* 0x0000000e00107202 */ /* 0x000fce0000000f00 */
[----:B------:R-:W-:Y:S05]  /*371b0*/  WARPSYNC.COLLECTIVE R11, `(.L_x_63553) ;  /* 0x000000000b087348 */ /* 0x000fea0003c00000 */
[----:B------:R0:W1:Y:S02]  /*371c0*/  SHFL.BFLY P0, R11, R16, R13, R12 ;  /* 0x0c00000d100b7389 */ /* 0x000064000000000c */
[----:B01----:R-:W-:Y:S05]  /*371d0*/  ENDCOLLECTIVE ;  /* 0x000000000000791b */ /* 0x003fea0003800000 */
.L_x_63553:
        /* <DEDUP_REMOVED lines=169> */
.L_x_63554:
[----:B------:R-:W-:Y:S02]  /*37c70*/  HFMA2 R13, -RZ, RZ, 0, 1.1920928955078125e-07 ;  /* 0x00000002ff0d7431 */ /* 0x000fe400000001ff */
[----:B------:R-:W-:Y:S01]  /*37c80*/  FADD.FTZ R14, R14, R11 ;  /* 0x0000000b0e0e7221 */ /* 0x000fe20000010000 */
[----:B------:R-:W-:-:S03]  /*37c90*/  IMAD.MOV.U32 R11, RZ, RZ, -0x1 ;  /* 0xffffffffff0b7424 */ /* 0x000fc600078e00ff */
[----:B------:R-:W-:-:S07]  /*37ca0*/  IMAD.MOV.U32 R16, RZ, RZ, R14 ;  /* 0x000000ffff107224 */ /* 0x000fce00078e000e */
[----:B------:R-:W-:Y:S05]  /*37cb0*/  WARPSYNC.COLLECTIVE R11, `(.L_x_63555) ;  /* 0x000000000b087348 */ /* 0x000fea0003c00000 */
[----:B------:R0:W1:Y:S02]  /*37cc0*/  SHFL.BFLY P0, R11, R16, R13, R12 ;  /* 0x0c00000d100b7389 */ /* 0x000064000000000c */
[----:B01----:R-:W-:Y:S05]  /*37cd0*/  ENDCOLLECTIVE ;  /* 0x000000000000791b */ /* 0x003fea0003800000 */
.L_x_63555:
[----:B------:R-:W-:Y:S02]  /*37ce0*/  IMAD.MOV.U32 R13, RZ, RZ, 0x4 ;  /* 0x00000004ff0d7424 */ /* 0x000fe400078e00ff */
[----:B------:R-:W-:Y:S01]  /*37cf0*/  FADD.FTZ R14, R14, R11 ;  /* 0x0000000b0e0e7221 */ /* 0x000fe20000010000 */
[----:B------:R-:W-:-:S04]  /*37d00*/  MOV R11, 0xffffffff ;  /* 0xffffffff000b7802 */ /* 0x000fc80000000f00 */
[----:B------:R-:W-:-:S07]  /*37d10*/  MOV R16, R14 ;  /* 0x0000000e00107202 */ /* 0x000fce0000000f00 */
[----:B------:R-:W-:Y:S05]  /*37d20*/  WARPSYNC.COLLECTIVE R11, `(.L_x_63556) ;  /* 0x000000000b087348 */ /* 0x000fea0003c00000 */
[----:B------:R0:W1:Y:S02]  /*37d30*/  SHFL.BFLY P0, R11, R16, R13, R12 ;  /* 0x0c00000d100b7389 */ /* 0x000064000000000c */
[----:B01----:R-:W-:Y:S05]  /*37d40*/  ENDCOLLECTIVE ;  /* 0x000000000000791b */ /* 0x003fea0003800000 */
.L_x_63556:
[----:B------:R-:W-:Y:S02]  /*37d50*/  HFMA2 R13, -RZ, RZ, 0, 4.76837158203125e-07 ;  /* 0x00000008ff0d7431 */ /* 0x000fe400000001ff */
[----:B------:R-:W-:Y:S01]  /*37d60*/  FADD.FTZ R14, R14, R11 ;  /* 0x0000000b0e0e7221 */ /* 0x000fe20000010000 */
[----:B------:R-:W-:-:S03]  /*37d70*/  IMAD.MOV.U32 R11, RZ, RZ, -0x1 ;  /* 0xffffffffff0b7424 */ /* 0x000fc600078e00ff */
[----:B------:R-:W-:-:S07]  /*37d80*/  IMAD.MOV.U32 R16, RZ, RZ, R14 ;  /* 0x000000ffff107224 */ /* 0x000fce00078e000e */
[----:B------:R-:W-:Y:S05]  /*37d90*/  WARPSYNC.COLLECTIVE R11, `(.L_x_63557) ;  /* 0x000000000b087348 */ /* 0x000fea0003c00000 */
[----:B------:R0:W1:Y:S02]  /*37da0*/  SHFL.BFLY P0, R11, R16, R13, R12 ;  /* 0x0c00000d100b7389 */ /* 0x000064000000000c */
[----:B01----:R-:W-:Y:S05]  /*37db0*/  ENDCOLLECTIVE ;  /* 0x000000000000791b */ /* 0x003fea0003800000 */
.L_x_63557:
[----:B------:R-:W-:Y:S02]  /*37dc0*/  IMAD.MOV.U32 R13, RZ, RZ, 0x10 ;  /* 0x00000010ff0d7424 */ /* 0x000fe400078e00ff */
[----:B------:R-:W-:Y:S01]  /*37dd0*/  FADD.FTZ R14, R14, R11 ;  /* 0x0000000b0e0e7221 */ /* 0x000fe20000010000 */
[----:B------:R-:W-:-:S04]  /*37de0*/  MOV R11, 0xffffffff ;  /* 0xffffffff000b7802 */ /* 0x000fc80000000f00 */
[----:B------:R-:W-:-:S07]  /*37df0*/  MOV R16, R14 ;  /* 0x0000000e00107202 */ /* 0x000fce0000000f00 */
[----:B------:R-:W-:Y:S05]  /*37e00*/  WARPSYNC.COLLECTIVE R11, `(.L_x_63558) ;  /* 0x000000000b087348 */ /* 0x000fea0003c00000 */
[----:B------:R0:W1:Y:S02]  /*37e10*/  SHFL.BFLY P0, R11, R16, R13, R12 ;  /* 0x0c00000d100b7389 */ /* 0x000064000000000c */
[----:B01----:R-:W-:Y:S05]  /*37e20*/  ENDCOLLECTIVE ;  /* 0x000000000000791b */ /* 0x003fea0003800000 */
.L_x_63558:
[----:B------:R-:W-:Y:S05]  /*37e30*/  BRA `(.L_x_63559) ;  /* 0xffffffd8009c7947 */ /* 0x000fea000383ffff */
.L_x_63560:
        /* <DEDUP_REMOVED lines=12> */
.L_x_88537:


//--------------------- .text._ZN10layer_norm13ln_fwd_kernelINS_13Kernel_traitsIf6__halffS2_fjLj2560ELj1ELj4ELj1ELj16ENS_18Kernel_traits_baseILj2560EfS2_fS2_fjLj128EEEEELb1ELb0ELb1ELb0EEEvNS_9FwdParamsE --------------------------
	.section	.text._ZN10layer_norm13ln_fwd_kernelINS_13Kernel_traitsIf6__halffS2_fjLj2560ELj1ELj4ELj1ELj16ENS_18Kernel_traits_baseILj2560EfS2_fS2_fjLj128EEEEELb1ELb0ELb1ELb0EEEvNS_9FwdParamsE,"ax",@progbits
	.align	128
        .global         _ZN10layer_norm13ln_fwd_kernelINS_13Kernel_traitsIf6__halffS2_fjLj2560ELj1ELj4ELj1ELj16ENS_18Kernel_traits_baseILj2560EfS2_fS2_fjLj128EEEEELb1ELb0ELb1ELb0EEEvNS_9FwdParamsE
        .type           _ZN10layer_norm13ln_fwd_kernelINS_13Kernel_traitsIf6__halffS2_fjLj2560ELj1ELj4ELj1ELj16ENS_18Kernel_traits_baseILj2560EfS2_fS2_fjLj128EEEEELb1ELb0ELb1ELb0EEEvNS_9FwdParamsE,@function
        .size           _ZN10layer_norm13ln_fwd_kernelINS_13Kernel_traitsIf6__halffS2_fjLj2560ELj1ELj4ELj1ELj16ENS_18Kernel_traits_baseILj2560EfS2_fS2_fjLj128EEEEELb1ELb0ELb1ELb0EEEvNS_9FwdParamsE,(.L_x_88538 - _ZN10layer_norm13ln_fwd_kernelINS_13Kernel_traitsIf6__halffS2_fjLj2560ELj1ELj4ELj1ELj16ENS_18Kernel_traits_baseILj2560EfS2_fS2_fjLj128EEEEELb1ELb0ELb1ELb0EEEvNS_9FwdParamsE)
        .other          _ZN10layer_norm13ln_fwd_kernelINS_13Kernel_traitsIf6__halffS2_fjLj2560ELj1ELj4ELj1ELj16ENS_18Kernel_traits_baseILj2560EfS2_fS2_fjLj128EEEEELb1ELb0ELb1ELb0EEEvNS_9FwdParamsE,@"STO_CUDA_ENTRY STV_DEFAULT"
_ZN10layer_norm13ln_fwd_kernelINS_13Kernel_traitsIf6__halffS2_fjLj2560ELj1ELj4ELj1ELj16ENS_18Kernel_traits_baseILj2560EfS2_fS2_fjLj128EEEEELb1ELb0ELb1ELb0EEEvNS_9FwdParamsE:
.text._ZN10layer_norm13ln_fwd_kernelINS_13Kernel_traitsIf6__halffS2_fjLj2560ELj1ELj4ELj1ELj16ENS_18Kernel_traits_baseILj2560EfS2_fS2_fjLj128EEEEELb1ELb0ELb1ELb0EEEvNS_9FwdParamsE:
        /* <DEDUP_REMOVED lines=184> */
.L_x_63562:
        /* <DEDUP_REMOVED lines=141> */
.L_x_63563:
[----:B------:R-:W-:Y:S05]  /*1450*/  BSYNC.RECONVERGENT B0 ;  /* 0x0000000000007941 */ /* 0x000fea0003800200 */
.L_x_63561:
        /* <DEDUP_REMOVED lines=70> */
.L_x_64753:
        /* <DEDUP_REMOVED lines=28> */
.L_x_63567:
[----:B------:R-:W-:Y:S05]  /*1a80*/  BSYNC.RECONVERGENT B1 ;  /* 0x0000000000017941 */ /* 0x000fea0003800200 */
.L_x_63566:
        /* <DEDUP_REMOVED lines=29> */
.L_x_63574:
        /* <DEDUP_REMOVED lines=13> */
.L_x_63576:
[----:B------:R-:W-:Y:S05]  /*1d30*/  BSYNC.RECONVERGENT B4 ;  /* 0x0000000000047941 */ /* 0x000fea0003800200 */
.L_x_63575:
        /* <DEDUP_REMOVED lines=61> */
.L_x_63573:
[----:B------:R-:W-:Y:S05]  /*2110*/  BSYNC.RECONVERGENT B3 ;  /* 0x0000000000037941 */ /* 0x000fea0003800200 */
.L_x_63572:
[----:B------:R-:W-:Y:S01]  /*2120*/  HFMA2 R13, -RZ, RZ, 0.1171875, 0 ;  /* 0x2f800000ff0d7431 */ /* 0x000fe200000001ff */
[----:B------:R-:W-:-:S05]  /*2130*/  I2FP.F32.U32 R9, R9 ;  /* 0x0000000900097245 */ /* 0x000fca0000201000 */
        /* <DEDUP_REMOVED lines=8> */
.L_x_63571:
[----:B------:R-:W-:Y:S05]  /*21c0*/  BSYNC.RECONVERGENT B2 ;  /* 0x0000000000027941 */ /* 0x000fea0003800200 */
.L_x_63570:
        /* <DEDUP_REMOVED lines=20> */
.L_x_63581:
        /* <DEDUP_REMOVED lines=13> */
.L_x_63583:
[----:B------:R-:W-:Y:S05]  /*23e0*/  BSYNC.RECONVERGENT B4 ;  /* 0x0000000000047941 */ /* 0x000fea0003800200 */
.L_x_63582:
        /* <DEDUP_REMOVED lines=61> */
.L_x_63580:
[----:B------:R-:W-:Y:S05]  /*27c0*/  BSYNC.RECONVERGENT B3 ;  /* 0x0000000000037941 */ /* 0x000fea0003800200 */
.L_x_63579:
[----:B------:R-:W-:Y:S01]  /*27d0*/  I2FP.F32.U32 R8, R8 ;  /* 0x0000000800087245 */ /* 0x000fe20000201000 */
[----:B------:R-:W-:-:S04]  /*27e0*/  IMAD.MOV.U32 R13, RZ, RZ, 0x2f800000 ;  /* 0x2f800000ff0d7424 */ /* 0x000fc800078e00ff */
        /* <DEDUP_REMOVED lines=8> */
.L_x_63578:
[----:B------:R-:W-:Y:S05]  /*2870*/  BSYNC.RECONVERGENT B2 ;  /* 0x0000000000027941 */ /* 0x000fea0003800200 */
.L_x_63577:
        /* <DEDUP_REMOVED lines=20> */
.L_x_63588:
        /* <DEDUP_REMOVED lines=13> */
.L_x_63590:
[----:B------:R-:W-:Y:S05]  /*2a90*/  BSYNC.RECONVERGENT B4 ;  /* 0x0000000000047941 */ /* 0x000fea0003800200 */
.L_x_63589:
        /* <DEDUP_REMOVED lines=61> */
.L_x_63587:
[----:B------:R-:W-:Y:S05]  /*2e70*/  BSYNC.RECONVERGENT B3 ;  /* 0x0000000000037941 */ /* 0x000fea0003800200 */
.L_x_63586:
[----:B------:R-:W-:Y:S01]  /*2e80*/  I2FP.F32.U32 R7, R7 ;  /* 0x0000000700077245 */ /* 0x000fe20000201000 */
[----:B------:R-:W-:-:S04]  /*2e90*/  IMAD.MOV.U32 R17, RZ, RZ, 0x2f800000 ;  /* 0x2f800000ff117424 */ /* 0x000fc800078e00ff */
        /* <DEDUP_REMOVED lines=8> */
.L_x_63585:
[----:B------:R-:W-:Y:S05]  /*2f20*/  BSYNC.RECONVERGENT B2 ;  /* 0x0000000000027941 */ /* 0x000fea0003800200 */
.L_x_63584:
        /* <DEDUP_REMOVED lines=20> */
.L_x_63595:
        /* <DEDUP_REMOVED lines=13> */
.L_x_63597:
[----:B------:R-:W-:Y:S05]  /*3140*/  BSYNC.RECONVERGENT B4 ;  /* 0x0000000000047941 */ /* 0x000fea0003800200 */
.L_x_63596:
        /* <DEDUP_REMOVED lines=61> */
.L_x_63594:
[----:B------:R-:W-:Y:S05]  /*3520*/  BSYNC.RECONVERGENT B3 ;  /* 0x0000000000037941 */ /* 0x000fea0003800200 */
.L_x_63593:
[----:B------:R-:W-:Y:S01]  /*3530*/  HFMA2 R13, -RZ, RZ, 0.1171875, 0 ;  /* 0x2f800000ff0d7431 */ /* 0x000fe200000001ff */
[----:B------:R-:W-:-:S05]  /*3540*/  I2FP.F32.U32 R6, R6 ;  /* 0x0000000600067245 */ /* 0x000fca0000201000 */
        /* <DEDUP_REMOVED lines=8> */
.L_x_63592:
[----:B------:R-:W-:Y:S05]  /*35d0*/  BSYNC.RECONVERGENT B2 ;  /* 0x0000000000027941 */ /* 0x000fea0003800200 */
.L_x_63591:
        /* <DEDUP_REMOVED lines=20> */
.L_x_63602:
        /* <DEDUP_REMOVED lines=13> */
.L_x_63604:
[----:B------:R-:W-:Y:S05]  /*37f0*/  BSYNC.RECONVERGENT B4 ;  /* 0x0000000000047941 */ /* 0x000fea0003800200 */
.L_x_63603:
        /* <DEDUP_REMOVED lines=61> */
.L_x_63601:
[----:B------:R-:W-:Y:S05]  /*3bd0*/  BSYNC.RECONVERGENT B3 ;  /* 0x0000000000037941 */ /* 0x000fea0003800200 */
.L_x_63600:
        /* <DEDUP_REMOVED lines=10> */
.L_x_63599:
[----:B------:R-:W-:Y:S05]  /*3c80*/  BSYNC.RECONVERGENT B2 ;  /* 0x0000000000027941 */ /* 0x000fea0003800200 */
.L_x_63598:
        /* <DEDUP_REMOVED lines=20> */
.L_x_63609:
        /* <DEDUP_REMOVED lines=13> */
.L_x_63611:
[----:B------:R-:W-:Y:S05]  /*3ea0*/  BSYNC.RECONVERGENT B4 ;  /* 0x0000000000047941 */ /* 0x000fea0003800200 */
.L_x_63610:
        /* <DEDUP_REMOVED lines=61> */
.L_x_63608:
[----:B------:R-:W-:Y:S05]  /*4280*/  BSYNC.RECONVERGENT B3 ;  /* 0x0000000000037941 */ /* 0x000fea0003800200 */
.L_x_63607:
        /* <DEDUP_REMOVED lines=10> */
.L_x_63606:
[----:B------:R-:W-:Y:S05]  /*4330*/  BSYNC.RECONVERGENT B2 ;  /* 0x0000000000027941 */ /* 0x000fea0003800200 */
.L_x_63605:
        /* <DEDUP_REMOVED lines=20> */
.L_x_63616:
        /* <DEDUP_REMOVED lines=13> */
.L_x_63618:
[----:B------:R-:W-:Y:S05]  /*4550*/  BSYNC.RECONVERGENT B4 ;  /* 0x0000000000047941 */ /* 0x000fea0003800200 */
.L_x_63617:
        /* <DEDUP_REMOVED lines=61> */
.L_x_63615:
[----:B------:R-:W-:Y:S05]  /*4930*/  BSYNC.RECONVERGENT B3 ;  /* 0x0000000000037941 */ /* 0x000fea0003800200 */
.L_x_63614:
        /* <DEDUP_REMOVED lines=10> */
.L_x_63613:
[----:B------:R-:W-:Y:S05]  /*49e0*/  BSYNC.RECONVERGENT B2 ;  /* 0x0000000000027941 */ /* 0x000fea0003800200 */
.L_x_63612:
        /* <DEDUP_REMOVED lines=19> */
.L_x_63622:
        /* <DEDUP_REMOVED lines=13> */
.L_x_63624:
[----:B------:R-:W-:Y:S05]  /*4bf0*/  BSYNC.RECONVERGENT B3 ;  /* 0x0000000000037941 */ /* 0x000fea0003800200 */
.L_x_63623:
        /* <DEDUP_REMOVED lines=61> */
.L_x_63621:
[----:B------:R-:W-:Y:S05]  /*4fd0*/  BSYNC.RECONVERGENT B2 ;  /* 0x0000000000027941 */ /* 0x000fea0003800200 */
.L_x_63620:
        /* <DEDUP_REMOVED lines=9> */
[----:B------:R-:W-:Y:S01]  /*5070*/  SEL R2, RZ, 0x1, P1 ;  /* 0x00000001ff027807 */ /* 0x000fe20000800000 */
[----:B------:R-:W-:Y:S06]  /*5080*/  BRA `(.L_x_63619) ;  /* 0x0000003000e87947 */ /* 0x000fec0003800000 */
.L_x_63569:
        /* <DEDUP_REMOVED lines=21> */
.L_x_63629:
        /* <DEDUP_REMOVED lines=13> */
.L_x_63631:
[----:B------:R-:W-:Y:S05]  /*52b0*/  BSYNC.RECONVERGENT B4 ;  /* 0x0000000000047941 */ /* 0x000fea0003800200 */
.L_x_63630:
        /* <DEDUP_REMOVED lines=61> */
.L_x_63628:
[----:B------:R-:W-:Y:S05]  /*5690*/  BSYNC.RECONVERGENT B3 ;  /* 0x0000000000037941 */ /* 0x000fea0003800200 */
.L_x_63627:
        /* <DEDUP_REMOVED lines=9> */
.L_x_63626:
[----:B------:R-:W-:Y:S05]  /*5730*/  BSYNC.RECONVERGENT B2 ;  /* 0x0000000000027941 */ /* 0x000fea0003800200 */
.L_x_63625:
        /* <DEDUP_REMOVED lines=17> */
.L_x_63636:
        /* <DEDUP_REMOVED lines=13> */
.L_x_63638:
[----:B------:R-:W-:Y:S05]  /*5920*/  BSYNC.RECONVERGENT B4 ;  /* 0x0000000000047941 */ /* 0x000fea0003800200 */
.L_x_63637:
        /* <DEDUP_REMOVED lines=61> */
.L_x_63635:
[----:B------:R-:W-:Y:S05]  /*5d00*/  BSYNC.RECONVERGENT B3 ;  /* 0x0000000000037941 */ /* 0x000fea0003800200 */
.L_x_63634:
        /* <DEDUP_REMOVED lines=9> */
.L_x_63633:
[----:B------:R-:W-:Y:S05]  /*5da0*/  BSYNC.RECONVERGENT B2 ;  /* 0x0000000000027941 */ /* 0x000fea0003800200 */
.L_x_63632:
        /* <DEDUP_REMOVED lines=17> */
.L_x_63643:
        /* <DEDUP_REMOVED lines=13> */
.L_x_63645:
[----:B------:R-:W-:Y:S05]  /*5f90*/  BSYNC.RECONVERGENT B4 ;  /* 0x0000000000047941 */ /* 0x000fea0003800200 */
.L_x_63644:
        /* <DEDUP_REMOVED lines=61> */
.L_x_63642:
[----:B------:R-:W-:Y:S05]  /*6370*/  BSYNC.RECONVERGENT B3 ;  /* 0x0000000000037941 */ /* 0x000fea0003800200 */
.L_x_63641:
        /* <DEDUP_REMOVED lines=9> */
.L_x_63640:
[----:B------:R-:W-:Y:S05]  /*6410*/  BSYNC.RECONVERGENT B2 ;  /* 0x0000000000027941 */ /* 0x000fea0003800200 */
.L_x_63639:
        /* <DEDUP_REMOVED lines=17> */
.L_x_63650:
        /* <DEDUP_REMOVED lines=13> */
.L_x_63652:
[----:B------:R-:W-:Y:S05]  /*6600*/  BSYNC.RECONVERGENT B4 ;  /* 0x0000000000047941 */ /* 0x000fea0003800200 */
.L_x_63651:
        /* <DEDUP_REMOVED lines=61> */
.L_x_63649:
[----:B------:R-:W-:Y:S05]  /*69e0*/  BSYNC.RECONVERGENT B3 ;  /* 0x0000000000037941 */ /* 0x000fea0003800200 */
.L_x_63648:
        /* <DEDUP_REMOVED lines=9> */
.L_x_63647:
[----:B------:R-:W-:Y:S05]  /*6a80*/  BSYNC.RECONVERGENT B2 ;  /* 0x0000000000027941 */ /* 0x000fea0003800200 */
.L_x_63646:
        /* <DEDUP_REMOVED lines=17> */
.L_x_63657:
        /* <DEDUP_REMOVED lines=13> */
.L_x_63659:
[----:B------:R-:W-:Y:S05]  /*6c70*/  BSYNC.RECONVERGENT B4 ;  /* 0x0000000000047941 */ /* 0x000fea0003800200 */
.L_x_63658:
        /* <DEDUP_REMOVED lines=61> */
.L_x_63656:
[----:B------:R-:W-:Y:S05]  /*7050*/  BSYNC.RECONVERGENT B3 ;  /* 0x0000000000037941 */ /* 0x000fea0003800200 */
.L_x_63655:
        /* <DEDUP_REMOVED lines=9> */
.L_x_63654:
[----:B------:R-:W-:Y:S05]  /*70f0*/  BSYNC.RECONVERGENT B2 ;  /* 0x0000000000027941 */ /* 0x000fea0003800200 */
.L_x_63653:
        /* <DEDUP_REMOVED lines=17> */
.L_x_63664:
        /* <DEDUP_REMOVED lines=13> */
.L_x_63666:
[----:B------:R-:W-:Y:S05]  /*72e0*/  BSYNC.RECONVERGENT B4 ;  /* 0x0000000000047941 */ /* 0x000fea0003800200 */
.L_x_63665:
        /* <DEDUP_REMOVED lines=61> */
.L_x_63663:
[----:B------:R-:W-:Y:S05]  /*76c0*/  BSYNC.RECONVERGENT B3 ;  /* 0x0000000000037941 */ /* 0x000fea0003800200 */
.L_x_63662:
        /* <DEDUP_REMOVED lines=9> */
.L_x_63661:
[----:B------:R-:W-:Y:S05]  /*7760*/  BSYNC.RECONVERGENT B2 ;  /* 0x0000000000027941 */ /* 0x000fea0003800200 */
.L_x_63660:
        /* <DEDUP_REMOVED lines=17> */
.L_x_63671:
        /* <DEDUP_REMOVED lines=13> */
.L_x_63673:
[----:B------:R-:W-:Y:S05]  /*7950*/  BSYNC.RECONVERGENT B4 ;  /* 0x0000000000047941 */ /* 0x000fea0003800200 */
.L_x_63672:
        /* <DEDUP_REMOVED lines=61> */
.L_x_63670:
[----:B------:R-:W-:Y:S05]  /*7d30*/  BSYNC.RECONVERGENT B3 ;  /* 0x0000000000037941 */ /* 0x000fea0003800200 */
.L_x_63669:
        /* <DEDUP_REMOVED lines=9> */
.L_x_63668:
[----:B------:R-:W-:Y:S05]  /*7dd0*/  BSYNC.RECONVERGENT B2 ;  /* 0x0000000000027941 */ /* 0x000fea0003800200 */
.L_x_63667:
        /* <DEDUP_REMOVED lines=16> */
.L_x_63676:
        /* <DEDUP_REMOVED lines=13> */
.L_x_63678:
[----:B------:R-:W-:Y:S05]  /*7fb0*/  BSYNC.RECONVERGENT B3 ;  /* 0x0000000000037941 */ /* 0x000fea0003800200 */
.L_x_63677:
        /* <DEDUP_REMOVED lines=61> */
.L_x_63675:
[----:B------:R-:W-:Y:S05]  /*8390*/  BSYNC.RECONVERGENT B2 ;  /* 0x0000000000027941 */ /* 0x000fea0003800200 */
.L_x_63674:
        /* <DEDUP_REMOVED lines=9> */
.L_x_63619:
[----:B------:R-:W-:Y:S05]  /*8430*/  BSYNC.RECONVERGENT B1 ;  /* 0x0000000000017941 */ /* 0x000fea0003800200 */
.L_x_63568:
        /* <DEDUP_REMOVED lines=27> */
.L_x_63680:
[----:B------:R-:W-:Y:S05]  /*85f0*/  BSYNC.RECONVERGENT B1 ;  /* 0x0000000000017941 */ /* 0x000fea0003800200 */
.L_x_63679:
[----:B------:R-:W-:Y:S02]  /*8600*/  VIADD R10, R10, 0x20 ;  /* 0x000000200a0a7836 */ /* 0x000fe40000000000 */
[----:B------:R-:W-:-:S07]  /*8610*/  VIADD R11, R11, 0x20 ;  /* 0x000000200b0b7836 */ /* 0x000fce0000000000 */
.L_x_63565:
[----:B------:R-:W-:Y:S05]  /*8620*/  BSYNC.RECONVERGENT B0 ;  /* 0x0000000000007941 */ /* 0x000fea0003800200 */
.L_x_63564:
        /* <DEDUP_REMOVED lines=10> */
.L_x_63684:
[----:B------:R-:W-:Y:S05]  /*86d0*/  BSYNC.RECONVERGENT B1 ;  /* 0x0000000000017941 */ /* 0x000fea0003800200 */
.L_x_63683:
        /* <DEDUP_REMOVED lines=29> */
.L_x_63691:
        /* <DEDUP_REMOVED lines=13> */
.L_x_63693:
[----:B------:R-:W-:Y:S05]  /*8980*/  BSYNC.RECONVERGENT B4 ;  /* 0x0000000000047941 */ /* 0x000fea0003800200 */
.L_x_63692:
        /* <DEDUP_REMOVED lines=61> */
.L_x_63690:
[----:B------:R-:W-:Y:S05]  /*8d60*/  BSYNC.RECONVERGENT B3 ;  /* 0x0000000000037941 */ /* 0x000fea0003800200 */
.L_x_63689:
        /* <DEDUP_REMOVED lines=10> */
.L_x_63688:
[----:B------:R-:W-:Y:S05]  /*8e10*/  BSYNC.RECONVERGENT B2 ;  /* 0x0000000000027941 */ /* 0x000fea0003800200 */
.L_x_63687:
        /* <DEDUP_REMOVED lines=20> */
.L_x_63698:
        /* <DEDUP_REMOVED lines=13> */
.L_x_63700:
[----:B------:R-:W-:Y:S05]  /*9030*/  BSYNC.RECONVERGENT B4 ;  /* 0x0000000000047941 */ /* 0x000fea0003800200 */
.L_x_63699:
        /* <DEDUP_REMOVED lines=61> */
.L_x_63697:
[----:B------:R-:W-:Y:S05]  /*9410*/  BSYNC.RECONVERGENT B3 ;  /* 0x0000000000037941 */ /* 0x000fea0003800200 */
.L_x_63696:
        /* <DEDUP_REMOVED lines=10> */
.L_x_63695:
[----:B------:R-:W-:Y:S05]  /*94c0*/  BSYNC.RECONVERGENT B2 ;  /* 0x0000000000027941 */ /* 0x000fea0003800200 */
.L_x_63694:
        /* <DEDUP_REMOVED lines=20> */
.L_x_63705:
        /* <DEDUP_REMOVED lines=13> */
.L_x_63707:
[----:B------:R-:W-:Y:S05]  /*96e0*/  BSYNC.RECONVERGENT B4 ;  /* 0x0000000000047941 */ /* 0x000fea0003800200 */
.L_x_63706:
        /* <DEDUP_REMOVED lines=61> */
.L_x_63704:
[----:B------:R-:W-:Y:S05]  /*9ac0*/  BSYNC.RECONVERGENT B3 ;  /* 0x0000000000037941 */ /* 0x000fea0003800200 */
.L_x_63703:
        /* <DEDUP_REMOVED lines=10> */
.L_x_63702:
[----:B------:R-:W-:Y:S05]  /*9b70*/  BSYNC.RECONVERGENT B2 ;  /* 0x0000000000027941 */ /* 0x000fea0003800200 */
.L_x_63701:
        /* <DEDUP_REMOVED lines=20> */
.L_x_63712:
        /* <DEDUP_REMOVED lines=13> */
.L_x_63714:
[----:B------:R-:W-:Y:S05]  /*9d90*/  BSYNC.RECONVERGENT B4 ;  /* 0x0000000000047941 */ /* 0x000fea0003800200 */
.L_x_63713:
        /* <DEDUP_REMOVED lines=61> */
.L_x_63711:
[----:B------:R-:W-:Y:S05]  /*a170*/  BSYNC.RECONVERGENT B3 ;  /* 0x0000000000037941 */ /* 0x000fea0003800200 */
.L_x_63710:
        /* <DEDUP_REMOVED lines=10> */
.L_x_63709:
[----:B------:R-:W-:Y:S05]  /*a220*/  BSYNC.RECONVERGENT B2 ;  /* 0x0000000000027941 */ /* 0x000fea0003800200 */
.L_x_63708:
        /* <DEDUP_REMOVED lines=20> */
.L_x_63719:
        /* <DEDUP_REMOVED lines=13> */
.L_x_63721:
[----:B------:R-:W-:Y:S05]  /*a440*/  BSYNC.RECONVERGENT B4 ;  /* 0x0000000000047941 */ /* 0x000fea0003800200 */
.L_x_63720:
        /* <DEDUP_REMOVED lines=61> */
.L_x_63718:
[----:B------:R-:W-:Y:S05]  /*a820*/  BSYNC.RECONVERGENT B3 ;  /* 0x0000000000037941 */ /* 0x000fea0003800200 */
.L_x_63717:
        /* <DEDUP_REMOVED lines=10> */
.L_x_63716:
[----:B------:R-:W-:Y:S05]  /*a8d0*/  BSYNC.RECONVERGENT B2 ;  /* 0x0000000000027941 */ /* 0x000fea0003800200 */
.L_x_63715:
        /* <DEDUP_REMOVED lines=20> */
.L_x_63726:
        /* <DEDUP_REMOVED lines=13> */
.L_x_63728:
[----:B------:R-:W-:Y:S05]  /*aaf0*/  BSYNC.RECONVERGENT B4 ;  /* 0x0000000000047941 */ /* 0x000fea0003800200 */
.L_x_63727:
        /* <DEDUP_REMOVED lines=61> */
.L_x_63725:
[----:B------:R-:W-:Y:S05]  /*aed0*/  BSYNC.RECONVERGENT B3 ;  /* 0x0000000000037941 */ /* 0x000fea0003800200 */
.L_x_63724:
        /* <DEDUP_REMOVED lines=10> */
.L_x_63723:
[----:B------:R-:W-:Y:S05]  /*af80*/  BSYNC.RECONVERGENT B2 ;  /* 0x0000000000027941 */ /* 0x000fea0003800200 */
.L_x_63722:
        /* <DEDUP_REMOVED lines=20> */
.L_x_63733:
        /* <DEDUP_REMOVED lines=13> */
.L_x_63735:
[----:B------:R-:W-:Y:S05]  /*b1a0*/  BSYNC.RECONVERGENT B4 ;  /* 0x0000000000047941 */ /* 0x000fea0003800200 */
.L_x_63734:
        /* <DEDUP_REMOVED lines=61> */
.L_x_63732:
[----:B------:R-:W-:Y:S05]  /*b580*/  BSYNC.RECONVERGENT B3 ;  /* 0x0000000000037941 */ /* 0x000fea0003800200 */
.L_x_63731:
        /* <DEDUP_REMOVED lines=10> */
.L_x_63730:
[----:B------:R-:W-:Y:S05]  /*b630*/  BSYNC.RECONVERGENT B2 ;  /* 0x0000000000027941 */ /* 0x000fea0003800200 */
.L_x_63729:
        /* <DEDUP_REMOVED lines=19> */
.L_x_63739:
        /* <DEDUP_REMOVED lines=13> */
.L_x_63741:
[----:B------:R-:W-:Y:S05]  /*b840*/  BSYNC.RECONVERGENT B3 ;  /* 0x0000000000037941 */ /* 0x000fea0003800200 */
.L_x_63740:
        /* <DEDUP_REMOVED lines=61> */
.L_x_63738:
[----:B------:R-:W-:Y:S05]  /*bc20*/  BSYNC.RECONVERGENT B2 ;  /* 0x0000000000027941 */ /* 0x000fea0003800200 */
.L_x_63737:
        /* <DEDUP_REMOVED lines=11> */
.L_x_63686:
[----:B------:R-:W-:Y:S01]  /*bce0*/  BSSY.RECONVERGENT B2, `(.L_x_63742) ;  /* 0x000006a000027945 */ /* 0x000fe20003800200 */
[----:B-1----:R-:W-:Y:S01]  /*bcf0*/  IMAD.MOV.U32 R188, RZ, RZ, R13 ;  /* 0x000000ffffbc7224 */ /* 0x002fe200078e000d */
[----:B------:R-:W-:Y:S01]  /*bd00*/  MOV R104, RZ ;  /* 0x000000ff00687202 */ /* 0x000fe20000000f00 */
        /* <DEDUP_REMOVED lines=18> */
.L_x_63746:
        /* <DEDUP_REMOVED lines=13> */
.L_x_63748:
[----:B------:R-:W-:Y:S05]  /*bf00*/  BSYNC.RECONVERGENT B4 ;  /* 0x0000000000047941 */ /* 0x000fea0003800200 */
.L_x_63747:
        /* <DEDUP_REMOVED lines=61> */
.L_x_63745:
[----:B------:R-:W-:Y:S05]  /*c2e0*/  BSYNC.RECONVERGENT B3 ;  /* 0x0000000000037941 */ /* 0x000fea0003800200 */
.L_x_63744:
        /* <DEDUP_REMOVED lines=9> */
.L_x_63743:
[----:B------:R-:W-:Y:S05]  /*c380*/  BSYNC.RECONVERGENT B2 ;  /* 0x0000000000027941 */ /* 0x000fea0003800200 */
.L_x_63742:
        /* <DEDUP_REMOVED lines=17> */
.L_x_63753:
        /* <DEDUP_REMOVED lines=13> */
.L_x_63755:
[----:B------:R-:W-:Y:S05]  /*c570*/  BSYNC.RECONVERGENT B4 ;  /* 0x0000000000047941 */ /* 0x000fea0003800200 */
.L_x_63754:
        /* <DEDUP_REMOVED lines=61> */
.L_x_63752:
[----:B------:R-:W-:Y:S05]  /*c950*/  BSYNC.RECONVERGENT B3 ;  /* 0x0000000000037941 */ /* 0x000fea0003800200 */
.L_x_63751:
        /* <DEDUP_REMOVED lines=9> */
.L_x_63750:
[----:B------:R-:W-:Y:S05]  /*c9f0*/  BSYNC.RECONVERGENT B2 ;  /* 0x0000000000027941 */ /* 0x000fea0003800200 */
.L_x_63749:
        /* <DEDUP_REMOVED lines=17> */
.L_x_63760:
        /* <DEDUP_REMOVED lines=13> */
.L_x_63762:
[----:B------:R-:W-:Y:S05]  /*cbe0*/  BSYNC.RECONVERGENT B4 ;  /* 0x0000000000047941 */ /* 0x000fea0003800200 */
.L_x_63761:
        /* <DEDUP_REMOVED lines=61> */
.L_x_63759:
[----:B------:R-:W-:Y:S05]  /*cfc0*/  BSYNC.RECONVERGENT B3 ;  /* 0x0000000000037941 */ /* 0x000fea0003800200 */
.L_x_63758:
        /* <DEDUP_REMOVED lines=9> */
.L_x_63757:
[----:B------:R-:W-:Y:S05]  /*d060*/  BSYNC.RECONVERGENT B2 ;  /* 0x0000000000027941 */ /* 0x000fea0003800200 */
.L_x_63756:
        /* <DEDUP_REMOVED lines=17> */
.L_x_63767:
        /* <DEDUP_REMOVED lines=13> */
.L_x_63769:
[----:B------:R-:W-:Y:S05]  /*d250*/  BSYNC.RECONVERGENT B4 ;  /* 0x0000000000047941 */ /* 0x000fea0003800200 */
.L_x_63768:
        /* <DEDUP_REMOVED lines=61> */
.L_x_63766:
[----:B------:R-:W-:Y:S05]  /*d630*/  BSYNC.RECONVERGENT B3 ;  /* 0x0000000000037941 */ /* 0x000fea0003800200 */
.L_x_63765:
        /* <DEDUP_REMOVED lines=9> */
.L_x_63764:
[----:B------:R-:W-:Y:S05]  /*d6d0*/  BSYNC.RECONVERGENT B2 ;  /* 0x0000000000027941 */ /* 0x000fea0003800200 */
.L_x_63763:
        /* <DEDUP_REMOVED lines=17> */
.L_x_63774:
        /* <DEDUP_REMOVED lines=13> */
.L_x_63776:
[----:B------:R-:W-:Y:S05]  /*d8c0*/  BSYNC.RECONVERGENT B4 ;  /* 0x0000000000047941 */ /* 0x000fea0003800200 */
.L_x_63775:
        /* <DEDUP_REMOVED lines=61> */
.L_x_63773:
[----:B------:R-:W-:Y:S05]  /*dca0*/  BSYNC.RECONVERGENT B3 ;  /* 0x0000000000037941 */ /* 0x000fea0003800200 */
.L_x_63772:
        /* <DEDUP_REMOVED lines=9> */
.L_x_63771:
[----:B------:R-:W-:Y:S05]  /*dd40*/  BSYNC.RECONVERGENT B2 ;  /* 0x0000000000027941 */ /* 0x000fea0003800200 */
.L_x_63770:
        /* <DEDUP_REMOVED lines=17> */
.L_x_63781:
        /* <DEDUP_REMOVED lines=13> */
.L_x_63783:
[----:B------:R-:W-:Y:S05]  /*df30*/  BSYNC.RECONVERGENT B4 ;  /* 0x0000000000047941 */ /* 0x000fea0003800200 */
.L_x_63782:
        /* <DEDUP_REMOVED lines=61> */
.L_x_63780:
[----:B------:R-:W-:Y:S05]  /*e310*/  BSYNC.RECONVERGENT B3 ;  /* 0x0000000000037941 */ /* 0x000fea0003800200 */
.L_x_63779:
        /* <DEDUP_REMOVED lines=9> */
.L_x_63778:
[----:B------:R-:W-:Y:S05]  /*e3b0*/  BSYNC.RECONVERGENT B2 ;  /* 0x0000000000027941 */ /* 0x000fea0003800200 */
.L_x_63777:
        /* <DEDUP_REMOVED lines=17> */
.L_x_63788:
        /* <DEDUP_REMOVED lines=13> */
.L_x_63790:
[----:B------:R-:W-:Y:S05]  /*e5a0*/  BSYNC.RECONVERGENT B4 ;  /* 0x0000000000047941 */ /* 0x000fea0003800200 */
.L_x_63789:
        /* <DEDUP_REMOVED lines=61> */
.L_x_63787:
[----:B------:R-:W-:Y:S05]  /*e980*/  BSYNC.RECONVERGENT B3 ;  /* 0x0000000000037941 */ /* 0x000fea0003800200 */
.L_x_63786:
        /* <DEDUP_REMOVED lines=9> */
.L_x_63785:
[----:B------:R-:W-:Y:S05]  /*ea20*/  BSYNC.RECONVERGENT B2 ;  /* 0x0000000000027941 */ /* 0x000fea0003800200 */
.L_x_63784:
        /* <DEDUP_REMOVED lines=16> */
.L_x_63793:
        /* <DEDUP_REMOVED lines=13> */
.L_x_63795:
[----:B------:R-:W-:Y:S05]  /*ec00*/  BSYNC.RECONVERGENT B3 ;  /* 0x0000000000037941 */ /* 0x000fea0003800200 */
.L_x_63794:
        /* <DEDUP_REMOVED lines=61> */
.L_x_63792:
[----:B------:R-:W-:Y:S05]  /*efe0*/  BSYNC.RECONVERGENT B2 ;  /* 0x0000000000027941 */ /* 0x000fea0003800200 */
.L_x_63791:
        /* <DEDUP_REMOVED lines=9> */
.L_x_63736:
[----:B------:R-:W-:Y:S05]  /*f080*/  BSYNC.RECONVERGENT B1 ;  /* 0x0000000000017941 */ /* 0x000fea0003800200 */
.L_x_63685:
        /* <DEDUP_REMOVED lines=27> */
.L_x_63797:
[----:B------:R-:W-:Y:S05]  /*f240*/  BSYNC.RECONVERGENT B1 ;  /* 0x0000000000017941 */ /* 0x000fea0003800200 */
.L_x_63796:
[----:B------:R-:W-:Y:S01]  /*f250*/  VIADD R10, R10, 0x20 ;  /* 0x000000200a0a7836 */ /* 0x000fe20000000000 */
[----:B------:R-:W-:-:S07]  /*f260*/  IADD3 R11, PT, PT, R11, 0x20, RZ ;  /* 0x000000200b0b7810 */ /* 0x000fce0007ffe0ff */
.L_x_63682:
[----:B------:R-:W-:Y:S05]  /*f270*/  BSYNC.RECONVERGENT B0 ;  /* 0x0000000000007941 */ /* 0x000fea0003800200 */
.L_x_63681:
        /* <DEDUP_REMOVED lines=10> */
.L_x_63801:
[----:B------:R-:W-:Y:S05]  /*f320*/  BSYNC.RECONVERGENT B1 ;  /* 0x0000000000017941 */ /* 0x000fea0003800200 */
.L_x_63800:
        /* <DEDUP_REMOVED lines=29> */
.L_x_63808:
        /* <DEDUP_REMOVED lines=13> */
.L_x_63810:
[----:B------:R-:W-:Y:S05]  /*f5d0*/  BSYNC.RECONVERGENT B4 ;  /* 0x0000000000047941 */ /* 0x000fea0003800200 */
.L_x_63809:
        /* <DEDUP_REMOVED lines=61> */
.L_x_63807:
[----:B------:R-:W-:Y:S05]  /*f9b0*/  BSYNC.RECONVERGENT B3 ;  /* 0x0000000000037941 */ /* 0x000fea0003800200 */
.L_x_63806:
        /* <DEDUP_REMOVED lines=10> */
.L_x_63805:
[----:B------:R-:W-:Y:S05]  /*fa60*/  BSYNC.RECONVERGENT B2 ;  /* 0x0000000000027941 */ /* 0x000fea0003800200 */
.L_x_63804:
        /* <DEDUP_REMOVED lines=20> */
.L_x_63815:
        /* <DEDUP_REMOVED lines=13> */
.L_x_63817:
[----:B------:R-:W-:Y:S05]  /*fc80*/  BSYNC.RECONVERGENT B4 ;  /* 0x0000000000047941 */ /* 0x000fea0003800200 */
.L_x_63816:
        /* <DEDUP_REMOVED lines=59> */
[----:B------:R-:W-:Y:S01]  /*10040*/  IMAD.MOV.U32 R27, RZ, RZ, RZ ;  /* 0x000000ffff1b7224 */ /* 0x000fe200078e00ff */
[----:B------:R-:W-:-:S07]  /*10050*/  MOV R8, R236 ;  /* 0x000000ec00087202 */ /* 0x000fce0000000f00 */
.L_x_63814:
[----:B------:R-:W-:Y:S05]  /*10060*/  BSYNC.RECONVERGENT B3 ;  /* 0x0000000000037941 */ /* 0x000fea0003800200 */
.L_x_63813:
        /* <DEDUP_REMOVED lines=10> */
.L_x_63812:
[----:B------:R-:W-:Y:S05]  /*10110*/  BSYNC.RECONVERGENT B2 ;  /* 0x0000000000027941 */ /* 0x000fea0003800200 */
.L_x_63811:
        /* <DEDUP_REMOVED lines=20> */
.L_x_63822:
        /* <DEDUP_REMOVED lines=13> */
.L_x_63824:
[----:B------:R-:W-:Y:S05]  /*10330*/  BSYNC.RECONVERGENT B4 ;  /* 0x0000000000047941 */ /* 0x000fea0003800200 */
.L_x_63823:
        /* <DEDUP_REMOVED lines=61> */
.L_x_63821:
[----:B------:R-:W-:Y:S05]  /*10710*/  BSYNC.RECONVERGENT B3 ;  /* 0x0000000000037941 */ /* 0x000fea0003800200 */
.L_x_63820:
        /* <DEDUP_REMOVED lines=10> */
.L_x_63819:
[----:B------:R-:W-:Y:S05]  /*107c0*/  BSYNC.RECONVERGENT B2 ;  /* 0x0000000000027941 */ /* 0x000fea0003800200 */
.L_x_63818:
        /* <DEDUP_REMOVED lines=20> */
.L_x_63829:
        /* <DEDUP_REMOVED lines=13> */
.L_x_63831:
[----:B------:R-:W-:Y:S05]  /*109e0*/  BSYNC.RECONVERGENT B4 ;  /* 0x0000000000047941 */ /* 0x000fea0003800200 */
.L_x_63830:
        /* <DEDUP_REMOVED lines=61> */
.L_x_63828:
[----:B------:R-:W-:Y:S05]  /*10dc0*/  BSYNC.RECONVERGENT B3 ;  /* 0x0000000000037941 */ /* 0x000fea0003800200 */
.L_x_63827:
        /* <DEDUP_REMOVED lines=10> */
.L_x_63826:
[----:B------:R-:W-:Y:S05]  /*10e70*/  BSYNC.RECONVERGENT B2 ;  /* 0x0000000000027941 */ /* 0x000fea0003800200 */
.L_x_63825:
        /* <DEDUP_REMOVED lines=20> */
.L_x_63836:
        /* <DEDUP_REMOVED lines=13> */
.L_x_63838:
[----:B------:R-:W-:Y:S05]  /*11090*/  BSYNC.RECONVERGENT B4 ;  /* 0x0000000000047941 */ /* 0x000fea0003800200 */
.L_x_63837:
        /* <DEDUP_REMOVED lines=61> */
.L_x_63835:
[----:B------:R-:W-:Y:S05]  /*11470*/  BSYNC.RECONVERGENT B3 ;  /* 0x0000000000037941 */ /* 0x000fea0003800200 */
.L_x_63834:
        /* <DEDUP_REMOVED lines=10> */
.L_x_63833:
[----:B------:R-:W-:Y:S05]  /*11520*/  BSYNC.RECONVERGENT B2 ;  /* 0x0000000000027941 */ /* 0x000fea0003800200 */
.L_x_63832:
        /* <DEDUP_REMOVED lines=20> */
.L_x_63843:
        /* <DEDUP_REMOVED lines=13> */
.L_x_63845:
[----:B------:R-:W-:Y:S05]  /*11740*/  BSYNC.RECONVERGENT B4 ;  /* 0x0000000000047941 */ /* 0x000fea0003800200 */
.L_x_63844:
        /* <DEDUP_REMOVED lines=61> */
.L_x_63842:
[----:B------:R-:W-:Y:S05]  /*11b20*/  BSYNC.RECONVERGENT B3 ;  /* 0x0000000000037941 */ /* 0x000fea0003800200 */
.L_x_63841:
        /* <DEDUP_REMOVED lines=10> */
.L_x_63840:
[----:B------:R-:W-:Y:S05]  /*11bd0*/  BSYNC.RECONVERGENT B2 ;  /* 0x0000000000027941 */ /* 0x000fea0003800200 */
.L_x_63839:
        /* <DEDUP_REMOVED lines=20> */
.L_x_63850:
        /* <DEDUP_REMOVED lines=13> */
.L_x_63852:
[----:B------:R-:W-:Y:S05]  /*11df0*/  BSYNC.RECONVERGENT B4 ;  /* 0x0000000000047941 */ /* 0x000fea0003800200 */
.L_x_63851:
        /* <DEDUP_REMOVED lines=61> */
.L_x_63849:
[----:B------:R-:W-:Y:S05]  /*121d0*/  BSYNC.RECONVERGENT B3 ;  /* 0x0000000000037941 */ /* 0x000fea0003800200 */
.L_x_63848:
        /* <DEDUP_REMOVED lines=10> */
.L_x_63847:
[----:B------:R-:W-:Y:S05]  /*12280*/  BSYNC.RECONVERGENT B2 ;  /* 0x0000000000027941 */ /* 0x000fea0003800200 */
.L_x_63846:
        /* <DEDUP_REMOVED lines=19> */
.L_x_63856:
        /* <DEDUP_REMOVED lines=13> */
.L_x_63858:
[----:B------:R-:W-:Y:S05]  /*12490*/  BSYNC.RECONVERGENT B3 ;  /* 0x0000000000037941 */ /* 0x000fea0003800200 */
.L_x_63857:
        /* <DEDUP_REMOVED lines=61> */
.L_x_63855:
[----:B------:R-:W-:Y:S05]  /*12870*/  BSYNC.RECONVERGENT B2 ;  /* 0x0000000000027941 */ /* 0x000fea0003800200 */
.L_x_63854:
        /* <DEDUP_REMOVED lines=11> */
.L_x_63803:
        /* <DEDUP_REMOVED lines=21> */
.L_x_63863:
        /* <DEDUP_REMOVED lines=13> */
.L_x_63865:
[----:B------:R-:W-:Y:S05]  /*12b50*/  BSYNC.RECONVERGENT B4 ;  /* 0x0000000000047941 */ /* 0x000fea0003800200 */
.L_x_63864:
        /* <DEDUP_REMOVED lines=61> */
.L_x_63862:
[----:B------:R-:W-:Y:S05]  /*12f30*/  BSYNC.RECONVERGENT B3 ;  /* 0x0000000000037941 */ /* 0x000fea0003800200 */
.L_x_63861:
        /* <DEDUP_REMOVED lines=9> */
.L_x_63860:
[----:B------:R-:W-:Y:S05]  /*12fd0*/  BSYNC.RECONVERGENT B2 ;  /* 0x0000000000027941 */ /* 0x000fea0003800200 */
.L_x_63859:
        /* <DEDUP_REMOVED lines=17> */
.L_x_63870:
        /* <DEDUP_REMOVED lines=13> */
.L_x_63872:
[----:B------:R-:W-:Y:S05]  /*131c0*/  BSYNC.RECONVERGENT B4 ;  /* 0x0000000000047941 */ /* 0x000fea0003800200 */
.L_x_63871:
        /* <DEDUP_REMOVED lines=61> */
.L_x_63869:
[----:B------:R-:W-:Y:S05]  /*135a0*/  BSYNC.RECONVERGENT B3 ;  /* 0x0000000000037941 */ /* 0x000fea0003800200 */
.L_x_63868:
        /* <DEDUP_REMOVED lines=9> */
.L_x_63867:
[----:B------:R-:W-:Y:S05]  /*13640*/  BSYNC.RECONVERGENT B2 ;  /* 0x0000000000027941 */ /* 0x000fea0003800200 */
.L_x_63866:
        /* <DEDUP_REMOVED lines=17> */
.L_x_63877:
        /* <DEDUP_REMOVED lines=13> */
.L_x_63879:
[----:B------:R-:W-:Y:S05]  /*13830*/  BSYNC.RECONVERGENT B4 ;  /* 0x0000000000047941 */ /* 0x000fea0003800200 */
.L_x_63878:
        /* <DEDUP_REMOVED lines=61> */
.L_x_63876:
[----:B------:R-:W-:Y:S05]  /*13c10*/  BSYNC.RECONVERGENT B3 ;  /* 0x0000000000037941 */ /* 0x000fea0003800200 */
.L_x_63875:
        /* <DEDUP_REMOVED lines=9> */
.L_x_63874:
[----:B------:R-:W-:Y:S05]  /*13cb0*/  BSYNC.RECONVERGENT B2 ;  /* 0x0000000000027941 */ /* 0x000fea0003800200 */
.L_x_63873:
        /* <DEDUP_REMOVED lines=17> */
.L_x_63884:
        /* <DEDUP_REMOVED lines=13> */
.L_x_63886:
[----:B------:R-:W-:Y:S05]  /*13ea0*/  BSYNC.RECONVERGENT B4 ;  /* 0x0000000000047941 */ /* 0x000fea0003800200 */
.L_x_63885:
        /* <DEDUP_REMOVED lines=61> */
.L_x_63883:
[----:B------:R-:W-:Y:S05]  /*14280*/  BSYNC.RECONVERGENT B3 ;  /* 0x0000000000037941 */ /* 0x000fea0003800200 */
.L_x_63882:
        /* <DEDUP_REMOVED lines=9> */
.L_x_63881:
[----:B------:R-:W-:Y:S05]  /*14320*/  BSYNC.RECONVERGENT B2 ;  /* 0x0000000000027941 */ /* 0x000fea0003800200 */
.L_x_63880:
        /* <DEDUP_REMOVED lines=17> */
.L_x_63891:
        /* <DEDUP_REMOVED lines=13> */
.L_x_63893:
[----:B------:R-:W-:Y:S05]  /*14510*/  BSYNC.RECONVERGENT B4 ;  /* 0x0000000000047941 */ /* 0x000fea0003800200 */
.L_x_63892:
        /* <DEDUP_REMOVED lines=61> */
.L_x_63890:
[----:B------:R-:W-:Y:S05]  /*148f0*/  BSYNC.RECONVERGENT B3 ;  /* 0x0000000000037941 */ /* 0x000fea0003800200 */
.L_x_63889:
        /* <DEDUP_REMOVED lines=9> */
.L_x_63888:
[----:B------:R-:W-:Y:S05]  /*14990*/  BSYNC.RECONVERGENT B2 ;  /* 0x0000000000027941 */ /* 0x000fea0003800200 */
.L_x_63887:
        /* <DEDUP_REMOVED lines=17> */
.L_x_63898:
        /* <DEDUP_REMOVED lines=13> */
.L_x_63900:
[----:B------:R-:W-:Y:S05]  /*14b80*/  BSYNC.RECONVERGENT B4 ;  /* 0x0000000000047941 */ /* 0x000fea0003800200 */
.L_x_63899:
        /* <DEDUP_REMOVED lines=61> */
.L_x_63897:
[----:B------:R-:W-:Y:S05]  /*14f60*/  BSYNC.RECONVERGENT B3 ;  /* 0x0000000000037941 */ /* 0x000fea0003800200 */
.L_x_63896:
        /* <DEDUP_REMOVED lines=9> */
.L_x_63895:
[----:B------:R-:W-:Y:S05]  /*15000*/  BSYNC.RECONVERGENT B2 ;  /* 0x0000000000027941 */ /* 0x000fea0003800200 */
.L_x_63894:
        /* <DEDUP_REMOVED lines=17> */
.L_x_63905:
        /* <DEDUP_REMOVED lines=13> */
.L_x_63907:
[----:B------:R-:W-:Y:S05]  /*151f0*/  BSYNC.RECONVERGENT B4 ;  /* 0x0000000000047941 */ /* 0x000fea0003800200 */
.L_x_63906:
        /* <DEDUP_REMOVED lines=61> */
.L_x_63904:
[----:B------:R-:W-:Y:S05]  /*155d0*/  BSYNC.RECONVERGENT B3 ;  /* 0x0000000000037941 */ /* 0x000fea0003800200 */
.L_x_63903:
        /* <DEDUP_REMOVED lines=9> */
.L_x_63902:
[----:B------:R-:W-:Y:S05]  /*15670*/  BSYNC.RECONVERGENT B2 ;  /* 0x0000000000027941 */ /* 0x000fea0003800200 */
.L_x_63901:
        /* <DEDUP_REMOVED lines=16> */
.L_x_63910:
        /* <DEDUP_REMOVED lines=13> */
.L_x_63912:
[----:B------:R-:W-:Y:S05]  /*15850*/  BSYNC.RECONVERGENT B3 ;  /* 0x0000000000037941 */ /* 0x000fea0003800200 */
.L_x_63911:
        /* <DEDUP_REMOVED lines=61> */
.L_x_63909:
[----:B------:R-:W-:Y:S05]  /*15c30*/  BSYNC.RECONVERGENT B2 ;  /* 0x0000000000027941 */ /* 0x000fea0003800200 */
.L_x_63908:
        /* <DEDUP_REMOVED lines=9> */
.L_x_63853:
[----:B------:R-:W-:Y:S05]  /*15cd0*/  BSYNC.RECONVERGENT B1 ;  /* 0x0000000000017941 */ /* 0x000fea0003800200 */
.L_x_63802:
        /* <DEDUP_REMOVED lines=27> */
.L_x_63914:
[----:B------:R-:W-:Y:S05]  /*15e90*/  BSYNC.RECONVERGENT B1 ;  /* 0x0000000000017941 */ /* 0x000fea0003800200 */
.L_x_63913:
[----:B------:R-:W-:Y:S01]  /*15ea0*/  VIADD R10, R10, 0x20 ;  /* 0x000000200a0a7836 */ /* 0x000fe20000000000 */
[----:B------:R-:W-:-:S07]  /*15eb0*/  IADD3 R11, PT, PT, R11, 0x20, RZ ;  /* 0x000000200b0b7810 */ /* 0x000fce0007ffe0ff */
.L_x_63799:
[----:B------:R-:W-:Y:S05]  /*15ec0*/  BSYNC.RECONVERGENT B0 ;  /* 0x0000000000007941 */ /* 0x000fea0003800200 */
.L_x_63798:
        /* <DEDUP_REMOVED lines=10> */
.L_x_63918:
[----:B------:R-:W-:Y:S05]  /*15f70*/  BSYNC.RECONVERGENT B1 ;  /* 0x0000000000017941 */ /* 0x000fea0003800200 */
.L_x_63917:
        /* <DEDUP_REMOVED lines=29> */
.L_x_63925:
        /* <DEDUP_REMOVED lines=13> */
.L_x_63927:
[----:B------:R-:W-:Y:S05]  /*16220*/  BSYNC.RECONVERGENT B4 ;  /* 0x0000000000047941 */ /* 0x000fea0003800200 */
.L_x_63926:
        /* <DEDUP_REMOVED lines=61> */
.L_x_63924:
[----:B------:R-:W-:Y:S05]  /*16600*/  BSYNC.RECONVERGENT B3 ;  /* 0x0000000000037941 */ /* 0x000fea0003800200 */
.L_x_63923:
        /* <DEDUP_REMOVED lines=10> */
.L_x_63922:
[----:B------:R-:W-:Y:S05]  /*166b0*/  BSYNC.RECONVERGENT B2 ;  /* 0x0000000000027941 */ /* 0x000fea0003800200 */
.L_x_63921:
        /* <DEDUP_REMOVED lines=20> */
.L_x_63932:
        /* <DEDUP_REMOVED lines=13> */
.L_x_63934:
[----:B------:R-:W-:Y:S05]  /*168d0*/  BSYNC.RECONVERGENT B4 ;  /* 0x0000000000047941 */ /* 0x000fea0003800200 */
.L_x_63933:
        /* <DEDUP_REMOVED lines=61> */
.L_x_63931:
[----:B------:R-:W-:Y:S05]  /*16cb0*/  BSYNC.RECONVERGENT B3 ;  /* 0x0000000000037941 */ /* 0x000fea0003800200 */
.L_x_63930:
        /* <DEDUP_REMOVED lines=10> */
.L_x_63929:
[----:B------:R-:W-:Y:S05]  /*16d60*/  BSYNC.RECONVERGENT B2 ;  /* 0x0000000000027941 */ /* 0x000fea0003800200 */
.L_x_63928:
        /* <DEDUP_REMOVED lines=20> */
.L_x_63939:
        /* <DEDUP_REMOVED lines=13> */
.L_x_63941:
[----:B------:R-:W-:Y:S05]  /*16f80*/  BSYNC.RECONVERGENT B4 ;  /* 0x0000000000047941 */ /* 0x000fea0003800200 */
.L_x_63940:
        /* <DEDUP_REMOVED lines=61> */
.L_x_63938:
[----:B------:R-:W-:Y:S05]  /*17360*/  BSYNC.RECONVERGENT B3 ;  /* 0x0000000000037941 */ /* 0x000fea0003800200 */
.L_x_63937:
        /* <DEDUP_REMOVED lines=10> */
.L_x_63936:
[----:B------:R-:W-:Y:S05]  /*17410*/  BSYNC.RECONVERGENT B2 ;  /* 0x0000000000027941 */ /* 0x000fea0003800200 */
.L_x_63935:
        /* <DEDUP_REMOVED lines=20> */
.L_x_63946:
        /* <DEDUP_REMOVED lines=13> */
.L_x_63948:
[----:B------:R-:W-:Y:S05]  /*17630*/  BSYNC.RECONVERGENT B4 ;  /* 0x0000000000047941 */ /* 0x000fea0003800200 */
.L_x_63947:
        /* <DEDUP_REMOVED lines=61> */
.L_x_63945:
[----:B------:R-:W-:Y:S05]  /*17a10*/  BSYNC.RECONVERGENT B3 ;  /* 0x0000000000037941 */ /* 0x000fea0003800200 */
.L_x_63944:
        /* <DEDUP_REMOVED lines=10> */
.L_x_63943:
[----:B------:R-:W-:Y:S05]  /*17ac0*/  BSYNC.RECONVERGENT B2 ;  /* 0x0000000000027941 */ /* 0x000fea0003800200 */
.L_x_63942:
        /* <DEDUP_REMOVED lines=20> */
.L_x_63953:
        /* <DEDUP_REMOVED lines=13> */
.L_x_63955:
[----:B------:R-:W-:Y:S05]  /*17ce0*/  BSYNC.RECONVERGENT B4 ;  /* 0x0000000000047941 */ /* 0x000fea0003800200 */
.L_x_63954:
        /* <DEDUP_REMOVED lines=61> */
.L_x_63952:
[----:B------:R-:W-:Y:S05]  /*180c0*/  BSYNC.RECONVERGENT B3 ;  /* 0x0000000000037941 */ /* 0x000fea0003800200 */
.L_x_63951:
        /* <DEDUP_REMOVED lines=10> */
.L_x_63950:
[----:B------:R-:W-:Y:S05]  /*18170*/  BSYNC.RECONVERGENT B2 ;  /* 0x0000000000027941 */ /* 0x000fea0003800200 */
.L_x_63949:
        /* <DEDUP_REMOVED lines=20> */
.L_x_63960:
        /* <DEDUP_REMOVED lines=13> */
.L_x_63962:
[----:B------:R-:W-:Y:S05]  /*18390*/  BSYNC.RECONVERGENT B4 ;  /* 0x0000000000047941 */ /* 0x000fea0003800200 */
.L_x_63961:
        /* <DEDUP_REMOVED lines=61> */
.L_x_63959:
[----:B------:R-:W-:Y:S05]  /*18770*/  BSYNC.RECONVERGENT B3 ;  /* 0x0000000000037941 */ /* 0x000fea0003800200 */
.L_x_63958:
        /* <DEDUP_REMOVED lines=10> */
.L_x_63957:
[----:B------:R-:W-:Y:S05]  /*18820*/  BSYNC.RECONVERGENT B2 ;  /* 0x0000000000027941 */ /* 0x000fea0003800200 */
.L_x_63956:
        /* <DEDUP_REMOVED lines=20> */
.L_x_63967:
        /* <DEDUP_REMOVED lines=13> */
.L_x_63969:
[----:B------:R-:W-:Y:S05]  /*18a40*/  BSYNC.RECONVERGENT B4 ;  /* 0x0000000000047941 */ /* 0x000fea0003800200 */
.L_x_63968:
        /* <DEDUP_REMOVED lines=61> */
.L_x_63966:
[----:B------:R-:W-:Y:S05]  /*18e20*/  BSYNC.RECONVERGENT B3 ;  /* 0x0000000000037941 */ /* 0x000fea0003800200 */
.L_x_63965:
        /* <DEDUP_REMOVED lines=10> */
.L_x_63964:
[----:B------:R-:W-:Y:S05]  /*18ed0*/  BSYNC.RECONVERGENT B2 ;  /* 0x0000000000027941 */ /* 0x000fea0003800200 */
.L_x_63963:
        /* <DEDUP_REMOVED lines=19> */
.L_x_63973:
        /* <DEDUP_REMOVED lines=13> */
.L_x_63975:
[----:B------:R-:W-:Y:S05]  /*190e0*/  BSYNC.RECONVERGENT B3 ;  /* 0x0000000000037941 */ /* 0x000fea0003800200 */
.L_x_63974:
        /* <DEDUP_REMOVED lines=61> */
.L_x_63972:
[----:B------:R-:W-:Y:S05]  /*194c0*/  BSYNC.RECONVERGENT B2 ;  /* 0x0000000000027941 */ /* 0x000fea0003800200 */
.L_x_63971:
        /* <DEDUP_REMOVED lines=11> */
.L_x_63920:
        /* <DEDUP_REMOVED lines=21> */
.L_x_63980:
        /* <DEDUP_REMOVED lines=13> */
.L_x_63982:
[----:B------:R-:W-:Y:S05]  /*197a0*/  BSYNC.RECONVERGENT B4 ;  /* 0x0000000000047941 */ /* 0x000fea0003800200 */
.L_x_63981:
        /* <DEDUP_REMOVED lines=61> */
.L_x_63979:
[----:B------:R-:W-:Y:S05]  /*19b80*/  BSYNC.RECONVERGENT B3 ;  /* 0x0000000000037941 */ /* 0x000fea0003800200 */
.L_x_63978:
        /* <DEDUP_REMOVED lines=9> */
.L_x_63977:
[----:B------:R-:W-:Y:S05]  /*19c20*/  BSYNC.RECONVERGENT B2 ;  /* 0x0000000000027941 */ /* 0x000fea0003800200 */
.L_x_63976:
        /* <DEDUP_REMOVED lines=17> */
.L_x_63987:
        /* <DEDUP_REMOVED lines=13> */
.L_x_63989:
[----:B------:R-:W-:Y:S05]  /*19e10*/  BSYNC.RECONVERGENT B4 ;  /* 0x0000000000047941 */ /* 0x000fea0003800200 */
.L_x_63988:
        /* <DEDUP_REMOVED lines=61> */
.L_x_63986:
[----:B------:R-:W-:Y:S05]  /*1a1f0*/  BSYNC.RECONVERGENT B3 ;  /* 0x0000000000037941 */ /* 0x000fea0003800200 */
.L_x_63985:
        /* <DEDUP_REMOVED lines=9> */
.L_x_63984:
[----:B------:R-:W-:Y:S05]  /*1a290*/  BSYNC.RECONVERGENT B2 ;  /* 0x0000000000027941 */ /* 0x000fea0003800200 */
.L_x_63983:
        /* <DEDUP_REMOVED lines=17> */
.L_x_63994:
        /* <DEDUP_REMOVED lines=13> */
.L_x_63996:
[----:B------:R-:W-:Y:S05]  /*1a480*/  BSYNC.RECONVERGENT B4 ;  /* 0x0000000000047941 */ /* 0x000fea0003800200 */
.L_x_63995:
        /* <DEDUP_REMOVED lines=61> */
.L_x_63993:
[----:B------:R-:W-:Y:S05]  /*1a860*/  BSYNC.RECONVERGENT B3 ;  /* 0x0000000000037941 */ /* 0x000fea0003800200 */
.L_x_63992:
        /* <DEDUP_REMOVED lines=9> */
.L_x_63991:
[----:B------:R-:W-:Y:S05]  /*1a900*/  BSYNC.RECONVERGENT B2 ;  /* 0x0000000000027941 */ /* 0x000fea0003800200 */
.L_x_63990:
        /* <DEDUP_REMOVED lines=17> */
.L_x_64001:
        /* <DEDUP_REMOVED lines=13> */
.L_x_64003:
[----:B------:R-:W-:Y:S05]  /*1aaf0*/  BSYNC.RECONVERGENT B4 ;  /* 0x0000000000047941 */ /* 0x000fea0003800200 */
.L_x_64002:
        /* <DEDUP_REMOVED lines=61> */
.L_x_64000:
[----:B------:R-:W-:Y:S05]  /*1aed0*/  BSYNC.RECONVERGENT B3 ;  /* 0x0000000000037941 */ /* 0x000fea0003800200 */
.L_x_63999:
        /* <DEDUP_REMOVED lines=9> */
.L_x_63998:
[----:B------:R-:W-:Y:S05]  /*1af70*/  BSYNC.RECONVERGENT B2 ;  /* 0x0000000000027941 */ /* 0x000fea0003800200 */
.L_x_63997:
        /* <DEDUP_REMOVED lines=17> */
.L_x_64008:
        /* <DEDUP_REMOVED lines=13> */
.L_x_64010:
[----:B------:R-:W-:Y:S05]  /*1b160*/  BSYNC.RECONVERGENT B4 ;  /* 0x0000000000047941 */ /* 0x000fea0003800200 */
.L_x_64009:
        /* <DEDUP_REMOVED lines=61> */
.L_x_64007:
[----:B------:R-:W-:Y:S05]  /*1b540*/  BSYNC.RECONVERGENT B3 ;  /* 0x0000000000037941 */ /* 0x000fea0003800200 */
.L_x_64006:
        /* <DEDUP_REMOVED lines=9> */
.L_x_64005:
[----:B------:R-:W-:Y:S05]  /*1b5e0*/  BSYNC.RECONVERGENT B2 ;  /* 0x0000000000027941 */ /* 0x000fea0003800200 */
.L_x_64004:
        /* <DEDUP_REMOVED lines=17> */
.L_x_64015:
        /* <DEDUP_REMOVED lines=13> */
.L_x_64017:
[----:B------:R-:W-:Y:S05]  /*1b7d0*/  BSYNC.RECONVERGENT B4 ;  /* 0x0000000000047941 */ /* 0x000fea0003800200 */
.L_x_64016:
        /* <DEDUP_REMOVED lines=61> */
.L_x_64014:
[----:B------:R-:W-:Y:S05]  /*1bbb0*/  BSYNC.RECONVERGENT B3 ;  /* 0x0000000000037941 */ /* 0x000fea0003800200 */
.L_x_64013:
        /* <DEDUP_REMOVED lines=9> */
.L_x_64012:
[----:B------:R-:W-:Y:S05]  /*1bc50*/  BSYNC.RECONVERGENT B2 ;  /* 0x0000000000027941 */ /* 0x000fea0003800200 */
.L_x_64011:
        /* <DEDUP_REMOVED lines=17> */
.L_x_64022:
        /* <DEDUP_REMOVED lines=13> */
.L_x_64024:
[----:B------:R-:W-:Y:S05]  /*1be40*/  BSYNC.RECONVERGENT B4 ;  /* 0x0000000000047941 */ /* 0x000fea0003800200 */
.L_x_64023:
        /* <DEDUP_REMOVED lines=61> */
.L_x_64021:
[----:B------:R-:W-:Y:S05]  /*1c220*/  BSYNC.RECONVERGENT B3 ;  /* 0x0000000000037941 */ /* 0x000fea0003800200 */
.L_x_64020:
        /* <DEDUP_REMOVED lines=9> */
.L_x_64019:
[----:B------:R-:W-:Y:S05]  /*1c2c0*/  BSYNC.RECONVERGENT B2 ;  /* 0x0000000000027941 */ /* 0x000fea0003800200 */
.L_x_64018:
        /* <DEDUP_REMOVED lines=16> */
.L_x_64027:
        /* <DEDUP_REMOVED lines=13> */
.L_x_64029:
[----:B------:R-:W-:Y:S05]  /*1c4a0*/  BSYNC.RECONVERGENT B3 ;  /* 0x0000000000037941 */ /* 0x000fea0003800200 */
.L_x_64028:
        /* <DEDUP_REMOVED lines=61> */
.L_x_64026:
[----:B------:R-:W-:Y:S05]  /*1c880*/  BSYNC.RECONVERGENT B2 ;  /* 0x0000000000027941 */ /* 0x000fea0003800200 */
.L_x_64025:
        /* <DEDUP_REMOVED lines=9> */
.L_x_63970:
[----:B------:R-:W-:Y:S05]  /*1c920*/  BSYNC.RECONVERGENT B1 ;  /* 0x0000000000017941 */ /* 0x000fea0003800200 */
.L_x_63919:
        /* <DEDUP_REMOVED lines=27> */
.L_x_64031:
[----:B------:R-:W-:Y:S05]  /*1cae0*/  BSYNC.RECONVERGENT B1 ;  /* 0x0000000000017941 */ /* 0x000fea0003800200 */
.L_x_64030:
[----:B------:R-:W-:Y:S01]  /*1caf0*/  VIADD R10, R10, 0x20 ;  /* 0x000000200a0a7836 */ /* 0x000fe20000000000 */
[----:B------:R-:W-:-:S07]  /*1cb00*/  IADD3 R11, PT, PT, R11, 0x20, RZ ;  /* 0x000000200b0b7810 */ /* 0x000fce0007ffe0ff */
.L_x_63916:
[----:B------:R-:W-:Y:S05]  /*1cb10*/  BSYNC.RECONVERGENT B0 ;  /* 0x0000000000007941 */ /* 0x000fea0003800200 */
.L_x_63915:
        /* <DEDUP_REMOVED lines=10> */
.L_x_64035:
[----:B------:R-:W-:Y:S05]  /*1cbc0*/  BSYNC.RECONVERGENT B1 ;  /* 0x0000000000017941 */ /* 0x000fea0003800200 */
.L_x_64034:
        /* <DEDUP_REMOVED lines=29> */
.L_x_64042:
        /* <DEDUP_REMOVED lines=13> */
.L_x_64044:
[----:B------:R-:W-:Y:S05]  /*1ce70*/  BSYNC.RECONVERGENT B4 ;  /* 0x0000000000047941 */ /* 0x000fea0003800200 */
.L_x_64043:
        /* <DEDUP_REMOVED lines=61> */
.L_x_64041:
[----:B------:R-:W-:Y:S05]  /*1d250*/  BSYNC.RECONVERGENT B3 ;  /* 0x0000000000037941 */ /* 0x000fea0003800200 */
.L_x_64040:
        /* <DEDUP_REMOVED lines=10> */
.L_x_64039:
[----:B------:R-:W-:Y:S05]  /*1d300*/  BSYNC.RECONVERGENT B2 ;  /* 0x0000000000027941 */ /* 0x000fea0003800200 */
.L_x_64038:
        /* <DEDUP_REMOVED lines=20> */
.L_x_64049:
        /* <DEDUP_REMOVED lines=13> */
.L_x_64051:
[----:B------:R-:W-:Y:S05]  /*1d520*/  BSYNC.RECONVERGENT B4 ;  /* 0x0000000000047941 */ /* 0x000fea0003800200 */
.L_x_64050:
        /* <DEDUP_REMOVED lines=61> */
.L_x_64048:
[----:B------:R-:W-:Y:S05]  /*1d900*/  BSYNC.RECONVERGENT B3 ;  /* 0x0000000000037941 */ /* 0x000fea0003800200 */
.L_x_64047:
        /* <DEDUP_REMOVED lines=10> */
.L_x_64046:
[----:B------:R-:W-:Y:S05]  /*1d9b0*/  BSYNC.RECONVERGENT B2 ;  /* 0x0000000000027941 */ /* 0x000fea0003800200 */
.L_x_64045:
        /* <DEDUP_REMOVED lines=20> */
.L_x_64056:
        /* <DEDUP_REMOVED lines=13> */
.L_x_64058:
[----:B------:R-:W-:Y:S05]  /*1dbd0*/  BSYNC.RECONVERGENT B4 ;  /* 0x0000000000047941 */ /* 0x000fea0003800200 */
.L_x_64057:
        /* <DEDUP_REMOVED lines=61> */
.L_x_64055:
[----:B------:R-:W-:Y:S05]  /*1dfb0*/  BSYNC.RECONVERGENT B3 ;  /* 0x0000000000037941 */ /* 0x000fea0003800200 */
.L_x_64054:
        /* <DEDUP_REMOVED lines=10> */
.L_x_64053:
[----:B------:R-:W-:Y:S05]  /*1e060*/  BSYNC.RECONVERGENT B2 ;  /* 0x0000000000027941 */ /* 0x000fea0003800200 */
.L_x_64052:
        /* <DEDUP_REMOVED lines=20> */
.L_x_64063:
        /* <DEDUP_REMOVED lines=13> */
.L_x_64065:
[----:B------:R-:W-:Y:S05]  /*1e280*/  BSYNC.RECONVERGENT B4 ;  /* 0x0000000000047941 */ /* 0x000fea0003800200 */
.L_x_64064:
        /* <DEDUP_REMOVED lines=61> */
.L_x_64062:
[----:B------:R-:W-:Y:S05]  /*1e660*/  BSYNC.RECONVERGENT B3 ;  /* 0x0000000000037941 */ /* 0x000fea0003800200 */
.L_x_64061:
        /* <DEDUP_REMOVED lines=10> */
.L_x_64060:
[----:B------:R-:W-:Y:S05]  /*1e710*/  BSYNC.RECONVERGENT B2 ;  /* 0x0000000000027941 */ /* 0x000fea0003800200 */
.L_x_64059:
        /* <DEDUP_REMOVED lines=20> */
.L_x_64070:
        /* <DEDUP_REMOVED lines=13> */
.L_x_64072:
[----:B------:R-:W-:Y:S05]  /*1e930*/  BSYNC.RECONVERGENT B4 ;  /* 0x0000000000047941 */ /* 0x000fea0003800200 */
.L_x_64071:
        /* <DEDUP_REMOVED lines=61> */
.L_x_64069:
[----:B------:R-:W-:Y:S05]  /*1ed10*/  BSYNC.RECONVERGENT B3 ;  /* 0x0000000000037941 */ /* 0x000fea0003800200 */
.L_x_64068:
        /* <DEDUP_REMOVED lines=10> */
.L_x_64067:
[----:B------:R-:W-:Y:S05]  /*1edc0*/  BSYNC.RECONVERGENT B2 ;  /* 0x0000000000027941 */ /* 0x000fea0003800200 */
.L_x_64066:
        /* <DEDUP_REMOVED lines=20> */
.L_x_64077:
        /* <DEDUP_REMOVED lines=13> */
.L_x_64079:
[----:B------:R-:W-:Y:S05]  /*1efe0*/  BSYNC.RECONVERGENT B4 ;  /* 0x0000000000047941 */ /* 0x000fea0003800200 */
.L_x_64078:
        /* <DEDUP_REMOVED lines=61> */
.L_x_64076:
[----:B------:R-:W-:Y:S05]  /*1f3c0*/  BSYNC.RECONVERGENT B3 ;  /* 0x0000000000037941 */ /* 0x000fea0003800200 */
.L_x_64075:
        /* <DEDUP_REMOVED lines=10> */
.L_x_64074:
[----:B------:R-:W-:Y:S05]  /*1f470*/  BSYNC.RECONVERGENT B2 ;  /* 0x0000000000027941 */ /* 0x000fea0003800200 */
.L_x_64073:
        /* <DEDUP_REMOVED lines=20> */
.L_x_64084:
        /* <DEDUP_REMOVED lines=13> */
.L_x_64086:
[----:B------:R-:W-:Y:S05]  /*1f690*/  BSYNC.RECONVERGENT B4 ;  /* 0x0000000000047941 */ /* 0x000fea0003800200 */
.L_x_64085:
        /* <DEDUP_REMOVED lines=61> */
.L_x_64083:
[----:B------:R-:W-:Y:S05]  /*1fa70*/  BSYNC.RECONVERGENT B3 ;  /* 0x0000000000037941 */ /* 0x000fea0003800200 */
.L_x_64082:
        /* <DEDUP_REMOVED lines=10> */
.L_x_64081:
[----:B------:R-:W-:Y:S05]  /*1fb20*/  BSYNC.RECONVERGENT B2 ;  /* 0x0000000000027941 */ /* 0x000fea0003800200 */
.L_x_64080:
        /* <DEDUP_REMOVED lines=19> */
.L_x_64090:
        /* <DEDUP_REMOVED lines=13> */
.L_x_64092:
[----:B------:R-:W-:Y:S05]  /*1fd30*/  BSYNC.RECONVERGENT B3 ;  /* 0x0000000000037941 */ /* 0x000fea0003800200 */
.L_x_64091:
        /* <DEDUP_REMOVED lines=61> */
.L_x_64089:
[----:B------:R-:W-:Y:S05]  /*20110*/  BSYNC.RECONVERGENT B2 ;  /* 0x0000000000027941 */ /* 0x000fea0003800200 */
.L_x_64088:
        /* <DEDUP_REMOVED lines=11> */
.L_x_64037:
        /* <DEDUP_REMOVED lines=21> */
.L_x_64097:
        /* <DEDUP_REMOVED lines=13> */
.L_x_64099:
[----:B------:R-:W-:Y:S05]  /*203f0*/  BSYNC.RECONVERGENT B4 ;  /* 0x0000000000047941 */ /* 0x000fea0003800200 */
.L_x_64098:
        /* <DEDUP_REMOVED lines=61> */
.L_x_64096:
[----:B------:R-:W-:Y:S05]  /*207d0*/  BSYNC.RECONVERGENT B3 ;  /* 0x0000000000037941 */ /* 0x000fea0003800200 */
.L_x_64095:
        /* <DEDUP_REMOVED lines=9> */
.L_x_64094:
[----:B------:R-:W-:Y:S05]  /*20870*/  BSYNC.RECONVERGENT B2 ;  /* 0x0000000000027941 */ /* 0x000fea0003800200 */
.L_x_64093:
        /* <DEDUP_REMOVED lines=17> */
.L_x_64104:
        /* <DEDUP_REMOVED lines=13> */
.L_x_64106:
[----:B------:R-:W-:Y:S05]  /*20a60*/  BSYNC.RECONVERGENT B4 ;  /* 0x0000000000047941 */ /* 0x000fea0003800200 */
.L_x_64105:
        /* <DEDUP_REMOVED lines=61> */
.L_x_64103:
[----:B------:R-:W-:Y:S05]  /*20e40*/  BSYNC.RECONVERGENT B3 ;  /* 0x0000000000037941 */ /* 0x000fea0003800200 */
.L_x_64102:
        /* <DEDUP_REMOVED lines=9> */
.L_x_64101:
[----:B------:R-:W-:Y:S05]  /*20ee0*/  BSYNC.RECONVERGENT B2 ;  /* 0x0000000000027941 */ /* 0x000fea0003800200 */
.L_x_64100:
        /* <DEDUP_REMOVED lines=17> */
.L_x_64111:
        /* <DEDUP_REMOVED lines=13> */
.L_x_64113:
[----:B------:R-:W-:Y:S05]  /*210d0*/  BSYNC.RECONVERGENT B4 ;  /* 0x0000000000047941 */ /* 0x000fea0003800200 */
.L_x_64112:
        /* <DEDUP_REMOVED lines=61> */
.L_x_64110:
[----:B------:R-:W-:Y:S05]  /*214b0*/  BSYNC.RECONVERGENT B3 ;  /* 0x0000000000037941 */ /* 0x000fea0003800200 */
.L_x_64109:
        /* <DEDUP_REMOVED lines=9> */
.L_x_64108:
[----:B------:R-:W-:Y:S05]  /*21550*/  BSYNC.RECONVERGENT B2 ;  /* 0x0000000000027941 */ /* 0x000fea0003800200 */
.L_x_64107:
        /* <DEDUP_REMOVED lines=17> */
.L_x_64118:
        /* <DEDUP_REMOVED lines=13> */
.L_x_64120:
[----:B------:R-:W-:Y:S05]  /*21740*/  BSYNC.RECONVERGENT B4 ;  /* 0x0000000000047941 */ /* 0x000fea0003800200 */
.L_x_64119:
        /* <DEDUP_REMOVED lines=61> */
.L_x_64117:
[----:B------:R-:W-:Y:S05]  /*21b20*/  BSYNC.RECONVERGENT B3 ;  /* 0x0000000000037941 */ /* 0x000fea0003800200 */
.L_x_64116:
        /* <DEDUP_REMOVED lines=9> */
.L_x_64115:
[----:B------:R-:W-:Y:S05]  /*21bc0*/  BSYNC.RECONVERGENT B2 ;  /* 0x0000000000027941 */ /* 0x000fea0003800200 */
.L_x_64114:
        /* <DEDUP_REMOVED lines=17> */
.L_x_64125:
        /* <DEDUP_REMOVED lines=13> */
.L_x_64127:
[----:B------:R-:W-:Y:S05]  /*21db0*/  BSYNC.RECONVERGENT B4 ;  /* 0x0000000000047941 */ /* 0x000fea0003800200 */
.L_x_64126:
        /* <DEDUP_REMOVED lines=61> */
.L_x_64124:
[----:B------:R-:W-:Y:S05]  /*22190*/  BSYNC.RECONVERGENT B3 ;  /* 0x0000000000037941 */ /* 0x000fea0003800200 */
.L_x_64123:
        /* <DEDUP_REMOVED lines=9> */
.L_x_64122:
[----:B------:R-:W-:Y:S05]  /*22230*/  BSYNC.RECONVERGENT B2 ;  /* 0x0000000000027941 */ /* 0x000fea0003800200 */
.L_x_64121:
        /* <DEDUP_REMOVED lines=17> */
.L_x_64132:
        /* <DEDUP_REMOVED lines=13> */
.L_x_64134:
[----:B------:R-:W-:Y:S05]  /*22420*/  BSYNC.RECONVERGENT B4 ;  /* 0x0000000000047941 */ /* 0x000fea0003800200 */
.L_x_64133:
        /* <DEDUP_REMOVED lines=61> */
.L_x_64131:
[----:B------:R-:W-:Y:S05]  /*22800*/  BSYNC.RECONVERGENT B3 ;  /* 0x0000000000037941 */ /* 0x000fea0003800200 */
.L_x_64130:
        /* <DEDUP_REMOVED lines=9> */
.L_x_64129:
[----:B------:R-:W-:Y:S05]  /*228a0*/  BSYNC.RECONVERGENT B2 ;  /* 0x0000000000027941 */ /* 0x000fea0003800200 */
.L_x_64128:
        /* <DEDUP_REMOVED lines=17> */
.L_x_64139:
        /* <DEDUP_REMOVED lines=13> */
.L_x_64141:
[----:B------:R-:W-:Y:S05]  /*22a90*/  BSYNC.RECONVERGENT B4 ;  /* 0x0000000000047941 */ /* 0x000fea0003800200 */
.L_x_64140:
        /* <DEDUP_REMOVED lines=61> */
.L_x_64138:
[----:B------:R-:W-:Y:S05]  /*22e70*/  BSYNC.RECONVERGENT B3 ;  /* 0x0000000000037941 */ /* 0x000fea0003800200 */
.L_x_64137:
        /* <DEDUP_REMOVED lines=9> */
.L_x_64136:
[----:B------:R-:W-:Y:S05]  /*22f10*/  BSYNC.RECONVERGENT B2 ;  /* 0x0000000000027941 */ /* 0x000fea0003800200 */
.L_x_64135:
        /* <DEDUP_REMOVED lines=16> */
.L_x_64144:
        /* <DEDUP_REMOVED lines=13> */
.L_x_64146:
[----:B------:R-:W-:Y:S05]  /*230f0*/  BSYNC.RECONVERGENT B3 ;  /* 0x0000000000037941 */ /* 0x000fea0003800200 */
.L_x_64145:
        /* <DEDUP_REMOVED lines=61> */
.L_x_64143:
[----:B------:R-:W-:Y:S05]  /*234d0*/  BSYNC.RECONVERGENT B2 ;  /* 0x0000000000027941 */ /* 0x000fea0003800200 */
.L_x_64142:
        /* <DEDUP_REMOVED lines=9> */
.L_x_64087:
[----:B------:R-:W-:Y:S05]  /*23570*/  BSYNC.RECONVERGENT B1 ;  /* 0x0000000000017941 */ /* 0x000fea0003800200 */
.L_x_64036:
        /* <DEDUP_REMOVED lines=27> */
.L_x_64148:
[----:B------:R-:W-:Y:S05]  /*23730*/  BSYNC.RECONVERGENT B1 ;  /* 0x0000000000017941 */ /* 0x000fea0003800200 */
.L_x_64147:
[----:B------:R-:W-:Y:S01]  /*23740*/  VIADD R10, R10, 0x20 ;  /* 0x000000200a0a7836 */ /* 0x000fe20000000000 */
[----:B------:R-:W-:-:S07]  /*23750*/  IADD3 R11, PT, PT, R11, 0x20, RZ ;  /* 0x000000200b0b7810 */ /* 0x000fce0007ffe0ff */
.L_x_64033:
[----:B------:R-:W-:Y:S05]  /*23760*/  BSYNC.RECONVERGENT B0 ;  /* 0x0000000000007941 */ /* 0x000fea0003800200 */
.L_x_64032:
        /* <DEDUP_REMOVED lines=10> */
.L_x_64152:
[----:B------:R-:W-:Y:S05]  /*23810*/  BSYNC.RECONVERGENT B1 ;  /* 0x0000000000017941 */ /* 0x000fea0003800200 */
.L_x_64151:
        /* <DEDUP_REMOVED lines=29> */
.L_x_64159:
        /* <DEDUP_REMOVED lines=13> */
.L_x_64161:
[----:B------:R-:W-:Y:S05]  /*23ac0*/  BSYNC.RECONVERGENT B4 ;  /* 0x0000000000047941 */ /* 0x000fea0003800200 */
.L_x_64160:
        /* <DEDUP_REMOVED lines=61> */
.L_x_64158:
[----:B------:R-:W-:Y:S05]  /*23ea0*/  BSYNC.RECONVERGENT B3 ;  /* 0x0000000000037941 */ /* 0x000fea0003800200 */
.L_x_64157:
        /* <DEDUP_REMOVED lines=10> */
.L_x_64156:
[----:B------:R-:W-:Y:S05]  /*23f50*/  BSYNC.RECONVERGENT B2 ;  /* 0x0000000000027941 */ /* 0x000fea0003800200 */
.L_x_64155:
        /* <DEDUP_REMOVED lines=20> */
.L_x_64166:
        /* <DEDUP_REMOVED lines=13> */
.L_x_64168:
[----:B------:R-:W-:Y:S05]  /*24170*/  BSYNC.RECONVERGENT B4 ;  /* 0x0000000000047941 */ /* 0x000fea0003800200 */
.L_x_64167:
        /* <DEDUP_REMOVED lines=61> */
.L_x_64165:
[----:B------:R-:W-:Y:S05]  /*24550*/  BSYNC.RECONVERGENT B3 ;  /* 0x0000000000037941 */ /* 0x000fea0003800200 */
.L_x_64164:
        /* <DEDUP_REMOVED lines=10> */
.L_x_64163:
[----:B------:R-:W-:Y:S05]  /*24600*/  BSYNC.RECONVERGENT B2 ;  /* 0x0000000000027941 */ /* 0x000fea0003800200 */
.L_x_64162:
        /* <DEDUP_REMOVED lines=20> */
.L_x_64173:
        /* <DEDUP_REMOVED lines=13> */
.L_x_64175:
[----:B------:R-:W-:Y:S05]  /*24820*/  BSYNC.RECONVERGENT B4 ;  /* 0x0000000000047941 */ /* 0x000fea0003800200 */
.L_x_64174:
        /* <DEDUP_REMOVED lines=61> */
.L_x_64172:
[----:B------:R-:W-:Y:S05]  /*24c00*/  BSYNC.RECONVERGENT B3 ;  /* 0x0000000000037941 */ /* 0x000fea0003800200 */
.L_x_64171:
        /* <DEDUP_REMOVED lines=10> */
.L_x_64170:
[----:B------:R-:W-:Y:S05]  /*24cb0*/  BSYNC.RECONVERGENT B2 ;  /* 0x0000000000027941 */ /* 0x000fea0003800200 */
.L_x_64169:
        /* <DEDUP_REMOVED lines=20> */
.L_x_64180:
        /* <DEDUP_REMOVED lines=13> */
.L_x_64182:
[----:B------:R-:W-:Y:S05]  /*24ed0*/  BSYNC.RECONVERGENT B4 ;  /* 0x0000000000047941 */ /* 0x000fea0003800200 */
.L_x_64181:
        /* <DEDUP_REMOVED lines=61> */
.L_x_64179:
[----:B------:R-:W-:Y:S05]  /*252b0*/  BSYNC.RECONVERGENT B3 ;  /* 0x0000000000037941 */ /* 0x000fea0003800200 */
.L_x_64178:
        /* <DEDUP_REMOVED lines=10> */
.L_x_64177:
[----:B------:R-:W-:Y:S05]  /*25360*/  BSYNC.RECONVERGENT B2 ;  /* 0x0000000000027941 */ /* 0x000fea0003800200 */
.L_x_64176:
        /* <DEDUP_REMOVED lines=20> */
.L_x_64187:
        /* <DEDUP_REMOVED lines=13> */
.L_x_64189:
[----:B------:R-:W-:Y:S05]  /*25580*/  BSYNC.RECONVERGENT B4 ;  /* 0x0000000000047941 */ /* 0x000fea0003800200 */
.L_x_64188:
        /* <DEDUP_REMOVED lines=61> */
.L_x_64186:
[----:B------:R-:W-:Y:S05]  /*25960*/  BSYNC.RECONVERGENT B3 ;  /* 0x0000000000037941 */ /* 0x000fea0003800200 */
.L_x_64185:
        /* <DEDUP_REMOVED lines=10> */
.L_x_64184:
[----:B------:R-:W-:Y:S05]  /*25a10*/  BSYNC.RECONVERGENT B2 ;  /* 0x0000000000027941 */ /* 0x000fea0003800200 */
.L_x_64183:
        /* <DEDUP_REMOVED lines=20> */
.L_x_64194:
        /* <DEDUP_REMOVED lines=13> */
.L_x_64196:
[----:B------:R-:W-:Y:S05]  /*25c30*/  BSYNC.RECONVERGENT B4 ;  /* 0x0000000000047941 */ /* 0x000fea0003800200 */
.L_x_64195:
        /* <DEDUP_REMOVED lines=61> */
.L_x_64193:
[----:B------:R-:W-:Y:S05]  /*26010*/  BSYNC.RECONVERGENT B3 ;  /* 0x0000000000037941 */ /* 0x000fea0003800200 */
.L_x_64192:
        /* <DEDUP_REMOVED lines=10> */
.L_x_64191:
[----:B------:R-:W-:Y:S05]  /*260c0*/  BSYNC.RECONVERGENT B2 ;  /* 0x0000000000027941 */ /* 0x000fea0003800200 */
.L_x_64190:
        /* <DEDUP_REMOVED lines=20> */
.L_x_64201:
        /* <DEDUP_REMOVED lines=13> */
.L_x_64203:
[----:B------:R-:W-:Y:S05]  /*262e0*/  BSYNC.RECONVERGENT B4 ;  /* 0x0000000000047941 */ /* 0x000fea0003800200 */
.L_x_64202:
        /* <DEDUP_REMOVED lines=61> */
.L_x_64200:
[----:B------:R-:W-:Y:S05]  /*266c0*/  BSYNC.RECONVERGENT B3 ;  /* 0x0000000000037941 */ /* 0x000fea0003800200 */
.L_x_64199:
        /* <DEDUP_REMOVED lines=10> */
.L_x_64198:
[----:B------:R-:W-:Y:S05]  /*26770*/  BSYNC.RECONVERGENT B2 ;  /* 0x0000000000027941 */ /* 0x000fea0003800200 */
.L_x_64197:
        /* <DEDUP_REMOVED lines=19> */
.L_x_64207:
        /* <DEDUP_REMOVED lines=13> */
.L_x_64209:
[----:B------:R-:W-:Y:S05]  /*26980*/  BSYNC.RECONVERGENT B3 ;  /* 0x0000000000037941 */ /* 0x000fea0003800200 */
.L_x_64208:
        /* <DEDUP_REMOVED lines=61> */
.L_x_64206:
[----:B------:R-:W-:Y:S05]  /*26d60*/  BSYNC.RECONVERGENT B2 ;  /* 0x0000000000027941 */ /* 0x000fea0003800200 */
.L_x_64205:
        /* <DEDUP_REMOVED lines=11> */
.L_x_64154:
        /* <DEDUP_REMOVED lines=21> */
.L_x_64214:
        /* <DEDUP_REMOVED lines=13> */
.L_x_64216:
[----:B------:R-:W-:Y:S05]  /*27040*/  BSYNC.RECONVERGENT B4 ;  /* 0x0000000000047941 */ /* 0x000fea0003800200 */
.L_x_64215:
        /* <DEDUP_REMOVED lines=61> */
.L_x_64213:
[----:B------:R-:W-:Y:S05]  /*27420*/  BSYNC.RECONVERGENT B3 ;  /* 0x0000000000037941 */ /* 0x000fea0003800200 */
.L_x_64212:
        /* <DEDUP_REMOVED lines=9> */
.L_x_64211:
[----:B------:R-:W-:Y:S05]  /*274c0*/  BSYNC.RECONVERGENT B2 ;  /* 0x0000000000027941 */ /* 0x000fea0003800200 */
.L_x_64210:
        /* <DEDUP_REMOVED lines=17> */
.L_x_64221:
        /* <DEDUP_REMOVED lines=13> */
.L_x_64223:
[----:B------:R-:W-:Y:S05]  /*276b0*/  BSYNC.RECONVERGENT B4 ;  /* 0x0000000000047941 */ /* 0x000fea0003800200 */
.L_x_64222:
        /* <DEDUP_REMOVED lines=61> */
.L_x_64220:
[----:B------:R-:W-:Y:S05]  /*27a90*/  BSYNC.RECONVERGENT B3 ;  /* 0x0000000000037941 */ /* 0x000fea0003800200 */
.L_x_64219:
        /* <DEDUP_REMOVED lines=9> */
.L_x_64218:
[----:B------:R-:W-:Y:S05]  /*27b30*/  BSYNC.RECONVERGENT B2 ;  /* 0x0000000000027941 */ /* 0x000fea0003800200 */
.L_x_64217:
        /* <DEDUP_REMOVED lines=17> */
.L_x_64228:
        /* <DEDUP_REMOVED lines=13> */
.L_x_64230:
[----:B------:R-:W-:Y:S05]  /*27d20*/  BSYNC.RECONVERGENT B4 ;  /* 0x0000000000047941 */ /* 0x000fea0003800200 */
.L_x_64229:
        /* <DEDUP_REMOVED lines=61> */
.L_x_64227:
[----:B------:R-:W-:Y:S05]  /*28100*/  BSYNC.RECONVERGENT B3 ;  /* 0x0000000000037941 */ /* 0x000fea0003800200 */
.L_x_64226:
        /* <DEDUP_REMOVED lines=9> */
.L_x_64225:
[----:B------:R-:W-:Y:S05]  /*281a0*/  BSYNC.RECONVERGENT B2 ;  /* 0x0000000000027941 */ /* 0x000fea0003800200 */
.L_x_64224:
        /* <DEDUP_REMOVED lines=17> */
.L_x_64235:
        /* <DEDUP_REMOVED lines=13> */
.L_x_64237:
[----:B------:R-:W-:Y:S05]  /*28390*/  BSYNC.RECONVERGENT B4 ;  /* 0x0000000000047941 */ /* 0x000fea0003800200 */
.L_x_64236:
        /* <DEDUP_REMOVED lines=61> */
.L_x_64234:
[----:B------:R-:W-:Y:S05]  /*28770*/  BSYNC.RECONVERGENT B3 ;  /* 0x0000000000037941 */ /* 0x000fea0003800200 */
.L_x_64233:
        /* <DEDUP_REMOVED lines=9> */
.L_x_64232:
[----:B------:R-:W-:Y:S05]  /*28810*/  BSYNC.RECONVERGENT B2 ;  /* 0x0000000000027941 */ /* 0x000fea0003800200 */
.L_x_64231:
        /* <DEDUP_REMOVED lines=17> */
.L_x_64242:
        /* <DEDUP_REMOVED lines=13> */
.L_x_64244:
[----:B------:R-:W-:Y:S05]  /*28a00*/  BSYNC.RECONVERGENT B4 ;  /* 0x0000000000047941 */ /* 0x000fea0003800200 */
.L_x_64243:
        /* <DEDUP_REMOVED lines=61> */
.L_x_64241:
[----:B------:R-:W-:Y:S05]  /*28de0*/  BSYNC.RECONVERGENT B3 ;  /* 0x0000000000037941 */ /* 0x000fea0003800200 */
.L_x_64240:
        /* <DEDUP_REMOVED lines=9> */
.L_x_64239:
[----:B------:R-:W-:Y:S05]  /*28e80*/  BSYNC.RECONVERGENT B2 ;  /* 0x0000000000027941 */ /* 0x000fea0003800200 */
.L_x_64238:
        /* <DEDUP_REMOVED lines=17> */
.L_x_64249:
        /* <DEDUP_REMOVED lines=13> */
.L_x_64251:
[----:B------:R-:W-:Y:S05]  /*29070*/  BSYNC.RECONVERGENT B4 ;  /* 0x0000000000047941 */ /* 0x000fea0003800200 */
.L_x_64250:
        /* <DEDUP_REMOVED lines=61> */
.L_x_64248:
[----:B------:R-:W-:Y:S05]  /*29450*/  BSYNC.RECONVERGENT B3 ;  /* 0x0000000000037941 */ /* 0x000fea0003800200 */
.L_x_64247:
        /* <DEDUP_REMOVED lines=9> */
.L_x_64246:
[----:B------:R-:W-:Y:S05]  /*294f0*/  BSYNC.RECONVERGENT B2 ;  /* 0x0000000000027941 */ /* 0x000fea0003800200 */
.L_x_64245:
        /* <DEDUP_REMOVED lines=17> */
.L_x_64256:
        /* <DEDUP_REMOVED lines=13> */
.L_x_64258:
[----:B------:R-:W-:Y:S05]  /*296e0*/  BSYNC.RECONVERGENT B4 ;  /* 0x0000000000047941 */ /* 0x000fea0003800200 */
.L_x_64257:
        /* <DEDUP_REMOVED lines=61> */
.L_x_64255:
[----:B------:R-:W-:Y:S05]  /*29ac0*/  BSYNC.RECONVERGENT B3 ;  /* 0x0000000000037941 */ /* 0x000fea0003800200 */
.L_x_64254:
        /* <DEDUP_REMOVED lines=9> */
.L_x_64253:
[----:B------:R-:W-:Y:S05]  /*29b60*/  BSYNC.RECONVERGENT B2 ;  /* 0x0000000000027941 */ /* 0x000fea0003800200 */
.L_x_64252:
        /* <DEDUP_REMOVED lines=16> */
.L_x_64261:
        /* <DEDUP_REMOVED lines=13> */
.L_x_64263:
[----:B------:R-:W-:Y:S05]  /*29d40*/  BSYNC.RECONVERGENT B3 ;  /* 0x0000000000037941 */ /* 0x000fea0003800200 */
.L_x_64262:
        /* <DEDUP_REMOVED lines=61> */
.L_x_64260:
[----:B------:R-:W-:Y:S05]  /*2a120*/  BSYNC.RECONVERGENT B2 ;  /* 0x0000000000027941 */ /* 0x000fea0003800200 */
.L_x_64259:
        /* <DEDUP_REMOVED lines=9> */
.L_x_64204:
[----:B------:R-:W-:Y:S05]  /*2a1c0*/  BSYNC.RECONVERGENT B1 ;  /* 0x0000000000017941 */ /* 0x000fea0003800200 */
.L_x_64153:
        /* <DEDUP_REMOVED lines=27> */
.L_x_64265:
[----:B------:R-:W-:Y:S05]  /*2a380*/  BSYNC.RECONVERGENT B1 ;  /* 0x0000000000017941 */ /* 0x000fea0003800200 */
.L_x_64264:
[----:B------:R-:W-:Y:S01]  /*2a390*/  VIADD R10, R10, 0x20 ;  /* 0x000000200a0a7836 */ /* 0x000fe20000000000 */
[----:B------:R-:W-:-:S07]  /*2a3a0*/  IADD3 R11, PT, PT, R11, 0x20, RZ ;  /* 0x000000200b0b7810 */ /* 0x000fce0007ffe0ff */
.L_x_64150:
[----:B------:R-:W-:Y:S05]  /*2a3b0*/  BSYNC.RECONVERGENT B0 ;  /* 0x0000000000007941 */ /* 0x000fea0003800200 */
.L_x_64149:
        /* <DEDUP_REMOVED lines=10> */
.L_x_64269:
[----:B------:R-:W-:Y:S05]  /*2a460*/  BSYNC.RECONVERGENT B1 ;  /* 0x0000000000017941 */ /* 0x000fea0003800200 */
.L_x_64268:
        /* <DEDUP_REMOVED lines=29> */
.L_x_64276:
        /* <DEDUP_REMOVED lines=13> */
.L_x_64278:
[----:B------:R-:W-:Y:S05]  /*2a710*/  BSYNC.RECONVERGENT B4 ;  /* 0x0000000000047941 */ /* 0x000fea0003800200 */
.L_x_64277:
        /* <DEDUP_REMOVED lines=61> */
.L_x_64275:
[----:B------:R-:W-:Y:S05]  /*2aaf0*/  BSYNC.RECONVERGENT B3 ;  /* 0x0000000000037941 */ /* 0x000fea0003800200 */
.L_x_64274:
        /* <DEDUP_REMOVED lines=10> */
.L_x_64273:
[----:B------:R-:W-:Y:S05]  /*2aba0*/  BSYNC.RECONVERGENT B2 ;  /* 0x0000000000027941 */ /* 0x000fea0003800200 */
.L_x_64272:
        /* <DEDUP_REMOVED lines=20> */
.L_x_64283:
        /* <DEDUP_REMOVED lines=13> */
.L_x_64285:
[----:B------:R-:W-:Y:S05]  /*2adc0*/  BSYNC.RECONVERGENT B4 ;  /* 0x0000000000047941 */ /* 0x000fea0003800200 */
.L_x_64284:
        /* <DEDUP_REMOVED lines=61> */
.L_x_64282:
[----:B------:R-:W-:Y:S05]  /*2b1a0*/  BSYNC.RECONVERGENT B3 ;  /* 0x0000000000037941 */ /* 0x000fea0003800200 */
.L_x_64281:
        /* <DEDUP_REMOVED lines=10> */
.L_x_64280:
[----:B------:R-:W-:Y:S05]  /*2b250*/  BSYNC.RECONVERGENT B2 ;  /* 0x0000000000027941 */ /* 0x000fea0003800200 */
.L_x_64279:
        /* <DEDUP_REMOVED lines=20> */
.L_x_64290:
        /* <DEDUP_REMOVED lines=13> */
.L_x_64292:
[----:B------:R-:W-:Y:S05]  /*2b470*/  BSYNC.RECONVERGENT B4 ;  /* 0x0000000000047941 */ /* 0x000fea0003800200 */
.L_x_64291:
        /* <DEDUP_REMOVED lines=61> */
.L_x_64289:
[----:B------:R-:W-:Y:S05]  /*2b850*/  BSYNC.RECONVERGENT B3 ;  /* 0x0000000000037941 */ /* 0x000fea0003800200 */
.L_x_64288:
        /* <DEDUP_REMOVED lines=10> */
.L_x_64287:
[----:B------:R-:W-:Y:S05]  /*2b900*/  BSYNC.RECONVERGENT B2 ;  /* 0x0000000000027941 */ /* 0x000fea0003800200 */
.L_x_64286:
        /* <DEDUP_REMOVED lines=20> */
.L_x_64297:
        /* <DEDUP_REMOVED lines=13> */
.L_x_64299:
[----:B------:R-:W-:Y:S05]  /*2bb20*/  BSYNC.RECONVERGENT B4 ;  /* 0x0000000000047941 */ /* 0x000fea0003800200 */
.L_x_64298:
        /* <DEDUP_REMOVED lines=61> */
.L_x_64296:
[----:B------:R-:W-:Y:S05]  /*2bf00*/  BSYNC.RECONVERGENT B3 ;  /* 0x0000000000037941 */ /* 0x000fea0003800200 */
.L_x_64295:
        /* <DEDUP_REMOVED lines=10> */
.L_x_64294:
[----:B------:R-:W-:Y:S05]  /*2bfb0*/  BSYNC.RECONVERGENT B2 ;  /* 0x0000000000027941 */ /* 0x000fea0003800200 */
.L_x_64293:
        /* <DEDUP_REMOVED lines=20> */
.L_x_64304:
        /* <DEDUP_REMOVED lines=13> */
.L_x_64306:
[----:B------:R-:W-:Y:S05]  /*2c1d0*/  BSYNC.RECONVERGENT B4 ;  /* 0x0000000000047941 */ /* 0x000fea0003800200 */
.L_x_64305:
        /* <DEDUP_REMOVED lines=61> */
.L_x_64303:
[----:B------:R-:W-:Y:S05]  /*2c5b0*/  BSYNC.RECONVERGENT B3 ;  /* 0x0000000000037941 */ /* 0x000fea0003800200 */
.L_x_64302:
        /* <DEDUP_REMOVED lines=10> */
.L_x_64301:
[----:B------:R-:W-:Y:S05]  /*2c660*/  BSYNC.RECONVERGENT B2 ;  /* 0x0000000000027941 */ /* 0x000fea0003800200 */
.L_x_64300:
        /* <DEDUP_REMOVED lines=20> */
.L_x_64311:
        /* <DEDUP_REMOVED lines=13> */
.L_x_64313:
[----:B------:R-:W-:Y:S05]  /*2c880*/  BSYNC.RECONVERGENT B4 ;  /* 0x0000000000047941 */ /* 0x000fea0003800200 */
.L_x_64312:
        /* <DEDUP_REMOVED lines=61> */
.L_x_64310:
[----:B------:R-:W-:Y:S05]  /*2cc60*/  BSYNC.RECONVERGENT B3 ;  /* 0x0000000000037941 */ /* 0x000fea0003800200 */
.L_x_64309:
        /* <DEDUP_REMOVED lines=10> */
.L_x_64308:
[----:B------:R-:W-:Y:S05]  /*2cd10*/  BSYNC.RECONVERGENT B2 ;  /* 0x0000000000027941 */ /* 0x000fea0003800200 */
.L_x_64307:
        /* <DEDUP_REMOVED lines=20> */
.L_x_64318:
        /* <DEDUP_REMOVED lines=13> */
.L_x_64320:
[----:B------:R-:W-:Y:S05]  /*2cf30*/  BSYNC.RECONVERGENT B4 ;  /* 0x0000000000047941 */ /* 0x000fea0003800200 */
.L_x_64319:
        /* <DEDUP_REMOVED lines=61> */
.L_x_64317:
[----:B------:R-:W-:Y:S05]  /*2d310*/  BSYNC.RECONVERGENT B3 ;  /* 0x0000000000037941 */ /* 0x000fea0003800200 */
.L_x_64316:
        /* <DEDUP_REMOVED lines=10> */
.L_x_64315:
[----:B------:R-:W-:Y:S05]  /*2d3c0*/  BSYNC.RECONVERGENT B2 ;  /* 0x0000000000027941 */ /* 0x000fea0003800200 */
.L_x_64314:
        /* <DEDUP_REMOVED lines=19> */
.L_x_64324:
        /* <DEDUP_REMOVED lines=13> */
.L_x_64326:
[----:B------:R-:W-:Y:S05]  /*2d5d0*/  BSYNC.RECONVERGENT B3 ;  /* 0x0000000000037941 */ /* 0x000fea0003800200 */
.L_x_64325:
        /* <DEDUP_REMOVED lines=61> */
.L_x_64323:
[----:B------:R-:W-:Y:S05]  /*2d9b0*/  BSYNC.RECONVERGENT B2 ;  /* 0x0000000000027941 */ /* 0x000fea0003800200 */
.L_x_64322:
        /* <DEDUP_REMOVED lines=11> */
.L_x_64271:
        /* <DEDUP_REMOVED lines=21> */
.L_x_64331:
        /* <DEDUP_REMOVED lines=13> */
.L_x_64333:
[----:B------:R-:W-:Y:S05]  /*2dc90*/  BSYNC.RECONVERGENT B4 ;  /* 0x0000000000047941 */ /* 0x000fea0003800200 */
.L_x_64332:
        /* <DEDUP_REMOVED lines=61> */
.L_x_64330:
[----:B------:R-:W-:Y:S05]  /*2e070*/  BSYNC.RECONVERGENT B3 ;  /* 0x0000000000037941 */ /* 0x000fea0003800200 */
.L_x_64329:
        /* <DEDUP_REMOVED lines=9> */
.L_x_64328:
[----:B------:R-:W-:Y:S05]  /*2e110*/  BSYNC.RECONVERGENT B2 ;  /* 0x0000000000027941 */ /* 0x000fea0003800200 */
.L_x_64327:
        /* <DEDUP_REMOVED lines=17> */
.L_x_64338:
        /* <DEDUP_REMOVED lines=13> */
.L_x_64340:
[----:B------:R-:W-:Y:S05]  /*2e300*/  BSYNC.RECONVERGENT B4 ;  /* 0x0000000000047941 */ /* 0x000fea0003800200 */
.L_x_64339:
        /* <DEDUP_REMOVED lines=61> */
.L_x_64337:
[----:B------:R-:W-:Y:S05]  /*2e6e0*/  BSYNC.RECONVERGENT B3 ;  /* 0x0000000000037941 */ /* 0x000fea0003800200 */
.L_x_64336:
        /* <DEDUP_REMOVED lines=9> */
.L_x_64335:
[----:B------:R-:W-:Y:S05]  /*2e780*/  BSYNC.RECONVERGENT B2 ;  /* 0x0000000000027941 */ /* 0x000fea0003800200 */
.L_x_64334:
        /* <DEDUP_REMOVED lines=17> */
.L_x_64345:
        /* <DEDUP_REMOVED lines=13> */
.L_x_64347:
[----:B------:R-:W-:Y:S05]  /*2e970*/  BSYNC.RECONVERGENT B4 ;  /* 0x0000000000047941 */ /* 0x000fea0003800200 */
.L_x_64346:
        /* <DEDUP_REMOVED lines=61> */
.L_x_64344:
[----:B------:R-:W-:Y:S05]  /*2ed50*/  BSYNC.RECONVERGENT B3 ;  /* 0x0000000000037941 */ /* 0x000fea0003800200 */
.L_x_64343:
        /* <DEDUP_REMOVED lines=9> */
.L_x_64342:
[----:B------:R-:W-:Y:S05]  /*2edf0*/  BSYNC.RECONVERGENT B2 ;  /* 0x0000000000027941 */ /* 0x000fea0003800200 */
.L_x_64341:
        /* <DEDUP_REMOVED lines=17> */
.L_x_64352:
        /* <DEDUP_REMOVED lines=13> */
.L_x_64354:
[----:B------:R-:W-:Y:S05]  /*2efe0*/  BSYNC.RECONVERGENT B4 ;  /* 0x0000000000047941 */ /* 0x000fea0003800200 */
.L_x_64353:
        /* <DEDUP_REMOVED lines=61> */
.L_x_64351:
[----:B------:R-:W-:Y:S05]  /*2f3c0*/  BSYNC.RECONVERGENT B3 ;  /* 0x0000000000037941 */ /* 0x000fea0003800200 */
.L_x_64350:
        /* <DEDUP_REMOVED lines=9> */
.L_x_64349:
[----:B------:R-:W-:Y:S05]  /*2f460*/  BSYNC.RECONVERGENT B2 ;  /* 0x0000000000027941 */ /* 0x000fea0003800200 */
.L_x_64348:
        /* <DEDUP_REMOVED lines=17> */
.L_x_64359:
        /* <DEDUP_REMOVED lines=13> */
.L_x_64361:
[----:B------:R-:W-:Y:S05]  /*2f650*/  BSYNC.RECONVERGENT B4 ;  /* 0x0000000000047941 */ /* 0x000fea0003800200 */
.L_x_64360:
        /* <DEDUP_REMOVED lines=61> */
.L_x_64358:
[----:B------:R-:W-:Y:S05]  /*2fa30*/  BSYNC.RECONVERGENT B3 ;  /* 0x0000000000037941 */ /* 0x000fea0003800200 */
.L_x_64357:
        /* <DEDUP_REMOVED lines=9> */
.L_x_64356:
[----:B------:R-:W-:Y:S05]  /*2fad0*/  BSYNC.RECONVERGENT B2 ;  /* 0x0000000000027941 */ /* 0x000fea0003800200 */
.L_x_64355:
        /* <DEDUP_REMOVED lines=17> */
.L_x_64366:
        /* <DEDUP_REMOVED lines=13> */
.L_x_64368:
[----:B------:R-:W-:Y:S05]  /*2fcc0*/  BSYNC.RECONVERGENT B4 ;  /* 0x0000000000047941 */ /* 0x000fea0003800200 */
.L_x_64367:
        /* <DEDUP_REMOVED lines=61> */
.L_x_64365:
[----:B------:R-:W-:Y:S05]  /*300a0*/  BSYNC.RECONVERGENT B3 ;  /* 0x0000000000037941 */ /* 0x000fea0003800200 */
.L_x_64364:
        /* <DEDUP_REMOVED lines=9> */
.L_x_64363:
[----:B------:R-:W-:Y:S05]  /*30140*/  BSYNC.RECONVERGENT B2 ;  /* 0x0000000000027941 */ /* 0x000fea0003800200 */
.L_x_64362:
        /* <DEDUP_REMOVED lines=17> */
.L_x_64373:
        /* <DEDUP_REMOVED lines=13> */
.L_x_64375:
[----:B------:R-:W-:Y:S05]  /*30330*/  BSYNC.RECONVERGENT B4 ;  /* 0x0000000000047941 */ /* 0x000fea0003800200 */
.L_x_64374:
        /* <DEDUP_REMOVED lines=61> */
.L_x_64372:
[----:B------:R-:W-:Y:S05]  /*30710*/  BSYNC.RECONVERGENT B3 ;  /* 0x0000000000037941 */ /* 0x000fea0003800200 */
.L_x_64371:
        /* <DEDUP_REMOVED lines=9> */
.L_x_64370:
[----:B------:R-:W-:Y:S05]  /*307b0*/  BSYNC.RECONVERGENT B2 ;  /* 0x0000000000027941 */ /* 0x000fea0003800200 */
.L_x_64369:
        /* <DEDUP_REMOVED lines=16> */
.L_x_64378:
        /* <DEDUP_REMOVED lines=13> */
.L_x_64380:
[----:B------:R-:W-:Y:S05]  /*30990*/  BSYNC.RECONVERGENT B3 ;  /* 0x0000000000037941 */ /* 0x000fea0003800200 */
.L_x_64379:
        /* <DEDUP_REMOVED lines=61> */
.L_x_64377:
[----:B------:R-:W-:Y:S05]  /*30d70*/  BSYNC.RECONVERGENT B2 ;  /* 0x0000000000027941 */ /* 0x000fea0003800200 */
.L_x_64376:
        /* <DEDUP_REMOVED lines=9> */
.L_x_64321:
[----:B------:R-:W-:Y:S05]  /*30e10*/  BSYNC.RECONVERGENT B1 ;  /* 0x0000000000017941 */ /* 0x000fea0003800200 */
.L_x_64270:
        /* <DEDUP_REMOVED lines=27> */
.L_x_64382:
[----:B------:R-:W-:Y:S05]  /*30fd0*/  BSYNC.RECONVERGENT B1 ;  /* 0x0000000000017941 */ /* 0x000fea0003800200 */
.L_x_64381:
[----:B------:R-:W-:Y:S01]  /*30fe0*/  VIADD R10, R10, 0x20 ;  /* 0x000000200a0a7836 */ /* 0x000fe20000000000 */
[----:B------:R-:W-:-:S07]  /*30ff0*/  IADD3 R11, PT, PT, R11, 0x20, RZ ;  /* 0x000000200b0b7810 */ /* 0x000fce0007ffe0ff */
.L_x_64267:
[----:B------:R-:W-:Y:S05]  /*31000*/  BSYNC.RECONVERGENT B0 ;  /* 0x0000000000007941 */ /* 0x000fea0003800200 */
.L_x_64266:
        /* <DEDUP_REMOVED lines=10> */
.L_x_64386:
[----:B------:R-:W-:Y:S05]  /*310b0*/  BSYNC.RECONVERGENT B1 ;  /* 0x0000000000017941 */ /* 0x000fea0003800200 */
.L_x_64385:
        /* <DEDUP_REMOVED lines=29> */
.L_x_64393:
        /* <DEDUP_REMOVED lines=13> */
.L_x_64395:
[----:B------:R-:W-:Y:S05]  /*31360*/  BSYNC.RECONVERGENT B4 ;  /* 0x0000000000047941 */ /* 0x000fea0003800200 */
.L_x_64394:
        /* <DEDUP_REMOVED lines=61> */
.L_x_64392:
[----:B------:R-:W-:Y:S05]  /*31740*/  BSYNC.RECONVERGENT B3 ;  /* 0x0000000000037941 */ /* 0x000fea0003800200 */
.L_x_64391:
        /* <DEDUP_REMOVED lines=10> */
.L_x_64390:
[----:B------:R-:W-:Y:S05]  /*317f0*/  BSYNC.RECONVERGENT B2 ;  /* 0x0000000000027941 */ /* 0x000fea0003800200 */
.L_x_64389:
        /* <DEDUP_REMOVED lines=20> */
.L_x_64400:
        /* <DEDUP_REMOVED lines=13> */
.L_x_64402:
[----:B------:R-:W-:Y:S05]  /*31a10*/  BSYNC.RECONVERGENT B4 ;  /* 0x0000000000047941 */ /* 0x000fea0003800200 */
.L_x_64401:
        /* <DEDUP_REMOVED lines=61> */
.L_x_64399:
[----:B------:R-:W-:Y:S05]  /*31df0*/  BSYNC.RECONVERGENT B3 ;  /* 0x0000000000037941 */ /* 0x000fea0003800200 */
.L_x_64398:
        /* <DEDUP_REMOVED lines=10> */
.L_x_64397:
[----:B------:R-:W-:Y:S05]  /*31ea0*/  BSYNC.RECONVERGENT B2 ;  /* 0x0000000000027941 */ /* 0x000fea0003800200 */
.L_x_64396:
        /* <DEDUP_REMOVED lines=20> */
.L_x_64407:
        /* <DEDUP_REMOVED lines=13> */
.L_x_64409:
[----:B------:R-:W-:Y:S05]  /*320c0*/  BSYNC.RECONVERGENT B4 ;  /* 0x0000000000047941 */ /* 0x000fea0003800200 */
.L_x_64408:
        /* <DEDUP_REMOVED lines=61> */
.L_x_64406:
[----:B------:R-:W-:Y:S05]  /*324a0*/  BSYNC.RECONVERGENT B3 ;  /* 0x0000000000037941 */ /* 0x000fea0003800200 */
.L_x_64405:
        /* <DEDUP_REMOVED lines=10> */
.L_x_64404:
[----:B------:R-:W-:Y:S05]  /*32550*/  BSYNC.RECONVERGENT B2 ;  /* 0x0000000000027941 */ /* 0x000fea0003800200 */
.L_x_64403:
        /* <DEDUP_REMOVED lines=20> */
.L_x_64414:
        /* <DEDUP_REMOVED lines=13> */
.L_x_64416:
[----:B------:R-:W-:Y:S05]  /*32770*/  BSYNC.RECONVERGENT B4 ;  /* 0x0000000000047941 */ /* 0x000fea0003800200 */
.L_x_64415:
        /* <DEDUP_REMOVED lines=61> */
.L_x_64413:
[----:B------:R-:W-:Y:S05]  /*32b50*/  BSYNC.RECONVERGENT B3 ;  /* 0x0000000000037941 */ /* 0x000fea0003800200 */
.L_x_64412:
        /* <DEDUP_REMOVED lines=10> */
.L_x_64411:
[----:B------:R-:W-:Y:S05]  /*32c00*/  BSYNC.RECONVERGENT B2 ;  /* 0x0000000000027941 */ /* 0x000fea0003800200 */
.L_x_64410:
        /* <DEDUP_REMOVED lines=20> */
.L_x_64421:
        /* <DEDUP_REMOVED lines=13> */
.L_x_64423:
[----:B------:R-:W-:Y:S05]  /*32e20*/  BSYNC.RECONVERGENT B4 ;  /* 0x0000000000047941 */ /* 0x000fea0003800200 */
.L_x_64422:
        /* <DEDUP_REMOVED lines=61> */
.L_x_64420:
[----:B------:R-:W-:Y:S05]  /*33200*/  BSYNC.RECONVERGENT B3 ;  /* 0x0000000000037941 */ /* 0x000fea0003800200 */
.L_x_64419:
        /* <DEDUP_REMOVED lines=10> */
.L_x_64418:
[----:B------:R-:W-:Y:S05]  /*332b0*/  BSYNC.RECONVERGENT B2 ;  /* 0x0000000000027941 */ /* 0x000fea0003800200 */
.L_x_64417:
        /* <DEDUP_REMOVED lines=20> */
.L_x_64428:
        /* <DEDUP_REMOVED lines=13> */
.L_x_64430:
[----:B------:R-:W-:Y:S05]  /*334d0*/  BSYNC.RECONVERGENT B4 ;  /* 0x0000000000047941 */ /* 0x000fea0003800200 */
.L_x_64429:
        /* <DEDUP_REMOVED lines=61> */
.L_x_64427:
[----:B------:R-:W-:Y:S05]  /*338b0*/  BSYNC.RECONVERGENT B3 ;  /* 0x0000000000037941 */ /* 0x000fea0003800200 */
.L_x_64426:
        /* <DEDUP_REMOVED lines=10> */
.L_x_64425:
[----:B------:R-:W-:Y:S05]  /*33960*/  BSYNC.RECONVERGENT B2 ;  /* 0x0000000000027941 */ /* 0x000fea0003800200 */
.L_x_64424:
        /* <DEDUP_REMOVED lines=20> */
.L_x_64435:
        /* <DEDUP_REMOVED lines=13> */
.L_x_64437:
[----:B------:R-:W-:Y:S05]  /*33b80*/  BSYNC.RECONVERGENT B4 ;  /* 0x0000000000047941 */ /* 0x000fea0003800200 */
.L_x_64436:
        /* <DEDUP_REMOVED lines=61> */
.L_x_64434:
[----:B------:R-:W-:Y:S05]  /*33f60*/  BSYNC.RECONVERGENT B3 ;  /* 0x0000000000037941 */ /* 0x000fea0003800200 */
.L_x_64433:
        /* <DEDUP_REMOVED lines=10> */
.L_x_64432:
[----:B------:R-:W-:Y:S05]  /*34010*/  BSYNC.RECONVERGENT B2 ;  /* 0x0000000000027941 */ /* 0x000fea0003800200 */
.L_x_64431:
        /* <DEDUP_REMOVED lines=19> */
.L_x_64441:
        /* <DEDUP_REMOVED lines=13> */
.L_x_64443:
[----:B------:R-:W-:Y:S05]  /*34220*/  BSYNC.RECONVERGENT B3 ;  /* 0x0000000000037941 */ /* 0x000fea0003800200 */
.L_x_64442:
        /* <DEDUP_REMOVED lines=61> */
.L_x_64440:
[----:B------:R-:W-:Y:S05]  /*34600*/  BSYNC.RECONVERGENT B2 ;  /* 0x0000000000027941 */ /* 0x000fea0003800200 */
.L_x_64439:
        /* <DEDUP_REMOVED lines=11> */
.L_x_64388:
        /* <DEDUP_REMOVED lines=21> */
.L_x_64448:
        /* <DEDUP_REMOVED lines=13> */
.L_x_64450:
[----:B------:R-:W-:Y:S05]  /*348e0*/  BSYNC.RECONVERGENT B4 ;  /* 0x0000000000047941 */ /* 0x000fea0003800200 */
.L_x_64449:
        /* <DEDUP_REMOVED lines=61> */
.L_x_64447:
[----:B------:R-:W-:Y:S05]  /*34cc0*/  BSYNC.RECONVERGENT B3 ;  /* 0x0000000000037941 */ /* 0x000fea0003800200 */
.L_x_64446:
        /* <DEDUP_REMOVED lines=9> */
.L_x_64445:
[----:B------:R-:W-:Y:S05]  /*34d60*/  BSYNC.RECONVERGENT B2 ;  /* 0x0000000000027941 */ /* 0x000fea0003800200 */
.L_x_64444:
        /* <DEDUP_REMOVED lines=17> */
.L_x_64455:
        /* <DEDUP_REMOVED lines=13> */
.L_x_64457:
[----:B------:R-:W-:Y:S05]  /*34f50*/  BSYNC.RECONVERGENT B4 ;  /* 0x0000000000047941 */ /* 0x000fea0003800200 */
.L_x_64456:
        /* <DEDUP_REMOVED lines=61> */
.L_x_64454:
[----:B------:R-:W-:Y:S05]  /*35330*/  BSYNC.RECONVERGENT B3 ;  /* 0x0000000000037941 */ /* 0x000fea0003800200 */
.L_x_64453:
        /* <DEDUP_REMOVED lines=9> */
.L_x_64452:
[----:B------:R-:W-:Y:S05]  /*353d0*/  BSYNC.RECONVERGENT B2 ;  /* 0x0000000000027941 */ /* 0x000fea0003800200 */
.L_x_64451:
        /* <DEDUP_REMOVED lines=17> */
.L_x_64462:
        /* <DEDUP_REMOVED lines=13> */
.L_x_64464:
[----:B------:R-:W-:Y:S05]  /*355c0*/  BSYNC.RECONVERGENT B4 ;  /* 0x0000000000047941 */ /* 0x000fea0003800200 */
.L_x_64463:
        /* <DEDUP_REMOVED lines=61> */
.L_x_64461:
[----:B------:R-:W-:Y:S05]  /*359a0*/  BSYNC.RECONVERGENT B3 ;  /* 0x0000000000037941 */ /* 0x000fea0003800200 */
.L_x_64460:
        /* <DEDUP_REMOVED lines=9> */
.L_x_64459:
[----:B------:R-:W-:Y:S05]  /*35a40*/  BSYNC.RECONVERGENT B2 ;  /* 0x0000000000027941 */ /* 0x000fea0003800200 */
.L_x_64458:
        /* <DEDUP_REMOVED lines=17> */
.L_x_64469:
        /* <DEDUP_REMOVED lines=13> */
.L_x_64471:
[----:B------:R-:W-:Y:S05]  /*35c30*/  BSYNC.RECONVERGENT B4 ;  /* 0x0000000000047941 */ /* 0x000fea0003800200 */
.L_x_64470:
        /* <DEDUP_REMOVED lines=61> */
.L_x_64468:
[----:B------:R-:W-:Y:S05]  /*36010*/  BSYNC.RECONVERGENT B3 ;  /* 0x0000000000037941 */ /* 0x000fea0003800200 */
.L_x_64467:
        /* <DEDUP_REMOVED lines=9> */
.L_x_64466:
[----:B------:R-:W-:Y:S05]  /*360b0*/  BSYNC.RECONVERGENT B2 ;  /* 0x0000000000027941 */ /* 0x000fea0003800200 */
.L_x_64465:
        /* <DEDUP_REMOVED lines=17> */
.L_x_64476:
        /* <DEDUP_REMOVED lines=13> */
.L_x_64478:
[----:B------:R-:W-:Y:S05]  /*362a0*/  BSYNC.RECONVERGENT B4 ;  /* 0x0000000000047941 */ /* 0x000fea0003800200 */
.L_x_64477:
        /* <DEDUP_REMOVED lines=61> */
.L_x_64475:
[----:B------:R-:W-:Y:S05]  /*36680*/  BSYNC.RECONVERGENT B3 ;  /* 0x0000000000037941 */ /* 0x000fea0003800200 */
.L_x_64474:
        /* <DEDUP_REMOVED lines=9> */
.L_x_64473:
[----:B------:R-:W-:Y:S05]  /*36720*/  BSYNC.RECONVERGENT B2 ;  /* 0x0000000000027941 */ /* 0x000fea0003800200 */
.L_x_64472:
        /* <DEDUP_REMOVED lines=17> */
.L_x_64483:
        /* <DEDUP_REMOVED lines=13> */
.L_x_64485:
[----:B------:R-:W-:Y:S05]  /*36910*/  BSYNC.RECONVERGENT B4 ;  /* 0x0000000000047941 */ /* 0x000fea0003800200 */
.L_x_64484:
        /* <DEDUP_REMOVED lines=61> */
.L_x_64482:
[----:B------:R-:W-:Y:S05]  /*36cf0*/  BSYNC.RECONVERGENT B3 ;  /* 0x0000000000037941 */ /* 0x000fea0003800200 */
.L_x_64481:
        /* <DEDUP_REMOVED lines=9> */
.L_x_64480:
[----:B------:R-:W-:Y:S05]  /*36d90*/  BSYNC.RECONVERGENT B2 ;  /* 0x0000000000027941 */ /* 0x000fea0003800200 */
.L_x_64479:
        /* <DEDUP_REMOVED lines=17> */
.L_x_64490:
        /* <DEDUP_REMOVED lines=13> */
.L_x_64492:
[----:B------:R-:W-:Y:S05]  /*36f80*/  BSYNC.RECONVERGENT B4 ;  /* 0x0000000000047941 */ /* 0x000fea0003800200 */
.L_x_64491:
        /* <DEDUP_REMOVED lines=61> */
.L_x_64489:
[----:B------:R-:W-:Y:S05]  /*37360*/  BSYNC.RECONVERGENT B3 ;  /* 0x0000000000037941 */ /* 0x000fea0003800200 */
.L_x_64488:
        /* <DEDUP_REMOVED lines=9> */
.L_x_64487:
[----:B------:R-:W-:Y:S05]  /*37400*/  BSYNC.RECONVERGENT B2 ;  /* 0x0000000000027941 */ /* 0x000fea0003800200 */
.L_x_64486:
        /* <DEDUP_REMOVED lines=16> */
.L_x_64495:
        /* <DEDUP_REMOVED lines=13> */
.L_x_64497:
[----:B------:R-:W-:Y:S05]  /*375e0*/  BSYNC.RECONVERGENT B3 ;  /* 0x0000000000037941 */ /* 0x000fea0003800200 */
.L_x_64496:
        /* <DEDUP_REMOVED lines=61> */
.L_x_64494:
[----:B------:R-:W-:Y:S05]  /*379c0*/  BSYNC.RECONVERGENT B2 ;  /* 0x0000000000027941 */ /* 0x000fea0003800200 */
.L_x_64493:
        /* <DEDUP_REMOVED lines=9> */
.L_x_64438:
[----:B------:R-:W-:Y:S05]  /*37a60*/  BSYNC.RECONVERGENT B1 ;  /* 0x0000000000017941 */ /* 0x000fea0003800200 */
.L_x_64387:
        /* <DEDUP_REMOVED lines=27> */
.L_x_64499:
[----:B------:R-:W-:Y:S05]  /*37c20*/  BSYNC.RECONVERGENT B1 ;  /* 0x0000000000017941 */ /* 0x000fea0003800200 */
.L_x_64498:
[----:B------:R-:W-:Y:S01]  /*37c30*/  VIADD R10, R10, 0x20 ;  /* 0x000000200a0a7836 */ /* 0x000fe20000000000 */
[----:B------:R-:W-:-:S07]  /*37c40*/  IADD3 R11, PT, PT, R11, 0x20, RZ ;  /* 0x000000200b0b7810 */ /* 0x000fce0007ffe0ff */
.L_x_64384:
[----:B------:R-:W-:Y:S05]  /*37c50*/  BSYNC.RECONVERGENT B0 ;  /* 0x0000000000007941 */ /* 0x000fea0003800200 */
.L_x_64383:
        /* <DEDUP_REMOVED lines=10> */
.L_x_64503:
[----:B------:R-:W-:Y:S05]  /*37d00*/  BSYNC.RECONVERGENT B1 ;  /* 0x0000000000017941 */ /* 0x000fea0003800200 */
.L_x_64502:
        /* <DEDUP_REMOVED lines=29> */
.L_x_64510:
        /* <DEDUP_REMOVED lines=13> */
.L_x_64512:
[----:B------:R-:W-:Y:S05]  /*37fb0*/  BSYNC.RECONVERGENT B4 ;  /* 0x0000000000047941 */ /* 0x000fea0003800200 */
.L_x_64511:
        /* <DEDUP_REMOVED lines=61> */
.L_x_64509:
[----:B------:R-:W-:Y:S05]  /*38390*/  BSYNC.RECONVERGENT B3 ;  /* 0x0000000000037941 */ /* 0x000fea0003800200 */
.L_x_64508:
        /* <DEDUP_REMOVED lines=10> */
.L_x_64507:
[----:B------:R-:W-:Y:S05]  /*38440*/  BSYNC.RECONVERGENT B2 ;  /* 0x0000000000027941 */ /* 0x000fea0003800200 */
.L_x_64506:
        /* <DEDUP_REMOVED lines=20> */
.L_x_64517:
        /* <DEDUP_REMOVED lines=13> */
.L_x_64519:
[----:B------:R-:W-:Y:S05]  /*38660*/  BSYNC.RECONVERGENT B4 ;  /* 0x0000000000047941 */ /* 0x000fea0003800200 */
.L_x_64518:
        /* <DEDUP_REMOVED lines=61> */
.L_x_64516:
[----:B------:R-:W-:Y:S05]  /*38a40*/  BSYNC.RECONVERGENT B3 ;  /* 0x0000000000037941 */ /* 0x000fea0003800200 */
.L_x_64515:
        /* <DEDUP_REMOVED lines=10> */
.L_x_64514:
[----:B------:R-:W-:Y:S05]  /*38af0*/  BSYNC.RECONVERGENT B2 ;  /* 0x0000000000027941 */ /* 0x000fea0003800200 */
.L_x_64513:
        /* <DEDUP_REMOVED lines=20> */
.L_x_64524:
        /* <DEDUP_REMOVED lines=13> */
.L_x_64526:
[----:B------:R-:W-:Y:S05]  /*38d10*/  BSYNC.RECONVERGENT B4 ;  /* 0x0000000000047941 */ /* 0x000fea0003800200 */
.L_x_64525:
        /* <DEDUP_REMOVED lines=61> */
.L_x_64523:
[----:B------:R-:W-:Y:S05]  /*390f0*/  BSYNC.RECONVERGENT B3 ;  /* 0x0000000000037941 */ /* 0x000fea0003800200 */
.L_x_64522:
        /* <DEDUP_REMOVED lines=10> */
.L_x_64521:
[----:B------:R-:W-:Y:S05]  /*391a0*/  BSYNC.RECONVERGENT B2 ;  /* 0x0000000000027941 */ /* 0x000fea0003800200 */
.L_x_64520:
        /* <DEDUP_REMOVED lines=20> */
.L_x_64531:
        /* <DEDUP_REMOVED lines=13> */
.L_x_64533:
[----:B------:R-:W-:Y:S05]  /*393c0*/  BSYNC.RECONVERGENT B4 ;  /* 0x0000000000047941 */ /* 0x000fea0003800200 */
.L_x_64532:
        /* <DEDUP_REMOVED lines=61> */
.L_x_64530:
[----:B------:R-:W-:Y:S05]  /*397a0*/  BSYNC.RECONVERGENT B3 ;  /* 0x0000000000037941 */ /* 0x000fea0003800200 */
.L_x_64529:
        /* <DEDUP_REMOVED lines=10> */
.L_x_64528:
[----:B------:R-:W-:Y:S05]  /*39850*/  BSYNC.RECONVERGENT B2 ;  /* 0x0000000000027941 */ /* 0x000fea0003800200 */
.L_x_64527:
        /* <DEDUP_REMOVED lines=20> */
.L_x_64538:
        /* <DEDUP_REMOVED lines=13> */
.L_x_64540:
[----:B------:R-:W-:Y:S05]  /*39a70*/  BSYNC.RECONVERGENT B4 ;  /* 0x0000000000047941 */ /* 0x000fea0003800200 */
.L_x_64539:
        /* <DEDUP_REMOVED lines=61> */
.L_x_64537:
[----:B------:R-:W-:Y:S05]  /*39e50*/  BSYNC.RECONVERGENT B3 ;  /* 0x0000000000037941 */ /* 0x000fea0003800200 */
.L_x_64536:
        /* <DEDUP_REMOVED lines=10> */
.L_x_64535:
[----:B------:R-:W-:Y:S05]  /*39f00*/  BSYNC.RECONVERGENT B2 ;  /* 0x0000000000027941 */ /* 0x000fea0003800200 */
.L_x_64534:
        /* <DEDUP_REMOVED lines=20> */
.L_x_64545:
        /* <DEDUP_REMOVED lines=13> */
.L_x_64547:
[----:B------:R-:W-:Y:S05]  /*3a120*/  BSYNC.RECONVERGENT B4 ;  /* 0x0000000000047941 */ /* 0x000fea0003800200 */
.L_x_64546:
        /* <DEDUP_REMOVED lines=61> */
.L_x_64544:
[----:B------:R-:W-:Y:S05]  /*3a500*/  BSYNC.RECONVERGENT B3 ;  /* 0x0000000000037941 */ /* 0x000fea0003800200 */
.L_x_64543:
        /* <DEDUP_REMOVED lines=10> */
.L_x_64542:
[----:B------:R-:W-:Y:S05]  /*3a5b0*/  BSYNC.RECONVERGENT B2 ;  /* 0x0000000000027941 */ /* 0x000fea0003800200 */
.L_x_64541:
        /* <DEDUP_REMOVED lines=20> */
.L_x_64552:
        /* <DEDUP_REMOVED lines=13> */
.L_x_64554:
[----:B------:R-:W-:Y:S05]  /*3a7d0*/  BSYNC.RECONVERGENT B4 ;  /* 0x0000000000047941 */ /* 0x000fea0003800200 */
.L_x_64553:
        /* <DEDUP_REMOVED lines=61> */
.L_x_64551:
[----:B------:R-:W-:Y:S05]  /*3abb0*/  BSYNC.RECONVERGENT B3 ;  /* 0x0000000000037941 */ /* 0x000fea0003800200 */
.L_x_64550:
        /* <DEDUP_REMOVED lines=10> */
.L_x_64549:
[----:B------:R-:W-:Y:S05]  /*3ac60*/  BSYNC.RECONVERGENT B2 ;  /* 0x0000000000027941 */ /* 0x000fea0003800200 */
.L_x_64548:
        /* <DEDUP_REMOVED lines=19> */
.L_x_64558:
        /* <DEDUP_REMOVED lines=13> */
.L_x_64560:
[----:B------:R-:W-:Y:S05]  /*3ae70*/  BSYNC.RECONVERGENT B3 ;  /* 0x0000000000037941 */ /* 0x000fea0003800200 */
.L_x_64559:
        /* <DEDUP_REMOVED lines=61> */
.L_x_64557:
[----:B------:R-:W-:Y:S05]  /*3b250*/  BSYNC.RECONVERGENT B2 ;  /* 0x0000000000027941 */ /* 0x000fea0003800200 */
.L_x_64556:
        /* <DEDUP_REMOVED lines=11> */
.L_x_64505:
        /* <DEDUP_REMOVED lines=21> */
.L_x_64565:
        /* <DEDUP_REMOVED lines=13> */
.L_x_64567:
[----:B------:R-:W-:Y:S05]  /*3b530*/  BSYNC.RECONVERGENT B4 ;  /* 0x0000000000047941 */ /* 0x000fea0003800200 */
.L_x_64566:
        /* <DEDUP_REMOVED lines=61> */
.L_x_64564:
[----:B------:R-:W-:Y:S05]  /*3b910*/  BSYNC.RECONVERGENT B3 ;  /* 0x0000000000037941 */ /* 0x000fea0003800200 */
.L_x_64563:
        /* <DEDUP_REMOVED lines=9> */
.L_x_64562:
[----:B------:R-:W-:Y:S05]  /*3b9b0*/  BSYNC.RECONVERGENT B2 ;  /* 0x0000000000027941 */ /* 0x000fea0003800200 */
.L_x_64561:
        /* <DEDUP_REMOVED lines=17> */
.L_x_64572:
        /* <DEDUP_REMOVED lines=13> */
.L_x_64574:
[----:B------:R-:W-:Y:S05]  /*3bba0*/  BSYNC.RECONVERGENT B4 ;  /* 0x0000000000047941 */ /* 0x000fea0003800200 */
.L_x_64573:
        /* <DEDUP_REMOVED lines=61> */
.L_x_64571:
[----:B------:R-:W-:Y:S05]  /*3bf80*/  BSYNC.RECONVERGENT B3 ;  /* 0x0000000000037941 */ /* 0x000fea0003800200 */
.L_x_64570:
        /* <DEDUP_REMOVED lines=9> */
.L_x_64569:
[----:B------:R-:W-:Y:S05]  /*3c020*/  BSYNC.RECONVERGENT B2 ;  /* 0x0000000000027941 */ /* 0x000fea0003800200 */
.L_x_64568:
        /* <DEDUP_REMOVED lines=17> */
.L_x_64579:
        /* <DEDUP_REMOVED lines=13> */
.L_x_64581:
[----:B------:R-:W-:Y:S05]  /*3c210*/  BSYNC.RECONVERGENT B4 ;  /* 0x0000000000047941 */ /* 0x000fea0003800200 */
.L_x_64580:
        /* <DEDUP_REMOVED lines=61> */
.L_x_64578:
[----:B------:R-:W-:Y:S05]  /*3c5f0*/  BSYNC.RECONVERGENT B3 ;  /* 0x0000000000037941 */ /* 0x000fea0003800200 */
.L_x_64577:
        /* <DEDUP_REMOVED lines=9> */
.L_x_64576:
[----:B------:R-:W-:Y:S05]  /*3c690*/  BSYNC.RECONVERGENT B2 ;  /* 0x0000000000027941 */ /* 0x000fea0003800200 */
.L_x_64575:
        /* <DEDUP_REMOVED lines=17> */
.L_x_64586:
        /* <DEDUP_REMOVED lines=13> */
.L_x_64588:
[----:B------:R-:W-:Y:S05]  /*3c880*/  BSYNC.RECONVERGENT B4 ;  /* 0x0000000000047941 */ /* 0x000fea0003800200 */
.L_x_64587:
        /* <DEDUP_REMOVED lines=61> */
.L_x_64585:
[----:B------:R-:W-:Y:S05]  /*3cc60*/  BSYNC.RECONVERGENT B3 ;  /* 0x0000000000037941 */ /* 0x000fea0003800200 */
.L_x_64584:
        /* <DEDUP_REMOVED lines=9> */
.L_x_64583:
[----:B------:R-:W-:Y:S05]  /*3cd00*/  BSYNC.RECONVERGENT B2 ;  /* 0x0000000000027941 */ /* 0x000fea0003800200 */
.L_x_64582:
        /* <DEDUP_REMOVED lines=17> */
.L_x_64593:
        /* <DEDUP_REMOVED lines=13> */
.L_x_64595:
[----:B------:R-:W-:Y:S05]  /*3cef0*/  BSYNC.RECONVERGENT B4 ;  /* 0x0000000000047941 */ /* 0x000fea0003800200 */
.L_x_64594:
        /* <DEDUP_REMOVED lines=61> */
.L_x_64592:
[----:B------:R-:W-:Y:S05]  /*3d2d0*/  BSYNC.RECONVERGENT B3 ;  /* 0x0000000000037941 */ /* 0x000fea0003800200 */
.L_x_64591:
        /* <DEDUP_REMOVED lines=9> */
.L_x_64590:
[----:B------:R-:W-:Y:S05]  /*3d370*/  BSYNC.RECONVERGENT B2 ;  /* 0x0000000000027941 */ /* 0x000fea0003800200 */
.L_x_64589:
        /* <DEDUP_REMOVED lines=17> */
.L_x_64600:
        /* <DEDUP_REMOVED lines=13> */
.L_x_64602:
[----:B------:R-:W-:Y:S05]  /*3d560*/  BSYNC.RECONVERGENT B4 ;  /* 0x0000000000047941 */ /* 0x000fea0003800200 */
.L_x_64601:
        /* <DEDUP_REMOVED lines=61> */
.L_x_64599:
[----:B------:R-:W-:Y:S05]  /*3d940*/  BSYNC.RECONVERGENT B3 ;  /* 0x0000000000037941 */ /* 0x000fea0003800200 */
.L_x_64598:
        /* <DEDUP_REMOVED lines=9> */
.L_x_64597:
[----:B------:R-:W-:Y:S05]  /*3d9e0*/  BSYNC.RECONVERGENT B2 ;  /* 0x0000000000027941 */ /* 0x000fea0003800200 */
.L_x_64596:
        /* <DEDUP_REMOVED lines=17> */
.L_x_64607:
        /* <DEDUP_REMOVED lines=13> */
.L_x_64609:
[----:B------:R-:W-:Y:S05]  /*3dbd0*/  BSYNC.RECONVERGENT B4 ;  /* 0x0000000000047941 */ /* 0x000fea0003800200 */
.L_x_64608:
        /* <DEDUP_REMOVED lines=61> */
.L_x_64606:
[----:B------:R-:W-:Y:S05]  /*3dfb0*/  BSYNC.RECONVERGENT B3 ;  /* 0x0000000000037941 */ /* 0x000fea0003800200 */
.L_x_64605:
        /* <DEDUP_REMOVED lines=9> */
.L_x_64604:
[----:B------:R-:W-:Y:S05]  /*3e050*/  BSYNC.RECONVERGENT B2 ;  /* 0x0000000000027941 */ /* 0x000fea0003800200 */
.L_x_64603:
        /* <DEDUP_REMOVED lines=16> */
.L_x_64612:
        /* <DEDUP_REMOVED lines=13> */
.L_x_64614:
[----:B------:R-:W-:Y:S05]  /*3e230*/  BSYNC.RECONVERGENT B3 ;  /* 0x0000000000037941 */ /* 0x000fea0003800200 */
.L_x_64613:
        /* <DEDUP_REMOVED lines=61> */
.L_x_64611:
[----:B------:R-:W-:Y:S05]  /*3e610*/  BSYNC.RECONVERGENT B2 ;  /* 0x0000000000027941 */ /* 0x000fea0003800200 */
.L_x_64610:
        /* <DEDUP_REMOVED lines=9> */
.L_x_64555:
[----:B------:R-:W-:Y:S05]  /*3e6b0*/  BSYNC.RECONVERGENT B1 ;  /* 0x0000000000017941 */ /* 0x000fea0003800200 */
.L_x_64504:
        /* <DEDUP_REMOVED lines=27> */
.L_x_64616:
[----:B------:R-:W-:Y:S05]  /*3e870*/  BSYNC.RECONVERGENT B1 ;  /* 0x0000000000017941 */ /* 0x000fea0003800200 */
.L_x_64615:
[----:B------:R-:W-:Y:S01]  /*3e880*/  VIADD R10, R10, 0x20 ;  /* 0x000000200a0a7836 */ /* 0x000fe20000000000 */
[----:B------:R-:W-:-:S07]  /*3e890*/  IADD3 R11, PT, PT, R11, 0x20, RZ ;  /* 0x000000200b0b7810 */ /* 0x000fce0007ffe0ff */
.L_x_64501:
[----:B------:R-:W-:Y:S05]  /*3e8a0*/  BSYNC.RECONVERGENT B0 ;  /* 0x0000000000007941 */ /* 0x000fea0003800200 */
.L_x_64500:
        /* <DEDUP_REMOVED lines=10> */
.L_x_64620:
[----:B------:R-:W-:Y:S05]  /*3e950*/  BSYNC.RECONVERGENT B1 ;  /* 0x0000000000017941 */ /* 0x000fea0003800200 */
.L_x_64619:
        /* <DEDUP_REMOVED lines=29> */
.L_x_64627:
        /* <DEDUP_REMOVED lines=13> */
.L_x_64629:
[----:B------:R-:W-:Y:S05]  /*3ec00*/  BSYNC.RECONVERGENT B4 ;  /* 0x0000000000047941 */ /* 0x000fea0003800200 */
.L_x_64628:
        /* <DEDUP_REMOVED lines=61> */
.L_x_64626:
[----:B------:R-:W-:Y:S05]  /*3efe0*/  BSYNC.RECONVERGENT B3 ;  /* 0x0000000000037941 */ /* 0x000fea0003800200 */
.L_x_64625:
        /* <DEDUP_REMOVED lines=10> */
.L_x_64624:
[----:B------:R-:W-:Y:S05]  /*3f090*/  BSYNC.RECONVERGENT B2 ;  /* 0x0000000000027941 */ /* 0x000fea0003800200 */
.L_x_64623:
        /* <DEDUP_REMOVED lines=20> */
.L_x_64634:
        /* <DEDUP_REMOVED lines=13> */
.L_x_64636:
[----:B------:R-:W-:Y:S05]  /*3f2b0*/  BSYNC.RECONVERGENT B4 ;  /* 0x0000000000047941 */ /* 0x000fea0003800200 */
.L_x_64635:
        /* <DEDUP_REMOVED lines=61> */
.L_x_64633:
[----:B------:R-:W-:Y:S05]  /*3f690*/  BSYNC.RECONVERGENT B3 ;  /* 0x0000000000037941 */ /* 0x000fea0003800200 */
.L_x_64632:
        /* <DEDUP_REMOVED lines=10> */
.L_x_64631:
[----:B------:R-:W-:Y:S05]  /*3f740*/  BSYNC.RECONVERGENT B2 ;  /* 0x0000000000027941 */ /* 0x000fea0003800200 */
.L_x_64630:
        /* <DEDUP_REMOVED lines=20> */
.L_x_64641:
        /* <DEDUP_REMOVED lines=13> */
.L_x_64643:
[----:B------:R-:W-:Y:S05]  /*3f960*/  BSYNC.RECONVERGENT B4 ;  /* 0x0000000000047941 */ /* 0x000fea0003800200 */
.L_x_64642:
        /* <DEDUP_REMOVED lines=60> */
.L_x_64640:
[----:B------:R-:W-:Y:S05]  /*3fd30*/  BSYNC.RECONVERGENT B3 ;  /* 0x0000000000037941 */ /* 0x000fea0003800200 */
.L_x_64639:
        /* <DEDUP_REMOVED lines=10> */
.L_x_64638:
[----:B------:R-:W-:Y:S05]  /*3fde0*/  BSYNC.RECONVERGENT B2 ;  /* 0x0000000000027941 */ /* 0x000fea0003800200 */
.L_x_64637:
        /* <DEDUP_REMOVED lines=20> */
.L_x_64648:
        /* <DEDUP_REMOVED lines=13> */
.L_x_64650:
[----:B------:R-:W-:Y:S05]  /*40000*/  BSYNC.RECONVERGENT B4 ;  /* 0x0000000000047941 */ /* 0x000fea0003800200 */
.L_x_64649:
        /* <DEDUP_REMOVED lines=61> */
.L_x_64647:
[----:B------:R-:W-:Y:S05]  /*403e0*/  BSYNC.RECONVERGENT B3 ;  /* 0x0000000000037941 */ /* 0x000fea0003800200 */
.L_x_64646:
        /* <DEDUP_REMOVED lines=10> */
.L_x_64645:
[----:B------:R-:W-:Y:S05]  /*40490*/  BSYNC.RECONVERGENT B2 ;  /* 0x0000000000027941 */ /* 0x000fea0003800200 */
.L_x_64644:
        /* <DEDUP_REMOVED lines=20> */
.L_x_64655:
        /* <DEDUP_REMOVED lines=13> */
.L_x_64657:
[----:B------:R-:W-:Y:S05]  /*406b0*/  BSYNC.RECONVERGENT B4 ;  /* 0x0000000000047941 */ /* 0x000fea0003800200 */
.L_x_64656:
        /* <DEDUP_REMOVED lines=60> */
.L_x_64654:
[----:B------:R-:W-:Y:S05]  /*40a80*/  BSYNC.RECONVERGENT B3 ;  /* 0x0000000000037941 */ /* 0x000fea0003800200 */
.L_x_64653:
        /* <DEDUP_REMOVED lines=10> */
.L_x_64652:
[----:B------:R-:W-:Y:S05]  /*40b30*/  BSYNC.RECONVERGENT B2 ;  /* 0x0000000000027941 */ /* 0x000fea0003800200 */
.L_x_64651:
        /* <DEDUP_REMOVED lines=20> */
.L_x_64662:
        /* <DEDUP_REMOVED lines=13> */
.L_x_64664:
[----:B------:R-:W-:Y:S05]  /*40d50*/  BSYNC.RECONVERGENT B4 ;  /* 0x0000000000047941 */ /* 0x000fea0003800200 */
.L_x_64663:
        /* <DEDUP_REMOVED lines=61> */
.L_x_64661:
[----:B------:R-:W-:Y:S05]  /*41130*/  BSYNC.RECONVERGENT B3 ;  /* 0x0000000000037941 */ /* 0x000fea0003800200 */
.L_x_64660:
        /* <DEDUP_REMOVED lines=10> */
.L_x_64659:
[----:B------:R-:W-:Y:S05]  /*411e0*/  BSYNC.RECONVERGENT B2 ;  /* 0x0000000000027941 */ /* 0x000fea0003800200 */
.L_x_64658:
        /* <DEDUP_REMOVED lines=20> */
.L_x_64669:
        /* <DEDUP_REMOVED lines=13> */
.L_x_64671:
[----:B------:R-:W-:Y:S05]  /*41400*/  BSYNC.RECONVERGENT B4 ;  /* 0x0000000000047941 */ /* 0x000fea0003800200 */
.L_x_64670:
        /* <DEDUP_REMOVED lines=60> */
.L_x_64668:
[----:B------:R-:W-:Y:S05]  /*417d0*/  BSYNC.RECONVERGENT B3 ;  /* 0x0000000000037941 */ /* 0x000fea0003800200 */
.L_x_64667:
        /* <DEDUP_REMOVED lines=10> */
.L_x_64666:
[----:B------:R-:W-:Y:S05]  /*41880*/  BSYNC.RECONVERGENT B2 ;  /* 0x0000000000027941 */ /* 0x000fea0003800200 */
.L_x_64665:
        /* <DEDUP_REMOVED lines=19> */
.L_x_64675:
        /* <DEDUP_REMOVED lines=13> */
.L_x_64677:
[----:B------:R-:W-:Y:S05]  /*41a90*/  BSYNC.RECONVERGENT B3 ;  /* 0x0000000000037941 */ /* 0x000fea0003800200 */
.L_x_64676:
        /* <DEDUP_REMOVED lines=61> */
.L_x_64674:
[----:B------:R-:W-:Y:S05]  /*41e70*/  BSYNC.RECONVERGENT B2 ;  /* 0x0000000000027941 */ /* 0x000fea0003800200 */
.L_x_64673:
        /* <DEDUP_REMOVED lines=11> */
.L_x_64622:
        /* <DEDUP_REMOVED lines=21> */
.L_x_64682:
        /* <DEDUP_REMOVED lines=13> */
.L_x_64684:
[----:B------:R-:W-:Y:S05]  /*42150*/  BSYNC.RECONVERGENT B4 ;  /* 0x0000000000047941 */ /* 0x000fea0003800200 */
.L_x_64683:
        /* <DEDUP_REMOVED lines=61> */
.L_x_64681:
[----:B------:R-:W-:Y:S05]  /*42530*/  BSYNC.RECONVERGENT B3 ;  /* 0x0000000000037941 */ /* 0x000fea0003800200 */
.L_x_64680:
        /* <DEDUP_REMOVED lines=9> */
.L_x_64679:
[----:B------:R-:W-:Y:S05]  /*425d0*/  BSYNC.RECONVERGENT B2 ;  /* 0x0000000000027941 */ /* 0x000fea0003800200 */
.L_x_64678:
        /* <DEDUP_REMOVED lines=17> */
.L_x_64689:
        /* <DEDUP_REMOVED lines=13> */
.L_x_64691:
[----:B------:R-:W-:Y:S05]  /*427c0*/  BSYNC.RECONVERGENT B4 ;  /* 0x0000000000047941 */ /* 0x000fea0003800200 */
.L_x_64690:
        /* <DEDUP_REMOVED lines=61> */
.L_x_64688:
[----:B------:R-:W-:Y:S05]  /*42ba0*/  BSYNC.RECONVERGENT B3 ;  /* 0x0000000000037941 */ /* 0x000fea0003800200 */
.L_x_64687:
        /* <DEDUP_REMOVED lines=9> */
.L_x_64686:
[----:B------:R-:W-:Y:S05]  /*42c40*/  BSYNC.RECONVERGENT B2 ;  /* 0x0000000000027941 */ /* 0x000fea0003800200 */
.L_x_64685:
        /* <DEDUP_REMOVED lines=17> */
.L_x_64696:
        /* <DEDUP_REMOVED lines=13> */
.L_x_64698:
[----:B------:R-:W-:Y:S05]  /*42e30*/  BSYNC.RECONVERGENT B4 ;  /* 0x0000000000047941 */ /* 0x000fea0003800200 */
.L_x_64697:
        /* <DEDUP_REMOVED lines=61> */
.L_x_64695:
[----:B------:R-:W-:Y:S05]  /*43210*/  BSYNC.RECONVERGENT B3 ;  /* 0x0000000000037941 */ /* 0x000fea0003800200 */
.L_x_64694:
        /* <DEDUP_REMOVED lines=9> */
.L_x_64693:
[----:B------:R-:W-:Y:S05]  /*432b0*/  BSYNC.RECONVERGENT B2 ;  /* 0x0000000000027941 */ /* 0x000fea0003800200 */
.L_x_64692:
        /* <DEDUP_REMOVED lines=17> */
.L_x_64703:
        /* <DEDUP_REMOVED lines=13> */
.L_x_64705:
[----:B------:R-:W-:Y:S05]  /*434a0*/  BSYNC.RECONVERGENT B4 ;  /* 0x0000000000047941 */ /* 0x000fea0003800200 */
.L_x_64704:
        /* <DEDUP_REMOVED lines=61> */
.L_x_64702:
[----:B------:R-:W-:Y:S05]  /*43880*/  BSYNC.RECONVERGENT B3 ;  /* 0x0000000000037941 */ /* 0x000fea0003800200 */
.L_x_64701:
        /* <DEDUP_REMOVED lines=9> */
.L_x_64700:
[----:B------:R-:W-:Y:S05]  /*43920*/  BSYNC.RECONVERGENT B2 ;  /* 0x0000000000027941 */ /* 0x000fea0003800200 */
.L_x_64699:
        /* <DEDUP_REMOVED lines=17> */
.L_x_64710:
        /* <DEDUP_REMOVED lines=13> */
.L_x_64712:
[----:B------:R-:W-:Y:S05]  /*43b10*/  BSYNC.RECONVERGENT B4 ;  /* 0x0000000000047941 */ /* 0x000fea0003800200 */
.L_x_64711:
        /* <DEDUP_REMOVED lines=61> */
.L_x_64709:
[----:B------:R-:W-:Y:S05]  /*43ef0*/  BSYNC.RECONVERGENT B3 ;  /* 0x0000000000037941 */ /* 0x000fea0003800200 */
.L_x_64708:
        /* <DEDUP_REMOVED lines=9> */
.L_x_64707:
[----:B------:R-:W-:Y:S05]  /*43f90*/  BSYNC.RECONVERGENT B2 ;  /* 0x0000000000027941 */ /* 0x000fea0003800200 */
.L_x_64706:
        /* <DEDUP_REMOVED lines=17> */
.L_x_64717:
        /* <DEDUP_REMOVED lines=13> */
.L_x_64719:
[----:B------:R-:W-:Y:S05]  /*44180*/  BSYNC.RECONVERGENT B4 ;  /* 0x0000000000047941 */ /* 0x000fea0003800200 */
.L_x_64718:
        /* <DEDUP_REMOVED lines=61> */
.L_x_64716:
[----:B------:R-:W-:Y:S05]  /*44560*/  BSYNC.RECONVERGENT B3 ;  /* 0x0000000000037941 */ /* 0x000fea0003800200 */
.L_x_64715:
        /* <DEDUP_REMOVED lines=9> */
.L_x_64714:
[----:B------:R-:W-:Y:S05]  /*44600*/  BSYNC.RECONVERGENT B2 ;  /* 0x0000000000027941 */ /* 0x000fea0003800200 */
.L_x_64713:
        /* <DEDUP_REMOVED lines=17> */
.L_x_64724:
        /* <DEDUP_REMOVED lines=13> */
.L_x_64726:
[----:B------:R-:W-:Y:S05]  /*447f0*/  BSYNC.RECONVERGENT B4 ;  /* 0x0000000000047941 */ /* 0x000fea0003800200 */
.L_x_64725:
        /* <DEDUP_REMOVED lines=61> */
.L_x_64723:
[----:B------:R-:W-:Y:S05]  /*44bd0*/  BSYNC.RECONVERGENT B3 ;  /* 0x0000000000037941 */ /* 0x000fea0003800200 */
.L_x_64722:
        /* <DEDUP_REMOVED lines=9> */
.L_x_64721:
[----:B------:R-:W-:Y:S05]  /*44c70*/  BSYNC.RECONVERGENT B2 ;  /* 0x0000000000027941 */ /* 0x000fea0003800200 */
.L_x_64720:
        /* <DEDUP_REMOVED lines=20> */
.L_x_64729:
        /* <DEDUP_REMOVED lines=13> */
.L_x_64731:
[----:B------:R-:W-:Y:S05]  /*44e90*/  BSYNC.RECONVERGENT B3 ;  /* 0x0000000000037941 */ /* 0x000fea0003800200 */
.L_x_64730:
        /* <DEDUP_REMOVED lines=61> */
.L_x_64728:
[----:B------:R-:W-:Y:S05]  /*45270*/  BSYNC.RECONVERGENT B2 ;  /* 0x0000000000027941 */ /* 0x000fea0003800200 */
.L_x_64727:
        /* <DEDUP_REMOVED lines=9> */
.L_x_64672:
[----:B------:R-:W-:Y:S05]  /*45310*/  BSYNC.RECONVERGENT B1 ;  /* 0x0000000000017941 */ /* 0x000fea0003800200 */
.L_x_64621:
        /* <DEDUP_REMOVED lines=25> */
.L_x_64618:
[----:B------:R-:W-:Y:S05]  /*454b0*/  BSYNC.RECONVERGENT B0 ;  /* 0x0000000000007941 */ /* 0x000fea0003800200 */
.L_x_64617:
        /* <DEDUP_REMOVED lines=289> */
.L_x_64765:
        /* <DEDUP_REMOVED lines=40> */
[----:B------:R-:W-:Y:S01]  /*46950*/  F2FP.F16.F32.PACK_AB R188, R26, R27 ;  /* 0x0000001b1abc723e */ /* 0x000fe200000000ff */
[--C-:B------:R-:W-:Y:S01]  /*46960*/  FADD.FTZ R26, R102, -R12.reuse ;  /* 0x8000000c661a7221 */ /* 0x100fe20000010000 */
[----:B------:R-:W-:-:S03]  /*46970*/  FADD.FTZ R27, R103, -R12 ;  /* 0x8000000c671b7221 */ /* 0x000fc60000010000 */
[C---:B------:R-:W-:Y:S01]  /*46980*/  FMUL.FTZ R26, R11.reuse, R26 ;  /* 0x0000001a0b1a7220 */ /* 0x040fe20000410000 */
[----:B------:R-:W-:-:S03]  /*46990*/  FMUL.FTZ R27, R11, R27 ;  /* 0x0000001b0b1b7220 */ /* 0x000fc60000410000 */
[----:B----4-:R-:W-:Y:S01]  /*469a0*/  FFMA.FTZ R26, R26, R252, R98 ;  /* 0x000000fc1a1a7223 */ /* 0x010fe20000010062 */
[----:B-----5:R-:W-:-:S05]  /*469b0*/  FFMA.FTZ R27, R27, R238, R99 ;  /* 0x000000ee1b1b7223 */ /* 0x020fca0000010063 */
        /* <DEDUP_REMOVED lines=19> */
.L_x_64736:
[----:B------:R-:W-:Y:S05]  /*46af0*/  BSYNC.RECONVERGENT B1 ;  /* 0x0000000000017941 */ /* 0x000fea0003800200 */
.L_x_64735:
        /* <DEDUP_REMOVED lines=43> */
.L_x_64738:
[----:B------:R-:W-:Y:S05]  /*46db0*/  BSYNC.RECONVERGENT B1 ;  /* 0x0000000000017941 */ /* 0x000fea0003800200 */
.L_x_64737:
        /* <DEDUP_REMOVED lines=43> */
.L_x_64740:
[----:B------:R-:W-:Y:S05]  /*47070*/  BSYNC.RECONVERGENT B1 ;  /* 0x0000000000017941 */ /* 0x000fea0003800200 */
.L_x_64739:
        /* <DEDUP_REMOVED lines=39> */
.L_x_64742:
[----:B------:R-:W-:Y:S05]  /*472f0*/  BSYNC.RECONVERGENT B1 ;  /* 0x0000000000017941 */ /* 0x000fea0003800200 */
.L_x_64741:
        /* <DEDUP_REMOVED lines=35> */
.L_x_64744:
[----:B------:R-:W-:Y:S05]  /*47530*/  BSYNC.RECONVERGENT B1 ;  /* 0x0000000000017941 */ /* 0x000fea0003800200 */
.L_x_64743:
        /* <DEDUP_REMOVED lines=35> */
.L_x_64746:
[----:B------:R-:W-:Y:S05]  /*47770*/  BSYNC.RECONVERGENT B1 ;  /* 0x0000000000017941 */ /* 0x000fea0003800200 */
.L_x_64745:
        /* <DEDUP_REMOVED lines=35> */
.L_x_64748:
[----:B------:R-:W-:Y:S05]  /*479b0*/  BSYNC.RECONVERGENT B1 ;  /* 0x0000000000017941 */ /* 0x000fea0003800200 */
.L_x_64747:
        /* <DEDUP_REMOVED lines=35> */
.L_x_64750:
[----:B------:R-:W-:Y:S05]  /*47bf0*/  BSYNC.RECONVERGENT B1 ;  /* 0x0000000000017941 */ /* 0x000fea0003800200 */
.L_x_64749:
        /* <DEDUP_REMOVED lines=35> */
.L_x_64752:
[----:B------:R-:W-:Y:S05]  /*47e30*/  BSYNC.RECONVERGENT B1 ;  /* 0x0000000000017941 */ /* 0x000fea0003800200 */
.L_x_64751:
        /* <DEDUP_REMOVED lines=28> */
[----:B------:R-:W-:Y:S01]  /*48000*/  FFMA.FTZ R11, R11, R42, R34 ;  /* 0x0000002a0b0b7223 */ /* 0x000fe20000010022 */
[----:B------:R-:W0:Y:S04]  /*48010*/  LDC.64 R26, c[0x0][0x428] ;  /* 0x00010a00ff1a7b82 */ /* 0x000e280000000a00 */
[----:B------:R-:W-:Y:S01]  /*48020*/  F2FP.F16.F32.PACK_AB R191, R12, R11 ;  /* 0x0000000b0cbf723e */ /* 0x000fe200000000ff */
[----:B0-----:R-:W-:-:S05]  /*48030*/  IMAD.WIDE.U32 R10, R10, 0x10, R26 ;  /* 0x000000100a0a7825 */ /* 0x001fca00078e001a */
[----:B------:R0:W-:Y:S02]  /*48040*/  STG.E.128 desc[UR6][R10.64], R188 ;  /* 0x000000bc0a007986 */ /* 0x0001e4000c101d06 */
.L_x_64734:
[----:B------:R-:W-:Y:S05]  /*48050*/  BSYNC.RECONVERGENT B0 ;  /* 0x0000000000007941 */ /* 0x000fea0003800200 */
.L_x_64733:
[----:B0-----:R-:W0:Y:S02]  /*48060*/  LDC.64 R10, c[0x0][0x380] ;  /* 0x0000e000ff0a7b82 */ /* 0x001e240000000a00 */
[----:B0-----:R-:W-:-:S05]  /*48070*/  IMAD R21, R10, 0x4, R21 ;  /* 0x000000040a157824 */ /* 0x001fca00078e0215 */
[----:B------:R-:W-:-:S13]  /*48080*/  ISETP.GE.AND P0, PT, R21, R11, PT ;  /* 0x0000000b1500720c */ /* 0x000fda0003f06270 */
[----:B------:R-:W-:Y:S05]  /*48090*/  @!P0 BRA `(.L_x_64753) ;  /* 0xfffffb9800088947 */ /* 0x000fea000383ffff */
[----:B------:R-:W-:Y:S05]  /*480a0*/  EXIT ;  /* 0x000000000000794d */ /* 0x000fea0003800000 */
.L_x_64732:
        /* <DEDUP_REMOVED lines=8> */
.L_x_64755:
[----:B------:R-:W-:Y:S05]  /*48130*/  BSYNC B0 ;  /* 0x0000000000007941 */ /* 0x000fea0003800000 */
.L_x_64754:
        /* <DEDUP_REMOVED lines=9> */
.L_x_64756:
[----:B------:R-:W-:Y:S02]  /*481d0*/  IMAD.MOV.U32 R12, RZ, RZ, 0x4 ;  /* 0x00000004ff0c7424 */ /* 0x000fe400078e00ff */
[----:B------:R-:W-:Y:S01]  /*481e0*/  FADD.FTZ R26, R26, R10 ;  /* 0x0000000a1a1a7221 */ /* 0x000fe20000010000 */
[----:B------:R-:W-:-:S04]  /*481f0*/  MOV R10, 0xffffffff ;  /* 0xffffffff000a7802 */ /* 0x000fc80000000f00 */
[----:B------:R-:W-:-:S07]  /*48200*/  MOV R27, R26 ;  /* 0x0000001a001b7202 */ /* 0x000fce0000000f00 */
[----:B------:R-:W-:Y:S05]  /*48210*/  WARPSYNC.COLLECTIVE R10, `(.L_x_64757) ;  /* 0x000000000a087348 */ /* 0x000fea0003c00000 */
[----:B------:R0:W1:Y:S02]  /*48220*/  SHFL.BFLY P6, R10, R27, R12, R11 ;  /* 0x0c00000c1b0a7389 */ /* 0x00006400000c000b */
[----:B01----:R-:W-:Y:S05]  /*48230*/  ENDCOLLECTIVE ;  /* 0x000000000000791b */ /* 0x003fea0003800000 */
.L_x_64757:
[----:B------:R-:W-:Y:S02]  /*48240*/  HFMA2 R12, -RZ, RZ, 0, 4.76837158203125e-07 ;  /* 0x00000008ff0c7431 */ /* 0x000fe400000001ff */
[----:B------:R-:W-:Y:S01]  /*48250*/  FADD.FTZ R26, R26, R10 ;  /* 0x0000000a1a1a7221 */ /* 0x000fe20000010000 */
[----:B------:R-:W-:-:S03]  /*48260*/  IMAD.MOV.U32 R10, RZ, RZ, -0x1 ;  /* 0xffffffffff0a7424 */ /* 0x000fc600078e00ff */
[----:B------:R-:W-:-:S07]  /*48270*/  IMAD.MOV.U32 R27, RZ, RZ, R26 ;  /* 0x000000ffff1b7224 */ /* 0x000fce00078e001a */
[----:B------:R-:W-:Y:S05]  /*48280*/  WARPSYNC.COLLECTIVE R10, `(.L_x_64758) ;  /* 0x000000000a087348 */ /* 0x000fea0003c00000 */
[----:B------:R0:W1:Y:S02]  /*48290*/  SHFL.BFLY P6, R10, R27, R12, R11 ;  /* 0x0c00000c1b0a7389 */ /* 0x00006400000c000b */
[----:B01----:R-:W-:Y:S05]  /*482a0*/  ENDCOLLECTIVE ;  /* 0x000000000000791b */ /* 0x003fea0003800000 */
.L_x_64758:
[----:B------:R-:W-:Y:S02]  /*482b0*/  IMAD.MOV.U32 R12, RZ, RZ, 0x10 ;  /* 0x00000010ff0c7424 */ /* 0x000fe400078e00ff */
[----:B------:R-:W-:Y:S01]  /*482c0*/  FADD.FTZ R26, R26, R10 ;  /* 0x0000000a1a1a7221 */ /* 0x000fe20000010000 */
[----:B------:R-:W-:-:S04]  /*482d0*/  MOV R10, 0xffffffff ;  /* 0xffffffff000a7802 */ /* 0x000fc80000000f00 */
[----:B------:R-:W-:-:S07]  /*482e0*/  MOV R27, R26 ;  /* 0x0000001a001b7202 */ /* 0x000fce0000000f00 */
[----:B------:R-:W-:Y:S05]  /*482f0*/  WARPSYNC.COLLECTIVE R10, `(.L_x_64759) ;  /* 0x000000000a087348 */ /* 0x000fea0003c00000 */
[----:B------:R0:W1:Y:S02]  /*48300*/  SHFL.BFLY P6, R10, R27, R12, R11 ;  /* 0x0c00000c1b0a7389 */ /* 0x00006400000c000b */
[----:B01----:R-:W-:Y:S05]  /*48310*/  ENDCOLLECTIVE ;  /* 0x000000000000791b */ /* 0x003fea0003800000 */
.L_x_64759:
        /* <DEDUP_REMOVED lines=174> */
.L_x_64760:
[----:B------:R-:W-:Y:S02]  /*48e00*/  HFMA2 R12, -RZ, RZ, 0, 1.1920928955078125e-07 ;  /* 0x00000002ff0c7431 */ /* 0x000fe400000001ff */
[----:B------:R-:W-:Y:S01]  /*48e10*/  FADD.FTZ R26, R26, R10 ;  /* 0x0000000a1a1a7221 */ /* 0x000fe20000010000 */
[----:B------:R-:W-:-:S03]  /*48e20*/  IMAD.MOV.U32 R10, RZ, RZ, -0x1 ;  /* 0xffffffffff0a7424 */ /* 0x000fc600078e00ff */
[----:B------:R-:W-:-:S07]  /*48e30*/  IMAD.MOV.U32 R27, RZ, RZ, R26 ;  /* 0x000000ffff1b7224 */ /* 0x000fce00078e001a */
[----:B------:R-:W-:Y:S05]  /*48e40*/  WARPSYNC.COLLECTIVE R10, `(.L_x_64761) ;  /* 0x000000000a087348 */ /* 0x000fea0003c00000 */
[----:B------:R0:W1:Y:S02]  /*48e50*/  SHFL.BFLY P6, R10, R27, R12, R11 ;  /* 0x0c00000c1b0a7389 */ /* 0x00006400000c000b */
[----:B01----:R-:W-:Y:S05]  /*48e60*/  ENDCOLLECTIVE ;  /* 0x000000000000791b */ /* 0x003fea0003800000 */
.L_x_64761:
[----:B------:R-:W-:Y:S02]  /*48e70*/  IMAD.MOV.U32 R12, RZ, RZ, 0x4 ;  /* 0x00000004ff0c7424 */ /* 0x000fe400078e00ff */
[----:B------:R-:W-:Y:S01]  /*48e80*/  FADD.FTZ R26, R26, R10 ;  /* 0x0000000a1a1a7221 */ /* 0x000fe20000010000 */
[----:B------:R-:W-:-:S04]  /*48e90*/  MOV R10, 0xffffffff ;  /* 0xffffffff000a7802 */ /* 0x000fc80000000f00 */
[----:B------:R-:W-:-:S07]  /*48ea0*/  MOV R27, R26 ;  /* 0x0000001a001b7202 */ /* 0x000fce0000000f00 */
[----:B------:R-:W-:Y:S05]  /*48eb0*/  WARPSYNC.COLLECTIVE R10, `(.L_x_64762) ;  /* 0x000000000a087348 */ /* 0x000fea0003c00000 */
[----:B------:R0:W1:Y:S02]  /*48ec0*/  SHFL.BFLY P6, R10, R27, R12, R11 ;  /* 0x0c00000c1b0a7389 */ /* 0x00006400000c000b */
[----:B01----:R-:W-:Y:S05]  /*48ed0*/  ENDCOLLECTIVE ;  /* 0x000000000000791b */ /* 0x003fea0003800000 */
.L_x_64762:
[----:B------:R-:W-:Y:S02]  /*48ee0*/  HFMA2 R12, -RZ, RZ, 0, 4.76837158203125e-07 ;  /* 0x00000008ff0c7431 */ /* 0x000fe400000001ff */
[----:B------:R-:W-:Y:S01]  /*48ef0*/  FADD.FTZ R26, R26, R10 ;  /* 0x0000000a1a1a7221 */ /* 0x000fe20000010000 */
[----:B------:R-:W-:-:S03]  /*48f00*/  IMAD.MOV.U32 R10, RZ, RZ, -0x1 ;  /* 0xffffffffff0a7424 */ /* 0x000fc600078e00ff */
[----:B------:R-:W-:-:S07]  /*48f10*/  IMAD.MOV.U32 R27, RZ, RZ, R26 ;  /* 0x000000ffff1b7224 */ /* 0x000fce00078e001a */
[----:B------:R-:W-:Y:S05]  /*48f20*/  WARPSYNC.COLLECTIVE R10, `(.L_x_64763) ;  /* 0x000000000a087348 */ /* 0x000fea0003c00000 */
[----:B------:R0:W1:Y:S02]  /*48f30*/  SHFL.BFLY P6, R10, R27, R12, R11 ;  /* 0x0c00000c1b0a7389 */ /* 0x00006400000c000b */
[----:B01----:R-:W-:Y:S05]  /*48f40*/  ENDCOLLECTIVE ;  /* 0x000000000000791b */ /* 0x003fea0003800000 */
.L_x_64763:
[----:B------:R-:W-:Y:S02]  /*48f50*/  IMAD.MOV.U32 R12, RZ, RZ, 0x10 ;  /* 0x00000010ff0c7424 */ /* 0x000fe400078e00ff */
[----:B------:R-:W-:Y:S01]  /*48f60*/  FADD.FTZ R26, R26, R10 ;  /* 0x0000000a1a1a7221 */ /* 0x000fe20000010000 */
[----:B------:R-:W-:-:S04]  /*48f70*/  MOV R10, 0xffffffff ;  /* 0xffffffff000a7802 */ /* 0x000fc80000000f00 */
[----:B------:R-:W-:-:S07]  /*48f80*/  MOV R27, R26 ;  /* 0x0000001a001b7202 */ /* 0x000fce0000000f00 */
[----:B------:R-:W-:Y:S05]  /*48f90*/  WARPSYNC.COLLECTIVE R10, `(.L_x_64764) ;  /* 0x000000000a087348 */ /* 0x000fea0003c00000 */
[----:B------:R0:W1:Y:S02]  /*48fa0*/  SHFL.BFLY P6, R10, R27, R12, R11 ;  /* 0x0c00000c1b0a7389 */ /* 0x00006400000c000b */
[----:B01----:R-:W-:Y:S05]  /*48fb0*/  ENDCOLLECTIVE ;  /* 0x000000000000791b */ /* 0x003fea0003800000 */
.L_x_64764:
[----:B------:R-:W-:Y:S05]  /*48fc0*/  BRA `(.L_x_64765) ;  /* 0xffffffd400c07947 */ /* 0x000fea000383ffff */
.L_x_64766:
        /* <DEDUP_REMOVED lines=11> */
.L_x_88538:


//--------------------- .text._ZN10layer_norm13ln_fwd_kernelINS_13Kernel_traitsIf6__halffS2_fjLj2560ELj1ELj4ELj1ELj16ENS_18Kernel_traits_baseILj2560EfS2_fS2_fjLj128EEEEELb1ELb0ELb1ELb1EEEvNS_9FwdParamsE --------------------------
	.section	.text._ZN10layer_norm13ln_fwd_kernelINS_13Kernel_traitsIf6__halffS2_fjLj2560ELj1ELj4ELj1ELj16ENS_18Kernel_traits_baseILj2560EfS2_fS2_fjLj128EEEEELb1ELb0ELb1ELb1EEEvNS_9FwdParamsE,"ax",@progbits
	.align	128
        .global         _ZN10layer_norm13ln_fwd_kernelINS_13Kernel_traitsIf6__halffS2_fjLj2560ELj1ELj4ELj1ELj16ENS_18Kernel_traits_baseILj2560EfS2_fS2_fjLj128EEEEELb1ELb0ELb1ELb1EEEvNS_9FwdParamsE
        .type           _ZN10layer_norm13ln_fwd_kernelINS_13Kernel_traitsIf6__halffS2_fjLj2560ELj1ELj4ELj1ELj16ENS_18Kernel_traits_baseILj2560EfS2_fS2_fjLj128EEEEELb1ELb0ELb1ELb1EEEvNS_9FwdParamsE,@function
        .size           _ZN10layer_norm13ln_fwd_kernelINS_13Kernel_traitsIf6__halffS2_fjLj2560ELj1ELj4ELj1ELj16ENS_18Kernel_traits_baseILj2560EfS2_fS2_fjLj128EEEEELb1ELb0ELb1ELb1EEEvNS_9FwdParamsE,(.L_x_88539 - _ZN10layer_norm13ln_fwd_kernelINS_13Kernel_traitsIf6__halffS2_fjLj2560ELj1ELj4ELj1ELj16ENS_18Kernel_traits_baseILj2560EfS2_fS2_fjLj128EEEEELb1ELb0ELb1ELb1EEEvNS_9FwdParamsE)
        .other          _ZN10layer_norm13ln_fwd_kernelINS_13Kernel_traitsIf6__halffS2_fjLj2560ELj1ELj4ELj1ELj16ENS_18Kernel_traits_baseILj2560EfS2_fS2_fjLj128EEEEELb1ELb0ELb1ELb1EEEvNS_9FwdParamsE,@"STO_CUDA_ENTRY STV_DEFAULT"
_ZN10layer_norm13ln_fwd_kernelINS_13Kernel_traitsIf6__halffS2_fjLj2560ELj1ELj4ELj1ELj16ENS_18Kernel_traits_baseILj2560EfS2_fS2_fjLj128EEEEELb1ELb0ELb1ELb1EEEvNS_9FwdParamsE:
.text._ZN10layer_norm13ln_fwd_kernelINS_13Kernel_traitsIf6__halffS2_fjLj2560ELj1ELj4ELj1ELj16ENS_18Kernel_traits_baseILj2560EfS2_fS2_fjLj128EEEEELb1ELb0ELb1ELb1EEEvNS_9FwdParamsE:
        /* <DEDUP_REMOVED lines=114> */
.L_x_64767:
        /* <DEDUP_REMOVED lines=80> */
.L_x_64768:
        /* <DEDUP_REMOVED lines=71> */
.L_x_65920:
        /* <DEDUP_REMOVED lines=8> */
[----:B------:R-:W-:-:S04]  /*1110*/  ISETP.NE.U32.AND P0, PT, RZ, UR4, PT ;  /* 0x00000004ff007c0c */ /* 0x000fc8000bf05070 */
        /* <DEDUP_REMOVED lines=10> */
[----:B------:R-:W-:Y:S01]  /*11c0*/  BSSY.RECONVERGENT B0, `(.L_x_64769) ;  /* 0x000059a000007945 */ /* 0x000fe20003800200 */
[----:B------:R-:W-:-:S02]  /*11d0*/  IMAD.U32 R26, RZ, RZ, UR7 ;  /* 0x00000007ff1a7e24 */ /* 0x000fc4000f8e00ff */
[----:B------:R-:W-:Y:S02]  /*11e0*/  IMAD.U32 R28, RZ, RZ, UR7 ;  /* 0x00000007ff1c7e24 */ /* 0x000fe4000f8e00ff */
[----:B------:R-:W-:Y:S02]  /*11f0*/  IMAD.U32 R184, RZ, RZ, UR7 ;  /* 0x00000007ffb87e24 */ /* 0x000fe4000f8e00ff */
[----:B------:R-:W-:Y:S01]  /*1200*/  IMAD.U32 R186, RZ, RZ, UR7 ;  /* 0x00000007ffba7e24 */ /* 0x000fe2000f8e00ff */
[----:B------:R-:W-:Y:S01]  /*1210*/  IADD3 R185, PT, PT, R185, -0x4ab325aa, RZ ;  /* 0xb54cda56b9b97810 */ /* 0x000fe20007ffe0ff */
[----:B------:R-:W-:Y:S02]  /*1220*/  VIADD R184, R184, 0xbb67ae85 ;  /* 0xbb67ae85b8b87836 */ /* 0x000fe40000000000 */
[----:B------:R-:W-:Y:S01]  /*1230*/  VIADD R186, R186, 0x76cf5d0a ;  /* 0x76cf5d0ababa7836 */ /* 0x000fe20000000000 */
[----:B---3--:R-:W-:-:S13]  /*1240*/  ISETP.GE.AND P1, PT, R195, 0x1, PT ;  /* 0x00000001c300780c */ /* 0x008fda0003f26270 */
[----:B------:R-:W0:Y:S01]  /*1250*/  @P1 LDC.64 R14, c[0x0][0x390] ;  /* 0x0000e400ff0e1b82 */ /* 0x000e220000000a00 */
[----:B------:R-:W-:-:S05]  /*1260*/  @P1 IADD3 R9, PT, PT, R195, -0x1, RZ ;  /* 0xffffffffc3091810 */ /* 0x000fca0007ffe0ff */
[----:B--2---:R-:W-:-:S05]  /*1270*/  @P1 IMAD R9, R9, R17, RZ ;  /* 0x0000001109091224 */ /* 0x004fca00078e02ff */
[----:B------:R-:W-:Y:S01]  /*1280*/  @P1 SHF.R.S32.HI R16, RZ, 0x1f, R9 ;  /* 0x0000001fff101819 */ /* 0x000fe20000011409 */
[----:B----4-:R1:W-:Y:S03]  /*1290*/  STL [R1+0x90], R29 ;  /* 0x0000901d01007387 */ /* 0x0103e60000100800 */
[----:B------:R-:W-:-:S04]  /*12a0*/  @P1 LEA.HI R9, R16, R9, RZ, 0x3 ;  /* 0x0000000910091211 */ /* 0x000fc800078f18ff */
[----:B------:R-:W-:Y:S01]  /*12b0*/  @P1 LEA.HI.SX32 R177, R9, R252, 0x1d ;  /* 0x000000fc09b11211 */ /* 0x000fe200078feaff */
[----:B------:R-:W-:-:S04]  /*12c0*/  IMAD R9, R2, R17, RZ ;  /* 0x0000001102097224 */ /* 0x000fc800078e02ff */
[----:B0-----:R-:W-:Y:S01]  /*12d0*/  @P1 IMAD.WIDE.U32 R12, R177, 0x10, R14 ;  /* 0x00000010b10c1825 */ /* 0x001fe200078e000e */
[----:B------:R-:W-:Y:S02]  /*12e0*/  SHF.R.S32.HI R14, RZ, 0x1f, R9 ;  /* 0x0000001fff0e7819 */ /* 0x000fe40000011409 */
[----:B------:R-:W-:Y:S01]  /*12f0*/  MOV R17, UR6 ;  /* 0x0000000600117c02 */ /* 0x000fe20008000f00 */
[----:B------:R-:W-:Y:S01]  /*1300*/  IMAD.U32 R15, RZ, RZ, UR6 ;  /* 0x00000006ff0f7e24 */ /* 0x000fe2000f8e00ff */
[----:B------:R-:W-:Y:S01]  /*1310*/  LEA.HI R25, R14, R9, RZ, 0x3 ;  /* 0x000000090e197211 */ /* 0x000fe200078f18ff */
[----:B------:R-:W-:Y:S01]  /*1320*/  IMAD.U32 R16, RZ, RZ, UR6 ;  /* 0x00000006ff107e24 */ /* 0x000fe2000f8e00ff */
[----:B------:R-:W-:Y:S01]  /*1330*/  MOV R14, UR6 ;  /* 0x00000006000e7c02 */ /* 0x000fe20008000f00 */
[----:B------:R-:W-:Y:S01]  /*1340*/  IMAD.U32 R9, RZ, RZ, UR6 ;  /* 0x00000006ff097e24 */ /* 0x000fe2000f8e00ff */
[----:B-----5:R0:W5:Y:S01]  /*1350*/  @P1 LDG.E.128 R96, desc[UR8][R12.64] ;  /* 0x000000080c601981 */ /* 0x020162000c1e1d00 */
[----:B------:R-:W-:Y:S01]  /*1360*/  VIADD R11, R15, 0xf1bbcdc8 ;  /* 0xf1bbcdc80f0b7836 */ /* 0x000fe20000000000 */
[----:B------:R-:W-:Y:S01]  /*1370*/  IADD3 R10, PT, PT, R14, 0x78dde6e4, RZ ;  /* 0x78dde6e40e0a7810 */ /* 0x000fe20007ffe0ff */
[----:B------:R-:W-:-:S02]  /*1380*/  VIADD R14, R18, 0x1fd5c5a3 ;  /* 0x1fd5c5a3120e7836 */ /* 0x000fc40000000000 */
[----:B------:R-:W-:Y:S01]  /*1390*/  VIADD R15, R19, 0x5384540f ;  /* 0x5384540f130f7836 */ /* 0x000fe20000000000 */
[----:B------:R-:W-:Y:S01]  /*13a0*/  IADD3 R19, PT, PT, R23, -0x126145ec, RZ ;  /* 0xed9eba1417137810 */ /* 0x000fe20007ffe0ff */
[----:B------:R-:W-:Y:S01]  /*13b0*/  VIADD R18, R22, 0x96a522ad ;  /* 0x96a522ad16127836 */ /* 0x000fe20000000000 */
[----:B------:R-:W-:Y:S01]  /*13c0*/  IADD3 R22, PT, PT, R27, -0x24c28bd8, RZ ;  /* 0xdb3d74281b167810 */ /* 0x000fe20007ffe0ff */
[----:B0-----:R-:W-:Y:S01]  /*13d0*/  VIADD R12, R16, 0x1715609d ;  /* 0x1715609d100c7836 */ /* 0x001fe20000000000 */
[----:B------:R-:W-:Y:S01]  /*13e0*/  IADD3 R13, PT, PT, R17, -0x700cb87f, RZ ;  /* 0x8ff34781110d7810 */ /* 0x000fe20007ffe0ff */
[----:B------:R-:W-:Y:S01]  /*13f0*/  VIADD R17, R21, 0xdaa66d2b ;  /* 0xdaa66d2b15117836 */ /* 0x000fe20000000000 */
[----:B------:R-:W-:Y:S01]  /*1400*/  IADD3 R16, PT, PT, R20, 0x3c6ef372, RZ ;  /* 0x3c6ef37214107810 */ /* 0x000fe20007ffe0ff */
[----:B------:R-:W-:Y:S01]  /*1410*/  VIADD R9, R9, 0x9e3779b9 ;  /* 0x9e3779b909097836 */ /* 0x000fe20000000000 */
[----:B------:R-:W-:Y:S01]  /*1420*/  LEA.HI.SX32 R176, R25, R252, 0x1d ;  /* 0x000000fc19b07211 */ /* 0x000fe200078feaff */
[----:B------:R-:W-:-:S02]  /*1430*/  VIADD R20, R24, 0xa9066899 ;  /* 0xa906689918147836 */ /* 0x000fc40000000000 */
[----:B------:R-:W-:Y:S02]  /*1440*/  VIADD R21, R26, 0x646e171e ;  /* 0x646e171e1a157836 */ /* 0x000fe40000000000 */
[----:B------:R-:W-:Y:S01]  /*1450*/  VIADD R23, R28, 0x32370b8f ;  /* 0x32370b8f1c177836 */ /* 0x000fe20000000000 */
[----:B-1----:R-:W-:Y:S06]  /*1460*/  @!P0 BRA `(.L_x_64770) ;  /* 0x0000002c00188947 */ /* 0x002fec0003800000 */
        /* <DEDUP_REMOVED lines=25> */
.L_x_64775:
        /* <DEDUP_REMOVED lines=13> */
.L_x_64777:
[----:B------:R-:W-:Y:S05]  /*16d0*/  BSYNC.RECONVERGENT B3 ;  /* 0x0000000000037941 */ /* 0x000fea0003800200 */
.L_x_64776:
        /* <DEDUP_REMOVED lines=42> */
.L_x_64774:
[----:B------:R-:W-:Y:S05]  /*1980*/  BSYNC.RECONVERGENT B2 ;  /* 0x0000000000027941 */ /* 0x000fea0003800200 */
.L_x_64773:
        /* <DEDUP_REMOVED lines=10> */
.L_x_64772:
[----:B------:R-:W-:Y:S05]  /*1a30*/  BSYNC.RECONVERGENT B1 ;  /* 0x0000000000017941 */ /* 0x000fea0003800200 */
.L_x_64771:
        /* <DEDUP_REMOVED lines=20> */
.L_x_64782:
        /* <DEDUP_REMOVED lines=13> */
.L_x_64784:
[----:B------:R-:W-:Y:S05]  /*1c50*/  BSYNC.RECONVERGENT B3 ;  /* 0x0000000000037941 */ /* 0x000fea0003800200 */
.L_x_64783:
        /* <DEDUP_REMOVED lines=41> */
[----:B------:R-:W-:-:S07]  /*1ef0*/  IMAD.MOV.U32 R27, RZ, RZ, RZ ;  /* 0x000000ffff1b7224 */ /* 0x000fce00078e00ff */
.L_x_64781:
[----:B------:R-:W-:Y:S05]  /*1f00*/  BSYNC.RECONVERGENT B2 ;  /* 0x0000000000027941 */ /* 0x000fea0003800200 */
.L_x_64780:
        /* <DEDUP_REMOVED lines=10> */
.L_x_64779:
[----:B------:R-:W-:Y:S05]  /*1fb0*/  BSYNC.RECONVERGENT B1 ;  /* 0x0000000000017941 */ /* 0x000fea0003800200 */
.L_x_64778:
        /* <DEDUP_REMOVED lines=20> */
.L_x_64789:
        /* <DEDUP_REMOVED lines=13> */
.L_x_64791:
[----:B------:R-:W-:Y:S05]  /*21d0*/  BSYNC.RECONVERGENT B3 ;  /* 0x0000000000037941 */ /* 0x000fea0003800200 */
.L_x_64790:
        /* <DEDUP_REMOVED lines=42> */
.L_x_64788:
[----:B------:R-:W-:Y:S05]  /*2480*/  BSYNC.RECONVERGENT B2 ;  /* 0x0000000000027941 */ /* 0x000fea0003800200 */
.L_x_64787:
        /* <DEDUP_REMOVED lines=10> */
.L_x_64786:
[----:B------:R-:W-:Y:S05]  /*2530*/  BSYNC.RECONVERGENT B1 ;  /* 0x0000000000017941 */ /* 0x000fea0003800200 */
.L_x_64785:
        /* <DEDUP_REMOVED lines=20> */
.L_x_64796:
        /* <DEDUP_REMOVED lines=13> */
.L_x_64798:
[----:B------:R-:W-:Y:S05]  /*2750*/  BSYNC.RECONVERGENT B3 ;  /* 0x0000000000037941 */ /* 0x000fea0003800200 */
.L_x_64797:
        /* <DEDUP_REMOVED lines=42> */
.L_x_64795:
[----:B------:R-:W-:Y:S05]  /*2a00*/  BSYNC.RECONVERGENT B2 ;  /* 0x0000000000027941 */ /* 0x000fea0003800200 */
.L_x_64794:
        /* <DEDUP_REMOVED lines=10> */
.L_x_64793:
[----:B------:R-:W-:Y:S05]  /*2ab0*/  BSYNC.RECONVERGENT B1 ;  /* 0x0000000000017941 */ /* 0x000fea0003800200 */
.L_x_64792:
        /* <DEDUP_REMOVED lines=20> */
.L_x_64803:
        /* <DEDUP_REMOVED lines=13> */
.L_x_64805:
[----:B------:R-:W-:Y:S05]  /*2cd0*/  BSYNC.RECONVERGENT B3 ;  /* 0x0000000000037941 */ /* 0x000fea0003800200 */
.L_x_64804:
        /* <DEDUP_REMOVED lines=42> */
.L_x_64802:
[----:B------:R-:W-:Y:S05]  /*2f80*/  BSYNC.RECONVERGENT B2 ;  /* 0x0000000000027941 */ /* 0x000fea0003800200 */
.L_x_64801:
        /* <DEDUP_REMOVED lines=10> */
.L_x_64800:
[----:B------:R-:W-:Y:S05]  /*3030*/  BSYNC.RECONVERGENT B1 ;  /* 0x0000000000017941 */ /* 0x000fea0003800200 */
.L_x_64799:
        /* <DEDUP_REMOVED lines=20> */
.L_x_64810:
        /* <DEDUP_REMOVED lines=13> */
.L_x_64812:
[----:B------:R-:W-:Y:S05]  /*3250*/  BSYNC.RECONVERGENT B3 ;  /* 0x0000000000037941 */ /* 0x000fea0003800200 */
.L_x_64811:
        /* <DEDUP_REMOVED lines=42> */
.L_x_64809:
[----:B------:R-:W-:Y:S05]  /*3500*/  BSYNC.RECONVERGENT B2 ;  /* 0x0000000000027941 */ /* 0x000fea0003800200 */
.L_x_64808:
        /* <DEDUP_REMOVED lines=10> */
.L_x_64807:
[----:B------:R-:W-:Y:S05]  /*35b0*/  BSYNC.RECONVERGENT B1 ;  /* 0x0000000000017941 */ /* 0x000fea0003800200 */
.L_x_64806:
        /* <DEDUP_REMOVED lines=20> */
.L_x_64817:
        /* <DEDUP_REMOVED lines=13> */
.L_x_64819:
[----:B------:R-:W-:Y:S05]  /*37d0*/  BSYNC.RECONVERGENT B3 ;  /* 0x0000000000037941 */ /* 0x000fea0003800200 */
.L_x_64818:
        /* <DEDUP_REMOVED lines=43> */
.L_x_64816:
[----:B------:R-:W-:Y:S05]  /*3a90*/  BSYNC.RECONVERGENT B2 ;  /* 0x0000000000027941 */ /* 0x000fea0003800200 */
.L_x_64815:
        /* <DEDUP_REMOVED lines=10> */
.L_x_64814:
[----:B------:R-:W-:Y:S05]  /*3b40*/  BSYNC.RECONVERGENT B1 ;  /* 0x0000000000017941 */ /* 0x000fea0003800200 */
.L_x_64813:
        /* <DEDUP_REMOVED lines=19> */
.L_x_64823:
        /* <DEDUP_REMOVED lines=13> */
.L_x_64825:
[----:B------:R-:W-:Y:S05]  /*3d50*/  BSYNC.RECONVERGENT B2 ;  /* 0x0000000000027941 */ /* 0x000fea0003800200 */
.L_x_64824:
        /* <DEDUP_REMOVED lines=43> */
.L_x_64822:
[----:B------:R-:W-:Y:S05]  /*4010*/  BSYNC.RECONVERGENT B1 ;  /* 0x0000000000017941 */ /* 0x000fea0003800200 */
.L_x_64821:
        /* <DEDUP_REMOVED lines=11> */
.L_x_64770:
        /* <DEDUP_REMOVED lines=21> */
.L_x_64830:
        /* <DEDUP_REMOVED lines=13> */
.L_x_64832:
[----:B------:R-:W-:Y:S05]  /*42f0*/  BSYNC.RECONVERGENT B3 ;  /* 0x0000000000037941 */ /* 0x000fea0003800200 */
.L_x_64831:
        /* <DEDUP_REMOVED lines=42> */
.L_x_64829:
[----:B------:R-:W-:Y:S05]  /*45a0*/  BSYNC.RECONVERGENT B2 ;  /* 0x0000000000027941 */ /* 0x000fea0003800200 */
.L_x_64828:
        /* <DEDUP_REMOVED lines=9> */
.L_x_64827:
[----:B------:R-:W-:Y:S05]  /*4640*/  BSYNC.RECONVERGENT B1 ;  /* 0x0000000000017941 */ /* 0x000fea0003800200 */
.L_x_64826:
        /* <DEDUP_REMOVED lines=17> */
.L_x_64837:
        /* <DEDUP_REMOVED lines=13> */
.L_x_64839:
[----:B------:R-:W-:Y:S05]  /*4830*/  BSYNC.RECONVERGENT B3 ;  /* 0x0000000000037941 */ /* 0x000fea0003800200 */
.L_x_64838:
        /* <DEDUP_REMOVED lines=43> */
.L_x_64836:
[----:B------:R-:W-:Y:S05]  /*4af0*/  BSYNC.RECONVERGENT B2 ;  /* 0x0000000000027941 */ /* 0x000fea0003800200 */
.L_x_64835:
        /* <DEDUP_REMOVED lines=9> */
.L_x_64834:
[----:B------:R-:W-:Y:S05]  /*4b90*/  BSYNC.RECONVERGENT B1 ;  /* 0x0000000000017941 */ /* 0x000fea0003800200 */
.L_x_64833:
        /* <DEDUP_REMOVED lines=17> */
.L_x_64844:
        /* <DEDUP_REMOVED lines=13> */
.L_x_64846:
[----:B------:R-:W-:Y:S05]  /*4d80*/  BSYNC.RECONVERGENT B3 ;  /* 0x0000000000037941 */ /* 0x000fea0003800200 */
.L_x_64845:
        /* <DEDUP_REMOVED lines=43> */
.L_x_64843:
[----:B------:R-:W-:Y:S05]  /*5040*/  BSYNC.RECONVERGENT B2 ;  /* 0x0000000000027941 */ /* 0x000fea0003800200 */
.L_x_64842:
        /* <DEDUP_REMOVED lines=9> */
.L_x_64841:
[----:B------:R-:W-:Y:S05]  /*50e0*/  BSYNC.RECONVERGENT B1 ;  /* 0x0000000000017941 */ /* 0x000fea0003800200 */
.L_x_64840:
        /* <DEDUP_REMOVED lines=17> */
.L_x_64851:
        /* <DEDUP_REMOVED lines=13> */
.L_x_64853:
[----:B------:R-:W-:Y:S05]  /*52d0*/  BSYNC.RECONVERGENT B3 ;  /* 0x0000000000037941 */ /* 0x000fea0003800200 */
.L_x_64852:
        /* <DEDUP_REMOVED lines=43> */
.L_x_64850:
[----:B------:R-:W-:Y:S05]  /*5590*/  BSYNC.RECONVERGENT B2 ;  /* 0x0000000000027941 */ /* 0x000fea0003800200 */
.L_x_64849:
        /* <DEDUP_REMOVED lines=9> */
.L_x_64848:
[----:B------:R-:W-:Y:S05]  /*5630*/  BSYNC.RECONVERGENT B1 ;  /* 0x0000000000017941 */ /* 0x000fea0003800200 */
.L_x_64847:
        /* <DEDUP_REMOVED lines=17> */
.L_x_64858:
        /* <DEDUP_REMOVED lines=13> */
.L_x_64860:
[----:B------:R-:W-:Y:S05]  /*5820*/  BSYNC.RECONVERGENT B3 ;  /* 0x0000000000037941 */ /* 0x000fea0003800200 */
.L_x_64859:
        /* <DEDUP_REMOVED lines=43> */
.L_x_64857:
[----:B------:R-:W-:Y:S05]  /*5ae0*/  BSYNC.RECONVERGENT B2 ;  /* 0x0000000000027941 */ /* 0x000fea0003800200 */
.L_x_64856:
        /* <DEDUP_REMOVED lines=9> */
.L_x_64855:
[----:B------:R-:W-:Y:S05]  /*5b80*/  BSYNC.RECONVERGENT B1 ;  /* 0x0000000000017941 */ /* 0x000fea0003800200 */
.L_x_64854:
        /* <DEDUP_REMOVED lines=17> */
.L_x_64865:
        /* <DEDUP_REMOVED lines=13> */
.L_x_64867:
[----:B------:R-:W-:Y:S05]  /*5d70*/  BSYNC.RECONVERGENT B3 ;  /* 0x0000000000037941 */ /* 0x000fea0003800200 */
.L_x_64866:
        /* <DEDUP_REMOVED lines=43> */
.L_x_64864:
[----:B------:R-:W-:Y:S05]  /*6030*/  BSYNC.RECONVERGENT B2 ;  /* 0x0000000000027941 */ /* 0x000fea0003800200 */
.L_x_64863:
        /* <DEDUP_REMOVED lines=9> */
.L_x_64862:
[----:B------:R-:W-:Y:S05]  /*60d0*/  BSYNC.RECONVERGENT B1 ;  /* 0x0000000000017941 */ /* 0x000fea0003800200 */
.L_x_64861:
        /* <DEDUP_REMOVED lines=17> */
.L_x_64872:
        /* <DEDUP_REMOVED lines=13> */
.L_x_64874:
[----:B------:R-:W-:Y:S05]  /*62c0*/  BSYNC.RECONVERGENT B3 ;  /* 0x0000000000037941 */ /* 0x000fea0003800200 */
.L_x_64873:
        /* <DEDUP_REMOVED lines=43> */
.L_x_64871:
[----:B------:R-:W-:Y:S05]  /*6580*/  BSYNC.RECONVERGENT B2 ;  /* 0x0000000000027941 */ /* 0x000fea0003800200 */
.L_x_64870:
        /* <DEDUP_REMOVED lines=9> */
.L_x_64869:
[----:B------:R-:W-:Y:S05]  /*6620*/  BSYNC.RECONVERGENT B1 ;  /* 0x0000000000017941 */ /* 0x000fea0003800200 */
.L_x_64868:
        /* <DEDUP_REMOVED lines=16> */
.L_x_64877:
        /* <DEDUP_REMOVED lines=13> */
.L_x_64879:
[----:B------:R-:W-:Y:S05]  /*6800*/  BSYNC.RECONVERGENT B2 ;  /* 0x0000000000027941 */ /* 0x000fea0003800200 */
.L_x_64878:
        /* <DEDUP_REMOVED lines=43> */
.L_x_64876:
[----:B------:R-:W-:Y:S05]  /*6ac0*/  BSYNC.RECONVERGENT B1 ;  /* 0x0000000000017941 */ /* 0x000fea0003800200 */
.L_x_64875:
        /* <DEDUP_REMOVED lines=9> */
.L_x_64820:
[----:B------:R-:W-:Y:S05]  /*6b60*/  BSYNC.RECONVERGENT B0 ;  /* 0x0000000000007941 */ /* 0x000fea0003800200 */
.L_x_64769:
[----:B------:R-:W0:Y:S01]  /*6b70*/  LDC.64 R218, c[0x0][0x3a8] ;  /* 0x0000ea00ffda7b82 */ /* 0x000e220000000a00 */
[----:B------:R-:W-:Y:S01]  /*6b80*/  BSSY.RECONVERGENT B0, `(.L_x_64880) ;  /* 0x000001a000007945 */ /* 0x000fe20003800200 */
[----:B0-----:R-:W-:-:S05]  /*6b90*/  IMAD.WIDE.U32 R26, R176, 0x20, R218 ;  /* 0x00000020b01a7825 */ /* 0x001fca00078e00da */
[----:B-----5:R-:W-:Y:S04]  /*6ba0*/  STG.E.128 desc[UR8][R26.64], R92 ;  /* 0x0000005c1a007986 */ /* 0x020fe8000c101d08 */
[----:B------:R0:W-:Y:S02]  /*6bb0*/  STG.E.128 desc[UR8][R26.64+0x10], R88 ;  /* 0x000010581a007986 */ /* 0x0001e4000c101d08 */
[----:B0-----:R-:W-:Y:S01]  /*6bc0*/  VIADD R27, R177, 0x20 ;  /* 0x00000020b11b7836 */ /* 0x001fe20000000000 */
[----:B------:R-:W-:Y:S06]  /*6bd0*/  @!P1 BRA `(.L_x_64881) ;  /* 0x0000000000509947 */ /* 0x000fec0003800000 */
[----:B------:R-:W-:Y:S01]  /*6be0*/  IMAD.U32 R26, R193, 0x10000, RZ ;  /* 0x00010000c11a7824 */ /* 0x000fe200078e00ff */
        /* <DEDUP_REMOVED lines=19> */
.L_x_64881:
[----:B------:R-:W-:Y:S05]  /*6d20*/  BSYNC.RECONVERGENT B0 ;  /* 0x0000000000007941 */ /* 0x000fea0003800200 */
.L_x_64880:
[----:B------:R-:W-:Y:S04]  /*6d30*/  BSSY.RECONVERGENT B0, `(.L_x_64882) ;  /* 0x0000005000007945 */ /* 0x000fe80003800200 */
[----:B------:R-:W-:Y:S05]  /*6d40*/  @!P1 BRA `(.L_x_64883) ;  /* 0x00000000000c9947 */ /* 0x000fea0003800000 */
[----:B------:R-:W1:Y:S02]  /*6d50*/  LDC.64 R96, c[0x0][0x390] ;  /* 0x0000e400ff607b82 */ /* 0x000e640000000a00 */
[----:B-1----:R-:W-:-:S06]  /*6d60*/  IMAD.WIDE.U32 R96, R27, 0x10, R96 ;  /* 0x000000101b607825 */ /* 0x002fcc00078e0060 */
[----:B------:R-:W5:Y:S02]  /*6d70*/  LDG.E.128 R96, desc[UR8][R96.64] ;  /* 0x0000000860607981 */ /* 0x000f64000c1e1d00 */
.L_x_64883:
[----:B------:R-:W-:Y:S05]  /*6d80*/  BSYNC.RECONVERGENT B0 ;  /* 0x0000000000007941 */ /* 0x000fea0003800200 */
.L_x_64882:
[----:B------:R-:W-:Y:S04]  /*6d90*/  BSSY.RECONVERGENT B0, `(.L_x_64884) ;  /* 0x0000579000007945 */ /* 0x000fe80003800200 */
[----:B------:R-:W-:Y:S05]  /*6da0*/  @!P0 BRA `(.L_x_64885) ;  /* 0x0000002c00348947 */ /* 0x000fea0003800000 */
[----:B0-----:R-:W0:Y:S01]  /*6db0*/  LDC.64 R28, c[0x0][0x3a0] ;  /* 0x0000e800ff1c7b82 */ /* 0x001e220000000a00 */
        /* <DEDUP_REMOVED lines=25> */
.L_x_64890:
        /* <DEDUP_REMOVED lines=13> */
.L_x_64892:
[----:B------:R-:W-:Y:S05]  /*7020*/  BSYNC.RECONVERGENT B3 ;  /* 0x0000000000037941 */ /* 0x000fea0003800200 */
.L_x_64891:
        /* <DEDUP_REMOVED lines=43> */
.L_x_64889:
[----:B------:R-:W-:Y:S05]  /*72e0*/  BSYNC.RECONVERGENT B2 ;  /* 0x0000000000027941 */ /* 0x000fea0003800200 */
.L_x_64888:
        /* <DEDUP_REMOVED lines=10> */
.L_x_64887:
[----:B------:R-:W-:Y:S05]  /*7390*/  BSYNC.RECONVERGENT B1 ;  /* 0x0000000000017941 */ /* 0x000fea0003800200 */
.L_x_64886:
        /* <DEDUP_REMOVED lines=20> */
.L_x_64897:
        /* <DEDUP_REMOVED lines=13> */
.L_x_64899:
[----:B------:R-:W-:Y:S05]  /*75b0*/  BSYNC.RECONVERGENT B3 ;  /* 0x0000000000037941 */ /* 0x000fea0003800200 */
.L_x_64898:
        /* <DEDUP_REMOVED lines=43> */
.L_x_64896:
[----:B------:R-:W-:Y:S05]  /*7870*/  BSYNC.RECONVERGENT B2 ;  /* 0x0000000000027941 */ /* 0x000fea0003800200 */
.L_x_64895:
        /* <DEDUP_REMOVED lines=10> */
.L_x_64894:
[----:B------:R-:W-:Y:S05]  /*7920*/  BSYNC.RECONVERGENT B1 ;  /* 0x0000000000017941 */ /* 0x000fea0003800200 */
.L_x_64893:
        /* <DEDUP_REMOVED lines=20> */
.L_x_64904:
        /* <DEDUP_REMOVED lines=13> */
.L_x_64906:
[----:B------:R-:W-:Y:S05]  /*7b40*/  BSYNC.RECONVERGENT B3 ;  /* 0x0000000000037941 */ /* 0x000fea0003800200 */
.L_x_64905:
        /* <DEDUP_REMOVED lines=43> */
.L_x_64903:
[----:B------:R-:W-:Y:S05]  /*7e00*/  BSYNC.RECONVERGENT B2 ;  /* 0x0000000000027941 */ /* 0x000fea0003800200 */
.L_x_64902:
[----:B------:R-:W-:Y:S01]  /*7e10*/  I2FP.F32.U32 R24, R29 ;  /* 0x0000001d00187245 */ /* 0x000fe20000201000 */
[----:B------:R-:W-:Y:S02]  /*7e20*/  HFMA2 R29, -RZ, RZ, 0.1171875, 0 ;  /* 0x2f800000ff1d7431 */ /* 0x000fe400000001ff */
        /* <DEDUP_REMOVED lines=8> */
.L_x_64901:
[----:B------:R-:W-:Y:S05]  /*7eb0*/  BSYNC.RECONVERGENT B1 ;  /* 0x0000000000017941 */ /* 0x000fea0003800200 */
.L_x_64900:
        /* <DEDUP_REMOVED lines=20> */
.L_x_64911:
        /* <DEDUP_REMOVED lines=13> */
.L_x_64913:
[----:B------:R-:W-:Y:S05]  /*80d0*/  BSYNC.RECONVERGENT B3 ;  /* 0x0000000000037941 */ /* 0x000fea0003800200 */
.L_x_64912:
        /* <DEDUP_REMOVED lines=43> */
.L_x_64910:
[----:B------:R-:W-:Y:S05]  /*8390*/  BSYNC.RECONVERGENT B2 ;  /* 0x0000000000027941 */ /* 0x000fea0003800200 */
.L_x_64909:
        /* <DEDUP_REMOVED lines=10> */
.L_x_64908:
[----:B------:R-:W-:Y:S05]  /*8440*/  BSYNC.RECONVERGENT B1 ;  /* 0x0000000000017941 */ /* 0x000fea0003800200 */
.L_x_64907:
        /* <DEDUP_REMOVED lines=20> */
.L_x_64918:
        /* <DEDUP_REMOVED lines=13> */
.L_x_64920:
[----:B------:R-:W-:Y:S05]  /*8660*/  BSYNC.RECONVERGENT B3 ;  /* 0x0000000000037941 */ /* 0x000fea0003800200 */
.L_x_64919:
        /* <DEDUP_REMOVED lines=43> */
.L_x_64917:
[----:B------:R-:W-:Y:S05]  /*8920*/  BSYNC.RECONVERGENT B2 ;  /* 0x0000000000027941 */ /* 0x000fea0003800200 */
.L_x_64916:
        /* <DEDUP_REMOVED lines=10> */
.L_x_64915:
[----:B------:R-:W-:Y:S05]  /*89d0*/  BSYNC.RECONVERGENT B1 ;  /* 0x0000000000017941 */ /* 0x000fea0003800200 */
.L_x_64914:
        /* <DEDUP_REMOVED lines=20> */
.L_x_64925:
        /* <DEDUP_REMOVED lines=13> */
.L_x_64927:
[----:B------:R-:W-:Y:S05]  /*8bf0*/  BSYNC.RECONVERGENT B3 ;  /* 0x0000000000037941 */ /* 0x000fea0003800200 */
.L_x_64926:
        /* <DEDUP_REMOVED lines=43> */
.L_x_64924:
[----:B------:R-:W-:Y:S05]  /*8eb0*/  BSYNC.RECONVERGENT B2 ;  /* 0x0000000000027941 */ /* 0x000fea0003800200 */
.L_x_64923:
        /* <DEDUP_REMOVED lines=10> */
.L_x_64922:
[----:B------:R-:W-:Y:S05]  /*8f60*/  BSYNC.RECONVERGENT B1 ;  /* 0x0000000000017941 */ /* 0x000fea0003800200 */
.L_x_64921:
        /* <DEDUP_REMOVED lines=20> */
.L_x_64932:
        /* <DEDUP_REMOVED lines=13> */
.L_x_64934:
[----:B------:R-:W-:Y:S05]  /*9180*/  BSYNC.RECONVERGENT B3 ;  /* 0x0000000000037941 */ /* 0x000fea0003800200 */
.L_x_64933:
        /* <DEDUP_REMOVED lines=43> */
.L_x_64931:
[----:B------:R-:W-:Y:S05]  /*9440*/  BSYNC.RECONVERGENT B2 ;  /* 0x0000000000027941 */ /* 0x000fea0003800200 */
.L_x_64930:
        /* <DEDUP_REMOVED lines=10> */
.L_x_64929:
[----:B------:R-:W-:Y:S05]  /*94f0*/  BSYNC.RECONVERGENT B1 ;  /* 0x0000000000017941 */ /* 0x000fea0003800200 */
.L_x_64928:
        /* <DEDUP_REMOVED lines=19> */
.L_x_64938:
        /* <DEDUP_REMOVED lines=13> */
.L_x_64940:
[----:B------:R-:W-:Y:S05]  /*9700*/  BSYNC.RECONVERGENT B2 ;  /* 0x0000000000027941 */ /* 0x000fea0003800200 */
.L_x_64939:
        /* <DEDUP_REMOVED lines=43> */
.L_x_64937:
[----:B------:R-:W-:Y:S05]  /*99c0*/  BSYNC.RECONVERGENT B1 ;  /* 0x0000000000017941 */ /* 0x000fea0003800200 */
.L_x_64936:
        /* <DEDUP_REMOVED lines=11> */
.L_x_64885:
        /* <DEDUP_REMOVED lines=21> */
.L_x_64945:
        /* <DEDUP_REMOVED lines=13> */
.L_x_64947:
[----:B------:R-:W-:Y:S05]  /*9ca0*/  BSYNC.RECONVERGENT B3 ;  /* 0x0000000000037941 */ /* 0x000fea0003800200 */
.L_x_64946:
        /* <DEDUP_REMOVED lines=43> */
.L_x_64944:
[----:B------:R-:W-:Y:S05]  /*9f60*/  BSYNC.RECONVERGENT B2 ;  /* 0x0000000000027941 */ /* 0x000fea0003800200 */
.L_x_64943:
        /* <DEDUP_REMOVED lines=9> */
.L_x_64942:
[----:B------:R-:W-:Y:S05]  /*a000*/  BSYNC.RECONVERGENT B1 ;  /* 0x0000000000017941 */ /* 0x000fea0003800200 */
.L_x_64941:
[----:B------:R-:W-:Y:S01]  /*a010*/  BSSY.RECONVERGENT B1, `(.L_x_64948) ;  /* 0x0000054000017945 */ /* 0x000fe20003800200 */
[----:B------:R-:W-:Y:S01]  /*a020*/  IMAD.MOV.U32 R24, RZ, RZ, R25 ;  /* 0x000000ffff187224 */ /* 0x000fe200078e0019 */
[----:B------:R-:W-:Y:S02]  /*a030*/  MOV R85, RZ ;  /* 0x000000ff00557202 */ /* 0x000fe40000000f00 */
[----:B------:R-:W-:Y:S05]  /*a040*/  @!P1 BRA `(.L_x_64949) ;  /* 0x0000000400409947 */ /* 0x000fea0003800000 */
[----:B------:R-:W-:Y:S01]  /*a050*/  ISETP.NE.AND P2, PT, R25, 0x1, PT ;  /* 0x000000011900780c */ /* 0x000fe20003f45270 */
[----:B------:R-:W-:Y:S01]  /*a060*/  BSSY.RECONVERGENT B2, `(.L_x_64950) ;  /* 0x0000045000027945 */ /* 0x000fe20003800200 */
[----:B------:R-:W-:Y:S02]  /*a070*/  IMAD.MOV.U32 R24, RZ, RZ, 0x2 ;  /* 0x00000002ff187424 */ /* 0x000fe400078e00ff */
[----:B0-----:R-:W-:-:S09]  /*a080*/  IMAD.MOV.U32 R28, RZ, RZ, R8 ;  /* 0x000000ffff1c7224 */ /* 0x001fd200078e0008 */
        /* <DEDUP_REMOVED lines=9> */
.L_x_64952:
        /* <DEDUP_REMOVED lines=13> */
.L_x_64954:
[----:B------:R-:W-:Y:S05]  /*a1f0*/  BSYNC.RECONVERGENT B3 ;  /* 0x0000000000037941 */ /* 0x000fea0003800200 */
.L_x_64953:
        /* <DEDUP_REMOVED lines=43> */
.L_x_64951:
[----:B------:R-:W-:Y:S05]  /*a4b0*/  BSYNC.RECONVERGENT B2 ;  /* 0x0000000000027941 */ /* 0x000fea0003800200 */
.L_x_64950:
[----:B------:R-:W-:Y:S01]  /*a4c0*/  I2FP.F32.U32 R25, R28 ;  /* 0x0000001c00197245 */ /* 0x000fe20000201000 */
[----:B------:R-:W-:Y:S02]  /*a4d0*/  HFMA2 R28, -RZ, RZ, 0.1171875, 0 ;  /* 0x2f800000ff1c7431 */ /* 0x000fe400000001ff */
[----:B-----5:R-:W-:-:S05]  /*a4e0*/  HADD2.F32 R29, -RZ, R96.H1_H1 ;  /* 0x30000060ff1d7230 */ /* 0x020fca0000004100 */
[----:B------:R-:W-:Y:S01]  /*a4f0*/  FMUL.FTZ R29, R29, UR13 ;  /* 0x0000000d1d1d7c20 */ /* 0x000fe20008410000 */
[----:B------:R-:W-:-:S03]  /*a500*/  FFMA.FTZ R25, R25, R28, 1.1641532182693481445e-10 ;  /* 0x2f00000019197423 */ /* 0x000fc6000001001c */
[----:B------:R-:W-:Y:S02]  /*a510*/  FMUL.FTZ R29, R29, UR12 ;  /* 0x0000000c1d1d7c20 */ /* 0x000fe40008410000 */
[----:B------:R-:W-:-:S04]  /*a520*/  FSETP.GTU.FTZ.AND P2, PT, R25, UR10, PT ;  /* 0x0000000a19007c0b */ /* 0x000fc8000bf5c000 */
[----:B------:R-:W-:Y:S02]  /*a530*/  SEL R188, RZ, 0x1, P2 ;  /* 0x00000001ffbc7807 */ /* 0x000fe40001000000 */
[----:B------:R-:W-:-:S07]  /*a540*/  FSEL R85, R29, RZ, !P2 ;  /* 0x000000ff1d557208 */ /* 0x000fce0005000000 */
.L_x_64949:
[----:B------:R-:W-:Y:S05]  /*a550*/  BSYNC.RECONVERGENT B1 ;  /* 0x0000000000017941 */ /* 0x000fea0003800200 */
.L_x_64948:
[----:B------:R-:W-:Y:S01]  /*a560*/  BSSY.RECONVERGENT B1, `(.L_x_64955) ;  /* 0x0000054000017945 */ /* 0x000fe20003800200 */
[----:B------:R-:W-:Y:S02]  /*a570*/  IMAD.MOV.U32 R25, RZ, RZ, R24 ;  /* 0x000000ffff197224 */ /* 0x000fe400078e0018 */
[----:B------:R-:W-:Y:S01]  /*a580*/  IMAD.MOV.U32 R86, RZ, RZ, RZ ;  /* 0x000000ffff567224 */ /* 0x000fe200078e00ff */
[----:B------:R-:W-:Y:S06]  /*a590*/  @!P1 BRA `(.L_x_64956) ;  /* 0x0000000400409947 */ /* 0x000fec0003800000 */
[----:B------:R-:W-:Y:S01]  /*a5a0*/  ISETP.NE.AND P2, PT, R24, 0x1, PT ;  /* 0x000000011800780c */ /* 0x000fe20003f45270 */
[----:B------:R-:W-:Y:S01]  /*a5b0*/  BSSY.RECONVERGENT B2, `(.L_x_64957) ;  /* 0x0000045000027945 */ /* 0x000fe20003800200 */
[----:B------:R-:W-:Y:S01]  /*a5c0*/  MOV R25, 0x2 ;  /* 0x0000000200197802 */ /* 0x000fe20000000f00 */
[----:B0-----:R-:W-:-:S10]  /*a5d0*/  IMAD.MOV.U32 R28, RZ, RZ, R8 ;  /* 0x000000ffff1c7224 */ /* 0x001fd400078e0008 */
        /* <DEDUP_REMOVED lines=9> */
.L_x_64959:
        /* <DEDUP_REMOVED lines=13> */
.L_x_64961:
[----:B------:R-:W-:Y:S05]  /*a740*/  BSYNC.RECONVERGENT B3 ;  /* 0x0000000000037941 */ /* 0x000fea0003800200 */
.L_x_64960:
        /* <DEDUP_REMOVED lines=43> */
.L_x_64958:
[----:B------:R-:W-:Y:S05]  /*aa00*/  BSYNC.RECONVERGENT B2 ;  /* 0x0000000000027941 */ /* 0x000fea0003800200 */
.L_x_64957:
        /* <DEDUP_REMOVED lines=9> */
.L_x_64956:
[----:B------:R-:W-:Y:S05]  /*aaa0*/  BSYNC.RECONVERGENT B1 ;  /* 0x0000000000017941 */ /* 0x000fea0003800200 */
.L_x_64955:
[----:B------:R-:W-:Y:S01]  /*aab0*/  BSSY.RECONVERGENT B1, `(.L_x_64962) ;  /* 0x0000054000017945 */ /* 0x000fe20003800200 */
[----:B------:R-:W-:Y:S01]  /*aac0*/  MOV R24, R25 ;  /* 0x0000001900187202 */ /* 0x000fe20000000f00 */
[----:B------:R-:W-:Y:S02]  /*aad0*/  IMAD.MOV.U32 R87, RZ, RZ, RZ ;  /* 0x000000ffff577224 */ /* 0x000fe400078e00ff */
        /* <DEDUP_REMOVED lines=14> */
.L_x_64966:
        /* <DEDUP_REMOVED lines=13> */
.L_x_64968:
[----:B------:R-:W-:Y:S05]  /*ac90*/  BSYNC.RECONVERGENT B3 ;  /* 0x0000000000037941 */ /* 0x000fea0003800200 */
.L_x_64967:
        /* <DEDUP_REMOVED lines=41> */
[----:B------:R-:W-:Y:S02]  /*af30*/  IMAD.MOV.U32 R26, RZ, RZ, R24 ;  /* 0x000000ffff1a7224 */ /* 0x000fe400078e0018 */
[----:B------:R-:W-:-:S07]  /*af40*/  HFMA2 R24, -RZ, RZ, 0, 0 ;  /* 0x00000000ff187431 */ /* 0x000fce00000001ff */
.L_x_64965:
[----:B------:R-:W-:Y:S05]  /*af50*/  BSYNC.RECONVERGENT B2 ;  /* 0x0000000000027941 */ /* 0x000fea0003800200 */
.L_x_64964:
        /* <DEDUP_REMOVED lines=9> */
.L_x_64963:
[----:B------:R-:W-:Y:S05]  /*aff0*/  BSYNC.RECONVERGENT B1 ;  /* 0x0000000000017941 */ /* 0x000fea0003800200 */
.L_x_64962:
        /* <DEDUP_REMOVED lines=17> */
.L_x_64973:
        /* <DEDUP_REMOVED lines=13> */
.L_x_64975:
[----:B------:R-:W-:Y:S05]  /*b1e0*/  BSYNC.RECONVERGENT B3 ;  /* 0x0000000000037941 */ /* 0x000fea0003800200 */
.L_x_64974:
        /* <DEDUP_REMOVED lines=43> */
.L_x_64972:
[----:B------:R-:W-:Y:S05]  /*b4a0*/  BSYNC.RECONVERGENT B2 ;  /* 0x0000000000027941 */ /* 0x000fea0003800200 */
.L_x_64971:
        /* <DEDUP_REMOVED lines=9> */
.L_x_64970:
[----:B------:R-:W-:Y:S05]  /*b540*/  BSYNC.RECONVERGENT B1 ;  /* 0x0000000000017941 */ /* 0x000fea0003800200 */
.L_x_64969:
        /* <DEDUP_REMOVED lines=17> */
.L_x_64980:
        /* <DEDUP_REMOVED lines=13> */
.L_x_64982:
[----:B------:R-:W-:Y:S05]  /*b730*/  BSYNC.RECONVERGENT B3 ;  /* 0x0000000000037941 */ /* 0x000fea0003800200 */
.L_x_64981:
        /* <DEDUP_REMOVED lines=43> */
.L_x_64979:
[----:B------:R-:W-:Y:S05]  /*b9f0*/  BSYNC.RECONVERGENT B2 ;  /* 0x0000000000027941 */ /* 0x000fea0003800200 */
.L_x_64978:
        /* <DEDUP_REMOVED lines=9> */
.L_x_64977:
[----:B------:R-:W-:Y:S05]  /*ba90*/  BSYNC.RECONVERGENT B1 ;  /* 0x0000000000017941 */ /* 0x000fea0003800200 */
.L_x_64976:
        /* <DEDUP_REMOVED lines=17> */
.L_x_64987:
        /* <DEDUP_REMOVED lines=13> */
.L_x_64989:
[----:B------:R-:W-:Y:S05]  /*bc80*/  BSYNC.RECONVERGENT B3 ;  /* 0x0000000000037941 */ /* 0x000fea0003800200 */
.L_x_64988:
        /* <DEDUP_REMOVED lines=43> */
.L_x_64986:
[----:B------:R-:W-:Y:S05]  /*bf40*/  BSYNC.RECONVERGENT B2 ;  /* 0x0000000000027941 */ /* 0x000fea0003800200 */
.L_x_64985:
        /* <DEDUP_REMOVED lines=9> */
.L_x_64984:
[----:B------:R-:W-:Y:S05]  /*bfe0*/  BSYNC.RECONVERGENT B1 ;  /* 0x0000000000017941 */ /* 0x000fea0003800200 */
.L_x_64983:
[----:B------:R-:W-:Y:S01]  /*bff0*/  IMAD.MOV.U32 R32, RZ, RZ, R25 ;  /* 0x000000ffff207224 */ /* 0x000fe200078e0019 */
[----:B------:R-:W-:Y:S01]  /*c000*/  MOV R83, RZ ;  /* 0x000000ff00537202 */ /* 0x000fe20000000f00 */
[----:B------:R-:W-:Y:S06]  /*c010*/  @!P1 BRA `(.L_x_64935) ;  /* 0x0000000400409947 */ /* 0x000fec0003800000 */
        /* <DEDUP_REMOVED lines=13> */
.L_x_64992:
        /* <DEDUP_REMOVED lines=13> */
.L_x_64994:
[----:B------:R-:W-:Y:S05]  /*c1c0*/  BSYNC.RECONVERGENT B2 ;  /* 0x0000000000027941 */ /* 0x000fea0003800200 */
.L_x_64993:
        /* <DEDUP_REMOVED lines=43> */
.L_x_64991:
[----:B------:R-:W-:Y:S05]  /*c480*/  BSYNC.RECONVERGENT B1 ;  /* 0x0000000000017941 */ /* 0x000fea0003800200 */
.L_x_64990:
        /* <DEDUP_REMOVED lines=9> */
.L_x_64935:
[----:B------:R-:W-:Y:S05]  /*c520*/  BSYNC.RECONVERGENT B0 ;  /* 0x0000000000007941 */ /* 0x000fea0003800200 */
.L_x_64884:
[----:B------:R-:W-:Y:S01]  /*c530*/  VIADD R24, R176, 0x20 ;  /* 0x00000020b0187836 */ /* 0x000fe20000000000 */
[----:B------:R-:W-:Y:S03]  /*c540*/  BSSY.RECONVERGENT B0, `(.L_x_64995) ;  /* 0x0000019000007945 */ /* 0x000fe60003800200 */
        /* <DEDUP_REMOVED lines=24> */
.L_x_64996:
[----:B------:R-:W-:Y:S05]  /*c6d0*/  BSYNC.RECONVERGENT B0 ;  /* 0x0000000000007941 */ /* 0x000fea0003800200 */
.L_x_64995:
[----:B------:R-:W-:Y:S04]  /*c6e0*/  BSSY.RECONVERGENT B0, `(.L_x_64997) ;  /* 0x0000006000007945 */ /* 0x000fe80003800200 */
[----:B------:R-:W-:Y:S05]  /*c6f0*/  @!P1 BRA `(.L_x_64998) ;  /* 0x0000000000109947 */ /* 0x000fea0003800000 */
[----:B-12---:R-:W1:Y:S01]  /*c700*/  LDC.64 R24, c[0x0][0x390] ;  /* 0x0000e400ff187b82 */ /* 0x006e620000000a00 */
[----:B------:R-:W-:-:S05]  /*c710*/  IADD3 R27, PT, PT, R177, 0x40, RZ ;  /* 0x00000040b11b7810 */ /* 0x000fca0007ffe0ff */
[----:B-1----:R-:W-:-:S05]  /*c720*/  IMAD.WIDE.U32 R24, R27, 0x10, R24 ;  /* 0x000000101b187825 */ /* 0x002fca00078e0018 */
[----:B------:R3:W5:Y:S02]  /*c730*/  LDG.E.128 R96, desc[UR8][R24.64] ;  /* 0x0000000818607981 */ /* 0x000764000c1e1d00 */
.L_x_64998:
[----:B------:R-:W-:Y:S05]  /*c740*/  BSYNC.RECONVERGENT B0 ;  /* 0x0000000000007941 */ /* 0x000fea0003800200 */
.L_x_64997:
[----:B------:R-:W-:Y:S04]  /*c750*/  BSSY.RECONVERGENT B0, `(.L_x_64999) ;  /* 0x0000572000007945 */ /* 0x000fe80003800200 */
[----:B------:R-:W-:Y:S05]  /*c760*/  @!P0 BRA `(.L_x_65000) ;  /* 0x0000002c00188947 */ /* 0x000fea0003800000 */
[----:B-123--:R-:W1:Y:S01]  /*c770*/  LDC.64 R24, c[0x0][0x3a0] ;  /* 0x0000e800ff187b82 */ /* 0x00ee620000000a00 */
[----:B------:R-:W-:Y:S01]  /*c780*/  ISETP.GT.AND P2, PT, R195, RZ, PT ;  /* 0x000000ffc300720c */ /* 0x000fe20003f44270 */
[----:B------:R-:W-:Y:S01]  /*c790*/  VIADD R27, R176, 0x40 ;  /* 0x00000040b01b7836 */ /* 0x000fe20000000000 */
[----:B------:R-:W-:Y:S03]  /*c7a0*/  BSSY.RECONVERGENT B1, `(.L_x_65001) ;  /* 0x000005a000017945 */ /* 0x000fe60003800200 */
[----:B-1----:R-:W-:-:S08]  /*c7b0*/  IMAD.WIDE.U32 R24, R27, 0x20, R24 ;  /* 0x000000201b187825 */ /* 0x002fd000078e0018 */
[----:B------:R-:W-:Y:S01]  /*c7c0*/  @!P2 MOV R27, R32 ;  /* 0x00000020001ba202 */ /* 0x000fe20000000f00 */
[----:B------:R-:W5:Y:S04]  /*c7d0*/  LDG.E.128 R76, desc[UR8][R24.64] ;  /* 0x00000008184c7981 */ /* 0x000f68000c1e1d00 */
[----:B------:R1:W5:Y:S02]  /*c7e0*/  LDG.E.128 R72, desc[UR8][R24.64+0x10] ;  /* 0x0000100818487981 */ /* 0x000364000c1e1d00 */
        /* <DEDUP_REMOVED lines=18> */
.L_x_65005:
        /* <DEDUP_REMOVED lines=13> */
.L_x_65007:
[----:B------:R-:W-:Y:S05]  /*c9e0*/  BSYNC.RECONVERGENT B3 ;  /* 0x0000000000037941 */ /* 0x000fea0003800200 */
.L_x_65006:
        /* <DEDUP_REMOVED lines=42> */
.L_x_65004:
[----:B------:R-:W-:Y:S05]  /*cc90*/  BSYNC.RECONVERGENT B2 ;  /* 0x0000000000027941 */ /* 0x000fea0003800200 */
.L_x_65003:
[----:B------:R-:W-:Y:S01]  /*cca0*/  I2FP.F32.U32 R25, R25 ;  /* 0x0000001900197245 */ /* 0x000fe20000201000 */
[----:B0----5:R-:W-:Y:S02]  /*ccb0*/  HADD2.F32 R28, -RZ, R96.H0_H0 ;  /* 0x20000060ff1c7230 */ /* 0x021fe40000004100 */
        /* <DEDUP_REMOVED lines=8> */
.L_x_65002:
[----:B------:R-:W-:Y:S05]  /*cd40*/  BSYNC.RECONVERGENT B1 ;  /* 0x0000000000017941 */ /* 0x000fea0003800200 */
.L_x_65001:
[----:B------:R-:W-:Y:S01]  /*cd50*/  BSSY.RECONVERGENT B1, `(.L_x_65008) ;  /* 0x0000057000017945 */ /* 0x000fe20003800200 */
[----:B------:R-:W-:Y:S01]  /*cd60*/  @!P2 MOV R26, R24 ;  /* 0x00000018001aa202 */ /* 0x000fe20000000f00 */
[----:B------:R-:W-:Y:S02]  /*cd70*/  @!P2 IMAD.MOV.U32 R25, RZ, RZ, R27 ;  /* 0x000000ffff19a224 */ /* 0x000fe400078e001b */
        /* <DEDUP_REMOVED lines=17> */
.L_x_65012:
        /* <DEDUP_REMOVED lines=13> */
.L_x_65014:
[----:B------:R-:W-:Y:S05]  /*cf60*/  BSYNC.RECONVERGENT B3 ;  /* 0x0000000000037941 */ /* 0x000fea0003800200 */
.L_x_65013:
        /* <DEDUP_REMOVED lines=42> */
.L_x_65011:
[----:B------:R-:W-:Y:S05]  /*d210*/  BSYNC.RECONVERGENT B2 ;  /* 0x0000000000027941 */ /* 0x000fea0003800200 */
.L_x_65010:
        /* <DEDUP_REMOVED lines=10> */
.L_x_65009:
[----:B------:R-:W-:Y:S05]  /*d2c0*/  BSYNC.RECONVERGENT B1 ;  /* 0x0000000000017941 */ /* 0x000fea0003800200 */
.L_x_65008:
[----:B------:R-:W-:Y:S01]  /*d2d0*/  BSSY.RECONVERGENT B1, `(.L_x_65015) ;  /* 0x0000057000017945 */ /* 0x000fe20003800200 */
[----:B------:R-:W-:Y:S02]  /*d2e0*/  @!P2 IMAD.MOV.U32 R24, RZ, RZ, R26 ;  /* 0x000000ffff18a224 */ /* 0x000fe400078e001a */
[----:B------:R-:W-:Y:S01]  /*d2f0*/  @!P2 IMAD.MOV.U32 R27, RZ, RZ, R25 ;  /* 0x000000ffff1ba224 */ /* 0x000fe200078e0019 */
[----:B------:R-:W-:Y:S06]  /*d300*/  @!P2 BRA `(.L_x_65016) ;  /* 0x00000004004ca947 */ /* 0x000fec0003800000 */
[----:B------:R-:W-:Y:S01]  /*d310*/  ISETP.NE.AND P3, PT, R25, 0x1, PT ;  /* 0x000000011900780c */ /* 0x000fe20003f65270 */
[----:B------:R-:W-:Y:S01]  /*d320*/  BSSY.RECONVERGENT B2, `(.L_x_65017) ;  /* 0x0000047000027945 */ /* 0x000fe20003800200 */
[----:B------:R-:W-:Y:S01]  /*d330*/  MOV R27, 0x2 ;  /* 0x00000002001b7802 */ /* 0x000fe20000000f00 */
[----:B0-----:R-:W-:Y:S02]  /*d340*/  IMAD.MOV.U32 R28, RZ, RZ, R8 ;  /* 0x000000ffff1c7224 */ /* 0x001fe400078e0008 */
        /* <DEDUP_REMOVED lines=12> */
.L_x_65019:
        /* <DEDUP_REMOVED lines=13> */
.L_x_65021:
[----:B------:R-:W-:Y:S05]  /*d4e0*/  BSYNC.RECONVERGENT B3 ;  /* 0x0000000000037941 */ /* 0x000fea0003800200 */
.L_x_65020:
        /* <DEDUP_REMOVED lines=42> */
.L_x_65018:
[----:B------:R-:W-:Y:S05]  /*d790*/  BSYNC.RECONVERGENT B2 ;  /* 0x0000000000027941 */ /* 0x000fea0003800200 */
.L_x_65017:
        /* <DEDUP_REMOVED lines=10> */
.L_x_65016:
[----:B------:R-:W-:Y:S05]  /*d840*/  BSYNC.RECONVERGENT B1 ;  /* 0x0000000000017941 */ /* 0x000fea0003800200 */
.L_x_65015:
        /* <DEDUP_REMOVED lines=20> */
.L_x_65026:
        /* <DEDUP_REMOVED lines=13> */
.L_x_65028:
[----:B------:R-:W-:Y:S05]  /*da60*/  BSYNC.RECONVERGENT B3 ;  /* 0x0000000000037941 */ /* 0x000fea0003800200 */
.L_x_65027:
        /* <DEDUP_REMOVED lines=42> */
.L_x_65025:
[----:B------:R-:W-:Y:S05]  /*dd10*/  BSYNC.RECONVERGENT B2 ;  /* 0x0000000000027941 */ /* 0x000fea0003800200 */
.L_x_65024:
        /* <DEDUP_REMOVED lines=10> */
.L_x_65023:
[----:B------:R-:W-:Y:S05]  /*ddc0*/  BSYNC.RECONVERGENT B1 ;  /* 0x0000000000017941 */ /* 0x000fea0003800200 */
.L_x_65022:
        /* <DEDUP_REMOVED lines=20> */
.L_x_65033:
        /* <DEDUP_REMOVED lines=13> */
.L_x_65035:
[----:B------:R-:W-:Y:S05]  /*dfe0*/  BSYNC.RECONVERGENT B3 ;  /* 0x0000000000037941 */ /* 0x000fea0003800200 */
.L_x_65034:
        /* <DEDUP_REMOVED lines=42> */
.L_x_65032:
[----:B------:R-:W-:Y:S05]  /*e290*/  BSYNC.RECONVERGENT B2 ;  /* 0x0000000000027941 */ /* 0x000fea0003800200 */
.L_x_65031:
        /* <DEDUP_REMOVED lines=10> */
.L_x_65030:
[----:B------:R-:W-:Y:S05]  /*e340*/  BSYNC.RECONVERGENT B1 ;  /* 0x0000000000017941 */ /* 0x000fea0003800200 */
.L_x_65029:
        /* <DEDUP_REMOVED lines=20> */
.L_x_65040:
        /* <DEDUP_REMOVED lines=13> */
.L_x_65042:
[----:B------:R-:W-:Y:S05]  /*e560*/  BSYNC.RECONVERGENT B3 ;  /* 0x0000000000037941 */ /* 0x000fea0003800200 */
.L_x_65041:
        /* <DEDUP_REMOVED lines=42> */
.L_x_65039:
[----:B------:R-:W-:Y:S05]  /*e810*/  BSYNC.RECONVERGENT B2 ;  /* 0x0000000000027941 */ /* 0x000fea0003800200 */
.L_x_65038:
        /* <DEDUP_REMOVED lines=10> */
.L_x_65037:
[----:B------:R-:W-:Y:S05]  /*e8c0*/  BSYNC.RECONVERGENT B1 ;  /* 0x0000000000017941 */ /* 0x000fea0003800200 */
.L_x_65036:
        /* <DEDUP_REMOVED lines=20> */
.L_x_65047:
        /* <DEDUP_REMOVED lines=13> */
.L_x_65049:
[----:B------:R-:W-:Y:S05]  /*eae0*/  BSYNC.RECONVERGENT B3 ;  /* 0x0000000000037941 */ /* 0x000fea0003800200 */
.L_x_65048:
        /* <DEDUP_REMOVED lines=42> */
.L_x_65046:
[----:B------:R-:W-:Y:S05]  /*ed90*/  BSYNC.RECONVERGENT B2 ;  /* 0x0000000000027941 */ /* 0x000fea0003800200 */
.L_x_65045:
        /* <DEDUP_REMOVED lines=10> */
.L_x_65044:
[----:B------:R-:W-:Y:S05]  /*ee40*/  BSYNC.RECONVERGENT B1 ;  /* 0x0000000000017941 */ /* 0x000fea0003800200 */
.L_x_65043:
        /* <DEDUP_REMOVED lines=19> */
.L_x_65053:
        /* <DEDUP_REMOVED lines=13> */
.L_x_65055:
[----:B------:R-:W-:Y:S05]  /*f050*/  BSYNC.RECONVERGENT B2 ;  /* 0x0000000000027941 */ /* 0x000fea0003800200 */
.L_x_65054:
[----:B0-----:R-:W-:Y:S01]  /*f060*/  IMAD.WIDE.U32 R30, R3, -0x326172a9, RZ ;  /* 0xcd9e8d57031e7825 */ /* 0x001fe200078e00ff */
        /* <DEDUP_REMOVED lines=42> */
.L_x_65052:
[----:B------:R-:W-:Y:S05]  /*f310*/  BSYNC.RECONVERGENT B1 ;  /* 0x0000000000017941 */ /* 0x000fea0003800200 */
.L_x_65051:
        /* <DEDUP_REMOVED lines=11> */
.L_x_65000:
[----:B------:R-:W-:Y:S01]  /*f3d0*/  BSSY.RECONVERGENT B1, `(.L_x_65056) ;  /* 0x0000058000017945 */ /* 0x000fe20003800200 */
[----:B-123--:R-:W-:Y:S01]  /*f3e0*/  IMAD.MOV.U32 R25, RZ, RZ, R26 ;  /* 0x000000ffff197224 */ /* 0x00efe200078e001a */
        /* <DEDUP_REMOVED lines=19> */
.L_x_65060:
        /* <DEDUP_REMOVED lines=13> */
.L_x_65062:
[----:B------:R-:W-:Y:S05]  /*f5f0*/  BSYNC.RECONVERGENT B3 ;  /* 0x0000000000037941 */ /* 0x000fea0003800200 */
.L_x_65061:
        /* <DEDUP_REMOVED lines=43> */
.L_x_65059:
[----:B------:R-:W-:Y:S05]  /*f8b0*/  BSYNC.RECONVERGENT B2 ;  /* 0x0000000000027941 */ /* 0x000fea0003800200 */
.L_x_65058:
[----:B------:R-:W-:Y:S01]  /*f8c0*/  I2FP.F32.U32 R26, R27 ;  /* 0x0000001b001a7245 */ /* 0x000fe20000201000 */
[----:B0----5:R-:W-:Y:S02]  /*f8d0*/  HADD2.F32 R28, -RZ, R96.H0_H0 ;  /* 0x20000060ff1c7230 */ /* 0x021fe40000004100 */
[----:B------:R-:W-:-:S03]  /*f8e0*/  IMAD.MOV.U32 R27, RZ, RZ, 0x2f800000 ;  /* 0x2f800000ff1b7424 */ /* 0x000fc600078e00ff */
[----:B------:R-:W-:Y:S01]  /*f8f0*/  FMUL.FTZ R28, R28, UR13 ;  /* 0x0000000d1c1c7c20 */ /* 0x000fe20008410000 */
[----:B------:R-:W-:-:S03]  /*f900*/  FFMA.FTZ R26, R26, R27, 1.1641532182693481445e-10 ;  /* 0x2f0000001a1a7423 */ /* 0x000fc6000001001b */
[----:B------:R-:W-:Y:S02]  /*f910*/  FMUL.FTZ R28, R28, UR12 ;  /* 0x0000000c1c1c7c20 */ /* 0x000fe40008410000 */
[----:B------:R-:W-:-:S04]  /*f920*/  FSETP.GTU.FTZ.AND P2, PT, R26, UR10, PT ;  /* 0x0000000a1a007c0b */ /* 0x000fc8000bf5c000 */
[----:B------:R-:W-:Y:S02]  /*f930*/  SEL R187, RZ, 0x1, P2 ;  /* 0x00000001ffbb7807 */ /* 0x000fe40001000000 */
[----:B------:R-:W-:-:S07]  /*f940*/  FSEL R76, R28, RZ, !P2 ;  /* 0x000000ff1c4c7208 */ /* 0x000fce0005000000 */
.L_x_65057:
[----:B------:R-:W-:Y:S05]  /*f950*/  BSYNC.RECONVERGENT B1 ;  /* 0x0000000000017941 */ /* 0x000fea0003800200 */
.L_x_65056:
        /* <DEDUP_REMOVED lines=17> */
.L_x_65067:
        /* <DEDUP_REMOVED lines=13> */
.L_x_65069:
[----:B------:R-:W-:Y:S05]  /*fb40*/  BSYNC.RECONVERGENT B3 ;  /* 0x0000000000037941 */ /* 0x000fea0003800200 */
.L_x_65068:
        /* <DEDUP_REMOVED lines=43> */
.L_x_65066:
[----:B------:R-:W-:Y:S05]  /*fe00*/  BSYNC.RECONVERGENT B2 ;  /* 0x0000000000027941 */ /* 0x000fea0003800200 */
.L_x_65065:
[----:B------:R-:W-:Y:S01]  /*fe10*/  I2FP.F32.U32 R24, R27 ;  /* 0x0000001b00187245 */ /* 0x000fe20000201000 */
[----:B------:R-:W-:Y:S02]  /*fe20*/  HFMA2 R27, -RZ, RZ, 0.1171875, 0 ;  /* 0x2f800000ff1b7431 */ /* 0x000fe400000001ff */
[----:B0----5:R-:W-:-:S05]  /*fe30*/  HADD2.F32 R28, -RZ, R96.H1_H1 ;  /* 0x30000060ff1c7230 */ /* 0x021fca0000004100 */
[----:B------:R-:W-:Y:S01]  /*fe40*/  FMUL.FTZ R28, R28, UR13 ;  /* 0x0000000d1c1c7c20 */ /* 0x000fe20008410000 */
[----:B------:R-:W-:-:S03]  /*fe50*/  FFMA.FTZ R24, R24, R27, 1.1641532182693481445e-10 ;  /* 0x2f00000018187423 */ /* 0x000fc6000001001b */
[----:B------:R-:W-:Y:S02]  /*fe60*/  FMUL.FTZ R28, R28, UR12 ;  /* 0x0000000c1c1c7c20 */ /* 0x000fe40008410000 */
[----:B------:R-:W-:-:S04]  /*fe70*/  FSETP.GTU.FTZ.AND P2, PT, R24, UR10, PT ;  /* 0x0000000a18007c0b */ /* 0x000fc8000bf5c000 */
[----:B------:R-:W-:Y:S02]  /*fe80*/  SEL R188, RZ, 0x1, P2 ;  /* 0x00000001ffbc7807 */ /* 0x000fe40001000000 */
[----:B------:R-:W-:-:S07]  /*fe90*/  FSEL R77, R28, RZ, !P2 ;  /* 0x000000ff1c4d7208 */ /* 0x000fce0005000000 */
.L_x_65064:
[----:B------:R-:W-:Y:S05]  /*fea0*/  BSYNC.RECONVERGENT B1 ;  /* 0x0000000000017941 */ /* 0x000fea0003800200 */
.L_x_65063:
        /* <DEDUP_REMOVED lines=17> */
.L_x_65074:
        /* <DEDUP_REMOVED lines=13> */
.L_x_65076:
[----:B------:R-:W-:Y:S05]  /*10090*/  BSYNC.RECONVERGENT B3 ;  /* 0x0000000000037941 */ /* 0x000fea0003800200 */
.L_x_65075:
        /* <DEDUP_REMOVED lines=43> */
.L_x_65073:
[----:B------:R-:W-:Y:S05]  /*10350*/  BSYNC.RECONVERGENT B2 ;  /* 0x0000000000027941 */ /* 0x000fea0003800200 */
.L_x_65072:
        /* <DEDUP_REMOVED lines=9> */
.L_x_65071:
[----:B------:R-:W-:Y:S05]  /*103f0*/  BSYNC.RECONVERGENT B1 ;  /* 0x0000000000017941 */ /* 0x000fea0003800200 */
.L_x_65070:
        /* <DEDUP_REMOVED lines=17> */
.L_x_65081:
        /* <DEDUP_REMOVED lines=13> */
.L_x_65083:
[----:B------:R-:W-:Y:S05]  /*105e0*/  BSYNC.RECONVERGENT B3 ;  /* 0x0000000000037941 */ /* 0x000fea0003800200 */
.L_x_65082:
        /* <DEDUP_REMOVED lines=43> */
.L_x_65080:
[----:B------:R-:W-:Y:S05]  /*108a0*/  BSYNC.RECONVERGENT B2 ;  /* 0x0000000000027941 */ /* 0x000fea0003800200 */
.L_x_65079:
[----:B------:R-:W-:Y:S01]  /*108b0*/  I2FP.F32.U32 R24, R27 ;  /* 0x0000001b00187245 */ /* 0x000fe20000201000 */
[----:B0----5:R-:W-:Y:S02]  /*108c0*/  HADD2.F32 R28, -RZ, R97.H1_H1 ;  /* 0x30000061ff1c7230 */ /* 0x021fe40000004100 */
[----:B------:R-:W-:-:S03]  /*108d0*/  IMAD.MOV.U32 R27, RZ, RZ, 0x2f800000 ;  /* 0x2f800000ff1b7424 */ /* 0x000fc600078e00ff */
[----:B------:R-:W-:Y:S01]  /*108e0*/  FMUL.FTZ R28, R28, UR13 ;  /* 0x0000000d1c1c7c20 */ /* 0x000fe20008410000 */
[----:B------:R-:W-:-:S03]  /*108f0*/  FFMA.FTZ R24, R24, R27, 1.1641532182693481445e-10 ;  /* 0x2f00000018187423 */ /* 0x000fc6000001001b */
[----:B------:R-:W-:Y:S02]  /*10900*/  FMUL.FTZ R28, R28, UR12 ;  /* 0x0000000c1c1c7c20 */ /* 0x000fe40008410000 */
[----:B------:R-:W-:-:S04]  /*10910*/  FSETP.GTU.FTZ.AND P2, PT, R24, UR10, PT ;  /* 0x0000000a18007c0b */ /* 0x000fc8000bf5c000 */
[----:B------:R-:W-:Y:S02]  /*10920*/  SEL R190, RZ, 0x1, P2 ;  /* 0x00000001ffbe7807 */ /* 0x000fe40001000000 */
[----:B------:R-:W-:-:S07]  /*10930*/  FSEL R79, R28, RZ, !P2 ;  /* 0x000000ff1c4f7208 */ /* 0x000fce0005000000 */
.L_x_65078:
[----:B------:R-:W-:Y:S05]  /*10940*/  BSYNC.RECONVERGENT B1 ;  /* 0x0000000000017941 */ /* 0x000fea0003800200 */
.L_x_65077:
        /* <DEDUP_REMOVED lines=17> */
.L_x_65088:
        /* <DEDUP_REMOVED lines=13> */
.L_x_65090:
[----:B------:R-:W-:Y:S05]  /*10b30*/  BSYNC.RECONVERGENT B3 ;  /* 0x0000000000037941 */ /* 0x000fea0003800200 */
.L_x_65089:
        /* <DEDUP_REMOVED lines=43> */
.L_x_65087:
[----:B------:R-:W-:Y:S05]  /*10df0*/  BSYNC.RECONVERGENT B2 ;  /* 0x0000000000027941 */ /* 0x000fea0003800200 */
.L_x_65086:
[----:B------:R-:W-:Y:S01]  /*10e00*/  I2FP.F32.U32 R26, R27 ;  /* 0x0000001b001a7245 */ /* 0x000fe20000201000 */
[----:B------:R-:W-:Y:S02]  /*10e10*/  HFMA2 R27, -RZ, RZ, 0.1171875, 0 ;  /* 0x2f800000ff1b7431 */ /* 0x000fe400000001ff */
[----:B0----5:R-:W-:-:S05]  /*10e20*/  HADD2.F32 R28, -RZ, R98.H0_H0 ;  /* 0x20000062ff1c7230 */ /* 0x021fca0000004100 */
[----:B------:R-:W-:Y:S01]  /*10e30*/  FMUL.FTZ R28, R28, UR13 ;  /* 0x0000000d1c1c7c20 */ /* 0x000fe20008410000 */
[----:B------:R-:W-:-:S03]  /*10e40*/  FFMA.FTZ R26, R26, R27, 1.1641532182693481445e-10 ;  /* 0x2f0000001a1a7423 */ /* 0x000fc6000001001b */
[----:B------:R-:W-:Y:S02]  /*10e50*/  FMUL.FTZ R28, R28, UR12 ;  /* 0x0000000c1c1c7c20 */ /* 0x000fe40008410000 */
[----:B------:R-:W-:-:S04]  /*10e60*/  FSETP.GTU.FTZ.AND P2, PT, R26, UR10, PT ;  /* 0x0000000a1a007c0b */ /* 0x000fc8000bf5c000 */
[----:B------:R-:W-:Y:S02]  /*10e70*/  SEL R191, RZ, 0x1, P2 ;  /* 0x00000001ffbf7807 */ /* 0x000fe40001000000 */
[----:B------:R-:W-:-:S07]  /*10e80*/  FSEL R72, R28, RZ, !P2 ;  /* 0x000000ff1c487208 */ /* 0x000fce0005000000 */
.L_x_65085:
[----:B------:R-:W-:Y:S05]  /*10e90*/  BSYNC.RECONVERGENT B1 ;  /* 0x0000000000017941 */ /* 0x000fea0003800200 */
.L_x_65084:
        /* <DEDUP_REMOVED lines=17> */
.L_x_65095:
        /* <DEDUP_REMOVED lines=13> */
.L_x_65097:
[----:B------:R-:W-:Y:S05]  /*11080*/  BSYNC.RECONVERGENT B3 ;  /* 0x0000000000037941 */ /* 0x000fea0003800200 */
.L_x_65096:
        /* <DEDUP_REMOVED lines=43> */
.L_x_65094:
[----:B------:R-:W-:Y:S05]  /*11340*/  BSYNC.RECONVERGENT B2 ;  /* 0x0000000000027941 */ /* 0x000fea0003800200 */
.L_x_65093:
        /* <DEDUP_REMOVED lines=9> */
.L_x_65092:
[----:B------:R-:W-:Y:S05]  /*113e0*/  BSYNC.RECONVERGENT B1 ;  /* 0x0000000000017941 */ /* 0x000fea0003800200 */
.L_x_65091:
        /* <DEDUP_REMOVED lines=17> */
.L_x_65102:
        /* <DEDUP_REMOVED lines=13> */
.L_x_65104:
[----:B------:R-:W-:Y:S05]  /*115d0*/  BSYNC.RECONVERGENT B3 ;  /* 0x0000000000037941 */ /* 0x000fea0003800200 */
.L_x_65103:
        /* <DEDUP_REMOVED lines=43> */
.L_x_65101:
[----:B------:R-:W-:Y:S05]  /*11890*/  BSYNC.RECONVERGENT B2 ;  /* 0x0000000000027941 */ /* 0x000fea0003800200 */
.L_x_65100:
        /* <DEDUP_REMOVED lines=9> */
.L_x_65099:
[----:B------:R-:W-:Y:S05]  /*11930*/  BSYNC.RECONVERGENT B1 ;  /* 0x0000000000017941 */ /* 0x000fea0003800200 */
.L_x_65098:
        /* <DEDUP_REMOVED lines=16> */
.L_x_65107:
        /* <DEDUP_REMOVED lines=13> */
.L_x_65109:
[----:B------:R-:W-:Y:S05]  /*11b10*/  BSYNC.RECONVERGENT B2 ;  /* 0x0000000000027941 */ /* 0x000fea0003800200 */
.L_x_65108:
        /* <DEDUP_REMOVED lines=43> */
.L_x_65106:
[----:B------:R-:W-:Y:S05]  /*11dd0*/  BSYNC.RECONVERGENT B1 ;  /* 0x0000000000017941 */ /* 0x000fea0003800200 */
.L_x_65105:
        /* <DEDUP_REMOVED lines=9> */
.L_x_65050:
[----:B------:R-:W-:Y:S05]  /*11e70*/  BSYNC.RECONVERGENT B0 ;  /* 0x0000000000007941 */ /* 0x000fea0003800200 */
.L_x_64999:
[----:B------:R-:W-:Y:S01]  /*11e80*/  VIADD R26, R176, 0x40 ;  /* 0x00000040b01a7836 */ /* 0x000fe20000000000 */
[----:B------:R-:W-:Y:S03]  /*11e90*/  BSSY.RECONVERGENT B0, `(.L_x_65110) ;  /* 0x000001a000007945 */ /* 0x000fe60003800200 */
[----:B------:R-:W-:-:S05]  /*11ea0*/  IMAD.WIDE.U32 R26, R26, 0x20, R218 ;  /* 0x000000201a1a7825 */ /* 0x000fca00078e00da */
[----:B-----5:R1:W-:Y:S04]  /*11eb0*/  STG.E.128 desc[UR8][R26.64], R76 ;  /* 0x0000004c1a007986 */ /* 0x0203e8000c101d08 */
[----:B------:R1:W-:Y:S01]  /*11ec0*/  STG.E.128 desc[UR8][R26.64+0x10], R72 ;  /* 0x000010481a007986 */ /* 0x0003e2000c101d08 */
[----:B------:R-:W-:Y:S05]  /*11ed0*/  @!P1 BRA `(.L_x_65111) ;  /* 0x0000000000549947 */ /* 0x000fea0003800000 */
[----:B------:R-:W-:Y:S01]  /*11ee0*/  IMAD.U32 R24, R193, 0x10000, RZ ;  /* 0x00010000c1187824 */ /* 0x000fe200078e00ff */
[----:B------:R-:W2:Y:S01]  /*11ef0*/  LDC.64 R34, c[0x0][0x3b0] ;  /* 0x0000ec00ff227b82 */ /* 0x000ea20000000a00 */
[----:B-1----:R-:W-:Y:S02]  /*11f00*/  LOP3.LUT R26, R190, 0xff, RZ, 0xc0, !PT ;  /* 0x000000ffbe1a7812 */ /* 0x002fe400078ec0ff */
[----:B0-----:R-:W-:Y:S02]  /*11f10*/  LOP3.LUT R28, R189, 0xff, RZ, 0xc0, !PT ;  /* 0x000000ffbd1c7812 */ /* 0x001fe400078ec0ff */
        /* <DEDUP_REMOVED lines=11> */
[----:B------:R-:W-:Y:S02]  /*11fd0*/  LOP3.LUT R33, R29, R33, R27, 0xfe, !PT ;  /* 0x000000211d217212 */ /* 0x000fe400078efe1b */
[----:B------:R-:W-:Y:S02]  /*11fe0*/  IADD3 R29, PT, PT, R177, 0x40, RZ ;  /* 0x00000040b11d7810 */ /* 0x000fe40007ffe0ff */
[----:B------:R-:W-:Y:S02]  /*11ff0*/  LOP3.LUT R27, R33, R31, RZ, 0xfc, !PT ;  /* 0x0000001f211b7212 */ /* 0x000fe400078efcff */
[----:B------:R-:W-:Y:S01]  /*12000*/  LOP3.LUT R26, R26, 0xff, R187, 0xf8, !PT ;  /* 0x000000ff1a1a7812 */ /* 0x000fe200078ef8bb */
[----:B--2---:R-:W-:-:S05]  /*12010*/  IMAD.WIDE.U32 R28, R29, 0x8, R34 ;  /* 0x000000081d1c7825 */ /* 0x004fca00078e0022 */
[----:B------:R2:W-:Y:S02]  /*12020*/  STG.E.64 desc[UR8][R28.64], R26 ;  /* 0x0000001a1c007986 */ /* 0x0005e4000c101b08 */
.L_x_65111:
[----:B------:R-:W-:Y:S05]  /*12030*/  BSYNC.RECONVERGENT B0 ;  /* 0x0000000000007941 */ /* 0x000fea0003800200 */
.L_x_65110:
[----:B------:R-:W-:Y:S04]  /*12040*/  BSSY.RECONVERGENT B0, `(.L_x_65112) ;  /* 0x0000006000007945 */ /* 0x000fe80003800200 */
[----:B------:R-:W-:Y:S05]  /*12050*/  @!P1 BRA `(.L_x_65113) ;  /* 0x0000000000109947 */ /* 0x000fea0003800000 */
[----:B-12---:R-:W1:Y:S01]  /*12060*/  LDC.64 R26, c[0x0][0x390] ;  /* 0x0000e400ff1a7b82 */ /* 0x006e620000000a00 */
[----:B0-----:R-:W-:-:S04]  /*12070*/  VIADD R29, R177, 0x60 ;  /* 0x00000060b11d7836 */ /* 0x001fc80000000000 */
[----:B-1----:R-:W-:-:S05]  /*12080*/  IMAD.WIDE.U32 R26, R29, 0x10, R26 ;  /* 0x000000101d1a7825 */ /* 0x002fca00078e001a */
[----:B------:R3:W5:Y:S02]  /*12090*/  LDG.E.128 R96, desc[UR8][R26.64] ;  /* 0x000000081a607981 */ /* 0x000764000c1e1d00 */
.L_x_65113:
[----:B------:R-:W-:Y:S05]  /*120a0*/  BSYNC.RECONVERGENT B0 ;  /* 0x0000000000007941 */ /* 0x000fea0003800200 */
.L_x_65112:
[----:B------:R-:W-:Y:S04]  /*120b0*/  BSSY.RECONVERGENT B0, `(.L_x_65114) ;  /* 0x0000571000007945 */ /* 0x000fe80003800200 */
[----:B------:R-:W-:Y:S05]  /*120c0*/  @!P0 BRA `(.L_x_65115) ;  /* 0x0000002c00148947 */ /* 0x000fea0003800000 */
[----:B-123--:R-:W1:Y:S01]  /*120d0*/  LDC.64 R26, c[0x0][0x3a0] ;  /* 0x0000e800ff1a7b82 */ /* 0x00ee620000000a00 */
[----:B------:R-:W-:Y:S01]  /*120e0*/  ISETP.GT.AND P2, PT, R195, RZ, PT ;  /* 0x000000ffc300720c */ /* 0x000fe20003f44270 */
[----:B0-----:R-:W-:Y:S01]  /*120f0*/  VIADD R29, R176, 0x60 ;  /* 0x00000060b01d7836 */ /* 0x001fe20000000000 */
[----:B------:R-:W-:Y:S11]  /*12100*/  BSSY.RECONVERGENT B1, `(.L_x_65116) ;  /* 0x000005a000017945 */ /* 0x000ff60003800200 */
[----:B------:R-:W-:-:S02]  /*12110*/  @!P2 IMAD.MOV.U32 R28, RZ, RZ, R32 ;  /* 0x000000ffff1ca224 */ /* 0x000fc400078e0020 */
[----:B-1----:R-:W-:-:S05]  /*12120*/  IMAD.WIDE.U32 R26, R29, 0x20, R26 ;  /* 0x000000201d1a7825 */ /* 0x002fca00078e001a */
        /* <DEDUP_REMOVED lines=20> */
.L_x_65120:
        /* <DEDUP_REMOVED lines=13> */
.L_x_65122:
[----:B------:R-:W-:Y:S05]  /*12340*/  BSYNC.RECONVERGENT B3 ;  /* 0x0000000000037941 */ /* 0x000fea0003800200 */
.L_x_65121:
        /* <DEDUP_REMOVED lines=41> */
[----:B------:R-:W-:-:S07]  /*125e0*/  LOP3.LUT R4, R18, R4, R27, 0x96, !PT ;  /* 0x0000000412047212 */ /* 0x000fce00078e961b */
.L_x_65119:
[----:B------:R-:W-:Y:S05]  /*125f0*/  BSYNC.RECONVERGENT B2 ;  /* 0x0000000000027941 */ /* 0x000fea0003800200 */
.L_x_65118:
[----:B------:R-:W-:Y:S01]  /*12600*/  HFMA2 R25, -RZ, RZ, 0.1171875, 0 ;  /* 0x2f800000ff197431 */ /* 0x000fe200000001ff */
[----:B------:R-:W-:-:S05]  /*12610*/  I2FP.F32.U32 R24, R24 ;  /* 0x0000001800187245 */ /* 0x000fca0000201000 */
[----:B------:R-:W-:Y:S01]  /*12620*/  FFMA.FTZ R24, R24, R25, 1.1641532182693481445e-10 ;  /* 0x2f00000018187423 */ /* 0x000fe20000010019 */
[----:B-----5:R-:W-:-:S04]  /*12630*/  HADD2.F32 R25, -RZ, R96.H0_H0 ;  /* 0x20000060ff197230 */ /* 0x020fc80000004100 */
[----:B------:R-:W-:Y:S01]  /*12640*/  FSETP.GTU.FTZ.AND P3, PT, R24, UR10, PT ;  /* 0x0000000a18007c0b */ /* 0x000fe2000bf7c000 */
[----:B------:R-:W-:-:S03]  /*12650*/  FMUL.FTZ R25, R25, UR13 ;  /* 0x0000000d19197c20 */ /* 0x000fc60008410000 */
[----:B------:R-:W-:Y:S01]  /*12660*/  SEL R187, RZ, 0x1, P3 ;  /* 0x00000001ffbb7807 */ /* 0x000fe20001800000 */
[----:B------:R-:W-:-:S05]  /*12670*/  FMUL.FTZ R25, R25, UR12 ;  /* 0x0000000c19197c20 */ /* 0x000fca0008410000 */
[----:B------:R-:W-:-:S05]  /*12680*/  FSEL R25, R25, RZ, !P3 ;  /* 0x000000ff19197208 */ /* 0x000fca0005800000 */
[----:B------:R-:W-:-:S07]  /*12690*/  FADD.FTZ R68, R68, R25 ;  /* 0x0000001944447221 */ /* 0x000fce0000010000 */
.L_x_65117:
[----:B------:R-:W-:Y:S05]  /*126a0*/  BSYNC.RECONVERGENT B1 ;  /* 0x0000000000017941 */ /* 0x000fea0003800200 */
.L_x_65116:
        /* <DEDUP_REMOVED lines=20> */
.L_x_65127:
        /* <DEDUP_REMOVED lines=13> */
.L_x_65129:
[----:B------:R-:W-:Y:S05]  /*128c0*/  BSYNC.RECONVERGENT B3 ;  /* 0x0000000000037941 */ /* 0x000fea0003800200 */
.L_x_65128:
        /* <DEDUP_REMOVED lines=42> */
.L_x_65126:
[----:B------:R-:W-:Y:S05]  /*12b70*/  BSYNC.RECONVERGENT B2 ;  /* 0x0000000000027941 */ /* 0x000fea0003800200 */
.L_x_65125:
[----:B------:R-:W-:Y:S01]  /*12b80*/  I2FP.F32.U32 R26, R27 ;  /* 0x0000001b001a7245 */ /* 0x000fe20000201000 */
[----:B------:R-:W-:-:S04]  /*12b90*/  IMAD.MOV.U32 R27, RZ, RZ, 0x2f800000 ;  /* 0x2f800000ff1b7424 */ /* 0x000fc800078e00ff */
        /* <DEDUP_REMOVED lines=8> */
.L_x_65124:
[----:B------:R-:W-:Y:S05]  /*12c20*/  BSYNC.RECONVERGENT B1 ;  /* 0x0000000000017941 */ /* 0x000fea0003800200 */
.L_x_65123:
        /* <DEDUP_REMOVED lines=20> */
.L_x_65134:
        /* <DEDUP_REMOVED lines=13> */
.L_x_65136:
[----:B------:R-:W-:Y:S05]  /*12e40*/  BSYNC.RECONVERGENT B3 ;  /* 0x0000000000037941 */ /* 0x000fea0003800200 */
.L_x_65135:
        /* <DEDUP_REMOVED lines=42> */
.L_x_65133:
[----:B------:R-:W-:Y:S05]  /*130f0*/  BSYNC.RECONVERGENT B2 ;  /* 0x0000000000027941 */ /* 0x000fea0003800200 */
.L_x_65132:
[----:B------:R-:W-:Y:S01]  /*13100*/  I2FP.F32.U32 R24, R28 ;  /* 0x0000001c00187245 */ /* 0x000fe20000201000 */
[----:B------:R-:W-:-:S04]  /*13110*/  IMAD.MOV.U32 R25, RZ, RZ, 0x2f800000 ;  /* 0x2f800000ff197424 */ /* 0x000fc800078e00ff */
        /* <DEDUP_REMOVED lines=8> */
.L_x_65131:
[----:B------:R-:W-:Y:S05]  /*131a0*/  BSYNC.RECONVERGENT B1 ;  /* 0x0000000000017941 */ /* 0x000fea0003800200 */
.L_x_65130:
        /* <DEDUP_REMOVED lines=20> */
.L_x_65141:
        /* <DEDUP_REMOVED lines=13> */
.L_x_65143:
[----:B------:R-:W-:Y:S05]  /*133c0*/  BSYNC.RECONVERGENT B3 ;  /* 0x0000000000037941 */ /* 0x000fea0003800200 */
.L_x_65142:
        /* <DEDUP_REMOVED lines=42> */
.L_x_65140:
[----:B------:R-:W-:Y:S05]  /*13670*/  BSYNC.RECONVERGENT B2 ;  /* 0x0000000000027941 */ /* 0x000fea0003800200 */
.L_x_65139:
        /* <DEDUP_REMOVED lines=10> */
.L_x_65138:
[----:B------:R-:W-:Y:S05]  /*13720*/  BSYNC.RECONVERGENT B1 ;  /* 0x0000000000017941 */ /* 0x000fea0003800200 */
.L_x_65137:
        /* <DEDUP_REMOVED lines=20> */
.L_x_65148:
        /* <DEDUP_REMOVED lines=13> */
.L_x_65150:
[----:B------:R-:W-:Y:S05]  /*13940*/  BSYNC.RECONVERGENT B3 ;  /* 0x0000000000037941 */ /* 0x000fea0003800200 */
.L_x_65149:
        /* <DEDUP_REMOVED lines=42> */
.L_x_65147:
[----:B------:R-:W-:Y:S05]  /*13bf0*/  BSYNC.RECONVERGENT B2 ;  /* 0x0000000000027941 */ /* 0x000fea0003800200 */
.L_x_65146:
        /* <DEDUP_REMOVED lines=10> */
.L_x_65145:
[----:B------:R-:W-:Y:S05]  /*13ca0*/  BSYNC.RECONVERGENT B1 ;  /* 0x0000000000017941 */ /* 0x000fea0003800200 */
.L_x_65144:
        /* <DEDUP_REMOVED lines=20> */
.L_x_65155:
        /* <DEDUP_REMOVED lines=13> */
.L_x_65157:
[----:B------:R-:W-:Y:S05]  /*13ec0*/  BSYNC.RECONVERGENT B3 ;  /* 0x0000000000037941 */ /* 0x000fea0003800200 */
.L_x_65156:
        /* <DEDUP_REMOVED lines=42> */
.L_x_65154:
[----:B------:R-:W-:Y:S05]  /*14170*/  BSYNC.RECONVERGENT B2 ;  /* 0x0000000000027941 */ /* 0x000fea0003800200 */
.L_x_65153:
        /* <DEDUP_REMOVED lines=10> */
.L_x_65152:
[----:B------:R-:W-:Y:S05]  /*14220*/  BSYNC.RECONVERGENT B1 ;  /* 0x0000000000017941 */ /* 0x000fea0003800200 */
.L_x_65151:
        /* <DEDUP_REMOVED lines=20> */
.L_x_65162:
        /* <DEDUP_REMOVED lines=13> */
.L_x_65164:
[----:B------:R-:W-:Y:S05]  /*14440*/  BSYNC.RECONVERGENT B3 ;  /* 0x0000000000037941 */ /* 0x000fea0003800200 */
.L_x_65163:
        /* <DEDUP_REMOVED lines=42> */
.L_x_65161:
[----:B------:R-:W-:Y:S05]  /*146f0*/  BSYNC.RECONVERGENT B2 ;  /* 0x0000000000027941 */ /* 0x000fea0003800200 */
.L_x_65160:
        /* <DEDUP_REMOVED lines=10> */
.L_x_65159:
[----:B------:R-:W-:Y:S05]  /*147a0*/  BSYNC.RECONVERGENT B1 ;  /* 0x0000000000017941 */ /* 0x000fea0003800200 */
.L_x_65158:
        /* <DEDUP_REMOVED lines=19> */
.L_x_65168:
        /* <DEDUP_REMOVED lines=13> */
.L_x_65170:
[----:B------:R-:W-:Y:S05]  /*149b0*/  BSYNC.RECONVERGENT B2 ;  /* 0x0000000000027941 */ /* 0x000fea0003800200 */
.L_x_65169:
        /* <DEDUP_REMOVED lines=42> */
.L_x_65167:
[----:B------:R-:W-:Y:S05]  /*14c60*/  BSYNC.RECONVERGENT B1 ;  /* 0x0000000000017941 */ /* 0x000fea0003800200 */
.L_x_65166:
        /* <DEDUP_REMOVED lines=9> */
[----:B------:R-:W-:Y:S01]  /*14d00*/  FADD.FTZ R67, R67, R26 ;  /* 0x0000001a43437221 */ /* 0x000fe20000010000 */
[----:B------:R-:W-:Y:S06]  /*14d10*/  BRA `(.L_x_65165) ;  /* 0x0000002800a87947 */ /* 0x000fec0003800000 */
.L_x_65115:
[----:B------:R-:W-:Y:S01]  /*14d20*/  BSSY.RECONVERGENT B1, `(.L_x_65171) ;  /* 0x0000058000017945 */ /* 0x000fe20003800200 */
[----:B------:R-:W-:Y:S01]  /*14d30*/  IMAD.MOV.U32 R24, RZ, RZ, R25 ;  /* 0x000000ffff187224 */ /* 0x000fe200078e0019 */
[----:B-123--:R-:W-:Y:S01]  /*14d40*/  MOV R26, R32 ;  /* 0x00000020001a7202 */ /* 0x00efe20000000f00 */
        /* <DEDUP_REMOVED lines=18> */
.L_x_65175:
        /* <DEDUP_REMOVED lines=13> */
.L_x_65177:
[----:B------:R-:W-:Y:S05]  /*14f40*/  BSYNC.RECONVERGENT B3 ;  /* 0x0000000000037941 */ /* 0x000fea0003800200 */
.L_x_65176:
        /* <DEDUP_REMOVED lines=43> */
.L_x_65174:
[----:B------:R-:W-:Y:S05]  /*15200*/  BSYNC.RECONVERGENT B2 ;  /* 0x0000000000027941 */ /* 0x000fea0003800200 */
.L_x_65173:
[----:B0-----:R-:W-:Y:S01]  /*15210*/  HFMA2 R28, -RZ, RZ, 0.1171875, 0 ;  /* 0x2f800000ff1c7431 */ /* 0x001fe200000001ff */
        /* <DEDUP_REMOVED lines=8> */
.L_x_65172:
[----:B------:R-:W-:Y:S05]  /*152a0*/  BSYNC.RECONVERGENT B1 ;  /* 0x0000000000017941 */ /* 0x000fea0003800200 */
.L_x_65171:
        /* <DEDUP_REMOVED lines=17> */
.L_x_65182:
        /* <DEDUP_REMOVED lines=13> */
.L_x_65184:
[----:B------:R-:W-:Y:S05]  /*15490*/  BSYNC.RECONVERGENT B3 ;  /* 0x0000000000037941 */ /* 0x000fea0003800200 */
.L_x_65183:
[----:B0-----:R-:W-:Y:S01]  /*154a0*/  LOP3.LUT R28, R7, UR7, R5, 0x96, !PT ;  /* 0x00000007071c7c12 */ /* 0x001fe2000f8e9605 */
        /* <DEDUP_REMOVED lines=40> */
[----:B------:R-:W-:Y:S01]  /*15730*/  IMAD.MOV.U32 R27, RZ, RZ, R24 ;  /* 0x000000ffff1b7224 */ /* 0x000fe200078e0018 */
[----:B------:R-:W-:-:S07]  /*15740*/  MOV R24, R26 ;  /* 0x0000001a00187202 */ /* 0x000fce0000000f00 */
.L_x_65181:
[----:B------:R-:W-:Y:S05]  /*15750*/  BSYNC.RECONVERGENT B2 ;  /* 0x0000000000027941 */ /* 0x000fea0003800200 */
.L_x_65180:
        /* <DEDUP_REMOVED lines=8> */
[----:B------:R-:W-:-:S07]  /*157e0*/  FSEL R69, R27, RZ, !P2 ;  /* 0x000000ff1b457208 */ /* 0x000fce0005000000 */
.L_x_65179:
[----:B------:R-:W-:Y:S05]  /*157f0*/  BSYNC.RECONVERGENT B1 ;  /* 0x0000000000017941 */ /* 0x000fea0003800200 */
.L_x_65178:
        /* <DEDUP_REMOVED lines=17> */
.L_x_65189:
        /* <DEDUP_REMOVED lines=13> */
.L_x_65191:
[----:B------:R-:W-:Y:S05]  /*159e0*/  BSYNC.RECONVERGENT B3 ;  /* 0x0000000000037941 */ /* 0x000fea0003800200 */
.L_x_65190:
        /* <DEDUP_REMOVED lines=43> */
.L_x_65188:
[----:B------:R-:W-:Y:S05]  /*15ca0*/  BSYNC.RECONVERGENT B2 ;  /* 0x0000000000027941 */ /* 0x000fea0003800200 */
.L_x_65187:
        /* <DEDUP_REMOVED lines=9> */
.L_x_65186:
[----:B------:R-:W-:Y:S05]  /*15d40*/  BSYNC.RECONVERGENT B1 ;  /* 0x0000000000017941 */ /* 0x000fea0003800200 */
.L_x_65185:
        /* <DEDUP_REMOVED lines=17> */
.L_x_65196:
        /* <DEDUP_REMOVED lines=13> */
.L_x_65198:
[----:B------:R-:W-:Y:S05]  /*15f30*/  BSYNC.RECONVERGENT B3 ;  /* 0x0000000000037941 */ /* 0x000fea0003800200 */
.L_x_65197:
        /* <DEDUP_REMOVED lines=39> */
[----:B------:R-:W-:Y:S01]  /*161b0*/  IMAD.MOV.U32 R25, RZ, RZ, RZ ;  /* 0x000000ffff197224 */ /* 0x000fe200078e00ff */
[----:B------:R-:W-:Y:S01]  /*161c0*/  LOP3.LUT R4, R18, R4, R27, 0x96, !PT ;  /* 0x0000000412047212 */ /* 0x000fe200078e961b */
[----:B------:R-:W-:Y:S01]  /*161d0*/  IMAD.MOV.U32 R27, RZ, RZ, R24 ;  /* 0x000000ffff1b7224 */ /* 0x000fe200078e0018 */
[----:B------:R-:W-:-:S07]  /*161e0*/  MOV R24, R26 ;  /* 0x0000001a00187202 */ /* 0x000fce0000000f00 */
.L_x_65195:
[----:B------:R-:W-:Y:S05]  /*161f0*/  BSYNC.RECONVERGENT B2 ;  /* 0x0000000000027941 */ /* 0x000fea0003800200 */
.L_x_65194:
        /* <DEDUP_REMOVED lines=8> */
[----:B------:R-:W-:-:S07]  /*16280*/  FSEL R71, R26, RZ, !P2 ;  /* 0x000000ff1a477208 */ /* 0x000fce0005000000 */
.L_x_65193:
[----:B------:R-:W-:Y:S05]  /*16290*/  BSYNC.RECONVERGENT B1 ;  /* 0x0000000000017941 */ /* 0x000fea0003800200 */
.L_x_65192:
        /* <DEDUP_REMOVED lines=17> */
.L_x_65203:
        /* <DEDUP_REMOVED lines=13> */
.L_x_65205:
[----:B------:R-:W-:Y:S05]  /*16480*/  BSYNC.RECONVERGENT B3 ;  /* 0x0000000000037941 */ /* 0x000fea0003800200 */
.L_x_65204:
        /* <DEDUP_REMOVED lines=43> */
.L_x_65202:
[----:B------:R-:W-:Y:S05]  /*16740*/  BSYNC.RECONVERGENT B2 ;  /* 0x0000000000027941 */ /* 0x000fea0003800200 */
.L_x_65201:
[----:B0-----:R-:W-:Y:S01]  /*16750*/  HFMA2 R28, -RZ, RZ, 0.1171875, 0 ;  /* 0x2f800000ff1c7431 */ /* 0x001fe200000001ff */
[----:B------:R-:W-:-:S05]  /*16760*/  I2FP.F32.U32 R25, R27 ;  /* 0x0000001b00197245 */ /* 0x000fca0000201000 */
[----:B------:R-:W-:-:S05]  /*16770*/  FFMA.FTZ R25, R25, R28, 1.1641532182693481445e-10 ;  /* 0x2f00000019197423 */ /* 0x000fca000001001c */
[----:B------:R-:W-:Y:S01]  /*16780*/  FSETP.GTU.FTZ.AND P2, PT, R25, UR10, PT ;  /* 0x0000000a19007c0b */ /* 0x000fe2000bf5c000 */
[----:B-----5:R-:W-:-:S03]  /*16790*/  HADD2.F32 R25, -RZ, R98.H0_H0 ;  /* 0x20000062ff197230 */ /* 0x020fc60000004100 */
[----:B------:R-:W-:Y:S02]  /*167a0*/  SEL R191, RZ, 0x1, P2 ;  /* 0x00000001ffbf7807 */ /* 0x000fe40001000000 */
[----:B------:R-:W-:-:S04]  /*167b0*/  FMUL.FTZ R25, R25, UR13 ;  /* 0x0000000d19197c20 */ /* 0x000fc80008410000 */
[----:B------:R-:W-:-:S05]  /*167c0*/  FMUL.FTZ R25, R25, UR12 ;  /* 0x0000000c19197c20 */ /* 0x000fca0008410000 */
[----:B------:R-:W-:-:S07]  /*167d0*/  FSEL R64, R25, RZ, !P2 ;  /* 0x000000ff19407208 */ /* 0x000fce0005000000 */
.L_x_65200:
[----:B------:R-:W-:Y:S05]  /*167e0*/  BSYNC.RECONVERGENT B1 ;  /* 0x0000000000017941 */ /* 0x000fea0003800200 */
.L_x_65199:
        /* <DEDUP_REMOVED lines=17> */
.L_x_65210:
        /* <DEDUP_REMOVED lines=13> */
.L_x_65212:
[----:B------:R-:W-:Y:S05]  /*169d0*/  BSYNC.RECONVERGENT B3 ;  /* 0x0000000000037941 */ /* 0x000fea0003800200 */
.L_x_65211:
        /* <DEDUP_REMOVED lines=43> */
.L_x_65209:
[----:B------:R-:W-:Y:S05]  /*16c90*/  BSYNC.RECONVERGENT B2 ;  /* 0x0000000000027941 */ /* 0x000fea0003800200 */
.L_x_65208:
        /* <DEDUP_REMOVED lines=9> */
.L_x_65207:
[----:B------:R-:W-:Y:S05]  /*16d30*/  BSYNC.RECONVERGENT B1 ;  /* 0x0000000000017941 */ /* 0x000fea0003800200 */
.L_x_65206:
        /* <DEDUP_REMOVED lines=17> */
.L_x_65217:
        /* <DEDUP_REMOVED lines=13> */
.L_x_65219:
[----:B------:R-:W-:Y:S05]  /*16f20*/  BSYNC.RECONVERGENT B3 ;  /* 0x0000000000037941 */ /* 0x000fea0003800200 */
.L_x_65218:
        /* <DEDUP_REMOVED lines=43> */
.L_x_65216:
[----:B------:R-:W-:Y:S05]  /*171e0*/  BSYNC.RECONVERGENT B2 ;  /* 0x0000000000027941 */ /* 0x000fea0003800200 */
.L_x_65215:
        /* <DEDUP_REMOVED lines=9> */
.L_x_65214:
[----:B------:R-:W-:Y:S05]  /*17280*/  BSYNC.RECONVERGENT B1 ;  /* 0x0000000000017941 */ /* 0x000fea0003800200 */
.L_x_65213:
        /* <DEDUP_REMOVED lines=16> */
.L_x_65222:
        /* <DEDUP_REMOVED lines=13> */
.L_x_65224:
[----:B------:R-:W-:Y:S05]  /*17460*/  BSYNC.RECONVERGENT B2 ;  /* 0x0000000000027941 */ /* 0x000fea0003800200 */
.L_x_65223:
[----:B------:R-:W-:Y:S01]  /*17470*/  LOP3.LUT R26, R7, UR7, R5, 0x96, !PT ;  /* 0x00000007071a7c12 */ /* 0x000fe2000f8e9605 */
[----:B0-----:R-:W-:-:S04]  /*17480*/  IMAD.WIDE.U32 R28, R3, -0x326172a9, RZ ;  /* 0xcd9e8d57031c7825 */ /* 0x001fc800078e00ff */
        /* <DEDUP_REMOVED lines=41> */
.L_x_65221:
[----:B------:R-:W-:Y:S05]  /*17720*/  BSYNC.RECONVERGENT B1 ;  /* 0x0000000000017941 */ /* 0x000fea0003800200 */
.L_x_65220:
        /* <DEDUP_REMOVED lines=9> */
.L_x_65165:
[----:B------:R-:W-:Y:S05]  /*177c0*/  BSYNC.RECONVERGENT B0 ;  /* 0x0000000000007941 */ /* 0x000fea0003800200 */
.L_x_65114:
[----:B------:R-:W-:Y:S01]  /*177d0*/  VIADD R26, R176, 0x60 ;  /* 0x00000060b01a7836 */ /* 0x000fe20000000000 */
[----:B------:R-:W-:Y:S03]  /*177e0*/  BSSY.RECONVERGENT B0, `(.L_x_65225) ;  /* 0x000001a000007945 */ /* 0x000fe60003800200 */
[----:B------:R-:W-:-:S05]  /*177f0*/  IMAD.WIDE.U32 R26, R26, 0x20, R218 ;  /* 0x000000201a1a7825 */ /* 0x000fca00078e00da */
[----:B-----5:R1:W-:Y:S04]  /*17800*/  STG.E.128 desc[UR8][R26.64], R68 ;  /* 0x000000441a007986 */ /* 0x0203e8000c101d08 */
[----:B------:R1:W-:Y:S01]  /*17810*/  STG.E.128 desc[UR8][R26.64+0x10], R64 ;  /* 0x000010401a007986 */ /* 0x0003e2000c101d08 */
[----:B------:R-:W-:Y:S05]  /*17820*/  @!P1 BRA `(.L_x_65226) ;  /* 0x0000000000549947 */ /* 0x000fea0003800000 */
[----:B------:R-:W-:Y:S01]  /*17830*/  SHF.L.U32 R25, R193, 0x10, RZ ;  /* 0x00000010c1197819 */ /* 0x000fe200000006ff */
[----:B------:R-:W2:Y:S01]  /*17840*/  LDC.64 R34, c[0x0][0x3b0] ;  /* 0x0000ec00ff227b82 */ /* 0x000ea20000000a00 */
[----:B-1----:R-:W-:Y:S02]  /*17850*/  LOP3.LUT R27, R190, 0xff, RZ, 0xc0, !PT ;  /* 0x000000ffbe1b7812 */ /* 0x002fe400078ec0ff */
[----:B------:R-:W-:Y:S02]  /*17860*/  LOP3.LUT R26, R25, 0xff0000, RZ, 0xc0, !PT ;  /* 0x00ff0000191a7812 */ /* 0x000fe400078ec0ff */
[----:B------:R-:W-:Y:S02]  /*17870*/  LOP3.LUT R25, R194, 0xffff, RZ, 0xc0, !PT ;  /* 0x0000ffffc2197812 */ /* 0x000fe400078ec0ff */
[----:B0-----:R-:W-:Y:S02]  /*17880*/  LOP3.LUT R28, R189, 0xff, RZ, 0xc0, !PT ;  /* 0x000000ffbd1c7812 */ /* 0x001fe400078ec0ff */
[----:B------:R-:W-:-:S02]  /*17890*/  PRMT R25, R26, 0x4210, R25 ;  /* 0x000042101a197816 */ /* 0x000fc40000000019 */
[----:B------:R-:W-:Y:S01]  /*178a0*/  PRMT R26, R192, 0x7104, RZ ;  /* 0x00007104c01a7816 */ /* 0x000fe200000000ff */
[----:B------:R-:W-:Y:S01]  /*178b0*/  IMAD.WIDE.U32 R28, R28, 0x10000, RZ ;  /* 0x000100001c1c7825 */ /* 0x000fe200078e00ff */
[----:B------:R-:W-:Y:S02]  /*178c0*/  LOP3.LUT R30, R188, 0xff, RZ, 0xc0, !PT ;  /* 0x000000ffbc1e7812 */ /* 0x000fe400078ec0ff */
[----:B------:R-:W-:-:S03]  /*178d0*/  LOP3.LUT R26, R25, 0xff00, R26, 0xf8, !PT ;  /* 0x0000ff00191a7812 */ /* 0x000fc600078ef81a */
[----:B------:R-:W-:Y:S01]  /*178e0*/  IMAD.WIDE.U32 R30, R30, 0x100, RZ ;  /* 0x000001001e1e7825 */ /* 0x000fe200078e00ff */
[----:B------:R-:W-:-:S03]  /*178f0*/  LOP3.LUT R25, R26, 0xff, R191, 0xf8, !PT ;  /* 0x000000ff1a197812 */ /* 0x000fc600078ef8bf */
[----:B------:R-:W-:-:S05]  /*17900*/  IMAD.WIDE.U32 R26, R27, 0x1000000, RZ ;  /* 0x010000001b1a7825 */ /* 0x000fca00078e00ff */
[----:B------:R-:W-:Y:S01]  /*17910*/  LOP3.LUT R25, R29, R25, R27, 0xfe, !PT ;  /* 0x000000191d197212 */ /* 0x000fe200078efe1b */
[----:B------:R-:W-:Y:S01]  /*17920*/  VIADD R29, R177, 0x60 ;  /* 0x00000060b11d7836 */ /* 0x000fe20000000000 */
[----:B------:R-:W-:Y:S02]  /*17930*/  LOP3.LUT R26, R30, R26, R28, 0xfe, !PT ;  /* 0x0000001a1e1a7212 */ /* 0x000fe400078efe1c */
[----:B------:R-:W-:Y:S01]  /*17940*/  LOP3.LUT R27, R25, R31, RZ, 0xfc, !PT ;  /* 0x0000001f191b7212 */ /* 0x000fe200078efcff */
[----:B--2---:R-:W-:Y:S01]  /*17950*/  IMAD.WIDE.U32 R28, R29, 0x8, R34 ;  /* 0x000000081d1c7825 */ /* 0x004fe200078e0022 */
[----:B------:R-:W-:-:S05]  /*17960*/  LOP3.LUT R26, R26, 0xff, R187, 0xf8, !PT ;  /* 0x000000ff1a1a7812 */ /* 0x000fca00078ef8bb */
[----:B------:R2:W-:Y:S02]  /*17970*/  STG.E.64 desc[UR8][R28.64], R26 ;  /* 0x0000001a1c007986 */ /* 0x0005e4000c101b08 */
.L_x_65226:
[----:B------:R-:W-:Y:S05]  /*17980*/  BSYNC.RECONVERGENT B0 ;  /* 0x0000000000007941 */ /* 0x000fea0003800200 */
.L_x_65225:
[----:B------:R-:W-:Y:S04]  /*17990*/  BSSY.RECONVERGENT B0, `(.L_x_65227) ;  /* 0x0000006000007945 */ /* 0x000fe80003800200 */
[----:B------:R-:W-:Y:S05]  /*179a0*/  @!P1 BRA `(.L_x_65228) ;  /* 0x0000000000109947 */ /* 0x000fea0003800000 */
[----:B-12---:R-:W1:Y:S01]  /*179b0*/  LDC.64 R26, c[0x0][0x390] ;  /* 0x0000e400ff1a7b82 */ /* 0x006e620000000a00 */
[----:B------:R-:W-:-:S05]  /*179c0*/  IADD3 R25, PT, PT, R177, 0x80, RZ ;  /* 0x00000080b1197810 */ /* 0x000fca0007ffe0ff */
[----:B-1----:R-:W-:-:S05]  /*179d0*/  IMAD.WIDE.U32 R26, R25, 0x10, R26 ;  /* 0x00000010191a7825 */ /* 0x002fca00078e001a */
[----:B------:R3:W5:Y:S02]  /*179e0*/  LDG.E.128 R96, desc[UR8][R26.64] ;  /* 0x000000081a607981 */ /* 0x000764000c1e1d00 */
.L_x_65228:
[----:B------:R-:W-:Y:S05]  /*179f0*/  BSYNC.RECONVERGENT B0 ;  /* 0x0000000000007941 */ /* 0x000fea0003800200 */
.L_x_65227:
        /* <DEDUP_REMOVED lines=28> */
.L_x_65235:
        /* <DEDUP_REMOVED lines=13> */
.L_x_65237:
[----:B------:R-:W-:Y:S05]  /*17c90*/  BSYNC.RECONVERGENT B3 ;  /* 0x0000000000037941 */ /* 0x000fea0003800200 */
.L_x_65236:
        /* <DEDUP_REMOVED lines=43> */
.L_x_65234:
[----:B------:R-:W-:Y:S05]  /*17f50*/  BSYNC.RECONVERGENT B2 ;  /* 0x0000000000027941 */ /* 0x000fea0003800200 */
.L_x_65233:
[----:B------:R-:W-:Y:S01]  /*17f60*/  I2FP.F32.U32 R24, R27 ;  /* 0x0000001b00187245 */ /* 0x000fe20000201000 */
[----:B------:R-:W-:-:S05]  /*17f70*/  HFMA2 R27, -RZ, RZ, 0.1171875, 0 ;  /* 0x2f800000ff1b7431 */ /* 0x000fca00000001ff */
        /* <DEDUP_REMOVED lines=8> */
.L_x_65232:
[----:B------:R-:W-:Y:S05]  /*18000*/  BSYNC.RECONVERGENT B1 ;  /* 0x0000000000017941 */ /* 0x000fea0003800200 */
.L_x_65231:
[----:B------:R-:W-:Y:S01]  /*18010*/  BSSY.RECONVERGENT B1, `(.L_x_65238) ;  /* 0x0000058000017945 */ /* 0x000fe20003800200 */
[----:B------:R-:W-:Y:S01]  /*18020*/  @!P2 IMAD.MOV.U32 R24, RZ, RZ, R25 ;  /* 0x000000ffff18a224 */ /* 0x000fe200078e0019 */
[----:B------:R-:W-:Y:S02]  /*18030*/  @!P2 MOV R27, R26 ;  /* 0x0000001a001ba202 */ /* 0x000fe40000000f00 */
        /* <DEDUP_REMOVED lines=17> */
.L_x_65242:
        /* <DEDUP_REMOVED lines=13> */
.L_x_65244:
[----:B------:R-:W-:Y:S05]  /*18220*/  BSYNC.RECONVERGENT B3 ;  /* 0x0000000000037941 */ /* 0x000fea0003800200 */
.L_x_65243:
        /* <DEDUP_REMOVED lines=43> */
.L_x_65241:
[----:B------:R-:W-:Y:S05]  /*184e0*/  BSYNC.RECONVERGENT B2 ;  /* 0x0000000000027941 */ /* 0x000fea0003800200 */
.L_x_65240:
        /* <DEDUP_REMOVED lines=10> */
.L_x_65239:
[----:B------:R-:W-:Y:S05]  /*18590*/  BSYNC.RECONVERGENT B1 ;  /* 0x0000000000017941 */ /* 0x000fea0003800200 */
.L_x_65238:
[----:B------:R-:W-:Y:S01]  /*185a0*/  BSSY.RECONVERGENT B1, `(.L_x_65245) ;  /* 0x0000058000017945 */ /* 0x000fe20003800200 */
[----:B------:R-:W-:Y:S01]  /*185b0*/  @!P2 MOV R25, R24 ;  /* 0x000000180019a202 */ /* 0x000fe20000000f00 */
[----:B------:R-:W-:Y:S02]  /*185c0*/  @!P2 IMAD.MOV.U32 R26, RZ, RZ, R27 ;  /* 0x000000ffff1aa224 */ /* 0x000fe400078e001b */
        /* <DEDUP_REMOVED lines=17> */
.L_x_65249:
        /* <DEDUP_REMOVED lines=13> */
.L_x_65251:
[----:B------:R-:W-:Y:S05]  /*187b0*/  BSYNC.RECONVERGENT B3 ;  /* 0x0000000000037941 */ /* 0x000fea0003800200 */
.L_x_65250:
        /* <DEDUP_REMOVED lines=43> */
.L_x_65248:
[----:B------:R-:W-:Y:S05]  /*18a70*/  BSYNC.RECONVERGENT B2 ;  /* 0x0000000000027941 */ /* 0x000fea0003800200 */
.L_x_65247:
        /* <DEDUP_REMOVED lines=10> */
.L_x_65246:
[----:B------:R-:W-:Y:S05]  /*18b20*/  BSYNC.RECONVERGENT B1 ;  /* 0x0000000000017941 */ /* 0x000fea0003800200 */
.L_x_65245:
        /* <DEDUP_REMOVED lines=20> */
.L_x_65256:
        /* <DEDUP_REMOVED lines=13> */
.L_x_65258:
[----:B------:R-:W-:Y:S05]  /*18d40*/  BSYNC.RECONVERGENT B3 ;  /* 0x0000000000037941 */ /* 0x000fea0003800200 */
.L_x_65257:
        /* <DEDUP_REMOVED lines=43> */
.L_x_65255:
[----:B------:R-:W-:Y:S05]  /*19000*/  BSYNC.RECONVERGENT B2 ;  /* 0x0000000000027941 */ /* 0x000fea0003800200 */
.L_x_65254:
        /* <DEDUP_REMOVED lines=10> */
.L_x_65253:
[----:B------:R-:W-:Y:S05]  /*190b0*/  BSYNC.RECONVERGENT B1 ;  /* 0x0000000000017941 */ /* 0x000fea0003800200 */
.L_x_65252:
        /* <DEDUP_REMOVED lines=20> */
.L_x_65263:
        /* <DEDUP_REMOVED lines=13> */
.L_x_65265:
[----:B------:R-:W-:Y:S05]  /*192d0*/  BSYNC.RECONVERGENT B3 ;  /* 0x0000000000037941 */ /* 0x000fea0003800200 */
.L_x_65264:
        /* <DEDUP_REMOVED lines=43> */
.L_x_65262:
[----:B------:R-:W-:Y:S05]  /*19590*/  BSYNC.RECONVERGENT B2 ;  /* 0x0000000000027941 */ /* 0x000fea0003800200 */
.L_x_65261:
        /* <DEDUP_REMOVED lines=10> */
.L_x_65260:
[----:B------:R-:W-:Y:S05]  /*19640*/  BSYNC.RECONVERGENT B1 ;  /* 0x0000000000017941 */ /* 0x000fea0003800200 */
.L_x_65259:
        /* <DEDUP_REMOVED lines=20> */
.L_x_65270:
        /* <DEDUP_REMOVED lines=13> */
.L_x_65272:
[----:B------:R-:W-:Y:S05]  /*19860*/  BSYNC.RECONVERGENT B3 ;  /* 0x0000000000037941 */ /* 0x000fea0003800200 */
.L_x_65271:
        /* <DEDUP_REMOVED lines=43> */
.L_x_65269:
[----:B------:R-:W-:Y:S05]  /*19b20*/  BSYNC.RECONVERGENT B2 ;  /* 0x0000000000027941 */ /* 0x000fea0003800200 */
.L_x_65268:
        /* <DEDUP_REMOVED lines=10> */
.L_x_65267:
[----:B------:R-:W-:Y:S05]  /*19bd0*/  BSYNC.RECONVERGENT B1 ;  /* 0x0000000000017941 */ /* 0x000fea0003800200 */
.L_x_65266:
[----:B------:R-:W-:Y:S01]  /*19be0*/  BSSY.RECONVERGENT B1, `(.L_x_65273) ;  /* 0x0000058000017945 */ /* 0x000fe20003800200 */
[----:B0-----:R-:W-:Y:S01]  /*19bf0*/  @!P2 MOV R28, R24 ;  /* 0x00000018001ca202 */ /* 0x001fe20000000f00 */
        /* <DEDUP_REMOVED lines=18> */
.L_x_65277:
        /* <DEDUP_REMOVED lines=13> */
.L_x_65279:
[----:B------:R-:W-:Y:S05]  /*19df0*/  BSYNC.RECONVERGENT B3 ;  /* 0x0000000000037941 */ /* 0x000fea0003800200 */
.L_x_65278:
        /* <DEDUP_REMOVED lines=40> */
[----:B------:R-:W-:Y:S01]  /*1a080*/  IMAD.MOV.U32 R8, RZ, RZ, R26 ;  /* 0x000000ffff087224 */ /* 0x000fe200078e001a */
[----:B------:R-:W-:Y:S01]  /*1a090*/  LOP3.LUT R5, R13, R30, R27, 0x96, !PT ;  /* 0x0000001e0d057212 */ /* 0x000fe200078e961b */
[----:B------:R-:W-:-:S07]  /*1a0a0*/  IMAD.MOV.U32 R26, RZ, RZ, RZ ;  /* 0x000000ffff1a7224 */ /* 0x000fce00078e00ff */
.L_x_65276:
[----:B------:R-:W-:Y:S05]  /*1a0b0*/  BSYNC.RECONVERGENT B2 ;  /* 0x0000000000027941 */ /* 0x000fea0003800200 */
.L_x_65275:
        /* <DEDUP_REMOVED lines=10> */
.L_x_65274:
[----:B------:R-:W-:Y:S05]  /*1a160*/  BSYNC.RECONVERGENT B1 ;  /* 0x0000000000017941 */ /* 0x000fea0003800200 */
.L_x_65273:
        /* <DEDUP_REMOVED lines=19> */
.L_x_65283:
        /* <DEDUP_REMOVED lines=13> */
.L_x_65285:
[----:B------:R-:W-:Y:S05]  /*1a370*/  BSYNC.RECONVERGENT B2 ;  /* 0x0000000000027941 */ /* 0x000fea0003800200 */
.L_x_65284:
        /* <DEDUP_REMOVED lines=43> */
.L_x_65282:
[----:B------:R-:W-:Y:S05]  /*1a630*/  BSYNC.RECONVERGENT B1 ;  /* 0x0000000000017941 */ /* 0x000fea0003800200 */
.L_x_65281:
        /* <DEDUP_REMOVED lines=8> */
[----:B------:R-:W-:-:S05]  /*1a6c0*/  FSEL R24, R24, RZ, !P2 ;  /* 0x000000ff18187208 */ /* 0x000fca0005000000 */
[----:B------:R-:W-:Y:S01]  /*1a6d0*/  FADD.FTZ R59, R59, R24 ;  /* 0x000000183b3b7221 */ /* 0x000fe20000010000 */
[----:B------:R-:W-:Y:S06]  /*1a6e0*/  BRA `(.L_x_65280) ;  /* 0x0000002800a87947 */ /* 0x000fec0003800000 */
.L_x_65230:
[----:B------:R-:W-:Y:S01]  /*1a6f0*/  BSSY.RECONVERGENT B1, `(.L_x_65286) ;  /* 0x0000058000017945 */ /* 0x000fe20003800200 */
[----:B------:R-:W-:Y:S01]  /*1a700*/  HFMA2 R60, -RZ, RZ, 0, 0 ;  /* 0x00000000ff3c7431 */ /* 0x000fe200000001ff */
[----:B------:R-:W-:Y:S01]  /*1a710*/  MOV R25, R24 ;  /* 0x0000001800197202 */ /* 0x000fe20000000f00 */
[----:B-123--:R-:W-:Y:S01]  /*1a720*/  IMAD.MOV.U32 R26, RZ, RZ, R32 ;  /* 0x000000ffff1a7224 */ /* 0x00efe200078e0020 */
        /* <DEDUP_REMOVED lines=17> */
.L_x_65290:
        /* <DEDUP_REMOVED lines=13> */
.L_x_65292:
[----:B------:R-:W-:Y:S05]  /*1a910*/  BSYNC.RECONVERGENT B3 ;  /* 0x0000000000037941 */ /* 0x000fea0003800200 */
.L_x_65291:
        /* <DEDUP_REMOVED lines=43> */
.L_x_65289:
[----:B------:R-:W-:Y:S05]  /*1abd0*/  BSYNC.RECONVERGENT B2 ;  /* 0x0000000000027941 */ /* 0x000fea0003800200 */
.L_x_65288:
[----:B------:R-:W-:Y:S01]  /*1abe0*/  I2FP.F32.U32 R24, R27 ;  /* 0x0000001b00187245 */ /* 0x000fe20000201000 */
[----:B------:R-:W-:-:S04]  /*1abf0*/  IMAD.MOV.U32 R27, RZ, RZ, 0x2f800000 ;  /* 0x2f800000ff1b7424 */ /* 0x000fc800078e00ff */
[----:B------:R-:W-:-:S05]  /*1ac00*/  FFMA.FTZ R24, R24, R27, 1.1641532182693481445e-10 ;  /* 0x2f00000018187423 */ /* 0x000fca000001001b */
[----:B------:R-:W-:Y:S01]  /*1ac10*/  FSETP.GTU.FTZ.AND P2, PT, R24, UR10, PT ;  /* 0x0000000a18007c0b */ /* 0x000fe2000bf5c000 */
[----:B-----5:R-:W-:-:S03]  /*1ac20*/  HADD2.F32 R24, -RZ, R96.H0_H0 ;  /* 0x20000060ff187230 */ /* 0x020fc60000004100 */
[----:B------:R-:W-:Y:S02]  /*1ac30*/  SEL R187, RZ, 0x1, P2 ;  /* 0x00000001ffbb7807 */ /* 0x000fe40001000000 */
[----:B------:R-:W-:-:S04]  /*1ac40*/  FMUL.FTZ R24, R24, UR13 ;  /* 0x0000000d18187c20 */ /* 0x000fc80008410000 */
[----:B------:R-:W-:-:S05]  /*1ac50*/  FMUL.FTZ R24, R24, UR12 ;  /* 0x0000000c18187c20 */ /* 0x000fca0008410000 */
[----:B------:R-:W-:-:S07]  /*1ac60*/  FSEL R60, R24, RZ, !P2 ;  /* 0x000000ff183c7208 */ /* 0x000fce0005000000 */
.L_x_65287:
[----:B------:R-:W-:Y:S05]  /*1ac70*/  BSYNC.RECONVERGENT B1 ;  /* 0x0000000000017941 */ /* 0x000fea0003800200 */
.L_x_65286:
        /* <DEDUP_REMOVED lines=17> */
.L_x_65297:
        /* <DEDUP_REMOVED lines=13> */
.L_x_65299:
[----:B------:R-:W-:Y:S05]  /*1ae60*/  BSYNC.RECONVERGENT B3 ;  /* 0x0000000000037941 */ /* 0x000fea0003800200 */
.L_x_65298:
        /* <DEDUP_REMOVED lines=39> */
[----:B------:R-:W-:Y:S01]  /*1b0e0*/  HFMA2 R24, -RZ, RZ, 0, 0 ;  /* 0x00000000ff187431 */ /* 0x000fe200000001ff */
[----:B------:R-:W-:Y:S02]  /*1b0f0*/  LOP3.LUT R4, R18, R4, R27, 0x96, !PT ;  /* 0x0000000412047212 */ /* 0x000fe400078e961b */
[----:B------:R-:W-:Y:S01]  /*1b100*/  MOV R27, R25 ;  /* 0x00000019001b7202 */ /* 0x000fe20000000f00 */
[----:B------:R-:W-:-:S07]  /*1b110*/  IMAD.MOV.U32 R25, RZ, RZ, R26 ;  /* 0x000000ffff197224 */ /* 0x000fce00078e001a */
.L_x_65296:
[----:B------:R-:W-:Y:S05]  /*1b120*/  BSYNC.RECONVERGENT B2 ;  /* 0x0000000000027941 */ /* 0x000fea0003800200 */
.L_x_65295:
        /* <DEDUP_REMOVED lines=9> */
.L_x_65294:
[----:B------:R-:W-:Y:S05]  /*1b1c0*/  BSYNC.RECONVERGENT B1 ;  /* 0x0000000000017941 */ /* 0x000fea0003800200 */
.L_x_65293:
        /* <DEDUP_REMOVED lines=17> */
.L_x_65304:
        /* <DEDUP_REMOVED lines=13> */
.L_x_65306:
[----:B------:R-:W-:Y:S05]  /*1b3b0*/  BSYNC.RECONVERGENT B3 ;  /* 0x0000000000037941 */ /* 0x000fea0003800200 */
.L_x_65305:
        /* <DEDUP_REMOVED lines=43> */
.L_x_65303:
[----:B------:R-:W-:Y:S05]  /*1b670*/  BSYNC.RECONVERGENT B2 ;  /* 0x0000000000027941 */ /* 0x000fea0003800200 */
.L_x_65302:
        /* <DEDUP_REMOVED lines=9> */
.L_x_65301:
[----:B------:R-:W-:Y:S05]  /*1b710*/  BSYNC.RECONVERGENT B1 ;  /* 0x0000000000017941 */ /* 0x000fea0003800200 */
.L_x_65300:
        /* <DEDUP_REMOVED lines=17> */
.L_x_65311:
        /* <DEDUP_REMOVED lines=13> */
.L_x_65313:
[----:B------:R-:W-:Y:S05]  /*1b900*/  BSYNC.RECONVERGENT B3 ;  /* 0x0000000000037941 */ /* 0x000fea0003800200 */
.L_x_65312:
        /* <DEDUP_REMOVED lines=43> */
.L_x_65310:
[----:B------:R-:W-:Y:S05]  /*1bbc0*/  BSYNC.RECONVERGENT B2 ;  /* 0x0000000000027941 */ /* 0x000fea0003800200 */
.L_x_65309:
[----:B------:R-:W-:Y:S01]  /*1bbd0*/  I2FP.F32.U32 R24, R24 ;  /* 0x0000001800187245 */ /* 0x000fe20000201000 */
[----:B0-----:R-:W-:-:S04]  /*1bbe0*/  IMAD.MOV.U32 R29, RZ, RZ, 0x2f800000 ;  /* 0x2f800000ff1d7424 */ /* 0x001fc800078e00ff */
[----:B------:R-:W-:-:S05]  /*1bbf0*/  FFMA.FTZ R24, R24, R29, 1.1641532182693481445e-10 ;  /* 0x2f00000018187423 */ /* 0x000fca000001001d */
[----:B------:R-:W-:Y:S01]  /*1bc00*/  FSETP.GTU.FTZ.AND P2, PT, R24, UR10, PT ;  /* 0x0000000a18007c0b */ /* 0x000fe2000bf5c000 */
[----:B-----5:R-:W-:-:S03]  /*1bc10*/  HADD2.F32 R24, -RZ, R97.H1_H1 ;  /* 0x30000061ff187230 */ /* 0x020fc60000004100 */
[----:B------:R-:W-:Y:S02]  /*1bc20*/  SEL R190, RZ, 0x1, P2 ;  /* 0x00000001ffbe7807 */ /* 0x000fe40001000000 */
[----:B------:R-:W-:-:S04]  /*1bc30*/  FMUL.FTZ R24, R24, UR13 ;  /* 0x0000000d18187c20 */ /* 0x000fc80008410000 */
[----:B------:R-:W-:-:S05]  /*1bc40*/  FMUL.FTZ R24, R24, UR12 ;  /* 0x0000000c18187c20 */ /* 0x000fca0008410000 */
[----:B------:R-:W-:-:S07]  /*1bc50*/  FSEL R63, R24, RZ, !P2 ;  /* 0x000000ff183f7208 */ /* 0x000fce0005000000 */
.L_x_65308:
[----:B------:R-:W-:Y:S05]  /*1bc60*/  BSYNC.RECONVERGENT B1 ;  /* 0x0000000000017941 */ /* 0x000fea0003800200 */
.L_x_65307:
        /* <DEDUP_REMOVED lines=17> */
.L_x_65318:
        /* <DEDUP_REMOVED lines=13> */
.L_x_65320:
[----:B------:R-:W-:Y:S05]  /*1be50*/  BSYNC.RECONVERGENT B3 ;  /* 0x0000000000037941 */ /* 0x000fea0003800200 */
.L_x_65319:
        /* <DEDUP_REMOVED lines=43> */
.L_x_65317:
[----:B------:R-:W-:Y:S05]  /*1c110*/  BSYNC.RECONVERGENT B2 ;  /* 0x0000000000027941 */ /* 0x000fea0003800200 */
.L_x_65316:
        /* <DEDUP_REMOVED lines=9> */
.L_x_65315:
[----:B------:R-:W-:Y:S05]  /*1c1b0*/  BSYNC.RECONVERGENT B1 ;  /* 0x0000000000017941 */ /* 0x000fea0003800200 */
.L_x_65314:
        /* <DEDUP_REMOVED lines=17> */
.L_x_65325:
        /* <DEDUP_REMOVED lines=13> */
.L_x_65327:
[----:B------:R-:W-:Y:S05]  /*1c3a0*/  BSYNC.RECONVERGENT B3 ;  /* 0x0000000000037941 */ /* 0x000fea0003800200 */
.L_x_65326:
        /* <DEDUP_REMOVED lines=43> */
.L_x_65324:
[----:B------:R-:W-:Y:S05]  /*1c660*/  BSYNC.RECONVERGENT B2 ;  /* 0x0000000000027941 */ /* 0x000fea0003800200 */
.L_x_65323:
        /* <DEDUP_REMOVED lines=9> */
.L_x_65322:
[----:B------:R-:W-:Y:S05]  /*1c700*/  BSYNC.RECONVERGENT B1 ;  /* 0x0000000000017941 */ /* 0x000fea0003800200 */
.L_x_65321:
        /* <DEDUP_REMOVED lines=17> */
.L_x_65332:
        /* <DEDUP_REMOVED lines=13> */
.L_x_65334:
[----:B------:R-:W-:Y:S05]  /*1c8f0*/  BSYNC.RECONVERGENT B3 ;  /* 0x0000000000037941 */ /* 0x000fea0003800200 */
.L_x_65333:
        /* <DEDUP_REMOVED lines=43> */
.L_x_65331:
[----:B------:R-:W-:Y:S05]  /*1cbb0*/  BSYNC.RECONVERGENT B2 ;  /* 0x0000000000027941 */ /* 0x000fea0003800200 */
.L_x_65330:
        /* <DEDUP_REMOVED lines=9> */
.L_x_65329:
[----:B------:R-:W-:Y:S05]  /*1cc50*/  BSYNC.RECONVERGENT B1 ;  /* 0x0000000000017941 */ /* 0x000fea0003800200 */
.L_x_65328:
        /* <DEDUP_REMOVED lines=16> */
.L_x_65337:
        /* <DEDUP_REMOVED lines=13> */
.L_x_65339:
[----:B------:R-:W-:Y:S05]  /*1ce30*/  BSYNC.RECONVERGENT B2 ;  /* 0x0000000000027941 */ /* 0x000fea0003800200 */
.L_x_65338:
[----:B------:R-:W-:Y:S01]  /*1ce40*/  LOP3.LUT R26, R7, UR7, R5, 0x96, !PT ;  /* 0x00000007071a7c12 */ /* 0x000fe2000f8e9605 */
[----:B0-----:R-:W-:-:S04]  /*1ce50*/  IMAD.WIDE.U32 R28, R3, -0x326172a9, RZ ;  /* 0xcd9e8d57031c7825 */ /* 0x001fc800078e00ff */
        /* <DEDUP_REMOVED lines=40> */
[----:B------:R-:W-:-:S07]  /*1d0e0*/  IMAD.MOV.U32 R25, RZ, RZ, R26 ;  /* 0x000000ffff197224 */ /* 0x000fce00078e001a */
.L_x_65336:
[----:B------:R-:W-:Y:S05]  /*1d0f0*/  BSYNC.RECONVERGENT B1 ;  /* 0x0000000000017941 */ /* 0x000fea0003800200 */
.L_x_65335:
        /* <DEDUP_REMOVED lines=9> */
.L_x_65280:
[----:B------:R-:W-:Y:S05]  /*1d190*/  BSYNC.RECONVERGENT B0 ;  /* 0x0000000000007941 */ /* 0x000fea0003800200 */
.L_x_65229:
[----:B------:R-:W-:Y:S01]  /*1d1a0*/  IADD3 R26, PT, PT, R176, 0x80, RZ ;  /* 0x00000080b01a7810 */ /* 0x000fe20007ffe0ff */
[----:B------:R-:W-:Y:S04]  /*1d1b0*/  BSSY.RECONVERGENT B0, `(.L_x_65340) ;  /* 0x000001a000007945 */ /* 0x000fe80003800200 */
[----:B------:R-:W-:-:S05]  /*1d1c0*/  IMAD.WIDE.U32 R26, R26, 0x20, R218 ;  /* 0x000000201a1a7825 */ /* 0x000fca00078e00da */
[----:B-----5:R1:W-:Y:S04]  /*1d1d0*/  STG.E.128 desc[UR8][R26.64], R60 ;  /* 0x0000003c1a007986 */ /* 0x0203e8000c101d08 */
[----:B------:R1:W-:Y:S01]  /*1d1e0*/  STG.E.128 desc[UR8][R26.64+0x10], R56 ;  /* 0x000010381a007986 */ /* 0x0003e2000c101d08 */
[----:B------:R-:W-:Y:S05]  /*1d1f0*/  @!P1 BRA `(.L_x_65341) ;  /* 0x0000000000549947 */ /* 0x000fea0003800000 */
[----:B------:R-:W-:Y:S01]  /*1d200*/  IMAD.U32 R24, R193, 0x10000, RZ ;  /* 0x00010000c1187824 */ /* 0x000fe200078e00ff */
[----:B-1----:R-:W-:Y:S02]  /*1d210*/  LOP3.LUT R26, R190, 0xff, RZ, 0xc0, !PT ;  /* 0x000000ffbe1a7812 */ /* 0x002fe400078ec0ff */
[----:B0-----:R-:W-:Y:S02]  /*1d220*/  LOP3.LUT R28, R189, 0xff, RZ, 0xc0, !PT ;  /* 0x000000ffbd1c7812 */ /* 0x001fe400078ec0ff */
        /* <DEDUP_REMOVED lines=18> */
.L_x_65341:
[----:B------:R-:W-:Y:S05]  /*1d350*/  BSYNC.RECONVERGENT B0 ;  /* 0x0000000000007941 */ /* 0x000fea0003800200 */
.L_x_65340:
[----:B------:R-:W-:Y:S04]  /*1d360*/  BSSY.RECONVERGENT B0, `(.L_x_65342) ;  /* 0x0000006000007945 */ /* 0x000fe80003800200 */
[----:B------:R-:W-:Y:S05]  /*1d370*/  @!P1 BRA `(.L_x_65343) ;  /* 0x0000000000109947 */ /* 0x000fea0003800000 */
[----:B-12---:R-:W1:Y:S01]  /*1d380*/  LDC.64 R26, c[0x0][0x390] ;  /* 0x0000e400ff1a7b82 */ /* 0x006e620000000a00 */
[----:B0-----:R-:W-:-:S04]  /*1d390*/  VIADD R29, R177, 0xa0 ;  /* 0x000000a0b11d7836 */ /* 0x001fc80000000000 */
[----:B-1----:R-:W-:-:S05]  /*1d3a0*/  IMAD.WIDE.U32 R26, R29, 0x10, R26 ;  /* 0x000000101d1a7825 */ /* 0x002fca00078e001a */
[----:B------:R3:W5:Y:S02]  /*1d3b0*/  LDG.E.128 R96, desc[UR8][R26.64] ;  /* 0x000000081a607981 */ /* 0x000764000c1e1d00 */
.L_x_65343:
[----:B------:R-:W-:Y:S05]  /*1d3c0*/  BSYNC.RECONVERGENT B0 ;  /* 0x0000000000007941 */ /* 0x000fea0003800200 */
.L_x_65342:
[----:B------:R-:W-:Y:S04]  /*1d3d0*/  BSSY.RECONVERGENT B0, `(.L_x_65344) ;  /* 0x0000579000007945 */ /* 0x000fe80003800200 */
[----:B------:R-:W-:Y:S05]  /*1d3e0*/  @!P0 BRA `(.L_x_65345) ;  /* 0x0000002c00348947 */ /* 0x000fea0003800000 */
[----:B-123--:R-:W1:Y:S01]  /*1d3f0*/  LDC.64 R26, c[0x0][0x3a0] ;  /* 0x0000e800ff1a7b82 */ /* 0x00ee620000000a00 */
[----:B------:R-:W-:Y:S02]  /*1d400*/  ISETP.GT.AND P2, PT, R195, RZ, PT ;  /* 0x000000ffc300720c */ /* 0x000fe40003f44270 */
[----:B0-----:R-:W-:Y:S01]  /*1d410*/  IADD3 R29, PT, PT, R176, 0xa0, RZ ;  /* 0x000000a0b01d7810 */ /* 0x001fe20007ffe0ff */
[----:B------:R-:W-:Y:S10]  /*1d420*/  BSSY.RECONVERGENT B1, `(.L_x_65346) ;  /* 0x000005b000017945 */ /* 0x000ff40003800200 */
        /* <DEDUP_REMOVED lines=22> */
.L_x_65350:
        /* <DEDUP_REMOVED lines=13> */
.L_x_65352:
[----:B------:R-:W-:Y:S05]  /*1d660*/  BSYNC.RECONVERGENT B3 ;  /* 0x0000000000037941 */ /* 0x000fea0003800200 */
.L_x_65351:
        /* <DEDUP_REMOVED lines=43> */
.L_x_65349:
[----:B------:R-:W-:Y:S05]  /*1d920*/  BSYNC.RECONVERGENT B2 ;  /* 0x0000000000027941 */ /* 0x000fea0003800200 */
.L_x_65348:
        /* <DEDUP_REMOVED lines=8> */
[----:B------:R-:W-:-:S05]  /*1d9b0*/  FSEL R25, R25, RZ, !P3 ;  /* 0x000000ff19197208 */ /* 0x000fca0005800000 */
[----:B------:R-:W-:-:S07]  /*1d9c0*/  FADD.FTZ R52, R52, R25 ;  /* 0x0000001934347221 */ /* 0x000fce0000010000 */
.L_x_65347:
[----:B------:R-:W-:Y:S05]  /*1d9d0*/  BSYNC.RECONVERGENT B1 ;  /* 0x0000000000017941 */ /* 0x000fea0003800200 */
.L_x_65346:
        /* <DEDUP_REMOVED lines=20> */
.L_x_65357:
        /* <DEDUP_REMOVED lines=13> */
.L_x_65359:
[----:B------:R-:W-:Y:S05]  /*1dbf0*/  BSYNC.RECONVERGENT B3 ;  /* 0x0000000000037941 */ /* 0x000fea0003800200 */
.L_x_65358:
        /* <DEDUP_REMOVED lines=43> */
.L_x_65356:
[----:B------:R-:W-:Y:S05]  /*1deb0*/  BSYNC.RECONVERGENT B2 ;  /* 0x0000000000027941 */ /* 0x000fea0003800200 */
.L_x_65355:
        /* <DEDUP_REMOVED lines=8> */
[----:B------:R-:W-:-:S05]  /*1df40*/  FSEL R24, R24, RZ, !P3 ;  /* 0x000000ff18187208 */ /* 0x000fca0005800000 */
[----:B------:R-:W-:-:S07]  /*1df50*/  FADD.FTZ R53, R53, R24 ;  /* 0x0000001835357221 */ /* 0x000fce0000010000 */
.L_x_65354:
[----:B------:R-:W-:Y:S05]  /*1df60*/  BSYNC.RECONVERGENT B1 ;  /* 0x0000000000017941 */ /* 0x000fea0003800200 */
.L_x_65353:
        /* <DEDUP_REMOVED lines=20> */
.L_x_65364:
        /* <DEDUP_REMOVED lines=13> */
.L_x_65366:
[----:B------:R-:W-:Y:S05]  /*1e180*/  BSYNC.RECONVERGENT B3 ;  /* 0x0000000000037941 */ /* 0x000fea0003800200 */
.L_x_65365:
        /* <DEDUP_REMOVED lines=43> */
.L_x_65363:
[----:B------:R-:W-:Y:S05]  /*1e440*/  BSYNC.RECONVERGENT B2 ;  /* 0x0000000000027941 */ /* 0x000fea0003800200 */
.L_x_65362:
        /* <DEDUP_REMOVED lines=10> */
.L_x_65361:
[----:B------:R-:W-:Y:S05]  /*1e4f0*/  BSYNC.RECONVERGENT B1 ;  /* 0x0000000000017941 */ /* 0x000fea0003800200 */
.L_x_65360:
        /* <DEDUP_REMOVED lines=20> */
.L_x_65371:
        /* <DEDUP_REMOVED lines=13> */
.L_x_65373:
[----:B------:R-:W-:Y:S05]  /*1e710*/  BSYNC.RECONVERGENT B3 ;  /* 0x0000000000037941 */ /* 0x000fea0003800200 */
.L_x_65372:
        /* <DEDUP_REMOVED lines=43> */
.L_x_65370:
[----:B------:R-:W-:Y:S05]  /*1e9d0*/  BSYNC.RECONVERGENT B2 ;  /* 0x0000000000027941 */ /* 0x000fea0003800200 */
.L_x_65369:
        /* <DEDUP_REMOVED lines=10> */
.L_x_65368:
[----:B------:R-:W-:Y:S05]  /*1ea80*/  BSYNC.RECONVERGENT B1 ;  /* 0x0000000000017941 */ /* 0x000fea0003800200 */
.L_x_65367:
        /* <DEDUP_REMOVED lines=20> */
.L_x_65378:
        /* <DEDUP_REMOVED lines=13> */
.L_x_65380:
[----:B------:R-:W-:Y:S05]  /*1eca0*/  BSYNC.RECONVERGENT B3 ;  /* 0x0000000000037941 */ /* 0x000fea0003800200 */
.L_x_65379:
        /* <DEDUP_REMOVED lines=43> */
.L_x_65377:
[----:B------:R-:W-:Y:S05]  /*1ef60*/  BSYNC.RECONVERGENT B2 ;  /* 0x0000000000027941 */ /* 0x000fea0003800200 */
.L_x_65376:
        /* <DEDUP_REMOVED lines=10> */
.L_x_65375:
[----:B------:R-:W-:Y:S05]  /*1f010*/  BSYNC.RECONVERGENT B1 ;  /* 0x0000000000017941 */ /* 0x000fea0003800200 */
.L_x_65374:
        /* <DEDUP_REMOVED lines=20> */
.L_x_65385:
        /* <DEDUP_REMOVED lines=13> */
.L_x_65387:
[----:B------:R-:W-:Y:S05]  /*1f230*/  BSYNC.RECONVERGENT B3 ;  /* 0x0000000000037941 */ /* 0x000fea0003800200 */
.L_x_65386:
        /* <DEDUP_REMOVED lines=43> */
.L_x_65384:
[----:B------:R-:W-:Y:S05]  /*1f4f0*/  BSYNC.RECONVERGENT B2 ;  /* 0x0000000000027941 */ /* 0x000fea0003800200 */
.L_x_65383:
        /* <DEDUP_REMOVED lines=10> */
.L_x_65382:
[----:B------:R-:W-:Y:S05]  /*1f5a0*/  BSYNC.RECONVERGENT B1 ;  /* 0x0000000000017941 */ /* 0x000fea0003800200 */
.L_x_65381:
        /* <DEDUP_REMOVED lines=20> */
.L_x_65392:
        /* <DEDUP_REMOVED lines=13> */
.L_x_65394:
[----:B------:R-:W-:Y:S05]  /*1f7c0*/  BSYNC.RECONVERGENT B3 ;  /* 0x0000000000037941 */ /* 0x000fea0003800200 */
.L_x_65393:
        /* <DEDUP_REMOVED lines=43> */
.L_x_65391:
[----:B------:R-:W-:Y:S05]  /*1fa80*/  BSYNC.RECONVERGENT B2 ;  /* 0x0000000000027941 */ /* 0x000fea0003800200 */
.L_x_65390:
        /* <DEDUP_REMOVED lines=10> */
.L_x_65389:
[----:B------:R-:W-:Y:S05]  /*1fb30*/  BSYNC.RECONVERGENT B1 ;  /* 0x0000000000017941 */ /* 0x000fea0003800200 */
.L_x_65388:
        /* <DEDUP_REMOVED lines=19> */
.L_x_65398:
        /* <DEDUP_REMOVED lines=13> */
.L_x_65400:
[----:B------:R-:W-:Y:S05]  /*1fd40*/  BSYNC.RECONVERGENT B2 ;  /* 0x0000000000027941 */ /* 0x000fea0003800200 */
.L_x_65399:
        /* <DEDUP_REMOVED lines=43> */
.L_x_65397:
[----:B------:R-:W-:Y:S05]  /*20000*/  BSYNC.RECONVERGENT B1 ;  /* 0x0000000000017941 */ /* 0x000fea0003800200 */
.L_x_65396:
        /* <DEDUP_REMOVED lines=9> */
[----:B------:R-:W-:Y:S01]  /*200a0*/  FADD.FTZ R51, R51, R24 ;  /* 0x0000001833337221 */ /* 0x000fe20000010000 */
[----:B------:R-:W-:Y:S06]  /*200b0*/  BRA `(.L_x_65395) ;  /* 0x0000002800a87947 */ /* 0x000fec0003800000 */
.L_x_65345:
[----:B------:R-:W-:Y:S01]  /*200c0*/  BSSY.RECONVERGENT B1, `(.L_x_65401) ;  /* 0x0000058000017945 */ /* 0x000fe20003800200 */
[----:B0-----:R-:W-:Y:S01]  /*200d0*/  IMAD.MOV.U32 R30, RZ, RZ, R25 ;  /* 0x000000ffff1e7224 */ /* 0x001fe200078e0019 */
[----:B------:R-:W-:Y:S01]  /*200e0*/  MOV R24, R32 ;  /* 0x0000002000187202 */ /* 0x000fe20000000f00 */
[----:B------:R-:W-:Y:S01]  /*200f0*/  IMAD.MOV.U32 R52, RZ, RZ, RZ ;  /* 0x000000ffff347224 */ /* 0x000fe200078e00ff */
[----:B------:R-:W-:Y:S06]  /*20100*/  @!P1 BRA `(.L_x_65402) ;  /* 0x00000004004c9947 */ /* 0x000fec0003800000 */
[----:B------:R-:W-:Y:S01]  /*20110*/  ISETP.NE.AND P2, PT, R32, 0x1, PT ;  /* 0x000000012000780c */ /* 0x000fe20003f45270 */
[----:B------:R-:W-:Y:S01]  /*20120*/  BSSY.RECONVERGENT B2, `(.L_x_65403) ;  /* 0x0000048000027945 */ /* 0x000fe20003800200 */
[----:B------:R-:W-:Y:S02]  /*20130*/  HFMA2 R24, -RZ, RZ, 0, 1.1920928955078125e-07 ;  /* 0x00000002ff187431 */ /* 0x000fe400000001ff */
[----:B-123--:R-:W-:Y:S01]  /*20140*/  IMAD.MOV.U32 R26, RZ, RZ, R8 ;  /* 0x000000ffff1a7224 */ /* 0x00efe200078e0008 */
        /* <DEDUP_REMOVED lines=12> */
.L_x_65405:
        /* <DEDUP_REMOVED lines=13> */
.L_x_65407:
[----:B------:R-:W-:Y:S05]  /*202e0*/  BSYNC.RECONVERGENT B3 ;  /* 0x0000000000037941 */ /* 0x000fea0003800200 */
.L_x_65406:
        /* <DEDUP_REMOVED lines=43> */
.L_x_65404:
[----:B------:R-:W-:Y:S05]  /*205a0*/  BSYNC.RECONVERGENT B2 ;  /* 0x0000000000027941 */ /* 0x000fea0003800200 */
.L_x_65403:
[----:B------:R-:W-:Y:S01]  /*205b0*/  I2FP.F32.U32 R25, R26 ;  /* 0x0000001a00197245 */ /* 0x000fe20000201000 */
[----:B------:R-:W-:-:S05]  /*205c0*/  HFMA2 R26, -RZ, RZ, 0.1171875, 0 ;  /* 0x2f800000ff1a7431 */ /* 0x000fca00000001ff */
[----:B------:R-:W-:-:S05]  /*205d0*/  FFMA.FTZ R25, R25, R26, 1.1641532182693481445e-10 ;  /* 0x2f00000019197423 */ /* 0x000fca000001001a */
[----:B------:R-:W-:Y:S01]  /*205e0*/  FSETP.GTU.FTZ.AND P2, PT, R25, UR10, PT ;  /* 0x0000000a19007c0b */ /* 0x000fe2000bf5c000 */
[----:B-----5:R-:W-:-:S03]  /*205f0*/  HADD2.F32 R25, -RZ, R96.H0_H0 ;  /* 0x20000060ff197230 */ /* 0x020fc60000004100 */
[----:B------:R-:W-:Y:S02]  /*20600*/  SEL R187, RZ, 0x1, P2 ;  /* 0x00000001ffbb7807 */ /* 0x000fe40001000000 */
[----:B------:R-:W-:-:S04]  /*20610*/  FMUL.FTZ R25, R25, UR13 ;  /* 0x0000000d19197c20 */ /* 0x000fc80008410000 */
[----:B------:R-:W-:-:S05]  /*20620*/  FMUL.FTZ R25, R25, UR12 ;  /* 0x0000000c19197c20 */ /* 0x000fca0008410000 */
[----:B------:R-:W-:-:S07]  /*20630*/  FSEL R52, R25, RZ, !P2 ;  /* 0x000000ff19347208 */ /* 0x000fce0005000000 */
.L_x_65402:
[----:B------:R-:W-:Y:S05]  /*20640*/  BSYNC.RECONVERGENT B1 ;  /* 0x0000000000017941 */ /* 0x000fea0003800200 */
.L_x_65401:
[----:B------:R-:W-:Y:S01]  /*20650*/  BSSY.RECONVERGENT B1, `(.L_x_65408) ;  /* 0x0000054000017945 */ /* 0x000fe20003800200 */
[----:B------:R-:W-:Y:S01]  /*20660*/  IMAD.MOV.U32 R25, RZ, RZ, R24 ;  /* 0x000000ffff197224 */ /* 0x000fe200078e0018 */
[----:B------:R-:W-:Y:S02]  /*20670*/  MOV R53, RZ ;  /* 0x000000ff00357202 */ /* 0x000fe40000000f00 */
[----:B------:R-:W-:Y:S05]  /*20680*/  @!P1 BRA `(.L_x_65409) ;  /* 0x0000000400409947 */ /* 0x000fea0003800000 */
[----:B------:R-:W-:Y:S01]  /*20690*/  ISETP.NE.AND P2, PT, R24, 0x1, PT ;  /* 0x000000011800780c */ /* 0x000fe20003f45270 */
[----:B------:R-:W-:Y:S01]  /*206a0*/  BSSY.RECONVERGENT B2, `(.L_x_65410) ;  /* 0x0000045000027945 */ /* 0x000fe20003800200 */
[----:B------:R-:W-:Y:S01]  /*206b0*/  IMAD.MOV.U32 R25, RZ, RZ, 0x2 ;  /* 0x00000002ff197424 */ /* 0x000fe200078e00ff */
[----:B-123--:R-:W-:-:S10]  /*206c0*/  MOV R27, R8 ;  /* 0x00000008001b7202 */ /* 0x00efd40000000f00 */
        /* <DEDUP_REMOVED lines=9> */
.L_x_65412:
        /* <DEDUP_REMOVED lines=13> */
.L_x_65414:
[----:B------:R-:W-:Y:S05]  /*20830*/  BSYNC.RECONVERGENT B3 ;  /* 0x0000000000037941 */ /* 0x000fea0003800200 */
.L_x_65413:
        /* <DEDUP_REMOVED lines=43> */
.L_x_65411:
[----:B------:R-:W-:Y:S05]  /*20af0*/  BSYNC.RECONVERGENT B2 ;  /* 0x0000000000027941 */ /* 0x000fea0003800200 */
.L_x_65410:
        /* <DEDUP_REMOVED lines=9> */
.L_x_65409:
[----:B------:R-:W-:Y:S05]  /*20b90*/  BSYNC.RECONVERGENT B1 ;  /* 0x0000000000017941 */ /* 0x000fea0003800200 */
.L_x_65408:
        /* <DEDUP_REMOVED lines=17> */
.L_x_65419:
        /* <DEDUP_REMOVED lines=13> */
.L_x_65421:
[----:B------:R-:W-:Y:S05]  /*20d80*/  BSYNC.RECONVERGENT B3 ;  /* 0x0000000000037941 */ /* 0x000fea0003800200 */
.L_x_65420:
        /* <DEDUP_REMOVED lines=43> */
.L_x_65418:
[----:B------:R-:W-:Y:S05]  /*21040*/  BSYNC.RECONVERGENT B2 ;  /* 0x0000000000027941 */ /* 0x000fea0003800200 */
.L_x_65417:
        /* <DEDUP_REMOVED lines=9> */
.L_x_65416:
[----:B------:R-:W-:Y:S05]  /*210e0*/  BSYNC.RECONVERGENT B1 ;  /* 0x0000000000017941 */ /* 0x000fea0003800200 */
.L_x_65415:
        /* <DEDUP_REMOVED lines=17> */
.L_x_65426:
        /* <DEDUP_REMOVED lines=13> */
.L_x_65428:
[----:B------:R-:W-:Y:S05]  /*212d0*/  BSYNC.RECONVERGENT B3 ;  /* 0x0000000000037941 */ /* 0x000fea0003800200 */
.L_x_65427:
        /* <DEDUP_REMOVED lines=43> */
.L_x_65425:
[----:B------:R-:W-:Y:S05]  /*21590*/  BSYNC.RECONVERGENT B2 ;  /* 0x0000000000027941 */ /* 0x000fea0003800200 */
.L_x_65424:
        /* <DEDUP_REMOVED lines=9> */
.L_x_65423:
[----:B------:R-:W-:Y:S05]  /*21630*/  BSYNC.RECONVERGENT B1 ;  /* 0x0000000000017941 */ /* 0x000fea0003800200 */
.L_x_65422:
        /* <DEDUP_REMOVED lines=17> */
.L_x_65433:
        /* <DEDUP_REMOVED lines=13> */
.L_x_65435:
[----:B------:R-:W-:Y:S05]  /*21820*/  BSYNC.RECONVERGENT B3 ;  /* 0x0000000000037941 */ /* 0x000fea0003800200 */
.L_x_65434:
        /* <DEDUP_REMOVED lines=43> */
.L_x_65432:
[----:B------:R-:W-:Y:S05]  /*21ae0*/  BSYNC.RECONVERGENT B2 ;  /* 0x0000000000027941 */ /* 0x000fea0003800200 */
.L_x_65431:
        /* <DEDUP_REMOVED lines=9> */
.L_x_65430:
[----:B------:R-:W-:Y:S05]  /*21b80*/  BSYNC.RECONVERGENT B1 ;  /* 0x0000000000017941 */ /* 0x000fea0003800200 */
.L_x_65429:
        /* <DEDUP_REMOVED lines=17> */
.L_x_65440:
        /* <DEDUP_REMOVED lines=13> */
.L_x_65442:
[----:B------:R-:W-:Y:S05]  /*21d70*/  BSYNC.RECONVERGENT B3 ;  /* 0x0000000000037941 */ /* 0x000fea0003800200 */
.L_x_65441:
        /* <DEDUP_REMOVED lines=43> */
.L_x_65439:
[----:B------:R-:W-:Y:S05]  /*22030*/  BSYNC.RECONVERGENT B2 ;  /* 0x0000000000027941 */ /* 0x000fea0003800200 */
.L_x_65438:
        /* <DEDUP_REMOVED lines=9> */
.L_x_65437:
[----:B------:R-:W-:Y:S05]  /*220d0*/  BSYNC.RECONVERGENT B1 ;  /* 0x0000000000017941 */ /* 0x000fea0003800200 */
.L_x_65436:
        /* <DEDUP_REMOVED lines=17> */
.L_x_65447:
        /* <DEDUP_REMOVED lines=13> */
.L_x_65449:
[----:B------:R-:W-:Y:S05]  /*222c0*/  BSYNC.RECONVERGENT B3 ;  /* 0x0000000000037941 */ /* 0x000fea0003800200 */
.L_x_65448:
        /* <DEDUP_REMOVED lines=43> */
.L_x_65446:
[----:B------:R-:W-:Y:S05]  /*22580*/  BSYNC.RECONVERGENT B2 ;  /* 0x0000000000027941 */ /* 0x000fea0003800200 */
.L_x_65445:
        /* <DEDUP_REMOVED lines=9> */
.L_x_65444:
[----:B------:R-:W-:Y:S05]  /*22620*/  BSYNC.RECONVERGENT B1 ;  /* 0x0000000000017941 */ /* 0x000fea0003800200 */
.L_x_65443:
[----:B------:R-:W-:Y:S01]  /*22630*/  IMAD.MOV.U32 R31, RZ, RZ, R24 ;  /* 0x000000ffff1f7224 */ /* 0x000fe200078e0018 */
[----:B------:R-:W-:Y:S01]  /*22640*/  MOV R51, RZ ;  /* 0x000000ff00337202 */ /* 0x000fe20000000f00 */
[----:B------:R-:W-:Y:S06]  /*22650*/  @!P1 BRA `(.L_x_65395) ;  /* 0x0000000400409947 */ /* 0x000fec0003800000 */
        /* <DEDUP_REMOVED lines=13> */
.L_x_65452:
        /* <DEDUP_REMOVED lines=13> */
.L_x_65454:
[----:B------:R-:W-:Y:S05]  /*22800*/  BSYNC.RECONVERGENT B2 ;  /* 0x0000000000027941 */ /* 0x000fea0003800200 */
.L_x_65453:
        /* <DEDUP_REMOVED lines=43> */
.L_x_65451:
[----:B------:R-:W-:Y:S05]  /*22ac0*/  BSYNC.RECONVERGENT B1 ;  /* 0x0000000000017941 */ /* 0x000fea0003800200 */
.L_x_65450:
        /* <DEDUP_REMOVED lines=9> */
.L_x_65395:
[----:B------:R-:W-:Y:S05]  /*22b60*/  BSYNC.RECONVERGENT B0 ;  /* 0x0000000000007941 */ /* 0x000fea0003800200 */
.L_x_65344:
        /* <DEDUP_REMOVED lines=9> */
[----:B-123--:R-:W-:Y:S02]  /*22c00*/  LOP3.LUT R26, R189, 0xff, RZ, 0xc0, !PT ;  /* 0x000000ffbd1a7812 */ /* 0x00efe400078ec0ff */
        /* <DEDUP_REMOVED lines=17> */
.L_x_65456:
[----:B------:R-:W-:Y:S05]  /*22d20*/  BSYNC.RECONVERGENT B0 ;  /* 0x0000000000007941 */ /* 0x000fea0003800200 */
.L_x_65455:
[----:B------:R-:W-:Y:S04]  /*22d30*/  BSSY.RECONVERGENT B0, `(.L_x_65457) ;  /* 0x0000006000007945 */ /* 0x000fe80003800200 */
[----:B------:R-:W-:Y:S05]  /*22d40*/  @!P1 BRA `(.L_x_65458) ;  /* 0x0000000000109947 */ /* 0x000fea0003800000 */
[----:B0---4-:R-:W0:Y:S01]  /*22d50*/  LDC.64 R24, c[0x0][0x390] ;  /* 0x0000e400ff187b82 */ /* 0x011e220000000a00 */
[----:B-123--:R-:W-:-:S05]  /*22d60*/  IADD3 R26, PT, PT, R177, 0xc0, RZ ;  /* 0x000000c0b11a7810 */ /* 0x00efca0007ffe0ff */
[----:B0-----:R-:W-:-:S05]  /*22d70*/  IMAD.WIDE.U32 R24, R26, 0x10, R24 ;  /* 0x000000101a187825 */ /* 0x001fca00078e0018 */
[----:B------:R0:W5:Y:S02]  /*22d80*/  LDG.E.128 R96, desc[UR8][R24.64] ;  /* 0x0000000818607981 */ /* 0x000164000c1e1d00 */
.L_x_65458:
[----:B------:R-:W-:Y:S05]  /*22d90*/  BSYNC.RECONVERGENT B0 ;  /* 0x0000000000007941 */ /* 0x000fea0003800200 */
.L_x_65457:
[----:B------:R-:W-:Y:S04]  /*22da0*/  BSSY.RECONVERGENT B0, `(.L_x_65459) ;  /* 0x0000588000007945 */ /* 0x000fe80003800200 */
[----:B------:R-:W-:Y:S05]  /*22db0*/  @!P0 BRA `(.L_x_65460) ;  /* 0x0000002c00508947 */ /* 0x000fea0003800000 */
[----:B-1234-:R-:W1:Y:S01]  /*22dc0*/  LDC.64 R26, c[0x0][0x3a0] ;  /* 0x0000e800ff1a7b82 */ /* 0x01ee620000000a00 */
[----:B------:R-:W-:Y:S01]  /*22dd0*/  ISETP.GT.AND P2, PT, R195, RZ, PT ;  /* 0x000000ffc300720c */ /* 0x000fe20003f44270 */
[----:B0-----:R-:W-:Y:S01]  /*22de0*/  VIADD R24, R176, 0xc0 ;  /* 0x000000c0b0187836 */ /* 0x001fe20000000000 */
[----:B------:R-:W-:Y:S03]  /*22df0*/  BSSY.RECONVERGENT B1, `(.L_x_65461) ;  /* 0x000005b000017945 */ /* 0x000fe60003800200 */
[----:B-1----:R-:W-:-:S08]  /*22e00*/  IMAD.WIDE.U32 R24, R24, 0x20, R26 ;  /* 0x0000002018187825 */ /* 0x002fd000078e001a */
        /* <DEDUP_REMOVED lines=21> */
.L_x_65465:
        /* <DEDUP_REMOVED lines=13> */
.L_x_65467:
[----:B------:R-:W-:Y:S05]  /*23030*/  BSYNC.RECONVERGENT B3 ;  /* 0x0000000000037941 */ /* 0x000fea0003800200 */
.L_x_65466:
        /* <DEDUP_REMOVED lines=42> */
.L_x_65464:
[----:B------:R-:W-:Y:S05]  /*232e0*/  BSYNC.RECONVERGENT B2 ;  /* 0x0000000000027941 */ /* 0x000fea0003800200 */
.L_x_65463:
        /* <DEDUP_REMOVED lines=11> */
.L_x_65462:
[----:B------:R-:W-:Y:S05]  /*233a0*/  BSYNC.RECONVERGENT B1 ;  /* 0x0000000000017941 */ /* 0x000fea0003800200 */
.L_x_65461:
        /* <DEDUP_REMOVED lines=20> */
.L_x_65472:
        /* <DEDUP_REMOVED lines=13> */
.L_x_65474:
[----:B------:R-:W-:Y:S05]  /*235c0*/  BSYNC.RECONVERGENT B3 ;  /* 0x0000000000037941 */ /* 0x000fea0003800200 */
.L_x_65473:
        /* <DEDUP_REMOVED lines=43> */
.L_x_65471:
[----:B------:R-:W-:Y:S05]  /*23880*/  BSYNC.RECONVERGENT B2 ;  /* 0x0000000000027941 */ /* 0x000fea0003800200 */
.L_x_65470:
        /* <DEDUP_REMOVED lines=9> */
[----:B------:R-:W-:-:S04]  /*23920*/  SEL R24, RZ, 0x1, P3 ;  /* 0x00000001ff187807 */ /* 0x000fc80001800000 */
[----:B------:R-:W-:-:S07]  /*23930*/  PRMT R188, R24, 0x7610, R188 ;  /* 0x0000761018bc7816 */ /* 0x000fce00000000bc */
.L_x_65469:
[----:B------:R-:W-:Y:S05]  /*23940*/  BSYNC.RECONVERGENT B1 ;  /* 0x0000000000017941 */ /* 0x000fea0003800200 */
.L_x_65468:
        /* <DEDUP_REMOVED lines=20> */
.L_x_65479:
        /* <DEDUP_REMOVED lines=13> */
.L_x_65481:
[----:B------:R-:W-:Y:S05]  /*23b60*/  BSYNC.RECONVERGENT B3 ;  /* 0x0000000000037941 */ /* 0x000fea0003800200 */
.L_x_65480:
        /* <DEDUP_REMOVED lines=43> */
.L_x_65478:
[----:B------:R-:W-:Y:S05]  /*23e20*/  BSYNC.RECONVERGENT B2 ;  /* 0x0000000000027941 */ /* 0x000fea0003800200 */
.L_x_65477:
        /* <DEDUP_REMOVED lines=11> */
.L_x_65476:
[----:B------:R-:W-:Y:S05]  /*23ee0*/  BSYNC.RECONVERGENT B1 ;  /* 0x0000000000017941 */ /* 0x000fea0003800200 */
.L_x_65475:
        /* <DEDUP_REMOVED lines=20> */
.L_x_65486:
        /* <DEDUP_REMOVED lines=13> */
.L_x_65488:
[----:B------:R-:W-:Y:S05]  /*24100*/  BSYNC.RECONVERGENT B3 ;  /* 0x0000000000037941 */ /* 0x000fea0003800200 */
.L_x_65487:
        /* <DEDUP_REMOVED lines=43> */
.L_x_65485:
[----:B------:R-:W-:Y:S05]  /*243c0*/  BSYNC.RECONVERGENT B2 ;  /* 0x0000000000027941 */ /* 0x000fea0003800200 */
.L_x_65484:
        /* <DEDUP_REMOVED lines=11> */
.L_x_65483:
[----:B------:R-:W-:Y:S05]  /*24480*/  BSYNC.RECONVERGENT B1 ;  /* 0x0000000000017941 */ /* 0x000fea0003800200 */
.L_x_65482:
        /* <DEDUP_REMOVED lines=20> */
.L_x_65493:
        /* <DEDUP_REMOVED lines=13> */
.L_x_65495:
[----:B------:R-:W-:Y:S05]  /*246a0*/  BSYNC.RECONVERGENT B3 ;  /* 0x0000000000037941 */ /* 0x000fea0003800200 */
.L_x_65494:
        /* <DEDUP_REMOVED lines=43> */
.L_x_65492:
[----:B------:R-:W-:Y:S05]  /*24960*/  BSYNC.RECONVERGENT B2 ;  /* 0x0000000000027941 */ /* 0x000fea0003800200 */
.L_x_65491:
        /* <DEDUP_REMOVED lines=11> */
.L_x_65490:
[----:B------:R-:W-:Y:S05]  /*24a20*/  BSYNC.RECONVERGENT B1 ;  /* 0x0000000000017941 */ /* 0x000fea0003800200 */
.L_x_65489:
        /* <DEDUP_REMOVED lines=20> */
.L_x_65500:
        /* <DEDUP_REMOVED lines=13> */
.L_x_65502:
[----:B------:R-:W-:Y:S05]  /*24c40*/  BSYNC.RECONVERGENT B3 ;  /* 0x0000000000037941 */ /* 0x000fea0003800200 */
.L_x_65501:
        /* <DEDUP_REMOVED lines=43> */
.L_x_65499:
[----:B------:R-:W-:Y:S05]  /*24f00*/  BSYNC.RECONVERGENT B2 ;  /* 0x0000000000027941 */ /* 0x000fea0003800200 */
.L_x_65498:
        /* <DEDUP_REMOVED lines=11> */
.L_x_65497:
[----:B------:R-:W-:Y:S05]  /*24fc0*/  BSYNC.RECONVERGENT B1 ;  /* 0x0000000000017941 */ /* 0x000fea0003800200 */
.L_x_65496:
        /* <DEDUP_REMOVED lines=20> */
.L_x_65507:
        /* <DEDUP_REMOVED lines=13> */
.L_x_65509:
[----:B------:R-:W-:Y:S05]  /*251e0*/  BSYNC.RECONVERGENT B3 ;  /* 0x0000000000037941 */ /* 0x000fea0003800200 */
.L_x_65508:
        /* <DEDUP_REMOVED lines=43> */
.L_x_65506:
[----:B------:R-:W-:Y:S05]  /*254a0*/  BSYNC.RECONVERGENT B2 ;  /* 0x0000000000027941 */ /* 0x000fea0003800200 */
.L_x_65505:
        /* <DEDUP_REMOVED lines=11> */
.L_x_65504:
[----:B------:R-:W-:Y:S05]  /*25560*/  BSYNC.RECONVERGENT B1 ;  /* 0x0000000000017941 */ /* 0x000fea0003800200 */
.L_x_65503:
        /* <DEDUP_REMOVED lines=19> */
.L_x_65513:
        /* <DEDUP_REMOVED lines=13> */
.L_x_65515:
[----:B------:R-:W-:Y:S05]  /*25770*/  BSYNC.RECONVERGENT B2 ;  /* 0x0000000000027941 */ /* 0x000fea0003800200 */
.L_x_65514:
        /* <DEDUP_REMOVED lines=43> */
.L_x_65512:
[----:B------:R-:W-:Y:S05]  /*25a30*/  BSYNC.RECONVERGENT B1 ;  /* 0x0000000000017941 */ /* 0x000fea0003800200 */
.L_x_65511:
        /* <DEDUP_REMOVED lines=10> */
[----:B------:R-:W-:Y:S01]  /*25ae0*/  PRMT R194, R24, 0x7610, R194 ;  /* 0x0000761018c27816 */ /* 0x000fe200000000c2 */
[----:B------:R-:W-:Y:S06]  /*25af0*/  BRA `(.L_x_65510) ;  /* 0x0000002800c87947 */ /* 0x000fec0003800000 */
.L_x_65460:
[----:B------:R-:W-:Y:S01]  /*25b00*/  BSSY.RECONVERGENT B1, `(.L_x_65516) ;  /* 0x0000059000017945 */ /* 0x000fe20003800200 */
[----:B0---4-:R-:W-:Y:S01]  /*25b10*/  IMAD.MOV.U32 R25, RZ, RZ, R30 ;  /* 0x000000ffff197224 */ /* 0x011fe200078e001e */
        /* <DEDUP_REMOVED lines=19> */
.L_x_65520:
        /* <DEDUP_REMOVED lines=13> */
.L_x_65522:
[----:B------:R-:W-:Y:S05]  /*25d20*/  BSYNC.RECONVERGENT B3 ;  /* 0x0000000000037941 */ /* 0x000fea0003800200 */
.L_x_65521:
        /* <DEDUP_REMOVED lines=43> */
.L_x_65519:
[----:B------:R-:W-:Y:S05]  /*25fe0*/  BSYNC.RECONVERGENT B2 ;  /* 0x0000000000027941 */ /* 0x000fea0003800200 */
.L_x_65518:
        /* <DEDUP_REMOVED lines=10> */
.L_x_65517:
[----:B------:R-:W-:Y:S05]  /*26090*/  BSYNC.RECONVERGENT B1 ;  /* 0x0000000000017941 */ /* 0x000fea0003800200 */
.L_x_65516:
        /* <DEDUP_REMOVED lines=17> */
.L_x_65527:
        /* <DEDUP_REMOVED lines=13> */
.L_x_65529:
[----:B------:R-:W-:Y:S05]  /*26280*/  BSYNC.RECONVERGENT B3 ;  /* 0x0000000000037941 */ /* 0x000fea0003800200 */
.L_x_65528:
        /* <DEDUP_REMOVED lines=43> */
.L_x_65526:
[----:B------:R-:W-:Y:S05]  /*26540*/  BSYNC.RECONVERGENT B2 ;  /* 0x0000000000027941 */ /* 0x000fea0003800200 */
.L_x_65525:
        /* <DEDUP_REMOVED lines=8> */
[----:B------:R-:W-:Y:S02]  /*265d0*/  FSEL R45, R26, RZ, !P2 ;  /* 0x000000ff1a2d7208 */ /* 0x000fe40005000000 */
[----:B------:R-:W-:-:S07]  /*265e0*/  PRMT R188, R24, 0x7610, R188 ;  /* 0x0000761018bc7816 */ /* 0x000fce00000000bc */
.L_x_65524:
[----:B------:R-:W-:Y:S05]  /*265f0*/  BSYNC.RECONVERGENT B1 ;  /* 0x0000000000017941 */ /* 0x000fea0003800200 */
.L_x_65523:
        /* <DEDUP_REMOVED lines=17> */
.L_x_65534:
        /* <DEDUP_REMOVED lines=13> */
.L_x_65536:
[----:B------:R-:W-:Y:S05]  /*267e0*/  BSYNC.RECONVERGENT B3 ;  /* 0x0000000000037941 */ /* 0x000fea0003800200 */
.L_x_65535:
        /* <DEDUP_REMOVED lines=43> */
.L_x_65533:
[----:B------:R-:W-:Y:S05]  /*26aa0*/  BSYNC.RECONVERGENT B2 ;  /* 0x0000000000027941 */ /* 0x000fea0003800200 */
.L_x_65532:
        /* <DEDUP_REMOVED lines=10> */
.L_x_65531:
[----:B------:R-:W-:Y:S05]  /*26b50*/  BSYNC.RECONVERGENT B1 ;  /* 0x0000000000017941 */ /* 0x000fea0003800200 */
.L_x_65530:
        /* <DEDUP_REMOVED lines=17> */
.L_x_65541:
        /* <DEDUP_REMOVED lines=13> */
.L_x_65543:
[----:B------:R-:W-:Y:S05]  /*26d40*/  BSYNC.RECONVERGENT B3 ;  /* 0x0000000000037941 */ /* 0x000fea0003800200 */
.L_x_65542:
        /* <DEDUP_REMOVED lines=43> */
.L_x_65540:
[----:B------:R-:W-:Y:S05]  /*27000*/  BSYNC.RECONVERGENT B2 ;  /* 0x0000000000027941 */ /* 0x000fea0003800200 */
.L_x_65539:
        /* <DEDUP_REMOVED lines=10> */
.L_x_65538:
[----:B------:R-:W-:Y:S05]  /*270b0*/  BSYNC.RECONVERGENT B1 ;  /* 0x0000000000017941 */ /* 0x000fea0003800200 */
.L_x_65537:
        /* <DEDUP_REMOVED lines=17> */
.L_x_65548:
        /* <DEDUP_REMOVED lines=13> */
.L_x_65550:
[----:B------:R-:W-:Y:S05]  /*272a0*/  BSYNC.RECONVERGENT B3 ;  /* 0x0000000000037941 */ /* 0x000fea0003800200 */
.L_x_65549:
        /* <DEDUP_REMOVED lines=43> */
.L_x_65547:
[----:B------:R-:W-:Y:S05]  /*27560*/  BSYNC.RECONVERGENT B2 ;  /* 0x0000000000027941 */ /* 0x000fea0003800200 */
.L_x_65546:
        /* <DEDUP_REMOVED lines=10> */
.L_x_65545:
[----:B------:R-:W-:Y:S05]  /*27610*/  BSYNC.RECONVERGENT B1 ;  /* 0x0000000000017941 */ /* 0x000fea0003800200 */
.L_x_65544:
        /* <DEDUP_REMOVED lines=17> */
.L_x_65555:
        /* <DEDUP_REMOVED lines=13> */
.L_x_65557:
[----:B------:R-:W-:Y:S05]  /*27800*/  BSYNC.RECONVERGENT B3 ;  /* 0x0000000000037941 */ /* 0x000fea0003800200 */
.L_x_65556:
        /* <DEDUP_REMOVED lines=43> */
.L_x_65554:
[----:B------:R-:W-:Y:S05]  /*27ac0*/  BSYNC.RECONVERGENT B2 ;  /* 0x0000000000027941 */ /* 0x000fea0003800200 */
.L_x_65553:
        /* <DEDUP_REMOVED lines=10> */
.L_x_65552:
[----:B------:R-:W-:Y:S05]  /*27b70*/  BSYNC.RECONVERGENT B1 ;  /* 0x0000000000017941 */ /* 0x000fea0003800200 */
.L_x_65551:
        /* <DEDUP_REMOVED lines=17> */
.L_x_65562:
        /* <DEDUP_REMOVED lines=13> */
.L_x_65564:
[----:B------:R-:W-:Y:S05]  /*27d60*/  BSYNC.RECONVERGENT B3 ;  /* 0x0000000000037941 */ /* 0x000fea0003800200 */
.L_x_65563:
        /* <DEDUP_REMOVED lines=43> */
.L_x_65561:
[----:B------:R-:W-:Y:S05]  /*28020*/  BSYNC.RECONVERGENT B2 ;  /* 0x0000000000027941 */ /* 0x000fea0003800200 */
.L_x_65560:
        /* <DEDUP_REMOVED lines=10> */
.L_x_65559:
[----:B------:R-:W-:Y:S05]  /*280d0*/  BSYNC.RECONVERGENT B1 ;  /* 0x0000000000017941 */ /* 0x000fea0003800200 */
.L_x_65558:
        /* <DEDUP_REMOVED lines=16> */
.L_x_65567:
        /* <DEDUP_REMOVED lines=13> */
.L_x_65569:
[----:B------:R-:W-:Y:S05]  /*282b0*/  BSYNC.RECONVERGENT B2 ;  /* 0x0000000000027941 */ /* 0x000fea0003800200 */
.L_x_65568:
        /* <DEDUP_REMOVED lines=43> */
.L_x_65566:
[----:B------:R-:W-:Y:S05]  /*28570*/  BSYNC.RECONVERGENT B1 ;  /* 0x0000000000017941 */ /* 0x000fea0003800200 */
.L_x_65565:
        /* <DEDUP_REMOVED lines=10> */
.L_x_65510:
[----:B------:R-:W-:Y:S05]  /*28620*/  BSYNC.RECONVERGENT B0 ;  /* 0x0000000000007941 */ /* 0x000fea0003800200 */
.L_x_65459:
        /* <DEDUP_REMOVED lines=27> */
.L_x_65571:
[----:B------:R-:W-:Y:S05]  /*287e0*/  BSYNC.RECONVERGENT B0 ;  /* 0x0000000000007941 */ /* 0x000fea0003800200 */
.L_x_65570:
[----:B------:R-:W-:Y:S04]  /*287f0*/  BSSY.RECONVERGENT B0, `(.L_x_65572) ;  /* 0x0000006000007945 */ /* 0x000fe80003800200 */
[----:B------:R-:W-:Y:S05]  /*28800*/  @!P1 BRA `(.L_x_65573) ;  /* 0x0000000000109947 */ /* 0x000fea0003800000 */
[----:B-1----:R-:W1:Y:S01]  /*28810*/  LDC.64 R28, c[0x0][0x390] ;  /* 0x0000e400ff1c7b82 */ /* 0x002e620000000a00 */
[----:B0-----:R-:W-:-:S05]  /*28820*/  IADD3 R26, PT, PT, R177, 0xe0, RZ ;  /* 0x000000e0b11a7810 */ /* 0x001fca0007ffe0ff */
[----:B-1----:R-:W-:-:S05]  /*28830*/  IMAD.WIDE.U32 R26, R26, 0x10, R28 ;  /* 0x000000101a1a7825 */ /* 0x002fca00078e001c */
[----:B------:R2:W5:Y:S02]  /*28840*/  LDG.E.128 R96, desc[UR8][R26.64] ;  /* 0x000000081a607981 */ /* 0x000564000c1e1d00 */
.L_x_65573:
[----:B------:R-:W-:Y:S05]  /*28850*/  BSYNC.RECONVERGENT B0 ;  /* 0x0000000000007941 */ /* 0x000fea0003800200 */
.L_x_65572:
        /* <DEDUP_REMOVED lines=28> */
.L_x_65580:
        /* <DEDUP_REMOVED lines=13> */
.L_x_65582:
[----:B------:R-:W-:Y:S05]  /*28af0*/  BSYNC.RECONVERGENT B3 ;  /* 0x0000000000037941 */ /* 0x000fea0003800200 */
.L_x_65581:
        /* <DEDUP_REMOVED lines=43> */
.L_x_65579:
[----:B------:R-:W-:Y:S05]  /*28db0*/  BSYNC.RECONVERGENT B2 ;  /* 0x0000000000027941 */ /* 0x000fea0003800200 */
.L_x_65578:
[----:B------:R-:W-:Y:S01]  /*28dc0*/  I2FP.F32.U32 R25, R27 ;  /* 0x0000001b00197245 */ /* 0x000fe20000201000 */
[----:B------:R-:W-:-:S05]  /*28dd0*/  HFMA2 R27, -RZ, RZ, 0.1171875, 0 ;  /* 0x2f800000ff1b7431 */ /* 0x000fca00000001ff */
        /* <DEDUP_REMOVED lines=9> */
.L_x_65577:
[----:B------:R-:W-:Y:S05]  /*28e70*/  BSYNC.RECONVERGENT B1 ;  /* 0x0000000000017941 */ /* 0x000fea0003800200 */
.L_x_65576:
        /* <DEDUP_REMOVED lines=20> */
.L_x_65587:
        /* <DEDUP_REMOVED lines=13> */
.L_x_65589:
[----:B------:R-:W-:Y:S05]  /*29090*/  BSYNC.RECONVERGENT B3 ;  /* 0x0000000000037941 */ /* 0x000fea0003800200 */
.L_x_65588:
        /* <DEDUP_REMOVED lines=43> */
.L_x_65586:
[----:B------:R-:W-:Y:S05]  /*29350*/  BSYNC.RECONVERGENT B2 ;  /* 0x0000000000027941 */ /* 0x000fea0003800200 */
.L_x_65585:
        /* <DEDUP_REMOVED lines=11> */
.L_x_65584:
[----:B------:R-:W-:Y:S05]  /*29410*/  BSYNC.RECONVERGENT B1 ;  /* 0x0000000000017941 */ /* 0x000fea0003800200 */
.L_x_65583:
        /* <DEDUP_REMOVED lines=20> */
.L_x_65594:
        /* <DEDUP_REMOVED lines=13> */
.L_x_65596:
[----:B------:R-:W-:Y:S05]  /*29630*/  BSYNC.RECONVERGENT B3 ;  /* 0x0000000000037941 */ /* 0x000fea0003800200 */
.L_x_65595:
        /* <DEDUP_REMOVED lines=43> */
.L_x_65593:
[----:B------:R-:W-:Y:S05]  /*298f0*/  BSYNC.RECONVERGENT B2 ;  /* 0x0000000000027941 */ /* 0x000fea0003800200 */
.L_x_65592:
        /* <DEDUP_REMOVED lines=11> */
.L_x_65591:
[----:B------:R-:W-:Y:S05]  /*299b0*/  BSYNC.RECONVERGENT B1 ;  /* 0x0000000000017941 */ /* 0x000fea0003800200 */
.L_x_65590:
        /* <DEDUP_REMOVED lines=20> */
.L_x_65601:
        /* <DEDUP_REMOVED lines=13> */
.L_x_65603:
[----:B------:R-:W-:Y:S05]  /*29bd0*/  BSYNC.RECONVERGENT B3 ;  /* 0x0000000000037941 */ /* 0x000fea0003800200 */
.L_x_65602:
        /* <DEDUP_REMOVED lines=43> */
.L_x_65600:
[----:B------:R-:W-:Y:S05]  /*29e90*/  BSYNC.RECONVERGENT B2 ;  /* 0x0000000000027941 */ /* 0x000fea0003800200 */
.L_x_65599:
        /* <DEDUP_REMOVED lines=11> */
.L_x_65598:
[----:B------:R-:W-:Y:S05]  /*29f50*/  BSYNC.RECONVERGENT B1 ;  /* 0x0000000000017941 */ /* 0x000fea0003800200 */
.L_x_65597:
        /* <DEDUP_REMOVED lines=20> */
.L_x_65608:
        /* <DEDUP_REMOVED lines=13> */
.L_x_65610:
[----:B------:R-:W-:Y:S05]  /*2a170*/  BSYNC.RECONVERGENT B3 ;  /* 0x0000000000037941 */ /* 0x000fea0003800200 */
.L_x_65609:
        /* <DEDUP_REMOVED lines=43> */
.L_x_65607:
[----:B------:R-:W-:Y:S05]  /*2a430*/  BSYNC.RECONVERGENT B2 ;  /* 0x0000000000027941 */ /* 0x000fea0003800200 */
.L_x_65606:
        /* <DEDUP_REMOVED lines=11> */
.L_x_65605:
[----:B------:R-:W-:Y:S05]  /*2a4f0*/  BSYNC.RECONVERGENT B1 ;  /* 0x0000000000017941 */ /* 0x000fea0003800200 */
.L_x_65604:
        /* <DEDUP_REMOVED lines=20> */
.L_x_65615:
        /* <DEDUP_REMOVED lines=13> */
.L_x_65617:
[----:B------:R-:W-:Y:S05]  /*2a710*/  BSYNC.RECONVERGENT B3 ;  /* 0x0000000000037941 */ /* 0x000fea0003800200 */
.L_x_65616:
        /* <DEDUP_REMOVED lines=43> */
.L_x_65614:
[----:B------:R-:W-:Y:S05]  /*2a9d0*/  BSYNC.RECONVERGENT B2 ;  /* 0x0000000000027941 */ /* 0x000fea0003800200 */
.L_x_65613:
        /* <DEDUP_REMOVED lines=11> */
.L_x_65612:
[----:B------:R-:W-:Y:S05]  /*2aa90*/  BSYNC.RECONVERGENT B1 ;  /* 0x0000000000017941 */ /* 0x000fea0003800200 */
.L_x_65611:
        /* <DEDUP_REMOVED lines=20> */
.L_x_65622:
        /* <DEDUP_REMOVED lines=13> */
.L_x_65624:
[----:B------:R-:W-:Y:S05]  /*2acb0*/  BSYNC.RECONVERGENT B3 ;  /* 0x0000000000037941 */ /* 0x000fea0003800200 */
.L_x_65623:
        /* <DEDUP_REMOVED lines=43> */
.L_x_65621:
[----:B------:R-:W-:Y:S05]  /*2af70*/  BSYNC.RECONVERGENT B2 ;  /* 0x0000000000027941 */ /* 0x000fea0003800200 */
.L_x_65620:
        /* <DEDUP_REMOVED lines=11> */
.L_x_65619:
[----:B------:R-:W-:Y:S05]  /*2b030*/  BSYNC.RECONVERGENT B1 ;  /* 0x0000000000017941 */ /* 0x000fea0003800200 */
.L_x_65618:
        /* <DEDUP_REMOVED lines=19> */
.L_x_65628:
        /* <DEDUP_REMOVED lines=13> */
.L_x_65630:
[----:B------:R-:W-:Y:S05]  /*2b240*/  BSYNC.RECONVERGENT B2 ;  /* 0x0000000000027941 */ /* 0x000fea0003800200 */
.L_x_65629:
        /* <DEDUP_REMOVED lines=43> */
.L_x_65627:
[----:B------:R-:W-:Y:S05]  /*2b500*/  BSYNC.RECONVERGENT B1 ;  /* 0x0000000000017941 */ /* 0x000fea0003800200 */
.L_x_65626:
        /* <DEDUP_REMOVED lines=12> */
.L_x_65575:
        /* <DEDUP_REMOVED lines=21> */
.L_x_65635:
        /* <DEDUP_REMOVED lines=13> */
.L_x_65637:
[----:B------:R-:W-:Y:S05]  /*2b7f0*/  BSYNC.RECONVERGENT B3 ;  /* 0x0000000000037941 */ /* 0x000fea0003800200 */
.L_x_65636:
        /* <DEDUP_REMOVED lines=43> */
.L_x_65634:
[----:B------:R-:W-:Y:S05]  /*2bab0*/  BSYNC.RECONVERGENT B2 ;  /* 0x0000000000027941 */ /* 0x000fea0003800200 */
.L_x_65633:
        /* <DEDUP_REMOVED lines=10> */
.L_x_65632:
[----:B------:R-:W-:Y:S05]  /*2bb60*/  BSYNC.RECONVERGENT B1 ;  /* 0x0000000000017941 */ /* 0x000fea0003800200 */
.L_x_65631:
        /* <DEDUP_REMOVED lines=17> */
.L_x_65642:
        /* <DEDUP_REMOVED lines=13> */
.L_x_65644:
[----:B------:R-:W-:Y:S05]  /*2bd50*/  BSYNC.RECONVERGENT B3 ;  /* 0x0000000000037941 */ /* 0x000fea0003800200 */
.L_x_65643:
        /* <DEDUP_REMOVED lines=43> */
.L_x_65641:
[----:B------:R-:W-:Y:S05]  /*2c010*/  BSYNC.RECONVERGENT B2 ;  /* 0x0000000000027941 */ /* 0x000fea0003800200 */
.L_x_65640:
        /* <DEDUP_REMOVED lines=10> */
.L_x_65639:
[----:B------:R-:W-:Y:S05]  /*2c0c0*/  BSYNC.RECONVERGENT B1 ;  /* 0x0000000000017941 */ /* 0x000fea0003800200 */
.L_x_65638:
        /* <DEDUP_REMOVED lines=17> */
.L_x_65649:
        /* <DEDUP_REMOVED lines=13> */
.L_x_65651:
[----:B------:R-:W-:Y:S05]  /*2c2b0*/  BSYNC.RECONVERGENT B3 ;  /* 0x0000000000037941 */ /* 0x000fea0003800200 */
.L_x_65650:
        /* <DEDUP_REMOVED lines=43> */
.L_x_65648:
[----:B------:R-:W-:Y:S05]  /*2c570*/  BSYNC.RECONVERGENT B2 ;  /* 0x0000000000027941 */ /* 0x000fea0003800200 */
.L_x_65647:
        /* <DEDUP_REMOVED lines=10> */
.L_x_65646:
[----:B------:R-:W-:Y:S05]  /*2c620*/  BSYNC.RECONVERGENT B1 ;  /* 0x0000000000017941 */ /* 0x000fea0003800200 */
.L_x_65645:
        /* <DEDUP_REMOVED lines=17> */
.L_x_65656:
        /* <DEDUP_REMOVED lines=13> */
.L_x_65658:
[----:B------:R-:W-:Y:S05]  /*2c810*/  BSYNC.RECONVERGENT B3 ;  /* 0x0000000000037941 */ /* 0x000fea0003800200 */
.L_x_65657:
        /* <DEDUP_REMOVED lines=43> */
.L_x_65655:
[----:B------:R-:W-:Y:S05]  /*2cad0*/  BSYNC.RECONVERGENT B2 ;  /* 0x0000000000027941 */ /* 0x000fea0003800200 */
.L_x_65654:
        /* <DEDUP_REMOVED lines=10> */
.L_x_65653:
[----:B------:R-:W-:Y:S05]  /*2cb80*/  BSYNC.RECONVERGENT B1 ;  /* 0x0000000000017941 */ /* 0x000fea0003800200 */
.L_x_65652:
        /* <DEDUP_REMOVED lines=17> */
.L_x_65663:
        /* <DEDUP_REMOVED lines=13> */
.L_x_65665:
[----:B------:R-:W-:Y:S05]  /*2cd70*/  BSYNC.RECONVERGENT B3 ;  /* 0x0000000000037941 */ /* 0x000fea0003800200 */
.L_x_65664:
        /* <DEDUP_REMOVED lines=43> */
.L_x_65662:
[----:B------:R-:W-:Y:S05]  /*2d030*/  BSYNC.RECONVERGENT B2 ;  /* 0x0000000000027941 */ /* 0x000fea0003800200 */
.L_x_65661:
        /* <DEDUP_REMOVED lines=10> */
.L_x_65660:
[----:B------:R-:W-:Y:S05]  /*2d0e0*/  BSYNC.RECONVERGENT B1 ;  /* 0x0000000000017941 */ /* 0x000fea0003800200 */
.L_x_65659:
        /* <DEDUP_REMOVED lines=17> */
.L_x_65670:
        /* <DEDUP_REMOVED lines=13> */
.L_x_65672:
[----:B------:R-:W-:Y:S05]  /*2d2d0*/  BSYNC.RECONVERGENT B3 ;  /* 0x0000000000037941 */ /* 0x000fea0003800200 */
.L_x_65671:
        /* <DEDUP_REMOVED lines=43> */
.L_x_65669:
[----:B------:R-:W-:Y:S05]  /*2d590*/  BSYNC.RECONVERGENT B2 ;  /* 0x0000000000027941 */ /* 0x000fea0003800200 */
.L_x_65668:
        /* <DEDUP_REMOVED lines=10> */
.L_x_65667:
[----:B------:R-:W-:Y:S05]  /*2d640*/  BSYNC.RECONVERGENT B1 ;  /* 0x0000000000017941 */ /* 0x000fea0003800200 */
.L_x_65666:
        /* <DEDUP_REMOVED lines=17> */
.L_x_65677:
        /* <DEDUP_REMOVED lines=13> */
.L_x_65679:
[----:B------:R-:W-:Y:S05]  /*2d830*/  BSYNC.RECONVERGENT B3 ;  /* 0x0000000000037941 */ /* 0x000fea0003800200 */
.L_x_65678:
        /* <DEDUP_REMOVED lines=43> */
.L_x_65676:
[----:B------:R-:W-:Y:S05]  /*2daf0*/  BSYNC.RECONVERGENT B2 ;  /* 0x0000000000027941 */ /* 0x000fea0003800200 */
.L_x_65675:
        /* <DEDUP_REMOVED lines=10> */
.L_x_65674:
[----:B------:R-:W-:Y:S05]  /*2dba0*/  BSYNC.RECONVERGENT B1 ;  /* 0x0000000000017941 */ /* 0x000fea0003800200 */
.L_x_65673:
        /* <DEDUP_REMOVED lines=16> */
.L_x_65682:
        /* <DEDUP_REMOVED lines=13> */
.L_x_65684:
[----:B------:R-:W-:Y:S05]  /*2dd80*/  BSYNC.RECONVERGENT B2 ;  /* 0x0000000000027941 */ /* 0x000fea0003800200 */
.L_x_65683:
        /* <DEDUP_REMOVED lines=43> */
.L_x_65681:
[----:B------:R-:W-:Y:S05]  /*2e040*/  BSYNC.RECONVERGENT B1 ;  /* 0x0000000000017941 */ /* 0x000fea0003800200 */
.L_x_65680:
        /* <DEDUP_REMOVED lines=10> */
.L_x_65625:
[----:B------:R-:W-:Y:S05]  /*2e0f0*/  BSYNC.RECONVERGENT B0 ;  /* 0x0000000000007941 */ /* 0x000fea0003800200 */
.L_x_65574:
        /* <DEDUP_REMOVED lines=27> */
.L_x_65686:
[----:B------:R-:W-:Y:S05]  /*2e2b0*/  BSYNC.RECONVERGENT B0 ;  /* 0x0000000000007941 */ /* 0x000fea0003800200 */
.L_x_65685:
[----:B------:R-:W-:Y:S04]  /*2e2c0*/  BSSY.RECONVERGENT B0, `(.L_x_65687) ;  /* 0x0000006000007945 */ /* 0x000fe80003800200 */
[----:B------:R-:W-:Y:S05]  /*2e2d0*/  @!P1 BRA `(.L_x_65688) ;  /* 0x0000000000109947 */ /* 0x000fea0003800000 */
[----:B012-4-:R-:W0:Y:S01]  /*2e2e0*/  LDC.64 R26, c[0x0][0x390] ;  /* 0x0000e400ff1a7b82 */ /* 0x017e220000000a00 */
[----:B---3--:R-:W-:-:S04]  /*2e2f0*/  VIADD R24, R177, 0x100 ;  /* 0x00000100b1187836 */ /* 0x008fc80000000000 */
[----:B0-----:R-:W-:-:S05]  /*2e300*/  IMAD.WIDE.U32 R24, R24, 0x10, R26 ;  /* 0x0000001018187825 */ /* 0x001fca00078e001a */
[----:B------:R0:W5:Y:S02]  /*2e310*/  LDG.E.128 R96, desc[UR8][R24.64] ;  /* 0x0000000818607981 */ /* 0x000164000c1e1d00 */
.L_x_65688:
[----:B------:R-:W-:Y:S05]  /*2e320*/  BSYNC.RECONVERGENT B0 ;  /* 0x0000000000007941 */ /* 0x000fea0003800200 */
.L_x_65687:
        /* <DEDUP_REMOVED lines=28> */
.L_x_65695:
        /* <DEDUP_REMOVED lines=13> */
.L_x_65697:
[----:B------:R-:W-:Y:S05]  /*2e5c0*/  BSYNC.RECONVERGENT B3 ;  /* 0x0000000000037941 */ /* 0x000fea0003800200 */
.L_x_65696:
        /* <DEDUP_REMOVED lines=43> */
.L_x_65694:
[----:B------:R-:W-:Y:S05]  /*2e880*/  BSYNC.RECONVERGENT B2 ;  /* 0x0000000000027941 */ /* 0x000fea0003800200 */
.L_x_65693:
        /* <DEDUP_REMOVED lines=11> */
.L_x_65692:
[----:B------:R-:W-:Y:S05]  /*2e940*/  BSYNC.RECONVERGENT B1 ;  /* 0x0000000000017941 */ /* 0x000fea0003800200 */
.L_x_65691:
        /* <DEDUP_REMOVED lines=20> */
.L_x_65702:
        /* <DEDUP_REMOVED lines=13> */
.L_x_65704:
[----:B------:R-:W-:Y:S05]  /*2eb60*/  BSYNC.RECONVERGENT B3 ;  /* 0x0000000000037941 */ /* 0x000fea0003800200 */
.L_x_65703:
        /* <DEDUP_REMOVED lines=43> */
.L_x_65701:
[----:B------:R-:W-:Y:S05]  /*2ee20*/  BSYNC.RECONVERGENT B2 ;  /* 0x0000000000027941 */ /* 0x000fea0003800200 */
.L_x_65700:
        /* <DEDUP_REMOVED lines=11> */
.L_x_65699:
[----:B------:R-:W-:Y:S05]  /*2eee0*/  BSYNC.RECONVERGENT B1 ;  /* 0x0000000000017941 */ /* 0x000fea0003800200 */
.L_x_65698:
        /* <DEDUP_REMOVED lines=20> */
.L_x_65709:
        /* <DEDUP_REMOVED lines=13> */
.L_x_65711:
[----:B------:R-:W-:Y:S05]  /*2f100*/  BSYNC.RECONVERGENT B3 ;  /* 0x0000000000037941 */ /* 0x000fea0003800200 */
.L_x_65710:
        /* <DEDUP_REMOVED lines=43> */
.L_x_65708:
[----:B------:R-:W-:Y:S05]  /*2f3c0*/  BSYNC.RECONVERGENT B2 ;  /* 0x0000000000027941 */ /* 0x000fea0003800200 */
.L_x_65707:
        /* <DEDUP_REMOVED lines=11> */
.L_x_65706:
[----:B------:R-:W-:Y:S05]  /*2f480*/  BSYNC.RECONVERGENT B1 ;  /* 0x0000000000017941 */ /* 0x000fea0003800200 */
.L_x_65705:
        /* <DEDUP_REMOVED lines=20> */
.L_x_65716:
        /* <DEDUP_REMOVED lines=13> */
.L_x_65718:
[----:B------:R-:W-:Y:S05]  /*2f6a0*/  BSYNC.RECONVERGENT B3 ;  /* 0x0000000000037941 */ /* 0x000fea0003800200 */
.L_x_65717:
        /* <DEDUP_REMOVED lines=43> */
.L_x_65715:
[----:B------:R-:W-:Y:S05]  /*2f960*/  BSYNC.RECONVERGENT B2 ;  /* 0x0000000000027941 */ /* 0x000fea0003800200 */
.L_x_65714:
        /* <DEDUP_REMOVED lines=11> */
.L_x_65713:
[----:B------:R-:W-:Y:S05]  /*2fa20*/  BSYNC.RECONVERGENT B1 ;  /* 0x0000000000017941 */ /* 0x000fea0003800200 */
.L_x_65712:
        /* <DEDUP_REMOVED lines=20> */
.L_x_65723:
        /* <DEDUP_REMOVED lines=13> */
.L_x_65725:
[----:B------:R-:W-:Y:S05]  /*2fc40*/  BSYNC.RECONVERGENT B3 ;  /* 0x0000000000037941 */ /* 0x000fea0003800200 */
.L_x_65724:
        /* <DEDUP_REMOVED lines=43> */
.L_x_65722:
[----:B------:R-:W-:Y:S05]  /*2ff00*/  BSYNC.RECONVERGENT B2 ;  /* 0x0000000000027941 */ /* 0x000fea0003800200 */
.L_x_65721:
        /* <DEDUP_REMOVED lines=11> */
.L_x_65720:
[----:B------:R-:W-:Y:S05]  /*2ffc0*/  BSYNC.RECONVERGENT B1 ;  /* 0x0000000000017941 */ /* 0x000fea0003800200 */
.L_x_65719:
        /* <DEDUP_REMOVED lines=20> */
.L_x_65730:
        /* <DEDUP_REMOVED lines=13> */
.L_x_65732:
[----:B------:R-:W-:Y:S05]  /*301e0*/  BSYNC.RECONVERGENT B3 ;  /* 0x0000000000037941 */ /* 0x000fea0003800200 */
.L_x_65731:
        /* <DEDUP_REMOVED lines=43> */
.L_x_65729:
[----:B------:R-:W-:Y:S05]  /*304a0*/  BSYNC.RECONVERGENT B2 ;  /* 0x0000000000027941 */ /* 0x000fea0003800200 */
.L_x_65728:
        /* <DEDUP_REMOVED lines=11> */
.L_x_65727:
[----:B------:R-:W-:Y:S05]  /*30560*/  BSYNC.RECONVERGENT B1 ;  /* 0x0000000000017941 */ /* 0x000fea0003800200 */
.L_x_65726:
        /* <DEDUP_REMOVED lines=20> */
.L_x_65737:
        /* <DEDUP_REMOVED lines=13> */
.L_x_65739:
[----:B------:R-:W-:Y:S05]  /*30780*/  BSYNC.RECONVERGENT B3 ;  /* 0x0000000000037941 */ /* 0x000fea0003800200 */
.L_x_65738:
        /* <DEDUP_REMOVED lines=43> */
.L_x_65736:
[----:B------:R-:W-:Y:S05]  /*30a40*/  BSYNC.RECONVERGENT B2 ;  /* 0x0000000000027941 */ /* 0x000fea0003800200 */
.L_x_65735:
        /* <DEDUP_REMOVED lines=11> */
.L_x_65734:
[----:B------:R-:W-:Y:S05]  /*30b00*/  BSYNC.RECONVERGENT B1 ;  /* 0x0000000000017941 */ /* 0x000fea0003800200 */
.L_x_65733:
        /* <DEDUP_REMOVED lines=19> */
.L_x_65743:
        /* <DEDUP_REMOVED lines=13> */
.L_x_65745:
[----:B------:R-:W-:Y:S05]  /*30d10*/  BSYNC.RECONVERGENT B2 ;  /* 0x0000000000027941 */ /* 0x000fea0003800200 */
.L_x_65744:
        /* <DEDUP_REMOVED lines=43> */
.L_x_65742:
[----:B------:R-:W-:Y:S05]  /*30fd0*/  BSYNC.RECONVERGENT B1 ;  /* 0x0000000000017941 */ /* 0x000fea0003800200 */
.L_x_65741:
[----:B------:R-:W-:Y:S01]  /*30fe0*/  I2FP.F32.U32 R178, R179 ;  /* 0x000000b300b27245 */ /* 0x000fe20000201000 */
[----:B------:R-:W-:-:S05]  /*30ff0*/  HFMA2 R179, -RZ, RZ, 0.1171875, 0 ;  /* 0x2f800000ffb37431 */ /* 0x000fca00000001ff */
        /* <DEDUP_REMOVED lines=10> */
.L_x_65690:
        /* <DEDUP_REMOVED lines=21> */
.L_x_65750:
        /* <DEDUP_REMOVED lines=13> */
.L_x_65752:
[----:B------:R-:W-:Y:S05]  /*312c0*/  BSYNC.RECONVERGENT B3 ;  /* 0x0000000000037941 */ /* 0x000fea0003800200 */
.L_x_65751:
        /* <DEDUP_REMOVED lines=43> */
.L_x_65749:
[----:B------:R-:W-:Y:S05]  /*31580*/  BSYNC.RECONVERGENT B2 ;  /* 0x0000000000027941 */ /* 0x000fea0003800200 */
.L_x_65748:
[----:B--2---:R-:W-:Y:S01]  /*31590*/  HFMA2 R26, -RZ, RZ, 0.1171875, 0 ;  /* 0x2f800000ff1a7431 */ /* 0x004fe200000001ff */
        /* <DEDUP_REMOVED lines=9> */
.L_x_65747:
[----:B------:R-:W-:Y:S05]  /*31630*/  BSYNC.RECONVERGENT B1 ;  /* 0x0000000000017941 */ /* 0x000fea0003800200 */
.L_x_65746:
        /* <DEDUP_REMOVED lines=17> */
.L_x_65757:
        /* <DEDUP_REMOVED lines=13> */
.L_x_65759:
[----:B------:R-:W-:Y:S05]  /*31820*/  BSYNC.RECONVERGENT B3 ;  /* 0x0000000000037941 */ /* 0x000fea0003800200 */
.L_x_65758:
        /* <DEDUP_REMOVED lines=43> */
.L_x_65756:
[----:B------:R-:W-:Y:S05]  /*31ae0*/  BSYNC.RECONVERGENT B2 ;  /* 0x0000000000027941 */ /* 0x000fea0003800200 */
.L_x_65755:
        /* <DEDUP_REMOVED lines=10> */
.L_x_65754:
[----:B------:R-:W-:Y:S05]  /*31b90*/  BSYNC.RECONVERGENT B1 ;  /* 0x0000000000017941 */ /* 0x000fea0003800200 */
.L_x_65753:
        /* <DEDUP_REMOVED lines=17> */
.L_x_65764:
        /* <DEDUP_REMOVED lines=13> */
.L_x_65766:
[----:B------:R-:W-:Y:S05]  /*31d80*/  BSYNC.RECONVERGENT B3 ;  /* 0x0000000000037941 */ /* 0x000fea0003800200 */
.L_x_65765:
        /* <DEDUP_REMOVED lines=43> */
.L_x_65763:
[----:B------:R-:W-:Y:S05]  /*32040*/  BSYNC.RECONVERGENT B2 ;  /* 0x0000000000027941 */ /* 0x000fea0003800200 */
.L_x_65762:
        /* <DEDUP_REMOVED lines=10> */
.L_x_65761:
[----:B------:R-:W-:Y:S05]  /*320f0*/  BSYNC.RECONVERGENT B1 ;  /* 0x0000000000017941 */ /* 0x000fea0003800200 */
.L_x_65760:
        /* <DEDUP_REMOVED lines=17> */
.L_x_65771:
        /* <DEDUP_REMOVED lines=13> */
.L_x_65773:
[----:B------:R-:W-:Y:S05]  /*322e0*/  BSYNC.RECONVERGENT B3 ;  /* 0x0000000000037941 */ /* 0x000fea0003800200 */
.L_x_65772:
        /* <DEDUP_REMOVED lines=43> */
.L_x_65770:
[----:B------:R-:W-:Y:S05]  /*325a0*/  BSYNC.RECONVERGENT B2 ;  /* 0x0000000000027941 */ /* 0x000fea0003800200 */
.L_x_65769:
        /* <DEDUP_REMOVED lines=10> */
.L_x_65768:
[----:B------:R-:W-:Y:S05]  /*32650*/  BSYNC.RECONVERGENT B1 ;  /* 0x0000000000017941 */ /* 0x000fea0003800200 */
.L_x_65767:
        /* <DEDUP_REMOVED lines=17> */
.L_x_65778:
        /* <DEDUP_REMOVED lines=13> */
.L_x_65780:
[----:B------:R-:W-:Y:S05]  /*32840*/  BSYNC.RECONVERGENT B3 ;  /* 0x0000000000037941 */ /* 0x000fea0003800200 */
.L_x_65779:
        /* <DEDUP_REMOVED lines=43> */
.L_x_65777:
[----:B------:R-:W-:Y:S05]  /*32b00*/  BSYNC.RECONVERGENT B2 ;  /* 0x0000000000027941 */ /* 0x000fea0003800200 */
.L_x_65776:
        /* <DEDUP_REMOVED lines=9> */
[----:B------:R-:W-:-:S07]  /*32ba0*/  FSEL R24, R24, RZ, !P2 ;  /* 0x000000ff18187208 */ /* 0x000fce0005000000 */
.L_x_65775:
[----:B------:R-:W-:Y:S05]  /*32bb0*/  BSYNC.RECONVERGENT B1 ;  /* 0x0000000000017941 */ /* 0x000fea0003800200 */
.L_x_65774:
        /* <DEDUP_REMOVED lines=17> */
.L_x_65785:
        /* <DEDUP_REMOVED lines=13> */
.L_x_65787:
[----:B------:R-:W-:Y:S05]  /*32da0*/  BSYNC.RECONVERGENT B3 ;  /* 0x0000000000037941 */ /* 0x000fea0003800200 */
.L_x_65786:
        /* <DEDUP_REMOVED lines=43> */
.L_x_65784:
[----:B------:R-:W-:Y:S05]  /*33060*/  BSYNC.RECONVERGENT B2 ;  /* 0x0000000000027941 */ /* 0x000fea0003800200 */
.L_x_65783:
        /* <DEDUP_REMOVED lines=9> */
[----:B------:R-:W-:-:S07]  /*33100*/  FSEL R25, R25, RZ, !P2 ;  /* 0x000000ff19197208 */ /* 0x000fce0005000000 */
.L_x_65782:
[----:B------:R-:W-:Y:S05]  /*33110*/  BSYNC.RECONVERGENT B1 ;  /* 0x0000000000017941 */ /* 0x000fea0003800200 */
.L_x_65781:
        /* <DEDUP_REMOVED lines=17> */
.L_x_65792:
        /* <DEDUP_REMOVED lines=13> */
.L_x_65794:
[----:B------:R-:W-:Y:S05]  /*33300*/  BSYNC.RECONVERGENT B3 ;  /* 0x0000000000037941 */ /* 0x000fea0003800200 */
.L_x_65793:
        /* <DEDUP_REMOVED lines=43> */
.L_x_65791:
[----:B------:R-:W-:Y:S05]  /*335c0*/  BSYNC.RECONVERGENT B2 ;  /* 0x0000000000027941 */ /* 0x000fea0003800200 */
.L_x_65790:
        /* <DEDUP_REMOVED lines=10> */
.L_x_65789:
[----:B------:R-:W-:Y:S05]  /*33670*/  BSYNC.RECONVERGENT B1 ;  /* 0x0000000000017941 */ /* 0x000fea0003800200 */
.L_x_65788:
        /* <DEDUP_REMOVED lines=16> */
.L_x_65797:
        /* <DEDUP_REMOVED lines=13> */
.L_x_65799:
[----:B------:R-:W-:Y:S05]  /*33850*/  BSYNC.RECONVERGENT B2 ;  /* 0x0000000000027941 */ /* 0x000fea0003800200 */
.L_x_65798:
        /* <DEDUP_REMOVED lines=43> */
.L_x_65796:
[----:B------:R-:W-:Y:S05]  /*33b10*/  BSYNC.RECONVERGENT B1 ;  /* 0x0000000000017941 */ /* 0x000fea0003800200 */
.L_x_65795:
        /* <DEDUP_REMOVED lines=10> */
.L_x_65740:
[----:B------:R-:W-:Y:S05]  /*33bc0*/  BSYNC.RECONVERGENT B0 ;  /* 0x0000000000007941 */ /* 0x000fea0003800200 */
.L_x_65689:
        /* <DEDUP_REMOVED lines=27> */
.L_x_65801:
[----:B------:R-:W-:Y:S05]  /*33d80*/  BSYNC.RECONVERGENT B0 ;  /* 0x0000000000007941 */ /* 0x000fea0003800200 */
.L_x_65800:
[----:B------:R-:W-:Y:S01]  /*33d90*/  BSSY.RECONVERGENT B0, `(.L_x_65802) ;  /* 0x0000006000007945 */ /* 0x000fe20003800200 */
[----:B------:R-:W-:-:S03]  /*33da0*/  IADD3 R223, PT, PT, R177, 0x120, RZ ;  /* 0x00000120b1df7810 */ /* 0x000fc60007ffe0ff */
[----:B------:R-:W-:Y:S05]  /*33db0*/  @!P1 BRA `(.L_x_65803) ;  /* 0x00000000000c9947 */ /* 0x000fea0003800000 */
[----:B------:R-:W2:Y:S02]  /*33dc0*/  LDC.64 R96, c[0x0][0x390] ;  /* 0x0000e400ff607b82 */ /* 0x000ea40000000a00 */
[----:B--2---:R-:W-:-:S06]  /*33dd0*/  IMAD.WIDE.U32 R96, R223, 0x10, R96 ;  /* 0x00000010df607825 */ /* 0x004fcc00078e0060 */
[----:B------:R-:W5:Y:S02]  /*33de0*/  LDG.E.128 R96, desc[UR8][R96.64] ;  /* 0x0000000860607981 */ /* 0x000f64000c1e1d00 */
.L_x_65803:
[----:B------:R-:W-:Y:S05]  /*33df0*/  BSYNC.RECONVERGENT B0 ;  /* 0x0000000000007941 */ /* 0x000fea0003800200 */
.L_x_65802:
        /* <DEDUP_REMOVED lines=28> */
.L_x_65810:
        /* <DEDUP_REMOVED lines=13> */
.L_x_65812:
[----:B------:R-:W-:Y:S05]  /*34090*/  BSYNC.RECONVERGENT B3 ;  /* 0x0000000000037941 */ /* 0x000fea0003800200 */
.L_x_65811:
        /* <DEDUP_REMOVED lines=43> */
.L_x_65809:
[----:B------:R-:W-:Y:S05]  /*34350*/  BSYNC.RECONVERGENT B2 ;  /* 0x0000000000027941 */ /* 0x000fea0003800200 */
.L_x_65808:
        /* <DEDUP_REMOVED lines=10> */
.L_x_65807:
[----:B------:R-:W-:Y:S05]  /*34400*/  BSYNC.RECONVERGENT B1 ;  /* 0x0000000000017941 */ /* 0x000fea0003800200 */
.L_x_65806:
        /* <DEDUP_REMOVED lines=20> */
.L_x_65817:
        /* <DEDUP_REMOVED lines=13> */
.L_x_65819:
[----:B------:R-:W-:Y:S05]  /*34620*/  BSYNC.RECONVERGENT B3 ;  /* 0x0000000000037941 */ /* 0x000fea0003800200 */
.L_x_65818:
        /* <DEDUP_REMOVED lines=42> */
[----:B------:R-:W-:-:S07]  /*348d0*/  LOP3.LUT R5, R13, R218, R217, 0x96, !PT ;  /* 0x000000da0d057212 */ /* 0x000fce00078e96d9 */
.L_x_65816:
[----:B------:R-:W-:Y:S05]  /*348e0*/  BSYNC.RECONVERGENT B2 ;  /* 0x0000000000027941 */ /* 0x000fea0003800200 */
.L_x_65815:
        /* <DEDUP_REMOVED lines=10> */
.L_x_65814:
[----:B------:R-:W-:Y:S05]  /*34990*/  BSYNC.RECONVERGENT B1 ;  /* 0x0000000000017941 */ /* 0x000fea0003800200 */
.L_x_65813:
        /* <DEDUP_REMOVED lines=20> */
.L_x_65824:
        /* <DEDUP_REMOVED lines=13> */
.L_x_65826:
[----:B------:R-:W-:Y:S05]  /*34bb0*/  BSYNC.RECONVERGENT B3 ;  /* 0x0000000000037941 */ /* 0x000fea0003800200 */
.L_x_65825:
        /* <DEDUP_REMOVED lines=43> */
.L_x_65823:
[----:B------:R-:W-:Y:S05]  /*34e70*/  BSYNC.RECONVERGENT B2 ;  /* 0x0000000000027941 */ /* 0x000fea0003800200 */
.L_x_65822:
        /* <DEDUP_REMOVED lines=10> */
.L_x_65821:
[----:B------:R-:W-:Y:S05]  /*34f20*/  BSYNC.RECONVERGENT B1 ;  /* 0x0000000000017941 */ /* 0x000fea0003800200 */
.L_x_65820:
        /* <DEDUP_REMOVED lines=20> */
.L_x_65831:
        /* <DEDUP_REMOVED lines=13> */
.L_x_65833:
[----:B------:R-:W-:Y:S05]  /*35140*/  BSYNC.RECONVERGENT B3 ;  /* 0x0000000000037941 */ /* 0x000fea0003800200 */
.L_x_65832:
        /* <DEDUP_REMOVED lines=43> */
.L_x_65830:
[----:B------:R-:W-:Y:S05]  /*35400*/  BSYNC.RECONVERGENT B2 ;  /* 0x0000000000027941 */ /* 0x000fea0003800200 */
.L_x_65829:
        /* <DEDUP_REMOVED lines=10> */
.L_x_65828:
[----:B------:R-:W-:Y:S05]  /*354b0*/  BSYNC.RECONVERGENT B1 ;  /* 0x0000000000017941 */ /* 0x000fea0003800200 */
.L_x_65827:
        /* <DEDUP_REMOVED lines=20> */
.L_x_65838:
        /* <DEDUP_REMOVED lines=13> */
.L_x_65840:
[----:B------:R-:W-:Y:S05]  /*356d0*/  BSYNC.RECONVERGENT B3 ;  /* 0x0000000000037941 */ /* 0x000fea0003800200 */
.L_x_65839:
        /* <DEDUP_REMOVED lines=43> */
.L_x_65837:
[----:B------:R-:W-:Y:S05]  /*35990*/  BSYNC.RECONVERGENT B2 ;  /* 0x0000000000027941 */ /* 0x000fea0003800200 */
.L_x_65836:
        /* <DEDUP_REMOVED lines=10> */
.L_x_65835:
[----:B------:R-:W-:Y:S05]  /*35a40*/  BSYNC.RECONVERGENT B1 ;  /* 0x0000000000017941 */ /* 0x000fea0003800200 */
.L_x_65834:
        /* <DEDUP_REMOVED lines=20> */
.L_x_65845:
        /* <DEDUP_REMOVED lines=13> */
.L_x_65847:
[----:B------:R-:W-:Y:S05]  /*35c60*/  BSYNC.RECONVERGENT B3 ;  /* 0x0000000000037941 */ /* 0x000fea0003800200 */
.L_x_65846:
        /* <DEDUP_REMOVED lines=43> */
.L_x_65844:
[----:B------:R-:W-:Y:S05]  /*35f20*/  BSYNC.RECONVERGENT B2 ;  /* 0x0000000000027941 */ /* 0x000fea0003800200 */
.L_x_65843:
        /* <DEDUP_REMOVED lines=10> */
.L_x_65842:
[----:B------:R-:W-:Y:S05]  /*35fd0*/  BSYNC.RECONVERGENT B1 ;  /* 0x0000000000017941 */ /* 0x000fea0003800200 */
.L_x_65841:
        /* <DEDUP_REMOVED lines=20> */
.L_x_65852:
        /* <DEDUP_REMOVED lines=13> */
.L_x_65854:
[----:B------:R-:W-:Y:S05]  /*361f0*/  BSYNC.RECONVERGENT B3 ;  /* 0x0000000000037941 */ /* 0x000fea0003800200 */
.L_x_65853:
        /* <DEDUP_REMOVED lines=43> */
.L_x_65851:
[----:B------:R-:W-:Y:S05]  /*364b0*/  BSYNC.RECONVERGENT B2 ;  /* 0x0000000000027941 */ /* 0x000fea0003800200 */
.L_x_65850:
        /* <DEDUP_REMOVED lines=10> */
.L_x_65849:
[----:B------:R-:W-:Y:S05]  /*36560*/  BSYNC.RECONVERGENT B1 ;  /* 0x0000000000017941 */ /* 0x000fea0003800200 */
.L_x_65848:
        /* <DEDUP_REMOVED lines=19> */
.L_x_65858:
        /* <DEDUP_REMOVED lines=13> */
.L_x_65860:
[----:B------:R-:W-:Y:S05]  /*36770*/  BSYNC.RECONVERGENT B2 ;  /* 0x0000000000027941 */ /* 0x000fea0003800200 */
.L_x_65859:
        /* <DEDUP_REMOVED lines=20> */
[----:B------:R-:W-:Y:S02]  /*368c0*/  LOP3.LUT R9, R10, R194, R9, 0x96, !PT ;  /* 0x000000c20a097212 */ /* 0x000fe400078e9609 */
[----:B------:R-:W-:Y:S02]  /*368d0*/  MOV R194, R221 ;  /* 0x000000dd00c27202 */ /* 0x000fe40000000f00 */
        /* <DEDUP_REMOVED lines=20> */
.L_x_65857:
[----:B------:R-:W-:Y:S05]  /*36a20*/  BSYNC.RECONVERGENT B1 ;  /* 0x0000000000017941 */ /* 0x000fea0003800200 */
.L_x_65856:
        /* <DEDUP_REMOVED lines=12> */
.L_x_65805:
        /* <DEDUP_REMOVED lines=21> */
.L_x_65865:
        /* <DEDUP_REMOVED lines=13> */
.L_x_65867:
[----:B------:R-:W-:Y:S05]  /*36d10*/  BSYNC.RECONVERGENT B3 ;  /* 0x0000000000037941 */ /* 0x000fea0003800200 */
.L_x_65866:
        /* <DEDUP_REMOVED lines=43> */
.L_x_65864:
[----:B------:R-:W-:Y:S05]  /*36fd0*/  BSYNC.RECONVERGENT B2 ;  /* 0x0000000000027941 */ /* 0x000fea0003800200 */
.L_x_65863:
[----:B0-----:R-:W-:Y:S01]  /*36fe0*/  HFMA2 R178, -RZ, RZ, 0.1171875, 0 ;  /* 0x2f800000ffb27431 */ /* 0x001fe200000001ff */
        /* <DEDUP_REMOVED lines=9> */
.L_x_65862:
[----:B------:R-:W-:Y:S05]  /*37080*/  BSYNC.RECONVERGENT B1 ;  /* 0x0000000000017941 */ /* 0x000fea0003800200 */
.L_x_65861:
        /* <DEDUP_REMOVED lines=17> */
.L_x_65872:
        /* <DEDUP_REMOVED lines=13> */
.L_x_65874:
[----:B------:R-:W-:Y:S05]  /*37270*/  BSYNC.RECONVERGENT B3 ;  /* 0x0000000000037941 */ /* 0x000fea0003800200 */
.L_x_65873:
        /* <DEDUP_REMOVED lines=43> */
.L_x_65871:
[----:B------:R-:W-:Y:S05]  /*37530*/  BSYNC.RECONVERGENT B2 ;  /* 0x0000000000027941 */ /* 0x000fea0003800200 */
.L_x_65870:
        /* <DEDUP_REMOVED lines=10> */
.L_x_65869:
[----:B------:R-:W-:Y:S05]  /*375e0*/  BSYNC.RECONVERGENT B1 ;  /* 0x0000000000017941 */ /* 0x000fea0003800200 */
.L_x_65868:
        /* <DEDUP_REMOVED lines=17> */
.L_x_65879:
        /* <DEDUP_REMOVED lines=13> */
.L_x_65881:
[----:B------:R-:W-:Y:S05]  /*377d0*/  BSYNC.RECONVERGENT B3 ;  /* 0x0000000000037941 */ /* 0x000fea0003800200 */
.L_x_65880:
        /* <DEDUP_REMOVED lines=43> */
.L_x_65878:
[----:B------:R-:W-:Y:S05]  /*37a90*/  BSYNC.RECONVERGENT B2 ;  /* 0x0000000000027941 */ /* 0x000fea0003800200 */
.L_x_65877:
        /* <DEDUP_REMOVED lines=10> */
.L_x_65876:
[----:B------:R-:W-:Y:S05]  /*37b40*/  BSYNC.RECONVERGENT B1 ;  /* 0x0000000000017941 */ /* 0x000fea0003800200 */
.L_x_65875:
        /* <DEDUP_REMOVED lines=17> */
.L_x_65886:
        /* <DEDUP_REMOVED lines=13> */
.L_x_65888:
[----:B------:R-:W-:Y:S05]  /*37d30*/  BSYNC.RECONVERGENT B3 ;  /* 0x0000000000037941 */ /* 0x000fea0003800200 */
.L_x_65887:
        /* <DEDUP_REMOVED lines=43> */
.L_x_65885:
[----:B------:R-:W-:Y:S05]  /*37ff0*/  BSYNC.RECONVERGENT B2 ;  /* 0x0000000000027941 */ /* 0x000fea0003800200 */
.L_x_65884:
        /* <DEDUP_REMOVED lines=10> */
.L_x_65883:
[----:B------:R-:W-:Y:S05]  /*380a0*/  BSYNC.RECONVERGENT B1 ;  /* 0x0000000000017941 */ /* 0x000fea0003800200 */
.L_x_65882:
        /* <DEDUP_REMOVED lines=17> */
.L_x_65893:
        /* <DEDUP_REMOVED lines=13> */
.L_x_65895:
[----:B------:R-:W-:Y:S05]  /*38290*/  BSYNC.RECONVERGENT B3 ;  /* 0x0000000000037941 */ /* 0x000fea0003800200 */
.L_x_65894:
        /* <DEDUP_REMOVED lines=43> */
.L_x_65892:
[----:B------:R-:W-:Y:S05]  /*38550*/  BSYNC.RECONVERGENT B2 ;  /* 0x0000000000027941 */ /* 0x000fea0003800200 */
.L_x_65891:
        /* <DEDUP_REMOVED lines=10> */
.L_x_65890:
[----:B------:R-:W-:Y:S05]  /*38600*/  BSYNC.RECONVERGENT B1 ;  /* 0x0000000000017941 */ /* 0x000fea0003800200 */
.L_x_65889:
        /* <DEDUP_REMOVED lines=17> */
.L_x_65900:
        /* <DEDUP_REMOVED lines=13> */
.L_x_65902:
[----:B------:R-:W-:Y:S05]  /*387f0*/  BSYNC.RECONVERGENT B3 ;  /* 0x0000000000037941 */ /* 0x000fea0003800200 */
.L_x_65901:
        /* <DEDUP_REMOVED lines=43> */
.L_x_65899:
[----:B------:R-:W-:Y:S05]  /*38ab0*/  BSYNC.RECONVERGENT B2 ;  /* 0x0000000000027941 */ /* 0x000fea0003800200 */
.L_x_65898:
        /* <DEDUP_REMOVED lines=10> */
.L_x_65897:
[----:B------:R-:W-:Y:S05]  /*38b60*/  BSYNC.RECONVERGENT B1 ;  /* 0x0000000000017941 */ /* 0x000fea0003800200 */
.L_x_65896:
        /* <DEDUP_REMOVED lines=17> */
.L_x_65907:
        /* <DEDUP_REMOVED lines=13> */
.L_x_65909:
[----:B------:R-:W-:Y:S05]  /*38d50*/  BSYNC.RECONVERGENT B3 ;  /* 0x0000000000037941 */ /* 0x000fea0003800200 */
.L_x_65908:
        /* <DEDUP_REMOVED lines=43> */
.L_x_65906:
[----:B------:R-:W-:Y:S05]  /*39010*/  BSYNC.RECONVERGENT B2 ;  /* 0x0000000000027941 */ /* 0x000fea0003800200 */
.L_x_65905:
        /* <DEDUP_REMOVED lines=10> */
.L_x_65904:
[----:B------:R-:W-:Y:S05]  /*390c0*/  BSYNC.RECONVERGENT B1 ;  /* 0x0000000000017941 */ /* 0x000fea0003800200 */
.L_x_65903:
        /* <DEDUP_REMOVED lines=16> */
.L_x_65912:
        /* <DEDUP_REMOVED lines=13> */
.L_x_65914:
[----:B------:R-:W-:Y:S05]  /*392a0*/  BSYNC.RECONVERGENT B2 ;  /* 0x0000000000027941 */ /* 0x000fea0003800200 */
.L_x_65913:
[----:B------:R-:W-:Y:S01]  /*392b0*/  LOP3.LUT R5, R7, UR7, R5, 0x96, !PT ;  /* 0x0000000707057c12 */ /* 0x000fe2000f8e9605 */
[----:B------:R-:W-:-:S04]  /*392c0*/  IMAD.WIDE.U32 R194, R3, -0x326172a9, RZ ;  /* 0xcd9e8d5703c27825 */ /* 0x000fc800078e00ff */
[----:B------:R-:W-:Y:S01]  /*392d0*/  IMAD.WIDE.U32 R216, R5, -0x326172a9, RZ ;  /* 0xcd9e8d5705d87825 */ /* 0x000fe200078e00ff */
[----:B------:R-:W-:-:S04]  /*392e0*/  LOP3.LUT R5, R6, UR6, R195, 0x96, !PT ;  /* 0x0000000606057c12 */ /* 0x000fc8000f8e96c3 */
        /* <DEDUP_REMOVED lines=38> */
.L_x_65911:
[----:B------:R-:W-:Y:S05]  /*39550*/  BSYNC.RECONVERGENT B1 ;  /* 0x0000000000017941 */ /* 0x000fea0003800200 */
.L_x_65910:
        /* <DEDUP_REMOVED lines=10> */
.L_x_65855:
[----:B------:R-:W-:Y:S05]  /*39600*/  BSYNC.RECONVERGENT B0 ;  /* 0x0000000000007941 */ /* 0x000fea0003800200 */
.L_x_65804:
        /* <DEDUP_REMOVED lines=26> */
.L_x_65916:
[----:B------:R-:W-:Y:S05]  /*397b0*/  BSYNC.RECONVERGENT B0 ;  /* 0x0000000000007941 */ /* 0x000fea0003800200 */
.L_x_65915:
        /* <DEDUP_REMOVED lines=265> */
.L_x_65932:
        /* <DEDUP_REMOVED lines=47> */
[----:B------:R-:W-:Y:S01]  /*3ab40*/  F2FP.F16.F32.PACK_AB R15, R12, R11 ;  /* 0x0000000b0c0f723e */ /* 0x000fe200000000ff */
        /* <DEDUP_REMOVED lines=13> */
[----:B------:R-:W-:-:S02]  /*3ac20*/  F2FP.F16.F32.PACK_AB R12, R12, R11 ;  /* 0x0000000b0c0c723e */ /* 0x000fc400000000ff */
[----:B------:R-:W-:Y:S01]  /*3ac30*/  SHF.R.S32.HI R11, RZ, 0x1f, R10 ;  /* 0x0000001fff0b7819 */ /* 0x000fe2000001140a */
[----:B------:R-:W-:Y:S01]  /*3ac40*/  FFMA.FTZ R17, R17, R22, R169 ;  /* 0x0000001611117223 */ /* 0x000fe200000100a9 */
[----:B------:R-:W-:Y:S01]  /*3ac50*/  F2FP.F16.F32.PACK_AB R13, R19, R13 ;  /* 0x0000000d130d723e */ /* 0x000fe200000000ff */
[----:B------:R-:W-:Y:S01]  /*3ac60*/  FFMA.FTZ R16, R16, R23, R168 ;  /* 0x0000001710107223 */ /* 0x000fe200000100a8 */
[----:B------:R-:W-:Y:S01]  /*3ac70*/  LEA.HI R19, R11, R10, RZ, 0x3 ;  /* 0x0000000a0b137211 */ /* 0x000fe200078f18ff */
[----:B------:R-:W3:Y:S01]  /*3ac80*/  LDL R23, [R1+0x6c] ;  /* 0x00006c0001177983 */ /* 0x000ee20000100800 */
[----:B------:R-:W0:Y:S03]  /*3ac90*/  LDC.64 R10, c[0x0][0x428] ;  /* 0x00010a00ff0a7b82 */ /* 0x000e260000000a00 */
[----:B------:R-:W4:Y:S04]  /*3aca0*/  LDL R22, [R1+0x64] ;  /* 0x0000640001167983 */ /* 0x000f280000100800 */
[----:B------:R-:W5:Y:S01]  /*3acb0*/  LDL R92, [R1+0x60] ;  /* 0x00006000015c7983 */ /* 0x000f620000100800 */
[----:B------:R-:W-:-:S02]  /*3acc0*/  LEA.HI.SX32 R19, R19, R252, 0x1d ;  /* 0x000000fc13137211 */ /* 0x000fc400078feaff */
[----:B------:R-:W-:Y:S01]  /*3acd0*/  F2FP.F16.F32.PACK_AB R14, R17, R16 ;  /* 0x00000010110e723e */ /* 0x000fe200000000ff */
        /* <DEDUP_REMOVED lines=18> */
[----:B------:R-:W-:Y:S01]  /*3ae00*/  F2FP.F16.F32.PACK_AB R15, R13, R12 ;  /* 0x0000000c0d0f723e */ /* 0x000fe200000000ff */
        /* <DEDUP_REMOVED lines=16> */
[----:B------:R-:W-:Y:S01]  /*3af10*/  F2FP.F16.F32.PACK_AB R13, R16, R21 ;  /* 0x00000015100d723e */ /* 0x000fe200000000ff */
[----:B------:R-:W3:Y:S01]  /*3af20*/  LDL R22, [R1+0x44] ;  /* 0x0000440001167983 */ /* 0x000ee20000100800 */
[----:B------:R-:W-:Y:S01]  /*3af30*/  IADD3 R16, PT, PT, R19, 0x20, RZ ;  /* 0x0000002013107810 */ /* 0x000fe20007ffe0ff */
[----:B-----5:R-:W-:Y:S01]  /*3af40*/  FFMA.FTZ R12, R12, R92, R164 ;  /* 0x0000005c0c0c7223 */ /* 0x020fe200000100a4 */
[----:B------:R-:W-:-:S03]  /*3af50*/  F2FP.F16.F32.PACK_AB R14, R17, R14 ;  /* 0x0000000e110e723e */ /* 0x000fc600000000ff */
[----:B------:R-:W-:Y:S01]  /*3af60*/  IMAD.WIDE.U32 R16, R16, 0x10, R10 ;  /* 0x0000001010107825 */ /* 0x000fe200078e000a */
[----:B------:R-:W-:-:S03]  /*3af70*/  F2FP.F16.F32.PACK_AB R12, R20, R12 ;  /* 0x0000000c140c723e */ /* 0x000fc600000000ff */
        /* <DEDUP_REMOVED lines=10> */
[----:B------:R-:W-:Y:S01]  /*3b020*/  F2FP.F16.F32.PACK_AB R15, R20, R21 ;  /* 0x00000015140f723e */ /* 0x000fe200000000ff */
        /* <DEDUP_REMOVED lines=20> */
[----:B------:R-:W-:Y:S01]  /*3b170*/  F2FP.F16.F32.PACK_AB R14, R17, R14 ;  /* 0x0000000e110e723e */ /* 0x000fe200000000ff */
        /* <DEDUP_REMOVED lines=121> */
[----:B------:R-:W-:Y:S01]  /*3b910*/  F2FP.F16.F32.PACK_AB R26, R17, R16 ;  /* 0x00000010111a723e */ /* 0x000fe200000000ff */
[C---:B------:R-:W-:Y:S01]  /*3b920*/  FMUL.FTZ R22, R9.reuse, R22 ;  /* 0x0000001609167220 */ /* 0x040fe20000410000 */
[----:B------:R-:W-:Y:S01]  /*3b930*/  FMUL.FTZ R23, R9, R23 ;  /* 0x0000001709177220 */ /* 0x000fe20000410000 */
[----:B------:R-:W-:Y:S01]  /*3b940*/  FFMA.FTZ R16, R73, R251, R139 ;  /* 0x000000fb49107223 */ /* 0x000fe2000001008b */
[----:B------:R-:W-:Y:S01]  /*3b950*/  F2FP.F16.F32.PACK_AB R25, R15, R14 ;  /* 0x0000000e0f19723e */ /* 0x000fe200000000ff */
        /* <DEDUP_REMOVED lines=19> */
[----:B------:R-:W-:Y:S01]  /*3ba90*/  F2FP.F16.F32.PACK_AB R15, R16, R15 ;  /* 0x0000000f100f723e */ /* 0x000fe200000000ff */
[----:B------:R-:W-:Y:S01]  /*3baa0*/  FADD.FTZ R18, -R18, R179 ;  /* 0x000000b312127221 */ /* 0x000fe20000010100 */
[----:B------:R-:W-:Y:S01]  /*3bab0*/  F2FP.F16.F32.PACK_AB R27, R21, R20 ;  /* 0x00000014151b723e */ /* 0x000fe200000000ff */
[----:B------:R-:W-:Y:S01]  /*3bac0*/  IMAD.WIDE.U32 R16, R17, 0x10, R10 ;  /* 0x0000001011107825 */ /* 0x000fe200078e000a */
[----:B------:R-:W-:-:S03]  /*3bad0*/  F2FP.F16.F32.PACK_AB R24, R13, R12 ;  /* 0x0000000c0d18723e */ /* 0x000fc600000000ff */
        /* <DEDUP_REMOVED lines=14> */
[----:B------:R-:W-:Y:S01]  /*3bbc0*/  F2FP.F16.F32.PACK_AB R13, R63, R62 ;  /* 0x0000003e3f0d723e */ /* 0x000fe200000000ff */
[----:B------:R-:W-:Y:S01]  /*3bbd0*/  VIADD R57, R19, 0x100 ;  /* 0x0000010013397836 */ /* 0x000fe20000000000 */
[----:B------:R-:W-:Y:S01]  /*3bbe0*/  F2FP.F16.F32.PACK_AB R12, R23, R22 ;  /* 0x00000016170c723e */ /* 0x000fe200000000ff */
        /* <DEDUP_REMOVED lines=8> */
[----:B-1----:R-:W-:Y:S01]  /*3bc70*/  F2FP.F16.F32.PACK_AB R19, R17, R42 ;  /* 0x0000002a1113723e */ /* 0x002fe200000000ff */
[----:B------:R-:W-:Y:S01]  /*3bc80*/  FFMA.FTZ R17, R46, R238, R126 ;  /* 0x000000ee2e117223 */ /* 0x000fe2000001007e */
[----:B------:R-:W-:Y:S01]  /*3bc90*/  FFMA.FTZ R18, R40, R232, R120 ;  /* 0x000000e828127223 */ /* 0x000fe20000010078 */
[----:B------:R-:W-:Y:S01]  /*3bca0*/  FFMA.FTZ R34, R34, R214, R110 ;  /* 0x000000d622227223 */ /* 0x000fe2000001006e */
[----:B------:R-:W-:Y:S02]  /*3bcb0*/  FFMA.FTZ R38, R71, R208, R104 ;  /* 0x000000d047267223 */ /* 0x000fe40000010068 */
        /* <DEDUP_REMOVED lines=35> */
[----:B------:R1:W-:Y:S01]  /*3bef0*/  STG.E.128 desc[UR8][R20.64], R12 ;  /* 0x0000000c14007986 */ /* 0x0003e2000c101d08 */
[----:B------:R-:W-:Y:S02]  /*3bf00*/  F2FP.F16.F32.PACK_AB R43, R44, R43 ;  /* 0x0000002b2c2b723e */ /* 0x000fe400000000ff */
[----:B------:R-:W-:Y:S02]  /*3bf10*/  F2FP.F16.F32.PACK_AB R42, R67, R42 ;  /* 0x0000002a432a723e */ /* 0x000fe400000000ff */
[----:B------:R-:W-:-:S02]  /*3bf20*/  F2FP.F16.F32.PACK_AB R41, R34, R41 ;  /* 0x000000292229723e */ /* 0x000fc400000000ff */
[----:B------:R-:W-:Y:S01]  /*3bf30*/  F2FP.F16.F32.PACK_AB R40, R61, R40 ;  /* 0x000000283d28723e */ /* 0x000fe200000000ff */
[----:B------:R1:W-:Y:S04]  /*3bf40*/  STG.E.128 desc[UR8][R32.64], R16 ;  /* 0x0000001020007986 */ /* 0x0003e8000c101d08 */
[----:B------:R1:W-:Y:S04]  /*3bf50*/  STG.E.128 desc[UR8][R30.64], R24 ;  /* 0x000000181e007986 */ /* 0x0003e8000c101d08 */
[----:B------:R1:W-:Y:S04]  /*3bf60*/  STG.E.128 desc[UR8][R22.64], R36 ;  /* 0x0000002416007986 */ /* 0x0003e8000c101d08 */
[----:B------:R1:W-:Y:S02]  /*3bf70*/  STG.E.128 desc[UR8][R10.64], R40 ;  /* 0x000000280a007986 */ /* 0x0003e4000c101d08 */
.L_x_65919:
[----:B------:R-:W-:Y:S05]  /*3bf80*/  BSYNC.RECONVERGENT B0 ;  /* 0x0000000000007941 */ /* 0x000fea0003800200 */
.L_x_65918:
[----:B-1----:R-:W1:Y:S02]  /*3bf90*/  LDC.64 R10, c[0x0][0x380] ;  /* 0x0000e000ff0a7b82 */ /* 0x002e640000000a00 */
[----:B-1----:R-:W-:-:S05]  /*3bfa0*/  IMAD R2, R10, 0x4, R2 ;  /* 0x000000040a027824 */ /* 0x002fca00078e0202 */
[----:B------:R-:W-:-:S13]  /*3bfb0*/  ISETP.GE.AND P0, PT, R2, R11, PT ;  /* 0x0000000b0200720c */ /* 0x000fda0003f06270 */
[----:B------:R-:W-:Y:S05]  /*3bfc0*/  @!P0 BRA `(.L_x_65920) ;  /* 0xfffffc5000308947 */ /* 0x000fea000383ffff */
[----:B------:R-:W-:Y:S05]  /*3bfd0*/  EXIT ;  /* 0x000000000000794d */ /* 0x000fea0003800000 */
.L_x_65917:
        /* <DEDUP_REMOVED lines=8> */
.L_x_65922:
[----:B------:R-:W-:Y:S05]  /*3c060*/  BSYNC B0 ;  /* 0x0000000000007941 */ /* 0x000fea0003800000 */
.L_x_65921:
        /* <DEDUP_REMOVED lines=9> */
.L_x_65923:
[----:B------:R-:W-:Y:S01]  /*3c100*/  FADD.FTZ R12, R12, R9 ;  /* 0x000000090c0c7221 */ /* 0x000fe20000010000 */
[----:B------:R-:W-:-:S04]  /*3c110*/  IMAD.MOV.U32 R9, RZ, RZ, 0x4 ;  /* 0x00000004ff097424 */ /* 0x000fc800078e00ff */
[----:B------:R-:W-:-:S07]  /*3c120*/  MOV R14, R12 ;  /* 0x0000000c000e7202 */ /* 0x000fce0000000f00 */
[----:B------:R-:W-:Y:S05]  /*3c130*/  WARPSYNC.COLLECTIVE R11, `(.L_x_65924) ;  /* 0x000000000b087348 */ /* 0x000fea0003c00000 */
[----:B------:R0:W1:Y:S02]  /*3c140*/  SHFL.BFLY P1, R9, R14, R9, R10 ;  /* 0x0c0000090e097389 */ /* 0x000064000002000a */
[----:B01----:R-:W-:Y:S05]  /*3c150*/  ENDCOLLECTIVE ;  /* 0x000000000000791b */ /* 0x003fea0003800000 */
.L_x_65924:
[----:B------:R-:W-:Y:S01]  /*3c160*/  FADD.FTZ R12, R12, R9 ;  /* 0x000000090c0c7221 */ /* 0x000fe20000010000 */
[----:B------:R-:W-:-:S04]  /*3c170*/  IMAD.MOV.U32 R9, RZ, RZ, 0x8 ;  /* 0x00000008ff097424 */ /* 0x000fc800078e00ff */
[----:B------:R-:W-:-:S07]  /*3c180*/  MOV R14, R12 ;  /* 0x0000000c000e7202 */ /* 0x000fce0000000f00 */
[----:B------:R-:W-:Y:S05]  /*3c190*/  WARPSYNC.COLLECTIVE R11, `(.L_x_65925) ;  /* 0x000000000b087348 */ /* 0x000fea0003c00000 */
[----:B------:R0:W1:Y:S02]  /*3c1a0*/  SHFL.BFLY P1, R9, R14, R9, R10 ;  /* 0x0c0000090e097389 */ /* 0x000064000002000a */
[----:B01----:R-:W-:Y:S05]  /*3c1b0*/  ENDCOLLECTIVE ;  /* 0x000000000000791b */ /* 0x003fea0003800000 */
.L_x_65925:
[----:B------:R-:W-:Y:S01]  /*3c1c0*/  FADD.FTZ R12, R12, R9 ;  /* 0x000000090c0c7221 */ /* 0x000fe20000010000 */
[----:B------:R-:W-:-:S04]  /*3c1d0*/  IMAD.MOV.U32 R9, RZ, RZ, 0x10 ;  /* 0x00000010ff097424 */ /* 0x000fc800078e00ff */
[----:B------:R-:W-:-:S07]  /*3c1e0*/  MOV R14, R12 ;  /* 0x0000000c000e7202 */ /* 0x000fce0000000f00 */
[----:B------:R-:W-:Y:S05]  /*3c1f0*/  WARPSYNC.COLLECTIVE R11, `(.L_x_65926) ;  /* 0x000000000b087348 */ /* 0x000fea0003c00000 */
[----:B------:R0:W1:Y:S02]  /*3c200*/  SHFL.BFLY P1, R9, R14, R9, R10 ;  /* 0x0c0000090e097389 */ /* 0x000064000002000a */
[----:B01----:R-:W-:Y:S05]  /*3c210*/  ENDCOLLECTIVE ;  /* 0x000000000000791b */ /* 0x003fea0003800000 */
.L_x_65926:
        /* <DEDUP_REMOVED lines=168> */
.L_x_65927:
[----:B------:R-:W-:Y:S01]  /*3cca0*/  FADD.FTZ R12, R12, R9 ;  /* 0x000000090c0c7221 */ /* 0x000fe20000010000 */
[----:B------:R-:W-:-:S03]  /*3ccb0*/  MOV R9, 0x2 ;  /* 0x0000000200097802 */ /* 0x000fc60000000f00 */
[----:B------:R-:W-:-:S07]  /*3ccc0*/  IMAD.MOV.U32 R14, RZ, RZ, R12 ;  /* 0x000000ffff0e7224 */ /* 0x000fce00078e000c */
[----:B------:R-:W-:Y:S05]  /*3ccd0*/  WARPSYNC.COLLECTIVE R11, `(.L_x_65928) ;  /* 0x000000000b087348 */ /* 0x000fea0003c00000 */
[----:B------:R0:W1:Y:S02]  /*3cce0*/  SHFL.BFLY P1, R9, R14, R9, R10 ;  /* 0x0c0000090e097389 */ /* 0x000064000002000a */
[----:B01----:R-:W-:Y:S05]  /*3ccf0*/  ENDCOLLECTIVE ;  /* 0x000000000000791b */ /* 0x003fea0003800000 */
.L_x_65928:
[----:B------:R-:W-:Y:S01]  /*3cd00*/  FADD.FTZ R12, R12, R9 ;  /* 0x000000090c0c7221 */ /* 0x000fe20000010000 */
[----:B------:R-:W-:-:S03]  /*3cd10*/  HFMA2 R9, -RZ, RZ, 0, 2.384185791015625e-07 ;  /* 0x00000004ff097431 */ /* 0x000fc600000001ff */
[----:B------:R-:W-:-:S07]  /*3cd20*/  IMAD.MOV.U32 R14, RZ, RZ, R12 ;  /* 0x000000ffff0e7224 */ /* 0x000fce00078e000c */
[----:B------:R-:W-:Y:S05]  /*3cd30*/  WARPSYNC.COLLECTIVE R11, `(.L_x_65929) ;  /* 0x000000000b087348 */ /* 0x000fea0003c00000 */
[----:B------:R0:W1:Y:S02]  /*3cd40*/  SHFL.BFLY P1, R9, R14, R9, R10 ;  /* 0x0c0000090e097389 */ /* 0x000064000002000a */
[----:B01----:R-:W-:Y:S05]  /*3cd50*/  ENDCOLLECTIVE ;  /* 0x000000000000791b */ /* 0x003fea0003800000 */
.L_x_65929:
[----:B------:R-:W-:Y:S01]  /*3cd60*/  FADD.FTZ R12, R12, R9 ;  /* 0x000000090c0c7221 */ /* 0x000fe20000010000 */
[----:B------:R-:W-:-:S03]  /*3cd70*/  MOV R9, 0x8 ;  /* 0x0000000800097802 */ /* 0x000fc60000000f00 */
[----:B------:R-:W-:-:S07]  /*3cd80*/  IMAD.MOV.U32 R14, RZ, RZ, R12 ;  /* 0x000000ffff0e7224 */ /* 0x000fce00078e000c */
[----:B------:R-:W-:Y:S05]  /*3cd90*/  WARPSYNC.COLLECTIVE R11, `(.L_x_65930) ;  /* 0x000000000b087348 */ /* 0x000fea0003c00000 */
[----:B------:R0:W1:Y:S02]  /*3cda0*/  SHFL.BFLY P1, R9, R14, R9, R10 ;  /* 0x0c0000090e097389 */ /* 0x000064000002000a */
[----:B01----:R-:W-:Y:S05]  /*3cdb0*/  ENDCOLLECTIVE ;  /* 0x000000000000791b */ /* 0x003fea0003800000 */
.L_x_65930:
[----:B------:R-:W-:Y:S01]  /*3cdc0*/  FADD.FTZ R12, R12, R9 ;  /* 0x000000090c0c7221 */ /* 0x000fe20000010000 */
[----:B------:R-:W-:-:S03]  /*3cdd0*/  HFMA2 R9, -RZ, RZ, 0, 9.5367431640625e-07 ;  /* 0x00000010ff097431 */ /* 0x000fc600000001ff */
[----:B------:R-:W-:-:S07]  /*3cde0*/  IMAD.MOV.U32 R14, RZ, RZ, R12 ;  /* 0x000000ffff0e7224 */ /* 0x000fce00078e000c */
[----:B------:R-:W-:Y:S05]  /*3cdf0*/  WARPSYNC.COLLECTIVE R11, `(.L_x_65931) ;  /* 0x000000000b087348 */ /* 0x000fea0003c00000 */
[----:B------:R0:W1:Y:S02]  /*3ce00*/  SHFL.BFLY P1, R9, R14, R9, R10 ;  /* 0x0c0000090e097389 */ /* 0x000064000002000a */
[----:B01----:R-:W-:Y:S05]  /*3ce10*/  ENDCOLLECTIVE ;  /* 0x000000000000791b */ /* 0x003fea0003800000 */
.L_x_65931:
[----:B------:R-:W-:Y:S05]  /*3ce20*/  BRA `(.L_x_65932) ;  /* 0xffffffd800887947 */ /* 0x000fea000383ffff */
.L_x_65933:
        /* <DEDUP_REMOVED lines=13> */
.L_x_88539:


//--------------------- .text._ZN10layer_norm13ln_fwd_kernelINS_13Kernel_traitsIf6__halffS2_fjLj2560ELj1ELj4ELj1ELj16ENS_18Kernel_traits_baseILj2560EfS2_fS2_fjLj128EEEEELb1ELb1ELb0ELb0EEEvNS_9FwdParamsE --------------------------
	.section	.text._ZN10layer_norm13ln_fwd_kernelINS_13Kernel_traitsIf6__halffS2_fjLj2560ELj1ELj4ELj1ELj16ENS_18Kernel_traits_baseILj2560EfS2_fS2_fjLj128EEEEELb1ELb1ELb0ELb0EEEvNS_9FwdParamsE,"ax",@progbits
	.align	128
        .global         _ZN10layer_norm13ln_fwd_kernelINS_13Kernel_traitsIf6__halffS2_fjLj2560ELj1ELj4ELj1ELj16ENS_18Kernel_traits_baseILj2560EfS2_fS2_fjLj128EEEEELb1ELb1ELb0ELb0EEEvNS_9FwdParamsE
        .type           _ZN10layer_norm13ln_fwd_kernelINS_13Kernel_traitsIf6__halffS2_fjLj2560ELj1ELj4ELj1ELj16ENS_18Kernel_traits_baseILj2560EfS2_fS2_fjLj128EEEEELb1ELb1ELb0ELb0EEEvNS_9FwdParamsE,@function
        .size           _ZN10layer_norm13ln_fwd_kernelINS_13Kernel_traitsIf6__halffS2_fjLj2560ELj1ELj4ELj1ELj16ENS_18Kernel_traits_baseILj2560EfS2_fS2_fjLj128EEEEELb1ELb1ELb0ELb0EEEvNS_9FwdParamsE,(.L_x_88540 - _ZN10layer_norm13ln_fwd_kernelINS_13Kernel_traitsIf6__halffS2_fjLj2560ELj1ELj4ELj1ELj16ENS_18Kernel_traits_baseILj2560EfS2_fS2_fjLj128EEEEELb1ELb1ELb0ELb0EEEvNS_9FwdParamsE)
        .other          _ZN10layer_norm13ln_fwd_kernelINS_13Kernel_traitsIf6__halffS2_fjLj2560ELj1ELj4ELj1ELj16ENS_18Kernel_traits_baseILj2560EfS2_fS2_fjLj128EEEEELb1ELb1ELb0ELb0EEEvNS_9FwdParamsE,@"STO_CUDA_ENTRY STV_DEFAULT"
_ZN10layer_norm13ln_fwd_kernelINS_13Kernel_traitsIf6__halffS2_fjLj2560ELj1ELj4ELj1ELj16ENS_18Kernel_traits_baseILj2560EfS2_fS2_fjLj128EEEEELb1ELb1ELb0ELb0EEEvNS_9FwdParamsE:
.text._ZN10layer_norm13ln_fwd_kernelINS_13Kernel_traitsIf6__halffS2_fjLj2560ELj1ELj4ELj1ELj16ENS_18Kernel_traits_baseILj2560EfS2_fS2_fjLj128EEEEELb1ELb1ELb0ELb0EEEvNS_9FwdParamsE:
        /* <DEDUP_REMOVED lines=279> */
.L_x_65935:
        /* <DEDUP_REMOVED lines=337> */
.L_x_65936:
[----:B------:R-:W-:Y:S05]  /*2680*/  BSYNC.RECONVERGENT B0 ;  /* 0x0000000000007941 */ /* 0x000fea0003800200 */
.L_x_65934:
        /* <DEDUP_REMOVED lines=99> */
.L_x_66797:
        /* <DEDUP_REMOVED lines=42> */
.L_x_88376:
[----:B------:R-:W-:Y:S05]  /*2f60*/  BRX R132 -0x2f70                                       (*"BRANCH_TARGETS .L_x_88377,.L_x_88378,.L_x_88379"*) ;  /* 0xffffffd084247949 */ /* 0x000fea000383ffff */
.L_x_88379:
[----:B------:R-:W-:Y:S01]  /*2f70*/  IADD3 R133, PT, PT, R2, 0x1, RZ ;  /* 0x0000000102857810 */ /* 0x000fe20007ffe0ff */
[----:B------:R-:W-:Y:S02]  /*2f80*/  IMAD.MOV.U32 R14, RZ, RZ, R5 ;  /* 0x000000ffff0e7224 */ /* 0x000fe400078e0005 */
[----:B------:R-:W-:Y:S01]  /*2f90*/  IMAD.MOV.U32 R132, RZ, RZ, R7 ;  /* 0x000000ffff847224 */ /* 0x000fe200078e0007 */
[----:B------:R-:W-:Y:S06]  /*2fa0*/  BRA `(.L_x_65941) ;  /* 0x0000000400387947 */ /* 0x000fec0003800000 */
.L_x_88377:
[----:B------:R-:W-:Y:S01]  /*2fb0*/  MOV R14, R5 ;  /* 0x00000005000e7202 */ /* 0x000fe20000000f00 */
[----:B------:R-:W-:Y:S02]  /*2fc0*/  IMAD.MOV.U32 R133, RZ, RZ, 0x3 ;  /* 0x00000003ff857424 */ /* 0x000fe400078e00ff */
[----:B------:R-:W-:Y:S01]  /*2fd0*/  IMAD.MOV.U32 R132, RZ, RZ, R8 ;  /* 0x000000ffff847224 */ /* 0x000fe200078e0008 */
[----:B------:R-:W-:Y:S06]  /*2fe0*/  BRA `(.L_x_65941) ;  /* 0x0000000400287947 */ /* 0x000fec0003800000 */
.L_x_88378:
        /* <DEDUP_REMOVED lines=12> */
.L_x_65943:
[----:B------:R-:W-:Y:S05]  /*30b0*/  BSYNC.RECONVERGENT B2 ;  /* 0x0000000000027941 */ /* 0x000fea0003800200 */
.L_x_65942:
        /* <DEDUP_REMOVED lines=61> */
.L_x_65941:
[----:B------:R-:W-:Y:S05]  /*3490*/  BSYNC.RECONVERGENT B1 ;  /* 0x0000000000017941 */ /* 0x000fea0003800200 */
.L_x_65940:
        /* <DEDUP_REMOVED lines=27> */
.L_x_65946:
        /* <DEDUP_REMOVED lines=12> */
.L_x_65948:
[----:B------:R-:W-:Y:S05]  /*3710*/  BSYNC.RECONVERGENT B2 ;  /* 0x0000000000027941 */ /* 0x000fea0003800200 */
.L_x_65947:
        /* <DEDUP_REMOVED lines=60> */
[----:B------:R-:W-:-:S07]  /*3ae0*/  LOP3.LUT R7, R134, UR4, R7, 0x96, !PT ;  /* 0x0000000486077c12 */ /* 0x000fce000f8e9607 */
.L_x_65945:
[----:B------:R-:W-:Y:S05]  /*3af0*/  BSYNC.RECONVERGENT B1 ;  /* 0x0000000000017941 */ /* 0x000fea0003800200 */
.L_x_65944:
        /* <DEDUP_REMOVED lines=22> */
.L_x_65951:
        /* <DEDUP_REMOVED lines=12> */
.L_x_65953:
[----:B------:R-:W-:Y:S05]  /*3d20*/  BSYNC.RECONVERGENT B2 ;  /* 0x0000000000027941 */ /* 0x000fea0003800200 */
.L_x_65952:
        /* <DEDUP_REMOVED lines=61> */
.L_x_65950:
[----:B------:R-:W-:Y:S05]  /*4100*/  BSYNC.RECONVERGENT B1 ;  /* 0x0000000000017941 */ /* 0x000fea0003800200 */
.L_x_65949:
        /* <DEDUP_REMOVED lines=22> */
.L_x_65956:
        /* <DEDUP_REMOVED lines=12> */
.L_x_65958:
[----:B------:R-:W-:Y:S05]  /*4330*/  BSYNC.RECONVERGENT B2 ;  /* 0x0000000000027941 */ /* 0x000fea0003800200 */
.L_x_65957:
        /* <DEDUP_REMOVED lines=59> */
[----:B------:R-:W-:Y:S01]  /*46f0*/  IMAD.MOV.U32 R5, RZ, RZ, RZ ;  /* 0x000000ffff057224 */ /* 0x000fe200078e00ff */
[----:B------:R-:W-:-:S07]  /*4700*/  LOP3.LUT R7, R212, UR4, R7, 0x96, !PT ;  /* 0x00000004d4077c12 */ /* 0x000fce000f8e9607 */
.L_x_65955:
[----:B------:R-:W-:Y:S05]  /*4710*/  BSYNC.RECONVERGENT B1 ;  /* 0x0000000000017941 */ /* 0x000fea0003800200 */
.L_x_65954:
        /* <DEDUP_REMOVED lines=22> */
.L_x_65961:
        /* <DEDUP_REMOVED lines=12> */
.L_x_65963:
[----:B------:R-:W-:Y:S05]  /*4940*/  BSYNC.RECONVERGENT B2 ;  /* 0x0000000000027941 */ /* 0x000fea0003800200 */
.L_x_65962:
        /* <DEDUP_REMOVED lines=61> */
.L_x_65960:
[----:B------:R-:W-:Y:S05]  /*4d20*/  BSYNC.RECONVERGENT B1 ;  /* 0x0000000000017941 */ /* 0x000fea0003800200 */
.L_x_65959:
        /* <DEDUP_REMOVED lines=22> */
.L_x_65966:
        /* <DEDUP_REMOVED lines=12> */
.L_x_65968:
[----:B------:R-:W-:Y:S05]  /*4f50*/  BSYNC.RECONVERGENT B2 ;  /* 0x0000000000027941 */ /* 0x000fea0003800200 */
.L_x_65967:
        /* <DEDUP_REMOVED lines=61> */
.L_x_65965:
[----:B------:R-:W-:Y:S05]  /*5330*/  BSYNC.RECONVERGENT B1 ;  /* 0x0000000000017941 */ /* 0x000fea0003800200 */
.L_x_65964:
        /* <DEDUP_REMOVED lines=22> */
.L_x_65971:
        /* <DEDUP_REMOVED lines=12> */
.L_x_65973:
[----:B------:R-:W-:Y:S05]  /*5560*/  BSYNC.RECONVERGENT B2 ;  /* 0x0000000000027941 */ /* 0x000fea0003800200 */
.L_x_65972:
        /* <DEDUP_REMOVED lines=61> */
.L_x_65970:
[----:B------:R-:W-:Y:S05]  /*5940*/  BSYNC.RECONVERGENT B1 ;  /* 0x0000000000017941 */ /* 0x000fea0003800200 */
.L_x_65969:
        /* <DEDUP_REMOVED lines=22> */
.L_x_65976:
        /* <DEDUP_REMOVED lines=15> */
.L_x_65978:
[----:B------:R-:W-:Y:S05]  /*5ba0*/  BSYNC.RECONVERGENT B2 ;  /* 0x0000000000027941 */ /* 0x000fea0003800200 */
.L_x_65977:
        /* <DEDUP_REMOVED lines=61> */
.L_x_65975:
[----:B------:R-:W-:Y:S05]  /*5f80*/  BSYNC.RECONVERGENT B1 ;  /* 0x0000000000017941 */ /* 0x000fea0003800200 */
.L_x_65974:
        /* <DEDUP_REMOVED lines=10> */
.L_x_65939:
        /* <DEDUP_REMOVED lines=16> */
.L_x_65982:
        /* <DEDUP_REMOVED lines=12> */
.L_x_65984:
[----:B------:R-:W-:Y:S05]  /*61f0*/  BSYNC.RECONVERGENT B2 ;  /* 0x0000000000027941 */ /* 0x000fea0003800200 */
.L_x_65983:
        /* <DEDUP_REMOVED lines=61> */
.L_x_65981:
[----:B------:R-:W-:Y:S05]  /*65d0*/  BSYNC.RECONVERGENT B1 ;  /* 0x0000000000017941 */ /* 0x000fea0003800200 */
.L_x_65980:
        /* <DEDUP_REMOVED lines=10> */
[----:B-----5:R-:W-:-:S03]  /*6680*/  HADD2.F32 R2, -RZ, R136.H0_H0 ;  /* 0x20000088ff027230 */ /* 0x020fc60000004100 */
[----:B------:R-:W-:Y:S02]  /*6690*/  PLOP3.LUT P2, PT, P0, PT, PT, 0x8, 0x80 ;  /* 0x000000000080781c */ /* 0x000fe4000074e170 */
[----:B------:R-:W-:-:S04]  /*66a0*/  FMUL.FTZ R2, R2, R13 ;  /* 0x0000000d02027220 */ /* 0x000fc80000410000 */
[----:B-1----:R-:W-:-:S05]  /*66b0*/  FMUL.FTZ R2, R2, R232 ;  /* 0x000000e802027220 */ /* 0x002fca0000410000 */
        /* <DEDUP_REMOVED lines=12> */
.L_x_65987:
        /* <DEDUP_REMOVED lines=12> */
.L_x_65989:
[----:B------:R-:W-:Y:S05]  /*6840*/  BSYNC.RECONVERGENT B2 ;  /* 0x0000000000027941 */ /* 0x000fea0003800200 */
.L_x_65988:
        /* <DEDUP_REMOVED lines=61> */
.L_x_65986:
[----:B------:R-:W-:Y:S05]  /*6c20*/  BSYNC.RECONVERGENT B1 ;  /* 0x0000000000017941 */ /* 0x000fea0003800200 */
.L_x_65985:
        /* <DEDUP_REMOVED lines=21> */
.L_x_65992:
        /* <DEDUP_REMOVED lines=12> */
.L_x_65994:
[----:B------:R-:W-:Y:S05]  /*6e40*/  BSYNC.RECONVERGENT B2 ;  /* 0x0000000000027941 */ /* 0x000fea0003800200 */
.L_x_65993:
        /* <DEDUP_REMOVED lines=61> */
.L_x_65991:
[----:B------:R-:W-:Y:S05]  /*7220*/  BSYNC.RECONVERGENT B1 ;  /* 0x0000000000017941 */ /* 0x000fea0003800200 */
.L_x_65990:
        /* <DEDUP_REMOVED lines=21> */
.L_x_65997:
        /* <DEDUP_REMOVED lines=12> */
.L_x_65999:
[----:B------:R-:W-:Y:S05]  /*7440*/  BSYNC.RECONVERGENT B2 ;  /* 0x0000000000027941 */ /* 0x000fea0003800200 */
.L_x_65998:
        /* <DEDUP_REMOVED lines=61> */
.L_x_65996:
[----:B------:R-:W-:Y:S05]  /*7820*/  BSYNC.RECONVERGENT B1 ;  /* 0x0000000000017941 */ /* 0x000fea0003800200 */
.L_x_65995:
[----:B------:R-:W-:Y:S01]  /*7830*/  I2FP.F32.U32 R2, R2 ;  /* 0x0000000200027245 */ /* 0x000fe20000201000 */
[----:B------:R-:W-:Y:S01]  /*7840*/  BSSY.RECONVERGENT B1, `(.L_x_66000) ;  /* 0x000005e000017945 */ /* 0x000fe20003800200 */
[----:B------:R-:W-:-:S03]  /*7850*/  ISETP.NE.AND P4, PT, R5, 0x1, PT ;  /* 0x000000010500780c */ /* 0x000fc60003f85270 */
[----:B------:R-:W-:-:S05]  /*7860*/  FFMA.FTZ R2, R2, R233, 1.1641532182693481445e-10 ;  /* 0x2f00000002027423 */ /* 0x000fca00000100e9 */
[----:B------:R-:W-:Y:S01]  /*7870*/  FSETP.GTU.FTZ.AND P3, PT, R2, R234, PT ;  /* 0x000000ea0200720b */ /* 0x000fe20003f7c000 */
[----:B------:R-:W-:Y:S02]  /*7880*/  HADD2.F32 R2, -RZ, R137.H1_H1 ;  /* 0x30000089ff027230 */ /* 0x000fe40000004100 */
[----:B------:R-:W-:Y:S01]  /*7890*/  IMAD.MOV.U32 R137, RZ, RZ, 0x2 ;  /* 0x00000002ff897424 */ /* 0x000fe200078e00ff */
        /* <DEDUP_REMOVED lines=14> */
.L_x_66002:
        /* <DEDUP_REMOVED lines=12> */
.L_x_66004:
[----:B------:R-:W-:Y:S05]  /*7a40*/  BSYNC.RECONVERGENT B2 ;  /* 0x0000000000027941 */ /* 0x000fea0003800200 */
.L_x_66003:
        /* <DEDUP_REMOVED lines=61> */
.L_x_66001:
[----:B------:R-:W-:Y:S05]  /*7e20*/  BSYNC.RECONVERGENT B1 ;  /* 0x0000000000017941 */ /* 0x000fea0003800200 */
.L_x_66000:
        /* <DEDUP_REMOVED lines=21> */
.L_x_66007:
        /* <DEDUP_REMOVED lines=12> */
.L_x_66009:
[----:B------:R-:W-:Y:S05]  /*8040*/  BSYNC.RECONVERGENT B2 ;  /* 0x0000000000027941 */ /* 0x000fea0003800200 */
.L_x_66008:
        /* <DEDUP_REMOVED lines=61> */
.L_x_66006:
[----:B------:R-:W-:Y:S05]  /*8420*/  BSYNC.RECONVERGENT B1 ;  /* 0x0000000000017941 */ /* 0x000fea0003800200 */
.L_x_66005:
        /* <DEDUP_REMOVED lines=21> */
.L_x_66012:
        /* <DEDUP_REMOVED lines=12> */
.L_x_66014:
[----:B------:R-:W-:Y:S05]  /*8640*/  BSYNC.RECONVERGENT B2 ;  /* 0x0000000000027941 */ /* 0x000fea0003800200 */
.L_x_66013:
        /* <DEDUP_REMOVED lines=61> */
.L_x_66011:
[----:B------:R-:W-:Y:S05]  /*8a20*/  BSYNC.RECONVERGENT B1 ;  /* 0x0000000000017941 */ /* 0x000fea0003800200 */
.L_x_66010:
        /* <DEDUP_REMOVED lines=21> */
.L_x_66017:
        /* <DEDUP_REMOVED lines=15> */
.L_x_66019:
[----:B------:R-:W-:Y:S05]  /*8c70*/  BSYNC.RECONVERGENT B2 ;  /* 0x0000000000027941 */ /* 0x000fea0003800200 */
.L_x_66018:
        /* <DEDUP_REMOVED lines=61> */
.L_x_66016:
[----:B------:R-:W-:Y:S05]  /*9050*/  BSYNC.RECONVERGENT B1 ;  /* 0x0000000000017941 */ /* 0x000fea0003800200 */
.L_x_66015:
[----:B------:R-:W-:Y:S01]  /*9060*/  I2FP.F32.U32 R138, R138 ;  /* 0x0000008a008a7245 */ /* 0x000fe20000201000 */
[----:B------:R-:W-:Y:S02]  /*9070*/  HADD2.F32 R139, -RZ, R139.H1_H1 ;  /* 0x3000008bff8b7230 */ /* 0x000fe40000004100 */
        /* <DEDUP_REMOVED lines=14> */
.L_x_65979:
        /* <DEDUP_REMOVED lines=22> */
.L_x_65938:
[----:B---3--:R-:W-:Y:S05]  /*92c0*/  BSYNC.RECONVERGENT B0 ;  /* 0x0000000000007941 */ /* 0x008fea0003800200 */
.L_x_65937:
        /* <DEDUP_REMOVED lines=31> */
.L_x_66025:
        /* <DEDUP_REMOVED lines=12> */
.L_x_66027:
[----:B------:R-:W-:Y:S05]  /*9580*/  BSYNC.RECONVERGENT B2 ;  /* 0x0000000000027941 */ /* 0x000fea0003800200 */
.L_x_66026:
        /* <DEDUP_REMOVED lines=58> */
[----:B------:R-:W-:-:S05]  /*9930*/  IMAD.WIDE.U32 R6, R2, -0x326172a9, RZ ;  /* 0xcd9e8d5702067825 */ /* 0x000fca00078e00ff */
[----:B------:R-:W-:Y:S01]  /*9940*/  LOP3.LUT R7, R140, UR4, R7, 0x96, !PT ;  /* 0x000000048c077c12 */ /* 0x000fe2000f8e9607 */
[----:B------:R-:W-:-:S07]  /*9950*/  IMAD.MOV.U32 R140, RZ, RZ, R5 ;  /* 0x000000ffff8c7224 */ /* 0x000fce00078e0005 */
.L_x_66024:
[----:B------:R-:W-:Y:S05]  /*9960*/  BSYNC.RECONVERGENT B1 ;  /* 0x0000000000017941 */ /* 0x000fea0003800200 */
.L_x_66023:
[----:B------:R-:W0:Y:S01]  /*9970*/  LDC R234, c[0x0][0x404] ;  /* 0x00010100ffea7b82 */ /* 0x000e220000000800 */
[----:B------:R-:W-:Y:S01]  /*9980*/  HFMA2 R235, -RZ, RZ, 0.1171875, 0 ;  /* 0x2f800000ffeb7431 */ /* 0x000fe200000001ff */
[----:B------:R-:W-:Y:S01]  /*9990*/  I2FP.F32.U32 R2, R140 ;  /* 0x0000008c00027245 */ /* 0x000fe20000201000 */
[----:B------:R-:W-:Y:S01]  /*99a0*/  BSSY.RECONVERGENT B1, `(.L_x_66028) ;  /* 0x0000062000017945 */ /* 0x000fe20003800200 */
[----:B------:R-:W-:Y:S01]  /*99b0*/  ISETP.NE.AND P1, PT, R141, 0x1, PT ;  /* 0x000000018d00780c */ /* 0x000fe20003f25270 */
[----:B------:R-:W-:Y:S01]  /*99c0*/  IMAD.MOV.U32 R5, RZ, RZ, 0x2 ;  /* 0x00000002ff057424 */ /* 0x000fe200078e00ff */
[----:B------:R-:W-:Y:S02]  /*99d0*/  LOP3.LUT R12, R12, 0xfffffffd, RZ, 0xc0, !PT ;  /* 0xfffffffd0c0c7812 */ /* 0x000fe400078ec0ff */
        /* <DEDUP_REMOVED lines=20> */
.L_x_66030:
        /* <DEDUP_REMOVED lines=12> */
.L_x_66032:
[----:B------:R-:W-:Y:S05]  /*9be0*/  BSYNC.RECONVERGENT B2 ;  /* 0x0000000000027941 */ /* 0x000fea0003800200 */
.L_x_66031:
        /* <DEDUP_REMOVED lines=61> */
.L_x_66029:
[----:B------:R-:W-:Y:S05]  /*9fc0*/  BSYNC.RECONVERGENT B1 ;  /* 0x0000000000017941 */ /* 0x000fea0003800200 */
.L_x_66028:
        /* <DEDUP_REMOVED lines=22> */
.L_x_66035:
        /* <DEDUP_REMOVED lines=12> */
.L_x_66037:
[----:B------:R-:W-:Y:S05]  /*a1f0*/  BSYNC.RECONVERGENT B2 ;  /* 0x0000000000027941 */ /* 0x000fea0003800200 */
.L_x_66036:
        /* <DEDUP_REMOVED lines=61> */
.L_x_66034:
[----:B------:R-:W-:Y:S05]  /*a5d0*/  BSYNC.RECONVERGENT B1 ;  /* 0x0000000000017941 */ /* 0x000fea0003800200 */
.L_x_66033:
        /* <DEDUP_REMOVED lines=22> */
.L_x_66040:
        /* <DEDUP_REMOVED lines=12> */
.L_x_66042:
[----:B------:R-:W-:Y:S05]  /*a800*/  BSYNC.RECONVERGENT B2 ;  /* 0x0000000000027941 */ /* 0x000fea0003800200 */
.L_x_66041:
        /* <DEDUP_REMOVED lines=61> */
.L_x_66039:
[----:B------:R-:W-:Y:S05]  /*abe0*/  BSYNC.RECONVERGENT B1 ;  /* 0x0000000000017941 */ /* 0x000fea0003800200 */
.L_x_66038:
        /* <DEDUP_REMOVED lines=22> */
.L_x_66045:
        /* <DEDUP_REMOVED lines=12> */
.L_x_66047:
[----:B------:R-:W-:Y:S05]  /*ae10*/  BSYNC.RECONVERGENT B2 ;  /* 0x0000000000027941 */ /* 0x000fea0003800200 */
.L_x_66046:
        /* <DEDUP_REMOVED lines=61> */
.L_x_66044:
[----:B------:R-:W-:Y:S05]  /*b1f0*/  BSYNC.RECONVERGENT B1 ;  /* 0x0000000000017941 */ /* 0x000fea0003800200 */
.L_x_66043:
        /* <DEDUP_REMOVED lines=22> */
.L_x_66050:
        /* <DEDUP_REMOVED lines=12> */
.L_x_66052:
[----:B------:R-:W-:Y:S05]  /*b420*/  BSYNC.RECONVERGENT B2 ;  /* 0x0000000000027941 */ /* 0x000fea0003800200 */
.L_x_66051:
        /* <DEDUP_REMOVED lines=61> */
.L_x_66049:
[----:B------:R-:W-:Y:S05]  /*b800*/  BSYNC.RECONVERGENT B1 ;  /* 0x0000000000017941 */ /* 0x000fea0003800200 */
.L_x_66048:
        /* <DEDUP_REMOVED lines=22> */
.L_x_66055:
        /* <DEDUP_REMOVED lines=12> */
.L_x_66057:
[----:B------:R-:W-:Y:S05]  /*ba30*/  BSYNC.RECONVERGENT B2 ;  /* 0x0000000000027941 */ /* 0x000fea0003800200 */
.L_x_66056:
        /* <DEDUP_REMOVED lines=60> */
[----:B------:R-:W-:-:S07]  /*be00*/  HFMA2 R214, -RZ, RZ, 0, 0 ;  /* 0x00000000ffd67431 */ /* 0x000fce00000001ff */
.L_x_66054:
[----:B------:R-:W-:Y:S05]  /*be10*/  BSYNC.RECONVERGENT B1 ;  /* 0x0000000000017941 */ /* 0x000fea0003800200 */
.L_x_66053:
        /* <DEDUP_REMOVED lines=22> */
.L_x_66060:
        /* <DEDUP_REMOVED lines=15> */
.L_x_66062:
[----:B------:R-:W-:Y:S05]  /*c070*/  BSYNC.RECONVERGENT B2 ;  /* 0x0000000000027941 */ /* 0x000fea0003800200 */
.L_x_66061:
        /* <DEDUP_REMOVED lines=61> */
.L_x_66059:
[----:B------:R-:W-:Y:S05]  /*c450*/  BSYNC.RECONVERGENT B1 ;  /* 0x0000000000017941 */ /* 0x000fea0003800200 */
.L_x_66058:
        /* <DEDUP_REMOVED lines=10> */
.L_x_66022:
        /* <DEDUP_REMOVED lines=16> */
.L_x_66066:
        /* <DEDUP_REMOVED lines=12> */
.L_x_66068:
[----:B------:R-:W-:Y:S05]  /*c6c0*/  BSYNC.RECONVERGENT B2 ;  /* 0x0000000000027941 */ /* 0x000fea0003800200 */
.L_x_66067:
        /* <DEDUP_REMOVED lines=61> */
.L_x_66065:
[----:B------:R-:W-:Y:S05]  /*caa0*/  BSYNC.RECONVERGENT B1 ;  /* 0x0000000000017941 */ /* 0x000fea0003800200 */
.L_x_66064:
        /* <DEDUP_REMOVED lines=26> */
.L_x_66071:
        /* <DEDUP_REMOVED lines=12> */
.L_x_66073:
[----:B------:R-:W-:Y:S05]  /*cd10*/  BSYNC.RECONVERGENT B2 ;  /* 0x0000000000027941 */ /* 0x000fea0003800200 */
.L_x_66072:
        /* <DEDUP_REMOVED lines=61> */
.L_x_66070:
[----:B------:R-:W-:Y:S05]  /*d0f0*/  BSYNC.RECONVERGENT B1 ;  /* 0x0000000000017941 */ /* 0x000fea0003800200 */
.L_x_66069:
        /* <DEDUP_REMOVED lines=21> */
.L_x_66076:
        /* <DEDUP_REMOVED lines=12> */
.L_x_66078:
[----:B------:R-:W-:Y:S05]  /*d310*/  BSYNC.RECONVERGENT B2 ;  /* 0x0000000000027941 */ /* 0x000fea0003800200 */
.L_x_66077:
        /* <DEDUP_REMOVED lines=61> */
.L_x_66075:
[----:B------:R-:W-:Y:S05]  /*d6f0*/  BSYNC.RECONVERGENT B1 ;  /* 0x0000000000017941 */ /* 0x000fea0003800200 */
.L_x_66074:
[----:B------:R-:W-:Y:S01]  /*d700*/  I2FP.F32.U32 R2, R2 ;  /* 0x0000000200027245 */ /* 0x000fe20000201000 */
[----:B------:R-:W-:Y:S01]  /*d710*/  BSSY.RECONVERGENT B1, `(.L_x_66079) ;  /* 0x000005e000017945 */ /* 0x000fe20003800200 */
[----:B------:R-:W-:Y:S01]  /*d720*/  ISETP.NE.AND P3, PT, R143, 0x1, PT ;  /* 0x000000018f00780c */ /* 0x000fe20003f65270 */
[----:B------:R-:W-:Y:S02]  /*d730*/  HFMA2 R5, -RZ, RZ, 0, 1.1920928955078125e-07 ;  /* 0x00000002ff057431 */ /* 0x000fe400000001ff */
        /* <DEDUP_REMOVED lines=17> */
.L_x_66081:
        /* <DEDUP_REMOVED lines=12> */
.L_x_66083:
[----:B------:R-:W-:Y:S05]  /*d910*/  BSYNC.RECONVERGENT B2 ;  /* 0x0000000000027941 */ /* 0x000fea0003800200 */
.L_x_66082:
        /* <DEDUP_REMOVED lines=61> */
.L_x_66080:
[----:B------:R-:W-:Y:S05]  /*dcf0*/  BSYNC.RECONVERGENT B1 ;  /* 0x0000000000017941 */ /* 0x000fea0003800200 */
.L_x_66079:
        /* <DEDUP_REMOVED lines=21> */
.L_x_66086:
        /* <DEDUP_REMOVED lines=12> */
.L_x_66088:
[----:B------:R-:W-:Y:S05]  /*df10*/  BSYNC.RECONVERGENT B2 ;  /* 0x0000000000027941 */ /* 0x000fea0003800200 */
.L_x_66087:
        /* <DEDUP_REMOVED lines=61> */
.L_x_66085:
[----:B------:R-:W-:Y:S05]  /*e2f0*/  BSYNC.RECONVERGENT B1 ;  /* 0x0000000000017941 */ /* 0x000fea0003800200 */
.L_x_66084:
        /* <DEDUP_REMOVED lines=21> */
.L_x_66091:
        /* <DEDUP_REMOVED lines=12> */
.L_x_66093:
[----:B------:R-:W-:Y:S05]  /*e510*/  BSYNC.RECONVERGENT B2 ;  /* 0x0000000000027941 */ /* 0x000fea0003800200 */
.L_x_66092:
        /* <DEDUP_REMOVED lines=61> */
.L_x_66090:
[----:B------:R-:W-:Y:S05]  /*e8f0*/  BSYNC.RECONVERGENT B1 ;  /* 0x0000000000017941 */ /* 0x000fea0003800200 */
.L_x_66089:
        /* <DEDUP_REMOVED lines=21> */
.L_x_66096:
        /* <DEDUP_REMOVED lines=12> */
.L_x_66098:
[----:B------:R-:W-:Y:S05]  /*eb10*/  BSYNC.RECONVERGENT B2 ;  /* 0x0000000000027941 */ /* 0x000fea0003800200 */
.L_x_66097:
        /* <DEDUP_REMOVED lines=61> */
.L_x_66095:
[----:B------:R-:W-:Y:S05]  /*eef0*/  BSYNC.RECONVERGENT B1 ;  /* 0x0000000000017941 */ /* 0x000fea0003800200 */
.L_x_66094:
        /* <DEDUP_REMOVED lines=21> */
.L_x_66101:
        /* <DEDUP_REMOVED lines=15> */
.L_x_66103:
[----:B------:R-:W-:Y:S05]  /*f140*/  BSYNC.RECONVERGENT B2 ;  /* 0x0000000000027941 */ /* 0x000fea0003800200 */
.L_x_66102:
        /* <DEDUP_REMOVED lines=61> */
.L_x_66100:
[----:B------:R-:W-:Y:S05]  /*f520*/  BSYNC.RECONVERGENT B1 ;  /* 0x0000000000017941 */ /* 0x000fea0003800200 */
.L_x_66099:
        /* <DEDUP_REMOVED lines=16> */
.L_x_66063:
        /* <DEDUP_REMOVED lines=22> */
.L_x_66021:
[----:B------:R-:W-:Y:S05]  /*f790*/  BSYNC.RECONVERGENT B0 ;  /* 0x0000000000007941 */ /* 0x000fea0003800200 */
.L_x_66020:
        /* <DEDUP_REMOVED lines=31> */
.L_x_66109:
        /* <DEDUP_REMOVED lines=12> */
.L_x_66111:
[----:B------:R-:W-:Y:S05]  /*fa50*/  BSYNC.RECONVERGENT B2 ;  /* 0x0000000000027941 */ /* 0x000fea0003800200 */
.L_x_66110:
        /* <DEDUP_REMOVED lines=61> */
.L_x_66108:
[----:B------:R-:W-:Y:S05]  /*fe30*/  BSYNC.RECONVERGENT B1 ;  /* 0x0000000000017941 */ /* 0x000fea0003800200 */
.L_x_66107:
        /* <DEDUP_REMOVED lines=27> */
.L_x_66114:
        /* <DEDUP_REMOVED lines=12> */
.L_x_66116:
[----:B------:R-:W-:Y:S05]  /*100b0*/  BSYNC.RECONVERGENT B2 ;  /* 0x0000000000027941 */ /* 0x000fea0003800200 */
.L_x_66115:
        /* <DEDUP_REMOVED lines=61> */
.L_x_66113:
[----:B------:R-:W-:Y:S05]  /*10490*/  BSYNC.RECONVERGENT B1 ;  /* 0x0000000000017941 */ /* 0x000fea0003800200 */
.L_x_66112:
        /* <DEDUP_REMOVED lines=22> */
.L_x_66119:
        /* <DEDUP_REMOVED lines=12> */
.L_x_66121:
[----:B------:R-:W-:Y:S05]  /*106c0*/  BSYNC.RECONVERGENT B2 ;  /* 0x0000000000027941 */ /* 0x000fea0003800200 */
.L_x_66120:
        /* <DEDUP_REMOVED lines=61> */
.L_x_66118:
[----:B------:R-:W-:Y:S05]  /*10aa0*/  BSYNC.RECONVERGENT B1 ;  /* 0x0000000000017941 */ /* 0x000fea0003800200 */
.L_x_66117:
        /* <DEDUP_REMOVED lines=22> */
.L_x_66124:
        /* <DEDUP_REMOVED lines=12> */
.L_x_66126:
[----:B------:R-:W-:Y:S05]  /*10cd0*/  BSYNC.RECONVERGENT B2 ;  /* 0x0000000000027941 */ /* 0x000fea0003800200 */
.L_x_66125:
        /* <DEDUP_REMOVED lines=61> */
.L_x_66123:
[----:B------:R-:W-:Y:S05]  /*110b0*/  BSYNC.RECONVERGENT B1 ;  /* 0x0000000000017941 */ /* 0x000fea0003800200 */
.L_x_66122:
        /* <DEDUP_REMOVED lines=22> */
.L_x_66129:
        /* <DEDUP_REMOVED lines=12> */
.L_x_66131:
[----:B------:R-:W-:Y:S05]  /*112e0*/  BSYNC.RECONVERGENT B2 ;  /* 0x0000000000027941 */ /* 0x000fea0003800200 */
.L_x_66130:
        /* <DEDUP_REMOVED lines=61> */
.L_x_66128:
[----:B------:R-:W-:Y:S05]  /*116c0*/  BSYNC.RECONVERGENT B1 ;  /* 0x0000000000017941 */ /* 0x000fea0003800200 */
.L_x_66127:
        /* <DEDUP_REMOVED lines=22> */
.L_x_66134:
        /* <DEDUP_REMOVED lines=12> */
.L_x_66136:
[----:B------:R-:W-:Y:S05]  /*118f0*/  BSYNC.RECONVERGENT B2 ;  /* 0x0000000000027941 */ /* 0x000fea0003800200 */
.L_x_66135:
        /* <DEDUP_REMOVED lines=61> */
.L_x_66133:
[----:B------:R-:W-:Y:S05]  /*11cd0*/  BSYNC.RECONVERGENT B1 ;  /* 0x0000000000017941 */ /* 0x000fea0003800200 */
.L_x_66132:
[----:B------:R-:W-:Y:S01]  /*11ce0*/  I2FP.F32.U32 R2, R2 ;  /* 0x0000000200027245 */ /* 0x000fe20000201000 */
[----:B------:R-:W-:Y:S01]  /*11cf0*/  BSSY.RECONVERGENT B1, `(.L_x_66137) ;  /* 0x000005f000017945 */ /* 0x000fe20003800200 */
[----:B------:R-:W-:Y:S01]  /*11d00*/  ISETP.NE.AND P5, PT, R5, 0x1, PT ;  /* 0x000000010500780c */ /* 0x000fe20003fa5270 */
[----:B--2---:R-:W-:Y:S02]  /*11d10*/  IMAD.MOV.U32 R214, RZ, RZ, 0x2 ;  /* 0x00000002ffd67424 */ /* 0x004fe400078e00ff */
        /* <DEDUP_REMOVED lines=18> */
.L_x_66139:
        /* <DEDUP_REMOVED lines=12> */
.L_x_66141:
[----:B------:R-:W-:Y:S05]  /*11f00*/  BSYNC.RECONVERGENT B2 ;  /* 0x0000000000027941 */ /* 0x000fea0003800200 */
.L_x_66140:
        /* <DEDUP_REMOVED lines=61> */
.L_x_66138:
[----:B------:R-:W-:Y:S05]  /*122e0*/  BSYNC.RECONVERGENT B1 ;  /* 0x0000000000017941 */ /* 0x000fea0003800200 */
.L_x_66137:
        /* <DEDUP_REMOVED lines=22> */
.L_x_66144:
        /* <DEDUP_REMOVED lines=15> */
.L_x_66146:
[----:B------:R-:W-:Y:S05]  /*12540*/  BSYNC.RECONVERGENT B2 ;  /* 0x0000000000027941 */ /* 0x000fea0003800200 */
.L_x_66145:
        /* <DEDUP_REMOVED lines=61> */
.L_x_66143:
[----:B------:R-:W-:Y:S05]  /*12920*/  BSYNC.RECONVERGENT B1 ;  /* 0x0000000000017941 */ /* 0x000fea0003800200 */
.L_x_66142:
        /* <DEDUP_REMOVED lines=10> */
.L_x_66106:
        /* <DEDUP_REMOVED lines=16> */
.L_x_66150:
        /* <DEDUP_REMOVED lines=12> */
.L_x_66152:
[----:B------:R-:W-:Y:S05]  /*12b90*/  BSYNC.RECONVERGENT B2 ;  /* 0x0000000000027941 */ /* 0x000fea0003800200 */
.L_x_66151:
        /* <DEDUP_REMOVED lines=61> */
.L_x_66149:
[----:B------:R-:W-:Y:S05]  /*12f70*/  BSYNC.RECONVERGENT B1 ;  /* 0x0000000000017941 */ /* 0x000fea0003800200 */
.L_x_66148:
        /* <DEDUP_REMOVED lines=26> */
.L_x_66155:
        /* <DEDUP_REMOVED lines=12> */
.L_x_66157:
[----:B------:R-:W-:Y:S05]  /*131e0*/  BSYNC.RECONVERGENT B2 ;  /* 0x0000000000027941 */ /* 0x000fea0003800200 */
.L_x_66156:
        /* <DEDUP_REMOVED lines=61> */
.L_x_66154:
[----:B------:R-:W-:Y:S05]  /*135c0*/  BSYNC.RECONVERGENT B1 ;  /* 0x0000000000017941 */ /* 0x000fea0003800200 */
.L_x_66153:
        /* <DEDUP_REMOVED lines=21> */
.L_x_66160:
        /* <DEDUP_REMOVED lines=12> */
.L_x_66162:
[----:B------:R-:W-:Y:S05]  /*137e0*/  BSYNC.RECONVERGENT B2 ;  /* 0x0000000000027941 */ /* 0x000fea0003800200 */
.L_x_66161:
        /* <DEDUP_REMOVED lines=61> */
.L_x_66159:
[----:B------:R-:W-:Y:S05]  /*13bc0*/  BSYNC.RECONVERGENT B1 ;  /* 0x0000000000017941 */ /* 0x000fea0003800200 */
.L_x_66158:
        /* <DEDUP_REMOVED lines=21> */
.L_x_66165:
        /* <DEDUP_REMOVED lines=12> */
.L_x_66167:
[----:B------:R-:W-:Y:S05]  /*13de0*/  BSYNC.RECONVERGENT B2 ;  /* 0x0000000000027941 */ /* 0x000fea0003800200 */
.L_x_66166:
        /* <DEDUP_REMOVED lines=61> */
.L_x_66164:
[----:B------:R-:W-:Y:S05]  /*141c0*/  BSYNC.RECONVERGENT B1 ;  /* 0x0000000000017941 */ /* 0x000fea0003800200 */
.L_x_66163:
        /* <DEDUP_REMOVED lines=21> */
.L_x_66170:
        /* <DEDUP_REMOVED lines=12> */
.L_x_66172:
[----:B------:R-:W-:Y:S05]  /*143e0*/  BSYNC.RECONVERGENT B2 ;  /* 0x0000000000027941 */ /* 0x000fea0003800200 */
.L_x_66171:
        /* <DEDUP_REMOVED lines=61> */
.L_x_66169:
[----:B------:R-:W-:Y:S05]  /*147c0*/  BSYNC.RECONVERGENT B1 ;  /* 0x0000000000017941 */ /* 0x000fea0003800200 */
.L_x_66168:
        /* <DEDUP_REMOVED lines=21> */
.L_x_66175:
        /* <DEDUP_REMOVED lines=12> */
.L_x_66177:
[----:B------:R-:W-:Y:S05]  /*149e0*/  BSYNC.RECONVERGENT B2 ;  /* 0x0000000000027941 */ /* 0x000fea0003800200 */
.L_x_66176:
        /* <DEDUP_REMOVED lines=61> */
.L_x_66174:
[----:B------:R-:W-:Y:S05]  /*14dc0*/  BSYNC.RECONVERGENT B1 ;  /* 0x0000000000017941 */ /* 0x000fea0003800200 */
.L_x_66173:
        /* <DEDUP_REMOVED lines=21> */
.L_x_66180:
        /* <DEDUP_REMOVED lines=12> */
.L_x_66182:
[----:B------:R-:W-:Y:S05]  /*14fe0*/  BSYNC.RECONVERGENT B2 ;  /* 0x0000000000027941 */ /* 0x000fea0003800200 */
.L_x_66181:
        /* <DEDUP_REMOVED lines=61> */
.L_x_66179:
[----:B------:R-:W-:Y:S05]  /*153c0*/  BSYNC.RECONVERGENT B1 ;  /* 0x0000000000017941 */ /* 0x000fea0003800200 */
.L_x_66178:
        /* <DEDUP_REMOVED lines=21> */
.L_x_66185:
        /* <DEDUP_REMOVED lines=15> */
.L_x_66187:
[----:B------:R-:W-:Y:S05]  /*15610*/  BSYNC.RECONVERGENT B2 ;  /* 0x0000000000027941 */ /* 0x000fea0003800200 */
.L_x_66186:
        /* <DEDUP_REMOVED lines=61> */
.L_x_66184:
[----:B------:R-:W-:Y:S05]  /*159f0*/  BSYNC.RECONVERGENT B1 ;  /* 0x0000000000017941 */ /* 0x000fea0003800200 */
.L_x_66183:
        /* <DEDUP_REMOVED lines=16> */
.L_x_66147:
        /* <DEDUP_REMOVED lines=9> */
[----:B------:R-:W-:Y:S01]  /*15b90*/  VIADD R14, R14, 0x20 ;  /* 0x000000200e0e7836 */ /* 0x000fe20000000000 */
        /* <DEDUP_REMOVED lines=12> */
.L_x_66105:
[----:B------:R-:W-:Y:S05]  /*15c60*/  BSYNC.RECONVERGENT B0 ;  /* 0x0000000000007941 */ /* 0x000fea0003800200 */
.L_x_66104:
        /* <DEDUP_REMOVED lines=31> */
.L_x_66193:
        /* <DEDUP_REMOVED lines=12> */
.L_x_66195:
[----:B------:R-:W-:Y:S05]  /*15f20*/  BSYNC.RECONVERGENT B2 ;  /* 0x0000000000027941 */ /* 0x000fea0003800200 */
.L_x_66194:
        /* <DEDUP_REMOVED lines=61> */
.L_x_66192:
[----:B------:R-:W-:Y:S05]  /*16300*/  BSYNC.RECONVERGENT B1 ;  /* 0x0000000000017941 */ /* 0x000fea0003800200 */
.L_x_66191:
        /* <DEDUP_REMOVED lines=27> */
.L_x_66198:
        /* <DEDUP_REMOVED lines=12> */
.L_x_66200:
[----:B------:R-:W-:Y:S05]  /*16580*/  BSYNC.RECONVERGENT B2 ;  /* 0x0000000000027941 */ /* 0x000fea0003800200 */
.L_x_66199:
        /* <DEDUP_REMOVED lines=61> */
.L_x_66197:
[----:B------:R-:W-:Y:S05]  /*16960*/  BSYNC.RECONVERGENT B1 ;  /* 0x0000000000017941 */ /* 0x000fea0003800200 */
.L_x_66196:
        /* <DEDUP_REMOVED lines=22> */
.L_x_66203:
        /* <DEDUP_REMOVED lines=12> */
.L_x_66205:
[----:B------:R-:W-:Y:S05]  /*16b90*/  BSYNC.RECONVERGENT B2 ;  /* 0x0000000000027941 */ /* 0x000fea0003800200 */
.L_x_66204:
        /* <DEDUP_REMOVED lines=61> */
.L_x_66202:
[----:B------:R-:W-:Y:S05]  /*16f70*/  BSYNC.RECONVERGENT B1 ;  /* 0x0000000000017941 */ /* 0x000fea0003800200 */
.L_x_66201:
        /* <DEDUP_REMOVED lines=22> */
.L_x_66208:
        /* <DEDUP_REMOVED lines=12> */
.L_x_66210:
[----:B------:R-:W-:Y:S05]  /*171a0*/  BSYNC.RECONVERGENT B2 ;  /* 0x0000000000027941 */ /* 0x000fea0003800200 */
.L_x_66209:
        /* <DEDUP_REMOVED lines=61> */
.L_x_66207:
[----:B------:R-:W-:Y:S05]  /*17580*/  BSYNC.RECONVERGENT B1 ;  /* 0x0000000000017941 */ /* 0x000fea0003800200 */
.L_x_66206:
        /* <DEDUP_REMOVED lines=22> */
.L_x_66213:
        /* <DEDUP_REMOVED lines=12> */
.L_x_66215:
[----:B------:R-:W-:Y:S05]  /*177b0*/  BSYNC.RECONVERGENT B2 ;  /* 0x0000000000027941 */ /* 0x000fea0003800200 */
.L_x_66214:
        /* <DEDUP_REMOVED lines=61> */
.L_x_66212:
[----:B------:R-:W-:Y:S05]  /*17b90*/  BSYNC.RECONVERGENT B1 ;  /* 0x0000000000017941 */ /* 0x000fea0003800200 */
.L_x_66211:
        /* <DEDUP_REMOVED lines=22> */
.L_x_66218:
        /* <DEDUP_REMOVED lines=12> */
.L_x_66220:
[----:B------:R-:W-:Y:S05]  /*17dc0*/  BSYNC.RECONVERGENT B2 ;  /* 0x0000000000027941 */ /* 0x000fea0003800200 */
.L_x_66219:
        /* <DEDUP_REMOVED lines=61> */
.L_x_66217:
[----:B------:R-:W-:Y:S05]  /*181a0*/  BSYNC.RECONVERGENT B1 ;  /* 0x0000000000017941 */ /* 0x000fea0003800200 */
.L_x_66216:
[----:B------:R-:W-:Y:S01]  /*181b0*/  I2FP.F32.U32 R2, R2 ;  /* 0x0000000200027245 */ /* 0x000fe20000201000 */
[----:B------:R-:W-:Y:S01]  /*181c0*/  BSSY.RECONVERGENT B1, `(.L_x_66221) ;  /* 0x000005f000017945 */ /* 0x000fe20003800200 */
[----:B------:R-:W-:Y:S01]  /*181d0*/  ISETP.NE.AND P5, PT, R5, 0x1, PT ;  /* 0x000000010500780c */ /* 0x000fe20003fa5270 */
[----:B--23--:R-:W-:Y:S02]  /*181e0*/  IMAD.MOV.U32 R214, RZ, RZ, 0x2 ;  /* 0x00000002ffd67424 */ /* 0x00cfe400078e00ff */
        /* <DEDUP_REMOVED lines=18> */
.L_x_66223:
        /* <DEDUP_REMOVED lines=12> */
.L_x_66225:
[----:B------:R-:W-:Y:S05]  /*183d0*/  BSYNC.RECONVERGENT B2 ;  /* 0x0000000000027941 */ /* 0x000fea0003800200 */
.L_x_66224:
        /* <DEDUP_REMOVED lines=61> */
.L_x_66222:
[----:B------:R-:W-:Y:S05]  /*187b0*/  BSYNC.RECONVERGENT B1 ;  /* 0x0000000000017941 */ /* 0x000fea0003800200 */
.L_x_66221:
        /* <DEDUP_REMOVED lines=22> */
.L_x_66228:
        /* <DEDUP_REMOVED lines=15> */
.L_x_66230:
[----:B------:R-:W-:Y:S05]  /*18a10*/  BSYNC.RECONVERGENT B2 ;  /* 0x0000000000027941 */ /* 0x000fea0003800200 */
.L_x_66229:
        /* <DEDUP_REMOVED lines=61> */
.L_x_66227:
[----:B------:R-:W-:Y:S05]  /*18df0*/  BSYNC.RECONVERGENT B1 ;  /* 0x0000000000017941 */ /* 0x000fea0003800200 */
.L_x_66226:
        /* <DEDUP_REMOVED lines=10> */
.L_x_66190:
        /* <DEDUP_REMOVED lines=16> */
.L_x_66234:
        /* <DEDUP_REMOVED lines=12> */
.L_x_66236:
[----:B------:R-:W-:Y:S05]  /*19060*/  BSYNC.RECONVERGENT B2 ;  /* 0x0000000000027941 */ /* 0x000fea0003800200 */
.L_x_66235:
        /* <DEDUP_REMOVED lines=61> */
.L_x_66233:
[----:B------:R-:W-:Y:S05]  /*19440*/  BSYNC.RECONVERGENT B1 ;  /* 0x0000000000017941 */ /* 0x000fea0003800200 */
.L_x_66232:
        /* <DEDUP_REMOVED lines=26> */
.L_x_66239:
        /* <DEDUP_REMOVED lines=12> */
.L_x_66241:
[----:B------:R-:W-:Y:S05]  /*196b0*/  BSYNC.RECONVERGENT B2 ;  /* 0x0000000000027941 */ /* 0x000fea0003800200 */
.L_x_66240:
        /* <DEDUP_REMOVED lines=61> */
.L_x_66238:
[----:B------:R-:W-:Y:S05]  /*19a90*/  BSYNC.RECONVERGENT B1 ;  /* 0x0000000000017941 */ /* 0x000fea0003800200 */
.L_x_66237:
        /* <DEDUP_REMOVED lines=21> */
.L_x_66244:
        /* <DEDUP_REMOVED lines=12> */
.L_x_66246:
[----:B------:R-:W-:Y:S05]  /*19cb0*/  BSYNC.RECONVERGENT B2 ;  /* 0x0000000000027941 */ /* 0x000fea0003800200 */
.L_x_66245:
        /* <DEDUP_REMOVED lines=61> */
.L_x_66243:
[----:B------:R-:W-:Y:S05]  /*1a090*/  BSYNC.RECONVERGENT B1 ;  /* 0x0000000000017941 */ /* 0x000fea0003800200 */
.L_x_66242:
        /* <DEDUP_REMOVED lines=21> */
.L_x_66249:
        /* <DEDUP_REMOVED lines=12> */
.L_x_66251:
[----:B------:R-:W-:Y:S05]  /*1a2b0*/  BSYNC.RECONVERGENT B2 ;  /* 0x0000000000027941 */ /* 0x000fea0003800200 */
.L_x_66250:
        /* <DEDUP_REMOVED lines=61> */
.L_x_66248:
[----:B------:R-:W-:Y:S05]  /*1a690*/  BSYNC.RECONVERGENT B1 ;  /* 0x0000000000017941 */ /* 0x000fea0003800200 */
.L_x_66247:
        /* <DEDUP_REMOVED lines=21> */
.L_x_66254:
        /* <DEDUP_REMOVED lines=12> */
.L_x_66256:
[----:B------:R-:W-:Y:S05]  /*1a8b0*/  BSYNC.RECONVERGENT B2 ;  /* 0x0000000000027941 */ /* 0x000fea0003800200 */
.L_x_66255:
        /* <DEDUP_REMOVED lines=61> */
.L_x_66253:
[----:B------:R-:W-:Y:S05]  /*1ac90*/  BSYNC.RECONVERGENT B1 ;  /* 0x0000000000017941 */ /* 0x000fea0003800200 */
.L_x_66252:
        /* <DEDUP_REMOVED lines=21> */
.L_x_66259:
        /* <DEDUP_REMOVED lines=12> */
.L_x_66261:
[----:B------:R-:W-:Y:S05]  /*1aeb0*/  BSYNC.RECONVERGENT B2 ;  /* 0x0000000000027941 */ /* 0x000fea0003800200 */
.L_x_66260:
        /* <DEDUP_REMOVED lines=61> */
.L_x_66258:
[----:B------:R-:W-:Y:S05]  /*1b290*/  BSYNC.RECONVERGENT B1 ;  /* 0x0000000000017941 */ /* 0x000fea0003800200 */
.L_x_66257:
        /* <DEDUP_REMOVED lines=21> */
.L_x_66264:
        /* <DEDUP_REMOVED lines=12> */
.L_x_66266:
[----:B------:R-:W-:Y:S05]  /*1b4b0*/  BSYNC.RECONVERGENT B2 ;  /* 0x0000000000027941 */ /* 0x000fea0003800200 */
.L_x_66265:
        /* <DEDUP_REMOVED lines=61> */
.L_x_66263:
[----:B------:R-:W-:Y:S05]  /*1b890*/  BSYNC.RECONVERGENT B1 ;  /* 0x0000000000017941 */ /* 0x000fea0003800200 */
.L_x_66262:
        /* <DEDUP_REMOVED lines=21> */
.L_x_66269:
        /* <DEDUP_REMOVED lines=15> */
.L_x_66271:
[----:B------:R-:W-:Y:S05]  /*1bae0*/  BSYNC.RECONVERGENT B2 ;  /* 0x0000000000027941 */ /* 0x000fea0003800200 */
.L_x_66270:
        /* <DEDUP_REMOVED lines=61> */
.L_x_66268:
[----:B------:R-:W-:Y:S05]  /*1bec0*/  BSYNC.RECONVERGENT B1 ;  /* 0x0000000000017941 */ /* 0x000fea0003800200 */
.L_x_66267:
        /* <DEDUP_REMOVED lines=16> */
.L_x_66231:
        /* <DEDUP_REMOVED lines=19> */
[----:B------:R-:W-:Y:S02]  /*1c100*/  LOP3.LUT R214, R5, R213, RZ, 0xfc, !PT ;  /* 0x000000d505d67212 */ /* 0x000fe400078efcff */
[----:B------:R-:W-:-:S03]  /*1c110*/  MOV R5, R212 ;  /* 0x000000d400057202 */ /* 0x000fc60000000f00 */
[----:B------:R4:W-:Y:S04]  /*1c120*/  STG.E.64 desc[UR8][R232.64], R214 ;  /* 0x000000d6e8007986 */ /* 0x0009e8000c101b08 */
.L_x_66189:
[----:B------:R-:W-:Y:S05]  /*1c130*/  BSYNC.RECONVERGENT B0 ;  /* 0x0000000000007941 */ /* 0x000fea0003800200 */
.L_x_66188:
        /* <DEDUP_REMOVED lines=31> */
.L_x_66277:
        /* <DEDUP_REMOVED lines=12> */
.L_x_66279:
[----:B------:R-:W-:Y:S05]  /*1c3f0*/  BSYNC.RECONVERGENT B2 ;  /* 0x0000000000027941 */ /* 0x000fea0003800200 */
.L_x_66278:
        /* <DEDUP_REMOVED lines=61> */
.L_x_66276:
[----:B------:R-:W-:Y:S05]  /*1c7d0*/  BSYNC.RECONVERGENT B1 ;  /* 0x0000000000017941 */ /* 0x000fea0003800200 */
.L_x_66275:
        /* <DEDUP_REMOVED lines=27> */
.L_x_66282:
        /* <DEDUP_REMOVED lines=12> */
.L_x_66284:
[----:B------:R-:W-:Y:S05]  /*1ca50*/  BSYNC.RECONVERGENT B2 ;  /* 0x0000000000027941 */ /* 0x000fea0003800200 */
.L_x_66283:
        /* <DEDUP_REMOVED lines=61> */
.L_x_66281:
[----:B------:R-:W-:Y:S05]  /*1ce30*/  BSYNC.RECONVERGENT B1 ;  /* 0x0000000000017941 */ /* 0x000fea0003800200 */
.L_x_66280:
        /* <DEDUP_REMOVED lines=22> */
.L_x_66287:
        /* <DEDUP_REMOVED lines=12> */
.L_x_66289:
[----:B------:R-:W-:Y:S05]  /*1d060*/  BSYNC.RECONVERGENT B2 ;  /* 0x0000000000027941 */ /* 0x000fea0003800200 */
.L_x_66288:
        /* <DEDUP_REMOVED lines=61> */
.L_x_66286:
[----:B------:R-:W-:Y:S05]  /*1d440*/  BSYNC.RECONVERGENT B1 ;  /* 0x0000000000017941 */ /* 0x000fea0003800200 */
.L_x_66285:
        /* <DEDUP_REMOVED lines=22> */
.L_x_66292:
        /* <DEDUP_REMOVED lines=12> */
.L_x_66294:
[----:B------:R-:W-:Y:S05]  /*1d670*/  BSYNC.RECONVERGENT B2 ;  /* 0x0000000000027941 */ /* 0x000fea0003800200 */
.L_x_66293:
        /* <DEDUP_REMOVED lines=61> */
.L_x_66291:
[----:B------:R-:W-:Y:S05]  /*1da50*/  BSYNC.RECONVERGENT B1 ;  /* 0x0000000000017941 */ /* 0x000fea0003800200 */
.L_x_66290:
        /* <DEDUP_REMOVED lines=22> */
.L_x_66297:
        /* <DEDUP_REMOVED lines=12> */
.L_x_66299:
[----:B------:R-:W-:Y:S05]  /*1dc80*/  BSYNC.RECONVERGENT B2 ;  /* 0x0000000000027941 */ /* 0x000fea0003800200 */
.L_x_66298:
        /* <DEDUP_REMOVED lines=61> */
.L_x_66296:
[----:B------:R-:W-:Y:S05]  /*1e060*/  BSYNC.RECONVERGENT B1 ;  /* 0x0000000000017941 */ /* 0x000fea0003800200 */
.L_x_66295:
        /* <DEDUP_REMOVED lines=22> */
.L_x_66302:
        /* <DEDUP_REMOVED lines=12> */
.L_x_66304:
[----:B------:R-:W-:Y:S05]  /*1e290*/  BSYNC.RECONVERGENT B2 ;  /* 0x0000000000027941 */ /* 0x000fea0003800200 */
.L_x_66303:
        /* <DEDUP_REMOVED lines=61> */
.L_x_66301:
[----:B------:R-:W-:Y:S05]  /*1e670*/  BSYNC.RECONVERGENT B1 ;  /* 0x0000000000017941 */ /* 0x000fea0003800200 */
.L_x_66300:
[----:B------:R-:W-:Y:S01]  /*1e680*/  I2FP.F32.U32 R2, R2 ;  /* 0x0000000200027245 */ /* 0x000fe20000201000 */
[----:B------:R-:W-:Y:S01]  /*1e690*/  BSSY.RECONVERGENT B1, `(.L_x_66305) ;  /* 0x000005f000017945 */ /* 0x000fe20003800200 */
[----:B------:R-:W-:Y:S01]  /*1e6a0*/  ISETP.NE.AND P5, PT, R5, 0x1, PT ;  /* 0x000000010500780c */ /* 0x000fe20003fa5270 */
[----:B--234-:R-:W-:Y:S02]  /*1e6b0*/  HFMA2 R214, -RZ, RZ, 0, 1.1920928955078125e-07 ;  /* 0x00000002ffd67431 */ /* 0x01cfe400000001ff */
        /* <DEDUP_REMOVED lines=18> */
.L_x_66307:
        /* <DEDUP_REMOVED lines=12> */
.L_x_66309:
[----:B------:R-:W-:Y:S05]  /*1e8a0*/  BSYNC.RECONVERGENT B2 ;  /* 0x0000000000027941 */ /* 0x000fea0003800200 */
.L_x_66308:
        /* <DEDUP_REMOVED lines=61> */
.L_x_66306:
[----:B------:R-:W-:Y:S05]  /*1ec80*/  BSYNC.RECONVERGENT B1 ;  /* 0x0000000000017941 */ /* 0x000fea0003800200 */
.L_x_66305:
        /* <DEDUP_REMOVED lines=22> */
.L_x_66312:
        /* <DEDUP_REMOVED lines=15> */
.L_x_66314:
[----:B------:R-:W-:Y:S05]  /*1eee0*/  BSYNC.RECONVERGENT B2 ;  /* 0x0000000000027941 */ /* 0x000fea0003800200 */
.L_x_66313:
        /* <DEDUP_REMOVED lines=61> */
.L_x_66311:
[----:B------:R-:W-:Y:S05]  /*1f2c0*/  BSYNC.RECONVERGENT B1 ;  /* 0x0000000000017941 */ /* 0x000fea0003800200 */
.L_x_66310:
        /* <DEDUP_REMOVED lines=10> */
.L_x_66274:
        /* <DEDUP_REMOVED lines=16> */
.L_x_66318:
        /* <DEDUP_REMOVED lines=12> */
.L_x_66320:
[----:B------:R-:W-:Y:S05]  /*1f530*/  BSYNC.RECONVERGENT B2 ;  /* 0x0000000000027941 */ /* 0x000fea0003800200 */
.L_x_66319:
        /* <DEDUP_REMOVED lines=61> */
.L_x_66317:
[----:B------:R-:W-:Y:S05]  /*1f910*/  BSYNC.RECONVERGENT B1 ;  /* 0x0000000000017941 */ /* 0x000fea0003800200 */
.L_x_66316:
        /* <DEDUP_REMOVED lines=14> */
[----:B------:R-:W-:Y:S02]  /*1fa00*/  PLOP3.LUT P1, PT, P1, PT, PT, 0x8, 0x80 ;  /* 0x000000000080781c */ /* 0x000fe40000f2e170 */
[----:B------:R-:W-:-:S11]  /*1fa10*/  MOV R2, R6 ;  /* 0x0000000600027202 */ /* 0x000fd60000000f00 */
        /* <DEDUP_REMOVED lines=10> */
.L_x_66323:
        /* <DEDUP_REMOVED lines=12> */
.L_x_66325:
[----:B------:R-:W-:Y:S05]  /*1fb80*/  BSYNC.RECONVERGENT B2 ;  /* 0x0000000000027941 */ /* 0x000fea0003800200 */
.L_x_66324:
        /* <DEDUP_REMOVED lines=61> */
.L_x_66322:
[----:B------:R-:W-:Y:S05]  /*1ff60*/  BSYNC.RECONVERGENT B1 ;  /* 0x0000000000017941 */ /* 0x000fea0003800200 */
.L_x_66321:
        /* <DEDUP_REMOVED lines=21> */
.L_x_66328:
        /* <DEDUP_REMOVED lines=12> */
.L_x_66330:
[----:B------:R-:W-:Y:S05]  /*20180*/  BSYNC.RECONVERGENT B2 ;  /* 0x0000000000027941 */ /* 0x000fea0003800200 */
.L_x_66329:
        /* <DEDUP_REMOVED lines=61> */
.L_x_66327:
[----:B------:R-:W-:Y:S05]  /*20560*/  BSYNC.RECONVERGENT B1 ;  /* 0x0000000000017941 */ /* 0x000fea0003800200 */
.L_x_66326:
        /* <DEDUP_REMOVED lines=21> */
.L_x_66333:
        /* <DEDUP_REMOVED lines=12> */
.L_x_66335:
[----:B------:R-:W-:Y:S05]  /*20780*/  BSYNC.RECONVERGENT B2 ;  /* 0x0000000000027941 */ /* 0x000fea0003800200 */
.L_x_66334:
        /* <DEDUP_REMOVED lines=61> */
.L_x_66332:
[----:B------:R-:W-:Y:S05]  /*20b60*/  BSYNC.RECONVERGENT B1 ;  /* 0x0000000000017941 */ /* 0x000fea0003800200 */
.L_x_66331:
        /* <DEDUP_REMOVED lines=21> */
.L_x_66338:
        /* <DEDUP_REMOVED lines=12> */
.L_x_66340:
[----:B------:R-:W-:Y:S05]  /*20d80*/  BSYNC.RECONVERGENT B2 ;  /* 0x0000000000027941 */ /* 0x000fea0003800200 */
.L_x_66339:
        /* <DEDUP_REMOVED lines=61> */
.L_x_66337:
[----:B------:R-:W-:Y:S05]  /*21160*/  BSYNC.RECONVERGENT B1 ;  /* 0x0000000000017941 */ /* 0x000fea0003800200 */
.L_x_66336:
        /* <DEDUP_REMOVED lines=21> */
.L_x_66343:
        /* <DEDUP_REMOVED lines=12> */
.L_x_66345:
[----:B------:R-:W-:Y:S05]  /*21380*/  BSYNC.RECONVERGENT B2 ;  /* 0x0000000000027941 */ /* 0x000fea0003800200 */
.L_x_66344:
        /* <DEDUP_REMOVED lines=61> */
.L_x_66342:
[----:B------:R-:W-:Y:S05]  /*21760*/  BSYNC.RECONVERGENT B1 ;  /* 0x0000000000017941 */ /* 0x000fea0003800200 */
.L_x_66341:
[----:B------:R-:W-:Y:S01]  /*21770*/  I2FP.F32.U32 R2, R2 ;  /* 0x0000000200027245 */ /* 0x000fe20000201000 */
[----:B------:R-:W-:Y:S01]  /*21780*/  BSSY.RECONVERGENT B1, `(.L_x_66346) ;  /* 0x000005e000017945 */ /* 0x000fe20003800200 */
[----:B------:R-:W-:Y:S01]  /*21790*/  ISETP.NE.AND P5, PT, R5, 0x1, PT ;  /* 0x000000010500780c */ /* 0x000fe20003fa5270 */
[----:B--234-:R-:W-:Y:S02]  /*217a0*/  IMAD.MOV.U32 R214, RZ, RZ, 0x2 ;  /* 0x00000002ffd67424 */ /* 0x01cfe400078e00ff */
        /* <DEDUP_REMOVED lines=17> */
.L_x_66348:
        /* <DEDUP_REMOVED lines=12> */
.L_x_66350:
[----:B------:R-:W-:Y:S05]  /*21980*/  BSYNC.RECONVERGENT B2 ;  /* 0x0000000000027941 */ /* 0x000fea0003800200 */
.L_x_66349:
        /* <DEDUP_REMOVED lines=61> */
.L_x_66347:
[----:B------:R-:W-:Y:S05]  /*21d60*/  BSYNC.RECONVERGENT B1 ;  /* 0x0000000000017941 */ /* 0x000fea0003800200 */
.L_x_66346:
        /* <DEDUP_REMOVED lines=21> */
.L_x_66353:
        /* <DEDUP_REMOVED lines=15> */
.L_x_66355:
[----:B------:R-:W-:Y:S05]  /*21fb0*/  BSYNC.RECONVERGENT B2 ;  /* 0x0000000000027941 */ /* 0x000fea0003800200 */
.L_x_66354:
        /* <DEDUP_REMOVED lines=61> */
.L_x_66352:
[----:B------:R-:W-:Y:S05]  /*22390*/  BSYNC.RECONVERGENT B1 ;  /* 0x0000000000017941 */ /* 0x000fea0003800200 */
.L_x_66351:
        /* <DEDUP_REMOVED lines=16> */
.L_x_66315:
        /* <DEDUP_REMOVED lines=22> */
.L_x_66273:
[----:B------:R-:W-:Y:S05]  /*22600*/  BSYNC.RECONVERGENT B0 ;  /* 0x0000000000007941 */ /* 0x000fea0003800200 */
.L_x_66272:
        /* <DEDUP_REMOVED lines=31> */
.L_x_66361:
        /* <DEDUP_REMOVED lines=12> */
.L_x_66363:
[----:B------:R-:W-:Y:S05]  /*228c0*/  BSYNC.RECONVERGENT B2 ;  /* 0x0000000000027941 */ /* 0x000fea0003800200 */
.L_x_66362:
        /* <DEDUP_REMOVED lines=61> */
.L_x_66360:
[----:B------:R-:W-:Y:S05]  /*22ca0*/  BSYNC.RECONVERGENT B1 ;  /* 0x0000000000017941 */ /* 0x000fea0003800200 */
.L_x_66359:
        /* <DEDUP_REMOVED lines=27> */
.L_x_66366:
        /* <DEDUP_REMOVED lines=12> */
.L_x_66368:
[----:B------:R-:W-:Y:S05]  /*22f20*/  BSYNC.RECONVERGENT B2 ;  /* 0x0000000000027941 */ /* 0x000fea0003800200 */
.L_x_66367:
        /* <DEDUP_REMOVED lines=61> */
.L_x_66365:
[----:B------:R-:W-:Y:S05]  /*23300*/  BSYNC.RECONVERGENT B1 ;  /* 0x0000000000017941 */ /* 0x000fea0003800200 */
.L_x_66364:
        /* <DEDUP_REMOVED lines=22> */
.L_x_66371:
        /* <DEDUP_REMOVED lines=12> */
.L_x_66373:
[----:B------:R-:W-:Y:S05]  /*23530*/  BSYNC.RECONVERGENT B2 ;  /* 0x0000000000027941 */ /* 0x000fea0003800200 */
.L_x_66372:
        /* <DEDUP_REMOVED lines=61> */
.L_x_66370:
[----:B------:R-:W-:Y:S05]  /*23910*/  BSYNC.RECONVERGENT B1 ;  /* 0x0000000000017941 */ /* 0x000fea0003800200 */
.L_x_66369:
        /* <DEDUP_REMOVED lines=22> */
.L_x_66376:
        /* <DEDUP_REMOVED lines=12> */
.L_x_66378:
[----:B------:R-:W-:Y:S05]  /*23b40*/  BSYNC.RECONVERGENT B2 ;  /* 0x0000000000027941 */ /* 0x000fea0003800200 */
.L_x_66377:
        /* <DEDUP_REMOVED lines=61> */
.L_x_66375:
[----:B------:R-:W-:Y:S05]  /*23f20*/  BSYNC.RECONVERGENT B1 ;  /* 0x0000000000017941 */ /* 0x000fea0003800200 */
.L_x_66374:
        /* <DEDUP_REMOVED lines=22> */
.L_x_66381:
        /* <DEDUP_REMOVED lines=12> */
.L_x_66383:
[----:B------:R-:W-:Y:S05]  /*24150*/  BSYNC.RECONVERGENT B2 ;  /* 0x0000000000027941 */ /* 0x000fea0003800200 */
.L_x_66382:
        /* <DEDUP_REMOVED lines=61> */
.L_x_66380:
[----:B------:R-:W-:Y:S05]  /*24530*/  BSYNC.RECONVERGENT B1 ;  /* 0x0000000000017941 */ /* 0x000fea0003800200 */
.L_x_66379:
        /* <DEDUP_REMOVED lines=22> */
.L_x_66386:
        /* <DEDUP_REMOVED lines=12> */
.L_x_66388:
[----:B------:R-:W-:Y:S05]  /*24760*/  BSYNC.RECONVERGENT B2 ;  /* 0x0000000000027941 */ /* 0x000fea0003800200 */
.L_x_66387:
        /* <DEDUP_REMOVED lines=61> */
.L_x_66385:
[----:B------:R-:W-:Y:S05]  /*24b40*/  BSYNC.RECONVERGENT B1 ;  /* 0x0000000000017941 */ /* 0x000fea0003800200 */
.L_x_66384:
        /* <DEDUP_REMOVED lines=22> */
.L_x_66391:
        /* <DEDUP_REMOVED lines=12> */
.L_x_66393:
[----:B------:R-:W-:Y:S05]  /*24d70*/  BSYNC.RECONVERGENT B2 ;  /* 0x0000000000027941 */ /* 0x000fea0003800200 */
.L_x_66392:
        /* <DEDUP_REMOVED lines=61> */
.L_x_66390:
[----:B------:R-:W-:Y:S05]  /*25150*/  BSYNC.RECONVERGENT B1 ;  /* 0x0000000000017941 */ /* 0x000fea0003800200 */
.L_x_66389:
        /* <DEDUP_REMOVED lines=22> */
.L_x_66396:
        /* <DEDUP_REMOVED lines=15> */
.L_x_66398:
[----:B------:R-:W-:Y:S05]  /*253b0*/  BSYNC.RECONVERGENT B2 ;  /* 0x0000000000027941 */ /* 0x000fea0003800200 */
.L_x_66397:
        /* <DEDUP_REMOVED lines=61> */
.L_x_66395:
[----:B------:R-:W-:Y:S05]  /*25790*/  BSYNC.RECONVERGENT B1 ;  /* 0x0000000000017941 */ /* 0x000fea0003800200 */
.L_x_66394:
        /* <DEDUP_REMOVED lines=10> */
.L_x_66358:
        /* <DEDUP_REMOVED lines=16> */
.L_x_66402:
        /* <DEDUP_REMOVED lines=12> */
.L_x_66404:
[----:B------:R-:W-:Y:S05]  /*25a00*/  BSYNC.RECONVERGENT B2 ;  /* 0x0000000000027941 */ /* 0x000fea0003800200 */
.L_x_66403:
        /* <DEDUP_REMOVED lines=61> */
.L_x_66401:
[----:B------:R-:W-:Y:S05]  /*25de0*/  BSYNC.RECONVERGENT B1 ;  /* 0x0000000000017941 */ /* 0x000fea0003800200 */
.L_x_66400:
        /* <DEDUP_REMOVED lines=26> */
.L_x_66407:
        /* <DEDUP_REMOVED lines=12> */
.L_x_66409:
[----:B------:R-:W-:Y:S05]  /*26050*/  BSYNC.RECONVERGENT B2 ;  /* 0x0000000000027941 */ /* 0x000fea0003800200 */
.L_x_66408:
        /* <DEDUP_REMOVED lines=61> */
.L_x_66406:
[----:B------:R-:W-:Y:S05]  /*26430*/  BSYNC.RECONVERGENT B1 ;  /* 0x0000000000017941 */ /* 0x000fea0003800200 */
.L_x_66405:
        /* <DEDUP_REMOVED lines=21> */
.L_x_66412:
        /* <DEDUP_REMOVED lines=12> */
.L_x_66414:
[----:B------:R-:W-:Y:S05]  /*26650*/  BSYNC.RECONVERGENT B2 ;  /* 0x0000000000027941 */ /* 0x000fea0003800200 */
.L_x_66413:
        /* <DEDUP_REMOVED lines=61> */
.L_x_66411:
[----:B------:R-:W-:Y:S05]  /*26a30*/  BSYNC.RECONVERGENT B1 ;  /* 0x0000000000017941 */ /* 0x000fea0003800200 */
.L_x_66410:
        /* <DEDUP_REMOVED lines=21> */
.L_x_66417:
        /* <DEDUP_REMOVED lines=12> */
.L_x_66419:
[----:B------:R-:W-:Y:S05]  /*26c50*/  BSYNC.RECONVERGENT B2 ;  /* 0x0000000000027941 */ /* 0x000fea0003800200 */
.L_x_66418:
        /* <DEDUP_REMOVED lines=61> */
.L_x_66416:
[----:B------:R-:W-:Y:S05]  /*27030*/  BSYNC.RECONVERGENT B1 ;  /* 0x0000000000017941 */ /* 0x000fea0003800200 */
.L_x_66415:
        /* <DEDUP_REMOVED lines=21> */
.L_x_66422:
        /* <DEDUP_REMOVED lines=12> */
.L_x_66424:
[----:B------:R-:W-:Y:S05]  /*27250*/  BSYNC.RECONVERGENT B2 ;  /* 0x0000000000027941 */ /* 0x000fea0003800200 */
.L_x_66423:
        /* <DEDUP_REMOVED lines=61> */
.L_x_66421:
[----:B------:R-:W-:Y:S05]  /*27630*/  BSYNC.RECONVERGENT B1 ;  /* 0x0000000000017941 */ /* 0x000fea0003800200 */
.L_x_66420:
        /* <DEDUP_REMOVED lines=21> */
.L_x_66427:
        /* <DEDUP_REMOVED lines=12> */
.L_x_66429:
[----:B------:R-:W-:Y:S05]  /*27850*/  BSYNC.RECONVERGENT B2 ;  /* 0x0000000000027941 */ /* 0x000fea0003800200 */
.L_x_66428:
        /* <DEDUP_REMOVED lines=61> */
.L_x_66426:
[----:B------:R-:W-:Y:S05]  /*27c30*/  BSYNC.RECONVERGENT B1 ;  /* 0x0000000000017941 */ /* 0x000fea0003800200 */
.L_x_66425:
        /* <DEDUP_REMOVED lines=21> */
.L_x_66432:
        /* <DEDUP_REMOVED lines=12> */
.L_x_66434:
[----:B------:R-:W-:Y:S05]  /*27e50*/  BSYNC.RECONVERGENT B2 ;  /* 0x0000000000027941 */ /* 0x000fea0003800200 */
.L_x_66433:
        /* <DEDUP_REMOVED lines=61> */
.L_x_66431:
[----:B------:R-:W-:Y:S05]  /*28230*/  BSYNC.RECONVERGENT B1 ;  /* 0x0000000000017941 */ /* 0x000fea0003800200 */
.L_x_66430:
        /* <DEDUP_REMOVED lines=21> */
.L_x_66437:
        /* <DEDUP_REMOVED lines=15> */
.L_x_66439:
[----:B------:R-:W-:Y:S05]  /*28480*/  BSYNC.RECONVERGENT B2 ;  /* 0x0000000000027941 */ /* 0x000fea0003800200 */
.L_x_66438:
        /* <DEDUP_REMOVED lines=61> */
.L_x_66436:
[----:B------:R-:W-:Y:S05]  /*28860*/  BSYNC.RECONVERGENT B1 ;  /* 0x0000000000017941 */ /* 0x000fea0003800200 */
.L_x_66435:
        /* <DEDUP_REMOVED lines=16> */
.L_x_66399:
        /* <DEDUP_REMOVED lines=22> */
.L_x_66357:
[----:B------:R-:W-:Y:S05]  /*28ad0*/  BSYNC.RECONVERGENT B0 ;  /* 0x0000000000007941 */ /* 0x000fea0003800200 */
.L_x_66356:
        /* <DEDUP_REMOVED lines=31> */
.L_x_66445:
        /* <DEDUP_REMOVED lines=12> */
.L_x_66447:
[----:B------:R-:W-:Y:S05]  /*28d90*/  BSYNC.RECONVERGENT B2 ;  /* 0x0000000000027941 */ /* 0x000fea0003800200 */
.L_x_66446:
        /* <DEDUP_REMOVED lines=61> */
.L_x_66444:
[----:B------:R-:W-:Y:S05]  /*29170*/  BSYNC.RECONVERGENT B1 ;  /* 0x0000000000017941 */ /* 0x000fea0003800200 */
.L_x_66443:
[----:B------:R-:W0:Y:S01]  /*29180*/  LDC R213, c[0x0][0x408] ;  /* 0x00010200ffd57b82 */ /* 0x000e220000000800 */
[----:B------:R-:W-:Y:S01]  /*29190*/  HFMA2 R235, -RZ, RZ, 0.1171875, 0 ;  /* 0x2f800000ffeb7431 */ /* 0x000fe200000001ff */
[----:B------:R-:W-:Y:S01]  /*291a0*/  I2FP.F32.U32 R5, R180 ;  /* 0x000000b400057245 */ /* 0x000fe20000201000 */
[----:B-----5:R-:W-:Y:S01]  /*291b0*/  HADD2.F32 R2, -RZ, R184.H0_H0 ;  /* 0x200000b8ff027230 */ /* 0x020fe20000004100 */
[----:B------:R-:W-:Y:S01]  /*291c0*/  LOP3.LUT R12, R12, 0xfffffffd, RZ, 0xc0, !PT ;  /* 0xfffffffd0c0c7812 */ /* 0x000fe200078ec0ff */
[----:B------:R-:W-:Y:S03]  /*291d0*/  BSSY.RECONVERGENT B1, `(.L_x_66448) ;  /* 0x0000060000017945 */ /* 0x000fe60003800200 */
        /* <DEDUP_REMOVED lines=21> */
.L_x_66450:
        /* <DEDUP_REMOVED lines=12> */
.L_x_66452:
[----:B------:R-:W-:Y:S05]  /*293f0*/  BSYNC.RECONVERGENT B2 ;  /* 0x0000000000027941 */ /* 0x000fea0003800200 */
.L_x_66451:
        /* <DEDUP_REMOVED lines=61> */
.L_x_66449:
[----:B------:R-:W-:Y:S05]  /*297d0*/  BSYNC.RECONVERGENT B1 ;  /* 0x0000000000017941 */ /* 0x000fea0003800200 */
.L_x_66448:
        /* <DEDUP_REMOVED lines=22> */
.L_x_66455:
        /* <DEDUP_REMOVED lines=12> */
.L_x_66457:
[----:B------:R-:W-:Y:S05]  /*29a00*/  BSYNC.RECONVERGENT B2 ;  /* 0x0000000000027941 */ /* 0x000fea0003800200 */
.L_x_66456:
        /* <DEDUP_REMOVED lines=61> */
.L_x_66454:
[----:B------:R-:W-:Y:S05]  /*29de0*/  BSYNC.RECONVERGENT B1 ;  /* 0x0000000000017941 */ /* 0x000fea0003800200 */
.L_x_66453:
        /* <DEDUP_REMOVED lines=22> */
.L_x_66460:
        /* <DEDUP_REMOVED lines=12> */
.L_x_66462:
[----:B------:R-:W-:Y:S05]  /*2a010*/  BSYNC.RECONVERGENT B2 ;  /* 0x0000000000027941 */ /* 0x000fea0003800200 */
.L_x_66461:
        /* <DEDUP_REMOVED lines=61> */
.L_x_66459:
[----:B------:R-:W-:Y:S05]  /*2a3f0*/  BSYNC.RECONVERGENT B1 ;  /* 0x0000000000017941 */ /* 0x000fea0003800200 */
.L_x_66458:
        /* <DEDUP_REMOVED lines=22> */
.L_x_66465:
        /* <DEDUP_REMOVED lines=12> */
.L_x_66467:
[----:B------:R-:W-:Y:S05]  /*2a620*/  BSYNC.RECONVERGENT B2 ;  /* 0x0000000000027941 */ /* 0x000fea0003800200 */
.L_x_66466:
        /* <DEDUP_REMOVED lines=61> */
.L_x_66464:
[----:B------:R-:W-:Y:S05]  /*2aa00*/  BSYNC.RECONVERGENT B1 ;  /* 0x0000000000017941 */ /* 0x000fea0003800200 */
.L_x_66463:
        /* <DEDUP_REMOVED lines=22> */
.L_x_66470:
        /* <DEDUP_REMOVED lines=12> */
.L_x_66472:
[----:B------:R-:W-:Y:S05]  /*2ac30*/  BSYNC.RECONVERGENT B2 ;  /* 0x0000000000027941 */ /* 0x000fea0003800200 */
.L_x_66471:
        /* <DEDUP_REMOVED lines=61> */
.L_x_66469:
[----:B------:R-:W-:Y:S05]  /*2b010*/  BSYNC.RECONVERGENT B1 ;  /* 0x0000000000017941 */ /* 0x000fea0003800200 */
.L_x_66468:
        /* <DEDUP_REMOVED lines=22> */
.L_x_66475:
        /* <DEDUP_REMOVED lines=12> */
.L_x_66477:
[----:B------:R-:W-:Y:S05]  /*2b240*/  BSYNC.RECONVERGENT B2 ;  /* 0x0000000000027941 */ /* 0x000fea0003800200 */
.L_x_66476:
        /* <DEDUP_REMOVED lines=61> */
.L_x_66474:
[----:B------:R-:W-:Y:S05]  /*2b620*/  BSYNC.RECONVERGENT B1 ;  /* 0x0000000000017941 */ /* 0x000fea0003800200 */
.L_x_66473:
        /* <DEDUP_REMOVED lines=22> */
.L_x_66480:
        /* <DEDUP_REMOVED lines=15> */
.L_x_66482:
[----:B------:R-:W-:Y:S05]  /*2b880*/  BSYNC.RECONVERGENT B2 ;  /* 0x0000000000027941 */ /* 0x000fea0003800200 */
.L_x_66481:
        /* <DEDUP_REMOVED lines=61> */
.L_x_66479:
[----:B------:R-:W-:Y:S05]  /*2bc60*/  BSYNC.RECONVERGENT B1 ;  /* 0x0000000000017941 */ /* 0x000fea0003800200 */
.L_x_66478:
        /* <DEDUP_REMOVED lines=10> */
.L_x_66442:
        /* <DEDUP_REMOVED lines=16> */
.L_x_66486:
        /* <DEDUP_REMOVED lines=12> */
.L_x_66488:
[----:B------:R-:W-:Y:S05]  /*2bed0*/  BSYNC.RECONVERGENT B2 ;  /* 0x0000000000027941 */ /* 0x000fea0003800200 */
.L_x_66487:
        /* <DEDUP_REMOVED lines=61> */
.L_x_66485:
[----:B------:R-:W-:Y:S05]  /*2c2b0*/  BSYNC.RECONVERGENT B1 ;  /* 0x0000000000017941 */ /* 0x000fea0003800200 */
.L_x_66484:
        /* <DEDUP_REMOVED lines=26> */
.L_x_66491:
        /* <DEDUP_REMOVED lines=12> */
.L_x_66493:
[----:B------:R-:W-:Y:S05]  /*2c520*/  BSYNC.RECONVERGENT B2 ;  /* 0x0000000000027941 */ /* 0x000fea0003800200 */
.L_x_66492:
        /* <DEDUP_REMOVED lines=61> */
.L_x_66490:
[----:B------:R-:W-:Y:S05]  /*2c900*/  BSYNC.RECONVERGENT B1 ;  /* 0x0000000000017941 */ /* 0x000fea0003800200 */
.L_x_66489:
        /* <DEDUP_REMOVED lines=21> */
.L_x_66496:
        /* <DEDUP_REMOVED lines=12> */
.L_x_66498:
[----:B------:R-:W-:Y:S05]  /*2cb20*/  BSYNC.RECONVERGENT B2 ;  /* 0x0000000000027941 */ /* 0x000fea0003800200 */
.L_x_66497:
        /* <DEDUP_REMOVED lines=61> */
.L_x_66495:
[----:B------:R-:W-:Y:S05]  /*2cf00*/  BSYNC.RECONVERGENT B1 ;  /* 0x0000000000017941 */ /* 0x000fea0003800200 */
.L_x_66494:
        /* <DEDUP_REMOVED lines=21> */
.L_x_66501:
        /* <DEDUP_REMOVED lines=12> */
.L_x_66503:
[----:B------:R-:W-:Y:S05]  /*2d120*/  BSYNC.RECONVERGENT B2 ;  /* 0x0000000000027941 */ /* 0x000fea0003800200 */
.L_x_66502:
        /* <DEDUP_REMOVED lines=61> */
.L_x_66500:
[----:B------:R-:W-:Y:S05]  /*2d500*/  BSYNC.RECONVERGENT B1 ;  /* 0x0000000000017941 */ /* 0x000fea0003800200 */
.L_x_66499:
        /* <DEDUP_REMOVED lines=21> */
.L_x_66506:
        /* <DEDUP_REMOVED lines=12> */
.L_x_66508:
[----:B------:R-:W-:Y:S05]  /*2d720*/  BSYNC.RECONVERGENT B2 ;  /* 0x0000000000027941 */ /* 0x000fea0003800200 */
.L_x_66507:
        /* <DEDUP_REMOVED lines=61> */
.L_x_66505:
[----:B------:R-:W-:Y:S05]  /*2db00*/  BSYNC.RECONVERGENT B1 ;  /* 0x0000000000017941 */ /* 0x000fea0003800200 */
.L_x_66504:
        /* <DEDUP_REMOVED lines=21> */
.L_x_66511:
        /* <DEDUP_REMOVED lines=12> */
.L_x_66513:
[----:B------:R-:W-:Y:S05]  /*2dd20*/  BSYNC.RECONVERGENT B2 ;  /* 0x0000000000027941 */ /* 0x000fea0003800200 */
.L_x_66512:
        /* <DEDUP_REMOVED lines=61> */
.L_x_66510:
[----:B------:R-:W-:Y:S05]  /*2e100*/  BSYNC.RECONVERGENT B1 ;  /* 0x0000000000017941 */ /* 0x000fea0003800200 */
.L_x_66509:
        /* <DEDUP_REMOVED lines=21> */
.L_x_66516:
        /* <DEDUP_REMOVED lines=12> */
.L_x_66518:
[----:B------:R-:W-:Y:S05]  /*2e320*/  BSYNC.RECONVERGENT B2 ;  /* 0x0000000000027941 */ /* 0x000fea0003800200 */
.L_x_66517:
        /* <DEDUP_REMOVED lines=61> */
.L_x_66515:
[----:B------:R-:W-:Y:S05]  /*2e700*/  BSYNC.RECONVERGENT B1 ;  /* 0x0000000000017941 */ /* 0x000fea0003800200 */
.L_x_66514:
        /* <DEDUP_REMOVED lines=21> */
.L_x_66521:
        /* <DEDUP_REMOVED lines=15> */
.L_x_66523:
[----:B------:R-:W-:Y:S05]  /*2e950*/  BSYNC.RECONVERGENT B2 ;  /* 0x0000000000027941 */ /* 0x000fea0003800200 */
.L_x_66522:
        /* <DEDUP_REMOVED lines=61> */
.L_x_66520:
[----:B------:R-:W-:Y:S05]  /*2ed30*/  BSYNC.RECONVERGENT B1 ;  /* 0x0000000000017941 */ /* 0x000fea0003800200 */
.L_x_66519:
        /* <DEDUP_REMOVED lines=16> */
.L_x_66483:
        /* <DEDUP_REMOVED lines=22> */
.L_x_66441:
[----:B------:R-:W-:Y:S05]  /*2efa0*/  BSYNC.RECONVERGENT B0 ;  /* 0x0000000000007941 */ /* 0x000fea0003800200 */
.L_x_66440:
        /* <DEDUP_REMOVED lines=31> */
.L_x_66529:
        /* <DEDUP_REMOVED lines=12> */
.L_x_66531:
[----:B------:R-:W-:Y:S05]  /*2f260*/  BSYNC.RECONVERGENT B2 ;  /* 0x0000000000027941 */ /* 0x000fea0003800200 */
.L_x_66530:
        /* <DEDUP_REMOVED lines=61> */
.L_x_66528:
[----:B------:R-:W-:Y:S05]  /*2f640*/  BSYNC.RECONVERGENT B1 ;  /* 0x0000000000017941 */ /* 0x000fea0003800200 */
.L_x_66527:
        /* <DEDUP_REMOVED lines=27> */
.L_x_66534:
        /* <DEDUP_REMOVED lines=12> */
.L_x_66536:
[----:B------:R-:W-:Y:S05]  /*2f8c0*/  BSYNC.RECONVERGENT B2 ;  /* 0x0000000000027941 */ /* 0x000fea0003800200 */
.L_x_66535:
        /* <DEDUP_REMOVED lines=61> */
.L_x_66533:
[----:B------:R-:W-:Y:S05]  /*2fca0*/  BSYNC.RECONVERGENT B1 ;  /* 0x0000000000017941 */ /* 0x000fea0003800200 */
.L_x_66532:
        /* <DEDUP_REMOVED lines=22> */
.L_x_66539:
        /* <DEDUP_REMOVED lines=12> */
.L_x_66541:
[----:B------:R-:W-:Y:S05]  /*2fed0*/  BSYNC.RECONVERGENT B2 ;  /* 0x0000000000027941 */ /* 0x000fea0003800200 */
.L_x_66540:
        /* <DEDUP_REMOVED lines=61> */
.L_x_66538:
[----:B------:R-:W-:Y:S05]  /*302b0*/  BSYNC.RECONVERGENT B1 ;  /* 0x0000000000017941 */ /* 0x000fea0003800200 */
.L_x_66537:
        /* <DEDUP_REMOVED lines=22> */
.L_x_66544:
        /* <DEDUP_REMOVED lines=12> */
.L_x_66546:
[----:B------:R-:W-:Y:S05]  /*304e0*/  BSYNC.RECONVERGENT B2 ;  /* 0x0000000000027941 */ /* 0x000fea0003800200 */
.L_x_66545:
        /* <DEDUP_REMOVED lines=61> */
.L_x_66543:
[----:B------:R-:W-:Y:S05]  /*308c0*/  BSYNC.RECONVERGENT B1 ;  /* 0x0000000000017941 */ /* 0x000fea0003800200 */
.L_x_66542:
        /* <DEDUP_REMOVED lines=22> */
.L_x_66549:
        /* <DEDUP_REMOVED lines=12> */
.L_x_66551:
[----:B------:R-:W-:Y:S05]  /*30af0*/  BSYNC.RECONVERGENT B2 ;  /* 0x0000000000027941 */ /* 0x000fea0003800200 */
.L_x_66550:
        /* <DEDUP_REMOVED lines=61> */
.L_x_66548:
[----:B------:R-:W-:Y:S05]  /*30ed0*/  BSYNC.RECONVERGENT B1 ;  /* 0x0000000000017941 */ /* 0x000fea0003800200 */
.L_x_66547:
        /* <DEDUP_REMOVED lines=22> */
.L_x_66554:
        /* <DEDUP_REMOVED lines=12> */
.L_x_66556:
[----:B------:R-:W-:Y:S05]  /*31100*/  BSYNC.RECONVERGENT B2 ;  /* 0x0000000000027941 */ /* 0x000fea0003800200 */
.L_x_66555:
        /* <DEDUP_REMOVED lines=61> */
.L_x_66553:
[----:B------:R-:W-:Y:S05]  /*314e0*/  BSYNC.RECONVERGENT B1 ;  /* 0x0000000000017941 */ /* 0x000fea0003800200 */
.L_x_66552:
        /* <DEDUP_REMOVED lines=22> */
.L_x_66559:
        /* <DEDUP_REMOVED lines=12> */
.L_x_66561:
[----:B------:R-:W-:Y:S05]  /*31710*/  BSYNC.RECONVERGENT B2 ;  /* 0x0000000000027941 */ /* 0x000fea0003800200 */
.L_x_66560:
        /* <DEDUP_REMOVED lines=61> */
.L_x_66558:
[----:B------:R-:W-:Y:S05]  /*31af0*/  BSYNC.RECONVERGENT B1 ;  /* 0x0000000000017941 */ /* 0x000fea0003800200 */
.L_x_66557:
        /* <DEDUP_REMOVED lines=22> */
.L_x_66564:
        /* <DEDUP_REMOVED lines=15> */
.L_x_66566:
[----:B------:R-:W-:Y:S05]  /*31d50*/  BSYNC.RECONVERGENT B2 ;  /* 0x0000000000027941 */ /* 0x000fea0003800200 */
.L_x_66565:
        /* <DEDUP_REMOVED lines=61> */
.L_x_66563:
[----:B------:R-:W-:Y:S05]  /*32130*/  BSYNC.RECONVERGENT B1 ;  /* 0x0000000000017941 */ /* 0x000fea0003800200 */
.L_x_66562:
        /* <DEDUP_REMOVED lines=10> */
.L_x_66526:
        /* <DEDUP_REMOVED lines=16> */
.L_x_66570:
        /* <DEDUP_REMOVED lines=12> */
.L_x_66572:
[----:B------:R-:W-:Y:S05]  /*323a0*/  BSYNC.RECONVERGENT B2 ;  /* 0x0000000000027941 */ /* 0x000fea0003800200 */
.L_x_66571:
        /* <DEDUP_REMOVED lines=61> */
.L_x_66569:
[----:B------:R-:W-:Y:S05]  /*32780*/  BSYNC.RECONVERGENT B1 ;  /* 0x0000000000017941 */ /* 0x000fea0003800200 */
.L_x_66568:
        /* <DEDUP_REMOVED lines=26> */
.L_x_66575:
        /* <DEDUP_REMOVED lines=12> */
.L_x_66577:
[----:B------:R-:W-:Y:S05]  /*329f0*/  BSYNC.RECONVERGENT B2 ;  /* 0x0000000000027941 */ /* 0x000fea0003800200 */
.L_x_66576:
        /* <DEDUP_REMOVED lines=61> */
.L_x_66574:
[----:B------:R-:W-:Y:S05]  /*32dd0*/  BSYNC.RECONVERGENT B1 ;  /* 0x0000000000017941 */ /* 0x000fea0003800200 */
.L_x_66573:
        /* <DEDUP_REMOVED lines=21> */
.L_x_66580:
        /* <DEDUP_REMOVED lines=12> */
.L_x_66582:
[----:B------:R-:W-:Y:S05]  /*32ff0*/  BSYNC.RECONVERGENT B2 ;  /* 0x0000000000027941 */ /* 0x000fea0003800200 */
.L_x_66581:
        /* <DEDUP_REMOVED lines=61> */
.L_x_66579:
[----:B------:R-:W-:Y:S05]  /*333d0*/  BSYNC.RECONVERGENT B1 ;  /* 0x0000000000017941 */ /* 0x000fea0003800200 */
.L_x_66578:
        /* <DEDUP_REMOVED lines=21> */
.L_x_66585:
        /* <DEDUP_REMOVED lines=12> */
.L_x_66587:
[----:B------:R-:W-:Y:S05]  /*335f0*/  BSYNC.RECONVERGENT B2 ;  /* 0x0000000000027941 */ /* 0x000fea0003800200 */
.L_x_66586:
        /* <DEDUP_REMOVED lines=61> */
.L_x_66584:
[----:B------:R-:W-:Y:S05]  /*339d0*/  BSYNC.RECONVERGENT B1 ;  /* 0x0000000000017941 */ /* 0x000fea0003800200 */
.L_x_66583:
        /* <DEDUP_REMOVED lines=21> */
.L_x_66590:
        /* <DEDUP_REMOVED lines=12> */
.L_x_66592:
[----:B------:R-:W-:Y:S05]  /*33bf0*/  BSYNC.RECONVERGENT B2 ;  /* 0x0000000000027941 */ /* 0x000fea0003800200 */
.L_x_66591:
        /* <DEDUP_REMOVED lines=61> */
.L_x_66589:
[----:B------:R-:W-:Y:S05]  /*33fd0*/  BSYNC.RECONVERGENT B1 ;  /* 0x0000000000017941 */ /* 0x000fea0003800200 */
.L_x_66588:
        /* <DEDUP_REMOVED lines=21> */
.L_x_66595:
        /* <DEDUP_REMOVED lines=12> */
.L_x_66597:
[----:B------:R-:W-:Y:S05]  /*341f0*/  BSYNC.RECONVERGENT B2 ;  /* 0x0000000000027941 */ /* 0x000fea0003800200 */
.L_x_66596:
        /* <DEDUP_REMOVED lines=61> */
.L_x_66594:
[----:B------:R-:W-:Y:S05]  /*345d0*/  BSYNC.RECONVERGENT B1 ;  /* 0x0000000000017941 */ /* 0x000fea0003800200 */
.L_x_66593:
        /* <DEDUP_REMOVED lines=21> */
.L_x_66600:
        /* <DEDUP_REMOVED lines=12> */
.L_x_66602:
[----:B------:R-:W-:Y:S05]  /*347f0*/  BSYNC.RECONVERGENT B2 ;  /* 0x0000000000027941 */ /* 0x000fea0003800200 */
.L_x_66601:
        /* <DEDUP_REMOVED lines=61> */
.L_x_66599:
[----:B------:R-:W-:Y:S05]  /*34bd0*/  BSYNC.RECONVERGENT B1 ;  /* 0x0000000000017941 */ /* 0x000fea0003800200 */
.L_x_66598:
        /* <DEDUP_REMOVED lines=21> */
.L_x_66605:
        /* <DEDUP_REMOVED lines=15> */
.L_x_66607:
[----:B------:R-:W-:Y:S05]  /*34e20*/  BSYNC.RECONVERGENT B2 ;  /* 0x0000000000027941 */ /* 0x000fea0003800200 */
.L_x_66606:
        /* <DEDUP_REMOVED lines=61> */
.L_x_66604:
[----:B------:R-:W-:Y:S05]  /*35200*/  BSYNC.RECONVERGENT B1 ;  /* 0x0000000000017941 */ /* 0x000fea0003800200 */
.L_x_66603:
        /* <DEDUP_REMOVED lines=16> */
.L_x_66567:
        /* <DEDUP_REMOVED lines=22> */
.L_x_66525:
[----:B------:R-:W-:Y:S05]  /*35470*/  BSYNC.RECONVERGENT B0 ;  /* 0x0000000000007941 */ /* 0x000fea0003800200 */
.L_x_66524:
        /* <DEDUP_REMOVED lines=31> */
.L_x_66613:
        /* <DEDUP_REMOVED lines=12> */
.L_x_66615:
[----:B------:R-:W-:Y:S05]  /*35730*/  BSYNC.RECONVERGENT B2 ;  /* 0x0000000000027941 */ /* 0x000fea0003800200 */
.L_x_66614:
        /* <DEDUP_REMOVED lines=61> */
.L_x_66612:
[----:B------:R-:W-:Y:S05]  /*35b10*/  BSYNC.RECONVERGENT B1 ;  /* 0x0000000000017941 */ /* 0x000fea0003800200 */
.L_x_66611:
        /* <DEDUP_REMOVED lines=27> */
.L_x_66618:
        /* <DEDUP_REMOVED lines=12> */
.L_x_66620:
[----:B------:R-:W-:Y:S05]  /*35d90*/  BSYNC.RECONVERGENT B2 ;  /* 0x0000000000027941 */ /* 0x000fea0003800200 */
.L_x_66619:
        /* <DEDUP_REMOVED lines=61> */
.L_x_66617:
[----:B------:R-:W-:Y:S05]  /*36170*/  BSYNC.RECONVERGENT B1 ;  /* 0x0000000000017941 */ /* 0x000fea0003800200 */
.L_x_66616:
        /* <DEDUP_REMOVED lines=22> */
.L_x_66623:
        /* <DEDUP_REMOVED lines=12> */
.L_x_66625:
[----:B------:R-:W-:Y:S05]  /*363a0*/  BSYNC.RECONVERGENT B2 ;  /* 0x0000000000027941 */ /* 0x000fea0003800200 */
.L_x_66624:
        /* <DEDUP_REMOVED lines=61> */
.L_x_66622:
[----:B------:R-:W-:Y:S05]  /*36780*/  BSYNC.RECONVERGENT B1 ;  /* 0x0000000000017941 */ /* 0x000fea0003800200 */
.L_x_66621:
        /* <DEDUP_REMOVED lines=22> */
.L_x_66628:
        /* <DEDUP_REMOVED lines=12> */
.L_x_66630:
[----:B------:R-:W-:Y:S05]  /*369b0*/  BSYNC.RECONVERGENT B2 ;  /* 0x0000000000027941 */ /* 0x000fea0003800200 */
.L_x_66629:
        /* <DEDUP_REMOVED lines=61> */
.L_x_66627:
[----:B------:R-:W-:Y:S05]  /*36d90*/  BSYNC.RECONVERGENT B1 ;  /* 0x0000000000017941 */ /* 0x000fea0003800200 */
.L_x_66626:
        /* <DEDUP_REMOVED lines=22> */
.L_x_66633:
        /* <DEDUP_REMOVED lines=12> */
.L_x_66635:
[----:B------:R-:W-:Y:S05]  /*36fc0*/  BSYNC.RECONVERGENT B2 ;  /* 0x0000000000027941 */ /* 0x000fea0003800200 */
.L_x_66634:
        /* <DEDUP_REMOVED lines=61> */
.L_x_66632:
[----:B------:R-:W-:Y:S05]  /*373a0*/  BSYNC.RECONVERGENT B1 ;  /* 0x0000000000017941 */ /* 0x000fea0003800200 */
.L_x_66631:
        /* <DEDUP_REMOVED lines=22> */
.L_x_66638:
        /* <DEDUP_REMOVED lines=12> */
.L_x_66640:
[----:B------:R-:W-:Y:S05]  /*375d0*/  BSYNC.RECONVERGENT B2 ;  /* 0x0000000000027941 */ /* 0x000fea0003800200 */
.L_x_66639:
        /* <DEDUP_REMOVED lines=61> */
.L_x_66637:
[----:B------:R-:W-:Y:S05]  /*379b0*/  BSYNC.RECONVERGENT B1 ;  /* 0x0000000000017941 */ /* 0x000fea0003800200 */
.L_x_66636:
        /* <DEDUP_REMOVED lines=22> */
.L_x_66643:
        /* <DEDUP_REMOVED lines=12> */
.L_x_66645:
[----:B------:R-:W-:Y:S05]  /*37be0*/  BSYNC.RECONVERGENT B2 ;  /* 0x0000000000027941 */ /* 0x000fea0003800200 */
.L_x_66644:
        /* <DEDUP_REMOVED lines=61> */
.L_x_66642:
[----:B------:R-:W-:Y:S05]  /*37fc0*/  BSYNC.RECONVERGENT B1 ;  /* 0x0000000000017941 */ /* 0x000fea0003800200 */
.L_x_66641:
        /* <DEDUP_REMOVED lines=22> */
.L_x_66648:
        /* <DEDUP_REMOVED lines=15> */
.L_x_66650:
[----:B------:R-:W-:Y:S05]  /*38220*/  BSYNC.RECONVERGENT B2 ;  /* 0x0000000000027941 */ /* 0x000fea0003800200 */
.L_x_66649:
        /* <DEDUP_REMOVED lines=61> */
.L_x_66647:
[----:B------:R-:W-:Y:S05]  /*38600*/  BSYNC.RECONVERGENT B1 ;  /* 0x0000000000017941 */ /* 0x000fea0003800200 */
.L_x_66646:
        /* <DEDUP_REMOVED lines=10> */
.L_x_66610:
        /* <DEDUP_REMOVED lines=16> */
.L_x_66654:
        /* <DEDUP_REMOVED lines=12> */
.L_x_66656:
[----:B------:R-:W-:Y:S05]  /*38870*/  BSYNC.RECONVERGENT B2 ;  /* 0x0000000000027941 */ /* 0x000fea0003800200 */
.L_x_66655:
        /* <DEDUP_REMOVED lines=61> */
.L_x_66653:
[----:B------:R-:W-:Y:S05]  /*38c50*/  BSYNC.RECONVERGENT B1 ;  /* 0x0000000000017941 */ /* 0x000fea0003800200 */
.L_x_66652:
        /* <DEDUP_REMOVED lines=26> */
.L_x_66659:
        /* <DEDUP_REMOVED lines=12> */
.L_x_66661:
[----:B------:R-:W-:Y:S05]  /*38ec0*/  BSYNC.RECONVERGENT B2 ;  /* 0x0000000000027941 */ /* 0x000fea0003800200 */
.L_x_66660:
        /* <DEDUP_REMOVED lines=61> */
.L_x_66658:
[----:B------:R-:W-:Y:S05]  /*392a0*/  BSYNC.RECONVERGENT B1 ;  /* 0x0000000000017941 */ /* 0x000fea0003800200 */
.L_x_66657:
        /* <DEDUP_REMOVED lines=21> */
.L_x_66664:
        /* <DEDUP_REMOVED lines=12> */
.L_x_66666:
[----:B------:R-:W-:Y:S05]  /*394c0*/  BSYNC.RECONVERGENT B2 ;  /* 0x0000000000027941 */ /* 0x000fea0003800200 */
.L_x_66665:
        /* <DEDUP_REMOVED lines=61> */
.L_x_66663:
[----:B------:R-:W-:Y:S05]  /*398a0*/  BSYNC.RECONVERGENT B1 ;  /* 0x0000000000017941 */ /* 0x000fea0003800200 */
.L_x_66662:
        /* <DEDUP_REMOVED lines=21> */
.L_x_66669:
        /* <DEDUP_REMOVED lines=12> */
.L_x_66671:
[----:B------:R-:W-:Y:S05]  /*39ac0*/  BSYNC.RECONVERGENT B2 ;  /* 0x0000000000027941 */ /* 0x000fea0003800200 */
.L_x_66670:
        /* <DEDUP_REMOVED lines=61> */
.L_x_66668:
[----:B------:R-:W-:Y:S05]  /*39ea0*/  BSYNC.RECONVERGENT B1 ;  /* 0x0000000000017941 */ /* 0x000fea0003800200 */
.L_x_66667:
        /* <DEDUP_REMOVED lines=21> */
.L_x_66674:
        /* <DEDUP_REMOVED lines=12> */
.L_x_66676:
[----:B------:R-:W-:Y:S05]  /*3a0c0*/  BSYNC.RECONVERGENT B2 ;  /* 0x0000000000027941 */ /* 0x000fea0003800200 */
.L_x_66675:
        /* <DEDUP_REMOVED lines=61> */
.L_x_66673:
[----:B------:R-:W-:Y:S05]  /*3a4a0*/  BSYNC.RECONVERGENT B1 ;  /* 0x0000000000017941 */ /* 0x000fea0003800200 */
.L_x_66672:
        /* <DEDUP_REMOVED lines=21> */
.L_x_66679:
        /* <DEDUP_REMOVED lines=12> */
.L_x_66681:
[----:B------:R-:W-:Y:S05]  /*3a6c0*/  BSYNC.RECONVERGENT B2 ;  /* 0x0000000000027941 */ /* 0x000fea0003800200 */
.L_x_66680:
        /* <DEDUP_REMOVED lines=61> */
.L_x_66678:
[----:B------:R-:W-:Y:S05]  /*3aaa0*/  BSYNC.RECONVERGENT B1 ;  /* 0x0000000000017941 */ /* 0x000fea0003800200 */
.L_x_66677:
        /* <DEDUP_REMOVED lines=21> */
.L_x_66684:
        /* <DEDUP_REMOVED lines=12> */
.L_x_66686:
[----:B------:R-:W-:Y:S05]  /*3acc0*/  BSYNC.RECONVERGENT B2 ;  /* 0x0000000000027941 */ /* 0x000fea0003800200 */
.L_x_66685:
        /* <DEDUP_REMOVED lines=61> */
.L_x_66683:
[----:B------:R-:W-:Y:S05]  /*3b0a0*/  BSYNC.RECONVERGENT B1 ;  /* 0x0000000000017941 */ /* 0x000fea0003800200 */
.L_x_66682:
        /* <DEDUP_REMOVED lines=21> */
.L_x_66689:
        /* <DEDUP_REMOVED lines=15> */
.L_x_66691:
[----:B------:R-:W-:Y:S05]  /*3b2f0*/  BSYNC.RECONVERGENT B2 ;  /* 0x0000000000027941 */ /* 0x000fea0003800200 */
.L_x_66690:
        /* <DEDUP_REMOVED lines=61> */
.L_x_66688:
[----:B------:R-:W-:Y:S05]  /*3b6d0*/  BSYNC.RECONVERGENT B1 ;  /* 0x0000000000017941 */ /* 0x000fea0003800200 */
.L_x_66687:
        /* <DEDUP_REMOVED lines=16> */
.L_x_66651:
        /* <DEDUP_REMOVED lines=22> */
.L_x_66609:
[----:B------:R-:W-:Y:S05]  /*3b940*/  BSYNC.RECONVERGENT B0 ;  /* 0x0000000000007941 */ /* 0x000fea0003800200 */
.L_x_66608:
        /* <DEDUP_REMOVED lines=31> */
.L_x_66697:
        /* <DEDUP_REMOVED lines=12> */
.L_x_66699:
[----:B------:R-:W-:Y:S05]  /*3bc00*/  BSYNC.RECONVERGENT B2 ;  /* 0x0000000000027941 */ /* 0x000fea0003800200 */
.L_x_66698:
        /* <DEDUP_REMOVED lines=61> */
.L_x_66696:
[----:B------:R-:W-:Y:S05]  /*3bfe0*/  BSYNC.RECONVERGENT B1 ;  /* 0x0000000000017941 */ /* 0x000fea0003800200 */
.L_x_66695:
        /* <DEDUP_REMOVED lines=27> */
.L_x_66702:
        /* <DEDUP_REMOVED lines=12> */
.L_x_66704:
[----:B------:R-:W-:Y:S05]  /*3c260*/  BSYNC.RECONVERGENT B2 ;  /* 0x0000000000027941 */ /* 0x000fea0003800200 */
.L_x_66703:
        /* <DEDUP_REMOVED lines=61> */
.L_x_66701:
[----:B------:R-:W-:Y:S05]  /*3c640*/  BSYNC.RECONVERGENT B1 ;  /* 0x0000000000017941 */ /* 0x000fea0003800200 */
.L_x_66700:
        /* <DEDUP_REMOVED lines=22> */
.L_x_66707:
        /* <DEDUP_REMOVED lines=12> */
.L_x_66709:
[----:B------:R-:W-:Y:S05]  /*3c870*/  BSYNC.RECONVERGENT B2 ;  /* 0x0000000000027941 */ /* 0x000fea0003800200 */
.L_x_66708:
        /* <DEDUP_REMOVED lines=61> */
.L_x_66706:
[----:B------:R-:W-:Y:S05]  /*3cc50*/  BSYNC.RECONVERGENT B1 ;  /* 0x0000000000017941 */ /* 0x000fea0003800200 */
.L_x_66705:
        /* <DEDUP_REMOVED lines=22> */
.L_x_66712:
        /* <DEDUP_REMOVED lines=12> */
.L_x_66714:
[----:B------:R-:W-:Y:S05]  /*3ce80*/  BSYNC.RECONVERGENT B2 ;  /* 0x0000000000027941 */ /* 0x000fea0003800200 */
.L_x_66713:
        /* <DEDUP_REMOVED lines=61> */
.L_x_66711:
[----:B------:R-:W-:Y:S05]  /*3d260*/  BSYNC.RECONVERGENT B1 ;  /* 0x0000000000017941 */ /* 0x000fea0003800200 */
.L_x_66710:
        /* <DEDUP_REMOVED lines=22> */
.L_x_66717:
        /* <DEDUP_REMOVED lines=12> */
.L_x_66719:
[----:B------:R-:W-:Y:S05]  /*3d490*/  BSYNC.RECONVERGENT B2 ;  /* 0x0000000000027941 */ /* 0x000fea0003800200 */
.L_x_66718:
        /* <DEDUP_REMOVED lines=61> */
.L_x_66716:
[----:B------:R-:W-:Y:S05]  /*3d870*/  BSYNC.RECONVERGENT B1 ;  /* 0x0000000000017941 */ /* 0x000fea0003800200 */
.L_x_66715:
        /* <DEDUP_REMOVED lines=22> */
.L_x_66722:
        /* <DEDUP_REMOVED lines=12> */
.L_x_66724:
[----:B------:R-:W-:Y:S05]  /*3daa0*/  BSYNC.RECONVERGENT B2 ;  /* 0x0000000000027941 */ /* 0x000fea0003800200 */
.L_x_66723:
        /* <DEDUP_REMOVED lines=61> */
.L_x_66721:
[----:B------:R-:W-:Y:S05]  /*3de80*/  BSYNC.RECONVERGENT B1 ;  /* 0x0000000000017941 */ /* 0x000fea0003800200 */
.L_x_66720:
        /* <DEDUP_REMOVED lines=22> */
.L_x_66727:
        /* <DEDUP_REMOVED lines=12> */
.L_x_66729:
[----:B------:R-:W-:Y:S05]  /*3e0b0*/  BSYNC.RECONVERGENT B2 ;  /* 0x0000000000027941 */ /* 0x000fea0003800200 */
.L_x_66728:
        /* <DEDUP_REMOVED lines=61> */
.L_x_66726:
[----:B------:R-:W-:Y:S05]  /*3e490*/  BSYNC.RECONVERGENT B1 ;  /* 0x0000000000017941 */ /* 0x000fea0003800200 */
.L_x_66725:
        /* <DEDUP_REMOVED lines=22> */
.L_x_66732:
        /* <DEDUP_REMOVED lines=15> */
.L_x_66734:
[----:B------:R-:W-:Y:S05]  /*3e6f0*/  BSYNC.RECONVERGENT B2 ;  /* 0x0000000000027941 */ /* 0x000fea0003800200 */
.L_x_66733:
        /* <DEDUP_REMOVED lines=61> */
.L_x_66731:
[----:B------:R-:W-:Y:S05]  /*3ead0*/  BSYNC.RECONVERGENT B1 ;  /* 0x0000000000017941 */ /* 0x000fea0003800200 */
.L_x_66730:
        /* <DEDUP_REMOVED lines=10> */
.L_x_66694:
        /* <DEDUP_REMOVED lines=16> */
.L_x_66738:
        /* <DEDUP_REMOVED lines=12> */
.L_x_66740:
[----:B------:R-:W-:Y:S05]  /*3ed40*/  BSYNC.RECONVERGENT B2 ;  /* 0x0000000000027941 */ /* 0x000fea0003800200 */
.L_x_66739:
        /* <DEDUP_REMOVED lines=61> */
.L_x_66737:
[----:B------:R-:W-:Y:S05]  /*3f120*/  BSYNC.RECONVERGENT B1 ;  /* 0x0000000000017941 */ /* 0x000fea0003800200 */
.L_x_66736:
        /* <DEDUP_REMOVED lines=26> */
.L_x_66743:
        /* <DEDUP_REMOVED lines=12> */
.L_x_66745:
[----:B------:R-:W-:Y:S05]  /*3f390*/  BSYNC.RECONVERGENT B2 ;  /* 0x0000000000027941 */ /* 0x000fea0003800200 */
.L_x_66744:
        /* <DEDUP_REMOVED lines=61> */
.L_x_66742:
[----:B------:R-:W-:Y:S05]  /*3f770*/  BSYNC.RECONVERGENT B1 ;  /* 0x0000000000017941 */ /* 0x000fea0003800200 */
.L_x_66741:
        /* <DEDUP_REMOVED lines=21> */
.L_x_66748:
        /* <DEDUP_REMOVED lines=12> */
.L_x_66750:
[----:B------:R-:W-:Y:S05]  /*3f990*/  BSYNC.RECONVERGENT B2 ;  /* 0x0000000000027941 */ /* 0x000fea0003800200 */
.L_x_66749:
        /* <DEDUP_REMOVED lines=61> */
.L_x_66747:
[----:B------:R-:W-:Y:S05]  /*3fd70*/  BSYNC.RECONVERGENT B1 ;  /* 0x0000000000017941 */ /* 0x000fea0003800200 */
.L_x_66746:
        /* <DEDUP_REMOVED lines=21> */
.L_x_66753:
        /* <DEDUP_REMOVED lines=12> */
.L_x_66755:
[----:B------:R-:W-:Y:S05]  /*3ff90*/  BSYNC.RECONVERGENT B2 ;  /* 0x0000000000027941 */ /* 0x000fea0003800200 */
.L_x_66754:
        /* <DEDUP_REMOVED lines=61> */
.L_x_66752:
[----:B------:R-:W-:Y:S05]  /*40370*/  BSYNC.RECONVERGENT B1 ;  /* 0x0000000000017941 */ /* 0x000fea0003800200 */
.L_x_66751:
        /* <DEDUP_REMOVED lines=21> */
.L_x_66758:
        /* <DEDUP_REMOVED lines=12> */
.L_x_66760:
[----:B------:R-:W-:Y:S05]  /*40590*/  BSYNC.RECONVERGENT B2 ;  /* 0x0000000000027941 */ /* 0x000fea0003800200 */
.L_x_66759:
        /* <DEDUP_REMOVED lines=61> */
.L_x_66757:
[----:B------:R-:W-:Y:S05]  /*40970*/  BSYNC.RECONVERGENT B1 ;  /* 0x0000000000017941 */ /* 0x000fea0003800200 */
.L_x_66756:
        /* <DEDUP_REMOVED lines=21> */
.L_x_66763:
        /* <DEDUP_REMOVED lines=12> */
.L_x_66765:
[----:B------:R-:W-:Y:S05]  /*40b90*/  BSYNC.RECONVERGENT B2 ;  /* 0x0000000000027941 */ /* 0x000fea0003800200 */
.L_x_66764:
        /* <DEDUP_REMOVED lines=61> */
.L_x_66762:
[----:B------:R-:W-:Y:S05]  /*40f70*/  BSYNC.RECONVERGENT B1 ;  /* 0x0000000000017941 */ /* 0x000fea0003800200 */
.L_x_66761:
        /* <DEDUP_REMOVED lines=21> */
.L_x_66768:
        /* <DEDUP_REMOVED lines=12> */
.L_x_66770:
[----:B------:R-:W-:Y:S05]  /*41190*/  BSYNC.RECONVERGENT B2 ;  /* 0x0000000000027941 */ /* 0x000fea0003800200 */
.L_x_66769:
        /* <DEDUP_REMOVED lines=61> */
.L_x_66767:
[----:B------:R-:W-:Y:S05]  /*41570*/  BSYNC.RECONVERGENT B1 ;  /* 0x0000000000017941 */ /* 0x000fea0003800200 */
.L_x_66766:
        /* <DEDUP_REMOVED lines=21> */
.L_x_66773:
        /* <DEDUP_REMOVED lines=15> */
.L_x_66775:
[----:B------:R-:W-:Y:S05]  /*417c0*/  BSYNC.RECONVERGENT B2 ;  /* 0x0000000000027941 */ /* 0x000fea0003800200 */
.L_x_66774:
        /* <DEDUP_REMOVED lines=61> */
.L_x_66772:
[----:B------:R-:W-:Y:S05]  /*41ba0*/  BSYNC.RECONVERGENT B1 ;  /* 0x0000000000017941 */ /* 0x000fea0003800200 */
.L_x_66771:
        /* <DEDUP_REMOVED lines=16> */
.L_x_66735:
        /* <DEDUP_REMOVED lines=21> */
.L_x_66693:
[----:B------:R-:W-:Y:S05]  /*41e00*/  BSYNC.RECONVERGENT B0 ;  /* 0x0000000000007941 */ /* 0x000fea0003800200 */
.L_x_66692:
        /* <DEDUP_REMOVED lines=288> */
.L_x_66809:
        /* <DEDUP_REMOVED lines=64> */
.L_x_66778:
[----:B------:R-:W-:Y:S05]  /*43410*/  BSYNC.RECONVERGENT B0 ;  /* 0x0000000000007941 */ /* 0x000fea0003800200 */
.L_x_66777:
        /* <DEDUP_REMOVED lines=48> */
[----:B------:R-:W-:-:S07]  /*43720*/  VIADD R0, R0, 0x20 ;  /* 0x0000002000007836 */ /* 0x000fce0000000000 */
.L_x_66780:
[----:B------:R-:W-:Y:S05]  /*43730*/  BSYNC.RECONVERGENT B0 ;  /* 0x0000000000007941 */ /* 0x000fea0003800200 */
.L_x_66779:
        /* <DEDUP_REMOVED lines=49> */
.L_x_66782:
[----:B------:R-:W-:Y:S05]  /*43a50*/  BSYNC.RECONVERGENT B0 ;  /* 0x0000000000007941 */ /* 0x000fea0003800200 */
.L_x_66781:
        /* <DEDUP_REMOVED lines=45> */
[----:B------:R-:W2:Y:S02]  /*43d30*/  LDC.64 R232, c[0x0][0x428] ;  /* 0x00010a00ffe87b82 */ /* 0x000ea40000000a00 */
[----:B--2---:R-:W-:-:S05]  /*43d40*/  IMAD.WIDE.U32 R232, R0, 0x10, R232 ;  /* 0x0000001000e87825 */ /* 0x004fca00078e00e8 */
[----:B------:R0:W-:Y:S01]  /*43d50*/  STG.E.128 desc[UR8][R232.64], R212 ;  /* 0x000000d4e8007986 */ /* 0x0001e2000c101d08 */
[----:B------:R-:W-:-:S07]  /*43d60*/  VIADD R0, R0, 0x20 ;  /* 0x0000002000007836 */ /* 0x000fce0000000000 */
.L_x_66784:
[----:B------:R-:W-:Y:S05]  /*43d70*/  BSYNC.RECONVERGENT B0 ;  /* 0x0000000000007941 */ /* 0x000fea0003800200 */
.L_x_66783:
        /* <DEDUP_REMOVED lines=48> */
[----:B------:R-:W-:-:S07]  /*44080*/  IADD3 R0, PT, PT, R0, 0x20, RZ ;  /* 0x0000002000007810 */ /* 0x000fce0007ffe0ff */
.L_x_66786:
[----:B------:R-:W-:Y:S05]  /*44090*/  BSYNC.RECONVERGENT B0 ;  /* 0x0000000000007941 */ /* 0x000fea0003800200 */
.L_x_66785:
        /* <DEDUP_REMOVED lines=57> */
[----:B------:R-:W2:Y:S02]  /*44430*/  LDC.64 R232, c[0x0][0x428] ;  /* 0x00010a00ffe87b82 */ /* 0x000ea40000000a00 */
[----:B--2---:R-:W-:-:S05]  /*44440*/  IMAD.WIDE.U32 R232, R0, 0x10, R232 ;  /* 0x0000001000e87825 */ /* 0x004fca00078e00e8 */
[----:B------:R0:W-:Y:S01]  /*44450*/  STG.E.128 desc[UR8][R232.64], R212 ;  /* 0x000000d4e8007986 */ /* 0x0001e2000c101d08 */
[----:B------:R-:W-:-:S07]  /*44460*/  VIADD R0, R0, 0x20 ;  /* 0x0000002000007836 */ /* 0x000fce0000000000 */
.L_x_66788:
[----:B------:R-:W-:Y:S05]  /*44470*/  BSYNC.RECONVERGENT B0 ;  /* 0x0000000000007941 */ /* 0x000fea0003800200 */
.L_x_66787:
        /* <DEDUP_REMOVED lines=72> */
[----:B------:R-:W-:-:S07]  /*44900*/  IADD3 R0, PT, PT, R0, 0x20, RZ ;  /* 0x0000002000007810 */ /* 0x000fce0007ffe0ff */
.L_x_66790:
[----:B------:R-:W-:Y:S05]  /*44910*/  BSYNC.RECONVERGENT B0 ;  /* 0x0000000000007941 */ /* 0x000fea0003800200 */
.L_x_66789:
        /* <DEDUP_REMOVED lines=73> */
.L_x_66792:
[----:B------:R-:W-:Y:S05]  /*44db0*/  BSYNC.RECONVERGENT B0 ;  /* 0x0000000000007941 */ /* 0x000fea0003800200 */
.L_x_66791:
        /* <DEDUP_REMOVED lines=73> */
.L_x_66794:
[----:B------:R-:W-:Y:S05]  /*45250*/  BSYNC.RECONVERGENT B0 ;  /* 0x0000000000007941 */ /* 0x000fea0003800200 */
.L_x_66793:
        /* <DEDUP_REMOVED lines=34> */
.L_x_66796:
[----:B------:R-:W-:Y:S05]  /*45480*/  BSYNC.RECONVERGENT B0 ;  /* 0x0000000000007941 */ /* 0x000fea0003800200 */
.L_x_66795:
[----:B0-234-:R-:W0:Y:S02]  /*45490*/  LDC.64 R212, c[0x0][0x380] ;  /* 0x0000e000ffd47b82 */ /* 0x01de240000000a00 */
[----:B0-----:R-:W-:-:S05]  /*454a0*/  IMAD R15, R212, 0x4, R15 ;  /* 0x00000004d40f7824 */ /* 0x001fca00078e020f */
[----:B------:R-:W-:-:S13]  /*454b0*/  ISETP.GE.AND P0, PT, R15, R213, PT ;  /* 0x000000d50f00720c */ /* 0x000fda0003f06270 */
[----:B------:R-:W-:Y:S05]  /*454c0*/  @!P0 BRA `(.L_x_66797) ;  /* 0xfffffbd400fc8947 */ /* 0x000fea000383ffff */
[----:B------:R-:W-:Y:S05]  /*454d0*/  EXIT ;  /* 0x000000000000794d */ /* 0x000fea0003800000 */
.L_x_66776:
        /* <DEDUP_REMOVED lines=8> */
.L_x_66799:
[----:B------:R-:W-:Y:S05]  /*45560*/  BSYNC B0 ;  /* 0x0000000000007941 */ /* 0x000fea0003800000 */
.L_x_66798:
        /* <DEDUP_REMOVED lines=9> */
.L_x_66800:
[----:B------:R-:W-:Y:S02]  /*45600*/  IMAD.MOV.U32 R212, RZ, RZ, 0x4 ;  /* 0x00000004ffd47424 */ /* 0x000fe400078e00ff */
[----:B------:R-:W-:Y:S01]  /*45610*/  FADD.FTZ R213, R213, R13 ;  /* 0x0000000dd5d57221 */ /* 0x000fe20000010000 */
[----:B------:R-:W-:-:S04]  /*45620*/  MOV R13, 0xffffffff ;  /* 0xffffffff000d7802 */ /* 0x000fc80000000f00 */
[----:B------:R-:W-:-:S07]  /*45630*/  MOV R233, R213 ;  /* 0x000000d500e97202 */ /* 0x000fce0000000f00 */
[----:B------:R-:W-:Y:S05]  /*45640*/  WARPSYNC.COLLECTIVE R13, `(.L_x_66801) ;  /* 0x000000000d087348 */ /* 0x000fea0003c00000 */
[----:B------:R0:W1:Y:S02]  /*45650*/  SHFL.BFLY P6, R13, R233, R212, R14 ;  /* 0x0c0000d4e90d7389 */ /* 0x00006400000c000e */
[----:B01----:R-:W-:Y:S05]  /*45660*/  ENDCOLLECTIVE ;  /* 0x000000000000791b */ /* 0x003fea0003800000 */
.L_x_66801:
[----:B------:R-:W-:Y:S02]  /*45670*/  HFMA2 R212, -RZ, RZ, 0, 4.76837158203125e-07 ;  /* 0x00000008ffd47431 */ /* 0x000fe400000001ff */
[----:B------:R-:W-:Y:S01]  /*45680*/  FADD.FTZ R213, R213, R13 ;  /* 0x0000000dd5d57221 */ /* 0x000fe20000010000 */
[----:B------:R-:W-:-:S03]  /*45690*/  IMAD.MOV.U32 R13, RZ, RZ, -0x1 ;  /* 0xffffffffff0d7424 */ /* 0x000fc600078e00ff */
[----:B------:R-:W-:-:S07]  /*456a0*/  IMAD.MOV.U32 R233, RZ, RZ, R213 ;  /* 0x000000ffffe97224 */ /* 0x000fce00078e00d5 */
[----:B------:R-:W-:Y:S05]  /*456b0*/  WARPSYNC.COLLECTIVE R13, `(.L_x_66802) ;  /* 0x000000000d087348 */ /* 0x000fea0003c00000 */
[----:B------:R0:W1:Y:S02]  /*456c0*/  SHFL.BFLY P6, R13, R233, R212, R14 ;  /* 0x0c0000d4e90d7389 */ /* 0x00006400000c000e */
[----:B01----:R-:W-:Y:S05]  /*456d0*/  ENDCOLLECTIVE ;  /* 0x000000000000791b */ /* 0x003fea0003800000 */
.L_x_66802:
[----:B------:R-:W-:Y:S02]  /*456e0*/  IMAD.MOV.U32 R212, RZ, RZ, 0x10 ;  /* 0x00000010ffd47424 */ /* 0x000fe400078e00ff */
[----:B------:R-:W-:Y:S01]  /*456f0*/  FADD.FTZ R213, R213, R13 ;  /* 0x0000000dd5d57221 */ /* 0x000fe20000010000 */
[----:B------:R-:W-:-:S04]  /*45700*/  MOV R13, 0xffffffff ;  /* 0xffffffff000d7802 */ /* 0x000fc80000000f00 */
[----:B------:R-:W-:-:S07]  /*45710*/  MOV R233, R213 ;  /* 0x000000d500e97202 */ /* 0x000fce0000000f00 */
[----:B------:R-:W-:Y:S05]  /*45720*/  WARPSYNC.COLLECTIVE R13, `(.L_x_66803) ;  /* 0x000000000d087348 */ /* 0x000fea0003c00000 */
[----:B------:R0:W1:Y:S02]  /*45730*/  SHFL.BFLY P6, R13, R233, R212, R14 ;  /* 0x0c0000d4e90d7389 */ /* 0x00006400000c000e */
[----:B01----:R-:W-:Y:S05]  /*45740*/  ENDCOLLECTIVE ;  /* 0x000000000000791b */ /* 0x003fea0003800000 */
.L_x_66803:
        /* <DEDUP_REMOVED lines=174> */
.L_x_66804:
[----:B------:R-:W-:Y:S02]  /*46230*/  HFMA2 R212, -RZ, RZ, 0, 1.1920928955078125e-07 ;  /* 0x00000002ffd47431 */ /* 0x000fe400000001ff */
[----:B------:R-:W-:Y:S01]  /*46240*/  FADD.FTZ R213, R213, R13 ;  /* 0x0000000dd5d57221 */ /* 0x000fe20000010000 */
[----:B------:R-:W-:-:S03]  /*46250*/  IMAD.MOV.U32 R13, RZ, RZ, -0x1 ;  /* 0xffffffffff0d7424 */ /* 0x000fc600078e00ff */
[----:B------:R-:W-:-:S07]  /*46260*/  IMAD.MOV.U32 R233, RZ, RZ, R213 ;  /* 0x000000ffffe97224 */ /* 0x000fce00078e00d5 */
[----:B------:R-:W-:Y:S05]  /*46270*/  WARPSYNC.COLLECTIVE R13, `(.L_x_66805) ;  /* 0x000000000d087348 */ /* 0x000fea0003c00000 */
[----:B------:R0:W1:Y:S02]  /*46280*/  SHFL.BFLY P6, R13, R233, R212, R14 ;  /* 0x0c0000d4e90d7389 */ /* 0x00006400000c000e */
[----:B01----:R-:W-:Y:S05]  /*46290*/  ENDCOLLECTIVE ;  /* 0x000000000000791b */ /* 0x003fea0003800000 */
.L_x_66805:
[----:B------:R-:W-:Y:S02]  /*462a0*/  IMAD.MOV.U32 R212, RZ, RZ, 0x4 ;  /* 0x00000004ffd47424 */ /* 0x000fe400078e00ff */
[----:B------:R-:W-:Y:S01]  /*462b0*/  FADD.FTZ R213, R213, R13 ;  /* 0x0000000dd5d57221 */ /* 0x000fe20000010000 */
[----:B------:R-:W-:-:S04]  /*462c0*/  MOV R13, 0xffffffff ;  /* 0xffffffff000d7802 */ /* 0x000fc80000000f00 */
[----:B------:R-:W-:-:S07]  /*462d0*/  MOV R233, R213 ;  /* 0x000000d500e97202 */ /* 0x000fce0000000f00 */
[----:B------:R-:W-:Y:S05]  /*462e0*/  WARPSYNC.COLLECTIVE R13, `(.L_x_66806) ;  /* 0x000000000d087348 */ /* 0x000fea0003c00000 */
[----:B------:R0:W1:Y:S02]  /*462f0*/  SHFL.BFLY P6, R13, R233, R212, R14 ;  /* 0x0c0000d4e90d7389 */ /* 0x00006400000c000e */
[----:B01----:R-:W-:Y:S05]  /*46300*/  ENDCOLLECTIVE ;  /* 0x000000000000791b */ /* 0x003fea0003800000 */
.L_x_66806:
[----:B------:R-:W-:Y:S02]  /*46310*/  HFMA2 R212, -RZ, RZ, 0, 4.76837158203125e-07 ;  /* 0x00000008ffd47431 */ /* 0x000fe400000001ff */
[----:B------:R-:W-:Y:S01]  /*46320*/  FADD.FTZ R213, R213, R13 ;  /* 0x0000000dd5d57221 */ /* 0x000fe20000010000 */
[----:B------:R-:W-:-:S03]  /*46330*/  IMAD.MOV.U32 R13, RZ, RZ, -0x1 ;  /* 0xffffffffff0d7424 */ /* 0x000fc600078e00ff */
[----:B------:R-:W-:-:S07]  /*46340*/  IMAD.MOV.U32 R233, RZ, RZ, R213 ;  /* 0x000000ffffe97224 */ /* 0x000fce00078e00d5 */
[----:B------:R-:W-:Y:S05]  /*46350*/  WARPSYNC.COLLECTIVE R13, `(.L_x_66807) ;  /* 0x000000000d087348 */ /* 0x000fea0003c00000 */
[----:B------:R0:W1:Y:S02]  /*46360*/  SHFL.BFLY P6, R13, R233, R212, R14 ;  /* 0x0c0000d4e90d7389 */ /* 0x00006400000c000e */
[----:B01----:R-:W-:Y:S05]  /*46370*/  ENDCOLLECTIVE ;  /* 0x000000000000791b */ /* 0x003fea0003800000 */
.L_x_66807:
[----:B------:R-:W-:Y:S02]  /*46380*/  IMAD.MOV.U32 R212, RZ, RZ, 0x10 ;  /* 0x00000010ffd47424 */ /* 0x000fe400078e00ff */
[----:B------:R-:W-:Y:S01]  /*46390*/  FADD.FTZ R213, R213, R13 ;  /* 0x0000000dd5d57221 */ /* 0x000fe20000010000 */
[----:B------:R-:W-:-:S04]  /*463a0*/  MOV R13, 0xffffffff ;  /* 0xffffffff000d7802 */ /* 0x000fc80000000f00 */
[----:B------:R-:W-:-:S07]  /*463b0*/  MOV R233, R213 ;  /* 0x000000d500e97202 */ /* 0x000fce0000000f00 */
[----:B------:R-:W-:Y:S05]  /*463c0*/  WARPSYNC.COLLECTIVE R13, `(.L_x_66808) ;  /* 0x000000000d087348 */ /* 0x000fea0003c00000 */
[----:B------:R0:W1:Y:S02]  /*463d0*/  SHFL.BFLY P6, R13, R233, R212, R14 ;  /* 0x0c0000d4e90d7389 */ /* 0x00006400000c000e */
[----:B01----:R-:W-:Y:S05]  /*463e0*/  ENDCOLLECTIVE ;  /* 0x000000000000791b */ /* 0x003fea0003800000 */
.L_x_66808:
[----:B------:R-:W-:Y:S05]  /*463f0*/  BRA `(.L_x_66809) ;  /* 0xffffffcc00047947 */ /* 0x000fea000383ffff */
.L_x_66810:
        /* <DEDUP_REMOVED lines=16> */
.L_x_88540:


//--------------------- .text._ZN10layer_norm13ln_fwd_kernelINS_13Kernel_traitsIf6__halffS2_fjLj2560ELj1ELj4ELj1ELj16ENS_18Kernel_traits_baseILj2560EfS2_fS2_fjLj128EEEEELb1ELb1ELb0ELb1EEEvNS_9FwdParamsE --------------------------
	.section	.text._ZN10layer_norm13ln_fwd_kernelINS_13Kernel_traitsIf6__halffS2_fjLj2560ELj1ELj4ELj1ELj16ENS_18Kernel_traits_baseILj2560EfS2_fS2_fjLj128EEEEELb1ELb1ELb0ELb1EEEvNS_9FwdParamsE,"ax",@progbits
	.align	128
        .global         _ZN10layer_norm13ln_fwd_kernelINS_13Kernel_traitsIf6__halffS2_fjLj2560ELj1ELj4ELj1ELj16ENS_18Kernel_traits_baseILj2560EfS2_fS2_fjLj128EEEEELb1ELb1ELb0ELb1EEEvNS_9FwdParamsE
        .type           _ZN10layer_norm13ln_fwd_kernelINS_13Kernel_traitsIf6__halffS2_fjLj2560ELj1ELj4ELj1ELj16ENS_18Kernel_traits_baseILj2560EfS2_fS2_fjLj128EEEEELb1ELb1ELb0ELb1EEEvNS_9FwdParamsE,@function
        .size           _ZN10layer_norm13ln_fwd_kernelINS_13Kernel_traitsIf6__halffS2_fjLj2560ELj1ELj4ELj1ELj16ENS_18Kernel_traits_baseILj2560EfS2_fS2_fjLj128EEEEELb1ELb1ELb0ELb1EEEvNS_9FwdParamsE,(.L_x_88541 - _ZN10layer_norm13ln_fwd_kernelINS_13Kernel_traitsIf6__halffS2_fjLj2560ELj1ELj4ELj1ELj16ENS_18Kernel_traits_baseILj2560EfS2_fS2_fjLj128EEEEELb1ELb1ELb0ELb1EEEvNS_9FwdParamsE)
        .other          _ZN10layer_norm13ln_fwd_kernelINS_13Kernel_traitsIf6__halffS2_fjLj2560ELj1ELj4ELj1ELj16ENS_18Kernel_traits_baseILj2560EfS2_fS2_fjLj128EEEEELb1ELb1ELb0ELb1EEEvNS_9FwdParamsE,@"STO_CUDA_ENTRY STV_DEFAULT"
_ZN10layer_norm13ln_fwd_kernelINS_13Kernel_traitsIf6__halffS2_fjLj2560ELj1ELj4ELj1ELj16ENS_18Kernel_traits_baseILj2560EfS2_fS2_fjLj128EEEEELb1ELb1ELb0ELb1EEEvNS_9FwdParamsE:
.text._ZN10layer_norm13ln_fwd_kernelINS_13Kernel_traitsIf6__halffS2_fjLj2560ELj1ELj4ELj1ELj16ENS_18Kernel_traits_baseILj2560EfS2_fS2_fjLj128EEEEELb1ELb1ELb0ELb1EEEvNS_9FwdParamsE:
        /* <DEDUP_REMOVED lines=36> */
[----:B------:R-:W3:Y:S02]  /*0240*/  LDG.E.128 R92, desc[UR6][R8.64] ;  /* 0x00000006085c7981 */ /* 0x000ee4000c1e1d00 */
[----:B------:R-:W-:Y:S02]  /*0250*/  IMAD.X R13, RZ, RZ, UR13, P2 ;  /* 0x0000000dff0d7e24 */ /* 0x000fe400090e06ff */
        /* <DEDUP_REMOVED lines=65> */
[----:B0-----:R-:W4:Y:S04]  /*0670*/  LDG.E.128 R36, desc[UR6][R10.64+0x1810] ;  /* 0x001810060a247981 */ /* 0x001f28000c1e1d00 */
[----:B--2---:R-:W2:Y:S04]  /*0680*/  LDG.E.128 R32, desc[UR6][R10.64+0x1c00] ;  /* 0x001c00060a207981 */ /* 0x004ea8000c1e1d00 */
[----:B---3--:R-:W3:Y:S04]  /*0690*/  LDG.E.128 R28, desc[UR6][R10.64+0x1c10] ;  /* 0x001c10060a1c7981 */ /* 0x008ee8000c1e1d00 */
[----:B----4-:R-:W4:Y:S04]  /*06a0*/  LDG.E.128 R24, desc[UR6][R10.64+0x2000] ;  /* 0x002000060a187981 */ /* 0x010f28000c1e1d00 */
[----:B-1----:R-:W2:Y:S04]  /*06b0*/  LDG.E.128 R20, desc[UR6][R10.64+0x2010] ;  /* 0x002010060a147981 */ /* 0x002ea8000c1e1d00 */
[----:B------:R-:W3:Y:S04]  /*06c0*/  LDG.E.128 R16, desc[UR6][R10.64+0x2400] ;  /* 0x002400060a107981 */ /* 0x000ee8000c1e1d00 */
[----:B------:R1:W5:Y:S04]  /*06d0*/  LDG.E.128 R92, desc[UR6][R12.64+0x2410] ;  /* 0x002410060c5c7981 */ /* 0x000368000c1e1d00 */
        /* <DEDUP_REMOVED lines=25> */
[----:B----4-:R1:W-:Y:S04]  /*0870*/  STL.64 [R1+0x60], R8 ;  /* 0x0000600801007387 */ /* 0x0103e80000100a00 */
[----:B------:R1:W-:Y:S04]  /*0880*/  STL.64 [R1+0x68], R10 ;  /* 0x0000680a01007387 */ /* 0x0003e80000100a00 */
[----:B---3--:R1:W-:Y:S04]  /*0890*/  STL.64 [R1+0x50], R16 ;  /* 0x0000501001007387 */ /* 0x0083e80000100a00 */
[----:B------:R1:W-:Y:S04]  /*08a0*/  STL.64 [R1+0x58], R18 ;  /* 0x0000581201007387 */ /* 0x0003e80000100a00 */
[----:B------:R1:W-:Y:S04]  /*08b0*/  STL.64 [R1], R36 ;  /* 0x0000002401007387 */ /* 0x0003e80000100a00 */
[----:B------:R1:W-:Y:S04]  /*08c0*/  STL.64 [R1+0x8], R38 ;  /* 0x0000082601007387 */ /* 0x0003e80000100a00 */
[----:B--2---:R1:W-:Y:S04]  /*08d0*/  STL.64 [R1+0x40], R20 ;  /* 0x0000401401007387 */ /* 0x0043e80000100a00 */
        /* <DEDUP_REMOVED lines=8> */
.L_x_66811:
        /* <DEDUP_REMOVED lines=138> */
.L_x_66812:
        /* <DEDUP_REMOVED lines=11> */
[----:B------:R-:W3:Y:S01]  /*12b0*/  LDCU.64 UR18, c[0x0][0x3e0] ;  /* 0x00007c00ff1277ac */ /* 0x000ee20008000a00 */
[----:B01----:R-:W-:Y:S01]  /*12c0*/  IMAD R10, R0, -0x2daee0ad, RZ ;  /* 0xd2511f53000a7824 */ /* 0x003fe200078e02ff */
[----:B------:R-:W-:Y:S01]  /*12d0*/  LOP3.LUT R5, R5, UR5, RZ, 0x3c, !PT ;  /* 0x0000000505057c12 */ /* 0x000fe2000f8e3cff */
[----:B------:R-:W-:Y:S02]  /*12e0*/  UIADD3 UR15, UPT, UPT, UR5, -0x695add53, URZ ;  /* 0x96a522ad050f7890 */ /* 0x000fe4000fffe0ff */
[----:B------:R-:W-:Y:S02]  /*12f0*/  UIADD3 UR16, UPT, UPT, UR4, -0x700cb87f, URZ ;  /* 0x8ff3478104107890 */ /* 0x000fe4000fffe0ff */
[----:B------:R-:W-:Y:S01]  /*1300*/  IMAD.HI.U32 R8, R5, -0x326172a9, RZ ;  /* 0xcd9e8d5705087827 */ /* 0x000fe200078e00ff */
[----:B------:R-:W0:Y:S01]  /*1310*/  LDCU UR10, c[0x0][0x404] ;  /* 0x00008080ff0a77ac */ /* 0x000e220008000800 */
[----:B------:R-:W1:Y:S01]  /*1320*/  LDCU UR11, c[0x0][0x408] ;  /* 0x00008100ff0b77ac */ /* 0x000e620008000800 */
[----:B------:R-:W4:Y:S01]  /*1330*/  LDCU UR12, c[0x0][0x388] ;  /* 0x00007100ff0c77ac */ /* 0x000f220008000800 */
        /* <DEDUP_REMOVED lines=78> */
.L_x_67633:
        /* <DEDUP_REMOVED lines=10> */
[----:B-1----:R-:W-:Y:S01]  /*18c0*/  IMAD R8, R3, UR12, RZ ;  /* 0x0000000c03087c24 */ /* 0x002fe2000f8e02ff */
[----:B--2---:R-:W-:-:S04]  /*18d0*/  LOP3.LUT R219, R237, 0x1f, RZ, 0xc0, !PT ;  /* 0x0000001feddb7812 */ /* 0x004fc800078ec0ff */
[----:B------:R-:W-:-:S04]  /*18e0*/  SHF.R.S32.HI R9, RZ, 0x1f, R8 ;  /* 0x0000001fff097819 */ /* 0x000fc80000011408 */
[----:B------:R-:W-:-:S04]  /*18f0*/  LEA.HI R9, R9, R8, RZ, 0x3 ;  /* 0x0000000809097211 */ /* 0x000fc800078f18ff */
        /* <DEDUP_REMOVED lines=23> */
.L_x_88380:
[----:B------:R-:W-:Y:S05]  /*1a70*/  BRX R12 -0x1a80                                        (*"BRANCH_TARGETS .L_x_88381,.L_x_88382,.L_x_88383"*) ;  /* 0xffffffe40c607949 */ /* 0x000fea000383ffff */
.L_x_88383:
[----:B------:R-:W-:Y:S01]  /*1a80*/  IADD3 R14, PT, PT, R227, 0x1, RZ ;  /* 0x00000001e30e7810 */ /* 0x000fe20007ffe0ff */
[----:B------:R-:W-:Y:S02]  /*1a90*/  IMAD.MOV.U32 R12, RZ, RZ, R220 ;  /* 0x000000ffff0c7224 */ /* 0x000fe400078e00dc */
[----:B------:R-:W-:Y:S01]  /*1aa0*/  IMAD.MOV.U32 R7, RZ, RZ, R225 ;  /* 0x000000ffff077224 */ /* 0x000fe200078e00e1 */
[----:B------:R-:W-:Y:S06]  /*1ab0*/  BRA `(.L_x_66815) ;  /* 0x0000000400387947 */ /* 0x000fec0003800000 */
.L_x_88381:
[----:B------:R-:W-:Y:S01]  /*1ac0*/  MOV R12, R220 ;  /* 0x000000dc000c7202 */ /* 0x000fe20000000f00 */
[----:B------:R-:W-:Y:S02]  /*1ad0*/  IMAD.MOV.U32 R14, RZ, RZ, 0x3 ;  /* 0x00000003ff0e7424 */ /* 0x000fe400078e00ff */
[----:B------:R-:W-:Y:S01]  /*1ae0*/  IMAD.MOV.U32 R7, RZ, RZ, R226 ;  /* 0x000000ffff077224 */ /* 0x000fe200078e00e2 */
[----:B------:R-:W-:Y:S06]  /*1af0*/  BRA `(.L_x_66815) ;  /* 0x0000000400287947 */ /* 0x000fec0003800000 */
.L_x_88382:
        /* <DEDUP_REMOVED lines=12> */
.L_x_66817:
[----:B------:R-:W-:Y:S05]  /*1bc0*/  BSYNC.RECONVERGENT B1 ;  /* 0x0000000000017941 */ /* 0x000fea0003800200 */
.L_x_66816:
        /* <DEDUP_REMOVED lines=61> */
.L_x_66815:
[----:B------:R-:W-:Y:S05]  /*1fa0*/  BSYNC.RECONVERGENT B0 ;  /* 0x0000000000007941 */ /* 0x000fea0003800200 */
.L_x_66814:
[----:B------:R-:W-:Y:S01]  /*1fb0*/  I2FP.F32.U32 R7, R7 ;  /* 0x0000000700077245 */ /* 0x000fe20000201000 */
[----:B------:R-:W-:Y:S01]  /*1fc0*/  IMAD.U32 R222, RZ, RZ, UR10 ;  /* 0x0000000affde7e24 */ /* 0x000fe2000f8e00ff */
[----:B------:R-:W-:Y:S01]  /*1fd0*/  ISETP.NE.AND P2, PT, R14, 0x1, PT ;  /* 0x000000010e00780c */ /* 0x000fe20003f45270 */
[----:B------:R-:W-:Y:S01]  /*1fe0*/  IMAD.U32 R223, RZ, RZ, UR11 ;  /* 0x0000000bffdf7e24 */ /* 0x000fe2000f8e00ff */
[----:B------:R-:W-:Y:S01]  /*1ff0*/  LOP3.LUT R6, R6, 0xfffffffb, RZ, 0xc0, !PT ;  /* 0xfffffffb06067812 */ /* 0x000fe200078ec0ff */
[----:B------:R-:W-:Y:S01]  /*2000*/  FFMA.FTZ R7, R7, R231, 1.1641532182693481445e-10 ;  /* 0x2f00000007077423 */ /* 0x000fe200000100e7 */
[----:B------:R-:W-:Y:S01]  /*2010*/  BSSY.RECONVERGENT B0, `(.L_x_66818) ;  /* 0x000005f000007945 */ /* 0x000fe20003800200 */
[----:B------:R-:W-:-:S03]  /*2020*/  IMAD.MOV.U32 R13, RZ, RZ, R224 ;  /* 0x000000ffff0d7224 */ /* 0x000fc600078e00e0 */
[----:B------:R-:W-:Y:S01]  /*2030*/  FSETP.GTU.FTZ.AND P1, PT, R7, R222, PT ;  /* 0x000000de0700720b */ /* 0x000fe20003f3c000 */
[----:B-----5:R-:W-:-:S05]  /*2040*/  HADD2.F32 R7, -RZ, R8.H0_H0 ;  /* 0x20000008ff077230 */ /* 0x020fca0000004100 */
        /* <DEDUP_REMOVED lines=16> */
.L_x_66820:
        /* <DEDUP_REMOVED lines=12> */
.L_x_66822:
[----:B------:R-:W-:Y:S05]  /*2210*/  BSYNC.RECONVERGENT B1 ;  /* 0x0000000000017941 */ /* 0x000fea0003800200 */
.L_x_66821:
        /* <DEDUP_REMOVED lines=62> */
.L_x_66819:
[----:B------:R-:W-:Y:S05]  /*2600*/  BSYNC.RECONVERGENT B0 ;  /* 0x0000000000007941 */ /* 0x000fea0003800200 */
.L_x_66818:
        /* <DEDUP_REMOVED lines=24> */
.L_x_66825:
        /* <DEDUP_REMOVED lines=12> */
.L_x_66827:
[----:B------:R-:W-:Y:S05]  /*2850*/  BSYNC.RECONVERGENT B1 ;  /* 0x0000000000017941 */ /* 0x000fea0003800200 */
.L_x_66826:
        /* <DEDUP_REMOVED lines=62> */
.L_x_66824:
[----:B------:R-:W-:Y:S05]  /*2c40*/  BSYNC.RECONVERGENT B0 ;  /* 0x0000000000007941 */ /* 0x000fea0003800200 */
.L_x_66823:
        /* <DEDUP_REMOVED lines=22> */
.L_x_66830:
        /* <DEDUP_REMOVED lines=12> */
.L_x_66832:
[----:B------:R-:W-:Y:S05]  /*2e70*/  BSYNC.RECONVERGENT B1 ;  /* 0x0000000000017941 */ /* 0x000fea0003800200 */
.L_x_66831:
        /* <DEDUP_REMOVED lines=62> */
.L_x_66829:
[----:B------:R-:W-:Y:S05]  /*3260*/  BSYNC.RECONVERGENT B0 ;  /* 0x0000000000007941 */ /* 0x000fea0003800200 */
.L_x_66828:
        /* <DEDUP_REMOVED lines=22> */
.L_x_66835:
        /* <DEDUP_REMOVED lines=12> */
.L_x_66837:
[----:B------:R-:W-:Y:S05]  /*3490*/  BSYNC.RECONVERGENT B1 ;  /* 0x0000000000017941 */ /* 0x000fea0003800200 */
.L_x_66836:
        /* <DEDUP_REMOVED lines=62> */
.L_x_66834:
[----:B------:R-:W-:Y:S05]  /*3880*/  BSYNC.RECONVERGENT B0 ;  /* 0x0000000000007941 */ /* 0x000fea0003800200 */
.L_x_66833:
        /* <DEDUP_REMOVED lines=22> */
.L_x_66840:
        /* <DEDUP_REMOVED lines=12> */
.L_x_66842:
[----:B------:R-:W-:Y:S05]  /*3ab0*/  BSYNC.RECONVERGENT B1 ;  /* 0x0000000000017941 */ /* 0x000fea0003800200 */
.L_x_66841:
        /* <DEDUP_REMOVED lines=62> */
.L_x_66839:
[----:B------:R-:W-:Y:S05]  /*3ea0*/  BSYNC.RECONVERGENT B0 ;  /* 0x0000000000007941 */ /* 0x000fea0003800200 */
.L_x_66838:
        /* <DEDUP_REMOVED lines=22> */
.L_x_66845:
        /* <DEDUP_REMOVED lines=12> */
.L_x_66847:
[----:B------:R-:W-:Y:S05]  /*40d0*/  BSYNC.RECONVERGENT B1 ;  /* 0x0000000000017941 */ /* 0x000fea0003800200 */
.L_x_66846:
        /* <DEDUP_REMOVED lines=62> */
.L_x_66844:
[----:B------:R-:W-:Y:S05]  /*44c0*/  BSYNC.RECONVERGENT B0 ;  /* 0x0000000000007941 */ /* 0x000fea0003800200 */
.L_x_66843:
        /* <DEDUP_REMOVED lines=22> */
.L_x_66850:
        /* <DEDUP_REMOVED lines=15> */
.L_x_66852:
[----:B------:R-:W-:Y:S05]  /*4720*/  BSYNC.RECONVERGENT B1 ;  /* 0x0000000000017941 */ /* 0x000fea0003800200 */
.L_x_66851:
        /* <DEDUP_REMOVED lines=62> */
.L_x_66849:
[----:B------:R-:W-:Y:S05]  /*4b10*/  BSYNC.RECONVERGENT B0 ;  /* 0x0000000000007941 */ /* 0x000fea0003800200 */
.L_x_66848:
        /* <DEDUP_REMOVED lines=9> */
[----:B------:R-:W-:Y:S09]  /*4bb0*/  BRA `(.L_x_66853) ;  /* 0x00000030006c7947 */ /* 0x000ff20003800000 */
.L_x_66813:
        /* <DEDUP_REMOVED lines=16> */
.L_x_66856:
        /* <DEDUP_REMOVED lines=12> */
.L_x_66858:
[----:B------:R-:W-:Y:S05]  /*4d80*/  BSYNC.RECONVERGENT B1 ;  /* 0x0000000000017941 */ /* 0x000fea0003800200 */
.L_x_66857:
        /* <DEDUP_REMOVED lines=61> */
.L_x_66855:
[----:B------:R-:W-:Y:S05]  /*5160*/  BSYNC.RECONVERGENT B0 ;  /* 0x0000000000007941 */ /* 0x000fea0003800200 */
.L_x_66854:
[----:B------:R-:W-:Y:S01]  /*5170*/  I2FP.F32.U32 R7, R7 ;  /* 0x0000000700077245 */ /* 0x000fe20000201000 */
[----:B------:R-:W-:Y:S01]  /*5180*/  IMAD.U32 R223, RZ, RZ, UR11 ;  /* 0x0000000bffdf7e24 */ /* 0x000fe2000f8e00ff */
[----:B------:R-:W-:Y:S01]  /*5190*/  MOV R222, UR10 ;  /* 0x0000000a00de7c02 */ /* 0x000fe20008000f00 */
[----:B------:R-:W-:Y:S01]  /*51a0*/  BSSY.RECONVERGENT B0, `(.L_x_66859) ;  /* 0x0000061000007945 */ /* 0x000fe20003800200 */
[----:B------:R-:W-:Y:S01]  /*51b0*/  ISETP.NE.AND P2, PT, R14, 0x1, PT ;  /* 0x000000010e00780c */ /* 0x000fe20003f45270 */
[----:B------:R-:W-:Y:S01]  /*51c0*/  FFMA.FTZ R7, R7, R231, 1.1641532182693481445e-10 ;  /* 0x2f00000007077423 */ /* 0x000fe200000100e7 */
[----:B------:R-:W-:Y:S02]  /*51d0*/  LOP3.LUT R6, R6, 0xfffffffb, RZ, 0xc0, !PT ;  /* 0xfffffffb06067812 */ /* 0x000fe400078ec0ff */
[----:B------:R-:W-:Y:S02]  /*51e0*/  MOV R13, R224 ;  /* 0x000000e0000d7202 */ /* 0x000fe40000000f00 */
[----:B------:R-:W-:Y:S01]  /*51f0*/  FSETP.GTU.FTZ.AND P1, PT, R7, R222, PT ;  /* 0x000000de0700720b */ /* 0x000fe20003f3c000 */
[----:B-----5:R-:W-:-:S03]  /*5200*/  HADD2.F32 R7, -RZ, R8.H0_H0 ;  /* 0x20000008ff077230 */ /* 0x020fc60000004100 */
[----:B------:R-:W-:Y:S02]  /*5210*/  PLOP3.LUT P3, PT, P1, PT, PT, 0x8, 0x80 ;  /* 0x000000000080781c */ /* 0x000fe40000f6e170 */
[----:B------:R-:W-:-:S04]  /*5220*/  FMUL.FTZ R7, R7, R221 ;  /* 0x000000dd07077220 */ /* 0x000fc80000410000 */
[----:B------:R-:W-:-:S05]  /*5230*/  FMUL.FTZ R7, R7, R223 ;  /* 0x000000df07077220 */ /* 0x000fca0000410000 */
[----:B------:R-:W-:Y:S01]  /*5240*/  FSEL R16, R7, RZ, !P1 ;  /* 0x000000ff07107208 */ /* 0x000fe20004800000 */
[----:B------:R-:W-:Y:S01]  /*5250*/  IMAD.MOV.U32 R7, RZ, RZ, 0x2 ;  /* 0x00000002ff077424 */ /* 0x000fe200078e00ff */
        /* <DEDUP_REMOVED lines=10> */
.L_x_66861:
        /* <DEDUP_REMOVED lines=12> */
.L_x_66863:
[----:B------:R-:W-:Y:S05]  /*53c0*/  BSYNC.RECONVERGENT B1 ;  /* 0x0000000000017941 */ /* 0x000fea0003800200 */
.L_x_66862:
        /* <DEDUP_REMOVED lines=62> */
.L_x_66860:
[----:B------:R-:W-:Y:S05]  /*57b0*/  BSYNC.RECONVERGENT B0 ;  /* 0x0000000000007941 */ /* 0x000fea0003800200 */
.L_x_66859:
[----:B------:R-:W-:Y:S01]  /*57c0*/  I2FP.F32.U32 R13, R13 ;  /* 0x0000000d000d7245 */ /* 0x000fe20000201000 */
[----:B------:R-:W-:Y:S01]  /*57d0*/  HADD2.F32 R8, -RZ, R8.H1_H1 ;  /* 0x30000008ff087230 */ /* 0x000fe20000004100 */
        /* <DEDUP_REMOVED lines=21> */
.L_x_66866:
        /* <DEDUP_REMOVED lines=12> */
.L_x_66868:
[----:B------:R-:W-:Y:S05]  /*59f0*/  BSYNC.RECONVERGENT B1 ;  /* 0x0000000000017941 */ /* 0x000fea0003800200 */
.L_x_66867:
        /* <DEDUP_REMOVED lines=62> */
.L_x_66865:
[----:B------:R-:W-:Y:S05]  /*5de0*/  BSYNC.RECONVERGENT B0 ;  /* 0x0000000000007941 */ /* 0x000fea0003800200 */
.L_x_66864:
        /* <DEDUP_REMOVED lines=21> */
.L_x_66871:
        /* <DEDUP_REMOVED lines=12> */
.L_x_66873:
[----:B------:R-:W-:Y:S05]  /*6000*/  BSYNC.RECONVERGENT B1 ;  /* 0x0000000000017941 */ /* 0x000fea0003800200 */
.L_x_66872:
        /* <DEDUP_REMOVED lines=62> */
.L_x_66870:
[----:B------:R-:W-:Y:S05]  /*63f0*/  BSYNC.RECONVERGENT B0 ;  /* 0x0000000000007941 */ /* 0x000fea0003800200 */
.L_x_66869:
        /* <DEDUP_REMOVED lines=21> */
.L_x_66876:
        /* <DEDUP_REMOVED lines=12> */
.L_x_66878:
[----:B------:R-:W-:Y:S05]  /*6610*/  BSYNC.RECONVERGENT B1 ;  /* 0x0000000000017941 */ /* 0x000fea0003800200 */
.L_x_66877:
        /* <DEDUP_REMOVED lines=62> */
.L_x_66875:
[----:B------:R-:W-:Y:S05]  /*6a00*/  BSYNC.RECONVERGENT B0 ;  /* 0x0000000000007941 */ /* 0x000fea0003800200 */
.L_x_66874:
        /* <DEDUP_REMOVED lines=21> */
.L_x_66881:
        /* <DEDUP_REMOVED lines=12> */
.L_x_66883:
[----:B------:R-:W-:Y:S05]  /*6c20*/  BSYNC.RECONVERGENT B1 ;  /* 0x0000000000017941 */ /* 0x000fea0003800200 */
.L_x_66882:
        /* <DEDUP_REMOVED lines=62> */
.L_x_66880:
[----:B------:R-:W-:Y:S05]  /*7010*/  BSYNC.RECONVERGENT B0 ;  /* 0x0000000000007941 */ /* 0x000fea0003800200 */
.L_x_66879:
        /* <DEDUP_REMOVED lines=21> */
.L_x_66886:
        /* <DEDUP_REMOVED lines=12> */
.L_x_66888:
[----:B------:R-:W-:Y:S05]  /*7230*/  BSYNC.RECONVERGENT B1 ;  /* 0x0000000000017941 */ /* 0x000fea0003800200 */
.L_x_66887:
        /* <DEDUP_REMOVED lines=62> */
.L_x_66885:
[----:B------:R-:W-:Y:S05]  /*7620*/  BSYNC.RECONVERGENT B0 ;  /* 0x0000000000007941 */ /* 0x000fea0003800200 */
.L_x_66884:
        /* <DEDUP_REMOVED lines=21> */
.L_x_66891:
        /* <DEDUP_REMOVED lines=15> */
.L_x_66893:
[----:B------:R-:W-:Y:S05]  /*7870*/  BSYNC.RECONVERGENT B1 ;  /* 0x0000000000017941 */ /* 0x000fea0003800200 */
.L_x_66892:
        /* <DEDUP_REMOVED lines=62> */
.L_x_66890:
[----:B------:R-:W-:Y:S05]  /*7c60*/  BSYNC.RECONVERGENT B0 ;  /* 0x0000000000007941 */ /* 0x000fea0003800200 */
.L_x_66889:
        /* <DEDUP_REMOVED lines=16> */
.L_x_66853:
[----:B------:R-:W0:Y:S01]  /*7d70*/  LDC.64 R238, c[0x0][0x3a8] ;  /* 0x0000ea00ffee7b82 */ /* 0x000e220000000a00 */
[----:B------:R-:W-:Y:S02]  /*7d80*/  SEL R7, RZ, 0x1000000, !P6 ;  /* 0x01000000ff077807 */ /* 0x000fe40007000000 */
[----:B------:R-:W-:Y:S02]  /*7d90*/  SEL R10, RZ, 0x10000, !P5 ;  /* 0x00010000ff0a7807 */ /* 0x000fe40006800000 */
[C---:B------:R-:W-:Y:S02]  /*7da0*/  LOP3.LUT P5, RZ, R6.reuse, 0x2, RZ, 0xc0, !PT ;  /* 0x0000000206ff7812 */ /* 0x040fe400078ac0ff */
[----:B------:R-:W-:Y:S01]  /*7db0*/  LOP3.LUT P6, RZ, R6, 0x4, RZ, 0xc0, !PT ;  /* 0x0000000406ff7812 */ /* 0x000fe200078cc0ff */
[----:B------:R-:W1:Y:S01]  /*7dc0*/  LDC.64 R210, c[0x0][0x3b0] ;  /* 0x0000ec00ffd27b82 */ /* 0x000e620000000a00 */
[----:B0-----:R-:W-:-:S05]  /*7dd0*/  IMAD.WIDE.U32 R8, R219, 0x20, R238 ;  /* 0x00000020db087825 */ /* 0x001fca00078e00ee */
[----:B------:R-:W-:Y:S04]  /*7de0*/  STG.E.128 desc[UR6][R8.64], R80 ;  /* 0x0000005008007986 */ /* 0x000fe8000c101d06 */
[----:B------:R0:W-:Y:S02]  /*7df0*/  STG.E.128 desc[UR6][R8.64+0x10], R76 ;  /* 0x0000104c08007986 */ /* 0x0001e4000c101d06 */
[----:B0-----:R-:W-:Y:S02]  /*7e00*/  SEL R8, RZ, 0x100, !P4 ;  /* 0x00000100ff087807 */ /* 0x001fe40006000000 */
[----:B------:R-:W-:Y:S02]  /*7e10*/  SEL R9, RZ, 0x100, !P5 ;  /* 0x00000100ff097807 */ /* 0x000fe40006800000 */
[----:B------:R-:W-:-:S02]  /*7e20*/  LOP3.LUT R10, R8, R7, R10, 0xfe, !PT ;  /* 0x00000007080a7212 */ /* 0x000fc400078efe0a */
[----:B------:R-:W-:Y:S02]  /*7e30*/  SEL R7, RZ, 0x1000000, !P2 ;  /* 0x01000000ff077807 */ /* 0x000fe40005000000 */
[----:B------:R-:W-:-:S04]  /*7e40*/  SEL R8, RZ, 0x10000, !P1 ;  /* 0x00010000ff087807 */ /* 0x000fc80004800000 */
[----:B------:R-:W-:Y:S02]  /*7e50*/  LOP3.LUT R7, R9, R7, R8, 0xfe, !PT ;  /* 0x0000000709077212 */ /* 0x000fe400078efe08 */
[----:B------:R-:W-:-:S04]  /*7e60*/  SEL R8, RZ, 0x1, !P3 ;  /* 0x00000001ff087807 */ /* 0x000fc80005800000 */
[----:B------:R-:W-:Y:S01]  /*7e70*/  LOP3.LUT R9, R10, R8, RZ, 0xfc, !PT ;  /* 0x000000080a097212 */ /* 0x000fe200078efcff */
[----:B-1----:R-:W-:Y:S01]  /*7e80*/  IMAD.WIDE.U32 R10, R219, 0x8, R210 ;  /* 0x00000008db0a7825 */ /* 0x002fe200078e00d2 */
        /* <DEDUP_REMOVED lines=27> */
.L_x_66897:
        /* <DEDUP_REMOVED lines=12> */
.L_x_66899:
[----:B------:R-:W-:Y:S05]  /*8100*/  BSYNC.RECONVERGENT B1 ;  /* 0x0000000000017941 */ /* 0x000fea0003800200 */
.L_x_66898:
        /* <DEDUP_REMOVED lines=62> */
.L_x_66896:
[----:B------:R-:W-:Y:S05]  /*84f0*/  BSYNC.RECONVERGENT B0 ;  /* 0x0000000000007941 */ /* 0x000fea0003800200 */
.L_x_66895:
        /* <DEDUP_REMOVED lines=24> */
.L_x_66902:
        /* <DEDUP_REMOVED lines=12> */
.L_x_66904:
[----:B------:R-:W-:Y:S05]  /*8740*/  BSYNC.RECONVERGENT B1 ;  /* 0x0000000000017941 */ /* 0x000fea0003800200 */
.L_x_66903:
        /* <DEDUP_REMOVED lines=62> */
.L_x_66901:
[----:B------:R-:W-:Y:S05]  /*8b30*/  BSYNC.RECONVERGENT B0 ;  /* 0x0000000000007941 */ /* 0x000fea0003800200 */
.L_x_66900:
        /* <DEDUP_REMOVED lines=24> */
.L_x_66907:
        /* <DEDUP_REMOVED lines=12> */
.L_x_66909:
[----:B------:R-:W-:Y:S05]  /*8d80*/  BSYNC.RECONVERGENT B1 ;  /* 0x0000000000017941 */ /* 0x000fea0003800200 */
.L_x_66908:
        /* <DEDUP_REMOVED lines=62> */
.L_x_66906:
[----:B------:R-:W-:Y:S05]  /*9170*/  BSYNC.RECONVERGENT B0 ;  /* 0x0000000000007941 */ /* 0x000fea0003800200 */
.L_x_66905:
        /* <DEDUP_REMOVED lines=22> */
.L_x_66912:
        /* <DEDUP_REMOVED lines=12> */
.L_x_66914:
[----:B------:R-:W-:Y:S05]  /*93a0*/  BSYNC.RECONVERGENT B1 ;  /* 0x0000000000017941 */ /* 0x000fea0003800200 */
.L_x_66913:
        /* <DEDUP_REMOVED lines=62> */
.L_x_66911:
[----:B------:R-:W-:Y:S05]  /*9790*/  BSYNC.RECONVERGENT B0 ;  /* 0x0000000000007941 */ /* 0x000fea0003800200 */
.L_x_66910:
        /* <DEDUP_REMOVED lines=22> */
.L_x_66917:
        /* <DEDUP_REMOVED lines=12> */
.L_x_66919:
[----:B------:R-:W-:Y:S05]  /*99c0*/  BSYNC.RECONVERGENT B1 ;  /* 0x0000000000017941 */ /* 0x000fea0003800200 */
.L_x_66918:
        /* <DEDUP_REMOVED lines=62> */
.L_x_66916:
[----:B------:R-:W-:Y:S05]  /*9db0*/  BSYNC.RECONVERGENT B0 ;  /* 0x0000000000007941 */ /* 0x000fea0003800200 */
.L_x_66915:
        /* <DEDUP_REMOVED lines=22> */
.L_x_66922:
        /* <DEDUP_REMOVED lines=12> */
.L_x_66924:
[----:B------:R-:W-:Y:S05]  /*9fe0*/  BSYNC.RECONVERGENT B1 ;  /* 0x0000000000017941 */ /* 0x000fea0003800200 */
.L_x_66923:
        /* <DEDUP_REMOVED lines=62> */
.L_x_66921:
[----:B------:R-:W-:Y:S05]  /*a3d0*/  BSYNC.RECONVERGENT B0 ;  /* 0x0000000000007941 */ /* 0x000fea0003800200 */
.L_x_66920:
        /* <DEDUP_REMOVED lines=22> */
.L_x_66927:
        /* <DEDUP_REMOVED lines=12> */
.L_x_66929:
[----:B------:R-:W-:Y:S05]  /*a600*/  BSYNC.RECONVERGENT B1 ;  /* 0x0000000000017941 */ /* 0x000fea0003800200 */
.L_x_66928:
        /* <DEDUP_REMOVED lines=62> */
.L_x_66926:
[----:B------:R-:W-:Y:S05]  /*a9f0*/  BSYNC.RECONVERGENT B0 ;  /* 0x0000000000007941 */ /* 0x000fea0003800200 */
.L_x_66925:
        /* <DEDUP_REMOVED lines=22> */
.L_x_66932:
        /* <DEDUP_REMOVED lines=15> */
.L_x_66934:
[----:B------:R-:W-:Y:S05]  /*ac50*/  BSYNC.RECONVERGENT B1 ;  /* 0x0000000000017941 */ /* 0x000fea0003800200 */
.L_x_66933:
        /* <DEDUP_REMOVED lines=62> */
.L_x_66931:
[----:B------:R-:W-:Y:S05]  /*b040*/  BSYNC.RECONVERGENT B0 ;  /* 0x0000000000007941 */ /* 0x000fea0003800200 */
.L_x_66930:
        /* <DEDUP_REMOVED lines=10> */
.L_x_66894:
        /* <DEDUP_REMOVED lines=16> */
.L_x_66938:
        /* <DEDUP_REMOVED lines=12> */
.L_x_66940:
[----:B------:R-:W-:Y:S05]  /*b2b0*/  BSYNC.RECONVERGENT B1 ;  /* 0x0000000000017941 */ /* 0x000fea0003800200 */
.L_x_66939:
        /* <DEDUP_REMOVED lines=60> */
[----:B------:R-:W-:Y:S02]  /*b680*/  LOP3.LUT R225, R18, UR15, R15, 0x96, !PT ;  /* 0x0000000f12e17c12 */ /* 0x000fe4000f8e960f */
[----:B------:R-:W-:-:S07]  /*b690*/  MOV R14, R12 ;  /* 0x0000000c000e7202 */ /* 0x000fce0000000f00 */
.L_x_66937:
[----:B------:R-:W-:Y:S05]  /*b6a0*/  BSYNC.RECONVERGENT B0 ;  /* 0x0000000000007941 */ /* 0x000fea0003800200 */
.L_x_66936:
[----:B------:R-:W-:Y:S01]  /*b6b0*/  I2FP.F32.U32 R12, R14 ;  /* 0x0000000e000c7245 */ /* 0x000fe20000201000 */
[----:B------:R-:W-:Y:S01]  /*b6c0*/  BSSY.RECONVERGENT B0, `(.L_x_66941) ;  /* 0x0000061000007945 */ /* 0x000fe20003800200 */
[----:B------:R-:W-:Y:S02]  /*b6d0*/  ISETP.NE.AND P2, PT, R17, 0x1, PT ;  /* 0x000000011100780c */ /* 0x000fe40003f45270 */
[----:B------:R-:W-:Y:S01]  /*b6e0*/  LOP3.LUT R6, R6, 0xfffffffb, RZ, 0xc0, !PT ;  /* 0xfffffffb06067812 */ /* 0x000fe200078ec0ff */
[----:B------:R-:W-:Y:S01]  /*b6f0*/  FFMA.FTZ R12, R12, R231, 1.1641532182693481445e-10 ;  /* 0x2f0000000c0c7423 */ /* 0x000fe200000100e7 */
[----:B------:R-:W-:-:S04]  /*b700*/  MOV R15, R224 ;  /* 0x000000e0000f7202 */ /* 0x000fc80000000f00 */
        /* <DEDUP_REMOVED lines=17> */
.L_x_66943:
        /* <DEDUP_REMOVED lines=12> */
.L_x_66945:
[----:B------:R-:W-:Y:S05]  /*b8e0*/  BSYNC.RECONVERGENT B1 ;  /* 0x0000000000017941 */ /* 0x000fea0003800200 */
.L_x_66944:
        /* <DEDUP_REMOVED lines=62> */
.L_x_66942:
[----:B------:R-:W-:Y:S05]  /*bcd0*/  BSYNC.RECONVERGENT B0 ;  /* 0x0000000000007941 */ /* 0x000fea0003800200 */
.L_x_66941:
        /* <DEDUP_REMOVED lines=23> */
.L_x_66948:
        /* <DEDUP_REMOVED lines=12> */
.L_x_66950:
[----:B------:R-:W-:Y:S05]  /*bf10*/  BSYNC.RECONVERGENT B1 ;  /* 0x0000000000017941 */ /* 0x000fea0003800200 */
.L_x_66949:
        /* <DEDUP_REMOVED lines=62> */
.L_x_66947:
[----:B------:R-:W-:Y:S05]  /*c300*/  BSYNC.RECONVERGENT B0 ;  /* 0x0000000000007941 */ /* 0x000fea0003800200 */
.L_x_66946:
[----:B------:R-:W-:Y:S01]  /*c310*/  I2FP.F32.U32 R8, R8 ;  /* 0x0000000800087245 */ /* 0x000fe20000201000 */
[----:B------:R-:W-:Y:S01]  /*c320*/  BSSY.RECONVERGENT B0, `(.L_x_66951) ;  /* 0x000005f000007945 */ /* 0x000fe20003800200 */
[----:B------:R-:W-:Y:S01]  /*c330*/  ISETP.NE.AND P3, PT, R17, 0x1, PT ;  /* 0x000000011100780c */ /* 0x000fe20003f65270 */
[----:B------:R-:W-:Y:S02]  /*c340*/  IMAD.MOV.U32 R13, RZ, RZ, R224 ;  /* 0x000000ffff0d7224 */ /* 0x000fe400078e00e0 */
[----:B------:R-:W-:-:S05]  /*c350*/  FFMA.FTZ R8, R8, R231, 1.1641532182693481445e-10 ;  /* 0x2f00000008087423 */ /* 0x000fca00000100e7 */
[----:B------:R-:W-:Y:S01]  /*c360*/  FSETP.GTU.FTZ.AND P2, PT, R8, R222, PT ;  /* 0x000000de0800720b */ /* 0x000fe20003f5c000 */
[----:B------:R-:W-:-:S03]  /*c370*/  HADD2.F32 R8, -RZ, R9.H0_H0 ;  /* 0x20000009ff087230 */ /* 0x000fc60000004100 */
[----:B------:R-:W-:Y:S02]  /*c380*/  PLOP3.LUT P1, PT, P2, PT, PT, 0x8, 0x80 ;  /* 0x000000000080781c */ /* 0x000fe4000172e170 */
[----:B------:R-:W-:-:S04]  /*c390*/  FMUL.FTZ R8, R8, R221 ;  /* 0x000000dd08087220 */ /* 0x000fc80000410000 */
[----:B------:R-:W-:-:S05]  /*c3a0*/  FMUL.FTZ R8, R8, R223 ;  /* 0x000000df08087220 */ /* 0x000fca0000410000 */
        /* <DEDUP_REMOVED lines=11> */
.L_x_66953:
        /* <DEDUP_REMOVED lines=12> */
.L_x_66955:
[----:B------:R-:W-:Y:S05]  /*c520*/  BSYNC.RECONVERGENT B1 ;  /* 0x0000000000017941 */ /* 0x000fea0003800200 */
.L_x_66954:
        /* <DEDUP_REMOVED lines=62> */
.L_x_66952:
[----:B------:R-:W-:Y:S05]  /*c910*/  BSYNC.RECONVERGENT B0 ;  /* 0x0000000000007941 */ /* 0x000fea0003800200 */
.L_x_66951:
        /* <DEDUP_REMOVED lines=21> */
.L_x_66958:
        /* <DEDUP_REMOVED lines=12> */
.L_x_66960:
[----:B------:R-:W-:Y:S05]  /*cb30*/  BSYNC.RECONVERGENT B1 ;  /* 0x0000000000017941 */ /* 0x000fea0003800200 */
.L_x_66959:
        /* <DEDUP_REMOVED lines=62> */
.L_x_66957:
[----:B------:R-:W-:Y:S05]  /*cf20*/  BSYNC.RECONVERGENT B0 ;  /* 0x0000000000007941 */ /* 0x000fea0003800200 */
.L_x_66956:
        /* <DEDUP_REMOVED lines=21> */
.L_x_66963:
        /* <DEDUP_REMOVED lines=12> */
.L_x_66965:
[----:B------:R-:W-:Y:S05]  /*d140*/  BSYNC.RECONVERGENT B1 ;  /* 0x0000000000017941 */ /* 0x000fea0003800200 */
.L_x_66964:
        /* <DEDUP_REMOVED lines=62> */
.L_x_66962:
[----:B------:R-:W-:Y:S05]  /*d530*/  BSYNC.RECONVERGENT B0 ;  /* 0x0000000000007941 */ /* 0x000fea0003800200 */
.L_x_66961:
        /* <DEDUP_REMOVED lines=21> */
.L_x_66968:
        /* <DEDUP_REMOVED lines=12> */
.L_x_66970:
[----:B------:R-:W-:Y:S05]  /*d750*/  BSYNC.RECONVERGENT B1 ;  /* 0x0000000000017941 */ /* 0x000fea0003800200 */
.L_x_66969:
        /* <DEDUP_REMOVED lines=62> */
.L_x_66967:
[----:B------:R-:W-:Y:S05]  /*db40*/  BSYNC.RECONVERGENT B0 ;  /* 0x0000000000007941 */ /* 0x000fea0003800200 */
.L_x_66966:
        /* <DEDUP_REMOVED lines=21> */
.L_x_66973:
        /* <DEDUP_REMOVED lines=15> */
.L_x_66975:
[----:B------:R-:W-:Y:S05]  /*dd90*/  BSYNC.RECONVERGENT B1 ;  /* 0x0000000000017941 */ /* 0x000fea0003800200 */
.L_x_66974:
        /* <DEDUP_REMOVED lines=62> */
.L_x_66972:
[----:B------:R-:W-:Y:S05]  /*e180*/  BSYNC.RECONVERGENT B0 ;  /* 0x0000000000007941 */ /* 0x000fea0003800200 */
.L_x_66971:
        /* <DEDUP_REMOVED lines=16> */
.L_x_66935:
        /* <DEDUP_REMOVED lines=20> */
[----:B------:R-:W-:-:S04]  /*e3d0*/  VIADD R8, R219, 0x40 ;  /* 0x00000040db087836 */ /* 0x000fc80000000000 */
        /* <DEDUP_REMOVED lines=22> */
.L_x_66979:
        /* <DEDUP_REMOVED lines=12> */
.L_x_66981:
[----:B------:R-:W-:Y:S05]  /*e600*/  BSYNC.RECONVERGENT B1 ;  /* 0x0000000000017941 */ /* 0x000fea0003800200 */
.L_x_66980:
        /* <DEDUP_REMOVED lines=61> */
.L_x_66978:
[----:B------:R-:W-:Y:S05]  /*e9e0*/  BSYNC.RECONVERGENT B0 ;  /* 0x0000000000007941 */ /* 0x000fea0003800200 */
.L_x_66977:
        /* <DEDUP_REMOVED lines=24> */
.L_x_66984:
        /* <DEDUP_REMOVED lines=12> */
.L_x_66986:
[----:B------:R-:W-:Y:S05]  /*ec30*/  BSYNC.RECONVERGENT B1 ;  /* 0x0000000000017941 */ /* 0x000fea0003800200 */
.L_x_66985:
        /* <DEDUP_REMOVED lines=62> */
.L_x_66983:
[----:B------:R-:W-:Y:S05]  /*f020*/  BSYNC.RECONVERGENT B0 ;  /* 0x0000000000007941 */ /* 0x000fea0003800200 */
.L_x_66982:
[----:B------:R-:W-:Y:S01]  /*f030*/  I2FP.F32.U32 R11, R11 ;  /* 0x0000000b000b7245 */ /* 0x000fe20000201000 */
[----:B------:R-:W-:Y:S01]  /*f040*/  BSSY.RECONVERGENT B0, `(.L_x_66987) ;  /* 0x0000062000007945 */ /* 0x000fe20003800200 */
[----:B------:R-:W-:Y:S02]  /*f050*/  ISETP.NE.AND P2, PT, R9, 0x1, PT ;  /* 0x000000010900780c */ /* 0x000fe40003f45270 */
[----:B------:R-:W-:Y:S01]  /*f060*/  LOP3.LUT R6, R6, 0xfffffffd, RZ, 0xc0, !PT ;  /* 0xfffffffd06067812 */ /* 0x000fe200078ec0ff */
        /* <DEDUP_REMOVED lines=20> */
.L_x_66989:
        /* <DEDUP_REMOVED lines=12> */
.L_x_66991:
[----:B------:R-:W-:Y:S05]  /*f270*/  BSYNC.RECONVERGENT B1 ;  /* 0x0000000000017941 */ /* 0x000fea0003800200 */
.L_x_66990:
        /* <DEDUP_REMOVED lines=62> */
.L_x_66988:
[----:B------:R-:W-:Y:S05]  /*f660*/  BSYNC.RECONVERGENT B0 ;  /* 0x0000000000007941 */ /* 0x000fea0003800200 */
.L_x_66987:
        /* <DEDUP_REMOVED lines=22> */
.L_x_66994:
        /* <DEDUP_REMOVED lines=12> */
.L_x_66996:
[----:B------:R-:W-:Y:S05]  /*f890*/  BSYNC.RECONVERGENT B1 ;  /* 0x0000000000017941 */ /* 0x000fea0003800200 */
.L_x_66995:
        /* <DEDUP_REMOVED lines=62> */
.L_x_66993:
[----:B------:R-:W-:Y:S05]  /*fc80*/  BSYNC.RECONVERGENT B0 ;  /* 0x0000000000007941 */ /* 0x000fea0003800200 */
.L_x_66992:
        /* <DEDUP_REMOVED lines=22> */
.L_x_66999:
        /* <DEDUP_REMOVED lines=12> */
.L_x_67001:
[----:B------:R-:W-:Y:S05]  /*feb0*/  BSYNC.RECONVERGENT B1 ;  /* 0x0000000000017941 */ /* 0x000fea0003800200 */
.L_x_67000:
        /* <DEDUP_REMOVED lines=62> */
.L_x_66998:
[----:B------:R-:W-:Y:S05]  /*102a0*/  BSYNC.RECONVERGENT B0 ;  /* 0x0000000000007941 */ /* 0x000fea0003800200 */
.L_x_66997:
        /* <DEDUP_REMOVED lines=22> */
.L_x_67004:
        /* <DEDUP_REMOVED lines=12> */
.L_x_67006:
[----:B------:R-:W-:Y:S05]  /*104d0*/  BSYNC.RECONVERGENT B1 ;  /* 0x0000000000017941 */ /* 0x000fea0003800200 */
.L_x_67005:
        /* <DEDUP_REMOVED lines=62> */
.L_x_67003:
[----:B------:R-:W-:Y:S05]  /*108c0*/  BSYNC.RECONVERGENT B0 ;  /* 0x0000000000007941 */ /* 0x000fea0003800200 */
.L_x_67002:
        /* <DEDUP_REMOVED lines=22> */
.L_x_67009:
        /* <DEDUP_REMOVED lines=12> */
.L_x_67011:
[----:B------:R-:W-:Y:S05]  /*10af0*/  BSYNC.RECONVERGENT B1 ;  /* 0x0000000000017941 */ /* 0x000fea0003800200 */
.L_x_67010:
        /* <DEDUP_REMOVED lines=62> */
.L_x_67008:
[----:B------:R-:W-:Y:S05]  /*10ee0*/  BSYNC.RECONVERGENT B0 ;  /* 0x0000000000007941 */ /* 0x000fea0003800200 */
.L_x_67007:
        /* <DEDUP_REMOVED lines=22> */
.L_x_67014:
        /* <DEDUP_REMOVED lines=15> */
.L_x_67016:
[----:B------:R-:W-:Y:S05]  /*11140*/  BSYNC.RECONVERGENT B1 ;  /* 0x0000000000017941 */ /* 0x000fea0003800200 */
.L_x_67015:
        /* <DEDUP_REMOVED lines=62> */
.L_x_67013:
[----:B------:R-:W-:Y:S05]  /*11530*/  BSYNC.RECONVERGENT B0 ;  /* 0x0000000000007941 */ /* 0x000fea0003800200 */
.L_x_67012:
        /* <DEDUP_REMOVED lines=10> */
.L_x_66976:
        /* <DEDUP_REMOVED lines=16> */
.L_x_67020:
        /* <DEDUP_REMOVED lines=12> */
.L_x_67022:
[----:B------:R-:W-:Y:S05]  /*117a0*/  BSYNC.RECONVERGENT B1 ;  /* 0x0000000000017941 */ /* 0x000fea0003800200 */
.L_x_67021:
        /* <DEDUP_REMOVED lines=61> */
.L_x_67019:
[----:B------:R-:W-:Y:S05]  /*11b80*/  BSYNC.RECONVERGENT B0 ;  /* 0x0000000000007941 */ /* 0x000fea0003800200 */
.L_x_67018:
        /* <DEDUP_REMOVED lines=23> */
.L_x_67025:
        /* <DEDUP_REMOVED lines=12> */
.L_x_67027:
[----:B------:R-:W-:Y:S05]  /*11dc0*/  BSYNC.RECONVERGENT B1 ;  /* 0x0000000000017941 */ /* 0x000fea0003800200 */
.L_x_67026:
        /* <DEDUP_REMOVED lines=62> */
.L_x_67024:
[----:B------:R-:W-:Y:S05]  /*121b0*/  BSYNC.RECONVERGENT B0 ;  /* 0x0000000000007941 */ /* 0x000fea0003800200 */
.L_x_67023:
[----:B------:R-:W-:Y:S01]  /*121c0*/  I2FP.F32.U32 R11, R11 ;  /* 0x0000000b000b7245 */ /* 0x000fe20000201000 */
[----:B------:R-:W-:Y:S01]  /*121d0*/  BSSY.RECONVERGENT B0, `(.L_x_67028) ;  /* 0x0000061000007945 */ /* 0x000fe20003800200 */
[----:B------:R-:W-:Y:S02]  /*121e0*/  ISETP.NE.AND P2, PT, R9, 0x1, PT ;  /* 0x000000010900780c */ /* 0x000fe40003f45270 */
[----:B------:R-:W-:Y:S01]  /*121f0*/  LOP3.LUT R6, R6, 0xfffffffd, RZ, 0xc0, !PT ;  /* 0xfffffffd06067812 */ /* 0x000fe200078ec0ff */
        /* <DEDUP_REMOVED lines=19> */
.L_x_67030:
        /* <DEDUP_REMOVED lines=12> */
.L_x_67032:
[----:B------:R-:W-:Y:S05]  /*123f0*/  BSYNC.RECONVERGENT B1 ;  /* 0x0000000000017941 */ /* 0x000fea0003800200 */
.L_x_67031:
        /* <DEDUP_REMOVED lines=62> */
.L_x_67029:
[----:B------:R-:W-:Y:S05]  /*127e0*/  BSYNC.RECONVERGENT B0 ;  /* 0x0000000000007941 */ /* 0x000fea0003800200 */
.L_x_67028:
        /* <DEDUP_REMOVED lines=21> */
.L_x_67035:
        /* <DEDUP_REMOVED lines=12> */
.L_x_67037:
[----:B------:R-:W-:Y:S05]  /*12a00*/  BSYNC.RECONVERGENT B1 ;  /* 0x0000000000017941 */ /* 0x000fea0003800200 */
.L_x_67036:
        /* <DEDUP_REMOVED lines=62> */
.L_x_67034:
[----:B------:R-:W-:Y:S05]  /*12df0*/  BSYNC.RECONVERGENT B0 ;  /* 0x0000000000007941 */ /* 0x000fea0003800200 */
.L_x_67033:
        /* <DEDUP_REMOVED lines=21> */
.L_x_67040:
        /* <DEDUP_REMOVED lines=12> */
.L_x_67042:
[----:B------:R-:W-:Y:S05]  /*13010*/  BSYNC.RECONVERGENT B1 ;  /* 0x0000000000017941 */ /* 0x000fea0003800200 */
.L_x_67041:
        /* <DEDUP_REMOVED lines=62> */
.L_x_67039:
[----:B------:R-:W-:Y:S05]  /*13400*/  BSYNC.RECONVERGENT B0 ;  /* 0x0000000000007941 */ /* 0x000fea0003800200 */
.L_x_67038:
        /* <DEDUP_REMOVED lines=21> */
.L_x_67045:
        /* <DEDUP_REMOVED lines=12> */
.L_x_67047:
[----:B------:R-:W-:Y:S05]  /*13620*/  BSYNC.RECONVERGENT B1 ;  /* 0x0000000000017941 */ /* 0x000fea0003800200 */
.L_x_67046:
        /* <DEDUP_REMOVED lines=62> */
.L_x_67044:
[----:B------:R-:W-:Y:S05]  /*13a10*/  BSYNC.RECONVERGENT B0 ;  /* 0x0000000000007941 */ /* 0x000fea0003800200 */
.L_x_67043:
        /* <DEDUP_REMOVED lines=21> */
.L_x_67050:
        /* <DEDUP_REMOVED lines=12> */
.L_x_67052:
[----:B------:R-:W-:Y:S05]  /*13c30*/  BSYNC.RECONVERGENT B1 ;  /* 0x0000000000017941 */ /* 0x000fea0003800200 */
.L_x_67051:
        /* <DEDUP_REMOVED lines=62> */
.L_x_67049:
[----:B------:R-:W-:Y:S05]  /*14020*/  BSYNC.RECONVERGENT B0 ;  /* 0x0000000000007941 */ /* 0x000fea0003800200 */
.L_x_67048:
        /* <DEDUP_REMOVED lines=21> */
.L_x_67055:
        /* <DEDUP_REMOVED lines=15> */
.L_x_67057:
[----:B------:R-:W-:Y:S05]  /*14270*/  BSYNC.RECONVERGENT B1 ;  /* 0x0000000000017941 */ /* 0x000fea0003800200 */
.L_x_67056:
        /* <DEDUP_REMOVED lines=62> */
.L_x_67054:
[----:B------:R-:W-:Y:S05]  /*14660*/  BSYNC.RECONVERGENT B0 ;  /* 0x0000000000007941 */ /* 0x000fea0003800200 */
.L_x_67053:
        /* <DEDUP_REMOVED lines=16> */
.L_x_67017:
[C---:B------:R-:W-:Y:S01]  /*14770*/  IMAD.WIDE.U32 R12, R8.reuse, 0x20, R238 ;  /* 0x00000020080c7825 */ /* 0x040fe200078e00ee */
[----:B------:R-:W-:Y:S02]  /*14780*/  SEL R9, RZ, 0x1000000, !P6 ;  /* 0x01000000ff097807 */ /* 0x000fe40007000000 */
[----:B------:R-:W-:Y:S01]  /*14790*/  SEL R11, RZ, 0x10000, !P5 ;  /* 0x00010000ff0b7807 */ /* 0x000fe20006800000 */
[----:B------:R-:W-:Y:S01]  /*147a0*/  IMAD.WIDE.U32 R14, R8, 0x8, R210 ;  /* 0x00000008080e7825 */ /* 0x000fe200078e00d2 */
        /* <DEDUP_REMOVED lines=39> */
.L_x_67061:
        /* <DEDUP_REMOVED lines=12> */
.L_x_67063:
[----:B------:R-:W-:Y:S05]  /*14ae0*/  BSYNC.RECONVERGENT B1 ;  /* 0x0000000000017941 */ /* 0x000fea0003800200 */
.L_x_67062:
        /* <DEDUP_REMOVED lines=62> */
.L_x_67060:
[----:B------:R-:W-:Y:S05]  /*14ed0*/  BSYNC.RECONVERGENT B0 ;  /* 0x0000000000007941 */ /* 0x000fea0003800200 */
.L_x_67059:
        /* <DEDUP_REMOVED lines=24> */
.L_x_67066:
        /* <DEDUP_REMOVED lines=12> */
.L_x_67068:
[----:B------:R-:W-:Y:S05]  /*15120*/  BSYNC.RECONVERGENT B1 ;  /* 0x0000000000017941 */ /* 0x000fea0003800200 */
.L_x_67067:
        /* <DEDUP_REMOVED lines=62> */
.L_x_67065:
[----:B------:R-:W-:Y:S05]  /*15510*/  BSYNC.RECONVERGENT B0 ;  /* 0x0000000000007941 */ /* 0x000fea0003800200 */
.L_x_67064:
        /* <DEDUP_REMOVED lines=24> */
.L_x_67071:
        /* <DEDUP_REMOVED lines=12> */
.L_x_67073:
[----:B------:R-:W-:Y:S05]  /*15760*/  BSYNC.RECONVERGENT B1 ;  /* 0x0000000000017941 */ /* 0x000fea0003800200 */
.L_x_67072:
        /* <DEDUP_REMOVED lines=62> */
.L_x_67070:
[----:B------:R-:W-:Y:S05]  /*15b50*/  BSYNC.RECONVERGENT B0 ;  /* 0x0000000000007941 */ /* 0x000fea0003800200 */
.L_x_67069:
        /* <DEDUP_REMOVED lines=22> */
.L_x_67076:
        /* <DEDUP_REMOVED lines=12> */
.L_x_67078:
[----:B------:R-:W-:Y:S05]  /*15d80*/  BSYNC.RECONVERGENT B1 ;  /* 0x0000000000017941 */ /* 0x000fea0003800200 */
.L_x_67077:
        /* <DEDUP_REMOVED lines=62> */
.L_x_67075:
[----:B------:R-:W-:Y:S05]  /*16170*/  BSYNC.RECONVERGENT B0 ;  /* 0x0000000000007941 */ /* 0x000fea0003800200 */
.L_x_67074:
        /* <DEDUP_REMOVED lines=22> */
.L_x_67081:
        /* <DEDUP_REMOVED lines=12> */
.L_x_67083:
[----:B------:R-:W-:Y:S05]  /*163a0*/  BSYNC.RECONVERGENT B1 ;  /* 0x0000000000017941 */ /* 0x000fea0003800200 */
.L_x_67082:
        /* <DEDUP_REMOVED lines=62> */
.L_x_67080:
[----:B------:R-:W-:Y:S05]  /*16790*/  BSYNC.RECONVERGENT B0 ;  /* 0x0000000000007941 */ /* 0x000fea0003800200 */
.L_x_67079:
        /* <DEDUP_REMOVED lines=22> */
.L_x_67086:
        /* <DEDUP_REMOVED lines=12> */
.L_x_67088:
[----:B------:R-:W-:Y:S05]  /*169c0*/  BSYNC.RECONVERGENT B1 ;  /* 0x0000000000017941 */ /* 0x000fea0003800200 */
.L_x_67087:
        /* <DEDUP_REMOVED lines=62> */
.L_x_67085:
[----:B------:R-:W-:Y:S05]  /*16db0*/  BSYNC.RECONVERGENT B0 ;  /* 0x0000000000007941 */ /* 0x000fea0003800200 */
.L_x_67084:
        /* <DEDUP_REMOVED lines=22> */
.L_x_67091:
        /* <DEDUP_REMOVED lines=12> */
.L_x_67093:
[----:B------:R-:W-:Y:S05]  /*16fe0*/  BSYNC.RECONVERGENT B1 ;  /* 0x0000000000017941 */ /* 0x000fea0003800200 */
.L_x_67092:
        /* <DEDUP_REMOVED lines=62> */
.L_x_67090:
[----:B------:R-:W-:Y:S05]  /*173d0*/  BSYNC.RECONVERGENT B0 ;  /* 0x0000000000007941 */ /* 0x000fea0003800200 */
.L_x_67089:
        /* <DEDUP_REMOVED lines=22> */
.L_x_67096:
        /* <DEDUP_REMOVED lines=15> */
.L_x_67098:
[----:B------:R-:W-:Y:S05]  /*17630*/  BSYNC.RECONVERGENT B1 ;  /* 0x0000000000017941 */ /* 0x000fea0003800200 */
.L_x_67097:
        /* <DEDUP_REMOVED lines=62> */
.L_x_67095:
[----:B------:R-:W-:Y:S05]  /*17a20*/  BSYNC.RECONVERGENT B0 ;  /* 0x0000000000007941 */ /* 0x000fea0003800200 */
.L_x_67094:
        /* <DEDUP_REMOVED lines=10> */
.L_x_67058:
        /* <DEDUP_REMOVED lines=16> */
.L_x_67102:
        /* <DEDUP_REMOVED lines=12> */
.L_x_67104:
[----:B------:R-:W-:Y:S05]  /*17c90*/  BSYNC.RECONVERGENT B1 ;  /* 0x0000000000017941 */ /* 0x000fea0003800200 */
.L_x_67103:
        /* <DEDUP_REMOVED lines=62> */
.L_x_67101:
[----:B------:R-:W-:Y:S05]  /*18080*/  BSYNC.RECONVERGENT B0 ;  /* 0x0000000000007941 */ /* 0x000fea0003800200 */
.L_x_67100:
        /* <DEDUP_REMOVED lines=23> */
.L_x_67107:
        /* <DEDUP_REMOVED lines=12> */
.L_x_67109:
[----:B------:R-:W-:Y:S05]  /*182c0*/  BSYNC.RECONVERGENT B1 ;  /* 0x0000000000017941 */ /* 0x000fea0003800200 */
.L_x_67108:
        /* <DEDUP_REMOVED lines=62> */
.L_x_67106:
[----:B------:R-:W-:Y:S05]  /*186b0*/  BSYNC.RECONVERGENT B0 ;  /* 0x0000000000007941 */ /* 0x000fea0003800200 */
.L_x_67105:
        /* <DEDUP_REMOVED lines=23> */
.L_x_67112:
        /* <DEDUP_REMOVED lines=12> */
.L_x_67114:
[----:B------:R-:W-:Y:S05]  /*188f0*/  BSYNC.RECONVERGENT B1 ;  /* 0x0000000000017941 */ /* 0x000fea0003800200 */
.L_x_67113:
        /* <DEDUP_REMOVED lines=62> */
.L_x_67111:
[----:B------:R-:W-:Y:S05]  /*18ce0*/  BSYNC.RECONVERGENT B0 ;  /* 0x0000000000007941 */ /* 0x000fea0003800200 */
.L_x_67110:
        /* <DEDUP_REMOVED lines=21> */
.L_x_67117:
        /* <DEDUP_REMOVED lines=12> */
.L_x_67119:
[----:B------:R-:W-:Y:S05]  /*18f00*/  BSYNC.RECONVERGENT B1 ;  /* 0x0000000000017941 */ /* 0x000fea0003800200 */
.L_x_67118:
        /* <DEDUP_REMOVED lines=62> */
.L_x_67116:
[----:B------:R-:W-:Y:S05]  /*192f0*/  BSYNC.RECONVERGENT B0 ;  /* 0x0000000000007941 */ /* 0x000fea0003800200 */
.L_x_67115:
        /* <DEDUP_REMOVED lines=21> */
.L_x_67122:
        /* <DEDUP_REMOVED lines=12> */
.L_x_67124:
[----:B------:R-:W-:Y:S05]  /*19510*/  BSYNC.RECONVERGENT B1 ;  /* 0x0000000000017941 */ /* 0x000fea0003800200 */
.L_x_67123:
        /* <DEDUP_REMOVED lines=62> */
.L_x_67121:
[----:B------:R-:W-:Y:S05]  /*19900*/  BSYNC.RECONVERGENT B0 ;  /* 0x0000000000007941 */ /* 0x000fea0003800200 */
.L_x_67120:
        /* <DEDUP_REMOVED lines=21> */
.L_x_67127:
        /* <DEDUP_REMOVED lines=12> */
.L_x_67129:
[----:B------:R-:W-:Y:S05]  /*19b20*/  BSYNC.RECONVERGENT B1 ;  /* 0x0000000000017941 */ /* 0x000fea0003800200 */
.L_x_67128:
        /* <DEDUP_REMOVED lines=62> */
.L_x_67126:
[----:B------:R-:W-:Y:S05]  /*19f10*/  BSYNC.RECONVERGENT B0 ;  /* 0x0000000000007941 */ /* 0x000fea0003800200 */
.L_x_67125:
        /* <DEDUP_REMOVED lines=21> */
.L_x_67132:
        /* <DEDUP_REMOVED lines=12> */
.L_x_67134:
[----:B------:R-:W-:Y:S05]  /*1a130*/  BSYNC.RECONVERGENT B1 ;  /* 0x0000000000017941 */ /* 0x000fea0003800200 */
.L_x_67133:
        /* <DEDUP_REMOVED lines=62> */
.L_x_67131:
[----:B------:R-:W-:Y:S05]  /*1a520*/  BSYNC.RECONVERGENT B0 ;  /* 0x0000000000007941 */ /* 0x000fea0003800200 */
.L_x_67130:
        /* <DEDUP_REMOVED lines=21> */
.L_x_67137:
        /* <DEDUP_REMOVED lines=15> */
.L_x_67139:
[----:B------:R-:W-:Y:S05]  /*1a770*/  BSYNC.RECONVERGENT B1 ;  /* 0x0000000000017941 */ /* 0x000fea0003800200 */
.L_x_67138:
        /* <DEDUP_REMOVED lines=62> */
.L_x_67136:
[----:B------:R-:W-:Y:S05]  /*1ab60*/  BSYNC.RECONVERGENT B0 ;  /* 0x0000000000007941 */ /* 0x000fea0003800200 */
.L_x_67135:
        /* <DEDUP_REMOVED lines=16> */
.L_x_67099:
        /* <DEDUP_REMOVED lines=43> */
.L_x_67143:
        /* <DEDUP_REMOVED lines=12> */
.L_x_67145:
[----:B------:R-:W-:Y:S05]  /*1afe0*/  BSYNC.RECONVERGENT B1 ;  /* 0x0000000000017941 */ /* 0x000fea0003800200 */
.L_x_67144:
        /* <DEDUP_REMOVED lines=62> */
.L_x_67142:
[----:B------:R-:W-:Y:S05]  /*1b3d0*/  BSYNC.RECONVERGENT B0 ;  /* 0x0000000000007941 */ /* 0x000fea0003800200 */
.L_x_67141:
        /* <DEDUP_REMOVED lines=24> */
.L_x_67148:
        /* <DEDUP_REMOVED lines=12> */
.L_x_67150:
[----:B------:R-:W-:Y:S05]  /*1b620*/  BSYNC.RECONVERGENT B1 ;  /* 0x0000000000017941 */ /* 0x000fea0003800200 */
.L_x_67149:
        /* <DEDUP_REMOVED lines=62> */
.L_x_67147:
[----:B------:R-:W-:Y:S05]  /*1ba10*/  BSYNC.RECONVERGENT B0 ;  /* 0x0000000000007941 */ /* 0x000fea0003800200 */
.L_x_67146:
        /* <DEDUP_REMOVED lines=24> */
.L_x_67153:
        /* <DEDUP_REMOVED lines=12> */
.L_x_67155:
[----:B------:R-:W-:Y:S05]  /*1bc60*/  BSYNC.RECONVERGENT B1 ;  /* 0x0000000000017941 */ /* 0x000fea0003800200 */
.L_x_67154:
        /* <DEDUP_REMOVED lines=62> */
.L_x_67152:
[----:B------:R-:W-:Y:S05]  /*1c050*/  BSYNC.RECONVERGENT B0 ;  /* 0x0000000000007941 */ /* 0x000fea0003800200 */
.L_x_67151:
        /* <DEDUP_REMOVED lines=22> */
.L_x_67158:
        /* <DEDUP_REMOVED lines=12> */
.L_x_67160:
[----:B------:R-:W-:Y:S05]  /*1c280*/  BSYNC.RECONVERGENT B1 ;  /* 0x0000000000017941 */ /* 0x000fea0003800200 */
.L_x_67159:
        /* <DEDUP_REMOVED lines=62> */
.L_x_67157:
[----:B------:R-:W-:Y:S05]  /*1c670*/  BSYNC.RECONVERGENT B0 ;  /* 0x0000000000007941 */ /* 0x000fea0003800200 */
.L_x_67156:
        /* <DEDUP_REMOVED lines=22> */
.L_x_67163:
        /* <DEDUP_REMOVED lines=12> */
.L_x_67165:
[----:B------:R-:W-:Y:S05]  /*1c8a0*/  BSYNC.RECONVERGENT B1 ;  /* 0x0000000000017941 */ /* 0x000fea0003800200 */
.L_x_67164:
        /* <DEDUP_REMOVED lines=62> */
.L_x_67162:
[----:B------:R-:W-:Y:S05]  /*1cc90*/  BSYNC.RECONVERGENT B0 ;  /* 0x0000000000007941 */ /* 0x000fea0003800200 */
.L_x_67161:
        /* <DEDUP_REMOVED lines=22> */
.L_x_67168:
        /* <DEDUP_REMOVED lines=12> */
.L_x_67170:
[----:B------:R-:W-:Y:S05]  /*1cec0*/  BSYNC.RECONVERGENT B1 ;  /* 0x0000000000017941 */ /* 0x000fea0003800200 */
.L_x_67169:
        /* <DEDUP_REMOVED lines=62> */
.L_x_67167:
[----:B------:R-:W-:Y:S05]  /*1d2b0*/  BSYNC.RECONVERGENT B0 ;  /* 0x0000000000007941 */ /* 0x000fea0003800200 */
.L_x_67166:
        /* <DEDUP_REMOVED lines=22> */
.L_x_67173:
        /* <DEDUP_REMOVED lines=12> */
.L_x_67175:
[----:B------:R-:W-:Y:S05]  /*1d4e0*/  BSYNC.RECONVERGENT B1 ;  /* 0x0000000000017941 */ /* 0x000fea0003800200 */
.L_x_67174:
        /* <DEDUP_REMOVED lines=62> */
.L_x_67172:
[----:B------:R-:W-:Y:S05]  /*1d8d0*/  BSYNC.RECONVERGENT B0 ;  /* 0x0000000000007941 */ /* 0x000fea0003800200 */
.L_x_67171:
        /* <DEDUP_REMOVED lines=22> */
.L_x_67178:
        /* <DEDUP_REMOVED lines=15> */
.L_x_67180:
[----:B------:R-:W-:Y:S05]  /*1db30*/  BSYNC.RECONVERGENT B1 ;  /* 0x0000000000017941 */ /* 0x000fea0003800200 */
.L_x_67179:
        /* <DEDUP_REMOVED lines=62> */
.L_x_67177:
[----:B------:R-:W-:Y:S05]  /*1df20*/  BSYNC.RECONVERGENT B0 ;  /* 0x0000000000007941 */ /* 0x000fea0003800200 */
.L_x_67176:
        /* <DEDUP_REMOVED lines=10> */
.L_x_67140:
        /* <DEDUP_REMOVED lines=11> */
[----:B------:R-:W-:Y:S01]  /*1e080*/  @P1 VIADD R18, R20, 0x1 ;  /* 0x0000000114121836 */ /* 0x000fe20000000000 */
[----:B------:R-:W-:Y:S01]  /*1e090*/  @!P1 MOV R16, R226 ;  /* 0x000000e200109202 */ /* 0x000fe20000000f00 */
[----:B------:R-:W-:Y:S02]  /*1e0a0*/  @P1 IMAD.MOV.U32 R17, RZ, RZ, R11 ;  /* 0x000000ffff111224 */ /* 0x000fe400078e000b */
[----:B------:R-:W-:Y:S01]  /*1e0b0*/  @P1 IMAD.MOV.U32 R16, RZ, RZ, R225 ;  /* 0x000000ffff101224 */ /* 0x000fe200078e00e1 */
[----:B------:R-:W-:Y:S06]  /*1e0c0*/  BRA `(.L_x_67183) ;  /* 0x00000004002c7947 */ /* 0x000fec0003800000 */
.L_x_67184:
        /* <DEDUP_REMOVED lines=12> */
.L_x_67186:
[----:B------:R-:W-:Y:S05]  /*1e190*/  BSYNC.RECONVERGENT B1 ;  /* 0x0000000000017941 */ /* 0x000fea0003800200 */
.L_x_67185:
        /* <DEDUP_REMOVED lines=62> */
.L_x_67183:
[----:B------:R-:W-:Y:S05]  /*1e580*/  BSYNC.RECONVERGENT B0 ;  /* 0x0000000000007941 */ /* 0x000fea0003800200 */
.L_x_67182:
        /* <DEDUP_REMOVED lines=23> */
.L_x_67189:
        /* <DEDUP_REMOVED lines=12> */
.L_x_67191:
[----:B------:R-:W-:Y:S05]  /*1e7c0*/  BSYNC.RECONVERGENT B1 ;  /* 0x0000000000017941 */ /* 0x000fea0003800200 */
.L_x_67190:
        /* <DEDUP_REMOVED lines=62> */
.L_x_67188:
[----:B------:R-:W-:Y:S05]  /*1ebb0*/  BSYNC.RECONVERGENT B0 ;  /* 0x0000000000007941 */ /* 0x000fea0003800200 */
.L_x_67187:
        /* <DEDUP_REMOVED lines=23> */
.L_x_67194:
        /* <DEDUP_REMOVED lines=12> */
.L_x_67196:
[----:B------:R-:W-:Y:S05]  /*1edf0*/  BSYNC.RECONVERGENT B1 ;  /* 0x0000000000017941 */ /* 0x000fea0003800200 */
.L_x_67195:
        /* <DEDUP_REMOVED lines=62> */
.L_x_67193:
[----:B------:R-:W-:Y:S05]  /*1f1e0*/  BSYNC.RECONVERGENT B0 ;  /* 0x0000000000007941 */ /* 0x000fea0003800200 */
.L_x_67192:
        /* <DEDUP_REMOVED lines=21> */
.L_x_67199:
        /* <DEDUP_REMOVED lines=12> */
.L_x_67201:
[----:B------:R-:W-:Y:S05]  /*1f400*/  BSYNC.RECONVERGENT B1 ;  /* 0x0000000000017941 */ /* 0x000fea0003800200 */
.L_x_67200:
        /* <DEDUP_REMOVED lines=62> */
.L_x_67198:
[----:B------:R-:W-:Y:S05]  /*1f7f0*/  BSYNC.RECONVERGENT B0 ;  /* 0x0000000000007941 */ /* 0x000fea0003800200 */
.L_x_67197:
        /* <DEDUP_REMOVED lines=21> */
.L_x_67204:
        /* <DEDUP_REMOVED lines=12> */
.L_x_67206:
[----:B------:R-:W-:Y:S05]  /*1fa10*/  BSYNC.RECONVERGENT B1 ;  /* 0x0000000000017941 */ /* 0x000fea0003800200 */
.L_x_67205:
        /* <DEDUP_REMOVED lines=62> */
.L_x_67203:
[----:B------:R-:W-:Y:S05]  /*1fe00*/  BSYNC.RECONVERGENT B0 ;  /* 0x0000000000007941 */ /* 0x000fea0003800200 */
.L_x_67202:
        /* <DEDUP_REMOVED lines=21> */
.L_x_67209:
        /* <DEDUP_REMOVED lines=12> */
.L_x_67211:
[----:B------:R-:W-:Y:S05]  /*20020*/  BSYNC.RECONVERGENT B1 ;  /* 0x0000000000017941 */ /* 0x000fea0003800200 */
.L_x_67210:
        /* <DEDUP_REMOVED lines=62> */
.L_x_67208:
[----:B------:R-:W-:Y:S05]  /*20410*/  BSYNC.RECONVERGENT B0 ;  /* 0x0000000000007941 */ /* 0x000fea0003800200 */
.L_x_67207:
        /* <DEDUP_REMOVED lines=21> */
.L_x_67214:
        /* <DEDUP_REMOVED lines=12> */
.L_x_67216:
[----:B------:R-:W-:Y:S05]  /*20630*/  BSYNC.RECONVERGENT B1 ;  /* 0x0000000000017941 */ /* 0x000fea0003800200 */
.L_x_67215:
        /* <DEDUP_REMOVED lines=62> */
.L_x_67213:
[----:B------:R-:W-:Y:S05]  /*20a20*/  BSYNC.RECONVERGENT B0 ;  /* 0x0000000000007941 */ /* 0x000fea0003800200 */
.L_x_67212:
        /* <DEDUP_REMOVED lines=21> */
.L_x_67219:
        /* <DEDUP_REMOVED lines=15> */
.L_x_67221:
[----:B------:R-:W-:Y:S05]  /*20c70*/  BSYNC.RECONVERGENT B1 ;  /* 0x0000000000017941 */ /* 0x000fea0003800200 */
.L_x_67220:
        /* <DEDUP_REMOVED lines=62> */
.L_x_67218:
[----:B------:R-:W-:Y:S05]  /*21060*/  BSYNC.RECONVERGENT B0 ;  /* 0x0000000000007941 */ /* 0x000fea0003800200 */
.L_x_67217:
        /* <DEDUP_REMOVED lines=16> */
.L_x_67181:
        /* <DEDUP_REMOVED lines=43> */
.L_x_67225:
        /* <DEDUP_REMOVED lines=12> */
.L_x_67227:
[----:B------:R-:W-:Y:S05]  /*214e0*/  BSYNC.RECONVERGENT B1 ;  /* 0x0000000000017941 */ /* 0x000fea0003800200 */
.L_x_67226:
        /* <DEDUP_REMOVED lines=62> */
.L_x_67224:
[----:B------:R-:W-:Y:S05]  /*218d0*/  BSYNC.RECONVERGENT B0 ;  /* 0x0000000000007941 */ /* 0x000fea0003800200 */
.L_x_67223:
        /* <DEDUP_REMOVED lines=24> */
.L_x_67230:
        /* <DEDUP_REMOVED lines=12> */
.L_x_67232:
[----:B------:R-:W-:Y:S05]  /*21b20*/  BSYNC.RECONVERGENT B1 ;  /* 0x0000000000017941 */ /* 0x000fea0003800200 */
.L_x_67231:
        /* <DEDUP_REMOVED lines=62> */
.L_x_67229:
[----:B------:R-:W-:Y:S05]  /*21f10*/  BSYNC.RECONVERGENT B0 ;  /* 0x0000000000007941 */ /* 0x000fea0003800200 */
.L_x_67228:
        /* <DEDUP_REMOVED lines=24> */
.L_x_67235:
        /* <DEDUP_REMOVED lines=12> */
.L_x_67237:
[----:B------:R-:W-:Y:S05]  /*22160*/  BSYNC.RECONVERGENT B1 ;  /* 0x0000000000017941 */ /* 0x000fea0003800200 */
.L_x_67236:
        /* <DEDUP_REMOVED lines=62> */
.L_x_67234:
[----:B------:R-:W-:Y:S05]  /*22550*/  BSYNC.RECONVERGENT B0 ;  /* 0x0000000000007941 */ /* 0x000fea0003800200 */
.L_x_67233:
        /* <DEDUP_REMOVED lines=22> */
.L_x_67240:
        /* <DEDUP_REMOVED lines=12> */
.L_x_67242:
[----:B------:R-:W-:Y:S05]  /*22780*/  BSYNC.RECONVERGENT B1 ;  /* 0x0000000000017941 */ /* 0x000fea0003800200 */
.L_x_67241:
        /* <DEDUP_REMOVED lines=62> */
.L_x_67239:
[----:B------:R-:W-:Y:S05]  /*22b70*/  BSYNC.RECONVERGENT B0 ;  /* 0x0000000000007941 */ /* 0x000fea0003800200 */
.L_x_67238:
        /* <DEDUP_REMOVED lines=22> */
.L_x_67245:
        /* <DEDUP_REMOVED lines=12> */
.L_x_67247:
[----:B------:R-:W-:Y:S05]  /*22da0*/  BSYNC.RECONVERGENT B1 ;  /* 0x0000000000017941 */ /* 0x000fea0003800200 */
.L_x_67246:
        /* <DEDUP_REMOVED lines=62> */
.L_x_67244:
[----:B------:R-:W-:Y:S05]  /*23190*/  BSYNC.RECONVERGENT B0 ;  /* 0x0000000000007941 */ /* 0x000fea0003800200 */
.L_x_67243:
        /* <DEDUP_REMOVED lines=22> */
.L_x_67250:
        /* <DEDUP_REMOVED lines=12> */
.L_x_67252:
[----:B------:R-:W-:Y:S05]  /*233c0*/  BSYNC.RECONVERGENT B1 ;  /* 0x0000000000017941 */ /* 0x000fea0003800200 */
.L_x_67251:
        /* <DEDUP_REMOVED lines=62> */
.L_x_67249:
[----:B------:R-:W-:Y:S05]  /*237b0*/  BSYNC.RECONVERGENT B0 ;  /* 0x0000000000007941 */ /* 0x000fea0003800200 */
.L_x_67248:
        /* <DEDUP_REMOVED lines=22> */
.L_x_67255:
        /* <DEDUP_REMOVED lines=12> */
.L_x_67257:
[----:B------:R-:W-:Y:S05]  /*239e0*/  BSYNC.RECONVERGENT B1 ;  /* 0x0000000000017941 */ /* 0x000fea0003800200 */
.L_x_67256:
        /* <DEDUP_REMOVED lines=62> */
.L_x_67254:
[----:B------:R-:W-:Y:S05]  /*23dd0*/  BSYNC.RECONVERGENT B0 ;  /* 0x0000000000007941 */ /* 0x000fea0003800200 */
.L_x_67253:
        /* <DEDUP_REMOVED lines=22> */
.L_x_67260:
        /* <DEDUP_REMOVED lines=15> */
.L_x_67262:
[----:B------:R-:W-:Y:S05]  /*24030*/  BSYNC.RECONVERGENT B1 ;  /* 0x0000000000017941 */ /* 0x000fea0003800200 */
.L_x_67261:
        /* <DEDUP_REMOVED lines=62> */
.L_x_67259:
[----:B------:R-:W-:Y:S05]  /*24420*/  BSYNC.RECONVERGENT B0 ;  /* 0x0000000000007941 */ /* 0x000fea0003800200 */
.L_x_67258:
        /* <DEDUP_REMOVED lines=10> */
.L_x_67222:
        /* <DEDUP_REMOVED lines=16> */
.L_x_67266:
        /* <DEDUP_REMOVED lines=12> */
.L_x_67268:
[----:B------:R-:W-:Y:S05]  /*24690*/  BSYNC.RECONVERGENT B1 ;  /* 0x0000000000017941 */ /* 0x000fea0003800200 */
.L_x_67267:
        /* <DEDUP_REMOVED lines=62> */
.L_x_67265:
[----:B------:R-:W-:Y:S05]  /*24a80*/  BSYNC.RECONVERGENT B0 ;  /* 0x0000000000007941 */ /* 0x000fea0003800200 */
.L_x_67264:
[----:B------:R-:W-:Y:S01]  /*24a90*/  I2FP.F32.U32 R17, R18 ;  /* 0x0000001200117245 */ /* 0x000fe20000201000 */
[----:B------:R-:W-:Y:S01]  /*24aa0*/  BSSY.RECONVERGENT B0, `(.L_x_67269) ;  /* 0x0000061000007945 */ /* 0x000fe20003800200 */
[----:B------:R-:W-:Y:S01]  /*24ab0*/  ISETP.NE.AND P2, PT, R20, 0x1, PT ;  /* 0x000000011400780c */ /* 0x000fe20003f45270 */
[----:B------:R-:W-:Y:S01]  /*24ac0*/  HFMA2 R18, -RZ, RZ, 0, 1.1920928955078125e-07 ;  /* 0x00000002ff127431 */ /* 0x000fe200000001ff */
        /* <DEDUP_REMOVED lines=19> */
.L_x_67271:
        /* <DEDUP_REMOVED lines=12> */
.L_x_67273:
[----:B------:R-:W-:Y:S05]  /*24cc0*/  BSYNC.RECONVERGENT B1 ;  /* 0x0000000000017941 */ /* 0x000fea0003800200 */
.L_x_67272:
        /* <DEDUP_REMOVED lines=62> */
.L_x_67270:
[----:B------:R-:W-:Y:S05]  /*250b0*/  BSYNC.RECONVERGENT B0 ;  /* 0x0000000000007941 */ /* 0x000fea0003800200 */
.L_x_67269:
        /* <DEDUP_REMOVED lines=23> */
.L_x_67276:
        /* <DEDUP_REMOVED lines=12> */
.L_x_67278:
[----:B------:R-:W-:Y:S05]  /*252f0*/  BSYNC.RECONVERGENT B1 ;  /* 0x0000000000017941 */ /* 0x000fea0003800200 */
.L_x_67277:
        /* <DEDUP_REMOVED lines=62> */
.L_x_67275:
[----:B------:R-:W-:Y:S05]  /*256e0*/  BSYNC.RECONVERGENT B0 ;  /* 0x0000000000007941 */ /* 0x000fea0003800200 */
.L_x_67274:
        /* <DEDUP_REMOVED lines=21> */
.L_x_67281:
        /* <DEDUP_REMOVED lines=12> */
.L_x_67283:
[----:B------:R-:W-:Y:S05]  /*25900*/  BSYNC.RECONVERGENT B1 ;  /* 0x0000000000017941 */ /* 0x000fea0003800200 */
.L_x_67282:
        /* <DEDUP_REMOVED lines=62> */
.L_x_67280:
[----:B------:R-:W-:Y:S05]  /*25cf0*/  BSYNC.RECONVERGENT B0 ;  /* 0x0000000000007941 */ /* 0x000fea0003800200 */
.L_x_67279:
        /* <DEDUP_REMOVED lines=21> */
.L_x_67286:
        /* <DEDUP_REMOVED lines=12> */
.L_x_67288:
[----:B------:R-:W-:Y:S05]  /*25f10*/  BSYNC.RECONVERGENT B1 ;  /* 0x0000000000017941 */ /* 0x000fea0003800200 */
.L_x_67287:
        /* <DEDUP_REMOVED lines=62> */
.L_x_67285:
[----:B------:R-:W-:Y:S05]  /*26300*/  BSYNC.RECONVERGENT B0 ;  /* 0x0000000000007941 */ /* 0x000fea0003800200 */
.L_x_67284:
        /* <DEDUP_REMOVED lines=21> */
.L_x_67291:
        /* <DEDUP_REMOVED lines=12> */
.L_x_67293:
[----:B------:R-:W-:Y:S05]  /*26520*/  BSYNC.RECONVERGENT B1 ;  /* 0x0000000000017941 */ /* 0x000fea0003800200 */
.L_x_67292:
        /* <DEDUP_REMOVED lines=62> */
.L_x_67290:
[----:B------:R-:W-:Y:S05]  /*26910*/  BSYNC.RECONVERGENT B0 ;  /* 0x0000000000007941 */ /* 0x000fea0003800200 */
.L_x_67289:
        /* <DEDUP_REMOVED lines=21> */
.L_x_67296:
        /* <DEDUP_REMOVED lines=12> */
.L_x_67298:
[----:B------:R-:W-:Y:S05]  /*26b30*/  BSYNC.RECONVERGENT B1 ;  /* 0x0000000000017941 */ /* 0x000fea0003800200 */
.L_x_67297:
        /* <DEDUP_REMOVED lines=62> */
.L_x_67295:
[----:B------:R-:W-:Y:S05]  /*26f20*/  BSYNC.RECONVERGENT B0 ;  /* 0x0000000000007941 */ /* 0x000fea0003800200 */
.L_x_67294:
        /* <DEDUP_REMOVED lines=21> */
.L_x_67301:
        /* <DEDUP_REMOVED lines=15> */
.L_x_67303:
[----:B------:R-:W-:Y:S05]  /*27170*/  BSYNC.RECONVERGENT B1 ;  /* 0x0000000000017941 */ /* 0x000fea0003800200 */
.L_x_67302:
        /* <DEDUP_REMOVED lines=62> */
.L_x_67300:
[----:B------:R-:W-:Y:S05]  /*27560*/  BSYNC.RECONVERGENT B0 ;  /* 0x0000000000007941 */ /* 0x000fea0003800200 */
.L_x_67299:
        /* <DEDUP_REMOVED lines=16> */
.L_x_67263:
        /* <DEDUP_REMOVED lines=43> */
.L_x_67307:
        /* <DEDUP_REMOVED lines=12> */
.L_x_67309:
[----:B------:R-:W-:Y:S05]  /*279e0*/  BSYNC.RECONVERGENT B1 ;  /* 0x0000000000017941 */ /* 0x000fea0003800200 */
.L_x_67308:
        /* <DEDUP_REMOVED lines=62> */
.L_x_67306:
[----:B------:R-:W-:Y:S05]  /*27dd0*/  BSYNC.RECONVERGENT B0 ;  /* 0x0000000000007941 */ /* 0x000fea0003800200 */
.L_x_67305:
        /* <DEDUP_REMOVED lines=24> */
.L_x_67312:
        /* <DEDUP_REMOVED lines=12> */
.L_x_67314:
[----:B------:R-:W-:Y:S05]  /*28020*/  BSYNC.RECONVERGENT B1 ;  /* 0x0000000000017941 */ /* 0x000fea0003800200 */
.L_x_67313:
        /* <DEDUP_REMOVED lines=62> */
.L_x_67311:
[----:B------:R-:W-:Y:S05]  /*28410*/  BSYNC.RECONVERGENT B0 ;  /* 0x0000000000007941 */ /* 0x000fea0003800200 */
.L_x_67310:
        /* <DEDUP_REMOVED lines=24> */
.L_x_67317:
        /* <DEDUP_REMOVED lines=12> */
.L_x_67319:
[----:B------:R-:W-:Y:S05]  /*28660*/  BSYNC.RECONVERGENT B1 ;  /* 0x0000000000017941 */ /* 0x000fea0003800200 */
.L_x_67318:
        /* <DEDUP_REMOVED lines=62> */
.L_x_67316:
[----:B------:R-:W-:Y:S05]  /*28a50*/  BSYNC.RECONVERGENT B0 ;  /* 0x0000000000007941 */ /* 0x000fea0003800200 */
.L_x_67315:
        /* <DEDUP_REMOVED lines=22> */
.L_x_67322:
        /* <DEDUP_REMOVED lines=12> */
.L_x_67324:
[----:B------:R-:W-:Y:S05]  /*28c80*/  BSYNC.RECONVERGENT B1 ;  /* 0x0000000000017941 */ /* 0x000fea0003800200 */
.L_x_67323:
        /* <DEDUP_REMOVED lines=62> */
.L_x_67321:
[----:B------:R-:W-:Y:S05]  /*29070*/  BSYNC.RECONVERGENT B0 ;  /* 0x0000000000007941 */ /* 0x000fea0003800200 */
.L_x_67320:
        /* <DEDUP_REMOVED lines=22> */
.L_x_67327:
        /* <DEDUP_REMOVED lines=12> */
.L_x_67329:
[----:B------:R-:W-:Y:S05]  /*292a0*/  BSYNC.RECONVERGENT B1 ;  /* 0x0000000000017941 */ /* 0x000fea0003800200 */
.L_x_67328:
        /* <DEDUP_REMOVED lines=62> */
.L_x_67326:
[----:B------:R-:W-:Y:S05]  /*29690*/  BSYNC.RECONVERGENT B0 ;  /* 0x0000000000007941 */ /* 0x000fea0003800200 */
.L_x_67325:
        /* <DEDUP_REMOVED lines=22> */
.L_x_67332:
        /* <DEDUP_REMOVED lines=12> */
.L_x_67334:
[----:B------:R-:W-:Y:S05]  /*298c0*/  BSYNC.RECONVERGENT B1 ;  /* 0x0000000000017941 */ /* 0x000fea0003800200 */
.L_x_67333:
        /* <DEDUP_REMOVED lines=62> */
.L_x_67331:
[----:B------:R-:W-:Y:S05]  /*29cb0*/  BSYNC.RECONVERGENT B0 ;  /* 0x0000000000007941 */ /* 0x000fea0003800200 */
.L_x_67330:
        /* <DEDUP_REMOVED lines=22> */
.L_x_67337:
        /* <DEDUP_REMOVED lines=12> */
.L_x_67339:
[----:B------:R-:W-:Y:S05]  /*29ee0*/  BSYNC.RECONVERGENT B1 ;  /* 0x0000000000017941 */ /* 0x000fea0003800200 */
.L_x_67338:
        /* <DEDUP_REMOVED lines=62> */
.L_x_67336:
[----:B------:R-:W-:Y:S05]  /*2a2d0*/  BSYNC.RECONVERGENT B0 ;  /* 0x0000000000007941 */ /* 0x000fea0003800200 */
.L_x_67335:
        /* <DEDUP_REMOVED lines=22> */
.L_x_67342:
        /* <DEDUP_REMOVED lines=15> */
.L_x_67344:
[----:B------:R-:W-:Y:S05]  /*2a530*/  BSYNC.RECONVERGENT B1 ;  /* 0x0000000000017941 */ /* 0x000fea0003800200 */
.L_x_67343:
        /* <DEDUP_REMOVED lines=51> */
[----:B------:R-:W-:Y:S02]  /*2a870*/  HFMA2 R21, -RZ, RZ, 0, 0 ;  /* 0x00000000ff157431 */ /* 0x000fe400000001ff */
        /* <DEDUP_REMOVED lines=10> */
.L_x_67341:
[----:B------:R-:W-:Y:S05]  /*2a920*/  BSYNC.RECONVERGENT B0 ;  /* 0x0000000000007941 */ /* 0x000fea0003800200 */
.L_x_67340:
        /* <DEDUP_REMOVED lines=10> */
.L_x_67304:
        /* <DEDUP_REMOVED lines=16> */
.L_x_67348:
        /* <DEDUP_REMOVED lines=12> */
.L_x_67350:
[----:B------:R-:W-:Y:S05]  /*2ab90*/  BSYNC.RECONVERGENT B1 ;  /* 0x0000000000017941 */ /* 0x000fea0003800200 */
.L_x_67349:
        /* <DEDUP_REMOVED lines=62> */
.L_x_67347:
[----:B------:R-:W-:Y:S05]  /*2af80*/  BSYNC.RECONVERGENT B0 ;  /* 0x0000000000007941 */ /* 0x000fea0003800200 */
.L_x_67346:
        /* <DEDUP_REMOVED lines=23> */
.L_x_67353:
        /* <DEDUP_REMOVED lines=12> */
.L_x_67355:
[----:B------:R-:W-:Y:S05]  /*2b1c0*/  BSYNC.RECONVERGENT B1 ;  /* 0x0000000000017941 */ /* 0x000fea0003800200 */
.L_x_67354:
        /* <DEDUP_REMOVED lines=62> */
.L_x_67352:
[----:B------:R-:W-:Y:S05]  /*2b5b0*/  BSYNC.RECONVERGENT B0 ;  /* 0x0000000000007941 */ /* 0x000fea0003800200 */
.L_x_67351:
        /* <DEDUP_REMOVED lines=23> */
.L_x_67358:
        /* <DEDUP_REMOVED lines=12> */
.L_x_67360:
[----:B------:R-:W-:Y:S05]  /*2b7f0*/  BSYNC.RECONVERGENT B1 ;  /* 0x0000000000017941 */ /* 0x000fea0003800200 */
.L_x_67359:
        /* <DEDUP_REMOVED lines=62> */
.L_x_67357:
[----:B------:R-:W-:Y:S05]  /*2bbe0*/  BSYNC.RECONVERGENT B0 ;  /* 0x0000000000007941 */ /* 0x000fea0003800200 */
.L_x_67356:
[----:B------:R-:W-:Y:S01]  /*2bbf0*/  I2FP.F32.U32 R12, R16 ;  /* 0x00000010000c7245 */ /* 0x000fe20000201000 */
[----:B------:R-:W-:Y:S01]  /*2bc00*/  BSSY.RECONVERGENT B0, `(.L_x_67361) ;  /* 0x000005f000007945 */ /* 0x000fe20003800200 */
[----:B------:R-:W-:Y:S02]  /*2bc10*/  ISETP.NE.AND P3, PT, R21, 0x1, PT ;  /* 0x000000011500780c */ /* 0x000fe40003f65270 */
        /* <DEDUP_REMOVED lines=18> */
.L_x_67363:
        /* <DEDUP_REMOVED lines=12> */
.L_x_67365:
[----:B------:R-:W-:Y:S05]  /*2be00*/  BSYNC.RECONVERGENT B1 ;  /* 0x0000000000017941 */ /* 0x000fea0003800200 */
.L_x_67364:
        /* <DEDUP_REMOVED lines=62> */
.L_x_67362:
[----:B------:R-:W-:Y:S05]  /*2c1f0*/  BSYNC.RECONVERGENT B0 ;  /* 0x0000000000007941 */ /* 0x000fea0003800200 */
.L_x_67361:
        /* <DEDUP_REMOVED lines=21> */
.L_x_67368:
        /* <DEDUP_REMOVED lines=12> */
.L_x_67370:
[----:B------:R-:W-:Y:S05]  /*2c410*/  BSYNC.RECONVERGENT B1 ;  /* 0x0000000000017941 */ /* 0x000fea0003800200 */
.L_x_67369:
        /* <DEDUP_REMOVED lines=62> */
.L_x_67367:
[----:B------:R-:W-:Y:S05]  /*2c800*/  BSYNC.RECONVERGENT B0 ;  /* 0x0000000000007941 */ /* 0x000fea0003800200 */
.L_x_67366:
        /* <DEDUP_REMOVED lines=21> */
.L_x_67373:
        /* <DEDUP_REMOVED lines=12> */
.L_x_67375:
[----:B------:R-:W-:Y:S05]  /*2ca20*/  BSYNC.RECONVERGENT B1 ;  /* 0x0000000000017941 */ /* 0x000fea0003800200 */
.L_x_67374:
        /* <DEDUP_REMOVED lines=62> */
.L_x_67372:
[----:B------:R-:W-:Y:S05]  /*2ce10*/  BSYNC.RECONVERGENT B0 ;  /* 0x0000000000007941 */ /* 0x000fea0003800200 */
.L_x_67371:
        /* <DEDUP_REMOVED lines=21> */
.L_x_67378:
        /* <DEDUP_REMOVED lines=12> */
.L_x_67380:
[----:B------:R-:W-:Y:S05]  /*2d030*/  BSYNC.RECONVERGENT B1 ;  /* 0x0000000000017941 */ /* 0x000fea0003800200 */
.L_x_67379:
        /* <DEDUP_REMOVED lines=62> */
.L_x_67377:
[----:B------:R-:W-:Y:S05]  /*2d420*/  BSYNC.RECONVERGENT B0 ;  /* 0x0000000000007941 */ /* 0x000fea0003800200 */
.L_x_67376:
        /* <DEDUP_REMOVED lines=21> */
.L_x_67383:
        /* <DEDUP_REMOVED lines=15> */
.L_x_67385:
[----:B------:R-:W-:Y:S05]  /*2d670*/  BSYNC.RECONVERGENT B1 ;  /* 0x0000000000017941 */ /* 0x000fea0003800200 */
.L_x_67384:
        /* <DEDUP_REMOVED lines=62> */
.L_x_67382:
[----:B------:R-:W-:Y:S05]  /*2da60*/  BSYNC.RECONVERGENT B0 ;  /* 0x0000000000007941 */ /* 0x000fea0003800200 */
.L_x_67381:
        /* <DEDUP_REMOVED lines=16> */
.L_x_67345:
        /* <DEDUP_REMOVED lines=43> */
.L_x_67389:
        /* <DEDUP_REMOVED lines=12> */
.L_x_67391:
[----:B------:R-:W-:Y:S05]  /*2dee0*/  BSYNC.RECONVERGENT B1 ;  /* 0x0000000000017941 */ /* 0x000fea0003800200 */
.L_x_67390:
        /* <DEDUP_REMOVED lines=62> */
.L_x_67388:
[----:B------:R-:W-:Y:S05]  /*2e2d0*/  BSYNC.RECONVERGENT B0 ;  /* 0x0000000000007941 */ /* 0x000fea0003800200 */
.L_x_67387:
        /* <DEDUP_REMOVED lines=24> */
.L_x_67394:
        /* <DEDUP_REMOVED lines=12> */
.L_x_67396:
[----:B------:R-:W-:Y:S05]  /*2e520*/  BSYNC.RECONVERGENT B1 ;  /* 0x0000000000017941 */ /* 0x000fea0003800200 */
.L_x_67395:
        /* <DEDUP_REMOVED lines=62> */
.L_x_67393:
[----:B------:R-:W-:Y:S05]  /*2e910*/  BSYNC.RECONVERGENT B0 ;  /* 0x0000000000007941 */ /* 0x000fea0003800200 */
.L_x_67392:
        /* <DEDUP_REMOVED lines=24> */
.L_x_67399:
        /* <DEDUP_REMOVED lines=12> */
.L_x_67401:
[----:B------:R-:W-:Y:S05]  /*2eb60*/  BSYNC.RECONVERGENT B1 ;  /* 0x0000000000017941 */ /* 0x000fea0003800200 */
.L_x_67400:
        /* <DEDUP_REMOVED lines=62> */
.L_x_67398:
[----:B------:R-:W-:Y:S05]  /*2ef50*/  BSYNC.RECONVERGENT B0 ;  /* 0x0000000000007941 */ /* 0x000fea0003800200 */
.L_x_67397:
        /* <DEDUP_REMOVED lines=22> */
.L_x_67404:
        /* <DEDUP_REMOVED lines=12> */
.L_x_67406:
[----:B------:R-:W-:Y:S05]  /*2f180*/  BSYNC.RECONVERGENT B1 ;  /* 0x0000000000017941 */ /* 0x000fea0003800200 */
.L_x_67405:
        /* <DEDUP_REMOVED lines=62> */
.L_x_67403:
[----:B------:R-:W-:Y:S05]  /*2f570*/  BSYNC.RECONVERGENT B0 ;  /* 0x0000000000007941 */ /* 0x000fea0003800200 */
.L_x_67402:
        /* <DEDUP_REMOVED lines=22> */
.L_x_67409:
        /* <DEDUP_REMOVED lines=12> */
.L_x_67411:
[----:B------:R-:W-:Y:S05]  /*2f7a0*/  BSYNC.RECONVERGENT B1 ;  /* 0x0000000000017941 */ /* 0x000fea0003800200 */
.L_x_67410:
        /* <DEDUP_REMOVED lines=62> */
.L_x_67408:
[----:B------:R-:W-:Y:S05]  /*2fb90*/  BSYNC.RECONVERGENT B0 ;  /* 0x0000000000007941 */ /* 0x000fea0003800200 */
.L_x_67407:
        /* <DEDUP_REMOVED lines=22> */
.L_x_67414:
        /* <DEDUP_REMOVED lines=12> */
.L_x_67416:
[----:B------:R-:W-:Y:S05]  /*2fdc0*/  BSYNC.RECONVERGENT B1 ;  /* 0x0000000000017941 */ /* 0x000fea0003800200 */
.L_x_67415:
        /* <DEDUP_REMOVED lines=62> */
.L_x_67413:
[----:B------:R-:W-:Y:S05]  /*301b0*/  BSYNC.RECONVERGENT B0 ;  /* 0x0000000000007941 */ /* 0x000fea0003800200 */
.L_x_67412:
        /* <DEDUP_REMOVED lines=22> */
.L_x_67419:
        /* <DEDUP_REMOVED lines=12> */
.L_x_67421:
[----:B------:R-:W-:Y:S05]  /*303e0*/  BSYNC.RECONVERGENT B1 ;  /* 0x0000000000017941 */ /* 0x000fea0003800200 */
.L_x_67420:
        /* <DEDUP_REMOVED lines=62> */
.L_x_67418:
[----:B------:R-:W-:Y:S05]  /*307d0*/  BSYNC.RECONVERGENT B0 ;  /* 0x0000000000007941 */ /* 0x000fea0003800200 */
.L_x_67417:
        /* <DEDUP_REMOVED lines=22> */
.L_x_67424:
        /* <DEDUP_REMOVED lines=15> */
.L_x_67426:
[----:B------:R-:W-:Y:S05]  /*30a30*/  BSYNC.RECONVERGENT B1 ;  /* 0x0000000000017941 */ /* 0x000fea0003800200 */
.L_x_67425:
        /* <DEDUP_REMOVED lines=62> */
.L_x_67423:
[----:B------:R-:W-:Y:S05]  /*30e20*/  BSYNC.RECONVERGENT B0 ;  /* 0x0000000000007941 */ /* 0x000fea0003800200 */
.L_x_67422:
        /* <DEDUP_REMOVED lines=10> */
.L_x_67386:
        /* <DEDUP_REMOVED lines=16> */
.L_x_67430:
        /* <DEDUP_REMOVED lines=12> */
.L_x_67432:
[----:B------:R-:W-:Y:S05]  /*31090*/  BSYNC.RECONVERGENT B1 ;  /* 0x0000000000017941 */ /* 0x000fea0003800200 */
.L_x_67431:
        /* <DEDUP_REMOVED lines=62> */
.L_x_67429:
[----:B------:R-:W-:Y:S05]  /*31480*/  BSYNC.RECONVERGENT B0 ;  /* 0x0000000000007941 */ /* 0x000fea0003800200 */
.L_x_67428:
        /* <DEDUP_REMOVED lines=23> */
.L_x_67435:
        /* <DEDUP_REMOVED lines=12> */
.L_x_67437:
[----:B------:R-:W-:Y:S05]  /*316c0*/  BSYNC.RECONVERGENT B1 ;  /* 0x0000000000017941 */ /* 0x000fea0003800200 */
.L_x_67436:
        /* <DEDUP_REMOVED lines=62> */
.L_x_67434:
[----:B------:R-:W-:Y:S05]  /*31ab0*/  BSYNC.RECONVERGENT B0 ;  /* 0x0000000000007941 */ /* 0x000fea0003800200 */
.L_x_67433:
        /* <DEDUP_REMOVED lines=10> */
[----:B------:R-:W-:Y:S02]  /*31b60*/  MOV R17, R224 ;  /* 0x000000e000117202 */ /* 0x000fe40000000f00 */
        /* <DEDUP_REMOVED lines=12> */
.L_x_67440:
        /* <DEDUP_REMOVED lines=12> */
.L_x_67442:
[----:B------:R-:W-:Y:S05]  /*31cf0*/  BSYNC.RECONVERGENT B1 ;  /* 0x0000000000017941 */ /* 0x000fea0003800200 */
.L_x_67441:
        /* <DEDUP_REMOVED lines=62> */
.L_x_67439:
[----:B------:R-:W-:Y:S05]  /*320e0*/  BSYNC.RECONVERGENT B0 ;  /* 0x0000000000007941 */ /* 0x000fea0003800200 */
.L_x_67438:
        /* <DEDUP_REMOVED lines=21> */
.L_x_67445:
        /* <DEDUP_REMOVED lines=12> */
.L_x_67447:
[----:B------:R-:W-:Y:S05]  /*32300*/  BSYNC.RECONVERGENT B1 ;  /* 0x0000000000017941 */ /* 0x000fea0003800200 */
.L_x_67446:
        /* <DEDUP_REMOVED lines=62> */
.L_x_67444:
[----:B------:R-:W-:Y:S05]  /*326f0*/  BSYNC.RECONVERGENT B0 ;  /* 0x0000000000007941 */ /* 0x000fea0003800200 */
.L_x_67443:
        /* <DEDUP_REMOVED lines=21> */
.L_x_67450:
        /* <DEDUP_REMOVED lines=12> */
.L_x_67452:
[----:B------:R-:W-:Y:S05]  /*32910*/  BSYNC.RECONVERGENT B1 ;  /* 0x0000000000017941 */ /* 0x000fea0003800200 */
.L_x_67451:
        /* <DEDUP_REMOVED lines=62> */
.L_x_67449:
[----:B------:R-:W-:Y:S05]  /*32d00*/  BSYNC.RECONVERGENT B0 ;  /* 0x0000000000007941 */ /* 0x000fea0003800200 */
.L_x_67448:
        /* <DEDUP_REMOVED lines=21> */
.L_x_67455:
        /* <DEDUP_REMOVED lines=12> */
.L_x_67457:
[----:B------:R-:W-:Y:S05]  /*32f20*/  BSYNC.RECONVERGENT B1 ;  /* 0x0000000000017941 */ /* 0x000fea0003800200 */
.L_x_67456:
        /* <DEDUP_REMOVED lines=62> */
.L_x_67454:
[----:B------:R-:W-:Y:S05]  /*33310*/  BSYNC.RECONVERGENT B0 ;  /* 0x0000000000007941 */ /* 0x000fea0003800200 */
.L_x_67453:
        /* <DEDUP_REMOVED lines=21> */
.L_x_67460:
        /* <DEDUP_REMOVED lines=12> */
.L_x_67462:
[----:B------:R-:W-:Y:S05]  /*33530*/  BSYNC.RECONVERGENT B1 ;  /* 0x0000000000017941 */ /* 0x000fea0003800200 */
.L_x_67461:
        /* <DEDUP_REMOVED lines=62> */
.L_x_67459:
[----:B------:R-:W-:Y:S05]  /*33920*/  BSYNC.RECONVERGENT B0 ;  /* 0x0000000000007941 */ /* 0x000fea0003800200 */
.L_x_67458:
        /* <DEDUP_REMOVED lines=21> */
.L_x_67465:
        /* <DEDUP_REMOVED lines=15> */
.L_x_67467:
[----:B------:R-:W-:Y:S05]  /*33b70*/  BSYNC.RECONVERGENT B1 ;  /* 0x0000000000017941 */ /* 0x000fea0003800200 */
.L_x_67466:
        /* <DEDUP_REMOVED lines=62> */
.L_x_67464:
[----:B------:R-:W-:Y:S05]  /*33f60*/  BSYNC.RECONVERGENT B0 ;  /* 0x0000000000007941 */ /* 0x000fea0003800200 */
.L_x_67463:
        /* <DEDUP_REMOVED lines=16> */
.L_x_67427:
        /* <DEDUP_REMOVED lines=43> */
.L_x_67471:
        /* <DEDUP_REMOVED lines=12> */
.L_x_67473:
[----:B------:R-:W-:Y:S05]  /*343e0*/  BSYNC.RECONVERGENT B1 ;  /* 0x0000000000017941 */ /* 0x000fea0003800200 */
.L_x_67472:
        /* <DEDUP_REMOVED lines=62> */
.L_x_67470:
[----:B------:R-:W-:Y:S05]  /*347d0*/  BSYNC.RECONVERGENT B0 ;  /* 0x0000000000007941 */ /* 0x000fea0003800200 */
.L_x_67469:
        /* <DEDUP_REMOVED lines=24> */
.L_x_67476:
        /* <DEDUP_REMOVED lines=12> */
.L_x_67478:
[----:B------:R-:W-:Y:S05]  /*34a20*/  BSYNC.RECONVERGENT B1 ;  /* 0x0000000000017941 */ /* 0x000fea0003800200 */
.L_x_67477:
        /* <DEDUP_REMOVED lines=62> */
.L_x_67475:
[----:B------:R-:W-:Y:S05]  /*34e10*/  BSYNC.RECONVERGENT B0 ;  /* 0x0000000000007941 */ /* 0x000fea0003800200 */
.L_x_67474:
        /* <DEDUP_REMOVED lines=24> */
.L_x_67481:
        /* <DEDUP_REMOVED lines=12> */
.L_x_67483:
[----:B------:R-:W-:Y:S05]  /*35060*/  BSYNC.RECONVERGENT B1 ;  /* 0x0000000000017941 */ /* 0x000fea0003800200 */
.L_x_67482:
        /* <DEDUP_REMOVED lines=62> */
.L_x_67480:
[----:B------:R-:W-:Y:S05]  /*35450*/  BSYNC.RECONVERGENT B0 ;  /* 0x0000000000007941 */ /* 0x000fea0003800200 */
.L_x_67479:
        /* <DEDUP_REMOVED lines=22> */
.L_x_67486:
        /* <DEDUP_REMOVED lines=12> */
.L_x_67488:
[----:B------:R-:W-:Y:S05]  /*35680*/  BSYNC.RECONVERGENT B1 ;  /* 0x0000000000017941 */ /* 0x000fea0003800200 */
.L_x_67487:
        /* <DEDUP_REMOVED lines=62> */
.L_x_67485:
[----:B------:R-:W-:Y:S05]  /*35a70*/  BSYNC.RECONVERGENT B0 ;  /* 0x0000000000007941 */ /* 0x000fea0003800200 */
.L_x_67484:
        /* <DEDUP_REMOVED lines=22> */
.L_x_67491:
        /* <DEDUP_REMOVED lines=12> */
.L_x_67493:
[----:B------:R-:W-:Y:S05]  /*35ca0*/  BSYNC.RECONVERGENT B1 ;  /* 0x0000000000017941 */ /* 0x000fea0003800200 */
.L_x_67492:
        /* <DEDUP_REMOVED lines=62> */
.L_x_67490:
[----:B------:R-:W-:Y:S05]  /*36090*/  BSYNC.RECONVERGENT B0 ;  /* 0x0000000000007941 */ /* 0x000fea0003800200 */
.L_x_67489:
        /* <DEDUP_REMOVED lines=22> */
.L_x_67496:
        /* <DEDUP_REMOVED lines=12> */
.L_x_67498:
[----:B------:R-:W-:Y:S05]  /*362c0*/  BSYNC.RECONVERGENT B1 ;  /* 0x0000000000017941 */ /* 0x000fea0003800200 */
.L_x_67497:
        /* <DEDUP_REMOVED lines=62> */
.L_x_67495:
[----:B------:R-:W-:Y:S05]  /*366b0*/  BSYNC.RECONVERGENT B0 ;  /* 0x0000000000007941 */ /* 0x000fea0003800200 */
.L_x_67494:
        /* <DEDUP_REMOVED lines=22> */
.L_x_67501:
        /* <DEDUP_REMOVED lines=12> */
.L_x_67503:
[----:B------:R-:W-:Y:S05]  /*368e0*/  BSYNC.RECONVERGENT B1 ;  /* 0x0000000000017941 */ /* 0x000fea0003800200 */
.L_x_67502:
        /* <DEDUP_REMOVED lines=62> */
.L_x_67500:
[----:B------:R-:W-:Y:S05]  /*36cd0*/  BSYNC.RECONVERGENT B0 ;  /* 0x0000000000007941 */ /* 0x000fea0003800200 */
.L_x_67499:
        /* <DEDUP_REMOVED lines=22> */
.L_x_67506:
        /* <DEDUP_REMOVED lines=15> */
.L_x_67508:
[----:B------:R-:W-:Y:S05]  /*36f30*/  BSYNC.RECONVERGENT B1 ;  /* 0x0000000000017941 */ /* 0x000fea0003800200 */
.L_x_67507:
        /* <DEDUP_REMOVED lines=62> */
.L_x_67505:
[----:B------:R-:W-:Y:S05]  /*37320*/  BSYNC.RECONVERGENT B0 ;  /* 0x0000000000007941 */ /* 0x000fea0003800200 */
.L_x_67504:
        /* <DEDUP_REMOVED lines=10> */
.L_x_67468:
        /* <DEDUP_REMOVED lines=16> */
.L_x_67512:
        /* <DEDUP_REMOVED lines=12> */
.L_x_67514:
[----:B------:R-:W-:Y:S05]  /*37590*/  BSYNC.RECONVERGENT B1 ;  /* 0x0000000000017941 */ /* 0x000fea0003800200 */
.L_x_67513:
        /* <DEDUP_REMOVED lines=58> */
[----:B------:R-:W-:Y:S01]  /*37940*/  HFMA2 R17, -RZ, RZ, 0, 0 ;  /* 0x00000000ff117431 */ /* 0x000fe200000001ff */
[----:B------:R-:W-:Y:S01]  /*37950*/  MOV R224, R18 ;  /* 0x0000001200e07202 */ /* 0x000fe20000000f00 */
[----:B------:R-:W-:Y:S01]  /*37960*/  IMAD.MOV.U32 R18, RZ, RZ, R16 ;  /* 0x000000ffff127224 */ /* 0x000fe200078e0010 */
[----:B------:R-:W-:-:S07]  /*37970*/  LOP3.LUT R225, R210, UR15, R19, 0x96, !PT ;  /* 0x0000000fd2e17c12 */ /* 0x000fce000f8e9613 */
.L_x_67511:
[----:B------:R-:W-:Y:S05]  /*37980*/  BSYNC.RECONVERGENT B0 ;  /* 0x0000000000007941 */ /* 0x000fea0003800200 */
.L_x_67510:
        /* <DEDUP_REMOVED lines=23> */
.L_x_67517:
        /* <DEDUP_REMOVED lines=12> */
.L_x_67519:
[----:B------:R-:W-:Y:S05]  /*37bc0*/  BSYNC.RECONVERGENT B1 ;  /* 0x0000000000017941 */ /* 0x000fea0003800200 */
.L_x_67518:
        /* <DEDUP_REMOVED lines=62> */
.L_x_67516:
[----:B------:R-:W-:Y:S05]  /*37fb0*/  BSYNC.RECONVERGENT B0 ;  /* 0x0000000000007941 */ /* 0x000fea0003800200 */
.L_x_67515:
        /* <DEDUP_REMOVED lines=8> */
[----:B------:R-:W-:Y:S01]  /*38040*/  IMAD.MOV.U32 R209, RZ, RZ, R224 ;  /* 0x000000ffffd17224 */ /* 0x000fe200078e00e0 */
[----:B------:R-:W-:Y:S01]  /*38050*/  FSETP.GTU.FTZ.AND P1, PT, R17, R222, PT ;  /* 0x000000de1100720b */ /* 0x000fe20003f3c000 */
[----:B------:R-:W-:-:S03]  /*38060*/  FMUL.FTZ R12, R12, R223 ;  /* 0x000000df0c0c7220 */ /* 0x000fc60000410000 */
        /* <DEDUP_REMOVED lines=12> */
.L_x_67522:
        /* <DEDUP_REMOVED lines=12> */
.L_x_67524:
[----:B------:R-:W-:Y:S05]  /*381f0*/  BSYNC.RECONVERGENT B1 ;  /* 0x0000000000017941 */ /* 0x000fea0003800200 */
.L_x_67523:
        /* <DEDUP_REMOVED lines=62> */
.L_x_67521:
[----:B------:R-:W-:Y:S05]  /*385e0*/  BSYNC.RECONVERGENT B0 ;  /* 0x0000000000007941 */ /* 0x000fea0003800200 */
.L_x_67520:
        /* <DEDUP_REMOVED lines=21> */
.L_x_67527:
        /* <DEDUP_REMOVED lines=12> */
.L_x_67529:
[----:B------:R-:W-:Y:S05]  /*38800*/  BSYNC.RECONVERGENT B1 ;  /* 0x0000000000017941 */ /* 0x000fea0003800200 */
.L_x_67528:
        /* <DEDUP_REMOVED lines=62> */
.L_x_67526:
[----:B------:R-:W-:Y:S05]  /*38bf0*/  BSYNC.RECONVERGENT B0 ;  /* 0x0000000000007941 */ /* 0x000fea0003800200 */
.L_x_67525:
        /* <DEDUP_REMOVED lines=21> */
.L_x_67532:
        /* <DEDUP_REMOVED lines=12> */
.L_x_67534:
[----:B------:R-:W-:Y:S05]  /*38e10*/  BSYNC.RECONVERGENT B1 ;  /* 0x0000000000017941 */ /* 0x000fea0003800200 */
.L_x_67533:
        /* <DEDUP_REMOVED lines=62> */
.L_x_67531:
[----:B------:R-:W-:Y:S05]  /*39200*/  BSYNC.RECONVERGENT B0 ;  /* 0x0000000000007941 */ /* 0x000fea0003800200 */
.L_x_67530:
        /* <DEDUP_REMOVED lines=21> */
.L_x_67537:
        /* <DEDUP_REMOVED lines=12> */
.L_x_67539:
[----:B------:R-:W-:Y:S05]  /*39420*/  BSYNC.RECONVERGENT B1 ;  /* 0x0000000000017941 */ /* 0x000fea0003800200 */
.L_x_67538:
        /* <DEDUP_REMOVED lines=62> */
.L_x_67536:
[----:B------:R-:W-:Y:S05]  /*39810*/  BSYNC.RECONVERGENT B0 ;  /* 0x0000000000007941 */ /* 0x000fea0003800200 */
.L_x_67535:
        /* <DEDUP_REMOVED lines=21> */
.L_x_67542:
        /* <DEDUP_REMOVED lines=12> */
.L_x_67544:
[----:B------:R-:W-:Y:S05]  /*39a30*/  BSYNC.RECONVERGENT B1 ;  /* 0x0000000000017941 */ /* 0x000fea0003800200 */
.L_x_67543:
        /* <DEDUP_REMOVED lines=62> */
.L_x_67541:
[----:B------:R-:W-:Y:S05]  /*39e20*/  BSYNC.RECONVERGENT B0 ;  /* 0x0000000000007941 */ /* 0x000fea0003800200 */
.L_x_67540:
        /* <DEDUP_REMOVED lines=21> */
.L_x_67547:
        /* <DEDUP_REMOVED lines=15> */
.L_x_67549:
[----:B------:R-:W-:Y:S05]  /*3a070*/  BSYNC.RECONVERGENT B1 ;  /* 0x0000000000017941 */ /* 0x000fea0003800200 */
.L_x_67548:
        /* <DEDUP_REMOVED lines=62> */
.L_x_67546:
[----:B------:R-:W-:Y:S05]  /*3a460*/  BSYNC.RECONVERGENT B0 ;  /* 0x0000000000007941 */ /* 0x000fea0003800200 */
.L_x_67545:
        /* <DEDUP_REMOVED lines=16> */
.L_x_67509:
[----:B------:R-:W-:Y:S01]  /*3a570*/  IMAD.WIDE.U32 R210, R218, 0x20, R238 ;  /* 0x00000020dad27825 */ /* 0x000fe200078e00ee */
[----:B------:R-:W0:Y:S01]  /*3a580*/  LDC.64 R214, c[0x0][0x3b0] ;  /* 0x0000ec00ffd67b82 */ /* 0x000e220000000a00 */
[----:B------:R-:W-:Y:S02]  /*3a590*/  SEL R212, RZ, 0x1000000, !P6 ;  /* 0x01000000ffd47807 */ /* 0x000fe40007000000 */
[----:B------:R-:W-:Y:S01]  /*3a5a0*/  SEL R213, RZ, 0x10000, !P5 ;  /* 0x00010000ffd57807 */ /* 0x000fe20006800000 */
[----:B------:R-:W-:Y:S01]  /*3a5b0*/  STG.E.128 desc[UR6][R210.64], R16 ;  /* 0x00000010d2007986 */ /* 0x000fe2000c101d06 */
[C---:B------:R-:W-:Y:S02]  /*3a5c0*/  LOP3.LUT P5, RZ, R6.reuse, 0x2, RZ, 0xc0, !PT ;  /* 0x0000000206ff7812 */ /* 0x040fe400078ac0ff */
[----:B------:R-:W-:Y:S01]  /*3a5d0*/  LOP3.LUT P6, RZ, R6, 0x4, RZ, 0xc0, !PT ;  /* 0x0000000406ff7812 */ /* 0x000fe200078cc0ff */
[----:B------:R1:W-:Y:S01]  /*3a5e0*/  STG.E.128 desc[UR6][R210.64+0x10], R12 ;  /* 0x0000100cd2007986 */ /* 0x0003e2000c101d06 */
[----:B------:R-:W-:-:S02]  /*3a5f0*/  IADD3 R230, PT, PT, R219, 0x120, RZ ;  /* 0x00000120dbe67810 */ /* 0x000fc40007ffe0ff */
[----:B-1----:R-:W-:Y:S02]  /*3a600*/  SEL R210, RZ, 0x100, !P4 ;  /* 0x00000100ffd27807 */ /* 0x002fe40006000000 */
        /* <DEDUP_REMOVED lines=9> */
[----:B0-----:R-:W-:-:S05]  /*3a6a0*/  IMAD.WIDE.U32 R212, R218, 0x8, R214 ;  /* 0x00000008dad47825 */ /* 0x001fca00078e00d6 */
        /* <DEDUP_REMOVED lines=24> */
.L_x_67553:
        /* <DEDUP_REMOVED lines=12> */
.L_x_67555:
[----:B------:R-:W-:Y:S05]  /*3a8f0*/  BSYNC.RECONVERGENT B1 ;  /* 0x0000000000017941 */ /* 0x000fea0003800200 */
.L_x_67554:
        /* <DEDUP_REMOVED lines=62> */
.L_x_67552:
[----:B------:R-:W-:Y:S05]  /*3ace0*/  BSYNC.RECONVERGENT B0 ;  /* 0x0000000000007941 */ /* 0x000fea0003800200 */
.L_x_67551:
        /* <DEDUP_REMOVED lines=24> */
.L_x_67558:
        /* <DEDUP_REMOVED lines=12> */
.L_x_67560:
[----:B------:R-:W-:Y:S05]  /*3af30*/  BSYNC.RECONVERGENT B1 ;  /* 0x0000000000017941 */ /* 0x000fea0003800200 */
.L_x_67559:
        /* <DEDUP_REMOVED lines=62> */
.L_x_67557:
[----:B------:R-:W-:Y:S05]  /*3b320*/  BSYNC.RECONVERGENT B0 ;  /* 0x0000000000007941 */ /* 0x000fea0003800200 */
.L_x_67556:
[----:B------:R-:W-:Y:S01]  /*3b330*/  I2FP.F32.U32 R209, R209 ;  /* 0x000000d100d17245 */ /* 0x000fe20000201000 */
[----:B------:R-:W-:Y:S01]  /*3b340*/  BSSY.RECONVERGENT B0, `(.L_x_67561) ;  /* 0x0000060000007945 */ /* 0x000fe20003800200 */
[----:B------:R-:W-:Y:S01]  /*3b350*/  ISETP.NE.AND P1, PT, R210, 0x1, PT ;  /* 0x00000001d200780c */ /* 0x000fe20003f25270 */
[----:B------:R-:W-:Y:S02]  /*3b360*/  HFMA2 R211, -RZ, RZ, 0, 1.1920928955078125e-07 ;  /* 0x00000002ffd37431 */ /* 0x000fe400000001ff */
[----:B------:R-:W-:-:S05]  /*3b370*/  FFMA.FTZ R209, R209, R231, 1.1641532182693481445e-10 ;  /* 0x2f000000d1d17423 */ /* 0x000fca00000100e7 */
[----:B------:R-:W-:Y:S01]  /*3b380*/  FSETP.GTU.FTZ.AND P0, PT, R209, R222, PT ;  /* 0x000000ded100720b */ /* 0x000fe20003f1c000 */
[----:B------:R-:W-:Y:S02]  /*3b390*/  HADD2.F32 R209, -RZ, R212.H1_H1 ;  /* 0x300000d4ffd17230 */ /* 0x000fe40000004100 */
[----:B------:R-:W-:-:S03]  /*3b3a0*/  IMAD.MOV.U32 R212, RZ, RZ, R224 ;  /* 0x000000ffffd47224 */ /* 0x000fc600078e00e0 */
        /* <DEDUP_REMOVED lines=14> */
.L_x_67563:
        /* <DEDUP_REMOVED lines=12> */
.L_x_67565:
[----:B------:R-:W-:Y:S05]  /*3b550*/  BSYNC.RECONVERGENT B1 ;  /* 0x0000000000017941 */ /* 0x000fea0003800200 */
.L_x_67564:
        /* <DEDUP_REMOVED lines=62> */
.L_x_67562:
[----:B------:R-:W-:Y:S05]  /*3b940*/  BSYNC.RECONVERGENT B0 ;  /* 0x0000000000007941 */ /* 0x000fea0003800200 */
.L_x_67561:
        /* <DEDUP_REMOVED lines=22> */
.L_x_67568:
        /* <DEDUP_REMOVED lines=12> */
.L_x_67570:
[----:B------:R-:W-:Y:S05]  /*3bb70*/  BSYNC.RECONVERGENT B1 ;  /* 0x0000000000017941 */ /* 0x000fea0003800200 */
.L_x_67569:
        /* <DEDUP_REMOVED lines=60> */
[----:B------:R-:W-:-:S07]  /*3bf40*/  LOP3.LUT R225, R228, UR15, R225, 0x96, !PT ;  /* 0x0000000fe4e17c12 */ /* 0x000fce000f8e96e1 */
.L_x_67567:
[----:B------:R-:W-:Y:S05]  /*3bf50*/  BSYNC.RECONVERGENT B0 ;  /* 0x0000000000007941 */ /* 0x000fea0003800200 */
.L_x_67566:
[----:B------:R-:W-:Y:S01]  /*3bf60*/  I2FP.F32.U32 R211, R212 ;  /* 0x000000d400d37245 */ /* 0x000fe20000201000 */
[----:B------:R-:W-:Y:S01]  /*3bf70*/  BSSY.RECONVERGENT B0, `(.L_x_67571) ;  /* 0x0000060000007945 */ /* 0x000fe20003800200 */
[----:B------:R-:W-:Y:S02]  /*3bf80*/  ISETP.NE.AND P3, PT, R227, 0x1, PT ;  /* 0x00000001e300780c */ /* 0x000fe40003f65270 */
[----:B------:R-:W-:Y:S01]  /*3bf90*/  MOV R228, R224 ;  /* 0x000000e000e47202 */ /* 0x000fe20000000f00 */
        /* <DEDUP_REMOVED lines=18> */
.L_x_67573:
        /* <DEDUP_REMOVED lines=12> */
.L_x_67575:
[----:B------:R-:W-:Y:S05]  /*3c180*/  BSYNC.RECONVERGENT B1 ;  /* 0x0000000000017941 */ /* 0x000fea0003800200 */
.L_x_67574:
        /* <DEDUP_REMOVED lines=62> */
.L_x_67572:
[----:B------:R-:W-:Y:S05]  /*3c570*/  BSYNC.RECONVERGENT B0 ;  /* 0x0000000000007941 */ /* 0x000fea0003800200 */
.L_x_67571:
        /* <DEDUP_REMOVED lines=22> */
.L_x_67578:
        /* <DEDUP_REMOVED lines=12> */
.L_x_67580:
[----:B------:R-:W-:Y:S05]  /*3c7a0*/  BSYNC.RECONVERGENT B1 ;  /* 0x0000000000017941 */ /* 0x000fea0003800200 */
.L_x_67579:
        /* <DEDUP_REMOVED lines=60> */
[----:B------:R-:W-:-:S07]  /*3cb70*/  LOP3.LUT R225, R228, UR15, R225, 0x96, !PT ;  /* 0x0000000fe4e17c12 */ /* 0x000fce000f8e96e1 */
.L_x_67577:
[----:B------:R-:W-:Y:S05]  /*3cb80*/  BSYNC.RECONVERGENT B0 ;  /* 0x0000000000007941 */ /* 0x000fea0003800200 */
.L_x_67576:
        /* <DEDUP_REMOVED lines=22> */
.L_x_67583:
        /* <DEDUP_REMOVED lines=12> */
.L_x_67585:
[----:B------:R-:W-:Y:S05]  /*3cdb0*/  BSYNC.RECONVERGENT B1 ;  /* 0x0000000000017941 */ /* 0x000fea0003800200 */
.L_x_67584:
        /* <DEDUP_REMOVED lines=61> */
.L_x_67582:
[----:B------:R-:W-:Y:S05]  /*3d190*/  BSYNC.RECONVERGENT B0 ;  /* 0x0000000000007941 */ /* 0x000fea0003800200 */
.L_x_67581:
        /* <DEDUP_REMOVED lines=22> */
.L_x_67588:
        /* <DEDUP_REMOVED lines=15> */
.L_x_67590:
[----:B------:R-:W-:Y:S05]  /*3d3f0*/  BSYNC.RECONVERGENT B1 ;  /* 0x0000000000017941 */ /* 0x000fea0003800200 */
.L_x_67589:
        /* <DEDUP_REMOVED lines=61> */
.L_x_67587:
[----:B------:R-:W-:Y:S05]  /*3d7d0*/  BSYNC.RECONVERGENT B0 ;  /* 0x0000000000007941 */ /* 0x000fea0003800200 */
.L_x_67586:
        /* <DEDUP_REMOVED lines=10> */
.L_x_67550:
        /* <DEDUP_REMOVED lines=16> */
.L_x_67594:
        /* <DEDUP_REMOVED lines=12> */
.L_x_67596:
[----:B------:R-:W-:Y:S05]  /*3da40*/  BSYNC.RECONVERGENT B1 ;  /* 0x0000000000017941 */ /* 0x000fea0003800200 */
.L_x_67595:
        /* <DEDUP_REMOVED lines=62> */
.L_x_67593:
[----:B------:R-:W-:Y:S05]  /*3de30*/  BSYNC.RECONVERGENT B0 ;  /* 0x0000000000007941 */ /* 0x000fea0003800200 */
.L_x_67592:
        /* <DEDUP_REMOVED lines=23> */
.L_x_67599:
        /* <DEDUP_REMOVED lines=12> */
.L_x_67601:
[----:B------:R-:W-:Y:S05]  /*3e070*/  BSYNC.RECONVERGENT B1 ;  /* 0x0000000000017941 */ /* 0x000fea0003800200 */
.L_x_67600:
        /* <DEDUP_REMOVED lines=62> */
.L_x_67598:
[----:B------:R-:W-:Y:S05]  /*3e460*/  BSYNC.RECONVERGENT B0 ;  /* 0x0000000000007941 */ /* 0x000fea0003800200 */
.L_x_67597:
[----:B------:R-:W-:Y:S01]  /*3e470*/  I2FP.F32.U32 R208, R211 ;  /* 0x000000d300d07245 */ /* 0x000fe20000201000 */
[----:B------:R-:W-:Y:S01]  /*3e480*/  BSSY.RECONVERGENT B0, `(.L_x_67602) ;  /* 0x000005f000007945 */ /* 0x000fe20003800200 */
[----:B------:R-:W-:Y:S02]  /*3e490*/  ISETP.NE.AND P2, PT, R209, 0x1, PT ;  /* 0x00000001d100780c */ /* 0x000fe40003f45270 */
[----:B------:R-:W-:Y:S01]  /*3e4a0*/  MOV R211, R224 ;  /* 0x000000e000d37202 */ /* 0x000fe20000000f00 */
[----:B------:R-:W-:-:S05]  /*3e4b0*/  FFMA.FTZ R208, R208, R231, 1.1641532182693481445e-10 ;  /* 0x2f000000d0d07423 */ /* 0x000fca00000100e7 */
[----:B------:R-:W-:Y:S01]  /*3e4c0*/  FSETP.GTU.FTZ.AND P1, PT, R208, R222, PT ;  /* 0x000000ded000720b */ /* 0x000fe20003f3c000 */
[----:B------:R-:W-:-:S03]  /*3e4d0*/  HADD2.F32 R208, -RZ, R212.H1_H1 ;  /* 0x300000d4ffd07230 */ /* 0x000fc60000004100 */
        /* <DEDUP_REMOVED lines=14> */
.L_x_67604:
        /* <DEDUP_REMOVED lines=12> */
.L_x_67606:
[----:B------:R-:W-:Y:S05]  /*3e680*/  BSYNC.RECONVERGENT B1 ;  /* 0x0000000000017941 */ /* 0x000fea0003800200 */
.L_x_67605:
        /* <DEDUP_REMOVED lines=62> */
.L_x_67603:
[----:B------:R-:W-:Y:S05]  /*3ea70*/  BSYNC.RECONVERGENT B0 ;  /* 0x0000000000007941 */ /* 0x000fea0003800200 */
.L_x_67602:
        /* <DEDUP_REMOVED lines=21> */
.L_x_67609:
        /* <DEDUP_REMOVED lines=12> */
.L_x_67611:
[----:B------:R-:W-:Y:S05]  /*3ec90*/  BSYNC.RECONVERGENT B1 ;  /* 0x0000000000017941 */ /* 0x000fea0003800200 */
.L_x_67610:
        /* <DEDUP_REMOVED lines=62> */
.L_x_67608:
[----:B------:R-:W-:Y:S05]  /*3f080*/  BSYNC.RECONVERGENT B0 ;  /* 0x0000000000007941 */ /* 0x000fea0003800200 */
.L_x_67607:
[----:B------:R-:W-:Y:S01]  /*3f090*/  I2FP.F32.U32 R208, R211 ;  /* 0x000000d300d07245 */ /* 0x000fe20000201000 */
[----:B------:R-:W-:Y:S01]  /*3f0a0*/  BSSY.RECONVERGENT B0, `(.L_x_67612) ;  /* 0x000005f000007945 */ /* 0x000fe20003800200 */
[----:B------:R-:W-:-:S03]  /*3f0b0*/  ISETP.NE.AND P4, PT, R209, 0x1, PT ;  /* 0x00000001d100780c */ /* 0x000fc60003f85270 */
[----:B------:R-:W-:-:S05]  /*3f0c0*/  FFMA.FTZ R208, R208, R231, 1.1641532182693481445e-10 ;  /* 0x2f000000d0d07423 */ /* 0x000fca00000100e7 */
[----:B------:R-:W-:Y:S01]  /*3f0d0*/  FSETP.GTU.FTZ.AND P3, PT, R208, R222, PT ;  /* 0x000000ded000720b */ /* 0x000fe20003f7c000 */
[----:B------:R-:W-:Y:S01]  /*3f0e0*/  HADD2.F32 R208, -RZ, R213.H1_H1 ;  /* 0x300000d5ffd07230 */ /* 0x000fe20000004100 */
[----:B------:R-:W-:Y:S02]  /*3f0f0*/  MOV R213, R224 ;  /* 0x000000e000d57202 */ /* 0x000fe40000000f00 */
        /* <DEDUP_REMOVED lines=14> */
.L_x_67614:
        /* <DEDUP_REMOVED lines=12> */
.L_x_67616:
[----:B------:R-:W-:Y:S05]  /*3f2a0*/  BSYNC.RECONVERGENT B1 ;  /* 0x0000000000017941 */ /* 0x000fea0003800200 */
.L_x_67615:
        /* <DEDUP_REMOVED lines=62> */
.L_x_67613:
[----:B------:R-:W-:Y:S05]  /*3f690*/  BSYNC.RECONVERGENT B0 ;  /* 0x0000000000007941 */ /* 0x000fea0003800200 */
.L_x_67612:
        /* <DEDUP_REMOVED lines=21> */
.L_x_67619:
        /* <DEDUP_REMOVED lines=12> */
.L_x_67621:
[----:B------:R-:W-:Y:S05]  /*3f8b0*/  BSYNC.RECONVERGENT B1 ;  /* 0x0000000000017941 */ /* 0x000fea0003800200 */
.L_x_67620:
        /* <DEDUP_REMOVED lines=62> */
.L_x_67618:
[----:B------:R-:W-:Y:S05]  /*3fca0*/  BSYNC.RECONVERGENT B0 ;  /* 0x0000000000007941 */ /* 0x000fea0003800200 */
.L_x_67617:
[----:B------:R-:W-:Y:S01]  /*3fcb0*/  I2FP.F32.U32 R208, R213 ;  /* 0x000000d500d07245 */ /* 0x000fe20000201000 */
[----:B------:R-:W-:Y:S01]  /*3fcc0*/  BSSY.RECONVERGENT B0, `(.L_x_67622) ;  /* 0x000005f000007945 */ /* 0x000fe20003800200 */
[----:B------:R-:W-:-:S03]  /*3fcd0*/  ISETP.NE.AND P5, PT, R209, 0x1, PT ;  /* 0x00000001d100780c */ /* 0x000fc60003fa5270 */
[----:B------:R-:W-:-:S05]  /*3fce0*/  FFMA.FTZ R208, R208, R231, 1.1641532182693481445e-10 ;  /* 0x2f000000d0d07423 */ /* 0x000fca00000100e7 */
[----:B------:R-:W-:Y:S01]  /*3fcf0*/  FSETP.GTU.FTZ.AND P4, PT, R208, R222, PT ;  /* 0x000000ded000720b */ /* 0x000fe20003f9c000 */
[----:B------:R-:W-:Y:S01]  /*3fd00*/  HADD2.F32 R208, -RZ, R214.H1_H1 ;  /* 0x300000d6ffd07230 */ /* 0x000fe20000004100 */
[----:B------:R-:W-:-:S04]  /*3fd10*/  MOV R214, R224 ;  /* 0x000000e000d67202 */ /* 0x000fc80000000f00 */
        /* <DEDUP_REMOVED lines=14> */
.L_x_67624:
        /* <DEDUP_REMOVED lines=12> */
.L_x_67626:
[----:B------:R-:W-:Y:S05]  /*3fec0*/  BSYNC.RECONVERGENT B1 ;  /* 0x0000000000017941 */ /* 0x000fea0003800200 */
.L_x_67625:
        /* <DEDUP_REMOVED lines=62> */
.L_x_67623:
[----:B------:R-:W-:Y:S05]  /*402b0*/  BSYNC.RECONVERGENT B0 ;  /* 0x0000000000007941 */ /* 0x000fea0003800200 */
.L_x_67622:
        /* <DEDUP_REMOVED lines=21> */
.L_x_67629:
        /* <DEDUP_REMOVED lines=15> */
.L_x_67631:
[----:B------:R-:W-:Y:S05]  /*40500*/  BSYNC.RECONVERGENT B1 ;  /* 0x0000000000017941 */ /* 0x000fea0003800200 */
.L_x_67630:
        /* <DEDUP_REMOVED lines=62> */
.L_x_67628:
[----:B------:R-:W-:Y:S05]  /*408f0*/  BSYNC.RECONVERGENT B0 ;  /* 0x0000000000007941 */ /* 0x000fea0003800200 */
.L_x_67627:
        /* <DEDUP_REMOVED lines=8> */
[----:B------:R-:W-:Y:S02]  /*40980*/  FMUL.FTZ R214, R214, R94 ;  /* 0x0000005ed6d67220 */ /* 0x000fe40000410000 */
[----:B------:R-:W-:Y:S01]  /*40990*/  FMUL.FTZ R215, R208, R223 ;  /* 0x000000dfd0d77220 */ /* 0x000fe20000410000 */
[----:B------:R-:W-:Y:S01]  /*409a0*/  FSETP.GTU.FTZ.AND P6, PT, R210, R222, PT ;  /* 0x000000ded200720b */ /* 0x000fe20003fdc000 */
[----:B------:R-:W-:Y:S01]  /*409b0*/  FMUL.FTZ R208, R236, R96 ;  /* 0x00000060ecd07220 */ /* 0x000fe20000410000 */
[----:B------:R-:W-:-:S02]  /*409c0*/  FMUL.FTZ R210, R228, R98 ;  /* 0x00000062e4d27220 */ /* 0x000fc40000410000 */
[----:B------:R-:W-:Y:S02]  /*409d0*/  FSEL R215, R215, RZ, !P6 ;  /* 0x000000ffd7d77208 */ /* 0x000fe40007000000 */
[----:B------:R-:W-:-:S03]  /*409e0*/  PLOP3.LUT P6, PT, P6, PT, PT, 0x8, 0x80 ;  /* 0x000000000080781c */ /* 0x000fc600037ce170 */
[----:B------:R-:W-:-:S10]  /*409f0*/  FMUL.FTZ R215, R215, R95 ;  /* 0x0000005fd7d77220 */ /* 0x000fd40000410000 */
.L_x_67591:
[----:B------:R-:W-:Y:S01]  /*40a00*/  IMAD.WIDE.U32 R222, R230, 0x20, R238 ;  /* 0x00000020e6de7825 */ /* 0x000fe200078e00ee */
[----:B------:R-:W-:Y:S01]  /*40a10*/  SEL R221, RZ, 0x1000000, !P6 ;  /* 0x01000000ffdd7807 */ /* 0x000fe20007000000 */
[----:B------:R-:W0:Y:S01]  /*40a20*/  LDC.64 R238, c[0x0][0x3b0] ;  /* 0x0000ec00ffee7b82 */ /* 0x000e220000000a00 */
[----:B------:R-:W-:Y:S01]  /*40a30*/  SEL R228, RZ, 0x100, !P0 ;  /* 0x00000100ffe47807 */ /* 0x000fe20004000000 */
[----:B------:R-:W-:Y:S01]  /*40a40*/  UMOV UR15, 0xffffffff ;  /* 0xffffffff000f7882 */ /* 0x000fe20000000000 */
[----:B------:R-:W-:Y:S01]  /*40a50*/  STG.E.128 desc[UR6][R222.64], R208 ;  /* 0x000000d0de007986 */ /* 0x000fe2000c101d06 */
[----:B------:R-:W-:-:S03]  /*40a60*/  LOP3.LUT P6, RZ, R237, 0x1f, RZ, 0xc0, !PT ;  /* 0x0000001fedff7812 */ /* 0x000fc600078cc0ff */
[----:B------:R1:W-:Y:S02]  /*40a70*/  STG.E.128 desc[UR6][R222.64+0x10], R212 ;  /* 0x000010d4de007986 */ /* 0x0003e4000c101d06 */
[----:B-1----:R-:W-:Y:S02]  /*40a80*/  SEL R222, RZ, 0x10000, !P5 ;  /* 0x00010000ffde7807 */ /* 0x002fe40006800000 */
[----:B------:R-:W-:Y:S02]  /*40a90*/  SEL R223, RZ, 0x100, !P4 ;  /* 0x00000100ffdf7807 */ /* 0x000fe40006000000 */
[----:B------:R-:W-:Y:S02]  /*40aa0*/  LOP3.LUT P5, RZ, R6, 0x2, RZ, 0xc0, !PT ;  /* 0x0000000206ff7812 */ /* 0x000fe400078ac0ff */
[----:B------:R-:W-:Y:S02]  /*40ab0*/  LOP3.LUT R222, R223, R221, R222, 0xfe, !PT ;  /* 0x000000dddfde7212 */ /* 0x000fe400078efede */
[----:B------:R-:W-:-:S02]  /*40ac0*/  SEL R223, RZ, 0x1, !P3 ;  /* 0x00000001ffdf7807 */ /* 0x000fc40005800000 */
[----:B------:R-:W-:Y:S02]  /*40ad0*/  SEL R221, RZ, 0x1000000, !P2 ;  /* 0x01000000ffdd7807 */ /* 0x000fe40005000000 */
[----:B------:R-:W-:Y:S02]  /*40ae0*/  LOP3.LUT R223, R222, R223, RZ, 0xfc, !PT ;  /* 0x000000dfdedf7212 */ /* 0x000fe400078efcff */
        /* <DEDUP_REMOVED lines=268> */
.L_x_67645:
[----:B------:R-:W2:Y:S01]  /*41bb0*/  LDL R223, [R1+0x19c] ;  /* 0x00019c0001df7983 */ /* 0x000ea20000100800 */
[----:B------:R-:W-:Y:S01]  /*41bc0*/  FMUL.FTZ R222, R229, R229 ;  /* 0x000000e5e5de7220 */ /* 0x000fe20000410000 */
[----:B------:R-:W-:Y:S01]  /*41bd0*/  ISETP.NE.AND P0, PT, RZ, UR13, PT ;  /* 0x0000000dff007c0c */ /* 0x000fe2000bf05270 */
[----:B-1----:R-:W-:Y:S01]  /*41be0*/  FADD.FTZ R221, R228, R221 ;  /* 0x000000dde4dd7221 */ /* 0x002fe20000010000 */
[----:B------:R-:W3:Y:S02]  /*41bf0*/  LDL R239, [R1+0x198] ;  /* 0x0001980001ef7983 */ /* 0x000ee40000100800 */
[----:B------:R-:W-:Y:S01]  /*41c00*/  FSEL R222, R222, RZ, P0 ;  /* 0x000000ffdede7208 */ /* 0x000fe20000000000 */
[----:B------:R-:W-:Y:S01]  /*41c10*/  FFMA.FTZ R221, R221, R231, UR14 ;  /* 0x0000000edddd7e23 */ /* 0x000fe200080100e7 */
[----:B0-----:R-:W-:Y:S01]  /*41c20*/  FSEL R228, R229, RZ, !P0 ;  /* 0x000000ffe5e47208 */ /* 0x001fe20004000000 */
[----:B------:R-:W4:Y:S02]  /*41c30*/  LDL R237, [R1+0x190] ;  /* 0x0001900001ed7983 */ /* 0x000f240000100800 */
[----:B------:R-:W-:-:S02]  /*41c40*/  FADD.FTZ R221, R221, R222 ;  /* 0x000000dedddd7221 */ /* 0x000fc40000010000 */
[----:B------:R-:W5:Y:S04]  /*41c50*/  LDL R236, [R1+0x194] ;  /* 0x0001940001ec7983 */ /* 0x000f680000100800 */
[----:B------:R-:W0:Y:S01]  /*41c60*/  MUFU.RSQ R221, R221 ;  /* 0x000000dd00dd7308 */ /* 0x000e220000001400 */
[----:B------:R-:W-:Y:S01]  /*41c70*/  FADD.FTZ R79, -R228, R79 ;  /* 0x0000004fe44f7221 */ /* 0x000fe20000010100 */
[----:B------:R-:W5:Y:S04]  /*41c80*/  LDL R238, [R1+0x1a8] ;  /* 0x0001a80001ee7983 */ /* 0x000f680000100800 */
[----:B------:R-:W5:Y:S04]  /*41c90*/  LDL R252, [R1+0x17c] ;  /* 0x00017c0001fc7983 */ /* 0x000f680000100800 */
[----:B------:R-:W5:Y:S01]  /*41ca0*/  LDL R231, [R1+0x18c] ;  /* 0x00018c0001e77983 */ /* 0x000f620000100800 */
[----:B0-----:R-:W-:-:S04]  /*41cb0*/  FMUL.FTZ R79, R221, R79 ;  /* 0x0000004fdd4f7220 */ /* 0x001fc80000410000 */
[----:B--2---:R-:W-:Y:S02]  /*41cc0*/  FFMA.FTZ R79, R79, R223, R203 ;  /* 0x000000df4f4f7223 */ /* 0x004fe400000100cb */
[----:B------:R-:W0:Y:S02]  /*41cd0*/  @!P6 LDC.64 R222, c[0x0][0x3c0] ;  /* 0x0000f000ffdeeb82 */ /* 0x000e240000000a00 */
[----:B0-----:R-:W-:-:S05]  /*41ce0*/  @!P6 IMAD.WIDE R222, R3, 0x4, R222 ;  /* 0x0000000403dee825 */ /* 0x001fca00078e02de */
[----:B------:R0:W-:Y:S02]  /*41cf0*/  @!P6 STG.E desc[UR6][R222.64], R229 ;  /* 0x000000e5de00e986 */ /* 0x0001e4000c101906 */
[----:B0-----:R-:W0:Y:S01]  /*41d00*/  @!P6 LDC.64 R222, c[0x0][0x3c8] ;  /* 0x0000f200ffdeeb82 */ /* 0x001e220000000a00 */
[C---:B------:R-:W-:Y:S01]  /*41d10*/  FADD.FTZ R78, -R228.reuse, R78 ;  /* 0x0000004ee44e7221 */ /* 0x040fe20000010100 */
[C---:B------:R-:W-:Y:S01]  /*41d20*/  FADD.FTZ R76, -R228.reuse, R76 ;  /* 0x0000004ce44c7221 */ /* 0x040fe20000010100 */
[C---:B------:R-:W-:Y:S01]  /*41d30*/  FADD.FTZ R77, -R228.reuse, R77 ;  /* 0x0000004de44d7221 */ /* 0x040fe20000010100 */
[----:B------:R-:W-:Y:S01]  /*41d40*/  FADD.FTZ R83, -R228, R83 ;  /* 0x00000053e4537221 */ /* 0x000fe20000010100 */
[----:B------:R-:W2:Y:S01]  /*41d50*/  LDL R229, [R1+0x184] ;  /* 0x0001840001e57983 */ /* 0x000ea20000100800 */
[----:B0-----:R-:W-:-:S05]  /*41d60*/  @!P6 IMAD.WIDE R222, R3, 0x4, R222 ;  /* 0x0000000403dee825 */ /* 0x001fca00078e02de */
[----:B------:R0:W-:Y:S04]  /*41d70*/  @!P6 STG.E desc[UR6][R222.64], R221 ;  /* 0x000000ddde00e986 */ /* 0x0001e8000c101906 */
[----:B0-----:R-:W2:Y:S01]  /*41d80*/  LDL R223, [R1+0x1ac] ;  /* 0x0001ac0001df7983 */ /* 0x001ea20000100800 */
[----:B------:R-:W-:-:S04]  /*41d90*/  FMUL.FTZ R78, R221, R78 ;  /* 0x0000004edd4e7220 */ /* 0x000fc80000410000 */
[----:B---3--:R-:W-:Y:S01]  /*41da0*/  FFMA.FTZ R78, R78, R239, R202 ;  /* 0x000000ef4e4e7223 */ /* 0x008fe200000100ca */
[C---:B------:R-:W-:Y:S01]  /*41db0*/  FMUL.FTZ R76, R221.reuse, R76 ;  /* 0x0000004cdd4c7220 */ /* 0x040fe20000410000 */
[C---:B------:R-:W-:Y:S01]  /*41dc0*/  FMUL.FTZ R77, R221.reuse, R77 ;  /* 0x0000004ddd4d7220 */ /* 0x040fe20000410000 */
[----:B------:R-:W-:Y:S01]  /*41dd0*/  FMUL.FTZ R83, R221, R83 ;  /* 0x00000053dd537220 */ /* 0x000fe20000410000 */
[----:B------:R-:W3:Y:S01]  /*41de0*/  LDL R239, [R1+0x180] ;  /* 0x0001800001ef7983 */ /* 0x000ee20000100800 */
[----:B------:R-:W-:Y:S01]  /*41df0*/  F2FP.F16.F32.PACK_AB R79, R79, R78 ;  /* 0x0000004e4f4f723e */ /* 0x000fe200000000ff */
[----:B------:R-:W-:Y:S01]  /*41e00*/  FADD.FTZ R78, -R228, R82 ;  /* 0x00000052e44e7221 */ /* 0x000fe20000010100 */
[----:B----4-:R-:W-:Y:S01]  /*41e10*/  FFMA.FTZ R76, R76, R237, R200 ;  /* 0x000000ed4c4c7223 */ /* 0x010fe200000100c8 */
[----:B-----5:R-:W-:Y:S01]  /*41e20*/  FFMA.FTZ R77, R77, R236, R201 ;  /* 0x000000ec4d4d7223 */ /* 0x020fe200000100c9 */
[----:B------:R-:W4:Y:S01]  /*41e30*/  LDL R237, [R1+0x170] ;  /* 0x0001700001ed7983 */ /* 0x000f220000100800 */
[----:B------:R-:W-:-:S03]  /*41e40*/  FMUL.FTZ R78, R221, R78 ;  /* 0x0000004edd4e7220 */ /* 0x000fc60000410000 */
[----:B------:R-:W5:Y:S01]  /*41e50*/  LDL R236, [R1+0x174] ;  /* 0x0001740001ec7983 */ /* 0x000f620000100800 */
[----:B------:R-:W-:Y:S01]  /*41e60*/  FFMA.FTZ R82, R78, R238, R206 ;  /* 0x000000ee4e527223 */ /* 0x000fe200000100ce */
[----:B------:R-:W-:Y:S01]  /*41e70*/  F2FP.F16.F32.PACK_AB R78, R77, R76 ;  /* 0x0000004c4d4e723e */ /* 0x000fe200000000ff */
[C---:B------:R-:W-:Y:S01]  /*41e80*/  FADD.FTZ R76, -R228.reuse, R80 ;  /* 0x00000050e44c7221 */ /* 0x040fe20000010100 */
[----:B------:R-:W3:Y:S04]  /*41e90*/  LDL R238, [R1+0x188] ;  /* 0x0001880001ee7983 */ /* 0x000ee80000100800 */
[----:B------:R-:W4:Y:S01]  /*41ea0*/  LDL R80, [R1+0x1a0] ;  /* 0x0001a00001507983 */ /* 0x000f220000100800 */
[----:B--2---:R-:W-:Y:S01]  /*41eb0*/  FFMA.FTZ R83, R83, R223, R207 ;  /* 0x000000df53537223 */ /* 0x004fe200000100cf */
[C---:B------:R-:W-:Y:S01]  /*41ec0*/  FADD.FTZ R70, -R228.reuse, R70 ;  /* 0x00000046e4467221 */ /* 0x040fe20000010100 */
[----:B------:R-:W-:Y:S01]  /*41ed0*/  FADD.FTZ R71, -R228, R71 ;  /* 0x00000047e4477221 */ /* 0x000fe20000010100 */
[----:B------:R-:W0:Y:S02]  /*41ee0*/  LDC.64 R222, c[0x0][0x428] ;  /* 0x00010a00ffde7b82 */ /* 0x000e240000000a00 */
[----:B------:R-:W-:-:S02]  /*41ef0*/  F2FP.F16.F32.PACK_AB R77, R83, R82 ;  /* 0x00000052534d723e */ /* 0x000fc400000000ff */
[----:B------:R-:W2:Y:S04]  /*41f00*/  LDL R83, [R1+0x178] ;  /* 0x0001780001537983 */ /* 0x000ea80000100800 */
[----:B------:R-:W2:Y:S01]  /*41f10*/  LDL R82, [R1+0x1a4] ;  /* 0x0001a40001527983 */ /* 0x000ea20000100800 */
[C---:B------:R-:W-:Y:S01]  /*41f20*/  FMUL.FTZ R70, R221.reuse, R70 ;  /* 0x00000046dd467220 */ /* 0x040fe20000410000 */
[----:B------:R-:W-:-:S04]  /*41f30*/  FMUL.FTZ R71, R221, R71 ;  /* 0x00000047dd477220 */ /* 0x000fc80000410000 */
[----:B------:R-:W-:Y:S01]  /*41f40*/  FFMA.FTZ R71, R71, R252, R195 ;  /* 0x000000fc47477223 */ /* 0x000fe200000100c3 */
[C---:B------:R-:W-:Y:S01]  /*41f50*/  FADD.FTZ R73, -R228.reuse, R73 ;  /* 0x00000049e4497221 */ /* 0x040fe20000010100 */
[C---:B------:R-:W-:Y:S01]  /*41f60*/  FADD.FTZ R81, -R228.reuse, R81 ;  /* 0x00000051e4517221 */ /* 0x040fe20000010100 */
[C---:B------:R-:W-:Y:S01]  /*41f70*/  FADD.FTZ R68, -R228.reuse, R68 ;  /* 0x00000044e4447221 */ /* 0x040fe20000010100 */
[C---:B------:R-:W-:Y:S01]  /*41f80*/  FMUL.FTZ R76, R221.reuse, R76 ;  /* 0x0000004cdd4c7220 */ /* 0x040fe20000410000 */
[C---:B------:R-:W-:Y:S01]  /*41f90*/  FMUL.FTZ R73, R221.reuse, R73 ;  /* 0x00000049dd497220 */ /* 0x040fe20000410000 */
[----:B------:R-:W-:Y:S01]  /*41fa0*/  FMUL.FTZ R81, R221, R81 ;  /* 0x00000051dd517220 */ /* 0x000fe20000410000 */
[C---:B------:R-:W-:Y:S01]  /*41fb0*/  FADD.FTZ R12, -R228.reuse, R12 ;  /* 0x0000000ce40c7221 */ /* 0x040fe20000010100 */
        /* <DEDUP_REMOVED lines=12> */
[----:B------:R-:W-:Y:S01]  /*42080*/  FMUL.FTZ R75, R221, R75 ;  /* 0x0000004bdd4b7220 */ /* 0x000fe20000410000 */
[----:B------:R-:W-:Y:S01]  /*42090*/  FADD.FTZ R21, -R228, R21 ;  /* 0x00000015e4157221 */ /* 0x000fe20000010100 */
[----:B-----5:R-:W-:Y:S01]  /*420a0*/  FFMA.FTZ R69, R69, R236, R193 ;  /* 0x000000ec45457223 */ /* 0x020fe200000100c1 */
[----:B---3--:R-:W-:Y:S01]  /*420b0*/  FFMA.FTZ R74, R74, R238, R198 ;  /* 0x000000ee4a4a7223 */ /* 0x008fe200000100c6 */
[----:B------:R-:W-:Y:S01]  /*420c0*/  FFMA.FTZ R75, R75, R231, R199 ;  /* 0x000000e74b4b7223 */ /* 0x000fe200000100c7 */
[C---:B------:R-:W-:Y:S01]  /*420d0*/  FADD.FTZ R23, -R228.reuse, R23 ;  /* 0x00000017e4177221 */ /* 0x040fe20000010100 */
[C---:B------:R-:W-:Y:S01]  /*420e0*/  FADD.FTZ R18, -R228.reuse, R18 ;  /* 0x00000012e4127221 */ /* 0x040fe20000010100 */
[----:B------:R-:W3:Y:S01]  /*420f0*/  LDL R238, [R1+0x110] ;  /* 0x0001100001ee7983 */ /* 0x000ee20000100800 */
[----:B------:R-:W-:-:S03]  /*42100*/  FADD.FTZ R20, -R228, R20 ;  /* 0x00000014e4147221 */ /* 0x000fc60000010100 */
[----:B------:R-:W4:Y:S04]  /*42110*/  LDL R231, [R1+0x114] ;  /* 0x0001140001e77983 */ /* 0x000f280000100800 */
        /* <DEDUP_REMOVED lines=47> */
[----:B------:R-:W5:Y:S01]  /*42410*/  LDL R252, [R1+0x120] ;  /* 0x0001200001fc7983 */ /* 0x000f620000100800 */
[----:B--2---:R-:W-:-:S05]  /*42420*/  FFMA.FTZ R70, R70, R83, R194 ;  /* 0x0000005346467223 */ /* 0x004fca00000100c2 */
[----:B------:R-:W-:Y:S01]  /*42430*/  F2FP.F16.F32.PACK_AB R71, R71, R70 ;  /* 0x000000464747723e */ /* 0x000fe200000000ff */
[----:B------:R-:W-:Y:S01]  /*42440*/  FADD.FTZ R70, -R228, R72 ;  /* 0x00000048e4467221 */ /* 0x000fe20000010100 */
[----:B------:R-:W-:-:S03]  /*42450*/  FMUL.FTZ R72, R221, R68 ;  /* 0x00000044dd487220 */ /* 0x000fc60000410000 */
[----:B------:R-:W-:Y:S01]  /*42460*/  FMUL.FTZ R70, R221, R70 ;  /* 0x00000046dd467220 */ /* 0x000fe20000410000 */
[----:B------:R-:W-:-:S03]  /*42470*/  FFMA.FTZ R81, R81, R82, R205 ;  /* 0x0000005251517223 */ /* 0x000fc600000100cd */
[----:B------:R-:W-:Y:S01]  /*42480*/  FFMA.FTZ R68, R70, R239, R196 ;  /* 0x000000ef46447223 */ /* 0x000fe200000100c4 */
[----:B------:R-:W-:Y:S01]  /*42490*/  FFMA.FTZ R70, R72, R237, R192 ;  /* 0x000000ed48467223 */ /* 0x000fe200000100c0 */
[----:B------:R-:W-:Y:S01]  /*424a0*/  F2FP.F16.F32.PACK_AB R76, R81, R76 ;  /* 0x0000004c514c723e */ /* 0x000fe200000000ff */
[C---:B------:R-:W-:Y:S01]  /*424b0*/  FMUL.FTZ R83, R221.reuse, R12 ;  /* 0x0000000cdd537220 */ /* 0x040fe20000410000 */
[----:B------:R-:W-:Y:S01]  /*424c0*/  FMUL.FTZ R82, R221, R19 ;  /* 0x00000013dd527220 */ /* 0x000fe20000410000 */
[----:B------:R-:W-:Y:S01]  /*424d0*/  F2FP.F16.F32.PACK_AB R68, R73, R68 ;  /* 0x000000444944723e */ /* 0x000fe200000000ff */
[----:B0-----:R-:W-:-:S04]  /*424e0*/  IMAD.WIDE.U32 R72, R7, 0x10, R222 ;  /* 0x0000001007487825 */ /* 0x001fc800078e00de */
[C---:B------:R-:W-:Y:S01]  /*424f0*/  FADD.FTZ R7, -R228.reuse, R64 ;  /* 0x00000040e4077221 */ /* 0x040fe20000010100 */
[----:B------:R-:W-:Y:S01]  /*42500*/  FADD.FTZ R64, -R228, R208 ;  /* 0x000000d0e4407221 */ /* 0x000fe20000010100 */
[----:B------:R-:W-:Y:S01]  /*42510*/  FMUL.FTZ R208, R221, R13 ;  /* 0x0000000dddd07220 */ /* 0x000fe20000410000 */
[----:B------:R-:W-:Y:S01]  /*42520*/  IMAD.WIDE.U32 R80, R219, 0x10, R222 ;  /* 0x00000010db507825 */ /* 0x000fe200078e00de */
[----:B------:R-:W2:Y:S04]  /*42530*/  LDL R12, [R1+0x15c] ;  /* 0x00015c00010c7983 */ /* 0x000ea80000100800 */
[----:B------:R-:W5:Y:S04]  /*42540*/  LDL R13, [R1+0x158] ;  /* 0x00015800010d7983 */ /* 0x000f680000100800 */
[----:B------:R0:W-:Y:S04]  /*42550*/  STG.E.128 desc[UR6][R80.64], R76 ;  /* 0x0000004c50007986 */ /* 0x0001e8000c101d06 */
[----:B------:R-:W5:Y:S01]  /*42560*/  LDL R19, [R1+0x160] ;  /* 0x0001600001137983 */ /* 0x000f620000100800 */
[----:B------:R-:W-:-:S02]  /*42570*/  F2FP.F16.F32.PACK_AB R70, R69, R70 ;  /* 0x000000464546723e */ /* 0x000fc400000000ff */
[----:B------:R-:W-:Y:S01]  /*42580*/  F2FP.F16.F32.PACK_AB R69, R75, R74 ;  /* 0x0000004a4b45723e */ /* 0x000fe200000000ff */
[----:B------:R-:W5:Y:S04]  /*42590*/  LDL R239, [R1+0x128] ;  /* 0x0001280001ef7983 */ /* 0x000f680000100800 */
[----:B------:R-:W5:Y:S04]  /*425a0*/  LDL R237, [R1+0x118] ;  /* 0x0001180001ed7983 */ /* 0x000f680000100800 */
[----:B------:R-:W5:Y:S01]  /*425b0*/  LDL R219, [R1+0x124] ;  /* 0x0001240001db7983 */ /* 0x000f620000100800 */
[C---:B0-----:R-:W-:Y:S01]  /*425c0*/  FMUL.FTZ R79, R221.reuse, R16 ;  /* 0x00000010dd4f7220 */ /* 0x041fe20000410000 */
[C---:B------:R-:W-:Y:S01]  /*425d0*/  FMUL.FTZ R80, R221.reuse, R17 ;  /* 0x00000011dd507220 */ /* 0x040fe20000410000 */
[C---:B------:R-:W-:Y:S01]  /*425e0*/  FMUL.FTZ R77, R221.reuse, R22 ;  /* 0x00000016dd4d7220 */ /* 0x040fe20000410000 */
[----:B------:R-:W5:Y:S04]  /*425f0*/  LDL R16, [R1+0x154] ;  /* 0x0001540001107983 */ /* 0x000f680000100800 */
        /* <DEDUP_REMOVED lines=8> */
[----:B------:R-:W-:Y:S01]  /*42680*/  FMUL.FTZ R75, R221, R20 ;  /* 0x00000014dd4b7220 */ /* 0x000fe20000410000 */
[----:B------:R-:W-:-:S02]  /*42690*/  FADD.FTZ R74, -R228, R215 ;  /* 0x000000d7e44a7221 */ /* 0x000fc40000010100 */
[----:B------:R0:W-:Y:S04]  /*426a0*/  STG.E.128 desc[UR6][R72.64], R68 ;  /* 0x0000004448007986 */ /* 0x0001e8000c101d06 */
[----:B------:R-:W5:Y:S04]  /*426b0*/  LDL R20, [R1+0x130] ;  /* 0x0001300001147983 */ /* 0x000f680000100800 */
[----:B------:R-:W5:Y:S01]  /*426c0*/  LDL R215, [R1+0x13c] ;  /* 0x00013c0001d77983 */ /* 0x000f620000100800 */
[C---:B0-----:R-:W-:Y:S01]  /*426d0*/  FADD.FTZ R73, -R228.reuse, R214 ;  /* 0x000000d6e4497221 */ /* 0x041fe20000010100 */
        /* <DEDUP_REMOVED lines=27> */
[----:B----4-:R-:W-:Y:S01]  /*42890*/  FFMA.FTZ R45, R45, R231, R233 ;  /* 0x000000e72d2d7223 */ /* 0x010fe200000100e9 */
        /* <DEDUP_REMOVED lines=9> */
[----:B------:R-:W4:Y:S01]  /*42930*/  LDL R231, [R1+0xd8] ;  /* 0x0000d80001e77983 */ /* 0x000f220000100800 */
[----:B---3--:R-:W-:-:S03]  /*42940*/  FFMA.FTZ R47, R47, R236, R235 ;  /* 0x000000ec2f2f7223 */ /* 0x008fc600000100eb */
        /* <DEDUP_REMOVED lines=27> */
[----:B-----5:R-:W-:-:S05]  /*42b00*/  FFMA.FTZ R15, R62, R13, R186 ;  /* 0x0000000d3e0f7223 */ /* 0x020fca00000100ba */
[----:B------:R-:W-:Y:S01]  /*42b10*/  F2FP.F16.F32.PACK_AB R15, R12, R15 ;  /* 0x0000000f0c0f723e */ /* 0x000fe200000000ff */
[----:B------:R-:W-:Y:S01]  /*42b20*/  FFMA.FTZ R7, R7, R19, R188 ;  /* 0x0000001307077223 */ /* 0x000fe200000100bc */
[----:B------:R-:W-:Y:S01]  /*42b30*/  FFMA.FTZ R12, R61, R16, R185 ;  /* 0x000000103d0c7223 */ /* 0x000fe200000100b9 */
[----:B------:R-:W-:Y:S01]  /*42b40*/  FFMA.FTZ R14, R60, R17, R184 ;  /* 0x000000113c0e7223 */ /* 0x000fe200000100b8 */
[C---:B------:R-:W-:Y:S01]  /*42b50*/  FMUL.FTZ R62, R221.reuse, R71 ;  /* 0x00000047dd3e7220 */ /* 0x040fe20000410000 */
[----:B------:R-:W-:Y:S01]  /*42b60*/  FMUL.FTZ R63, R221, R72 ;  /* 0x00000048dd3f7220 */ /* 0x000fe20000410000 */
[----:B------:R-:W2:Y:S01]  /*42b70*/  LDL R61, [R1+0x2c] ;  /* 0x00002c00013d7983 */ /* 0x000ea20000100800 */
[----:B------:R-:W-:Y:S01]  /*42b80*/  FFMA.FTZ R17, R65, R22, R189 ;  /* 0x0000001641117223 */ /* 0x000fe200000100bd */
[----:B------:R-:W-:Y:S01]  /*42b90*/  F2FP.F16.F32.PACK_AB R14, R12, R14 ;  /* 0x0000000e0c0e723e */ /* 0x000fe200000000ff */
        /* <DEDUP_REMOVED lines=9> */
[----:B------:R-:W-:Y:S01]  /*42c30*/  FMUL.FTZ R71, R221, R73 ;  /* 0x00000049dd477220 */ /* 0x000fe20000410000 */
[----:B------:R-:W-:Y:S01]  /*42c40*/  F2FP.F16.F32.PACK_AB R21, R44, R21 ;  /* 0x000000152c15723e */ /* 0x000fe200000000ff */
[----:B------:R-:W-:Y:S01]  /*42c50*/  IMAD.WIDE.U32 R44, R11, 0x10, R222 ;  /* 0x000000100b2c7825 */ /* 0x000fe200078e00de */
[----:B------:R-:W-:Y:S01]  /*42c60*/  F2FP.F16.F32.PACK_AB R13, R16, R13 ;  /* 0x0000000d100d723e */ /* 0x000fe200000000ff */
[----:B------:R-:W3:Y:S02]  /*42c70*/  LDL R237, [R1+0x10c] ;  /* 0x00010c0001ed7983 */ /* 0x000ee40000100800 */
[----:B------:R-:W-:-:S02]  /*42c80*/  FFMA.FTZ R18, R52, R20, R176 ;  /* 0x0000001434127223 */ /* 0x000fc400000100b0 */
[----:B------:R-:W5:Y:S01]  /*42c90*/  LDL R11, [R1+0x108] ;  /* 0x00010800010b7983 */ /* 0x000f620000100800 */
[----:B------:R-:W-:-:S03]  /*42ca0*/  FFMA.FTZ R16, R55, R215, R179 ;  /* 0x000000d737107223 */ /* 0x000fc600000100b3 */
[----:B------:R-:W2:Y:S01]  /*42cb0*/  LDL R73, [R1+0xd4] ;  /* 0x0000d40001497983 */ /* 0x000ea20000100800 */
[----:B------:R-:W-:-:S03]  /*42cc0*/  FFMA.FTZ R46, R49, R219, R173 ;  /* 0x000000db312e7223 */ /* 0x000fc600000100ad */
[----:B------:R-:W2:Y:S04]  /*42cd0*/  LDL R238, [R1+0xf4] ;  /* 0x0000f40001ee7983 */ /* 0x000ea80000100800 */
[----:B------:R-:W2:Y:S04]  /*42ce0*/  LDL R229, [R1+0xc] ;  /* 0x00000c0001e57983 */ /* 0x000ea80000100800 */
[----:B------:R-:W2:Y:S01]  /*42cf0*/  LDL R215, [R1+0xe8] ;  /* 0x0000e80001d77983 */ /* 0x000ea20000100800 */
[----:B------:R-:W-:-:S03]  /*42d00*/  FFMA.FTZ R17, R53, R214, R177 ;  /* 0x000000d635117223 */ /* 0x000fc600000100b1 */
[----:B------:R-:W2:Y:S01]  /*42d10*/  LDL R214, [R1+0xec] ;  /* 0x0000ec0001d67983 */ /* 0x000ea20000100800 */
[----:B------:R-:W-:Y:S01]  /*42d20*/  FFMA.FTZ R20, R59, R213, R183 ;  /* 0x000000d53b147223 */ /* 0x000fe200000100b7 */
[----:B------:R-:W-:Y:S01]  /*42d30*/  FFMA.FTZ R19, R54, R228, R178 ;  /* 0x000000e436137223 */ /* 0x000fe200000100b2 */
[----:B------:R-:W-:Y:S01]  /*42d40*/  F2FP.F16.F32.PACK_AB R18, R17, R18 ;  /* 0x000000121112723e */ /* 0x000fe200000000ff */
[----:B------:R-:W2:Y:S02]  /*42d50*/  LDL R213, [R1] ;  /* 0x0000000001d57983 */ /* 0x000ea40000100800 */
[----:B------:R-:W-:Y:S01]  /*42d60*/  F2FP.F16.F32.PACK_AB R17, R20, R7 ;  /* 0x000000071411723e */ /* 0x000fe200000000ff */
[----:B------:R-:W-:Y:S01]  /*42d70*/  FFMA.FTZ R20, R57, R211, R181 ;  /* 0x000000d339147223 */ /* 0x000fe200000100b5 */
[----:B------:R-:W-:Y:S01]  /*42d80*/  F2FP.F16.F32.PACK_AB R19, R16, R19 ;  /* 0x000000131013723e */ /* 0x000fe200000000ff */
[----:B------:R-:W2:Y:S01]  /*42d90*/  LDL R211, [R1+0x4] ;  /* 0x0000040001d37983 */ /* 0x000ea20000100800 */
[----:B------:R-:W-:Y:S01]  /*42da0*/  FFMA.FTZ R16, R56, R212, R180 ;  /* 0x000000d438107223 */ /* 0x000fe200000100b4 */
[----:B------:R-:W-:-:S02]  /*42db0*/  IMAD.WIDE.U32 R54, R10, 0x10, R222 ;  /* 0x000000100a367825 */ /* 0x000fc400078e00de */
[----:B------:R-:W2:Y:S02]  /*42dc0*/  LDL R212, [R1+0xd0] ;  /* 0x0000d00001d47983 */ /* 0x000ea40000100800 */
[----:B------:R-:W-:Y:S02]  /*42dd0*/  FFMA.FTZ R7, R48, R252, R172 ;  /* 0x000000fc30077223 */ /* 0x000fe400000100ac */
[----:B------:R-:W2:Y:S04]  /*42de0*/  LDL R10, [R1+0xf0] ;  /* 0x0000f000010a7983 */ /* 0x000ea80000100800 */
[----:B------:R-:W2:Y:S01]  /*42df0*/  LDL R228, [R1+0xdc] ;  /* 0x0000dc0001e47983 */ /* 0x000ea20000100800 */
[----:B------:R-:W-:Y:S01]  /*42e00*/  IMAD.WIDE.U32 R48, R216, 0x10, R222 ;  /* 0x00000010d8307825 */ /* 0x000fe200078e00de */
[----:B------:R-:W-:-:S02]  /*42e10*/  F2FP.F16.F32.PACK_AB R16, R20, R16 ;  /* 0x000000101410723e */ /* 0x000fc400000000ff */
[----:B------:R-:W2:Y:S01]  /*42e20*/  LDL R216, [R1+0x104] ;  /* 0x0001040001d87983 */ /* 0x000ea20000100800 */
[----:B------:R-:W-:-:S03]  /*42e30*/  F2FP.F16.F32.PACK_AB R20, R46, R7 ;  /* 0x000000072e14723e */ /* 0x000fc600000000ff */
        /* <DEDUP_REMOVED lines=12> */
[----:B------:R-:W-:Y:S01]  /*42f00*/  F2FP.F16.F32.PACK_AB R23, R47, R23 ;  /* 0x000000172f17723e */ /* 0x000fe200000000ff */
[----:B------:R-:W-:-:S04]  /*42f10*/  IMAD.WIDE.U32 R46, R8, 0x10, R222 ;  /* 0x00000010082e7825 */ /* 0x000fc800078e00de */
[----:B------:R-:W-:Y:S01]  /*42f20*/  IMAD.WIDE.U32 R8, R9, 0x10, R222 ;  /* 0x0000001009087825 */ /* 0x000fe200078e00de */
[----:B------:R4:W-:Y:S04]  /*42f30*/  STG.E.128 desc[UR6][R46.64], R12 ;  /* 0x0000000c2e007986 */ /* 0x0009e8000c101d06 */
[----:B------:R-:W-:Y:S04]  /*42f40*/  STG.E.128 desc[UR6][R8.64], R16 ;  /* 0x0000001008007986 */ /* 0x000fe8000c101d06 */
[----:B------:R0:W-:Y:S01]  /*42f50*/  STG.E.128 desc[UR6][R54.64], R20 ;  /* 0x0000001436007986 */ /* 0x0001e2000c101d06 */
[----:B----4-:R-:W-:-:S03]  /*42f60*/  FFMA.FTZ R15, R30, R231, R236 ;  /* 0x000000e71e0f7223 */ /* 0x010fc600000100ec */
[----:B------:R-:W4:Y:S04]  /*42f70*/  LDL R47, [R1+0x50] ;  /* 0x00005000012f7983 */ /* 0x000f280000100800 */
[----:B------:R-:W4:Y:S04]  /*42f80*/  LDL R46, [R1+0x80] ;  /* 0x00008000012e7983 */ /* 0x000f280000100800 */
[----:B0-----:R-:W4:Y:S04]  /*42f90*/  LDL R23, [R1+0x98] ;  /* 0x0000980001177983 */ /* 0x001f280000100800 */
[----:B------:R-:W4:Y:S04]  /*42fa0*/  LDL R22, [R1+0x90] ;  /* 0x0000900001167983 */ /* 0x000f280000100800 */
[----:B------:R-:W4:Y:S04]  /*42fb0*/  LDL R55, [R1+0x34] ;  /* 0x0000340001377983 */ /* 0x000f280000100800 */
[----:B------:R-:W4:Y:S04]  /*42fc0*/  LDL R54, [R1+0xa4] ;  /* 0x0000a40001367983 */ /* 0x000f280000100800 */
[----:B------:R-:W4:Y:S01]  /*42fd0*/  LDL R30, [R1+0x7c] ;  /* 0x00007c00011e7983 */ /* 0x000f220000100800 */
[----:B---3--:R-:W-:-:S03]  /*42fe0*/  FFMA.FTZ R14, R43, R237, R243 ;  /* 0x000000ed2b0e7223 */ /* 0x008fc600000100f3 */
[----:B------:R-:W3:Y:S01]  /*42ff0*/  LDL R43, [R1+0x58] ;  /* 0x00005800012b7983 */ /* 0x000ee20000100800 */
[----:B-----5:R-:W-:-:S03]  /*43000*/  FFMA.FTZ R9, R42, R11, R242 ;  /* 0x0000000b2a097223 */ /* 0x020fc600000100f2 */
[----:B------:R-:W3:Y:S02]  /*43010*/  LDL R42, [R1+0x88] ;  /* 0x00008800012a7983 */ /* 0x000ee40000100800 */
[----:B------:R-:W-:Y:S01]  /*43020*/  F2FP.F16.F32.PACK_AB R9, R14, R9 ;  /* 0x000000090e09723e */ /* 0x000fe200000000ff */
[----:B--2---:R-:W-:Y:S02]  /*43030*/  FFMA.FTZ R13, R37, R238, R245 ;  /* 0x000000ee250d7223 */ /* 0x004fe400000100f5 */
[----:B------:R-:W4:Y:S01]  /*43040*/  LDL R37, [R1+0x6c] ;  /* 0x00006c0001257983 */ /* 0x000f220000100800 */
[----:B------:R-:W-:-:S03]  /*43050*/  FFMA.FTZ R17, R29, R73, R211 ;  /* 0x000000491d117223 */ /* 0x000fc600000100d3 */
[----:B------:R-:W2:Y:S01]  /*43060*/  LDL R211, [R1+0xc8] ;  /* 0x0000c80001d37983 */ /* 0x000ea20000100800 */
[----:B------:R-:W-:-:S03]  /*43070*/  FFMA.FTZ R14, R28, R212, R213 ;  /* 0x000000d41c0e7223 */ /* 0x000fc600000100d5 */
[----:B------:R-:W2:Y:S01]  /*43080*/  LDL R212, [R1+0x18] ;  /* 0x0000180001d47983 */ /* 0x000ea20000100800 */
[----:B------:R-:W-:-:S03]  /*43090*/  FFMA.FTZ R10, R36, R10, R244 ;  /* 0x0000000a240a7223 */ /* 0x000fc600000100f4 */
[----:B------:R-:W5:Y:S01]  /*430a0*/  LDL R29, [R1+0x3c] ;  /* 0x00003c00011d7983 */ /* 0x000f620000100800 */
[----:B------:R-:W-:-:S03]  /*430b0*/  FFMA.FTZ R16, R31, R228, R229 ;  /* 0x000000e41f107223 */ /* 0x000fc600000100e5 */
[----:B------:R-:W5:Y:S01]  /*430c0*/  LDL R28, [R1+0xac] ;  /* 0x0000ac00011c7983 */ /* 0x000f620000100800 */
[----:B------:R-:W-:Y:S01]  /*430d0*/  F2FP.F16.F32.PACK_AB R10, R13, R10 ;  /* 0x0000000a0d0a723e */ /* 0x000fe200000000ff */
[----:B------:R-:W-:Y:S01]  /*430e0*/  FFMA.FTZ R8, R41, R216, R241 ;  /* 0x000000d829087223 */ /* 0x000fe200000100f1 */
[----:B------:R-:W-:Y:S01]  /*430f0*/  F2FP.F16.F32.PACK_AB R15, R16, R15 ;  /* 0x0000000f100f723e */ /* 0x000fe200000000ff */
[----:B------:R-:W-:Y:S01]  /*43100*/  FFMA.FTZ R13, R34, R215, R250 ;  /* 0x000000d7220d7223 */ /* 0x000fe200000100fa */
[----:B------:R-:W-:Y:S01]  /*43110*/  FFMA.FTZ R16, R35, R214, R251 ;  /* 0x000000d623107223 */ /* 0x000fe200000100fb */
        /* <DEDUP_REMOVED lines=21> */
[----:B------:R-:W-:Y:S01]  /*43270*/  FFMA.FTZ R21, R76, R58, R59 ;  /* 0x0000003a4c157223 */ /* 0x000fe2000001003b */
[----:B------:R-:W-:Y:S01]  /*43280*/  F2FP.F16.F32.PACK_AB R8, R8, R7 ;  /* 0x000000070808723e */ /* 0x000fe200000000ff */
[----:B------:R-:W-:Y:S01]  /*43290*/  FFMA.FTZ R7, R32, R221, R248 ;  /* 0x000000dd20077223 */ /* 0x000fe200000100f8 */
[----:B------:R-:W-:Y:S01]  /*432a0*/  FFMA.FTZ R12, R33, R219, R249 ;  /* 0x000000db210c7223 */ /* 0x000fe200000100f9 */
        /* <DEDUP_REMOVED lines=15> */
[----:B------:R-:W-:Y:S02]  /*433a0*/  F2FP.F16.F32.PACK_AB R19, R20, R19 ;  /* 0x000000131413723e */ /* 0x000fe400000000ff */
[----:B------:R-:W-:Y:S01]  /*433b0*/  F2FP.F16.F32.PACK_AB R18, R21, R18 ;  /* 0x000000121512723e */ /* 0x000fe200000000ff */
[--C-:B------:R-:W-:Y:S01]  /*433c0*/  IMAD.WIDE.U32 R50, R217, 0x10, R222.reuse ;  /* 0x00000010d9327825 */ /* 0x100fe200078e00de */
[----:B------:R1:W-:Y:S03]  /*433d0*/  STG.E.128 desc[UR6][R44.64], R8 ;  /* 0x000000082c007986 */ /* 0x0003e6000c101d06 */
[--C-:B------:R-:W-:Y:S01]  /*433e0*/  IMAD.WIDE.U32 R52, R218, 0x10, R222.reuse ;  /* 0x00000010da347825 */ /* 0x100fe200078e00de */
[----:B------:R1:W-:Y:S03]  /*433f0*/  STG.E.128 desc[UR6][R48.64], R12 ;  /* 0x0000000c30007986 */ /* 0x0003e6000c101d06 */
[----:B------:R-:W-:-:S04]  /*43400*/  IMAD.WIDE.U32 R56, R230, 0x10, R222 ;  /* 0x00000010e6387825 */ /* 0x000fc800078e00de */
[----:B----4-:R-:W-:Y:S01]  /*43410*/  FFMA.FTZ R30, R74, R30, R37 ;  /* 0x0000001e4a1e7223 */ /* 0x010fe20000010025 */
[----:B--2---:R-:W-:Y:S01]  /*43420*/  FFMA.FTZ R17, R26, R211, R212 ;  /* 0x000000d31a117223 */ /* 0x004fe200000100d4 */
[----:B-----5:R-:W-:Y:S02]  /*43430*/  FFMA.FTZ R26, R82, R28, R29 ;  /* 0x0000001c521a7223 */ /* 0x020fe4000001001d */
[----:B------:R-:W0:Y:S01]  /*43440*/  LDC.64 R28, c[0x0][0x380] ;  /* 0x0000e000ff1c7b82 */ /* 0x000e220000000a00 */
[----:B---3--:R-:W-:Y:S01]  /*43450*/  FFMA.FTZ R7, R24, R215, R216 ;  /* 0x000000d718077223 */ /* 0x008fe200000100d8 */
[----:B------:R-:W-:Y:S01]  /*43460*/  FFMA.FTZ R16, R25, R213, R214 ;  /* 0x000000d519107223 */ /* 0x000fe200000100d6 */
        /* <DEDUP_REMOVED lines=8> */
[----:B------:R-:W-:Y:S01]  /*434f0*/  F2FP.F16.F32.PACK_AB R23, R24, R23 ;  /* 0x000000171817723e */ /* 0x000fe200000000ff */
[----:B------:R-:W-:Y:S02]  /*43500*/  FFMA.FTZ R24, R80, R54, R55 ;  /* 0x0000003650187223 */ /* 0x000fe40000010037 */
[----:B------:R-:W-:Y:S01]  /*43510*/  F2FP.F16.F32.PACK_AB R21, R26, R21 ;  /* 0x000000151a15723e */ /* 0x000fe200000000ff */
[----:B------:R-:W-:-:S05]  /*43520*/  FFMA.FTZ R25, R208, R60, R61 ;  /* 0x0000003cd0197223 */ /* 0x000fca000001003d */
[----:B------:R-:W-:Y:S01]  /*43530*/  F2FP.F16.F32.PACK_AB R22, R25, R22 ;  /* 0x000000161916723e */ /* 0x000fe200000000ff */
[----:B------:R-:W-:Y:S01]  /*43540*/  FFMA.FTZ R25, R69, R42, R43 ;  /* 0x0000002a45197223 */ /* 0x000fe2000001002b */
[----:B------:R-:W-:Y:S01]  /*43550*/  FFMA.FTZ R20, R79, R58, R59 ;  /* 0x0000003a4f147223 */ /* 0x000fe2000001003b */
[----:B------:R-:W-:-:S04]  /*43560*/  FFMA.FTZ R26, R62, R40, R41 ;  /* 0x000000283e1a7223 */ /* 0x000fc80000010029 */
        /* <DEDUP_REMOVED lines=10> */
[----:B------:R1:W-:Y:S01]  /*43610*/  STG.E.128 desc[UR6][R52.64], R20 ;  /* 0x0000001434007986 */ /* 0x0003e2000c101d06 */
[----:B0-----:R-:W-:-:S03]  /*43620*/  IMAD R3, R28, 0x4, R3 ;  /* 0x000000041c037824 */ /* 0x001fc600078e0203 */
[----:B------:R1:W-:Y:S02]  /*43630*/  STG.E.128 desc[UR6][R56.64], R24 ;  /* 0x0000001838007986 */ /* 0x0003e4000c101d06 */
[----:B------:R-:W-:-:S13]  /*43640*/  ISETP.GE.AND P0, PT, R3, R29, PT ;  /* 0x0000001d0300720c */ /* 0x000fda0003f06270 */
[----:B------:R-:W-:Y:S05]  /*43650*/  @!P0 BRA `(.L_x_67633) ;  /* 0xfffffbe000708947 */ /* 0x000fea000383ffff */
[----:B------:R-:W-:Y:S05]  /*43660*/  EXIT ;  /* 0x000000000000794d */ /* 0x000fea0003800000 */
.L_x_67632:
        /* <DEDUP_REMOVED lines=8> */
.L_x_67635:
[----:B------:R-:W-:Y:S05]  /*436f0*/  BSYNC B0 ;  /* 0x0000000000007941 */ /* 0x000fea0003800000 */
.L_x_67634:
        /* <DEDUP_REMOVED lines=9> */
.L_x_67636:
[----:B------:R-:W-:Y:S02]  /*43790*/  IMAD.MOV.U32 R223, RZ, RZ, 0x4 ;  /* 0x00000004ffdf7424 */ /* 0x000fe400078e00ff */
[----:B------:R-:W-:Y:S01]  /*437a0*/  FADD.FTZ R228, R228, R221 ;  /* 0x000000dde4e47221 */ /* 0x000fe20000010000 */
[----:B------:R-:W-:-:S04]  /*437b0*/  MOV R221, 0xffffffff ;  /* 0xffffffff00dd7802 */ /* 0x000fc80000000f00 */
[----:B------:R-:W-:-:S07]  /*437c0*/  MOV R236, R228 ;  /* 0x000000e400ec7202 */ /* 0x000fce0000000f00 */
[----:B------:R-:W-:Y:S05]  /*437d0*/  WARPSYNC.COLLECTIVE R221, `(.L_x_67637) ;  /* 0x00000000dd087348 */ /* 0x000fea0003c00000 */
[----:B------:R0:W1:Y:S02]  /*437e0*/  SHFL.BFLY P0, R221, R236, R223, R222 ;  /* 0x0c0000dfecdd7389 */ /* 0x00006400000000de */
[----:B01----:R-:W-:Y:S05]  /*437f0*/  ENDCOLLECTIVE ;  /* 0x000000000000791b */ /* 0x003fea0003800000 */
.L_x_67637:
[----:B------:R-:W-:Y:S02]  /*43800*/  HFMA2 R223, -RZ, RZ, 0, 4.76837158203125e-07 ;  /* 0x00000008ffdf7431 */ /* 0x000fe400000001ff */
[----:B------:R-:W-:Y:S01]  /*43810*/  FADD.FTZ R228, R228, R221 ;  /* 0x000000dde4e47221 */ /* 0x000fe20000010000 */
[----:B------:R-:W-:-:S03]  /*43820*/  IMAD.MOV.U32 R221, RZ, RZ, -0x1 ;  /* 0xffffffffffdd7424 */ /* 0x000fc600078e00ff */
[----:B------:R-:W-:-:S07]  /*43830*/  IMAD.MOV.U32 R236, RZ, RZ, R228 ;  /* 0x000000ffffec7224 */ /* 0x000fce00078e00e4 */
[----:B------:R-:W-:Y:S05]  /*43840*/  WARPSYNC.COLLECTIVE R221, `(.L_x_67638) ;  /* 0x00000000dd087348 */ /* 0x000fea0003c00000 */
[----:B------:R0:W1:Y:S02]  /*43850*/  SHFL.BFLY P0, R221, R236, R223, R222 ;  /* 0x0c0000dfecdd7389 */ /* 0x00006400000000de */
[----:B01----:R-:W-:Y:S05]  /*43860*/  ENDCOLLECTIVE ;  /* 0x000000000000791b */ /* 0x003fea0003800000 */
.L_x_67638:
[----:B------:R-:W-:Y:S02]  /*43870*/  IMAD.MOV.U32 R223, RZ, RZ, 0x10 ;  /* 0x00000010ffdf7424 */ /* 0x000fe400078e00ff */
[----:B------:R-:W-:Y:S01]  /*43880*/  FADD.FTZ R228, R228, R221 ;  /* 0x000000dde4e47221 */ /* 0x000fe20000010000 */
[----:B------:R-:W-:-:S04]  /*43890*/  MOV R221, 0xffffffff ;  /* 0xffffffff00dd7802 */ /* 0x000fc80000000f00 */
[----:B------:R-:W-:-:S07]  /*438a0*/  MOV R236, R228 ;  /* 0x000000e400ec7202 */ /* 0x000fce0000000f00 */
[----:B------:R-:W-:Y:S05]  /*438b0*/  WARPSYNC.COLLECTIVE R221, `(.L_x_67639) ;  /* 0x00000000dd087348 */ /* 0x000fea0003c00000 */
[----:B------:R0:W1:Y:S02]  /*438c0*/  SHFL.BFLY P0, R221, R236, R223, R222 ;  /* 0x0c0000dfecdd7389 */ /* 0x00006400000000de */
[----:B01----:R-:W-:Y:S05]  /*438d0*/  ENDCOLLECTIVE ;  /* 0x000000000000791b */ /* 0x003fea0003800000 */
.L_x_67639:
        /* <DEDUP_REMOVED lines=169> */
.L_x_67640:
[----:B------:R-:W-:Y:S02]  /*44370*/  HFMA2 R223, -RZ, RZ, 0, 1.1920928955078125e-07 ;  /* 0x00000002ffdf7431 */ /* 0x000fe400000001ff */
[----:B------:R-:W-:Y:S01]  /*44380*/  FADD.FTZ R228, R228, R221 ;  /* 0x000000dde4e47221 */ /* 0x000fe20000010000 */
[----:B------:R-:W-:-:S03]  /*44390*/  IMAD.MOV.U32 R221, RZ, RZ, -0x1 ;  /* 0xffffffffffdd7424 */ /* 0x000fc600078e00ff */
[----:B------:R-:W-:-:S07]  /*443a0*/  IMAD.MOV.U32 R236, RZ, RZ, R228 ;  /* 0x000000ffffec7224 */ /* 0x000fce00078e00e4 */
[----:B------:R-:W-:Y:S05]  /*443b0*/  WARPSYNC.COLLECTIVE R221, `(.L_x_67641) ;  /* 0x00000000dd087348 */ /* 0x000fea0003c00000 */
[----:B------:R0:W1:Y:S02]  /*443c0*/  SHFL.BFLY P0, R221, R236, R223, R222 ;  /* 0x0c0000dfecdd7389 */ /* 0x00006400000000de */
[----:B01----:R-:W-:Y:S05]  /*443d0*/  ENDCOLLECTIVE ;  /* 0x000000000000791b */ /* 0x003fea0003800000 */
.L_x_67641:
[----:B------:R-:W-:Y:S02]  /*443e0*/  IMAD.MOV.U32 R223, RZ, RZ, 0x4 ;  /* 0x00000004ffdf7424 */ /* 0x000fe400078e00ff */
[----:B------:R-:W-:Y:S01]  /*443f0*/  FADD.FTZ R228, R228, R221 ;  /* 0x000000dde4e47221 */ /* 0x000fe20000010000 */
[----:B------:R-:W-:-:S04]  /*44400*/  MOV R221, 0xffffffff ;  /* 0xffffffff00dd7802 */ /* 0x000fc80000000f00 */
[----:B------:R-:W-:-:S07]  /*44410*/  MOV R236, R228 ;  /* 0x000000e400ec7202 */ /* 0x000fce0000000f00 */
[----:B------:R-:W-:Y:S05]  /*44420*/  WARPSYNC.COLLECTIVE R221, `(.L_x_67642) ;  /* 0x00000000dd087348 */ /* 0x000fea0003c00000 */
[----:B------:R0:W1:Y:S02]  /*44430*/  SHFL.BFLY P0, R221, R236, R223, R222 ;  /* 0x0c0000dfecdd7389 */ /* 0x00006400000000de */
[----:B01----:R-:W-:Y:S05]  /*44440*/  ENDCOLLECTIVE ;  /* 0x000000000000791b */ /* 0x003fea0003800000 */
.L_x_67642:
[----:B------:R-:W-:Y:S02]  /*44450*/  HFMA2 R223, -RZ, RZ, 0, 4.76837158203125e-07 ;  /* 0x00000008ffdf7431 */ /* 0x000fe400000001ff */
[----:B------:R-:W-:Y:S01]  /*44460*/  FADD.FTZ R228, R228, R221 ;  /* 0x000000dde4e47221 */ /* 0x000fe20000010000 */
[----:B------:R-:W-:-:S03]  /*44470*/  IMAD.MOV.U32 R221, RZ, RZ, -0x1 ;  /* 0xffffffffffdd7424 */ /* 0x000fc600078e00ff */
[----:B------:R-:W-:-:S07]  /*44480*/  IMAD.MOV.U32 R236, RZ, RZ, R228 ;  /* 0x000000ffffec7224 */ /* 0x000fce00078e00e4 */
[----:B------:R-:W-:Y:S05]  /*44490*/  WARPSYNC.COLLECTIVE R221, `(.L_x_67643) ;  /* 0x00000000dd087348 */ /* 0x000fea0003c00000 */
[----:B------:R0:W1:Y:S02]  /*444a0*/  SHFL.BFLY P0, R221, R236, R223, R222 ;  /* 0x0c0000dfecdd7389 */ /* 0x00006400000000de */
[----:B01----:R-:W-:Y:S05]  /*444b0*/  ENDCOLLECTIVE ;  /* 0x000000000000791b */ /* 0x003fea0003800000 */
.L_x_67643:
[----:B------:R-:W-:Y:S02]  /*444c0*/  IMAD.MOV.U32 R223, RZ, RZ, 0x10 ;  /* 0x00000010ffdf7424 */ /* 0x000fe400078e00ff */
[----:B------:R-:W-:Y:S01]  /*444d0*/  FADD.FTZ R228, R228, R221 ;  /* 0x000000dde4e47221 */ /* 0x000fe20000010000 */
[----:B------:R-:W-:-:S04]  /*444e0*/  MOV R221, 0xffffffff ;  /* 0xffffffff00dd7802 */ /* 0x000fc80000000f00 */
[----:B------:R-:W-:-:S07]  /*444f0*/  MOV R236, R228 ;  /* 0x000000e400ec7202 */ /* 0x000fce0000000f00 */
[----:B------:R-:W-:Y:S05]  /*44500*/  WARPSYNC.COLLECTIVE R221, `(.L_x_67644) ;  /* 0x00000000dd087348 */ /* 0x000fea0003c00000 */
[----:B------:R0:W1:Y:S02]  /*44510*/  SHFL.BFLY P0, R221, R236, R223, R222 ;  /* 0x0c0000dfecdd7389 */ /* 0x00006400000000de */
[----:B01----:R-:W-:Y:S05]  /*44520*/  ENDCOLLECTIVE ;  /* 0x000000000000791b */ /* 0x003fea0003800000 */
.L_x_67644:
[----:B------:R-:W-:Y:S05]  /*44530*/  BRA `(.L_x_67645) ;  /* 0xffffffd4009c7947 */ /* 0x000fea000383ffff */
.L_x_67646:
        /* <DEDUP_REMOVED lines=12> */
.L_x_88541:


//--------------------- .text._ZN10layer_norm13ln_fwd_kernelINS_13Kernel_traitsIf6__halffS2_fjLj2560ELj1ELj4ELj1ELj16ENS_18Kernel_traits_baseILj2560EfS2_fS2_fjLj128EEEEELb1ELb1ELb1ELb0EEEvNS_9FwdParamsE --------------------------
	.section	.text._ZN10layer_norm13ln_fwd_kernelINS_13Kernel_traitsIf6__halffS2_fjLj2560ELj1ELj4ELj1ELj16ENS_18Kernel_traits_baseILj2560EfS2_fS2_fjLj128EEEEELb1ELb1ELb1ELb0EEEvNS_9FwdParamsE,"ax",@progbits
	.align	128
        .global         _ZN10layer_norm13ln_fwd_kernelINS_13Kernel_traitsIf6__halffS2_fjLj2560ELj1ELj4ELj1ELj16ENS_18Kernel_traits_baseILj2560EfS2_fS2_fjLj128EEEEELb1ELb1ELb1ELb0EEEvNS_9FwdParamsE
        .type           _ZN10layer_norm13ln_fwd_kernelINS_13Kernel_traitsIf6__halffS2_fjLj2560ELj1ELj4ELj1ELj16ENS_18Kernel_traits_baseILj2560EfS2_fS2_fjLj128EEEEELb1ELb1ELb1ELb0EEEvNS_9FwdParamsE,@function
        .size           _ZN10layer_norm13ln_fwd_kernelINS_13Kernel_traitsIf6__halffS2_fjLj2560ELj1ELj4ELj1ELj16ENS_18Kernel_traits_baseILj2560EfS2_fS2_fjLj128EEEEELb1ELb1ELb1ELb0EEEvNS_9FwdParamsE,(.L_x_88542 - _ZN10layer_norm13ln_fwd_kernelINS_13Kernel_traitsIf6__halffS2_fjLj2560ELj1ELj4ELj1ELj16ENS_18Kernel_traits_baseILj2560EfS2_fS2_fjLj128EEEEELb1ELb1ELb1ELb0EEEvNS_9FwdParamsE)
        .other          _ZN10layer_norm13ln_fwd_kernelINS_13Kernel_traitsIf6__halffS2_fjLj2560ELj1ELj4ELj1ELj16ENS_18Kernel_traits_baseILj2560EfS2_fS2_fjLj128EEEEELb1ELb1ELb1ELb0EEEvNS_9FwdParamsE,@"STO_CUDA_ENTRY STV_DEFAULT"
_ZN10layer_norm13ln_fwd_kernelINS_13Kernel_traitsIf6__halffS2_fjLj2560ELj1ELj4ELj1ELj16ENS_18Kernel_traits_baseILj2560EfS2_fS2_fjLj128EEEEELb1ELb1ELb1ELb0EEEvNS_9FwdParamsE:
.text._ZN10layer_norm13ln_fwd_kernelINS_13Kernel_traitsIf6__halffS2_fjLj2560ELj1ELj4ELj1ELj16ENS_18Kernel_traits_baseILj2560EfS2_fS2_fjLj128EEEEELb1ELb1ELb1ELb0EEEvNS_9FwdParamsE:
        /* <DEDUP_REMOVED lines=284> */
.L_x_67648:
        /* <DEDUP_REMOVED lines=367> */
.L_x_67649:
[----:B------:R-:W-:Y:S05]  /*28b0*/  BSYNC.RECONVERGENT B0 ;  /* 0x0000000000007941 */ /* 0x000fea0003800200 */
.L_x_67647:
        /* <DEDUP_REMOVED lines=96> */
.L_x_68821:
        /* <DEDUP_REMOVED lines=29> */
.L_x_67653:
[----:B------:R-:W-:Y:S05]  /*3090*/  BSYNC.RECONVERGENT B1 ;  /* 0x0000000000017941 */ /* 0x000fea0003800200 */
.L_x_67652:
        /* <DEDUP_REMOVED lines=30> */
.L_x_67660:
        /* <DEDUP_REMOVED lines=13> */
.L_x_67662:
[----:B------:R-:W-:Y:S05]  /*3350*/  BSYNC.RECONVERGENT B4 ;  /* 0x0000000000047941 */ /* 0x000fea0003800200 */
.L_x_67661:
        /* <DEDUP_REMOVED lines=61> */
.L_x_67659:
[----:B------:R-:W-:Y:S05]  /*3730*/  BSYNC.RECONVERGENT B3 ;  /* 0x0000000000037941 */ /* 0x000fea0003800200 */
.L_x_67658:
        /* <DEDUP_REMOVED lines=9> */
[----:B------:R-:W-:-:S07]  /*37d0*/  FFMA.FTZ R128, R12, R20, R120 ;  /* 0x000000140c807223 */ /* 0x000fce0000010078 */
.L_x_67657:
[----:B------:R-:W-:Y:S05]  /*37e0*/  BSYNC.RECONVERGENT B2 ;  /* 0x0000000000027941 */ /* 0x000fea0003800200 */
.L_x_67656:
        /* <DEDUP_REMOVED lines=17> */
.L_x_67667:
        /* <DEDUP_REMOVED lines=13> */
.L_x_67669:
[----:B------:R-:W-:Y:S05]  /*39d0*/  BSYNC.RECONVERGENT B4 ;  /* 0x0000000000047941 */ /* 0x000fea0003800200 */
.L_x_67668:
        /* <DEDUP_REMOVED lines=61> */
.L_x_67666:
[----:B------:R-:W-:Y:S05]  /*3db0*/  BSYNC.RECONVERGENT B3 ;  /* 0x0000000000037941 */ /* 0x000fea0003800200 */
.L_x_67665:
        /* <DEDUP_REMOVED lines=9> */
[----:B------:R-:W-:-:S07]  /*3e50*/  FFMA.FTZ R129, R12, R21, R121 ;  /* 0x000000150c817223 */ /* 0x000fce0000010079 */
.L_x_67664:
[----:B------:R-:W-:Y:S05]  /*3e60*/  BSYNC.RECONVERGENT B2 ;  /* 0x0000000000027941 */ /* 0x000fea0003800200 */
.L_x_67663:
        /* <DEDUP_REMOVED lines=17> */
.L_x_67674:
        /* <DEDUP_REMOVED lines=13> */
.L_x_67676:
[----:B------:R-:W-:Y:S05]  /*4050*/  BSYNC.RECONVERGENT B4 ;  /* 0x0000000000047941 */ /* 0x000fea0003800200 */
.L_x_67675:
        /* <DEDUP_REMOVED lines=61> */
.L_x_67673:
[----:B------:R-:W-:Y:S05]  /*4430*/  BSYNC.RECONVERGENT B3 ;  /* 0x0000000000037941 */ /* 0x000fea0003800200 */
.L_x_67672:
        /* <DEDUP_REMOVED lines=10> */
.L_x_67671:
[----:B------:R-:W-:Y:S05]  /*44e0*/  BSYNC.RECONVERGENT B2 ;  /* 0x0000000000027941 */ /* 0x000fea0003800200 */
.L_x_67670:
        /* <DEDUP_REMOVED lines=17> */
.L_x_67681:
        /* <DEDUP_REMOVED lines=13> */
.L_x_67683:
[----:B------:R-:W-:Y:S05]  /*46d0*/  BSYNC.RECONVERGENT B4 ;  /* 0x0000000000047941 */ /* 0x000fea0003800200 */
.L_x_67682:
        /* <DEDUP_REMOVED lines=61> */
.L_x_67680:
[----:B------:R-:W-:Y:S05]  /*4ab0*/  BSYNC.RECONVERGENT B3 ;  /* 0x0000000000037941 */ /* 0x000fea0003800200 */
.L_x_67679:
        /* <DEDUP_REMOVED lines=10> */
.L_x_67678:
[----:B------:R-:W-:Y:S05]  /*4b60*/  BSYNC.RECONVERGENT B2 ;  /* 0x0000000000027941 */ /* 0x000fea0003800200 */
.L_x_67677:
[----:B------:R-:W-:Y:S01]  /*4b70*/  BSSY.RECONVERGENT B2, `(.L_x_67684) ;  /* 0x0000067000027945 */ /* 0x000fe20003800200 */
[----:B------:R-:W-:Y:S01]  /*4b80*/  IMAD.MOV.U32 R12, RZ, RZ, R18 ;  /* 0x000000ffff0c7224 */ /* 0x000fe200078e0012 */
[----:B-----5:R-:W-:Y:S02]  /*4b90*/  MOV R132, R124 ;  /* 0x0000007c00847202 */ /* 0x020fe40000000f00 */
        /* <DEDUP_REMOVED lines=14> */
.L_x_67688:
        /* <DEDUP_REMOVED lines=13> */
.L_x_67690:
[----:B------:R-:W-:Y:S05]  /*4d50*/  BSYNC.RECONVERGENT B4 ;  /* 0x0000000000047941 */ /* 0x000fea0003800200 */
.L_x_67689:
        /* <DEDUP_REMOVED lines=61> */
.L_x_67687:
[----:B------:R-:W-:Y:S05]  /*5130*/  BSYNC.RECONVERGENT B3 ;  /* 0x0000000000037941 */ /* 0x000fea0003800200 */
.L_x_67686:
[----:B------:R-:W-:Y:S01]  /*5140*/  HFMA2 R18, -RZ, RZ, 0.1171875, 0 ;  /* 0x2f800000ff127431 */ /* 0x000fe200000001ff */
[----:B------:R-:W-:-:S05]  /*5150*/  I2FP.F32.U32 R6, R6 ;  /* 0x0000000600067245 */ /* 0x000fca0000201000 */
[----:B------:R-:W-:-:S05]  /*5160*/  FFMA.FTZ R6, R6, R18, 1.1641532182693481445e-10 ;  /* 0x2f00000006067423 */ /* 0x000fca0000010012 */
[----:B------:R-:W-:Y:S01]  /*5170*/  FSETP.GTU.FTZ.AND P2, PT, R6, UR8, PT ;  /* 0x0000000806007c0b */ /* 0x000fe2000bf5c000 */
[----:B------:R-:W-:-:S05]  /*5180*/  HADD2.F32 R6, -RZ, R118.H0_H0 ;  /* 0x20000076ff067230 */ /* 0x000fca0000004100 */
[----:B------:R-:W-:-:S04]  /*5190*/  FMUL.FTZ R6, R6, UR11 ;  /* 0x0000000b06067c20 */ /* 0x000fc80008410000 */
[----:B------:R-:W-:-:S05]  /*51a0*/  FMUL.FTZ R6, R6, UR10 ;  /* 0x0000000a06067c20 */ /* 0x000fca0008410000 */
[----:B------:R-:W-:Y:S02]  /*51b0*/  FSEL R18, R6, RZ, !P2 ;  /* 0x000000ff06127208 */ /* 0x000fe40005000000 */
[----:B------:R-:W-:-:S03]  /*51c0*/  SEL R6, RZ, 0x1, P2 ;  /* 0x00000001ff067807 */ /* 0x000fc60001000000 */
[----:B------:R-:W-:-:S07]  /*51d0*/  FFMA.FTZ R132, R18, R24, R124 ;  /* 0x0000001812847223 */ /* 0x000fce000001007c */
.L_x_67685:
[----:B------:R-:W-:Y:S05]  /*51e0*/  BSYNC.RECONVERGENT B2 ;  /* 0x0000000000027941 */ /* 0x000fea0003800200 */
.L_x_67684:
        /* <DEDUP_REMOVED lines=17> */
.L_x_67695:
        /* <DEDUP_REMOVED lines=13> */
.L_x_67697:
[----:B------:R-:W-:Y:S05]  /*53d0*/  BSYNC.RECONVERGENT B4 ;  /* 0x0000000000047941 */ /* 0x000fea0003800200 */
.L_x_67696:
        /* <DEDUP_REMOVED lines=61> */
.L_x_67694:
[----:B------:R-:W-:Y:S05]  /*57b0*/  BSYNC.RECONVERGENT B3 ;  /* 0x0000000000037941 */ /* 0x000fea0003800200 */
.L_x_67693:
[----:B------:R-:W-:Y:S01]  /*57c0*/  I2FP.F32.U32 R5, R5 ;  /* 0x0000000500057245 */ /* 0x000fe20000201000 */
[----:B------:R-:W-:-:S04]  /*57d0*/  IMAD.MOV.U32 R12, RZ, RZ, 0x2f800000 ;  /* 0x2f800000ff0c7424 */ /* 0x000fc800078e00ff */
[----:B------:R-:W-:-:S05]  /*57e0*/  FFMA.FTZ R5, R5, R12, 1.1641532182693481445e-10 ;  /* 0x2f00000005057423 */ /* 0x000fca000001000c */
[----:B------:R-:W-:Y:S01]  /*57f0*/  FSETP.GTU.FTZ.AND P2, PT, R5, UR8, PT ;  /* 0x0000000805007c0b */ /* 0x000fe2000bf5c000 */
[----:B------:R-:W-:-:S05]  /*5800*/  HADD2.F32 R5, -RZ, R118.H1_H1 ;  /* 0x30000076ff057230 */ /* 0x000fca0000004100 */
[----:B------:R-:W-:-:S04]  /*5810*/  FMUL.FTZ R5, R5, UR11 ;  /* 0x0000000b05057c20 */ /* 0x000fc80008410000 */
[----:B------:R-:W-:-:S05]  /*5820*/  FMUL.FTZ R5, R5, UR10 ;  /* 0x0000000a05057c20 */ /* 0x000fca0008410000 */
[----:B------:R-:W-:Y:S02]  /*5830*/  FSEL R12, R5, RZ, !P2 ;  /* 0x000000ff050c7208 */ /* 0x000fe40005000000 */
[----:B------:R-:W-:-:S03]  /*5840*/  SEL R5, RZ, 0x1, P2 ;  /* 0x00000001ff057807 */ /* 0x000fc60001000000 */
[----:B------:R-:W-:-:S07]  /*5850*/  FFMA.FTZ R133, R12, R25, R125 ;  /* 0x000000190c857223 */ /* 0x000fce000001007d */
.L_x_67692:
[----:B------:R-:W-:Y:S05]  /*5860*/  BSYNC.RECONVERGENT B2 ;  /* 0x0000000000027941 */ /* 0x000fea0003800200 */
.L_x_67691:
        /* <DEDUP_REMOVED lines=17> */
.L_x_67702:
        /* <DEDUP_REMOVED lines=13> */
.L_x_67704:
[----:B------:R-:W-:Y:S05]  /*5a50*/  BSYNC.RECONVERGENT B4 ;  /* 0x0000000000047941 */ /* 0x000fea0003800200 */
.L_x_67703:
        /* <DEDUP_REMOVED lines=61> */
.L_x_67701:
[----:B------:R-:W-:Y:S05]  /*5e30*/  BSYNC.RECONVERGENT B3 ;  /* 0x0000000000037941 */ /* 0x000fea0003800200 */
.L_x_67700:
[----:B------:R-:W-:Y:S01]  /*5e40*/  I2FP.F32.U32 R4, R4 ;  /* 0x0000000400047245 */ /* 0x000fe20000201000 */
[----:B------:R-:W-:-:S04]  /*5e50*/  IMAD.MOV.U32 R18, RZ, RZ, 0x2f800000 ;  /* 0x2f800000ff127424 */ /* 0x000fc800078e00ff */
        /* <DEDUP_REMOVED lines=8> */
.L_x_67699:
[----:B------:R-:W-:Y:S05]  /*5ee0*/  BSYNC.RECONVERGENT B2 ;  /* 0x0000000000027941 */ /* 0x000fea0003800200 */
.L_x_67698:
        /* <DEDUP_REMOVED lines=16> */
.L_x_67708:
        /* <DEDUP_REMOVED lines=13> */
.L_x_67710:
[----:B------:R-:W-:Y:S05]  /*60c0*/  BSYNC.RECONVERGENT B3 ;  /* 0x0000000000037941 */ /* 0x000fea0003800200 */
.L_x_67709:
        /* <DEDUP_REMOVED lines=61> */
.L_x_67707:
[----:B------:R-:W-:Y:S05]  /*64a0*/  BSYNC.RECONVERGENT B2 ;  /* 0x0000000000027941 */ /* 0x000fea0003800200 */
.L_x_67706:
[----:B------:R-:W-:Y:S01]  /*64b0*/  HFMA2 R12, -RZ, RZ, 0.1171875, 0 ;  /* 0x2f800000ff0c7431 */ /* 0x000fe200000001ff */
[----:B------:R-:W-:-:S05]  /*64c0*/  I2FP.F32.U32 R3, R3 ;  /* 0x0000000300037245 */ /* 0x000fca0000201000 */
[----:B------:R-:W-:-:S05]  /*64d0*/  FFMA.FTZ R3, R3, R12, 1.1641532182693481445e-10 ;  /* 0x2f00000003037423 */ /* 0x000fca000001000c */
[----:B------:R-:W-:Y:S01]  /*64e0*/  FSETP.GTU.FTZ.AND P1, PT, R3, UR8, PT ;  /* 0x0000000803007c0b */ /* 0x000fe2000bf3c000 */
[----:B------:R-:W-:-:S05]  /*64f0*/  HADD2.F32 R3, -RZ, R119.H1_H1 ;  /* 0x30000077ff037230 */ /* 0x000fca0000004100 */
[----:B------:R-:W-:-:S04]  /*6500*/  FMUL.FTZ R3, R3, UR11 ;  /* 0x0000000b03037c20 */ /* 0x000fc80008410000 */
[----:B------:R-:W-:-:S05]  /*6510*/  FMUL.FTZ R3, R3, UR10 ;  /* 0x0000000a03037c20 */ /* 0x000fca0008410000 */
[----:B------:R-:W-:Y:S02]  /*6520*/  FSEL R12, R3, RZ, !P1 ;  /* 0x000000ff030c7208 */ /* 0x000fe40004800000 */
[----:B------:R-:W-:-:S03]  /*6530*/  SEL R3, RZ, 0x1, P1 ;  /* 0x00000001ff037807 */ /* 0x000fc60000800000 */
[----:B------:R-:W-:Y:S01]  /*6540*/  FFMA.FTZ R135, R12, R27, R127 ;  /* 0x0000001b0c877223 */ /* 0x000fe2000001007f */
[----:B------:R-:W-:Y:S06]  /*6550*/  BRA `(.L_x_67705) ;  /* 0x0000003400087947 */ /* 0x000fec0003800000 */
.L_x_67655:
[----:B------:R-:W-:Y:S01]  /*6560*/  BSSY.RECONVERGENT B2, `(.L_x_67711) ;  /* 0x000006b000027945 */ /* 0x000fe20003800200 */
[----:B0-----:R-:W-:Y:S01]  /*6570*/  IMAD.MOV.U32 R216, RZ, RZ, R12 ;  /* 0x000000ffffd87224 */ /* 0x001fe200078e000c */
        /* <DEDUP_REMOVED lines=19> */
.L_x_67715:
        /* <DEDUP_REMOVED lines=13> */
.L_x_67717:
[----:B------:R-:W-:Y:S05]  /*6780*/  BSYNC.RECONVERGENT B4 ;  /* 0x0000000000047941 */ /* 0x000fea0003800200 */
.L_x_67716:
        /* <DEDUP_REMOVED lines=61> */
.L_x_67714:
[----:B------:R-:W-:Y:S05]  /*6b60*/  BSYNC.RECONVERGENT B3 ;  /* 0x0000000000037941 */ /* 0x000fea0003800200 */
.L_x_67713:
        /* <DEDUP_REMOVED lines=10> */
.L_x_67712:
[----:B------:R-:W-:Y:S05]  /*6c10*/  BSYNC.RECONVERGENT B2 ;  /* 0x0000000000027941 */ /* 0x000fea0003800200 */
.L_x_67711:
        /* <DEDUP_REMOVED lines=17> */
.L_x_67722:
        /* <DEDUP_REMOVED lines=13> */
.L_x_67724:
[----:B------:R-:W-:Y:S05]  /*6e00*/  BSYNC.RECONVERGENT B4 ;  /* 0x0000000000047941 */ /* 0x000fea0003800200 */
.L_x_67723:
        /* <DEDUP_REMOVED lines=61> */
.L_x_67721:
[----:B------:R-:W-:Y:S05]  /*71e0*/  BSYNC.RECONVERGENT B3 ;  /* 0x0000000000037941 */ /* 0x000fea0003800200 */
.L_x_67720:
        /* <DEDUP_REMOVED lines=10> */
.L_x_67719:
[----:B------:R-:W-:Y:S05]  /*7290*/  BSYNC.RECONVERGENT B2 ;  /* 0x0000000000027941 */ /* 0x000fea0003800200 */
.L_x_67718:
        /* <DEDUP_REMOVED lines=17> */
.L_x_67729:
        /* <DEDUP_REMOVED lines=13> */
.L_x_67731:
[----:B------:R-:W-:Y:S05]  /*7480*/  BSYNC.RECONVERGENT B4 ;  /* 0x0000000000047941 */ /* 0x000fea0003800200 */
.L_x_67730:
        /* <DEDUP_REMOVED lines=61> */
.L_x_67728:
[----:B------:R-:W-:Y:S05]  /*7860*/  BSYNC.RECONVERGENT B3 ;  /* 0x0000000000037941 */ /* 0x000fea0003800200 */
.L_x_67727:
        /* <DEDUP_REMOVED lines=10> */
.L_x_67726:
[----:B------:R-:W-:Y:S05]  /*7910*/  BSYNC.RECONVERGENT B2 ;  /* 0x0000000000027941 */ /* 0x000fea0003800200 */
.L_x_67725:
        /* <DEDUP_REMOVED lines=17> */
.L_x_67736:
        /* <DEDUP_REMOVED lines=13> */
.L_x_67738:
[----:B------:R-:W-:Y:S05]  /*7b00*/  BSYNC.RECONVERGENT B4 ;  /* 0x0000000000047941 */ /* 0x000fea0003800200 */
.L_x_67737:
        /* <DEDUP_REMOVED lines=61> */
.L_x_67735:
[----:B------:R-:W-:Y:S05]  /*7ee0*/  BSYNC.RECONVERGENT B3 ;  /* 0x0000000000037941 */ /* 0x000fea0003800200 */
.L_x_67734:
        /* <DEDUP_REMOVED lines=10> */
.L_x_67733:
[----:B------:R-:W-:Y:S05]  /*7f90*/  BSYNC.RECONVERGENT B2 ;  /* 0x0000000000027941 */ /* 0x000fea0003800200 */
.L_x_67732:
        /* <DEDUP_REMOVED lines=17> */
.L_x_67743:
        /* <DEDUP_REMOVED lines=13> */
.L_x_67745:
[----:B------:R-:W-:Y:S05]  /*8180*/  BSYNC.RECONVERGENT B4 ;  /* 0x0000000000047941 */ /* 0x000fea0003800200 */
.L_x_67744:
        /* <DEDUP_REMOVED lines=61> */
.L_x_67742:
[----:B------:R-:W-:Y:S05]  /*8560*/  BSYNC.RECONVERGENT B3 ;  /* 0x0000000000037941 */ /* 0x000fea0003800200 */
.L_x_67741:
        /* <DEDUP_REMOVED lines=10> */
.L_x_67740:
[----:B------:R-:W-:Y:S05]  /*8610*/  BSYNC.RECONVERGENT B2 ;  /* 0x0000000000027941 */ /* 0x000fea0003800200 */
.L_x_67739:
        /* <DEDUP_REMOVED lines=17> */
.L_x_67750:
        /* <DEDUP_REMOVED lines=13> */
.L_x_67752:
[----:B------:R-:W-:Y:S05]  /*8800*/  BSYNC.RECONVERGENT B4 ;  /* 0x0000000000047941 */ /* 0x000fea0003800200 */
.L_x_67751:
        /* <DEDUP_REMOVED lines=61> */
.L_x_67749:
[----:B------:R-:W-:Y:S05]  /*8be0*/  BSYNC.RECONVERGENT B3 ;  /* 0x0000000000037941 */ /* 0x000fea0003800200 */
.L_x_67748:
        /* <DEDUP_REMOVED lines=10> */
.L_x_67747:
[----:B------:R-:W-:Y:S05]  /*8c90*/  BSYNC.RECONVERGENT B2 ;  /* 0x0000000000027941 */ /* 0x000fea0003800200 */
.L_x_67746:
        /* <DEDUP_REMOVED lines=17> */
.L_x_67757:
        /* <DEDUP_REMOVED lines=13> */
.L_x_67759:
[----:B------:R-:W-:Y:S05]  /*8e80*/  BSYNC.RECONVERGENT B4 ;  /* 0x0000000000047941 */ /* 0x000fea0003800200 */
.L_x_67758:
        /* <DEDUP_REMOVED lines=61> */
.L_x_67756:
[----:B------:R-:W-:Y:S05]  /*9260*/  BSYNC.RECONVERGENT B3 ;  /* 0x0000000000037941 */ /* 0x000fea0003800200 */
.L_x_67755:
        /* <DEDUP_REMOVED lines=10> */
.L_x_67754:
[----:B------:R-:W-:Y:S05]  /*9310*/  BSYNC.RECONVERGENT B2 ;  /* 0x0000000000027941 */ /* 0x000fea0003800200 */
.L_x_67753:
        /* <DEDUP_REMOVED lines=16> */
.L_x_67762:
        /* <DEDUP_REMOVED lines=13> */
.L_x_67764:
[----:B------:R-:W-:Y:S05]  /*94f0*/  BSYNC.RECONVERGENT B3 ;  /* 0x0000000000037941 */ /* 0x000fea0003800200 */
.L_x_67763:
        /* <DEDUP_REMOVED lines=61> */
.L_x_67761:
[----:B------:R-:W-:Y:S05]  /*98d0*/  BSYNC.RECONVERGENT B2 ;  /* 0x0000000000027941 */ /* 0x000fea0003800200 */
.L_x_67760:
        /* <DEDUP_REMOVED lines=10> */
.L_x_67705:
[----:B------:R-:W-:Y:S05]  /*9980*/  BSYNC.RECONVERGENT B1 ;  /* 0x0000000000017941 */ /* 0x000fea0003800200 */
.L_x_67654:
        /* <DEDUP_REMOVED lines=27> */
.L_x_67766:
[----:B------:R-:W-:Y:S05]  /*9b40*/  BSYNC.RECONVERGENT B1 ;  /* 0x0000000000017941 */ /* 0x000fea0003800200 */
.L_x_67765:
[----:B------:R-:W-:Y:S01]  /*9b50*/  VIADD R209, R209, 0x20 ;  /* 0x00000020d1d17836 */ /* 0x000fe20000000000 */
[----:B------:R-:W-:-:S07]  /*9b60*/  IADD3 R208, PT, PT, R208, 0x20, RZ ;  /* 0x00000020d0d07810 */ /* 0x000fce0007ffe0ff */
.L_x_67651:
[----:B------:R-:W-:Y:S05]  /*9b70*/  BSYNC.RECONVERGENT B0 ;  /* 0x0000000000007941 */ /* 0x000fea0003800200 */
.L_x_67650:
        /* <DEDUP_REMOVED lines=38> */
.L_x_67775:
        /* <DEDUP_REMOVED lines=13> */
.L_x_67777:
[----:B------:R-:W-:Y:S05]  /*9eb0*/  BSYNC.RECONVERGENT B4 ;  /* 0x0000000000047941 */ /* 0x000fea0003800200 */
.L_x_67776:
        /* <DEDUP_REMOVED lines=61> */
.L_x_67774:
[----:B------:R-:W-:Y:S05]  /*a290*/  BSYNC.RECONVERGENT B3 ;  /* 0x0000000000037941 */ /* 0x000fea0003800200 */
.L_x_67773:
        /* <DEDUP_REMOVED lines=10> */
.L_x_67772:
[----:B------:R-:W-:Y:S05]  /*a340*/  BSYNC.RECONVERGENT B2 ;  /* 0x0000000000027941 */ /* 0x000fea0003800200 */
.L_x_67771:
        /* <DEDUP_REMOVED lines=17> */
.L_x_67782:
        /* <DEDUP_REMOVED lines=13> */
.L_x_67784:
[----:B------:R-:W-:Y:S05]  /*a530*/  BSYNC.RECONVERGENT B4 ;  /* 0x0000000000047941 */ /* 0x000fea0003800200 */
.L_x_67783:
        /* <DEDUP_REMOVED lines=61> */
.L_x_67781:
[----:B------:R-:W-:Y:S05]  /*a910*/  BSYNC.RECONVERGENT B3 ;  /* 0x0000000000037941 */ /* 0x000fea0003800200 */
.L_x_67780:
        /* <DEDUP_REMOVED lines=10> */
.L_x_67779:
[----:B------:R-:W-:Y:S05]  /*a9c0*/  BSYNC.RECONVERGENT B2 ;  /* 0x0000000000027941 */ /* 0x000fea0003800200 */
.L_x_67778:
        /* <DEDUP_REMOVED lines=17> */
.L_x_67789:
        /* <DEDUP_REMOVED lines=13> */
.L_x_67791:
[----:B------:R-:W-:Y:S05]  /*abb0*/  BSYNC.RECONVERGENT B4 ;  /* 0x0000000000047941 */ /* 0x000fea0003800200 */
.L_x_67790:
        /* <DEDUP_REMOVED lines=61> */
.L_x_67788:
[----:B------:R-:W-:Y:S05]  /*af90*/  BSYNC.RECONVERGENT B3 ;  /* 0x0000000000037941 */ /* 0x000fea0003800200 */
.L_x_67787:
        /* <DEDUP_REMOVED lines=10> */
.L_x_67786:
[----:B------:R-:W-:Y:S05]  /*b040*/  BSYNC.RECONVERGENT B2 ;  /* 0x0000000000027941 */ /* 0x000fea0003800200 */
.L_x_67785:
        /* <DEDUP_REMOVED lines=17> */
.L_x_67796:
        /* <DEDUP_REMOVED lines=13> */
.L_x_67798:
[----:B------:R-:W-:Y:S05]  /*b230*/  BSYNC.RECONVERGENT B4 ;  /* 0x0000000000047941 */ /* 0x000fea0003800200 */
.L_x_67797:
        /* <DEDUP_REMOVED lines=61> */
.L_x_67795:
[----:B------:R-:W-:Y:S05]  /*b610*/  BSYNC.RECONVERGENT B3 ;  /* 0x0000000000037941 */ /* 0x000fea0003800200 */
.L_x_67794:
        /* <DEDUP_REMOVED lines=10> */
.L_x_67793:
[----:B------:R-:W-:Y:S05]  /*b6c0*/  BSYNC.RECONVERGENT B2 ;  /* 0x0000000000027941 */ /* 0x000fea0003800200 */
.L_x_67792:
        /* <DEDUP_REMOVED lines=17> */
.L_x_67803:
        /* <DEDUP_REMOVED lines=13> */
.L_x_67805:
[----:B------:R-:W-:Y:S05]  /*b8b0*/  BSYNC.RECONVERGENT B4 ;  /* 0x0000000000047941 */ /* 0x000fea0003800200 */
.L_x_67804:
        /* <DEDUP_REMOVED lines=61> */
.L_x_67802:
[----:B------:R-:W-:Y:S05]  /*bc90*/  BSYNC.RECONVERGENT B3 ;  /* 0x0000000000037941 */ /* 0x000fea0003800200 */
.L_x_67801:
        /* <DEDUP_REMOVED lines=10> */
.L_x_67800:
[----:B------:R-:W-:Y:S05]  /*bd40*/  BSYNC.RECONVERGENT B2 ;  /* 0x0000000000027941 */ /* 0x000fea0003800200 */
.L_x_67799:
        /* <DEDUP_REMOVED lines=17> */
.L_x_67810:
        /* <DEDUP_REMOVED lines=13> */
.L_x_67812:
[----:B------:R-:W-:Y:S05]  /*bf30*/  BSYNC.RECONVERGENT B4 ;  /* 0x0000000000047941 */ /* 0x000fea0003800200 */
.L_x_67811:
        /* <DEDUP_REMOVED lines=61> */
.L_x_67809:
[----:B------:R-:W-:Y:S05]  /*c310*/  BSYNC.RECONVERGENT B3 ;  /* 0x0000000000037941 */ /* 0x000fea0003800200 */
.L_x_67808:
        /* <DEDUP_REMOVED lines=10> */
.L_x_67807:
[----:B------:R-:W-:Y:S05]  /*c3c0*/  BSYNC.RECONVERGENT B2 ;  /* 0x0000000000027941 */ /* 0x000fea0003800200 */
.L_x_67806:
        /* <DEDUP_REMOVED lines=17> */
.L_x_67817:
        /* <DEDUP_REMOVED lines=13> */
.L_x_67819:
[----:B------:R-:W-:Y:S05]  /*c5b0*/  BSYNC.RECONVERGENT B4 ;  /* 0x0000000000047941 */ /* 0x000fea0003800200 */
.L_x_67818:
        /* <DEDUP_REMOVED lines=61> */
.L_x_67816:
[----:B------:R-:W-:Y:S05]  /*c990*/  BSYNC.RECONVERGENT B3 ;  /* 0x0000000000037941 */ /* 0x000fea0003800200 */
.L_x_67815:
        /* <DEDUP_REMOVED lines=10> */
.L_x_67814:
[----:B------:R-:W-:Y:S05]  /*ca40*/  BSYNC.RECONVERGENT B2 ;  /* 0x0000000000027941 */ /* 0x000fea0003800200 */
.L_x_67813:
        /* <DEDUP_REMOVED lines=16> */
.L_x_67823:
        /* <DEDUP_REMOVED lines=13> */
.L_x_67825:
[----:B------:R-:W-:Y:S05]  /*cc20*/  BSYNC.RECONVERGENT B3 ;  /* 0x0000000000037941 */ /* 0x000fea0003800200 */
.L_x_67824:
        /* <DEDUP_REMOVED lines=61> */
.L_x_67822:
[----:B------:R-:W-:Y:S05]  /*d000*/  BSYNC.RECONVERGENT B2 ;  /* 0x0000000000027941 */ /* 0x000fea0003800200 */
.L_x_67821:
        /* <DEDUP_REMOVED lines=11> */
.L_x_67770:
        /* <DEDUP_REMOVED lines=21> */
.L_x_67830:
        /* <DEDUP_REMOVED lines=13> */
.L_x_67832:
[----:B------:R-:W-:Y:S05]  /*d2e0*/  BSYNC.RECONVERGENT B4 ;  /* 0x0000000000047941 */ /* 0x000fea0003800200 */
.L_x_67831:
        /* <DEDUP_REMOVED lines=61> */
.L_x_67829:
[----:B------:R-:W-:Y:S05]  /*d6c0*/  BSYNC.RECONVERGENT B3 ;  /* 0x0000000000037941 */ /* 0x000fea0003800200 */
.L_x_67828:
        /* <DEDUP_REMOVED lines=10> */
.L_x_67827:
[----:B------:R-:W-:Y:S05]  /*d770*/  BSYNC.RECONVERGENT B2 ;  /* 0x0000000000027941 */ /* 0x000fea0003800200 */
.L_x_67826:
        /* <DEDUP_REMOVED lines=17> */
.L_x_67837:
        /* <DEDUP_REMOVED lines=13> */
.L_x_67839:
[----:B------:R-:W-:Y:S05]  /*d960*/  BSYNC.RECONVERGENT B4 ;  /* 0x0000000000047941 */ /* 0x000fea0003800200 */
.L_x_67838:
        /* <DEDUP_REMOVED lines=61> */
.L_x_67836:
[----:B------:R-:W-:Y:S05]  /*dd40*/  BSYNC.RECONVERGENT B3 ;  /* 0x0000000000037941 */ /* 0x000fea0003800200 */
.L_x_67835:
        /* <DEDUP_REMOVED lines=10> */
.L_x_67834:
[----:B------:R-:W-:Y:S05]  /*ddf0*/  BSYNC.RECONVERGENT B2 ;  /* 0x0000000000027941 */ /* 0x000fea0003800200 */
.L_x_67833:
        /* <DEDUP_REMOVED lines=17> */
.L_x_67844:
        /* <DEDUP_REMOVED lines=13> */
.L_x_67846:
[----:B------:R-:W-:Y:S05]  /*dfe0*/  BSYNC.RECONVERGENT B4 ;  /* 0x0000000000047941 */ /* 0x000fea0003800200 */
.L_x_67845:
        /* <DEDUP_REMOVED lines=61> */
.L_x_67843:
[----:B------:R-:W-:Y:S05]  /*e3c0*/  BSYNC.RECONVERGENT B3 ;  /* 0x0000000000037941 */ /* 0x000fea0003800200 */
.L_x_67842:
        /* <DEDUP_REMOVED lines=10> */
.L_x_67841:
[----:B------:R-:W-:Y:S05]  /*e470*/  BSYNC.RECONVERGENT B2 ;  /* 0x0000000000027941 */ /* 0x000fea0003800200 */
.L_x_67840:
        /* <DEDUP_REMOVED lines=17> */
.L_x_67851:
        /* <DEDUP_REMOVED lines=13> */
.L_x_67853:
[----:B------:R-:W-:Y:S05]  /*e660*/  BSYNC.RECONVERGENT B4 ;  /* 0x0000000000047941 */ /* 0x000fea0003800200 */
.L_x_67852:
        /* <DEDUP_REMOVED lines=61> */
.L_x_67850:
[----:B------:R-:W-:Y:S05]  /*ea40*/  BSYNC.RECONVERGENT B3 ;  /* 0x0000000000037941 */ /* 0x000fea0003800200 */
.L_x_67849:
        /* <DEDUP_REMOVED lines=10> */
.L_x_67848:
[----:B------:R-:W-:Y:S05]  /*eaf0*/  BSYNC.RECONVERGENT B2 ;  /* 0x0000000000027941 */ /* 0x000fea0003800200 */
.L_x_67847:
        /* <DEDUP_REMOVED lines=17> */
.L_x_67858:
        /* <DEDUP_REMOVED lines=13> */
.L_x_67860:
[----:B------:R-:W-:Y:S05]  /*ece0*/  BSYNC.RECONVERGENT B4 ;  /* 0x0000000000047941 */ /* 0x000fea0003800200 */
.L_x_67859:
        /* <DEDUP_REMOVED lines=61> */
.L_x_67857:
[----:B------:R-:W-:Y:S05]  /*f0c0*/  BSYNC.RECONVERGENT B3 ;  /* 0x0000000000037941 */ /* 0x000fea0003800200 */
.L_x_67856:
        /* <DEDUP_REMOVED lines=10> */
.L_x_67855:
[----:B------:R-:W-:Y:S05]  /*f170*/  BSYNC.RECONVERGENT B2 ;  /* 0x0000000000027941 */ /* 0x000fea0003800200 */
.L_x_67854:
        /* <DEDUP_REMOVED lines=17> */
.L_x_67865:
        /* <DEDUP_REMOVED lines=13> */
.L_x_67867:
[----:B------:R-:W-:Y:S05]  /*f360*/  BSYNC.RECONVERGENT B4 ;  /* 0x0000000000047941 */ /* 0x000fea0003800200 */
.L_x_67866:
        /* <DEDUP_REMOVED lines=61> */
.L_x_67864:
[----:B------:R-:W-:Y:S05]  /*f740*/  BSYNC.RECONVERGENT B3 ;  /* 0x0000000000037941 */ /* 0x000fea0003800200 */
.L_x_67863:
        /* <DEDUP_REMOVED lines=10> */
.L_x_67862:
[----:B------:R-:W-:Y:S05]  /*f7f0*/  BSYNC.RECONVERGENT B2 ;  /* 0x0000000000027941 */ /* 0x000fea0003800200 */
.L_x_67861:
        /* <DEDUP_REMOVED lines=17> */
.L_x_67872:
        /* <DEDUP_REMOVED lines=13> */
.L_x_67874:
[----:B------:R-:W-:Y:S05]  /*f9e0*/  BSYNC.RECONVERGENT B4 ;  /* 0x0000000000047941 */ /* 0x000fea0003800200 */
.L_x_67873:
        /* <DEDUP_REMOVED lines=61> */
.L_x_67871:
[----:B------:R-:W-:Y:S05]  /*fdc0*/  BSYNC.RECONVERGENT B3 ;  /* 0x0000000000037941 */ /* 0x000fea0003800200 */
.L_x_67870:
        /* <DEDUP_REMOVED lines=10> */
.L_x_67869:
[----:B------:R-:W-:Y:S05]  /*fe70*/  BSYNC.RECONVERGENT B2 ;  /* 0x0000000000027941 */ /* 0x000fea0003800200 */
.L_x_67868:
        /* <DEDUP_REMOVED lines=16> */
.L_x_67877:
        /* <DEDUP_REMOVED lines=13> */
.L_x_67879:
[----:B------:R-:W-:Y:S05]  /*10050*/  BSYNC.RECONVERGENT B3 ;  /* 0x0000000000037941 */ /* 0x000fea0003800200 */
.L_x_67878:
        /* <DEDUP_REMOVED lines=61> */
.L_x_67876:
[----:B------:R-:W-:Y:S05]  /*10430*/  BSYNC.RECONVERGENT B2 ;  /* 0x0000000000027941 */ /* 0x000fea0003800200 */
.L_x_67875:
        /* <DEDUP_REMOVED lines=10> */
.L_x_67820:
[----:B------:R-:W-:Y:S05]  /*104e0*/  BSYNC.RECONVERGENT B0 ;  /* 0x0000000000007941 */ /* 0x000fea0003800200 */
.L_x_67769:
        /* <DEDUP_REMOVED lines=27> */
.L_x_67881:
[----:B------:R-:W-:Y:S05]  /*106a0*/  BSYNC.RECONVERGENT B0 ;  /* 0x0000000000007941 */ /* 0x000fea0003800200 */
.L_x_67880:
[----:B------:R-:W-:Y:S01]  /*106b0*/  IADD3 R209, PT, PT, R209, 0x20, RZ ;  /* 0x00000020d1d17810 */ /* 0x000fe20007ffe0ff */
[----:B------:R-:W-:-:S07]  /*106c0*/  VIADD R208, R208, 0x20 ;  /* 0x00000020d0d07836 */ /* 0x000fce0000000000 */
.L_x_67768:
[----:B------:R-:W-:Y:S05]  /*106d0*/  BSYNC.RECONVERGENT B1 ;  /* 0x0000000000017941 */ /* 0x000fea0003800200 */
.L_x_67767:
        /* <DEDUP_REMOVED lines=38> */
.L_x_67890:
        /* <DEDUP_REMOVED lines=13> */
.L_x_67892:
[----:B------:R-:W-:Y:S05]  /*10a10*/  BSYNC.RECONVERGENT B4 ;  /* 0x0000000000047941 */ /* 0x000fea0003800200 */
.L_x_67891:
        /* <DEDUP_REMOVED lines=61> */
.L_x_67889:
[----:B------:R-:W-:Y:S05]  /*10df0*/  BSYNC.RECONVERGENT B3 ;  /* 0x0000000000037941 */ /* 0x000fea0003800200 */
.L_x_67888:
        /* <DEDUP_REMOVED lines=10> */
.L_x_67887:
[----:B------:R-:W-:Y:S05]  /*10ea0*/  BSYNC.RECONVERGENT B2 ;  /* 0x0000000000027941 */ /* 0x000fea0003800200 */
.L_x_67886:
        /* <DEDUP_REMOVED lines=17> */
.L_x_67897:
        /* <DEDUP_REMOVED lines=13> */
.L_x_67899:
[----:B------:R-:W-:Y:S05]  /*11090*/  BSYNC.RECONVERGENT B4 ;  /* 0x0000000000047941 */ /* 0x000fea0003800200 */
.L_x_67898:
        /* <DEDUP_REMOVED lines=61> */
.L_x_67896:
[----:B------:R-:W-:Y:S05]  /*11470*/  BSYNC.RECONVERGENT B3 ;  /* 0x0000000000037941 */ /* 0x000fea0003800200 */
.L_x_67895:
        /* <DEDUP_REMOVED lines=10> */
.L_x_67894:
[----:B------:R-:W-:Y:S05]  /*11520*/  BSYNC.RECONVERGENT B2 ;  /* 0x0000000000027941 */ /* 0x000fea0003800200 */
.L_x_67893:
        /* <DEDUP_REMOVED lines=17> */
.L_x_67904:
        /* <DEDUP_REMOVED lines=13> */
.L_x_67906:
[----:B------:R-:W-:Y:S05]  /*11710*/  BSYNC.RECONVERGENT B4 ;  /* 0x0000000000047941 */ /* 0x000fea0003800200 */
.L_x_67905:
        /* <DEDUP_REMOVED lines=61> */
.L_x_67903:
[----:B------:R-:W-:Y:S05]  /*11af0*/  BSYNC.RECONVERGENT B3 ;  /* 0x0000000000037941 */ /* 0x000fea0003800200 */
.L_x_67902:
        /* <DEDUP_REMOVED lines=10> */
.L_x_67901:
[----:B------:R-:W-:Y:S05]  /*11ba0*/  BSYNC.RECONVERGENT B2 ;  /* 0x0000000000027941 */ /* 0x000fea0003800200 */
.L_x_67900:
        /* <DEDUP_REMOVED lines=17> */
.L_x_67911:
        /* <DEDUP_REMOVED lines=13> */
.L_x_67913:
[----:B------:R-:W-:Y:S05]  /*11d90*/  BSYNC.RECONVERGENT B4 ;  /* 0x0000000000047941 */ /* 0x000fea0003800200 */
.L_x_67912:
        /* <DEDUP_REMOVED lines=61> */
.L_x_67910:
[----:B------:R-:W-:Y:S05]  /*12170*/  BSYNC.RECONVERGENT B3 ;  /* 0x0000000000037941 */ /* 0x000fea0003800200 */
.L_x_67909:
        /* <DEDUP_REMOVED lines=10> */
.L_x_67908:
[----:B------:R-:W-:Y:S05]  /*12220*/  BSYNC.RECONVERGENT B2 ;  /* 0x0000000000027941 */ /* 0x000fea0003800200 */
.L_x_67907:
        /* <DEDUP_REMOVED lines=17> */
.L_x_67918:
        /* <DEDUP_REMOVED lines=13> */
.L_x_67920:
[----:B------:R-:W-:Y:S05]  /*12410*/  BSYNC.RECONVERGENT B4 ;  /* 0x0000000000047941 */ /* 0x000fea0003800200 */
.L_x_67919:
        /* <DEDUP_REMOVED lines=61> */
.L_x_67917:
[----:B------:R-:W-:Y:S05]  /*127f0*/  BSYNC.RECONVERGENT B3 ;  /* 0x0000000000037941 */ /* 0x000fea0003800200 */
.L_x_67916:
        /* <DEDUP_REMOVED lines=10> */
.L_x_67915:
[----:B------:R-:W-:Y:S05]  /*128a0*/  BSYNC.RECONVERGENT B2 ;  /* 0x0000000000027941 */ /* 0x000fea0003800200 */
.L_x_67914:
        /* <DEDUP_REMOVED lines=17> */
.L_x_67925:
        /* <DEDUP_REMOVED lines=13> */
.L_x_67927:
[----:B------:R-:W-:Y:S05]  /*12a90*/  BSYNC.RECONVERGENT B4 ;  /* 0x0000000000047941 */ /* 0x000fea0003800200 */
.L_x_67926:
        /* <DEDUP_REMOVED lines=61> */
.L_x_67924:
[----:B------:R-:W-:Y:S05]  /*12e70*/  BSYNC.RECONVERGENT B3 ;  /* 0x0000000000037941 */ /* 0x000fea0003800200 */
.L_x_67923:
        /* <DEDUP_REMOVED lines=10> */
.L_x_67922:
[----:B------:R-:W-:Y:S05]  /*12f20*/  BSYNC.RECONVERGENT B2 ;  /* 0x0000000000027941 */ /* 0x000fea0003800200 */
.L_x_67921:
        /* <DEDUP_REMOVED lines=17> */
.L_x_67932:
        /* <DEDUP_REMOVED lines=13> */
.L_x_67934:
[----:B------:R-:W-:Y:S05]  /*13110*/  BSYNC.RECONVERGENT B4 ;  /* 0x0000000000047941 */ /* 0x000fea0003800200 */
.L_x_67933:
        /* <DEDUP_REMOVED lines=61> */
.L_x_67931:
[----:B------:R-:W-:Y:S05]  /*134f0*/  BSYNC.RECONVERGENT B3 ;  /* 0x0000000000037941 */ /* 0x000fea0003800200 */
.L_x_67930:
        /* <DEDUP_REMOVED lines=10> */
.L_x_67929:
[----:B------:R-:W-:Y:S05]  /*135a0*/  BSYNC.RECONVERGENT B2 ;  /* 0x0000000000027941 */ /* 0x000fea0003800200 */
.L_x_67928:
        /* <DEDUP_REMOVED lines=16> */
.L_x_67938:
        /* <DEDUP_REMOVED lines=13> */
.L_x_67940:
[----:B------:R-:W-:Y:S05]  /*13780*/  BSYNC.RECONVERGENT B3 ;  /* 0x0000000000037941 */ /* 0x000fea0003800200 */
.L_x_67939:
        /* <DEDUP_REMOVED lines=61> */
.L_x_67937:
[----:B------:R-:W-:Y:S05]  /*13b60*/  BSYNC.RECONVERGENT B2 ;  /* 0x0000000000027941 */ /* 0x000fea0003800200 */
.L_x_67936:
        /* <DEDUP_REMOVED lines=11> */
.L_x_67885:
        /* <DEDUP_REMOVED lines=21> */
.L_x_67945:
        /* <DEDUP_REMOVED lines=13> */
.L_x_67947:
[----:B------:R-:W-:Y:S05]  /*13e40*/  BSYNC.RECONVERGENT B4 ;  /* 0x0000000000047941 */ /* 0x000fea0003800200 */
.L_x_67946:
        /* <DEDUP_REMOVED lines=61> */
.L_x_67944:
[----:B------:R-:W-:Y:S05]  /*14220*/  BSYNC.RECONVERGENT B3 ;  /* 0x0000000000037941 */ /* 0x000fea0003800200 */
.L_x_67943:
        /* <DEDUP_REMOVED lines=10> */
.L_x_67942:
[----:B------:R-:W-:Y:S05]  /*142d0*/  BSYNC.RECONVERGENT B2 ;  /* 0x0000000000027941 */ /* 0x000fea0003800200 */
.L_x_67941:
        /* <DEDUP_REMOVED lines=17> */
.L_x_67952:
        /* <DEDUP_REMOVED lines=13> */
.L_x_67954:
[----:B------:R-:W-:Y:S05]  /*144c0*/  BSYNC.RECONVERGENT B4 ;  /* 0x0000000000047941 */ /* 0x000fea0003800200 */
.L_x_67953:
        /* <DEDUP_REMOVED lines=61> */
.L_x_67951:
[----:B------:R-:W-:Y:S05]  /*148a0*/  BSYNC.RECONVERGENT B3 ;  /* 0x0000000000037941 */ /* 0x000fea0003800200 */
.L_x_67950:
        /* <DEDUP_REMOVED lines=10> */
.L_x_67949:
[----:B------:R-:W-:Y:S05]  /*14950*/  BSYNC.RECONVERGENT B2 ;  /* 0x0000000000027941 */ /* 0x000fea0003800200 */
.L_x_67948:
        /* <DEDUP_REMOVED lines=17> */
.L_x_67959:
        /* <DEDUP_REMOVED lines=13> */
.L_x_67961:
[----:B------:R-:W-:Y:S05]  /*14b40*/  BSYNC.RECONVERGENT B4 ;  /* 0x0000000000047941 */ /* 0x000fea0003800200 */
.L_x_67960:
        /* <DEDUP_REMOVED lines=61> */
.L_x_67958:
[----:B------:R-:W-:Y:S05]  /*14f20*/  BSYNC.RECONVERGENT B3 ;  /* 0x0000000000037941 */ /* 0x000fea0003800200 */
.L_x_67957:
        /* <DEDUP_REMOVED lines=10> */
.L_x_67956:
[----:B------:R-:W-:Y:S05]  /*14fd0*/  BSYNC.RECONVERGENT B2 ;  /* 0x0000000000027941 */ /* 0x000fea0003800200 */
.L_x_67955:
        /* <DEDUP_REMOVED lines=17> */
.L_x_67966:
        /* <DEDUP_REMOVED lines=13> */
.L_x_67968:
[----:B------:R-:W-:Y:S05]  /*151c0*/  BSYNC.RECONVERGENT B4 ;  /* 0x0000000000047941 */ /* 0x000fea0003800200 */
.L_x_67967:
        /* <DEDUP_REMOVED lines=61> */
.L_x_67965:
[----:B------:R-:W-:Y:S05]  /*155a0*/  BSYNC.RECONVERGENT B3 ;  /* 0x0000000000037941 */ /* 0x000fea0003800200 */
.L_x_67964:
        /* <DEDUP_REMOVED lines=10> */
.L_x_67963:
[----:B------:R-:W-:Y:S05]  /*15650*/  BSYNC.RECONVERGENT B2 ;  /* 0x0000000000027941 */ /* 0x000fea0003800200 */
.L_x_67962:
        /* <DEDUP_REMOVED lines=17> */
.L_x_67973:
        /* <DEDUP_REMOVED lines=13> */
.L_x_67975:
[----:B------:R-:W-:Y:S05]  /*15840*/  BSYNC.RECONVERGENT B4 ;  /* 0x0000000000047941 */ /* 0x000fea0003800200 */
.L_x_67974:
        /* <DEDUP_REMOVED lines=61> */
.L_x_67972:
[----:B------:R-:W-:Y:S05]  /*15c20*/  BSYNC.RECONVERGENT B3 ;  /* 0x0000000000037941 */ /* 0x000fea0003800200 */
.L_x_67971:
        /* <DEDUP_REMOVED lines=10> */
.L_x_67970:
[----:B------:R-:W-:Y:S05]  /*15cd0*/  BSYNC.RECONVERGENT B2 ;  /* 0x0000000000027941 */ /* 0x000fea0003800200 */
.L_x_67969:
        /* <DEDUP_REMOVED lines=17> */
.L_x_67980:
        /* <DEDUP_REMOVED lines=13> */
.L_x_67982:
[----:B------:R-:W-:Y:S05]  /*15ec0*/  BSYNC.RECONVERGENT B4 ;  /* 0x0000000000047941 */ /* 0x000fea0003800200 */
.L_x_67981:
        /* <DEDUP_REMOVED lines=61> */
.L_x_67979:
[----:B------:R-:W-:Y:S05]  /*162a0*/  BSYNC.RECONVERGENT B3 ;  /* 0x0000000000037941 */ /* 0x000fea0003800200 */
.L_x_67978:
        /* <DEDUP_REMOVED lines=10> */
.L_x_67977:
[----:B------:R-:W-:Y:S05]  /*16350*/  BSYNC.RECONVERGENT B2 ;  /* 0x0000000000027941 */ /* 0x000fea0003800200 */
.L_x_67976:
        /* <DEDUP_REMOVED lines=17> */
.L_x_67987:
        /* <DEDUP_REMOVED lines=13> */
.L_x_67989:
[----:B------:R-:W-:Y:S05]  /*16540*/  BSYNC.RECONVERGENT B4 ;  /* 0x0000000000047941 */ /* 0x000fea0003800200 */
.L_x_67988:
        /* <DEDUP_REMOVED lines=61> */
.L_x_67986:
[----:B------:R-:W-:Y:S05]  /*16920*/  BSYNC.RECONVERGENT B3 ;  /* 0x0000000000037941 */ /* 0x000fea0003800200 */
.L_x_67985:
        /* <DEDUP_REMOVED lines=10> */
.L_x_67984:
[----:B------:R-:W-:Y:S05]  /*169d0*/  BSYNC.RECONVERGENT B2 ;  /* 0x0000000000027941 */ /* 0x000fea0003800200 */
.L_x_67983:
        /* <DEDUP_REMOVED lines=16> */
.L_x_67992:
        /* <DEDUP_REMOVED lines=13> */
.L_x_67994:
[----:B------:R-:W-:Y:S05]  /*16bb0*/  BSYNC.RECONVERGENT B3 ;  /* 0x0000000000037941 */ /* 0x000fea0003800200 */
.L_x_67993:
        /* <DEDUP_REMOVED lines=61> */
.L_x_67991:
[----:B------:R-:W-:Y:S05]  /*16f90*/  BSYNC.RECONVERGENT B2 ;  /* 0x0000000000027941 */ /* 0x000fea0003800200 */
.L_x_67990:
        /* <DEDUP_REMOVED lines=10> */
.L_x_67935:
[----:B------:R-:W-:Y:S05]  /*17040*/  BSYNC.RECONVERGENT B0 ;  /* 0x0000000000007941 */ /* 0x000fea0003800200 */
.L_x_67884:
        /* <DEDUP_REMOVED lines=27> */
.L_x_67996:
[----:B------:R-:W-:Y:S05]  /*17200*/  BSYNC.RECONVERGENT B0 ;  /* 0x0000000000007941 */ /* 0x000fea0003800200 */
.L_x_67995:
[----:B------:R-:W-:Y:S01]  /*17210*/  IADD3 R209, PT, PT, R209, 0x20, RZ ;  /* 0x00000020d1d17810 */ /* 0x000fe20007ffe0ff */
[----:B------:R-:W-:-:S07]  /*17220*/  VIADD R208, R208, 0x20 ;  /* 0x00000020d0d07836 */ /* 0x000fce0000000000 */
.L_x_67883:
[----:B------:R-:W-:Y:S05]  /*17230*/  BSYNC.RECONVERGENT B1 ;  /* 0x0000000000017941 */ /* 0x000fea0003800200 */
.L_x_67882:
        /* <DEDUP_REMOVED lines=38> */
.L_x_68005:
        /* <DEDUP_REMOVED lines=13> */
.L_x_68007:
[----:B------:R-:W-:Y:S05]  /*17570*/  BSYNC.RECONVERGENT B4 ;  /* 0x0000000000047941 */ /* 0x000fea0003800200 */
.L_x_68006:
        /* <DEDUP_REMOVED lines=61> */
.L_x_68004:
[----:B------:R-:W-:Y:S05]  /*17950*/  BSYNC.RECONVERGENT B3 ;  /* 0x0000000000037941 */ /* 0x000fea0003800200 */
.L_x_68003:
        /* <DEDUP_REMOVED lines=10> */
.L_x_68002:
[----:B------:R-:W-:Y:S05]  /*17a00*/  BSYNC.RECONVERGENT B2 ;  /* 0x0000000000027941 */ /* 0x000fea0003800200 */
.L_x_68001:
        /* <DEDUP_REMOVED lines=17> */
.L_x_68012:
        /* <DEDUP_REMOVED lines=13> */
.L_x_68014:
[----:B------:R-:W-:Y:S05]  /*17bf0*/  BSYNC.RECONVERGENT B4 ;  /* 0x0000000000047941 */ /* 0x000fea0003800200 */
.L_x_68013:
        /* <DEDUP_REMOVED lines=61> */
.L_x_68011:
[----:B------:R-:W-:Y:S05]  /*17fd0*/  BSYNC.RECONVERGENT B3 ;  /* 0x0000000000037941 */ /* 0x000fea0003800200 */
.L_x_68010:
        /* <DEDUP_REMOVED lines=10> */
.L_x_68009:
[----:B------:R-:W-:Y:S05]  /*18080*/  BSYNC.RECONVERGENT B2 ;  /* 0x0000000000027941 */ /* 0x000fea0003800200 */
.L_x_68008:
        /* <DEDUP_REMOVED lines=17> */
.L_x_68019:
        /* <DEDUP_REMOVED lines=13> */
.L_x_68021:
[----:B------:R-:W-:Y:S05]  /*18270*/  BSYNC.RECONVERGENT B4 ;  /* 0x0000000000047941 */ /* 0x000fea0003800200 */
.L_x_68020:
        /* <DEDUP_REMOVED lines=61> */
.L_x_68018:
[----:B------:R-:W-:Y:S05]  /*18650*/  BSYNC.RECONVERGENT B3 ;  /* 0x0000000000037941 */ /* 0x000fea0003800200 */
.L_x_68017:
        /* <DEDUP_REMOVED lines=10> */
.L_x_68016:
[----:B------:R-:W-:Y:S05]  /*18700*/  BSYNC.RECONVERGENT B2 ;  /* 0x0000000000027941 */ /* 0x000fea0003800200 */
.L_x_68015:
        /* <DEDUP_REMOVED lines=17> */
.L_x_68026:
        /* <DEDUP_REMOVED lines=13> */
.L_x_68028:
[----:B------:R-:W-:Y:S05]  /*188f0*/  BSYNC.RECONVERGENT B4 ;  /* 0x0000000000047941 */ /* 0x000fea0003800200 */
.L_x_68027:
        /* <DEDUP_REMOVED lines=61> */
.L_x_68025:
[----:B------:R-:W-:Y:S05]  /*18cd0*/  BSYNC.RECONVERGENT B3 ;  /* 0x0000000000037941 */ /* 0x000fea0003800200 */
.L_x_68024:
        /* <DEDUP_REMOVED lines=10> */
.L_x_68023:
[----:B------:R-:W-:Y:S05]  /*18d80*/  BSYNC.RECONVERGENT B2 ;  /* 0x0000000000027941 */ /* 0x000fea0003800200 */
.L_x_68022:
        /* <DEDUP_REMOVED lines=17> */
.L_x_68033:
        /* <DEDUP_REMOVED lines=13> */
.L_x_68035:
[----:B------:R-:W-:Y:S05]  /*18f70*/  BSYNC.RECONVERGENT B4 ;  /* 0x0000000000047941 */ /* 0x000fea0003800200 */
.L_x_68034:
        /* <DEDUP_REMOVED lines=61> */
.L_x_68032:
[----:B------:R-:W-:Y:S05]  /*19350*/  BSYNC.RECONVERGENT B3 ;  /* 0x0000000000037941 */ /* 0x000fea0003800200 */
.L_x_68031:
        /* <DEDUP_REMOVED lines=10> */
.L_x_68030:
[----:B------:R-:W-:Y:S05]  /*19400*/  BSYNC.RECONVERGENT B2 ;  /* 0x0000000000027941 */ /* 0x000fea0003800200 */
.L_x_68029:
        /* <DEDUP_REMOVED lines=17> */
.L_x_68040:
        /* <DEDUP_REMOVED lines=13> */
.L_x_68042:
[----:B------:R-:W-:Y:S05]  /*195f0*/  BSYNC.RECONVERGENT B4 ;  /* 0x0000000000047941 */ /* 0x000fea0003800200 */
.L_x_68041:
        /* <DEDUP_REMOVED lines=61> */
.L_x_68039:
[----:B------:R-:W-:Y:S05]  /*199d0*/  BSYNC.RECONVERGENT B3 ;  /* 0x0000000000037941 */ /* 0x000fea0003800200 */
.L_x_68038:
        /* <DEDUP_REMOVED lines=10> */
.L_x_68037:
[----:B------:R-:W-:Y:S05]  /*19a80*/  BSYNC.RECONVERGENT B2 ;  /* 0x0000000000027941 */ /* 0x000fea0003800200 */
.L_x_68036:
        /* <DEDUP_REMOVED lines=17> */
.L_x_68047:
        /* <DEDUP_REMOVED lines=13> */
.L_x_68049:
[----:B------:R-:W-:Y:S05]  /*19c70*/  BSYNC.RECONVERGENT B4 ;  /* 0x0000000000047941 */ /* 0x000fea0003800200 */
.L_x_68048:
        /* <DEDUP_REMOVED lines=61> */
.L_x_68046:
[----:B------:R-:W-:Y:S05]  /*1a050*/  BSYNC.RECONVERGENT B3 ;  /* 0x0000000000037941 */ /* 0x000fea0003800200 */
.L_x_68045:
        /* <DEDUP_REMOVED lines=10> */
.L_x_68044:
[----:B------:R-:W-:Y:S05]  /*1a100*/  BSYNC.RECONVERGENT B2 ;  /* 0x0000000000027941 */ /* 0x000fea0003800200 */
.L_x_68043:
        /* <DEDUP_REMOVED lines=16> */
.L_x_68053:
        /* <DEDUP_REMOVED lines=13> */
.L_x_68055:
[----:B------:R-:W-:Y:S05]  /*1a2e0*/  BSYNC.RECONVERGENT B3 ;  /* 0x0000000000037941 */ /* 0x000fea0003800200 */
.L_x_68054:
        /* <DEDUP_REMOVED lines=61> */
.L_x_68052:
[----:B------:R-:W-:Y:S05]  /*1a6c0*/  BSYNC.RECONVERGENT B2 ;  /* 0x0000000000027941 */ /* 0x000fea0003800200 */
.L_x_68051:
        /* <DEDUP_REMOVED lines=11> */
.L_x_68000:
        /* <DEDUP_REMOVED lines=21> */
.L_x_68060:
        /* <DEDUP_REMOVED lines=13> */
.L_x_68062:
[----:B------:R-:W-:Y:S05]  /*1a9a0*/  BSYNC.RECONVERGENT B4 ;  /* 0x0000000000047941 */ /* 0x000fea0003800200 */
.L_x_68061:
        /* <DEDUP_REMOVED lines=61> */
.L_x_68059:
[----:B------:R-:W-:Y:S05]  /*1ad80*/  BSYNC.RECONVERGENT B3 ;  /* 0x0000000000037941 */ /* 0x000fea0003800200 */
.L_x_68058:
        /* <DEDUP_REMOVED lines=10> */
.L_x_68057:
[----:B------:R-:W-:Y:S05]  /*1ae30*/  BSYNC.RECONVERGENT B2 ;  /* 0x0000000000027941 */ /* 0x000fea0003800200 */
.L_x_68056:
        /* <DEDUP_REMOVED lines=17> */
.L_x_68067:
        /* <DEDUP_REMOVED lines=13> */
.L_x_68069:
[----:B------:R-:W-:Y:S05]  /*1b020*/  BSYNC.RECONVERGENT B4 ;  /* 0x0000000000047941 */ /* 0x000fea0003800200 */
.L_x_68068:
        /* <DEDUP_REMOVED lines=61> */
.L_x_68066:
[----:B------:R-:W-:Y:S05]  /*1b400*/  BSYNC.RECONVERGENT B3 ;  /* 0x0000000000037941 */ /* 0x000fea0003800200 */
.L_x_68065:
        /* <DEDUP_REMOVED lines=10> */
.L_x_68064:
[----:B------:R-:W-:Y:S05]  /*1b4b0*/  BSYNC.RECONVERGENT B2 ;  /* 0x0000000000027941 */ /* 0x000fea0003800200 */
.L_x_68063:
        /* <DEDUP_REMOVED lines=17> */
.L_x_68074:
        /* <DEDUP_REMOVED lines=13> */
.L_x_68076:
[----:B------:R-:W-:Y:S05]  /*1b6a0*/  BSYNC.RECONVERGENT B4 ;  /* 0x0000000000047941 */ /* 0x000fea0003800200 */
.L_x_68075:
        /* <DEDUP_REMOVED lines=61> */
.L_x_68073:
[----:B------:R-:W-:Y:S05]  /*1ba80*/  BSYNC.RECONVERGENT B3 ;  /* 0x0000000000037941 */ /* 0x000fea0003800200 */
.L_x_68072:
        /* <DEDUP_REMOVED lines=10> */
.L_x_68071:
[----:B------:R-:W-:Y:S05]  /*1bb30*/  BSYNC.RECONVERGENT B2 ;  /* 0x0000000000027941 */ /* 0x000fea0003800200 */
.L_x_68070:
        /* <DEDUP_REMOVED lines=17> */
.L_x_68081:
        /* <DEDUP_REMOVED lines=13> */
.L_x_68083:
[----:B------:R-:W-:Y:S05]  /*1bd20*/  BSYNC.RECONVERGENT B4 ;  /* 0x0000000000047941 */ /* 0x000fea0003800200 */
.L_x_68082:
        /* <DEDUP_REMOVED lines=61> */
.L_x_68080:
[----:B------:R-:W-:Y:S05]  /*1c100*/  BSYNC.RECONVERGENT B3 ;  /* 0x0000000000037941 */ /* 0x000fea0003800200 */
.L_x_68079:
        /* <DEDUP_REMOVED lines=10> */
.L_x_68078:
[----:B------:R-:W-:Y:S05]  /*1c1b0*/  BSYNC.RECONVERGENT B2 ;  /* 0x0000000000027941 */ /* 0x000fea0003800200 */
.L_x_68077:
        /* <DEDUP_REMOVED lines=17> */
.L_x_68088:
        /* <DEDUP_REMOVED lines=13> */
.L_x_68090:
[----:B------:R-:W-:Y:S05]  /*1c3a0*/  BSYNC.RECONVERGENT B4 ;  /* 0x0000000000047941 */ /* 0x000fea0003800200 */
.L_x_68089:
        /* <DEDUP_REMOVED lines=61> */
.L_x_68087:
[----:B------:R-:W-:Y:S05]  /*1c780*/  BSYNC.RECONVERGENT B3 ;  /* 0x0000000000037941 */ /* 0x000fea0003800200 */
.L_x_68086:
        /* <DEDUP_REMOVED lines=10> */
.L_x_68085:
[----:B------:R-:W-:Y:S05]  /*1c830*/  BSYNC.RECONVERGENT B2 ;  /* 0x0000000000027941 */ /* 0x000fea0003800200 */
.L_x_68084:
        /* <DEDUP_REMOVED lines=17> */
.L_x_68095:
        /* <DEDUP_REMOVED lines=13> */
.L_x_68097:
[----:B------:R-:W-:Y:S05]  /*1ca20*/  BSYNC.RECONVERGENT B4 ;  /* 0x0000000000047941 */ /* 0x000fea0003800200 */
.L_x_68096:
        /* <DEDUP_REMOVED lines=61> */
.L_x_68094:
[----:B------:R-:W-:Y:S05]  /*1ce00*/  BSYNC.RECONVERGENT B3 ;  /* 0x0000000000037941 */ /* 0x000fea0003800200 */
.L_x_68093:
        /* <DEDUP_REMOVED lines=10> */
.L_x_68092:
[----:B------:R-:W-:Y:S05]  /*1ceb0*/  BSYNC.RECONVERGENT B2 ;  /* 0x0000000000027941 */ /* 0x000fea0003800200 */
.L_x_68091:
        /* <DEDUP_REMOVED lines=17> */
.L_x_68102:
        /* <DEDUP_REMOVED lines=13> */
.L_x_68104:
[----:B------:R-:W-:Y:S05]  /*1d0a0*/  BSYNC.RECONVERGENT B4 ;  /* 0x0000000000047941 */ /* 0x000fea0003800200 */
.L_x_68103:
        /* <DEDUP_REMOVED lines=61> */
.L_x_68101:
[----:B------:R-:W-:Y:S05]  /*1d480*/  BSYNC.RECONVERGENT B3 ;  /* 0x0000000000037941 */ /* 0x000fea0003800200 */
.L_x_68100:
        /* <DEDUP_REMOVED lines=10> */
.L_x_68099:
[----:B------:R-:W-:Y:S05]  /*1d530*/  BSYNC.RECONVERGENT B2 ;  /* 0x0000000000027941 */ /* 0x000fea0003800200 */
.L_x_68098:
        /* <DEDUP_REMOVED lines=16> */
.L_x_68107:
        /* <DEDUP_REMOVED lines=13> */
.L_x_68109:
[----:B------:R-:W-:Y:S05]  /*1d710*/  BSYNC.RECONVERGENT B3 ;  /* 0x0000000000037941 */ /* 0x000fea0003800200 */
.L_x_68108:
        /* <DEDUP_REMOVED lines=61> */
.L_x_68106:
[----:B------:R-:W-:Y:S05]  /*1daf0*/  BSYNC.RECONVERGENT B2 ;  /* 0x0000000000027941 */ /* 0x000fea0003800200 */
.L_x_68105:
        /* <DEDUP_REMOVED lines=10> */
.L_x_68050:
[----:B------:R-:W-:Y:S05]  /*1dba0*/  BSYNC.RECONVERGENT B0 ;  /* 0x0000000000007941 */ /* 0x000fea0003800200 */
.L_x_67999:
        /* <DEDUP_REMOVED lines=27> */
.L_x_68111:
[----:B------:R-:W-:Y:S05]  /*1dd60*/  BSYNC.RECONVERGENT B0 ;  /* 0x0000000000007941 */ /* 0x000fea0003800200 */
.L_x_68110:
[----:B------:R-:W-:Y:S01]  /*1dd70*/  IADD3 R209, PT, PT, R209, 0x20, RZ ;  /* 0x00000020d1d17810 */ /* 0x000fe20007ffe0ff */
[----:B------:R-:W-:-:S07]  /*1dd80*/  VIADD R208, R208, 0x20 ;  /* 0x00000020d0d07836 */ /* 0x000fce0000000000 */
.L_x_67998:
[----:B------:R-:W-:Y:S05]  /*1dd90*/  BSYNC.RECONVERGENT B1 ;  /* 0x0000000000017941 */ /* 0x000fea0003800200 */
.L_x_67997:
        /* <DEDUP_REMOVED lines=38> */
.L_x_68120:
        /* <DEDUP_REMOVED lines=13> */
.L_x_68122:
[----:B------:R-:W-:Y:S05]  /*1e0d0*/  BSYNC.RECONVERGENT B4 ;  /* 0x0000000000047941 */ /* 0x000fea0003800200 */
.L_x_68121:
        /* <DEDUP_REMOVED lines=61> */
.L_x_68119:
[----:B------:R-:W-:Y:S05]  /*1e4b0*/  BSYNC.RECONVERGENT B3 ;  /* 0x0000000000037941 */ /* 0x000fea0003800200 */
.L_x_68118:
        /* <DEDUP_REMOVED lines=10> */
.L_x_68117:
[----:B------:R-:W-:Y:S05]  /*1e560*/  BSYNC.RECONVERGENT B2 ;  /* 0x0000000000027941 */ /* 0x000fea0003800200 */
.L_x_68116:
        /* <DEDUP_REMOVED lines=17> */
.L_x_68127:
        /* <DEDUP_REMOVED lines=13> */
.L_x_68129:
[----:B------:R-:W-:Y:S05]  /*1e750*/  BSYNC.RECONVERGENT B4 ;  /* 0x0000000000047941 */ /* 0x000fea0003800200 */
.L_x_68128:
        /* <DEDUP_REMOVED lines=61> */
.L_x_68126:
[----:B------:R-:W-:Y:S05]  /*1eb30*/  BSYNC.RECONVERGENT B3 ;  /* 0x0000000000037941 */ /* 0x000fea0003800200 */
.L_x_68125:
        /* <DEDUP_REMOVED lines=10> */
.L_x_68124:
[----:B------:R-:W-:Y:S05]  /*1ebe0*/  BSYNC.RECONVERGENT B2 ;  /* 0x0000000000027941 */ /* 0x000fea0003800200 */
.L_x_68123:
        /* <DEDUP_REMOVED lines=17> */
.L_x_68134:
        /* <DEDUP_REMOVED lines=13> */
.L_x_68136:
[----:B------:R-:W-:Y:S05]  /*1edd0*/  BSYNC.RECONVERGENT B4 ;  /* 0x0000000000047941 */ /* 0x000fea0003800200 */
.L_x_68135:
        /* <DEDUP_REMOVED lines=61> */
.L_x_68133:
[----:B------:R-:W-:Y:S05]  /*1f1b0*/  BSYNC.RECONVERGENT B3 ;  /* 0x0000000000037941 */ /* 0x000fea0003800200 */
.L_x_68132:
        /* <DEDUP_REMOVED lines=10> */
.L_x_68131:
[----:B------:R-:W-:Y:S05]  /*1f260*/  BSYNC.RECONVERGENT B2 ;  /* 0x0000000000027941 */ /* 0x000fea0003800200 */
.L_x_68130:
        /* <DEDUP_REMOVED lines=17> */
.L_x_68141:
        /* <DEDUP_REMOVED lines=13> */
.L_x_68143:
[----:B------:R-:W-:Y:S05]  /*1f450*/  BSYNC.RECONVERGENT B4 ;  /* 0x0000000000047941 */ /* 0x000fea0003800200 */
.L_x_68142:
        /* <DEDUP_REMOVED lines=61> */
.L_x_68140:
[----:B------:R-:W-:Y:S05]  /*1f830*/  BSYNC.RECONVERGENT B3 ;  /* 0x0000000000037941 */ /* 0x000fea0003800200 */
.L_x_68139:
        /* <DEDUP_REMOVED lines=10> */
.L_x_68138:
[----:B------:R-:W-:Y:S05]  /*1f8e0*/  BSYNC.RECONVERGENT B2 ;  /* 0x0000000000027941 */ /* 0x000fea0003800200 */
.L_x_68137:
        /* <DEDUP_REMOVED lines=17> */
.L_x_68148:
        /* <DEDUP_REMOVED lines=13> */
.L_x_68150:
[----:B------:R-:W-:Y:S05]  /*1fad0*/  BSYNC.RECONVERGENT B4 ;  /* 0x0000000000047941 */ /* 0x000fea0003800200 */
.L_x_68149:
        /* <DEDUP_REMOVED lines=61> */
.L_x_68147:
[----:B------:R-:W-:Y:S05]  /*1feb0*/  BSYNC.RECONVERGENT B3 ;  /* 0x0000000000037941 */ /* 0x000fea0003800200 */
.L_x_68146:
        /* <DEDUP_REMOVED lines=10> */
.L_x_68145:
[----:B------:R-:W-:Y:S05]  /*1ff60*/  BSYNC.RECONVERGENT B2 ;  /* 0x0000000000027941 */ /* 0x000fea0003800200 */
.L_x_68144:
        /* <DEDUP_REMOVED lines=17> */
.L_x_68155:
        /* <DEDUP_REMOVED lines=13> */
.L_x_68157:
[----:B------:R-:W-:Y:S05]  /*20150*/  BSYNC.RECONVERGENT B4 ;  /* 0x0000000000047941 */ /* 0x000fea0003800200 */
.L_x_68156:
        /* <DEDUP_REMOVED lines=61> */
.L_x_68154:
[----:B------:R-:W-:Y:S05]  /*20530*/  BSYNC.RECONVERGENT B3 ;  /* 0x0000000000037941 */ /* 0x000fea0003800200 */
.L_x_68153:
        /* <DEDUP_REMOVED lines=10> */
.L_x_68152:
[----:B------:R-:W-:Y:S05]  /*205e0*/  BSYNC.RECONVERGENT B2 ;  /* 0x0000000000027941 */ /* 0x000fea0003800200 */
.L_x_68151:
        /* <DEDUP_REMOVED lines=17> */
.L_x_68162:
        /* <DEDUP_REMOVED lines=13> */
.L_x_68164:
[----:B------:R-:W-:Y:S05]  /*207d0*/  BSYNC.RECONVERGENT B4 ;  /* 0x0000000000047941 */ /* 0x000fea0003800200 */
.L_x_68163:
        /* <DEDUP_REMOVED lines=61> */
.L_x_68161:
[----:B------:R-:W-:Y:S05]  /*20bb0*/  BSYNC.RECONVERGENT B3 ;  /* 0x0000000000037941 */ /* 0x000fea0003800200 */
.L_x_68160:
        /* <DEDUP_REMOVED lines=10> */
.L_x_68159:
[----:B------:R-:W-:Y:S05]  /*20c60*/  BSYNC.RECONVERGENT B2 ;  /* 0x0000000000027941 */ /* 0x000fea0003800200 */
.L_x_68158:
        /* <DEDUP_REMOVED lines=16> */
.L_x_68168:
        /* <DEDUP_REMOVED lines=13> */
.L_x_68170:
[----:B------:R-:W-:Y:S05]  /*20e40*/  BSYNC.RECONVERGENT B3 ;  /* 0x0000000000037941 */ /* 0x000fea0003800200 */
.L_x_68169:
        /* <DEDUP_REMOVED lines=61> */
.L_x_68167:
[----:B------:R-:W-:Y:S05]  /*21220*/  BSYNC.RECONVERGENT B2 ;  /* 0x0000000000027941 */ /* 0x000fea0003800200 */
.L_x_68166:
        /* <DEDUP_REMOVED lines=11> */
.L_x_68115:
        /* <DEDUP_REMOVED lines=21> */
.L_x_68175:
        /* <DEDUP_REMOVED lines=13> */
.L_x_68177:
[----:B------:R-:W-:Y:S05]  /*21500*/  BSYNC.RECONVERGENT B4 ;  /* 0x0000000000047941 */ /* 0x000fea0003800200 */
.L_x_68176:
        /* <DEDUP_REMOVED lines=61> */
.L_x_68174:
[----:B------:R-:W-:Y:S05]  /*218e0*/  BSYNC.RECONVERGENT B3 ;  /* 0x0000000000037941 */ /* 0x000fea0003800200 */
.L_x_68173:
        /* <DEDUP_REMOVED lines=10> */
.L_x_68172:
[----:B------:R-:W-:Y:S05]  /*21990*/  BSYNC.RECONVERGENT B2 ;  /* 0x0000000000027941 */ /* 0x000fea0003800200 */
.L_x_68171:
        /* <DEDUP_REMOVED lines=17> */
.L_x_68182:
        /* <DEDUP_REMOVED lines=13> */
.L_x_68184:
[----:B------:R-:W-:Y:S05]  /*21b80*/  BSYNC.RECONVERGENT B4 ;  /* 0x0000000000047941 */ /* 0x000fea0003800200 */
.L_x_68183:
        /* <DEDUP_REMOVED lines=61> */
.L_x_68181:
[----:B------:R-:W-:Y:S05]  /*21f60*/  BSYNC.RECONVERGENT B3 ;  /* 0x0000000000037941 */ /* 0x000fea0003800200 */
.L_x_68180:
        /* <DEDUP_REMOVED lines=10> */
.L_x_68179:
[----:B------:R-:W-:Y:S05]  /*22010*/  BSYNC.RECONVERGENT B2 ;  /* 0x0000000000027941 */ /* 0x000fea0003800200 */
.L_x_68178:
        /* <DEDUP_REMOVED lines=17> */
.L_x_68189:
        /* <DEDUP_REMOVED lines=13> */
.L_x_68191:
[----:B------:R-:W-:Y:S05]  /*22200*/  BSYNC.RECONVERGENT B4 ;  /* 0x0000000000047941 */ /* 0x000fea0003800200 */
.L_x_68190:
        /* <DEDUP_REMOVED lines=61> */
.L_x_68188:
[----:B------:R-:W-:Y:S05]  /*225e0*/  BSYNC.RECONVERGENT B3 ;  /* 0x0000000000037941 */ /* 0x000fea0003800200 */
.L_x_68187:
        /* <DEDUP_REMOVED lines=10> */
.L_x_68186:
[----:B------:R-:W-:Y:S05]  /*22690*/  BSYNC.RECONVERGENT B2 ;  /* 0x0000000000027941 */ /* 0x000fea0003800200 */
.L_x_68185:
        /* <DEDUP_REMOVED lines=17> */
.L_x_68196:
        /* <DEDUP_REMOVED lines=13> */
.L_x_68198:
[----:B------:R-:W-:Y:S05]  /*22880*/  BSYNC.RECONVERGENT B4 ;  /* 0x0000000000047941 */ /* 0x000fea0003800200 */
.L_x_68197:
        /* <DEDUP_REMOVED lines=61> */
.L_x_68195:
[----:B------:R-:W-:Y:S05]  /*22c60*/  BSYNC.RECONVERGENT B3 ;  /* 0x0000000000037941 */ /* 0x000fea0003800200 */
.L_x_68194:
        /* <DEDUP_REMOVED lines=10> */
.L_x_68193:
[----:B------:R-:W-:Y:S05]  /*22d10*/  BSYNC.RECONVERGENT B2 ;  /* 0x0000000000027941 */ /* 0x000fea0003800200 */
.L_x_68192:
        /* <DEDUP_REMOVED lines=17> */
.L_x_68203:
        /* <DEDUP_REMOVED lines=13> */
.L_x_68205:
[----:B------:R-:W-:Y:S05]  /*22f00*/  BSYNC.RECONVERGENT B4 ;  /* 0x0000000000047941 */ /* 0x000fea0003800200 */
.L_x_68204:
        /* <DEDUP_REMOVED lines=61> */
.L_x_68202:
[----:B------:R-:W-:Y:S05]  /*232e0*/  BSYNC.RECONVERGENT B3 ;  /* 0x0000000000037941 */ /* 0x000fea0003800200 */
.L_x_68201:
        /* <DEDUP_REMOVED lines=10> */
.L_x_68200:
[----:B------:R-:W-:Y:S05]  /*23390*/  BSYNC.RECONVERGENT B2 ;  /* 0x0000000000027941 */ /* 0x000fea0003800200 */
.L_x_68199:
        /* <DEDUP_REMOVED lines=17> */
.L_x_68210:
        /* <DEDUP_REMOVED lines=13> */
.L_x_68212:
[----:B------:R-:W-:Y:S05]  /*23580*/  BSYNC.RECONVERGENT B4 ;  /* 0x0000000000047941 */ /* 0x000fea0003800200 */
.L_x_68211:
        /* <DEDUP_REMOVED lines=61> */
.L_x_68209:
[----:B------:R-:W-:Y:S05]  /*23960*/  BSYNC.RECONVERGENT B3 ;  /* 0x0000000000037941 */ /* 0x000fea0003800200 */
.L_x_68208:
        /* <DEDUP_REMOVED lines=10> */
.L_x_68207:
[----:B------:R-:W-:Y:S05]  /*23a10*/  BSYNC.RECONVERGENT B2 ;  /* 0x0000000000027941 */ /* 0x000fea0003800200 */
.L_x_68206:
        /* <DEDUP_REMOVED lines=17> */
.L_x_68217:
        /* <DEDUP_REMOVED lines=13> */
.L_x_68219:
[----:B------:R-:W-:Y:S05]  /*23c00*/  BSYNC.RECONVERGENT B4 ;  /* 0x0000000000047941 */ /* 0x000fea0003800200 */
.L_x_68218:
        /* <DEDUP_REMOVED lines=61> */
.L_x_68216:
[----:B------:R-:W-:Y:S05]  /*23fe0*/  BSYNC.RECONVERGENT B3 ;  /* 0x0000000000037941 */ /* 0x000fea0003800200 */
.L_x_68215:
        /* <DEDUP_REMOVED lines=10> */
.L_x_68214:
[----:B------:R-:W-:Y:S05]  /*24090*/  BSYNC.RECONVERGENT B2 ;  /* 0x0000000000027941 */ /* 0x000fea0003800200 */
.L_x_68213:
        /* <DEDUP_REMOVED lines=16> */
.L_x_68222:
        /* <DEDUP_REMOVED lines=13> */
.L_x_68224:
[----:B------:R-:W-:Y:S05]  /*24270*/  BSYNC.RECONVERGENT B3 ;  /* 0x0000000000037941 */ /* 0x000fea0003800200 */
.L_x_68223:
        /* <DEDUP_REMOVED lines=61> */
.L_x_68221:
[----:B------:R-:W-:Y:S05]  /*24650*/  BSYNC.RECONVERGENT B2 ;  /* 0x0000000000027941 */ /* 0x000fea0003800200 */
.L_x_68220:
        /* <DEDUP_REMOVED lines=10> */
.L_x_68165:
[----:B------:R-:W-:Y:S05]  /*24700*/  BSYNC.RECONVERGENT B0 ;  /* 0x0000000000007941 */ /* 0x000fea0003800200 */
.L_x_68114:
        /* <DEDUP_REMOVED lines=27> */
.L_x_68226:
[----:B------:R-:W-:Y:S05]  /*248c0*/  BSYNC.RECONVERGENT B0 ;  /* 0x0000000000007941 */ /* 0x000fea0003800200 */
.L_x_68225:
[----:B------:R-:W-:Y:S01]  /*248d0*/  IADD3 R209, PT, PT, R209, 0x20, RZ ;  /* 0x00000020d1d17810 */ /* 0x000fe20007ffe0ff */
[----:B------:R-:W-:-:S07]  /*248e0*/  VIADD R208, R208, 0x20 ;  /* 0x00000020d0d07836 */ /* 0x000fce0000000000 */
.L_x_68113:
[----:B------:R-:W-:Y:S05]  /*248f0*/  BSYNC.RECONVERGENT B1 ;  /* 0x0000000000017941 */ /* 0x000fea0003800200 */
.L_x_68112:
        /* <DEDUP_REMOVED lines=38> */
.L_x_68235:
        /* <DEDUP_REMOVED lines=13> */
.L_x_68237:
[----:B------:R-:W-:Y:S05]  /*24c30*/  BSYNC.RECONVERGENT B4 ;  /* 0x0000000000047941 */ /* 0x000fea0003800200 */
.L_x_68236:
        /* <DEDUP_REMOVED lines=61> */
.L_x_68234:
[----:B------:R-:W-:Y:S05]  /*25010*/  BSYNC.RECONVERGENT B3 ;  /* 0x0000000000037941 */ /* 0x000fea0003800200 */
.L_x_68233:
        /* <DEDUP_REMOVED lines=10> */
.L_x_68232:
[----:B------:R-:W-:Y:S05]  /*250c0*/  BSYNC.RECONVERGENT B2 ;  /* 0x0000000000027941 */ /* 0x000fea0003800200 */
.L_x_68231:
        /* <DEDUP_REMOVED lines=17> */
.L_x_68242:
        /* <DEDUP_REMOVED lines=13> */
.L_x_68244:
[----:B------:R-:W-:Y:S05]  /*252b0*/  BSYNC.RECONVERGENT B4 ;  /* 0x0000000000047941 */ /* 0x000fea0003800200 */
.L_x_68243:
        /* <DEDUP_REMOVED lines=61> */
.L_x_68241:
[----:B------:R-:W-:Y:S05]  /*25690*/  BSYNC.RECONVERGENT B3 ;  /* 0x0000000000037941 */ /* 0x000fea0003800200 */
.L_x_68240:
        /* <DEDUP_REMOVED lines=10> */
.L_x_68239:
[----:B------:R-:W-:Y:S05]  /*25740*/  BSYNC.RECONVERGENT B2 ;  /* 0x0000000000027941 */ /* 0x000fea0003800200 */
.L_x_68238:
        /* <DEDUP_REMOVED lines=17> */
.L_x_68249:
        /* <DEDUP_REMOVED lines=13> */
.L_x_68251:
[----:B------:R-:W-:Y:S05]  /*25930*/  BSYNC.RECONVERGENT B4 ;  /* 0x0000000000047941 */ /* 0x000fea0003800200 */
.L_x_68250:
        /* <DEDUP_REMOVED lines=61> */
.L_x_68248:
[----:B------:R-:W-:Y:S05]  /*25d10*/  BSYNC.RECONVERGENT B3 ;  /* 0x0000000000037941 */ /* 0x000fea0003800200 */
.L_x_68247:
        /* <DEDUP_REMOVED lines=10> */
.L_x_68246:
[----:B------:R-:W-:Y:S05]  /*25dc0*/  BSYNC.RECONVERGENT B2 ;  /* 0x0000000000027941 */ /* 0x000fea0003800200 */
.L_x_68245:
        /* <DEDUP_REMOVED lines=17> */
.L_x_68256:
        /* <DEDUP_REMOVED lines=13> */
.L_x_68258:
[----:B------:R-:W-:Y:S05]  /*25fb0*/  BSYNC.RECONVERGENT B4 ;  /* 0x0000000000047941 */ /* 0x000fea0003800200 */
.L_x_68257:
        /* <DEDUP_REMOVED lines=61> */
.L_x_68255:
[----:B------:R-:W-:Y:S05]  /*26390*/  BSYNC.RECONVERGENT B3 ;  /* 0x0000000000037941 */ /* 0x000fea0003800200 */
.L_x_68254:
        /* <DEDUP_REMOVED lines=10> */
.L_x_68253:
[----:B------:R-:W-:Y:S05]  /*26440*/  BSYNC.RECONVERGENT B2 ;  /* 0x0000000000027941 */ /* 0x000fea0003800200 */
.L_x_68252:
        /* <DEDUP_REMOVED lines=17> */
.L_x_68263:
        /* <DEDUP_REMOVED lines=13> */
.L_x_68265:
[----:B------:R-:W-:Y:S05]  /*26630*/  BSYNC.RECONVERGENT B4 ;  /* 0x0000000000047941 */ /* 0x000fea0003800200 */
.L_x_68264:
        /* <DEDUP_REMOVED lines=61> */
.L_x_68262:
[----:B------:R-:W-:Y:S05]  /*26a10*/  BSYNC.RECONVERGENT B3 ;  /* 0x0000000000037941 */ /* 0x000fea0003800200 */
.L_x_68261:
        /* <DEDUP_REMOVED lines=10> */
.L_x_68260:
[----:B------:R-:W-:Y:S05]  /*26ac0*/  BSYNC.RECONVERGENT B2 ;  /* 0x0000000000027941 */ /* 0x000fea0003800200 */
.L_x_68259:
        /* <DEDUP_REMOVED lines=17> */
.L_x_68270:
        /* <DEDUP_REMOVED lines=13> */
.L_x_68272:
[----:B------:R-:W-:Y:S05]  /*26cb0*/  BSYNC.RECONVERGENT B4 ;  /* 0x0000000000047941 */ /* 0x000fea0003800200 */
.L_x_68271:
        /* <DEDUP_REMOVED lines=61> */
.L_x_68269:
[----:B------:R-:W-:Y:S05]  /*27090*/  BSYNC.RECONVERGENT B3 ;  /* 0x0000000000037941 */ /* 0x000fea0003800200 */
.L_x_68268:
        /* <DEDUP_REMOVED lines=10> */
.L_x_68267:
[----:B------:R-:W-:Y:S05]  /*27140*/  BSYNC.RECONVERGENT B2 ;  /* 0x0000000000027941 */ /* 0x000fea0003800200 */
.L_x_68266:
        /* <DEDUP_REMOVED lines=17> */
.L_x_68277:
        /* <DEDUP_REMOVED lines=13> */
.L_x_68279:
[----:B------:R-:W-:Y:S05]  /*27330*/  BSYNC.RECONVERGENT B4 ;  /* 0x0000000000047941 */ /* 0x000fea0003800200 */
.L_x_68278:
        /* <DEDUP_REMOVED lines=61> */
.L_x_68276:
[----:B------:R-:W-:Y:S05]  /*27710*/  BSYNC.RECONVERGENT B3 ;  /* 0x0000000000037941 */ /* 0x000fea0003800200 */
.L_x_68275:
        /* <DEDUP_REMOVED lines=10> */
.L_x_68274:
[----:B------:R-:W-:Y:S05]  /*277c0*/  BSYNC.RECONVERGENT B2 ;  /* 0x0000000000027941 */ /* 0x000fea0003800200 */
.L_x_68273:
        /* <DEDUP_REMOVED lines=16> */
.L_x_68283:
        /* <DEDUP_REMOVED lines=13> */
.L_x_68285:
[----:B------:R-:W-:Y:S05]  /*279a0*/  BSYNC.RECONVERGENT B3 ;  /* 0x0000000000037941 */ /* 0x000fea0003800200 */
.L_x_68284:
        /* <DEDUP_REMOVED lines=61> */
.L_x_68282:
[----:B------:R-:W-:Y:S05]  /*27d80*/  BSYNC.RECONVERGENT B2 ;  /* 0x0000000000027941 */ /* 0x000fea0003800200 */
.L_x_68281:
        /* <DEDUP_REMOVED lines=11> */
.L_x_68230:
        /* <DEDUP_REMOVED lines=21> */
.L_x_68290:
        /* <DEDUP_REMOVED lines=13> */
.L_x_68292:
[----:B------:R-:W-:Y:S05]  /*28060*/  BSYNC.RECONVERGENT B4 ;  /* 0x0000000000047941 */ /* 0x000fea0003800200 */
.L_x_68291:
        /* <DEDUP_REMOVED lines=61> */
.L_x_68289:
[----:B------:R-:W-:Y:S05]  /*28440*/  BSYNC.RECONVERGENT B3 ;  /* 0x0000000000037941 */ /* 0x000fea0003800200 */
.L_x_68288:
        /* <DEDUP_REMOVED lines=10> */
.L_x_68287:
[----:B------:R-:W-:Y:S05]  /*284f0*/  BSYNC.RECONVERGENT B2 ;  /* 0x0000000000027941 */ /* 0x000fea0003800200 */
.L_x_68286:
        /* <DEDUP_REMOVED lines=17> */
.L_x_68297:
        /* <DEDUP_REMOVED lines=13> */
.L_x_68299:
[----:B------:R-:W-:Y:S05]  /*286e0*/  BSYNC.RECONVERGENT B4 ;  /* 0x0000000000047941 */ /* 0x000fea0003800200 */
.L_x_68298:
        /* <DEDUP_REMOVED lines=61> */
.L_x_68296:
[----:B------:R-:W-:Y:S05]  /*28ac0*/  BSYNC.RECONVERGENT B3 ;  /* 0x0000000000037941 */ /* 0x000fea0003800200 */
.L_x_68295:
        /* <DEDUP_REMOVED lines=10> */
.L_x_68294:
[----:B------:R-:W-:Y:S05]  /*28b70*/  BSYNC.RECONVERGENT B2 ;  /* 0x0000000000027941 */ /* 0x000fea0003800200 */
.L_x_68293:
        /* <DEDUP_REMOVED lines=17> */
.L_x_68304:
        /* <DEDUP_REMOVED lines=13> */
.L_x_68306:
[----:B------:R-:W-:Y:S05]  /*28d60*/  BSYNC.RECONVERGENT B4 ;  /* 0x0000000000047941 */ /* 0x000fea0003800200 */
.L_x_68305:
        /* <DEDUP_REMOVED lines=61> */
.L_x_68303:
[----:B------:R-:W-:Y:S05]  /*29140*/  BSYNC.RECONVERGENT B3 ;  /* 0x0000000000037941 */ /* 0x000fea0003800200 */
.L_x_68302:
        /* <DEDUP_REMOVED lines=10> */
.L_x_68301:
[----:B------:R-:W-:Y:S05]  /*291f0*/  BSYNC.RECONVERGENT B2 ;  /* 0x0000000000027941 */ /* 0x000fea0003800200 */
.L_x_68300:
        /* <DEDUP_REMOVED lines=17> */
.L_x_68311:
        /* <DEDUP_REMOVED lines=13> */
.L_x_68313:
[----:B------:R-:W-:Y:S05]  /*293e0*/  BSYNC.RECONVERGENT B4 ;  /* 0x0000000000047941 */ /* 0x000fea0003800200 */
.L_x_68312:
        /* <DEDUP_REMOVED lines=61> */
.L_x_68310:
[----:B------:R-:W-:Y:S05]  /*297c0*/  BSYNC.RECONVERGENT B3 ;  /* 0x0000000000037941 */ /* 0x000fea0003800200 */
.L_x_68309:
        /* <DEDUP_REMOVED lines=10> */
.L_x_68308:
[----:B------:R-:W-:Y:S05]  /*29870*/  BSYNC.RECONVERGENT B2 ;  /* 0x0000000000027941 */ /* 0x000fea0003800200 */
.L_x_68307:
        /* <DEDUP_REMOVED lines=17> */
.L_x_68318:
        /* <DEDUP_REMOVED lines=13> */
.L_x_68320:
[----:B------:R-:W-:Y:S05]  /*29a60*/  BSYNC.RECONVERGENT B4 ;  /* 0x0000000000047941 */ /* 0x000fea0003800200 */
.L_x_68319:
        /* <DEDUP_REMOVED lines=61> */
.L_x_68317:
[----:B------:R-:W-:Y:S05]  /*29e40*/  BSYNC.RECONVERGENT B3 ;  /* 0x0000000000037941 */ /* 0x000fea0003800200 */
.L_x_68316:
        /* <DEDUP_REMOVED lines=10> */
.L_x_68315:
[----:B------:R-:W-:Y:S05]  /*29ef0*/  BSYNC.RECONVERGENT B2 ;  /* 0x0000000000027941 */ /* 0x000fea0003800200 */
.L_x_68314:
        /* <DEDUP_REMOVED lines=17> */
.L_x_68325:
        /* <DEDUP_REMOVED lines=13> */
.L_x_68327:
[----:B------:R-:W-:Y:S05]  /*2a0e0*/  BSYNC.RECONVERGENT B4 ;  /* 0x0000000000047941 */ /* 0x000fea0003800200 */
.L_x_68326:
        /* <DEDUP_REMOVED lines=61> */
.L_x_68324:
[----:B------:R-:W-:Y:S05]  /*2a4c0*/  BSYNC.RECONVERGENT B3 ;  /* 0x0000000000037941 */ /* 0x000fea0003800200 */
.L_x_68323:
        /* <DEDUP_REMOVED lines=10> */
.L_x_68322:
[----:B------:R-:W-:Y:S05]  /*2a570*/  BSYNC.RECONVERGENT B2 ;  /* 0x0000000000027941 */ /* 0x000fea0003800200 */
.L_x_68321:
        /* <DEDUP_REMOVED lines=17> */
.L_x_68332:
        /* <DEDUP_REMOVED lines=13> */
.L_x_68334:
[----:B------:R-:W-:Y:S05]  /*2a760*/  BSYNC.RECONVERGENT B4 ;  /* 0x0000000000047941 */ /* 0x000fea0003800200 */
.L_x_68333:
        /* <DEDUP_REMOVED lines=61> */
.L_x_68331:
[----:B------:R-:W-:Y:S05]  /*2ab40*/  BSYNC.RECONVERGENT B3 ;  /* 0x0000000000037941 */ /* 0x000fea0003800200 */
.L_x_68330:
        /* <DEDUP_REMOVED lines=10> */
.L_x_68329:
[----:B------:R-:W-:Y:S05]  /*2abf0*/  BSYNC.RECONVERGENT B2 ;  /* 0x0000000000027941 */ /* 0x000fea0003800200 */
.L_x_68328:
        /* <DEDUP_REMOVED lines=16> */
.L_x_68337:
        /* <DEDUP_REMOVED lines=13> */
.L_x_68339:
[----:B------:R-:W-:Y:S05]  /*2add0*/  BSYNC.RECONVERGENT B3 ;  /* 0x0000000000037941 */ /* 0x000fea0003800200 */
.L_x_68338:
        /* <DEDUP_REMOVED lines=61> */
.L_x_68336:
[----:B------:R-:W-:Y:S05]  /*2b1b0*/  BSYNC.RECONVERGENT B2 ;  /* 0x0000000000027941 */ /* 0x000fea0003800200 */
.L_x_68335:
        /* <DEDUP_REMOVED lines=10> */
.L_x_68280:
[----:B------:R-:W-:Y:S05]  /*2b260*/  BSYNC.RECONVERGENT B0 ;  /* 0x0000000000007941 */ /* 0x000fea0003800200 */
.L_x_68229:
        /* <DEDUP_REMOVED lines=27> */
.L_x_68341:
[----:B------:R-:W-:Y:S05]  /*2b420*/  BSYNC.RECONVERGENT B0 ;  /* 0x0000000000007941 */ /* 0x000fea0003800200 */
.L_x_68340:
[----:B------:R-:W-:Y:S01]  /*2b430*/  IADD3 R209, PT, PT, R209, 0x20, RZ ;  /* 0x00000020d1d17810 */ /* 0x000fe20007ffe0ff */
[----:B------:R-:W-:-:S07]  /*2b440*/  VIADD R208, R208, 0x20 ;  /* 0x00000020d0d07836 */ /* 0x000fce0000000000 */
.L_x_68228:
[----:B------:R-:W-:Y:S05]  /*2b450*/  BSYNC.RECONVERGENT B1 ;  /* 0x0000000000017941 */ /* 0x000fea0003800200 */
.L_x_68227:
        /* <DEDUP_REMOVED lines=38> */
.L_x_68350:
        /* <DEDUP_REMOVED lines=13> */
.L_x_68352:
[----:B------:R-:W-:Y:S05]  /*2b790*/  BSYNC.RECONVERGENT B4 ;  /* 0x0000000000047941 */ /* 0x000fea0003800200 */
.L_x_68351:
        /* <DEDUP_REMOVED lines=61> */
.L_x_68349:
[----:B------:R-:W-:Y:S05]  /*2bb70*/  BSYNC.RECONVERGENT B3 ;  /* 0x0000000000037941 */ /* 0x000fea0003800200 */
.L_x_68348:
        /* <DEDUP_REMOVED lines=10> */
.L_x_68347:
[----:B------:R-:W-:Y:S05]  /*2bc20*/  BSYNC.RECONVERGENT B2 ;  /* 0x0000000000027941 */ /* 0x000fea0003800200 */
.L_x_68346:
        /* <DEDUP_REMOVED lines=17> */
.L_x_68357:
        /* <DEDUP_REMOVED lines=13> */
.L_x_68359:
[----:B------:R-:W-:Y:S05]  /*2be10*/  BSYNC.RECONVERGENT B4 ;  /* 0x0000000000047941 */ /* 0x000fea0003800200 */
.L_x_68358:
        /* <DEDUP_REMOVED lines=61> */
.L_x_68356:
[----:B------:R-:W-:Y:S05]  /*2c1f0*/  BSYNC.RECONVERGENT B3 ;  /* 0x0000000000037941 */ /* 0x000fea0003800200 */
.L_x_68355:
        /* <DEDUP_REMOVED lines=10> */
.L_x_68354:
[----:B------:R-:W-:Y:S05]  /*2c2a0*/  BSYNC.RECONVERGENT B2 ;  /* 0x0000000000027941 */ /* 0x000fea0003800200 */
.L_x_68353:
        /* <DEDUP_REMOVED lines=17> */
.L_x_68364:
        /* <DEDUP_REMOVED lines=13> */
.L_x_68366:
[----:B------:R-:W-:Y:S05]  /*2c490*/  BSYNC.RECONVERGENT B4 ;  /* 0x0000000000047941 */ /* 0x000fea0003800200 */
.L_x_68365:
        /* <DEDUP_REMOVED lines=61> */
.L_x_68363:
[----:B------:R-:W-:Y:S05]  /*2c870*/  BSYNC.RECONVERGENT B3 ;  /* 0x0000000000037941 */ /* 0x000fea0003800200 */
.L_x_68362:
        /* <DEDUP_REMOVED lines=10> */
.L_x_68361:
[----:B------:R-:W-:Y:S05]  /*2c920*/  BSYNC.RECONVERGENT B2 ;  /* 0x0000000000027941 */ /* 0x000fea0003800200 */
.L_x_68360:
        /* <DEDUP_REMOVED lines=17> */
.L_x_68371:
        /* <DEDUP_REMOVED lines=13> */
.L_x_68373:
[----:B------:R-:W-:Y:S05]  /*2cb10*/  BSYNC.RECONVERGENT B4 ;  /* 0x0000000000047941 */ /* 0x000fea0003800200 */
.L_x_68372:
        /* <DEDUP_REMOVED lines=61> */
.L_x_68370:
[----:B------:R-:W-:Y:S05]  /*2cef0*/  BSYNC.RECONVERGENT B3 ;  /* 0x0000000000037941 */ /* 0x000fea0003800200 */
.L_x_68369:
        /* <DEDUP_REMOVED lines=10> */
.L_x_68368:
[----:B------:R-:W-:Y:S05]  /*2cfa0*/  BSYNC.RECONVERGENT B2 ;  /* 0x0000000000027941 */ /* 0x000fea0003800200 */
.L_x_68367:
        /* <DEDUP_REMOVED lines=17> */
.L_x_68378:
        /* <DEDUP_REMOVED lines=13> */
.L_x_68380:
[----:B------:R-:W-:Y:S05]  /*2d190*/  BSYNC.RECONVERGENT B4 ;  /* 0x0000000000047941 */ /* 0x000fea0003800200 */
.L_x_68379:
        /* <DEDUP_REMOVED lines=61> */
.L_x_68377:
[----:B------:R-:W-:Y:S05]  /*2d570*/  BSYNC.RECONVERGENT B3 ;  /* 0x0000000000037941 */ /* 0x000fea0003800200 */
.L_x_68376:
        /* <DEDUP_REMOVED lines=10> */
.L_x_68375:
[----:B------:R-:W-:Y:S05]  /*2d620*/  BSYNC.RECONVERGENT B2 ;  /* 0x0000000000027941 */ /* 0x000fea0003800200 */
.L_x_68374:
        /* <DEDUP_REMOVED lines=17> */
.L_x_68385:
        /* <DEDUP_REMOVED lines=13> */
.L_x_68387:
[----:B------:R-:W-:Y:S05]  /*2d810*/  BSYNC.RECONVERGENT B4 ;  /* 0x0000000000047941 */ /* 0x000fea0003800200 */
.L_x_68386:
        /* <DEDUP_REMOVED lines=61> */
.L_x_68384:
[----:B------:R-:W-:Y:S05]  /*2dbf0*/  BSYNC.RECONVERGENT B3 ;  /* 0x0000000000037941 */ /* 0x000fea0003800200 */
.L_x_68383:
        /* <DEDUP_REMOVED lines=10> */
.L_x_68382:
[----:B------:R-:W-:Y:S05]  /*2dca0*/  BSYNC.RECONVERGENT B2 ;  /* 0x0000000000027941 */ /* 0x000fea0003800200 */
.L_x_68381:
        /* <DEDUP_REMOVED lines=17> */
.L_x_68392:
        /* <DEDUP_REMOVED lines=13> */
.L_x_68394:
[----:B------:R-:W-:Y:S05]  /*2de90*/  BSYNC.RECONVERGENT B4 ;  /* 0x0000000000047941 */ /* 0x000fea0003800200 */
.L_x_68393:
        /* <DEDUP_REMOVED lines=61> */
.L_x_68391:
[----:B------:R-:W-:Y:S05]  /*2e270*/  BSYNC.RECONVERGENT B3 ;  /* 0x0000000000037941 */ /* 0x000fea0003800200 */
.L_x_68390:
        /* <DEDUP_REMOVED lines=10> */
.L_x_68389:
[----:B------:R-:W-:Y:S05]  /*2e320*/  BSYNC.RECONVERGENT B2 ;  /* 0x0000000000027941 */ /* 0x000fea0003800200 */
.L_x_68388:
        /* <DEDUP_REMOVED lines=16> */
.L_x_68398:
        /* <DEDUP_REMOVED lines=13> */
.L_x_68400:
[----:B------:R-:W-:Y:S05]  /*2e500*/  BSYNC.RECONVERGENT B3 ;  /* 0x0000000000037941 */ /* 0x000fea0003800200 */
.L_x_68399:
        /* <DEDUP_REMOVED lines=61> */
.L_x_68397:
[----:B------:R-:W-:Y:S05]  /*2e8e0*/  BSYNC.RECONVERGENT B2 ;  /* 0x0000000000027941 */ /* 0x000fea0003800200 */
.L_x_68396:
        /* <DEDUP_REMOVED lines=11> */
.L_x_68345:
        /* <DEDUP_REMOVED lines=21> */
.L_x_68405:
        /* <DEDUP_REMOVED lines=13> */
.L_x_68407:
[----:B------:R-:W-:Y:S05]  /*2ebc0*/  BSYNC.RECONVERGENT B4 ;  /* 0x0000000000047941 */ /* 0x000fea0003800200 */
.L_x_68406:
        /* <DEDUP_REMOVED lines=61> */
.L_x_68404:
[----:B------:R-:W-:Y:S05]  /*2efa0*/  BSYNC.RECONVERGENT B3 ;  /* 0x0000000000037941 */ /* 0x000fea0003800200 */
.L_x_68403:
        /* <DEDUP_REMOVED lines=10> */
.L_x_68402:
[----:B------:R-:W-:Y:S05]  /*2f050*/  BSYNC.RECONVERGENT B2 ;  /* 0x0000000000027941 */ /* 0x000fea0003800200 */
.L_x_68401:
        /* <DEDUP_REMOVED lines=17> */
.L_x_68412:
        /* <DEDUP_REMOVED lines=13> */
.L_x_68414:
[----:B------:R-:W-:Y:S05]  /*2f240*/  BSYNC.RECONVERGENT B4 ;  /* 0x0000000000047941 */ /* 0x000fea0003800200 */
.L_x_68413:
        /* <DEDUP_REMOVED lines=61> */
.L_x_68411:
[----:B------:R-:W-:Y:S05]  /*2f620*/  BSYNC.RECONVERGENT B3 ;  /* 0x0000000000037941 */ /* 0x000fea0003800200 */
.L_x_68410:
        /* <DEDUP_REMOVED lines=10> */
.L_x_68409:
[----:B------:R-:W-:Y:S05]  /*2f6d0*/  BSYNC.RECONVERGENT B2 ;  /* 0x0000000000027941 */ /* 0x000fea0003800200 */
.L_x_68408:
        /* <DEDUP_REMOVED lines=17> */
.L_x_68419:
        /* <DEDUP_REMOVED lines=13> */
.L_x_68421:
[----:B------:R-:W-:Y:S05]  /*2f8c0*/  BSYNC.RECONVERGENT B4 ;  /* 0x0000000000047941 */ /* 0x000fea0003800200 */
.L_x_68420:
        /* <DEDUP_REMOVED lines=61> */
.L_x_68418:
[----:B------:R-:W-:Y:S05]  /*2fca0*/  BSYNC.RECONVERGENT B3 ;  /* 0x0000000000037941 */ /* 0x000fea0003800200 */
.L_x_68417:
        /* <DEDUP_REMOVED lines=10> */
.L_x_68416:
[----:B------:R-:W-:Y:S05]  /*2fd50*/  BSYNC.RECONVERGENT B2 ;  /* 0x0000000000027941 */ /* 0x000fea0003800200 */
.L_x_68415:
        /* <DEDUP_REMOVED lines=17> */
.L_x_68426:
        /* <DEDUP_REMOVED lines=13> */
.L_x_68428:
[----:B------:R-:W-:Y:S05]  /*2ff40*/  BSYNC.RECONVERGENT B4 ;  /* 0x0000000000047941 */ /* 0x000fea0003800200 */
.L_x_68427:
        /* <DEDUP_REMOVED lines=61> */
.L_x_68425:
[----:B------:R-:W-:Y:S05]  /*30320*/  BSYNC.RECONVERGENT B3 ;  /* 0x0000000000037941 */ /* 0x000fea0003800200 */
.L_x_68424:
        /* <DEDUP_REMOVED lines=10> */
.L_x_68423:
[----:B------:R-:W-:Y:S05]  /*303d0*/  BSYNC.RECONVERGENT B2 ;  /* 0x0000000000027941 */ /* 0x000fea0003800200 */
.L_x_68422:
        /* <DEDUP_REMOVED lines=17> */
.L_x_68433:
        /* <DEDUP_REMOVED lines=13> */
.L_x_68435:
[----:B------:R-:W-:Y:S05]  /*305c0*/  BSYNC.RECONVERGENT B4 ;  /* 0x0000000000047941 */ /* 0x000fea0003800200 */
.L_x_68434:
        /* <DEDUP_REMOVED lines=61> */
.L_x_68432:
[----:B------:R-:W-:Y:S05]  /*309a0*/  BSYNC.RECONVERGENT B3 ;  /* 0x0000000000037941 */ /* 0x000fea0003800200 */
.L_x_68431:
        /* <DEDUP_REMOVED lines=10> */
.L_x_68430:
[----:B------:R-:W-:Y:S05]  /*30a50*/  BSYNC.RECONVERGENT B2 ;  /* 0x0000000000027941 */ /* 0x000fea0003800200 */
.L_x_68429:
        /* <DEDUP_REMOVED lines=17> */
.L_x_68440:
        /* <DEDUP_REMOVED lines=13> */
.L_x_68442:
[----:B------:R-:W-:Y:S05]  /*30c40*/  BSYNC.RECONVERGENT B4 ;  /* 0x0000000000047941 */ /* 0x000fea0003800200 */
.L_x_68441:
        /* <DEDUP_REMOVED lines=61> */
.L_x_68439:
[----:B------:R-:W-:Y:S05]  /*31020*/  BSYNC.RECONVERGENT B3 ;  /* 0x0000000000037941 */ /* 0x000fea0003800200 */
.L_x_68438:
        /* <DEDUP_REMOVED lines=10> */
.L_x_68437:
[----:B------:R-:W-:Y:S05]  /*310d0*/  BSYNC.RECONVERGENT B2 ;  /* 0x0000000000027941 */ /* 0x000fea0003800200 */
.L_x_68436:
        /* <DEDUP_REMOVED lines=17> */
.L_x_68447:
        /* <DEDUP_REMOVED lines=13> */
.L_x_68449:
[----:B------:R-:W-:Y:S05]  /*312c0*/  BSYNC.RECONVERGENT B4 ;  /* 0x0000000000047941 */ /* 0x000fea0003800200 */
.L_x_68448:
        /* <DEDUP_REMOVED lines=61> */
.L_x_68446:
[----:B------:R-:W-:Y:S05]  /*316a0*/  BSYNC.RECONVERGENT B3 ;  /* 0x0000000000037941 */ /* 0x000fea0003800200 */
.L_x_68445:
        /* <DEDUP_REMOVED lines=10> */
.L_x_68444:
[----:B------:R-:W-:Y:S05]  /*31750*/  BSYNC.RECONVERGENT B2 ;  /* 0x0000000000027941 */ /* 0x000fea0003800200 */
.L_x_68443:
        /* <DEDUP_REMOVED lines=16> */
.L_x_68452:
        /* <DEDUP_REMOVED lines=13> */
.L_x_68454:
[----:B------:R-:W-:Y:S05]  /*31930*/  BSYNC.RECONVERGENT B3 ;  /* 0x0000000000037941 */ /* 0x000fea0003800200 */
.L_x_68453:
        /* <DEDUP_REMOVED lines=61> */
.L_x_68451:
[----:B------:R-:W-:Y:S05]  /*31d10*/  BSYNC.RECONVERGENT B2 ;  /* 0x0000000000027941 */ /* 0x000fea0003800200 */
.L_x_68450:
        /* <DEDUP_REMOVED lines=10> */
.L_x_68395:
[----:B------:R-:W-:Y:S05]  /*31dc0*/  BSYNC.RECONVERGENT B0 ;  /* 0x0000000000007941 */ /* 0x000fea0003800200 */
.L_x_68344:
        /* <DEDUP_REMOVED lines=27> */
.L_x_68456:
[----:B------:R-:W-:Y:S05]  /*31f80*/  BSYNC.RECONVERGENT B0 ;  /* 0x0000000000007941 */ /* 0x000fea0003800200 */
.L_x_68455:
[----:B------:R-:W-:Y:S01]  /*31f90*/  IADD3 R209, PT, PT, R209, 0x20, RZ ;  /* 0x00000020d1d17810 */ /* 0x000fe20007ffe0ff */
[----:B------:R-:W-:-:S07]  /*31fa0*/  VIADD R208, R208, 0x20 ;  /* 0x00000020d0d07836 */ /* 0x000fce0000000000 */
.L_x_68343:
[----:B------:R-:W-:Y:S05]  /*31fb0*/  BSYNC.RECONVERGENT B1 ;  /* 0x0000000000017941 */ /* 0x000fea0003800200 */
.L_x_68342:
        /* <DEDUP_REMOVED lines=38> */
.L_x_68465:
        /* <DEDUP_REMOVED lines=13> */
.L_x_68467:
[----:B------:R-:W-:Y:S05]  /*322f0*/  BSYNC.RECONVERGENT B4 ;  /* 0x0000000000047941 */ /* 0x000fea0003800200 */
.L_x_68466:
        /* <DEDUP_REMOVED lines=61> */
.L_x_68464:
[----:B------:R-:W-:Y:S05]  /*326d0*/  BSYNC.RECONVERGENT B3 ;  /* 0x0000000000037941 */ /* 0x000fea0003800200 */
.L_x_68463:
        /* <DEDUP_REMOVED lines=10> */
.L_x_68462:
[----:B------:R-:W-:Y:S05]  /*32780*/  BSYNC.RECONVERGENT B2 ;  /* 0x0000000000027941 */ /* 0x000fea0003800200 */
.L_x_68461:
        /* <DEDUP_REMOVED lines=17> */
.L_x_68472:
        /* <DEDUP_REMOVED lines=13> */
.L_x_68474:
[----:B------:R-:W-:Y:S05]  /*32970*/  BSYNC.RECONVERGENT B4 ;  /* 0x0000000000047941 */ /* 0x000fea0003800200 */
.L_x_68473:
        /* <DEDUP_REMOVED lines=61> */
.L_x_68471:
[----:B------:R-:W-:Y:S05]  /*32d50*/  BSYNC.RECONVERGENT B3 ;  /* 0x0000000000037941 */ /* 0x000fea0003800200 */
.L_x_68470:
        /* <DEDUP_REMOVED lines=10> */
.L_x_68469:
[----:B------:R-:W-:Y:S05]  /*32e00*/  BSYNC.RECONVERGENT B2 ;  /* 0x0000000000027941 */ /* 0x000fea0003800200 */
.L_x_68468:
        /* <DEDUP_REMOVED lines=17> */
.L_x_68479:
        /* <DEDUP_REMOVED lines=13> */
.L_x_68481:
[----:B------:R-:W-:Y:S05]  /*32ff0*/  BSYNC.RECONVERGENT B4 ;  /* 0x0000000000047941 */ /* 0x000fea0003800200 */
.L_x_68480:
        /* <DEDUP_REMOVED lines=61> */
.L_x_68478:
[----:B------:R-:W-:Y:S05]  /*333d0*/  BSYNC.RECONVERGENT B3 ;  /* 0x0000000000037941 */ /* 0x000fea0003800200 */
.L_x_68477:
        /* <DEDUP_REMOVED lines=10> */
.L_x_68476:
[----:B------:R-:W-:Y:S05]  /*33480*/  BSYNC.RECONVERGENT B2 ;  /* 0x0000000000027941 */ /* 0x000fea0003800200 */
.L_x_68475:
        /* <DEDUP_REMOVED lines=17> */
.L_x_68486:
        /* <DEDUP_REMOVED lines=13> */
.L_x_68488:
[----:B------:R-:W-:Y:S05]  /*33670*/  BSYNC.RECONVERGENT B4 ;  /* 0x0000000000047941 */ /* 0x000fea0003800200 */
.L_x_68487:
        /* <DEDUP_REMOVED lines=61> */
.L_x_68485:
[----:B------:R-:W-:Y:S05]  /*33a50*/  BSYNC.RECONVERGENT B3 ;  /* 0x0000000000037941 */ /* 0x000fea0003800200 */
.L_x_68484:
        /* <DEDUP_REMOVED lines=10> */
.L_x_68483:
[----:B------:R-:W-:Y:S05]  /*33b00*/  BSYNC.RECONVERGENT B2 ;  /* 0x0000000000027941 */ /* 0x000fea0003800200 */
.L_x_68482:
        /* <DEDUP_REMOVED lines=17> */
.L_x_68493:
        /* <DEDUP_REMOVED lines=13> */
.L_x_68495:
[----:B------:R-:W-:Y:S05]  /*33cf0*/  BSYNC.RECONVERGENT B4 ;  /* 0x0000000000047941 */ /* 0x000fea0003800200 */
.L_x_68494:
        /* <DEDUP_REMOVED lines=61> */
.L_x_68492:
[----:B------:R-:W-:Y:S05]  /*340d0*/  BSYNC.RECONVERGENT B3 ;  /* 0x0000000000037941 */ /* 0x000fea0003800200 */
.L_x_68491:
        /* <DEDUP_REMOVED lines=10> */
.L_x_68490:
[----:B------:R-:W-:Y:S05]  /*34180*/  BSYNC.RECONVERGENT B2 ;  /* 0x0000000000027941 */ /* 0x000fea0003800200 */
.L_x_68489:
        /* <DEDUP_REMOVED lines=17> */
.L_x_68500:
        /* <DEDUP_REMOVED lines=13> */
.L_x_68502:
[----:B------:R-:W-:Y:S05]  /*34370*/  BSYNC.RECONVERGENT B4 ;  /* 0x0000000000047941 */ /* 0x000fea0003800200 */
.L_x_68501:
        /* <DEDUP_REMOVED lines=61> */
.L_x_68499:
[----:B------:R-:W-:Y:S05]  /*34750*/  BSYNC.RECONVERGENT B3 ;  /* 0x0000000000037941 */ /* 0x000fea0003800200 */
.L_x_68498:
        /* <DEDUP_REMOVED lines=10> */
.L_x_68497:
[----:B------:R-:W-:Y:S05]  /*34800*/  BSYNC.RECONVERGENT B2 ;  /* 0x0000000000027941 */ /* 0x000fea0003800200 */
.L_x_68496:
        /* <DEDUP_REMOVED lines=17> */
.L_x_68507:
        /* <DEDUP_REMOVED lines=13> */
.L_x_68509:
[----:B------:R-:W-:Y:S05]  /*349f0*/  BSYNC.RECONVERGENT B4 ;  /* 0x0000000000047941 */ /* 0x000fea0003800200 */
.L_x_68508:
        /* <DEDUP_REMOVED lines=61> */
.L_x_68506:
[----:B------:R-:W-:Y:S05]  /*34dd0*/  BSYNC.RECONVERGENT B3 ;  /* 0x0000000000037941 */ /* 0x000fea0003800200 */
.L_x_68505:
        /* <DEDUP_REMOVED lines=10> */
.L_x_68504:
[----:B------:R-:W-:Y:S05]  /*34e80*/  BSYNC.RECONVERGENT B2 ;  /* 0x0000000000027941 */ /* 0x000fea0003800200 */
.L_x_68503:
        /* <DEDUP_REMOVED lines=16> */
.L_x_68513:
        /* <DEDUP_REMOVED lines=13> */
.L_x_68515:
[----:B------:R-:W-:Y:S05]  /*35060*/  BSYNC.RECONVERGENT B3 ;  /* 0x0000000000037941 */ /* 0x000fea0003800200 */
.L_x_68514:
        /* <DEDUP_REMOVED lines=61> */
.L_x_68512:
[----:B------:R-:W-:Y:S05]  /*35440*/  BSYNC.RECONVERGENT B2 ;  /* 0x0000000000027941 */ /* 0x000fea0003800200 */
.L_x_68511:
        /* <DEDUP_REMOVED lines=11> */
.L_x_68460:
        /* <DEDUP_REMOVED lines=21> */
.L_x_68520:
        /* <DEDUP_REMOVED lines=13> */
.L_x_68522:
[----:B------:R-:W-:Y:S05]  /*35720*/  BSYNC.RECONVERGENT B4 ;  /* 0x0000000000047941 */ /* 0x000fea0003800200 */
.L_x_68521:
        /* <DEDUP_REMOVED lines=61> */
.L_x_68519:
[----:B------:R-:W-:Y:S05]  /*35b00*/  BSYNC.RECONVERGENT B3 ;  /* 0x0000000000037941 */ /* 0x000fea0003800200 */
.L_x_68518:
        /* <DEDUP_REMOVED lines=10> */
.L_x_68517:
[----:B------:R-:W-:Y:S05]  /*35bb0*/  BSYNC.RECONVERGENT B2 ;  /* 0x0000000000027941 */ /* 0x000fea0003800200 */
.L_x_68516:
        /* <DEDUP_REMOVED lines=17> */
.L_x_68527:
        /* <DEDUP_REMOVED lines=13> */
.L_x_68529:
[----:B------:R-:W-:Y:S05]  /*35da0*/  BSYNC.RECONVERGENT B4 ;  /* 0x0000000000047941 */ /* 0x000fea0003800200 */
.L_x_68528:
        /* <DEDUP_REMOVED lines=61> */
.L_x_68526:
[----:B------:R-:W-:Y:S05]  /*36180*/  BSYNC.RECONVERGENT B3 ;  /* 0x0000000000037941 */ /* 0x000fea0003800200 */
.L_x_68525:
        /* <DEDUP_REMOVED lines=10> */
.L_x_68524:
[----:B------:R-:W-:Y:S05]  /*36230*/  BSYNC.RECONVERGENT B2 ;  /* 0x0000000000027941 */ /* 0x000fea0003800200 */
.L_x_68523:
        /* <DEDUP_REMOVED lines=17> */
.L_x_68534:
        /* <DEDUP_REMOVED lines=13> */
.L_x_68536:
[----:B------:R-:W-:Y:S05]  /*36420*/  BSYNC.RECONVERGENT B4 ;  /* 0x0000000000047941 */ /* 0x000fea0003800200 */
.L_x_68535:
        /* <DEDUP_REMOVED lines=61> */
.L_x_68533:
[----:B------:R-:W-:Y:S05]  /*36800*/  BSYNC.RECONVERGENT B3 ;  /* 0x0000000000037941 */ /* 0x000fea0003800200 */
.L_x_68532:
        /* <DEDUP_REMOVED lines=10> */
.L_x_68531:
[----:B------:R-:W-:Y:S05]  /*368b0*/  BSYNC.RECONVERGENT B2 ;  /* 0x0000000000027941 */ /* 0x000fea0003800200 */
.L_x_68530:
        /* <DEDUP_REMOVED lines=17> */
.L_x_68541:
        /* <DEDUP_REMOVED lines=13> */
.L_x_68543:
[----:B------:R-:W-:Y:S05]  /*36aa0*/  BSYNC.RECONVERGENT B4 ;  /* 0x0000000000047941 */ /* 0x000fea0003800200 */
.L_x_68542:
        /* <DEDUP_REMOVED lines=61> */
.L_x_68540:
[----:B------:R-:W-:Y:S05]  /*36e80*/  BSYNC.RECONVERGENT B3 ;  /* 0x0000000000037941 */ /* 0x000fea0003800200 */
.L_x_68539:
        /* <DEDUP_REMOVED lines=10> */
.L_x_68538:
[----:B------:R-:W-:Y:S05]  /*36f30*/  BSYNC.RECONVERGENT B2 ;  /* 0x0000000000027941 */ /* 0x000fea0003800200 */
.L_x_68537:
        /* <DEDUP_REMOVED lines=17> */
.L_x_68548:
        /* <DEDUP_REMOVED lines=13> */
.L_x_68550:
[----:B------:R-:W-:Y:S05]  /*37120*/  BSYNC.RECONVERGENT B4 ;  /* 0x0000000000047941 */ /* 0x000fea0003800200 */
.L_x_68549:
        /* <DEDUP_REMOVED lines=61> */
.L_x_68547:
[----:B------:R-:W-:Y:S05]  /*37500*/  BSYNC.RECONVERGENT B3 ;  /* 0x0000000000037941 */ /* 0x000fea0003800200 */
.L_x_68546:
        /* <DEDUP_REMOVED lines=10> */
.L_x_68545:
[----:B------:R-:W-:Y:S05]  /*375b0*/  BSYNC.RECONVERGENT B2 ;  /* 0x0000000000027941 */ /* 0x000fea0003800200 */
.L_x_68544:
        /* <DEDUP_REMOVED lines=17> */
.L_x_68555:
        /* <DEDUP_REMOVED lines=13> */
.L_x_68557:
[----:B------:R-:W-:Y:S05]  /*377a0*/  BSYNC.RECONVERGENT B4 ;  /* 0x0000000000047941 */ /* 0x000fea0003800200 */
.L_x_68556:
        /* <DEDUP_REMOVED lines=61> */
.L_x_68554:
[----:B------:R-:W-:Y:S05]  /*37b80*/  BSYNC.RECONVERGENT B3 ;  /* 0x0000000000037941 */ /* 0x000fea0003800200 */
.L_x_68553:
        /* <DEDUP_REMOVED lines=10> */
.L_x_68552:
[----:B------:R-:W-:Y:S05]  /*37c30*/  BSYNC.RECONVERGENT B2 ;  /* 0x0000000000027941 */ /* 0x000fea0003800200 */
.L_x_68551:
        /* <DEDUP_REMOVED lines=17> */
.L_x_68562:
        /* <DEDUP_REMOVED lines=13> */
.L_x_68564:
[----:B------:R-:W-:Y:S05]  /*37e20*/  BSYNC.RECONVERGENT B4 ;  /* 0x0000000000047941 */ /* 0x000fea0003800200 */
.L_x_68563:
        /* <DEDUP_REMOVED lines=61> */
.L_x_68561:
[----:B------:R-:W-:Y:S05]  /*38200*/  BSYNC.RECONVERGENT B3 ;  /* 0x0000000000037941 */ /* 0x000fea0003800200 */
.L_x_68560:
        /* <DEDUP_REMOVED lines=10> */
.L_x_68559:
[----:B------:R-:W-:Y:S05]  /*382b0*/  BSYNC.RECONVERGENT B2 ;  /* 0x0000000000027941 */ /* 0x000fea0003800200 */
.L_x_68558:
        /* <DEDUP_REMOVED lines=16> */
.L_x_68567:
        /* <DEDUP_REMOVED lines=13> */
.L_x_68569:
[----:B------:R-:W-:Y:S05]  /*38490*/  BSYNC.RECONVERGENT B3 ;  /* 0x0000000000037941 */ /* 0x000fea0003800200 */
.L_x_68568:
        /* <DEDUP_REMOVED lines=61> */
.L_x_68566:
[----:B------:R-:W-:Y:S05]  /*38870*/  BSYNC.RECONVERGENT B2 ;  /* 0x0000000000027941 */ /* 0x000fea0003800200 */
.L_x_68565:
        /* <DEDUP_REMOVED lines=10> */
.L_x_68510:
[----:B------:R-:W-:Y:S05]  /*38920*/  BSYNC.RECONVERGENT B0 ;  /* 0x0000000000007941 */ /* 0x000fea0003800200 */
.L_x_68459:
        /* <DEDUP_REMOVED lines=27> */
.L_x_68571:
[----:B------:R-:W-:Y:S05]  /*38ae0*/  BSYNC.RECONVERGENT B0 ;  /* 0x0000000000007941 */ /* 0x000fea0003800200 */
.L_x_68570:
[----:B------:R-:W-:Y:S01]  /*38af0*/  IADD3 R209, PT, PT, R209, 0x20, RZ ;  /* 0x00000020d1d17810 */ /* 0x000fe20007ffe0ff */
[----:B------:R-:W-:-:S07]  /*38b00*/  VIADD R208, R208, 0x20 ;  /* 0x00000020d0d07836 */ /* 0x000fce0000000000 */
.L_x_68458:
[----:B------:R-:W-:Y:S05]  /*38b10*/  BSYNC.RECONVERGENT B1 ;  /* 0x0000000000017941 */ /* 0x000fea0003800200 */
.L_x_68457:
        /* <DEDUP_REMOVED lines=38> */
.L_x_68580:
        /* <DEDUP_REMOVED lines=13> */
.L_x_68582:
[----:B------:R-:W-:Y:S05]  /*38e50*/  BSYNC.RECONVERGENT B4 ;  /* 0x0000000000047941 */ /* 0x000fea0003800200 */
.L_x_68581:
        /* <DEDUP_REMOVED lines=61> */
.L_x_68579:
[----:B------:R-:W-:Y:S05]  /*39230*/  BSYNC.RECONVERGENT B3 ;  /* 0x0000000000037941 */ /* 0x000fea0003800200 */
.L_x_68578:
        /* <DEDUP_REMOVED lines=10> */
.L_x_68577:
[----:B------:R-:W-:Y:S05]  /*392e0*/  BSYNC.RECONVERGENT B2 ;  /* 0x0000000000027941 */ /* 0x000fea0003800200 */
.L_x_68576:
        /* <DEDUP_REMOVED lines=17> */
.L_x_68587:
        /* <DEDUP_REMOVED lines=13> */
.L_x_68589:
[----:B------:R-:W-:Y:S05]  /*394d0*/  BSYNC.RECONVERGENT B4 ;  /* 0x0000000000047941 */ /* 0x000fea0003800200 */
.L_x_68588:
        /* <DEDUP_REMOVED lines=61> */
.L_x_68586:
[----:B------:R-:W-:Y:S05]  /*398b0*/  BSYNC.RECONVERGENT B3 ;  /* 0x0000000000037941 */ /* 0x000fea0003800200 */
.L_x_68585:
        /* <DEDUP_REMOVED lines=10> */
.L_x_68584:
[----:B------:R-:W-:Y:S05]  /*39960*/  BSYNC.RECONVERGENT B2 ;  /* 0x0000000000027941 */ /* 0x000fea0003800200 */
.L_x_68583:
        /* <DEDUP_REMOVED lines=17> */
.L_x_68594:
        /* <DEDUP_REMOVED lines=13> */
.L_x_68596:
[----:B------:R-:W-:Y:S05]  /*39b50*/  BSYNC.RECONVERGENT B4 ;  /* 0x0000000000047941 */ /* 0x000fea0003800200 */
.L_x_68595:
        /* <DEDUP_REMOVED lines=61> */
.L_x_68593:
[----:B------:R-:W-:Y:S05]  /*39f30*/  BSYNC.RECONVERGENT B3 ;  /* 0x0000000000037941 */ /* 0x000fea0003800200 */
.L_x_68592:
        /* <DEDUP_REMOVED lines=10> */
.L_x_68591:
[----:B------:R-:W-:Y:S05]  /*39fe0*/  BSYNC.RECONVERGENT B2 ;  /* 0x0000000000027941 */ /* 0x000fea0003800200 */
.L_x_68590:
        /* <DEDUP_REMOVED lines=17> */
.L_x_68601:
        /* <DEDUP_REMOVED lines=13> */
.L_x_68603:
[----:B------:R-:W-:Y:S05]  /*3a1d0*/  BSYNC.RECONVERGENT B4 ;  /* 0x0000000000047941 */ /* 0x000fea0003800200 */
.L_x_68602:
        /* <DEDUP_REMOVED lines=61> */
.L_x_68600:
[----:B------:R-:W-:Y:S05]  /*3a5b0*/  BSYNC.RECONVERGENT B3 ;  /* 0x0000000000037941 */ /* 0x000fea0003800200 */
.L_x_68599:
        /* <DEDUP_REMOVED lines=10> */
.L_x_68598:
[----:B------:R-:W-:Y:S05]  /*3a660*/  BSYNC.RECONVERGENT B2 ;  /* 0x0000000000027941 */ /* 0x000fea0003800200 */
.L_x_68597:
        /* <DEDUP_REMOVED lines=17> */
.L_x_68608:
        /* <DEDUP_REMOVED lines=13> */
.L_x_68610:
[----:B------:R-:W-:Y:S05]  /*3a850*/  BSYNC.RECONVERGENT B4 ;  /* 0x0000000000047941 */ /* 0x000fea0003800200 */
.L_x_68609:
        /* <DEDUP_REMOVED lines=61> */
.L_x_68607:
[----:B------:R-:W-:Y:S05]  /*3ac30*/  BSYNC.RECONVERGENT B3 ;  /* 0x0000000000037941 */ /* 0x000fea0003800200 */
.L_x_68606:
        /* <DEDUP_REMOVED lines=10> */
.L_x_68605:
[----:B------:R-:W-:Y:S05]  /*3ace0*/  BSYNC.RECONVERGENT B2 ;  /* 0x0000000000027941 */ /* 0x000fea0003800200 */
.L_x_68604:
        /* <DEDUP_REMOVED lines=17> */
.L_x_68615:
        /* <DEDUP_REMOVED lines=13> */
.L_x_68617:
[----:B------:R-:W-:Y:S05]  /*3aed0*/  BSYNC.RECONVERGENT B4 ;  /* 0x0000000000047941 */ /* 0x000fea0003800200 */
.L_x_68616:
        /* <DEDUP_REMOVED lines=61> */
.L_x_68614:
[----:B------:R-:W-:Y:S05]  /*3b2b0*/  BSYNC.RECONVERGENT B3 ;  /* 0x0000000000037941 */ /* 0x000fea0003800200 */
.L_x_68613:
        /* <DEDUP_REMOVED lines=10> */
.L_x_68612:
[----:B------:R-:W-:Y:S05]  /*3b360*/  BSYNC.RECONVERGENT B2 ;  /* 0x0000000000027941 */ /* 0x000fea0003800200 */
.L_x_68611:
        /* <DEDUP_REMOVED lines=17> */
.L_x_68622:
        /* <DEDUP_REMOVED lines=13> */
.L_x_68624:
[----:B------:R-:W-:Y:S05]  /*3b550*/  BSYNC.RECONVERGENT B4 ;  /* 0x0000000000047941 */ /* 0x000fea0003800200 */
.L_x_68623:
        /* <DEDUP_REMOVED lines=61> */
.L_x_68621:
[----:B------:R-:W-:Y:S05]  /*3b930*/  BSYNC.RECONVERGENT B3 ;  /* 0x0000000000037941 */ /* 0x000fea0003800200 */
.L_x_68620:
        /* <DEDUP_REMOVED lines=10> */
.L_x_68619:
[----:B------:R-:W-:Y:S05]  /*3b9e0*/  BSYNC.RECONVERGENT B2 ;  /* 0x0000000000027941 */ /* 0x000fea0003800200 */
.L_x_68618:
        /* <DEDUP_REMOVED lines=16> */
.L_x_68628:
        /* <DEDUP_REMOVED lines=13> */
.L_x_68630:
[----:B------:R-:W-:Y:S05]  /*3bbc0*/  BSYNC.RECONVERGENT B3 ;  /* 0x0000000000037941 */ /* 0x000fea0003800200 */
.L_x_68629:
        /* <DEDUP_REMOVED lines=61> */
.L_x_68627:
[----:B------:R-:W-:Y:S05]  /*3bfa0*/  BSYNC.RECONVERGENT B2 ;  /* 0x0000000000027941 */ /* 0x000fea0003800200 */
.L_x_68626:
        /* <DEDUP_REMOVED lines=11> */
.L_x_68575:
        /* <DEDUP_REMOVED lines=21> */
.L_x_68635:
        /* <DEDUP_REMOVED lines=13> */
.L_x_68637:
[----:B------:R-:W-:Y:S05]  /*3c280*/  BSYNC.RECONVERGENT B4 ;  /* 0x0000000000047941 */ /* 0x000fea0003800200 */
.L_x_68636:
        /* <DEDUP_REMOVED lines=61> */
.L_x_68634:
[----:B------:R-:W-:Y:S05]  /*3c660*/  BSYNC.RECONVERGENT B3 ;  /* 0x0000000000037941 */ /* 0x000fea0003800200 */
.L_x_68633:
        /* <DEDUP_REMOVED lines=10> */
.L_x_68632:
[----:B------:R-:W-:Y:S05]  /*3c710*/  BSYNC.RECONVERGENT B2 ;  /* 0x0000000000027941 */ /* 0x000fea0003800200 */
.L_x_68631:
        /* <DEDUP_REMOVED lines=17> */
.L_x_68642:
        /* <DEDUP_REMOVED lines=13> */
.L_x_68644:
[----:B------:R-:W-:Y:S05]  /*3c900*/  BSYNC.RECONVERGENT B4 ;  /* 0x0000000000047941 */ /* 0x000fea0003800200 */
.L_x_68643:
        /* <DEDUP_REMOVED lines=61> */
.L_x_68641:
[----:B------:R-:W-:Y:S05]  /*3cce0*/  BSYNC.RECONVERGENT B3 ;  /* 0x0000000000037941 */ /* 0x000fea0003800200 */
.L_x_68640:
        /* <DEDUP_REMOVED lines=10> */
.L_x_68639:
[----:B------:R-:W-:Y:S05]  /*3cd90*/  BSYNC.RECONVERGENT B2 ;  /* 0x0000000000027941 */ /* 0x000fea0003800200 */
.L_x_68638:
        /* <DEDUP_REMOVED lines=17> */
.L_x_68649:
        /* <DEDUP_REMOVED lines=13> */
.L_x_68651:
[----:B------:R-:W-:Y:S05]  /*3cf80*/  BSYNC.RECONVERGENT B4 ;  /* 0x0000000000047941 */ /* 0x000fea0003800200 */
.L_x_68650:
        /* <DEDUP_REMOVED lines=61> */
.L_x_68648:
[----:B------:R-:W-:Y:S05]  /*3d360*/  BSYNC.RECONVERGENT B3 ;  /* 0x0000000000037941 */ /* 0x000fea0003800200 */
.L_x_68647:
        /* <DEDUP_REMOVED lines=10> */
.L_x_68646:
[----:B------:R-:W-:Y:S05]  /*3d410*/  BSYNC.RECONVERGENT B2 ;  /* 0x0000000000027941 */ /* 0x000fea0003800200 */
.L_x_68645:
        /* <DEDUP_REMOVED lines=17> */
.L_x_68656:
        /* <DEDUP_REMOVED lines=13> */
.L_x_68658:
[----:B------:R-:W-:Y:S05]  /*3d600*/  BSYNC.RECONVERGENT B4 ;  /* 0x0000000000047941 */ /* 0x000fea0003800200 */
.L_x_68657:
        /* <DEDUP_REMOVED lines=61> */
.L_x_68655:
[----:B------:R-:W-:Y:S05]  /*3d9e0*/  BSYNC.RECONVERGENT B3 ;  /* 0x0000000000037941 */ /* 0x000fea0003800200 */
.L_x_68654:
        /* <DEDUP_REMOVED lines=10> */
.L_x_68653:
[----:B------:R-:W-:Y:S05]  /*3da90*/  BSYNC.RECONVERGENT B2 ;  /* 0x0000000000027941 */ /* 0x000fea0003800200 */
.L_x_68652:
        /* <DEDUP_REMOVED lines=17> */
.L_x_68663:
        /* <DEDUP_REMOVED lines=13> */
.L_x_68665:
[----:B------:R-:W-:Y:S05]  /*3dc80*/  BSYNC.RECONVERGENT B4 ;  /* 0x0000000000047941 */ /* 0x000fea0003800200 */
.L_x_68664:
        /* <DEDUP_REMOVED lines=61> */
.L_x_68662:
[----:B------:R-:W-:Y:S05]  /*3e060*/  BSYNC.RECONVERGENT B3 ;  /* 0x0000000000037941 */ /* 0x000fea0003800200 */
.L_x_68661:
        /* <DEDUP_REMOVED lines=10> */
.L_x_68660:
[----:B------:R-:W-:Y:S05]  /*3e110*/  BSYNC.RECONVERGENT B2 ;  /* 0x0000000000027941 */ /* 0x000fea0003800200 */
.L_x_68659:
        /* <DEDUP_REMOVED lines=17> */
.L_x_68670:
        /* <DEDUP_REMOVED lines=13> */
.L_x_68672:
[----:B------:R-:W-:Y:S05]  /*3e300*/  BSYNC.RECONVERGENT B4 ;  /* 0x0000000000047941 */ /* 0x000fea0003800200 */
.L_x_68671:
        /* <DEDUP_REMOVED lines=61> */
.L_x_68669:
[----:B------:R-:W-:Y:S05]  /*3e6e0*/  BSYNC.RECONVERGENT B3 ;  /* 0x0000000000037941 */ /* 0x000fea0003800200 */
.L_x_68668:
        /* <DEDUP_REMOVED lines=10> */
.L_x_68667:
[----:B------:R-:W-:Y:S05]  /*3e790*/  BSYNC.RECONVERGENT B2 ;  /* 0x0000000000027941 */ /* 0x000fea0003800200 */
.L_x_68666:
        /* <DEDUP_REMOVED lines=17> */
.L_x_68677:
        /* <DEDUP_REMOVED lines=13> */
.L_x_68679:
[----:B------:R-:W-:Y:S05]  /*3e980*/  BSYNC.RECONVERGENT B4 ;  /* 0x0000000000047941 */ /* 0x000fea0003800200 */
.L_x_68678:
        /* <DEDUP_REMOVED lines=61> */
.L_x_68676:
[----:B------:R-:W-:Y:S05]  /*3ed60*/  BSYNC.RECONVERGENT B3 ;  /* 0x0000000000037941 */ /* 0x000fea0003800200 */
.L_x_68675:
        /* <DEDUP_REMOVED lines=10> */
.L_x_68674:
[----:B------:R-:W-:Y:S05]  /*3ee10*/  BSYNC.RECONVERGENT B2 ;  /* 0x0000000000027941 */ /* 0x000fea0003800200 */
.L_x_68673:
        /* <DEDUP_REMOVED lines=16> */
.L_x_68682:
        /* <DEDUP_REMOVED lines=13> */
.L_x_68684:
[----:B------:R-:W-:Y:S05]  /*3eff0*/  BSYNC.RECONVERGENT B3 ;  /* 0x0000000000037941 */ /* 0x000fea0003800200 */
.L_x_68683:
        /* <DEDUP_REMOVED lines=61> */
.L_x_68681:
[----:B------:R-:W-:Y:S05]  /*3f3d0*/  BSYNC.RECONVERGENT B2 ;  /* 0x0000000000027941 */ /* 0x000fea0003800200 */
.L_x_68680:
        /* <DEDUP_REMOVED lines=10> */
.L_x_68625:
[----:B------:R-:W-:Y:S05]  /*3f480*/  BSYNC.RECONVERGENT B0 ;  /* 0x0000000000007941 */ /* 0x000fea0003800200 */
.L_x_68574:
        /* <DEDUP_REMOVED lines=27> */
.L_x_68686:
[----:B------:R-:W-:Y:S05]  /*3f640*/  BSYNC.RECONVERGENT B0 ;  /* 0x0000000000007941 */ /* 0x000fea0003800200 */
.L_x_68685:
[----:B------:R-:W-:Y:S01]  /*3f650*/  IADD3 R209, PT, PT, R209, 0x20, RZ ;  /* 0x00000020d1d17810 */ /* 0x000fe20007ffe0ff */
[----:B------:R-:W-:-:S07]  /*3f660*/  VIADD R208, R208, 0x20 ;  /* 0x00000020d0d07836 */ /* 0x000fce0000000000 */
.L_x_68573:
[----:B------:R-:W-:Y:S05]  /*3f670*/  BSYNC.RECONVERGENT B1 ;  /* 0x0000000000017941 */ /* 0x000fea0003800200 */
.L_x_68572:
        /* <DEDUP_REMOVED lines=38> */
.L_x_68695:
        /* <DEDUP_REMOVED lines=13> */
.L_x_68697:
[----:B------:R-:W-:Y:S05]  /*3f9b0*/  BSYNC.RECONVERGENT B4 ;  /* 0x0000000000047941 */ /* 0x000fea0003800200 */
.L_x_68696:
        /* <DEDUP_REMOVED lines=61> */
.L_x_68694:
[----:B------:R-:W-:Y:S05]  /*3fd90*/  BSYNC.RECONVERGENT B3 ;  /* 0x0000000000037941 */ /* 0x000fea0003800200 */
.L_x_68693:
        /* <DEDUP_REMOVED lines=10> */
.L_x_68692:
[----:B------:R-:W-:Y:S05]  /*3fe40*/  BSYNC.RECONVERGENT B2 ;  /* 0x0000000000027941 */ /* 0x000fea0003800200 */
.L_x_68691:
        /* <DEDUP_REMOVED lines=17> */
.L_x_68702:
        /* <DEDUP_REMOVED lines=13> */
.L_x_68704:
[----:B------:R-:W-:Y:S05]  /*40030*/  BSYNC.RECONVERGENT B4 ;  /* 0x0000000000047941 */ /* 0x000fea0003800200 */
.L_x_68703:
        /* <DEDUP_REMOVED lines=61> */
.L_x_68701:
[----:B------:R-:W-:Y:S05]  /*40410*/  BSYNC.RECONVERGENT B3 ;  /* 0x0000000000037941 */ /* 0x000fea0003800200 */
.L_x_68700:
        /* <DEDUP_REMOVED lines=10> */
.L_x_68699:
[----:B------:R-:W-:Y:S05]  /*404c0*/  BSYNC.RECONVERGENT B2 ;  /* 0x0000000000027941 */ /* 0x000fea0003800200 */
.L_x_68698:
        /* <DEDUP_REMOVED lines=17> */
.L_x_68709:
        /* <DEDUP_REMOVED lines=13> */
.L_x_68711:
[----:B------:R-:W-:Y:S05]  /*406b0*/  BSYNC.RECONVERGENT B4 ;  /* 0x0000000000047941 */ /* 0x000fea0003800200 */
.L_x_68710:
        /* <DEDUP_REMOVED lines=61> */
.L_x_68708:
[----:B------:R-:W-:Y:S05]  /*40a90*/  BSYNC.RECONVERGENT B3 ;  /* 0x0000000000037941 */ /* 0x000fea0003800200 */
.L_x_68707:
        /* <DEDUP_REMOVED lines=10> */
.L_x_68706:
[----:B------:R-:W-:Y:S05]  /*40b40*/  BSYNC.RECONVERGENT B2 ;  /* 0x0000000000027941 */ /* 0x000fea0003800200 */
.L_x_68705:
        /* <DEDUP_REMOVED lines=17> */
.L_x_68716:
        /* <DEDUP_REMOVED lines=13> */
.L_x_68718:
[----:B------:R-:W-:Y:S05]  /*40d30*/  BSYNC.RECONVERGENT B4 ;  /* 0x0000000000047941 */ /* 0x000fea0003800200 */
.L_x_68717:
        /* <DEDUP_REMOVED lines=61> */
.L_x_68715:
[----:B------:R-:W-:Y:S05]  /*41110*/  BSYNC.RECONVERGENT B3 ;  /* 0x0000000000037941 */ /* 0x000fea0003800200 */
.L_x_68714:
        /* <DEDUP_REMOVED lines=10> */
.L_x_68713:
[----:B------:R-:W-:Y:S05]  /*411c0*/  BSYNC.RECONVERGENT B2 ;  /* 0x0000000000027941 */ /* 0x000fea0003800200 */
.L_x_68712:
        /* <DEDUP_REMOVED lines=17> */
.L_x_68723:
        /* <DEDUP_REMOVED lines=13> */
.L_x_68725:
[----:B------:R-:W-:Y:S05]  /*413b0*/  BSYNC.RECONVERGENT B4 ;  /* 0x0000000000047941 */ /* 0x000fea0003800200 */
.L_x_68724:
        /* <DEDUP_REMOVED lines=61> */
.L_x_68722:
[----:B------:R-:W-:Y:S05]  /*41790*/  BSYNC.RECONVERGENT B3 ;  /* 0x0000000000037941 */ /* 0x000fea0003800200 */
.L_x_68721:
        /* <DEDUP_REMOVED lines=10> */
.L_x_68720:
[----:B------:R-:W-:Y:S05]  /*41840*/  BSYNC.RECONVERGENT B2 ;  /* 0x0000000000027941 */ /* 0x000fea0003800200 */
.L_x_68719:
        /* <DEDUP_REMOVED lines=17> */
.L_x_68730:
        /* <DEDUP_REMOVED lines=13> */
.L_x_68732:
[----:B------:R-:W-:Y:S05]  /*41a30*/  BSYNC.RECONVERGENT B4 ;  /* 0x0000000000047941 */ /* 0x000fea0003800200 */
.L_x_68731:
        /* <DEDUP_REMOVED lines=61> */
.L_x_68729:
[----:B------:R-:W-:Y:S05]  /*41e10*/  BSYNC.RECONVERGENT B3 ;  /* 0x0000000000037941 */ /* 0x000fea0003800200 */
.L_x_68728:
        /* <DEDUP_REMOVED lines=10> */
.L_x_68727:
[----:B------:R-:W-:Y:S05]  /*41ec0*/  BSYNC.RECONVERGENT B2 ;  /* 0x0000000000027941 */ /* 0x000fea0003800200 */
.L_x_68726:
        /* <DEDUP_REMOVED lines=17> */
.L_x_68737:
        /* <DEDUP_REMOVED lines=13> */
.L_x_68739:
[----:B------:R-:W-:Y:S05]  /*420b0*/  BSYNC.RECONVERGENT B4 ;  /* 0x0000000000047941 */ /* 0x000fea0003800200 */
.L_x_68738:
        /* <DEDUP_REMOVED lines=61> */
.L_x_68736:
[----:B------:R-:W-:Y:S05]  /*42490*/  BSYNC.RECONVERGENT B3 ;  /* 0x0000000000037941 */ /* 0x000fea0003800200 */
.L_x_68735:
        /* <DEDUP_REMOVED lines=10> */
.L_x_68734:
[----:B------:R-:W-:Y:S05]  /*42540*/  BSYNC.RECONVERGENT B2 ;  /* 0x0000000000027941 */ /* 0x000fea0003800200 */
.L_x_68733:
        /* <DEDUP_REMOVED lines=20> */
.L_x_68743:
        /* <DEDUP_REMOVED lines=13> */
.L_x_68745:
[----:B------:R-:W-:Y:S05]  /*42760*/  BSYNC.RECONVERGENT B3 ;  /* 0x0000000000037941 */ /* 0x000fea0003800200 */
.L_x_68744:
        /* <DEDUP_REMOVED lines=61> */
.L_x_68742:
[----:B------:R-:W-:Y:S05]  /*42b40*/  BSYNC.RECONVERGENT B2 ;  /* 0x0000000000027941 */ /* 0x000fea0003800200 */
.L_x_68741:
[----:B------:R-:W-:Y:S01]  /*42b50*/  I2FP.F32.U32 R0, R3 ;  /* 0x0000000300007245 */ /* 0x000fe20000201000 */
[----:B------:R-:W-:-:S04]  /*42b60*/  IMAD.MOV.U32 R3, RZ, RZ, 0x2f800000 ;  /* 0x2f800000ff037424 */ /* 0x000fc800078e00ff */
[----:B------:R-:W-:-:S05]  /*42b70*/  FFMA.FTZ R0, R0, R3, 1.1641532182693481445e-10 ;  /* 0x2f00000000007423 */ /* 0x000fca0000010003 */
[----:B------:R-:W-:Y:S01]  /*42b80*/  FSETP.GTU.FTZ.AND P1, PT, R0, UR8, PT ;  /* 0x0000000800007c0b */ /* 0x000fe2000bf3c000 */
[----:B------:R-:W-:-:S03]  /*42b90*/  HADD2.F32 R0, -RZ, R119.H1_H1 ;  /* 0x30000077ff007230 */ /* 0x000fc60000004100 */
[----:B------:R-:W-:Y:S02]  /*42ba0*/  SEL R3, RZ, 0x1, P1 ;  /* 0x00000001ff037807 */ /* 0x000fe40000800000 */
[----:B------:R-:W-:-:S04]  /*42bb0*/  FMUL.FTZ R0, R0, UR11 ;  /* 0x0000000b00007c20 */ /* 0x000fc80008410000 */
[----:B------:R-:W-:-:S05]  /*42bc0*/  FMUL.FTZ R0, R0, UR10 ;  /* 0x0000000a00007c20 */ /* 0x000fca0008410000 */
[----:B------:R-:W-:-:S05]  /*42bd0*/  FSEL R0, R0, RZ, !P1 ;  /* 0x000000ff00007208 */ /* 0x000fca0004800000 */
[----:B------:R-:W-:Y:S01]  /*42be0*/  FFMA.FTZ R207, R0, R99, R127 ;  /* 0x0000006300cf7223 */ /* 0x000fe2000001007f */
[----:B------:R-:W-:Y:S06]  /*42bf0*/  BRA `(.L_x_68740) ;  /* 0x0000003400187947 */ /* 0x000fec0003800000 */
.L_x_68690:
        /* <DEDUP_REMOVED lines=21> */
.L_x_68750:
        /* <DEDUP_REMOVED lines=13> */
.L_x_68752:
[----:B------:R-:W-:Y:S05]  /*42e20*/  BSYNC.RECONVERGENT B4 ;  /* 0x0000000000047941 */ /* 0x000fea0003800200 */
.L_x_68751:
        /* <DEDUP_REMOVED lines=61> */
.L_x_68749:
[----:B------:R-:W-:Y:S05]  /*43200*/  BSYNC.RECONVERGENT B3 ;  /* 0x0000000000037941 */ /* 0x000fea0003800200 */
.L_x_68748:
        /* <DEDUP_REMOVED lines=10> */
.L_x_68747:
[----:B------:R-:W-:Y:S05]  /*432b0*/  BSYNC.RECONVERGENT B2 ;  /* 0x0000000000027941 */ /* 0x000fea0003800200 */
.L_x_68746:
        /* <DEDUP_REMOVED lines=17> */
.L_x_68757:
        /* <DEDUP_REMOVED lines=13> */
.L_x_68759:
[----:B------:R-:W-:Y:S05]  /*434a0*/  BSYNC.RECONVERGENT B4 ;  /* 0x0000000000047941 */ /* 0x000fea0003800200 */
.L_x_68758:
        /* <DEDUP_REMOVED lines=61> */
.L_x_68756:
[----:B------:R-:W-:Y:S05]  /*43880*/  BSYNC.RECONVERGENT B3 ;  /* 0x0000000000037941 */ /* 0x000fea0003800200 */
.L_x_68755:
        /* <DEDUP_REMOVED lines=10> */
.L_x_68754:
[----:B------:R-:W-:Y:S05]  /*43930*/  BSYNC.RECONVERGENT B2 ;  /* 0x0000000000027941 */ /* 0x000fea0003800200 */
.L_x_68753:
        /* <DEDUP_REMOVED lines=17> */
.L_x_68764:
        /* <DEDUP_REMOVED lines=13> */
.L_x_68766:
[----:B------:R-:W-:Y:S05]  /*43b20*/  BSYNC.RECONVERGENT B4 ;  /* 0x0000000000047941 */ /* 0x000fea0003800200 */
.L_x_68765:
        /* <DEDUP_REMOVED lines=61> */
.L_x_68763:
[----:B------:R-:W-:Y:S05]  /*43f00*/  BSYNC.RECONVERGENT B3 ;  /* 0x0000000000037941 */ /* 0x000fea0003800200 */
.L_x_68762:
        /* <DEDUP_REMOVED lines=10> */
.L_x_68761:
[----:B------:R-:W-:Y:S05]  /*43fb0*/  BSYNC.RECONVERGENT B2 ;  /* 0x0000000000027941 */ /* 0x000fea0003800200 */
.L_x_68760:
        /* <DEDUP_REMOVED lines=17> */
.L_x_68771:
        /* <DEDUP_REMOVED lines=13> */
.L_x_68773:
[----:B------:R-:W-:Y:S05]  /*441a0*/  BSYNC.RECONVERGENT B4 ;  /* 0x0000000000047941 */ /* 0x000fea0003800200 */
.L_x_68772:
        /* <DEDUP_REMOVED lines=61> */
.L_x_68770:
[----:B------:R-:W-:Y:S05]  /*44580*/  BSYNC.RECONVERGENT B3 ;  /* 0x0000000000037941 */ /* 0x000fea0003800200 */
.L_x_68769:
        /* <DEDUP_REMOVED lines=10> */
.L_x_68768:
[----:B------:R-:W-:Y:S05]  /*44630*/  BSYNC.RECONVERGENT B2 ;  /* 0x0000000000027941 */ /* 0x000fea0003800200 */
.L_x_68767:
        /* <DEDUP_REMOVED lines=17> */
.L_x_68778:
        /* <DEDUP_REMOVED lines=13> */
.L_x_68780:
[----:B------:R-:W-:Y:S05]  /*44820*/  BSYNC.RECONVERGENT B4 ;  /* 0x0000000000047941 */ /* 0x000fea0003800200 */
.L_x_68779:
        /* <DEDUP_REMOVED lines=61> */
.L_x_68777:
[----:B------:R-:W-:Y:S05]  /*44c00*/  BSYNC.RECONVERGENT B3 ;  /* 0x0000000000037941 */ /* 0x000fea0003800200 */
.L_x_68776:
        /* <DEDUP_REMOVED lines=10> */
.L_x_68775:
[----:B------:R-:W-:Y:S05]  /*44cb0*/  BSYNC.RECONVERGENT B2 ;  /* 0x0000000000027941 */ /* 0x000fea0003800200 */
.L_x_68774:
        /* <DEDUP_REMOVED lines=17> */
.L_x_68785:
        /* <DEDUP_REMOVED lines=13> */
.L_x_68787:
[----:B------:R-:W-:Y:S05]  /*44ea0*/  BSYNC.RECONVERGENT B4 ;  /* 0x0000000000047941 */ /* 0x000fea0003800200 */
.L_x_68786:
        /* <DEDUP_REMOVED lines=61> */
.L_x_68784:
[----:B------:R-:W-:Y:S05]  /*45280*/  BSYNC.RECONVERGENT B3 ;  /* 0x0000000000037941 */ /* 0x000fea0003800200 */
.L_x_68783:
        /* <DEDUP_REMOVED lines=10> */
.L_x_68782:
[----:B------:R-:W-:Y:S05]  /*45330*/  BSYNC.RECONVERGENT B2 ;  /* 0x0000000000027941 */ /* 0x000fea0003800200 */
.L_x_68781:
        /* <DEDUP_REMOVED lines=17> */
.L_x_68792:
        /* <DEDUP_REMOVED lines=13> */
.L_x_68794:
[----:B------:R-:W-:Y:S05]  /*45520*/  BSYNC.RECONVERGENT B4 ;  /* 0x0000000000047941 */ /* 0x000fea0003800200 */
.L_x_68793:
        /* <DEDUP_REMOVED lines=61> */
.L_x_68791:
[----:B------:R-:W-:Y:S05]  /*45900*/  BSYNC.RECONVERGENT B3 ;  /* 0x0000000000037941 */ /* 0x000fea0003800200 */
.L_x_68790:
        /* <DEDUP_REMOVED lines=10> */
.L_x_68789:
[----:B------:R-:W-:Y:S05]  /*459b0*/  BSYNC.RECONVERGENT B2 ;  /* 0x0000000000027941 */ /* 0x000fea0003800200 */
.L_x_68788:
        /* <DEDUP_REMOVED lines=20> */
.L_x_68797:
        /* <DEDUP_REMOVED lines=13> */
.L_x_68799:
[----:B------:R-:W-:Y:S05]  /*45bd0*/  BSYNC.RECONVERGENT B3 ;  /* 0x0000000000037941 */ /* 0x000fea0003800200 */
.L_x_68798:
        /* <DEDUP_REMOVED lines=61> */
.L_x_68796:
[----:B------:R-:W-:Y:S05]  /*45fb0*/  BSYNC.RECONVERGENT B2 ;  /* 0x0000000000027941 */ /* 0x000fea0003800200 */
.L_x_68795:
        /* <DEDUP_REMOVED lines=10> */
.L_x_68740:
[----:B------:R-:W-:Y:S05]  /*46060*/  BSYNC.RECONVERGENT B0 ;  /* 0x0000000000007941 */ /* 0x000fea0003800200 */
.L_x_68689:
        /* <DEDUP_REMOVED lines=25> */
.L_x_68688:
[----:B------:R-:W-:Y:S05]  /*46200*/  BSYNC.RECONVERGENT B1 ;  /* 0x0000000000017941 */ /* 0x000fea0003800200 */
.L_x_68687:
        /* <DEDUP_REMOVED lines=290> */
.L_x_68833:
        /* <DEDUP_REMOVED lines=53> */
[----:B------:R-:W-:Y:S01]  /*47780*/  F2FP.F16.F32.PACK_AB R208, R211, R208 ;  /* 0x000000d0d3d0723e */ /* 0x000fe200000000ff */
        /* <DEDUP_REMOVED lines=24> */
.L_x_68804:
[----:B------:R-:W-:Y:S05]  /*47910*/  BSYNC.RECONVERGENT B1 ;  /* 0x0000000000017941 */ /* 0x000fea0003800200 */
.L_x_68803:
        /* <DEDUP_REMOVED lines=53> */
.L_x_68806:
[----:B------:R-:W-:Y:S05]  /*47c70*/  BSYNC.RECONVERGENT B1 ;  /* 0x0000000000017941 */ /* 0x000fea0003800200 */
.L_x_68805:
        /* <DEDUP_REMOVED lines=28> */
[----:B------:R-:W-:Y:S01]  /*47e40*/  F2FP.F16.F32.PACK_AB R208, R211, R208 ;  /* 0x000000d0d3d0723e */ /* 0x000fe200000000ff */
        /* <DEDUP_REMOVED lines=24> */
.L_x_68808:
[----:B------:R-:W-:Y:S05]  /*47fd0*/  BSYNC.RECONVERGENT B1 ;  /* 0x0000000000017941 */ /* 0x000fea0003800200 */
.L_x_68807:
        /* <DEDUP_REMOVED lines=53> */
.L_x_68810:
[----:B------:R-:W-:Y:S05]  /*48330*/  BSYNC.RECONVERGENT B1 ;  /* 0x0000000000017941 */ /* 0x000fea0003800200 */
.L_x_68809:
        /* <DEDUP_REMOVED lines=68> */
[----:B------:R-:W-:Y:S01]  /*48780*/  F2FP.F16.F32.PACK_AB R210, R210, R211 ;  /* 0x000000d3d2d2723e */ /* 0x000fe200000000ff */
[----:B------:R-:W-:-:S04]  /*48790*/  FADD.FTZ R211, R167, -R217 ;  /* 0x800000d9a7d37221 */ /* 0x000fc80000010000 */
[----:B------:R-:W-:-:S04]  /*487a0*/  FMUL.FTZ R211, R216, R211 ;  /* 0x000000d3d8d37220 */ /* 0x000fc80000410000 */
[----:B----4-:R-:W-:-:S05]  /*487b0*/  FFMA.FTZ R211, R211, R219, R252 ;  /* 0x000000dbd3d37223 */ /* 0x010fca00000100fc */
[----:B------:R-:W-:Y:S02]  /*487c0*/  F2FP.F16.F32.PACK_AB R211, R211, R218 ;  /* 0x000000dad3d3723e */ /* 0x000fe400000000ff */
[----:B------:R-:W1:Y:S02]  /*487d0*/  LDC.64 R218, c[0x0][0x428] ;  /* 0x00010a00ffda7b82 */ /* 0x000e640000000a00 */
[----:B-1----:R-:W-:-:S05]  /*487e0*/  IMAD.WIDE.U32 R218, R0, 0x10, R218 ;  /* 0x0000001000da7825 */ /* 0x002fca00078e00da */
[----:B------:R0:W-:Y:S01]  /*487f0*/  STG.E.128 desc[UR6][R218.64], R208 ;  /* 0x000000d0da007986 */ /* 0x0001e2000c101d06 */
[----:B------:R-:W-:-:S07]  /*48800*/  IADD3 R0, PT, PT, R0, 0x20, RZ ;  /* 0x0000002000007810 */ /* 0x000fce0007ffe0ff */
.L_x_68812:
[----:B------:R-:W-:Y:S05]  /*48810*/  BSYNC.RECONVERGENT B1 ;  /* 0x0000000000017941 */ /* 0x000fea0003800200 */
.L_x_68811:
        /* <DEDUP_REMOVED lines=76> */
[----:B------:R-:W-:-:S07]  /*48ce0*/  VIADD R0, R0, 0x20 ;  /* 0x0000002000007836 */ /* 0x000fce0000000000 */
.L_x_68814:
[----:B------:R-:W-:Y:S05]  /*48cf0*/  BSYNC.RECONVERGENT B1 ;  /* 0x0000000000017941 */ /* 0x000fea0003800200 */
.L_x_68813:
        /* <DEDUP_REMOVED lines=77> */
.L_x_68816:
[----:B------:R-:W-:Y:S05]  /*491d0*/  BSYNC.RECONVERGENT B1 ;  /* 0x0000000000017941 */ /* 0x000fea0003800200 */
.L_x_68815:
        /* <DEDUP_REMOVED lines=77> */
.L_x_68818:
[----:B------:R-:W-:Y:S05]  /*496b0*/  BSYNC.RECONVERGENT B1 ;  /* 0x0000000000017941 */ /* 0x000fea0003800200 */
.L_x_68817:
        /* <DEDUP_REMOVED lines=77> */
.L_x_68820:
[----:B------:R-:W-:Y:S05]  /*49b90*/  BSYNC.RECONVERGENT B1 ;  /* 0x0000000000017941 */ /* 0x000fea0003800200 */
.L_x_68819:
        /* <DEDUP_REMOVED lines=33> */
.L_x_68802:
[----:B------:R-:W-:Y:S05]  /*49db0*/  BSYNC.RECONVERGENT B0 ;  /* 0x0000000000007941 */ /* 0x000fea0003800200 */
.L_x_68801:
[----:B01234-:R-:W0:Y:S02]  /*49dc0*/  LDC.64 R208, c[0x0][0x380] ;  /* 0x0000e000ffd07b82 */ /* 0x01fe240000000a00 */
[----:B0-----:R-:W-:-:S05]  /*49dd0*/  IMAD R15, R208, 0x4, R15 ;  /* 0x00000004d00f7824 */ /* 0x001fca00078e020f */
[----:B------:R-:W-:-:S13]  /*49de0*/  ISETP.GE.AND P0, PT, R15, R209, PT ;  /* 0x000000d10f00720c */ /* 0x000fda0003f06270 */
[----:B------:R-:W-:Y:S05]  /*49df0*/  @!P0 BRA `(.L_x_68821) ;  /* 0xfffffb9000308947 */ /* 0x000fea000383ffff */
[----:B------:R-:W-:Y:S05]  /*49e00*/  EXIT ;  /* 0x000000000000794d */ /* 0x000fea0003800000 */
.L_x_68800:
        /* <DEDUP_REMOVED lines=8> */
.L_x_68823:
[----:B------:R-:W-:Y:S05]  /*49e90*/  BSYNC B0 ;  /* 0x0000000000007941 */ /* 0x000fea0003800000 */
.L_x_68822:
        /* <DEDUP_REMOVED lines=9> */
.L_x_68824:
[----:B------:R-:W-:Y:S02]  /*49f30*/  IMAD.MOV.U32 R209, RZ, RZ, 0x4 ;  /* 0x00000004ffd17424 */ /* 0x000fe400078e00ff */
[----:B------:R-:W-:Y:S01]  /*49f40*/  FADD.FTZ R210, R210, R0 ;  /* 0x00000000d2d27221 */ /* 0x000fe20000010000 */
[----:B------:R-:W-:-:S04]  /*49f50*/  MOV R0, 0xffffffff ;  /* 0xffffffff00007802 */ /* 0x000fc80000000f00 */
[----:B------:R-:W-:-:S07]  /*49f60*/  MOV R217, R210 ;  /* 0x000000d200d97202 */ /* 0x000fce0000000f00 */
[----:B------:R-:W-:Y:S05]  /*49f70*/  WARPSYNC.COLLECTIVE R0, `(.L_x_68825) ;  /* 0x0000000000087348 */ /* 0x000fea0003c00000 */
[----:B------:R0:W1:Y:S02]  /*49f80*/  SHFL.BFLY P6, R0, R217, R209, R208 ;  /* 0x0c0000d1d9007389 */ /* 0x00006400000c00d0 */
[----:B01----:R-:W-:Y:S05]  /*49f90*/  ENDCOLLECTIVE ;  /* 0x000000000000791b */ /* 0x003fea0003800000 */
.L_x_68825:
[----:B------:R-:W-:Y:S02]  /*49fa0*/  HFMA2 R209, -RZ, RZ, 0, 4.76837158203125e-07 ;  /* 0x00000008ffd17431 */ /* 0x000fe400000001ff */
[----:B------:R-:W-:Y:S01]  /*49fb0*/  FADD.FTZ R210, R210, R0 ;  /* 0x00000000d2d27221 */ /* 0x000fe20000010000 */
[----:B------:R-:W-:-:S03]  /*49fc0*/  IMAD.MOV.U32 R0, RZ, RZ, -0x1 ;  /* 0xffffffffff007424 */ /* 0x000fc600078e00ff */
[----:B------:R-:W-:-:S07]  /*49fd0*/  IMAD.MOV.U32 R217, RZ, RZ, R210 ;  /* 0x000000ffffd97224 */ /* 0x000fce00078e00d2 */
[----:B------:R-:W-:Y:S05]  /*49fe0*/  WARPSYNC.COLLECTIVE R0, `(.L_x_68826) ;  /* 0x0000000000087348 */ /* 0x000fea0003c00000 */
[----:B------:R0:W1:Y:S02]  /*49ff0*/  SHFL.BFLY P6, R0, R217, R209, R208 ;  /* 0x0c0000d1d9007389 */ /* 0x00006400000c00d0 */
[----:B01----:R-:W-:Y:S05]  /*4a000*/  ENDCOLLECTIVE ;  /* 0x000000000000791b */ /* 0x003fea0003800000 */
.L_x_68826:
[----:B------:R-:W-:Y:S02]  /*4a010*/  IMAD.MOV.U32 R209, RZ, RZ, 0x10 ;  /* 0x00000010ffd17424 */ /* 0x000fe400078e00ff */
[----:B------:R-:W-:Y:S01]  /*4a020*/  FADD.FTZ R210, R210, R0 ;  /* 0x00000000d2d27221 */ /* 0x000fe20000010000 */
[----:B------:R-:W-:-:S04]  /*4a030*/  MOV R0, 0xffffffff ;  /* 0xffffffff00007802 */ /* 0x000fc80000000f00 */
[----:B------:R-:W-:-:S07]  /*4a040*/  MOV R217, R210 ;  /* 0x000000d200d97202 */ /* 0x000fce0000000f00 */
[----:B------:R-:W-:Y:S05]  /*4a050*/  WARPSYNC.COLLECTIVE R0, `(.L_x_68827) ;  /* 0x0000000000087348 */ /* 0x000fea0003c00000 */
[----:B------:R0:W1:Y:S02]  /*4a060*/  SHFL.BFLY P6, R0, R217, R209, R208 ;  /* 0x0c0000d1d9007389 */ /* 0x00006400000c00d0 */
[----:B01----:R-:W-:Y:S05]  /*4a070*/  ENDCOLLECTIVE ;  /* 0x000000000000791b */ /* 0x003fea0003800000 */
.L_x_68827:
        /* <DEDUP_REMOVED lines=174> */
.L_x_68828:
[----:B------:R-:W-:Y:S02]  /*4ab60*/  HFMA2 R209, -RZ, RZ, 0, 1.1920928955078125e-07 ;  /* 0x00000002ffd17431 */ /* 0x000fe400000001ff */
[----:B------:R-:W-:Y:S01]  /*4ab70*/  FADD.FTZ R210, R210, R0 ;  /* 0x00000000d2d27221 */ /* 0x000fe20000010000 */
[----:B------:R-:W-:-:S03]  /*4ab80*/  IMAD.MOV.U32 R0, RZ, RZ, -0x1 ;  /* 0xffffffffff007424 */ /* 0x000fc600078e00ff */
[----:B------:R-:W-:-:S07]  /*4ab90*/  IMAD.MOV.U32 R217, RZ, RZ, R210 ;  /* 0x000000ffffd97224 */ /* 0x000fce00078e00d2 */
[----:B------:R-:W-:Y:S05]  /*4aba0*/  WARPSYNC.COLLECTIVE R0, `(.L_x_68829) ;  /* 0x0000000000087348 */ /* 0x000fea0003c00000 */
[----:B------:R0:W1:Y:S02]  /*4abb0*/  SHFL.BFLY P6, R0, R217, R209, R208 ;  /* 0x0c0000d1d9007389 */ /* 0x00006400000c00d0 */
[----:B01----:R-:W-:Y:S05]  /*4abc0*/  ENDCOLLECTIVE ;  /* 0x000000000000791b */ /* 0x003fea0003800000 */
.L_x_68829:
[----:B------:R-:W-:Y:S02]  /*4abd0*/  IMAD.MOV.U32 R209, RZ, RZ, 0x4 ;  /* 0x00000004ffd17424 */ /* 0x000fe400078e00ff */
[----:B------:R-:W-:Y:S01]  /*4abe0*/  FADD.FTZ R210, R210, R0 ;  /* 0x00000000d2d27221 */ /* 0x000fe20000010000 */
[----:B------:R-:W-:-:S04]  /*4abf0*/  MOV R0, 0xffffffff ;  /* 0xffffffff00007802 */ /* 0x000fc80000000f00 */
[----:B------:R-:W-:-:S07]  /*4ac00*/  MOV R217, R210 ;  /* 0x000000d200d97202 */ /* 0x000fce0000000f00 */
[----:B------:R-:W-:Y:S05]  /*4ac10*/  WARPSYNC.COLLECTIVE R0, `(.L_x_68830) ;  /* 0x0000000000087348 */ /* 0x000fea0003c00000 */
[----:B------:R0:W1:Y:S02]  /*4ac20*/  SHFL.BFLY P6, R0, R217, R209, R208 ;  /* 0x0c0000d1d9007389 */ /* 0x00006400000c00d0 */
[----:B01----:R-:W-:Y:S05]  /*4ac30*/  ENDCOLLECTIVE ;  /* 0x000000000000791b */ /* 0x003fea0003800000 */
.L_x_68830:
[----:B------:R-:W-:Y:S02]  /*4ac40*/  HFMA2 R209, -RZ, RZ, 0, 4.76837158203125e-07 ;  /* 0x00000008ffd17431 */ /* 0x000fe400000001ff */
[----:B------:R-:W-:Y:S01]  /*4ac50*/  FADD.FTZ R210, R210, R0 ;  /* 0x00000000d2d27221 */ /* 0x000fe20000010000 */
[----:B------:R-:W-:-:S03]  /*4ac60*/  IMAD.MOV.U32 R0, RZ, RZ, -0x1 ;  /* 0xffffffffff007424 */ /* 0x000fc600078e00ff */
[----:B------:R-:W-:-:S07]  /*4ac70*/  IMAD.MOV.U32 R217, RZ, RZ, R210 ;  /* 0x000000ffffd97224 */ /* 0x000fce00078e00d2 */
[----:B------:R-:W-:Y:S05]  /*4ac80*/  WARPSYNC.COLLECTIVE R0, `(.L_x_68831) ;  /* 0x0000000000087348 */ /* 0x000fea0003c00000 */
[----:B------:R0:W1:Y:S02]  /*4ac90*/  SHFL.BFLY P6, R0, R217, R209, R208 ;  /* 0x0c0000d1d9007389 */ /* 0x00006400000c00d0 */
[----:B01----:R-:W-:Y:S05]  /*4aca0*/  ENDCOLLECTIVE ;  /* 0x000000000000791b */ /* 0x003fea0003800000 */
.L_x_68831:
[----:B------:R-:W-:Y:S02]  /*4acb0*/  IMAD.MOV.U32 R209, RZ, RZ, 0x10 ;  /* 0x00000010ffd17424 */ /* 0x000fe400078e00ff */
[----:B------:R-:W-:Y:S01]  /*4acc0*/  FADD.FTZ R210, R210, R0 ;  /* 0x00000000d2d27221 */ /* 0x000fe20000010000 */
[----:B------:R-:W-:-:S04]  /*4acd0*/  MOV R0, 0xffffffff ;  /* 0xffffffff00007802 */ /* 0x000fc80000000f00 */
[----:B------:R-:W-:-:S07]  /*4ace0*/  MOV R217, R210 ;  /* 0x000000d200d97202 */ /* 0x000fce0000000f00 */
[----:B------:R-:W-:Y:S05]  /*4acf0*/  WARPSYNC.COLLECTIVE R0, `(.L_x_68832) ;  /* 0x0000000000087348 */ /* 0x000fea0003c00000 */
[----:B------:R0:W1:Y:S02]  /*4ad00*/  SHFL.BFLY P6, R0, R217, R209, R208 ;  /* 0x0c0000d1d9007389 */ /* 0x00006400000c00d0 */
[----:B01----:R-:W-:Y:S05]  /*4ad10*/  ENDCOLLECTIVE ;  /* 0x000000000000791b */ /* 0x003fea0003800000 */
.L_x_68832:
[----:B------:R-:W-:Y:S05]  /*4ad20*/  BRA `(.L_x_68833) ;  /* 0xffffffc400c07947 */ /* 0x000fea000383ffff */
.L_x_68834:
        /* <DEDUP_REMOVED lines=13> */
.L_x_88542:


//--------------------- .text._ZN10layer_norm13ln_fwd_kernelINS_13Kernel_traitsIf6__halffS2_fjLj2560ELj1ELj4ELj1ELj16ENS_18Kernel_traits_baseILj2560EfS2_fS2_fjLj128EEEEELb1ELb1ELb1ELb1EEEvNS_9FwdParamsE --------------------------
	.section	.text._ZN10layer_norm13ln_fwd_kernelINS_13Kernel_traitsIf6__halffS2_fjLj2560ELj1ELj4ELj1ELj16ENS_18Kernel_traits_baseILj2560EfS2_fS2_fjLj128EEEEELb1ELb1ELb1ELb1EEEvNS_9FwdParamsE,"ax",@progbits
	.align	128
        .global         _ZN10layer_norm13ln_fwd_kernelINS_13Kernel_traitsIf6__halffS2_fjLj2560ELj1ELj4ELj1ELj16ENS_18Kernel_traits_baseILj2560EfS2_fS2_fjLj128EEEEELb1ELb1ELb1ELb1EEEvNS_9FwdParamsE
        .type           _ZN10layer_norm13ln_fwd_kernelINS_13Kernel_traitsIf6__halffS2_fjLj2560ELj1ELj4ELj1ELj16ENS_18Kernel_traits_baseILj2560EfS2_fS2_fjLj128EEEEELb1ELb1ELb1ELb1EEEvNS_9FwdParamsE,@function
        .size           _ZN10layer_norm13ln_fwd_kernelINS_13Kernel_traitsIf6__halffS2_fjLj2560ELj1ELj4ELj1ELj16ENS_18Kernel_traits_baseILj2560EfS2_fS2_fjLj128EEEEELb1ELb1ELb1ELb1EEEvNS_9FwdParamsE,(.L_x_88543 - _ZN10layer_norm13ln_fwd_kernelINS_13Kernel_traitsIf6__halffS2_fjLj2560ELj1ELj4ELj1ELj16ENS_18Kernel_traits_baseILj2560EfS2_fS2_fjLj128EEEEELb1ELb1ELb1ELb1EEEvNS_9FwdParamsE)
        .other          _ZN10layer_norm13ln_fwd_kernelINS_13Kernel_traitsIf6__halffS2_fjLj2560ELj1ELj4ELj1ELj16ENS_18Kernel_traits_baseILj2560EfS2_fS2_fjLj128EEEEELb1ELb1ELb1ELb1EEEvNS_9FwdParamsE,@"STO_CUDA_ENTRY STV_DEFAULT"
_ZN10layer_norm13ln_fwd_kernelINS_13Kernel_traitsIf6__halffS2_fjLj2560ELj1ELj4ELj1ELj16ENS_18Kernel_traits_baseILj2560EfS2_fS2_fjLj128EEEEELb1ELb1ELb1ELb1EEEvNS_9FwdParamsE:
.text._ZN10layer_norm13ln_fwd_kernelINS_13Kernel_traitsIf6__halffS2_fjLj2560ELj1ELj4ELj1ELj16ENS_18Kernel_traits_baseILj2560EfS2_fS2_fjLj128EEEEELb1ELb1ELb1ELb1EEEvNS_9FwdParamsE:
        /* <DEDUP_REMOVED lines=152> */
.L_x_68835:
        /* <DEDUP_REMOVED lines=138> */
.L_x_68836:
        /* <DEDUP_REMOVED lines=94> */
.L_x_69970:
        /* <DEDUP_REMOVED lines=53> */
.L_x_68843:
        /* <DEDUP_REMOVED lines=12> */
.L_x_68845:
[----:B0-----:R-:W-:Y:S05]  /*1c10*/  BSYNC.RECONVERGENT B3 ;  /* 0x0000000000037941 */ /* 0x001fea0003800200 */
.L_x_68844:
        /* <DEDUP_REMOVED lines=62> */
.L_x_68842:
[----:B0-----:R-:W-:Y:S05]  /*2000*/  BSYNC.RECONVERGENT B2 ;  /* 0x0000000000027941 */ /* 0x001fea0003800200 */
.L_x_68841:
        /* <DEDUP_REMOVED lines=9> */
[----:B------:R-:W-:-:S07]  /*20a0*/  FFMA.FTZ R12, R5, R60, R144 ;  /* 0x0000003c050c7223 */ /* 0x000fce0000010090 */
.L_x_68840:
[----:B0-----:R-:W-:Y:S05]  /*20b0*/  BSYNC.RECONVERGENT B1 ;  /* 0x0000000000017941 */ /* 0x001fea0003800200 */
.L_x_68839:
        /* <DEDUP_REMOVED lines=17> */
.L_x_68850:
        /* <DEDUP_REMOVED lines=12> */
.L_x_68852:
[----:B------:R-:W-:Y:S05]  /*2290*/  BSYNC.RECONVERGENT B3 ;  /* 0x0000000000037941 */ /* 0x000fea0003800200 */
.L_x_68851:
        /* <DEDUP_REMOVED lines=61> */
.L_x_68849:
[----:B------:R-:W-:Y:S05]  /*2670*/  BSYNC.RECONVERGENT B2 ;  /* 0x0000000000027941 */ /* 0x000fea0003800200 */
.L_x_68848:
        /* <DEDUP_REMOVED lines=10> */
[----:B------:R-:W-:-:S07]  /*2720*/  FFMA.FTZ R13, R5, R61, R145 ;  /* 0x0000003d050d7223 */ /* 0x000fce0000010091 */
.L_x_68847:
[----:B------:R-:W-:Y:S05]  /*2730*/  BSYNC.RECONVERGENT B1 ;  /* 0x0000000000017941 */ /* 0x000fea0003800200 */
.L_x_68846:
        /* <DEDUP_REMOVED lines=17> */
.L_x_68857:
        /* <DEDUP_REMOVED lines=12> */
.L_x_68859:
[----:B------:R-:W-:Y:S05]  /*2910*/  BSYNC.RECONVERGENT B3 ;  /* 0x0000000000037941 */ /* 0x000fea0003800200 */
.L_x_68858:
        /* <DEDUP_REMOVED lines=61> */
.L_x_68856:
[----:B------:R-:W-:Y:S05]  /*2cf0*/  BSYNC.RECONVERGENT B2 ;  /* 0x0000000000027941 */ /* 0x000fea0003800200 */
.L_x_68855:
        /* <DEDUP_REMOVED lines=10> */
[----:B------:R-:W-:-:S07]  /*2da0*/  FFMA.FTZ R14, R5, R62, R146 ;  /* 0x0000003e050e7223 */ /* 0x000fce0000010092 */
.L_x_68854:
[----:B------:R-:W-:Y:S05]  /*2db0*/  BSYNC.RECONVERGENT B1 ;  /* 0x0000000000017941 */ /* 0x000fea0003800200 */
.L_x_68853:
        /* <DEDUP_REMOVED lines=17> */
.L_x_68864:
        /* <DEDUP_REMOVED lines=12> */
.L_x_68866:
[----:B------:R-:W-:Y:S05]  /*2f90*/  BSYNC.RECONVERGENT B3 ;  /* 0x0000000000037941 */ /* 0x000fea0003800200 */
.L_x_68865:
        /* <DEDUP_REMOVED lines=61> */
.L_x_68863:
[----:B------:R-:W-:Y:S05]  /*3370*/  BSYNC.RECONVERGENT B2 ;  /* 0x0000000000027941 */ /* 0x000fea0003800200 */
.L_x_68862:
        /* <DEDUP_REMOVED lines=11> */
.L_x_68861:
[----:B------:R-:W-:Y:S05]  /*3430*/  BSYNC.RECONVERGENT B1 ;  /* 0x0000000000017941 */ /* 0x000fea0003800200 */
.L_x_68860:
        /* <DEDUP_REMOVED lines=17> */
.L_x_68871:
        /* <DEDUP_REMOVED lines=12> */
.L_x_68873:
[----:B------:R-:W-:Y:S05]  /*3610*/  BSYNC.RECONVERGENT B3 ;  /* 0x0000000000037941 */ /* 0x000fea0003800200 */
.L_x_68872:
        /* <DEDUP_REMOVED lines=61> */
.L_x_68870:
[----:B------:R-:W-:Y:S05]  /*39f0*/  BSYNC.RECONVERGENT B2 ;  /* 0x0000000000027941 */ /* 0x000fea0003800200 */
.L_x_68869:
[----:B------:R-:W-:Y:S01]  /*3a00*/  I2FP.F32.U32 R5, R5 ;  /* 0x0000000500057245 */ /* 0x000fe20000201000 */
[----:B------:R-:W-:-:S04]  /*3a10*/  IMAD.MOV.U32 R152, RZ, RZ, 0x2f800000 ;  /* 0x2f800000ff987424 */ /* 0x000fc800078e00ff */
[----:B------:R-:W-:-:S05]  /*3a20*/  FFMA.FTZ R5, R5, R152, 1.1641532182693481445e-10 ;  /* 0x2f00000005057423 */ /* 0x000fca0000010098 */
[----:B------:R-:W-:Y:S01]  /*3a30*/  FSETP.GTU.FTZ.AND P3, PT, R5, UR12, PT ;  /* 0x0000000c05007c0b */ /* 0x000fe2000bf7c000 */
[----:B------:R-:W-:-:S03]  /*3a40*/  HADD2.F32 R5, -RZ, R142.H0_H0 ;  /* 0x2000008eff057230 */ /* 0x000fc60000004100 */
[----:B------:R-:W-:Y:S02]  /*3a50*/  SEL R152, RZ, 0x1, P3 ;  /* 0x00000001ff987807 */ /* 0x000fe40001800000 */
[----:B------:R-:W-:Y:S02]  /*3a60*/  FMUL.FTZ R5, R5, UR9 ;  /* 0x0000000905057c20 */ /* 0x000fe40008410000 */
[----:B------:R-:W-:Y:S02]  /*3a70*/  PRMT R231, R152, 0x7610, R231 ;  /* 0x0000761098e77816 */ /* 0x000fe400000000e7 */
[----:B------:R-:W-:-:S05]  /*3a80*/  FMUL.FTZ R5, R5, UR8 ;  /* 0x0000000805057c20 */ /* 0x000fca0008410000 */
[----:B------:R-:W-:-:S05]  /*3a90*/  FSEL R5, R5, RZ, !P3 ;  /* 0x000000ff05057208 */ /* 0x000fca0005800000 */
[----:B------:R-:W-:-:S07]  /*3aa0*/  FFMA.FTZ R224, R5, R64, R148 ;  /* 0x0000004005e07223 */ /* 0x000fce0000010094 */
.L_x_68868:
[----:B------:R-:W-:Y:S05]  /*3ab0*/  BSYNC.RECONVERGENT B1 ;  /* 0x0000000000017941 */ /* 0x000fea0003800200 */
.L_x_68867:
        /* <DEDUP_REMOVED lines=17> */
.L_x_68878:
        /* <DEDUP_REMOVED lines=12> */
.L_x_68880:
[----:B------:R-:W-:Y:S05]  /*3c90*/  BSYNC.RECONVERGENT B3 ;  /* 0x0000000000037941 */ /* 0x000fea0003800200 */
.L_x_68879:
        /* <DEDUP_REMOVED lines=60> */
[----:B------:R-:W-:-:S07]  /*4060*/  LOP3.LUT R4, R4, UR15, R9, 0x96, !PT ;  /* 0x0000000f04047c12 */ /* 0x000fce000f8e9609 */
.L_x_68877:
[----:B------:R-:W-:Y:S05]  /*4070*/  BSYNC.RECONVERGENT B2 ;  /* 0x0000000000027941 */ /* 0x000fea0003800200 */
.L_x_68876:
[----:B------:R-:W-:Y:S01]  /*4080*/  HFMA2 R9, -RZ, RZ, 0.1171875, 0 ;  /* 0x2f800000ff097431 */ /* 0x000fe200000001ff */
[----:B------:R-:W-:-:S05]  /*4090*/  I2FP.F32.U32 R5, R5 ;  /* 0x0000000500057245 */ /* 0x000fca0000201000 */
[----:B------:R-:W-:-:S05]  /*40a0*/  FFMA.FTZ R5, R5, R9, 1.1641532182693481445e-10 ;  /* 0x2f00000005057423 */ /* 0x000fca0000010009 */
[----:B------:R-:W-:Y:S01]  /*40b0*/  FSETP.GTU.FTZ.AND P3, PT, R5, UR12, PT ;  /* 0x0000000c05007c0b */ /* 0x000fe2000bf7c000 */
[----:B------:R-:W-:-:S03]  /*40c0*/  HADD2.F32 R5, -RZ, R142.H1_H1 ;  /* 0x3000008eff057230 */ /* 0x000fc60000004100 */
[----:B------:R-:W-:Y:S02]  /*40d0*/  SEL R9, RZ, 0x1, P3 ;  /* 0x00000001ff097807 */ /* 0x000fe40001800000 */
[----:B------:R-:W-:Y:S02]  /*40e0*/  FMUL.FTZ R5, R5, UR9 ;  /* 0x0000000905057c20 */ /* 0x000fe40008410000 */
[----:B------:R-:W-:Y:S02]  /*40f0*/  PRMT R232, R9, 0x7610, R232 ;  /* 0x0000761009e87816 */ /* 0x000fe400000000e8 */
[----:B------:R-:W-:-:S05]  /*4100*/  FMUL.FTZ R5, R5, UR8 ;  /* 0x0000000805057c20 */ /* 0x000fca0008410000 */
[----:B------:R-:W-:-:S05]  /*4110*/  FSEL R5, R5, RZ, !P3 ;  /* 0x000000ff05057208 */ /* 0x000fca0005800000 */
[----:B------:R-:W-:-:S07]  /*4120*/  FFMA.FTZ R225, R5, R65, R149 ;  /* 0x0000004105e17223 */ /* 0x000fce0000010095 */
.L_x_68875:
[----:B------:R-:W-:Y:S05]  /*4130*/  BSYNC.RECONVERGENT B1 ;  /* 0x0000000000017941 */ /* 0x000fea0003800200 */
.L_x_68874:
        /* <DEDUP_REMOVED lines=17> */
.L_x_68885:
        /* <DEDUP_REMOVED lines=12> */
.L_x_68887:
[----:B------:R-:W-:Y:S05]  /*4310*/  BSYNC.RECONVERGENT B3 ;  /* 0x0000000000037941 */ /* 0x000fea0003800200 */
.L_x_68886:
        /* <DEDUP_REMOVED lines=61> */
.L_x_68884:
[----:B------:R-:W-:Y:S05]  /*46f0*/  BSYNC.RECONVERGENT B2 ;  /* 0x0000000000027941 */ /* 0x000fea0003800200 */
.L_x_68883:
        /* <DEDUP_REMOVED lines=11> */
.L_x_68882:
[----:B------:R-:W-:Y:S05]  /*47b0*/  BSYNC.RECONVERGENT B1 ;  /* 0x0000000000017941 */ /* 0x000fea0003800200 */
.L_x_68881:
        /* <DEDUP_REMOVED lines=16> */
.L_x_68891:
        /* <DEDUP_REMOVED lines=12> */
.L_x_68893:
[----:B------:R-:W-:Y:S05]  /*4980*/  BSYNC.RECONVERGENT B2 ;  /* 0x0000000000027941 */ /* 0x000fea0003800200 */
.L_x_68892:
        /* <DEDUP_REMOVED lines=56> */
[----:B------:R-:W-:Y:S01]  /*4d10*/  IMAD.MOV.U32 R152, RZ, RZ, R158 ;  /* 0x000000ffff987224 */ /* 0x000fe200078e009e */
[----:B------:R-:W-:Y:S01]  /*4d20*/  MOV R158, R8 ;  /* 0x00000008009e7202 */ /* 0x000fe20000000f00 */
[----:B------:R-:W-:Y:S01]  /*4d30*/  UIADD3 UR15, UPT, UPT, UR4, -0x700cb87f, URZ ;  /* 0x8ff34781040f7890 */ /* 0x000fe2000fffe0ff */
[----:B------:R-:W-:-:S05]  /*4d40*/  IMAD.WIDE.U32 R8, R153, -0x326172a9, RZ ;  /* 0xcd9e8d5799087825 */ /* 0x000fca00078e00ff */
[----:B------:R-:W-:-:S07]  /*4d50*/  LOP3.LUT R4, R4, UR15, R9, 0x96, !PT ;  /* 0x0000000f04047c12 */ /* 0x000fce000f8e9609 */
.L_x_68890:
[----:B------:R-:W-:Y:S05]  /*4d60*/  BSYNC.RECONVERGENT B1 ;  /* 0x0000000000017941 */ /* 0x000fea0003800200 */
.L_x_68889:
[----:B------:R-:W-:Y:S01]  /*4d70*/  I2FP.F32.U32 R9, R152 ;  /* 0x0000009800097245 */ /* 0x000fe20000201000 */
[----:B------:R-:W-:-:S04]  /*4d80*/  IMAD.MOV.U32 R152, RZ, RZ, 0x2f800000 ;  /* 0x2f800000ff987424 */ /* 0x000fc800078e00ff */
        /* <DEDUP_REMOVED lines=8> */
[----:B------:R-:W-:Y:S01]  /*4e10*/  FFMA.FTZ R227, R9, R67, R151 ;  /* 0x0000004309e37223 */ /* 0x000fe20000010097 */
[----:B------:R-:W-:Y:S06]  /*4e20*/  BRA `(.L_x_68888) ;  /* 0x0000003400087947 */ /* 0x000fec0003800000 */
.L_x_68838:
        /* <DEDUP_REMOVED lines=21> */
.L_x_68898:
        /* <DEDUP_REMOVED lines=12> */
.L_x_68900:
[----:B0-----:R-:W-:Y:S05]  /*5040*/  BSYNC.RECONVERGENT B3 ;  /* 0x0000000000037941 */ /* 0x001fea0003800200 */
.L_x_68899:
        /* <DEDUP_REMOVED lines=62> */
.L_x_68897:
[----:B0-----:R-:W-:Y:S05]  /*5430*/  BSYNC.RECONVERGENT B2 ;  /* 0x0000000000027941 */ /* 0x001fea0003800200 */
.L_x_68896:
        /* <DEDUP_REMOVED lines=10> */
.L_x_68895:
[----:B0-----:R-:W-:Y:S05]  /*54e0*/  BSYNC.RECONVERGENT B1 ;  /* 0x0000000000017941 */ /* 0x001fea0003800200 */
.L_x_68894:
        /* <DEDUP_REMOVED lines=17> */
.L_x_68905:
        /* <DEDUP_REMOVED lines=12> */
.L_x_68907:
[----:B------:R-:W-:Y:S05]  /*56c0*/  BSYNC.RECONVERGENT B3 ;  /* 0x0000000000037941 */ /* 0x000fea0003800200 */
.L_x_68906:
        /* <DEDUP_REMOVED lines=61> */
.L_x_68904:
[----:B------:R-:W-:Y:S05]  /*5aa0*/  BSYNC.RECONVERGENT B2 ;  /* 0x0000000000027941 */ /* 0x000fea0003800200 */
.L_x_68903:
        /* <DEDUP_REMOVED lines=11> */
.L_x_68902:
[----:B------:R-:W-:Y:S05]  /*5b60*/  BSYNC.RECONVERGENT B1 ;  /* 0x0000000000017941 */ /* 0x000fea0003800200 */
.L_x_68901:
        /* <DEDUP_REMOVED lines=17> */
.L_x_68912:
        /* <DEDUP_REMOVED lines=12> */
.L_x_68914:
[----:B------:R-:W-:Y:S05]  /*5d40*/  BSYNC.RECONVERGENT B3 ;  /* 0x0000000000037941 */ /* 0x000fea0003800200 */
.L_x_68913:
        /* <DEDUP_REMOVED lines=61> */
.L_x_68911:
[----:B------:R-:W-:Y:S05]  /*6120*/  BSYNC.RECONVERGENT B2 ;  /* 0x0000000000027941 */ /* 0x000fea0003800200 */
.L_x_68910:
        /* <DEDUP_REMOVED lines=11> */
.L_x_68909:
[----:B------:R-:W-:Y:S05]  /*61e0*/  BSYNC.RECONVERGENT B1 ;  /* 0x0000000000017941 */ /* 0x000fea0003800200 */
.L_x_68908:
        /* <DEDUP_REMOVED lines=17> */
.L_x_68919:
        /* <DEDUP_REMOVED lines=12> */
.L_x_68921:
[----:B------:R-:W-:Y:S05]  /*63c0*/  BSYNC.RECONVERGENT B3 ;  /* 0x0000000000037941 */ /* 0x000fea0003800200 */
.L_x_68920:
        /* <DEDUP_REMOVED lines=61> */
.L_x_68918:
[----:B------:R-:W-:Y:S05]  /*67a0*/  BSYNC.RECONVERGENT B2 ;  /* 0x0000000000027941 */ /* 0x000fea0003800200 */
.L_x_68917:
        /* <DEDUP_REMOVED lines=11> */
.L_x_68916:
[----:B------:R-:W-:Y:S05]  /*6860*/  BSYNC.RECONVERGENT B1 ;  /* 0x0000000000017941 */ /* 0x000fea0003800200 */
.L_x_68915:
        /* <DEDUP_REMOVED lines=17> */
.L_x_68926:
        /* <DEDUP_REMOVED lines=12> */
.L_x_68928:
[----:B------:R-:W-:Y:S05]  /*6a40*/  BSYNC.RECONVERGENT B3 ;  /* 0x0000000000037941 */ /* 0x000fea0003800200 */
.L_x_68927:
        /* <DEDUP_REMOVED lines=61> */
.L_x_68925:
[----:B------:R-:W-:Y:S05]  /*6e20*/  BSYNC.RECONVERGENT B2 ;  /* 0x0000000000027941 */ /* 0x000fea0003800200 */
.L_x_68924:
        /* <DEDUP_REMOVED lines=11> */
.L_x_68923:
[----:B------:R-:W-:Y:S05]  /*6ee0*/  BSYNC.RECONVERGENT B1 ;  /* 0x0000000000017941 */ /* 0x000fea0003800200 */
.L_x_68922:
        /* <DEDUP_REMOVED lines=17> */
.L_x_68933:
        /* <DEDUP_REMOVED lines=12> */
.L_x_68935:
[----:B------:R-:W-:Y:S05]  /*70c0*/  BSYNC.RECONVERGENT B3 ;  /* 0x0000000000037941 */ /* 0x000fea0003800200 */
.L_x_68934:
        /* <DEDUP_REMOVED lines=61> */
.L_x_68932:
[----:B------:R-:W-:Y:S05]  /*74a0*/  BSYNC.RECONVERGENT B2 ;  /* 0x0000000000027941 */ /* 0x000fea0003800200 */
.L_x_68931:
        /* <DEDUP_REMOVED lines=11> */
.L_x_68930:
[----:B------:R-:W-:Y:S05]  /*7560*/  BSYNC.RECONVERGENT B1 ;  /* 0x0000000000017941 */ /* 0x000fea0003800200 */
.L_x_68929:
        /* <DEDUP_REMOVED lines=17> */
.L_x_68940:
        /* <DEDUP_REMOVED lines=12> */
.L_x_68942:
[----:B------:R-:W-:Y:S05]  /*7740*/  BSYNC.RECONVERGENT B3 ;  /* 0x0000000000037941 */ /* 0x000fea0003800200 */
.L_x_68941:
        /* <DEDUP_REMOVED lines=61> */
.L_x_68939:
[----:B------:R-:W-:Y:S05]  /*7b20*/  BSYNC.RECONVERGENT B2 ;  /* 0x0000000000027941 */ /* 0x000fea0003800200 */
.L_x_68938:
        /* <DEDUP_REMOVED lines=11> */
.L_x_68937:
[----:B------:R-:W-:Y:S05]  /*7be0*/  BSYNC.RECONVERGENT B1 ;  /* 0x0000000000017941 */ /* 0x000fea0003800200 */
.L_x_68936:
        /* <DEDUP_REMOVED lines=16> */
.L_x_68945:
        /* <DEDUP_REMOVED lines=12> */
.L_x_68947:
[----:B------:R-:W-:Y:S05]  /*7db0*/  BSYNC.RECONVERGENT B2 ;  /* 0x0000000000027941 */ /* 0x000fea0003800200 */
.L_x_68946:
        /* <DEDUP_REMOVED lines=61> */
.L_x_68944:
[----:B------:R-:W-:Y:S05]  /*8190*/  BSYNC.RECONVERGENT B1 ;  /* 0x0000000000017941 */ /* 0x000fea0003800200 */
.L_x_68943:
[----:B------:R-:W-:Y:S01]  /*81a0*/  I2FP.F32.U32 R9, R152 ;  /* 0x0000009800097245 */ /* 0x000fe20000201000 */
[----:B------:R-:W-:-:S05]  /*81b0*/  HFMA2 R152, -RZ, RZ, 0.1171875, 0 ;  /* 0x2f800000ff987431 */ /* 0x000fca00000001ff */
        /* <DEDUP_REMOVED lines=9> */
.L_x_68888:
[----:B------:R-:W-:Y:S05]  /*8250*/  BSYNC.RECONVERGENT B0 ;  /* 0x0000000000007941 */ /* 0x000fea0003800200 */
.L_x_68837:
        /* <DEDUP_REMOVED lines=26> */
.L_x_68949:
[----:B------:R-:W-:Y:S05]  /*8400*/  BSYNC.RECONVERGENT B0 ;  /* 0x0000000000007941 */ /* 0x000fea0003800200 */
.L_x_68948:
        /* <DEDUP_REMOVED lines=14> */
[----:B-----5:R-:W-:Y:S01]  /*84f0*/  MOV R216, R144 ;  /* 0x0000009000d87202 */ /* 0x020fe20000000f00 */
[----:B0-----:R-:W-:-:S09]  /*8500*/  IMAD.MOV.U32 R152, RZ, RZ, R5 ;  /* 0x000000ffff987224 */ /* 0x001fd200078e0005 */
        /* <DEDUP_REMOVED lines=17> */
.L_x_68956:
        /* <DEDUP_REMOVED lines=12> */
.L_x_68958:
[----:B------:R-:W-:Y:S05]  /*86e0*/  BSYNC.RECONVERGENT B3 ;  /* 0x0000000000037941 */ /* 0x000fea0003800200 */
.L_x_68957:
        /* <DEDUP_REMOVED lines=59> */
[----:B------:R-:W-:Y:S01]  /*8aa0*/  IMAD.MOV.U32 R11, RZ, RZ, R158 ;  /* 0x000000ffff0b7224 */ /* 0x000fe200078e009e */
[----:B------:R-:W-:Y:S01]  /*8ab0*/  LOP3.LUT R4, R4, UR15, R153, 0x96, !PT ;  /* 0x0000000f04047c12 */ /* 0x000fe2000f8e9699 */
[----:B------:R-:W-:-:S07]  /*8ac0*/  IMAD.MOV.U32 R152, RZ, RZ, RZ ;  /* 0x000000ffff987224 */ /* 0x000fce00078e00ff */
.L_x_68955:
[----:B------:R-:W-:Y:S05]  /*8ad0*/  BSYNC.RECONVERGENT B2 ;  /* 0x0000000000027941 */ /* 0x000fea0003800200 */
.L_x_68954:
[----:B------:R-:W-:Y:S01]  /*8ae0*/  I2FP.F32.U32 R5, R11 ;  /* 0x0000000b00057245 */ /* 0x000fe20000201000 */
[----:B------:R-:W-:-:S05]  /*8af0*/  HFMA2 R11, -RZ, RZ, 0.1171875, 0 ;  /* 0x2f800000ff0b7431 */ /* 0x000fca00000001ff */
[----:B------:R-:W-:-:S05]  /*8b00*/  FFMA.FTZ R5, R5, R11, 1.1641532182693481445e-10 ;  /* 0x2f00000005057423 */ /* 0x000fca000001000b */
[----:B------:R-:W-:Y:S01]  /*8b10*/  FSETP.GTU.FTZ.AND P3, PT, R5, UR12, PT ;  /* 0x0000000c05007c0b */ /* 0x000fe2000bf7c000 */
[----:B------:R-:W-:-:S03]  /*8b20*/  HADD2.F32 R5, -RZ, R140.H0_H0 ;  /* 0x2000008cff057230 */ /* 0x000fc60000004100 */
[----:B------:R-:W-:Y:S02]  /*8b30*/  SEL R11, RZ, 0x1, P3 ;  /* 0x00000001ff0b7807 */ /* 0x000fe40001800000 */
[----:B------:R-:W-:-:S04]  /*8b40*/  FMUL.FTZ R5, R5, UR9 ;  /* 0x0000000905057c20 */ /* 0x000fc80008410000 */
[----:B------:R-:W-:-:S05]  /*8b50*/  FMUL.FTZ R5, R5, UR8 ;  /* 0x0000000805057c20 */ /* 0x000fca0008410000 */
[----:B------:R-:W-:-:S05]  /*8b60*/  FSEL R5, R5, RZ, !P3 ;  /* 0x000000ff05057208 */ /* 0x000fca0005800000 */
[----:B------:R-:W-:-:S07]  /*8b70*/  FFMA.FTZ R216, R5, R68, R144 ;  /* 0x0000004405d87223 */ /* 0x000fce0000010090 */
.L_x_68953:
[----:B------:R-:W-:Y:S05]  /*8b80*/  BSYNC.RECONVERGENT B1 ;  /* 0x0000000000017941 */ /* 0x000fea0003800200 */
.L_x_68952:
        /* <DEDUP_REMOVED lines=17> */
.L_x_68963:
        /* <DEDUP_REMOVED lines=12> */
.L_x_68965:
[----:B------:R-:W-:Y:S05]  /*8d60*/  BSYNC.RECONVERGENT B3 ;  /* 0x0000000000037941 */ /* 0x000fea0003800200 */
.L_x_68964:
        /* <DEDUP_REMOVED lines=62> */
.L_x_68962:
[----:B------:R-:W-:Y:S05]  /*9150*/  BSYNC.RECONVERGENT B2 ;  /* 0x0000000000027941 */ /* 0x000fea0003800200 */
.L_x_68961:
        /* <DEDUP_REMOVED lines=11> */
.L_x_68960:
[----:B------:R-:W-:Y:S05]  /*9210*/  BSYNC.RECONVERGENT B1 ;  /* 0x0000000000017941 */ /* 0x000fea0003800200 */
.L_x_68959:
        /* <DEDUP_REMOVED lines=17> */
.L_x_68970:
        /* <DEDUP_REMOVED lines=12> */
.L_x_68972:
[----:B------:R-:W-:Y:S05]  /*93f0*/  BSYNC.RECONVERGENT B3 ;  /* 0x0000000000037941 */ /* 0x000fea0003800200 */
.L_x_68971:
        /* <DEDUP_REMOVED lines=62> */
.L_x_68969:
[----:B------:R-:W-:Y:S05]  /*97e0*/  BSYNC.RECONVERGENT B2 ;  /* 0x0000000000027941 */ /* 0x000fea0003800200 */
.L_x_68968:
        /* <DEDUP_REMOVED lines=11> */
.L_x_68967:
[----:B------:R-:W-:Y:S05]  /*98a0*/  BSYNC.RECONVERGENT B1 ;  /* 0x0000000000017941 */ /* 0x000fea0003800200 */
.L_x_68966:
        /* <DEDUP_REMOVED lines=17> */
.L_x_68977:
        /* <DEDUP_REMOVED lines=12> */
.L_x_68979:
[----:B------:R-:W-:Y:S05]  /*9a80*/  BSYNC.RECONVERGENT B3 ;  /* 0x0000000000037941 */ /* 0x000fea0003800200 */
.L_x_68978:
        /* <DEDUP_REMOVED lines=62> */
.L_x_68976:
[----:B------:R-:W-:Y:S05]  /*9e70*/  BSYNC.RECONVERGENT B2 ;  /* 0x0000000000027941 */ /* 0x000fea0003800200 */
.L_x_68975:
        /* <DEDUP_REMOVED lines=11> */
.L_x_68974:
[----:B------:R-:W-:Y:S05]  /*9f30*/  BSYNC.RECONVERGENT B1 ;  /* 0x0000000000017941 */ /* 0x000fea0003800200 */
.L_x_68973:
        /* <DEDUP_REMOVED lines=17> */
.L_x_68984:
        /* <DEDUP_REMOVED lines=12> */
.L_x_68986:
[----:B------:R-:W-:Y:S05]  /*a110*/  BSYNC.RECONVERGENT B3 ;  /* 0x0000000000037941 */ /* 0x000fea0003800200 */
.L_x_68985:
        /* <DEDUP_REMOVED lines=62> */
.L_x_68983:
[----:B------:R-:W-:Y:S05]  /*a500*/  BSYNC.RECONVERGENT B2 ;  /* 0x0000000000027941 */ /* 0x000fea0003800200 */
.L_x_68982:
        /* <DEDUP_REMOVED lines=11> */
.L_x_68981:
[----:B------:R-:W-:Y:S05]  /*a5c0*/  BSYNC.RECONVERGENT B1 ;  /* 0x0000000000017941 */ /* 0x000fea0003800200 */
.L_x_68980:
        /* <DEDUP_REMOVED lines=17> */
.L_x_68991:
        /* <DEDUP_REMOVED lines=12> */
.L_x_68993:
[----:B------:R-:W-:Y:S05]  /*a7a0*/  BSYNC.RECONVERGENT B3 ;  /* 0x0000000000037941 */ /* 0x000fea0003800200 */
.L_x_68992:
        /* <DEDUP_REMOVED lines=62> */
.L_x_68990:
[----:B------:R-:W-:Y:S05]  /*ab90*/  BSYNC.RECONVERGENT B2 ;  /* 0x0000000000027941 */ /* 0x000fea0003800200 */
.L_x_68989:
        /* <DEDUP_REMOVED lines=11> */
.L_x_68988:
[----:B------:R-:W-:Y:S05]  /*ac50*/  BSYNC.RECONVERGENT B1 ;  /* 0x0000000000017941 */ /* 0x000fea0003800200 */
.L_x_68987:
        /* <DEDUP_REMOVED lines=17> */
.L_x_68998:
        /* <DEDUP_REMOVED lines=12> */
.L_x_69000:
[----:B------:R-:W-:Y:S05]  /*ae30*/  BSYNC.RECONVERGENT B3 ;  /* 0x0000000000037941 */ /* 0x000fea0003800200 */
.L_x_68999:
        /* <DEDUP_REMOVED lines=62> */
.L_x_68997:
[----:B------:R-:W-:Y:S05]  /*b220*/  BSYNC.RECONVERGENT B2 ;  /* 0x0000000000027941 */ /* 0x000fea0003800200 */
.L_x_68996:
[----:B------:R-:W-:Y:S01]  /*b230*/  HFMA2 R153, -RZ, RZ, 0.1171875, 0 ;  /* 0x2f800000ff997431 */ /* 0x000fe200000001ff */
[----:B------:R-:W-:-:S05]  /*b240*/  I2FP.F32.U32 R5, R5 ;  /* 0x0000000500057245 */ /* 0x000fca0000201000 */
        /* <DEDUP_REMOVED lines=9> */
.L_x_68995:
[----:B------:R-:W-:Y:S05]  /*b2e0*/  BSYNC.RECONVERGENT B1 ;  /* 0x0000000000017941 */ /* 0x000fea0003800200 */
.L_x_68994:
        /* <DEDUP_REMOVED lines=16> */
.L_x_69004:
        /* <DEDUP_REMOVED lines=12> */
.L_x_69006:
[----:B------:R-:W-:Y:S05]  /*b4b0*/  BSYNC.RECONVERGENT B2 ;  /* 0x0000000000027941 */ /* 0x000fea0003800200 */
.L_x_69005:
        /* <DEDUP_REMOVED lines=62> */
.L_x_69003:
[----:B------:R-:W-:Y:S05]  /*b8a0*/  BSYNC.RECONVERGENT B1 ;  /* 0x0000000000017941 */ /* 0x000fea0003800200 */
.L_x_69002:
        /* <DEDUP_REMOVED lines=12> */
.L_x_68951:
        /* <DEDUP_REMOVED lines=21> */
.L_x_69011:
        /* <DEDUP_REMOVED lines=12> */
.L_x_69013:
[----:B------:R-:W-:Y:S05]  /*bb80*/  BSYNC.RECONVERGENT B3 ;  /* 0x0000000000037941 */ /* 0x000fea0003800200 */
.L_x_69012:
        /* <DEDUP_REMOVED lines=62> */
.L_x_69010:
[----:B------:R-:W-:Y:S05]  /*bf70*/  BSYNC.RECONVERGENT B2 ;  /* 0x0000000000027941 */ /* 0x000fea0003800200 */
.L_x_69009:
        /* <DEDUP_REMOVED lines=10> */
.L_x_69008:
[----:B------:R-:W-:Y:S05]  /*c020*/  BSYNC.RECONVERGENT B1 ;  /* 0x0000000000017941 */ /* 0x000fea0003800200 */
.L_x_69007:
        /* <DEDUP_REMOVED lines=17> */
.L_x_69018:
        /* <DEDUP_REMOVED lines=12> */
.L_x_69020:
[----:B------:R-:W-:Y:S05]  /*c200*/  BSYNC.RECONVERGENT B3 ;  /* 0x0000000000037941 */ /* 0x000fea0003800200 */
.L_x_69019:
        /* <DEDUP_REMOVED lines=62> */
.L_x_69017:
[----:B------:R-:W-:Y:S05]  /*c5f0*/  BSYNC.RECONVERGENT B2 ;  /* 0x0000000000027941 */ /* 0x000fea0003800200 */
.L_x_69016:
        /* <DEDUP_REMOVED lines=11> */
.L_x_69015:
[----:B------:R-:W-:Y:S05]  /*c6b0*/  BSYNC.RECONVERGENT B1 ;  /* 0x0000000000017941 */ /* 0x000fea0003800200 */
.L_x_69014:
        /* <DEDUP_REMOVED lines=17> */
.L_x_69025:
        /* <DEDUP_REMOVED lines=12> */
.L_x_69027:
[----:B------:R-:W-:Y:S05]  /*c890*/  BSYNC.RECONVERGENT B3 ;  /* 0x0000000000037941 */ /* 0x000fea0003800200 */
.L_x_69026:
        /* <DEDUP_REMOVED lines=62> */
.L_x_69024:
[----:B------:R-:W-:Y:S05]  /*cc80*/  BSYNC.RECONVERGENT B2 ;  /* 0x0000000000027941 */ /* 0x000fea0003800200 */
.L_x_69023:
        /* <DEDUP_REMOVED lines=11> */
.L_x_69022:
[----:B------:R-:W-:Y:S05]  /*cd40*/  BSYNC.RECONVERGENT B1 ;  /* 0x0000000000017941 */ /* 0x000fea0003800200 */
.L_x_69021:
        /* <DEDUP_REMOVED lines=17> */
.L_x_69032:
        /* <DEDUP_REMOVED lines=12> */
.L_x_69034:
[----:B------:R-:W-:Y:S05]  /*cf20*/  BSYNC.RECONVERGENT B3 ;  /* 0x0000000000037941 */ /* 0x000fea0003800200 */
.L_x_69033:
        /* <DEDUP_REMOVED lines=62> */
.L_x_69031:
[----:B------:R-:W-:Y:S05]  /*d310*/  BSYNC.RECONVERGENT B2 ;  /* 0x0000000000027941 */ /* 0x000fea0003800200 */
.L_x_69030:
        /* <DEDUP_REMOVED lines=11> */
.L_x_69029:
[----:B------:R-:W-:Y:S05]  /*d3d0*/  BSYNC.RECONVERGENT B1 ;  /* 0x0000000000017941 */ /* 0x000fea0003800200 */
.L_x_69028:
        /* <DEDUP_REMOVED lines=17> */
.L_x_69039:
        /* <DEDUP_REMOVED lines=12> */
.L_x_69041:
[----:B------:R-:W-:Y:S05]  /*d5b0*/  BSYNC.RECONVERGENT B3 ;  /* 0x0000000000037941 */ /* 0x000fea0003800200 */
.L_x_69040:
        /* <DEDUP_REMOVED lines=62> */
.L_x_69038:
[----:B------:R-:W-:Y:S05]  /*d9a0*/  BSYNC.RECONVERGENT B2 ;  /* 0x0000000000027941 */ /* 0x000fea0003800200 */
.L_x_69037:
        /* <DEDUP_REMOVED lines=11> */
.L_x_69036:
[----:B------:R-:W-:Y:S05]  /*da60*/  BSYNC.RECONVERGENT B1 ;  /* 0x0000000000017941 */ /* 0x000fea0003800200 */
.L_x_69035:
        /* <DEDUP_REMOVED lines=17> */
.L_x_69046:
        /* <DEDUP_REMOVED lines=12> */
.L_x_69048:
[----:B------:R-:W-:Y:S05]  /*dc40*/  BSYNC.RECONVERGENT B3 ;  /* 0x0000000000037941 */ /* 0x000fea0003800200 */
.L_x_69047:
        /* <DEDUP_REMOVED lines=62> */
.L_x_69045:
[----:B------:R-:W-:Y:S05]  /*e030*/  BSYNC.RECONVERGENT B2 ;  /* 0x0000000000027941 */ /* 0x000fea0003800200 */
.L_x_69044:
        /* <DEDUP_REMOVED lines=11> */
.L_x_69043:
[----:B------:R-:W-:Y:S05]  /*e0f0*/  BSYNC.RECONVERGENT B1 ;  /* 0x0000000000017941 */ /* 0x000fea0003800200 */
.L_x_69042:
        /* <DEDUP_REMOVED lines=17> */
.L_x_69053:
        /* <DEDUP_REMOVED lines=12> */
.L_x_69055:
[----:B------:R-:W-:Y:S05]  /*e2d0*/  BSYNC.RECONVERGENT B3 ;  /* 0x0000000000037941 */ /* 0x000fea0003800200 */
.L_x_69054:
        /* <DEDUP_REMOVED lines=62> */
.L_x_69052:
[----:B------:R-:W-:Y:S05]  /*e6c0*/  BSYNC.RECONVERGENT B2 ;  /* 0x0000000000027941 */ /* 0x000fea0003800200 */
.L_x_69051:
        /* <DEDUP_REMOVED lines=11> */
.L_x_69050:
[----:B------:R-:W-:Y:S05]  /*e780*/  BSYNC.RECONVERGENT B1 ;  /* 0x0000000000017941 */ /* 0x000fea0003800200 */
.L_x_69049:
        /* <DEDUP_REMOVED lines=16> */
.L_x_69058:
        /* <DEDUP_REMOVED lines=12> */
.L_x_69060:
[----:B------:R-:W-:Y:S05]  /*e950*/  BSYNC.RECONVERGENT B2 ;  /* 0x0000000000027941 */ /* 0x000fea0003800200 */
.L_x_69059:
        /* <DEDUP_REMOVED lines=62> */
.L_x_69057:
[----:B------:R-:W-:Y:S05]  /*ed40*/  BSYNC.RECONVERGENT B1 ;  /* 0x0000000000017941 */ /* 0x000fea0003800200 */
.L_x_69056:
        /* <DEDUP_REMOVED lines=11> */
.L_x_69001:
[----:B------:R-:W-:Y:S05]  /*ee00*/  BSYNC.RECONVERGENT B0 ;  /* 0x0000000000007941 */ /* 0x000fea0003800200 */
.L_x_68950:
        /* <DEDUP_REMOVED lines=27> */
.L_x_69062:
[----:B------:R-:W-:Y:S05]  /*efc0*/  BSYNC.RECONVERGENT B0 ;  /* 0x0000000000007941 */ /* 0x000fea0003800200 */
.L_x_69061:
        /* <DEDUP_REMOVED lines=33> */
.L_x_69069:
        /* <DEDUP_REMOVED lines=12> */
.L_x_69071:
[----:B------:R-:W-:Y:S05]  /*f2a0*/  BSYNC.RECONVERGENT B3 ;  /* 0x0000000000037941 */ /* 0x000fea0003800200 */
.L_x_69070:
        /* <DEDUP_REMOVED lines=62> */
.L_x_69068:
[----:B------:R-:W-:Y:S05]  /*f690*/  BSYNC.RECONVERGENT B2 ;  /* 0x0000000000027941 */ /* 0x000fea0003800200 */
.L_x_69067:
        /* <DEDUP_REMOVED lines=10> */
.L_x_69066:
[----:B------:R-:W-:Y:S05]  /*f740*/  BSYNC.RECONVERGENT B1 ;  /* 0x0000000000017941 */ /* 0x000fea0003800200 */
.L_x_69065:
[----:B------:R-:W-:Y:S01]  /*f750*/  BSSY.RECONVERGENT B1, `(.L_x_69072) ;  /* 0x0000067000017945 */ /* 0x000fe20003800200 */
[----:B0-----:R-:W-:Y:S02]  /*f760*/  IMAD.MOV.U32 R152, RZ, RZ, R154 ;  /* 0x000000ffff987224 */ /* 0x001fe400078e009a */
        /* <DEDUP_REMOVED lines=15> */
.L_x_69076:
        /* <DEDUP_REMOVED lines=12> */
.L_x_69078:
[----:B------:R-:W-:Y:S05]  /*f920*/  BSYNC.RECONVERGENT B3 ;  /* 0x0000000000037941 */ /* 0x000fea0003800200 */
.L_x_69077:
        /* <DEDUP_REMOVED lines=61> */
.L_x_69075:
[----:B------:R-:W-:Y:S05]  /*fd00*/  BSYNC.RECONVERGENT B2 ;  /* 0x0000000000027941 */ /* 0x000fea0003800200 */
.L_x_69074:
        /* <DEDUP_REMOVED lines=11> */
.L_x_69073:
[----:B------:R-:W-:Y:S05]  /*fdc0*/  BSYNC.RECONVERGENT B1 ;  /* 0x0000000000017941 */ /* 0x000fea0003800200 */
.L_x_69072:
        /* <DEDUP_REMOVED lines=17> */
.L_x_69083:
        /* <DEDUP_REMOVED lines=12> */
.L_x_69085:
[----:B------:R-:W-:Y:S05]  /*ffa0*/  BSYNC.RECONVERGENT B3 ;  /* 0x0000000000037941 */ /* 0x000fea0003800200 */
.L_x_69084:
        /* <DEDUP_REMOVED lines=61> */
.L_x_69082:
[----:B------:R-:W-:Y:S05]  /*10380*/  BSYNC.RECONVERGENT B2 ;  /* 0x0000000000027941 */ /* 0x000fea0003800200 */
.L_x_69081:
        /* <DEDUP_REMOVED lines=11> */
.L_x_69080:
[----:B------:R-:W-:Y:S05]  /*10440*/  BSYNC.RECONVERGENT B1 ;  /* 0x0000000000017941 */ /* 0x000fea0003800200 */
.L_x_69079:
        /* <DEDUP_REMOVED lines=17> */
.L_x_69090:
        /* <DEDUP_REMOVED lines=12> */
.L_x_69092:
[----:B------:R-:W-:Y:S05]  /*10620*/  BSYNC.RECONVERGENT B3 ;  /* 0x0000000000037941 */ /* 0x000fea0003800200 */
.L_x_69091:
        /* <DEDUP_REMOVED lines=61> */
.L_x_69089:
[----:B------:R-:W-:Y:S05]  /*10a00*/  BSYNC.RECONVERGENT B2 ;  /* 0x0000000000027941 */ /* 0x000fea0003800200 */
.L_x_69088:
[----:B------:R-:W-:Y:S01]  /*10a10*/  I2FP.F32.U32 R9, R153 ;  /* 0x0000009900097245 */ /* 0x000fe20000201000 */
[----:B------:R-:W-:-:S05]  /*10a20*/  HFMA2 R153, -RZ, RZ, 0.1171875, 0 ;  /* 0x2f800000ff997431 */ /* 0x000fca00000001ff */
        /* <DEDUP_REMOVED lines=9> */
.L_x_69087:
[----:B------:R-:W-:Y:S05]  /*10ac0*/  BSYNC.RECONVERGENT B1 ;  /* 0x0000000000017941 */ /* 0x000fea0003800200 */
.L_x_69086:
        /* <DEDUP_REMOVED lines=17> */
.L_x_69097:
        /* <DEDUP_REMOVED lines=12> */
.L_x_69099:
[----:B------:R-:W-:Y:S05]  /*10ca0*/  BSYNC.RECONVERGENT B3 ;  /* 0x0000000000037941 */ /* 0x000fea0003800200 */
.L_x_69098:
        /* <DEDUP_REMOVED lines=61> */
.L_x_69096:
[----:B------:R-:W-:Y:S05]  /*11080*/  BSYNC.RECONVERGENT B2 ;  /* 0x0000000000027941 */ /* 0x000fea0003800200 */
.L_x_69095:
        /* <DEDUP_REMOVED lines=11> */
.L_x_69094:
[----:B------:R-:W-:Y:S05]  /*11140*/  BSYNC.RECONVERGENT B1 ;  /* 0x0000000000017941 */ /* 0x000fea0003800200 */
.L_x_69093:
        /* <DEDUP_REMOVED lines=17> */
.L_x_69104:
        /* <DEDUP_REMOVED lines=12> */
.L_x_69106:
[----:B------:R-:W-:Y:S05]  /*11320*/  BSYNC.RECONVERGENT B3 ;  /* 0x0000000000037941 */ /* 0x000fea0003800200 */
.L_x_69105:
        /* <DEDUP_REMOVED lines=61> */
.L_x_69103:
[----:B------:R-:W-:Y:S05]  /*11700*/  BSYNC.RECONVERGENT B2 ;  /* 0x0000000000027941 */ /* 0x000fea0003800200 */
.L_x_69102:
        /* <DEDUP_REMOVED lines=11> */
.L_x_69101:
[----:B------:R-:W-:Y:S05]  /*117c0*/  BSYNC.RECONVERGENT B1 ;  /* 0x0000000000017941 */ /* 0x000fea0003800200 */
.L_x_69100:
        /* <DEDUP_REMOVED lines=17> */
.L_x_69111:
        /* <DEDUP_REMOVED lines=12> */
.L_x_69113:
[----:B------:R-:W-:Y:S05]  /*119a0*/  BSYNC.RECONVERGENT B3 ;  /* 0x0000000000037941 */ /* 0x000fea0003800200 */
.L_x_69112:
        /* <DEDUP_REMOVED lines=61> */
.L_x_69110:
[----:B------:R-:W-:Y:S05]  /*11d80*/  BSYNC.RECONVERGENT B2 ;  /* 0x0000000000027941 */ /* 0x000fea0003800200 */
.L_x_69109:
[----:B------:R-:W-:Y:S01]  /*11d90*/  I2FP.F32.U32 R152, R153 ;  /* 0x0000009900987245 */ /* 0x000fe20000201000 */
[----:B------:R-:W-:-:S05]  /*11da0*/  HFMA2 R153, -RZ, RZ, 0.1171875, 0 ;  /* 0x2f800000ff997431 */ /* 0x000fca00000001ff */
        /* <DEDUP_REMOVED lines=9> */
.L_x_69108:
[----:B------:R-:W-:Y:S05]  /*11e40*/  BSYNC.RECONVERGENT B1 ;  /* 0x0000000000017941 */ /* 0x000fea0003800200 */
.L_x_69107:
        /* <DEDUP_REMOVED lines=16> */
.L_x_69117:
        /* <DEDUP_REMOVED lines=12> */
.L_x_69119:
[----:B------:R-:W-:Y:S05]  /*12010*/  BSYNC.RECONVERGENT B2 ;  /* 0x0000000000027941 */ /* 0x000fea0003800200 */
.L_x_69118:
        /* <DEDUP_REMOVED lines=61> */
.L_x_69116:
[----:B------:R-:W-:Y:S05]  /*123f0*/  BSYNC.RECONVERGENT B1 ;  /* 0x0000000000017941 */ /* 0x000fea0003800200 */
.L_x_69115:
        /* <DEDUP_REMOVED lines=12> */
.L_x_69064:
        /* <DEDUP_REMOVED lines=21> */
.L_x_69124:
        /* <DEDUP_REMOVED lines=12> */
.L_x_69126:
[----:B------:R-:W-:Y:S05]  /*126d0*/  BSYNC.RECONVERGENT B3 ;  /* 0x0000000000037941 */ /* 0x000fea0003800200 */
.L_x_69125:
        /* <DEDUP_REMOVED lines=62> */
.L_x_69123:
[----:B------:R-:W-:Y:S05]  /*12ac0*/  BSYNC.RECONVERGENT B2 ;  /* 0x0000000000027941 */ /* 0x000fea0003800200 */
.L_x_69122:
        /* <DEDUP_REMOVED lines=10> */
.L_x_69121:
[----:B------:R-:W-:Y:S05]  /*12b70*/  BSYNC.RECONVERGENT B1 ;  /* 0x0000000000017941 */ /* 0x000fea0003800200 */
.L_x_69120:
[----:B------:R-:W-:Y:S01]  /*12b80*/  BSSY.RECONVERGENT B1, `(.L_x_69127) ;  /* 0x0000067000017945 */ /* 0x000fe20003800200 */
[----:B0-----:R-:W-:Y:S01]  /*12b90*/  IMAD.MOV.U32 R152, RZ, RZ, R154 ;  /* 0x000000ffff987224 */ /* 0x001fe200078e009a */
        /* <DEDUP_REMOVED lines=15> */
.L_x_69131:
        /* <DEDUP_REMOVED lines=12> */
.L_x_69133:
[----:B------:R-:W-:Y:S05]  /*12d50*/  BSYNC.RECONVERGENT B3 ;  /* 0x0000000000037941 */ /* 0x000fea0003800200 */
.L_x_69132:
        /* <DEDUP_REMOVED lines=61> */
.L_x_69130:
[----:B------:R-:W-:Y:S05]  /*13130*/  BSYNC.RECONVERGENT B2 ;  /* 0x0000000000027941 */ /* 0x000fea0003800200 */
.L_x_69129:
        /* <DEDUP_REMOVED lines=11> */
.L_x_69128:
[----:B------:R-:W-:Y:S05]  /*131f0*/  BSYNC.RECONVERGENT B1 ;  /* 0x0000000000017941 */ /* 0x000fea0003800200 */
.L_x_69127:
        /* <DEDUP_REMOVED lines=17> */
.L_x_69138:
        /* <DEDUP_REMOVED lines=12> */
.L_x_69140:
[----:B------:R-:W-:Y:S05]  /*133d0*/  BSYNC.RECONVERGENT B3 ;  /* 0x0000000000037941 */ /* 0x000fea0003800200 */
.L_x_69139:
        /* <DEDUP_REMOVED lines=61> */
.L_x_69137:
[----:B------:R-:W-:Y:S05]  /*137b0*/  BSYNC.RECONVERGENT B2 ;  /* 0x0000000000027941 */ /* 0x000fea0003800200 */
.L_x_69136:
[----:B------:R-:W-:Y:S01]  /*137c0*/  I2FP.F32.U32 R152, R153 ;  /* 0x0000009900987245 */ /* 0x000fe20000201000 */
[----:B------:R-:W-:-:S05]  /*137d0*/  HFMA2 R153, -RZ, RZ, 0.1171875, 0 ;  /* 0x2f800000ff997431 */ /* 0x000fca00000001ff */
        /* <DEDUP_REMOVED lines=9> */
.L_x_69135:
[----:B------:R-:W-:Y:S05]  /*13870*/  BSYNC.RECONVERGENT B1 ;  /* 0x0000000000017941 */ /* 0x000fea0003800200 */
.L_x_69134:
        /* <DEDUP_REMOVED lines=17> */
.L_x_69145:
        /* <DEDUP_REMOVED lines=12> */
.L_x_69147:
[----:B------:R-:W-:Y:S05]  /*13a50*/  BSYNC.RECONVERGENT B3 ;  /* 0x0000000000037941 */ /* 0x000fea0003800200 */
.L_x_69146:
        /* <DEDUP_REMOVED lines=61> */
.L_x_69144:
[----:B------:R-:W-:Y:S05]  /*13e30*/  BSYNC.RECONVERGENT B2 ;  /* 0x0000000000027941 */ /* 0x000fea0003800200 */
.L_x_69143:
        /* <DEDUP_REMOVED lines=11> */
.L_x_69142:
[----:B------:R-:W-:Y:S05]  /*13ef0*/  BSYNC.RECONVERGENT B1 ;  /* 0x0000000000017941 */ /* 0x000fea0003800200 */
.L_x_69141:
        /* <DEDUP_REMOVED lines=17> */
.L_x_69152:
        /* <DEDUP_REMOVED lines=12> */
.L_x_69154:
[----:B------:R-:W-:Y:S05]  /*140d0*/  BSYNC.RECONVERGENT B3 ;  /* 0x0000000000037941 */ /* 0x000fea0003800200 */
.L_x_69153:
        /* <DEDUP_REMOVED lines=61> */
.L_x_69151:
[----:B------:R-:W-:Y:S05]  /*144b0*/  BSYNC.RECONVERGENT B2 ;  /* 0x0000000000027941 */ /* 0x000fea0003800200 */
.L_x_69150:
        /* <DEDUP_REMOVED lines=11> */
.L_x_69149:
[----:B------:R-:W-:Y:S05]  /*14570*/  BSYNC.RECONVERGENT B1 ;  /* 0x0000000000017941 */ /* 0x000fea0003800200 */
.L_x_69148:
        /* <DEDUP_REMOVED lines=17> */
.L_x_69159:
        /* <DEDUP_REMOVED lines=12> */
.L_x_69161:
[----:B------:R-:W-:Y:S05]  /*14750*/  BSYNC.RECONVERGENT B3 ;  /* 0x0000000000037941 */ /* 0x000fea0003800200 */
.L_x_69160:
        /* <DEDUP_REMOVED lines=61> */
.L_x_69158:
[----:B------:R-:W-:Y:S05]  /*14b30*/  BSYNC.RECONVERGENT B2 ;  /* 0x0000000000027941 */ /* 0x000fea0003800200 */
.L_x_69157:
        /* <DEDUP_REMOVED lines=11> */
.L_x_69156:
[----:B------:R-:W-:Y:S05]  /*14bf0*/  BSYNC.RECONVERGENT B1 ;  /* 0x0000000000017941 */ /* 0x000fea0003800200 */
.L_x_69155:
        /* <DEDUP_REMOVED lines=17> */
.L_x_69166:
        /* <DEDUP_REMOVED lines=12> */
.L_x_69168:
[----:B------:R-:W-:Y:S05]  /*14dd0*/  BSYNC.RECONVERGENT B3 ;  /* 0x0000000000037941 */ /* 0x000fea0003800200 */
.L_x_69167:
        /* <DEDUP_REMOVED lines=61> */
.L_x_69165:
[----:B------:R-:W-:Y:S05]  /*151b0*/  BSYNC.RECONVERGENT B2 ;  /* 0x0000000000027941 */ /* 0x000fea0003800200 */
.L_x_69164:
        /* <DEDUP_REMOVED lines=11> */
.L_x_69163:
[----:B------:R-:W-:Y:S05]  /*15270*/  BSYNC.RECONVERGENT B1 ;  /* 0x0000000000017941 */ /* 0x000fea0003800200 */
.L_x_69162:
        /* <DEDUP_REMOVED lines=16> */
.L_x_69171:
        /* <DEDUP_REMOVED lines=12> */
.L_x_69173:
[----:B------:R-:W-:Y:S05]  /*15440*/  BSYNC.RECONVERGENT B2 ;  /* 0x0000000000027941 */ /* 0x000fea0003800200 */
.L_x_69172:
        /* <DEDUP_REMOVED lines=61> */
.L_x_69170:
[----:B------:R-:W-:Y:S05]  /*15820*/  BSYNC.RECONVERGENT B1 ;  /* 0x0000000000017941 */ /* 0x000fea0003800200 */
.L_x_69169:
        /* <DEDUP_REMOVED lines=11> */
.L_x_69114:
[----:B------:R-:W-:Y:S05]  /*158e0*/  BSYNC.RECONVERGENT B0 ;  /* 0x0000000000007941 */ /* 0x000fea0003800200 */
.L_x_69063:
        /* <DEDUP_REMOVED lines=27> */
.L_x_69175:
[----:B------:R-:W-:Y:S05]  /*15aa0*/  BSYNC.RECONVERGENT B0 ;  /* 0x0000000000007941 */ /* 0x000fea0003800200 */
.L_x_69174:
        /* <DEDUP_REMOVED lines=33> */
.L_x_69182:
        /* <DEDUP_REMOVED lines=12> */
.L_x_69184:
[----:B------:R-:W-:Y:S05]  /*15d80*/  BSYNC.RECONVERGENT B3 ;  /* 0x0000000000037941 */ /* 0x000fea0003800200 */
.L_x_69183:
        /* <DEDUP_REMOVED lines=62> */
.L_x_69181:
[----:B------:R-:W-:Y:S05]  /*16170*/  BSYNC.RECONVERGENT B2 ;  /* 0x0000000000027941 */ /* 0x000fea0003800200 */
.L_x_69180:
[----:B------:R-:W-:Y:S01]  /*16180*/  I2FP.F32.U32 R5, R11 ;  /* 0x0000000b00057245 */ /* 0x000fe20000201000 */
[----:B------:R-:W-:-:S04]  /*16190*/  IMAD.MOV.U32 R11, RZ, RZ, 0x2f800000 ;  /* 0x2f800000ff0b7424 */ /* 0x000fc800078e00ff */
        /* <DEDUP_REMOVED lines=8> */
.L_x_69179:
[----:B------:R-:W-:Y:S05]  /*16220*/  BSYNC.RECONVERGENT B1 ;  /* 0x0000000000017941 */ /* 0x000fea0003800200 */
.L_x_69178:
        /* <DEDUP_REMOVED lines=17> */
.L_x_69189:
        /* <DEDUP_REMOVED lines=12> */
.L_x_69191:
[----:B------:R-:W-:Y:S05]  /*16400*/  BSYNC.RECONVERGENT B3 ;  /* 0x0000000000037941 */ /* 0x000fea0003800200 */
.L_x_69190:
        /* <DEDUP_REMOVED lines=62> */
.L_x_69188:
[----:B------:R-:W-:Y:S05]  /*167f0*/  BSYNC.RECONVERGENT B2 ;  /* 0x0000000000027941 */ /* 0x000fea0003800200 */
.L_x_69187:
        /* <DEDUP_REMOVED lines=11> */
.L_x_69186:
[----:B------:R-:W-:Y:S05]  /*168b0*/  BSYNC.RECONVERGENT B1 ;  /* 0x0000000000017941 */ /* 0x000fea0003800200 */
.L_x_69185:
        /* <DEDUP_REMOVED lines=17> */
.L_x_69196:
        /* <DEDUP_REMOVED lines=12> */
.L_x_69198:
[----:B------:R-:W-:Y:S05]  /*16a90*/  BSYNC.RECONVERGENT B3 ;  /* 0x0000000000037941 */ /* 0x000fea0003800200 */
.L_x_69197:
        /* <DEDUP_REMOVED lines=62> */
.L_x_69195:
[----:B------:R-:W-:Y:S05]  /*16e80*/  BSYNC.RECONVERGENT B2 ;  /* 0x0000000000027941 */ /* 0x000fea0003800200 */
.L_x_69194:
        /* <DEDUP_REMOVED lines=11> */
.L_x_69193:
[----:B------:R-:W-:Y:S05]  /*16f40*/  BSYNC.RECONVERGENT B1 ;  /* 0x0000000000017941 */ /* 0x000fea0003800200 */
.L_x_69192:
        /* <DEDUP_REMOVED lines=17> */
.L_x_69203:
        /* <DEDUP_REMOVED lines=12> */
.L_x_69205:
[----:B------:R-:W-:Y:S05]  /*17120*/  BSYNC.RECONVERGENT B3 ;  /* 0x0000000000037941 */ /* 0x000fea0003800200 */
.L_x_69204:
        /* <DEDUP_REMOVED lines=62> */
.L_x_69202:
[----:B------:R-:W-:Y:S05]  /*17510*/  BSYNC.RECONVERGENT B2 ;  /* 0x0000000000027941 */ /* 0x000fea0003800200 */
.L_x_69201:
        /* <DEDUP_REMOVED lines=11> */
.L_x_69200:
[----:B------:R-:W-:Y:S05]  /*175d0*/  BSYNC.RECONVERGENT B1 ;  /* 0x0000000000017941 */ /* 0x000fea0003800200 */
.L_x_69199:
        /* <DEDUP_REMOVED lines=17> */
.L_x_69210:
        /* <DEDUP_REMOVED lines=12> */
.L_x_69212:
[----:B------:R-:W-:Y:S05]  /*177b0*/  BSYNC.RECONVERGENT B3 ;  /* 0x0000000000037941 */ /* 0x000fea0003800200 */
.L_x_69211:
        /* <DEDUP_REMOVED lines=62> */
.L_x_69209:
[----:B------:R-:W-:Y:S05]  /*17ba0*/  BSYNC.RECONVERGENT B2 ;  /* 0x0000000000027941 */ /* 0x000fea0003800200 */
.L_x_69208:
        /* <DEDUP_REMOVED lines=11> */
.L_x_69207:
[----:B------:R-:W-:Y:S05]  /*17c60*/  BSYNC.RECONVERGENT B1 ;  /* 0x0000000000017941 */ /* 0x000fea0003800200 */
.L_x_69206:
        /* <DEDUP_REMOVED lines=17> */
.L_x_69217:
        /* <DEDUP_REMOVED lines=12> */
.L_x_69219:
[----:B------:R-:W-:Y:S05]  /*17e40*/  BSYNC.RECONVERGENT B3 ;  /* 0x0000000000037941 */ /* 0x000fea0003800200 */
.L_x_69218:
        /* <DEDUP_REMOVED lines=62> */
.L_x_69216:
[----:B------:R-:W-:Y:S05]  /*18230*/  BSYNC.RECONVERGENT B2 ;  /* 0x0000000000027941 */ /* 0x000fea0003800200 */
.L_x_69215:
        /* <DEDUP_REMOVED lines=11> */
.L_x_69214:
[----:B------:R-:W-:Y:S05]  /*182f0*/  BSYNC.RECONVERGENT B1 ;  /* 0x0000000000017941 */ /* 0x000fea0003800200 */
.L_x_69213:
        /* <DEDUP_REMOVED lines=17> */
.L_x_69224:
        /* <DEDUP_REMOVED lines=12> */
.L_x_69226:
[----:B------:R-:W-:Y:S05]  /*184d0*/  BSYNC.RECONVERGENT B3 ;  /* 0x0000000000037941 */ /* 0x000fea0003800200 */
.L_x_69225:
        /* <DEDUP_REMOVED lines=62> */
.L_x_69223:
[----:B------:R-:W-:Y:S05]  /*188c0*/  BSYNC.RECONVERGENT B2 ;  /* 0x0000000000027941 */ /* 0x000fea0003800200 */
.L_x_69222:
        /* <DEDUP_REMOVED lines=11> */
.L_x_69221:
[----:B------:R-:W-:Y:S05]  /*18980*/  BSYNC.RECONVERGENT B1 ;  /* 0x0000000000017941 */ /* 0x000fea0003800200 */
.L_x_69220:
        /* <DEDUP_REMOVED lines=16> */
.L_x_69230:
        /* <DEDUP_REMOVED lines=12> */
.L_x_69232:
[----:B------:R-:W-:Y:S05]  /*18b50*/  BSYNC.RECONVERGENT B2 ;  /* 0x0000000000027941 */ /* 0x000fea0003800200 */
.L_x_69231:
        /* <DEDUP_REMOVED lines=62> */
.L_x_69229:
[----:B------:R-:W-:Y:S05]  /*18f40*/  BSYNC.RECONVERGENT B1 ;  /* 0x0000000000017941 */ /* 0x000fea0003800200 */
.L_x_69228:
        /* <DEDUP_REMOVED lines=12> */
.L_x_69177:
[----:B------:R-:W-:Y:S01]  /*19010*/  BSSY.RECONVERGENT B1, `(.L_x_69233) ;  /* 0x000006b000017945 */ /* 0x000fe20003800200 */
[----:B------:R-:W-:Y:S01]  /*19020*/  IMAD.MOV.U32 R9, RZ, RZ, R5 ;  /* 0x000000ffff097224 */ /* 0x000fe200078e0005 */
[----:B------:R-:W-:Y:S01]  /*19030*/  MOV R204, RZ ;  /* 0x000000ff00cc7202 */ /* 0x000fe20000000f00 */
        /* <DEDUP_REMOVED lines=18> */
.L_x_69237:
        /* <DEDUP_REMOVED lines=12> */
.L_x_69239:
[----:B------:R-:W-:Y:S05]  /*19220*/  BSYNC.RECONVERGENT B3 ;  /* 0x0000000000037941 */ /* 0x000fea0003800200 */
.L_x_69238:
        /* <DEDUP_REMOVED lines=62> */
.L_x_69236:
[----:B------:R-:W-:Y:S05]  /*19610*/  BSYNC.RECONVERGENT B2 ;  /* 0x0000000000027941 */ /* 0x000fea0003800200 */
.L_x_69235:
        /* <DEDUP_REMOVED lines=10> */
.L_x_69234:
[----:B------:R-:W-:Y:S05]  /*196c0*/  BSYNC.RECONVERGENT B1 ;  /* 0x0000000000017941 */ /* 0x000fea0003800200 */
.L_x_69233:
        /* <DEDUP_REMOVED lines=17> */
.L_x_69244:
        /* <DEDUP_REMOVED lines=12> */
.L_x_69246:
[----:B------:R-:W-:Y:S05]  /*198a0*/  BSYNC.RECONVERGENT B3 ;  /* 0x0000000000037941 */ /* 0x000fea0003800200 */
.L_x_69245:
        /* <DEDUP_REMOVED lines=62> */
.L_x_69243:
[----:B------:R-:W-:Y:S05]  /*19c90*/  BSYNC.RECONVERGENT B2 ;  /* 0x0000000000027941 */ /* 0x000fea0003800200 */
.L_x_69242:
        /* <DEDUP_REMOVED lines=11> */
.L_x_69241:
[----:B------:R-:W-:Y:S05]  /*19d50*/  BSYNC.RECONVERGENT B1 ;  /* 0x0000000000017941 */ /* 0x000fea0003800200 */
.L_x_69240:
        /* <DEDUP_REMOVED lines=17> */
.L_x_69251:
        /* <DEDUP_REMOVED lines=12> */
.L_x_69253:
[----:B------:R-:W-:Y:S05]  /*19f30*/  BSYNC.RECONVERGENT B3 ;  /* 0x0000000000037941 */ /* 0x000fea0003800200 */
.L_x_69252:
        /* <DEDUP_REMOVED lines=62> */
.L_x_69250:
[----:B------:R-:W-:Y:S05]  /*1a320*/  BSYNC.RECONVERGENT B2 ;  /* 0x0000000000027941 */ /* 0x000fea0003800200 */
.L_x_69249:
        /* <DEDUP_REMOVED lines=11> */
.L_x_69248:
[----:B------:R-:W-:Y:S05]  /*1a3e0*/  BSYNC.RECONVERGENT B1 ;  /* 0x0000000000017941 */ /* 0x000fea0003800200 */
.L_x_69247:
        /* <DEDUP_REMOVED lines=17> */
.L_x_69258:
        /* <DEDUP_REMOVED lines=12> */
.L_x_69260:
[----:B------:R-:W-:Y:S05]  /*1a5c0*/  BSYNC.RECONVERGENT B3 ;  /* 0x0000000000037941 */ /* 0x000fea0003800200 */
.L_x_69259:
        /* <DEDUP_REMOVED lines=62> */
.L_x_69257:
[----:B------:R-:W-:Y:S05]  /*1a9b0*/  BSYNC.RECONVERGENT B2 ;  /* 0x0000000000027941 */ /* 0x000fea0003800200 */
.L_x_69256:
        /* <DEDUP_REMOVED lines=11> */
.L_x_69255:
[----:B------:R-:W-:Y:S05]  /*1aa70*/  BSYNC.RECONVERGENT B1 ;  /* 0x0000000000017941 */ /* 0x000fea0003800200 */
.L_x_69254:
        /* <DEDUP_REMOVED lines=17> */
.L_x_69265:
        /* <DEDUP_REMOVED lines=12> */
.L_x_69267:
[----:B------:R-:W-:Y:S05]  /*1ac50*/  BSYNC.RECONVERGENT B3 ;  /* 0x0000000000037941 */ /* 0x000fea0003800200 */
.L_x_69266:
        /* <DEDUP_REMOVED lines=62> */
.L_x_69264:
[----:B------:R-:W-:Y:S05]  /*1b040*/  BSYNC.RECONVERGENT B2 ;  /* 0x0000000000027941 */ /* 0x000fea0003800200 */
.L_x_69263:
        /* <DEDUP_REMOVED lines=11> */
.L_x_69262:
[----:B------:R-:W-:Y:S05]  /*1b100*/  BSYNC.RECONVERGENT B1 ;  /* 0x0000000000017941 */ /* 0x000fea0003800200 */
.L_x_69261:
        /* <DEDUP_REMOVED lines=17> */
.L_x_69272:
        /* <DEDUP_REMOVED lines=12> */
.L_x_69274:
[----:B------:R-:W-:Y:S05]  /*1b2e0*/  BSYNC.RECONVERGENT B3 ;  /* 0x0000000000037941 */ /* 0x000fea0003800200 */
.L_x_69273:
        /* <DEDUP_REMOVED lines=62> */
.L_x_69271:
[----:B------:R-:W-:Y:S05]  /*1b6d0*/  BSYNC.RECONVERGENT B2 ;  /* 0x0000000000027941 */ /* 0x000fea0003800200 */
.L_x_69270:
        /* <DEDUP_REMOVED lines=11> */
.L_x_69269:
[----:B------:R-:W-:Y:S05]  /*1b790*/  BSYNC.RECONVERGENT B1 ;  /* 0x0000000000017941 */ /* 0x000fea0003800200 */
.L_x_69268:
        /* <DEDUP_REMOVED lines=17> */
.L_x_69279:
        /* <DEDUP_REMOVED lines=12> */
.L_x_69281:
[----:B------:R-:W-:Y:S05]  /*1b970*/  BSYNC.RECONVERGENT B3 ;  /* 0x0000000000037941 */ /* 0x000fea0003800200 */
.L_x_69280:
        /* <DEDUP_REMOVED lines=62> */
.L_x_69278:
[----:B------:R-:W-:Y:S05]  /*1bd60*/  BSYNC.RECONVERGENT B2 ;  /* 0x0000000000027941 */ /* 0x000fea0003800200 */
.L_x_69277:
        /* <DEDUP_REMOVED lines=11> */
.L_x_69276:
[----:B------:R-:W-:Y:S05]  /*1be20*/  BSYNC.RECONVERGENT B1 ;  /* 0x0000000000017941 */ /* 0x000fea0003800200 */
.L_x_69275:
        /* <DEDUP_REMOVED lines=16> */
.L_x_69284:
        /* <DEDUP_REMOVED lines=12> */
.L_x_69286:
[----:B------:R-:W-:Y:S05]  /*1bff0*/  BSYNC.RECONVERGENT B2 ;  /* 0x0000000000027941 */ /* 0x000fea0003800200 */
.L_x_69285:
        /* <DEDUP_REMOVED lines=62> */
.L_x_69283:
[----:B------:R-:W-:Y:S05]  /*1c3e0*/  BSYNC.RECONVERGENT B1 ;  /* 0x0000000000017941 */ /* 0x000fea0003800200 */
.L_x_69282:
        /* <DEDUP_REMOVED lines=11> */
.L_x_69227:
[----:B------:R-:W-:Y:S05]  /*1c4a0*/  BSYNC.RECONVERGENT B0 ;  /* 0x0000000000007941 */ /* 0x000fea0003800200 */
.L_x_69176:
        /* <DEDUP_REMOVED lines=27> */
.L_x_69288:
[----:B------:R-:W-:Y:S05]  /*1c660*/  BSYNC.RECONVERGENT B0 ;  /* 0x0000000000007941 */ /* 0x000fea0003800200 */
.L_x_69287:
        /* <DEDUP_REMOVED lines=33> */
.L_x_69295:
        /* <DEDUP_REMOVED lines=12> */
.L_x_69297:
[----:B------:R-:W-:Y:S05]  /*1c940*/  BSYNC.RECONVERGENT B3 ;  /* 0x0000000000037941 */ /* 0x000fea0003800200 */
.L_x_69296:
        /* <DEDUP_REMOVED lines=62> */
.L_x_69294:
[----:B------:R-:W-:Y:S05]  /*1cd30*/  BSYNC.RECONVERGENT B2 ;  /* 0x0000000000027941 */ /* 0x000fea0003800200 */
.L_x_69293:
        /* <DEDUP_REMOVED lines=10> */
.L_x_69292:
[----:B------:R-:W-:Y:S05]  /*1cde0*/  BSYNC.RECONVERGENT B1 ;  /* 0x0000000000017941 */ /* 0x000fea0003800200 */
.L_x_69291:
        /* <DEDUP_REMOVED lines=17> */
.L_x_69302:
        /* <DEDUP_REMOVED lines=12> */
.L_x_69304:
[----:B------:R-:W-:Y:S05]  /*1cfc0*/  BSYNC.RECONVERGENT B3 ;  /* 0x0000000000037941 */ /* 0x000fea0003800200 */
.L_x_69303:
        /* <DEDUP_REMOVED lines=61> */
.L_x_69301:
[----:B------:R-:W-:Y:S05]  /*1d3a0*/  BSYNC.RECONVERGENT B2 ;  /* 0x0000000000027941 */ /* 0x000fea0003800200 */
.L_x_69300:
        /* <DEDUP_REMOVED lines=11> */
.L_x_69299:
[----:B------:R-:W-:Y:S05]  /*1d460*/  BSYNC.RECONVERGENT B1 ;  /* 0x0000000000017941 */ /* 0x000fea0003800200 */
.L_x_69298:
        /* <DEDUP_REMOVED lines=17> */
.L_x_69309:
        /* <DEDUP_REMOVED lines=12> */
.L_x_69311:
[----:B------:R-:W-:Y:S05]  /*1d640*/  BSYNC.RECONVERGENT B3 ;  /* 0x0000000000037941 */ /* 0x000fea0003800200 */
.L_x_69310:
        /* <DEDUP_REMOVED lines=61> */
.L_x_69308:
[----:B------:R-:W-:Y:S05]  /*1da20*/  BSYNC.RECONVERGENT B2 ;  /* 0x0000000000027941 */ /* 0x000fea0003800200 */
.L_x_69307:
        /* <DEDUP_REMOVED lines=11> */
.L_x_69306:
[----:B------:R-:W-:Y:S05]  /*1dae0*/  BSYNC.RECONVERGENT B1 ;  /* 0x0000000000017941 */ /* 0x000fea0003800200 */
.L_x_69305:
        /* <DEDUP_REMOVED lines=17> */
.L_x_69316:
        /* <DEDUP_REMOVED lines=12> */
.L_x_69318:
[----:B------:R-:W-:Y:S05]  /*1dcc0*/  BSYNC.RECONVERGENT B3 ;  /* 0x0000000000037941 */ /* 0x000fea0003800200 */
.L_x_69317:
        /* <DEDUP_REMOVED lines=61> */
.L_x_69315:
[----:B------:R-:W-:Y:S05]  /*1e0a0*/  BSYNC.RECONVERGENT B2 ;  /* 0x0000000000027941 */ /* 0x000fea0003800200 */
.L_x_69314:
        /* <DEDUP_REMOVED lines=11> */
.L_x_69313:
[----:B------:R-:W-:Y:S05]  /*1e160*/  BSYNC.RECONVERGENT B1 ;  /* 0x0000000000017941 */ /* 0x000fea0003800200 */
.L_x_69312:
        /* <DEDUP_REMOVED lines=17> */
.L_x_69323:
        /* <DEDUP_REMOVED lines=12> */
.L_x_69325:
[----:B------:R-:W-:Y:S05]  /*1e340*/  BSYNC.RECONVERGENT B3 ;  /* 0x0000000000037941 */ /* 0x000fea0003800200 */
.L_x_69324:
        /* <DEDUP_REMOVED lines=61> */
.L_x_69322:
[----:B------:R-:W-:Y:S05]  /*1e720*/  BSYNC.RECONVERGENT B2 ;  /* 0x0000000000027941 */ /* 0x000fea0003800200 */
.L_x_69321:
        /* <DEDUP_REMOVED lines=11> */
.L_x_69320:
[----:B------:R-:W-:Y:S05]  /*1e7e0*/  BSYNC.RECONVERGENT B1 ;  /* 0x0000000000017941 */ /* 0x000fea0003800200 */
.L_x_69319:
        /* <DEDUP_REMOVED lines=17> */
.L_x_69330:
        /* <DEDUP_REMOVED lines=12> */
.L_x_69332:
[----:B------:R-:W-:Y:S05]  /*1e9c0*/  BSYNC.RECONVERGENT B3 ;  /* 0x0000000000037941 */ /* 0x000fea0003800200 */
.L_x_69331:
        /* <DEDUP_REMOVED lines=61> */
.L_x_69329:
[----:B------:R-:W-:Y:S05]  /*1eda0*/  BSYNC.RECONVERGENT B2 ;  /* 0x0000000000027941 */ /* 0x000fea0003800200 */
.L_x_69328:
        /* <DEDUP_REMOVED lines=11> */
.L_x_69327:
[----:B------:R-:W-:Y:S05]  /*1ee60*/  BSYNC.RECONVERGENT B1 ;  /* 0x0000000000017941 */ /* 0x000fea0003800200 */
.L_x_69326:
        /* <DEDUP_REMOVED lines=17> */
.L_x_69337:
        /* <DEDUP_REMOVED lines=12> */
.L_x_69339:
[----:B------:R-:W-:Y:S05]  /*1f040*/  BSYNC.RECONVERGENT B3 ;  /* 0x0000000000037941 */ /* 0x000fea0003800200 */
.L_x_69338:
        /* <DEDUP_REMOVED lines=61> */
.L_x_69336:
[----:B------:R-:W-:Y:S05]  /*1f420*/  BSYNC.RECONVERGENT B2 ;  /* 0x0000000000027941 */ /* 0x000fea0003800200 */
.L_x_69335:
        /* <DEDUP_REMOVED lines=11> */
.L_x_69334:
[----:B------:R-:W-:Y:S05]  /*1f4e0*/  BSYNC.RECONVERGENT B1 ;  /* 0x0000000000017941 */ /* 0x000fea0003800200 */
.L_x_69333:
        /* <DEDUP_REMOVED lines=16> */
.L_x_69343:
        /* <DEDUP_REMOVED lines=12> */
.L_x_69345:
[----:B------:R-:W-:Y:S05]  /*1f6b0*/  BSYNC.RECONVERGENT B2 ;  /* 0x0000000000027941 */ /* 0x000fea0003800200 */
.L_x_69344:
        /* <DEDUP_REMOVED lines=61> */
.L_x_69342:
[----:B------:R-:W-:Y:S05]  /*1fa90*/  BSYNC.RECONVERGENT B1 ;  /* 0x0000000000017941 */ /* 0x000fea0003800200 */
.L_x_69341:
        /* <DEDUP_REMOVED lines=12> */
.L_x_69290:
        /* <DEDUP_REMOVED lines=21> */
.L_x_69350:
        /* <DEDUP_REMOVED lines=12> */
.L_x_69352:
[----:B------:R-:W-:Y:S05]  /*1fd70*/  BSYNC.RECONVERGENT B3 ;  /* 0x0000000000037941 */ /* 0x000fea0003800200 */
.L_x_69351:
        /* <DEDUP_REMOVED lines=62> */
.L_x_69349:
[----:B------:R-:W-:Y:S05]  /*20160*/  BSYNC.RECONVERGENT B2 ;  /* 0x0000000000027941 */ /* 0x000fea0003800200 */
.L_x_69348:
        /* <DEDUP_REMOVED lines=10> */
.L_x_69347:
[----:B------:R-:W-:Y:S05]  /*20210*/  BSYNC.RECONVERGENT B1 ;  /* 0x0000000000017941 */ /* 0x000fea0003800200 */
.L_x_69346:
        /* <DEDUP_REMOVED lines=17> */
.L_x_69357:
        /* <DEDUP_REMOVED lines=12> */
.L_x_69359:
[----:B------:R-:W-:Y:S05]  /*203f0*/  BSYNC.RECONVERGENT B3 ;  /* 0x0000000000037941 */ /* 0x000fea0003800200 */
.L_x_69358:
        /* <DEDUP_REMOVED lines=61> */
.L_x_69356:
[----:B------:R-:W-:Y:S05]  /*207d0*/  BSYNC.RECONVERGENT B2 ;  /* 0x0000000000027941 */ /* 0x000fea0003800200 */
.L_x_69355:
        /* <DEDUP_REMOVED lines=11> */
.L_x_69354:
[----:B------:R-:W-:Y:S05]  /*20890*/  BSYNC.RECONVERGENT B1 ;  /* 0x0000000000017941 */ /* 0x000fea0003800200 */
.L_x_69353:
        /* <DEDUP_REMOVED lines=17> */
.L_x_69364:
        /* <DEDUP_REMOVED lines=12> */
.L_x_69366:
[----:B------:R-:W-:Y:S05]  /*20a70*/  BSYNC.RECONVERGENT B3 ;  /* 0x0000000000037941 */ /* 0x000fea0003800200 */
.L_x_69365:
        /* <DEDUP_REMOVED lines=61> */
.L_x_69363:
[----:B------:R-:W-:Y:S05]  /*20e50*/  BSYNC.RECONVERGENT B2 ;  /* 0x0000000000027941 */ /* 0x000fea0003800200 */
.L_x_69362:
        /* <DEDUP_REMOVED lines=11> */
.L_x_69361:
[----:B------:R-:W-:Y:S05]  /*20f10*/  BSYNC.RECONVERGENT B1 ;  /* 0x0000000000017941 */ /* 0x000fea0003800200 */
.L_x_69360:
        /* <DEDUP_REMOVED lines=17> */
.L_x_69371:
        /* <DEDUP_REMOVED lines=12> */
.L_x_69373:
[----:B------:R-:W-:Y:S05]  /*210f0*/  BSYNC.RECONVERGENT B3 ;  /* 0x0000000000037941 */ /* 0x000fea0003800200 */
.L_x_69372:
        /* <DEDUP_REMOVED lines=61> */
.L_x_69370:
[----:B------:R-:W-:Y:S05]  /*214d0*/  BSYNC.RECONVERGENT B2 ;  /* 0x0000000000027941 */ /* 0x000fea0003800200 */
.L_x_69369:
        /* <DEDUP_REMOVED lines=11> */
.L_x_69368:
[----:B------:R-:W-:Y:S05]  /*21590*/  BSYNC.RECONVERGENT B1 ;  /* 0x0000000000017941 */ /* 0x000fea0003800200 */
.L_x_69367:
        /* <DEDUP_REMOVED lines=17> */
.L_x_69378:
        /* <DEDUP_REMOVED lines=12> */
.L_x_69380:
[----:B------:R-:W-:Y:S05]  /*21770*/  BSYNC.RECONVERGENT B3 ;  /* 0x0000000000037941 */ /* 0x000fea0003800200 */
.L_x_69379:
        /* <DEDUP_REMOVED lines=61> */
.L_x_69377:
[----:B------:R-:W-:Y:S05]  /*21b50*/  BSYNC.RECONVERGENT B2 ;  /* 0x0000000000027941 */ /* 0x000fea0003800200 */
.L_x_69376:
        /* <DEDUP_REMOVED lines=11> */
.L_x_69375:
[----:B------:R-:W-:Y:S05]  /*21c10*/  BSYNC.RECONVERGENT B1 ;  /* 0x0000000000017941 */ /* 0x000fea0003800200 */
.L_x_69374:
        /* <DEDUP_REMOVED lines=17> */
.L_x_69385:
        /* <DEDUP_REMOVED lines=12> */
.L_x_69387:
[----:B------:R-:W-:Y:S05]  /*21df0*/  BSYNC.RECONVERGENT B3 ;  /* 0x0000000000037941 */ /* 0x000fea0003800200 */
.L_x_69386:
        /* <DEDUP_REMOVED lines=61> */
.L_x_69384:
[----:B------:R-:W-:Y:S05]  /*221d0*/  BSYNC.RECONVERGENT B2 ;  /* 0x0000000000027941 */ /* 0x000fea0003800200 */
.L_x_69383:
        /* <DEDUP_REMOVED lines=11> */
.L_x_69382:
[----:B------:R-:W-:Y:S05]  /*22290*/  BSYNC.RECONVERGENT B1 ;  /* 0x0000000000017941 */ /* 0x000fea0003800200 */
.L_x_69381:
        /* <DEDUP_REMOVED lines=17> */
.L_x_69392:
        /* <DEDUP_REMOVED lines=12> */
.L_x_69394:
[----:B------:R-:W-:Y:S05]  /*22470*/  BSYNC.RECONVERGENT B3 ;  /* 0x0000000000037941 */ /* 0x000fea0003800200 */
.L_x_69393:
        /* <DEDUP_REMOVED lines=61> */
.L_x_69391:
[----:B------:R-:W-:Y:S05]  /*22850*/  BSYNC.RECONVERGENT B2 ;  /* 0x0000000000027941 */ /* 0x000fea0003800200 */
.L_x_69390:
        /* <DEDUP_REMOVED lines=11> */
.L_x_69389:
[----:B------:R-:W-:Y:S05]  /*22910*/  BSYNC.RECONVERGENT B1 ;  /* 0x0000000000017941 */ /* 0x000fea0003800200 */
.L_x_69388:
        /* <DEDUP_REMOVED lines=16> */
.L_x_69397:
        /* <DEDUP_REMOVED lines=12> */
.L_x_69399:
[----:B------:R-:W-:Y:S05]  /*22ae0*/  BSYNC.RECONVERGENT B2 ;  /* 0x0000000000027941 */ /* 0x000fea0003800200 */
.L_x_69398:
        /* <DEDUP_REMOVED lines=61> */
.L_x_69396:
[----:B------:R-:W-:Y:S05]  /*22ec0*/  BSYNC.RECONVERGENT B1 ;  /* 0x0000000000017941 */ /* 0x000fea0003800200 */
.L_x_69395:
        /* <DEDUP_REMOVED lines=11> */
.L_x_69340:
[----:B------:R-:W-:Y:S05]  /*22f80*/  BSYNC.RECONVERGENT B0 ;  /* 0x0000000000007941 */ /* 0x000fea0003800200 */
.L_x_69289:
        /* <DEDUP_REMOVED lines=27> */
.L_x_69401:
[----:B------:R-:W-:Y:S05]  /*23140*/  BSYNC.RECONVERGENT B0 ;  /* 0x0000000000007941 */ /* 0x000fea0003800200 */
.L_x_69400:
        /* <DEDUP_REMOVED lines=33> */
.L_x_69408:
        /* <DEDUP_REMOVED lines=12> */
.L_x_69410:
[----:B------:R-:W-:Y:S05]  /*23420*/  BSYNC.RECONVERGENT B3 ;  /* 0x0000000000037941 */ /* 0x000fea0003800200 */
.L_x_69409:
        /* <DEDUP_REMOVED lines=62> */
.L_x_69407:
[----:B------:R-:W-:Y:S05]  /*23810*/  BSYNC.RECONVERGENT B2 ;  /* 0x0000000000027941 */ /* 0x000fea0003800200 */
.L_x_69406:
        /* <DEDUP_REMOVED lines=10> */
.L_x_69405:
[----:B------:R-:W-:Y:S05]  /*238c0*/  BSYNC.RECONVERGENT B1 ;  /* 0x0000000000017941 */ /* 0x000fea0003800200 */
.L_x_69404:
        /* <DEDUP_REMOVED lines=17> */
.L_x_69415:
        /* <DEDUP_REMOVED lines=12> */
.L_x_69417:
[----:B------:R-:W-:Y:S05]  /*23aa0*/  BSYNC.RECONVERGENT B3 ;  /* 0x0000000000037941 */ /* 0x000fea0003800200 */
.L_x_69416:
        /* <DEDUP_REMOVED lines=62> */
.L_x_69414:
[----:B------:R-:W-:Y:S05]  /*23e90*/  BSYNC.RECONVERGENT B2 ;  /* 0x0000000000027941 */ /* 0x000fea0003800200 */
.L_x_69413:
        /* <DEDUP_REMOVED lines=11> */
.L_x_69412:
[----:B------:R-:W-:Y:S05]  /*23f50*/  BSYNC.RECONVERGENT B1 ;  /* 0x0000000000017941 */ /* 0x000fea0003800200 */
.L_x_69411:
        /* <DEDUP_REMOVED lines=17> */
.L_x_69422:
        /* <DEDUP_REMOVED lines=12> */
.L_x_69424:
[----:B------:R-:W-:Y:S05]  /*24130*/  BSYNC.RECONVERGENT B3 ;  /* 0x0000000000037941 */ /* 0x000fea0003800200 */
.L_x_69423:
        /* <DEDUP_REMOVED lines=62> */
.L_x_69421:
[----:B------:R-:W-:Y:S05]  /*24520*/  BSYNC.RECONVERGENT B2 ;  /* 0x0000000000027941 */ /* 0x000fea0003800200 */
.L_x_69420:
        /* <DEDUP_REMOVED lines=11> */
.L_x_69419:
[----:B------:R-:W-:Y:S05]  /*245e0*/  BSYNC.RECONVERGENT B1 ;  /* 0x0000000000017941 */ /* 0x000fea0003800200 */
.L_x_69418:
        /* <DEDUP_REMOVED lines=17> */
.L_x_69429:
        /* <DEDUP_REMOVED lines=12> */
.L_x_69431:
[----:B------:R-:W-:Y:S05]  /*247c0*/  BSYNC.RECONVERGENT B3 ;  /* 0x0000000000037941 */ /* 0x000fea0003800200 */
.L_x_69430:
        /* <DEDUP_REMOVED lines=62> */
.L_x_69428:
[----:B------:R-:W-:Y:S05]  /*24bb0*/  BSYNC.RECONVERGENT B2 ;  /* 0x0000000000027941 */ /* 0x000fea0003800200 */
.L_x_69427:
        /* <DEDUP_REMOVED lines=11> */
.L_x_69426:
[----:B------:R-:W-:Y:S05]  /*24c70*/  BSYNC.RECONVERGENT B1 ;  /* 0x0000000000017941 */ /* 0x000fea0003800200 */
.L_x_69425:
        /* <DEDUP_REMOVED lines=17> */
.L_x_69436:
        /* <DEDUP_REMOVED lines=12> */
.L_x_69438:
[----:B------:R-:W-:Y:S05]  /*24e50*/  BSYNC.RECONVERGENT B3 ;  /* 0x0000000000037941 */ /* 0x000fea0003800200 */
.L_x_69437:
        /* <DEDUP_REMOVED lines=62> */
.L_x_69435:
[----:B------:R-:W-:Y:S05]  /*25240*/  BSYNC.RECONVERGENT B2 ;  /* 0x0000000000027941 */ /* 0x000fea0003800200 */
.L_x_69434:
        /* <DEDUP_REMOVED lines=11> */
.L_x_69433:
[----:B------:R-:W-:Y:S05]  /*25300*/  BSYNC.RECONVERGENT B1 ;  /* 0x0000000000017941 */ /* 0x000fea0003800200 */
.L_x_69432:
        /* <DEDUP_REMOVED lines=17> */
.L_x_69443:
        /* <DEDUP_REMOVED lines=12> */
.L_x_69445:
[----:B------:R-:W-:Y:S05]  /*254e0*/  BSYNC.RECONVERGENT B3 ;  /* 0x0000000000037941 */ /* 0x000fea0003800200 */
.L_x_69444:
        /* <DEDUP_REMOVED lines=62> */
.L_x_69442:
[----:B------:R-:W-:Y:S05]  /*258d0*/  BSYNC.RECONVERGENT B2 ;  /* 0x0000000000027941 */ /* 0x000fea0003800200 */
.L_x_69441:
        /* <DEDUP_REMOVED lines=11> */
.L_x_69440:
[----:B------:R-:W-:Y:S05]  /*25990*/  BSYNC.RECONVERGENT B1 ;  /* 0x0000000000017941 */ /* 0x000fea0003800200 */
.L_x_69439:
        /* <DEDUP_REMOVED lines=17> */
.L_x_69450:
        /* <DEDUP_REMOVED lines=12> */
.L_x_69452:
[----:B------:R-:W-:Y:S05]  /*25b70*/  BSYNC.RECONVERGENT B3 ;  /* 0x0000000000037941 */ /* 0x000fea0003800200 */
.L_x_69451:
        /* <DEDUP_REMOVED lines=62> */
.L_x_69449:
[----:B------:R-:W-:Y:S05]  /*25f60*/  BSYNC.RECONVERGENT B2 ;  /* 0x0000000000027941 */ /* 0x000fea0003800200 */
.L_x_69448:
        /* <DEDUP_REMOVED lines=11> */
.L_x_69447:
[----:B------:R-:W-:Y:S05]  /*26020*/  BSYNC.RECONVERGENT B1 ;  /* 0x0000000000017941 */ /* 0x000fea0003800200 */
.L_x_69446:
        /* <DEDUP_REMOVED lines=16> */
.L_x_69456:
        /* <DEDUP_REMOVED lines=12> */
.L_x_69458:
[----:B------:R-:W-:Y:S05]  /*261f0*/  BSYNC.RECONVERGENT B2 ;  /* 0x0000000000027941 */ /* 0x000fea0003800200 */
.L_x_69457:
        /* <DEDUP_REMOVED lines=62> */
.L_x_69455:
[----:B------:R-:W-:Y:S05]  /*265e0*/  BSYNC.RECONVERGENT B1 ;  /* 0x0000000000017941 */ /* 0x000fea0003800200 */
.L_x_69454:
        /* <DEDUP_REMOVED lines=12> */
.L_x_69403:
        /* <DEDUP_REMOVED lines=21> */
.L_x_69463:
        /* <DEDUP_REMOVED lines=12> */
.L_x_69465:
[----:B------:R-:W-:Y:S05]  /*268c0*/  BSYNC.RECONVERGENT B3 ;  /* 0x0000000000037941 */ /* 0x000fea0003800200 */
.L_x_69464:
        /* <DEDUP_REMOVED lines=62> */
.L_x_69462:
[----:B------:R-:W-:Y:S05]  /*26cb0*/  BSYNC.RECONVERGENT B2 ;  /* 0x0000000000027941 */ /* 0x000fea0003800200 */
.L_x_69461:
        /* <DEDUP_REMOVED lines=10> */
.L_x_69460:
[----:B------:R-:W-:Y:S05]  /*26d60*/  BSYNC.RECONVERGENT B1 ;  /* 0x0000000000017941 */ /* 0x000fea0003800200 */
.L_x_69459:
        /* <DEDUP_REMOVED lines=17> */
.L_x_69470:
        /* <DEDUP_REMOVED lines=12> */
.L_x_69472:
[----:B------:R-:W-:Y:S05]  /*26f40*/  BSYNC.RECONVERGENT B3 ;  /* 0x0000000000037941 */ /* 0x000fea0003800200 */
.L_x_69471:
        /* <DEDUP_REMOVED lines=62> */
.L_x_69469:
[----:B------:R-:W-:Y:S05]  /*27330*/  BSYNC.RECONVERGENT B2 ;  /* 0x0000000000027941 */ /* 0x000fea0003800200 */
.L_x_69468:
        /* <DEDUP_REMOVED lines=11> */
.L_x_69467:
[----:B------:R-:W-:Y:S05]  /*273f0*/  BSYNC.RECONVERGENT B1 ;  /* 0x0000000000017941 */ /* 0x000fea0003800200 */
.L_x_69466:
        /* <DEDUP_REMOVED lines=17> */
.L_x_69477:
        /* <DEDUP_REMOVED lines=12> */
.L_x_69479:
[----:B------:R-:W-:Y:S05]  /*275d0*/  BSYNC.RECONVERGENT B3 ;  /* 0x0000000000037941 */ /* 0x000fea0003800200 */
.L_x_69478:
        /* <DEDUP_REMOVED lines=62> */
.L_x_69476:
[----:B------:R-:W-:Y:S05]  /*279c0*/  BSYNC.RECONVERGENT B2 ;  /* 0x0000000000027941 */ /* 0x000fea0003800200 */
.L_x_69475:
        /* <DEDUP_REMOVED lines=11> */
.L_x_69474:
[----:B------:R-:W-:Y:S05]  /*27a80*/  BSYNC.RECONVERGENT B1 ;  /* 0x0000000000017941 */ /* 0x000fea0003800200 */
.L_x_69473:
        /* <DEDUP_REMOVED lines=17> */
.L_x_69484:
        /* <DEDUP_REMOVED lines=12> */
.L_x_69486:
[----:B------:R-:W-:Y:S05]  /*27c60*/  BSYNC.RECONVERGENT B3 ;  /* 0x0000000000037941 */ /* 0x000fea0003800200 */
.L_x_69485:
        /* <DEDUP_REMOVED lines=62> */
.L_x_69483:
[----:B------:R-:W-:Y:S05]  /*28050*/  BSYNC.RECONVERGENT B2 ;  /* 0x0000000000027941 */ /* 0x000fea0003800200 */
.L_x_69482:
        /* <DEDUP_REMOVED lines=11> */
.L_x_69481:
[----:B------:R-:W-:Y:S05]  /*28110*/  BSYNC.RECONVERGENT B1 ;  /* 0x0000000000017941 */ /* 0x000fea0003800200 */
.L_x_69480:
        /* <DEDUP_REMOVED lines=17> */
.L_x_69491:
        /* <DEDUP_REMOVED lines=12> */
.L_x_69493:
[----:B------:R-:W-:Y:S05]  /*282f0*/  BSYNC.RECONVERGENT B3 ;  /* 0x0000000000037941 */ /* 0x000fea0003800200 */
.L_x_69492:
        /* <DEDUP_REMOVED lines=62> */
.L_x_69490:
[----:B------:R-:W-:Y:S05]  /*286e0*/  BSYNC.RECONVERGENT B2 ;  /* 0x0000000000027941 */ /* 0x000fea0003800200 */
.L_x_69489:
        /* <DEDUP_REMOVED lines=11> */
.L_x_69488:
[----:B------:R-:W-:Y:S05]  /*287a0*/  BSYNC.RECONVERGENT B1 ;  /* 0x0000000000017941 */ /* 0x000fea0003800200 */
.L_x_69487:
        /* <DEDUP_REMOVED lines=17> */
.L_x_69498:
        /* <DEDUP_REMOVED lines=12> */
.L_x_69500:
[----:B------:R-:W-:Y:S05]  /*28980*/  BSYNC.RECONVERGENT B3 ;  /* 0x0000000000037941 */ /* 0x000fea0003800200 */
.L_x_69499:
        /* <DEDUP_REMOVED lines=62> */
.L_x_69497:
[----:B------:R-:W-:Y:S05]  /*28d70*/  BSYNC.RECONVERGENT B2 ;  /* 0x0000000000027941 */ /* 0x000fea0003800200 */
.L_x_69496:
        /* <DEDUP_REMOVED lines=11> */
.L_x_69495:
[----:B------:R-:W-:Y:S05]  /*28e30*/  BSYNC.RECONVERGENT B1 ;  /* 0x0000000000017941 */ /* 0x000fea0003800200 */
.L_x_69494:
        /* <DEDUP_REMOVED lines=17> */
.L_x_69505:
        /* <DEDUP_REMOVED lines=12> */
.L_x_69507:
[----:B------:R-:W-:Y:S05]  /*29010*/  BSYNC.RECONVERGENT B3 ;  /* 0x0000000000037941 */ /* 0x000fea0003800200 */
.L_x_69506:
        /* <DEDUP_REMOVED lines=62> */
.L_x_69504:
[----:B------:R-:W-:Y:S05]  /*29400*/  BSYNC.RECONVERGENT B2 ;  /* 0x0000000000027941 */ /* 0x000fea0003800200 */
.L_x_69503:
        /* <DEDUP_REMOVED lines=11> */
.L_x_69502:
[----:B------:R-:W-:Y:S05]  /*294c0*/  BSYNC.RECONVERGENT B1 ;  /* 0x0000000000017941 */ /* 0x000fea0003800200 */
.L_x_69501:
        /* <DEDUP_REMOVED lines=16> */
.L_x_69510:
        /* <DEDUP_REMOVED lines=12> */
.L_x_69512:
[----:B------:R-:W-:Y:S05]  /*29690*/  BSYNC.RECONVERGENT B2 ;  /* 0x0000000000027941 */ /* 0x000fea0003800200 */
.L_x_69511:
        /* <DEDUP_REMOVED lines=62> */
.L_x_69509:
[----:B------:R-:W-:Y:S05]  /*29a80*/  BSYNC.RECONVERGENT B1 ;  /* 0x0000000000017941 */ /* 0x000fea0003800200 */
.L_x_69508:
        /* <DEDUP_REMOVED lines=11> */
.L_x_69453:
[----:B------:R-:W-:Y:S05]  /*29b40*/  BSYNC.RECONVERGENT B0 ;  /* 0x0000000000007941 */ /* 0x000fea0003800200 */
.L_x_69402:
        /* <DEDUP_REMOVED lines=27> */
.L_x_69514:
[----:B------:R-:W-:Y:S05]  /*29d00*/  BSYNC.RECONVERGENT B0 ;  /* 0x0000000000007941 */ /* 0x000fea0003800200 */
.L_x_69513:
        /* <DEDUP_REMOVED lines=33> */
.L_x_69521:
        /* <DEDUP_REMOVED lines=12> */
.L_x_69523:
[----:B------:R-:W-:Y:S05]  /*29fe0*/  BSYNC.RECONVERGENT B3 ;  /* 0x0000000000037941 */ /* 0x000fea0003800200 */
.L_x_69522:
        /* <DEDUP_REMOVED lines=62> */
.L_x_69520:
[----:B------:R-:W-:Y:S05]  /*2a3d0*/  BSYNC.RECONVERGENT B2 ;  /* 0x0000000000027941 */ /* 0x000fea0003800200 */
.L_x_69519:
        /* <DEDUP_REMOVED lines=10> */
.L_x_69518:
[----:B------:R-:W-:Y:S05]  /*2a480*/  BSYNC.RECONVERGENT B1 ;  /* 0x0000000000017941 */ /* 0x000fea0003800200 */
.L_x_69517:
        /* <DEDUP_REMOVED lines=17> */
.L_x_69528:
        /* <DEDUP_REMOVED lines=12> */
.L_x_69530:
[----:B------:R-:W-:Y:S05]  /*2a660*/  BSYNC.RECONVERGENT B3 ;  /* 0x0000000000037941 */ /* 0x000fea0003800200 */
.L_x_69529:
        /* <DEDUP_REMOVED lines=61> */
.L_x_69527:
[----:B------:R-:W-:Y:S05]  /*2aa40*/  BSYNC.RECONVERGENT B2 ;  /* 0x0000000000027941 */ /* 0x000fea0003800200 */
.L_x_69526:
        /* <DEDUP_REMOVED lines=11> */
.L_x_69525:
[----:B------:R-:W-:Y:S05]  /*2ab00*/  BSYNC.RECONVERGENT B1 ;  /* 0x0000000000017941 */ /* 0x000fea0003800200 */
.L_x_69524:
        /* <DEDUP_REMOVED lines=17> */
.L_x_69535:
        /* <DEDUP_REMOVED lines=12> */
.L_x_69537:
[----:B------:R-:W-:Y:S05]  /*2ace0*/  BSYNC.RECONVERGENT B3 ;  /* 0x0000000000037941 */ /* 0x000fea0003800200 */
.L_x_69536:
        /* <DEDUP_REMOVED lines=61> */
.L_x_69534:
[----:B------:R-:W-:Y:S05]  /*2b0c0*/  BSYNC.RECONVERGENT B2 ;  /* 0x0000000000027941 */ /* 0x000fea0003800200 */
.L_x_69533:
        /* <DEDUP_REMOVED lines=11> */
.L_x_69532:
[----:B------:R-:W-:Y:S05]  /*2b180*/  BSYNC.RECONVERGENT B1 ;  /* 0x0000000000017941 */ /* 0x000fea0003800200 */
.L_x_69531:
        /* <DEDUP_REMOVED lines=17> */
.L_x_69542:
        /* <DEDUP_REMOVED lines=12> */
.L_x_69544:
[----:B------:R-:W-:Y:S05]  /*2b360*/  BSYNC.RECONVERGENT B3 ;  /* 0x0000000000037941 */ /* 0x000fea0003800200 */
.L_x_69543:
        /* <DEDUP_REMOVED lines=61> */
.L_x_69541:
[----:B------:R-:W-:Y:S05]  /*2b740*/  BSYNC.RECONVERGENT B2 ;  /* 0x0000000000027941 */ /* 0x000fea0003800200 */
.L_x_69540:
        /* <DEDUP_REMOVED lines=11> */
.L_x_69539:
[----:B------:R-:W-:Y:S05]  /*2b800*/  BSYNC.RECONVERGENT B1 ;  /* 0x0000000000017941 */ /* 0x000fea0003800200 */
.L_x_69538:
        /* <DEDUP_REMOVED lines=17> */
.L_x_69549:
        /* <DEDUP_REMOVED lines=12> */
.L_x_69551:
[----:B------:R-:W-:Y:S05]  /*2b9e0*/  BSYNC.RECONVERGENT B3 ;  /* 0x0000000000037941 */ /* 0x000fea0003800200 */
.L_x_69550:
        /* <DEDUP_REMOVED lines=61> */
.L_x_69548:
[----:B------:R-:W-:Y:S05]  /*2bdc0*/  BSYNC.RECONVERGENT B2 ;  /* 0x0000000000027941 */ /* 0x000fea0003800200 */
.L_x_69547:
        /* <DEDUP_REMOVED lines=11> */
.L_x_69546:
[----:B------:R-:W-:Y:S05]  /*2be80*/  BSYNC.RECONVERGENT B1 ;  /* 0x0000000000017941 */ /* 0x000fea0003800200 */
.L_x_69545:
        /* <DEDUP_REMOVED lines=17> */
.L_x_69556:
        /* <DEDUP_REMOVED lines=12> */
.L_x_69558:
[----:B------:R-:W-:Y:S05]  /*2c060*/  BSYNC.RECONVERGENT B3 ;  /* 0x0000000000037941 */ /* 0x000fea0003800200 */
.L_x_69557:
        /* <DEDUP_REMOVED lines=61> */
.L_x_69555:
[----:B------:R-:W-:Y:S05]  /*2c440*/  BSYNC.RECONVERGENT B2 ;  /* 0x0000000000027941 */ /* 0x000fea0003800200 */
.L_x_69554:
        /* <DEDUP_REMOVED lines=11> */
.L_x_69553:
[----:B------:R-:W-:Y:S05]  /*2c500*/  BSYNC.RECONVERGENT B1 ;  /* 0x0000000000017941 */ /* 0x000fea0003800200 */
.L_x_69552:
        /* <DEDUP_REMOVED lines=17> */
.L_x_69563:
        /* <DEDUP_REMOVED lines=12> */
.L_x_69565:
[----:B------:R-:W-:Y:S05]  /*2c6e0*/  BSYNC.RECONVERGENT B3 ;  /* 0x0000000000037941 */ /* 0x000fea0003800200 */
.L_x_69564:
        /* <DEDUP_REMOVED lines=61> */
.L_x_69562:
[----:B------:R-:W-:Y:S05]  /*2cac0*/  BSYNC.RECONVERGENT B2 ;  /* 0x0000000000027941 */ /* 0x000fea0003800200 */
.L_x_69561:
        /* <DEDUP_REMOVED lines=11> */
.L_x_69560:
[----:B------:R-:W-:Y:S05]  /*2cb80*/  BSYNC.RECONVERGENT B1 ;  /* 0x0000000000017941 */ /* 0x000fea0003800200 */
.L_x_69559:
        /* <DEDUP_REMOVED lines=16> */
.L_x_69569:
        /* <DEDUP_REMOVED lines=12> */
.L_x_69571:
[----:B------:R-:W-:Y:S05]  /*2cd50*/  BSYNC.RECONVERGENT B2 ;  /* 0x0000000000027941 */ /* 0x000fea0003800200 */
.L_x_69570:
        /* <DEDUP_REMOVED lines=61> */
.L_x_69568:
[----:B------:R-:W-:Y:S05]  /*2d130*/  BSYNC.RECONVERGENT B1 ;  /* 0x0000000000017941 */ /* 0x000fea0003800200 */
.L_x_69567:
        /* <DEDUP_REMOVED lines=12> */
.L_x_69516:
        /* <DEDUP_REMOVED lines=21> */
.L_x_69576:
        /* <DEDUP_REMOVED lines=12> */
.L_x_69578:
[----:B------:R-:W-:Y:S05]  /*2d410*/  BSYNC.RECONVERGENT B3 ;  /* 0x0000000000037941 */ /* 0x000fea0003800200 */
.L_x_69577:
        /* <DEDUP_REMOVED lines=62> */
.L_x_69575:
[----:B------:R-:W-:Y:S05]  /*2d800*/  BSYNC.RECONVERGENT B2 ;  /* 0x0000000000027941 */ /* 0x000fea0003800200 */
.L_x_69574:
        /* <DEDUP_REMOVED lines=10> */
.L_x_69573:
[----:B------:R-:W-:Y:S05]  /*2d8b0*/  BSYNC.RECONVERGENT B1 ;  /* 0x0000000000017941 */ /* 0x000fea0003800200 */
.L_x_69572:
        /* <DEDUP_REMOVED lines=17> */
.L_x_69583:
        /* <DEDUP_REMOVED lines=12> */
.L_x_69585:
[----:B------:R-:W-:Y:S05]  /*2da90*/  BSYNC.RECONVERGENT B3 ;  /* 0x0000000000037941 */ /* 0x000fea0003800200 */
.L_x_69584:
        /* <DEDUP_REMOVED lines=61> */
.L_x_69582:
[----:B------:R-:W-:Y:S05]  /*2de70*/  BSYNC.RECONVERGENT B2 ;  /* 0x0000000000027941 */ /* 0x000fea0003800200 */
.L_x_69581:
        /* <DEDUP_REMOVED lines=11> */
.L_x_69580:
[----:B------:R-:W-:Y:S05]  /*2df30*/  BSYNC.RECONVERGENT B1 ;  /* 0x0000000000017941 */ /* 0x000fea0003800200 */
.L_x_69579:
        /* <DEDUP_REMOVED lines=17> */
.L_x_69590:
        /* <DEDUP_REMOVED lines=12> */
.L_x_69592:
[----:B------:R-:W-:Y:S05]  /*2e110*/  BSYNC.RECONVERGENT B3 ;  /* 0x0000000000037941 */ /* 0x000fea0003800200 */
.L_x_69591:
        /* <DEDUP_REMOVED lines=61> */
.L_x_69589:
[----:B------:R-:W-:Y:S05]  /*2e4f0*/  BSYNC.RECONVERGENT B2 ;  /* 0x0000000000027941 */ /* 0x000fea0003800200 */
.L_x_69588:
        /* <DEDUP_REMOVED lines=11> */
.L_x_69587:
[----:B------:R-:W-:Y:S05]  /*2e5b0*/  BSYNC.RECONVERGENT B1 ;  /* 0x0000000000017941 */ /* 0x000fea0003800200 */
.L_x_69586:
        /* <DEDUP_REMOVED lines=17> */
.L_x_69597:
        /* <DEDUP_REMOVED lines=12> */
.L_x_69599:
[----:B------:R-:W-:Y:S05]  /*2e790*/  BSYNC.RECONVERGENT B3 ;  /* 0x0000000000037941 */ /* 0x000fea0003800200 */
.L_x_69598:
        /* <DEDUP_REMOVED lines=61> */
.L_x_69596:
[----:B------:R-:W-:Y:S05]  /*2eb70*/  BSYNC.RECONVERGENT B2 ;  /* 0x0000000000027941 */ /* 0x000fea0003800200 */
.L_x_69595:
        /* <DEDUP_REMOVED lines=11> */
.L_x_69594:
[----:B------:R-:W-:Y:S05]  /*2ec30*/  BSYNC.RECONVERGENT B1 ;  /* 0x0000000000017941 */ /* 0x000fea0003800200 */
.L_x_69593:
        /* <DEDUP_REMOVED lines=17> */
.L_x_69604:
        /* <DEDUP_REMOVED lines=12> */
.L_x_69606:
[----:B------:R-:W-:Y:S05]  /*2ee10*/  BSYNC.RECONVERGENT B3 ;  /* 0x0000000000037941 */ /* 0x000fea0003800200 */
.L_x_69605:
        /* <DEDUP_REMOVED lines=61> */
.L_x_69603:
[----:B------:R-:W-:Y:S05]  /*2f1f0*/  BSYNC.RECONVERGENT B2 ;  /* 0x0000000000027941 */ /* 0x000fea0003800200 */
.L_x_69602:
        /* <DEDUP_REMOVED lines=11> */
.L_x_69601:
[----:B------:R-:W-:Y:S05]  /*2f2b0*/  BSYNC.RECONVERGENT B1 ;  /* 0x0000000000017941 */ /* 0x000fea0003800200 */
.L_x_69600:
        /* <DEDUP_REMOVED lines=17> */
.L_x_69611:
        /* <DEDUP_REMOVED lines=12> */
.L_x_69613:
[----:B------:R-:W-:Y:S05]  /*2f490*/  BSYNC.RECONVERGENT B3 ;  /* 0x0000000000037941 */ /* 0x000fea0003800200 */
.L_x_69612:
        /* <DEDUP_REMOVED lines=61> */
.L_x_69610:
[----:B------:R-:W-:Y:S05]  /*2f870*/  BSYNC.RECONVERGENT B2 ;  /* 0x0000000000027941 */ /* 0x000fea0003800200 */
.L_x_69609:
        /* <DEDUP_REMOVED lines=11> */
.L_x_69608:
[----:B------:R-:W-:Y:S05]  /*2f930*/  BSYNC.RECONVERGENT B1 ;  /* 0x0000000000017941 */ /* 0x000fea0003800200 */
.L_x_69607:
        /* <DEDUP_REMOVED lines=17> */
.L_x_69618:
        /* <DEDUP_REMOVED lines=12> */
.L_x_69620:
[----:B------:R-:W-:Y:S05]  /*2fb10*/  BSYNC.RECONVERGENT B3 ;  /* 0x0000000000037941 */ /* 0x000fea0003800200 */
.L_x_69619:
        /* <DEDUP_REMOVED lines=61> */
.L_x_69617:
[----:B------:R-:W-:Y:S05]  /*2fef0*/  BSYNC.RECONVERGENT B2 ;  /* 0x0000000000027941 */ /* 0x000fea0003800200 */
.L_x_69616:
        /* <DEDUP_REMOVED lines=11> */
.L_x_69615:
[----:B------:R-:W-:Y:S05]  /*2ffb0*/  BSYNC.RECONVERGENT B1 ;  /* 0x0000000000017941 */ /* 0x000fea0003800200 */
.L_x_69614:
        /* <DEDUP_REMOVED lines=16> */
.L_x_69623:
        /* <DEDUP_REMOVED lines=12> */
.L_x_69625:
[----:B------:R-:W-:Y:S05]  /*30180*/  BSYNC.RECONVERGENT B2 ;  /* 0x0000000000027941 */ /* 0x000fea0003800200 */
.L_x_69624:
        /* <DEDUP_REMOVED lines=61> */
.L_x_69622:
[----:B------:R-:W-:Y:S05]  /*30560*/  BSYNC.RECONVERGENT B1 ;  /* 0x0000000000017941 */ /* 0x000fea0003800200 */
.L_x_69621:
        /* <DEDUP_REMOVED lines=11> */
.L_x_69566:
[----:B------:R-:W-:Y:S05]  /*30620*/  BSYNC.RECONVERGENT B0 ;  /* 0x0000000000007941 */ /* 0x000fea0003800200 */
.L_x_69515:
        /* <DEDUP_REMOVED lines=27> */
.L_x_69627:
[----:B------:R-:W-:Y:S05]  /*307e0*/  BSYNC.RECONVERGENT B0 ;  /* 0x0000000000007941 */ /* 0x000fea0003800200 */
.L_x_69626:
        /* <DEDUP_REMOVED lines=33> */
.L_x_69634:
        /* <DEDUP_REMOVED lines=12> */
.L_x_69636:
[----:B------:R-:W-:Y:S05]  /*30ac0*/  BSYNC.RECONVERGENT B3 ;  /* 0x0000000000037941 */ /* 0x000fea0003800200 */
.L_x_69635:
        /* <DEDUP_REMOVED lines=62> */
.L_x_69633:
[----:B------:R-:W-:Y:S05]  /*30eb0*/  BSYNC.RECONVERGENT B2 ;  /* 0x0000000000027941 */ /* 0x000fea0003800200 */
.L_x_69632:
        /* <DEDUP_REMOVED lines=10> */
.L_x_69631:
[----:B------:R-:W-:Y:S05]  /*30f60*/  BSYNC.RECONVERGENT B1 ;  /* 0x0000000000017941 */ /* 0x000fea0003800200 */
.L_x_69630:
        /* <DEDUP_REMOVED lines=17> */
.L_x_69641:
        /* <DEDUP_REMOVED lines=12> */
.L_x_69643:
[----:B------:R-:W-:Y:S05]  /*31140*/  BSYNC.RECONVERGENT B3 ;  /* 0x0000000000037941 */ /* 0x000fea0003800200 */
.L_x_69642:
        /* <DEDUP_REMOVED lines=62> */
.L_x_69640:
[----:B------:R-:W-:Y:S05]  /*31530*/  BSYNC.RECONVERGENT B2 ;  /* 0x0000000000027941 */ /* 0x000fea0003800200 */
.L_x_69639:
        /* <DEDUP_REMOVED lines=11> */
.L_x_69638:
[----:B------:R-:W-:Y:S05]  /*315f0*/  BSYNC.RECONVERGENT B1 ;  /* 0x0000000000017941 */ /* 0x000fea0003800200 */
.L_x_69637:
        /* <DEDUP_REMOVED lines=17> */
.L_x_69648:
        /* <DEDUP_REMOVED lines=12> */
.L_x_69650:
[----:B------:R-:W-:Y:S05]  /*317d0*/  BSYNC.RECONVERGENT B3 ;  /* 0x0000000000037941 */ /* 0x000fea0003800200 */
.L_x_69649:
        /* <DEDUP_REMOVED lines=62> */
.L_x_69647:
[----:B------:R-:W-:Y:S05]  /*31bc0*/  BSYNC.RECONVERGENT B2 ;  /* 0x0000000000027941 */ /* 0x000fea0003800200 */
.L_x_69646:
        /* <DEDUP_REMOVED lines=11> */
.L_x_69645:
[----:B------:R-:W-:Y:S05]  /*31c80*/  BSYNC.RECONVERGENT B1 ;  /* 0x0000000000017941 */ /* 0x000fea0003800200 */
.L_x_69644:
        /* <DEDUP_REMOVED lines=17> */
.L_x_69655:
        /* <DEDUP_REMOVED lines=12> */
.L_x_69657:
[----:B------:R-:W-:Y:S05]  /*31e60*/  BSYNC.RECONVERGENT B3 ;  /* 0x0000000000037941 */ /* 0x000fea0003800200 */
.L_x_69656:
        /* <DEDUP_REMOVED lines=62> */
.L_x_69654:
[----:B------:R-:W-:Y:S05]  /*32250*/  BSYNC.RECONVERGENT B2 ;  /* 0x0000000000027941 */ /* 0x000fea0003800200 */
.L_x_69653:
        /* <DEDUP_REMOVED lines=11> */
.L_x_69652:
[----:B------:R-:W-:Y:S05]  /*32310*/  BSYNC.RECONVERGENT B1 ;  /* 0x0000000000017941 */ /* 0x000fea0003800200 */
.L_x_69651:
        /* <DEDUP_REMOVED lines=17> */
.L_x_69662:
        /* <DEDUP_REMOVED lines=12> */
.L_x_69664:
[----:B------:R-:W-:Y:S05]  /*324f0*/  BSYNC.RECONVERGENT B3 ;  /* 0x0000000000037941 */ /* 0x000fea0003800200 */
.L_x_69663:
        /* <DEDUP_REMOVED lines=62> */
.L_x_69661:
[----:B------:R-:W-:Y:S05]  /*328e0*/  BSYNC.RECONVERGENT B2 ;  /* 0x0000000000027941 */ /* 0x000fea0003800200 */
.L_x_69660:
        /* <DEDUP_REMOVED lines=11> */
.L_x_69659:
[----:B------:R-:W-:Y:S05]  /*329a0*/  BSYNC.RECONVERGENT B1 ;  /* 0x0000000000017941 */ /* 0x000fea0003800200 */
.L_x_69658:
        /* <DEDUP_REMOVED lines=17> */
.L_x_69669:
        /* <DEDUP_REMOVED lines=12> */
.L_x_69671:
[----:B------:R-:W-:Y:S05]  /*32b80*/  BSYNC.RECONVERGENT B3 ;  /* 0x0000000000037941 */ /* 0x000fea0003800200 */
.L_x_69670:
        /* <DEDUP_REMOVED lines=62> */
.L_x_69668:
[----:B------:R-:W-:Y:S05]  /*32f70*/  BSYNC.RECONVERGENT B2 ;  /* 0x0000000000027941 */ /* 0x000fea0003800200 */
.L_x_69667:
        /* <DEDUP_REMOVED lines=11> */
.L_x_69666:
[----:B------:R-:W-:Y:S05]  /*33030*/  BSYNC.RECONVERGENT B1 ;  /* 0x0000000000017941 */ /* 0x000fea0003800200 */
.L_x_69665:
        /* <DEDUP_REMOVED lines=17> */
.L_x_69676:
        /* <DEDUP_REMOVED lines=12> */
.L_x_69678:
[----:B------:R-:W-:Y:S05]  /*33210*/  BSYNC.RECONVERGENT B3 ;  /* 0x0000000000037941 */ /* 0x000fea0003800200 */
.L_x_69677:
        /* <DEDUP_REMOVED lines=62> */
.L_x_69675:
[----:B------:R-:W-:Y:S05]  /*33600*/  BSYNC.RECONVERGENT B2 ;  /* 0x0000000000027941 */ /* 0x000fea0003800200 */
.L_x_69674:
        /* <DEDUP_REMOVED lines=11> */
.L_x_69673:
[----:B------:R-:W-:Y:S05]  /*336c0*/  BSYNC.RECONVERGENT B1 ;  /* 0x0000000000017941 */ /* 0x000fea0003800200 */
.L_x_69672:
        /* <DEDUP_REMOVED lines=16> */
.L_x_69682:
        /* <DEDUP_REMOVED lines=12> */
.L_x_69684:
[----:B------:R-:W-:Y:S05]  /*33890*/  BSYNC.RECONVERGENT B2 ;  /* 0x0000000000027941 */ /* 0x000fea0003800200 */
.L_x_69683:
        /* <DEDUP_REMOVED lines=62> */
.L_x_69681:
[----:B------:R-:W-:Y:S05]  /*33c80*/  BSYNC.RECONVERGENT B1 ;  /* 0x0000000000017941 */ /* 0x000fea0003800200 */
.L_x_69680:
        /* <DEDUP_REMOVED lines=12> */
.L_x_69629:
        /* <DEDUP_REMOVED lines=21> */
.L_x_69689:
        /* <DEDUP_REMOVED lines=12> */
.L_x_69691:
[----:B------:R-:W-:Y:S05]  /*33f60*/  BSYNC.RECONVERGENT B3 ;  /* 0x0000000000037941 */ /* 0x000fea0003800200 */
.L_x_69690:
        /* <DEDUP_REMOVED lines=62> */
.L_x_69688:
[----:B------:R-:W-:Y:S05]  /*34350*/  BSYNC.RECONVERGENT B2 ;  /* 0x0000000000027941 */ /* 0x000fea0003800200 */
.L_x_69687:
        /* <DEDUP_REMOVED lines=10> */
.L_x_69686:
[----:B------:R-:W-:Y:S05]  /*34400*/  BSYNC.RECONVERGENT B1 ;  /* 0x0000000000017941 */ /* 0x000fea0003800200 */
.L_x_69685:
        /* <DEDUP_REMOVED lines=17> */
.L_x_69696:
        /* <DEDUP_REMOVED lines=12> */
.L_x_69698:
[----:B------:R-:W-:Y:S05]  /*345e0*/  BSYNC.RECONVERGENT B3 ;  /* 0x0000000000037941 */ /* 0x000fea0003800200 */
.L_x_69697:
        /* <DEDUP_REMOVED lines=62> */
.L_x_69695:
[----:B------:R-:W-:Y:S05]  /*349d0*/  BSYNC.RECONVERGENT B2 ;  /* 0x0000000000027941 */ /* 0x000fea0003800200 */
.L_x_69694:
        /* <DEDUP_REMOVED lines=11> */
.L_x_69693:
[----:B------:R-:W-:Y:S05]  /*34a90*/  BSYNC.RECONVERGENT B1 ;  /* 0x0000000000017941 */ /* 0x000fea0003800200 */
.L_x_69692:
        /* <DEDUP_REMOVED lines=17> */
.L_x_69703:
        /* <DEDUP_REMOVED lines=12> */
.L_x_69705:
[----:B------:R-:W-:Y:S05]  /*34c70*/  BSYNC.RECONVERGENT B3 ;  /* 0x0000000000037941 */ /* 0x000fea0003800200 */
.L_x_69704:
        /* <DEDUP_REMOVED lines=62> */
.L_x_69702:
[----:B------:R-:W-:Y:S05]  /*35060*/  BSYNC.RECONVERGENT B2 ;  /* 0x0000000000027941 */ /* 0x000fea0003800200 */
.L_x_69701:
        /* <DEDUP_REMOVED lines=11> */
.L_x_69700:
[----:B------:R-:W-:Y:S05]  /*35120*/  BSYNC.RECONVERGENT B1 ;  /* 0x0000000000017941 */ /* 0x000fea0003800200 */
.L_x_69699:
        /* <DEDUP_REMOVED lines=17> */
.L_x_69710:
        /* <DEDUP_REMOVED lines=12> */
.L_x_69712:
[----:B------:R-:W-:Y:S05]  /*35300*/  BSYNC.RECONVERGENT B3 ;  /* 0x0000000000037941 */ /* 0x000fea0003800200 */
.L_x_69711:
        /* <DEDUP_REMOVED lines=62> */
.L_x_69709:
[----:B------:R-:W-:Y:S05]  /*356f0*/  BSYNC.RECONVERGENT B2 ;  /* 0x0000000000027941 */ /* 0x000fea0003800200 */
.L_x_69708:
        /* <DEDUP_REMOVED lines=11> */
.L_x_69707:
[----:B------:R-:W-:Y:S05]  /*357b0*/  BSYNC.RECONVERGENT B1 ;  /* 0x0000000000017941 */ /* 0x000fea0003800200 */
.L_x_69706:
        /* <DEDUP_REMOVED lines=17> */
.L_x_69717:
        /* <DEDUP_REMOVED lines=12> */
.L_x_69719:
[----:B------:R-:W-:Y:S05]  /*35990*/  BSYNC.RECONVERGENT B3 ;  /* 0x0000000000037941 */ /* 0x000fea0003800200 */
.L_x_69718:
        /* <DEDUP_REMOVED lines=62> */
.L_x_69716:
[----:B------:R-:W-:Y:S05]  /*35d80*/  BSYNC.RECONVERGENT B2 ;  /* 0x0000000000027941 */ /* 0x000fea0003800200 */
.L_x_69715:
        /* <DEDUP_REMOVED lines=11> */
.L_x_69714:
[----:B------:R-:W-:Y:S05]  /*35e40*/  BSYNC.RECONVERGENT B1 ;  /* 0x0000000000017941 */ /* 0x000fea0003800200 */
.L_x_69713:
        /* <DEDUP_REMOVED lines=17> */
.L_x_69724:
        /* <DEDUP_REMOVED lines=12> */
.L_x_69726:
[----:B------:R-:W-:Y:S05]  /*36020*/  BSYNC.RECONVERGENT B3 ;  /* 0x0000000000037941 */ /* 0x000fea0003800200 */
.L_x_69725:
        /* <DEDUP_REMOVED lines=62> */
.L_x_69723:
[----:B------:R-:W-:Y:S05]  /*36410*/  BSYNC.RECONVERGENT B2 ;  /* 0x0000000000027941 */ /* 0x000fea0003800200 */
.L_x_69722:
        /* <DEDUP_REMOVED lines=11> */
.L_x_69721:
[----:B------:R-:W-:Y:S05]  /*364d0*/  BSYNC.RECONVERGENT B1 ;  /* 0x0000000000017941 */ /* 0x000fea0003800200 */
.L_x_69720:
        /* <DEDUP_REMOVED lines=17> */
.L_x_69731:
        /* <DEDUP_REMOVED lines=12> */
.L_x_69733:
[----:B------:R-:W-:Y:S05]  /*366b0*/  BSYNC.RECONVERGENT B3 ;  /* 0x0000000000037941 */ /* 0x000fea0003800200 */
.L_x_69732:
        /* <DEDUP_REMOVED lines=62> */
.L_x_69730:
[----:B------:R-:W-:Y:S05]  /*36aa0*/  BSYNC.RECONVERGENT B2 ;  /* 0x0000000000027941 */ /* 0x000fea0003800200 */
.L_x_69729:
        /* <DEDUP_REMOVED lines=11> */
.L_x_69728:
[----:B------:R-:W-:Y:S05]  /*36b60*/  BSYNC.RECONVERGENT B1 ;  /* 0x0000000000017941 */ /* 0x000fea0003800200 */
.L_x_69727:
        /* <DEDUP_REMOVED lines=16> */
.L_x_69736:
        /* <DEDUP_REMOVED lines=12> */
.L_x_69738:
[----:B------:R-:W-:Y:S05]  /*36d30*/  BSYNC.RECONVERGENT B2 ;  /* 0x0000000000027941 */ /* 0x000fea0003800200 */
.L_x_69737:
        /* <DEDUP_REMOVED lines=62> */
.L_x_69735:
[----:B------:R-:W-:Y:S05]  /*37120*/  BSYNC.RECONVERGENT B1 ;  /* 0x0000000000017941 */ /* 0x000fea0003800200 */
.L_x_69734:
        /* <DEDUP_REMOVED lines=11> */
.L_x_69679:
[----:B------:R-:W-:Y:S05]  /*371e0*/  BSYNC.RECONVERGENT B0 ;  /* 0x0000000000007941 */ /* 0x000fea0003800200 */
.L_x_69628:
        /* <DEDUP_REMOVED lines=27> */
.L_x_69740:
[----:B------:R-:W-:Y:S05]  /*373a0*/  BSYNC.RECONVERGENT B0 ;  /* 0x0000000000007941 */ /* 0x000fea0003800200 */
.L_x_69739:
        /* <DEDUP_REMOVED lines=33> */
.L_x_69747:
        /* <DEDUP_REMOVED lines=12> */
.L_x_69749:
[----:B------:R-:W-:Y:S05]  /*37680*/  BSYNC.RECONVERGENT B3 ;  /* 0x0000000000037941 */ /* 0x000fea0003800200 */
.L_x_69748:
        /* <DEDUP_REMOVED lines=62> */
.L_x_69746:
[----:B------:R-:W-:Y:S05]  /*37a70*/  BSYNC.RECONVERGENT B2 ;  /* 0x0000000000027941 */ /* 0x000fea0003800200 */
.L_x_69745:
        /* <DEDUP_REMOVED lines=10> */
.L_x_69744:
[----:B------:R-:W-:Y:S05]  /*37b20*/  BSYNC.RECONVERGENT B1 ;  /* 0x0000000000017941 */ /* 0x000fea0003800200 */
.L_x_69743:
        /* <DEDUP_REMOVED lines=17> */
.L_x_69754:
        /* <DEDUP_REMOVED lines=12> */
.L_x_69756:
[----:B------:R-:W-:Y:S05]  /*37d00*/  BSYNC.RECONVERGENT B3 ;  /* 0x0000000000037941 */ /* 0x000fea0003800200 */
.L_x_69755:
        /* <DEDUP_REMOVED lines=61> */
.L_x_69753:
[----:B------:R-:W-:Y:S05]  /*380e0*/  BSYNC.RECONVERGENT B2 ;  /* 0x0000000000027941 */ /* 0x000fea0003800200 */
.L_x_69752:
        /* <DEDUP_REMOVED lines=11> */
.L_x_69751:
[----:B------:R-:W-:Y:S05]  /*381a0*/  BSYNC.RECONVERGENT B1 ;  /* 0x0000000000017941 */ /* 0x000fea0003800200 */
.L_x_69750:
        /* <DEDUP_REMOVED lines=17> */
.L_x_69761:
        /* <DEDUP_REMOVED lines=12> */
.L_x_69763:
[----:B------:R-:W-:Y:S05]  /*38380*/  BSYNC.RECONVERGENT B3 ;  /* 0x0000000000037941 */ /* 0x000fea0003800200 */
.L_x_69762:
        /* <DEDUP_REMOVED lines=61> */
.L_x_69760:
[----:B------:R-:W-:Y:S05]  /*38760*/  BSYNC.RECONVERGENT B2 ;  /* 0x0000000000027941 */ /* 0x000fea0003800200 */
.L_x_69759:
        /* <DEDUP_REMOVED lines=11> */
.L_x_69758:
[----:B------:R-:W-:Y:S05]  /*38820*/  BSYNC.RECONVERGENT B1 ;  /* 0x0000000000017941 */ /* 0x000fea0003800200 */
.L_x_69757:
        /* <DEDUP_REMOVED lines=17> */
.L_x_69768:
        /* <DEDUP_REMOVED lines=12> */
.L_x_69770:
[----:B------:R-:W-:Y:S05]  /*38a00*/  BSYNC.RECONVERGENT B3 ;  /* 0x0000000000037941 */ /* 0x000fea0003800200 */
.L_x_69769:
        /* <DEDUP_REMOVED lines=61> */
.L_x_69767:
[----:B------:R-:W-:Y:S05]  /*38de0*/  BSYNC.RECONVERGENT B2 ;  /* 0x0000000000027941 */ /* 0x000fea0003800200 */
.L_x_69766:
        /* <DEDUP_REMOVED lines=11> */
.L_x_69765:
[----:B------:R-:W-:Y:S05]  /*38ea0*/  BSYNC.RECONVERGENT B1 ;  /* 0x0000000000017941 */ /* 0x000fea0003800200 */
.L_x_69764:
        /* <DEDUP_REMOVED lines=17> */
.L_x_69775:
        /* <DEDUP_REMOVED lines=12> */
.L_x_69777:
[----:B------:R-:W-:Y:S05]  /*39080*/  BSYNC.RECONVERGENT B3 ;  /* 0x0000000000037941 */ /* 0x000fea0003800200 */
.L_x_69776:
        /* <DEDUP_REMOVED lines=61> */
.L_x_69774:
[----:B------:R-:W-:Y:S05]  /*39460*/  BSYNC.RECONVERGENT B2 ;  /* 0x0000000000027941 */ /* 0x000fea0003800200 */
.L_x_69773:
        /* <DEDUP_REMOVED lines=11> */
.L_x_69772:
[----:B------:R-:W-:Y:S05]  /*39520*/  BSYNC.RECONVERGENT B1 ;  /* 0x0000000000017941 */ /* 0x000fea0003800200 */
.L_x_69771:
        /* <DEDUP_REMOVED lines=17> */
.L_x_69782:
        /* <DEDUP_REMOVED lines=12> */
.L_x_69784:
[----:B------:R-:W-:Y:S05]  /*39700*/  BSYNC.RECONVERGENT B3 ;  /* 0x0000000000037941 */ /* 0x000fea0003800200 */
.L_x_69783:
        /* <DEDUP_REMOVED lines=61> */
.L_x_69781:
[----:B------:R-:W-:Y:S05]  /*39ae0*/  BSYNC.RECONVERGENT B2 ;  /* 0x0000000000027941 */ /* 0x000fea0003800200 */
.L_x_69780:
        /* <DEDUP_REMOVED lines=11> */
.L_x_69779:
[----:B------:R-:W-:Y:S05]  /*39ba0*/  BSYNC.RECONVERGENT B1 ;  /* 0x0000000000017941 */ /* 0x000fea0003800200 */
.L_x_69778:
        /* <DEDUP_REMOVED lines=17> */
.L_x_69789:
        /* <DEDUP_REMOVED lines=12> */
.L_x_69791:
[----:B------:R-:W-:Y:S05]  /*39d80*/  BSYNC.RECONVERGENT B3 ;  /* 0x0000000000037941 */ /* 0x000fea0003800200 */
.L_x_69790:
        /* <DEDUP_REMOVED lines=61> */
.L_x_69788:
[----:B------:R-:W-:Y:S05]  /*3a160*/  BSYNC.RECONVERGENT B2 ;  /* 0x0000000000027941 */ /* 0x000fea0003800200 */
.L_x_69787:
        /* <DEDUP_REMOVED lines=11> */
.L_x_69786:
[----:B------:R-:W-:Y:S05]  /*3a220*/  BSYNC.RECONVERGENT B1 ;  /* 0x0000000000017941 */ /* 0x000fea0003800200 */
.L_x_69785:
        /* <DEDUP_REMOVED lines=16> */
.L_x_69795:
        /* <DEDUP_REMOVED lines=12> */
.L_x_69797:
[----:B------:R-:W-:Y:S05]  /*3a3f0*/  BSYNC.RECONVERGENT B2 ;  /* 0x0000000000027941 */ /* 0x000fea0003800200 */
.L_x_69796:
        /* <DEDUP_REMOVED lines=61> */
.L_x_69794:
[----:B------:R-:W-:Y:S05]  /*3a7d0*/  BSYNC.RECONVERGENT B1 ;  /* 0x0000000000017941 */ /* 0x000fea0003800200 */
.L_x_69793:
        /* <DEDUP_REMOVED lines=12> */
.L_x_69742:
        /* <DEDUP_REMOVED lines=21> */
.L_x_69802:
        /* <DEDUP_REMOVED lines=12> */
.L_x_69804:
[----:B------:R-:W-:Y:S05]  /*3aab0*/  BSYNC.RECONVERGENT B3 ;  /* 0x0000000000037941 */ /* 0x000fea0003800200 */
.L_x_69803:
        /* <DEDUP_REMOVED lines=62> */
.L_x_69801:
[----:B------:R-:W-:Y:S05]  /*3aea0*/  BSYNC.RECONVERGENT B2 ;  /* 0x0000000000027941 */ /* 0x000fea0003800200 */
.L_x_69800:
        /* <DEDUP_REMOVED lines=10> */
.L_x_69799:
[----:B------:R-:W-:Y:S05]  /*3af50*/  BSYNC.RECONVERGENT B1 ;  /* 0x0000000000017941 */ /* 0x000fea0003800200 */
.L_x_69798:
        /* <DEDUP_REMOVED lines=17> */
.L_x_69809:
        /* <DEDUP_REMOVED lines=12> */
.L_x_69811:
[----:B------:R-:W-:Y:S05]  /*3b130*/  BSYNC.RECONVERGENT B3 ;  /* 0x0000000000037941 */ /* 0x000fea0003800200 */
.L_x_69810:
        /* <DEDUP_REMOVED lines=61> */
.L_x_69808:
[----:B------:R-:W-:Y:S05]  /*3b510*/  BSYNC.RECONVERGENT B2 ;  /* 0x0000000000027941 */ /* 0x000fea0003800200 */
.L_x_69807:
        /* <DEDUP_REMOVED lines=11> */
.L_x_69806:
[----:B------:R-:W-:Y:S05]  /*3b5d0*/  BSYNC.RECONVERGENT B1 ;  /* 0x0000000000017941 */ /* 0x000fea0003800200 */
.L_x_69805:
        /* <DEDUP_REMOVED lines=17> */
.L_x_69816:
        /* <DEDUP_REMOVED lines=12> */
.L_x_69818:
[----:B------:R-:W-:Y:S05]  /*3b7b0*/  BSYNC.RECONVERGENT B3 ;  /* 0x0000000000037941 */ /* 0x000fea0003800200 */
.L_x_69817:
        /* <DEDUP_REMOVED lines=61> */
.L_x_69815:
[----:B------:R-:W-:Y:S05]  /*3bb90*/  BSYNC.RECONVERGENT B2 ;  /* 0x0000000000027941 */ /* 0x000fea0003800200 */
.L_x_69814:
        /* <DEDUP_REMOVED lines=11> */
.L_x_69813:
[----:B------:R-:W-:Y:S05]  /*3bc50*/  BSYNC.RECONVERGENT B1 ;  /* 0x0000000000017941 */ /* 0x000fea0003800200 */
.L_x_69812:
        /* <DEDUP_REMOVED lines=17> */
.L_x_69823:
        /* <DEDUP_REMOVED lines=12> */
.L_x_69825:
[----:B------:R-:W-:Y:S05]  /*3be30*/  BSYNC.RECONVERGENT B3 ;  /* 0x0000000000037941 */ /* 0x000fea0003800200 */
.L_x_69824:
        /* <DEDUP_REMOVED lines=61> */
.L_x_69822:
[----:B------:R-:W-:Y:S05]  /*3c210*/  BSYNC.RECONVERGENT B2 ;  /* 0x0000000000027941 */ /* 0x000fea0003800200 */
.L_x_69821:
        /* <DEDUP_REMOVED lines=11> */
.L_x_69820:
[----:B------:R-:W-:Y:S05]  /*3c2d0*/  BSYNC.RECONVERGENT B1 ;  /* 0x0000000000017941 */ /* 0x000fea0003800200 */
.L_x_69819:
        /* <DEDUP_REMOVED lines=17> */
.L_x_69830:
        /* <DEDUP_REMOVED lines=12> */
.L_x_69832:
[----:B------:R-:W-:Y:S05]  /*3c4b0*/  BSYNC.RECONVERGENT B3 ;  /* 0x0000000000037941 */ /* 0x000fea0003800200 */
.L_x_69831:
        /* <DEDUP_REMOVED lines=61> */
.L_x_69829:
[----:B------:R-:W-:Y:S05]  /*3c890*/  BSYNC.RECONVERGENT B2 ;  /* 0x0000000000027941 */ /* 0x000fea0003800200 */
.L_x_69828:
        /* <DEDUP_REMOVED lines=11> */
.L_x_69827:
[----:B------:R-:W-:Y:S05]  /*3c950*/  BSYNC.RECONVERGENT B1 ;  /* 0x0000000000017941 */ /* 0x000fea0003800200 */
.L_x_69826:
        /* <DEDUP_REMOVED lines=17> */
.L_x_69837:
        /* <DEDUP_REMOVED lines=12> */
.L_x_69839:
[----:B------:R-:W-:Y:S05]  /*3cb30*/  BSYNC.RECONVERGENT B3 ;  /* 0x0000000000037941 */ /* 0x000fea0003800200 */
.L_x_69838:
        /* <DEDUP_REMOVED lines=61> */
.L_x_69836:
[----:B------:R-:W-:Y:S05]  /*3cf10*/  BSYNC.RECONVERGENT B2 ;  /* 0x0000000000027941 */ /* 0x000fea0003800200 */
.L_x_69835:
        /* <DEDUP_REMOVED lines=11> */
.L_x_69834:
[----:B------:R-:W-:Y:S05]  /*3cfd0*/  BSYNC.RECONVERGENT B1 ;  /* 0x0000000000017941 */ /* 0x000fea0003800200 */
.L_x_69833:
        /* <DEDUP_REMOVED lines=17> */
.L_x_69844:
        /* <DEDUP_REMOVED lines=12> */
.L_x_69846:
[----:B------:R-:W-:Y:S05]  /*3d1b0*/  BSYNC.RECONVERGENT B3 ;  /* 0x0000000000037941 */ /* 0x000fea0003800200 */
.L_x_69845:
        /* <DEDUP_REMOVED lines=61> */
.L_x_69843:
[----:B------:R-:W-:Y:S05]  /*3d590*/  BSYNC.RECONVERGENT B2 ;  /* 0x0000000000027941 */ /* 0x000fea0003800200 */
.L_x_69842:
        /* <DEDUP_REMOVED lines=11> */
.L_x_69841:
[----:B------:R-:W-:Y:S05]  /*3d650*/  BSYNC.RECONVERGENT B1 ;  /* 0x0000000000017941 */ /* 0x000fea0003800200 */
.L_x_69840:
        /* <DEDUP_REMOVED lines=16> */
.L_x_69849:
        /* <DEDUP_REMOVED lines=12> */
.L_x_69851:
[----:B------:R-:W-:Y:S05]  /*3d820*/  BSYNC.RECONVERGENT B2 ;  /* 0x0000000000027941 */ /* 0x000fea0003800200 */
.L_x_69850:
        /* <DEDUP_REMOVED lines=61> */
.L_x_69848:
[----:B------:R-:W-:Y:S05]  /*3dc00*/  BSYNC.RECONVERGENT B1 ;  /* 0x0000000000017941 */ /* 0x000fea0003800200 */
.L_x_69847:
        /* <DEDUP_REMOVED lines=11> */
.L_x_69792:
[----:B------:R-:W-:Y:S05]  /*3dcc0*/  BSYNC.RECONVERGENT B0 ;  /* 0x0000000000007941 */ /* 0x000fea0003800200 */
.L_x_69741:
        /* <DEDUP_REMOVED lines=27> */
.L_x_69853:
[----:B------:R-:W-:Y:S05]  /*3de80*/  BSYNC.RECONVERGENT B0 ;  /* 0x0000000000007941 */ /* 0x000fea0003800200 */
.L_x_69852:
        /* <DEDUP_REMOVED lines=33> */
.L_x_69860:
        /* <DEDUP_REMOVED lines=12> */
.L_x_69862:
[----:B------:R-:W-:Y:S05]  /*3e160*/  BSYNC.RECONVERGENT B3 ;  /* 0x0000000000037941 */ /* 0x000fea0003800200 */
.L_x_69861:
        /* <DEDUP_REMOVED lines=62> */
.L_x_69859:
[----:B------:R-:W-:Y:S05]  /*3e550*/  BSYNC.RECONVERGENT B2 ;  /* 0x0000000000027941 */ /* 0x000fea0003800200 */
.L_x_69858:
        /* <DEDUP_REMOVED lines=10> */
.L_x_69857:
[----:B------:R-:W-:Y:S05]  /*3e600*/  BSYNC.RECONVERGENT B1 ;  /* 0x0000000000017941 */ /* 0x000fea0003800200 */
.L_x_69856:
        /* <DEDUP_REMOVED lines=17> */
.L_x_69867:
        /* <DEDUP_REMOVED lines=12> */
.L_x_69869:
[----:B------:R-:W-:Y:S05]  /*3e7e0*/  BSYNC.RECONVERGENT B3 ;  /* 0x0000000000037941 */ /* 0x000fea0003800200 */
.L_x_69868:
        /* <DEDUP_REMOVED lines=62> */
.L_x_69866:
[----:B------:R-:W-:Y:S05]  /*3ebd0*/  BSYNC.RECONVERGENT B2 ;  /* 0x0000000000027941 */ /* 0x000fea0003800200 */
.L_x_69865:
        /* <DEDUP_REMOVED lines=11> */
.L_x_69864:
[----:B------:R-:W-:Y:S05]  /*3ec90*/  BSYNC.RECONVERGENT B1 ;  /* 0x0000000000017941 */ /* 0x000fea0003800200 */
.L_x_69863:
        /* <DEDUP_REMOVED lines=17> */
.L_x_69874:
        /* <DEDUP_REMOVED lines=12> */
.L_x_69876:
[----:B------:R-:W-:Y:S05]  /*3ee70*/  BSYNC.RECONVERGENT B3 ;  /* 0x0000000000037941 */ /* 0x000fea0003800200 */
.L_x_69875:
        /* <DEDUP_REMOVED lines=62> */
.L_x_69873:
[----:B------:R-:W-:Y:S05]  /*3f260*/  BSYNC.RECONVERGENT B2 ;  /* 0x0000000000027941 */ /* 0x000fea0003800200 */
.L_x_69872:
        /* <DEDUP_REMOVED lines=11> */
.L_x_69871:
[----:B------:R-:W-:Y:S05]  /*3f320*/  BSYNC.RECONVERGENT B1 ;  /* 0x0000000000017941 */ /* 0x000fea0003800200 */
.L_x_69870:
        /* <DEDUP_REMOVED lines=17> */
.L_x_69881:
        /* <DEDUP_REMOVED lines=12> */
.L_x_69883:
[----:B------:R-:W-:Y:S05]  /*3f500*/  BSYNC.RECONVERGENT B3 ;  /* 0x0000000000037941 */ /* 0x000fea0003800200 */
.L_x_69882:
        /* <DEDUP_REMOVED lines=62> */
.L_x_69880:
[----:B------:R-:W-:Y:S05]  /*3f8f0*/  BSYNC.RECONVERGENT B2 ;  /* 0x0000000000027941 */ /* 0x000fea0003800200 */
.L_x_69879:
        /* <DEDUP_REMOVED lines=11> */
.L_x_69878:
[----:B------:R-:W-:Y:S05]  /*3f9b0*/  BSYNC.RECONVERGENT B1 ;  /* 0x0000000000017941 */ /* 0x000fea0003800200 */
.L_x_69877:
        /* <DEDUP_REMOVED lines=17> */
.L_x_69888:
        /* <DEDUP_REMOVED lines=12> */
.L_x_69890:
[----:B------:R-:W-:Y:S05]  /*3fb90*/  BSYNC.RECONVERGENT B3 ;  /* 0x0000000000037941 */ /* 0x000fea0003800200 */
.L_x_69889:
        /* <DEDUP_REMOVED lines=62> */
.L_x_69887:
[----:B------:R-:W-:Y:S05]  /*3ff80*/  BSYNC.RECONVERGENT B2 ;  /* 0x0000000000027941 */ /* 0x000fea0003800200 */
.L_x_69886:
        /* <DEDUP_REMOVED lines=11> */
.L_x_69885:
[----:B------:R-:W-:Y:S05]  /*40040*/  BSYNC.RECONVERGENT B1 ;  /* 0x0000000000017941 */ /* 0x000fea0003800200 */
.L_x_69884:
        /* <DEDUP_REMOVED lines=17> */
.L_x_69895:
        /* <DEDUP_REMOVED lines=12> */
.L_x_69897:
[----:B------:R-:W-:Y:S05]  /*40220*/  BSYNC.RECONVERGENT B3 ;  /* 0x0000000000037941 */ /* 0x000fea0003800200 */
.L_x_69896:
        /* <DEDUP_REMOVED lines=62> */
.L_x_69894:
[----:B------:R-:W-:Y:S05]  /*40610*/  BSYNC.RECONVERGENT B2 ;  /* 0x0000000000027941 */ /* 0x000fea0003800200 */
.L_x_69893:
        /* <DEDUP_REMOVED lines=11> */
.L_x_69892:
[----:B------:R-:W-:Y:S05]  /*406d0*/  BSYNC.RECONVERGENT B1 ;  /* 0x0000000000017941 */ /* 0x000fea0003800200 */
.L_x_69891:
        /* <DEDUP_REMOVED lines=17> */
.L_x_69902:
        /* <DEDUP_REMOVED lines=12> */
.L_x_69904:
[----:B------:R-:W-:Y:S05]  /*408b0*/  BSYNC.RECONVERGENT B3 ;  /* 0x0000000000037941 */ /* 0x000fea0003800200 */
.L_x_69903:
        /* <DEDUP_REMOVED lines=62> */
.L_x_69901:
[----:B------:R-:W-:Y:S05]  /*40ca0*/  BSYNC.RECONVERGENT B2 ;  /* 0x0000000000027941 */ /* 0x000fea0003800200 */
.L_x_69900:
        /* <DEDUP_REMOVED lines=11> */
.L_x_69899:
[----:B------:R-:W-:Y:S05]  /*40d60*/  BSYNC.RECONVERGENT B1 ;  /* 0x0000000000017941 */ /* 0x000fea0003800200 */
.L_x_69898:
        /* <DEDUP_REMOVED lines=16> */
.L_x_69908:
        /* <DEDUP_REMOVED lines=12> */
.L_x_69910:
[----:B------:R-:W-:Y:S05]  /*40f30*/  BSYNC.RECONVERGENT B2 ;  /* 0x0000000000027941 */ /* 0x000fea0003800200 */
.L_x_69909:
        /* <DEDUP_REMOVED lines=62> */
.L_x_69907:
[----:B------:R-:W-:Y:S05]  /*41320*/  BSYNC.RECONVERGENT B1 ;  /* 0x0000000000017941 */ /* 0x000fea0003800200 */
.L_x_69906:
        /* <DEDUP_REMOVED lines=12> */
.L_x_69855:
        /* <DEDUP_REMOVED lines=21> */
.L_x_69915:
        /* <DEDUP_REMOVED lines=12> */
.L_x_69917:
[----:B------:R-:W-:Y:S05]  /*41600*/  BSYNC.RECONVERGENT B3 ;  /* 0x0000000000037941 */ /* 0x000fea0003800200 */
.L_x_69916:
        /* <DEDUP_REMOVED lines=62> */
.L_x_69914:
[----:B------:R-:W-:Y:S05]  /*419f0*/  BSYNC.RECONVERGENT B2 ;  /* 0x0000000000027941 */ /* 0x000fea0003800200 */
.L_x_69913:
        /* <DEDUP_REMOVED lines=10> */
.L_x_69912:
[----:B------:R-:W-:Y:S05]  /*41aa0*/  BSYNC.RECONVERGENT B1 ;  /* 0x0000000000017941 */ /* 0x000fea0003800200 */
.L_x_69911:
        /* <DEDUP_REMOVED lines=17> */
.L_x_69922:
        /* <DEDUP_REMOVED lines=12> */
.L_x_69924:
[----:B------:R-:W-:Y:S05]  /*41c80*/  BSYNC.RECONVERGENT B3 ;  /* 0x0000000000037941 */ /* 0x000fea0003800200 */
.L_x_69923:
        /* <DEDUP_REMOVED lines=62> */
.L_x_69921:
[----:B------:R-:W-:Y:S05]  /*42070*/  BSYNC.RECONVERGENT B2 ;  /* 0x0000000000027941 */ /* 0x000fea0003800200 */
.L_x_69920:
        /* <DEDUP_REMOVED lines=11> */
.L_x_69919:
[----:B------:R-:W-:Y:S05]  /*42130*/  BSYNC.RECONVERGENT B1 ;  /* 0x0000000000017941 */ /* 0x000fea0003800200 */
.L_x_69918:
        /* <DEDUP_REMOVED lines=17> */
.L_x_69929:
        /* <DEDUP_REMOVED lines=12> */
.L_x_69931:
[----:B------:R-:W-:Y:S05]  /*42310*/  BSYNC.RECONVERGENT B3 ;  /* 0x0000000000037941 */ /* 0x000fea0003800200 */
.L_x_69930:
        /* <DEDUP_REMOVED lines=62> */
.L_x_69928:
[----:B------:R-:W-:Y:S05]  /*42700*/  BSYNC.RECONVERGENT B2 ;  /* 0x0000000000027941 */ /* 0x000fea0003800200 */
.L_x_69927:
        /* <DEDUP_REMOVED lines=11> */
.L_x_69926:
[----:B------:R-:W-:Y:S05]  /*427c0*/  BSYNC.RECONVERGENT B1 ;  /* 0x0000000000017941 */ /* 0x000fea0003800200 */
.L_x_69925:
        /* <DEDUP_REMOVED lines=17> */
.L_x_69936:
        /* <DEDUP_REMOVED lines=12> */
.L_x_69938:
[----:B------:R-:W-:Y:S05]  /*429a0*/  BSYNC.RECONVERGENT B3 ;  /* 0x0000000000037941 */ /* 0x000fea0003800200 */
.L_x_69937:
        /* <DEDUP_REMOVED lines=62> */
.L_x_69935:
[----:B------:R-:W-:Y:S05]  /*42d90*/  BSYNC.RECONVERGENT B2 ;  /* 0x0000000000027941 */ /* 0x000fea0003800200 */
.L_x_69934:
        /* <DEDUP_REMOVED lines=11> */
.L_x_69933:
[----:B------:R-:W-:Y:S05]  /*42e50*/  BSYNC.RECONVERGENT B1 ;  /* 0x0000000000017941 */ /* 0x000fea0003800200 */
.L_x_69932:
        /* <DEDUP_REMOVED lines=17> */
.L_x_69943:
        /* <DEDUP_REMOVED lines=12> */
.L_x_69945:
[----:B------:R-:W-:Y:S05]  /*43030*/  BSYNC.RECONVERGENT B3 ;  /* 0x0000000000037941 */ /* 0x000fea0003800200 */
.L_x_69944:
        /* <DEDUP_REMOVED lines=62> */
.L_x_69942:
[----:B------:R-:W-:Y:S05]  /*43420*/  BSYNC.RECONVERGENT B2 ;  /* 0x0000000000027941 */ /* 0x000fea0003800200 */
.L_x_69941:
        /* <DEDUP_REMOVED lines=11> */
.L_x_69940:
[----:B------:R-:W-:Y:S05]  /*434e0*/  BSYNC.RECONVERGENT B1 ;  /* 0x0000000000017941 */ /* 0x000fea0003800200 */
.L_x_69939:
        /* <DEDUP_REMOVED lines=17> */
.L_x_69950:
        /* <DEDUP_REMOVED lines=12> */
.L_x_69952:
[----:B------:R-:W-:Y:S05]  /*436c0*/  BSYNC.RECONVERGENT B3 ;  /* 0x0000000000037941 */ /* 0x000fea0003800200 */
.L_x_69951:
        /* <DEDUP_REMOVED lines=62> */
.L_x_69949:
[----:B------:R-:W-:Y:S05]  /*43ab0*/  BSYNC.RECONVERGENT B2 ;  /* 0x0000000000027941 */ /* 0x000fea0003800200 */
.L_x_69948:
        /* <DEDUP_REMOVED lines=11> */
.L_x_69947:
[----:B------:R-:W-:Y:S05]  /*43b70*/  BSYNC.RECONVERGENT B1 ;  /* 0x0000000000017941 */ /* 0x000fea0003800200 */
.L_x_69946:
        /* <DEDUP_REMOVED lines=17> */
.L_x_69957:
        /* <DEDUP_REMOVED lines=12> */
.L_x_69959:
[----:B------:R-:W-:Y:S05]  /*43d50*/  BSYNC.RECONVERGENT B3 ;  /* 0x0000000000037941 */ /* 0x000fea0003800200 */
.L_x_69958:
        /* <DEDUP_REMOVED lines=62> */
.L_x_69956:
[----:B------:R-:W-:Y:S05]  /*44140*/  BSYNC.RECONVERGENT B2 ;  /* 0x0000000000027941 */ /* 0x000fea0003800200 */
.L_x_69955:
        /* <DEDUP_REMOVED lines=11> */
.L_x_69954:
[----:B------:R-:W-:Y:S05]  /*44200*/  BSYNC.RECONVERGENT B1 ;  /* 0x0000000000017941 */ /* 0x000fea0003800200 */
.L_x_69953:
        /* <DEDUP_REMOVED lines=16> */
.L_x_69962:
        /* <DEDUP_REMOVED lines=12> */
.L_x_69964:
[----:B------:R-:W-:Y:S05]  /*443d0*/  BSYNC.RECONVERGENT B2 ;  /* 0x0000000000027941 */ /* 0x000fea0003800200 */
.L_x_69963:
        /* <DEDUP_REMOVED lines=62> */
.L_x_69961:
[----:B------:R-:W-:Y:S05]  /*447c0*/  BSYNC.RECONVERGENT B1 ;  /* 0x0000000000017941 */ /* 0x000fea0003800200 */
.L_x_69960:
        /* <DEDUP_REMOVED lines=11> */
.L_x_69905:
[----:B------:R-:W-:Y:S05]  /*44880*/  BSYNC.RECONVERGENT B0 ;  /* 0x0000000000007941 */ /* 0x000fea0003800200 */
.L_x_69854:
        /* <DEDUP_REMOVED lines=105> */
.L_x_69966:
[----:B------:R-:W-:Y:S05]  /*44f20*/  BSYNC.RECONVERGENT B0 ;  /* 0x0000000000007941 */ /* 0x000fea0003800200 */
.L_x_69965:
        /* <DEDUP_REMOVED lines=185> */
.L_x_69982:
        /* <DEDUP_REMOVED lines=52> */
[----:B------:R-:W-:Y:S01]  /*45e00*/  F2FP.F16.F32.PACK_AB R227, R227, R226 ;  /* 0x000000e2e3e3723e */ /* 0x000fe200000000ff */
[----:B------:R-:W4:Y:S01]  /*45e10*/  LDL R252, [R1+0x188] ;  /* 0x0001880001fc7983 */ /* 0x000f220000100800 */
[----:B------:R-:W-:Y:S01]  /*45e20*/  FFMA.FTZ R14, R14, R240, R18 ;  /* 0x000000f00e0e7223 */ /* 0x000fe20000010012 */
[----:B------:R-:W-:Y:S01]  /*45e30*/  FFMA.FTZ R15, R15, R2, R19 ;  /* 0x000000020f0f7223 */ /* 0x000fe20000010013 */
[----:B------:R-:W-:Y:S01]  /*45e40*/  F2FP.F16.F32.PACK_AB R226, R225, R224 ;  /* 0x000000e0e1e2723e */ /* 0x000fe200000000ff */
[----:B------:R-:W2:Y:S03]  /*45e50*/  LDL R2, [R1+0x18c] ;  /* 0x00018c0001027983 */ /* 0x000ea60000100800 */
[----:B------:R-:W-:Y:S01]  /*45e60*/  F2FP.F16.F32.PACK_AB R225, R15, R14 ;  /* 0x0000000e0fe1723e */ /* 0x000fe200000000ff */
        /* <DEDUP_REMOVED lines=13> */
[----:B------:R-:W-:Y:S01]  /*45f40*/  F2FP.F16.F32.PACK_AB R224, R13, R12 ;  /* 0x0000000c0de0723e */ /* 0x000fe200000000ff */
        /* <DEDUP_REMOVED lines=35> */
[----:B------:R-:W-:Y:S01]  /*46180*/  F2FP.F16.F32.PACK_AB R13, R216, R219 ;  /* 0x000000dbd80d723e */ /* 0x000fe200000000ff */
[----:B------:R-:W-:Y:S01]  /*46190*/  FADD.FTZ R159, -R237, R159 ;  /* 0x0000009fed9f7221 */ /* 0x000fe20000010100 */
[----:B------:R-:W-:Y:S01]  /*461a0*/  IADD3 R216, PT, PT, R235, 0x20, RZ ;  /* 0x00000020ebd87810 */ /* 0x000fe20007ffe0ff */
[----:B------:R-:W-:Y:S01]  /*461b0*/  FFMA.FTZ R218, R218, R242, R29 ;  /* 0x000000f2dada7223 */ /* 0x000fe2000001001d */
[----:B------:R-:W4:Y:S04]  /*461c0*/  LDL R219, [R1+0x118] ;  /* 0x0001180001db7983 */ /* 0x000f280000100800 */
[----:B------:R-:W-:Y:S01]  /*461d0*/  F2FP.F16.F32.PACK_AB R14, R218, R14 ;  /* 0x0000000eda0e723e */ /* 0x000fe200000000ff */
        /* <DEDUP_REMOVED lines=55> */
[----:B------:R-:W-:Y:S01]  /*46550*/  F2FP.F16.F32.PACK_AB R15, R13, R12 ;  /* 0x0000000c0d0f723e */ /* 0x000fe200000000ff */
        /* <DEDUP_REMOVED lines=38> */
[----:B------:R-:W-:Y:S01]  /*467c0*/  F2FP.F16.F32.PACK_AB R13, R208, R211 ;  /* 0x000000d3d00d723e */ /* 0x000fe200000000ff */
[----:B------:R-:W-:Y:S01]  /*467d0*/  VIADD R208, R235, 0x40 ;  /* 0x00000040ebd07836 */ /* 0x000fe20000000000 */
[----:B------:R-:W-:Y:S02]  /*467e0*/  F2FP.F16.F32.PACK_AB R12, R209, R12 ;  /* 0x0000000cd10c723e */ /* 0x000fe400000000ff */
[----:B------:R-:W-:Y:S01]  /*467f0*/  F2FP.F16.F32.PACK_AB R14, R210, R14 ;  /* 0x0000000ed20e723e */ /* 0x000fe200000000ff */
        /* <DEDUP_REMOVED lines=30> */
[----:B------:R-:W-:Y:S01]  /*469e0*/  F2FP.F16.F32.PACK_AB R15, R154, R153 ;  /* 0x000000999a0f723e */ /* 0x000fe200000000ff */
        /* <DEDUP_REMOVED lines=55> */
[----:B------:R-:W-:Y:S01]  /*46d60*/  F2FP.F16.F32.PACK_AB R154, R169, R154 ;  /* 0x0000009aa99a723e */ /* 0x000fe200000000ff */
[----:B------:R-:W-:Y:S01]  /*46d70*/  FMUL.FTZ R206, R234, R157 ;  /* 0x0000009deace7220 */ /* 0x000fe20000410000 */
[----:B------:R-:W-:Y:S01]  /*46d80*/  FFMA.FTZ R152, R14, R241, R42 ;  /* 0x000000f10e987223 */ /* 0x000fe2000001002a */
[----:B------:R-:W-:Y:S01]  /*46d90*/  FFMA.FTZ R14, R196, R240, R44 ;  /* 0x000000f0c40e7223 */ /* 0x000fe2000001002c */
[C---:B------:R-:W-:Y:S01]  /*46da0*/  FMUL.FTZ R156, R234.reuse, R180 ;  /* 0x000000b4ea9c7220 */ /* 0x040fe20000410000 */
[----:B------:R-:W-:Y:S01]  /*46db0*/  FMUL.FTZ R157, R234, R181 ;  /* 0x000000b5ea9d7220 */ /* 0x000fe20000410000 */
[----:B------:R-:W4:Y:S01]  /*46dc0*/  LDL R223, [R1+0x104] ;  /* 0x0001040001df7983 */ /* 0x000f220000100800 */
[----:B------:R-:W-:-:S02]  /*46dd0*/  F2FP.F16.F32.PACK_AB R13, R158, R152 ;  /* 0x000000989e0d723e */ /* 0x000fc400000000ff */
[----:B------:R-:W-:Y:S01]  /*46de0*/  IADD3 R152, PT, PT, R235, 0x60, RZ ;  /* 0x00000060eb987810 */ /* 0x000fe20007ffe0ff */
[----:B------:R-:W4:Y:S01]  /*46df0*/  LDL R217, [R1+0x10c] ;  /* 0x00010c0001d97983 */ /* 0x000f220000100800 */
[----:B------:R-:W-:-:S03]  /*46e00*/  F2FP.F16.F32.PACK_AB R14, R155, R14 ;  /* 0x0000000e9b0e723e */ /* 0x000fc600000000ff */
[----:B------:R-:W-:-:S04]  /*46e10*/  IMAD.WIDE.U32 R152, R152, 0x10, R238 ;  /* 0x0000001098987825 */ /* 0x000fc800078e00ee */
[----:B------:R-:W-:Y:S01]  /*46e20*/  FFMA.FTZ R158, R200, R222, R48 ;  /* 0x000000dec89e7223 */ /* 0x000fe20000010030 */
[----:B------:R-:W-:Y:S01]  /*46e30*/  FFMA.FTZ R155, R190, R219, R54 ;  /* 0x000000dbbe9b7223 */ /* 0x000fe20000010036 */
[----:B------:R-:W4:Y:S04]  /*46e40*/  LDL R222, [R1+0x108] ;  /* 0x0001080001de7983 */ /* 0x000f280000100800 */
[----:B------:R0:W-:Y:S01]  /*46e50*/  STG.E.128 desc[UR6][R152.64], R12 ;  /* 0x0000000c98007986 */ /* 0x0001e2000c101d06 */
[----:B------:R-:W-:-:S03]  /*46e60*/  F2FP.F16.F32.PACK_AB R155, R168, R155 ;  /* 0x0000009ba89b723e */ /* 0x000fc600000000ff */
[----:B------:R-:W4:Y:S01]  /*46e70*/  LDL R219, [R1+0xfc] ;  /* 0x0000fc0001db7983 */ /* 0x000f220000100800 */
[----:B------:R-:W-:-:S03]  /*46e80*/  FMUL.FTZ R196, R234, R175 ;  /* 0x000000afeac47220 */ /* 0x000fc60000410000 */
[----:B------:R-:W4:Y:S04]  /*46e90*/  LDL R203, [R1+0x8] ;  /* 0x0000080001cb7983 */ /* 0x000f280000100800 */
[----:B------:R-:W4:Y:S04]  /*46ea0*/  LDL R202, [R1+0xd8] ;  /* 0x0000d80001ca7983 */ /* 0x000f280000100800 */
[----:B------:R-:W4:Y:S01]  /*46eb0*/  LDL R200, [R1+0xc] ;  /* 0x00000c0001c87983 */ /* 0x000f220000100800 */
[----:B0-----:R-:W-:Y:S01]  /*46ec0*/  VIADD R12, R235, 0x80 ;  /* 0x00000080eb0c7836 */ /* 0x001fe20000000000 */
[----:B------:R-:W-:-:S02]  /*46ed0*/  F2FP.F16.F32.PACK_AB R153, R172, R159 ;  /* 0x0000009fac99723e */ /* 0x000fc400000000ff */
[----:B------:R-:W4:Y:S01]  /*46ee0*/  LDL R197, [R1+0xe4] ;  /* 0x0000e40001c57983 */ /* 0x000f220000100800 */
[----:B------:R-:W-:Y:S01]  /*46ef0*/  F2FP.F16.F32.PACK_AB R152, R173, R158 ;  /* 0x0000009ead98723e */ /* 0x000fe200000000ff */
        /* <DEDUP_REMOVED lines=21> */
[----:B------:R-:W-:-:S03]  /*47050*/  F2FP.F16.F32.PACK_AB R14, R154, R14 ;  /* 0x0000000e9a0e723e */ /* 0x000fc600000000ff */
        /* <DEDUP_REMOVED lines=10> */
[----:B------:R-:W-:Y:S01]  /*47100*/  F2FP.F16.F32.PACK_AB R12, R152, R12 ;  /* 0x0000000c980c723e */ /* 0x000fe200000000ff */
[----:B------:R-:W-:-:S04]  /*47110*/  IMAD.WIDE.U32 R158, R158, 0x10, R238 ;  /* 0x000000109e9e7825 */ /* 0x000fc800078e00ee */
[----:B------:R-:W-:Y:S01]  /*47120*/  FFMA.FTZ R153, R167, R219, R247 ;  /* 0x000000dba7997223 */ /* 0x000fe200000100f7 */
[----:B------:R-:W-:Y:S01]  /*47130*/  F2FP.F16.F32.PACK_AB R13, R164, R13 ;  /* 0x0000000da40d723e */ /* 0x000fe200000000ff */
[----:B------:R-:W-:-:S04]  /*47140*/  IMAD.WIDE.U32 R172, R172, 0x10, R238 ;  /* 0x00000010acac7825 */ /* 0x000fc800078e00ee */
[----:B------:R-:W-:Y:S01]  /*47150*/  FFMA.FTZ R155, R192, R202, R203 ;  /* 0x000000cac09b7223 */ /* 0x000fe200000100cb */
[----:B------:R-:W-:Y:S01]  /*47160*/  FFMA.FTZ R165, R205, R199, R200 ;  /* 0x000000c7cda57223 */ /* 0x000fe200000100c8 */
[----:B------:R-:W-:Y:S01]  /*47170*/  F2FP.F16.F32.PACK_AB R15, R153, R15 ;  /* 0x0000000f990f723e */ /* 0x000fe200000000ff */
[----:B------:R-:W-:Y:S01]  /*47180*/  FFMA.FTZ R152, R184, R198, R248 ;  /* 0x000000c6b8987223 */ /* 0x000fe200000100f8 */
[----:B------:R-:W-:Y:S01]  /*47190*/  FFMA.FTZ R153, R186, R191, R250 ;  /* 0x000000bfba997223 */ /* 0x000fe200000100fa */
[----:B------:R-:W-:Y:S01]  /*471a0*/  FFMA.FTZ R164, R185, R197, R249 ;  /* 0x000000c5b9a47223 */ /* 0x000fe200000100f9 */
[----:B------:R-:W-:Y:S01]  /*471b0*/  F2FP.F16.F32.PACK_AB R155, R165, R155 ;  /* 0x0000009ba59b723e */ /* 0x000fe200000000ff */
        /* <DEDUP_REMOVED lines=37> */
[----:B------:R-:W-:Y:S02]  /*47410*/  F2FP.F16.F32.PACK_AB R153, R165, R153 ;  /* 0x00000099a599723e */ /* 0x000fe400000000ff */
[----:B------:R-:W-:Y:S01]  /*47420*/  F2FP.F16.F32.PACK_AB R152, R164, R152 ;  /* 0x00000098a498723e */ /* 0x000fe200000000ff */
[----:B--2---:R-:W-:Y:S01]  /*47430*/  FFMA.FTZ R164, R171, R235, R237 ;  /* 0x000000ebaba47223 */ /* 0x004fe200000100ed */
[----:B------:R-:W-:Y:S01]  /*47440*/  F2FP.F16.F32.PACK_AB R154, R166, R154 ;  /* 0x0000009aa69a723e */ /* 0x000fe200000000ff */
[----:B------:R-:W-:Y:S01]  /*47450*/  FFMA.FTZ R162, R162, R242, R243 ;  /* 0x000000f2a2a27223 */ /* 0x000fe200000100f3 */
[----:B------:R-:W-:Y:S01]  /*47460*/  FFMA.FTZ R163, R163, R240, R241 ;  /* 0x000000f0a3a37223 */ /* 0x000fe200000100f1 */
[----:B------:R0:W-:Y:S04]  /*47470*/  STG.E.128 desc[UR6][R158.64], R12 ;  /* 0x0000000c9e007986 */ /* 0x0001e8000c101d06 */
[----:B------:R0:W-:Y:S01]  /*47480*/  STG.E.128 desc[UR6][R168.64], R152 ;  /* 0x00000098a8007986 */ /* 0x0001e2000c101d06 */
[----:B------:R-:W-:-:S05]  /*47490*/  FFMA.FTZ R184, R206, R184, R252 ;  /* 0x000000b8ceb87223 */ /* 0x000fca00000100fc */
[----:B------:R-:W-:Y:S01]  /*474a0*/  F2FP.F16.F32.PACK_AB R166, R184, R160 ;  /* 0x000000a0b8a6723e */ /* 0x000fe200000000ff */
[----:B------:R-:W-:Y:S01]  /*474b0*/  FFMA.FTZ R160, R208, R225, R226 ;  /* 0x000000e1d0a07223 */ /* 0x000fe200000100e2 */
[----:B------:R-:W-:-:S05]  /*474c0*/  FFMA.FTZ R165, R170, R238, R239 ;  /* 0x000000eeaaa57223 */ /* 0x000fca00000100ef */
[----:B------:R-:W-:Y:S01]  /*474d0*/  F2FP.F16.F32.PACK_AB R165, R164, R165 ;  /* 0x000000a5a4a5723e */ /* 0x000fe200000000ff */
[----:B------:R-:W-:Y:S01]  /*474e0*/  FFMA.FTZ R170, R211, R223, R224 ;  /* 0x000000dfd3aa7223 */ /* 0x000fe200000100e0 */
        /* <DEDUP_REMOVED lines=8> */
[----:B------:R-:W-:Y:S01]  /*47570*/  FFMA.FTZ R184, R177, R185, R186 ;  /* 0x000000b9b1b87223 */ /* 0x000fe200000100ba */
[----:B---3--:R-:W-:-:S05]  /*47580*/  FFMA.FTZ R167, R209, R167, R204 ;  /* 0x000000a7d1a77223 */ /* 0x008fca00000100cc */
[----:B------:R-:W-:Y:S01]  /*47590*/  F2FP.F16.F32.PACK_AB R167, R167, R161 ;  /* 0x000000a1a7a7723e */ /* 0x000fe200000000ff */
[----:B------:R-:W-:Y:S01]  /*475a0*/  FFMA.FTZ R161, R182, R227, R234 ;  /* 0x000000e3b6a17223 */ /* 0x000fe200000100ea */
[----:B------:R-:W-:-:S05]  /*475b0*/  FFMA.FTZ R182, R210, R219, R220 ;  /* 0x000000dbd2b67223 */ /* 0x000fca00000100dc */
[----:B------:R-:W-:Y:S01]  /*475c0*/  F2FP.F16.F32.PACK_AB R162, R182, R160 ;  /* 0x000000a0b6a2723e */ /* 0x000fe200000000ff */
[----:B------:R-:W-:Y:S01]  /*475d0*/  FFMA.FTZ R160, R156, R205, R216 ;  /* 0x000000cd9ca07223 */ /* 0x000fe200000100d8 */
[----:B------:R-:W-:Y:S01]  /*475e0*/  FFMA.FTZ R156, R176, R200, R201 ;  /* 0x000000c8b09c7223 */ /* 0x000fe200000100c9 */
[----:B------:R-:W-:Y:S01]  /*475f0*/  F2FP.F16.F32.PACK_AB R161, R183, R161 ;  /* 0x000000a1b7a1723e */ /* 0x000fe200000000ff */
[----:B------:R-:W-:Y:S01]  /*47600*/  FFMA.FTZ R176, R215, R193, R194 ;  /* 0x000000c1d7b07223 */ /* 0x000fe200000100c2 */
[----:B------:R-:W-:Y:S01]  /*47610*/  FFMA.FTZ R182, R214, R189, R190 ;  /* 0x000000bdd6b67223 */ /* 0x000fe200000100be */
[----:B------:R-:W-:Y:S01]  /*47620*/  FFMA.FTZ R183, R179, R187, R188 ;  /* 0x000000bbb3b77223 */ /* 0x000fe200000100bc */
[----:B------:R-:W-:Y:S02]  /*47630*/  F2FP.F16.F32.PACK_AB R160, R170, R160 ;  /* 0x000000a0aaa0723e */ /* 0x000fe400000000ff */
[----:B------:R-:W-:Y:S02]  /*47640*/  F2FP.F16.F32.PACK_AB R179, R178, R176 ;  /* 0x000000b0b2b3723e */ /* 0x000fe400000000ff */
[----:B------:R-:W-:-:S02]  /*47650*/  F2FP.F16.F32.PACK_AB R178, R182, R171 ;  /* 0x000000abb6b2723e */ /* 0x000fc400000000ff */
[----:B------:R-:W-:Y:S02]  /*47660*/  F2FP.F16.F32.PACK_AB R177, R183, R157 ;  /* 0x0000009db7b1723e */ /* 0x000fe400000000ff */
[----:B------:R-:W-:Y:S01]  /*47670*/  F2FP.F16.F32.PACK_AB R176, R184, R156 ;  /* 0x0000009cb8b0723e */ /* 0x000fe200000000ff */
[----:B------:R0:W-:Y:S04]  /*47680*/  STG.E.128 desc[UR6][R172.64], R164 ;  /* 0x000000a4ac007986 */ /* 0x0001e8000c101d06 */
[----:B------:R0:W-:Y:S04]  /*47690*/  STG.E.128 desc[UR6][R174.64], R160 ;  /* 0x000000a0ae007986 */ /* 0x0001e8000c101d06 */
[----:B------:R0:W-:Y:S02]  /*476a0*/  STG.E.128 desc[UR6][R180.64], R176 ;  /* 0x000000b0b4007986 */ /* 0x0001e4000c101d06 */
.L_x_69969:
[----:B------:R-:W-:Y:S05]  /*476b0*/  BSYNC.RECONVERGENT B0 ;  /* 0x0000000000007941 */ /* 0x000fea0003800200 */
.L_x_69968:
[----:B0-----:R-:W0:Y:S02]  /*476c0*/  LDC.64 R12, c[0x0][0x380] ;  /* 0x0000e000ff0c7b82 */ /* 0x001e240000000a00 */
[----:B0-----:R-:W-:-:S05]  /*476d0*/  IMAD R6, R12, 0x4, R6 ;  /* 0x000000040c067824 */ /* 0x001fca00078e0206 */
[----:B------:R-:W-:-:S13]  /*476e0*/  ISETP.GE.AND P0, PT, R6, R13, PT ;  /* 0x0000000d0600720c */ /* 0x000fda0003f06270 */
[----:B------:R-:W-:Y:S05]  /*476f0*/  @!P0 BRA `(.L_x_69970) ;  /* 0xfffffba000408947 */ /* 0x000fea000383ffff */
[----:B------:R-:W-:Y:S05]  /*47700*/  EXIT ;  /* 0x000000000000794d */ /* 0x000fea0003800000 */
.L_x_69967:
        /* <DEDUP_REMOVED lines=8> */
.L_x_69972:
[----:B------:R-:W-:Y:S05]  /*47790*/  BSYNC B0 ;  /* 0x0000000000007941 */ /* 0x000fea0003800000 */
.L_x_69971:
        /* <DEDUP_REMOVED lines=9> */
.L_x_69973:
[----:B------:R-:W-:Y:S02]  /*47830*/  IMAD.MOV.U32 R238, RZ, RZ, 0x4 ;  /* 0x00000004ffee7424 */ /* 0x000fe400078e00ff */
[----:B------:R-:W-:Y:S01]  /*47840*/  FADD.FTZ R237, R237, R234 ;  /* 0x000000eaeded7221 */ /* 0x000fe20000010000 */
[----:B------:R-:W-:-:S04]  /*47850*/  MOV R234, 0xffffffff ;  /* 0xffffffff00ea7802 */ /* 0x000fc80000000f00 */
[----:B------:R-:W-:-:S07]  /*47860*/  MOV R241, R237 ;  /* 0x000000ed00f17202 */ /* 0x000fce0000000f00 */
[----:B------:R-:W-:Y:S05]  /*47870*/  WARPSYNC.COLLECTIVE R234, `(.L_x_69974) ;  /* 0x00000000ea087348 */ /* 0x000fea0003c00000 */
[----:B------:R0:W1:Y:S02]  /*47880*/  SHFL.BFLY P1, R234, R241, R238, R235 ;  /* 0x0c0000eef1ea7389 */ /* 0x00006400000200eb */
[----:B01----:R-:W-:Y:S05]  /*47890*/  ENDCOLLECTIVE ;  /* 0x000000000000791b */ /* 0x003fea0003800000 */
.L_x_69974:
[----:B------:R-:W-:Y:S02]  /*478a0*/  HFMA2 R238, -RZ, RZ, 0, 4.76837158203125e-07 ;  /* 0x00000008ffee7431 */ /* 0x000fe400000001ff */
[----:B------:R-:W-:Y:S01]  /*478b0*/  FADD.FTZ R237, R237, R234 ;  /* 0x000000eaeded7221 */ /* 0x000fe20000010000 */
[----:B------:R-:W-:-:S03]  /*478c0*/  IMAD.MOV.U32 R234, RZ, RZ, -0x1 ;  /* 0xffffffffffea7424 */ /* 0x000fc600078e00ff */
[----:B------:R-:W-:-:S07]  /*478d0*/  IMAD.MOV.U32 R241, RZ, RZ, R237 ;  /* 0x000000fffff17224 */ /* 0x000fce00078e00ed */
[----:B------:R-:W-:Y:S05]  /*478e0*/  WARPSYNC.COLLECTIVE R234, `(.L_x_69975) ;  /* 0x00000000ea087348 */ /* 0x000fea0003c00000 */
[----:B------:R0:W1:Y:S02]  /*478f0*/  SHFL.BFLY P1, R234, R241, R238, R235 ;  /* 0x0c0000eef1ea7389 */ /* 0x00006400000200eb */
[----:B01----:R-:W-:Y:S05]  /*47900*/  ENDCOLLECTIVE ;  /* 0x000000000000791b */ /* 0x003fea0003800000 */
.L_x_69975:
[----:B------:R-:W-:Y:S02]  /*47910*/  IMAD.MOV.U32 R238, RZ, RZ, 0x10 ;  /* 0x00000010ffee7424 */ /* 0x000fe400078e00ff */
[----:B------:R-:W-:Y:S01]  /*47920*/  FADD.FTZ R237, R237, R234 ;  /* 0x000000eaeded7221 */ /* 0x000fe20000010000 */
[----:B------:R-:W-:-:S04]  /*47930*/  MOV R234, 0xffffffff ;  /* 0xffffffff00ea7802 */ /* 0x000fc80000000f00 */
[----:B------:R-:W-:-:S07]  /*47940*/  MOV R241, R237 ;  /* 0x000000ed00f17202 */ /* 0x000fce0000000f00 */
[----:B------:R-:W-:Y:S05]  /*47950*/  WARPSYNC.COLLECTIVE R234, `(.L_x_69976) ;  /* 0x00000000ea087348 */ /* 0x000fea0003c00000 */
[----:B------:R0:W1:Y:S02]  /*47960*/  SHFL.BFLY P1, R234, R241, R238, R235 ;  /* 0x0c0000eef1ea7389 */ /* 0x00006400000200eb */
[----:B01----:R-:W-:Y:S05]  /*47970*/  ENDCOLLECTIVE ;  /* 0x000000000000791b */ /* 0x003fea0003800000 */
.L_x_69976:
        /* <DEDUP_REMOVED lines=169> */
.L_x_69977:
[----:B------:R-:W-:Y:S02]  /*48410*/  HFMA2 R238, -RZ, RZ, 0, 1.1920928955078125e-07 ;  /* 0x00000002ffee7431 */ /* 0x000fe400000001ff */
[----:B------:R-:W-:Y:S01]  /*48420*/  FADD.FTZ R239, R239, R234 ;  /* 0x000000eaefef7221 */ /* 0x000fe20000010000 */
[----:B------:R-:W-:-:S03]  /*48430*/  IMAD.MOV.U32 R234, RZ, RZ, -0x1 ;  /* 0xffffffffffea7424 */ /* 0x000fc600078e00ff */
[----:B------:R-:W-:-:S07]  /*48440*/  IMAD.MOV.U32 R241, RZ, RZ, R239 ;  /* 0x000000fffff17224 */ /* 0x000fce00078e00ef */
[----:B------:R-:W-:Y:S05]  /*48450*/  WARPSYNC.COLLECTIVE R234, `(.L_x_69978) ;  /* 0x00000000ea087348 */ /* 0x000fea0003c00000 */
[----:B------:R0:W1:Y:S02]  /*48460*/  SHFL.BFLY P1, R234, R241, R238, R235 ;  /* 0x0c0000eef1ea7389 */ /* 0x00006400000200eb */
[----:B01----:R-:W-:Y:S05]  /*48470*/  ENDCOLLECTIVE ;  /* 0x000000000000791b */ /* 0x003fea0003800000 */
.L_x_69978:
[----:B------:R-:W-:Y:S02]  /*48480*/  IMAD.MOV.U32 R238, RZ, RZ, 0x4 ;  /* 0x00000004ffee7424 */ /* 0x000fe400078e00ff */
[----:B------:R-:W-:Y:S01]  /*48490*/  FADD.FTZ R239, R239, R234 ;  /* 0x000000eaefef7221 */ /* 0x000fe20000010000 */
[----:B------:R-:W-:-:S04]  /*484a0*/  MOV R234, 0xffffffff ;  /* 0xffffffff00ea7802 */ /* 0x000fc80000000f00 */
[----:B------:R-:W-:-:S07]  /*484b0*/  MOV R241, R239 ;  /* 0x000000ef00f17202 */ /* 0x000fce0000000f00 */
[----:B------:R-:W-:Y:S05]  /*484c0*/  WARPSYNC.COLLECTIVE R234, `(.L_x_69979) ;  /* 0x00000000ea087348 */ /* 0x000fea0003c00000 */
[----:B------:R0:W1:Y:S02]  /*484d0*/  SHFL.BFLY P1, R234, R241, R238, R235 ;  /* 0x0c0000eef1ea7389 */ /* 0x00006400000200eb */
[----:B01----:R-:W-:Y:S05]  /*484e0*/  ENDCOLLECTIVE ;  /* 0x000000000000791b */ /* 0x003fea0003800000 */
.L_x_69979:
[----:B------:R-:W-:Y:S02]  /*484f0*/  HFMA2 R238, -RZ, RZ, 0, 4.76837158203125e-07 ;  /* 0x00000008ffee7431 */ /* 0x000fe400000001ff */
[----:B------:R-:W-:Y:S01]  /*48500*/  FADD.FTZ R239, R239, R234 ;  /* 0x000000eaefef7221 */ /* 0x000fe20000010000 */
[----:B------:R-:W-:-:S03]  /*48510*/  IMAD.MOV.U32 R234, RZ, RZ, -0x1 ;  /* 0xffffffffffea7424 */ /* 0x000fc600078e00ff */
[----:B------:R-:W-:-:S07]  /*48520*/  IMAD.MOV.U32 R241, RZ, RZ, R239 ;  /* 0x000000fffff17224 */ /* 0x000fce00078e00ef */
[----:B------:R-:W-:Y:S05]  /*48530*/  WARPSYNC.COLLECTIVE R234, `(.L_x_69980) ;  /* 0x00000000ea087348 */ /* 0x000fea0003c00000 */
[----:B------:R0:W1:Y:S02]  /*48540*/  SHFL.BFLY P1, R234, R241, R238, R235 ;  /* 0x0c0000eef1ea7389 */ /* 0x00006400000200eb */
[----:B01----:R-:W-:Y:S05]  /*48550*/  ENDCOLLECTIVE ;  /* 0x000000000000791b */ /* 0x003fea0003800000 */
.L_x_69980:
[----:B------:R-:W-:Y:S02]  /*48560*/  IMAD.MOV.U32 R238, RZ, RZ, 0x10 ;  /* 0x00000010ffee7424 */ /* 0x000fe400078e00ff */
[----:B------:R-:W-:Y:S01]  /*48570*/  FADD.FTZ R239, R239, R234 ;  /* 0x000000eaefef7221 */ /* 0x000fe20000010000 */
[----:B------:R-:W-:-:S04]  /*48580*/  MOV R234, 0xffffffff ;  /* 0xffffffff00ea7802 */ /* 0x000fc80000000f00 */
[----:B------:R-:W-:-:S07]  /*48590*/  MOV R241, R239 ;  /* 0x000000ef00f17202 */ /* 0x000fce0000000f00 */
[----:B------:R-:W-:Y:S05]  /*485a0*/  WARPSYNC.COLLECTIVE R234, `(.L_x_69981) ;  /* 0x00000000ea087348 */ /* 0x000fea0003c00000 */
[----:B------:R0:W1:Y:S02]  /*485b0*/  SHFL.BFLY P1, R234, R241, R238, R235 ;  /* 0x0c0000eef1ea7389 */ /* 0x00006400000200eb */
[----:B01----:R-:W-:Y:S05]  /*485c0*/  ENDCOLLECTIVE ;  /* 0x000000000000791b */ /* 0x003fea0003800000 */
.L_x_69981:
[----:B------:R-:W-:Y:S05]  /*485d0*/  BRA `(.L_x_69982) ;  /* 0xffffffd400387947 */ /* 0x000fea000383ffff */
.L_x_69983:
        /* <DEDUP_REMOVED lines=10> */
.L_x_88543:


//--------------------- .text._ZN10layer_norm13ln_fwd_kernelINS_13Kernel_traitsI6__halfffffjLj2560ELj1ELj4ELj1ELj16ENS_18Kernel_traits_baseILj2560ES2_ffffjLj128EEEEELb0ELb0ELb0ELb0EEEvNS_9FwdParamsE --------------------------
	.section	.text._ZN10layer_norm13ln_fwd_kernelINS_13Kernel_traitsI6__halfffffjLj2560ELj1ELj4ELj1ELj16ENS_18Kernel_traits_baseILj2560ES2_ffffjLj128EEEEELb0ELb0ELb0ELb0EEEvNS_9FwdParamsE,"ax",@progbits
	.align	128
        .global         _ZN10layer_norm13ln_fwd_kernelINS_13Kernel_traitsI6__halfffffjLj2560ELj1ELj4ELj1ELj16ENS_18Kernel_traits_baseILj2560ES2_ffffjLj128EEEEELb0ELb0ELb0ELb0EEEvNS_9FwdParamsE
        .type           _ZN10layer_norm13ln_fwd_kernelINS_13Kernel_traitsI6__halfffffjLj2560ELj1ELj4ELj1ELj16ENS_18Kernel_traits_baseILj2560ES2_ffffjLj128EEEEELb0ELb0ELb0ELb0EEEvNS_9FwdParamsE,@function
        .size           _ZN10layer_norm13ln_fwd_kernelINS_13Kernel_traitsI6__halfffffjLj2560ELj1ELj4ELj1ELj16ENS_18Kernel_traits_baseILj2560ES2_ffffjLj128EEEEELb0ELb0ELb0ELb0EEEvNS_9FwdParamsE,(.L_x_88544 - _ZN10layer_norm13ln_fwd_kernelINS_13Kernel_traitsI6__halfffffjLj2560ELj1ELj4ELj1ELj16ENS_18Kernel_traits_baseILj2560ES2_ffffjLj128EEEEELb0ELb0ELb0ELb0EEEvNS_9FwdParamsE)
        .other          _ZN10layer_norm13ln_fwd_kernelINS_13Kernel_traitsI6__halfffffjLj2560ELj1ELj4ELj1ELj16ENS_18Kernel_traits_baseILj2560ES2_ffffjLj128EEEEELb0ELb0ELb0ELb0EEEvNS_9FwdParamsE,@"STO_CUDA_ENTRY STV_DEFAULT"
_ZN10layer_norm13ln_fwd_kernelINS_13Kernel_traitsI6__halfffffjLj2560ELj1ELj4ELj1ELj16ENS_18Kernel_traits_baseILj2560ES2_ffffjLj128EEEEELb0ELb0ELb0ELb0EEEvNS_9FwdParamsE:
.text._ZN10layer_norm13ln_fwd_kernelINS_13Kernel_traitsI6__halfffffjLj2560ELj1ELj4ELj1ELj16ENS_18Kernel_traits_baseILj2560ES2_ffffjLj128EEEEELb0ELb0ELb0ELb0EEEvNS_9FwdParamsE:
        /* <DEDUP_REMOVED lines=30> */
[----:B------:R0:W5:Y:S02]  /*01e0*/  @P5 LDG.E.64 R6, desc[UR6][R4.64] ;  /* 0x0000000604065981 */ /* 0x000164000c1e1b00 */
[----:B------:R-:W4:Y:S01]  /*01f0*/  @P3 LDC.64 R42, c[0x0][0x3d0] ;  /* 0x0000f400ff2a3b82 */ /* 0x000f220000000a00 */
[C---:B-1----:R-:W-:Y:S01]  /*0200*/  @P5 IMAD.WIDE.U32 R36, R3.reuse, 0x8, R36 ;  /* 0x0000000803245825 */ /* 0x042fe200078e0024 */
[----:B------:R-:W-:-:S04]  /*0210*/  @P5 LOP3.LUT R3, R3, 0x20, RZ, 0xfc, !PT ;  /* 0x0000002003035812 */ /* 0x000fc800078efcff */
[----:B------:R1:W5:Y:S02]  /*0220*/  @P5 LD.E.64 R80, desc[UR6][R36.64] ;  /* 0x0000000624505980 */ /* 0x000364000c101b00 */
[----:B------:R-:W0:Y:S01]  /*0230*/  @P3 LDC.64 R82, c[0x0][0x438] ;  /* 0x00010e00ff523b82 */ /* 0x000e220000000a00 */
[----:B--2---:R-:W-:-:S07]  /*0240*/  @P2 IMAD.WIDE.U32 R38, R3, 0x8, R38 ;  /* 0x0000000803262825 */ /* 0x004fce00078e0026 */
[----:B------:R-:W2:Y:S01]  /*0250*/  @P1 LDC.64 R84, c[0x0][0x3d0] ;  /* 0x0000f400ff541b82 */ /* 0x000ea20000000a00 */
[----:B---3--:R-:W-:-:S07]  /*0260*/  @P2 IMAD.WIDE.U32 R40, R3, 0x8, R40 ;  /* 0x0000000803282825 */ /* 0x008fce00078e0028 */
[----:B------:R-:W3:Y:S01]  /*0270*/  @P1 LDC.64 R86, c[0x0][0x438] ;  /* 0x00010e00ff561b82 */ /* 0x000ee20000000a00 */
[----:B------:R-:W-:Y:S01]  /*0280*/  @P2 IADD3 R3, PT, PT, R3, 0x20, RZ ;  /* 0x0000002003032810 */ /* 0x000fe20007ffe0ff */
[----:B------:R3:W5:Y:S06]  /*0290*/  @P2 LDG.E.64 R8, desc[UR6][R38.64] ;  /* 0x0000000626082981 */ /* 0x00076c000c1e1b00 */
[----:B------:R-:W3:Y:S01]  /*02a0*/  @P4 LDC.64 R88, c[0x0][0x3d0] ;  /* 0x0000f400ff584b82 */ /* 0x000ee20000000a00 */
[C---:B----4-:R-:W-:Y:S01]  /*02b0*/  @P3 IMAD.WIDE.U32 R42, R3.reuse, 0x8, R42 ;  /* 0x00000008032a3825 */ /* 0x050fe200078e002a */
[----:B------:R-:W-:Y:S01]  /*02c0*/  ISETP.GE.U32.AND P5, PT, R0, 0x100, PT ;  /* 0x000001000000780c */ /* 0x000fe20003fa6070 */
[----:B------:R-:W5:Y:S05]  /*02d0*/  @P2 LD.E.64 R78, desc[UR6][R40.64] ;  /* 0x00000006284e2980 */ /* 0x000f6a000c101b00 */
[----:B------:R-:W4:Y:S01]  /*02e0*/  @P4 LDC.64 R90, c[0x0][0x438] ;  /* 0x00010e00ff5a4b82 */ /* 0x000f220000000a00 */
[C---:B0-----:R-:W-:Y:S01]  /*02f0*/  @P3 IMAD.WIDE.U32 R82, R3.reuse, 0x8, R82 ;  /* 0x0000000803523825 */ /* 0x041fe200078e0052 */
[----:B------:R0:W5:Y:S01]  /*0300*/  @P3 LDG.E.64 R10, desc[UR6][R42.64] ;  /* 0x000000062a0a3981 */ /* 0x000162000c1e1b00 */
[----:B------:R-:W-:-:S03]  /*0310*/  @P3 IADD3 R3, PT, PT, R3, 0x20, RZ ;  /* 0x0000002003033810 */ /* 0x000fc60007ffe0ff */
[----:B------:R4:W5:Y:S02]  /*0320*/  @P3 LD.E.64 R76, desc[UR6][R82.64] ;  /* 0x00000006524c3980 */ /* 0x000964000c101b00 */
[----:B------:R-:W4:Y:S01]  /*0330*/  @P0 LDC.64 R4, c[0x0][0x3d0] ;  /* 0x0000f400ff040b82 */ /* 0x000f220000000a00 */
[----:B------:R-:W-:-:S07]  /*0340*/  ISETP.GE.U32.AND P3, PT, R0, 0x120, PT ;  /* 0x000001200000780c */ /* 0x000fce0003f66070 */
[----:B------:R-:W4:Y:S01]  /*0350*/  @P0 LDC.64 R92, c[0x0][0x438] ;  /* 0x00010e00ff5c0b82 */ /* 0x000f220000000a00 */
[----:B--2---:R-:W-:Y:S01]  /*0360*/  @P1 IMAD.WIDE.U32 R84, R3, 0x8, R84 ;  /* 0x0000000803541825 */ /* 0x004fe200078e0054 */
[----:B------:R-:W-:-:S06]  /*0370*/  ISETP.GE.U32.AND P2, PT, R0, 0x140, PT ;  /* 0x000001400000780c */ /* 0x000fcc0003f46070 */
[----:B-1----:R-:W1:Y:S01]  /*0380*/  @P6 LDC.64 R36, c[0x0][0x3d0] ;  /* 0x0000f400ff246b82 */ /* 0x002e620000000a00 */
[C---:B---3--:R-:W-:Y:S01]  /*0390*/  @P1 IMAD.WIDE.U32 R86, R3.reuse, 0x8, R86 ;  /* 0x0000000803561825 */ /* 0x048fe200078e0056 */
[----:B------:R-:W-:Y:S01]  /*03a0*/  @P1 IADD3 R3, PT, PT, R3, 0x20, RZ ;  /* 0x0000002003031810 */ /* 0x000fe20007ffe0ff */
[----:B------:R2:W5:Y:S04]  /*03b0*/  @P1 LDG.E.64 R12, desc[UR6][R84.64] ;  /* 0x00000006540c1981 */ /* 0x000568000c1e1b00 */
[----:B------:R3:W5:Y:S01]  /*03c0*/  @P1 LD.E.64 R74, desc[UR6][R86.64] ;  /* 0x00000006564a1980 */ /* 0x000762000c101b00 */
[----:B------:R-:W3:Y:S01]  /*03d0*/  @P6 LDC.64 R38, c[0x0][0x438] ;  /* 0x00010e00ff266b82 */ /* 0x000ee20000000a00 */
[----:B------:R-:W-:Y:S01]  /*03e0*/  @P4 IMAD.WIDE.U32 R88, R3, 0x8, R88 ;  /* 0x0000000803584825 */ /* 0x000fe200078e0058 */
[----:B------:R-:W-:-:S06]  /*03f0*/  ISETP.GE.U32.AND P1, PT, R0, 0x160, PT ;  /* 0x000001600000780c */ /* 0x000fcc0003f26070 */
[----:B0-----:R-:W0:Y:S01]  /*0400*/  @P5 LDC.64 R42, c[0x0][0x3d0] ;  /* 0x0000f400ff2a5b82 */ /* 0x001e220000000a00 */
[----:B----4-:R-:W-:-:S07]  /*0410*/  @P4 IMAD.WIDE.U32 R90, R3, 0x8, R90 ;  /* 0x00000008035a4825 */ /* 0x010fce00078e005a */
[----:B------:R-:W4:Y:S01]  /*0420*/  @P5 LDC.64 R40, c[0x0][0x438] ;  /* 0x00010e00ff285b82 */ /* 0x000f220000000a00 */
[----:B------:R-:W-:Y:S01]  /*0430*/  @P4 IADD3 R3, PT, PT, R3, 0x20, RZ ;  /* 0x0000002003034810 */ /* 0x000fe20007ffe0ff */
[----:B------:R0:W5:Y:S04]  /*0440*/  @P4 LDG.E.64 R14, desc[UR6][R88.64] ;  /* 0x00000006580e4981 */ /* 0x000168000c1e1b00 */
[----:B------:R4:W5:Y:S02]  /*0450*/  @P4 LD.E.64 R72, desc[UR6][R90.64] ;  /* 0x000000065a484980 */ /* 0x000964000c101b00 */
[----:B------:R-:W4:Y:S01]  /*0460*/  @P3 LDC.64 R82, c[0x0][0x3d0] ;  /* 0x0000f400ff523b82 */ /* 0x000f220000000a00 */
[----:B------:R-:W-:Y:S01]  /*0470*/  ISETP.GE.U32.AND P4, PT, R0, 0x180, PT ;  /* 0x000001800000780c */ /* 0x000fe20003f86070 */
[----:B------:R-:W-:-:S06]  /*0480*/  @P0 IMAD.WIDE.U32 R4, R3, 0x8, R4 ;  /* 0x0000000803040825 */ /* 0x000fcc00078e0004 */
[----:B------:R-:W4:Y:S01]  /*0490*/  @P3 LDC.64 R94, c[0x0][0x438] ;  /* 0x00010e00ff5e3b82 */ /* 0x000f220000000a00 */
[C---:B------:R-:W-:Y:S01]  /*04a0*/  @P0 IMAD.WIDE.U32 R92, R3.reuse, 0x8, R92 ;  /* 0x00000008035c0825 */ /* 0x040fe200078e005c */
[----:B------:R-:W-:Y:S01]  /*04b0*/  @P0 IADD3 R3, PT, PT, R3, 0x20, RZ ;  /* 0x0000002003030810 */ /* 0x000fe20007ffe0ff */
[----:B------:R4:W5:Y:S05]  /*04c0*/  @P0 LDG.E.64 R16, desc[UR6][R4.64] ;  /* 0x0000000604100981 */ /* 0x00096a000c1e1b00 */
[----:B------:R-:W4:Y:S01]  /*04d0*/  @P2 LDC.64 R96, c[0x0][0x3d0] ;  /* 0x0000f400ff602b82 */ /* 0x000f220000000a00 */
[C---:B-1----:R-:W-:Y:S01]  /*04e0*/  @P6 IMAD.WIDE.U32 R36, R3.reuse, 0x8, R36 ;  /* 0x0000000803246825 */ /* 0x042fe200078e0024 */
[----:B------:R-:W5:Y:S06]  /*04f0*/  @P0 LD.E.64 R70, desc[UR6][R92.64] ;  /* 0x000000065c460980 */ /* 0x000f6c000c101b00 */
[----:B--2---:R-:W1:Y:S01]  /*0500*/  @P2 LDC.64 R84, c[0x0][0x438] ;  /* 0x00010e00ff542b82 */ /* 0x004e620000000a00 */
[C---:B---3--:R-:W-:Y:S01]  /*0510*/  @P6 IMAD.WIDE.U32 R38, R3.reuse, 0x8, R38 ;  /* 0x0000000803266825 */ /* 0x048fe200078e0026 */
[----:B------:R-:W-:Y:S01]  /*0520*/  @P6 IADD3 R3, PT, PT, R3, 0x20, RZ ;  /* 0x0000002003036810 */ /* 0x000fe20007ffe0ff */
[----:B------:R2:W5:Y:S05]  /*0530*/  @P6 LDG.E.64 R18, desc[UR6][R36.64] ;  /* 0x0000000624126981 */ /* 0x00056a000c1e1b00 */
[----:B------:R-:W3:Y:S01]  /*0540*/  @P1 LDC.64 R86, c[0x0][0x3d0] ;  /* 0x0000f400ff561b82 */ /* 0x000ee20000000a00 */
[C---:B0-----:R-:W-:Y:S01]  /*0550*/  @P5 IMAD.WIDE.U32 R42, R3.reuse, 0x8, R42 ;  /* 0x00000008032a5825 */ /* 0x041fe200078e002a */
[C---:B------:R-:W-:Y:S01]  /*0560*/  ISETP.GE.U32.AND P0, PT, R0.reuse, 0x1a0, PT ;  /* 0x000001a00000780c */ /* 0x040fe20003f06070 */
[----:B------:R0:W5:Y:S05]  /*0570*/  @P6 LD.E.64 R68, desc[UR6][R38.64] ;  /* 0x0000000626446980 */ /* 0x00016a000c101b00 */
[----:B------:R-:W0:Y:S01]  /*0580*/  @P1 LDC.64 R88, c[0x0][0x438] ;  /* 0x00010e00ff581b82 */ /* 0x000e220000000a00 */
[C---:B----4-:R-:W-:Y:S01]  /*0590*/  @P5 IMAD.WIDE.U32 R40, R3.reuse, 0x8, R40 ;  /* 0x0000000803285825 */ /* 0x050fe200078e0028 */
[----:B------:R-:W-:Y:S01]  /*05a0*/  @P5 IADD3 R3, PT, PT, R3, 0x20, RZ ;  /* 0x0000002003035810 */ /* 0x000fe20007ffe0ff */
[----:B------:R-:W5:Y:S05]  /*05b0*/  @P5 LDG.E.64 R20, desc[UR6][R42.64] ;  /* 0x000000062a145981 */ /* 0x000f6a000c1e1b00 */
[----:B------:R-:W4:Y:S01]  /*05c0*/  @P4 LDC.64 R90, c[0x0][0x3d0] ;  /* 0x0000f400ff5a4b82 */ /* 0x000f220000000a00 */
[C---:B------:R-:W-:Y:S01]  /*05d0*/  @P3 IMAD.WIDE.U32 R82, R3.reuse, 0x8, R82 ;  /* 0x0000000803523825 */ /* 0x040fe200078e0052 */
[C---:B------:R-:W-:Y:S01]  /*05e0*/  ISETP.GE.U32.AND P6, PT, R0.reuse, 0x1c0, PT ;  /* 0x000001c00000780c */ /* 0x040fe20003fc6070 */
[----:B------:R0:W5:Y:S05]  /*05f0*/  @P5 LD.E.64 R66, desc[UR6][R40.64] ;  /* 0x0000000628425980 */ /* 0x00016a000c101b00 */
[----:B------:R-:W4:Y:S01]  /*0600*/  @P4 LDC.64 R98, c[0x0][0x438] ;  /* 0x00010e00ff624b82 */ /* 0x000f220000000a00 */
[C---:B------:R-:W-:Y:S01]  /*0610*/  @P3 IMAD.WIDE.U32 R94, R3.reuse, 0x8, R94 ;  /* 0x00000008035e3825 */ /* 0x040fe200078e005e */
[----:B------:R-:W-:Y:S01]  /*0620*/  @P3 IADD3 R3, PT, PT, R3, 0x20, RZ ;  /* 0x0000002003033810 */ /* 0x000fe20007ffe0ff */
[----:B------:R4:W5:Y:S01]  /*0630*/  @P3 LDG.E.64 R22, desc[UR6][R82.64] ;  /* 0x0000000652163981 */ /* 0x000962000c1e1b00 */
[----:B------:R-:W-:-:S03]  /*0640*/  ISETP.GE.U32.AND P5, PT, R0, 0x1e0, PT ;  /* 0x000001e00000780c */ /* 0x000fc60003fa6070 */
[C---:B------:R-:W-:Y:S01]  /*0650*/  @P2 IMAD.WIDE.U32 R96, R3.reuse, 0x8, R96 ;  /* 0x0000000803602825 */ /* 0x040fe200078e0060 */
[----:B------:R-:W4:Y:S01]  /*0660*/  @P0 LDC.64 R4, c[0x0][0x3d0] ;  /* 0x0000f400ff040b82 */ /* 0x000f220000000a00 */
[----:B------:R-:W5:Y:S02]  /*0670*/  @P3 LD.E.64 R64, desc[UR6][R94.64] ;  /* 0x000000065e403980 */ /* 0x000f64000c101b00 */
[C---:B-1----:R-:W-:Y:S01]  /*0680*/  @P2 IMAD.WIDE.U32 R84, R3.reuse, 0x8, R84 ;  /* 0x0000000803542825 */ /* 0x042fe200078e0054 */
[----:B------:R-:W-:Y:S01]  /*0690*/  @P2 IADD3 R3, PT, PT, R3, 0x20, RZ ;  /* 0x0000002003032810 */ /* 0x000fe20007ffe0ff */
[----:B------:R-:W5:Y:S03]  /*06a0*/  @P2 LDG.E.64 R24, desc[UR6][R96.64] ;  /* 0x0000000660182981 */ /* 0x000f66000c1e1b00 */
[----:B--2---:R-:W1:Y:S01]  /*06b0*/  @P0 LDC.64 R36, c[0x0][0x438] ;  /* 0x00010e00ff240b82 */ /* 0x004e620000000a00 */
[C---:B------:R-:W-:Y:S01]  /*06c0*/  ISETP.GE.U32.AND P3, PT, R0.reuse, 0x200, PT ;  /* 0x000002000000780c */ /* 0x040fe20003f66070 */
[C---:B---3--:R-:W-:Y:S01]  /*06d0*/  @P1 IMAD.WIDE.U32 R86, R3.reuse, 0x8, R86 ;  /* 0x0000000803561825 */ /* 0x048fe200078e0056 */
[----:B------:R2:W5:Y:S03]  /*06e0*/  @P2 LD.E.64 R62, desc[UR6][R84.64] ;  /* 0x00000006543e2980 */ /* 0x000566000c101b00 */
[C---:B0-----:R-:W-:Y:S01]  /*06f0*/  @P1 IMAD.WIDE.U32 R88, R3.reuse, 0x8, R88 ;  /* 0x0000000803581825 */ /* 0x041fe200078e0058 */
[----:B------:R-:W-:Y:S01]  /*0700*/  @P1 IADD3 R3, PT, PT, R3, 0x20, RZ ;  /* 0x0000002003031810 */ /* 0x000fe20007ffe0ff */
[----:B------:R-:W0:Y:S01]  /*0710*/  @P6 LDC.64 R38, c[0x0][0x3d0] ;  /* 0x0000f400ff266b82 */ /* 0x000e220000000a00 */
[C---:B------:R-:W-:Y:S01]  /*0720*/  ISETP.GE.U32.AND P2, PT, R0.reuse, 0x220, PT ;  /* 0x000002200000780c */ /* 0x040fe20003f46070 */
[----:B------:R3:W5:Y:S06]  /*0730*/  @P1 LDG.E.64 R26, desc[UR6][R86.64] ;  /* 0x00000006561a1981 */ /* 0x00076c000c1e1b00 */
[----:B------:R-:W0:Y:S01]  /*0740*/  @P6 LDC.64 R40, c[0x0][0x438] ;  /* 0x00010e00ff286b82 */ /* 0x000e220000000a00 */
[C---:B----4-:R-:W-:Y:S01]  /*0750*/  @P4 IMAD.WIDE.U32 R90, R3.reuse, 0x8, R90 ;  /* 0x00000008035a4825 */ /* 0x050fe200078e005a */
[----:B------:R-:W5:Y:S03]  /*0760*/  @P1 LD.E.64 R60, desc[UR6][R88.64] ;  /* 0x00000006583c1980 */ /* 0x000f66000c101b00 */
[C---:B------:R-:W-:Y:S01]  /*0770*/  @P4 IMAD.WIDE.U32 R98, R3.reuse, 0x8, R98 ;  /* 0x0000000803624825 */ /* 0x040fe200078e0062 */
[----:B------:R4:W5:Y:S02]  /*0780*/  @P4 LDG.E.64 R28, desc[UR6][R90.64] ;  /* 0x000000065a1c4981 */ /* 0x000964000c1e1b00 */
[----:B------:R-:W0:Y:S01]  /*0790*/  @P5 LDC.64 R42, c[0x0][0x3d0] ;  /* 0x0000f400ff2a5b82 */ /* 0x000e220000000a00 */
[----:B------:R-:W-:Y:S01]  /*07a0*/  @P4 IADD3 R3, PT, PT, R3, 0x20, RZ ;  /* 0x0000002003034810 */ /* 0x000fe20007ffe0ff */
[----:B------:R0:W5:Y:S01]  /*07b0*/  @P4 LD.E.64 R58, desc[UR6][R98.64] ;  /* 0x00000006623a4980 */ /* 0x000162000c101b00 */
[----:B------:R-:W-:-:S05]  /*07c0*/  ISETP.GE.U32.AND P4, PT, R0, 0x240, PT ;  /* 0x000002400000780c */ /* 0x000fca0003f86070 */
[----:B------:R-:W0:Y:S01]  /*07d0*/  @P5 LDC.64 R82, c[0x0][0x438] ;  /* 0x00010e00ff525b82 */ /* 0x000e220000000a00 */
[----:B------:R-:W-:Y:S01]  /*07e0*/  ISETP.GE.U32.AND P1, PT, R0, 0x260, PT ;  /* 0x000002600000780c */ /* 0x000fe20003f26070 */
[----:B------:R-:W-:-:S06]  /*07f0*/  @P0 IMAD.WIDE.U32 R4, R3, 0x8, R4 ;  /* 0x0000000803040825 */ /* 0x000fcc00078e0004 */
[----:B--2---:R-:W2:Y:S01]  /*0800*/  @P3 LDC.64 R84, c[0x0][0x3d0] ;  /* 0x0000f400ff543b82 */ /* 0x004ea20000000a00 */
[----:B-1----:R-:W-:-:S07]  /*0810*/  @P0 IMAD.WIDE.U32 R36, R3, 0x8, R36 ;  /* 0x0000000803240825 */ /* 0x002fce00078e0024 */
[----:B---3--:R-:W1:Y:S01]  /*0820*/  @P3 LDC.64 R86, c[0x0][0x438] ;  /* 0x00010e00ff563b82 */ /* 0x008e620000000a00 */
[----:B------:R-:W-:Y:S01]  /*0830*/  @P0 IADD3 R3, PT, PT, R3, 0x20, RZ ;  /* 0x0000002003030810 */ /* 0x000fe20007ffe0ff */
[----:B------:R3:W5:Y:S06]  /*0840*/  @P0 LDG.E.64 R30, desc[UR6][R4.64] ;  /* 0x00000006041e0981 */ /* 0x00076c000c1e1b00 */
[----:B----4-:R-:W4:Y:S01]  /*0850*/  @P2 LDC.64 R90, c[0x0][0x3d0] ;  /* 0x0000f400ff5a2b82 */ /* 0x010f220000000a00 */
[C---:B0-----:R-:W-:Y:S01]  /*0860*/  @P6 IMAD.WIDE.U32 R38, R3.reuse, 0x8, R38 ;  /* 0x0000000803266825 */ /* 0x041fe200078e0026 */
[----:B------:R3:W5:Y:S06]  /*0870*/  @P0 LD.E.64 R56, desc[UR6][R36.64] ;  /* 0x0000000624380980 */ /* 0x00076c000c101b00 */
[----:B------:R-:W0:Y:S01]  /*0880*/  @P2 LDC.64 R88, c[0x0][0x438] ;  /* 0x00010e00ff582b82 */ /* 0x000e220000000a00 */
[C---:B------:R-:W-:Y:S01]  /*0890*/  @P6 IMAD.WIDE.U32 R40, R3.reuse, 0x8, R40 ;  /* 0x0000000803286825 */ /* 0x040fe200078e0028 */
[----:B------:R-:W-:Y:S01]  /*08a0*/  @P6 IADD3 R3, PT, PT, R3, 0x20, RZ ;  /* 0x0000002003036810 */ /* 0x000fe20007ffe0ff */
[----:B------:R3:W5:Y:S05]  /*08b0*/  @P6 LDG.E.64 R32, desc[UR6][R38.64] ;  /* 0x0000000626206981 */ /* 0x00076a000c1e1b00 */
[----:B------:R-:W3:Y:S01]  /*08c0*/  @P4 LDC.64 R92, c[0x0][0x3d0] ;  /* 0x0000f400ff5c4b82 */ /* 0x000ee20000000a00 */
[C---:B------:R-:W-:Y:S01]  /*08d0*/  @P5 IMAD.WIDE.U32 R42, R3.reuse, 0x8, R42 ;  /* 0x00000008032a5825 */ /* 0x040fe200078e002a */
[----:B------:R0:W5:Y:S06]  /*08e0*/  @P6 LD.E.64 R54, desc[UR6][R40.64] ;  /* 0x0000000628366980 */ /* 0x00016c000c101b00 */
[----:B------:R-:W3:Y:S01]  /*08f0*/  @P4 LDC.64 R94, c[0x0][0x438] ;  /* 0x00010e00ff5e4b82 */ /* 0x000ee20000000a00 */
[C---:B------:R-:W-:Y:S01]  /*0900*/  @P5 IMAD.WIDE.U32 R82, R3.reuse, 0x8, R82 ;  /* 0x0000000803525825 */ /* 0x040fe200078e0052 */
[----:B------:R-:W-:Y:S01]  /*0910*/  @P5 IADD3 R3, PT, PT, R3, 0x20, RZ ;  /* 0x0000002003035810 */ /* 0x000fe20007ffe0ff */
[----:B------:R0:W5:Y:S05]  /*0920*/  @P5 LDG.E.64 R34, desc[UR6][R42.64] ;  /* 0x000000062a225981 */ /* 0x00016a000c1e1b00 */
[----:B------:R-:W3:Y:S01]  /*0930*/  @P1 LDC.64 R96, c[0x0][0x3d0] ;  /* 0x0000f400ff601b82 */ /* 0x000ee20000000a00 */
[C---:B--2---:R-:W-:Y:S01]  /*0940*/  @P3 IMAD.WIDE.U32 R84, R3.reuse, 0x8, R84 ;  /* 0x0000000803543825 */ /* 0x044fe200078e0054 */
[----:B------:R2:W5:Y:S06]  /*0950*/  @P5 LD.E.64 R52, desc[UR6][R82.64] ;  /* 0x0000000652345980 */ /* 0x00056c000c101b00 */
[----:B------:R-:W2:Y:S01]  /*0960*/  @P1 LDC.64 R98, c[0x0][0x438] ;  /* 0x00010e00ff621b82 */ /* 0x000ea20000000a00 */
[C---:B-1----:R-:W-:Y:S01]  /*0970*/  @P3 IMAD.WIDE.U32 R86, R3.reuse, 0x8, R86 ;  /* 0x0000000803563825 */ /* 0x042fe200078e0056 */
[----:B------:R-:W-:Y:S01]  /*0980*/  @P3 IADD3 R3, PT, PT, R3, 0x20, RZ ;  /* 0x0000002003033810 */ /* 0x000fe20007ffe0ff */
[----:B------:R1:W5:Y:S04]  /*0990*/  @P3 LDG.E.64 R158, desc[UR6][R84.64] ;  /* 0x00000006549e3981 */ /* 0x000368000c1e1b00 */
[C---:B----4-:R-:W-:Y:S01]  /*09a0*/  @P2 IMAD.WIDE.U32 R90, R3.reuse, 0x8, R90 ;  /* 0x00000008035a2825 */ /* 0x050fe200078e005a */
[----:B------:R1:W5:Y:S03]  /*09b0*/  @P3 LD.E.64 R50, desc[UR6][R86.64] ;  /* 0x0000000656323980 */ /* 0x000366000c101b00 */
[C---:B0-----:R-:W-:Y:S01]  /*09c0*/  @P2 IMAD.WIDE.U32 R88, R3.reuse, 0x8, R88 ;  /* 0x0000000803582825 */ /* 0x041fe200078e0058 */
[----:B------:R-:W-:Y:S01]  /*09d0*/  @P2 IADD3 R3, PT, PT, R3, 0x20, RZ ;  /* 0x0000002003032810 */ /* 0x000fe20007ffe0ff */
[----:B------:R1:W5:Y:S04]  /*09e0*/  @P2 LDG.E.64 R156, desc[UR6][R90.64] ;  /* 0x000000065a9c2981 */ /* 0x000368000c1e1b00 */
[C---:B---3--:R-:W-:Y:S01]  /*09f0*/  @P4 IMAD.WIDE.U32 R92, R3.reuse, 0x8, R92 ;  /* 0x00000008035c4825 */ /* 0x048fe200078e005c */
[----:B------:R1:W5:Y:S03]  /*0a00*/  @P2 LD.E.64 R48, desc[UR6][R88.64] ;  /* 0x0000000658302980 */ /* 0x000366000c101b00 */
[C---:B------:R-:W-:Y:S01]  /*0a10*/  @P4 IMAD.WIDE.U32 R94, R3.reuse, 0x8, R94 ;  /* 0x00000008035e4825 */ /* 0x040fe200078e005e */
[----:B------:R-:W-:Y:S01]  /*0a20*/  @P4 IADD3 R3, PT, PT, R3, 0x20, RZ ;  /* 0x0000002003034810 */ /* 0x000fe20007ffe0ff */
[----:B------:R1:W5:Y:S04]  /*0a30*/  @P4 LDG.E.64 R154, desc[UR6][R92.64] ;  /* 0x000000065c9a4981 */ /* 0x000368000c1e1b00 */
[C---:B------:R-:W-:Y:S01]  /*0a40*/  @P1 IMAD.WIDE.U32 R96, R3.reuse, 0x8, R96 ;  /* 0x0000000803601825 */ /* 0x040fe200078e0060 */
[----:B------:R1:W5:Y:S03]  /*0a50*/  @P4 LD.E.64 R46, desc[UR6][R94.64] ;  /* 0x000000065e2e4980 */ /* 0x000366000c101b00 */
[----:B--2---:R-:W-:Y:S01]  /*0a60*/  @P1 IMAD.WIDE.U32 R98, R3, 0x8, R98 ;  /* 0x0000000803621825 */ /* 0x004fe200078e0062 */
[----:B------:R1:W5:Y:S04]  /*0a70*/  @P1 LDG.E.64 R152, desc[UR6][R96.64] ;  /* 0x0000000660981981 */ /* 0x000368000c1e1b00 */
[----:B------:R1:W5:Y:S01]  /*0a80*/  @P1 LD.E.64 R44, desc[UR6][R98.64] ;  /* 0x00000006622c1980 */ /* 0x000362000c101b00 */
[----:B------:R-:W-:-:S02]  /*0a90*/  ISETP.GE.U32.AND P0, PT, R0, 0x280, PT ;  /* 0x000002800000780c */ /* 0x000fc40003f06070 */
[----:B------:R-:W-:-:S11]  /*0aa0*/  @P1 IADD3 R3, PT, PT, R3, 0x20, RZ ;  /* 0x0000002003031810 */ /* 0x000fd60007ffe0ff */
[----:B-1----:R-:W-:Y:S05]  /*0ab0*/  @!P0 BRA `(.L_x_69986) ;  /* 0x0000000400f88947 */ /* 0x002fea0003800000 */
[----:B------:R-:W0:Y:S08]  /*0ac0*/  LDC.64 R36, c[0x0][0x3d0] ;  /* 0x0000f400ff247b82 */ /* 0x000e300000000a00 */
[----:B------:R-:W1:Y:S01]  /*0ad0*/  LDC.64 R4, c[0x0][0x438] ;  /* 0x00010e00ff047b82 */ /* 0x000e620000000a00 */
[----:B0-----:R-:W-:-:S06]  /*0ae0*/  IMAD.WIDE.U32 R36, R3, 0x8, R36 ;  /* 0x0000000803247825 */ /* 0x001fcc00078e0024 */
[----:B------:R-:W5:Y:S01]  /*0af0*/  LDG.E.64 R36, desc[UR6][R36.64] ;  /* 0x0000000624247981 */ /* 0x000f62000c1e1b00 */
[----:B-1----:R-:W-:-:S06]  /*0b00*/  IMAD.WIDE.U32 R4, R3, 0x8, R4 ;  /* 0x0000000803047825 */ /* 0x002fcc00078e0004 */
[----:B------:R-:W5:Y:S01]  /*0b10*/  LD.E.64 R4, desc[UR6][R4.64] ;  /* 0x0000000604047980 */ /* 0x000f62000c101b00 */
[----:B------:R-:W-:Y:S05]  /*0b20*/  BRA `(.L_x_69986) ;  /* 0x0000000400dc7947 */ /* 0x000fea0003800000 */
.L_x_69985:
        /* <DEDUP_REMOVED lines=13> */
[----:B------:R-:W-:Y:S02]  /*0c00*/  @P5 CS2R R80, SRZ ;  /* 0x0000000000505805 */ /* 0x000fe4000001ff00 */
[----:B------:R0:W5:Y:S02]  /*0c10*/  @P5 LDG.E.64 R6, desc[UR6][R38.64] ;  /* 0x0000000626065981 */ /* 0x000164000c1e1b00 */
[----:B------:R-:W4:Y:S01]  /*0c20*/  @P1 LDC.64 R84, c[0x0][0x3d0] ;  /* 0x0000f400ff541b82 */ /* 0x000f220000000a00 */
[C---:B-1----:R-:W-:Y:S01]  /*0c30*/  @P4 IMAD.WIDE.U32 R40, R3.reuse, 0x8, R40 ;  /* 0x0000000803284825 */ /* 0x042fe200078e0028 */
[C---:B------:R-:W-:Y:S02]  /*0c40*/  ISETP.GE.U32.AND P5, PT, R0.reuse, 0x100, PT ;  /* 0x000001000000780c */ /* 0x040fe40003fa6070 */
[----:B------:R-:W-:Y:S02]  /*0c50*/  @P4 IADD3 R3, PT, PT, R3, 0x20, RZ ;  /* 0x0000002003034810 */ /* 0x000fe40007ffe0ff */
[----:B------:R-:W-:Y:S01]  /*0c60*/  @P4 CS2R R78, SRZ ;  /* 0x00000000004e4805 */ /* 0x000fe2000001ff00 */
[----:B------:R1:W5:Y:S01]  /*0c70*/  @P4 LDG.E.64 R8, desc[UR6][R40.64] ;  /* 0x0000000628084981 */ /* 0x000362000c1e1b00 */
[----:B------:R-:W4:Y:S01]  /*0c80*/  @P0 LDC.64 R86, c[0x0][0x3d0] ;  /* 0x0000f400ff560b82 */ /* 0x000f220000000a00 */
[----:B--2---:R-:W-:Y:S01]  /*0c90*/  @P3 IMAD.WIDE.U32 R42, R3, 0x8, R42 ;  /* 0x00000008032a3825 */ /* 0x004fe200078e002a */
[----:B------:R-:W-:-:S02]  /*0ca0*/  ISETP.GE.U32.AND P4, PT, R0, 0x120, PT ;  /* 0x000001200000780c */ /* 0x000fc40003f86070 */
[----:B------:R-:W-:Y:S02]  /*0cb0*/  @P3 IADD3 R3, PT, PT, R3, 0x20, RZ ;  /* 0x0000002003033810 */ /* 0x000fe40007ffe0ff */
[----:B------:R-:W-:Y:S01]  /*0cc0*/  @P3 CS2R R76, SRZ ;  /* 0x00000000004c3805 */ /* 0x000fe2000001ff00 */
[----:B------:R2:W5:Y:S01]  /*0cd0*/  @P3 LDG.E.64 R10, desc[UR6][R42.64] ;  /* 0x000000062a0a3981 */ /* 0x000562000c1e1b00 */
[----:B0-----:R-:W0:Y:S01]  /*0ce0*/  @P6 LDC.64 R38, c[0x0][0x3d0] ;  /* 0x0000f400ff266b82 */ /* 0x001e220000000a00 */
[C---:B---3--:R-:W-:Y:S01]  /*0cf0*/  @P2 IMAD.WIDE.U32 R82, R3.reuse, 0x8, R82 ;  /* 0x0000000803522825 */ /* 0x048fe200078e0052 */
[C---:B------:R-:W-:Y:S02]  /*0d00*/  ISETP.GE.U32.AND P3, PT, R0.reuse, 0x140, PT ;  /* 0x000001400000780c */ /* 0x040fe40003f66070 */
[----:B------:R-:W-:Y:S02]  /*0d10*/  @P2 IADD3 R3, PT, PT, R3, 0x20, RZ ;  /* 0x0000002003032810 */ /* 0x000fe40007ffe0ff */
[----:B------:R-:W-:Y:S01]  /*0d20*/  @P2 CS2R R74, SRZ ;  /* 0x00000000004a2805 */ /* 0x000fe2000001ff00 */
[----:B------:R3:W5:Y:S01]  /*0d30*/  @P2 LDG.E.64 R12, desc[UR6][R82.64] ;  /* 0x00000006520c2981 */ /* 0x000762000c1e1b00 */
[----:B-1----:R-:W1:Y:S01]  /*0d40*/  @P5 LDC.64 R40, c[0x0][0x3d0] ;  /* 0x0000f400ff285b82 */ /* 0x002e620000000a00 */
[----:B------:R-:W-:Y:S01]  /*0d50*/  ISETP.GE.U32.AND P2, PT, R0, 0x160, PT ;  /* 0x000001600000780c */ /* 0x000fe20003f46070 */
[C---:B----4-:R-:W-:Y:S01]  /*0d60*/  @P1 IMAD.WIDE.U32 R84, R3.reuse, 0x8, R84 ;  /* 0x0000000803541825 */ /* 0x050fe200078e0054 */
[----:B------:R-:W-:-:S02]  /*0d70*/  @P1 IADD3 R3, PT, PT, R3, 0x20, RZ ;  /* 0x0000002003031810 */ /* 0x000fc40007ffe0ff */
[----:B------:R-:W-:Y:S02]  /*0d80*/  @P1 CS2R R72, SRZ ;  /* 0x0000000000481805 */ /* 0x000fe4000001ff00 */
[----:B------:R4:W5:Y:S01]  /*0d90*/  @P1 LDG.E.64 R14, desc[UR6][R84.64] ;  /* 0x00000006540e1981 */ /* 0x000962000c1e1b00 */
[----:B--2---:R-:W2:Y:S01]  /*0da0*/  @P4 LDC.64 R42, c[0x0][0x3d0] ;  /* 0x0000f400ff2a4b82 */ /* 0x004ea20000000a00 */
[C---:B------:R-:W-:Y:S01]  /*0db0*/  @P0 IMAD.WIDE.U32 R86, R3.reuse, 0x8, R86 ;  /* 0x0000000803560825 */ /* 0x040fe200078e0056 */
[C---:B------:R-:W-:Y:S02]  /*0dc0*/  ISETP.GE.U32.AND P1, PT, R0.reuse, 0x180, PT ;  /* 0x000001800000780c */ /* 0x040fe40003f26070 */
[----:B------:R-:W-:Y:S02]  /*0dd0*/  @P0 IADD3 R3, PT, PT, R3, 0x20, RZ ;  /* 0x0000002003030810 */ /* 0x000fe40007ffe0ff */
[----:B------:R-:W-:Y:S01]  /*0de0*/  @P0 CS2R R70, SRZ ;  /* 0x0000000000460805 */ /* 0x000fe2000001ff00 */
[----:B------:R2:W5:Y:S01]  /*0df0*/  @P0 LDG.E.64 R16, desc[UR6][R86.64] ;  /* 0x0000000656100981 */ /* 0x000562000c1e1b00 */
[----:B------:R-:W2:Y:S01]  /*0e00*/  @P3 LDC.64 R88, c[0x0][0x3d0] ;  /* 0x0000f400ff583b82 */ /* 0x000ea20000000a00 */
[----:B------:R-:W-:Y:S01]  /*0e10*/  ISETP.GE.U32.AND P0, PT, R0, 0x1a0, PT ;  /* 0x000001a00000780c */ /* 0x000fe20003f06070 */
[C---:B0-----:R-:W-:Y:S01]  /*0e20*/  @P6 IMAD.WIDE.U32 R38, R3.reuse, 0x8, R38 ;  /* 0x0000000803266825 */ /* 0x041fe200078e0026 */
[----:B------:R-:W-:-:S02]  /*0e30*/  @P6 IADD3 R3, PT, PT, R3, 0x20, RZ ;  /* 0x0000002003036810 */ /* 0x000fc40007ffe0ff */
[----:B------:R-:W-:Y:S02]  /*0e40*/  @P6 CS2R R68, SRZ ;  /* 0x0000000000446805 */ /* 0x000fe4000001ff00 */
[----:B------:R0:W5:Y:S01]  /*0e50*/  @P6 LDG.E.64 R18, desc[UR6][R38.64] ;  /* 0x0000000626126981 */ /* 0x000162000c1e1b00 */
[----:B---3--:R-:W3:Y:S01]  /*0e60*/  @P2 LDC.64 R82, c[0x0][0x3d0] ;  /* 0x0000f400ff522b82 */ /* 0x008ee20000000a00 */
[C---:B-1----:R-:W-:Y:S01]  /*0e70*/  @P5 IMAD.WIDE.U32 R40, R3.reuse, 0x8, R40 ;  /* 0x0000000803285825 */ /* 0x042fe200078e0028 */
[C---:B------:R-:W-:Y:S02]  /*0e80*/  ISETP.GE.U32.AND P6, PT, R0.reuse, 0x1c0, PT ;  /* 0x000001c00000780c */ /* 0x040fe40003fc6070 */
[----:B------:R-:W-:Y:S02]  /*0e90*/  @P5 IADD3 R3, PT, PT, R3, 0x20, RZ ;  /* 0x0000002003035810 */ /* 0x000fe40007ffe0ff */
[----:B------:R-:W-:Y:S01]  /*0ea0*/  @P5 CS2R R66, SRZ ;  /* 0x0000000000425805 */ /* 0x000fe2000001ff00 */
[----:B------:R-:W5:Y:S01]  /*0eb0*/  @P5 LDG.E.64 R20, desc[UR6][R40.64] ;  /* 0x0000000628145981 */ /* 0x000f62000c1e1b00 */
[----:B----4-:R-:W1:Y:S01]  /*0ec0*/  @P1 LDC.64 R84, c[0x0][0x3d0] ;  /* 0x0000f400ff541b82 */ /* 0x010e620000000a00 */
[----:B--2---:R-:W-:Y:S01]  /*0ed0*/  @P4 IMAD.WIDE.U32 R42, R3, 0x8, R42 ;  /* 0x00000008032a4825 */ /* 0x004fe200078e002a */
[----:B------:R-:W-:-:S02]  /*0ee0*/  ISETP.GE.U32.AND P5, PT, R0, 0x1e0, PT ;  /* 0x000001e00000780c */ /* 0x000fc40003fa6070 */
[----:B------:R-:W-:Y:S02]  /*0ef0*/  @P4 IADD3 R3, PT, PT, R3, 0x20, RZ ;  /* 0x0000002003034810 */ /* 0x000fe40007ffe0ff */
[----:B------:R-:W-:Y:S01]  /*0f00*/  @P4 CS2R R64, SRZ ;  /* 0x0000000000404805 */ /* 0x000fe2000001ff00 */
[----:B------:R2:W5:Y:S01]  /*0f10*/  @P4 LDG.E.64 R22, desc[UR6][R42.64] ;  /* 0x000000062a164981 */ /* 0x000562000c1e1b00 */
[----:B------:R-:W4:Y:S01]  /*0f20*/  @P0 LDC.64 R86, c[0x0][0x3d0] ;  /* 0x0000f400ff560b82 */ /* 0x000f220000000a00 */
[C---:B------:R-:W-:Y:S01]  /*0f30*/  @P3 IMAD.WIDE.U32 R88, R3.reuse, 0x8, R88 ;  /* 0x0000000803583825 */ /* 0x040fe200078e0058 */
[C---:B------:R-:W-:Y:S02]  /*0f40*/  ISETP.GE.U32.AND P4, PT, R0.reuse, 0x200, PT ;  /* 0x000002000000780c */ /* 0x040fe40003f86070 */
[----:B------:R-:W-:Y:S02]  /*0f50*/  @P3 IADD3 R3, PT, PT, R3, 0x20, RZ ;  /* 0x0000002003033810 */ /* 0x000fe40007ffe0ff */
[----:B------:R-:W-:Y:S01]  /*0f60*/  @P3 CS2R R62, SRZ ;  /* 0x00000000003e3805 */ /* 0x000fe2000001ff00 */
[----:B------:R-:W5:Y:S01]  /*0f70*/  @P3 LDG.E.64 R24, desc[UR6][R88.64] ;  /* 0x0000000658183981 */ /* 0x000f62000c1e1b00 */
[----:B0-----:R-:W0:Y:S01]  /*0f80*/  @P6 LDC.64 R38, c[0x0][0x3d0] ;  /* 0x0000f400ff266b82 */ /* 0x001e220000000a00 */
[----:B---3--:R-:W-:Y:S01]  /*0f90*/  @P2 IMAD.WIDE.U32 R82, R3, 0x8, R82 ;  /* 0x0000000803522825 */ /* 0x008fe200078e0052 */
[----:B------:R-:W-:-:S02]  /*0fa0*/  ISETP.GE.U32.AND P3, PT, R0, 0x220, PT ;  /* 0x000002200000780c */ /* 0x000fc40003f66070 */
[----:B------:R-:W-:Y:S02]  /*0fb0*/  @P2 IADD3 R3, PT, PT, R3, 0x20, RZ ;  /* 0x0000002003032810 */ /* 0x000fe40007ffe0ff */
[----:B------:R-:W-:Y:S01]  /*0fc0*/  @P2 CS2R R60, SRZ ;  /* 0x00000000003c2805 */ /* 0x000fe2000001ff00 */
[----:B------:R3:W5:Y:S01]  /*0fd0*/  @P2 LDG.E.64 R26, desc[UR6][R82.64] ;  /* 0x00000006521a2981 */ /* 0x000762000c1e1b00 */
[----:B--2---:R-:W2:Y:S01]  /*0fe0*/  @P5 LDC.64 R42, c[0x0][0x3d0] ;  /* 0x0000f400ff2a5b82 */ /* 0x004ea20000000a00 */
[C---:B-1----:R-:W-:Y:S01]  /*0ff0*/  @P1 IMAD.WIDE.U32 R84, R3.reuse, 0x8, R84 ;  /* 0x0000000803541825 */ /* 0x042fe200078e0054 */
[C---:B------:R-:W-:Y:S02]  /*1000*/  ISETP.GE.U32.AND P2, PT, R0.reuse, 0x240, PT ;  /* 0x000002400000780c */ /* 0x040fe40003f46070 */
[----:B------:R-:W-:Y:S02]  /*1010*/  @P1 IADD3 R3, PT, PT, R3, 0x20, RZ ;  /* 0x0000002003031810 */ /* 0x000fe40007ffe0ff */
[----:B------:R-:W-:Y:S01]  /*1020*/  @P1 CS2R R58, SRZ ;  /* 0x00000000003a1805 */ /* 0x000fe2000001ff00 */
[----:B------:R-:W5:Y:S01]  /*1030*/  @P1 LDG.E.64 R28, desc[UR6][R84.64] ;  /* 0x00000006541c1981 */ /* 0x000f62000c1e1b00 */
[----:B---3--:R-:W1:Y:S01]  /*1040*/  @P4 LDC.64 R82, c[0x0][0x3d0] ;  /* 0x0000f400ff524b82 */ /* 0x008e620000000a00 */
[----:B----4-:R-:W-:Y:S01]  /*1050*/  @P0 IMAD.WIDE.U32 R86, R3, 0x8, R86 ;  /* 0x0000000803560825 */ /* 0x010fe200078e0056 */
[----:B------:R-:W-:-:S02]  /*1060*/  ISETP.GE.U32.AND P1, PT, R0, 0x260, PT ;  /* 0x000002600000780c */ /* 0x000fc40003f26070 */
[----:B------:R-:W-:Y:S02]  /*1070*/  @P0 IADD3 R3, PT, PT, R3, 0x20, RZ ;  /* 0x0000002003030810 */ /* 0x000fe40007ffe0ff */
[----:B------:R-:W-:Y:S01]  /*1080*/  @P0 CS2R R56, SRZ ;  /* 0x0000000000380805 */ /* 0x000fe2000001ff00 */
[----:B------:R3:W5:Y:S01]  /*1090*/  @P0 LDG.E.64 R30, desc[UR6][R86.64] ;  /* 0x00000006561e0981 */ /* 0x000762000c1e1b00 */
[----:B------:R-:W4:Y:S01]  /*10a0*/  @P3 LDC.64 R88, c[0x0][0x3d0] ;  /* 0x0000f400ff583b82 */ /* 0x000f220000000a00 */
[----:B------:R-:W-:Y:S01]  /*10b0*/  ISETP.GE.U32.AND P0, PT, R0, 0x280, PT ;  /* 0x000002800000780c */ /* 0x000fe20003f06070 */
[C---:B0-----:R-:W-:Y:S01]  /*10c0*/  @P6 IMAD.WIDE.U32 R40, R3.reuse, 0x8, R38 ;  /* 0x0000000803286825 */ /* 0x041fe200078e0026 */
[----:B------:R-:W-:-:S04]  /*10d0*/  @P6 IADD3 R3, PT, PT, R3, 0x20, RZ ;  /* 0x0000002003036810 */ /* 0x000fc80007ffe0ff */
[----:B------:R0:W5:Y:S01]  /*10e0*/  @P6 LDG.E.64 R32, desc[UR6][R40.64] ;  /* 0x0000000628206981 */ /* 0x000162000c1e1b00 */
[----:B------:R-:W0:Y:S01]  /*10f0*/  @P2 LDC.64 R90, c[0x0][0x3d0] ;  /* 0x0000f400ff5a2b82 */ /* 0x000e220000000a00 */
[C---:B--2---:R-:W-:Y:S01]  /*1100*/  @P5 IMAD.WIDE.U32 R42, R3.reuse, 0x8, R42 ;  /* 0x00000008032a5825 */ /* 0x044fe200078e002a */
[----:B------:R-:W-:-:S04]  /*1110*/  @P5 IADD3 R3, PT, PT, R3, 0x20, RZ ;  /* 0x0000002003035810 */ /* 0x000fc80007ffe0ff */
[----:B------:R2:W5:Y:S02]  /*1120*/  @P5 LDG.E.64 R34, desc[UR6][R42.64] ;  /* 0x000000062a225981 */ /* 0x000564000c1e1b00 */
[----:B------:R-:W2:Y:S01]  /*1130*/  @P1 LDC.64 R38, c[0x0][0x3d0] ;  /* 0x0000f400ff261b82 */ /* 0x000ea20000000a00 */
[C---:B-1----:R-:W-:Y:S01]  /*1140*/  @P4 IMAD.WIDE.U32 R82, R3.reuse, 0x8, R82 ;  /* 0x0000000803524825 */ /* 0x042fe200078e0052 */
[----:B------:R-:W-:-:S04]  /*1150*/  @P4 IADD3 R3, PT, PT, R3, 0x20, RZ ;  /* 0x0000002003034810 */ /* 0x000fc80007ffe0ff */
[----:B------:R1:W5:Y:S02]  /*1160*/  @P4 LDG.E.64 R158, desc[UR6][R82.64] ;  /* 0x00000006529e4981 */ /* 0x000364000c1e1b00 */
[----:B---3--:R-:W3:Y:S01]  /*1170*/  @P0 LDC.64 R86, c[0x0][0x3d0] ;  /* 0x0000f400ff560b82 */ /* 0x008ee20000000a00 */
[C---:B----4-:R-:W-:Y:S01]  /*1180*/  @P3 IMAD.WIDE.U32 R88, R3.reuse, 0x8, R88 ;  /* 0x0000000803583825 */ /* 0x050fe200078e0058 */
[----:B------:R-:W-:-:S04]  /*1190*/  @P3 IADD3 R3, PT, PT, R3, 0x20, RZ ;  /* 0x0000002003033810 */ /* 0x000fc80007ffe0ff */
[----:B------:R1:W5:Y:S01]  /*11a0*/  @P3 LDG.E.64 R156, desc[UR6][R88.64] ;  /* 0x00000006589c3981 */ /* 0x000362000c1e1b00 */
[C---:B0-----:R-:W-:Y:S01]  /*11b0*/  @P2 IMAD.WIDE.U32 R90, R3.reuse, 0x8, R90 ;  /* 0x00000008035a2825 */ /* 0x041fe200078e005a */
[----:B------:R-:W-:-:S04]  /*11c0*/  @P2 IADD3 R3, PT, PT, R3, 0x20, RZ ;  /* 0x0000002003032810 */ /* 0x000fc80007ffe0ff */
[----:B------:R1:W5:Y:S01]  /*11d0*/  @P2 LDG.E.64 R154, desc[UR6][R90.64] ;  /* 0x000000065a9a2981 */ /* 0x000362000c1e1b00 */
[C---:B--2---:R-:W-:Y:S01]  /*11e0*/  @P1 IMAD.WIDE.U32 R84, R3.reuse, 0x8, R38 ;  /* 0x0000000803541825 */ /* 0x044fe200078e0026 */
[----:B------:R-:W-:-:S04]  /*11f0*/  @P1 IADD3 R3, PT, PT, R3, 0x20, RZ ;  /* 0x0000002003031810 */ /* 0x000fc80007ffe0ff */
[----:B------:R1:W5:Y:S01]  /*1200*/  @P1 LDG.E.64 R152, desc[UR6][R84.64] ;  /* 0x0000000654981981 */ /* 0x000362000c1e1b00 */
[----:B---3--:R-:W-:-:S05]  /*1210*/  @P0 IMAD.WIDE.U32 R38, R3, 0x8, R86 ;  /* 0x0000000803260825 */ /* 0x008fca00078e0056 */
[----:B------:R1:W5:Y:S01]  /*1220*/  @P0 LDG.E.64 R36, desc[UR6][R38.64] ;  /* 0x0000000626240981 */ /* 0x000362000c1e1b00 */
[----:B------:R-:W-:Y:S02]  /*1230*/  @P6 CS2R R54, SRZ ;  /* 0x0000000000366805 */ /* 0x000fe4000001ff00 */
[----:B------:R-:W-:Y:S02]  /*1240*/  @P5 CS2R R52, SRZ ;  /* 0x0000000000345805 */ /* 0x000fe4000001ff00 */
[----:B------:R-:W-:Y:S02]  /*1250*/  @P4 CS2R R50, SRZ ;  /* 0x0000000000324805 */ /* 0x000fe4000001ff00 */
[----:B------:R-:W-:Y:S02]  /*1260*/  @P3 CS2R R48, SRZ ;  /* 0x0000000000303805 */ /* 0x000fe4000001ff00 */
[----:B------:R-:W-:Y:S02]  /*1270*/  @P2 CS2R R46, SRZ ;  /* 0x00000000002e2805 */ /* 0x000fe4000001ff00 */
[----:B------:R-:W-:-:S02]  /*1280*/  @P1 CS2R R44, SRZ ;  /* 0x00000000002c1805 */ /* 0x000fc4000001ff00 */
[----:B-1----:R-:W-:-:S07]  /*1290*/  @P0 CS2R R4, SRZ ;  /* 0x0000000000040805 */ /* 0x002fce000001ff00 */
.L_x_69986:
[----:B------:R-:W-:Y:S05]  /*12a0*/  BSYNC.RECONVERGENT B0 ;  /* 0x0000000000007941 */ /* 0x000fea0003800200 */
.L_x_69984:
[----:B------:R-:W0:Y:S02]  /*12b0*/  LDCU UR4, c[0x0][0x384] ;  /* 0x00007080ff0477ac */ /* 0x000e240008000800 */
[----:B0-----:R-:W-:-:S13]  /*12c0*/  ISETP.GE.AND P0, PT, R2, UR4, PT ;  /* 0x0000000402007c0c */ /* 0x001fda000bf06270 */
[----:B------:R-:W-:Y:S05]  /*12d0*/  @P0 EXIT ;  /* 0x000000000000094d */ /* 0x000fea0003800000 */
[----:B-----5:R-:W-:Y:S01]  /*12e0*/  MOV R163, R10 ;  /* 0x0000000a00a37202 */ /* 0x020fe20000000f00 */
[----:B------:R-:W0:Y:S01]  /*12f0*/  LDCU.64 UR4, c[0x0][0x3e0] ;  /* 0x00007c00ff0477ac */ /* 0x000e220008000a00 */
[----:B------:R-:W-:Y:S02]  /*1300*/  SHF.R.U64 R164, R10, 0x10, R11 ;  /* 0x000000100aa47819 */ /* 0x000fe4000000120b */
[----:B------:R-:W-:Y:S01]  /*1310*/  MOV R151, R6 ;  /* 0x0000000600977202 */ /* 0x000fe20000000f00 */
[----:B------:R-:W1:Y:S01]  /*1320*/  LDCU UR8, c[0x0][0x388] ;  /* 0x00007100ff0877ac */ /* 0x000e620008000800 */
[----:B------:R-:W-:Y:S02]  /*1330*/  MOV R3, R7 ;  /* 0x0000000700037202 */ /* 0x000fe40000000f00 */
[----:B------:R-:W-:Y:S02]  /*1340*/  MOV R165, R12 ;  /* 0x0000000c00a57202 */ /* 0x000fe40000000f00 */
[----:B------:R-:W-:-:S02]  /*1350*/  MOV R10, R13 ;  /* 0x0000000d000a7202 */ /* 0x000fc40000000f00 */
[----:B------:R-:W-:Y:S02]  /*1360*/  MOV R39, R11 ;  /* 0x0000000b00277202 */ /* 0x000fe40000000f00 */
[----:B------:R-:W-:Y:S02]  /*1370*/  SHF.R.U32.HI R42, RZ, 0x10, R11 ;  /* 0x00000010ff2a7819 */ /* 0x000fe4000001160b */
[----:B------:R-:W-:Y:S02]  /*1380*/  PRMT R151, R151, 0x5410, R3 ;  /* 0x0000541097977816 */ /* 0x000fe40000000003 */
[----:B------:R-:W-:Y:S01]  /*1390*/  PRMT R165, R165, 0x5410, R10 ;  /* 0x00005410a5a57816 */ /* 0x000fe2000000000a */
[----:B0-----:R-:W-:Y:S01]  /*13a0*/  UISETP.NE.U32.AND UP0, UPT, UR4, URZ, UPT ;  /* 0x000000ff0400728c */ /* 0x001fe2000bf05070 */
[----:B------:R-:W-:Y:S01]  /*13b0*/  MOV R167, R14 ;  /* 0x0000000e00a77202 */ /* 0x000fe20000000f00 */
[----:B------:R-:W0:Y:S01]  /*13c0*/  LDCU.U8 UR4, c[0x0][0x410] ;  /* 0x00008200ff0477ac */ /* 0x000e220008000000 */
[----:B------:R-:W-:-:S02]  /*13d0*/  MOV R11, R15 ;  /* 0x0000000f000b7202 */ /* 0x000fc40000000f00 */
[----:B------:R-:W-:Y:S01]  /*13e0*/  MOV R3, R158 ;  /* 0x0000009e00037202 */ /* 0x000fe20000000f00 */
[----:B------:R-:W-:Y:S01]  /*13f0*/  UISETP.NE.AND.EX UP0, UPT, UR5, URZ, UPT, UP0 ;  /* 0x000000ff0500728c */ /* 0x000fe2000bf05300 */
[----:B------:R-:W-:Y:S01]  /*1400*/  MOV R10, R159 ;  /* 0x0000009f000a7202 */ /* 0x000fe20000000f00 */
[----:B------:R-:W2:Y:S01]  /*1410*/  LDCU UR5, c[0x0][0x448] ;  /* 0x00008900ff0577ac */ /* 0x000ea20008000800 */
[----:B------:R-:W-:Y:S02]  /*1420*/  PRMT R167, R167, 0x5410, R11 ;  /* 0x00005410a7a77816 */ /* 0x000fe4000000000b */
[----:B------:R-:W-:Y:S02]  /*1430*/  PRMT R189, R3, 0x5410, R10 ;  /* 0x0000541003bd7816 */ /* 0x000fe4000000000a */
[----:B------:R-:W-:Y:S02]  /*1440*/  MOV R11, R156 ;  /* 0x0000009c000b7202 */ /* 0x000fe40000000f00 */
[----:B------:R-:W-:-:S02]  /*1450*/  MOV R3, R157 ;  /* 0x0000009d00037202 */ /* 0x000fc40000000f00 */
[----:B------:R-:W-:Y:S02]  /*1460*/  MOV R10, R154 ;  /* 0x0000009a000a7202 */ /* 0x000fe40000000f00 */
[----:B------:R-:W-:Y:S02]  /*1470*/  PRMT R190, R11, 0x5410, R3 ;  /* 0x000054100bbe7816 */ /* 0x000fe40000000003 */
[----:B------:R-:W-:Y:S02]  /*1480*/  MOV R3, R155 ;  /* 0x0000009b00037202 */ /* 0x000fe40000000f00 */
[----:B------:R-:W-:Y:S02]  /*1490*/  MOV R11, R152 ;  /* 0x00000098000b7202 */ /* 0x000fe40000000f00 */
[----:B------:R-:W-:Y:S02]  /*14a0*/  PRMT R191, R10, 0x5410, R3 ;  /* 0x000054100abf7816 */ /* 0x000fe40000000003 */
[----:B------:R-:W-:-:S02]  /*14b0*/  MOV R10, R153 ;  /* 0x00000099000a7202 */ /* 0x000fc40000000f00 */
[--C-:B------:R-:W-:Y:S02]  /*14c0*/  SHF.R.U64 R193, R80, 0x10, R81.reuse ;  /* 0x0000001050c17819 */ /* 0x100fe40000001251 */
[----:B------:R-:W-:Y:S02]  /*14d0*/  SHF.R.U32.HI R3, RZ, 0x10, R81 ;  /* 0x00000010ff037819 */ /* 0x000fe40000011651 */
[----:B------:R-:W-:Y:S02]  /*14e0*/  PRMT R192, R11, 0x5410, R10 ;  /* 0x000054100bc07816 */ /* 0x000fe4000000000a */
[--C-:B------:R-:W-:Y:S02]  /*14f0*/  SHF.R.U64 R194, R78, 0x10, R79.reuse ;  /* 0x000000104ec27819 */ /* 0x100fe4000000124f */
[----:B------:R-:W-:Y:S02]  /*1500*/  SHF.R.U32.HI R10, RZ, 0x10, R79 ;  /* 0x00000010ff0a7819 */ /* 0x000fe4000001164f */
[----:B------:R-:W-:-:S02]  /*1510*/  PRMT R193, R193, 0x5410, R3 ;  /* 0x00005410c1c17816 */ /* 0x000fc40000000003 */
        /* <DEDUP_REMOVED lines=38> */
[----:B------:R-:W-:Y:S02]  /*1780*/  MOV R38, R9 ;  /* 0x0000000900267202 */ /* 0x000fe40000000f00 */
[--C-:B------:R-:W-:Y:S02]  /*1790*/  SHF.R.U64 R162, R8, 0x10, R9.reuse ;  /* 0x0000001008a27819 */ /* 0x100fe40000001209 */
[----:B------:R-:W-:Y:S02]  /*17a0*/  SHF.R.U32.HI R41, RZ, 0x10, R9 ;  /* 0x00000010ff297819 */ /* 0x000fe40000011609 */
[----:B------:R-:W-:-:S02]  /*17b0*/  SHF.R.U64 R166, R12, 0x10, R13 ;  /* 0x000000100ca67819 */ /* 0x000fc4000000120d */
[--C-:B------:R-:W-:Y:S02]  /*17c0*/  SHF.R.U64 R168, R14, 0x10, R15.reuse ;  /* 0x000000100ea87819 */ /* 0x100fe4000000120f */
[----:B------:R-:W-:Y:S02]  /*17d0*/  SHF.R.U32.HI R82, RZ, 0x10, R15 ;  /* 0x00000010ff527819 */ /* 0x000fe4000001160f */
[----:B------:R-:W-:Y:S02]  /*17e0*/  MOV R175, R22 ;  /* 0x0000001600af7202 */ /* 0x000fe40000000f00 */
[----:B------:R-:W-:Y:S02]  /*17f0*/  SHF.R.U64 R176, R22, 0x10, R23 ;  /* 0x0000001016b07819 */ /* 0x000fe40000001217 */
[--C-:B------:R-:W-:Y:S02]  /*1800*/  SHF.R.U64 R160, R6, 0x10, R7.reuse ;  /* 0x0000001006a07819 */ /* 0x100fe40000001207 */
[----:B------:R-:W-:-:S02]  /*1810*/  SHF.R.U32.HI R40, RZ, 0x10, R7 ;  /* 0x00000010ff287819 */ /* 0x000fc40000011607 */
[----:B------:R-:W-:Y:S02]  /*1820*/  MOV R161, R8 ;  /* 0x0000000800a17202 */ /* 0x000fe40000000f00 */
[----:B------:R-:W-:Y:S02]  /*1830*/  SHF.R.U32.HI R43, RZ, 0x10, R13 ;  /* 0x00000010ff2b7819 */ /* 0x000fe4000001160d */
[----:B------:R-:W-:Y:S02]  /*1840*/  MOV R169, R16 ;  /* 0x0000001000a97202 */ /* 0x000fe40000000f00 */
[----:B------:R-:W-:Y:S02]  /*1850*/  MOV R12, R17 ;  /* 0x00000011000c7202 */ /* 0x000fe40000000f00 */
[--C-:B------:R-:W-:Y:S02]  /*1860*/  SHF.R.U64 R170, R16, 0x10, R17.reuse ;  /* 0x0000001010aa7819 */ /* 0x100fe40000001211 */
[----:B------:R-:W-:-:S02]  /*1870*/  SHF.R.U32.HI R83, RZ, 0x10, R17 ;  /* 0x00000010ff537819 */ /* 0x000fc40000011611 */
[----:B------:R-:W-:Y:S02]  /*1880*/  MOV R15, R23 ;  /* 0x00000017000f7202 */ /* 0x000fe40000000f00 */
[----:B------:R-:W-:Y:S02]  /*1890*/  SHF.R.U32.HI R22, RZ, 0x10, R23 ;  /* 0x00000010ff167819 */ /* 0x000fe40000011617 */
[----:B------:R-:W-:Y:S02]  /*18a0*/  MOV R177, R24 ;  /* 0x0000001800b17202 */ /* 0x000fe40000000f00 */
[----:B------:R-:W-:Y:S02]  /*18b0*/  SHF.R.U64 R178, R24, 0x10, R25 ;  /* 0x0000001018b27819 */ /* 0x000fe40000001219 */
[----:B------:R-:W-:Y:S02]  /*18c0*/  MOV R9, R37 ;  /* 0x0000002500097202 */ /* 0x000fe40000000f00 */
[----:B------:R-:W-:-:S02]  /*18d0*/  PRMT R207, R207, 0x5410, R10 ;  /* 0x00005410cfcf7816 */ /* 0x000fc4000000000a */
[----:B------:R-:W-:Y:S02]  /*18e0*/  MOV R171, R18 ;  /* 0x0000001200ab7202 */ /* 0x000fe40000000f00 */
[----:B------:R-:W-:Y:S02]  /*18f0*/  MOV R13, R19 ;  /* 0x00000013000d7202 */ /* 0x000fe40000000f00 */
[--C-:B------:R-:W-:Y:S02]  /*1900*/  SHF.R.U64 R172, R18, 0x10, R19.reuse ;  /* 0x0000001012ac7819 */ /* 0x100fe40000001213 */
[----:B------:R-:W-:Y:S02]  /*1910*/  SHF.R.U32.HI R84, RZ, 0x10, R19 ;  /* 0x00000010ff547819 */ /* 0x000fe40000011613 */
[----:B------:R-:W-:Y:S02]  /*1920*/  MOV R173, R20 ;  /* 0x0000001400ad7202 */ /* 0x000fe40000000f00 */
[----:B------:R-:W-:-:S02]  /*1930*/  MOV R14, R21 ;  /* 0x00000015000e7202 */ /* 0x000fc40000000f00 */
[--C-:B------:R-:W-:Y:S02]  /*1940*/  SHF.R.U64 R174, R20, 0x10, R21.reuse ;  /* 0x0000001014ae7819 */ /* 0x100fe40000001215 */
[----:B------:R-:W-:Y:S02]  /*1950*/  SHF.R.U32.HI R85, RZ, 0x10, R21 ;  /* 0x00000010ff557819 */ /* 0x000fe40000011615 */
[----:B------:R-:W-:Y:S02]  /*1960*/  MOV R16, R25 ;  /* 0x0000001900107202 */ /* 0x000fe40000000f00 */
[----:B------:R-:W-:Y:S02]  /*1970*/  SHF.R.U32.HI R23, RZ, 0x10, R25 ;  /* 0x00000010ff177819 */ /* 0x000fe40000011619 */
[----:B------:R-:W-:Y:S02]  /*1980*/  MOV R179, R26 ;  /* 0x0000001a00b37202 */ /* 0x000fe40000000f00 */
[----:B------:R-:W-:-:S02]  /*1990*/  MOV R17, R27 ;  /* 0x0000001b00117202 */ /* 0x000fc40000000f00 */
[--C-:B------:R-:W-:Y:S02]  /*19a0*/  SHF.R.U64 R180, R26, 0x10, R27.reuse ;  /* 0x000000101ab47819 */ /* 0x100fe4000000121b */
[----:B------:R-:W-:Y:S02]  /*19b0*/  SHF.R.U32.HI R24, RZ, 0x10, R27 ;  /* 0x00000010ff187819 */ /* 0x000fe4000001161b */
[----:B------:R-:W-:Y:S02]  /*19c0*/  MOV R181, R28 ;  /* 0x0000001c00b57202 */ /* 0x000fe40000000f00 */
[----:B------:R-:W-:Y:S02]  /*19d0*/  SHF.R.U64 R182, R28, 0x10, R29 ;  /* 0x000000101cb67819 */ /* 0x000fe4000000121d */
[----:B------:R-:W-:Y:S02]  /*19e0*/  MOV R6, R36 ;  /* 0x0000002400067202 */ /* 0x000fe40000000f00 */
[----:B------:R-:W-:-:S02]  /*19f0*/  SHF.R.U64 R7, R36, 0x10, R37 ;  /* 0x0000001024077819 */ /* 0x000fc40000001225 */
[----:B------:R-:W-:Y:S01]  /*1a00*/  SHF.R.U32.HI R8, RZ, 0x10, R37 ;  /* 0x00000010ff087819 */ /* 0x000fe20000011625 */
[----:B------:R-:W-:Y:S01]  /*1a10*/  HADD2.F32 R6, -RZ, R6.H0_H0 ;  /* 0x20000006ff067230 */ /* 0x000fe20000004100 */
[--C-:B------:R-:W-:Y:S01]  /*1a20*/  SHF.R.U64 R10, R4, 0x10, R5.reuse ;  /* 0x00000010040a7819 */ /* 0x100fe20000001205 */
[----:B------:R-:W-:Y:S01]  /*1a30*/  HADD2.F32 R7, -RZ, R7.H0_H0 ;  /* 0x20000007ff077230 */ /* 0x000fe20000004100 */
[----:B------:R-:W-:Y:S01]  /*1a40*/  SHF.R.U32.HI R11, RZ, 0x10, R5 ;  /* 0x00000010ff0b7819 */ /* 0x000fe20000011605 */
[----:B------:R-:W-:Y:S01]  /*1a50*/  HADD2.F32 R8, -RZ, R8.H0_H0 ;  /* 0x20000008ff087230 */ /* 0x000fe20000004100 */
[----:B------:R-:W-:Y:S01]  /*1a60*/  MOV R18, R29 ;  /* 0x0000001d00127202 */ /* 0x000fe20000000f00 */
[----:B------:R-:W-:Y:S01]  /*1a70*/  HADD2.F32 R10, -RZ, R10.H0_H0 ;  /* 0x2000000aff0a7230 */ /* 0x000fe20000004100 */
[----:B------:R-:W-:Y:S02]  /*1a80*/  SHF.R.U32.HI R25, RZ, 0x10, R29 ;  /* 0x00000010ff197819 */ /* 0x000fe4000001161d */
[----:B------:R-:W-:-:S02]  /*1a90*/  MOV R183, R30 ;  /* 0x0000001e00b77202 */ /* 0x000fc40000000f00 */
[----:B------:R-:W-:Y:S02]  /*1aa0*/  MOV R19, R31 ;  /* 0x0000001f00137202 */ /* 0x000fe40000000f00 */
[--C-:B------:R-:W-:Y:S02]  /*1ab0*/  SHF.R.U64 R184, R30, 0x10, R31.reuse ;  /* 0x000000101eb87819 */ /* 0x100fe4000000121f */
[----:B------:R-:W-:Y:S02]  /*1ac0*/  SHF.R.U32.HI R26, RZ, 0x10, R31 ;  /* 0x00000010ff1a7819 */ /* 0x000fe4000001161f */
[----:B------:R-:W-:Y:S02]  /*1ad0*/  MOV R185, R32 ;  /* 0x0000002000b97202 */ /* 0x000fe40000000f00 */
[----:B------:R-:W-:Y:S02]  /*1ae0*/  MOV R20, R33 ;  /* 0x0000002100147202 */ /* 0x000fe40000000f00 */
[----:B------:R-:W-:-:S02]  /*1af0*/  SHF.R.U64 R186, R32, 0x10, R33 ;  /* 0x0000001020ba7819 */ /* 0x000fc40000001221 */
[----:B------:R-:W-:Y:S02]  /*1b00*/  SHF.R.U32.HI R27, RZ, 0x10, R33 ;  /* 0x00000010ff1b7819 */ /* 0x000fe40000011621 */
[----:B------:R-:W-:Y:S02]  /*1b10*/  MOV R187, R34 ;  /* 0x0000002200bb7202 */ /* 0x000fe40000000f00 */
[----:B------:R-:W-:Y:S02]  /*1b20*/  MOV R21, R35 ;  /* 0x0000002300157202 */ /* 0x000fe40000000f00 */
[--C-:B------:R-:W-:Y:S02]  /*1b30*/  SHF.R.U64 R188, R34, 0x10, R35.reuse ;  /* 0x0000001022bc7819 */ /* 0x100fe40000001223 */
[----:B------:R-:W-:Y:S02]  /*1b40*/  SHF.R.U32.HI R28, RZ, 0x10, R35 ;  /* 0x00000010ff1c7819 */ /* 0x000fe40000011623 */
[----:B------:R-:W-:Y:S01]  /*1b50*/  PRMT R206, R206, 0x5410, R3 ;  /* 0x00005410cece7816 */ /* 0x000fe20000000003 */
[----:B------:R-:W-:Y:S01]  /*1b60*/  HADD2.F32 R3, -RZ, R4.H0_H0 ;  /* 0x20000004ff037230 */ /* 0x000fe20000004100 */
[----:B------:R-:W-:Y:S01]  /*1b70*/  PRMT R160, R160, 0x5410, R40 ;  /* 0x00005410a0a07816 */ /* 0x000fe20000000028 */
[----:B------:R-:W-:Y:S01]  /*1b80*/  HADD2.F32 R4, -RZ, R5.H0_H0 ;  /* 0x20000005ff047230 */ /* 0x000fe20000004100 */
[----:B------:R-:W-:Y:S01]  /*1b90*/  PRMT R161, R161, 0x5410, R38 ;  /* 0x00005410a1a17816 */ /* 0x000fe20000000026 */
[----:B------:R-:W-:Y:S01]  /*1ba0*/  HADD2.F32 R5, -RZ, R9.H0_H0 ;  /* 0x20000009ff057230 */ /* 0x000fe20000004100 */
[----:B------:R-:W-:Y:S01]  /*1bb0*/  PRMT R162, R162, 0x5410, R41 ;  /* 0x00005410a2a27816 */ /* 0x000fe20000000029 */
[----:B------:R-:W-:Y:S01]  /*1bc0*/  HADD2.F32 R9, -RZ, R11.H0_H0 ;  /* 0x2000000bff097230 */ /* 0x000fe20000004100 */
        /* <DEDUP_REMOVED lines=24> */
[----:B012---:R-:W-:-:S13]  /*1d50*/  PLOP3.LUT P5, PT, PT, PT, UP0, 0x80, 0x8 ;  /* 0x000000000008781c */ /* 0x007fda0003faf008 */
.L_x_70088:
[----:B------:R-:W0:Y:S01]  /*1d60*/  @P5 LDC.64 R40, c[0x0][0x3e0] ;  /* 0x0000f800ff285b82 */ /* 0x000e220000000a00 */
[----:B-----5:R-:W-:Y:S01]  /*1d70*/  HFMA2 R149, -RZ, RZ, 1.875, 0 ;  /* 0x3f800000ff957431 */ /* 0x020fe200000001ff */
[----:B------:R-:W1:Y:S06]  /*1d80*/  S2R R148, SR_TID.X ;  /* 0x0000000000947919 */ /* 0x000e6c0000002100 */
[----:B------:R-:W2:Y:S01]  /*1d90*/  LDC.64 R42, c[0x0][0x3a0] ;  /* 0x0000e800ff2a7b82 */ /* 0x000ea20000000a00 */
[----:B0-----:R-:W-:-:S07]  /*1da0*/  @P5 IMAD.WIDE R88, R2, 0x4, R40 ;  /* 0x0000000402585825 */ /* 0x001fce00078e0228 */
[----:B------:R-:W2:Y:S01]  /*1db0*/  LDC.64 R40, c[0x0][0x3e0] ;  /* 0x0000f800ff287b82 */ /* 0x000ea20000000a00 */
[----:B------:R0:W5:Y:S01]  /*1dc0*/  @P5 LDG.E R149, desc[UR6][R88.64] ;  /* 0x0000000658955981 */ /* 0x000162000c1e1900 */
[----:B------:R-:W-:Y:S01]  /*1dd0*/  IMAD R90, R2, UR8, RZ ;  /* 0x00000008025a7c24 */ /* 0x000fe2000f8e02ff */
[----:B------:R-:W-:Y:S01]  /*1de0*/  ISETP.GE.U32.AND P4, PT, R0, 0x20, PT ;  /* 0x000000200000780c */ /* 0x000fe20003f86070 */
[----:B------:R-:W-:Y:S03]  /*1df0*/  BSSY.RECONVERGENT B0, `(.L_x_69987) ;  /* 0x000002c000007945 */ /* 0x000fe60003800200 */
[----:B------:R-:W-:-:S04]  /*1e00*/  SHF.R.S32.HI R91, RZ, 0x1f, R90 ;  /* 0x0000001fff5b7819 */ /* 0x000fc8000001145a */
[----:B------:R-:W-:Y:S02]  /*1e10*/  LEA.HI R91, R91, R90, RZ, 0x2 ;  /* 0x0000005a5b5b7211 */ /* 0x000fe400078f10ff */
[----:B-1----:R-:W-:-:S04]  /*1e20*/  LOP3.LUT R90, R148, 0x1f, RZ, 0xc0, !PT ;  /* 0x0000001f945a7812 */ /* 0x002fc800078ec0ff */
[----:B------:R-:W-:-:S04]  /*1e30*/  LEA.HI.SX32 R147, R91, R90, 0x1e ;  /* 0x0000005a5b937211 */ /* 0x000fc800078ff2ff */
[----:B------:R-:W-:Y:S02]  /*1e40*/  MOV R150, R147 ;  /* 0x0000009300967202 */ /* 0x000fe40000000f00 */
[----:B--2---:R-:W-:-:S04]  /*1e50*/  LOP3.LUT P0, RZ, R42, R40, RZ, 0xfc, !PT ;  /* 0x000000282aff7212 */ /* 0x004fc8000780fcff */
[----:B------:R-:W-:Y:S01]  /*1e60*/  LOP3.LUT P0, RZ, R43, R41, RZ, 0xfc, P0 ;  /* 0x000000292bff7212 */ /* 0x000fe2000000fcff */
[----:B0-----:R-:W-:-:S12]  /*1e70*/  @!P4 BRA `(.L_x_69988) ;  /* 0x00000000008cc947 */ /* 0x001fd80003800000 */
[----:B------:R-:W-:Y:S01]  /*1e80*/  ISETP.NE.U32.AND P1, PT, R42, RZ, PT ;  /* 0x000000ff2a00720c */ /* 0x000fe20003f25070 */
[----:B------:R-:W0:Y:S03]  /*1e90*/  LDC.64 R88, c[0x0][0x390] ;  /* 0x0000e400ff587b82 */ /* 0x000e260000000a00 */
[----:B------:R-:W-:-:S05]  /*1ea0*/  ISETP.NE.AND.EX P1, PT, R43, RZ, PT, P1 ;  /* 0x000000ff2b00720c */ /* 0x000fca0003f25310 */
[----:B------:R-:W1:Y:S08]  /*1eb0*/  @P0 LDC.64 R208, c[0x0][0x3a8] ;  /* 0x0000ea00ffd00b82 */ /* 0x000e700000000a00 */
[----:B------:R-:W2:Y:S01]  /*1ec0*/  @P1 LDC.64 R92, c[0x0][0x3a0] ;  /* 0x0000e800ff5c1b82 */ /* 0x000ea20000000a00 */
[----:B0-----:R-:W-:-:S06]  /*1ed0*/  IMAD.WIDE.U32 R88, R147, 0x10, R88 ;  /* 0x0000001093587825 */ /* 0x001fcc00078e0058 */
[----:B------:R-:W3:Y:S01]  /*1ee0*/  LDG.E.128 R88, desc[UR6][R88.64] ;  /* 0x0000000658587981 */ /* 0x000ee2000c1e1d00 */
[----:B--2---:R-:W-:-:S06]  /*1ef0*/  @P1 IMAD.WIDE.U32 R92, R147, 0x10, R92 ;  /* 0x00000010935c1825 */ /* 0x004fcc00078e005c */
[----:B------:R-:W3:Y:S01]  /*1f00*/  @P1 LDG.E.128 R92, desc[UR6][R92.64] ;  /* 0x000000065c5c1981 */ /* 0x000ee2000c1e1d00 */
[----:B-1----:R-:W-:-:S04]  /*1f10*/  @P0 IMAD.WIDE.U32 R208, R147, 0x10, R208 ;  /* 0x0000001093d00825 */ /* 0x002fc800078e00d0 */
[-C--:B---3-5:R-:W-:Y:S01]  /*1f20*/  @P1 FFMA.FTZ R13, R88, R149.reuse, R92 ;  /* 0x00000095580d1223 */ /* 0x0a8fe2000001005c */
[-C--:B------:R-:W-:Y:S01]  /*1f30*/  @P1 FFMA.FTZ R33, R89, R149.reuse, R93 ;  /* 0x0000009559211223 */ /* 0x080fe2000001005d */
[-C--:B------:R-:W-:Y:S01]  /*1f40*/  @P1 FFMA.FTZ R107, R90, R149.reuse, R94 ;  /* 0x000000955a6b1223 */ /* 0x080fe2000001005e */
[----:B------:R-:W-:Y:S02]  /*1f50*/  @P1 FFMA.FTZ R127, R91, R149, R95 ;  /* 0x000000955b7f1223 */ /* 0x000fe4000001005f */
[----:B------:R-:W-:Y:S02]  /*1f60*/  @P1 MOV R84, R13 ;  /* 0x0000000d00541202 */ /* 0x000fe40000000f00 */
[----:B------:R-:W-:Y:S02]  /*1f70*/  @P1 MOV R85, R33 ;  /* 0x0000002100551202 */ /* 0x000fe40000000f00 */
[----:B------:R-:W-:Y:S02]  /*1f80*/  @P1 MOV R86, R107 ;  /* 0x0000006b00561202 */ /* 0x000fe40000000f00 */
[----:B------:R-:W-:Y:S01]  /*1f90*/  @P1 MOV R87, R127 ;  /* 0x0000007f00571202 */ /* 0x000fe20000000f00 */
[----:B------:R-:W-:Y:S06]  /*1fa0*/  @P1 BRA `(.L_x_69989) ;  /* 0x0000000000381947 */ /* 0x000fec0003800000 */
[----:B------:R-:W-:-:S04]  /*1fb0*/  ISETP.NE.U32.AND P5, PT, R40, RZ, PT ;  /* 0x000000ff2800720c */ /* 0x000fc80003fa5070 */
[----:B------:R-:W-:-:S13]  /*1fc0*/  ISETP.NE.AND.EX P5, PT, R41, RZ, PT, P5 ;  /* 0x000000ff2900720c */ /* 0x000fda0003fa5350 */
[-C--:B------:R-:W-:Y:S01]  /*1fd0*/  @P5 FMUL.FTZ R84, R88, R149.reuse ;  /* 0x0000009558545220 */ /* 0x080fe20000410000 */
[-C--:B------:R-:W-:Y:S01]  /*1fe0*/  @P5 FMUL.FTZ R85, R89, R149.reuse ;  /* 0x0000009559555220 */ /* 0x080fe20000410000 */
[-C--:B------:R-:W-:Y:S01]  /*1ff0*/  @P5 FMUL.FTZ R86, R90, R149.reuse ;  /* 0x000000955a565220 */ /* 0x080fe20000410000 */
[-C--:B------:R-:W-:Y:S02]  /*2000*/  @P5 FMUL.FTZ R87, R91, R149.reuse ;  /* 0x000000955b575220 */ /* 0x080fe40000410000 */
[----:B------:R-:W-:Y:S01]  /*2010*/  @P5 MOV R13, R84 ;  /* 0x00000054000d5202 */ /* 0x000fe20000000f00 */
[----:B------:R-:W-:Y:S01]  /*2020*/  @!P5 FMUL.FTZ R13, R88, R149 ;  /* 0x00000095580dd220 */ /* 0x000fe20000410000 */
[----:B------:R-:W-:Y:S01]  /*2030*/  @P5 MOV R33, R85 ;  /* 0x0000005500215202 */ /* 0x000fe20000000f00 */
[-C--:B------:R-:W-:Y:S01]  /*2040*/  @!P5 FMUL.FTZ R33, R89, R149.reuse ;  /* 0x000000955921d220 */ /* 0x080fe20000410000 */
[----:B------:R-:W-:Y:S01]  /*2050*/  @P5 MOV R107, R86 ;  /* 0x00000056006b5202 */ /* 0x000fe20000000f00 */
[----:B------:R-:W-:Y:S01]  /*2060*/  @!P5 FMUL.FTZ R107, R90, R149 ;  /* 0x000000955a6bd220 */ /* 0x000fe20000410000 */
[----:B------:R-:W-:Y:S01]  /*2070*/  @P5 MOV R127, R87 ;  /* 0x00000057007f5202 */ /* 0x000fe20000000f00 */
[----:B------:R-:W-:-:S07]  /*2080*/  @!P5 FMUL.FTZ R127, R91, R149 ;  /* 0x000000955b7fd220 */ /* 0x000fce0000410000 */
.L_x_69989:
[----:B------:R0:W-:Y:S01]  /*2090*/  @P0 STG.E.128 desc[UR6][R208.64], R84 ;  /* 0x00000054d0000986 */ /* 0x0001e2000c101d06 */
[----:B------:R-:W-:-:S07]  /*20a0*/  IADD3 R150, PT, PT, R147, 0x20, RZ ;  /* 0x0000002093967810 */ /* 0x000fce0007ffe0ff */
.L_x_69988:
[----:B------:R-:W-:Y:S05]  /*20b0*/  BSYNC.RECONVERGENT B0 ;  /* 0x0000000000007941 */ /* 0x000fea0003800200 */
.L_x_69987:
[----:B------:R-:W-:Y:S01]  /*20c0*/  ISETP.GE.U32.AND P1, PT, R0, 0x40, PT ;  /* 0x000000400000780c */ /* 0x000fe20003f26070 */
[----:B------:R-:W-:Y:S01]  /*20d0*/  BSSY.RECONVERGENT B0, `(.L_x_69990) ;  /* 0x0000023000007945 */ /* 0x000fe20003800200 */
[----:B------:R-:W-:-:S11]  /*20e0*/  LOP3.LUT R11, R11, 0xffdfffff, RZ, 0xc0, !PT ;  /* 0xffdfffff0b0b7812 */ /* 0x000fd600078ec0ff */
[----:B------:R-:W-:Y:S01]  /*20f0*/  @P1 LOP3.LUT R11, R11, 0x200000, RZ, 0xfc, !PT ;  /* 0x002000000b0b1812 */ /* 0x000fe200078efcff */
[----:B------:R-:W-:Y:S06]  /*2100*/  @!P1 BRA `(.L_x_69991) ;  /* 0x00000000007c9947 */ /* 0x000fec0003800000 */
[----:B------:R-:W-:Y:S01]  /*2110*/  ISETP.NE.U32.AND P1, PT, R42, RZ, PT ;  /* 0x000000ff2a00720c */ /* 0x000fe20003f25070 */
[----:B------:R-:W1:Y:S03]  /*2120*/  LDC.64 R88, c[0x0][0x390] ;  /* 0x0000e400ff587b82 */ /* 0x000e660000000a00 */
[----:B------:R-:W-:-:S05]  /*2130*/  ISETP.NE.AND.EX P1, PT, R43, RZ, PT, P1 ;  /* 0x000000ff2b00720c */ /* 0x000fca0003f25310 */
[----:B0-----:R-:W0:Y:S08]  /*2140*/  @P0 LDC.64 R208, c[0x0][0x3a8] ;  /* 0x0000ea00ffd00b82 */ /* 0x001e300000000a00 */
[----:B------:R-:W2:Y:S01]  /*2150*/  @P1 LDC.64 R94, c[0x0][0x3a0] ;  /* 0x0000e800ff5e1b82 */ /* 0x000ea20000000a00 */
[----:B-1----:R-:W-:-:S06]  /*2160*/  IMAD.WIDE.U32 R88, R150, 0x10, R88 ;  /* 0x0000001096587825 */ /* 0x002fcc00078e0058 */
[----:B------:R-:W3:Y:S01]  /*2170*/  LDG.E.128 R88, desc[UR6][R88.64] ;  /* 0x0000000658587981 */ /* 0x000ee2000c1e1d00 */
[----:B--2---:R-:W-:-:S06]  /*2180*/  @P1 IMAD.WIDE.U32 R94, R150, 0x10, R94 ;  /* 0x00000010965e1825 */ /* 0x004fcc00078e005e */
[----:B------:R-:W3:Y:S02]  /*2190*/  @P1 LDG.E.128 R92, desc[UR6][R94.64] ;  /* 0x000000065e5c1981 */ /* 0x000ee4000c1e1d00 */
[-C--:B---3-5:R-:W-:Y:S01]  /*21a0*/  @P1 FFMA.FTZ R14, R88, R149.reuse, R92 ;  /* 0x00000095580e1223 */ /* 0x0a8fe2000001005c */
[-C--:B------:R-:W-:Y:S01]  /*21b0*/  @P1 FFMA.FTZ R34, R89, R149.reuse, R93 ;  /* 0x0000009559221223 */ /* 0x080fe2000001005d */
[-C--:B------:R-:W-:Y:S01]  /*21c0*/  @P1 FFMA.FTZ R108, R90, R149.reuse, R94 ;  /* 0x000000955a6c1223 */ /* 0x080fe2000001005e */
[----:B------:R-:W-:Y:S01]  /*21d0*/  @P1 FFMA.FTZ R128, R91, R149, R95 ;  /* 0x000000955b801223 */ /* 0x000fe2000001005f */
[----:B0-----:R-:W-:Y:S01]  /*21e0*/  @P0 IMAD.WIDE.U32 R92, R150, 0x10, R208 ;  /* 0x00000010965c0825 */ /* 0x001fe200078e00d0 */
[----:B------:R-:W-:Y:S02]  /*21f0*/  @P1 MOV R84, R14 ;  /* 0x0000000e00541202 */ /* 0x000fe40000000f00 */
[----:B------:R-:W-:Y:S02]  /*2200*/  @P1 MOV R85, R34 ;  /* 0x0000002200551202 */ /* 0x000fe40000000f00 */
[----:B------:R-:W-:-:S02]  /*2210*/  @P1 MOV R86, R108 ;  /* 0x0000006c00561202 */ /* 0x000fc40000000f00 */
[----:B------:R-:W-:Y:S01]  /*2220*/  @P1 MOV R87, R128 ;  /* 0x0000008000571202 */ /* 0x000fe20000000f00 */
[----:B------:R-:W-:Y:S06]  /*2230*/  @P1 BRA `(.L_x_69992) ;  /* 0x0000000000281947 */ /* 0x000fec0003800000 */
[----:B------:R-:W-:Y:S01]  /*2240*/  ISETP.NE.U32.AND P1, PT, R40, RZ, PT ;  /* 0x000000ff2800720c */ /* 0x000fe20003f25070 */
[-C--:B------:R-:W-:Y:S01]  /*2250*/  FMUL.FTZ R14, R88, R149.reuse ;  /* 0x00000095580e7220 */ /* 0x080fe20000410000 */
[-C--:B------:R-:W-:Y:S01]  /*2260*/  FMUL.FTZ R34, R89, R149.reuse ;  /* 0x0000009559227220 */ /* 0x080fe20000410000 */
[-C--:B------:R-:W-:Y:S01]  /*2270*/  FMUL.FTZ R108, R90, R149.reuse ;  /* 0x000000955a6c7220 */ /* 0x080fe20000410000 */
[----:B------:R-:W-:Y:S01]  /*2280*/  ISETP.NE.AND.EX P1, PT, R41, RZ, PT, P1 ;  /* 0x000000ff2900720c */ /* 0x000fe20003f25310 */
[----:B------:R-:W-:-:S12]  /*2290*/  FMUL.FTZ R128, R91, R149 ;  /* 0x000000955b807220 */ /* 0x000fd80000410000 */
[----:B------:R-:W-:Y:S02]  /*22a0*/  @P1 MOV R84, R14 ;  /* 0x0000000e00541202 */ /* 0x000fe40000000f00 */
[----:B------:R-:W-:Y:S02]  /*22b0*/  @P1 MOV R85, R34 ;  /* 0x0000002200551202 */ /* 0x000fe40000000f00 */
[----:B------:R-:W-:Y:S02]  /*22c0*/  @P1 MOV R86, R108 ;  /* 0x0000006c00561202 */ /* 0x000fe40000000f00 */
[----:B------:R-:W-:-:S07]  /*22d0*/  @P1 MOV R87, R128 ;  /* 0x0000008000571202 */ /* 0x000fce0000000f00 */
.L_x_69992:
[----:B------:R1:W-:Y:S01]  /*22e0*/  @P0 STG.E.128 desc[UR6][R92.64], R84 ;  /* 0x000000545c000986 */ /* 0x0003e2000c101d06 */
[----:B------:R-:W-:-:S07]  /*22f0*/  IADD3 R150, PT, PT, R150, 0x20, RZ ;  /* 0x0000002096967810 */ /* 0x000fce0007ffe0ff */
.L_x_69991:
[----:B------:R-:W-:Y:S05]  /*2300*/  BSYNC.RECONVERGENT B0 ;  /* 0x0000000000007941 */ /* 0x000fea0003800200 */
.L_x_69990:
[----:B------:R-:W-:Y:S01]  /*2310*/  ISETP.GE.U32.AND P1, PT, R0, 0x60, PT ;  /* 0x000000600000780c */ /* 0x000fe20003f26070 */
[----:B------:R-:W-:Y:S01]  /*2320*/  BSSY.RECONVERGENT B0, `(.L_x_69993) ;  /* 0x0000023000007945 */ /* 0x000fe20003800200 */
[----:B------:R-:W-:-:S11]  /*2330*/  LOP3.LUT R11, R11, 0xffbfffff, RZ, 0xc0, !PT ;  /* 0xffbfffff0b0b7812 */ /* 0x000fd600078ec0ff */
[----:B------:R-:W-:Y:S01]  /*2340*/  @P1 LOP3.LUT R11, R11, 0x400000, RZ, 0xfc, !PT ;  /* 0x004000000b0b1812 */ /* 0x000fe200078efcff */
[----:B------:R-:W-:Y:S06]  /*2350*/  @!P1 BRA `(.L_x_69994) ;  /* 0x00000000007c9947 */ /* 0x000fec0003800000 */
[----:B------:R-:W-:Y:S01]  /*2360*/  ISETP.NE.U32.AND P1, PT, R42, RZ, PT ;  /* 0x000000ff2a00720c */ /* 0x000fe20003f25070 */
[----:B------:R-:W2:Y:S03]  /*2370*/  LDC.64 R88, c[0x0][0x390] ;  /* 0x0000e400ff587b82 */ /* 0x000ea60000000a00 */
[----:B------:R-:W-:-:S05]  /*2380*/  ISETP.NE.AND.EX P1, PT, R43, RZ, PT, P1 ;  /* 0x000000ff2b00720c */ /* 0x000fca0003f25310 */
[----:B0-----:R-:W0:Y:S08]  /*2390*/  @P0 LDC.64 R208, c[0x0][0x3a8] ;  /* 0x0000ea00ffd00b82 */ /* 0x001e300000000a00 */
[----:B------:R-:W3:Y:S01]  /*23a0*/  @P1 LDC.64 R94, c[0x0][0x3a0] ;  /* 0x0000e800ff5e1b82 */ /* 0x000ee20000000a00 */
[----:B--2---:R-:W-:-:S06]  /*23b0*/  IMAD.WIDE.U32 R88, R150, 0x10, R88 ;  /* 0x0000001096587825 */ /* 0x004fcc00078e0058 */
[----:B------:R-:W2:Y:S01]  /*23c0*/  LDG.E.128 R88, desc[UR6][R88.64] ;  /* 0x0000000658587981 */ /* 0x000ea2000c1e1d00 */
[----:B---3--:R-:W-:-:S06]  /*23d0*/  @P1 IMAD.WIDE.U32 R94, R150, 0x10, R94 ;  /* 0x00000010965e1825 */ /* 0x008fcc00078e005e */
[----:B-1----:R-:W2:Y:S02]  /*23e0*/  @P1 LDG.E.128 R92, desc[UR6][R94.64] ;  /* 0x000000065e5c1981 */ /* 0x002ea4000c1e1d00 */
[-C--:B--2--5:R-:W-:Y:S01]  /*23f0*/  @P1 FFMA.FTZ R15, R88, R149.reuse, R92 ;  /* 0x00000095580f1223 */ /* 0x0a4fe2000001005c */
        /* <DEDUP_REMOVED lines=19> */
.L_x_69995:
[----:B------:R2:W-:Y:S01]  /*2530*/  @P0 STG.E.128 desc[UR6][R92.64], R84 ;  /* 0x000000545c000986 */ /* 0x0005e2000c101d06 */
[----:B------:R-:W-:-:S07]  /*2540*/  IADD3 R150, PT, PT, R150, 0x20, RZ ;  /* 0x0000002096967810 */ /* 0x000fce0007ffe0ff */
.L_x_69994:
[----:B------:R-:W-:Y:S05]  /*2550*/  BSYNC.RECONVERGENT B0 ;  /* 0x0000000000007941 */ /* 0x000fea0003800200 */
.L_x_69993:
[----:B------:R-:W-:Y:S01]  /*2560*/  ISETP.GE.U32.AND P1, PT, R0, 0x80, PT ;  /* 0x000000800000780c */ /* 0x000fe20003f26070 */
[----:B------:R-:W-:Y:S01]  /*2570*/  BSSY.RECONVERGENT B0, `(.L_x_69996) ;  /* 0x0000023000007945 */ /* 0x000fe20003800200 */
[----:B------:R-:W-:-:S11]  /*2580*/  LOP3.LUT R11, R11, 0xff7fffff, RZ, 0xc0, !PT ;  /* 0xff7fffff0b0b7812 */ /* 0x000fd600078ec0ff */
[----:B------:R-:W-:Y:S01]  /*2590*/  @P1 LOP3.LUT R11, R11, 0x800000, RZ, 0xfc, !PT ;  /* 0x008000000b0b1812 */ /* 0x000fe200078efcff */
[----:B------:R-:W-:Y:S06]  /*25a0*/  @!P1 BRA `(.L_x_69997) ;  /* 0x00000000007c9947 */ /* 0x000fec0003800000 */
[----:B------:R-:W-:Y:S01]  /*25b0*/  ISETP.NE.U32.AND P1, PT, R42, RZ, PT ;  /* 0x000000ff2a00720c */ /* 0x000fe20003f25070 */
[----:B------:R-:W3:Y:S03]  /*25c0*/  LDC.64 R88, c[0x0][0x390] ;  /* 0x0000e400ff587b82 */ /* 0x000ee60000000a00 */
[----:B------:R-:W-:-:S05]  /*25d0*/  ISETP.NE.AND.EX P1, PT, R43, RZ, PT, P1 ;  /* 0x000000ff2b00720c */ /* 0x000fca0003f25310 */
[----:B0-----:R-:W0:Y:S08]  /*25e0*/  @P0 LDC.64 R208, c[0x0][0x3a8] ;  /* 0x0000ea00ffd00b82 */ /* 0x001e300000000a00 */
[----:B------:R-:W4:Y:S01]  /*25f0*/  @P1 LDC.64 R94, c[0x0][0x3a0] ;  /* 0x0000e800ff5e1b82 */ /* 0x000f220000000a00 */
[----:B---3--:R-:W-:-:S06]  /*2600*/  IMAD.WIDE.U32 R88, R150, 0x10, R88 ;  /* 0x0000001096587825 */ /* 0x008fcc00078e0058 */
[----:B------:R-:W3:Y:S01]  /*2610*/  LDG.E.128 R88, desc[UR6][R88.64] ;  /* 0x0000000658587981 */ /* 0x000ee2000c1e1d00 */
[----:B----4-:R-:W-:-:S06]  /*2620*/  @P1 IMAD.WIDE.U32 R94, R150, 0x10, R94 ;  /* 0x00000010965e1825 */ /* 0x010fcc00078e005e */
[----:B-12---:R-:W3:Y:S02]  /*2630*/  @P1 LDG.E.128 R92, desc[UR6][R94.64] ;  /* 0x000000065e5c1981 */ /* 0x006ee4000c1e1d00 */
        /* <DEDUP_REMOVED lines=20> */
.L_x_69998:
[----:B------:R3:W-:Y:S01]  /*2780*/  @P0 STG.E.128 desc[UR6][R92.64], R84 ;  /* 0x000000545c000986 */ /* 0x0007e2000c101d06 */
[----:B------:R-:W-:-:S07]  /*2790*/  IADD3 R150, PT, PT, R150, 0x20, RZ ;  /* 0x0000002096967810 */ /* 0x000fce0007ffe0ff */
.L_x_69997:
[----:B------:R-:W-:Y:S05]  /*27a0*/  BSYNC.RECONVERGENT B0 ;  /* 0x0000000000007941 */ /* 0x000fea0003800200 */
.L_x_69996:
[----:B------:R-:W-:Y:S01]  /*27b0*/  ISETP.GE.U32.AND P1, PT, R0, 0xa0, PT ;  /* 0x000000a00000780c */ /* 0x000fe20003f26070 */
[----:B------:R-:W-:Y:S01]  /*27c0*/  BSSY.RECONVERGENT B0, `(.L_x_69999) ;  /* 0x0000023000007945 */ /* 0x000fe20003800200 */
[----:B------:R-:W-:-:S11]  /*27d0*/  LOP3.LUT R12, R12, 0xfffffffb, RZ, 0xc0, !PT ;  /* 0xfffffffb0c0c7812 */ /* 0x000fd600078ec0ff */
[----:B------:R-:W-:Y:S01]  /*27e0*/  @P1 LOP3.LUT R12, R12, 0x4, RZ, 0xfc, !PT ;  /* 0x000000040c0c1812 */ /* 0x000fe200078efcff */
[----:B------:R-:W-:Y:S06]  /*27f0*/  @!P1 BRA `(.L_x_70000) ;  /* 0x00000000007c9947 */ /* 0x000fec0003800000 */
[----:B------:R-:W-:Y:S01]  /*2800*/  ISETP.NE.U32.AND P1, PT, R42, RZ, PT ;  /* 0x000000ff2a00720c */ /* 0x000fe20003f25070 */
[----:B------:R-:W4:Y:S03]  /*2810*/  LDC.64 R88, c[0x0][0x390] ;  /* 0x0000e400ff587b82 */ /* 0x000f260000000a00 */
[----:B------:R-:W-:-:S05]  /*2820*/  ISETP.NE.AND.EX P1, PT, R43, RZ, PT, P1 ;  /* 0x000000ff2b00720c */ /* 0x000fca0003f25310 */
[----:B0-----:R-:W0:Y:S08]  /*2830*/  @P0 LDC.64 R208, c[0x0][0x3a8] ;  /* 0x0000ea00ffd00b82 */ /* 0x001e300000000a00 */
[----:B------:R-:W1:Y:S01]  /*2840*/  @P1 LDC.64 R94, c[0x0][0x3a0] ;  /* 0x0000e800ff5e1b82 */ /* 0x000e620000000a00 */
[----:B----4-:R-:W-:-:S06]  /*2850*/  IMAD.WIDE.U32 R88, R150, 0x10, R88 ;  /* 0x0000001096587825 */ /* 0x010fcc00078e0058 */
[----:B------:R-:W4:Y:S01]  /*2860*/  LDG.E.128 R88, desc[UR6][R88.64] ;  /* 0x0000000658587981 */ /* 0x000f22000c1e1d00 */
[----:B-1----:R-:W-:-:S06]  /*2870*/  @P1 IMAD.WIDE.U32 R94, R150, 0x10, R94 ;  /* 0x00000010965e1825 */ /* 0x002fcc00078e005e */
[----:B--23--:R-:W4:Y:S02]  /*2880*/  @P1 LDG.E.128 R92, desc[UR6][R94.64] ;  /* 0x000000065e5c1981 */ /* 0x00cf24000c1e1d00 */
[-C--:B----45:R-:W-:Y:S01]  /*2890*/  @P1 FFMA.FTZ R17, R88, R149.reuse, R92 ;  /* 0x0000009558111223 */ /* 0x0b0fe2000001005c */
        /* <DEDUP_REMOVED lines=19> */
.L_x_70001:
[----:B------:R4:W-:Y:S01]  /*29d0*/  @P0 STG.E.128 desc[UR6][R92.64], R84 ;  /* 0x000000545c000986 */ /* 0x0009e2000c101d06 */
[----:B------:R-:W-:-:S07]  /*29e0*/  IADD3 R150, PT, PT, R150, 0x20, RZ ;  /* 0x0000002096967810 */ /* 0x000fce0007ffe0ff */
.L_x_70000:
[----:B------:R-:W-:Y:S05]  /*29f0*/  BSYNC.RECONVERGENT B0 ;  /* 0x0000000000007941 */ /* 0x000fea0003800200 */
.L_x_69999:
        /* <DEDUP_REMOVED lines=13> */
[----:B---34-:R-:W2:Y:S02]  /*2ad0*/  @P1 LDG.E.128 R92, desc[UR6][R94.64] ;  /* 0x000000065e5c1981 */ /* 0x018ea4000c1e1d00 */
        /* <DEDUP_REMOVED lines=20> */
.L_x_70004:
[----:B------:R0:W-:Y:S01]  /*2c20*/  @P0 STG.E.128 desc[UR6][R92.64], R84 ;  /* 0x000000545c000986 */ /* 0x0001e2000c101d06 */
[----:B------:R-:W-:-:S07]  /*2c30*/  IADD3 R150, PT, PT, R150, 0x20, RZ ;  /* 0x0000002096967810 */ /* 0x000fce0007ffe0ff */
.L_x_70003:
[----:B------:R-:W-:Y:S05]  /*2c40*/  BSYNC.RECONVERGENT B0 ;  /* 0x0000000000007941 */ /* 0x000fea0003800200 */
.L_x_70002:
        /* <DEDUP_REMOVED lines=34> */
.L_x_70007:
[----:B------:R0:W-:Y:S01]  /*2e70*/  @P0 STG.E.128 desc[UR6][R92.64], R84 ;  /* 0x000000545c000986 */ /* 0x0001e2000c101d06 */
[----:B------:R-:W-:-:S07]  /*2e80*/  IADD3 R150, PT, PT, R150, 0x20, RZ ;  /* 0x0000002096967810 */ /* 0x000fce0007ffe0ff */
.L_x_70006:
[----:B------:R-:W-:Y:S05]  /*2e90*/  BSYNC.RECONVERGENT B0 ;  /* 0x0000000000007941 */ /* 0x000fea0003800200 */
.L_x_70005:
        /* <DEDUP_REMOVED lines=34> */
.L_x_70010:
[----:B------:R0:W-:Y:S01]  /*30c0*/  @P0 STG.E.128 desc[UR6][R92.64], R84 ;  /* 0x000000545c000986 */ /* 0x0001e2000c101d06 */
[----:B------:R-:W-:-:S07]  /*30d0*/  IADD3 R150, PT, PT, R150, 0x20, RZ ;  /* 0x0000002096967810 */ /* 0x000fce0007ffe0ff */
.L_x_70009:
[----:B------:R-:W-:Y:S05]  /*30e0*/  BSYNC.RECONVERGENT B0 ;  /* 0x0000000000007941 */ /* 0x000fea0003800200 */
.L_x_70008:
        /* <DEDUP_REMOVED lines=34> */
.L_x_70013:
[----:B------:R0:W-:Y:S01]  /*3310*/  @P0 STG.E.128 desc[UR6][R92.64], R84 ;  /* 0x000000545c000986 */ /* 0x0001e2000c101d06 */
[----:B------:R-:W-:-:S07]  /*3320*/  IADD3 R150, PT, PT, R150, 0x20, RZ ;  /* 0x0000002096967810 */ /* 0x000fce0007ffe0ff */
.L_x_70012:
[----:B------:R-:W-:Y:S05]  /*3330*/  BSYNC.RECONVERGENT B0 ;  /* 0x0000000000007941 */ /* 0x000fea0003800200 */
.L_x_70011:
        /* <DEDUP_REMOVED lines=34> */
.L_x_70016:
[----:B------:R0:W-:Y:S01]  /*3560*/  @P0 STG.E.128 desc[UR6][R92.64], R84 ;  /* 0x000000545c000986 */ /* 0x0001e2000c101d06 */
[----:B------:R-:W-:-:S07]  /*3570*/  IADD3 R150, PT, PT, R150, 0x20, RZ ;  /* 0x0000002096967810 */ /* 0x000fce0007ffe0ff */
.L_x_70015:
[----:B------:R-:W-:Y:S05]  /*3580*/  BSYNC.RECONVERGENT B0 ;  /* 0x0000000000007941 */ /* 0x000fea0003800200 */
.L_x_70014:
        /* <DEDUP_REMOVED lines=34> */
.L_x_70019:
[----:B------:R0:W-:Y:S01]  /*37b0*/  @P0 STG.E.128 desc[UR6][R92.64], R84 ;  /* 0x000000545c000986 */ /* 0x0001e2000c101d06 */
[----:B------:R-:W-:-:S07]  /*37c0*/  IADD3 R150, PT, PT, R150, 0x20, RZ ;  /* 0x0000002096967810 */ /* 0x000fce0007ffe0ff */
.L_x_70018:
[----:B------:R-:W-:Y:S05]  /*37d0*/  BSYNC.RECONVERGENT B0 ;  /* 0x0000000000007941 */ /* 0x000fea0003800200 */
.L_x_70017:
        /* <DEDUP_REMOVED lines=34> */
.L_x_70022:
[----:B------:R0:W-:Y:S01]  /*3a00*/  @P0 STG.E.128 desc[UR6][R92.64], R84 ;  /* 0x000000545c000986 */ /* 0x0001e2000c101d06 */
[----:B------:R-:W-:-:S07]  /*3a10*/  IADD3 R150, PT, PT, R150, 0x20, RZ ;  /* 0x0000002096967810 */ /* 0x000fce0007ffe0ff */
.L_x_70021:
[----:B------:R-:W-:Y:S05]  /*3a20*/  BSYNC.RECONVERGENT B0 ;  /* 0x0000000000007941 */ /* 0x000fea0003800200 */
.L_x_70020:
        /* <DEDUP_REMOVED lines=34> */
.L_x_70025:
[----:B------:R0:W-:Y:S01]  /*3c50*/  @P0 STG.E.128 desc[UR6][R92.64], R84 ;  /* 0x000000545c000986 */ /* 0x0001e2000c101d06 */
[----:B------:R-:W-:-:S07]  /*3c60*/  IADD3 R150, PT, PT, R150, 0x20, RZ ;  /* 0x0000002096967810 */ /* 0x000fce0007ffe0ff */
.L_x_70024:
[----:B------:R-:W-:Y:S05]  /*3c70*/  BSYNC.RECONVERGENT B0 ;  /* 0x0000000000007941 */ /* 0x000fea0003800200 */
.L_x_70023:
        /* <DEDUP_REMOVED lines=34> */
.L_x_70028:
[----:B------:R0:W-:Y:S01]  /*3ea0*/  @P0 STG.E.128 desc[UR6][R92.64], R84 ;  /* 0x000000545c000986 */ /* 0x0001e2000c101d06 */
[----:B------:R-:W-:-:S07]  /*3eb0*/  IADD3 R150, PT, PT, R150, 0x20, RZ ;  /* 0x0000002096967810 */ /* 0x000fce0007ffe0ff */
.L_x_70027:
[----:B------:R-:W-:Y:S05]  /*3ec0*/  BSYNC.RECONVERGENT B0 ;  /* 0x0000000000007941 */ /* 0x000fea0003800200 */
.L_x_70026:
        /* <DEDUP_REMOVED lines=34> */
.L_x_70031:
[----:B------:R0:W-:Y:S01]  /*40f0*/  @P0 STG.E.128 desc[UR6][R92.64], R84 ;  /* 0x000000545c000986 */ /* 0x0001e2000c101d06 */
[----:B------:R-:W-:-:S07]  /*4100*/  IADD3 R150, PT, PT, R150, 0x20, RZ ;  /* 0x0000002096967810 */ /* 0x000fce0007ffe0ff */
.L_x_70030:
[----:B------:R-:W-:Y:S05]  /*4110*/  BSYNC.RECONVERGENT B0 ;  /* 0x0000000000007941 */ /* 0x000fea0003800200 */
.L_x_70029:
        /* <DEDUP_REMOVED lines=34> */
.L_x_70034:
[----:B------:R0:W-:Y:S01]  /*4340*/  @P0 STG.E.128 desc[UR6][R92.64], R84 ;  /* 0x000000545c000986 */ /* 0x0001e2000c101d06 */
[----:B------:R-:W-:-:S07]  /*4350*/  IADD3 R150, PT, PT, R150, 0x20, RZ ;  /* 0x0000002096967810 */ /* 0x000fce0007ffe0ff */
.L_x_70033:
[----:B------:R-:W-:Y:S05]  /*4360*/  BSYNC.RECONVERGENT B0 ;  /* 0x0000000000007941 */ /* 0x000fea0003800200 */
.L_x_70032:
        /* <DEDUP_REMOVED lines=34> */
.L_x_70037:
[----:B------:R0:W-:Y:S01]  /*4590*/  @P0 STG.E.128 desc[UR6][R92.64], R84 ;  /* 0x000000545c000986 */ /* 0x0001e2000c101d06 */
[----:B------:R-:W-:-:S07]  /*45a0*/  IADD3 R150, PT, PT, R150, 0x20, RZ ;  /* 0x0000002096967810 */ /* 0x000fce0007ffe0ff */
.L_x_70036:
[----:B------:R-:W-:Y:S05]  /*45b0*/  BSYNC.RECONVERGENT B0 ;  /* 0x0000000000007941 */ /* 0x000fea0003800200 */
.L_x_70035:
        /* <DEDUP_REMOVED lines=34> */
.L_x_70040:
[----:B------:R0:W-:Y:S01]  /*47e0*/  @P0 STG.E.128 desc[UR6][R92.64], R84 ;  /* 0x000000545c000986 */ /* 0x0001e2000c101d06 */
[----:B------:R-:W-:-:S07]  /*47f0*/  IADD3 R150, PT, PT, R150, 0x20, RZ ;  /* 0x0000002096967810 */ /* 0x000fce0007ffe0ff */
.L_x_70039:
[----:B------:R-:W-:Y:S05]  /*4800*/  BSYNC.RECONVERGENT B0 ;  /* 0x0000000000007941 */ /* 0x000fea0003800200 */
.L_x_70038:
        /* <DEDUP_REMOVED lines=34> */
.L_x_70043:
[----:B------:R0:W-:Y:S01]  /*4a30*/  @P0 STG.E.128 desc[UR6][R92.64], R84 ;  /* 0x000000545c000986 */ /* 0x0001e2000c101d06 */
[----:B------:R-:W-:-:S07]  /*4a40*/  IADD3 R150, PT, PT, R150, 0x20, RZ ;  /* 0x0000002096967810 */ /* 0x000fce0007ffe0ff */
.L_x_70042:
[----:B------:R-:W-:Y:S05]  /*4a50*/  BSYNC.RECONVERGENT B0 ;  /* 0x0000000000007941 */ /* 0x000fea0003800200 */
.L_x_70041:
[----:B------:R-:W-:Y:S01]  /*4a60*/  ISETP.GE.U32.AND P1, PT, R0, 0x280, PT ;  /* 0x000002800000780c */ /* 0x000fe20003f26070 */
[----:B------:R-:W-:Y:S01]  /*4a70*/  BSSY.RECONVERGENT B0, `(.L_x_70044) ;  /* 0x0000022000007945 */ /* 0x000fe20003800200 */
[----:B------:R-:W-:-:S11]  /*4a80*/  LOP3.LUT R11, R11, 0xffff7fff, RZ, 0xc0, !PT ;  /* 0xffff7fff0b0b7812 */ /* 0x000fd600078ec0ff */
[----:B------:R-:W-:Y:S01]  /*4a90*/  @P1 LOP3.LUT R11, R11, 0x8000, RZ, 0xfc, !PT ;  /* 0x000080000b0b1812 */ /* 0x000fe200078efcff */
[----:B------:R-:W-:Y:S06]  /*4aa0*/  @!P1 BRA `(.L_x_70045) ;  /* 0x0000000000789947 */ /* 0x000fec0003800000 */
[----:B------:R-:W-:Y:S01]  /*4ab0*/  ISETP.NE.U32.AND P1, PT, R42, RZ, PT ;  /* 0x000000ff2a00720c */ /* 0x000fe20003f25070 */
[----:B------:R-:W0:Y:S03]  /*4ac0*/  LDC.64 R88, c[0x0][0x390] ;  /* 0x0000e400ff587b82 */ /* 0x000e260000000a00 */
[----:B------:R-:W-:-:S05]  /*4ad0*/  ISETP.NE.AND.EX P1, PT, R43, RZ, PT, P1 ;  /* 0x000000ff2b00720c */ /* 0x000fca0003f25310 */
[----:B------:R-:W0:Y:S08]  /*4ae0*/  @P0 LDC.64 R42, c[0x0][0x3a8] ;  /* 0x0000ea00ff2a0b82 */ /* 0x000e300000000a00 */
[----:B01234-:R-:W0:Y:S01]  /*4af0*/  @P1 LDC.64 R92, c[0x0][0x3a0] ;  /* 0x0000e800ff5c1b82 */ /* 0x01fe220000000a00 */
[----:B------:R-:W-:-:S06]  /*4b00*/  IMAD.WIDE.U32 R88, R150, 0x10, R88 ;  /* 0x0000001096587825 */ /* 0x000fcc00078e0058 */
[----:B------:R-:W2:Y:S01]  /*4b10*/  LDG.E.128 R88, desc[UR6][R88.64] ;  /* 0x0000000658587981 */ /* 0x000ea2000c1e1d00 */
[----:B0-----:R-:W-:-:S06]  /*4b20*/  @P1 IMAD.WIDE.U32 R92, R150, 0x10, R92 ;  /* 0x00000010965c1825 */ /* 0x001fcc00078e005c */
[----:B------:R-:W2:Y:S01]  /*4b30*/  @P1 LDG.E.128 R92, desc[UR6][R92.64] ;  /* 0x000000065c5c1981 */ /* 0x000ea2000c1e1d00 */
[----:B------:R-:W-:-:S04]  /*4b40*/  @P0 IMAD.WIDE.U32 R42, R150, 0x10, R42 ;  /* 0x00000010962a0825 */ /* 0x000fc800078e002a */
[-C--:B--2--5:R-:W-:Y:S01]  /*4b50*/  @P1 FFMA.FTZ R32, R88, R149.reuse, R92 ;  /* 0x0000009558201223 */ /* 0x0a4fe2000001005c */
        /* <DEDUP_REMOVED lines=18> */
.L_x_70046:
[----:B------:R0:W-:Y:S02]  /*4c80*/  @P0 STG.E.128 desc[UR6][R42.64], R84 ;  /* 0x000000542a000986 */ /* 0x0001e4000c101d06 */
.L_x_70045:
[----:B------:R-:W-:Y:S05]  /*4c90*/  BSYNC.RECONVERGENT B0 ;  /* 0x0000000000007941 */ /* 0x000fea0003800200 */
.L_x_70044:
[----:B------:R-:W-:Y:S01]  /*4ca0*/  FADD.FTZ R40, RZ, R13 ;  /* 0x0000000dff287221 */ /* 0x000fe20000010000 */
        /* <DEDUP_REMOVED lines=9> */
[----:B------:R-:W-:-:S05]  /*4d40*/  FADD.FTZ R40, R127, R40 ;  /* 0x000000287f287221 */ /* 0x000fca0000010000 */
[----:B------:R-:W-:-:S05]  /*4d50*/  FSEL R41, R40, RZ, P4 ;  /* 0x000000ff28297208 */ /* 0x000fca0002000000 */
[----:B0-----:R-:W-:Y:S01]  /*4d60*/  FADD.FTZ R43, R14, R41 ;  /* 0x000000290e2b7221 */ /* 0x001fe20000010000 */
[----:B------:R-:W-:-:S03]  /*4d70*/  @P6 LOP3.LUT R11, R11, 0x1, RZ, 0xfc, !PT ;  /* 0x000000010b0b6812 */ /* 0x000fc600078efcff */
[----:B------:R-:W-:Y:S01]  /*4d80*/  FADD.FTZ R43, R34, R43 ;  /* 0x0000002b222b7221 */ /* 0x000fe20000010000 */
[----:B------:R-:W-:-:S03]  /*4d90*/  LOP3.LUT R11, R11, 0xfffffffd, RZ, 0xc0, !PT ;  /* 0xfffffffd0b0b7812 */ /* 0x000fc600078ec0ff */
[----:B------:R-:W-:-:S04]  /*4da0*/  FADD.FTZ R43, R108, R43 ;  /* 0x0000002b6c2b7221 */ /* 0x000fc80000010000 */
[----:B------:R-:W-:-:S04]  /*4db0*/  @P3 FADD.FTZ R41, R128, R43 ;  /* 0x0000002b80293221 */ /* 0x000fc80000010000 */
[----:B------:R-:W-:-:S04]  /*4dc0*/  FADD.FTZ R40, R15, R41 ;  /* 0x000000290f287221 */ /* 0x000fc80000010000 */
[----:B------:R-:W-:-:S04]  /*4dd0*/  FADD.FTZ R40, R35, R40 ;  /* 0x0000002823287221 */ /* 0x000fc80000010000 */
        /* <DEDUP_REMOVED lines=19> */
[----:B------:R-:W-:Y:S01]  /*4f10*/  @P6 FADD.FTZ R41, R133, R40 ;  /* 0x0000002885296221 */ /* 0x000fe20000010000 */
[----:B------:R-:W-:Y:S02]  /*4f20*/  ISETP.GT.U32.AND P6, PT, R0, 0xff, PT ;  /* 0x000000ff0000780c */ /* 0x000fe40003fc4070 */
[----:B------:R-:W-:Y:S01]  /*4f30*/  LOP3.LUT R11, R11, 0xfffffffb, RZ, 0xc0, !PT ;  /* 0xfffffffb0b0b7812 */ /* 0x000fe200078ec0ff */
        /* <DEDUP_REMOVED lines=89> */
[----:B------:R-:W-:Y:S02]  /*54d0*/  LOP3.LUT P6, RZ, R148, 0x1f, RZ, 0xc0, !PT ;  /* 0x0000001f94ff7812 */ /* 0x000fe400078cc0ff */
[----:B------:R-:W-:-:S11]  /*54e0*/  LOP3.LUT R11, R11, 0xfffbffff, RZ, 0xc0, !PT ;  /* 0xfffbffff0b0b7812 */ /* 0x000fd600078ec0ff */
[----:B------:R-:W-:Y:S01]  /*54f0*/  @P6 LOP3.LUT R11, R11, 0x40000, RZ, 0xfc, !PT ;  /* 0x000400000b0b6812 */ /* 0x000fe200078efcff */
[----:B------:R-:W-:Y:S06]  /*5500*/  BRA.DIV UR9, `(.L_x_70047) ;  /* 0x00000032093c7947 */ /* 0x000fec000b800000 */
[----:B------:R-:W1:Y:S01]  /*5510*/  SHFL.BFLY PT, R90, R41, 0x1, 0x1f ;  /* 0x0c201f00295a7f89 */ /* 0x000e6200000e0000 */
[----:B------:R-:W0:Y:S01]  /*5520*/  LDC R89, c[0x0][0x400] ;  /* 0x00010000ff597b82 */ /* 0x000e220000000800 */
[----:B------:R-:W-:Y:S01]  /*5530*/  ISETP.GT.U32.AND P6, PT, R0, 0xbf, PT ;  /* 0x000000bf0000780c */ /* 0x000fe20003fc4070 */
[----:B-1234-:R-:W-:-:S05]  /*5540*/  FADD.FTZ R92, R41, R90 ;  /* 0x0000005a295c7221 */ /* 0x01efca0000010000 */
        /* <DEDUP_REMOVED lines=60> */
[----:B------:R-:W-:Y:S01]  /*5910*/  ISETP.GT.U32.AND P6, PT, R0, 0xdf, PT ;  /* 0x000000df0000780c */ /* 0x000fe20003fc4070 */
[----:B------:R-:W-:Y:S02]  /*5920*/  FADD.FTZ R42, R39, -R91 ;  /* 0x8000005b272a7221 */ /* 0x000fe40000010000 */
        /* <DEDUP_REMOVED lines=131> */
.L_x_70100:
        /* <DEDUP_REMOVED lines=17> */
[----:B------:R-:W0:Y:S01]  /*6270*/  LDC.64 R210, c[0x0][0x428] ;  /* 0x00010a00ffd27b82 */ /* 0x000e220000000a00 */
[--C-:B------:R-:W-:Y:S01]  /*6280*/  FADD.FTZ R208, R13, -R88.reuse ;  /* 0x800000580dd07221 */ /* 0x100fe20000010000 */
[--C-:B------:R-:W-:Y:S01]  /*6290*/  FADD.FTZ R148, R33, -R88.reuse ;  /* 0x8000005821947221 */ /* 0x100fe20000010000 */
[--C-:B------:R-:W-:Y:S01]  /*62a0*/  FADD.FTZ R92, R107, -R88.reuse ;  /* 0x800000586b5c7221 */ /* 0x100fe20000010000 */
[----:B------:R-:W-:Y:S01]  /*62b0*/  FADD.FTZ R150, R127, -R88 ;  /* 0x800000587f967221 */ /* 0x000fe20000010000 */
[----:B------:R-:W-:Y:S02]  /*62c0*/  HADD2.F32 R95, -RZ, R151.H0_H0 ;  /* 0x20000097ff5f7230 */ /* 0x000fe40000004100 */
[C---:B-----5:R-:W-:Y:S01]  /*62d0*/  FMUL.FTZ R149, R89.reuse, R208 ;  /* 0x000000d059957220 */ /* 0x060fe20000410000 */
[----:B-1----:R-:W-:Y:S02]  /*62e0*/  HADD2.F32 R40, -RZ, R80.H0_H0 ;  /* 0x20000050ff287230 */ /* 0x002fe40000004100 */
[----:B------:R-:W-:Y:S01]  /*62f0*/  FMUL.FTZ R148, R89, R148 ;  /* 0x0000009459947220 */ /* 0x000fe20000410000 */
[----:B------:R-:W-:-:S02]  /*6300*/  HADD2.F32 R94, -RZ, R160.H0_H0 ;  /* 0x200000a0ff5e7230 */ /* 0x000fc40000004100 */
[C---:B------:R-:W-:Y:S01]  /*6310*/  FMUL.FTZ R92, R89.reuse, R92 ;  /* 0x0000005c595c7220 */ /* 0x040fe20000410000 */
[----:B------:R-:W-:Y:S02]  /*6320*/  HADD2.F32 R41, -RZ, R193.H0_H0 ;  /* 0x200000c1ff297230 */ /* 0x000fe40000004100 */
[----:B------:R-:W-:Y:S01]  /*6330*/  FMUL.FTZ R91, R89, R150 ;  /* 0x00000096595b7220 */ /* 0x000fe20000410000 */
[----:B------:R-:W-:Y:S02]  /*6340*/  HADD2.F32 R42, -RZ, R151.H1_H1 ;  /* 0x30000097ff2a7230 */ /* 0x000fe40000004100 */
[----:B------:R-:W-:Y:S01]  /*6350*/  FFMA.FTZ R40, R149, R95, R40 ;  /* 0x0000005f95287223 */ /* 0x000fe20000010028 */
[----:B------:R-:W-:Y:S02]  /*6360*/  HADD2.F32 R93, -RZ, R81.H0_H0 ;  /* 0x20000051ff5d7230 */ /* 0x000fe40000004100 */
[----:B------:R-:W-:Y:S01]  /*6370*/  FFMA.FTZ R41, R148, R94, R41 ;  /* 0x0000005e94297223 */ /* 0x000fe20000010029 */
[----:B------:R-:W-:-:S02]  /*6380*/  HADD2.F32 R43, -RZ, R160.H1_H1 ;  /* 0x300000a0ff2b7230 */ /* 0x000fc40000004100 */
[----:B------:R-:W-:Y:S02]  /*6390*/  HADD2.F32 R90, -RZ, R193.H1_H1 ;  /* 0x300000c1ff5a7230 */ /* 0x000fe40000004100 */
[----:B------:R-:W-:-:S03]  /*63a0*/  FFMA.FTZ R42, R92, R42, R93 ;  /* 0x0000002a5c2a7223 */ /* 0x000fc6000001005d */
[----:B------:R-:W-:Y:S01]  /*63b0*/  FFMA.FTZ R43, R91, R43, R90 ;  /* 0x0000002b5b2b7223 */ /* 0x000fe2000001005a */
[C---:B0-----:R-:W-:Y:S01]  /*63c0*/  IMAD.WIDE.U32 R210, R147.reuse, 0x10, R210 ;  /* 0x0000001093d27825 */ /* 0x041fe200078e00d2 */
[----:B------:R-:W-:-:S04]  /*63d0*/  IADD3 R147, PT, PT, R147, 0x20, RZ ;  /* 0x0000002093937810 */ /* 0x000fc80007ffe0ff */
[----:B------:R0:W-:Y:S03]  /*63e0*/  STG.E.128 desc[UR6][R210.64], R40 ;  /* 0x00000028d2007986 */ /* 0x0001e6000c101d06 */
.L_x_70049:
[----:B------:R-:W-:Y:S05]  /*63f0*/  BSYNC.RECONVERGENT B0 ;  /* 0x0000000000007941 */ /* 0x000fea0003800200 */
.L_x_70048:
[----:B------:R-:W-:Y:S01]  /*6400*/  ISETP.GE.U32.AND P0, PT, R0, 0x40, PT ;  /* 0x000000400000780c */ /* 0x000fe20003f06070 */
[----:B------:R-:W-:-:S12]  /*6410*/  BSSY.RECONVERGENT B0, `(.L_x_70050) ;  /* 0x000001a000007945 */ /* 0x000fd80003800200 */
[----:B------:R-:W-:Y:S05]  /*6420*/  @!P0 BRA `(.L_x_70051) ;  /* 0x0000000000608947 */ /* 0x000fea0003800000 */
[----:B0-----:R-:W0:Y:S01]  /*6430*/  LDC.64 R210, c[0x0][0x428] ;  /* 0x00010a00ffd27b82 */ /* 0x001e220000000a00 */
        /* <DEDUP_REMOVED lines=23> */
.L_x_70051:
[----:B------:R-:W-:Y:S05]  /*65b0*/  BSYNC.RECONVERGENT B0 ;  /* 0x0000000000007941 */ /* 0x000fea0003800200 */
.L_x_70050:
[----:B------:R-:W-:Y:S01]  /*65c0*/  ISETP.GE.U32.AND P0, PT, R0, 0x60, PT ;  /* 0x000000600000780c */ /* 0x000fe20003f06070 */
[----:B------:R-:W-:-:S12]  /*65d0*/  BSSY.RECONVERGENT B0, `(.L_x_70052) ;  /* 0x000001a000007945 */ /* 0x000fd80003800200 */
[----:B------:R-:W-:Y:S05]  /*65e0*/  @!P0 BRA `(.L_x_70053) ;  /* 0x0000000000608947 */ /* 0x000fea0003800000 */
[----:B0-2---:R-:W0:Y:S01]  /*65f0*/  LDC.64 R210, c[0x0][0x428] ;  /* 0x00010a00ffd27b82 */ /* 0x005e220000000a00 */
        /* <DEDUP_REMOVED lines=23> */
.L_x_70053:
[----:B------:R-:W-:Y:S05]  /*6770*/  BSYNC.RECONVERGENT B0 ;  /* 0x0000000000007941 */ /* 0x000fea0003800200 */
.L_x_70052:
[----:B------:R-:W-:Y:S01]  /*6780*/  ISETP.GE.U32.AND P0, PT, R0, 0x80, PT ;  /* 0x000000800000780c */ /* 0x000fe20003f06070 */
[----:B------:R-:W-:-:S12]  /*6790*/  BSSY.RECONVERGENT B0, `(.L_x_70054) ;  /* 0x000001a000007945 */ /* 0x000fd80003800200 */
[----:B------:R-:W-:Y:S05]  /*67a0*/  @!P0 BRA `(.L_x_70055) ;  /* 0x0000000000608947 */ /* 0x000fea0003800000 */
[----:B0-23--:R-:W0:Y:S01]  /*67b0*/  LDC.64 R210, c[0x0][0x428] ;  /* 0x00010a00ffd27b82 */ /* 0x00de220000000a00 */
        /* <DEDUP_REMOVED lines=23> */
.L_x_70055:
[----:B------:R-:W-:Y:S05]  /*6930*/  BSYNC.RECONVERGENT B0 ;  /* 0x0000000000007941 */ /* 0x000fea0003800200 */
.L_x_70054:
[----:B------:R-:W-:Y:S01]  /*6940*/  ISETP.GE.U32.AND P0, PT, R0, 0xa0, PT ;  /* 0x000000a00000780c */ /* 0x000fe20003f06070 */
[----:B------:R-:W-:-:S12]  /*6950*/  BSSY.RECONVERGENT B0, `(.L_x_70056) ;  /* 0x000001a000007945 */ /* 0x000fd80003800200 */
[----:B------:R-:W-:Y:S05]  /*6960*/  @!P0 BRA `(.L_x_70057) ;  /* 0x0000000000608947 */ /* 0x000fea0003800000 */
[----:B0-234-:R-:W0:Y:S01]  /*6970*/  LDC.64 R210, c[0x0][0x428] ;  /* 0x00010a00ffd27b82 */ /* 0x01de220000000a00 */
        /* <DEDUP_REMOVED lines=23> */
.L_x_70057:
[----:B------:R-:W-:Y:S05]  /*6af0*/  BSYNC.RECONVERGENT B0 ;  /* 0x0000000000007941 */ /* 0x000fea0003800200 */
.L_x_70056:
        /* <DEDUP_REMOVED lines=27> */
.L_x_70059:
[----:B------:R-:W-:Y:S05]  /*6cb0*/  BSYNC.RECONVERGENT B0 ;  /* 0x0000000000007941 */ /* 0x000fea0003800200 */
.L_x_70058:
        /* <DEDUP_REMOVED lines=27> */
.L_x_70061:
[----:B------:R-:W-:Y:S05]  /*6e70*/  BSYNC.RECONVERGENT B0 ;  /* 0x0000000000007941 */ /* 0x000fea0003800200 */
.L_x_70060:
        /* <DEDUP_REMOVED lines=27> */
.L_x_70063:
[----:B------:R-:W-:Y:S05]  /*7030*/  BSYNC.RECONVERGENT B0 ;  /* 0x0000000000007941 */ /* 0x000fea0003800200 */
.L_x_70062:
        /* <DEDUP_REMOVED lines=27> */
.L_x_70065:
[----:B------:R-:W-:Y:S05]  /*71f0*/  BSYNC.RECONVERGENT B0 ;  /* 0x0000000000007941 */ /* 0x000fea0003800200 */
.L_x_70064:
        /* <DEDUP_REMOVED lines=27> */
.L_x_70067:
[----:B------:R-:W-:Y:S05]  /*73b0*/  BSYNC.RECONVERGENT B0 ;  /* 0x0000000000007941 */ /* 0x000fea0003800200 */
.L_x_70066:
        /* <DEDUP_REMOVED lines=27> */
.L_x_70069:
[----:B------:R-:W-:Y:S05]  /*7570*/  BSYNC.RECONVERGENT B0 ;  /* 0x0000000000007941 */ /* 0x000fea0003800200 */
.L_x_70068:
        /* <DEDUP_REMOVED lines=27> */
.L_x_70071:
[----:B------:R-:W-:Y:S05]  /*7730*/  BSYNC.RECONVERGENT B0 ;  /* 0x0000000000007941 */ /* 0x000fea0003800200 */
.L_x_70070:
        /* <DEDUP_REMOVED lines=27> */
.L_x_70073:
[----:B------:R-:W-:Y:S05]  /*78f0*/  BSYNC.RECONVERGENT B0 ;  /* 0x0000000000007941 */ /* 0x000fea0003800200 */
.L_x_70072:
        /* <DEDUP_REMOVED lines=27> */
.L_x_70075:
[----:B------:R-:W-:Y:S05]  /*7ab0*/  BSYNC.RECONVERGENT B0 ;  /* 0x0000000000007941 */ /* 0x000fea0003800200 */
.L_x_70074:
        /* <DEDUP_REMOVED lines=27> */
.L_x_70077:
[----:B------:R-:W-:Y:S05]  /*7c70*/  BSYNC.RECONVERGENT B0 ;  /* 0x0000000000007941 */ /* 0x000fea0003800200 */
.L_x_70076:
[----:B------:R-:W-:Y:S01]  /*7c80*/  ISETP.GE.U32.AND P0, PT, R0, 0x200, PT ;  /* 0x000002000000780c */ /* 0x000fe20003f06070 */
[----:B------:R-:W-:-:S12]  /*7c90*/  BSSY.RECONVERGENT B0, `(.L_x_70078) ;  /* 0x000001e000007945 */ /* 0x000fd80003800200 */
[----:B------:R-:W-:Y:S05]  /*7ca0*/  @!P0 BRA `(.L_x_70079) ;  /* 0x0000000000708947 */ /* 0x000fea0003800000 */
[----:B------:R-:W0:Y:S02]  /*7cb0*/  LDC.64 R212, c[0x0][0x428] ;  /* 0x00010a00ffd47b82 */ /* 0x000e240000000a00 */
[----:B01234-:R-:W-:Y:S01]  /*7cc0*/  SHF.R.U64 R41, R158, 0x10, R159 ;  /* 0x000000109e297819 */ /* 0x01ffe2000000129f */
[--C-:B------:R-:W-:Y:S01]  /*7cd0*/  FADD.FTZ R208, R28, -R88.reuse ;  /* 0x800000581cd07221 */ /* 0x100fe20000010000 */
[----:B------:R-:W-:Y:S01]  /*7ce0*/  SHF.R.U64 R92, R50, 0x10, R51 ;  /* 0x00000010325c7819 */ /* 0x000fe20000001233 */
[--C-:B------:R-:W-:Y:S01]  /*7cf0*/  FADD.FTZ R150, R102, -R88.reuse ;  /* 0x8000005866967221 */ /* 0x100fe20000010000 */
[----:B------:R-:W-:Y:S01]  /*7d00*/  SHF.R.U32.HI R43, RZ, 0x10, R159 ;  /* 0x00000010ff2b7819 */ /* 0x000fe2000001169f */
[--C-:B------:R-:W-:Y:S01]  /*7d10*/  FADD.FTZ R148, R122, -R88.reuse ;  /* 0x800000587a947221 */ /* 0x100fe20000010000 */
[----:B------:R-:W-:Y:S01]  /*7d20*/  SHF.R.U32.HI R90, RZ, 0x10, R51 ;  /* 0x00000010ff5a7819 */ /* 0x000fe20000011633 */
[----:B------:R-:W-:Y:S01]  /*7d30*/  FADD.FTZ R94, R142, -R88 ;  /* 0x800000588e5e7221 */ /* 0x000fe20000010000 */
[----:B------:R-:W-:-:S02]  /*7d40*/  HADD2.F32 R209, -RZ, R189.H0_H0 ;  /* 0x200000bdffd17230 */ /* 0x000fc40000004100 */
[C---:B------:R-:W-:Y:S01]  /*7d50*/  FMUL.FTZ R211, R89.reuse, R208 ;  /* 0x000000d059d37220 */ /* 0x040fe20000410000 */
[----:B------:R-:W-:Y:S02]  /*7d60*/  HADD2.F32 R40, -RZ, R50.H0_H0 ;  /* 0x20000032ff287230 */ /* 0x000fe40000004100 */
[C---:B-----5:R-:W-:Y:S01]  /*7d70*/  FMUL.FTZ R149, R89.reuse, R150 ;  /* 0x0000009659957220 */ /* 0x060fe20000410000 */
        /* <DEDUP_REMOVED lines=9> */
[----:B------:R-:W-:Y:S02]  /*7e10*/  HADD2.F32 R90, -RZ, R90.H0_H0 ;  /* 0x2000005aff5a7230 */ /* 0x000fe40000004100 */
[----:B------:R-:W-:Y:S01]  /*7e20*/  FFMA.FTZ R41, R149, R41, R92 ;  /* 0x0000002995297223 */ /* 0x000fe2000001005c */
[C---:B------:R-:W-:Y:S01]  /*7e30*/  IMAD.WIDE.U32 R212, R147.reuse, 0x10, R212 ;  /* 0x0000001093d47825 */ /* 0x040fe200078e00d4 */
[----:B------:R-:W-:-:S03]  /*7e40*/  IADD3 R147, PT, PT, R147, 0x20, RZ ;  /* 0x0000002093937810 */ /* 0x000fc60007ffe0ff */
[----:B------:R-:W-:-:S05]  /*7e50*/  FFMA.FTZ R43, R91, R43, R90 ;  /* 0x0000002b5b2b7223 */ /* 0x000fca000001005a */
[----:B------:R0:W-:Y:S02]  /*7e60*/  STG.E.128 desc[UR6][R212.64], R40 ;  /* 0x00000028d4007986 */ /* 0x0001e4000c101d06 */
.L_x_70079:
[----:B------:R-:W-:Y:S05]  /*7e70*/  BSYNC.RECONVERGENT B0 ;  /* 0x0000000000007941 */ /* 0x000fea0003800200 */
.L_x_70078:
[----:B------:R-:W-:Y:S01]  /*7e80*/  ISETP.GE.U32.AND P0, PT, R0, 0x220, PT ;  /* 0x000002200000780c */ /* 0x000fe20003f06070 */
[----:B------:R-:W-:-:S12]  /*7e90*/  BSSY.RECONVERGENT B0, `(.L_x_70080) ;  /* 0x000001e000007945 */ /* 0x000fd80003800200 */
[----:B------:R-:W-:Y:S05]  /*7ea0*/  @!P0 BRA `(.L_x_70081) ;  /* 0x0000000000708947 */ /* 0x000fea0003800000 */
[----:B0-----:R-:W0:Y:S01]  /*7eb0*/  LDC.64 R212, c[0x0][0x428] ;  /* 0x00010a00ffd47b82 */ /* 0x001e220000000a00 */
[----:B-1234-:R-:W-:Y:S01]  /*7ec0*/  SHF.R.U64 R41, R156, 0x10, R157 ;  /* 0x000000109c297819 */ /* 0x01efe2000000129d */
[--C-:B------:R-:W-:Y:S01]  /*7ed0*/  FADD.FTZ R208, R29, -R88.reuse ;  /* 0x800000581dd07221 */ /* 0x100fe20000010000 */
[----:B------:R-:W-:Y:S01]  /*7ee0*/  SHF.R.U64 R92, R48, 0x10, R49 ;  /* 0x00000010305c7819 */ /* 0x000fe20000001231 */
[--C-:B------:R-:W-:Y:S01]  /*7ef0*/  FADD.FTZ R150, R103, -R88.reuse ;  /* 0x8000005867967221 */ /* 0x100fe20000010000 */
[----:B------:R-:W-:Y:S01]  /*7f00*/  SHF.R.U32.HI R43, RZ, 0x10, R157 ;  /* 0x00000010ff2b7819 */ /* 0x000fe2000001169d */
[--C-:B------:R-:W-:Y:S01]  /*7f10*/  FADD.FTZ R148, R123, -R88.reuse ;  /* 0x800000587b947221 */ /* 0x100fe20000010000 */
[----:B------:R-:W-:Y:S01]  /*7f20*/  SHF.R.U32.HI R90, RZ, 0x10, R49 ;  /* 0x00000010ff5a7819 */ /* 0x000fe20000011631 */
[----:B------:R-:W-:Y:S01]  /*7f30*/  FADD.FTZ R94, R143, -R88 ;  /* 0x800000588f5e7221 */ /* 0x000fe20000010000 */
[----:B------:R-:W-:Y:S02]  /*7f40*/  HADD2.F32 R209, -RZ, R190.H0_H0 ;  /* 0x200000beffd17230 */ /* 0x000fe40000004100 */
[----:B------:R-:W-:Y:S01]  /*7f50*/  FMUL.FTZ R211, R89, R208 ;  /* 0x000000d059d37220 */ /* 0x000fe20000410000 */
[----:B------:R-:W-:-:S02]  /*7f60*/  HADD2.F32 R40, -RZ, R48.H0_H0 ;  /* 0x20000030ff287230 */ /* 0x000fc40000004100 */
[C---:B-----5:R-:W-:Y:S01]  /*7f70*/  FMUL.FTZ R149, R89.reuse, R150 ;  /* 0x0000009659957220 */ /* 0x060fe20000410000 */
        /* <DEDUP_REMOVED lines=9> */
[----:B------:R-:W-:Y:S02]  /*8010*/  HADD2.F32 R90, -RZ, R90.H0_H0 ;  /* 0x2000005aff5a7230 */ /* 0x000fe40000004100 */
[----:B------:R-:W-:Y:S01]  /*8020*/  FFMA.FTZ R41, R149, R41, R92 ;  /* 0x0000002995297223 */ /* 0x000fe2000001005c */
[C---:B0-----:R-:W-:Y:S01]  /*8030*/  IMAD.WIDE.U32 R212, R147.reuse, 0x10, R212 ;  /* 0x0000001093d47825 */ /* 0x041fe200078e00d4 */
[----:B------:R-:W-:-:S03]  /*8040*/  IADD3 R147, PT, PT, R147, 0x20, RZ ;  /* 0x0000002093937810 */ /* 0x000fc60007ffe0ff */
[----:B------:R-:W-:-:S05]  /*8050*/  FFMA.FTZ R43, R91, R43, R90 ;  /* 0x0000002b5b2b7223 */ /* 0x000fca000001005a */
[----:B------:R0:W-:Y:S02]  /*8060*/  STG.E.128 desc[UR6][R212.64], R40 ;  /* 0x00000028d4007986 */ /* 0x0001e4000c101d06 */
.L_x_70081:
[----:B------:R-:W-:Y:S05]  /*8070*/  BSYNC.RECONVERGENT B0 ;  /* 0x0000000000007941 */ /* 0x000fea0003800200 */
.L_x_70080:
        /* <DEDUP_REMOVED lines=31> */
.L_x_70083:
[----:B------:R-:W-:Y:S05]  /*8270*/  BSYNC.RECONVERGENT B0 ;  /* 0x0000000000007941 */ /* 0x000fea0003800200 */
.L_x_70082:
[----:B------:R-:W-:Y:S01]  /*8280*/  ISETP.GE.U32.AND P0, PT, R0, 0x260, PT ;  /* 0x000002600000780c */ /* 0x000fe20003f06070 */
[----:B------:R-:W-:-:S12]  /*8290*/  BSSY.RECONVERGENT B0, `(.L_x_70084) ;  /* 0x000001e000007945 */ /* 0x000fd80003800200 */
[----:B------:R-:W-:Y:S05]  /*82a0*/  @!P0 BRA `(.L_x_70085) ;  /* 0x0000000000708947 */ /* 0x000fea0003800000 */
[----:B0-----:R-:W0:Y:S01]  /*82b0*/  LDC.64 R212, c[0x0][0x428] ;  /* 0x00010a00ffd47b82 */ /* 0x001e220000000a00 */
[----:B------:R-:W-:Y:S01]  /*82c0*/  SHF.R.U64 R94, R152, 0x10, R153 ;  /* 0x00000010985e7819 */ /* 0x000fe20000001299 */
[--C-:B--234-:R-:W-:Y:S01]  /*82d0*/  FADD.FTZ R210, R31, -R88.reuse ;  /* 0x800000581fd27221 */ /* 0x11cfe20000010000 */
[----:B------:R-:W-:Y:S01]  /*82e0*/  SHF.R.U64 R148, R44, 0x10, R45 ;  /* 0x000000102c947819 */ /* 0x000fe2000000122d */
[--C-:B------:R-:W-:Y:S01]  /*82f0*/  FADD.FTZ R208, R105, -R88.reuse ;  /* 0x8000005869d07221 */ /* 0x100fe20000010000 */
[----:B-1----:R-:W-:Y:S01]  /*8300*/  SHF.R.U32.HI R43, RZ, 0x10, R153 ;  /* 0x00000010ff2b7819 */ /* 0x002fe20000011699 */
[--C-:B------:R-:W-:Y:S01]  /*8310*/  FADD.FTZ R92, R125, -R88.reuse ;  /* 0x800000587d5c7221 */ /* 0x100fe20000010000 */
[----:B------:R-:W-:Y:S01]  /*8320*/  SHF.R.U32.HI R90, RZ, 0x10, R45 ;  /* 0x00000010ff5a7819 */ /* 0x000fe2000001162d */
[----:B------:R-:W-:Y:S01]  /*8330*/  FADD.FTZ R150, R145, -R88 ;  /* 0x8000005891967221 */ /* 0x000fe20000010000 */
[----:B------:R-:W-:Y:S02]  /*8340*/  HADD2.F32 R95, -RZ, R192.H0_H0 ;  /* 0x200000c0ff5f7230 */ /* 0x000fe40000004100 */
[----:B-----5:R-:W-:Y:S01]  /*8350*/  FMUL.FTZ R149, R89, R210 ;  /* 0x000000d259957220 */ /* 0x020fe20000410000 */
[----:B------:R-:W-:-:S02]  /*8360*/  HADD2.F32 R40, -RZ, R44.H0_H0 ;  /* 0x2000002cff287230 */ /* 0x000fc40000004100 */
        /* <DEDUP_REMOVED lines=16> */
.L_x_70085:
[----:B------:R-:W-:Y:S05]  /*8470*/  BSYNC.RECONVERGENT B0 ;  /* 0x0000000000007941 */ /* 0x000fea0003800200 */
.L_x_70084:
[----:B------:R-:W-:Y:S01]  /*8480*/  ISETP.GE.U32.AND P0, PT, R0, 0x280, PT ;  /* 0x000002800000780c */ /* 0x000fe20003f06070 */
[----:B------:R-:W-:-:S12]  /*8490*/  BSSY.RECONVERGENT B0, `(.L_x_70086) ;  /* 0x0000011000007945 */ /* 0x000fd80003800200 */
[----:B------:R-:W-:Y:S05]  /*84a0*/  @!P0 BRA `(.L_x_70087) ;  /* 0x00000000003c8947 */ /* 0x000fea0003800000 */
[----:B01234-:R-:W0:Y:S01]  /*84b0*/  LDC.64 R40, c[0x0][0x428] ;  /* 0x00010a00ff287b82 */ /* 0x01fe220000000a00 */
        /* <DEDUP_REMOVED lines=8> */
[----:B------:R-:W-:-:S03]  /*8540*/  FFMA.FTZ R43, R42, R8, R9 ;  /* 0x000000082a2b7223 */ /* 0x000fc60000010009 */
[----:B------:R-:W-:Y:S01]  /*8550*/  FFMA.FTZ R42, R93, R5, R4 ;  /* 0x000000055d2a7223 */ /* 0x000fe20000010004 */
[----:B0-----:R-:W-:-:S04]  /*8560*/  IMAD.WIDE.U32 R88, R147, 0x10, R40 ;  /* 0x0000001093587825 */ /* 0x001fc800078e0028 */
[----:B------:R-:W-:Y:S01]  /*8570*/  FFMA.FTZ R40, R90, R6, R3 ;  /* 0x000000065a287223 */ /* 0x000fe20000010003 */
[----:B------:R-:W-:-:S05]  /*8580*/  FFMA.FTZ R41, R91, R7, R10 ;  /* 0x000000075b297223 */ /* 0x000fca000001000a */
[----:B------:R0:W-:Y:S02]  /*8590*/  STG.E.128 desc[UR6][R88.64], R40 ;  /* 0x0000002858007986 */ /* 0x0001e4000c101d06 */
.L_x_70087:
[----:B------:R-:W-:Y:S05]  /*85a0*/  BSYNC.RECONVERGENT B0 ;  /* 0x0000000000007941 */ /* 0x000fea0003800200 */
.L_x_70086:
[----:B01234-:R-:W0:Y:S02]  /*85b0*/  LDC.64 R40, c[0x0][0x380] ;  /* 0x0000e000ff287b82 */ /* 0x01fe240000000a00 */
[----:B0-----:R-:W-:-:S04]  /*85c0*/  LEA R2, R40, R2, 0x2 ;  /* 0x0000000228027211 */ /* 0x001fc800078e10ff */
[----:B------:R-:W-:-:S13]  /*85d0*/  ISETP.GE.AND P0, PT, R2, R41, PT ;  /* 0x000000290200720c */ /* 0x000fda0003f06270 */
[----:B------:R-:W-:Y:S05]  /*85e0*/  @!P0 BRA `(.L_x_70088) ;  /* 0xffffff9400dc8947 */ /* 0x000fea000383ffff */
[----:B------:R-:W-:Y:S05]  /*85f0*/  EXIT ;  /* 0x000000000000794d */ /* 0x000fea0003800000 */
.L_x_70047:
[----:B------:R-:W-:Y:S01]  /*8600*/  HFMA2 R88, -RZ, RZ, 0, 5.9604644775390625e-08 ;  /* 0x00000001ff587431 */ /* 0x000fe200000001ff */
[----:B------:R-:W-:Y:S01]  /*8610*/  BSSY B0, `(.L_x_70089) ;  /* 0x0000007000007945 */ /* 0x000fe20003800000 */
[----:B-----5:R-:W-:Y:S02]  /*8620*/  MOV R149, R41 ;  /* 0x0000002900957202 */ /* 0x020fe40000000f00 */
[----:B------:R-:W-:Y:S02]  /*8630*/  MOV R43, 0x1f ;  /* 0x0000001f002b7802 */ /* 0x000fe40000000f00 */
[----:B------:R-:W-:-:S07]  /*8640*/  MOV R42, 0xffffffff ;  /* 0xffffffff002a7802 */ /* 0x000fce0000000f00 */
[----:B-1234-:R-:W-:Y:S05]  /*8650*/  WARPSYNC.COLLECTIVE R42, `(.L_x_70090) ;  /* 0x000000002a087348 */ /* 0x01efea0003c00000 */
[----:B------:R0:W0:Y:S02]  /*8660*/  SHFL.BFLY P6, R90, R149, R88, R43 ;  /* 0x0c000058955a7389 */ /* 0x00002400000c002b */
[----:B01234-:R-:W-:Y:S05]  /*8670*/  ENDCOLLECTIVE ;  /* 0x000000000000791b */ /* 0x01ffea0003800000 */
.L_x_70090:
[----:B------:R-:W-:Y:S05]  /*8680*/  BSYNC B0 ;  /* 0x0000000000007941 */ /* 0x000fea0003800000 */
.L_x_70089:
        /* <DEDUP_REMOVED lines=9> */
.L_x_70091:
[----:B------:R-:W-:Y:S02]  /*8720*/  HFMA2 R88, -RZ, RZ, 0, 2.384185791015625e-07 ;  /* 0x00000004ff587431 */ /* 0x000fe400000001ff */
[----:B------:R-:W-:-:S05]  /*8730*/  FADD.FTZ R93, R92, R90 ;  /* 0x0000005a5c5d7221 */ /* 0x000fca0000010000 */
[----:B------:R-:W-:-:S07]  /*8740*/  MOV R149, R93 ;  /* 0x0000005d00957202 */ /* 0x000fce0000000f00 */
[----:B------:R-:W-:Y:S05]  /*8750*/  WARPSYNC.COLLECTIVE R42, `(.L_x_70092) ;  /* 0x000000002a087348 */ /* 0x000fea0003c00000 */
[----:B------:R0:W1:Y:S02]  /*8760*/  SHFL.BFLY P6, R90, R149, R88, R43 ;  /* 0x0c000058955a7389 */ /* 0x00006400000c002b */
[----:B01----:R-:W-:Y:S05]  /*8770*/  ENDCOLLECTIVE ;  /* 0x000000000000791b */ /* 0x003fea0003800000 */
.L_x_70092:
[----:B------:R-:W-:Y:S02]  /*8780*/  HFMA2 R88, -RZ, RZ, 0, 4.76837158203125e-07 ;  /* 0x00000008ff587431 */ /* 0x000fe400000001ff */
[----:B------:R-:W-:-:S05]  /*8790*/  FADD.FTZ R94, R93, R90 ;  /* 0x0000005a5d5e7221 */ /* 0x000fca0000010000 */
[----:B------:R-:W-:-:S07]  /*87a0*/  MOV R149, R94 ;  /* 0x0000005e00957202 */ /* 0x000fce0000000f00 */
[----:B------:R-:W-:Y:S05]  /*87b0*/  WARPSYNC.COLLECTIVE R42, `(.L_x_70093) ;  /* 0x000000002a087348 */ /* 0x000fea0003c00000 */
[----:B------:R0:W1:Y:S02]  /*87c0*/  SHFL.BFLY P6, R90, R149, R88, R43 ;  /* 0x0c000058955a7389 */ /* 0x00006400000c002b */
[----:B01----:R-:W-:Y:S05]  /*87d0*/  ENDCOLLECTIVE ;  /* 0x000000000000791b */ /* 0x003fea0003800000 */
.L_x_70093:
[----:B------:R-:W-:Y:S02]  /*87e0*/  HFMA2 R88, -RZ, RZ, 0, 9.5367431640625e-07 ;  /* 0x00000010ff587431 */ /* 0x000fe400000001ff */
[----:B------:R-:W-:-:S05]  /*87f0*/  FADD.FTZ R95, R94, R90 ;  /* 0x0000005a5e5f7221 */ /* 0x000fca0000010000 */
[----:B------:R-:W-:-:S07]  /*8800*/  MOV R149, R95 ;  /* 0x0000005f00957202 */ /* 0x000fce0000000f00 */
[----:B------:R-:W-:Y:S05]  /*8810*/  WARPSYNC.COLLECTIVE R42, `(.L_x_70094) ;  /* 0x000000002a087348 */ /* 0x000fea0003c00000 */
[----:B------:R0:W1:Y:S02]  /*8820*/  SHFL.BFLY P6, R90, R149, R88, R43 ;  /* 0x0c000058955a7389 */ /* 0x00006400000c002b */
[----:B01----:R-:W-:Y:S05]  /*8830*/  ENDCOLLECTIVE ;  /* 0x000000000000791b */ /* 0x003fea0003800000 */
.L_x_70094:
[----:B------:R-:W-:Y:S01]  /*8840*/  FADD.FTZ R90, R95, R90 ;  /* 0x0000005a5f5a7221 */ /* 0x000fe20000010000 */
[----:B------:R-:W-:-:S03]  /*8850*/  ISETP.GT.U32.AND P6, PT, R0, 0xbf, PT ;  /* 0x000000bf0000780c */ /* 0x000fc60003fc4070 */
        /* <DEDUP_REMOVED lines=175> */
[----:B------:R-:W-:-:S03]  /*9350*/  HFMA2 R88, -RZ, RZ, 0, 5.9604644775390625e-08 ;  /* 0x00000001ff587431 */ /* 0x000fc600000001ff */
[----:B------:R-:W-:Y:S01]  /*9360*/  @P6 FFMA.FTZ R40, R42, R42, R41 ;  /* 0x0000002a2a286223 */ /* 0x000fe20000010029 */
[----:B------:R-:W-:-:S04]  /*9370*/  MOV R42, 0xffffffff ;  /* 0xffffffff002a7802 */ /* 0x000fc80000000f00 */
[----:B------:R-:W-:-:S07]  /*9380*/  MOV R149, R40 ;  /* 0x0000002800957202 */ /* 0x000fce0000000f00 */
[----:B------:R-:W-:Y:S05]  /*9390*/  WARPSYNC.COLLECTIVE R42, `(.L_x_70095) ;  /* 0x000000002a087348 */ /* 0x000fea0003c00000 */
[----:B------:R0:W1:Y:S02]  /*93a0*/  SHFL.BFLY P6, R90, R149, R88, R43 ;  /* 0x0c000058955a7389 */ /* 0x00006400000c002b */
[----:B01----:R-:W-:Y:S05]  /*93b0*/  ENDCOLLECTIVE ;  /* 0x000000000000791b */ /* 0x003fea0003800000 */
.L_x_70095:
[----:B------:R-:W-:Y:S02]  /*93c0*/  HFMA2 R88, -RZ, RZ, 0, 1.1920928955078125e-07 ;  /* 0x00000002ff587431 */ /* 0x000fe400000001ff */
[----:B------:R-:W-:-:S05]  /*93d0*/  FADD.FTZ R92, R40, R90 ;  /* 0x0000005a285c7221 */ /* 0x000fca0000010000 */
[----:B------:R-:W-:-:S07]  /*93e0*/  MOV R149, R92 ;  /* 0x0000005c00957202 */ /* 0x000fce0000000f00 */
[----:B------:R-:W-:Y:S05]  /*93f0*/  WARPSYNC.COLLECTIVE R42, `(.L_x_70096) ;  /* 0x000000002a087348 */ /* 0x000fea0003c00000 */
[----:B------:R0:W1:Y:S02]  /*9400*/  SHFL.BFLY P6, R90, R149, R88, R43 ;  /* 0x0c000058955a7389 */ /* 0x00006400000c002b */
[----:B01----:R-:W-:Y:S05]  /*9410*/  ENDCOLLECTIVE ;  /* 0x000000000000791b */ /* 0x003fea0003800000 */
.L_x_70096:
[----:B------:R-:W-:Y:S02]  /*9420*/  HFMA2 R88, -RZ, RZ, 0, 2.384185791015625e-07 ;  /* 0x00000004ff587431 */ /* 0x000fe400000001ff */
[----:B------:R-:W-:-:S05]  /*9430*/  FADD.FTZ R93, R92, R90 ;  /* 0x0000005a5c5d7221 */ /* 0x000fca0000010000 */
[----:B------:R-:W-:-:S07]  /*9440*/  MOV R149, R93 ;  /* 0x0000005d00957202 */ /* 0x000fce0000000f00 */
[----:B------:R-:W-:Y:S05]  /*9450*/  WARPSYNC.COLLECTIVE R42, `(.L_x_70097) ;  /* 0x000000002a087348 */ /* 0x000fea0003c00000 */
[----:B------:R0:W1:Y:S02]  /*9460*/  SHFL.BFLY P6, R90, R149, R88, R43 ;  /* 0x0c000058955a7389 */ /* 0x00006400000c002b */
[----:B01----:R-:W-:Y:S05]  /*9470*/  ENDCOLLECTIVE ;  /* 0x000000000000791b */ /* 0x003fea0003800000 */
.L_x_70097:
[----:B------:R-:W-:Y:S02]  /*9480*/  HFMA2 R88, -RZ, RZ, 0, 4.76837158203125e-07 ;  /* 0x00000008ff587431 */ /* 0x000fe400000001ff */
[----:B------:R-:W-:-:S05]  /*9490*/  FADD.FTZ R94, R93, R90 ;  /* 0x0000005a5d5e7221 */ /* 0x000fca0000010000 */
[----:B------:R-:W-:-:S07]  /*94a0*/  MOV R149, R94 ;  /* 0x0000005e00957202 */ /* 0x000fce0000000f00 */
[----:B------:R-:W-:Y:S05]  /*94b0*/  WARPSYNC.COLLECTIVE R42, `(.L_x_70098) ;  /* 0x000000002a087348 */ /* 0x000fea0003c00000 */
[----:B------:R0:W1:Y:S02]  /*94c0*/  SHFL.BFLY P6, R90, R149, R88, R43 ;  /* 0x0c000058955a7389 */ /* 0x00006400000c002b */
[----:B01----:R-:W-:Y:S05]  /*94d0*/  ENDCOLLECTIVE ;  /* 0x000000000000791b */ /* 0x003fea0003800000 */
.L_x_70098:
[----:B------:R-:W-:Y:S02]  /*94e0*/  HFMA2 R88, -RZ, RZ, 0, 9.5367431640625e-07 ;  /* 0x00000010ff587431 */ /* 0x000fe400000001ff */
[----:B------:R-:W-:-:S05]  /*94f0*/  FADD.FTZ R41, R94, R90 ;  /* 0x0000005a5e297221 */ /* 0x000fca0000010000 */
[----:B------:R-:W-:-:S07]  /*9500*/  MOV R149, R41 ;  /* 0x0000002900957202 */ /* 0x000fce0000000f00 */
[----:B------:R-:W-:Y:S05]  /*9510*/  WARPSYNC.COLLECTIVE R42, `(.L_x_70099) ;  /* 0x000000002a087348 */ /* 0x000fea0003c00000 */
[----:B------:R0:W1:Y:S02]  /*9520*/  SHFL.BFLY P6, R90, R149, R88, R43 ;  /* 0x0c000058955a7389 */ /* 0x00006400000c002b */
[----:B01----:R-:W-:Y:S05]  /*9530*/  ENDCOLLECTIVE ;  /* 0x000000000000791b */ /* 0x003fea0003800000 */
.L_x_70099:
[----:B------:R-:W-:Y:S01]  /*9540*/  MOV R150, R90 ;  /* 0x0000005a00967202 */ /* 0x000fe20000000f00 */
[----:B------:R-:W-:Y:S06]  /*9550*/  BRA `(.L_x_70100) ;  /* 0xffffffcc00007947 */ /* 0x000fec000383ffff */
.L_x_70101:
        /* <DEDUP_REMOVED lines=10> */
.L_x_88544:


//--------------------- .text._ZN10layer_norm13ln_fwd_kernelINS_13Kernel_traitsI6__halfffffjLj2560ELj1ELj4ELj1ELj16ENS_18Kernel_traits_baseILj2560ES2_ffffjLj128EEEEELb0ELb0ELb0ELb1EEEvNS_9FwdParamsE --------------------------
	.section	.text._ZN10layer_norm13ln_fwd_kernelINS_13Kernel_traitsI6__halfffffjLj2560ELj1ELj4ELj1ELj16ENS_18Kernel_traits_baseILj2560ES2_ffffjLj128EEEEELb0ELb0ELb0ELb1EEEvNS_9FwdParamsE,"ax",@progbits
	.align	128
        .global         _ZN10layer_norm13ln_fwd_kernelINS_13Kernel_traitsI6__halfffffjLj2560ELj1ELj4ELj1ELj16ENS_18Kernel_traits_baseILj2560ES2_ffffjLj128EEEEELb0ELb0ELb0ELb1EEEvNS_9FwdParamsE
        .type           _ZN10layer_norm13ln_fwd_kernelINS_13Kernel_traitsI6__halfffffjLj2560ELj1ELj4ELj1ELj16ENS_18Kernel_traits_baseILj2560ES2_ffffjLj128EEEEELb0ELb0ELb0ELb1EEEvNS_9FwdParamsE,@function
        .size           _ZN10layer_norm13ln_fwd_kernelINS_13Kernel_traitsI6__halfffffjLj2560ELj1ELj4ELj1ELj16ENS_18Kernel_traits_baseILj2560ES2_ffffjLj128EEEEELb0ELb0ELb0ELb1EEEvNS_9FwdParamsE,(.L_x_88545 - _ZN10layer_norm13ln_fwd_kernelINS_13Kernel_traitsI6__halfffffjLj2560ELj1ELj4ELj1ELj16ENS_18Kernel_traits_baseILj2560ES2_ffffjLj128EEEEELb0ELb0ELb0ELb1EEEvNS_9FwdParamsE)
        .other          _ZN10layer_norm13ln_fwd_kernelINS_13Kernel_traitsI6__halfffffjLj2560ELj1ELj4ELj1ELj16ENS_18Kernel_traits_baseILj2560ES2_ffffjLj128EEEEELb0ELb0ELb0ELb1EEEvNS_9FwdParamsE,@"STO_CUDA_ENTRY STV_DEFAULT"
_ZN10layer_norm13ln_fwd_kernelINS_13Kernel_traitsI6__halfffffjLj2560ELj1ELj4ELj1ELj16ENS_18Kernel_traits_baseILj2560ES2_ffffjLj128EEEEELb0ELb0ELb0ELb1EEEvNS_9FwdParamsE:
.text._ZN10layer_norm13ln_fwd_kernelINS_13Kernel_traitsI6__halfffffjLj2560ELj1ELj4ELj1ELj16ENS_18Kernel_traits_baseILj2560ES2_ffffjLj128EEEEELb0ELb0ELb0ELb1EEEvNS_9FwdParamsE:
        /* <DEDUP_REMOVED lines=19> */
[----:B------:R0:W5:Y:S01]  /*0130*/  LDG.E.64 R2, desc[UR6][R30.64] ;  /* 0x000000061e027981 */ /* 0x000162000c1e1b00 */
[----:B-1----:R-:W-:-:S03]  /*0140*/  IMAD.WIDE.U32 R84, R41, 0x8, R84 ;  /* 0x0000000829547825 */ /* 0x002fc600078e0054 */
[----:B------:R0:W5:Y:S04]  /*0150*/  LDG.E.64 R4, desc[UR6][R30.64+0x100] ;  /* 0x000100061e047981 */ /* 0x000168000c1e1b00 */
        /* <DEDUP_REMOVED lines=37> */
[----:B------:R0:W5:Y:S01]  /*03b0*/  LDG.E.64 R30, desc[UR6][R84.64+0x1300] ;  /* 0x00130006541e7981 */ /* 0x000162000c1e1b00 */
[----:B------:R-:W-:Y:S05]  /*03c0*/  BRA `(.L_x_70103) ;  /* 0x0000000000a87947 */ /* 0x000fea0003800000 */
.L_x_70102:
        /* <DEDUP_REMOVED lines=21> */
[----:B------:R-:W5:Y:S04]  /*0520*/  LDG.E.64 R2, desc[UR6][R40.64] ;  /* 0x0000000628027981 */ /* 0x000f68000c1e1b00 */
        /* <DEDUP_REMOVED lines=18> */
[----:B------:R0:W5:Y:S02]  /*0650*/  LDG.E.64 R82, desc[UR6][R40.64+0x1300] ;  /* 0x0013000628527981 */ /* 0x000164000c1e1b00 */
[----:B0-----:R-:W-:-:S07]  /*0660*/  CS2R R40, SRZ ;  /* 0x0000000000287805 */ /* 0x001fce000001ff00 */
.L_x_70103:
[----:B------:R-:W1:Y:S02]  /*0670*/  LDCU UR4, c[0x0][0x384] ;  /* 0x00007080ff0477ac */ /* 0x000e640008000800 */
[----:B-1----:R-:W-:-:S13]  /*0680*/  ISETP.GE.AND P1, PT, R24, UR4, PT ;  /* 0x0000000418007c0c */ /* 0x002fda000bf26270 */
[----:B------:R-:W-:Y:S05]  /*0690*/  @P1 EXIT ;  /* 0x000000000000194d */ /* 0x000fea0003800000 */
[----:B-----5:R-:W-:Y:S01]  /*06a0*/  MOV R248, R2 ;  /* 0x0000000200f87202 */ /* 0x020fe20000000f00 */
[----:B------:R-:W1:Y:S01]  /*06b0*/  LDCU UR4, c[0x0][0x388] ;  /* 0x00007100ff0477ac */ /* 0x000e620008000800 */
[----:B------:R-:W-:Y:S02]  /*06c0*/  MOV R247, R3 ;  /* 0x0000000300f77202 */ /* 0x000fe40000000f00 */
[--C-:B------:R-:W-:Y:S01]  /*06d0*/  SHF.R.U64 R228, R2, 0x10, R3.reuse ;  /* 0x0000001002e47819 */ /* 0x100fe20000001203 */
[----:B------:R-:W2:Y:S01]  /*06e0*/  LDCU.U8 UR5, c[0x0][0x410] ;  /* 0x00008200ff0577ac */ /* 0x000ea20008000000 */
[----:B------:R-:W-:Y:S02]  /*06f0*/  SHF.R.U32.HI R227, RZ, 0x10, R3 ;  /* 0x00000010ffe37819 */ /* 0x000fe40000011603 */
[----:B------:R-:W-:Y:S01]  /*0700*/  MOV R0, R4 ;  /* 0x0000000400007202 */ /* 0x000fe20000000f00 */
[----:B------:R-:W3:Y:S01]  /*0710*/  LDCU UR8, c[0x0][0x448] ;  /* 0x00008900ff0877ac */ /* 0x000ee20008000800 */
[----:B------:R-:W-:-:S02]  /*0720*/  MOV R246, R5 ;  /* 0x0000000500f67202 */ /* 0x000fc40000000f00 */
[----:B------:R-:W-:Y:S01]  /*0730*/  SHF.R.U64 R226, R4, 0x10, R5 ;  /* 0x0000001004e27819 */ /* 0x000fe20000001205 */
[----:B------:R-:W4:Y:S01]  /*0740*/  LDCU.64 UR12, c[0x0][0x3e0] ;  /* 0x00007c00ff0c77ac */ /* 0x000f220008000a00 */
[----:B------:R-:W-:Y:S02]  /*0750*/  MOV R2, R6 ;  /* 0x0000000600027202 */ /* 0x000fe40000000f00 */
[----:B------:R-:W-:Y:S01]  /*0760*/  MOV R245, R7 ;  /* 0x0000000700f57202 */ /* 0x000fe20000000f00 */
[----:B------:R-:W0:Y:S01]  /*0770*/  LDCU.64 UR10, c[0x0][0x3a0] ;  /* 0x00007400ff0a77ac */ /* 0x000e220008000a00 */
[----:B------:R-:W-:Y:S02]  /*0780*/  MOV R3, R8 ;  /* 0x0000000800037202 */ /* 0x000fe40000000f00 */
[----:B------:R-:W-:Y:S02]  /*0790*/  MOV R244, R9 ;  /* 0x0000000900f47202 */ /* 0x000fe40000000f00 */
[----:B------:R-:W-:-:S02]  /*07a0*/  MOV R237, R11 ;  /* 0x0000000b00ed7202 */ /* 0x000fc40000000f00 */
[----:B------:R-:W-:Y:S02]  /*07b0*/  MOV R4, R12 ;  /* 0x0000000c00047202 */ /* 0x000fe40000000f00 */
[----:B------:R-:W-:Y:S02]  /*07c0*/  PRMT R247, R0, 0x5410, R247 ;  /* 0x0000541000f77816 */ /* 0x000fe400000000f7 */
[----:B------:R-:W-:Y:S02]  /*07d0*/  PRMT R246, R2, 0x5410, R246 ;  /* 0x0000541002f67816 */ /* 0x000fe400000000f6 */
[----:B------:R-:W-:Y:S02]  /*07e0*/  PRMT R245, R3, 0x5410, R245 ;  /* 0x0000541003f57816 */ /* 0x000fe400000000f5 */
[----:B------:R-:W-:Y:S02]  /*07f0*/  PRMT R244, R244, 0x5410, R244 ;  /* 0x00005410f4f47816 */ /* 0x000fe400000000f4 */
[----:B------:R-:W-:-:S02]  /*0800*/  PRMT R237, R4, 0x5410, R237 ;  /* 0x0000541004ed7816 */ /* 0x000fc400000000ed */
[----:B------:R-:W-:Y:S02]  /*0810*/  MOV R0, R80 ;  /* 0x0000005000007202 */ /* 0x000fe40000000f00 */
[----:B------:R-:W-:Y:S02]  /*0820*/  MOV R2, R81 ;  /* 0x0000005100027202 */ /* 0x000fe40000000f00 */
[----:B------:R-:W-:Y:S02]  /*0830*/  MOV R3, R78 ;  /* 0x0000004e00037202 */ /* 0x000fe40000000f00 */
[----:B------:R-:W-:Y:S02]  /*0840*/  MOV R4, R79 ;  /* 0x0000004f00047202 */ /* 0x000fe40000000f00 */
[----:B------:R-:W-:Y:S02]  /*0850*/  PRMT R244, R0, 0x7610, R244 ;  /* 0x0000761000f47816 */ /* 0x000fe400000000f4 */
[----:B------:R-:W-:-:S02]  /*0860*/  PRMT R243, R3, 0x5410, R2 ;  /* 0x0000541003f37816 */ /* 0x000fc40000000002 */
[----:B------:R-:W-:Y:S02]  /*0870*/  PRMT R242, R242, 0x5410, R4 ;  /* 0x00005410f2f27816 */ /* 0x000fe40000000004 */
[----:B------:R-:W-:Y:S02]  /*0880*/  MOV R0, R76 ;  /* 0x0000004c00007202 */ /* 0x000fe40000000f00 */
[----:B------:R-:W-:Y:S02]  /*0890*/  MOV R2, R77 ;  /* 0x0000004d00027202 */ /* 0x000fe40000000f00 */
[----:B------:R-:W-:Y:S02]  /*08a0*/  MOV R3, R74 ;  /* 0x0000004a00037202 */ /* 0x000fe40000000f00 */
[----:B------:R-:W-:Y:S02]  /*08b0*/  MOV R4, R75 ;  /* 0x0000004b00047202 */ /* 0x000fe40000000f00 */
[----:B------:R-:W-:-:S02]  /*08c0*/  PRMT R242, R0, 0x7610, R242 ;  /* 0x0000761000f27816 */ /* 0x000fc400000000f2 */
[----:B------:R-:W-:Y:S02]  /*08d0*/  PRMT R241, R3, 0x5410, R2 ;  /* 0x0000541003f17816 */ /* 0x000fe40000000002 */
[----:B------:R-:W-:Y:S02]  /*08e0*/  PRMT R240, R240, 0x5410, R4 ;  /* 0x00005410f0f07816 */ /* 0x000fe40000000004 */
[----:B------:R-:W-:Y:S02]  /*08f0*/  MOV R0, R72 ;  /* 0x0000004800007202 */ /* 0x000fe40000000f00 */
[----:B------:R-:W-:Y:S02]  /*0900*/  MOV R2, R73 ;  /* 0x0000004900027202 */ /* 0x000fe40000000f00 */
[----:B------:R-:W-:Y:S02]  /*0910*/  MOV R3, R70 ;  /* 0x0000004600037202 */ /* 0x000fe40000000f00 */
[----:B------:R-:W-:-:S02]  /*0920*/  PRMT R240, R0, 0x7610, R240 ;  /* 0x0000761000f07816 */ /* 0x000fc400000000f0 */
[----:B------:R-:W-:Y:S02]  /*0930*/  PRMT R239, R3, 0x5410, R2 ;  /* 0x0000541003ef7816 */ /* 0x000fe40000000002 */
[--C-:B------:R-:W-:Y:S02]  /*0940*/  SHF.R.U64 R0, R68, 0x10, R69.reuse ;  /* 0x0000001044007819 */ /* 0x100fe40000001245 */
[----:B------:R-:W-:Y:S02]  /*0950*/  SHF.R.U32.HI R2, RZ, 0x10, R69 ;  /* 0x00000010ff027819 */ /* 0x000fe40000011645 */
[----:B------:R-:W-:Y:S02]  /*0960*/  PRMT R227, R227, 0x5410, R0 ;  /* 0x00005410e3e37816 */ /* 0x000fe40000000000 */
[----:B------:R-:W-:Y:S02]  /*0970*/  PRMT R226, R226, 0x5410, R2 ;  /* 0x00005410e2e27816 */ /* 0x000fe40000000002 */
[----:B------:R-:W-:-:S02]  /*0980*/  SHF.R.U32.HI R225, RZ, 0x10, R5 ;  /* 0x00000010ffe17819 */ /* 0x000fc40000011605 */
[----:B------:R-:W-:Y:S02]  /*0990*/  SHF.R.U32.HI R217, RZ, 0x10, R7 ;  /* 0x00000010ffd97819 */ /* 0x000fe40000011607 */
[----:B------:R-:W-:Y:S02]  /*09a0*/  SHF.R.U64 R216, R8, 0x10, R9 ;  /* 0x0000001008d87819 */ /* 0x000fe40000001209 */
[----:B------:R-:W-:Y:S02]  /*09b0*/  SHF.R.U64 R3, R66, 0x10, R67 ;  /* 0x0000001042037819 */ /* 0x000fe40000001243 */
[--C-:B------:R-:W-:Y:S02]  /*09c0*/  SHF.R.U64 R0, R64, 0x10, R65.reuse ;  /* 0x0000001040007819 */ /* 0x100fe40000001241 */
[----:B------:R-:W-:Y:S02]  /*09d0*/  SHF.R.U32.HI R2, RZ, 0x10, R65 ;  /* 0x00000010ff027819 */ /* 0x000fe40000011641 */
[----:B------:R-:W-:-:S02]  /*09e0*/  SHF.R.U64 R213, R10, 0x10, R11 ;  /* 0x000000100ad57819 */ /* 0x000fc4000000120b */
[----:B------:R-:W-:Y:S02]  /*09f0*/  SHF.R.U32.HI R214, RZ, 0x10, R63 ;  /* 0x00000010ffd67819 */ /* 0x000fe4000001163f */
[----:B------:R-:W-:Y:S02]  /*0a00*/  PRMT R225, R225, 0x5410, R3 ;  /* 0x00005410e1e17816 */ /* 0x000fe40000000003 */
[----:B------:R-:W-:Y:S02]  /*0a10*/  PRMT R217, R217, 0x5410, R0 ;  /* 0x00005410d9d97816 */ /* 0x000fe40000000000 */
[----:B------:R-:W-:Y:S02]  /*0a20*/  PRMT R216, R216, 0x5410, R2 ;  /* 0x00005410d8d87816 */ /* 0x000fe40000000002 */
[----:B------:R-:W-:Y:S02]  /*0a30*/  SHF.R.U32.HI R215, RZ, 0x10, R9 ;  /* 0x00000010ffd77819 */ /* 0x000fe40000011609 */
[----:B------:R-:W-:-:S02]  /*0a40*/  PRMT R213, R213, 0x5410, R213 ;  /* 0x00005410d5d57816 */ /* 0x000fc400000000d5 */
[----:B------:R-:W-:Y:S02]  /*0a50*/  SHF.R.U64 R3, R62, 0x10, R63 ;  /* 0x000000103e037819 */ /* 0x000fe4000000123f */
[----:B------:R-:W-:Y:S02]  /*0a60*/  PRMT R214, R214, 0x5410, R214 ;  /* 0x00005410d6d67816 */ /* 0x000fe400000000d6 */
[----:B------:R-:W-:Y:S02]  /*0a70*/  SHF.R.U32.HI R0, RZ, 0x10, R51 ;  /* 0x00000010ff007819 */ /* 0x000fe40000011633 */
[----:B------:R-:W-:Y:S02]  /*0a80*/  SHF.R.U64 R2, R48, 0x10, R49 ;  /* 0x0000001030027819 */ /* 0x000fe40000001231 */
[----:B------:R-:W-:Y:S02]  /*0a90*/  SHF.R.U32.HI R212, RZ, 0x10, R11 ;  /* 0x00000010ffd47819 */ /* 0x000fe4000001160b */
[----:B------:R-:W-:-:S02]  /*0aa0*/  SHF.R.U32.HI R210, RZ, 0x10, R13 ;  /* 0x00000010ffd27819 */ /* 0x000fc4000001160d */
[----:B------:R-:W-:Y:S02]  /*0ab0*/  SHF.R.U64 R209, R14, 0x10, R15 ;  /* 0x000000100ed17819 */ /* 0x000fe4000000120f */
[----:B------:R-:W-:Y:S02]  /*0ac0*/  PRMT R215, R215, 0x5410, R3 ;  /* 0x00005410d7d77816 */ /* 0x000fe40000000003 */
[----:B------:R-:W-:Y:S02]  /*0ad0*/  PRMT R214, R0, 0x7610, R214 ;  /* 0x0000761000d67816 */ /* 0x000fe400000000d6 */
[----:B------:R-:W-:Y:S02]  /*0ae0*/  PRMT R213, R2, 0x7610, R213 ;  /* 0x0000761002d57816 */ /* 0x000fe400000000d5 */
[----:B------:R-:W-:Y:S02]  /*0af0*/  PRMT R212, R212, 0x5410, R212 ;  /* 0x00005410d4d47816 */ /* 0x000fe400000000d4 */
[----:B------:R-:W-:-:S02]  /*0b00*/  PRMT R210, R210, 0x5410, R210 ;  /* 0x00005410d2d27816 */ /* 0x000fc400000000d2 */
[----:B------:R-:W-:Y:S02]  /*0b10*/  PRMT R209, R209, 0x5410, R209 ;  /* 0x00005410d1d17816 */ /* 0x000fe400000000d1 */
[----:B------:R-:W-:Y:S02]  /*0b20*/  SHF.R.U32.HI R3, RZ, 0x10, R49 ;  /* 0x00000010ff037819 */ /* 0x000fe40000011631 */
        /* <DEDUP_REMOVED lines=8> */
[----:B------:R-:W-:Y:S02]  /*0bb0*/  MOV R238, R10 ;  /* 0x0000000a00ee7202 */ /* 0x000fe40000000f00 */
[----:B------:R-:W-:-:S02]  /*0bc0*/  PRMT R208, R208, 0x5410, R208 ;  /* 0x00005410d0d07816 */ /* 0x000fc400000000d0 */
[----:B------:R-:W-:Y:S02]  /*0bd0*/  PRMT R206, R206, 0x5410, R206 ;  /* 0x00005410cece7816 */ /* 0x000fe400000000ce */
[----:B------:R-:W-:Y:S02]  /*0be0*/  PRMT R205, R205, 0x5410, R205 ;  /* 0x00005410cdcd7816 */ /* 0x000fe400000000cd */
[----:B------:R-:W-:Y:S02]  /*0bf0*/  MOV R4, R71 ;  /* 0x0000004700047202 */ /* 0x000fe40000000f00 */
[----:B------:R-:W-:Y:S02]  /*0c00*/  SHF.R.U32.HI R3, RZ, 0x10, R45 ;  /* 0x00000010ff037819 */ /* 0x000fe4000001162d */
[----:B------:R-:W-:Y:S02]  /*0c10*/  SHF.R.U32.HI R0, RZ, 0x10, R43 ;  /* 0x00000010ff007819 */ /* 0x000fe4000001162b */
[----:B------:R-:W-:-:S02]  /*0c20*/  SHF.R.U64 R2, R40, 0x10, R41 ;  /* 0x0000001028027819 */ /* 0x000fc40000001229 */
[----:B------:R-:W-:Y:S02]  /*0c30*/  SHF.R.U32.HI R204, RZ, 0x10, R19 ;  /* 0x00000010ffcc7819 */ /* 0x000fe40000011613 */
[--C-:B------:R-:W-:Y:S02]  /*0c40*/  SHF.R.U64 R203, R20, 0x10, R21.reuse ;  /* 0x0000001014cb7819 */ /* 0x100fe40000001215 */
[----:B------:R-:W-:Y:S02]  /*0c50*/  SHF.R.U32.HI R202, RZ, 0x10, R21 ;  /* 0x00000010ffca7819 */ /* 0x000fe40000011615 */
[----:B------:R-:W-:Y:S02]  /*0c60*/  PRMT R238, R238, 0x5410, R4 ;  /* 0x00005410eeee7816 */ /* 0x000fe40000000004 */
[----:B------:R-:W-:Y:S02]  /*0c70*/  PRMT R208, R3, 0x7610, R208 ;  /* 0x0000761003d07816 */ /* 0x000fe400000000d0 */
[----:B------:R-:W-:-:S02]  /*0c80*/  PRMT R206, R0, 0x7610, R206 ;  /* 0x0000761000ce7816 */ /* 0x000fc400000000ce */
[----:B------:R-:W-:Y:S02]  /*0c90*/  PRMT R205, R2, 0x7610, R205 ;  /* 0x0000761002cd7816 */ /* 0x000fe400000000cd */
[----:B------:R-:W-:Y:S02]  /*0ca0*/  SHF.R.U64 R224, R6, 0x10, R7 ;  /* 0x0000001006e07819 */ /* 0x000fe40000001207 */
[----:B------:R-:W-:Y:S02]  /*0cb0*/  PRMT R204, R204, 0x5410, R204 ;  /* 0x00005410cccc7816 */ /* 0x000fe400000000cc */
[----:B------:R-:W-:Y:S02]  /*0cc0*/  PRMT R203, R203, 0x5410, R203 ;  /* 0x00005410cbcb7816 */ /* 0x000fe400000000cb */
[----:B------:R-:W-:Y:S02]  /*0cd0*/  PRMT R202, R202, 0x5410, R202 ;  /* 0x00005410caca7816 */ /* 0x000fe400000000ca */
[----:B------:R-:W-:-:S02]  /*0ce0*/  SHF.R.U32.HI R4, RZ, 0x10, R67 ;  /* 0x00000010ff047819 */ /* 0x000fc40000011643 */
[----:B------:R-:W-:Y:S02]  /*0cf0*/  SHF.R.U32.HI R3, RZ, 0x10, R41 ;  /* 0x00000010ff037819 */ /* 0x000fe40000011629 */
[--C-:B------:R-:W-:Y:S02]  /*0d00*/  SHF.R.U64 R0, R38, 0x10, R39.reuse ;  /* 0x0000001026007819 */ /* 0x100fe40000001227 */
[----:B------:R-:W-:Y:S02]  /*0d10*/  SHF.R.U32.HI R2, RZ, 0x10, R39 ;  /* 0x00000010ff027819 */ /* 0x000fe40000011627 */
[----:B------:R-:W-:Y:S02]  /*0d20*/  SHF.R.U64 R211, R12, 0x10, R13 ;  /* 0x000000100cd37819 */ /* 0x000fe4000000120d */
[--C-:B------:R-:W-:Y:S02]  /*0d30*/  SHF.R.U64 R201, R22, 0x10, R23.reuse ;  /* 0x0000001016c97819 */ /* 0x100fe40000001217 */
[----:B------:R-:W-:-:S02]  /*0d40*/  SHF.R.U32.HI R200, RZ, 0x10, R23 ;  /* 0x00000010ffc87819 */ /* 0x000fc40000011617 */
[----:B------:R-:W-:Y:S02]  /*0d50*/  SHF.R.U64 R199, R26, 0x10, R27 ;  /* 0x000000101ac77819 */ /* 0x000fe4000000121b */
[----:B------:R-:W-:Y:S02]  /*0d60*/  MOV R5, R14 ;  /* 0x0000000e00057202 */ /* 0x000fe40000000f00 */
[----:B------:R-:W-:Y:S02]  /*0d70*/  PRMT R224, R224, 0x5410, R4 ;  /* 0x00005410e0e07816 */ /* 0x000fe40000000004 */
[----:B------:R-:W-:Y:S02]  /*0d80*/  PRMT R204, R3, 0x7610, R204 ;  /* 0x0000761003cc7816 */ /* 0x000fe400000000cc */
[----:B------:R-:W-:Y:S02]  /*0d90*/  PRMT R203, R0, 0x7610, R203 ;  /* 0x0000761000cb7816 */ /* 0x000fe400000000cb */
[----:B------:R-:W-:-:S02]  /*0da0*/  PRMT R202, R2, 0x7610, R202 ;  /* 0x0000761002ca7816 */ /* 0x000fc400000000ca */
[----:B------:R-:W-:Y:S02]  /*0db0*/  MOV R230, R27 ;  /* 0x0000001b00e67202 */ /* 0x000fe40000000f00 */
[----:B------:R-:W-:Y:S02]  /*0dc0*/  SHF.R.U32.HI R14, RZ, 0x10, R27 ;  /* 0x00000010ff0e7819 */ /* 0x000fe4000001161b */
[----:B------:R-:W-:Y:S02]  /*0dd0*/  PRMT R211, R211, 0x5410, R211 ;  /* 0x00005410d3d37816 */ /* 0x000fe400000000d3 */
[----:B------:R-:W-:Y:S02]  /*0de0*/  PRMT R201, R201, 0x5410, R201 ;  /* 0x00005410c9c97816 */ /* 0x000fe400000000c9 */
[----:B------:R-:W-:Y:S02]  /*0df0*/  PRMT R200, R200, 0x5410, R200 ;  /* 0x00005410c8c87816 */ /* 0x000fe400000000c8 */
[----:B------:R-:W-:-:S02]  /*0e00*/  PRMT R199, R199, 0x5410, R199 ;  /* 0x00005410c7c77816 */ /* 0x000fc400000000c7 */
[----:B------:R-:W-:Y:S02]  /*0e10*/  SHF.R.U64 R4, R46, 0x10, R47 ;  /* 0x000000102e047819 */ /* 0x000fe4000000122f */
[--C-:B------:R-:W-:Y:S02]  /*0e20*/  SHF.R.U64 R3, R36, 0x10, R37.reuse ;  /* 0x0000001024037819 */ /* 0x100fe40000001225 */
[----:B------:R-:W-:Y:S02]  /*0e30*/  SHF.R.U32.HI R0, RZ, 0x10, R37 ;  /* 0x00000010ff007819 */ /* 0x000fe40000011625 */
[----:B------:R-:W-:Y:S02]  /*0e40*/  SHF.R.U64 R2, R34, 0x10, R35 ;  /* 0x0000001022027819 */ /* 0x000fe40000001223 */
[----:B------:R-:W-:Y:S02]  /*0e50*/  SHF.R.U64 R207, R16, 0x10, R17 ;  /* 0x0000001010cf7819 */ /* 0x000fe40000001211 */
[----:B------:R-:W-:-:S02]  /*0e60*/  SHF.R.U32.HI R27, RZ, 0x10, R83 ;  /* 0x00000010ff1b7819 */ /* 0x000fc40000011653 */
[----:B------:R-:W-:Y:S02]  /*0e70*/  MOV R235, R15 ;  /* 0x0000000f00eb7202 */ /* 0x000fe40000000f00 */
[----:B------:R-:W-:Y:S02]  /*0e80*/  MOV R236, R13 ;  /* 0x0000000d00ec7202 */ /* 0x000fe40000000f00 */
[----:B------:R-:W-:Y:S02]  /*0e90*/  MOV R6, R16 ;  /* 0x0000001000067202 */ /* 0x000fe40000000f00 */
[----:B------:R-:W-:Y:S02]  /*0ea0*/  MOV R10, R26 ;  /* 0x0000001a000a7202 */ /* 0x000fe40000000f00 */
[----:B------:R-:W-:Y:S02]  /*0eb0*/  MOV R11, R28 ;  /* 0x0000001c000b7202 */ /* 0x000fe40000000f00 */
[----:B------:R-:W-:-:S02]  /*0ec0*/  SHF.R.U64 R15, R28, 0x10, R29 ;  /* 0x000000101c0f7819 */ /* 0x000fc4000000121d */
[----:B------:R-:W-:Y:S02]  /*0ed0*/  PRMT R211, R4, 0x7610, R211 ;  /* 0x0000761004d37816 */ /* 0x000fe400000000d3 */
[----:B------:R-:W-:Y:S02]  /*0ee0*/  PRMT R201, R3, 0x7610, R201 ;  /* 0x0000761003c97816 */ /* 0x000fe400000000c9 */
[----:B------:R-:W-:Y:S02]  /*0ef0*/  PRMT R200, R0, 0x7610, R200 ;  /* 0x0000761000c87816 */ /* 0x000fe400000000c8 */
[----:B------:R-:W-:Y:S02]  /*0f00*/  PRMT R199, R2, 0x7610, R199 ;  /* 0x0000761002c77816 */ /* 0x000fe400000000c7 */
        /* <DEDUP_REMOVED lines=8> */
[----:B------:R-:W-:Y:S02]  /*0f90*/  SHF.R.U32.HI R28, RZ, 0x10, R29 ;  /* 0x00000010ff1c7819 */ /* 0x000fe4000001161d */
[----:B------:R-:W-:Y:S02]  /*0fa0*/  ISETP.NE.U32.AND P1, PT, R86, RZ, PT ;  /* 0x000000ff5600720c */ /* 0x000fe40003f25070 */
[----:B------:R-:W-:Y:S02]  /*0fb0*/  MOV R12, R82 ;  /* 0x00000052000c7202 */ /* 0x000fe40000000f00 */
[----:B------:R-:W-:Y:S02]  /*0fc0*/  MOV R13, R83 ;  /* 0x00000053000d7202 */ /* 0x000fe40000000f00 */
[----:B------:R-:W-:Y:S02]  /*0fd0*/  SHF.R.U64 R16, R82, 0x10, R83 ;  /* 0x0000001052107819 */ /* 0x000fe40000001253 */
[----:B------:R-:W-:-:S02]  /*0fe0*/  PRMT R207, R207, 0x5410, R207 ;  /* 0x00005410cfcf7816 */ /* 0x000fc400000000cf */
[----:B------:R-:W-:Y:S02]  /*0ff0*/  PRMT R27, R27, 0x5410, R27 ;  /* 0x000054101b1b7816 */ /* 0x000fe4000000001b */
[----:B------:R-:W-:Y:S02]  /*1000*/  SHF.R.U64 R4, R42, 0x10, R43 ;  /* 0x000000102a047819 */ /* 0x000fe4000000122b */
[----:B------:R-:W-:Y:S02]  /*1010*/  SHF.R.U32.HI R3, RZ, 0x10, R35 ;  /* 0x00000010ff037819 */ /* 0x000fe40000011623 */
[--C-:B------:R-:W-:Y:S02]  /*1020*/  SHF.R.U64 R26, R32, 0x10, R33.reuse ;  /* 0x00000010201a7819 */ /* 0x100fe40000001221 */
[----:B------:R-:W-:Y:S02]  /*1030*/  SHF.R.U32.HI R0, RZ, 0x10, R33 ;  /* 0x00000010ff007819 */ /* 0x000fe40000011621 */
[----:B------:R-:W-:-:S02]  /*1040*/  SHF.R.U64 R25, R30, 0x10, R31 ;  /* 0x000000101e197819 */ /* 0x000fc4000000121f */
[----:B------:R-:W-:Y:S02]  /*1050*/  SHF.R.U32.HI R2, RZ, 0x10, R31 ;  /* 0x00000010ff027819 */ /* 0x000fe4000001161f */
[----:B------:R-:W-:Y:S02]  /*1060*/  ISETP.NE.AND.EX P1, PT, R87, RZ, PT, P1 ;  /* 0x000000ff5700720c */ /* 0x000fe40003f25310 */
        /* <DEDUP_REMOVED lines=14> */
[----:B01234-:R-:W-:-:S07]  /*1150*/  PRMT R25, R2, 0x5410, R25 ;  /* 0x0000541002197816 */ /* 0x01ffce0000000019 */
.L_x_70125:
[----:B------:R-:W-:Y:S01]  /*1160*/  ISETP.NE.U32.AND P2, PT, RZ, UR10, PT ;  /* 0x0000000aff007c0c */ /* 0x000fe2000bf45070 */
[----:B0-----:R-:W0:Y:S01]  /*1170*/  S2R R174, SR_TID.X ;  /* 0x0000000000ae7919 */ /* 0x001e220000002100 */
[----:B------:R-:W1:Y:S01]  /*1180*/  LDC.64 R98, c[0x0][0x390] ;  /* 0x0000e400ff627b82 */ /* 0x000e620000000a00 */
[----:B------:R-:W-:Y:S01]  /*1190*/  IMAD R0, R24, UR4, RZ ;  /* 0x0000000418007c24 */ /* 0x000fe2000f8e02ff */
[----:B------:R-:W-:Y:S01]  /*11a0*/  ISETP.NE.AND.EX P2, PT, RZ, UR11, PT, P2 ;  /* 0x0000000bff007c0c */ /* 0x000fe2000bf45320 */
[----:B------:R-:W-:-:S03]  /*11b0*/  HFMA2 R22, -RZ, RZ, 1.875, 0 ;  /* 0x3f800000ff167431 */ /* 0x000fc600000001ff */
[----:B------:R-:W-:Y:S02]  /*11c0*/  SHF.R.S32.HI R5, RZ, 0x1f, R0 ;  /* 0x0000001fff057819 */ /* 0x000fe40000011400 */
[----:B------:R-:W2:Y:S02]  /*11d0*/  @P1 LDC.64 R2, c[0x0][0x3e0] ;  /* 0x0000f800ff021b82 */ /* 0x000ea40000000a00 */
[----:B------:R-:W-:-:S06]  /*11e0*/  LEA.HI R5, R5, R0, RZ, 0x2 ;  /* 0x0000000005057211 */ /* 0x000fcc00078f10ff */
[----:B------:R-:W3:Y:S08]  /*11f0*/  @P2 LDC.64 R8, c[0x0][0x3a0] ;  /* 0x0000e800ff082b82 */ /* 0x000ef00000000a00 */
[----:B------:R-:W4:Y:S01]  /*1200*/  @P0 LDC.64 R12, c[0x0][0x3a8] ;  /* 0x0000ea00ff0c0b82 */ /* 0x000f220000000a00 */
[----:B0-----:R-:W-:Y:S01]  /*1210*/  LOP3.LUT R0, R174, 0x1f, RZ, 0xc0, !PT ;  /* 0x0000001fae007812 */ /* 0x001fe200078ec0ff */
[----:B--2---:R-:W-:-:S03]  /*1220*/  @P1 IMAD.WIDE R2, R24, 0x4, R2 ;  /* 0x0000000418021825 */ /* 0x004fc600078e0202 */
[----:B------:R-:W-:Y:S02]  /*1230*/  LEA.HI.SX32 R23, R5, R0, 0x1e ;  /* 0x0000000005177211 */ /* 0x000fe400078ff2ff */
[----:B------:R0:W2:Y:S03]  /*1240*/  @P1 LDG.E R22, desc[UR6][R2.64] ;  /* 0x0000000602161981 */ /* 0x0000a6000c1e1900 */
[----:B---3--:R-:W-:-:S04]  /*1250*/  @P2 IMAD.WIDE.U32 R8, R23, 0x10, R8 ;  /* 0x0000001017082825 */ /* 0x008fc800078e0008 */
[C---:B-1----:R-:W-:Y:S02]  /*1260*/  IMAD.WIDE.U32 R4, R23.reuse, 0x10, R98 ;  /* 0x0000001017047825 */ /* 0x042fe400078e0062 */
[----:B------:R-:W2:Y:S01]  /*1270*/  @P2 LDG.E.128 R8, desc[UR6][R8.64] ;  /* 0x0000000608082981 */ /* 0x000ea2000c1e1d00 */
[----:B0-----:R-:W0:Y:S03]  /*1280*/  @P2 LDC.64 R2, c[0x0][0x3a0] ;  /* 0x0000e800ff022b82 */ /* 0x001e260000000a00 */
[----:B------:R-:W2:Y:S01]  /*1290*/  LDG.E.128 R4, desc[UR6][R4.64] ;  /* 0x0000000604047981 */ /* 0x000ea2000c1e1d00 */
[----:B------:R-:W-:Y:S01]  /*12a0*/  IADD3 R21, PT, PT, R23, 0x20, RZ ;  /* 0x0000002017157810 */ /* 0x000fe20007ffe0ff */
[-C--:B--2---:R-:W-:Y:S01]  /*12b0*/  @P2 FFMA.FTZ R20, R4, R22.reuse, R8 ;  /* 0x0000001604142223 */ /* 0x084fe20000010008 */
[-C--:B------:R-:W-:Y:S01]  /*12c0*/  @P2 FFMA.FTZ R19, R5, R22.reuse, R9 ;  /* 0x0000001605132223 */ /* 0x080fe20000010009 */
[-C--:B------:R-:W-:Y:S01]  /*12d0*/  @P2 FFMA.FTZ R18, R6, R22.reuse, R10 ;  /* 0x0000001606122223 */ /* 0x080fe2000001000a */
[----:B------:R-:W-:Y:S01]  /*12e0*/  @P2 FFMA.FTZ R17, R7, R22, R11 ;  /* 0x0000001607112223 */ /* 0x000fe2000001000b */
[----:B----4-:R-:W-:Y:S01]  /*12f0*/  @P0 IMAD.WIDE.U32 R10, R23, 0x10, R12 ;  /* 0x00000010170a0825 */ /* 0x010fe200078e000c */
[----:B------:R-:W-:-:S02]  /*1300*/  @P2 MOV R84, R20 ;  /* 0x0000001400542202 */ /* 0x000fc40000000f00 */
[----:B------:R-:W-:Y:S01]  /*1310*/  @P2 MOV R85, R19 ;  /* 0x0000001300552202 */ /* 0x000fe20000000f00 */
[C---:B------:R-:W-:Y:S01]  /*1320*/  IMAD.WIDE.U32 R12, R21.reuse, 0x10, R98 ;  /* 0x00000010150c7825 */ /* 0x040fe200078e0062 */
[----:B------:R-:W-:Y:S02]  /*1330*/  @P2 MOV R86, R18 ;  /* 0x0000001200562202 */ /* 0x000fe40000000f00 */
[----:B------:R-:W-:Y:S01]  /*1340*/  @P2 MOV R87, R17 ;  /* 0x0000001100572202 */ /* 0x000fe20000000f00 */
[----:B0-----:R-:W-:Y:S01]  /*1350*/  @P2 IMAD.WIDE.U32 R8, R21, 0x10, R2 ;  /* 0x0000001015082825 */ /* 0x001fe200078e0002 */
[----:B------:R-:W-:Y:S06]  /*1360*/  @P2 BRA `(.L_x_70104) ;  /* 0x00000000003c2947 */ /* 0x000fec0003800000 */
[----:B------:R-:W-:-:S04]  /*1370*/  UISETP.NE.U32.AND UP0, UPT, UR12, URZ, UPT ;  /* 0x000000ff0c00728c */ /* 0x000fc8000bf05070 */
[----:B------:R-:W-:-:S06]  /*1380*/  UISETP.NE.AND.EX UP0, UPT, UR13, URZ, UPT, UP0 ;  /* 0x000000ff0d00728c */ /* 0x000fcc000bf05300 */
[----:B------:R-:W-:-:S13]  /*1390*/  PLOP3.LUT P1, PT, PT, PT, UP0, 0x80, 0x8 ;  /* 0x000000000008781c */ /* 0x000fda0003f2f008 */
[-C--:B------:R-:W-:Y:S01]  /*13a0*/  @P1 FMUL.FTZ R84, R4, R22.reuse ;  /* 0x0000001604541220 */ /* 0x080fe20000410000 */
[-C--:B------:R-:W-:Y:S01]  /*13b0*/  @P1 FMUL.FTZ R85, R5, R22.reuse ;  /* 0x0000001605551220 */ /* 0x080fe20000410000 */
[-C--:B------:R-:W-:Y:S01]  /*13c0*/  @P1 FMUL.FTZ R86, R6, R22.reuse ;  /* 0x0000001606561220 */ /* 0x080fe20000410000 */
[----:B------:R-:W-:Y:S02]  /*13d0*/  @P1 FMUL.FTZ R87, R7, R22 ;  /* 0x0000001607571220 */ /* 0x000fe40000410000 */
[----:B------:R-:W-:Y:S01]  /*13e0*/  @P1 MOV R20, R84 ;  /* 0x0000005400141202 */ /* 0x000fe20000000f00 */
[-C--:B------:R-:W-:Y:S01]  /*13f0*/  @!P1 FMUL.FTZ R20, R4, R22.reuse ;  /* 0x0000001604149220 */ /* 0x080fe20000410000 */
[----:B------:R-:W-:Y:S01]  /*1400*/  @P1 MOV R19, R85 ;  /* 0x0000005500131202 */ /* 0x000fe20000000f00 */
[----:B------:R-:W-:Y:S01]  /*1410*/  @!P1 FMUL.FTZ R19, R5, R22 ;  /* 0x0000001605139220 */ /* 0x000fe20000410000 */
[----:B------:R-:W-:Y:S01]  /*1420*/  @P1 MOV R18, R86 ;  /* 0x0000005600121202 */ /* 0x000fe20000000f00 */
[-C--:B------:R-:W-:Y:S01]  /*1430*/  @!P1 FMUL.FTZ R18, R6, R22.reuse ;  /* 0x0000001606129220 */ /* 0x080fe20000410000 */
[----:B------:R-:W-:Y:S01]  /*1440*/  @P1 MOV R17, R87 ;  /* 0x0000005700111202 */ /* 0x000fe20000000f00 */
[----:B------:R-:W-:-:S07]  /*1450*/  @!P1 FMUL.FTZ R17, R7, R22 ;  /* 0x0000001607119220 */ /* 0x000fce0000410000 */
.L_x_70104:
[----:B------:R0:W-:Y:S01]  /*1460*/  @P0 STG.E.128 desc[UR6][R10.64], R84 ;  /* 0x000000540a000986 */ /* 0x0001e2000c101d06 */
[----:B------:R-:W1:Y:S03]  /*1470*/  @P0 LDC.64 R2, c[0x0][0x3a8] ;  /* 0x0000ea00ff020b82 */ /* 0x000e660000000a00 */
[----:B------:R-:W2:Y:S05]  /*1480*/  LDG.E.128 R4, desc[UR6][R12.64] ;  /* 0x000000060c047981 */ /* 0x000eaa000c1e1d00 */
[----:B------:R-:W3:Y:S01]  /*1490*/  @P2 LDC.64 R82, c[0x0][0x3a0] ;  /* 0x0000e800ff522b82 */ /* 0x000ee20000000a00 */
[----:B0-----:R-:W2:Y:S01]  /*14a0*/  @P2 LDG.E.128 R8, desc[UR6][R8.64] ;  /* 0x0000000608082981 */ /* 0x001ea2000c1e1d00 */
[----:B------:R-:W-:-:S05]  /*14b0*/  IADD3 R16, PT, PT, R23, 0x40, RZ ;  /* 0x0000004017107810 */ /* 0x000fca0007ffe0ff */
[----:B------:R-:W-:-:S04]  /*14c0*/  IMAD.WIDE.U32 R88, R16, 0x10, R98 ;  /* 0x0000001010587825 */ /* 0x000fc800078e0062 */
[----:B-1----:R-:W-:-:S04]  /*14d0*/  @P0 IMAD.WIDE.U32 R2, R21, 0x10, R2 ;  /* 0x0000001015020825 */ /* 0x002fc800078e0002 */
[----:B---3--:R-:W-:-:S04]  /*14e0*/  @P2 IMAD.WIDE.U32 R82, R16, 0x10, R82 ;  /* 0x0000001010522825 */ /* 0x008fc800078e0052 */
[-C--:B--2---:R-:W-:Y:S01]  /*14f0*/  @P2 FFMA.FTZ R15, R4, R22.reuse, R8 ;  /* 0x00000016040f2223 */ /* 0x084fe20000010008 */
        /* <DEDUP_REMOVED lines=8> */
[----:B------:R-:W-:Y:S01]  /*1580*/  ISETP.NE.U32.AND P3, PT, RZ, UR12, PT ;  /* 0x0000000cff007c0c */ /* 0x000fe2000bf65070 */
[-C--:B------:R-:W-:Y:S01]  /*1590*/  FMUL.FTZ R15, R4, R22.reuse ;  /* 0x00000016040f7220 */ /* 0x080fe20000410000 */
[-C--:B------:R-:W-:Y:S01]  /*15a0*/  FMUL.FTZ R14, R5, R22.reuse ;  /* 0x00000016050e7220 */ /* 0x080fe20000410000 */
[-C--:B------:R-:W-:Y:S01]  /*15b0*/  FMUL.FTZ R13, R6, R22.reuse ;  /* 0x00000016060d7220 */ /* 0x080fe20000410000 */
[----:B------:R-:W-:Y:S01]  /*15c0*/  ISETP.NE.AND.EX P3, PT, RZ, UR13, PT, P3 ;  /* 0x0000000dff007c0c */ /* 0x000fe2000bf65330 */
[----:B------:R-:W-:-:S12]  /*15d0*/  FMUL.FTZ R12, R7, R22 ;  /* 0x00000016070c7220 */ /* 0x000fd80000410000 */
[----:B------:R-:W-:Y:S02]  /*15e0*/  @P3 MOV R84, R15 ;  /* 0x0000000f00543202 */ /* 0x000fe40000000f00 */
[----:B------:R-:W-:Y:S02]  /*15f0*/  @P3 MOV R85, R14 ;  /* 0x0000000e00553202 */ /* 0x000fe40000000f00 */
[----:B------:R-:W-:Y:S02]  /*1600*/  @P3 MOV R86, R13 ;  /* 0x0000000d00563202 */ /* 0x000fe40000000f00 */
[----:B------:R-:W-:-:S07]  /*1610*/  @P3 MOV R87, R12 ;  /* 0x0000000c00573202 */ /* 0x000fce0000000f00 */
.L_x_70105:
[----:B------:R0:W-:Y:S04]  /*1620*/  @P0 STG.E.128 desc[UR6][R2.64], R84 ;  /* 0x0000005402000986 */ /* 0x0001e8000c101d06 */
[----:B------:R-:W2:Y:S04]  /*1630*/  LDG.E.128 R88, desc[UR6][R88.64] ;  /* 0x0000000658587981 */ /* 0x000ea8000c1e1d00 */
[----:B------:R1:W2:Y:S01]  /*1640*/  @P2 LDG.E.128 R4, desc[UR6][R82.64] ;  /* 0x0000000652042981 */ /* 0x0002a2000c1e1d00 */
[----:B------:R-:W-:Y:S01]  /*1650*/  IADD3 R11, PT, PT, R23, 0x60, RZ ;  /* 0x00000060170b7810 */ /* 0x000fe20007ffe0ff */
[----:B0-----:R-:W0:Y:S08]  /*1660*/  @P0 LDC.64 R2, c[0x0][0x3a8] ;  /* 0x0000ea00ff020b82 */ /* 0x001e300000000a00 */
[----:B-1----:R-:W1:Y:S01]  /*1670*/  @P2 LDC.64 R82, c[0x0][0x3a0] ;  /* 0x0000e800ff522b82 */ /* 0x002e620000000a00 */
[----:B0-----:R-:W-:-:S04]  /*1680*/  @P0 IMAD.WIDE.U32 R2, R16, 0x10, R2 ;  /* 0x0000001010020825 */ /* 0x001fc800078e0002 */
[----:B-1----:R-:W-:-:S04]  /*1690*/  @P2 IMAD.WIDE.U32 R82, R11, 0x10, R82 ;  /* 0x000000100b522825 */ /* 0x002fc800078e0052 */
[-C--:B--2---:R-:W-:Y:S01]  /*16a0*/  @P2 FFMA.FTZ R10, R88, R22.reuse, R4 ;  /* 0x00000016580a2223 */ /* 0x084fe20000010004 */
[-C--:B------:R-:W-:Y:S01]  /*16b0*/  @P2 FFMA.FTZ R9, R89, R22.reuse, R5 ;  /* 0x0000001659092223 */ /* 0x080fe20000010005 */
[-C--:B------:R-:W-:Y:S01]  /*16c0*/  @P2 FFMA.FTZ R8, R90, R22.reuse, R6 ;  /* 0x000000165a082223 */ /* 0x080fe20000010006 */
[----:B------:R-:W-:Y:S01]  /*16d0*/  @P2 FFMA.FTZ R7, R91, R22, R7 ;  /* 0x000000165b072223 */ /* 0x000fe20000010007 */
[----:B------:R-:W-:Y:S01]  /*16e0*/  IMAD.WIDE.U32 R4, R11, 0x10, R98 ;  /* 0x000000100b047825 */ /* 0x000fe200078e0062 */
        /* <DEDUP_REMOVED lines=15> */
.L_x_70106:
[----:B------:R0:W-:Y:S01]  /*17e0*/  @P0 STG.E.128 desc[UR6][R2.64], R84 ;  /* 0x0000005402000986 */ /* 0x0001e2000c101d06 */
[----:B------:R-:W1:Y:S03]  /*17f0*/  @P2 LDC.64 R96, c[0x0][0x3a0] ;  /* 0x0000e800ff602b82 */ /* 0x000e660000000a00 */
[----:B------:R-:W2:Y:S04]  /*1800*/  LDG.E.128 R88, desc[UR6][R4.64] ;  /* 0x0000000604587981 */ /* 0x000ea8000c1e1d00 */
[----:B------:R3:W2:Y:S01]  /*1810*/  @P2 LDG.E.128 R92, desc[UR6][R82.64] ;  /* 0x00000006525c2981 */ /* 0x0006a2000c1e1d00 */
[----:B------:R-:W-:Y:S01]  /*1820*/  IADD3 R6, PT, PT, R23, 0x80, RZ ;  /* 0x0000008017067810 */ /* 0x000fe20007ffe0ff */
[----:B---3--:R-:W3:Y:S02]  /*1830*/  @P0 LDC.64 R82, c[0x0][0x3a8] ;  /* 0x0000ea00ff520b82 */ /* 0x008ee40000000a00 */
[----:B---3--:R-:W-:-:S04]  /*1840*/  @P0 IMAD.WIDE.U32 R82, R11, 0x10, R82 ;  /* 0x000000100b520825 */ /* 0x008fc800078e0052 */
[-C--:B--2---:R-:W-:Y:S01]  /*1850*/  @P2 FFMA.FTZ R5, R88, R22.reuse, R92 ;  /* 0x0000001658052223 */ /* 0x084fe2000001005c */
[-C--:B------:R-:W-:Y:S01]  /*1860*/  @P2 FFMA.FTZ R4, R89, R22.reuse, R93 ;  /* 0x0000001659042223 */ /* 0x080fe2000001005d */
[-C--:B0-----:R-:W-:Y:S01]  /*1870*/  @P2 FFMA.FTZ R3, R90, R22.reuse, R94 ;  /* 0x000000165a032223 */ /* 0x081fe2000001005e */
[----:B------:R-:W-:Y:S01]  /*1880*/  @P2 FFMA.FTZ R2, R91, R22, R95 ;  /* 0x000000165b022223 */ /* 0x000fe2000001005f */
[C---:B------:R-:W-:Y:S01]  /*1890*/  IMAD.WIDE.U32 R92, R6.reuse, 0x10, R98 ;  /* 0x00000010065c7825 */ /* 0x040fe200078e0062 */
[----:B------:R-:W-:Y:S02]  /*18a0*/  @P2 MOV R84, R5 ;  /* 0x0000000500542202 */ /* 0x000fe40000000f00 */
[----:B------:R-:W-:Y:S01]  /*18b0*/  @P2 MOV R85, R4 ;  /* 0x0000000400552202 */ /* 0x000fe20000000f00 */
[----:B-1----:R-:W-:Y:S01]  /*18c0*/  @P2 IMAD.WIDE.U32 R94, R6, 0x10, R96 ;  /* 0x00000010065e2825 */ /* 0x002fe200078e0060 */
        /* <DEDUP_REMOVED lines=13> */
.L_x_70107:
[----:B------:R0:W-:Y:S01]  /*19a0*/  @P0 STG.E.128 desc[UR6][R82.64], R84 ;  /* 0x0000005452000986 */ /* 0x0001e2000c101d06 */
[----:B------:R-:W1:Y:S03]  /*19b0*/  @P0 LDC.64 R100, c[0x0][0x3a8] ;  /* 0x0000ea00ff640b82 */ /* 0x000e660000000a00 */
[----:B------:R-:W0:Y:S05]  /*19c0*/  LDG.E.128 R88, desc[UR6][R92.64] ;  /* 0x000000065c587981 */ /* 0x000e2a000c1e1d00 */
[----:B------:R-:W2:Y:S01]  /*19d0*/  @P2 LDC.64 R102, c[0x0][0x3a0] ;  /* 0x0000e800ff662b82 */ /* 0x000ea20000000a00 */
[----:B------:R-:W0:Y:S01]  /*19e0*/  @P2 LDG.E.128 R92, desc[UR6][R94.64] ;  /* 0x000000065e5c2981 */ /* 0x000e22000c1e1d00 */
[----:B------:R-:W-:Y:S01]  /*19f0*/  IADD3 R0, PT, PT, R23, 0xa0, RZ ;  /* 0x000000a017007810 */ /* 0x000fe20007ffe0ff */
[----:B-1----:R-:W-:-:S04]  /*1a00*/  @P0 IMAD.WIDE.U32 R100, R6, 0x10, R100 ;  /* 0x0000001006640825 */ /* 0x002fc800078e0064 */
[-C--:B0-----:R-:W-:Y:S01]  /*1a10*/  @P2 FFMA.FTZ R82, R88, R22.reuse, R92 ;  /* 0x0000001658522223 */ /* 0x081fe2000001005c */
[-C--:B------:R-:W-:Y:S01]  /*1a20*/  @P2 FFMA.FTZ R83, R89, R22.reuse, R93 ;  /* 0x0000001659532223 */ /* 0x080fe2000001005d */
[-C--:B------:R-:W-:Y:S01]  /*1a30*/  @P2 FFMA.FTZ R96, R90, R22.reuse, R94 ;  /* 0x000000165a602223 */ /* 0x080fe2000001005e */
[----:B------:R-:W-:Y:S01]  /*1a40*/  @P2 FFMA.FTZ R97, R91, R22, R95 ;  /* 0x000000165b612223 */ /* 0x000fe2000001005f */
[C---:B------:R-:W-:Y:S01]  /*1a50*/  IMAD.WIDE.U32 R92, R0.reuse, 0x10, R98 ;  /* 0x00000010005c7825 */ /* 0x040fe200078e0062 */
[----:B------:R-:W-:Y:S02]  /*1a60*/  @P2 MOV R84, R82 ;  /* 0x0000005200542202 */ /* 0x000fe40000000f00 */
[----:B------:R-:W-:Y:S01]  /*1a70*/  @P2 MOV R85, R83 ;  /* 0x0000005300552202 */ /* 0x000fe20000000f00 */
[----:B--2---:R-:W-:Y:S01]  /*1a80*/  @P2 IMAD.WIDE.U32 R94, R0, 0x10, R102 ;  /* 0x00000010005e2825 */ /* 0x004fe200078e0066 */
        /* <DEDUP_REMOVED lines=13> */
.L_x_70108:
[----:B------:R0:W-:Y:S01]  /*1b60*/  @P0 STG.E.128 desc[UR6][R100.64], R84 ;  /* 0x0000005464000986 */ /* 0x0001e2000c101d06 */
[----:B------:R-:W1:Y:S03]  /*1b70*/  @P0 LDC.64 R106, c[0x0][0x3a8] ;  /* 0x0000ea00ff6a0b82 */ /* 0x000e660000000a00 */
[----:B------:R-:W2:Y:S05]  /*1b80*/  LDG.E.128 R88, desc[UR6][R92.64] ;  /* 0x000000065c587981 */ /* 0x000eaa000c1e1d00 */
[----:B------:R-:W3:Y:S01]  /*1b90*/  @P2 LDC.64 R108, c[0x0][0x3a0] ;  /* 0x0000e800ff6c2b82 */ /* 0x000ee20000000a00 */
[----:B------:R-:W2:Y:S01]  /*1ba0*/  @P2 LDG.E.128 R92, desc[UR6][R94.64] ;  /* 0x000000065e5c2981 */ /* 0x000ea2000c1e1d00 */
[----:B0-----:R-:W-:Y:S01]  /*1bb0*/  IADD3 R100, PT, PT, R23, 0xc0, RZ ;  /* 0x000000c017647810 */ /* 0x001fe20007ffe0ff */
[----:B-1----:R-:W-:-:S04]  /*1bc0*/  @P0 IMAD.WIDE.U32 R106, R0, 0x10, R106 ;  /* 0x00000010006a0825 */ /* 0x002fc800078e006a */
[-C--:B--2---:R-:W-:Y:S01]  /*1bd0*/  @P2 FFMA.FTZ R101, R88, R22.reuse, R92 ;  /* 0x0000001658652223 */ /* 0x084fe2000001005c */
[-C--:B------:R-:W-:Y:S01]  /*1be0*/  @P2 FFMA.FTZ R102, R89, R22.reuse, R93 ;  /* 0x0000001659662223 */ /* 0x080fe2000001005d */
[-C--:B------:R-:W-:Y:S01]  /*1bf0*/  @P2 FFMA.FTZ R103, R90, R22.reuse, R94 ;  /* 0x000000165a672223 */ /* 0x080fe2000001005e */
[----:B------:R-:W-:Y:S01]  /*1c00*/  @P2 FFMA.FTZ R104, R91, R22, R95 ;  /* 0x000000165b682223 */ /* 0x000fe2000001005f */
[C---:B------:R-:W-:Y:S01]  /*1c10*/  IMAD.WIDE.U32 R92, R100.reuse, 0x10, R98 ;  /* 0x00000010645c7825 */ /* 0x040fe200078e0062 */
[----:B------:R-:W-:Y:S02]  /*1c20*/  @P2 MOV R84, R101 ;  /* 0x0000006500542202 */ /* 0x000fe40000000f00 */
[----:B------:R-:W-:Y:S01]  /*1c30*/  @P2 MOV R85, R102 ;  /* 0x0000006600552202 */ /* 0x000fe20000000f00 */
[----:B---3--:R-:W-:Y:S01]  /*1c40*/  @P2 IMAD.WIDE.U32 R94, R100, 0x10, R108 ;  /* 0x00000010645e2825 */ /* 0x008fe200078e006c */
        /* <DEDUP_REMOVED lines=13> */
.L_x_70109:
        /* <DEDUP_REMOVED lines=28> */
.L_x_70110:
        /* <DEDUP_REMOVED lines=28> */
.L_x_70111:
        /* <DEDUP_REMOVED lines=28> */
.L_x_70112:
        /* <DEDUP_REMOVED lines=28> */
.L_x_70113:
        /* <DEDUP_REMOVED lines=28> */
.L_x_70114:
        /* <DEDUP_REMOVED lines=28> */
.L_x_70115:
        /* <DEDUP_REMOVED lines=28> */
.L_x_70116:
        /* <DEDUP_REMOVED lines=28> */
.L_x_70117:
        /* <DEDUP_REMOVED lines=28> */
.L_x_70118:
        /* <DEDUP_REMOVED lines=28> */
.L_x_70119:
[----:B------:R0:W-:Y:S01]  /*2ea0*/  @P0 STG.E.128 desc[UR6][R154.64], R84 ;  /* 0x000000549a000986 */ /* 0x0001e2000c101d06 */
[----:B------:R-:W1:Y:S03]  /*2eb0*/  @P2 LDC.64 R156, c[0x0][0x3a0] ;  /* 0x0000e800ff9c2b82 */ /* 0x000e660000000a00 */
[----:B------:R-:W2:Y:S04]  /*2ec0*/  LDG.E.128 R88, desc[UR6][R92.64] ;  /* 0x000000065c587981 */ /* 0x000ea8000c1e1d00 */
[----:B------:R-:W2:Y:S01]  /*2ed0*/  @P2 LDG.E.128 R92, desc[UR6][R94.64] ;  /* 0x000000065e5c2981 */ /* 0x000ea2000c1e1d00 */
[----:B------:R-:W-:Y:S01]  /*2ee0*/  IADD3 R159, PT, PT, R23, 0x220, RZ ;  /* 0x00000220179f7810 */ /* 0x000fe20007ffe0ff */
[----:B0-----:R-:W0:Y:S02]  /*2ef0*/  @P0 LDC.64 R154, c[0x0][0x3a8] ;  /* 0x0000ea00ff9a0b82 */ /* 0x001e240000000a00 */
[----:B0-----:R-:W-:-:S04]  /*2f00*/  @P0 IMAD.WIDE.U32 R154, R150, 0x10, R154 ;  /* 0x00000010969a0825 */ /* 0x001fc800078e009a */
[-C--:B--2---:R-:W-:Y:S01]  /*2f10*/  @P2 FFMA.FTZ R160, R88, R22.reuse, R92 ;  /* 0x0000001658a02223 */ /* 0x084fe2000001005c */
[-C--:B------:R-:W-:Y:S01]  /*2f20*/  @P2 FFMA.FTZ R161, R89, R22.reuse, R93 ;  /* 0x0000001659a12223 */ /* 0x080fe2000001005d */
[-C--:B------:R-:W-:Y:S01]  /*2f30*/  @P2 FFMA.FTZ R162, R90, R22.reuse, R94 ;  /* 0x000000165aa22223 */ /* 0x080fe2000001005e */
        /* <DEDUP_REMOVED lines=14> */
[----:B------:R-:W-:Y:S02]  /*3020*/  @!P3 MOV R160, R88 ;  /* 0x0000005800a0b202 */ /* 0x000fe40000000f00 */
[----:B------:R-:W-:Y:S02]  /*3030*/  @!P3 MOV R161, R89 ;  /* 0x0000005900a1b202 */ /* 0x000fe40000000f00 */
[----:B------:R-:W-:Y:S02]  /*3040*/  @!P3 MOV R162, R90 ;  /* 0x0000005a00a2b202 */ /* 0x000fe40000000f00 */
[----:B------:R-:W-:Y:S02]  /*3050*/  @!P3 MOV R163, R91 ;  /* 0x0000005b00a3b202 */ /* 0x000fe40000000f00 */
[-C--:B------:R-:W-:Y:S02]  /*3060*/  @P3 MOV R160, R88.reuse ;  /* 0x0000005800a03202 */ /* 0x080fe40000000f00 */
[----:B------:R-:W-:-:S02]  /*3070*/  @P3 MOV R84, R88 ;  /* 0x0000005800543202 */ /* 0x000fc40000000f00 */
[-C--:B------:R-:W-:Y:S02]  /*3080*/  @P3 MOV R161, R89.reuse ;  /* 0x0000005900a13202 */ /* 0x080fe40000000f00 */
[----:B------:R-:W-:Y:S02]  /*3090*/  @P3 MOV R85, R89 ;  /* 0x0000005900553202 */ /* 0x000fe40000000f00 */
[-C--:B------:R-:W-:Y:S02]  /*30a0*/  @P3 MOV R162, R90.reuse ;  /* 0x0000005a00a23202 */ /* 0x080fe40000000f00 */
[----:B------:R-:W-:Y:S02]  /*30b0*/  @P3 MOV R86, R90 ;  /* 0x0000005a00563202 */ /* 0x000fe40000000f00 */
[-C--:B------:R-:W-:Y:S02]  /*30c0*/  @P3 MOV R163, R91.reuse ;  /* 0x0000005b00a33202 */ /* 0x080fe40000000f00 */
[----:B------:R-:W-:-:S07]  /*30d0*/  @P3 MOV R87, R91 ;  /* 0x0000005b00573202 */ /* 0x000fce0000000f00 */
.L_x_70120:
        /* <DEDUP_REMOVED lines=36> */
.L_x_70121:
[----:B------:R0:W-:Y:S01]  /*3320*/  @P0 STG.E.128 desc[UR6][R154.64], R84 ;  /* 0x000000549a000986 */ /* 0x0001e2000c101d06 */
[----:B------:R-:W1:Y:S03]  /*3330*/  @P2 LDC.64 R156, c[0x0][0x3a0] ;  /* 0x0000e800ff9c2b82 */ /* 0x000e660000000a00 */
[----:B------:R-:W2:Y:S04]  /*3340*/  LDG.E.128 R88, desc[UR6][R92.64] ;  /* 0x000000065c587981 */ /* 0x000ea8000c1e1d00 */
[----:B------:R-:W2:Y:S01]  /*3350*/  @P2 LDG.E.128 R92, desc[UR6][R94.64] ;  /* 0x000000065e5c2981 */ /* 0x000ea2000c1e1d00 */
[----:B------:R-:W-:Y:S01]  /*3360*/  IADD3 R165, PT, PT, R23, 0x260, RZ ;  /* 0x0000026017a57810 */ /* 0x000fe20007ffe0ff */
[----:B0-----:R-:W0:Y:S04]  /*3370*/  @P0 LDC.64 R154, c[0x0][0x3a8] ;  /* 0x0000ea00ff9a0b82 */ /* 0x001e280000000a00 */
[----:B------:R-:W-:-:S04]  /*3380*/  IMAD.WIDE.U32 R98, R165, 0x10, R98 ;  /* 0x00000010a5627825 */ /* 0x000fc800078e0062 */
[----:B0-----:R-:W-:-:S04]  /*3390*/  @P0 IMAD.WIDE.U32 R154, R164, 0x10, R154 ;  /* 0x00000010a49a0825 */ /* 0x001fc800078e009a */
[-C--:B--2---:R-:W-:Y:S01]  /*33a0*/  @P2 FFMA.FTZ R170, R88, R22.reuse, R92 ;  /* 0x0000001658aa2223 */ /* 0x084fe2000001005c */
[-C--:B------:R-:W-:Y:S01]  /*33b0*/  @P2 FFMA.FTZ R171, R89, R22.reuse, R93 ;  /* 0x0000001659ab2223 */ /* 0x080fe2000001005d */
[-C--:B------:R-:W-:Y:S01]  /*33c0*/  @P2 FFMA.FTZ R172, R90, R22.reuse, R94 ;  /* 0x000000165aac2223 */ /* 0x080fe2000001005e */
[----:B------:R-:W-:Y:S01]  /*33d0*/  @P2 FFMA.FTZ R173, R91, R22, R95 ;  /* 0x000000165bad2223 */ /* 0x000fe2000001005f */
[----:B-1----:R-:W-:Y:S01]  /*33e0*/  @P2 IMAD.WIDE.U32 R92, R165, 0x10, R156 ;  /* 0x00000010a55c2825 */ /* 0x002fe200078e009c */
        /* <DEDUP_REMOVED lines=23> */
.L_x_70122:
[----:B------:R0:W-:Y:S04]  /*3560*/  @P0 STG.E.128 desc[UR6][R154.64], R84 ;  /* 0x000000549a000986 */ /* 0x0001e8000c101d06 */
[----:B------:R-:W2:Y:S04]  /*3570*/  LDG.E.128 R88, desc[UR6][R98.64] ;  /* 0x0000000662587981 */ /* 0x000ea8000c1e1d00 */
[----:B------:R-:W2:Y:S02]  /*3580*/  @P2 LDG.E.128 R92, desc[UR6][R92.64] ;  /* 0x000000065c5c2981 */ /* 0x000ea4000c1e1d00 */
[-C--:B--2---:R-:W-:Y:S01]  /*3590*/  @P2 FFMA.FTZ R92, R88, R22.reuse, R92 ;  /* 0x00000016585c2223 */ /* 0x084fe2000001005c */
[-C--:B------:R-:W-:Y:S01]  /*35a0*/  @P2 FFMA.FTZ R93, R89, R22.reuse, R93 ;  /* 0x00000016595d2223 */ /* 0x080fe2000001005d */
[-C--:B------:R-:W-:Y:S01]  /*35b0*/  @P2 FFMA.FTZ R94, R90, R22.reuse, R94 ;  /* 0x000000165a5e2223 */ /* 0x080fe2000001005e */
[----:B------:R-:W-:-:S02]  /*35c0*/  @P2 FFMA.FTZ R95, R91, R22, R95 ;  /* 0x000000165b5f2223 */ /* 0x000fc4000001005f */
[----:B0-----:R-:W-:Y:S02]  /*35d0*/  @P2 MOV R84, R92 ;  /* 0x0000005c00542202 */ /* 0x001fe40000000f00 */
        /* <DEDUP_REMOVED lines=22> */
.L_x_70123:
        /* <DEDUP_REMOVED lines=267> */
.L_x_70137:
[----:B------:R-:W2:Y:S01]  /*47f0*/  @!P2 LDC.64 R98, c[0x0][0x3c0] ;  /* 0x0000f000ff62ab82 */ /* 0x000ea20000000a00 */
[C---:B------:R-:W-:Y:S01]  /*4800*/  FMUL.FTZ R22, R175.reuse, R175 ;  /* 0x000000afaf167220 */ /* 0x040fe20000410000 */
[----:B------:R-:W-:Y:S01]  /*4810*/  ISETP.NE.AND P3, PT, RZ, UR5, PT ;  /* 0x00000005ff007c0c */ /* 0x000fe2000bf65270 */
[----:B-1----:R-:W-:Y:S01]  /*4820*/  FADD.FTZ R88, R90, R88 ;  /* 0x000000585a587221 */ /* 0x002fe20000010000 */
[----:B------:R-:W-:Y:S01]  /*4830*/  SHF.R.U64 R222, R80, 0x10, R81 ;  /* 0x0000001050de7819 */ /* 0x000fe20000001251 */
[----:B------:R-:W-:Y:S01]  /*4840*/  HADD2.F32 R221, -RZ, R243.H1_H1 ;  /* 0x300000f3ffdd7230 */ /* 0x000fe20000004100 */
[----:B------:R-:W-:Y:S01]  /*4850*/  FSEL R22, R22, RZ, P3 ;  /* 0x000000ff16167208 */ /* 0x000fe20001800000 */
[----:B------:R-:W-:Y:S01]  /*4860*/  FFMA.FTZ R88, R88, R154, UR8 ;  /* 0x0000000858587e23 */ /* 0x000fe2000801009a */
[----:B------:R-:W1:Y:S01]  /*4870*/  @!P2 LDC.64 R178, c[0x0][0x3c8] ;  /* 0x0000f200ffb2ab82 */ /* 0x000e620000000a00 */
[----:B------:R-:W-:Y:S01]  /*4880*/  FSEL R174, R175, RZ, !P3 ;  /* 0x000000ffafae7208 */ /* 0x000fe20005800000 */
[----:B------:R-:W-:-:S02]  /*4890*/  HADD2.F32 R220, -RZ, R61.H0_H0 ;  /* 0x2000003dffdc7230 */ /* 0x000fc40000004100 */
[----:B------:R-:W-:Y:S01]  /*48a0*/  FADD.FTZ R176, R88, R22 ;  /* 0x0000001658b07221 */ /* 0x000fe20000010000 */
[----:B------:R-:W-:Y:S01]  /*48b0*/  SHF.R.U64 R223, R60, 0x10, R61 ;  /* 0x000000103cdf7819 */ /* 0x000fe2000000123d */
[----:B------:R-:W-:Y:S02]  /*48c0*/  HADD2.F32 R222, -RZ, R222.H0_H0 ;  /* 0x200000deffde7230 */ /* 0x000fe40000004100 */
[C---:B------:R-:W-:Y:S01]  /*48d0*/  FADD.FTZ R91, -R174.reuse, R4 ;  /* 0x00000004ae5b7221 */ /* 0x040fe20000010100 */
[C---:B------:R-:W-:Y:S01]  /*48e0*/  FADD.FTZ R20, -R174.reuse, R20 ;  /* 0x00000014ae147221 */ /* 0x040fe20000010100 */
[----:B------:R-:W3:Y:S01]  /*48f0*/  MUFU.RSQ R4, R176 ;  /* 0x000000b000047308 */ /* 0x000ee20000001400 */
[C---:B------:R-:W-:Y:S01]  /*4900*/  FADD.FTZ R19, -R174.reuse, R19 ;  /* 0x00000013ae137221 */ /* 0x040fe20000010100 */
[C---:B------:R-:W-:Y:S01]  /*4910*/  FADD.FTZ R22, -R174.reuse, R13 ;  /* 0x0000000dae167221 */ /* 0x040fe20000010100 */
[C---:B0-----:R-:W-:Y:S01]  /*4920*/  FADD.FTZ R90, -R174.reuse, R12 ;  /* 0x0000000cae5a7221 */ /* 0x041fe20000010100 */
[C---:B------:R-:W-:Y:S01]  /*4930*/  FADD.FTZ R193, -R174.reuse, R106 ;  /* 0x0000006aaec17221 */ /* 0x040fe20000010100 */
[C---:B------:R-:W-:Y:S01]  /*4940*/  FADD.FTZ R192, -R174.reuse, R107 ;  /* 0x0000006baec07221 */ /* 0x040fe20000010100 */
[C---:B------:R-:W-:Y:S01]  /*4950*/  FADD.FTZ R191, -R174.reuse, R108 ;  /* 0x0000006caebf7221 */ /* 0x040fe20000010100 */
[----:B------:R-:W-:Y:S01]  /*4960*/  FADD.FTZ R190, -R174, R109 ;  /* 0x0000006daebe7221 */ /* 0x000fe20000010100 */
[----:B--2---:R-:W-:-:S04]  /*4970*/  @!P2 IMAD.WIDE R88, R24, 0x4, R98 ;  /* 0x000000041858a825 */ /* 0x004fc800078e0262 */
[C---:B------:R-:W-:Y:S01]  /*4980*/  FADD.FTZ R106, -R174.reuse, R92 ;  /* 0x0000005cae6a7221 */ /* 0x040fe20000010100 */
[C---:B------:R-:W-:Y:S01]  /*4990*/  FADD.FTZ R107, -R174.reuse, R93 ;  /* 0x0000005dae6b7221 */ /* 0x040fe20000010100 */
[C---:B------:R-:W-:Y:S01]  /*49a0*/  FADD.FTZ R108, -R174.reuse, R94 ;  /* 0x0000005eae6c7221 */ /* 0x040fe20000010100 */
[C---:B------:R-:W-:Y:S01]  /*49b0*/  FADD.FTZ R109, -R174.reuse, R95 ;  /* 0x0000005fae6d7221 */ /* 0x040fe20000010100 */
[----:B------:R0:W-:Y:S01]  /*49c0*/  @!P2 STG.E desc[UR6][R88.64], R175 ;  /* 0x000000af5800a986 */ /* 0x0001e2000c101906 */
[----:B------:R-:W-:Y:S02]  /*49d0*/  HADD2.F32 R92, -RZ, R248.H0_H0 ;  /* 0x200000f8ff5c7230 */ /* 0x000fe40000004100 */
[----:B------:R-:W-:Y:S01]  /*49e0*/  FADD.FTZ R15, -R174, R15 ;  /* 0x0000000fae0f7221 */ /* 0x000fe20000010100 */
[----:B-1----:R-:W-:-:S04]  /*49f0*/  @!P2 IMAD.WIDE R12, R24, 0x4, R178 ;  /* 0x00000004180ca825 */ /* 0x002fc800078e02b2 */
[C---:B---3--:R-:W-:Y:S01]  /*4a00*/  FMUL.FTZ R94, R4.reuse, R20 ;  /* 0x00000014045e7220 */ /* 0x048fe20000410000 */
[----:B------:R-:W-:Y:S01]  /*4a10*/  FMUL.FTZ R95, R4, R19 ;  /* 0x00000013045f7220 */ /* 0x000fe20000410000 */
[C---:B------:R-:W-:Y:S01]  /*4a20*/  FADD.FTZ R17, -R174.reuse, R17 ;  /* 0x00000011ae117221 */ /* 0x040fe20000010100 */
[----:B------:R-:W-:Y:S02]  /*4a30*/  HADD2.F32 R93, -RZ, R68.H0_H0 ;  /* 0x20000044ff5d7230 */ /* 0x000fe40000004100 */
[C---:B------:R-:W-:Y:S01]  /*4a40*/  FADD.FTZ R187, -R174.reuse, R113 ;  /* 0x00000071aebb7221 */ /* 0x040fe20000010100 */
[C---:B------:R-:W-:Y:S01]  /*4a50*/  FADD.FTZ R113, -R174.reuse, R147 ;  /* 0x00000093ae717221 */ /* 0x040fe20000010100 */
[----:B------:R1:W-:Y:S01]  /*4a60*/  @!P2 STG.E desc[UR6][R12.64], R4 ;  /* 0x000000040c00a986 */ /* 0x0003e2000c101906 */
[----:B------:R-:W-:Y:S01]  /*4a70*/  FADD.FTZ R186, -R174, R114 ;  /* 0x00000072aeba7221 */ /* 0x000fe20000010100 */
[----:B0-----:R-:W-:Y:S02]  /*4a80*/  HADD2.F32 R89, -RZ, R228.H0_H0 ;  /* 0x200000e4ff597230 */ /* 0x001fe40000004100 */
[----:B------:R-:W-:Y:S01]  /*4a90*/  FMUL.FTZ R147, R4, R15 ;  /* 0x0000000f04937220 */ /* 0x000fe20000410000 */
[----:B------:R-:W-:-:S02]  /*4aa0*/  HADD2.F32 R88, -RZ, R227.H1_H1 ;  /* 0x300000e3ff587230 */ /* 0x000fc40000004100 */
[C---:B------:R-:W-:Y:S01]  /*4ab0*/  FADD.FTZ R156, -R174.reuse, R97 ;  /* 0x00000061ae9c7221 */ /* 0x040fe20000010100 */
[C---:B------:R-:W-:Y:S01]  /*4ac0*/  FADD.FTZ R128, -R174.reuse, R128 ;  /* 0x00000080ae807221 */ /* 0x040fe20000010100 */
[C---:B------:R-:W-:Y:S01]  /*4ad0*/  FADD.FTZ R129, -R174.reuse, R129 ;  /* 0x00000081ae817221 */ /* 0x040fe20000010100 */
[C---:B------:R-:W-:Y:S01]  /*4ae0*/  FADD.FTZ R114, -R174.reuse, R146 ;  /* 0x00000092ae727221 */ /* 0x040fe20000010100 */
[----:B------:R-:W-:Y:S02]  /*4af0*/  HADD2.F32 R15, -RZ, R227.H0_H0 ;  /* 0x200000e3ff0f7230 */ /* 0x000fe40000004100 */
[C---:B------:R-:W-:Y:S01]  /*4b00*/  FADD.FTZ R97, -R174.reuse, R131 ;  /* 0x00000083ae617221 */ /* 0x040fe20000010100 */
[----:B------:R-:W-:Y:S01]  /*4b10*/  FADD.FTZ R98, -R174, R132 ;  /* 0x00000084ae627221 */ /* 0x000fe20000010100 */
[----:B-1----:R-:W-:Y:S01]  /*4b20*/  FFMA.FTZ R12, R94, R92, R93 ;  /* 0x0000005c5e0c7223 */ /* 0x002fe2000001005d */
[----:B------:R-:W-:Y:S01]  /*4b30*/  FFMA.FTZ R13, R95, R89, R88 ;  /* 0x000000595f0d7223 */ /* 0x000fe20000010058 */
[----:B------:R-:W-:-:S02]  /*4b40*/  HADD2.F32 R93, -RZ, R226.H1_H1 ;  /* 0x300000e2ff5d7230 */ /* 0x000fc40000004100 */
[----:B------:R-:W-:Y:S01]  /*4b50*/  FMUL.FTZ R146, R4, R17 ;  /* 0x0000001104927220 */ /* 0x000fe20000410000 */
[----:B------:R-:W-:Y:S02]  /*4b60*/  HADD2.F32 R88, -RZ, R247.H0_H0 ;  /* 0x200000f7ff587230 */ /* 0x000fe40000004100 */
[C---:B------:R-:W-:Y:S01]  /*4b70*/  FADD.FTZ R10, -R174.reuse, R10 ;  /* 0x0000000aae0a7221 */ /* 0x040fe20000010100 */
[----:B------:R-:W-:Y:S02]  /*4b80*/  HADD2.F32 R92, -RZ, R66.H0_H0 ;  /* 0x20000042ff5c7230 */ /* 0x000fe40000004100 */
[C---:B------:R-:W-:Y:S01]  /*4b90*/  FADD.FTZ R9, -R174.reuse, R9 ;  /* 0x00000009ae097221 */ /* 0x040fe20000010100 */
[C---:B------:R-:W-:Y:S01]  /*4ba0*/  FADD.FTZ R197, -R174.reuse, R101 ;  /* 0x00000065aec57221 */ /* 0x040fe20000010100 */
[----:B------:R-:W-:Y:S01]  /*4bb0*/  FADD.FTZ R196, -R174, R102 ;  /* 0x00000066aec47221 */ /* 0x000fe20000010100 */
[C---:B------:R-:W-:Y:S01]  /*4bc0*/  FMUL.FTZ R132, R4.reuse, R128 ;  /* 0x0000008004847220 */ /* 0x040fe20000410000 */
[----:B------:R-:W-:Y:S01]  /*4bd0*/  FMUL.FTZ R131, R4, R129 ;  /* 0x0000008104837220 */ /* 0x000fe20000410000 */
[C---:B------:R-:W-:Y:S01]  /*4be0*/  FADD.FTZ R101, -R174.reuse, R170 ;  /* 0x000000aaae657221 */ /* 0x040fe20000010100 */
[----:B------:R-:W-:Y:S01]  /*4bf0*/  FADD.FTZ R102, -R174, R171 ;  /* 0x000000abae667221 */ /* 0x000fe20000010100 */
[C---:B------:R-:W-:Y:S01]  /*4c00*/  FMUL.FTZ R129, R4.reuse, R97 ;  /* 0x0000006104817220 */ /* 0x040fe20000410000 */
[----:B------:R-:W-:Y:S01]  /*4c10*/  FMUL.FTZ R128, R4, R98 ;  /* 0x0000006204807220 */ /* 0x000fe20000410000 */
[----:B------:R-:W-:Y:S01]  /*4c20*/  FFMA.FTZ R15, R146, R15, R93 ;  /* 0x0000000f920f7223 */ /* 0x000fe2000001005d */
[----:B------:R-:W-:Y:S01]  /*4c30*/  FFMA.FTZ R88, R147, R88, R92 ;  /* 0x0000005893587223 */ /* 0x000fe2000001005c */
[C---:B------:R-:W-:Y:S01]  /*4c40*/  FMUL.FTZ R170, R4.reuse, R10 ;  /* 0x0000000a04aa7220 */ /* 0x040fe20000410000 */
[----:B------:R-:W-:Y:S01]  /*4c50*/  FMUL.FTZ R171, R4, R9 ;  /* 0x0000000904ab7220 */ /* 0x000fe20000410000 */
[----:B------:R-:W-:-:S02]  /*4c60*/  HADD2.F32 R92, -RZ, R246.H0_H0 ;  /* 0x200000f6ff5c7230 */ /* 0x000fc40000004100 */
[C---:B------:R-:W-:Y:S01]  /*4c70*/  FADD.FTZ R198, -R174.reuse, R96 ;  /* 0x00000060aec67221 */ /* 0x040fe20000010100 */
[----:B------:R-:W-:Y:S02]  /*4c80*/  HADD2.F32 R98, -RZ, R64.H0_H0 ;  /* 0x20000040ff627230 */ /* 0x000fe40000004100 */
[C---:B------:R-:W-:Y:S01]  /*4c90*/  FADD.FTZ R18, -R174.reuse, R18 ;  /* 0x00000012ae127221 */ /* 0x040fe20000010100 */
[----:B------:R-:W-:Y:S02]  /*4ca0*/  HADD2.F32 R93, -RZ, R224.H0_H0 ;  /* 0x200000e0ff5d7230 */ /* 0x000fe40000004100 */
[----:B------:R-:W-:Y:S01]  /*4cb0*/  FADD.FTZ R14, -R174, R14 ;  /* 0x0000000eae0e7221 */ /* 0x000fe20000010100 */
[----:B------:R-:W-:Y:S02]  /*4cc0*/  HADD2.F32 R97, -RZ, R217.H1_H1 ;  /* 0x300000d9ff617230 */ /* 0x000fe40000004100 */
[----:B------:R-:W-:Y:S01]  /*4cd0*/  FFMA.FTZ R92, R170, R92, R98 ;  /* 0x0000005caa5c7223 */ /* 0x000fe20000010062 */
[C---:B------:R-:W-:Y:S01]  /*4ce0*/  FADD.FTZ R8, -R174.reuse, R8 ;  /* 0x00000008ae087221 */ /* 0x040fe20000010100 */
[C---:B------:R-:W-:Y:S01]  /*4cf0*/  FADD.FTZ R7, -R174.reuse, R7 ;  /* 0x00000007ae077221 */ /* 0x040fe20000010100 */
[C---:B------:R-:W-:Y:S01]  /*4d00*/  FADD.FTZ R5, -R174.reuse, R5 ;  /* 0x00000005ae057221 */ /* 0x040fe20000010100 */
[----:B------:R-:W-:Y:S01]  /*4d10*/  FFMA.FTZ R93, R171, R93, R97 ;  /* 0x0000005dab5d7223 */ /* 0x000fe20000010061 */
[C---:B------:R-:W-:Y:S01]  /*4d20*/  FADD.FTZ R3, -R174.reuse, R3 ;  /* 0x00000003ae037221 */ /* 0x040fe20000010100 */
[----:B------:R-:W0:Y:S01]  /*4d30*/  LDC.64 R170, c[0x0][0x428] ;  /* 0x00010a00ffaa7b82 */ /* 0x000e220000000a00 */
        /* <DEDUP_REMOVED lines=113> */
[----:B------:R-:W-:Y:S01]  /*5450*/  HADD2.F32 R14, -RZ, R247.H1_H1 ;  /* 0x300000f7ff0e7230 */ /* 0x000fe20000004100 */
[----:B------:R-:W-:Y:S01]  /*5460*/  SHF.R.U32.HI R218, RZ, 0x10, R81 ;  /* 0x00000010ffda7819 */ /* 0x000fe20000011651 */
[----:B------:R-:W-:Y:S01]  /*5470*/  HADD2.F32 R94, -RZ, R69.H0_H0 ;  /* 0x20000045ff5e7230 */ /* 0x000fe20000004100 */
[----:B------:R-:W-:Y:S01]  /*5480*/  SHF.R.U32.HI R219, RZ, 0x10, R61 ;  /* 0x00000010ffdb7819 */ /* 0x000fe2000001163d */
[----:B------:R-:W-:-:S02]  /*5490*/  HADD2.F32 R89, -RZ, R226.H0_H0 ;  /* 0x200000e2ff597230 */ /* 0x000fc40000004100 */
[----:B------:R-:W-:Y:S02]  /*54a0*/  HADD2.F32 R91, -RZ, R225.H1_H1 ;  /* 0x300000e1ff5b7230 */ /* 0x000fe40000004100 */
[----:B------:R-:W-:Y:S01]  /*54b0*/  FFMA.FTZ R14, R144, R14, R94 ;  /* 0x0000000e900e7223 */ /* 0x000fe2000001005e */
[----:B------:R-:W-:Y:S02]  /*54c0*/  HADD2.F32 R90, -RZ, R246.H1_H1 ;  /* 0x300000f6ff5a7230 */ /* 0x000fe40000004100 */
[----:B------:R-:W-:Y:S02]  /*54d0*/  HADD2.F32 R4, -RZ, R67.H0_H0 ;  /* 0x20000043ff047230 */ /* 0x000fe40000004100 */
[----:B------:R-:W-:Y:S01]  /*54e0*/  FFMA.FTZ R89, R148, R89, R91 ;  /* 0x0000005994597223 */ /* 0x000fe2000001005b */
[----:B------:R-:W-:Y:S02]  /*54f0*/  HADD2.F32 R91, -RZ, R225.H0_H0 ;  /* 0x200000e1ff5b7230 */ /* 0x000fe40000004100 */
[----:B------:R-:W-:-:S02]  /*5500*/  HADD2.F32 R99, -RZ, R224.H1_H1 ;  /* 0x300000e0ff637230 */ /* 0x000fc40000004100 */
[----:B------:R-:W-:Y:S01]  /*5510*/  FFMA.FTZ R90, R149, R90, R4 ;  /* 0x0000005a955a7223 */ /* 0x000fe20000010004 */
[----:B------:R-:W-:Y:S02]  /*5520*/  HADD2.F32 R94, -RZ, R245.H1_H1 ;  /* 0x300000f5ff5e7230 */ /* 0x000fe40000004100 */
[----:B------:R-:W-:Y:S02]  /*5530*/  HADD2.F32 R96, -RZ, R65.H0_H0 ;  /* 0x20000041ff607230 */ /* 0x000fe40000004100 */
[----:B------:R-:W-:Y:S01]  /*5540*/  FFMA.FTZ R91, R169, R91, R99 ;  /* 0x0000005ba95b7223 */ /* 0x000fe20000010063 */
[----:B------:R-:W-:Y:S02]  /*5550*/  HADD2.F32 R95, -RZ, R217.H0_H0 ;  /* 0x200000d9ff5f7230 */ /* 0x000fe40000004100 */
[----:B------:R-:W-:Y:S02]  /*5560*/  HADD2.F32 R4, -RZ, R216.H1_H1 ;  /* 0x300000d8ff047230 */ /* 0x000fe40000004100 */
[----:B------:R-:W-:Y:S01]  /*5570*/  FFMA.FTZ R94, R172, R94, R96 ;  /* 0x0000005eac5e7223 */ /* 0x000fe20000010060 */
[----:B------:R-:W-:-:S02]  /*5580*/  HADD2.F32 R96, -RZ, R245.H0_H0 ;  /* 0x200000f5ff607230 */ /* 0x000fc40000004100 */
[----:B------:R-:W-:Y:S02]  /*5590*/  HADD2.F32 R149, -RZ, R62.H0_H0 ;  /* 0x2000003eff957230 */ /* 0x000fe40000004100 */
[----:B------:R-:W-:Y:S01]  /*55a0*/  FFMA.FTZ R95, R173, R95, R4 ;  /* 0x0000005fad5f7223 */ /* 0x000fe20000010004 */
[----:B------:R-:W-:Y:S02]  /*55b0*/  HADD2.F32 R97, -RZ, R216.H0_H0 ;  /* 0x200000d8ff617230 */ /* 0x000fe40000004100 */
[----:B------:R-:W-:Y:S02]  /*55c0*/  HADD2.F32 R148, -RZ, R215.H1_H1 ;  /* 0x300000d7ff947230 */ /* 0x000fe40000004100 */
[----:B------:R-:W-:Y:S01]  /*55d0*/  FFMA.FTZ R96, R138, R96, R149 ;  /* 0x000000608a607223 */ /* 0x000fe20000010095 */
[----:B------:R-:W-:Y:S02]  /*55e0*/  HADD2.F32 R98, -RZ, R244.H1_H1 ;  /* 0x300000f4ff627230 */ /* 0x000fe40000004100 */
[----:B------:R-:W-:-:S02]  /*55f0*/  HADD2.F32 R147, -RZ, R63.H0_H0 ;  /* 0x2000003fff937230 */ /* 0x000fc40000004100 */
[----:B------:R-:W-:Y:S01]  /*5600*/  FFMA.FTZ R97, R139, R97, R148 ;  /* 0x000000618b617223 */ /* 0x000fe20000010094 */
[----:B------:R-:W-:Y:S02]  /*5610*/  HADD2.F32 R99, -RZ, R215.H0_H0 ;  /* 0x200000d7ff637230 */ /* 0x000fe40000004100 */
        /* <DEDUP_REMOVED lines=9> */
[----:B------:R-:W-:Y:S01]  /*56b0*/  FFMA.FTZ R5, R5, R222, R223 ;  /* 0x000000de05057223 */ /* 0x000fe200000100df */
[----:B0-----:R-:W-:Y:S01]  /*56c0*/  IMAD.WIDE.U32 R168, R23, 0x10, R170 ;  /* 0x0000001017a87825 */ /* 0x001fe200078e00aa */
[----:B------:R-:W-:-:S03]  /*56d0*/  SHF.R.U64 R23, R56, 0x10, R57 ;  /* 0x0000001038177819 */ /* 0x000fc60000001239 */
[----:B------:R-:W-:Y:S01]  /*56e0*/  FFMA.FTZ R7, R7, R218, R219 ;  /* 0x000000da07077223 */ /* 0x000fe200000100db */
[--C-:B------:R-:W-:Y:S01]  /*56f0*/  IMAD.WIDE.U32 R172, R21, 0x10, R170.reuse ;  /* 0x0000001015ac7825 */ /* 0x100fe200078e00aa */
[----:B------:R0:W-:Y:S03]  /*5700*/  STG.E.128 desc[UR6][R168.64], R12 ;  /* 0x0000000ca8007986 */ /* 0x0001e6000c101d06 */
[----:B------:R-:W-:Y:S01]  /*5710*/  IMAD.WIDE.U32 R174, R16, 0x10, R170 ;  /* 0x0000001010ae7825 */ /* 0x000fe200078e00aa */
[----:B------:R1:W-:Y:S01]  /*5720*/  STG.E.128 desc[UR6][R172.64], R88 ;  /* 0x00000058ac007986 */ /* 0x0003e2000c101d06 */
[----:B------:R-:W-:Y:S02]  /*5730*/  SHF.R.U32.HI R16, RZ, 0x10, R57 ;  /* 0x00000010ff107819 */ /* 0x000fe40000011639 */
[----:B------:R-:W-:Y:S01]  /*5740*/  IMAD.WIDE.U32 R176, R11, 0x10, R170 ;  /* 0x000000100bb07825 */ /* 0x000fe200078e00aa */
[----:B------:R2:W-:Y:S01]  /*5750*/  STG.E.128 desc[UR6][R174.64], R92 ;  /* 0x0000005cae007986 */ /* 0x0005e2000c101d06 */
[----:B------:R-:W-:-:S02]  /*5760*/  SHF.R.U32.HI R11, RZ, 0x10, R59 ;  /* 0x00000010ff0b7819 */ /* 0x000fc4000001163b */
[----:B------:R-:W-:-:S04]  /*5770*/  IMAD.WIDE.U32 R178, R6, 0x10, R170 ;  /* 0x0000001006b27825 */ /* 0x000fc800078e00aa */
[----:B------:R-:W-:Y:S01]  /*5780*/  FFMA.FTZ R6, R198, R221, R220 ;  /* 0x000000ddc6067223 */ /* 0x000fe200000100dc */
[----:B------:R3:W-:Y:S01]  /*5790*/  STG.E.128 desc[UR6][R176.64], R96 ;  /* 0x00000060b0007986 */ /* 0x0007e2000c101d06 */
[----:B------:R-:W-:-:S03]  /*57a0*/  IMAD.WIDE.U32 R152, R0, 0x10, R170 ;  /* 0x0000001000987825 */ /* 0x000fc600078e00aa */
[----:B------:R4:W-:Y:S01]  /*57b0*/  STG.E.128 desc[UR6][R178.64], R4 ;  /* 0x00000004b2007986 */ /* 0x0009e2000c101d06 */
[----:B0-----:R-:W-:Y:S01]  /*57c0*/  SHF.R.U64 R14, R58, 0x10, R59 ;  /* 0x000000103a0e7819 */ /* 0x001fe2000000123b */
[----:B------:R-:W-:Y:S02]  /*57d0*/  HADD2.F32 R13, -RZ, R59.H0_H0 ;  /* 0x2000003bff0d7230 */ /* 0x000fe40000004100 */
[----:B------:R-:W-:Y:S01]  /*57e0*/  HADD2.F32 R15, -RZ, R58.H0_H0 ;  /* 0x2000003aff0f7230 */ /* 0x000fe20000004100 */
[--C-:B-1----:R-:W-:Y:S01]  /*57f0*/  SHF.R.U64 R89, R74, 0x10, R75.reuse ;  /* 0x000000104a597819 */ /* 0x102fe2000000124b */
[----:B------:R-:W-:Y:S01]  /*5800*/  HADD2.F32 R12, -RZ, R242.H0_H0 ;  /* 0x200000f2ff0c7230 */ /* 0x000fe20000004100 */
[----:B------:R-:W-:Y:S01]  /*5810*/  SHF.R.U32.HI R91, RZ, 0x10, R75 ;  /* 0x00000010ff5b7819 */ /* 0x000fe2000001164b */
[----:B------:R-:W-:Y:S01]  /*5820*/  HADD2.F32 R0, -RZ, R56.H0_H0 ;  /* 0x20000038ff007230 */ /* 0x000fe20000004100 */
[--C-:B--2---:R-:W-:Y:S01]  /*5830*/  SHF.R.U64 R93, R72, 0x10, R73.reuse ;  /* 0x00000010485d7819 */ /* 0x104fe20000001249 */
[----:B------:R-:W-:Y:S01]  /*5840*/  HADD2.F32 R14, -RZ, R14.H0_H0 ;  /* 0x2000000eff0e7230 */ /* 0x000fe20000004100 */
[----:B------:R-:W-:Y:S01]  /*5850*/  SHF.R.U32.HI R95, RZ, 0x10, R73 ;  /* 0x00000010ff5f7819 */ /* 0x000fe20000011649 */
[----:B------:R-:W-:-:S02]  /*5860*/  HADD2.F32 R11, -RZ, R11.H0_H0 ;  /* 0x2000000bff0b7230 */ /* 0x000fc40000004100 */
[----:B------:R-:W-:Y:S01]  /*5870*/  FFMA.FTZ R12, R193, R12, R0 ;  /* 0x0000000cc10c7223 */ /* 0x000fe20000010000 */
[----:B------:R-:W-:Y:S01]  /*5880*/  SHF.R.U64 R0, R54, 0x10, R55 ;  /* 0x0000001036007819 */ /* 0x000fe20000001237 */
[----:B------:R-:W-:Y:S01]  /*5890*/  HADD2.F32 R23, -RZ, R23.H0_H0 ;  /* 0x20000017ff177230 */ /* 0x000fe20000004100 */
[----:B---3--:R-:W-:Y:S01]  /*58a0*/  SHF.R.U64 R97, R70, 0x10, R71 ;  /* 0x0000001046617819 */ /* 0x008fe20000001247 */
[----:B------:R-:W-:Y:S01]  /*58b0*/  HADD2.F32 R21, -RZ, R241.H1_H1 ;  /* 0x300000f1ff157230 */ /* 0x000fe20000004100 */
[--C-:B----4-:R-:W-:Y:S01]  /*58c0*/  SHF.R.U64 R5, R78, 0x10, R79.reuse ;  /* 0x000000104e057819 */ /* 0x110fe2000000124f */
[----:B------:R-:W-:Y:S01]  /*58d0*/  HADD2.F32 R6, -RZ, R242.H1_H1 ;  /* 0x300000f2ff067230 */ /* 0x000fe20000004100 */
[----:B------:R-:W-:Y:S01]  /*58e0*/  SHF.R.U32.HI R7, RZ, 0x10, R79 ;  /* 0x00000010ff077819 */ /* 0x000fe2000001164f */
[----:B------:R-:W-:Y:S02]  /*58f0*/  HADD2.F32 R4, -RZ, R243.H0_H0 ;  /* 0x200000f3ff047230 */ /* 0x000fe40000004100 */
[----:B------:R-:W-:-:S02]  /*5900*/  HADD2.F32 R5, -RZ, R5.H0_H0 ;  /* 0x20000005ff057230 */ /* 0x000fc40000004100 */
[----:B------:R-:W-:Y:S01]  /*5910*/  FFMA.FTZ R6, R195, R6, R13 ;  /* 0x00000006c3067223 */ /* 0x000fe2000001000d */
[----:B------:R-:W-:Y:S02]  /*5920*/  HADD2.F32 R7, -RZ, R7.H0_H0 ;  /* 0x20000007ff077230 */ /* 0x000fe40000004100 */
[----:B------:R-:W-:Y:S01]  /*5930*/  FFMA.FTZ R4, R197, R4, R15 ;  /* 0x00000004c5047223 */ /* 0x000fe2000001000f */
[--C-:B------:R-:W-:Y:S01]  /*5940*/  SHF.R.U64 R13, R76, 0x10, R77.reuse ;  /* 0x000000104c0d7819 */ /* 0x100fe2000000124d */
[----:B------:R-:W-:Y:S01]  /*5950*/  FFMA.FTZ R5, R196, R5, R14 ;  /* 0x00000005c4057223 */ /* 0x000fe2000001000e */
[----:B------:R-:W-:Y:S01]  /*5960*/  SHF.R.U32.HI R15, RZ, 0x10, R77 ;  /* 0x00000010ff0f7819 */ /* 0x000fe2000001164d */
[----:B------:R-:W-:Y:S01]  /*5970*/  FFMA.FTZ R7, R194, R7, R11 ;  /* 0x00000007c2077223 */ /* 0x000fe2000001000b */
[----:B------:R-:W-:Y:S02]  /*5980*/  HADD2.F32 R14, -RZ, R57.H0_H0 ;  /* 0x20000039ff0e7230 */ /* 0x000fe40000004100 */
[----:B------:R-:W-:-:S02]  /*5990*/  HADD2.F32 R13, -RZ, R13.H0_H0 ;  /* 0x2000000dff0d7230 */ /* 0x000fc40000004100 */
[----:B------:R-:W-:Y:S02]  /*59a0*/  HADD2.F32 R88, -RZ, R241.H0_H0 ;  /* 0x200000f1ff587230 */ /* 0x000fe40000004100 */
[----:B------:R-:W-:Y:S01]  /*59b0*/  FFMA.FTZ R14, R191, R21, R14 ;  /* 0x00000015bf0e7223 */ /* 0x000fe2000001000e */
[----:B------:R-:W-:Y:S02]  /*59c0*/  HADD2.F32 R11, -RZ, R54.H0_H0 ;  /* 0x20000036ff0b7230 */ /* 0x000fe40000004100 */
[----:B------:R-:W-:Y:S01]  /*59d0*/  FFMA.FTZ R13, R192, R13, R23 ;  /* 0x0000000dc00d7223 */ /* 0x000fe20000010017 */
[----:B------:R-:W-:Y:S01]  /*59e0*/  HADD2.F32 R15, -RZ, R15.H0_H0 ;  /* 0x2000000fff0f7230 */ /* 0x000fe20000004100 */
[----:B------:R-:W-:Y:S01]  /*59f0*/  SHF.R.U32.HI R21, RZ, 0x10, R55 ;  /* 0x00000010ff157819 */ /* 0x000fe20000011637 */
[----:B------:R-:W-:Y:S02]  /*5a00*/  HADD2.F32 R16, -RZ, R16.H0_H0 ;  /* 0x20000010ff107230 */ /* 0x000fe40000004100 */
[----:B------:R-:W-:Y:S01]  /*5a10*/  FFMA.FTZ R88, R189, R88, R11 ;  /* 0x00000058bd587223 */ /* 0x000fe2000001000b */
[----:B------:R-:W-:Y:S01]  /*5a20*/  HADD2.F32 R89, -RZ, R89.H0_H0 ;  /* 0x20000059ff597230 */ /* 0x000fe20000004100 */
[----:B------:R-:W-:Y:S01]  /*5a30*/  SHF.R.U64 R11, R52, 0x10, R53 ;  /* 0x00000010340b7819 */ /* 0x000fe20000001235 */
[----:B------:R-:W-:-:S02]  /*5a40*/  HADD2.F32 R0, -RZ, R0.H0_H0 ;  /* 0x20000000ff007230 */ /* 0x000fc40000004100 */
[----:B------:R-:W-:Y:S01]  /*5a50*/  FFMA.FTZ R15, R190, R15, R16 ;  /* 0x0000000fbe0f7223 */ /* 0x000fe20000010010 */
[--C-:B------:R-:W-:Y:S01]  /*5a60*/  HADD2.F32 R90, -RZ, R240.reuse.H1_H1 ;  /* 0x300000f0ff5a7230 */ /* 0x100fe20000004100 */
[----:B------:R-:W-:Y:S01]  /*5a70*/  STG.E.128 desc[UR6][R152.64], R4 ;  /* 0x0000000498007986 */ /* 0x000fe2000c101d06 */
[----:B------:R-:W-:Y:S02]  /*5a80*/  HADD2.F32 R23, -RZ, R55.H0_H0 ;  /* 0x20000037ff177230 */ /* 0x000fe40000004100 */
[----:B------:R-:W-:Y:S01]  /*5a90*/  FFMA.FTZ R89, R188, R89, R0 ;  /* 0x00000059bc597223 */ /* 0x000fe20000010000 */
[----:B------:R-:W-:Y:S02]  /*5aa0*/  HADD2.F32 R92, -RZ, R240.H0_H0 ;  /* 0x200000f0ff5c7230 */ /* 0x000fe40000004100 */
[----:B------:R-:W-:Y:S02]  /*5ab0*/  HADD2.F32 R16, -RZ, R52.H0_H0 ;  /* 0x20000034ff107230 */ /* 0x000fe40000004100 */
[----:B------:R-:W-:Y:S01]  /*5ac0*/  FFMA.FTZ R90, R187, R90, R23 ;  /* 0x0000005abb5a7223 */ /* 0x000fe20000010017 */
[----:B------:R-:W-:Y:S01]  /*5ad0*/  HADD2.F32 R94, -RZ, R239.H1_H1 ;  /* 0x300000efff5e7230 */ /* 0x000fe20000004100 */
[----:B------:R-:W-:Y:S01]  /*5ae0*/  SHF.R.U32.HI R23, RZ, 0x10, R53 ;  /* 0x00000010ff177819 */ /* 0x000fe20000011635 */
[----:B------:R-:W-:-:S02]  /*5af0*/  HADD2.F32 R0, -RZ, R53.H0_H0 ;  /* 0x20000035ff007230 */ /* 0x000fc40000004100 */
[----:B------:R-:W-:Y:S01]  /*5b00*/  FFMA.FTZ R92, R185, R92, R16 ;  /* 0x0000005cb95c7223 */ /* 0x000fe20000010010 */
[----:B------:R-:W-:Y:S01]  /*5b10*/  HADD2.F32 R91, -RZ, R91.H0_H0 ;  /* 0x2000005bff5b7230 */ /* 0x000fe20000004100 */
[----:B------:R-:W-:Y:S01]  /*5b20*/  SHF.R.U64 R16, R50, 0x10, R51 ;  /* 0x0000001032107819 */ /* 0x000fe20000001233 */
[----:B------:R-:W-:Y:S02]  /*5b30*/  HADD2.F32 R21, -RZ, R21.H0_H0 ;  /* 0x20000015ff157230 */ /* 0x000fe40000004100 */
[----:B------:R-:W-:Y:S01]  /*5b40*/  FFMA.FTZ R94, R183, R94, R0 ;  /* 0x0000005eb75e7223 */ /* 0x000fe20000010000 */
[----:B------:R-:W-:Y:S01]  /*5b50*/  HADD2.F32 R93, -RZ, R93.H0_H0 ;  /* 0x2000005dff5d7230 */ /* 0x000fe20000004100 */
[----:B------:R-:W-:Y:S01]  /*5b60*/  SHF.R.U32.HI R0, RZ, 0x10, R71 ;  /* 0x00000010ff007819 */ /* 0x000fe20000011647 */
[----:B------:R-:W-:Y:S02]  /*5b70*/  HADD2.F32 R11, -RZ, R11.H0_H0 ;  /* 0x2000000bff0b7230 */ /* 0x000fe40000004100 */
[----:B------:R-:W-:Y:S01]  /*5b80*/  FFMA.FTZ R91, R186, R91, R21 ;  /* 0x0000005bba5b7223 */ /* 0x000fe20000010015 */
[----:B------:R-:W-:-:S04]  /*5b90*/  IMAD.WIDE.U32 R154, R100, 0x10, R170 ;  /* 0x00000010649a7825 */ /* 0x000fc800078e00aa */
[----:B------:R-:W-:Y:S01]  /*5ba0*/  FFMA.FTZ R93, R184, R93, R11 ;  /* 0x0000005db85d7223 */ /* 0x000fe2000001000b */
[----:B------:R-:W-:Y:S01]  /*5bb0*/  HADD2.F32 R95, -RZ, R95.H0_H0 ;  /* 0x2000005fff5f7230 */ /* 0x000fe20000004100 */
[----:B------:R0:W-:Y:S01]  /*5bc0*/  STG.E.128 desc[UR6][R154.64], R12 ;  /* 0x0000000c9a007986 */ /* 0x0001e2000c101d06 */
[----:B------:R-:W-:Y:S02]  /*5bd0*/  HADD2.F32 R23, -RZ, R23.H0_H0 ;  /* 0x20000017ff177230 */ /* 0x000fe40000004100 */
[----:B------:R-:W-:-:S04]  /*5be0*/  IMAD.WIDE.U32 R160, R105, 0x10, R170 ;  /* 0x0000001069a07825 */ /* 0x000fc800078e00aa */
[----:B------:R-:W-:Y:S01]  /*5bf0*/  FFMA.FTZ R95, R182, R95, R23 ;  /* 0x0000005fb65f7223 */ /* 0x000fe20000010017 */
[----:B------:R-:W-:Y:S01]  /*5c00*/  HADD2.F32 R21, -RZ, R239.H0_H0 ;  /* 0x200000efff157230 */ /* 0x000fe20000004100 */
[----:B------:R1:W-:Y:S01]  /*5c10*/  STG.E.128 desc[UR6][R160.64], R88 ;  /* 0x00000058a0007986 */ /* 0x0003e2000c101d06 */
[----:B------:R-:W-:Y:S02]  /*5c20*/  HADD2.F32 R96, -RZ, R50.H0_H0 ;  /* 0x20000032ff607230 */ /* 0x000fe40000004100 */
[----:B------:R-:W-:Y:S02]  /*5c30*/  HADD2.F32 R98, -RZ, R238.H1_H1 ;  /* 0x300000eeff627230 */ /* 0x000fe40000004100 */
        /* <DEDUP_REMOVED lines=11> */
[--C-:B------:R-:W-:Y:S02]  /*5cf0*/  HADD2.F32 R100, -RZ, R212.reuse.H1_H1 ;  /* 0x300000d4ff647230 */ /* 0x100fe40000004100 */
[----:B0-----:R-:W-:Y:S02]  /*5d00*/  HADD2.F32 R12, -RZ, R212.H0_H0 ;  /* 0x200000d4ff0c7230 */ /* 0x001fe40000004100 */
[----:B------:R-:W-:Y:S01]  /*5d10*/  FFMA.FTZ R6, R132, R23, R105 ;  /* 0x0000001784067223 */ /* 0x000fe20000010069 */
[----:B------:R-:W-:Y:S02]  /*5d20*/  HADD2.F32 R11, -RZ, R238.H0_H0 ;  /* 0x200000eeff0b7230 */ /* 0x000fe40000004100 */
[----:B------:R-:W-:Y:S02]  /*5d30*/  HADD2.F32 R21, -RZ, R48.H0_H0 ;  /* 0x20000030ff157230 */ /* 0x000fe40000004100 */
[----:B------:R-:W-:Y:S01]  /*5d40*/  FFMA.FTZ R7, R131, R100, R12 ;  /* 0x0000006483077223 */ /* 0x000fe2000001000c */
[----:B------:R-:W-:-:S02]  /*5d50*/  HADD2.F32 R0, -RZ, R213.H1_H1 ;  /* 0x300000d5ff007230 */ /* 0x000fc40000004100 */
[----:B------:R-:W-:Y:S02]  /*5d60*/  HADD2.F32 R16, -RZ, R213.H0_H0 ;  /* 0x200000d5ff107230 */ /* 0x000fe40000004100 */
[----:B------:R-:W-:Y:S01]  /*5d70*/  FFMA.FTZ R4, R134, R11, R21 ;  /* 0x0000000b86047223 */ /* 0x000fe20000010015 */
[----:B------:R-:W-:Y:S02]  /*5d80*/  HADD2.F32 R14, -RZ, R237.H0_H0 ;  /* 0x200000edff0e7230 */ /* 0x000fe40000004100 */
[----:B-1----:R-:W-:Y:S02]  /*5d90*/  HADD2.F32 R88, -RZ, R46.H0_H0 ;  /* 0x2000002eff587230 */ /* 0x002fe40000004100 */
[----:B------:R-:W-:Y:S01]  /*5da0*/  FFMA.FTZ R5, R133, R0, R16 ;  /* 0x0000000085057223 */ /* 0x000fe20000010010 */
[----:B------:R-:W-:Y:S02]  /*5db0*/  HADD2.F32 R23, -RZ, R236.H0_H0 ;  /* 0x200000ecff177230 */ /* 0x000fe40000004100 */
[----:B------:R-:W-:-:S02]  /*5dc0*/  HADD2.F32 R89, -RZ, R44.H0_H0 ;  /* 0x2000002cff597230 */ /* 0x000fc40000004100 */
[----:B------:R-:W-:Y:S01]  /*5dd0*/  FFMA.FTZ R12, R129, R14, R88 ;  /* 0x0000000e810c7223 */ /* 0x000fe20000010058 */
[----:B------:R-:W-:-:S04]  /*5de0*/  IMAD.WIDE.U32 R162, R110, 0x10, R170 ;  /* 0x000000106ea27825 */ /* 0x000fc800078e00aa */
[----:B------:R-:W-:Y:S01]  /*5df0*/  FFMA.FTZ R88, R124, R23, R89 ;  /* 0x000000177c587223 */ /* 0x000fe20000010059 */
[--C-:B------:R-:W-:Y:S01]  /*5e00*/  HADD2.F32 R13, -RZ, R211.reuse.H1_H1 ;  /* 0x300000d3ff0d7230 */ /* 0x100fe20000004100 */
[----:B------:R0:W-:Y:S01]  /*5e10*/  STG.E.128 desc[UR6][R162.64], R92 ;  /* 0x0000005ca2007986 */ /* 0x0001e2000c101d06 */
[----:B------:R-:W-:Y:S02]  /*5e20*/  HADD2.F32 R11, -RZ, R211.H0_H0 ;  /* 0x200000d3ff0b7230 */ /* 0x000fe40000004100 */
[----:B------:R-:W-:Y:S02]  /*5e30*/  HADD2.F32 R14, -RZ, R236.H1_H1 ;  /* 0x300000ecff0e7230 */ /* 0x000fe40000004100 */
[----:B------:R-:W-:Y:S02]  /*5e40*/  HADD2.F32 R0, -RZ, R47.H0_H0 ;  /* 0x2000002fff007230 */ /* 0x000fe40000004100 */
[----:B------:R-:W-:Y:S01]  /*5e50*/  FFMA.FTZ R13, R128, R13, R11 ;  /* 0x0000000d800d7223 */ /* 0x000fe2000001000b */
[----:B------:R-:W-:-:S02]  /*5e60*/  HADD2.F32 R15, -RZ, R210.H1_H1 ;  /* 0x300000d2ff0f7230 */ /* 0x000fc40000004100 */
[----:B------:R-:W-:Y:S02]  /*5e70*/  HADD2.F32 R21, -RZ, R210.H0_H0 ;  /* 0x200000d2ff157230 */ /* 0x000fe40000004100 */
[----:B------:R-:W-:Y:S01]  /*5e80*/  FFMA.FTZ R14, R127, R14, R0 ;  /* 0x0000000e7f0e7223 */ /* 0x000fe20000010000 */
[--C-:B------:R-:W-:Y:S02]  /*5e90*/  HADD2.F32 R16, -RZ, R209.reuse.H1_H1 ;  /* 0x300000d1ff107230 */ /* 0x100fe40000004100 */
[----:B------:R-:W-:Y:S02]  /*5ea0*/  HADD2.F32 R90, -RZ, R209.H0_H0 ;  /* 0x200000d1ff5a7230 */ /* 0x000fe40000004100 */
[----:B------:R-:W-:Y:S01]  /*5eb0*/  FFMA.FTZ R15, R126, R15, R21 ;  /* 0x0000000f7e0f7223 */ /* 0x000fe20000010015 */
[----:B------:R-:W-:-:S04]  /*5ec0*/  IMAD.WIDE.U32 R166, R115, 0x10, R170 ;  /* 0x0000001073a67825 */ /* 0x000fc800078e00aa */
[----:B------:R-:W-:Y:S01]  /*5ed0*/  FFMA.FTZ R89, R123, R16, R90 ;  /* 0x000000107b597223 */ /* 0x000fe2000001005a */
[----:B------:R-:W-:Y:S01]  /*5ee0*/  HADD2.F32 R11, -RZ, R235.H1_H1 ;  /* 0x300000ebff0b7230 */ /* 0x000fe20000004100 */
[----:B------:R1:W-:Y:S01]  /*5ef0*/  STG.E.128 desc[UR6][R166.64], R96 ;  /* 0x00000060a6007986 */ /* 0x0003e2000c101d06 */
[----:B------:R-:W-:Y:S02]  /*5f00*/  HADD2.F32 R21, -RZ, R45.H0_H0 ;  /* 0x2000002dff157230 */ /* 0x000fe40000004100 */
[--C-:B------:R-:W-:Y:S02]  /*5f10*/  HADD2.F32 R0, -RZ, R208.reuse.H1_H1 ;  /* 0x300000d0ff007230 */ /* 0x100fe40000004100 */
[----:B------:R-:W-:Y:S02]  /*5f20*/  HADD2.F32 R16, -RZ, R208.H0_H0 ;  /* 0x200000d0ff107230 */ /* 0x000fe40000004100 */
[----:B------:R-:W-:Y:S01]  /*5f30*/  FFMA.FTZ R90, R122, R11, R21 ;  /* 0x0000000b7a5a7223 */ /* 0x000fe20000010015 */
[----:B0-----:R-:W-:-:S02]  /*5f40*/  HADD2.F32 R93, -RZ, R207.H1_H1 ;  /* 0x300000cfff5d7230 */ /* 0x001fc40000004100 */
[----:B------:R-:W-:Y:S02]  /*5f50*/  HADD2.F32 R23, -RZ, R207.H0_H0 ;  /* 0x200000cfff177230 */ /* 0x000fe40000004100 */
[----:B------:R-:W-:Y:S01]  /*5f60*/  FFMA.FTZ R91, R121, R0, R16 ;  /* 0x00000000795b7223 */ /* 0x000fe20000010010 */
[----:B------:R-:W-:Y:S02]  /*5f70*/  HADD2.F32 R92, -RZ, R235.H0_H0 ;  /* 0x200000ebff5c7230 */ /* 0x000fe40000004100 */
[----:B------:R-:W-:Y:S02]  /*5f80*/  HADD2.F32 R94, -RZ, R42.H0_H0 ;  /* 0x2000002aff5e7230 */ /* 0x000fe40000004100 */
[----:B------:R-:W-:Y:S01]  /*5f90*/  FFMA.FTZ R93, R118, R93, R23 ;  /* 0x0000005d765d7223 */ /* 0x000fe20000010017 */
[----:B------:R-:W-:-:S04]  /*5fa0*/  IMAD.WIDE.U32 R138, R120, 0x10, R170 ;  /* 0x00000010788a7825 */ /* 0x000fc800078e00aa */
[----:B------:R-:W-:Y:S01]  /*5fb0*/  FFMA.FTZ R92, R119, R92, R94 ;  /* 0x0000005c775c7223 */ /* 0x000fe2000001005e */
[----:B-1----:R-:W-:Y:S01]  /*5fc0*/  HADD2.F32 R96, -RZ, R234.H1_H1 ;  /* 0x300000eaff607230 */ /* 0x002fe20000004100 */
[----:B------:R0:W-:Y:S01]  /*5fd0*/  STG.E.128 desc[UR6][R138.64], R4 ;  /* 0x000000048a007986 */ /* 0x0001e2000c101d06 */
[----:B------:R-:W-:Y:S02]  /*5fe0*/  HADD2.F32 R98, -RZ, R43.H0_H0 ;  /* 0x2000002bff627230 */ /* 0x000fe40000004100 */
[----:B------:R-:W-:Y:S02]  /*5ff0*/  HADD2.F32 R99, -RZ, R233.H1_H1 ;  /* 0x300000e9ff637230 */ /* 0x000fe40000004100 */
[----:B------:R-:W-:Y:S02]  /*6000*/  HADD2.F32 R105, -RZ, R41.H0_H0 ;  /* 0x20000029ff697230 */ /* 0x000fe40000004100 */
[----:B------:R-:W-:Y:S01]  /*6010*/  FFMA.FTZ R94, R117, R96, R98 ;  /* 0x00000060755e7223 */ /* 0x000fe20000010062 */
[----:B------:R-:W-:-:S04]  /*6020*/  IMAD.WIDE.U32 R142, R125, 0x10, R170 ;  /* 0x000000107d8e7825 */ /* 0x000fc800078e00aa */
[----:B------:R-:W-:Y:S01]  /*6030*/  FFMA.FTZ R98, R112, R99, R105 ;  /* 0x0000006370627223 */ /* 0x000fe20000010069 */
[--C-:B------:R-:W-:Y:S01]  /*6040*/  HADD2.F32 R95, -RZ, R206.reuse.H1_H1 ;  /* 0x300000ceff5f7230 */ /* 0x100fe20000004100 */
[----:B------:R1:W-:Y:S01]  /*6050*/  STG.E.128 desc[UR6][R142.64], R12 ;  /* 0x0000000c8e007986 */ /* 0x0003e2000c101d06 */
[----:B------:R-:W-:Y:S02]  /*6060*/  HADD2.F32 R11, -RZ, R206.H0_H0 ;  /* 0x200000ceff0b7230 */ /* 0x000fe40000004100 */
[----:B------:R-:W-:Y:S02]  /*6070*/  HADD2.F32 R21, -RZ, R234.H0_H0 ;  /* 0x200000eaff157230 */ /* 0x000fe40000004100 */
        /* <DEDUP_REMOVED lines=8> */
[----:B------:R-:W-:Y:S02]  /*6100*/  HADD2.F32 R11, -RZ, R233.H0_H0 ;  /* 0x200000e9ff0b7230 */ /* 0x000fe40000004100 */
[----:B------:R-:W-:-:S02]  /*6110*/  HADD2.F32 R21, -RZ, R38.H0_H0 ;  /* 0x20000026ff157230 */ /* 0x000fc40000004100 */
[----:B------:R-:W-:Y:S01]  /*6120*/  FFMA.FTZ R99, R111, R100, R110 ;  /* 0x000000646f637223 */ /* 0x000fe2000001006e */
[--C-:B------:R-:W-:Y:S02]  /*6130*/  HADD2.F32 R0, -RZ, R203.reuse.H1_H1 ;  /* 0x300000cbff007230 */ /* 0x100fe40000004100 */
[----:B------:R-:W-:Y:S02]  /*6140*/  HADD2.F32 R16, -RZ, R203.H0_H0 ;  /* 0x200000cbff107230 */ /* 0x000fe40000004100 */
[----:B0-----:R-:W-:Y:S01]  /*6150*/  FFMA.FTZ R4, R2, R11, R21 ;  /* 0x0000000b02047223 */ /* 0x001fe20000010015 */
[--C-:B------:R-:W-:Y:S02]  /*6160*/  HADD2.F32 R100, -RZ, R202.reuse.H1_H1 ;  /* 0x300000caff647230 */ /* 0x100fe40000004100 */
[----:B-1----:R-:W-:Y:S02]  /*6170*/  HADD2.F32 R12, -RZ, R202.H0_H0 ;  /* 0x200000caff0c7230 */ /* 0x002fe40000004100 */
[----:B------:R-:W-:Y:S01]  /*6180*/  FFMA.FTZ R5, R3, R0, R16 ;  /* 0x0000000003057223 */ /* 0x000fe20000010010 */
[----:B------:R-:W-:-:S02]  /*6190*/  HADD2.F32 R13, -RZ, R232.H0_H0 ;  /* 0x200000e8ff0d7230 */ /* 0x000fc40000004100 */
[----:B------:R-:W-:Y:S02]  /*61a0*/  HADD2.F32 R15, -RZ, R36.H0_H0 ;  /* 0x20000024ff0f7230 */ /* 0x000fe40000004100 */
[----:B------:R-:W-:Y:S01]  /*61b0*/  FFMA.FTZ R7, R9, R100, R12 ;  /* 0x0000006409077223 */ /* 0x000fe2000001000c */
[--C-:B------:R-:W-:Y:S02]  /*61c0*/  HADD2.F32 R0, -RZ, R201.reuse.H1_H1 ;  /* 0x300000c9ff007230 */ /* 0x100fe40000004100 */
[----:B------:R-:W-:Y:S02]  /*61d0*/  HADD2.F32 R2, -RZ, R201.H0_H0 ;  /* 0x200000c9ff027230 */ /* 0x000fe40000004100 */
[----:B------:R-:W-:Y:S01]  /*61e0*/  FFMA.FTZ R16, R10, R13, R15 ;  /* 0x0000000d0a107223 */ /* 0x000fe2000001000f */
[----:B------:R-:W-:Y:S02]  /*61f0*/  HADD2.F32 R3, -RZ, R231.H1_H1 ;  /* 0x300000e7ff037230 */ /* 0x000fe40000004100 */
[----:B------:R-:W-:-:S02]  /*6200*/  HADD2.F32 R9, -RZ, R37.H0_H0 ;  /* 0x20000025ff097230 */ /* 0x000fc40000004100 */
[----:B------:R-:W-:Y:S01]  /*6210*/  FFMA.FTZ R17, R17, R0, R2 ;  /* 0x0000000011117223 */ /* 0x000fe20000010002 */
[----:B------:R-:W-:Y:S02]  /*6220*/  HADD2.F32 R23, -RZ, R232.H1_H1 ;  /* 0x300000e8ff177230 */ /* 0x000fe40000004100 */
[----:B------:R-:W-:Y:S02]  /*6230*/  HADD2.F32 R105, -RZ, R39.H0_H0 ;  /* 0x20000027ff697230 */ /* 0x000fe40000004100 */
[----:B------:R-:W-:Y:S01]  /*6240*/  FFMA.FTZ R18, R18, R3, R9 ;  /* 0x0000000312127223 */ /* 0x000fe20000010009 */
[--C-:B------:R-:W-:Y:S02]  /*6250*/  HADD2.F32 R21, -RZ, R199.reuse.H1_H1 ;  /* 0x300000c7ff157230 */ /* 0x100fe40000004100 */
[----:B------:R-:W-:Y:S02]  /*6260*/  HADD2.F32 R15, -RZ, R199.H0_H0 ;  /* 0x200000c7ff0f7230 */ /* 0x000fe40000004100 */
[----:B------:R-:W-:Y:S01]  /*6270*/  FFMA.FTZ R6, R8, R23, R105 ;  /* 0x0000001708067223 */ /* 0x000fe20000010069 */
[----:B------:R-:W-:-:S02]  /*6280*/  HADD2.F32 R3, -RZ, R230.H1_H1 ;  /* 0x300000e6ff037230 */ /* 0x000fc40000004100 */
[----:B------:R-:W-:Y:S02]  /*6290*/  HADD2.F32 R9, -RZ, R35.H0_H0 ;  /* 0x20000023ff097230 */ /* 0x000fe40000004100 */
[----:B------:R-:W-:Y:S01]  /*62a0*/  FFMA.FTZ R21, R22, R21, R15 ;  /* 0x0000001516157223 */ /* 0x000fe2000001000f */
[----:B------:R-:W-:Y:S02]  /*62b0*/  HADD2.F32 R0, -RZ, R29.H1_H1 ;  /* 0x3000001dff007230 */ /* 0x000fe40000004100 */
[----:B------:R-:W-:Y:S02]  /*62c0*/  HADD2.F32 R2, -RZ, R27.H0_H0 ;  /* 0x2000001bff027230 */ /* 0x000fe40000004100 */
[----:B------:R-:W-:Y:S01]  /*62d0*/  FFMA.FTZ R22, R82, R3, R9 ;  /* 0x0000000352167223 */ /* 0x000fe20000010009 */
[--C-:B------:R-:W-:Y:S02]  /*62e0*/  HADD2.F32 R8, -RZ, R200.reuse.H1_H1 ;  /* 0x300000c8ff087230 */ /* 0x100fe40000004100 */
[----:B------:R-:W-:-:S02]  /*62f0*/  HADD2.F32 R10, -RZ, R200.H0_H0 ;  /* 0x200000c8ff0a7230 */ /* 0x000fc40000004100 */
[----:B------:R-:W-:Y:S01]  /*6300*/  FFMA.FTZ R23, R83, R0, R2 ;  /* 0x0000000053177223 */ /* 0x000fe20000010002 */
[----:B------:R-:W-:Y:S01]  /*6310*/  HADD2.F32 R11, -RZ, R231.H0_H0 ;  /* 0x200000e7ff0b7230 */ /* 0x000fe20000004100 */
[----:B------:R-:W0:Y:S01]  /*6320*/  LDC.64 R2, c[0x0][0x380] ;  /* 0x0000e000ff027b82 */ /* 0x000e220000000a00 */
        /* <DEDUP_REMOVED lines=9> */
[----:B------:R-:W-:Y:S02]  /*63c0*/  HADD2.F32 R14, -RZ, R33.H0_H0 ;  /* 0x20000021ff0e7230 */ /* 0x000fe40000004100 */
[----:B------:R-:W-:Y:S01]  /*63d0*/  FFMA.FTZ R9, R102, R11, R13 ;  /* 0x0000000b66097223 */ /* 0x000fe2000001000d */
[----:B------:R-:W-:-:S04]  /*63e0*/  IMAD.WIDE.U32 R146, R130, 0x10, R170 ;  /* 0x0000001082927825 */ /* 0x000fc800078e00aa */
[----:B------:R-:W-:Y:S01]  /*63f0*/  FFMA.FTZ R10, R103, R12, R14 ;  /* 0x0000000c670a7223 */ /* 0x000fe2000001000e */
[----:B------:R-:W-:Y:S01]  /*6400*/  HADD2.F32 R11, -RZ, R28.H1_H1 ;  /* 0x3000001cff0b7230 */ /* 0x000fe20000004100 */
[----:B------:R1:W-:Y:S01]  /*6410*/  STG.E.128 desc[UR6][R146.64], R88 ;  /* 0x0000005892007986 */ /* 0x0003e2000c101d06 */
[----:B------:R-:W-:Y:S02]  /*6420*/  HADD2.F32 R13, -RZ, R26.H0_H0 ;  /* 0x2000001aff0d7230 */ /* 0x000fe40000004100 */
[----:B------:R-:W-:Y:S01]  /*6430*/  IMAD.WIDE.U32 R148, R135, 0x10, R170 ;  /* 0x0000001087947825 */ /* 0x000fe200078e00aa */
[----:B0-----:R-:W-:-:S03]  /*6440*/  LEA R24, R2, R24, 0x2 ;  /* 0x0000001802187211 */ /* 0x001fc600078e10ff */
[----:B------:R-:W-:Y:S01]  /*6450*/  FFMA.FTZ R11, R104, R11, R13 ;  /* 0x0000000b680b7223 */ /* 0x000fe2000001000d */
[----:B------:R-:W-:Y:S01]  /*6460*/  HADD2.F32 R15, -RZ, R229.H0_H0 ;  /* 0x200000e5ff0f7230 */ /* 0x000fe20000004100 */
[----:B------:R0:W-:Y:S01]  /*6470*/  STG.E.128 desc[UR6][R148.64], R92 ;  /* 0x0000005c94007986 */ /* 0x0001e2000c101d06 */
[----:B------:R-:W-:Y:S01]  /*6480*/  HADD2.F32 R83, -RZ, R30.H0_H0 ;  /* 0x2000001eff537230 */ /* 0x000fe20000004100 */
[----:B------:R-:W-:Y:S01]  /*6490*/  ISETP.GE.AND P2, PT, R24, R3, PT ;  /* 0x000000031800720c */ /* 0x000fe20003f46270 */
[----:B------:R-:W-:Y:S02]  /*64a0*/  HADD2.F32 R0, -RZ, R28.H0_H0 ;  /* 0x2000001cff007230 */ /* 0x000fe40000004100 */
[----:B------:R-:W-:Y:S02]  /*64b0*/  HADD2.F32 R14, -RZ, R25.H1_H1 ;  /* 0x30000019ff0e7230 */ /* 0x000fe40000004100 */
        /* <DEDUP_REMOVED lines=11> */
[--C-:B------:R-:W-:Y:S01]  /*6570*/  IMAD.WIDE.U32 R150, R150, 0x10, R170.reuse ;  /* 0x0000001096967825 */ /* 0x100fe200078e00aa */
[----:B------:R0:W-:Y:S03]  /*6580*/  STG.E.128 desc[UR6][R144.64], R4 ;  /* 0x0000000490007986 */ /* 0x0001e6000c101d06 */
[--C-:B------:R-:W-:Y:S01]  /*6590*/  IMAD.WIDE.U32 R156, R159, 0x10, R170.reuse ;  /* 0x000000109f9c7825 */ /* 0x100fe200078e00aa */
[----:B------:R0:W-:Y:S03]  /*65a0*/  STG.E.128 desc[UR6][R150.64], R16 ;  /* 0x0000001096007986 */ /* 0x0001e6000c101d06 */
[--C-:B------:R-:W-:Y:S01]  /*65b0*/  IMAD.WIDE.U32 R158, R164, 0x10, R170.reuse ;  /* 0x00000010a49e7825 */ /* 0x100fe200078e00aa */
[----:B------:R0:W-:Y:S03]  /*65c0*/  STG.E.128 desc[UR6][R156.64], R20 ;  /* 0x000000149c007986 */ /* 0x0001e6000c101d06 */
[----:B------:R-:W-:Y:S01]  /*65d0*/  IMAD.WIDE.U32 R164, R165, 0x10, R170 ;  /* 0x00000010a5a47825 */ /* 0x000fe200078e00aa */
[----:B------:R0:W-:Y:S04]  /*65e0*/  STG.E.128 desc[UR6][R158.64], R8 ;  /* 0x000000089e007986 */ /* 0x0001e8000c101d06 */
[----:B------:R0:W-:Y:S01]  /*65f0*/  STG.E.128 desc[UR6][R164.64], R12 ;  /* 0x0000000ca4007986 */ /* 0x0001e2000c101d06 */
[----:B------:R-:W-:Y:S05]  /*6600*/  @!P2 BRA `(.L_x_70125) ;  /* 0xffffffa800d4a947 */ /* 0x000fea000383ffff */
[----:B------:R-:W-:Y:S05]  /*6610*/  EXIT ;  /* 0x000000000000794d */ /* 0x000fea0003800000 */
.L_x_70124:
        /* <DEDUP_REMOVED lines=8> */
.L_x_70127:
[----:B------:R-:W-:Y:S05]  /*66a0*/  BSYNC B0 ;  /* 0x0000000000007941 */ /* 0x000fea0003800000 */
.L_x_70126:
        /* <DEDUP_REMOVED lines=9> */
.L_x_70128:
[----:B------:R-:W-:Y:S02]  /*6740*/  HFMA2 R89, -RZ, RZ, 0, 2.384185791015625e-07 ;  /* 0x00000004ff597431 */ /* 0x000fe400000001ff */
[----:B------:R-:W-:Y:S01]  /*6750*/  FADD.FTZ R90, R90, R22 ;  /* 0x000000165a5a7221 */ /* 0x000fe20000010000 */
[----:B------:R-:W-:-:S04]  /*6760*/  MOV R22, 0xffffffff ;  /* 0xffffffff00167802 */ /* 0x000fc80000000f00 */
[----:B------:R-:W-:-:S07]  /*6770*/  MOV R91, R90 ;  /* 0x0000005a005b7202 */ /* 0x000fce0000000f00 */
[----:B------:R-:W-:Y:S05]  /*6780*/  WARPSYNC.COLLECTIVE R22, `(.L_x_70129) ;  /* 0x0000000016087348 */ /* 0x000fea0003c00000 */
[----:B------:R0:W1:Y:S02]  /*6790*/  SHFL.BFLY P3, R22, R91, R89, R88 ;  /* 0x0c0000595b167389 */ /* 0x0000640000060058 */
[----:B01----:R-:W-:Y:S05]  /*67a0*/  ENDCOLLECTIVE ;  /* 0x000000000000791b */ /* 0x003fea0003800000 */
.L_x_70129:
[----:B------:R-:W-:Y:S02]  /*67b0*/  HFMA2 R89, -RZ, RZ, 0, 4.76837158203125e-07 ;  /* 0x00000008ff597431 */ /* 0x000fe400000001ff */
[----:B------:R-:W-:Y:S01]  /*67c0*/  FADD.FTZ R90, R90, R22 ;  /* 0x000000165a5a7221 */ /* 0x000fe20000010000 */
[----:B------:R-:W-:-:S04]  /*67d0*/  MOV R22, 0xffffffff ;  /* 0xffffffff00167802 */ /* 0x000fc80000000f00 */
[----:B------:R-:W-:-:S07]  /*67e0*/  MOV R91, R90 ;  /* 0x0000005a005b7202 */ /* 0x000fce0000000f00 */
[----:B------:R-:W-:Y:S05]  /*67f0*/  WARPSYNC.COLLECTIVE R22, `(.L_x_70130) ;  /* 0x0000000016087348 */ /* 0x000fea0003c00000 */
[----:B------:R0:W1:Y:S02]  /*6800*/  SHFL.BFLY P3, R22, R91, R89, R88 ;  /* 0x0c0000595b167389 */ /* 0x0000640000060058 */
[----:B01----:R-:W-:Y:S05]  /*6810*/  ENDCOLLECTIVE ;  /* 0x000000000000791b */ /* 0x003fea0003800000 */
.L_x_70130:
[----:B------:R-:W-:Y:S02]  /*6820*/  HFMA2 R89, -RZ, RZ, 0, 9.5367431640625e-07 ;  /* 0x00000010ff597431 */ /* 0x000fe400000001ff */
[----:B------:R-:W-:Y:S01]  /*6830*/  FADD.FTZ R90, R90, R22 ;  /* 0x000000165a5a7221 */ /* 0x000fe20000010000 */
[----:B------:R-:W-:-:S04]  /*6840*/  MOV R22, 0xffffffff ;  /* 0xffffffff00167802 */ /* 0x000fc80000000f00 */
[----:B------:R-:W-:-:S07]  /*6850*/  MOV R91, R90 ;  /* 0x0000005a005b7202 */ /* 0x000fce0000000f00 */
[----:B------:R-:W-:Y:S05]  /*6860*/  WARPSYNC.COLLECTIVE R22, `(.L_x_70131) ;  /* 0x0000000016087348 */ /* 0x000fea0003c00000 */
[----:B------:R0:W1:Y:S02]  /*6870*/  SHFL.BFLY P3, R22, R91, R89, R88 ;  /* 0x0c0000595b167389 */ /* 0x0000640000060058 */
[----:B01----:R-:W-:Y:S05]  /*6880*/  ENDCOLLECTIVE ;  /* 0x000000000000791b */ /* 0x003fea0003800000 */
.L_x_70131:
        /* <DEDUP_REMOVED lines=164> */
[----:B------:R-:W-:-:S04]  /*72d0*/  MOV R22, 0xffffffff ;  /* 0xffffffff00167802 */ /* 0x000fc80000000f00 */
[----:B------:R-:W-:-:S07]  /*72e0*/  MOV R91, R90 ;  /* 0x0000005a005b7202 */ /* 0x000fce0000000f00 */
[----:B------:R-:W-:Y:S05]  /*72f0*/  WARPSYNC.COLLECTIVE R22, `(.L_x_70132) ;  /* 0x0000000016087348 */ /* 0x000fea0003c00000 */
[----:B------:R0:W1:Y:S02]  /*7300*/  SHFL.BFLY P3, R22, R91, R89, R88 ;  /* 0x0c0000595b167389 */ /* 0x0000640000060058 */
[----:B01----:R-:W-:Y:S05]  /*7310*/  ENDCOLLECTIVE ;  /* 0x000000000000791b */ /* 0x003fea0003800000 */
.L_x_70132:
[----:B------:R-:W-:Y:S02]  /*7320*/  HFMA2 R89, -RZ, RZ, 0, 1.1920928955078125e-07 ;  /* 0x00000002ff597431 */ /* 0x000fe400000001ff */
[----:B------:R-:W-:Y:S01]  /*7330*/  FADD.FTZ R90, R90, R22 ;  /* 0x000000165a5a7221 */ /* 0x000fe20000010000 */
[----:B------:R-:W-:-:S04]  /*7340*/  MOV R22, 0xffffffff ;  /* 0xffffffff00167802 */ /* 0x000fc80000000f00 */
[----:B------:R-:W-:-:S07]  /*7350*/  MOV R91, R90 ;  /* 0x0000005a005b7202 */ /* 0x000fce0000000f00 */
[----:B------:R-:W-:Y:S05]  /*7360*/  WARPSYNC.COLLECTIVE R22, `(.L_x_70133) ;  /* 0x0000000016087348 */ /* 0x000fea0003c00000 */
[----:B------:R0:W1:Y:S02]  /*7370*/  SHFL.BFLY P3, R22, R91, R89, R88 ;  /* 0x0c0000595b167389 */ /* 0x0000640000060058 */
[----:B01----:R-:W-:Y:S05]  /*7380*/  ENDCOLLECTIVE ;  /* 0x000000000000791b */ /* 0x003fea0003800000 */
.L_x_70133:
[----:B------:R-:W-:Y:S02]  /*7390*/  HFMA2 R89, -RZ, RZ, 0, 2.384185791015625e-07 ;  /* 0x00000004ff597431 */ /* 0x000fe400000001ff */
[----:B------:R-:W-:Y:S01]  /*73a0*/  FADD.FTZ R90, R90, R22 ;  /* 0x000000165a5a7221 */ /* 0x000fe20000010000 */
[----:B------:R-:W-:-:S04]  /*73b0*/  MOV R22, 0xffffffff ;  /* 0xffffffff00167802 */ /* 0x000fc80000000f00 */
[----:B------:R-:W-:-:S07]  /*73c0*/  MOV R91, R90 ;  /* 0x0000005a005b7202 */ /* 0x000fce0000000f00 */
[----:B------:R-:W-:Y:S05]  /*73d0*/  WARPSYNC.COLLECTIVE R22, `(.L_x_70134) ;  /* 0x0000000016087348 */ /* 0x000fea0003c00000 */
[----:B------:R0:W1:Y:S02]  /*73e0*/  SHFL.BFLY P3, R22, R91, R89, R88 ;  /* 0x0c0000595b167389 */ /* 0x0000640000060058 */
[----:B01----:R-:W-:Y:S05]  /*73f0*/  ENDCOLLECTIVE ;  /* 0x000000000000791b */ /* 0x003fea0003800000 */
.L_x_70134:
[----:B------:R-:W-:Y:S02]  /*7400*/  HFMA2 R89, -RZ, RZ, 0, 4.76837158203125e-07 ;  /* 0x00000008ff597431 */ /* 0x000fe400000001ff */
[----:B------:R-:W-:Y:S01]  /*7410*/  FADD.FTZ R90, R90, R22 ;  /* 0x000000165a5a7221 */ /* 0x000fe20000010000 */
[----:B------:R-:W-:-:S04]  /*7420*/  MOV R22, 0xffffffff ;  /* 0xffffffff00167802 */ /* 0x000fc80000000f00 */
[----:B------:R-:W-:-:S07]  /*7430*/  MOV R91, R90 ;  /* 0x0000005a005b7202 */ /* 0x000fce0000000f00 */
[----:B------:R-:W-:Y:S05]  /*7440*/  WARPSYNC.COLLECTIVE R22, `(.L_x_70135) ;  /* 0x0000000016087348 */ /* 0x000fea0003c00000 */
[----:B------:R0:W1:Y:S02]  /*7450*/  SHFL.BFLY P3, R22, R91, R89, R88 ;  /* 0x0c0000595b167389 */ /* 0x0000640000060058 */
[----:B01----:R-:W-:Y:S05]  /*7460*/  ENDCOLLECTIVE ;  /* 0x000000000000791b */ /* 0x003fea0003800000 */
.L_x_70135:
[----:B------:R-:W-:Y:S02]  /*7470*/  HFMA2 R89, -RZ, RZ, 0, 9.5367431640625e-07 ;  /* 0x00000010ff597431 */ /* 0x000fe400000001ff */
[----:B------:R-:W-:Y:S01]  /*7480*/  FADD.FTZ R90, R90, R22 ;  /* 0x000000165a5a7221 */ /* 0x000fe20000010000 */
[----:B------:R-:W-:-:S04]  /*7490*/  MOV R22, 0xffffffff ;  /* 0xffffffff00167802 */ /* 0x000fc80000000f00 */
[----:B------:R-:W-:-:S07]  /*74a0*/  MOV R91, R90 ;  /* 0x0000005a005b7202 */ /* 0x000fce0000000f00 */
[----:B------:R-:W-:Y:S05]  /*74b0*/  WARPSYNC.COLLECTIVE R22, `(.L_x_70136) ;  /* 0x0000000016087348 */ /* 0x000fea0003c00000 */
[----:B------:R0:W1:Y:S02]  /*74c0*/  SHFL.BFLY P3, R22, R91, R89, R88 ;  /* 0x0c0000595b167389 */ /* 0x0000640000060058 */
[----:B01----:R-:W-:Y:S05]  /*74d0*/  ENDCOLLECTIVE ;  /* 0x000000000000791b */ /* 0x003fea0003800000 */
.L_x_70136:
[----:B------:R-:W-:Y:S01]  /*74e0*/  MOV R88, R22 ;  /* 0x0000001600587202 */ /* 0x000fe20000000f00 */
[----:B------:R-:W-:Y:S06]  /*74f0*/  BRA `(.L_x_70137) ;  /* 0xffffffd000bc7947 */ /* 0x000fec000383ffff */
.L_x_70138:
        /* <DEDUP_REMOVED lines=16> */
.L_x_88545:


//--------------------- .text._ZN10layer_norm13ln_fwd_kernelINS_13Kernel_traitsI6__halfffffjLj2560ELj1ELj4ELj1ELj16ENS_18Kernel_traits_baseILj2560ES2_ffffjLj128EEEEELb0ELb0ELb1ELb0EEEvNS_9FwdParamsE --------------------------
	.section	.text._ZN10layer_norm13ln_fwd_kernelINS_13Kernel_traitsI6__halfffffjLj2560ELj1ELj4ELj1ELj16ENS_18Kernel_traits_baseILj2560ES2_ffffjLj128EEEEELb0ELb0ELb1ELb0EEEvNS_9FwdParamsE,"ax",@progbits
	.align	128
        .global         _ZN10layer_norm13ln_fwd_kernelINS_13Kernel_traitsI6__halfffffjLj2560ELj1ELj4ELj1ELj16ENS_18Kernel_traits_baseILj2560ES2_ffffjLj128EEEEELb0ELb0ELb1ELb0EEEvNS_9FwdParamsE
        .type           _ZN10layer_norm13ln_fwd_kernelINS_13Kernel_traitsI6__halfffffjLj2560ELj1ELj4ELj1ELj16ENS_18Kernel_traits_baseILj2560ES2_ffffjLj128EEEEELb0ELb0ELb1ELb0EEEvNS_9FwdParamsE,@function
        .size           _ZN10layer_norm13ln_fwd_kernelINS_13Kernel_traitsI6__halfffffjLj2560ELj1ELj4ELj1ELj16ENS_18Kernel_traits_baseILj2560ES2_ffffjLj128EEEEELb0ELb0ELb1ELb0EEEvNS_9FwdParamsE,(.L_x_88546 - _ZN10layer_norm13ln_fwd_kernelINS_13Kernel_traitsI6__halfffffjLj2560ELj1ELj4ELj1ELj16ENS_18Kernel_traits_baseILj2560ES2_ffffjLj128EEEEELb0ELb0ELb1ELb0EEEvNS_9FwdParamsE)
        .other          _ZN10layer_norm13ln_fwd_kernelINS_13Kernel_traitsI6__halfffffjLj2560ELj1ELj4ELj1ELj16ENS_18Kernel_traits_baseILj2560ES2_ffffjLj128EEEEELb0ELb0ELb1ELb0EEEvNS_9FwdParamsE,@"STO_CUDA_ENTRY STV_DEFAULT"
_ZN10layer_norm13ln_fwd_kernelINS_13Kernel_traitsI6__halfffffjLj2560ELj1ELj4ELj1ELj16ENS_18Kernel_traits_baseILj2560ES2_ffffjLj128EEEEELb0ELb0ELb1ELb0EEEvNS_9FwdParamsE:
.text._ZN10layer_norm13ln_fwd_kernelINS_13Kernel_traitsI6__halfffffjLj2560ELj1ELj4ELj1ELj16ENS_18Kernel_traits_baseILj2560ES2_ffffjLj128EEEEELb0ELb0ELb1ELb0EEEvNS_9FwdParamsE:
        /* <DEDUP_REMOVED lines=44> */
[----:B----4-:R-:W-:Y:S01]  /*02c0*/  @P3 IMAD.WIDE.U32 R44, R34, 0x8, R44 ;  /* 0x00000008222c3825 */ /* 0x010fe200078e002c */
        /* <DEDUP_REMOVED lines=41> */
[----:B0-----:R-:W-:Y:S01]  /*0560*/  @P5 IMAD.WIDE.U32 R44, R34, 0x8, R44 ;  /* 0x00000008222c5825 */ /* 0x001fe200078e002c */
[----:B------:R-:W-:Y:S01]  /*0570*/  ISETP.GE.U32.AND P0, PT, R136, 0x1a0, PT ;  /* 0x000001a08800780c */ /* 0x000fe20003f06070 */
[----:B------:R0:W5:Y:S05]  /*0580*/  @P6 LD.E.64 R102, desc[UR6][R40.64] ;  /* 0x0000000628666980 */ /* 0x00016a000c101b00 */
[----:B------:R-:W0:Y:S01]  /*0590*/  @P1 LDC.64 R52, c[0x0][0x438] ;  /* 0x00010e00ff341b82 */ /* 0x000e220000000a00 */
[C---:B----4-:R-:W-:Y:S01]  /*05a0*/  @P5 IMAD.WIDE.U32 R42, R34.reuse, 0x8, R42 ;  /* 0x00000008222a5825 */ /* 0x050fe200078e002a */
[----:B------:R-:W-:Y:S01]  /*05b0*/  @P5 IADD3 R34, PT, PT, R34, 0x20, RZ ;  /* 0x0000002022225810 */ /* 0x000fe20007ffe0ff */
[----:B------:R-:W5:Y:S05]  /*05c0*/  @P5 LDG.E.64 R18, desc[UR6][R44.64] ;  /* 0x000000062c125981 */ /* 0x000f6a000c1e1b00 */
[----:B------:R-:W4:Y:S01]  /*05d0*/  @P4 LDC.64 R54, c[0x0][0x3d0] ;  /* 0x0000f400ff364b82 */ /* 0x000f220000000a00 */
[----:B------:R-:W-:Y:S01]  /*05e0*/  @P3 IMAD.WIDE.U32 R46, R34, 0x8, R46 ;  /* 0x00000008222e3825 */ /* 0x000fe200078e002e */
[----:B------:R-:W-:Y:S01]  /*05f0*/  ISETP.GE.U32.AND P6, PT, R136, 0x1c0, PT ;  /* 0x000001c08800780c */ /* 0x000fe20003fc6070 */
        /* <DEDUP_REMOVED lines=13> */
[----:B------:R-:W-:Y:S01]  /*06d0*/  ISETP.GE.U32.AND P3, PT, R136, 0x200, PT ;  /* 0x000002008800780c */ /* 0x000fe20003f66070 */
[C---:B---3--:R-:W-:Y:S01]  /*06e0*/  @P1 IMAD.WIDE.U32 R50, R34.reuse, 0x8, R50 ;  /* 0x0000000822321825 */ /* 0x048fe200078e0032 */
[----:B------:R2:W5:Y:S03]  /*06f0*/  @P2 LD.E.64 R108, desc[UR6][R48.64] ;  /* 0x00000006306c2980 */ /* 0x000566000c101b00 */
[C---:B0-----:R-:W-:Y:S01]  /*0700*/  @P1 IMAD.WIDE.U32 R52, R34.reuse, 0x8, R52 ;  /* 0x0000000822341825 */ /* 0x041fe200078e0034 */
[----:B------:R-:W-:Y:S01]  /*0710*/  @P1 IADD3 R34, PT, PT, R34, 0x20, RZ ;  /* 0x0000002022221810 */ /* 0x000fe20007ffe0ff */
[----:B------:R-:W0:Y:S01]  /*0720*/  @P6 LDC.64 R40, c[0x0][0x3d0] ;  /* 0x0000f400ff286b82 */ /* 0x000e220000000a00 */
[----:B------:R-:W-:Y:S01]  /*0730*/  ISETP.GE.U32.AND P2, PT, R136, 0x220, PT ;  /* 0x000002208800780c */ /* 0x000fe20003f46070 */
        /* <DEDUP_REMOVED lines=64> */
.L_x_70140:
        /* <DEDUP_REMOVED lines=16> */
[----:B-1----:R-:W-:Y:S01]  /*0c40*/  @P4 IMAD.WIDE.U32 R40, R34, 0x8, R40 ;  /* 0x0000000822284825 */ /* 0x002fe200078e0028 */
[----:B------:R-:W-:Y:S02]  /*0c50*/  ISETP.GE.U32.AND P5, PT, R136, 0x100, PT ;  /* 0x000001008800780c */ /* 0x000fe40003fa6070 */
        /* <DEDUP_REMOVED lines=10> */
[----:B---3--:R-:W-:Y:S01]  /*0d00*/  @P2 IMAD.WIDE.U32 R44, R34, 0x8, R44 ;  /* 0x00000008222c2825 */ /* 0x008fe200078e002c */
[----:B------:R-:W-:Y:S02]  /*0d10*/  ISETP.GE.U32.AND P3, PT, R136, 0x140, PT ;  /* 0x000001408800780c */ /* 0x000fe40003f66070 */
        /* <DEDUP_REMOVED lines=10> */
[----:B------:R-:W-:Y:S01]  /*0dc0*/  @P0 IMAD.WIDE.U32 R48, R34, 0x8, R48 ;  /* 0x0000000822300825 */ /* 0x000fe200078e0030 */
[----:B------:R-:W-:Y:S02]  /*0dd0*/  ISETP.GE.U32.AND P1, PT, R136, 0x180, PT ;  /* 0x000001808800780c */ /* 0x000fe40003f26070 */
        /* <DEDUP_REMOVED lines=10> */
[----:B-1----:R-:W-:Y:S01]  /*0e80*/  @P5 IMAD.WIDE.U32 R40, R34, 0x8, R40 ;  /* 0x0000000822285825 */ /* 0x002fe200078e0028 */
[----:B------:R-:W-:Y:S02]  /*0e90*/  ISETP.GE.U32.AND P6, PT, R136, 0x1c0, PT ;  /* 0x000001c08800780c */ /* 0x000fe40003fc6070 */
[----:B------:R-:W-:Y:S02]  /*0ea0*/  @P5 IADD3 R34, PT, PT, R34, 0x20, RZ ;  /* 0x0000002022225810 */ /* 0x000fe40007ffe0ff */
[----:B------:R-:W-:Y:S01]  /*0eb0*/  @P5 CS2R R104, SRZ ;  /* 0x0000000000685805 */ /* 0x000fe2000001ff00 */
[----:B------:R1:W5:Y:S01]  /*0ec0*/  @P5 LDG.E.64 R18, desc[UR6][R40.64] ;  /* 0x0000000628125981 */ /* 0x000362000c1e1b00 */
[----:B----4-:R-:W4:Y:S01]  /*0ed0*/  @P1 LDC.64 R46, c[0x0][0x3d0] ;  /* 0x0000f400ff2e1b82 */ /* 0x010f220000000a00 */
[----:B--2---:R-:W-:Y:S01]  /*0ee0*/  @P4 IMAD.WIDE.U32 R42, R34, 0x8, R42 ;  /* 0x00000008222a4825 */ /* 0x004fe200078e002a */
[----:B------:R-:W-:-:S02]  /*0ef0*/  ISETP.GE.U32.AND P5, PT, R136, 0x1e0, PT ;  /* 0x000001e08800780c */ /* 0x000fc40003fa6070 */
[----:B------:R-:W-:Y:S02]  /*0f00*/  @P4 IADD3 R34, PT, PT, R34, 0x20, RZ ;  /* 0x0000002022224810 */ /* 0x000fe40007ffe0ff */
[----:B------:R-:W-:Y:S01]  /*0f10*/  @P4 CS2R R106, SRZ ;  /* 0x00000000006a4805 */ /* 0x000fe2000001ff00 */
[----:B------:R2:W5:Y:S01]  /*0f20*/  @P4 LDG.E.64 R20, desc[UR6][R42.64] ;  /* 0x000000062a144981 */ /* 0x000562000c1e1b00 */
[----:B------:R-:W2:Y:S01]  /*0f30*/  @P0 LDC.64 R48, c[0x0][0x3d0] ;  /* 0x0000f400ff300b82 */ /* 0x000ea20000000a00 */
[----:B------:R-:W-:Y:S01]  /*0f40*/  @P3 IMAD.WIDE.U32 R50, R34, 0x8, R50 ;  /* 0x0000000822323825 */ /* 0x000fe200078e0032 */
[----:B------:R-:W-:Y:S02]  /*0f50*/  ISETP.GE.U32.AND P4, PT, R136, 0x200, PT ;  /* 0x000002008800780c */ /* 0x000fe40003f86070 */
        /* <DEDUP_REMOVED lines=9> */
[----:B-1----:R-:W1:Y:S01]  /*0ff0*/  @P5 LDC.64 R40, c[0x0][0x3d0] ;  /* 0x0000f400ff285b82 */ /* 0x002e620000000a00 */
[----:B----4-:R-:W-:Y:S01]  /*1000*/  @P1 IMAD.WIDE.U32 R46, R34, 0x8, R46 ;  /* 0x00000008222e1825 */ /* 0x010fe200078e002e */
[----:B------:R-:W-:Y:S02]  /*1010*/  ISETP.GE.U32.AND P2, PT, R136, 0x240, PT ;  /* 0x000002408800780c */ /* 0x000fe40003f46070 */
[----:B------:R-:W-:Y:S02]  /*1020*/  @P1 IADD3 R34, PT, PT, R34, 0x20, RZ ;  /* 0x0000002022221810 */ /* 0x000fe40007ffe0ff */
[----:B------:R-:W-:Y:S01]  /*1030*/  @P1 CS2R R112, SRZ ;  /* 0x0000000000701805 */ /* 0x000fe2000001ff00 */
[----:B------:R4:W5:Y:S01]  /*1040*/  @P1 LDG.E.64 R26, desc[UR6][R46.64] ;  /* 0x000000062e1a1981 */ /* 0x000962000c1e1b00 */
[----:B--2---:R-:W2:Y:S01]  /*1050*/  @P4 LDC.64 R42, c[0x0][0x3d0] ;  /* 0x0000f400ff2a4b82 */ /* 0x004ea20000000a00 */
[----:B------:R-:W-:Y:S01]  /*1060*/  @P0 IMAD.WIDE.U32 R48, R34, 0x8, R48 ;  /* 0x0000000822300825 */ /* 0x000fe200078e0030 */
[----:B------:R-:W-:-:S02]  /*1070*/  ISETP.GE.U32.AND P1, PT, R136, 0x260, PT ;  /* 0x000002608800780c */ /* 0x000fc40003f26070 */
[----:B------:R-:W-:Y:S02]  /*1080*/  @P0 IADD3 R34, PT, PT, R34, 0x20, RZ ;  /* 0x0000002022220810 */ /* 0x000fe40007ffe0ff */
[----:B------:R-:W-:Y:S01]  /*1090*/  @P0 CS2R R122, SRZ ;  /* 0x00000000007a0805 */ /* 0x000fe2000001ff00 */
[----:B------:R2:W5:Y:S01]  /*10a0*/  @P0 LDG.E.64 R28, desc[UR6][R48.64] ;  /* 0x00000006301c0981 */ /* 0x000562000c1e1b00 */
[----:B---3--:R-:W3:Y:S01]  /*10b0*/  @P3 LDC.64 R44, c[0x0][0x3d0] ;  /* 0x0000f400ff2c3b82 */ /* 0x008ee20000000a00 */
[----:B------:R-:W-:Y:S01]  /*10c0*/  ISETP.GE.U32.AND P0, PT, R136, 0x280, PT ;  /* 0x000002808800780c */ /* 0x000fe20003f06070 */
[C---:B0-----:R-:W-:Y:S01]  /*10d0*/  @P6 IMAD.WIDE.U32 R38, R34.reuse, 0x8, R38 ;  /* 0x0000000822266825 */ /* 0x041fe200078e0026 */
[----:B------:R-:W-:-:S04]  /*10e0*/  @P6 IADD3 R34, PT, PT, R34, 0x20, RZ ;  /* 0x0000002022226810 */ /* 0x000fc80007ffe0ff */
[----:B------:R0:W5:Y:S01]  /*10f0*/  @P6 LDG.E.64 R30, desc[UR6][R38.64] ;  /* 0x00000006261e6981 */ /* 0x000162000c1e1b00 */
[----:B------:R-:W0:Y:S01]  /*1100*/  @P2 LDC.64 R50, c[0x0][0x3d0] ;  /* 0x0000f400ff322b82 */ /* 0x000e220000000a00 */
[C---:B-1----:R-:W-:Y:S01]  /*1110*/  @P5 IMAD.WIDE.U32 R40, R34.reuse, 0x8, R40 ;  /* 0x0000000822285825 */ /* 0x042fe200078e0028 */
[----:B------:R-:W-:-:S04]  /*1120*/  @P5 IADD3 R34, PT, PT, R34, 0x20, RZ ;  /* 0x0000002022225810 */ /* 0x000fc80007ffe0ff */
[----:B------:R1:W5:Y:S02]  /*1130*/  @P5 LDG.E.64 R32, desc[UR6][R40.64] ;  /* 0x0000000628205981 */ /* 0x000364000c1e1b00 */
[----:B----4-:R-:W4:Y:S01]  /*1140*/  @P1 LDC.64 R46, c[0x0][0x3d0] ;  /* 0x0000f400ff2e1b82 */ /* 0x010f220000000a00 */
[C---:B--2---:R-:W-:Y:S01]  /*1150*/  @P4 IMAD.WIDE.U32 R42, R34.reuse, 0x8, R42 ;  /* 0x00000008222a4825 */ /* 0x044fe200078e002a */
[----:B------:R-:W-:-:S04]  /*1160*/  @P4 IADD3 R34, PT, PT, R34, 0x20, RZ ;  /* 0x0000002022224810 */ /* 0x000fc80007ffe0ff */
[----:B------:R1:W5:Y:S02]  /*1170*/  @P4 LDG.E.64 R114, desc[UR6][R42.64] ;  /* 0x000000062a724981 */ /* 0x000364000c1e1b00 */
[----:B------:R-:W2:Y:S01]  /*1180*/  @P0 LDC.64 R48, c[0x0][0x3d0] ;  /* 0x0000f400ff300b82 */ /* 0x000ea20000000a00 */
[C---:B---3--:R-:W-:Y:S01]  /*1190*/  @P3 IMAD.WIDE.U32 R44, R34.reuse, 0x8, R44 ;  /* 0x00000008222c3825 */ /* 0x048fe200078e002c */
[----:B------:R-:W-:-:S04]  /*11a0*/  @P3 IADD3 R34, PT, PT, R34, 0x20, RZ ;  /* 0x0000002022223810 */ /* 0x000fc80007ffe0ff */
[----:B------:R1:W5:Y:S01]  /*11b0*/  @P3 LDG.E.64 R116, desc[UR6][R44.64] ;  /* 0x000000062c743981 */ /* 0x000362000c1e1b00 */
[C---:B0-----:R-:W-:Y:S01]  /*11c0*/  @P2 IMAD.WIDE.U32 R50, R34.reuse, 0x8, R50 ;  /* 0x0000000822322825 */ /* 0x041fe200078e0032 */
[----:B------:R-:W-:-:S04]  /*11d0*/  @P2 IADD3 R34, PT, PT, R34, 0x20, RZ ;  /* 0x0000002022222810 */ /* 0x000fc80007ffe0ff */
[----:B------:R1:W5:Y:S01]  /*11e0*/  @P2 LDG.E.64 R118, desc[UR6][R50.64] ;  /* 0x0000000632762981 */ /* 0x000362000c1e1b00 */
[C---:B----4-:R-:W-:Y:S01]  /*11f0*/  @P1 IMAD.WIDE.U32 R46, R34.reuse, 0x8, R46 ;  /* 0x00000008222e1825 */ /* 0x050fe200078e002e */
[----:B------:R-:W-:-:S04]  /*1200*/  @P1 IADD3 R34, PT, PT, R34, 0x20, RZ ;  /* 0x0000002022221810 */ /* 0x000fc80007ffe0ff */
[----:B------:R1:W5:Y:S01]  /*1210*/  @P1 LDG.E.64 R120, desc[UR6][R46.64] ;  /* 0x000000062e781981 */ /* 0x000362000c1e1b00 */
[----:B--2---:R-:W-:-:S05]  /*1220*/  @P0 IMAD.WIDE.U32 R34, R34, 0x8, R48 ;  /* 0x0000000822220825 */ /* 0x004fca00078e0030 */
        /* <DEDUP_REMOVED lines=8> */
.L_x_70141:
[----:B------:R-:W-:Y:S05]  /*12b0*/  BSYNC.RECONVERGENT B0 ;  /* 0x0000000000007941 */ /* 0x000fea0003800200 */
.L_x_70139:
[----:B------:R-:W0:Y:S02]  /*12c0*/  LDCU UR4, c[0x0][0x384] ;  /* 0x00007080ff0477ac */ /* 0x000e240008000800 */
[----:B0-----:R-:W-:-:S13]  /*12d0*/  ISETP.GE.AND P0, PT, R137, UR4, PT ;  /* 0x0000000489007c0c */ /* 0x001fda000bf06270 */
[----:B------:R-:W-:Y:S05]  /*12e0*/  @P0 EXIT ;  /* 0x000000000000094d */ /* 0x000fea0003800000 */
[----:B-----5:R-:W-:Y:S01]  /*12f0*/  MOV R148, R4 ;  /* 0x0000000400947202 */ /* 0x020fe20000000f00 */
[----:B------:R-:W0:Y:S01]  /*1300*/  LDCU UR8, c[0x0][0x40c] ;  /* 0x00008180ff0877ac */ /* 0x000e220008000800 */
[----:B------:R-:W-:Y:S02]  /*1310*/  MOV R34, R5 ;  /* 0x0000000500227202 */ /* 0x000fe40000000f00 */
[--C-:B------:R-:W-:Y:S01]  /*1320*/  SHF.R.U64 R149, R4, 0x10, R5.reuse ;  /* 0x0000001004957819 */ /* 0x100fe20000001205 */
[----:B------:R-:W1:Y:S01]  /*1330*/  LDCU.U8 UR9, c[0x0][0x410] ;  /* 0x00008200ff0977ac */ /* 0x000e620008000000 */
[----:B------:R-:W-:Y:S02]  /*1340*/  SHF.R.U32.HI R35, RZ, 0x10, R5 ;  /* 0x00000010ff237819 */ /* 0x000fe40000011605 */
[----:B------:R-:W-:Y:S01]  /*1350*/  MOV R150, R6 ;  /* 0x0000000600967202 */ /* 0x000fe20000000f00 */
[----:B------:R-:W2:Y:S01]  /*1360*/  LDCU UR10, c[0x0][0x448] ;  /* 0x00008900ff0a77ac */ /* 0x000ea20008000800 */
[----:B------:R-:W-:-:S02]  /*1370*/  MOV R4, R7 ;  /* 0x0000000700047202 */ /* 0x000fc40000000f00 */
[----:B------:R-:W-:Y:S01]  /*1380*/  MOV R152, R8 ;  /* 0x0000000800987202 */ /* 0x000fe20000000f00 */
[----:B------:R-:W3:Y:S01]  /*1390*/  LDCU.64 UR4, c[0x0][0x3a0] ;  /* 0x00007400ff0477ac */ /* 0x000ee20008000a00 */
[----:B------:R-:W-:Y:S02]  /*13a0*/  MOV R5, R9 ;  /* 0x0000000900057202 */ /* 0x000fe40000000f00 */
[----:B------:R-:W-:Y:S02]  /*13b0*/  PRMT R150, R150, 0x5410, R4 ;  /* 0x0000541096967816 */ /* 0x000fe40000000004 */
[----:B------:R-:W-:Y:S02]  /*13c0*/  PRMT R152, R152, 0x5410, R5 ;  /* 0x0000541098987816 */ /* 0x000fe40000000005 */
[----:B------:R-:W-:Y:S02]  /*13d0*/  MOV R4, R114 ;  /* 0x0000007200047202 */ /* 0x000fe40000000f00 */
[----:B------:R-:W-:-:S02]  /*13e0*/  MOV R5, R115 ;  /* 0x0000007300057202 */ /* 0x000fc40000000f00 */
[----:B------:R-:W-:Y:S02]  /*13f0*/  SHF.R.U64 R185, R2, 0x10, R3 ;  /* 0x0000001002b97819 */ /* 0x000fe40000001203 */
[----:B------:R-:W-:Y:S02]  /*1400*/  PRMT R181, R4, 0x5410, R5 ;  /* 0x0000541004b57816 */ /* 0x000fe40000000005 */
[----:B------:R-:W-:Y:S02]  /*1410*/  MOV R4, R118 ;  /* 0x0000007600047202 */ /* 0x000fe40000000f00 */
[----:B------:R-:W-:Y:S02]  /*1420*/  MOV R5, R119 ;  /* 0x0000007700057202 */ /* 0x000fe40000000f00 */
[----:B------:R-:W-:Y:S02]  /*1430*/  SHF.R.U64 R186, R92, 0x10, R93 ;  /* 0x000000105cba7819 */ /* 0x000fe4000000125d */
[----:B------:R-:W-:-:S02]  /*1440*/  PRMT R183, R4, 0x5410, R5 ;  /* 0x0000541004b77816 */ /* 0x000fc40000000005 */
[----:B------:R-:W-:Y:S02]  /*1450*/  SHF.R.U32.HI R4, RZ, 0x10, R3 ;  /* 0x00000010ff047819 */ /* 0x000fe40000011603 */
[----:B------:R-:W-:Y:S02]  /*1460*/  SHF.R.U32.HI R5, RZ, 0x10, R93 ;  /* 0x00000010ff057819 */ /* 0x000fe4000001165d */
[----:B------:R-:W-:Y:S02]  /*1470*/  PRMT R185, R185, 0x5410, R4 ;  /* 0x00005410b9b97816 */ /* 0x000fe40000000004 */
[--C-:B------:R-:W-:Y:S02]  /*1480*/  SHF.R.U64 R187, R94, 0x10, R95.reuse ;  /* 0x000000105ebb7819 */ /* 0x100fe4000000125f */
[----:B------:R-:W-:Y:S02]  /*1490*/  SHF.R.U32.HI R4, RZ, 0x10, R95 ;  /* 0x00000010ff047819 */ /* 0x000fe4000001165f */
[----:B------:R-:W-:-:S02]  /*14a0*/  PRMT R186, R186, 0x5410, R5 ;  /* 0x00005410baba7816 */ /* 0x000fc40000000005 */
[----:B------:R-:W-:Y:S02]  /*14b0*/  PRMT R187, R187, 0x5410, R4 ;  /* 0x00005410bbbb7816 */ /* 0x000fe40000000004 */
[--C-:B------:R-:W-:Y:S02]  /*14c0*/  SHF.R.U64 R188, R96, 0x10, R97.reuse ;  /* 0x0000001060bc7819 */ /* 0x100fe40000001261 */
[----:B------:R-:W-:Y:S02]  /*14d0*/  SHF.R.U32.HI R5, RZ, 0x10, R97 ;  /* 0x00000010ff057819 */ /* 0x000fe40000011661 */
        /* <DEDUP_REMOVED lines=14> */
[----:B------:R-:W-:-:S02]  /*15c0*/  SHF.R.U64 R151, R6, 0x10, R7 ;  /* 0x0000001006977819 */ /* 0x000fc40000001207 */
[----:B------:R-:W-:Y:S02]  /*15d0*/  SHF.R.U32.HI R38, RZ, 0x10, R7 ;  /* 0x00000010ff267819 */ /* 0x000fe40000011607 */
[----:B------:R-:W-:Y:S02]  /*15e0*/  PRMT R192, R192, 0x5410, R5 ;  /* 0x00005410c0c07816 */ /* 0x000fe40000000005 */
[----:B------:R-:W-:Y:S02]  /*15f0*/  PRMT R193, R193, 0x5410, R4 ;  /* 0x00005410c1c17816 */ /* 0x000fe40000000004 */
[----:B------:R-:W-:Y:S02]  /*1600*/  MOV R154, R10 ;  /* 0x0000000a009a7202 */ /* 0x000fe40000000f00 */
[----:B------:R-:W-:Y:S02]  /*1610*/  MOV R6, R11 ;  /* 0x0000000b00067202 */ /* 0x000fe40000000f00 */
[----:B------:R-:W-:-:S02]  /*1620*/  MOV R156, R12 ;  /* 0x0000000c009c7202 */ /* 0x000fc40000000f00 */
[----:B------:R-:W-:Y:S02]  /*1630*/  MOV R7, R13 ;  /* 0x0000000d00077202 */ /* 0x000fe40000000f00 */
[--C-:B------:R-:W-:Y:S02]  /*1640*/  SHF.R.U64 R194, R108, 0x10, R109.reuse ;  /* 0x000000106cc27819 */ /* 0x100fe4000000126d */
[----:B------:R-:W-:Y:S02]  /*1650*/  SHF.R.U32.HI R5, RZ, 0x10, R109 ;  /* 0x00000010ff057819 */ /* 0x000fe4000001166d */
[--C-:B------:R-:W-:Y:S02]  /*1660*/  SHF.R.U64 R195, R110, 0x10, R111.reuse ;  /* 0x000000106ec37819 */ /* 0x100fe4000000126f */
[----:B------:R-:W-:Y:S02]  /*1670*/  SHF.R.U32.HI R4, RZ, 0x10, R111 ;  /* 0x00000010ff047819 */ /* 0x000fe4000001166f */
[----:B------:R-:W-:-:S02]  /*1680*/  PRMT R154, R154, 0x5410, R6 ;  /* 0x000054109a9a7816 */ /* 0x000fc40000000006 */
[----:B------:R-:W-:Y:S02]  /*1690*/  PRMT R156, R156, 0x5410, R7 ;  /* 0x000054109c9c7816 */ /* 0x000fe40000000007 */
[----:B------:R-:W-:Y:S02]  /*16a0*/  PRMT R194, R194, 0x5410, R5 ;  /* 0x00005410c2c27816 */ /* 0x000fe40000000005 */
[----:B------:R-:W-:Y:S02]  /*16b0*/  PRMT R195, R195, 0x5410, R4 ;  /* 0x00005410c3c37816 */ /* 0x000fe40000000004 */
[----:B------:R-:W-:Y:S02]  /*16c0*/  MOV R6, R116 ;  /* 0x0000007400067202 */ /* 0x000fe40000000f00 */
[----:B------:R-:W-:Y:S02]  /*16d0*/  MOV R7, R117 ;  /* 0x0000007500077202 */ /* 0x000fe40000000f00 */
[----:B------:R-:W-:-:S02]  /*16e0*/  SHF.R.U64 R196, R112, 0x10, R113 ;  /* 0x0000001070c47819 */ /* 0x000fc40000001271 */
[----:B------:R-:W-:Y:S02]  /*16f0*/  SHF.R.U32.HI R5, RZ, 0x10, R113 ;  /* 0x00000010ff057819 */ /* 0x000fe40000011671 */
[--C-:B------:R-:W-:Y:S02]  /*1700*/  SHF.R.U64 R197, R122, 0x10, R123.reuse ;  /* 0x000000107ac57819 */ /* 0x100fe4000000127b */
[----:B------:R-:W-:Y:S02]  /*1710*/  SHF.R.U32.HI R4, RZ, 0x10, R123 ;  /* 0x00000010ff047819 */ /* 0x000fe4000001167b */
[----:B------:R-:W-:Y:S02]  /*1720*/  SHF.R.U64 R155, R10, 0x10, R11 ;  /* 0x000000100a9b7819 */ /* 0x000fe4000000120b */
[----:B------:R-:W-:Y:S02]  /*1730*/  MOV R163, R18 ;  /* 0x0000001200a37202 */ /* 0x000fe40000000f00 */
[----:B------:R-:W-:-:S02]  /*1740*/  SHF.R.U64 R166, R18, 0x10, R19 ;  /* 0x0000001012a67819 */ /* 0x000fc40000001213 */
[----:B------:R-:W-:Y:S02]  /*1750*/  SHF.R.U32.HI R40, RZ, 0x10, R11 ;  /* 0x00000010ff287819 */ /* 0x000fe4000001160b */
[----:B------:R-:W-:Y:S02]  /*1760*/  MOV R10, R19 ;  /* 0x00000013000a7202 */ /* 0x000fe40000000f00 */
[----:B------:R-:W-:Y:S02]  /*1770*/  SHF.R.U32.HI R18, RZ, 0x10, R19 ;  /* 0x00000010ff127819 */ /* 0x000fe40000011613 */
[--C-:B------:R-:W-:Y:S02]  /*1780*/  SHF.R.U64 R153, R8, 0x10, R9.reuse ;  /* 0x0000001008997819 */ /* 0x100fe40000001209 */
[----:B------:R-:W-:Y:S02]  /*1790*/  SHF.R.U32.HI R39, RZ, 0x10, R9 ;  /* 0x00000010ff277819 */ /* 0x000fe40000011609 */
[----:B------:R-:W-:-:S02]  /*17a0*/  SHF.R.U64 R157, R12, 0x10, R13 ;  /* 0x000000100c9d7819 */ /* 0x000fc4000000120d */
[----:B------:R-:W-:Y:S02]  /*17b0*/  SHF.R.U32.HI R41, RZ, 0x10, R13 ;  /* 0x00000010ff297819 */ /* 0x000fe4000001160d */
[----:B------:R-:W-:Y:S02]  /*17c0*/  MOV R167, R20 ;  /* 0x0000001400a77202 */ /* 0x000fe40000000f00 */
[----:B------:R-:W-:Y:S02]  /*17d0*/  MOV R11, R21 ;  /* 0x00000015000b7202 */ /* 0x000fe40000000f00 */
[--C-:B------:R-:W-:Y:S02]  /*17e0*/  SHF.R.U64 R168, R20, 0x10, R21.reuse ;  /* 0x0000001014a87819 */ /* 0x100fe40000001215 */
        /* <DEDUP_REMOVED lines=19> */
[--C-:B------:R-:W-:Y:S01]  /*1920*/  SHF.R.U64 R142, R36, 0x10, R37.reuse ;  /* 0x00000010248e7819 */ /* 0x100fe20000001225 */
[----:B------:R-:W-:Y:S01]  /*1930*/  HADD2.F32 R141, -RZ, R141.H0_H0 ;  /* 0x2000008dff8d7230 */ /* 0x000fe20000004100 */
[----:B------:R-:W-:Y:S01]  /*1940*/  SHF.R.U32.HI R143, RZ, 0x10, R37 ;  /* 0x00000010ff8f7819 */ /* 0x000fe20000011625 */
[----:B------:R-:W-:Y:S01]  /*1950*/  HADD2.F32 R140, -RZ, R140.H0_H0 ;  /* 0x2000008cff8c7230 */ /* 0x000fe20000004100 */
[----:B------:R-:W-:Y:S01]  /*1960*/  PRMT R182, R6, 0x5410, R7 ;  /* 0x0000541006b67816 */ /* 0x000fe20000000007 */
[----:B------:R-:W-:Y:S01]  /*1970*/  HADD2.F32 R142, -RZ, R142.H0_H0 ;  /* 0x2000008eff8e7230 */ /* 0x000fe20000004100 */
[----:B------:R-:W-:Y:S01]  /*1980*/  PRMT R196, R196, 0x5410, R5 ;  /* 0x00005410c4c47816 */ /* 0x000fe20000000005 */
[----:B------:R-:W-:Y:S01]  /*1990*/  HADD2.F32 R143, -RZ, R143.H0_H0 ;  /* 0x2000008fff8f7230 */ /* 0x000fe20000004100 */
[----:B------:R-:W-:-:S02]  /*19a0*/  PRMT R197, R197, 0x5410, R4 ;  /* 0x00005410c5c57816 */ /* 0x000fc40000000004 */
[--C-:B------:R-:W-:Y:S01]  /*19b0*/  SHF.R.U64 R145, R138, 0x10, R139.reuse ;  /* 0x000000108a917819 */ /* 0x100fe2000000128b */
[----:B------:R-:W-:Y:S01]  /*19c0*/  HADD2.F32 R138, -RZ, R138.H0_H0 ;  /* 0x2000008aff8a7230 */ /* 0x000fe20000004100 */
[----:B------:R-:W-:Y:S01]  /*19d0*/  SHF.R.U32.HI R144, RZ, 0x10, R139 ;  /* 0x00000010ff907819 */ /* 0x000fe2000001168b */
[----:B------:R-:W-:Y:S01]  /*19e0*/  HADD2.F32 R139, -RZ, R139.H0_H0 ;  /* 0x2000008bff8b7230 */ /* 0x000fe20000004100 */
[----:B------:R-:W-:Y:S01]  /*19f0*/  MOV R173, R26 ;  /* 0x0000001a00ad7202 */ /* 0x000fe20000000f00 */
[----:B------:R-:W-:Y:S01]  /*1a00*/  HADD2.F32 R145, -RZ, R145.H0_H0 ;  /* 0x20000091ff917230 */ /* 0x000fe20000004100 */
[----:B------:R-:W-:Y:S01]  /*1a10*/  MOV R14, R27 ;  /* 0x0000001b000e7202 */ /* 0x000fe20000000f00 */
[----:B------:R-:W-:Y:S01]  /*1a20*/  HADD2.F32 R144, -RZ, R144.H0_H0 ;  /* 0x20000090ff907230 */ /* 0x000fe20000004100 */
[--C-:B------:R-:W-:Y:S02]  /*1a30*/  SHF.R.U64 R174, R26, 0x10, R27.reuse ;  /* 0x000000101aae7819 */ /* 0x100fe4000000121b */
[----:B------:R-:W-:-:S02]  /*1a40*/  SHF.R.U32.HI R22, RZ, 0x10, R27 ;  /* 0x00000010ff167819 */ /* 0x000fc4000001161b */
        /* <DEDUP_REMOVED lines=9> */
[----:B------:R-:W-:Y:S02]  /*1ae0*/  MOV R17, R33 ;  /* 0x0000002100117202 */ /* 0x000fe40000000f00 */
[--C-:B------:R-:W-:Y:S02]  /*1af0*/  SHF.R.U64 R180, R32, 0x10, R33.reuse ;  /* 0x0000001020b47819 */ /* 0x100fe40000001221 */
[----:B------:R-:W-:-:S02]  /*1b00*/  SHF.R.U32.HI R25, RZ, 0x10, R33 ;  /* 0x00000010ff197819 */ /* 0x000fc40000011621 */
[----:B------:R-:W-:Y:S02]  /*1b10*/  MOV R6, R120 ;  /* 0x0000007800067202 */ /* 0x000fe40000000f00 */
[----:B------:R-:W-:Y:S02]  /*1b20*/  MOV R7, R121 ;  /* 0x0000007900077202 */ /* 0x000fe40000000f00 */
[--C-:B------:R-:W-:Y:S02]  /*1b30*/  SHF.R.U64 R208, R124, 0x10, R125.reuse ;  /* 0x000000107cd07819 */ /* 0x100fe4000000127d */
[----:B------:R-:W-:Y:S02]  /*1b40*/  SHF.R.U32.HI R4, RZ, 0x10, R125 ;  /* 0x00000010ff047819 */ /* 0x000fe4000001167d */
[--C-:B------:R-:W-:Y:S02]  /*1b50*/  SHF.R.U64 R209, R126, 0x10, R127.reuse ;  /* 0x000000107ed17819 */ /* 0x100fe4000000127f */
[----:B------:R-:W-:-:S02]  /*1b60*/  SHF.R.U32.HI R5, RZ, 0x10, R127 ;  /* 0x00000010ff057819 */ /* 0x000fc4000001167f */
        /* <DEDUP_REMOVED lines=28> */
[----:B0123--:R-:W-:-:S07]  /*1d30*/  PRMT R209, R209, 0x5410, R5 ;  /* 0x00005410d1d17816 */ /* 0x00ffce0000000005 */
.L_x_70223:
[----:B------:R-:W0:Y:S08]  /*1d40*/  LDC.64 R88, c[0x0][0x3f0] ;  /* 0x0000fc00ff587b82 */ /* 0x000e300000000a00 */
[----:B------:R-:W1:Y:S08]  /*1d50*/  LDC R90, c[0x0][0x388] ;  /* 0x0000e200ff5a7b82 */ /* 0x000e700000000800 */
[----:B------:R-:W2:Y:S01]  /*1d60*/  LDC.64 R164, c[0x0][0x3f8] ;  /* 0x0000fe00ffa47b82 */ /* 0x000ea20000000a00 */
[----:B0-----:R-:W-:-:S05]  /*1d70*/  IMAD.WIDE R198, R137, 0x4, R88 ;  /* 0x0000000489c67825 */ /* 0x001fca00078e0258 */
[----:B------:R-:W3:Y:S01]  /*1d80*/  LDG.E R88, desc[UR6][R198.64] ;  /* 0x00000006c6587981 */ /* 0x000ee2000c1e1900 */
[C---:B------:R-:W-:Y:S01]  /*1d90*/  ISETP.GE.U32.AND P6, PT, R136.reuse, 0x40, PT ;  /* 0x000000408800780c */ /* 0x040fe20003fc6070 */
[C---:B-1----:R-:W-:Y:S01]  /*1da0*/  IMAD R89, R137.reuse, R90, RZ ;  /* 0x0000005a89597224 */ /* 0x042fe200078e02ff */
[C---:B------:R-:W-:Y:S02]  /*1db0*/  ISETP.GE.U32.AND P5, PT, R136.reuse, 0x20, PT ;  /* 0x000000208800780c */ /* 0x040fe40003fa6070 */
[----:B------:R-:W-:Y:S02]  /*1dc0*/  ISETP.GE.U32.AND P4, PT, R136, 0x60, PT ;  /* 0x000000608800780c */ /* 0x000fe40003f86070 */
[----:B------:R-:W-:Y:S02]  /*1dd0*/  SHF.R.S32.HI R162, RZ, 0x1f, R89 ;  /* 0x0000001fffa27819 */ /* 0x000fe40000011459 */
[----:B------:R-:W-:Y:S01]  /*1de0*/  LOP3.LUT R146, R146, 0xffdfffff, RZ, 0xc0, !PT ;  /* 0xffdfffff92927812 */ /* 0x000fe200078ec0ff */
[----:B--2---:R-:W-:Y:S01]  /*1df0*/  IMAD.WIDE R164, R137, 0x4, R164 ;  /* 0x0000000489a47825 */ /* 0x004fe200078e02a4 */
[----:B------:R-:W-:-:S03]  /*1e00*/  LEA.HI R89, R162, R89, RZ, 0x2 ;  /* 0x00000059a2597211 */ /* 0x000fc600078f10ff */
[----:B------:R-:W-:Y:S02]  /*1e10*/  @P6 LOP3.LUT R146, R146, 0x200000, RZ, 0xfc, !PT ;  /* 0x0020000092926812 */ /* 0x000fe400078efcff */
[----:B------:R-:W-:Y:S01]  /*1e20*/  LEA.HI.SX32 R89, R89, R0, 0x1e ;  /* 0x0000000059597211 */ /* 0x000fe200078ff2ff */
[----:B------:R-:W-:Y:S01]  /*1e30*/  BSSY.RECONVERGENT B0, `(.L_x_70142) ;  /* 0x0000029000007945 */ /* 0x000fe20003800200 */
[----:B------:R-:W-:-:S04]  /*1e40*/  LOP3.LUT R146, R146, 0xffbfffff, RZ, 0xc0, !PT ;  /* 0xffbfffff92927812 */ /* 0x000fc800078ec0ff */
[----:B------:R-:W-:Y:S02]  /*1e50*/  @P4 LOP3.LUT R146, R146, 0x400000, RZ, 0xfc, !PT ;  /* 0x0040000092924812 */ /* 0x000fe400078efcff */
[----:B---3--:R-:W-:-:S13]  /*1e60*/  ISETP.GE.AND P0, PT, R88, 0x1, PT ;  /* 0x000000015800780c */ /* 0x008fda0003f06270 */
[----:B------:R-:W-:Y:S01]  /*1e70*/  @P0 IADD3 R91, PT, PT, R88, -0x1, RZ ;  /* 0xffffffff585b0810 */ /* 0x000fe20007ffe0ff */
[----:B------:R-:W0:Y:S04]  /*1e80*/  @P0 S2R R200, SR_TID.X ;  /* 0x0000000000c80919 */ /* 0x000e280000002100 */
[----:B------:R-:W-:-:S05]  /*1e90*/  @P0 IMAD R91, R91, R90, RZ ;  /* 0x0000005a5b5b0224 */ /* 0x000fca00078e02ff */
[----:B------:R-:W-:-:S04]  /*1ea0*/  @P0 SHF.R.S32.HI R162, RZ, 0x1f, R91 ;  /* 0x0000001fffa20819 */ /* 0x000fc8000001145b */
[----:B------:R-:W-:Y:S01]  /*1eb0*/  @P0 LEA.HI R199, R162, R91, RZ, 0x2 ;  /* 0x0000005ba2c70211 */ /* 0x000fe200078f10ff */
[----:B------:R-:W-:Y:S01]  /*1ec0*/  HFMA2 R162, -RZ, RZ, 0, 0 ;  /* 0x00000000ffa27431 */ /* 0x000fe200000001ff */
[----:B------:R1:W5:Y:S01]  /*1ed0*/  LDG.E R91, desc[UR6][R164.64] ;  /* 0x00000006a45b7981 */ /* 0x000362000c1e1900 */
[----:B0-----:R-:W-:-:S04]  /*1ee0*/  @P0 LOP3.LUT R0, R200, 0x1f, RZ, 0xc0, !PT ;  /* 0x0000001fc8000812 */ /* 0x001fc800078ec0ff */
[----:B------:R-:W-:Y:S01]  /*1ef0*/  @P0 LEA.HI.SX32 R162, R199, R0, 0x1e ;  /* 0x00000000c7a20211 */ /* 0x000fe200078ff2ff */
[----:B-1----:R-:W-:Y:S06]  /*1f00*/  @!P5 BRA `(.L_x_70143) ;  /* 0x00000000006cd947 */ /* 0x002fec0003800000 */
[----:B------:R-:W-:Y:S01]  /*1f10*/  ISETP.NE.U32.AND P1, PT, RZ, UR4, PT ;  /* 0x00000004ff007c0c */ /* 0x000fe2000bf25070 */
[----:B------:R-:W0:Y:S03]  /*1f20*/  @P0 LDC.64 R10, c[0x0][0x390] ;  /* 0x0000e400ff0a0b82 */ /* 0x000e260000000a00 */
[----:B------:R-:W-:-:S05]  /*1f30*/  ISETP.NE.AND.EX P1, PT, RZ, UR5, PT, P1 ;  /* 0x00000005ff007c0c */ /* 0x000fca000bf25310 */
[----:B------:R-:W1:Y:S08]  /*1f40*/  LDC.64 R200, c[0x0][0x3a8] ;  /* 0x0000ea00ffc87b82 */ /* 0x000e700000000a00 */
[----:B------:R-:W2:Y:S01]  /*1f50*/  @P1 LDC.64 R8, c[0x0][0x3a0] ;  /* 0x0000e800ff081b82 */ /* 0x000ea20000000a00 */
[----:B0-----:R-:W-:-:S05]  /*1f60*/  @P0 IMAD.WIDE.U32 R202, R162, 0x10, R10 ;  /* 0x00000010a2ca0825 */ /* 0x001fca00078e000a */
[----:B------:R-:W3:Y:S01]  /*1f70*/  @P0 LDG.E.128 R4, desc[UR6][R202.64] ;  /* 0x00000006ca040981 */ /* 0x000ee2000c1e1d00 */
[----:B--2---:R-:W-:-:S05]  /*1f80*/  @P1 IMAD.WIDE.U32 R204, R89, 0x10, R8 ;  /* 0x0000001059cc1825 */ /* 0x004fca00078e0008 */
[----:B------:R-:W2:Y:S01]  /*1f90*/  @P1 LDG.E.128 R8, desc[UR6][R204.64] ;  /* 0x00000006cc081981 */ /* 0x000ea2000c1e1d00 */
[C---:B------:R-:W-:Y:S02]  /*1fa0*/  ISETP.GT.AND P3, PT, R88.reuse, RZ, P1 ;  /* 0x000000ff5800720c */ /* 0x040fe40000f64270 */
[----:B------:R-:W-:Y:S01]  /*1fb0*/  ISETP.GT.AND P2, PT, R88, RZ, PT ;  /* 0x000000ff5800720c */ /* 0x000fe20003f44270 */
[C---:B-1----:R-:W-:Y:S01]  /*1fc0*/  IMAD.WIDE.U32 R200, R89.reuse, 0x10, R200 ;  /* 0x0000001059c87825 */ /* 0x042fe200078e00c8 */
[----:B------:R-:W-:Y:S02]  /*1fd0*/  IADD3 R162, PT, PT, R162, 0x20, RZ ;  /* 0x00000020a2a27810 */ /* 0x000fe40007ffe0ff */
[----:B------:R-:W-:Y:S01]  /*1fe0*/  IADD3 R89, PT, PT, R89, 0x20, RZ ;  /* 0x0000002059597810 */ /* 0x000fe20007ffe0ff */
[----:B---3--:R-:W-:Y:S01]  /*1ff0*/  @!P1 FMUL.FTZ R199, R4, UR8 ;  /* 0x0000000804c79c20 */ /* 0x008fe20008410000 */
[----:B------:R-:W-:Y:S01]  /*2000*/  @!P1 FMUL.FTZ R198, R5, UR8 ;  /* 0x0000000805c69c20 */ /* 0x000fe20008410000 */
[----:B------:R-:W-:Y:S01]  /*2010*/  @!P1 FMUL.FTZ R164, R6, UR8 ;  /* 0x0000000806a49c20 */ /* 0x000fe20008410000 */
[----:B------:R-:W-:-:S03]  /*2020*/  @!P1 FMUL.FTZ R165, R7, UR8 ;  /* 0x0000000807a59c20 */ /* 0x000fc60008410000 */
[----:B--2---:R-:W-:Y:S01]  /*2030*/  @P3 FFMA.FTZ R8, R4, UR8, R8 ;  /* 0x0000000804083c23 */ /* 0x004fe20008010008 */
[----:B------:R-:W-:Y:S01]  /*2040*/  @P3 FFMA.FTZ R9, R5, UR8, R9 ;  /* 0x0000000805093c23 */ /* 0x000fe20008010009 */
[----:B------:R-:W-:Y:S01]  /*2050*/  @P3 FFMA.FTZ R10, R6, UR8, R10 ;  /* 0x00000008060a3c23 */ /* 0x000fe2000801000a */
[----:B------:R-:W-:Y:S01]  /*2060*/  @P3 FFMA.FTZ R11, R7, UR8, R11 ;  /* 0x00000008070b3c23 */ /* 0x000fe2000801000b */
[----:B------:R-:W-:Y:S02]  /*2070*/  @!P1 FSEL R8, R199, RZ, P2 ;  /* 0x000000ffc7089208 */ /* 0x000fe40001000000 */
[----:B------:R-:W-:Y:S02]  /*2080*/  @!P1 FSEL R9, R198, RZ, P2 ;  /* 0x000000ffc6099208 */ /* 0x000fe40001000000 */
[----:B------:R-:W-:Y:S02]  /*2090*/  @!P1 FSEL R10, R164, RZ, P2 ;  /* 0x000000ffa40a9208 */ /* 0x000fe40001000000 */
[----:B------:R-:W-:-:S05]  /*20a0*/  @!P1 FSEL R11, R165, RZ, P2 ;  /* 0x000000ffa50b9208 */ /* 0x000fca0001000000 */
[----:B------:R0:W-:Y:S02]  /*20b0*/  STG.E.128 desc[UR6][R200.64], R8 ;  /* 0x00000008c8007986 */ /* 0x0001e4000c101d06 */
.L_x_70143:
[----:B------:R-:W-:Y:S05]  /*20c0*/  BSYNC.RECONVERGENT B0 ;  /* 0x0000000000007941 */ /* 0x000fea0003800200 */
.L_x_70142:
[----:B------:R-:W-:Y:S04]  /*20d0*/  BSSY.RECONVERGENT B0, `(.L_x_70144) ;  /* 0x000001d000007945 */ /* 0x000fe80003800200 */
[----:B------:R-:W-:Y:S05]  /*20e0*/  @!P6 BRA `(.L_x_70145) ;  /* 0x00000000006ce947 */ /* 0x000fea0003800000 */
[----:B------:R-:W-:Y:S01]  /*20f0*/  ISETP.NE.U32.AND P1, PT, RZ, UR4, PT ;  /* 0x00000004ff007c0c */ /* 0x000fe2000bf25070 */
[----:B------:R-:W1:Y:S03]  /*2100*/  @P0 LDC.64 R204, c[0x0][0x390] ;  /* 0x0000e400ffcc0b82 */ /* 0x000e660000000a00 */
[----:B------:R-:W-:-:S05]  /*2110*/  ISETP.NE.AND.EX P1, PT, RZ, UR5, PT, P1 ;  /* 0x00000005ff007c0c */ /* 0x000fca000bf25310 */
[----:B0-----:R-:W0:Y:S08]  /*2120*/  LDC.64 R200, c[0x0][0x3a8] ;  /* 0x0000ea00ffc87b82 */ /* 0x001e300000000a00 */
[----:B------:R-:W2:Y:S01]  /*2130*/  @P1 LDC.64 R202, c[0x0][0x3a0] ;  /* 0x0000e800ffca1b82 */ /* 0x000ea20000000a00 */
[----:B-1----:R-:W-:-:S05]  /*2140*/  @P0 IMAD.WIDE.U32 R204, R162, 0x10, R204 ;  /* 0x00000010a2cc0825 */ /* 0x002fca00078e00cc */
[----:B------:R-:W3:Y:S01]  /*2150*/  @P0 LDG.E.128 R4, desc[UR6][R204.64] ;  /* 0x00000006cc040981 */ /* 0x000ee2000c1e1d00 */
[----:B--2---:R-:W-:-:S05]  /*2160*/  @P1 IMAD.WIDE.U32 R202, R89, 0x10, R202 ;  /* 0x0000001059ca1825 */ /* 0x004fca00078e00ca */
[----:B------:R-:W2:Y:S01]  /*2170*/  @P1 LDG.E.128 R12, desc[UR6][R202.64] ;  /* 0x00000006ca0c1981 */ /* 0x000ea2000c1e1d00 */
[C---:B------:R-:W-:Y:S02]  /*2180*/  ISETP.GT.AND P3, PT, R88.reuse, RZ, P1 ;  /* 0x000000ff5800720c */ /* 0x040fe40000f64270 */
[----:B------:R-:W-:Y:S01]  /*2190*/  ISETP.GT.AND P2, PT, R88, RZ, PT ;  /* 0x000000ff5800720c */ /* 0x000fe20003f44270 */
[C---:B0-----:R-:W-:Y:S01]  /*21a0*/  IMAD.WIDE.U32 R200, R89.reuse, 0x10, R200 ;  /* 0x0000001059c87825 */ /* 0x041fe200078e00c8 */
        /* <DEDUP_REMOVED lines=15> */
.L_x_70145:
[----:B------:R-:W-:Y:S05]  /*22a0*/  BSYNC.RECONVERGENT B0 ;  /* 0x0000000000007941 */ /* 0x000fea0003800200 */
.L_x_70144:
[----:B------:R-:W-:Y:S04]  /*22b0*/  BSSY.RECONVERGENT B0, `(.L_x_70146) ;  /* 0x000001d000007945 */ /* 0x000fe80003800200 */
[----:B------:R-:W-:Y:S05]  /*22c0*/  @!P4 BRA `(.L_x_70147) ;  /* 0x00000000006cc947 */ /* 0x000fea0003800000 */
[----:B------:R-:W-:Y:S01]  /*22d0*/  ISETP.NE.U32.AND P1, PT, RZ, UR4, PT ;  /* 0x00000004ff007c0c */ /* 0x000fe2000bf25070 */
[----:B------:R-:W2:Y:S03]  /*22e0*/  @P0 LDC.64 R204, c[0x0][0x390] ;  /* 0x0000e400ffcc0b82 */ /* 0x000ea60000000a00 */
[----:B------:R-:W-:-:S05]  /*22f0*/  ISETP.NE.AND.EX P1, PT, RZ, UR5, PT, P1 ;  /* 0x00000005ff007c0c */ /* 0x000fca000bf25310 */
[----:B01----:R-:W0:Y:S08]  /*2300*/  LDC.64 R200, c[0x0][0x3a8] ;  /* 0x0000ea00ffc87b82 */ /* 0x003e300000000a00 */
[----:B------:R-:W1:Y:S01]  /*2310*/  @P1 LDC.64 R202, c[0x0][0x3a0] ;  /* 0x0000e800ffca1b82 */ /* 0x000e620000000a00 */
[----:B--2---:R-:W-:-:S05]  /*2320*/  @P0 IMAD.WIDE.U32 R204, R162, 0x10, R204 ;  /* 0x00000010a2cc0825 */ /* 0x004fca00078e00cc */
[----:B------:R-:W2:Y:S01]  /*2330*/  @P0 LDG.E.128 R4, desc[UR6][R204.64] ;  /* 0x00000006cc040981 */ /* 0x000ea2000c1e1d00 */
[----:B-1----:R-:W-:-:S05]  /*2340*/  @P1 IMAD.WIDE.U32 R202, R89, 0x10, R202 ;  /* 0x0000001059ca1825 */ /* 0x002fca00078e00ca */
[----:B------:R-:W3:Y:S01]  /*2350*/  @P1 LDG.E.128 R16, desc[UR6][R202.64] ;  /* 0x00000006ca101981 */ /* 0x000ee2000c1e1d00 */
[C---:B------:R-:W-:Y:S02]  /*2360*/  ISETP.GT.AND P3, PT, R88.reuse, RZ, P1 ;  /* 0x000000ff5800720c */ /* 0x040fe40000f64270 */
[----:B------:R-:W-:Y:S01]  /*2370*/  ISETP.GT.AND P2, PT, R88, RZ, PT ;  /* 0x000000ff5800720c */ /* 0x000fe20003f44270 */
[C---:B0-----:R-:W-:Y:S01]  /*2380*/  IMAD.WIDE.U32 R200, R89.reuse, 0x10, R200 ;  /* 0x0000001059c87825 */ /* 0x041fe200078e00c8 */
[----:B------:R-:W-:Y:S02]  /*2390*/  IADD3 R162, PT, PT, R162, 0x20, RZ ;  /* 0x00000020a2a27810 */ /* 0x000fe40007ffe0ff */
[----:B------:R-:W-:Y:S01]  /*23a0*/  IADD3 R89, PT, PT, R89, 0x20, RZ ;  /* 0x0000002059597810 */ /* 0x000fe20007ffe0ff */
[----:B--2---:R-:W-:Y:S01]  /*23b0*/  @!P1 FMUL.FTZ R199, R4, UR8 ;  /* 0x0000000804c79c20 */ /* 0x004fe20008410000 */
[----:B------:R-:W-:Y:S01]  /*23c0*/  @!P1 FMUL.FTZ R198, R5, UR8 ;  /* 0x0000000805c69c20 */ /* 0x000fe20008410000 */
[----:B------:R-:W-:Y:S01]  /*23d0*/  @!P1 FMUL.FTZ R164, R6, UR8 ;  /* 0x0000000806a49c20 */ /* 0x000fe20008410000 */
[----:B------:R-:W-:-:S03]  /*23e0*/  @!P1 FMUL.FTZ R165, R7, UR8 ;  /* 0x0000000807a59c20 */ /* 0x000fc60008410000 */
[----:B---3--:R-:W-:Y:S01]  /*23f0*/  @P3 FFMA.FTZ R16, R4, UR8, R16 ;  /* 0x0000000804103c23 */ /* 0x008fe20008010010 */
        /* <DEDUP_REMOVED lines=8> */
.L_x_70147:
[----:B------:R-:W-:Y:S05]  /*2480*/  BSYNC.RECONVERGENT B0 ;  /* 0x0000000000007941 */ /* 0x000fea0003800200 */
.L_x_70146:
[----:B------:R-:W-:Y:S01]  /*2490*/  ISETP.GE.U32.AND P1, PT, R136, 0x80, PT ;  /* 0x000000808800780c */ /* 0x000fe20003f26070 */
[----:B------:R-:W-:Y:S01]  /*24a0*/  BSSY.RECONVERGENT B0, `(.L_x_70148) ;  /* 0x000001f000007945 */ /* 0x000fe20003800200 */
[----:B------:R-:W-:-:S11]  /*24b0*/  LOP3.LUT R146, R146, 0xff7fffff, RZ, 0xc0, !PT ;  /* 0xff7fffff92927812 */ /* 0x000fd600078ec0ff */
[----:B------:R-:W-:Y:S01]  /*24c0*/  @P1 LOP3.LUT R146, R146, 0x800000, RZ, 0xfc, !PT ;  /* 0x0080000092921812 */ /* 0x000fe200078efcff */
[----:B------:R-:W-:Y:S06]  /*24d0*/  @!P1 BRA `(.L_x_70149) ;  /* 0x00000000006c9947 */ /* 0x000fec0003800000 */
[----:B------:R-:W-:Y:S01]  /*24e0*/  ISETP.NE.U32.AND P1, PT, RZ, UR4, PT ;  /* 0x00000004ff007c0c */ /* 0x000fe2000bf25070 */
[----:B------:R-:W3:Y:S03]  /*24f0*/  @P0 LDC.64 R164, c[0x0][0x390] ;  /* 0x0000e400ffa40b82 */ /* 0x000ee60000000a00 */
[----:B------:R-:W-:-:S05]  /*2500*/  ISETP.NE.AND.EX P1, PT, RZ, UR5, PT, P1 ;  /* 0x00000005ff007c0c */ /* 0x000fca000bf25310 */
[----:B012---:R-:W0:Y:S08]  /*2510*/  LDC.64 R200, c[0x0][0x3a8] ;  /* 0x0000ea00ffc87b82 */ /* 0x007e300000000a00 */
[----:B------:R-:W1:Y:S01]  /*2520*/  @P1 LDC.64 R202, c[0x0][0x3a0] ;  /* 0x0000e800ffca1b82 */ /* 0x000e620000000a00 */
[----:B---3--:R-:W-:-:S05]  /*2530*/  @P0 IMAD.WIDE.U32 R164, R162, 0x10, R164 ;  /* 0x00000010a2a40825 */ /* 0x008fca00078e00a4 */
[----:B------:R-:W2:Y:S01]  /*2540*/  @P0 LDG.E.128 R4, desc[UR6][R164.64] ;  /* 0x00000006a4040981 */ /* 0x000ea2000c1e1d00 */
[----:B-1----:R-:W-:-:S05]  /*2550*/  @P1 IMAD.WIDE.U32 R202, R89, 0x10, R202 ;  /* 0x0000001059ca1825 */ /* 0x002fca00078e00ca */
[----:B------:R-:W3:Y:S01]  /*2560*/  @P1 LDG.E.128 R20, desc[UR6][R202.64] ;  /* 0x00000006ca141981 */ /* 0x000ee2000c1e1d00 */
[----:B------:R-:W-:Y:S01]  /*2570*/  ISETP.GT.AND P2, PT, R88, RZ, P1 ;  /* 0x000000ff5800720c */ /* 0x000fe20000f44270 */
[C---:B0-----:R-:W-:Y:S01]  /*2580*/  IMAD.WIDE.U32 R200, R89.reuse, 0x10, R200 ;  /* 0x0000001059c87825 */ /* 0x041fe200078e00c8 */
[----:B------:R-:W-:Y:S02]  /*2590*/  IADD3 R162, PT, PT, R162, 0x20, RZ ;  /* 0x00000020a2a27810 */ /* 0x000fe40007ffe0ff */
[----:B------:R-:W-:Y:S01]  /*25a0*/  IADD3 R89, PT, PT, R89, 0x20, RZ ;  /* 0x0000002059597810 */ /* 0x000fe20007ffe0ff */
[----:B--2---:R-:W-:Y:S01]  /*25b0*/  @!P1 FMUL.FTZ R199, R4, UR8 ;  /* 0x0000000804c79c20 */ /* 0x004fe20008410000 */
[----:B------:R-:W-:Y:S01]  /*25c0*/  @!P1 FMUL.FTZ R198, R5, UR8 ;  /* 0x0000000805c69c20 */ /* 0x000fe20008410000 */
[----:B------:R-:W-:Y:S01]  /*25d0*/  @!P1 FMUL.FTZ R164, R6, UR8 ;  /* 0x0000000806a49c20 */ /* 0x000fe20008410000 */
[----:B------:R-:W-:-:S05]  /*25e0*/  @!P1 FMUL.FTZ R165, R7, UR8 ;  /* 0x0000000807a59c20 */ /* 0x000fca0008410000 */
[----:B---3--:R-:W-:Y:S01]  /*25f0*/  @P2 FFMA.FTZ R20, R4, UR8, R20 ;  /* 0x0000000804142c23 */ /* 0x008fe20008010014 */
[----:B------:R-:W-:Y:S01]  /*2600*/  @P2 FFMA.FTZ R21, R5, UR8, R21 ;  /* 0x0000000805152c23 */ /* 0x000fe20008010015 */
[----:B------:R-:W-:Y:S01]  /*2610*/  @P2 FFMA.FTZ R22, R6, UR8, R22 ;  /* 0x0000000806162c23 */ /* 0x000fe20008010016 */
[----:B------:R-:W-:Y:S01]  /*2620*/  @P2 FFMA.FTZ R23, R7, UR8, R23 ;  /* 0x0000000807172c23 */ /* 0x000fe20008010017 */
[----:B------:R-:W-:-:S04]  /*2630*/  ISETP.GT.AND P2, PT, R88, RZ, PT ;  /* 0x000000ff5800720c */ /* 0x000fc80003f44270 */
[----:B------:R-:W-:Y:S02]  /*2640*/  @!P1 FSEL R20, R199, RZ, P2 ;  /* 0x000000ffc7149208 */ /* 0x000fe40001000000 */
[----:B------:R-:W-:Y:S02]  /*2650*/  @!P1 FSEL R21, R198, RZ, P2 ;  /* 0x000000ffc6159208 */ /* 0x000fe40001000000 */
[----:B------:R-:W-:Y:S02]  /*2660*/  @!P1 FSEL R22, R164, RZ, P2 ;  /* 0x000000ffa4169208 */ /* 0x000fe40001000000 */
[----:B------:R-:W-:-:S05]  /*2670*/  @!P1 FSEL R23, R165, RZ, P2 ;  /* 0x000000ffa5179208 */ /* 0x000fca0001000000 */
[----:B------:R3:W-:Y:S02]  /*2680*/  STG.E.128 desc[UR6][R200.64], R20 ;  /* 0x00000014c8007986 */ /* 0x0007e4000c101d06 */
.L_x_70149:
[----:B------:R-:W-:Y:S05]  /*2690*/  BSYNC.RECONVERGENT B0 ;  /* 0x0000000000007941 */ /* 0x000fea0003800200 */
.L_x_70148:
        /* <DEDUP_REMOVED lines=8> */
[----:B0123--:R-:W0:Y:S01]  /*2720*/  @P1 LDC.64 R200, c[0x0][0x3a0] ;  /* 0x0000e800ffc81b82 */ /* 0x00fe220000000a00 */
[----:B----4-:R-:W-:-:S05]  /*2730*/  @P0 IMAD.WIDE.U32 R202, R162, 0x10, R202 ;  /* 0x00000010a2ca0825 */ /* 0x010fca00078e00ca */
[----:B------:R-:W2:Y:S01]  /*2740*/  @P0 LDG.E.128 R4, desc[UR6][R202.64] ;  /* 0x00000006ca040981 */ /* 0x000ea2000c1e1d00 */
[----:B0-----:R-:W-:-:S05]  /*2750*/  @P1 IMAD.WIDE.U32 R200, R89, 0x10, R200 ;  /* 0x0000001059c81825 */ /* 0x001fca00078e00c8 */
[----:B------:R-:W3:Y:S01]  /*2760*/  @P1 LDG.E.128 R24, desc[UR6][R200.64] ;  /* 0x00000006c8181981 */ /* 0x000ee2000c1e1d00 */
[----:B------:R-:W-:Y:S02]  /*2770*/  ISETP.GT.AND P2, PT, R88, RZ, P1 ;  /* 0x000000ff5800720c */ /* 0x000fe40000f44270 */
[----:B------:R-:W-:Y:S01]  /*2780*/  IADD3 R162, PT, PT, R162, 0x20, RZ ;  /* 0x00000020a2a27810 */ /* 0x000fe20007ffe0ff */
[----:B--2---:R-:W-:Y:S01]  /*2790*/  @!P1 FMUL.FTZ R164, R6, UR8 ;  /* 0x0000000806a49c20 */ /* 0x004fe20008410000 */
[----:B------:R-:W-:-:S09]  /*27a0*/  @!P1 FMUL.FTZ R165, R7, UR8 ;  /* 0x0000000807a59c20 */ /* 0x000fd20008410000 */
[----:B---3--:R-:W-:Y:S01]  /*27b0*/  @P2 FFMA.FTZ R24, R4, UR8, R24 ;  /* 0x0000000804182c23 */ /* 0x008fe20008010018 */
[----:B------:R-:W-:Y:S01]  /*27c0*/  @P2 FFMA.FTZ R25, R5, UR8, R25 ;  /* 0x0000000805192c23 */ /* 0x000fe20008010019 */
[----:B------:R-:W-:Y:S01]  /*27d0*/  @P2 FFMA.FTZ R26, R6, UR8, R26 ;  /* 0x00000008061a2c23 */ /* 0x000fe2000801001a */
[----:B------:R-:W-:Y:S01]  /*27e0*/  @P2 FFMA.FTZ R27, R7, UR8, R27 ;  /* 0x00000008071b2c23 */ /* 0x000fe2000801001b */
[----:B------:R-:W-:-:S04]  /*27f0*/  ISETP.GT.AND P2, PT, R88, RZ, PT ;  /* 0x000000ff5800720c */ /* 0x000fc80003f44270 */
[----:B------:R-:W-:Y:S02]  /*2800*/  @!P1 FSEL R26, R164, RZ, P2 ;  /* 0x000000ffa41a9208 */ /* 0x000fe40001000000 */
[----:B------:R-:W-:Y:S02]  /*2810*/  @!P1 FSEL R27, R165, RZ, P2 ;  /* 0x000000ffa51b9208 */ /* 0x000fe40001000000 */
[----:B------:R-:W0:Y:S01]  /*2820*/  LDC.64 R164, c[0x0][0x3a8] ;  /* 0x0000ea00ffa47b82 */ /* 0x000e220000000a00 */
[----:B------:R-:W-:Y:S01]  /*2830*/  @!P1 FMUL.FTZ R199, R4, UR8 ;  /* 0x0000000804c79c20 */ /* 0x000fe20008410000 */
[----:B------:R-:W-:-:S04]  /*2840*/  @!P1 FMUL.FTZ R198, R5, UR8 ;  /* 0x0000000805c69c20 */ /* 0x000fc80008410000 */
[----:B------:R-:W-:Y:S02]  /*2850*/  @!P1 FSEL R24, R199, RZ, P2 ;  /* 0x000000ffc7189208 */ /* 0x000fe40001000000 */
[----:B------:R-:W-:Y:S01]  /*2860*/  @!P1 FSEL R25, R198, RZ, P2 ;  /* 0x000000ffc6199208 */ /* 0x000fe20001000000 */
[----:B0-----:R-:W-:-:S05]  /*2870*/  IMAD.WIDE.U32 R164, R89, 0x10, R164 ;  /* 0x0000001059a47825 */ /* 0x001fca00078e00a4 */
[----:B------:R4:W-:Y:S01]  /*2880*/  STG.E.128 desc[UR6][R164.64], R24 ;  /* 0x00000018a4007986 */ /* 0x0009e2000c101d06 */
[----:B------:R-:W-:-:S07]  /*2890*/  IADD3 R89, PT, PT, R89, 0x20, RZ ;  /* 0x0000002059597810 */ /* 0x000fce0007ffe0ff */
.L_x_70151:
[----:B------:R-:W-:Y:S05]  /*28a0*/  BSYNC.RECONVERGENT B0 ;  /* 0x0000000000007941 */ /* 0x000fea0003800200 */
.L_x_70150:
        /* <DEDUP_REMOVED lines=32> */
.L_x_70153:
[----:B------:R-:W-:Y:S05]  /*2ab0*/  BSYNC.RECONVERGENT B0 ;  /* 0x0000000000007941 */ /* 0x000fea0003800200 */
.L_x_70152:
        /* <DEDUP_REMOVED lines=32> */
.L_x_70155:
[----:B------:R-:W-:Y:S05]  /*2cc0*/  BSYNC.RECONVERGENT B0 ;  /* 0x0000000000007941 */ /* 0x000fea0003800200 */
.L_x_70154:
        /* <DEDUP_REMOVED lines=32> */
.L_x_70157:
[----:B------:R-:W-:Y:S05]  /*2ed0*/  BSYNC.RECONVERGENT B0 ;  /* 0x0000000000007941 */ /* 0x000fea0003800200 */
.L_x_70156:
        /* <DEDUP_REMOVED lines=32> */
.L_x_70159:
[----:B------:R-:W-:Y:S05]  /*30e0*/  BSYNC.RECONVERGENT B0 ;  /* 0x0000000000007941 */ /* 0x000fea0003800200 */
.L_x_70158:
        /* <DEDUP_REMOVED lines=32> */
.L_x_70161:
[----:B------:R-:W-:Y:S05]  /*32f0*/  BSYNC.RECONVERGENT B0 ;  /* 0x0000000000007941 */ /* 0x000fea0003800200 */
.L_x_70160:
        /* <DEDUP_REMOVED lines=32> */
.L_x_70163:
[----:B------:R-:W-:Y:S05]  /*3500*/  BSYNC.RECONVERGENT B0 ;  /* 0x0000000000007941 */ /* 0x000fea0003800200 */
.L_x_70162:
        /* <DEDUP_REMOVED lines=32> */
.L_x_70165:
[----:B------:R-:W-:Y:S05]  /*3710*/  BSYNC.RECONVERGENT B0 ;  /* 0x0000000000007941 */ /* 0x000fea0003800200 */
.L_x_70164:
        /* <DEDUP_REMOVED lines=32> */
.L_x_70167:
[----:B------:R-:W-:Y:S05]  /*3920*/  BSYNC.RECONVERGENT B0 ;  /* 0x0000000000007941 */ /* 0x000fea0003800200 */
.L_x_70166:
        /* <DEDUP_REMOVED lines=32> */
.L_x_70169:
[----:B------:R-:W-:Y:S05]  /*3b30*/  BSYNC.RECONVERGENT B0 ;  /* 0x0000000000007941 */ /* 0x000fea0003800200 */
.L_x_70168:
        /* <DEDUP_REMOVED lines=32> */
.L_x_70171:
[----:B------:R-:W-:Y:S05]  /*3d40*/  BSYNC.RECONVERGENT B0 ;  /* 0x0000000000007941 */ /* 0x000fea0003800200 */
.L_x_70170:
        /* <DEDUP_REMOVED lines=32> */
.L_x_70173:
[----:B------:R-:W-:Y:S05]  /*3f50*/  BSYNC.RECONVERGENT B0 ;  /* 0x0000000000007941 */ /* 0x000fea0003800200 */
.L_x_70172:
        /* <DEDUP_REMOVED lines=32> */
.L_x_70175:
[----:B------:R-:W-:Y:S05]  /*4160*/  BSYNC.RECONVERGENT B0 ;  /* 0x0000000000007941 */ /* 0x000fea0003800200 */
.L_x_70174:
        /* <DEDUP_REMOVED lines=32> */
.L_x_70177:
[----:B------:R-:W-:Y:S05]  /*4370*/  BSYNC.RECONVERGENT B0 ;  /* 0x0000000000007941 */ /* 0x000fea0003800200 */
.L_x_70176:
        /* <DEDUP_REMOVED lines=32> */
.L_x_70179:
[----:B------:R-:W-:Y:S05]  /*4580*/  BSYNC.RECONVERGENT B0 ;  /* 0x0000000000007941 */ /* 0x000fea0003800200 */
.L_x_70178:
[----:B------:R-:W-:Y:S01]  /*4590*/  ISETP.GE.U32.AND P1, PT, R136, 0x280, PT ;  /* 0x000002808800780c */ /* 0x000fe20003f26070 */
[----:B------:R-:W-:Y:S01]  /*45a0*/  BSSY.RECONVERGENT B0, `(.L_x_70180) ;  /* 0x000001d000007945 */ /* 0x000fe20003800200 */
[----:B------:R-:W-:-:S11]  /*45b0*/  LOP3.LUT R146, R146, 0xffffbfff, RZ, 0xc0, !PT ;  /* 0xffffbfff92927812 */ /* 0x000fd600078ec0ff */
[----:B------:R-:W-:Y:S01]  /*45c0*/  @P1 LOP3.LUT R146, R146, 0x4000, RZ, 0xfc, !PT ;  /* 0x0000400092921812 */ /* 0x000fe200078efcff */
[----:B------:R-:W-:Y:S06]  /*45d0*/  @!P1 BRA `(.L_x_70181) ;  /* 0x0000000000649947 */ /* 0x000fec0003800000 */
[----:B------:R-:W0:Y:S02]  /*45e0*/  @P0 LDC.64 R84, c[0x0][0x390] ;  /* 0x0000e400ff540b82 */ /* 0x000e240000000a00 */
[----:B0---4-:R-:W-:-:S05]  /*45f0*/  @P0 IMAD.WIDE.U32 R164, R162, 0x10, R84 ;  /* 0x00000010a2a40825 */ /* 0x011fca00078e0054 */
[----:B------:R-:W4:Y:S01]  /*4600*/  @P0 LDG.E.128 R4, desc[UR6][R164.64] ;  /* 0x00000006a4040981 */ /* 0x000f22000c1e1d00 */
[----:B------:R-:W-:-:S04]  /*4610*/  ISETP.NE.U32.AND P0, PT, RZ, UR4, PT ;  /* 0x00000004ff007c0c */ /* 0x000fc8000bf05070 */
[----:B------:R-:W-:-:S13]  /*4620*/  ISETP.NE.AND.EX P0, PT, RZ, UR5, PT, P0 ;  /* 0x00000005ff007c0c */ /* 0x000fda000bf05300 */
[----:B------:R-:W1:Y:S02]  /*4630*/  @P0 LDC.64 R84, c[0x0][0x3a0] ;  /* 0x0000e800ff540b82 */ /* 0x000e640000000a00 */
[----:B-123--:R-:W-:-:S05]  /*4640*/  @P0 IMAD.WIDE.U32 R200, R89, 0x10, R84 ;  /* 0x0000001059c80825 */ /* 0x00efca00078e0054 */
[----:B------:R-:W2:Y:S01]  /*4650*/  @P0 LDG.E.128 R84, desc[UR6][R200.64] ;  /* 0x00000006c8540981 */ /* 0x000ea2000c1e1d00 */
[----:B------:R-:W-:Y:S01]  /*4660*/  ISETP.GT.AND P1, PT, R88, RZ, P0 ;  /* 0x000000ff5800720c */ /* 0x000fe20000724270 */
[----:B----4-:R-:W-:Y:S01]  /*4670*/  @!P0 FMUL.FTZ R164, R6, UR8 ;  /* 0x0000000806a48c20 */ /* 0x010fe20008410000 */
[----:B------:R-:W-:Y:S01]  /*4680*/  @!P0 FMUL.FTZ R165, R7, UR8 ;  /* 0x0000000807a58c20 */ /* 0x000fe20008410000 */
[----:B------:R-:W-:Y:S01]  /*4690*/  @!P0 FMUL.FTZ R198, R4, UR8 ;  /* 0x0000000804c68c20 */ /* 0x000fe20008410000 */
[----:B------:R-:W-:-:S09]  /*46a0*/  @!P0 FMUL.FTZ R162, R5, UR8 ;  /* 0x0000000805a28c20 */ /* 0x000fd20008410000 */
[----:B--2---:R-:W-:Y:S01]  /*46b0*/  @P1 FFMA.FTZ R84, R4, UR8, R84 ;  /* 0x0000000804541c23 */ /* 0x004fe20008010054 */
[----:B------:R-:W-:Y:S01]  /*46c0*/  @P1 FFMA.FTZ R85, R5, UR8, R85 ;  /* 0x0000000805551c23 */ /* 0x000fe20008010055 */
[----:B------:R-:W-:Y:S01]  /*46d0*/  @P1 FFMA.FTZ R86, R6, UR8, R86 ;  /* 0x0000000806561c23 */ /* 0x000fe20008010056 */
[----:B------:R-:W-:Y:S01]  /*46e0*/  @P1 FFMA.FTZ R87, R7, UR8, R87 ;  /* 0x0000000807571c23 */ /* 0x000fe20008010057 */
[----:B------:R-:W-:-:S04]  /*46f0*/  ISETP.GT.AND P1, PT, R88, RZ, PT ;  /* 0x000000ff5800720c */ /* 0x000fc80003f24270 */
[----:B------:R-:W-:Y:S02]  /*4700*/  @!P0 FSEL R86, R164, RZ, P1 ;  /* 0x000000ffa4568208 */ /* 0x000fe40000800000 */
[----:B------:R-:W-:Y:S02]  /*4710*/  @!P0 FSEL R87, R165, RZ, P1 ;  /* 0x000000ffa5578208 */ /* 0x000fe40000800000 */
[----:B------:R-:W0:Y:S01]  /*4720*/  LDC.64 R164, c[0x0][0x3a8] ;  /* 0x0000ea00ffa47b82 */ /* 0x000e220000000a00 */
[----:B------:R-:W-:Y:S02]  /*4730*/  @!P0 FSEL R84, R198, RZ, P1 ;  /* 0x000000ffc6548208 */ /* 0x000fe40000800000 */
[----:B------:R-:W-:Y:S01]  /*4740*/  @!P0 FSEL R85, R162, RZ, P1 ;  /* 0x000000ffa2558208 */ /* 0x000fe20000800000 */
[----:B0-----:R-:W-:-:S05]  /*4750*/  IMAD.WIDE.U32 R164, R89, 0x10, R164 ;  /* 0x0000001059a47825 */ /* 0x001fca00078e00a4 */
[----:B------:R0:W-:Y:S02]  /*4760*/  STG.E.128 desc[UR6][R164.64], R84 ;  /* 0x00000054a4007986 */ /* 0x0001e4000c101d06 */
.L_x_70181:
[----:B------:R-:W-:Y:S05]  /*4770*/  BSYNC.RECONVERGENT B0 ;  /* 0x0000000000007941 */ /* 0x000fea0003800200 */
.L_x_70180:
        /* <DEDUP_REMOVED lines=12> */
[----:B------:R-:W-:-:S04]  /*4840*/  LOP3.LUT R146, R146, 0xfffffffe, RZ, 0xc0, !PT ;  /* 0xfffffffe92927812 */ /* 0x000fc800078ec0ff */
[----:B------:R-:W-:-:S05]  /*4850*/  FSEL R89, R88, RZ, P5 ;  /* 0x000000ff58597208 */ /* 0x000fca0002800000 */
[----:B------:R-:W-:Y:S02]  /*4860*/  FADD.FTZ R88, R12, R89 ;  /* 0x000000590c587221 */ /* 0x000fe40000010000 */
[----:B------:R-:W-:Y:S02]  /*4870*/  @P6 LOP3.LUT R146, R146, 0x1, RZ, 0xfc, !PT ;  /* 0x0000000192926812 */ /* 0x000fe400078efcff */
[----:B0---4-:R-:W-:Y:S02]  /*4880*/  FADD.FTZ R165, R13, R88 ;  /* 0x000000580da57221 */ /* 0x011fe40000010000 */
[----:B------:R-:W-:Y:S02]  /*4890*/  LOP3.LUT R146, R146, 0xfffffffd, RZ, 0xc0, !PT ;  /* 0xfffffffd92927812 */ /* 0x000fe400078ec0ff */
        /* <DEDUP_REMOVED lines=112> */
[----:B-1----:R-:W-:Y:S02]  /*4fa0*/  LOP3.LUT P6, RZ, R198, 0x1f, RZ, 0xc0, !PT ;  /* 0x0000001fc6ff7812 */ /* 0x002fe400078cc0ff */
[----:B------:R-:W-:-:S11]  /*4fb0*/  LOP3.LUT R146, R146, 0xfff7ffff, RZ, 0xc0, !PT ;  /* 0xfff7ffff92927812 */ /* 0x000fd600078ec0ff */
[----:B------:R-:W-:Y:S01]  /*4fc0*/  @P6 LOP3.LUT R146, R146, 0x80000, RZ, 0xfc, !PT ;  /* 0x0008000092926812 */ /* 0x000fe200078efcff */
[----:B------:R-:W-:Y:S06]  /*4fd0*/  BRA.DIV UR11, `(.L_x_70182) ;  /* 0x000000320b587947 */ /* 0x000fec000b800000 */
[----:B------:R-:W2:Y:S01]  /*4fe0*/  SHFL.BFLY PT, R88, R89, 0x1, 0x1f ;  /* 0x0c201f0059587f89 */ /* 0x000ea200000e0000 */
[----:B------:R-:W0:Y:S01]  /*4ff0*/  LDC R162, c[0x0][0x400] ;  /* 0x00010000ffa27b82 */ /* 0x000e220000000800 */
[----:B------:R-:W-:Y:S01]  /*5000*/  LOP3.LUT P6, RZ, R146, 0x2, RZ, 0xc0, !PT ;  /* 0x0000000292ff7812 */ /* 0x000fe200078cc0ff */
[----:B--23--:R-:W-:-:S05]  /*5010*/  FADD.FTZ R201, R89, R88 ;  /* 0x0000005859c97221 */ /* 0x00cfca0000010000 */
        /* <DEDUP_REMOVED lines=14> */
[----:B------:R-:W-:Y:S01]  /*5100*/  FFMA.FTZ R88, R89, R89, R88 ;  /* 0x0000005959587223 */ /* 0x000fe20000010058 */
[----:B------:R-:W-:-:S03]  /*5110*/  FADD.FTZ R89, R11, -R199 ;  /* 0x800000c70b597221 */ /* 0x000fc60000010000 */
[----:B------:R-:W-:Y:S01]  /*5120*/  FFMA.FTZ R88, R165, R165, R88 ;  /* 0x000000a5a5587223 */ /* 0x000fe20000010058 */
[----:B------:R-:W-:-:S03]  /*5130*/  FADD.FTZ R165, R13, -R199 ;  /* 0x800000c70da57221 */ /* 0x000fc60000010000 */
[----:B------:R-:W-:-:S05]  /*5140*/  FFMA.FTZ R88, R89, R89, R88 ;  /* 0x0000005959587223 */ /* 0x000fca0000010058 */
[----:B------:R-:W-:Y:S01]  /*5150*/  FSEL R89, R88, RZ, P5 ;  /* 0x000000ff58597208 */ /* 0x000fe20002800000 */
[----:B------:R-:W-:-:S04]  /*5160*/  FADD.FTZ R88, R12, -R199 ;  /* 0x800000c70c587221 */ /* 0x000fc80000010000 */
[----:B------:R-:W-:-:S04]  /*5170*/  FFMA.FTZ R88, R88, R88, R89 ;  /* 0x0000005858587223 */ /* 0x000fc80000010059 */
        /* <DEDUP_REMOVED lines=170> */
.L_x_70235:
        /* <DEDUP_REMOVED lines=26> */
[----:B------:R-:W1:Y:S01]  /*5dc0*/  LDC.64 R212, c[0x0][0x428] ;  /* 0x00010a00ffd47b82 */ /* 0x000e620000000a00 */
[--C-:B------:R-:W-:Y:S01]  /*5dd0*/  FADD.FTZ R203, R8, -R164.reuse ;  /* 0x800000a408cb7221 */ /* 0x100fe20000010000 */
[--C-:B------:R-:W-:Y:S01]  /*5de0*/  FADD.FTZ R211, R9, -R164.reuse ;  /* 0x800000a409d37221 */ /* 0x100fe20000010000 */
[--C-:B------:R-:W-:Y:S01]  /*5df0*/  FADD.FTZ R207, R10, -R164.reuse ;  /* 0x800000a40acf7221 */ /* 0x100fe20000010000 */
[----:B------:R-:W-:Y:S01]  /*5e00*/  FADD.FTZ R205, R11, -R164 ;  /* 0x800000a40bcd7221 */ /* 0x000fe20000010000 */
[----:B------:R-:W-:Y:S02]  /*5e10*/  HADD2.F32 R201, -RZ, R148.H0_H0 ;  /* 0x20000094ffc97230 */ /* 0x000fe40000004100 */
[C---:B------:R-:W-:Y:S01]  /*5e20*/  FMUL.FTZ R203, R162.reuse, R203 ;  /* 0x000000cba2cb7220 */ /* 0x040fe20000410000 */
[----:B------:R-:W-:Y:S02]  /*5e30*/  HADD2.F32 R88, -RZ, R2.H0_H0 ;  /* 0x20000002ff587230 */ /* 0x000fe40000004100 */
[----:B------:R-:W-:Y:S01]  /*5e40*/  FMUL.FTZ R206, R162, R211 ;  /* 0x000000d3a2ce7220 */ /* 0x000fe20000410000 */
[----:B0-----:R-:W-:-:S02]  /*5e50*/  HADD2.F32 R204, -RZ, R149.H0_H0 ;  /* 0x20000095ffcc7230 */ /* 0x001fc40000004100 */
        /* <DEDUP_REMOVED lines=11> */
[C---:B-1----:R-:W-:Y:S01]  /*5f10*/  IMAD.WIDE.U32 R212, R165.reuse, 0x10, R212 ;  /* 0x00000010a5d47825 */ /* 0x042fe200078e00d4 */
[----:B------:R-:W-:-:S04]  /*5f20*/  IADD3 R165, PT, PT, R165, 0x20, RZ ;  /* 0x00000020a5a57810 */ /* 0x000fc80007ffe0ff */
[----:B------:R1:W-:Y:S03]  /*5f30*/  STG.E.128 desc[UR6][R212.64], R88 ;  /* 0x00000058d4007986 */ /* 0x0003e6000c101d06 */
.L_x_70186:
[----:B------:R-:W-:Y:S05]  /*5f40*/  BSYNC.RECONVERGENT B1 ;  /* 0x0000000000017941 */ /* 0x000fea0003800200 */
.L_x_70185:
[----:B------:R-:W-:Y:S01]  /*5f50*/  LOP3.LUT P0, RZ, R146, 0x200000, RZ, 0xc0, !PT ;  /* 0x0020000092ff7812 */ /* 0x000fe2000780c0ff */
[----:B------:R-:W-:-:S12]  /*5f60*/  BSSY.RECONVERGENT B1, `(.L_x_70187) ;  /* 0x000001a000017945 */ /* 0x000fd80003800200 */
[----:B------:R-:W-:Y:S05]  /*5f70*/  @!P0 BRA `(.L_x_70188) ;  /* 0x0000000000608947 */ /* 0x000fea0003800000 */
[----:B-1----:R-:W1:Y:S01]  /*5f80*/  LDC.64 R212, c[0x0][0x428] ;  /* 0x00010a00ffd47b82 */ /* 0x002e620000000a00 */
        /* <DEDUP_REMOVED lines=23> */
.L_x_70188:
[----:B------:R-:W-:Y:S05]  /*6100*/  BSYNC.RECONVERGENT B1 ;  /* 0x0000000000017941 */ /* 0x000fea0003800200 */
.L_x_70187:
[----:B------:R-:W-:Y:S01]  /*6110*/  LOP3.LUT P0, RZ, R146, 0x400000, RZ, 0xc0, !PT ;  /* 0x0040000092ff7812 */ /* 0x000fe2000780c0ff */
[----:B------:R-:W-:-:S12]  /*6120*/  BSSY.RECONVERGENT B1, `(.L_x_70189) ;  /* 0x000001a000017945 */ /* 0x000fd80003800200 */
[----:B------:R-:W-:Y:S05]  /*6130*/  @!P0 BRA `(.L_x_70190) ;  /* 0x0000000000608947 */ /* 0x000fea0003800000 */
[----:B-12---:R-:W1:Y:S01]  /*6140*/  LDC.64 R212, c[0x0][0x428] ;  /* 0x00010a00ffd47b82 */ /* 0x006e620000000a00 */
        /* <DEDUP_REMOVED lines=23> */
.L_x_70190:
[----:B------:R-:W-:Y:S05]  /*62c0*/  BSYNC.RECONVERGENT B1 ;  /* 0x0000000000017941 */ /* 0x000fea0003800200 */
.L_x_70189:
[----:B------:R-:W-:Y:S01]  /*62d0*/  LOP3.LUT P0, RZ, R146, 0x800000, RZ, 0xc0, !PT ;  /* 0x0080000092ff7812 */ /* 0x000fe2000780c0ff */
[----:B------:R-:W-:-:S12]  /*62e0*/  BSSY.RECONVERGENT B1, `(.L_x_70191) ;  /* 0x000001a000017945 */ /* 0x000fd80003800200 */
[----:B------:R-:W-:Y:S05]  /*62f0*/  @!P0 BRA `(.L_x_70192) ;  /* 0x0000000000608947 */ /* 0x000fea0003800000 */
[----:B-123--:R-:W1:Y:S01]  /*6300*/  LDC.64 R212, c[0x0][0x428] ;  /* 0x00010a00ffd47b82 */ /* 0x00ee620000000a00 */
        /* <DEDUP_REMOVED lines=23> */
.L_x_70192:
[----:B------:R-:W-:Y:S05]  /*6480*/  BSYNC.RECONVERGENT B1 ;  /* 0x0000000000017941 */ /* 0x000fea0003800200 */
.L_x_70191:
[----:B------:R-:W-:Y:S01]  /*6490*/  LOP3.LUT P0, RZ, R147, 0x2, RZ, 0xc0, !PT ;  /* 0x0000000293ff7812 */ /* 0x000fe2000780c0ff */
[----:B------:R-:W-:-:S12]  /*64a0*/  BSSY.RECONVERGENT B1, `(.L_x_70193) ;  /* 0x000001a000017945 */ /* 0x000fd80003800200 */
[----:B------:R-:W-:Y:S05]  /*64b0*/  @!P0 BRA `(.L_x_70194) ;  /* 0x0000000000608947 */ /* 0x000fea0003800000 */
[----:B-1234-:R-:W1:Y:S01]  /*64c0*/  LDC.64 R212, c[0x0][0x428] ;  /* 0x00010a00ffd47b82 */ /* 0x01ee620000000a00 */
        /* <DEDUP_REMOVED lines=23> */
.L_x_70194:
[----:B------:R-:W-:Y:S05]  /*6640*/  BSYNC.RECONVERGENT B1 ;  /* 0x0000000000017941 */ /* 0x000fea0003800200 */
.L_x_70193:
[----:B------:R-:W-:Y:S01]  /*6650*/  LOP3.LUT P0, RZ, R147, 0x1, RZ, 0xc0, !PT ;  /* 0x0000000193ff7812 */ /* 0x000fe2000780c0ff */
[----:B------:R-:W-:-:S12]  /*6660*/  BSSY.RECONVERGENT B1, `(.L_x_70195) ;  /* 0x000001a000017945 */ /* 0x000fd80003800200 */
[----:B------:R-:W-:Y:S05]  /*6670*/  @!P0 BRA `(.L_x_70196) ;  /* 0x0000000000608947 */ /* 0x000fea0003800000 */
[----:B01234-:R-:W0:Y:S01]  /*6680*/  LDC.64 R212, c[0x0][0x428] ;  /* 0x00010a00ffd47b82 */ /* 0x01fe220000000a00 */
        /* <DEDUP_REMOVED lines=23> */
.L_x_70196:
[----:B------:R-:W-:Y:S05]  /*6800*/  BSYNC.RECONVERGENT B1 ;  /* 0x0000000000017941 */ /* 0x000fea0003800200 */
.L_x_70195:
        /* <DEDUP_REMOVED lines=27> */
.L_x_70198:
[----:B------:R-:W-:Y:S05]  /*69c0*/  BSYNC.RECONVERGENT B1 ;  /* 0x0000000000017941 */ /* 0x000fea0003800200 */
.L_x_70197:
        /* <DEDUP_REMOVED lines=27> */
.L_x_70200:
[----:B------:R-:W-:Y:S05]  /*6b80*/  BSYNC.RECONVERGENT B1 ;  /* 0x0000000000017941 */ /* 0x000fea0003800200 */
.L_x_70199:
        /* <DEDUP_REMOVED lines=27> */
.L_x_70202:
[----:B------:R-:W-:Y:S05]  /*6d40*/  BSYNC.RECONVERGENT B1 ;  /* 0x0000000000017941 */ /* 0x000fea0003800200 */
.L_x_70201:
        /* <DEDUP_REMOVED lines=27> */
.L_x_70204:
[----:B------:R-:W-:Y:S05]  /*6f00*/  BSYNC.RECONVERGENT B1 ;  /* 0x0000000000017941 */ /* 0x000fea0003800200 */
.L_x_70203:
        /* <DEDUP_REMOVED lines=27> */
.L_x_70206:
[----:B------:R-:W-:Y:S05]  /*70c0*/  BSYNC.RECONVERGENT B1 ;  /* 0x0000000000017941 */ /* 0x000fea0003800200 */
.L_x_70205:
        /* <DEDUP_REMOVED lines=27> */
.L_x_70208:
[----:B------:R-:W-:Y:S05]  /*7280*/  BSYNC.RECONVERGENT B1 ;  /* 0x0000000000017941 */ /* 0x000fea0003800200 */
.L_x_70207:
        /* <DEDUP_REMOVED lines=27> */
.L_x_70210:
[----:B------:R-:W-:Y:S05]  /*7440*/  BSYNC.RECONVERGENT B1 ;  /* 0x0000000000017941 */ /* 0x000fea0003800200 */
.L_x_70209:
        /* <DEDUP_REMOVED lines=27> */
.L_x_70212:
[----:B------:R-:W-:Y:S05]  /*7600*/  BSYNC.RECONVERGENT B1 ;  /* 0x0000000000017941 */ /* 0x000fea0003800200 */
.L_x_70211:
        /* <DEDUP_REMOVED lines=27> */
.L_x_70214:
[----:B------:R-:W-:Y:S05]  /*77c0*/  BSYNC.RECONVERGENT B1 ;  /* 0x0000000000017941 */ /* 0x000fea0003800200 */
.L_x_70213:
[----:B------:R-:W-:Y:S01]  /*77d0*/  LOP3.LUT P0, RZ, R146, 0x40000, RZ, 0xc0, !PT ;  /* 0x0004000092ff7812 */ /* 0x000fe2000780c0ff */
[----:B------:R-:W-:-:S12]  /*77e0*/  BSSY.RECONVERGENT B1, `(.L_x_70215) ;  /* 0x000001e000017945 */ /* 0x000fd80003800200 */
[----:B------:R-:W-:Y:S05]  /*77f0*/  @!P0 BRA `(.L_x_70216) ;  /* 0x0000000000708947 */ /* 0x000fea0003800000 */
[----:B------:R-:W5:Y:S01]  /*7800*/  LDC.64 R210, c[0x0][0x428] ;  /* 0x00010a00ffd27b82 */ /* 0x000f620000000a00 */
[----:B------:R-:W-:Y:S01]  /*7810*/  SHF.R.U64 R202, R114, 0x10, R115 ;  /* 0x0000001072ca7819 */ /* 0x000fe20000001273 */
[--C-:B------:R-:W-:Y:S01]  /*7820*/  FADD.FTZ R205, R68, -R164.reuse ;  /* 0x800000a444cd7221 */ /* 0x100fe20000010000 */
[----:B0-----:R-:W-:Y:S01]  /*7830*/  SHF.R.U64 R204, R128, 0x10, R129 ;  /* 0x0000001080cc7819 */ /* 0x001fe20000001281 */
[--C-:B-1234-:R-:W-:Y:S01]  /*7840*/  FADD.FTZ R89, R69, -R164.reuse ;  /* 0x800000a445597221 */ /* 0x11efe20000010000 */
[----:B------:R-:W-:Y:S01]  /*7850*/  SHF.R.U32.HI R91, RZ, 0x10, R115 ;  /* 0x00000010ff5b7819 */ /* 0x000fe20000011673 */
[--C-:B------:R-:W-:Y:S01]  /*7860*/  FADD.FTZ R207, R70, -R164.reuse ;  /* 0x800000a446cf7221 */ /* 0x100fe20000010000 */
[----:B------:R-:W-:Y:S01]  /*7870*/  SHF.R.U32.HI R198, RZ, 0x10, R129 ;  /* 0x00000010ffc67819 */ /* 0x000fe20000011681 */
[----:B------:R-:W-:Y:S01]  /*7880*/  FADD.FTZ R199, R71, -R164 ;  /* 0x800000a447c77221 */ /* 0x000fe20000010000 */
[----:B------:R-:W-:Y:S02]  /*7890*/  HADD2.F32 R203, -RZ, R181.H0_H0 ;  /* 0x200000b5ffcb7230 */ /* 0x000fe40000004100 */
[----:B------:R-:W-:Y:S01]  /*78a0*/  FMUL.FTZ R205, R162, R205 ;  /* 0x000000cda2cd7220 */ /* 0x000fe20000410000 */
        /* <DEDUP_REMOVED lines=13> */
[C---:B-----5:R-:W-:Y:S01]  /*7980*/  IMAD.WIDE.U32 R210, R165.reuse, 0x10, R210 ;  /* 0x00000010a5d27825 */ /* 0x060fe200078e00d2 */
[----:B------:R-:W-:-:S03]  /*7990*/  IADD3 R165, PT, PT, R165, 0x20, RZ ;  /* 0x00000020a5a57810 */ /* 0x000fc60007ffe0ff */
[----:B------:R-:W-:-:S05]  /*79a0*/  FFMA.FTZ R91, R199, R91, R198 ;  /* 0x0000005bc75b7223 */ /* 0x000fca00000100c6 */
[----:B------:R0:W-:Y:S02]  /*79b0*/  STG.E.128 desc[UR6][R210.64], R88 ;  /* 0x00000058d2007986 */ /* 0x0001e4000c101d06 */
.L_x_70216:
[----:B------:R-:W-:Y:S05]  /*79c0*/  BSYNC.RECONVERGENT B1 ;  /* 0x0000000000017941 */ /* 0x000fea0003800200 */
.L_x_70215:
[----:B------:R-:W-:Y:S01]  /*79d0*/  LOP3.LUT P0, RZ, R146, 0x20000, RZ, 0xc0, !PT ;  /* 0x0002000092ff7812 */ /* 0x000fe2000780c0ff */
[----:B------:R-:W-:-:S12]  /*79e0*/  BSSY.RECONVERGENT B1, `(.L_x_70217) ;  /* 0x000001e000017945 */ /* 0x000fd80003800200 */
[----:B------:R-:W-:Y:S05]  /*79f0*/  @!P0 BRA `(.L_x_70218) ;  /* 0x0000000000708947 */ /* 0x000fea0003800000 */
[----:B0-----:R-:W0:Y:S01]  /*7a00*/  LDC.64 R210, c[0x0][0x428] ;  /* 0x00010a00ffd27b82 */ /* 0x001e220000000a00 */
[----:B------:R-:W-:Y:S01]  /*7a10*/  SHF.R.U64 R202, R116, 0x10, R117 ;  /* 0x0000001074ca7819 */ /* 0x000fe20000001275 */
[--C-:B------:R-:W-:Y:S01]  /*7a20*/  FADD.FTZ R205, R72, -R164.reuse ;  /* 0x800000a448cd7221 */ /* 0x100fe20000010000 */
[----:B------:R-:W-:Y:S01]  /*7a30*/  SHF.R.U64 R204, R130, 0x10, R131 ;  /* 0x0000001082cc7819 */ /* 0x000fe20000001283 */
        /* <DEDUP_REMOVED lines=24> */
.L_x_70218:
[----:B------:R-:W-:Y:S05]  /*7bc0*/  BSYNC.RECONVERGENT B1 ;  /* 0x0000000000017941 */ /* 0x000fea0003800200 */
.L_x_70217:
        /* <DEDUP_REMOVED lines=31> */
.L_x_70220:
[----:B------:R-:W-:Y:S05]  /*7dc0*/  BSYNC.RECONVERGENT B1 ;  /* 0x0000000000017941 */ /* 0x000fea0003800200 */
.L_x_70219:
        /* <DEDUP_REMOVED lines=31> */
.L_x_70222:
[----:B------:R-:W-:Y:S05]  /*7fc0*/  BSYNC.RECONVERGENT B1 ;  /* 0x0000000000017941 */ /* 0x000fea0003800200 */
.L_x_70221:
[----:B------:R-:W-:-:S13]  /*7fd0*/  LOP3.LUT P0, RZ, R146, 0x4000, RZ, 0xc0, !PT ;  /* 0x0000400092ff7812 */ /* 0x000fda000780c0ff */
        /* <DEDUP_REMOVED lines=11> */
[----:B0-----:R-:W-:-:S04]  /*8090*/  IMAD.WIDE.U32 R164, R165, 0x10, R88 ;  /* 0x00000010a5a47825 */ /* 0x001fc800078e0058 */
[----:B------:R-:W-:Y:S01]  /*80a0*/  FFMA.FTZ R89, R90, R142, R145 ;  /* 0x0000008e5a597223 */ /* 0x000fe20000010091 */
[----:B------:R-:W-:Y:S01]  /*80b0*/  FFMA.FTZ R88, R199, R141, R138 ;  /* 0x0000008dc7587223 */ /* 0x000fe2000001008a */
[----:B------:R-:W-:-:S05]  /*80c0*/  FFMA.FTZ R90, R162, R140, R139 ;  /* 0x0000008ca25a7223 */ /* 0x000fca000001008b */
[----:B------:R0:W-:Y:S02]  /*80d0*/  STG.E.128 desc[UR6][R164.64], R88 ;  /* 0x00000058a4007986 */ /* 0x0001e4000c101d06 */
.L_x_70184:
[----:B------:R-:W-:Y:S05]  /*80e0*/  BSYNC.RECONVERGENT B0 ;  /* 0x0000000000007941 */ /* 0x000fea0003800200 */
.L_x_70183:
[----:B01234-:R-:W0:Y:S02]  /*80f0*/  LDC.64 R88, c[0x0][0x380] ;  /* 0x0000e000ff587b82 */ /* 0x01fe240000000a00 */
[----:B0-----:R-:W-:-:S04]  /*8100*/  LEA R137, R88, R137, 0x2 ;  /* 0x0000008958897211 */ /* 0x001fc800078e10ff */
[----:B------:R-:W-:-:S13]  /*8110*/  ISETP.GE.AND P0, PT, R137, R89, PT ;  /* 0x000000598900720c */ /* 0x000fda0003f06270 */
[----:B------:R-:W-:Y:S05]  /*8120*/  @!P0 BRA `(.L_x_70223) ;  /* 0xffffff9c00048947 */ /* 0x000fea000383ffff */
[----:B------:R-:W-:Y:S05]  /*8130*/  EXIT ;  /* 0x000000000000794d */ /* 0x000fea0003800000 */
.L_x_70182:
[----:B--23--:R-:W-:Y:S01]  /*8140*/  HFMA2 R200, -RZ, RZ, 0, 5.9604644775390625e-08 ;  /* 0x00000001ffc87431 */ /* 0x00cfe200000001ff */
[----:B------:R-:W-:Y:S01]  /*8150*/  BSSY B0, `(.L_x_70224) ;  /* 0x0000007000007945 */ /* 0x000fe20003800000 */
[----:B------:R-:W-:Y:S02]  /*8160*/  MOV R205, R89 ;  /* 0x0000005900cd7202 */ /* 0x000fe40000000f00 */
[----:B------:R-:W-:Y:S02]  /*8170*/  MOV R165, 0x1f ;  /* 0x0000001f00a57802 */ /* 0x000fe40000000f00 */
[----:B------:R-:W-:-:S07]  /*8180*/  MOV R164, 0xffffffff ;  /* 0xffffffff00a47802 */ /* 0x000fce0000000f00 */
[----:B-----5:R-:W-:Y:S05]  /*8190*/  WARPSYNC.COLLECTIVE R164, `(.L_x_70225) ;  /* 0x00000000a4087348 */ /* 0x020fea0003c00000 */
[----:B------:R0:W1:Y:S02]  /*81a0*/  SHFL.BFLY P6, R88, R205, R200, R165 ;  /* 0x0c0000c8cd587389 */ /* 0x00006400000c00a5 */
[----:B01---5:R-:W-:Y:S05]  /*81b0*/  ENDCOLLECTIVE ;  /* 0x000000000000791b */ /* 0x023fea0003800000 */
.L_x_70225:
[----:B------:R-:W-:Y:S05]  /*81c0*/  BSYNC B0 ;  /* 0x0000000000007941 */ /* 0x000fea0003800000 */
.L_x_70224:
        /* <DEDUP_REMOVED lines=9> */
.L_x_70226:
[----:B------:R-:W-:Y:S02]  /*8260*/  HFMA2 R200, -RZ, RZ, 0, 2.384185791015625e-07 ;  /* 0x00000004ffc87431 */ /* 0x000fe400000001ff */
[----:B------:R-:W-:-:S05]  /*8270*/  FADD.FTZ R202, R201, R88 ;  /* 0x00000058c9ca7221 */ /* 0x000fca0000010000 */
[----:B------:R-:W-:-:S07]  /*8280*/  MOV R205, R202 ;  /* 0x000000ca00cd7202 */ /* 0x000fce0000000f00 */
[----:B------:R-:W-:Y:S05]  /*8290*/  WARPSYNC.COLLECTIVE R164, `(.L_x_70227) ;  /* 0x00000000a4087348 */ /* 0x000fea0003c00000 */
[----:B------:R0:W1:Y:S02]  /*82a0*/  SHFL.BFLY P6, R88, R205, R200, R165 ;  /* 0x0c0000c8cd587389 */ /* 0x00006400000c00a5 */
[----:B01----:R-:W-:Y:S05]  /*82b0*/  ENDCOLLECTIVE ;  /* 0x000000000000791b */ /* 0x003fea0003800000 */
.L_x_70227:
[----:B------:R-:W-:Y:S02]  /*82c0*/  HFMA2 R200, -RZ, RZ, 0, 4.76837158203125e-07 ;  /* 0x00000008ffc87431 */ /* 0x000fe400000001ff */
[----:B------:R-:W-:-:S05]  /*82d0*/  FADD.FTZ R203, R202, R88 ;  /* 0x00000058cacb7221 */ /* 0x000fca0000010000 */
[----:B------:R-:W-:-:S07]  /*82e0*/  MOV R205, R203 ;  /* 0x000000cb00cd7202 */ /* 0x000fce0000000f00 */
[----:B------:R-:W-:Y:S05]  /*82f0*/  WARPSYNC.COLLECTIVE R164, `(.L_x_70228) ;  /* 0x00000000a4087348 */ /* 0x000fea0003c00000 */
[----:B------:R0:W1:Y:S02]  /*8300*/  SHFL.BFLY P6, R88, R205, R200, R165 ;  /* 0x0c0000c8cd587389 */ /* 0x00006400000c00a5 */
[----:B01----:R-:W-:Y:S05]  /*8310*/  ENDCOLLECTIVE ;  /* 0x000000000000791b */ /* 0x003fea0003800000 */
.L_x_70228:
[----:B------:R-:W-:Y:S02]  /*8320*/  HFMA2 R200, -RZ, RZ, 0, 9.5367431640625e-07 ;  /* 0x00000010ffc87431 */ /* 0x000fe400000001ff */
[----:B------:R-:W-:-:S05]  /*8330*/  FADD.FTZ R204, R203, R88 ;  /* 0x00000058cbcc7221 */ /* 0x000fca0000010000 */
[----:B------:R-:W-:-:S07]  /*8340*/  MOV R205, R204 ;  /* 0x000000cc00cd7202 */ /* 0x000fce0000000f00 */
[----:B------:R-:W-:Y:S05]  /*8350*/  WARPSYNC.COLLECTIVE R164, `(.L_x_70229) ;  /* 0x00000000a4087348 */ /* 0x000fea0003c00000 */
[----:B------:R0:W1:Y:S02]  /*8360*/  SHFL.BFLY P6, R88, R205, R200, R165 ;  /* 0x0c0000c8cd587389 */ /* 0x00006400000c00a5 */
[----:B01----:R-:W-:Y:S05]  /*8370*/  ENDCOLLECTIVE ;  /* 0x000000000000791b */ /* 0x003fea0003800000 */
.L_x_70229:
[----:B------:R-:W-:Y:S02]  /*8380*/  HFMA2 R200, -RZ, RZ, 0, 5.9604644775390625e-08 ;  /* 0x00000001ffc87431 */ /* 0x000fe400000001ff */
[----:B------:R-:W-:Y:S01]  /*8390*/  FADD.FTZ R199, R204, R88 ;  /* 0x00000058ccc77221 */ /* 0x000fe20000010000 */
[----:B------:R-:W-:-:S03]  /*83a0*/  LOP3.LUT P6, RZ, R146, 0x2, RZ, 0xc0, !PT ;  /* 0x0000000292ff7812 */ /* 0x000fc600078cc0ff */
[----:B------:R-:W-:-:S04]  /*83b0*/  FMUL.FTZ R199, R199, R162 ;  /* 0x000000a2c7c77220 */ /* 0x000fc80000410000 */
[--C-:B------:R-:W-:Y:S01]  /*83c0*/  FADD.FTZ R88, R8, -R199.reuse ;  /* 0x800000c708587221 */ /* 0x100fe20000010000 */
[--C-:B------:R-:W-:Y:S01]  /*83d0*/  FADD.FTZ R89, R9, -R199.reuse ;  /* 0x800000c709597221 */ /* 0x100fe20000010000 */
[--C-:B------:R-:W-:Y:S01]  /*83e0*/  FADD.FTZ R201, R10, -R199.reuse ;  /* 0x800000c70ac97221 */ /* 0x100fe20000010000 */
[----:B------:R-:W-:Y:S01]  /*83f0*/  FADD.FTZ R165, R13, -R199 ;  /* 0x800000c70da57221 */ /* 0x000fe20000010000 */
[----:B------:R-:W-:-:S04]  /*8400*/  FFMA.FTZ R88, R88, R88, RZ ;  /* 0x0000005858587223 */ /* 0x000fc800000100ff */
[----:B------:R-:W-:Y:S01]  /*8410*/  FFMA.FTZ R88, R89, R89, R88 ;  /* 0x0000005959587223 */ /* 0x000fe20000010058 */
[----:B------:R-:W-:-:S03]  /*8420*/  FADD.FTZ R89, R11, -R199 ;  /* 0x800000c70b597221 */ /* 0x000fc60000010000 */
[----:B------:R-:W-:-:S04]  /*8430*/  FFMA.FTZ R88, R201, R201, R88 ;  /* 0x000000c9c9587223 */ /* 0x000fc80000010058 */
[----:B------:R-:W-:-:S05]  /*8440*/  FFMA.FTZ R88, R89, R89, R88 ;  /* 0x0000005959587223 */ /* 0x000fca0000010058 */
[----:B------:R-:W-:Y:S01]  /*8450*/  FSEL R89, R88, RZ, P5 ;  /* 0x000000ff58597208 */ /* 0x000fe20002800000 */
[----:B------:R-:W-:-:S04]  /*8460*/  FADD.FTZ R88, R12, -R199 ;  /* 0x800000c70c587221 */ /* 0x000fc80000010000 */
[----:B------:R-:W-:-:S04]  /*8470*/  FFMA.FTZ R88, R88, R88, R89 ;  /* 0x0000005858587223 */ /* 0x000fc80000010059 */
        /* <DEDUP_REMOVED lines=162> */
[----:B------:R-:W-:-:S04]  /*8ea0*/  MOV R165, 0x1f ;  /* 0x0000001f00a57802 */ /* 0x000fc80000000f00 */
[----:B------:R-:W-:-:S07]  /*8eb0*/  MOV R205, R89 ;  /* 0x0000005900cd7202 */ /* 0x000fce0000000f00 */
[----:B------:R-:W-:Y:S05]  /*8ec0*/  WARPSYNC.COLLECTIVE R164, `(.L_x_70230) ;  /* 0x00000000a4087348 */ /* 0x000fea0003c00000 */
[----:B------:R0:W1:Y:S02]  /*8ed0*/  SHFL.BFLY P6, R88, R205, R200, R165 ;  /* 0x0c0000c8cd587389 */ /* 0x00006400000c00a5 */
[----:B01----:R-:W-:Y:S05]  /*8ee0*/  ENDCOLLECTIVE ;  /* 0x000000000000791b */ /* 0x003fea0003800000 */
.L_x_70230:
[----:B------:R-:W-:Y:S02]  /*8ef0*/  HFMA2 R200, -RZ, RZ, 0, 1.1920928955078125e-07 ;  /* 0x00000002ffc87431 */ /* 0x000fe400000001ff */
[----:B------:R-:W-:-:S05]  /*8f00*/  FADD.FTZ R201, R89, R88 ;  /* 0x0000005859c97221 */ /* 0x000fca0000010000 */
[----:B------:R-:W-:-:S07]  /*8f10*/  MOV R205, R201 ;  /* 0x000000c900cd7202 */ /* 0x000fce0000000f00 */
[----:B------:R-:W-:Y:S05]  /*8f20*/  WARPSYNC.COLLECTIVE R164, `(.L_x_70231) ;  /* 0x00000000a4087348 */ /* 0x000fea0003c00000 */
[----:B------:R0:W1:Y:S02]  /*8f30*/  SHFL.BFLY P6, R88, R205, R200, R165 ;  /* 0x0c0000c8cd587389 */ /* 0x00006400000c00a5 */
[----:B01----:R-:W-:Y:S05]  /*8f40*/  ENDCOLLECTIVE ;  /* 0x000000000000791b */ /* 0x003fea0003800000 */
.L_x_70231:
[----:B------:R-:W-:Y:S02]  /*8f50*/  HFMA2 R200, -RZ, RZ, 0, 2.384185791015625e-07 ;  /* 0x00000004ffc87431 */ /* 0x000fe400000001ff */
[----:B------:R-:W-:-:S05]  /*8f60*/  FADD.FTZ R202, R201, R88 ;  /* 0x00000058c9ca7221 */ /* 0x000fca0000010000 */
[----:B------:R-:W-:-:S07]  /*8f70*/  MOV R205, R202 ;  /* 0x000000ca00cd7202 */ /* 0x000fce0000000f00 */
[----:B------:R-:W-:Y:S05]  /*8f80*/  WARPSYNC.COLLECTIVE R164, `(.L_x_70232) ;  /* 0x00000000a4087348 */ /* 0x000fea0003c00000 */
[----:B------:R0:W1:Y:S02]  /*8f90*/  SHFL.BFLY P6, R88, R205, R200, R165 ;  /* 0x0c0000c8cd587389 */ /* 0x00006400000c00a5 */
[----:B01----:R-:W-:Y:S05]  /*8fa0*/  ENDCOLLECTIVE ;  /* 0x000000000000791b */ /* 0x003fea0003800000 */
.L_x_70232:
[----:B------:R-:W-:Y:S02]  /*8fb0*/  HFMA2 R200, -RZ, RZ, 0, 4.76837158203125e-07 ;  /* 0x00000008ffc87431 */ /* 0x000fe400000001ff */
[----:B------:R-:W-:-:S05]  /*8fc0*/  FADD.FTZ R203, R202, R88 ;  /* 0x00000058cacb7221 */ /* 0x000fca0000010000 */
[----:B------:R-:W-:-:S07]  /*8fd0*/  MOV R205, R203 ;  /* 0x000000cb00cd7202 */ /* 0x000fce0000000f00 */
[----:B------:R-:W-:Y:S05]  /*8fe0*/  WARPSYNC.COLLECTIVE R164, `(.L_x_70233) ;  /* 0x00000000a4087348 */ /* 0x000fea0003c00000 */
[----:B------:R0:W1:Y:S02]  /*8ff0*/  SHFL.BFLY P6, R88, R205, R200, R165 ;  /* 0x0c0000c8cd587389 */ /* 0x00006400000c00a5 */
[----:B01----:R-:W-:Y:S05]  /*9000*/  ENDCOLLECTIVE ;  /* 0x000000000000791b */ /* 0x003fea0003800000 */
.L_x_70233:
[----:B------:R-:W-:Y:S02]  /*9010*/  HFMA2 R200, -RZ, RZ, 0, 9.5367431640625e-07 ;  /* 0x00000010ffc87431 */ /* 0x000fe400000001ff */
[----:B------:R-:W-:-:S05]  /*9020*/  FADD.FTZ R204, R203, R88 ;  /* 0x00000058cbcc7221 */ /* 0x000fca0000010000 */
[----:B------:R-:W-:-:S07]  /*9030*/  MOV R205, R204 ;  /* 0x000000cc00cd7202 */ /* 0x000fce0000000f00 */
[----:B------:R-:W-:Y:S05]  /*9040*/  WARPSYNC.COLLECTIVE R164, `(.L_x_70234) ;  /* 0x00000000a4087348 */ /* 0x000fea0003c00000 */
[----:B------:R0:W1:Y:S02]  /*9050*/  SHFL.BFLY P6, R88, R205, R200, R165 ;  /* 0x0c0000c8cd587389 */ /* 0x00006400000c00a5 */
[----:B01----:R-:W-:Y:S05]  /*9060*/  ENDCOLLECTIVE ;  /* 0x000000000000791b */ /* 0x003fea0003800000 */
.L_x_70234:
[----:B------:R-:W-:Y:S05]  /*9070*/  BRA `(.L_x_70235) ;  /* 0xffffffc800e87947 */ /* 0x000fea000383ffff */
.L_x_70236:
        /* <DEDUP_REMOVED lines=16> */
.L_x_88546:


//--------------------- .text._ZN10layer_norm13ln_fwd_kernelINS_13Kernel_traitsI6__halfffffjLj2560ELj1ELj4ELj1ELj16ENS_18Kernel_traits_baseILj2560ES2_ffffjLj128EEEEELb0ELb0ELb1ELb1EEEvNS_9FwdParamsE --------------------------
	.section	.text._ZN10layer_norm13ln_fwd_kernelINS_13Kernel_traitsI6__halfffffjLj2560ELj1ELj4ELj1ELj16ENS_18Kernel_traits_baseILj2560ES2_ffffjLj128EEEEELb0ELb0ELb1ELb1EEEvNS_9FwdParamsE,"ax",@progbits
	.align	128
        .global         _ZN10layer_norm13ln_fwd_kernelINS_13Kernel_traitsI6__halfffffjLj2560ELj1ELj4ELj1ELj16ENS_18Kernel_traits_baseILj2560ES2_ffffjLj128EEEEELb0ELb0ELb1ELb1EEEvNS_9FwdParamsE
        .type           _ZN10layer_norm13ln_fwd_kernelINS_13Kernel_traitsI6__halfffffjLj2560ELj1ELj4ELj1ELj16ENS_18Kernel_traits_baseILj2560ES2_ffffjLj128EEEEELb0ELb0ELb1ELb1EEEvNS_9FwdParamsE,@function
        .size           _ZN10layer_norm13ln_fwd_kernelINS_13Kernel_traitsI6__halfffffjLj2560ELj1ELj4ELj1ELj16ENS_18Kernel_traits_baseILj2560ES2_ffffjLj128EEEEELb0ELb0ELb1ELb1EEEvNS_9FwdParamsE,(.L_x_88547 - _ZN10layer_norm13ln_fwd_kernelINS_13Kernel_traitsI6__halfffffjLj2560ELj1ELj4ELj1ELj16ENS_18Kernel_traits_baseILj2560ES2_ffffjLj128EEEEELb0ELb0ELb1ELb1EEEvNS_9FwdParamsE)
        .other          _ZN10layer_norm13ln_fwd_kernelINS_13Kernel_traitsI6__halfffffjLj2560ELj1ELj4ELj1ELj16ENS_18Kernel_traits_baseILj2560ES2_ffffjLj128EEEEELb0ELb0ELb1ELb1EEEvNS_9FwdParamsE,@"STO_CUDA_ENTRY STV_DEFAULT"
_ZN10layer_norm13ln_fwd_kernelINS_13Kernel_traitsI6__halfffffjLj2560ELj1ELj4ELj1ELj16ENS_18Kernel_traits_baseILj2560ES2_ffffjLj128EEEEELb0ELb0ELb1ELb1EEEvNS_9FwdParamsE:
.text._ZN10layer_norm13ln_fwd_kernelINS_13Kernel_traitsI6__halfffffjLj2560ELj1ELj4ELj1ELj16ENS_18Kernel_traits_baseILj2560ES2_ffffjLj128EEEEELb0ELb0ELb1ELb1EEEvNS_9FwdParamsE:
        /* <DEDUP_REMOVED lines=57> */
.L_x_70237:
[----:B------:R-:W0:Y:S02]  /*0390*/  LDC.64 R2, c[0x0][0x3d0] ;  /* 0x0000f400ff027b82 */ /* 0x000e240000000a00 */
[----:B0-----:R-:W-:-:S05]  /*03a0*/  IMAD.WIDE.U32 R42, R0, 0x8, R2 ;  /* 0x00000008002a7825 */ /* 0x001fca00078e0002 */
        /* <DEDUP_REMOVED lines=40> */
.L_x_70238:
[----:B------:R-:W1:Y:S02]  /*0630*/  LDCU UR4, c[0x0][0x384] ;  /* 0x00007080ff0477ac */ /* 0x000e640008000800 */
[----:B-1----:R-:W-:-:S13]  /*0640*/  ISETP.GE.AND P0, PT, R128, UR4, PT ;  /* 0x0000000480007c0c */ /* 0x002fda000bf06270 */
[----:B------:R-:W-:Y:S05]  /*0650*/  @P0 EXIT ;  /* 0x000000000000094d */ /* 0x000fea0003800000 */
[----:B-----5:R-:W-:Y:S01]  /*0660*/  MOV R129, R4 ;  /* 0x0000000400817202 */ /* 0x020fe20000000f00 */
[----:B------:R-:W1:Y:S01]  /*0670*/  LDCU.U8 UR8, c[0x0][0x410] ;  /* 0x00008200ff0877ac */ /* 0x000e620008000000 */
[----:B0-----:R-:W-:Y:S02]  /*0680*/  MOV R42, R5 ;  /* 0x00000005002a7202 */ /* 0x001fe40000000f00 */
[--C-:B------:R-:W-:Y:S01]  /*0690*/  SHF.R.U64 R130, R4, 0x10, R5.reuse ;  /* 0x0000001004827819 */ /* 0x100fe20000001205 */
[----:B------:R-:W0:Y:S01]  /*06a0*/  LDCU UR9, c[0x0][0x448] ;  /* 0x00008900ff0977ac */ /* 0x000e220008000800 */
[----:B------:R-:W-:Y:S02]  /*06b0*/  SHF.R.U32.HI R43, RZ, 0x10, R5 ;  /* 0x00000010ff2b7819 */ /* 0x000fe40000011605 */
[----:B------:R-:W-:Y:S01]  /*06c0*/  MOV R131, R6 ;  /* 0x0000000600837202 */ /* 0x000fe20000000f00 */
[----:B------:R-:W2:Y:S01]  /*06d0*/  LDCU.64 UR4, c[0x0][0x3a0] ;  /* 0x00007400ff0477ac */ /* 0x000ea20008000a00 */
[----:B------:R-:W-:-:S02]  /*06e0*/  MOV R4, R7 ;  /* 0x0000000700047202 */ /* 0x000fc40000000f00 */
[----:B------:R-:W-:Y:S02]  /*06f0*/  MOV R133, R8 ;  /* 0x0000000800857202 */ /* 0x000fe40000000f00 */
[----:B------:R-:W-:Y:S02]  /*0700*/  MOV R5, R9 ;  /* 0x0000000900057202 */ /* 0x000fe40000000f00 */
[----:B------:R-:W-:Y:S02]  /*0710*/  PRMT R131, R131, 0x5410, R4 ;  /* 0x0000541083837816 */ /* 0x000fe40000000004 */
[----:B------:R-:W-:Y:S02]  /*0720*/  PRMT R133, R133, 0x5410, R5 ;  /* 0x0000541085857816 */ /* 0x000fe40000000005 */
[----:B------:R-:W-:Y:S02]  /*0730*/  MOV R4, R126 ;  /* 0x0000007e00047202 */ /* 0x000fe40000000f00 */
[----:B------:R-:W-:-:S02]  /*0740*/  MOV R5, R127 ;  /* 0x0000007f00057202 */ /* 0x000fc40000000f00 */
[----:B------:R-:W-:Y:S02]  /*0750*/  SHF.R.U64 R171, R122, 0x10, R123 ;  /* 0x000000107aab7819 */ /* 0x000fe4000000127b */
[----:B------:R-:W-:Y:S02]  /*0760*/  PRMT R170, R4, 0x5410, R5 ;  /* 0x0000541004aa7816 */ /* 0x000fe40000000005 */
[----:B------:R-:W-:Y:S02]  /*0770*/  SHF.R.U32.HI R4, RZ, 0x10, R123 ;  /* 0x00000010ff047819 */ /* 0x000fe4000001167b */
[--C-:B------:R-:W-:Y:S02]  /*0780*/  SHF.R.U64 R172, R120, 0x10, R121.reuse ;  /* 0x0000001078ac7819 */ /* 0x100fe40000001279 */
[----:B------:R-:W-:Y:S02]  /*0790*/  PRMT R171, R171, 0x5410, R4 ;  /* 0x00005410abab7816 */ /* 0x000fe40000000004 */
[----:B------:R-:W-:-:S02]  /*07a0*/  SHF.R.U32.HI R5, RZ, 0x10, R121 ;  /* 0x00000010ff057819 */ /* 0x000fc40000011679 */
[--C-:B------:R-:W-:Y:S02]  /*07b0*/  SHF.R.U64 R173, R118, 0x10, R119.reuse ;  /* 0x0000001076ad7819 */ /* 0x100fe40000001277 */
[----:B------:R-:W-:Y:S02]  /*07c0*/  SHF.R.U32.HI R4, RZ, 0x10, R119 ;  /* 0x00000010ff047819 */ /* 0x000fe40000011677 */
[----:B------:R-:W-:Y:S02]  /*07d0*/  PRMT R172, R172, 0x5410, R5 ;  /* 0x00005410acac7816 */ /* 0x000fe40000000005 */
[----:B------:R-:W-:Y:S02]  /*07e0*/  PRMT R173, R173, 0x5410, R4 ;  /* 0x00005410adad7816 */ /* 0x000fe40000000004 */
[--C-:B------:R-:W-:Y:S02]  /*07f0*/  SHF.R.U64 R174, R116, 0x10, R117.reuse ;  /* 0x0000001074ae7819 */ /* 0x100fe40000001275 */
        /* <DEDUP_REMOVED lines=39> */
[--C-:B------:R-:W-:Y:S02]  /*0a70*/  SHF.R.U64 R132, R6, 0x10, R7.reuse ;  /* 0x0000001006847819 */ /* 0x100fe40000001207 */
[----:B------:R-:W-:Y:S02]  /*0a80*/  SHF.R.U32.HI R44, RZ, 0x10, R7 ;  /* 0x00000010ff2c7819 */ /* 0x000fe40000011607 */
[----:B------:R-:W-:Y:S02]  /*0a90*/  MOV R137, R12 ;  /* 0x0000000c00897202 */ /* 0x000fe40000000f00 */
[----:B------:R-:W-:-:S02]  /*0aa0*/  SHF.R.U64 R138, R12, 0x10, R13 ;  /* 0x000000100c8a7819 */ /* 0x000fc4000000120d */
[----:B------:R-:W-:Y:S02]  /*0ab0*/  MOV R147, R22 ;  /* 0x0000001600937202 */ /* 0x000fe40000000f00 */
[----:B------:R-:W-:Y:S02]  /*0ac0*/  SHF.R.U64 R148, R22, 0x10, R23 ;  /* 0x0000001016947819 */ /* 0x000fe40000001217 */
[----:B------:R-:W-:Y:S02]  /*0ad0*/  SHF.R.U64 R134, R8, 0x10, R9 ;  /* 0x0000001008867819 */ /* 0x000fe40000001209 */
[----:B------:R-:W-:Y:S02]  /*0ae0*/  MOV R7, R13 ;  /* 0x0000000d00077202 */ /* 0x000fe40000000f00 */
[----:B------:R-:W-:Y:S02]  /*0af0*/  SHF.R.U32.HI R47, RZ, 0x10, R13 ;  /* 0x00000010ff2f7819 */ /* 0x000fe4000001160d */
[----:B------:R-:W-:-:S02]  /*0b00*/  MOV R12, R23 ;  /* 0x00000017000c7202 */ /* 0x000fc40000000f00 */
[----:B------:R-:W-:Y:S02]  /*0b10*/  SHF.R.U32.HI R22, RZ, 0x10, R23 ;  /* 0x00000010ff167819 */ /* 0x000fe40000011617 */
        /* <DEDUP_REMOVED lines=9> */
[----:B------:R-:W-:Y:S02]  /*0bb0*/  MOV R141, R16 ;  /* 0x00000010008d7202 */ /* 0x000fe40000000f00 */
[----:B------:R-:W-:-:S02]  /*0bc0*/  SHF.R.U64 R142, R16, 0x10, R17 ;  /* 0x00000010108e7819 */ /* 0x000fc40000001211 */
[----:B------:R-:W-:Y:S02]  /*0bd0*/  MOV R149, R24 ;  /* 0x0000001800957202 */ /* 0x000fe40000000f00 */
[----:B------:R-:W-:Y:S02]  /*0be0*/  MOV R13, R25 ;  /* 0x00000019000d7202 */ /* 0x000fe40000000f00 */
[--C-:B------:R-:W-:Y:S02]  /*0bf0*/  SHF.R.U64 R150, R24, 0x10, R25.reuse ;  /* 0x0000001018967819 */ /* 0x100fe40000001219 */
[----:B------:R-:W-:Y:S02]  /*0c00*/  SHF.R.U32.HI R23, RZ, 0x10, R25 ;  /* 0x00000010ff177819 */ /* 0x000fe40000011619 */
[----:B------:R-:W-:Y:S02]  /*0c10*/  MOV R153, R26 ;  /* 0x0000001a00997202 */ /* 0x000fe40000000f00 */
[----:B------:R-:W-:-:S02]  /*0c20*/  SHF.R.U64 R155, R26, 0x10, R27 ;  /* 0x000000101a9b7819 */ /* 0x000fc4000000121b */
[----:B------:R-:W-:Y:S02]  /*0c30*/  MOV R9, R17 ;  /* 0x0000001100097202 */ /* 0x000fe40000000f00 */
        /* <DEDUP_REMOVED lines=19> */
[----:B------:R-:W-:Y:S02]  /*0d70*/  PRMT R186, R186, 0x5410, R4 ;  /* 0x00005410baba7816 */ /* 0x000fe40000000004 */
[----:B------:R-:W-:Y:S02]  /*0d80*/  PRMT R187, R187, 0x5410, R5 ;  /* 0x00005410bbbb7816 */ /* 0x000fe40000000005 */
        /* <DEDUP_REMOVED lines=20> */
[--C-:B------:R-:W-:Y:S02]  /*0ed0*/  SHF.R.U64 R189, R88, 0x10, R89.reuse ;  /* 0x0000001058bd7819 */ /* 0x100fe40000001259 */
[----:B------:R-:W-:Y:S02]  /*0ee0*/  SHF.R.U32.HI R4, RZ, 0x10, R89 ;  /* 0x00000010ff047819 */ /* 0x000fe40000011659 */
[--C-:B------:R-:W-:Y:S02]  /*0ef0*/  SHF.R.U64 R190, R2, 0x10, R3.reuse ;  /* 0x0000001002be7819 */ /* 0x100fe40000001203 */
[----:B------:R-:W-:Y:S02]  /*0f00*/  SHF.R.U32.HI R5, RZ, 0x10, R3 ;  /* 0x00000010ff057819 */ /* 0x000fe40000011603 */
        /* <DEDUP_REMOVED lines=37> */
[----:B012---:R-:W-:-:S07]  /*1160*/  PRMT R190, R190, 0x5410, R5 ;  /* 0x00005410bebe7816 */ /* 0x007fce0000000005 */
.L_x_70242:
[----:B------:R-:W0:Y:S01]  /*1170*/  LDC.64 R8, c[0x0][0x3f0] ;  /* 0x0000fc00ff087b82 */ /* 0x000e220000000a00 */
[----:B------:R-:W-:-:S07]  /*1180*/  ISETP.NE.U32.AND P1, PT, RZ, UR4, PT ;  /* 0x00000004ff007c0c */ /* 0x000fce000bf25070 */
[----:B------:R-:W1:Y:S01]  /*1190*/  LDC R151, c[0x0][0x388] ;  /* 0x0000e200ff977b82 */ /* 0x000e620000000800 */
[----:B------:R-:W-:-:S07]  /*11a0*/  HFMA2 R85, -RZ, RZ, 0, 0 ;  /* 0x00000000ff557431 */ /* 0x000fce00000001ff */
[----:B------:R-:W2:Y:S01]  /*11b0*/  LDC R152, c[0x0][0x40c] ;  /* 0x00010300ff987b82 */ /* 0x000ea20000000800 */
[----:B0-----:R-:W-:Y:S01]  /*11c0*/  IMAD.WIDE R10, R128, 0x4, R8 ;  /* 0x00000004800a7825 */ /* 0x001fe200078e0208 */
[----:B------:R-:W-:-:S06]  /*11d0*/  PLOP3.LUT P6, PT, PT, PT, PT, 0x8, 0x80 ;  /* 0x000000000080781c */ /* 0x000fcc0003fce170 */
[----:B------:R-:W0:Y:S01]  /*11e0*/  LDC.64 R194, c[0x0][0x3a8] ;  /* 0x0000ea00ffc27b82 */ /* 0x000e220000000a00 */
[----:B------:R-:W3:Y:S01]  /*11f0*/  LDG.E R17, desc[UR6][R10.64] ;  /* 0x000000060a117981 */ /* 0x000ee2000c1e1900 */
[----:B------:R-:W-:Y:S01]  /*1200*/  ISETP.NE.AND.EX P1, PT, RZ, UR5, PT, P1 ;  /* 0x00000005ff007c0c */ /* 0x000fe2000bf25310 */
[----:B-1----:R-:W-:-:S05]  /*1210*/  IMAD R14, R128, R151, RZ ;  /* 0x00000097800e7224 */ /* 0x002fca00078e02ff */
[----:B------:R-:W-:-:S04]  /*1220*/  SHF.R.S32.HI R15, RZ, 0x1f, R14 ;  /* 0x0000001fff0f7819 */ /* 0x000fc8000001140e */
[----:B------:R-:W-:-:S03]  /*1230*/  LEA.HI R15, R15, R14, RZ, 0x2 ;  /* 0x0000000e0f0f7211 */ /* 0x000fc600078f10ff */
[----:B------:R-:W1:Y:S01]  /*1240*/  @P1 LDC.64 R8, c[0x0][0x3a0] ;  /* 0x0000e800ff081b82 */ /* 0x000e620000000a00 */
[----:B------:R-:W-:-:S05]  /*1250*/  LEA.HI.SX32 R84, R15, R0, 0x1e ;  /* 0x000000000f547211 */ /* 0x000fca00078ff2ff */
[----:B-1----:R-:W-:Y:S01]  /*1260*/  @P1 IMAD.WIDE.U32 R8, R84, 0x10, R8 ;  /* 0x0000001054081825 */ /* 0x002fe200078e0008 */
[----:B---3--:R-:W-:-:S13]  /*1270*/  ISETP.GE.AND P3, PT, R17, 0x1, PT ;  /* 0x000000011100780c */ /* 0x008fda0003f66270 */
[----:B------:R-:W1:Y:S01]  /*1280*/  @P3 LDC.64 R12, c[0x0][0x390] ;  /* 0x0000e400ff0c3b82 */ /* 0x000e620000000a00 */
[----:B------:R-:W-:-:S05]  /*1290*/  @P3 IADD3 R16, PT, PT, R17, -0x1, RZ ;  /* 0xffffffff11103810 */ /* 0x000fca0007ffe0ff */
[----:B------:R-:W-:Y:S01]  /*12a0*/  @P3 IMAD R16, R16, R151, RZ ;  /* 0x0000009710103224 */ /* 0x000fe200078e02ff */
[----:B------:R-:W-:Y:S01]  /*12b0*/  ISETP.GT.AND P2, PT, R17, RZ, PT ;  /* 0x000000ff1100720c */ /* 0x000fe20003f44270 */
[----:B------:R-:W3:Y:S03]  /*12c0*/  @P3 LDC.64 R14, c[0x0][0x390] ;  /* 0x0000e400ff0e3b82 */ /* 0x000ee60000000a00 */
[----:B------:R-:W-:-:S04]  /*12d0*/  @P3 SHF.R.S32.HI R11, RZ, 0x1f, R16 ;  /* 0x0000001fff0b3819 */ /* 0x000fc80000011410 */
[----:B------:R-:W-:Y:S01]  /*12e0*/  @P3 LEA.HI R11, R11, R16, RZ, 0x2 ;  /* 0x000000100b0b3211 */ /* 0x000fe200078f10ff */
[----:B------:R-:W4:Y:S03]  /*12f0*/  @P3 LDC.64 R192, c[0x0][0x390] ;  /* 0x0000e400ffc03b82 */ /* 0x000f260000000a00 */
[----:B------:R-:W-:Y:S02]  /*1300*/  @P3 LEA.HI.SX32 R85, R11, R0, 0x1e ;  /* 0x000000000b553211 */ /* 0x000fe400078ff2ff */
[----:B------:R-:W2:Y:S03]  /*1310*/  @P1 LDG.E.128 R8, desc[UR6][R8.64] ;  /* 0x0000000608081981 */ /* 0x000ea6000c1e1d00 */
[----:B-1----:R-:W-:Y:S01]  /*1320*/  @P3 IMAD.WIDE.U32 R12, R85, 0x10, R12 ;  /* 0x00000010550c3825 */ /* 0x002fe200078e000c */
[----:B------:R-:W-:Y:S01]  /*1330*/  @P1 PLOP3.LUT P0, PT, P2, PT, PT, 0x80, 0x8 ;  /* 0x000000000008181c */ /* 0x000fe2000170f070 */
[----:B------:R-:W1:Y:S03]  /*1340*/  LDC.64 R16, c[0x0][0x3f8] ;  /* 0x0000fe00ff107b82 */ /* 0x000e660000000a00 */
[----:B------:R0:W2:Y:S01]  /*1350*/  @P3 LDG.E.128 R4, desc[UR6][R12.64] ;  /* 0x000000060c043981 */ /* 0x0000a2000c1e1d00 */
[----:B------:R-:W-:-:S02]  /*1360*/  @P1 PLOP3.LUT P6, PT, P0, PT, PT, 0x80, 0x8 ;  /* 0x000000000008181c */ /* 0x000fc400007cf070 */
[----:B------:R-:W-:Y:S02]  /*1370*/  PLOP3.LUT P5, PT, PT, PT, PT, 0x8, 0x80 ;  /* 0x000000000080781c */ /* 0x000fe40003fae170 */
[----:B------:R-:W-:Y:S01]  /*1380*/  @P1 PLOP3.LUT P5, PT, P0, PT, PT, 0x80, 0x8 ;  /* 0x000000000008181c */ /* 0x000fe200007af070 */
[----:B------:R-:W4:Y:S01]  /*1390*/  @P3 LDC.64 R196, c[0x0][0x390] ;  /* 0x0000e400ffc43b82 */ /* 0x000f220000000a00 */
[----:B------:R-:W-:Y:S02]  /*13a0*/  PLOP3.LUT P4, PT, PT, PT, PT, 0x8, 0x80 ;  /* 0x000000000080781c */ /* 0x000fe40003f8e170 */
[----:B------:R-:W-:-:S05]  /*13b0*/  @P1 PLOP3.LUT P4, PT, P0, PT, PT, 0x80, 0x8 ;  /* 0x000000000008181c */ /* 0x000fca000078f070 */
[----:B0-----:R-:W0:Y:S01]  /*13c0*/  @P1 LDC.64 R12, c[0x0][0x3a0] ;  /* 0x0000e800ff0c1b82 */ /* 0x001e220000000a00 */
[----:B------:R-:W-:Y:S02]  /*13d0*/  @P3 IADD3 R21, PT, PT, R85, 0x20, RZ ;  /* 0x0000002055153810 */ /* 0x000fe40007ffe0ff */
[----:B------:R-:W-:-:S03]  /*13e0*/  IADD3 R25, PT, PT, R84, 0x20, RZ ;  /* 0x0000002054197810 */ /* 0x000fc60007ffe0ff */
[----:B---3--:R-:W-:-:S04]  /*13f0*/  @P3 IMAD.WIDE.U32 R14, R21, 0x10, R14 ;  /* 0x00000010150e3825 */ /* 0x008fc800078e000e */
[----:B0-----:R-:W-:-:S04]  /*1400*/  @P1 IMAD.WIDE.U32 R12, R25, 0x10, R12 ;  /* 0x00000010190c1825 */ /* 0x001fc800078e000c */
[CC--:B--2---:R-:W-:Y:S01]  /*1410*/  @P6 FFMA.FTZ R8, R4.reuse, R152.reuse, R8 ;  /* 0x0000009804086223 */ /* 0x0c4fe20000010008 */
[----:B------:R-:W-:Y:S02]  /*1420*/  PLOP3.LUT P6, PT, PT, PT, PT, 0x8, 0x80 ;  /* 0x000000000080781c */ /* 0x000fe40003fce170 */
[----:B------:R-:W-:Y:S01]  /*1430*/  @P1 PLOP3.LUT P6, PT, P0, PT, PT, 0x80, 0x8 ;  /* 0x000000000008181c */ /* 0x000fe200007cf070 */
[-C--:B------:R-:W-:Y:S01]  /*1440*/  @!P1 FMUL.FTZ R18, R4, R152.reuse ;  /* 0x0000009804129220 */ /* 0x080fe20000410000 */
[CC--:B------:R-:W-:Y:S01]  /*1450*/  @!P1 FMUL.FTZ R19, R5.reuse, R152.reuse ;  /* 0x0000009805139220 */ /* 0x0c0fe20000410000 */
[----:B------:R-:W-:Y:S01]  /*1460*/  @!P1 PLOP3.LUT P0, PT, P2, PT, PT, 0x80, 0x8 ;  /* 0x000000000008981c */ /* 0x000fe2000170f070 */
[----:B------:R-:W-:-:S03]  /*1470*/  @P5 FFMA.FTZ R9, R5, R152, R9 ;  /* 0x0000009805095223 */ /* 0x000fc60000010009 */
[----:B------:R-:W-:Y:S01]  /*1480*/  @!P1 FSEL R8, R18, RZ, P0 ;  /* 0x000000ff12089208 */ /* 0x000fe20000000000 */
[CC--:B------:R-:W-:Y:S01]  /*1490*/  @!P1 FMUL.FTZ R18, R6.reuse, R152.reuse ;  /* 0x0000009806129220 */ /* 0x0c0fe20000410000 */
[----:B------:R-:W-:Y:S01]  /*14a0*/  @!P1 FSEL R9, R19, RZ, P0 ;  /* 0x000000ff13099208 */ /* 0x000fe20000000000 */
[CC--:B------:R-:W-:Y:S01]  /*14b0*/  @!P1 FMUL.FTZ R19, R7.reuse, R152.reuse ;  /* 0x0000009807139220 */ /* 0x0c0fe20000410000 */
[-C--:B------:R-:W-:Y:S02]  /*14c0*/  @P4 FFMA.FTZ R10, R6, R152.reuse, R10 ;  /* 0x00000098060a4223 */ /* 0x080fe4000001000a */
[----:B------:R-:W-:Y:S01]  /*14d0*/  @P6 FFMA.FTZ R11, R7, R152, R11 ;  /* 0x00000098070b6223 */ /* 0x000fe2000001000b */
[----:B------:R-:W-:Y:S02]  /*14e0*/  @!P1 FSEL R10, R18, RZ, P0 ;  /* 0x000000ff120a9208 */ /* 0x000fe40000000000 */
[----:B------:R-:W-:Y:S01]  /*14f0*/  @!P1 FSEL R11, R19, RZ, P0 ;  /* 0x000000ff130b9208 */ /* 0x000fe20000000000 */
[----:B-1----:R-:W-:-:S04]  /*1500*/  IMAD.WIDE R18, R128, 0x4, R16 ;  /* 0x0000000480127825 */ /* 0x002fc800078e0210 */
[----:B------:R-:W-:Y:S01]  /*1510*/  IMAD.WIDE.U32 R16, R84, 0x10, R194 ;  /* 0x0000001054107825 */ /* 0x000fe200078e00c2 */
[----:B------:R0:W5:Y:S04]  /*1520*/  LDG.E R154, desc[UR6][R18.64] ;  /* 0x00000006129a7981 */ /* 0x000168000c1e1900 */
[----:B------:R1:W-:Y:S04]  /*1530*/  STG.E.128 desc[UR6][R16.64], R8 ;  /* 0x0000000810007986 */ /* 0x0003e8000c101d06 */
[----:B------:R-:W2:Y:S01]  /*1540*/  @P3 LDG.E.128 R4, desc[UR6][R14.64] ;  /* 0x000000060e043981 */ /* 0x000ea2000c1e1d00 */
[----:B------:R-:W-:Y:S01]  /*1550*/  PLOP3.LUT P2, PT, PT, PT, PT, 0x8, 0x80 ;  /* 0x000000000080781c */ /* 0x000fe20003f4e170 */
[----:B0-----:R-:W0:Y:S02]  /*1560*/  @P3 LDC.64 R18, c[0x0][0x390] ;  /* 0x0000e400ff123b82 */ /* 0x001e240000000a00 */
[----:B------:R-:W3:Y:S01]  /*1570*/  @P1 LDG.E.128 R12, desc[UR6][R12.64] ;  /* 0x000000060c0c1981 */ /* 0x000ee2000c1e1d00 */
[----:B------:R-:W-:-:S02]  /*1580*/  PLOP3.LUT P4, PT, PT, PT, PT, 0x8, 0x80 ;  /* 0x000000000080781c */ /* 0x000fc40003f8e170 */
[----:B------:R-:W-:-:S03]  /*1590*/  @P1 PLOP3.LUT P2, PT, P0, PT, PT, 0x80, 0x8 ;  /* 0x000000000008181c */ /* 0x000fc6000074f070 */
[----:B-1----:R-:W1:Y:S01]  /*15a0*/  @P1 LDC.64 R16, c[0x0][0x3a0] ;  /* 0x0000e800ff101b82 */ /* 0x002e620000000a00 */
[----:B------:R-:W-:Y:S02]  /*15b0*/  @P1 PLOP3.LUT P4, PT, P0, PT, PT, 0x80, 0x8 ;  /* 0x000000000008181c */ /* 0x000fe4000078f070 */
[----:B------:R-:W-:Y:S02]  /*15c0*/  PLOP3.LUT P5, PT, PT, PT, PT, 0x8, 0x80 ;  /* 0x000000000080781c */ /* 0x000fe40003fae170 */
[----:B------:R-:W-:Y:S02]  /*15d0*/  PLOP3.LUT P6, PT, PT, PT, PT, 0x8, 0x80 ;  /* 0x000000000080781c */ /* 0x000fe40003fce170 */
[----:B------:R-:W-:Y:S02]  /*15e0*/  @P1 PLOP3.LUT P5, PT, P0, PT, PT, 0x80, 0x8 ;  /* 0x000000000008181c */ /* 0x000fe400007af070 */
[----:B------:R-:W-:Y:S02]  /*15f0*/  @P1 PLOP3.LUT P6, PT, P0, PT, PT, 0x80, 0x8 ;  /* 0x000000000008181c */ /* 0x000fe400007cf070 */
[----:B------:R-:W-:-:S02]  /*1600*/  @P3 IADD3 R23, PT, PT, R85, 0x40, RZ ;  /* 0x0000004055173810 */ /* 0x000fc40007ffe0ff */
[----:B------:R-:W-:-:S03]  /*1610*/  IADD3 R29, PT, PT, R84, 0x40, RZ ;  /* 0x00000040541d7810 */ /* 0x000fc60007ffe0ff */
[----:B0-----:R-:W-:Y:S02]  /*1620*/  @P3 IMAD.WIDE.U32 R18, R23, 0x10, R18 ;  /* 0x0000001017123825 */ /* 0x001fe400078e0012 */
[----:B------:R-:W0:Y:S02]  /*1630*/  @P3 LDC.64 R22, c[0x0][0x390] ;  /* 0x0000e400ff163b82 */ /* 0x000e240000000a00 */
[----:B-1----:R-:W-:-:S04]  /*1640*/  @P1 IMAD.WIDE.U32 R16, R29, 0x10, R16 ;  /* 0x000000101d101825 */ /* 0x002fc800078e0010 */
[CC--:B--2---:R-:W-:Y:S01]  /*1650*/  @!P1 FMUL.FTZ R20, R4.reuse, R152.reuse ;  /* 0x0000009804149220 */ /* 0x0c4fe20000410000 */
[CC--:B------:R-:W-:Y:S01]  /*1660*/  @!P1 FMUL.FTZ R21, R5.reuse, R152.reuse ;  /* 0x0000009805159220 */ /* 0x0c0fe20000410000 */
[-C--:B---3--:R-:W-:Y:S01]  /*1670*/  @P2 FFMA.FTZ R12, R4, R152.reuse, R12 ;  /* 0x00000098040c2223 */ /* 0x088fe2000001000c */
[-C--:B------:R-:W-:Y:S02]  /*1680*/  @P4 FFMA.FTZ R13, R5, R152.reuse, R13 ;  /* 0x00000098050d4223 */ /* 0x080fe4000001000d */
[----:B------:R-:W-:Y:S01]  /*1690*/  @!P1 FSEL R12, R20, RZ, P0 ;  /* 0x000000ff140c9208 */ /* 0x000fe20000000000 */
[CC--:B------:R-:W-:Y:S01]  /*16a0*/  @!P1 FMUL.FTZ R20, R6.reuse, R152.reuse ;  /* 0x0000009806149220 */ /* 0x0c0fe20000410000 */
[----:B------:R-:W-:Y:S01]  /*16b0*/  @!P1 FSEL R13, R21, RZ, P0 ;  /* 0x000000ff150d9208 */ /* 0x000fe20000000000 */
[CC--:B------:R-:W-:Y:S01]  /*16c0*/  @!P1 FMUL.FTZ R21, R7.reuse, R152.reuse ;  /* 0x0000009807159220 */ /* 0x0c0fe20000410000 */
[-C--:B------:R-:W-:Y:S01]  /*16d0*/  @P5 FFMA.FTZ R14, R6, R152.reuse, R14 ;  /* 0x00000098060e5223 */ /* 0x080fe2000001000e */
[----:B------:R-:W-:Y:S01]  /*16e0*/  @P6 FFMA.FTZ R15, R7, R152, R15 ;  /* 0x00000098070f6223 */ /* 0x000fe2000001000f */
[----:B------:R-:W-:-:S02]  /*16f0*/  @!P1 FSEL R14, R20, RZ, P0 ;  /* 0x000000ff140e9208 */ /* 0x000fc40000000000 */
[----:B------:R-:W-:Y:S01]  /*1700*/  @!P1 FSEL R15, R21, RZ, P0 ;  /* 0x000000ff150f9208 */ /* 0x000fe20000000000 */
[----:B------:R-:W-:-:S05]  /*1710*/  IMAD.WIDE.U32 R20, R25, 0x10, R194 ;  /* 0x0000001019147825 */ /* 0x000fca00078e00c2 */
[----:B------:R1:W-:Y:S04]  /*1720*/  STG.E.128 desc[UR6][R20.64], R12 ;  /* 0x0000000c14007986 */ /* 0x0003e8000c101d06 */
[----:B------:R-:W2:Y:S04]  /*1730*/  @P3 LDG.E.128 R4, desc[UR6][R18.64] ;  /* 0x0000000612043981 */ /* 0x000ea8000c1e1d00 */
[----:B------:R-:W3:Y:S01]  /*1740*/  @P1 LDG.E.128 R16, desc[UR6][R16.64] ;  /* 0x0000000610101981 */ /* 0x000ee2000c1e1d00 */
[----:B------:R-:W-:Y:S02]  /*1750*/  PLOP3.LUT P2, PT, PT, PT, PT, 0x8, 0x80 ;  /* 0x000000000080781c */ /* 0x000fe40003f4e170 */
[----:B------:R-:W-:Y:S01]  /*1760*/  PLOP3.LUT P4, PT, PT, PT, PT, 0x8, 0x80 ;  /* 0x000000000080781c */ /* 0x000fe20003f8e170 */
[----:B-1----:R-:W1:Y:S01]  /*1770*/  @P1 LDC.64 R20, c[0x0][0x3a0] ;  /* 0x0000e800ff141b82 */ /* 0x002e620000000a00 */
[----:B------:R-:W-:-:S02]  /*1780*/  @P1 PLOP3.LUT P2, PT, P0, PT, PT, 0x80, 0x8 ;  /* 0x000000000008181c */ /* 0x000fc4000074f070 */
        /* <DEDUP_REMOVED lines=327> */
[----:B------:R-:W-:Y:S01]  /*2c00*/  @P1 PLOP3.LUT P2, PT, P0, PT, PT, 0x80, 0x8 ;  /* 0x000000000008181c */ /* 0x000fe2000074f070 */
[----:B-1----:R-:W1:Y:S01]  /*2c10*/  @P1 LDC.64 R64, c[0x0][0x3a0] ;  /* 0x0000e800ff401b82 */ /* 0x002e620000000a00 */
[----:B------:R-:W-:-:S02]  /*2c20*/  PLOP3.LUT P4, PT, PT, PT, PT, 0x8, 0x80 ;  /* 0x000000000080781c */ /* 0x000fc40003f8e170 */
[----:B------:R-:W-:Y:S02]  /*2c30*/  @P1 PLOP3.LUT P4, PT, P0, PT, PT, 0x80, 0x8 ;  /* 0x000000000008181c */ /* 0x000fe4000078f070 */
[----:B------:R-:W-:Y:S02]  /*2c40*/  PLOP3.LUT P5, PT, PT, PT, PT, 0x8, 0x80 ;  /* 0x000000000080781c */ /* 0x000fe40003fae170 */
[----:B------:R-:W-:Y:S02]  /*2c50*/  PLOP3.LUT P6, PT, PT, PT, PT, 0x8, 0x80 ;  /* 0x000000000080781c */ /* 0x000fe40003fce170 */
[----:B------:R-:W-:Y:S02]  /*2c60*/  @P1 PLOP3.LUT P5, PT, P0, PT, PT, 0x80, 0x8 ;  /* 0x000000000008181c */ /* 0x000fe400007af070 */
[----:B------:R-:W-:Y:S02]  /*2c70*/  @P1 PLOP3.LUT P6, PT, P0, PT, PT, 0x80, 0x8 ;  /* 0x000000000008181c */ /* 0x000fe400007cf070 */
[----:B------:R-:W-:-:S02]  /*2c80*/  @P3 IADD3 R71, PT, PT, R85, 0x1c0, RZ ;  /* 0x000001c055473810 */ /* 0x000fc40007ffe0ff */
[----:B------:R-:W-:-:S03]  /*2c90*/  IADD3 R73, PT, PT, R84, 0x1c0, RZ ;  /* 0x000001c054497810 */ /* 0x000fc60007ffe0ff */
[----:B0-----:R-:W-:-:S04]  /*2ca0*/  @P3 IMAD.WIDE.U32 R66, R71, 0x10, R66 ;  /* 0x0000001047423825 */ /* 0x001fc800078e0042 */
[----:B-1----:R-:W-:-:S04]  /*2cb0*/  @P1 IMAD.WIDE.U32 R64, R73, 0x10, R64 ;  /* 0x0000001049401825 */ /* 0x002fc800078e0040 */
[CC--:B--2---:R-:W-:Y:S01]  /*2cc0*/  @!P1 FMUL.FTZ R68, R4.reuse, R152.reuse ;  /* 0x0000009804449220 */ /* 0x0c4fe20000410000 */
[CC--:B------:R-:W-:Y:S01]  /*2cd0*/  @!P1 FMUL.FTZ R70, R5.reuse, R152.reuse ;  /* 0x0000009805469220 */ /* 0x0c0fe20000410000 */
[-C--:B---3--:R-:W-:Y:S01]  /*2ce0*/  @P2 FFMA.FTZ R60, R4, R152.reuse, R60 ;  /* 0x00000098043c2223 */ /* 0x088fe2000001003c */
[-C--:B------:R-:W-:Y:S02]  /*2cf0*/  @P4 FFMA.FTZ R61, R5, R152.reuse, R61 ;  /* 0x00000098053d4223 */ /* 0x080fe4000001003d */
[----:B------:R-:W-:Y:S01]  /*2d00*/  @!P1 FSEL R60, R68, RZ, P0 ;  /* 0x000000ff443c9208 */ /* 0x000fe20000000000 */
[-C--:B------:R-:W-:Y:S01]  /*2d10*/  @!P1 FMUL.FTZ R68, R6, R152.reuse ;  /* 0x0000009806449220 */ /* 0x080fe20000410000 */
[----:B------:R-:W-:Y:S01]  /*2d20*/  @!P1 FSEL R61, R70, RZ, P0 ;  /* 0x000000ff463d9208 */ /* 0x000fe20000000000 */
[CC--:B------:R-:W-:Y:S01]  /*2d30*/  @!P1 FMUL.FTZ R70, R7.reuse, R152.reuse ;  /* 0x0000009807469220 */ /* 0x0c0fe20000410000 */
[-C--:B------:R-:W-:Y:S01]  /*2d40*/  @P5 FFMA.FTZ R62, R6, R152.reuse, R62 ;  /* 0x00000098063e5223 */ /* 0x080fe2000001003e */
[----:B------:R-:W-:Y:S01]  /*2d50*/  @P6 FFMA.FTZ R63, R7, R152, R63 ;  /* 0x00000098073f6223 */ /* 0x000fe2000001003f */
[----:B------:R-:W-:Y:S01]  /*2d60*/  @!P1 FSEL R62, R68, RZ, P0 ;  /* 0x000000ff443e9208 */ /* 0x000fe20000000000 */
[----:B------:R-:W-:Y:S01]  /*2d70*/  IMAD.WIDE.U32 R68, R69, 0x10, R194 ;  /* 0x0000001045447825 */ /* 0x000fe200078e00c2 */
[----:B------:R-:W-:-:S02]  /*2d80*/  @!P1 FSEL R63, R70, RZ, P0 ;  /* 0x000000ff463f9208 */ /* 0x000fc40000000000 */
[----:B------:R-:W0:Y:S03]  /*2d90*/  @P3 LDC.64 R70, c[0x0][0x390] ;  /* 0x0000e400ff463b82 */ /* 0x000e260000000a00 */
[----:B------:R1:W-:Y:S04]  /*2da0*/  STG.E.128 desc[UR6][R68.64], R60 ;  /* 0x0000003c44007986 */ /* 0x0003e8000c101d06 */
[----:B------:R-:W2:Y:S04]  /*2db0*/  @P3 LDG.E.128 R4, desc[UR6][R66.64] ;  /* 0x0000000642043981 */ /* 0x000ea8000c1e1d00 */
[----:B------:R-:W3:Y:S01]  /*2dc0*/  @P1 LDG.E.128 R64, desc[UR6][R64.64] ;  /* 0x0000000640401981 */ /* 0x000ee2000c1e1d00 */
[----:B------:R-:W-:-:S02]  /*2dd0*/  PLOP3.LUT P2, PT, PT, PT, PT, 0x8, 0x80 ;  /* 0x000000000080781c */ /* 0x000fc40003f4e170 */
[----:B------:R-:W-:Y:S01]  /*2de0*/  @P1 PLOP3.LUT P2, PT, P0, PT, PT, 0x80, 0x8 ;  /* 0x000000000008181c */ /* 0x000fe2000074f070 */
[----:B-1----:R-:W1:Y:S01]  /*2df0*/  @P1 LDC.64 R68, c[0x0][0x3a0] ;  /* 0x0000e800ff441b82 */ /* 0x002e620000000a00 */
[----:B------:R-:W-:Y:S02]  /*2e00*/  PLOP3.LUT P4, PT, PT, PT, PT, 0x8, 0x80 ;  /* 0x000000000080781c */ /* 0x000fe40003f8e170 */
[----:B------:R-:W-:Y:S02]  /*2e10*/  @P1 PLOP3.LUT P4, PT, P0, PT, PT, 0x80, 0x8 ;  /* 0x000000000008181c */ /* 0x000fe4000078f070 */
[----:B------:R-:W-:Y:S02]  /*2e20*/  PLOP3.LUT P5, PT, PT, PT, PT, 0x8, 0x80 ;  /* 0x000000000080781c */ /* 0x000fe40003fae170 */
[----:B------:R-:W-:Y:S02]  /*2e30*/  PLOP3.LUT P6, PT, PT, PT, PT, 0x8, 0x80 ;  /* 0x000000000080781c */ /* 0x000fe40003fce170 */
[----:B------:R-:W-:-:S02]  /*2e40*/  @P1 PLOP3.LUT P5, PT, P0, PT, PT, 0x80, 0x8 ;  /* 0x000000000008181c */ /* 0x000fc400007af070 */
[----:B------:R-:W-:Y:S02]  /*2e50*/  @P1 PLOP3.LUT P6, PT, P0, PT, PT, 0x80, 0x8 ;  /* 0x000000000008181c */ /* 0x000fe400007cf070 */
[----:B------:R-:W-:Y:S02]  /*2e60*/  @P3 IADD3 R75, PT, PT, R85, 0x1e0, RZ ;  /* 0x000001e0554b3810 */ /* 0x000fe40007ffe0ff */
        /* <DEDUP_REMOVED lines=59> */
[----:B------:R-:W-:-:S05]  /*3220*/  @P3 IADD3 R83, PT, PT, R85, 0x220, RZ ;  /* 0x0000022055533810 */ /* 0x000fca0007ffe0ff */
[----:B0-----:R-:W-:-:S04]  /*3230*/  @P3 IMAD.WIDE.U32 R78, R83, 0x10, R78 ;  /* 0x00000010534e3825 */ /* 0x001fc800078e004e */
[CC--:B--2---:R-:W-:Y:S01]  /*3240*/  @!P1 FMUL.FTZ R81, R4.reuse, R152.reuse ;  /* 0x0000009804519220 */ /* 0x0c4fe20000410000 */
[-C--:B------:R-:W-:Y:S01]  /*3250*/  @!P1 FMUL.FTZ R82, R5, R152.reuse ;  /* 0x0000009805529220 */ /* 0x080fe20000410000 */
[-C--:B------:R-:W-:Y:S01]  /*3260*/  @!P1 FMUL.FTZ R86, R7, R152.reuse ;  /* 0x0000009807569220 */ /* 0x080fe20000410000 */
[-C--:B---3--:R-:W-:Y:S02]  /*3270*/  @P2 FFMA.FTZ R72, R4, R152.reuse, R72 ;  /* 0x0000009804482223 */ /* 0x088fe40000010048 */
[----:B------:R-:W-:Y:S01]  /*3280*/  @!P1 FSEL R72, R81, RZ, P0 ;  /* 0x000000ff51489208 */ /* 0x000fe20000000000 */
[CC--:B------:R-:W-:Y:S01]  /*3290*/  @!P1 FMUL.FTZ R81, R6.reuse, R152.reuse ;  /* 0x0000009806519220 */ /* 0x0c0fe20000410000 */
[-C--:B------:R-:W-:Y:S01]  /*32a0*/  @P4 FFMA.FTZ R73, R5, R152.reuse, R73 ;  /* 0x0000009805494223 */ /* 0x080fe20000010049 */
[-C--:B------:R-:W-:Y:S01]  /*32b0*/  @P5 FFMA.FTZ R74, R6, R152.reuse, R74 ;  /* 0x00000098064a5223 */ /* 0x080fe2000001004a */
[----:B------:R-:W-:Y:S01]  /*32c0*/  @!P1 FSEL R73, R82, RZ, P0 ;  /* 0x000000ff52499208 */ /* 0x000fe20000000000 */
[----:B------:R-:W-:Y:S01]  /*32d0*/  @P6 FFMA.FTZ R75, R7, R152, R75 ;  /* 0x00000098074b6223 */ /* 0x000fe2000001004b */
[----:B------:R-:W-:-:S02]  /*32e0*/  IADD3 R82, PT, PT, R84, 0x220, RZ ;  /* 0x0000022054527810 */ /* 0x000fc40007ffe0ff */
[----:B------:R-:W-:Y:S01]  /*32f0*/  @!P1 FSEL R74, R81, RZ, P0 ;  /* 0x000000ff514a9208 */ /* 0x000fe20000000000 */
[----:B------:R-:W-:Y:S01]  /*3300*/  IMAD.WIDE.U32 R80, R80, 0x10, R194 ;  /* 0x0000001050507825 */ /* 0x000fe200078e00c2 */
[----:B------:R-:W-:-:S03]  /*3310*/  @!P1 FSEL R75, R86, RZ, P0 ;  /* 0x000000ff564b9208 */ /* 0x000fc60000000000 */
[----:B-1----:R-:W-:Y:S02]  /*3320*/  @P1 IMAD.WIDE.U32 R76, R82, 0x10, R76 ;  /* 0x00000010524c1825 */ /* 0x002fe400078e004c */
[----:B------:R0:W-:Y:S04]  /*3330*/  STG.E.128 desc[UR6][R80.64], R72 ;  /* 0x0000004850007986 */ /* 0x0001e8000c101d06 */
[----:B------:R-:W2:Y:S04]  /*3340*/  @P3 LDG.E.128 R4, desc[UR6][R78.64] ;  /* 0x000000064e043981 */ /* 0x000ea8000c1e1d00 */
[----:B------:R-:W3:Y:S01]  /*3350*/  @P1 LDG.E.128 R76, desc[UR6][R76.64] ;  /* 0x000000064c4c1981 */ /* 0x000ee2000c1e1d00 */
[----:B------:R-:W-:-:S02]  /*3360*/  PLOP3.LUT P2, PT, PT, PT, PT, 0x8, 0x80 ;  /* 0x000000000080781c */ /* 0x000fc40003f4e170 */
[----:B------:R-:W-:Y:S01]  /*3370*/  @P1 PLOP3.LUT P2, PT, P0, PT, PT, 0x80, 0x8 ;  /* 0x000000000008181c */ /* 0x000fe2000074f070 */
[----:B0-----:R-:W0:Y:S01]  /*3380*/  @P1 LDC.64 R80, c[0x0][0x3a0] ;  /* 0x0000e800ff501b82 */ /* 0x001e220000000a00 */
[----:B------:R-:W-:Y:S02]  /*3390*/  PLOP3.LUT P4, PT, PT, PT, PT, 0x8, 0x80 ;  /* 0x000000000080781c */ /* 0x000fe40003f8e170 */
[----:B------:R-:W-:Y:S02]  /*33a0*/  @P1 PLOP3.LUT P4, PT, P0, PT, PT, 0x80, 0x8 ;  /* 0x000000000008181c */ /* 0x000fe4000078f070 */
[----:B------:R-:W-:Y:S02]  /*33b0*/  PLOP3.LUT P5, PT, PT, PT, PT, 0x8, 0x80 ;  /* 0x000000000080781c */ /* 0x000fe40003fae170 */
[----:B------:R-:W-:Y:S02]  /*33c0*/  PLOP3.LUT P6, PT, PT, PT, PT, 0x8, 0x80 ;  /* 0x000000000080781c */ /* 0x000fe40003fce170 */
[----:B------:R-:W-:-:S02]  /*33d0*/  @P1 PLOP3.LUT P5, PT, P0, PT, PT, 0x80, 0x8 ;  /* 0x000000000008181c */ /* 0x000fc400007af070 */
[----:B------:R-:W-:Y:S02]  /*33e0*/  @P1 PLOP3.LUT P6, PT, P0, PT, PT, 0x80, 0x8 ;  /* 0x000000000008181c */ /* 0x000fe400007cf070 */
[----:B------:R-:W-:-:S05]  /*33f0*/  @P3 IADD3 R188, PT, PT, R85, 0x240, RZ ;  /* 0x0000024055bc3810 */ /* 0x000fca0007ffe0ff */
[----:B----4-:R-:W-:-:S04]  /*3400*/  @P3 IMAD.WIDE.U32 R192, R188, 0x10, R192 ;  /* 0x00000010bcc03825 */ /* 0x010fc800078e00c0 */
        /* <DEDUP_REMOVED lines=14> */
[----:B0-----:R-:W-:Y:S02]  /*34f0*/  @P1 IMAD.WIDE.U32 R80, R86, 0x10, R80 ;  /* 0x0000001056501825 */ /* 0x001fe400078e0050 */
[----:B------:R0:W-:Y:S04]  /*3500*/  STG.E.128 desc[UR6][R82.64], R76 ;  /* 0x0000004c52007986 */ /* 0x0001e8000c101d06 */
[----:B------:R1:W2:Y:S01]  /*3510*/  @P3 LDG.E.128 R4, desc[UR6][R192.64] ;  /* 0x00000006c0043981 */ /* 0x0002a2000c1e1d00 */
[----:B------:R-:W-:-:S03]  /*3520*/  PLOP3.LUT P2, PT, PT, PT, PT, 0x8, 0x80 ;  /* 0x000000000080781c */ /* 0x000fc60003f4e170 */
[----:B0-----:R-:W3:Y:S01]  /*3530*/  @P1 LDG.E.128 R80, desc[UR6][R80.64] ;  /* 0x0000000650501981 */ /* 0x001ee2000c1e1d00 */
[----:B------:R-:W-:Y:S01]  /*3540*/  @P1 PLOP3.LUT P2, PT, P0, PT, PT, 0x80, 0x8 ;  /* 0x000000000008181c */ /* 0x000fe2000074f070 */
[----:B-1----:R-:W0:Y:S01]  /*3550*/  @P1 LDC.64 R192, c[0x0][0x3a0] ;  /* 0x0000e800ffc01b82 */ /* 0x002e220000000a00 */
        /* <DEDUP_REMOVED lines=8> */
[----:B------:R-:W-:-:S04]  /*35e0*/  @P3 IMAD.WIDE.U32 R196, R85, 0x10, R196 ;  /* 0x0000001055c43825 */ /* 0x000fc800078e00c4 */
[----:B0-----:R-:W-:-:S04]  /*35f0*/  @P1 IMAD.WIDE.U32 R192, R191, 0x10, R192 ;  /* 0x00000010bfc01825 */ /* 0x001fc800078e00c0 */
        /* <DEDUP_REMOVED lines=12> */
[----:B------:R-:W-:-:S05]  /*36c0*/  @!P1 FSEL R83, R188, RZ, P0 ;  /* 0x000000ffbc539208 */ /* 0x000fca0000000000 */
[----:B------:R0:W-:Y:S04]  /*36d0*/  STG.E.128 desc[UR6][R86.64], R80 ;  /* 0x0000005056007986 */ /* 0x0001e8000c101d06 */
[----:B------:R1:W2:Y:S04]  /*36e0*/  @P3 LDG.E.128 R4, desc[UR6][R196.64] ;  /* 0x00000006c4043981 */ /* 0x0002a8000c1e1d00 */
[----:B0-----:R0:W3:Y:S01]  /*36f0*/  @P1 LDG.E.128 R84, desc[UR6][R192.64] ;  /* 0x00000006c0541981 */ /* 0x0010e2000c1e1d00 */
        /* <DEDUP_REMOVED lines=9> */
[----:B-1----:R-:W-:-:S04]  /*3790*/  FADD.FTZ R197, R188, R17 ;  /* 0x00000011bcc57221 */ /* 0x002fc80000010000 */
        /* <DEDUP_REMOVED lines=57> */
[----:B------:R-:W-:-:S03]  /*3b30*/  PLOP3.LUT P5, PT, PT, PT, PT, 0x8, 0x80 ;  /* 0x000000000080781c */ /* 0x000fc60003fae170 */
[----:B------:R-:W-:Y:S01]  /*3b40*/  FADD.FTZ R193, R188, R75 ;  /* 0x0000004bbcc17221 */ /* 0x000fe20000010000 */
[----:B------:R-:W-:Y:S02]  /*3b50*/  @P1 PLOP3.LUT P5, PT, P0, PT, PT, 0x80, 0x8 ;  /* 0x000000000008181c */ /* 0x000fe400007af070 */
[----:B------:R-:W-:Y:S01]  /*3b60*/  PLOP3.LUT P2, PT, PT, PT, PT, 0x8, 0x80 ;  /* 0x000000000080781c */ /* 0x000fe20003f4e170 */
[----:B------:R-:W-:Y:S01]  /*3b70*/  FADD.FTZ R188, R193, R76 ;  /* 0x0000004cc1bc7221 */ /* 0x000fe20000010000 */
[----:B------:R-:W-:Y:S02]  /*3b80*/  PLOP3.LUT P3, PT, PT, PT, PT, 0x8, 0x80 ;  /* 0x000000000080781c */ /* 0x000fe40003f6e170 */
[----:B------:R-:W-:Y:S02]  /*3b90*/  PLOP3.LUT P4, PT, PT, PT, PT, 0x8, 0x80 ;  /* 0x000000000080781c */ /* 0x000fe40003f8e170 */
[----:B------:R-:W-:Y:S02]  /*3ba0*/  @P1 PLOP3.LUT P2, PT, P0, PT, PT, 0x80, 0x8 ;  /* 0x000000000008181c */ /* 0x000fe4000074f070 */
[----:B------:R-:W-:-:S02]  /*3bb0*/  @P1 PLOP3.LUT P3, PT, P0, PT, PT, 0x80, 0x8 ;  /* 0x000000000008181c */ /* 0x000fc4000076f070 */
[----:B------:R-:W-:Y:S01]  /*3bc0*/  @P1 PLOP3.LUT P4, PT, P0, PT, PT, 0x80, 0x8 ;  /* 0x000000000008181c */ /* 0x000fe2000078f070 */
[----:B------:R-:W-:Y:S01]  /*3bd0*/  FADD.FTZ R193, R188, R77 ;  /* 0x0000004dbcc17221 */ /* 0x000fe20000010000 */
[----:B--2---:R-:W-:-:S03]  /*3be0*/  @!P1 FMUL.FTZ R192, R7, R152 ;  /* 0x0000009807c09220 */ /* 0x004fc60000410000 */
[----:B------:R-:W-:Y:S01]  /*3bf0*/  FADD.FTZ R188, R193, R78 ;  /* 0x0000004ec1bc7221 */ /* 0x000fe20000010000 */
[----:B------:R-:W-:-:S04]  /*3c00*/  IMAD.WIDE.U32 R194, R191, 0x10, R194 ;  /* 0x00000010bfc27825 */ /* 0x000fc800078e00c2 */
[-C--:B------:R-:W-:Y:S01]  /*3c10*/  @!P1 FMUL.FTZ R191, R5, R152.reuse ;  /* 0x0000009805bf9220 */ /* 0x080fe20000410000 */
[----:B------:R-:W-:Y:S02]  /*3c20*/  FADD.FTZ R193, R188, R79 ;  /* 0x0000004fbcc17221 */ /* 0x000fe40000010000 */
[----:B------:R-:W0:Y:S02]  /*3c30*/  S2R R188, SR_TID.X ;  /* 0x0000000000bc7919 */ /* 0x000e240000002100 */
[----:B------:R-:W-:Y:S01]  /*3c40*/  FADD.FTZ R193, R193, R80 ;  /* 0x00000050c1c17221 */ /* 0x000fe20000010000 */
[-C--:B---3--:R-:W-:Y:S01]  /*3c50*/  @P5 FFMA.FTZ R87, R7, R152.reuse, R87 ;  /* 0x0000009807575223 */ /* 0x088fe20000010057 */
[----:B------:R-:W-:Y:S01]  /*3c60*/  @!P1 FSEL R87, R192, RZ, P0 ;  /* 0x000000ffc0579208 */ /* 0x000fe20000000000 */
[CC--:B------:R-:W-:Y:S01]  /*3c70*/  @P2 FFMA.FTZ R84, R4.reuse, R152.reuse, R84 ;  /* 0x0000009804542223 */ /* 0x0c0fe20000010054 */
[-C--:B------:R-:W-:Y:S01]  /*3c80*/  @!P1 FMUL.FTZ R192, R4, R152.reuse ;  /* 0x0000009804c09220 */ /* 0x080fe20000410000 */
[-C--:B------:R-:W-:Y:S01]  /*3c90*/  @P3 FFMA.FTZ R85, R5, R152.reuse, R85 ;  /* 0x0000009805553223 */ /* 0x080fe20000010055 */
[CC--:B------:R-:W-:Y:S01]  /*3ca0*/  @P4 FFMA.FTZ R86, R6.reuse, R152.reuse, R86 ;  /* 0x0000009806564223 */ /* 0x0c0fe20000010056 */
[----:B------:R-:W-:Y:S01]  /*3cb0*/  @!P1 FMUL.FTZ R152, R6, R152 ;  /* 0x0000009806989220 */ /* 0x000fe20000410000 */
[----:B------:R-:W-:Y:S01]  /*3cc0*/  @!P1 FSEL R85, R191, RZ, P0 ;  /* 0x000000ffbf559208 */ /* 0x000fe20000000000 */
[----:B------:R-:W-:Y:S01]  /*3cd0*/  FADD.FTZ R193, R193, R81 ;  /* 0x00000051c1c17221 */ /* 0x000fe20000010000 */
[----:B------:R-:W-:-:S02]  /*3ce0*/  @!P1 FSEL R84, R192, RZ, P0 ;  /* 0x000000ffc0549208 */ /* 0x000fc40000000000 */
[----:B------:R-:W-:Y:S01]  /*3cf0*/  @!P1 FSEL R86, R152, RZ, P0 ;  /* 0x000000ff98569208 */ /* 0x000fe20000000000 */
[----:B------:R-:W-:-:S04]  /*3d00*/  FADD.FTZ R152, R193, R82 ;  /* 0x00000052c1987221 */ /* 0x000fc80000010000 */
[----:B------:R1:W-:Y:S01]  /*3d10*/  STG.E.128 desc[UR6][R194.64], R84 ;  /* 0x00000054c2007986 */ /* 0x0003e2000c101d06 */
[----:B------:R-:W-:-:S04]  /*3d20*/  FADD.FTZ R191, R152, R83 ;  /* 0x0000005398bf7221 */ /* 0x000fc80000010000 */
[----:B------:R-:W-:Y:S01]  /*3d30*/  FADD.FTZ R152, R191, R84 ;  /* 0x00000054bf987221 */ /* 0x000fe20000010000 */
[----:B------:R-:W-:-:S03]  /*3d40*/  UMOV UR10, 0xffffffff ;  /* 0xffffffff000a7882 */ /* 0x000fc60000000000 */
[----:B------:R-:W-:-:S04]  /*3d50*/  FADD.FTZ R191, R152, R85 ;  /* 0x0000005598bf7221 */ /* 0x000fc80000010000 */
[----:B------:R-:W-:Y:S01]  /*3d60*/  FADD.FTZ R152, R191, R86 ;  /* 0x00000056bf987221 */ /* 0x000fe20000010000 */
[----:B0-----:R-:W-:-:S03]  /*3d70*/  LOP3.LUT P0, RZ, R188, 0x1f, RZ, 0xc0, !PT ;  /* 0x0000001fbcff7812 */ /* 0x001fc6000780c0ff */
[----:B------:R-:W-:Y:S01]  /*3d80*/  FADD.FTZ R197, R152, R87 ;  /* 0x0000005798c57221 */ /* 0x000fe20000010000 */
[----:B-1----:R-:W-:Y:S09]  /*3d90*/  BRA.DIV UR10, `(.L_x_70239) ;  /* 0x0000002a0a887947 */ /* 0x002ff2000b800000 */
        /* <DEDUP_REMOVED lines=13> */
[----:B------:R-:W-:-:S03]  /*3e70*/  FADD.FTZ R193, -R191, R9 ;  /* 0x00000009bfc17221 */ /* 0x000fc60000010100 */
[----:B------:R-:W-:Y:S01]  /*3e80*/  FFMA.FTZ R194, R192, R192, RZ ;  /* 0x000000c0c0c27223 */ /* 0x000fe200000100ff */
        /* <DEDUP_REMOVED lines=152> */
[C---:B------:R-:W-:Y:S01]  /*4810*/  FADD.FTZ R192, -R191.reuse, R86 ;  /* 0x00000056bfc07221 */ /* 0x040fe20000010100 */
[----:B------:R-:W-:Y:S02]  /*4820*/  FADD.FTZ R195, -R191, R87 ;  /* 0x00000057bfc37221 */ /* 0x000fe40000010100 */
        /* <DEDUP_REMOVED lines=12> */
.L_x_70254:
        /* <DEDUP_REMOVED lines=14> */
[----:B-----5:R-:W-:-:S13]  /*49d0*/  ISETP.GE.AND P0, PT, R154, 0x1, PT ;  /* 0x000000019a00780c */ /* 0x020fda0003f06270 */
[----:B0-----:R-:W-:Y:S05]  /*49e0*/  @!P0 BRA `(.L_x_70241) ;  /* 0x0000001c005c8947 */ /* 0x001fea0003800000 */
[----:B------:R-:W-:Y:S01]  /*49f0*/  FSEL R0, R191, RZ, !P1 ;  /* 0x000000ffbf007208 */ /* 0x000fe20004800000 */
[----:B------:R-:W-:Y:S01]  /*4a00*/  HADD2.F32 R196, -RZ, R170.H0_H0 ;  /* 0x200000aaffc47230 */ /* 0x000fe20000004100 */
[----:B------:R-:W-:Y:S01]  /*4a10*/  IADD3 R154, PT, PT, R154, -0x1, RZ ;  /* 0xffffffff9a9a7810 */ /* 0x000fe20007ffe0ff */
[----:B------:R-:W-:Y:S01]  /*4a20*/  HADD2.F32 R195, -RZ, R124.H0_H0 ;  /* 0x2000007cffc37230 */ /* 0x000fe20000004100 */
[----:B------:R-:W-:Y:S01]  /*4a30*/  SHF.R.U64 R193, R126, 0x10, R127 ;  /* 0x000000107ec17819 */ /* 0x000fe2000000127f */
[C---:B------:R-:W-:Y:S01]  /*4a40*/  FADD.FTZ R8, -R0.reuse, R8 ;  /* 0x0000000800087221 */ /* 0x040fe20000010100 */
[----:B------:R-:W-:Y:S01]  /*4a50*/  FADD.FTZ R9, -R0, R9 ;  /* 0x0000000900097221 */ /* 0x000fe20000010100 */
[----:B------:R-:W-:Y:S02]  /*4a60*/  IMAD R151, R154, R151, RZ ;  /* 0x000000979a977224 */ /* 0x000fe400078e02ff */
[----:B------:R-:W-:Y:S01]  /*4a70*/  FADD.FTZ R10, -R0, R10 ;  /* 0x0000000a000a7221 */ /* 0x000fe20000010100 */
[----:B------:R-:W-:Y:S01]  /*4a80*/  FMUL.FTZ R8, R152, R8 ;  /* 0x0000000898087220 */ /* 0x000fe20000410000 */
[C---:B------:R-:W-:Y:S01]  /*4a90*/  FADD.FTZ R11, -R0.reuse, R11 ;  /* 0x0000000b000b7221 */ /* 0x040fe20000010100 */
[----:B------:R-:W-:Y:S01]  /*4aa0*/  FADD.FTZ R12, -R0, R12 ;  /* 0x0000000c000c7221 */ /* 0x000fe20000010100 */
[----:B------:R-:W-:Y:S01]  /*4ab0*/  SHF.R.S32.HI R194, RZ, 0x1f, R151 ;  /* 0x0000001fffc27819 */ /* 0x000fe20000011497 */
        /* <DEDUP_REMOVED lines=77> */
[----:B------:R-:W-:Y:S01]  /*4f90*/  LEA.HI R194, R194, R151, RZ, 0x2 ;  /* 0x00000097c2c27211 */ /* 0x000fe200078f10ff */
[C---:B------:R-:W-:Y:S01]  /*4fa0*/  FMUL.FTZ R11, R152.reuse, R11 ;  /* 0x0000000b980b7220 */ /* 0x040fe20000410000 */
[----:B------:R-:W-:Y:S01]  /*4fb0*/  SHF.R.U32.HI R0, RZ, 0x10, R127 ;  /* 0x00000010ff007819 */ /* 0x000fe2000001167f */
[----:B------:R-:W-:Y:S01]  /*4fc0*/  HADD2.F32 R193, -RZ, R193.H0_H0 ;  /* 0x200000c1ffc17230 */ /* 0x000fe20000004100 */
[--C-:B------:R-:W-:Y:S01]  /*4fd0*/  SHF.R.U32.HI R151, RZ, 0x10, R125.reuse ;  /* 0x00000010ff977819 */ /* 0x100fe2000001167d */
[----:B------:R-:W-:Y:S01]  /*4fe0*/  FMUL.FTZ R9, R152, R9 ;  /* 0x0000000998097220 */ /* 0x000fe20000410000 */
[----:B------:R-:W-:Y:S01]  /*4ff0*/  SHF.R.U64 R192, R124, 0x10, R125 ;  /* 0x000000107cc07819 */ /* 0x000fe2000000127d */
[----:B------:R-:W-:-:S02]  /*5000*/  HADD2.F32 R0, -RZ, R0.H0_H0 ;  /* 0x20000000ff007230 */ /* 0x000fc40000004100 */
[C---:B------:R-:W-:Y:S01]  /*5010*/  FMUL.FTZ R10, R152.reuse, R10 ;  /* 0x0000000a980a7220 */ /* 0x040fe20000410000 */
[----:B------:R-:W-:Y:S02]  /*5020*/  HADD2.F32 R151, -RZ, R151.H0_H0 ;  /* 0x20000097ff977230 */ /* 0x000fe40000004100 */
[C---:B------:R-:W-:Y:S01]  /*5030*/  FMUL.FTZ R28, R152.reuse, R28 ;  /* 0x0000001c981c7220 */ /* 0x040fe20000410000 */
[----:B------:R-:W-:Y:S02]  /*5040*/  HADD2.F32 R192, -RZ, R192.H0_H0 ;  /* 0x200000c0ffc07230 */ /* 0x000fe40000004100 */
[----:B------:R-:W-:Y:S01]  /*5050*/  FMUL.FTZ R29, R152, R29 ;  /* 0x0000001d981d7220 */ /* 0x000fe20000410000 */
[----:B------:R-:W-:Y:S02]  /*5060*/  HADD2.F32 R191, -RZ, R170.H1_H1 ;  /* 0x300000aaffbf7230 */ /* 0x000fe40000004100 */
[----:B------:R-:W-:Y:S01]  /*5070*/  FFMA.FTZ R11, R11, R0, R151 ;  /* 0x000000000b0b7223 */ /* 0x000fe20000010097 */
[----:B------:R-:W-:Y:S01]  /*5080*/  LOP3.LUT R0, R188, 0x1f, RZ, 0xc0, !PT ;  /* 0x0000001fbc007812 */ /* 0x000fe200078ec0ff */
[----:B------:R-:W-:Y:S01]  /*5090*/  FFMA.FTZ R9, R9, R193, R192 ;  /* 0x000000c109097223 */ /* 0x000fe200000100c0 */
[----:B------:R-:W-:-:S02]  /*50a0*/  HADD2.F32 R154, -RZ, R125.H0_H0 ;  /* 0x2000007dff9a7230 */ /* 0x000fc40000004100 */
[C---:B------:R-:W-:Y:S01]  /*50b0*/  FMUL.FTZ R193, R152.reuse, R12 ;  /* 0x0000000c98c17220 */ /* 0x040fe20000410000 */
[----:B------:R-:W-:Y:S01]  /*50c0*/  FMUL.FTZ R192, R152, R13 ;  /* 0x0000000d98c07220 */ /* 0x000fe20000410000 */
[----:B------:R-:W-:Y:S01]  /*50d0*/  LEA.HI.SX32 R194, R194, R0, 0x1e ;  /* 0x00000000c2c27211 */ /* 0x000fe200078ff2ff */
        /* <DEDUP_REMOVED lines=9> */
[----:B0-----:R-:W-:-:S04]  /*5170*/  IMAD.WIDE.U32 R44, R194, 0x10, R196 ;  /* 0x00000010c22c7825 */ /* 0x001fc800078e00c4 */
[C---:B------:R-:W-:Y:S01]  /*5180*/  FMUL.FTZ R191, R152.reuse, R14 ;  /* 0x0000000e98bf7220 */ /* 0x040fe20000410000 */
[C---:B------:R-:W-:Y:S01]  /*5190*/  FMUL.FTZ R188, R152.reuse, R15 ;  /* 0x0000000f98bc7220 */ /* 0x040fe20000410000 */
        /* <DEDUP_REMOVED lines=65> */
[----:B0-----:R-:W-:Y:S01]  /*55b0*/  FFMA.FTZ R8, R193, R151, R154 ;  /* 0x00000097c1087223 */ /* 0x001fe2000001009a */
[----:B------:R-:W-:Y:S01]  /*55c0*/  HADD2.F32 R154, -RZ, R130.H0_H0 ;  /* 0x20000082ff9a7230 */ /* 0x000fe20000004100 */
[C---:B------:R-:W-:Y:S01]  /*55d0*/  IADD3 R199, PT, PT, R194.reuse, 0x20, RZ ;  /* 0x00000020c2c77810 */ /* 0x040fe20007ffe0ff */
[----:B------:R-:W-:Y:S01]  /*55e0*/  HADD2.F32 R9, -RZ, R171.H0_H0 ;  /* 0x200000abff097230 */ /* 0x000fe20000004100 */
[C---:B------:R-:W-:Y:S01]  /*55f0*/  IADD3 R193, PT, PT, R194.reuse, 0x40, RZ ;  /* 0x00000040c2c17810 */ /* 0x040fe20007ffe0ff */
[----:B------:R-:W-:Y:S01]  /*5600*/  HADD2.F32 R10, -RZ, R129.H1_H1 ;  /* 0x30000081ff0a7230 */ /* 0x000fe20000004100 */
[----:B------:R-:W-:Y:S01]  /*5610*/  IADD3 R216, PT, PT, R194, 0xa0, RZ ;  /* 0x000000a0c2d87810 */ /* 0x000fe20007ffe0ff */
[----:B------:R-:W-:-:S02]  /*5620*/  HADD2.F32 R152, -RZ, R123.H0_H0 ;  /* 0x2000007bff987230 */ /* 0x000fc40000004100 */
[----:B------:R-:W-:Y:S01]  /*5630*/  FFMA.FTZ R9, R192, R154, R9 ;  /* 0x0000009ac0097223 */ /* 0x000fe20000010009 */
[----:B------:R-:W-:Y:S01]  /*5640*/  HADD2.F32 R11, -RZ, R130.H1_H1 ;  /* 0x30000082ff0b7230 */ /* 0x000fe20000004100 */
[C---:B------:R-:W-:Y:S01]  /*5650*/  IADD3 R214, PT, PT, R194.reuse, 0xc0, RZ ;  /* 0x000000c0c2d67810 */ /* 0x040fe20007ffe0ff */
[----:B------:R-:W-:Y:S02]  /*5660*/  HADD2.F32 R151, -RZ, R171.H1_H1 ;  /* 0x300000abff977230 */ /* 0x000fe40000004100 */
[----:B------:R-:W-:Y:S01]  /*5670*/  FFMA.FTZ R10, R191, R10, R152 ;  /* 0x0000000abf0a7223 */ /* 0x000fe20000010098 */
[----:B------:R-:W-:Y:S01]  /*5680*/  HADD2.F32 R192, -RZ, R131.H1_H1 ;  /* 0x30000083ffc07230 */ /* 0x000fe20000004100 */
[----:B------:R-:W-:Y:S01]  /*5690*/  IADD3 R212, PT, PT, R194, 0xe0, RZ ;  /* 0x000000e0c2d47810 */ /* 0x000fe20007ffe0ff */
[----:B------:R-:W-:Y:S02]  /*56a0*/  HADD2.F32 R191, -RZ, R121.H0_H0 ;  /* 0x20000079ffbf7230 */ /* 0x000fe40000004100 */
[----:B------:R-:W-:Y:S01]  /*56b0*/  FFMA.FTZ R11, R188, R11, R151 ;  /* 0x0000000bbc0b7223 */ /* 0x000fe20000010097 */
[----:B------:R-:W-:Y:S01]  /*56c0*/  HADD2.F32 R46, -RZ, R131.H0_H0 ;  /* 0x20000083ff2e7230 */ /* 0x000fe20000004100 */
[----:B------:R-:W-:Y:S01]  /*56d0*/  IADD3 R210, PT, PT, R194, 0x100, RZ ;  /* 0x00000100c2d27810 */ /* 0x000fe20007ffe0ff */
[----:B------:R-:W-:-:S02]  /*56e0*/  HADD2.F32 R47, -RZ, R120.H0_H0 ;  /* 0x20000078ff2f7230 */ /* 0x000fc40000004100 */
[----:B------:R-:W-:Y:S01]  /*56f0*/  FFMA.FTZ R14, R14, R192, R191 ;  /* 0x000000c00e0e7223 */ /* 0x000fe200000100bf */
[----:B------:R-:W-:Y:S01]  /*5700*/  HADD2.F32 R44, -RZ, R132.H0_H0 ;  /* 0x20000084ff2c7230 */ /* 0x000fe20000004100 */
[----:B------:R-:W-:Y:S01]  /*5710*/  IADD3 R208, PT, PT, R194, 0x120, RZ ;  /* 0x00000120c2d07810 */ /* 0x000fe20007ffe0ff */
[----:B------:R-:W-:Y:S02]  /*5720*/  HADD2.F32 R45, -RZ, R172.H0_H0 ;  /* 0x200000acff2d7230 */ /* 0x000fe40000004100 */
[----:B------:R-:W-:Y:S01]  /*5730*/  FFMA.FTZ R12, R12, R46, R47 ;  /* 0x0000002e0c0c7223 */ /* 0x000fe2000001002f */
[----:B------:R-:W-:Y:S01]  /*5740*/  HADD2.F32 R154, -RZ, R132.H1_H1 ;  /* 0x30000084ff9a7230 */ /* 0x000fe20000004100 */
[C---:B------:R-:W-:Y:S01]  /*5750*/  IADD3 R198, PT, PT, R194.reuse, 0x140, RZ ;  /* 0x00000140c2c67810 */ /* 0x040fe20007ffe0ff */
[----:B------:R-:W-:Y:S02]  /*5760*/  HADD2.F32 R188, -RZ, R172.H1_H1 ;  /* 0x300000acffbc7230 */ /* 0x000fe40000004100 */
[----:B------:R-:W-:Y:S01]  /*5770*/  FFMA.FTZ R13, R13, R44, R45 ;  /* 0x0000002c0d0d7223 */ /* 0x000fe2000001002d */
[----:B------:R-:W-:Y:S01]  /*5780*/  HADD2.F32 R192, -RZ, R134.H1_H1 ;  /* 0x30000086ffc07230 */ /* 0x000fe20000004100 */
[----:B------:R-:W-:Y:S01]  /*5790*/  IADD3 R195, PT, PT, R194, 0x1e0, RZ ;  /* 0x000001e0c2c37810 */ /* 0x000fe20007ffe0ff */
[----:B------:R-:W-:-:S02]  /*57a0*/  HADD2.F32 R191, -RZ, R173.H1_H1 ;  /* 0x300000adffbf7230 */ /* 0x000fc40000004100 */
[----:B------:R-:W-:Y:S01]  /*57b0*/  FFMA.FTZ R15, R15, R154, R188 ;  /* 0x0000009a0f0f7223 */ /* 0x000fe200000100bc */
[----:B------:R-:W-:Y:S02]  /*57c0*/  HADD2.F32 R151, -RZ, R133.H0_H0 ;  /* 0x20000085ff977230 */ /* 0x000fe40000004100 */
[----:B------:R-:W-:Y:S02]  /*57d0*/  HADD2.F32 R152, -RZ, R118.H0_H0 ;  /* 0x20000076ff987230 */ /* 0x000fe40000004100 */
[----:B------:R-:W-:Y:S01]  /*57e0*/  FFMA.FTZ R19, R19, R192, R191 ;  /* 0x000000c013137223 */ /* 0x000fe200000100bf */
[----:B------:R-:W-:Y:S01]  /*57f0*/  HADD2.F32 R46, -RZ, R134.H0_H0 ;  /* 0x20000086ff2e7230 */ /* 0x000fe20000004100 */
[----:B------:R-:W-:Y:S01]  /*5800*/  IADD3 R191, PT, PT, R194, 0x60, RZ ;  /* 0x00000060c2bf7810 */ /* 0x000fe20007ffe0ff */
[----:B------:R-:W-:Y:S02]  /*5810*/  HADD2.F32 R47, -RZ, R173.H0_H0 ;  /* 0x200000adff2f7230 */ /* 0x000fe40000004100 */
[----:B------:R-:W-:Y:S01]  /*5820*/  FFMA.FTZ R16, R16, R151, R152 ;  /* 0x0000009710107223 */ /* 0x000fe20000010098 */
[----:B------:R-:W-:Y:S01]  /*5830*/  HADD2.F32 R44, -RZ, R133.H1_H1 ;  /* 0x30000085ff2c7230 */ /* 0x000fe20000004100 */
[----:B------:R-:W-:Y:S01]  /*5840*/  IADD3 R192, PT, PT, R194, 0x200, RZ ;  /* 0x00000200c2c07810 */ /* 0x000fe20007ffe0ff */
[----:B------:R-:W-:-:S02]  /*5850*/  HADD2.F32 R45, -RZ, R119.H0_H0 ;  /* 0x20000077ff2d7230 */ /* 0x000fc40000004100 */
[----:B------:R-:W-:Y:S01]  /*5860*/  FFMA.FTZ R17, R17, R46, R47 ;  /* 0x0000002e11117223 */ /* 0x000fe2000001002f */
[----:B------:R-:W-:Y:S02]  /*5870*/  HADD2.F32 R154, -RZ, R135.H0_H0 ;  /* 0x20000087ff9a7230 */ /* 0x000fe40000004100 */
[----:B------:R-:W-:Y:S02]  /*5880*/  HADD2.F32 R188, -RZ, R116.H0_H0 ;  /* 0x20000074ffbc7230 */ /* 0x000fe40000004100 */
[----:B------:R-:W-:Y:S01]  /*5890*/  FFMA.FTZ R18, R18, R44, R45 ;  /* 0x0000002c12127223 */ /* 0x000fe2000001002d */
[----:B------:R-:W-:-:S04]  /*58a0*/  IMAD.WIDE.U32 R218, R199, 0x10, R196 ;  /* 0x00000010c7da7825 */ /* 0x000fc800078e00c4 */
[----:B------:R-:W-:Y:S01]  /*58b0*/  FFMA.FTZ R20, R20, R154, R188 ;  /* 0x0000009a14147223 */ /* 0x000fe200000100bc */
[----:B------:R-:W-:Y:S01]  /*58c0*/  IMAD.WIDE.U32 R220, R193, 0x10, R196 ;  /* 0x00000010c1dc7825 */ /* 0x000fe200078e00c4 */
[C---:B------:R-:W-:Y:S01]  /*58d0*/  IADD3 R188, PT, PT, R194.reuse, 0x80, RZ ;  /* 0x00000080c2bc7810 */ /* 0x040fe20007ffe0ff */
[----:B------:R0:W-:Y:S01]  /*58e0*/  STG.E.128 desc[UR6][R218.64], R8 ;  /* 0x00000008da007986 */ /* 0x0001e2000c101d06 */
[----:B------:R-:W-:Y:S01]  /*58f0*/  IADD3 R154, PT, PT, R194, 0x160, RZ ;  /* 0x00000160c29a7810 */ /* 0x000fe20007ffe0ff */
[----:B------:R-:W-:Y:S02]  /*5900*/  HADD2.F32 R151, -RZ, R136.H0_H0 ;  /* 0x20000088ff977230 */ /* 0x000fe40000004100 */
[----:B------:R-:W-:Y:S01]  /*5910*/  HADD2.F32 R152, -RZ, R174.H0_H0 ;  /* 0x200000aeff987230 */ /* 0x000fe20000004100 */
[----:B------:R1:W-:Y:S01]  /*5920*/  STG.E.128 desc[UR6][R220.64], R12 ;  /* 0x0000000cdc007986 */ /* 0x0003e2000c101d06 */
[----:B------:R-:W-:Y:S02]  /*5930*/  HADD2.F32 R46, -RZ, R135.H1_H1 ;  /* 0x30000087ff2e7230 */ /* 0x000fe40000004100 */
[----:B------:R-:W-:-:S02]  /*5940*/  HADD2.F32 R47, -RZ, R117.H0_H0 ;  /* 0x20000075ff2f7230 */ /* 0x000fc40000004100 */
[----:B------:R-:W-:Y:S01]  /*5950*/  FFMA.FTZ R21, R21, R151, R152 ;  /* 0x0000009715157223 */ /* 0x000fe20000010098 */
[----:B------:R-:W-:Y:S01]  /*5960*/  HADD2.F32 R44, -RZ, R136.H1_H1 ;  /* 0x30000088ff2c7230 */ /* 0x000fe20000004100 */
[----:B------:R-:W-:Y:S01]  /*5970*/  IADD3 R152, PT, PT, R194, 0x180, RZ ;  /* 0x00000180c2987810 */ /* 0x000fe20007ffe0ff */
[----:B------:R-:W-:Y:S02]  /*5980*/  HADD2.F32 R45, -RZ, R174.H1_H1 ;  /* 0x300000aeff2d7230 */ /* 0x000fe40000004100 */
[----:B------:R-:W-:Y:S01]  /*5990*/  FFMA.FTZ R22, R22, R46, R47 ;  /* 0x0000002e16167223 */ /* 0x000fe2000001002f */
[----:B------:R-:W-:Y:S01]  /*59a0*/  IMAD.WIDE.U32 R222, R191, 0x10, R196 ;  /* 0x00000010bfde7825 */ /* 0x000fe200078e00c4 */
[----:B------:R-:W-:-:S03]  /*59b0*/  IADD3 R47, PT, PT, R194, 0x1a0, RZ ;  /* 0x000001a0c22f7810 */ /* 0x000fc60007ffe0ff */
[----:B------:R-:W-:Y:S01]  /*59c0*/  FFMA.FTZ R23, R23, R44, R45 ;  /* 0x0000002c17177223 */ /* 0x000fe2000001002d */
[----:B------:R-:W-:Y:S01]  /*59d0*/  IMAD.WIDE.U32 R224, R188, 0x10, R196 ;  /* 0x00000010bce07825 */ /* 0x000fe200078e00c4 */
[----:B------:R2:W-:Y:S01]  /*59e0*/  STG.E.128 desc[UR6][R222.64], R16 ;  /* 0x00000010de007986 */ /* 0x0005e2000c101d06 */
[C---:B------:R-:W-:Y:S02]  /*59f0*/  IADD3 R45, PT, PT, R194.reuse, 0x1c0, RZ ;  /* 0x000001c0c22d7810 */ /* 0x040fe40007ffe0ff */
[----:B0-----:R-:W-:Y:S01]  /*5a00*/  HADD2.F32 R8, -RZ, R114.H0_H0 ;  /* 0x20000072ff087230 */ /* 0x001fe20000004100 */
[----:B------:R0:W-:Y:S01]  /*5a10*/  STG.E.128 desc[UR6][R224.64], R20 ;  /* 0x00000014e0007986 */ /* 0x0001e2000c101d06 */
[----:B-1----:R-:W-:Y:S01]  /*5a20*/  HADD2.F32 R13, -RZ, R139.H0_H0 ;  /* 0x2000008bff0d7230 */ /* 0x002fe20000004100 */
[C---:B------:R-:W-:Y:S01]  /*5a30*/  IADD3 R46, PT, PT, R194.reuse, 0x220, RZ ;  /* 0x00000220c22e7810 */ /* 0x040fe20007ffe0ff */
[----:B------:R-:W-:Y:S01]  /*5a40*/  HADD2.F32 R12, -RZ, R112.H0_H0 ;  /* 0x20000070ff0c7230 */ /* 0x000fe20000004100 */
[C---:B------:R-:W-:Y:S01]  /*5a50*/  IADD3 R44, PT, PT, R194.reuse, 0x240, RZ ;  /* 0x00000240c22c7810 */ /* 0x040fe20007ffe0ff */
[----:B------:R-:W-:Y:S01]  /*5a60*/  HADD2.F32 R9, -RZ, R175.H0_H0 ;  /* 0x200000afff097230 */ /* 0x000fe20000004100 */
[----:B------:R-:W-:Y:S01]  /*5a70*/  IADD3 R151, PT, PT, R194, 0x260, RZ ;  /* 0x00000260c2977810 */ /* 0x000fe20007ffe0ff */
[----:B------:R-:W-:-:S02]  /*5a80*/  HADD2.F32 R15, -RZ, R137.H1_H1 ;  /* 0x30000089ff0f7230 */ /* 0x000fc40000004100 */
[----:B------:R-:W-:Y:S01]  /*5a90*/  FFMA.FTZ R12, R32, R13, R12 ;  /* 0x0000000d200c7223 */ /* 0x000fe2000001000c */
[----:B------:R-:W-:Y:S02]  /*5aa0*/  HADD2.F32 R10, -RZ, R115.H0_H0 ;  /* 0x20000073ff0a7230 */ /* 0x000fe40000004100 */
[--C-:B------:R-:W-:Y:S02]  /*5ab0*/  HADD2.F32 R14, -RZ, R138.reuse.H1_H1 ;  /* 0x3000008aff0e7230 */ /* 0x100fe40000004100 */
[----:B------:R-:W-:Y:S02]  /*5ac0*/  HADD2.F32 R11, -RZ, R175.H1_H1 ;  /* 0x300000afff0b7230 */ /* 0x000fe40000004100 */
[----:B------:R-:W-:Y:S01]  /*5ad0*/  FFMA.FTZ R10, R30, R15, R10 ;  /* 0x0000000f1e0a7223 */ /* 0x000fe2000001000a */
[----:B--2---:R-:W-:Y:S02]  /*5ae0*/  HADD2.F32 R17, -RZ, R137.H0_H0 ;  /* 0x20000089ff117230 */ /* 0x004fe40000004100 */
[----:B------:R-:W-:-:S02]  /*5af0*/  HADD2.F32 R16, -RZ, R138.H0_H0 ;  /* 0x2000008aff107230 */ /* 0x000fc40000004100 */
[----:B------:R-:W-:Y:S01]  /*5b00*/  FFMA.FTZ R11, R31, R14, R11 ;  /* 0x0000000e1f0b7223 */ /* 0x000fe2000001000b */
[----:B0-----:R-:W-:Y:S02]  /*5b10*/  HADD2.F32 R22, -RZ, R140.H0_H0 ;  /* 0x2000008cff167230 */ /* 0x001fe40000004100 */
[----:B------:R-:W-:Y:S01]  /*5b20*/  FFMA.FTZ R8, R28, R17, R8 ;  /* 0x000000111c087223 */ /* 0x000fe20000010008 */
[----:B------:R-:W-:Y:S02]  /*5b30*/  HADD2.F32 R13, -RZ, R176.H0_H0 ;  /* 0x200000b0ff0d7230 */ /* 0x000fe40000004100 */
[----:B------:R-:W-:Y:S01]  /*5b40*/  FFMA.FTZ R9, R29, R16, R9 ;  /* 0x000000101d097223 */ /* 0x000fe20000010009 */
[----:B------:R-:W-:Y:S02]  /*5b50*/  HADD2.F32 R21, -RZ, R139.H1_H1 ;  /* 0x3000008bff157230 */ /* 0x000fe40000004100 */
        /* <DEDUP_REMOVED lines=26> */
[----:B------:R-:W-:-:S04]  /*5d00*/  IMAD.WIDE.U32 R216, R216, 0x10, R196 ;  /* 0x00000010d8d87825 */ /* 0x000fc800078e00c4 */
[----:B------:R-:W-:Y:S01]  /*5d10*/  FFMA.FTZ R21, R41, R28, R21 ;  /* 0x0000001c29157223 */ /* 0x000fe20000010015 */
[----:B------:R-:W-:Y:S01]  /*5d20*/  IMAD.WIDE.U32 R214, R214, 0x10, R196 ;  /* 0x00000010d6d67825 */ /* 0x000fe200078e00c4 */
[----:B------:R-:W-:Y:S03]  /*5d30*/  STG.E.128 desc[UR6][R216.64], R8 ;  /* 0x00000008d8007986 */ /* 0x000fe6000c101d06 */
[----:B------:R-:W-:Y:S01]  /*5d40*/  HADD2.F32 R32, -RZ, R146.H0_H0 ;  /* 0x20000092ff207230 */ /* 0x000fe20000004100 */
[----:B------:R0:W-:Y:S01]  /*5d50*/  STG.E.128 desc[UR6][R214.64], R12 ;  /* 0x0000000cd6007986 */ /* 0x0001e2000c101d06 */
[----:B------:R-:W-:Y:S02]  /*5d60*/  HADD2.F32 R33, -RZ, R179.H0_H0 ;  /* 0x200000b3ff217230 */ /* 0x000fe40000004100 */
[----:B------:R-:W-:Y:S02]  /*5d70*/  HADD2.F32 R36, -RZ, R144.H1_H1 ;  /* 0x30000090ff247230 */ /* 0x000fe40000004100 */
[----:B------:R-:W-:-:S02]  /*5d80*/  HADD2.F32 R23, -RZ, R178.H1_H1 ;  /* 0x300000b2ff177230 */ /* 0x000fc40000004100 */
[----:B------:R-:W-:Y:S01]  /*5d90*/  FFMA.FTZ R25, R25, R32, R33 ;  /* 0x0000002019197223 */ /* 0x000fe20000010021 */
[--C-:B------:R-:W-:Y:S02]  /*5da0*/  HADD2.F32 R35, -RZ, R145.reuse.H0_H0 ;  /* 0x20000091ff237230 */ /* 0x100fe40000004100 */
        /* <DEDUP_REMOVED lines=8> */
[----:B------:R-:W-:-:S04]  /*5e30*/  IMAD.WIDE.U32 R212, R212, 0x10, R196 ;  /* 0x00000010d4d47825 */ /* 0x000fc800078e00c4 */
[----:B------:R-:W-:Y:S01]  /*5e40*/  FFMA.FTZ R27, R27, R28, R29 ;  /* 0x0000001c1b1b7223 */ /* 0x000fe2000001001d */
[----:B------:R-:W-:Y:S01]  /*5e50*/  HADD2.F32 R32, -RZ, R148.H1_H1 ;  /* 0x30000094ff207230 */ /* 0x000fe20000004100 */
[----:B------:R1:W-:Y:S01]  /*5e60*/  STG.E.128 desc[UR6][R212.64], R16 ;  /* 0x00000010d4007986 */ /* 0x0003e2000c101d06 */
[----:B0-----:R-:W-:Y:S02]  /*5e70*/  HADD2.F32 R12, -RZ, R180.H1_H1 ;  /* 0x300000b4ff0c7230 */ /* 0x001fe40000004100 */
[----:B------:R-:W-:-:S04]  /*5e80*/  IMAD.WIDE.U32 R210, R210, 0x10, R196 ;  /* 0x00000010d2d27825 */ /* 0x000fc800078e00c4 */
[----:B------:R-:W-:Y:S01]  /*5e90*/  FFMA.FTZ R11, R51, R32, R12 ;  /* 0x00000020330b7223 */ /* 0x000fe2000001000c */
[----:B------:R-:W-:Y:S01]  /*5ea0*/  HADD2.F32 R13, -RZ, R149.H0_H0 ;  /* 0x20000095ff0d7230 */ /* 0x000fe20000004100 */
[----:B------:R0:W-:Y:S01]  /*5eb0*/  STG.E.128 desc[UR6][R210.64], R20 ;  /* 0x00000014d2007986 */ /* 0x0001e2000c101d06 */
[----:B------:R-:W-:Y:S02]  /*5ec0*/  HADD2.F32 R15, -RZ, R102.H0_H0 ;  /* 0x20000066ff0f7230 */ /* 0x000fe40000004100 */
[----:B------:R-:W-:-:S04]  /*5ed0*/  IMAD.WIDE.U32 R208, R208, 0x10, R196 ;  /* 0x00000010d0d07825 */ /* 0x000fc800078e00c4 */
[----:B------:R-:W-:Y:S01]  /*5ee0*/  FFMA.FTZ R12, R52, R13, R15 ;  /* 0x0000000d340c7223 */ /* 0x000fe2000001000f */
[--C-:B------:R-:W-:Y:S01]  /*5ef0*/  HADD2.F32 R14, -RZ, R150.reuse.H0_H0 ;  /* 0x20000096ff0e7230 */ /* 0x100fe20000004100 */
[----:B------:R2:W-:Y:S01]  /*5f00*/  STG.E.128 desc[UR6][R208.64], R24 ;  /* 0x00000018d0007986 */ /* 0x0005e2000c101d06 */
[----:B------:R-:W-:Y:S02]  /*5f10*/  HADD2.F32 R15, -RZ, R149.H1_H1 ;  /* 0x30000095ff0f7230 */ /* 0x000fe40000004100 */
[----:B-1----:R-:W-:Y:S02]  /*5f20*/  HADD2.F32 R16, -RZ, R181.H0_H0 ;  /* 0x200000b5ff107230 */ /* 0x002fe40000004100 */
[----:B------:R-:W-:Y:S02]  /*5f30*/  HADD2.F32 R17, -RZ, R103.H0_H0 ;  /* 0x20000067ff117230 */ /* 0x000fe40000004100 */
[----:B------:R-:W-:Y:S02]  /*5f40*/  HADD2.F32 R19, -RZ, R153.H0_H0 ;  /* 0x20000099ff137230 */ /* 0x000fe40000004100 */
[----:B------:R-:W-:Y:S01]  /*5f50*/  FFMA.FTZ R13, R53, R14, R16 ;  /* 0x0000000e350d7223 */ /* 0x000fe20000010010 */
[----:B------:R-:W-:-:S02]  /*5f60*/  HADD2.F32 R18, -RZ, R150.H1_H1 ;  /* 0x30000096ff127230 */ /* 0x000fc40000004100 */
[----:B------:R-:W-:Y:S01]  /*5f70*/  FFMA.FTZ R14, R54, R15, R17 ;  /* 0x0000000f360e7223 */ /* 0x000fe20000010011 */
[----:B0-----:R-:W-:Y:S02]  /*5f80*/  HADD2.F32 R21, -RZ, R100.H0_H0 ;  /* 0x20000064ff157230 */ /* 0x001fe40000004100 */
[----:B------:R-:W-:Y:S02]  /*5f90*/  HADD2.F32 R20, -RZ, R181.H1_H1 ;  /* 0x300000b5ff147230 */ /* 0x000fe40000004100 */
[----:B------:R-:W-:Y:S02]  /*5fa0*/  HADD2.F32 R22, -RZ, R155.H0_H0 ;  /* 0x2000009bff167230 */ /* 0x000fe40000004100 */
[----:B------:R-:W-:Y:S01]  /*5fb0*/  FFMA.FTZ R16, R56, R19, R21 ;  /* 0x0000001338107223 */ /* 0x000fe20000010015 */
[----:B------:R-:W-:Y:S02]  /*5fc0*/  HADD2.F32 R29, -RZ, R147.H0_H0 ;  /* 0x20000093ff1d7230 */ /* 0x000fe40000004100 */
[----:B------:R-:W-:Y:S01]  /*5fd0*/  FFMA.FTZ R15, R55, R18, R20 ;  /* 0x00000012370f7223 */ /* 0x000fe20000010014 */
[----:B--2---:R-:W-:-:S02]  /*5fe0*/  HADD2.F32 R24, -RZ, R182.H0_H0 ;  /* 0x200000b6ff187230 */ /* 0x004fc40000004100 */
[----:B------:R-:W-:Y:S02]  /*5ff0*/  HADD2.F32 R31, -RZ, R104.H0_H0 ;  /* 0x20000068ff1f7230 */ /* 0x000fe40000004100 */
[----:B------:R-:W-:Y:S02]  /*6000*/  HADD2.F32 R19, -RZ, R153.H1_H1 ;  /* 0x30000099ff137230 */ /* 0x000fe40000004100 */
[----:B------:R-:W-:Y:S01]  /*6010*/  FFMA.FTZ R17, R57, R22, R24 ;  /* 0x0000001639117223 */ /* 0x000fe20000010018 */
        /* <DEDUP_REMOVED lines=21> */
[----:B------:R-:W-:Y:S02]  /*6170*/  HADD2.F32 R26, -RZ, R183.H1_H1 ;  /* 0x300000b7ff1a7230 */ /* 0x000fe40000004100 */
[----:B------:R-:W-:Y:S01]  /*6180*/  FFMA.FTZ R10, R50, R33, R35 ;  /* 0x00000021320a7223 */ /* 0x000fe20000010023 */
[----:B------:R-:W-:-:S04]  /*6190*/  IMAD.WIDE.U32 R198, R198, 0x10, R196 ;  /* 0x00000010c6c67825 */ /* 0x000fc800078e00c4 */
[----:B------:R-:W-:Y:S01]  /*61a0*/  FFMA.FTZ R23, R63, R24, R26 ;  /* 0x000000183f177223 */ /* 0x000fe2000001001a */
[----:B------:R-:W-:Y:S01]  /*61b0*/  HADD2.F32 R25, -RZ, R158.H0_H0 ;  /* 0x2000009eff197230 */ /* 0x000fe20000004100 */
[----:B------:R-:W-:Y:S01]  /*61c0*/  STG.E.128 desc[UR6][R198.64], R8 ;  /* 0x00000008c6007986 */ /* 0x000fe2000c101d06 */
[----:B------:R-:W-:Y:S02]  /*61d0*/  HADD2.F32 R27, -RZ, R96.H0_H0 ;  /* 0x20000060ff1b7230 */ /* 0x000fe40000004100 */
[----:B------:R-:W-:-:S04]  /*61e0*/  IMAD.WIDE.U32 R200, R154, 0x10, R196 ;  /* 0x000000109ac87825 */ /* 0x000fc800078e00c4 */
[----:B------:R-:W-:Y:S01]  /*61f0*/  FFMA.FTZ R24, R64, R25, R27 ;  /* 0x0000001940187223 */ /* 0x000fe2000001001b */
[--C-:B------:R-:W-:Y:S01]  /*6200*/  HADD2.F32 R32, -RZ, R159.reuse.H1_H1 ;  /* 0x3000009fff207230 */ /* 0x100fe20000004100 */
[----:B------:R0:W-:Y:S01]  /*6210*/  STG.E.128 desc[UR6][R200.64], R12 ;  /* 0x0000000cc8007986 */ /* 0x0001e2000c101d06 */
[--C-:B------:R-:W-:Y:S02]  /*6220*/  HADD2.F32 R34, -RZ, R184.reuse.H1_H1 ;  /* 0x300000b8ff227230 */ /* 0x100fe40000004100 */
[----:B------:R-:W-:Y:S02]  /*6230*/  HADD2.F32 R28, -RZ, R159.H0_H0 ;  /* 0x2000009fff1c7230 */ /* 0x000fe40000004100 */
[----:B------:R-:W-:Y:S02]  /*6240*/  HADD2.F32 R30, -RZ, R184.H0_H0 ;  /* 0x200000b8ff1e7230 */ /* 0x000fe40000004100 */
[----:B------:R-:W-:Y:S01]  /*6250*/  FFMA.FTZ R27, R67, R32, R34 ;  /* 0x00000020431b7223 */ /* 0x000fe20000010022 */
[----:B------:R-:W-:-:S02]  /*6260*/  HADD2.F32 R29, -RZ, R158.H1_H1 ;  /* 0x3000009eff1d7230 */ /* 0x000fc40000004100 */
[----:B------:R-:W-:Y:S02]  /*6270*/  HADD2.F32 R31, -RZ, R97.H0_H0 ;  /* 0x20000061ff1f7230 */ /* 0x000fe40000004100 */
[----:B------:R-:W-:Y:S01]  /*6280*/  FFMA.FTZ R25, R65, R28, R30 ;  /* 0x0000001c41197223 */ /* 0x000fe2000001001e */
[----:B------:R-:W-:-:S04]  /*6290*/  IMAD.WIDE.U32 R202, R152, 0x10, R196 ;  /* 0x0000001098ca7825 */ /* 0x000fc800078e00c4 */
[----:B------:R-:W-:Y:S01]  /*62a0*/  FFMA.FTZ R26, R66, R29, R31 ;  /* 0x0000001d421a7223 */ /* 0x000fe2000001001f */
[----:B------:R-:W-:Y:S01]  /*62b0*/  HADD2.F32 R32, -RZ, R161.H1_H1 ;  /* 0x300000a1ff207230 */ /* 0x000fe20000004100 */
[----:B------:R1:W-:Y:S01]  /*62c0*/  STG.E.128 desc[UR6][R202.64], R16 ;  /* 0x00000010ca007986 */ /* 0x0003e2000c101d06 */
[----:B------:R-:W-:-:S04]  /*62d0*/  IMAD.WIDE.U32 R204, R47, 0x10, R196 ;  /* 0x000000102fcc7825 */ /* 0x000fc800078e00c4 */
[----:B0-----:R-:W-:Y:S01]  /*62e0*/  HADD2.F32 R12, -RZ, R185.H1_H1 ;  /* 0x300000b9ff0c7230 */ /* 0x001fe20000004100 */
[----:B------:R0:W-:Y:S01]  /*62f0*/  STG.E.128 desc[UR6][R204.64], R20 ;  /* 0x00000014cc007986 */ /* 0x0001e2000c101d06 */
[----:B------:R-:W-:Y:S02]  /*6300*/  HADD2.F32 R13, -RZ, R162.H0_H0 ;  /* 0x200000a2ff0d7230 */ /* 0x000fe40000004100 */
[----:B------:R-:W-:Y:S02]  /*6310*/  HADD2.F32 R15, -RZ, R92.H0_H0 ;  /* 0x2000005cff0f7230 */ /* 0x000fe40000004100 */
[----:B------:R-:W-:Y:S01]  /*6320*/  FFMA.FTZ R11, R71, R32, R12 ;  /* 0x00000020470b7223 */ /* 0x000fe2000001000c */
[----:B------:R-:W-:-:S04]  /*6330*/  IMAD.WIDE.U32 R206, R45, 0x10, R196 ;  /* 0x000000102dce7825 */ /* 0x000fc800078e00c4 */
[----:B------:R-:W-:Y:S01]  /*6340*/  FFMA.FTZ R12, R72, R13, R15 ;  /* 0x0000000d480c7223 */ /* 0x000fe2000001000f */
[----:B------:R-:W-:Y:S01]  /*6350*/  HADD2.F32 R14, -RZ, R163.H0_H0 ;  /* 0x200000a3ff0e7230 */ /* 0x000fe20000004100 */
[----:B------:R2:W-:Y:S01]  /*6360*/  STG.E.128 desc[UR6][R206.64], R24 ;  /* 0x00000018ce007986 */ /* 0x0005e2000c101d06 */
[----:B------:R-:W-:Y:S02]  /*6370*/  HADD2.F32 R15, -RZ, R162.H1_H1 ;  /* 0x300000a2ff0f7230 */ /* 0x000fe40000004100 */
[----:B-1----:R-:W-:Y:S02]  /*6380*/  HADD2.F32 R16, -RZ, R186.H0_H0 ;  /* 0x200000baff107230 */ /* 0x002fe40000004100 */
[----:B------:R-:W-:Y:S02]  /*6390*/  HADD2.F32 R17, -RZ, R93.H0_H0 ;  /* 0x2000005dff117230 */ /* 0x000fe40000004100 */
[----:B------:R-:W-:Y:S02]  /*63a0*/  HADD2.F32 R19, -RZ, R164.H0_H0 ;  /* 0x200000a4ff137230 */ /* 0x000fe40000004100 */
[----:B------:R-:W-:Y:S01]  /*63b0*/  FFMA.FTZ R13, R73, R14, R16 ;  /* 0x0000000e490d7223 */ /* 0x000fe20000010010 */
[----:B0-----:R-:W-:-:S02]  /*63c0*/  HADD2.F32 R21, -RZ, R90.H0_H0 ;  /* 0x2000005aff157230 */ /* 0x001fc40000004100 */
[----:B------:R-:W-:Y:S01]  /*63d0*/  FFMA.FTZ R14, R74, R15, R17 ;  /* 0x0000000f4a0e7223 */ /* 0x000fe20000010011 */
[----:B------:R-:W-:Y:S02]  /*63e0*/  HADD2.F32 R18, -RZ, R163.H1_H1 ;  /* 0x300000a3ff127230 */ /* 0x000fe40000004100 */
[----:B------:R-:W-:Y:S02]  /*63f0*/  HADD2.F32 R20, -RZ, R186.H1_H1 ;  /* 0x300000baff147230 */ /* 0x000fe40000004100 */
[----:B------:R-:W-:Y:S01]  /*6400*/  FFMA.FTZ R16, R76, R19, R21 ;  /* 0x000000134c107223 */ /* 0x000fe20000010015 */
[----:B------:R-:W-:Y:S02]  /*6410*/  HADD2.F32 R22, -RZ, R165.H0_H0 ;  /* 0x200000a5ff167230 */ /* 0x000fe40000004100 */
        /* <DEDUP_REMOVED lines=36> */
[----:B------:R-:W-:Y:S02]  /*6660*/  HADD2.F32 R31, -RZ, R3.H0_H0 ;  /* 0x20000003ff1f7230 */ /* 0x000fe40000004100 */
[----:B------:R-:W-:Y:S01]  /*6670*/  FFMA.FTZ R25, R85, R28, R30 ;  /* 0x0000001c55197223 */ /* 0x000fe2000001001e */
[----:B------:R-:W-:Y:S02]  /*6680*/  HADD2.F32 R32, -RZ, R169.H1_H1 ;  /* 0x300000a9ff207230 */ /* 0x000fe40000004100 */
[----:B------:R-:W-:-:S02]  /*6690*/  HADD2.F32 R34, -RZ, R190.H1_H1 ;  /* 0x300000beff227230 */ /* 0x000fc40000004100 */
        /* <DEDUP_REMOVED lines=11> */
[----:B------:R0:W-:Y:S02]  /*6750*/  STG.E.128 desc[UR6][R196.64], R24 ;  /* 0x00000018c4007986 */ /* 0x0001e4000c101d06 */
.L_x_70241:
[----:B------:R-:W-:Y:S05]  /*6760*/  BSYNC.RECONVERGENT B0 ;  /* 0x0000000000007941 */ /* 0x000fea0003800200 */
.L_x_70240:
[----:B0-----:R-:W0:Y:S02]  /*6770*/  LDC.64 R8, c[0x0][0x380] ;  /* 0x0000e000ff087b82 */ /* 0x001e240000000a00 */
[----:B0-----:R-:W-:-:S04]  /*6780*/  LEA R128, R8, R128, 0x2 ;  /* 0x0000008008807211 */ /* 0x001fc800078e10ff */
[----:B------:R-:W-:-:S13]  /*6790*/  ISETP.GE.AND P0, PT, R128, R9, PT ;  /* 0x000000098000720c */ /* 0x000fda0003f06270 */
[----:B------:R-:W-:Y:S05]  /*67a0*/  @!P0 BRA `(.L_x_70242) ;  /* 0xffffffa800708947 */ /* 0x000fea000383ffff */
[----:B------:R-:W-:Y:S05]  /*67b0*/  EXIT ;  /* 0x000000000000794d */ /* 0x000fea0003800000 */
.L_x_70239:
[----:B------:R-:W-:Y:S01]  /*67c0*/  BSSY B0, `(.L_x_70243) ;  /* 0x0000007000007945 */ /* 0x000fe20003800000 */
[----:B------:R-:W-:Y:S02]  /*67d0*/  MOV R194, 0x1 ;  /* 0x0000000100c27802 */ /* 0x000fe40000000f00 */
[----:B------:R-:W-:Y:S02]  /*67e0*/  MOV R193, 0x1f ;  /* 0x0000001f00c17802 */ /* 0x000fe40000000f00 */
[----:B------:R-:W-:-:S07]  /*67f0*/  MOV R192, 0xffffffff ;  /* 0xffffffff00c07802 */ /* 0x000fce0000000f00 */
[----:B-----5:R-:W-:Y:S05]  /*6800*/  WARPSYNC.COLLECTIVE R192, `(.L_x_70244) ;  /* 0x00000000c0087348 */ /* 0x020fea0003c00000 */
[----:B------:R0:W1:Y:S02]  /*6810*/  SHFL.BFLY P1, R192, R197, R194, R193 ;  /* 0x0c0000c2c5c07389 */ /* 0x00006400000200c1 */
[----:B01---5:R-:W-:Y:S05]  /*6820*/  ENDCOLLECTIVE ;  /* 0x000000000000791b */ /* 0x023fea0003800000 */
.L_x_70244:
[----:B------:R-:W-:Y:S05]  /*6830*/  BSYNC B0 ;  /* 0x0000000000007941 */ /* 0x000fea0003800000 */
.L_x_70243:
[----:B------:R-:W-:Y:S01]  /*6840*/  FADD.FTZ R197, R197, R192 ;  /* 0x000000c0c5c57221 */ /* 0x000fe20000010000 */
[----:B------:R-:W-:Y:S01]  /*6850*/  HFMA2 R194, -RZ, RZ, 0, 1.1920928955078125e-07 ;  /* 0x00000002ffc27431 */ /* 0x000fe200000001ff */
[----:B------:R-:W-:Y:S02]  /*6860*/  MOV R192, 0xffffffff ;  /* 0xffffffff00c07802 */ /* 0x000fe40000000f00 */
[----:B------:R-:W-:-:S07]  /*6870*/  MOV R193, 0x1f ;  /* 0x0000001f00c17802 */ /* 0x000fce0000000f00 */
[----:B------:R-:W-:Y:S05]  /*6880*/  WARPSYNC.COLLECTIVE R192, `(.L_x_70245) ;  /* 0x00000000c0087348 */ /* 0x000fea0003c00000 */
[----:B------:R0:W1:Y:S02]  /*6890*/  SHFL.BFLY P1, R192, R197, R194, R193 ;  /* 0x0c0000c2c5c07389 */ /* 0x00006400000200c1 */
[----:B01----:R-:W-:Y:S05]  /*68a0*/  ENDCOLLECTIVE ;  /* 0x000000000000791b */ /* 0x003fea0003800000 */
.L_x_70245:
[----:B------:R-:W-:Y:S01]  /*68b0*/  HFMA2 R194, -RZ, RZ, 0, 2.384185791015625e-07 ;  /* 0x00000004ffc27431 */ /* 0x000fe200000001ff */
        /* <DEDUP_REMOVED lines=8> */
.L_x_70246:
        /* <DEDUP_REMOVED lines=8> */
.L_x_70247:
        /* <DEDUP_REMOVED lines=8> */
.L_x_70248:
[----:B------:R-:W-:-:S05]  /*6a40*/  MOV R198, R192 ;  /* 0x000000c000c67202 */ /* 0x000fca0000000f00 */
[----:B------:R-:W-:-:S04]  /*6a50*/  FADD.FTZ R191, R191, R198 ;  /* 0x000000c6bfbf7221 */ /* 0x000fc80000010000 */
[----:B------:R-:W-:-:S04]  /*6a60*/  FMUL.FTZ R191, R191, R152 ;  /* 0x00000098bfbf7220 */ /* 0x000fc80000410000 */
[C---:B------:R-:W-:Y:S01]  /*6a70*/  FADD.FTZ R195, -R191.reuse, R8 ;  /* 0x00000008bfc37221 */ /* 0x040fe20000010100 */
[C---:B------:R-:W-:Y:S01]  /*6a80*/  FADD.FTZ R196, -R191.reuse, R9 ;  /* 0x00000009bfc47221 */ /* 0x040fe20000010100 */
[C---:B------:R-:W-:Y:S01]  /*6a90*/  FADD.FTZ R192, -R191.reuse, R12 ;  /* 0x0000000cbfc07221 */ /* 0x040fe20000010100 */
[----:B------:R-:W-:Y:S01]  /*6aa0*/  FADD.FTZ R193, -R191, R13 ;  /* 0x0000000dbfc17221 */ /* 0x000fe20000010100 */
        /* <DEDUP_REMOVED lines=153> */
[----:B------:R-:W-:Y:S01]  /*7440*/  FFMA.FTZ R193, R193, R193, R194 ;  /* 0x000000c1c1c17223 */ /* 0x000fe200000100c2 */
[----:B------:R-:W-:-:S03]  /*7450*/  HFMA2 R194, -RZ, RZ, 0, 5.9604644775390625e-08 ;  /* 0x00000001ffc27431 */ /* 0x000fc600000001ff */
        /* <DEDUP_REMOVED lines=8> */
.L_x_70249:
        /* <DEDUP_REMOVED lines=8> */
.L_x_70250:
        /* <DEDUP_REMOVED lines=8> */
.L_x_70251:
        /* <DEDUP_REMOVED lines=8> */
.L_x_70252:
        /* <DEDUP_REMOVED lines=8> */
.L_x_70253:
[----:B------:R-:W-:Y:S01]  /*76e0*/  MOV R196, R192 ;  /* 0x000000c000c47202 */ /* 0x000fe20000000f00 */
[----:B------:R-:W-:Y:S06]  /*76f0*/  BRA `(.L_x_70254) ;  /* 0xffffffd0007c7947 */ /* 0x000fec000383ffff */
.L_x_70255:
        /* <DEDUP_REMOVED lines=16> */
.L_x_88547:


//--------------------- .text._ZN10layer_norm13ln_fwd_kernelINS_13Kernel_traitsI6__halfffffjLj2560ELj1ELj4ELj1ELj16ENS_18Kernel_traits_baseILj2560ES2_ffffjLj128EEEEELb0ELb1ELb0ELb0EEEvNS_9FwdParamsE --------------------------
	.section	.text._ZN10layer_norm13ln_fwd_kernelINS_13Kernel_traitsI6__halfffffjLj2560ELj1ELj4ELj1ELj16ENS_18Kernel_traits_baseILj2560ES2_ffffjLj128EEEEELb0ELb1ELb0ELb0EEEvNS_9FwdParamsE,"ax",@progbits
	.align	128
        .global         _ZN10layer_norm13ln_fwd_kernelINS_13Kernel_traitsI6__halfffffjLj2560ELj1ELj4ELj1ELj16ENS_18Kernel_traits_baseILj2560ES2_ffffjLj128EEEEELb0ELb1ELb0ELb0EEEvNS_9FwdParamsE
        .type           _ZN10layer_norm13ln_fwd_kernelINS_13Kernel_traitsI6__halfffffjLj2560ELj1ELj4ELj1ELj16ENS_18Kernel_traits_baseILj2560ES2_ffffjLj128EEEEELb0ELb1ELb0ELb0EEEvNS_9FwdParamsE,@function
        .size           _ZN10layer_norm13ln_fwd_kernelINS_13Kernel_traitsI6__halfffffjLj2560ELj1ELj4ELj1ELj16ENS_18Kernel_traits_baseILj2560ES2_ffffjLj128EEEEELb0ELb1ELb0ELb0EEEvNS_9FwdParamsE,(.L_x_88548 - _ZN10layer_norm13ln_fwd_kernelINS_13Kernel_traitsI6__halfffffjLj2560ELj1ELj4ELj1ELj16ENS_18Kernel_traits_baseILj2560ES2_ffffjLj128EEEEELb0ELb1ELb0ELb0EEEvNS_9FwdParamsE)
        .other          _ZN10layer_norm13ln_fwd_kernelINS_13Kernel_traitsI6__halfffffjLj2560ELj1ELj4ELj1ELj16ENS_18Kernel_traits_baseILj2560ES2_ffffjLj128EEEEELb0ELb1ELb0ELb0EEEvNS_9FwdParamsE,@"STO_CUDA_ENTRY STV_DEFAULT"
_ZN10layer_norm13ln_fwd_kernelINS_13Kernel_traitsI6__halfffffjLj2560ELj1ELj4ELj1ELj16ENS_18Kernel_traits_baseILj2560ES2_ffffjLj128EEEEELb0ELb1ELb0ELb0EEEvNS_9FwdParamsE:
.text._ZN10layer_norm13ln_fwd_kernelINS_13Kernel_traitsI6__halfffffjLj2560ELj1ELj4ELj1ELj16ENS_18Kernel_traits_baseILj2560ES2_ffffjLj128EEEEELb0ELb1ELb0ELb0EEEvNS_9FwdParamsE:
        /* <DEDUP_REMOVED lines=14> */
[----:B------:R-:W-:Y:S02]  /*00e0*/  LOP3.LUT R140, R140, 0x1f, RZ, 0xc0, !PT ;  /* 0x0000001f8c8c7812 */ /* 0x000fe400078ec0ff */
[----:B------:R-:W-:Y:S02]  /*00f0*/  LEA.HI.SX32 R139, R0, R139, 0x1e ;  /* 0x0000008b008b7211 */ /* 0x000fe400078ff2ff */
[----:B------:R-:W-:-:S02]  /*0100*/  LOP3.LUT R138, R138, UR4, RZ, 0xfc, !PT ;  /* 0x000000048a8a7c12 */ /* 0x000fc4000f8efcff */
[----:B------:R-:W-:Y:S01]  /*0110*/  MOV R0, R140 ;  /* 0x0000008c00007202 */ /* 0x000fe20000000f00 */
[----:B---3--:R-:W-:Y:S06]  /*0120*/  BRA.U !UP0, `(.L_x_70257) ;  /* 0x0000000d08747547 */ /* 0x008fec000b800000 */
[C---:B------:R-:W-:Y:S02]  /*0130*/  ISETP.GE.U32.AND P4, PT, R139.reuse, 0x20, PT ;  /* 0x000000208b00780c */ /* 0x040fe40003f86070 */
[C---:B------:R-:W-:Y:S02]  /*0140*/  ISETP.GE.U32.AND P6, PT, R139.reuse, 0x40, PT ;  /* 0x000000408b00780c */ /* 0x040fe40003fc6070 */
[C---:B------:R-:W-:Y:S02]  /*0150*/  ISETP.GE.U32.AND P2, PT, R139.reuse, 0x60, PT ;  /* 0x000000608b00780c */ /* 0x040fe40003f46070 */
[C---:B------:R-:W-:Y:S02]  /*0160*/  ISETP.GE.U32.AND P3, PT, R139.reuse, 0x80, PT ;  /* 0x000000808b00780c */ /* 0x040fe40003f66070 */
[----:B------:R-:W-:-:S05]  /*0170*/  ISETP.GE.U32.AND P1, PT, R139, 0xa0, PT ;  /* 0x000000a08b00780c */ /* 0x000fca0003f26070 */
        /* <DEDUP_REMOVED lines=8> */
[----:B-1----:R-:W-:-:S05]  /*0200*/  @P4 IMAD.WIDE.U32 R84, R0, 0x8, R84 ;  /* 0x0000000800544825 */ /* 0x002fca00078e0054 */
[----:B------:R1:W5:Y:S02]  /*0210*/  @P4 LDG.E.64 R82, desc[UR6][R84.64] ;  /* 0x0000000654524981 */ /* 0x000364000c1e1b00 */
[----:B------:R-:W0:Y:S01]  /*0220*/  @P6 LDC.64 R88, c[0x0][0x438] ;  /* 0x00010e00ff586b82 */ /* 0x000e220000000a00 */
[C---:B--2---:R-:W-:Y:S01]  /*0230*/  @P4 IMAD.WIDE.U32 R48, R0.reuse, 0x8, R48 ;  /* 0x0000000800304825 */ /* 0x044fe200078e0030 */
[----:B------:R-:W-:Y:S02]  /*0240*/  @P4 LOP3.LUT R0, R0, 0x20, RZ, 0xfc, !PT ;  /* 0x0000002000004812 */ /* 0x000fe400078efcff */
[----:B------:R-:W-:Y:S02]  /*0250*/  ISETP.GE.U32.AND P5, PT, R139, 0xe0, PT ;  /* 0x000000e08b00780c */ /* 0x000fe40003fa6070 */
[----:B------:R-:W5:Y:S02]  /*0260*/  @P4 LD.E.64 R126, desc[UR6][R48.64] ;  /* 0x00000006307e4980 */ /* 0x000f64000c101b00 */
[----:B------:R-:W2:Y:S08]  /*0270*/  @P2 LDC.64 R128, c[0x0][0x3d0] ;  /* 0x0000f400ff802b82 */ /* 0x000eb00000000a00 */
[----:B------:R-:W1:Y:S08]  /*0280*/  @P2 LDC.64 R130, c[0x0][0x438] ;  /* 0x00010e00ff822b82 */ /* 0x000e700000000a00 */
[----:B------:R-:W1:Y:S08]  /*0290*/  @P2 LDC.64 R132, c[0x0][0x3e8] ;  /* 0x0000fa00ff842b82 */ /* 0x000e700000000a00 */
[----:B------:R-:W1:Y:S08]  /*02a0*/  @P3 LDC.64 R134, c[0x0][0x3d0] ;  /* 0x0000f400ff863b82 */ /* 0x000e700000000a00 */
[----:B------:R-:W1:Y:S08]  /*02b0*/  @P3 LDC.64 R136, c[0x0][0x438] ;  /* 0x00010e00ff883b82 */ /* 0x000e700000000a00 */
[----:B------:R-:W1:Y:S01]  /*02c0*/  @P3 LDC.64 R142, c[0x0][0x3e8] ;  /* 0x0000fa00ff8e3b82 */ /* 0x000e620000000a00 */
[----:B---3--:R-:W-:-:S04]  /*02d0*/  @P6 IMAD.WIDE.U32 R86, R0, 0x8, R86 ;  /* 0x0000000800566825 */ /* 0x008fc800078e0056 */
[C---:B----4-:R-:W-:Y:S01]  /*02e0*/  @P6 IMAD.WIDE.U32 R90, R0.reuse, 0x8, R90 ;  /* 0x00000008005a6825 */ /* 0x050fe200078e005a */
[----:B------:R3:W5:Y:S02]  /*02f0*/  @P6 LDG.E.64 R38, desc[UR6][R86.64] ;  /* 0x0000000656266981 */ /* 0x000764000c1e1b00 */
[----:B------:R-:W4:Y:S01]  /*0300*/  @P1 LDC.64 R144, c[0x0][0x3d0] ;  /* 0x0000f400ff901b82 */ /* 0x000f220000000a00 */
[C---:B0-----:R-:W-:Y:S01]  /*0310*/  @P6 IMAD.WIDE.U32 R88, R0.reuse, 0x8, R88 ;  /* 0x0000000800586825 */ /* 0x041fe200078e0058 */
[----:B------:R-:W-:Y:S01]  /*0320*/  @P6 IADD3 R0, PT, PT, R0, 0x20, RZ ;  /* 0x0000002000006810 */ /* 0x000fe20007ffe0ff */
[----:B------:R0:W5:Y:S05]  /*0330*/  @P6 LDG.E.64 R80, desc[UR6][R90.64] ;  /* 0x000000065a506981 */ /* 0x00016a000c1e1b00 */
[----:B------:R-:W4:Y:S01]  /*0340*/  @P1 LDC.64 R42, c[0x0][0x438] ;  /* 0x00010e00ff2a1b82 */ /* 0x000f220000000a00 */
[----:B--2---:R-:W-:-:S07]  /*0350*/  @P2 IMAD.WIDE.U32 R128, R0, 0x8, R128 ;  /* 0x0000000800802825 */ /* 0x004fce00078e0080 */
[----:B-1----:R-:W1:Y:S01]  /*0360*/  @P1 LDC.64 R84, c[0x0][0x3e8] ;  /* 0x0000fa00ff541b82 */ /* 0x002e620000000a00 */
[C---:B------:R-:W-:Y:S01]  /*0370*/  @P2 IMAD.WIDE.U32 R130, R0.reuse, 0x8, R130 ;  /* 0x0000000800822825 */ /* 0x040fe200078e0082 */
[C---:B------:R-:W-:Y:S01]  /*0380*/  ISETP.GE.U32.AND P4, PT, R139.reuse, 0x100, PT ;  /* 0x000001008b00780c */ /* 0x040fe20003f86070 */
[----:B------:R2:W5:Y:S02]  /*0390*/  @P2 LDG.E.64 R36, desc[UR6][R128.64] ;  /* 0x0000000680242981 */ /* 0x000564000c1e1b00 */
[C---:B------:R-:W-:Y:S01]  /*03a0*/  @P2 IMAD.WIDE.U32 R132, R0.reuse, 0x8, R132 ;  /* 0x0000000800842825 */ /* 0x040fe200078e0084 */
[----:B------:R-:W-:Y:S01]  /*03b0*/  @P2 IADD3 R0, PT, PT, R0, 0x20, RZ ;  /* 0x0000002000002810 */ /* 0x000fe20007ffe0ff */
[----:B------:R2:W5:Y:S01]  /*03c0*/  @P6 LD.E.64 R124, desc[UR6][R88.64] ;  /* 0x00000006587c6980 */ /* 0x000562000c101b00 */
[----:B------:R-:W1:Y:S03]  /*03d0*/  @P0 LDC.64 R146, c[0x0][0x3d0] ;  /* 0x0000f400ff920b82 */ /* 0x000e660000000a00 */
[C---:B------:R-:W-:Y:S01]  /*03e0*/  @P3 IMAD.WIDE.U32 R134, R0.reuse, 0x8, R134 ;  /* 0x0000000800863825 */ /* 0x040fe200078e0086 */
[----:B------:R1:W5:Y:S04]  /*03f0*/  @P2 LDG.E.64 R78, desc[UR6][R132.64] ;  /* 0x00000006844e2981 */ /* 0x000368000c1e1b00 */
[----:B---3--:R-:W3:Y:S01]  /*0400*/  @P0 LDC.64 R86, c[0x0][0x438] ;  /* 0x00010e00ff560b82 */ /* 0x008ee20000000a00 */
[C---:B------:R-:W-:Y:S01]  /*0410*/  @P3 IMAD.WIDE.U32 R136, R0.reuse, 0x8, R136 ;  /* 0x0000000800883825 */ /* 0x040fe200078e0088 */
[----:B------:R1:W5:Y:S06]  /*0420*/  @P3 LDG.E.64 R34, desc[UR6][R134.64] ;  /* 0x0000000686223981 */ /* 0x00036c000c1e1b00 */
[----:B------:R-:W3:Y:S01]  /*0430*/  @P0 LDC.64 R48, c[0x0][0x3e8] ;  /* 0x0000fa00ff300b82 */ /* 0x000ee20000000a00 */
[C---:B------:R-:W-:Y:S01]  /*0440*/  @P3 IMAD.WIDE.U32 R142, R0.reuse, 0x8, R142 ;  /* 0x00000008008e3825 */ /* 0x040fe200078e008e */
[----:B------:R-:W-:Y:S01]  /*0450*/  @P3 IADD3 R0, PT, PT, R0, 0x20, RZ ;  /* 0x0000002000003810 */ /* 0x000fe20007ffe0ff */
[----:B------:R-:W5:Y:S04]  /*0460*/  @P3 LD.E.64 R120, desc[UR6][R136.64] ;  /* 0x0000000688783980 */ /* 0x000f68000c101b00 */
[----:B------:R-:W5:Y:S01]  /*0470*/  @P3 LDG.E.64 R76, desc[UR6][R142.64] ;  /* 0x000000068e4c3981 */ /* 0x000f62000c1e1b00 */
[C---:B------:R-:W-:Y:S01]  /*0480*/  ISETP.GE.U32.AND P3, PT, R139.reuse, 0x120, PT ;  /* 0x000001208b00780c */ /* 0x040fe20003f66070 */
[----:B0-----:R-:W0:Y:S01]  /*0490*/  @P5 LDC.64 R90, c[0x0][0x3d0] ;  /* 0x0000f400ff5a5b82 */ /* 0x001e220000000a00 */
[----:B----4-:R-:W-:Y:S01]  /*04a0*/  @P1 IMAD.WIDE.U32 R144, R0, 0x8, R144 ;  /* 0x0000000800901825 */ /* 0x010fe200078e0090 */
[----:B------:R4:W5:Y:S01]  /*04b0*/  @P2 LD.E.64 R122, desc[UR6][R130.64] ;  /* 0x00000006827a2980 */ /* 0x000962000c101b00 */
[----:B------:R-:W-:-:S05]  /*04c0*/  ISETP.GE.U32.AND P2, PT, R139, 0x140, PT ;  /* 0x000001408b00780c */ /* 0x000fca0003f46070 */
[----:B--2---:R-:W2:Y:S01]  /*04d0*/  @P5 LDC.64 R128, c[0x0][0x438] ;  /* 0x00010e00ff805b82 */ /* 0x004ea20000000a00 */
[C---:B------:R-:W-:Y:S01]  /*04e0*/  @P1 IMAD.WIDE.U32 R42, R0.reuse, 0x8, R42 ;  /* 0x00000008002a1825 */ /* 0x040fe200078e002a */
[----:B------:R4:W5:Y:S06]  /*04f0*/  @P1 LDG.E.64 R32, desc[UR6][R144.64] ;  /* 0x0000000690201981 */ /* 0x00096c000c1e1b00 */
[----:B------:R-:W2:Y:S01]  /*0500*/  @P5 LDC.64 R88, c[0x0][0x3e8] ;  /* 0x0000fa00ff585b82 */ /* 0x000ea20000000a00 */
[C---:B-1----:R-:W-:Y:S01]  /*0510*/  @P1 IMAD.WIDE.U32 R84, R0.reuse, 0x8, R84 ;  /* 0x0000000800541825 */ /* 0x042fe200078e0054 */
[----:B------:R-:W-:Y:S01]  /*0520*/  @P1 IADD3 R0, PT, PT, R0, 0x20, RZ ;  /* 0x0000002000001810 */ /* 0x000fe20007ffe0ff */
[----:B------:R-:W5:Y:S04]  /*0530*/  @P1 LD.E.64 R118, desc[UR6][R42.64] ;  /* 0x000000062a761980 */ /* 0x000f68000c101b00 */
[----:B------:R1:W5:Y:S01]  /*0540*/  @P1 LDG.E.64 R74, desc[UR6][R84.64] ;  /* 0x00000006544a1981 */ /* 0x000362000c1e1b00 */
[----:B------:R-:W1:Y:S01]  /*0550*/  @P4 LDC.64 R132, c[0x0][0x3d0] ;  /* 0x0000f400ff844b82 */ /* 0x000e620000000a00 */
[----:B------:R-:W-:Y:S01]  /*0560*/  ISETP.GE.U32.AND P1, PT, R139, 0x160, PT ;  /* 0x000001608b00780c */ /* 0x000fe20003f26070 */
[----:B------:R-:W-:-:S06]  /*0570*/  @P0 IMAD.WIDE.U32 R146, R0, 0x8, R146 ;  /* 0x0000000800920825 */ /* 0x000fcc00078e0092 */
[----:B------:R-:W1:Y:S01]  /*0580*/  @P4 LDC.64 R134, c[0x0][0x438] ;  /* 0x00010e00ff864b82 */ /* 0x000e620000000a00 */
[C---:B---3--:R-:W-:Y:S01]  /*0590*/  @P0 IMAD.WIDE.U32 R86, R0.reuse, 0x8, R86 ;  /* 0x0000000800560825 */ /* 0x048fe200078e0056 */
[----:B------:R3:W5:Y:S06]  /*05a0*/  @P0 LDG.E.64 R30, desc[UR6][R146.64] ;  /* 0x00000006921e0981 */ /* 0x00076c000c1e1b00 */
[----:B----4-:R-:W4:Y:S01]  /*05b0*/  @P4 LDC.64 R130, c[0x0][0x3e8] ;  /* 0x0000fa00ff824b82 */ /* 0x010f220000000a00 */
[C---:B------:R-:W-:Y:S01]  /*05c0*/  @P0 IMAD.WIDE.U32 R48, R0.reuse, 0x8, R48 ;  /* 0x0000000800300825 */ /* 0x040fe200078e0030 */
[----:B------:R-:W-:Y:S01]  /*05d0*/  @P0 IADD3 R0, PT, PT, R0, 0x20, RZ ;  /* 0x0000002000000810 */ /* 0x000fe20007ffe0ff */
[----:B------:R-:W5:Y:S04]  /*05e0*/  @P0 LD.E.64 R116, desc[UR6][R86.64] ;  /* 0x0000000656740980 */ /* 0x000f68000c101b00 */
[----:B------:R4:W5:Y:S01]  /*05f0*/  @P0 LDG.E.64 R72, desc[UR6][R48.64] ;  /* 0x0000000630480981 */ /* 0x000962000c1e1b00 */
[----:B------:R-:W4:Y:S01]  /*0600*/  @P3 LDC.64 R136, c[0x0][0x3d0] ;  /* 0x0000f400ff883b82 */ /* 0x000f220000000a00 */
[----:B------:R-:W-:-:S07]  /*0610*/  ISETP.GE.U32.AND P0, PT, R139, 0x180, PT ;  /* 0x000001808b00780c */ /* 0x000fce0003f06070 */
[----:B------:R-:W4:Y:S08]  /*0620*/  @P3 LDC.64 R142, c[0x0][0x438] ;  /* 0x00010e00ff8e3b82 */ /* 0x000f300000000a00 */
[----:B------:R-:W4:Y:S01]  /*0630*/  @P3 LDC.64 R144, c[0x0][0x3e8] ;  /* 0x0000fa00ff903b82 */ /* 0x000f220000000a00 */
[----:B0-----:R-:W-:-:S07]  /*0640*/  @P5 IMAD.WIDE.U32 R90, R0, 0x8, R90 ;  /* 0x00000008005a5825 */ /* 0x001fce00078e005a */
[----:B------:R-:W0:Y:S01]  /*0650*/  @P2 LDC.64 R148, c[0x0][0x3d0] ;  /* 0x0000f400ff942b82 */ /* 0x000e220000000a00 */
[C---:B--2---:R-:W-:Y:S01]  /*0660*/  @P5 IMAD.WIDE.U32 R128, R0.reuse, 0x8, R128 ;  /* 0x0000000800805825 */ /* 0x044fe200078e0080 */
[----:B------:R2:W5:Y:S06]  /*0670*/  @P5 LDG.E.64 R28, desc[UR6][R90.64] ;  /* 0x000000065a1c5981 */ /* 0x00056c000c1e1b00 */
[----:B-1----:R-:W1:Y:S01]  /*0680*/  @P2 LDC.64 R84, c[0x0][0x438] ;  /* 0x00010e00ff542b82 */ /* 0x002e620000000a00 */
[----:B------:R-:W-:-:S07]  /*0690*/  @P5 IMAD.WIDE.U32 R88, R0, 0x8, R88 ;  /* 0x0000000800585825 */ /* 0x000fce00078e0058 */
[----:B------:R-:W1:Y:S01]  /*06a0*/  @P2 LDC.64 R42, c[0x0][0x3e8] ;  /* 0x0000fa00ff2a2b82 */ /* 0x000e620000000a00 */
[----:B------:R-:W-:Y:S01]  /*06b0*/  @P5 IADD3 R0, PT, PT, R0, 0x20, RZ ;  /* 0x0000002000005810 */ /* 0x000fe20007ffe0ff */
[----:B------:R2:W5:Y:S04]  /*06c0*/  @P5 LDG.E.64 R70, desc[UR6][R88.64] ;  /* 0x0000000658465981 */ /* 0x000568000c1e1b00 */
[----:B------:R1:W5:Y:S02]  /*06d0*/  @P5 LD.E.64 R114, desc[UR6][R128.64] ;  /* 0x0000000680725980 */ /* 0x000364000c101b00 */
[----:B---3--:R-:W3:Y:S01]  /*06e0*/  @P1 LDC.64 R146, c[0x0][0x3d0] ;  /* 0x0000f400ff921b82 */ /* 0x008ee20000000a00 */
[----:B------:R-:W-:Y:S01]  /*06f0*/  @P4 IMAD.WIDE.U32 R132, R0, 0x8, R132 ;  /* 0x0000000800844825 */ /* 0x000fe200078e0084 */
[----:B------:R-:W-:-:S06]  /*0700*/  ISETP.GE.U32.AND P5, PT, R139, 0x1a0, PT ;  /* 0x000001a08b00780c */ /* 0x000fcc0003fa6070 */
[----:B------:R-:W3:Y:S01]  /*0710*/  @P1 LDC.64 R150, c[0x0][0x3e8] ;  /* 0x0000fa00ff961b82 */ /* 0x000ee20000000a00 */
[C---:B----4-:R-:W-:Y:S01]  /*0720*/  @P4 IMAD.WIDE.U32 R130, R0.reuse, 0x8, R130 ;  /* 0x0000000800824825 */ /* 0x050fe200078e0082 */
[----:B------:R-:W5:Y:S06]  /*0730*/  @P4 LDG.E.64 R26, desc[UR6][R132.64] ;  /* 0x00000006841a4981 */ /* 0x000f6c000c1e1b00 */
[----:B------:R-:W4:Y:S01]  /*0740*/  @P1 LDC.64 R48, c[0x0][0x438] ;  /* 0x00010e00ff301b82 */ /* 0x000f220000000a00 */
[C---:B------:R-:W-:Y:S01]  /*0750*/  @P4 IMAD.WIDE.U32 R134, R0.reuse, 0x8, R134 ;  /* 0x0000000800864825 */ /* 0x040fe200078e0086 */
[----:B------:R-:W-:Y:S01]  /*0760*/  @P4 IADD3 R0, PT, PT, R0, 0x20, RZ ;  /* 0x0000002000004810 */ /* 0x000fe20007ffe0ff */
[----:B------:R1:W5:Y:S04]  /*0770*/  @P4 LDG.E.64 R68, desc[UR6][R130.64] ;  /* 0x0000000682444981 */ /* 0x000368000c1e1b00 */
[----:B------:R-:W5:Y:S01]  /*0780*/  @P4 LD.E.64 R112, desc[UR6][R134.64] ;  /* 0x0000000686704980 */ /* 0x000f62000c101b00 */
[----:B------:R-:W4:Y:S01]  /*0790*/  @P0 LDC.64 R86, c[0x0][0x3d0] ;  /* 0x0000f400ff560b82 */ /* 0x000f220000000a00 */
[----:B------:R-:W-:Y:S01]  /*07a0*/  @P3 IMAD.WIDE.U32 R136, R0, 0x8, R136 ;  /* 0x0000000800883825 */ /* 0x000fe200078e0088 */
[----:B------:R-:W-:-:S06]  /*07b0*/  ISETP.GE.U32.AND P4, PT, R139, 0x1c0, PT ;  /* 0x000001c08b00780c */ /* 0x000fcc0003f86070 */
[----:B--2---:R-:W2:Y:S01]  /*07c0*/  @P0 LDC.64 R90, c[0x0][0x3e8] ;  /* 0x0000fa00ff5a0b82 */ /* 0x004ea20000000a00 */
[C---:B------:R-:W-:Y:S01]  /*07d0*/  @P3 IMAD.WIDE.U32 R142, R0.reuse, 0x8, R142 ;  /* 0x00000008008e3825 */ /* 0x040fe200078e008e */
[----:B------:R-:W5:Y:S03]  /*07e0*/  @P3 LDG.E.64 R24, desc[UR6][R136.64] ;  /* 0x0000000688183981 */ /* 0x000f66000c1e1b00 */
[C---:B------:R-:W-:Y:S01]  /*07f0*/  @P3 IMAD.WIDE.U32 R144, R0.reuse, 0x8, R144 ;  /* 0x0000000800903825 */ /* 0x040fe200078e0090 */
[----:B------:R-:W-:Y:S01]  /*0800*/  @P3 IADD3 R0, PT, PT, R0, 0x20, RZ ;  /* 0x0000002000003810 */ /* 0x000fe20007ffe0ff */
[----:B------:R-:W5:Y:S01]  /*0810*/  @P3 LD.E.64 R110, desc[UR6][R142.64] ;  /* 0x000000068e6e3980 */ /* 0x000f62000c101b00 */
[----:B------:R-:W2:Y:S03]  /*0820*/  @P0 LDC.64 R88, c[0x0][0x438] ;  /* 0x00010e00ff580b82 */ /* 0x000ea60000000a00 */
[----:B------:R-:W5:Y:S01]  /*0830*/  @P3 LDG.E.64 R66, desc[UR6][R144.64] ;  /* 0x0000000690423981 */ /* 0x000f62000c1e1b00 */
[----:B0-----:R-:W-:Y:S01]  /*0840*/  @P2 IMAD.WIDE.U32 R148, R0, 0x8, R148 ;  /* 0x0000000800942825 */ /* 0x001fe200078e0094 */
[----:B------:R-:W-:-:S03]  /*0850*/  ISETP.GE.U32.AND P3, PT, R139, 0x1e0, PT ;  /* 0x000001e08b00780c */ /* 0x000fc60003f66070 */
[C---:B-1----:R-:W-:Y:S01]  /*0860*/  @P2 IMAD.WIDE.U32 R84, R0.reuse, 0x8, R84 ;  /* 0x0000000800542825 */ /* 0x042fe200078e0054 */
[----:B------:R-:W0:Y:S01]  /*0870*/  @P5 LDC.64 R128, c[0x0][0x3d0] ;  /* 0x0000f400ff805b82 */ /* 0x000e220000000a00 */
[----:B------:R-:W5:Y:S02]  /*0880*/  @P2 LDG.E.64 R22, desc[UR6][R148.64] ;  /* 0x0000000694162981 */ /* 0x000f64000c1e1b00 */
[C---:B------:R-:W-:Y:S01]  /*0890*/  @P2 IMAD.WIDE.U32 R42, R0.reuse, 0x8, R42 ;  /* 0x00000008002a2825 */ /* 0x040fe200078e002a */
[----:B------:R-:W-:Y:S01]  /*08a0*/  @P2 IADD3 R0, PT, PT, R0, 0x20, RZ ;  /* 0x0000002000002810 */ /* 0x000fe20007ffe0ff */
[----:B------:R-:W5:Y:S03]  /*08b0*/  @P2 LD.E.64 R108, desc[UR6][R84.64] ;  /* 0x00000006546c2980 */ /* 0x000f66000c101b00 */
[----:B------:R-:W1:Y:S01]  /*08c0*/  @P5 LDC.64 R130, c[0x0][0x438] ;  /* 0x00010e00ff825b82 */ /* 0x000e620000000a00 */
[----:B------:R4:W5:Y:S01]  /*08d0*/  @P2 LDG.E.64 R64, desc[UR6][R42.64] ;  /* 0x000000062a402981 */ /* 0x000962000c1e1b00 */
[----:B---3--:R-:W-:Y:S01]  /*08e0*/  @P1 IMAD.WIDE.U32 R146, R0, 0x8, R146 ;  /* 0x0000000800921825 */ /* 0x008fe200078e0092 */
[----:B------:R-:W-:-:S05]  /*08f0*/  ISETP.GE.U32.AND P2, PT, R139, 0x200, PT ;  /* 0x000002008b00780c */ /* 0x000fca0003f46070 */
[----:B------:R-:W3:Y:S01]  /*0900*/  @P5 LDC.64 R132, c[0x0][0x3e8] ;  /* 0x0000fa00ff845b82 */ /* 0x000ee20000000a00 */
[C---:B------:R-:W-:Y:S01]  /*0910*/  @P1 IMAD.WIDE.U32 R150, R0.reuse, 0x8, R150 ;  /* 0x0000000800961825 */ /* 0x040fe200078e0096 */
[----:B------:R0:W5:Y:S03]  /*0920*/  @P1 LDG.E.64 R20, desc[UR6][R146.64] ;  /* 0x0000000692141981 */ /* 0x000166000c1e1b00 */
[C---:B----4-:R-:W-:Y:S01]  /*0930*/  @P1 IMAD.WIDE.U32 R48, R0.reuse, 0x8, R48 ;  /* 0x0000000800301825 */ /* 0x050fe200078e0030 */
[----:B------:R-:W-:Y:S01]  /*0940*/  @P1 IADD3 R0, PT, PT, R0, 0x20, RZ ;  /* 0x0000002000001810 */ /* 0x000fe20007ffe0ff */
[----:B------:R-:W5:Y:S01]  /*0950*/  @P1 LDG.E.64 R62, desc[UR6][R150.64] ;  /* 0x00000006963e1981 */ /* 0x000f62000c1e1b00 */
[----:B------:R-:W4:Y:S03]  /*0960*/  @P4 LDC.64 R42, c[0x0][0x3d0] ;  /* 0x0000f400ff2a4b82 */ /* 0x000f260000000a00 */
[----:B------:R-:W5:Y:S05]  /*0970*/  @P1 LD.E.64 R106, desc[UR6][R48.64] ;  /* 0x00000006306a1980 */ /* 0x000f6a000c101b00 */
[----:B------:R-:W4:Y:S01]  /*0980*/  @P4 LDC.64 R84, c[0x0][0x438] ;  /* 0x00010e00ff544b82 */ /* 0x000f220000000a00 */
[----:B------:R-:W-:Y:S01]  /*0990*/  ISETP.GE.U32.AND P1, PT, R139, 0x220, PT ;  /* 0x000002208b00780c */ /* 0x000fe20003f26070 */
[----:B------:R-:W-:-:S06]  /*09a0*/  @P0 IMAD.WIDE.U32 R86, R0, 0x8, R86 ;  /* 0x0000000800560825 */ /* 0x000fcc00078e0056 */
[----:B------:R-:W4:Y:S01]  /*09b0*/  @P4 LDC.64 R134, c[0x0][0x3e8] ;  /* 0x0000fa00ff864b82 */ /* 0x000f220000000a00 */
[----:B--2---:R-:W-:Y:S01]  /*09c0*/  @P0 IMAD.WIDE.U32 R90, R0, 0x8, R90 ;  /* 0x00000008005a0825 */ /* 0x004fe200078e005a */
[----:B------:R2:W5:Y:S01]  /*09d0*/  @P0 LDG.E.64 R18, desc[UR6][R86.64] ;  /* 0x0000000656120981 */ /* 0x000562000c1e1b00 */
[----:B------:R-:W-:-:S05]  /*09e0*/  ISETP.GE.U32.AND P6, PT, R139, 0x240, PT ;  /* 0x000002408b00780c */ /* 0x000fca0003fc6070 */
[----:B------:R-:W4:Y:S01]  /*09f0*/  @P3 LDC.64 R136, c[0x0][0x3d0] ;  /* 0x0000f400ff883b82 */ /* 0x000f220000000a00 */
[C---:B------:R-:W-:Y:S01]  /*0a00*/  @P0 IMAD.WIDE.U32 R88, R0.reuse, 0x8, R88 ;  /* 0x0000000800580825 */ /* 0x040fe200078e0058 */
[----:B------:R3:W5:Y:S06]  /*0a10*/  @P0 LDG.E.64 R60, desc[UR6][R90.64] ;  /* 0x000000065a3c0981 */ /* 0x00076c000c1e1b00 */
[----:B------:R-:W4:Y:S01]  /*0a20*/  @P3 LDC.64 R142, c[0x0][0x438] ;  /* 0x00010e00ff8e3b82 */ /* 0x000f220000000a00 */
[----:B------:R-:W-:Y:S01]  /*0a30*/  @P0 IADD3 R0, PT, PT, R0, 0x20, RZ ;  /* 0x0000002000000810 */ /* 0x000fe20007ffe0ff */
[----:B------:R4:W5:Y:S06]  /*0a40*/  @P0 LD.E.64 R104, desc[UR6][R88.64] ;  /* 0x0000000658680980 */ /* 0x00096c000c101b00 */
[----:B------:R-:W4:Y:S01]  /*0a50*/  @P3 LDC.64 R144, c[0x0][0x3e8] ;  /* 0x0000fa00ff903b82 */ /* 0x000f220000000a00 */
[----:B------:R-:W-:Y:S01]  /*0a60*/  ISETP.GE.U32.AND P0, PT, R139, 0x260, PT ;  /* 0x000002608b00780c */ /* 0x000fe20003f06070 */
[----:B0-----:R-:W-:-:S06]  /*0a70*/  @P5 IMAD.WIDE.U32 R128, R0, 0x8, R128 ;  /* 0x0000000800805825 */ /* 0x001fcc00078e0080 */
[----:B------:R-:W0:Y:S01]  /*0a80*/  @P2 LDC.64 R146, c[0x0][0x3d0] ;  /* 0x0000f400ff922b82 */ /* 0x000e220000000a00 */
[C---:B-1----:R-:W-:Y:S01]  /*0a90*/  @P5 IMAD.WIDE.U32 R130, R0.reuse, 0x8, R130 ;  /* 0x0000000800825825 */ /* 0x042fe200078e0082 */
[----:B------:R1:W5:Y:S06]  /*0aa0*/  @P5 LDG.E.64 R16, desc[UR6][R128.64] ;  /* 0x0000000680105981 */ /* 0x00036c000c1e1b00 */
[----:B--2---:R-:W2:Y:S01]  /*0ab0*/  @P2 LDC.64 R86, c[0x0][0x438] ;  /* 0x00010e00ff562b82 */ /* 0x004ea20000000a00 */
[----:B---3--:R-:W-:-:S07]  /*0ac0*/  @P5 IMAD.WIDE.U32 R132, R0, 0x8, R132 ;  /* 0x0000000800845825 */ /* 0x008fce00078e0084 */
[----:B------:R-:W3:Y:S01]  /*0ad0*/  @P2 LDC.64 R90, c[0x0][0x3e8] ;  /* 0x0000fa00ff5a2b82 */ /* 0x000ee20000000a00 */
[----:B------:R-:W-:Y:S01]  /*0ae0*/  @P5 IADD3 R0, PT, PT, R0, 0x20, RZ ;  /* 0x0000002000005810 */ /* 0x000fe20007ffe0ff */
[----:B------:R1:W5:Y:S06]  /*0af0*/  @P5 LD.E.64 R102, desc[UR6][R130.64] ;  /* 0x0000000682665980 */ /* 0x00036c000c101b00 */
[----:B------:R-:W1:Y:S01]  /*0b00*/  @P1 LDC.64 R48, c[0x0][0x3d0] ;  /* 0x0000f400ff301b82 */ /* 0x000e620000000a00 */
[C---:B----4-:R-:W-:Y:S01]  /*0b10*/  @P4 IMAD.WIDE.U32 R42, R0.reuse, 0x8, R42 ;  /* 0x00000008002a4825 */ /* 0x050fe200078e002a */
[----:B------:R4:W5:Y:S06]  /*0b20*/  @P5 LDG.E.64 R58, desc[UR6][R132.64] ;  /* 0x00000006843a5981 */ /* 0x00096c000c1e1b00 */
[----:B------:R-:W4:Y:S01]  /*0b30*/  @P1 LDC.64 R88, c[0x0][0x438] ;  /* 0x00010e00ff581b82 */ /* 0x000f220000000a00 */
[C---:B------:R-:W-:Y:S01]  /*0b40*/  @P4 IMAD.WIDE.U32 R84, R0.reuse, 0x8, R84 ;  /* 0x0000000800544825 */ /* 0x040fe200078e0054 */
[----:B------:R0:W5:Y:S06]  /*0b50*/  @P4 LDG.E.64 R14, desc[UR6][R42.64] ;  /* 0x000000062a0e4981 */ /* 0x00016c000c1e1b00 */
[----:B------:R-:W4:Y:S01]  /*0b60*/  @P1 LDC.64 R148, c[0x0][0x3e8] ;  /* 0x0000fa00ff941b82 */ /* 0x000f220000000a00 */
[C---:B------:R-:W-:Y:S01]  /*0b70*/  @P4 IMAD.WIDE.U32 R134, R0.reuse, 0x8, R134 ;  /* 0x0000000800864825 */ /* 0x040fe200078e0086 */
[----:B------:R-:W-:Y:S01]  /*0b80*/  @P4 IADD3 R0, PT, PT, R0, 0x20, RZ ;  /* 0x0000002000004810 */ /* 0x000fe20007ffe0ff */
[----:B------:R0:W5:Y:S05]  /*0b90*/  @P4 LD.E.64 R100, desc[UR6][R84.64] ;  /* 0x0000000654644980 */ /* 0x00016a000c101b00 */
[----:B------:R-:W4:Y:S01]  /*0ba0*/  @P6 LDC.64 R150, c[0x0][0x3d0] ;  /* 0x0000f400ff966b82 */ /* 0x000f220000000a00 */
[C---:B------:R-:W-:Y:S01]  /*0bb0*/  @P3 IMAD.WIDE.U32 R136, R0.reuse, 0x8, R136 ;  /* 0x0000000800883825 */ /* 0x040fe200078e0088 */
        /* <DEDUP_REMOVED lines=9> */
[C---:B0-----:R-:W-:Y:S01]  /*0c50*/  @P2 IMAD.WIDE.U32 R146, R0.reuse, 0x8, R146 ;  /* 0x0000000800922825 */ /* 0x041fe200078e0092 */
[----:B------:R0:W5:Y:S06]  /*0c60*/  @P3 LDG.E.64 R54, desc[UR6][R144.64] ;  /* 0x0000000690363981 */ /* 0x00016c000c1e1b00 */
[----:B------:R-:W0:Y:S01]  /*0c70*/  @P0 LDC.64 R160, c[0x0][0x3e8] ;  /* 0x0000fa00ffa00b82 */ /* 0x000e220000000a00 */
[C---:B--2---:R-:W-:Y:S01]  /*0c80*/  @P2 IMAD.WIDE.U32 R86, R0.reuse, 0x8, R86 ;  /* 0x0000000800562825 */ /* 0x044fe200078e0056 */
[----:B------:R2:W5:Y:S06]  /*0c90*/  @P2 LDG.E.64 R10, desc[UR6][R146.64] ;  /* 0x00000006920a2981 */ /* 0x00056c000c1e1b00 */
[----:B------:R-:W2:Y:S01]  /*0ca0*/  @P0 LDC.64 R158, c[0x0][0x438] ;  /* 0x00010e00ff9e0b82 */ /* 0x000ea20000000a00 */
[C---:B---3--:R-:W-:Y:S01]  /*0cb0*/  @P2 IMAD.WIDE.U32 R90, R0.reuse, 0x8, R90 ;  /* 0x00000008005a2825 */ /* 0x048fe200078e005a */
[----:B------:R-:W-:Y:S01]  /*0cc0*/  @P2 IADD3 R0, PT, PT, R0, 0x20, RZ ;  /* 0x0000002000002810 */ /* 0x000fe20007ffe0ff */
[----:B------:R3:W5:Y:S04]  /*0cd0*/  @P2 LD.E.64 R96, desc[UR6][R86.64] ;  /* 0x0000000656602980 */ /* 0x000768000c101b00 */
[C---:B-1----:R-:W-:Y:S01]  /*0ce0*/  @P1 IMAD.WIDE.U32 R48, R0.reuse, 0x8, R48 ;  /* 0x0000000800301825 */ /* 0x042fe200078e0030 */
[----:B------:R3:W5:Y:S03]  /*0cf0*/  @P2 LDG.E.64 R52, desc[UR6][R90.64] ;  /* 0x000000065a342981 */ /* 0x000766000c1e1b00 */
[C---:B----4-:R-:W-:Y:S01]  /*0d00*/  @P1 IMAD.WIDE.U32 R88, R0.reuse, 0x8, R88 ;  /* 0x0000000800581825 */ /* 0x050fe200078e0058 */
[----:B------:R3:W5:Y:S03]  /*0d10*/  @P1 LDG.E.64 R8, desc[UR6][R48.64] ;  /* 0x0000000630081981 */ /* 0x000766000c1e1b00 */
[C---:B------:R-:W-:Y:S01]  /*0d20*/  @P1 IMAD.WIDE.U32 R148, R0.reuse, 0x8, R148 ;  /* 0x0000000800941825 */ /* 0x040fe200078e0094 */
[----:B------:R-:W-:Y:S01]  /*0d30*/  @P1 IADD3 R0, PT, PT, R0, 0x20, RZ ;  /* 0x0000002000001810 */ /* 0x000fe20007ffe0ff */
[----:B------:R3:W5:Y:S04]  /*0d40*/  @P1 LD.E.64 R94, desc[UR6][R88.64] ;  /* 0x00000006585e1980 */ /* 0x000768000c101b00 */
[C---:B------:R-:W-:Y:S01]  /*0d50*/  @P6 IMAD.WIDE.U32 R150, R0.reuse, 0x8, R150 ;  /* 0x0000000800966825 */ /* 0x040fe200078e0096 */
[----:B------:R3:W5:Y:S03]  /*0d60*/  @P1 LDG.E.64 R50, desc[UR6][R148.64] ;  /* 0x0000000694321981 */ /* 0x000766000c1e1b00 */
[C---:B------:R-:W-:Y:S01]  /*0d70*/  @P6 IMAD.WIDE.U32 R152, R0.reuse, 0x8, R152 ;  /* 0x0000000800986825 */ /* 0x040fe200078e0098 */
[----:B------:R3:W5:Y:S03]  /*0d80*/  @P6 LDG.E.64 R6, desc[UR6][R150.64] ;  /* 0x0000000696066981 */ /* 0x000766000c1e1b00 */
[C---:B------:R-:W-:Y:S01]  /*0d90*/  @P6 IMAD.WIDE.U32 R154, R0.reuse, 0x8, R154 ;  /* 0x00000008009a6825 */ /* 0x040fe200078e009a */
[----:B------:R-:W-:Y:S01]  /*0da0*/  @P6 IADD3 R0, PT, PT, R0, 0x20, RZ ;  /* 0x0000002000006810 */ /* 0x000fe20007ffe0ff */
[----:B------:R3:W5:Y:S04]  /*0db0*/  @P6 LD.E.64 R92, desc[UR6][R152.64] ;  /* 0x00000006985c6980 */ /* 0x000768000c101b00 */
[C---:B------:R-:W-:Y:S01]  /*0dc0*/  @P0 IMAD.WIDE.U32 R156, R0.reuse, 0x8, R156 ;  /* 0x00000008009c0825 */ /* 0x040fe200078e009c */
[----:B------:R3:W5:Y:S03]  /*0dd0*/  @P6 LDG.E.64 R46, desc[UR6][R154.64] ;  /* 0x000000069a2e6981 */ /* 0x000766000c1e1b00 */
[C---:B0-----:R-:W-:Y:S01]  /*0de0*/  @P0 IMAD.WIDE.U32 R160, R0.reuse, 0x8, R160 ;  /* 0x0000000800a00825 */ /* 0x041fe200078e00a0 */
[----:B------:R3:W5:Y:S03]  /*0df0*/  @P0 LDG.E.64 R4, desc[UR6][R156.64] ;  /* 0x000000069c040981 */ /* 0x000766000c1e1b00 */
[----:B--2---:R-:W-:Y:S01]  /*0e00*/  @P0 IMAD.WIDE.U32 R158, R0, 0x8, R158 ;  /* 0x00000008009e0825 */ /* 0x004fe200078e009e */
[----:B------:R3:W5:Y:S04]  /*0e10*/  @P0 LDG.E.64 R44, desc[UR6][R160.64] ;  /* 0x00000006a02c0981 */ /* 0x000768000c1e1b00 */
[----:B------:R3:W5:Y:S01]  /*0e20*/  @P0 LD.E.64 R2, desc[UR6][R158.64] ;  /* 0x000000069e020980 */ /* 0x000762000c101b00 */
[----:B------:R-:W-:-:S02]  /*0e30*/  ISETP.GE.U32.AND P1, PT, R139, 0x280, PT ;  /* 0x000002808b00780c */ /* 0x000fc40003f26070 */
[----:B------:R-:W-:-:S11]  /*0e40*/  @P0 IADD3 R0, PT, PT, R0, 0x20, RZ ;  /* 0x0000002000000810 */ /* 0x000fd60007ffe0ff */
[----:B---3--:R-:W-:Y:S05]  /*0e50*/  @!P1 BRA `(.L_x_70258) ;  /* 0x0000000800f49947 */ /* 0x008fea0003800000 */
[----:B------:R-:W0:Y:S08]  /*0e60*/  LDC.64 R42, c[0x0][0x3e8] ;  /* 0x0000fa00ff2a7b82 */ /* 0x000e300000000a00 */
[----:B------:R-:W1:Y:S08]  /*0e70*/  LDC.64 R48, c[0x0][0x3d0] ;  /* 0x0000f400ff307b82 */ /* 0x000e700000000a00 */
[----:B------:R-:W2:Y:S01]  /*0e80*/  LDC.64 R136, c[0x0][0x438] ;  /* 0x00010e00ff887b82 */ /* 0x000ea20000000a00 */
[----:B0-----:R-:W-:-:S06]  /*0e90*/  IMAD.WIDE.U32 R42, R0, 0x8, R42 ;  /* 0x00000008002a7825 */ /* 0x001fcc00078e002a */
[----:B------:R-:W5:Y:S01]  /*0ea0*/  LDG.E.64 R42, desc[UR6][R42.64] ;  /* 0x000000062a2a7981 */ /* 0x000f62000c1e1b00 */
[----:B-1----:R-:W-:-:S06]  /*0eb0*/  IMAD.WIDE.U32 R48, R0, 0x8, R48 ;  /* 0x0000000800307825 */ /* 0x002fcc00078e0030 */
[----:B------:R-:W5:Y:S01]  /*0ec0*/  LDG.E.64 R48, desc[UR6][R48.64] ;  /* 0x0000000630307981 */ /* 0x000f62000c1e1b00 */
[----:B--2---:R-:W-:-:S06]  /*0ed0*/  IMAD.WIDE.U32 R136, R0, 0x8, R136 ;  /* 0x0000000800887825 */ /* 0x004fcc00078e0088 */
[----:B------:R-:W5:Y:S01]  /*0ee0*/  LD.E.64 R136, desc[UR6][R136.64] ;  /* 0x0000000688887980 */ /* 0x000f62000c101b00 */
[----:B------:R-:W-:Y:S05]  /*0ef0*/  BRA `(.L_x_70258) ;  /* 0x0000000800cc7947 */ /* 0x000fea0003800000 */
.L_x_70257:
        /* <DEDUP_REMOVED lines=9> */
[C---:B------:R-:W-:Y:S01]  /*0f90*/  ISETP.GE.U32.AND P0, PT, R139.reuse, 0xc0, PT ;  /* 0x000000c08b00780c */ /* 0x040fe20003f06070 */
[----:B0-----:R-:W-:Y:S01]  /*0fa0*/  @P5 IMAD.WIDE.U32 R84, R0, 0x8, R84 ;  /* 0x0000000800545825 */ /* 0x001fe200078e0054 */
[----:B------:R-:W-:-:S02]  /*0fb0*/  ISETP.GE.U32.AND P6, PT, R139, 0xe0, PT ;  /* 0x000000e08b00780c */ /* 0x000fc40003fc6070 */
[----:B------:R-:W-:Y:S02]  /*0fc0*/  @P5 CS2R R126, SRZ ;  /* 0x00000000007e5805 */ /* 0x000fe4000001ff00 */
[----:B------:R0:W5:Y:S01]  /*0fd0*/  @P5 LDG.E.64 R40, desc[UR6][R84.64] ;  /* 0x0000000654285981 */ /* 0x000162000c1e1b00 */
[----:B------:R-:W4:Y:S01]  /*0fe0*/  @P3 LDC.64 R128, c[0x0][0x3d0] ;  /* 0x0000f400ff803b82 */ /* 0x000f220000000a00 */
[C---:B-1----:R-:W-:Y:S01]  /*0ff0*/  @P5 IMAD.WIDE.U32 R86, R0.reuse, 0x8, R86 ;  /* 0x0000000800565825 */ /* 0x042fe200078e0056 */
[----:B------:R-:W-:-:S04]  /*1000*/  @P5 LOP3.LUT R0, R0, 0x20, RZ, 0xfc, !PT ;  /* 0x0000002000005812 */ /* 0x000fc800078efcff */
[----:B------:R1:W5:Y:S02]  /*1010*/  @P5 LDG.E.64 R82, desc[UR6][R86.64] ;  /* 0x0000000656525981 */ /* 0x000364000c1e1b00 */
[----:B------:R-:W0:Y:S01]  /*1020*/  @P3 LDC.64 R130, c[0x0][0x3e8] ;  /* 0x0000fa00ff823b82 */ /* 0x000e220000000a00 */
[----:B--2---:R-:W-:-:S07]  /*1030*/  @P4 IMAD.WIDE.U32 R88, R0, 0x8, R88 ;  /* 0x0000000800584825 */ /* 0x004fce00078e0058 */
[----:B------:R-:W2:Y:S01]  /*1040*/  @P2 LDC.64 R132, c[0x0][0x3d0] ;  /* 0x0000f400ff842b82 */ /* 0x000ea20000000a00 */
[----:B---3--:R-:W-:-:S07]  /*1050*/  @P4 IMAD.WIDE.U32 R90, R0, 0x8, R90 ;  /* 0x00000008005a4825 */ /* 0x008fce00078e005a */
[----:B------:R-:W3:Y:S01]  /*1060*/  @P2 LDC.64 R134, c[0x0][0x3e8] ;  /* 0x0000fa00ff862b82 */ /* 0x000ee20000000a00 */
[----:B------:R-:W-:Y:S01]  /*1070*/  ISETP.GE.U32.AND P5, PT, R139, 0x100, PT ;  /* 0x000001008b00780c */ /* 0x000fe20003fa6070 */
[----:B------:R2:W5:Y:S01]  /*1080*/  @P4 LDG.E.64 R38, desc[UR6][R88.64] ;  /* 0x0000000658264981 */ /* 0x000562000c1e1b00 */
[----:B------:R-:W-:Y:S02]  /*1090*/  @P4 IADD3 R0, PT, PT, R0, 0x20, RZ ;  /* 0x0000002000004810 */ /* 0x000fe40007ffe0ff */
[----:B------:R-:W-:Y:S01]  /*10a0*/  @P4 CS2R R124, SRZ ;  /* 0x00000000007c4805 */ /* 0x000fe2000001ff00 */
[----:B------:R3:W5:Y:S02]  /*10b0*/  @P4 LDG.E.64 R80, desc[UR6][R90.64] ;  /* 0x000000065a504981 */ /* 0x000764000c1e1b00 */
[----:B------:R-:W3:Y:S01]  /*10c0*/  @P1 LDC.64 R142, c[0x0][0x3d0] ;  /* 0x0000f400ff8e1b82 */ /* 0x000ee20000000a00 */
[----:B----4-:R-:W-:-:S07]  /*10d0*/  @P3 IMAD.WIDE.U32 R128, R0, 0x8, R128 ;  /* 0x0000000800803825 */ /* 0x010fce00078e0080 */
[----:B------:R-:W4:Y:S01]  /*10e0*/  @P1 LDC.64 R144, c[0x0][0x3e8] ;  /* 0x0000fa00ff901b82 */ /* 0x000f220000000a00 */
[C---:B0-----:R-:W-:Y:S01]  /*10f0*/  @P3 IMAD.WIDE.U32 R130, R0.reuse, 0x8, R130 ;  /* 0x0000000800823825 */ /* 0x041fe200078e0082 */
[C---:B------:R-:W-:Y:S01]  /*1100*/  ISETP.GE.U32.AND P4, PT, R139.reuse, 0x120, PT ;  /* 0x000001208b00780c */ /* 0x040fe20003f86070 */
[----:B------:R0:W5:Y:S01]  /*1110*/  @P3 LDG.E.64 R36, desc[UR6][R128.64] ;  /* 0x0000000680243981 */ /* 0x000162000c1e1b00 */
[----:B------:R-:W-:Y:S02]  /*1120*/  @P3 IADD3 R0, PT, PT, R0, 0x20, RZ ;  /* 0x0000002000003810 */ /* 0x000fe40007ffe0ff */
[----:B------:R-:W-:Y:S01]  /*1130*/  @P3 CS2R R122, SRZ ;  /* 0x00000000007a3805 */ /* 0x000fe2000001ff00 */
[----:B------:R4:W5:Y:S01]  /*1140*/  @P3 LDG.E.64 R78, desc[UR6][R130.64] ;  /* 0x00000006824e3981 */ /* 0x000962000c1e1b00 */
[----:B------:R-:W4:Y:S08]  /*1150*/  @P0 LDC.64 R84, c[0x0][0x3d0] ;  /* 0x0000f400ff540b82 */ /* 0x000f300000000a00 */
[----:B-1----:R-:W1:Y:S01]  /*1160*/  @P0 LDC.64 R86, c[0x0][0x3e8] ;  /* 0x0000fa00ff560b82 */ /* 0x002e620000000a00 */
[----:B--2---:R-:W-:Y:S01]  /*1170*/  @P2 IMAD.WIDE.U32 R132, R0, 0x8, R132 ;  /* 0x0000000800842825 */ /* 0x004fe200078e0084 */
[----:B------:R-:W-:-:S06]  /*1180*/  ISETP.GE.U32.AND P3, PT, R139, 0x140, PT ;  /* 0x000001408b00780c */ /* 0x000fcc0003f66070 */
[----:B------:R-:W2:Y:S01]  /*1190*/  @P6 LDC.64 R88, c[0x0][0x3d0] ;  /* 0x0000f400ff586b82 */ /* 0x000ea20000000a00 */
[C---:B---3--:R-:W-:Y:S01]  /*11a0*/  @P2 IMAD.WIDE.U32 R134, R0.reuse, 0x8, R134 ;  /* 0x0000000800862825 */ /* 0x048fe200078e0086 */
[----:B------:R-:W-:Y:S01]  /*11b0*/  @P2 IADD3 R0, PT, PT, R0, 0x20, RZ ;  /* 0x0000002000002810 */ /* 0x000fe20007ffe0ff */
[----:B------:R3:W5:Y:S01]  /*11c0*/  @P2 LDG.E.64 R34, desc[UR6][R132.64] ;  /* 0x0000000684222981 */ /* 0x000762000c1e1b00 */
[----:B------:R-:W-:-:S03]  /*11d0*/  @P2 CS2R R120, SRZ ;  /* 0x0000000000782805 */ /* 0x000fc6000001ff00 */
[----:B------:R3:W5:Y:S01]  /*11e0*/  @P2 LDG.E.64 R76, desc[UR6][R134.64] ;  /* 0x00000006864c2981 */ /* 0x000762000c1e1b00 */
[----:B------:R-:W2:Y:S01]  /*11f0*/  @P6 LDC.64 R90, c[0x0][0x3e8] ;  /* 0x0000fa00ff5a6b82 */ /* 0x000ea20000000a00 */
[----:B------:R-:W-:Y:S01]  /*1200*/  @P1 IMAD.WIDE.U32 R142, R0, 0x8, R142 ;  /* 0x00000008008e1825 */ /* 0x000fe200078e008e */
[----:B------:R-:W-:-:S06]  /*1210*/  ISETP.GE.U32.AND P2, PT, R139, 0x160, PT ;  /* 0x000001608b00780c */ /* 0x000fcc0003f46070 */
[----:B0-----:R-:W0:Y:S01]  /*1220*/  @P5 LDC.64 R128, c[0x0][0x3d0] ;  /* 0x0000f400ff805b82 */ /* 0x001e220000000a00 */
[----:B----4-:R-:W-:-:S07]  /*1230*/  @P1 IMAD.WIDE.U32 R144, R0, 0x8, R144 ;  /* 0x0000000800901825 */ /* 0x010fce00078e0090 */
[----:B------:R-:W4:Y:S01]  /*1240*/  @P5 LDC.64 R130, c[0x0][0x3e8] ;  /* 0x0000fa00ff825b82 */ /* 0x000f220000000a00 */
[----:B------:R-:W-:Y:S01]  /*1250*/  @P1 IADD3 R0, PT, PT, R0, 0x20, RZ ;  /* 0x0000002000001810 */ /* 0x000fe20007ffe0ff */
[----:B------:R1:W5:Y:S01]  /*1260*/  @P1 LDG.E.64 R32, desc[UR6][R142.64] ;  /* 0x000000068e201981 */ /* 0x000362000c1e1b00 */
[----:B------:R-:W-:-:S03]  /*1270*/  @P1 CS2R R118, SRZ ;  /* 0x0000000000761805 */ /* 0x000fc6000001ff00 */
[----:B------:R2:W5:Y:S02]  /*1280*/  @P1 LDG.E.64 R74, desc[UR6][R144.64] ;  /* 0x00000006904a1981 */ /* 0x000564000c1e1b00 */
[----:B---3--:R-:W3:Y:S01]  /*1290*/  @P4 LDC.64 R132, c[0x0][0x3d0] ;  /* 0x0000f400ff844b82 */ /* 0x008ee20000000a00 */
[----:B------:R-:W-:Y:S01]  /*12a0*/  ISETP.GE.U32.AND P1, PT, R139, 0x180, PT ;  /* 0x000001808b00780c */ /* 0x000fe20003f26070 */
[----:B------:R-:W-:-:S06]  /*12b0*/  @P0 IMAD.WIDE.U32 R84, R0, 0x8, R84 ;  /* 0x0000000800540825 */ /* 0x000fcc00078e0054 */
[----:B------:R-:W3:Y:S01]  /*12c0*/  @P4 LDC.64 R134, c[0x0][0x3e8] ;  /* 0x0000fa00ff864b82 */ /* 0x000ee20000000a00 */
[C---:B-1----:R-:W-:Y:S01]  /*12d0*/  @P0 IMAD.WIDE.U32 R86, R0.reuse, 0x8, R86 ;  /* 0x0000000800560825 */ /* 0x042fe200078e0056 */
[----:B------:R-:W-:Y:S01]  /*12e0*/  @P0 IADD3 R0, PT, PT, R0, 0x20, RZ ;  /* 0x0000002000000810 */ /* 0x000fe20007ffe0ff */
[----:B------:R1:W5:Y:S05]  /*12f0*/  @P0 LDG.E.64 R30, desc[UR6][R84.64] ;  /* 0x00000006541e0981 */ /* 0x00036a000c1e1b00 */
[----:B------:R-:W3:Y:S01]  /*1300*/  @P3 LDC.64 R142, c[0x0][0x3d0] ;  /* 0x0000f400ff8e3b82 */ /* 0x000ee20000000a00 */
[C---:B--2---:R-:W-:Y:S01]  /*1310*/  @P6 IMAD.WIDE.U32 R88, R0.reuse, 0x8, R88 ;  /* 0x0000000800586825 */ /* 0x044fe200078e0058 */
[----:B------:R2:W5:Y:S06]  /*1320*/  @P0 LDG.E.64 R72, desc[UR6][R86.64] ;  /* 0x0000000656480981 */ /* 0x00056c000c1e1b00 */
[----:B------:R-:W2:Y:S01]  /*1330*/  @P3 LDC.64 R144, c[0x0][0x3e8] ;  /* 0x0000fa00ff903b82 */ /* 0x000ea20000000a00 */
[C---:B------:R-:W-:Y:S01]  /*1340*/  @P6 IMAD.WIDE.U32 R90, R0.reuse, 0x8, R90 ;  /* 0x00000008005a6825 */ /* 0x040fe200078e005a */
[----:B------:R-:W-:-:S02]  /*1350*/  @P6 IADD3 R0, PT, PT, R0, 0x20, RZ ;  /* 0x0000002000006810 */ /* 0x000fc40007ffe0ff */
[----:B------:R-:W-:-:S04]  /*1360*/  @P0 CS2R R116, SRZ ;  /* 0x0000000000740805 */ /* 0x000fc8000001ff00 */
[----:B------:R-:W2:Y:S01]  /*1370*/  @P2 LDC.64 R146, c[0x0][0x3d0] ;  /* 0x0000f400ff922b82 */ /* 0x000ea20000000a00 */
[C---:B------:R-:W-:Y:S01]  /*1380*/  ISETP.GE.U32.AND P0, PT, R139.reuse, 0x1a0, PT ;  /* 0x000001a08b00780c */ /* 0x040fe20003f06070 */
[C---:B0-----:R-:W-:Y:S01]  /*1390*/  @P5 IMAD.WIDE.U32 R128, R0.reuse, 0x8, R128 ;  /* 0x0000000800805825 */ /* 0x041fe200078e0080 */
[----:B------:R0:W5:Y:S05]  /*13a0*/  @P6 LDG.E.64 R28, desc[UR6][R88.64] ;  /* 0x00000006581c6981 */ /* 0x00016a000c1e1b00 */
[----:B------:R-:W0:Y:S01]  /*13b0*/  @P2 LDC.64 R148, c[0x0][0x3e8] ;  /* 0x0000fa00ff942b82 */ /* 0x000e220000000a00 */
[C---:B----4-:R-:W-:Y:S01]  /*13c0*/  @P5 IMAD.WIDE.U32 R130, R0.reuse, 0x8, R130 ;  /* 0x0000000800825825 */ /* 0x050fe200078e0082 */
[----:B------:R-:W-:Y:S01]  /*13d0*/  @P5 IADD3 R0, PT, PT, R0, 0x20, RZ ;  /* 0x0000002000005810 */ /* 0x000fe20007ffe0ff */
[----:B------:R4:W5:Y:S05]  /*13e0*/  @P6 LDG.E.64 R70, desc[UR6][R90.64] ;  /* 0x000000065a466981 */ /* 0x00096a000c1e1b00 */
[----:B-1----:R-:W1:Y:S01]  /*13f0*/  @P1 LDC.64 R84, c[0x0][0x3e8] ;  /* 0x0000fa00ff541b82 */ /* 0x002e620000000a00 */
[C---:B---3--:R-:W-:Y:S01]  /*1400*/  @P4 IMAD.WIDE.U32 R132, R0.reuse, 0x8, R132 ;  /* 0x0000000800844825 */ /* 0x048fe200078e0084 */
[----:B------:R-:W-:Y:S01]  /*1410*/  @P6 CS2R R114, SRZ ;  /* 0x0000000000726805 */ /* 0x000fe2000001ff00 */
[----:B------:R3:W5:Y:S02]  /*1420*/  @P5 LDG.E.64 R26, desc[UR6][R128.64] ;  /* 0x00000006801a5981 */ /* 0x000764000c1e1b00 */
[C---:B------:R-:W-:Y:S01]  /*1430*/  @P4 IMAD.WIDE.U32 R134, R0.reuse, 0x8, R134 ;  /* 0x0000000800864825 */ /* 0x040fe200078e0086 */
[----:B------:R-:W-:Y:S01]  /*1440*/  @P4 IADD3 R0, PT, PT, R0, 0x20, RZ ;  /* 0x0000002000004810 */ /* 0x000fe20007ffe0ff */
[----:B------:R-:W5:Y:S01]  /*1450*/  @P5 LDG.E.64 R68, desc[UR6][R130.64] ;  /* 0x0000000682445981 */ /* 0x000f62000c1e1b00 */
[----:B------:R-:W3:Y:S01]  /*1460*/  @P1 LDC.64 R150, c[0x0][0x3d0] ;  /* 0x0000f400ff961b82 */ /* 0x000ee20000000a00 */
[----:B------:R-:W-:-:S02]  /*1470*/  ISETP.GE.U32.AND P6, PT, R139, 0x1c0, PT ;  /* 0x000001c08b00780c */ /* 0x000fc40003fc6070 */
[C---:B------:R-:W-:Y:S01]  /*1480*/  @P3 IMAD.WIDE.U32 R142, R0.reuse, 0x8, R142 ;  /* 0x00000008008e3825 */ /* 0x040fe200078e008e */
[----:B------:R-:W-:Y:S01]  /*1490*/  @P5 CS2R R112, SRZ ;  /* 0x0000000000705805 */ /* 0x000fe2000001ff00 */
[----:B------:R-:W5:Y:S02]  /*14a0*/  @P4 LDG.E.64 R24, desc[UR6][R132.64] ;  /* 0x0000000684184981 */ /* 0x000f64000c1e1b00 */
[C---:B--2---:R-:W-:Y:S01]  /*14b0*/  @P3 IMAD.WIDE.U32 R144, R0.reuse, 0x8, R144 ;  /* 0x0000000800903825 */ /* 0x044fe200078e0090 */
[----:B------:R-:W2:Y:S01]  /*14c0*/  @P0 LDC.64 R86, c[0x0][0x3d0] ;  /* 0x0000f400ff560b82 */ /* 0x000ea20000000a00 */
[----:B------:R-:W-:Y:S01]  /*14d0*/  @P3 IADD3 R0, PT, PT, R0, 0x20, RZ ;  /* 0x0000002000003810 */ /* 0x000fe20007ffe0ff */
[----:B------:R-:W5:Y:S01]  /*14e0*/  @P4 LDG.E.64 R66, desc[UR6][R134.64] ;  /* 0x0000000686424981 */ /* 0x000f62000c1e1b00 */
[----:B------:R-:W-:-:S03]  /*14f0*/  ISETP.GE.U32.AND P5, PT, R139, 0x1e0, PT ;  /* 0x000001e08b00780c */ /* 0x000fc60003fa6070 */
[C---:B------:R-:W-:Y:S01]  /*1500*/  @P2 IMAD.WIDE.U32 R146, R0.reuse, 0x8, R146 ;  /* 0x0000000800922825 */ /* 0x040fe200078e0092 */
[----:B------:R-:W-:Y:S01]  /*1510*/  @P4 CS2R R110, SRZ ;  /* 0x00000000006e4805 */ /* 0x000fe2000001ff00 */
[----:B------:R-:W2:Y:S01]  /*1520*/  @P0 LDC.64 R152, c[0x0][0x3e8] ;  /* 0x0000fa00ff980b82 */ /* 0x000ea20000000a00 */
[----:B------:R-:W5:Y:S01]  /*1530*/  @P3 LDG.E.64 R22, desc[UR6][R142.64] ;  /* 0x000000068e163981 */ /* 0x000f62000c1e1b00 */
[C---:B0-----:R-:W-:Y:S01]  /*1540*/  @P2 IMAD.WIDE.U32 R148, R0.reuse, 0x8, R148 ;  /* 0x0000000800942825 */ /* 0x041fe200078e0094 */
[----:B------:R-:W-:Y:S02]  /*1550*/  @P2 IADD3 R0, PT, PT, R0, 0x20, RZ ;  /* 0x0000002000002810 */ /* 0x000fe40007ffe0ff */
[----:B------:R-:W-:Y:S01]  /*1560*/  ISETP.GE.U32.AND P4, PT, R139, 0x200, PT ;  /* 0x000002008b00780c */ /* 0x000fe20003f86070 */
[----:B------:R-:W5:Y:S02]  /*1570*/  @P3 LDG.E.64 R64, desc[UR6][R144.64] ;  /* 0x0000000690403981 */ /* 0x000f64000c1e1b00 */
[----:B-1----:R-:W-:Y:S01]  /*1580*/  @P1 IMAD.WIDE.U32 R84, R0, 0x8, R84 ;  /* 0x0000000800541825 */ /* 0x002fe200078e0054 */
[----:B------:R-:W0:Y:S01]  /*1590*/  @P6 LDC.64 R88, c[0x0][0x3d0] ;  /* 0x0000f400ff586b82 */ /* 0x000e220000000a00 */
[----:B------:R-:W-:-:S02]  /*15a0*/  @P3 CS2R R108, SRZ ;  /* 0x00000000006c3805 */ /* 0x000fc4000001ff00 */
[----:B------:R-:W-:-:S05]  /*15b0*/  ISETP.GE.U32.AND P3, PT, R139, 0x220, PT ;  /* 0x000002208b00780c */ /* 0x000fca0003f66070 */
[----:B----4-:R-:W1:Y:S01]  /*15c0*/  @P6 LDC.64 R90, c[0x0][0x3e8] ;  /* 0x0000fa00ff5a6b82 */ /* 0x010e620000000a00 */
[----:B------:R4:W5:Y:S01]  /*15d0*/  @P1 LDG.E.64 R60, desc[UR6][R84.64] ;  /* 0x00000006543c1981 */ /* 0x000962000c1e1b00 */
[C---:B---3--:R-:W-:Y:S01]  /*15e0*/  @P1 IMAD.WIDE.U32 R150, R0.reuse, 0x8, R150 ;  /* 0x0000000800961825 */ /* 0x048fe200078e0096 */
[----:B------:R-:W-:Y:S02]  /*15f0*/  @P1 IADD3 R0, PT, PT, R0, 0x20, RZ ;  /* 0x0000002000001810 */ /* 0x000fe40007ffe0ff */
[----:B------:R-:W-:Y:S01]  /*1600*/  @P2 CS2R R106, SRZ ;  /* 0x00000000006a2805 */ /* 0x000fe2000001ff00 */
[----:B------:R-:W5:Y:S02]  /*1610*/  @P2 LDG.E.64 R20, desc[UR6][R146.64] ;  /* 0x0000000692142981 */ /* 0x000f64000c1e1b00 */
[----:B------:R-:W3:Y:S02]  /*1620*/  @P5 LDC.64 R128, c[0x0][0x3e8] ;  /* 0x0000fa00ff805b82 */ /* 0x000ee40000000a00 */
[----:B------:R-:W5:Y:S01]  /*1630*/  @P2 LDG.E.64 R62, desc[UR6][R148.64] ;  /* 0x00000006943e2981 */ /* 0x000f62000c1e1b00 */
[----:B------:R-:W-:-:S05]  /*1640*/  ISETP.GE.U32.AND P2, PT, R139, 0x240, PT ;  /* 0x000002408b00780c */ /* 0x000fca0003f46070 */
[----:B----4-:R-:W4:Y:S01]  /*1650*/  @P5 LDC.64 R84, c[0x0][0x3d0] ;  /* 0x0000f400ff545b82 */ /* 0x010f220000000a00 */
[----:B--2---:R-:W-:Y:S01]  /*1660*/  @P0 IMAD.WIDE.U32 R86, R0, 0x8, R86 ;  /* 0x0000000800560825 */ /* 0x004fe200078e0056 */
[----:B------:R-:W5:Y:S01]  /*1670*/  @P1 LDG.E.64 R18, desc[UR6][R150.64] ;  /* 0x0000000696121981 */ /* 0x000f62000c1e1b00 */
[----:B------:R-:W-:-:S05]  /*1680*/  @P1 CS2R R104, SRZ ;  /* 0x0000000000681805 */ /* 0x000fca000001ff00 */
[----:B------:R-:W2:Y:S01]  /*1690*/  @P4 LDC.64 R130, c[0x0][0x3d0] ;  /* 0x0000f400ff824b82 */ /* 0x000ea20000000a00 */
[----:B------:R-:W-:Y:S01]  /*16a0*/  @P0 IMAD.WIDE.U32 R152, R0, 0x8, R152 ;  /* 0x0000000800980825 */ /* 0x000fe200078e0098 */
[----:B------:R0:W5:Y:S01]  /*16b0*/  @P0 LDG.E.64 R16, desc[UR6][R86.64] ;  /* 0x0000000656100981 */ /* 0x000162000c1e1b00 */
[----:B------:R-:W-:-:S05]  /*16c0*/  ISETP.GE.U32.AND P1, PT, R139, 0x260, PT ;  /* 0x000002608b00780c */ /* 0x000fca0003f26070 */
[----:B------:R-:W2:Y:S01]  /*16d0*/  @P4 LDC.64 R132, c[0x0][0x3e8] ;  /* 0x0000fa00ff844b82 */ /* 0x000ea20000000a00 */
[----:B------:R-:W-:Y:S01]  /*16e0*/  @P0 IADD3 R0, PT, PT, R0, 0x20, RZ ;  /* 0x0000002000000810 */ /* 0x000fe20007ffe0ff */
[----:B------:R2:W5:Y:S01]  /*16f0*/  @P0 LDG.E.64 R58, desc[UR6][R152.64] ;  /* 0x00000006983a0981 */ /* 0x000562000c1e1b00 */
[----:B------:R-:W-:-:S05]  /*1700*/  @P0 CS2R R102, SRZ ;  /* 0x0000000000660805 */ /* 0x000fca000001ff00 */
[----:B0-----:R-:W0:Y:S01]  /*1710*/  @P3 LDC.64 R86, c[0x0][0x3d0] ;  /* 0x0000f400ff563b82 */ /* 0x001e220000000a00 */
[----:B------:R-:W-:Y:S01]  /*1720*/  ISETP.GE.U32.AND P0, PT, R139, 0x280, PT ;  /* 0x000002808b00780c */ /* 0x000fe20003f06070 */
[----:B------:R-:W-:-:S06]  /*1730*/  @P6 IMAD.WIDE.U32 R88, R0, 0x8, R88 ;  /* 0x0000000800586825 */ /* 0x000fcc00078e0058 */
[----:B------:R-:W0:Y:S01]  /*1740*/  @P3 LDC.64 R142, c[0x0][0x3e8] ;  /* 0x0000fa00ff8e3b82 */ /* 0x000e220000000a00 */
[C---:B-1----:R-:W-:Y:S01]  /*1750*/  @P6 IMAD.WIDE.U32 R90, R0.reuse, 0x8, R90 ;  /* 0x00000008005a6825 */ /* 0x042fe200078e005a */
[----:B------:R-:W-:Y:S01]  /*1760*/  @P6 IADD3 R0, PT, PT, R0, 0x20, RZ ;  /* 0x0000002000006810 */ /* 0x000fe20007ffe0ff */
[----:B------:R-:W5:Y:S05]  /*1770*/  @P6 LDG.E.64 R14, desc[UR6][R88.64] ;  /* 0x00000006580e6981 */ /* 0x000f6a000c1e1b00 */
[----:B------:R-:W1:Y:S01]  /*1780*/  @P2 LDC.64 R144, c[0x0][0x3d0] ;  /* 0x0000f400ff902b82 */ /* 0x000e620000000a00 */
[C---:B----4-:R-:W-:Y:S01]  /*1790*/  @P5 IMAD.WIDE.U32 R84, R0.reuse, 0x8, R84 ;  /* 0x0000000800545825 */ /* 0x050fe200078e0054 */
[----:B------:R-:W5:Y:S06]  /*17a0*/  @P6 LDG.E.64 R56, desc[UR6][R90.64] ;  /* 0x000000065a386981 */ /* 0x000f6c000c1e1b00 */
[----:B------:R-:W4:Y:S01]  /*17b0*/  @P2 LDC.64 R146, c[0x0][0x3e8] ;  /* 0x0000fa00ff922b82 */ /* 0x000f220000000a00 */
[C---:B---3--:R-:W-:Y:S01]  /*17c0*/  @P5 IMAD.WIDE.U32 R128, R0.reuse, 0x8, R128 ;  /* 0x0000000800805825 */ /* 0x048fe200078e0080 */
[----:B------:R-:W-:Y:S01]  /*17d0*/  @P5 IADD3 R0, PT, PT, R0, 0x20, RZ ;  /* 0x0000002000005810 */ /* 0x000fe20007ffe0ff */
[----:B------:R3:W5:Y:S05]  /*17e0*/  @P5 LDG.E.64 R12, desc[UR6][R84.64] ;  /* 0x00000006540c5981 */ /* 0x00076a000c1e1b00 */
[----:B------:R-:W3:Y:S01]  /*17f0*/  @P1 LDC.64 R148, c[0x0][0x3d0] ;  /* 0x0000f400ff941b82 */ /* 0x000ee20000000a00 */
[C---:B--2---:R-:W-:Y:S01]  /*1800*/  @P4 IMAD.WIDE.U32 R130, R0.reuse, 0x8, R130 ;  /* 0x0000000800824825 */ /* 0x044fe200078e0082 */
[----:B------:R2:W5:Y:S06]  /*1810*/  @P5 LDG.E.64 R54, desc[UR6][R128.64] ;  /* 0x0000000680365981 */ /* 0x00056c000c1e1b00 */
[----:B------:R-:W2:Y:S01]  /*1820*/  @P1 LDC.64 R150, c[0x0][0x3e8] ;  /* 0x0000fa00ff961b82 */ /* 0x000ea20000000a00 */
[C---:B------:R-:W-:Y:S01]  /*1830*/  @P4 IMAD.WIDE.U32 R132, R0.reuse, 0x8, R132 ;  /* 0x0000000800844825 */ /* 0x040fe200078e0084 */
[----:B------:R-:W-:Y:S01]  /*1840*/  @P4 IADD3 R0, PT, PT, R0, 0x20, RZ ;  /* 0x0000002000004810 */ /* 0x000fe20007ffe0ff */
[----:B------:R1:W5:Y:S05]  /*1850*/  @P4 LDG.E.64 R10, desc[UR6][R130.64] ;  /* 0x00000006820a4981 */ /* 0x00036a000c1e1b00 */
[----:B------:R-:W2:Y:S01]  /*1860*/  @P0 LDC.64 R154, c[0x0][0x3e8] ;  /* 0x0000fa00ff9a0b82 */ /* 0x000ea20000000a00 */
[C---:B0-----:R-:W-:Y:S01]  /*1870*/  @P3 IMAD.WIDE.U32 R134, R0.reuse, 0x8, R86 ;  /* 0x0000000800863825 */ /* 0x041fe200078e0056 */
[----:B------:R0:W5:Y:S06]  /*1880*/  @P4 LDG.E.64 R52, desc[UR6][R132.64] ;  /* 0x0000000684344981 */ /* 0x00016c000c1e1b00 */
[----:B------:R-:W0:Y:S01]  /*1890*/  @P0 LDC.64 R152, c[0x0][0x3d0] ;  /* 0x0000f400ff980b82 */ /* 0x000e220000000a00 */
[C---:B------:R-:W-:Y:S01]  /*18a0*/  @P3 IMAD.WIDE.U32 R142, R0.reuse, 0x8, R142 ;  /* 0x00000008008e3825 */ /* 0x040fe200078e008e */
[----:B------:R-:W-:Y:S01]  /*18b0*/  @P3 IADD3 R0, PT, PT, R0, 0x20, RZ ;  /* 0x0000002000003810 */ /* 0x000fe20007ffe0ff */
[----:B------:R0:W5:Y:S04]  /*18c0*/  @P3 LDG.E.64 R8, desc[UR6][R134.64] ;  /* 0x0000000686083981 */ /* 0x000168000c1e1b00 */
[C---:B-1----:R-:W-:Y:S01]  /*18d0*/  @P2 IMAD.WIDE.U32 R144, R0.reuse, 0x8, R144 ;  /* 0x0000000800902825 */ /* 0x042fe200078e0090 */
[----:B------:R1:W5:Y:S03]  /*18e0*/  @P3 LDG.E.64 R50, desc[UR6][R142.64] ;  /* 0x000000068e323981 */ /* 0x000366000c1e1b00 */
[C---:B----4-:R-:W-:Y:S01]  /*18f0*/  @P2 IMAD.WIDE.U32 R146, R0.reuse, 0x8, R146 ;  /* 0x0000000800922825 */ /* 0x050fe200078e0092 */
[----:B------:R-:W-:Y:S01]  /*1900*/  @P2 IADD3 R0, PT, PT, R0, 0x20, RZ ;  /* 0x0000002000002810 */ /* 0x000fe20007ffe0ff */
[----:B------:R1:W5:Y:S04]  /*1910*/  @P2 LDG.E.64 R6, desc[UR6][R144.64] ;  /* 0x0000000690062981 */ /* 0x000368000c1e1b00 */
[C---:B---3--:R-:W-:Y:S01]  /*1920*/  @P1 IMAD.WIDE.U32 R148, R0.reuse, 0x8, R148 ;  /* 0x0000000800941825 */ /* 0x048fe200078e0094 */
[----:B------:R1:W5:Y:S03]  /*1930*/  @P2 LDG.E.64 R46, desc[UR6][R146.64] ;  /* 0x00000006922e2981 */ /* 0x000366000c1e1b00 */
[C---:B--2---:R-:W-:Y:S01]  /*1940*/  @P1 IMAD.WIDE.U32 R150, R0.reuse, 0x8, R150 ;  /* 0x0000000800961825 */ /* 0x044fe200078e0096 */
[----:B------:R-:W-:Y:S01]  /*1950*/  @P1 IADD3 R0, PT, PT, R0, 0x20, RZ ;  /* 0x0000002000001810 */ /* 0x000fe20007ffe0ff */
[----:B------:R1:W5:Y:S04]  /*1960*/  @P1 LDG.E.64 R4, desc[UR6][R148.64] ;  /* 0x0000000694041981 */ /* 0x000368000c1e1b00 */
[C---:B------:R-:W-:Y:S01]  /*1970*/  @P0 IMAD.WIDE.U32 R86, R0.reuse, 0x8, R154 ;  /* 0x0000000800560825 */ /* 0x040fe200078e009a */
[----:B------:R1:W5:Y:S03]  /*1980*/  @P1 LDG.E.64 R44, desc[UR6][R150.64] ;  /* 0x00000006962c1981 */ /* 0x000366000c1e1b00 */
[----:B0-----:R-:W-:Y:S01]  /*1990*/  @P0 IMAD.WIDE.U32 R84, R0, 0x8, R152 ;  /* 0x0000000800540825 */ /* 0x001fe200078e0098 */
[----:B------:R1:W5:Y:S04]  /*19a0*/  @P0 LDG.E.64 R42, desc[UR6][R86.64] ;  /* 0x00000006562a0981 */ /* 0x000368000c1e1b00 */
[----:B------:R1:W5:Y:S01]  /*19b0*/  @P0 LDG.E.64 R48, desc[UR6][R84.64] ;  /* 0x0000000654300981 */ /* 0x000362000c1e1b00 */
[----:B------:R-:W-:-:S02]  /*19c0*/  @P6 CS2R R100, SRZ ;  /* 0x0000000000646805 */ /* 0x000fc4000001ff00 */
[----:B------:R-:W-:Y:S02]  /*19d0*/  @P5 CS2R R98, SRZ ;  /* 0x0000000000625805 */ /* 0x000fe4000001ff00 */
[----:B------:R-:W-:Y:S02]  /*19e0*/  @P4 CS2R R96, SRZ ;  /* 0x0000000000604805 */ /* 0x000fe4000001ff00 */
[----:B------:R-:W-:Y:S02]  /*19f0*/  @P3 CS2R R94, SRZ ;  /* 0x00000000005e3805 */ /* 0x000fe4000001ff00 */
[----:B------:R-:W-:Y:S02]  /*1a00*/  @P2 CS2R R92, SRZ ;  /* 0x00000000005c2805 */ /* 0x000fe4000001ff00 */
[----:B------:R-:W-:Y:S02]  /*1a10*/  @P1 CS2R R2, SRZ ;  /* 0x0000000000021805 */ /* 0x000fe4000001ff00 */
[----:B-1----:R-:W-:-:S07]  /*1a20*/  @P0 CS2R R136, SRZ ;  /* 0x0000000000880805 */ /* 0x002fce000001ff00 */
.L_x_70258:
[----:B------:R-:W-:Y:S05]  /*1a30*/  BSYNC.RECONVERGENT B0 ;  /* 0x0000000000007941 */ /* 0x000fea0003800200 */
.L_x_70256:
        /* <DEDUP_REMOVED lines=8> */
[----:B------:R-:W-:Y:S02]  /*1ac0*/  SHF.R.U64 R180, R44, 0x10, R45 ;  /* 0x000000102cb47819 */ /* 0x000fe4000000122d */
[----:B------:R-:W-:Y:S01]  /*1ad0*/  MOV R44, R28 ;  /* 0x0000001c002c7202 */ /* 0x000fe20000000f00 */
[----:B------:R-:W2:Y:S01]  /*1ae0*/  LDCU.U8 UR10, c[0x0][0x410] ;  /* 0x00008200ff0a77ac */ /* 0x000ea20008000000 */
[----:B------:R-:W-:-:S02]  /*1af0*/  SHF.R.U64 R196, R28, 0x10, R29 ;  /* 0x000000101cc47819 */ /* 0x000fc4000000121d */
[----:B------:R-:W-:Y:S01]  /*1b00*/  MOV R144, R82 ;  /* 0x0000005200907202 */ /* 0x000fe20000000f00 */
[----:B------:R-:W3:Y:S01]  /*1b10*/  LDCU UR11, c[0x0][0x448] ;  /* 0x00008900ff0b77ac */ /* 0x000ee20008000800 */
[----:B------:R-:W-:Y:S02]  /*1b20*/  MOV R175, R83 ;  /* 0x0000005300af7202 */ /* 0x000fe40000000f00 */
[--C-:B------:R-:W-:Y:S01]  /*1b30*/  SHF.R.U64 R143, R82, 0x10, R83.reuse ;  /* 0x00000010528f7819 */ /* 0x100fe20000001253 */
[----:B------:R-:W4:Y:S01]  /*1b40*/  LDCU.64 UR8, c[0x0][0x3a0] ;  /* 0x00007400ff0877ac */ /* 0x000f220008000a00 */
[----:B------:R-:W-:Y:S02]  /*1b50*/  SHF.R.U32.HI R173, RZ, 0x10, R83 ;  /* 0x00000010ffad7819 */ /* 0x000fe40000011653 */
[----:B------:R-:W-:Y:S01]  /*1b60*/  MOV R171, R81 ;  /* 0x0000005100ab7202 */ /* 0x000fe20000000f00 */
[----:B0-----:R-:W-:Y:S01]  /*1b70*/  UISETP.NE.U32.AND UP0, UPT, UR4, URZ, UPT ;  /* 0x000000ff0400728c */ /* 0x001fe2000bf05070 */
[----:B------:R-:W-:-:S02]  /*1b80*/  SHF.R.U64 R141, R80, 0x10, R81 ;  /* 0x00000010508d7819 */ /* 0x000fc40000001251 */
[----:B------:R-:W-:Y:S01]  /*1b90*/  SHF.R.U32.HI R145, RZ, 0x10, R81 ;  /* 0x00000010ff917819 */ /* 0x000fe20000011651 */
[----:B------:R-:W-:Y:S01]  /*1ba0*/  UISETP.NE.AND.EX UP0, UPT, UR5, URZ, UPT, UP0 ;  /* 0x000000ff0500728c */ /* 0x000fe2000bf05300 */
        /* <DEDUP_REMOVED lines=22> */
[----:B------:R-:W-:-:S02]  /*1d10*/  MOV R159, R69 ;  /* 0x00000045009f7202 */ /* 0x000fc40000000f00 */
[----:B------:R-:W-:Y:S02]  /*1d20*/  SHF.R.U32.HI R157, RZ, 0x10, R69 ;  /* 0x00000010ff9d7819 */ /* 0x000fe40000011645 */
        /* <DEDUP_REMOVED lines=35> */
[--C-:B------:R-:W-:Y:S02]  /*1f60*/  SHF.R.U64 R178, R46, 0x10, R47.reuse ;  /* 0x000000102eb27819 */ /* 0x100fe4000000122f */
[----:B------:R-:W-:Y:S02]  /*1f70*/  SHF.R.U32.HI R70, RZ, 0x10, R47 ;  /* 0x00000010ff467819 */ /* 0x000fe4000001162f */
[----:B------:R-:W-:Y:S02]  /*1f80*/  MOV R18, R12 ;  /* 0x0000000c00127202 */ /* 0x000fe40000000f00 */
[----:B------:R-:W-:Y:S02]  /*1f90*/  SHF.R.U64 R214, R12, 0x10, R13 ;  /* 0x000000100cd67819 */ /* 0x000fe4000000120d */
[----:B------:R-:W-:Y:S02]  /*1fa0*/  MOV R142, R80 ;  /* 0x00000050008e7202 */ /* 0x000fe40000000f00 */
[----:B------:R-:W-:-:S02]  /*1fb0*/  MOV R198, R66 ;  /* 0x0000004200c67202 */ /* 0x000fc40000000f00 */
[----:B------:R-:W-:Y:S02]  /*1fc0*/  MOV R74, R46 ;  /* 0x0000002e004a7202 */ /* 0x000fe40000000f00 */
[----:B------:R-:W-:Y:S02]  /*1fd0*/  MOV R69, R45 ;  /* 0x0000002d00457202 */ /* 0x000fe40000000f00 */
        /* <DEDUP_REMOVED lines=24> */
[----:B------:R-:W-:Y:S02]  /*2160*/  SHF.R.U64 R220, R6, 0x10, R7 ;  /* 0x0000001006dc7819 */ /* 0x000fe40000001207 */
[----:B------:R-:W-:Y:S02]  /*2170*/  MOV R80, R54 ;  /* 0x0000003600507202 */ /* 0x000fe40000000f00 */
[----:B------:R-:W-:Y:S02]  /*2180*/  MOV R66, R42 ;  /* 0x0000002a00427202 */ /* 0x000fe40000000f00 */
[----:B------:R-:W-:-:S02]  /*2190*/  MOV R46, R30 ;  /* 0x0000001e002e7202 */ /* 0x000fc40000000f00 */
[----:B------:R-:W-:Y:S02]  /*21a0*/  MOV R45, R31 ;  /* 0x0000001f002d7202 */ /* 0x000fe40000000f00 */
[--C-:B------:R-:W-:Y:S02]  /*21b0*/  SHF.R.U64 R194, R30, 0x10, R31.reuse ;  /* 0x000000101ec27819 */ /* 0x100fe4000000121f */
[----:B------:R-:W-:Y:S02]  /*21c0*/  SHF.R.U32.HI R43, RZ, 0x10, R31 ;  /* 0x00000010ff2b7819 */ /* 0x000fe4000001161f */
[----:B------:R-:W-:Y:S02]  /*21d0*/  MOV R41, R29 ;  /* 0x0000001d00297202 */ /* 0x000fe40000000f00 */
[----:B------:R-:W-:Y:S02]  /*21e0*/  SHF.R.U32.HI R40, RZ, 0x10, R29 ;  /* 0x00000010ff287819 */ /* 0x000fe4000001161d */
        /* <DEDUP_REMOVED lines=11> */
[----:B------:R-:W-:Y:S02]  /*22a0*/  SHF.R.U64 R222, R4, 0x10, R5 ;  /* 0x0000001004de7819 */ /* 0x000fe40000001205 */
[----:B------:R-:W-:-:S02]  /*22b0*/  MOV R54, R34 ;  /* 0x0000002200367202 */ /* 0x000fc40000000f00 */
[----:B------:R-:W-:Y:S02]  /*22c0*/  MOV R42, R26 ;  /* 0x0000001a002a7202 */ /* 0x000fe40000000f00 */
[----:B------:R-:W-:Y:S02]  /*22d0*/  MOV R30, R20 ;  /* 0x00000014001e7202 */ /* 0x000fe40000000f00 */
[----:B------:R-:W-:Y:S02]  /*22e0*/  MOV R31, R21 ;  /* 0x00000015001f7202 */ /* 0x000fe40000000f00 */
[--C-:B------:R-:W-:Y:S02]  /*22f0*/  SHF.R.U64 R206, R20, 0x10, R21.reuse ;  /* 0x0000001014ce7819 */ /* 0x100fe40000001215 */
[----:B------:R-:W-:Y:S02]  /*2300*/  SHF.R.U32.HI R29, RZ, 0x10, R21 ;  /* 0x00000010ff1d7819 */ /* 0x000fe40000011615 */
[----:B------:R-:W-:-:S02]  /*2310*/  MOV R27, R19 ;  /* 0x00000013001b7202 */ /* 0x000fc40000000f00 */
[----:B------:R-:W-:Y:S02]  /*2320*/  SHF.R.U32.HI R24, RZ, 0x10, R19 ;  /* 0x00000010ff187819 */ /* 0x000fe40000011613 */
[----:B------:R-:W-:Y:S02]  /*2330*/  MOV R25, R17 ;  /* 0x0000001100197202 */ /* 0x000fe40000000f00 */
[--C-:B------:R-:W-:Y:S02]  /*2340*/  SHF.R.U64 R210, R16, 0x10, R17.reuse ;  /* 0x0000001010d27819 */ /* 0x100fe40000001211 */
[----:B------:R-:W-:Y:S02]  /*2350*/  SHF.R.U32.HI R23, RZ, 0x10, R17 ;  /* 0x00000010ff177819 */ /* 0x000fe40000011611 */
[----:B------:R-:W-:Y:S02]  /*2360*/  SHF.R.U32.HI R4, RZ, 0x10, R5 ;  /* 0x00000010ff047819 */ /* 0x000fe40000011605 */
[----:B------:R-:W-:-:S02]  /*2370*/  MOV R34, R22 ;  /* 0x0000001600227202 */ /* 0x000fc40000000f00 */
        /* <DEDUP_REMOVED lines=16> */
[----:B------:R-:W-:Y:S02]  /*2480*/  SHF.R.U32.HI R8, RZ, 0x10, R7 ;  /* 0x00000010ff087819 */ /* 0x000fe40000011607 */
[----:B------:R-:W-:-:S02]  /*2490*/  PRMT R222, R222, 0x5410, R4 ;  /* 0x00005410dede7816 */ /* 0x000fc40000000004 */
[----:B------:R-:W-:Y:S02]  /*24a0*/  MOV R7, R5 ;  /* 0x0000000500077202 */ /* 0x000fe40000000f00 */
[--C-:B------:R-:W-:Y:S02]  /*24b0*/  SHF.R.U64 R223, R126, 0x10, R127.reuse ;  /* 0x000000107edf7819 */ /* 0x100fe4000000127f */
[----:B------:R-:W-:Y:S02]  /*24c0*/  SHF.R.U32.HI R4, RZ, 0x10, R127 ;  /* 0x00000010ff047819 */ /* 0x000fe4000001167f */
[----:B------:R-:W-:Y:S02]  /*24d0*/  PRMT R152, R152, 0x5410, R153 ;  /* 0x0000541098987816 */ /* 0x000fe40000000099 */
[----:B------:R-:W-:Y:S02]  /*24e0*/  PRMT R153, R224, 0x5410, R161 ;  /* 0x00005410e0997816 */ /* 0x000fe400000000a1 */
        /* <DEDUP_REMOVED lines=10> */
[--C-:B------:R-:W-:Y:S02]  /*2590*/  SHF.R.U64 R226, R120, 0x10, R121.reuse ;  /* 0x0000001078e27819 */ /* 0x100fe40000001279 */
[----:B------:R-:W-:Y:S02]  /*25a0*/  SHF.R.U32.HI R6, RZ, 0x10, R121 ;  /* 0x00000010ff067819 */ /* 0x000fe40000011679 */
[----:B------:R-:W-:-:S02]  /*25b0*/  SHF.R.U64 R227, R118, 0x10, R119 ;  /* 0x0000001076e37819 */ /* 0x000fc40000001277 */
[----:B------:R-:W-:Y:S02]  /*25c0*/  SHF.R.U32.HI R4, RZ, 0x10, R119 ;  /* 0x00000010ff047819 */ /* 0x000fe40000011677 */
[----:B------:R-:W-:Y:S02]  /*25d0*/  PRMT R148, R148, 0x5410, R149 ;  /* 0x0000541094947816 */ /* 0x000fe40000000095 */
[----:B------:R-:W-:Y:S02]  /*25e0*/  PRMT R149, R228, 0x5410, R165 ;  /* 0x00005410e4957816 */ /* 0x000fe400000000a5 */
[----:B------:R-:W-:Y:S02]  /*25f0*/  PRMT R226, R226, 0x5410, R6 ;  /* 0x00005410e2e27816 */ /* 0x000fe40000000006 */
[----:B------:R-:W-:Y:S02]  /*2600*/  PRMT R227, R227, 0x5410, R4 ;  /* 0x00005410e3e37816 */ /* 0x000fe40000000004 */
        /* <DEDUP_REMOVED lines=42> */
[----:B------:R-:W-:-:S02]  /*28b0*/  SHF.R.U64 R132, R48, 0x10, R49 ;  /* 0x0000001030847819 */ /* 0x000fc40000001231 */
[----:B------:R-:W-:Y:S02]  /*28c0*/  SHF.R.U32.HI R133, RZ, 0x10, R49 ;  /* 0x00000010ff857819 */ /* 0x000fe40000011631 */
[----:B------:R-:W-:Y:S01]  /*28d0*/  PRMT R238, R238, 0x5410, R6 ;  /* 0x00005410eeee7816 */ /* 0x000fe20000000006 */
[----:B------:R-:W-:Y:S01]  /*28e0*/  HADD2.F32 R132, -RZ, R132.H0_H0 ;  /* 0x20000084ff847230 */ /* 0x000fe20000004100 */
[----:B------:R-:W-:Y:S01]  /*28f0*/  PRMT R239, R239, 0x5410, R4 ;  /* 0x00005410efef7816 */ /* 0x000fe20000000004 */
[----:B------:R-:W-:Y:S01]  /*2900*/  HADD2.F32 R133, -RZ, R133.H0_H0 ;  /* 0x20000085ff857230 */ /* 0x000fe20000004100 */
[--C-:B------:R-:W-:Y:S01]  /*2910*/  SHF.R.U64 R131, R136, 0x10, R137.reuse ;  /* 0x0000001088837819 */ /* 0x100fe20000001289 */
[----:B------:R-:W-:Y:S01]  /*2920*/  HADD2.F32 R136, -RZ, R136.H0_H0 ;  /* 0x20000088ff887230 */ /* 0x000fe20000004100 */
[----:B------:R-:W-:Y:S01]  /*2930*/  SHF.R.U32.HI R130, RZ, 0x10, R137 ;  /* 0x00000010ff827819 */ /* 0x000fe20000011689 */
[----:B------:R-:W-:Y:S01]  /*2940*/  HADD2.F32 R137, -RZ, R137.H0_H0 ;  /* 0x20000089ff897230 */ /* 0x000fe20000004100 */
[--C-:B------:R-:W-:Y:S01]  /*2950*/  SHF.R.U64 R240, R92, 0x10, R93.reuse ;  /* 0x000000105cf07819 */ /* 0x100fe2000000125d */
[----:B------:R-:W-:Y:S01]  /*2960*/  HADD2.F32 R131, -RZ, R131.H0_H0 ;  /* 0x20000083ff837230 */ /* 0x000fe20000004100 */
[----:B------:R-:W-:Y:S01]  /*2970*/  SHF.R.U32.HI R4, RZ, 0x10, R93 ;  /* 0x00000010ff047819 */ /* 0x000fe2000001165d */
[----:B------:R-:W-:Y:S01]  /*2980*/  HADD2.F32 R130, -RZ, R130.H0_H0 ;  /* 0x20000082ff827230 */ /* 0x000fe20000004100 */
[----:B------:R-:W-:-:S02]  /*2990*/  SHF.R.U64 R241, R2, 0x10, R3 ;  /* 0x0000001002f17819 */ /* 0x000fc40000001203 */
[----:B------:R-:W-:Y:S02]  /*29a0*/  SHF.R.U32.HI R6, RZ, 0x10, R3 ;  /* 0x00000010ff067819 */ /* 0x000fe40000011603 */
[----:B------:R-:W-:Y:S02]  /*29b0*/  PRMT R156, R156, 0x5410, R157 ;  /* 0x000054109c9c7816 */ /* 0x000fe4000000009d */
[----:B------:R-:W-:Y:S02]  /*29c0*/  PRMT R144, R175, 0x5410, R144 ;  /* 0x00005410af907816 */ /* 0x000fe40000000090 */
[----:B------:R-:W-:Y:S02]  /*29d0*/  PRMT R143, R173, 0x5410, R143 ;  /* 0x00005410ad8f7816 */ /* 0x000fe4000000008f */
[----:B------:R-:W-:Y:S02]  /*29e0*/  PRMT R142, R171, 0x5410, R142 ;  /* 0x00005410ab8e7816 */ /* 0x000fe4000000008e */
[----:B------:R-:W-:-:S02]  /*29f0*/  PRMT R154, R154, 0x5410, R155 ;  /* 0x000054109a9a7816 */ /* 0x000fc4000000009b */
[----:B------:R-:W-:Y:S01]  /*2a00*/  PRMT R157, R198, 0x5410, R135 ;  /* 0x00005410c69d7816 */ /* 0x000fe20000000087 */
[----:B------:R-:W-:Y:S01]  /*2a10*/  HADD2.F32 R135, -RZ, R0.H0_H0 ;  /* 0x20000000ff877230 */ /* 0x000fe20000004100 */
[----:B------:R-:W-:Y:S01]  /*2a20*/  PRMT R158, R158, 0x5410, R134 ;  /* 0x000054109e9e7816 */ /* 0x000fe20000000086 */
[----:B------:R-:W-:Y:S01]  /*2a30*/  HADD2.F32 R134, -RZ, R5.H0_H0 ;  /* 0x20000005ff867230 */ /* 0x000fe20000004100 */
        /* <DEDUP_REMOVED lines=58> */
[----:B-1234-:R-:W-:-:S07]  /*2de0*/  PRMT R241, R241, 0x5410, R6 ;  /* 0x00005410f1f17816 */ /* 0x01efce0000000006 */
.L_x_70379:
[----:B------:R-:W0:Y:S01]  /*2df0*/  @UP0 LDCU.64 UR4, c[0x0][0x3e0] ;  /* 0x00007c00ff0407ac */ /* 0x000e220008000a00 */
[----:B------:R-:W-:Y:S01]  /*2e00*/  PLOP3.LUT P0, PT, PT, PT, UP0, 0x80, 0x8 ;  /* 0x000000000008781c */ /* 0x000fe20003f0f008 */
[----:B------:R-:W-:Y:S01]  /*2e10*/  HFMA2 R89, -RZ, RZ, 0, 2.384185791015625e-07 ;  /* 0x00000004ff597431 */ /* 0x000fe200000001ff */
[----:B------:R-:W-:Y:S02]  /*2e20*/  PLOP3.LUT P1, PT, PT, PT, UP0, 0x80, 0x8 ;  /* 0x000000000008781c */ /* 0x000fe40003f2f008 */
[----:B------:R-:W-:-:S09]  /*2e30*/  MOV R159, 0x3f800000 ;  /* 0x3f800000009f7802 */ /* 0x000fd20000000f00 */
[----:B0-----:R-:W-:-:S05]  /*2e40*/  @P0 IMAD.WIDE R90, R138, R89, UR4 ;  /* 0x000000048a5a0e25 */ /* 0x001fca000f8e0259 */
[----:B------:R0:W5:Y:S01]  /*2e50*/  @P1 LDG.E R159, desc[UR6][R90.64] ;  /* 0x000000065a9f1981 */ /* 0x000162000c1e1900 */
[----:B------:R-:W-:Y:S01]  /*2e60*/  IMAD R89, R138, UR12, RZ ;  /* 0x0000000c8a597c24 */ /* 0x000fe2000f8e02ff */
[----:B------:R-:W-:Y:S01]  /*2e70*/  ISETP.GE.U32.AND P5, PT, R139, 0x20, PT ;  /* 0x000000208b00780c */ /* 0x000fe20003fa6070 */
[----:B------:R-:W-:Y:S03]  /*2e80*/  BSSY.RECONVERGENT B0, `(.L_x_70259) ;  /* 0x000002b000007945 */ /* 0x000fe60003800200 */
[----:B------:R-:W-:-:S04]  /*2e90*/  SHF.R.S32.HI R88, RZ, 0x1f, R89 ;  /* 0x0000001fff587819 */ /* 0x000fc80000011459 */
[----:B------:R-:W-:-:S04]  /*2ea0*/  LEA.HI R89, R88, R89, RZ, 0x2 ;  /* 0x0000005958597211 */ /* 0x000fc800078f10ff */
[----:B------:R-:W-:-:S04]  /*2eb0*/  LEA.HI.SX32 R129, R89, R140, 0x1e ;  /* 0x0000008c59817211 */ /* 0x000fc800078ff2ff */
[----:B------:R-:W-:Y:S01]  /*2ec0*/  MOV R88, R129 ;  /* 0x0000008100587202 */ /* 0x000fe20000000f00 */
[----:B0-----:R-:W-:Y:S06]  /*2ed0*/  @!P5 BRA `(.L_x_70260) ;  /* 0x000000000094d947 */ /* 0x001fec0003800000 */
[----:B------:R-:W-:Y:S01]  /*2ee0*/  ISETP.NE.U32.AND P0, PT, RZ, UR8, PT ;  /* 0x00000008ff007c0c */ /* 0x000fe2000bf05070 */
[----:B------:R-:W0:Y:S03]  /*2ef0*/  LDC.64 R88, c[0x0][0x390] ;  /* 0x0000e400ff587b82 */ /* 0x000e260000000a00 */
[----:B------:R-:W-:-:S05]  /*2f00*/  ISETP.NE.AND.EX P0, PT, RZ, UR9, PT, P0 ;  /* 0x00000009ff007c0c */ /* 0x000fca000bf05300 */
[----:B------:R-:W1:Y:S08]  /*2f10*/  LDC.64 R242, c[0x0][0x3a8] ;  /* 0x0000ea00fff27b82 */ /* 0x000e700000000a00 */
[----:B------:R-:W2:Y:S01]  /*2f20*/  @P0 LDC.64 R244, c[0x0][0x3a0] ;  /* 0x0000e800fff40b82 */ /* 0x000ea20000000a00 */
[----:B0-----:R-:W-:-:S06]  /*2f30*/  IMAD.WIDE.U32 R88, R129, 0x10, R88 ;  /* 0x0000001081587825 */ /* 0x001fcc00078e0058 */
[----:B------:R-:W3:Y:S01]  /*2f40*/  LDG.E.128 R88, desc[UR6][R88.64] ;  /* 0x0000000658587981 */ /* 0x000ee2000c1e1d00 */
[----:B--2---:R-:W-:-:S05]  /*2f50*/  @P0 IMAD.WIDE.U32 R244, R129, 0x10, R244 ;  /* 0x0000001081f40825 */ /* 0x004fca00078e00f4 */
[----:B------:R-:W2:Y:S01]  /*2f60*/  @P0 LDG.E.128 R4, desc[UR6][R244.64] ;  /* 0x00000006f4040981 */ /* 0x000ea2000c1e1d00 */
[--C-:B------:R-:W-:Y:S02]  /*2f70*/  @P0 HADD2.F32 R9, -RZ, R144.reuse.H1_H1 ;  /* 0x30000090ff090230 */ /* 0x100fe40000004100 */
[----:B------:R-:W-:Y:S02]  /*2f80*/  @P0 HADD2.F32 R10, -RZ, R143.H1_H1 ;  /* 0x3000008fff0a0230 */ /* 0x000fe40000004100 */
[-C--:B---3-5:R-:W-:Y:S01]  /*2f90*/  @P0 FMUL.FTZ R11, R88, R159.reuse ;  /* 0x0000009f580b0220 */ /* 0x0a8fe20000410000 */
[-C--:B------:R-:W-:Y:S01]  /*2fa0*/  @P0 FMUL.FTZ R198, R89, R159.reuse ;  /* 0x0000009f59c60220 */ /* 0x080fe20000410000 */
[-C--:B------:R-:W-:Y:S01]  /*2fb0*/  @P0 FMUL.FTZ R161, R90, R159.reuse ;  /* 0x0000009f5aa10220 */ /* 0x080fe20000410000 */
[----:B------:R-:W-:Y:S01]  /*2fc0*/  @P0 FMUL.FTZ R200, R91, R159 ;  /* 0x0000009f5bc80220 */ /* 0x000fe20000410000 */
[----:B--2---:R-:W-:Y:S01]  /*2fd0*/  @P0 FFMA.FTZ R8, R11, R9, R4 ;  /* 0x000000090b080223 */ /* 0x004fe20000010004 */
[----:B------:R-:W-:Y:S01]  /*2fe0*/  @P0 FFMA.FTZ R9, R198, R10, R5 ;  /* 0x0000000ac6090223 */ /* 0x000fe20000010005 */
[----:B------:R-:W-:-:S02]  /*2ff0*/  @P0 HADD2.F32 R11, -RZ, R144.H0_H0 ;  /* 0x20000090ff0b0230 */ /* 0x000fc40000004100 */
[----:B------:R-:W-:-:S03]  /*3000*/  @P0 HADD2.F32 R198, -RZ, R143.H0_H0 ;  /* 0x2000008fffc60230 */ /* 0x000fc60000004100 */
[----:B------:R-:W-:Y:S02]  /*3010*/  @P0 FFMA.FTZ R10, R161, R11, R6 ;  /* 0x0000000ba10a0223 */ /* 0x000fe40000010006 */
[----:B------:R-:W-:Y:S01]  /*3020*/  @P0 FFMA.FTZ R11, R200, R198, R7 ;  /* 0x000000c6c80b0223 */ /* 0x000fe20000010007 */
[----:B-1----:R-:W-:Y:S06]  /*3030*/  @P0 BRA `(.L_x_70261) ;  /* 0x0000000000300947 */ /* 0x002fec0003800000 */
[--C-:B------:R-:W-:Y:S02]  /*3040*/  HADD2.F32 R11, -RZ, R144.reuse.H1_H1 ;  /* 0x30000090ff0b7230 */ /* 0x100fe40000004100 */
[-C--:B------:R-:W-:Y:S01]  /*3050*/  FMUL.FTZ R8, R88, R159.reuse ;  /* 0x0000009f58087220 */ /* 0x080fe20000410000 */
[--C-:B------:R-:W-:Y:S02]  /*3060*/  HADD2.F32 R9, -RZ, R143.reuse.H1_H1 ;  /* 0x3000008fff097230 */ /* 0x100fe40000004100 */
[----:B------:R-:W-:Y:S01]  /*3070*/  FMUL.FTZ R10, R89, R159 ;  /* 0x0000009f590a7220 */ /* 0x000fe20000410000 */
[----:B------:R-:W-:Y:S02]  /*3080*/  HADD2.F32 R89, -RZ, R144.H0_H0 ;  /* 0x20000090ff597230 */ /* 0x000fe40000004100 */
[----:B------:R-:W-:Y:S01]  /*3090*/  FMUL.FTZ R8, R8, R11 ;  /* 0x0000000b08087220 */ /* 0x000fe20000410000 */
[----:B------:R-:W-:Y:S02]  /*30a0*/  HADD2.F32 R11, -RZ, R143.H0_H0 ;  /* 0x2000008fff0b7230 */ /* 0x000fe40000004100 */
[----:B------:R-:W-:Y:S01]  /*30b0*/  FMUL.FTZ R9, R10, R9 ;  /* 0x000000090a097220 */ /* 0x000fe20000410000 */
[-C--:B------:R-:W-:Y:S01]  /*30c0*/  FMUL.FTZ R10, R90, R159.reuse ;  /* 0x0000009f5a0a7220 */ /* 0x080fe20000410000 */
[----:B------:R-:W-:-:S03]  /*30d0*/  FMUL.FTZ R88, R91, R159 ;  /* 0x0000009f5b587220 */ /* 0x000fc60000410000 */
[----:B------:R-:W-:Y:S01]  /*30e0*/  FMUL.FTZ R10, R10, R89 ;  /* 0x000000590a0a7220 */ /* 0x000fe20000410000 */
[----:B------:R-:W-:-:S07]  /*30f0*/  FMUL.FTZ R11, R88, R11 ;  /* 0x0000000b580b7220 */ /* 0x000fce0000410000 */
.L_x_70261:
[C---:B------:R-:W-:Y:S01]  /*3100*/  IMAD.WIDE.U32 R242, R129.reuse, 0x10, R242 ;  /* 0x0000001081f27825 */ /* 0x040fe200078e00f2 */
[----:B------:R-:W-:-:S04]  /*3110*/  IADD3 R88, PT, PT, R129, 0x20, RZ ;  /* 0x0000002081587810 */ /* 0x000fc80007ffe0ff */
[----:B------:R0:W-:Y:S03]  /*3120*/  STG.E.128 desc[UR6][R242.64], R8 ;  /* 0x00000008f2007986 */ /* 0x0001e6000c101d06 */
.L_x_70260:
[----:B------:R-:W-:Y:S05]  /*3130*/  BSYNC.RECONVERGENT B0 ;  /* 0x0000000000007941 */ /* 0x000fea0003800200 */
.L_x_70259:
        /* <DEDUP_REMOVED lines=9> */
[----:B-1----:R-:W-:-:S04]  /*31d0*/  IMAD.WIDE.U32 R14, R88, 0x10, R14 ;  /* 0x00000010580e7825 */ /* 0x002fc800078e000e */
[----:B--2---:R-:W-:Y:S02]  /*31e0*/  @P0 IMAD.WIDE.U32 R90, R88, 0x10, R12 ;  /* 0x00000010585a0825 */ /* 0x004fe400078e000c */
[----:B------:R-:W5:Y:S04]  /*31f0*/  LDG.E.128 R12, desc[UR6][R14.64] ;  /* 0x000000060e0c7981 */ /* 0x000f68000c1e1d00 */
[----:B------:R1:W5:Y:S01]  /*3200*/  @P0 LDG.E.128 R4, desc[UR6][R90.64] ;  /* 0x000000065a040981 */ /* 0x000362000c1e1d00 */
[----:B------:R-:W-:Y:S05]  /*3210*/  @!P0 BRA `(.L_x_70264) ;  /* 0x0000000000348947 */ /* 0x000fea0003800000 */
[-C--:B-----5:R-:W-:Y:S01]  /*3220*/  FMUL.FTZ R89, R12, R159.reuse ;  /* 0x0000009f0c597220 */ /* 0x0a0fe20000410000 */
[--C-:B------:R-:W-:Y:S02]  /*3230*/  HADD2.F32 R12, -RZ, R142.reuse.H1_H1 ;  /* 0x3000008eff0c7230 */ /* 0x100fe40000004100 */
[-C--:B------:R-:W-:Y:S01]  /*3240*/  FMUL.FTZ R198, R13, R159.reuse ;  /* 0x0000009f0dc67220 */ /* 0x080fe20000410000 */
[----:B-1----:R-:W-:Y:S02]  /*3250*/  HADD2.F32 R90, -RZ, R141.H1_H1 ;  /* 0x3000008dff5a7230 */ /* 0x002fe40000004100 */
[----:B------:R-:W-:Y:S01]  /*3260*/  FFMA.FTZ R12, R89, R12, R4 ;  /* 0x0000000c590c7223 */ /* 0x000fe20000010004 */
[----:B------:R-:W-:Y:S02]  /*3270*/  FMUL.FTZ R89, R14, R159 ;  /* 0x0000009f0e597220 */ /* 0x000fe40000410000 */
[----:B------:R-:W-:Y:S01]  /*3280*/  FFMA.FTZ R13, R198, R90, R5 ;  /* 0x0000005ac60d7223 */ /* 0x000fe20000010005 */
[----:B------:R-:W-:-:S02]  /*3290*/  HADD2.F32 R14, -RZ, R142.H0_H0 ;  /* 0x2000008eff0e7230 */ /* 0x000fc40000004100 */
[----:B------:R-:W-:Y:S01]  /*32a0*/  FMUL.FTZ R198, R15, R159 ;  /* 0x0000009f0fc67220 */ /* 0x000fe20000410000 */
[----:B------:R-:W-:Y:S02]  /*32b0*/  HADD2.F32 R90, -RZ, R141.H0_H0 ;  /* 0x2000008dff5a7230 */ /* 0x000fe40000004100 */
[----:B------:R-:W-:-:S03]  /*32c0*/  FFMA.FTZ R14, R89, R14, R6 ;  /* 0x0000000e590e7223 */ /* 0x000fc60000010006 */
[----:B------:R-:W-:Y:S01]  /*32d0*/  FFMA.FTZ R15, R198, R90, R7 ;  /* 0x0000005ac60f7223 */ /* 0x000fe20000010007 */
[----:B------:R-:W-:Y:S06]  /*32e0*/  BRA `(.L_x_70265) ;  /* 0x0000000000307947 */ /* 0x000fec0003800000 */
.L_x_70264:
[-C--:B-1---5:R-:W-:Y:S01]  /*32f0*/  FMUL.FTZ R90, R13, R159.reuse ;  /* 0x0000009f0d5a7220 */ /* 0x0a2fe20000410000 */
[----:B------:R-:W-:Y:S02]  /*3300*/  HADD2.F32 R13, -RZ, R141.H1_H1 ;  /* 0x3000008dff0d7230 */ /* 0x000fe40000004100 */
[-C--:B------:R-:W-:Y:S01]  /*3310*/  FMUL.FTZ R12, R12, R159.reuse ;  /* 0x0000009f0c0c7220 */ /* 0x080fe20000410000 */
[--C-:B------:R-:W-:Y:S02]  /*3320*/  HADD2.F32 R89, -RZ, R142.reuse.H1_H1 ;  /* 0x3000008eff597230 */ /* 0x100fe40000004100 */
[----:B------:R-:W-:Y:S01]  /*3330*/  FMUL.FTZ R14, R14, R159 ;  /* 0x0000009f0e0e7220 */ /* 0x000fe20000410000 */
[----:B------:R-:W-:Y:S01]  /*3340*/  FMUL.FTZ R13, R90, R13 ;  /* 0x0000000d5a0d7220 */ /* 0x000fe20000410000 */
[----:B------:R-:W-:Y:S01]  /*3350*/  FMUL.FTZ R90, R15, R159 ;  /* 0x0000009f0f5a7220 */ /* 0x000fe20000410000 */
[----:B------:R-:W-:Y:S01]  /*3360*/  FMUL.FTZ R12, R12, R89 ;  /* 0x000000590c0c7220 */ /* 0x000fe20000410000 */
[----:B------:R-:W-:-:S02]  /*3370*/  HADD2.F32 R89, -RZ, R142.H0_H0 ;  /* 0x2000008eff597230 */ /* 0x000fc40000004100 */
[----:B------:R-:W-:-:S03]  /*3380*/  HADD2.F32 R15, -RZ, R141.H0_H0 ;  /* 0x2000008dff0f7230 */ /* 0x000fc60000004100 */
[----:B------:R-:W-:Y:S02]  /*3390*/  FMUL.FTZ R14, R14, R89 ;  /* 0x000000590e0e7220 */ /* 0x000fe40000410000 */
[----:B------:R-:W-:-:S07]  /*33a0*/  FMUL.FTZ R15, R90, R15 ;  /* 0x0000000f5a0f7220 */ /* 0x000fce0000410000 */
.L_x_70265:
[----:B------:R-:W1:Y:S02]  /*33b0*/  LDC.64 R90, c[0x0][0x3a8] ;  /* 0x0000ea00ff5a7b82 */ /* 0x000e640000000a00 */
[C---:B-1----:R-:W-:Y:S01]  /*33c0*/  IMAD.WIDE.U32 R90, R88.reuse, 0x10, R90 ;  /* 0x00000010585a7825 */ /* 0x042fe200078e005a */
[----:B------:R-:W-:-:S04]  /*33d0*/  IADD3 R88, PT, PT, R88, 0x20, RZ ;  /* 0x0000002058587810 */ /* 0x000fc80007ffe0ff */
[----:B------:R1:W-:Y:S03]  /*33e0*/  STG.E.128 desc[UR6][R90.64], R12 ;  /* 0x0000000c5a007986 */ /* 0x0003e6000c101d06 */
.L_x_70263:
[----:B------:R-:W-:Y:S05]  /*33f0*/  BSYNC.RECONVERGENT B0 ;  /* 0x0000000000007941 */ /* 0x000fea0003800200 */
.L_x_70262:
        /* <DEDUP_REMOVED lines=8> */
[----:B-1----:R-:W1:Y:S01]  /*3480*/  @P0 LDC.64 R90, c[0x0][0x3a0] ;  /* 0x0000e800ff5a0b82 */ /* 0x002e620000000a00 */
[----:B--2---:R-:W-:-:S06]  /*3490*/  IMAD.WIDE.U32 R16, R88, 0x10, R16 ;  /* 0x0000001058107825 */ /* 0x004fcc00078e0010 */
[----:B------:R-:W5:Y:S01]  /*34a0*/  LDG.E.128 R16, desc[UR6][R16.64] ;  /* 0x0000000610107981 */ /* 0x000f62000c1e1d00 */
[----:B-1----:R-:W-:-:S05]  /*34b0*/  @P0 IMAD.WIDE.U32 R90, R88, 0x10, R90 ;  /* 0x00000010585a0825 */ /* 0x002fca00078e005a */
[----:B------:R1:W5:Y:S01]  /*34c0*/  @P0 LDG.E.128 R4, desc[UR6][R90.64] ;  /* 0x000000065a040981 */ /* 0x000362000c1e1d00 */
[----:B------:R-:W-:Y:S05]  /*34d0*/  @!P0 BRA `(.L_x_70268) ;  /* 0x0000000000348947 */ /* 0x000fea0003800000 */
[-C--:B-----5:R-:W-:Y:S01]  /*34e0*/  FMUL.FTZ R89, R16, R159.reuse ;  /* 0x0000009f10597220 */ /* 0x0a0fe20000410000 */
[--C-:B------:R-:W-:Y:S02]  /*34f0*/  HADD2.F32 R16, -RZ, R145.reuse.H0_H0 ;  /* 0x20000091ff107230 */ /* 0x100fe40000004100 */
[-C--:B------:R-:W-:Y:S01]  /*3500*/  FMUL.FTZ R198, R17, R159.reuse ;  /* 0x0000009f11c67220 */ /* 0x080fe20000410000 */
[----:B-1----:R-:W-:Y:S02]  /*3510*/  HADD2.F32 R90, -RZ, R146.H0_H0 ;  /* 0x20000092ff5a7230 */ /* 0x002fe40000004100 */
[----:B------:R-:W-:Y:S01]  /*3520*/  FFMA.FTZ R16, R89, R16, R4 ;  /* 0x0000001059107223 */ /* 0x000fe20000010004 */
[----:B------:R-:W-:Y:S02]  /*3530*/  FMUL.FTZ R89, R18, R159 ;  /* 0x0000009f12597220 */ /* 0x000fe40000410000 */
[----:B------:R-:W-:Y:S01]  /*3540*/  FFMA.FTZ R17, R198, R90, R5 ;  /* 0x0000005ac6117223 */ /* 0x000fe20000010005 */
[----:B------:R-:W-:-:S02]  /*3550*/  HADD2.F32 R18, -RZ, R145.H1_H1 ;  /* 0x30000091ff127230 */ /* 0x000fc40000004100 */
[----:B------:R-:W-:Y:S01]  /*3560*/  FMUL.FTZ R198, R19, R159 ;  /* 0x0000009f13c67220 */ /* 0x000fe20000410000 */
[----:B------:R-:W-:Y:S02]  /*3570*/  HADD2.F32 R90, -RZ, R146.H1_H1 ;  /* 0x30000092ff5a7230 */ /* 0x000fe40000004100 */
[----:B------:R-:W-:-:S03]  /*3580*/  FFMA.FTZ R18, R89, R18, R6 ;  /* 0x0000001259127223 */ /* 0x000fc60000010006 */
[----:B------:R-:W-:Y:S01]  /*3590*/  FFMA.FTZ R19, R198, R90, R7 ;  /* 0x0000005ac6137223 */ /* 0x000fe20000010007 */
[----:B------:R-:W-:Y:S06]  /*35a0*/  BRA `(.L_x_70269) ;  /* 0x0000000000307947 */ /* 0x000fec0003800000 */
.L_x_70268:
[-C--:B-1---5:R-:W-:Y:S01]  /*35b0*/  FMUL.FTZ R90, R17, R159.reuse ;  /* 0x0000009f115a7220 */ /* 0x0a2fe20000410000 */
[----:B------:R-:W-:Y:S02]  /*35c0*/  HADD2.F32 R17, -RZ, R146.H0_H0 ;  /* 0x20000092ff117230 */ /* 0x000fe40000004100 */
[-C--:B------:R-:W-:Y:S01]  /*35d0*/  FMUL.FTZ R16, R16, R159.reuse ;  /* 0x0000009f10107220 */ /* 0x080fe20000410000 */
[--C-:B------:R-:W-:Y:S02]  /*35e0*/  HADD2.F32 R89, -RZ, R145.reuse.H0_H0 ;  /* 0x20000091ff597230 */ /* 0x100fe40000004100 */
[----:B------:R-:W-:Y:S01]  /*35f0*/  FMUL.FTZ R18, R18, R159 ;  /* 0x0000009f12127220 */ /* 0x000fe20000410000 */
[----:B------:R-:W-:Y:S01]  /*3600*/  FMUL.FTZ R17, R90, R17 ;  /* 0x000000115a117220 */ /* 0x000fe20000410000 */
[----:B------:R-:W-:Y:S01]  /*3610*/  FMUL.FTZ R90, R19, R159 ;  /* 0x0000009f135a7220 */ /* 0x000fe20000410000 */
[----:B------:R-:W-:Y:S01]  /*3620*/  FMUL.FTZ R16, R16, R89 ;  /* 0x0000005910107220 */ /* 0x000fe20000410000 */
[----:B------:R-:W-:-:S02]  /*3630*/  HADD2.F32 R89, -RZ, R145.H1_H1 ;  /* 0x30000091ff597230 */ /* 0x000fc40000004100 */
[----:B------:R-:W-:-:S03]  /*3640*/  HADD2.F32 R19, -RZ, R146.H1_H1 ;  /* 0x30000092ff137230 */ /* 0x000fc60000004100 */
[----:B------:R-:W-:Y:S02]  /*3650*/  FMUL.FTZ R18, R18, R89 ;  /* 0x0000005912127220 */ /* 0x000fe40000410000 */
[----:B------:R-:W-:-:S07]  /*3660*/  FMUL.FTZ R19, R90, R19 ;  /* 0x000000135a137220 */ /* 0x000fce0000410000 */
.L_x_70269:
[----:B------:R-:W1:Y:S02]  /*3670*/  LDC.64 R90, c[0x0][0x3a8] ;  /* 0x0000ea00ff5a7b82 */ /* 0x000e640000000a00 */
[C---:B-1----:R-:W-:Y:S01]  /*3680*/  IMAD.WIDE.U32 R90, R88.reuse, 0x10, R90 ;  /* 0x00000010585a7825 */ /* 0x042fe200078e005a */
[----:B------:R-:W-:-:S04]  /*3690*/  IADD3 R88, PT, PT, R88, 0x20, RZ ;  /* 0x0000002058587810 */ /* 0x000fc80007ffe0ff */
[----:B------:R2:W-:Y:S03]  /*36a0*/  STG.E.128 desc[UR6][R90.64], R16 ;  /* 0x000000105a007986 */ /* 0x0005e6000c101d06 */
.L_x_70267:
[----:B------:R-:W-:Y:S05]  /*36b0*/  BSYNC.RECONVERGENT B0 ;  /* 0x0000000000007941 */ /* 0x000fea0003800200 */
.L_x_70266:
        /* <DEDUP_REMOVED lines=8> */
[----:B-12---:R-:W1:Y:S01]  /*3740*/  @P0 LDC.64 R90, c[0x0][0x3a0] ;  /* 0x0000e800ff5a0b82 */ /* 0x006e620000000a00 */
[----:B---3--:R-:W-:-:S06]  /*3750*/  IMAD.WIDE.U32 R20, R88, 0x10, R20 ;  /* 0x0000001058147825 */ /* 0x008fcc00078e0014 */
        /* <DEDUP_REMOVED lines=17> */
.L_x_70272:
        /* <DEDUP_REMOVED lines=12> */
.L_x_70273:
[----:B------:R-:W1:Y:S02]  /*3930*/  LDC.64 R90, c[0x0][0x3a8] ;  /* 0x0000ea00ff5a7b82 */ /* 0x000e640000000a00 */
[C---:B-1----:R-:W-:Y:S01]  /*3940*/  IMAD.WIDE.U32 R90, R88.reuse, 0x10, R90 ;  /* 0x00000010585a7825 */ /* 0x042fe200078e005a */
[----:B------:R-:W-:-:S04]  /*3950*/  IADD3 R88, PT, PT, R88, 0x20, RZ ;  /* 0x0000002058587810 */ /* 0x000fc80007ffe0ff */
[----:B------:R3:W-:Y:S03]  /*3960*/  STG.E.128 desc[UR6][R90.64], R20 ;  /* 0x000000145a007986 */ /* 0x0007e6000c101d06 */
.L_x_70271:
[----:B------:R-:W-:Y:S05]  /*3970*/  BSYNC.RECONVERGENT B0 ;  /* 0x0000000000007941 */ /* 0x000fea0003800200 */
.L_x_70270:
        /* <DEDUP_REMOVED lines=8> */
[----:B-123--:R-:W1:Y:S01]  /*3a00*/  @P0 LDC.64 R90, c[0x0][0x3a0] ;  /* 0x0000e800ff5a0b82 */ /* 0x00ee620000000a00 */
[----:B----4-:R-:W-:-:S06]  /*3a10*/  IMAD.WIDE.U32 R24, R88, 0x10, R24 ;  /* 0x0000001058187825 */ /* 0x010fcc00078e0018 */
        /* <DEDUP_REMOVED lines=17> */
.L_x_70276:
        /* <DEDUP_REMOVED lines=12> */
.L_x_70277:
[----:B------:R-:W1:Y:S02]  /*3bf0*/  LDC.64 R90, c[0x0][0x3a8] ;  /* 0x0000ea00ff5a7b82 */ /* 0x000e640000000a00 */
[C---:B-1----:R-:W-:Y:S01]  /*3c00*/  IMAD.WIDE.U32 R90, R88.reuse, 0x10, R90 ;  /* 0x00000010585a7825 */ /* 0x042fe200078e005a */
[----:B------:R-:W-:-:S04]  /*3c10*/  IADD3 R88, PT, PT, R88, 0x20, RZ ;  /* 0x0000002058587810 */ /* 0x000fc80007ffe0ff */
[----:B------:R4:W-:Y:S03]  /*3c20*/  STG.E.128 desc[UR6][R90.64], R24 ;  /* 0x000000185a007986 */ /* 0x0009e6000c101d06 */
.L_x_70275:
[----:B------:R-:W-:Y:S05]  /*3c30*/  BSYNC.RECONVERGENT B0 ;  /* 0x0000000000007941 */ /* 0x000fea0003800200 */
.L_x_70274:
        /* <DEDUP_REMOVED lines=8> */
[----:B-1234-:R-:W1:Y:S01]  /*3cc0*/  @P0 LDC.64 R90, c[0x0][0x3a0] ;  /* 0x0000e800ff5a0b82 */ /* 0x01ee620000000a00 */
[----:B0-----:R-:W-:-:S06]  /*3cd0*/  IMAD.WIDE.U32 R28, R88, 0x10, R28 ;  /* 0x00000010581c7825 */ /* 0x001fcc00078e001c */
[----:B------:R-:W5:Y:S01]  /*3ce0*/  LDG.E.128 R28, desc[UR6][R28.64] ;  /* 0x000000061c1c7981 */ /* 0x000f62000c1e1d00 */
[----:B-1----:R-:W-:-:S05]  /*3cf0*/  @P0 IMAD.WIDE.U32 R90, R88, 0x10, R90 ;  /* 0x00000010585a0825 */ /* 0x002fca00078e005a */
[----:B------:R0:W5:Y:S01]  /*3d00*/  @P0 LDG.E.128 R4, desc[UR6][R90.64] ;  /* 0x000000065a040981 */ /* 0x000162000c1e1d00 */
[----:B------:R-:W-:Y:S05]  /*3d10*/  @!P0 BRA `(.L_x_70280) ;  /* 0x0000000000348947 */ /* 0x000fea0003800000 */
[-C--:B-----5:R-:W-:Y:S01]  /*3d20*/  FMUL.FTZ R89, R28, R159.reuse ;  /* 0x0000009f1c597220 */ /* 0x0a0fe20000410000 */
[--C-:B------:R-:W-:Y:S02]  /*3d30*/  HADD2.F32 R28, -RZ, R151.reuse.H0_H0 ;  /* 0x20000097ff1c7230 */ /* 0x100fe40000004100 */
[-C--:B------:R-:W-:Y:S01]  /*3d40*/  FMUL.FTZ R198, R29, R159.reuse ;  /* 0x0000009f1dc67220 */ /* 0x080fe20000410000 */
[----:B0-----:R-:W-:Y:S02]  /*3d50*/  HADD2.F32 R90, -RZ, R152.H0_H0 ;  /* 0x20000098ff5a7230 */ /* 0x001fe40000004100 */
        /* <DEDUP_REMOVED lines=9> */
.L_x_70280:
[-C--:B0----5:R-:W-:Y:S01]  /*3df0*/  FMUL.FTZ R90, R29, R159.reuse ;  /* 0x0000009f1d5a7220 */ /* 0x0a1fe20000410000 */
        /* <DEDUP_REMOVED lines=11> */
.L_x_70281:
[----:B------:R-:W0:Y:S02]  /*3eb0*/  LDC.64 R90, c[0x0][0x3a8] ;  /* 0x0000ea00ff5a7b82 */ /* 0x000e240000000a00 */
[C---:B0-----:R-:W-:Y:S01]  /*3ec0*/  IMAD.WIDE.U32 R90, R88.reuse, 0x10, R90 ;  /* 0x00000010585a7825 */ /* 0x041fe200078e005a */
[----:B------:R-:W-:-:S04]  /*3ed0*/  IADD3 R88, PT, PT, R88, 0x20, RZ ;  /* 0x0000002058587810 */ /* 0x000fc80007ffe0ff */
[----:B------:R0:W-:Y:S03]  /*3ee0*/  STG.E.128 desc[UR6][R90.64], R28 ;  /* 0x0000001c5a007986 */ /* 0x0001e6000c101d06 */
.L_x_70279:
[----:B------:R-:W-:Y:S05]  /*3ef0*/  BSYNC.RECONVERGENT B0 ;  /* 0x0000000000007941 */ /* 0x000fea0003800200 */
.L_x_70278:
        /* <DEDUP_REMOVED lines=8> */
[----:B01234-:R-:W0:Y:S01]  /*3f80*/  @P0 LDC.64 R90, c[0x0][0x3a0] ;  /* 0x0000e800ff5a0b82 */ /* 0x01fe220000000a00 */
[----:B------:R-:W-:-:S06]  /*3f90*/  IMAD.WIDE.U32 R32, R88, 0x10, R32 ;  /* 0x0000001058207825 */ /* 0x000fcc00078e0020 */
[----:B------:R-:W5:Y:S01]  /*3fa0*/  LDG.E.128 R32, desc[UR6][R32.64] ;  /* 0x0000000620207981 */ /* 0x000f62000c1e1d00 */
[----:B0-----:R-:W-:-:S05]  /*3fb0*/  @P0 IMAD.WIDE.U32 R90, R88, 0x10, R90 ;  /* 0x00000010585a0825 */ /* 0x001fca00078e005a */
        /* <DEDUP_REMOVED lines=15> */
.L_x_70284:
        /* <DEDUP_REMOVED lines=12> */
.L_x_70285:
[----:B------:R-:W0:Y:S02]  /*4170*/  LDC.64 R90, c[0x0][0x3a8] ;  /* 0x0000ea00ff5a7b82 */ /* 0x000e240000000a00 */
[C---:B0-----:R-:W-:Y:S01]  /*4180*/  IMAD.WIDE.U32 R90, R88.reuse, 0x10, R90 ;  /* 0x00000010585a7825 */ /* 0x041fe200078e005a */
[----:B------:R-:W-:-:S04]  /*4190*/  IADD3 R88, PT, PT, R88, 0x20, RZ ;  /* 0x0000002058587810 */ /* 0x000fc80007ffe0ff */
[----:B------:R0:W-:Y:S03]  /*41a0*/  STG.E.128 desc[UR6][R90.64], R32 ;  /* 0x000000205a007986 */ /* 0x0001e6000c101d06 */
.L_x_70283:
[----:B------:R-:W-:Y:S05]  /*41b0*/  BSYNC.RECONVERGENT B0 ;  /* 0x0000000000007941 */ /* 0x000fea0003800200 */
.L_x_70282:
        /* <DEDUP_REMOVED lines=27> */
.L_x_70288:
        /* <DEDUP_REMOVED lines=12> */
.L_x_70289:
[----:B------:R-:W0:Y:S02]  /*4430*/  LDC.64 R90, c[0x0][0x3a8] ;  /* 0x0000ea00ff5a7b82 */ /* 0x000e240000000a00 */
[C---:B0-----:R-:W-:Y:S01]  /*4440*/  IMAD.WIDE.U32 R90, R88.reuse, 0x10, R90 ;  /* 0x00000010585a7825 */ /* 0x041fe200078e005a */
[----:B------:R-:W-:-:S04]  /*4450*/  IADD3 R88, PT, PT, R88, 0x20, RZ ;  /* 0x0000002058587810 */ /* 0x000fc80007ffe0ff */
[----:B------:R0:W-:Y:S03]  /*4460*/  STG.E.128 desc[UR6][R90.64], R36 ;  /* 0x000000245a007986 */ /* 0x0001e6000c101d06 */
.L_x_70287:
[----:B------:R-:W-:Y:S05]  /*4470*/  BSYNC.RECONVERGENT B0 ;  /* 0x0000000000007941 */ /* 0x000fea0003800200 */
.L_x_70286:
        /* <DEDUP_REMOVED lines=27> */
.L_x_70292:
        /* <DEDUP_REMOVED lines=12> */
.L_x_70293:
[----:B------:R-:W0:Y:S02]  /*46f0*/  LDC.64 R90, c[0x0][0x3a8] ;  /* 0x0000ea00ff5a7b82 */ /* 0x000e240000000a00 */
[C---:B0-----:R-:W-:Y:S01]  /*4700*/  IMAD.WIDE.U32 R90, R88.reuse, 0x10, R90 ;  /* 0x00000010585a7825 */ /* 0x041fe200078e005a */
[----:B------:R-:W-:-:S04]  /*4710*/  IADD3 R88, PT, PT, R88, 0x20, RZ ;  /* 0x0000002058587810 */ /* 0x000fc80007ffe0ff */
[----:B------:R0:W-:Y:S03]  /*4720*/  STG.E.128 desc[UR6][R90.64], R40 ;  /* 0x000000285a007986 */ /* 0x0001e6000c101d06 */
.L_x_70291:
[----:B------:R-:W-:Y:S05]  /*4730*/  BSYNC.RECONVERGENT B0 ;  /* 0x0000000000007941 */ /* 0x000fea0003800200 */
.L_x_70290:
        /* <DEDUP_REMOVED lines=15> */
[----:B------:R-:W-:Y:S02]  /*4830*/  HADD2.F32 R44, -RZ, R160.H0_H0 ;  /* 0x200000a0ff2c7230 */ /* 0x000fe40000004100 */
        /* <DEDUP_REMOVED lines=11> */
.L_x_70296:
        /* <DEDUP_REMOVED lines=12> */
.L_x_70297:
[----:B------:R-:W0:Y:S02]  /*49b0*/  LDC.64 R90, c[0x0][0x3a8] ;  /* 0x0000ea00ff5a7b82 */ /* 0x000e240000000a00 */
[C---:B0-----:R-:W-:Y:S01]  /*49c0*/  IMAD.WIDE.U32 R90, R88.reuse, 0x10, R90 ;  /* 0x00000010585a7825 */ /* 0x041fe200078e005a */
[----:B------:R-:W-:-:S04]  /*49d0*/  IADD3 R88, PT, PT, R88, 0x20, RZ ;  /* 0x0000002058587810 */ /* 0x000fc80007ffe0ff */
[----:B------:R0:W-:Y:S03]  /*49e0*/  STG.E.128 desc[UR6][R90.64], R44 ;  /* 0x0000002c5a007986 */ /* 0x0001e6000c101d06 */
.L_x_70295:
[----:B------:R-:W-:Y:S05]  /*49f0*/  BSYNC.RECONVERGENT B0 ;  /* 0x0000000000007941 */ /* 0x000fea0003800200 */
.L_x_70294:
        /* <DEDUP_REMOVED lines=27> */
.L_x_70300:
        /* <DEDUP_REMOVED lines=12> */
.L_x_70301:
[----:B------:R-:W0:Y:S02]  /*4c70*/  LDC.64 R90, c[0x0][0x3a8] ;  /* 0x0000ea00ff5a7b82 */ /* 0x000e240000000a00 */
[C---:B0-----:R-:W-:Y:S01]  /*4c80*/  IMAD.WIDE.U32 R90, R88.reuse, 0x10, R90 ;  /* 0x00000010585a7825 */ /* 0x041fe200078e005a */
[----:B------:R-:W-:-:S04]  /*4c90*/  IADD3 R88, PT, PT, R88, 0x20, RZ ;  /* 0x0000002058587810 */ /* 0x000fc80007ffe0ff */
[----:B------:R0:W-:Y:S03]  /*4ca0*/  STG.E.128 desc[UR6][R90.64], R48 ;  /* 0x000000305a007986 */ /* 0x0001e6000c101d06 */
.L_x_70299:
[----:B------:R-:W-:Y:S05]  /*4cb0*/  BSYNC.RECONVERGENT B0 ;  /* 0x0000000000007941 */ /* 0x000fea0003800200 */
.L_x_70298:
        /* <DEDUP_REMOVED lines=27> */
.L_x_70304:
        /* <DEDUP_REMOVED lines=12> */
.L_x_70305:
[----:B------:R-:W0:Y:S02]  /*4f30*/  LDC.64 R90, c[0x0][0x3a8] ;  /* 0x0000ea00ff5a7b82 */ /* 0x000e240000000a00 */
[C---:B0-----:R-:W-:Y:S01]  /*4f40*/  IMAD.WIDE.U32 R90, R88.reuse, 0x10, R90 ;  /* 0x00000010585a7825 */ /* 0x041fe200078e005a */
[----:B------:R-:W-:-:S04]  /*4f50*/  IADD3 R88, PT, PT, R88, 0x20, RZ ;  /* 0x0000002058587810 */ /* 0x000fc80007ffe0ff */
[----:B------:R0:W-:Y:S03]  /*4f60*/  STG.E.128 desc[UR6][R90.64], R52 ;  /* 0x000000345a007986 */ /* 0x0001e6000c101d06 */
.L_x_70303:
[----:B------:R-:W-:Y:S05]  /*4f70*/  BSYNC.RECONVERGENT B0 ;  /* 0x0000000000007941 */ /* 0x000fea0003800200 */
.L_x_70302:
        /* <DEDUP_REMOVED lines=27> */
.L_x_70308:
        /* <DEDUP_REMOVED lines=12> */
.L_x_70309:
[----:B------:R-:W0:Y:S02]  /*51f0*/  LDC.64 R90, c[0x0][0x3a8] ;  /* 0x0000ea00ff5a7b82 */ /* 0x000e240000000a00 */
[C---:B0-----:R-:W-:Y:S01]  /*5200*/  IMAD.WIDE.U32 R90, R88.reuse, 0x10, R90 ;  /* 0x00000010585a7825 */ /* 0x041fe200078e005a */
[----:B------:R-:W-:-:S04]  /*5210*/  IADD3 R88, PT, PT, R88, 0x20, RZ ;  /* 0x0000002058587810 */ /* 0x000fc80007ffe0ff */
[----:B------:R0:W-:Y:S03]  /*5220*/  STG.E.128 desc[UR6][R90.64], R56 ;  /* 0x000000385a007986 */ /* 0x0001e6000c101d06 */
.L_x_70307:
[----:B------:R-:W-:Y:S05]  /*5230*/  BSYNC.RECONVERGENT B0 ;  /* 0x0000000000007941 */ /* 0x000fea0003800200 */
.L_x_70306:
        /* <DEDUP_REMOVED lines=27> */
.L_x_70312:
        /* <DEDUP_REMOVED lines=12> */
.L_x_70313:
[----:B------:R-:W0:Y:S02]  /*54b0*/  LDC.64 R90, c[0x0][0x3a8] ;  /* 0x0000ea00ff5a7b82 */ /* 0x000e240000000a00 */
[C---:B0-----:R-:W-:Y:S01]  /*54c0*/  IMAD.WIDE.U32 R90, R88.reuse, 0x10, R90 ;  /* 0x00000010585a7825 */ /* 0x041fe200078e005a */
[----:B------:R-:W-:-:S04]  /*54d0*/  IADD3 R88, PT, PT, R88, 0x20, RZ ;  /* 0x0000002058587810 */ /* 0x000fc80007ffe0ff */
[----:B------:R0:W-:Y:S03]  /*54e0*/  STG.E.128 desc[UR6][R90.64], R60 ;  /* 0x0000003c5a007986 */ /* 0x0001e6000c101d06 */
.L_x_70311:
[----:B------:R-:W-:Y:S05]  /*54f0*/  BSYNC.RECONVERGENT B0 ;  /* 0x0000000000007941 */ /* 0x000fea0003800200 */
.L_x_70310:
        /* <DEDUP_REMOVED lines=27> */
.L_x_70316:
        /* <DEDUP_REMOVED lines=12> */
.L_x_70317:
[----:B------:R-:W0:Y:S02]  /*5770*/  LDC.64 R90, c[0x0][0x3a8] ;  /* 0x0000ea00ff5a7b82 */ /* 0x000e240000000a00 */
[C---:B0-----:R-:W-:Y:S01]  /*5780*/  IMAD.WIDE.U32 R90, R88.reuse, 0x10, R90 ;  /* 0x00000010585a7825 */ /* 0x041fe200078e005a */
[----:B------:R-:W-:-:S04]  /*5790*/  IADD3 R88, PT, PT, R88, 0x20, RZ ;  /* 0x0000002058587810 */ /* 0x000fc80007ffe0ff */
[----:B------:R0:W-:Y:S03]  /*57a0*/  STG.E.128 desc[UR6][R90.64], R64 ;  /* 0x000000405a007986 */ /* 0x0001e6000c101d06 */
.L_x_70315:
[----:B------:R-:W-:Y:S05]  /*57b0*/  BSYNC.RECONVERGENT B0 ;  /* 0x0000000000007941 */ /* 0x000fea0003800200 */
.L_x_70314:
        /* <DEDUP_REMOVED lines=27> */
.L_x_70320:
        /* <DEDUP_REMOVED lines=12> */
.L_x_70321:
[----:B------:R-:W0:Y:S02]  /*5a30*/  LDC.64 R90, c[0x0][0x3a8] ;  /* 0x0000ea00ff5a7b82 */ /* 0x000e240000000a00 */
[C---:B0-----:R-:W-:Y:S01]  /*5a40*/  IMAD.WIDE.U32 R90, R88.reuse, 0x10, R90 ;  /* 0x00000010585a7825 */ /* 0x041fe200078e005a */
[----:B------:R-:W-:-:S04]  /*5a50*/  IADD3 R88, PT, PT, R88, 0x20, RZ ;  /* 0x0000002058587810 */ /* 0x000fc80007ffe0ff */
[----:B------:R0:W-:Y:S03]  /*5a60*/  STG.E.128 desc[UR6][R90.64], R68 ;  /* 0x000000445a007986 */ /* 0x0001e6000c101d06 */
.L_x_70319:
[----:B------:R-:W-:Y:S05]  /*5a70*/  BSYNC.RECONVERGENT B0 ;  /* 0x0000000000007941 */ /* 0x000fea0003800200 */
.L_x_70318:
        /* <DEDUP_REMOVED lines=27> */
.L_x_70324:
        /* <DEDUP_REMOVED lines=12> */
.L_x_70325:
[----:B------:R-:W0:Y:S02]  /*5cf0*/  LDC.64 R90, c[0x0][0x3a8] ;  /* 0x0000ea00ff5a7b82 */ /* 0x000e240000000a00 */
[C---:B0-----:R-:W-:Y:S01]  /*5d00*/  IMAD.WIDE.U32 R90, R88.reuse, 0x10, R90 ;  /* 0x00000010585a7825 */ /* 0x041fe200078e005a */
[----:B------:R-:W-:-:S04]  /*5d10*/  IADD3 R88, PT, PT, R88, 0x20, RZ ;  /* 0x0000002058587810 */ /* 0x000fc80007ffe0ff */
[----:B------:R0:W-:Y:S03]  /*5d20*/  STG.E.128 desc[UR6][R90.64], R72 ;  /* 0x000000485a007986 */ /* 0x0001e6000c101d06 */
.L_x_70323:
[----:B------:R-:W-:Y:S05]  /*5d30*/  BSYNC.RECONVERGENT B0 ;  /* 0x0000000000007941 */ /* 0x000fea0003800200 */
.L_x_70322:
        /* <DEDUP_REMOVED lines=27> */
.L_x_70328:
        /* <DEDUP_REMOVED lines=12> */
.L_x_70329:
[----:B------:R-:W0:Y:S02]  /*5fb0*/  LDC.64 R90, c[0x0][0x3a8] ;  /* 0x0000ea00ff5a7b82 */ /* 0x000e240000000a00 */
[C---:B0-----:R-:W-:Y:S01]  /*5fc0*/  IMAD.WIDE.U32 R90, R88.reuse, 0x10, R90 ;  /* 0x00000010585a7825 */ /* 0x041fe200078e005a */
[----:B------:R-:W-:-:S04]  /*5fd0*/  IADD3 R88, PT, PT, R88, 0x20, RZ ;  /* 0x0000002058587810 */ /* 0x000fc80007ffe0ff */
[----:B------:R0:W-:Y:S03]  /*5fe0*/  STG.E.128 desc[UR6][R90.64], R76 ;  /* 0x0000004c5a007986 */ /* 0x0001e6000c101d06 */
.L_x_70327:
[----:B------:R-:W-:Y:S05]  /*5ff0*/  BSYNC.RECONVERGENT B0 ;  /* 0x0000000000007941 */ /* 0x000fea0003800200 */
.L_x_70326:
        /* <DEDUP_REMOVED lines=27> */
.L_x_70332:
        /* <DEDUP_REMOVED lines=12> */
.L_x_70333:
[----:B------:R-:W0:Y:S02]  /*6270*/  LDC.64 R90, c[0x0][0x3a8] ;  /* 0x0000ea00ff5a7b82 */ /* 0x000e240000000a00 */
[C---:B0-----:R-:W-:Y:S01]  /*6280*/  IMAD.WIDE.U32 R90, R88.reuse, 0x10, R90 ;  /* 0x00000010585a7825 */ /* 0x041fe200078e005a */
[----:B------:R-:W-:-:S04]  /*6290*/  IADD3 R88, PT, PT, R88, 0x20, RZ ;  /* 0x0000002058587810 */ /* 0x000fc80007ffe0ff */
[----:B------:R0:W-:Y:S03]  /*62a0*/  STG.E.128 desc[UR6][R90.64], R80 ;  /* 0x000000505a007986 */ /* 0x0001e6000c101d06 */
.L_x_70331:
[----:B------:R-:W-:Y:S05]  /*62b0*/  BSYNC.RECONVERGENT B0 ;  /* 0x0000000000007941 */ /* 0x000fea0003800200 */
.L_x_70330:
        /* <DEDUP_REMOVED lines=10> */
[----:B-1234-:R-:W-:Y:S02]  /*6360*/  @P0 IMAD.WIDE.U32 R90, R88, 0x10, R84 ;  /* 0x00000010585a0825 */ /* 0x01efe400078e0054 */
[----:B------:R-:W5:Y:S04]  /*6370*/  LDG.E.128 R84, desc[UR6][R86.64] ;  /* 0x0000000656547981 */ /* 0x000f68000c1e1d00 */
[----:B------:R0:W5:Y:S01]  /*6380*/  @P0 LDG.E.128 R4, desc[UR6][R90.64] ;  /* 0x000000065a040981 */ /* 0x000162000c1e1d00 */
[----:B------:R-:W-:Y:S05]  /*6390*/  @!P0 BRA `(.L_x_70336) ;  /* 0x0000000000348947 */ /* 0x000fea0003800000 */
[-C--:B0----5:R-:W-:Y:S01]  /*63a0*/  FMUL.FTZ R90, R85, R159.reuse ;  /* 0x0000009f555a7220 */ /* 0x0a1fe20000410000 */
[-C--:B------:R-:W-:Y:S01]  /*63b0*/  FMUL.FTZ R91, R86, R159.reuse ;  /* 0x0000009f565b7220 */ /* 0x080fe20000410000 */
[-C--:B------:R-:W-:Y:S01]  /*63c0*/  FMUL.FTZ R198, R87, R159.reuse ;  /* 0x0000009f57c67220 */ /* 0x080fe20000410000 */
[--C-:B------:R-:W-:Y:S02]  /*63d0*/  HADD2.F32 R89, -RZ, R181.reuse.H0_H0 ;  /* 0x200000b5ff597230 */ /* 0x100fe40000004100 */
[----:B------:R-:W-:Y:S01]  /*63e0*/  FMUL.FTZ R161, R84, R159 ;  /* 0x0000009f54a17220 */ /* 0x000fe20000410000 */
[--C-:B------:R-:W-:Y:S02]  /*63f0*/  HADD2.F32 R85, -RZ, R182.reuse.H0_H0 ;  /* 0x200000b6ff557230 */ /* 0x100fe40000004100 */
[----:B------:R-:W-:Y:S02]  /*6400*/  HADD2.F32 R86, -RZ, R181.H1_H1 ;  /* 0x300000b5ff567230 */ /* 0x000fe40000004100 */
[----:B------:R-:W-:Y:S01]  /*6410*/  FFMA.FTZ R84, R161, R89, R4 ;  /* 0x00000059a1547223 */ /* 0x000fe20000010004 */
[----:B------:R-:W-:-:S02]  /*6420*/  HADD2.F32 R87, -RZ, R182.H1_H1 ;  /* 0x300000b6ff577230 */ /* 0x000fc40000004100 */
[----:B------:R-:W-:Y:S01]  /*6430*/  FFMA.FTZ R85, R90, R85, R5 ;  /* 0x000000555a557223 */ /* 0x000fe20000010005 */
[----:B------:R-:W-:Y:S02]  /*6440*/  FFMA.FTZ R86, R91, R86, R6 ;  /* 0x000000565b567223 */ /* 0x000fe40000010006 */
[----:B------:R-:W-:Y:S01]  /*6450*/  FFMA.FTZ R87, R198, R87, R7 ;  /* 0x00000057c6577223 */ /* 0x000fe20000010007 */
[----:B------:R-:W-:Y:S06]  /*6460*/  BRA `(.L_x_70337) ;  /* 0x0000000000307947 */ /* 0x000fec0003800000 */
.L_x_70336:
[--C-:B------:R-:W-:Y:S02]  /*6470*/  HADD2.F32 R89, -RZ, R181.reuse.H0_H0 ;  /* 0x200000b5ff597230 */ /* 0x100fe40000004100 */
[-C--:B-----5:R-:W-:Y:S01]  /*6480*/  FMUL.FTZ R84, R84, R159.reuse ;  /* 0x0000009f54547220 */ /* 0x0a0fe20000410000 */
[--C-:B------:R-:W-:Y:S02]  /*6490*/  HADD2.F32 R198, -RZ, R182.reuse.H0_H0 ;  /* 0x200000b6ffc67230 */ /* 0x100fe40000004100 */
[----:B------:R-:W-:Y:S01]  /*64a0*/  FMUL.FTZ R85, R85, R159 ;  /* 0x0000009f55557220 */ /* 0x000fe20000410000 */
[----:B0-----:R-:W-:Y:S02]  /*64b0*/  HADD2.F32 R90, -RZ, R182.H1_H1 ;  /* 0x300000b6ff5a7230 */ /* 0x001fe40000004100 */
[----:B------:R-:W-:Y:S01]  /*64c0*/  FMUL.FTZ R84, R84, R89 ;  /* 0x0000005954547220 */ /* 0x000fe20000410000 */
[----:B------:R-:W-:Y:S02]  /*64d0*/  HADD2.F32 R89, -RZ, R181.H1_H1 ;  /* 0x300000b5ff597230 */ /* 0x000fe40000004100 */
[-C--:B------:R-:W-:Y:S01]  /*64e0*/  FMUL.FTZ R86, R86, R159.reuse ;  /* 0x0000009f56567220 */ /* 0x080fe20000410000 */
[----:B------:R-:W-:Y:S01]  /*64f0*/  FMUL.FTZ R87, R87, R159 ;  /* 0x0000009f57577220 */ /* 0x000fe20000410000 */
[----:B------:R-:W-:-:S02]  /*6500*/  FMUL.FTZ R85, R85, R198 ;  /* 0x000000c655557220 */ /* 0x000fc40000410000 */
[----:B------:R-:W-:Y:S01]  /*6510*/  FMUL.FTZ R86, R86, R89 ;  /* 0x0000005956567220 */ /* 0x000fe20000410000 */
[----:B------:R-:W-:-:S07]  /*6520*/  FMUL.FTZ R87, R87, R90 ;  /* 0x0000005a57577220 */ /* 0x000fce0000410000 */
.L_x_70337:
[----:B------:R-:W0:Y:S02]  /*6530*/  LDC.64 R90, c[0x0][0x3a8] ;  /* 0x0000ea00ff5a7b82 */ /* 0x000e240000000a00 */
[----:B0-----:R-:W-:-:S05]  /*6540*/  IMAD.WIDE.U32 R90, R88, 0x10, R90 ;  /* 0x00000010585a7825 */ /* 0x001fca00078e005a */
[----:B------:R0:W-:Y:S02]  /*6550*/  STG.E.128 desc[UR6][R90.64], R84 ;  /* 0x000000545a007986 */ /* 0x0001e4000c101d06 */
.L_x_70335:
[----:B------:R-:W-:Y:S05]  /*6560*/  BSYNC.RECONVERGENT B0 ;  /* 0x0000000000007941 */ /* 0x000fea0003800200 */
.L_x_70334:
[----:B------:R-:W-:Y:S01]  /*6570*/  FADD.FTZ R88, RZ, R8 ;  /* 0x00000008ff587221 */ /* 0x000fe20000010000 */
[C---:B------:R-:W-:Y:S01]  /*6580*/  ISETP.GT.U32.AND P4, PT, R139.reuse, 0x3f, PT ;  /* 0x0000003f8b00780c */ /* 0x040fe20003f84070 */
[----:B-----5:R-:W1:Y:S01]  /*6590*/  S2R R159, SR_TID.X ;  /* 0x00000000009f7919 */ /* 0x020e620000002100 */
        /* <DEDUP_REMOVED lines=13> */
[----:B------:R-:W-:Y:S02]  /*6670*/  FADD.FTZ R89, R13, R88 ;  /* 0x000000580d597221 */ /* 0x000fe40000010000 */
        /* <DEDUP_REMOVED lines=117> */
[----:B0-----:R-:W0:Y:S01]  /*6dd0*/  SHFL.BFLY PT, R243, R245, 0x1, 0x1f ;  /* 0x0c201f00f5f37f89 */ /* 0x001e2200000e0000 */
        /* <DEDUP_REMOVED lines=12> */
[--C-:B--234-:R-:W-:Y:S01]  /*6ea0*/  FADD.FTZ R90, R8, -R88.reuse ;  /* 0x80000058085a7221 */ /* 0x11cfe20000010000 */
        /* <DEDUP_REMOVED lines=182> */
.L_x_70391:
[----:B------:R-:W-:Y:S01]  /*7a10*/  LOP3.LUT P1, RZ, R159, 0x1f, RZ, 0xc0, !PT ;  /* 0x0000001f9fff7812 */ /* 0x000fe2000782c0ff */
[----:B------:R-:W-:Y:S01]  /*7a20*/  FMUL.FTZ R89, R88, R88 ;  /* 0x0000005858597220 */ /* 0x000fe20000410000 */
[----:B01----:R-:W-:Y:S01]  /*7a30*/  FADD.FTZ R198, R198, R243 ;  /* 0x000000f3c6c67221 */ /* 0x003fe20000010000 */
[----:B------:R-:W-:Y:S01]  /*7a40*/  ISETP.NE.AND P0, PT, RZ, UR10, PT ;  /* 0x0000000aff007c0c */ /* 0x000fe2000bf05270 */
[----:B------:R-:W-:Y:S02]  /*7a50*/  BSSY.RECONVERGENT B0, `(.L_x_70339) ;  /* 0x0000025000007945 */ /* 0x000fe40003800200 */
[----:B------:R-:W-:Y:S01]  /*7a60*/  FFMA.FTZ R198, R198, R161, UR11 ;  /* 0x0000000bc6c67e23 */ /* 0x000fe200080100a1 */
[----:B------:R-:W-:Y:S02]  /*7a70*/  FSEL R89, R89, RZ, P0 ;  /* 0x000000ff59597208 */ /* 0x000fe40000000000 */
[----:B------:R-:W-:-:S03]  /*7a80*/  FSEL R161, R88, RZ, !P0 ;  /* 0x000000ff58a17208 */ /* 0x000fc60004000000 */
[----:B------:R-:W-:Y:S01]  /*7a90*/  FADD.FTZ R89, R198, R89 ;  /* 0x00000059c6597221 */ /* 0x000fe20000010000 */
[----:B------:R-:W0:Y:S03]  /*7aa0*/  @!P1 LDC.64 R90, c[0x0][0x3c0] ;  /* 0x0000f000ff5a9b82 */ /* 0x000e260000000a00 */
[----:B------:R-:W1:Y:S05]  /*7ab0*/  MUFU.RSQ R159, R89 ;  /* 0x00000059009f7308 */ /* 0x000e6a0000001400 */
[----:B------:R-:W2:Y:S01]  /*7ac0*/  @!P1 LDC.64 R242, c[0x0][0x3c8] ;  /* 0x0000f200fff29b82 */ /* 0x000ea20000000a00 */
[----:B0-----:R-:W-:-:S05]  /*7ad0*/  @!P1 IMAD.WIDE R90, R138, 0x4, R90 ;  /* 0x000000048a5a9825 */ /* 0x001fca00078e025a */
[----:B------:R0:W-:Y:S01]  /*7ae0*/  @!P1 STG.E desc[UR6][R90.64], R88 ;  /* 0x000000585a009986 */ /* 0x0001e2000c101906 */
[----:B--2---:R-:W-:-:S05]  /*7af0*/  @!P1 IMAD.WIDE R242, R138, 0x4, R242 ;  /* 0x000000048af29825 */ /* 0x004fca00078e02f2 */
[----:B-1----:R0:W-:Y:S01]  /*7b00*/  @!P1 STG.E desc[UR6][R242.64], R159 ;  /* 0x0000009ff2009986 */ /* 0x0021e2000c101906 */
[----:B------:R-:W-:Y:S05]  /*7b10*/  @!P5 BRA `(.L_x_70340) ;  /* 0x000000000060d947 */ /* 0x000fea0003800000 */
[--C-:B0-----:R-:W-:Y:S01]  /*7b20*/  FADD.FTZ R88, R8, -R161.reuse ;  /* 0x800000a108587221 */ /* 0x101fe20000010000 */
[----:B------:R-:W-:Y:S02]  /*7b30*/  HADD2.F32 R89, -RZ, R183.H0_H0 ;  /* 0x200000b7ff597230 */ /* 0x000fe40000004100 */
[--C-:B------:R-:W-:Y:S01]  /*7b40*/  FADD.FTZ R198, R9, -R161.reuse ;  /* 0x800000a109c67221 */ /* 0x100fe20000010000 */
[----:B------:R-:W0:Y:S01]  /*7b50*/  LDC.64 R244, c[0x0][0x428] ;  /* 0x00010a00fff47b82 */ /* 0x000e220000000a00 */
[C---:B------:R-:W-:Y:S01]  /*7b60*/  FMUL.FTZ R91, R159.reuse, R88 ;  /* 0x000000589f5b7220 */ /* 0x040fe20000410000 */
[----:B------:R-:W-:Y:S02]  /*7b70*/  HADD2.F32 R88, -RZ, R126.H0_H0 ;  /* 0x2000007eff587230 */ /* 0x000fe40000004100 */
[----:B------:R-:W-:Y:S01]  /*7b80*/  FMUL.FTZ R198, R159, R198 ;  /* 0x000000c69fc67220 */ /* 0x000fe20000410000 */
[----:B------:R-:W-:Y:S02]  /*7b90*/  HADD2.F32 R90, -RZ, R184.H0_H0 ;  /* 0x200000b8ff5a7230 */ /* 0x000fe40000004100 */
[----:B------:R-:W-:Y:S01]  /*7ba0*/  FADD.FTZ R200, R11, -R161 ;  /* 0x800000a10bc87221 */ /* 0x000fe20000010000 */
[----:B------:R-:W-:Y:S01]  /*7bb0*/  FFMA.FTZ R88, R91, R89, R88 ;  /* 0x000000595b587223 */ /* 0x000fe20000010058 */
[----:B------:R-:W-:-:S02]  /*7bc0*/  HADD2.F32 R89, -RZ, R223.H0_H0 ;  /* 0x200000dfff597230 */ /* 0x000fc40000004100 */
[----:B------:R-:W-:Y:S01]  /*7bd0*/  FMUL.FTZ R200, R159, R200 ;  /* 0x000000c89fc87220 */ /* 0x000fe20000410000 */
[----:B------:R-:W-:Y:S02]  /*7be0*/  HADD2.F32 R91, -RZ, R183.H1_H1 ;  /* 0x300000b7ff5b7230 */ /* 0x000fe40000004100 */
[----:B------:R-:W-:Y:S01]  /*7bf0*/  FFMA.FTZ R89, R198, R90, R89 ;  /* 0x0000005ac6597223 */ /* 0x000fe20000010059 */
[----:B------:R-:W-:Y:S01]  /*7c00*/  FADD.FTZ R90, R10, -R161 ;  /* 0x800000a10a5a7221 */ /* 0x000fe20000010000 */
[----:B------:R-:W-:-:S03]  /*7c10*/  HADD2.F32 R198, -RZ, R184.H1_H1 ;  /* 0x300000b8ffc67230 */ /* 0x000fc60000004100 */
[----:B------:R-:W-:Y:S01]  /*7c20*/  FMUL.FTZ R243, R159, R90 ;  /* 0x0000005a9ff37220 */ /* 0x000fe20000410000 */
[----:B------:R-:W-:-:S05]  /*7c30*/  HADD2.F32 R90, -RZ, R127.H0_H0 ;  /* 0x2000007fff5a7230 */ /* 0x000fca0000004100 */
[----:B------:R-:W-:Y:S01]  /*7c40*/  FFMA.FTZ R90, R243, R91, R90 ;  /* 0x0000005bf35a7223 */ /* 0x000fe2000001005a */
[----:B------:R-:W-:Y:S02]  /*7c50*/  HADD2.F32 R91, -RZ, R223.H1_H1 ;  /* 0x300000dfff5b7230 */ /* 0x000fe40000004100 */
[C---:B0-----:R-:W-:Y:S01]  /*7c60*/  IMAD.WIDE.U32 R244, R129.reuse, 0x10, R244 ;  /* 0x0000001081f47825 */ /* 0x041fe200078e00f4 */
[----:B------:R-:W-:-:S03]  /*7c70*/  IADD3 R129, PT, PT, R129, 0x20, RZ ;  /* 0x0000002081817810 */ /* 0x000fc60007ffe0ff */
[----:B------:R-:W-:-:S05]  /*7c80*/  FFMA.FTZ R91, R200, R198, R91 ;  /* 0x000000c6c85b7223 */ /* 0x000fca000001005b */
[----:B------:R1:W-:Y:S02]  /*7c90*/  STG.E.128 desc[UR6][R244.64], R88 ;  /* 0x00000058f4007986 */ /* 0x0003e4000c101d06 */
.L_x_70340:
[----:B------:R-:W-:Y:S05]  /*7ca0*/  BSYNC.RECONVERGENT B0 ;  /* 0x0000000000007941 */ /* 0x000fea0003800200 */
.L_x_70339:
[----:B------:R-:W-:Y:S01]  /*7cb0*/  ISETP.GE.U32.AND P0, PT, R139, 0x40, PT ;  /* 0x000000408b00780c */ /* 0x000fe20003f06070 */
[----:B------:R-:W-:-:S12]  /*7cc0*/  BSSY.RECONVERGENT B0, `(.L_x_70341) ;  /* 0x000001a000007945 */ /* 0x000fd80003800200 */
[----:B------:R-:W-:Y:S05]  /*7cd0*/  @!P0 BRA `(.L_x_70342) ;  /* 0x0000000000608947 */ /* 0x000fea0003800000 */
[--C-:B01----:R-:W-:Y:S01]  /*7ce0*/  FADD.FTZ R88, R12, -R161.reuse ;  /* 0x800000a10c587221 */ /* 0x103fe20000010000 */
        /* <DEDUP_REMOVED lines=23> */
.L_x_70342:
[----:B------:R-:W-:Y:S05]  /*7e60*/  BSYNC.RECONVERGENT B0 ;  /* 0x0000000000007941 */ /* 0x000fea0003800200 */
.L_x_70341:
[----:B------:R-:W-:Y:S01]  /*7e70*/  ISETP.GE.U32.AND P0, PT, R139, 0x60, PT ;  /* 0x000000608b00780c */ /* 0x000fe20003f06070 */
[----:B------:R-:W-:-:S12]  /*7e80*/  BSSY.RECONVERGENT B0, `(.L_x_70343) ;  /* 0x000001a000007945 */ /* 0x000fd80003800200 */
[----:B------:R-:W-:Y:S05]  /*7e90*/  @!P0 BRA `(.L_x_70344) ;  /* 0x0000000000608947 */ /* 0x000fea0003800000 */
[--C-:B012---:R-:W-:Y:S01]  /*7ea0*/  FADD.FTZ R88, R16, -R161.reuse ;  /* 0x800000a110587221 */ /* 0x107fe20000010000 */
        /* <DEDUP_REMOVED lines=23> */
.L_x_70344:
[----:B------:R-:W-:Y:S05]  /*8020*/  BSYNC.RECONVERGENT B0 ;  /* 0x0000000000007941 */ /* 0x000fea0003800200 */
.L_x_70343:
[----:B------:R-:W-:Y:S01]  /*8030*/  ISETP.GE.U32.AND P0, PT, R139, 0x80, PT ;  /* 0x000000808b00780c */ /* 0x000fe20003f06070 */
[----:B------:R-:W-:-:S12]  /*8040*/  BSSY.RECONVERGENT B0, `(.L_x_70345) ;  /* 0x000001a000007945 */ /* 0x000fd80003800200 */
[----:B------:R-:W-:Y:S05]  /*8050*/  @!P0 BRA `(.L_x_70346) ;  /* 0x0000000000608947 */ /* 0x000fea0003800000 */
[--C-:B0123--:R-:W-:Y:S01]  /*8060*/  FADD.FTZ R88, R20, -R161.reuse ;  /* 0x800000a114587221 */ /* 0x10ffe20000010000 */
        /* <DEDUP_REMOVED lines=23> */
.L_x_70346:
[----:B------:R-:W-:Y:S05]  /*81e0*/  BSYNC.RECONVERGENT B0 ;  /* 0x0000000000007941 */ /* 0x000fea0003800200 */
.L_x_70345:
[----:B------:R-:W-:Y:S01]  /*81f0*/  ISETP.GE.U32.AND P0, PT, R139, 0xa0, PT ;  /* 0x000000a08b00780c */ /* 0x000fe20003f06070 */
[----:B------:R-:W-:-:S12]  /*8200*/  BSSY.RECONVERGENT B0, `(.L_x_70347) ;  /* 0x000001a000007945 */ /* 0x000fd80003800200 */
[----:B------:R-:W-:Y:S05]  /*8210*/  @!P0 BRA `(.L_x_70348) ;  /* 0x0000000000608947 */ /* 0x000fea0003800000 */
[--C-:B01234-:R-:W-:Y:S01]  /*8220*/  FADD.FTZ R88, R24, -R161.reuse ;  /* 0x800000a118587221 */ /* 0x11ffe20000010000 */
        /* <DEDUP_REMOVED lines=23> */
.L_x_70348:
[----:B------:R-:W-:Y:S05]  /*83a0*/  BSYNC.RECONVERGENT B0 ;  /* 0x0000000000007941 */ /* 0x000fea0003800200 */
.L_x_70347:
        /* <DEDUP_REMOVED lines=27> */
.L_x_70350:
[----:B------:R-:W-:Y:S05]  /*8560*/  BSYNC.RECONVERGENT B0 ;  /* 0x0000000000007941 */ /* 0x000fea0003800200 */
.L_x_70349:
        /* <DEDUP_REMOVED lines=27> */
.L_x_70352:
[----:B------:R-:W-:Y:S05]  /*8720*/  BSYNC.RECONVERGENT B0 ;  /* 0x0000000000007941 */ /* 0x000fea0003800200 */
.L_x_70351:
        /* <DEDUP_REMOVED lines=27> */
.L_x_70354:
[----:B------:R-:W-:Y:S05]  /*88e0*/  BSYNC.RECONVERGENT B0 ;  /* 0x0000000000007941 */ /* 0x000fea0003800200 */
.L_x_70353:
        /* <DEDUP_REMOVED lines=27> */
.L_x_70356:
[----:B------:R-:W-:Y:S05]  /*8aa0*/  BSYNC.RECONVERGENT B0 ;  /* 0x0000000000007941 */ /* 0x000fea0003800200 */
.L_x_70355:
        /* <DEDUP_REMOVED lines=27> */
.L_x_70358:
[----:B------:R-:W-:Y:S05]  /*8c60*/  BSYNC.RECONVERGENT B0 ;  /* 0x0000000000007941 */ /* 0x000fea0003800200 */
.L_x_70357:
        /* <DEDUP_REMOVED lines=27> */
.L_x_70360:
[----:B------:R-:W-:Y:S05]  /*8e20*/  BSYNC.RECONVERGENT B0 ;  /* 0x0000000000007941 */ /* 0x000fea0003800200 */
.L_x_70359:
        /* <DEDUP_REMOVED lines=27> */
.L_x_70362:
[----:B------:R-:W-:Y:S05]  /*8fe0*/  BSYNC.RECONVERGENT B0 ;  /* 0x0000000000007941 */ /* 0x000fea0003800200 */
.L_x_70361:
        /* <DEDUP_REMOVED lines=27> */
.L_x_70364:
[----:B------:R-:W-:Y:S05]  /*91a0*/  BSYNC.RECONVERGENT B0 ;  /* 0x0000000000007941 */ /* 0x000fea0003800200 */
.L_x_70363:
        /* <DEDUP_REMOVED lines=27> */
.L_x_70366:
[----:B------:R-:W-:Y:S05]  /*9360*/  BSYNC.RECONVERGENT B0 ;  /* 0x0000000000007941 */ /* 0x000fea0003800200 */
.L_x_70365:
        /* <DEDUP_REMOVED lines=27> */
.L_x_70368:
[----:B------:R-:W-:Y:S05]  /*9520*/  BSYNC.RECONVERGENT B0 ;  /* 0x0000000000007941 */ /* 0x000fea0003800200 */
.L_x_70367:
        /* <DEDUP_REMOVED lines=27> */
.L_x_70370:
[----:B------:R-:W-:Y:S05]  /*96e0*/  BSYNC.RECONVERGENT B0 ;  /* 0x0000000000007941 */ /* 0x000fea0003800200 */
.L_x_70369:
        /* <DEDUP_REMOVED lines=27> */
.L_x_70372:
[----:B------:R-:W-:Y:S05]  /*98a0*/  BSYNC.RECONVERGENT B0 ;  /* 0x0000000000007941 */ /* 0x000fea0003800200 */
.L_x_70371:
[----:B------:R-:W-:Y:S01]  /*98b0*/  ISETP.GE.U32.AND P0, PT, R139, 0x240, PT ;  /* 0x000002408b00780c */ /* 0x000fe20003f06070 */
[----:B------:R-:W-:-:S12]  /*98c0*/  BSSY.RECONVERGENT B0, `(.L_x_70373) ;  /* 0x000001a000007945 */ /* 0x000fd80003800200 */
[----:B------:R-:W-:Y:S05]  /*98d0*/  @!P0 BRA `(.L_x_70374) ;  /* 0x0000000000608947 */ /* 0x000fea0003800000 */
[--C-:B01234-:R-:W-:Y:S01]  /*98e0*/  FADD.FTZ R88, R76, -R161.reuse ;  /* 0x800000a14c587221 */ /* 0x11ffe20000010000 */
[----:B------:R-:W-:Y:S02]  /*98f0*/  HADD2.F32 R89, -RZ, R219.H0_H0 ;  /* 0x200000dbff597230 */ /* 0x000fe40000004100 */
[----:B------:R-:W-:Y:S01]  /*9900*/  FADD.FTZ R198, R77, -R161 ;  /* 0x800000a14dc67221 */ /* 0x000fe20000010000 */
[----:B------:R-:W0:Y:S01]  /*9910*/  LDC.64 R244, c[0x0][0x428] ;  /* 0x00010a00fff47b82 */ /* 0x000e220000000a00 */
[C---:B------:R-:W-:Y:S01]  /*9920*/  FMUL.FTZ R91, R159.reuse, R88 ;  /* 0x000000589f5b7220 */ /* 0x040fe20000410000 */
[----:B------:R-:W-:Y:S02]  /*9930*/  HADD2.F32 R88, -RZ, R92.H0_H0 ;  /* 0x2000005cff587230 */ /* 0x000fe40000004100 */
[----:B------:R-:W-:Y:S01]  /*9940*/  FMUL.FTZ R198, R159, R198 ;  /* 0x000000c69fc67220 */ /* 0x000fe20000410000 */
[----:B------:R-:W-:Y:S02]  /*9950*/  HADD2.F32 R90, -RZ, R220.H0_H0 ;  /* 0x200000dcff5a7230 */ /* 0x000fe40000004100 */
[----:B------:R-:W-:-:S02]  /*9960*/  HADD2.F32 R200, -RZ, R240.H1_H1 ;  /* 0x300000f0ffc87230 */ /* 0x000fc40000004100 */
[----:B------:R-:W-:Y:S01]  /*9970*/  FFMA.FTZ R88, R91, R89, R88 ;  /* 0x000000595b587223 */ /* 0x000fe20000010058 */
[----:B------:R-:W-:Y:S02]  /*9980*/  HADD2.F32 R89, -RZ, R240.H0_H0 ;  /* 0x200000f0ff597230 */ /* 0x000fe40000004100 */
[----:B------:R-:W-:-:S03]  /*9990*/  HADD2.F32 R91, -RZ, R219.H1_H1 ;  /* 0x300000dbff5b7230 */ /* 0x000fc60000004100 */
[----:B------:R-:W-:Y:S01]  /*99a0*/  FFMA.FTZ R89, R198, R90, R89 ;  /* 0x0000005ac6597223 */ /* 0x000fe20000010059 */
[--C-:B------:R-:W-:Y:S01]  /*99b0*/  FADD.FTZ R90, R78, -R161.reuse ;  /* 0x800000a14e5a7221 */ /* 0x100fe20000010000 */
[----:B------:R-:W-:-:S03]  /*99c0*/  FADD.FTZ R198, R79, -R161 ;  /* 0x800000a14fc67221 */ /* 0x000fc60000010000 */
[----:B------:R-:W-:Y:S01]  /*99d0*/  FMUL.FTZ R243, R159, R90 ;  /* 0x0000005a9ff37220 */ /* 0x000fe20000410000 */
[----:B------:R-:W-:-:S05]  /*99e0*/  HADD2.F32 R90, -RZ, R93.H0_H0 ;  /* 0x2000005dff5a7230 */ /* 0x000fca0000004100 */
[----:B------:R-:W-:Y:S01]  /*99f0*/  FFMA.FTZ R90, R243, R91, R90 ;  /* 0x0000005bf35a7223 */ /* 0x000fe2000001005a */
[----:B------:R-:W-:Y:S01]  /*9a00*/  FMUL.FTZ R91, R159, R198 ;  /* 0x000000c69f5b7220 */ /* 0x000fe20000410000 */
[----:B------:R-:W-:Y:S02]  /*9a10*/  HADD2.F32 R198, -RZ, R220.H1_H1 ;  /* 0x300000dcffc67230 */ /* 0x000fe40000004100 */
[C---:B0-----:R-:W-:Y:S01]  /*9a20*/  IMAD.WIDE.U32 R244, R129.reuse, 0x10, R244 ;  /* 0x0000001081f47825 */ /* 0x041fe200078e00f4 */
[----:B------:R-:W-:-:S03]  /*9a30*/  IADD3 R129, PT, PT, R129, 0x20, RZ ;  /* 0x0000002081817810 */ /* 0x000fc60007ffe0ff */
[----:B------:R-:W-:-:S05]  /*9a40*/  FFMA.FTZ R91, R91, R198, R200 ;  /* 0x000000c65b5b7223 */ /* 0x000fca00000100c8 */
[----:B------:R0:W-:Y:S02]  /*9a50*/  STG.E.128 desc[UR6][R244.64], R88 ;  /* 0x00000058f4007986 */ /* 0x0001e4000c101d06 */
.L_x_70374:
[----:B------:R-:W-:Y:S05]  /*9a60*/  BSYNC.RECONVERGENT B0 ;  /* 0x0000000000007941 */ /* 0x000fea0003800200 */
.L_x_70373:
        /* <DEDUP_REMOVED lines=27> */
.L_x_70376:
[----:B------:R-:W-:Y:S05]  /*9c20*/  BSYNC.RECONVERGENT B0 ;  /* 0x0000000000007941 */ /* 0x000fea0003800200 */
.L_x_70375:
[----:B------:R-:W-:Y:S01]  /*9c30*/  ISETP.GE.U32.AND P0, PT, R139, 0x280, PT ;  /* 0x000002808b00780c */ /* 0x000fe20003f06070 */
[----:B------:R-:W-:-:S12]  /*9c40*/  BSSY.RECONVERGENT B0, `(.L_x_70377) ;  /* 0x0000011000007945 */ /* 0x000fd80003800200 */
[----:B------:R-:W-:Y:S05]  /*9c50*/  @!P0 BRA `(.L_x_70378) ;  /* 0x00000000003c8947 */ /* 0x000fea0003800000 */
[----:B0-----:R-:W0:Y:S01]  /*9c60*/  LDC.64 R242, c[0x0][0x428] ;  /* 0x00010a00fff27b82 */ /* 0x001e220000000a00 */
        /* <DEDUP_REMOVED lines=12> */
[----:B0-----:R-:W-:-:S05]  /*9d30*/  IMAD.WIDE.U32 R242, R129, 0x10, R242 ;  /* 0x0000001081f27825 */ /* 0x001fca00078e00f2 */
[----:B------:R0:W-:Y:S02]  /*9d40*/  STG.E.128 desc[UR6][R242.64], R88 ;  /* 0x00000058f2007986 */ /* 0x0001e4000c101d06 */
.L_x_70378:
[----:B------:R-:W-:Y:S05]  /*9d50*/  BSYNC.RECONVERGENT B0 ;  /* 0x0000000000007941 */ /* 0x000fea0003800200 */
.L_x_70377:
[----:B01234-:R-:W0:Y:S02]  /*9d60*/  LDC.64 R88, c[0x0][0x380] ;  /* 0x0000e000ff587b82 */ /* 0x01fe240000000a00 */
[----:B0-----:R-:W-:-:S04]  /*9d70*/  LEA R138, R88, R138, 0x2 ;  /* 0x0000008a588a7211 */ /* 0x001fc800078e10ff */
[----:B------:R-:W-:-:S13]  /*9d80*/  ISETP.GE.AND P0, PT, R138, R89, PT ;  /* 0x000000598a00720c */ /* 0x000fda0003f06270 */
[----:B------:R-:W-:Y:S05]  /*9d90*/  @!P0 BRA `(.L_x_70379) ;  /* 0xffffff9000148947 */ /* 0x000fea000383ffff */
[----:B------:R-:W-:Y:S05]  /*9da0*/  EXIT ;  /* 0x000000000000794d */ /* 0x000fea0003800000 */
.L_x_70338:
[----:B0-234-:R-:W-:Y:S01]  /*9db0*/  HFMA2 R90, -RZ, RZ, 0, 5.9604644775390625e-08 ;  /* 0x00000001ff5a7431 */ /* 0x01dfe200000001ff */
[----:B------:R-:W-:Y:S01]  /*9dc0*/  BSSY B0, `(.L_x_70380) ;  /* 0x0000007000007945 */ /* 0x000fe20003800000 */
[----:B------:R-:W-:Y:S02]  /*9dd0*/  MOV R246, R245 ;  /* 0x000000f500f67202 */ /* 0x000fe40000000f00 */
[----:B------:R-:W-:Y:S02]  /*9de0*/  MOV R89, 0x1f ;  /* 0x0000001f00597802 */ /* 0x000fe40000000f00 */
[----:B------:R-:W-:-:S07]  /*9df0*/  MOV R91, 0xffffffff ;  /* 0xffffffff005b7802 */ /* 0x000fce0000000f00 */
[----:B------:R-:W-:Y:S05]  /*9e00*/  WARPSYNC.COLLECTIVE R91, `(.L_x_70381) ;  /* 0x000000005b087348 */ /* 0x000fea0003c00000 */
[----:B------:R0:W1:Y:S02]  /*9e10*/  SHFL.BFLY P6, R243, R246, R90, R89 ;  /* 0x0c00005af6f37389 */ /* 0x00006400000c0059 */
[----:B01----:R-:W-:Y:S05]  /*9e20*/  ENDCOLLECTIVE ;  /* 0x000000000000791b */ /* 0x003fea0003800000 */
.L_x_70381:
[----:B------:R-:W-:Y:S05]  /*9e30*/  BSYNC B0 ;  /* 0x0000000000007941 */ /* 0x000fea0003800000 */
.L_x_70380:
        /* <DEDUP_REMOVED lines=8> */
.L_x_70382:
[----:B------:R-:W-:Y:S02]  /*9ec0*/  HFMA2 R90, -RZ, RZ, 0, 2.384185791015625e-07 ;  /* 0x00000004ff5a7431 */ /* 0x000fe400000001ff */
[----:B------:R-:W-:-:S05]  /*9ed0*/  FADD.FTZ R242, R246, R243 ;  /* 0x000000f3f6f27221 */ /* 0x000fca0000010000 */
[----:B------:R-:W-:-:S07]  /*9ee0*/  MOV R246, R242 ;  /* 0x000000f200f67202 */ /* 0x000fce0000000f00 */
[----:B------:R-:W-:Y:S05]  /*9ef0*/  WARPSYNC.COLLECTIVE R91, `(.L_x_70383) ;  /* 0x000000005b087348 */ /* 0x000fea0003c00000 */
[----:B------:R0:W1:Y:S02]  /*9f00*/  SHFL.BFLY P6, R243, R246, R90, R89 ;  /* 0x0c00005af6f37389 */ /* 0x00006400000c0059 */
[----:B01----:R-:W-:Y:S05]  /*9f10*/  ENDCOLLECTIVE ;  /* 0x000000000000791b */ /* 0x003fea0003800000 */
.L_x_70383:
[----:B------:R-:W-:Y:S02]  /*9f20*/  HFMA2 R90, -RZ, RZ, 0, 4.76837158203125e-07 ;  /* 0x00000008ff5a7431 */ /* 0x000fe400000001ff */
[----:B------:R-:W-:-:S05]  /*9f30*/  FADD.FTZ R200, R242, R243 ;  /* 0x000000f3f2c87221 */ /* 0x000fca0000010000 */
[----:B------:R-:W-:-:S07]  /*9f40*/  MOV R246, R200 ;  /* 0x000000c800f67202 */ /* 0x000fce0000000f00 */
[----:B------:R-:W-:Y:S05]  /*9f50*/  WARPSYNC.COLLECTIVE R91, `(.L_x_70384) ;  /* 0x000000005b087348 */ /* 0x000fea0003c00000 */
[----:B------:R0:W1:Y:S02]  /*9f60*/  SHFL.BFLY P6, R243, R246, R90, R89 ;  /* 0x0c00005af6f37389 */ /* 0x00006400000c0059 */
[----:B01----:R-:W-:Y:S05]  /*9f70*/  ENDCOLLECTIVE ;  /* 0x000000000000791b */ /* 0x003fea0003800000 */
.L_x_70384:
[----:B------:R-:W-:Y:S02]  /*9f80*/  HFMA2 R90, -RZ, RZ, 0, 9.5367431640625e-07 ;  /* 0x00000010ff5a7431 */ /* 0x000fe400000001ff */
[----:B------:R-:W-:-:S05]  /*9f90*/  FADD.FTZ R198, R200, R243 ;  /* 0x000000f3c8c67221 */ /* 0x000fca0000010000 */
[----:B------:R-:W-:-:S07]  /*9fa0*/  MOV R246, R198 ;  /* 0x000000c600f67202 */ /* 0x000fce0000000f00 */
[----:B------:R-:W-:Y:S05]  /*9fb0*/  WARPSYNC.COLLECTIVE R91, `(.L_x_70385) ;  /* 0x000000005b087348 */ /* 0x000fea0003c00000 */
[----:B------:R0:W1:Y:S02]  /*9fc0*/  SHFL.BFLY P6, R243, R246, R90, R89 ;  /* 0x0c00005af6f37389 */ /* 0x00006400000c0059 */
[----:B01----:R-:W-:Y:S05]  /*9fd0*/  ENDCOLLECTIVE ;  /* 0x000000000000791b */ /* 0x003fea0003800000 */
.L_x_70385:
        /* <DEDUP_REMOVED lines=183> */
.L_x_70386:
[----:B------:R-:W-:Y:S02]  /*ab50*/  HFMA2 R90, -RZ, RZ, 0, 1.1920928955078125e-07 ;  /* 0x00000002ff5a7431 */ /* 0x000fe400000001ff */
[----:B------:R-:W-:-:S05]  /*ab60*/  FADD.FTZ R244, R245, R243 ;  /* 0x000000f3f5f47221 */ /* 0x000fca0000010000 */
[----:B------:R-:W-:-:S07]  /*ab70*/  MOV R246, R244 ;  /* 0x000000f400f67202 */ /* 0x000fce0000000f00 */
[----:B------:R-:W-:Y:S05]  /*ab80*/  WARPSYNC.COLLECTIVE R91, `(.L_x_70387) ;  /* 0x000000005b087348 */ /* 0x000fea0003c00000 */
[----:B------:R0:W1:Y:S02]  /*ab90*/  SHFL.BFLY P6, R243, R246, R90, R89 ;  /* 0x0c00005af6f37389 */ /* 0x00006400000c0059 */
[----:B01----:R-:W-:Y:S05]  /*aba0*/  ENDCOLLECTIVE ;  /* 0x000000000000791b */ /* 0x003fea0003800000 */
.L_x_70387:
[----:B------:R-:W-:Y:S02]  /*abb0*/  HFMA2 R90, -RZ, RZ, 0, 2.384185791015625e-07 ;  /* 0x00000004ff5a7431 */ /* 0x000fe400000001ff */
[----:B------:R-:W-:-:S05]  /*abc0*/  FADD.FTZ R242, R244, R243 ;  /* 0x000000f3f4f27221 */ /* 0x000fca0000010000 */
[----:B------:R-:W-:-:S07]  /*abd0*/  MOV R246, R242 ;  /* 0x000000f200f67202 */ /* 0x000fce0000000f00 */
[----:B------:R-:W-:Y:S05]  /*abe0*/  WARPSYNC.COLLECTIVE R91, `(.L_x_70388) ;  /* 0x000000005b087348 */ /* 0x000fea0003c00000 */
[----:B------:R0:W1:Y:S02]  /*abf0*/  SHFL.BFLY P6, R243, R246, R90, R89 ;  /* 0x0c00005af6f37389 */ /* 0x00006400000c0059 */
[----:B01----:R-:W-:Y:S05]  /*ac00*/  ENDCOLLECTIVE ;  /* 0x000000000000791b */ /* 0x003fea0003800000 */
.L_x_70388:
[----:B------:R-:W-:Y:S02]  /*ac10*/  HFMA2 R90, -RZ, RZ, 0, 4.76837158203125e-07 ;  /* 0x00000008ff5a7431 */ /* 0x000fe400000001ff */
[----:B------:R-:W-:-:S05]  /*ac20*/  FADD.FTZ R200, R242, R243 ;  /* 0x000000f3f2c87221 */ /* 0x000fca0000010000 */
[----:B------:R-:W-:-:S07]  /*ac30*/  MOV R246, R200 ;  /* 0x000000c800f67202 */ /* 0x000fce0000000f00 */
[----:B------:R-:W-:Y:S05]  /*ac40*/  WARPSYNC.COLLECTIVE R91, `(.L_x_70389) ;  /* 0x000000005b087348 */ /* 0x000fea0003c00000 */
[----:B------:R0:W1:Y:S02]  /*ac50*/  SHFL.BFLY P6, R243, R246, R90, R89 ;  /* 0x0c00005af6f37389 */ /* 0x00006400000c0059 */
[----:B01----:R-:W-:Y:S05]  /*ac60*/  ENDCOLLECTIVE ;  /* 0x000000000000791b */ /* 0x003fea0003800000 */
.L_x_70389:
[----:B------:R-:W-:Y:S02]  /*ac70*/  HFMA2 R90, -RZ, RZ, 0, 9.5367431640625e-07 ;  /* 0x00000010ff5a7431 */ /* 0x000fe400000001ff */
[----:B------:R-:W-:-:S05]  /*ac80*/  FADD.FTZ R198, R200, R243 ;  /* 0x000000f3c8c67221 */ /* 0x000fca0000010000 */
[----:B------:R-:W-:-:S07]  /*ac90*/  MOV R246, R198 ;  /* 0x000000c600f67202 */ /* 0x000fce0000000f00 */
[----:B------:R-:W-:Y:S05]  /*aca0*/  WARPSYNC.COLLECTIVE R91, `(.L_x_70390) ;  /* 0x000000005b087348 */ /* 0x000fea0003c00000 */
[----:B------:R0:W1:Y:S02]  /*acb0*/  SHFL.BFLY P6, R243, R246, R90, R89 ;  /* 0x0c00005af6f37389 */ /* 0x00006400000c0059 */
[----:B01----:R-:W-:Y:S05]  /*acc0*/  ENDCOLLECTIVE ;  /* 0x000000000000791b */ /* 0x003fea0003800000 */
.L_x_70390:
[----:B------:R-:W-:Y:S05]  /*acd0*/  BRA `(.L_x_70391) ;  /* 0xffffffcc004c7947 */ /* 0x000fea000383ffff */
.L_x_70392:
        /* <DEDUP_REMOVED lines=10> */
.L_x_88548:


//--------------------- .text._ZN10layer_norm13ln_fwd_kernelINS_13Kernel_traitsI6__halfffffjLj2560ELj1ELj4ELj1ELj16ENS_18Kernel_traits_baseILj2560ES2_ffffjLj128EEEEELb0ELb1ELb0ELb1EEEvNS_9FwdParamsE --------------------------
	.section	.text._ZN10layer_norm13ln_fwd_kernelINS_13Kernel_traitsI6__halfffffjLj2560ELj1ELj4ELj1ELj16ENS_18Kernel_traits_baseILj2560ES2_ffffjLj128EEEEELb0ELb1ELb0ELb1EEEvNS_9FwdParamsE,"ax",@progbits
	.align	128
        .global         _ZN10layer_norm13ln_fwd_kernelINS_13Kernel_traitsI6__halfffffjLj2560ELj1ELj4ELj1ELj16ENS_18Kernel_traits_baseILj2560ES2_ffffjLj128EEEEELb0ELb1ELb0ELb1EEEvNS_9FwdParamsE
        .type           _ZN10layer_norm13ln_fwd_kernelINS_13Kernel_traitsI6__halfffffjLj2560ELj1ELj4ELj1ELj16ENS_18Kernel_traits_baseILj2560ES2_ffffjLj128EEEEELb0ELb1ELb0ELb1EEEvNS_9FwdParamsE,@function
        .size           _ZN10layer_norm13ln_fwd_kernelINS_13Kernel_traitsI6__halfffffjLj2560ELj1ELj4ELj1ELj16ENS_18Kernel_traits_baseILj2560ES2_ffffjLj128EEEEELb0ELb1ELb0ELb1EEEvNS_9FwdParamsE,(.L_x_88549 - _ZN10layer_norm13ln_fwd_kernelINS_13Kernel_traitsI6__halfffffjLj2560ELj1ELj4ELj1ELj16ENS_18Kernel_traits_baseILj2560ES2_ffffjLj128EEEEELb0ELb1ELb0ELb1EEEvNS_9FwdParamsE)
        .other          _ZN10layer_norm13ln_fwd_kernelINS_13Kernel_traitsI6__halfffffjLj2560ELj1ELj4ELj1ELj16ENS_18Kernel_traits_baseILj2560ES2_ffffjLj128EEEEELb0ELb1ELb0ELb1EEEvNS_9FwdParamsE,@"STO_CUDA_ENTRY STV_DEFAULT"
_ZN10layer_norm13ln_fwd_kernelINS_13Kernel_traitsI6__halfffffjLj2560ELj1ELj4ELj1ELj16ENS_18Kernel_traits_baseILj2560ES2_ffffjLj128EEEEELb0ELb1ELb0ELb1EEEvNS_9FwdParamsE:
.text._ZN10layer_norm13ln_fwd_kernelINS_13Kernel_traitsI6__halfffffjLj2560ELj1ELj4ELj1ELj16ENS_18Kernel_traits_baseILj2560ES2_ffffjLj128EEEEELb0ELb1ELb0ELb1EEEvNS_9FwdParamsE:
[----:B------:R-:W0:Y:S01]  /*0000*/  LDC R1, c[0x0][0x37c] ;  /* 0x0000df00ff017b82 */ /* 0x000e220000000800 */
[----:B------:R-:W1:Y:S07]  /*0010*/  S2R R0, SR_TID.X ;  /* 0x0000000000007919 */ /* 0x000e6e0000002100 */
[----:B------:R-:W2:Y:S01]  /*0020*/  S2UR UR4, SR_CTAID.X ;  /* 0x00000000000479c3 */ /* 0x000ea20000002500 */
[----:B------:R-:W3:Y:S01]  /*0030*/  LDCU.64 UR8, c[0x0][0x438] ;  /* 0x00008700ff0877ac */ /* 0x000ee20008000a00 */
[----:B0-----:R-:W-:Y:S01]  /*0040*/  IADD3 R1, PT, PT, R1, -0x18, RZ ;  /* 0xffffffe801017810 */ /* 0x001fe20007ffe0ff */
[----:B------:R-:W0:Y:S01]  /*0050*/  LDCU.64 UR6, c[0x0][0x358] ;  /* 0x00006b00ff0677ac */ /* 0x000e220008000a00 */
[----:B---3--:R-:W-:-:S04]  /*0060*/  UISETP.NE.U32.AND UP0, UPT, UR8, URZ, UPT ;  /* 0x000000ff0800728c */ /* 0x008fc8000bf05070 */
[----:B------:R-:W-:Y:S02]  /*0070*/  UISETP.NE.AND.EX UP0, UPT, UR9, URZ, UPT, UP0 ;  /* 0x000000ff0900728c */ /* 0x000fe4000bf05300 */
[----:B--2---:R-:W-:Y:S01]  /*0080*/  USHF.L.U32 UR4, UR4, 0x2, URZ ;  /* 0x0000000204047899 */ /* 0x004fe200080006ff */
[----:B-1----:R-:W-:Y:S02]  /*0090*/  SHF.R.U32.HI R152, RZ, 0x5, R0 ;  /* 0x00000005ff987819 */ /* 0x002fe40000011600 */
[----:B------:R-:W-:-:S03]  /*00a0*/  LOP3.LUT R120, R0, 0x1f, RZ, 0xc0, !PT ;  /* 0x0000001f00787812 */ /* 0x000fc600078ec0ff */
[----:B------:R-:W-:-:S04]  /*00b0*/  LOP3.LUT R152, R152, UR4, RZ, 0xfc, !PT ;  /* 0x0000000498987c12 */ /* 0x000fc8000f8efcff */
[----:B------:R-:W-:Y:S01]  /*00c0*/  MOV R150, R152 ;  /* 0x0000009800967202 */ /* 0x000fe20000000f00 */
[----:B0-----:R-:W-:Y:S06]  /*00d0*/  BRA.U !UP0, `(.L_x_70393) ;  /* 0x00000005080c7547 */ /* 0x001fec000b800000 */
[----:B------:R-:W0:Y:S08]  /*00e0*/  LDC.64 R2, c[0x0][0x3d0] ;  /* 0x0000f400ff027b82 */ /* 0x000e300000000a00 */
[----:B------:R-:W1:Y:S08]  /*00f0*/  LDC.64 R4, c[0x0][0x3e8] ;  /* 0x0000fa00ff047b82 */ /* 0x000e700000000a00 */
[----:B------:R-:W2:Y:S01]  /*0100*/  LDC.64 R118, c[0x0][0x438] ;  /* 0x00010e00ff767b82 */ /* 0x000ea20000000a00 */
[----:B0-----:R-:W-:-:S05]  /*0110*/  IMAD.WIDE.U32 R2, R120, 0x8, R2 ;  /* 0x0000000878027825 */ /* 0x001fca00078e0002 */
[----:B------:R0:W5:Y:S01]  /*0120*/  LDG.E.64 R116, desc[UR6][R2.64] ;  /* 0x0000000602747981 */ /* 0x000162000c1e1b00 */
[----:B-1----:R-:W-:-:S03]  /*0130*/  IMAD.WIDE.U32 R4, R120, 0x8, R4 ;  /* 0x0000000878047825 */ /* 0x002fc600078e0004 */
[----:B------:R0:W5:Y:S04]  /*0140*/  LDG.E.64 R114, desc[UR6][R2.64+0x100] ;  /* 0x0001000602727981 */ /* 0x000168000c1e1b00 */
[----:B------:R0:W5:Y:S01]  /*0150*/  LDG.E.64 R112, desc[UR6][R2.64+0x200] ;  /* 0x0002000602707981 */ /* 0x000162000c1e1b00 */
[----:B--2---:R-:W-:-:S03]  /*0160*/  IMAD.WIDE.U32 R118, R120, 0x8, R118 ;  /* 0x0000000878767825 */ /* 0x004fc600078e0076 */
        /* <DEDUP_REMOVED lines=58> */
.L_x_70393:
        /* <DEDUP_REMOVED lines=17> */
[----:B------:R-:W5:Y:S01]  /*0620*/  LDG.E.64 R116, desc[UR6][R2.64] ;  /* 0x0000000602747981 */ /* 0x000f62000c1e1b00 */
[----:B-1----:R-:W-:-:S03]  /*0630*/  IMAD.WIDE.U32 R12, R120, 0x8, R4 ;  /* 0x00000008780c7825 */ /* 0x002fc600078e0004 */
[----:B------:R-:W5:Y:S01]  /*0640*/  LDG.E.64 R114, desc[UR6][R2.64+0x100] ;  /* 0x0001000602727981 */ /* 0x000f62000c1e1b00 */
[----:B------:R-:W-:Y:S02]  /*0650*/  CS2R R4, SRZ ;  /* 0x0000000000047805 */ /* 0x000fe4000001ff00 */
[----:B------:R-:W-:Y:S02]  /*0660*/  CS2R R36, SRZ ;  /* 0x0000000000247805 */ /* 0x000fe4000001ff00 */
[----:B------:R-:W-:Y:S01]  /*0670*/  CS2R R38, SRZ ;  /* 0x0000000000267805 */ /* 0x000fe2000001ff00 */
[----:B------:R-:W5:Y:S01]  /*0680*/  LDG.E.64 R112, desc[UR6][R2.64+0x200] ;  /* 0x0002000602707981 */ /* 0x000f62000c1e1b00 */
[----:B------:R-:W-:-:S03]  /*0690*/  CS2R R40, SRZ ;  /* 0x0000000000287805 */ /* 0x000fc6000001ff00 */
        /* <DEDUP_REMOVED lines=16> */
[----:B------:R0:W5:Y:S04]  /*07a0*/  LDG.E.64 R128, desc[UR6][R2.64+0x1300] ;  /* 0x0013000602807981 */ /* 0x000168000c1e1b00 */
[----:B------:R-:W5:Y:S04]  /*07b0*/  LDG.E.64 R42, desc[UR6][R12.64] ;  /* 0x000000060c2a7981 */ /* 0x000f68000c1e1b00 */
[----:B------:R-:W5:Y:S01]  /*07c0*/  LDG.E.64 R146, desc[UR6][R12.64+0x100] ;  /* 0x000100060c927981 */ /* 0x000f62000c1e1b00 */
[----:B0-----:R-:W-:-:S03]  /*07d0*/  CS2R R2, SRZ ;  /* 0x0000000000027805 */ /* 0x001fc6000001ff00 */
        /* <DEDUP_REMOVED lines=19> */
.L_x_70394:
[----:B------:R-:W1:Y:S02]  /*0910*/  LDCU UR4, c[0x0][0x384] ;  /* 0x00007080ff0477ac */ /* 0x000e640008000800 */
[----:B-1----:R-:W-:-:S13]  /*0920*/  ISETP.GE.AND P0, PT, R150, UR4, PT ;  /* 0x0000000496007c0c */ /* 0x002fda000bf06270 */
[----:B------:R-:W-:Y:S05]  /*0930*/  @P0 EXIT ;  /* 0x000000000000094d */ /* 0x000fea0003800000 */
[----:B-----5:R-:W-:Y:S01]  /*0940*/  MOV R0, R116 ;  /* 0x0000007400007202 */ /* 0x020fe20000000f00 */
[----:B------:R-:W1:Y:S01]  /*0950*/  LDCU.64 UR4, c[0x0][0x3e0] ;  /* 0x00007c00ff0477ac */ /* 0x000e620008000a00 */
[----:B0-----:R-:W-:Y:S02]  /*0960*/  MOV R118, R117 ;  /* 0x0000007500767202 */ /* 0x001fe40000000f00 */
[----:B------:R-:W-:Y:S02]  /*0970*/  MOV R119, R42 ;  /* 0x0000002a00777202 */ /* 0x000fe40000000f00 */
[----:B------:R-:W-:Y:S02]  /*0980*/  PRMT R217, R118, 0x5410, R0 ;  /* 0x0000541076d97816 */ /* 0x000fe40000000000 */
[----:B------:R-:W-:Y:S02]  /*0990*/  MOV R0, R43 ;  /* 0x0000002b00007202 */ /* 0x000fe40000000f00 */
[----:B------:R-:W-:-:S02]  /*09a0*/  MOV R120, R114 ;  /* 0x0000007200787202 */ /* 0x000fc40000000f00 */
[----:B------:R-:W-:Y:S02]  /*09b0*/  PRMT R194, R0, 0x5410, R119 ;  /* 0x0000541000c27816 */ /* 0x000fe40000000077 */
[----:B------:R-:W-:Y:S02]  /*09c0*/  PRMT R216, R216, 0x5410, R120 ;  /* 0x00005410d8d87816 */ /* 0x000fe40000000078 */
[----:B------:R-:W-:Y:S02]  /*09d0*/  MOV R0, R115 ;  /* 0x0000007300007202 */ /* 0x000fe40000000f00 */
[----:B------:R-:W-:Y:S01]  /*09e0*/  MOV R118, R146 ;  /* 0x0000009200767202 */ /* 0x000fe20000000f00 */
[----:B-1----:R-:W-:Y:S01]  /*09f0*/  UISETP.NE.U32.AND UP0, UPT, UR4, URZ, UPT ;  /* 0x000000ff0400728c */ /* 0x002fe2000bf05070 */
[----:B------:R-:W-:Y:S02]  /*0a00*/  MOV R119, R147 ;  /* 0x0000009300777202 */ /* 0x000fe40000000f00 */
[----:B------:R-:W-:Y:S01]  /*0a10*/  MOV R120, R112 ;  /* 0x0000007000787202 */ /* 0x000fe20000000f00 */
[----:B------:R-:W-:Y:S01]  /*0a20*/  UISETP.NE.AND.EX UP0, UPT, UR5, URZ, UPT, UP0 ;  /* 0x000000ff0500728c */ /* 0x000fe2000bf05300 */
[----:B------:R-:W-:-:S02]  /*0a30*/  PRMT R216, R0, 0x7610, R216 ;  /* 0x0000761000d87816 */ /* 0x000fc400000000d8 */
[----:B------:R-:W-:Y:S02]  /*0a40*/  PRMT R170, R119, 0x5410, R118 ;  /* 0x0000541077aa7816 */ /* 0x000fe40000000076 */
[----:B------:R-:W-:Y:S02]  /*0a50*/  PRMT R215, R215, 0x5410, R120 ;  /* 0x00005410d7d77816 */ /* 0x000fe40000000078 */
[----:B------:R-:W-:Y:S02]  /*0a60*/  MOV R0, R113 ;  /* 0x0000007100007202 */ /* 0x000fe40000000f00 */
[----:B------:R-:W-:Y:S02]  /*0a70*/  MOV R118, R78 ;  /* 0x0000004e00767202 */ /* 0x000fe40000000f00 */
[----:B------:R-:W-:Y:S02]  /*0a80*/  MOV R119, R79 ;  /* 0x0000004f00777202 */ /* 0x000fe40000000f00 */
[----:B------:R-:W-:-:S02]  /*0a90*/  MOV R120, R110 ;  /* 0x0000006e00787202 */ /* 0x000fc40000000f00 */
[----:B------:R-:W-:Y:S02]  /*0aa0*/  PRMT R215, R0, 0x7610, R215 ;  /* 0x0000761000d77816 */ /* 0x000fe400000000d7 */
[----:B------:R-:W-:Y:S02]  /*0ab0*/  PRMT R168, R119, 0x5410, R118 ;  /* 0x0000541077a87816 */ /* 0x000fe40000000076 */
[----:B------:R-:W-:Y:S02]  /*0ac0*/  PRMT R214, R214, 0x5410, R120 ;  /* 0x00005410d6d67816 */ /* 0x000fe40000000078 */
[----:B------:R-:W-:Y:S02]  /*0ad0*/  MOV R0, R111 ;  /* 0x0000006f00007202 */ /* 0x000fe40000000f00 */
[----:B------:R-:W-:Y:S02]  /*0ae0*/  MOV R118, R76 ;  /* 0x0000004c00767202 */ /* 0x000fe40000000f00 */
[----:B------:R-:W-:-:S02]  /*0af0*/  MOV R119, R77 ;  /* 0x0000004d00777202 */ /* 0x000fc40000000f00 */
[----:B------:R-:W-:Y:S02]  /*0b00*/  MOV R120, R108 ;  /* 0x0000006c00787202 */ /* 0x000fe40000000f00 */
[----:B------:R-:W-:Y:S02]  /*0b10*/  PRMT R214, R0, 0x7610, R214 ;  /* 0x0000761000d67816 */ /* 0x000fe400000000d6 */
[----:B------:R-:W-:Y:S02]  /*0b20*/  PRMT R166, R119, 0x5410, R118 ;  /* 0x0000541077a67816 */ /* 0x000fe40000000076 */
[----:B------:R-:W-:Y:S02]  /*0b30*/  PRMT R213, R213, 0x5410, R120 ;  /* 0x00005410d5d57816 */ /* 0x000fe40000000078 */
[----:B------:R-:W-:Y:S02]  /*0b40*/  MOV R0, R109 ;  /* 0x0000006d00007202 */ /* 0x000fe40000000f00 */
[----:B------:R-:W-:-:S02]  /*0b50*/  MOV R118, R74 ;  /* 0x0000004a00767202 */ /* 0x000fc40000000f00 */
[----:B------:R-:W-:Y:S02]  /*0b60*/  MOV R119, R75 ;  /* 0x0000004b00777202 */ /* 0x000fe40000000f00 */
[----:B------:R-:W-:Y:S02]  /*0b70*/  MOV R120, R106 ;  /* 0x0000006a00787202 */ /* 0x000fe40000000f00 */
[----:B------:R-:W-:Y:S02]  /*0b80*/  PRMT R213, R0, 0x7610, R213 ;  /* 0x0000761000d57816 */ /* 0x000fe400000000d5 */
[----:B------:R-:W-:Y:S02]  /*0b90*/  PRMT R0, R118, 0x5410, R119 ;  /* 0x0000541076007816 */ /* 0x000fe40000000077 */
[----:B------:R-:W-:Y:S02]  /*0ba0*/  PRMT R212, R212, 0x5410, R120 ;  /* 0x00005410d4d47816 */ /* 0x000fe40000000078 */
[----:B------:R-:W-:-:S02]  /*0bb0*/  MOV R118, R107 ;  /* 0x0000006b00767202 */ /* 0x000fc40000000f00 */
[----:B------:R-:W-:Y:S02]  /*0bc0*/  MOV R119, R72 ;  /* 0x0000004800777202 */ /* 0x000fe40000000f00 */
[----:B------:R-:W-:Y:S02]  /*0bd0*/  MOV R120, R73 ;  /* 0x0000004900787202 */ /* 0x000fe40000000f00 */
[----:B------:R-:W-:Y:S02]  /*0be0*/  MOV R121, R104 ;  /* 0x0000006800797202 */ /* 0x000fe40000000f00 */
        /* <DEDUP_REMOVED lines=90> */
[----:B------:R-:W-:Y:S02]  /*1190*/  PRMT R198, R118, 0x7610, R198 ;  /* 0x0000761076c67816 */ /* 0x000fe400000000c6 */
[----:B------:R-:W-:Y:S02]  /*11a0*/  PRMT R145, R119, 0x5410, R120 ;  /* 0x0000541077917816 */ /* 0x000fe40000000078 */
[----:B------:R-:W-:-:S02]  /*11b0*/  MOV R118, R128 ;  /* 0x0000008000767202 */ /* 0x000fc40000000f00 */
[----:B------:R-:W-:Y:S02]  /*11c0*/  MOV R119, R129 ;  /* 0x0000008100777202 */ /* 0x000fe40000000f00 */
[----:B------:R-:W-:Y:S02]  /*11d0*/  MOV R120, R44 ;  /* 0x0000002c00787202 */ /* 0x000fe40000000f00 */
[----:B------:R-:W-:Y:S02]  /*11e0*/  MOV R121, R45 ;  /* 0x0000002d00797202 */ /* 0x000fe40000000f00 */
[----:B------:R-:W-:Y:S02]  /*11f0*/  PRMT R195, R119, 0x5410, R118 ;  /* 0x0000541077c37816 */ /* 0x000fe40000000076 */
[----:B------:R-:W-:Y:S01]  /*1200*/  PRMT R165, R120, 0x5410, R121 ;  /* 0x0000541078a57816 */ /* 0x000fe20000000079 */
[----:B------:R-:W-:Y:S06]  /*1210*/  BRA.U UP0, `(.L_x_70395) ;  /* 0x00000059009c7547 */ /* 0x000fec000b800000 */
[--C-:B------:R-:W-:Y:S01]  /*1220*/  SHF.R.U64 R186, R48, 0x10, R49.reuse ;  /* 0x0000001030ba7819 */ /* 0x100fe20000001231 */
[----:B------:R-:W0:Y:S01]  /*1230*/  LDCU.64 UR4, c[0x0][0x3a0] ;  /* 0x00007400ff0477ac */ /* 0x000e220008000a00 */
[----:B------:R-:W-:Y:S02]  /*1240*/  SHF.R.U32.HI R48, RZ, 0x10, R49 ;  /* 0x00000010ff307819 */ /* 0x000fe40000011631 */
[----:B------:R-:W-:Y:S01]  /*1250*/  SHF.R.U64 R187, R46, 0x10, R47 ;  /* 0x000000102ebb7819 */ /* 0x000fe2000000122f */
[----:B------:R-:W1:Y:S01]  /*1260*/  LDCU UR8, c[0x0][0x448] ;  /* 0x00008900ff0877ac */ /* 0x000e620008000800 */
[----:B------:R-:W-:Y:S02]  /*1270*/  SHF.R.U64 R49, R116, 0x10, R117 ;  /* 0x0000001074317819 */ /* 0x000fe40000001275 */
[----:B------:R-:W-:Y:S01]  /*1280*/  SHF.R.U32.HI R46, RZ, 0x10, R47 ;  /* 0x00000010ff2e7819 */ /* 0x000fe2000001162f */
[----:B------:R-:W2:Y:S01]  /*1290*/  LDCU.64 UR10, c[0x0][0x3a0] ;  /* 0x00007400ff0a77ac */ /* 0x000ea20008000a00 */
[----:B------:R-:W-:Y:S01]  /*12a0*/  SHF.R.U32.HI R116, RZ, 0x10, R117 ;  /* 0x00000010ff747819 */ /* 0x000fe20000011675 */
[----:B------:R-:W-:Y:S01]  /*12b0*/  STL.S16 [R1+0x12], R49 ;  /* 0x0000123101007387 */ /* 0x000fe20000100600 */
[----:B------:R-:W-:-:S02]  /*12c0*/  SHF.R.U64 R188, R44, 0x10, R45 ;  /* 0x000000102cbc7819 */ /* 0x000fc4000000122d */
[----:B------:R-:W-:Y:S01]  /*12d0*/  SHF.R.U64 R47, R114, 0x10, R115 ;  /* 0x00000010722f7819 */ /* 0x000fe20000001273 */
[----:B------:R-:W-:Y:S01]  /*12e0*/  STL.S16 [R1+0xe], R116 ;  /* 0x00000e7401007387 */ /* 0x000fe20000100600 */
[----:B------:R-:W-:Y:S02]  /*12f0*/  SHF.R.U32.HI R44, RZ, 0x10, R45 ;  /* 0x00000010ff2c7819 */ /* 0x000fe4000001162d */
[----:B------:R-:W-:Y:S01]  /*1300*/  SHF.R.U32.HI R114, RZ, 0x10, R115 ;  /* 0x00000010ff727819 */ /* 0x000fe20000011673 */
[----:B------:R-:W-:Y:S01]  /*1310*/  STL.S16 [R1+0xa], R47 ;  /* 0x00000a2f01007387 */ /* 0x000fe20000100600 */
[----:B------:R-:W-:Y:S01]  /*1320*/  SHF.R.U64 R45, R112, 0x10, R113 ;  /* 0x00000010702d7819 */ /* 0x000fe20000001271 */
[----:B0-----:R-:W-:Y:S01]  /*1330*/  UISETP.NE.U32.AND UP0, UPT, UR4, URZ, UPT ;  /* 0x000000ff0400728c */ /* 0x001fe2000bf05070 */
[----:B------:R-:W-:Y:S01]  /*1340*/  PRMT R188, R188, 0x5410, R44 ;  /* 0x00005410bcbc7816 */ /* 0x000fe2000000002c */
[----:B------:R-:W-:Y:S01]  /*1350*/  STL.S16 [R1+0x6], R114 ;  /* 0x0000067201007387 */ /* 0x000fe20000100600 */
[----:B------:R-:W-:Y:S01]  /*1360*/  SHF.R.U64 R44, R40, 0x10, R41 ;  /* 0x00000010282c7819 */ /* 0x000fe20000001229 */
[----:B------:R-:W-:Y:S01]  /*1370*/  UISETP.NE.AND.EX UP0, UPT, UR5, URZ, UPT, UP0 ;  /* 0x000000ff0500728c */ /* 0x000fe2000bf05300 */
[----:B------:R-:W-:Y:S01]  /*1380*/  PRMT R187, R187, 0x5410, R46 ;  /* 0x00005410bbbb7816 */ /* 0x000fe2000000002e */
[----:B------:R0:W-:Y:S01]  /*1390*/  STL.S16 [R1+0x2], R45 ;  /* 0x0000022d01007387 */ /* 0x0001e20000100600 */
[----:B------:R-:W-:Y:S01]  /*13a0*/  SHF.R.U64 R46, R38, 0x10, R39 ;  /* 0x00000010262e7819 */ /* 0x000fe20000001227 */
[----:B------:R-:W3:Y:S01]  /*13b0*/  LDCU UR4, c[0x0][0x388] ;  /* 0x00007100ff0477ac */ /* 0x000ee20008000800 */
[----:B------:R-:W-:Y:S01]  /*13c0*/  SHF.R.U32.HI R252, RZ, 0x10, R113 ;  /* 0x00000010fffc7819 */ /* 0x000fe20000011671 */
[----:B------:R4:W-:Y:S01]  /*13d0*/  STL.S16 [R1+0x10], R44 ;  /* 0x0000102c01007387 */ /* 0x0009e20000100600 */
[----:B------:R-:W-:Y:S01]  /*13e0*/  SHF.R.U32.HI R250, RZ, 0x10, R111 ;  /* 0x00000010fffa7819 */ /* 0x000fe2000001166f */
[----:B------:R-:W1:Y:S01]  /*13f0*/  LDCU.U8 UR5, c[0x0][0x410] ;  /* 0x00008200ff0577ac */ /* 0x000e620008000000 */
[----:B------:R-:W-:-:S02]  /*1400*/  PRMT R252, R252, 0x5410, R252 ;  /* 0x00005410fcfc7816 */ /* 0x000fc400000000fc */
[----:B------:R-:W-:Y:S02]  /*1410*/  SHF.R.U64 R249, R108, 0x10, R109 ;  /* 0x000000106cf97819 */ /* 0x000fe4000000126d */
[----:B0-----:R-:W-:Y:S02]  /*1420*/  SHF.R.U32.HI R45, RZ, 0x10, R41 ;  /* 0x00000010ff2d7819 */ /* 0x001fe40000011629 */
[----:B------:R-:W-:Y:S02]  /*1430*/  SHF.R.U32.HI R248, RZ, 0x10, R109 ;  /* 0x00000010fff87819 */ /* 0x000fe4000001166d */
[----:B----4-:R-:W-:Y:S01]  /*1440*/  SHF.R.U32.HI R44, RZ, 0x10, R39 ;  /* 0x00000010ff2c7819 */ /* 0x010fe20000011627 */
[----:B------:R0:W-:Y:S01]  /*1450*/  STL.S16 [R1+0xc], R45 ;  /* 0x00000c2d01007387 */ /* 0x0001e20000100600 */
[----:B------:R-:W-:Y:S02]  /*1460*/  PRMT R250, R250, 0x5410, R250 ;  /* 0x00005410fafa7816 */ /* 0x000fe400000000fa */
[----:B------:R-:W-:Y:S01]  /*1470*/  PRMT R249, R249, 0x5410, R249 ;  /* 0x00005410f9f97816 */ /* 0x000fe200000000f9 */
[----:B------:R4:W-:Y:S01]  /*1480*/  STL.S16 [R1+0x8], R46 ;  /* 0x0000082e01007387 */ /* 0x0009e20000100600 */
[----:B------:R-:W-:-:S02]  /*1490*/  PRMT R248, R248, 0x5410, R248 ;  /* 0x00005410f8f87816 */ /* 0x000fc400000000f8 */
[----:B------:R-:W-:Y:S01]  /*14a0*/  SHF.R.U32.HI R246, RZ, 0x10, R107 ;  /* 0x00000010fff67819 */ /* 0x000fe2000001166b */
[----:B------:R5:W-:Y:S01]  /*14b0*/  STL.S16 [R1+0x4], R44 ;  /* 0x0000042c01007387 */ /* 0x000be20000100600 */
[----:B------:R-:W-:Y:S02]  /*14c0*/  SHF.R.U64 R245, R104, 0x10, R105 ;  /* 0x0000001068f57819 */ /* 0x000fe40000001269 */
[----:B0-----:R-:W-:Y:S02]  /*14d0*/  SHF.R.U64 R45, R36, 0x10, R37 ;  /* 0x00000010242d7819 */ /* 0x001fe40000001225 */
[----:B------:R-:W-:Y:S02]  /*14e0*/  SHF.R.U32.HI R244, RZ, 0x10, R105 ;  /* 0x00000010fff47819 */ /* 0x000fe40000011669 */
[----:B----4-:R-:W-:Y:S01]  /*14f0*/  SHF.R.U32.HI R46, RZ, 0x10, R37 ;  /* 0x00000010ff2e7819 */ /* 0x010fe20000011625 */
[----:B------:R0:W-:Y:S01]  /*1500*/  STL.S16 [R1], R45 ;  /* 0x0000002d01007387 */ /* 0x0001e20000100600 */
[----:B------:R-:W-:-:S02]  /*1510*/  PRMT R246, R246, 0x5410, R246 ;  /* 0x00005410f6f67816 */ /* 0x000fc400000000f6 */
[----:B------:R-:W-:Y:S02]  /*1520*/  PRMT R252, R46, 0x7610, R252 ;  /* 0x000076102efc7816 */ /* 0x000fe400000000fc */
[----:B-----5:R-:W-:Y:S02]  /*1530*/  SHF.R.U32.HI R44, RZ, 0x10, R35 ;  /* 0x00000010ff2c7819 */ /* 0x020fe40000011623 */
[--C-:B------:R-:W-:Y:S02]  /*1540*/  SHF.R.U32.HI R46, RZ, 0x10, R33.reuse ;  /* 0x00000010ff2e7819 */ /* 0x100fe40000011621 */
[----:B------:R-:W-:Y:S02]  /*1550*/  PRMT R250, R44, 0x7610, R250 ;  /* 0x000076102cfa7816 */ /* 0x000fe400000000fa */
[----:B0-----:R-:W-:Y:S02]  /*1560*/  SHF.R.U64 R45, R32, 0x10, R33 ;  /* 0x00000010202d7819 */ /* 0x001fe40000001221 */
[----:B------:R-:W-:-:S02]  /*1570*/  PRMT R248, R46, 0x7610, R248 ;  /* 0x000076102ef87816 */ /* 0x000fc400000000f8 */
[----:B------:R-:W-:Y:S02]  /*1580*/  PRMT R249, R45, 0x7610, R249 ;  /* 0x000076102df97816 */ /* 0x000fe400000000f9 */
[----:B------:R-:W-:Y:S02]  /*1590*/  PRMT R245, R245, 0x5410, R245 ;  /* 0x00005410f5f57816 */ /* 0x000fe400000000f5 */
[----:B------:R-:W-:Y:S02]  /*15a0*/  PRMT R244, R244, 0x5410, R244 ;  /* 0x00005410f4f47816 */ /* 0x000fe400000000f4 */
[----:B------:R-:W-:Y:S02]  /*15b0*/  SHF.R.U32.HI R44, RZ, 0x10, R31 ;  /* 0x00000010ff2c7819 */ /* 0x000fe4000001161f */
[--C-:B------:R-:W-:Y:S02]  /*15c0*/  SHF.R.U64 R45, R28, 0x10, R29.reuse ;  /* 0x000000101c2d7819 */ /* 0x100fe4000000121d */
[----:B------:R-:W-:-:S02]  /*15d0*/  SHF.R.U32.HI R46, RZ, 0x10, R29 ;  /* 0x00000010ff2e7819 */ /* 0x000fc4000001161d */
[----:B------:R-:W-:Y:S02]  /*15e0*/  SHF.R.U64 R251, R110, 0x10, R111 ;  /* 0x000000106efb7819 */ /* 0x000fe4000000126f */
        /* <DEDUP_REMOVED lines=14> */
[----:B------:R-:W-:Y:S02]  /*16d0*/  SHF.R.U64 R247, R106, 0x10, R107 ;  /* 0x000000106af77819 */ /* 0x000fe4000000126b */
[----:B------:R-:W-:Y:S02]  /*16e0*/  SHF.R.U32.HI R238, RZ, 0x10, R99 ;  /* 0x00000010ffee7819 */ /* 0x000fe40000011663 */
[----:B------:R-:W-:-:S02]  /*16f0*/  SHF.R.U64 R237, R96, 0x10, R97 ;  /* 0x0000001060ed7819 */ /* 0x000fc40000001261 */
[----:B------:R-:W-:Y:S02]  /*1700*/  SHF.R.U32.HI R236, RZ, 0x10, R97 ;  /* 0x00000010ffec7819 */ /* 0x000fe40000011661 */
        /* <DEDUP_REMOVED lines=8> */
[----:B------:R-:W-:Y:S02]  /*1790*/  SHF.R.U64 R47, R30, 0x10, R31 ;  /* 0x000000101e2f7819 */ /* 0x000fe4000000121f */
[----:B------:R-:W-:Y:S02]  /*17a0*/  SHF.R.U32.HI R44, RZ, 0x10, R23 ;  /* 0x00000010ff2c7819 */ /* 0x000fe40000011617 */
[----:B------:R-:W-:-:S02]  /*17b0*/  SHF.R.U64 R45, R20, 0x10, R21 ;  /* 0x00000010142d7819 */ /* 0x000fc40000001215 */
[----:B------:R-:W-:Y:S02]  /*17c0*/  SHF.R.U32.HI R46, RZ, 0x10, R21 ;  /* 0x00000010ff2e7819 */ /* 0x000fe40000011615 */
[----:B------:R-:W-:Y:S02]  /*17d0*/  SHF.R.U64 R243, R102, 0x10, R103 ;  /* 0x0000001066f37819 */ /* 0x000fe40000001267 */
[----:B------:R-:W-:Y:S02]  /*17e0*/  SHF.R.U32.HI R234, RZ, 0x10, R95 ;  /* 0x00000010ffea7819 */ /* 0x000fe4000001165f */
[--C-:B------:R-:W-:Y:S02]  /*17f0*/  SHF.R.U64 R233, R92, 0x10, R93.reuse ;  /* 0x000000105ce97819 */ /* 0x100fe4000000125d */
[----:B------:R-:W-:Y:S02]  /*1800*/  SHF.R.U32.HI R232, RZ, 0x10, R93 ;  /* 0x00000010ffe87819 */ /* 0x000fe4000001165d */
        /* <DEDUP_REMOVED lines=29> */
[--C-:B------:R-:W-:Y:S02]  /*19e0*/  SHF.R.U64 R227, R86, 0x10, R87.reuse ;  /* 0x0000001056e37819 */ /* 0x100fe40000001257 */
        /* <DEDUP_REMOVED lines=11> */
[--C-:B------:R-:W-:Y:S02]  /*1aa0*/  SHF.R.U64 R44, R10, 0x10, R11.reuse ;  /* 0x000000100a2c7819 */ /* 0x100fe4000000120b */
[----:B------:R-:W-:-:S02]  /*1ab0*/  SHF.R.U32.HI R45, RZ, 0x10, R11 ;  /* 0x00000010ff2d7819 */ /* 0x000fc4000001160b */
[----:B------:R-:W-:Y:S02]  /*1ac0*/  SHF.R.U64 R46, R8, 0x10, R9 ;  /* 0x00000010082e7819 */ /* 0x000fe40000001209 */
        /* <DEDUP_REMOVED lines=20> */
[----:B------:R-:W-:Y:S02]  /*1c10*/  SHF.R.U64 R171, R68, 0x10, R69 ;  /* 0x0000001044ab7819 */ /* 0x000fe40000001245 */
[----:B------:R-:W-:Y:S02]  /*1c20*/  SHF.R.U64 R177, R66, 0x10, R67 ;  /* 0x0000001042b17819 */ /* 0x000fe40000001243 */
[----:B------:R-:W-:-:S02]  /*1c30*/  SHF.R.U64 R178, R64, 0x10, R65 ;  /* 0x0000001040b27819 */ /* 0x000fc40000001241 */
[----:B------:R-:W-:Y:S02]  /*1c40*/  SHF.R.U64 R179, R62, 0x10, R63 ;  /* 0x000000103eb37819 */ /* 0x000fe4000000123f */
[----:B------:R-:W-:Y:S02]  /*1c50*/  SHF.R.U64 R180, R60, 0x10, R61 ;  /* 0x000000103cb47819 */ /* 0x000fe4000000123d */
[----:B------:R-:W-:Y:S02]  /*1c60*/  SHF.R.U64 R181, R58, 0x10, R59 ;  /* 0x000000103ab57819 */ /* 0x000fe4000000123b */
[----:B------:R-:W-:Y:S02]  /*1c70*/  SHF.R.U64 R182, R56, 0x10, R57 ;  /* 0x0000001038b67819 */ /* 0x000fe40000001239 */
[----:B------:R-:W-:Y:S02]  /*1c80*/  SHF.R.U64 R183, R54, 0x10, R55 ;  /* 0x0000001036b77819 */ /* 0x000fe40000001237 */
[----:B------:R-:W-:-:S02]  /*1c90*/  SHF.R.U64 R184, R52, 0x10, R53 ;  /* 0x0000001034b87819 */ /* 0x000fc40000001235 */
[----:B------:R-:W-:Y:S02]  /*1ca0*/  SHF.R.U64 R185, R50, 0x10, R51 ;  /* 0x0000001032b97819 */ /* 0x000fe40000001233 */
        /* <DEDUP_REMOVED lines=8> */
[--C-:B------:R-:W-:Y:S02]  /*1d30*/  SHF.R.U64 R74, R74, 0x10, R75.reuse ;  /* 0x000000104a4a7819 */ /* 0x100fe4000000124b */
[----:B------:R-:W-:Y:S02]  /*1d40*/  SHF.R.U32.HI R191, RZ, 0x10, R75 ;  /* 0x00000010ffbf7819 */ /* 0x000fe4000001164b */
[----:B------:R-:W-:-:S02]  /*1d50*/  SHF.R.U64 R72, R72, 0x10, R73 ;  /* 0x0000001048487819 */ /* 0x000fc40000001249 */
[----:B------:R-:W-:Y:S02]  /*1d60*/  SHF.R.U32.HI R190, RZ, 0x10, R73 ;  /* 0x00000010ffbe7819 */ /* 0x000fe40000011649 */
[--C-:B------:R-:W-:Y:S02]  /*1d70*/  SHF.R.U64 R70, R70, 0x10, R71.reuse ;  /* 0x0000001046467819 */ /* 0x100fe40000001247 */
[----:B------:R-:W-:Y:S02]  /*1d80*/  SHF.R.U32.HI R189, RZ, 0x10, R71 ;  /* 0x00000010ffbd7819 */ /* 0x000fe40000011647 */
[----:B------:R-:W-:Y:S02]  /*1d90*/  SHF.R.U32.HI R68, RZ, 0x10, R69 ;  /* 0x00000010ff447819 */ /* 0x000fe40000011645 */
[----:B------:R-:W-:Y:S02]  /*1da0*/  SHF.R.U32.HI R66, RZ, 0x10, R67 ;  /* 0x00000010ff427819 */ /* 0x000fe40000011643 */
[----:B------:R-:W-:-:S02]  /*1db0*/  SHF.R.U32.HI R64, RZ, 0x10, R65 ;  /* 0x00000010ff407819 */ /* 0x000fc40000011641 */
[----:B------:R-:W-:Y:S02]  /*1dc0*/  SHF.R.U32.HI R62, RZ, 0x10, R63 ;  /* 0x00000010ff3e7819 */ /* 0x000fe4000001163f */
[----:B------:R-:W-:Y:S02]  /*1dd0*/  SHF.R.U32.HI R60, RZ, 0x10, R61 ;  /* 0x00000010ff3c7819 */ /* 0x000fe4000001163d */
[----:B------:R-:W-:Y:S02]  /*1de0*/  SHF.R.U32.HI R58, RZ, 0x10, R59 ;  /* 0x00000010ff3a7819 */ /* 0x000fe4000001163b */
[----:B------:R-:W-:Y:S02]  /*1df0*/  SHF.R.U32.HI R56, RZ, 0x10, R57 ;  /* 0x00000010ff387819 */ /* 0x000fe40000011639 */
[----:B------:R-:W-:Y:S02]  /*1e00*/  SHF.R.U32.HI R54, RZ, 0x10, R55 ;  /* 0x00000010ff367819 */ /* 0x000fe40000011637 */
[----:B------:R-:W-:-:S02]  /*1e10*/  SHF.R.U32.HI R52, RZ, 0x10, R53 ;  /* 0x00000010ff347819 */ /* 0x000fc40000011635 */
        /* <DEDUP_REMOVED lines=25> */
[----:B------:R-:W-:Y:S02]  /*1fb0*/  PLOP3.LUT P1, PT, PT, PT, UP0, 0x80, 0x8 ;  /* 0x000000000008781c */ /* 0x000fe40003f2f008 */
[----:B------:R-:W-:Y:S02]  /*1fc0*/  PRMT R221, R44, 0x7610, R221 ;  /* 0x000076102cdd7816 */ /* 0x000fe400000000dd */
[----:B------:R-:W-:Y:S02]  /*1fd0*/  PRMT R220, R45, 0x7610, R220 ;  /* 0x000076102ddc7816 */ /* 0x000fe400000000dc */
[----:B------:R-:W-:Y:S02]  /*1fe0*/  PRMT R219, R46, 0x7610, R219 ;  /* 0x000076102edb7816 */ /* 0x000fe400000000db */
[----:B-123--:R-:W-:-:S07]  /*1ff0*/  PRMT R218, R47, 0x7610, R218 ;  /* 0x000076102fda7816 */ /* 0x00efce00000000da */
.L_x_70397:
[----:B-1----:R-:W0:Y:S01]  /*2000*/  S2R R52, SR_TID.X ;  /* 0x0000000000347919 */ /* 0x002e220000002100 */
[----:B------:R-:W1:Y:S01]  /*2010*/  @P1 LDC.64 R48, c[0x0][0x3a0] ;  /* 0x0000e800ff301b82 */ /* 0x000e620000000a00 */
[----:B------:R-:W-:-:S05]  /*2020*/  IMAD R50, R152, UR4, RZ ;  /* 0x0000000498327c24 */ /* 0x000fca000f8e02ff */
[----:B------:R-:W-:Y:S02]  /*2030*/  SHF.R.S32.HI R51, RZ, 0x1f, R50 ;  /* 0x0000001fff337819 */ /* 0x000fe40000011432 */
[----:B------:R-:W2:Y:S02]  /*2040*/  LDC.64 R128, c[0x0][0x390] ;  /* 0x0000e400ff807b82 */ /* 0x000ea40000000a00 */
[----:B------:R-:W-:Y:S02]  /*2050*/  LEA.HI R51, R51, R50, RZ, 0x2 ;  /* 0x0000003233337211 */ /* 0x000fe400078f10ff */
[--C-:B------:R-:W-:Y:S02]  /*2060*/  SHF.R.U64 R53, R42, 0x10, R43.reuse ;  /* 0x000000102a357819 */ /* 0x100fe4000000122b */
[----:B------:R-:W-:Y:S01]  /*2070*/  SHF.R.U32.HI R55, RZ, 0x10, R43 ;  /* 0x00000010ff377819 */ /* 0x000fe2000001162b */
[----:B------:R-:W-:Y:S01]  /*2080*/  UISETP.NE.U32.AND UP0, UPT, UR10, URZ, UPT ;  /* 0x000000ff0a00728c */ /* 0x000fe2000bf05070 */
[----:B------:R-:W-:Y:S01]  /*2090*/  HADD2.F32 R54, -RZ, R194.H0_H0 ;  /* 0x200000c2ff367230 */ /* 0x000fe20000004100 */
[----:B------:R-:W3:Y:S01]  /*20a0*/  LDC.64 R148, c[0x0][0x3a8] ;  /* 0x0000ea00ff947b82 */ /* 0x000ee20000000a00 */
[----:B0-----:R-:W-:-:S04]  /*20b0*/  LOP3.LUT R52, R52, 0x1f, RZ, 0xc0, !PT ;  /* 0x0000001f34347812 */ /* 0x001fc800078ec0ff */
[----:B------:R-:W-:-:S05]  /*20c0*/  LEA.HI.SX32 R163, R51, R52, 0x1e ;  /* 0x0000003433a37211 */ /* 0x000fca00078ff2ff */
[----:B-1----:R-:W-:-:S04]  /*20d0*/  @P1 IMAD.WIDE.U32 R48, R163, 0x10, R48 ;  /* 0x00000010a3301825 */ /* 0x002fc800078e0030 */
[C---:B--2---:R-:W-:Y:S01]  /*20e0*/  IMAD.WIDE.U32 R50, R163.reuse, 0x10, R128 ;  /* 0x00000010a3327825 */ /* 0x044fe200078e0080 */
[----:B------:R-:W2:Y:S05]  /*20f0*/  @P1 LDG.E.128 R44, desc[UR6][R48.64] ;  /* 0x00000006302c1981 */ /* 0x000eaa000c1e1d00 */
[----:B------:R-:W2:Y:S01]  /*2100*/  LDG.E.128 R48, desc[UR6][R50.64] ;  /* 0x0000000632307981 */ /* 0x000ea2000c1e1d00 */
[----:B------:R-:W-:Y:S01]  /*2110*/  HADD2.F32 R52, -RZ, R194.H1_H1 ;  /* 0x300000c2ff347230 */ /* 0x000fe20000004100 */
[----:B------:R-:W-:Y:S01]  /*2120*/  UISETP.NE.AND.EX UP0, UPT, UR11, URZ, UPT, UP0 ;  /* 0x000000ff0b00728c */ /* 0x000fe2000bf05300 */
[----:B------:R-:W-:Y:S01]  /*2130*/  HADD2.F32 R53, -RZ, R53.H0_H0 ;  /* 0x20000035ff357230 */ /* 0x000fe20000004100 */
[----:B------:R-:W-:Y:S01]  /*2140*/  IADD3 R162, PT, PT, R163, 0x20, RZ ;  /* 0x00000020a3a27810 */ /* 0x000fe20007ffe0ff */
[----:B------:R-:W-:-:S02]  /*2150*/  HADD2.F32 R55, -RZ, R55.H0_H0 ;  /* 0x20000037ff377230 */ /* 0x000fc40000004100 */
[----:B--2---:R-:W-:Y:S01]  /*2160*/  @P1 FFMA.FTZ R120, R48, R52, R44 ;  /* 0x0000003430781223 */ /* 0x004fe2000001002c */
[----:B------:R-:W-:Y:S01]  /*2170*/  @P1 FFMA.FTZ R121, R49, R53, R45 ;  /* 0x0000003531791223 */ /* 0x000fe2000001002d */
[----:B------:R-:W-:Y:S01]  /*2180*/  @P1 FFMA.FTZ R122, R50, R54, R46 ;  /* 0x00000036327a1223 */ /* 0x000fe2000001002e */
[----:B------:R-:W-:Y:S01]  /*2190*/  @P1 FFMA.FTZ R123, R51, R55, R47 ;  /* 0x00000037337b1223 */ /* 0x000fe2000001002f */
[----:B------:R-:W-:Y:S01]  /*21a0*/  @!P1 FMUL.FTZ R120, R48, R52 ;  /* 0x0000003430789220 */ /* 0x000fe20000410000 */
[----:B------:R-:W-:Y:S01]  /*21b0*/  @!P1 FMUL.FTZ R121, R49, R53 ;  /* 0x0000003531799220 */ /* 0x000fe20000410000 */
[----:B------:R-:W-:Y:S01]  /*21c0*/  @!P1 FMUL.FTZ R122, R50, R54 ;  /* 0x00000036327a9220 */ /* 0x000fe20000410000 */
[----:B------:R-:W-:Y:S01]  /*21d0*/  @!P1 FMUL.FTZ R123, R51, R55 ;  /* 0x00000037337b9220 */ /* 0x000fe20000410000 */
[----:B------:R-:W-:Y:S01]  /*21e0*/  PLOP3.LUT P1, PT, PT, PT, UP0, 0x80, 0x8 ;  /* 0x000000000008781c */ /* 0x000fe20003f2f008 */
[----:B---3--:R-:W-:-:S04]  /*21f0*/  IMAD.WIDE.U32 R50, R163, 0x10, R148 ;  /* 0x00000010a3327825 */ /* 0x008fc800078e0094 */
[----:B------:R-:W-:Y:S01]  /*2200*/  IMAD.WIDE.U32 R52, R162, 0x10, R128 ;  /* 0x00000010a2347825 */ /* 0x000fe200078e0080 */
[----:B------:R0:W-:Y:S05]  /*2210*/  STG.E.128 desc[UR6][R50.64], R120 ;  /* 0x0000007832007986 */ /* 0x0001ea000c101d06 */
[----:B------:R-:W2:Y:S02]  /*2220*/  LDG.E.128 R52, desc[UR6][R52.64] ;  /* 0x0000000634347981 */ /* 0x000ea4000c1e1d00 */
[----:B------:R-:W1:Y:S08]  /*2230*/  @P1 LDC.64 R48, c[0x0][0x3a0] ;  /* 0x0000e800ff301b82 */ /* 0x000e700000000a00 */
[----:B------:R-:W3:Y:S01]  /*2240*/  @P1 LDC.64 R56, c[0x0][0x3a0] ;  /* 0x0000e800ff381b82 */ /* 0x000ee20000000a00 */
[----:B------:R-:W-:-:S02]  /*2250*/  SHF.R.U32.HI R58, RZ, 0x10, R147 ;  /* 0x00000010ff3a7819 */ /* 0x000fc40000011693 */
[----:B------:R-:W-:-:S05]  /*2260*/  IADD3 R161, PT, PT, R163, 0x40, RZ ;  /* 0x00000040a3a17810 */ /* 0x000fca0007ffe0ff */
[----:B------:R-:W4:Y:S01]  /*2270*/  @P1 LDC.64 R60, c[0x0][0x3a0] ;  /* 0x0000e800ff3c1b82 */ /* 0x000f220000000a00 */
[----:B-1----:R-:W-:Y:S01]  /*2280*/  @P1 IMAD.WIDE.U32 R48, R162, 0x10, R48 ;  /* 0x00000010a2301825 */ /* 0x002fe200078e0030 */
[----:B------:R-:W-:-:S06]  /*2290*/  IADD3 R159, PT, PT, R163, 0x60, RZ ;  /* 0x00000060a39f7810 */ /* 0x000fcc0007ffe0ff */
[----:B------:R-:W1:Y:S01]  /*22a0*/  @P1 LDC.64 R64, c[0x0][0x3a0] ;  /* 0x0000e800ff401b82 */ /* 0x000e620000000a00 */
[----:B------:R5:W2:Y:S01]  /*22b0*/  @P1 LDG.E.128 R44, desc[UR6][R48.64] ;  /* 0x00000006302c1981 */ /* 0x000aa2000c1e1d00 */
[----:B0-----:R-:W-:Y:S01]  /*22c0*/  SHF.R.U64 R51, R146, 0x10, R147 ;  /* 0x0000001092337819 */ /* 0x001fe20000001293 */
[----:B------:R-:W-:Y:S01]  /*22d0*/  @P1 HADD2.F32 R50, -RZ, R170.H0_H0 ;  /* 0x200000aaff321230 */ /* 0x000fe20000004100 */
[----:B------:R-:W-:-:S04]  /*22e0*/  IADD3 R151, PT, PT, R163, 0x80, RZ ;  /* 0x00000080a3977810 */ /* 0x000fc80007ffe0ff */
[----:B------:R-:W0:Y:S01]  /*22f0*/  @P1 LDC.64 R68, c[0x0][0x3a0] ;  /* 0x0000e800ff441b82 */ /* 0x000e220000000a00 */
[--C-:B-----5:R-:W-:Y:S02]  /*2300*/  @P1 HADD2.F32 R48, -RZ, R170.reuse.H1_H1 ;  /* 0x300000aaff301230 */ /* 0x120fe40000004100 */
[--C-:B------:R-:W-:Y:S01]  /*2310*/  @!P1 HADD2.F32 R49, -RZ, R170.reuse.H1_H1 ;  /* 0x300000aaff319230 */ /* 0x100fe20000004100 */
[----:B------:R-:W-:Y:S01]  /*2320*/  IADD3 R150, PT, PT, R163, 0xa0, RZ ;  /* 0x000000a0a3967810 */ /* 0x000fe20007ffe0ff */
[----:B------:R-:W-:-:S03]  /*2330*/  @!P1 HADD2.F32 R59, -RZ, R170.H0_H0 ;  /* 0x200000aaff3b9230 */ /* 0x000fc60000004100 */
[----:B------:R-:W5:Y:S01]  /*2340*/  @P1 LDC.64 R72, c[0x0][0x3a0] ;  /* 0x0000e800ff481b82 */ /* 0x000f620000000a00 */
[----:B---3--:R-:W-:Y:S01]  /*2350*/  @P1 IMAD.WIDE.U32 R56, R161, 0x10, R56 ;  /* 0x00000010a1381825 */ /* 0x008fe200078e0038 */
[----:B------:R-:W-:-:S06]  /*2360*/  IADD3 R153, PT, PT, R163, 0xc0, RZ ;  /* 0x000000c0a3997810 */ /* 0x000fcc0007ffe0ff */
[----:B------:R-:W3:Y:S01]  /*2370*/  @P1 LDC.64 R76, c[0x0][0x3a0] ;  /* 0x0000e800ff4c1b82 */ /* 0x000ee20000000a00 */
[----:B------:R-:W-:-:S07]  /*2380*/  IADD3 R154, PT, PT, R163, 0xe0, RZ ;  /* 0x000000e0a39a7810 */ /* 0x000fce0007ffe0ff */
        /* <DEDUP_REMOVED lines=19> */
[C---:B--2---:R-:W-:Y:S01]  /*24c0*/  @P1 FFMA.FTZ R48, R52.reuse, R48, R44 ;  /* 0x0000003034301223 */ /* 0x044fe2000001002c */
[----:B------:R-:W-:Y:S01]  /*24d0*/  @!P1 FMUL.FTZ R48, R52, R49 ;  /* 0x0000003134309220 */ /* 0x000fe20000410000 */
[--C-:B------:R-:W-:Y:S02]  /*24e0*/  @P1 HADD2.F32 R49, -RZ, R51.reuse.H0_H0 ;  /* 0x20000033ff311230 */ /* 0x100fe40000004100 */
[----:B------:R-:W-:Y:S02]  /*24f0*/  @!P1 HADD2.F32 R52, -RZ, R51.H0_H0 ;  /* 0x20000033ff349230 */ /* 0x000fe40000004100 */
[--C-:B------:R-:W-:Y:S02]  /*2500*/  @P1 HADD2.F32 R51, -RZ, R58.reuse.H0_H0 ;  /* 0x2000003aff331230 */ /* 0x100fe40000004100 */
[----:B------:R-:W-:Y:S02]  /*2510*/  @!P1 HADD2.F32 R58, -RZ, R58.H0_H0 ;  /* 0x2000003aff3a9230 */ /* 0x000fe40000004100 */
[----:B------:R-:W-:Y:S01]  /*2520*/  @P1 FFMA.FTZ R49, R53, R49, R45 ;  /* 0x0000003135311223 */ /* 0x000fe2000001002d */
[C---:B------:R-:W-:Y:S01]  /*2530*/  @P1 FFMA.FTZ R50, R54.reuse, R50, R46 ;  /* 0x0000003236321223 */ /* 0x040fe2000001002e */
[----:B------:R-:W-:Y:S01]  /*2540*/  @P1 FFMA.FTZ R51, R55, R51, R47 ;  /* 0x0000003337331223 */ /* 0x000fe2000001002f */
[----:B------:R-:W-:Y:S01]  /*2550*/  @!P1 FMUL.FTZ R49, R53, R52 ;  /* 0x0000003435319220 */ /* 0x000fe20000410000 */
[----:B------:R-:W-:Y:S01]  /*2560*/  @!P1 FMUL.FTZ R50, R54, R59 ;  /* 0x0000003b36329220 */ /* 0x000fe20000410000 */
[----:B------:R-:W-:Y:S01]  /*2570*/  @!P1 FMUL.FTZ R51, R55, R58 ;  /* 0x0000003a37339220 */ /* 0x000fe20000410000 */
[----:B------:R-:W-:-:S04]  /*2580*/  IMAD.WIDE.U32 R52, R162, 0x10, R148 ;  /* 0x00000010a2347825 */ /* 0x000fc800078e0094 */
[----:B------:R-:W-:Y:S01]  /*2590*/  IMAD.WIDE.U32 R58, R161, 0x10, R128 ;  /* 0x00000010a13a7825 */ /* 0x000fe200078e0080 */
[----:B------:R2:W-:Y:S04]  /*25a0*/  STG.E.128 desc[UR6][R52.64], R48 ;  /* 0x0000003034007986 */ /* 0x0005e8000c101d06 */
[----:B------:R-:W5:Y:S04]  /*25b0*/  @P1 LDG.E.128 R44, desc[UR6][R56.64] ;  /* 0x00000006382c1981 */ /* 0x000f68000c1e1d00 */
[----:B------:R-:W5:Y:S01]  /*25c0*/  LDG.E.128 R56, desc[UR6][R58.64] ;  /* 0x000000063a387981 */ /* 0x000f62000c1e1d00 */
[----:B------:R-:W-:-:S02]  /*25d0*/  @!P1 HADD2.F32 R54, -RZ, R168.H1_H1 ;  /* 0x300000a8ff369230 */ /* 0x000fc40000004100 */
[--C-:B--2---:R-:W-:Y:S02]  /*25e0*/  @P1 HADD2.F32 R52, -RZ, R168.reuse.H1_H1 ;  /* 0x300000a8ff341230 */ /* 0x104fe40000004100 */
[--C-:B------:R-:W-:Y:S02]  /*25f0*/  @P1 HADD2.F32 R53, -RZ, R193.reuse.H1_H1 ;  /* 0x300000c1ff351230 */ /* 0x100fe40000004100 */
[--C-:B------:R-:W-:Y:S02]  /*2600*/  @P1 HADD2.F32 R55, -RZ, R193.reuse.H0_H0 ;  /* 0x200000c1ff371230 */ /* 0x100fe40000004100 */
[----:B------:R-:W-:Y:S02]  /*2610*/  @!P1 HADD2.F32 R62, -RZ, R168.H0_H0 ;  /* 0x200000a8ff3e9230 */ /* 0x000fe40000004100 */
[----:B------:R-:W-:Y:S02]  /*2620*/  @!P1 HADD2.F32 R63, -RZ, R193.H0_H0 ;  /* 0x200000c1ff3f9230 */ /* 0x000fe40000004100 */
[----:B----4-:R-:W-:-:S04]  /*2630*/  @P1 IMAD.WIDE.U32 R60, R159, 0x10, R60 ;  /* 0x000000109f3c1825 */ /* 0x010fc800078e003c */
[C---:B-----5:R-:W-:Y:S01]  /*2640*/  @P1 FFMA.FTZ R52, R56.reuse, R52, R44 ;  /* 0x0000003438341223 */ /* 0x060fe2000001002c */
[----:B------:R-:W-:Y:S01]  /*2650*/  @!P1 FMUL.FTZ R52, R56, R54 ;  /* 0x0000003638349220 */ /* 0x000fe20000410000 */
[----:B------:R-:W-:Y:S02]  /*2660*/  @!P1 HADD2.F32 R56, -RZ, R193.H1_H1 ;  /* 0x300000c1ff389230 */ /* 0x000fe40000004100 */
[----:B------:R-:W-:Y:S02]  /*2670*/  @P1 HADD2.F32 R54, -RZ, R168.H0_H0 ;  /* 0x200000a8ff361230 */ /* 0x000fe40000004100 */
[----:B------:R-:W-:Y:S01]  /*2680*/  @P1 FFMA.FTZ R53, R57, R53, R45 ;  /* 0x0000003539351223 */ /* 0x000fe2000001002d */
[----:B------:R-:W-:Y:S01]  /*2690*/  @P1 FFMA.FTZ R55, R59, R55, R47 ;  /* 0x000000373b371223 */ /* 0x000fe2000001002f */
[----:B------:R-:W-:Y:S01]  /*26a0*/  @!P1 FMUL.FTZ R53, R57, R56 ;  /* 0x0000003839359220 */ /* 0x000fe20000410000 */
[----:B------:R-:W-:Y:S01]  /*26b0*/  @!P1 FMUL.FTZ R55, R59, R63 ;  /* 0x0000003f3b379220 */ /* 0x000fe20000410000 */
[C---:B------:R-:W-:Y:S01]  /*26c0*/  @P1 FFMA.FTZ R54, R58.reuse, R54, R46 ;  /* 0x000000363a361223 */ /* 0x040fe2000001002e */
[----:B------:R-:W-:Y:S01]  /*26d0*/  @!P1 FMUL.FTZ R54, R58, R62 ;  /* 0x0000003e3a369220 */ /* 0x000fe20000410000 */
[----:B------:R-:W-:-:S04]  /*26e0*/  IMAD.WIDE.U32 R56, R161, 0x10, R148 ;  /* 0x00000010a1387825 */ /* 0x000fc800078e0094 */
[----:B------:R-:W-:Y:S01]  /*26f0*/  IMAD.WIDE.U32 R62, R159, 0x10, R128 ;  /* 0x000000109f3e7825 */ /* 0x000fe200078e0080 */
[----:B------:R2:W-:Y:S04]  /*2700*/  STG.E.128 desc[UR6][R56.64], R52 ;  /* 0x0000003438007986 */ /* 0x0005e8000c101d06 */
[----:B------:R-:W4:Y:S04]  /*2710*/  @P1 LDG.E.128 R44, desc[UR6][R60.64] ;  /* 0x000000063c2c1981 */ /* 0x000f28000c1e1d00 */
[----:B------:R-:W4:Y:S01]  /*2720*/  LDG.E.128 R60, desc[UR6][R62.64] ;  /* 0x000000063e3c7981 */ /* 0x000f22000c1e1d00 */
[----:B------:R-:W-:-:S02]  /*2730*/  @!P1 HADD2.F32 R58, -RZ, R166.H1_H1 ;  /* 0x300000a6ff3a9230 */ /* 0x000fc40000004100 */
[----:B--2---:R-:W-:Y:S02]  /*2740*/  @P1 HADD2.F32 R56, -RZ, R166.H1_H1 ;  /* 0x300000a6ff381230 */ /* 0x004fe40000004100 */
[--C-:B------:R-:W-:Y:S02]  /*2750*/  @P1 HADD2.F32 R57, -RZ, R192.reuse.H1_H1 ;  /* 0x300000c0ff391230 */ /* 0x100fe40000004100 */
[----:B------:R-:W-:Y:S02]  /*2760*/  @P1 HADD2.F32 R59, -RZ, R192.H0_H0 ;  /* 0x200000c0ff3b1230 */ /* 0x000fe40000004100 */
[----:B------:R-:W-:Y:S02]  /*2770*/  @!P1 HADD2.F32 R66, -RZ, R166.H0_H0 ;  /* 0x200000a6ff429230 */ /* 0x000fe40000004100 */
[----:B------:R-:W-:Y:S02]  /*2780*/  @!P1 HADD2.F32 R67, -RZ, R192.H0_H0 ;  /* 0x200000c0ff439230 */ /* 0x000fe40000004100 */
[----:B-1----:R-:W-:-:S04]  /*2790*/  @P1 IMAD.WIDE.U32 R64, R151, 0x10, R64 ;  /* 0x0000001097401825 */ /* 0x002fc800078e0040 */
[C---:B----4-:R-:W-:Y:S01]  /*27a0*/  @P1 FFMA.FTZ R56, R60.reuse, R56, R44 ;  /* 0x000000383c381223 */ /* 0x050fe2000001002c */
        /* <DEDUP_REMOVED lines=12> */
[----:B------:R-:W2:Y:S04]  /*2870*/  @P1 LDG.E.128 R44, desc[UR6][R64.64] ;  /* 0x00000006402c1981 */ /* 0x000ea8000c1e1d00 */
[----:B------:R-:W2:Y:S01]  /*2880*/  LDG.E.128 R64, desc[UR6][R66.64] ;  /* 0x0000000642407981 */ /* 0x000ea2000c1e1d00 */
[----:B------:R-:W-:-:S02]  /*2890*/  @!P1 HADD2.F32 R62, -RZ, R0.H0_H0 ;  /* 0x20000000ff3e9230 */ /* 0x000fc40000004100 */
[--C-:B-1----:R-:W-:Y:S02]  /*28a0*/  @P1 HADD2.F32 R60, -RZ, R0.reuse.H0_H0 ;  /* 0x20000000ff3c1230 */ /* 0x102fe40000004100 */
[--C-:B------:R-:W-:Y:S02]  /*28b0*/  @P1 HADD2.F32 R61, -RZ, R191.reuse.H1_H1 ;  /* 0x300000bfff3d1230 */ /* 0x100fe40000004100 */
[--C-:B------:R-:W-:Y:S02]  /*28c0*/  @P1 HADD2.F32 R63, -RZ, R191.reuse.H0_H0 ;  /* 0x200000bfff3f1230 */ /* 0x100fe40000004100 */
[----:B------:R-:W-:Y:S02]  /*28d0*/  @!P1 HADD2.F32 R70, -RZ, R0.H1_H1 ;  /* 0x30000000ff469230 */ /* 0x000fe40000004100 */
[----:B------:R-:W-:Y:S02]  /*28e0*/  @!P1 HADD2.F32 R71, -RZ, R191.H0_H0 ;  /* 0x200000bfff479230 */ /* 0x000fe40000004100 */
[----:B0-----:R-:W-:-:S04]  /*28f0*/  @P1 IMAD.WIDE.U32 R68, R150, 0x10, R68 ;  /* 0x0000001096441825 */ /* 0x001fc800078e0044 */
[C---:B--2---:R-:W-:Y:S01]  /*2900*/  @P1 FFMA.FTZ R60, R64.reuse, R60, R44 ;  /* 0x0000003c403c1223 */ /* 0x044fe2000001002c */
[----:B------:R-:W-:Y:S01]  /*2910*/  @!P1 FMUL.FTZ R60, R64, R62 ;  /* 0x0000003e403c9220 */ /* 0x000fe20000410000 */
[----:B------:R-:W-:Y:S02]  /*2920*/  @!P1 HADD2.F32 R64, -RZ, R191.H1_H1 ;  /* 0x300000bfff409230 */ /* 0x000fe40000004100 */
[----:B------:R-:W-:Y:S02]  /*2930*/  @P1 HADD2.F32 R62, -RZ, R0.H1_H1 ;  /* 0x30000000ff3e1230 */ /* 0x000fe40000004100 */
        /* <DEDUP_REMOVED lines=12> */
[----:B0-----:R-:W-:Y:S02]  /*2a00*/  @P1 HADD2.F32 R64, -RZ, R132.H0_H0 ;  /* 0x20000084ff401230 */ /* 0x001fe40000004100 */
[--C-:B------:R-:W-:Y:S02]  /*2a10*/  @P1 HADD2.F32 R65, -RZ, R190.reuse.H1_H1 ;  /* 0x300000beff411230 */ /* 0x100fe40000004100 */
[----:B------:R-:W-:Y:S02]  /*2a20*/  @P1 HADD2.F32 R67, -RZ, R190.H0_H0 ;  /* 0x200000beff431230 */ /* 0x000fe40000004100 */
[----:B------:R-:W-:Y:S02]  /*2a30*/  @!P1 HADD2.F32 R74, -RZ, R132.H1_H1 ;  /* 0x30000084ff4a9230 */ /* 0x000fe40000004100 */
[----:B------:R-:W-:Y:S02]  /*2a40*/  @!P1 HADD2.F32 R75, -RZ, R190.H0_H0 ;  /* 0x200000beff4b9230 */ /* 0x000fe40000004100 */
[----:B------:R-:W-:-:S04]  /*2a50*/  @P1 IMAD.WIDE.U32 R72, R153, 0x10, R72 ;  /* 0x0000001099481825 */ /* 0x000fc800078e0048 */
        /* <DEDUP_REMOVED lines=21> */
[----:B---3--:R-:W-:-:S04]  /*2bb0*/  @P1 IMAD.WIDE.U32 R76, R154, 0x10, R76 ;  /* 0x000000109a4c1825 */ /* 0x008fc800078e004c */
        /* <DEDUP_REMOVED lines=16> */
[--C-:B0-----:R-:W-:Y:S02]  /*2cc0*/  @P1 HADD2.F32 R72, -RZ, R134.reuse.H0_H0 ;  /* 0x20000086ff481230 */ /* 0x101fe40000004100 */
[--C-:B------:R-:W-:Y:S02]  /*2cd0*/  @P1 HADD2.F32 R73, -RZ, R171.reuse.H0_H0 ;  /* 0x200000abff491230 */ /* 0x100fe40000004100 */
[--C-:B------:R-:W-:Y:S02]  /*2ce0*/  @P1 HADD2.F32 R75, -RZ, R171.reuse.H1_H1 ;  /* 0x300000abff4b1230 */ /* 0x100fe40000004100 */
[----:B------:R-:W-:Y:S02]  /*2cf0*/  @!P1 HADD2.F32 R82, -RZ, R134.H1_H1 ;  /* 0x30000086ff529230 */ /* 0x000fe40000004100 */
[----:B------:R-:W-:Y:S02]  /*2d00*/  @!P1 HADD2.F32 R83, -RZ, R171.H1_H1 ;  /* 0x300000abff539230 */ /* 0x000fe40000004100 */
[----:B------:R-:W-:-:S04]  /*2d10*/  @P1 IMAD.WIDE.U32 R80, R155, 0x10, R80 ;  /* 0x000000109b501825 */ /* 0x000fc800078e0050 */
[C---:B--2---:R-:W-:Y:S01]  /*2d20*/  @P1 FFMA.FTZ R72, R76.reuse, R72, R44 ;  /* 0x000000484c481223 */ /* 0x044fe2000001002c */
[----:B------:R-:W-:Y:S01]  /*2d30*/  @!P1 FMUL.FTZ R72, R76, R74 ;  /* 0x0000004a4c489220 */ /* 0x000fe20000410000 */
[----:B------:R-:W-:Y:S02]  /*2d40*/  @!P1 HADD2.F32 R76, -RZ, R171.H0_H0 ;  /* 0x200000abff4c9230 */ /* 0x000fe40000004100 */
        /* <DEDUP_REMOVED lines=14> */
[--C-:B------:R-:W-:Y:S02]  /*2e30*/  @P1 HADD2.F32 R77, -RZ, R177.reuse.H0_H0 ;  /* 0x200000b1ff4d1230 */ /* 0x100fe40000004100 */
[----:B------:R-:W-:Y:S02]  /*2e40*/  @P1 HADD2.F32 R79, -RZ, R177.H1_H1 ;  /* 0x300000b1ff4f1230 */ /* 0x000fe40000004100 */
        /* <DEDUP_REMOVED lines=175> */
[----:B------:R-:W-:Y:S01]  /*3940*/  @!P1 HADD2.F32 R111, -RZ, R185.H0_H0 ;  /* 0x200000b9ff6f9230 */ /* 0x000fe20000004100 */
[----:B------:R-:W-:-:S05]  /*3950*/  IADD3 R174, PT, PT, R163, 0x220, RZ ;  /* 0x00000220a3ae7810 */ /* 0x000fca0007ffe0ff */
[----:B------:R-:W-:-:S04]  /*3960*/  @P1 IMAD.WIDE.U32 R116, R174, 0x10, R116 ;  /* 0x00000010ae741825 */ /* 0x000fc800078e0074 */
[----:B------:R-:W-:-:S04]  /*3970*/  IMAD.WIDE.U32 R118, R174, 0x10, R128 ;  /* 0x00000010ae767825 */ /* 0x000fc800078e0080 */
[C---:B--2---:R-:W-:Y:S01]  /*3980*/  @P1 FFMA.FTZ R108, R112.reuse, R108, R44 ;  /* 0x0000006c706c1223 */ /* 0x044fe2000001002c */
[----:B------:R-:W-:Y:S01]  /*3990*/  @!P1 FMUL.FTZ R108, R112, R110 ;  /* 0x0000006e706c9220 */ /* 0x000fe20000410000 */
[--C-:B------:R-:W-:Y:S02]  /*39a0*/  @P1 HADD2.F32 R110, -RZ, R143.reuse.H1_H1 ;  /* 0x3000008fff6e1230 */ /* 0x100fe40000004100 */
[----:B------:R-:W-:Y:S02]  /*39b0*/  @!P1 HADD2.F32 R112, -RZ, R143.H1_H1 ;  /* 0x3000008fff709230 */ /* 0x000fe40000004100 */
[C---:B------:R-:W-:Y:S01]  /*39c0*/  @P1 FFMA.FTZ R109, R113.reuse, R109, R45 ;  /* 0x0000006d716d1223 */ /* 0x040fe2000001002d */
[----:B------:R-:W-:Y:S01]  /*39d0*/  @!P1 FMUL.FTZ R109, R113, R111 ;  /* 0x0000006f716d9220 */ /* 0x000fe20000410000 */
[C---:B------:R-:W-:Y:S01]  /*39e0*/  @P1 FFMA.FTZ R110, R114.reuse, R110, R46 ;  /* 0x0000006e726e1223 */ /* 0x040fe2000001002e */
[--C-:B------:R-:W-:Y:S02]  /*39f0*/  @P1 HADD2.F32 R111, -RZ, R185.reuse.H1_H1 ;  /* 0x300000b9ff6f1230 */ /* 0x100fe40000004100 */
[----:B------:R-:W-:Y:S01]  /*3a00*/  @!P1 FMUL.FTZ R110, R114, R112 ;  /* 0x00000070726e9220 */ /* 0x000fe20000410000 */
[----:B------:R-:W-:-:S02]  /*3a10*/  @!P1 HADD2.F32 R112, -RZ, R185.H1_H1 ;  /* 0x300000b9ff709230 */ /* 0x000fc40000004100 */
[----:B------:R-:W-:-:S03]  /*3a20*/  @P1 FFMA.FTZ R111, R115, R111, R47 ;  /* 0x0000006f736f1223 */ /* 0x000fc6000001002f */
[----:B------:R-:W-:Y:S01]  /*3a30*/  @!P1 FMUL.FTZ R111, R115, R112 ;  /* 0x00000070736f9220 */ /* 0x000fe20000410000 */
[----:B------:R-:W-:-:S05]  /*3a40*/  IMAD.WIDE.U32 R112, R173, 0x10, R148 ;  /* 0x00000010ad707825 */ /* 0x000fca00078e0094 */
[----:B------:R0:W-:Y:S04]  /*3a50*/  STG.E.128 desc[UR6][R112.64], R108 ;  /* 0x0000006c70007986 */ /* 0x0001e8000c101d06 */
[----:B------:R-:W2:Y:S04]  /*3a60*/  @P1 LDG.E.128 R44, desc[UR6][R116.64] ;  /* 0x00000006742c1981 */ /* 0x000ea8000c1e1d00 */
[----:B------:R-:W2:Y:S01]  /*3a70*/  LDG.E.128 R116, desc[UR6][R118.64] ;  /* 0x0000000676747981 */ /* 0x000ea2000c1e1d00 */
[--C-:B0-----:R-:W-:Y:S02]  /*3a80*/  @P1 HADD2.F32 R112, -RZ, R144.reuse.H0_H0 ;  /* 0x20000090ff701230 */ /* 0x101fe40000004100 */
[----:B------:R-:W-:-:S02]  /*3a90*/  @!P1 HADD2.F32 R113, -RZ, R144.H0_H0 ;  /* 0x20000090ff719230 */ /* 0x000fc40000004100 */
[----:B------:R-:W-:Y:S02]  /*3aa0*/  @!P1 HADD2.F32 R114, -RZ, R186.H0_H0 ;  /* 0x200000baff729230 */ /* 0x000fe40000004100 */
[----:B------:R-:W-:Y:S01]  /*3ab0*/  @!P1 HADD2.F32 R115, -RZ, R144.H1_H1 ;  /* 0x30000090ff739230 */ /* 0x000fe20000004100 */
[----:B------:R-:W-:-:S05]  /*3ac0*/  IADD3 R175, PT, PT, R163, 0x240, RZ ;  /* 0x00000240a3af7810 */ /* 0x000fca0007ffe0ff */
[----:B------:R-:W-:-:S04]  /*3ad0*/  IMAD.WIDE.U32 R124, R175, 0x10, R128 ;  /* 0x00000010af7c7825 */ /* 0x000fc800078e0080 */
[C---:B--2---:R-:W-:Y:S01]  /*3ae0*/  @P1 FFMA.FTZ R112, R116.reuse, R112, R44 ;  /* 0x0000007074701223 */ /* 0x044fe2000001002c */
[----:B------:R-:W-:Y:S01]  /*3af0*/  @!P1 FMUL.FTZ R112, R116, R113 ;  /* 0x0000007174709220 */ /* 0x000fe20000410000 */
[----:B------:R-:W-:-:S05]  /*3b00*/  @P1 HADD2.F32 R113, -RZ, R186.H0_H0 ;  /* 0x200000baff711230 */ /* 0x000fca0000004100 */
[C---:B------:R-:W-:Y:S01]  /*3b10*/  @P1 FFMA.FTZ R113, R117.reuse, R113, R45 ;  /* 0x0000007175711223 */ /* 0x040fe2000001002d */
[----:B------:R-:W-:Y:S02]  /*3b20*/  @!P1 FMUL.FTZ R113, R117, R114 ;  /* 0x0000007275719220 */ /* 0x000fe40000410000 */
[----:B------:R-:W0:Y:S01]  /*3b30*/  @P1 LDC.64 R116, c[0x0][0x3a0] ;  /* 0x0000e800ff741b82 */ /* 0x000e220000000a00 */
[----:B------:R-:W-:-:S05]  /*3b40*/  @P1 HADD2.F32 R114, -RZ, R144.H1_H1 ;  /* 0x30000090ff721230 */ /* 0x000fca0000004100 */
[C---:B------:R-:W-:Y:S01]  /*3b50*/  @P1 FFMA.FTZ R114, R118.reuse, R114, R46 ;  /* 0x0000007276721223 */ /* 0x040fe2000001002e */
[----:B------:R-:W-:Y:S01]  /*3b60*/  @!P1 FMUL.FTZ R114, R118, R115 ;  /* 0x0000007376729220 */ /* 0x000fe20000410000 */
[--C-:B------:R-:W-:Y:S02]  /*3b70*/  @P1 HADD2.F32 R115, -RZ, R186.reuse.H1_H1 ;  /* 0x300000baff731230 */ /* 0x100fe40000004100 */
[----:B------:R-:W-:-:S03]  /*3b80*/  @!P1 HADD2.F32 R118, -RZ, R186.H1_H1 ;  /* 0x300000baff769230 */ /* 0x000fc60000004100 */
[C---:B------:R-:W-:Y:S02]  /*3b90*/  @P1 FFMA.FTZ R115, R119.reuse, R115, R47 ;  /* 0x0000007377731223 */ /* 0x040fe4000001002f */
[----:B------:R-:W-:Y:S01]  /*3ba0*/  @!P1 FMUL.FTZ R115, R119, R118 ;  /* 0x0000007677739220 */ /* 0x000fe20000410000 */
[----:B------:R-:W-:-:S04]  /*3bb0*/  IMAD.WIDE.U32 R118, R174, 0x10, R148 ;  /* 0x00000010ae767825 */ /* 0x000fc800078e0094 */
[----:B0-----:R-:W-:Y:S01]  /*3bc0*/  @P1 IMAD.WIDE.U32 R116, R175, 0x10, R116 ;  /* 0x00000010af741825 */ /* 0x001fe200078e0074 */
[----:B------:R0:W-:Y:S04]  /*3bd0*/  STG.E.128 desc[UR6][R118.64], R112 ;  /* 0x0000007076007986 */ /* 0x0001e8000c101d06 */
[----:B------:R1:W2:Y:S04]  /*3be0*/  @P1 LDG.E.128 R44, desc[UR6][R116.64] ;  /* 0x00000006742c1981 */ /* 0x0002a8000c1e1d00 */
[----:B------:R-:W2:Y:S01]  /*3bf0*/  LDG.E.128 R124, desc[UR6][R124.64] ;  /* 0x000000067c7c7981 */ /* 0x000ea2000c1e1d00 */
[----:B-1----:R-:W-:-:S02]  /*3c00*/  @P1 HADD2.F32 R116, -RZ, R145.H0_H0 ;  /* 0x20000091ff741230 */ /* 0x002fc40000004100 */
[----:B------:R-:W-:Y:S02]  /*3c10*/  @!P1 HADD2.F32 R117, -RZ, R145.H0_H0 ;  /* 0x20000091ff759230 */ /* 0x000fe40000004100 */
[----:B0-----:R-:W-:Y:S02]  /*3c20*/  @!P1 HADD2.F32 R118, -RZ, R187.H0_H0 ;  /* 0x200000bbff769230 */ /* 0x001fe40000004100 */
        /* <DEDUP_REMOVED lines=22> */
[--C-:B------:R-:W-:Y:S02]  /*3d90*/  @!P1 HADD2.F32 R125, -RZ, R165.reuse.H0_H0 ;  /* 0x200000a5ff7d9230 */ /* 0x100fe40000004100 */
[--C-:B0-----:R-:W-:Y:S02]  /*3da0*/  @!P1 HADD2.F32 R126, -RZ, R188.reuse.H0_H0 ;  /* 0x200000bcff7e9230 */ /* 0x101fe40000004100 */
[----:B------:R-:W-:Y:S02]  /*3db0*/  @!P1 HADD2.F32 R127, -RZ, R165.H1_H1 ;  /* 0x300000a5ff7f9230 */ /* 0x000fe40000004100 */
[C---:B--2---:R-:W-:Y:S01]  /*3dc0*/  @P1 FFMA.FTZ R124, R128.reuse, R124, R44 ;  /* 0x0000007c807c1223 */ /* 0x044fe2000001002c */
[----:B------:R-:W-:Y:S01]  /*3dd0*/  @!P1 FMUL.FTZ R124, R128, R125 ;  /* 0x0000007d807c9220 */ /* 0x000fe20000410000 */
[----:B------:R-:W-:-:S05]  /*3de0*/  @P1 HADD2.F32 R125, -RZ, R188.H0_H0 ;  /* 0x200000bcff7d1230 */ /* 0x000fca0000004100 */
[C---:B------:R-:W-:Y:S01]  /*3df0*/  @P1 FFMA.FTZ R125, R129.reuse, R125, R45 ;  /* 0x0000007d817d1223 */ /* 0x040fe2000001002d */
[----:B------:R-:W-:Y:S01]  /*3e00*/  @!P1 FMUL.FTZ R125, R129, R126 ;  /* 0x0000007e817d9220 */ /* 0x000fe20000410000 */
[----:B------:R-:W-:Y:S02]  /*3e10*/  @P1 HADD2.F32 R126, -RZ, R165.H1_H1 ;  /* 0x300000a5ff7e1230 */ /* 0x000fe40000004100 */
[----:B------:R-:W-:-:S03]  /*3e20*/  @!P1 HADD2.F32 R128, -RZ, R188.H1_H1 ;  /* 0x300000bcff809230 */ /* 0x000fc60000004100 */
[C---:B------:R-:W-:Y:S01]  /*3e30*/  @P1 FFMA.FTZ R126, R130.reuse, R126, R46 ;  /* 0x0000007e827e1223 */ /* 0x040fe2000001002e */
[----:B------:R-:W-:Y:S01]  /*3e40*/  @!P1 FMUL.FTZ R126, R130, R127 ;  /* 0x0000007f827e9220 */ /* 0x000fe20000410000 */
[----:B------:R-:W-:-:S05]  /*3e50*/  @P1 HADD2.F32 R127, -RZ, R188.H1_H1 ;  /* 0x300000bcff7f1230 */ /* 0x000fca0000004100 */
[C---:B------:R-:W-:Y:S01]  /*3e60*/  @P1 FFMA.FTZ R127, R131.reuse, R127, R47 ;  /* 0x0000007f837f1223 */ /* 0x040fe2000001002f */
[----:B------:R-:W-:Y:S01]  /*3e70*/  @!P1 FMUL.FTZ R127, R131, R128 ;  /* 0x00000080837f9220 */ /* 0x000fe20000410000 */
[----:B------:R-:W-:-:S05]  /*3e80*/  IMAD.WIDE.U32 R128, R176, 0x10, R148 ;  /* 0x00000010b0807825 */ /* 0x000fca00078e0094 */
        /* <DEDUP_REMOVED lines=72> */
[----:B------:R-:W0:Y:S03]  /*4310*/  S2R R129, SR_TID.X ;  /* 0x0000000000817919 */ /* 0x000e260000002100 */
[----:B------:R-:W-:-:S04]  /*4320*/  FADD.FTZ R128, R128, R115 ;  /* 0x0000007380807221 */ /* 0x000fc80000010000 */
[----:B------:R-:W-:-:S04]  /*4330*/  FADD.FTZ R128, R128, R116 ;  /* 0x0000007480807221 */ /* 0x000fc80000010000 */
[----:B------:R-:W-:-:S04]  /*4340*/  FADD.FTZ R128, R128, R117 ;  /* 0x0000007580807221 */ /* 0x000fc80000010000 */
[----:B------:R-:W-:-:S04]  /*4350*/  FADD.FTZ R128, R128, R118 ;  /* 0x0000007680807221 */ /* 0x000fc80000010000 */
[----:B------:R-:W-:-:S04]  /*4360*/  FADD.FTZ R128, R128, R119 ;  /* 0x0000007780807221 */ /* 0x000fc80000010000 */
[----:B------:R-:W-:Y:S01]  /*4370*/  FADD.FTZ R128, R128, R124 ;  /* 0x0000007c80807221 */ /* 0x000fe20000010000 */
[----:B------:R-:W-:-:S03]  /*4380*/  UMOV UR9, 0xffffffff ;  /* 0xffffffff00097882 */ /* 0x000fc60000000000 */
[----:B------:R-:W-:-:S04]  /*4390*/  FADD.FTZ R128, R128, R125 ;  /* 0x0000007d80807221 */ /* 0x000fc80000010000 */
[----:B------:R-:W-:Y:S01]  /*43a0*/  FADD.FTZ R128, R128, R126 ;  /* 0x0000007e80807221 */ /* 0x000fe20000010000 */
[----:B0-----:R-:W-:-:S03]  /*43b0*/  LOP3.LUT P2, RZ, R129, 0x1f, RZ, 0xc0, !PT ;  /* 0x0000001f81ff7812 */ /* 0x001fc6000784c0ff */
[----:B------:R-:W-:Y:S01]  /*43c0*/  FADD.FTZ R128, R128, R127 ;  /* 0x0000007f80807221 */ /* 0x000fe20000010000 */
[----:B------:R-:W-:Y:S09]  /*43d0*/  BRA.DIV UR9, `(.L_x_70396) ;  /* 0x0000008e09f47947 */ /* 0x000ff2000b800000 */
        /* <DEDUP_REMOVED lines=181> */
.L_x_70451:
[----:B01----:R-:W-:Y:S01]  /*4f30*/  FADD.FTZ R128, R128, R158 ;  /* 0x0000009e80807221 */ /* 0x003fe20000010000 */
[----:B------:R-:W2:Y:S04]  /*4f40*/  LDL.S16 R197, [R1+0x10] ;  /* 0x0000100001c57983 */ /* 0x000ea80000100600 */
[----:B------:R-:W3:Y:S04]  /*4f50*/  LDL.S16 R158, [R1+0x12] ;  /* 0x00001200019e7983 */ /* 0x000ee80000100600 */
[----:B------:R-:W4:Y:S04]  /*4f60*/  LDL.S16 R149, [R1+0xe] ;  /* 0x00000e0001957983 */ /* 0x000f280000100600 */
[----:B------:R-:W5:Y:S01]  /*4f70*/  LDL.S16 R148, [R1+0xc] ;  /* 0x00000c0001947983 */ /* 0x000f620000100600 */
[----:B------:R-:W-:Y:S01]  /*4f80*/  FMUL.FTZ R129, R205, R205 ;  /* 0x000000cdcd817220 */ /* 0x000fe20000410000 */
[----:B------:R-:W-:Y:S01]  /*4f90*/  ISETP.NE.AND P0, PT, RZ, UR5, PT ;  /* 0x00000005ff007c0c */ /* 0x000fe2000bf05270 */
[----:B------:R-:W-:-:S03]  /*4fa0*/  FFMA.FTZ R128, R128, R196, UR8 ;  /* 0x0000000880807e23 */ /* 0x000fc600080100c4 */
[----:B------:R-:W-:-:S05]  /*4fb0*/  FSEL R129, R129, RZ, P0 ;  /* 0x000000ff81817208 */ /* 0x000fca0000000000 */
[----:B------:R-:W-:-:S04]  /*4fc0*/  FADD.FTZ R128, R128, R129 ;  /* 0x0000008180807221 */ /* 0x000fc80000010000 */
[----:B------:R0:W1:Y:S01]  /*4fd0*/  MUFU.RSQ R130, R128 ;  /* 0x0000008000827308 */ /* 0x0000620000001400 */
[----:B------:R-:W-:Y:S01]  /*4fe0*/  FSEL R131, R205, RZ, !P0 ;  /* 0x000000ffcd837208 */ /* 0x000fe20004000000 */
[----:B------:R-:W-:-:S04]  /*4ff0*/  HADD2.F32 R129, -RZ, R40.H0_H0 ;  /* 0x20000028ff817230 */ /* 0x000fc80000004100 */
[C---:B------:R-:W-:Y:S01]  /*5000*/  FADD.FTZ R120, -R131.reuse, R120 ;  /* 0x0000007883787221 */ /* 0x040fe20000010100 */
[----:B0-----:R-:W-:Y:S02]  /*5010*/  HADD2.F32 R128, -RZ, R217.H1_H1 ;  /* 0x300000d9ff807230 */ /* 0x001fe40000004100 */
[----:B------:R-:W-:Y:S01]  /*5020*/  FADD.FTZ R121, -R131, R121 ;  /* 0x0000007983797221 */ /* 0x000fe20000010100 */
[----:B-1----:R-:W-:-:S03]  /*5030*/  FMUL.FTZ R120, R130, R120 ;  /* 0x0000007882787220 */ /* 0x002fc60000410000 */
[----:B------:R-:W-:Y:S01]  /*5040*/  FMUL.FTZ R121, R130, R121 ;  /* 0x0000007982797220 */ /* 0x000fe20000410000 */
[----:B------:R-:W-:Y:S01]  /*5050*/  FFMA.FTZ R120, R120, R128, R129 ;  /* 0x0000008078787223 */ /* 0x000fe20000010081 */
[C---:B------:R-:W-:Y:S01]  /*5060*/  FADD.FTZ R122, -R131.reuse, R122 ;  /* 0x0000007a837a7221 */ /* 0x040fe20000010100 */
[----:B------:R-:W-:-:S03]  /*5070*/  FADD.FTZ R123, -R131, R123 ;  /* 0x0000007b837b7221 */ /* 0x000fc60000010100 */
[C---:B------:R-:W-:Y:S01]  /*5080*/  FMUL.FTZ R122, R130.reuse, R122 ;  /* 0x0000007a827a7220 */ /* 0x040fe20000410000 */
[----:B------:R-:W-:Y:S01]  /*5090*/  FMUL.FTZ R123, R130, R123 ;  /* 0x0000007b827b7220 */ /* 0x000fe20000410000 */
[----:B--2---:R-:W-:Y:S02]  /*50a0*/  HADD2.F32 R129, -RZ, R197.H0_H0 ;  /* 0x200000c5ff817230 */ /* 0x004fe40000004100 */
[----:B------:R-:W0:Y:S01]  /*50b0*/  LDC.64 R196, c[0x0][0x428] ;  /* 0x00010a00ffc47b82 */ /* 0x000e220000000a00 */
[----:B---3--:R-:W-:Y:S02]  /*50c0*/  HADD2.F32 R128, -RZ, R158.H0_H0 ;  /* 0x2000009eff807230 */ /* 0x008fe40000004100 */
[----:B------:R-:W2:Y:S03]  /*50d0*/  LDL.S16 R158, [R1+0x4] ;  /* 0x00000400019e7983 */ /* 0x000ea60000100600 */
[----:B------:R-:W-:Y:S01]  /*50e0*/  FFMA.FTZ R121, R121, R128, R129 ;  /* 0x0000008079797223 */ /* 0x000fe20000010081 */
[----:B------:R-:W-:-:S02]  /*50f0*/  HADD2.F32 R128, -RZ, R217.H0_H0 ;  /* 0x200000d9ff807230 */ /* 0x000fc40000004100 */
[----:B------:R-:W-:-:S05]  /*5100*/  HADD2.F32 R129, -RZ, R41.H0_H0 ;  /* 0x20000029ff817230 */ /* 0x000fca0000004100 */
[----:B------:R-:W-:Y:S01]  /*5110*/  FFMA.FTZ R122, R122, R128, R129 ;  /* 0x000000807a7a7223 */ /* 0x000fe20000010081 */
[----:B----4-:R-:W-:Y:S02]  /*5120*/  HADD2.F32 R128, -RZ, R149.H0_H0 ;  /* 0x20000095ff807230 */ /* 0x010fe40000004100 */
[----:B-----5:R-:W-:Y:S01]  /*5130*/  HADD2.F32 R129, -RZ, R148.H0_H0 ;  /* 0x20000094ff817230 */ /* 0x020fe20000004100 */
[----:B------:R-:W3:Y:S04]  /*5140*/  LDL.S16 R149, [R1+0x2] ;  /* 0x0000020001957983 */ /* 0x000ee80000100600 */
[----:B------:R-:W-:Y:S01]  /*5150*/  FFMA.FTZ R123, R123, R128, R129 ;  /* 0x000000807b7b7223 */ /* 0x000fe20000010081 */
[----:B------:R-:W4:Y:S01]  /*5160*/  LDL.S16 R148, [R1] ;  /* 0x0000000001947983 */ /* 0x000f220000100600 */
[----:B------:R-:W1:Y:S02]  /*5170*/  @!P2 LDC.64 R128, c[0x0][0x3c0] ;  /* 0x0000f000ff80ab82 */ /* 0x000e640000000a00 */
[----:B-1----:R-:W-:-:S05]  /*5180*/  @!P2 IMAD.WIDE R128, R152, 0x4, R128 ;  /* 0x000000049880a825 */ /* 0x002fca00078e0280 */
[----:B------:R1:W-:Y:S02]  /*5190*/  @!P2 STG.E desc[UR6][R128.64], R205 ;  /* 0x000000cd8000a986 */ /* 0x0003e4000c101906 */
[----:B-1----:R-:W1:Y:S02]  /*51a0*/  @!P2 LDC.64 R128, c[0x0][0x3c8] ;  /* 0x0000f200ff80ab82 */ /* 0x002e640000000a00 */
[----:B------:R-:W5:Y:S01]  /*51b0*/  LDL.S16 R205, [R1+0x6] ;  /* 0x0000060001cd7983 */ /* 0x000f620000100600 */
[----:B-1----:R-:W-:-:S05]  /*51c0*/  @!P2 IMAD.WIDE R128, R152, 0x4, R128 ;  /* 0x000000049880a825 */ /* 0x002fca00078e0280 */
[----:B------:R0:W-:Y:S02]  /*51d0*/  @!P2 STG.E desc[UR6][R128.64], R130 ;  /* 0x000000828000a986 */ /* 0x0001e4000c101906 */
[----:B0-----:R-:W-:Y:S02]  /*51e0*/  IMAD.WIDE.U32 R128, R163, 0x10, R196 ;  /* 0x00000010a3807825 */ /* 0x001fe400078e00c4 */
[----:B------:R-:W2:Y:S04]  /*51f0*/  LDL.S16 R163, [R1+0x8] ;  /* 0x0000080001a37983 */ /* 0x000ea80000100600 */
[----:B------:R0:W-:Y:S04]  /*5200*/  STG.E.128 desc[UR6][R128.64], R120 ;  /* 0x0000007880007986 */ /* 0x0001e8000c101d06 */
[----:B0-----:R-:W3:Y:S01]  /*5210*/  LDL.S16 R129, [R1+0xa] ;  /* 0x00000a0001817983 */ /* 0x001ee20000100600 */
[----:B------:R-:W-:Y:S01]  /*5220*/  FADD.FTZ R48, -R131, R48 ;  /* 0x0000003083307221 */ /* 0x000fe20000010100 */
[----:B------:R-:W-:-:S02]  /*5230*/  HADD2.F32 R120, -RZ, R216.H1_H1 ;  /* 0x300000d8ff787230 */ /* 0x000fc40000004100 */
[----:B------:R-:W-:Y:S02]  /*5240*/  HADD2.F32 R121, -RZ, R38.H0_H0 ;  /* 0x20000026ff797230 */ /* 0x000fe40000004100 */
[----:B------:R-:W-:Y:S01]  /*5250*/  FMUL.FTZ R48, R130, R48 ;  /* 0x0000003082307220 */ /* 0x000fe20000410000 */
[----:B------:R-:W-:-:S03]  /*5260*/  FADD.FTZ R49, -R131, R49 ;  /* 0x0000003183317221 */ /* 0x000fc60000010100 */
[----:B------:R-:W-:Y:S01]  /*5270*/  FFMA.FTZ R48, R48, R120, R121 ;  /* 0x0000007830307223 */ /* 0x000fe20000010079 */
        /* <DEDUP_REMOVED lines=15> */
[----:B------:R-:W-:Y:S02]  /*5370*/  HADD2.F32 R90, -RZ, R211.H1_H1 ;  /* 0x300000d3ff5a7230 */ /* 0x000fe40000004100 */
        /* <DEDUP_REMOVED lines=40> */
[----:B--2---:R-:W-:-:S02]  /*5600*/  HADD2.F32 R121, -RZ, R163.H0_H0 ;  /* 0x200000a3ff797230 */ /* 0x004fc40000004100 */
[----:B------:R-:W-:-:S04]  /*5610*/  IMAD.WIDE.U32 R162, R162, 0x10, R196 ;  /* 0x00000010a2a27825 */ /* 0x000fc800078e00c4 */
[----:B---3--:R-:W-:-:S05]  /*5620*/  HADD2.F32 R120, -RZ, R129.H0_H0 ;  /* 0x20000081ff787230 */ /* 0x008fca0000004100 */
[----:B------:R-:W-:Y:S01]  /*5630*/  FFMA.FTZ R49, R49, R120, R121 ;  /* 0x0000007831317223 */ /* 0x000fe20000010079 */
[----:B------:R-:W-:Y:S02]  /*5640*/  HADD2.F32 R120, -RZ, R216.H0_H0 ;  /* 0x200000d8ff787230 */ /* 0x000fe40000004100 */
[----:B------:R-:W-:-:S05]  /*5650*/  HADD2.F32 R121, -RZ, R39.H0_H0 ;  /* 0x20000027ff797230 */ /* 0x000fca0000004100 */
[----:B------:R-:W-:Y:S01]  /*5660*/  FFMA.FTZ R50, R50, R120, R121 ;  /* 0x0000007832327223 */ /* 0x000fe20000010079 */
[----:B-----5:R-:W-:Y:S02]  /*5670*/  HADD2.F32 R120, -RZ, R205.H0_H0 ;  /* 0x200000cdff787230 */ /* 0x020fe40000004100 */
[----:B------:R-:W-:-:S05]  /*5680*/  HADD2.F32 R121, -RZ, R158.H0_H0 ;  /* 0x2000009eff797230 */ /* 0x000fca0000004100 */
[----:B------:R-:W-:-:S05]  /*5690*/  FFMA.FTZ R51, R51, R120, R121 ;  /* 0x0000007833337223 */ /* 0x000fca0000010079 */
[----:B------:R0:W-:Y:S02]  /*56a0*/  STG.E.128 desc[UR6][R162.64], R48 ;  /* 0x00000030a2007986 */ /* 0x0001e4000c101d06 */
[----:B0-----:R-:W-:Y:S01]  /*56b0*/  FADD.FTZ R48, -R131, R52 ;  /* 0x0000003483307221 */ /* 0x001fe20000010100 */
[----:B------:R-:W-:Y:S02]  /*56c0*/  HADD2.F32 R49, -RZ, R215.H1_H1 ;  /* 0x300000d7ff317230 */ /* 0x000fe40000004100 */
[----:B------:R-:W-:Y:S02]  /*56d0*/  HADD2.F32 R50, -RZ, R36.H0_H0 ;  /* 0x20000024ff327230 */ /* 0x000fe40000004100 */
[----:B------:R-:W-:-:S04]  /*56e0*/  FMUL.FTZ R48, R130, R48 ;  /* 0x0000003082307220 */ /* 0x000fc80000410000 */
[----:B------:R-:W-:Y:S01]  /*56f0*/  FFMA.FTZ R48, R48, R49, R50 ;  /* 0x0000003130307223 */ /* 0x000fe20000010032 */
[----:B------:R-:W-:Y:S01]  /*5700*/  FADD.FTZ R49, -R131, R53 ;  /* 0x0000003583317221 */ /* 0x000fe20000010100 */
[----:B------:R-:W-:Y:S02]  /*5710*/  HADD2.F32 R50, -RZ, R149.H0_H0 ;  /* 0x20000095ff327230 */ /* 0x000fe40000004100 */
[----:B----4-:R-:W-:Y:S02]  /*5720*/  HADD2.F32 R51, -RZ, R148.H0_H0 ;  /* 0x20000094ff337230 */ /* 0x010fe40000004100 */
[----:B------:R-:W-:-:S04]  /*5730*/  FMUL.FTZ R49, R130, R49 ;  /* 0x0000003182317220 */ /* 0x000fc80000410000 */
[----:B------:R-:W-:Y:S01]  /*5740*/  FFMA.FTZ R49, R49, R50, R51 ;  /* 0x0000003231317223 */ /* 0x000fe20000010033 */
[----:B------:R-:W-:Y:S01]  /*5750*/  FADD.FTZ R50, -R131, R54 ;  /* 0x0000003683327221 */ /* 0x000fe20000010100 */
[----:B------:R-:W-:Y:S02]  /*5760*/  HADD2.F32 R51, -RZ, R215.H0_H0 ;  /* 0x200000d7ff337230 */ /* 0x000fe40000004100 */
[----:B------:R-:W-:Y:S02]  /*5770*/  HADD2.F32 R52, -RZ, R37.H0_H0 ;  /* 0x20000025ff347230 */ /* 0x000fe40000004100 */
[----:B------:R-:W-:-:S04]  /*5780*/  FMUL.FTZ R50, R130, R50 ;  /* 0x0000003282327220 */ /* 0x000fc80000410000 */
[----:B------:R-:W-:Y:S01]  /*5790*/  FFMA.FTZ R50, R50, R51, R52 ;  /* 0x0000003332327223 */ /* 0x000fe20000010034 */
[----:B------:R-:W-:Y:S01]  /*57a0*/  FADD.FTZ R51, -R131, R55 ;  /* 0x0000003783337221 */ /* 0x000fe20000010100 */
[--C-:B------:R-:W-:Y:S02]  /*57b0*/  HADD2.F32 R52, -RZ, R252.reuse.H1_H1 ;  /* 0x300000fcff347230 */ /* 0x100fe40000004100 */
[----:B------:R-:W-:Y:S02]  /*57c0*/  HADD2.F32 R53, -RZ, R252.H0_H0 ;  /* 0x200000fcff357230 */ /* 0x000fe40000004100 */
[----:B------:R-:W-:-:S04]  /*57d0*/  FMUL.FTZ R51, R130, R51 ;  /* 0x0000003382337220 */ /* 0x000fc80000410000 */
[----:B------:R-:W-:Y:S01]  /*57e0*/  FFMA.FTZ R51, R51, R52, R53 ;  /* 0x0000003433337223 */ /* 0x000fe20000010035 */
[----:B------:R-:W-:-:S05]  /*57f0*/  IMAD.WIDE.U32 R52, R161, 0x10, R196 ;  /* 0x00000010a1347825 */ /* 0x000fca00078e00c4 */
[----:B------:R0:W-:Y:S02]  /*5800*/  STG.E.128 desc[UR6][R52.64], R48 ;  /* 0x0000003034007986 */ /* 0x0001e4000c101d06 */
[----:B0-----:R-:W-:Y:S01]  /*5810*/  FADD.FTZ R48, -R131, R56 ;  /* 0x0000003883307221 */ /* 0x001fe20000010100 */
[----:B------:R-:W-:Y:S02]  /*5820*/  HADD2.F32 R49, -RZ, R214.H1_H1 ;  /* 0x300000d6ff317230 */ /* 0x000fe40000004100 */
        /* <DEDUP_REMOVED lines=19> */
[----:B------:R0:W-:Y:S01]  /*5960*/  STG.E.128 desc[UR6][R52.64], R48 ;  /* 0x0000003034007986 */ /* 0x0001e2000c101d06 */
[----:B------:R-:W-:Y:S02]  /*5970*/  HADD2.F32 R56, -RZ, R33.H0_H0 ;  /* 0x20000021ff387230 */ /* 0x000fe40000004100 */
[----:B------:R-:W-:Y:S01]  /*5980*/  FMUL.FTZ R57, R130, R62 ;  /* 0x0000003e82397220 */ /* 0x000fe20000410000 */
[----:B0-----:R-:W-:Y:S02]  /*5990*/  HADD2.F32 R48, -RZ, R213.H1_H1 ;  /* 0x300000d5ff307230 */ /* 0x001fe40000004100 */
[----:B------:R-:W-:Y:S02]  /*59a0*/  HADD2.F32 R49, -RZ, R32.H0_H0 ;  /* 0x20000020ff317230 */ /* 0x000fe40000004100 */
[----:B------:R-:W-:-:S03]  /*59b0*/  HADD2.F32 R50, -RZ, R249.H0_H0 ;  /* 0x200000f9ff327230 */ /* 0x000fc60000004100 */
[----:B------:R-:W-:Y:S01]  /*59c0*/  FFMA.FTZ R48, R60, R48, R49 ;  /* 0x000000303c307223 */ /* 0x000fe20000010031 */
[----:B------:R-:W-:Y:S02]  /*59d0*/  HADD2.F32 R49, -RZ, R249.H1_H1 ;  /* 0x300000f9ff317230 */ /* 0x000fe40000004100 */
[----:B------:R-:W-:-:S03]  /*59e0*/  FADD.FTZ R51, -R131, R63 ;  /* 0x0000003f83337221 */ /* 0x000fc60000010100 */
[----:B------:R-:W-:Y:S01]  /*59f0*/  FFMA.FTZ R49, R61, R49, R50 ;  /* 0x000000313d317223 */ /* 0x000fe20000010032 */
[----:B------:R-:W-:Y:S02]  /*5a00*/  HADD2.F32 R50, -RZ, R213.H0_H0 ;  /* 0x200000d5ff327230 */ /* 0x000fe40000004100 */
[----:B------:R-:W-:-:S03]  /*5a10*/  FMUL.FTZ R51, R130, R51 ;  /* 0x0000003382337220 */ /* 0x000fc60000410000 */
[----:B------:R-:W-:Y:S01]  /*5a20*/  FFMA.FTZ R50, R57, R50, R56 ;  /* 0x0000003239327223 */ /* 0x000fe20000010038 */
[--C-:B------:R-:W-:Y:S02]  /*5a30*/  HADD2.F32 R56, -RZ, R248.reuse.H1_H1 ;  /* 0x300000f8ff387230 */ /* 0x100fe40000004100 */
[----:B------:R-:W-:Y:S02]  /*5a40*/  HADD2.F32 R57, -RZ, R248.H0_H0 ;  /* 0x200000f8ff397230 */ /* 0x000fe40000004100 */
[----:B------:R-:W-:-:S03]  /*5a50*/  FADD.FTZ R52, -R131, R64 ;  /* 0x0000004083347221 */ /* 0x000fc60000010100 */
[----:B------:R-:W-:Y:S01]  /*5a60*/  FFMA.FTZ R51, R51, R56, R57 ;  /* 0x0000003833337223 */ /* 0x000fe20000010039 */
[----:B------:R-:W-:Y:S02]  /*5a70*/  HADD2.F32 R56, -RZ, R212.H1_H1 ;  /* 0x300000d4ff387230 */ /* 0x000fe40000004100 */
[----:B------:R-:W-:Y:S01]  /*5a80*/  FMUL.FTZ R52, R130, R52 ;  /* 0x0000003482347220 */ /* 0x000fe20000410000 */
[----:B------:R-:W-:Y:S02]  /*5a90*/  HADD2.F32 R57, -RZ, R30.H0_H0 ;  /* 0x2000001eff397230 */ /* 0x000fe40000004100 */
[----:B------:R-:W-:-:S03]  /*5aa0*/  FADD.FTZ R53, -R131, R65 ;  /* 0x0000004183357221 */ /* 0x000fc60000010100 */
[----:B------:R-:W-:Y:S01]  /*5ab0*/  FFMA.FTZ R52, R52, R56, R57 ;  /* 0x0000003834347223 */ /* 0x000fe20000010039 */
[--C-:B------:R-:W-:Y:S02]  /*5ac0*/  HADD2.F32 R56, -RZ, R247.reuse.H1_H1 ;  /* 0x300000f7ff387230 */ /* 0x100fe40000004100 */
[----:B------:R-:W-:Y:S01]  /*5ad0*/  FMUL.FTZ R53, R130, R53 ;  /* 0x0000003582357220 */ /* 0x000fe20000410000 */
[----:B------:R-:W-:Y:S02]  /*5ae0*/  HADD2.F32 R57, -RZ, R247.H0_H0 ;  /* 0x200000f7ff397230 */ /* 0x000fe40000004100 */
[----:B------:R-:W-:-:S03]  /*5af0*/  FADD.FTZ R54, -R131, R66 ;  /* 0x0000004283367221 */ /* 0x000fc60000010100 */
[----:B------:R-:W-:Y:S01]  /*5b00*/  FFMA.FTZ R53, R53, R56, R57 ;  /* 0x0000003835357223 */ /* 0x000fe20000010039 */
[----:B------:R-:W-:Y:S02]  /*5b10*/  HADD2.F32 R56, -RZ, R212.H0_H0 ;  /* 0x200000d4ff387230 */ /* 0x000fe40000004100 */
[----:B------:R-:W-:Y:S01]  /*5b20*/  FMUL.FTZ R54, R130, R54 ;  /* 0x0000003682367220 */ /* 0x000fe20000410000 */
[----:B------:R-:W-:Y:S02]  /*5b30*/  HADD2.F32 R57, -RZ, R31.H0_H0 ;  /* 0x2000001fff397230 */ /* 0x000fe40000004100 */
[----:B------:R-:W-:-:S03]  /*5b40*/  FADD.FTZ R55, -R131, R67 ;  /* 0x0000004383377221 */ /* 0x000fc60000010100 */
[----:B------:R-:W-:Y:S01]  /*5b50*/  FFMA.FTZ R54, R54, R56, R57 ;  /* 0x0000003836367223 */ /* 0x000fe20000010039 */
[--C-:B------:R-:W-:Y:S02]  /*5b60*/  HADD2.F32 R56, -RZ, R246.reuse.H1_H1 ;  /* 0x300000f6ff387230 */ /* 0x100fe40000004100 */
[C---:B------:R-:W-:Y:S01]  /*5b70*/  FMUL.FTZ R55, R130.reuse, R55 ;  /* 0x0000003782377220 */ /* 0x040fe20000410000 */
[----:B------:R-:W-:Y:S02]  /*5b80*/  HADD2.F32 R57, -RZ, R246.H0_H0 ;  /* 0x200000f6ff397230 */ /* 0x000fe40000004100 */
[----:B------:R-:W-:Y:S01]  /*5b90*/  FADD.FTZ R58, -R131, R125 ;  /* 0x0000007d833a7221 */ /* 0x000fe20000010100 */
[----:B------:R-:W-:Y:S02]  /*5ba0*/  FMUL.FTZ R158, R130, R69 ;  /* 0x00000045829e7220 */ /* 0x000fe40000410000 */
[----:B------:R-:W-:Y:S01]  /*5bb0*/  FFMA.FTZ R55, R55, R56, R57 ;  /* 0x0000003837377223 */ /* 0x000fe20000010039 */
[----:B------:R-:W-:-:S04]  /*5bc0*/  IMAD.WIDE.U32 R56, R151, 0x10, R196 ;  /* 0x0000001097387825 */ /* 0x000fc800078e00c4 */
[----:B------:R-:W-:Y:S01]  /*5bd0*/  FMUL.FTZ R69, R130, R58 ;  /* 0x0000003a82457220 */ /* 0x000fe20000410000 */
[----:B------:R-:W-:-:S04]  /*5be0*/  IMAD.WIDE.U32 R150, R150, 0x10, R196 ;  /* 0x0000001096967825 */ /* 0x000fc800078e00c4 */
[C---:B------:R-:W-:Y:S01]  /*5bf0*/  FADD.FTZ R120, -R131.reuse, R92 ;  /* 0x0000005c83787221 */ /* 0x040fe20000010100 */
[C---:B------:R-:W-:Y:S01]  /*5c00*/  FMUL.FTZ R92, R130.reuse, R68 ;  /* 0x00000044825c7220 */ /* 0x040fe20000410000 */
[----:B------:R0:W-:Y:S01]  /*5c10*/  STG.E.128 desc[UR6][R56.64], R48 ;  /* 0x0000003038007986 */ /* 0x0001e2000c101d06 */
[----:B------:R-:W-:Y:S02]  /*5c20*/  HADD2.F32 R58, -RZ, R28.H0_H0 ;  /* 0x2000001cff3a7230 */ /* 0x000fe40000004100 */
        /* <DEDUP_REMOVED lines=12> */
[----:B0-----:R-:W-:-:S02]  /*5cf0*/  HADD2.F32 R50, -RZ, R211.H0_H0 ;  /* 0x200000d3ff327230 */ /* 0x001fc40000004100 */
[----:B------:R-:W-:Y:S01]  /*5d00*/  FFMA.FTZ R48, R92, R90, R58 ;  /* 0x0000005a5c307223 */ /* 0x000fe2000001003a */
[----:B------:R-:W-:Y:S02]  /*5d10*/  HADD2.F32 R57, -RZ, R29.H0_H0 ;  /* 0x2000001dff397230 */ /* 0x000fe40000004100 */
[----:B-1----:R-:W-:Y:S02]  /*5d20*/  HADD2.F32 R52, -RZ, R210.H1_H1 ;  /* 0x300000d2ff347230 */ /* 0x002fe40000004100 */
[----:B------:R-:W-:Y:S02]  /*5d30*/  HADD2.F32 R55, -RZ, R26.H0_H0 ;  /* 0x2000001aff377230 */ /* 0x000fe40000004100 */
[--C-:B------:R-:W-:Y:S02]  /*5d40*/  HADD2.F32 R53, -RZ, R243.reuse.H1_H1 ;  /* 0x300000f3ff357230 */ /* 0x100fe40000004100 */
[----:B------:R-:W-:Y:S02]  /*5d50*/  HADD2.F32 R54, -RZ, R243.H0_H0 ;  /* 0x200000f3ff367230 */ /* 0x000fe40000004100 */
[----:B------:R-:W-:-:S02]  /*5d60*/  HADD2.F32 R51, -RZ, R244.H1_H1 ;  /* 0x300000f4ff337230 */ /* 0x000fc40000004100 */
[----:B------:R-:W-:Y:S02]  /*5d70*/  HADD2.F32 R56, -RZ, R244.H0_H0 ;  /* 0x200000f4ff387230 */ /* 0x000fe40000004100 */
[--C-:B------:R-:W-:Y:S02]  /*5d80*/  HADD2.F32 R49, -RZ, R245.reuse.H1_H1 ;  /* 0x300000f5ff317230 */ /* 0x100fe40000004100 */
[----:B------:R-:W-:Y:S02]  /*5d90*/  HADD2.F32 R58, -RZ, R245.H0_H0 ;  /* 0x200000f5ff3a7230 */ /* 0x000fe40000004100 */
[----:B------:R-:W-:Y:S01]  /*5da0*/  FFMA.FTZ R52, R72, R52, R55 ;  /* 0x0000003448347223 */ /* 0x000fe20000010037 */
[----:B------:R-:W-:Y:S01]  /*5db0*/  FFMA.FTZ R53, R73, R53, R54 ;  /* 0x0000003549357223 */ /* 0x000fe20000010036 */
[C---:B------:R-:W-:Y:S01]  /*5dc0*/  FMUL.FTZ R112, R130.reuse, R61 ;  /* 0x0000003d82707220 */ /* 0x040fe20000410000 */
[----:B------:R-:W-:Y:S01]  /*5dd0*/  FMUL.FTZ R111, R130, R60 ;  /* 0x0000003c826f7220 */ /* 0x000fe20000410000 */
[----:B------:R-:W-:Y:S01]  /*5de0*/  FFMA.FTZ R50, R70, R50, R57 ;  /* 0x0000003246327223 */ /* 0x000fe20000010039 */
[----:B------:R-:W-:Y:S01]  /*5df0*/  FFMA.FTZ R51, R71, R51, R56 ;  /* 0x0000003347337223 */ /* 0x000fe20000010038 */
[----:B------:R-:W-:-:S02]  /*5e00*/  HADD2.F32 R54, -RZ, R210.H0_H0 ;  /* 0x200000d2ff367230 */ /* 0x000fc40000004100 */
[C---:B------:R-:W-:Y:S01]  /*5e10*/  FADD.FTZ R64, -R131.reuse, R98 ;  /* 0x0000006283407221 */ /* 0x040fe20000010100 */
[----:B------:R-:W-:Y:S02]  /*5e20*/  HADD2.F32 R63, -RZ, R27.H0_H0 ;  /* 0x2000001bff3f7230 */ /* 0x000fe40000004100 */
[C---:B------:R-:W-:Y:S01]  /*5e30*/  FADD.FTZ R65, -R131.reuse, R104 ;  /* 0x0000006883417221 */ /* 0x040fe20000010100 */
[--C-:B------:R-:W-:Y:S02]  /*5e40*/  HADD2.F32 R55, -RZ, R242.reuse.H1_H1 ;  /* 0x300000f2ff377230 */ /* 0x100fe40000004100 */
[----:B------:R-:W-:Y:S01]  /*5e50*/  FMUL.FTZ R107, R130, R105 ;  /* 0x00000069826b7220 */ /* 0x000fe20000410000 */
[----:B------:R-:W-:Y:S02]  /*5e60*/  HADD2.F32 R62, -RZ, R242.H0_H0 ;  /* 0x200000f2ff3e7230 */ /* 0x000fe40000004100 */
[----:B------:R-:W-:Y:S01]  /*5e70*/  FADD.FTZ R67, -R131, R99 ;  /* 0x0000006383437221 */ /* 0x000fe20000010100 */
[----:B------:R-:W-:-:S02]  /*5e80*/  HADD2.F32 R56, -RZ, R209.H1_H1 ;  /* 0x300000d1ff387230 */ /* 0x000fc40000004100 */
[C---:B------:R-:W-:Y:S01]  /*5e90*/  FADD.FTZ R66, -R131.reuse, R102 ;  /* 0x0000006683427221 */ /* 0x040fe20000010100 */
[----:B------:R-:W-:Y:S02]  /*5ea0*/  HADD2.F32 R61, -RZ, R24.H0_H0 ;  /* 0x20000018ff3d7230 */ /* 0x000fe40000004100 */
[----:B------:R-:W-:Y:S01]  /*5eb0*/  FMUL.FTZ R105, R130, R59 ;  /* 0x0000003b82697220 */ /* 0x000fe20000410000 */
[--C-:B------:R-:W-:Y:S02]  /*5ec0*/  HADD2.F32 R57, -RZ, R241.reuse.H1_H1 ;  /* 0x300000f1ff397230 */ /* 0x100fe40000004100 */
[----:B------:R-:W-:Y:S01]  /*5ed0*/  FFMA.FTZ R49, R158, R49, R58 ;  /* 0x000000319e317223 */ /* 0x000fe2000001003a */
[----:B------:R-:W-:Y:S02]  /*5ee0*/  HADD2.F32 R60, -RZ, R241.H0_H0 ;  /* 0x200000f1ff3c7230 */ /* 0x000fe40000004100 */
[----:B------:R-:W-:Y:S01]  /*5ef0*/  FADD.FTZ R104, -R131, R108 ;  /* 0x0000006c83687221 */ /* 0x000fe20000010100 */
[----:B------:R-:W-:-:S02]  /*5f00*/  HADD2.F32 R58, -RZ, R209.H0_H0 ;  /* 0x200000d1ff3a7230 */ /* 0x000fc40000004100 */
[C---:B------:R-:W-:Y:S01]  /*5f10*/  FADD.FTZ R98, -R131.reuse, R114 ;  /* 0x0000007283627221 */ /* 0x040fe20000010100 */
[----:B------:R-:W-:Y:S02]  /*5f20*/  HADD2.F32 R59, -RZ, R25.H0_H0 ;  /* 0x20000019ff3b7230 */ /* 0x000fe40000004100 */
        /* <DEDUP_REMOVED lines=10> */
[----:B------:R-:W-:-:S02]  /*5fd0*/  HADD2.F32 R62, -RZ, R208.H0_H0 ;  /* 0x200000d0ff3e7230 */ /* 0x000fc40000004100 */
[----:B------:R-:W-:Y:S02]  /*5fe0*/  HADD2.F32 R65, -RZ, R23.H0_H0 ;  /* 0x20000017ff417230 */ /* 0x000fe40000004100 */
[--C-:B------:R-:W-:Y:S02]  /*5ff0*/  HADD2.F32 R63, -RZ, R238.reuse.H1_H1 ;  /* 0x300000eeff3f7230 */ /* 0x100fe40000004100 */
[----:B------:R-:W-:Y:S02]  /*6000*/  HADD2.F32 R64, -RZ, R238.H0_H0 ;  /* 0x200000eeff407230 */ /* 0x000fe40000004100 */
[----:B------:R-:W-:Y:S01]  /*6010*/  FADD.FTZ R121, -R131, R91 ;  /* 0x0000005b83797221 */ /* 0x000fe20000010100 */
[----:B------:R-:W-:Y:S02]  /*6020*/  HADD2.F32 R60, -RZ, R208.H1_H1 ;  /* 0x300000d0ff3c7230 */ /* 0x000fe40000004100 */
[----:B------:R-:W-:Y:S01]  /*6030*/  FFMA.FTZ R58, R78, R58, R59 ;  /* 0x0000003a4e3a7223 */ /* 0x000fe2000001003b */
[----:B------:R-:W-:-:S02]  /*6040*/  HADD2.F32 R67, -RZ, R22.H0_H0 ;  /* 0x20000016ff437230 */ /* 0x000fc40000004100 */
[--C-:B------:R-:W-:Y:S02]  /*6050*/  HADD2.F32 R61, -RZ, R239.reuse.H1_H1 ;  /* 0x300000efff3d7230 */ /* 0x100fe40000004100 */
[----:B------:R-:W-:Y:S02]  /*6060*/  HADD2.F32 R66, -RZ, R239.H0_H0 ;  /* 0x200000efff427230 */ /* 0x000fe40000004100 */
[----:B------:R-:W-:Y:S01]  /*6070*/  FADD.FTZ R91, -R131, R126 ;  /* 0x0000007e835b7221 */ /* 0x000fe20000010100 */
[--C-:B------:R-:W-:Y:S02]  /*6080*/  HADD2.F32 R59, -RZ, R240.reuse.H1_H1 ;  /* 0x300000f0ff3b7230 */ /* 0x100fe40000004100 */
[----:B------:R-:W-:Y:S02]  /*6090*/  HADD2.F32 R70, -RZ, R240.H0_H0 ;  /* 0x200000f0ff467230 */ /* 0x000fe40000004100 */
[----:B------:R-:W-:Y:S01]  /*60a0*/  FFMA.FTZ R62, R82, R62, R65 ;  /* 0x0000003e523e7223 */ /* 0x000fe20000010041 */
[----:B------:R-:W-:Y:S01]  /*60b0*/  FFMA.FTZ R63, R83, R63, R64 ;  /* 0x0000003f533f7223 */ /* 0x000fe20000010040 */
[----:B------:R-:W-:Y:S01]  /*60c0*/  FFMA.FTZ R60, R80, R60, R67 ;  /* 0x0000003c503c7223 */ /* 0x000fe20000010043 */
[----:B------:R-:W-:Y:S01]  /*60d0*/  FFMA.FTZ R61, R81, R61, R66 ;  /* 0x0000003d513d7223 */ /* 0x000fe20000010042 */
[----:B------:R-:W-:-:S04]  /*60e0*/  IMAD.WIDE.U32 R64, R153, 0x10, R196 ;  /* 0x0000001099407825 */ /* 0x000fc800078e00c4 */
[----:B------:R-:W-:Y:S01]  /*60f0*/  FMUL.FTZ R68, R130, R91 ;  /* 0x0000005b82447220 */ /* 0x000fe20000410000 */
[----:B------:R-:W-:Y:S01]  /*6100*/  FFMA.FTZ R59, R79, R59, R70 ;  /* 0x0000003b4f3b7223 */ /* 0x000fe20000010046 */
[----:B------:R-:W-:-:S04]  /*6110*/  IMAD.WIDE.U32 R66, R154, 0x10, R196 ;  /* 0x000000109a427825 */ /* 0x000fc800078e00c4 */
[C---:B------:R-:W-:Y:S01]  /*6120*/  FADD.FTZ R148, -R131.reuse, R88 ;  /* 0x0000005883947221 */ /* 0x040fe20000010100 */
[----:B------:R-:W-:Y:S01]  /*6130*/  FADD.FTZ R149, -R131, R89 ;  /* 0x0000005983957221 */ /* 0x000fe20000010100 */
[----:B------:R-:W-:-:S04]  /*6140*/  IMAD.WIDE.U32 R90, R155, 0x10, R196 ;  /* 0x000000109b5a7825 */ /* 0x000fc800078e00c4 */
[C---:B------:R-:W-:Y:S01]  /*6150*/  FADD.FTZ R129, -R131.reuse, R85 ;  /* 0x0000005583817221 */ /* 0x040fe20000010100 */
[C---:B------:R-:W-:Y:S01]  /*6160*/  FADD.FTZ R89, -R131.reuse, R119 ;  /* 0x0000007783597221 */ /* 0x040fe20000010100 */
[----:B------:R0:W-:Y:S01]  /*6170*/  STG.E.128 desc[UR6][R64.64], R48 ;  /* 0x0000003040007986 */ /* 0x0001e2000c101d06 */
[C---:B------:R-:W-:Y:S01]  /*6180*/  FADD.FTZ R85, -R131.reuse, R96 ;  /* 0x0000006083557221 */ /* 0x040fe20000010100 */
[----:B------:R-:W-:Y:S01]  /*6190*/  FMUL.FTZ R119, R130, R93 ;  /* 0x0000005d82777220 */ /* 0x000fe20000410000 */
[C---:B------:R-:W-:Y:S01]  /*61a0*/  FADD.FTZ R96, -R131.reuse, R116 ;  /* 0x0000007483607221 */ /* 0x040fe20000010100 */
[----:B------:R1:W-:Y:S01]  /*61b0*/  STG.E.128 desc[UR6][R66.64], R52 ;  /* 0x0000003442007986 */ /* 0x0003e2000c101d06 */
[----:B------:R-:W-:Y:S01]  /*61c0*/  FADD.FTZ R88, -R131, R124 ;  /* 0x0000007c83587221 */ /* 0x000fe20000010100 */
[----:B------:R-:W-:-:S04]  /*61d0*/  IMAD.WIDE.U32 R92, R156, 0x10, R196 ;  /* 0x000000109c5c7825 */ /* 0x000fc800078e00c4 */
[----:B------:R-:W-:Y:S01]  /*61e0*/  FADD.FTZ R131, -R131, R127 ;  /* 0x0000007f83837221 */ /* 0x000fe20000010100 */
[----:B------:R2:W-:Y:S01]  /*61f0*/  STG.E.128 desc[UR6][R90.64], R56 ;  /* 0x000000385a007986 */ /* 0x0005e2000c101d06 */
[C---:B------:R-:W-:Y:S01]  /*6200*/  FMUL.FTZ R124, R130.reuse, R148 ;  /* 0x00000094827c7220 */ /* 0x040fe20000410000 */
[C---:B------:R-:W-:Y:S01]  /*6210*/  FMUL.FTZ R127, R130.reuse, R129 ;  /* 0x00000081827f7220 */ /* 0x040fe20000410000 */
[----:B------:R-:W-:Y:S01]  /*6220*/  FMUL.FTZ R126, R130, R123 ;  /* 0x0000007b827e7220 */ /* 0x000fe20000410000 */
[----:B------:R3:W-:Y:S01]  /*6230*/  STG.E.128 desc[UR6][R92.64], R60 ;  /* 0x0000003c5c007986 */ /* 0x0007e2000c101d06 */
[----:B0-----:R-:W-:Y:S02]  /*6240*/  HADD2.F32 R48, -RZ, R207.H1_H1 ;  /* 0x300000cfff307230 */ /* 0x001fe40000004100 */
[----:B------:R-:W-:Y:S02]  /*6250*/  HADD2.F32 R49, -RZ, R237.H1_H1 ;  /* 0x300000edff317230 */ /* 0x000fe40000004100 */
[----:B-1----:R-:W-:-:S02]  /*6260*/  HADD2.F32 R52, -RZ, R206.H1_H1 ;  /* 0x300000ceff347230 */ /* 0x002fc40000004100 */
[----:B------:R-:W-:Y:S02]  /*6270*/  HADD2.F32 R53, -RZ, R18.H0_H0 ;  /* 0x20000012ff357230 */ /* 0x000fe40000004100 */
[----:B--2---:R-:W-:Y:S02]  /*6280*/  HADD2.F32 R57, -RZ, R20.H0_H0 ;  /* 0x20000014ff397230 */ /* 0x004fe40000004100 */
[----:B------:R-:W-:Y:S02]  /*6290*/  HADD2.F32 R56, -RZ, R237.H0_H0 ;  /* 0x200000edff387230 */ /* 0x000fe40000004100 */
[----:B------:R-:W-:Y:S01]  /*62a0*/  FFMA.FTZ R52, R124, R52, R53 ;  /* 0x000000347c347223 */ /* 0x000fe20000010035 */
[----:B------:R-:W-:Y:S02]  /*62b0*/  HADD2.F32 R50, -RZ, R207.H0_H0 ;  /* 0x200000cfff327230 */ /* 0x000fe40000004100 */
[----:B------:R-:W-:Y:S01]  /*62c0*/  FFMA.FTZ R48, R128, R48, R57 ;  /* 0x0000003080307223 */ /* 0x000fe20000010039 */
[----:B------:R-:W-:-:S02]  /*62d0*/  HADD2.F32 R55, -RZ, R21.H0_H0 ;  /* 0x20000015ff377230 */ /* 0x000fc40000004100 */
[----:B------:R-:W-:Y:S01]  /*62e0*/  FFMA.FTZ R49, R127, R49, R56 ;  /* 0x000000317f317223 */ /* 0x000fe20000010038 */
[--C-:B------:R-:W-:Y:S02]  /*62f0*/  HADD2.F32 R51, -RZ, R236.reuse.H1_H1 ;  /* 0x300000ecff337230 */ /* 0x100fe40000004100 */
[C---:B------:R-:W-:Y:S01]  /*6300*/  FMUL.FTZ R125, R130.reuse, R87 ;  /* 0x00000057827d7220 */ /* 0x040fe20000410000 */
[----:B------:R-:W-:Y:S02]  /*6310*/  HADD2.F32 R54, -RZ, R236.H0_H0 ;  /* 0x200000ecff367230 */ /* 0x000fe40000004100 */
[C---:B------:R-:W-:Y:S01]  /*6320*/  FMUL.FTZ R123, R130.reuse, R149 ;  /* 0x00000095827b7220 */ /* 0x040fe20000410000 */
[--C-:B------:R-:W-:Y:S02]  /*6330*/  HADD2.F32 R53, -RZ, R235.reuse.H1_H1 ;  /* 0x300000ebff357230 */ /* 0x100fe40000004100 */
[----:B---3--:R-:W-:Y:S02]  /*6340*/  HADD2.F32 R62, -RZ, R235.H0_H0 ;  /* 0x200000ebff3e7230 */ /* 0x008fe40000004100 */
[----:B------:R-:W-:Y:S01]  /*6350*/  FMUL.FTZ R120, R130, R120 ;  /* 0x0000007882787220 */ /* 0x000fe20000410000 */
[----:B------:R-:W-:-:S02]  /*6360*/  HADD2.F32 R56, -RZ, R204.H1_H1 ;  /* 0x300000ccff387230 */ /* 0x000fc40000004100 */
[----:B------:R-:W-:Y:S02]  /*6370*/  HADD2.F32 R59, -RZ, R16.H0_H0 ;  /* 0x20000010ff3b7230 */ /* 0x000fe40000004100 */
[--C-:B------:R-:W-:Y:S02]  /*6380*/  HADD2.F32 R57, -RZ, R233.reuse.H1_H1 ;  /* 0x300000e9ff397230 */ /* 0x100fe40000004100 */
[----:B------:R-:W-:Y:S02]  /*6390*/  HADD2.F32 R58, -RZ, R233.H0_H0 ;  /* 0x200000e9ff3a7230 */ /* 0x000fe40000004100 */
[----:B------:R-:W-:Y:S01]  /*63a0*/  FFMA.FTZ R50, R126, R50, R55 ;  /* 0x000000327e327223 */ /* 0x000fe20000010037 */
[----:B------:R-:W-:Y:S01]  /*63b0*/  FFMA.FTZ R51, R125, R51, R54 ;  /* 0x000000337d337223 */ /* 0x000fe20000010036 */
[----:B------:R-:W-:Y:S01]  /*63c0*/  FFMA.FTZ R53, R123, R53, R62 ;  /* 0x000000357b357223 */ /* 0x000fe2000001003e */
[----:B------:R-:W-:Y:S02]  /*63d0*/  HADD2.F32 R54, -RZ, R206.H0_H0 ;  /* 0x200000ceff367230 */ /* 0x000fe40000004100 */
[----:B------:R-:W-:Y:S01]  /*63e0*/  FFMA.FTZ R56, R120, R56, R59 ;  /* 0x0000003878387223 */ /* 0x000fe2000001003b */
[----:B------:R-:W-:-:S02]  /*63f0*/  HADD2.F32 R61, -RZ, R19.H0_H0 ;  /* 0x20000013ff3d7230 */ /* 0x000fc40000004100 */
[----:B------:R-:W-:Y:S01]  /*6400*/  FFMA.FTZ R57, R119, R57, R58 ;  /* 0x0000003977397223 */ /* 0x000fe2000001003a */
[--C-:B------:R-:W-:Y:S02]  /*6410*/  HADD2.F32 R55, -RZ, R234.reuse.H1_H1 ;  /* 0x300000eaff377230 */ /* 0x100fe40000004100 */
[----:B------:R-:W-:Y:S01]  /*6420*/  FMUL.FTZ R121, R130, R121 ;  /* 0x0000007982797220 */ /* 0x000fe20000410000 */
[----:B------:R-:W-:Y:S02]  /*6430*/  HADD2.F32 R60, -RZ, R234.H0_H0 ;  /* 0x200000eaff3c7230 */ /* 0x000fe40000004100 */
[----:B------:R-:W-:Y:S02]  /*6440*/  HADD2.F32 R62, -RZ, R203.H0_H0 ;  /* 0x200000cbff3e7230 */ /* 0x000fe40000004100 */
[----:B------:R-:W-:Y:S02]  /*6450*/  HADD2.F32 R63, -RZ, R15.H0_H0 ;  /* 0x2000000fff3f7230 */ /* 0x000fe40000004100 */
[----:B------:R-:W-:-:S02]  /*6460*/  HADD2.F32 R58, -RZ, R204.H0_H0 ;  /* 0x200000ccff3a7230 */ /* 0x000fc40000004100 */
[----:B------:R-:W-:Y:S02]  /*6470*/  HADD2.F32 R67, -RZ, R17.H0_H0 ;  /* 0x20000011ff437230 */ /* 0x000fe40000004100 */
[--C-:B------:R-:W-:Y:S02]  /*6480*/  HADD2.F32 R59, -RZ, R232.reuse.H1_H1 ;  /* 0x300000e8ff3b7230 */ /* 0x100fe40000004100 */
[----:B------:R-:W-:Y:S02]  /*6490*/  HADD2.F32 R66, -RZ, R232.H0_H0 ;  /* 0x200000e8ff427230 */ /* 0x000fe40000004100 */
[----:B------:R-:W-:Y:S01]  /*64a0*/  FFMA.FTZ R54, R122, R54, R61 ;  /* 0x000000367a367223 */ /* 0x000fe2000001003d */
[----:B------:R-:W-:-:S04]  /*64b0*/  IMAD.WIDE.U32 R80, R157, 0x10, R196 ;  /* 0x000000109d507825 */ /* 0x000fc800078e00c4 */
[----:B------:R-:W-:Y:S01]  /*64c0*/  FFMA.FTZ R55, R121, R55, R60 ;  /* 0x0000003779377223 */ /* 0x000fe2000001003c */
[----:B------:R-:W-:Y:S01]  /*64d0*/  FFMA.FTZ R62, R114, R62, R63 ;  /* 0x0000003e723e7223 */ /* 0x000fe2000001003f */
[----:B------:R-:W-:Y:S01]  /*64e0*/  FFMA.FTZ R58, R118, R58, R67 ;  /* 0x0000003a763a7223 */ /* 0x000fe20000010043 */
[----:B------:R-:W-:-:S04]  /*64f0*/  IMAD.WIDE.U32 R160, R160, 0x10, R196 ;  /* 0x00000010a0a07825 */ /* 0x000fc800078e00c4 */
[----:B------:R-:W-:Y:S01]  /*6500*/  FFMA.FTZ R59, R117, R59, R66 ;  /* 0x0000003b753b7223 */ /* 0x000fe20000010042 */
[----:B------:R-:W-:Y:S01]  /*6510*/  FMUL.FTZ R116, R130, R85 ;  /* 0x0000005582747220 */ /* 0x000fe20000410000 */
[----:B------:R-:W-:Y:S01]  /*6520*/  IMAD.WIDE.U32 R82, R164, 0x10, R196 ;  /* 0x00000010a4527825 */ /* 0x000fe200078e00c4 */
[----:B------:R0:W-:Y:S03]  /*6530*/  STG.E.128 desc[UR6][R80.64], R48 ;  /* 0x0000003050007986 */ /* 0x0001e6000c101d06 */
[----:B------:R-:W-:Y:S02]  /*6540*/  HADD2.F32 R60, -RZ, R203.H1_H1 ;  /* 0x300000cbff3c7230 */ /* 0x000fe40000004100 */
[----:B------:R-:W-:Y:S02]  /*6550*/  HADD2.F32 R65, -RZ, R14.H0_H0 ;  /* 0x2000000eff417230 */ /* 0x000fe40000004100 */
[----:B------:R-:W-:-:S02]  /*6560*/  HADD2.F32 R61, -RZ, R231.H1_H1 ;  /* 0x300000e7ff3d7230 */ /* 0x000fc40000004100 */
[----:B------:R-:W-:Y:S02]  /*6570*/  HADD2.F32 R64, -RZ, R231.H0_H0 ;  /* 0x200000e7ff407230 */ /* 0x000fe40000004100 */
[--C-:B------:R-:W-:Y:S02]  /*6580*/  HADD2.F32 R63, -RZ, R230.reuse.H1_H1 ;  /* 0x300000e6ff3f7230 */ /* 0x100fe40000004100 */
[----:B------:R-:W-:Y:S01]  /*6590*/  HADD2.F32 R114, -RZ, R230.H0_H0 ;  /* 0x200000e6ff727230 */ /* 0x000fe20000004100 */
[----:B------:R1:W-:Y:S01]  /*65a0*/  STG.E.128 desc[UR6][R160.64], R52 ;  /* 0x00000034a0007986 */ /* 0x0003e2000c101d06 */
[----:B------:R-:W-:-:S04]  /*65b0*/  IMAD.WIDE.U32 R84, R167, 0x10, R196 ;  /* 0x00000010a7547825 */ /* 0x000fc800078e00c4 */
[----:B------:R-:W-:Y:S01]  /*65c0*/  FFMA.FTZ R60, R116, R60, R65 ;  /* 0x0000003c743c7223 */ /* 0x000fe20000010041 */
[----:B------:R-:W-:Y:S01]  /*65d0*/  FFMA.FTZ R61, R115, R61, R64 ;  /* 0x0000003d733d7223 */ /* 0x000fe20000010040 */
[----:B------:R-:W-:Y:S01]  /*65e0*/  FFMA.FTZ R63, R113, R63, R114 ;  /* 0x0000003f713f7223 */ /* 0x000fe20000010072 */
[----:B------:R2:W-:Y:S01]  /*65f0*/  STG.E.128 desc[UR6][R82.64], R56 ;  /* 0x0000003852007986 */ /* 0x0005e2000c101d06 */
[C---:B------:R-:W-:Y:S01]  /*6600*/  FMUL.FTZ R104, R130.reuse, R104 ;  /* 0x0000006882687220 */ /* 0x040fe20000410000 */
[----:B0-----:R-:W-:Y:S02]  /*6610*/  HADD2.F32 R48, -RZ, R201.H1_H1 ;  /* 0x300000c9ff307230 */ /* 0x001fe40000004100 */
[----:B------:R-:W-:Y:S01]  /*6620*/  FMUL.FTZ R106, R130, R106 ;  /* 0x0000006a826a7220 */ /* 0x000fe20000410000 */
[----:B------:R-:W-:Y:S01]  /*6630*/  HADD2.F32 R49, -RZ, R227.H1_H1 ;  /* 0x300000e3ff317230 */ /* 0x000fe20000004100 */
[----:B------:R-:W0:Y:S01]  /*6640*/  LDC.64 R80, c[0x0][0x380] ;  /* 0x0000e000ff507b82 */ /* 0x000e220000000a00 */
[----:B------:R-:W-:-:S02]  /*6650*/  HADD2.F32 R50, -RZ, R201.H0_H0 ;  /* 0x200000c9ff327230 */ /* 0x000fc40000004100 */
[----:B------:R-:W-:Y:S02]  /*6660*/  HADD2.F32 R51, -RZ, R226.H1_H1 ;  /* 0x300000e2ff337230 */ /* 0x000fe40000004100 */
[----:B------:R-:W-:Y:S02]  /*6670*/  HADD2.F32 R64, -RZ, R202.H1_H1 ;  /* 0x300000caff407230 */ /* 0x000fe40000004100 */
[----:B-1----:R-:W-:Y:S02]  /*6680*/  HADD2.F32 R52, -RZ, R200.H1_H1 ;  /* 0x300000c8ff347230 */ /* 0x002fe40000004100 */
[----:B------:R-:W-:Y:S02]  /*6690*/  HADD2.F32 R53, -RZ, R8.H0_H0 ;  /* 0x20000008ff357230 */ /* 0x000fe40000004100 */
[----:B------:R-:W-:Y:S02]  /*66a0*/  HADD2.F32 R55, -RZ, R11.H0_H0 ;  /* 0x2000000bff377230 */ /* 0x000fe40000004100 */
[----:B--2---:R-:W-:-:S02]  /*66b0*/  HADD2.F32 R57, -RZ, R10.H0_H0 ;  /* 0x2000000aff397230 */ /* 0x004fc40000004100 */
[----:B------:R-:W-:Y:S02]  /*66c0*/  HADD2.F32 R56, -RZ, R227.H0_H0 ;  /* 0x200000e3ff387230 */ /* 0x000fe40000004100 */
[----:B------:R-:W-:Y:S02]  /*66d0*/  HADD2.F32 R54, -RZ, R226.H0_H0 ;  /* 0x200000e2ff367230 */ /* 0x000fe40000004100 */
[----:B------:R-:W-:Y:S02]  /*66e0*/  HADD2.F32 R93, -RZ, R12.H0_H0 ;  /* 0x2000000cff5d7230 */ /* 0x000fe40000004100 */
[--C-:B------:R-:W-:Y:S02]  /*66f0*/  HADD2.F32 R65, -RZ, R229.reuse.H1_H1 ;  /* 0x300000e5ff417230 */ /* 0x100fe40000004100 */
[----:B------:R-:W-:Y:S02]  /*6700*/  HADD2.F32 R92, -RZ, R229.H0_H0 ;  /* 0x200000e5ff5c7230 */ /* 0x000fe40000004100 */
[----:B------:R-:W-:-:S02]  /*6710*/  HADD2.F32 R66, -RZ, R202.H0_H0 ;  /* 0x200000caff427230 */ /* 0x000fc40000004100 */
[----:B------:R-:W-:Y:S02]  /*6720*/  HADD2.F32 R91, -RZ, R13.H0_H0 ;  /* 0x2000000dff5b7230 */ /* 0x000fe40000004100 */
[--C-:B------:R-:W-:Y:S02]  /*6730*/  HADD2.F32 R67, -RZ, R228.reuse.H1_H1 ;  /* 0x300000e4ff437230 */ /* 0x100fe40000004100 */
[----:B------:R-:W-:Y:S01]  /*6740*/  HADD2.F32 R90, -RZ, R228.H0_H0 ;  /* 0x200000e4ff5a7230 */ /* 0x000fe20000004100 */
[----:B------:R1:W-:Y:S01]  /*6750*/  STG.E.128 desc[UR6][R84.64], R60 ;  /* 0x0000003c54007986 */ /* 0x0003e2000c101d06 */
[----:B------:R-:W-:Y:S01]  /*6760*/  FFMA.FTZ R52, R104, R52, R53 ;  /* 0x0000003468347223 */ /* 0x000fe20000010035 */
[----:B------:R-:W-:Y:S01]  /*6770*/  FFMA.FTZ R48, R108, R48, R57 ;  /* 0x000000306c307223 */ /* 0x000fe20000010039 */
[----:B------:R-:W-:Y:S01]  /*6780*/  FFMA.FTZ R49, R107, R49, R56 ;  /* 0x000000316b317223 */ /* 0x000fe20000010038 */
[----:B------:R-:W-:Y:S01]  /*6790*/  FFMA.FTZ R50, R106, R50, R55 ;  /* 0x000000326a327223 */ /* 0x000fe20000010037 */
[----:B------:R-:W-:Y:S01]  /*67a0*/  FFMA.FTZ R51, R105, R51, R54 ;  /* 0x0000003369337223 */ /* 0x000fe20000010036 */
[----:B------:R-:W-:-:S02]  /*67b0*/  HADD2.F32 R53, -RZ, R225.H1_H1 ;  /* 0x300000e1ff357230 */ /* 0x000fc40000004100 */
[----:B------:R-:W-:Y:S01]  /*67c0*/  FMUL.FTZ R103, R130, R103 ;  /* 0x0000006782677220 */ /* 0x000fe20000410000 */
[----:B------:R-:W-:-:S04]  /*67d0*/  IMAD.WIDE.U32 R86, R169, 0x10, R196 ;  /* 0x00000010a9567825 */ /* 0x000fc800078e00c4 */
[----:B------:R-:W-:Y:S01]  /*67e0*/  FFMA.FTZ R64, R112, R64, R93 ;  /* 0x0000004070407223 */ /* 0x000fe2000001005d */
[----:B------:R-:W-:Y:S01]  /*67f0*/  FFMA.FTZ R65, R111, R65, R92 ;  /* 0x000000416f417223 */ /* 0x000fe2000001005c */
[----:B------:R-:W-:Y:S01]  /*6800*/  FFMA.FTZ R66, R110, R66, R91 ;  /* 0x000000426e427223 */ /* 0x000fe2000001005b */
[----:B------:R-:W-:Y:S01]  /*6810*/  FFMA.FTZ R67, R109, R67, R90 ;  /* 0x000000436d437223 */ /* 0x000fe2000001005a */
[----:B------:R-:W-:Y:S02]  /*6820*/  HADD2.F32 R54, -RZ, R200.H0_H0 ;  /* 0x200000c8ff367230 */ /* 0x000fe40000004100 */
[C---:B------:R-:W-:Y:S01]  /*6830*/  FMUL.FTZ R102, R130.reuse, R102 ;  /* 0x0000006682667220 */ /* 0x040fe20000410000 */
[----:B------:R-:W-:Y:S02]  /*6840*/  HADD2.F32 R55, -RZ, R224.H1_H1 ;  /* 0x300000e0ff377230 */ /* 0x000fe40000004100 */
[----:B------:R-:W-:Y:S01]  /*6850*/  FMUL.FTZ R101, R130, R101 ;  /* 0x0000006582657220 */ /* 0x000fe20000410000 */
[----:B------:R-:W-:-:S02]  /*6860*/  HADD2.F32 R56, -RZ, R199.H1_H1 ;  /* 0x300000c7ff387230 */ /* 0x000fc40000004100 */
[----:B-1----:R-:W-:Y:S02]  /*6870*/  HADD2.F32 R62, -RZ, R225.H0_H0 ;  /* 0x200000e1ff3e7230 */ /* 0x002fe40000004100 */
[C---:B------:R-:W-:Y:S01]  /*6880*/  FMUL.FTZ R100, R130.reuse, R100 ;  /* 0x0000006482647220 */ /* 0x040fe20000410000 */
[----:B------:R-:W-:Y:S02]  /*6890*/  HADD2.F32 R61, -RZ, R9.H0_H0 ;  /* 0x20000009ff3d7230 */ /* 0x000fe40000004100 */
[----:B------:R-:W-:Y:S01]  /*68a0*/  FMUL.FTZ R99, R130, R99 ;  /* 0x0000006382637220 */ /* 0x000fe20000410000 */
[----:B------:R-:W-:Y:S02]  /*68b0*/  HADD2.F32 R60, -RZ, R224.H0_H0 ;  /* 0x200000e0ff3c7230 */ /* 0x000fe40000004100 */
[----:B------:R-:W-:Y:S02]  /*68c0*/  HADD2.F32 R59, -RZ, R6.H0_H0 ;  /* 0x20000006ff3b7230 */ /* 0x000fe40000004100 */
[----:B------:R-:W-:-:S02]  /*68d0*/  HADD2.F32 R57, -RZ, R223.H1_H1 ;  /* 0x300000dfff397230 */ /* 0x000fc40000004100 */
[----:B------:R-:W-:Y:S02]  /*68e0*/  HADD2.F32 R58, -RZ, R223.H0_H0 ;  /* 0x200000dfff3a7230 */ /* 0x000fe40000004100 */
[----:B------:R-:W-:Y:S01]  /*68f0*/  FFMA.FTZ R53, R103, R53, R62 ;  /* 0x0000003567357223 */ /* 0x000fe2000001003e */
[----:B------:R1:W-:Y:S01]  /*6900*/  STG.E.128 desc[UR6][R86.64], R64 ;  /* 0x0000004056007986 */ /* 0x0003e2000c101d06 */
[----:B------:R-:W-:Y:S01]  /*6910*/  FFMA.FTZ R54, R102, R54, R61 ;  /* 0x0000003666367223 */ /* 0x000fe2000001003d */
[----:B------:R-:W-:Y:S01]  /*6920*/  FFMA.FTZ R55, R101, R55, R60 ;  /* 0x0000003765377223 */ /* 0x000fe2000001003c */
[----:B------:R-:W-:Y:S01]  /*6930*/  FFMA.FTZ R56, R100, R56, R59 ;  /* 0x0000003864387223 */ /* 0x000fe2000001003b */
[----:B------:R-:W-:Y:S01]  /*6940*/  FFMA.FTZ R57, R99, R57, R58 ;  /* 0x0000003963397223 */ /* 0x000fe2000001003a */
[----:B------:R-:W-:Y:S02]  /*6950*/  HADD2.F32 R62, -RZ, R198.H0_H0 ;  /* 0x200000c6ff3e7230 */ /* 0x000fe40000004100 */
[----:B------:R-:W-:Y:S01]  /*6960*/  FMUL.FTZ R94, R130, R94 ;  /* 0x0000005e825e7220 */ /* 0x000fe20000410000 */
        /* <DEDUP_REMOVED lines=9> */
[----:B-1----:R-:W-:Y:S02]  /*6a00*/  HADD2.F32 R67, -RZ, R7.H0_H0 ;  /* 0x20000007ff437230 */ /* 0x002fe40000004100 */
[----:B------:R-:W-:Y:S02]  /*6a10*/  HADD2.F32 R66, -RZ, R222.H0_H0 ;  /* 0x200000deff427230 */ /* 0x000fe40000004100 */
[----:B------:R-:W-:Y:S02]  /*6a20*/  HADD2.F32 R65, -RZ, R4.H0_H0 ;  /* 0x20000004ff417230 */ /* 0x000fe40000004100 */
[----:B------:R-:W-:Y:S02]  /*6a30*/  HADD2.F32 R64, -RZ, R221.H0_H0 ;  /* 0x200000ddff407230 */ /* 0x000fe40000004100 */
[----:B------:R-:W-:Y:S01]  /*6a40*/  FFMA.FTZ R62, R94, R62, R63 ;  /* 0x0000003e5e3e7223 */ /* 0x000fe2000001003f */
[----:B------:R-:W-:Y:S01]  /*6a50*/  FFMA.FTZ R58, R98, R58, R67 ;  /* 0x0000003a623a7223 */ /* 0x000fe20000010043 */
[----:B------:R-:W-:Y:S01]  /*6a60*/  FFMA.FTZ R59, R97, R59, R66 ;  /* 0x0000003b613b7223 */ /* 0x000fe20000010042 */
[----:B------:R-:W-:Y:S01]  /*6a70*/  FFMA.FTZ R60, R96, R60, R65 ;  /* 0x0000003c603c7223 */ /* 0x000fe20000010041 */
[----:B------:R-:W-:Y:S01]  /*6a80*/  FFMA.FTZ R61, R95, R61, R64 ;  /* 0x0000003d5f3d7223 */ /* 0x000fe20000010040 */
[----:B------:R-:W-:-:S02]  /*6a90*/  HADD2.F32 R63, -RZ, R220.H1_H1 ;  /* 0x300000dcff3f7230 */ /* 0x000fc40000004100 */
[C---:B------:R-:W-:Y:S01]  /*6aa0*/  FMUL.FTZ R89, R130.reuse, R89 ;  /* 0x0000005982597220 */ /* 0x040fe20000410000 */
[----:B------:R-:W-:Y:S02]  /*6ab0*/  HADD2.F32 R86, -RZ, R220.H0_H0 ;  /* 0x200000dcff567230 */ /* 0x000fe40000004100 */
[C---:B------:R-:W-:Y:S01]  /*6ac0*/  FMUL.FTZ R88, R130.reuse, R88 ;  /* 0x0000005882587220 */ /* 0x040fe20000410000 */
[----:B------:R-:W-:Y:S02]  /*6ad0*/  HADD2.F32 R64, -RZ, R195.H1_H1 ;  /* 0x300000c3ff407230 */ /* 0x000fe40000004100 */
[----:B------:R-:W-:Y:S01]  /*6ae0*/  FMUL.FTZ R130, R130, R131 ;  /* 0x0000008382827220 */ /* 0x000fe20000410000 */
[----:B------:R-:W-:Y:S02]  /*6af0*/  HADD2.F32 R85, -RZ, R2.H0_H0 ;  /* 0x20000002ff557230 */ /* 0x000fe40000004100 */
[--C-:B------:R-:W-:Y:S02]  /*6b00*/  HADD2.F32 R65, -RZ, R219.reuse.H1_H1 ;  /* 0x300000dbff417230 */ /* 0x100fe40000004100 */
[----:B------:R-:W-:-:S02]  /*6b10*/  HADD2.F32 R84, -RZ, R219.H0_H0 ;  /* 0x200000dbff547230 */ /* 0x000fc40000004100 */
[----:B------:R-:W-:Y:S02]  /*6b20*/  HADD2.F32 R66, -RZ, R195.H0_H0 ;  /* 0x200000c3ff427230 */ /* 0x000fe40000004100 */
[----:B------:R-:W-:Y:S02]  /*6b30*/  HADD2.F32 R83, -RZ, R3.H0_H0 ;  /* 0x20000003ff537230 */ /* 0x000fe40000004100 */
[--C-:B------:R-:W-:Y:S02]  /*6b40*/  HADD2.F32 R67, -RZ, R218.reuse.H1_H1 ;  /* 0x300000daff437230 */ /* 0x100fe40000004100 */
[----:B------:R-:W-:Y:S02]  /*6b50*/  HADD2.F32 R82, -RZ, R218.H0_H0 ;  /* 0x200000daff527230 */ /* 0x000fe40000004100 */
[----:B------:R-:W-:-:S04]  /*6b60*/  IMAD.WIDE.U32 R70, R172, 0x10, R196 ;  /* 0x00000010ac467825 */ /* 0x000fc800078e00c4 */
[----:B------:R-:W-:Y:S01]  /*6b70*/  FFMA.FTZ R63, R89, R63, R86 ;  /* 0x0000003f593f7223 */ /* 0x000fe20000010056 */
[----:B------:R-:W-:-:S04]  /*6b80*/  IMAD.WIDE.U32 R72, R173, 0x10, R196 ;  /* 0x00000010ad487825 */ /* 0x000fc800078e00c4 */
[----:B------:R-:W-:Y:S01]  /*6b90*/  FFMA.FTZ R64, R88, R64, R85 ;  /* 0x0000004058407223 */ /* 0x000fe20000010055 */
[----:B------:R-:W-:Y:S01]  /*6ba0*/  FFMA.FTZ R65, R69, R65, R84 ;  /* 0x0000004145417223 */ /* 0x000fe20000010054 */
[----:B------:R-:W-:-:S04]  /*6bb0*/  IMAD.WIDE.U32 R74, R174, 0x10, R196 ;  /* 0x00000010ae4a7825 */ /* 0x000fc800078e00c4 */
[----:B------:R-:W-:Y:S01]  /*6bc0*/  FFMA.FTZ R66, R68, R66, R83 ;  /* 0x0000004244427223 */ /* 0x000fe20000010053 */
[----:B------:R-:W-:Y:S01]  /*6bd0*/  FFMA.FTZ R67, R130, R67, R82 ;  /* 0x0000004382437223 */ /* 0x000fe20000010052 */
[--C-:B------:R-:W-:Y:S01]  /*6be0*/  IMAD.WIDE.U32 R76, R175, 0x10, R196.reuse ;  /* 0x00000010af4c7825 */ /* 0x100fe200078e00c4 */
[----:B------:R1:W-:Y:S03]  /*6bf0*/  STG.E.128 desc[UR6][R70.64], R48 ;  /* 0x0000003046007986 */ /* 0x0003e6000c101d06 */
[----:B------:R-:W-:Y:S01]  /*6c00*/  IMAD.WIDE.U32 R78, R176, 0x10, R196 ;  /* 0x00000010b04e7825 */ /* 0x000fe200078e00c4 */
        /* <DEDUP_REMOVED lines=8> */
.L_x_70395:
        /* <DEDUP_REMOVED lines=11> */
[----:B------:R-:W-:Y:S01]  /*6d40*/  PRMT R186, R186, 0x5410, R44 ;  /* 0x00005410baba7816 */ /* 0x000fe2000000002c */
[----:B------:R-:W-:Y:S01]  /*6d50*/  STL.S16 [R1+0x6], R116 ;  /* 0x0000067401007387 */ /* 0x000fe20000100600 */
[----:B------:R-:W-:Y:S02]  /*6d60*/  SHF.R.U64 R44, R40, 0x10, R41 ;  /* 0x00000010282c7819 */ /* 0x000fe40000001229 */
[----:B------:R-:W-:Y:S01]  /*6d70*/  PRMT R185, R185, 0x5410, R46 ;  /* 0x00005410b9b97816 */ /* 0x000fe2000000002e */
[----:B------:R3:W-:Y:S01]  /*6d80*/  STL.S16 [R1+0x2], R45 ;  /* 0x0000022d01007387 */ /* 0x0007e20000100600 */
[----:B------:R-:W-:Y:S01]  /*6d90*/  SHF.R.U64 R46, R38, 0x10, R39 ;  /* 0x00000010262e7819 */ /* 0x000fe20000001227 */
[----:B0-----:R-:W-:Y:S01]  /*6da0*/  UISETP.NE.U32.AND UP0, UPT, UR4, URZ, UPT ;  /* 0x000000ff0400728c */ /* 0x001fe2000bf05070 */
[----:B------:R-:W-:Y:S01]  /*6db0*/  SHF.R.U32.HI R252, RZ, 0x10, R115 ;  /* 0x00000010fffc7819 */ /* 0x000fe20000011673 */
[----:B------:R0:W-:Y:S01]  /*6dc0*/  STL.S16 [R1+0x8], R44 ;  /* 0x0000082c01007387 */ /* 0x0001e20000100600 */
[--C-:B------:R-:W-:Y:S01]  /*6dd0*/  SHF.R.U64 R251, R112, 0x10, R113.reuse ;  /* 0x0000001070fb7819 */ /* 0x100fe20000001271 */
[----:B------:R-:W-:Y:S01]  /*6de0*/  UISETP.NE.AND.EX UP0, UPT, UR5, URZ, UPT, UP0 ;  /* 0x000000ff0500728c */ /* 0x000fe2000bf05300 */
[----:B------:R-:W-:Y:S01]  /*6df0*/  SHF.R.U32.HI R250, RZ, 0x10, R113 ;  /* 0x00000010fffa7819 */ /* 0x000fe20000011671 */
[----:B------:R-:W4:Y:S01]  /*6e00*/  LDCU UR4, c[0x0][0x388] ;  /* 0x00007100ff0477ac */ /* 0x000f220008000800 */
[----:B------:R-:W-:-:S02]  /*6e10*/  PRMT R252, R252, 0x5410, R252 ;  /* 0x00005410fcfc7816 */ /* 0x000fc400000000fc */
[----:B---3--:R-:W-:Y:S01]  /*6e20*/  SHF.R.U32.HI R45, RZ, 0x10, R41 ;  /* 0x00000010ff2d7819 */ /* 0x008fe20000011629 */
[----:B------:R-:W3:Y:S01]  /*6e30*/  LDCU.U8 UR5, c[0x0][0x410] ;  /* 0x00008200ff0577ac */ /* 0x000ee20008000000 */
[----:B------:R-:W-:Y:S02]  /*6e40*/  PRMT R251, R251, 0x5410, R251 ;  /* 0x00005410fbfb7816 */ /* 0x000fe400000000fb */
[----:B------:R-:W-:Y:S01]  /*6e50*/  PRMT R250, R250, 0x5410, R250 ;  /* 0x00005410fafa7816 */ /* 0x000fe200000000fa */
[----:B------:R5:W-:Y:S01]  /*6e60*/  STL.S16 [R1+0x4], R45 ;  /* 0x0000042d01007387 */ /* 0x000be20000100600 */
[----:B0-----:R-:W-:Y:S02]  /*6e70*/  SHF.R.U32.HI R44, RZ, 0x10, R39 ;  /* 0x00000010ff2c7819 */ /* 0x001fe40000011627 */
[----:B------:R-:W-:Y:S01]  /*6e80*/  SHF.R.U32.HI R248, RZ, 0x10, R111 ;  /* 0x00000010fff87819 */ /* 0x000fe2000001166f */
[----:B------:R0:W-:Y:S01]  /*6e90*/  STL.S16 [R1], R46 ;  /* 0x0000002e01007387 */ /* 0x0001e20000100600 */
[----:B------:R-:W-:-:S02]  /*6ea0*/  SHF.R.U64 R247, R108, 0x10, R109 ;  /* 0x000000106cf77819 */ /* 0x000fc4000000126d */
[----:B------:R-:W-:Y:S02]  /*6eb0*/  SHF.R.U32.HI R246, RZ, 0x10, R109 ;  /* 0x00000010fff67819 */ /* 0x000fe4000001166d */
[----:B------:R-:W-:Y:S02]  /*6ec0*/  PRMT R252, R44, 0x7610, R252 ;  /* 0x000076102cfc7816 */ /* 0x000fe400000000fc */
[--C-:B-----5:R-:W-:Y:S02]  /*6ed0*/  SHF.R.U64 R45, R36, 0x10, R37.reuse ;  /* 0x00000010242d7819 */ /* 0x120fe40000001225 */
[----:B------:R-:W-:Y:S02]  /*6ee0*/  PRMT R248, R248, 0x5410, R248 ;  /* 0x00005410f8f87816 */ /* 0x000fe400000000f8 */
[----:B0-----:R-:W-:Y:S02]  /*6ef0*/  SHF.R.U32.HI R46, RZ, 0x10, R37 ;  /* 0x00000010ff2e7819 */ /* 0x001fe40000011625 */
[----:B------:R-:W-:-:S02]  /*6f00*/  PRMT R251, R45, 0x7610, R251 ;  /* 0x000076102dfb7816 */ /* 0x000fc400000000fb */
[----:B------:R-:W-:Y:S02]  /*6f10*/  PRMT R250, R46, 0x7610, R250 ;  /* 0x000076102efa7816 */ /* 0x000fe400000000fa */
[----:B------:R-:W-:Y:S02]  /*6f20*/  PRMT R247, R247, 0x5410, R247 ;  /* 0x00005410f7f77816 */ /* 0x000fe400000000f7 */
[----:B------:R-:W-:Y:S02]  /*6f30*/  PRMT R246, R246, 0x5410, R246 ;  /* 0x00005410f6f67816 */ /* 0x000fe400000000f6 */
[----:B------:R-:W-:Y:S02]  /*6f40*/  SHF.R.U32.HI R44, RZ, 0x10, R35 ;  /* 0x00000010ff2c7819 */ /* 0x000fe40000011623 */
[--C-:B------:R-:W-:Y:S02]  /*6f50*/  SHF.R.U64 R45, R32, 0x10, R33.reuse ;  /* 0x00000010202d7819 */ /* 0x100fe40000001221 */
[----:B------:R-:W-:-:S02]  /*6f60*/  SHF.R.U32.HI R46, RZ, 0x10, R33 ;  /* 0x00000010ff2e7819 */ /* 0x000fc40000011621 */
        /* <DEDUP_REMOVED lines=72> */
[--C-:B------:R-:W-:Y:S02]  /*73f0*/  SHF.R.U64 R225, R86, 0x10, R87.reuse ;  /* 0x0000001056e17819 */ /* 0x100fe40000001257 */
[----:B------:R-:W-:Y:S02]  /*7400*/  SHF.R.U32.HI R224, RZ, 0x10, R87 ;  /* 0x00000010ffe07819 */ /* 0x000fe40000011657 */
[----:B------:R-:W-:Y:S02]  /*7410*/  SHF.R.U64 R223, R84, 0x10, R85 ;  /* 0x0000001054df7819 */ /* 0x000fe40000001255 */
        /* <DEDUP_REMOVED lines=9> */
[--C-:B------:R-:W-:Y:S02]  /*74b0*/  SHF.R.U64 R44, R10, 0x10, R11.reuse ;  /* 0x000000100a2c7819 */ /* 0x100fe4000000120b */
[----:B------:R-:W-:Y:S02]  /*74c0*/  SHF.R.U32.HI R45, RZ, 0x10, R11 ;  /* 0x00000010ff2d7819 */ /* 0x000fe4000001160b */
[----:B------:R-:W-:Y:S02]  /*74d0*/  SHF.R.U64 R46, R8, 0x10, R9 ;  /* 0x00000010082e7819 */ /* 0x000fe40000001209 */
        /* <DEDUP_REMOVED lines=17> */
[--C-:B------:R-:W-:Y:S02]  /*75f0*/  SHF.R.U64 R219, R80, 0x10, R81.reuse ;  /* 0x0000001050db7819 */ /* 0x100fe40000001251 */
[----:B------:R-:W-:Y:S02]  /*7600*/  SHF.R.U32.HI R218, RZ, 0x10, R81 ;  /* 0x00000010ffda7819 */ /* 0x000fe40000011651 */
        /* <DEDUP_REMOVED lines=9> */
[----:B------:R-:W-:Y:S02]  /*76a0*/  SHF.R.U64 R183, R50, 0x10, R51 ;  /* 0x0000001032b77819 */ /* 0x000fe40000001233 */
[----:B------:R-:W-:Y:S02]  /*76b0*/  SHF.R.U64 R184, R48, 0x10, R49 ;  /* 0x0000001030b87819 */ /* 0x000fe40000001231 */
        /* <DEDUP_REMOVED lines=16> */
[----:B------:R-:W-:Y:S02]  /*77c0*/  SHF.R.U32.HI R68, RZ, 0x10, R69 ;  /* 0x00000010ff447819 */ /* 0x000fe40000011645 */
        /* <DEDUP_REMOVED lines=36> */
[----:B------:R-:W-:Y:S02]  /*7a10*/  PLOP3.LUT P1, PT, PT, PT, UP0, 0x80, 0x8 ;  /* 0x000000000008781c */ /* 0x000fe40003f2f008 */
[----:B------:R-:W-:Y:S02]  /*7a20*/  PRMT R219, R44, 0x7610, R219 ;  /* 0x000076102cdb7816 */ /* 0x000fe400000000db */
[----:B------:R-:W-:Y:S02]  /*7a30*/  PRMT R218, R45, 0x7610, R218 ;  /* 0x000076102dda7816 */ /* 0x000fe400000000da */
[----:B-1234-:R-:W-:-:S07]  /*7a40*/  PRMT R205, R46, 0x5410, R205 ;  /* 0x000054102ecd7816 */ /* 0x01efce00000000cd */
.L_x_70439:
[----:B-1----:R-:W0:Y:S01]  /*7a50*/  S2R R50, SR_TID.X ;  /* 0x0000000000327919 */ /* 0x002e220000002100 */
[----:B------:R-:W1:Y:S01]  /*7a60*/  LDC.64 R130, c[0x0][0x3e0] ;  /* 0x0000f800ff827b82 */ /* 0x000e620000000a00 */
[----:B------:R-:W-:-:S05]  /*7a70*/  IMAD R48, R150, UR4, RZ ;  /* 0x0000000496307c24 */ /* 0x000fca000f8e02ff */
[----:B------:R-:W-:Y:S02]  /*7a80*/  SHF.R.S32.HI R49, RZ, 0x1f, R48 ;  /* 0x0000001fff317819 */ /* 0x000fe40000011430 */
[----:B------:R-:W2:Y:S02]  /*7a90*/  LDC.64 R126, c[0x0][0x390] ;  /* 0x0000e400ff7e7b82 */ /* 0x000ea40000000a00 */
[----:B------:R-:W-:-:S06]  /*7aa0*/  LEA.HI R49, R49, R48, RZ, 0x2 ;  /* 0x0000003031317211 */ /* 0x000fcc00078f10ff */
[----:B------:R-:W3:Y:S01]  /*7ab0*/  @P1 LDC.64 R52, c[0x0][0x3a0] ;  /* 0x0000e800ff341b82 */ /* 0x000ee20000000a00 */
[----:B-1----:R-:W-:-:S06]  /*7ac0*/  IMAD.WIDE R130, R150, 0x4, R130 ;  /* 0x0000000496827825 */ /* 0x002fcc00078e0282 */
[----:B------:R-:W4:Y:S01]  /*7ad0*/  LDG.E R130, desc[UR6][R130.64] ;  /* 0x0000000682827981 */ /* 0x000f22000c1e1900 */
[----:B0-----:R-:W-:-:S04]  /*7ae0*/  LOP3.LUT R50, R50, 0x1f, RZ, 0xc0, !PT ;  /* 0x0000001f32327812 */ /* 0x001fc800078ec0ff */
[----:B------:R-:W-:-:S05]  /*7af0*/  LEA.HI.SX32 R161, R49, R50, 0x1e ;  /* 0x0000003231a17211 */ /* 0x000fca00078ff2ff */
[----:B--2---:R-:W-:-:S04]  /*7b00*/  IMAD.WIDE.U32 R48, R161, 0x10, R126 ;  /* 0x00000010a1307825 */ /* 0x004fc800078e007e */
[----:B---3--:R-:W-:Y:S02]  /*7b10*/  @P1 IMAD.WIDE.U32 R52, R161, 0x10, R52 ;  /* 0x00000010a1341825 */ /* 0x008fe400078e0034 */
[----:B------:R-:W4:Y:S04]  /*7b20*/  LDG.E.128 R48, desc[UR6][R48.64] ;  /* 0x0000000630307981 */ /* 0x000f28000c1e1d00 */
[----:B------:R0:W2:Y:S01]  /*7b30*/  @P1 LDG.E.128 R44, desc[UR6][R52.64] ;  /* 0x00000006342c1981 */ /* 0x0000a2000c1e1d00 */
[----:B------:R-:W-:Y:S01]  /*7b40*/  @P1 HADD2.F32 R120, -RZ, R194.H1_H1 ;  /* 0x300000c2ff781230 */ /* 0x000fe20000004100 */
[--C-:B0-----:R-:W-:Y:S02]  /*7b50*/  SHF.R.U64 R52, R42, 0x10, R43.reuse ;  /* 0x000000102a347819 */ /* 0x101fe4000000122b */
[----:B------:R-:W-:-:S04]  /*7b60*/  SHF.R.U32.HI R53, RZ, 0x10, R43 ;  /* 0x00000010ff357819 */ /* 0x000fc8000001162b */
[----:B------:R-:W-:Y:S01]  /*7b70*/  PRMT R56, R53, 0x5410, R52 ;  /* 0x0000541035387816 */ /* 0x000fe20000000034 */
[----:B------:R-:W-:Y:S01]  /*7b80*/  @P1 HADD2.F32 R122, -RZ, R194.H0_H0 ;  /* 0x200000c2ff7a1230 */ /* 0x000fe20000004100 */
[----:B------:R-:W-:Y:S03]  /*7b90*/  BSSY.RECONVERGENT B0, `(.L_x_70398) ;  /* 0x0000018000007945 */ /* 0x000fe60003800200 */
[--C-:B------:R-:W-:Y:S02]  /*7ba0*/  @P1 HADD2.F32 R121, -RZ, R56.reuse.H1_H1 ;  /* 0x30000038ff791230 */ /* 0x100fe40000004100 */
[----:B------:R-:W-:Y:S02]  /*7bb0*/  @P1 HADD2.F32 R123, -RZ, R56.H0_H0 ;  /* 0x20000038ff7b1230 */ /* 0x000fe40000004100 */
[C---:B----4-:R-:W-:Y:S01]  /*7bc0*/  @P1 FMUL.FTZ R55, R130.reuse, R48 ;  /* 0x0000003082371220 */ /* 0x050fe20000410000 */
[C---:B------:R-:W-:Y:S01]  /*7bd0*/  @P1 FMUL.FTZ R54, R130.reuse, R49 ;  /* 0x0000003182361220 */ /* 0x040fe20000410000 */
[C---:B------:R-:W-:Y:S01]  /*7be0*/  @P1 FMUL.FTZ R53, R130.reuse, R50 ;  /* 0x0000003282351220 */ /* 0x040fe20000410000 */
[----:B------:R-:W-:Y:S01]  /*7bf0*/  @P1 FMUL.FTZ R52, R130, R51 ;  /* 0x0000003382341220 */ /* 0x000fe20000410000 */
[----:B--2---:R-:W-:Y:S01]  /*7c00*/  @P1 FFMA.FTZ R120, R120, R55, R44 ;  /* 0x0000003778781223 */ /* 0x004fe2000001002c */
[----:B------:R-:W-:Y:S01]  /*7c10*/  @P1 FFMA.FTZ R121, R54, R121, R45 ;  /* 0x0000007936791223 */ /* 0x000fe2000001002d */
[----:B------:R-:W-:Y:S01]  /*7c20*/  @P1 FFMA.FTZ R122, R122, R53, R46 ;  /* 0x000000357a7a1223 */ /* 0x000fe2000001002e */
[----:B------:R-:W-:Y:S01]  /*7c30*/  @P1 FFMA.FTZ R123, R52, R123, R47 ;  /* 0x0000007b347b1223 */ /* 0x000fe2000001002f */
[----:B------:R-:W-:Y:S06]  /*7c40*/  @P1 BRA `(.L_x_70399) ;  /* 0x0000000000301947 */ /* 0x000fec0003800000 */
[--C-:B------:R-:W-:Y:S02]  /*7c50*/  HADD2.F32 R121, -RZ, R56.reuse.H1_H1 ;  /* 0x30000038ff797230 */ /* 0x100fe40000004100 */
[C---:B------:R-:W-:Y:S01]  /*7c60*/  FMUL.FTZ R48, R130.reuse, R48 ;  /* 0x0000003082307220 */ /* 0x040fe20000410000 */
[----:B------:R-:W-:Y:S02]  /*7c70*/  HADD2.F32 R123, -RZ, R56.H0_H0 ;  /* 0x20000038ff7b7230 */ /* 0x000fe40000004100 */
[C---:B------:R-:W-:Y:S01]  /*7c80*/  FMUL.FTZ R49, R130.reuse, R49 ;  /* 0x0000003182317220 */ /* 0x040fe20000410000 */
[--C-:B------:R-:W-:Y:S02]  /*7c90*/  HADD2.F32 R120, -RZ, R194.reuse.H1_H1 ;  /* 0x300000c2ff787230 */ /* 0x100fe40000004100 */
[C---:B------:R-:W-:Y:S01]  /*7ca0*/  FMUL.FTZ R51, R130.reuse, R51 ;  /* 0x0000003382337220 */ /* 0x040fe20000410000 */
[----:B------:R-:W-:Y:S02]  /*7cb0*/  HADD2.F32 R122, -RZ, R194.H0_H0 ;  /* 0x200000c2ff7a7230 */ /* 0x000fe40000004100 */
[----:B------:R-:W-:Y:S01]  /*7cc0*/  FMUL.FTZ R50, R130, R50 ;  /* 0x0000003282327220 */ /* 0x000fe20000410000 */
[----:B------:R-:W-:Y:S01]  /*7cd0*/  FMUL.FTZ R121, R49, R121 ;  /* 0x0000007931797220 */ /* 0x000fe20000410000 */
[----:B------:R-:W-:Y:S01]  /*7ce0*/  FMUL.FTZ R123, R51, R123 ;  /* 0x0000007b337b7220 */ /* 0x000fe20000410000 */
[----:B------:R-:W-:Y:S01]  /*7cf0*/  FMUL.FTZ R120, R120, R48 ;  /* 0x0000003078787220 */ /* 0x000fe20000410000 */
[----:B------:R-:W-:-:S07]  /*7d00*/  FMUL.FTZ R122, R122, R50 ;  /* 0x000000327a7a7220 */ /* 0x000fce0000410000 */
.L_x_70399:
[----:B------:R-:W-:Y:S05]  /*7d10*/  BSYNC.RECONVERGENT B0 ;  /* 0x0000000000007941 */ /* 0x000fea0003800200 */
.L_x_70398:
        /* <DEDUP_REMOVED lines=8> */
[----:B------:R0:W-:Y:S01]  /*7da0*/  STG.E.128 desc[UR6][R48.64], R120 ;  /* 0x0000007830007986 */ /* 0x0001e2000c101d06 */
[----:B-1----:R-:W-:-:S03]  /*7db0*/  @P1 IMAD.WIDE.U32 R52, R159, 0x10, R52 ;  /* 0x000000109f341825 */ /* 0x002fc600078e0034 */
[----:B0-----:R-:W5:Y:S04]  /*7dc0*/  LDG.E.128 R48, desc[UR6][R50.64] ;  /* 0x0000000632307981 */ /* 0x001f68000c1e1d00 */
[----:B------:R0:W5:Y:S01]  /*7dd0*/  @P1 LDG.E.128 R44, desc[UR6][R52.64] ;  /* 0x00000006342c1981 */ /* 0x000162000c1e1d00 */
[----:B------:R-:W-:Y:S05]  /*7de0*/  @!P1 BRA `(.L_x_70400) ;  /* 0x0000000000349947 */ /* 0x000fea0003800000 */
[----:B------:R-:W-:Y:S02]  /*7df0*/  HADD2.F32 R55, -RZ, R170.H1_H1 ;  /* 0x300000aaff377230 */ /* 0x000fe40000004100 */
[C---:B-----5:R-:W-:Y:S01]  /*7e00*/  FMUL.FTZ R48, R130.reuse, R48 ;  /* 0x0000003082307220 */ /* 0x060fe20000410000 */
[----:B------:R-:W-:Y:S02]  /*7e10*/  HADD2.F32 R54, -RZ, R192.H1_H1 ;  /* 0x300000c0ff367230 */ /* 0x000fe40000004100 */
[C---:B------:R-:W-:Y:S01]  /*7e20*/  FMUL.FTZ R49, R130.reuse, R49 ;  /* 0x0000003182317220 */ /* 0x040fe20000410000 */
[----:B0-----:R-:W-:Y:S02]  /*7e30*/  HADD2.F32 R53, -RZ, R170.H0_H0 ;  /* 0x200000aaff357230 */ /* 0x001fe40000004100 */
[C---:B------:R-:W-:Y:S01]  /*7e40*/  FMUL.FTZ R50, R130.reuse, R50 ;  /* 0x0000003282327220 */ /* 0x040fe20000410000 */
[----:B------:R-:W-:Y:S02]  /*7e50*/  HADD2.F32 R52, -RZ, R192.H0_H0 ;  /* 0x200000c0ff347230 */ /* 0x000fe40000004100 */
[----:B------:R-:W-:Y:S01]  /*7e60*/  FMUL.FTZ R51, R130, R51 ;  /* 0x0000003382337220 */ /* 0x000fe20000410000 */
[----:B------:R-:W-:Y:S01]  /*7e70*/  FFMA.FTZ R48, R55, R48, R44 ;  /* 0x0000003037307223 */ /* 0x000fe2000001002c */
[----:B------:R-:W-:Y:S01]  /*7e80*/  FFMA.FTZ R49, R49, R54, R45 ;  /* 0x0000003631317223 */ /* 0x000fe2000001002d */
[----:B------:R-:W-:Y:S01]  /*7e90*/  FFMA.FTZ R50, R53, R50, R46 ;  /* 0x0000003235327223 */ /* 0x000fe2000001002e */
[----:B------:R-:W-:Y:S01]  /*7ea0*/  FFMA.FTZ R51, R51, R52, R47 ;  /* 0x0000003433337223 */ /* 0x000fe2000001002f */
[----:B------:R-:W-:Y:S06]  /*7eb0*/  BRA `(.L_x_70401) ;  /* 0x0000000000307947 */ /* 0x000fec0003800000 */
.L_x_70400:
        /* <DEDUP_REMOVED lines=8> */
[----:B------:R-:W-:Y:S01]  /*7f40*/  FMUL.FTZ R48, R55, R48 ;  /* 0x0000003037307220 */ /* 0x000fe20000410000 */
[----:B------:R-:W-:Y:S01]  /*7f50*/  FMUL.FTZ R49, R49, R54 ;  /* 0x0000003631317220 */ /* 0x000fe20000410000 */
[----:B------:R-:W-:Y:S01]  /*7f60*/  FMUL.FTZ R50, R53, R50 ;  /* 0x0000003235327220 */ /* 0x000fe20000410000 */
[----:B------:R-:W-:-:S07]  /*7f70*/  FMUL.FTZ R51, R51, R52 ;  /* 0x0000003433337220 */ /* 0x000fce0000410000 */
.L_x_70401:
[----:B------:R-:W0:Y:S01]  /*7f80*/  @P1 LDC.64 R54, c[0x0][0x3a0] ;  /* 0x0000e800ff361b82 */ /* 0x000e220000000a00 */
[----:B------:R-:W-:Y:S01]  /*7f90*/  IADD3 R157, PT, PT, R161, 0x40, RZ ;  /* 0x00000040a19d7810 */ /* 0x000fe20007ffe0ff */
[----:B------:R-:W-:-:S04]  /*7fa0*/  IMAD.WIDE.U32 R52, R159, 0x10, R148 ;  /* 0x000000109f347825 */ /* 0x000fc800078e0094 */
[C---:B------:R-:W-:Y:S01]  /*7fb0*/  IMAD.WIDE.U32 R56, R157.reuse, 0x10, R126 ;  /* 0x000000109d387825 */ /* 0x040fe200078e007e */
[----:B------:R1:W-:Y:S03]  /*7fc0*/  STG.E.128 desc[UR6][R52.64], R48 ;  /* 0x0000003034007986 */ /* 0x0003e6000c101d06 */
[----:B0-----:R-:W-:-:S05]  /*7fd0*/  @P1 IMAD.WIDE.U32 R54, R157, 0x10, R54 ;  /* 0x000000109d361825 */ /* 0x001fca00078e0036 */
[----:B------:R0:W5:Y:S04]  /*7fe0*/  @P1 LDG.E.128 R44, desc[UR6][R54.64] ;  /* 0x00000006362c1981 */ /* 0x000168000c1e1d00 */
[----:B-1----:R0:W5:Y:S01]  /*7ff0*/  LDG.E.128 R52, desc[UR6][R56.64] ;  /* 0x0000000638347981 */ /* 0x002162000c1e1d00 */
[----:B------:R-:W-:Y:S05]  /*8000*/  @!P1 BRA `(.L_x_70402) ;  /* 0x0000000000349947 */ /* 0x000fea0003800000 */
[--C-:B------:R-:W-:Y:S02]  /*8010*/  HADD2.F32 R59, -RZ, R168.reuse.H1_H1 ;  /* 0x300000a8ff3b7230 */ /* 0x100fe40000004100 */
[C---:B-----5:R-:W-:Y:S01]  /*8020*/  FMUL.FTZ R52, R130.reuse, R52 ;  /* 0x0000003482347220 */ /* 0x060fe20000410000 */
[--C-:B------:R-:W-:Y:S02]  /*8030*/  HADD2.F32 R58, -RZ, R191.reuse.H1_H1 ;  /* 0x300000bfff3a7230 */ /* 0x100fe40000004100 */
        /* <DEDUP_REMOVED lines=10> */
.L_x_70402:
        /* <DEDUP_REMOVED lines=12> */
.L_x_70403:
        /* <DEDUP_REMOVED lines=22> */
.L_x_70404:
        /* <DEDUP_REMOVED lines=12> */
.L_x_70405:
        /* <DEDUP_REMOVED lines=9> */
[--C-:B------:R-:W-:Y:S02]  /*8450*/  HADD2.F32 R67, -RZ, R0.reuse.H0_H0 ;  /* 0x20000000ff437230 */ /* 0x100fe40000004100 */
[C---:B-----5:R-:W-:Y:S01]  /*8460*/  FMUL.FTZ R60, R130.reuse, R60 ;  /* 0x0000003c823c7220 */ /* 0x060fe20000410000 */
[--C-:B------:R-:W-:Y:S02]  /*8470*/  HADD2.F32 R66, -RZ, R189.reuse.H1_H1 ;  /* 0x300000bdff427230 */ /* 0x100fe40000004100 */
[C---:B------:R-:W-:Y:S01]  /*8480*/  FMUL.FTZ R61, R130.reuse, R61 ;  /* 0x0000003d823d7220 */ /* 0x040fe20000410000 */
[----:B0-----:R-:W-:Y:S02]  /*8490*/  HADD2.F32 R65, -RZ, R0.H1_H1 ;  /* 0x30000000ff417230 */ /* 0x001fe40000004100 */
        /* <DEDUP_REMOVED lines=8> */
.L_x_70406:
        /* <DEDUP_REMOVED lines=8> */
[----:B------:R-:W-:Y:S01]  /*85a0*/  FMUL.FTZ R60, R67, R60 ;  /* 0x0000003c433c7220 */ /* 0x000fe20000410000 */
[----:B------:R-:W-:Y:S01]  /*85b0*/  FMUL.FTZ R61, R61, R66 ;  /* 0x000000423d3d7220 */ /* 0x000fe20000410000 */
[----:B------:R-:W-:Y:S01]  /*85c0*/  FMUL.FTZ R62, R65, R62 ;  /* 0x0000003e413e7220 */ /* 0x000fe20000410000 */
[----:B------:R-:W-:-:S07]  /*85d0*/  FMUL.FTZ R63, R63, R64 ;  /* 0x000000403f3f7220 */ /* 0x000fce0000410000 */
.L_x_70407:
        /* <DEDUP_REMOVED lines=9> */
[----:B------:R-:W-:Y:S02]  /*8670*/  HADD2.F32 R71, -RZ, R132.H0_H0 ;  /* 0x20000084ff477230 */ /* 0x000fe40000004100 */
[C---:B-----5:R-:W-:Y:S01]  /*8680*/  FMUL.FTZ R64, R130.reuse, R64 ;  /* 0x0000004082407220 */ /* 0x060fe20000410000 */
[----:B------:R-:W-:Y:S02]  /*8690*/  HADD2.F32 R70, -RZ, R188.H1_H1 ;  /* 0x300000bcff467230 */ /* 0x000fe40000004100 */
        /* <DEDUP_REMOVED lines=10> */
.L_x_70408:
        /* <DEDUP_REMOVED lines=12> */
.L_x_70409:
        /* <DEDUP_REMOVED lines=22> */
.L_x_70410:
        /* <DEDUP_REMOVED lines=12> */
.L_x_70411:
        /* <DEDUP_REMOVED lines=11> */
[--C-:B------:R-:W-:Y:S02]  /*8ad0*/  HADD2.F32 R78, -RZ, R167.reuse.H0_H0 ;  /* 0x200000a7ff4e7230 */ /* 0x100fe40000004100 */
[C---:B------:R-:W-:Y:S01]  /*8ae0*/  FMUL.FTZ R73, R130.reuse, R73 ;  /* 0x0000004982497220 */ /* 0x040fe20000410000 */
[----:B0-----:R-:W-:Y:S02]  /*8af0*/  HADD2.F32 R77, -RZ, R134.H1_H1 ;  /* 0x30000086ff4d7230 */ /* 0x001fe40000004100 */
[C---:B------:R-:W-:Y:S01]  /*8b00*/  FMUL.FTZ R74, R130.reuse, R74 ;  /* 0x0000004a824a7220 */ /* 0x040fe20000410000 */
[----:B------:R-:W-:Y:S02]  /*8b10*/  HADD2.F32 R76, -RZ, R167.H1_H1 ;  /* 0x300000a7ff4c7230 */ /* 0x000fe40000004100 */
[----:B------:R-:W-:Y:S01]  /*8b20*/  FMUL.FTZ R75, R130, R75 ;  /* 0x0000004b824b7220 */ /* 0x000fe20000410000 */
[----:B------:R-:W-:Y:S01]  /*8b30*/  FFMA.FTZ R72, R79, R72, R44 ;  /* 0x000000484f487223 */ /* 0x000fe2000001002c */
[----:B------:R-:W-:Y:S01]  /*8b40*/  FFMA.FTZ R73, R73, R78, R45 ;  /* 0x0000004e49497223 */ /* 0x000fe2000001002d */
[----:B------:R-:W-:Y:S01]  /*8b50*/  FFMA.FTZ R74, R77, R74, R46 ;  /* 0x0000004a4d4a7223 */ /* 0x000fe2000001002e */
[----:B------:R-:W-:Y:S01]  /*8b60*/  FFMA.FTZ R75, R75, R76, R47 ;  /* 0x0000004c4b4b7223 */ /* 0x000fe2000001002f */
[----:B------:R-:W-:Y:S06]  /*8b70*/  BRA `(.L_x_70413) ;  /* 0x0000000000307947 */ /* 0x000fec0003800000 */
.L_x_70412:
        /* <DEDUP_REMOVED lines=8> */
[----:B------:R-:W-:Y:S01]  /*8c00*/  FMUL.FTZ R72, R79, R72 ;  /* 0x000000484f487220 */ /* 0x000fe20000410000 */
[----:B------:R-:W-:Y:S01]  /*8c10*/  FMUL.FTZ R73, R73, R78 ;  /* 0x0000004e49497220 */ /* 0x000fe20000410000 */
[----:B------:R-:W-:Y:S01]  /*8c20*/  FMUL.FTZ R74, R77, R74 ;  /* 0x0000004a4d4a7220 */ /* 0x000fe20000410000 */
[----:B------:R-:W-:-:S07]  /*8c30*/  FMUL.FTZ R75, R75, R76 ;  /* 0x0000004c4b4b7220 */ /* 0x000fce0000410000 */
.L_x_70413:
        /* <DEDUP_REMOVED lines=11> */
[----:B------:R-:W-:Y:S02]  /*8cf0*/  HADD2.F32 R82, -RZ, R175.H0_H0 ;  /* 0x200000afff527230 */ /* 0x000fe40000004100 */
        /* <DEDUP_REMOVED lines=10> */
.L_x_70414:
        /* <DEDUP_REMOVED lines=12> */
.L_x_70415:
        /* <DEDUP_REMOVED lines=22> */
.L_x_70416:
        /* <DEDUP_REMOVED lines=12> */
.L_x_70417:
        /* <DEDUP_REMOVED lines=22> */
.L_x_70418:
        /* <DEDUP_REMOVED lines=12> */
.L_x_70419:
        /* <DEDUP_REMOVED lines=22> */
.L_x_70420:
        /* <DEDUP_REMOVED lines=12> */
.L_x_70421:
        /* <DEDUP_REMOVED lines=22> */
.L_x_70422:
        /* <DEDUP_REMOVED lines=12> */
.L_x_70423:
        /* <DEDUP_REMOVED lines=22> */
.L_x_70424:
        /* <DEDUP_REMOVED lines=12> */
.L_x_70425:
        /* <DEDUP_REMOVED lines=22> */
.L_x_70426:
        /* <DEDUP_REMOVED lines=12> */
.L_x_70427:
        /* <DEDUP_REMOVED lines=9> */
[----:B0-----:R-:W-:Y:S02]  /*9bb0*/  HADD2.F32 R109, -RZ, R142.H0_H0 ;  /* 0x2000008eff6d7230 */ /* 0x001fe40000004100 */
[C---:B-----5:R-:W-:Y:S01]  /*9bc0*/  FMUL.FTZ R104, R130.reuse, R104 ;  /* 0x0000006882687220 */ /* 0x060fe20000410000 */
[----:B------:R-:W-:Y:S02]  /*9bd0*/  HADD2.F32 R108, -RZ, R182.H0_H0 ;  /* 0x200000b6ff6c7230 */ /* 0x000fe40000004100 */
[C---:B------:R-:W-:Y:S01]  /*9be0*/  FMUL.FTZ R105, R130.reuse, R105 ;  /* 0x0000006982697220 */ /* 0x040fe20000410000 */
[----:B------:R-:W-:Y:S01]  /*9bf0*/  FMUL.FTZ R106, R130, R106 ;  /* 0x0000006a826a7220 */ /* 0x000fe20000410000 */
[----:B------:R-:W-:Y:S01]  /*9c00*/  FFMA.FTZ R104, R109, R104, R44 ;  /* 0x000000686d687223 */ /* 0x000fe2000001002c */
[----:B------:R-:W-:Y:S02]  /*9c10*/  HADD2.F32 R109, -RZ, R142.H1_H1 ;  /* 0x3000008eff6d7230 */ /* 0x000fe40000004100 */
[----:B------:R-:W-:Y:S01]  /*9c20*/  FFMA.FTZ R105, R105, R108, R45 ;  /* 0x0000006c69697223 */ /* 0x000fe2000001002d */
[----:B------:R-:W-:-:S02]  /*9c30*/  HADD2.F32 R108, -RZ, R182.H1_H1 ;  /* 0x300000b6ff6c7230 */ /* 0x000fc40000004100 */
[----:B------:R-:W-:Y:S01]  /*9c40*/  FMUL.FTZ R107, R130, R107 ;  /* 0x0000006b826b7220 */ /* 0x000fe20000410000 */
[----:B------:R-:W-:-:S03]  /*9c50*/  FFMA.FTZ R106, R109, R106, R46 ;  /* 0x0000006a6d6a7223 */ /* 0x000fc6000001002e */
[----:B------:R-:W-:Y:S01]  /*9c60*/  FFMA.FTZ R107, R107, R108, R47 ;  /* 0x0000006c6b6b7223 */ /* 0x000fe2000001002f */
[----:B------:R-:W-:Y:S06]  /*9c70*/  BRA `(.L_x_70429) ;  /* 0x0000000000307947 */ /* 0x000fec0003800000 */
.L_x_70428:
[----:B0-----:R-:W-:Y:S02]  /*9c80*/  HADD2.F32 R109, -RZ, R142.H0_H0 ;  /* 0x2000008eff6d7230 */ /* 0x001fe40000004100 */
[C---:B-----5:R-:W-:Y:S01]  /*9c90*/  FMUL.FTZ R104, R130.reuse, R104 ;  /* 0x0000006882687220 */ /* 0x060fe20000410000 */
[----:B------:R-:W-:Y:S02]  /*9ca0*/  HADD2.F32 R108, -RZ, R182.H0_H0 ;  /* 0x200000b6ff6c7230 */ /* 0x000fe40000004100 */
[C---:B------:R-:W-:Y:S01]  /*9cb0*/  FMUL.FTZ R105, R130.reuse, R105 ;  /* 0x0000006982697220 */ /* 0x040fe20000410000 */
[----:B------:R-:W-:Y:S01]  /*9cc0*/  FMUL.FTZ R106, R130, R106 ;  /* 0x0000006a826a7220 */ /* 0x000fe20000410000 */
[----:B------:R-:W-:Y:S01]  /*9cd0*/  FMUL.FTZ R104, R109, R104 ;  /* 0x000000686d687220 */ /* 0x000fe20000410000 */
[----:B------:R-:W-:Y:S02]  /*9ce0*/  HADD2.F32 R109, -RZ, R142.H1_H1 ;  /* 0x3000008eff6d7230 */ /* 0x000fe40000004100 */
[----:B------:R-:W-:Y:S01]  /*9cf0*/  FMUL.FTZ R105, R105, R108 ;  /* 0x0000006c69697220 */ /* 0x000fe20000410000 */
[----:B------:R-:W-:-:S02]  /*9d00*/  HADD2.F32 R108, -RZ, R182.H1_H1 ;  /* 0x300000b6ff6c7230 */ /* 0x000fc40000004100 */
[----:B------:R-:W-:Y:S01]  /*9d10*/  FMUL.FTZ R107, R130, R107 ;  /* 0x0000006b826b7220 */ /* 0x000fe20000410000 */
[----:B------:R-:W-:-:S03]  /*9d20*/  FMUL.FTZ R106, R109, R106 ;  /* 0x0000006a6d6a7220 */ /* 0x000fc60000410000 */
[----:B------:R-:W-:-:S07]  /*9d30*/  FMUL.FTZ R107, R107, R108 ;  /* 0x0000006c6b6b7220 */ /* 0x000fce0000410000 */
.L_x_70429:
[----:B------:R-:W0:Y:S01]  /*9d40*/  @P1 LDC.64 R108, c[0x0][0x3a0] ;  /* 0x0000e800ff6c1b82 */ /* 0x000e220000000a00 */
[----:B------:R-:W-:Y:S01]  /*9d50*/  IADD3 R171, PT, PT, R161, 0x200, RZ ;  /* 0x00000200a1ab7810 */ /* 0x000fe20007ffe0ff */
[----:B------:R-:W-:-:S05]  /*9d60*/  IMAD.WIDE.U32 R110, R169, 0x10, R148 ;  /* 0x00000010a96e7825 */ /* 0x000fca00078e0094 */
[----:B------:R1:W-:Y:S01]  /*9d70*/  STG.E.128 desc[UR6][R110.64], R104 ;  /* 0x000000686e007986 */ /* 0x0003e2000c101d06 */
[----:B0-----:R-:W-:-:S05]  /*9d80*/  @P1 IMAD.WIDE.U32 R108, R171, 0x10, R108 ;  /* 0x00000010ab6c1825 */ /* 0x001fca00078e006c */
[----:B------:R0:W5:Y:S02]  /*9d90*/  @P1 LDG.E.128 R44, desc[UR6][R108.64] ;  /* 0x000000066c2c1981 */ /* 0x000164000c1e1d00 */
[----:B0-----:R-:W-:-:S06]  /*9da0*/  IMAD.WIDE.U32 R108, R171, 0x10, R126 ;  /* 0x00000010ab6c7825 */ /* 0x001fcc00078e007e */
[----:B-1----:R-:W5:Y:S01]  /*9db0*/  LDG.E.128 R108, desc[UR6][R108.64] ;  /* 0x000000066c6c7981 */ /* 0x002f62000c1e1d00 */
[----:B------:R-:W-:Y:S05]  /*9dc0*/  @!P1 BRA `(.L_x_70430) ;  /* 0x0000000000349947 */ /* 0x000fea0003800000 */
[----:B------:R-:W-:Y:S02]  /*9dd0*/  HADD2.F32 R113, -RZ, R143.H0_H0 ;  /* 0x2000008fff717230 */ /* 0x000fe40000004100 */
        /* <DEDUP_REMOVED lines=12> */
.L_x_70430:
[----:B------:R-:W-:Y:S02]  /*9ea0*/  HADD2.F32 R113, -RZ, R143.H0_H0 ;  /* 0x2000008fff717230 */ /* 0x000fe40000004100 */
        /* <DEDUP_REMOVED lines=11> */
.L_x_70431:
        /* <DEDUP_REMOVED lines=22> */
.L_x_70432:
        /* <DEDUP_REMOVED lines=12> */
.L_x_70433:
        /* <DEDUP_REMOVED lines=11> */
[C---:B------:R-:W-:Y:S01]  /*a230*/  FMUL.FTZ R117, R130.reuse, R117 ;  /* 0x0000007582757220 */ /* 0x040fe20000410000 */
[C---:B------:R-:W-:Y:S01]  /*a240*/  FMUL.FTZ R118, R130.reuse, R118 ;  /* 0x0000007682767220 */ /* 0x040fe20000410000 */
[----:B------:R-:W-:Y:S01]  /*a250*/  FMUL.FTZ R119, R130, R119 ;  /* 0x0000007782777220 */ /* 0x000fe20000410000 */
[----:B------:R-:W-:Y:S01]  /*a260*/  FFMA.FTZ R116, R124, R116, R44 ;  /* 0x000000747c747223 */ /* 0x000fe2000001002c */
[----:B------:R-:W-:-:S05]  /*a270*/  HADD2.F32 R124, -RZ, R185.H0_H0 ;  /* 0x200000b9ff7c7230 */ /* 0x000fca0000004100 */
[----:B------:R-:W-:Y:S01]  /*a280*/  FFMA.FTZ R117, R117, R124, R45 ;  /* 0x0000007c75757223 */ /* 0x000fe2000001002d */
[----:B------:R-:W-:-:S05]  /*a290*/  HADD2.F32 R124, -RZ, R145.H1_H1 ;  /* 0x30000091ff7c7230 */ /* 0x000fca0000004100 */
[----:B------:R-:W-:Y:S01]  /*a2a0*/  FFMA.FTZ R118, R124, R118, R46 ;  /* 0x000000767c767223 */ /* 0x000fe2000001002e */
[----:B------:R-:W-:-:S05]  /*a2b0*/  HADD2.F32 R124, -RZ, R185.H1_H1 ;  /* 0x300000b9ff7c7230 */ /* 0x000fca0000004100 */
[----:B------:R-:W-:Y:S01]  /*a2c0*/  FFMA.FTZ R119, R119, R124, R47 ;  /* 0x0000007c77777223 */ /* 0x000fe2000001002f */
[----:B------:R-:W-:Y:S06]  /*a2d0*/  BRA `(.L_x_70435) ;  /* 0x0000000000307947 */ /* 0x000fec0003800000 */
.L_x_70434:
[----:B------:R-:W-:Y:S02]  /*a2e0*/  HADD2.F32 R124, -RZ, R145.H0_H0 ;  /* 0x20000091ff7c7230 */ /* 0x000fe40000004100 */
[C---:B-----5:R-:W-:Y:S01]  /*a2f0*/  FMUL.FTZ R116, R130.reuse, R116 ;  /* 0x0000007482747220 */ /* 0x060fe20000410000 */
[C---:B------:R-:W-:Y:S01]  /*a300*/  FMUL.FTZ R117, R130.reuse, R117 ;  /* 0x0000007582757220 */ /* 0x040fe20000410000 */
[C---:B------:R-:W-:Y:S01]  /*a310*/  FMUL.FTZ R118, R130.reuse, R118 ;  /* 0x0000007682767220 */ /* 0x040fe20000410000 */
[----:B------:R-:W-:Y:S01]  /*a320*/  FMUL.FTZ R119, R130, R119 ;  /* 0x0000007782777220 */ /* 0x000fe20000410000 */
[----:B------:R-:W-:Y:S01]  /*a330*/  FMUL.FTZ R116, R124, R116 ;  /* 0x000000747c747220 */ /* 0x000fe20000410000 */
[----:B------:R-:W-:-:S05]  /*a340*/  HADD2.F32 R124, -RZ, R185.H0_H0 ;  /* 0x200000b9ff7c7230 */ /* 0x000fca0000004100 */
[----:B------:R-:W-:Y:S01]  /*a350*/  FMUL.FTZ R117, R117, R124 ;  /* 0x0000007c75757220 */ /* 0x000fe20000410000 */
[----:B------:R-:W-:-:S05]  /*a360*/  HADD2.F32 R124, -RZ, R145.H1_H1 ;  /* 0x30000091ff7c7230 */ /* 0x000fca0000004100 */
[----:B------:R-:W-:Y:S01]  /*a370*/  FMUL.FTZ R118, R124, R118 ;  /* 0x000000767c767220 */ /* 0x000fe20000410000 */
[----:B------:R-:W-:-:S05]  /*a380*/  HADD2.F32 R124, -RZ, R185.H1_H1 ;  /* 0x300000b9ff7c7230 */ /* 0x000fca0000004100 */
[----:B------:R-:W-:-:S07]  /*a390*/  FMUL.FTZ R119, R119, R124 ;  /* 0x0000007c77777220 */ /* 0x000fce0000410000 */
.L_x_70435:
        /* <DEDUP_REMOVED lines=9> */
[C---:B-----5:R-:W-:Y:S01]  /*a430*/  FMUL.FTZ R124, R130.reuse, R124 ;  /* 0x0000007c827c7220 */ /* 0x060fe20000410000 */
        /* <DEDUP_REMOVED lines=12> */
.L_x_70436:
[C---:B-----5:R-:W-:Y:S01]  /*a500*/  FMUL.FTZ R124, R130.reuse, R124 ;  /* 0x0000007c827c7220 */ /* 0x060fe20000410000 */
[C---:B------:R-:W-:Y:S01]  /*a510*/  FMUL.FTZ R125, R130.reuse, R125 ;  /* 0x0000007d827d7220 */ /* 0x040fe20000410000 */
[C---:B------:R-:W-:Y:S01]  /*a520*/  FMUL.FTZ R126, R130.reuse, R126 ;  /* 0x0000007e827e7220 */ /* 0x040fe20000410000 */
[----:B------:R-:W-:Y:S01]  /*a530*/  FMUL.FTZ R127, R130, R127 ;  /* 0x0000007f827f7220 */ /* 0x000fe20000410000 */
[----:B------:R-:W-:-:S05]  /*a540*/  HADD2.F32 R130, -RZ, R165.H0_H0 ;  /* 0x200000a5ff827230 */ /* 0x000fca0000004100 */
[----:B------:R-:W-:Y:S01]  /*a550*/  FMUL.FTZ R124, R130, R124 ;  /* 0x0000007c827c7220 */ /* 0x000fe20000410000 */
[----:B------:R-:W-:-:S05]  /*a560*/  HADD2.F32 R130, -RZ, R186.H0_H0 ;  /* 0x200000baff827230 */ /* 0x000fca0000004100 */
[----:B------:R-:W-:Y:S01]  /*a570*/  FMUL.FTZ R125, R125, R130 ;  /* 0x000000827d7d7220 */ /* 0x000fe20000410000 */
[----:B------:R-:W-:-:S05]  /*a580*/  HADD2.F32 R130, -RZ, R165.H1_H1 ;  /* 0x300000a5ff827230 */ /* 0x000fca0000004100 */
[----:B------:R-:W-:Y:S01]  /*a590*/  FMUL.FTZ R126, R130, R126 ;  /* 0x0000007e827e7220 */ /* 0x000fe20000410000 */
[----:B------:R-:W-:-:S05]  /*a5a0*/  HADD2.F32 R130, -RZ, R186.H1_H1 ;  /* 0x300000baff827230 */ /* 0x000fca0000004100 */
[----:B------:R-:W-:-:S07]  /*a5b0*/  FMUL.FTZ R127, R127, R130 ;  /* 0x000000827f7f7220 */ /* 0x000fce0000410000 */
.L_x_70437:
[----:B------:R-:W-:Y:S01]  /*a5c0*/  IMAD.WIDE.U32 R130, R174, 0x10, R148 ;  /* 0x00000010ae827825 */ /* 0x000fe200078e0094 */
[----:B------:R-:W-:-:S04]  /*a5d0*/  UMOV UR11, 0xffffffff ;  /* 0xffffffff000b7882 */ /* 0x000fc80000000000 */
[----:B------:R0:W-:Y:S02]  /*a5e0*/  STG.E.128 desc[UR6][R130.64], R124 ;  /* 0x0000007c82007986 */ /* 0x0001e4000c101d06 */
[----:B0-----:R-:W0:Y:S02]  /*a5f0*/  S2R R130, SR_TID.X ;  /* 0x0000000000827919 */ /* 0x001e240000002100 */
        /* <DEDUP_REMOVED lines=263> */
.L_x_70463:
[----:B------:R-:W-:Y:S01]  /*b670*/  FMUL.FTZ R131, R193, R193 ;  /* 0x000000c1c1837220 */ /* 0x000fe20000410000 */
[----:B------:R-:W-:Y:S01]  /*b680*/  ISETP.NE.AND P0, PT, RZ, UR5, PT ;  /* 0x00000005ff007c0c */ /* 0x000fe2000bf05270 */
[----:B01----:R-:W-:Y:S01]  /*b690*/  FADD.FTZ R130, R130, R158 ;  /* 0x0000009e82827221 */ /* 0x003fe20000010000 */
[----:B------:R-:W2:Y:S02]  /*b6a0*/  LDL.S16 R197, [R1+0x4] ;  /* 0x0000040001c57983 */ /* 0x000ea40000100600 */
[----:B------:R-:W-:Y:S01]  /*b6b0*/  FSEL R131, R131, RZ, P0 ;  /* 0x000000ff83837208 */ /* 0x000fe20000000000 */
[----:B------:R-:W-:Y:S01]  /*b6c0*/  FFMA.FTZ R130, R130, R196, UR10 ;  /* 0x0000000a82827e23 */ /* 0x000fe200080100c4 */
[----:B------:R-:W-:Y:S01]  /*b6d0*/  FSEL R149, R193, RZ, !P0 ;  /* 0x000000ffc1957208 */ /* 0x000fe20004000000 */
[----:B------:R-:W3:Y:S02]  /*b6e0*/  LDL.S16 R196, [R1+0x8] ;  /* 0x0000080001c47983 */ /* 0x000ee40000100600 */
[----:B------:R-:W-:-:S02]  /*b6f0*/  FADD.FTZ R130, R130, R131 ;  /* 0x0000008382827221 */ /* 0x000fc40000010000 */
[----:B------:R-:W4:Y:S02]  /*b700*/  LDL.S16 R158, [R1+0x6] ;  /* 0x00000600019e7983 */ /* 0x000f240000100600 */
[----:B------:R0:W1:Y:S01]  /*b710*/  MUFU.RSQ R148, R130 ;  /* 0x0000008200947308 */ /* 0x0000620000001400 */
[----:B------:R-:W-:Y:S01]  /*b720*/  FADD.FTZ R120, -R149, R120 ;  /* 0x0000007895787221 */ /* 0x000fe20000010100 */
[----:B------:R-:W-:Y:S02]  /*b730*/  HADD2.F32 R131, -RZ, R40.H0_H0 ;  /* 0x20000028ff837230 */ /* 0x000fe40000004100 */
[----:B0-----:R-:W-:Y:S02]  /*b740*/  HADD2.F32 R130, -RZ, R217.H1_H1 ;  /* 0x300000d9ff827230 */ /* 0x001fe40000004100 */
[----:B-1----:R-:W-:-:S04]  /*b750*/  FMUL.FTZ R120, R148, R120 ;  /* 0x0000007894787220 */ /* 0x002fc80000410000 */
[----:B------:R-:W-:Y:S02]  /*b760*/  FFMA.FTZ R120, R130, R120, R131 ;  /* 0x0000007882787223 */ /* 0x000fe40000010083 */
[----:B------:R-:W5:Y:S01]  /*b770*/  LDL.S16 R131, [R1+0xa] ;  /* 0x00000a0001837983 */ /* 0x000f620000100600 */
[C---:B------:R-:W-:Y:S01]  /*b780*/  FADD.FTZ R121, -R149.reuse, R121 ;  /* 0x0000007995797221 */ /* 0x040fe20000010100 */
[----:B------:R-:W-:-:S03]  /*b790*/  FADD.FTZ R122, -R149, R122 ;  /* 0x0000007a957a7221 */ /* 0x000fc60000010100 */
[C---:B------:R-:W-:Y:S01]  /*b7a0*/  FMUL.FTZ R121, R148.reuse, R121 ;  /* 0x0000007994797220 */ /* 0x040fe20000410000 */
[----:B------:R-:W-:Y:S01]  /*b7b0*/  FMUL.FTZ R122, R148, R122 ;  /* 0x0000007a947a7220 */ /* 0x000fe20000410000 */
[----:B------:R-:W-:-:S04]  /*b7c0*/  FADD.FTZ R123, -R149, R123 ;  /* 0x0000007b957b7221 */ /* 0x000fc80000010100 */
[----:B------:R-:W-:Y:S01]  /*b7d0*/  FMUL.FTZ R123, R148, R123 ;  /* 0x0000007b947b7220 */ /* 0x000fe20000410000 */
[----:B-----5:R-:W-:Y:S02]  /*b7e0*/  HADD2.F32 R130, -RZ, R131.H0_H0 ;  /* 0x20000083ff827230 */ /* 0x020fe40000004100 */
[----:B---3--:R-:W-:-:S05]  /*b7f0*/  HADD2.F32 R131, -RZ, R196.H0_H0 ;  /* 0x200000c4ff837230 */ /* 0x008fca0000004100 */
[----:B------:R-:W-:Y:S01]  /*b800*/  FFMA.FTZ R121, R121, R130, R131 ;  /* 0x0000008279797223 */ /* 0x000fe20000010083 */
[----:B------:R-:W-:Y:S02]  /*b810*/  HADD2.F32 R130, -RZ, R217.H0_H0 ;  /* 0x200000d9ff827230 */ /* 0x000fe40000004100 */
[----:B------:R-:W-:-:S05]  /*b820*/  HADD2.F32 R131, -RZ, R41.H0_H0 ;  /* 0x20000029ff837230 */ /* 0x000fca0000004100 */
[----:B------:R-:W-:Y:S01]  /*b830*/  FFMA.FTZ R122, R130, R122, R131 ;  /* 0x0000007a827a7223 */ /* 0x000fe20000010083 */
[----:B----4-:R-:W-:Y:S02]  /*b840*/  HADD2.F32 R130, -RZ, R158.H0_H0 ;  /* 0x2000009eff827230 */ /* 0x010fe40000004100 */
[----:B--2---:R-:W-:Y:S01]  /*b850*/  HADD2.F32 R131, -RZ, R197.H0_H0 ;  /* 0x200000c5ff837230 */ /* 0x004fe20000004100 */
[----:B------:R-:W2:Y:S01]  /*b860*/  LDL.S16 R158, [R1] ;  /* 0x00000000019e7983 */ /* 0x000ea20000100600 */
[----:B------:R-:W0:Y:S03]  /*b870*/  LDC.64 R196, c[0x0][0x428] ;  /* 0x00010a00ffc47b82 */ /* 0x000e260000000a00 */
[----:B------:R-:W-:-:S05]  /*b880*/  FFMA.FTZ R123, R123, R130, R131 ;  /* 0x000000827b7b7223 */ /* 0x000fca0000010083 */
[----:B------:R-:W1:Y:S02]  /*b890*/  @!P2 LDC.64 R130, c[0x0][0x3c0] ;  /* 0x0000f000ff82ab82 */ /* 0x000e640000000a00 */
[----:B-1----:R-:W-:-:S05]  /*b8a0*/  @!P2 IMAD.WIDE R130, R150, 0x4, R130 ;  /* 0x000000049682a825 */ /* 0x002fca00078e0282 */
[----:B------:R1:W-:Y:S04]  /*b8b0*/  @!P2 STG.E desc[UR6][R130.64], R193 ;  /* 0x000000c18200a986 */ /* 0x0003e8000c101906 */
[----:B-1----:R-:W3:Y:S01]  /*b8c0*/  LDL.S16 R193, [R1+0x2] ;  /* 0x0000020001c17983 */ /* 0x002ee20000100600 */
[----:B------:R-:W1:Y:S01]  /*b8d0*/  @!P2 LDC.64 R130, c[0x0][0x3c8] ;  /* 0x0000f200ff82ab82 */ /* 0x000e620000000a00 */
[C---:B------:R-:W-:Y:S01]  /*b8e0*/  FADD.FTZ R48, -R149.reuse, R48 ;  /* 0x0000003095307221 */ /* 0x040fe20000010100 */
[----:B------:R-:W-:-:S03]  /*b8f0*/  FADD.FTZ R49, -R149, R49 ;  /* 0x0000003195317221 */ /* 0x000fc60000010100 */
[----:B------:R-:W-:Y:S01]  /*b900*/  FMUL.FTZ R48, R148, R48 ;  /* 0x0000003094307220 */ /* 0x000fe20000410000 */
[----:B-1----:R-:W-:-:S05]  /*b910*/  @!P2 IMAD.WIDE R130, R150, 0x4, R130 ;  /* 0x000000049682a825 */ /* 0x002fca00078e0282 */
[----:B------:R0:W-:Y:S02]  /*b920*/  @!P2 STG.E desc[UR6][R130.64], R148 ;  /* 0x000000948200a986 */ /* 0x0001e4000c101906 */
[----:B0-----:R-:W-:-:S05]  /*b930*/  IMAD.WIDE.U32 R130, R161, 0x10, R196 ;  /* 0x00000010a1827825 */ /* 0x001fca00078e00c4 */
[----:B------:R0:W-:Y:S01]  /*b940*/  STG.E.128 desc[UR6][R130.64], R120 ;  /* 0x0000007882007986 */ /* 0x0001e2000c101d06 */
[----:B------:R-:W-:Y:S01]  /*b950*/  FMUL.FTZ R49, R148, R49 ;  /* 0x0000003194317220 */ /* 0x000fe20000410000 */
[C---:B------:R-:W-:Y:S01]  /*b960*/  FADD.FTZ R50, -R149.reuse, R50 ;  /* 0x0000003295327221 */ /* 0x040fe20000010100 */
[----:B------:R-:W-:Y:S01]  /*b970*/  FADD.FTZ R51, -R149, R51 ;  /* 0x0000003395337221 */ /* 0x000fe20000010100 */
[----:B0-----:R-:W-:Y:S02]  /*b980*/  HADD2.F32 R120, -RZ, R216.H1_H1 ;  /* 0x300000d8ff787230 */ /* 0x001fe40000004100 */
[----:B------:R-:W-:-:S05]  /*b990*/  HADD2.F32 R121, -RZ, R38.H0_H0 ;  /* 0x20000026ff797230 */ /* 0x000fca0000004100 */
[----:B------:R-:W-:Y:S01]  /*b9a0*/  FFMA.FTZ R48, R120, R48, R121 ;  /* 0x0000003078307223 */ /* 0x000fe20000010079 */
[C---:B------:R-:W-:Y:S01]  /*b9b0*/  FMUL.FTZ R50, R148.reuse, R50 ;  /* 0x0000003294327220 */ /* 0x040fe20000410000 */
[----:B------:R-:W-:Y:S01]  /*b9c0*/  FMUL.FTZ R51, R148, R51 ;  /* 0x0000003394337220 */ /* 0x000fe20000410000 */
[C---:B------:R-:W-:Y:S01]  /*b9d0*/  FADD.FTZ R60, -R149.reuse, R60 ;  /* 0x0000003c953c7221 */ /* 0x040fe20000010100 */
[----:B------:R-:W-:-:S03]  /*b9e0*/  FADD.FTZ R61, -R149, R61 ;  /* 0x0000003d953d7221 */ /* 0x000fc60000010100 */
        /* <DEDUP_REMOVED lines=10> */
[----:B------:R-:W-:Y:S01]  /*ba90*/  FADD.FTZ R71, -R149, R71 ;  /* 0x0000004795477221 */ /* 0x000fe20000010100 */
[----:B--2---:R-:W-:-:S02]  /*baa0*/  HADD2.F32 R121, -RZ, R158.H0_H0 ;  /* 0x2000009eff797230 */ /* 0x004fc40000004100 */
[----:B---3--:R-:W-:-:S05]  /*bab0*/  HADD2.F32 R120, -RZ, R193.H0_H0 ;  /* 0x200000c1ff787230 */ /* 0x008fca0000004100 */
[----:B------:R-:W-:Y:S01]  /*bac0*/  FFMA.FTZ R49, R49, R120, R121 ;  /* 0x0000007831317223 */ /* 0x000fe20000010079 */
[----:B------:R-:W-:Y:S02]  /*bad0*/  HADD2.F32 R120, -RZ, R216.H0_H0 ;  /* 0x200000d8ff787230 */ /* 0x000fe40000004100 */
[----:B------:R-:W-:-:S05]  /*bae0*/  HADD2.F32 R121, -RZ, R39.H0_H0 ;  /* 0x20000027ff797230 */ /* 0x000fca0000004100 */
[----:B------:R-:W-:Y:S01]  /*baf0*/  FFMA.FTZ R50, R120, R50, R121 ;  /* 0x0000003278327223 */ /* 0x000fe20000010079 */
[--C-:B------:R-:W-:Y:S02]  /*bb00*/  HADD2.F32 R120, -RZ, R252.reuse.H1_H1 ;  /* 0x300000fcff787230 */ /* 0x100fe40000004100 */
[----:B------:R-:W-:-:S05]  /*bb10*/  HADD2.F32 R121, -RZ, R252.H0_H0 ;  /* 0x200000fcff797230 */ /* 0x000fca0000004100 */
        /* <DEDUP_REMOVED lines=43> */
[----:B------:R-:W-:Y:S01]  /*bdd0*/  FMUL.FTZ R51, R148, R51 ;  /* 0x0000003394337220 */ /* 0x000fe20000410000 */
[----:B------:R-:W-:-:S04]  /*bde0*/  IMAD.WIDE.U32 R156, R156, 0x10, R196 ;  /* 0x000000109c9c7825 */ /* 0x000fc800078e00c4 */
[----:B------:R-:W-:-:S05]  /*bdf0*/  FFMA.FTZ R51, R51, R52, R53 ;  /* 0x0000003433337223 */ /* 0x000fca0000010035 */
        /* <DEDUP_REMOVED lines=48> */
[C---:B------:R-:W-:Y:S01]  /*c100*/  FMUL.FTZ R72, R148.reuse, R72 ;  /* 0x0000004894487220 */ /* 0x040fe20000410000 */
[C---:B------:R-:W-:Y:S01]  /*c110*/  FMUL.FTZ R73, R148.reuse, R73 ;  /* 0x0000004994497220 */ /* 0x040fe20000410000 */
[C---:B------:R-:W-:Y:S01]  /*c120*/  FADD.FTZ R61, -R149.reuse, R100 ;  /* 0x00000064953d7221 */ /* 0x040fe20000010100 */
[C---:B------:R-:W-:Y:S01]  /*c130*/  FADD.FTZ R60, -R149.reuse, R103 ;  /* 0x00000067953c7221 */ /* 0x040fe20000010100 */
[C---:B------:R-:W-:Y:S01]  /*c140*/  FMUL.FTZ R70, R148.reuse, R70 ;  /* 0x0000004694467220 */ /* 0x040fe20000410000 */
[----:B------:R-:W-:Y:S01]  /*c150*/  FMUL.FTZ R71, R148, R71 ;  /* 0x0000004794477220 */ /* 0x000fe20000410000 */
[C---:B------:R-:W-:Y:S01]  /*c160*/  FADD.FTZ R74, -R149.reuse, R74 ;  /* 0x0000004a954a7221 */ /* 0x040fe20000010100 */
[C---:B------:R-:W-:Y:S01]  /*c170*/  FADD.FTZ R75, -R149.reuse, R75 ;  /* 0x0000004b954b7221 */ /* 0x040fe20000010100 */
[C---:B------:R-:W-:Y:S01]  /*c180*/  FADD.FTZ R76, -R149.reuse, R76 ;  /* 0x0000004c954c7221 */ /* 0x040fe20000010100 */
[----:B------:R-:W-:Y:S01]  /*c190*/  FADD.FTZ R77, -R149, R77 ;  /* 0x0000004d954d7221 */ /* 0x000fe20000010100 */
        /* <DEDUP_REMOVED lines=9> */
[C---:B------:R-:W-:Y:S01]  /*c230*/  FADD.FTZ R59, -R149.reuse, R105 ;  /* 0x00000069953b7221 */ /* 0x040fe20000010100 */
[--C-:B------:R-:W-:Y:S02]  /*c240*/  HADD2.F32 R49, -RZ, R243.reuse.H1_H1 ;  /* 0x300000f3ff317230 */ /* 0x100fe40000004100 */
[C---:B------:R-:W-:Y:S01]  /*c250*/  FADD.FTZ R101, -R149.reuse, R111 ;  /* 0x0000006f95657221 */ /* 0x040fe20000010100 */
[----:B------:R-:W-:Y:S02]  /*c260*/  HADD2.F32 R58, -RZ, R243.H0_H0 ;  /* 0x200000f3ff3a7230 */ /* 0x000fe40000004100 */
[C---:B------:R-:W-:Y:S01]  /*c270*/  FADD.FTZ R99, -R149.reuse, R113 ;  /* 0x0000007195637221 */ /* 0x040fe20000010100 */
[C---:B------:R-:W-:Y:S01]  /*c280*/  FADD.FTZ R103, -R149.reuse, R109 ;  /* 0x0000006d95677221 */ /* 0x040fe20000010100 */
[----:B------:R-:W-:Y:S01]  /*c290*/  FADD.FTZ R100, -R149, R112 ;  /* 0x0000007095647221 */ /* 0x000fe20000010100 */
[C---:B------:R-:W-:Y:S01]  /*c2a0*/  FMUL.FTZ R113, R148.reuse, R63 ;  /* 0x0000003f94717220 */ /* 0x040fe20000410000 */
[----:B------:R-:W-:Y:S01]  /*c2b0*/  FMUL.FTZ R111, R148, R62 ;  /* 0x0000003e946f7220 */ /* 0x000fe20000410000 */
[----:B------:R-:W-:Y:S01]  /*c2c0*/  FFMA.FTZ R52, R52, R72, R55 ;  /* 0x0000004834347223 */ /* 0x000fe20000010037 */
[----:B------:R-:W-:Y:S01]  /*c2d0*/  FFMA.FTZ R53, R73, R53, R54 ;  /* 0x0000003549357223 */ /* 0x000fe20000010036 */
[----:B------:R-:W-:Y:S01]  /*c2e0*/  FADD.FTZ R78, -R149, R78 ;  /* 0x0000004e954e7221 */ /* 0x000fe20000010100 */
        /* <DEDUP_REMOVED lines=9> */
[----:B------:R-:W-:Y:S01]  /*c380*/  FADD.FTZ R105, -R149, R107 ;  /* 0x0000006b95697221 */ /* 0x000fe20000010100 */
[----:B------:R-:W-:Y:S02]  /*c390*/  HADD2.F32 R62, -RZ, R240.H0_H0 ;  /* 0x200000f0ff3e7230 */ /* 0x000fe40000004100 */
[C---:B------:R-:W-:Y:S01]  /*c3a0*/  FMUL.FTZ R74, R148.reuse, R74 ;  /* 0x0000004a944a7220 */ /* 0x040fe20000410000 */
[----:B------:R-:W-:Y:S01]  /*c3b0*/  FMUL.FTZ R75, R148, R75 ;  /* 0x0000004b944b7220 */ /* 0x000fe20000410000 */
[----:B------:R-:W-:-:S02]  /*c3c0*/  HADD2.F32 R56, -RZ, R209.H1_H1 ;  /* 0x300000d1ff387230 */ /* 0x000fc40000004100 */
[C---:B------:R-:W-:Y:S01]  /*c3d0*/  FADD.FTZ R67, -R149.reuse, R95 ;  /* 0x0000005f95437221 */ /* 0x040fe20000010100 */
[----:B------:R-:W-:Y:S02]  /*c3e0*/  HADD2.F32 R61, -RZ, R24.H0_H0 ;  /* 0x20000018ff3d7230 */ /* 0x000fe40000004100 */
[C---:B------:R-:W-:Y:S01]  /*c3f0*/  FADD.FTZ R66, -R149.reuse, R102 ;  /* 0x0000006695427221 */ /* 0x040fe20000010100 */
[--C-:B------:R-:W-:Y:S02]  /*c400*/  HADD2.F32 R57, -RZ, R239.reuse.H1_H1 ;  /* 0x300000efff397230 */ /* 0x100fe40000004100 */
[C---:B------:R-:W-:Y:S01]  /*c410*/  FMUL.FTZ R76, R148.reuse, R76 ;  /* 0x0000004c944c7220 */ /* 0x040fe20000410000 */
[----:B------:R-:W-:Y:S02]  /*c420*/  HADD2.F32 R60, -RZ, R239.H0_H0 ;  /* 0x200000efff3c7230 */ /* 0x000fe40000004100 */
[C---:B------:R-:W-:Y:S01]  /*c430*/  FMUL.FTZ R77, R148.reuse, R77 ;  /* 0x0000004d944d7220 */ /* 0x040fe20000410000 */
[----:B------:R-:W-:Y:S01]  /*c440*/  FMUL.FTZ R107, R148, R59 ;  /* 0x0000003b946b7220 */ /* 0x000fe20000410000 */
[----:B------:R-:W-:Y:S01]  /*c450*/  FFMA.FTZ R49, R158, R49, R58 ;  /* 0x000000319e317223 */ /* 0x000fe2000001003a */
[C---:B------:R-:W-:Y:S01]  /*c460*/  FADD.FTZ R82, -R149.reuse, R82 ;  /* 0x0000005295527221 */ /* 0x040fe20000010100 */
[----:B------:R-:W-:Y:S01]  /*c470*/  FADD.FTZ R83, -R149, R83 ;  /* 0x0000005395537221 */ /* 0x000fe20000010100 */
[----:B------:R-:W-:-:S02]  /*c480*/  HADD2.F32 R58, -RZ, R209.H0_H0 ;  /* 0x200000d1ff3a7230 */ /* 0x000fc40000004100 */
[C---:B------:R-:W-:Y:S01]  /*c490*/  FADD.FTZ R80, -R149.reuse, R80 ;  /* 0x0000005095507221 */ /* 0x040fe20000010100 */
[----:B------:R-:W-:Y:S02]  /*c4a0*/  HADD2.F32 R59, -RZ, R25.H0_H0 ;  /* 0x20000019ff3b7230 */ /* 0x000fe40000004100 */
[C---:B------:R-:W-:Y:S01]  /*c4b0*/  FADD.FTZ R81, -R149.reuse, R81 ;  /* 0x0000005195517221 */ /* 0x040fe20000010100 */
[C---:B------:R-:W-:Y:S01]  /*c4c0*/  FADD.FTZ R104, -R149.reuse, R108 ;  /* 0x0000006c95687221 */ /* 0x040fe20000010100 */
[C---:B------:R-:W-:Y:S01]  /*c4d0*/  FADD.FTZ R98, -R149.reuse, R114 ;  /* 0x0000007295627221 */ /* 0x040fe20000010100 */
[C---:B------:R-:W-:Y:S01]  /*c4e0*/  FMUL.FTZ R78, R148.reuse, R78 ;  /* 0x0000004e944e7220 */ /* 0x040fe20000410000 */
        /* <DEDUP_REMOVED lines=12> */
[C---:B------:R-:W-:Y:S01]  /*c5b0*/  FMUL.FTZ R82, R148.reuse, R82 ;  /* 0x0000005294527220 */ /* 0x040fe20000410000 */
[----:B------:R-:W-:Y:S02]  /*c5c0*/  HADD2.F32 R65, -RZ, R23.H0_H0 ;  /* 0x20000017ff417230 */ /* 0x000fe40000004100 */
[C---:B------:R-:W-:Y:S01]  /*c5d0*/  FMUL.FTZ R83, R148.reuse, R83 ;  /* 0x0000005394537220 */ /* 0x040fe20000410000 */
[--C-:B------:R-:W-:Y:S02]  /*c5e0*/  HADD2.F32 R63, -RZ, R236.reuse.H1_H1 ;  /* 0x300000ecff3f7230 */ /* 0x100fe40000004100 */
[----:B------:R-:W-:Y:S02]  /*c5f0*/  HADD2.F32 R64, -RZ, R236.H0_H0 ;  /* 0x200000ecff407230 */ /* 0x000fe40000004100 */
[----:B------:R-:W-:Y:S01]  /*c600*/  FADD.FTZ R121, -R149, R91 ;  /* 0x0000005b95797221 */ /* 0x000fe20000010100 */
[----:B------:R-:W-:Y:S02]  /*c610*/  HADD2.F32 R60, -RZ, R208.H1_H1 ;  /* 0x300000d0ff3c7230 */ /* 0x000fe40000004100 */
[----:B------:R-:W-:Y:S01]  /*c620*/  FMUL.FTZ R80, R148, R80 ;  /* 0x0000005094507220 */ /* 0x000fe20000410000 */
[----:B------:R-:W-:-:S02]  /*c630*/  HADD2.F32 R67, -RZ, R22.H0_H0 ;  /* 0x20000016ff437230 */ /* 0x000fc40000004100 */
[----:B------:R-:W-:Y:S01]  /*c640*/  FMUL.FTZ R81, R148, R81 ;  /* 0x0000005194517220 */ /* 0x000fe20000410000 */
[--C-:B------:R-:W-:Y:S02]  /*c650*/  HADD2.F32 R61, -RZ, R237.reuse.H1_H1 ;  /* 0x300000edff3d7230 */ /* 0x100fe40000004100 */
[----:B------:R-:W-:Y:S01]  /*c660*/  FFMA.FTZ R58, R58, R78, R59 ;  /* 0x0000004e3a3a7223 */ /* 0x000fe2000001003b */
[----:B------:R-:W-:Y:S02]  /*c670*/  HADD2.F32 R66, -RZ, R237.H0_H0 ;  /* 0x200000edff427230 */ /* 0x000fe40000004100 */
[----:B------:R-:W-:Y:S01]  /*c680*/  FADD.FTZ R91, -R149, R126 ;  /* 0x0000007e955b7221 */ /* 0x000fe20000010100 */
[--C-:B------:R-:W-:Y:S02]  /*c690*/  HADD2.F32 R59, -RZ, R238.reuse.H1_H1 ;  /* 0x300000eeff3b7230 */ /* 0x100fe40000004100 */
[----:B------:R-:W-:Y:S01]  /*c6a0*/  FMUL.FTZ R79, R148, R79 ;  /* 0x0000004f944f7220 */ /* 0x000fe20000410000 */
[----:B------:R-:W-:-:S02]  /*c6b0*/  HADD2.F32 R70, -RZ, R238.H0_H0 ;  /* 0x200000eeff467230 */ /* 0x000fc40000004100 */
        /* <DEDUP_REMOVED lines=8> */
[----:B------:R-:W-:Y:S01]  /*c740*/  FADD.FTZ R130, -R149, R84 ;  /* 0x0000005495827221 */ /* 0x000fe20000010100 */
[----:B------:R-:W-:-:S04]  /*c750*/  IMAD.WIDE.U32 R90, R153, 0x10, R196 ;  /* 0x00000010995a7825 */ /* 0x000fc800078e00c4 */
        /* <DEDUP_REMOVED lines=18> */
[----:B------:R-:W-:Y:S01]  /*c880*/  FADD.FTZ R149, -R149, R127 ;  /* 0x0000007f95957221 */ /* 0x000fe20000010100 */
[----:B------:R-:W-:Y:S01]  /*c890*/  FMUL.FTZ R130, R148, R130 ;  /* 0x0000008294827220 */ /* 0x000fe20000410000 */
[----:B0-----:R-:W-:-:S02]  /*c8a0*/  HADD2.F32 R48, -RZ, R207.H1_H1 ;  /* 0x300000cfff307230 */ /* 0x001fc40000004100 */
[C---:B------:R-:W-:Y:S01]  /*c8b0*/  FMUL.FTZ R127, R148.reuse, R157 ;  /* 0x0000009d947f7220 */ /* 0x040fe20000410000 */
[----:B------:R-:W-:Y:S02]  /*c8c0*/  HADD2.F32 R49, -RZ, R235.H1_H1 ;  /* 0x300000ebff317230 */ /* 0x000fe40000004100 */
[----:B------:R-:W-:Y:S01]  /*c8d0*/  FMUL.FTZ R119, R148, R93 ;  /* 0x0000005d94777220 */ /* 0x000fe20000410000 */
[----:B------:R-:W-:-:S04]  /*c8e0*/  IMAD.WIDE.U32 R92, R154, 0x10, R196 ;  /* 0x000000109a5c7825 */ /* 0x000fc800078e00c4 */
[C---:B------:R-:W-:Y:S01]  /*c8f0*/  FMUL.FTZ R124, R148.reuse, R156 ;  /* 0x0000009c947c7220 */ /* 0x040fe20000410000 */
[C---:B------:R-:W-:Y:S01]  /*c900*/  FMUL.FTZ R126, R148.reuse, R123 ;  /* 0x0000007b947e7220 */ /* 0x040fe20000410000 */
[----:B-1----:R-:W-:Y:S02]  /*c910*/  HADD2.F32 R52, -RZ, R206.H1_H1 ;  /* 0x300000ceff347230 */ /* 0x002fe40000004100 */
[----:B------:R-:W-:Y:S02]  /*c920*/  HADD2.F32 R53, -RZ, R18.H0_H0 ;  /* 0x20000012ff357230 */ /* 0x000fe40000004100 */
[----:B--2---:R-:W-:Y:S02]  /*c930*/  HADD2.F32 R57, -RZ, R20.H0_H0 ;  /* 0x20000014ff397230 */ /* 0x004fe40000004100 */
[----:B------:R-:W-:Y:S02]  /*c940*/  HADD2.F32 R56, -RZ, R235.H0_H0 ;  /* 0x200000ebff387230 */ /* 0x000fe40000004100 */
[----:B------:R-:W-:Y:S01]  /*c950*/  FMUL.FTZ R125, R148, R87 ;  /* 0x00000057947d7220 */ /* 0x000fe20000410000 */
[----:B------:R-:W-:-:S02]  /*c960*/  HADD2.F32 R50, -RZ, R207.H0_H0 ;  /* 0x200000cfff327230 */ /* 0x000fc40000004100 */
[----:B------:R-:W-:Y:S01]  /*c970*/  FFMA.FTZ R48, R48, R130, R57 ;  /* 0x0000008230307223 */ /* 0x000fe20000010039 */
[----:B------:R-:W-:Y:S02]  /*c980*/  HADD2.F32 R55, -RZ, R21.H0_H0 ;  /* 0x20000015ff377230 */ /* 0x000fe40000004100 */
[----:B------:R-:W-:Y:S01]  /*c990*/  FFMA.FTZ R49, R127, R49, R56 ;  /* 0x000000317f317223 */ /* 0x000fe20000010038 */
[--C-:B------:R-:W-:Y:S02]  /*c9a0*/  HADD2.F32 R51, -RZ, R234.reuse.H1_H1 ;  /* 0x300000eaff337230 */ /* 0x100fe40000004100 */
[----:B------:R-:W-:Y:S02]  /*c9b0*/  HADD2.F32 R54, -RZ, R234.H0_H0 ;  /* 0x200000eaff367230 */ /* 0x000fe40000004100 */
[----:B------:R-:W-:Y:S01]  /*c9c0*/  FMUL.FTZ R120, R148, R120 ;  /* 0x0000007894787220 */ /* 0x000fe20000410000 */
[----:B------:R-:W-:Y:S02]  /*c9d0*/  HADD2.F32 R56, -RZ, R204.H1_H1 ;  /* 0x300000ccff387230 */ /* 0x000fe40000004100 */
[----:B------:R-:W-:-:S02]  /*c9e0*/  HADD2.F32 R59, -RZ, R16.H0_H0 ;  /* 0x20000010ff3b7230 */ /* 0x000fc40000004100 */
[--C-:B------:R-:W-:Y:S02]  /*c9f0*/  HADD2.F32 R57, -RZ, R231.reuse.H1_H1 ;  /* 0x300000e7ff397230 */ /* 0x100fe40000004100 */
[----:B------:R-:W-:Y:S01]  /*ca00*/  HADD2.F32 R58, -RZ, R231.H0_H0 ;  /* 0x200000e7ff3a7230 */ /* 0x000fe20000004100 */
[----:B------:R0:W-:Y:S01]  /*ca10*/  STG.E.128 desc[UR6][R92.64], R60 ;  /* 0x0000003c5c007986 */ /* 0x0001e2000c101d06 */
[----:B------:R-:W-:Y:S01]  /*ca20*/  FFMA.FTZ R52, R52, R124, R53 ;  /* 0x0000007c34347223 */ /* 0x000fe20000010035 */
[----:B------:R-:W-:Y:S01]  /*ca30*/  FFMA.FTZ R50, R50, R126, R55 ;  /* 0x0000007e32327223 */ /* 0x000fe20000010037 */
[----:B------:R-:W-:Y:S01]  /*ca40*/  FFMA.FTZ R51, R125, R51, R54 ;  /* 0x000000337d337223 */ /* 0x000fe20000010036 */
[----:B------:R-:W-:Y:S02]  /*ca50*/  HADD2.F32 R53, -RZ, R233.H1_H1 ;  /* 0x300000e9ff357230 */ /* 0x000fe40000004100 */
[----:B------:R-:W-:Y:S01]  /*ca60*/  FMUL.FTZ R123, R148, R131 ;  /* 0x00000083947b7220 */ /* 0x000fe20000410000 */
[----:B------:R-:W-:-:S02]  /*ca70*/  HADD2.F32 R54, -RZ, R206.H0_H0 ;  /* 0x200000ceff367230 */ /* 0x000fc40000004100 */
[----:B------:R-:W-:Y:S01]  /*ca80*/  FFMA.FTZ R56, R56, R120, R59 ;  /* 0x0000007838387223 */ /* 0x000fe2000001003b */
[----:B------:R-:W-:Y:S02]  /*ca90*/  HADD2.F32 R55, -RZ, R232.H1_H1 ;  /* 0x300000e8ff377230 */ /* 0x000fe40000004100 */
[----:B------:R-:W-:Y:S01]  /*caa0*/  FFMA.FTZ R57, R119, R57, R58 ;  /* 0x0000003977397223 */ /* 0x000fe2000001003a */
[C---:B------:R-:W-:Y:S01]  /*cab0*/  FMUL.FTZ R122, R148.reuse, R122 ;  /* 0x0000007a947a7220 */ /* 0x040fe20000410000 */
[C---:B------:R-:W-:Y:S01]  /*cac0*/  FMUL.FTZ R121, R148.reuse, R121 ;  /* 0x0000007994797220 */ /* 0x040fe20000410000 */
[----:B------:R-:W-:Y:S02]  /*cad0*/  HADD2.F32 R58, -RZ, R204.H0_H0 ;  /* 0x200000ccff3a7230 */ /* 0x000fe40000004100 */
[----:B------:R-:W-:Y:S01]  /*cae0*/  FMUL.FTZ R118, R148, R86 ;  /* 0x0000005694767220 */ /* 0x000fe20000410000 */
[----:B------:R-:W-:Y:S02]  /*caf0*/  HADD2.F32 R67, -RZ, R17.H0_H0 ;  /* 0x20000011ff437230 */ /* 0x000fe40000004100 */
[----:B------:R-:W-:-:S02]  /*cb00*/  HADD2.F32 R59, -RZ, R230.H1_H1 ;  /* 0x300000e6ff3b7230 */ /* 0x000fc40000004100 */
[----:B0-----:R-:W-:Y:S02]  /*cb10*/  HADD2.F32 R62, -RZ, R233.H0_H0 ;  /* 0x200000e9ff3e7230 */ /* 0x001fe40000004100 */
[----:B------:R-:W-:Y:S02]  /*cb20*/  HADD2.F32 R61, -RZ, R19.H0_H0 ;  /* 0x20000013ff3d7230 */ /* 0x000fe40000004100 */
[----:B------:R-:W-:Y:S02]  /*cb30*/  HADD2.F32 R60, -RZ, R232.H0_H0 ;  /* 0x200000e8ff3c7230 */ /* 0x000fe40000004100 */
        /* <DEDUP_REMOVED lines=8> */
[----:B------:R-:W-:Y:S02]  /*cbc0*/  HADD2.F32 R62, -RZ, R203.H0_H0 ;  /* 0x200000cbff3e7230 */ /* 0x000fe40000004100 */
[----:B------:R-:W-:Y:S02]  /*cbd0*/  HADD2.F32 R63, -RZ, R15.H0_H0 ;  /* 0x2000000fff3f7230 */ /* 0x000fe40000004100 */
[----:B------:R-:W-:-:S04]  /*cbe0*/  IMAD.WIDE.U32 R82, R162, 0x10, R196 ;  /* 0x00000010a2527825 */ /* 0x000fc800078e00c4 */
[C---:B------:R-:W-:Y:S01]  /*cbf0*/  FMUL.FTZ R116, R148.reuse, R85 ;  /* 0x0000005594747220 */ /* 0x040fe20000410000 */
[----:B------:R-:W-:Y:S01]  /*cc00*/  FMUL.FTZ R115, R148, R84 ;  /* 0x0000005494737220 */ /* 0x000fe20000410000 */
[----:B------:R-:W-:Y:S02]  /*cc10*/  HADD2.F32 R60, -RZ, R203.H1_H1 ;  /* 0x300000cbff3c7230 */ /* 0x000fe40000004100 */
[----:B------:R-:W-:Y:S02]  /*cc20*/  HADD2.F32 R65, -RZ, R14.H0_H0 ;  /* 0x2000000eff417230 */ /* 0x000fe40000004100 */
[--C-:B------:R-:W-:Y:S02]  /*cc30*/  HADD2.F32 R61, -RZ, R229.reuse.H1_H1 ;  /* 0x300000e5ff3d7230 */ /* 0x100fe40000004100 */
[----:B------:R-:W-:Y:S01]  /*cc40*/  HADD2.F32 R64, -RZ, R229.H0_H0 ;  /* 0x200000e5ff407230 */ /* 0x000fe20000004100 */
[----:B------:R0:W-:Y:S01]  /*cc50*/  STG.E.128 desc[UR6][R80.64], R48 ;  /* 0x0000003050007986 */ /* 0x0001e2000c101d06 */
[----:B------:R-:W-:Y:S01]  /*cc60*/  FFMA.FTZ R62, R62, R114, R63 ;  /* 0x000000723e3e7223 */ /* 0x000fe2000001003f */
[----:B------:R-:W-:-:S02]  /*cc70*/  HADD2.F32 R63, -RZ, R228.H1_H1 ;  /* 0x300000e4ff3f7230 */ /* 0x000fc40000004100 */
[----:B------:R-:W-:Y:S01]  /*cc80*/  STG.E.128 desc[UR6][R160.64], R52 ;  /* 0x00000034a0007986 */ /* 0x000fe2000c101d06 */
[----:B------:R-:W-:Y:S02]  /*cc90*/  HADD2.F32 R114, -RZ, R228.H0_H0 ;  /* 0x200000e4ff727230 */ /* 0x000fe40000004100 */
[----:B------:R-:W-:Y:S01]  /*cca0*/  FFMA.FTZ R60, R60, R116, R65 ;  /* 0x000000743c3c7223 */ /* 0x000fe20000010041 */
[----:B------:R-:W-:Y:S01]  /*ccb0*/  FFMA.FTZ R61, R115, R61, R64 ;  /* 0x0000003d733d7223 */ /* 0x000fe20000010040 */
[----:B------:R1:W-:Y:S01]  /*ccc0*/  STG.E.128 desc[UR6][R82.64], R56 ;  /* 0x0000003852007986 */ /* 0x0003e2000c101d06 */
[----:B------:R-:W-:Y:S02]  /*ccd0*/  HADD2.F32 R64, -RZ, R202.H1_H1 ;  /* 0x300000caff407230 */ /* 0x000fe40000004100 */
[----:B------:R-:W-:Y:S02]  /*cce0*/  HADD2.F32 R93, -RZ, R12.H0_H0 ;  /* 0x2000000cff5d7230 */ /* 0x000fe40000004100 */
[----:B------:R-:W-:-:S02]  /*ccf0*/  HADD2.F32 R65, -RZ, R227.H1_H1 ;  /* 0x300000e3ff417230 */ /* 0x000fc40000004100 */
[----:B------:R-:W-:Y:S02]  /*cd00*/  HADD2.F32 R92, -RZ, R227.H0_H0 ;  /* 0x200000e3ff5c7230 */ /* 0x000fe40000004100 */
[----:B------:R-:W-:Y:S02]  /*cd10*/  HADD2.F32 R66, -RZ, R202.H0_H0 ;  /* 0x200000caff427230 */ /* 0x000fe40000004100 */
[----:B0-----:R-:W-:Y:S02]  /*cd20*/  HADD2.F32 R48, -RZ, R201.H1_H1 ;  /* 0x300000c9ff307230 */ /* 0x001fe40000004100 */
[----:B------:R-:W-:Y:S02]  /*cd30*/  HADD2.F32 R91, -RZ, R13.H0_H0 ;  /* 0x2000000dff5b7230 */ /* 0x000fe40000004100 */
[--C-:B------:R-:W-:Y:S02]  /*cd40*/  HADD2.F32 R67, -RZ, R226.reuse.H1_H1 ;  /* 0x300000e2ff437230 */ /* 0x100fe40000004100 */
[----:B------:R-:W-:Y:S01]  /*cd50*/  FMUL.FTZ R104, R148, R104 ;  /* 0x0000006894687220 */ /* 0x000fe20000410000 */
[----:B------:R-:W-:-:S02]  /*cd60*/  HADD2.F32 R90, -RZ, R226.H0_H0 ;  /* 0x200000e2ff5a7230 */ /* 0x000fc40000004100 */
[----:B------:R-:W-:Y:S01]  /*cd70*/  FMUL.FTZ R106, R148, R106 ;  /* 0x0000006a946a7220 */ /* 0x000fe20000410000 */
[----:B-1----:R-:W-:Y:S02]  /*cd80*/  HADD2.F32 R57, -RZ, R10.H0_H0 ;  /* 0x2000000aff397230 */ /* 0x002fe40000004100 */
[----:B------:R-:W-:Y:S01]  /*cd90*/  FFMA.FTZ R63, R113, R63, R114 ;  /* 0x0000003f713f7223 */ /* 0x000fe20000010072 */
[----:B------:R-:W-:-:S04]  /*cda0*/  IMAD.WIDE.U32 R84, R163, 0x10, R196 ;  /* 0x00000010a3547825 */ /* 0x000fc800078e00c4 */
[----:B------:R-:W-:Y:S01]  /*cdb0*/  FMUL.FTZ R105, R148, R105 ;  /* 0x0000006994697220 */ /* 0x000fe20000410000 */
[----:B------:R-:W-:Y:S01]  /*cdc0*/  FFMA.FTZ R64, R64, R112, R93 ;  /* 0x0000007040407223 */ /* 0x000fe2000001005d */
[----:B------:R-:W-:Y:S01]  /*cdd0*/  FFMA.FTZ R48, R48, R108, R57 ;  /* 0x0000006c30307223 */ /* 0x000fe20000010039 */
[----:B------:R-:W-:Y:S02]  /*cde0*/  HADD2.F32 R52, -RZ, R200.H1_H1 ;  /* 0x300000c8ff347230 */ /* 0x000fe40000004100 */
[----:B------:R-:W-:Y:S01]  /*cdf0*/  FMUL.FTZ R99, R148, R99 ;  /* 0x0000006394637220 */ /* 0x000fe20000410000 */
[----:B------:R-:W-:Y:S02]  /*ce00*/  HADD2.F32 R53, -RZ, R8.H0_H0 ;  /* 0x20000008ff357230 */ /* 0x000fe40000004100 */
[----:B------:R-:W-:Y:S01]  /*ce10*/  FFMA.FTZ R65, R111, R65, R92 ;  /* 0x000000416f417223 */ /* 0x000fe2000001005c */
[--C-:B------:R-:W-:Y:S02]  /*ce20*/  HADD2.F32 R49, -RZ, R225.reuse.H1_H1 ;  /* 0x300000e1ff317230 */ /* 0x100fe40000004100 */
[----:B------:R-:W-:Y:S01]  /*ce30*/  FFMA.FTZ R66, R66, R110, R91 ;  /* 0x0000006e42427223 */ /* 0x000fe2000001005b */
[----:B------:R-:W-:-:S02]  /*ce40*/  HADD2.F32 R56, -RZ, R225.H0_H0 ;  /* 0x200000e1ff387230 */ /* 0x000fc40000004100 */
[----:B------:R-:W-:Y:S01]  /*ce50*/  FFMA.FTZ R67, R109, R67, R90 ;  /* 0x000000436d437223 */ /* 0x000fe2000001005a */
[----:B------:R-:W-:Y:S01]  /*ce60*/  HADD2.F32 R50, -RZ, R201.H0_H0 ;  /* 0x200000c9ff327230 */ /* 0x000fe20000004100 */
[----:B------:R-:W0:Y:S01]  /*ce70*/  LDC.64 R80, c[0x0][0x380] ;  /* 0x0000e000ff507b82 */ /* 0x000e220000000a00 */
[----:B------:R-:W-:Y:S02]  /*ce80*/  HADD2.F32 R55, -RZ, R11.H0_H0 ;  /* 0x2000000bff377230 */ /* 0x000fe40000004100 */
[--C-:B------:R-:W-:Y:S02]  /*ce90*/  HADD2.F32 R51, -RZ, R224.reuse.H1_H1 ;  /* 0x300000e0ff337230 */ /* 0x100fe40000004100 */
[----:B------:R-:W-:Y:S02]  /*cea0*/  HADD2.F32 R54, -RZ, R224.H0_H0 ;  /* 0x200000e0ff367230 */ /* 0x000fe40000004100 */
[----:B------:R-:W-:Y:S01]  /*ceb0*/  IMAD.WIDE.U32 R86, R164, 0x10, R196 ;  /* 0x00000010a4567825 */ /* 0x000fe200078e00c4 */
[----:B------:R1:W-:Y:S03]  /*cec0*/  STG.E.128 desc[UR6][R84.64], R60 ;  /* 0x0000003c54007986 */ /* 0x0003e6000c101d06 */
[----:B------:R-:W-:-:S02]  /*ced0*/  HADD2.F32 R57, -RZ, R221.H1_H1 ;  /* 0x300000ddff397230 */ /* 0x000fc40000004100 */
[----:B------:R-:W-:Y:S02]  /*cee0*/  HADD2.F32 R58, -RZ, R221.H0_H0 ;  /* 0x200000ddff3a7230 */ /* 0x000fe40000004100 */
[----:B------:R-:W-:Y:S01]  /*cef0*/  FFMA.FTZ R52, R52, R104, R53 ;  /* 0x0000006834347223 */ /* 0x000fe20000010035 */
[----:B------:R-:W-:Y:S01]  /*cf00*/  FFMA.FTZ R49, R107, R49, R56 ;  /* 0x000000316b317223 */ /* 0x000fe20000010038 */
[----:B------:R-:W-:Y:S01]  /*cf10*/  FFMA.FTZ R50, R50, R106, R55 ;  /* 0x0000006a32327223 */ /* 0x000fe20000010037 */
[----:B------:R-:W-:Y:S01]  /*cf20*/  FFMA.FTZ R51, R105, R51, R54 ;  /* 0x0000003369337223 */ /* 0x000fe20000010036 */
[----:B------:R-:W-:Y:S02]  /*cf30*/  HADD2.F32 R53, -RZ, R223.H1_H1 ;  /* 0x300000dfff357230 */ /* 0x000fe40000004100 */
[----:B------:R-:W-:Y:S01]  /*cf40*/  FMUL.FTZ R103, R148, R103 ;  /* 0x0000006794677220 */ /* 0x000fe20000410000 */
[----:B------:R2:W-:Y:S01]  /*cf50*/  STG.E.128 desc[UR6][R86.64], R64 ;  /* 0x0000004056007986 */ /* 0x0005e2000c101d06 */
[----:B------:R-:W-:-:S02]  /*cf60*/  HADD2.F32 R54, -RZ, R200.H0_H0 ;  /* 0x200000c8ff367230 */ /* 0x000fc40000004100 */
[----:B------:R-:W-:Y:S01]  /*cf70*/  FFMA.FTZ R57, R99, R57, R58 ;  /* 0x0000003963397223 */ /* 0x000fe2000001003a */
[--C-:B------:R-:W-:Y:S02]  /*cf80*/  HADD2.F32 R55, -RZ, R222.reuse.H1_H1 ;  /* 0x300000deff377230 */ /* 0x100fe40000004100 */
[C---:B------:R-:W-:Y:S01]  /*cf90*/  FMUL.FTZ R102, R148.reuse, R102 ;  /* 0x0000006694667220 */ /* 0x040fe20000410000 */
[----:B------:R-:W-:Y:S02]  /*cfa0*/  HADD2.F32 R56, -RZ, R199.H1_H1 ;  /* 0x300000c7ff387230 */ /* 0x000fe40000004100 */
[----:B-1----:R-:W-:Y:S02]  /*cfb0*/  HADD2.F32 R62, -RZ, R223.H0_H0 ;  /* 0x200000dfff3e7230 */ /* 0x002fe40000004100 */
[C---:B------:R-:W-:Y:S01]  /*cfc0*/  FMUL.FTZ R101, R148.reuse, R101 ;  /* 0x0000006594657220 */ /* 0x040fe20000410000 */
[----:B------:R-:W-:Y:S02]  /*cfd0*/  HADD2.F32 R61, -RZ, R9.H0_H0 ;  /* 0x20000009ff3d7230 */ /* 0x000fe40000004100 */
[----:B------:R-:W-:Y:S01]  /*cfe0*/  FMUL.FTZ R100, R148, R100 ;  /* 0x0000006494647220 */ /* 0x000fe20000410000 */
[----:B------:R-:W-:-:S02]  /*cff0*/  HADD2.F32 R60, -RZ, R222.H0_H0 ;  /* 0x200000deff3c7230 */ /* 0x000fc40000004100 */
[----:B------:R-:W-:Y:S02]  /*d000*/  HADD2.F32 R59, -RZ, R6.H0_H0 ;  /* 0x20000006ff3b7230 */ /* 0x000fe40000004100 */
[----:B------:R-:W-:Y:S01]  /*d010*/  FMUL.FTZ R98, R148, R98 ;  /* 0x0000006294627220 */ /* 0x000fe20000410000 */
[----:B------:R-:W-:Y:S02]  /*d020*/  HADD2.F32 R58, -RZ, R199.H0_H0 ;  /* 0x200000c7ff3a7230 */ /* 0x000fe40000004100 */
[----:B--2---:R-:W-:Y:S02]  /*d030*/  HADD2.F32 R67, -RZ, R7.H0_H0 ;  /* 0x20000007ff437230 */ /* 0x004fe40000004100 */
[----:B------:R-:W-:Y:S01]  /*d040*/  FFMA.FTZ R53, R103, R53, R62 ;  /* 0x0000003567357223 */ /* 0x000fe2000001003e */
[----:B------:R-:W-:Y:S01]  /*d050*/  FFMA.FTZ R54, R54, R102, R61 ;  /* 0x0000006636367223 */ /* 0x000fe2000001003d */
[----:B------:R-:W-:Y:S01]  /*d060*/  FFMA.FTZ R55, R101, R55, R60 ;  /* 0x0000003765377223 */ /* 0x000fe2000001003c */
[----:B------:R-:W-:Y:S01]  /*d070*/  FFMA.FTZ R56, R56, R100, R59 ;  /* 0x0000006438387223 */ /* 0x000fe2000001003b */
[----:B------:R-:W-:-:S02]  /*d080*/  HADD2.F32 R62, -RZ, R198.H0_H0 ;  /* 0x200000c6ff3e7230 */ /* 0x000fc40000004100 */
[----:B------:R-:W-:Y:S01]  /*d090*/  FMUL.FTZ R94, R148, R94 ;  /* 0x0000005e945e7220 */ /* 0x000fe20000410000 */
[----:B------:R-:W-:Y:S02]  /*d0a0*/  HADD2.F32 R63, -RZ, R5.H0_H0 ;  /* 0x20000005ff3f7230 */ /* 0x000fe40000004100 */
[----:B------:R-:W-:Y:S01]  /*d0b0*/  FFMA.FTZ R58, R58, R98, R67 ;  /* 0x000000623a3a7223 */ /* 0x000fe20000010043 */
[--C-:B------:R-:W-:Y:S02]  /*d0c0*/  HADD2.F32 R59, -RZ, R220.reuse.H1_H1 ;  /* 0x300000dcff3b7230 */ /* 0x100fe40000004100 */
[C---:B------:R-:W-:Y:S01]  /*d0d0*/  FMUL.FTZ R97, R148.reuse, R97 ;  /* 0x0000006194617220 */ /* 0x040fe20000410000 */
[----:B------:R-:W-:Y:S02]  /*d0e0*/  HADD2.F32 R66, -RZ, R220.H0_H0 ;  /* 0x200000dcff427230 */ /* 0x000fe40000004100 */
[----:B------:R-:W-:Y:S01]  /*d0f0*/  FMUL.FTZ R96, R148, R96 ;  /* 0x0000006094607220 */ /* 0x000fe20000410000 */
[----:B------:R-:W-:-:S02]  /*d100*/  HADD2.F32 R60, -RZ, R198.H1_H1 ;  /* 0x300000c6ff3c7230 */ /* 0x000fc40000004100 */
[----:B------:R-:W-:Y:S01]  /*d110*/  FMUL.FTZ R95, R148, R95 ;  /* 0x0000005f945f7220 */ /* 0x000fe20000410000 */
[----:B------:R-:W-:Y:S01]  /*d120*/  HADD2.F32 R65, -RZ, R4.H0_H0 ;  /* 0x20000004ff417230 */ /* 0x000fe20000004100 */
[----:B------:R-:W-:Y:S01]  /*d130*/  SHF.R.U32.HI R67, RZ, 0x10, R129 ;  /* 0x00000010ff437819 */ /* 0x000fe20000011681 */
[--C-:B------:R-:W-:Y:S01]  /*d140*/  HADD2.F32 R61, -RZ, R219.reuse.H1_H1 ;  /* 0x300000dbff3d7230 */ /* 0x100fe20000004100 */
[----:B------:R-:W-:Y:S01]  /*d150*/  SHF.R.U32.HI R82, RZ, 0x10, R3 ;  /* 0x00000010ff527819 */ /* 0x000fe20000011603 */
[----:B------:R-:W-:Y:S02]  /*d160*/  HADD2.F32 R64, -RZ, R219.H0_H0 ;  /* 0x200000dbff407230 */ /* 0x000fe40000004100 */
[----:B------:R-:W-:Y:S01]  /*d170*/  FFMA.FTZ R62, R62, R94, R63 ;  /* 0x0000005e3e3e7223 */ /* 0x000fe2000001003f */
[----:B------:R-:W-:Y:S01]  /*d180*/  FFMA.FTZ R59, R97, R59, R66 ;  /* 0x0000003b613b7223 */ /* 0x000fe20000010042 */
[----:B------:R-:W-:Y:S01]  /*d190*/  FFMA.FTZ R60, R60, R96, R65 ;  /* 0x000000603c3c7223 */ /* 0x000fe20000010041 */
[----:B------:R-:W-:-:S02]  /*d1a0*/  HADD2.F32 R86, -RZ, R218.H1_H1 ;  /* 0x300000daff567230 */ /* 0x000fc40000004100 */
[----:B------:R-:W-:Y:S01]  /*d1b0*/  FFMA.FTZ R61, R95, R61, R64 ;  /* 0x0000003d5f3d7223 */ /* 0x000fe20000010040 */
[----:B------:R-:W-:Y:S02]  /*d1c0*/  HADD2.F32 R63, -RZ, R218.H0_H0 ;  /* 0x200000daff3f7230 */ /* 0x000fe40000004100 */
[C---:B------:R-:W-:Y:S01]  /*d1d0*/  FMUL.FTZ R89, R148.reuse, R89 ;  /* 0x0000005994597220 */ /* 0x040fe20000410000 */
[C---:B------:R-:W-:Y:S01]  /*d1e0*/  FMUL.FTZ R88, R148.reuse, R88 ;  /* 0x0000005894587220 */ /* 0x040fe20000410000 */
[----:B------:R-:W-:Y:S02]  /*d1f0*/  HADD2.F32 R64, -RZ, R195.H1_H1 ;  /* 0x300000c3ff407230 */ /* 0x000fe40000004100 */
[----:B------:R-:W-:Y:S01]  /*d200*/  FMUL.FTZ R148, R148, R149 ;  /* 0x0000009594947220 */ /* 0x000fe20000410000 */
[----:B------:R-:W-:Y:S02]  /*d210*/  HADD2.F32 R85, -RZ, R2.H0_H0 ;  /* 0x20000002ff557230 */ /* 0x000fe40000004100 */
[----:B------:R-:W-:-:S02]  /*d220*/  HADD2.F32 R65, -RZ, R205.H1_H1 ;  /* 0x300000cdff417230 */ /* 0x000fc40000004100 */
[----:B------:R-:W-:Y:S02]  /*d230*/  HADD2.F32 R84, -RZ, R205.H0_H0 ;  /* 0x200000cdff547230 */ /* 0x000fe40000004100 */
[----:B------:R-:W-:Y:S02]  /*d240*/  HADD2.F32 R66, -RZ, R195.H0_H0 ;  /* 0x200000c3ff427230 */ /* 0x000fe40000004100 */
[----:B------:R-:W-:Y:S02]  /*d250*/  HADD2.F32 R83, -RZ, R3.H0_H0 ;  /* 0x20000003ff537230 */ /* 0x000fe40000004100 */
[----:B------:R-:W-:Y:S02]  /*d260*/  HADD2.F32 R67, -RZ, R67.H0_H0 ;  /* 0x20000043ff437230 */ /* 0x000fe40000004100 */
        /* <DEDUP_REMOVED lines=20> */
.L_x_70396:
        /* <DEDUP_REMOVED lines=8> */
.L_x_70441:
[----:B------:R-:W-:Y:S05]  /*d430*/  BSYNC B0 ;  /* 0x0000000000007941 */ /* 0x000fea0003800000 */
.L_x_70440:
        /* <DEDUP_REMOVED lines=9> */
.L_x_70442:
[----:B------:R-:W-:Y:S02]  /*d4d0*/  HFMA2 R131, -RZ, RZ, 0, 2.384185791015625e-07 ;  /* 0x00000004ff837431 */ /* 0x000fe400000001ff */
[----:B------:R-:W-:-:S05]  /*d4e0*/  FADD.FTZ R128, R128, R158 ;  /* 0x0000009e80807221 */ /* 0x000fca0000010000 */
[----:B------:R-:W-:-:S07]  /*d4f0*/  MOV R130, R128 ;  /* 0x0000008000827202 */ /* 0x000fce0000000f00 */
[----:B------:R-:W-:Y:S05]  /*d500*/  WARPSYNC.COLLECTIVE R149, `(.L_x_70443) ;  /* 0x0000000095087348 */ /* 0x000fea0003c00000 */
[----:B------:R0:W1:Y:S02]  /*d510*/  SHFL.BFLY P0, R158, R130, R131, R148 ;  /* 0x0c000083829e7389 */ /* 0x0000640000000094 */
[----:B01----:R-:W-:Y:S05]  /*d520*/  ENDCOLLECTIVE ;  /* 0x000000000000791b */ /* 0x003fea0003800000 */
.L_x_70443:
[----:B------:R-:W-:Y:S02]  /*d530*/  HFMA2 R131, -RZ, RZ, 0, 4.76837158203125e-07 ;  /* 0x00000008ff837431 */ /* 0x000fe400000001ff */
[----:B------:R-:W-:-:S05]  /*d540*/  FADD.FTZ R128, R128, R158 ;  /* 0x0000009e80807221 */ /* 0x000fca0000010000 */
[----:B------:R-:W-:-:S07]  /*d550*/  MOV R130, R128 ;  /* 0x0000008000827202 */ /* 0x000fce0000000f00 */
[----:B------:R-:W-:Y:S05]  /*d560*/  WARPSYNC.COLLECTIVE R149, `(.L_x_70444) ;  /* 0x0000000095087348 */ /* 0x000fea0003c00000 */
[----:B------:R0:W1:Y:S02]  /*d570*/  SHFL.BFLY P0, R158, R130, R131, R148 ;  /* 0x0c000083829e7389 */ /* 0x0000640000000094 */
[----:B01----:R-:W-:Y:S05]  /*d580*/  ENDCOLLECTIVE ;  /* 0x000000000000791b */ /* 0x003fea0003800000 */
.L_x_70444:
[----:B------:R-:W-:Y:S02]  /*d590*/  HFMA2 R131, -RZ, RZ, 0, 9.5367431640625e-07 ;  /* 0x00000010ff837431 */ /* 0x000fe400000001ff */
[----:B------:R-:W-:-:S05]  /*d5a0*/  FADD.FTZ R128, R128, R158 ;  /* 0x0000009e80807221 */ /* 0x000fca0000010000 */
[----:B------:R-:W-:-:S07]  /*d5b0*/  MOV R130, R128 ;  /* 0x0000008000827202 */ /* 0x000fce0000000f00 */
[----:B------:R-:W-:Y:S05]  /*d5c0*/  WARPSYNC.COLLECTIVE R149, `(.L_x_70445) ;  /* 0x0000000095087348 */ /* 0x000fea0003c00000 */
[----:B------:R0:W1:Y:S02]  /*d5d0*/  SHFL.BFLY P0, R158, R130, R131, R148 ;  /* 0x0c000083829e7389 */ /* 0x0000640000000094 */
[----:B01----:R-:W-:Y:S05]  /*d5e0*/  ENDCOLLECTIVE ;  /* 0x000000000000791b */ /* 0x003fea0003800000 */
.L_x_70445:
        /* <DEDUP_REMOVED lines=167> */
.L_x_70446:
[----:B------:R-:W-:Y:S02]  /*e060*/  HFMA2 R131, -RZ, RZ, 0, 1.1920928955078125e-07 ;  /* 0x00000002ff837431 */ /* 0x000fe400000001ff */
[----:B------:R-:W-:-:S05]  /*e070*/  FADD.FTZ R128, R128, R158 ;  /* 0x0000009e80807221 */ /* 0x000fca0000010000 */
[----:B------:R-:W-:-:S07]  /*e080*/  MOV R130, R128 ;  /* 0x0000008000827202 */ /* 0x000fce0000000f00 */
[----:B------:R-:W-:Y:S05]  /*e090*/  WARPSYNC.COLLECTIVE R149, `(.L_x_70447) ;  /* 0x0000000095087348 */ /* 0x000fea0003c00000 */
[----:B------:R0:W1:Y:S02]  /*e0a0*/  SHFL.BFLY P0, R158, R130, R131, R148 ;  /* 0x0c000083829e7389 */ /* 0x0000640000000094 */
[----:B01----:R-:W-:Y:S05]  /*e0b0*/  ENDCOLLECTIVE ;  /* 0x000000000000791b */ /* 0x003fea0003800000 */
.L_x_70447:
[----:B------:R-:W-:Y:S02]  /*e0c0*/  HFMA2 R131, -RZ, RZ, 0, 2.384185791015625e-07 ;  /* 0x00000004ff837431 */ /* 0x000fe400000001ff */
[----:B------:R-:W-:-:S05]  /*e0d0*/  FADD.FTZ R128, R128, R158 ;  /* 0x0000009e80807221 */ /* 0x000fca0000010000 */
[----:B------:R-:W-:-:S07]  /*e0e0*/  MOV R130, R128 ;  /* 0x0000008000827202 */ /* 0x000fce0000000f00 */
[----:B------:R-:W-:Y:S05]  /*e0f0*/  WARPSYNC.COLLECTIVE R149, `(.L_x_70448) ;  /* 0x0000000095087348 */ /* 0x000fea0003c00000 */
[----:B------:R0:W1:Y:S02]  /*e100*/  SHFL.BFLY P0, R158, R130, R131, R148 ;  /* 0x0c000083829e7389 */ /* 0x0000640000000094 */
[----:B01----:R-:W-:Y:S05]  /*e110*/  ENDCOLLECTIVE ;  /* 0x000000000000791b */ /* 0x003fea0003800000 */
.L_x_70448:
[----:B------:R-:W-:Y:S02]  /*e120*/  HFMA2 R131, -RZ, RZ, 0, 4.76837158203125e-07 ;  /* 0x00000008ff837431 */ /* 0x000fe400000001ff */
[----:B------:R-:W-:-:S05]  /*e130*/  FADD.FTZ R128, R128, R158 ;  /* 0x0000009e80807221 */ /* 0x000fca0000010000 */
[----:B------:R-:W-:-:S07]  /*e140*/  MOV R130, R128 ;  /* 0x0000008000827202 */ /* 0x000fce0000000f00 */
[----:B------:R-:W-:Y:S05]  /*e150*/  WARPSYNC.COLLECTIVE R149, `(.L_x_70449) ;  /* 0x0000000095087348 */ /* 0x000fea0003c00000 */
[----:B------:R0:W1:Y:S02]  /*e160*/  SHFL.BFLY P0, R158, R130, R131, R148 ;  /* 0x0c000083829e7389 */ /* 0x0000640000000094 */
[----:B01----:R-:W-:Y:S05]  /*e170*/  ENDCOLLECTIVE ;  /* 0x000000000000791b */ /* 0x003fea0003800000 */
.L_x_70449:
[----:B------:R-:W-:Y:S02]  /*e180*/  HFMA2 R131, -RZ, RZ, 0, 9.5367431640625e-07 ;  /* 0x00000010ff837431 */ /* 0x000fe400000001ff */
[----:B------:R-:W-:-:S05]  /*e190*/  FADD.FTZ R128, R128, R158 ;  /* 0x0000009e80807221 */ /* 0x000fca0000010000 */
[----:B------:R-:W-:-:S07]  /*e1a0*/  MOV R130, R128 ;  /* 0x0000008000827202 */ /* 0x000fce0000000f00 */
[----:B------:R-:W-:Y:S05]  /*e1b0*/  WARPSYNC.COLLECTIVE R149, `(.L_x_70450) ;  /* 0x0000000095087348 */ /* 0x000fea0003c00000 */
[----:B------:R0:W1:Y:S02]  /*e1c0*/  SHFL.BFLY P0, R158, R130, R131, R148 ;  /* 0x0c000083829e7389 */ /* 0x0000640000000094 */
[----:B01----:R-:W-:Y:S05]  /*e1d0*/  ENDCOLLECTIVE ;  /* 0x000000000000791b */ /* 0x003fea0003800000 */
.L_x_70450:
[----:B------:R-:W-:Y:S05]  /*e1e0*/  BRA `(.L_x_70451) ;  /* 0xffffff6c00507947 */ /* 0x000fea000383ffff */
.L_x_70438:
[----:B------:R-:W-:Y:S01]  /*e1f0*/  HFMA2 R148, -RZ, RZ, 0, 1.847743988037109375e-06 ;  /* 0x0000001fff947431 */ /* 0x000fe200000001ff */
[----:B------:R-:W-:Y:S01]  /*e200*/  BSSY B0, `(.L_x_70452) ;  /* 0x0000006000007945 */ /* 0x000fe20003800000 */
[----:B------:R-:W-:Y:S02]  /*e210*/  MOV R131, 0x1 ;  /* 0x0000000100837802 */ /* 0x000fe40000000f00 */
[----:B------:R-:W-:-:S07]  /*e220*/  MOV R149, 0xffffffff ;  /* 0xffffffff00957802 */ /* 0x000fce0000000f00 */
[----:B------:R-:W-:Y:S05]  /*e230*/  WARPSYNC.COLLECTIVE R149, `(.L_x_70453) ;  /* 0x0000000095087348 */ /* 0x000fea0003c00000 */
[----:B------:R0:W1:Y:S02]  /*e240*/  SHFL.BFLY P0, R158, R130, R131, R148 ;  /* 0x0c000083829e7389 */ /* 0x0000640000000094 */
[----:B01----:R-:W-:Y:S05]  /*e250*/  ENDCOLLECTIVE ;  /* 0x000000000000791b */ /* 0x003fea0003800000 */
.L_x_70453:
[----:B------:R-:W-:Y:S05]  /*e260*/  BSYNC B0 ;  /* 0x0000000000007941 */ /* 0x000fea0003800000 */
.L_x_70452:
        /* <DEDUP_REMOVED lines=8> */
.L_x_70454:
[----:B------:R-:W-:Y:S02]  /*e2f0*/  HFMA2 R131, -RZ, RZ, 0, 2.384185791015625e-07 ;  /* 0x00000004ff837431 */ /* 0x000fe400000001ff */
[----:B------:R-:W-:-:S07]  /*e300*/  FADD.FTZ R130, R130, R158 ;  /* 0x0000009e82827221 */ /* 0x000fce0000010000 */
[----:B------:R-:W-:Y:S05]  /*e310*/  WARPSYNC.COLLECTIVE R149, `(.L_x_70455) ;  /* 0x0000000095087348 */ /* 0x000fea0003c00000 */
[----:B------:R0:W1:Y:S02]  /*e320*/  SHFL.BFLY P0, R158, R130, R131, R148 ;  /* 0x0c000083829e7389 */ /* 0x0000640000000094 */
[----:B01----:R-:W-:Y:S05]  /*e330*/  ENDCOLLECTIVE ;  /* 0x000000000000791b */ /* 0x003fea0003800000 */
.L_x_70455:
[----:B------:R-:W-:Y:S01]  /*e340*/  MOV R131, 0x8 ;  /* 0x0000000800837802 */ /* 0x000fe20000000f00 */
[----:B------:R-:W-:-:S07]  /*e350*/  FADD.FTZ R130, R130, R158 ;  /* 0x0000009e82827221 */ /* 0x000fce0000010000 */
[----:B------:R-:W-:Y:S05]  /*e360*/  WARPSYNC.COLLECTIVE R149, `(.L_x_70456) ;  /* 0x0000000095087348 */ /* 0x000fea0003c00000 */
[----:B------:R0:W1:Y:S02]  /*e370*/  SHFL.BFLY P0, R158, R130, R131, R148 ;  /* 0x0c000083829e7389 */ /* 0x0000640000000094 */
[----:B01----:R-:W-:Y:S05]  /*e380*/  ENDCOLLECTIVE ;  /* 0x000000000000791b */ /* 0x003fea0003800000 */
.L_x_70456:
[----:B------:R-:W-:Y:S02]  /*e390*/  HFMA2 R131, -RZ, RZ, 0, 9.5367431640625e-07 ;  /* 0x00000010ff837431 */ /* 0x000fe400000001ff */
[----:B------:R-:W-:-:S07]  /*e3a0*/  FADD.FTZ R130, R130, R158 ;  /* 0x0000009e82827221 */ /* 0x000fce0000010000 */
[----:B------:R-:W-:Y:S05]  /*e3b0*/  WARPSYNC.COLLECTIVE R149, `(.L_x_70457) ;  /* 0x0000000095087348 */ /* 0x000fea0003c00000 */
[----:B------:R0:W1:Y:S02]  /*e3c0*/  SHFL.BFLY P0, R158, R130, R131, R148 ;  /* 0x0c000083829e7389 */ /* 0x0000640000000094 */
[----:B01----:R-:W-:Y:S05]  /*e3d0*/  ENDCOLLECTIVE ;  /* 0x000000000000791b */ /* 0x003fea0003800000 */
.L_x_70457:
        /* <DEDUP_REMOVED lines=166> */
.L_x_70458:
[----:B------:R-:W-:Y:S02]  /*ee40*/  HFMA2 R131, -RZ, RZ, 0, 1.1920928955078125e-07 ;  /* 0x00000002ff837431 */ /* 0x000fe400000001ff */
[----:B------:R-:W-:-:S07]  /*ee50*/  FADD.FTZ R130, R130, R158 ;  /* 0x0000009e82827221 */ /* 0x000fce0000010000 */
[----:B------:R-:W-:Y:S05]  /*ee60*/  WARPSYNC.COLLECTIVE R149, `(.L_x_70459) ;  /* 0x0000000095087348 */ /* 0x000fea0003c00000 */
[----:B------:R0:W1:Y:S02]  /*ee70*/  SHFL.BFLY P0, R158, R130, R131, R148 ;  /* 0x0c000083829e7389 */ /* 0x0000640000000094 */
[----:B01----:R-:W-:Y:S05]  /*ee80*/  ENDCOLLECTIVE ;  /* 0x000000000000791b */ /* 0x003fea0003800000 */
.L_x_70459:
[----:B------:R-:W-:Y:S01]  /*ee90*/  MOV R131, 0x4 ;  /* 0x0000000400837802 */ /* 0x000fe20000000f00 */
[----:B------:R-:W-:-:S07]  /*eea0*/  FADD.FTZ R130, R130, R158 ;  /* 0x0000009e82827221 */ /* 0x000fce0000010000 */
[----:B------:R-:W-:Y:S05]  /*eeb0*/  WARPSYNC.COLLECTIVE R149, `(.L_x_70460) ;  /* 0x0000000095087348 */ /* 0x000fea0003c00000 */
[----:B------:R0:W1:Y:S02]  /*eec0*/  SHFL.BFLY P0, R158, R130, R131, R148 ;  /* 0x0c000083829e7389 */ /* 0x0000640000000094 */
[----:B01----:R-:W-:Y:S05]  /*eed0*/  ENDCOLLECTIVE ;  /* 0x000000000000791b */ /* 0x003fea0003800000 */
.L_x_70460:
[----:B------:R-:W-:Y:S02]  /*eee0*/  HFMA2 R131, -RZ, RZ, 0, 4.76837158203125e-07 ;  /* 0x00000008ff837431 */ /* 0x000fe400000001ff */
[----:B------:R-:W-:-:S07]  /*eef0*/  FADD.FTZ R130, R130, R158 ;  /* 0x0000009e82827221 */ /* 0x000fce0000010000 */
[----:B------:R-:W-:Y:S05]  /*ef00*/  WARPSYNC.COLLECTIVE R149, `(.L_x_70461) ;  /* 0x0000000095087348 */ /* 0x000fea0003c00000 */
[----:B------:R0:W1:Y:S02]  /*ef10*/  SHFL.BFLY P0, R158, R130, R131, R148 ;  /* 0x0c000083829e7389 */ /* 0x0000640000000094 */
[----:B01----:R-:W-:Y:S05]  /*ef20*/  ENDCOLLECTIVE ;  /* 0x000000000000791b */ /* 0x003fea0003800000 */
.L_x_70461:
[----:B------:R-:W-:Y:S01]  /*ef30*/  MOV R131, 0x10 ;  /* 0x0000001000837802 */ /* 0x000fe20000000f00 */
[----:B------:R-:W-:-:S07]  /*ef40*/  FADD.FTZ R130, R130, R158 ;  /* 0x0000009e82827221 */ /* 0x000fce0000010000 */
[----:B------:R-:W-:Y:S05]  /*ef50*/  WARPSYNC.COLLECTIVE R149, `(.L_x_70462) ;  /* 0x0000000095087348 */ /* 0x000fea0003c00000 */
[----:B------:R0:W1:Y:S02]  /*ef60*/  SHFL.BFLY P0, R158, R130, R131, R148 ;  /* 0x0c000083829e7389 */ /* 0x0000640000000094 */
[----:B01----:R-:W-:Y:S05]  /*ef70*/  ENDCOLLECTIVE ;  /* 0x000000000000791b */ /* 0x003fea0003800000 */
.L_x_70462:
[----:B------:R-:W-:Y:S05]  /*ef80*/  BRA `(.L_x_70463) ;  /* 0xffffffc400b87947 */ /* 0x000fea000383ffff */
.L_x_70464:
        /* <DEDUP_REMOVED lines=15> */
.L_x_88549:


//--------------------- .text._ZN10layer_norm13ln_fwd_kernelINS_13Kernel_traitsI6__halfffffjLj2560ELj1ELj4ELj1ELj16ENS_18Kernel_traits_baseILj2560ES2_ffffjLj128EEEEELb0ELb1ELb1ELb0EEEvNS_9FwdParamsE --------------------------
	.section	.text._ZN10layer_norm13ln_fwd_kernelINS_13Kernel_traitsI6__halfffffjLj2560ELj1ELj4ELj1ELj16ENS_18Kernel_traits_baseILj2560ES2_ffffjLj128EEEEELb0ELb1ELb1ELb0EEEvNS_9FwdParamsE,"ax",@progbits
	.align	128
        .global         _ZN10layer_norm13ln_fwd_kernelINS_13Kernel_traitsI6__halfffffjLj2560ELj1ELj4ELj1ELj16ENS_18Kernel_traits_baseILj2560ES2_ffffjLj128EEEEELb0ELb1ELb1ELb0EEEvNS_9FwdParamsE
        .type           _ZN10layer_norm13ln_fwd_kernelINS_13Kernel_traitsI6__halfffffjLj2560ELj1ELj4ELj1ELj16ENS_18Kernel_traits_baseILj2560ES2_ffffjLj128EEEEELb0ELb1ELb1ELb0EEEvNS_9FwdParamsE,@function
        .size           _ZN10layer_norm13ln_fwd_kernelINS_13Kernel_traitsI6__halfffffjLj2560ELj1ELj4ELj1ELj16ENS_18Kernel_traits_baseILj2560ES2_ffffjLj128EEEEELb0ELb1ELb1ELb0EEEvNS_9FwdParamsE,(.L_x_88550 - _ZN10layer_norm13ln_fwd_kernelINS_13Kernel_traitsI6__halfffffjLj2560ELj1ELj4ELj1ELj16ENS_18Kernel_traits_baseILj2560ES2_ffffjLj128EEEEELb0ELb1ELb1ELb0EEEvNS_9FwdParamsE)
        .other          _ZN10layer_norm13ln_fwd_kernelINS_13Kernel_traitsI6__halfffffjLj2560ELj1ELj4ELj1ELj16ENS_18Kernel_traits_baseILj2560ES2_ffffjLj128EEEEELb0ELb1ELb1ELb0EEEvNS_9FwdParamsE,@"STO_CUDA_ENTRY STV_DEFAULT"
_ZN10layer_norm13ln_fwd_kernelINS_13Kernel_traitsI6__halfffffjLj2560ELj1ELj4ELj1ELj16ENS_18Kernel_traits_baseILj2560ES2_ffffjLj128EEEEELb0ELb1ELb1ELb0EEEvNS_9FwdParamsE:
.text._ZN10layer_norm13ln_fwd_kernelINS_13Kernel_traitsI6__halfffffjLj2560ELj1ELj4ELj1ELj16ENS_18Kernel_traits_baseILj2560ES2_ffffjLj128EEEEELb0ELb1ELb1ELb0EEEvNS_9FwdParamsE:
        /* <DEDUP_REMOVED lines=55> */
[----:B------:R-:W-:Y:S01]  /*0370*/  @P2 IMAD.WIDE.U32 R134, R84, 0x8, R134 ;  /* 0x0000000854862825 */ /* 0x000fe200078e0086 */
[----:B------:R-:W-:Y:S01]  /*0380*/  ISETP.GE.U32.AND P4, PT, R132, 0x100, PT ;  /* 0x000001008400780c */ /* 0x000fe20003f86070 */
        /* <DEDUP_REMOVED lines=15> */
[----:B------:R-:W-:Y:S01]  /*0480*/  ISETP.GE.U32.AND P3, PT, R132, 0x120, PT ;  /* 0x000001208400780c */ /* 0x000fe20003f66070 */
        /* <DEDUP_REMOVED lines=167> */
.L_x_70466:
        /* <DEDUP_REMOVED lines=9> */
[----:B------:R-:W-:Y:S01]  /*0f90*/  ISETP.GE.U32.AND P0, PT, R132, 0xc0, PT ;  /* 0x000000c08400780c */ /* 0x000fe20003f06070 */
        /* <DEDUP_REMOVED lines=21> */
[----:B0-----:R-:W-:Y:S01]  /*10f0*/  @P3 IMAD.WIDE.U32 R136, R84, 0x8, R136 ;  /* 0x0000000854883825 */ /* 0x001fe200078e0088 */
[----:B------:R-:W-:Y:S01]  /*1100*/  ISETP.GE.U32.AND P4, PT, R132, 0x120, PT ;  /* 0x000001208400780c */ /* 0x000fe20003f86070 */
        /* <DEDUP_REMOVED lines=37> */
[----:B------:R-:W-:Y:S01]  /*1360*/  @P0 CS2R R120, SRZ ;  /* 0x0000000000780805 */ /* 0x000fe2000001ff00 */
[----:B------:R2:W5:Y:S03]  /*1370*/  @P6 LDG.E.64 R28, desc[UR6][R90.64] ;  /* 0x000000065a1c6981 */ /* 0x000566000c1e1b00 */
[----:B------:R-:W2:Y:S01]  /*1380*/  @P2 LDC.64 R146, c[0x0][0x3d0] ;  /* 0x0000f400ff922b82 */ /* 0x000ea20000000a00 */
[C---:B0-----:R-:W-:Y:S01]  /*1390*/  @P5 IMAD.WIDE.U32 R94, R84.reuse, 0x8, R94 ;  /* 0x00000008545e5825 */ /* 0x041fe200078e005e */
[----:B------:R0:W5:Y:S06]  /*13a0*/  @P6 LDG.E.64 R70, desc[UR6][R92.64] ;  /* 0x000000065c466981 */ /* 0x00016c000c1e1b00 */
[----:B------:R-:W0:Y:S01]  /*13b0*/  @P2 LDC.64 R148, c[0x0][0x3e8] ;  /* 0x0000fa00ff942b82 */ /* 0x000e220000000a00 */
[C---:B----4-:R-:W-:Y:S01]  /*13c0*/  @P5 IMAD.WIDE.U32 R136, R84.reuse, 0x8, R136 ;  /* 0x0000000854885825 */ /* 0x050fe200078e0088 */
[----:B------:R-:W-:-:S02]  /*13d0*/  @P5 IADD3 R84, PT, PT, R84, 0x20, RZ ;  /* 0x0000002054545810 */ /* 0x000fc40007ffe0ff */
[----:B------:R-:W-:-:S04]  /*13e0*/  @P6 CS2R R118, SRZ ;  /* 0x0000000000766805 */ /* 0x000fc8000001ff00 */
[----:B-1----:R-:W1:Y:S01]  /*13f0*/  @P1 LDC.64 R86, c[0x0][0x3e8] ;  /* 0x0000fa00ff561b82 */ /* 0x002e620000000a00 */
[----:B------:R-:W-:Y:S01]  /*1400*/  ISETP.GE.U32.AND P0, PT, R132, 0x1a0, PT ;  /* 0x000001a08400780c */ /* 0x000fe20003f06070 */
[C---:B---3--:R-:W-:Y:S01]  /*1410*/  @P4 IMAD.WIDE.U32 R138, R84.reuse, 0x8, R138 ;  /* 0x00000008548a4825 */ /* 0x048fe200078e008a */
[----:B------:R3:W5:Y:S03]  /*1420*/  @P5 LDG.E.64 R26, desc[UR6][R94.64] ;  /* 0x000000065e1a5981 */ /* 0x000766000c1e1b00 */
[C---:B------:R-:W-:Y:S01]  /*1430*/  @P4 IMAD.WIDE.U32 R140, R84.reuse, 0x8, R140 ;  /* 0x00000008548c4825 */ /* 0x040fe200078e008c */
[----:B------:R-:W-:Y:S01]  /*1440*/  @P4 IADD3 R84, PT, PT, R84, 0x20, RZ ;  /* 0x0000002054544810 */ /* 0x000fe20007ffe0ff */
[----:B------:R-:W4:Y:S01]  /*1450*/  @P1 LDC.64 R150, c[0x0][0x3d0] ;  /* 0x0000f400ff961b82 */ /* 0x000f220000000a00 */
[----:B------:R-:W-:Y:S01]  /*1460*/  ISETP.GE.U32.AND P6, PT, R132, 0x1c0, PT ;  /* 0x000001c08400780c */ /* 0x000fe20003fc6070 */
[----:B------:R-:W5:Y:S02]  /*1470*/  @P5 LDG.E.64 R68, desc[UR6][R136.64] ;  /* 0x0000000688445981 */ /* 0x000f64000c1e1b00 */
[C---:B------:R-:W-:Y:S01]  /*1480*/  @P3 IMAD.WIDE.U32 R142, R84.reuse, 0x8, R142 ;  /* 0x00000008548e3825 */ /* 0x040fe200078e008e */
[----:B------:R-:W-:Y:S01]  /*1490*/  @P5 CS2R R116, SRZ ;  /* 0x0000000000745805 */ /* 0x000fe2000001ff00 */
[----:B------:R-:W5:Y:S02]  /*14a0*/  @P4 LDG.E.64 R24, desc[UR6][R138.64] ;  /* 0x000000068a184981 */ /* 0x000f64000c1e1b00 */
[C---:B--2---:R-:W-:Y:S01]  /*14b0*/  @P3 IMAD.WIDE.U32 R144, R84.reuse, 0x8, R144 ;  /* 0x0000000854903825 */ /* 0x044fe200078e0090 */
[----:B------:R-:W-:Y:S01]  /*14c0*/  @P3 IADD3 R84, PT, PT, R84, 0x20, RZ ;  /* 0x0000002054543810 */ /* 0x000fe20007ffe0ff */
[----:B------:R-:W2:Y:S01]  /*14d0*/  @P0 LDC.64 R88, c[0x0][0x3d0] ;  /* 0x0000f400ff580b82 */ /* 0x000ea20000000a00 */
[----:B------:R-:W-:Y:S01]  /*14e0*/  ISETP.GE.U32.AND P5, PT, R132, 0x1e0, PT ;  /* 0x000001e08400780c */ /* 0x000fe20003fa6070 */
[----:B------:R-:W5:Y:S02]  /*14f0*/  @P4 LDG.E.64 R66, desc[UR6][R140.64] ;  /* 0x000000068c424981 */ /* 0x000f64000c1e1b00 */
[C---:B------:R-:W-:Y:S01]  /*1500*/  @P2 IMAD.WIDE.U32 R146, R84.reuse, 0x8, R146 ;  /* 0x0000000854922825 */ /* 0x040fe200078e0092 */
[----:B------:R-:W-:Y:S01]  /*1510*/  @P4 CS2R R114, SRZ ;  /* 0x0000000000724805 */ /* 0x000fe2000001ff00 */
[----:B------:R-:W5:Y:S02]  /*1520*/  @P3 LDG.E.64 R22, desc[UR6][R142.64] ;  /* 0x000000068e163981 */ /* 0x000f64000c1e1b00 */
[----:B------:R-:W2:Y:S01]  /*1530*/  @P0 LDC.64 R152, c[0x0][0x3e8] ;  /* 0x0000fa00ff980b82 */ /* 0x000ea20000000a00 */
[C---:B0-----:R-:W-:Y:S01]  /*1540*/  @P2 IMAD.WIDE.U32 R148, R84.reuse, 0x8, R148 ;  /* 0x0000000854942825 */ /* 0x041fe200078e0094 */
[----:B------:R-:W-:Y:S01]  /*1550*/  @P2 IADD3 R84, PT, PT, R84, 0x20, RZ ;  /* 0x0000002054542810 */ /* 0x000fe20007ffe0ff */
[----:B------:R-:W5:Y:S01]  /*1560*/  @P3 LDG.E.64 R64, desc[UR6][R144.64] ;  /* 0x0000000690403981 */ /* 0x000f62000c1e1b00 */
[----:B------:R-:W-:-:S03]  /*1570*/  ISETP.GE.U32.AND P4, PT, R132, 0x200, PT ;  /* 0x000002008400780c */ /* 0x000fc60003f86070 */
[----:B-1----:R-:W-:Y:S01]  /*1580*/  @P1 IMAD.WIDE.U32 R86, R84, 0x8, R86 ;  /* 0x0000000854561825 */ /* 0x002fe200078e0056 */
[----:B------:R-:W0:Y:S01]  /*1590*/  @P6 LDC.64 R90, c[0x0][0x3d0] ;  /* 0x0000f400ff5a6b82 */ /* 0x000e220000000a00 */
[----:B------:R-:W-:Y:S02]  /*15a0*/  @P3 CS2R R112, SRZ ;  /* 0x0000000000703805 */ /* 0x000fe4000001ff00 */
[----:B------:R-:W-:Y:S01]  /*15b0*/  ISETP.GE.U32.AND P3, PT, R132, 0x220, PT ;  /* 0x000002208400780c */ /* 0x000fe20003f66070 */
[----:B------:R-:W5:Y:S04]  /*15c0*/  @P2 LDG.E.64 R20, desc[UR6][R146.64] ;  /* 0x0000000692142981 */ /* 0x000f68000c1e1b00 */
[----:B------:R1:W5:Y:S01]  /*15d0*/  @P1 LDG.E.64 R60, desc[UR6][R86.64] ;  /* 0x00000006563c1981 */ /* 0x000362000c1e1b00 */
[----:B------:R-:W0:Y:S01]  /*15e0*/  @P6 LDC.64 R92, c[0x0][0x3e8] ;  /* 0x0000fa00ff5c6b82 */ /* 0x000e220000000a00 */
[----:B------:R-:W-:Y:S01]  /*15f0*/  @P2 CS2R R110, SRZ ;  /* 0x00000000006e2805 */ /* 0x000fe2000001ff00 */
[----:B----4-:R-:W-:Y:S01]  /*1600*/  @P1 IMAD.WIDE.U32 R150, R84, 0x8, R150 ;  /* 0x0000000854961825 */ /* 0x010fe200078e0096 */
[----:B------:R-:W5:Y:S05]  /*1610*/  @P2 LDG.E.64 R62, desc[UR6][R148.64] ;  /* 0x00000006943e2981 */ /* 0x000f6a000c1e1b00 */
[----:B---3--:R-:W3:Y:S01]  /*1620*/  @P5 LDC.64 R94, c[0x0][0x3e8] ;  /* 0x0000fa00ff5e5b82 */ /* 0x008ee20000000a00 */
[----:B------:R-:W-:Y:S01]  /*1630*/  ISETP.GE.U32.AND P2, PT, R132, 0x240, PT ;  /* 0x000002408400780c */ /* 0x000fe20003f46070 */
[----:B------:R-:W5:Y:S06]  /*1640*/  @P1 LDG.E.64 R18, desc[UR6][R150.64] ;  /* 0x0000000696121981 */ /* 0x000f6c000c1e1b00 */
[----:B-1----:R-:W1:Y:S01]  /*1650*/  @P5 LDC.64 R86, c[0x0][0x3d0] ;  /* 0x0000f400ff565b82 */ /* 0x002e620000000a00 */
[----:B------:R-:W-:-:S02]  /*1660*/  @P1 IADD3 R84, PT, PT, R84, 0x20, RZ ;  /* 0x0000002054541810 */ /* 0x000fc40007ffe0ff */
[----:B------:R-:W-:Y:S02]  /*1670*/  @P1 CS2R R108, SRZ ;  /* 0x00000000006c1805 */ /* 0x000fe4000001ff00 */
[----:B------:R-:W-:-:S03]  /*1680*/  ISETP.GE.U32.AND P1, PT, R132, 0x260, PT ;  /* 0x000002608400780c */ /* 0x000fc60003f26070 */
[----:B------:R-:W4:Y:S01]  /*1690*/  @P4 LDC.64 R136, c[0x0][0x3d0] ;  /* 0x0000f400ff884b82 */ /* 0x000f220000000a00 */
[----:B--2---:R-:W-:-:S07]  /*16a0*/  @P0 IMAD.WIDE.U32 R88, R84, 0x8, R88 ;  /* 0x0000000854580825 */ /* 0x004fce00078e0058 */
[----:B------:R-:W2:Y:S01]  /*16b0*/  @P4 LDC.64 R138, c[0x0][0x3e8] ;  /* 0x0000fa00ff8a4b82 */ /* 0x000ea20000000a00 */
[C---:B------:R-:W-:Y:S01]  /*16c0*/  @P0 IMAD.WIDE.U32 R152, R84.reuse, 0x8, R152 ;  /* 0x0000000854980825 */ /* 0x040fe200078e0098 */
[----:B------:R-:W-:Y:S01]  /*16d0*/  @P0 IADD3 R84, PT, PT, R84, 0x20, RZ ;  /* 0x0000002054540810 */ /* 0x000fe20007ffe0ff */
[----:B------:R1:W5:Y:S01]  /*16e0*/  @P0 LDG.E.64 R16, desc[UR6][R88.64] ;  /* 0x0000000658100981 */ /* 0x000362000c1e1b00 */
[----:B------:R-:W-:-:S03]  /*16f0*/  @P0 CS2R R106, SRZ ;  /* 0x00000000006a0805 */ /* 0x000fc6000001ff00 */
[----:B------:R2:W5:Y:S01]  /*1700*/  @P0 LDG.E.64 R58, desc[UR6][R152.64] ;  /* 0x00000006983a0981 */ /* 0x000562000c1e1b00 */
[----:B------:R-:W2:Y:S01]  /*1710*/  @P3 LDC.64 R140, c[0x0][0x3d0] ;  /* 0x0000f400ff8c3b82 */ /* 0x000ea20000000a00 */
[----:B0-----:R-:W-:Y:S01]  /*1720*/  @P6 IMAD.WIDE.U32 R90, R84, 0x8, R90 ;  /* 0x00000008545a6825 */ /* 0x001fe200078e005a */
[----:B------:R-:W-:-:S06]  /*1730*/  ISETP.GE.U32.AND P0, PT, R132, 0x280, PT ;  /* 0x000002808400780c */ /* 0x000fcc0003f06070 */
[----:B------:R-:W0:Y:S01]  /*1740*/  @P3 LDC.64 R142, c[0x0][0x3e8] ;  /* 0x0000fa00ff8e3b82 */ /* 0x000e220000000a00 */
[C---:B------:R-:W-:Y:S01]  /*1750*/  @P6 IMAD.WIDE.U32 R92, R84.reuse, 0x8, R92 ;  /* 0x00000008545c6825 */ /* 0x040fe200078e005c */
[----:B------:R-:W-:Y:S01]  /*1760*/  @P6 IADD3 R84, PT, PT, R84, 0x20, RZ ;  /* 0x0000002054546810 */ /* 0x000fe20007ffe0ff */
[----:B------:R0:W5:Y:S05]  /*1770*/  @P6 LDG.E.64 R14, desc[UR6][R90.64] ;  /* 0x000000065a0e6981 */ /* 0x00016a000c1e1b00 */
[----:B------:R-:W0:Y:S01]  /*1780*/  @P2 LDC.64 R144, c[0x0][0x3d0] ;  /* 0x0000f400ff902b82 */ /* 0x000e220000000a00 */
[C---:B-1----:R-:W-:Y:S01]  /*1790*/  @P5 IMAD.WIDE.U32 R88, R84.reuse, 0x8, R86 ;  /* 0x0000000854585825 */ /* 0x042fe200078e0056 */
[----:B------:R1:W5:Y:S06]  /*17a0*/  @P6 LDG.E.64 R56, desc[UR6][R92.64] ;  /* 0x000000065c386981 */ /* 0x00036c000c1e1b00 */
[----:B------:R-:W1:Y:S01]  /*17b0*/  @P2 LDC.64 R146, c[0x0][0x3e8] ;  /* 0x0000fa00ff922b82 */ /* 0x000e620000000a00 */
[C---:B---3--:R-:W-:Y:S01]  /*17c0*/  @P5 IMAD.WIDE.U32 R94, R84.reuse, 0x8, R94 ;  /* 0x00000008545e5825 */ /* 0x048fe200078e005e */
[----:B------:R-:W-:Y:S01]  /*17d0*/  @P5 IADD3 R84, PT, PT, R84, 0x20, RZ ;  /* 0x0000002054545810 */ /* 0x000fe20007ffe0ff */
[----:B------:R3:W5:Y:S05]  /*17e0*/  @P5 LDG.E.64 R12, desc[UR6][R88.64] ;  /* 0x00000006580c5981 */ /* 0x00076a000c1e1b00 */
[----:B------:R-:W3:Y:S01]  /*17f0*/  @P1 LDC.64 R86, c[0x0][0x3d0] ;  /* 0x0000f400ff561b82 */ /* 0x000ee20000000a00 */
[C---:B----4-:R-:W-:Y:S01]  /*1800*/  @P4 IMAD.WIDE.U32 R136, R84.reuse, 0x8, R136 ;  /* 0x0000000854884825 */ /* 0x050fe200078e0088 */
[----:B------:R4:W5:Y:S06]  /*1810*/  @P5 LDG.E.64 R54, desc[UR6][R94.64] ;  /* 0x000000065e365981 */ /* 0x00096c000c1e1b00 */
[----:B------:R-:W4:Y:S01]  /*1820*/  @P1 LDC.64 R150, c[0x0][0x3e8] ;  /* 0x0000fa00ff961b82 */ /* 0x000f220000000a00 */
[C---:B--2---:R-:W-:Y:S01]  /*1830*/  @P4 IMAD.WIDE.U32 R138, R84.reuse, 0x8, R138 ;  /* 0x00000008548a4825 */ /* 0x044fe200078e008a */
[----:B------:R-:W-:Y:S01]  /*1840*/  @P4 IADD3 R84, PT, PT, R84, 0x20, RZ ;  /* 0x0000002054544810 */ /* 0x000fe20007ffe0ff */
[----:B------:R2:W5:Y:S05]  /*1850*/  @P4 LDG.E.64 R10, desc[UR6][R136.64] ;  /* 0x00000006880a4981 */ /* 0x00056a000c1e1b00 */
[----:B------:R-:W2:Y:S01]  /*1860*/  @P0 LDC.64 R154, c[0x0][0x3e8] ;  /* 0x0000fa00ff9a0b82 */ /* 0x000ea20000000a00 */
[C---:B------:R-:W-:Y:S01]  /*1870*/  @P3 IMAD.WIDE.U32 R140, R84.reuse, 0x8, R140 ;  /* 0x00000008548c3825 */ /* 0x040fe200078e008c */
[----:B------:R1:W5:Y:S06]  /*1880*/  @P4 LDG.E.64 R52, desc[UR6][R138.64] ;  /* 0x000000068a344981 */ /* 0x00036c000c1e1b00 */
[----:B------:R-:W2:Y:S01]  /*1890*/  @P0 LDC.64 R152, c[0x0][0x3d0] ;  /* 0x0000f400ff980b82 */ /* 0x000ea20000000a00 */
[C---:B0-----:R-:W-:Y:S01]  /*18a0*/  @P3 IMAD.WIDE.U32 R142, R84.reuse, 0x8, R142 ;  /* 0x00000008548e3825 */ /* 0x041fe200078e008e */
[----:B------:R-:W-:Y:S01]  /*18b0*/  @P3 IADD3 R84, PT, PT, R84, 0x20, RZ ;  /* 0x0000002054543810 */ /* 0x000fe20007ffe0ff */
[----:B------:R0:W5:Y:S04]  /*18c0*/  @P3 LDG.E.64 R8, desc[UR6][R140.64] ;  /* 0x000000068c083981 */ /* 0x000168000c1e1b00 */
[C---:B------:R-:W-:Y:S01]  /*18d0*/  @P2 IMAD.WIDE.U32 R144, R84.reuse, 0x8, R144 ;  /* 0x0000000854902825 */ /* 0x040fe200078e0090 */
[----:B------:R0:W5:Y:S03]  /*18e0*/  @P3 LDG.E.64 R48, desc[UR6][R142.64] ;  /* 0x000000068e303981 */ /* 0x000166000c1e1b00 */
[C---:B-1----:R-:W-:Y:S01]  /*18f0*/  @P2 IMAD.WIDE.U32 R146, R84.reuse, 0x8, R146 ;  /* 0x0000000854922825 */ /* 0x042fe200078e0092 */
[----:B------:R-:W-:Y:S01]  /*1900*/  @P2 IADD3 R84, PT, PT, R84, 0x20, RZ ;  /* 0x0000002054542810 */ /* 0x000fe20007ffe0ff */
[----:B------:R0:W5:Y:S04]  /*1910*/  @P2 LDG.E.64 R6, desc[UR6][R144.64] ;  /* 0x0000000690062981 */ /* 0x000168000c1e1b00 */
[C---:B---3--:R-:W-:Y:S01]  /*1920*/  @P1 IMAD.WIDE.U32 R148, R84.reuse, 0x8, R86 ;  /* 0x0000000854941825 */ /* 0x048fe200078e0056 */
[----:B------:R0:W5:Y:S03]  /*1930*/  @P2 LDG.E.64 R46, desc[UR6][R146.64] ;  /* 0x00000006922e2981 */ /* 0x000166000c1e1b00 */
[C---:B----4-:R-:W-:Y:S01]  /*1940*/  @P1 IMAD.WIDE.U32 R150, R84.reuse, 0x8, R150 ;  /* 0x0000000854961825 */ /* 0x050fe200078e0096 */
[----:B------:R-:W-:Y:S01]  /*1950*/  @P1 IADD3 R84, PT, PT, R84, 0x20, RZ ;  /* 0x0000002054541810 */ /* 0x000fe20007ffe0ff */
[----:B------:R0:W5:Y:S04]  /*1960*/  @P1 LDG.E.64 R4, desc[UR6][R148.64] ;  /* 0x0000000694041981 */ /* 0x000168000c1e1b00 */
[C---:B--2---:R-:W-:Y:S01]  /*1970*/  @P0 IMAD.WIDE.U32 R86, R84.reuse, 0x8, R154 ;  /* 0x0000000854560825 */ /* 0x044fe200078e009a */
[----:B------:R0:W5:Y:S03]  /*1980*/  @P1 LDG.E.64 R44, desc[UR6][R150.64] ;  /* 0x00000006962c1981 */ /* 0x000166000c1e1b00 */
[----:B------:R-:W-:Y:S01]  /*1990*/  @P0 IMAD.WIDE.U32 R84, R84, 0x8, R152 ;  /* 0x0000000854540825 */ /* 0x000fe200078e0098 */
        /* <DEDUP_REMOVED lines=8> */
[----:B0-----:R-:W-:-:S07]  /*1a20*/  @P0 CS2R R134, SRZ ;  /* 0x0000000000860805 */ /* 0x001fce000001ff00 */
.L_x_70467:
[----:B------:R-:W-:Y:S05]  /*1a30*/  BSYNC.RECONVERGENT B0 ;  /* 0x0000000000007941 */ /* 0x000fea0003800200 */
.L_x_70465:
[----:B------:R-:W0:Y:S02]  /*1a40*/  LDCU UR4, c[0x0][0x384] ;  /* 0x00007080ff0477ac */ /* 0x000e240008000800 */
[----:B0-----:R-:W-:-:S13]  /*1a50*/  ISETP.GE.AND P0, PT, R0, UR4, PT ;  /* 0x0000000400007c0c */ /* 0x001fda000bf06270 */
[----:B------:R-:W-:Y:S05]  /*1a60*/  @P0 EXIT ;  /* 0x000000000000094d */ /* 0x000fea0003800000 */
[----:B-----5:R-:W-:Y:S01]  /*1a70*/  MOV R156, R78 ;  /* 0x0000004e009c7202 */ /* 0x020fe20000000f00 */
[----:B------:R-:W0:Y:S01]  /*1a80*/  LDCU UR10, c[0x0][0x40c] ;  /* 0x00008180ff0a77ac */ /* 0x000e220008000800 */
[----:B------:R-:W-:Y:S02]  /*1a90*/  SHF.R.U64 R175, R78, 0x10, R79 ;  /* 0x000000104eaf7819 */ /* 0x000fe4000000124f */
[----:B------:R-:W-:Y:S01]  /*1aa0*/  MOV R78, R52 ;  /* 0x00000034004e7202 */ /* 0x000fe20000000f00 */
[----:B------:R-:W1:Y:S01]  /*1ab0*/  LDCU.U8 UR8, c[0x0][0x410] ;  /* 0x00008200ff0877ac */ /* 0x000e620008000000 */
[----:B------:R-:W-:Y:S02]  /*1ac0*/  SHF.R.U64 R178, R52, 0x10, R53 ;  /* 0x0000001034b27819 */ /* 0x000fe40000001235 */
[----:B------:R-:W-:Y:S01]  /*1ad0*/  MOV R52, R32 ;  /* 0x0000002000347202 */ /* 0x000fe20000000f00 */
[----:B------:R-:W2:Y:S01]  /*1ae0*/  LDCU UR9, c[0x0][0x448] ;  /* 0x00008900ff0977ac */ /* 0x000ea20008000800 */
[----:B------:R-:W-:-:S02]  /*1af0*/  SHF.R.U64 R196, R32, 0x10, R33 ;  /* 0x0000001020c47819 */ /* 0x000fc40000001221 */
[----:B------:R-:W-:Y:S01]  /*1b00*/  MOV R32, R20 ;  /* 0x0000001400207202 */ /* 0x000fe20000000f00 */
[----:B------:R-:W3:Y:S01]  /*1b10*/  LDCU.64 UR4, c[0x0][0x3a0] ;  /* 0x00007400ff0477ac */ /* 0x000ee20008000a00 */
[----:B------:R-:W-:Y:S02]  /*1b20*/  SHF.R.U64 R216, R20, 0x10, R21 ;  /* 0x0000001014d87819 */ /* 0x000fe40000001215 */
        /* <DEDUP_REMOVED lines=53> */
[----:B------:R-:W-:Y:S02]  /*1e80*/  MOV R85, R57 ;  /* 0x0000003900557202 */ /* 0x000fe40000000f00 */
[--C-:B------:R-:W-:Y:S02]  /*1e90*/  SHF.R.U64 R174, R56, 0x10, R57.reuse ;  /* 0x0000001038ae7819 */ /* 0x100fe40000001239 */
[----:B------:R-:W-:Y:S02]  /*1ea0*/  SHF.R.U32.HI R83, RZ, 0x10, R57 ;  /* 0x00000010ff537819 */ /* 0x000fe40000011639 */
[----:B------:R-:W-:Y:S02]  /*1eb0*/  MOV R81, R55 ;  /* 0x0000003700517202 */ /* 0x000fe40000000f00 */
[----:B------:R-:W-:-:S02]  /*1ec0*/  SHF.R.U64 R176, R54, 0x10, R55 ;  /* 0x0000001036b07819 */ /* 0x000fc40000001237 */
[----:B------:R-:W-:Y:S02]  /*1ed0*/  SHF.R.U32.HI R80, RZ, 0x10, R55 ;  /* 0x00000010ff507819 */ /* 0x000fe40000011637 */
[----:B------:R-:W-:Y:S02]  /*1ee0*/  MOV R79, R53 ;  /* 0x00000035004f7202 */ /* 0x000fe40000000f00 */
        /* <DEDUP_REMOVED lines=49> */
[--C-:B------:R-:W-:Y:S02]  /*2200*/  SHF.R.U64 R232, R4, 0x10, R5.reuse ;  /* 0x0000001004e87819 */ /* 0x100fe40000001205 */
[----:B------:R-:W-:Y:S02]  /*2210*/  SHF.R.U32.HI R6, RZ, 0x10, R5 ;  /* 0x00000010ff067819 */ /* 0x000fe40000011605 */
        /* <DEDUP_REMOVED lines=15> */
[--C-:B------:R-:W-:Y:S02]  /*2310*/  SHF.R.U64 R220, R16, 0x10, R17.reuse ;  /* 0x0000001010dc7819 */ /* 0x100fe40000001211 */
[----:B------:R-:W-:Y:S02]  /*2320*/  MOV R34, R22 ;  /* 0x0000001600227202 */ /* 0x000fe40000000f00 */
[----:B------:R-:W-:Y:S02]  /*2330*/  MOV R25, R17 ;  /* 0x0000001100197202 */ /* 0x000fe40000000f00 */
[----:B------:R-:W-:-:S02]  /*2340*/  SHF.R.U32.HI R24, RZ, 0x10, R17 ;  /* 0x00000010ff187819 */ /* 0x000fc40000011611 */
[----:B------:R-:W-:Y:S02]  /*2350*/  MOV R23, R15 ;  /* 0x0000000f00177202 */ /* 0x000fe40000000f00 */
[--C-:B------:R-:W-:Y:S02]  /*2360*/  SHF.R.U64 R222, R14, 0x10, R15.reuse ;  /* 0x000000100ede7819 */ /* 0x100fe4000000120f */
[----:B------:R-:W-:Y:S02]  /*2370*/  SHF.R.U32.HI R21, RZ, 0x10, R15 ;  /* 0x00000010ff157819 */ /* 0x000fe4000001160f */
[----:B------:R-:W-:Y:S02]  /*2380*/  MOV R19, R13 ;  /* 0x0000000d00137202 */ /* 0x000fe40000000f00 */
[----:B------:R-:W-:Y:S02]  /*2390*/  SHF.R.U32.HI R18, RZ, 0x10, R13 ;  /* 0x00000010ff127819 */ /* 0x000fe4000001160d */
[----:B------:R-:W-:-:S02]  /*23a0*/  MOV R16, R10 ;  /* 0x0000000a00107202 */ /* 0x000fc40000000f00 */
[--C-:B------:R-:W-:Y:S02]  /*23b0*/  SHF.R.U64 R226, R10, 0x10, R11.reuse ;  /* 0x000000100ae27819 */ /* 0x100fe4000000120b */
[----:B------:R-:W-:Y:S02]  /*23c0*/  MOV R22, R14 ;  /* 0x0000000e00167202 */ /* 0x000fe40000000f00 */
[----:B------:R-:W-:Y:S02]  /*23d0*/  MOV R17, R11 ;  /* 0x0000000b00117202 */ /* 0x000fe40000000f00 */
[----:B------:R-:W-:Y:S02]  /*23e0*/  SHF.R.U32.HI R15, RZ, 0x10, R11 ;  /* 0x00000010ff0f7819 */ /* 0x000fe4000001160b */
[----:B------:R-:W-:Y:S02]  /*23f0*/  MOV R13, R9 ;  /* 0x00000009000d7202 */ /* 0x000fe40000000f00 */
[----:B------:R-:W-:-:S02]  /*2400*/  SHF.R.U64 R228, R8, 0x10, R9 ;  /* 0x0000001008e47819 */ /* 0x000fc40000001209 */
[----:B------:R-:W-:Y:S02]  /*2410*/  SHF.R.U32.HI R10, RZ, 0x10, R9 ;  /* 0x00000010ff0a7819 */ /* 0x000fe40000011609 */
[----:B------:R-:W-:Y:S02]  /*2420*/  MOV R14, R8 ;  /* 0x00000008000e7202 */ /* 0x000fe40000000f00 */
[----:B------:R-:W-:Y:S02]  /*2430*/  MOV R11, R7 ;  /* 0x00000007000b7202 */ /* 0x000fe40000000f00 */
[----:B------:R-:W-:Y:S02]  /*2440*/  SHF.R.U32.HI R9, RZ, 0x10, R7 ;  /* 0x00000010ff097819 */ /* 0x000fe40000011607 */
[----:B------:R-:W-:Y:S02]  /*2450*/  PRMT R232, R232, 0x5410, R6 ;  /* 0x00005410e8e87816 */ /* 0x000fe40000000006 */
[----:B------:R-:W-:-:S02]  /*2460*/  MOV R8, R4 ;  /* 0x0000000400087202 */ /* 0x000fc40000000f00 */
[----:B------:R-:W-:Y:S02]  /*2470*/  MOV R7, R5 ;  /* 0x0000000500077202 */ /* 0x000fe40000000f00 */
[--C-:B------:R-:W-:Y:S02]  /*2480*/  SHF.R.U64 R233, R130, 0x10, R131.reuse ;  /* 0x0000001082e97819 */ /* 0x100fe40000001283 */
[----:B------:R-:W-:Y:S02]  /*2490*/  SHF.R.U32.HI R6, RZ, 0x10, R131 ;  /* 0x00000010ff067819 */ /* 0x000fe40000011683 */
        /* <DEDUP_REMOVED lines=50> */
[----:B------:R-:W-:-:S02]  /*27c0*/  MOV R4, R50 ;  /* 0x0000003200047202 */ /* 0x000fc40000000f00 */
[----:B------:R-:W-:Y:S02]  /*27d0*/  MOV R5, R51 ;  /* 0x0000003300057202 */ /* 0x000fe40000000f00 */
[--C-:B------:R-:W-:Y:S02]  /*27e0*/  SHF.R.U64 R138, R50, 0x10, R51.reuse ;  /* 0x00000010328a7819 */ /* 0x100fe40000001233 */
        /* <DEDUP_REMOVED lines=93> */
.L_x_70611:
[----:B------:R-:W0:Y:S02]  /*2dc0*/  LDC.64 R92, c[0x0][0x3f0] ;  /* 0x0000fc00ff5c7b82 */ /* 0x000e240000000a00 */
[----:B0-----:R-:W-:-:S06]  /*2dd0*/  IMAD.WIDE R204, R0, 0x4, R92 ;  /* 0x0000000400cc7825 */ /* 0x001fcc00078e025c */
[----:B------:R-:W0:Y:S01]  /*2de0*/  LDC.64 R92, c[0x0][0x3f8] ;  /* 0x0000fe00ff5c7b82 */ /* 0x000e220000000a00 */
[----:B------:R-:W2:Y:S01]  /*2df0*/  LDG.E R161, desc[UR6][R204.64] ;  /* 0x00000006cca17981 */ /* 0x000ea2000c1e1900 */
[----:B0-----:R-:W-:-:S06]  /*2e00*/  IMAD.WIDE R202, R0, 0x4, R92 ;  /* 0x0000000400ca7825 */ /* 0x001fcc00078e025c */
[----:B------:R-:W0:Y:S01]  /*2e10*/  LDC R93, c[0x0][0x388] ;  /* 0x0000e200ff5d7b82 */ /* 0x000e220000000800 */
[----:B------:R1:W5:Y:S01]  /*2e20*/  LDG.E R94, desc[UR6][R202.64] ;  /* 0x00000006ca5e7981 */ /* 0x000362000c1e1900 */
[----:B------:R-:W-:Y:S01]  /*2e30*/  ISETP.GE.U32.AND P5, PT, R132, 0x20, PT ;  /* 0x000000208400780c */ /* 0x000fe20003fa6070 */
[----:B------:R-:W-:Y:S01]  /*2e40*/  BSSY.RECONVERGENT B0, `(.L_x_70468) ;  /* 0x000004c000007945 */ /* 0x000fe20003800200 */
[----:B0-----:R-:W-:-:S05]  /*2e50*/  IMAD R95, R0, R93, RZ ;  /* 0x0000005d005f7224 */ /* 0x001fca00078e02ff */
[----:B------:R-:W-:-:S04]  /*2e60*/  SHF.R.S32.HI R162, RZ, 0x1f, R95 ;  /* 0x0000001fffa27819 */ /* 0x000fc8000001145f */
[----:B------:R-:W-:-:S04]  /*2e70*/  LEA.HI R162, R162, R95, RZ, 0x2 ;  /* 0x0000005fa2a27211 */ /* 0x000fc800078f10ff */
[----:B------:R-:W-:Y:S01]  /*2e80*/  LEA.HI.SX32 R163, R162, R133, 0x1e ;  /* 0x00000085a2a37211 */ /* 0x000fe200078ff2ff */
[----:B------:R-:W-:Y:S01]  /*2e90*/  HFMA2 R162, -RZ, RZ, 0, 0 ;  /* 0x00000000ffa27431 */ /* 0x000fe200000001ff */
[----:B--2---:R-:W-:-:S13]  /*2ea0*/  ISETP.GE.AND P0, PT, R161, 0x1, PT ;  /* 0x00000001a100780c */ /* 0x004fda0003f06270 */
[----:B------:R-:W0:Y:S01]  /*2eb0*/  @P0 S2R R92, SR_TID.X ;  /* 0x00000000005c0919 */ /* 0x000e220000002100 */
[----:B------:R-:W-:-:S05]  /*2ec0*/  @P0 IADD3 R200, PT, PT, R161, -0x1, RZ ;  /* 0xffffffffa1c80810 */ /* 0x000fca0007ffe0ff */
[----:B------:R-:W-:Y:S01]  /*2ed0*/  @P0 IMAD R95, R200, R93, RZ ;  /* 0x0000005dc85f0224 */ /* 0x000fe200078e02ff */
[----:B0-----:R-:W-:-:S04]  /*2ee0*/  @P0 LOP3.LUT R133, R92, 0x1f, RZ, 0xc0, !PT ;  /* 0x0000001f5c850812 */ /* 0x001fc800078ec0ff */
[----:B------:R-:W-:-:S04]  /*2ef0*/  @P0 SHF.R.S32.HI R92, RZ, 0x1f, R95 ;  /* 0x0000001fff5c0819 */ /* 0x000fc8000001145f */
[----:B------:R-:W-:-:S04]  /*2f00*/  @P0 LEA.HI R92, R92, R95, RZ, 0x2 ;  /* 0x0000005f5c5c0211 */ /* 0x000fc800078f10ff */
[----:B------:R-:W-:Y:S01]  /*2f10*/  @P0 LEA.HI.SX32 R162, R92, R133, 0x1e ;  /* 0x000000855ca20211 */ /* 0x000fe200078ff2ff */
[----:B-1----:R-:W-:Y:S06]  /*2f20*/  @!P5 BRA `(.L_x_70469) ;  /* 0x0000000000f4d947 */ /* 0x002fec0003800000 */
[----:B------:R-:W-:Y:S04]  /*2f30*/  BSSY.RECONVERGENT B1, `(.L_x_70470) ;  /* 0x0000005000017945 */ /* 0x000fe80003800200 */
[----:B------:R-:W-:Y:S05]  /*2f40*/  @!P0 BRA `(.L_x_70471) ;  /* 0x00000000000c8947 */ /* 0x000fea0003800000 */
[----:B------:R-:W0:Y:S02]  /*2f50*/  LDC.64 R4, c[0x0][0x390] ;  /* 0x0000e400ff047b82 */ /* 0x000e240000000a00 */
[----:B0-----:R-:W-:-:S06]  /*2f60*/  IMAD.WIDE.U32 R4, R162, 0x10, R4 ;  /* 0x00000010a2047825 */ /* 0x001fcc00078e0004 */
[----:B------:R-:W5:Y:S02]  /*2f70*/  LDG.E.128 R4, desc[UR6][R4.64] ;  /* 0x0000000604047981 */ /* 0x000f64000c1e1d00 */
.L_x_70471:
[----:B------:R-:W-:Y:S05]  /*2f80*/  BSYNC.RECONVERGENT B1 ;  /* 0x0000000000017941 */ /* 0x000fea0003800200 */
.L_x_70470:
[----:B------:R-:W-:Y:S01]  /*2f90*/  UISETP.NE.U32.AND UP0, UPT, UR4, URZ, UPT ;  /* 0x000000ff0400728c */ /* 0x000fe2000bf05070 */
[----:B------:R-:W-:Y:S03]  /*2fa0*/  BSSY.RECONVERGENT B1, `(.L_x_70472) ;  /* 0x0000030000017945 */ /* 0x000fe60003800200 */
[----:B------:R-:W-:-:S09]  /*2fb0*/  UISETP.NE.AND.EX UP0, UPT, UR5, URZ, UPT, UP0 ;  /* 0x000000ff0500728c */ /* 0x000fd2000bf05300 */
[----:B------:R-:W-:Y:S05]  /*2fc0*/  BRA.U !UP0, `(.L_x_70473) ;  /* 0x0000000108647547 */ /* 0x000fea000b800000 */
[----:B------:R-:W0:Y:S02]  /*2fd0*/  LDC.64 R8, c[0x0][0x3a0] ;  /* 0x0000e800ff087b82 */ /* 0x000e240000000a00 */
[----:B0-----:R-:W-:-:S06]  /*2fe0*/  IMAD.WIDE.U32 R8, R163, 0x10, R8 ;  /* 0x00000010a3087825 */ /* 0x001fcc00078e0008 */
[----:B------:R-:W2:Y:S01]  /*2ff0*/  LDG.E.128 R8, desc[UR6][R8.64] ;  /* 0x0000000608087981 */ /* 0x000ea2000c1e1d00 */
[----:B------:R-:W-:-:S13]  /*3000*/  ISETP.GT.AND P1, PT, R161, RZ, PT ;  /* 0x000000ffa100720c */ /* 0x000fda0003f24270 */
[----:B------:R-:W0:Y:S01]  /*3010*/  @P1 LDC R15, c[0x0][0x40c] ;  /* 0x00010300ff0f1b82 */ /* 0x000e220000000800 */
[----:B------:R-:W-:Y:S02]  /*3020*/  @P1 HADD2.F32 R13, -RZ, R160.H1_H1 ;  /* 0x300000a0ff0d1230 */ /* 0x000fe40000004100 */
[----:B------:R-:W-:-:S05]  /*3030*/  @P1 HADD2.F32 R14, -RZ, R159.H1_H1 ;  /* 0x3000009fff0e1230 */ /* 0x000fca0000004100 */
[----:B------:R-:W1:Y:S08]  /*3040*/  @P1 LDC R92, c[0x0][0x40c] ;  /* 0x00010300ff5c1b82 */ /* 0x000e700000000800 */
[----:B------:R-:W3:Y:S01]  /*3050*/  @P1 LDC R95, c[0x0][0x40c] ;  /* 0x00010300ff5f1b82 */ /* 0x000ee20000000800 */
[----:B0----5:R-:W-:Y:S01]  /*3060*/  @P1 FMUL.FTZ R15, R4, R15 ;  /* 0x0000000f040f1220 */ /* 0x021fe20000410000 */
[----:B-1----:R-:W-:Y:S01]  /*3070*/  @P1 FMUL.FTZ R92, R5, R92 ;  /* 0x0000005c055c1220 */ /* 0x002fe20000410000 */
[----:B---3--:R-:W-:Y:S01]  /*3080*/  @P1 FMUL.FTZ R95, R6, R95 ;  /* 0x0000005f065f1220 */ /* 0x008fe20000410000 */
[----:B--2---:R-:W-:Y:S01]  /*3090*/  @!P1 MOV R12, R8 ;  /* 0x00000008000c9202 */ /* 0x004fe20000000f00 */
[----:B------:R-:W-:Y:S01]  /*30a0*/  @P1 FFMA.FTZ R12, R15, R13, R8 ;  /* 0x0000000d0f0c1223 */ /* 0x000fe20000010008 */
[----:B------:R-:W-:Y:S01]  /*30b0*/  @P1 HADD2.F32 R15, -RZ, R160.H0_H0 ;  /* 0x200000a0ff0f1230 */ /* 0x000fe20000004100 */
[----:B------:R-:W-:Y:S01]  /*30c0*/  MOV R13, R9 ;  /* 0x00000009000d7202 */ /* 0x000fe20000000f00 */
[----:B------:R-:W-:Y:S01]  /*30d0*/  @P1 FFMA.FTZ R13, R92, R14, R9 ;  /* 0x0000000e5c0d1223 */ /* 0x000fe20000010009 */
[----:B------:R-:W-:-:S02]  /*30e0*/  MOV R14, R10 ;  /* 0x0000000a000e7202 */ /* 0x000fc40000000f00 */
[----:B------:R-:W-:Y:S01]  /*30f0*/  @P1 FFMA.FTZ R14, R95, R15, R10 ;  /* 0x0000000f5f0e1223 */ /* 0x000fe2000001000a */
[----:B------:R-:W-:Y:S01]  /*3100*/  MOV R15, R11 ;  /* 0x0000000b000f7202 */ /* 0x000fe20000000f00 */
[----:B------:R-:W-:Y:S06]  /*3110*/  @!P1 BRA `(.L_x_70474) ;  /* 0x0000000000609947 */ /* 0x000fec0003800000 */
[----:B------:R-:W-:Y:S02]  /*3120*/  HADD2.F32 R92, -RZ, R159.H0_H0 ;  /* 0x2000009fff5c7230 */ /* 0x000fe40000004100 */
[----:B------:R-:W-:-:S04]  /*3130*/  FMUL.FTZ R200, R7, UR10 ;  /* 0x0000000a07c87c20 */ /* 0x000fc80008410000 */
[----:B------:R-:W-:Y:S01]  /*3140*/  FFMA.FTZ R15, R200, R92, R11 ;  /* 0x0000005cc80f7223 */ /* 0x000fe2000001000b */
[----:B------:R-:W-:Y:S06]  /*3150*/  BRA `(.L_x_70474) ;  /* 0x0000000000507947 */ /* 0x000fec0003800000 */
.L_x_70473:
[----:B------:R-:W0:Y:S01]  /*3160*/  @P0 LDC R13, c[0x0][0x40c] ;  /* 0x00010300ff0d0b82 */ /* 0x000e220000000800 */
[----:B------:R-:W-:-:S07]  /*3170*/  HFMA2 R12, -RZ, RZ, 0, 0 ;  /* 0x00000000ff0c7431 */ /* 0x000fce00000001ff */
[----:B------:R-:W1:Y:S08]  /*3180*/  @P0 LDC R14, c[0x0][0x40c] ;  /* 0x00010300ff0e0b82 */ /* 0x000e700000000800 */
[----:B------:R-:W2:Y:S08]  /*3190*/  @P0 LDC R15, c[0x0][0x40c] ;  /* 0x00010300ff0f0b82 */ /* 0x000eb00000000800 */
[----:B------:R-:W3:Y:S01]  /*31a0*/  @P0 LDC R92, c[0x0][0x40c] ;  /* 0x00010300ff5c0b82 */ /* 0x000ee20000000800 */
[----:B0----5:R-:W-:Y:S01]  /*31b0*/  @P0 FMUL.FTZ R200, R4, R13 ;  /* 0x0000000d04c80220 */ /* 0x021fe20000410000 */
[----:B------:R-:W-:-:S05]  /*31c0*/  @P0 HADD2.F32 R13, -RZ, R160.H1_H1 ;  /* 0x300000a0ff0d0230 */ /* 0x000fca0000004100 */
[----:B------:R-:W-:Y:S01]  /*31d0*/  @P0 FMUL.FTZ R12, R200, R13 ;  /* 0x0000000dc80c0220 */ /* 0x000fe20000410000 */
[----:B-1----:R-:W-:Y:S01]  /*31e0*/  @P0 FMUL.FTZ R95, R5, R14 ;  /* 0x0000000e055f0220 */ /* 0x002fe20000410000 */
[----:B------:R-:W-:Y:S01]  /*31f0*/  @P0 HADD2.F32 R14, -RZ, R159.H1_H1 ;  /* 0x3000009fff0e0230 */ /* 0x000fe20000004100 */
[----:B------:R-:W-:-:S04]  /*3200*/  MOV R13, RZ ;  /* 0x000000ff000d7202 */ /* 0x000fc80000000f00 */
[----:B------:R-:W-:Y:S01]  /*3210*/  @P0 FMUL.FTZ R13, R95, R14 ;  /* 0x0000000e5f0d0220 */ /* 0x000fe20000410000 */
[----:B------:R-:W-:Y:S02]  /*3220*/  HFMA2 R14, -RZ, RZ, 0, 0 ;  /* 0x00000000ff0e7431 */ /* 0x000fe400000001ff */
[----:B--2---:R-:W-:Y:S01]  /*3230*/  @P0 FMUL.FTZ R200, R6, R15 ;  /* 0x0000000f06c80220 */ /* 0x004fe20000410000 */
[----:B------:R-:W-:-:S05]  /*3240*/  @P0 HADD2.F32 R15, -RZ, R160.H0_H0 ;  /* 0x200000a0ff0f0230 */ /* 0x000fca0000004100 */
[----:B------:R-:W-:Y:S01]  /*3250*/  @P0 FMUL.FTZ R14, R200, R15 ;  /* 0x0000000fc80e0220 */ /* 0x000fe20000410000 */
[----:B------:R-:W-:Y:S01]  /*3260*/  MOV R15, RZ ;  /* 0x000000ff000f7202 */ /* 0x000fe20000000f00 */
[----:B---3--:R-:W-:Y:S01]  /*3270*/  @P0 FMUL.FTZ R95, R7, R92 ;  /* 0x0000005c075f0220 */ /* 0x008fe20000410000 */
[----:B------:R-:W-:-:S05]  /*3280*/  @P0 HADD2.F32 R92, -RZ, R159.H0_H0 ;  /* 0x2000009fff5c0230 */ /* 0x000fca0000004100 */
[----:B------:R-:W-:-:S07]  /*3290*/  @P0 FMUL.FTZ R15, R95, R92 ;  /* 0x0000005c5f0f0220 */ /* 0x000fce0000410000 */
.L_x_70474:
[----:B------:R-:W-:Y:S05]  /*32a0*/  BSYNC.RECONVERGENT B1 ;  /* 0x0000000000017941 */ /* 0x000fea0003800200 */
.L_x_70472:
[----:B------:R-:W0:Y:S01]  /*32b0*/  LDC.64 R200, c[0x0][0x3a8] ;  /* 0x0000ea00ffc87b82 */ /* 0x000e220000000a00 */
[----:B------:R-:W-:Y:S01]  /*32c0*/  IADD3 R162, PT, PT, R162, 0x20, RZ ;  /* 0x00000020a2a27810 */ /* 0x000fe20007ffe0ff */
[C---:B0-----:R-:W-:Y:S01]  /*32d0*/  IMAD.WIDE.U32 R200, R163.reuse, 0x10, R200 ;  /* 0x00000010a3c87825 */ /* 0x041fe200078e00c8 */
[----:B------:R-:W-:-:S04]  /*32e0*/  IADD3 R163, PT, PT, R163, 0x20, RZ ;  /* 0x00000020a3a37810 */ /* 0x000fc80007ffe0ff */
[----:B------:R0:W-:Y:S03]  /*32f0*/  STG.E.128 desc[UR6][R200.64], R12 ;  /* 0x0000000cc8007986 */ /* 0x0001e6000c101d06 */
.L_x_70469:
[----:B------:R-:W-:Y:S05]  /*3300*/  BSYNC.RECONVERGENT B0 ;  /* 0x0000000000007941 */ /* 0x000fea0003800200 */
.L_x_70468:
        /* <DEDUP_REMOVED lines=12> */
[----:B------:R1:W5:Y:S01]  /*33d0*/  @P1 LDG.E.128 R8, desc[UR6][R16.64] ;  /* 0x0000000610081981 */ /* 0x000362000c1e1d00 */
[----:B------:R-:W-:Y:S04]  /*33e0*/  BSSY.RECONVERGENT B1, `(.L_x_70477) ;  /* 0x000002c000017945 */ /* 0x000fe80003800200 */
[----:B------:R-:W-:Y:S05]  /*33f0*/  @!P1 BRA `(.L_x_70478) ;  /* 0x0000000000589947 */ /* 0x000fea0003800000 */
[----:B------:R-:W-:Y:S02]  /*3400*/  ISETP.GT.AND P1, PT, R161, RZ, PT ;  /* 0x000000ffa100720c */ /* 0x000fe40003f24270 */
[----:B-1---5:R-:W-:-:S11]  /*3410*/  MOV R16, R8 ;  /* 0x0000000800107202 */ /* 0x022fd60000000f00 */
[----:B------:R-:W1:Y:S01]  /*3420*/  @P1 LDC R17, c[0x0][0x40c] ;  /* 0x00010300ff111b82 */ /* 0x000e620000000800 */
[----:B------:R-:W-:-:S07]  /*3430*/  @P1 HADD2.F32 R92, -RZ, R158.H1_H1 ;  /* 0x3000009eff5c1230 */ /* 0x000fce0000004100 */
[----:B------:R-:W2:Y:S08]  /*3440*/  @P1 LDC R18, c[0x0][0x40c] ;  /* 0x00010300ff121b82 */ /* 0x000eb00000000800 */
[----:B------:R-:W3:Y:S01]  /*3450*/  @P1 LDC R19, c[0x0][0x40c] ;  /* 0x00010300ff131b82 */ /* 0x000ee20000000800 */
[----:B-1----:R-:W-:-:S04]  /*3460*/  @P1 FMUL.FTZ R17, R4, R17 ;  /* 0x0000001104111220 */ /* 0x002fc80000410000 */
[----:B------:R-:W-:Y:S01]  /*3470*/  @P1 FFMA.FTZ R16, R17, R92, R8 ;  /* 0x0000005c11101223 */ /* 0x000fe20000010008 */
[----:B------:R-:W-:Y:S01]  /*3480*/  @P1 HADD2.F32 R92, -RZ, R157.H1_H1 ;  /* 0x3000009dff5c1230 */ /* 0x000fe20000004100 */
[----:B------:R-:W-:Y:S01]  /*3490*/  MOV R17, R9 ;  /* 0x0000000900117202 */ /* 0x000fe20000000f00 */
[----:B--2---:R-:W-:-:S04]  /*34a0*/  @P1 FMUL.FTZ R18, R5, R18 ;  /* 0x0000001205121220 */ /* 0x004fc80000410000 */
[----:B------:R-:W-:Y:S01]  /*34b0*/  @P1 FFMA.FTZ R17, R18, R92, R9 ;  /* 0x0000005c12111223 */ /* 0x000fe20000010009 */
[----:B------:R-:W-:Y:S01]  /*34c0*/  @P1 HADD2.F32 R92, -RZ, R158.H0_H0 ;  /* 0x2000009eff5c1230 */ /* 0x000fe20000004100 */
[----:B------:R-:W-:Y:S01]  /*34d0*/  MOV R18, R10 ;  /* 0x0000000a00127202 */ /* 0x000fe20000000f00 */
[----:B---3--:R-:W-:-:S04]  /*34e0*/  @P1 FMUL.FTZ R19, R6, R19 ;  /* 0x0000001306131220 */ /* 0x008fc80000410000 */
[----:B------:R-:W-:Y:S01]  /*34f0*/  @P1 FFMA.FTZ R18, R19, R92, R10 ;  /* 0x0000005c13121223 */ /* 0x000fe2000001000a */
[----:B------:R-:W-:Y:S01]  /*3500*/  MOV R19, R11 ;  /* 0x0000000b00137202 */ /* 0x000fe20000000f00 */
[----:B------:R-:W-:Y:S06]  /*3510*/  @!P1 BRA `(.L_x_70479) ;  /* 0x0000000000609947 */ /* 0x000fec0003800000 */
[----:B------:R-:W-:Y:S02]  /*3520*/  HADD2.F32 R19, -RZ, R157.H0_H0 ;  /* 0x2000009dff137230 */ /* 0x000fe40000004100 */
[----:B------:R-:W-:-:S04]  /*3530*/  FMUL.FTZ R92, R7, UR10 ;  /* 0x0000000a075c7c20 */ /* 0x000fc80008410000 */
[----:B------:R-:W-:Y:S01]  /*3540*/  FFMA.FTZ R19, R92, R19, R11 ;  /* 0x000000135c137223 */ /* 0x000fe2000001000b */
[----:B------:R-:W-:Y:S06]  /*3550*/  BRA `(.L_x_70479) ;  /* 0x0000000000507947 */ /* 0x000fec0003800000 */
.L_x_70478:
[----:B-1----:R-:W0:Y:S01]  /*3560*/  @P0 LDC R17, c[0x0][0x40c] ;  /* 0x00010300ff110b82 */ /* 0x002e220000000800 */
        /* <DEDUP_REMOVED lines=19> */
.L_x_70479:
[----:B------:R-:W-:Y:S05]  /*36a0*/  BSYNC.RECONVERGENT B1 ;  /* 0x0000000000017941 */ /* 0x000fea0003800200 */
.L_x_70477:
[----:B0-----:R-:W0:Y:S01]  /*36b0*/  LDC.64 R200, c[0x0][0x3a8] ;  /* 0x0000ea00ffc87b82 */ /* 0x001e220000000a00 */
[----:B------:R-:W-:Y:S01]  /*36c0*/  IADD3 R162, PT, PT, R162, 0x20, RZ ;  /* 0x00000020a2a27810 */ /* 0x000fe20007ffe0ff */
[C---:B0-----:R-:W-:Y:S01]  /*36d0*/  IMAD.WIDE.U32 R200, R163.reuse, 0x10, R200 ;  /* 0x00000010a3c87825 */ /* 0x041fe200078e00c8 */
[----:B------:R-:W-:-:S04]  /*36e0*/  IADD3 R163, PT, PT, R163, 0x20, RZ ;  /* 0x00000020a3a37810 */ /* 0x000fc80007ffe0ff */
[----:B------:R1:W-:Y:S03]  /*36f0*/  STG.E.128 desc[UR6][R200.64], R16 ;  /* 0x00000010c8007986 */ /* 0x0003e6000c101d06 */
.L_x_70476:
[----:B------:R-:W-:Y:S05]  /*3700*/  BSYNC.RECONVERGENT B0 ;  /* 0x0000000000007941 */ /* 0x000fea0003800200 */
.L_x_70475:
        /* <DEDUP_REMOVED lines=13> */
[----:B------:R-:W-:Y:S04]  /*37e0*/  BSSY.RECONVERGENT B1, `(.L_x_70482) ;  /* 0x000002c000017945 */ /* 0x000fe80003800200 */
[----:B------:R-:W-:Y:S05]  /*37f0*/  @!P1 BRA `(.L_x_70483) ;  /* 0x0000000000589947 */ /* 0x000fea0003800000 */
[----:B------:R-:W-:Y:S02]  /*3800*/  ISETP.GT.AND P1, PT, R161, RZ, PT ;  /* 0x000000ffa100720c */ /* 0x000fe40003f24270 */
[----:B--2--5:R-:W-:-:S11]  /*3810*/  MOV R20, R8 ;  /* 0x0000000800147202 */ /* 0x024fd60000000f00 */
[----:B------:R-:W2:Y:S01]  /*3820*/  @P1 LDC R21, c[0x0][0x40c] ;  /* 0x00010300ff151b82 */ /* 0x000ea20000000800 */
[----:B------:R-:W-:-:S07]  /*3830*/  @P1 HADD2.F32 R92, -RZ, R156.H1_H1 ;  /* 0x3000009cff5c1230 */ /* 0x000fce0000004100 */
[----:B------:R-:W3:Y:S08]  /*3840*/  @P1 LDC R22, c[0x0][0x40c] ;  /* 0x00010300ff161b82 */ /* 0x000ef00000000800 */
[----:B------:R-:W4:Y:S01]  /*3850*/  @P1 LDC R23, c[0x0][0x40c] ;  /* 0x00010300ff171b82 */ /* 0x000f220000000800 */
[----:B--2---:R-:W-:-:S04]  /*3860*/  @P1 FMUL.FTZ R21, R4, R21 ;  /* 0x0000001504151220 */ /* 0x004fc80000410000 */
[----:B------:R-:W-:Y:S01]  /*3870*/  @P1 FFMA.FTZ R20, R21, R92, R8 ;  /* 0x0000005c15141223 */ /* 0x000fe20000010008 */
[----:B------:R-:W-:Y:S01]  /*3880*/  @P1 HADD2.F32 R92, -RZ, R155.H1_H1 ;  /* 0x3000009bff5c1230 */ /* 0x000fe20000004100 */
[----:B------:R-:W-:Y:S01]  /*3890*/  MOV R21, R9 ;  /* 0x0000000900157202 */ /* 0x000fe20000000f00 */
[----:B---3--:R-:W-:-:S04]  /*38a0*/  @P1 FMUL.FTZ R22, R5, R22 ;  /* 0x0000001605161220 */ /* 0x008fc80000410000 */
[----:B------:R-:W-:Y:S01]  /*38b0*/  @P1 FFMA.FTZ R21, R22, R92, R9 ;  /* 0x0000005c16151223 */ /* 0x000fe20000010009 */
[----:B------:R-:W-:Y:S01]  /*38c0*/  @P1 HADD2.F32 R92, -RZ, R156.H0_H0 ;  /* 0x2000009cff5c1230 */ /* 0x000fe20000004100 */
[----:B------:R-:W-:Y:S01]  /*38d0*/  MOV R22, R10 ;  /* 0x0000000a00167202 */ /* 0x000fe20000000f00 */
[----:B----4-:R-:W-:-:S04]  /*38e0*/  @P1 FMUL.FTZ R23, R6, R23 ;  /* 0x0000001706171220 */ /* 0x010fc80000410000 */
[----:B------:R-:W-:Y:S01]  /*38f0*/  @P1 FFMA.FTZ R22, R23, R92, R10 ;  /* 0x0000005c17161223 */ /* 0x000fe2000001000a */
[----:B------:R-:W-:Y:S01]  /*3900*/  MOV R23, R11 ;  /* 0x0000000b00177202 */ /* 0x000fe20000000f00 */
[----:B------:R-:W-:Y:S06]  /*3910*/  @!P1 BRA `(.L_x_70484) ;  /* 0x0000000000609947 */ /* 0x000fec0003800000 */
[----:B------:R-:W-:Y:S02]  /*3920*/  HADD2.F32 R23, -RZ, R155.H0_H0 ;  /* 0x2000009bff177230 */ /* 0x000fe40000004100 */
[----:B------:R-:W-:-:S04]  /*3930*/  FMUL.FTZ R92, R7, UR10 ;  /* 0x0000000a075c7c20 */ /* 0x000fc80008410000 */
[----:B------:R-:W-:Y:S01]  /*3940*/  FFMA.FTZ R23, R92, R23, R11 ;  /* 0x000000175c177223 */ /* 0x000fe2000001000b */
[----:B------:R-:W-:Y:S06]  /*3950*/  BRA `(.L_x_70484) ;  /* 0x0000000000507947 */ /* 0x000fec0003800000 */
.L_x_70483:
[----:B--2---:R-:W0:Y:S01]  /*3960*/  @P0 LDC R21, c[0x0][0x40c] ;  /* 0x00010300ff150b82 */ /* 0x004e220000000800 */
[----:B------:R-:W-:-:S07]  /*3970*/  HFMA2 R20, -RZ, RZ, 0, 0 ;  /* 0x00000000ff147431 */ /* 0x000fce00000001ff */
[----:B------:R-:W2:Y:S08]  /*3980*/  @P0 LDC R22, c[0x0][0x40c] ;  /* 0x00010300ff160b82 */ /* 0x000eb00000000800 */
[----:B------:R-:W3:Y:S08]  /*3990*/  @P0 LDC R23, c[0x0][0x40c] ;  /* 0x00010300ff170b82 */ /* 0x000ef00000000800 */
[----:B------:R-:W4:Y:S01]  /*39a0*/  @P0 LDC R92, c[0x0][0x40c] ;  /* 0x00010300ff5c0b82 */ /* 0x000f220000000800 */
[----:B01---5:R-:W-:Y:S01]  /*39b0*/  @P0 FMUL.FTZ R200, R4, R21 ;  /* 0x0000001504c80220 */ /* 0x023fe20000410000 */
[----:B------:R-:W-:-:S05]  /*39c0*/  @P0 HADD2.F32 R21, -RZ, R156.H1_H1 ;  /* 0x3000009cff150230 */ /* 0x000fca0000004100 */
[----:B------:R-:W-:Y:S01]  /*39d0*/  @P0 FMUL.FTZ R20, R200, R21 ;  /* 0x00000015c8140220 */ /* 0x000fe20000410000 */
[----:B--2---:R-:W-:Y:S01]  /*39e0*/  @P0 FMUL.FTZ R95, R5, R22 ;  /* 0x00000016055f0220 */ /* 0x004fe20000410000 */
[----:B------:R-:W-:Y:S01]  /*39f0*/  @P0 HADD2.F32 R22, -RZ, R155.H1_H1 ;  /* 0x3000009bff160230 */ /* 0x000fe20000004100 */
[----:B------:R-:W-:-:S04]  /*3a00*/  MOV R21, RZ ;  /* 0x000000ff00157202 */ /* 0x000fc80000000f00 */
[----:B------:R-:W-:Y:S01]  /*3a10*/  @P0 FMUL.FTZ R21, R95, R22 ;  /* 0x000000165f150220 */ /* 0x000fe20000410000 */
[----:B------:R-:W-:Y:S02]  /*3a20*/  HFMA2 R22, -RZ, RZ, 0, 0 ;  /* 0x00000000ff167431 */ /* 0x000fe400000001ff */
[----:B---3--:R-:W-:Y:S01]  /*3a30*/  @P0 FMUL.FTZ R200, R6, R23 ;  /* 0x0000001706c80220 */ /* 0x008fe20000410000 */
[----:B------:R-:W-:-:S05]  /*3a40*/  @P0 HADD2.F32 R23, -RZ, R156.H0_H0 ;  /* 0x2000009cff170230 */ /* 0x000fca0000004100 */
[----:B------:R-:W-:Y:S01]  /*3a50*/  @P0 FMUL.FTZ R22, R200, R23 ;  /* 0x00000017c8160220 */ /* 0x000fe20000410000 */
[----:B------:R-:W-:Y:S01]  /*3a60*/  MOV R23, RZ ;  /* 0x000000ff00177202 */ /* 0x000fe20000000f00 */
[----:B----4-:R-:W-:Y:S01]  /*3a70*/  @P0 FMUL.FTZ R95, R7, R92 ;  /* 0x0000005c075f0220 */ /* 0x010fe20000410000 */
[----:B------:R-:W-:-:S05]  /*3a80*/  @P0 HADD2.F32 R92, -RZ, R155.H0_H0 ;  /* 0x2000009bff5c0230 */ /* 0x000fca0000004100 */
[----:B------:R-:W-:-:S07]  /*3a90*/  @P0 FMUL.FTZ R23, R95, R92 ;  /* 0x0000005c5f170220 */ /* 0x000fce0000410000 */
.L_x_70484:
[----:B------:R-:W-:Y:S05]  /*3aa0*/  BSYNC.RECONVERGENT B1 ;  /* 0x0000000000017941 */ /* 0x000fea0003800200 */
.L_x_70482:
[----:B01----:R-:W0:Y:S01]  /*3ab0*/  LDC.64 R200, c[0x0][0x3a8] ;  /* 0x0000ea00ffc87b82 */ /* 0x003e220000000a00 */
[----:B------:R-:W-:Y:S01]  /*3ac0*/  IADD3 R162, PT, PT, R162, 0x20, RZ ;  /* 0x00000020a2a27810 */ /* 0x000fe20007ffe0ff */
[C---:B0-----:R-:W-:Y:S01]  /*3ad0*/  IMAD.WIDE.U32 R200, R163.reuse, 0x10, R200 ;  /* 0x00000010a3c87825 */ /* 0x041fe200078e00c8 */
[----:B------:R-:W-:-:S04]  /*3ae0*/  IADD3 R163, PT, PT, R163, 0x20, RZ ;  /* 0x00000020a3a37810 */ /* 0x000fc80007ffe0ff */
[----:B------:R2:W-:Y:S03]  /*3af0*/  STG.E.128 desc[UR6][R200.64], R20 ;  /* 0x00000014c8007986 */ /* 0x0005e6000c101d06 */
.L_x_70481:
[----:B------:R-:W-:Y:S05]  /*3b00*/  BSYNC.RECONVERGENT B0 ;  /* 0x0000000000007941 */ /* 0x000fea0003800200 */
.L_x_70480:
        /* <DEDUP_REMOVED lines=13> */
[----:B------:R-:W-:Y:S04]  /*3be0*/  BSSY.RECONVERGENT B1, `(.L_x_70487) ;  /* 0x000002c000017945 */ /* 0x000fe80003800200 */
[----:B------:R-:W-:Y:S05]  /*3bf0*/  @!P1 BRA `(.L_x_70488) ;  /* 0x0000000000589947 */ /* 0x000fea0003800000 */
[----:B------:R-:W-:Y:S02]  /*3c00*/  ISETP.GT.AND P1, PT, R161, RZ, PT ;  /* 0x000000ffa100720c */ /* 0x000fe40003f24270 */
[----:B---3-5:R-:W-:-:S11]  /*3c10*/  MOV R24, R8 ;  /* 0x0000000800187202 */ /* 0x028fd60000000f00 */
[----:B------:R-:W3:Y:S01]  /*3c20*/  @P1 LDC R25, c[0x0][0x40c] ;  /* 0x00010300ff191b82 */ /* 0x000ee20000000800 */
[----:B------:R-:W-:-:S07]  /*3c30*/  @P1 HADD2.F32 R92, -RZ, R154.H1_H1 ;  /* 0x3000009aff5c1230 */ /* 0x000fce0000004100 */
[----:B------:R-:W4:Y:S08]  /*3c40*/  @P1 LDC R26, c[0x0][0x40c] ;  /* 0x00010300ff1a1b82 */ /* 0x000f300000000800 */
[----:B------:R-:W0:Y:S01]  /*3c50*/  @P1 LDC R27, c[0x0][0x40c] ;  /* 0x00010300ff1b1b82 */ /* 0x000e220000000800 */
[----:B---3--:R-:W-:-:S04]  /*3c60*/  @P1 FMUL.FTZ R25, R4, R25 ;  /* 0x0000001904191220 */ /* 0x008fc80000410000 */
[----:B------:R-:W-:Y:S01]  /*3c70*/  @P1 FFMA.FTZ R24, R25, R92, R8 ;  /* 0x0000005c19181223 */ /* 0x000fe20000010008 */
[----:B------:R-:W-:Y:S01]  /*3c80*/  @P1 HADD2.F32 R92, -RZ, R153.H1_H1 ;  /* 0x30000099ff5c1230 */ /* 0x000fe20000004100 */
[----:B------:R-:W-:Y:S01]  /*3c90*/  MOV R25, R9 ;  /* 0x0000000900197202 */ /* 0x000fe20000000f00 */
[----:B----4-:R-:W-:-:S04]  /*3ca0*/  @P1 FMUL.FTZ R26, R5, R26 ;  /* 0x0000001a051a1220 */ /* 0x010fc80000410000 */
[----:B------:R-:W-:Y:S01]  /*3cb0*/  @P1 FFMA.FTZ R25, R26, R92, R9 ;  /* 0x0000005c1a191223 */ /* 0x000fe20000010009 */
[----:B------:R-:W-:Y:S01]  /*3cc0*/  @P1 HADD2.F32 R92, -RZ, R154.H0_H0 ;  /* 0x2000009aff5c1230 */ /* 0x000fe20000004100 */
[----:B------:R-:W-:Y:S01]  /*3cd0*/  MOV R26, R10 ;  /* 0x0000000a001a7202 */ /* 0x000fe20000000f00 */
[----:B0-----:R-:W-:-:S04]  /*3ce0*/  @P1 FMUL.FTZ R27, R6, R27 ;  /* 0x0000001b061b1220 */ /* 0x001fc80000410000 */
[----:B------:R-:W-:Y:S01]  /*3cf0*/  @P1 FFMA.FTZ R26, R27, R92, R10 ;  /* 0x0000005c1b1a1223 */ /* 0x000fe2000001000a */
[----:B------:R-:W-:Y:S01]  /*3d00*/  MOV R27, R11 ;  /* 0x0000000b001b7202 */ /* 0x000fe20000000f00 */
[----:B------:R-:W-:Y:S06]  /*3d10*/  @!P1 BRA `(.L_x_70489) ;  /* 0x0000000000609947 */ /* 0x000fec0003800000 */
[----:B------:R-:W-:Y:S02]  /*3d20*/  HADD2.F32 R27, -RZ, R153.H0_H0 ;  /* 0x20000099ff1b7230 */ /* 0x000fe40000004100 */
[----:B------:R-:W-:-:S04]  /*3d30*/  FMUL.FTZ R92, R7, UR10 ;  /* 0x0000000a075c7c20 */ /* 0x000fc80008410000 */
[----:B------:R-:W-:Y:S01]  /*3d40*/  FFMA.FTZ R27, R92, R27, R11 ;  /* 0x0000001b5c1b7223 */ /* 0x000fe2000001000b */
[----:B------:R-:W-:Y:S06]  /*3d50*/  BRA `(.L_x_70489) ;  /* 0x0000000000507947 */ /* 0x000fec0003800000 */
.L_x_70488:
[----:B---3--:R-:W0:Y:S01]  /*3d60*/  @P0 LDC R25, c[0x0][0x40c] ;  /* 0x00010300ff190b82 */ /* 0x008e220000000800 */
[----:B------:R-:W-:-:S07]  /*3d70*/  HFMA2 R24, -RZ, RZ, 0, 0 ;  /* 0x00000000ff187431 */ /* 0x000fce00000001ff */
[----:B------:R-:W3:Y:S08]  /*3d80*/  @P0 LDC R26, c[0x0][0x40c] ;  /* 0x00010300ff1a0b82 */ /* 0x000ef00000000800 */
[----:B------:R-:W4:Y:S08]  /*3d90*/  @P0 LDC R27, c[0x0][0x40c] ;  /* 0x00010300ff1b0b82 */ /* 0x000f300000000800 */
[----:B------:R-:W4:Y:S01]  /*3da0*/  @P0 LDC R92, c[0x0][0x40c] ;  /* 0x00010300ff5c0b82 */ /* 0x000f220000000800 */
[----:B012--5:R-:W-:Y:S01]  /*3db0*/  @P0 FMUL.FTZ R200, R4, R25 ;  /* 0x0000001904c80220 */ /* 0x027fe20000410000 */
[----:B------:R-:W-:-:S05]  /*3dc0*/  @P0 HADD2.F32 R25, -RZ, R154.H1_H1 ;  /* 0x3000009aff190230 */ /* 0x000fca0000004100 */
[----:B------:R-:W-:Y:S01]  /*3dd0*/  @P0 FMUL.FTZ R24, R200, R25 ;  /* 0x00000019c8180220 */ /* 0x000fe20000410000 */
[----:B---3--:R-:W-:Y:S01]  /*3de0*/  @P0 FMUL.FTZ R95, R5, R26 ;  /* 0x0000001a055f0220 */ /* 0x008fe20000410000 */
[----:B------:R-:W-:Y:S01]  /*3df0*/  @P0 HADD2.F32 R26, -RZ, R153.H1_H1 ;  /* 0x30000099ff1a0230 */ /* 0x000fe20000004100 */
[----:B------:R-:W-:-:S04]  /*3e00*/  MOV R25, RZ ;  /* 0x000000ff00197202 */ /* 0x000fc80000000f00 */
[----:B------:R-:W-:Y:S01]  /*3e10*/  @P0 FMUL.FTZ R25, R95, R26 ;  /* 0x0000001a5f190220 */ /* 0x000fe20000410000 */
[----:B------:R-:W-:Y:S02]  /*3e20*/  HFMA2 R26, -RZ, RZ, 0, 0 ;  /* 0x00000000ff1a7431 */ /* 0x000fe400000001ff */
[----:B----4-:R-:W-:Y:S01]  /*3e30*/  @P0 FMUL.FTZ R200, R6, R27 ;  /* 0x0000001b06c80220 */ /* 0x010fe20000410000 */
[----:B------:R-:W-:-:S05]  /*3e40*/  @P0 HADD2.F32 R27, -RZ, R154.H0_H0 ;  /* 0x2000009aff1b0230 */ /* 0x000fca0000004100 */
[----:B------:R-:W-:Y:S01]  /*3e50*/  @P0 FMUL.FTZ R26, R200, R27 ;  /* 0x0000001bc81a0220 */ /* 0x000fe20000410000 */
[----:B------:R-:W-:Y:S01]  /*3e60*/  MOV R27, RZ ;  /* 0x000000ff001b7202 */ /* 0x000fe20000000f00 */
[----:B------:R-:W-:Y:S01]  /*3e70*/  @P0 FMUL.FTZ R95, R7, R92 ;  /* 0x0000005c075f0220 */ /* 0x000fe20000410000 */
[----:B------:R-:W-:-:S05]  /*3e80*/  @P0 HADD2.F32 R92, -RZ, R153.H0_H0 ;  /* 0x20000099ff5c0230 */ /* 0x000fca0000004100 */
[----:B------:R-:W-:-:S07]  /*3e90*/  @P0 FMUL.FTZ R27, R95, R92 ;  /* 0x0000005c5f1b0220 */ /* 0x000fce0000410000 */
.L_x_70489:
[----:B------:R-:W-:Y:S05]  /*3ea0*/  BSYNC.RECONVERGENT B1 ;  /* 0x0000000000017941 */ /* 0x000fea0003800200 */
.L_x_70487:
[----:B-12---:R-:W0:Y:S01]  /*3eb0*/  LDC.64 R200, c[0x0][0x3a8] ;  /* 0x0000ea00ffc87b82 */ /* 0x006e220000000a00 */
[----:B------:R-:W-:Y:S01]  /*3ec0*/  IADD3 R162, PT, PT, R162, 0x20, RZ ;  /* 0x00000020a2a27810 */ /* 0x000fe20007ffe0ff */
[C---:B0-----:R-:W-:Y:S01]  /*3ed0*/  IMAD.WIDE.U32 R200, R163.reuse, 0x10, R200 ;  /* 0x00000010a3c87825 */ /* 0x041fe200078e00c8 */
[----:B------:R-:W-:-:S04]  /*3ee0*/  IADD3 R163, PT, PT, R163, 0x20, RZ ;  /* 0x00000020a3a37810 */ /* 0x000fc80007ffe0ff */
[----:B------:R3:W-:Y:S03]  /*3ef0*/  STG.E.128 desc[UR6][R200.64], R24 ;  /* 0x00000018c8007986 */ /* 0x0007e6000c101d06 */
.L_x_70486:
[----:B------:R-:W-:Y:S05]  /*3f00*/  BSYNC.RECONVERGENT B0 ;  /* 0x0000000000007941 */ /* 0x000fea0003800200 */
.L_x_70485:
        /* <DEDUP_REMOVED lines=13> */
[----:B------:R-:W-:Y:S04]  /*3fe0*/  BSSY.RECONVERGENT B1, `(.L_x_70492) ;  /* 0x000002c000017945 */ /* 0x000fe80003800200 */
[----:B------:R-:W-:Y:S05]  /*3ff0*/  @!P1 BRA `(.L_x_70493) ;  /* 0x0000000000589947 */ /* 0x000fea0003800000 */
[----:B------:R-:W-:Y:S02]  /*4000*/  ISETP.GT.AND P1, PT, R161, RZ, PT ;  /* 0x000000ffa100720c */ /* 0x000fe40003f24270 */
[----:B----45:R-:W-:-:S11]  /*4010*/  MOV R28, R8 ;  /* 0x00000008001c7202 */ /* 0x030fd60000000f00 */
[----:B------:R-:W0:Y:S01]  /*4020*/  @P1 LDC R29, c[0x0][0x40c] ;  /* 0x00010300ff1d1b82 */ /* 0x000e220000000800 */
[----:B------:R-:W-:-:S07]  /*4030*/  @P1 HADD2.F32 R92, -RZ, R152.H1_H1 ;  /* 0x30000098ff5c1230 */ /* 0x000fce0000004100 */
[----:B------:R-:W4:Y:S08]  /*4040*/  @P1 LDC R30, c[0x0][0x40c] ;  /* 0x00010300ff1e1b82 */ /* 0x000f300000000800 */
[----:B------:R-:W1:Y:S01]  /*4050*/  @P1 LDC R31, c[0x0][0x40c] ;  /* 0x00010300ff1f1b82 */ /* 0x000e620000000800 */
[----:B0-----:R-:W-:-:S04]  /*4060*/  @P1 FMUL.FTZ R29, R4, R29 ;  /* 0x0000001d041d1220 */ /* 0x001fc80000410000 */
[----:B------:R-:W-:Y:S01]  /*4070*/  @P1 FFMA.FTZ R28, R29, R92, R8 ;  /* 0x0000005c1d1c1223 */ /* 0x000fe20000010008 */
[----:B------:R-:W-:Y:S01]  /*4080*/  @P1 HADD2.F32 R92, -RZ, R151.H1_H1 ;  /* 0x30000097ff5c1230 */ /* 0x000fe20000004100 */
[----:B------:R-:W-:Y:S01]  /*4090*/  MOV R29, R9 ;  /* 0x00000009001d7202 */ /* 0x000fe20000000f00 */
[----:B----4-:R-:W-:-:S04]  /*40a0*/  @P1 FMUL.FTZ R30, R5, R30 ;  /* 0x0000001e051e1220 */ /* 0x010fc80000410000 */
[----:B------:R-:W-:Y:S01]  /*40b0*/  @P1 FFMA.FTZ R29, R30, R92, R9 ;  /* 0x0000005c1e1d1223 */ /* 0x000fe20000010009 */
[----:B------:R-:W-:Y:S01]  /*40c0*/  @P1 HADD2.F32 R92, -RZ, R152.H0_H0 ;  /* 0x20000098ff5c1230 */ /* 0x000fe20000004100 */
[----:B------:R-:W-:Y:S01]  /*40d0*/  MOV R30, R10 ;  /* 0x0000000a001e7202 */ /* 0x000fe20000000f00 */
[----:B-1----:R-:W-:-:S04]  /*40e0*/  @P1 FMUL.FTZ R31, R6, R31 ;  /* 0x0000001f061f1220 */ /* 0x002fc80000410000 */
[----:B------:R-:W-:Y:S01]  /*40f0*/  @P1 FFMA.FTZ R30, R31, R92, R10 ;  /* 0x0000005c1f1e1223 */ /* 0x000fe2000001000a */
[----:B------:R-:W-:Y:S01]  /*4100*/  MOV R31, R11 ;  /* 0x0000000b001f7202 */ /* 0x000fe20000000f00 */
[----:B------:R-:W-:Y:S06]  /*4110*/  @!P1 BRA `(.L_x_70494) ;  /* 0x0000000000609947 */ /* 0x000fec0003800000 */
[----:B------:R-:W-:Y:S02]  /*4120*/  HADD2.F32 R31, -RZ, R151.H0_H0 ;  /* 0x20000097ff1f7230 */ /* 0x000fe40000004100 */
[----:B------:R-:W-:-:S04]  /*4130*/  FMUL.FTZ R92, R7, UR10 ;  /* 0x0000000a075c7c20 */ /* 0x000fc80008410000 */
[----:B------:R-:W-:Y:S01]  /*4140*/  FFMA.FTZ R31, R92, R31, R11 ;  /* 0x0000001f5c1f7223 */ /* 0x000fe2000001000b */
[----:B------:R-:W-:Y:S06]  /*4150*/  BRA `(.L_x_70494) ;  /* 0x0000000000507947 */ /* 0x000fec0003800000 */
.L_x_70493:
[----:B----4-:R-:W1:Y:S01]  /*4160*/  @P0 LDC R29, c[0x0][0x40c] ;  /* 0x00010300ff1d0b82 */ /* 0x010e620000000800 */
[----:B------:R-:W-:-:S07]  /*4170*/  HFMA2 R28, -RZ, RZ, 0, 0 ;  /* 0x00000000ff1c7431 */ /* 0x000fce00000001ff */
[----:B------:R-:W0:Y:S08]  /*4180*/  @P0 LDC R30, c[0x0][0x40c] ;  /* 0x00010300ff1e0b82 */ /* 0x000e300000000800 */
[----:B------:R-:W4:Y:S08]  /*4190*/  @P0 LDC R31, c[0x0][0x40c] ;  /* 0x00010300ff1f0b82 */ /* 0x000f300000000800 */
[----:B------:R-:W4:Y:S01]  /*41a0*/  @P0 LDC R92, c[0x0][0x40c] ;  /* 0x00010300ff5c0b82 */ /* 0x000f220000000800 */
[----:B-123-5:R-:W-:Y:S01]  /*41b0*/  @P0 FMUL.FTZ R200, R4, R29 ;  /* 0x0000001d04c80220 */ /* 0x02efe20000410000 */
[----:B------:R-:W-:-:S05]  /*41c0*/  @P0 HADD2.F32 R29, -RZ, R152.H1_H1 ;  /* 0x30000098ff1d0230 */ /* 0x000fca0000004100 */
[----:B------:R-:W-:Y:S01]  /*41d0*/  @P0 FMUL.FTZ R28, R200, R29 ;  /* 0x0000001dc81c0220 */ /* 0x000fe20000410000 */
[----:B0-----:R-:W-:Y:S01]  /*41e0*/  @P0 FMUL.FTZ R95, R5, R30 ;  /* 0x0000001e055f0220 */ /* 0x001fe20000410000 */
        /* <DEDUP_REMOVED lines=11> */
.L_x_70494:
[----:B------:R-:W-:Y:S05]  /*42a0*/  BSYNC.RECONVERGENT B1 ;  /* 0x0000000000017941 */ /* 0x000fea0003800200 */
.L_x_70492:
[----:B--23--:R-:W0:Y:S01]  /*42b0*/  LDC.64 R200, c[0x0][0x3a8] ;  /* 0x0000ea00ffc87b82 */ /* 0x00ce220000000a00 */
[----:B------:R-:W-:Y:S01]  /*42c0*/  IADD3 R162, PT, PT, R162, 0x20, RZ ;  /* 0x00000020a2a27810 */ /* 0x000fe20007ffe0ff */
[C---:B0-----:R-:W-:Y:S01]  /*42d0*/  IMAD.WIDE.U32 R200, R163.reuse, 0x10, R200 ;  /* 0x00000010a3c87825 */ /* 0x041fe200078e00c8 */
[----:B------:R-:W-:-:S04]  /*42e0*/  IADD3 R163, PT, PT, R163, 0x20, RZ ;  /* 0x00000020a3a37810 */ /* 0x000fc80007ffe0ff */
[----:B------:R4:W-:Y:S03]  /*42f0*/  STG.E.128 desc[UR6][R200.64], R28 ;  /* 0x0000001cc8007986 */ /* 0x0009e6000c101d06 */
.L_x_70491:
[----:B------:R-:W-:Y:S05]  /*4300*/  BSYNC.RECONVERGENT B0 ;  /* 0x0000000000007941 */ /* 0x000fea0003800200 */
.L_x_70490:
        /* <DEDUP_REMOVED lines=12> */
[----:B------:R0:W5:Y:S01]  /*43d0*/  @P1 LDG.E.128 R8, desc[UR6][R32.64] ;  /* 0x0000000620081981 */ /* 0x000162000c1e1d00 */
[----:B------:R-:W-:Y:S04]  /*43e0*/  BSSY.RECONVERGENT B1, `(.L_x_70497) ;  /* 0x000002c000017945 */ /* 0x000fe80003800200 */
[----:B------:R-:W-:Y:S05]  /*43f0*/  @!P1 BRA `(.L_x_70498) ;  /* 0x0000000000589947 */ /* 0x000fea0003800000 */
[----:B------:R-:W-:Y:S02]  /*4400*/  ISETP.GT.AND P1, PT, R161, RZ, PT ;  /* 0x000000ffa100720c */ /* 0x000fe40003f24270 */
[----:B0----5:R-:W-:-:S11]  /*4410*/  MOV R32, R8 ;  /* 0x0000000800207202 */ /* 0x021fd60000000f00 */
[----:B------:R-:W0:Y:S01]  /*4420*/  @P1 LDC R33, c[0x0][0x40c] ;  /* 0x00010300ff211b82 */ /* 0x000e220000000800 */
[----:B------:R-:W-:-:S07]  /*4430*/  @P1 HADD2.F32 R92, -RZ, R150.H1_H1 ;  /* 0x30000096ff5c1230 */ /* 0x000fce0000004100 */
[----:B------:R-:W1:Y:S08]  /*4440*/  @P1 LDC R34, c[0x0][0x40c] ;  /* 0x00010300ff221b82 */ /* 0x000e700000000800 */
[----:B------:R-:W2:Y:S01]  /*4450*/  @P1 LDC R35, c[0x0][0x40c] ;  /* 0x00010300ff231b82 */ /* 0x000ea20000000800 */
[----:B0-----:R-:W-:-:S04]  /*4460*/  @P1 FMUL.FTZ R33, R4, R33 ;  /* 0x0000002104211220 */ /* 0x001fc80000410000 */
[----:B------:R-:W-:Y:S01]  /*4470*/  @P1 FFMA.FTZ R32, R33, R92, R8 ;  /* 0x0000005c21201223 */ /* 0x000fe20000010008 */
[----:B------:R-:W-:Y:S01]  /*4480*/  @P1 HADD2.F32 R92, -RZ, R149.H1_H1 ;  /* 0x30000095ff5c1230 */ /* 0x000fe20000004100 */
[----:B------:R-:W-:Y:S01]  /*4490*/  MOV R33, R9 ;  /* 0x0000000900217202 */ /* 0x000fe20000000f00 */
[----:B-1----:R-:W-:-:S04]  /*44a0*/  @P1 FMUL.FTZ R34, R5, R34 ;  /* 0x0000002205221220 */ /* 0x002fc80000410000 */
[----:B------:R-:W-:Y:S01]  /*44b0*/  @P1 FFMA.FTZ R33, R34, R92, R9 ;  /* 0x0000005c22211223 */ /* 0x000fe20000010009 */
[----:B------:R-:W-:Y:S01]  /*44c0*/  @P1 HADD2.F32 R92, -RZ, R150.H0_H0 ;  /* 0x20000096ff5c1230 */ /* 0x000fe20000004100 */
[----:B------:R-:W-:Y:S01]  /*44d0*/  MOV R34, R10 ;  /* 0x0000000a00227202 */ /* 0x000fe20000000f00 */
[----:B--2---:R-:W-:-:S04]  /*44e0*/  @P1 FMUL.FTZ R35, R6, R35 ;  /* 0x0000002306231220 */ /* 0x004fc80000410000 */
[----:B------:R-:W-:Y:S01]  /*44f0*/  @P1 FFMA.FTZ R34, R35, R92, R10 ;  /* 0x0000005c23221223 */ /* 0x000fe2000001000a */
[----:B------:R-:W-:Y:S01]  /*4500*/  MOV R35, R11 ;  /* 0x0000000b00237202 */ /* 0x000fe20000000f00 */
[----:B------:R-:W-:Y:S06]  /*4510*/  @!P1 BRA `(.L_x_70499) ;  /* 0x0000000000609947 */ /* 0x000fec0003800000 */
[----:B------:R-:W-:Y:S02]  /*4520*/  HADD2.F32 R35, -RZ, R149.H0_H0 ;  /* 0x20000095ff237230 */ /* 0x000fe40000004100 */
[----:B------:R-:W-:-:S04]  /*4530*/  FMUL.FTZ R92, R7, UR10 ;  /* 0x0000000a075c7c20 */ /* 0x000fc80008410000 */
[----:B------:R-:W-:Y:S01]  /*4540*/  FFMA.FTZ R35, R92, R35, R11 ;  /* 0x000000235c237223 */ /* 0x000fe2000001000b */
[----:B------:R-:W-:Y:S06]  /*4550*/  BRA `(.L_x_70499) ;  /* 0x0000000000507947 */ /* 0x000fec0003800000 */
.L_x_70498:
[----:B0-----:R-:W2:Y:S01]  /*4560*/  @P0 LDC R33, c[0x0][0x40c] ;  /* 0x00010300ff210b82 */ /* 0x001ea20000000800 */
[----:B------:R-:W-:-:S07]  /*4570*/  HFMA2 R32, -RZ, RZ, 0, 0 ;  /* 0x00000000ff207431 */ /* 0x000fce00000001ff */
[----:B------:R-:W0:Y:S08]  /*4580*/  @P0 LDC R34, c[0x0][0x40c] ;  /* 0x00010300ff220b82 */ /* 0x000e300000000800 */
[----:B------:R-:W1:Y:S08]  /*4590*/  @P0 LDC R35, c[0x0][0x40c] ;  /* 0x00010300ff230b82 */ /* 0x000e700000000800 */
[----:B------:R-:W1:Y:S01]  /*45a0*/  @P0 LDC R92, c[0x0][0x40c] ;  /* 0x00010300ff5c0b82 */ /* 0x000e620000000800 */
[----:B--2345:R-:W-:Y:S01]  /*45b0*/  @P0 FMUL.FTZ R200, R4, R33 ;  /* 0x0000002104c80220 */ /* 0x03cfe20000410000 */
[----:B------:R-:W-:-:S05]  /*45c0*/  @P0 HADD2.F32 R33, -RZ, R150.H1_H1 ;  /* 0x30000096ff210230 */ /* 0x000fca0000004100 */
[----:B------:R-:W-:Y:S01]  /*45d0*/  @P0 FMUL.FTZ R32, R200, R33 ;  /* 0x00000021c8200220 */ /* 0x000fe20000410000 */
[----:B0-----:R-:W-:Y:S01]  /*45e0*/  @P0 FMUL.FTZ R95, R5, R34 ;  /* 0x00000022055f0220 */ /* 0x001fe20000410000 */
[----:B------:R-:W-:Y:S01]  /*45f0*/  @P0 HADD2.F32 R34, -RZ, R149.H1_H1 ;  /* 0x30000095ff220230 */ /* 0x000fe20000004100 */
[----:B------:R-:W-:-:S04]  /*4600*/  MOV R33, RZ ;  /* 0x000000ff00217202 */ /* 0x000fc80000000f00 */
[----:B------:R-:W-:Y:S01]  /*4610*/  @P0 FMUL.FTZ R33, R95, R34 ;  /* 0x000000225f210220 */ /* 0x000fe20000410000 */
[----:B------:R-:W-:Y:S02]  /*4620*/  HFMA2 R34, -RZ, RZ, 0, 0 ;  /* 0x00000000ff227431 */ /* 0x000fe400000001ff */
[----:B-1----:R-:W-:Y:S01]  /*4630*/  @P0 FMUL.FTZ R200, R6, R35 ;  /* 0x0000002306c80220 */ /* 0x002fe20000410000 */
[----:B------:R-:W-:-:S05]  /*4640*/  @P0 HADD2.F32 R35, -RZ, R150.H0_H0 ;  /* 0x20000096ff230230 */ /* 0x000fca0000004100 */
[----:B------:R-:W-:Y:S01]  /*4650*/  @P0 FMUL.FTZ R34, R200, R35 ;  /* 0x00000023c8220220 */ /* 0x000fe20000410000 */
[----:B------:R-:W-:Y:S01]  /*4660*/  MOV R35, RZ ;  /* 0x000000ff00237202 */ /* 0x000fe20000000f00 */
[----:B------:R-:W-:Y:S01]  /*4670*/  @P0 FMUL.FTZ R95, R7, R92 ;  /* 0x0000005c075f0220 */ /* 0x000fe20000410000 */
[----:B------:R-:W-:-:S05]  /*4680*/  @P0 HADD2.F32 R92, -RZ, R149.H0_H0 ;  /* 0x20000095ff5c0230 */ /* 0x000fca0000004100 */
[----:B------:R-:W-:-:S07]  /*4690*/  @P0 FMUL.FTZ R35, R95, R92 ;  /* 0x0000005c5f230220 */ /* 0x000fce0000410000 */
.L_x_70499:
[----:B------:R-:W-:Y:S05]  /*46a0*/  BSYNC.RECONVERGENT B1 ;  /* 0x0000000000017941 */ /* 0x000fea0003800200 */
.L_x_70497:
[----:B---34-:R-:W0:Y:S01]  /*46b0*/  LDC.64 R200, c[0x0][0x3a8] ;  /* 0x0000ea00ffc87b82 */ /* 0x018e220000000a00 */
[----:B------:R-:W-:Y:S01]  /*46c0*/  IADD3 R162, PT, PT, R162, 0x20, RZ ;  /* 0x00000020a2a27810 */ /* 0x000fe20007ffe0ff */
[C---:B0-----:R-:W-:Y:S01]  /*46d0*/  IMAD.WIDE.U32 R200, R163.reuse, 0x10, R200 ;  /* 0x00000010a3c87825 */ /* 0x041fe200078e00c8 */
[----:B------:R-:W-:-:S04]  /*46e0*/  IADD3 R163, PT, PT, R163, 0x20, RZ ;  /* 0x00000020a3a37810 */ /* 0x000fc80007ffe0ff */
[----:B------:R0:W-:Y:S03]  /*46f0*/  STG.E.128 desc[UR6][R200.64], R32 ;  /* 0x00000020c8007986 */ /* 0x0001e6000c101d06 */
.L_x_70496:
[----:B------:R-:W-:Y:S05]  /*4700*/  BSYNC.RECONVERGENT B0 ;  /* 0x0000000000007941 */ /* 0x000fea0003800200 */
.L_x_70495:
        /* <DEDUP_REMOVED lines=37> */
.L_x_70503:
        /* <DEDUP_REMOVED lines=20> */
.L_x_70504:
[----:B------:R-:W-:Y:S05]  /*4aa0*/  BSYNC.RECONVERGENT B1 ;  /* 0x0000000000017941 */ /* 0x000fea0003800200 */
.L_x_70502:
[----:B---34-:R-:W0:Y:S01]  /*4ab0*/  LDC.64 R200, c[0x0][0x3a8] ;  /* 0x0000ea00ffc87b82 */ /* 0x018e220000000a00 */
[----:B------:R-:W-:Y:S01]  /*4ac0*/  IADD3 R162, PT, PT, R162, 0x20, RZ ;  /* 0x00000020a2a27810 */ /* 0x000fe20007ffe0ff */
[C---:B0-----:R-:W-:Y:S01]  /*4ad0*/  IMAD.WIDE.U32 R200, R163.reuse, 0x10, R200 ;  /* 0x00000010a3c87825 */ /* 0x041fe200078e00c8 */
[----:B------:R-:W-:-:S04]  /*4ae0*/  IADD3 R163, PT, PT, R163, 0x20, RZ ;  /* 0x00000020a3a37810 */ /* 0x000fc80007ffe0ff */
[----:B------:R0:W-:Y:S03]  /*4af0*/  STG.E.128 desc[UR6][R200.64], R36 ;  /* 0x00000024c8007986 */ /* 0x0001e6000c101d06 */
.L_x_70501:
[----:B------:R-:W-:Y:S05]  /*4b00*/  BSYNC.RECONVERGENT B0 ;  /* 0x0000000000007941 */ /* 0x000fea0003800200 */
.L_x_70500:
        /* <DEDUP_REMOVED lines=37> */
.L_x_70508:
        /* <DEDUP_REMOVED lines=20> */
.L_x_70509:
[----:B------:R-:W-:Y:S05]  /*4ea0*/  BSYNC.RECONVERGENT B1 ;  /* 0x0000000000017941 */ /* 0x000fea0003800200 */
.L_x_70507:
[----:B---34-:R-:W0:Y:S01]  /*4eb0*/  LDC.64 R200, c[0x0][0x3a8] ;  /* 0x0000ea00ffc87b82 */ /* 0x018e220000000a00 */
[----:B------:R-:W-:Y:S01]  /*4ec0*/  IADD3 R162, PT, PT, R162, 0x20, RZ ;  /* 0x00000020a2a27810 */ /* 0x000fe20007ffe0ff */
[C---:B0-----:R-:W-:Y:S01]  /*4ed0*/  IMAD.WIDE.U32 R200, R163.reuse, 0x10, R200 ;  /* 0x00000010a3c87825 */ /* 0x041fe200078e00c8 */
[----:B------:R-:W-:-:S04]  /*4ee0*/  IADD3 R163, PT, PT, R163, 0x20, RZ ;  /* 0x00000020a3a37810 */ /* 0x000fc80007ffe0ff */
[----:B------:R0:W-:Y:S03]  /*4ef0*/  STG.E.128 desc[UR6][R200.64], R40 ;  /* 0x00000028c8007986 */ /* 0x0001e6000c101d06 */
.L_x_70506:
[----:B------:R-:W-:Y:S05]  /*4f00*/  BSYNC.RECONVERGENT B0 ;  /* 0x0000000000007941 */ /* 0x000fea0003800200 */
.L_x_70505:
        /* <DEDUP_REMOVED lines=23> */
[----:B------:R-:W-:Y:S01]  /*5080*/  @P1 HADD2.F32 R92, -RZ, R164.H0_H0 ;  /* 0x200000a4ff5c1230 */ /* 0x000fe20000004100 */
        /* <DEDUP_REMOVED lines=9> */
[----:B------:R-:W-:Y:S02]  /*5120*/  HADD2.F32 R47, -RZ, R164.H1_H1 ;  /* 0x300000a4ff2f7230 */ /* 0x000fe40000004100 */
[----:B------:R-:W-:-:S04]  /*5130*/  FMUL.FTZ R92, R7, UR10 ;  /* 0x0000000a075c7c20 */ /* 0x000fc80008410000 */
[----:B------:R-:W-:Y:S01]  /*5140*/  FFMA.FTZ R47, R92, R47, R11 ;  /* 0x0000002f5c2f7223 */ /* 0x000fe2000001000b */
[----:B------:R-:W-:Y:S06]  /*5150*/  BRA `(.L_x_70514) ;  /* 0x0000000000507947 */ /* 0x000fec0003800000 */
.L_x_70513:
        /* <DEDUP_REMOVED lines=9> */
[----:B------:R-:W-:Y:S01]  /*51f0*/  @P0 HADD2.F32 R46, -RZ, R164.H0_H0 ;  /* 0x200000a4ff2e0230 */ /* 0x000fe20000004100 */
        /* <DEDUP_REMOVED lines=8> */
[----:B------:R-:W-:-:S05]  /*5280*/  @P0 HADD2.F32 R92, -RZ, R164.H1_H1 ;  /* 0x300000a4ff5c0230 */ /* 0x000fca0000004100 */
[----:B------:R-:W-:-:S07]  /*5290*/  @P0 FMUL.FTZ R47, R95, R92 ;  /* 0x0000005c5f2f0220 */ /* 0x000fce0000410000 */
.L_x_70514:
[----:B------:R-:W-:Y:S05]  /*52a0*/  BSYNC.RECONVERGENT B1 ;  /* 0x0000000000017941 */ /* 0x000fea0003800200 */
.L_x_70512:
[----:B---34-:R-:W0:Y:S01]  /*52b0*/  LDC.64 R200, c[0x0][0x3a8] ;  /* 0x0000ea00ffc87b82 */ /* 0x018e220000000a00 */
[----:B------:R-:W-:Y:S01]  /*52c0*/  IADD3 R162, PT, PT, R162, 0x20, RZ ;  /* 0x00000020a2a27810 */ /* 0x000fe20007ffe0ff */
[C---:B0-----:R-:W-:Y:S01]  /*52d0*/  IMAD.WIDE.U32 R200, R163.reuse, 0x10, R200 ;  /* 0x00000010a3c87825 */ /* 0x041fe200078e00c8 */
[----:B------:R-:W-:-:S04]  /*52e0*/  IADD3 R163, PT, PT, R163, 0x20, RZ ;  /* 0x00000020a3a37810 */ /* 0x000fc80007ffe0ff */
[----:B------:R0:W-:Y:S03]  /*52f0*/  STG.E.128 desc[UR6][R200.64], R44 ;  /* 0x0000002cc8007986 */ /* 0x0001e6000c101d06 */
.L_x_70511:
[----:B------:R-:W-:Y:S05]  /*5300*/  BSYNC.RECONVERGENT B0 ;  /* 0x0000000000007941 */ /* 0x000fea0003800200 */
.L_x_70510:
        /* <DEDUP_REMOVED lines=18> */
[----:B------:R-:W-:-:S07]  /*5430*/  @P1 HADD2.F32 R92, -RZ, R165.H0_H0 ;  /* 0x200000a5ff5c1230 */ /* 0x000fce0000004100 */
        /* <DEDUP_REMOVED lines=8> */
[----:B------:R-:W-:Y:S01]  /*54c0*/  @P1 HADD2.F32 R92, -RZ, R165.H1_H1 ;  /* 0x300000a5ff5c1230 */ /* 0x000fe20000004100 */
        /* <DEDUP_REMOVED lines=9> */
.L_x_70518:
[----:B0-----:R-:W2:Y:S01]  /*5560*/  @P0 LDC R49, c[0x0][0x40c] ;  /* 0x00010300ff310b82 */ /* 0x001ea20000000800 */
[----:B------:R-:W-:-:S07]  /*5570*/  HFMA2 R48, -RZ, RZ, 0, 0 ;  /* 0x00000000ff307431 */ /* 0x000fce00000001ff */
[----:B------:R-:W0:Y:S08]  /*5580*/  @P0 LDC R50, c[0x0][0x40c] ;  /* 0x00010300ff320b82 */ /* 0x000e300000000800 */
[----:B------:R-:W1:Y:S08]  /*5590*/  @P0 LDC R51, c[0x0][0x40c] ;  /* 0x00010300ff330b82 */ /* 0x000e700000000800 */
[----:B------:R-:W1:Y:S01]  /*55a0*/  @P0 LDC R92, c[0x0][0x40c] ;  /* 0x00010300ff5c0b82 */ /* 0x000e620000000800 */
[----:B--2345:R-:W-:Y:S01]  /*55b0*/  @P0 FMUL.FTZ R200, R4, R49 ;  /* 0x0000003104c80220 */ /* 0x03cfe20000410000 */
[----:B------:R-:W-:-:S05]  /*55c0*/  @P0 HADD2.F32 R49, -RZ, R165.H0_H0 ;  /* 0x200000a5ff310230 */ /* 0x000fca0000004100 */
[----:B------:R-:W-:Y:S01]  /*55d0*/  @P0 FMUL.FTZ R48, R200, R49 ;  /* 0x00000031c8300220 */ /* 0x000fe20000410000 */
[----:B0-----:R-:W-:Y:S01]  /*55e0*/  @P0 FMUL.FTZ R95, R5, R50 ;  /* 0x00000032055f0220 */ /* 0x001fe20000410000 */
[----:B------:R-:W-:Y:S01]  /*55f0*/  @P0 HADD2.F32 R50, -RZ, R166.H0_H0 ;  /* 0x200000a6ff320230 */ /* 0x000fe20000004100 */
[----:B------:R-:W-:-:S04]  /*5600*/  MOV R49, RZ ;  /* 0x000000ff00317202 */ /* 0x000fc80000000f00 */
[----:B------:R-:W-:Y:S01]  /*5610*/  @P0 FMUL.FTZ R49, R95, R50 ;  /* 0x000000325f310220 */ /* 0x000fe20000410000 */
[----:B------:R-:W-:Y:S02]  /*5620*/  HFMA2 R50, -RZ, RZ, 0, 0 ;  /* 0x00000000ff327431 */ /* 0x000fe400000001ff */
[----:B-1----:R-:W-:Y:S01]  /*5630*/  @P0 FMUL.FTZ R200, R6, R51 ;  /* 0x0000003306c80220 */ /* 0x002fe20000410000 */
[----:B------:R-:W-:-:S05]  /*5640*/  @P0 HADD2.F32 R51, -RZ, R165.H1_H1 ;  /* 0x300000a5ff330230 */ /* 0x000fca0000004100 */
[----:B------:R-:W-:Y:S01]  /*5650*/  @P0 FMUL.FTZ R50, R200, R51 ;  /* 0x00000033c8320220 */ /* 0x000fe20000410000 */
[----:B------:R-:W-:Y:S01]  /*5660*/  MOV R51, RZ ;  /* 0x000000ff00337202 */ /* 0x000fe20000000f00 */
[----:B------:R-:W-:Y:S01]  /*5670*/  @P0 FMUL.FTZ R95, R7, R92 ;  /* 0x0000005c075f0220 */ /* 0x000fe20000410000 */
[----:B------:R-:W-:-:S05]  /*5680*/  @P0 HADD2.F32 R92, -RZ, R166.H1_H1 ;  /* 0x300000a6ff5c0230 */ /* 0x000fca0000004100 */
[----:B------:R-:W-:-:S07]  /*5690*/  @P0 FMUL.FTZ R51, R95, R92 ;  /* 0x0000005c5f330220 */ /* 0x000fce0000410000 */
.L_x_70519:
[----:B------:R-:W-:Y:S05]  /*56a0*/  BSYNC.RECONVERGENT B1 ;  /* 0x0000000000017941 */ /* 0x000fea0003800200 */
.L_x_70517:
[----:B---34-:R-:W0:Y:S01]  /*56b0*/  LDC.64 R200, c[0x0][0x3a8] ;  /* 0x0000ea00ffc87b82 */ /* 0x018e220000000a00 */
[----:B------:R-:W-:Y:S01]  /*56c0*/  IADD3 R162, PT, PT, R162, 0x20, RZ ;  /* 0x00000020a2a27810 */ /* 0x000fe20007ffe0ff */
[C---:B0-----:R-:W-:Y:S01]  /*56d0*/  IMAD.WIDE.U32 R200, R163.reuse, 0x10, R200 ;  /* 0x00000010a3c87825 */ /* 0x041fe200078e00c8 */
[----:B------:R-:W-:-:S04]  /*56e0*/  IADD3 R163, PT, PT, R163, 0x20, RZ ;  /* 0x00000020a3a37810 */ /* 0x000fc80007ffe0ff */
[----:B------:R0:W-:Y:S03]  /*56f0*/  STG.E.128 desc[UR6][R200.64], R48 ;  /* 0x00000030c8007986 */ /* 0x0001e6000c101d06 */
.L_x_70516:
[----:B------:R-:W-:Y:S05]  /*5700*/  BSYNC.RECONVERGENT B0 ;  /* 0x0000000000007941 */ /* 0x000fea0003800200 */
.L_x_70515:
        /* <DEDUP_REMOVED lines=37> */
.L_x_70523:
        /* <DEDUP_REMOVED lines=20> */
.L_x_70524:
[----:B------:R-:W-:Y:S05]  /*5aa0*/  BSYNC.RECONVERGENT B1 ;  /* 0x0000000000017941 */ /* 0x000fea0003800200 */
.L_x_70522:
[----:B---34-:R-:W0:Y:S01]  /*5ab0*/  LDC.64 R200, c[0x0][0x3a8] ;  /* 0x0000ea00ffc87b82 */ /* 0x018e220000000a00 */
[----:B------:R-:W-:Y:S01]  /*5ac0*/  IADD3 R162, PT, PT, R162, 0x20, RZ ;  /* 0x00000020a2a27810 */ /* 0x000fe20007ffe0ff */
[C---:B0-----:R-:W-:Y:S01]  /*5ad0*/  IMAD.WIDE.U32 R200, R163.reuse, 0x10, R200 ;  /* 0x00000010a3c87825 */ /* 0x041fe200078e00c8 */
[----:B------:R-:W-:-:S04]  /*5ae0*/  IADD3 R163, PT, PT, R163, 0x20, RZ ;  /* 0x00000020a3a37810 */ /* 0x000fc80007ffe0ff */
[----:B------:R0:W-:Y:S03]  /*5af0*/  STG.E.128 desc[UR6][R200.64], R52 ;  /* 0x00000034c8007986 */ /* 0x0001e6000c101d06 */
.L_x_70521:
[----:B------:R-:W-:Y:S05]  /*5b00*/  BSYNC.RECONVERGENT B0 ;  /* 0x0000000000007941 */ /* 0x000fea0003800200 */
.L_x_70520:
        /* <DEDUP_REMOVED lines=37> */
.L_x_70528:
        /* <DEDUP_REMOVED lines=20> */
.L_x_70529:
[----:B------:R-:W-:Y:S05]  /*5ea0*/  BSYNC.RECONVERGENT B1 ;  /* 0x0000000000017941 */ /* 0x000fea0003800200 */
.L_x_70527:
[----:B---34-:R-:W0:Y:S01]  /*5eb0*/  LDC.64 R200, c[0x0][0x3a8] ;  /* 0x0000ea00ffc87b82 */ /* 0x018e220000000a00 */
[----:B------:R-:W-:Y:S01]  /*5ec0*/  IADD3 R162, PT, PT, R162, 0x20, RZ ;  /* 0x00000020a2a27810 */ /* 0x000fe20007ffe0ff */
[C---:B0-----:R-:W-:Y:S01]  /*5ed0*/  IMAD.WIDE.U32 R200, R163.reuse, 0x10, R200 ;  /* 0x00000010a3c87825 */ /* 0x041fe200078e00c8 */
[----:B------:R-:W-:-:S04]  /*5ee0*/  IADD3 R163, PT, PT, R163, 0x20, RZ ;  /* 0x00000020a3a37810 */ /* 0x000fc80007ffe0ff */
[----:B------:R0:W-:Y:S03]  /*5ef0*/  STG.E.128 desc[UR6][R200.64], R56 ;  /* 0x00000038c8007986 */ /* 0x0001e6000c101d06 */
.L_x_70526:
[----:B------:R-:W-:Y:S05]  /*5f00*/  BSYNC.RECONVERGENT B0 ;  /* 0x0000000000007941 */ /* 0x000fea0003800200 */
.L_x_70525:
        /* <DEDUP_REMOVED lines=37> */
.L_x_70533:
        /* <DEDUP_REMOVED lines=20> */
.L_x_70534:
[----:B------:R-:W-:Y:S05]  /*62a0*/  BSYNC.RECONVERGENT B1 ;  /* 0x0000000000017941 */ /* 0x000fea0003800200 */
.L_x_70532:
[----:B---34-:R-:W0:Y:S01]  /*62b0*/  LDC.64 R200, c[0x0][0x3a8] ;  /* 0x0000ea00ffc87b82 */ /* 0x018e220000000a00 */
[----:B------:R-:W-:Y:S01]  /*62c0*/  IADD3 R162, PT, PT, R162, 0x20, RZ ;  /* 0x00000020a2a27810 */ /* 0x000fe20007ffe0ff */
[C---:B0-----:R-:W-:Y:S01]  /*62d0*/  IMAD.WIDE.U32 R200, R163.reuse, 0x10, R200 ;  /* 0x00000010a3c87825 */ /* 0x041fe200078e00c8 */
[----:B------:R-:W-:-:S04]  /*62e0*/  IADD3 R163, PT, PT, R163, 0x20, RZ ;  /* 0x00000020a3a37810 */ /* 0x000fc80007ffe0ff */
[----:B------:R0:W-:Y:S03]  /*62f0*/  STG.E.128 desc[UR6][R200.64], R60 ;  /* 0x0000003cc8007986 */ /* 0x0001e6000c101d06 */
.L_x_70531:
[----:B------:R-:W-:Y:S05]  /*6300*/  BSYNC.RECONVERGENT B0 ;  /* 0x0000000000007941 */ /* 0x000fea0003800200 */
.L_x_70530:
        /* <DEDUP_REMOVED lines=37> */
.L_x_70538:
        /* <DEDUP_REMOVED lines=20> */
.L_x_70539:
[----:B------:R-:W-:Y:S05]  /*66a0*/  BSYNC.RECONVERGENT B1 ;  /* 0x0000000000017941 */ /* 0x000fea0003800200 */
.L_x_70537:
[----:B---34-:R-:W0:Y:S01]  /*66b0*/  LDC.64 R200, c[0x0][0x3a8] ;  /* 0x0000ea00ffc87b82 */ /* 0x018e220000000a00 */
[----:B------:R-:W-:Y:S01]  /*66c0*/  IADD3 R162, PT, PT, R162, 0x20, RZ ;  /* 0x00000020a2a27810 */ /* 0x000fe20007ffe0ff */
[C---:B0-----:R-:W-:Y:S01]  /*66d0*/  IMAD.WIDE.U32 R200, R163.reuse, 0x10, R200 ;  /* 0x00000010a3c87825 */ /* 0x041fe200078e00c8 */
[----:B------:R-:W-:-:S04]  /*66e0*/  IADD3 R163, PT, PT, R163, 0x20, RZ ;  /* 0x00000020a3a37810 */ /* 0x000fc80007ffe0ff */
[----:B------:R0:W-:Y:S03]  /*66f0*/  STG.E.128 desc[UR6][R200.64], R64 ;  /* 0x00000040c8007986 */ /* 0x0001e6000c101d06 */
.L_x_70536:
[----:B------:R-:W-:Y:S05]  /*6700*/  BSYNC.RECONVERGENT B0 ;  /* 0x0000000000007941 */ /* 0x000fea0003800200 */
.L_x_70535:
        /* <DEDUP_REMOVED lines=37> */
.L_x_70543:
        /* <DEDUP_REMOVED lines=20> */
.L_x_70544:
[----:B------:R-:W-:Y:S05]  /*6aa0*/  BSYNC.RECONVERGENT B1 ;  /* 0x0000000000017941 */ /* 0x000fea0003800200 */
.L_x_70542:
[----:B---34-:R-:W0:Y:S01]  /*6ab0*/  LDC.64 R200, c[0x0][0x3a8] ;  /* 0x0000ea00ffc87b82 */ /* 0x018e220000000a00 */
[----:B------:R-:W-:Y:S01]  /*6ac0*/  IADD3 R162, PT, PT, R162, 0x20, RZ ;  /* 0x00000020a2a27810 */ /* 0x000fe20007ffe0ff */
[C---:B0-----:R-:W-:Y:S01]  /*6ad0*/  IMAD.WIDE.U32 R200, R163.reuse, 0x10, R200 ;  /* 0x00000010a3c87825 */ /* 0x041fe200078e00c8 */
[----:B------:R-:W-:-:S04]  /*6ae0*/  IADD3 R163, PT, PT, R163, 0x20, RZ ;  /* 0x00000020a3a37810 */ /* 0x000fc80007ffe0ff */
[----:B------:R0:W-:Y:S03]  /*6af0*/  STG.E.128 desc[UR6][R200.64], R68 ;  /* 0x00000044c8007986 */ /* 0x0001e6000c101d06 */
.L_x_70541:
[----:B------:R-:W-:Y:S05]  /*6b00*/  BSYNC.RECONVERGENT B0 ;  /* 0x0000000000007941 */ /* 0x000fea0003800200 */
.L_x_70540:
        /* <DEDUP_REMOVED lines=37> */
.L_x_70548:
        /* <DEDUP_REMOVED lines=20> */
.L_x_70549:
[----:B------:R-:W-:Y:S05]  /*6ea0*/  BSYNC.RECONVERGENT B1 ;  /* 0x0000000000017941 */ /* 0x000fea0003800200 */
.L_x_70547:
[----:B---34-:R-:W0:Y:S01]  /*6eb0*/  LDC.64 R200, c[0x0][0x3a8] ;  /* 0x0000ea00ffc87b82 */ /* 0x018e220000000a00 */
[----:B------:R-:W-:Y:S01]  /*6ec0*/  IADD3 R162, PT, PT, R162, 0x20, RZ ;  /* 0x00000020a2a27810 */ /* 0x000fe20007ffe0ff */
[C---:B0-----:R-:W-:Y:S01]  /*6ed0*/  IMAD.WIDE.U32 R200, R163.reuse, 0x10, R200 ;  /* 0x00000010a3c87825 */ /* 0x041fe200078e00c8 */
[----:B------:R-:W-:-:S04]  /*6ee0*/  IADD3 R163, PT, PT, R163, 0x20, RZ ;  /* 0x00000020a3a37810 */ /* 0x000fc80007ffe0ff */
[----:B------:R0:W-:Y:S03]  /*6ef0*/  STG.E.128 desc[UR6][R200.64], R72 ;  /* 0x00000048c8007986 */ /* 0x0001e6000c101d06 */
.L_x_70546:
[----:B------:R-:W-:Y:S05]  /*6f00*/  BSYNC.RECONVERGENT B0 ;  /* 0x0000000000007941 */ /* 0x000fea0003800200 */
.L_x_70545:
        /* <DEDUP_REMOVED lines=37> */
.L_x_70553:
        /* <DEDUP_REMOVED lines=20> */
.L_x_70554:
[----:B------:R-:W-:Y:S05]  /*72a0*/  BSYNC.RECONVERGENT B1 ;  /* 0x0000000000017941 */ /* 0x000fea0003800200 */
.L_x_70552:
[----:B---34-:R-:W0:Y:S01]  /*72b0*/  LDC.64 R200, c[0x0][0x3a8] ;  /* 0x0000ea00ffc87b82 */ /* 0x018e220000000a00 */
[----:B------:R-:W-:Y:S01]  /*72c0*/  IADD3 R162, PT, PT, R162, 0x20, RZ ;  /* 0x00000020a2a27810 */ /* 0x000fe20007ffe0ff */
[C---:B0-----:R-:W-:Y:S01]  /*72d0*/  IMAD.WIDE.U32 R200, R163.reuse, 0x10, R200 ;  /* 0x00000010a3c87825 */ /* 0x041fe200078e00c8 */
[----:B------:R-:W-:-:S04]  /*72e0*/  IADD3 R163, PT, PT, R163, 0x20, RZ ;  /* 0x00000020a3a37810 */ /* 0x000fc80007ffe0ff */
[----:B------:R0:W-:Y:S03]  /*72f0*/  STG.E.128 desc[UR6][R200.64], R76 ;  /* 0x0000004cc8007986 */ /* 0x0001e6000c101d06 */
.L_x_70551:
[----:B------:R-:W-:Y:S05]  /*7300*/  BSYNC.RECONVERGENT B0 ;  /* 0x0000000000007941 */ /* 0x000fea0003800200 */
.L_x_70550:
        /* <DEDUP_REMOVED lines=37> */
.L_x_70558:
        /* <DEDUP_REMOVED lines=20> */
.L_x_70559:
[----:B------:R-:W-:Y:S05]  /*76a0*/  BSYNC.RECONVERGENT B1 ;  /* 0x0000000000017941 */ /* 0x000fea0003800200 */
.L_x_70557:
[----:B---34-:R-:W0:Y:S01]  /*76b0*/  LDC.64 R200, c[0x0][0x3a8] ;  /* 0x0000ea00ffc87b82 */ /* 0x018e220000000a00 */
[----:B------:R-:W-:Y:S01]  /*76c0*/  IADD3 R162, PT, PT, R162, 0x20, RZ ;  /* 0x00000020a2a27810 */ /* 0x000fe20007ffe0ff */
[C---:B0-----:R-:W-:Y:S01]  /*76d0*/  IMAD.WIDE.U32 R200, R163.reuse, 0x10, R200 ;  /* 0x00000010a3c87825 */ /* 0x041fe200078e00c8 */
[----:B------:R-:W-:-:S04]  /*76e0*/  IADD3 R163, PT, PT, R163, 0x20, RZ ;  /* 0x00000020a3a37810 */ /* 0x000fc80007ffe0ff */
[----:B------:R0:W-:Y:S03]  /*76f0*/  STG.E.128 desc[UR6][R200.64], R80 ;  /* 0x00000050c8007986 */ /* 0x0001e6000c101d06 */
.L_x_70556:
[----:B------:R-:W-:Y:S05]  /*7700*/  BSYNC.RECONVERGENT B0 ;  /* 0x0000000000007941 */ /* 0x000fea0003800200 */
.L_x_70555:
        /* <DEDUP_REMOVED lines=37> */
.L_x_70563:
        /* <DEDUP_REMOVED lines=20> */
.L_x_70564:
[----:B------:R-:W-:Y:S05]  /*7aa0*/  BSYNC.RECONVERGENT B1 ;  /* 0x0000000000017941 */ /* 0x000fea0003800200 */
.L_x_70562:
[----:B---34-:R-:W0:Y:S01]  /*7ab0*/  LDC.64 R200, c[0x0][0x3a8] ;  /* 0x0000ea00ffc87b82 */ /* 0x018e220000000a00 */
[----:B------:R-:W-:Y:S01]  /*7ac0*/  IADD3 R162, PT, PT, R162, 0x20, RZ ;  /* 0x00000020a2a27810 */ /* 0x000fe20007ffe0ff */
[C---:B0-----:R-:W-:Y:S01]  /*7ad0*/  IMAD.WIDE.U32 R200, R163.reuse, 0x10, R200 ;  /* 0x00000010a3c87825 */ /* 0x041fe200078e00c8 */
[----:B------:R-:W-:-:S04]  /*7ae0*/  IADD3 R163, PT, PT, R163, 0x20, RZ ;  /* 0x00000020a3a37810 */ /* 0x000fc80007ffe0ff */
[----:B------:R0:W-:Y:S03]  /*7af0*/  STG.E.128 desc[UR6][R200.64], R84 ;  /* 0x00000054c8007986 */ /* 0x0001e6000c101d06 */
.L_x_70561:
[----:B------:R-:W-:Y:S05]  /*7b00*/  BSYNC.RECONVERGENT B0 ;  /* 0x0000000000007941 */ /* 0x000fea0003800200 */
.L_x_70560:
        /* <DEDUP_REMOVED lines=37> */
.L_x_70568:
[----:B0-----:R-:W0:Y:S01]  /*7d60*/  @P0 LDC R89, c[0x0][0x40c] ;  /* 0x00010300ff590b82 */ /* 0x001e220000000800 */
[----:B------:R-:W-:-:S07]  /*7d70*/  HFMA2 R88, -RZ, RZ, 0, 0 ;  /* 0x00000000ff587431 */ /* 0x000fce00000001ff */
[----:B------:R-:W1:Y:S08]  /*7d80*/  @P0 LDC R90, c[0x0][0x40c] ;  /* 0x00010300ff5a0b82 */ /* 0x000e700000000800 */
[----:B------:R-:W2:Y:S08]  /*7d90*/  @P0 LDC R91, c[0x0][0x40c] ;  /* 0x00010300ff5b0b82 */ /* 0x000eb00000000800 */
[----:B------:R-:W3:Y:S01]  /*7da0*/  @P0 LDC R92, c[0x0][0x40c] ;  /* 0x00010300ff5c0b82 */ /* 0x000ee20000000800 */
[----:B0----5:R-:W-:Y:S01]  /*7db0*/  @P0 FMUL.FTZ R162, R4, R89 ;  /* 0x0000005904a20220 */ /* 0x021fe20000410000 */
[----:B------:R-:W-:-:S05]  /*7dc0*/  @P0 HADD2.F32 R89, -RZ, R185.H0_H0 ;  /* 0x200000b9ff590230 */ /* 0x000fca0000004100 */
[----:B------:R-:W-:Y:S01]  /*7dd0*/  @P0 FMUL.FTZ R88, R162, R89 ;  /* 0x00000059a2580220 */ /* 0x000fe20000410000 */
[----:B-1----:R-:W-:Y:S01]  /*7de0*/  @P0 FMUL.FTZ R95, R5, R90 ;  /* 0x0000005a055f0220 */ /* 0x002fe20000410000 */
[----:B------:R-:W-:Y:S01]  /*7df0*/  @P0 HADD2.F32 R90, -RZ, R186.H0_H0 ;  /* 0x200000baff5a0230 */ /* 0x000fe20000004100 */
[----:B------:R-:W-:-:S04]  /*7e00*/  MOV R89, RZ ;  /* 0x000000ff00597202 */ /* 0x000fc80000000f00 */
[----:B------:R-:W-:Y:S01]  /*7e10*/  @P0 FMUL.FTZ R89, R95, R90 ;  /* 0x0000005a5f590220 */ /* 0x000fe20000410000 */
[----:B------:R-:W-:Y:S02]  /*7e20*/  HFMA2 R90, -RZ, RZ, 0, 0 ;  /* 0x00000000ff5a7431 */ /* 0x000fe400000001ff */
[----:B--2---:R-:W-:Y:S01]  /*7e30*/  @P0 FMUL.FTZ R162, R6, R91 ;  /* 0x0000005b06a20220 */ /* 0x004fe20000410000 */
[----:B------:R-:W-:-:S05]  /*7e40*/  @P0 HADD2.F32 R91, -RZ, R185.H1_H1 ;  /* 0x300000b9ff5b0230 */ /* 0x000fca0000004100 */
[----:B------:R-:W-:Y:S01]  /*7e50*/  @P0 FMUL.FTZ R90, R162, R91 ;  /* 0x0000005ba25a0220 */ /* 0x000fe20000410000 */
[----:B------:R-:W-:Y:S01]  /*7e60*/  MOV R91, RZ ;  /* 0x000000ff005b7202 */ /* 0x000fe20000000f00 */
[----:B---3--:R-:W-:Y:S01]  /*7e70*/  @P0 FMUL.FTZ R95, R7, R92 ;  /* 0x0000005c075f0220 */ /* 0x008fe20000410000 */
[----:B------:R-:W-:-:S05]  /*7e80*/  @P0 HADD2.F32 R92, -RZ, R186.H1_H1 ;  /* 0x300000baff5c0230 */ /* 0x000fca0000004100 */
[----:B------:R-:W-:-:S07]  /*7e90*/  @P0 FMUL.FTZ R91, R95, R92 ;  /* 0x0000005c5f5b0220 */ /* 0x000fce0000410000 */
.L_x_70569:
[----:B------:R-:W-:Y:S05]  /*7ea0*/  BSYNC.RECONVERGENT B1 ;  /* 0x0000000000017941 */ /* 0x000fea0003800200 */
.L_x_70567:
[----:B---34-:R-:W0:Y:S02]  /*7eb0*/  LDC.64 R200, c[0x0][0x3a8] ;  /* 0x0000ea00ffc87b82 */ /* 0x018e240000000a00 */
[----:B0-----:R-:W-:-:S05]  /*7ec0*/  IMAD.WIDE.U32 R200, R163, 0x10, R200 ;  /* 0x00000010a3c87825 */ /* 0x001fca00078e00c8 */
[----:B------:R0:W-:Y:S02]  /*7ed0*/  STG.E.128 desc[UR6][R200.64], R88 ;  /* 0x00000058c8007986 */ /* 0x0001e4000c101d06 */
.L_x_70566:
[----:B------:R-:W-:Y:S05]  /*7ee0*/  BSYNC.RECONVERGENT B0 ;  /* 0x0000000000007941 */ /* 0x000fea0003800200 */
.L_x_70565:
[----:B------:R-:W-:Y:S01]  /*7ef0*/  FADD.FTZ R92, RZ, R12 ;  /* 0x0000000cff5c7221 */ /* 0x000fe20000010000 */
[C---:B------:R-:W-:Y:S01]  /*7f00*/  ISETP.GT.U32.AND P4, PT, R132.reuse, 0x3f, PT ;  /* 0x0000003f8400780c */ /* 0x040fe20003f84070 */
[----:B------:R-:W-:Y:S01]  /*7f10*/  UMOV UR11, 0xffffffff ;  /* 0xffffffff000b7882 */ /* 0x000fe20000000000 */
[C---:B------:R-:W-:Y:S01]  /*7f20*/  ISETP.GT.U32.AND P3, PT, R132.reuse, 0x5f, PT ;  /* 0x0000005f8400780c */ /* 0x040fe20003f64070 */
[----:B------:R-:W-:Y:S01]  /*7f30*/  FADD.FTZ R95, R13, R92 ;  /* 0x0000005c0d5f7221 */ /* 0x000fe20000010000 */
[C---:B------:R-:W-:Y:S02]  /*7f40*/  ISETP.GT.U32.AND P2, PT, R132.reuse, 0x7f, PT ;  /* 0x0000007f8400780c */ /* 0x040fe40003f44070 */
        /* <DEDUP_REMOVED lines=116> */
[----:B------:R-:W-:Y:S01]  /*8690*/  ISETP.GT.U32.AND P6, PT, R132, 0x27f, PT ;  /* 0x0000027f8400780c */ /* 0x000fe20003fc4070 */
[----:B------:R-:W1:Y:S01]  /*86a0*/  S2R R92, SR_TID.X ;  /* 0x00000000005c7919 */ /* 0x000e620000002100 */
[----:B------:R-:W-:Y:S01]  /*86b0*/  LOP3.LUT R142, R142, 0xffffdfff, RZ, 0xc0, !PT ;  /* 0xffffdfff8e8e7812 */ /* 0x000fe200078ec0ff */
[----:B------:R-:W-:-:S04]  /*86c0*/  FADD.FTZ R162, R88, R205 ;  /* 0x000000cd58a27221 */ /* 0x000fc80000010000 */
[----:B------:R-:W-:-:S04]  /*86d0*/  FADD.FTZ R95, R89, R162 ;  /* 0x000000a2595f7221 */ /* 0x000fc80000010000 */
[----:B------:R-:W-:Y:S02]  /*86e0*/  FADD.FTZ R162, R90, R95 ;  /* 0x0000005f5aa27221 */ /* 0x000fe40000010000 */
[----:B------:R-:W-:Y:S02]  /*86f0*/  @P6 LOP3.LUT R142, R142, 0x2000, RZ, 0xfc, !PT ;  /* 0x000020008e8e6812 */ /* 0x000fe400078efcff */
[----:B------:R-:W-:Y:S02]  /*8700*/  @P6 FADD.FTZ R205, R91, R162 ;  /* 0x000000a25bcd6221 */ /* 0x000fe40000010000 */
[----:B------:R-:W-:Y:S02]  /*8710*/  LOP3.LUT R142, R142, 0xfff7ffff, RZ, 0xc0, !PT ;  /* 0xfff7ffff8e8e7812 */ /* 0x000fe400078ec0ff */
[----:B-1----:R-:W-:-:S13]  /*8720*/  LOP3.LUT P6, RZ, R92, 0x1f, RZ, 0xc0, !PT ;  /* 0x0000001f5cff7812 */ /* 0x002fda00078cc0ff */
[----:B------:R-:W-:Y:S01]  /*8730*/  @P6 LOP3.LUT R142, R142, 0x80000, RZ, 0xfc, !PT ;  /* 0x000800008e8e6812 */ /* 0x000fe200078efcff */
[----:B------:R-:W-:Y:S06]  /*8740*/  BRA.DIV UR11, `(.L_x_70570) ;  /* 0x000000320b187947 */ /* 0x000fec000b800000 */
[----:B------:R-:W1:Y:S01]  /*8750*/  SHFL.BFLY PT, R199, R205, 0x1, 0x1f ;  /* 0x0c201f00cdc77f89 */ /* 0x000e6200000e0000 */
[----:B------:R-:W0:Y:S01]  /*8760*/  LDC R95, c[0x0][0x400] ;  /* 0x00010000ff5f7b82 */ /* 0x000e220000000800 */
[----:B------:R-:W-:Y:S01]  /*8770*/  LOP3.LUT P6, RZ, R142, 0x2, RZ, 0xc0, !PT ;  /* 0x000000028eff7812 */ /* 0x000fe200078cc0ff */
[----:B-1----:R-:W-:-:S05]  /*8780*/  FADD.FTZ R206, R205, R199 ;  /* 0x000000c7cdce7221 */ /* 0x002fca0000010000 */
[----:B------:R-:W1:Y:S02]  /*8790*/  SHFL.BFLY PT, R199, R206, 0x2, 0x1f ;  /* 0x0c401f00cec77f89 */ /* 0x000e6400000e0000 */
[----:B-1----:R-:W-:-:S05]  /*87a0*/  FADD.FTZ R203, R206, R199 ;  /* 0x000000c7cecb7221 */ /* 0x002fca0000010000 */
[----:B------:R-:W1:Y:S02]  /*87b0*/  SHFL.BFLY PT, R199, R203, 0x4, 0x1f ;  /* 0x0c801f00cbc77f89 */ /* 0x000e6400000e0000 */
[----:B-1----:R-:W-:-:S05]  /*87c0*/  FADD.FTZ R202, R203, R199 ;  /* 0x000000c7cbca7221 */ /* 0x002fca0000010000 */
[----:B------:R-:W0:Y:S02]  /*87d0*/  SHFL.BFLY PT, R199, R202, 0x8, 0x1f ;  /* 0x0d001f00cac77f89 */ /* 0x000e2400000e0000 */
[----:B0-234-:R-:W-:-:S05]  /*87e0*/  FADD.FTZ R201, R202, R199 ;  /* 0x000000c7cac97221 */ /* 0x01dfca0000010000 */
[----:B------:R-:W0:Y:S02]  /*87f0*/  SHFL.BFLY PT, R199, R201, 0x10, 0x1f ;  /* 0x0e001f00c9c77f89 */ /* 0x000e2400000e0000 */
[----:B0-----:R-:W-:-:S04]  /*8800*/  FADD.FTZ R162, R201, R199 ;  /* 0x000000c7c9a27221 */ /* 0x001fc80000010000 */
        /* <DEDUP_REMOVED lines=184> */
.L_x_70623:
[----:B------:R-:W-:Y:S01]  /*9390*/  LOP3.LUT P1, RZ, R92, 0x1f, RZ, 0xc0, !PT ;  /* 0x0000001f5cff7812 */ /* 0x000fe2000782c0ff */
[----:B-1----:R-:W-:Y:S01]  /*93a0*/  FADD.FTZ R200, R205, R199 ;  /* 0x000000c7cdc87221 */ /* 0x002fe20000010000 */
[----:B------:R-:W-:Y:S01]  /*93b0*/  ISETP.NE.AND P0, PT, RZ, UR8, PT ;  /* 0x00000008ff007c0c */ /* 0x000fe2000bf05270 */
[----:B------:R-:W-:Y:S02]  /*93c0*/  BSSY.RECONVERGENT B0, `(.L_x_70571) ;  /* 0x0000239000007945 */ /* 0x000fe40003800200 */
[----:B------:R-:W-:Y:S01]  /*93d0*/  FFMA.FTZ R200, R200, R95, UR9 ;  /* 0x00000009c8c87e23 */ /* 0x000fe2000801005f */
[----:B------:R-:W-:-:S05]  /*93e0*/  FMUL.FTZ R95, R162, R162 ;  /* 0x000000a2a25f7220 */ /* 0x000fca0000410000 */
[----:B------:R-:W-:Y:S02]  /*93f0*/  FSEL R95, R95, RZ, P0 ;  /* 0x000000ff5f5f7208 */ /* 0x000fe40000000000 */
[----:B------:R-:W1:Y:S03]  /*9400*/  @!P1 LDC.64 R202, c[0x0][0x3c0] ;  /* 0x0000f000ffca9b82 */ /* 0x000e660000000a00 */
[----:B------:R-:W-:-:S04]  /*9410*/  FADD.FTZ R95, R200, R95 ;  /* 0x0000005fc85f7221 */ /* 0x000fc80000010000 */
[----:B------:R-:W2:Y:S01]  /*9420*/  MUFU.RSQ R161, R95 ;  /* 0x0000005f00a17308 */ /* 0x000ea20000001400 */
        /* <DEDUP_REMOVED lines=40> */
.L_x_70574:
[----:B------:R-:W-:Y:S05]  /*96b0*/  BSYNC.RECONVERGENT B1 ;  /* 0x0000000000017941 */ /* 0x000fea0003800200 */
.L_x_70573:
[----:B------:R-:W-:Y:S01]  /*96c0*/  LOP3.LUT P0, RZ, R142, 0x200000, RZ, 0xc0, !PT ;  /* 0x002000008eff7812 */ /* 0x000fe2000780c0ff */
[----:B------:R-:W-:-:S12]  /*96d0*/  BSSY.RECONVERGENT B1, `(.L_x_70575) ;  /* 0x000001a000017945 */ /* 0x000fd80003800200 */
[----:B------:R-:W-:Y:S05]  /*96e0*/  @!P0 BRA `(.L_x_70576) ;  /* 0x0000000000608947 */ /* 0x000fea0003800000 */
[--C-:B0-----:R-:W-:Y:S01]  /*96f0*/  FADD.FTZ R92, R16, -R162.reuse ;  /* 0x800000a2105c7221 */ /* 0x101fe20000010000 */
        /* <DEDUP_REMOVED lines=23> */
.L_x_70576:
[----:B------:R-:W-:Y:S05]  /*9870*/  BSYNC.RECONVERGENT B1 ;  /* 0x0000000000017941 */ /* 0x000fea0003800200 */
.L_x_70575:
[----:B------:R-:W-:Y:S01]  /*9880*/  LOP3.LUT P0, RZ, R142, 0x400000, RZ, 0xc0, !PT ;  /* 0x004000008eff7812 */ /* 0x000fe2000780c0ff */
[----:B------:R-:W-:-:S12]  /*9890*/  BSSY.RECONVERGENT B1, `(.L_x_70577) ;  /* 0x000001a000017945 */ /* 0x000fd80003800200 */
[----:B------:R-:W-:Y:S05]  /*98a0*/  @!P0 BRA `(.L_x_70578) ;  /* 0x0000000000608947 */ /* 0x000fea0003800000 */
[--C-:B01----:R-:W-:Y:S01]  /*98b0*/  FADD.FTZ R92, R20, -R162.reuse ;  /* 0x800000a2145c7221 */ /* 0x103fe20000010000 */
        /* <DEDUP_REMOVED lines=23> */
.L_x_70578:
[----:B------:R-:W-:Y:S05]  /*9a30*/  BSYNC.RECONVERGENT B1 ;  /* 0x0000000000017941 */ /* 0x000fea0003800200 */
.L_x_70577:
[----:B------:R-:W-:Y:S01]  /*9a40*/  LOP3.LUT P0, RZ, R142, 0x800000, RZ, 0xc0, !PT ;  /* 0x008000008eff7812 */ /* 0x000fe2000780c0ff */
[----:B------:R-:W-:-:S12]  /*9a50*/  BSSY.RECONVERGENT B1, `(.L_x_70579) ;  /* 0x000001a000017945 */ /* 0x000fd80003800200 */
[----:B------:R-:W-:Y:S05]  /*9a60*/  @!P0 BRA `(.L_x_70580) ;  /* 0x0000000000608947 */ /* 0x000fea0003800000 */
[--C-:B012---:R-:W-:Y:S01]  /*9a70*/  FADD.FTZ R92, R24, -R162.reuse ;  /* 0x800000a2185c7221 */ /* 0x107fe20000010000 */
        /* <DEDUP_REMOVED lines=23> */
.L_x_70580:
[----:B------:R-:W-:Y:S05]  /*9bf0*/  BSYNC.RECONVERGENT B1 ;  /* 0x0000000000017941 */ /* 0x000fea0003800200 */
.L_x_70579:
[----:B------:R-:W-:Y:S01]  /*9c00*/  LOP3.LUT P0, RZ, R142, 0x1000000, RZ, 0xc0, !PT ;  /* 0x010000008eff7812 */ /* 0x000fe2000780c0ff */
[----:B------:R-:W-:-:S12]  /*9c10*/  BSSY.RECONVERGENT B1, `(.L_x_70581) ;  /* 0x000001a000017945 */ /* 0x000fd80003800200 */
[----:B------:R-:W-:Y:S05]  /*9c20*/  @!P0 BRA `(.L_x_70582) ;  /* 0x0000000000608947 */ /* 0x000fea0003800000 */
[--C-:B0123--:R-:W-:Y:S01]  /*9c30*/  FADD.FTZ R92, R28, -R162.reuse ;  /* 0x800000a21c5c7221 */ /* 0x10ffe20000010000 */
        /* <DEDUP_REMOVED lines=23> */
.L_x_70582:
[----:B------:R-:W-:Y:S05]  /*9db0*/  BSYNC.RECONVERGENT B1 ;  /* 0x0000000000017941 */ /* 0x000fea0003800200 */
.L_x_70581:
[----:B------:R-:W-:Y:S01]  /*9dc0*/  LOP3.LUT P0, RZ, R143, 0x2, RZ, 0xc0, !PT ;  /* 0x000000028fff7812 */ /* 0x000fe2000780c0ff */
        /* <DEDUP_REMOVED lines=26> */
.L_x_70584:
[----:B------:R-:W-:Y:S05]  /*9f70*/  BSYNC.RECONVERGENT B1 ;  /* 0x0000000000017941 */ /* 0x000fea0003800200 */
.L_x_70583:
        /* <DEDUP_REMOVED lines=27> */
.L_x_70586:
[----:B------:R-:W-:Y:S05]  /*a130*/  BSYNC.RECONVERGENT B1 ;  /* 0x0000000000017941 */ /* 0x000fea0003800200 */
.L_x_70585:
        /* <DEDUP_REMOVED lines=27> */
.L_x_70588:
[----:B------:R-:W-:Y:S05]  /*a2f0*/  BSYNC.RECONVERGENT B1 ;  /* 0x0000000000017941 */ /* 0x000fea0003800200 */
.L_x_70587:
        /* <DEDUP_REMOVED lines=27> */
.L_x_70590:
[----:B------:R-:W-:Y:S05]  /*a4b0*/  BSYNC.RECONVERGENT B1 ;  /* 0x0000000000017941 */ /* 0x000fea0003800200 */
.L_x_70589:
        /* <DEDUP_REMOVED lines=27> */
.L_x_70592:
[----:B------:R-:W-:Y:S05]  /*a670*/  BSYNC.RECONVERGENT B1 ;  /* 0x0000000000017941 */ /* 0x000fea0003800200 */
.L_x_70591:
        /* <DEDUP_REMOVED lines=27> */
.L_x_70594:
[----:B------:R-:W-:Y:S05]  /*a830*/  BSYNC.RECONVERGENT B1 ;  /* 0x0000000000017941 */ /* 0x000fea0003800200 */
.L_x_70593:
        /* <DEDUP_REMOVED lines=27> */
.L_x_70596:
[----:B------:R-:W-:Y:S05]  /*a9f0*/  BSYNC.RECONVERGENT B1 ;  /* 0x0000000000017941 */ /* 0x000fea0003800200 */
.L_x_70595:
        /* <DEDUP_REMOVED lines=27> */
.L_x_70598:
[----:B------:R-:W-:Y:S05]  /*abb0*/  BSYNC.RECONVERGENT B1 ;  /* 0x0000000000017941 */ /* 0x000fea0003800200 */
.L_x_70597:
        /* <DEDUP_REMOVED lines=27> */
.L_x_70600:
[----:B------:R-:W-:Y:S05]  /*ad70*/  BSYNC.RECONVERGENT B1 ;  /* 0x0000000000017941 */ /* 0x000fea0003800200 */
.L_x_70599:
        /* <DEDUP_REMOVED lines=27> */
.L_x_70602:
[----:B------:R-:W-:Y:S05]  /*af30*/  BSYNC.RECONVERGENT B1 ;  /* 0x0000000000017941 */ /* 0x000fea0003800200 */
.L_x_70601:
        /* <DEDUP_REMOVED lines=27> */
.L_x_70604:
[----:B------:R-:W-:Y:S05]  /*b0f0*/  BSYNC.RECONVERGENT B1 ;  /* 0x0000000000017941 */ /* 0x000fea0003800200 */
.L_x_70603:
        /* <DEDUP_REMOVED lines=27> */
.L_x_70606:
[----:B------:R-:W-:Y:S05]  /*b2b0*/  BSYNC.RECONVERGENT B1 ;  /* 0x0000000000017941 */ /* 0x000fea0003800200 */
.L_x_70605:
        /* <DEDUP_REMOVED lines=27> */
.L_x_70608:
[----:B------:R-:W-:Y:S05]  /*b470*/  BSYNC.RECONVERGENT B1 ;  /* 0x0000000000017941 */ /* 0x000fea0003800200 */
.L_x_70607:
        /* <DEDUP_REMOVED lines=27> */
.L_x_70610:
[----:B------:R-:W-:Y:S05]  /*b630*/  BSYNC.RECONVERGENT B1 ;  /* 0x0000000000017941 */ /* 0x000fea0003800200 */
.L_x_70609:
        /* <DEDUP_REMOVED lines=17> */
.L_x_70572:
[----:B------:R-:W-:Y:S05]  /*b750*/  BSYNC.RECONVERGENT B0 ;  /* 0x0000000000007941 */ /* 0x000fea0003800200 */
.L_x_70571:
[----:B01234-:R-:W0:Y:S02]  /*b760*/  LDC.64 R92, c[0x0][0x380] ;  /* 0x0000e000ff5c7b82 */ /* 0x01fe240000000a00 */
[----:B0-----:R-:W-:-:S04]  /*b770*/  LEA R0, R92, R0, 0x2 ;  /* 0x000000005c007211 */ /* 0x001fc800078e10ff */
[----:B------:R-:W-:-:S13]  /*b780*/  ISETP.GE.AND P0, PT, R0, R93, PT ;  /* 0x0000005d0000720c */ /* 0x000fda0003f06270 */
[----:B------:R-:W-:Y:S05]  /*b790*/  @!P0 BRA `(.L_x_70611) ;  /* 0xffffff7400888947 */ /* 0x000fea000383ffff */
[----:B------:R-:W-:Y:S05]  /*b7a0*/  EXIT ;  /* 0x000000000000794d */ /* 0x000fea0003800000 */
.L_x_70570:
[----:B------:R-:W-:Y:S01]  /*b7b0*/  HFMA2 R163, -RZ, RZ, 0, 5.9604644775390625e-08 ;  /* 0x00000001ffa37431 */ /* 0x000fe200000001ff */
[----:B------:R-:W-:Y:S01]  /*b7c0*/  BSSY B0, `(.L_x_70612) ;  /* 0x0000007000007945 */ /* 0x000fe20003800000 */
[----:B------:R-:W-:Y:S02]  /*b7d0*/  MOV R206, R205 ;  /* 0x000000cd00ce7202 */ /* 0x000fe40000000f00 */
[----:B0-234-:R-:W-:Y:S02]  /*b7e0*/  MOV R200, 0x1f ;  /* 0x0000001f00c87802 */ /* 0x01dfe40000000f00 */
[----:B------:R-:W-:-:S07]  /*b7f0*/  MOV R161, 0xffffffff ;  /* 0xffffffff00a17802 */ /* 0x000fce0000000f00 */
[----:B-----5:R-:W-:Y:S05]  /*b800*/  WARPSYNC.COLLECTIVE R161, `(.L_x_70613) ;  /* 0x00000000a1087348 */ /* 0x020fea0003c00000 */
[----:B------:R0:W1:Y:S02]  /*b810*/  SHFL.BFLY P6, R199, R206, R163, R200 ;  /* 0x0c0000a3cec77389 */ /* 0x00006400000c00c8 */
[----:B01---5:R-:W-:Y:S05]  /*b820*/  ENDCOLLECTIVE ;  /* 0x000000000000791b */ /* 0x023fea0003800000 */
.L_x_70613:
[----:B------:R-:W-:Y:S05]  /*b830*/  BSYNC B0 ;  /* 0x0000000000007941 */ /* 0x000fea0003800000 */
.L_x_70612:
        /* <DEDUP_REMOVED lines=8> */
.L_x_70614:
[----:B------:R-:W-:Y:S02]  /*b8c0*/  HFMA2 R163, -RZ, RZ, 0, 2.384185791015625e-07 ;  /* 0x00000004ffa37431 */ /* 0x000fe400000001ff */
[----:B------:R-:W-:-:S05]  /*b8d0*/  FADD.FTZ R203, R206, R199 ;  /* 0x000000c7cecb7221 */ /* 0x000fca0000010000 */
[----:B------:R-:W-:-:S07]  /*b8e0*/  MOV R206, R203 ;  /* 0x000000cb00ce7202 */ /* 0x000fce0000000f00 */
[----:B------:R-:W-:Y:S05]  /*b8f0*/  WARPSYNC.COLLECTIVE R161, `(.L_x_70615) ;  /* 0x00000000a1087348 */ /* 0x000fea0003c00000 */
[----:B------:R0:W1:Y:S02]  /*b900*/  SHFL.BFLY P6, R199, R206, R163, R200 ;  /* 0x0c0000a3cec77389 */ /* 0x00006400000c00c8 */
[----:B01----:R-:W-:Y:S05]  /*b910*/  ENDCOLLECTIVE ;  /* 0x000000000000791b */ /* 0x003fea0003800000 */
.L_x_70615:
[----:B------:R-:W-:Y:S02]  /*b920*/  HFMA2 R163, -RZ, RZ, 0, 4.76837158203125e-07 ;  /* 0x00000008ffa37431 */ /* 0x000fe400000001ff */
[----:B------:R-:W-:-:S05]  /*b930*/  FADD.FTZ R202, R203, R199 ;  /* 0x000000c7cbca7221 */ /* 0x000fca0000010000 */
[----:B------:R-:W-:-:S07]  /*b940*/  MOV R206, R202 ;  /* 0x000000ca00ce7202 */ /* 0x000fce0000000f00 */
[----:B------:R-:W-:Y:S05]  /*b950*/  WARPSYNC.COLLECTIVE R161, `(.L_x_70616) ;  /* 0x00000000a1087348 */ /* 0x000fea0003c00000 */
[----:B------:R0:W1:Y:S02]  /*b960*/  SHFL.BFLY P6, R199, R206, R163, R200 ;  /* 0x0c0000a3cec77389 */ /* 0x00006400000c00c8 */
[----:B01----:R-:W-:Y:S05]  /*b970*/  ENDCOLLECTIVE ;  /* 0x000000000000791b */ /* 0x003fea0003800000 */
.L_x_70616:
[----:B------:R-:W-:Y:S02]  /*b980*/  HFMA2 R163, -RZ, RZ, 0, 9.5367431640625e-07 ;  /* 0x00000010ffa37431 */ /* 0x000fe400000001ff */
[----:B------:R-:W-:-:S05]  /*b990*/  FADD.FTZ R201, R202, R199 ;  /* 0x000000c7cac97221 */ /* 0x000fca0000010000 */
[----:B------:R-:W-:-:S07]  /*b9a0*/  MOV R206, R201 ;  /* 0x000000c900ce7202 */ /* 0x000fce0000000f00 */
[----:B------:R-:W-:Y:S05]  /*b9b0*/  WARPSYNC.COLLECTIVE R161, `(.L_x_70617) ;  /* 0x00000000a1087348 */ /* 0x000fea0003c00000 */
[----:B------:R0:W1:Y:S02]  /*b9c0*/  SHFL.BFLY P6, R199, R206, R163, R200 ;  /* 0x0c0000a3cec77389 */ /* 0x00006400000c00c8 */
[----:B01----:R-:W-:Y:S05]  /*b9d0*/  ENDCOLLECTIVE ;  /* 0x000000000000791b */ /* 0x003fea0003800000 */
.L_x_70617:
        /* <DEDUP_REMOVED lines=184> */
.L_x_70618:
[----:B------:R-:W-:Y:S02]  /*c560*/  HFMA2 R163, -RZ, RZ, 0, 1.1920928955078125e-07 ;  /* 0x00000002ffa37431 */ /* 0x000fe400000001ff */
[----:B------:R-:W-:-:S05]  /*c570*/  FADD.FTZ R202, R201, R199 ;  /* 0x000000c7c9ca7221 */ /* 0x000fca0000010000 */
[----:B------:R-:W-:-:S07]  /*c580*/  MOV R206, R202 ;  /* 0x000000ca00ce7202 */ /* 0x000fce0000000f00 */
[----:B------:R-:W-:Y:S05]  /*c590*/  WARPSYNC.COLLECTIVE R161, `(.L_x_70619) ;  /* 0x00000000a1087348 */ /* 0x000fea0003c00000 */
[----:B------:R0:W1:Y:S02]  /*c5a0*/  SHFL.BFLY P6, R199, R206, R163, R200 ;  /* 0x0c0000a3cec77389 */ /* 0x00006400000c00c8 */
[----:B01----:R-:W-:Y:S05]  /*c5b0*/  ENDCOLLECTIVE ;  /* 0x000000000000791b */ /* 0x003fea0003800000 */
.L_x_70619:
[----:B------:R-:W-:Y:S02]  /*c5c0*/  HFMA2 R163, -RZ, RZ, 0, 2.384185791015625e-07 ;  /* 0x00000004ffa37431 */ /* 0x000fe400000001ff */
[----:B------:R-:W-:-:S05]  /*c5d0*/  FADD.FTZ R203, R202, R199 ;  /* 0x000000c7cacb7221 */ /* 0x000fca0000010000 */
[----:B------:R-:W-:-:S07]  /*c5e0*/  MOV R206, R203 ;  /* 0x000000cb00ce7202 */ /* 0x000fce0000000f00 */
[----:B------:R-:W-:Y:S05]  /*c5f0*/  WARPSYNC.COLLECTIVE R161, `(.L_x_70620) ;  /* 0x00000000a1087348 */ /* 0x000fea0003c00000 */
[----:B------:R0:W1:Y:S02]  /*c600*/  SHFL.BFLY P6, R199, R206, R163, R200 ;  /* 0x0c0000a3cec77389 */ /* 0x00006400000c00c8 */
[----:B01----:R-:W-:Y:S05]  /*c610*/  ENDCOLLECTIVE ;  /* 0x000000000000791b */ /* 0x003fea0003800000 */
.L_x_70620:
[----:B------:R-:W-:Y:S02]  /*c620*/  HFMA2 R163, -RZ, RZ, 0, 4.76837158203125e-07 ;  /* 0x00000008ffa37431 */ /* 0x000fe400000001ff */
[----:B------:R-:W-:-:S05]  /*c630*/  FADD.FTZ R204, R203, R199 ;  /* 0x000000c7cbcc7221 */ /* 0x000fca0000010000 */
[----:B------:R-:W-:-:S07]  /*c640*/  MOV R206, R204 ;  /* 0x000000cc00ce7202 */ /* 0x000fce0000000f00 */
[----:B------:R-:W-:Y:S05]  /*c650*/  WARPSYNC.COLLECTIVE R161, `(.L_x_70621) ;  /* 0x00000000a1087348 */ /* 0x000fea0003c00000 */
[----:B------:R0:W1:Y:S02]  /*c660*/  SHFL.BFLY P6, R199, R206, R163, R200 ;  /* 0x0c0000a3cec77389 */ /* 0x00006400000c00c8 */
[----:B01----:R-:W-:Y:S05]  /*c670*/  ENDCOLLECTIVE ;  /* 0x000000000000791b */ /* 0x003fea0003800000 */
.L_x_70621:
[----:B------:R-:W-:Y:S02]  /*c680*/  HFMA2 R163, -RZ, RZ, 0, 9.5367431640625e-07 ;  /* 0x00000010ffa37431 */ /* 0x000fe400000001ff */
[----:B------:R-:W-:-:S05]  /*c690*/  FADD.FTZ R205, R204, R199 ;  /* 0x000000c7cccd7221 */ /* 0x000fca0000010000 */
[----:B------:R-:W-:-:S07]  /*c6a0*/  MOV R206, R205 ;  /* 0x000000cd00ce7202 */ /* 0x000fce0000000f00 */
[----:B------:R-:W-:Y:S05]  /*c6b0*/  WARPSYNC.COLLECTIVE R161, `(.L_x_70622) ;  /* 0x00000000a1087348 */ /* 0x000fea0003c00000 */
[----:B------:R0:W1:Y:S02]  /*c6c0*/  SHFL.BFLY P6, R199, R206, R163, R200 ;  /* 0x0c0000a3cec77389 */ /* 0x00006400000c00c8 */
[----:B01----:R-:W-:Y:S05]  /*c6d0*/  ENDCOLLECTIVE ;  /* 0x000000000000791b */ /* 0x003fea0003800000 */
.L_x_70622:
[----:B------:R-:W-:Y:S05]  /*c6e0*/  BRA `(.L_x_70623) ;  /* 0xffffffcc00287947 */ /* 0x000fea000383ffff */
.L_x_70624:
        /* <DEDUP_REMOVED lines=9> */
.L_x_88550:


//--------------------- .text._ZN10layer_norm13ln_fwd_kernelINS_13Kernel_traitsI6__halfffffjLj2560ELj1ELj4ELj1ELj16ENS_18Kernel_traits_baseILj2560ES2_ffffjLj128EEEEELb0ELb1ELb1ELb1EEEvNS_9FwdParamsE --------------------------
	.section	.text._ZN10layer_norm13ln_fwd_kernelINS_13Kernel_traitsI6__halfffffjLj2560ELj1ELj4ELj1ELj16ENS_18Kernel_traits_baseILj2560ES2_ffffjLj128EEEEELb0ELb1ELb1ELb1EEEvNS_9FwdParamsE,"ax",@progbits
	.align	128
        .global         _ZN10layer_norm13ln_fwd_kernelINS_13Kernel_traitsI6__halfffffjLj2560ELj1ELj4ELj1ELj16ENS_18Kernel_traits_baseILj2560ES2_ffffjLj128EEEEELb0ELb1ELb1ELb1EEEvNS_9FwdParamsE
        .type           _ZN10layer_norm13ln_fwd_kernelINS_13Kernel_traitsI6__halfffffjLj2560ELj1ELj4ELj1ELj16ENS_18Kernel_traits_baseILj2560ES2_ffffjLj128EEEEELb0ELb1ELb1ELb1EEEvNS_9FwdParamsE,@function
        .size           _ZN10layer_norm13ln_fwd_kernelINS_13Kernel_traitsI6__halfffffjLj2560ELj1ELj4ELj1ELj16ENS_18Kernel_traits_baseILj2560ES2_ffffjLj128EEEEELb0ELb1ELb1ELb1EEEvNS_9FwdParamsE,(.L_x_88551 - _ZN10layer_norm13ln_fwd_kernelINS_13Kernel_traitsI6__halfffffjLj2560ELj1ELj4ELj1ELj16ENS_18Kernel_traits_baseILj2560ES2_ffffjLj128EEEEELb0ELb1ELb1ELb1EEEvNS_9FwdParamsE)
        .other          _ZN10layer_norm13ln_fwd_kernelINS_13Kernel_traitsI6__halfffffjLj2560ELj1ELj4ELj1ELj16ENS_18Kernel_traits_baseILj2560ES2_ffffjLj128EEEEELb0ELb1ELb1ELb1EEEvNS_9FwdParamsE,@"STO_CUDA_ENTRY STV_DEFAULT"
_ZN10layer_norm13ln_fwd_kernelINS_13Kernel_traitsI6__halfffffjLj2560ELj1ELj4ELj1ELj16ENS_18Kernel_traits_baseILj2560ES2_ffffjLj128EEEEELb0ELb1ELb1ELb1EEEvNS_9FwdParamsE:
.text._ZN10layer_norm13ln_fwd_kernelINS_13Kernel_traitsI6__halfffffjLj2560ELj1ELj4ELj1ELj16ENS_18Kernel_traits_baseILj2560ES2_ffffjLj128EEEEELb0ELb1ELb1ELb1EEEvNS_9FwdParamsE:
        /* <DEDUP_REMOVED lines=79> */
.L_x_70625:
[----:B------:R-:W0:Y:S08]  /*04f0*/  LDC.64 R4, c[0x0][0x3e8] ;  /* 0x0000fa00ff047b82 */ /* 0x000e300000000a00 */
[----:B------:R-:W1:Y:S01]  /*0500*/  LDC.64 R2, c[0x0][0x3d0] ;  /* 0x0000f400ff027b82 */ /* 0x000e620000000a00 */
[----:B0-----:R-:W-:-:S05]  /*0510*/  IMAD.WIDE.U32 R74, R132, 0x8, R4 ;  /* 0x00000008844a7825 */ /* 0x001fca00078e0004 */
[----:B------:R-:W5:Y:S01]  /*0520*/  LDG.E.64 R54, desc[UR6][R74.64] ;  /* 0x000000064a367981 */ /* 0x000f62000c1e1b00 */
[----:B-1----:R-:W-:-:S03]  /*0530*/  IMAD.WIDE.U32 R2, R132, 0x8, R2 ;  /* 0x0000000884027825 */ /* 0x002fc600078e0002 */
        /* <DEDUP_REMOVED lines=18> */
[----:B------:R-:W5:Y:S01]  /*0660*/  LDG.E.64 R44, desc[UR6][R74.64+0x1300] ;  /* 0x001300064a2c7981 */ /* 0x000f62000c1e1b00 */
[----:B------:R-:W-:-:S02]  /*0670*/  CS2R R92, SRZ ;  /* 0x00000000005c7805 */ /* 0x000fc4000001ff00 */
[----:B------:R-:W-:Y:S02]  /*0680*/  CS2R R94, SRZ ;  /* 0x00000000005e7805 */ /* 0x000fe4000001ff00 */
[----:B------:R-:W-:Y:S01]  /*0690*/  CS2R R96, SRZ ;  /* 0x0000000000607805 */ /* 0x000fe2000001ff00 */
[----:B------:R-:W5:Y:S01]  /*06a0*/  LDG.E.64 R42, desc[UR6][R2.64] ;  /* 0x00000006022a7981 */ /* 0x000f62000c1e1b00 */
[----:B------:R-:W-:Y:S02]  /*06b0*/  CS2R R98, SRZ ;  /* 0x0000000000627805 */ /* 0x000fe4000001ff00 */
[----:B------:R-:W-:Y:S02]  /*06c0*/  CS2R R100, SRZ ;  /* 0x0000000000647805 */ /* 0x000fe4000001ff00 */
[----:B------:R-:W-:Y:S01]  /*06d0*/  CS2R R102, SRZ ;  /* 0x0000000000667805 */ /* 0x000fe2000001ff00 */
        /* <DEDUP_REMOVED lines=33> */
.L_x_70626:
[----:B------:R-:W1:Y:S02]  /*08f0*/  LDCU UR4, c[0x0][0x384] ;  /* 0x00007080ff0477ac */ /* 0x000e640008000800 */
[----:B-1----:R-:W-:-:S13]  /*0900*/  ISETP.GE.AND P0, PT, R0, UR4, PT ;  /* 0x0000000400007c0c */ /* 0x002fda000bf06270 */
[----:B------:R-:W-:Y:S05]  /*0910*/  @P0 EXIT ;  /* 0x000000000000094d */ /* 0x000fea0003800000 */
[----:B0----5:R-:W-:Y:S01]  /*0920*/  MOV R76, R156 ;  /* 0x0000009c004c7202 */ /* 0x021fe20000000f00 */
        /* <DEDUP_REMOVED lines=12> */
[----:B------:R-:W-:Y:S02]  /*09f0*/  SHF.R.U64 R158, R160, 0x10, R161 ;  /* 0x00000010a09e7819 */ /* 0x000fe400000012a1 */
[----:B------:R-:W-:Y:S02]  /*0a00*/  MOV R86, R64 ;  /* 0x0000004000567202 */ /* 0x000fe40000000f00 */
[----:B------:R-:W-:-:S02]  /*0a10*/  SHF.R.U64 R142, R64, 0x10, R65 ;  /* 0x00000010408e7819 */ /* 0x000fc40000001241 */
[----:B------:R-:W-:Y:S02]  /*0a20*/  MOV R66, R162 ;  /* 0x000000a200427202 */ /* 0x000fe40000000f00 */
[----:B------:R-:W-:Y:S02]  /*0a30*/  SHF.R.U64 R160, R162, 0x10, R163 ;  /* 0x00000010a2a07819 */ /* 0x000fe400000012a3 */
        /* <DEDUP_REMOVED lines=12> */
[----:B------:R-:W-:Y:S02]  /*0b00*/  SHF.R.U64 R162, R164, 0x10, R165 ;  /* 0x00000010a4a27819 */ /* 0x000fe400000012a5 */
        /* <DEDUP_REMOVED lines=14> */
[----:B------:R-:W-:-:S02]  /*0bf0*/  MOV R55, R49 ;  /* 0x0000003100377202 */ /* 0x000fc40000000f00 */
[--C-:B------:R-:W-:Y:S02]  /*0c00*/  SHF.R.U64 R168, R48, 0x10, R49.reuse ;  /* 0x0000001030a87819 */ /* 0x100fe40000001231 */
[----:B------:R-:W-:Y:S02]  /*0c10*/  SHF.R.U32.HI R53, RZ, 0x10, R49 ;  /* 0x00000010ff357819 */ /* 0x000fe40000011631 */
[----:B------:R-:W-:Y:S02]  /*0c20*/  MOV R51, R47 ;  /* 0x0000002f00337202 */ /* 0x000fe40000000f00 */
        /* <DEDUP_REMOVED lines=85> */
[----:B------:R-:W-:Y:S02]  /*1180*/  MOV R5, R37 ;  /* 0x0000002500057202 */ /* 0x000fe40000000f00 */
[----:B------:R-:W-:-:S02]  /*1190*/  SHF.R.U64 R215, R36, 0x10, R37 ;  /* 0x0000001024d77819 */ /* 0x000fc40000001225 */
[----:B------:R-:W-:Y:S02]  /*11a0*/  SHF.R.U32.HI R4, RZ, 0x10, R37 ;  /* 0x00000010ff047819 */ /* 0x000fe40000011625 */
[----:B------:R-:W-:Y:S02]  /*11b0*/  PRMT R153, R216, 0x5410, R75 ;  /* 0x00005410d8997816 */ /* 0x000fe4000000004b */
        /* <DEDUP_REMOVED lines=72> */
[----:B------:R-:W-:Y:S02]  /*1640*/  PRMT R232, R232, 0x5410, R4 ;  /* 0x00005410e8e87816 */ /* 0x000fe40000000004 */
[----:B------:R-:W-:Y:S02]  /*1650*/  PRMT R233, R233, 0x5410, R5 ;  /* 0x00005410e9e97816 */ /* 0x000fe40000000005 */
[----:B------:R-:W-:Y:S02]  /*1660*/  SHF.R.U32.HI R73, RZ, 0x10, R157 ;  /* 0x00000010ff497819 */ /* 0x000fe4000001169d */
[----:B------:R-:W-:-:S02]  /*1670*/  MOV R71, R159 ;  /* 0x0000009f00477202 */ /* 0x000fc40000000f00 */
[----:B------:R-:W-:Y:S02]  /*1680*/  SHF.R.U32.HI R70, RZ, 0x10, R159 ;  /* 0x00000010ff467819 */ /* 0x000fe4000001169f */
[----:B------:R-:W-:Y:S02]  /*1690*/  MOV R69, R161 ;  /* 0x000000a100457202 */ /* 0x000fe40000000f00 */
[----:B------:R-:W-:Y:S02]  /*16a0*/  SHF.R.U32.HI R68, RZ, 0x10, R161 ;  /* 0x00000010ff447819 */ /* 0x000fe400000116a1 */
[----:B------:R-:W-:Y:S02]  /*16b0*/  MOV R67, R163 ;  /* 0x000000a300437202 */ /* 0x000fe40000000f00 */
[----:B------:R-:W-:Y:S02]  /*16c0*/  SHF.R.U32.HI R65, RZ, 0x10, R163 ;  /* 0x00000010ff417819 */ /* 0x000fe400000116a3 */
[----:B------:R-:W-:-:S02]  /*16d0*/  MOV R63, R165 ;  /* 0x000000a5003f7202 */ /* 0x000fc40000000f00 */
[----:B------:R-:W-:Y:S02]  /*16e0*/  SHF.R.U32.HI R62, RZ, 0x10, R165 ;  /* 0x00000010ff3e7819 */ /* 0x000fe400000116a5 */
        /* <DEDUP_REMOVED lines=82> */
[----:B0123--:R-:W-:-:S07]  /*1c10*/  PRMT R235, R235, 0x5410, R5 ;  /* 0x00005410ebeb7816 */ /* 0x00ffce0000000005 */
.L_x_70690:
[----:B0-----:R-:W0:Y:S08]  /*1c20*/  LDC.64 R12, c[0x0][0x3f0] ;  /* 0x0000fc00ff0c7b82 */ /* 0x001e300000000a00 */
[----:B------:R-:W1:Y:S08]  /*1c30*/  LDC R130, c[0x0][0x388] ;  /* 0x0000e200ff827b82 */ /* 0x000e700000000800 */
[----:B------:R-:W2:Y:S01]  /*1c40*/  LDC.64 R18, c[0x0][0x3f8] ;  /* 0x0000fe00ff127b82 */ /* 0x000ea20000000a00 */
[----:B0-----:R-:W-:-:S06]  /*1c50*/  IMAD.WIDE R20, R0, 0x4, R12 ;  /* 0x0000000400147825 */ /* 0x001fcc00078e020c */
[----:B------:R-:W3:Y:S01]  /*1c60*/  LDG.E R20, desc[UR6][R20.64] ;  /* 0x0000000614147981 */ /* 0x000ee2000c1e1900 */
[----:B------:R-:W-:Y:S02]  /*1c70*/  HFMA2 R23, -RZ, RZ, 0, 0 ;  /* 0x00000000ff177431 */ /* 0x000fe400000001ff */
[----:B-1----:R-:W-:-:S05]  /*1c80*/  IMAD R15, R0, R130, RZ ;  /* 0x00000082000f7224 */ /* 0x002fca00078e02ff */
[----:B------:R-:W-:Y:S01]  /*1c90*/  SHF.R.S32.HI R13, RZ, 0x1f, R15 ;  /* 0x0000001fff0d7819 */ /* 0x000fe2000001140f */
[----:B--2---:R-:W-:-:S03]  /*1ca0*/  IMAD.WIDE R18, R0, 0x4, R18 ;  /* 0x0000000400127825 */ /* 0x004fc600078e0212 */
[----:B------:R-:W-:-:S04]  /*1cb0*/  LEA.HI R189, R13, R15, RZ, 0x2 ;  /* 0x0000000f0dbd7211 */ /* 0x000fc800078f10ff */
[----:B------:R-:W-:Y:S01]  /*1cc0*/  LEA.HI.SX32 R189, R189, R132, 0x1e ;  /* 0x00000084bdbd7211 */ /* 0x000fe200078ff2ff */
[----:B------:R0:W5:Y:S01]  /*1cd0*/  LDG.E R131, desc[UR6][R18.64] ;  /* 0x0000000612837981 */ /* 0x000162000c1e1900 */
        /* <DEDUP_REMOVED lines=11> */
[----:B------:R-:W-:-:S04]  /*1d90*/  ISETP.NE.U32.AND P0, PT, RZ, UR4, PT ;  /* 0x00000004ff007c0c */ /* 0x000fc8000bf05070 */
[----:B------:R-:W-:Y:S01]  /*1da0*/  ISETP.NE.AND.EX P0, PT, RZ, UR5, PT, P0 ;  /* 0x00000005ff007c0c */ /* 0x000fe2000bf05300 */
[----:B------:R-:W-:-:S12]  /*1db0*/  BSSY.RECONVERGENT B0, `(.L_x_70627) ;  /* 0x000002d000007945 */ /* 0x000fd80003800200 */
[----:B0-----:R-:W-:Y:S05]  /*1dc0*/  @!P0 BRA `(.L_x_70628) ;  /* 0x0000000000648947 */ /* 0x001fea0003800000 */
[----:B------:R-:W0:Y:S02]  /*1dd0*/  LDC.64 R8, c[0x0][0x3a0] ;  /* 0x0000e800ff087b82 */ /* 0x000e240000000a00 */
[----:B0-----:R-:W-:-:S06]  /*1de0*/  IMAD.WIDE.U32 R8, R189, 0x10, R8 ;  /* 0x00000010bd087825 */ /* 0x001fcc00078e0008 */
[----:B------:R-:W2:Y:S01]  /*1df0*/  LDG.E.128 R8, desc[UR6][R8.64] ;  /* 0x0000000608087981 */ /* 0x000ea2000c1e1d00 */
[----:B------:R-:W-:-:S13]  /*1e00*/  ISETP.GT.AND P2, PT, R20, RZ, PT ;  /* 0x000000ff1400720c */ /* 0x000fda0003f44270 */
[----:B------:R-:W0:Y:S01]  /*1e10*/  @P2 LDC R17, c[0x0][0x40c] ;  /* 0x00010300ff112b82 */ /* 0x000e220000000800 */
[----:B------:R-:W-:Y:S02]  /*1e20*/  @P2 HADD2.F32 R16, -RZ, R153.H0_H0 ;  /* 0x20000099ff102230 */ /* 0x000fe40000004100 */
[--C-:B------:R-:W-:Y:S02]  /*1e30*/  @P2 HADD2.F32 R14, -RZ, R152.reuse.H0_H0 ;  /* 0x20000098ff0e2230 */ /* 0x100fe40000004100 */
[----:B------:R-:W-:-:S03]  /*1e40*/  @P2 HADD2.F32 R13, -RZ, R152.H1_H1 ;  /* 0x30000098ff0d2230 */ /* 0x000fc60000004100 */
[----:B------:R-:W1:Y:S08]  /*1e50*/  @P2 LDC R15, c[0x0][0x40c] ;  /* 0x00010300ff0f2b82 */ /* 0x000e700000000800 */
[----:B------:R-:W3:Y:S01]  /*1e60*/  @P2 LDC R12, c[0x0][0x40c] ;  /* 0x00010300ff0c2b82 */ /* 0x000ee20000000800 */
[----:B0----5:R-:W-:Y:S01]  /*1e70*/  @P2 FMUL.FTZ R17, R4, R17 ;  /* 0x0000001104112220 */ /* 0x021fe20000410000 */
[----:B-1----:R-:W-:Y:S01]  /*1e80*/  @P2 FMUL.FTZ R15, R5, R15 ;  /* 0x0000000f050f2220 */ /* 0x002fe20000410000 */
[----:B---3--:R-:W-:Y:S01]  /*1e90*/  @P2 FMUL.FTZ R12, R6, R12 ;  /* 0x0000000c060c2220 */ /* 0x008fe20000410000 */
[----:B--2---:R-:W-:Y:S01]  /*1ea0*/  @!P2 MOV R88, R8 ;  /* 0x000000080058a202 */ /* 0x004fe20000000f00 */
        /* <DEDUP_REMOVED lines=8> */
[----:B------:R-:W-:-:S04]  /*1f30*/  FMUL.FTZ R12, R7, UR10 ;  /* 0x0000000a070c7c20 */ /* 0x000fc80008410000 */
[----:B------:R-:W-:Y:S01]  /*1f40*/  FFMA.FTZ R91, R12, R91, R11 ;  /* 0x0000005b0c5b7223 */ /* 0x000fe2000001000b */
[----:B------:R-:W-:Y:S06]  /*1f50*/  BRA `(.L_x_70629) ;  /* 0x0000000000487947 */ /* 0x000fec0003800000 */
.L_x_70628:
[----:B------:R-:W0:Y:S01]  /*1f60*/  @P1 LDC R19, c[0x0][0x40c] ;  /* 0x00010300ff131b82 */ /* 0x000e220000000800 */
[----:B------:R-:W-:Y:S01]  /*1f70*/  @P1 HADD2.F32 R18, -RZ, R153.H0_H0 ;  /* 0x20000099ff121230 */ /* 0x000fe20000004100 */
[----:B------:R-:W-:Y:S01]  /*1f80*/  CS2R R88, SRZ ;  /* 0x0000000000587805 */ /* 0x000fe2000001ff00 */
[--C-:B------:R-:W-:Y:S01]  /*1f90*/  @P1 HADD2.F32 R16, -RZ, R152.reuse.H0_H0 ;  /* 0x20000098ff101230 */ /* 0x100fe20000004100 */
[----:B------:R-:W-:Y:S01]  /*1fa0*/  CS2R R90, SRZ ;  /* 0x00000000005a7805 */ /* 0x000fe2000001ff00 */
[----:B------:R-:W-:Y:S02]  /*1fb0*/  @P1 HADD2.F32 R14, -RZ, R152.H1_H1 ;  /* 0x30000098ff0e1230 */ /* 0x000fe40000004100 */
[----:B------:R-:W-:Y:S01]  /*1fc0*/  @P1 HADD2.F32 R12, -RZ, R151.H1_H1 ;  /* 0x30000097ff0c1230 */ /* 0x000fe20000004100 */
[----:B------:R-:W1:Y:S08]  /*1fd0*/  @P1 LDC R17, c[0x0][0x40c] ;  /* 0x00010300ff111b82 */ /* 0x000e700000000800 */
[----:B------:R-:W2:Y:S08]  /*1fe0*/  @P1 LDC R15, c[0x0][0x40c] ;  /* 0x00010300ff0f1b82 */ /* 0x000eb00000000800 */
[----:B------:R-:W3:Y:S01]  /*1ff0*/  @P1 LDC R13, c[0x0][0x40c] ;  /* 0x00010300ff0d1b82 */ /* 0x000ee20000000800 */
[----:B0----5:R-:W-:-:S04]  /*2000*/  @P1 FMUL.FTZ R19, R4, R19 ;  /* 0x0000001304131220 */ /* 0x021fc80000410000 */
[----:B------:R-:W-:Y:S01]  /*2010*/  @P1 FMUL.FTZ R88, R19, R18 ;  /* 0x0000001213581220 */ /* 0x000fe20000410000 */
[----:B-1----:R-:W-:-:S04]  /*2020*/  @P1 FMUL.FTZ R17, R5, R17 ;  /* 0x0000001105111220 */ /* 0x002fc80000410000 */
[----:B------:R-:W-:Y:S01]  /*2030*/  @P1 FMUL.FTZ R89, R17, R16 ;  /* 0x0000001011591220 */ /* 0x000fe20000410000 */
[----:B--2---:R-:W-:-:S04]  /*2040*/  @P1 FMUL.FTZ R15, R6, R15 ;  /* 0x0000000f060f1220 */ /* 0x004fc80000410000 */
[----:B------:R-:W-:Y:S01]  /*2050*/  @P1 FMUL.FTZ R90, R15, R14 ;  /* 0x0000000e0f5a1220 */ /* 0x000fe20000410000 */
[----:B---3--:R-:W-:-:S04]  /*2060*/  @P1 FMUL.FTZ R13, R7, R13 ;  /* 0x0000000d070d1220 */ /* 0x008fc80000410000 */
[----:B------:R-:W-:-:S07]  /*2070*/  @P1 FMUL.FTZ R91, R13, R12 ;  /* 0x0000000c0d5b1220 */ /* 0x000fce0000410000 */
.L_x_70629:
[----:B------:R-:W-:Y:S05]  /*2080*/  BSYNC.RECONVERGENT B0 ;  /* 0x0000000000007941 */ /* 0x000fea0003800200 */
.L_x_70627:
        /* <DEDUP_REMOVED lines=19> */
[----:B0-----:R-:W-:Y:S02]  /*21c0*/  @P2 HADD2.F32 R17, -RZ, R151.H0_H0 ;  /* 0x20000097ff112230 */ /* 0x001fe40000004100 */
[--C-:B------:R-:W-:Y:S02]  /*21d0*/  @P2 HADD2.F32 R16, -RZ, R150.reuse.H0_H0 ;  /* 0x20000096ff102230 */ /* 0x100fe40000004100 */
[----:B------:R-:W-:-:S03]  /*21e0*/  @P2 HADD2.F32 R15, -RZ, R150.H1_H1 ;  /* 0x30000096ff0f2230 */ /* 0x000fc60000004100 */
[----:B------:R-:W0:Y:S08]  /*21f0*/  @P2 LDC R13, c[0x0][0x40c] ;  /* 0x00010300ff0d2b82 */ /* 0x000e300000000800 */
[----:B------:R-:W2:Y:S01]  /*2200*/  @P2 LDC R12, c[0x0][0x40c] ;  /* 0x00010300ff0c2b82 */ /* 0x000ea20000000800 */
[----:B-1----:R-:W-:-:S04]  /*2210*/  @P2 FMUL.FTZ R14, R4, R14 ;  /* 0x0000000e040e2220 */ /* 0x002fc80000410000 */
[----:B------:R-:W-:Y:S01]  /*2220*/  @P2 FFMA.FTZ R24, R14, R17, R8 ;  /* 0x000000110e182223 */ /* 0x000fe20000010008 */
[----:B0-----:R-:W-:-:S04]  /*2230*/  @P2 FMUL.FTZ R13, R5, R13 ;  /* 0x0000000d050d2220 */ /* 0x001fc80000410000 */
[----:B------:R-:W-:Y:S01]  /*2240*/  @P2 FFMA.FTZ R25, R13, R16, R9 ;  /* 0x000000100d192223 */ /* 0x000fe20000010009 */
[----:B--2---:R-:W-:-:S04]  /*2250*/  @P2 FMUL.FTZ R12, R6, R12 ;  /* 0x0000000c060c2220 */ /* 0x004fc80000410000 */
[----:B------:R-:W-:Y:S01]  /*2260*/  @P2 FFMA.FTZ R26, R12, R15, R10 ;  /* 0x0000000f0c1a2223 */ /* 0x000fe2000001000a */
[----:B------:R-:W-:Y:S06]  /*2270*/  @!P2 BRA `(.L_x_70632) ;  /* 0x000000000058a947 */ /* 0x000fec0003800000 */
[----:B------:R-:W-:Y:S02]  /*2280*/  HADD2.F32 R12, -RZ, R149.H1_H1 ;  /* 0x30000095ff0c7230 */ /* 0x000fe40000004100 */
[----:B------:R-:W-:-:S04]  /*2290*/  FMUL.FTZ R27, R7, UR10 ;  /* 0x0000000a071b7c20 */ /* 0x000fc80008410000 */
[----:B------:R-:W-:Y:S01]  /*22a0*/  FFMA.FTZ R27, R27, R12, R11 ;  /* 0x0000000c1b1b7223 */ /* 0x000fe2000001000b */
[----:B------:R-:W-:Y:S06]  /*22b0*/  BRA `(.L_x_70632) ;  /* 0x0000000000487947 */ /* 0x000fec0003800000 */
.L_x_70631:
[----:B0-----:R-:W0:Y:S01]  /*22c0*/  @P1 LDC R19, c[0x0][0x40c] ;  /* 0x00010300ff131b82 */ /* 0x001e220000000800 */
        /* <DEDUP_REMOVED lines=17> */
.L_x_70632:
[----:B------:R-:W-:Y:S05]  /*23e0*/  BSYNC.RECONVERGENT B0 ;  /* 0x0000000000007941 */ /* 0x000fea0003800200 */
.L_x_70630:
[----:B------:R-:W0:Y:S01]  /*23f0*/  @P1 LDC.64 R18, c[0x0][0x390] ;  /* 0x0000e400ff121b82 */ /* 0x000e220000000a00 */
[----:B------:R-:W-:Y:S02]  /*2400*/  IADD3 R12, PT, PT, R189, 0x20, RZ ;  /* 0x00000020bd0c7810 */ /* 0x000fe40007ffe0ff */
        /* <DEDUP_REMOVED lines=9> */
[----:B------:R-:W-:Y:S04]  /*24a0*/  BSSY.RECONVERGENT B0, `(.L_x_70633) ;  /* 0x000002a000007945 */ /* 0x000fe80003800200 */
[----:B------:R-:W-:Y:S05]  /*24b0*/  @!P0 BRA `(.L_x_70634) ;  /* 0x0000000000588947 */ /* 0x000fea0003800000 */
[----:B------:R-:W-:Y:S02]  /*24c0*/  ISETP.GT.AND P2, PT, R20, RZ, PT ;  /* 0x000000ff1400720c */ /* 0x000fe40003f44270 */
[----:B--2--5:R-:W-:Y:S02]  /*24d0*/  MOV R28, R8 ;  /* 0x00000008001c7202 */ /* 0x024fe40000000f00 */
[----:B------:R-:W-:Y:S02]  /*24e0*/  MOV R29, R9 ;  /* 0x00000009001d7202 */ /* 0x000fe40000000f00 */
[----:B------:R-:W-:Y:S02]  /*24f0*/  MOV R30, R10 ;  /* 0x0000000a001e7202 */ /* 0x000fe40000000f00 */
[----:B------:R-:W-:-:S05]  /*2500*/  MOV R31, R11 ;  /* 0x0000000b001f7202 */ /* 0x000fca0000000f00 */
[----:B------:R-:W0:Y:S01]  /*2510*/  @P2 LDC R14, c[0x0][0x40c] ;  /* 0x00010300ff0e2b82 */ /* 0x000e220000000800 */
[----:B------:R-:W-:Y:S02]  /*2520*/  @P2 HADD2.F32 R17, -RZ, R149.H0_H0 ;  /* 0x20000095ff112230 */ /* 0x000fe40000004100 */
[--C-:B------:R-:W-:Y:S02]  /*2530*/  @P2 HADD2.F32 R16, -RZ, R148.reuse.H0_H0 ;  /* 0x20000094ff102230 */ /* 0x100fe40000004100 */
[----:B------:R-:W-:-:S03]  /*2540*/  @P2 HADD2.F32 R15, -RZ, R148.H1_H1 ;  /* 0x30000094ff0f2230 */ /* 0x000fc60000004100 */
[----:B------:R-:W1:Y:S08]  /*2550*/  @P2 LDC R13, c[0x0][0x40c] ;  /* 0x00010300ff0d2b82 */ /* 0x000e700000000800 */
[----:B------:R-:W2:Y:S01]  /*2560*/  @P2 LDC R12, c[0x0][0x40c] ;  /* 0x00010300ff0c2b82 */ /* 0x000ea20000000800 */
[----:B0-----:R-:W-:-:S04]  /*2570*/  @P2 FMUL.FTZ R14, R4, R14 ;  /* 0x0000000e040e2220 */ /* 0x001fc80000410000 */
[----:B------:R-:W-:Y:S01]  /*2580*/  @P2 FFMA.FTZ R28, R14, R17, R8 ;  /* 0x000000110e1c2223 */ /* 0x000fe20000010008 */
[----:B-1----:R-:W-:-:S04]  /*2590*/  @P2 FMUL.FTZ R13, R5, R13 ;  /* 0x0000000d050d2220 */ /* 0x002fc80000410000 */
        /* <DEDUP_REMOVED lines=8> */
.L_x_70634:
[----:B------:R-:W0:Y:S01]  /*2620*/  @P1 LDC R19, c[0x0][0x40c] ;  /* 0x00010300ff131b82 */ /* 0x000e220000000800 */
[----:B------:R-:W-:Y:S01]  /*2630*/  @P1 HADD2.F32 R18, -RZ, R149.H0_H0 ;  /* 0x20000095ff121230 */ /* 0x000fe20000004100 */
[----:B--2---:R-:W-:Y:S01]  /*2640*/  CS2R R28, SRZ ;  /* 0x00000000001c7805 */ /* 0x004fe2000001ff00 */
        /* <DEDUP_REMOVED lines=15> */
.L_x_70635:
[----:B------:R-:W-:Y:S05]  /*2740*/  BSYNC.RECONVERGENT B0 ;  /* 0x0000000000007941 */ /* 0x000fea0003800200 */
.L_x_70633:
        /* <DEDUP_REMOVED lines=35> */
.L_x_70637:
        /* <DEDUP_REMOVED lines=18> */
.L_x_70638:
[----:B------:R-:W-:Y:S05]  /*2aa0*/  BSYNC.RECONVERGENT B0 ;  /* 0x0000000000007941 */ /* 0x000fea0003800200 */
.L_x_70636:
        /* <DEDUP_REMOVED lines=35> */
.L_x_70640:
        /* <DEDUP_REMOVED lines=18> */
.L_x_70641:
[----:B------:R-:W-:Y:S05]  /*2e00*/  BSYNC.RECONVERGENT B0 ;  /* 0x0000000000007941 */ /* 0x000fea0003800200 */
.L_x_70639:
        /* <DEDUP_REMOVED lines=35> */
.L_x_70643:
        /* <DEDUP_REMOVED lines=18> */
.L_x_70644:
[----:B------:R-:W-:Y:S05]  /*3160*/  BSYNC.RECONVERGENT B0 ;  /* 0x0000000000007941 */ /* 0x000fea0003800200 */
.L_x_70642:
        /* <DEDUP_REMOVED lines=35> */
.L_x_70646:
        /* <DEDUP_REMOVED lines=18> */
.L_x_70647:
[----:B------:R-:W-:Y:S05]  /*34c0*/  BSYNC.RECONVERGENT B0 ;  /* 0x0000000000007941 */ /* 0x000fea0003800200 */
.L_x_70645:
        /* <DEDUP_REMOVED lines=35> */
.L_x_70649:
        /* <DEDUP_REMOVED lines=18> */
.L_x_70650:
[----:B------:R-:W-:Y:S05]  /*3820*/  BSYNC.RECONVERGENT B0 ;  /* 0x0000000000007941 */ /* 0x000fea0003800200 */
.L_x_70648:
        /* <DEDUP_REMOVED lines=35> */
.L_x_70652:
        /* <DEDUP_REMOVED lines=18> */
.L_x_70653:
[----:B------:R-:W-:Y:S05]  /*3b80*/  BSYNC.RECONVERGENT B0 ;  /* 0x0000000000007941 */ /* 0x000fea0003800200 */
.L_x_70651:
        /* <DEDUP_REMOVED lines=35> */
.L_x_70655:
        /* <DEDUP_REMOVED lines=18> */
.L_x_70656:
[----:B------:R-:W-:Y:S05]  /*3ee0*/  BSYNC.RECONVERGENT B0 ;  /* 0x0000000000007941 */ /* 0x000fea0003800200 */
.L_x_70654:
        /* <DEDUP_REMOVED lines=20> */
[----:B------:R-:W-:Y:S02]  /*4030*/  @P2 HADD2.F32 R16, -RZ, R154.H0_H0 ;  /* 0x2000009aff102230 */ /* 0x000fe40000004100 */
        /* <DEDUP_REMOVED lines=14> */
.L_x_70658:
        /* <DEDUP_REMOVED lines=18> */
.L_x_70659:
[----:B------:R-:W-:Y:S05]  /*4240*/  BSYNC.RECONVERGENT B0 ;  /* 0x0000000000007941 */ /* 0x000fea0003800200 */
.L_x_70657:
        /* <DEDUP_REMOVED lines=19> */
[--C-:B------:R-:W-:Y:S02]  /*4380*/  @P2 HADD2.F32 R17, -RZ, R155.reuse.H0_H0 ;  /* 0x2000009bff112230 */ /* 0x100fe40000004100 */
        /* <DEDUP_REMOVED lines=15> */
.L_x_70661:
[----:B------:R-:W0:Y:S01]  /*4480*/  @P1 LDC R19, c[0x0][0x40c] ;  /* 0x00010300ff131b82 */ /* 0x000e220000000800 */
[--C-:B------:R-:W-:Y:S01]  /*4490*/  @P1 HADD2.F32 R18, -RZ, R155.reuse.H0_H0 ;  /* 0x2000009bff121230 */ /* 0x100fe20000004100 */
        /* <DEDUP_REMOVED lines=16> */
.L_x_70662:
[----:B------:R-:W-:Y:S05]  /*45a0*/  BSYNC.RECONVERGENT B0 ;  /* 0x0000000000007941 */ /* 0x000fea0003800200 */
.L_x_70660:
        /* <DEDUP_REMOVED lines=35> */
.L_x_70664:
        /* <DEDUP_REMOVED lines=18> */
.L_x_70665:
[----:B------:R-:W-:Y:S05]  /*4900*/  BSYNC.RECONVERGENT B0 ;  /* 0x0000000000007941 */ /* 0x000fea0003800200 */
.L_x_70663:
        /* <DEDUP_REMOVED lines=35> */
.L_x_70667:
        /* <DEDUP_REMOVED lines=18> */
.L_x_70668:
[----:B------:R-:W-:Y:S05]  /*4c60*/  BSYNC.RECONVERGENT B0 ;  /* 0x0000000000007941 */ /* 0x000fea0003800200 */
.L_x_70666:
        /* <DEDUP_REMOVED lines=35> */
.L_x_70670:
        /* <DEDUP_REMOVED lines=18> */
.L_x_70671:
[----:B------:R-:W-:Y:S05]  /*4fc0*/  BSYNC.RECONVERGENT B0 ;  /* 0x0000000000007941 */ /* 0x000fea0003800200 */
.L_x_70669:
        /* <DEDUP_REMOVED lines=35> */
.L_x_70673:
        /* <DEDUP_REMOVED lines=18> */
.L_x_70674:
[----:B------:R-:W-:Y:S05]  /*5320*/  BSYNC.RECONVERGENT B0 ;  /* 0x0000000000007941 */ /* 0x000fea0003800200 */
.L_x_70672:
        /* <DEDUP_REMOVED lines=35> */
.L_x_70676:
        /* <DEDUP_REMOVED lines=18> */
.L_x_70677:
[----:B------:R-:W-:Y:S05]  /*5680*/  BSYNC.RECONVERGENT B0 ;  /* 0x0000000000007941 */ /* 0x000fea0003800200 */
.L_x_70675:
        /* <DEDUP_REMOVED lines=16> */
[----:B------:R-:W-:-:S07]  /*5790*/  MOV R13, R9 ;  /* 0x00000009000d7202 */ /* 0x000fce0000000f00 */
[----:B------:R-:W0:Y:S01]  /*57a0*/  @P2 LDC R15, c[0x0][0x40c] ;  /* 0x00010300ff0f2b82 */ /* 0x000e220000000800 */
[--C-:B------:R-:W-:Y:S02]  /*57b0*/  @P2 HADD2.F32 R18, -RZ, R167.reuse.H1_H1 ;  /* 0x300000a7ff122230 */ /* 0x100fe40000004100 */
[----:B------:R-:W-:Y:S02]  /*57c0*/  @P2 HADD2.F32 R21, -RZ, R167.H0_H0 ;  /* 0x200000a7ff152230 */ /* 0x000fe40000004100 */
[----:B------:R-:W-:-:S03]  /*57d0*/  @P2 HADD2.F32 R19, -RZ, R168.H0_H0 ;  /* 0x200000a8ff132230 */ /* 0x000fc60000004100 */
[----:B------:R-:W1:Y:S08]  /*57e0*/  @P2 LDC R17, c[0x0][0x40c] ;  /* 0x00010300ff112b82 */ /* 0x000e700000000800 */
[----:B------:R-:W2:Y:S01]  /*57f0*/  @P2 LDC R16, c[0x0][0x40c] ;  /* 0x00010300ff102b82 */ /* 0x000ea20000000800 */
[----:B0-----:R-:W-:-:S04]  /*5800*/  @P2 FMUL.FTZ R15, R6, R15 ;  /* 0x0000000f060f2220 */ /* 0x001fc80000410000 */
[----:B------:R-:W-:Y:S01]  /*5810*/  @P2 FFMA.FTZ R14, R15, R18, R10 ;  /* 0x000000120f0e2223 */ /* 0x000fe2000001000a */
[----:B------:R-:W-:Y:S01]  /*5820*/  MOV R15, R11 ;  /* 0x0000000b000f7202 */ /* 0x000fe20000000f00 */
        /* <DEDUP_REMOVED lines=9> */
.L_x_70679:
[----:B------:R-:W0:Y:S01]  /*58c0*/  @P1 LDC R18, c[0x0][0x40c] ;  /* 0x00010300ff121b82 */ /* 0x000e220000000800 */
[----:B--2---:R-:W-:Y:S01]  /*58d0*/  @P1 HADD2.F32 R16, -RZ, R167.H0_H0 ;  /* 0x200000a7ff101230 */ /* 0x004fe20000004100 */
[----:B------:R-:W-:Y:S01]  /*58e0*/  CS2R R12, SRZ ;  /* 0x00000000000c7805 */ /* 0x000fe2000001ff00 */
[----:B------:R-:W-:-:S05]  /*58f0*/  @P1 HADD2.F32 R14, -RZ, R168.H0_H0 ;  /* 0x200000a8ff0e1230 */ /* 0x000fca0000004100 */
[----:B------:R-:W1:Y:S08]  /*5900*/  @P1 LDC R15, c[0x0][0x40c] ;  /* 0x00010300ff0f1b82 */ /* 0x000e700000000800 */
[----:B------:R-:W2:Y:S08]  /*5910*/  @P1 LDC R19, c[0x0][0x40c] ;  /* 0x00010300ff131b82 */ /* 0x000eb00000000800 */
[----:B------:R-:W3:Y:S01]  /*5920*/  @P1 LDC R17, c[0x0][0x40c] ;  /* 0x00010300ff111b82 */ /* 0x000ee20000000800 */
[----:B0----5:R-:W-:-:S04]  /*5930*/  @P1 FMUL.FTZ R18, R4, R18 ;  /* 0x0000001204121220 */ /* 0x021fc80000410000 */
[----:B------:R-:W-:Y:S01]  /*5940*/  @P1 FMUL.FTZ R12, R18, R16 ;  /* 0x00000010120c1220 */ /* 0x000fe20000410000 */
[----:B------:R-:W-:Y:S02]  /*5950*/  @P1 HADD2.F32 R18, -RZ, R167.H1_H1 ;  /* 0x300000a7ff121230 */ /* 0x000fe40000004100 */
[----:B-1----:R-:W-:Y:S01]  /*5960*/  @P1 FMUL.FTZ R15, R5, R15 ;  /* 0x0000000f050f1220 */ /* 0x002fe20000410000 */
[----:B------:R-:W-:-:S03]  /*5970*/  @P1 HADD2.F32 R16, -RZ, R168.H1_H1 ;  /* 0x300000a8ff101230 */ /* 0x000fc60000004100 */
[----:B------:R-:W-:Y:S01]  /*5980*/  @P1 FMUL.FTZ R13, R15, R14 ;  /* 0x0000000e0f0d1220 */ /* 0x000fe20000410000 */
[----:B------:R-:W-:Y:S01]  /*5990*/  CS2R R14, SRZ ;  /* 0x00000000000e7805 */ /* 0x000fe2000001ff00 */
[----:B--2---:R-:W-:-:S04]  /*59a0*/  @P1 FMUL.FTZ R19, R6, R19 ;  /* 0x0000001306131220 */ /* 0x004fc80000410000 */
[----:B------:R-:W-:Y:S01]  /*59b0*/  @P1 FMUL.FTZ R14, R19, R18 ;  /* 0x00000012130e1220 */ /* 0x000fe20000410000 */
[----:B---3--:R-:W-:-:S04]  /*59c0*/  @P1 FMUL.FTZ R17, R7, R17 ;  /* 0x0000001107111220 */ /* 0x008fc80000410000 */
[----:B------:R-:W-:-:S07]  /*59d0*/  @P1 FMUL.FTZ R15, R17, R16 ;  /* 0x00000010110f1220 */ /* 0x000fce0000410000 */
.L_x_70680:
[----:B------:R-:W-:Y:S05]  /*59e0*/  BSYNC.RECONVERGENT B0 ;  /* 0x0000000000007941 */ /* 0x000fea0003800200 */
.L_x_70678:
[----:B------:R-:W0:Y:S01]  /*59f0*/  @P1 LDC.64 R238, c[0x0][0x390] ;  /* 0x0000e400ffee1b82 */ /* 0x000e220000000a00 */
[----:B------:R-:W-:Y:S02]  /*5a00*/  @P1 IADD3 R16, PT, PT, R23, 0x240, RZ ;  /* 0x0000024017101810 */ /* 0x000fe40007ffe0ff */
[----:B------:R-:W-:-:S05]  /*5a10*/  @P0 IADD3 R17, PT, PT, R189, 0x240, RZ ;  /* 0x00000240bd110810 */ /* 0x000fca0007ffe0ff */
[----:B------:R-:W1:Y:S01]  /*5a20*/  @P0 LDC.64 R18, c[0x0][0x3a0] ;  /* 0x0000e800ff120b82 */ /* 0x000e620000000a00 */
[----:B0-----:R-:W-:Y:S01]  /*5a30*/  @P1 IMAD.WIDE.U32 R238, R16, 0x10, R238 ;  /* 0x0000001010ee1825 */ /* 0x001fe200078e00ee */
[----:B------:R-:W-:-:S03]  /*5a40*/  IADD3 R16, PT, PT, R189, 0x220, RZ ;  /* 0x00000220bd107810 */ /* 0x000fc60007ffe0ff */
[----:B-1----:R-:W-:-:S04]  /*5a50*/  @P0 IMAD.WIDE.U32 R18, R17, 0x10, R18 ;  /* 0x0000001011120825 */ /* 0x002fc800078e0012 */
[----:B------:R-:W-:-:S05]  /*5a60*/  IMAD.WIDE.U32 R16, R16, 0x10, R236 ;  /* 0x0000001010107825 */ /* 0x000fca00078e00ec */
[----:B------:R0:W-:Y:S04]  /*5a70*/  STG.E.128 desc[UR6][R16.64], R12 ;  /* 0x0000000c10007986 */ /* 0x0001e8000c101d06 */
[----:B------:R0:W5:Y:S04]  /*5a80*/  @P1 LDG.E.128 R4, desc[UR6][R238.64] ;  /* 0x00000006ee041981 */ /* 0x000168000c1e1d00 */
        /* <DEDUP_REMOVED lines=25> */
.L_x_70682:
[----:B0-----:R-:W0:Y:S01]  /*5c20*/  @P1 LDC R18, c[0x0][0x40c] ;  /* 0x00010300ff121b82 */ /* 0x001e220000000800 */
[----:B------:R-:W-:Y:S02]  /*5c30*/  HFMA2 R16, -RZ, RZ, 0, 0 ;  /* 0x00000000ff107431 */ /* 0x000fe400000001ff */
[----:B------:R-:W-:-:S05]  /*5c40*/  @P1 HADD2.F32 R17, -RZ, R169.H0_H0 ;  /* 0x200000a9ff111230 */ /* 0x000fca0000004100 */
[----:B------:R-:W1:Y:S08]  /*5c50*/  @P1 LDC R19, c[0x0][0x40c] ;  /* 0x00010300ff131b82 */ /* 0x000e700000000800 */
[----:B------:R-:W2:Y:S08]  /*5c60*/  @P1 LDC R21, c[0x0][0x40c] ;  /* 0x00010300ff151b82 */ /* 0x000eb00000000800 */
[----:B------:R-:W3:Y:S01]  /*5c70*/  @P1 LDC R22, c[0x0][0x40c] ;  /* 0x00010300ff161b82 */ /* 0x000ee20000000800 */
[----:B0----5:R-:W-:-:S04]  /*5c80*/  @P1 FMUL.FTZ R18, R4, R18 ;  /* 0x0000001204121220 */ /* 0x021fc80000410000 */
[----:B------:R-:W-:Y:S01]  /*5c90*/  @P1 FMUL.FTZ R16, R18, R17 ;  /* 0x0000001112101220 */ /* 0x000fe20000410000 */
[----:B------:R-:W-:Y:S01]  /*5ca0*/  @P1 HADD2.F32 R18, -RZ, R170.H0_H0 ;  /* 0x200000aaff121230 */ /* 0x000fe20000004100 */
[----:B------:R-:W-:Y:S01]  /*5cb0*/  MOV R17, RZ ;  /* 0x000000ff00117202 */ /* 0x000fe20000000f00 */
[----:B-1----:R-:W-:-:S04]  /*5cc0*/  @P1 FMUL.FTZ R19, R5, R19 ;  /* 0x0000001305131220 */ /* 0x002fc80000410000 */
[----:B------:R-:W-:Y:S01]  /*5cd0*/  @P1 FMUL.FTZ R17, R19, R18 ;  /* 0x0000001213111220 */ /* 0x000fe20000410000 */
[----:B------:R-:W-:Y:S02]  /*5ce0*/  HFMA2 R18, -RZ, RZ, 0, 0 ;  /* 0x00000000ff127431 */ /* 0x000fe400000001ff */
[----:B------:R-:W-:Y:S02]  /*5cf0*/  @P1 HADD2.F32 R19, -RZ, R169.H1_H1 ;  /* 0x300000a9ff131230 */ /* 0x000fe40000004100 */
[----:B--2---:R-:W-:-:S04]  /*5d00*/  @P1 FMUL.FTZ R21, R6, R21 ;  /* 0x0000001506151220 */ /* 0x004fc80000410000 */
[----:B------:R-:W-:Y:S01]  /*5d10*/  @P1 FMUL.FTZ R18, R21, R19 ;  /* 0x0000001315121220 */ /* 0x000fe20000410000 */
[----:B------:R-:W-:Y:S01]  /*5d20*/  @P1 HADD2.F32 R21, -RZ, R170.H1_H1 ;  /* 0x300000aaff151230 */ /* 0x000fe20000004100 */
[----:B------:R-:W-:Y:S01]  /*5d30*/  MOV R19, RZ ;  /* 0x000000ff00137202 */ /* 0x000fe20000000f00 */
[----:B---3--:R-:W-:-:S04]  /*5d40*/  @P1 FMUL.FTZ R22, R7, R22 ;  /* 0x0000001607161220 */ /* 0x008fc80000410000 */
[----:B------:R-:W-:-:S07]  /*5d50*/  @P1 FMUL.FTZ R19, R22, R21 ;  /* 0x0000001516131220 */ /* 0x000fce0000410000 */
.L_x_70683:
[----:B------:R-:W-:Y:S05]  /*5d60*/  BSYNC.RECONVERGENT B0 ;  /* 0x0000000000007941 */ /* 0x000fea0003800200 */
.L_x_70681:
[----:B------:R-:W0:Y:S01]  /*5d70*/  @P1 LDC.64 R240, c[0x0][0x390] ;  /* 0x0000e400fff01b82 */ /* 0x000e220000000a00 */
[----:B------:R-:W-:Y:S02]  /*5d80*/  @P1 IADD3 R23, PT, PT, R23, 0x260, RZ ;  /* 0x0000026017171810 */ /* 0x000fe40007ffe0ff */
[----:B------:R-:W-:-:S05]  /*5d90*/  IADD3 R21, PT, PT, R189, 0x240, RZ ;  /* 0x00000240bd157810 */ /* 0x000fca0007ffe0ff */
[----:B------:R-:W1:Y:S01]  /*5da0*/  @P0 LDC.64 R238, c[0x0][0x3a0] ;  /* 0x0000e800ffee0b82 */ /* 0x000e620000000a00 */
[----:B------:R-:W-:Y:S01]  /*5db0*/  IADD3 R189, PT, PT, R189, 0x260, RZ ;  /* 0x00000260bdbd7810 */ /* 0x000fe20007ffe0ff */
[----:B0-----:R-:W-:-:S04]  /*5dc0*/  @P1 IMAD.WIDE.U32 R240, R23, 0x10, R240 ;  /* 0x0000001017f01825 */ /* 0x001fc800078e00f0 */
[----:B------:R-:W-:-:S04]  /*5dd0*/  IMAD.WIDE.U32 R22, R21, 0x10, R236 ;  /* 0x0000001015167825 */ /* 0x000fc800078e00ec */
[----:B-1----:R-:W-:Y:S01]  /*5de0*/  @P0 IMAD.WIDE.U32 R238, R189, 0x10, R238 ;  /* 0x00000010bdee0825 */ /* 0x002fe200078e00ee */
[----:B------:R0:W-:Y:S04]  /*5df0*/  STG.E.128 desc[UR6][R22.64], R16 ;  /* 0x0000001016007986 */ /* 0x0001e8000c101d06 */
[----:B------:R0:W5:Y:S04]  /*5e00*/  @P1 LDG.E.128 R4, desc[UR6][R240.64] ;  /* 0x00000006f0041981 */ /* 0x000168000c1e1d00 */
[----:B------:R0:W5:Y:S01]  /*5e10*/  @P0 LDG.E.128 R8, desc[UR6][R238.64] ;  /* 0x00000006ee080981 */ /* 0x000162000c1e1d00 */
[----:B------:R-:W-:Y:S04]  /*5e20*/  BSSY.RECONVERGENT B0, `(.L_x_70684) ;  /* 0x000002c000007945 */ /* 0x000fe80003800200 */
[----:B------:R-:W-:Y:S05]  /*5e30*/  @!P0 BRA `(.L_x_70685) ;  /* 0x0000000000588947 */ /* 0x000fea0003800000 */
[----:B------:R-:W-:Y:S02]  /*5e40*/  ISETP.GT.AND P0, PT, R20, RZ, PT ;  /* 0x000000ff1400720c */ /* 0x000fe40003f04270 */
[----:B-----5:R-:W-:-:S11]  /*5e50*/  MOV R20, R8 ;  /* 0x0000000800147202 */ /* 0x020fd60000000f00 */
[----:B------:R-:W1:Y:S01]  /*5e60*/  @P0 LDC R21, c[0x0][0x40c] ;  /* 0x00010300ff150b82 */ /* 0x000e620000000800 */
[----:B------:R-:W-:-:S07]  /*5e70*/  @P0 HADD2.F32 R175, -RZ, R171.H0_H0 ;  /* 0x200000abffaf0230 */ /* 0x000fce0000004100 */
[----:B0-----:R-:W0:Y:S08]  /*5e80*/  @P0 LDC R22, c[0x0][0x40c] ;  /* 0x00010300ff160b82 */ /* 0x001e300000000800 */
[----:B------:R-:W2:Y:S01]  /*5e90*/  @P0 LDC R23, c[0x0][0x40c] ;  /* 0x00010300ff170b82 */ /* 0x000ea20000000800 */
[----:B-1----:R-:W-:-:S04]  /*5ea0*/  @P0 FMUL.FTZ R21, R4, R21 ;  /* 0x0000001504150220 */ /* 0x002fc80000410000 */
[----:B------:R-:W-:Y:S01]  /*5eb0*/  @P0 FFMA.FTZ R20, R21, R175, R8 ;  /* 0x000000af15140223 */ /* 0x000fe20000010008 */
[----:B------:R-:W-:Y:S01]  /*5ec0*/  @P0 HADD2.F32 R175, -RZ, R172.H0_H0 ;  /* 0x200000acffaf0230 */ /* 0x000fe20000004100 */
[----:B------:R-:W-:Y:S01]  /*5ed0*/  MOV R21, R9 ;  /* 0x0000000900157202 */ /* 0x000fe20000000f00 */
[----:B0-----:R-:W-:-:S04]  /*5ee0*/  @P0 FMUL.FTZ R22, R5, R22 ;  /* 0x0000001605160220 */ /* 0x001fc80000410000 */
        /* <DEDUP_REMOVED lines=11> */
.L_x_70685:
        /* <DEDUP_REMOVED lines=20> */
.L_x_70686:
[----:B------:R-:W-:Y:S05]  /*60e0*/  BSYNC.RECONVERGENT B0 ;  /* 0x0000000000007941 */ /* 0x000fea0003800200 */
.L_x_70684:
[----:B------:R-:W-:-:S04]  /*60f0*/  IMAD.WIDE.U32 R236, R189, 0x10, R236 ;  /* 0x00000010bdec7825 */ /* 0x000fc800078e00ec */
[----:B------:R-:W-:Y:S01]  /*6100*/  FADD.FTZ R189, RZ, R88 ;  /* 0x00000058ffbd7221 */ /* 0x000fe20000010000 */
[----:B------:R-:W0:Y:S01]  /*6110*/  S2R R175, SR_TID.X ;  /* 0x0000000000af7919 */ /* 0x000e220000002100 */
[----:B------:R-:W-:Y:S02]  /*6120*/  UMOV UR11, 0xffffffff ;  /* 0xffffffff000b7882 */ /* 0x000fe40000000000 */
        /* <DEDUP_REMOVED lines=263> */
.L_x_70702:
[----:B-1----:R-:W-:Y:S01]  /*71a0*/  FADD.FTZ R188, R239, R188 ;  /* 0x000000bcefbc7221 */ /* 0x002fe20000010000 */
[----:B------:R-:W-:Y:S01]  /*71b0*/  ISETP.NE.AND P1, PT, RZ, UR8, PT ;  /* 0x00000008ff007c0c */ /* 0x000fe2000bf25270 */
[----:B------:R-:W1:Y:S01]  /*71c0*/  @!P0 LDC.64 R236, c[0x0][0x3c0] ;  /* 0x0000f000ffec8b82 */ /* 0x000e620000000a00 */
[----:B------:R-:W-:Y:S01]  /*71d0*/  BSSY.RECONVERGENT B0, `(.L_x_70688) ;  /* 0x00001e0000007945 */ /* 0x000fe20003800200 */
[----:B------:R-:W-:Y:S01]  /*71e0*/  FFMA.FTZ R238, R188, R238, UR9 ;  /* 0x00000009bcee7e23 */ /* 0x000fe200080100ee */
[----:B------:R-:W-:-:S05]  /*71f0*/  FMUL.FTZ R188, R189, R189 ;  /* 0x000000bdbdbc7220 */ /* 0x000fca0000410000 */
[----:B------:R-:W2:Y:S01]  /*7200*/  @!P0 LDC.64 R240, c[0x0][0x3c8] ;  /* 0x0000f200fff08b82 */ /* 0x000ea20000000a00 */
[----:B------:R-:W-:-:S05]  /*7210*/  FSEL R188, R188, RZ, P1 ;  /* 0x000000ffbcbc7208 */ /* 0x000fca0000800000 */
[----:B------:R-:W-:-:S06]  /*7220*/  FADD.FTZ R188, R238, R188 ;  /* 0x000000bceebc7221 */ /* 0x000fcc0000010000 */
        /* <DEDUP_REMOVED lines=8> */
[----:B------:R-:W-:Y:S01]  /*72b0*/  HADD2.F32 R132, -RZ, R173.H0_H0 ;  /* 0x200000adff847230 */ /* 0x000fe20000004100 */
[----:B------:R-:W-:-:S03]  /*72c0*/  IADD3 R131, PT, PT, R131, -0x1, RZ ;  /* 0xffffffff83837810 */ /* 0x000fc60007ffe0ff */
[C---:B------:R-:W-:Y:S01]  /*72d0*/  FADD.FTZ R236, -R189.reuse, R88 ;  /* 0x00000058bdec7221 */ /* 0x040fe20000010100 */
[----:B------:R-:W-:Y:S02]  /*72e0*/  HADD2.F32 R88, -RZ, R128.H0_H0 ;  /* 0x20000080ff587230 */ /* 0x000fe40000004100 */
[C---:B------:R-:W-:Y:S01]  /*72f0*/  FADD.FTZ R237, -R189.reuse, R91 ;  /* 0x0000005bbded7221 */ /* 0x040fe20000010100 */
[----:B------:R-:W-:Y:S02]  /*7300*/  HADD2.F32 R91, -RZ, R216.H1_H1 ;  /* 0x300000d8ff5b7230 */ /* 0x000fe40000004100 */
[C---:B------:R-:W-:Y:S01]  /*7310*/  FMUL.FTZ R236, R188.reuse, R236 ;  /* 0x000000ecbcec7220 */ /* 0x040fe20000410000 */
[C---:B------:R-:W-:Y:S01]  /*7320*/  FADD.FTZ R24, -R189.reuse, R24 ;  /* 0x00000018bd187221 */ /* 0x040fe20000010100 */
[----:B------:R-:W-:Y:S01]  /*7330*/  FMUL.FTZ R237, R188, R237 ;  /* 0x000000edbced7220 */ /* 0x000fe20000410000 */
[C---:B------:R-:W-:Y:S01]  /*7340*/  FADD.FTZ R25, -R189.reuse, R25 ;  /* 0x00000019bd197221 */ /* 0x040fe20000010100 */
[----:B------:R-:W-:Y:S01]  /*7350*/  FFMA.FTZ R88, R236, R132, R88 ;  /* 0x00000084ec587223 */ /* 0x000fe20000010058 */
[----:B------:R-:W-:Y:S01]  /*7360*/  FADD.FTZ R236, -R189, R89 ;  /* 0x00000059bdec7221 */ /* 0x000fe20000010100 */
[----:B------:R-:W-:-:S02]  /*7370*/  HADD2.F32 R132, -RZ, R174.H0_H0 ;  /* 0x200000aeff847230 */ /* 0x000fc40000004100 */
[C---:B------:R-:W-:Y:S01]  /*7380*/  FMUL.FTZ R24, R188.reuse, R24 ;  /* 0x00000018bc187220 */ /* 0x040fe20000410000 */
[----:B------:R-:W-:Y:S02]  /*7390*/  HADD2.F32 R89, -RZ, R216.H0_H0 ;  /* 0x200000d8ff597230 */ /* 0x000fe40000004100 */
[C---:B------:R-:W-:Y:S01]  /*73a0*/  FMUL.FTZ R236, R188.reuse, R236 ;  /* 0x000000ecbcec7220 */ /* 0x040fe20000410000 */
[----:B------:R-:W-:Y:S01]  /*73b0*/  FMUL.FTZ R25, R188, R25 ;  /* 0x00000019bc197220 */ /* 0x000fe20000410000 */
[C---:B------:R-:W-:Y:S01]  /*73c0*/  FADD.FTZ R26, -R189.reuse, R26 ;  /* 0x0000001abd1a7221 */ /* 0x040fe20000010100 */
[C---:B------:R-:W-:Y:S01]  /*73d0*/  FADD.FTZ R32, -R189.reuse, R32 ;  /* 0x00000020bd207221 */ /* 0x040fe20000010100 */
[----:B------:R-:W-:Y:S01]  /*73e0*/  FFMA.FTZ R89, R236, R132, R89 ;  /* 0x00000084ec597223 */ /* 0x000fe20000010059 */
[C---:B------:R-:W-:Y:S01]  /*73f0*/  FADD.FTZ R236, -R189.reuse, R90 ;  /* 0x0000005abdec7221 */ /* 0x040fe20000010100 */
[----:B------:R-:W-:Y:S02]  /*7400*/  HADD2.F32 R132, -RZ, R173.H1_H1 ;  /* 0x300000adff847230 */ /* 0x000fe40000004100 */
[----:B------:R-:W-:Y:S01]  /*7410*/  FADD.FTZ R12, -R189, R12 ;  /* 0x0000000cbd0c7221 */ /* 0x000fe20000010100 */
[----:B------:R-:W-:-:S02]  /*7420*/  HADD2.F32 R90, -RZ, R129.H0_H0 ;  /* 0x20000081ff5a7230 */ /* 0x000fc40000004100 */
[C---:B------:R-:W-:Y:S01]  /*7430*/  FMUL.FTZ R236, R188.reuse, R236 ;  /* 0x000000ecbcec7220 */ /* 0x040fe20000410000 */
[C---:B------:R-:W-:Y:S01]  /*7440*/  FMUL.FTZ R26, R188.reuse, R26 ;  /* 0x0000001abc1a7220 */ /* 0x040fe20000410000 */
[----:B------:R-:W-:Y:S01]  /*7450*/  FADD.FTZ R27, -R189, R27 ;  /* 0x0000001bbd1b7221 */ /* 0x000fe20000010100 */
[----:B------:R-:W-:Y:S01]  /*7460*/  FMUL.FTZ R242, R188, R32 ;  /* 0x00000020bcf27220 */ /* 0x000fe20000410000 */
[----:B------:R-:W-:Y:S01]  /*7470*/  FFMA.FTZ R90, R236, R132, R90 ;  /* 0x00000084ec5a7223 */ /* 0x000fe2000001005a */
[----:B------:R-:W-:Y:S02]  /*7480*/  IMAD R132, R131, R130, RZ ;  /* 0x0000008283847224 */ /* 0x000fe400078e02ff */
[C---:B------:R-:W-:Y:S01]  /*7490*/  FADD.FTZ R33, -R189.reuse, R33 ;  /* 0x00000021bd217221 */ /* 0x040fe20000010100 */
[----:B------:R-:W1:Y:S01]  /*74a0*/  LDC.64 R130, c[0x0][0x428] ;  /* 0x00010a00ff827b82 */ /* 0x000e620000000a00 */
[C---:B------:R-:W-:Y:S01]  /*74b0*/  FMUL.FTZ R32, R188.reuse, R12 ;  /* 0x0000000cbc207220 */ /* 0x040fe20000410000 */
[C---:B------:R-:W-:Y:S01]  /*74c0*/  FADD.FTZ R13, -R189.reuse, R13 ;  /* 0x0000000dbd0d7221 */ /* 0x040fe20000010100 */
[----:B------:R-:W-:Y:S01]  /*74d0*/  SHF.R.S32.HI R236, RZ, 0x1f, R132 ;  /* 0x0000001fffec7819 */ /* 0x000fe20000011484 */
[C---:B------:R-:W-:Y:S01]  /*74e0*/  FMUL.FTZ R27, R188.reuse, R27 ;  /* 0x0000001bbc1b7220 */ /* 0x040fe20000410000 */
[----:B------:R-:W-:Y:S01]  /*74f0*/  FMUL.FTZ R241, R188, R33 ;  /* 0x00000021bcf17220 */ /* 0x000fe20000410000 */
[C---:B------:R-:W-:Y:S01]  /*7500*/  FADD.FTZ R34, -R189.reuse, R34 ;  /* 0x00000022bd227221 */ /* 0x040fe20000010100 */
[----:B------:R-:W-:Y:S01]  /*7510*/  LEA.HI R236, R236, R132, RZ, 0x2 ;  /* 0x00000084ecec7211 */ /* 0x000fe200078f10ff */
[----:B------:R-:W-:Y:S01]  /*7520*/  FADD.FTZ R37, -R189, R37 ;  /* 0x00000025bd257221 */ /* 0x000fe20000010100 */
[----:B------:R-:W-:Y:S01]  /*7530*/  LOP3.LUT R132, R175, 0x1f, RZ, 0xc0, !PT ;  /* 0x0000001faf847812 */ /* 0x000fe200078ec0ff */
[----:B------:R-:W-:Y:S01]  /*7540*/  FMUL.FTZ R33, R188, R13 ;  /* 0x0000000dbc217220 */ /* 0x000fe20000410000 */
[C---:B------:R-:W-:Y:S01]  /*7550*/  FADD.FTZ R35, -R189.reuse, R35 ;  /* 0x00000023bd237221 */ /* 0x040fe20000010100 */
[----:B------:R-:W-:Y:S01]  /*7560*/  FADD.FTZ R36, -R189, R36 ;  /* 0x00000024bd247221 */ /* 0x000fe20000010100 */
[----:B------:R-:W-:Y:S01]  /*7570*/  LEA.HI.SX32 R175, R236, R132, 0x1e ;  /* 0x00000084ecaf7211 */ /* 0x000fe200078ff2ff */
[----:B------:R-:W-:-:S02]  /*7580*/  HADD2.F32 R236, -RZ, R174.H1_H1 ;  /* 0x300000aeffec7230 */ /* 0x000fc40000004100 */
[C---:B------:R-:W-:Y:S01]  /*7590*/  FADD.FTZ R38, -R189.reuse, R38 ;  /* 0x00000026bd267221 */ /* 0x040fe20000010100 */
[----:B------:R-:W-:Y:S01]  /*75a0*/  FADD.FTZ R39, -R189, R39 ;  /* 0x00000027bd277221 */ /* 0x000fe20000010100 */
[----:B------:R-:W-:Y:S01]  /*75b0*/  IADD3 R12, PT, PT, R175, 0x20, RZ ;  /* 0x00000020af0c7810 */ /* 0x000fe20007ffe0ff */
[----:B------:R-:W-:Y:S01]  /*75c0*/  FADD.FTZ R14, -R189, R14 ;  /* 0x0000000ebd0e7221 */ /* 0x000fe20000010100 */
[----:B------:R-:W-:Y:S01]  /*75d0*/  FFMA.FTZ R91, R237, R236, R91 ;  /* 0x000000eced5b7223 */ /* 0x000fe2000001005b */
[C---:B------:R-:W-:Y:S01]  /*75e0*/  FADD.FTZ R17, -R189.reuse, R17 ;  /* 0x00000011bd117221 */ /* 0x040fe20000010100 */
[C---:B------:R-:W-:Y:S01]  /*75f0*/  FADD.FTZ R15, -R189.reuse, R15 ;  /* 0x0000000fbd0f7221 */ /* 0x040fe20000010100 */
[C---:B------:R-:W-:Y:S01]  /*7600*/  FADD.FTZ R16, -R189.reuse, R16 ;  /* 0x00000010bd107221 */ /* 0x040fe20000010100 */
[----:B------:R-:W-:Y:S01]  /*7610*/  FADD.FTZ R18, -R189, R18 ;  /* 0x00000012bd127221 */ /* 0x000fe20000010100 */
[----:B-1----:R-:W-:-:S04]  /*7620*/  IMAD.WIDE.U32 R236, R175, 0x10, R130 ;  /* 0x00000010afec7825 */ /* 0x002fc800078e0082 */
[C---:B------:R-:W-:Y:S01]  /*7630*/  FADD.FTZ R19, -R189.reuse, R19 ;  /* 0x00000013bd137221 */ /* 0x040fe20000010100 */
[C---:B------:R-:W-:Y:S01]  /*7640*/  FADD.FTZ R30, -R189.reuse, R30 ;  /* 0x0000001ebd1e7221 */ /* 0x040fe20000010100 */
[C---:B------:R-:W-:Y:S01]  /*7650*/  FADD.FTZ R28, -R189.reuse, R28 ;  /* 0x0000001cbd1c7221 */ /* 0x040fe20000010100 */
[----:B------:R-:W-:Y:S01]  /*7660*/  IMAD.WIDE.U32 R12, R12, 0x10, R130 ;  /* 0x000000100c0c7825 */ /* 0x000fe200078e0082 */
[----:B------:R1:W-:Y:S03]  /*7670*/  STG.E.128 desc[UR6][R236.64], R88 ;  /* 0x00000058ec007986 */ /* 0x0003e6000c101d06 */
[C---:B------:R-:W-:Y:S01]  /*7680*/  FADD.FTZ R29, -R189.reuse, R29 ;  /* 0x0000001dbd1d7221 */ /* 0x040fe20000010100 */
[C---:B------:R-:W-:Y:S01]  /*7690*/  FADD.FTZ R31, -R189.reuse, R31 ;  /* 0x0000001fbd1f7221 */ /* 0x040fe20000010100 */
[C---:B------:R-:W-:Y:S01]  /*76a0*/  FMUL.FTZ R240, R188.reuse, R34 ;  /* 0x00000022bcf07220 */ /* 0x040fe20000410000 */
[C---:B0-----:R-:W-:Y:S01]  /*76b0*/  FMUL.FTZ R239, R188.reuse, R35 ;  /* 0x00000023bcef7220 */ /* 0x041fe20000410000 */
[C---:B------:R-:W-:Y:S01]  /*76c0*/  FMUL.FTZ R238, R188.reuse, R36 ;  /* 0x00000024bcee7220 */ /* 0x040fe20000410000 */
[C---:B------:R-:W-:Y:S01]  /*76d0*/  FMUL.FTZ R34, R188.reuse, R14 ;  /* 0x0000000ebc227220 */ /* 0x040fe20000410000 */
[----:B------:R-:W-:Y:S01]  /*76e0*/  FADD.FTZ R42, -R189, R42 ;  /* 0x0000002abd2a7221 */ /* 0x000fe20000010100 */
[C---:B------:R-:W-:Y:S01]  /*76f0*/  FMUL.FTZ R35, R188.reuse, R15 ;  /* 0x0000000fbc237220 */ /* 0x040fe20000410000 */
[----:B------:R-:W-:Y:S01]  /*7700*/  FMUL.FTZ R36, R188, R16 ;  /* 0x00000010bc247220 */ /* 0x000fe20000410000 */
[----:B------:R-:W-:-:S02]  /*7710*/  HADD2.F32 R14, -RZ, R125.H0_H0 ;  /* 0x2000007dff0e7230 */ /* 0x000fc40000004100 */
[C---:B------:R-:W-:Y:S01]  /*7720*/  FADD.FTZ R41, -R189.reuse, R41 ;  /* 0x00000029bd297221 */ /* 0x040fe20000010100 */
[C---:B------:R-:W-:Y:S01]  /*7730*/  FADD.FTZ R22, -R189.reuse, R22 ;  /* 0x00000016bd167221 */ /* 0x040fe20000010100 */
[C---:B------:R-:W-:Y:S01]  /*7740*/  FMUL.FTZ R244, R188.reuse, R30 ;  /* 0x0000001ebcf47220 */ /* 0x040fe20000410000 */
[----:B------:R-:W-:Y:S02]  /*7750*/  HADD2.F32 R16, -RZ, R179.H1_H1 ;  /* 0x300000b3ff107230 */ /* 0x000fe40000004100 */
[----:B------:R-:W-:Y:S01]  /*7760*/  FADD.FTZ R21, -R189, R21 ;  /* 0x00000015bd157221 */ /* 0x000fe20000010100 */
[----:B------:R-:W-:Y:S02]  /*7770*/  HADD2.F32 R15, -RZ, R218.H1_H1 ;  /* 0x300000daff0f7230 */ /* 0x000fe40000004100 */
[C---:B------:R-:W-:Y:S01]  /*7780*/  FMUL.FTZ R246, R188.reuse, R28 ;  /* 0x0000001cbcf67220 */ /* 0x040fe20000410000 */
[----:B-1----:R-:W-:Y:S02]  /*7790*/  HADD2.F32 R89, -RZ, R176.H0_H0 ;  /* 0x200000b0ff597230 */ /* 0x002fe40000004100 */
[----:B------:R-:W-:Y:S01]  /*77a0*/  FMUL.FTZ R237, R188, R37 ;  /* 0x00000025bced7220 */ /* 0x000fe20000410000 */
[----:B------:R-:W-:-:S02]  /*77b0*/  HADD2.F32 R88, -RZ, R126.H0_H0 ;  /* 0x2000007eff587230 */ /* 0x000fc40000004100 */
[C---:B------:R-:W-:Y:S01]  /*77c0*/  FMUL.FTZ R236, R188.reuse, R38 ;  /* 0x00000026bcec7220 */ /* 0x040fe20000410000 */
[C---:B------:R-:W-:Y:S01]  /*77d0*/  FMUL.FTZ R91, R188.reuse, R39 ;  /* 0x00000027bc5b7220 */ /* 0x040fe20000410000 */
[C---:B------:R-:W-:Y:S01]  /*77e0*/  FMUL.FTZ R37, R188.reuse, R17 ;  /* 0x00000011bc257220 */ /* 0x040fe20000410000 */
[----:B------:R-:W-:Y:S01]  /*77f0*/  FMUL.FTZ R38, R188, R18 ;  /* 0x00000012bc267220 */ /* 0x000fe20000410000 */
[----:B------:R-:W-:Y:S01]  /*7800*/  FFMA.FTZ R24, R24, R89, R88 ;  /* 0x0000005918187223 */ /* 0x000fe20000010058 */
[----:B------:R-:W-:Y:S02]  /*7810*/  HADD2.F32 R89, -RZ, R177.H0_H0 ;  /* 0x200000b1ff597230 */ /* 0x000fe40000004100 */
[C---:B------:R-:W-:Y:S01]  /*7820*/  FMUL.FTZ R39, R188.reuse, R19 ;  /* 0x00000013bc277220 */ /* 0x040fe20000410000 */
[----:B------:R-:W-:Y:S02]  /*7830*/  HADD2.F32 R88, -RZ, R217.H0_H0 ;  /* 0x200000d9ff587230 */ /* 0x000fe40000004100 */
[----:B------:R-:W-:Y:S01]  /*7840*/  FMUL.FTZ R245, R188, R29 ;  /* 0x0000001dbcf57220 */ /* 0x000fe20000410000 */
[----:B------:R-:W-:-:S02]  /*7850*/  HADD2.F32 R17, -RZ, R178.H1_H1 ;  /* 0x300000b2ff117230 */ /* 0x000fc40000004100 */
[----:B------:R-:W-:Y:S01]  /*7860*/  FMUL.FTZ R243, R188, R31 ;  /* 0x0000001fbcf37220 */ /* 0x000fe20000410000 */
[----:B------:R-:W-:Y:S02]  /*7870*/  HADD2.F32 R19, -RZ, R178.H0_H0 ;  /* 0x200000b2ff137230 */ /* 0x000fe40000004100 */
[----:B------:R-:W-:Y:S01]  /*7880*/  FFMA.FTZ R25, R25, R89, R88 ;  /* 0x0000005919197223 */ /* 0x000fe20000010058 */
[----:B------:R-:W-:Y:S02]  /*7890*/  HADD2.F32 R89, -RZ, R176.H1_H1 ;  /* 0x300000b0ff597230 */ /* 0x000fe40000004100 */
[----:B------:R-:W-:Y:S01]  /*78a0*/  FFMA.FTZ R14, R244, R17, R14 ;  /* 0x00000011f40e7223 */ /* 0x000fe2000001000e */
[----:B------:R-:W-:Y:S02]  /*78b0*/  HADD2.F32 R88, -RZ, R127.H0_H0 ;  /* 0x2000007fff587230 */ /* 0x000fe40000004100 */
[----:B------:R-:W-:Y:S01]  /*78c0*/  FFMA.FTZ R15, R243, R16, R15 ;  /* 0x00000010f30f7223 */ /* 0x000fe2000001000f */
[----:B------:R-:W-:-:S02]  /*78d0*/  HADD2.F32 R18, -RZ, R179.H0_H0 ;  /* 0x200000b3ff127230 */ /* 0x000fc40000004100 */
[C---:B------:R-:W-:Y:S01]  /*78e0*/  FADD.FTZ R40, -R189.reuse, R40 ;  /* 0x00000028bd287221 */ /* 0x040fe20000010100 */
[----:B------:R-:W-:Y:S02]  /*78f0*/  HADD2.F32 R17, -RZ, R219.H0_H0 ;  /* 0x200000dbff117230 */ /* 0x000fe40000004100 */
[----:B------:R-:W-:Y:S01]  /*7900*/  FFMA.FTZ R26, R26, R89, R88 ;  /* 0x000000591a1a7223 */ /* 0x000fe20000010058 */
[----:B------:R-:W-:Y:S02]  /*7910*/  HADD2.F32 R89, -RZ, R177.H1_H1 ;  /* 0x300000b1ff597230 */ /* 0x000fe40000004100 */
[----:B------:R-:W-:Y:S01]  /*7920*/  FADD.FTZ R20, -R189, R20 ;  /* 0x00000014bd147221 */ /* 0x000fe20000010100 */
[----:B------:R-:W-:Y:S02]  /*7930*/  HADD2.F32 R88, -RZ, R217.H1_H1 ;  /* 0x300000d9ff587230 */ /* 0x000fe40000004100 */
[----:B------:R-:W-:Y:S01]  /*7940*/  FMUL.FTZ R90, R188, R40 ;  /* 0x00000028bc5a7220 */ /* 0x000fe20000410000 */
[----:B------:R-:W-:-:S02]  /*7950*/  HADD2.F32 R16, -RZ, R122.H0_H0 ;  /* 0x2000007aff107230 */ /* 0x000fc40000004100 */
[C---:B------:R-:W-:Y:S01]  /*7960*/  FMUL.FTZ R40, R188.reuse, R20 ;  /* 0x00000014bc287220 */ /* 0x040fe20000410000 */
[----:B------:R-:W-:Y:S01]  /*7970*/  FADD.FTZ R76, -R189, R76 ;  /* 0x0000004cbd4c7221 */ /* 0x000fe20000010100 */
[----:B------:R-:W-:Y:S01]  /*7980*/  FFMA.FTZ R27, R27, R89, R88 ;  /* 0x000000591b1b7223 */ /* 0x000fe20000010058 */
[C---:B------:R-:W-:Y:S01]  /*7990*/  FMUL.FTZ R88, R188.reuse, R42 ;  /* 0x0000002abc587220 */ /* 0x040fe20000410000 */
[C---:B------:R-:W-:Y:S01]  /*79a0*/  FMUL.FTZ R89, R188.reuse, R41 ;  /* 0x00000029bc597220 */ /* 0x040fe20000410000 */
[C---:B------:R-:W-:Y:S01]  /*79b0*/  FMUL.FTZ R42, R188.reuse, R22 ;  /* 0x00000016bc2a7220 */ /* 0x040fe20000410000 */
[----:B------:R-:W-:Y:S01]  /*79c0*/  FMUL.FTZ R41, R188, R21 ;  /* 0x00000015bc297220 */ /* 0x000fe20000410000 */
[----:B------:R0:W-:Y:S01]  /*79d0*/  STG.E.128 desc[UR6][R12.64], R24 ;  /* 0x000000180c007986 */ /* 0x0001e2000c101d06 */
[----:B------:R-:W-:Y:S02]  /*79e0*/  HADD2.F32 R22, -RZ, R181.H0_H0 ;  /* 0x200000b5ff167230 */ /* 0x000fe40000004100 */
[----:B------:R-:W-:Y:S01]  /*79f0*/  FADD.FTZ R77, -R189, R77 ;  /* 0x0000004dbd4d7221 */ /* 0x000fe20000010100 */
[----:B------:R-:W-:-:S02]  /*7a00*/  HADD2.F32 R21, -RZ, R180.H1_H1 ;  /* 0x300000b4ff157230 */ /* 0x000fc40000004100 */
[C---:B------:R-:W-:Y:S01]  /*7a10*/  FMUL.FTZ R28, R188.reuse, R76 ;  /* 0x0000004cbc1c7220 */ /* 0x040fe20000410000 */
[----:B------:R-:W-:Y:S02]  /*7a20*/  HADD2.F32 R20, -RZ, R181.H1_H1 ;  /* 0x300000b5ff147230 */ /* 0x000fe40000004100 */
[----:B------:R-:W-:Y:S01]  /*7a30*/  FFMA.FTZ R17, R241, R22, R17 ;  /* 0x00000016f1117223 */ /* 0x000fe20000010011 */
[----:B------:R-:W-:Y:S01]  /*7a40*/  IADD3 R22, PT, PT, R175, 0x40, RZ ;  /* 0x00000040af167810 */ /* 0x000fe20007ffe0ff */
        /* <DEDUP_REMOVED lines=10> */
[----:B0-----:R-:W-:-:S02]  /*7af0*/  HADD2.F32 R12, -RZ, R124.H0_H0 ;  /* 0x2000007cff0c7230 */ /* 0x001fc40000004100 */
[C---:B------:R-:W-:Y:S01]  /*7b00*/  FADD.FTZ R52, -R189.reuse, R52 ;  /* 0x00000034bd347221 */ /* 0x040fe20000010100 */
[----:B------:R-:W-:Y:S02]  /*7b10*/  HADD2.F32 R13, -RZ, R218.H0_H0 ;  /* 0x200000daff0d7230 */ /* 0x000fe40000004100 */
[----:B------:R-:W-:Y:S01]  /*7b20*/  FADD.FTZ R53, -R189, R53 ;  /* 0x00000035bd357221 */ /* 0x000fe20000010100 */
[----:B------:R-:W-:-:S04]  /*7b30*/  IMAD.WIDE.U32 R26, R22, 0x10, R130 ;  /* 0x00000010161a7825 */ /* 0x000fc800078e0082 */
[----:B------:R-:W-:Y:S01]  /*7b40*/  FFMA.FTZ R12, R246, R19, R12 ;  /* 0x00000013f60c7223 */ /* 0x000fe2000001000c */
[----:B------:R-:W-:Y:S01]  /*7b50*/  FADD.FTZ R54, -R189, R54 ;  /* 0x00000036bd367221 */ /* 0x000fe20000010100 */
[----:B------:R-:W-:Y:S01]  /*7b60*/  FFMA.FTZ R13, R245, R18, R13 ;  /* 0x00000012f50d7223 */ /* 0x000fe2000001000d */
[----:B------:R-:W-:Y:S02]  /*7b70*/  HADD2.F32 R19, -RZ, R180.H0_H0 ;  /* 0x200000b4ff137230 */ /* 0x000fe40000004100 */
[C---:B------:R-:W-:Y:S01]  /*7b80*/  FADD.FTZ R55, -R189.reuse, R55 ;  /* 0x00000037bd377221 */ /* 0x040fe20000010100 */
[----:B------:R-:W-:Y:S02]  /*7b90*/  HADD2.F32 R18, -RZ, R123.H0_H0 ;  /* 0x2000007bff127230 */ /* 0x000fe40000004100 */
[----:B------:R-:W-:Y:S01]  /*7ba0*/  FADD.FTZ R56, -R189, R56 ;  /* 0x00000038bd387221 */ /* 0x000fe20000010100 */
[----:B------:R-:W-:Y:S02]  /*7bb0*/  HADD2.F32 R24, -RZ, R182.H0_H0 ;  /* 0x200000b6ff187230 */ /* 0x000fe40000004100 */
[----:B------:R-:W-:Y:S01]  /*7bc0*/  FFMA.FTZ R16, R242, R19, R16 ;  /* 0x00000013f2107223 */ /* 0x000fe20000010010 */
[----:B------:R-:W-:-:S02]  /*7bd0*/  HADD2.F32 R19, -RZ, R219.H1_H1 ;  /* 0x300000dbff137230 */ /* 0x000fc40000004100 */
[----:B------:R-:W-:Y:S01]  /*7be0*/  FFMA.FTZ R18, R240, R21, R18 ;  /* 0x00000015f0127223 */ /* 0x000fe20000010012 */
[----:B------:R-:W-:Y:S01]  /*7bf0*/  IADD3 R21, PT, PT, R175, 0x60, RZ ;  /* 0x00000060af157810 */ /* 0x000fe20007ffe0ff */
[----:B------:R0:W-:Y:S01]  /*7c00*/  STG.E.128 desc[UR6][R26.64], R12 ;  /* 0x0000000c1a007986 */ /* 0x0001e2000c101d06 */
[----:B------:R-:W-:Y:S02]  /*7c10*/  HADD2.F32 R22, -RZ, R183.H0_H0 ;  /* 0x200000b7ff167230 */ /* 0x000fe40000004100 */
[----:B------:R-:W-:Y:S01]  /*7c20*/  FFMA.FTZ R19, R239, R20, R19 ;  /* 0x00000014ef137223 */ /* 0x000fe20000010013 */
[----:B------:R-:W-:Y:S02]  /*7c30*/  HADD2.F32 R20, -RZ, R120.H0_H0 ;  /* 0x20000078ff147230 */ /* 0x000fe40000004100 */
[----:B------:R-:W-:Y:S01]  /*7c40*/  FADD.FTZ R57, -R189, R57 ;  /* 0x00000039bd397221 */ /* 0x000fe20000010100 */
[----:B------:R-:W-:-:S04]  /*7c50*/  IMAD.WIDE.U32 R76, R21, 0x10, R130 ;  /* 0x00000010154c7825 */ /* 0x000fc800078e0082 */
[C---:B------:R-:W-:Y:S01]  /*7c60*/  FADD.FTZ R58, -R189.reuse, R58 ;  /* 0x0000003abd3a7221 */ /* 0x040fe20000010100 */
[C---:B------:R-:W-:Y:S01]  /*7c70*/  FADD.FTZ R59, -R189.reuse, R59 ;  /* 0x0000003bbd3b7221 */ /* 0x040fe20000010100 */
[C---:B------:R-:W-:Y:S01]  /*7c80*/  FADD.FTZ R60, -R189.reuse, R60 ;  /* 0x0000003cbd3c7221 */ /* 0x040fe20000010100 */
[----:B------:R-:W-:Y:S01]  /*7c90*/  HADD2.F32 R21, -RZ, R220.H0_H0 ;  /* 0x200000dcff157230 */ /* 0x000fe20000004100 */
[----:B------:R1:W-:Y:S01]  /*7ca0*/  STG.E.128 desc[UR6][R76.64], R16 ;  /* 0x000000104c007986 */ /* 0x0003e2000c101d06 */
[C---:B------:R-:W-:Y:S01]  /*7cb0*/  FADD.FTZ R61, -R189.reuse, R61 ;  /* 0x0000003dbd3d7221 */ /* 0x040fe20000010100 */
[C---:B------:R-:W-:Y:S01]  /*7cc0*/  FADD.FTZ R62, -R189.reuse, R62 ;  /* 0x0000003ebd3e7221 */ /* 0x040fe20000010100 */
[C---:B------:R-:W-:Y:S01]  /*7cd0*/  FADD.FTZ R63, -R189.reuse, R63 ;  /* 0x0000003fbd3f7221 */ /* 0x040fe20000010100 */
[C---:B------:R-:W-:Y:S01]  /*7ce0*/  FADD.FTZ R64, -R189.reuse, R64 ;  /* 0x00000040bd407221 */ /* 0x040fe20000010100 */
[C---:B------:R-:W-:Y:S01]  /*7cf0*/  FADD.FTZ R65, -R189.reuse, R65 ;  /* 0x00000041bd417221 */ /* 0x040fe20000010100 */
[C---:B------:R-:W-:Y:S01]  /*7d00*/  FADD.FTZ R66, -R189.reuse, R66 ;  /* 0x00000042bd427221 */ /* 0x040fe20000010100 */
[----:B------:R-:W-:Y:S01]  /*7d10*/  FADD.FTZ R67, -R189, R67 ;  /* 0x00000043bd437221 */ /* 0x000fe20000010100 */
[----:B0-----:R-:W-:Y:S01]  /*7d20*/  FFMA.FTZ R12, R238, R24, R20 ;  /* 0x00000018ee0c7223 */ /* 0x001fe20000010014 */
[----:B------:R-:W-:-:S02]  /*7d30*/  HADD2.F32 R24, -RZ, R182.H1_H1 ;  /* 0x300000b6ff187230 */ /* 0x000fc40000004100 */
[----:B------:R-:W-:Y:S01]  /*7d40*/  FFMA.FTZ R13, R237, R22, R21 ;  /* 0x00000016ed0d7223 */ /* 0x000fe20000010015 */
[----:B------:R-:W-:Y:S02]  /*7d50*/  HADD2.F32 R14, -RZ, R121.H0_H0 ;  /* 0x20000079ff0e7230 */ /* 0x000fe40000004100 */
[C---:B------:R-:W-:Y:S01]  /*7d60*/  FADD.FTZ R68, -R189.reuse, R68 ;  /* 0x00000044bd447221 */ /* 0x040fe20000010100 */
[--C-:B------:R-:W-:Y:S02]  /*7d70*/  HADD2.F32 R21, -RZ, R184.reuse.H0_H0 ;  /* 0x200000b8ff157230 */ /* 0x100fe40000004100 */
[C---:B------:R-:W-:Y:S01]  /*7d80*/  FADD.FTZ R69, -R189.reuse, R69 ;  /* 0x00000045bd457221 */ /* 0x040fe20000010100 */
[----:B------:R-:W-:Y:S02]  /*7d90*/  HADD2.F32 R20, -RZ, R185.H0_H0 ;  /* 0x200000b9ff147230 */ /* 0x000fe40000004100 */
[C---:B------:R-:W-:Y:S01]  /*7da0*/  FADD.FTZ R70, -R189.reuse, R70 ;  /* 0x00000046bd467221 */ /* 0x040fe20000010100 */
[----:B------:R-:W-:Y:S01]  /*7db0*/  FADD.FTZ R71, -R189, R71 ;  /* 0x00000047bd477221 */ /* 0x000fe20000010100 */
[----:B-1----:R-:W-:-:S02]  /*7dc0*/  HADD2.F32 R19, -RZ, R184.H1_H1 ;  /* 0x300000b8ff137230 */ /* 0x002fc40000004100 */
[C---:B------:R-:W-:Y:S01]  /*7dd0*/  FADD.FTZ R72, -R189.reuse, R72 ;  /* 0x00000048bd487221 */ /* 0x040fe20000010100 */
[----:B------:R-:W-:Y:S02]  /*7de0*/  HADD2.F32 R18, -RZ, R119.H0_H0 ;  /* 0x20000077ff127230 */ /* 0x000fe40000004100 */
[C---:B------:R-:W-:Y:S01]  /*7df0*/  FADD.FTZ R73, -R189.reuse, R73 ;  /* 0x00000049bd497221 */ /* 0x040fe20000010100 */
[----:B------:R-:W-:Y:S02]  /*7e00*/  HADD2.F32 R16, -RZ, R118.H0_H0 ;  /* 0x20000076ff107230 */ /* 0x000fe40000004100 */
[C---:B------:R-:W-:Y:S01]  /*7e10*/  FADD.FTZ R74, -R189.reuse, R74 ;  /* 0x0000004abd4a7221 */ /* 0x040fe20000010100 */
[----:B------:R-:W-:Y:S02]  /*7e20*/  HADD2.F32 R17, -RZ, R221.H0_H0 ;  /* 0x200000ddff117230 */ /* 0x000fe40000004100 */
        /* <DEDUP_REMOVED lines=15> */
[----:B------:R-:W-:Y:S01]  /*7f20*/  FADD.FTZ R189, -R189, R23 ;  /* 0x00000017bdbd7221 */ /* 0x000fe20000010100 */
        /* <DEDUP_REMOVED lines=8> */
[----:B------:R-:W-:Y:S01]  /*7fb0*/  FFMA.FTZ R15, R91, R22, R15 ;  /* 0x000000165b0f7223 */ /* 0x000fe2000001000f */
[----:B------:R-:W-:Y:S02]  /*7fc0*/  HADD2.F32 R47, -RZ, R186.H0_H0 ;  /* 0x200000baff2f7230 */ /* 0x000fe40000004100 */
[----:B------:R-:W-:Y:S01]  /*7fd0*/  FFMA.FTZ R19, R43, R76, R19 ;  /* 0x0000004c2b137223 */ /* 0x000fe20000010013 */
[----:B------:R-:W-:Y:S02]  /*7fe0*/  HADD2.F32 R20, -RZ, R116.H0_H0 ;  /* 0x20000074ff147230 */ /* 0x000fe40000004100 */
[----:B------:R-:W-:Y:S01]  /*7ff0*/  FMUL.FTZ R44, R188, R44 ;  /* 0x0000002cbc2c7220 */ /* 0x000fe20000410000 */
[----:B------:R-:W-:-:S02]  /*8000*/  HADD2.F32 R27, -RZ, R187.H0_H0 ;  /* 0x200000bbff1b7230 */ /* 0x000fc40000004100 */
[C---:B------:R-:W-:Y:S01]  /*8010*/  FMUL.FTZ R45, R188.reuse, R45 ;  /* 0x0000002dbc2d7220 */ /* 0x040fe20000410000 */
[----:B------:R-:W-:Y:S02]  /*8020*/  HADD2.F32 R21, -RZ, R222.H0_H0 ;  /* 0x200000deff157230 */ /* 0x000fe40000004100 */
[----:B------:R-:W-:Y:S01]  /*8030*/  FFMA.FTZ R23, R23, R25, R24 ;  /* 0x0000001917177223 */ /* 0x000fe20000010018 */
[----:B------:R-:W-:Y:S01]  /*8040*/  HADD2.F32 R26, -RZ, R186.H1_H1 ;  /* 0x300000baff1a7230 */ /* 0x000fe20000004100 */
[C---:B------:R-:W-:Y:S01]  /*8050*/  IADD3 R43, PT, PT, R175.reuse, 0x80, RZ ;  /* 0x00000080af2b7810 */ /* 0x040fe20007ffe0ff */
[----:B------:R-:W-:Y:S02]  /*8060*/  HADD2.F32 R22, -RZ, R117.H0_H0 ;  /* 0x20000075ff167230 */ /* 0x000fe40000004100 */
[----:B------:R-:W-:Y:S01]  /*8070*/  FMUL.FTZ R46, R188, R46 ;  /* 0x0000002ebc2e7220 */ /* 0x000fe20000410000 */
[----:B------:R-:W-:Y:S01]  /*8080*/  IADD3 R25, PT, PT, R175, 0xa0, RZ ;  /* 0x000000a0af197810 */ /* 0x000fe20007ffe0ff */
[----:B------:R-:W-:Y:S01]  /*8090*/  FFMA.FTZ R20, R44, R47, R20 ;  /* 0x0000002f2c147223 */ /* 0x000fe20000010014 */
[----:B------:R-:W-:Y:S01]  /*80a0*/  FFMA.FTZ R21, R45, R27, R21 ;  /* 0x0000001b2d157223 */ /* 0x000fe20000010015 */
[----:B------:R-:W-:Y:S01]  /*80b0*/  FFMA.FTZ R22, R46, R26, R22 ;  /* 0x0000001a2e167223 */ /* 0x000fe20000010016 */
[----:B------:R-:W-:Y:S01]  /*80c0*/  IMAD.WIDE.U32 R44, R43, 0x10, R130 ;  /* 0x000000102b2c7825 */ /* 0x000fe200078e0082 */
[----:B------:R-:W-:-:S03]  /*80d0*/  IADD3 R24, PT, PT, R175, 0xc0, RZ ;  /* 0x000000c0af187810 */ /* 0x000fc60007ffe0ff */
[C---:B------:R-:W-:Y:S01]  /*80e0*/  FMUL.FTZ R54, R188.reuse, R54 ;  /* 0x00000036bc367220 */ /* 0x040fe20000410000 */
[C---:B------:R-:W-:Y:S01]  /*80f0*/  FMUL.FTZ R48, R188.reuse, R48 ;  /* 0x00000030bc307220 */ /* 0x040fe20000410000 */
[--C-:B------:R-:W-:Y:S01]  /*8100*/  IMAD.WIDE.U32 R46, R25, 0x10, R130.reuse ;  /* 0x00000010192e7825 */ /* 0x100fe200078e0082 */
[----:B------:R0:W-:Y:S03]  /*8110*/  STG.E.128 desc[UR6][R44.64], R12 ;  /* 0x0000000c2c007986 */ /* 0x0001e6000c101d06 */
[C---:B------:R-:W-:Y:S01]  /*8120*/  FMUL.FTZ R49, R188.reuse, R49 ;  /* 0x00000031bc317220 */ /* 0x040fe20000410000 */
[----:B------:R-:W-:Y:S01]  /*8130*/  FMUL.FTZ R50, R188, R50 ;  /* 0x00000032bc327220 */ /* 0x000fe20000410000 */
[----:B------:R-:W-:Y:S01]  /*8140*/  IMAD.WIDE.U32 R76, R24, 0x10, R130 ;  /* 0x00000010184c7825 */ /* 0x000fe200078e0082 */
[----:B------:R1:W-:Y:S03]  /*8150*/  STG.E.128 desc[UR6][R46.64], R16 ;  /* 0x000000102e007986 */ /* 0x0003e6000c101d06 */
[C---:B------:R-:W-:Y:S01]  /*8160*/  FMUL.FTZ R51, R188.reuse, R51 ;  /* 0x00000033bc337220 */ /* 0x040fe20000410000 */
[----:B------:R-:W-:Y:S01]  /*8170*/  FMUL.FTZ R52, R188, R52 ;  /* 0x00000034bc347220 */ /* 0x000fe20000410000 */
[----:B------:R-:W-:Y:S01]  /*8180*/  HADD2.F32 R27, -RZ, R190.H0_H0 ;  /* 0x200000beff1b7230 */ /* 0x000fe20000004100 */
[----:B------:R2:W-:Y:S01]  /*8190*/  STG.E.128 desc[UR6][R76.64], R20 ;  /* 0x000000144c007986 */ /* 0x0005e2000c101d06 */
[----:B------:R-:W-:-:S02]  /*81a0*/  HADD2.F32 R26, -RZ, R114.H0_H0 ;  /* 0x20000072ff1a7230 */ /* 0x000fc40000004100 */
[C---:B------:R-:W-:Y:S01]  /*81b0*/  FMUL.FTZ R53, R188.reuse, R53 ;  /* 0x00000035bc357220 */ /* 0x040fe20000410000 */
[----:B------:R-:W-:Y:S02]  /*81c0*/  HADD2.F32 R25, -RZ, R191.H0_H0 ;  /* 0x200000bfff197230 */ /* 0x000fe40000004100 */
[C---:B------:R-:W-:Y:S01]  /*81d0*/  FMUL.FTZ R55, R188.reuse, R55 ;  /* 0x00000037bc377220 */ /* 0x040fe20000410000 */
[----:B------:R-:W-:Y:S02]  /*81e0*/  HADD2.F32 R24, -RZ, R223.H0_H0 ;  /* 0x200000dfff187230 */ /* 0x000fe40000004100 */
[C---:B------:R-:W-:Y:S01]  /*81f0*/  FMUL.FTZ R56, R188.reuse, R56 ;  /* 0x00000038bc387220 */ /* 0x040fe20000410000 */
[----:B------:R-:W-:Y:S02]  /*8200*/  HADD2.F32 R43, -RZ, R193.H1_H1 ;  /* 0x300000c1ff2b7230 */ /* 0x000fe40000004100 */
[C---:B------:R-:W-:Y:S01]  /*8210*/  FMUL.FTZ R57, R188.reuse, R57 ;  /* 0x00000039bc397220 */ /* 0x040fe20000410000 */
[----:B------:R-:W-:Y:S01]  /*8220*/  FMUL.FTZ R58, R188, R58 ;  /* 0x0000003abc3a7220 */ /* 0x000fe20000410000 */
[----:B0-----:R-:W-:Y:S01]  /*8230*/  HADD2.F32 R14, -RZ, R115.H0_H0 ;  /* 0x20000073ff0e7230 */ /* 0x001fe20000004100 */
[----:B------:R-:W-:Y:S01]  /*8240*/  IADD3 R45, PT, PT, R175, 0xe0, RZ ;  /* 0x000000e0af2d7810 */ /* 0x000fe20007ffe0ff */
[----:B------:R-:W-:-:S02]  /*8250*/  HADD2.F32 R15, -RZ, R223.H1_H1 ;  /* 0x300000dfff0f7230 */ /* 0x000fc40000004100 */
[----:B------:R-:W-:Y:S01]  /*8260*/  FFMA.FTZ R12, R48, R27, R26 ;  /* 0x0000001b300c7223 */ /* 0x000fe2000001001a */
[----:B-1----:R-:W-:Y:S02]  /*8270*/  HADD2.F32 R19, -RZ, R192.H1_H1 ;  /* 0x300000c0ff137230 */ /* 0x002fe40000004100 */
[----:B------:R-:W-:Y:S01]  /*8280*/  FFMA.FTZ R13, R49, R25, R24 ;  /* 0x00000019310d7223 */ /* 0x000fe20000010018 */
[----:B------:R-:W-:Y:S01]  /*8290*/  HADD2.F32 R18, -RZ, R113.H0_H0 ;  /* 0x20000071ff127230 */ /* 0x000fe20000004100 */
[----:B------:R-:W-:Y:S01]  /*82a0*/  IADD3 R44, PT, PT, R175, 0x100, RZ ;  /* 0x00000100af2c7810 */ /* 0x000fe20007ffe0ff */
[----:B--2---:R-:W-:Y:S02]  /*82b0*/  HADD2.F32 R23, -RZ, R190.H1_H1 ;  /* 0x300000beff177230 */ /* 0x004fe40000004100 */
        /* <DEDUP_REMOVED lines=15> */
[----:B------:R-:W-:Y:S02]  /*83b0*/  HADD2.F32 R20, -RZ, R110.H0_H0 ;  /* 0x2000006eff147230 */ /* 0x000fe40000004100 */
[----:B------:R-:W-:Y:S01]  /*83c0*/  FFMA.FTZ R19, R55, R43, R19 ;  /* 0x0000002b37137223 */ /* 0x000fe20000010013 */
[----:B------:R-:W-:Y:S01]  /*83d0*/  HADD2.F32 R26, -RZ, R195.H0_H0 ;  /* 0x200000c3ff1a7230 */ /* 0x000fe20000004100 */
[----:B------:R-:W-:Y:S01]  /*83e0*/  IADD3 R43, PT, PT, R175, 0x120, RZ ;  /* 0x00000120af2b7810 */ /* 0x000fe20007ffe0ff */
[----:B------:R-:W-:Y:S02]  /*83f0*/  HADD2.F32 R21, -RZ, R225.H0_H0 ;  /* 0x200000e1ff157230 */ /* 0x000fe40000004100 */
[----:B------:R-:W-:Y:S01]  /*8400*/  FFMA.FTZ R20, R56, R27, R20 ;  /* 0x0000001b38147223 */ /* 0x000fe20000010014 */
[----:B------:R-:W-:-:S02]  /*8410*/  HADD2.F32 R25, -RZ, R194.H1_H1 ;  /* 0x300000c2ff197230 */ /* 0x000fc40000004100 */
[----:B------:R-:W-:Y:S01]  /*8420*/  FMUL.FTZ R61, R188, R61 ;  /* 0x0000003dbc3d7220 */ /* 0x000fe20000410000 */
[----:B------:R-:W-:Y:S02]  /*8430*/  HADD2.F32 R22, -RZ, R111.H0_H0 ;  /* 0x2000006fff167230 */ /* 0x000fe40000004100 */
[----:B------:R-:W-:Y:S01]  /*8440*/  FFMA.FTZ R21, R57, R26, R21 ;  /* 0x0000001a39157223 */ /* 0x000fe20000010015 */
[----:B------:R-:W-:Y:S01]  /*8450*/  HADD2.F32 R24, -RZ, R195.H1_H1 ;  /* 0x300000c3ff187230 */ /* 0x000fe20000004100 */
[----:B------:R-:W-:Y:S01]  /*8460*/  IADD3 R26, PT, PT, R175, 0x200, RZ ;  /* 0x00000200af1a7810 */ /* 0x000fe20007ffe0ff */
[----:B------:R-:W-:Y:S02]  /*8470*/  HADD2.F32 R23, -RZ, R225.H1_H1 ;  /* 0x300000e1ff177230 */ /* 0x000fe40000004100 */
[----:B------:R-:W-:Y:S01]  /*8480*/  FFMA.FTZ R22, R58, R25, R22 ;  /* 0x000000193a167223 */ /* 0x000fe20000010016 */
[----:B------:R-:W-:Y:S01]  /*8490*/  IMAD.WIDE.U32 R48, R45, 0x10, R130 ;  /* 0x000000102d307825 */ /* 0x000fe200078e0082 */
[----:B------:R-:W-:-:S03]  /*84a0*/  IADD3 R27, PT, PT, R175, 0x1e0, RZ ;  /* 0x000001e0af1b7810 */ /* 0x000fc60007ffe0ff */
[----:B------:R-:W-:Y:S01]  /*84b0*/  FMUL.FTZ R62, R188, R62 ;  /* 0x0000003ebc3e7220 */ /* 0x000fe20000410000 */
[----:B------:R-:W-:Y:S01]  /*84c0*/  FFMA.FTZ R23, R59, R24, R23 ;  /* 0x000000183b177223 */ /* 0x000fe20000010017 */
[--C-:B------:R-:W-:Y:S01]  /*84d0*/  IMAD.WIDE.U32 R50, R44, 0x10, R130.reuse ;  /* 0x000000102c327825 */ /* 0x100fe200078e0082 */
[----:B------:R0:W-:Y:S01]  /*84e0*/  STG.E.128 desc[UR6][R48.64], R12 ;  /* 0x0000000c30007986 */ /* 0x0001e2000c101d06 */
[----:B------:R-:W-:Y:S02]  /*84f0*/  IADD3 R25, PT, PT, R175, 0x220, RZ ;  /* 0x00000220af197810 */ /* 0x000fe40007ffe0ff */
[C---:B------:R-:W-:Y:S01]  /*8500*/  FMUL.FTZ R63, R188.reuse, R63 ;  /* 0x0000003fbc3f7220 */ /* 0x040fe20000410000 */
[--C-:B------:R-:W-:Y:S01]  /*8510*/  IMAD.WIDE.U32 R54, R43, 0x10, R130.reuse ;  /* 0x000000102b367825 */ /* 0x100fe200078e0082 */
[----:B------:R1:W-:Y:S01]  /*8520*/  STG.E.128 desc[UR6][R50.64], R16 ;  /* 0x0000001032007986 */ /* 0x0003e2000c101d06 */
[C---:B------:R-:W-:Y:S02]  /*8530*/  IADD3 R24, PT, PT, R175.reuse, 0x240, RZ ;  /* 0x00000240af187810 */ /* 0x040fe40007ffe0ff */
[----:B------:R-:W-:Y:S01]  /*8540*/  FMUL.FTZ R65, R188, R65 ;  /* 0x00000041bc417220 */ /* 0x000fe20000410000 */
[--C-:B------:R-:W-:Y:S01]  /*8550*/  IMAD.WIDE.U32 R46, R26, 0x10, R130.reuse ;  /* 0x000000101a2e7825 */ /* 0x100fe200078e0082 */
[----:B------:R2:W-:Y:S03]  /*8560*/  STG.E.128 desc[UR6][R54.64], R20 ;  /* 0x0000001436007986 */ /* 0x0005e6000c101d06 */
[C---:B------:R-:W-:Y:S01]  /*8570*/  FMUL.FTZ R68, R188.reuse, R68 ;  /* 0x00000044bc447220 */ /* 0x040fe20000410000 */
[----:B------:R-:W-:Y:S01]  /*8580*/  FMUL.FTZ R69, R188, R69 ;  /* 0x00000045bc457220 */ /* 0x000fe20000410000 */
[----:B------:R-:W-:Y:S01]  /*8590*/  HADD2.F32 R26, -RZ, R199.H0_H0 ;  /* 0x200000c7ff1a7230 */ /* 0x000fe20000004100 */
[----:B------:R-:W-:Y:S01]  /*85a0*/  IADD3 R236, PT, PT, R175, 0x140, RZ ;  /* 0x00000140afec7810 */ /* 0x000fe20007ffe0ff */
[----:B------:R-:W-:Y:S01]  /*85b0*/  IMAD.WIDE.U32 R44, R27, 0x10, R130 ;  /* 0x000000101b2c7825 */ /* 0x000fe200078e0082 */
[----:B------:R-:W-:-:S03]  /*85c0*/  IADD3 R90, PT, PT, R175, 0x160, RZ ;  /* 0x00000160af5a7810 */ /* 0x000fc60007ffe0ff */
[C---:B------:R-:W-:Y:S01]  /*85d0*/  FMUL.FTZ R66, R188.reuse, R66 ;  /* 0x00000042bc427220 */ /* 0x040fe20000410000 */
[----:B------:R-:W-:Y:S01]  /*85e0*/  FMUL.FTZ R67, R188, R67 ;  /* 0x00000043bc437220 */ /* 0x000fe20000410000 */
[----:B------:R-:W-:-:S04]  /*85f0*/  IMAD.WIDE.U32 R52, R25, 0x10, R130 ;  /* 0x0000001019347825 */ /* 0x000fc800078e0082 */
[C---:B------:R-:W-:Y:S01]  /*8600*/  FMUL.FTZ R74, R188.reuse, R74 ;  /* 0x0000004abc4a7220 */ /* 0x040fe20000410000 */
[C---:B------:R-:W-:Y:S01]  /*8610*/  IADD3 R88, PT, PT, R175.reuse, 0x180, RZ ;  /* 0x00000180af587810 */ /* 0x040fe20007ffe0ff */
[C---:B------:R-:W-:Y:S01]  /*8620*/  FMUL.FTZ R70, R188.reuse, R70 ;  /* 0x00000046bc467220 */ /* 0x040fe20000410000 */
[----:B0-----:R-:W-:Y:S02]  /*8630*/  HADD2.F32 R12, -RZ, R108.H0_H0 ;  /* 0x2000006cff0c7230 */ /* 0x001fe40000004100 */
[C---:B------:R-:W-:Y:S01]  /*8640*/  FMUL.FTZ R71, R188.reuse, R71 ;  /* 0x00000047bc477220 */ /* 0x040fe20000410000 */
[----:B-1----:R-:W-:Y:S02]  /*8650*/  HADD2.F32 R17, -RZ, R198.H0_H0 ;  /* 0x200000c6ff117230 */ /* 0x002fe40000004100 */
[----:B------:R-:W-:Y:S01]  /*8660*/  FMUL.FTZ R30, R188, R78 ;  /* 0x0000004ebc1e7220 */ /* 0x000fe20000410000 */
[----:B------:R-:W-:Y:S01]  /*8670*/  HADD2.F32 R16, -RZ, R106.H0_H0 ;  /* 0x2000006aff107230 */ /* 0x000fe20000004100 */
[----:B------:R-:W-:Y:S01]  /*8680*/  IADD3 R78, PT, PT, R175, 0x1a0, RZ ;  /* 0x000001a0af4e7810 */ /* 0x000fe20007ffe0ff */
[----:B--2---:R-:W-:-:S02]  /*8690*/  HADD2.F32 R21, -RZ, R196.H0_H0 ;  /* 0x200000c4ff157230 */ /* 0x004fc40000004100 */
[----:B------:R-:W-:Y:S01]  /*86a0*/  FMUL.FTZ R72, R188, R72 ;  /* 0x00000048bc487220 */ /* 0x000fe20000410000 */
[----:B------:R-:W-:Y:S02]  /*86b0*/  HADD2.F32 R20, -RZ, R197.H0_H0 ;  /* 0x200000c5ff147230 */ /* 0x000fe40000004100 */
[----:B------:R-:W-:Y:S01]  /*86c0*/  FFMA.FTZ R16, R64, R17, R16 ;  /* 0x0000001140107223 */ /* 0x000fe20000010010 */
[----:B------:R-:W-:Y:S02]  /*86d0*/  HADD2.F32 R13, -RZ, R226.H0_H0 ;  /* 0x200000e2ff0d7230 */ /* 0x000fe40000004100 */
[----:B------:R-:W-:Y:S01]  /*86e0*/  FFMA.FTZ R12, R60, R21, R12 ;  /* 0x000000153c0c7223 */ /* 0x000fe2000001000c */
[----:B------:R-:W-:Y:S02]  /*86f0*/  HADD2.F32 R19, -RZ, R196.H1_H1 ;  /* 0x300000c4ff137230 */ /* 0x000fe40000004100 */
[----:B------:R-:W-:Y:S01]  /*8700*/  FMUL.FTZ R73, R188, R73 ;  /* 0x00000049bc497220 */ /* 0x000fe20000410000 */
        /* <DEDUP_REMOVED lines=16> */
[----:B------:R-:W-:-:S04]  /*8810*/  IMAD.WIDE.U32 R58, R24, 0x10, R130 ;  /* 0x00000010183a7825 */ /* 0x000fc800078e0082 */
[C---:B------:R-:W-:Y:S01]  /*8820*/  FMUL.FTZ R84, R188.reuse, R84 ;  /* 0x00000054bc547220 */ /* 0x040fe20000410000 */
[----:B------:R-:W-:Y:S01]  /*8830*/  IADD3 R76, PT, PT, R175, 0x1c0, RZ ;  /* 0x000001c0af4c7810 */ /* 0x000fe20007ffe0ff */
[----:B------:R-:W-:Y:S01]  /*8840*/  FFMA.FTZ R21, R69, R22, R21 ;  /* 0x0000001645157223 */ /* 0x000fe20000010015 */
[----:B------:R-:W-:Y:S02]  /*8850*/  HADD2.F32 R25, -RZ, R198.H1_H1 ;  /* 0x300000c6ff197230 */ /* 0x000fe40000004100 */
[C---:B------:R-:W-:Y:S01]  /*8860*/  FMUL.FTZ R80, R188.reuse, R80 ;  /* 0x00000050bc507220 */ /* 0x040fe20000410000 */
[----:B------:R-:W-:Y:S02]  /*8870*/  HADD2.F32 R18, -RZ, R107.H0_H0 ;  /* 0x2000006bff127230 */ /* 0x000fe40000004100 */
[C---:B------:R-:W-:Y:S01]  /*8880*/  FMUL.FTZ R81, R188.reuse, R81 ;  /* 0x00000051bc517220 */ /* 0x040fe20000410000 */
[----:B------:R-:W-:Y:S02]  /*8890*/  HADD2.F32 R24, -RZ, R199.H1_H1 ;  /* 0x300000c7ff187230 */ /* 0x000fe40000004100 */
[----:B------:R-:W-:Y:S01]  /*88a0*/  FMUL.FTZ R83, R188, R83 ;  /* 0x00000053bc537220 */ /* 0x000fe20000410000 */
[----:B------:R-:W-:-:S02]  /*88b0*/  HADD2.F32 R19, -RZ, R227.H1_H1 ;  /* 0x300000e3ff137230 */ /* 0x000fc40000004100 */
[----:B------:R-:W-:Y:S01]  /*88c0*/  FFMA.FTZ R18, R66, R25, R18 ;  /* 0x0000001942127223 */ /* 0x000fe20000010012 */
[----:B------:R-:W-:Y:S02]  /*88d0*/  HADD2.F32 R27, -RZ, R202.H1_H1 ;  /* 0x300000caff1b7230 */ /* 0x000fe40000004100 */
[C---:B------:R-:W-:Y:S01]  /*88e0*/  FMUL.FTZ R85, R188.reuse, R85 ;  /* 0x00000055bc557220 */ /* 0x040fe20000410000 */
        /* <DEDUP_REMOVED lines=10> */
[----:B------:R-:W-:Y:S01]  /*8990*/  IMAD.WIDE.U32 R236, R236, 0x10, R130 ;  /* 0x00000010ecec7825 */ /* 0x000fe200078e0082 */
[----:B------:R-:W-:-:S03]  /*89a0*/  IADD3 R175, PT, PT, R175, 0x260, RZ ;  /* 0x00000260afaf7810 */ /* 0x000fc60007ffe0ff */
[----:B------:R-:W-:Y:S01]  /*89b0*/  FMUL.FTZ R189, R188, R189 ;  /* 0x000000bdbcbd7220 */ /* 0x000fe20000410000 */
[----:B------:R-:W-:Y:S01]  /*89c0*/  FFMA.FTZ R23, R71, R49, R23 ;  /* 0x0000003147177223 */ /* 0x000fe20000010017 */
[--C-:B------:R-:W-:Y:S01]  /*89d0*/  IMAD.WIDE.U32 R90, R90, 0x10, R130.reuse ;  /* 0x000000105a5a7825 */ /* 0x100fe200078e0082 */
[----:B------:R-:W-:Y:S03]  /*89e0*/  STG.E.128 desc[UR6][R236.64], R12 ;  /* 0x0000000cec007986 */ /* 0x000fe6000c101d06 */
[----:B------:R-:W-:Y:S01]  /*89f0*/  IMAD.WIDE.U32 R88, R88, 0x10, R130 ;  /* 0x0000001058587825 */ /* 0x000fe200078e0082 */
[----:B------:R0:W-:Y:S03]  /*8a00*/  STG.E.128 desc[UR6][R90.64], R16 ;  /* 0x000000105a007986 */ /* 0x0001e6000c101d06 */
[----:B------:R-:W-:Y:S01]  /*8a10*/  HADD2.F32 R48, -RZ, R202.H0_H0 ;  /* 0x200000caff307230 */ /* 0x000fe20000004100 */
[----:B------:R1:W-:Y:S01]  /*8a20*/  STG.E.128 desc[UR6][R88.64], R20 ;  /* 0x0000001458007986 */ /* 0x0003e2000c101d06 */
[----:B------:R-:W-:-:S02]  /*8a30*/  HADD2.F32 R24, -RZ, R102.H0_H0 ;  /* 0x20000066ff187230 */ /* 0x000fc40000004100 */
[----:B------:R-:W-:Y:S02]  /*8a40*/  HADD2.F32 R43, -RZ, R203.H0_H0 ;  /* 0x200000cbff2b7230 */ /* 0x000fe40000004100 */
[----:B------:R-:W-:Y:S02]  /*8a50*/  HADD2.F32 R25, -RZ, R229.H0_H0 ;  /* 0x200000e5ff197230 */ /* 0x000fe40000004100 */
[----:B------:R-:W-:Y:S01]  /*8a60*/  FFMA.FTZ R24, R72, R48, R24 ;  /* 0x0000003048187223 */ /* 0x000fe20000010018 */
[----:B------:R-:W-:Y:S02]  /*8a70*/  HADD2.F32 R57, -RZ, R203.H1_H1 ;  /* 0x300000cbff397230 */ /* 0x000fe40000004100 */
[----:B------:R-:W-:Y:S02]  /*8a80*/  HADD2.F32 R27, -RZ, R229.H1_H1 ;  /* 0x300000e5ff1b7230 */ /* 0x000fe40000004100 */
[----:B------:R-:W-:Y:S01]  /*8a90*/  FFMA.FTZ R25, R73, R43, R25 ;  /* 0x0000002b49197223 */ /* 0x000fe20000010019 */
[----:B------:R-:W-:-:S04]  /*8aa0*/  IMAD.WIDE.U32 R78, R78, 0x10, R130 ;  /* 0x000000104e4e7825 */ /* 0x000fc800078e0082 */
[----:B------:R-:W-:Y:S01]  /*8ab0*/  FFMA.FTZ R27, R75, R57, R27 ;  /* 0x000000394b1b7223 */ /* 0x000fe2000001001b */
[----:B0-----:R-:W-:Y:S02]  /*8ac0*/  HADD2.F32 R19, -RZ, R206.H1_H1 ;  /* 0x300000ceff137230 */ /* 0x001fe40000004100 */
[----:B------:R-:W-:Y:S02]  /*8ad0*/  HADD2.F32 R14, -RZ, R99.H0_H0 ;  /* 0x20000063ff0e7230 */ /* 0x000fe40000004100 */
[----:B------:R-:W-:Y:S01]  /*8ae0*/  HADD2.F32 R17, -RZ, R208.H0_H0 ;  /* 0x200000d0ff117230 */ /* 0x000fe20000004100 */
[----:B------:R0:W-:Y:S01]  /*8af0*/  STG.E.128 desc[UR6][R78.64], R24 ;  /* 0x000000184e007986 */ /* 0x0001e2000c101d06 */
        /* <DEDUP_REMOVED lines=14> */
[----:B-1----:R-:W-:Y:S02]  /*8be0*/  HADD2.F32 R21, -RZ, R206.H0_H0 ;  /* 0x200000ceff157230 */ /* 0x002fe40000004100 */
        /* <DEDUP_REMOVED lines=8> */
[----:B------:R-:W-:-:S04]  /*8c70*/  IMAD.WIDE.U32 R76, R76, 0x10, R130 ;  /* 0x000000104c4c7825 */ /* 0x000fc800078e0082 */
[----:B------:R-:W-:Y:S01]  /*8c80*/  FFMA.FTZ R15, R83, R18, R15 ;  /* 0x00000012530f7223 */ /* 0x000fe2000001000f */
[--C-:B0-----:R-:W-:Y:S01]  /*8c90*/  HADD2.F32 R26, -RZ, R209.reuse.H0_H0 ;  /* 0x200000d1ff1a7230 */ /* 0x101fe20000004100 */
[----:B------:R0:W-:Y:S01]  /*8ca0*/  STG.E.128 desc[UR6][R76.64], R28 ;  /* 0x0000001c4c007986 */ /* 0x0001e2000c101d06 */
[--C-:B------:R-:W-:Y:S02]  /*8cb0*/  HADD2.F32 R17, -RZ, R232.reuse.H0_H0 ;  /* 0x200000e8ff117230 */ /* 0x100fe40000004100 */
[----:B------:R-:W-:Y:S01]  /*8cc0*/  HADD2.F32 R24, -RZ, R209.H1_H1 ;  /* 0x300000d1ff187230 */ /* 0x000fe20000004100 */
[----:B------:R1:W-:Y:S01]  /*8cd0*/  STG.E.128 desc[UR6][R44.64], R12 ;  /* 0x0000000c2c007986 */ /* 0x0003e2000c101d06 */
[----:B------:R-:W-:Y:S02]  /*8ce0*/  HADD2.F32 R19, -RZ, R232.H1_H1 ;  /* 0x300000e8ff137230 */ /* 0x000fe40000004100 */
[----:B------:R-:W-:Y:S01]  /*8cf0*/  FFMA.FTZ R17, R85, R26, R17 ;  /* 0x0000001a55117223 */ /* 0x000fe20000010011 */
[----:B------:R-:W-:-:S02]  /*8d00*/  HADD2.F32 R25, -RZ, R208.H1_H1 ;  /* 0x300000d0ff197230 */ /* 0x000fc40000004100 */
        /* <DEDUP_REMOVED lines=8> */
[----:B0-----:R-:W-:Y:S01]  /*8d90*/  HADD2.F32 R29, -RZ, R212.H0_H0 ;  /* 0x200000d4ff1d7230 */ /* 0x001fe20000004100 */
[----:B------:R1:W-:Y:S01]  /*8da0*/  STG.E.128 desc[UR6][R46.64], R16 ;  /* 0x000000102e007986 */ /* 0x0003e2000c101d06 */
[----:B------:R-:W-:Y:S02]  /*8db0*/  HADD2.F32 R24, -RZ, R92.H0_H0 ;  /* 0x2000005cff187230 */ /* 0x000fe40000004100 */
[----:B------:R-:W-:Y:S01]  /*8dc0*/  FFMA.FTZ R21, R33, R22, R21 ;  /* 0x0000001621157223 */ /* 0x000fe20000010015 */
[----:B------:R-:W-:Y:S02]  /*8dd0*/  HADD2.F32 R27, -RZ, R212.H1_H1 ;  /* 0x300000d4ff1b7230 */ /* 0x000fe40000004100 */
[----:B------:R-:W-:Y:S02]  /*8de0*/  HADD2.F32 R26, -RZ, R93.H0_H0 ;  /* 0x2000005dff1a7230 */ /* 0x000fe40000004100 */
[----:B------:R-:W-:Y:S01]  /*8df0*/  FFMA.FTZ R24, R36, R29, R24 ;  /* 0x0000001d24187223 */ /* 0x000fe20000010018 */
[----:B------:R-:W-:-:S02]  /*8e00*/  HADD2.F32 R31, -RZ, R210.H1_H1 ;  /* 0x300000d2ff1f7230 */ /* 0x000fc40000004100 */
        /* <DEDUP_REMOVED lines=12> */
[----:B------:R1:W-:Y:S01]  /*8ed0*/  STG.E.128 desc[UR6][R52.64], R20 ;  /* 0x0000001434007986 */ /* 0x0003e2000c101d06 */
[----:B------:R-:W-:Y:S02]  /*8ee0*/  HADD2.F32 R28, -RZ, R2.H0_H0 ;  /* 0x20000002ff1c7230 */ /* 0x000fe40000004100 */
[----:B------:R-:W-:Y:S01]  /*8ef0*/  FFMA.FTZ R27, R39, R36, R27 ;  /* 0x00000024271b7223 */ /* 0x000fe2000001001b */
[----:B------:R-:W-:-:S02]  /*8f00*/  HADD2.F32 R34, -RZ, R215.H0_H0 ;  /* 0x200000d7ff227230 */ /* 0x000fc40000004100 */
[----:B------:R-:W-:Y:S02]  /*8f10*/  HADD2.F32 R29, -RZ, R235.H0_H0 ;  /* 0x200000ebff1d7230 */ /* 0x000fe40000004100 */
[----:B------:R-:W-:Y:S01]  /*8f20*/  FFMA.FTZ R28, R40, R35, R28 ;  /* 0x00000023281c7223 */ /* 0x000fe2000001001c */
[----:B------:R-:W-:Y:S01]  /*8f30*/  HADD2.F32 R33, -RZ, R214.H1_H1 ;  /* 0x300000d6ff217230 */ /* 0x000fe20000004100 */
[----:B------:R1:W-:Y:S01]  /*8f40*/  STG.E.128 desc[UR6][R58.64], R24 ;  /* 0x000000183a007986 */ /* 0x0003e2000c101d06 */
[----:B------:R-:W-:Y:S02]  /*8f50*/  HADD2.F32 R30, -RZ, R3.H0_H0 ;  /* 0x20000003ff1e7230 */ /* 0x000fe40000004100 */
[----:B------:R-:W-:Y:S01]  /*8f60*/  FFMA.FTZ R29, R41, R34, R29 ;  /* 0x00000022291d7223 */ /* 0x000fe2000001001d */
[----:B------:R-:W-:Y:S02]  /*8f70*/  HADD2.F32 R32, -RZ, R215.H1_H1 ;  /* 0x300000d7ff207230 */ /* 0x000fe40000004100 */
[----:B------:R-:W-:-:S02]  /*8f80*/  HADD2.F32 R31, -RZ, R235.H1_H1 ;  /* 0x300000ebff1f7230 */ /* 0x000fc40000004100 */
[----:B------:R-:W-:Y:S01]  /*8f90*/  FFMA.FTZ R30, R42, R33, R30 ;  /* 0x000000212a1e7223 */ /* 0x000fe2000001001e */
[----:B------:R-:W-:-:S04]  /*8fa0*/  IMAD.WIDE.U32 R130, R175, 0x10, R130 ;  /* 0x00000010af827825 */ /* 0x000fc800078e0082 */
[----:B------:R-:W-:-:S05]  /*8fb0*/  FFMA.FTZ R31, R189, R32, R31 ;  /* 0x00000020bd1f7223 */ /* 0x000fca000001001f */
[----:B------:R1:W-:Y:S02]  /*8fc0*/  STG.E.128 desc[UR6][R130.64], R28 ;  /* 0x0000001c82007986 */ /* 0x0003e4000c101d06 */
.L_x_70689:
[----:B------:R-:W-:Y:S05]  /*8fd0*/  BSYNC.RECONVERGENT B0 ;  /* 0x0000000000007941 */ /* 0x000fea0003800200 */
.L_x_70688:
[----:B-1----:R-:W1:Y:S02]  /*8fe0*/  LDC.64 R12, c[0x0][0x380] ;  /* 0x0000e000ff0c7b82 */ /* 0x002e640000000a00 */
[----:B-1----:R-:W-:-:S04]  /*8ff0*/  LEA R0, R12, R0, 0x2 ;  /* 0x000000000c007211 */ /* 0x002fc800078e10ff */
[----:B------:R-:W-:-:S13]  /*9000*/  ISETP.GE.AND P0, PT, R0, R13, PT ;  /* 0x0000000d0000720c */ /* 0x000fda0003f06270 */
[----:B------:R-:W-:Y:S05]  /*9010*/  @!P0 BRA `(.L_x_70690) ;  /* 0xffffff8c00008947 */ /* 0x000fea000383ffff */
[----:B------:R-:W-:Y:S05]  /*9020*/  EXIT ;  /* 0x000000000000794d */ /* 0x000fea0003800000 */
.L_x_70687:
        /* <DEDUP_REMOVED lines=8> */
.L_x_70692:
[----:B------:R-:W-:Y:S05]  /*90b0*/  BSYNC B0 ;  /* 0x0000000000007941 */ /* 0x000fea0003800000 */
.L_x_70691:
        /* <DEDUP_REMOVED lines=9> */
.L_x_70693:
[----:B------:R-:W-:Y:S02]  /*9150*/  HFMA2 R236, -RZ, RZ, 0, 2.384185791015625e-07 ;  /* 0x00000004ffec7431 */ /* 0x000fe400000001ff */
[----:B------:R-:W-:Y:S01]  /*9160*/  FADD.FTZ R189, R189, R188 ;  /* 0x000000bcbdbd7221 */ /* 0x000fe20000010000 */
[----:B------:R-:W-:-:S04]  /*9170*/  MOV R188, 0x1f ;  /* 0x0000001f00bc7802 */ /* 0x000fc80000000f00 */
[----:B------:R-:W-:-:S07]  /*9180*/  MOV R241, R189 ;  /* 0x000000bd00f17202 */ /* 0x000fce0000000f00 */
[----:B------:R-:W-:Y:S05]  /*9190*/  WARPSYNC.COLLECTIVE R237, `(.L_x_70694) ;  /* 0x00000000ed087348 */ /* 0x000fea0003c00000 */
[----:B------:R0:W1:Y:S02]  /*91a0*/  SHFL.BFLY P1, R188, R241, R236, R188 ;  /* 0x0c0000ecf1bc7389 */ /* 0x00006400000200bc */
[----:B01----:R-:W-:Y:S05]  /*91b0*/  ENDCOLLECTIVE ;  /* 0x000000000000791b */ /* 0x003fea0003800000 */
.L_x_70694:
[----:B------:R-:W-:Y:S02]  /*91c0*/  HFMA2 R236, -RZ, RZ, 0, 4.76837158203125e-07 ;  /* 0x00000008ffec7431 */ /* 0x000fe400000001ff */
[----:B------:R-:W-:Y:S01]  /*91d0*/  FADD.FTZ R189, R189, R188 ;  /* 0x000000bcbdbd7221 */ /* 0x000fe20000010000 */
[----:B------:R-:W-:-:S04]  /*91e0*/  MOV R188, 0x1f ;  /* 0x0000001f00bc7802 */ /* 0x000fc80000000f00 */
[----:B------:R-:W-:-:S07]  /*91f0*/  MOV R241, R189 ;  /* 0x000000bd00f17202 */ /* 0x000fce0000000f00 */
[----:B------:R-:W-:Y:S05]  /*9200*/  WARPSYNC.COLLECTIVE R237, `(.L_x_70695) ;  /* 0x00000000ed087348 */ /* 0x000fea0003c00000 */
[----:B------:R0:W1:Y:S02]  /*9210*/  SHFL.BFLY P1, R188, R241, R236, R188 ;  /* 0x0c0000ecf1bc7389 */ /* 0x00006400000200bc */
[----:B01----:R-:W-:Y:S05]  /*9220*/  ENDCOLLECTIVE ;  /* 0x000000000000791b */ /* 0x003fea0003800000 */
.L_x_70695:
[----:B------:R-:W-:Y:S02]  /*9230*/  HFMA2 R236, -RZ, RZ, 0, 9.5367431640625e-07 ;  /* 0x00000010ffec7431 */ /* 0x000fe400000001ff */
[----:B------:R-:W-:Y:S01]  /*9240*/  FADD.FTZ R189, R189, R188 ;  /* 0x000000bcbdbd7221 */ /* 0x000fe20000010000 */
[----:B------:R-:W-:-:S04]  /*9250*/  MOV R188, 0x1f ;  /* 0x0000001f00bc7802 */ /* 0x000fc80000000f00 */
[----:B------:R-:W-:-:S07]  /*9260*/  MOV R241, R189 ;  /* 0x000000bd00f17202 */ /* 0x000fce0000000f00 */
[----:B------:R-:W-:Y:S05]  /*9270*/  WARPSYNC.COLLECTIVE R237, `(.L_x_70696) ;  /* 0x00000000ed087348 */ /* 0x000fea0003c00000 */
[----:B------:R0:W1:Y:S02]  /*9280*/  SHFL.BFLY P1, R188, R241, R236, R188 ;  /* 0x0c0000ecf1bc7389 */ /* 0x00006400000200bc */
[----:B01----:R-:W-:Y:S05]  /*9290*/  ENDCOLLECTIVE ;  /* 0x000000000000791b */ /* 0x003fea0003800000 */
.L_x_70696:
        /* <DEDUP_REMOVED lines=161> */
[----:B------:R-:W-:-:S03]  /*9cb0*/  HFMA2 R236, -RZ, RZ, 0, 5.9604644775390625e-08 ;  /* 0x00000001ffec7431 */ /* 0x000fc600000001ff */
[----:B------:R-:W-:Y:S01]  /*9cc0*/  FFMA.FTZ R239, R239, R239, R188 ;  /* 0x000000efefef7223 */ /* 0x000fe200000100bc */
[----:B------:R-:W-:-:S04]  /*9cd0*/  MOV R188, 0x1f ;  /* 0x0000001f00bc7802 */ /* 0x000fc80000000f00 */
[----:B------:R-:W-:-:S07]  /*9ce0*/  MOV R241, R239 ;  /* 0x000000ef00f17202 */ /* 0x000fce0000000f00 */
[----:B------:R-:W-:Y:S05]  /*9cf0*/  WARPSYNC.COLLECTIVE R237, `(.L_x_70697) ;  /* 0x00000000ed087348 */ /* 0x000fea0003c00000 */
[----:B------:R0:W1:Y:S02]  /*9d00*/  SHFL.BFLY P1, R188, R241, R236, R188 ;  /* 0x0c0000ecf1bc7389 */ /* 0x00006400000200bc */
[----:B01----:R-:W-:Y:S05]  /*9d10*/  ENDCOLLECTIVE ;  /* 0x000000000000791b */ /* 0x003fea0003800000 */
.L_x_70697:
[----:B------:R-:W-:Y:S02]  /*9d20*/  HFMA2 R236, -RZ, RZ, 0, 1.1920928955078125e-07 ;  /* 0x00000002ffec7431 */ /* 0x000fe400000001ff */
[----:B------:R-:W-:Y:S01]  /*9d30*/  FADD.FTZ R239, R239, R188 ;  /* 0x000000bcefef7221 */ /* 0x000fe20000010000 */
[----:B------:R-:W-:-:S04]  /*9d40*/  MOV R188, 0x1f ;  /* 0x0000001f00bc7802 */ /* 0x000fc80000000f00 */
[----:B------:R-:W-:-:S07]  /*9d50*/  MOV R241, R239 ;  /* 0x000000ef00f17202 */ /* 0x000fce0000000f00 */
[----:B------:R-:W-:Y:S05]  /*9d60*/  WARPSYNC.COLLECTIVE R237, `(.L_x_70698) ;  /* 0x00000000ed087348 */ /* 0x000fea0003c00000 */
[----:B------:R0:W1:Y:S02]  /*9d70*/  SHFL.BFLY P1, R188, R241, R236, R188 ;  /* 0x0c0000ecf1bc7389 */ /* 0x00006400000200bc */
[----:B01----:R-:W-:Y:S05]  /*9d80*/  ENDCOLLECTIVE ;  /* 0x000000000000791b */ /* 0x003fea0003800000 */
.L_x_70698:
[----:B------:R-:W-:Y:S02]  /*9d90*/  HFMA2 R236, -RZ, RZ, 0, 2.384185791015625e-07 ;  /* 0x00000004ffec7431 */ /* 0x000fe400000001ff */
[----:B------:R-:W-:Y:S01]  /*9da0*/  FADD.FTZ R239, R239, R188 ;  /* 0x000000bcefef7221 */ /* 0x000fe20000010000 */
[----:B------:R-:W-:-:S04]  /*9db0*/  MOV R188, 0x1f ;  /* 0x0000001f00bc7802 */ /* 0x000fc80000000f00 */
[----:B------:R-:W-:-:S07]  /*9dc0*/  MOV R241, R239 ;  /* 0x000000ef00f17202 */ /* 0x000fce0000000f00 */
[----:B------:R-:W-:Y:S05]  /*9dd0*/  WARPSYNC.COLLECTIVE R237, `(.L_x_70699) ;  /* 0x00000000ed087348 */ /* 0x000fea0003c00000 */
[----:B------:R0:W1:Y:S02]  /*9de0*/  SHFL.BFLY P1, R188, R241, R236, R188 ;  /* 0x0c0000ecf1bc7389 */ /* 0x00006400000200bc */
[----:B01----:R-:W-:Y:S05]  /*9df0*/  ENDCOLLECTIVE ;  /* 0x000000000000791b */ /* 0x003fea0003800000 */
.L_x_70699:
[----:B------:R-:W-:Y:S02]  /*9e00*/  HFMA2 R236, -RZ, RZ, 0, 4.76837158203125e-07 ;  /* 0x00000008ffec7431 */ /* 0x000fe400000001ff */
[----:B------:R-:W-:Y:S01]  /*9e10*/  FADD.FTZ R239, R239, R188 ;  /* 0x000000bcefef7221 */ /* 0x000fe20000010000 */
[----:B------:R-:W-:-:S04]  /*9e20*/  MOV R188, 0x1f ;  /* 0x0000001f00bc7802 */ /* 0x000fc80000000f00 */
[----:B------:R-:W-:-:S07]  /*9e30*/  MOV R241, R239 ;  /* 0x000000ef00f17202 */ /* 0x000fce0000000f00 */
[----:B------:R-:W-:Y:S05]  /*9e40*/  WARPSYNC.COLLECTIVE R237, `(.L_x_70700) ;  /* 0x00000000ed087348 */ /* 0x000fea0003c00000 */
[----:B------:R0:W1:Y:S02]  /*9e50*/  SHFL.BFLY P1, R188, R241, R236, R188 ;  /* 0x0c0000ecf1bc7389 */ /* 0x00006400000200bc */
[----:B01----:R-:W-:Y:S05]  /*9e60*/  ENDCOLLECTIVE ;  /* 0x000000000000791b */ /* 0x003fea0003800000 */
.L_x_70700:
[----:B------:R-:W-:Y:S02]  /*9e70*/  HFMA2 R236, -RZ, RZ, 0, 9.5367431640625e-07 ;  /* 0x00000010ffec7431 */ /* 0x000fe400000001ff */
[----:B------:R-:W-:Y:S01]  /*9e80*/  FADD.FTZ R239, R239, R188 ;  /* 0x000000bcefef7221 */ /* 0x000fe20000010000 */
[----:B------:R-:W-:-:S04]  /*9e90*/  MOV R188, 0x1f ;  /* 0x0000001f00bc7802 */ /* 0x000fc80000000f00 */
[----:B------:R-:W-:-:S07]  /*9ea0*/  MOV R241, R239 ;  /* 0x000000ef00f17202 */ /* 0x000fce0000000f00 */
[----:B------:R-:W-:Y:S05]  /*9eb0*/  WARPSYNC.COLLECTIVE R237, `(.L_x_70701) ;  /* 0x00000000ed087348 */ /* 0x000fea0003c00000 */
[----:B------:R0:W1:Y:S02]  /*9ec0*/  SHFL.BFLY P1, R188, R241, R236, R188 ;  /* 0x0c0000ecf1bc7389 */ /* 0x00006400000200bc */
[----:B01----:R-:W-:Y:S05]  /*9ed0*/  ENDCOLLECTIVE ;  /* 0x000000000000791b */ /* 0x003fea0003800000 */
.L_x_70701:
[----:B------:R-:W-:Y:S05]  /*9ee0*/  BRA `(.L_x_70702) ;  /* 0xffffffd000ac7947 */ /* 0x000fea000383ffff */
.L_x_70703:
        /* <DEDUP_REMOVED lines=9> */
.L_x_88551:


//--------------------- .text._ZN10layer_norm13ln_fwd_kernelINS_13Kernel_traitsI6__halfffffjLj2560ELj1ELj4ELj1ELj16ENS_18Kernel_traits_baseILj2560ES2_ffffjLj128EEEEELb1ELb0ELb0ELb0EEEvNS_9FwdParamsE --------------------------
	.section	.text._ZN10layer_norm13ln_fwd_kernelINS_13Kernel_traitsI6__halfffffjLj2560ELj1ELj4ELj1ELj16ENS_18Kernel_traits_baseILj2560ES2_ffffjLj128EEEEELb1ELb0ELb0ELb0EEEvNS_9FwdParamsE,"ax",@progbits
	.align	128
        .global         _ZN10layer_norm13ln_fwd_kernelINS_13Kernel_traitsI6__halfffffjLj2560ELj1ELj4ELj1ELj16ENS_18Kernel_traits_baseILj2560ES2_ffffjLj128EEEEELb1ELb0ELb0ELb0EEEvNS_9FwdParamsE
        .type           _ZN10layer_norm13ln_fwd_kernelINS_13Kernel_traitsI6__halfffffjLj2560ELj1ELj4ELj1ELj16ENS_18Kernel_traits_baseILj2560ES2_ffffjLj128EEEEELb1ELb0ELb0ELb0EEEvNS_9FwdParamsE,@function
        .size           _ZN10layer_norm13ln_fwd_kernelINS_13Kernel_traitsI6__halfffffjLj2560ELj1ELj4ELj1ELj16ENS_18Kernel_traits_baseILj2560ES2_ffffjLj128EEEEELb1ELb0ELb0ELb0EEEvNS_9FwdParamsE,(.L_x_88552 - _ZN10layer_norm13ln_fwd_kernelINS_13Kernel_traitsI6__halfffffjLj2560ELj1ELj4ELj1ELj16ENS_18Kernel_traits_baseILj2560ES2_ffffjLj128EEEEELb1ELb0ELb0ELb0EEEvNS_9FwdParamsE)
        .other          _ZN10layer_norm13ln_fwd_kernelINS_13Kernel_traitsI6__halfffffjLj2560ELj1ELj4ELj1ELj16ENS_18Kernel_traits_baseILj2560ES2_ffffjLj128EEEEELb1ELb0ELb0ELb0EEEvNS_9FwdParamsE,@"STO_CUDA_ENTRY STV_DEFAULT"
_ZN10layer_norm13ln_fwd_kernelINS_13Kernel_traitsI6__halfffffjLj2560ELj1ELj4ELj1ELj16ENS_18Kernel_traits_baseILj2560ES2_ffffjLj128EEEEELb1ELb0ELb0ELb0EEEvNS_9FwdParamsE:
.text._ZN10layer_norm13ln_fwd_kernelINS_13Kernel_traitsI6__halfffffjLj2560ELj1ELj4ELj1ELj16ENS_18Kernel_traits_baseILj2560ES2_ffffjLj128EEEEELb1ELb0ELb0ELb0EEEvNS_9FwdParamsE:
[----:B------:R-:W-:Y:S01]  /*0000*/  LDC R1, c[0x0][0x37c] ;  /* 0x0000df00ff017b82 */ /* 0x000fe20000000800 */
[----:B------:R-:W0:Y:S01]  /*0010*/  LDCU.U8 UR8, c[0x0][0x464] ;  /* 0x00008c80ff0877ac */ /* 0x000e220008000000 */
[----:B------:R-:W1:Y:S01]  /*0020*/  LDCU.64 UR4, c[0x0][0x450] ;  /* 0x00008a00ff0477ac */ /* 0x000e620008000a00 */
[----:B------:R-:W2:Y:S05]  /*0030*/  LDCU.64 UR6, c[0x0][0x358] ;  /* 0x00006b00ff0677ac */ /* 0x000eaa0008000a00 */
[----:B------:R-:W3:Y:S08]  /*0040*/  LDC R0, c[0x0][0x458] ;  /* 0x00011600ff007b82 */ /* 0x000ef00000000800 */
[----:B------:R-:W4:Y:S01]  /*0050*/  LDC R13, c[0x0][0x45c] ;  /* 0x00011700ff0d7b82 */ /* 0x000f220000000800 */
[----:B0-----:R-:W-:Y:S01]  /*0060*/  ISETP.NE.AND P0, PT, RZ, UR8, PT ;  /* 0x00000008ff007c0c */ /* 0x001fe2000bf05270 */
[----:B------:R-:W0:Y:S01]  /*0070*/  LDCU.64 UR10, c[0x0][0x438] ;  /* 0x00008700ff0a77ac */ /* 0x000e220008000a00 */
[----:B-1----:R-:W-:-:S02]  /*0080*/  IMAD.U32 R2, RZ, RZ, UR4 ;  /* 0x00000004ff027e24 */ /* 0x002fc4000f8e00ff */
[----:B------:R-:W-:Y:S01]  /*0090*/  IMAD.U32 R3, RZ, RZ, UR5 ;  /* 0x00000005ff037e24 */ /* 0x000fe2000f8e00ff */
[----:B------:R-:W1:Y:S02]  /*00a0*/  S2R R20, SR_TID.X ;  /* 0x0000000000147919 */ /* 0x000e640000002100 */
[----:B------:R-:W5:Y:S06]  /*00b0*/  LDC R9, c[0x0][0x388] ;  /* 0x0000e200ff097b82 */ /* 0x000f6c0000000800 */
[----:B--2---:R-:W2:Y:S01]  /*00c0*/  @P0 LDG.E.64 R2, desc[UR6][R2.64] ;  /* 0x0000000602020981 */ /* 0x004ea2000c1e1b00 */
[----:B---3--:R-:W-:Y:S01]  /*00d0*/  @P0 MOV R4, R0 ;  /* 0x0000000000040202 */ /* 0x008fe20000000f00 */
[----:B------:R-:W3:Y:S01]  /*00e0*/  @P0 LDC R7, c[0x0][0x460] ;  /* 0x00011800ff070b82 */ /* 0x000ee20000000800 */
[----:B----4-:R-:W-:-:S06]  /*00f0*/  @P0 IMAD.MOV.U32 R5, RZ, RZ, R13 ;  /* 0x000000ffff050224 */ /* 0x010fcc00078e000d */
[----:B------:R-:W3:Y:S01]  /*0100*/  @P0 LDG.E.64 R4, desc[UR6][R4.64] ;  /* 0x0000000604040981 */ /* 0x000ee2000c1e1b00 */
[----:B------:R-:W4:Y:S01]  /*0110*/  S2UR UR9, SR_CTAID.X ;  /* 0x00000000000979c3 */ /* 0x000f220000002500 */
[----:B0-----:R-:W-:Y:S01]  /*0120*/  UISETP.NE.U32.AND UP0, UPT, UR10, URZ, UPT ;  /* 0x000000ff0a00728c */ /* 0x001fe2000bf05070 */
[----:B------:R-:W-:Y:S03]  /*0130*/  BSSY.RECONVERGENT B0, `(.L_x_70704) ;  /* 0x000013d000007945 */ /* 0x000fe60003800200 */
[----:B------:R-:W-:Y:S01]  /*0140*/  UISETP.NE.AND.EX UP0, UPT, UR11, URZ, UPT, UP0 ;  /* 0x000000ff0b00728c */ /* 0x000fe2000bf05300 */
[----:B-1----:R-:W-:-:S04]  /*0150*/  LOP3.LUT R12, R20, 0x1f, RZ, 0xc0, !PT ;  /* 0x0000001f140c7812 */ /* 0x002fc800078ec0ff */
[----:B------:R-:W-:Y:S01]  /*0160*/  LOP3.LUT R21, R12, 0x1f, RZ, 0x3c, !PT ;  /* 0x0000001f0c157812 */ /* 0x000fe200078e3cff */
[----:B----4-:R-:W-:Y:S01]  /*0170*/  USHF.L.U32 UR8, UR9, 0x2, URZ ;  /* 0x0000000209087899 */ /* 0x010fe200080006ff */
[----:B--2---:R-:W-:Y:S02]  /*0180*/  @P0 R2UR UR5, R3 ;  /* 0x00000000030502ca */ /* 0x004fe400000e0000 */
[----:B------:R-:W0:Y:S01]  /*0190*/  LDC R3, c[0x0][0x360] ;  /* 0x0000d800ff037b82 */ /* 0x000e220000000800 */
[----:B------:R-:W-:Y:S02]  /*01a0*/  @P0 R2UR UR4, R2 ;  /* 0x00000000020402ca */ /* 0x000fe400000e0000 */
[----:B-----5:R-:W-:-:S04]  /*01b0*/  SHF.R.S32.HI R2, RZ, 0x1f, R9 ;  /* 0x0000001fff027819 */ /* 0x020fc80000011409 */
[----:B------:R-:W-:-:S04]  /*01c0*/  LEA.HI R2, R2, R9, RZ, 0x2 ;  /* 0x0000000902027211 */ /* 0x000fc800078f10ff */
[----:B------:R-:W-:Y:S01]  /*01d0*/  LEA.HI.SX32 R21, R2, R21, 0x1e ;  /* 0x0000001502157211 */ /* 0x000fe200078ff2ff */
[----:B------:R-:W-:Y:S01]  /*01e0*/  UIADD3 UR12, UPT, UPT, UR5, -0x4498517b, URZ ;  /* 0xbb67ae85050c7890 */ /* 0x000fe2000fffe0ff */
[----:B---3--:R-:W-:Y:S01]  /*01f0*/  @P0 IADD3 R0, P1, PT, R4, R7, RZ ;  /* 0x0000000704000210 */ /* 0x008fe20007f3e0ff */
[----:B------:R-:W-:Y:S02]  /*0200*/  UIADD3 UR10, UPT, UPT, UR4, -0x61c88647, URZ ;  /* 0x9e3779b9040a7890 */ /* 0x000fe4000fffe0ff */
[----:B------:R-:W-:Y:S02]  /*0210*/  UIADD3 UR13, UPT, UPT, UR4, 0x3c6ef372, URZ ;  /* 0x3c6ef372040d7890 */ /* 0x000fe4000fffe0ff */
[----:B------:R-:W-:Y:S01]  /*0220*/  @P0 IMAD.X R13, RZ, RZ, R5, P1 ;  /* 0x000000ffff0d0224 */ /* 0x000fe200008e0605 */
[----:B------:R-:W-:Y:S02]  /*0230*/  UIADD3 UR14, UPT, UPT, UR5, 0x76cf5d0a, URZ ;  /* 0x76cf5d0a050e7890 */ /* 0x000fe4000fffe0ff */
[----:B------:R-:W-:Y:S01]  /*0240*/  UIADD3 UR15, UPT, UPT, UR4, -0x255992d5, URZ ;  /* 0xdaa66d2b040f7890 */ /* 0x000fe2000fffe0ff */
[--C-:B0-----:R-:W-:Y:S01]  /*0250*/  IMAD R22, R3, UR9, R20.reuse ;  /* 0x0000000903167c24 */ /* 0x101fe2000f8e0214 */
[----:B------:R-:W-:Y:S01]  /*0260*/  SHF.R.U32.HI R20, RZ, 0x5, R20 ;  /* 0x00000005ff147819 */ /* 0x000fe20000011614 */
[----:B------:R-:W-:Y:S01]  /*0270*/  UIADD3 UR16, UPT, UPT, UR5, 0x32370b8f, URZ ;  /* 0x32370b8f05107890 */ /* 0x000fe2000fffe0ff */
[--C-:B------:R-:W-:Y:S01]  /*0280*/  SHF.R.U64 R19, R0, 0x2, R13.reuse ;  /* 0x0000000200137819 */ /* 0x100fe2000000120d */
[----:B------:R-:W-:Y:S01]  /*0290*/  UIADD3 UR17, UPT, UPT, UR4, 0x78dde6e4, URZ ;  /* 0x78dde6e404117890 */ /* 0x000fe2000fffe0ff */
[----:B------:R-:W-:Y:S01]  /*02a0*/  LOP3.LUT R20, R20, UR8, RZ, 0xfc, !PT ;  /* 0x0000000814147c12 */ /* 0x000fe2000f8efcff */
        /* <DEDUP_REMOVED lines=30> */
[----:B------:R-:W0:Y:S08]  /*0490*/  @P3 LDC.64 R96, c[0x0][0x438] ;  /* 0x00010e00ff603b82 */ /* 0x000e300000000a00 */
[----:B------:R-:W1:Y:S08]  /*04a0*/  @P1 LDC.64 R98, c[0x0][0x3d0] ;  /* 0x0000f400ff621b82 */ /* 0x000e700000000a00 */
[----:B------:R-:W1:Y:S01]  /*04b0*/  @P1 LDC.64 R100, c[0x0][0x438] ;  /* 0x00010e00ff641b82 */ /* 0x000e620000000a00 */
[----:B--2---:R-:W-:-:S04]  /*04c0*/  @P2 IMAD.WIDE.U32 R90, R12, 0x8, R90 ;  /* 0x000000080c5a2825 */ /* 0x004fc800078e005a */
[----:B---3--:R-:W-:-:S03]  /*04d0*/  @P2 IMAD.WIDE.U32 R92, R12, 0x8, R92 ;  /* 0x000000080c5c2825 */ /* 0x008fc600078e005c */
[----:B------:R-:W2:Y:S01]  /*04e0*/  @P4 LDC.64 R102, c[0x0][0x3d0] ;  /* 0x0000f400ff664b82 */ /* 0x000ea20000000a00 */
[----:B------:R-:W-:Y:S01]  /*04f0*/  @P2 IADD3 R12, PT, PT, R12, 0x20, RZ ;  /* 0x000000200c0c2810 */ /* 0x000fe20007ffe0ff */
[----:B------:R3:W5:Y:S06]  /*0500*/  @P2 LDG.E.64 R4, desc[UR6][R90.64] ;  /* 0x000000065a042981 */ /* 0x00076c000c1e1b00 */
[----:B------:R-:W2:Y:S01]  /*0510*/  @P4 LDC.64 R104, c[0x0][0x438] ;  /* 0x00010e00ff684b82 */ /* 0x000ea20000000a00 */
[C---:B----4-:R-:W-:Y:S01]  /*0520*/  @P3 IMAD.WIDE.U32 R94, R12.reuse, 0x8, R94 ;  /* 0x000000080c5e3825 */ /* 0x050fe200078e005e */
[----:B------:R-:W-:Y:S01]  /*0530*/  ISETP.GE.U32.AND P5, PT, R21, 0x100, PT ;  /* 0x000001001500780c */ /* 0x000fe20003fa6070 */
[----:B------:R-:W5:Y:S02]  /*0540*/  @P2 LD.E.64 R58, desc[UR6][R92.64] ;  /* 0x000000065c3a2980 */ /* 0x000f64000c101b00 */
[----:B0-----:R-:W-:-:S02]  /*0550*/  @P3 IMAD.WIDE.U32 R96, R12, 0x8, R96 ;  /* 0x000000080c603825 */ /* 0x001fc400078e0060 */
[----:B------:R0:W5:Y:S01]  /*0560*/  @P3 LDG.E.64 R6, desc[UR6][R94.64] ;  /* 0x000000065e063981 */ /* 0x000162000c1e1b00 */
[----:B------:R-:W4:Y:S01]  /*0570*/  @P0 LDC.64 R14, c[0x0][0x3d0] ;  /* 0x0000f400ff0e0b82 */ /* 0x000f220000000a00 */
[----:B------:R-:W-:Y:S02]  /*0580*/  @P3 VIADD R12, R12, 0x20 ;  /* 0x000000200c0c3836 */ /* 0x000fe40000000000 */
[----:B------:R0:W5:Y:S01]  /*0590*/  @P3 LD.E.64 R56, desc[UR6][R96.64] ;  /* 0x0000000660383980 */ /* 0x000162000c101b00 */
[----:B------:R-:W-:-:S04]  /*05a0*/  ISETP.GE.U32.AND P3, PT, R21, 0x120, PT ;  /* 0x000001201500780c */ /* 0x000fc80003f66070 */
[----:B------:R-:W4:Y:S01]  /*05b0*/  @P0 LDC.64 R106, c[0x0][0x438] ;  /* 0x00010e00ff6a0b82 */ /* 0x000f220000000a00 */
[----:B-1----:R-:W-:Y:S01]  /*05c0*/  @P1 IMAD.WIDE.U32 R98, R12, 0x8, R98 ;  /* 0x000000080c621825 */ /* 0x002fe200078e0062 */
[----:B------:R-:W-:-:S03]  /*05d0*/  ISETP.GE.U32.AND P2, PT, R21, 0x140, PT ;  /* 0x000001401500780c */ /* 0x000fc60003f46070 */
[C---:B------:R-:W-:Y:S01]  /*05e0*/  @P1 IMAD.WIDE.U32 R100, R12.reuse, 0x8, R100 ;  /* 0x000000080c641825 */ /* 0x040fe200078e0064 */
[----:B------:R1:W5:Y:S02]  /*05f0*/  @P1 LDG.E.64 R8, desc[UR6][R98.64] ;  /* 0x0000000662081981 */ /* 0x000364000c1e1b00 */
[----:B------:R-:W1:Y:S01]  /*0600*/  @P6 LDC.64 R88, c[0x0][0x3d0] ;  /* 0x0000f400ff586b82 */ /* 0x000e620000000a00 */
[----:B------:R-:W-:Y:S01]  /*0610*/  @P1 VIADD R12, R12, 0x20 ;  /* 0x000000200c0c1836 */ /* 0x000fe20000000000 */
[----:B------:R1:W5:Y:S06]  /*0620*/  @P1 LD.E.64 R54, desc[UR6][R100.64] ;  /* 0x0000000664361980 */ /* 0x00036c000c101b00 */
[----:B---3--:R-:W3:Y:S01]  /*0630*/  @P6 LDC.64 R90, c[0x0][0x438] ;  /* 0x00010e00ff5a6b82 */ /* 0x008ee20000000a00 */
[----:B--2---:R-:W-:Y:S01]  /*0640*/  @P4 IMAD.WIDE.U32 R102, R12, 0x8, R102 ;  /* 0x000000080c664825 */ /* 0x004fe200078e0066 */
[----:B------:R-:W-:-:S03]  /*0650*/  ISETP.GE.U32.AND P1, PT, R21, 0x160, PT ;  /* 0x000001601500780c */ /* 0x000fc60003f26070 */
[----:B------:R-:W-:-:S03]  /*0660*/  @P4 IMAD.WIDE.U32 R104, R12, 0x8, R104 ;  /* 0x000000080c684825 */ /* 0x000fc600078e0068 */
[----:B0-----:R-:W0:Y:S08]  /*0670*/  @P5 LDC.64 R94, c[0x0][0x3d0] ;  /* 0x0000f400ff5e5b82 */ /* 0x001e300000000a00 */
[----:B------:R-:W2:Y:S01]  /*0680*/  @P5 LDC.64 R92, c[0x0][0x438] ;  /* 0x00010e00ff5c5b82 */ /* 0x000ea20000000a00 */
[----:B------:R-:W-:Y:S01]  /*0690*/  @P4 IADD3 R12, PT, PT, R12, 0x20, RZ ;  /* 0x000000200c0c4810 */ /* 0x000fe20007ffe0ff */
[----:B------:R3:W5:Y:S04]  /*06a0*/  @P4 LDG.E.64 R10, desc[UR6][R102.64] ;  /* 0x00000006660a4981 */ /* 0x000768000c1e1b00 */
[----:B------:R2:W5:Y:S02]  /*06b0*/  @P4 LD.E.64 R52, desc[UR6][R104.64] ;  /* 0x0000000668344980 */ /* 0x000564000c101b00 */
[----:B------:R-:W2:Y:S01]  /*06c0*/  @P3 LDC.64 R96, c[0x0][0x3d0] ;  /* 0x0000f400ff603b82 */ /* 0x000ea20000000a00 */
[----:B------:R-:W-:-:S07]  /*06d0*/  ISETP.GE.U32.AND P4, PT, R21, 0x180, PT ;  /* 0x000001801500780c */ /* 0x000fce0003f86070 */
[----:B------:R-:W2:Y:S01]  /*06e0*/  @P3 LDC.64 R108, c[0x0][0x438] ;  /* 0x00010e00ff6c3b82 */ /* 0x000ea20000000a00 */
[----:B----4-:R-:W-:-:S04]  /*06f0*/  @P0 IMAD.WIDE.U32 R14, R12, 0x8, R14 ;  /* 0x000000080c0e0825 */ /* 0x010fc800078e000e */
[C---:B------:R-:W-:Y:S01]  /*0700*/  @P0 IMAD.WIDE.U32 R106, R12.reuse, 0x8, R106 ;  /* 0x000000080c6a0825 */ /* 0x040fe200078e006a */
[----:B------:R4:W5:Y:S02]  /*0710*/  @P0 LDG.E.64 R16, desc[UR6][R14.64] ;  /* 0x000000060e100981 */ /* 0x000964000c1e1b00 */
[----:B------:R-:W4:Y:S01]  /*0720*/  @P2 LDC.64 R110, c[0x0][0x3d0] ;  /* 0x0000f400ff6e2b82 */ /* 0x000f220000000a00 */
[----:B------:R-:W-:Y:S01]  /*0730*/  @P0 VIADD R12, R12, 0x20 ;  /* 0x000000200c0c0836 */ /* 0x000fe20000000000 */
[----:B------:R-:W5:Y:S06]  /*0740*/  @P0 LD.E.64 R50, desc[UR6][R106.64] ;  /* 0x000000066a320980 */ /* 0x000f6c000c101b00 */
[----:B-1----:R-:W1:Y:S01]  /*0750*/  @P2 LDC.64 R98, c[0x0][0x438] ;  /* 0x00010e00ff622b82 */ /* 0x002e620000000a00 */
[----:B------:R-:W-:-:S04]  /*0760*/  @P6 IMAD.WIDE.U32 R88, R12, 0x8, R88 ;  /* 0x000000080c586825 */ /* 0x000fc800078e0058 */
[----:B---3--:R-:W-:-:S03]  /*0770*/  @P6 IMAD.WIDE.U32 R90, R12, 0x8, R90 ;  /* 0x000000080c5a6825 */ /* 0x008fc600078e005a */
[----:B------:R-:W3:Y:S01]  /*0780*/  @P1 LDC.64 R100, c[0x0][0x3d0] ;  /* 0x0000f400ff641b82 */ /* 0x000ee20000000a00 */
[----:B------:R-:W-:-:S07]  /*0790*/  @P6 VIADD R12, R12, 0x20 ;  /* 0x000000200c0c6836 */ /* 0x000fce0000000000 */
[----:B------:R-:W3:Y:S01]  /*07a0*/  @P1 LDC.64 R102, c[0x0][0x438] ;  /* 0x00010e00ff661b82 */ /* 0x000ee20000000a00 */
[C---:B0-----:R-:W-:Y:S01]  /*07b0*/  @P5 IMAD.WIDE.U32 R94, R12.reuse, 0x8, R94 ;  /* 0x000000080c5e5825 */ /* 0x041fe200078e005e */
[----:B------:R-:W-:Y:S01]  /*07c0*/  ISETP.GE.U32.AND P0, PT, R21, 0x1a0, PT ;  /* 0x000001a01500780c */ /* 0x000fe20003f06070 */
[----:B------:R0:W5:Y:S02]  /*07d0*/  @P6 LDG.E.64 R62, desc[UR6][R88.64] ;  /* 0x00000006583e6981 */ /* 0x000164000c1e1b00 */
[----:B--2---:R-:W-:-:S03]  /*07e0*/  @P5 IMAD.WIDE.U32 R92, R12, 0x8, R92 ;  /* 0x000000080c5c5825 */ /* 0x004fc600078e005c */
[----:B------:R-:W2:Y:S01]  /*07f0*/  @P4 LDC.64 R104, c[0x0][0x3d0] ;  /* 0x0000f400ff684b82 */ /* 0x000ea20000000a00 */
[----:B------:R-:W-:Y:S01]  /*0800*/  @P5 IADD3 R12, PT, PT, R12, 0x20, RZ ;  /* 0x000000200c0c5810 */ /* 0x000fe20007ffe0ff */
[----:B------:R1:W5:Y:S06]  /*0810*/  @P6 LD.E.64 R48, desc[UR6][R90.64] ;  /* 0x000000065a306980 */ /* 0x00036c000c101b00 */
[----:B------:R-:W2:Y:S01]  /*0820*/  @P4 LDC.64 R112, c[0x0][0x438] ;  /* 0x00010e00ff704b82 */ /* 0x000ea20000000a00 */
[C---:B------:R-:W-:Y:S01]  /*0830*/  @P3 IMAD.WIDE.U32 R96, R12.reuse, 0x8, R96 ;  /* 0x000000080c603825 */ /* 0x040fe200078e0060 */
[----:B------:R-:W-:Y:S01]  /*0840*/  ISETP.GE.U32.AND P6, PT, R21, 0x1c0, PT ;  /* 0x000001c01500780c */ /* 0x000fe20003fc6070 */
[----:B------:R-:W5:Y:S02]  /*0850*/  @P5 LDG.E.64 R64, desc[UR6][R94.64] ;  /* 0x000000065e405981 */ /* 0x000f64000c1e1b00 */
[----:B------:R-:W-:-:S02]  /*0860*/  @P3 IMAD.WIDE.U32 R108, R12, 0x8, R108 ;  /* 0x000000080c6c3825 */ /* 0x000fc400078e006c */
[----:B------:R3:W5:Y:S01]  /*0870*/  @P5 LD.E.64 R46, desc[UR6][R92.64] ;  /* 0x000000065c2e5980 */ /* 0x000762000c101b00 */
[----:B----4-:R-:W4:Y:S01]  /*0880*/  @P0 LDC.64 R14, c[0x0][0x3d0] ;  /* 0x0000f400ff0e0b82 */ /* 0x010f220000000a00 */
[----:B------:R-:W-:Y:S01]  /*0890*/  @P3 VIADD R12, R12, 0x20 ;  /* 0x000000200c0c3836 */ /* 0x000fe20000000000 */
[----:B------:R-:W-:Y:S01]  /*08a0*/  ISETP.GE.U32.AND P5, PT, R21, 0x1e0, PT ;  /* 0x000001e01500780c */ /* 0x000fe20003fa6070 */
[----:B------:R2:W5:Y:S02]  /*08b0*/  @P3 LDG.E.64 R66, desc[UR6][R96.64] ;  /* 0x0000000660423981 */ /* 0x000564000c1e1b00 */
[C---:B------:R-:W-:Y:S02]  /*08c0*/  @P2 IMAD.WIDE.U32 R110, R12.reuse, 0x8, R110 ;  /* 0x000000080c6e2825 */ /* 0x040fe400078e006e */
[----:B------:R-:W5:Y:S01]  /*08d0*/  @P3 LD.E.64 R44, desc[UR6][R108.64] ;  /* 0x000000066c2c3980 */ /* 0x000f62000c101b00 */
[----:B0-----:R-:W0:Y:S01]  /*08e0*/  @P0 LDC.64 R88, c[0x0][0x438] ;  /* 0x00010e00ff580b82 */ /* 0x001e220000000a00 */
[----:B-1----:R-:W-:-:S02]  /*08f0*/  @P2 IMAD.WIDE.U32 R98, R12, 0x8, R98 ;  /* 0x000000080c622825 */ /* 0x002fc400078e0062 */
[----:B------:R-:W5:Y:S02]  /*0900*/  @P2 LDG.E.64 R68, desc[UR6][R110.64] ;  /* 0x000000066e442981 */ /* 0x000f64000c1e1b00 */
[----:B------:R-:W-:Y:S01]  /*0910*/  @P2 VIADD R12, R12, 0x20 ;  /* 0x000000200c0c2836 */ /* 0x000fe20000000000 */
[----:B------:R-:W-:Y:S01]  /*0920*/  ISETP.GE.U32.AND P3, PT, R21, 0x200, PT ;  /* 0x000002001500780c */ /* 0x000fe20003f66070 */
[----:B------:R1:W5:Y:S01]  /*0930*/  @P2 LD.E.64 R42, desc[UR6][R98.64] ;  /* 0x00000006622a2980 */ /* 0x000362000c101b00 */
[----:B------:R-:W0:Y:S01]  /*0940*/  @P6 LDC.64 R90, c[0x0][0x3d0] ;  /* 0x0000f400ff5a6b82 */ /* 0x000e220000000a00 */
[----:B---3--:R-:W-:-:S04]  /*0950*/  @P1 IMAD.WIDE.U32 R100, R12, 0x8, R100 ;  /* 0x000000080c641825 */ /* 0x008fc800078e0064 */
[C---:B------:R-:W-:Y:S01]  /*0960*/  @P1 IMAD.WIDE.U32 R102, R12.reuse, 0x8, R102 ;  /* 0x000000080c661825 */ /* 0x040fe200078e0066 */
[----:B------:R-:W-:Y:S01]  /*0970*/  @P1 IADD3 R12, PT, PT, R12, 0x20, RZ ;  /* 0x000000200c0c1810 */ /* 0x000fe20007ffe0ff */
[----:B------:R3:W5:Y:S01]  /*0980*/  @P1 LDG.E.64 R70, desc[UR6][R100.64] ;  /* 0x0000000664461981 */ /* 0x000762000c1e1b00 */
[----:B------:R-:W0:Y:S01]  /*0990*/  @P6 LDC.64 R92, c[0x0][0x438] ;  /* 0x00010e00ff5c6b82 */ /* 0x000e220000000a00 */
[----:B------:R-:W-:Y:S02]  /*09a0*/  ISETP.GE.U32.AND P2, PT, R21, 0x220, PT ;  /* 0x000002201500780c */ /* 0x000fe40003f46070 */
[C---:B--2---:R-:W-:Y:S01]  /*09b0*/  @P4 IMAD.WIDE.U32 R104, R12.reuse, 0x8, R104 ;  /* 0x000000080c684825 */ /* 0x044fe200078e0068 */
[----:B------:R-:W5:Y:S03]  /*09c0*/  @P1 LD.E.64 R40, desc[UR6][R102.64] ;  /* 0x0000000666281980 */ /* 0x000f66000c101b00 */
[C---:B------:R-:W-:Y:S01]  /*09d0*/  @P4 IMAD.WIDE.U32 R112, R12.reuse, 0x8, R112 ;  /* 0x000000080c704825 */ /* 0x040fe200078e0070 */
[----:B------:R-:W2:Y:S01]  /*09e0*/  @P5 LDC.64 R94, c[0x0][0x3d0] ;  /* 0x0000f400ff5e5b82 */ /* 0x000ea20000000a00 */
[----:B------:R0:W5:Y:S02]  /*09f0*/  @P4 LDG.E.64 R72, desc[UR6][R104.64] ;  /* 0x0000000668484981 */ /* 0x000164000c1e1b00 */
[----:B------:R-:W-:-:S02]  /*0a00*/  @P4 VIADD R12, R12, 0x20 ;  /* 0x000000200c0c4836 */ /* 0x000fc40000000000 */
[----:B------:R2:W5:Y:S03]  /*0a10*/  @P4 LD.E.64 R38, desc[UR6][R112.64] ;  /* 0x0000000670264980 */ /* 0x000566000c101b00 */
[----:B------:R-:W2:Y:S01]  /*0a20*/  @P5 LDC.64 R96, c[0x0][0x438] ;  /* 0x00010e00ff605b82 */ /* 0x000ea20000000a00 */
[C---:B------:R-:W-:Y:S02]  /*0a30*/  ISETP.GE.U32.AND P4, PT, R21.reuse, 0x240, PT ;  /* 0x000002401500780c */ /* 0x040fe40003f86070 */
[----:B------:R-:W-:-:S05]  /*0a40*/  ISETP.GE.U32.AND P1, PT, R21, 0x260, PT ;  /* 0x000002601500780c */ /* 0x000fca0003f26070 */
[----:B-1----:R-:W1:Y:S08]  /*0a50*/  @P3 LDC.64 R98, c[0x0][0x3d0] ;  /* 0x0000f400ff623b82 */ /* 0x002e700000000a00 */
[----:B---3--:R-:W3:Y:S01]  /*0a60*/  @P3 LDC.64 R100, c[0x0][0x438] ;  /* 0x00010e00ff643b82 */ /* 0x008ee20000000a00 */
[----:B----4-:R-:W-:-:S04]  /*0a70*/  @P0 IMAD.WIDE.U32 R14, R12, 0x8, R14 ;  /* 0x000000080c0e0825 */ /* 0x010fc800078e000e */
[C---:B0-----:R-:W-:Y:S01]  /*0a80*/  @P0 IMAD.WIDE.U32 R88, R12.reuse, 0x8, R88 ;  /* 0x000000080c580825 */ /* 0x041fe200078e0058 */
[----:B------:R0:W5:Y:S02]  /*0a90*/  @P0 LDG.E.64 R74, desc[UR6][R14.64] ;  /* 0x000000060e4a0981 */ /* 0x000164000c1e1b00 */
[----:B------:R-:W4:Y:S01]  /*0aa0*/  @P2 LDC.64 R104, c[0x0][0x3d0] ;  /* 0x0000f400ff682b82 */ /* 0x000f220000000a00 */
[----:B------:R-:W-:Y:S01]  /*0ab0*/  @P0 VIADD R12, R12, 0x20 ;  /* 0x000000200c0c0836 */ /* 0x000fe20000000000 */
[----:B------:R0:W5:Y:S06]  /*0ac0*/  @P0 LD.E.64 R36, desc[UR6][R88.64] ;  /* 0x0000000658240980 */ /* 0x00016c000c101b00 */
[----:B------:R-:W0:Y:S01]  /*0ad0*/  @P2 LDC.64 R102, c[0x0][0x438] ;  /* 0x00010e00ff662b82 */ /* 0x000e220000000a00 */
[----:B------:R-:W-:-:S04]  /*0ae0*/  @P6 IMAD.WIDE.U32 R90, R12, 0x8, R90 ;  /* 0x000000080c5a6825 */ /* 0x000fc800078e005a */
[----:B------:R-:W-:-:S03]  /*0af0*/  @P6 IMAD.WIDE.U32 R92, R12, 0x8, R92 ;  /* 0x000000080c5c6825 */ /* 0x000fc600078e005c */
[----:B------:R-:W0:Y:S01]  /*0b00*/  @P4 LDC.64 R106, c[0x0][0x3d0] ;  /* 0x0000f400ff6a4b82 */ /* 0x000e220000000a00 */
[----:B------:R-:W-:Y:S01]  /*0b10*/  @P6 IADD3 R12, PT, PT, R12, 0x20, RZ ;  /* 0x000000200c0c6810 */ /* 0x000fe20007ffe0ff */
[----:B------:R0:W5:Y:S06]  /*0b20*/  @P6 LDG.E.64 R76, desc[UR6][R90.64] ;  /* 0x000000065a4c6981 */ /* 0x00016c000c1e1b00 */
[----:B------:R-:W0:Y:S01]  /*0b30*/  @P4 LDC.64 R108, c[0x0][0x438] ;  /* 0x00010e00ff6c4b82 */ /* 0x000e220000000a00 */
[C---:B--2---:R-:W-:Y:S01]  /*0b40*/  @P5 IMAD.WIDE.U32 R94, R12.reuse, 0x8, R94 ;  /* 0x000000080c5e5825 */ /* 0x044fe200078e005e */
[----:B------:R2:W5:Y:S03]  /*0b50*/  @P6 LD.E.64 R34, desc[UR6][R92.64] ;  /* 0x000000065c226980 */ /* 0x000566000c101b00 */
[C---:B------:R-:W-:Y:S01]  /*0b60*/  @P5 IMAD.WIDE.U32 R96, R12.reuse, 0x8, R96 ;  /* 0x000000080c605825 */ /* 0x040fe200078e0060 */
[----:B------:R2:W5:Y:S02]  /*0b70*/  @P5 LDG.E.64 R78, desc[UR6][R94.64] ;  /* 0x000000065e4e5981 */ /* 0x000564000c1e1b00 */
[----:B------:R-:W2:Y:S01]  /*0b80*/  @P1 LDC.64 R110, c[0x0][0x3d0] ;  /* 0x0000f400ff6e1b82 */ /* 0x000ea20000000a00 */
[----:B------:R-:W-:Y:S01]  /*0b90*/  @P5 VIADD R12, R12, 0x20 ;  /* 0x000000200c0c5836 */ /* 0x000fe20000000000 */
[----:B------:R0:W5:Y:S06]  /*0ba0*/  @P5 LD.E.64 R32, desc[UR6][R96.64] ;  /* 0x0000000660205980 */ /* 0x00016c000c101b00 */
[----:B------:R-:W2:Y:S01]  /*0bb0*/  @P1 LDC.64 R112, c[0x0][0x438] ;  /* 0x00010e00ff701b82 */ /* 0x000ea20000000a00 */
[----:B-1----:R-:W-:-:S04]  /*0bc0*/  @P3 IMAD.WIDE.U32 R98, R12, 0x8, R98 ;  /* 0x000000080c623825 */ /* 0x002fc800078e0062 */
[C---:B---3--:R-:W-:Y:S01]  /*0bd0*/  @P3 IMAD.WIDE.U32 R100, R12.reuse, 0x8, R100 ;  /* 0x000000080c643825 */ /* 0x048fe200078e0064 */
[----:B------:R1:W5:Y:S03]  /*0be0*/  @P3 LDG.E.64 R80, desc[UR6][R98.64] ;  /* 0x0000000662503981 */ /* 0x000366000c1e1b00 */
[----:B------:R-:W-:Y:S01]  /*0bf0*/  @P3 VIADD R12, R12, 0x20 ;  /* 0x000000200c0c3836 */ /* 0x000fe20000000000 */
[----:B------:R1:W5:Y:S03]  /*0c00*/  @P3 LD.E.64 R30, desc[UR6][R100.64] ;  /* 0x00000006641e3980 */ /* 0x000366000c101b00 */
[----:B----4-:R-:W-:-:S04]  /*0c10*/  @P2 IMAD.WIDE.U32 R104, R12, 0x8, R104 ;  /* 0x000000080c682825 */ /* 0x010fc800078e0068 */
[C---:B0-----:R-:W-:Y:S01]  /*0c20*/  @P2 IMAD.WIDE.U32 R102, R12.reuse, 0x8, R102 ;  /* 0x000000080c662825 */ /* 0x041fe200078e0066 */
[----:B------:R-:W-:Y:S01]  /*0c30*/  @P2 IADD3 R12, PT, PT, R12, 0x20, RZ ;  /* 0x000000200c0c2810 */ /* 0x000fe20007ffe0ff */
[----:B------:R1:W5:Y:S04]  /*0c40*/  @P2 LDG.E.64 R82, desc[UR6][R104.64] ;  /* 0x0000000668522981 */ /* 0x000368000c1e1b00 */
[C---:B------:R-:W-:Y:S01]  /*0c50*/  @P4 IMAD.WIDE.U32 R106, R12.reuse, 0x8, R106 ;  /* 0x000000080c6a4825 */ /* 0x040fe200078e006a */
[----:B------:R1:W5:Y:S03]  /*0c60*/  @P2 LD.E.64 R28, desc[UR6][R102.64] ;  /* 0x00000006661c2980 */ /* 0x000366000c101b00 */
[C---:B------:R-:W-:Y:S01]  /*0c70*/  @P4 IMAD.WIDE.U32 R108, R12.reuse, 0x8, R108 ;  /* 0x000000080c6c4825 */ /* 0x040fe200078e006c */
[----:B------:R1:W5:Y:S03]  /*0c80*/  @P4 LDG.E.64 R84, desc[UR6][R106.64] ;  /* 0x000000066a544981 */ /* 0x000366000c1e1b00 */
[----:B------:R-:W-:Y:S01]  /*0c90*/  @P4 VIADD R12, R12, 0x20 ;  /* 0x000000200c0c4836 */ /* 0x000fe20000000000 */
[----:B------:R1:W5:Y:S03]  /*0ca0*/  @P4 LD.E.64 R26, desc[UR6][R108.64] ;  /* 0x000000066c1a4980 */ /* 0x000366000c101b00 */
[----:B--2---:R-:W-:-:S04]  /*0cb0*/  @P1 IMAD.WIDE.U32 R110, R12, 0x8, R110 ;  /* 0x000000080c6e1825 */ /* 0x004fc800078e006e */
[C---:B------:R-:W-:Y:S01]  /*0cc0*/  @P1 IMAD.WIDE.U32 R112, R12.reuse, 0x8, R112 ;  /* 0x000000080c701825 */ /* 0x040fe200078e0070 */
[----:B------:R1:W5:Y:S04]  /*0cd0*/  @P1 LDG.E.64 R86, desc[UR6][R110.64] ;  /* 0x000000066e561981 */ /* 0x000368000c1e1b00 */
[----:B------:R1:W5:Y:S01]  /*0ce0*/  @P1 LD.E.64 R24, desc[UR6][R112.64] ;  /* 0x0000000670181980 */ /* 0x000362000c101b00 */
[----:B------:R-:W-:Y:S01]  /*0cf0*/  ISETP.GE.U32.AND P0, PT, R21, 0x280, PT ;  /* 0x000002801500780c */ /* 0x000fe20003f06070 */
[----:B------:R-:W-:-:S12]  /*0d00*/  @P1 VIADD R12, R12, 0x20 ;  /* 0x000000200c0c1836 */ /* 0x000fd80000000000 */
        /* <DEDUP_REMOVED lines=8> */
.L_x_70705:
        /* <DEDUP_REMOVED lines=17> */
[----:B------:R-:W-:Y:S02]  /*0ea0*/  @P4 IADD3 R12, PT, PT, R12, 0x20, RZ ;  /* 0x000000200c0c4810 */ /* 0x000fe40007ffe0ff */
[C---:B------:R-:W-:Y:S02]  /*0eb0*/  ISETP.GE.U32.AND P5, PT, R21.reuse, 0x100, PT ;  /* 0x000001001500780c */ /* 0x040fe40003fa6070 */
[----:B------:R-:W-:Y:S01]  /*0ec0*/  @P4 CS2R R58, SRZ ;  /* 0x00000000003a4805 */ /* 0x000fe2000001ff00 */
[----:B------:R1:W5:Y:S01]  /*0ed0*/  @P4 LDG.E.64 R4, desc[UR6][R92.64] ;  /* 0x000000065c044981 */ /* 0x000362000c1e1b00 */
[----:B------:R-:W4:Y:S01]  /*0ee0*/  @P0 LDC.64 R100, c[0x0][0x3d0] ;  /* 0x0000f400ff640b82 */ /* 0x000f220000000a00 */
[----:B--2---:R-:W-:Y:S01]  /*0ef0*/  @P3 IMAD.WIDE.U32 R94, R12, 0x8, R94 ;  /* 0x000000080c5e3825 */ /* 0x004fe200078e005e */
[----:B------:R-:W-:-:S03]  /*0f00*/  ISETP.GE.U32.AND P4, PT, R21, 0x120, PT ;  /* 0x000001201500780c */ /* 0x000fc60003f86070 */
[----:B------:R-:W-:Y:S01]  /*0f10*/  @P3 VIADD R12, R12, 0x20 ;  /* 0x000000200c0c3836 */ /* 0x000fe20000000000 */
[----:B------:R2:W5:Y:S02]  /*0f20*/  @P3 LDG.E.64 R6, desc[UR6][R94.64] ;  /* 0x000000065e063981 */ /* 0x000564000c1e1b00 */
[----:B0-----:R-:W0:Y:S01]  /*0f30*/  @P6 LDC.64 R90, c[0x0][0x3d0] ;  /* 0x0000f400ff5a6b82 */ /* 0x001e220000000a00 */
[----:B------:R-:W-:Y:S01]  /*0f40*/  @P3 CS2R R56, SRZ ;  /* 0x0000000000383805 */ /* 0x000fe2000001ff00 */
[----:B---3--:R-:W-:Y:S01]  /*0f50*/  @P2 IMAD.WIDE.U32 R96, R12, 0x8, R96 ;  /* 0x000000080c602825 */ /* 0x008fe200078e0060 */
[----:B------:R-:W-:-:S03]  /*0f60*/  ISETP.GE.U32.AND P3, PT, R21, 0x140, PT ;  /* 0x000001401500780c */ /* 0x000fc60003f66070 */
[----:B------:R-:W-:Y:S01]  /*0f70*/  @P2 VIADD R12, R12, 0x20 ;  /* 0x000000200c0c2836 */ /* 0x000fe20000000000 */
[----:B------:R3:W5:Y:S01]  /*0f80*/  @P2 LDG.E.64 R8, desc[UR6][R96.64] ;  /* 0x0000000660082981 */ /* 0x000762000c1e1b00 */
[----:B-1----:R-:W1:Y:S01]  /*0f90*/  @P5 LDC.64 R92, c[0x0][0x3d0] ;  /* 0x0000f400ff5c5b82 */ /* 0x002e620000000a00 */
[----:B------:R-:W-:Y:S01]  /*0fa0*/  @P2 CS2R R54, SRZ ;  /* 0x0000000000362805 */ /* 0x000fe2000001ff00 */
[C---:B----4-:R-:W-:Y:S01]  /*0fb0*/  @P1 IMAD.WIDE.U32 R98, R12.reuse, 0x8, R98 ;  /* 0x000000080c621825 */ /* 0x050fe200078e0062 */
[C---:B------:R-:W-:Y:S02]  /*0fc0*/  ISETP.GE.U32.AND P2, PT, R21.reuse, 0x160, PT ;  /* 0x000001601500780c */ /* 0x040fe40003f46070 */
[----:B------:R-:W-:Y:S02]  /*0fd0*/  @P1 IADD3 R12, PT, PT, R12, 0x20, RZ ;  /* 0x000000200c0c1810 */ /* 0x000fe40007ffe0ff */
[----:B------:R-:W-:Y:S01]  /*0fe0*/  @P1 CS2R R52, SRZ ;  /* 0x0000000000341805 */ /* 0x000fe2000001ff00 */
[----:B------:R4:W5:Y:S01]  /*0ff0*/  @P1 LDG.E.64 R10, desc[UR6][R98.64] ;  /* 0x00000006620a1981 */ /* 0x000962000c1e1b00 */
[----:B--2---:R-:W2:Y:S01]  /*1000*/  @P4 LDC.64 R94, c[0x0][0x3d0] ;  /* 0x0000f400ff5e4b82 */ /* 0x004ea20000000a00 */
[----:B------:R-:W-:Y:S01]  /*1010*/  ISETP.GE.U32.AND P1, PT, R21, 0x180, PT ;  /* 0x000001801500780c */ /* 0x000fe20003f26070 */
[----:B------:R-:W-:Y:S01]  /*1020*/  @P0 IMAD.WIDE.U32 R100, R12, 0x8, R100 ;  /* 0x000000080c640825 */ /* 0x000fe200078e0064 */
[----:B------:R-:W-:-:S03]  /*1030*/  @P0 CS2R R50, SRZ ;  /* 0x0000000000320805 */ /* 0x000fc6000001ff00 */
[----:B------:R-:W-:Y:S01]  /*1040*/  @P0 VIADD R12, R12, 0x20 ;  /* 0x000000200c0c0836 */ /* 0x000fe20000000000 */
[----:B------:R4:W5:Y:S01]  /*1050*/  @P0 LDG.E.64 R16, desc[UR6][R100.64] ;  /* 0x0000000664100981 */ /* 0x000962000c1e1b00 */
[----:B------:R-:W2:Y:S01]  /*1060*/  @P3 LDC.64 R102, c[0x0][0x3d0] ;  /* 0x0000f400ff663b82 */ /* 0x000ea20000000a00 */
[----:B------:R-:W-:Y:S01]  /*1070*/  ISETP.GE.U32.AND P0, PT, R21, 0x1a0, PT ;  /* 0x000001a01500780c */ /* 0x000fe20003f06070 */
[----:B0-----:R-:W-:-:S06]  /*1080*/  @P6 IMAD.WIDE.U32 R90, R12, 0x8, R90 ;  /* 0x000000080c5a6825 */ /* 0x001fcc00078e005a */
[----:B---3--:R-:W0:Y:S01]  /*1090*/  @P2 LDC.64 R96, c[0x0][0x3d0] ;  /* 0x0000f400ff602b82 */ /* 0x008e220000000a00 */
[----:B------:R-:W-:Y:S01]  /*10a0*/  @P6 VIADD R12, R12, 0x20 ;  /* 0x000000200c0c6836 */ /* 0x000fe20000000000 */
[----:B------:R3:W5:Y:S01]  /*10b0*/  @P6 LDG.E.64 R62, desc[UR6][R90.64] ;  /* 0x000000065a3e6981 */ /* 0x000762000c1e1b00 */
[----:B------:R-:W-:Y:S02]  /*10c0*/  @P6 CS2R R48, SRZ ;  /* 0x0000000000306805 */ /* 0x000fe4000001ff00 */
[----:B------:R-:W-:Y:S01]  /*10d0*/  ISETP.GE.U32.AND P6, PT, R21, 0x1c0, PT ;  /* 0x000001c01500780c */ /* 0x000fe20003fc6070 */
[C---:B-1----:R-:W-:Y:S02]  /*10e0*/  @P5 IMAD.WIDE.U32 R92, R12.reuse, 0x8, R92 ;  /* 0x000000080c5c5825 */ /* 0x042fe400078e005c */
[----:B----4-:R-:W1:Y:S01]  /*10f0*/  @P1 LDC.64 R98, c[0x0][0x3d0] ;  /* 0x0000f400ff621b82 */ /* 0x010e620000000a00 */
[----:B------:R-:W-:Y:S02]  /*1100*/  @P5 IADD3 R12, PT, PT, R12, 0x20, RZ ;  /* 0x000000200c0c5810 */ /* 0x000fe40007ffe0ff */
[----:B------:R-:W5:Y:S01]  /*1110*/  @P5 LDG.E.64 R64, desc[UR6][R92.64] ;  /* 0x000000065c405981 */ /* 0x000f62000c1e1b00 */
[----:B------:R-:W-:-:S02]  /*1120*/  @P5 CS2R R46, SRZ ;  /* 0x00000000002e5805 */ /* 0x000fc4000001ff00 */
[----:B------:R-:W-:Y:S02]  /*1130*/  ISETP.GE.U32.AND P5, PT, R21, 0x1e0, PT ;  /* 0x000001e01500780c */ /* 0x000fe40003fa6070 */
[----:B------:R-:W4:Y:S01]  /*1140*/  @P0 LDC.64 R100, c[0x0][0x3d0] ;  /* 0x0000f400ff640b82 */ /* 0x000f220000000a00 */
[----:B--2---:R-:W-:-:S04]  /*1150*/  @P4 IMAD.WIDE.U32 R94, R12, 0x8, R94 ;  /* 0x000000080c5e4825 */ /* 0x004fc800078e005e */
[----:B------:R-:W-:Y:S01]  /*1160*/  @P4 VIADD R12, R12, 0x20 ;  /* 0x000000200c0c4836 */ /* 0x000fe20000000000 */
[----:B------:R2:W5:Y:S01]  /*1170*/  @P4 LDG.E.64 R66, desc[UR6][R94.64] ;  /* 0x000000065e424981 */ /* 0x000562000c1e1b00 */
[----:B------:R-:W-:Y:S02]  /*1180*/  @P4 CS2R R44, SRZ ;  /* 0x00000000002c4805 */ /* 0x000fe4000001ff00 */
[----:B------:R-:W-:Y:S01]  /*1190*/  ISETP.GE.U32.AND P4, PT, R21, 0x200, PT ;  /* 0x000002001500780c */ /* 0x000fe20003f86070 */
[C---:B------:R-:W-:Y:S01]  /*11a0*/  @P3 IMAD.WIDE.U32 R102, R12.reuse, 0x8, R102 ;  /* 0x000000080c663825 */ /* 0x040fe200078e0066 */
[----:B---3--:R-:W3:Y:S03]  /*11b0*/  @P6 LDC.64 R90, c[0x0][0x3d0] ;  /* 0x0000f400ff5a6b82 */ /* 0x008ee60000000a00 */
[----:B------:R-:W-:Y:S01]  /*11c0*/  @P3 VIADD R12, R12, 0x20 ;  /* 0x000000200c0c3836 */ /* 0x000fe20000000000 */
[----:B------:R1:W5:Y:S01]  /*11d0*/  @P3 LDG.E.64 R68, desc[UR6][R102.64] ;  /* 0x0000000666443981 */ /* 0x000362000c1e1b00 */
[----:B------:R-:W-:-:S02]  /*11e0*/  @P3 CS2R R42, SRZ ;  /* 0x00000000002a3805 */ /* 0x000fc4000001ff00 */
[C---:B------:R-:W-:Y:S01]  /*11f0*/  ISETP.GE.U32.AND P3, PT, R21.reuse, 0x220, PT ;  /* 0x000002201500780c */ /* 0x040fe20003f66070 */
[C---:B0-----:R-:W-:Y:S01]  /*1200*/  @P2 IMAD.WIDE.U32 R96, R12.reuse, 0x8, R96 ;  /* 0x000000080c602825 */ /* 0x041fe200078e0060 */
[----:B------:R-:W-:Y:S01]  /*1210*/  @P2 IADD3 R12, PT, PT, R12, 0x20, RZ ;  /* 0x000000200c0c2810 */ /* 0x000fe20007ffe0ff */
[----:B--2---:R-:W0:Y:S01]  /*1220*/  @P5 LDC.64 R94, c[0x0][0x3d0] ;  /* 0x0000f400ff5e5b82 */ /* 0x004e220000000a00 */
[----:B------:R-:W-:Y:S02]  /*1230*/  @P2 CS2R R40, SRZ ;  /* 0x0000000000282805 */ /* 0x000fe4000001ff00 */
[----:B------:R2:W5:Y:S01]  /*1240*/  @P2 LDG.E.64 R70, desc[UR6][R96.64] ;  /* 0x0000000660462981 */ /* 0x000562000c1e1b00 */
[----:B-1----:R-:W-:Y:S01]  /*1250*/  @P1 IMAD.WIDE.U32 R98, R12, 0x8, R98 ;  /* 0x000000080c621825 */ /* 0x002fe200078e0062 */
[----:B------:R-:W-:-:S03]  /*1260*/  ISETP.GE.U32.AND P2, PT, R21, 0x240, PT ;  /* 0x000002401500780c */ /* 0x000fc60003f46070 */
[----:B------:R-:W-:Y:S01]  /*1270*/  @P1 VIADD R12, R12, 0x20 ;  /* 0x000000200c0c1836 */ /* 0x000fe20000000000 */
[----:B------:R-:W5:Y:S01]  /*1280*/  @P1 LDG.E.64 R72, desc[UR6][R98.64] ;  /* 0x0000000662481981 */ /* 0x000f62000c1e1b00 */
[----:B------:R-:W-:Y:S01]  /*1290*/  @P1 CS2R R38, SRZ ;  /* 0x0000000000261805 */ /* 0x000fe2000001ff00 */
[----:B------:R-:W1:Y:S01]  /*12a0*/  @P3 LDC.64 R102, c[0x0][0x3d0] ;  /* 0x0000f400ff663b82 */ /* 0x000e620000000a00 */
[----:B----4-:R-:W-:Y:S01]  /*12b0*/  @P0 IMAD.WIDE.U32 R100, R12, 0x8, R100 ;  /* 0x000000080c640825 */ /* 0x010fe200078e0064 */
[----:B------:R-:W-:-:S06]  /*12c0*/  ISETP.GE.U32.AND P1, PT, R21, 0x260, PT ;  /* 0x000002601500780c */ /* 0x000fcc0003f26070 */
[----:B--2---:R-:W2:Y:S01]  /*12d0*/  @P4 LDC.64 R96, c[0x0][0x3d0] ;  /* 0x0000f400ff604b82 */ /* 0x004ea20000000a00 */
[----:B------:R4:W5:Y:S01]  /*12e0*/  @P0 LDG.E.64 R74, desc[UR6][R100.64] ;  /* 0x00000006644a0981 */ /* 0x000962000c1e1b00 */
[----:B------:R-:W-:Y:S01]  /*12f0*/  @P0 VIADD R12, R12, 0x20 ;  /* 0x000000200c0c0836 */ /* 0x000fe20000000000 */
[----:B------:R-:W-:Y:S02]  /*1300*/  @P0 CS2R R36, SRZ ;  /* 0x0000000000240805 */ /* 0x000fe4000001ff00 */
[----:B------:R-:W-:Y:S01]  /*1310*/  ISETP.GE.U32.AND P0, PT, R21, 0x280, PT ;  /* 0x000002801500780c */ /* 0x000fe20003f06070 */
[C---:B---3--:R-:W-:Y:S02]  /*1320*/  @P6 IMAD.WIDE.U32 R92, R12.reuse, 0x8, R90 ;  /* 0x000000080c5c6825 */ /* 0x048fe400078e005a */
[----:B------:R-:W3:Y:S01]  /*1330*/  @P2 LDC.64 R104, c[0x0][0x3d0] ;  /* 0x0000f400ff682b82 */ /* 0x000ee20000000a00 */
[----:B------:R-:W-:Y:S02]  /*1340*/  @P6 IADD3 R12, PT, PT, R12, 0x20, RZ ;  /* 0x000000200c0c6810 */ /* 0x000fe40007ffe0ff */
[----:B------:R1:W5:Y:S05]  /*1350*/  @P6 LDG.E.64 R76, desc[UR6][R92.64] ;  /* 0x000000065c4c6981 */ /* 0x00036a000c1e1b00 */
[----:B------:R-:W3:Y:S01]  /*1360*/  @P1 LDC.64 R90, c[0x0][0x3d0] ;  /* 0x0000f400ff5a1b82 */ /* 0x000ee20000000a00 */
[----:B0-----:R-:W-:-:S04]  /*1370*/  @P5 IMAD.WIDE.U32 R94, R12, 0x8, R94 ;  /* 0x000000080c5e5825 */ /* 0x001fc800078e005e */
[----:B------:R-:W-:Y:S01]  /*1380*/  @P5 VIADD R12, R12, 0x20 ;  /* 0x000000200c0c5836 */ /* 0x000fe20000000000 */
[----:B------:R0:W5:Y:S02]  /*1390*/  @P5 LDG.E.64 R78, desc[UR6][R94.64] ;  /* 0x000000065e4e5981 */ /* 0x000164000c1e1b00 */
[----:B----4-:R-:W4:Y:S01]  /*13a0*/  @P0 LDC.64 R100, c[0x0][0x3d0] ;  /* 0x0000f400ff640b82 */ /* 0x010f220000000a00 */
[----:B--2---:R-:W-:-:S04]  /*13b0*/  @P4 IMAD.WIDE.U32 R96, R12, 0x8, R96 ;  /* 0x000000080c604825 */ /* 0x004fc800078e0060 */
[----:B------:R-:W-:Y:S01]  /*13c0*/  @P4 VIADD R12, R12, 0x20 ;  /* 0x000000200c0c4836 */ /* 0x000fe20000000000 */
[----:B------:R0:W5:Y:S03]  /*13d0*/  @P4 LDG.E.64 R80, desc[UR6][R96.64] ;  /* 0x0000000660504981 */ /* 0x000166000c1e1b00 */
[C---:B-1----:R-:W-:Y:S01]  /*13e0*/  @P3 IMAD.WIDE.U32 R102, R12.reuse, 0x8, R102 ;  /* 0x000000080c663825 */ /* 0x042fe200078e0066 */
[----:B------:R-:W-:-:S04]  /*13f0*/  @P3 IADD3 R12, PT, PT, R12, 0x20, RZ ;  /* 0x000000200c0c3810 */ /* 0x000fc80007ffe0ff */
[----:B------:R0:W5:Y:S01]  /*1400*/  @P3 LDG.E.64 R82, desc[UR6][R102.64] ;  /* 0x0000000666523981 */ /* 0x000162000c1e1b00 */
[----:B---3--:R-:W-:-:S04]  /*1410*/  @P2 IMAD.WIDE.U32 R104, R12, 0x8, R104 ;  /* 0x000000080c682825 */ /* 0x008fc800078e0068 */
[----:B------:R-:W-:Y:S01]  /*1420*/  @P2 VIADD R12, R12, 0x20 ;  /* 0x000000200c0c2836 */ /* 0x000fe20000000000 */
[----:B------:R0:W5:Y:S03]  /*1430*/  @P2 LDG.E.64 R84, desc[UR6][R104.64] ;  /* 0x0000000668542981 */ /* 0x000166000c1e1b00 */
[----:B------:R-:W-:-:S04]  /*1440*/  @P1 IMAD.WIDE.U32 R98, R12, 0x8, R90 ;  /* 0x000000080c621825 */ /* 0x000fc800078e005a */
[----:B------:R-:W-:Y:S01]  /*1450*/  @P1 VIADD R12, R12, 0x20 ;  /* 0x000000200c0c1836 */ /* 0x000fe20000000000 */
[----:B------:R0:W5:Y:S03]  /*1460*/  @P1 LDG.E.64 R86, desc[UR6][R98.64] ;  /* 0x0000000662561981 */ /* 0x000166000c1e1b00 */
[----:B----4-:R-:W-:-:S05]  /*1470*/  @P0 IMAD.WIDE.U32 R90, R12, 0x8, R100 ;  /* 0x000000080c5a0825 */ /* 0x010fca00078e0064 */
[----:B------:R0:W5:Y:S01]  /*1480*/  @P0 LDG.E.64 R88, desc[UR6][R90.64] ;  /* 0x000000065a580981 */ /* 0x000162000c1e1b00 */
[----:B------:R-:W-:Y:S02]  /*1490*/  @P6 CS2R R34, SRZ ;  /* 0x0000000000226805 */ /* 0x000fe4000001ff00 */
[----:B------:R-:W-:Y:S02]  /*14a0*/  @P5 CS2R R32, SRZ ;  /* 0x0000000000205805 */ /* 0x000fe4000001ff00 */
[----:B------:R-:W-:Y:S02]  /*14b0*/  @P4 CS2R R30, SRZ ;  /* 0x00000000001e4805 */ /* 0x000fe4000001ff00 */
[----:B------:R-:W-:Y:S02]  /*14c0*/  @P3 CS2R R28, SRZ ;  /* 0x00000000001c3805 */ /* 0x000fe4000001ff00 */
[----:B------:R-:W-:Y:S02]  /*14d0*/  @P2 CS2R R26, SRZ ;  /* 0x00000000001a2805 */ /* 0x000fe4000001ff00 */
[----:B------:R-:W-:-:S02]  /*14e0*/  @P1 CS2R R24, SRZ ;  /* 0x0000000000181805 */ /* 0x000fc4000001ff00 */
[----:B0-----:R-:W-:-:S07]  /*14f0*/  @P0 CS2R R14, SRZ ;  /* 0x00000000000e0805 */ /* 0x001fce000001ff00 */
.L_x_70706:
[----:B------:R-:W-:Y:S05]  /*1500*/  BSYNC.RECONVERGENT B0 ;  /* 0x0000000000007941 */ /* 0x000fea0003800200 */
.L_x_70704:
[----:B------:R-:W0:Y:S02]  /*1510*/  LDCU UR8, c[0x0][0x384] ;  /* 0x00007080ff0877ac */ /* 0x000e240008000800 */
[----:B0-----:R-:W-:-:S13]  /*1520*/  ISETP.GE.AND P0, PT, R20, UR8, PT ;  /* 0x0000000814007c0c */ /* 0x001fda000bf06270 */
[----:B------:R-:W-:Y:S05]  /*1530*/  @P0 EXIT ;  /* 0x000000000000094d */ /* 0x000fea0003800000 */
[----:B-----5:R-:W-:Y:S01]  /*1540*/  MOV R18, R5 ;  /* 0x0000000500127202 */ /* 0x020fe20000000f00 */
[----:B------:R-:W-:Y:S01]  /*1550*/  IMAD.MOV.U32 R150, RZ, RZ, R4 ;  /* 0x000000ffff967224 */ /* 0x000fe200078e0004 */
[--C-:B------:R-:W-:Y:S01]  /*1560*/  SHF.R.U64 R151, R4, 0x10, R5.reuse ;  /* 0x0000001004977819 */ /* 0x100fe20000001205 */
[----:B------:R-:W-:Y:S01]  /*1570*/  IMAD.MOV.U32 R152, RZ, RZ, R6 ;  /* 0x000000ffff987224 */ /* 0x000fe200078e0006 */
[----:B------:R-:W-:Y:S01]  /*1580*/  SHF.R.U32.HI R91, RZ, 0x10, R5 ;  /* 0x00000010ff5b7819 */ /* 0x000fe20000011605 */
[----:B------:R-:W-:Y:S01]  /*1590*/  IMAD.MOV.U32 R5, RZ, RZ, R9 ;  /* 0x000000ffff057224 */ /* 0x000fe200078e0009 */
[----:B------:R-:W-:Y:S01]  /*15a0*/  MOV R154, R8 ;  /* 0x00000008009a7202 */ /* 0x000fe20000000f00 */
[----:B------:R-:W-:Y:S01]  /*15b0*/  IMAD.MOV.U32 R4, RZ, RZ, R7 ;  /* 0x000000ffff047224 */ /* 0x000fe200078e0007 */
[----:B------:R-:W-:Y:S01]  /*15c0*/  SHF.R.U64 R187, R58, 0x10, R59 ;  /* 0x000000103abb7819 */ /* 0x000fe2000000123b */
[----:B------:R-:W-:Y:S01]  /*15d0*/  IMAD.MOV.U32 R156, RZ, RZ, R10 ;  /* 0x000000ffff9c7224 */ /* 0x000fe200078e000a */
[----:B------:R-:W-:Y:S01]  /*15e0*/  PRMT R154, R154, 0x5410, R5 ;  /* 0x000054109a9a7816 */ /* 0x000fe20000000005 */
[----:B------:R-:W-:Y:S01]  /*15f0*/  IMAD.MOV.U32 R158, RZ, RZ, R16 ;  /* 0x000000ffff9e7224 */ /* 0x000fe200078e0010 */
[----:B------:R-:W-:Y:S01]  /*1600*/  SHF.R.U32.HI R5, RZ, 0x10, R59 ;  /* 0x00000010ff057819 */ /* 0x000fe2000001163b */
[----:B------:R-:W-:Y:S01]  /*1610*/  IMAD.MOV.U32 R162, RZ, RZ, R64 ;  /* 0x000000ffffa27224 */ /* 0x000fe200078e0040 */
[----:B------:R-:W-:Y:S01]  /*1620*/  PRMT R152, R152, 0x5410, R4 ;  /* 0x0000541098987816 */ /* 0x000fe20000000004 */
[----:B------:R-:W-:Y:S01]  /*1630*/  IMAD.MOV.U32 R12, RZ, RZ, R3 ;  /* 0x000000ffff0c7224 */ /* 0x000fe200078e0003 */
[--C-:B------:R-:W-:Y:S01]  /*1640*/  SHF.R.U64 R186, R60, 0x10, R61.reuse ;  /* 0x000000103cba7819 */ /* 0x100fe2000000123d */
[----:B------:R-:W-:Y:S01]  /*1650*/  IMAD.MOV.U32 R164, RZ, RZ, R66 ;  /* 0x000000ffffa47224 */ /* 0x000fe200078e0042 */
[----:B------:R-:W-:Y:S01]  /*1660*/  SHF.R.U32.HI R4, RZ, 0x10, R61 ;  /* 0x00000010ff047819 */ /* 0x000fe2000001163d */
[----:B------:R-:W-:Y:S01]  /*1670*/  IMAD.MOV.U32 R168, RZ, RZ, R70 ;  /* 0x000000ffffa87224 */ /* 0x000fe200078e0046 */
[----:B------:R-:W-:Y:S01]  /*1680*/  PRMT R187, R187, 0x5410, R5 ;  /* 0x00005410bbbb7816 */ /* 0x000fe20000000005 */
[----:B------:R-:W0:Y:S01]  /*1690*/  LDCU.64 UR8, c[0x0][0x3e0] ;  /* 0x00007c00ff0877ac */ /* 0x000e220008000a00 */
[--C-:B------:R-:W-:Y:S01]  /*16a0*/  SHF.R.U64 R189, R54, 0x10, R55.reuse ;  /* 0x0000001036bd7819 */ /* 0x100fe20000001237 */
        /* <DEDUP_REMOVED lines=10> */
[----:B------:R-:W1:Y:S01]  /*1750*/  LDCU.U8 UR11, c[0x0][0x410] ;  /* 0x00008200ff0b77ac */ /* 0x000e620008000000 */
[----:B------:R-:W-:-:S02]  /*1760*/  SHF.R.U64 R191, R50, 0x10, R51 ;  /* 0x0000001032bf7819 */ /* 0x000fc40000001233 */
[----:B------:R-:W-:Y:S02]  /*1770*/  SHF.R.U32.HI R5, RZ, 0x10, R51 ;  /* 0x00000010ff057819 */ /* 0x000fe40000011633 */
[----:B------:R-:W-:Y:S01]  /*1780*/  PRMT R188, R188, 0x5410, R4 ;  /* 0x00005410bcbc7816 */ /* 0x000fe20000000004 */
[----:B0-----:R-:W-:Y:S01]  /*1790*/  UISETP.NE.U32.AND UP0, UPT, UR8, URZ, UPT ;  /* 0x000000ff0800728c */ /* 0x001fe2000bf05070 */
[----:B------:R-:W-:Y:S02]  /*17a0*/  SHF.R.U64 R153, R6, 0x10, R7 ;  /* 0x0000001006997819 */ /* 0x000fe40000001207 */
[--C-:B------:R-:W-:Y:S01]  /*17b0*/  SHF.R.U64 R190, R52, 0x10, R53.reuse ;  /* 0x0000001034be7819 */ /* 0x100fe20000001235 */
[----:B------:R-:W-:Y:S01]  /*17c0*/  UISETP.NE.AND.EX UP0, UPT, UR9, URZ, UPT, UP0 ;  /* 0x000000ff0900728c */ /* 0x000fe2000bf05300 */
[----:B------:R-:W-:Y:S01]  /*17d0*/  SHF.R.U32.HI R4, RZ, 0x10, R53 ;  /* 0x00000010ff047819 */ /* 0x000fe20000011635 */
[----:B------:R-:W0:Y:S01]  /*17e0*/  LDCU.64 UR8, c[0x0][0x3a0] ;  /* 0x00007400ff0877ac */ /* 0x000e220008000a00 */
[----:B------:R-:W-:Y:S01]  /*17f0*/  PRMT R191, R191, 0x5410, R5 ;  /* 0x00005410bfbf7816 */ /* 0x000fe20000000005 */
[----:B------:R-:W-:Y:S01]  /*1800*/  IMAD.HI.U32 R5, R19, -0x2daee0ad, RZ ;  /* 0xd2511f5313057827 */ /* 0x000fe200078e00ff */
[----:B------:R-:W-:-:S02]  /*1810*/  MOV R6, R11 ;  /* 0x0000000b00067202 */ /* 0x000fc40000000f00 */
[----:B------:R-:W-:Y:S01]  /*1820*/  SHF.R.U32.HI R92, RZ, 0x10, R7 ;  /* 0x00000010ff5c7819 */ /* 0x000fe20000011607 */
[----:B------:R-:W-:Y:S01]  /*1830*/  IMAD.MOV.U32 R7, RZ, RZ, R17 ;  /* 0x000000ffff077224 */ /* 0x000fe200078e0011 */
[----:B------:R-:W-:Y:S01]  /*1840*/  PRMT R190, R190, 0x5410, R4 ;  /* 0x00005410bebe7816 */ /* 0x000fe20000000004 */
[----:B------:R-:W-:Y:S01]  /*1850*/  IMAD.HI.U32 R4, R22, -0x326172a9, RZ ;  /* 0xcd9e8d5716047827 */ /* 0x000fe200078e00ff */
[----:B------:R-:W-:Y:S02]  /*1860*/  PRMT R156, R156, 0x5410, R6 ;  /* 0x000054109c9c7816 */ /* 0x000fe40000000006 */
[--C-:B------:R-:W-:Y:S02]  /*1870*/  SHF.R.U64 R192, R48, 0x10, R49.reuse ;  /* 0x0000001030c07819 */ /* 0x100fe40000001231 */
[----:B------:R-:W-:Y:S02]  /*1880*/  SHF.R.U32.HI R6, RZ, 0x10, R49 ;  /* 0x00000010ff067819 */ /* 0x000fe40000011631 */
[----:B------:R-:W-:-:S02]  /*1890*/  LOP3.LUT R5, R5, UR5, RZ, 0x3c, !PT ;  /* 0x0000000505057c12 */ /* 0x000fc4000f8e3cff */
[----:B------:R-:W-:Y:S01]  /*18a0*/  SHF.R.U64 R157, R10, 0x10, R11 ;  /* 0x000000100a9d7819 */ /* 0x000fe2000000120b */
[----:B------:R-:W-:Y:S01]  /*18b0*/  IMAD.MOV.U32 R10, RZ, RZ, R63 ;  /* 0x000000ffff0a7224 */ /* 0x000fe200078e003f */
[----:B------:R-:W-:Y:S02]  /*18c0*/  SHF.R.U32.HI R94, RZ, 0x10, R11 ;  /* 0x00000010ff5e7819 */ /* 0x000fe4000001160b */
[----:B------:R-:W-:Y:S02]  /*18d0*/  MOV R160, R62 ;  /* 0x0000003e00a07202 */ /* 0x000fe40000000f00 */
[----:B------:R-:W-:Y:S02]  /*18e0*/  MOV R11, R65 ;  /* 0x00000041000b7202 */ /* 0x000fe40000000f00 */
[----:B------:R-:W-:Y:S01]  /*18f0*/  PRMT R158, R158, 0x5410, R7 ;  /* 0x000054109e9e7816 */ /* 0x000fe20000000007 */
[----:B------:R-:W-:Y:S01]  /*1900*/  IMAD R7, R22, -0x326172a9, RZ ;  /* 0xcd9e8d5716077824 */ /* 0x000fe200078e02ff */
[----:B------:R-:W-:Y:S01]  /*1910*/  PRMT R192, R192, 0x5410, R6 ;  /* 0x00005410c0c07816 */ /* 0x000fe20000000006 */
[----:B------:R-:W-:Y:S01]  /*1920*/  IMAD.HI.U32 R6, R5, -0x326172a9, RZ ;  /* 0xcd9e8d5705067827 */ /* 0x000fe200078e00ff */
[----:B------:R-:W-:-:S02]  /*1930*/  LOP3.LUT R4, R13, UR4, R4, 0x96, !PT ;  /* 0x000000040d047c12 */ /* 0x000fc4000f8e9604 */
[----:B------:R-:W-:Y:S01]  /*1940*/  MOV R148, R2 ;  /* 0x0000000200947202 */ /* 0x000fe20000000f00 */
[----:B------:R-:W-:Y:S01]  /*1950*/  IMAD R5, R5, -0x326172a9, RZ ;  /* 0xcd9e8d5705057824 */ /* 0x000fe200078e02ff */
[----:B------:R-:W-:Y:S01]  /*1960*/  PRMT R160, R160, 0x5410, R10 ;  /* 0x00005410a0a07816 */ /* 0x000fe2000000000a */
[----:B------:R-:W-:Y:S01]  /*1970*/  IMAD.HI.U32 R10, R4, -0x2daee0ad, RZ ;  /* 0xd2511f53040a7827 */ /* 0x000fe200078e00ff */
[----:B------:R-:W-:Y:S02]  /*1980*/  PRMT R162, R162, 0x5410, R11 ;  /* 0x00005410a2a27816 */ /* 0x000fe4000000000b */
[----:B------:R-:W-:Y:S01]  /*1990*/  PRMT R148, R148, 0x5410, R12 ;  /* 0x0000541094947816 */ /* 0x000fe2000000000c */
[----:B------:R-:W-:Y:S01]  /*19a0*/  IMAD R11, R19, -0x2daee0ad, RZ ;  /* 0xd2511f53130b7824 */ /* 0x000fe200078e02ff */
[--C-:B------:R-:W-:Y:S02]  /*19b0*/  SHF.R.U64 R193, R46, 0x10, R47.reuse ;  /* 0x000000102ec17819 */ /* 0x100fe4000000122f */
[----:B------:R-:W-:-:S02]  /*19c0*/  SHF.R.U32.HI R12, RZ, 0x10, R47 ;  /* 0x00000010ff0c7819 */ /* 0x000fc4000001162f */
[----:B------:R-:W-:Y:S01]  /*19d0*/  LOP3.LUT R6, R7, UR10, R6, 0x96, !PT ;  /* 0x0000000a07067c12 */ /* 0x000fe2000f8e9606 */
[----:B------:R-:W2:Y:S01]  /*19e0*/  LDCU UR10, c[0x0][0x388] ;  /* 0x00007100ff0a77ac */ /* 0x000ea20008000800 */
[----:B------:R-:W-:Y:S01]  /*19f0*/  PRMT R193, R193, 0x5410, R12 ;  /* 0x00005410c1c17816 */ /* 0x000fe2000000000c */
[----:B------:R-:W-:Y:S01]  /*1a00*/  IMAD R12, R4, -0x2daee0ad, RZ ;  /* 0xd2511f53040c7824 */ /* 0x000fe200078e02ff */
[----:B------:R-:W-:Y:S01]  /*1a10*/  LOP3.LUT R10, R11, UR12, R10, 0x96, !PT ;  /* 0x0000000c0b0a7c12 */ /* 0x000fe2000f8e960a */
[----:B------:R-:W-:Y:S01]  /*1a20*/  IMAD.HI.U32 R7, R6, -0x2daee0ad, RZ ;  /* 0xd2511f5306077827 */ /* 0x000fe200078e00ff */
[--C-:B------:R-:W-:Y:S01]  /*1a30*/  SHF.R.U64 R194, R44, 0x10, R45.reuse ;  /* 0x000000102cc27819 */ /* 0x100fe2000000122d */
[----:B------:R-:W3:Y:S01]  /*1a40*/  LDCU UR12, c[0x0][0x448] ;  /* 0x00008900ff0c77ac */ /* 0x000ee20008000800 */
[----:B------:R-:W-:Y:S01]  /*1a50*/  SHF.R.U32.HI R11, RZ, 0x10, R45 ;  /* 0x00000010ff0b7819 */ /* 0x000fe2000001162d */
[----:B------:R-:W-:Y:S01]  /*1a60*/  IMAD.HI.U32 R4, R10, -0x326172a9, RZ ;  /* 0xcd9e8d570a047827 */ /* 0x000fe200078e00ff */
[----:B------:R-:W-:-:S02]  /*1a70*/  LOP3.LUT R7, R12, UR14, R7, 0x96, !PT ;  /* 0x0000000e0c077c12 */ /* 0x000fc4000f8e9607 */
[----:B------:R-:W-:Y:S01]  /*1a80*/  PRMT R194, R194, 0x5410, R11 ;  /* 0x00005410c2c27816 */ /* 0x000fe2000000000b */
[----:B------:R-:W-:Y:S01]  /*1a90*/  IMAD R10, R10, -0x326172a9, RZ ;  /* 0xcd9e8d570a0a7824 */ /* 0x000fe200078e02ff */
[----:B------:R-:W-:Y:S01]  /*1aa0*/  LOP3.LUT R4, R5, UR13, R4, 0x96, !PT ;  /* 0x0000000d05047c12 */ /* 0x000fe2000f8e9604 */
[----:B------:R-:W-:Y:S01]  /*1ab0*/  IMAD.HI.U32 R5, R7, -0x326172a9, RZ ;  /* 0xcd9e8d5707057827 */ /* 0x000fe200078e00ff */
[--C-:B------:R-:W-:Y:S02]  /*1ac0*/  SHF.R.U64 R196, R40, 0x10, R41.reuse ;  /* 0x0000001028c47819 */ /* 0x100fe40000001229 */
[----:B------:R-:W-:Y:S01]  /*1ad0*/  SHF.R.U32.HI R12, RZ, 0x10, R41 ;  /* 0x00000010ff0c7819 */ /* 0x000fe20000011629 */
[----:B------:R-:W-:Y:S01]  /*1ae0*/  IMAD R11, R6, -0x2daee0ad, RZ ;  /* 0xd2511f53060b7824 */ /* 0x000fe200078e02ff */
[----:B------:R-:W-:Y:S01]  /*1af0*/  LOP3.LUT R5, R10, UR15, R5, 0x96, !PT ;  /* 0x0000000f0a057c12 */ /* 0x000fe2000f8e9605 */
[----:B------:R-:W-:Y:S01]  /*1b00*/  IMAD.HI.U32 R6, R4, -0x2daee0ad, RZ ;  /* 0xd2511f5304067827 */ /* 0x000fe200078e00ff */
[----:B------:R-:W-:-:S02]  /*1b10*/  PRMT R196, R196, 0x5410, R12 ;  /* 0x00005410c4c47816 */ /* 0x000fc4000000000c */
[--C-:B------:R-:W-:Y:S01]  /*1b20*/  SHF.R.U64 R197, R38, 0x10, R39.reuse ;  /* 0x0000001026c57819 */ /* 0x100fe20000001227 */
[----:B------:R-:W-:Y:S01]  /*1b30*/  IMAD.HI.U32 R10, R5, -0x2daee0ad, RZ ;  /* 0xd2511f53050a7827 */ /* 0x000fe200078e00ff */
[----:B------:R-:W-:Y:S02]  /*1b40*/  LOP3.LUT R6, R11, UR16, R6, 0x96, !PT ;  /* 0x000000100b067c12 */ /* 0x000fe4000f8e9606 */
[----:B------:R-:W-:Y:S01]  /*1b50*/  SHF.R.U32.HI R12, RZ, 0x10, R39 ;  /* 0x00000010ff0c7819 */ /* 0x000fe20000011627 */
[----:B------:R-:W-:Y:S01]  /*1b60*/  IMAD R11, R4, -0x2daee0ad, RZ ;  /* 0xd2511f53040b7824 */ /* 0x000fe200078e02ff */
[----:B------:R-:W-:Y:S01]  /*1b70*/  SHF.R.U64 R159, R16, 0x10, R17 ;  /* 0x00000010109f7819 */ /* 0x000fe20000001211 */
[----:B------:R-:W-:Y:S01]  /*1b80*/  IMAD R7, R7, -0x326172a9, RZ ;  /* 0xcd9e8d5707077824 */ /* 0x000fe200078e02ff */
[----:B------:R-:W-:Y:S01]  /*1b90*/  PRMT R197, R197, 0x5410, R12 ;  /* 0x00005410c5c57816 */ /* 0x000fe2000000000c */
[----:B------:R-:W-:Y:S01]  /*1ba0*/  IMAD.HI.U32 R4, R6, -0x326172a9, RZ ;  /* 0xcd9e8d5706047827 */ /* 0x000fe200078e00ff */
[----:B------:R-:W-:-:S02]  /*1bb0*/  LOP3.LUT R10, R11, UR18, R10, 0x96, !PT ;  /* 0x000000120b0a7c12 */ /* 0x000fc4000f8e960a */
[----:B------:R-:W-:Y:S01]  /*1bc0*/  SHF.R.U32.HI R95, RZ, 0x10, R17 ;  /* 0x00000010ff5f7819 */ /* 0x000fe20000011611 */
[----:B------:R-:W-:Y:S01]  /*1bd0*/  IMAD R12, R5, -0x2daee0ad, RZ ;  /* 0xd2511f53050c7824 */ /* 0x000fe200078e02ff */
[----:B------:R-:W-:Y:S01]  /*1be0*/  LOP3.LUT R4, R7, UR17, R4, 0x96, !PT ;  /* 0x0000001107047c12 */ /* 0x000fe2000f8e9604 */
[----:B------:R-:W-:Y:S01]  /*1bf0*/  IMAD R6, R6, -0x326172a9, RZ ;  /* 0xcd9e8d5706067824 */ /* 0x000fe200078e02ff */
[----:B------:R-:W-:Y:S01]  /*1c00*/  MOV R166, R68 ;  /* 0x0000004400a67202 */ /* 0x000fe20000000f00 */
[----:B------:R-:W-:Y:S01]  /*1c10*/  IMAD.HI.U32 R5, R10, -0x326172a9, RZ ;  /* 0xcd9e8d570a057827 */ /* 0x000fe200078e00ff */
[--C-:B------:R-:W-:Y:S02]  /*1c20*/  SHF.R.U64 R199, R34, 0x10, R35.reuse ;  /* 0x0000001022c77819 */ /* 0x100fe40000001223 */
[----:B------:R-:W-:Y:S01]  /*1c30*/  SHF.R.U32.HI R11, RZ, 0x10, R35 ;  /* 0x00000010ff0b7819 */ /* 0x000fe20000011623 */
[----:B------:R-:W-:Y:S01]  /*1c40*/  IMAD.MOV.U32 R17, RZ, RZ, R69 ;  /* 0x000000ffff117224 */ /* 0x000fe200078e0045 */
[----:B------:R-:W-:Y:S01]  /*1c50*/  LOP3.LUT R5, R6, UR19, R5, 0x96, !PT ;  /* 0x0000001306057c12 */ /* 0x000fe2000f8e9605 */
[----:B------:R-:W-:Y:S01]  /*1c60*/  IMAD.HI.U32 R7, R4, -0x2daee0ad, RZ ;  /* 0xd2511f5304077827 */ /* 0x000fe200078e00ff */
[----:B------:R-:W-:-:S02]  /*1c70*/  PRMT R199, R199, 0x5410, R11 ;  /* 0x00005410c7c77816 */ /* 0x000fc4000000000b */
        /* <DEDUP_REMOVED lines=11> */
[----:B------:R-:W-:Y:S01]  /*1d30*/  IMAD R12, R5, -0x2daee0ad, RZ ;  /* 0xd2511f53050c7824 */ /* 0x000fe200078e02ff */
[----:B------:R-:W-:Y:S01]  /*1d40*/  LOP3.LUT R4, R11, UR21, R4, 0x96, !PT ;  /* 0x000000150b047c12 */ /* 0x000fe2000f8e9604 */
[----:B------:R-:W-:Y:S01]  /*1d50*/  IMAD R10, R7, -0x326172a9, RZ ;  /* 0xcd9e8d57070a7824 */ /* 0x000fe200078e02ff */
[----:B------:R-:W-:Y:S01]  /*1d60*/  SHF.R.U32.HI R11, RZ, 0x10, R31 ;  /* 0x00000010ff0b7819 */ /* 0x000fe2000001161f */
[----:B------:R-:W-:Y:S01]  /*1d70*/  IMAD.HI.U32 R5, R6, -0x326172a9, RZ ;  /* 0xcd9e8d5706057827 */ /* 0x000fe200078e00ff */
[----:B------:R-:W-:Y:S02]  /*1d80*/  MOV R23, R71 ;  /* 0x0000004700177202 */ /* 0x000fe40000000f00 */
[----:B------:R-:W-:Y:S01]  /*1d90*/  PRMT R201, R201, 0x5410, R11 ;  /* 0x00005410c9c97816 */ /* 0x000fe2000000000b */
[----:B------:R-:W-:Y:S01]  /*1da0*/  IMAD.HI.U32 R7, R4, -0x2daee0ad, RZ ;  /* 0xd2511f5304077827 */ /* 0x000fe200078e00ff */
[----:B------:R-:W-:-:S02]  /*1db0*/  LOP3.LUT R5, R10, UR23, R5, 0x96, !PT ;  /* 0x000000170a057c12 */ /* 0x000fc4000f8e9605 */
[----:B------:R-:W-:Y:S01]  /*1dc0*/  PRMT R168, R168, 0x5410, R23 ;  /* 0x00005410a8a87816 */ /* 0x000fe20000000017 */
[----:B------:R-:W-:Y:S01]  /*1dd0*/  IMAD.MOV.U32 R16, RZ, RZ, R67 ;  /* 0x000000ffff107224 */ /* 0x000fe200078e0043 */
[----:B------:R-:W-:Y:S01]  /*1de0*/  LOP3.LUT R7, R12, UR24, R7, 0x96, !PT ;  /* 0x000000180c077c12 */ /* 0x000fe2000f8e9607 */
[----:B------:R-:W-:Y:S01]  /*1df0*/  IMAD R11, R6, -0x326172a9, RZ ;  /* 0xcd9e8d57060b7824 */ /* 0x000fe200078e02ff */
[--C-:B------:R-:W-:Y:S01]  /*1e00*/  SHF.R.U64 R195, R42, 0x10, R43.reuse ;  /* 0x000000102ac37819 */ /* 0x100fe2000000122b */
[----:B------:R-:W-:Y:S01]  /*1e10*/  IMAD R17, R4, -0x2daee0ad, RZ ;  /* 0xd2511f5304117824 */ /* 0x000fe200078e02ff */
[----:B------:R-:W-:Y:S01]  /*1e20*/  PRMT R164, R164, 0x5410, R16 ;  /* 0x00005410a4a47816 */ /* 0x000fe20000000010 */
[----:B------:R-:W-:Y:S01]  /*1e30*/  IMAD.HI.U32 R6, R5, -0x2daee0ad, RZ ;  /* 0xd2511f5305067827 */ /* 0x000fe200078e00ff */
[----:B------:R-:W-:Y:S02]  /*1e40*/  SHF.R.U32.HI R16, RZ, 0x10, R43 ;  /* 0x00000010ff107819 */ /* 0x000fe4000001162b */
[----:B------:R-:W-:Y:S01]  /*1e50*/  SHF.R.U64 R198, R36, 0x10, R37 ;  /* 0x0000001024c67819 */ /* 0x000fe20000001225 */
[----:B------:R-:W-:Y:S01]  /*1e60*/  IMAD.HI.U32 R4, R7, -0x326172a9, RZ ;  /* 0xcd9e8d5707047827 */ /* 0x000fe200078e00ff */
[----:B------:R-:W-:-:S02]  /*1e70*/  LOP3.LUT R23, R17, UR26, R6, 0x96, !PT ;  /* 0x0000001a11177c12 */ /* 0x000fc4000f8e9606 */
[----:B------:R-:W-:Y:S01]  /*1e80*/  PRMT R195, R195, 0x5410, R16 ;  /* 0x00005410c3c37816 */ /* 0x000fe20000000010 */
[----:B------:R-:W-:Y:S01]  /*1e90*/  IMAD R6, R7, -0x326172a9, RZ ;  /* 0xcd9e8d5707067824 */ /* 0x000fe200078e02ff */
[----:B------:R-:W-:Y:S01]  /*1ea0*/  LOP3.LUT R4, R11, UR25, R4, 0x96, !PT ;  /* 0x000000190b047c12 */ /* 0x000fe2000f8e9604 */
[----:B------:R-:W-:Y:S01]  /*1eb0*/  IMAD.HI.U32 R17, R23, -0x326172a9, RZ ;  /* 0xcd9e8d5717117827 */ /* 0x000fe200078e00ff */
[----:B------:R-:W-:Y:S02]  /*1ec0*/  SHF.R.U32.HI R16, RZ, 0x10, R37 ;  /* 0x00000010ff107819 */ /* 0x000fe40000011625 */
[--C-:B------:R-:W-:Y:S01]  /*1ed0*/  SHF.R.U64 R204, R26, 0x10, R27.reuse ;  /* 0x000000101acc7819 */ /* 0x100fe2000000121b */
[----:B------:R-:W-:Y:S01]  /*1ee0*/  IMAD R5, R5, -0x2daee0ad, RZ ;  /* 0xd2511f5305057824 */ /* 0x000fe200078e02ff */
[----:B------:R-:W-:Y:S01]  /*1ef0*/  SHF.R.U32.HI R10, RZ, 0x10, R27 ;  /* 0x00000010ff0a7819 */ /* 0x000fe2000001161b */
[----:B------:R-:W-:Y:S01]  /*1f00*/  IMAD.MOV.U32 R12, RZ, RZ, RZ ;  /* 0x000000ffff0c7224 */ /* 0x000fe200078e00ff */
[----:B------:R-:W-:-:S02]  /*1f10*/  SHF.R.U64 R169, R70, 0x10, R71 ;  /* 0x0000001046a97819 */ /* 0x000fc40000001247 */
[----:B------:R-:W-:Y:S01]  /*1f20*/  PRMT R150, R150, 0x5410, R18 ;  /* 0x0000541096967816 */ /* 0x000fe20000000012 */
[----:B------:R-:W-:Y:S01]  /*1f30*/  IMAD.HI.U32 R18, R4, -0x2daee0ad, RZ ;  /* 0xd2511f5304127827 */ /* 0x000fe200078e00ff */
[----:B------:R-:W-:Y:S02]  /*1f40*/  SHF.R.U64 R161, R62, 0x10, R63 ;  /* 0x000000103ea17819 */ /* 0x000fe4000000123f */
[----:B------:R-:W-:Y:S01]  /*1f50*/  SHF.R.U32.HI R70, RZ, 0x10, R71 ;  /* 0x00000010ff467819 */ /* 0x000fe20000011647 */
[----:B------:R-:W-:Y:S01]  /*1f60*/  IMAD.MOV.U32 R62, RZ, RZ, R73 ;  /* 0x000000ffff3e7224 */ /* 0x000fe200078e0049 */
[----:B------:R-:W-:Y:S02]  /*1f70*/  PRMT R198, R198, 0x5410, R16 ;  /* 0x00005410c6c67816 */ /* 0x000fe40000000010 */
[--C-:B------:R-:W-:Y:S01]  /*1f80*/  SHF.R.U64 R149, R2, 0x10, R3.reuse ;  /* 0x0000001002957819 */ /* 0x100fe20000001203 */
[----:B------:R-:W-:Y:S01]  /*1f90*/  IMAD.MOV.U32 R2, RZ, RZ, R88 ;  /* 0x000000ffff027224 */ /* 0x000fe200078e0058 */
[----:B------:R-:W-:-:S02]  /*1fa0*/  SHF.R.U32.HI R90, RZ, 0x10, R3 ;  /* 0x00000010ff5a7819 */ /* 0x000fc40000011603 */
[--C-:B------:R-:W-:Y:S02]  /*1fb0*/  SHF.R.U64 R155, R8, 0x10, R9.reuse ;  /* 0x00000010089b7819 */ /* 0x100fe40000001209 */
[----:B------:R-:W-:Y:S01]  /*1fc0*/  SHF.R.U32.HI R93, RZ, 0x10, R9 ;  /* 0x00000010ff5d7819 */ /* 0x000fe20000011609 */
[----:B------:R-:W-:Y:S01]  /*1fd0*/  HADD2.F32 R11, -RZ, R2.H0_H0 ;  /* 0x20000002ff0b7230 */ /* 0x000fe20000004100 */
[----:B------:R-:W-:Y:S01]  /*1fe0*/  SHF.R.U32.HI R96, RZ, 0x10, R63 ;  /* 0x00000010ff607819 */ /* 0x000fe2000001163f */
[----:B------:R-:W-:Y:S01]  /*1ff0*/  IMAD.MOV.U32 R63, RZ, RZ, R75 ;  /* 0x000000ffff3f7224 */ /* 0x000fe200078e004b */
[--C-:B------:R-:W-:Y:S02]  /*2000*/  SHF.R.U64 R163, R64, 0x10, R65.reuse ;  /* 0x0000001040a37819 */ /* 0x100fe40000001241 */
[----:B------:R-:W-:Y:S01]  /*2010*/  SHF.R.U32.HI R97, RZ, 0x10, R65 ;  /* 0x00000010ff617819 */ /* 0x000fe20000011641 */
[----:B------:R-:W-:Y:S01]  /*2020*/  IMAD.MOV.U32 R65, RZ, RZ, R79 ;  /* 0x000000ffff417224 */ /* 0x000fe200078e004f */
[----:B------:R-:W-:Y:S01]  /*2030*/  SHF.R.U64 R165, R66, 0x10, R67 ;  /* 0x0000001042a57819 */ /* 0x000fe20000001243 */
[----:B------:R-:W-:Y:S01]  /*2040*/  IMAD.MOV.U32 R66, RZ, RZ, R81 ;  /* 0x000000ffff427224 */ /* 0x000fe200078e0051 */
[----:B------:R-:W-:Y:S01]  /*2050*/  SHF.R.U64 R167, R68, 0x10, R69 ;  /* 0x0000001044a77819 */ /* 0x000fe20000001245 */
[----:B------:R-:W-:Y:S01]  /*2060*/  IMAD.MOV.U32 R68, RZ, RZ, R85 ;  /* 0x000000ffff447224 */ /* 0x000fe200078e0055 */
[----:B------:R-:W-:Y:S01]  /*2070*/  SHF.R.U32.HI R99, RZ, 0x10, R69 ;  /* 0x00000010ff637819 */ /* 0x000fe20000011645 */
[----:B------:R-:W-:Y:S01]  /*2080*/  IMAD.MOV.U32 R69, RZ, RZ, R87 ;  /* 0x000000ffff457224 */ /* 0x000fe200078e0057 */
[----:B------:R-:W-:-:S02]  /*2090*/  SHF.R.U64 R171, R72, 0x10, R73 ;  /* 0x0000001048ab7819 */ /* 0x000fc40000001249 */
[----:B------:R-:W-:Y:S02]  /*20a0*/  SHF.R.U32.HI R71, RZ, 0x10, R73 ;  /* 0x00000010ff477819 */ /* 0x000fe40000011649 */
[--C-:B------:R-:W-:Y:S02]  /*20b0*/  SHF.R.U64 R203, R28, 0x10, R29.reuse ;  /* 0x000000101ccb7819 */ /* 0x100fe4000000121d */
[----:B------:R-:W-:Y:S02]  /*20c0*/  SHF.R.U32.HI R16, RZ, 0x10, R29 ;  /* 0x00000010ff107819 */ /* 0x000fe4000001161d */
[----:B------:R-:W-:Y:S02]  /*20d0*/  PRMT R204, R204, 0x5410, R10 ;  /* 0x00005410cccc7816 */ /* 0x000fe4000000000a */
[----:B------:R-:W-:Y:S02]  /*20e0*/  LOP3.LUT R17, R6, UR27, R17, 0x96, !PT ;  /* 0x0000001b06117c12 */ /* 0x000fe4000f8e9611 */
[----:B------:R-:W-:-:S02]  /*20f0*/  SHF.R.U32.HI R98, RZ, 0x10, R67 ;  /* 0x00000010ff627819 */ /* 0x000fc40000011643 */
[----:B------:R-:W-:Y:S02]  /*2100*/  MOV R172, R74 ;  /* 0x0000004a00ac7202 */ /* 0x000fe40000000f00 */
[--C-:B------:R-:W-:Y:S02]  /*2110*/  SHF.R.U64 R173, R74, 0x10, R75.reuse ;  /* 0x000000104aad7819 */ /* 0x100fe4000000124b */
[----:B------:R-:W-:Y:S02]  /*2120*/  SHF.R.U32.HI R72, RZ, 0x10, R75 ;  /* 0x00000010ff487819 */ /* 0x000fe4000001164b */
[----:B------:R-:W-:Y:S02]  /*2130*/  MOV R64, R77 ;  /* 0x0000004d00407202 */ /* 0x000fe40000000f00 */
[--C-:B------:R-:W-:Y:S02]  /*2140*/  SHF.R.U64 R175, R76, 0x10, R77.reuse ;  /* 0x000000104caf7819 */ /* 0x100fe4000000124d */
[----:B------:R-:W-:-:S02]  /*2150*/  SHF.R.U32.HI R73, RZ, 0x10, R77 ;  /* 0x00000010ff497819 */ /* 0x000fc4000001164d */
[----:B------:R-:W-:Y:S02]  /*2160*/  SHF.R.U64 R177, R78, 0x10, R79 ;  /* 0x000000104eb17819 */ /* 0x000fe4000000124f */
[----:B------:R-:W-:Y:S02]  /*2170*/  MOV R3, R89 ;  /* 0x0000005900037202 */ /* 0x000fe40000000f00 */
[--C-:B------:R-:W-:Y:S02]  /*2180*/  SHF.R.U64 R8, R88, 0x10, R89.reuse ;  /* 0x0000001058087819 */ /* 0x100fe40000001259 */
[----:B------:R-:W-:Y:S02]  /*2190*/  SHF.R.U32.HI R9, RZ, 0x10, R89 ;  /* 0x00000010ff097819 */ /* 0x000fe40000011659 */
[--C-:B------:R-:W-:Y:S01]  /*21a0*/  SHF.R.U64 R205, R24, 0x10, R25.reuse ;  /* 0x0000001018cd7819 */ /* 0x100fe20000001219 */
[----:B------:R-:W-:Y:S01]  /*21b0*/  HADD2.F32 R8, -RZ, R8.H0_H0 ;  /* 0x20000008ff087230 */ /* 0x000fe20000004100 */
[----:B------:R-:W-:Y:S01]  /*21c0*/  SHF.R.U32.HI R10, RZ, 0x10, R25 ;  /* 0x00000010ff0a7819 */ /* 0x000fe20000011619 */
[----:B------:R-:W-:Y:S01]  /*21d0*/  HADD2.F32 R9, -RZ, R9.H0_H0 ;  /* 0x20000009ff097230 */ /* 0x000fe20000004100 */
[----:B------:R-:W-:-:S02]  /*21e0*/  SHF.R.U64 R7, R14, 0x10, R15 ;  /* 0x000000100e077819 */ /* 0x000fc4000000120f */
[----:B------:R-:W-:Y:S01]  /*21f0*/  SHF.R.U32.HI R6, RZ, 0x10, R15 ;  /* 0x00000010ff067819 */ /* 0x000fe2000001160f */
[----:B------:R-:W-:Y:S01]  /*2200*/  HADD2.F32 R15, -RZ, R15.H0_H0 ;  /* 0x2000000fff0f7230 */ /* 0x000fe20000004100 */
[----:B------:R-:W-:Y:S01]  /*2210*/  SHF.R.U32.HI R74, RZ, 0x10, R79 ;  /* 0x00000010ff4a7819 */ /* 0x000fe2000001164f */
[----:B------:R-:W-:Y:S01]  /*2220*/  HADD2.F32 R7, -RZ, R7.H0_H0 ;  /* 0x20000007ff077230 */ /* 0x000fe20000004100 */
[----:B------:R-:W-:Y:S01]  /*2230*/  MOV R178, R80 ;  /* 0x0000005000b27202 */ /* 0x000fe20000000f00 */
[----:B------:R-:W-:Y:S01]  /*2240*/  HADD2.F32 R6, -RZ, R6.H0_H0 ;  /* 0x20000006ff067230 */ /* 0x000fe20000004100 */
[--C-:B------:R-:W-:Y:S02]  /*2250*/  SHF.R.U64 R179, R80, 0x10, R81.reuse ;  /* 0x0000001050b37819 */ /* 0x100fe40000001251 */
[----:B------:R-:W-:Y:S02]  /*2260*/  SHF.R.U32.HI R75, RZ, 0x10, R81 ;  /* 0x00000010ff4b7819 */ /* 0x000fe40000011651 */
[----:B------:R-:W-:-:S02]  /*2270*/  MOV R67, R83 ;  /* 0x0000005300437202 */ /* 0x000fc40000000f00 */
[--C-:B------:R-:W-:Y:S02]  /*2280*/  SHF.R.U64 R181, R82, 0x10, R83.reuse ;  /* 0x0000001052b57819 */ /* 0x100fe40000001253 */
[----:B------:R-:W-:Y:S02]  /*2290*/  SHF.R.U32.HI R76, RZ, 0x10, R83 ;  /* 0x00000010ff4c7819 */ /* 0x000fe40000011653 */
[--C-:B------:R-:W-:Y:S02]  /*22a0*/  SHF.R.U64 R183, R84, 0x10, R85.reuse ;  /* 0x0000001054b77819 */ /* 0x100fe40000001255 */
[----:B------:R-:W-:Y:S02]  /*22b0*/  SHF.R.U32.HI R77, RZ, 0x10, R85 ;  /* 0x00000010ff4d7819 */ /* 0x000fe40000011655 */
[----:B------:R-:W-:Y:S02]  /*22c0*/  MOV R184, R86 ;  /* 0x0000005600b87202 */ /* 0x000fe40000000f00 */
[----:B------:R-:W-:-:S02]  /*22d0*/  SHF.R.U64 R185, R86, 0x10, R87 ;  /* 0x0000001056b97819 */ /* 0x000fc40000001257 */
[----:B------:R-:W-:Y:S02]  /*22e0*/  SHF.R.U32.HI R78, RZ, 0x10, R87 ;  /* 0x00000010ff4e7819 */ /* 0x000fe40000011657 */
[----:B------:R-:W-:Y:S01]  /*22f0*/  PRMT R203, R203, 0x5410, R16 ;  /* 0x00005410cbcb7816 */ /* 0x000fe20000000010 */
[----:B------:R-:W-:Y:S01]  /*2300*/  HADD2.F32 R16, -RZ, R14.H0_H0 ;  /* 0x2000000eff107230 */ /* 0x000fe20000004100 */
[----:B------:R-:W-:Y:S01]  /*2310*/  LOP3.LUT R18, R5, UR28, R18, 0x96, !PT ;  /* 0x0000001c05127c12 */ /* 0x000fe2000f8e9612 */
[----:B------:R-:W-:Y:S01]  /*2320*/  IMAD R5, R4, -0x2daee0ad, RZ ;  /* 0xd2511f5304057824 */ /* 0x000fe200078e02ff */
[----:B------:R-:W-:Y:S01]  /*2330*/  PRMT R205, R205, 0x5410, R10 ;  /* 0x00005410cdcd7816 */ /* 0x000fe2000000000a */
[----:B------:R-:W-:Y:S01]  /*2340*/  HADD2.F32 R10, -RZ, R3.H0_H0 ;  /* 0x20000003ff0a7230 */ /* 0x000fe20000004100 */
[----:B------:R-:W-:Y:S01]  /*2350*/  PRMT R149, R149, 0x5410, R90 ;  /* 0x0000541095957816 */ /* 0x000fe2000000005a */
[----:B------:R-:W-:Y:S01]  /*2360*/  IMAD R4, R23, -0x326172a9, RZ ;  /* 0xcd9e8d5717047824 */ /* 0x000fe200078e02ff */
        /* <DEDUP_REMOVED lines=26> */
[----:B0123--:R-:W-:-:S07]  /*2510*/  LOP3.LUT R14, R0, 0x3, RZ, 0xc0, !PT ;  /* 0x00000003000e7812 */ /* 0x00ffce00078ec0ff */
.L_x_71627:
[----:B------:R-:W0:Y:S01]  /*2520*/  @UP0 LDCU.64 UR14, c[0x0][0x3e0] ;  /* 0x00007c00ff0e07ac */ /* 0x000e220008000a00 */
[----:B------:R-:W-:Y:S01]  /*2530*/  PLOP3.LUT P0, PT, PT, PT, UP0, 0x80, 0x8 ;  /* 0x000000000008781c */ /* 0x000fe20003f0f008 */
[----:B------:R-:W-:Y:S01]  /*2540*/  HFMA2 R3, -RZ, RZ, 1.875, 0 ;  /* 0x3f800000ff037431 */ /* 0x000fe200000001ff */
[----:B------:R-:W-:Y:S01]  /*2550*/  PLOP3.LUT P1, PT, PT, PT, UP0, 0x80, 0x8 ;  /* 0x000000000008781c */ /* 0x000fe20003f2f008 */
[----:B------:R-:W-:-:S10]  /*2560*/  IMAD.MOV.U32 R63, RZ, RZ, 0x4 ;  /* 0x00000004ff3f7424 */ /* 0x000fd400078e00ff */
[----:B01234-:R-:W-:-:S05]  /*2570*/  @P0 IMAD.WIDE R146, R20, R63, UR14 ;  /* 0x0000000e14920e25 */ /* 0x01ffca000f8e023f */
[----:B------:R0:W5:Y:S01]  /*2580*/  @P1 LDG.E R3, desc[UR6][R146.64] ;  /* 0x0000000692031981 */ /* 0x000162000c1e1900 */
[----:B------:R-:W-:Y:S01]  /*2590*/  IMAD R144, R20, UR10, RZ ;  /* 0x0000000a14907c24 */ /* 0x000fe2000f8e02ff */
[----:B------:R-:W-:Y:S01]  /*25a0*/  ISETP.GE.U32.AND P5, PT, R21, 0x20, PT ;  /* 0x000000201500780c */ /* 0x000fe20003fa6070 */
[----:B------:R-:W-:Y:S01]  /*25b0*/  BSSY.RECONVERGENT B0, `(.L_x_70707) ;  /* 0x0000331000007945 */ /* 0x000fe20003800200 */
[----:B------:R-:W1:Y:S02]  /*25c0*/  S2R R2, SR_TID.X ;  /* 0x0000000000027919 */ /* 0x000e640000002100 */
[----:B------:R-:W-:-:S04]  /*25d0*/  SHF.R.S32.HI R63, RZ, 0x1f, R144 ;  /* 0x0000001fff3f7819 */ /* 0x000fc80000011490 */
[----:B------:R-:W-:Y:S02]  /*25e0*/  LEA.HI R63, R63, R144, RZ, 0x2 ;  /* 0x000000903f3f7211 */ /* 0x000fe400078f10ff */
[----:B-1----:R-:W-:-:S04]  /*25f0*/  LOP3.LUT R0, R2, 0x1f, RZ, 0xc0, !PT ;  /* 0x0000001f02007812 */ /* 0x002fc800078ec0ff */
[----:B------:R-:W-:-:S05]  /*2600*/  LEA.HI.SX32 R0, R63, R0, 0x1e ;  /* 0x000000003f007211 */ /* 0x000fca00078ff2ff */
[----:B------:R-:W-:Y:S01]  /*2610*/  IMAD.MOV.U32 R63, RZ, RZ, R0 ;  /* 0x000000ffff3f7224 */ /* 0x000fe200078e0000 */
[----:B0-----:R-:W-:Y:S06]  /*2620*/  @!P5 BRA `(.L_x_70708) ;  /* 0x0000003000a4d947 */ /* 0x001fec0003800000 */
        /* <DEDUP_REMOVED lines=20> */
.L_x_88384:
[----:B------:R-:W-:Y:S05]  /*2770*/  BRX R206 -0x2780                                       (*"BRANCH_TARGETS .L_x_88385,.L_x_88386,.L_x_88387"*) ;  /* 0xffffffd8ce207949 */ /* 0x000fea000383ffff */
.L_x_88387:
[----:B------:R-:W-:Y:S01]  /*2780*/  VIADD R207, R14, 0x1 ;  /* 0x000000010ecf7836 */ /* 0x000fe20000000000 */
[----:B------:R-:W-:Y:S01]  /*2790*/  MOV R206, R17 ;  /* 0x0000001100ce7202 */ /* 0x000fe20000000f00 */
[----:B------:R-:W-:Y:S01]  /*27a0*/  IMAD.MOV.U32 R202, RZ, RZ, R5 ;  /* 0x000000ffffca7224 */ /* 0x000fe200078e0005 */
[----:B------:R-:W-:Y:S06]  /*27b0*/  BRA `(.L_x_70711) ;  /* 0x00000004003c7947 */ /* 0x000fec0003800000 */
.L_x_88385:
[----:B------:R-:W-:Y:S01]  /*27c0*/  IMAD.MOV.U32 R202, RZ, RZ, R5 ;  /* 0x000000ffffca7224 */ /* 0x000fe200078e0005 */
[----:B------:R-:W-:Y:S01]  /*27d0*/  MOV R206, R18 ;  /* 0x0000001200ce7202 */ /* 0x000fe20000000f00 */
[----:B------:R-:W-:Y:S01]  /*27e0*/  IMAD.MOV.U32 R207, RZ, RZ, 0x3 ;  /* 0x00000003ffcf7424 */ /* 0x000fe200078e00ff */
[----:B------:R-:W-:Y:S06]  /*27f0*/  BRA `(.L_x_70711) ;  /* 0x00000004002c7947 */ /* 0x000fec0003800000 */
.L_x_88386:
        /* <DEDUP_REMOVED lines=13> */
.L_x_70713:
[----:B------:R-:W-:Y:S05]  /*28d0*/  BSYNC.RECONVERGENT B2 ;  /* 0x0000000000027941 */ /* 0x000fea0003800200 */
.L_x_70712:
[----:B------:R-:W-:Y:S01]  /*28e0*/  IMAD.WIDE.U32 R212, R22, -0x326172a9, RZ ;  /* 0xcd9e8d5716d47825 */ /* 0x000fe200078e00ff */
[----:B------:R-:W-:Y:S01]  /*28f0*/  LOP3.LUT R4, R12, UR5, R207, 0x96, !PT ;  /* 0x000000050c047c12 */ /* 0x000fe2000f8e96cf */
[----:B------:R-:W-:Y:S02]  /*2900*/  UIADD3 UR14, UPT, UPT, UR5, -0x4498517b, URZ ;  /* 0xbb67ae85050e7890 */ /* 0x000fe4000fffe0ff */
[----:B------:R-:W-:Y:S02]  /*2910*/  UIADD3 UR13, UPT, UPT, UR4, -0x61c88647, URZ ;  /* 0x9e3779b9040d7890 */ /* 0x000fe4000fffe0ff */
        /* <DEDUP_REMOVED lines=57> */
.L_x_70711:
[----:B------:R-:W-:Y:S05]  /*2cb0*/  BSYNC.RECONVERGENT B1 ;  /* 0x0000000000017941 */ /* 0x000fea0003800200 */
.L_x_70710:
[----:B------:R-:W0:Y:S01]  /*2cc0*/  LDC R5, c[0x0][0x408] ;  /* 0x00010200ff057b82 */ /* 0x000e220000000800 */
[----:B------:R-:W-:Y:S01]  /*2cd0*/  I2FP.F32.U32 R209, R206 ;  /* 0x000000ce00d17245 */ /* 0x000fe20000201000 */
[----:B------:R-:W-:Y:S01]  /*2ce0*/  HFMA2 R206, -RZ, RZ, 0.1171875, 0 ;  /* 0x2f800000ffce7431 */ /* 0x000fe200000001ff */
[----:B------:R-:W-:Y:S01]  /*2cf0*/  ISETP.NE.AND P1, PT, R207, 0x1, PT ;  /* 0x00000001cf00780c */ /* 0x000fe20003f25270 */
[----:B-----5:R-:W-:Y:S01]  /*2d00*/  FMUL.FTZ R144, R144, R3 ;  /* 0x0000000390907220 */ /* 0x020fe20000410000 */
[----:B------:R-:W-:Y:S03]  /*2d10*/  BSSY.RECONVERGENT B1, `(.L_x_70714) ;  /* 0x000005e000017945 */ /* 0x000fe60003800200 */
[----:B------:R-:W1:Y:S01]  /*2d20*/  LDC R63, c[0x0][0x404] ;  /* 0x00010100ff3f7b82 */ /* 0x000e620000000800 */
[----:B------:R-:W-:Y:S01]  /*2d30*/  FFMA.FTZ R14, R209, R206, 1.1641532182693481445e-10 ;  /* 0x2f000000d10e7423 */ /* 0x000fe200000100ce */
[----:B0-----:R-:W-:-:S04]  /*2d40*/  FMUL.FTZ R144, R144, R5 ;  /* 0x0000000590907220 */ /* 0x001fc80000410000 */
[----:B-1----:R-:W-:Y:S01]  /*2d50*/  FSETP.GTU.FTZ.AND P0, PT, R14, R63, PT ;  /* 0x0000003f0e00720b */ /* 0x002fe20003f1c000 */
[----:B------:R-:W-:-:S03]  /*2d60*/  IMAD.MOV.U32 R14, RZ, RZ, 0x2 ;  /* 0x00000002ff0e7424 */ /* 0x000fc600078e00ff */
        /* <DEDUP_REMOVED lines=13> */
.L_x_70716:
        /* <DEDUP_REMOVED lines=13> */
.L_x_70718:
[----:B------:R-:W-:Y:S05]  /*2f10*/  BSYNC.RECONVERGENT B2 ;  /* 0x0000000000027941 */ /* 0x000fea0003800200 */
.L_x_70717:
        /* <DEDUP_REMOVED lines=61> */
.L_x_70715:
[----:B------:R-:W-:Y:S05]  /*32f0*/  BSYNC.RECONVERGENT B1 ;  /* 0x0000000000017941 */ /* 0x000fea0003800200 */
.L_x_70714:
[----:B------:R-:W-:Y:S01]  /*3300*/  I2FP.F32.U32 R207, R144 ;  /* 0x0000009000cf7245 */ /* 0x000fe20000201000 */
[----:B------:R-:W-:Y:S01]  /*3310*/  FMUL.FTZ R144, R145, R3 ;  /* 0x0000000391907220 */ /* 0x000fe20000410000 */
[----:B------:R-:W-:Y:S01]  /*3320*/  ISETP.NE.AND P2, PT, R14, 0x1, PT ;  /* 0x000000010e00780c */ /* 0x000fe20003f45270 */
[----:B------:R-:W-:Y:S01]  /*3330*/  BSSY.RECONVERGENT B1, `(.L_x_70719) ;  /* 0x000005d000017945 */ /* 0x000fe20003800200 */
[----:B------:R-:W-:Y:S02]  /*3340*/  IMAD.MOV.U32 R145, RZ, RZ, R4 ;  /* 0x000000ffff917224 */ /* 0x000fe400078e0004 */
[----:B------:R-:W-:Y:S01]  /*3350*/  FFMA.FTZ R208, R207, R206, 1.1641532182693481445e-10 ;  /* 0x2f000000cfd07423 */ /* 0x000fe200000100ce */
[----:B------:R-:W-:-:S04]  /*3360*/  FMUL.FTZ R144, R144, R5 ;  /* 0x0000000590907220 */ /* 0x000fc80000410000 */
        /* <DEDUP_REMOVED lines=14> */
.L_x_70721:
        /* <DEDUP_REMOVED lines=13> */
.L_x_70723:
[----:B------:R-:W-:Y:S05]  /*3520*/  BSYNC.RECONVERGENT B2 ;  /* 0x0000000000027941 */ /* 0x000fea0003800200 */
.L_x_70722:
        /* <DEDUP_REMOVED lines=61> */
.L_x_70720:
[----:B------:R-:W-:Y:S05]  /*3900*/  BSYNC.RECONVERGENT B1 ;  /* 0x0000000000017941 */ /* 0x000fea0003800200 */
.L_x_70719:
[----:B------:R-:W-:Y:S01]  /*3910*/  I2FP.F32.U32 R145, R145 ;  /* 0x0000009100917245 */ /* 0x000fe20000201000 */
[----:B------:R-:W-:Y:S01]  /*3920*/  FMUL.FTZ R146, R146, R3 ;  /* 0x0000000392927220 */ /* 0x000fe20000410000 */
[----:B------:R-:W-:Y:S01]  /*3930*/  ISETP.NE.AND P3, PT, R144, 0x1, PT ;  /* 0x000000019000780c */ /* 0x000fe20003f65270 */
[----:B------:R-:W-:Y:S02]  /*3940*/  BSSY.RECONVERGENT B1, `(.L_x_70724) ;  /* 0x000005d000017945 */ /* 0x000fe40003800200 */
[----:B------:R-:W-:Y:S01]  /*3950*/  FFMA.FTZ R14, R145, R206, 1.1641532182693481445e-10 ;  /* 0x2f000000910e7423 */ /* 0x000fe200000100ce */
[----:B------:R-:W-:-:S04]  /*3960*/  FMUL.FTZ R146, R146, R5 ;  /* 0x0000000592927220 */ /* 0x000fc80000410000 */
        /* <DEDUP_REMOVED lines=15> */
.L_x_70726:
        /* <DEDUP_REMOVED lines=13> */
.L_x_70728:
[----:B------:R-:W-:Y:S05]  /*3b30*/  BSYNC.RECONVERGENT B2 ;  /* 0x0000000000027941 */ /* 0x000fea0003800200 */
.L_x_70727:
        /* <DEDUP_REMOVED lines=55> */
[----:B------:R-:W-:-:S04]  /*3eb0*/  IMAD.WIDE.U32 R208, R14, -0x2daee0ad, RZ ;  /* 0xd2511f530ed07825 */ /* 0x000fc800078e00ff */
[----:B------:R-:W-:Y:S01]  /*3ec0*/  HFMA2 R14, -RZ, RZ, 0, 0 ;  /* 0x00000000ff0e7431 */ /* 0x000fe200000001ff */
[----:B------:R-:W-:Y:S02]  /*3ed0*/  LOP3.LUT R17, R210, UR13, R213, 0x96, !PT ;  /* 0x0000000dd2117c12 */ /* 0x000fe4000f8e96d5 */
[----:B------:R-:W-:Y:S01]  /*3ee0*/  MOV R4, R212 ;  /* 0x000000d400047202 */ /* 0x000fe20000000f00 */
[----:B------:R-:W-:Y:S01]  /*3ef0*/  IMAD.MOV.U32 R202, RZ, RZ, R208 ;  /* 0x000000ffffca7224 */ /* 0x000fe200078e00d0 */
[----:B------:R-:W-:-:S07]  /*3f00*/  LOP3.LUT R18, R144, UR14, R209, 0x96, !PT ;  /* 0x0000000e90127c12 */ /* 0x000fce000f8e96d1 */
.L_x_70725:
[----:B------:R-:W-:Y:S05]  /*3f10*/  BSYNC.RECONVERGENT B1 ;  /* 0x0000000000017941 */ /* 0x000fea0003800200 */
.L_x_70724:
[----:B------:R-:W-:Y:S01]  /*3f20*/  I2FP.F32.U32 R145, R145 ;  /* 0x0000009100917245 */ /* 0x000fe20000201000 */
[----:B------:R-:W-:-:S04]  /*3f30*/  FMUL.FTZ R144, R147, R3 ;  /* 0x0000000393907220 */ /* 0x000fc80000410000 */
[----:B------:R-:W-:Y:S01]  /*3f40*/  FFMA.FTZ R206, R145, R206, 1.1641532182693481445e-10 ;  /* 0x2f00000091ce7423 */ /* 0x000fe200000100ce */
[----:B------:R-:W-:-:S04]  /*3f50*/  FMUL.FTZ R144, R144, R5 ;  /* 0x0000000590907220 */ /* 0x000fc80000410000 */
[----:B------:R-:W-:-:S04]  /*3f60*/  FSETP.GTU.FTZ.AND P4, PT, R206, R63, PT ;  /* 0x0000003fce00720b */ /* 0x000fc80003f9c000 */
[----:B------:R-:W-:Y:S02]  /*3f70*/  FSEL R144, R144, RZ, !P4 ;  /* 0x000000ff90907208 */ /* 0x000fe40006000000 */
[----:B------:R-:W-:-:S03]  /*3f80*/  PLOP3.LUT P3, PT, P4, PT, PT, 0x8, 0x80 ;  /* 0x000000000080781c */ /* 0x000fc6000276e170 */
[----:B------:R-:W-:Y:S01]  /*3f90*/  FADD.FTZ R75, R75, R144 ;  /* 0x000000904b4b7221 */ /* 0x000fe20000010000 */
[----:B------:R-:W-:Y:S09]  /*3fa0*/  BRA `(.L_x_70729) ;  /* 0x00000018000c7947 */ /* 0x000ff20003800000 */
.L_x_70709:
        /* <DEDUP_REMOVED lines=16> */
.L_x_70732:
        /* <DEDUP_REMOVED lines=13> */
.L_x_70734:
[----:B------:R-:W-:Y:S05]  /*4180*/  BSYNC.RECONVERGENT B2 ;  /* 0x0000000000027941 */ /* 0x000fea0003800200 */
.L_x_70733:
        /* <DEDUP_REMOVED lines=61> */
.L_x_70731:
[----:B------:R-:W-:Y:S05]  /*4560*/  BSYNC.RECONVERGENT B1 ;  /* 0x0000000000017941 */ /* 0x000fea0003800200 */
.L_x_70730:
        /* <DEDUP_REMOVED lines=8> */
[----:B------:R-:W-:-:S04]  /*45f0*/  IMAD.MOV.U32 R14, RZ, RZ, 0x2 ;  /* 0x00000002ff0e7424 */ /* 0x000fc800078e00ff */
[----:B0-----:R-:W-:Y:S01]  /*4600*/  FSETP.LE.FTZ.AND P0, PT, R75, R72, PT ;  /* 0x000000484b00720b */ /* 0x001fe20003f13000 */
[----:B------:R-:W-:Y:S02]  /*4610*/  IMAD.MOV.U32 R75, RZ, RZ, R4 ;  /* 0x000000ffff4b7224 */ /* 0x000fe400078e0004 */
[----:B-1----:R-:W-:Y:S01]  /*4620*/  FMUL.FTZ R74, R74, R5 ;  /* 0x000000054a4a7220 */ /* 0x002fe20000410000 */
        /* <DEDUP_REMOVED lines=9> */
.L_x_70737:
        /* <DEDUP_REMOVED lines=13> */
.L_x_70739:
[----:B------:R-:W-:Y:S05]  /*4790*/  BSYNC.RECONVERGENT B2 ;  /* 0x0000000000027941 */ /* 0x000fea0003800200 */
.L_x_70738:
        /* <DEDUP_REMOVED lines=61> */
.L_x_70736:
[----:B------:R-:W-:Y:S05]  /*4b70*/  BSYNC.RECONVERGENT B1 ;  /* 0x0000000000017941 */ /* 0x000fea0003800200 */
.L_x_70735:
[----:B------:R-:W-:Y:S01]  /*4b80*/  ISETP.NE.AND P2, PT, R14, 0x1, PT ;  /* 0x000000010e00780c */ /* 0x000fe20003f45270 */
[----:B------:R-:W-:Y:S01]  /*4b90*/  FMUL.FTZ R206, R145, R3 ;  /* 0x0000000391ce7220 */ /* 0x000fe20000410000 */
[----:B------:R-:W-:Y:S01]  /*4ba0*/  I2FP.F32.U32 R144, R75 ;  /* 0x0000004b00907245 */ /* 0x000fe20000201000 */
[----:B------:R-:W-:Y:S02]  /*4bb0*/  BSSY.RECONVERGENT B1, `(.L_x_70740) ;  /* 0x000005a000017945 */ /* 0x000fe40003800200 */
[----:B------:R-:W-:Y:S02]  /*4bc0*/  FMUL.FTZ R75, R206, R5 ;  /* 0x00000005ce4b7220 */ /* 0x000fe40000410000 */
[----:B------:R-:W-:Y:S01]  /*4bd0*/  FFMA.FTZ R63, R144, R73, 1.1641532182693481445e-10 ;  /* 0x2f000000903f7423 */ /* 0x000fe20000010049 */
[----:B------:R-:W-:-:S04]  /*4be0*/  HFMA2 R144, -RZ, RZ, 0, 1.1920928955078125e-07 ;  /* 0x00000002ff907431 */ /* 0x000fc800000001ff */
        /* <DEDUP_REMOVED lines=11> */
.L_x_70742:
        /* <DEDUP_REMOVED lines=13> */
.L_x_70744:
[----:B------:R-:W-:Y:S05]  /*4d70*/  BSYNC.RECONVERGENT B2 ;  /* 0x0000000000027941 */ /* 0x000fea0003800200 */
.L_x_70743:
        /* <DEDUP_REMOVED lines=61> */
.L_x_70741:
[----:B------:R-:W-:Y:S05]  /*5150*/  BSYNC.RECONVERGENT B1 ;  /* 0x0000000000017941 */ /* 0x000fea0003800200 */
.L_x_70740:
[----:B------:R-:W-:Y:S01]  /*5160*/  ISETP.NE.AND P3, PT, R144, 0x1, PT ;  /* 0x000000019000780c */ /* 0x000fe20003f65270 */
[----:B------:R-:W-:Y:S01]  /*5170*/  FMUL.FTZ R146, R146, R3 ;  /* 0x0000000392927220 */ /* 0x000fe20000410000 */
[----:B------:R-:W-:Y:S01]  /*5180*/  I2FP.F32.U32 R14, R63 ;  /* 0x0000003f000e7245 */ /* 0x000fe20000201000 */
[----:B------:R-:W-:Y:S01]  /*5190*/  BSSY.RECONVERGENT B1, `(.L_x_70745) ;  /* 0x000005a000017945 */ /* 0x000fe20003800200 */
[----:B------:R-:W-:-:S03]  /*51a0*/  MOV R145, R4 ;  /* 0x0000000400917202 */ /* 0x000fc60000000f00 */
[----:B------:R-:W-:Y:S01]  /*51b0*/  FFMA.FTZ R63, R14, R73, 1.1641532182693481445e-10 ;  /* 0x2f0000000e3f7423 */ /* 0x000fe20000010049 */
[----:B------:R-:W-:-:S04]  /*51c0*/  IMAD.MOV.U32 R14, RZ, RZ, 0x2 ;  /* 0x00000002ff0e7424 */ /* 0x000fc800078e00ff */
        /* <DEDUP_REMOVED lines=11> */
.L_x_70747:
        /* <DEDUP_REMOVED lines=13> */
.L_x_70749:
[----:B------:R-:W-:Y:S05]  /*5350*/  BSYNC.RECONVERGENT B2 ;  /* 0x0000000000027941 */ /* 0x000fea0003800200 */
.L_x_70748:
        /* <DEDUP_REMOVED lines=61> */
.L_x_70746:
[----:B------:R-:W-:Y:S05]  /*5730*/  BSYNC.RECONVERGENT B1 ;  /* 0x0000000000017941 */ /* 0x000fea0003800200 */
.L_x_70745:
[----:B------:R-:W-:-:S05]  /*5740*/  I2FP.F32.U32 R144, R145 ;  /* 0x0000009100907245 */ /* 0x000fca0000201000 */
[----:B------:R-:W-:-:S05]  /*5750*/  FFMA.FTZ R73, R144, R73, 1.1641532182693481445e-10 ;  /* 0x2f00000090497423 */ /* 0x000fca0000010049 */
[----:B------:R-:W-:Y:S01]  /*5760*/  FSETP.GTU.FTZ.AND P4, PT, R73, R72, PT ;  /* 0x000000484900720b */ /* 0x000fe20003f9c000 */
[----:B------:R-:W-:Y:S01]  /*5770*/  FMUL.FTZ R72, R147, R3 ;  /* 0x0000000393487220 */ /* 0x000fe20000410000 */
[----:B------:R-:W-:Y:S02]  /*5780*/  FSEL R73, R75, RZ, P1 ;  /* 0x000000ff4b497208 */ /* 0x000fe40000800000 */
[----:B------:R-:W-:Y:S01]  /*5790*/  PLOP3.LUT P3, PT, P4, PT, PT, 0x8, 0x80 ;  /* 0x000000000080781c */ /* 0x000fe2000276e170 */
[----:B------:R-:W-:Y:S01]  /*57a0*/  FMUL.FTZ R5, R72, R5 ;  /* 0x0000000548057220 */ /* 0x000fe20000410000 */
[----:B------:R-:W-:Y:S02]  /*57b0*/  FSEL R72, R74, RZ, P0 ;  /* 0x000000ff4a487208 */ /* 0x000fe40000000000 */
[----:B------:R-:W-:Y:S02]  /*57c0*/  FSEL R74, R63, RZ, P2 ;  /* 0x000000ff3f4a7208 */ /* 0x000fe40001000000 */
[----:B------:R-:W-:-:S07]  /*57d0*/  FSEL R75, R5, RZ, !P4 ;  /* 0x000000ff054b7208 */ /* 0x000fce0006000000 */
.L_x_70729:
[----:B------:R-:W0:Y:S01]  /*57e0*/  LDC.64 R206, c[0x0][0x3a8] ;  /* 0x0000ea00ffce7b82 */ /* 0x000e220000000a00 */
[----:B------:R-:W-:Y:S02]  /*57f0*/  SEL R63, RZ, 0x1000000, !P3 ;  /* 0x01000000ff3f7807 */ /* 0x000fe40005800000 */
[----:B------:R-:W-:Y:S02]  /*5800*/  SEL R144, RZ, 0x10000, !P2 ;  /* 0x00010000ff907807 */ /* 0x000fe40005000000 */
[----:B------:R-:W-:-:S03]  /*5810*/  SEL R5, RZ, 0x100, !P1 ;  /* 0x00000100ff057807 */ /* 0x000fc60004800000 */
[----:B------:R-:W1:Y:S01]  /*5820*/  LDC.64 R146, c[0x0][0x3b0] ;  /* 0x0000ec00ff927b82 */ /* 0x000e620000000a00 */
[----:B------:R-:W-:Y:S02]  /*5830*/  IADD3 R144, PT, PT, R5, R63, R144 ;  /* 0x0000003f05907210 */ /* 0x000fe40007ffe090 */
[----:B------:R-:W-:Y:S02]  /*5840*/  SEL R5, RZ, 0x1, !P0 ;  /* 0x00000001ff057807 */ /* 0x000fe40004000000 */
[----:B------:R-:W-:-:S03]  /*5850*/  IADD3 R63, PT, PT, R0, 0x20, RZ ;  /* 0x00000020003f7810 */ /* 0x000fc60007ffe0ff */
[----:B------:R-:W-:Y:S02]  /*5860*/  IMAD.IADD R144, R144, 0x1, R5 ;  /* 0x0000000190907824 */ /* 0x000fe400078e0205 */
[----:B------:R-:W-:Y:S02]  /*5870*/  IMAD.MOV.U32 R5, RZ, RZ, R202 ;  /* 0x000000ffff057224 */ /* 0x000fe400078e00ca */
[----:B0-----:R-:W-:-:S05]  /*5880*/  IMAD.WIDE.U32 R206, R0, 0x10, R206 ;  /* 0x0000001000ce7825 */ /* 0x001fca00078e00ce */
[----:B------:R0:W-:Y:S01]  /*5890*/  STG.E.128 desc[UR6][R206.64], R72 ;  /* 0x00000048ce007986 */ /* 0x0001e2000c101d06 */
[----:B-1----:R-:W-:-:S05]  /*58a0*/  IMAD.WIDE.U32 R146, R0, 0x4, R146 ;  /* 0x0000000400927825 */ /* 0x002fca00078e0092 */
[----:B------:R0:W-:Y:S02]  /*58b0*/  STG.E desc[UR6][R146.64], R144 ;  /* 0x0000009092007986 */ /* 0x0001e4000c101906 */
.L_x_70708:
[----:B------:R-:W-:Y:S05]  /*58c0*/  BSYNC.RECONVERGENT B0 ;  /* 0x0000000000007941 */ /* 0x000fea0003800200 */
.L_x_70707:
        /* <DEDUP_REMOVED lines=30> */
.L_x_70755:
        /* <DEDUP_REMOVED lines=13> */
.L_x_70757:
[----:B------:R-:W-:Y:S05]  /*5b80*/  BSYNC.RECONVERGENT B2 ;  /* 0x0000000000027941 */ /* 0x000fea0003800200 */
.L_x_70756:
        /* <DEDUP_REMOVED lines=59> */
[----:B------:R-:W-:Y:S01]  /*5f40*/  IMAD.MOV.U32 R208, RZ, RZ, RZ ;  /* 0x000000ffffd07224 */ /* 0x000fe200078e00ff */
[----:B------:R-:W-:-:S07]  /*5f50*/  LOP3.LUT R18, R206, UR14, R209, 0x96, !PT ;  /* 0x0000000ece127c12 */ /* 0x000fce000f8e96d1 */
.L_x_70754:
[----:B------:R-:W-:Y:S05]  /*5f60*/  BSYNC.RECONVERGENT B1 ;  /* 0x0000000000017941 */ /* 0x000fea0003800200 */
.L_x_70753:
        /* <DEDUP_REMOVED lines=8> */
[----:B------:R-:W-:-:S02]  /*5ff0*/  IMAD.MOV.U32 R14, RZ, RZ, 0x2 ;  /* 0x00000002ff0e7424 */ /* 0x000fc400078e00ff */
[----:B0-----:R-:W-:Y:S02]  /*6000*/  FMUL.FTZ R144, R144, R5 ;  /* 0x0000000590907220 */ /* 0x001fe40000410000 */
[----:B-1----:R-:W-:-:S04]  /*6010*/  FSETP.GTU.FTZ.AND P0, PT, R209, R206, PT ;  /* 0x000000ced100720b */ /* 0x002fc80003f1c000 */
        /* <DEDUP_REMOVED lines=13> */
.L_x_70760:
        /* <DEDUP_REMOVED lines=13> */
.L_x_70762:
[----:B------:R-:W-:Y:S05]  /*61c0*/  BSYNC.RECONVERGENT B2 ;  /* 0x0000000000027941 */ /* 0x000fea0003800200 */
.L_x_70761:
        /* <DEDUP_REMOVED lines=61> */
.L_x_70759:
[----:B------:R-:W-:Y:S05]  /*65a0*/  BSYNC.RECONVERGENT B1 ;  /* 0x0000000000017941 */ /* 0x000fea0003800200 */
.L_x_70758:
[----:B------:R-:W-:Y:S01]  /*65b0*/  I2FP.F32.U32 R144, R144 ;  /* 0x0000009000907245 */ /* 0x000fe20000201000 */
[----:B------:R-:W-:Y:S01]  /*65c0*/  FMUL.FTZ R208, R145, R3 ;  /* 0x0000000391d07220 */ /* 0x000fe20000410000 */
[----:B------:R-:W-:Y:S01]  /*65d0*/  ISETP.NE.AND P2, PT, R14, 0x1, PT ;  /* 0x000000010e00780c */ /* 0x000fe20003f45270 */
[----:B------:R-:W-:Y:S02]  /*65e0*/  BSSY.RECONVERGENT B1, `(.L_x_70763) ;  /* 0x000005d000017945 */ /* 0x000fe40003800200 */
[----:B------:R-:W-:Y:S01]  /*65f0*/  FFMA.FTZ R145, R144, R207, 1.1641532182693481445e-10 ;  /* 0x2f00000090917423 */ /* 0x000fe200000100cf */
[----:B------:R-:W-:Y:S01]  /*6600*/  FMUL.FTZ R208, R208, R5 ;  /* 0x00000005d0d07220 */ /* 0x000fe20000410000 */
[----:B------:R-:W-:-:S03]  /*6610*/  HFMA2 R144, -RZ, RZ, 0, 1.1920928955078125e-07 ;  /* 0x00000002ff907431 */ /* 0x000fc600000001ff */
        /* <DEDUP_REMOVED lines=14> */
.L_x_70765:
        /* <DEDUP_REMOVED lines=13> */
.L_x_70767:
[----:B------:R-:W-:Y:S05]  /*67d0*/  BSYNC.RECONVERGENT B2 ;  /* 0x0000000000027941 */ /* 0x000fea0003800200 */
.L_x_70766:
        /* <DEDUP_REMOVED lines=61> */
.L_x_70764:
[----:B------:R-:W-:Y:S05]  /*6bb0*/  BSYNC.RECONVERGENT B1 ;  /* 0x0000000000017941 */ /* 0x000fea0003800200 */
.L_x_70763:
[----:B------:R-:W-:Y:S01]  /*6bc0*/  I2FP.F32.U32 R14, R145 ;  /* 0x00000091000e7245 */ /* 0x000fe20000201000 */
[----:B------:R-:W-:Y:S01]  /*6bd0*/  FMUL.FTZ R146, R146, R3 ;  /* 0x0000000392927220 */ /* 0x000fe20000410000 */
[----:B------:R-:W-:Y:S01]  /*6be0*/  ISETP.NE.AND P3, PT, R144, 0x1, PT ;  /* 0x000000019000780c */ /* 0x000fe20003f65270 */
[----:B------:R-:W-:Y:S02]  /*6bf0*/  BSSY.RECONVERGENT B1, `(.L_x_70768) ;  /* 0x000005d000017945 */ /* 0x000fe40003800200 */
[----:B------:R-:W-:Y:S01]  /*6c00*/  FFMA.FTZ R145, R14, R207, 1.1641532182693481445e-10 ;  /* 0x2f0000000e917423 */ /* 0x000fe200000100cf */
[----:B------:R-:W-:Y:S01]  /*6c10*/  FMUL.FTZ R146, R146, R5 ;  /* 0x0000000592927220 */ /* 0x000fe20000410000 */
[----:B------:R-:W-:-:S03]  /*6c20*/  IMAD.MOV.U32 R14, RZ, RZ, 0x2 ;  /* 0x00000002ff0e7424 */ /* 0x000fc600078e00ff */
        /* <DEDUP_REMOVED lines=14> */
.L_x_70770:
        /* <DEDUP_REMOVED lines=13> */
.L_x_70772:
[----:B------:R-:W-:Y:S05]  /*6de0*/  BSYNC.RECONVERGENT B2 ;  /* 0x0000000000027941 */ /* 0x000fea0003800200 */
.L_x_70771:
        /* <DEDUP_REMOVED lines=61> */
.L_x_70769:
[----:B------:R-:W-:Y:S05]  /*71c0*/  BSYNC.RECONVERGENT B1 ;  /* 0x0000000000017941 */ /* 0x000fea0003800200 */
.L_x_70768:
        /* <DEDUP_REMOVED lines=9> */
.L_x_70752:
        /* <DEDUP_REMOVED lines=16> */
.L_x_70776:
        /* <DEDUP_REMOVED lines=13> */
.L_x_70778:
[----:B------:R-:W-:Y:S05]  /*7430*/  BSYNC.RECONVERGENT B2 ;  /* 0x0000000000027941 */ /* 0x000fea0003800200 */
.L_x_70777:
        /* <DEDUP_REMOVED lines=61> */
.L_x_70775:
[----:B------:R-:W-:Y:S05]  /*7810*/  BSYNC.RECONVERGENT B1 ;  /* 0x0000000000017941 */ /* 0x000fea0003800200 */
.L_x_70774:
[----:B------:R-:W0:Y:S01]  /*7820*/  LDC R69, c[0x0][0x404] ;  /* 0x00010100ff457b82 */ /* 0x000e220000000800 */
[----:B------:R-:W-:Y:S01]  /*7830*/  I2FP.F32.U32 R71, R70 ;  /* 0x0000004600477245 */ /* 0x000fe20000201000 */
[----:B------:R-:W-:Y:S01]  /*7840*/  HFMA2 R70, -RZ, RZ, 0.1171875, 0 ;  /* 0x2f800000ff467431 */ /* 0x000fe200000001ff */
[----:B------:R-:W-:Y:S01]  /*7850*/  ISETP.NE.AND P1, PT, R68, 0x1, PT ;  /* 0x000000014400780c */ /* 0x000fe20003f25270 */
[----:B-----5:R-:W-:Y:S01]  /*7860*/  FMUL.FTZ R206, R144, R3 ;  /* 0x0000000390ce7220 */ /* 0x020fe20000410000 */
[----:B------:R-:W-:Y:S01]  /*7870*/  BSSY.RECONVERGENT B1, `(.L_x_70779) ;  /* 0x000005b000017945 */ /* 0x000fe20003800200 */
[----:B------:R-:W-:Y:S02]  /*7880*/  IMAD.MOV.U32 R144, RZ, RZ, R4 ;  /* 0x000000ffff907224 */ /* 0x000fe400078e0004 */
[----:B------:R-:W1:Y:S01]  /*7890*/  LDC R5, c[0x0][0x408] ;  /* 0x00010200ff057b82 */ /* 0x000e620000000800 */
[----:B------:R-:W-:-:S05]  /*78a0*/  FFMA.FTZ R14, R71, R70, 1.1641532182693481445e-10 ;  /* 0x2f000000470e7423 */ /* 0x000fca0000010046 */
[----:B0-----:R-:W-:Y:S01]  /*78b0*/  FSETP.LE.FTZ.AND P0, PT, R14, R69, PT ;  /* 0x000000450e00720b */ /* 0x001fe20003f13000 */
[----:B------:R-:W-:Y:S02]  /*78c0*/  IMAD.MOV.U32 R14, RZ, RZ, 0x2 ;  /* 0x00000002ff0e7424 */ /* 0x000fe400078e00ff */
        /* <DEDUP_REMOVED lines=10> */
.L_x_70781:
        /* <DEDUP_REMOVED lines=13> */
.L_x_70783:
[----:B------:R-:W-:Y:S05]  /*7a40*/  BSYNC.RECONVERGENT B2 ;  /* 0x0000000000027941 */ /* 0x000fea0003800200 */
.L_x_70782:
        /* <DEDUP_REMOVED lines=61> */
.L_x_70780:
[----:B------:R-:W-:Y:S05]  /*7e20*/  BSYNC.RECONVERGENT B1 ;  /* 0x0000000000017941 */ /* 0x000fea0003800200 */
.L_x_70779:
[----:B------:R-:W-:Y:S01]  /*7e30*/  ISETP.NE.AND P2, PT, R14, 0x1, PT ;  /* 0x000000010e00780c */ /* 0x000fe20003f45270 */
[----:B------:R-:W-:Y:S01]  /*7e40*/  FMUL.FTZ R206, R145, R3 ;  /* 0x0000000391ce7220 */ /* 0x000fe20000410000 */
[----:B------:R-:W-:Y:S01]  /*7e50*/  I2FP.F32.U32 R207, R144 ;  /* 0x0000009000cf7245 */ /* 0x000fe20000201000 */
[----:B------:R-:W-:Y:S01]  /*7e60*/  BSSY.RECONVERGENT B1, `(.L_x_70784) ;  /* 0x000005a000017945 */ /* 0x000fe20003800200 */
[----:B------:R-:W-:Y:S02]  /*7e70*/  IMAD.MOV.U32 R144, RZ, RZ, R4 ;  /* 0x000000ffff907224 */ /* 0x000fe400078e0004 */
[----:B------:R-:W-:Y:S01]  /*7e80*/  FMUL.FTZ R145, R206, R5 ;  /* 0x00000005ce917220 */ /* 0x000fe20000410000 */
[----:B------:R-:W-:-:S05]  /*7e90*/  FFMA.FTZ R68, R207, R70, 1.1641532182693481445e-10 ;  /* 0x2f000000cf447423 */ /* 0x000fca0000010046 */
[----:B------:R-:W-:Y:S01]  /*7ea0*/  FSETP.LE.FTZ.AND P1, PT, R68, R69, PT ;  /* 0x000000454400720b */ /* 0x000fe20003f33000 */
[----:B------:R-:W-:Y:S01]  /*7eb0*/  HFMA2 R68, -RZ, RZ, 0, 1.1920928955078125e-07 ;  /* 0x00000002ff447431 */ /* 0x000fe200000001ff */
        /* <DEDUP_REMOVED lines=9> */
.L_x_70786:
        /* <DEDUP_REMOVED lines=13> */
.L_x_70788:
[----:B------:R-:W-:Y:S05]  /*8020*/  BSYNC.RECONVERGENT B2 ;  /* 0x0000000000027941 */ /* 0x000fea0003800200 */
.L_x_70787:
        /* <DEDUP_REMOVED lines=61> */
.L_x_70785:
[----:B------:R-:W-:Y:S05]  /*8400*/  BSYNC.RECONVERGENT B1 ;  /* 0x0000000000017941 */ /* 0x000fea0003800200 */
.L_x_70784:
[----:B------:R-:W-:Y:S01]  /*8410*/  ISETP.NE.AND P3, PT, R68, 0x1, PT ;  /* 0x000000014400780c */ /* 0x000fe20003f65270 */
[----:B------:R-:W-:Y:S01]  /*8420*/  BSSY.RECONVERGENT B1, `(.L_x_70789) ;  /* 0x000005c000017945 */ /* 0x000fe20003800200 */
[----:B------:R-:W-:Y:S01]  /*8430*/  I2FP.F32.U32 R207, R144 ;  /* 0x0000009000cf7245 */ /* 0x000fe20000201000 */
[----:B------:R-:W-:Y:S01]  /*8440*/  FMUL.FTZ R144, R146, R3 ;  /* 0x0000000392907220 */ /* 0x000fe20000410000 */
[----:B------:R-:W-:-:S03]  /*8450*/  MOV R146, R4 ;  /* 0x0000000400927202 */ /* 0x000fc60000000f00 */
[----:B------:R-:W-:Y:S01]  /*8460*/  FFMA.FTZ R14, R207, R70, 1.1641532182693481445e-10 ;  /* 0x2f000000cf0e7423 */ /* 0x000fe20000010046 */
[----:B------:R-:W-:-:S04]  /*8470*/  FMUL.FTZ R144, R144, R5 ;  /* 0x0000000590907220 */ /* 0x000fc80000410000 */
        /* <DEDUP_REMOVED lines=11> */
.L_x_70791:
        /* <DEDUP_REMOVED lines=13> */
.L_x_70793:
[----:B------:R-:W-:Y:S05]  /*8600*/  BSYNC.RECONVERGENT B2 ;  /* 0x0000000000027941 */ /* 0x000fea0003800200 */
.L_x_70792:
        /* <DEDUP_REMOVED lines=61> */
.L_x_70790:
[----:B------:R-:W-:Y:S05]  /*89e0*/  BSYNC.RECONVERGENT B1 ;  /* 0x0000000000017941 */ /* 0x000fea0003800200 */
.L_x_70789:
[----:B------:R-:W-:Y:S01]  /*89f0*/  I2FP.F32.U32 R207, R146 ;  /* 0x0000009200cf7245 */ /* 0x000fe20000201000 */
[----:B------:R-:W-:-:S04]  /*8a00*/  FMUL.FTZ R68, R147, R3 ;  /* 0x0000000393447220 */ /* 0x000fc80000410000 */
[----:B------:R-:W-:Y:S01]  /*8a10*/  FFMA.FTZ R70, R207, R70, 1.1641532182693481445e-10 ;  /* 0x2f000000cf467423 */ /* 0x000fe20000010046 */
[----:B------:R-:W-:Y:S01]  /*8a20*/  FMUL.FTZ R5, R68, R5 ;  /* 0x0000000544057220 */ /* 0x000fe20000410000 */
[----:B------:R-:W-:-:S03]  /*8a30*/  FSEL R68, R71, RZ, P0 ;  /* 0x000000ff47447208 */ /* 0x000fc60000000000 */
[----:B------:R-:W-:Y:S02]  /*8a40*/  FSETP.GTU.FTZ.AND P4, PT, R70, R69, PT ;  /* 0x000000454600720b */ /* 0x000fe40003f9c000 */
[----:B------:R-:W-:Y:S02]  /*8a50*/  FSEL R69, R145, RZ, P1 ;  /* 0x000000ff91457208 */ /* 0x000fe40000800000 */
[----:B------:R-:W-:Y:S02]  /*8a60*/  PLOP3.LUT P3, PT, P4, PT, PT, 0x8, 0x80 ;  /* 0x000000000080781c */ /* 0x000fe4000276e170 */
[----:B------:R-:W-:Y:S02]  /*8a70*/  FSEL R70, R144, RZ, P2 ;  /* 0x000000ff90467208 */ /* 0x000fe40001000000 */
[----:B------:R-:W-:-:S09]  /*8a80*/  FSEL R71, R5, RZ, !P4 ;  /* 0x000000ff05477208 */ /* 0x000fd20006000000 */
.L_x_70773:
[----:B------:R-:W0:Y:S01]  /*8a90*/  LDC.64 R206, c[0x0][0x3a8] ;  /* 0x0000ea00ffce7b82 */ /* 0x000e220000000a00 */
[----:B------:R-:W-:Y:S02]  /*8aa0*/  SEL R145, RZ, 0x1000000, !P3 ;  /* 0x01000000ff917807 */ /* 0x000fe40005800000 */
[----:B------:R-:W-:Y:S02]  /*8ab0*/  SEL R144, RZ, 0x10000, !P2 ;  /* 0x00010000ff907807 */ /* 0x000fe40005000000 */
[----:B------:R-:W-:-:S03]  /*8ac0*/  SEL R5, RZ, 0x100, !P1 ;  /* 0x00000100ff057807 */ /* 0x000fc60004800000 */
[----:B------:R-:W1:Y:S01]  /*8ad0*/  LDC.64 R146, c[0x0][0x3b0] ;  /* 0x0000ec00ff927b82 */ /* 0x000e620000000a00 */
[----:B------:R-:W-:Y:S02]  /*8ae0*/  IADD3 R144, PT, PT, R5, R145, R144 ;  /* 0x0000009105907210 */ /* 0x000fe40007ffe090 */
[----:B------:R-:W-:-:S05]  /*8af0*/  SEL R5, RZ, 0x1, !P0 ;  /* 0x00000001ff057807 */ /* 0x000fca0004000000 */
[----:B------:R-:W-:Y:S02]  /*8b00*/  IMAD.IADD R144, R144, 0x1, R5 ;  /* 0x0000000190907824 */ /* 0x000fe400078e0205 */
[----:B------:R-:W-:Y:S02]  /*8b10*/  IMAD.MOV.U32 R5, RZ, RZ, R202 ;  /* 0x000000ffff057224 */ /* 0x000fe400078e00ca */
[----:B0-----:R-:W-:-:S05]  /*8b20*/  IMAD.WIDE.U32 R206, R63, 0x10, R206 ;  /* 0x000000103fce7825 */ /* 0x001fca00078e00ce */
[----:B------:R2:W-:Y:S01]  /*8b30*/  STG.E.128 desc[UR6][R206.64], R68 ;  /* 0x00000044ce007986 */ /* 0x0005e2000c101d06 */
[C---:B-1----:R-:W-:Y:S01]  /*8b40*/  IMAD.WIDE.U32 R146, R63.reuse, 0x4, R146 ;  /* 0x000000043f927825 */ /* 0x042fe200078e0092 */
[----:B------:R-:W-:-:S04]  /*8b50*/  IADD3 R63, PT, PT, R63, 0x20, RZ ;  /* 0x000000203f3f7810 */ /* 0x000fc80007ffe0ff */
[----:B------:R2:W-:Y:S03]  /*8b60*/  STG.E desc[UR6][R146.64], R144 ;  /* 0x0000009092007986 */ /* 0x0005e6000c101906 */
.L_x_70751:
[----:B------:R-:W-:Y:S05]  /*8b70*/  BSYNC.RECONVERGENT B0 ;  /* 0x0000000000007941 */ /* 0x000fea0003800200 */
.L_x_70750:
        /* <DEDUP_REMOVED lines=30> */
.L_x_70799:
        /* <DEDUP_REMOVED lines=13> */
.L_x_70801:
[----:B------:R-:W-:Y:S05]  /*8e30*/  BSYNC.RECONVERGENT B2 ;  /* 0x0000000000027941 */ /* 0x000fea0003800200 */
.L_x_70800:
        /* <DEDUP_REMOVED lines=61> */
.L_x_70798:
[----:B------:R-:W-:Y:S05]  /*9210*/  BSYNC.RECONVERGENT B1 ;  /* 0x0000000000017941 */ /* 0x000fea0003800200 */
.L_x_70797:
        /* <DEDUP_REMOVED lines=24> */
.L_x_70804:
        /* <DEDUP_REMOVED lines=13> */
.L_x_70806:
[----:B------:R-:W-:Y:S05]  /*9470*/  BSYNC.RECONVERGENT B2 ;  /* 0x0000000000027941 */ /* 0x000fea0003800200 */
.L_x_70805:
        /* <DEDUP_REMOVED lines=61> */
.L_x_70803:
[----:B------:R-:W-:Y:S05]  /*9850*/  BSYNC.RECONVERGENT B1 ;  /* 0x0000000000017941 */ /* 0x000fea0003800200 */
.L_x_70802:
        /* <DEDUP_REMOVED lines=21> */
.L_x_70809:
        /* <DEDUP_REMOVED lines=13> */
.L_x_70811:
[----:B------:R-:W-:Y:S05]  /*9a80*/  BSYNC.RECONVERGENT B2 ;  /* 0x0000000000027941 */ /* 0x000fea0003800200 */
.L_x_70810:
        /* <DEDUP_REMOVED lines=61> */
.L_x_70808:
[----:B------:R-:W-:Y:S05]  /*9e60*/  BSYNC.RECONVERGENT B1 ;  /* 0x0000000000017941 */ /* 0x000fea0003800200 */
.L_x_70807:
        /* <DEDUP_REMOVED lines=21> */
.L_x_70814:
        /* <DEDUP_REMOVED lines=13> */
.L_x_70816:
[----:B------:R-:W-:Y:S05]  /*a090*/  BSYNC.RECONVERGENT B2 ;  /* 0x0000000000027941 */ /* 0x000fea0003800200 */
.L_x_70815:
        /* <DEDUP_REMOVED lines=61> */
.L_x_70813:
[----:B------:R-:W-:Y:S05]  /*a470*/  BSYNC.RECONVERGENT B1 ;  /* 0x0000000000017941 */ /* 0x000fea0003800200 */
.L_x_70812:
        /* <DEDUP_REMOVED lines=9> */
.L_x_70796:
        /* <DEDUP_REMOVED lines=16> */
.L_x_70820:
        /* <DEDUP_REMOVED lines=13> */
.L_x_70822:
[----:B------:R-:W-:Y:S05]  /*a6e0*/  BSYNC.RECONVERGENT B2 ;  /* 0x0000000000027941 */ /* 0x000fea0003800200 */
.L_x_70821:
        /* <DEDUP_REMOVED lines=61> */
.L_x_70819:
[----:B------:R-:W-:Y:S05]  /*aac0*/  BSYNC.RECONVERGENT B1 ;  /* 0x0000000000017941 */ /* 0x000fea0003800200 */
.L_x_70818:
[----:B------:R-:W0:Y:S01]  /*aad0*/  LDC R67, c[0x0][0x404] ;  /* 0x00010100ff437b82 */ /* 0x000e220000000800 */
[----:B------:R-:W-:Y:S01]  /*aae0*/  HFMA2 R206, -RZ, RZ, 0.1171875, 0 ;  /* 0x2f800000ffce7431 */ /* 0x000fe200000001ff */
[----:B------:R-:W-:Y:S01]  /*aaf0*/  ISETP.NE.AND P1, PT, R65, 0x1, PT ;  /* 0x000000014100780c */ /* 0x000fe20003f25270 */
[----:B------:R-:W-:Y:S01]  /*ab00*/  BSSY.RECONVERGENT B1, `(.L_x_70823) ;  /* 0x000005d000017945 */ /* 0x000fe20003800200 */
[----:B------:R-:W-:Y:S01]  /*ab10*/  I2FP.F32.U32 R207, R64 ;  /* 0x0000004000cf7245 */ /* 0x000fe20000201000 */
[----:B-----5:R-:W-:Y:S01]  /*ab20*/  FMUL.FTZ R64, R144, R3 ;  /* 0x0000000390407220 */ /* 0x020fe20000410000 */
        /* <DEDUP_REMOVED lines=15> */
.L_x_70825:
        /* <DEDUP_REMOVED lines=13> */
.L_x_70827:
[----:B------:R-:W-:Y:S05]  /*acf0*/  BSYNC.RECONVERGENT B2 ;  /* 0x0000000000027941 */ /* 0x000fea0003800200 */
.L_x_70826:
        /* <DEDUP_REMOVED lines=61> */
.L_x_70824:
[----:B------:R-:W-:Y:S05]  /*b0d0*/  BSYNC.RECONVERGENT B1 ;  /* 0x0000000000017941 */ /* 0x000fea0003800200 */
.L_x_70823:
[----:B------:R-:W-:Y:S01]  /*b0e0*/  ISETP.NE.AND P2, PT, R14, 0x1, PT ;  /* 0x000000010e00780c */ /* 0x000fe20003f45270 */
[----:B------:R-:W-:Y:S01]  /*b0f0*/  FMUL.FTZ R208, R145, R3 ;  /* 0x0000000391d07220 */ /* 0x000fe20000410000 */
[----:B------:R-:W-:Y:S01]  /*b100*/  I2FP.F32.U32 R65, R66 ;  /* 0x0000004200417245 */ /* 0x000fe20000201000 */
[----:B------:R-:W-:Y:S01]  /*b110*/  BSSY.RECONVERGENT B1, `(.L_x_70828) ;  /* 0x000005a000017945 */ /* 0x000fe20003800200 */
[----:B------:R-:W-:-:S03]  /*b120*/  HFMA2 R144, -RZ, RZ, 0, 1.1920928955078125e-07 ;  /* 0x00000002ff907431 */ /* 0x000fc600000001ff */
        /* <DEDUP_REMOVED lines=13> */
.L_x_70830:
        /* <DEDUP_REMOVED lines=13> */
.L_x_70832:
[----:B------:R-:W-:Y:S05]  /*b2d0*/  BSYNC.RECONVERGENT B2 ;  /* 0x0000000000027941 */ /* 0x000fea0003800200 */
.L_x_70831:
        /* <DEDUP_REMOVED lines=61> */
.L_x_70829:
[----:B------:R-:W-:Y:S05]  /*b6b0*/  BSYNC.RECONVERGENT B1 ;  /* 0x0000000000017941 */ /* 0x000fea0003800200 */
.L_x_70828:
[----:B------:R-:W-:Y:S01]  /*b6c0*/  ISETP.NE.AND P3, PT, R144, 0x1, PT ;  /* 0x000000019000780c */ /* 0x000fe20003f65270 */
[----:B------:R-:W-:Y:S01]  /*b6d0*/  BSSY.RECONVERGENT B1, `(.L_x_70833) ;  /* 0x000005c000017945 */ /* 0x000fe20003800200 */
[----:B------:R-:W-:Y:S01]  /*b6e0*/  I2FP.F32.U32 R145, R66 ;  /* 0x0000004200917245 */ /* 0x000fe20000201000 */
[----:B------:R-:W-:-:S04]  /*b6f0*/  FMUL.FTZ R66, R146, R3 ;  /* 0x0000000392427220 */ /* 0x000fc80000410000 */
[----:B------:R-:W-:Y:S01]  /*b700*/  FFMA.FTZ R14, R145, R206, 1.1641532182693481445e-10 ;  /* 0x2f000000910e7423 */ /* 0x000fe200000100ce */
[----:B------:R-:W-:Y:S01]  /*b710*/  MOV R145, R4 ;  /* 0x0000000400917202 */ /* 0x000fe20000000f00 */
        /* <DEDUP_REMOVED lines=12> */
.L_x_70835:
        /* <DEDUP_REMOVED lines=13> */
.L_x_70837:
[----:B------:R-:W-:Y:S05]  /*b8b0*/  BSYNC.RECONVERGENT B2 ;  /* 0x0000000000027941 */ /* 0x000fea0003800200 */
.L_x_70836:
        /* <DEDUP_REMOVED lines=61> */
.L_x_70834:
[----:B------:R-:W-:Y:S05]  /*bc90*/  BSYNC.RECONVERGENT B1 ;  /* 0x0000000000017941 */ /* 0x000fea0003800200 */
.L_x_70833:
[----:B------:R-:W-:Y:S01]  /*bca0*/  I2FP.F32.U32 R145, R145 ;  /* 0x0000009100917245 */ /* 0x000fe20000201000 */
[----:B------:R-:W-:Y:S01]  /*bcb0*/  FMUL.FTZ R144, R147, R3 ;  /* 0x0000000393907220 */ /* 0x000fe20000410000 */
[----:B------:R-:W-:Y:S02]  /*bcc0*/  FSEL R64, R64, RZ, P0 ;  /* 0x000000ff40407208 */ /* 0x000fe40000000000 */
[----:B------:R-:W-:Y:S01]  /*bcd0*/  FSEL R65, R65, RZ, P1 ;  /* 0x000000ff41417208 */ /* 0x000fe20000800000 */
[----:B------:R-:W-:Y:S01]  /*bce0*/  FFMA.FTZ R206, R145, R206, 1.1641532182693481445e-10 ;  /* 0x2f00000091ce7423 */ /* 0x000fe200000100ce */
[----:B------:R-:W-:Y:S01]  /*bcf0*/  FMUL.FTZ R144, R144, R5 ;  /* 0x0000000590907220 */ /* 0x000fe20000410000 */
[----:B------:R-:W-:-:S03]  /*bd00*/  FSEL R66, R66, RZ, P2 ;  /* 0x000000ff42427208 */ /* 0x000fc60001000000 */
[----:B------:R-:W-:-:S04]  /*bd10*/  FSETP.GTU.FTZ.AND P3, PT, R206, R67, PT ;  /* 0x00000043ce00720b */ /* 0x000fc80003f7c000 */
[----:B------:R-:W-:Y:S02]  /*bd20*/  FSEL R67, R144, RZ, !P3 ;  /* 0x000000ff90437208 */ /* 0x000fe40005800000 */
[----:B------:R-:W-:-:S13]  /*bd30*/  PLOP3.LUT P3, PT, P3, PT, PT, 0x8, 0x80 ;  /* 0x000000000080781c */ /* 0x000fda0001f6e170 */
.L_x_70817:
        /* <DEDUP_REMOVED lines=14> */
.L_x_70795:
[----:B------:R-:W-:Y:S05]  /*be20*/  BSYNC.RECONVERGENT B0 ;  /* 0x0000000000007941 */ /* 0x000fea0003800200 */
.L_x_70794:
        /* <DEDUP_REMOVED lines=30> */
.L_x_70843:
        /* <DEDUP_REMOVED lines=13> */
.L_x_70845:
[----:B------:R-:W-:Y:S05]  /*c0e0*/  BSYNC.RECONVERGENT B2 ;  /* 0x0000000000027941 */ /* 0x000fea0003800200 */
.L_x_70844:
        /* <DEDUP_REMOVED lines=61> */
.L_x_70842:
[----:B------:R-:W-:Y:S05]  /*c4c0*/  BSYNC.RECONVERGENT B1 ;  /* 0x0000000000017941 */ /* 0x000fea0003800200 */
.L_x_70841:
        /* <DEDUP_REMOVED lines=24> */
.L_x_70848:
        /* <DEDUP_REMOVED lines=13> */
.L_x_70850:
[----:B------:R-:W-:Y:S05]  /*c720*/  BSYNC.RECONVERGENT B2 ;  /* 0x0000000000027941 */ /* 0x000fea0003800200 */
.L_x_70849:
        /* <DEDUP_REMOVED lines=61> */
.L_x_70847:
[----:B------:R-:W-:Y:S05]  /*cb00*/  BSYNC.RECONVERGENT B1 ;  /* 0x0000000000017941 */ /* 0x000fea0003800200 */
.L_x_70846:
        /* <DEDUP_REMOVED lines=21> */
.L_x_70853:
        /* <DEDUP_REMOVED lines=13> */
.L_x_70855:
[----:B------:R-:W-:Y:S05]  /*cd30*/  BSYNC.RECONVERGENT B2 ;  /* 0x0000000000027941 */ /* 0x000fea0003800200 */
.L_x_70854:
        /* <DEDUP_REMOVED lines=61> */
.L_x_70852:
[----:B------:R-:W-:Y:S05]  /*d110*/  BSYNC.RECONVERGENT B1 ;  /* 0x0000000000017941 */ /* 0x000fea0003800200 */
.L_x_70851:
[----:B------:R-:W-:Y:S01]  /*d120*/  I2FP.F32.U32 R14, R145 ;  /* 0x00000091000e7245 */ /* 0x000fe20000201000 */
[----:B------:R-:W-:Y:S01]  /*d130*/  FMUL.FTZ R146, R146, R3 ;  /* 0x0000000392927220 */ /* 0x000fe20000410000 */
[----:B------:R-:W-:Y:S01]  /*d140*/  ISETP.NE.AND P3, PT, R144, 0x1, PT ;  /* 0x000000019000780c */ /* 0x000fe20003f65270 */
[----:B------:R-:W-:Y:S02]  /*d150*/  BSSY.RECONVERGENT B1, `(.L_x_70856) ;  /* 0x000005d000017945 */ /* 0x000fe40003800200 */
[----:B------:R-:W-:Y:S01]  /*d160*/  FFMA.FTZ R145, R14, R207, 1.1641532182693481445e-10 ;  /* 0x2f0000000e917423 */ /* 0x000fe200000100cf */
[----:B------:R-:W-:Y:S01]  /*d170*/  FMUL.FTZ R146, R146, R5 ;  /* 0x0000000592927220 */ /* 0x000fe20000410000 */
[----:B------:R-:W-:-:S03]  /*d180*/  IMAD.MOV.U32 R14, RZ, RZ, 0x2 ;  /* 0x00000002ff0e7424 */ /* 0x000fc600078e00ff */
        /* <DEDUP_REMOVED lines=14> */
.L_x_70858:
        /* <DEDUP_REMOVED lines=13> */
.L_x_70860:
[----:B------:R-:W-:Y:S05]  /*d340*/  BSYNC.RECONVERGENT B2 ;  /* 0x0000000000027941 */ /* 0x000fea0003800200 */
.L_x_70859:
        /* <DEDUP_REMOVED lines=61> */
.L_x_70857:
[----:B------:R-:W-:Y:S05]  /*d720*/  BSYNC.RECONVERGENT B1 ;  /* 0x0000000000017941 */ /* 0x000fea0003800200 */
.L_x_70856:
        /* <DEDUP_REMOVED lines=9> */
.L_x_70840:
        /* <DEDUP_REMOVED lines=16> */
.L_x_70864:
        /* <DEDUP_REMOVED lines=13> */
.L_x_70866:
[----:B------:R-:W-:Y:S05]  /*d990*/  BSYNC.RECONVERGENT B2 ;  /* 0x0000000000027941 */ /* 0x000fea0003800200 */
.L_x_70865:
        /* <DEDUP_REMOVED lines=61> */
.L_x_70863:
[----:B------:R-:W-:Y:S05]  /*dd70*/  BSYNC.RECONVERGENT B1 ;  /* 0x0000000000017941 */ /* 0x000fea0003800200 */
.L_x_70862:
        /* <DEDUP_REMOVED lines=21> */
.L_x_70869:
        /* <DEDUP_REMOVED lines=13> */
.L_x_70871:
[----:B------:R-:W-:Y:S05]  /*dfa0*/  BSYNC.RECONVERGENT B2 ;  /* 0x0000000000027941 */ /* 0x000fea0003800200 */
.L_x_70870:
        /* <DEDUP_REMOVED lines=61> */
.L_x_70868:
[----:B------:R-:W-:Y:S05]  /*e380*/  BSYNC.RECONVERGENT B1 ;  /* 0x0000000000017941 */ /* 0x000fea0003800200 */
.L_x_70867:
        /* <DEDUP_REMOVED lines=18> */
.L_x_70874:
        /* <DEDUP_REMOVED lines=13> */
.L_x_70876:
[----:B------:R-:W-:Y:S05]  /*e580*/  BSYNC.RECONVERGENT B2 ;  /* 0x0000000000027941 */ /* 0x000fea0003800200 */
.L_x_70875:
        /* <DEDUP_REMOVED lines=61> */
.L_x_70873:
[----:B------:R-:W-:Y:S05]  /*e960*/  BSYNC.RECONVERGENT B1 ;  /* 0x0000000000017941 */ /* 0x000fea0003800200 */
.L_x_70872:
[----:B------:R-:W-:Y:S01]  /*e970*/  ISETP.NE.AND P3, PT, R144, 0x1, PT ;  /* 0x000000019000780c */ /* 0x000fe20003f65270 */
[----:B------:R-:W-:Y:S01]  /*e980*/  BSSY.RECONVERGENT B1, `(.L_x_70877) ;  /* 0x000005c000017945 */ /* 0x000fe20003800200 */
[----:B------:R-:W-:Y:S01]  /*e990*/  I2FP.F32.U32 R145, R142 ;  /* 0x0000008e00917245 */ /* 0x000fe20000201000 */
[----:B------:R-:W-:Y:S01]  /*e9a0*/  FMUL.FTZ R142, R146, R3 ;  /* 0x00000003928e7220 */ /* 0x000fe20000410000 */
[----:B------:R-:W-:-:S03]  /*e9b0*/  IMAD.MOV.U32 R14, RZ, RZ, 0x2 ;  /* 0x00000002ff0e7424 */ /* 0x000fc600078e00ff */
        /* <DEDUP_REMOVED lines=13> */
.L_x_70879:
        /* <DEDUP_REMOVED lines=13> */
.L_x_70881:
[----:B------:R-:W-:Y:S05]  /*eb60*/  BSYNC.RECONVERGENT B2 ;  /* 0x0000000000027941 */ /* 0x000fea0003800200 */
.L_x_70880:
        /* <DEDUP_REMOVED lines=61> */
.L_x_70878:
[----:B------:R-:W-:Y:S05]  /*ef40*/  BSYNC.RECONVERGENT B1 ;  /* 0x0000000000017941 */ /* 0x000fea0003800200 */
.L_x_70877:
        /* <DEDUP_REMOVED lines=10> */
.L_x_70861:
        /* <DEDUP_REMOVED lines=14> */
.L_x_70839:
[----:B------:R-:W-:Y:S05]  /*f0d0*/  BSYNC.RECONVERGENT B0 ;  /* 0x0000000000007941 */ /* 0x000fea0003800200 */
.L_x_70838:
        /* <DEDUP_REMOVED lines=11> */
[----:B0-234-:R-:W0:Y:S02]  /*f190*/  LDC.64 R144, c[0x0][0x3a0] ;  /* 0x0000e800ff907b82 */ /* 0x01de240000000a00 */
        /* <DEDUP_REMOVED lines=18> */
.L_x_70887:
        /* <DEDUP_REMOVED lines=13> */
.L_x_70889:
[----:B------:R-:W-:Y:S05]  /*f390*/  BSYNC.RECONVERGENT B2 ;  /* 0x0000000000027941 */ /* 0x000fea0003800200 */
.L_x_70888:
        /* <DEDUP_REMOVED lines=61> */
.L_x_70886:
[----:B------:R-:W-:Y:S05]  /*f770*/  BSYNC.RECONVERGENT B1 ;  /* 0x0000000000017941 */ /* 0x000fea0003800200 */
.L_x_70885:
[----:B------:R-:W0:Y:S01]  /*f780*/  LDC R5, c[0x0][0x408] ;  /* 0x00010200ff057b82 */ /* 0x000e220000000800 */
[----:B------:R-:W-:Y:S01]  /*f790*/  I2FP.F32.U32 R14, R207 ;  /* 0x000000cf000e7245 */ /* 0x000fe20000201000 */
[----:B------:R-:W-:Y:S02]  /*f7a0*/  HFMA2 R207, -RZ, RZ, 0.1171875, 0 ;  /* 0x2f800000ffcf7431 */ /* 0x000fe400000001ff */
[----:B-----5:R-:W-:Y:S01]  /*f7b0*/  FMUL.FTZ R76, R76, R3 ;  /* 0x000000034c4c7220 */ /* 0x020fe20000410000 */
[----:B------:R-:W-:Y:S01]  /*f7c0*/  ISETP.NE.AND P1, PT, R208, 0x1, PT ;  /* 0x00000001d000780c */ /* 0x000fe20003f25270 */
[----:B------:R-:W-:Y:S02]  /*f7d0*/  BSSY.RECONVERGENT B1, `(.L_x_70890) ;  /* 0x000005e000017945 */ /* 0x000fe40003800200 */
[----:B------:R-:W1:Y:S01]  /*f7e0*/  LDC R206, c[0x0][0x404] ;  /* 0x00010100ffce7b82 */ /* 0x000e620000000800 */
[----:B------:R-:W-:Y:S01]  /*f7f0*/  FFMA.FTZ R209, R14, R207, 1.1641532182693481445e-10 ;  /* 0x2f0000000ed17423 */ /* 0x000fe200000100cf */
[----:B------:R-:W-:-:S02]  /*f800*/  IMAD.MOV.U32 R14, RZ, RZ, 0x2 ;  /* 0x00000002ff0e7424 */ /* 0x000fc400078e00ff */
[----:B0-----:R-:W-:Y:S02]  /*f810*/  FMUL.FTZ R76, R76, R5 ;  /* 0x000000054c4c7220 */ /* 0x001fe40000410000 */
[----:B-1----:R-:W-:-:S04]  /*f820*/  FSETP.GTU.FTZ.AND P0, PT, R209, R206, PT ;  /* 0x000000ced100720b */ /* 0x002fc80003f1c000 */
        /* <DEDUP_REMOVED lines=13> */
.L_x_70892:
        /* <DEDUP_REMOVED lines=13> */
.L_x_70894:
[----:B------:R-:W-:Y:S05]  /*f9d0*/  BSYNC.RECONVERGENT B2 ;  /* 0x0000000000027941 */ /* 0x000fea0003800200 */
.L_x_70893:
        /* <DEDUP_REMOVED lines=61> */
.L_x_70891:
[----:B------:R-:W-:Y:S05]  /*fdb0*/  BSYNC.RECONVERGENT B1 ;  /* 0x0000000000017941 */ /* 0x000fea0003800200 */
.L_x_70890:
[----:B------:R-:W-:Y:S01]  /*fdc0*/  I2FP.F32.U32 R144, R144 ;  /* 0x0000009000907245 */ /* 0x000fe20000201000 */
[----:B------:R-:W-:Y:S01]  /*fdd0*/  FMUL.FTZ R208, R77, R3 ;  /* 0x000000034dd07220 */ /* 0x000fe20000410000 */
[----:B------:R-:W-:Y:S01]  /*fde0*/  ISETP.NE.AND P2, PT, R14, 0x1, PT ;  /* 0x000000010e00780c */ /* 0x000fe20003f45270 */
[----:B------:R-:W-:Y:S02]  /*fdf0*/  BSSY.RECONVERGENT B1, `(.L_x_70895) ;  /* 0x000005d000017945 */ /* 0x000fe40003800200 */
[----:B------:R-:W-:Y:S01]  /*fe00*/  FFMA.FTZ R77, R144, R207, 1.1641532182693481445e-10 ;  /* 0x2f000000904d7423 */ /* 0x000fe200000100cf */
[----:B------:R-:W-:Y:S01]  /*fe10*/  FMUL.FTZ R208, R208, R5 ;  /* 0x00000005d0d07220 */ /* 0x000fe20000410000 */
[----:B------:R-:W-:-:S03]  /*fe20*/  HFMA2 R144, -RZ, RZ, 0, 1.1920928955078125e-07 ;  /* 0x00000002ff907431 */ /* 0x000fc600000001ff */
        /* <DEDUP_REMOVED lines=14> */
.L_x_70897:
        /* <DEDUP_REMOVED lines=13> */
.L_x_70899:
[----:B------:R-:W-:Y:S05]  /*ffe0*/  BSYNC.RECONVERGENT B2 ;  /* 0x0000000000027941 */ /* 0x000fea0003800200 */
.L_x_70898:
        /* <DEDUP_REMOVED lines=61> */
.L_x_70896:
[----:B------:R-:W-:Y:S05]  /*103c0*/  BSYNC.RECONVERGENT B1 ;  /* 0x0000000000017941 */ /* 0x000fea0003800200 */
.L_x_70895:
        /* <DEDUP_REMOVED lines=21> */
.L_x_70902:
        /* <DEDUP_REMOVED lines=13> */
.L_x_70904:
[----:B------:R-:W-:Y:S05]  /*105f0*/  BSYNC.RECONVERGENT B2 ;  /* 0x0000000000027941 */ /* 0x000fea0003800200 */
.L_x_70903:
        /* <DEDUP_REMOVED lines=61> */
.L_x_70901:
[----:B------:R-:W-:Y:S05]  /*109d0*/  BSYNC.RECONVERGENT B1 ;  /* 0x0000000000017941 */ /* 0x000fea0003800200 */
.L_x_70900:
        /* <DEDUP_REMOVED lines=9> */
.L_x_70884:
[----:B------:R-:W-:Y:S01]  /*10a70*/  ISETP.NE.AND P0, PT, R14, 0x1, PT ;  /* 0x000000010e00780c */ /* 0x000fe20003f05270 */
[----:B------:R-:W-:Y:S01]  /*10a80*/  BSSY.RECONVERGENT B1, `(.L_x_70906) ;  /* 0x000005a000017945 */ /* 0x000fe20003800200 */
[----:B0-234-:R-:W-:Y:S01]  /*10a90*/  IMAD.MOV.U32 R146, RZ, RZ, 0x2 ;  /* 0x00000002ff927424 */ /* 0x01dfe200078e00ff */
        /* <DEDUP_REMOVED lines=13> */
.L_x_70908:
        /* <DEDUP_REMOVED lines=13> */
.L_x_70910:
[----:B------:R-:W-:Y:S05]  /*10c40*/  BSYNC.RECONVERGENT B2 ;  /* 0x0000000000027941 */ /* 0x000fea0003800200 */
.L_x_70909:
        /* <DEDUP_REMOVED lines=61> */
.L_x_70907:
[----:B------:R-:W-:Y:S05]  /*11020*/  BSYNC.RECONVERGENT B1 ;  /* 0x0000000000017941 */ /* 0x000fea0003800200 */
.L_x_70906:
        /* <DEDUP_REMOVED lines=21> */
.L_x_70913:
        /* <DEDUP_REMOVED lines=13> */
.L_x_70915:
[----:B------:R-:W-:Y:S05]  /*11250*/  BSYNC.RECONVERGENT B2 ;  /* 0x0000000000027941 */ /* 0x000fea0003800200 */
.L_x_70914:
        /* <DEDUP_REMOVED lines=61> */
.L_x_70912:
[----:B------:R-:W-:Y:S05]  /*11630*/  BSYNC.RECONVERGENT B1 ;  /* 0x0000000000017941 */ /* 0x000fea0003800200 */
.L_x_70911:
        /* <DEDUP_REMOVED lines=18> */
.L_x_70918:
        /* <DEDUP_REMOVED lines=13> */
.L_x_70920:
[----:B------:R-:W-:Y:S05]  /*11830*/  BSYNC.RECONVERGENT B2 ;  /* 0x0000000000027941 */ /* 0x000fea0003800200 */
.L_x_70919:
        /* <DEDUP_REMOVED lines=61> */
.L_x_70917:
[----:B------:R-:W-:Y:S05]  /*11c10*/  BSYNC.RECONVERGENT B1 ;  /* 0x0000000000017941 */ /* 0x000fea0003800200 */
.L_x_70916:
[----:B------:R-:W-:Y:S01]  /*11c20*/  ISETP.NE.AND P3, PT, R146, 0x1, PT ;  /* 0x000000019200780c */ /* 0x000fe20003f65270 */
[----:B------:R-:W-:Y:S01]  /*11c30*/  FMUL.FTZ R78, R78, R3 ;  /* 0x000000034e4e7220 */ /* 0x000fe20000410000 */
[----:B------:R-:W-:Y:S01]  /*11c40*/  I2FP.F32.U32 R14, R147 ;  /* 0x00000093000e7245 */ /* 0x000fe20000201000 */
[----:B------:R-:W-:Y:S01]  /*11c50*/  BSSY.RECONVERGENT B1, `(.L_x_70921) ;  /* 0x000005a000017945 */ /* 0x000fe20003800200 */
[----:B------:R-:W-:Y:S01]  /*11c60*/  MOV R147, R4 ;  /* 0x0000000400937202 */ /* 0x000fe20000000f00 */
[----:B------:R-:W-:Y:S02]  /*11c70*/  FMUL.FTZ R78, R78, R5 ;  /* 0x000000054e4e7220 */ /* 0x000fe40000410000 */
[----:B------:R-:W-:Y:S01]  /*11c80*/  FFMA.FTZ R207, R14, R145, 1.1641532182693481445e-10 ;  /* 0x2f0000000ecf7423 */ /* 0x000fe20000010091 */
[----:B------:R-:W-:-:S04]  /*11c90*/  IMAD.MOV.U32 R14, RZ, RZ, 0x2 ;  /* 0x00000002ff0e7424 */ /* 0x000fc800078e00ff */
        /* <DEDUP_REMOVED lines=10> */
.L_x_70923:
        /* <DEDUP_REMOVED lines=13> */
.L_x_70925:
[----:B------:R-:W-:Y:S05]  /*11e10*/  BSYNC.RECONVERGENT B2 ;  /* 0x0000000000027941 */ /* 0x000fea0003800200 */
.L_x_70924:
        /* <DEDUP_REMOVED lines=61> */
.L_x_70922:
[----:B------:R-:W-:Y:S05]  /*121f0*/  BSYNC.RECONVERGENT B1 ;  /* 0x0000000000017941 */ /* 0x000fea0003800200 */
.L_x_70921:
        /* <DEDUP_REMOVED lines=10> */
.L_x_70905:
        /* <DEDUP_REMOVED lines=14> */
.L_x_70883:
[----:B------:R-:W-:Y:S05]  /*12380*/  BSYNC.RECONVERGENT B0 ;  /* 0x0000000000007941 */ /* 0x000fea0003800200 */
.L_x_70882:
        /* <DEDUP_REMOVED lines=30> */
.L_x_70931:
        /* <DEDUP_REMOVED lines=13> */
.L_x_70933:
[----:B------:R-:W-:Y:S05]  /*12640*/  BSYNC.RECONVERGENT B2 ;  /* 0x0000000000027941 */ /* 0x000fea0003800200 */
.L_x_70932:
        /* <DEDUP_REMOVED lines=61> */
.L_x_70930:
[----:B------:R-:W-:Y:S05]  /*12a20*/  BSYNC.RECONVERGENT B1 ;  /* 0x0000000000017941 */ /* 0x000fea0003800200 */
.L_x_70929:
        /* <DEDUP_REMOVED lines=10> */
[----:B-1----:R-:W-:Y:S01]  /*12ad0*/  FSETP.GTU.FTZ.AND P0, PT, R209, R206, PT ;  /* 0x000000ced100720b */ /* 0x002fe20003f1c000 */
        /* <DEDUP_REMOVED lines=13> */
.L_x_70936:
        /* <DEDUP_REMOVED lines=13> */
.L_x_70938:
[----:B------:R-:W-:Y:S05]  /*12c80*/  BSYNC.RECONVERGENT B2 ;  /* 0x0000000000027941 */ /* 0x000fea0003800200 */
.L_x_70937:
        /* <DEDUP_REMOVED lines=61> */
.L_x_70935:
[----:B------:R-:W-:Y:S05]  /*13060*/  BSYNC.RECONVERGENT B1 ;  /* 0x0000000000017941 */ /* 0x000fea0003800200 */
.L_x_70934:
        /* <DEDUP_REMOVED lines=21> */
.L_x_70941:
        /* <DEDUP_REMOVED lines=13> */
.L_x_70943:
[----:B------:R-:W-:Y:S05]  /*13290*/  BSYNC.RECONVERGENT B2 ;  /* 0x0000000000027941 */ /* 0x000fea0003800200 */
.L_x_70942:
        /* <DEDUP_REMOVED lines=61> */
.L_x_70940:
[----:B------:R-:W-:Y:S05]  /*13670*/  BSYNC.RECONVERGENT B1 ;  /* 0x0000000000017941 */ /* 0x000fea0003800200 */
.L_x_70939:
        /* <DEDUP_REMOVED lines=21> */
.L_x_70946:
        /* <DEDUP_REMOVED lines=13> */
.L_x_70948:
[----:B------:R-:W-:Y:S05]  /*138a0*/  BSYNC.RECONVERGENT B2 ;  /* 0x0000000000027941 */ /* 0x000fea0003800200 */
.L_x_70947:
        /* <DEDUP_REMOVED lines=61> */
.L_x_70945:
[----:B------:R-:W-:Y:S05]  /*13c80*/  BSYNC.RECONVERGENT B1 ;  /* 0x0000000000017941 */ /* 0x000fea0003800200 */
.L_x_70944:
        /* <DEDUP_REMOVED lines=9> */
.L_x_70928:
        /* <DEDUP_REMOVED lines=16> */
.L_x_70952:
        /* <DEDUP_REMOVED lines=13> */
.L_x_70954:
[----:B------:R-:W-:Y:S05]  /*13ef0*/  BSYNC.RECONVERGENT B2 ;  /* 0x0000000000027941 */ /* 0x000fea0003800200 */
.L_x_70953:
        /* <DEDUP_REMOVED lines=61> */
.L_x_70951:
[----:B------:R-:W-:Y:S05]  /*142d0*/  BSYNC.RECONVERGENT B1 ;  /* 0x0000000000017941 */ /* 0x000fea0003800200 */
.L_x_70950:
        /* <DEDUP_REMOVED lines=21> */
.L_x_70957:
        /* <DEDUP_REMOVED lines=13> */
.L_x_70959:
[----:B------:R-:W-:Y:S05]  /*14500*/  BSYNC.RECONVERGENT B2 ;  /* 0x0000000000027941 */ /* 0x000fea0003800200 */
.L_x_70958:
        /* <DEDUP_REMOVED lines=61> */
.L_x_70956:
[----:B------:R-:W-:Y:S05]  /*148e0*/  BSYNC.RECONVERGENT B1 ;  /* 0x0000000000017941 */ /* 0x000fea0003800200 */
.L_x_70955:
[----:B------:R-:W-:Y:S01]  /*148f0*/  ISETP.NE.AND P2, PT, R14, 0x1, PT ;  /* 0x000000010e00780c */ /* 0x000fe20003f45270 */
[----:B------:R-:W-:Y:S01]  /*14900*/  FMUL.FTZ R206, R81, R3 ;  /* 0x0000000351ce7220 */ /* 0x000fe20000410000 */
[----:B------:R-:W-:Y:S01]  /*14910*/  I2FP.F32.U32 R146, R147 ;  /* 0x0000009300927245 */ /* 0x000fe20000201000 */
[----:B------:R-:W-:Y:S01]  /*14920*/  BSSY.RECONVERGENT B1, `(.L_x_70960) ;  /* 0x000005a000017945 */ /* 0x000fe20003800200 */
[----:B------:R-:W-:Y:S02]  /*14930*/  IMAD.MOV.U32 R147, RZ, RZ, R4 ;  /* 0x000000ffff937224 */ /* 0x000fe400078e0004 */
[----:B------:R-:W-:Y:S01]  /*14940*/  FMUL.FTZ R81, R206, R5 ;  /* 0x00000005ce517220 */ /* 0x000fe20000410000 */
[----:B------:R-:W-:Y:S01]  /*14950*/  FFMA.FTZ R207, R146, R145, 1.1641532182693481445e-10 ;  /* 0x2f00000092cf7423 */ /* 0x000fe20000010091 */
[----:B------:R-:W-:-:S04]  /*14960*/  HFMA2 R146, -RZ, RZ, 0, 1.1920928955078125e-07 ;  /* 0x00000002ff927431 */ /* 0x000fc800000001ff */
        /* <DEDUP_REMOVED lines=10> */
.L_x_70962:
        /* <DEDUP_REMOVED lines=13> */
.L_x_70964:
[----:B------:R-:W-:Y:S05]  /*14ae0*/  BSYNC.RECONVERGENT B2 ;  /* 0x0000000000027941 */ /* 0x000fea0003800200 */
.L_x_70963:
        /* <DEDUP_REMOVED lines=61> */
.L_x_70961:
[----:B------:R-:W-:Y:S05]  /*14ec0*/  BSYNC.RECONVERGENT B1 ;  /* 0x0000000000017941 */ /* 0x000fea0003800200 */
.L_x_70960:
        /* <DEDUP_REMOVED lines=18> */
.L_x_70967:
        /* <DEDUP_REMOVED lines=13> */
.L_x_70969:
[----:B------:R-:W-:Y:S05]  /*150c0*/  BSYNC.RECONVERGENT B2 ;  /* 0x0000000000027941 */ /* 0x000fea0003800200 */
.L_x_70968:
        /* <DEDUP_REMOVED lines=61> */
.L_x_70966:
[----:B------:R-:W-:Y:S05]  /*154a0*/  BSYNC.RECONVERGENT B1 ;  /* 0x0000000000017941 */ /* 0x000fea0003800200 */
.L_x_70965:
        /* <DEDUP_REMOVED lines=10> */
.L_x_70949:
        /* <DEDUP_REMOVED lines=14> */
.L_x_70927:
[----:B------:R-:W-:Y:S05]  /*15630*/  BSYNC.RECONVERGENT B0 ;  /* 0x0000000000007941 */ /* 0x000fea0003800200 */
.L_x_70926:
        /* <DEDUP_REMOVED lines=30> */
.L_x_70975:
        /* <DEDUP_REMOVED lines=13> */
.L_x_70977:
[----:B------:R-:W-:Y:S05]  /*158f0*/  BSYNC.RECONVERGENT B2 ;  /* 0x0000000000027941 */ /* 0x000fea0003800200 */
.L_x_70976:
        /* <DEDUP_REMOVED lines=61> */
.L_x_70974:
[----:B------:R-:W-:Y:S05]  /*15cd0*/  BSYNC.RECONVERGENT B1 ;  /* 0x0000000000017941 */ /* 0x000fea0003800200 */
.L_x_70973:
        /* <DEDUP_REMOVED lines=24> */
.L_x_70980:
        /* <DEDUP_REMOVED lines=13> */
.L_x_70982:
[----:B------:R-:W-:Y:S05]  /*15f30*/  BSYNC.RECONVERGENT B2 ;  /* 0x0000000000027941 */ /* 0x000fea0003800200 */
.L_x_70981:
        /* <DEDUP_REMOVED lines=61> */
.L_x_70979:
[----:B------:R-:W-:Y:S05]  /*16310*/  BSYNC.RECONVERGENT B1 ;  /* 0x0000000000017941 */ /* 0x000fea0003800200 */
.L_x_70978:
        /* <DEDUP_REMOVED lines=21> */
.L_x_70985:
        /* <DEDUP_REMOVED lines=13> */
.L_x_70987:
[----:B------:R-:W-:Y:S05]  /*16540*/  BSYNC.RECONVERGENT B2 ;  /* 0x0000000000027941 */ /* 0x000fea0003800200 */
.L_x_70986:
        /* <DEDUP_REMOVED lines=61> */
.L_x_70984:
[----:B------:R-:W-:Y:S05]  /*16920*/  BSYNC.RECONVERGENT B1 ;  /* 0x0000000000017941 */ /* 0x000fea0003800200 */
.L_x_70983:
        /* <DEDUP_REMOVED lines=21> */
.L_x_70990:
        /* <DEDUP_REMOVED lines=13> */
.L_x_70992:
[----:B------:R-:W-:Y:S05]  /*16b50*/  BSYNC.RECONVERGENT B2 ;  /* 0x0000000000027941 */ /* 0x000fea0003800200 */
.L_x_70991:
        /* <DEDUP_REMOVED lines=61> */
.L_x_70989:
[----:B------:R-:W-:Y:S05]  /*16f30*/  BSYNC.RECONVERGENT B1 ;  /* 0x0000000000017941 */ /* 0x000fea0003800200 */
.L_x_70988:
        /* <DEDUP_REMOVED lines=9> */
.L_x_70972:
        /* <DEDUP_REMOVED lines=16> */
.L_x_70996:
        /* <DEDUP_REMOVED lines=13> */
.L_x_70998:
[----:B------:R-:W-:Y:S05]  /*171a0*/  BSYNC.RECONVERGENT B2 ;  /* 0x0000000000027941 */ /* 0x000fea0003800200 */
.L_x_70997:
        /* <DEDUP_REMOVED lines=61> */
.L_x_70995:
[----:B------:R-:W-:Y:S05]  /*17580*/  BSYNC.RECONVERGENT B1 ;  /* 0x0000000000017941 */ /* 0x000fea0003800200 */
.L_x_70994:
        /* <DEDUP_REMOVED lines=8> */
[----:B------:R-:W-:Y:S01]  /*17610*/  FFMA.FTZ R207, R14, R145, 1.1641532182693481445e-10 ;  /* 0x2f0000000ecf7423 */ /* 0x000fe20000010091 */
[----:B------:R-:W-:-:S02]  /*17620*/  IMAD.MOV.U32 R14, RZ, RZ, 0x2 ;  /* 0x00000002ff0e7424 */ /* 0x000fc400078e00ff */
[----:B0-----:R-:W-:Y:S02]  /*17630*/  FMUL.FTZ R84, R84, R5 ;  /* 0x0000000554547220 */ /* 0x001fe40000410000 */
[----:B-1----:R-:W-:Y:S02]  /*17640*/  FSETP.LE.FTZ.AND P0, PT, R207, R144, PT ;  /* 0x00000090cf00720b */ /* 0x002fe40003f13000 */
        /* <DEDUP_REMOVED lines=9> */
.L_x_71001:
        /* <DEDUP_REMOVED lines=13> */
.L_x_71003:
[----:B------:R-:W-:Y:S05]  /*177b0*/  BSYNC.RECONVERGENT B2 ;  /* 0x0000000000027941 */ /* 0x000fea0003800200 */
.L_x_71002:
        /* <DEDUP_REMOVED lines=61> */
.L_x_71000:
[----:B------:R-:W-:Y:S05]  /*17b90*/  BSYNC.RECONVERGENT B1 ;  /* 0x0000000000017941 */ /* 0x000fea0003800200 */
.L_x_70999:
        /* <DEDUP_REMOVED lines=18> */
.L_x_71006:
        /* <DEDUP_REMOVED lines=13> */
.L_x_71008:
[----:B------:R-:W-:Y:S05]  /*17d90*/  BSYNC.RECONVERGENT B2 ;  /* 0x0000000000027941 */ /* 0x000fea0003800200 */
.L_x_71007:
        /* <DEDUP_REMOVED lines=61> */
.L_x_71005:
[----:B------:R-:W-:Y:S05]  /*18170*/  BSYNC.RECONVERGENT B1 ;  /* 0x0000000000017941 */ /* 0x000fea0003800200 */
.L_x_71004:
        /* <DEDUP_REMOVED lines=18> */
.L_x_71011:
        /* <DEDUP_REMOVED lines=13> */
.L_x_71013:
[----:B------:R-:W-:Y:S05]  /*18370*/  BSYNC.RECONVERGENT B2 ;  /* 0x0000000000027941 */ /* 0x000fea0003800200 */
.L_x_71012:
        /* <DEDUP_REMOVED lines=61> */
.L_x_71010:
[----:B------:R-:W-:Y:S05]  /*18750*/  BSYNC.RECONVERGENT B1 ;  /* 0x0000000000017941 */ /* 0x000fea0003800200 */
.L_x_71009:
        /* <DEDUP_REMOVED lines=10> */
.L_x_70993:
[----:B------:R-:W0:Y:S01]  /*18800*/  LDC.64 R208, c[0x0][0x3a8] ;  /* 0x0000ea00ffd07b82 */ /* 0x000e220000000a00 */
[----:B------:R-:W-:Y:S02]  /*18810*/  SEL R146, RZ, 0x1000000, !P3 ;  /* 0x01000000ff927807 */ /* 0x000fe40005800000 */
[----:B------:R-:W-:Y:S02]  /*18820*/  SEL R145, RZ, 0x10000, !P2 ;  /* 0x00010000ff917807 */ /* 0x000fe40005000000 */
[----:B------:R-:W-:Y:S02]  /*18830*/  SEL R144, RZ, 0x100, !P1 ;  /* 0x00000100ff907807 */ /* 0x000fe40004800000 */
[----:B------:R-:W-:Y:S01]  /*18840*/  SEL R5, RZ, 0x1, !P0 ;  /* 0x00000001ff057807 */ /* 0x000fe20004000000 */
[----:B------:R-:W1:Y:S01]  /*18850*/  LDC.64 R206, c[0x0][0x3b0] ;  /* 0x0000ec00ffce7b82 */ /* 0x000e620000000a00 */
[----:B------:R-:W-:-:S05]  /*18860*/  IADD3 R144, PT, PT, R144, R146, R145 ;  /* 0x0000009290907210 */ /* 0x000fca0007ffe091 */
[----:B------:R-:W-:Y:S02]  /*18870*/  IMAD.IADD R144, R144, 0x1, R5 ;  /* 0x0000000190907824 */ /* 0x000fe400078e0205 */
[----:B------:R-:W-:Y:S02]  /*18880*/  IMAD.MOV.U32 R5, RZ, RZ, R202 ;  /* 0x000000ffff057224 */ /* 0x000fe400078e00ca */
[----:B0-----:R-:W-:-:S05]  /*18890*/  IMAD.WIDE.U32 R208, R63, 0x10, R208 ;  /* 0x000000103fd07825 */ /* 0x001fca00078e00d0 */
[----:B------:R0:W-:Y:S01]  /*188a0*/  STG.E.128 desc[UR6][R208.64], R84 ;  /* 0x00000054d0007986 */ /* 0x0001e2000c101d06 */
[C---:B-1----:R-:W-:Y:S01]  /*188b0*/  IMAD.WIDE.U32 R206, R63.reuse, 0x4, R206 ;  /* 0x000000043fce7825 */ /* 0x042fe200078e00ce */
[----:B------:R-:W-:-:S04]  /*188c0*/  IADD3 R63, PT, PT, R63, 0x20, RZ ;  /* 0x000000203f3f7810 */ /* 0x000fc80007ffe0ff */
[----:B------:R0:W-:Y:S03]  /*188d0*/  STG.E desc[UR6][R206.64], R144 ;  /* 0x00000090ce007986 */ /* 0x0001e6000c101906 */
.L_x_70971:
[----:B------:R-:W-:Y:S05]  /*188e0*/  BSYNC.RECONVERGENT B0 ;  /* 0x0000000000007941 */ /* 0x000fea0003800200 */
.L_x_70970:
        /* <DEDUP_REMOVED lines=30> */
.L_x_71019:
        /* <DEDUP_REMOVED lines=13> */
.L_x_71021:
[----:B------:R-:W-:Y:S05]  /*18ba0*/  BSYNC.RECONVERGENT B2 ;  /* 0x0000000000027941 */ /* 0x000fea0003800200 */
.L_x_71020:
        /* <DEDUP_REMOVED lines=61> */
.L_x_71018:
[----:B------:R-:W-:Y:S05]  /*18f80*/  BSYNC.RECONVERGENT B1 ;  /* 0x0000000000017941 */ /* 0x000fea0003800200 */
.L_x_71017:
        /* <DEDUP_REMOVED lines=24> */
.L_x_71024:
        /* <DEDUP_REMOVED lines=13> */
.L_x_71026:
[----:B------:R-:W-:Y:S05]  /*191e0*/  BSYNC.RECONVERGENT B2 ;  /* 0x0000000000027941 */ /* 0x000fea0003800200 */
.L_x_71025:
        /* <DEDUP_REMOVED lines=61> */
.L_x_71023:
[----:B------:R-:W-:Y:S05]  /*195c0*/  BSYNC.RECONVERGENT B1 ;  /* 0x0000000000017941 */ /* 0x000fea0003800200 */
.L_x_71022:
        /* <DEDUP_REMOVED lines=21> */
.L_x_71029:
        /* <DEDUP_REMOVED lines=13> */
.L_x_71031:
[----:B------:R-:W-:Y:S05]  /*197f0*/  BSYNC.RECONVERGENT B2 ;  /* 0x0000000000027941 */ /* 0x000fea0003800200 */
.L_x_71030:
        /* <DEDUP_REMOVED lines=61> */
.L_x_71028:
[----:B------:R-:W-:Y:S05]  /*19bd0*/  BSYNC.RECONVERGENT B1 ;  /* 0x0000000000017941 */ /* 0x000fea0003800200 */
.L_x_71027:
        /* <DEDUP_REMOVED lines=21> */
.L_x_71034:
        /* <DEDUP_REMOVED lines=13> */
.L_x_71036:
[----:B------:R-:W-:Y:S05]  /*19e00*/  BSYNC.RECONVERGENT B2 ;  /* 0x0000000000027941 */ /* 0x000fea0003800200 */
.L_x_71035:
        /* <DEDUP_REMOVED lines=61> */
.L_x_71033:
[----:B------:R-:W-:Y:S05]  /*1a1e0*/  BSYNC.RECONVERGENT B1 ;  /* 0x0000000000017941 */ /* 0x000fea0003800200 */
.L_x_71032:
        /* <DEDUP_REMOVED lines=9> */
.L_x_71016:
        /* <DEDUP_REMOVED lines=16> */
.L_x_71040:
        /* <DEDUP_REMOVED lines=13> */
.L_x_71042:
[----:B------:R-:W-:Y:S05]  /*1a450*/  BSYNC.RECONVERGENT B2 ;  /* 0x0000000000027941 */ /* 0x000fea0003800200 */
.L_x_71041:
        /* <DEDUP_REMOVED lines=61> */
.L_x_71039:
[----:B------:R-:W-:Y:S05]  /*1a830*/  BSYNC.RECONVERGENT B1 ;  /* 0x0000000000017941 */ /* 0x000fea0003800200 */
.L_x_71038:
        /* <DEDUP_REMOVED lines=21> */
.L_x_71045:
        /* <DEDUP_REMOVED lines=13> */
.L_x_71047:
[----:B------:R-:W-:Y:S05]  /*1aa60*/  BSYNC.RECONVERGENT B2 ;  /* 0x0000000000027941 */ /* 0x000fea0003800200 */
.L_x_71046:
        /* <DEDUP_REMOVED lines=61> */
.L_x_71044:
[----:B------:R-:W-:Y:S05]  /*1ae40*/  BSYNC.RECONVERGENT B1 ;  /* 0x0000000000017941 */ /* 0x000fea0003800200 */
.L_x_71043:
        /* <DEDUP_REMOVED lines=18> */
.L_x_71050:
        /* <DEDUP_REMOVED lines=13> */
.L_x_71052:
[----:B------:R-:W-:Y:S05]  /*1b040*/  BSYNC.RECONVERGENT B2 ;  /* 0x0000000000027941 */ /* 0x000fea0003800200 */
.L_x_71051:
        /* <DEDUP_REMOVED lines=61> */
.L_x_71049:
[----:B------:R-:W-:Y:S05]  /*1b420*/  BSYNC.RECONVERGENT B1 ;  /* 0x0000000000017941 */ /* 0x000fea0003800200 */
.L_x_71048:
        /* <DEDUP_REMOVED lines=18> */
.L_x_71055:
        /* <DEDUP_REMOVED lines=13> */
.L_x_71057:
[----:B------:R-:W-:Y:S05]  /*1b620*/  BSYNC.RECONVERGENT B2 ;  /* 0x0000000000027941 */ /* 0x000fea0003800200 */
.L_x_71056:
        /* <DEDUP_REMOVED lines=61> */
.L_x_71054:
[----:B------:R-:W-:Y:S05]  /*1ba00*/  BSYNC.RECONVERGENT B1 ;  /* 0x0000000000017941 */ /* 0x000fea0003800200 */
.L_x_71053:
        /* <DEDUP_REMOVED lines=10> */
.L_x_71037:
        /* <DEDUP_REMOVED lines=14> */
.L_x_71015:
[----:B------:R-:W-:Y:S05]  /*1bb90*/  BSYNC.RECONVERGENT B0 ;  /* 0x0000000000007941 */ /* 0x000fea0003800200 */
.L_x_71014:
        /* <DEDUP_REMOVED lines=30> */
.L_x_71063:
        /* <DEDUP_REMOVED lines=13> */
.L_x_71065:
[----:B------:R-:W-:Y:S05]  /*1be50*/  BSYNC.RECONVERGENT B2 ;  /* 0x0000000000027941 */ /* 0x000fea0003800200 */
.L_x_71064:
        /* <DEDUP_REMOVED lines=61> */
.L_x_71062:
[----:B------:R-:W-:Y:S05]  /*1c230*/  BSYNC.RECONVERGENT B1 ;  /* 0x0000000000017941 */ /* 0x000fea0003800200 */
.L_x_71061:
        /* <DEDUP_REMOVED lines=24> */
.L_x_71068:
        /* <DEDUP_REMOVED lines=13> */
.L_x_71070:
[----:B------:R-:W-:Y:S05]  /*1c490*/  BSYNC.RECONVERGENT B2 ;  /* 0x0000000000027941 */ /* 0x000fea0003800200 */
.L_x_71069:
        /* <DEDUP_REMOVED lines=61> */
.L_x_71067:
[----:B------:R-:W-:Y:S05]  /*1c870*/  BSYNC.RECONVERGENT B1 ;  /* 0x0000000000017941 */ /* 0x000fea0003800200 */
.L_x_71066:
        /* <DEDUP_REMOVED lines=21> */
.L_x_71073:
        /* <DEDUP_REMOVED lines=13> */
.L_x_71075:
[----:B------:R-:W-:Y:S05]  /*1caa0*/  BSYNC.RECONVERGENT B2 ;  /* 0x0000000000027941 */ /* 0x000fea0003800200 */
.L_x_71074:
        /* <DEDUP_REMOVED lines=61> */
.L_x_71072:
[----:B------:R-:W-:Y:S05]  /*1ce80*/  BSYNC.RECONVERGENT B1 ;  /* 0x0000000000017941 */ /* 0x000fea0003800200 */
.L_x_71071:
        /* <DEDUP_REMOVED lines=21> */
.L_x_71078:
        /* <DEDUP_REMOVED lines=13> */
.L_x_71080:
[----:B------:R-:W-:Y:S05]  /*1d0b0*/  BSYNC.RECONVERGENT B2 ;  /* 0x0000000000027941 */ /* 0x000fea0003800200 */
.L_x_71079:
        /* <DEDUP_REMOVED lines=61> */
.L_x_71077:
[----:B------:R-:W-:Y:S05]  /*1d490*/  BSYNC.RECONVERGENT B1 ;  /* 0x0000000000017941 */ /* 0x000fea0003800200 */
.L_x_71076:
        /* <DEDUP_REMOVED lines=9> */
.L_x_71060:
        /* <DEDUP_REMOVED lines=16> */
.L_x_71084:
        /* <DEDUP_REMOVED lines=13> */
.L_x_71086:
[----:B------:R-:W-:Y:S05]  /*1d700*/  BSYNC.RECONVERGENT B2 ;  /* 0x0000000000027941 */ /* 0x000fea0003800200 */
.L_x_71085:
        /* <DEDUP_REMOVED lines=61> */
.L_x_71083:
[----:B------:R-:W-:Y:S05]  /*1dae0*/  BSYNC.RECONVERGENT B1 ;  /* 0x0000000000017941 */ /* 0x000fea0003800200 */
.L_x_71082:
[----:B------:R-:W0:Y:S01]  /*1daf0*/  LDC R5, c[0x0][0x408] ;  /* 0x00010200ff057b82 */ /* 0x000e220000000800 */
[----:B------:R-:W-:Y:S01]  /*1db00*/  I2FP.F32.U32 R14, R145 ;  /* 0x00000091000e7245 */ /* 0x000fe20000201000 */
[----:B------:R-:W-:Y:S01]  /*1db10*/  HFMA2 R145, -RZ, RZ, 0.1171875, 0 ;  /* 0x2f800000ff917431 */ /* 0x000fe200000001ff */
[----:B------:R-:W-:Y:S01]  /*1db20*/  ISETP.NE.AND P1, PT, R146, 0x1, PT ;  /* 0x000000019200780c */ /* 0x000fe20003f25270 */
[----:B-----5:R-:W-:Y:S01]  /*1db30*/  FMUL.FTZ R92, R92, R3 ;  /* 0x000000035c5c7220 */ /* 0x020fe20000410000 */
[----:B------:R-:W-:Y:S01]  /*1db40*/  BSSY.RECONVERGENT B1, `(.L_x_71087) ;  /* 0x000005b000017945 */ /* 0x000fe20003800200 */
[----:B------:R-:W-:Y:S02]  /*1db50*/  MOV R147, R4 ;  /* 0x0000000400937202 */ /* 0x000fe40000000f00 */
        /* <DEDUP_REMOVED lines=14> */
.L_x_71089:
        /* <DEDUP_REMOVED lines=13> */
.L_x_71091:
[----:B------:R-:W-:Y:S05]  /*1dd10*/  BSYNC.RECONVERGENT B2 ;  /* 0x0000000000027941 */ /* 0x000fea0003800200 */
.L_x_71090:
        /* <DEDUP_REMOVED lines=61> */
.L_x_71088:
[----:B------:R-:W-:Y:S05]  /*1e0f0*/  BSYNC.RECONVERGENT B1 ;  /* 0x0000000000017941 */ /* 0x000fea0003800200 */
.L_x_71087:
        /* <DEDUP_REMOVED lines=18> */
.L_x_71094:
        /* <DEDUP_REMOVED lines=13> */
.L_x_71096:
[----:B------:R-:W-:Y:S05]  /*1e2f0*/  BSYNC.RECONVERGENT B2 ;  /* 0x0000000000027941 */ /* 0x000fea0003800200 */
.L_x_71095:
        /* <DEDUP_REMOVED lines=61> */
.L_x_71093:
[----:B------:R-:W-:Y:S05]  /*1e6d0*/  BSYNC.RECONVERGENT B1 ;  /* 0x0000000000017941 */ /* 0x000fea0003800200 */
.L_x_71092:
        /* <DEDUP_REMOVED lines=18> */
.L_x_71099:
        /* <DEDUP_REMOVED lines=13> */
.L_x_71101:
[----:B------:R-:W-:Y:S05]  /*1e8d0*/  BSYNC.RECONVERGENT B2 ;  /* 0x0000000000027941 */ /* 0x000fea0003800200 */
.L_x_71100:
        /* <DEDUP_REMOVED lines=61> */
.L_x_71098:
[----:B------:R-:W-:Y:S05]  /*1ecb0*/  BSYNC.RECONVERGENT B1 ;  /* 0x0000000000017941 */ /* 0x000fea0003800200 */
.L_x_71097:
        /* <DEDUP_REMOVED lines=10> */
.L_x_71081:
[----:B------:R-:W0:Y:S01]  /*1ed60*/  LDC.64 R208, c[0x0][0x3a8] ;  /* 0x0000ea00ffd07b82 */ /* 0x000e220000000a00 */
[----:B------:R-:W-:Y:S02]  /*1ed70*/  SEL R146, RZ, 0x1000000, !P3 ;  /* 0x01000000ff927807 */ /* 0x000fe40005800000 */
[----:B------:R-:W-:Y:S02]  /*1ed80*/  SEL R145, RZ, 0x10000, !P2 ;  /* 0x00010000ff917807 */ /* 0x000fe40005000000 */
[----:B------:R-:W-:Y:S02]  /*1ed90*/  SEL R144, RZ, 0x100, !P1 ;  /* 0x00000100ff907807 */ /* 0x000fe40004800000 */
[----:B------:R-:W-:Y:S01]  /*1eda0*/  SEL R5, RZ, 0x1, !P0 ;  /* 0x00000001ff057807 */ /* 0x000fe20004000000 */
[----:B------:R-:W1:Y:S01]  /*1edb0*/  LDC.64 R206, c[0x0][0x3b0] ;  /* 0x0000ec00ffce7b82 */ /* 0x000e620000000a00 */
[----:B------:R-:W-:-:S04]  /*1edc0*/  IADD3 R144, PT, PT, R144, R146, R145 ;  /* 0x0000009290907210 */ /* 0x000fc80007ffe091 */
[----:B------:R-:W-:Y:S01]  /*1edd0*/  IADD3 R144, PT, PT, R144, R5, RZ ;  /* 0x0000000590907210 */ /* 0x000fe20007ffe0ff */
[----:B------:R-:W-:Y:S02]  /*1ede0*/  IMAD.MOV.U32 R5, RZ, RZ, R202 ;  /* 0x000000ffff057224 */ /* 0x000fe400078e00ca */
[----:B0-----:R-:W-:-:S05]  /*1edf0*/  IMAD.WIDE.U32 R208, R63, 0x10, R208 ;  /* 0x000000103fd07825 */ /* 0x001fca00078e00d0 */
[----:B------:R0:W-:Y:S01]  /*1ee00*/  STG.E.128 desc[UR6][R208.64], R92 ;  /* 0x0000005cd0007986 */ /* 0x0001e2000c101d06 */
[C---:B-1----:R-:W-:Y:S01]  /*1ee10*/  IMAD.WIDE.U32 R206, R63.reuse, 0x4, R206 ;  /* 0x000000043fce7825 */ /* 0x042fe200078e00ce */
[----:B------:R-:W-:-:S04]  /*1ee20*/  IADD3 R63, PT, PT, R63, 0x20, RZ ;  /* 0x000000203f3f7810 */ /* 0x000fc80007ffe0ff */
[----:B------:R0:W-:Y:S03]  /*1ee30*/  STG.E desc[UR6][R206.64], R144 ;  /* 0x00000090ce007986 */ /* 0x0001e6000c101906 */
.L_x_71059:
[----:B------:R-:W-:Y:S05]  /*1ee40*/  BSYNC.RECONVERGENT B0 ;  /* 0x0000000000007941 */ /* 0x000fea0003800200 */
.L_x_71058:
        /* <DEDUP_REMOVED lines=30> */
.L_x_71107:
        /* <DEDUP_REMOVED lines=13> */
.L_x_71109:
[----:B------:R-:W-:Y:S05]  /*1f100*/  BSYNC.RECONVERGENT B2 ;  /* 0x0000000000027941 */ /* 0x000fea0003800200 */
.L_x_71108:
        /* <DEDUP_REMOVED lines=61> */
.L_x_71106:
[----:B------:R-:W-:Y:S05]  /*1f4e0*/  BSYNC.RECONVERGENT B1 ;  /* 0x0000000000017941 */ /* 0x000fea0003800200 */
.L_x_71105:
[----:B------:R-:W0:Y:S01]  /*1f4f0*/  LDC R5, c[0x0][0x408] ;  /* 0x00010200ff057b82 */ /* 0x000e220000000800 */
[----:B------:R-:W-:Y:S01]  /*1f500*/  I2FP.F32.U32 R14, R207 ;  /* 0x000000cf000e7245 */ /* 0x000fe20000201000 */
[----:B------:R-:W-:Y:S01]  /*1f510*/  IMAD.MOV.U32 R207, RZ, RZ, 0x2f800000 ;  /* 0x2f800000ffcf7424 */ /* 0x000fe200078e00ff */
[----:B------:R-:W-:Y:S01]  /*1f520*/  ISETP.NE.AND P1, PT, R208, 0x1, PT ;  /* 0x00000001d000780c */ /* 0x000fe20003f25270 */
[----:B-----5:R-:W-:Y:S01]  /*1f530*/  FMUL.FTZ R96, R96, R3 ;  /* 0x0000000360607220 */ /* 0x020fe20000410000 */
[----:B------:R-:W-:Y:S01]  /*1f540*/  BSSY.RECONVERGENT B1, `(.L_x_71110) ;  /* 0x000005e000017945 */ /* 0x000fe20003800200 */
[----:B------:R-:W-:Y:S01]  /*1f550*/  FFMA.FTZ R209, R14, R207, 1.1641532182693481445e-10 ;  /* 0x2f0000000ed17423 */ /* 0x000fe200000100cf */
[----:B------:R-:W-:Y:S01]  /*1f560*/  MOV R14, 0x2 ;  /* 0x00000002000e7802 */ /* 0x000fe20000000f00 */
[----:B------:R-:W1:Y:S01]  /*1f570*/  LDC R206, c[0x0][0x404] ;  /* 0x00010100ffce7b82 */ /* 0x000e620000000800 */
        /* <DEDUP_REMOVED lines=15> */
.L_x_71112:
        /* <DEDUP_REMOVED lines=13> */
.L_x_71114:
[----:B------:R-:W-:Y:S05]  /*1f740*/  BSYNC.RECONVERGENT B2 ;  /* 0x0000000000027941 */ /* 0x000fea0003800200 */
.L_x_71113:
        /* <DEDUP_REMOVED lines=55> */
[----:B------:R-:W-:-:S04]  /*1fac0*/  IMAD.WIDE.U32 R210, R14, -0x2daee0ad, RZ ;  /* 0xd2511f530ed27825 */ /* 0x000fc800078e00ff */
[----:B------:R-:W-:Y:S01]  /*1fad0*/  HFMA2 R14, -RZ, RZ, 0, 0 ;  /* 0x00000000ff0e7431 */ /* 0x000fe200000001ff */
[----:B------:R-:W-:Y:S01]  /*1fae0*/  LOP3.LUT R17, R212, UR13, R215, 0x96, !PT ;  /* 0x0000000dd4117c12 */ /* 0x000fe2000f8e96d7 */
[----:B------:R-:W-:Y:S01]  /*1faf0*/  IMAD.MOV.U32 R4, RZ, RZ, R214 ;  /* 0x000000ffff047224 */ /* 0x000fe200078e00d6 */
[----:B------:R-:W-:Y:S01]  /*1fb00*/  LOP3.LUT R18, R208, UR14, R211, 0x96, !PT ;  /* 0x0000000ed0127c12 */ /* 0x000fe2000f8e96d3 */
[----:B------:R-:W-:-:S07]  /*1fb10*/  IMAD.MOV.U32 R202, RZ, RZ, R210 ;  /* 0x000000ffffca7224 */ /* 0x000fce00078e00d2 */
.L_x_71111:
[----:B------:R-:W-:Y:S05]  /*1fb20*/  BSYNC.RECONVERGENT B1 ;  /* 0x0000000000017941 */ /* 0x000fea0003800200 */
.L_x_71110:
        /* <DEDUP_REMOVED lines=21> */
.L_x_71117:
        /* <DEDUP_REMOVED lines=13> */
.L_x_71119:
[----:B------:R-:W-:Y:S05]  /*1fd50*/  BSYNC.RECONVERGENT B2 ;  /* 0x0000000000027941 */ /* 0x000fea0003800200 */
.L_x_71118:
        /* <DEDUP_REMOVED lines=61> */
.L_x_71116:
[----:B------:R-:W-:Y:S05]  /*20130*/  BSYNC.RECONVERGENT B1 ;  /* 0x0000000000017941 */ /* 0x000fea0003800200 */
.L_x_71115:
        /* <DEDUP_REMOVED lines=21> */
.L_x_71122:
        /* <DEDUP_REMOVED lines=13> */
.L_x_71124:
[----:B------:R-:W-:Y:S05]  /*20360*/  BSYNC.RECONVERGENT B2 ;  /* 0x0000000000027941 */ /* 0x000fea0003800200 */
.L_x_71123:
        /* <DEDUP_REMOVED lines=61> */
.L_x_71121:
[----:B------:R-:W-:Y:S05]  /*20740*/  BSYNC.RECONVERGENT B1 ;  /* 0x0000000000017941 */ /* 0x000fea0003800200 */
.L_x_71120:
        /* <DEDUP_REMOVED lines=9> */
.L_x_71104:
        /* <DEDUP_REMOVED lines=16> */
.L_x_71128:
        /* <DEDUP_REMOVED lines=13> */
.L_x_71130:
[----:B------:R-:W-:Y:S05]  /*209b0*/  BSYNC.RECONVERGENT B2 ;  /* 0x0000000000027941 */ /* 0x000fea0003800200 */
.L_x_71129:
        /* <DEDUP_REMOVED lines=61> */
.L_x_71127:
[----:B------:R-:W-:Y:S05]  /*20d90*/  BSYNC.RECONVERGENT B1 ;  /* 0x0000000000017941 */ /* 0x000fea0003800200 */
.L_x_71126:
[----:B------:R-:W0:Y:S01]  /*20da0*/  LDC R5, c[0x0][0x408] ;  /* 0x00010200ff057b82 */ /* 0x000e220000000800 */
[----:B------:R-:W-:Y:S01]  /*20db0*/  ISETP.NE.AND P1, PT, R146, 0x1, PT ;  /* 0x000000019200780c */ /* 0x000fe20003f25270 */
[----:B-----5:R-:W-:Y:S01]  /*20dc0*/  FMUL.FTZ R96, R96, R3 ;  /* 0x0000000360607220 */ /* 0x020fe20000410000 */
[----:B------:R-:W-:Y:S01]  /*20dd0*/  I2FP.F32.U32 R14, R145 ;  /* 0x00000091000e7245 */ /* 0x000fe20000201000 */
[----:B------:R-:W-:Y:S01]  /*20de0*/  IMAD.MOV.U32 R145, RZ, RZ, 0x2f800000 ;  /* 0x2f800000ff917424 */ /* 0x000fe200078e00ff */
[----:B------:R-:W-:Y:S01]  /*20df0*/  BSSY.RECONVERGENT B1, `(.L_x_71131) ;  /* 0x000005b000017945 */ /* 0x000fe20003800200 */
[----:B------:R-:W-:Y:S02]  /*20e00*/  IMAD.MOV.U32 R147, RZ, RZ, R4 ;  /* 0x000000ffff937224 */ /* 0x000fe400078e0004 */
[----:B------:R-:W1:Y:S01]  /*20e10*/  LDC R144, c[0x0][0x404] ;  /* 0x00010100ff907b82 */ /* 0x000e620000000800 */
[----:B------:R-:W-:Y:S01]  /*20e20*/  FFMA.FTZ R207, R14, R145, 1.1641532182693481445e-10 ;  /* 0x2f0000000ecf7423 */ /* 0x000fe20000010091 */
[----:B------:R-:W-:Y:S01]  /*20e30*/  MOV R14, 0x2 ;  /* 0x00000002000e7802 */ /* 0x000fe20000000f00 */
[----:B0-----:R-:W-:-:S03]  /*20e40*/  FMUL.FTZ R96, R96, R5 ;  /* 0x0000000560607220 */ /* 0x001fc60000410000 */
[----:B-1----:R-:W-:Y:S01]  /*20e50*/  FSETP.LE.FTZ.AND P0, PT, R207, R144, PT ;  /* 0x00000090cf00720b */ /* 0x002fe20003f13000 */
        /* <DEDUP_REMOVED lines=9> */
.L_x_71133:
        /* <DEDUP_REMOVED lines=13> */
.L_x_71135:
[----:B------:R-:W-:Y:S05]  /*20fc0*/  BSYNC.RECONVERGENT B2 ;  /* 0x0000000000027941 */ /* 0x000fea0003800200 */
.L_x_71134:
        /* <DEDUP_REMOVED lines=61> */
.L_x_71132:
[----:B------:R-:W-:Y:S05]  /*213a0*/  BSYNC.RECONVERGENT B1 ;  /* 0x0000000000017941 */ /* 0x000fea0003800200 */
.L_x_71131:
        /* <DEDUP_REMOVED lines=18> */
.L_x_71138:
        /* <DEDUP_REMOVED lines=13> */
.L_x_71140:
[----:B------:R-:W-:Y:S05]  /*215a0*/  BSYNC.RECONVERGENT B2 ;  /* 0x0000000000027941 */ /* 0x000fea0003800200 */
.L_x_71139:
        /* <DEDUP_REMOVED lines=61> */
.L_x_71137:
[----:B------:R-:W-:Y:S05]  /*21980*/  BSYNC.RECONVERGENT B1 ;  /* 0x0000000000017941 */ /* 0x000fea0003800200 */
.L_x_71136:
        /* <DEDUP_REMOVED lines=18> */
.L_x_71143:
        /* <DEDUP_REMOVED lines=13> */
.L_x_71145:
[----:B------:R-:W-:Y:S05]  /*21b80*/  BSYNC.RECONVERGENT B2 ;  /* 0x0000000000027941 */ /* 0x000fea0003800200 */
.L_x_71144:
        /* <DEDUP_REMOVED lines=61> */
.L_x_71142:
[----:B------:R-:W-:Y:S05]  /*21f60*/  BSYNC.RECONVERGENT B1 ;  /* 0x0000000000017941 */ /* 0x000fea0003800200 */
.L_x_71141:
        /* <DEDUP_REMOVED lines=10> */
.L_x_71125:
[----:B------:R-:W0:Y:S01]  /*22010*/  LDC.64 R208, c[0x0][0x3a8] ;  /* 0x0000ea00ffd07b82 */ /* 0x000e220000000a00 */
[----:B------:R-:W-:Y:S02]  /*22020*/  SEL R146, RZ, 0x1000000, !P3 ;  /* 0x01000000ff927807 */ /* 0x000fe40005800000 */
[----:B------:R-:W-:Y:S02]  /*22030*/  SEL R145, RZ, 0x10000, !P2 ;  /* 0x00010000ff917807 */ /* 0x000fe40005000000 */
[----:B------:R-:W-:Y:S02]  /*22040*/  SEL R144, RZ, 0x100, !P1 ;  /* 0x00000100ff907807 */ /* 0x000fe40004800000 */
[----:B------:R-:W-:Y:S01]  /*22050*/  SEL R5, RZ, 0x1, !P0 ;  /* 0x00000001ff057807 */ /* 0x000fe20004000000 */
[----:B------:R-:W1:Y:S01]  /*22060*/  LDC.64 R206, c[0x0][0x3b0] ;  /* 0x0000ec00ffce7b82 */ /* 0x000e620000000a00 */
[----:B------:R-:W-:-:S05]  /*22070*/  IADD3 R144, PT, PT, R144, R146, R145 ;  /* 0x0000009290907210 */ /* 0x000fca0007ffe091 */
[----:B------:R-:W-:Y:S01]  /*22080*/  IMAD.IADD R144, R144, 0x1, R5 ;  /* 0x0000000190907824 */ /* 0x000fe200078e0205 */
[----:B------:R-:W-:Y:S01]  /*22090*/  MOV R5, R202 ;  /* 0x000000ca00057202 */ /* 0x000fe20000000f00 */
[----:B0-----:R-:W-:-:S05]  /*220a0*/  IMAD.WIDE.U32 R208, R63, 0x10, R208 ;  /* 0x000000103fd07825 */ /* 0x001fca00078e00d0 */
[----:B------:R0:W-:Y:S01]  /*220b0*/  STG.E.128 desc[UR6][R208.64], R96 ;  /* 0x00000060d0007986 */ /* 0x0001e2000c101d06 */
[----:B-1----:R-:W-:-:S04]  /*220c0*/  IMAD.WIDE.U32 R206, R63, 0x4, R206 ;  /* 0x000000043fce7825 */ /* 0x002fc800078e00ce */
[----:B------:R-:W-:Y:S01]  /*220d0*/  VIADD R63, R63, 0x20 ;  /* 0x000000203f3f7836 */ /* 0x000fe20000000000 */
[----:B------:R0:W-:Y:S06]  /*220e0*/  STG.E desc[UR6][R206.64], R144 ;  /* 0x00000090ce007986 */ /* 0x0001ec000c101906 */
.L_x_71103:
[----:B------:R-:W-:Y:S05]  /*220f0*/  BSYNC.RECONVERGENT B0 ;  /* 0x0000000000007941 */ /* 0x000fea0003800200 */
.L_x_71102:
        /* <DEDUP_REMOVED lines=30> */
.L_x_71151:
        /* <DEDUP_REMOVED lines=13> */
.L_x_71153:
[----:B------:R-:W-:Y:S05]  /*223b0*/  BSYNC.RECONVERGENT B2 ;  /* 0x0000000000027941 */ /* 0x000fea0003800200 */
.L_x_71152:
        /* <DEDUP_REMOVED lines=61> */
.L_x_71150:
[----:B------:R-:W-:Y:S05]  /*22790*/  BSYNC.RECONVERGENT B1 ;  /* 0x0000000000017941 */ /* 0x000fea0003800200 */
.L_x_71149:
        /* <DEDUP_REMOVED lines=10> */
[----:B-1----:R-:W-:Y:S02]  /*22840*/  FSETP.GTU.FTZ.AND P0, PT, R209, R206, PT ;  /* 0x000000ced100720b */ /* 0x002fe40003f1c000 */
        /* <DEDUP_REMOVED lines=13> */
.L_x_71156:
        /* <DEDUP_REMOVED lines=13> */
.L_x_71158:
[----:B------:R-:W-:Y:S05]  /*229f0*/  BSYNC.RECONVERGENT B2 ;  /* 0x0000000000027941 */ /* 0x000fea0003800200 */
.L_x_71157:
        /* <DEDUP_REMOVED lines=61> */
.L_x_71155:
[----:B------:R-:W-:Y:S05]  /*22dd0*/  BSYNC.RECONVERGENT B1 ;  /* 0x0000000000017941 */ /* 0x000fea0003800200 */
.L_x_71154:
        /* <DEDUP_REMOVED lines=21> */
.L_x_71161:
        /* <DEDUP_REMOVED lines=13> */
.L_x_71163:
[----:B------:R-:W-:Y:S05]  /*23000*/  BSYNC.RECONVERGENT B2 ;  /* 0x0000000000027941 */ /* 0x000fea0003800200 */
.L_x_71162:
        /* <DEDUP_REMOVED lines=61> */
.L_x_71160:
[----:B------:R-:W-:Y:S05]  /*233e0*/  BSYNC.RECONVERGENT B1 ;  /* 0x0000000000017941 */ /* 0x000fea0003800200 */
.L_x_71159:
        /* <DEDUP_REMOVED lines=21> */
.L_x_71166:
        /* <DEDUP_REMOVED lines=13> */
.L_x_71168:
[----:B------:R-:W-:Y:S05]  /*23610*/  BSYNC.RECONVERGENT B2 ;  /* 0x0000000000027941 */ /* 0x000fea0003800200 */
.L_x_71167:
        /* <DEDUP_REMOVED lines=61> */
.L_x_71165:
[----:B------:R-:W-:Y:S05]  /*239f0*/  BSYNC.RECONVERGENT B1 ;  /* 0x0000000000017941 */ /* 0x000fea0003800200 */
.L_x_71164:
        /* <DEDUP_REMOVED lines=9> */
.L_x_71148:
[----:B------:R-:W-:Y:S01]  /*23a90*/  ISETP.NE.AND P0, PT, R14, 0x1, PT ;  /* 0x000000010e00780c */ /* 0x000fe20003f05270 */
[----:B------:R-:W-:Y:S01]  /*23aa0*/  BSSY.RECONVERGENT B1, `(.L_x_71170) ;  /* 0x000005a000017945 */ /* 0x000fe20003800200 */
[----:B0-234-:R-:W-:Y:S02]  /*23ab0*/  HFMA2 R146, -RZ, RZ, 0, 1.1920928955078125e-07 ;  /* 0x00000002ff927431 */ /* 0x01dfe400000001ff */
        /* <DEDUP_REMOVED lines=13> */
.L_x_71172:
        /* <DEDUP_REMOVED lines=13> */
.L_x_71174:
[----:B------:R-:W-:Y:S05]  /*23c60*/  BSYNC.RECONVERGENT B2 ;  /* 0x0000000000027941 */ /* 0x000fea0003800200 */
.L_x_71173:
        /* <DEDUP_REMOVED lines=61> */
.L_x_71171:
[----:B------:R-:W-:Y:S05]  /*24040*/  BSYNC.RECONVERGENT B1 ;  /* 0x0000000000017941 */ /* 0x000fea0003800200 */
.L_x_71170:
        /* <DEDUP_REMOVED lines=21> */
.L_x_71177:
        /* <DEDUP_REMOVED lines=13> */
.L_x_71179:
[----:B------:R-:W-:Y:S05]  /*24270*/  BSYNC.RECONVERGENT B2 ;  /* 0x0000000000027941 */ /* 0x000fea0003800200 */
.L_x_71178:
        /* <DEDUP_REMOVED lines=61> */
.L_x_71176:
[----:B------:R-:W-:Y:S05]  /*24650*/  BSYNC.RECONVERGENT B1 ;  /* 0x0000000000017941 */ /* 0x000fea0003800200 */
.L_x_71175:
        /* <DEDUP_REMOVED lines=18> */
.L_x_71182:
        /* <DEDUP_REMOVED lines=13> */
.L_x_71184:
[----:B------:R-:W-:Y:S05]  /*24850*/  BSYNC.RECONVERGENT B2 ;  /* 0x0000000000027941 */ /* 0x000fea0003800200 */
.L_x_71183:
        /* <DEDUP_REMOVED lines=61> */
.L_x_71181:
[----:B------:R-:W-:Y:S05]  /*24c30*/  BSYNC.RECONVERGENT B1 ;  /* 0x0000000000017941 */ /* 0x000fea0003800200 */
.L_x_71180:
        /* <DEDUP_REMOVED lines=18> */
.L_x_71187:
        /* <DEDUP_REMOVED lines=13> */
.L_x_71189:
[----:B------:R-:W-:Y:S05]  /*24e30*/  BSYNC.RECONVERGENT B2 ;  /* 0x0000000000027941 */ /* 0x000fea0003800200 */
.L_x_71188:
        /* <DEDUP_REMOVED lines=61> */
.L_x_71186:
[----:B------:R-:W-:Y:S05]  /*25210*/  BSYNC.RECONVERGENT B1 ;  /* 0x0000000000017941 */ /* 0x000fea0003800200 */
.L_x_71185:
        /* <DEDUP_REMOVED lines=10> */
.L_x_71169:
        /* <DEDUP_REMOVED lines=14> */
.L_x_71147:
[----:B------:R-:W-:Y:S05]  /*253a0*/  BSYNC.RECONVERGENT B0 ;  /* 0x0000000000007941 */ /* 0x000fea0003800200 */
.L_x_71146:
        /* <DEDUP_REMOVED lines=30> */
.L_x_71195:
        /* <DEDUP_REMOVED lines=13> */
.L_x_71197:
[----:B------:R-:W-:Y:S05]  /*25660*/  BSYNC.RECONVERGENT B2 ;  /* 0x0000000000027941 */ /* 0x000fea0003800200 */
.L_x_71196:
        /* <DEDUP_REMOVED lines=61> */
.L_x_71194:
[----:B------:R-:W-:Y:S05]  /*25a40*/  BSYNC.RECONVERGENT B1 ;  /* 0x0000000000017941 */ /* 0x000fea0003800200 */
.L_x_71193:
        /* <DEDUP_REMOVED lines=24> */
.L_x_71200:
        /* <DEDUP_REMOVED lines=13> */
.L_x_71202:
[----:B------:R-:W-:Y:S05]  /*25ca0*/  BSYNC.RECONVERGENT B2 ;  /* 0x0000000000027941 */ /* 0x000fea0003800200 */
.L_x_71201:
        /* <DEDUP_REMOVED lines=61> */
.L_x_71199:
[----:B------:R-:W-:Y:S05]  /*26080*/  BSYNC.RECONVERGENT B1 ;  /* 0x0000000000017941 */ /* 0x000fea0003800200 */
.L_x_71198:
        /* <DEDUP_REMOVED lines=21> */
.L_x_71205:
        /* <DEDUP_REMOVED lines=13> */
.L_x_71207:
[----:B------:R-:W-:Y:S05]  /*262b0*/  BSYNC.RECONVERGENT B2 ;  /* 0x0000000000027941 */ /* 0x000fea0003800200 */
.L_x_71206:
        /* <DEDUP_REMOVED lines=61> */
.L_x_71204:
[----:B------:R-:W-:Y:S05]  /*26690*/  BSYNC.RECONVERGENT B1 ;  /* 0x0000000000017941 */ /* 0x000fea0003800200 */
.L_x_71203:
        /* <DEDUP_REMOVED lines=21> */
.L_x_71210:
        /* <DEDUP_REMOVED lines=13> */
.L_x_71212:
[----:B------:R-:W-:Y:S05]  /*268c0*/  BSYNC.RECONVERGENT B2 ;  /* 0x0000000000027941 */ /* 0x000fea0003800200 */
.L_x_71211:
        /* <DEDUP_REMOVED lines=61> */
.L_x_71209:
[----:B------:R-:W-:Y:S05]  /*26ca0*/  BSYNC.RECONVERGENT B1 ;  /* 0x0000000000017941 */ /* 0x000fea0003800200 */
.L_x_71208:
        /* <DEDUP_REMOVED lines=9> */
.L_x_71192:
        /* <DEDUP_REMOVED lines=16> */
.L_x_71216:
        /* <DEDUP_REMOVED lines=13> */
.L_x_71218:
[----:B------:R-:W-:Y:S05]  /*26f10*/  BSYNC.RECONVERGENT B2 ;  /* 0x0000000000027941 */ /* 0x000fea0003800200 */
.L_x_71217:
        /* <DEDUP_REMOVED lines=61> */
.L_x_71215:
[----:B------:R-:W-:Y:S05]  /*272f0*/  BSYNC.RECONVERGENT B1 ;  /* 0x0000000000017941 */ /* 0x000fea0003800200 */
.L_x_71214:
        /* <DEDUP_REMOVED lines=21> */
.L_x_71221:
        /* <DEDUP_REMOVED lines=13> */
.L_x_71223:
[----:B------:R-:W-:Y:S05]  /*27520*/  BSYNC.RECONVERGENT B2 ;  /* 0x0000000000027941 */ /* 0x000fea0003800200 */
.L_x_71222:
        /* <DEDUP_REMOVED lines=61> */
.L_x_71220:
[----:B------:R-:W-:Y:S05]  /*27900*/  BSYNC.RECONVERGENT B1 ;  /* 0x0000000000017941 */ /* 0x000fea0003800200 */
.L_x_71219:
        /* <DEDUP_REMOVED lines=18> */
.L_x_71226:
        /* <DEDUP_REMOVED lines=13> */
.L_x_71228:
[----:B------:R-:W-:Y:S05]  /*27b00*/  BSYNC.RECONVERGENT B2 ;  /* 0x0000000000027941 */ /* 0x000fea0003800200 */
.L_x_71227:
        /* <DEDUP_REMOVED lines=61> */
.L_x_71225:
[----:B------:R-:W-:Y:S05]  /*27ee0*/  BSYNC.RECONVERGENT B1 ;  /* 0x0000000000017941 */ /* 0x000fea0003800200 */
.L_x_71224:
        /* <DEDUP_REMOVED lines=18> */
.L_x_71231:
        /* <DEDUP_REMOVED lines=13> */
.L_x_71233:
[----:B------:R-:W-:Y:S05]  /*280e0*/  BSYNC.RECONVERGENT B2 ;  /* 0x0000000000027941 */ /* 0x000fea0003800200 */
.L_x_71232:
        /* <DEDUP_REMOVED lines=61> */
.L_x_71230:
[----:B------:R-:W-:Y:S05]  /*284c0*/  BSYNC.RECONVERGENT B1 ;  /* 0x0000000000017941 */ /* 0x000fea0003800200 */
.L_x_71229:
        /* <DEDUP_REMOVED lines=10> */
.L_x_71213:
        /* <DEDUP_REMOVED lines=14> */
.L_x_71191:
[----:B------:R-:W-:Y:S05]  /*28650*/  BSYNC.RECONVERGENT B0 ;  /* 0x0000000000007941 */ /* 0x000fea0003800200 */
.L_x_71190:
        /* <DEDUP_REMOVED lines=30> */
.L_x_71239:
        /* <DEDUP_REMOVED lines=13> */
.L_x_71241:
[----:B------:R-:W-:Y:S05]  /*28910*/  BSYNC.RECONVERGENT B2 ;  /* 0x0000000000027941 */ /* 0x000fea0003800200 */
.L_x_71240:
        /* <DEDUP_REMOVED lines=61> */
.L_x_71238:
[----:B------:R-:W-:Y:S05]  /*28cf0*/  BSYNC.RECONVERGENT B1 ;  /* 0x0000000000017941 */ /* 0x000fea0003800200 */
.L_x_71237:
        /* <DEDUP_REMOVED lines=24> */
.L_x_71244:
        /* <DEDUP_REMOVED lines=13> */
.L_x_71246:
[----:B------:R-:W-:Y:S05]  /*28f50*/  BSYNC.RECONVERGENT B2 ;  /* 0x0000000000027941 */ /* 0x000fea0003800200 */
.L_x_71245:
        /* <DEDUP_REMOVED lines=61> */
.L_x_71243:
[----:B------:R-:W-:Y:S05]  /*29330*/  BSYNC.RECONVERGENT B1 ;  /* 0x0000000000017941 */ /* 0x000fea0003800200 */
.L_x_71242:
        /* <DEDUP_REMOVED lines=21> */
.L_x_71249:
        /* <DEDUP_REMOVED lines=13> */
.L_x_71251:
[----:B------:R-:W-:Y:S05]  /*29560*/  BSYNC.RECONVERGENT B2 ;  /* 0x0000000000027941 */ /* 0x000fea0003800200 */
.L_x_71250:
        /* <DEDUP_REMOVED lines=61> */
.L_x_71248:
[----:B------:R-:W-:Y:S05]  /*29940*/  BSYNC.RECONVERGENT B1 ;  /* 0x0000000000017941 */ /* 0x000fea0003800200 */
.L_x_71247:
        /* <DEDUP_REMOVED lines=21> */
.L_x_71254:
        /* <DEDUP_REMOVED lines=13> */
.L_x_71256:
[----:B------:R-:W-:Y:S05]  /*29b70*/  BSYNC.RECONVERGENT B2 ;  /* 0x0000000000027941 */ /* 0x000fea0003800200 */
.L_x_71255:
        /* <DEDUP_REMOVED lines=61> */
.L_x_71253:
[----:B------:R-:W-:Y:S05]  /*29f50*/  BSYNC.RECONVERGENT B1 ;  /* 0x0000000000017941 */ /* 0x000fea0003800200 */
.L_x_71252:
        /* <DEDUP_REMOVED lines=9> */
.L_x_71236:
        /* <DEDUP_REMOVED lines=16> */
.L_x_71260:
        /* <DEDUP_REMOVED lines=13> */
.L_x_71262:
[----:B------:R-:W-:Y:S05]  /*2a1c0*/  BSYNC.RECONVERGENT B2 ;  /* 0x0000000000027941 */ /* 0x000fea0003800200 */
.L_x_71261:
        /* <DEDUP_REMOVED lines=61> */
.L_x_71259:
[----:B------:R-:W-:Y:S05]  /*2a5a0*/  BSYNC.RECONVERGENT B1 ;  /* 0x0000000000017941 */ /* 0x000fea0003800200 */
.L_x_71258:
        /* <DEDUP_REMOVED lines=21> */
.L_x_71265:
        /* <DEDUP_REMOVED lines=13> */
.L_x_71267:
[----:B------:R-:W-:Y:S05]  /*2a7d0*/  BSYNC.RECONVERGENT B2 ;  /* 0x0000000000027941 */ /* 0x000fea0003800200 */
.L_x_71266:
        /* <DEDUP_REMOVED lines=61> */
.L_x_71264:
[----:B------:R-:W-:Y:S05]  /*2abb0*/  BSYNC.RECONVERGENT B1 ;  /* 0x0000000000017941 */ /* 0x000fea0003800200 */
.L_x_71263:
        /* <DEDUP_REMOVED lines=18> */
.L_x_71270:
        /* <DEDUP_REMOVED lines=13> */
.L_x_71272:
[----:B------:R-:W-:Y:S05]  /*2adb0*/  BSYNC.RECONVERGENT B2 ;  /* 0x0000000000027941 */ /* 0x000fea0003800200 */
.L_x_71271:
        /* <DEDUP_REMOVED lines=61> */
.L_x_71269:
[----:B------:R-:W-:Y:S05]  /*2b190*/  BSYNC.RECONVERGENT B1 ;  /* 0x0000000000017941 */ /* 0x000fea0003800200 */
.L_x_71268:
        /* <DEDUP_REMOVED lines=18> */
.L_x_71275:
        /* <DEDUP_REMOVED lines=13> */
.L_x_71277:
[----:B------:R-:W-:Y:S05]  /*2b390*/  BSYNC.RECONVERGENT B2 ;  /* 0x0000000000027941 */ /* 0x000fea0003800200 */
.L_x_71276:
        /* <DEDUP_REMOVED lines=61> */
.L_x_71274:
[----:B------:R-:W-:Y:S05]  /*2b770*/  BSYNC.RECONVERGENT B1 ;  /* 0x0000000000017941 */ /* 0x000fea0003800200 */
.L_x_71273:
        /* <DEDUP_REMOVED lines=10> */
.L_x_71257:
        /* <DEDUP_REMOVED lines=14> */
.L_x_71235:
[----:B------:R-:W-:Y:S05]  /*2b900*/  BSYNC.RECONVERGENT B0 ;  /* 0x0000000000007941 */ /* 0x000fea0003800200 */
.L_x_71234:
        /* <DEDUP_REMOVED lines=30> */
.L_x_71283:
        /* <DEDUP_REMOVED lines=13> */
.L_x_71285:
[----:B------:R-:W-:Y:S05]  /*2bbc0*/  BSYNC.RECONVERGENT B2 ;  /* 0x0000000000027941 */ /* 0x000fea0003800200 */
.L_x_71284:
        /* <DEDUP_REMOVED lines=61> */
.L_x_71282:
[----:B------:R-:W-:Y:S05]  /*2bfa0*/  BSYNC.RECONVERGENT B1 ;  /* 0x0000000000017941 */ /* 0x000fea0003800200 */
.L_x_71281:
        /* <DEDUP_REMOVED lines=24> */
.L_x_71288:
        /* <DEDUP_REMOVED lines=13> */
.L_x_71290:
[----:B------:R-:W-:Y:S05]  /*2c200*/  BSYNC.RECONVERGENT B2 ;  /* 0x0000000000027941 */ /* 0x000fea0003800200 */
.L_x_71289:
        /* <DEDUP_REMOVED lines=61> */
.L_x_71287:
[----:B------:R-:W-:Y:S05]  /*2c5e0*/  BSYNC.RECONVERGENT B1 ;  /* 0x0000000000017941 */ /* 0x000fea0003800200 */
.L_x_71286:
        /* <DEDUP_REMOVED lines=21> */
.L_x_71293:
        /* <DEDUP_REMOVED lines=13> */
.L_x_71295:
[----:B------:R-:W-:Y:S05]  /*2c810*/  BSYNC.RECONVERGENT B2 ;  /* 0x0000000000027941 */ /* 0x000fea0003800200 */
.L_x_71294:
        /* <DEDUP_REMOVED lines=61> */
.L_x_71292:
[----:B------:R-:W-:Y:S05]  /*2cbf0*/  BSYNC.RECONVERGENT B1 ;  /* 0x0000000000017941 */ /* 0x000fea0003800200 */
.L_x_71291:
        /* <DEDUP_REMOVED lines=21> */
.L_x_71298:
        /* <DEDUP_REMOVED lines=13> */
.L_x_71300:
[----:B------:R-:W-:Y:S05]  /*2ce20*/  BSYNC.RECONVERGENT B2 ;  /* 0x0000000000027941 */ /* 0x000fea0003800200 */
.L_x_71299:
        /* <DEDUP_REMOVED lines=61> */
.L_x_71297:
[----:B------:R-:W-:Y:S05]  /*2d200*/  BSYNC.RECONVERGENT B1 ;  /* 0x0000000000017941 */ /* 0x000fea0003800200 */
.L_x_71296:
        /* <DEDUP_REMOVED lines=9> */
.L_x_71280:
        /* <DEDUP_REMOVED lines=16> */
.L_x_71304:
        /* <DEDUP_REMOVED lines=13> */
.L_x_71306:
[----:B------:R-:W-:Y:S05]  /*2d470*/  BSYNC.RECONVERGENT B2 ;  /* 0x0000000000027941 */ /* 0x000fea0003800200 */
.L_x_71305:
        /* <DEDUP_REMOVED lines=61> */
.L_x_71303:
[----:B------:R-:W-:Y:S05]  /*2d850*/  BSYNC.RECONVERGENT B1 ;  /* 0x0000000000017941 */ /* 0x000fea0003800200 */
.L_x_71302:
        /* <DEDUP_REMOVED lines=21> */
.L_x_71309:
        /* <DEDUP_REMOVED lines=13> */
.L_x_71311:
[----:B------:R-:W-:Y:S05]  /*2da80*/  BSYNC.RECONVERGENT B2 ;  /* 0x0000000000027941 */ /* 0x000fea0003800200 */
.L_x_71310:
        /* <DEDUP_REMOVED lines=61> */
.L_x_71308:
[----:B------:R-:W-:Y:S05]  /*2de60*/  BSYNC.RECONVERGENT B1 ;  /* 0x0000000000017941 */ /* 0x000fea0003800200 */
.L_x_71307:
        /* <DEDUP_REMOVED lines=18> */
.L_x_71314:
        /* <DEDUP_REMOVED lines=13> */
.L_x_71316:
[----:B------:R-:W-:Y:S05]  /*2e060*/  BSYNC.RECONVERGENT B2 ;  /* 0x0000000000027941 */ /* 0x000fea0003800200 */
.L_x_71315:
        /* <DEDUP_REMOVED lines=61> */
.L_x_71313:
[----:B------:R-:W-:Y:S05]  /*2e440*/  BSYNC.RECONVERGENT B1 ;  /* 0x0000000000017941 */ /* 0x000fea0003800200 */
.L_x_71312:
        /* <DEDUP_REMOVED lines=18> */
.L_x_71319:
        /* <DEDUP_REMOVED lines=13> */
.L_x_71321:
[----:B------:R-:W-:Y:S05]  /*2e640*/  BSYNC.RECONVERGENT B2 ;  /* 0x0000000000027941 */ /* 0x000fea0003800200 */
.L_x_71320:
        /* <DEDUP_REMOVED lines=61> */
.L_x_71318:
[----:B------:R-:W-:Y:S05]  /*2ea20*/  BSYNC.RECONVERGENT B1 ;  /* 0x0000000000017941 */ /* 0x000fea0003800200 */
.L_x_71317:
        /* <DEDUP_REMOVED lines=10> */
.L_x_71301:
        /* <DEDUP_REMOVED lines=14> */
.L_x_71279:
[----:B------:R-:W-:Y:S05]  /*2ebb0*/  BSYNC.RECONVERGENT B0 ;  /* 0x0000000000007941 */ /* 0x000fea0003800200 */
.L_x_71278:
        /* <DEDUP_REMOVED lines=30> */
.L_x_71327:
        /* <DEDUP_REMOVED lines=13> */
.L_x_71329:
[----:B------:R-:W-:Y:S05]  /*2ee70*/  BSYNC.RECONVERGENT B2 ;  /* 0x0000000000027941 */ /* 0x000fea0003800200 */
.L_x_71328:
        /* <DEDUP_REMOVED lines=61> */
.L_x_71326:
[----:B------:R-:W-:Y:S05]  /*2f250*/  BSYNC.RECONVERGENT B1 ;  /* 0x0000000000017941 */ /* 0x000fea0003800200 */
.L_x_71325:
        /* <DEDUP_REMOVED lines=24> */
.L_x_71332:
        /* <DEDUP_REMOVED lines=13> */
.L_x_71334:
[----:B------:R-:W-:Y:S05]  /*2f4b0*/  BSYNC.RECONVERGENT B2 ;  /* 0x0000000000027941 */ /* 0x000fea0003800200 */
.L_x_71333:
        /* <DEDUP_REMOVED lines=61> */
.L_x_71331:
[----:B------:R-:W-:Y:S05]  /*2f890*/  BSYNC.RECONVERGENT B1 ;  /* 0x0000000000017941 */ /* 0x000fea0003800200 */
.L_x_71330:
        /* <DEDUP_REMOVED lines=21> */
.L_x_71337:
        /* <DEDUP_REMOVED lines=13> */
.L_x_71339:
[----:B------:R-:W-:Y:S05]  /*2fac0*/  BSYNC.RECONVERGENT B2 ;  /* 0x0000000000027941 */ /* 0x000fea0003800200 */
.L_x_71338:
        /* <DEDUP_REMOVED lines=61> */
.L_x_71336:
[----:B------:R-:W-:Y:S05]  /*2fea0*/  BSYNC.RECONVERGENT B1 ;  /* 0x0000000000017941 */ /* 0x000fea0003800200 */
.L_x_71335:
        /* <DEDUP_REMOVED lines=21> */
.L_x_71342:
        /* <DEDUP_REMOVED lines=13> */
.L_x_71344:
[----:B------:R-:W-:Y:S05]  /*300d0*/  BSYNC.RECONVERGENT B2 ;  /* 0x0000000000027941 */ /* 0x000fea0003800200 */
.L_x_71343:
        /* <DEDUP_REMOVED lines=61> */
.L_x_71341:
[----:B------:R-:W-:Y:S05]  /*304b0*/  BSYNC.RECONVERGENT B1 ;  /* 0x0000000000017941 */ /* 0x000fea0003800200 */
.L_x_71340:
        /* <DEDUP_REMOVED lines=9> */
.L_x_71324:
        /* <DEDUP_REMOVED lines=16> */
.L_x_71348:
        /* <DEDUP_REMOVED lines=13> */
.L_x_71350:
[----:B------:R-:W-:Y:S05]  /*30720*/  BSYNC.RECONVERGENT B2 ;  /* 0x0000000000027941 */ /* 0x000fea0003800200 */
.L_x_71349:
        /* <DEDUP_REMOVED lines=61> */
.L_x_71347:
[----:B------:R-:W-:Y:S05]  /*30b00*/  BSYNC.RECONVERGENT B1 ;  /* 0x0000000000017941 */ /* 0x000fea0003800200 */
.L_x_71346:
        /* <DEDUP_REMOVED lines=21> */
.L_x_71353:
        /* <DEDUP_REMOVED lines=13> */
.L_x_71355:
[----:B------:R-:W-:Y:S05]  /*30d30*/  BSYNC.RECONVERGENT B2 ;  /* 0x0000000000027941 */ /* 0x000fea0003800200 */
.L_x_71354:
        /* <DEDUP_REMOVED lines=61> */
.L_x_71352:
[----:B------:R-:W-:Y:S05]  /*31110*/  BSYNC.RECONVERGENT B1 ;  /* 0x0000000000017941 */ /* 0x000fea0003800200 */
.L_x_71351:
        /* <DEDUP_REMOVED lines=18> */
.L_x_71358:
        /* <DEDUP_REMOVED lines=13> */
.L_x_71360:
[----:B------:R-:W-:Y:S05]  /*31310*/  BSYNC.RECONVERGENT B2 ;  /* 0x0000000000027941 */ /* 0x000fea0003800200 */
.L_x_71359:
        /* <DEDUP_REMOVED lines=61> */
.L_x_71357:
[----:B------:R-:W-:Y:S05]  /*316f0*/  BSYNC.RECONVERGENT B1 ;  /* 0x0000000000017941 */ /* 0x000fea0003800200 */
.L_x_71356:
        /* <DEDUP_REMOVED lines=18> */
.L_x_71363:
        /* <DEDUP_REMOVED lines=13> */
.L_x_71365:
[----:B------:R-:W-:Y:S05]  /*318f0*/  BSYNC.RECONVERGENT B2 ;  /* 0x0000000000027941 */ /* 0x000fea0003800200 */
.L_x_71364:
        /* <DEDUP_REMOVED lines=61> */
.L_x_71362:
[----:B------:R-:W-:Y:S05]  /*31cd0*/  BSYNC.RECONVERGENT B1 ;  /* 0x0000000000017941 */ /* 0x000fea0003800200 */
.L_x_71361:
        /* <DEDUP_REMOVED lines=10> */
.L_x_71345:
        /* <DEDUP_REMOVED lines=14> */
.L_x_71323:
[----:B------:R-:W-:Y:S05]  /*31e60*/  BSYNC.RECONVERGENT B0 ;  /* 0x0000000000007941 */ /* 0x000fea0003800200 */
.L_x_71322:
        /* <DEDUP_REMOVED lines=30> */
.L_x_71371:
        /* <DEDUP_REMOVED lines=13> */
.L_x_71373:
[----:B------:R-:W-:Y:S05]  /*32120*/  BSYNC.RECONVERGENT B2 ;  /* 0x0000000000027941 */ /* 0x000fea0003800200 */
.L_x_71372:
        /* <DEDUP_REMOVED lines=61> */
.L_x_71370:
[----:B------:R-:W-:Y:S05]  /*32500*/  BSYNC.RECONVERGENT B1 ;  /* 0x0000000000017941 */ /* 0x000fea0003800200 */
.L_x_71369:
        /* <DEDUP_REMOVED lines=24> */
.L_x_71376:
        /* <DEDUP_REMOVED lines=13> */
.L_x_71378:
[----:B------:R-:W-:Y:S05]  /*32760*/  BSYNC.RECONVERGENT B2 ;  /* 0x0000000000027941 */ /* 0x000fea0003800200 */
.L_x_71377:
        /* <DEDUP_REMOVED lines=61> */
.L_x_71375:
[----:B------:R-:W-:Y:S05]  /*32b40*/  BSYNC.RECONVERGENT B1 ;  /* 0x0000000000017941 */ /* 0x000fea0003800200 */
.L_x_71374:
        /* <DEDUP_REMOVED lines=21> */
.L_x_71381:
        /* <DEDUP_REMOVED lines=13> */
.L_x_71383:
[----:B------:R-:W-:Y:S05]  /*32d70*/  BSYNC.RECONVERGENT B2 ;  /* 0x0000000000027941 */ /* 0x000fea0003800200 */
.L_x_71382:
        /* <DEDUP_REMOVED lines=61> */
.L_x_71380:
[----:B------:R-:W-:Y:S05]  /*33150*/  BSYNC.RECONVERGENT B1 ;  /* 0x0000000000017941 */ /* 0x000fea0003800200 */
.L_x_71379:
        /* <DEDUP_REMOVED lines=21> */
.L_x_71386:
        /* <DEDUP_REMOVED lines=13> */
.L_x_71388:
[----:B------:R-:W-:Y:S05]  /*33380*/  BSYNC.RECONVERGENT B2 ;  /* 0x0000000000027941 */ /* 0x000fea0003800200 */
.L_x_71387:
        /* <DEDUP_REMOVED lines=61> */
.L_x_71385:
[----:B------:R-:W-:Y:S05]  /*33760*/  BSYNC.RECONVERGENT B1 ;  /* 0x0000000000017941 */ /* 0x000fea0003800200 */
.L_x_71384:
        /* <DEDUP_REMOVED lines=9> */
.L_x_71368:
        /* <DEDUP_REMOVED lines=16> */
.L_x_71392:
        /* <DEDUP_REMOVED lines=13> */
.L_x_71394:
[----:B------:R-:W-:Y:S05]  /*339d0*/  BSYNC.RECONVERGENT B2 ;  /* 0x0000000000027941 */ /* 0x000fea0003800200 */
.L_x_71393:
        /* <DEDUP_REMOVED lines=61> */
.L_x_71391:
[----:B------:R-:W-:Y:S05]  /*33db0*/  BSYNC.RECONVERGENT B1 ;  /* 0x0000000000017941 */ /* 0x000fea0003800200 */
.L_x_71390:
        /* <DEDUP_REMOVED lines=21> */
.L_x_71397:
        /* <DEDUP_REMOVED lines=13> */
.L_x_71399:
[----:B------:R-:W-:Y:S05]  /*33fe0*/  BSYNC.RECONVERGENT B2 ;  /* 0x0000000000027941 */ /* 0x000fea0003800200 */
.L_x_71398:
        /* <DEDUP_REMOVED lines=61> */
.L_x_71396:
[----:B------:R-:W-:Y:S05]  /*343c0*/  BSYNC.RECONVERGENT B1 ;  /* 0x0000000000017941 */ /* 0x000fea0003800200 */
.L_x_71395:
        /* <DEDUP_REMOVED lines=18> */
.L_x_71402:
        /* <DEDUP_REMOVED lines=13> */
.L_x_71404:
[----:B------:R-:W-:Y:S05]  /*345c0*/  BSYNC.RECONVERGENT B2 ;  /* 0x0000000000027941 */ /* 0x000fea0003800200 */
.L_x_71403:
        /* <DEDUP_REMOVED lines=61> */
.L_x_71401:
[----:B------:R-:W-:Y:S05]  /*349a0*/  BSYNC.RECONVERGENT B1 ;  /* 0x0000000000017941 */ /* 0x000fea0003800200 */
.L_x_71400:
        /* <DEDUP_REMOVED lines=18> */
.L_x_71407:
        /* <DEDUP_REMOVED lines=13> */
.L_x_71409:
[----:B------:R-:W-:Y:S05]  /*34ba0*/  BSYNC.RECONVERGENT B2 ;  /* 0x0000000000027941 */ /* 0x000fea0003800200 */
.L_x_71408:
        /* <DEDUP_REMOVED lines=61> */
.L_x_71406:
[----:B------:R-:W-:Y:S05]  /*34f80*/  BSYNC.RECONVERGENT B1 ;  /* 0x0000000000017941 */ /* 0x000fea0003800200 */
.L_x_71405:
        /* <DEDUP_REMOVED lines=10> */
.L_x_71389:
        /* <DEDUP_REMOVED lines=14> */
.L_x_71367:
[----:B------:R-:W-:Y:S05]  /*35110*/  BSYNC.RECONVERGENT B0 ;  /* 0x0000000000007941 */ /* 0x000fea0003800200 */
.L_x_71366:
        /* <DEDUP_REMOVED lines=30> */
.L_x_71415:
        /* <DEDUP_REMOVED lines=13> */
.L_x_71417:
[----:B------:R-:W-:Y:S05]  /*353d0*/  BSYNC.RECONVERGENT B2 ;  /* 0x0000000000027941 */ /* 0x000fea0003800200 */
.L_x_71416:
        /* <DEDUP_REMOVED lines=61> */
.L_x_71414:
[----:B------:R-:W-:Y:S05]  /*357b0*/  BSYNC.RECONVERGENT B1 ;  /* 0x0000000000017941 */ /* 0x000fea0003800200 */
.L_x_71413:
        /* <DEDUP_REMOVED lines=24> */
.L_x_71420:
        /* <DEDUP_REMOVED lines=13> */
.L_x_71422:
[----:B------:R-:W-:Y:S05]  /*35a10*/  BSYNC.RECONVERGENT B2 ;  /* 0x0000000000027941 */ /* 0x000fea0003800200 */
.L_x_71421:
        /* <DEDUP_REMOVED lines=61> */
.L_x_71419:
[----:B------:R-:W-:Y:S05]  /*35df0*/  BSYNC.RECONVERGENT B1 ;  /* 0x0000000000017941 */ /* 0x000fea0003800200 */
.L_x_71418:
        /* <DEDUP_REMOVED lines=21> */
.L_x_71425:
        /* <DEDUP_REMOVED lines=13> */
.L_x_71427:
[----:B------:R-:W-:Y:S05]  /*36020*/  BSYNC.RECONVERGENT B2 ;  /* 0x0000000000027941 */ /* 0x000fea0003800200 */
.L_x_71426:
        /* <DEDUP_REMOVED lines=61> */
.L_x_71424:
[----:B------:R-:W-:Y:S05]  /*36400*/  BSYNC.RECONVERGENT B1 ;  /* 0x0000000000017941 */ /* 0x000fea0003800200 */
.L_x_71423:
        /* <DEDUP_REMOVED lines=21> */
.L_x_71430:
        /* <DEDUP_REMOVED lines=13> */
.L_x_71432:
[----:B------:R-:W-:Y:S05]  /*36630*/  BSYNC.RECONVERGENT B2 ;  /* 0x0000000000027941 */ /* 0x000fea0003800200 */
.L_x_71431:
        /* <DEDUP_REMOVED lines=61> */
.L_x_71429:
[----:B------:R-:W-:Y:S05]  /*36a10*/  BSYNC.RECONVERGENT B1 ;  /* 0x0000000000017941 */ /* 0x000fea0003800200 */
.L_x_71428:
        /* <DEDUP_REMOVED lines=9> */
.L_x_71412:
        /* <DEDUP_REMOVED lines=16> */
.L_x_71436:
        /* <DEDUP_REMOVED lines=13> */
.L_x_71438:
[----:B------:R-:W-:Y:S05]  /*36c80*/  BSYNC.RECONVERGENT B2 ;  /* 0x0000000000027941 */ /* 0x000fea0003800200 */
.L_x_71437:
        /* <DEDUP_REMOVED lines=61> */
.L_x_71435:
[----:B------:R-:W-:Y:S05]  /*37060*/  BSYNC.RECONVERGENT B1 ;  /* 0x0000000000017941 */ /* 0x000fea0003800200 */
.L_x_71434:
        /* <DEDUP_REMOVED lines=21> */
.L_x_71441:
        /* <DEDUP_REMOVED lines=13> */
.L_x_71443:
[----:B------:R-:W-:Y:S05]  /*37290*/  BSYNC.RECONVERGENT B2 ;  /* 0x0000000000027941 */ /* 0x000fea0003800200 */
.L_x_71442:
        /* <DEDUP_REMOVED lines=61> */
.L_x_71440:
[----:B------:R-:W-:Y:S05]  /*37670*/  BSYNC.RECONVERGENT B1 ;  /* 0x0000000000017941 */ /* 0x000fea0003800200 */
.L_x_71439:
        /* <DEDUP_REMOVED lines=18> */
.L_x_71446:
        /* <DEDUP_REMOVED lines=13> */
.L_x_71448:
[----:B------:R-:W-:Y:S05]  /*37870*/  BSYNC.RECONVERGENT B2 ;  /* 0x0000000000027941 */ /* 0x000fea0003800200 */
.L_x_71447:
        /* <DEDUP_REMOVED lines=61> */
.L_x_71445:
[----:B------:R-:W-:Y:S05]  /*37c50*/  BSYNC.RECONVERGENT B1 ;  /* 0x0000000000017941 */ /* 0x000fea0003800200 */
.L_x_71444:
        /* <DEDUP_REMOVED lines=18> */
.L_x_71451:
        /* <DEDUP_REMOVED lines=13> */
.L_x_71453:
[----:B------:R-:W-:Y:S05]  /*37e50*/  BSYNC.RECONVERGENT B2 ;  /* 0x0000000000027941 */ /* 0x000fea0003800200 */
.L_x_71452:
        /* <DEDUP_REMOVED lines=61> */
.L_x_71450:
[----:B------:R-:W-:Y:S05]  /*38230*/  BSYNC.RECONVERGENT B1 ;  /* 0x0000000000017941 */ /* 0x000fea0003800200 */
.L_x_71449:
        /* <DEDUP_REMOVED lines=10> */
.L_x_71433:
        /* <DEDUP_REMOVED lines=14> */
.L_x_71411:
[----:B------:R-:W-:Y:S05]  /*383c0*/  BSYNC.RECONVERGENT B0 ;  /* 0x0000000000007941 */ /* 0x000fea0003800200 */
.L_x_71410:
        /* <DEDUP_REMOVED lines=30> */
.L_x_71459:
        /* <DEDUP_REMOVED lines=13> */
.L_x_71461:
[----:B------:R-:W-:Y:S05]  /*38680*/  BSYNC.RECONVERGENT B2 ;  /* 0x0000000000027941 */ /* 0x000fea0003800200 */
.L_x_71460:
        /* <DEDUP_REMOVED lines=61> */
.L_x_71458:
[----:B------:R-:W-:Y:S05]  /*38a60*/  BSYNC.RECONVERGENT B1 ;  /* 0x0000000000017941 */ /* 0x000fea0003800200 */
.L_x_71457:
        /* <DEDUP_REMOVED lines=24> */
.L_x_71464:
        /* <DEDUP_REMOVED lines=13> */
.L_x_71466:
[----:B------:R-:W-:Y:S05]  /*38cc0*/  BSYNC.RECONVERGENT B2 ;  /* 0x0000000000027941 */ /* 0x000fea0003800200 */
.L_x_71465:
        /* <DEDUP_REMOVED lines=61> */
.L_x_71463:
[----:B------:R-:W-:Y:S05]  /*390a0*/  BSYNC.RECONVERGENT B1 ;  /* 0x0000000000017941 */ /* 0x000fea0003800200 */
.L_x_71462:
        /* <DEDUP_REMOVED lines=21> */
.L_x_71469:
        /* <DEDUP_REMOVED lines=13> */
.L_x_71471:
[----:B------:R-:W-:Y:S05]  /*392d0*/  BSYNC.RECONVERGENT B2 ;  /* 0x0000000000027941 */ /* 0x000fea0003800200 */
.L_x_71470:
        /* <DEDUP_REMOVED lines=61> */
.L_x_71468:
[----:B------:R-:W-:Y:S05]  /*396b0*/  BSYNC.RECONVERGENT B1 ;  /* 0x0000000000017941 */ /* 0x000fea0003800200 */
.L_x_71467:
        /* <DEDUP_REMOVED lines=21> */
.L_x_71474:
        /* <DEDUP_REMOVED lines=13> */
.L_x_71476:
[----:B------:R-:W-:Y:S05]  /*398e0*/  BSYNC.RECONVERGENT B2 ;  /* 0x0000000000027941 */ /* 0x000fea0003800200 */
.L_x_71475:
        /* <DEDUP_REMOVED lines=61> */
.L_x_71473:
[----:B------:R-:W-:Y:S05]  /*39cc0*/  BSYNC.RECONVERGENT B1 ;  /* 0x0000000000017941 */ /* 0x000fea0003800200 */
.L_x_71472:
        /* <DEDUP_REMOVED lines=9> */
.L_x_71456:
        /* <DEDUP_REMOVED lines=16> */
.L_x_71480:
        /* <DEDUP_REMOVED lines=13> */
.L_x_71482:
[----:B------:R-:W-:Y:S05]  /*39f30*/  BSYNC.RECONVERGENT B2 ;  /* 0x0000000000027941 */ /* 0x000fea0003800200 */
.L_x_71481:
        /* <DEDUP_REMOVED lines=61> */
.L_x_71479:
[----:B------:R-:W-:Y:S05]  /*3a310*/  BSYNC.RECONVERGENT B1 ;  /* 0x0000000000017941 */ /* 0x000fea0003800200 */
.L_x_71478:
        /* <DEDUP_REMOVED lines=21> */
.L_x_71485:
        /* <DEDUP_REMOVED lines=13> */
.L_x_71487:
[----:B------:R-:W-:Y:S05]  /*3a540*/  BSYNC.RECONVERGENT B2 ;  /* 0x0000000000027941 */ /* 0x000fea0003800200 */
.L_x_71486:
        /* <DEDUP_REMOVED lines=61> */
.L_x_71484:
[----:B------:R-:W-:Y:S05]  /*3a920*/  BSYNC.RECONVERGENT B1 ;  /* 0x0000000000017941 */ /* 0x000fea0003800200 */
.L_x_71483:
        /* <DEDUP_REMOVED lines=18> */
.L_x_71490:
        /* <DEDUP_REMOVED lines=13> */
.L_x_71492:
[----:B------:R-:W-:Y:S05]  /*3ab20*/  BSYNC.RECONVERGENT B2 ;  /* 0x0000000000027941 */ /* 0x000fea0003800200 */
.L_x_71491:
        /* <DEDUP_REMOVED lines=61> */
.L_x_71489:
[----:B------:R-:W-:Y:S05]  /*3af00*/  BSYNC.RECONVERGENT B1 ;  /* 0x0000000000017941 */ /* 0x000fea0003800200 */
.L_x_71488:
        /* <DEDUP_REMOVED lines=18> */
.L_x_71495:
        /* <DEDUP_REMOVED lines=13> */
.L_x_71497:
[----:B------:R-:W-:Y:S05]  /*3b100*/  BSYNC.RECONVERGENT B2 ;  /* 0x0000000000027941 */ /* 0x000fea0003800200 */
.L_x_71496:
        /* <DEDUP_REMOVED lines=61> */
.L_x_71494:
[----:B------:R-:W-:Y:S05]  /*3b4e0*/  BSYNC.RECONVERGENT B1 ;  /* 0x0000000000017941 */ /* 0x000fea0003800200 */
.L_x_71493:
        /* <DEDUP_REMOVED lines=10> */
.L_x_71477:
        /* <DEDUP_REMOVED lines=14> */
.L_x_71455:
[----:B------:R-:W-:Y:S05]  /*3b670*/  BSYNC.RECONVERGENT B0 ;  /* 0x0000000000007941 */ /* 0x000fea0003800200 */
.L_x_71454:
        /* <DEDUP_REMOVED lines=30> */
.L_x_71503:
        /* <DEDUP_REMOVED lines=13> */
.L_x_71505:
[----:B------:R-:W-:Y:S05]  /*3b930*/  BSYNC.RECONVERGENT B2 ;  /* 0x0000000000027941 */ /* 0x000fea0003800200 */
.L_x_71504:
        /* <DEDUP_REMOVED lines=61> */
.L_x_71502:
[----:B------:R-:W-:Y:S05]  /*3bd10*/  BSYNC.RECONVERGENT B1 ;  /* 0x0000000000017941 */ /* 0x000fea0003800200 */
.L_x_71501:
        /* <DEDUP_REMOVED lines=24> */
.L_x_71508:
        /* <DEDUP_REMOVED lines=13> */
.L_x_71510:
[----:B------:R-:W-:Y:S05]  /*3bf70*/  BSYNC.RECONVERGENT B2 ;  /* 0x0000000000027941 */ /* 0x000fea0003800200 */
.L_x_71509:
        /* <DEDUP_REMOVED lines=61> */
.L_x_71507:
[----:B------:R-:W-:Y:S05]  /*3c350*/  BSYNC.RECONVERGENT B1 ;  /* 0x0000000000017941 */ /* 0x000fea0003800200 */
.L_x_71506:
        /* <DEDUP_REMOVED lines=21> */
.L_x_71513:
        /* <DEDUP_REMOVED lines=13> */
.L_x_71515:
[----:B------:R-:W-:Y:S05]  /*3c580*/  BSYNC.RECONVERGENT B2 ;  /* 0x0000000000027941 */ /* 0x000fea0003800200 */
.L_x_71514:
        /* <DEDUP_REMOVED lines=61> */
.L_x_71512:
[----:B------:R-:W-:Y:S05]  /*3c960*/  BSYNC.RECONVERGENT B1 ;  /* 0x0000000000017941 */ /* 0x000fea0003800200 */
.L_x_71511:
        /* <DEDUP_REMOVED lines=21> */
.L_x_71518:
        /* <DEDUP_REMOVED lines=13> */
.L_x_71520:
[----:B------:R-:W-:Y:S05]  /*3cb90*/  BSYNC.RECONVERGENT B2 ;  /* 0x0000000000027941 */ /* 0x000fea0003800200 */
.L_x_71519:
        /* <DEDUP_REMOVED lines=61> */
.L_x_71517:
[----:B------:R-:W-:Y:S05]  /*3cf70*/  BSYNC.RECONVERGENT B1 ;  /* 0x0000000000017941 */ /* 0x000fea0003800200 */
.L_x_71516:
        /* <DEDUP_REMOVED lines=9> */
.L_x_71500:
        /* <DEDUP_REMOVED lines=16> */
.L_x_71524:
        /* <DEDUP_REMOVED lines=13> */
.L_x_71526:
[----:B------:R-:W-:Y:S05]  /*3d1e0*/  BSYNC.RECONVERGENT B2 ;  /* 0x0000000000027941 */ /* 0x000fea0003800200 */
.L_x_71525:
        /* <DEDUP_REMOVED lines=61> */
.L_x_71523:
[----:B------:R-:W-:Y:S05]  /*3d5c0*/  BSYNC.RECONVERGENT B1 ;  /* 0x0000000000017941 */ /* 0x000fea0003800200 */
.L_x_71522:
        /* <DEDUP_REMOVED lines=21> */
.L_x_71529:
        /* <DEDUP_REMOVED lines=13> */
.L_x_71531:
[----:B------:R-:W-:Y:S05]  /*3d7f0*/  BSYNC.RECONVERGENT B2 ;  /* 0x0000000000027941 */ /* 0x000fea0003800200 */
.L_x_71530:
        /* <DEDUP_REMOVED lines=61> */
.L_x_71528:
[----:B------:R-:W-:Y:S05]  /*3dbd0*/  BSYNC.RECONVERGENT B1 ;  /* 0x0000000000017941 */ /* 0x000fea0003800200 */
.L_x_71527:
        /* <DEDUP_REMOVED lines=18> */
.L_x_71534:
        /* <DEDUP_REMOVED lines=13> */
.L_x_71536:
[----:B------:R-:W-:Y:S05]  /*3ddd0*/  BSYNC.RECONVERGENT B2 ;  /* 0x0000000000027941 */ /* 0x000fea0003800200 */
.L_x_71535:
        /* <DEDUP_REMOVED lines=61> */
.L_x_71533:
[----:B------:R-:W-:Y:S05]  /*3e1b0*/  BSYNC.RECONVERGENT B1 ;  /* 0x0000000000017941 */ /* 0x000fea0003800200 */
.L_x_71532:
        /* <DEDUP_REMOVED lines=18> */
.L_x_71539:
        /* <DEDUP_REMOVED lines=13> */
.L_x_71541:
[----:B------:R-:W-:Y:S05]  /*3e3b0*/  BSYNC.RECONVERGENT B2 ;  /* 0x0000000000027941 */ /* 0x000fea0003800200 */
.L_x_71540:
        /* <DEDUP_REMOVED lines=61> */
.L_x_71538:
[----:B------:R-:W-:Y:S05]  /*3e790*/  BSYNC.RECONVERGENT B1 ;  /* 0x0000000000017941 */ /* 0x000fea0003800200 */
.L_x_71537:
        /* <DEDUP_REMOVED lines=10> */
.L_x_71521:
        /* <DEDUP_REMOVED lines=14> */
.L_x_71499:
[----:B------:R-:W-:Y:S05]  /*3e920*/  BSYNC.RECONVERGENT B0 ;  /* 0x0000000000007941 */ /* 0x000fea0003800200 */
.L_x_71498:
        /* <DEDUP_REMOVED lines=30> */
.L_x_71547:
        /* <DEDUP_REMOVED lines=13> */
.L_x_71549:
[----:B------:R-:W-:Y:S05]  /*3ebe0*/  BSYNC.RECONVERGENT B2 ;  /* 0x0000000000027941 */ /* 0x000fea0003800200 */
.L_x_71548:
        /* <DEDUP_REMOVED lines=61> */
.L_x_71546:
[----:B------:R-:W-:Y:S05]  /*3efc0*/  BSYNC.RECONVERGENT B1 ;  /* 0x0000000000017941 */ /* 0x000fea0003800200 */
.L_x_71545:
        /* <DEDUP_REMOVED lines=24> */
.L_x_71552:
        /* <DEDUP_REMOVED lines=13> */
.L_x_71554:
[----:B------:R-:W-:Y:S05]  /*3f220*/  BSYNC.RECONVERGENT B2 ;  /* 0x0000000000027941 */ /* 0x000fea0003800200 */
.L_x_71553:
        /* <DEDUP_REMOVED lines=61> */
.L_x_71551:
[----:B------:R-:W-:Y:S05]  /*3f600*/  BSYNC.RECONVERGENT B1 ;  /* 0x0000000000017941 */ /* 0x000fea0003800200 */
.L_x_71550:
        /* <DEDUP_REMOVED lines=21> */
.L_x_71557:
        /* <DEDUP_REMOVED lines=13> */
.L_x_71559:
[----:B------:R-:W-:Y:S05]  /*3f830*/  BSYNC.RECONVERGENT B2 ;  /* 0x0000000000027941 */ /* 0x000fea0003800200 */
.L_x_71558:
        /* <DEDUP_REMOVED lines=61> */
.L_x_71556:
[----:B------:R-:W-:Y:S05]  /*3fc10*/  BSYNC.RECONVERGENT B1 ;  /* 0x0000000000017941 */ /* 0x000fea0003800200 */
.L_x_71555:
        /* <DEDUP_REMOVED lines=21> */
.L_x_71562:
        /* <DEDUP_REMOVED lines=13> */
.L_x_71564:
[----:B------:R-:W-:Y:S05]  /*3fe40*/  BSYNC.RECONVERGENT B2 ;  /* 0x0000000000027941 */ /* 0x000fea0003800200 */
.L_x_71563:
        /* <DEDUP_REMOVED lines=61> */
.L_x_71561:
[----:B------:R-:W-:Y:S05]  /*40220*/  BSYNC.RECONVERGENT B1 ;  /* 0x0000000000017941 */ /* 0x000fea0003800200 */
.L_x_71560:
        /* <DEDUP_REMOVED lines=9> */
.L_x_71544:
        /* <DEDUP_REMOVED lines=16> */
.L_x_71568:
        /* <DEDUP_REMOVED lines=13> */
.L_x_71570:
[----:B------:R-:W-:Y:S05]  /*40490*/  BSYNC.RECONVERGENT B2 ;  /* 0x0000000000027941 */ /* 0x000fea0003800200 */
.L_x_71569:
        /* <DEDUP_REMOVED lines=61> */
.L_x_71567:
[----:B------:R-:W-:Y:S05]  /*40870*/  BSYNC.RECONVERGENT B1 ;  /* 0x0000000000017941 */ /* 0x000fea0003800200 */
.L_x_71566:
        /* <DEDUP_REMOVED lines=21> */
.L_x_71573:
        /* <DEDUP_REMOVED lines=13> */
.L_x_71575:
[----:B------:R-:W-:Y:S05]  /*40aa0*/  BSYNC.RECONVERGENT B2 ;  /* 0x0000000000027941 */ /* 0x000fea0003800200 */
.L_x_71574:
        /* <DEDUP_REMOVED lines=61> */
.L_x_71572:
[----:B------:R-:W-:Y:S05]  /*40e80*/  BSYNC.RECONVERGENT B1 ;  /* 0x0000000000017941 */ /* 0x000fea0003800200 */
.L_x_71571:
        /* <DEDUP_REMOVED lines=18> */
.L_x_71578:
        /* <DEDUP_REMOVED lines=13> */
.L_x_71580:
[----:B------:R-:W-:Y:S05]  /*41080*/  BSYNC.RECONVERGENT B2 ;  /* 0x0000000000027941 */ /* 0x000fea0003800200 */
.L_x_71579:
        /* <DEDUP_REMOVED lines=61> */
.L_x_71577:
[----:B------:R-:W-:Y:S05]  /*41460*/  BSYNC.RECONVERGENT B1 ;  /* 0x0000000000017941 */ /* 0x000fea0003800200 */
.L_x_71576:
        /* <DEDUP_REMOVED lines=18> */
.L_x_71583:
        /* <DEDUP_REMOVED lines=13> */
.L_x_71585:
[----:B------:R-:W-:Y:S05]  /*41660*/  BSYNC.RECONVERGENT B2 ;  /* 0x0000000000027941 */ /* 0x000fea0003800200 */
.L_x_71584:
        /* <DEDUP_REMOVED lines=61> */
.L_x_71582:
[----:B------:R-:W-:Y:S05]  /*41a40*/  BSYNC.RECONVERGENT B1 ;  /* 0x0000000000017941 */ /* 0x000fea0003800200 */
.L_x_71581:
        /* <DEDUP_REMOVED lines=10> */
.L_x_71565:
[----:B------:R-:W0:Y:S01]  /*41af0*/  LDC.64 R206, c[0x0][0x3a8] ;  /* 0x0000ea00ffce7b82 */ /* 0x000e220000000a00 */
[----:B------:R-:W-:Y:S02]  /*41b00*/  SEL R145, RZ, 0x1000000, !P3 ;  /* 0x01000000ff917807 */ /* 0x000fe40005800000 */
[----:B------:R-:W-:Y:S02]  /*41b10*/  SEL R144, RZ, 0x10000, !P2 ;  /* 0x00010000ff907807 */ /* 0x000fe40005000000 */
[----:B------:R-:W-:Y:S02]  /*41b20*/  SEL R5, RZ, 0x100, !P1 ;  /* 0x00000100ff057807 */ /* 0x000fe40004800000 */
[----:B------:R-:W-:Y:S01]  /*41b30*/  SEL R3, RZ, 0x1, !P0 ;  /* 0x00000001ff037807 */ /* 0x000fe20004000000 */
[----:B------:R-:W1:Y:S01]  /*41b40*/  LDC.64 R146, c[0x0][0x3b0] ;  /* 0x0000ec00ff927b82 */ /* 0x000e620000000a00 */
[----:B------:R-:W-:Y:S02]  /*41b50*/  IADD3 R144, PT, PT, R5, R145, R144 ;  /* 0x0000009105907210 */ /* 0x000fe40007ffe090 */
[----:B------:R-:W-:-:S03]  /*41b60*/  MOV R5, R202 ;  /* 0x000000ca00057202 */ /* 0x000fc60000000f00 */
[----:B------:R-:W-:Y:S02]  /*41b70*/  IMAD.IADD R3, R144, 0x1, R3 ;  /* 0x0000000190037824 */ /* 0x000fe400078e0203 */
[----:B0-----:R-:W-:-:S05]  /*41b80*/  IMAD.WIDE.U32 R206, R63, 0x10, R206 ;  /* 0x000000103fce7825 */ /* 0x001fca00078e00ce */
[----:B------:R0:W-:Y:S01]  /*41b90*/  STG.E.128 desc[UR6][R206.64], R136 ;  /* 0x00000088ce007986 */ /* 0x0001e2000c101d06 */
[----:B-1----:R-:W-:-:S05]  /*41ba0*/  IMAD.WIDE.U32 R146, R63, 0x4, R146 ;  /* 0x000000043f927825 */ /* 0x002fca00078e0092 */
[----:B------:R0:W-:Y:S02]  /*41bb0*/  STG.E desc[UR6][R146.64], R3 ;  /* 0x0000000392007986 */ /* 0x0001e4000c101906 */
.L_x_71543:
[----:B------:R-:W-:Y:S05]  /*41bc0*/  BSYNC.RECONVERGENT B0 ;  /* 0x0000000000007941 */ /* 0x000fea0003800200 */
.L_x_71542:
[----:B0-234-:R-:W-:Y:S01]  /*41bd0*/  FADD.FTZ R144, RZ, R72 ;  /* 0x00000048ff907221 */ /* 0x01dfe20000010000 */
[C---:B------:R-:W-:Y:S01]  /*41be0*/  ISETP.GT.U32.AND P4, PT, R21.reuse, 0x3f, PT ;  /* 0x0000003f1500780c */ /* 0x040fe20003f84070 */
[----:B------:R-:W-:Y:S01]  /*41bf0*/  UMOV UR13, 0xffffffff ;  /* 0xffffffff000d7882 */ /* 0x000fe20000000000 */
[----:B------:R-:W-:Y:S01]  /*41c00*/  ISETP.GT.U32.AND P3, PT, R21, 0x5f, PT ;  /* 0x0000005f1500780c */ /* 0x000fe20003f64070 */
[----:B-----5:R-:W-:Y:S01]  /*41c10*/  FADD.FTZ R3, R73, R144 ;  /* 0x0000009049037221 */ /* 0x020fe20000010000 */
[C---:B------:R-:W-:Y:S02]  /*41c20*/  ISETP.GT.U32.AND P2, PT, R21.reuse, 0x7f, PT ;  /* 0x0000007f1500780c */ /* 0x040fe40003f44070 */
        /* <DEDUP_REMOVED lines=146> */
[----:B------:R-:W-:-:S04]  /*42550*/  FFMA.FTZ R147, R147, R147, R202 ;  /* 0x0000009393937223 */ /* 0x000fc800000100ca */
[----:B------:R-:W-:-:S04]  /*42560*/  FFMA.FTZ R146, R146, R146, R147 ;  /* 0x0000009292927223 */ /* 0x000fc80000010093 */
[----:B------:R-:W-:Y:S01]  /*42570*/  FFMA.FTZ R146, R145, R145, R146 ;  /* 0x0000009191927223 */ /* 0x000fe20000010092 */
[----:B------:R-:W-:-:S04]  /*42580*/  FADD.FTZ R145, R70, -R63 ;  /* 0x8000003f46917221 */ /* 0x000fc80000010000 */
[----:B------:R-:W-:Y:S01]  /*42590*/  FSEL R209, R146, RZ, P5 ;  /* 0x000000ff92d17208 */ /* 0x000fe20002800000 */
[----:B------:R-:W-:-:S04]  /*425a0*/  FADD.FTZ R146, R69, -R63 ;  /* 0x8000003f45927221 */ /* 0x000fc80000010000 */
[----:B------:R-:W-:Y:S01]  /*425b0*/  FFMA.FTZ R147, R144, R144, R209 ;  /* 0x0000009090937223 */ /* 0x000fe200000100d1 */
[----:B------:R-:W-:-:S03]  /*425c0*/  FADD.FTZ R144, R71, -R63 ;  /* 0x8000003f47907221 */ /* 0x000fc60000010000 */
[----:B------:R-:W-:-:S04]  /*425d0*/  FFMA.FTZ R146, R146, R146, R147 ;  /* 0x0000009292927223 */ /* 0x000fc80000010093 */
[----:B------:R-:W-:Y:S01]  /*425e0*/  FFMA.FTZ R145, R145, R145, R146 ;  /* 0x0000009191917223 */ /* 0x000fe20000010092 */
[----:B------:R-:W-:-:S03]  /*425f0*/  FADD.FTZ R146, R65, -R63 ;  /* 0x8000003f41927221 */ /* 0x000fc60000010000 */
[----:B------:R-:W-:Y:S01]  /*42600*/  @P4 FFMA.FTZ R209, R144, R144, R145 ;  /* 0x0000009090d14223 */ /* 0x000fe20000010091 */
[--C-:B------:R-:W-:Y:S01]  /*42610*/  FADD.FTZ R144, R64, -R63.reuse ;  /* 0x8000003f40907221 */ /* 0x100fe20000010000 */
[----:B------:R-:W-:Y:S01]  /*42620*/  FADD.FTZ R145, R66, -R63 ;  /* 0x8000003f42917221 */ /* 0x000fe20000010000 */
[----:B------:R-:W-:Y:S02]  /*42630*/  LOP3.LUT P4, RZ, R23, 0x1, RZ, 0xc0, !PT ;  /* 0x0000000117ff7812 */ /* 0x000fe4000788c0ff */
        /* <DEDUP_REMOVED lines=25> */
[----:B------:R-:W-:-:S03]  /*427d0*/  FADD.FTZ R145, R82, -R63 ;  /* 0x8000003f52917221 */ /* 0x000fc60000010000 */
        /* <DEDUP_REMOVED lines=136> */
.L_x_71639:
        /* <DEDUP_REMOVED lines=17> */
[----:B------:R-:W1:Y:S01]  /*43170*/  LDC.64 R216, c[0x0][0x428] ;  /* 0x00010a00ffd87b82 */ /* 0x000e620000000a00 */
[--C-:B------:R-:W-:Y:S01]  /*43180*/  FADD.FTZ R214, R72, -R2.reuse ;  /* 0x8000000248d67221 */ /* 0x100fe20000010000 */
[--C-:B------:R-:W-:Y:S01]  /*43190*/  FADD.FTZ R210, R73, -R2.reuse ;  /* 0x8000000249d27221 */ /* 0x100fe20000010000 */
[--C-:B------:R-:W-:Y:S01]  /*431a0*/  FADD.FTZ R212, R74, -R2.reuse ;  /* 0x800000024ad47221 */ /* 0x100fe20000010000 */
[----:B0-----:R-:W-:Y:S01]  /*431b0*/  FADD.FTZ R206, R75, -R2 ;  /* 0x800000024bce7221 */ /* 0x001fe20000010000 */
        /* <DEDUP_REMOVED lines=16> */
[----:B-1----:R-:W-:-:S04]  /*432c0*/  IMAD.WIDE.U32 R216, R0, 0x10, R216 ;  /* 0x0000001000d87825 */ /* 0x002fc800078e00d8 */
[----:B------:R-:W-:Y:S01]  /*432d0*/  VIADD R0, R0, 0x20 ;  /* 0x0000002000007836 */ /* 0x000fe20000000000 */
[----:B------:R1:W-:Y:S06]  /*432e0*/  STG.E.128 desc[UR6][R216.64], R144 ;  /* 0x00000090d8007986 */ /* 0x0003ec000c101d06 */
.L_x_71588:
[----:B------:R-:W-:Y:S05]  /*432f0*/  BSYNC.RECONVERGENT B0 ;  /* 0x0000000000007941 */ /* 0x000fea0003800200 */
.L_x_71587:
[----:B------:R-:W-:Y:S01]  /*43300*/  LOP3.LUT P0, RZ, R23, 0x200000, RZ, 0xc0, !PT ;  /* 0x0020000017ff7812 */ /* 0x000fe2000780c0ff */
[----:B------:R-:W-:-:S12]  /*43310*/  BSSY.RECONVERGENT B0, `(.L_x_71589) ;  /* 0x000001a000007945 */ /* 0x000fd80003800200 */
[----:B------:R-:W-:Y:S05]  /*43320*/  @!P0 BRA `(.L_x_71590) ;  /* 0x0000000000608947 */ /* 0x000fea0003800000 */
[----:B-1----:R-:W1:Y:S01]  /*43330*/  LDC.64 R216, c[0x0][0x428] ;  /* 0x00010a00ffd87b82 */ /* 0x002e620000000a00 */
        /* <DEDUP_REMOVED lines=23> */
.L_x_71590:
[----:B------:R-:W-:Y:S05]  /*434b0*/  BSYNC.RECONVERGENT B0 ;  /* 0x0000000000007941 */ /* 0x000fea0003800200 */
.L_x_71589:
[----:B------:R-:W-:Y:S01]  /*434c0*/  LOP3.LUT P0, RZ, R62, 0x2, RZ, 0xc0, !PT ;  /* 0x000000023eff7812 */ /* 0x000fe2000780c0ff */
[----:B------:R-:W-:-:S12]  /*434d0*/  BSSY.RECONVERGENT B0, `(.L_x_71591) ;  /* 0x000001a000007945 */ /* 0x000fd80003800200 */
[----:B------:R-:W-:Y:S05]  /*434e0*/  @!P0 BRA `(.L_x_71592) ;  /* 0x0000000000608947 */ /* 0x000fea0003800000 */
[----:B-12---:R-:W1:Y:S01]  /*434f0*/  LDC.64 R216, c[0x0][0x428] ;  /* 0x00010a00ffd87b82 */ /* 0x006e620000000a00 */
        /* <DEDUP_REMOVED lines=23> */
.L_x_71592:
[----:B------:R-:W-:Y:S05]  /*43670*/  BSYNC.RECONVERGENT B0 ;  /* 0x0000000000007941 */ /* 0x000fea0003800200 */
.L_x_71591:
[----:B------:R-:W-:Y:S01]  /*43680*/  LOP3.LUT P0, RZ, R62, 0x1, RZ, 0xc0, !PT ;  /* 0x000000013eff7812 */ /* 0x000fe2000780c0ff */
[----:B------:R-:W-:-:S12]  /*43690*/  BSSY.RECONVERGENT B0, `(.L_x_71593) ;  /* 0x000001a000007945 */ /* 0x000fd80003800200 */
[----:B------:R-:W-:Y:S05]  /*436a0*/  @!P0 BRA `(.L_x_71594) ;  /* 0x0000000000608947 */ /* 0x000fea0003800000 */
[----:B-123--:R-:W1:Y:S01]  /*436b0*/  LDC.64 R216, c[0x0][0x428] ;  /* 0x00010a00ffd87b82 */ /* 0x00ee620000000a00 */
        /* <DEDUP_REMOVED lines=23> */
.L_x_71594:
[----:B------:R-:W-:Y:S05]  /*43830*/  BSYNC.RECONVERGENT B0 ;  /* 0x0000000000007941 */ /* 0x000fea0003800200 */
.L_x_71593:
[----:B------:R-:W-:Y:S01]  /*43840*/  LOP3.LUT P0, RZ, R23, 0x80000000, RZ, 0xc0, !PT ;  /* 0x8000000017ff7812 */ /* 0x000fe2000780c0ff */
[----:B------:R-:W-:-:S12]  /*43850*/  BSSY.RECONVERGENT B0, `(.L_x_71595) ;  /* 0x000001a000007945 */ /* 0x000fd80003800200 */
[----:B------:R-:W-:Y:S05]  /*43860*/  @!P0 BRA `(.L_x_71596) ;  /* 0x0000000000608947 */ /* 0x000fea0003800000 */
[----:B-1234-:R-:W1:Y:S01]  /*43870*/  LDC.64 R216, c[0x0][0x428] ;  /* 0x00010a00ffd87b82 */ /* 0x01ee620000000a00 */
        /* <DEDUP_REMOVED lines=23> */
.L_x_71596:
[----:B------:R-:W-:Y:S05]  /*439f0*/  BSYNC.RECONVERGENT B0 ;  /* 0x0000000000007941 */ /* 0x000fea0003800200 */
.L_x_71595:
        /* <DEDUP_REMOVED lines=27> */
.L_x_71598:
[----:B------:R-:W-:Y:S05]  /*43bb0*/  BSYNC.RECONVERGENT B0 ;  /* 0x0000000000007941 */ /* 0x000fea0003800200 */
.L_x_71597:
        /* <DEDUP_REMOVED lines=24> */
[----:B0-----:R-:W-:-:S04]  /*43d40*/  IMAD.WIDE.U32 R216, R0, 0x10, R216 ;  /* 0x0000001000d87825 */ /* 0x001fc800078e00d8 */
[----:B------:R-:W-:Y:S01]  /*43d50*/  VIADD R0, R0, 0x20 ;  /* 0x0000002000007836 */ /* 0x000fe20000000000 */
[----:B------:R0:W-:Y:S06]  /*43d60*/  STG.E.128 desc[UR6][R216.64], R144 ;  /* 0x00000090d8007986 */ /* 0x0001ec000c101d06 */
.L_x_71600:
[----:B------:R-:W-:Y:S05]  /*43d70*/  BSYNC.RECONVERGENT B0 ;  /* 0x0000000000007941 */ /* 0x000fea0003800200 */
.L_x_71599:
        /* <DEDUP_REMOVED lines=27> */
.L_x_71602:
[----:B------:R-:W-:Y:S05]  /*43f30*/  BSYNC.RECONVERGENT B0 ;  /* 0x0000000000007941 */ /* 0x000fea0003800200 */
.L_x_71601:
        /* <DEDUP_REMOVED lines=27> */
.L_x_71604:
[----:B------:R-:W-:Y:S05]  /*440f0*/  BSYNC.RECONVERGENT B0 ;  /* 0x0000000000007941 */ /* 0x000fea0003800200 */
.L_x_71603:
        /* <DEDUP_REMOVED lines=27> */
.L_x_71606:
[----:B------:R-:W-:Y:S05]  /*442b0*/  BSYNC.RECONVERGENT B0 ;  /* 0x0000000000007941 */ /* 0x000fea0003800200 */
.L_x_71605:
        /* <DEDUP_REMOVED lines=27> */
.L_x_71608:
[----:B------:R-:W-:Y:S05]  /*44470*/  BSYNC.RECONVERGENT B0 ;  /* 0x0000000000007941 */ /* 0x000fea0003800200 */
.L_x_71607:
        /* <DEDUP_REMOVED lines=27> */
.L_x_71610:
[----:B------:R-:W-:Y:S05]  /*44630*/  BSYNC.RECONVERGENT B0 ;  /* 0x0000000000007941 */ /* 0x000fea0003800200 */
.L_x_71609:
        /* <DEDUP_REMOVED lines=27> */
.L_x_71612:
[----:B------:R-:W-:Y:S05]  /*447f0*/  BSYNC.RECONVERGENT B0 ;  /* 0x0000000000007941 */ /* 0x000fea0003800200 */
.L_x_71611:
        /* <DEDUP_REMOVED lines=27> */
.L_x_71614:
[----:B------:R-:W-:Y:S05]  /*449b0*/  BSYNC.RECONVERGENT B0 ;  /* 0x0000000000007941 */ /* 0x000fea0003800200 */
.L_x_71613:
        /* <DEDUP_REMOVED lines=27> */
.L_x_71616:
[----:B------:R-:W-:Y:S05]  /*44b70*/  BSYNC.RECONVERGENT B0 ;  /* 0x0000000000007941 */ /* 0x000fea0003800200 */
.L_x_71615:
        /* <DEDUP_REMOVED lines=27> */
.L_x_71618:
[----:B------:R-:W-:Y:S05]  /*44d30*/  BSYNC.RECONVERGENT B0 ;  /* 0x0000000000007941 */ /* 0x000fea0003800200 */
.L_x_71617:
        /* <DEDUP_REMOVED lines=27> */
.L_x_71620:
[----:B------:R-:W-:Y:S05]  /*44ef0*/  BSYNC.RECONVERGENT B0 ;  /* 0x0000000000007941 */ /* 0x000fea0003800200 */
.L_x_71619:
        /* <DEDUP_REMOVED lines=27> */
.L_x_71622:
[----:B------:R-:W-:Y:S05]  /*450b0*/  BSYNC.RECONVERGENT B0 ;  /* 0x0000000000007941 */ /* 0x000fea0003800200 */
.L_x_71621:
        /* <DEDUP_REMOVED lines=27> */
.L_x_71624:
[----:B------:R-:W-:Y:S05]  /*45270*/  BSYNC.RECONVERGENT B0 ;  /* 0x0000000000007941 */ /* 0x000fea0003800200 */
.L_x_71623:
[----:B------:R-:W-:Y:S01]  /*45280*/  LOP3.LUT P0, RZ, R23, 0x4000, RZ, 0xc0, !PT ;  /* 0x0000400017ff7812 */ /* 0x000fe2000780c0ff */
[----:B------:R-:W-:-:S12]  /*45290*/  BSSY.RECONVERGENT B0, `(.L_x_71625) ;  /* 0x0000011000007945 */ /* 0x000fd80003800200 */
[----:B------:R-:W-:Y:S05]  /*452a0*/  @!P0 BRA `(.L_x_71626) ;  /* 0x00000000003c8947 */ /* 0x000fea0003800000 */
[----:B------:R-:W5:Y:S01]  /*452b0*/  LDC.64 R208, c[0x0][0x428] ;  /* 0x00010a00ffd07b82 */ /* 0x000f620000000a00 */
[--C-:B0-----:R-:W-:Y:S01]  /*452c0*/  FADD.FTZ R206, R139, -R2.reuse ;  /* 0x800000028bce7221 */ /* 0x101fe20000010000 */
[--C-:B------:R-:W-:Y:S01]  /*452d0*/  FADD.FTZ R202, R136, -R2.reuse ;  /* 0x8000000288ca7221 */ /* 0x100fe20000010000 */
[--C-:B-1234-:R-:W-:Y:S01]  /*452e0*/  FADD.FTZ R144, R137, -R2.reuse ;  /* 0x8000000289907221 */ /* 0x11efe20000010000 */
        /* <DEDUP_REMOVED lines=9> */
[----:B-----5:R-:W-:-:S05]  /*45380*/  IMAD.WIDE.U32 R208, R0, 0x10, R208 ;  /* 0x0000001000d07825 */ /* 0x020fca00078e00d0 */
[----:B------:R0:W-:Y:S02]  /*45390*/  STG.E.128 desc[UR6][R208.64], R144 ;  /* 0x00000090d0007986 */ /* 0x0001e4000c101d06 */
.L_x_71626:
[----:B------:R-:W-:Y:S05]  /*453a0*/  BSYNC.RECONVERGENT B0 ;  /* 0x0000000000007941 */ /* 0x000fea0003800200 */
.L_x_71625:
[----:B0-----:R-:W0:Y:S02]  /*453b0*/  LDC.64 R2, c[0x0][0x380] ;  /* 0x0000e000ff027b82 */ /* 0x001e240000000a00 */
[----:B0-----:R-:W-:-:S04]  /*453c0*/  LEA R20, R2, R20, 0x2 ;  /* 0x0000001402147211 */ /* 0x001fc800078e10ff */
[----:B------:R-:W-:-:S13]  /*453d0*/  ISETP.GE.AND P0, PT, R20, R3, PT ;  /* 0x000000031400720c */ /* 0x000fda0003f06270 */
[----:B------:R-:W-:Y:S05]  /*453e0*/  @!P0 BRA `(.L_x_71627) ;  /* 0xfffffbd0004c8947 */ /* 0x000fea000383ffff */
[----:B------:R-:W-:Y:S05]  /*453f0*/  EXIT ;  /* 0x000000000000794d */ /* 0x000fea0003800000 */
.L_x_71586:
        /* <DEDUP_REMOVED lines=8> */
.L_x_71629:
[----:B------:R-:W-:Y:S05]  /*45480*/  BSYNC B0 ;  /* 0x0000000000007941 */ /* 0x000fea0003800000 */
.L_x_71628:
[----:B------:R-:W-:Y:S02]  /*45490*/  HFMA2 R145, -RZ, RZ, 0, 1.847743988037109375e-06 ;  /* 0x0000001fff917431 */ /* 0x000fe400000001ff */
[----:B------:R-:W-:Y:S01]  /*454a0*/  FADD.FTZ R210, R63, R207 ;  /* 0x000000cf3fd27221 */ /* 0x000fe20000010000 */
[----:B------:R-:W-:Y:S01]  /*454b0*/  IMAD.MOV.U32 R146, RZ, RZ, 0x2 ;  /* 0x00000002ff927424 */ /* 0x000fe200078e00ff */
[----:B------:R-:W0:Y:S01]  /*454c0*/  LDC R3, c[0x0][0x400] ;  /* 0x00010000ff037b82 */ /* 0x000e220000000800 */
[----:B------:R-:W-:-:S07]  /*454d0*/  IMAD.MOV.U32 R147, RZ, RZ, -0x1 ;  /* 0xffffffffff937424 */ /* 0x000fce00078e00ff */
[----:B0-----:R-:W-:Y:S05]  /*454e0*/  WARPSYNC.COLLECTIVE R147, `(.L_x_71630) ;  /* 0x0000000093087348 */ /* 0x001fea0003c00000 */
[----:B------:R1:W2:Y:S02]  /*454f0*/  SHFL.BFLY P6, R207, R210, R146, R145 ;  /* 0x0c000092d2cf7389 */ /* 0x0002a400000c0091 */
[----:B012---:R-:W-:Y:S05]  /*45500*/  ENDCOLLECTIVE ;  /* 0x000000000000791b */ /* 0x007fea0003800000 */
.L_x_71630:
[----:B------:R-:W-:Y:S02]  /*45510*/  IMAD.MOV.U32 R146, RZ, RZ, 0x4 ;  /* 0x00000004ff927424 */ /* 0x000fe400078e00ff */
[----:B------:R-:W-:-:S05]  /*45520*/  FADD.FTZ R208, R210, R207 ;  /* 0x000000cfd2d07221 */ /* 0x000fca0000010000 */
[----:B------:R-:W-:-:S07]  /*45530*/  MOV R210, R208 ;  /* 0x000000d000d27202 */ /* 0x000fce0000000f00 */
[----:B------:R-:W-:Y:S05]  /*45540*/  WARPSYNC.COLLECTIVE R147, `(.L_x_71631) ;  /* 0x0000000093087348 */ /* 0x000fea0003c00000 */
[----:B------:R0:W1:Y:S02]  /*45550*/  SHFL.BFLY P6, R207, R210, R146, R145 ;  /* 0x0c000092d2cf7389 */ /* 0x00006400000c0091 */
[----:B01----:R-:W-:Y:S05]  /*45560*/  ENDCOLLECTIVE ;  /* 0x000000000000791b */ /* 0x003fea0003800000 */
.L_x_71631:
[----:B------:R-:W-:Y:S02]  /*45570*/  IMAD.MOV.U32 R146, RZ, RZ, 0x8 ;  /* 0x00000008ff927424 */ /* 0x000fe400078e00ff */
[----:B------:R-:W-:-:S05]  /*45580*/  FADD.FTZ R206, R208, R207 ;  /* 0x000000cfd0ce7221 */ /* 0x000fca0000010000 */
[----:B------:R-:W-:-:S07]  /*45590*/  MOV R210, R206 ;  /* 0x000000ce00d27202 */ /* 0x000fce0000000f00 */
[----:B------:R-:W-:Y:S05]  /*455a0*/  WARPSYNC.COLLECTIVE R147, `(.L_x_71632) ;  /* 0x0000000093087348 */ /* 0x000fea0003c00000 */
[----:B------:R0:W1:Y:S02]  /*455b0*/  SHFL.BFLY P6, R207, R210, R146, R145 ;  /* 0x0c000092d2cf7389 */ /* 0x00006400000c0091 */
[----:B01----:R-:W-:Y:S05]  /*455c0*/  ENDCOLLECTIVE ;  /* 0x000000000000791b */ /* 0x003fea0003800000 */
.L_x_71632:
[----:B------:R-:W-:Y:S02]  /*455d0*/  IMAD.MOV.U32 R146, RZ, RZ, 0x10 ;  /* 0x00000010ff927424 */ /* 0x000fe400078e00ff */
[----:B------:R-:W-:-:S05]  /*455e0*/  FADD.FTZ R144, R206, R207 ;  /* 0x000000cfce907221 */ /* 0x000fca0000010000 */
[----:B------:R-:W-:-:S07]  /*455f0*/  MOV R210, R144 ;  /* 0x0000009000d27202 */ /* 0x000fce0000000f00 */
[----:B------:R-:W-:Y:S05]  /*45600*/  WARPSYNC.COLLECTIVE R147, `(.L_x_71633) ;  /* 0x0000000093087348 */ /* 0x000fea0003c00000 */
[----:B------:R0:W1:Y:S02]  /*45610*/  SHFL.BFLY P6, R207, R210, R146, R145 ;  /* 0x0c000092d2cf7389 */ /* 0x00006400000c0091 */
[----:B01----:R-:W-:Y:S05]  /*45620*/  ENDCOLLECTIVE ;  /* 0x000000000000791b */ /* 0x003fea0003800000 */
.L_x_71633:
[----:B------:R-:W-:Y:S02]  /*45630*/  IMAD.MOV.U32 R146, RZ, RZ, 0x1 ;  /* 0x00000001ff927424 */ /* 0x000fe400078e00ff */
        /* <DEDUP_REMOVED lines=12> */
[----:B------:R-:W-:-:S05]  /*45700*/  FSEL R209, R207, RZ, P5 ;  /* 0x000000ffcfd17208 */ /* 0x000fca0002800000 */
[----:B------:R-:W-:Y:S01]  /*45710*/  FFMA.FTZ R145, R144, R144, R209 ;  /* 0x0000009090917223 */ /* 0x000fe200000100d1 */
[----:B------:R-:W-:-:S04]  /*45720*/  FADD.FTZ R144, R69, -R63 ;  /* 0x8000003f45907221 */ /* 0x000fc80000010000 */
[----:B------:R-:W-:Y:S01]  /*45730*/  FFMA.FTZ R144, R144, R144, R145 ;  /* 0x0000009090907223 */ /* 0x000fe20000010091 */
[----:B------:R-:W-:-:S04]  /*45740*/  FADD.FTZ R145, R70, -R63 ;  /* 0x8000003f46917221 */ /* 0x000fc80000010000 */
[----:B------:R-:W-:Y:S01]  /*45750*/  FFMA.FTZ R145, R145, R145, R144 ;  /* 0x0000009191917223 */ /* 0x000fe20000010090 */
[----:B------:R-:W-:-:S04]  /*45760*/  FADD.FTZ R144, R71, -R63 ;  /* 0x8000003f47907221 */ /* 0x000fc80000010000 */
[----:B------:R-:W-:Y:S01]  /*45770*/  @P4 FFMA.FTZ R209, R144, R144, R145 ;  /* 0x0000009090d14223 */ /* 0x000fe20000010091 */
[----:B------:R-:W-:Y:S01]  /*45780*/  FADD.FTZ R144, R64, -R63 ;  /* 0x8000003f40907221 */ /* 0x000fe20000010000 */
[----:B------:R-:W-:-:S03]  /*45790*/  LOP3.LUT P4, RZ, R23, 0x1, RZ, 0xc0, !PT ;  /* 0x0000000117ff7812 */ /* 0x000fc6000788c0ff */
        /* <DEDUP_REMOVED lines=160> */
.L_x_71634:
[----:B------:R-:W-:Y:S01]  /*461a0*/  MOV R146, 0x2 ;  /* 0x0000000200927802 */ /* 0x000fe20000000f00 */
[----:B------:R-:W-:-:S04]  /*461b0*/  FADD.FTZ R208, R209, R207 ;  /* 0x000000cfd1d07221 */ /* 0x000fc80000010000 */
[----:B------:R-:W-:-:S07]  /*461c0*/  IMAD.MOV.U32 R210, RZ, RZ, R208 ;  /* 0x000000ffffd27224 */ /* 0x000fce00078e00d0 */
[----:B------:R-:W-:Y:S05]  /*461d0*/  WARPSYNC.COLLECTIVE R147, `(.L_x_71635) ;  /* 0x0000000093087348 */ /* 0x000fea0003c00000 */
[----:B------:R0:W1:Y:S02]  /*461e0*/  SHFL.BFLY P6, R207, R210, R146, R145 ;  /* 0x0c000092d2cf7389 */ /* 0x00006400000c0091 */
[----:B01----:R-:W-:Y:S05]  /*461f0*/  ENDCOLLECTIVE ;  /* 0x000000000000791b */ /* 0x003fea0003800000 */
.L_x_71635:
[----:B------:R-:W-:Y:S02]  /*46200*/  HFMA2 R146, -RZ, RZ, 0, 2.384185791015625e-07 ;  /* 0x00000004ff927431 */ /* 0x000fe400000001ff */
[----:B------:R-:W-:-:S04]  /*46210*/  FADD.FTZ R206, R208, R207 ;  /* 0x000000cfd0ce7221 */ /* 0x000fc80000010000 */
[----:B------:R-:W-:-:S07]  /*46220*/  IMAD.MOV.U32 R210, RZ, RZ, R206 ;  /* 0x000000ffffd27224 */ /* 0x000fce00078e00ce */
[----:B------:R-:W-:Y:S05]  /*46230*/  WARPSYNC.COLLECTIVE R147, `(.L_x_71636) ;  /* 0x0000000093087348 */ /* 0x000fea0003c00000 */
[----:B------:R0:W1:Y:S02]  /*46240*/  SHFL.BFLY P6, R207, R210, R146, R145 ;  /* 0x0c000092d2cf7389 */ /* 0x00006400000c0091 */
[----:B01----:R-:W-:Y:S05]  /*46250*/  ENDCOLLECTIVE ;  /* 0x000000000000791b */ /* 0x003fea0003800000 */
.L_x_71636:
[----:B------:R-:W-:Y:S01]  /*46260*/  MOV R146, 0x8 ;  /* 0x0000000800927802 */ /* 0x000fe20000000f00 */
[----:B------:R-:W-:-:S04]  /*46270*/  FADD.FTZ R202, R206, R207 ;  /* 0x000000cfceca7221 */ /* 0x000fc80000010000 */
[----:B------:R-:W-:-:S07]  /*46280*/  IMAD.MOV.U32 R210, RZ, RZ, R202 ;  /* 0x000000ffffd27224 */ /* 0x000fce00078e00ca */
[----:B------:R-:W-:Y:S05]  /*46290*/  WARPSYNC.COLLECTIVE R147, `(.L_x_71637) ;  /* 0x0000000093087348 */ /* 0x000fea0003c00000 */
[----:B------:R0:W1:Y:S02]  /*462a0*/  SHFL.BFLY P6, R207, R210, R146, R145 ;  /* 0x0c000092d2cf7389 */ /* 0x00006400000c0091 */
[----:B01----:R-:W-:Y:S05]  /*462b0*/  ENDCOLLECTIVE ;  /* 0x000000000000791b */ /* 0x003fea0003800000 */
.L_x_71637:
[----:B------:R-:W-:Y:S02]  /*462c0*/  HFMA2 R146, -RZ, RZ, 0, 9.5367431640625e-07 ;  /* 0x00000010ff927431 */ /* 0x000fe400000001ff */
[----:B------:R-:W-:-:S04]  /*462d0*/  FADD.FTZ R144, R202, R207 ;  /* 0x000000cfca907221 */ /* 0x000fc80000010000 */
[----:B------:R-:W-:-:S07]  /*462e0*/  IMAD.MOV.U32 R210, RZ, RZ, R144 ;  /* 0x000000ffffd27224 */ /* 0x000fce00078e0090 */
[----:B------:R-:W-:Y:S05]  /*462f0*/  WARPSYNC.COLLECTIVE R147, `(.L_x_71638) ;  /* 0x0000000093087348 */ /* 0x000fea0003c00000 */
[----:B------:R0:W1:Y:S02]  /*46300*/  SHFL.BFLY P6, R207, R210, R146, R145 ;  /* 0x0c000092d2cf7389 */ /* 0x00006400000c0091 */
[----:B01----:R-:W-:Y:S05]  /*46310*/  ENDCOLLECTIVE ;  /* 0x000000000000791b */ /* 0x003fea0003800000 */
.L_x_71638:
[----:B------:R-:W-:Y:S05]  /*46320*/  BRA `(.L_x_71639) ;  /* 0xffffffcc004c7947 */ /* 0x000fea000383ffff */
.L_x_71640:
        /* <DEDUP_REMOVED lines=13> */
.L_x_88552:


//--------------------- .text._ZN10layer_norm13ln_fwd_kernelINS_13Kernel_traitsI6__halfffffjLj2560ELj1ELj4ELj1ELj16ENS_18Kernel_traits_baseILj2560ES2_ffffjLj128EEEEELb1ELb0ELb0ELb1EEEvNS_9FwdParamsE --------------------------
	.section	.text._ZN10layer_norm13ln_fwd_kernelINS_13Kernel_traitsI6__halfffffjLj2560ELj1ELj4ELj1ELj16ENS_18Kernel_traits_baseILj2560ES2_ffffjLj128EEEEELb1ELb0ELb0ELb1EEEvNS_9FwdParamsE,"ax",@progbits
	.align	128
        .global         _ZN10layer_norm13ln_fwd_kernelINS_13Kernel_traitsI6__halfffffjLj2560ELj1ELj4ELj1ELj16ENS_18Kernel_traits_baseILj2560ES2_ffffjLj128EEEEELb1ELb0ELb0ELb1EEEvNS_9FwdParamsE
        .type           _ZN10layer_norm13ln_fwd_kernelINS_13Kernel_traitsI6__halfffffjLj2560ELj1ELj4ELj1ELj16ENS_18Kernel_traits_baseILj2560ES2_ffffjLj128EEEEELb1ELb0ELb0ELb1EEEvNS_9FwdParamsE,@function
        .size           _ZN10layer_norm13ln_fwd_kernelINS_13Kernel_traitsI6__halfffffjLj2560ELj1ELj4ELj1ELj16ENS_18Kernel_traits_baseILj2560ES2_ffffjLj128EEEEELb1ELb0ELb0ELb1EEEvNS_9FwdParamsE,(.L_x_88553 - _ZN10layer_norm13ln_fwd_kernelINS_13Kernel_traitsI6__halfffffjLj2560ELj1ELj4ELj1ELj16ENS_18Kernel_traits_baseILj2560ES2_ffffjLj128EEEEELb1ELb0ELb0ELb1EEEvNS_9FwdParamsE)
        .other          _ZN10layer_norm13ln_fwd_kernelINS_13Kernel_traitsI6__halfffffjLj2560ELj1ELj4ELj1ELj16ENS_18Kernel_traits_baseILj2560ES2_ffffjLj128EEEEELb1ELb0ELb0ELb1EEEvNS_9FwdParamsE,@"STO_CUDA_ENTRY STV_DEFAULT"
_ZN10layer_norm13ln_fwd_kernelINS_13Kernel_traitsI6__halfffffjLj2560ELj1ELj4ELj1ELj16ENS_18Kernel_traits_baseILj2560ES2_ffffjLj128EEEEELb1ELb0ELb0ELb1EEEvNS_9FwdParamsE:
.text._ZN10layer_norm13ln_fwd_kernelINS_13Kernel_traitsI6__halfffffjLj2560ELj1ELj4ELj1ELj16ENS_18Kernel_traits_baseILj2560ES2_ffffjLj128EEEEELb1ELb0ELb0ELb1EEEvNS_9FwdParamsE:
[----:B------:R-:W-:Y:S01]  /*0000*/  LDC R1, c[0x0][0x37c] ;  /* 0x0000df00ff017b82 */ /* 0x000fe20000000800 */
[----:B------:R-:W0:Y:S07]  /*0010*/  LDCU.U8 UR4, c[0x0][0x464] ;  /* 0x00008c80ff0477ac */ /* 0x000e2e0008000000 */
[----:B------:R-:W1:Y:S01]  /*0020*/  LDC R132, c[0x0][0x458] ;  /* 0x00011600ff847b82 */ /* 0x000e620000000800 */
[----:B------:R-:W2:Y:S01]  /*0030*/  LDCU.64 UR6, c[0x0][0x450] ;  /* 0x00008a00ff0677ac */ /* 0x000ea20008000a00 */
[----:B------:R-:W3:Y:S06]  /*0040*/  LDCU.64 UR8, c[0x0][0x358] ;  /* 0x00006b00ff0877ac */ /* 0x000eec0008000a00 */
[----:B------:R-:W1:Y:S01]  /*0050*/  LDC R133, c[0x0][0x45c] ;  /* 0x00011700ff857b82 */ /* 0x000e620000000800 */
[----:B------:R-:W4:Y:S01]  /*0060*/  LDCU.64 UR10, c[0x0][0x438] ;  /* 0x00008700ff0a77ac */ /* 0x000f220008000a00 */
[----:B0-----:R-:W-:Y:S01]  /*0070*/  ISETP.NE.AND P0, PT, RZ, UR4, PT ;  /* 0x00000004ff007c0c */ /* 0x001fe2000bf05270 */
[----:B--2---:R-:W-:-:S02]  /*0080*/  IMAD.U32 R2, RZ, RZ, UR6 ;  /* 0x00000006ff027e24 */ /* 0x004fc4000f8e00ff */
[----:B------:R-:W-:-:S10]  /*0090*/  IMAD.U32 R3, RZ, RZ, UR7 ;  /* 0x00000007ff037e24 */ /* 0x000fd4000f8e00ff */
[----:B---3--:R-:W2:Y:S01]  /*00a0*/  @P0 LDG.E.64 R2, desc[UR8][R2.64] ;  /* 0x0000000802020981 */ /* 0x008ea2000c1e1b00 */
[----:B------:R-:W0:Y:S03]  /*00b0*/  @P0 LDC R7, c[0x0][0x460] ;  /* 0x00011800ff070b82 */ /* 0x000e260000000800 */
[----:B-1----:R-:W0:Y:S01]  /*00c0*/  @P0 LDG.E.64 R4, desc[UR8][R132.64] ;  /* 0x0000000884040981 */ /* 0x002e22000c1e1b00 */
[----:B----4-:R-:W-:Y:S01]  /*00d0*/  UISETP.NE.U32.AND UP0, UPT, UR10, URZ, UPT ;  /* 0x000000ff0a00728c */ /* 0x010fe2000bf05070 */
[----:B------:R-:W1:Y:S03]  /*00e0*/  S2R R41, SR_TID.X ;  /* 0x0000000000297919 */ /* 0x000e660000002100 */
[----:B------:R-:W3:Y:S01]  /*00f0*/  S2UR UR5, SR_CTAID.X ;  /* 0x00000000000579c3 */ /* 0x000ee20000002500 */
[----:B------:R-:W-:-:S07]  /*0100*/  UISETP.NE.AND.EX UP0, UPT, UR11, URZ, UPT, UP0 ;  /* 0x000000ff0b00728c */ /* 0x000fce000bf05300 */
[----:B------:R-:W4:Y:S01]  /*0110*/  LDC R0, c[0x0][0x360] ;  /* 0x0000d800ff007b82 */ /* 0x000f220000000800 */
[----:B---3--:R-:W-:Y:S01]  /*0120*/  USHF.L.U32 UR4, UR5, 0x2, URZ ;  /* 0x0000000205047899 */ /* 0x008fe200080006ff */
[--C-:B-1----:R-:W-:Y:S01]  /*0130*/  SHF.R.U32.HI R14, RZ, 0x5, R41.reuse ;  /* 0x00000005ff0e7819 */ /* 0x102fe20000011629 */
[----:B----4-:R-:W-:Y:S01]  /*0140*/  IMAD R15, R0, UR5, R41 ;  /* 0x00000005000f7c24 */ /* 0x010fe2000f8e0229 */
[----:B------:R-:W-:-:S03]  /*0150*/  LOP3.LUT R41, R41, 0x1f, RZ, 0xc0, !PT ;  /* 0x0000001f29297812 */ /* 0x000fc600078ec0ff */
[----:B------:R-:W-:Y:S02]  /*0160*/  LOP3.LUT R14, R14, UR4, RZ, 0xfc, !PT ;  /* 0x000000040e0e7c12 */ /* 0x000fe4000f8efcff */
[----:B--2---:R-:W-:Y:S02]  /*0170*/  @P0 R2UR UR6, R2 ;  /* 0x00000000020602ca */ /* 0x004fe400000e0000 */
[----:B------:R-:W-:Y:S02]  /*0180*/  @P0 R2UR UR7, R3 ;  /* 0x00000000030702ca */ /* 0x000fe400000e0000 */
[----:B0-----:R-:W-:-:S04]  /*0190*/  @P0 IADD3 R132, P1, PT, R4, R7, RZ ;  /* 0x0000000704840210 */ /* 0x001fc80007f3e0ff */
[----:B------:R-:W-:-:S04]  /*01a0*/  @P0 IADD3.X R133, PT, PT, RZ, R5, RZ, P1, !PT ;  /* 0x00000005ff850210 */ /* 0x000fc80000ffe4ff */
[--C-:B------:R-:W-:Y:S01]  /*01b0*/  SHF.R.U64 R13, R132, 0x2, R133.reuse ;  /* 0x00000002840d7819 */ /* 0x100fe20000001285 */
[----:B------:R-:W-:Y:S01]  /*01c0*/  UIADD3 UR10, UPT, UPT, UR6, -0x61c88647, URZ ;  /* 0x9e3779b9060a7890 */ /* 0x000fe2000fffe0ff */
[----:B------:R-:W-:Y:S01]  /*01d0*/  SHF.R.U32.HI R10, RZ, 0x2, R133 ;  /* 0x00000002ff0a7819 */ /* 0x000fe20000011685 */
[----:B------:R-:W-:Y:S02]  /*01e0*/  UIADD3 UR11, UPT, UPT, UR7, -0x4498517b, URZ ;  /* 0xbb67ae85070b7890 */ /* 0x000fe4000fffe0ff */
        /* <DEDUP_REMOVED lines=62> */
.L_x_71641:
        /* <DEDUP_REMOVED lines=42> */
.L_x_71642:
[----:B------:R-:W1:Y:S02]  /*0870*/  LDCU UR4, c[0x0][0x384] ;  /* 0x00007080ff0477ac */ /* 0x000e640008000800 */
[----:B-1----:R-:W-:-:S13]  /*0880*/  ISETP.GE.AND P0, PT, R14, UR4, PT ;  /* 0x000000040e007c0c */ /* 0x002fda000bf06270 */
[----:B------:R-:W-:Y:S05]  /*0890*/  @P0 EXIT ;  /* 0x000000000000094d */ /* 0x000fea0003800000 */
[----:B-----5:R-:W-:Y:S01]  /*08a0*/  IMAD.MOV.U32 R217, RZ, RZ, R2 ;  /* 0x000000ffffd97224 */ /* 0x020fe200078e0002 */
[--C-:B------:R-:W-:Y:S01]  /*08b0*/  SHF.R.U64 R216, R2, 0x10, R3.reuse ;  /* 0x0000001002d87819 */ /* 0x100fe20000001203 */
[----:B------:R-:W-:Y:S01]  /*08c0*/  IMAD.MOV.U32 R0, RZ, RZ, R3 ;  /* 0x000000ffff007224 */ /* 0x000fe200078e0003 */
[----:B------:R-:W-:Y:S01]  /*08d0*/  MOV R215, R4 ;  /* 0x0000000400d77202 */ /* 0x000fe20000000f00 */
[----:B------:R-:W-:Y:S01]  /*08e0*/  IMAD.MOV.U32 R2, RZ, RZ, R5 ;  /* 0x000000ffff027224 */ /* 0x000fe200078e0005 */
[----:B0-----:R-:W-:Y:S01]  /*08f0*/  SHF.R.U32.HI R62, RZ, 0x10, R3 ;  /* 0x00000010ff3e7819 */ /* 0x001fe20000011603 */
[----:B------:R-:W-:Y:S01]  /*0900*/  IMAD.MOV.U32 R213, RZ, RZ, R6 ;  /* 0x000000ffffd57224 */ /* 0x000fe200078e0006 */
[----:B------:R-:W-:Y:S01]  /*0910*/  PRMT R217, R0, 0x5410, R217 ;  /* 0x0000541000d97816 */ /* 0x000fe200000000d9 */
[----:B------:R-:W-:Y:S01]  /*0920*/  IMAD.MOV.U32 R0, RZ, RZ, R232 ;  /* 0x000000ffff007224 */ /* 0x000fe200078e00e8 */
[----:B------:R-:W-:Y:S01]  /*0930*/  PRMT R215, R2, 0x5410, R215 ;  /* 0x0000541002d77816 */ /* 0x000fe200000000d7 */
[----:B------:R-:W-:Y:S01]  /*0940*/  IMAD.MOV.U32 R211, RZ, RZ, R8 ;  /* 0x000000ffffd37224 */ /* 0x000fe200078e0008 */
[----:B------:R-:W-:Y:S01]  /*0950*/  MOV R2, R233 ;  /* 0x000000e900027202 */ /* 0x000fe20000000f00 */
[----:B------:R-:W-:Y:S01]  /*0960*/  IMAD.MOV.U32 R205, RZ, RZ, R20 ;  /* 0x000000ffffcd7224 */ /* 0x000fe200078e0014 */
[----:B------:R-:W-:Y:S01]  /*0970*/  MOV R3, R7 ;  /* 0x0000000700037202 */ /* 0x000fe20000000f00 */
[----:B------:R-:W-:Y:S01]  /*0980*/  IMAD.MOV.U32 R207, RZ, RZ, R18 ;  /* 0x000000ffffcf7224 */ /* 0x000fe200078e0012 */
[----:B------:R-:W-:Y:S01]  /*0990*/  PRMT R189, R2, 0x5410, R0 ;  /* 0x0000541002bd7816 */ /* 0x000fe20000000000 */
[----:B------:R-:W-:Y:S01]  /*09a0*/  IMAD.MOV.U32 R0, RZ, RZ, R230 ;  /* 0x000000ffff007224 */ /* 0x000fe200078e00e6 */
[----:B------:R-:W-:Y:S01]  /*09b0*/  PRMT R213, R3, 0x5410, R213 ;  /* 0x0000541003d57816 */ /* 0x000fe200000000d5 */
[----:B------:R-:W-:Y:S01]  /*09c0*/  IMAD.MOV.U32 R2, RZ, RZ, R231 ;  /* 0x000000ffff027224 */ /* 0x000fe200078e00e7 */
[----:B------:R-:W-:Y:S01]  /*09d0*/  MOV R3, R228 ;  /* 0x000000e400037202 */ /* 0x000fe20000000f00 */
[----:B------:R-:W0:Y:S01]  /*09e0*/  LDCU.64 UR4, c[0x0][0x3e0] ;  /* 0x00007c00ff0477ac */ /* 0x000e220008000a00 */
[----:B------:R-:W-:Y:S01]  /*09f0*/  SHF.R.U64 R183, R152, 0x10, R153 ;  /* 0x0000001098b77819 */ /* 0x000fe20000001299 */
[----:B------:R-:W-:Y:S01]  /*0a00*/  IMAD.MOV.U32 R199, RZ, RZ, R26 ;  /* 0x000000ffffc77224 */ /* 0x000fe200078e001a */
[----:B------:R-:W-:Y:S01]  /*0a10*/  PRMT R188, R2, 0x5410, R0 ;  /* 0x0000541002bc7816 */ /* 0x000fe20000000000 */
[----:B------:R-:W-:Y:S01]  /*0a20*/  IMAD.MOV.U32 R0, RZ, RZ, R229 ;  /* 0x000000ffff007224 */ /* 0x000fe200078e00e5 */
[----:B------:R-:W-:Y:S01]  /*0a30*/  SHF.R.U64 R181, R150, 0x10, R151 ;  /* 0x0000001096b57819 */ /* 0x000fe20000001297 */
[----:B------:R-:W-:Y:S01]  /*0a40*/  IMAD.MOV.U32 R2, RZ, RZ, R226 ;  /* 0x000000ffff027224 */ /* 0x000fe200078e00e2 */
[----:B------:R-:W-:Y:S01]  /*0a50*/  SHF.R.U64 R214, R4, 0x10, R5 ;  /* 0x0000001004d67819 */ /* 0x000fe20000001205 */
[----:B------:R-:W-:Y:S01]  /*0a60*/  IMAD.MOV.U32 R4, RZ, RZ, R9 ;  /* 0x000000ffff047224 */ /* 0x000fe200078e0009 */
[----:B------:R-:W-:Y:S01]  /*0a70*/  PRMT R187, R0, 0x5410, R3 ;  /* 0x0000541000bb7816 */ /* 0x000fe20000000003 */
[----:B------:R-:W-:Y:S01]  /*0a80*/  IMAD.MOV.U32 R3, RZ, RZ, R224 ;  /* 0x000000ffff037224 */ /* 0x000fe200078e00e0 */
[----:B------:R-:W-:Y:S01]  /*0a90*/  MOV R0, R227 ;  /* 0x000000e300007202 */ /* 0x000fe20000000f00 */
[----:B------:R-:W-:Y:S01]  /*0aa0*/  IMAD.MOV.U32 R11, RZ, RZ, R27 ;  /* 0x000000ffff0b7224 */ /* 0x000fe200078e001b */
[----:B------:R-:W-:Y:S01]  /*0ab0*/  SHF.R.U32.HI R63, RZ, 0x10, R5 ;  /* 0x00000010ff3f7819 */ /* 0x000fe20000011605 */
[----:B------:R-:W-:Y:S01]  /*0ac0*/  IMAD.MOV.U32 R5, RZ, RZ, R17 ;  /* 0x000000ffff057224 */ /* 0x000fe200078e0011 */
[----:B------:R-:W-:Y:S01]  /*0ad0*/  PRMT R186, R0, 0x5410, R2 ;  /* 0x0000541000ba7816 */ /* 0x000fe20000000002 */
        /* <DEDUP_REMOVED lines=8> */
[----:B------:R-:W-:Y:S01]  /*0b60*/  IMAD.HI.U32 R3, R15, -0x326172a9, RZ ;  /* 0xcd9e8d570f037827 */ /* 0x000fe200078e00ff */
[----:B------:R-:W-:-:S02]  /*0b70*/  MOV R209, R16 ;  /* 0x0000001000d17202 */ /* 0x000fc40000000f00 */
[----:B------:R-:W-:Y:S01]  /*0b80*/  PRMT R184, R2, 0x5410, R0 ;  /* 0x0000541002b87816 */ /* 0x000fe20000000000 */
[----:B------:R-:W-:Y:S01]  /*0b90*/  IMAD.MOV.U32 R7, RZ, RZ, R21 ;  /* 0x000000ffff077224 */ /* 0x000fe200078e0015 */
[----:B------:R-:W-:Y:S01]  /*0ba0*/  SHF.R.U32.HI R0, RZ, 0x10, R153 ;  /* 0x00000010ff007819 */ /* 0x000fe20000011699 */
[----:B------:R-:W-:Y:S01]  /*0bb0*/  IMAD.MOV.U32 R195, RZ, RZ, R56 ;  /* 0x000000ffffc37224 */ /* 0x000fe200078e0038 */
[----:B------:R-:W-:Y:S01]  /*0bc0*/  SHF.R.U64 R180, R148, 0x10, R149 ;  /* 0x0000001094b47819 */ /* 0x000fe20000001295 */
[----:B------:R-:W-:Y:S01]  /*0bd0*/  IMAD.MOV.U32 R193, RZ, RZ, R58 ;  /* 0x000000ffffc17224 */ /* 0x000fe200078e003a */
[----:B------:R-:W-:Y:S02]  /*0be0*/  PRMT R183, R0, 0x5410, R183 ;  /* 0x0000541000b77816 */ /* 0x000fe400000000b7 */
[----:B------:R-:W-:Y:S02]  /*0bf0*/  SHF.R.U32.HI R0, RZ, 0x10, R151 ;  /* 0x00000010ff007819 */ /* 0x000fe40000011697 */
[----:B------:R-:W-:-:S02]  /*0c00*/  SHF.R.U32.HI R2, RZ, 0x10, R149 ;  /* 0x00000010ff027819 */ /* 0x000fc40000011695 */
[----:B------:R-:W-:Y:S01]  /*0c10*/  PRMT R181, R0, 0x5410, R181 ;  /* 0x0000541000b57816 */ /* 0x000fe200000000b5 */
[----:B------:R-:W-:Y:S01]  /*0c20*/  IMAD.HI.U32 R0, R13, -0x2daee0ad, RZ ;  /* 0xd2511f530d007827 */ /* 0x000fe200078e00ff */
[----:B------:R-:W-:Y:S02]  /*0c30*/  LOP3.LUT R3, R10, UR6, R3, 0x96, !PT ;  /* 0x000000060a037c12 */ /* 0x000fe4000f8e9603 */
[----:B------:R-:W-:Y:S02]  /*0c40*/  MOV R6, R19 ;  /* 0x0000001300067202 */ /* 0x000fe40000000f00 */
[----:B------:R-:W-:Y:S02]  /*0c50*/  LOP3.LUT R0, R0, UR7, RZ, 0x3c, !PT ;  /* 0x0000000700007c12 */ /* 0x000fe4000f8e3cff */
[----:B------:R-:W-:Y:S01]  /*0c60*/  PRMT R211, R4, 0x5410, R211 ;  /* 0x0000541004d37816 */ /* 0x000fe200000000d3 */
[----:B------:R-:W-:Y:S01]  /*0c70*/  IMAD.HI.U32 R4, R3, -0x2daee0ad, RZ ;  /* 0xd2511f5303047827 */ /* 0x000fe200078e00ff */
[----:B------:R-:W-:-:S02]  /*0c80*/  PRMT R209, R5, 0x5410, R209 ;  /* 0x0000541005d17816 */ /* 0x000fc400000000d1 */
[----:B------:R-:W-:Y:S01]  /*0c90*/  PRMT R205, R7, 0x5410, R205 ;  /* 0x0000541007cd7816 */ /* 0x000fe200000000cd */
[----:B------:R-:W-:Y:S01]  /*0ca0*/  IMAD R5, R15, -0x326172a9, RZ ;  /* 0xcd9e8d570f057824 */ /* 0x000fe200078e02ff */
[----:B------:R-:W-:Y:S01]  /*0cb0*/  PRMT R180, R2, 0x5410, R180 ;  /* 0x0000541002b47816 */ /* 0x000fe200000000b4 */
[----:B------:R-:W-:Y:S01]  /*0cc0*/  IMAD R7, R13, -0x2daee0ad, RZ ;  /* 0xd2511f530d077824 */ /* 0x000fe200078e02ff */
[----:B------:R-:W-:Y:S01]  /*0cd0*/  SHF.R.U64 R179, R146, 0x10, R147 ;  /* 0x0000001092b37819 */ /* 0x000fe20000001293 */
[----:B------:R-:W-:Y:S01]  /*0ce0*/  IMAD.HI.U32 R2, R0, -0x326172a9, RZ ;  /* 0xcd9e8d5700027827 */ /* 0x000fe200078e00ff */
[----:B------:R-:W-:Y:S02]  /*0cf0*/  PRMT R207, R6, 0x5410, R207 ;  /* 0x0000541006cf7816 */ /* 0x000fe400000000cf */
[----:B------:R-:W-:Y:S02]  /*0d00*/  PRMT R179, R179, 0x5410, R179 ;  /* 0x00005410b3b37816 */ /* 0x000fe400000000b3 */
[----:B------:R-:W-:-:S02]  /*0d10*/  SHF.R.U32.HI R6, RZ, 0x10, R147 ;  /* 0x00000010ff067819 */ /* 0x000fc40000011693 */
[----:B------:R-:W-:Y:S01]  /*0d20*/  LOP3.LUT R2, R5, UR10, R2, 0x96, !PT ;  /* 0x0000000a05027c12 */ /* 0x000fe2000f8e9602 */
[----:B------:R-:W-:Y:S01]  /*0d30*/  IMAD R5, R0, -0x326172a9, RZ ;  /* 0xcd9e8d5700057824 */ /* 0x000fe200078e02ff */
[----:B------:R-:W-:Y:S01]  /*0d40*/  LOP3.LUT R4, R7, UR11, R4, 0x96, !PT ;  /* 0x0000000b07047c12 */ /* 0x000fe2000f8e9604 */
[----:B------:R-:W1:Y:S01]  /*0d50*/  LDCU.64 UR10, c[0x0][0x3a0] ;  /* 0x00007400ff0a77ac */ /* 0x000e620008000a00 */
[----:B------:R-:W-:Y:S01]  /*0d60*/  PRMT R179, R6, 0x7610, R179 ;  /* 0x0000761006b37816 */ /* 0x000fe200000000b3 */
[----:B------:R-:W-:Y:S01]  /*0d70*/  IMAD R6, R3, -0x2daee0ad, RZ ;  /* 0xd2511f5303067824 */ /* 0x000fe200078e02ff */
[----:B------:R-:W-:Y:S01]  /*0d80*/  SHF.R.U32.HI R177, RZ, 0x10, R223 ;  /* 0x00000010ffb17819 */ /* 0x000fe200000116df */
[----:B------:R-:W-:Y:S01]  /*0d90*/  IMAD.HI.U32 R0, R4, -0x326172a9, RZ ;  /* 0xcd9e8d5704007827 */ /* 0x000fe200078e00ff */
[----:B------:R-:W-:Y:S02]  /*0da0*/  SHF.R.U32.HI R7, RZ, 0x10, R49 ;  /* 0x00000010ff077819 */ /* 0x000fe40000011631 */
[----:B------:R-:W-:Y:S01]  /*0db0*/  SHF.R.U64 R175, R46, 0x10, R47 ;  /* 0x000000102eaf7819 */ /* 0x000fe2000000122f */
        /* <DEDUP_REMOVED lines=9> */
[----:B------:R-:W-:Y:S01]  /*0e50*/  SHF.R.U32.HI R6, RZ, 0x10, R47 ;  /* 0x00000010ff067819 */ /* 0x000fe2000001162f */
[----:B------:R-:W3:Y:S01]  /*0e60*/  LDCU.U8 UR13, c[0x0][0x410] ;  /* 0x00008200ff0d77ac */ /* 0x000ee20008000000 */
[----:B------:R-:W-:Y:S01]  /*0e70*/  SHF.R.U64 R173, R42, 0x10, R43 ;  /* 0x000000102aad7819 */ /* 0x000fe2000000122b */
[----:B------:R-:W-:Y:S01]  /*0e80*/  IMAD.HI.U32 R2, R3, -0x326172a9, RZ ;  /* 0xcd9e8d5703027827 */ /* 0x000fe200078e00ff */
[----:B------:R-:W-:Y:S01]  /*0e90*/  LOP3.LUT R4, R7, UR15, R4, 0x96, !PT ;  /* 0x0000000f07047c12 */ /* 0x000fe2000f8e9604 */
[----:B------:R-:W4:Y:S01]  /*0ea0*/  LDCU UR15, c[0x0][0x404] ;  /* 0x00008080ff0f77ac */ /* 0x000f220008000800 */
[----:B------:R-:W-:Y:S01]  /*0eb0*/  PRMT R175, R6, 0x7610, R175 ;  /* 0x0000761006af7816 */ /* 0x000fe200000000af */
[----:B------:R-:W-:Y:S01]  /*0ec0*/  IMAD R6, R0, -0x2daee0ad, RZ ;  /* 0xd2511f5300067824 */ /* 0x000fe200078e02ff */
[----:B------:R-:W-:Y:S01]  /*0ed0*/  LOP3.LUT R2, R5, UR14, R2, 0x96, !PT ;  /* 0x0000000e05027c12 */ /* 0x000fe2000f8e9602 */
[----:B------:R-:W-:Y:S01]  /*0ee0*/  IMAD R3, R3, -0x326172a9, RZ ;  /* 0xcd9e8d5703037824 */ /* 0x000fe200078e02ff */
[----:B------:R-:W-:Y:S01]  /*0ef0*/  SHF.R.U32.HI R7, RZ, 0x10, R43 ;  /* 0x00000010ff077819 */ /* 0x000fe2000001162b */
[----:B------:R-:W-:Y:S01]  /*0f00*/  IMAD.HI.U32 R0, R4, -0x326172a9, RZ ;  /* 0xcd9e8d5704007827 */ /* 0x000fe200078e00ff */
[----:B------:R-:W-:Y:S01]  /*0f10*/  SHF.R.U64 R172, R40, 0x10, R41 ;  /* 0x0000001028ac7819 */ /* 0x000fe20000001229 */
        /* <DEDUP_REMOVED lines=9> */
[----:B------:R-:W-:Y:S01]  /*0fb0*/  SHF.R.U32.HI R6, RZ, 0x10, R41 ;  /* 0x00000010ff067819 */ /* 0x000fe20000011629 */
[----:B------:R-:W-:Y:S01]  /*0fc0*/  IMAD.HI.U32 R4, R0, -0x2daee0ad, RZ ;  /* 0xd2511f5300047827 */ /* 0x000fe200078e00ff */
[----:B------:R-:W-:-:S02]  /*0fd0*/  SHF.R.U64 R169, R36, 0x10, R37 ;  /* 0x0000001024a97819 */ /* 0x000fc40000001225 */
[----:B------:R-:W-:Y:S01]  /*0fe0*/  PRMT R172, R6, 0x7610, R172 ;  /* 0x0000761006ac7816 */ /* 0x000fe200000000ac */
[----:B------:R-:W-:Y:S01]  /*0ff0*/  IMAD.HI.U32 R2, R5, -0x326172a9, RZ ;  /* 0xcd9e8d5705027827 */ /* 0x000fe200078e00ff */
[----:B------:R-:W-:Y:S02]  /*1000*/  LOP3.LUT R4, R7, UR19, R4, 0x96, !PT ;  /* 0x0000001307047c12 */ /* 0x000fe4000f8e9604 */
[----:B------:R-:W-:Y:S01]  /*1010*/  SHF.R.U32.HI R7, RZ, 0x10, R37 ;  /* 0x00000010ff077819 */ /* 0x000fe20000011625 */
[----:B------:R-:W-:Y:S01]  /*1020*/  IMAD R6, R0, -0x2daee0ad, RZ ;  /* 0xd2511f5300067824 */ /* 0x000fe200078e02ff */
[----:B------:R-:W-:Y:S01]  /*1030*/  LOP3.LUT R2, R3, UR18, R2, 0x96, !PT ;  /* 0x0000001203027c12 */ /* 0x000fe2000f8e9602 */
[----:B------:R-:W-:Y:S01]  /*1040*/  IMAD R5, R5, -0x326172a9, RZ ;  /* 0xcd9e8d5705057824 */ /* 0x000fe200078e02ff */
[----:B------:R-:W-:Y:S01]  /*1050*/  PRMT R169, R7, 0x5410, R169 ;  /* 0x0000541007a97816 */ /* 0x000fe200000000a9 */
[----:B------:R-:W-:Y:S01]  /*1060*/  IMAD.HI.U32 R0, R4, -0x326172a9, RZ ;  /* 0xcd9e8d5704007827 */ /* 0x000fe200078e00ff */
[----:B------:R-:W-:-:S02]  /*1070*/  SHF.R.U64 R210, R8, 0x10, R9 ;  /* 0x0000001008d27819 */ /* 0x000fc40000001209 */
[----:B------:R-:W-:Y:S01]  /*1080*/  SHF.R.U64 R168, R34, 0x10, R35 ;  /* 0x0000001022a87819 */ /* 0x000fe20000001223 */
[----:B------:R-:W-:Y:S01]  /*1090*/  IMAD.HI.U32 R3, R2, -0x2daee0ad, RZ ;  /* 0xd2511f5302037827 */ /* 0x000fe200078e00ff */
[----:B------:R-:W-:Y:S02]  /*10a0*/  LOP3.LUT R0, R5, UR20, R0, 0x96, !PT ;  /* 0x0000001405007c12 */ /* 0x000fe4000f8e9600 */
[----:B------:R-:W-:Y:S01]  /*10b0*/  MOV R203, R22 ;  /* 0x0000001600cb7202 */ /* 0x000fe20000000f00 */
        /* <DEDUP_REMOVED lines=9> */
[----:B------:R-:W-:Y:S01]  /*1150*/  MOV R197, R28 ;  /* 0x0000001c00c57202 */ /* 0x000fe20000000f00 */
[----:B------:R-:W-:Y:S01]  /*1160*/  IMAD.MOV.U32 R8, RZ, RZ, R23 ;  /* 0x000000ffff087224 */ /* 0x000fe200078e0017 */
[----:B------:R-:W-:Y:S01]  /*1170*/  LOP3.LUT R2, R5, UR22, R2, 0x96, !PT ;  /* 0x0000001605027c12 */ /* 0x000fe2000f8e9602 */
[----:B------:R-:W-:Y:S01]  /*1180*/  IMAD R6, R3, -0x326172a9, RZ ;  /* 0xcd9e8d5703067824 */ /* 0x000fe200078e02ff */
[----:B------:R-:W-:Y:S01]  /*1190*/  SHF.R.U64 R174, R44, 0x10, R45 ;  /* 0x000000102cae7819 */ /* 0x000fe2000000122d */
[----:B------:R-:W-:Y:S01]  /*11a0*/  IMAD R5, R0, -0x2daee0ad, RZ ;  /* 0xd2511f5300057824 */ /* 0x000fe200078e02ff */
[----:B------:R-:W-:Y:S01]  /*11b0*/  PRMT R203, R8, 0x5410, R203 ;  /* 0x0000541008cb7816 */ /* 0x000fe200000000cb */
[----:B------:R-:W-:Y:S01]  /*11c0*/  IMAD.HI.U32 R3, R4, -0x326172a9, RZ ;  /* 0xcd9e8d5704037827 */ /* 0x000fe200078e00ff */
[----:B------:R-:W-:-:S02]  /*11d0*/  SHF.R.U32.HI R8, RZ, 0x10, R145 ;  /* 0x00000010ff087819 */ /* 0x000fc40000011691 */
[----:B------:R-:W-:Y:S01]  /*11e0*/  SHF.R.U64 R204, R20, 0x10, R21 ;  /* 0x0000001014cc7819 */ /* 0x000fe20000001215 */
[----:B------:R-:W-:Y:S01]  /*11f0*/  IMAD.HI.U32 R0, R2, -0x2daee0ad, RZ ;  /* 0xd2511f5302007827 */ /* 0x000fe200078e00ff */
[----:B------:R-:W-:Y:S02]  /*1200*/  PRMT R178, R8, 0x5410, R178 ;  /* 0x0000541008b27816 */ /* 0x000fe400000000b2 */
[----:B------:R-:W-:Y:S01]  /*1210*/  SHF.R.U32.HI R8, RZ, 0x10, R45 ;  /* 0x00000010ff087819 */ /* 0x000fe2000001162d */
[----:B------:R-:W-:Y:S01]  /*1220*/  IMAD R4, R4, -0x326172a9, RZ ;  /* 0xcd9e8d5704047824 */ /* 0x000fe200078e02ff */
[----:B------:R-:W-:Y:S02]  /*1230*/  LOP3.LUT R3, R6, UR24, R3, 0x96, !PT ;  /* 0x0000001806037c12 */ /* 0x000fe4000f8e9603 */
[----:B------:R-:W-:Y:S01]  /*1240*/  LOP3.LUT R0, R5, UR25, R0, 0x96, !PT ;  /* 0x0000001905007c12 */ /* 0x000fe2000f8e9600 */
[----:B------:R-:W-:Y:S01]  /*1250*/  IMAD R5, R2, -0x2daee0ad, RZ ;  /* 0xd2511f5302057824 */ /* 0x000fe200078e02ff */
[----:B------:R-:W-:Y:S01]  /*1260*/  SHF.R.U32.HI R20, RZ, 0x10, R21 ;  /* 0x00000010ff147819 */ /* 0x000fe20000011615 */
[----:B------:R-:W-:Y:S01]  /*1270*/  IMAD R182, R3, -0x2daee0ad, RZ ;  /* 0xd2511f5303b67824 */ /* 0x000fe200078e02ff */
[----:B------:R-:W-:-:S02]  /*1280*/  SHF.R.U32.HI R65, RZ, 0x10, R9 ;  /* 0x00000010ff417819 */ /* 0x000fc40000011609 */
[--C-:B------:R-:W-:Y:S02]  /*1290*/  SHF.R.U64 R208, R16, 0x10, R17.reuse ;  /* 0x0000001010d07819 */ /* 0x100fe40000001211 */
[----:B------:R-:W-:Y:S01]  /*12a0*/  SHF.R.U32.HI R66, RZ, 0x10, R17 ;  /* 0x00000010ff427819 */ /* 0x000fe20000011611 */
[----:B------:R-:W-:Y:S01]  /*12b0*/  IMAD.MOV.U32 R17, RZ, RZ, R59 ;  /* 0x000000ffff117224 */ /* 0x000fe200078e003b */
[----:B------:R-:W-:Y:S01]  /*12c0*/  SHF.R.U64 R206, R18, 0x10, R19 ;  /* 0x0000001012ce7819 */ /* 0x000fe20000001213 */
[----:B------:R-:W-:Y:S01]  /*12d0*/  IMAD.MOV.U32 R18, RZ, RZ, R61 ;  /* 0x000000ffff127224 */ /* 0x000fe200078e003d */
[--C-:B------:R-:W-:Y:S02]  /*12e0*/  SHF.R.U64 R202, R22, 0x10, R23.reuse ;  /* 0x0000001016ca7819 */ /* 0x100fe40000001217 */
[----:B------:R-:W-:Y:S02]  /*12f0*/  SHF.R.U32.HI R21, RZ, 0x10, R23 ;  /* 0x00000010ff157819 */ /* 0x000fe40000011617 */
[----:B------:R-:W-:Y:S01]  /*1300*/  PRMT R199, R11, 0x5410, R199 ;  /* 0x000054100bc77816 */ /* 0x000fe200000000c7 */
[----:B------:R-:W-:Y:S01]  /*1310*/  IMAD.HI.U32 R11, R0, -0x326172a9, RZ ;  /* 0xcd9e8d57000b7827 */ /* 0x000fe200078e00ff */
[----:B------:R-:W-:-:S02]  /*1320*/  PRMT R197, R12, 0x5410, R197 ;  /* 0x000054100cc57816 */ /* 0x000fc400000000c5 */
[----:B------:R-:W-:Y:S01]  /*1330*/  PRMT R174, R8, 0x5410, R174 ;  /* 0x0000541008ae7816 */ /* 0x000fe200000000ae */
[----:B------:R-:W-:Y:S01]  /*1340*/  IMAD.HI.U32 R12, R3, -0x2daee0ad, RZ ;  /* 0xd2511f53030c7827 */ /* 0x000fe200078e00ff */
[----:B------:R-:W-:Y:S02]  /*1350*/  MOV R9, R25 ;  /* 0x0000001900097202 */ /* 0x000fe40000000f00 */
[--C-:B------:R-:W-:Y:S02]  /*1360*/  SHF.R.U64 R200, R24, 0x10, R25.reuse ;  /* 0x0000001018c87819 */ /* 0x100fe40000001219 */
[----:B------:R-:W-:Y:S02]  /*1370*/  SHF.R.U32.HI R22, RZ, 0x10, R25 ;  /* 0x00000010ff167819 */ /* 0x000fe40000011619 */
[--C-:B------:R-:W-:Y:S02]  /*1380*/  SHF.R.U64 R198, R26, 0x10, R27.reuse ;  /* 0x000000101ac67819 */ /* 0x100fe4000000121b */
[----:B------:R-:W-:-:S02]  /*1390*/  SHF.R.U32.HI R23, RZ, 0x10, R27 ;  /* 0x00000010ff177819 */ /* 0x000fc4000001161b */
[--C-:B------:R-:W-:Y:S02]  /*13a0*/  SHF.R.U64 R170, R38, 0x10, R39.reuse ;  /* 0x0000001026aa7819 */ /* 0x100fe40000001227 */
[----:B------:R-:W-:Y:S02]  /*13b0*/  SHF.R.U32.HI R8, RZ, 0x10, R39 ;  /* 0x00000010ff087819 */ /* 0x000fe40000011627 */
[----:B------:R-:W-:Y:S02]  /*13c0*/  SHF.R.U32.HI R19, RZ, 0x10, R19 ;  /* 0x00000010ff137819 */ /* 0x000fe40000011613 */
        /* <DEDUP_REMOVED lines=10> */
[--C-:B------:R-:W-:Y:S02]  /*1470*/  SHF.R.U64 R166, R32, 0x10, R33.reuse ;  /* 0x0000001020a67819 */ /* 0x100fe40000001221 */
[----:B------:R-:W-:Y:S02]  /*1480*/  SHF.R.U32.HI R7, RZ, 0x10, R33 ;  /* 0x00000010ff077819 */ /* 0x000fe40000011621 */
[--C-:B------:R-:W-:Y:S02]  /*1490*/  SHF.R.U64 R165, R30, 0x10, R31.reuse ;  /* 0x000000101ea57819 */ /* 0x100fe4000000121f */
[----:B------:R-:W-:Y:S02]  /*14a0*/  SHF.R.U32.HI R6, RZ, 0x10, R31 ;  /* 0x00000010ff067819 */ /* 0x000fe4000001161f */
[----:B0-----:R-:W-:-:S02]  /*14b0*/  ISETP.NE.U32.AND P1, PT, RZ, UR4, PT ;  /* 0x00000004ff007c0c */ /* 0x001fc4000bf25070 */
[----:B------:R-:W-:Y:S01]  /*14c0*/  PRMT R201, R9, 0x5410, R201 ;  /* 0x0000541009c97816 */ /* 0x000fe200000000c9 */
[----:B------:R-:W-:Y:S01]  /*14d0*/  IMAD.MOV.U32 R9, RZ, RZ, RZ ;  /* 0x000000ffff097224 */ /* 0x000fe200078e00ff */
[----:B------:R-:W-:Y:S01]  /*14e0*/  PRMT R170, R8, 0x5410, R170 ;  /* 0x0000541008aa7816 */ /* 0x000fe200000000aa */
[----:B------:R-:W-:Y:S01]  /*14f0*/  IMAD R8, R0, -0x326172a9, RZ ;  /* 0xcd9e8d5700087824 */ /* 0x000fe200078e02ff */
        /* <DEDUP_REMOVED lines=19> */
[----:B------:R-:W-:Y:S02]  /*1630*/  LOP3.LUT R12, R5, UR27, R12, 0x96, !PT ;  /* 0x0000001b050c7c12 */ /* 0x000fe4000f8e960c */
[----:B------:R-:W-:Y:S02]  /*1640*/  ISETP.NE.AND.EX P1, PT, RZ, UR5, PT, P1 ;  /* 0x00000005ff007c0c */ /* 0x000fe4000bf25310 */
[----:B------:R-:W-:-:S02]  /*1650*/  LOP3.LUT R11, R4, UR26, R11, 0x96, !PT ;  /* 0x0000001a040b7c12 */ /* 0x000fc4000f8e960b */
[----:B-1234-:R-:W-:-:S09]  /*1660*/  LOP3.LUT R132, R132, 0x3, RZ, 0xc0, !PT ;  /* 0x0000000384847812 */ /* 0x01efd200078ec0ff */
.L_x_72483:
[----:B0-----:R-:W0:Y:S01]  /*1670*/  S2R R7, SR_TID.X ;  /* 0x0000000000077919 */ /* 0x001e220000002100 */
[----:B------:R-:W1:Y:S01]  /*1680*/  LDC.64 R136, c[0x0][0x390] ;  /* 0x0000e400ff887b82 */ /* 0x000e620000000a00 */
[----:B------:R-:W-:Y:S02]  /*1690*/  IMAD R0, R14, UR12, RZ ;  /* 0x0000000c0e007c24 */ /* 0x000fe4000f8e02ff */
[----:B------:R-:W-:-:S03]  /*16a0*/  HFMA2 R161, -RZ, RZ, 1.875, 0 ;  /* 0x3f800000ffa17431 */ /* 0x000fc600000001ff */
[----:B------:R-:W-:Y:S02]  /*16b0*/  SHF.R.S32.HI R5, RZ, 0x1f, R0 ;  /* 0x0000001fff057819 */ /* 0x000fe40000011400 */
[----:B------:R-:W2:Y:S02]  /*16c0*/  @P1 LDC.64 R2, c[0x0][0x3e0] ;  /* 0x0000f800ff021b82 */ /* 0x000ea40000000a00 */
[----:B------:R-:W-:Y:S02]  /*16d0*/  LEA.HI R5, R5, R0, RZ, 0x2 ;  /* 0x0000000005057211 */ /* 0x000fe400078f10ff */
[----:B0-----:R-:W-:Y:S01]  /*16e0*/  LOP3.LUT R6, R7, 0x1f, RZ, 0xc0, !PT ;  /* 0x0000001f07067812 */ /* 0x001fe200078ec0ff */
[----:B--2---:R-:W-:-:S03]  /*16f0*/  @P1 IMAD.WIDE R2, R14, 0x4, R2 ;  /* 0x000000040e021825 */ /* 0x004fc600078e0202 */
[----:B------:R-:W-:Y:S02]  /*1700*/  LEA.HI.SX32 R6, R5, R6, 0x1e ;  /* 0x0000000605067211 */ /* 0x000fe400078ff2ff */
[----:B------:R0:W5:Y:S03]  /*1710*/  @P1 LDG.E R161, desc[UR8][R2.64] ;  /* 0x0000000802a11981 */ /* 0x000166000c1e1900 */
[----:B-1----:R-:W-:-:S06]  /*1720*/  IMAD.WIDE.U32 R56, R6, 0x10, R136 ;  /* 0x0000001006387825 */ /* 0x002fcc00078e0088 */
[----:B------:R-:W5:Y:S01]  /*1730*/  LDG.E.128 R56, desc[UR8][R56.64] ;  /* 0x0000000838387981 */ /* 0x000f62000c1e1d00 */
        /* <DEDUP_REMOVED lines=18> */
[----:B------:R-:W-:Y:S02]  /*1860*/  IMAD.U32 R21, RZ, RZ, UR7 ;  /* 0x00000007ff157e24 */ /* 0x000fe4000f8e00ff */
[----:B------:R-:W-:Y:S01]  /*1870*/  IMAD.U32 R18, RZ, RZ, UR6 ;  /* 0x00000006ff127e24 */ /* 0x000fe2000f8e00ff */
[----:B------:R-:W-:Y:S01]  /*1880*/  IADD3 R156, PT, PT, R156, -0x255992d5, RZ ;  /* 0xdaa66d2b9c9c7810 */ /* 0x000fe20007ffe0ff */
[----:B------:R-:W-:Y:S01]  /*1890*/  IMAD.MOV.U32 R160, RZ, RZ, 0x2f800000 ;  /* 0x2f800000ffa07424 */ /* 0x000fe200078e00ff */
        /* <DEDUP_REMOVED lines=16> */
[----:B------:R-:W-:Y:S01]  /*19a0*/  VIADD R16, R16, 0xf1bbcdc8 ;  /* 0xf1bbcdc810107836 */ /* 0x000fe20000000000 */
[----:B0-----:R-:W-:Y:S06]  /*19b0*/  @!P0 BRA `(.L_x_71643) ;  /* 0x0000001400208947 */ /* 0x001fec0003800000 */
        /* <DEDUP_REMOVED lines=14> */
.L_x_88388:
[----:B------:R-:W-:Y:S05]  /*1aa0*/  BRX R2 -0x1ab0                                         (*"BRANCH_TARGETS .L_x_88389,.L_x_88390,.L_x_88391"*) ;  /* 0xffffffe402547949 */ /* 0x000fea000383ffff */
.L_x_88391:
[----:B------:R-:W-:Y:S01]  /*1ab0*/  VIADD R0, R132, 0x1 ;  /* 0x0000000184007836 */ /* 0x000fe20000000000 */
[----:B------:R-:W-:Y:S01]  /*1ac0*/  MOV R5, R11 ;  /* 0x0000000b00057202 */ /* 0x000fe20000000f00 */
[----:B------:R-:W-:Y:S01]  /*1ad0*/  IMAD.MOV.U32 R4, RZ, RZ, R182 ;  /* 0x000000ffff047224 */ /* 0x000fe200078e00b6 */
[----:B------:R-:W-:Y:S06]  /*1ae0*/  BRA `(.L_x_71645) ;  /* 0x0000000000f07947 */ /* 0x000fec0003800000 */
.L_x_88389:
[----:B------:R-:W-:Y:S01]  /*1af0*/  IMAD.MOV.U32 R4, RZ, RZ, R182 ;  /* 0x000000ffff047224 */ /* 0x000fe200078e00b6 */
[----:B------:R-:W-:Y:S01]  /*1b00*/  MOV R5, R12 ;  /* 0x0000000c00057202 */ /* 0x000fe20000000f00 */
[----:B------:R-:W-:Y:S01]  /*1b10*/  IMAD.MOV.U32 R0, RZ, RZ, 0x3 ;  /* 0x00000003ff007424 */ /* 0x000fe200078e00ff */
[----:B------:R-:W-:Y:S06]  /*1b20*/  BRA `(.L_x_71645) ;  /* 0x0000000000e07947 */ /* 0x000fec0003800000 */
.L_x_88390:
        /* <DEDUP_REMOVED lines=13> */
.L_x_71647:
[----:B------:R-:W-:Y:S05]  /*1c00*/  BSYNC.RECONVERGENT B1 ;  /* 0x0000000000017941 */ /* 0x000fea0003800200 */
.L_x_71646:
        /* <DEDUP_REMOVED lines=42> */
.L_x_71645:
[----:B------:R-:W-:Y:S05]  /*1eb0*/  BSYNC.RECONVERGENT B0 ;  /* 0x0000000000007941 */ /* 0x000fea0003800200 */
.L_x_71644:
[----:B------:R-:W-:Y:S01]  /*1ec0*/  I2FP.F32.U32 R3, R5 ;  /* 0x0000000500037245 */ /* 0x000fe20000201000 */
[----:B-----5:R-:W-:Y:S01]  /*1ed0*/  FMUL.FTZ R5, R56, R161 ;  /* 0x000000a138057220 */ /* 0x020fe20000410000 */
[----:B------:R-:W-:Y:S01]  /*1ee0*/  ISETP.NE.AND P3, PT, R0, 0x1, PT ;  /* 0x000000010000780c */ /* 0x000fe20003f65270 */
[----:B------:R-:W-:Y:S01]  /*1ef0*/  IMAD.U32 R158, RZ, RZ, UR16 ;  /* 0x00000010ff9e7e24 */ /* 0x000fe2000f8e00ff */
[----:B------:R-:W-:Y:S01]  /*1f00*/  MOV R159, UR15 ;  /* 0x0000000f009f7c02 */ /* 0x000fe20008000f00 */
[----:B------:R-:W-:Y:S01]  /*1f10*/  FFMA.FTZ R2, R3, R160, 1.1641532182693481445e-10 ;  /* 0x2f00000003027423 */ /* 0x000fe200000100a0 */
[----:B------:R-:W-:Y:S01]  /*1f20*/  BSSY.RECONVERGENT B0, `(.L_x_71648) ;  /* 0x000004a000007945 */ /* 0x000fe20003800200 */
[----:B------:R-:W-:Y:S01]  /*1f30*/  FMUL.FTZ R5, R5, R158 ;  /* 0x0000009e05057220 */ /* 0x000fe20000410000 */
[----:B------:R-:W-:Y:S02]  /*1f40*/  IMAD.MOV.U32 R3, RZ, RZ, R8 ;  /* 0x000000ffff037224 */ /* 0x000fe400078e0008 */
        /* <DEDUP_REMOVED lines=14> */
.L_x_71650:
        /* <DEDUP_REMOVED lines=13> */
.L_x_71652:
[----:B------:R-:W-:Y:S05]  /*2100*/  BSYNC.RECONVERGENT B1 ;  /* 0x0000000000017941 */ /* 0x000fea0003800200 */
.L_x_71651:
        /* <DEDUP_REMOVED lines=43> */
.L_x_71649:
[----:B------:R-:W-:Y:S05]  /*23c0*/  BSYNC.RECONVERGENT B0 ;  /* 0x0000000000007941 */ /* 0x000fea0003800200 */
.L_x_71648:
[----:B------:R-:W-:Y:S01]  /*23d0*/  I2FP.F32.U32 R3, R3 ;  /* 0x0000000300037245 */ /* 0x000fe20000201000 */
[----:B------:R-:W-:Y:S01]  /*23e0*/  FMUL.FTZ R57, R57, R161 ;  /* 0x000000a139397220 */ /* 0x000fe20000410000 */
[----:B------:R-:W-:Y:S01]  /*23f0*/  ISETP.NE.AND P4, PT, R2, 0x1, PT ;  /* 0x000000010200780c */ /* 0x000fe20003f85270 */
[----:B------:R-:W-:Y:S01]  /*2400*/  BSSY.RECONVERGENT B0, `(.L_x_71653) ;  /* 0x000004b000007945 */ /* 0x000fe20003800200 */
[----:B------:R-:W-:Y:S02]  /*2410*/  HFMA2 R60, -RZ, RZ, 0, 1.1920928955078125e-07 ;  /* 0x00000002ff3c7431 */ /* 0x000fe400000001ff */
[----:B------:R-:W-:Y:S01]  /*2420*/  FFMA.FTZ R0, R3, R160, 1.1641532182693481445e-10 ;  /* 0x2f00000003007423 */ /* 0x000fe200000100a0 */
[----:B------:R-:W-:-:S04]  /*2430*/  FMUL.FTZ R57, R57, R158 ;  /* 0x0000009e39397220 */ /* 0x000fc80000410000 */
        /* <DEDUP_REMOVED lines=14> */
.L_x_71655:
        /* <DEDUP_REMOVED lines=13> */
.L_x_71657:
[----:B------:R-:W-:Y:S05]  /*25f0*/  BSYNC.RECONVERGENT B1 ;  /* 0x0000000000017941 */ /* 0x000fea0003800200 */
.L_x_71656:
        /* <DEDUP_REMOVED lines=43> */
.L_x_71654:
[----:B------:R-:W-:Y:S05]  /*28b0*/  BSYNC.RECONVERGENT B0 ;  /* 0x0000000000007941 */ /* 0x000fea0003800200 */
.L_x_71653:
[----:B------:R-:W-:Y:S01]  /*28c0*/  I2FP.F32.U32 R3, R0 ;  /* 0x0000000000037245 */ /* 0x000fe20000201000 */
[----:B------:R-:W-:Y:S01]  /*28d0*/  FMUL.FTZ R5, R58, R161 ;  /* 0x000000a13a057220 */ /* 0x000fe20000410000 */
[----:B------:R-:W-:Y:S01]  /*28e0*/  ISETP.NE.AND P5, PT, R60, 0x1, PT ;  /* 0x000000013c00780c */ /* 0x000fe20003fa5270 */
[----:B------:R-:W-:Y:S01]  /*28f0*/  BSSY.RECONVERGENT B0, `(.L_x_71658) ;  /* 0x000004b000007945 */ /* 0x000fe20003800200 */
[----:B------:R-:W-:Y:S02]  /*2900*/  IMAD.MOV.U32 R70, RZ, RZ, 0x2 ;  /* 0x00000002ff467424 */ /* 0x000fe400078e00ff */
[----:B------:R-:W-:Y:S01]  /*2910*/  FFMA.FTZ R0, R3, R160, 1.1641532182693481445e-10 ;  /* 0x2f00000003007423 */ /* 0x000fe200000100a0 */
[----:B------:R-:W-:-:S04]  /*2920*/  FMUL.FTZ R5, R5, R158 ;  /* 0x0000009e05057220 */ /* 0x000fc80000410000 */
        /* <DEDUP_REMOVED lines=14> */
.L_x_71660:
        /* <DEDUP_REMOVED lines=13> */
.L_x_71662:
[----:B------:R-:W-:Y:S05]  /*2ae0*/  BSYNC.RECONVERGENT B1 ;  /* 0x0000000000017941 */ /* 0x000fea0003800200 */
.L_x_71661:
        /* <DEDUP_REMOVED lines=43> */
.L_x_71659:
[----:B------:R-:W-:Y:S05]  /*2da0*/  BSYNC.RECONVERGENT B0 ;  /* 0x0000000000007941 */ /* 0x000fea0003800200 */
.L_x_71658:
        /* <DEDUP_REMOVED lines=9> */
.L_x_71643:
        /* <DEDUP_REMOVED lines=16> */
.L_x_71666:
        /* <DEDUP_REMOVED lines=13> */
.L_x_71668:
[----:B------:R-:W-:Y:S05]  /*3010*/  BSYNC.RECONVERGENT B1 ;  /* 0x0000000000017941 */ /* 0x000fea0003800200 */
.L_x_71667:
        /* <DEDUP_REMOVED lines=42> */
.L_x_71665:
[----:B------:R-:W-:Y:S05]  /*32c0*/  BSYNC.RECONVERGENT B0 ;  /* 0x0000000000007941 */ /* 0x000fea0003800200 */
.L_x_71664:
[----:B------:R-:W-:Y:S01]  /*32d0*/  ISETP.NE.AND P3, PT, R2, 0x1, PT ;  /* 0x000000010200780c */ /* 0x000fe20003f65270 */
[----:B------:R-:W-:Y:S01]  /*32e0*/  IMAD.U32 R159, RZ, RZ, UR15 ;  /* 0x0000000fff9f7e24 */ /* 0x000fe2000f8e00ff */
[----:B------:R-:W-:Y:S01]  /*32f0*/  I2FP.F32.U32 R3, R0 ;  /* 0x0000000000037245 */ /* 0x000fe20000201000 */
[----:B-----5:R-:W-:Y:S01]  /*3300*/  FMUL.FTZ R5, R56, R161 ;  /* 0x000000a138057220 */ /* 0x020fe20000410000 */
[----:B------:R-:W-:Y:S01]  /*3310*/  MOV R158, UR16 ;  /* 0x00000010009e7c02 */ /* 0x000fe20008000f00 */
[----:B------:R-:W-:Y:S01]  /*3320*/  BSSY.RECONVERGENT B0, `(.L_x_71669) ;  /* 0x0000048000007945 */ /* 0x000fe20003800200 */
[----:B------:R-:W-:Y:S02]  /*3330*/  IMAD.MOV.U32 R56, RZ, RZ, 0x2 ;  /* 0x00000002ff387424 */ /* 0x000fe400078e00ff */
        /* <DEDUP_REMOVED lines=13> */
.L_x_71671:
        /* <DEDUP_REMOVED lines=13> */
.L_x_71673:
[----:B------:R-:W-:Y:S05]  /*34e0*/  BSYNC.RECONVERGENT B1 ;  /* 0x0000000000017941 */ /* 0x000fea0003800200 */
.L_x_71672:
        /* <DEDUP_REMOVED lines=43> */
.L_x_71670:
[----:B------:R-:W-:Y:S05]  /*37a0*/  BSYNC.RECONVERGENT B0 ;  /* 0x0000000000007941 */ /* 0x000fea0003800200 */
.L_x_71669:
[----:B------:R-:W-:Y:S01]  /*37b0*/  ISETP.NE.AND P4, PT, R56, 0x1, PT ;  /* 0x000000013800780c */ /* 0x000fe20003f85270 */
[----:B------:R-:W-:Y:S01]  /*37c0*/  FMUL.FTZ R5, R57, R161 ;  /* 0x000000a139057220 */ /* 0x000fe20000410000 */
[----:B------:R-:W-:Y:S01]  /*37d0*/  I2FP.F32.U32 R3, R3 ;  /* 0x0000000300037245 */ /* 0x000fe20000201000 */
[----:B------:R-:W-:Y:S01]  /*37e0*/  BSSY.RECONVERGENT B0, `(.L_x_71674) ;  /* 0x0000048000007945 */ /* 0x000fe20003800200 */
[----:B------:R-:W-:Y:S02]  /*37f0*/  HFMA2 R60, -RZ, RZ, 0, 1.1920928955078125e-07 ;  /* 0x00000002ff3c7431 */ /* 0x000fe400000001ff */
[----:B------:R-:W-:Y:S01]  /*3800*/  FMUL.FTZ R5, R5, R158 ;  /* 0x0000009e05057220 */ /* 0x000fe20000410000 */
[----:B------:R-:W-:Y:S01]  /*3810*/  FFMA.FTZ R2, R3, R160, 1.1641532182693481445e-10 ;  /* 0x2f00000003027423 */ /* 0x000fe200000100a0 */
[----:B------:R-:W-:-:S04]  /*3820*/  IMAD.MOV.U32 R3, RZ, RZ, R8 ;  /* 0x000000ffff037224 */ /* 0x000fc800078e0008 */
        /* <DEDUP_REMOVED lines=10> */
.L_x_71676:
        /* <DEDUP_REMOVED lines=13> */
.L_x_71678:
[----:B------:R-:W-:Y:S05]  /*39a0*/  BSYNC.RECONVERGENT B1 ;  /* 0x0000000000017941 */ /* 0x000fea0003800200 */
.L_x_71677:
        /* <DEDUP_REMOVED lines=43> */
.L_x_71675:
[----:B------:R-:W-:Y:S05]  /*3c60*/  BSYNC.RECONVERGENT B0 ;  /* 0x0000000000007941 */ /* 0x000fea0003800200 */
.L_x_71674:
[----:B------:R-:W-:Y:S01]  /*3c70*/  ISETP.NE.AND P5, PT, R60, 0x1, PT ;  /* 0x000000013c00780c */ /* 0x000fe20003fa5270 */
[----:B------:R-:W-:Y:S01]  /*3c80*/  FMUL.FTZ R57, R58, R161 ;  /* 0x000000a13a397220 */ /* 0x000fe20000410000 */
[----:B------:R-:W-:Y:S01]  /*3c90*/  I2FP.F32.U32 R3, R3 ;  /* 0x0000000300037245 */ /* 0x000fe20000201000 */
[----:B------:R-:W-:Y:S01]  /*3ca0*/  BSSY.RECONVERGENT B0, `(.L_x_71679) ;  /* 0x0000048000007945 */ /* 0x000fe20003800200 */
[----:B------:R-:W-:Y:S02]  /*3cb0*/  IMAD.MOV.U32 R70, RZ, RZ, 0x2 ;  /* 0x00000002ff467424 */ /* 0x000fe400078e00ff */
[----:B------:R-:W-:Y:S01]  /*3cc0*/  FMUL.FTZ R58, R57, R158 ;  /* 0x0000009e393a7220 */ /* 0x000fe20000410000 */
[----:B------:R-:W-:Y:S01]  /*3cd0*/  FFMA.FTZ R2, R3, R160, 1.1641532182693481445e-10 ;  /* 0x2f00000003027423 */ /* 0x000fe200000100a0 */
[----:B------:R-:W-:-:S04]  /*3ce0*/  MOV R3, R8 ;  /* 0x0000000800037202 */ /* 0x000fc80000000f00 */
        /* <DEDUP_REMOVED lines=10> */
.L_x_71681:
        /* <DEDUP_REMOVED lines=13> */
.L_x_71683:
[----:B------:R-:W-:Y:S05]  /*3e60*/  BSYNC.RECONVERGENT B1 ;  /* 0x0000000000017941 */ /* 0x000fea0003800200 */
.L_x_71682:
        /* <DEDUP_REMOVED lines=43> */
.L_x_71680:
[----:B------:R-:W-:Y:S05]  /*4120*/  BSYNC.RECONVERGENT B0 ;  /* 0x0000000000007941 */ /* 0x000fea0003800200 */
.L_x_71679:
        /* <DEDUP_REMOVED lines=8> */
[----:B------:R-:W-:Y:S02]  /*41b0*/  PLOP3.LUT P5, PT, P6, PT, PT, 0x8, 0x80 ;  /* 0x000000000080781c */ /* 0x000fe400037ae170 */
[----:B------:R-:W-:-:S11]  /*41c0*/  FSEL R59, R59, RZ, !P6 ;  /* 0x000000ff3b3b7208 */ /* 0x000fd60007000000 */
.L_x_71663:
[----:B------:R-:W0:Y:S01]  /*41d0*/  LDC.64 R242, c[0x0][0x3a8] ;  /* 0x0000ea00fff27b82 */ /* 0x000e220000000a00 */
[----:B------:R-:W-:Y:S01]  /*41e0*/  SEL R0, RZ, 0x1000000, !P5 ;  /* 0x01000000ff007807 */ /* 0x000fe20006800000 */
[----:B------:R-:W-:Y:S01]  /*41f0*/  VIADD R5, R6, 0x20 ;  /* 0x0000002006057836 */ /* 0x000fe20000000000 */
[----:B------:R-:W-:Y:S02]  /*4200*/  SEL R3, RZ, 0x10000, !P4 ;  /* 0x00010000ff037807 */ /* 0x000fe40006000000 */
[----:B------:R-:W-:Y:S01]  /*4210*/  SEL R2, RZ, 0x100, !P3 ;  /* 0x00000100ff027807 */ /* 0x000fe20005800000 */
[----:B------:R-:W-:Y:S02]  /*4220*/  IMAD.WIDE.U32 R60, R5, 0x10, R136 ;  /* 0x00000010053c7825 */ /* 0x000fe400078e0088 */
[----:B------:R-:W1:Y:S01]  /*4230*/  LDC.64 R240, c[0x0][0x3b0] ;  /* 0x0000ec00fff07b82 */ /* 0x000e620000000a00 */
[----:B------:R-:W-:Y:S02]  /*4240*/  IADD3 R0, PT, PT, R2, R0, R3 ;  /* 0x0000000002007210 */ /* 0x000fe40007ffe003 */
[----:B------:R-:W-:-:S05]  /*4250*/  SEL R3, RZ, 0x1, !P2 ;  /* 0x00000001ff037807 */ /* 0x000fca0005000000 */
[----:B------:R-:W-:Y:S02]  /*4260*/  IMAD.IADD R65, R0, 0x1, R3 ;  /* 0x0000000100417824 */ /* 0x000fe400078e0203 */
[----:B0-----:R-:W-:-:S05]  /*4270*/  IMAD.WIDE.U32 R62, R6, 0x10, R242 ;  /* 0x00000010063e7825 */ /* 0x001fca00078e00f2 */
[----:B------:R0:W-:Y:S01]  /*4280*/  STG.E.128 desc[UR8][R62.64], R56 ;  /* 0x000000383e007986 */ /* 0x0001e2000c101d08 */
[----:B-1----:R-:W-:-:S05]  /*4290*/  IMAD.WIDE.U32 R2, R6, 0x4, R240 ;  /* 0x0000000406027825 */ /* 0x002fca00078e00f0 */
[----:B------:R1:W-:Y:S04]  /*42a0*/  STG.E desc[UR8][R2.64], R65 ;  /* 0x0000004102007986 */ /* 0x0003e8000c101908 */
[----:B0-----:R-:W5:Y:S01]  /*42b0*/  LDG.E.128 R60, desc[UR8][R60.64] ;  /* 0x000000083c3c7981 */ /* 0x001f62000c1e1d00 */
[----:B------:R-:W-:Y:S05]  /*42c0*/  @!P0 BRA `(.L_x_71684) ;  /* 0x00000014000c8947 */ /* 0x000fea0003800000 */
[----:B-1----:R-:W0:Y:S02]  /*42d0*/  LDC.64 R2, c[0x0][0x3a0] ;  /* 0x0000e800ff027b82 */ /* 0x002e240000000a00 */
        /* <DEDUP_REMOVED lines=18> */
.L_x_71687:
        /* <DEDUP_REMOVED lines=13> */
.L_x_71689:
[----:B------:R-:W-:Y:S05]  /*44d0*/  BSYNC.RECONVERGENT B1 ;  /* 0x0000000000017941 */ /* 0x000fea0003800200 */
.L_x_71688:
        /* <DEDUP_REMOVED lines=43> */
.L_x_71686:
[----:B------:R-:W-:Y:S05]  /*4790*/  BSYNC.RECONVERGENT B0 ;  /* 0x0000000000007941 */ /* 0x000fea0003800200 */
.L_x_71685:
[----:B------:R-:W-:Y:S01]  /*47a0*/  I2FP.F32.U32 R3, R69 ;  /* 0x0000004500037245 */ /* 0x000fe20000201000 */
[----:B-----5:R-:W-:Y:S01]  /*47b0*/  FMUL.FTZ R69, R60, R161 ;  /* 0x000000a13c457220 */ /* 0x020fe20000410000 */
[----:B------:R-:W-:Y:S01]  /*47c0*/  ISETP.NE.AND P3, PT, R68, 0x1, PT ;  /* 0x000000014400780c */ /* 0x000fe20003f65270 */
[----:B------:R-:W-:Y:S01]  /*47d0*/  BSSY.RECONVERGENT B0, `(.L_x_71690) ;  /* 0x000004b000007945 */ /* 0x000fe20003800200 */
[----:B------:R-:W-:Y:S02]  /*47e0*/  IMAD.MOV.U32 R4, RZ, RZ, 0x2 ;  /* 0x00000002ff047424 */ /* 0x000fe400078e00ff */
[----:B------:R-:W-:Y:S01]  /*47f0*/  FFMA.FTZ R2, R3, R160, 1.1641532182693481445e-10 ;  /* 0x2f00000003027423 */ /* 0x000fe200000100a0 */
[----:B------:R-:W-:Y:S01]  /*4800*/  FMUL.FTZ R69, R69, R158 ;  /* 0x0000009e45457220 */ /* 0x000fe20000410000 */
[----:B------:R-:W-:-:S03]  /*4810*/  MOV R3, R8 ;  /* 0x0000000800037202 */ /* 0x000fc60000000f00 */
        /* <DEDUP_REMOVED lines=13> */
.L_x_71692:
        /* <DEDUP_REMOVED lines=13> */
.L_x_71694:
[----:B------:R-:W-:Y:S05]  /*49c0*/  BSYNC.RECONVERGENT B1 ;  /* 0x0000000000017941 */ /* 0x000fea0003800200 */
.L_x_71693:
        /* <DEDUP_REMOVED lines=43> */
.L_x_71691:
[----:B------:R-:W-:Y:S05]  /*4c80*/  BSYNC.RECONVERGENT B0 ;  /* 0x0000000000007941 */ /* 0x000fea0003800200 */
.L_x_71690:
[----:B------:R-:W-:Y:S01]  /*4c90*/  I2FP.F32.U32 R3, R3 ;  /* 0x0000000300037245 */ /* 0x000fe20000201000 */
[----:B------:R-:W-:Y:S01]  /*4ca0*/  FMUL.FTZ R61, R61, R161 ;  /* 0x000000a13d3d7220 */ /* 0x000fe20000410000 */
[----:B------:R-:W-:Y:S01]  /*4cb0*/  ISETP.NE.AND P4, PT, R4, 0x1, PT ;  /* 0x000000010400780c */ /* 0x000fe20003f85270 */
[----:B------:R-:W-:Y:S01]  /*4cc0*/  BSSY.RECONVERGENT B0, `(.L_x_71695) ;  /* 0x000004b000007945 */ /* 0x000fe20003800200 */
[----:B------:R-:W-:Y:S02]  /*4cd0*/  IMAD.MOV.U32 R64, RZ, RZ, 0x2 ;  /* 0x00000002ff407424 */ /* 0x000fe400078e00ff */
[----:B------:R-:W-:Y:S01]  /*4ce0*/  FFMA.FTZ R2, R3, R160, 1.1641532182693481445e-10 ;  /* 0x2f00000003027423 */ /* 0x000fe200000100a0 */
[----:B------:R-:W-:Y:S01]  /*4cf0*/  FMUL.FTZ R61, R61, R158 ;  /* 0x0000009e3d3d7220 */ /* 0x000fe20000410000 */
[----:B------:R-:W-:-:S03]  /*4d00*/  IMAD.MOV.U32 R3, RZ, RZ, R8 ;  /* 0x000000ffff037224 */ /* 0x000fc600078e0008 */
        /* <DEDUP_REMOVED lines=13> */
.L_x_71697:
        /* <DEDUP_REMOVED lines=13> */
.L_x_71699:
[----:B------:R-:W-:Y:S05]  /*4eb0*/  BSYNC.RECONVERGENT B1 ;  /* 0x0000000000017941 */ /* 0x000fea0003800200 */
.L_x_71698:
        /* <DEDUP_REMOVED lines=43> */
.L_x_71696:
[----:B------:R-:W-:Y:S05]  /*5170*/  BSYNC.RECONVERGENT B0 ;  /* 0x0000000000007941 */ /* 0x000fea0003800200 */
.L_x_71695:
[----:B------:R-:W-:Y:S01]  /*5180*/  I2FP.F32.U32 R3, R3 ;  /* 0x0000000300037245 */ /* 0x000fe20000201000 */
[----:B------:R-:W-:Y:S01]  /*5190*/  FMUL.FTZ R65, R62, R161 ;  /* 0x000000a13e417220 */ /* 0x000fe20000410000 */
[----:B------:R-:W-:Y:S01]  /*51a0*/  ISETP.NE.AND P5, PT, R64, 0x1, PT ;  /* 0x000000014000780c */ /* 0x000fe20003fa5270 */
[----:B------:R-:W-:Y:S01]  /*51b0*/  BSSY.RECONVERGENT B0, `(.L_x_71700) ;  /* 0x000004b000007945 */ /* 0x000fe20003800200 */
[----:B------:R-:W-:Y:S02]  /*51c0*/  HFMA2 R74, -RZ, RZ, 0, 1.1920928955078125e-07 ;  /* 0x00000002ff4a7431 */ /* 0x000fe400000001ff */
        /* <DEDUP_REMOVED lines=16> */
.L_x_71702:
        /* <DEDUP_REMOVED lines=13> */
.L_x_71704:
[----:B------:R-:W-:Y:S05]  /*53a0*/  BSYNC.RECONVERGENT B1 ;  /* 0x0000000000017941 */ /* 0x000fea0003800200 */
.L_x_71703:
        /* <DEDUP_REMOVED lines=43> */
.L_x_71701:
[----:B------:R-:W-:Y:S05]  /*5660*/  BSYNC.RECONVERGENT B0 ;  /* 0x0000000000007941 */ /* 0x000fea0003800200 */
.L_x_71700:
        /* <DEDUP_REMOVED lines=9> */
.L_x_71684:
        /* <DEDUP_REMOVED lines=16> */
.L_x_71708:
        /* <DEDUP_REMOVED lines=13> */
.L_x_71710:
[----:B------:R-:W-:Y:S05]  /*58d0*/  BSYNC.RECONVERGENT B1 ;  /* 0x0000000000017941 */ /* 0x000fea0003800200 */
.L_x_71709:
        /* <DEDUP_REMOVED lines=43> */
.L_x_71707:
[----:B------:R-:W-:Y:S05]  /*5b90*/  BSYNC.RECONVERGENT B0 ;  /* 0x0000000000007941 */ /* 0x000fea0003800200 */
.L_x_71706:
[----:B------:R-:W-:Y:S01]  /*5ba0*/  ISETP.NE.AND P3, PT, R64, 0x1, PT ;  /* 0x000000014000780c */ /* 0x000fe20003f65270 */
[----:B-----5:R-:W-:Y:S01]  /*5bb0*/  FMUL.FTZ R65, R60, R161 ;  /* 0x000000a13c417220 */ /* 0x020fe20000410000 */
[----:B------:R-:W-:Y:S01]  /*5bc0*/  I2FP.F32.U32 R3, R2 ;  /* 0x0000000200037245 */ /* 0x000fe20000201000 */
[----:B------:R-:W-:Y:S01]  /*5bd0*/  BSSY.RECONVERGENT B0, `(.L_x_71711) ;  /* 0x0000048000007945 */ /* 0x000fe20003800200 */
[----:B------:R-:W-:Y:S02]  /*5be0*/  IMAD.MOV.U32 R60, RZ, RZ, 0x2 ;  /* 0x00000002ff3c7424 */ /* 0x000fe400078e00ff */
        /* <DEDUP_REMOVED lines=13> */
.L_x_71713:
        /* <DEDUP_REMOVED lines=13> */
.L_x_71715:
[----:B------:R-:W-:Y:S05]  /*5d90*/  BSYNC.RECONVERGENT B1 ;  /* 0x0000000000017941 */ /* 0x000fea0003800200 */
.L_x_71714:
        /* <DEDUP_REMOVED lines=43> */
.L_x_71712:
[----:B------:R-:W-:Y:S05]  /*6050*/  BSYNC.RECONVERGENT B0 ;  /* 0x0000000000007941 */ /* 0x000fea0003800200 */
.L_x_71711:
        /* <DEDUP_REMOVED lines=18> */
.L_x_71718:
        /* <DEDUP_REMOVED lines=13> */
.L_x_71720:
[----:B------:R-:W-:Y:S05]  /*6250*/  BSYNC.RECONVERGENT B1 ;  /* 0x0000000000017941 */ /* 0x000fea0003800200 */
.L_x_71719:
        /* <DEDUP_REMOVED lines=43> */
.L_x_71717:
[----:B------:R-:W-:Y:S05]  /*6510*/  BSYNC.RECONVERGENT B0 ;  /* 0x0000000000007941 */ /* 0x000fea0003800200 */
.L_x_71716:
        /* <DEDUP_REMOVED lines=18> */
.L_x_71723:
        /* <DEDUP_REMOVED lines=13> */
.L_x_71725:
[----:B------:R-:W-:Y:S05]  /*6710*/  BSYNC.RECONVERGENT B1 ;  /* 0x0000000000017941 */ /* 0x000fea0003800200 */
.L_x_71724:
        /* <DEDUP_REMOVED lines=43> */
.L_x_71722:
[----:B------:R-:W-:Y:S05]  /*69d0*/  BSYNC.RECONVERGENT B0 ;  /* 0x0000000000007941 */ /* 0x000fea0003800200 */
.L_x_71721:
        /* <DEDUP_REMOVED lines=10> */
.L_x_71705:
[----:B------:R-:W-:Y:S01]  /*6a80*/  SEL R2, RZ, 0x1000000, !P5 ;  /* 0x01000000ff027807 */ /* 0x000fe20006800000 */
[----:B------:R-:W-:Y:S01]  /*6a90*/  IMAD.WIDE.U32 R66, R5, 0x10, R242 ;  /* 0x0000001005427825 */ /* 0x000fe200078e00f2 */
[----:B------:R-:W-:Y:S02]  /*6aa0*/  SEL R3, RZ, 0x10000, !P4 ;  /* 0x00010000ff037807 */ /* 0x000fe40006000000 */
[----:B------:R-:W-:Y:S02]  /*6ab0*/  SEL R4, RZ, 0x100, !P3 ;  /* 0x00000100ff047807 */ /* 0x000fe40005800000 */
[----:B------:R-:W-:Y:S01]  /*6ac0*/  SEL R65, RZ, 0x1, !P2 ;  /* 0x00000001ff417807 */ /* 0x000fe20005000000 */
[----:B------:R0:W-:Y:S01]  /*6ad0*/  STG.E.128 desc[UR8][R66.64], R60 ;  /* 0x0000003c42007986 */ /* 0x0001e2000c101d08 */
[----:B------:R-:W-:Y:S01]  /*6ae0*/  IADD3 R2, PT, PT, R4, R2, R3 ;  /* 0x0000000204027210 */ /* 0x000fe20007ffe003 */
[----:B------:R-:W-:-:S04]  /*6af0*/  VIADD R4, R6, 0x40 ;  /* 0x0000004006047836 */ /* 0x000fc80000000000 */
[----:B------:R-:W-:Y:S02]  /*6b00*/  IMAD.IADD R69, R2, 0x1, R65 ;  /* 0x0000000102457824 */ /* 0x000fe400078e0241 */
[----:B------:R-:W-:-:S04]  /*6b10*/  IMAD.WIDE.U32 R2, R5, 0x4, R240 ;  /* 0x0000000405027825 */ /* 0x000fc800078e00f0 */
[----:B------:R-:W-:Y:S01]  /*6b20*/  IMAD.WIDE.U32 R64, R4, 0x10, R136 ;  /* 0x0000001004407825 */ /* 0x000fe200078e0088 */
[----:B------:R1:W-:Y:S05]  /*6b30*/  STG.E desc[UR8][R2.64], R69 ;  /* 0x0000004502007986 */ /* 0x0003ea000c101908 */
[----:B0-----:R-:W5:Y:S01]  /*6b40*/  LDG.E.128 R64, desc[UR8][R64.64] ;  /* 0x0000000840407981 */ /* 0x001f62000c1e1d00 */
[----:B------:R-:W-:Y:S05]  /*6b50*/  @!P0 BRA `(.L_x_71726) ;  /* 0x0000001400088947 */ /* 0x000fea0003800000 */
[----:B-1----:R-:W0:Y:S01]  /*6b60*/  LDC.64 R2, c[0x0][0x3a0] ;  /* 0x0000e800ff027b82 */ /* 0x002e220000000a00 */
[----:B------:R-:W-:Y:S01]  /*6b70*/  ISETP.NE.AND P2, PT, R74, 0x1, PT ;  /* 0x000000014a00780c */ /* 0x000fe20003f45270 */
[----:B------:R-:W-:Y:S01]  /*6b80*/  BSSY.RECONVERGENT B0, `(.L_x_71727) ;  /* 0x0000049000007945 */ /* 0x000fe20003800200 */
[----:B------:R-:W-:Y:S02]  /*6b90*/  HFMA2 R72, -RZ, RZ, 0, 1.1920928955078125e-07 ;  /* 0x00000002ff487431 */ /* 0x000fe400000001ff */
[----:B------:R-:W-:Y:S02]  /*6ba0*/  IMAD.MOV.U32 R73, RZ, RZ, R8 ;  /* 0x000000ffff497224 */ /* 0x000fe400078e0008 */
[----:B0-----:R-:W-:-:S05]  /*6bb0*/  IMAD.WIDE.U32 R2, R4, 0x10, R2 ;  /* 0x0000001004027825 */ /* 0x001fca00078e0002 */
[----:B------:R0:W5:Y:S02]  /*6bc0*/  LDG.E.128 R68, desc[UR8][R2.64] ;  /* 0x0000000802447981 */ /* 0x000164000c1e1d00 */
[----:B0-----:R-:W-:Y:S01]  /*6bd0*/  IMAD.MOV.U32 R2, RZ, RZ, R0 ;  /* 0x000000ffff027224 */ /* 0x001fe200078e0000 */
[----:B------:R-:W-:Y:S06]  /*6be0*/  @!P2 BRA `(.L_x_71728) ;  /* 0x000000040008a947 */ /* 0x000fec0003800000 */
        /* <DEDUP_REMOVED lines=10> */
.L_x_71729:
        /* <DEDUP_REMOVED lines=13> */
.L_x_71731:
[----:B------:R-:W-:Y:S05]  /*6d60*/  BSYNC.RECONVERGENT B1 ;  /* 0x0000000000017941 */ /* 0x000fea0003800200 */
.L_x_71730:
        /* <DEDUP_REMOVED lines=42> */
.L_x_71728:
[----:B------:R-:W-:Y:S05]  /*7010*/  BSYNC.RECONVERGENT B0 ;  /* 0x0000000000007941 */ /* 0x000fea0003800200 */
.L_x_71727:
[----:B------:R-:W-:Y:S01]  /*7020*/  I2FP.F32.U32 R3, R73 ;  /* 0x0000004900037245 */ /* 0x000fe20000201000 */
[----:B-----5:R-:W-:Y:S01]  /*7030*/  FMUL.FTZ R73, R64, R161 ;  /* 0x000000a140497220 */ /* 0x020fe20000410000 */
[----:B------:R-:W-:Y:S01]  /*7040*/  ISETP.NE.AND P3, PT, R72, 0x1, PT ;  /* 0x000000014800780c */ /* 0x000fe20003f65270 */
[----:B------:R-:W-:Y:S02]  /*7050*/  BSSY.RECONVERGENT B0, `(.L_x_71732) ;  /* 0x000004b000007945 */ /* 0x000fe40003800200 */
[----:B------:R-:W-:Y:S01]  /*7060*/  FFMA.FTZ R0, R3, R160, 1.1641532182693481445e-10 ;  /* 0x2f00000003007423 */ /* 0x000fe200000100a0 */
[----:B------:R-:W-:-:S04]  /*7070*/  FMUL.FTZ R73, R73, R158 ;  /* 0x0000009e49497220 */ /* 0x000fc80000410000 */
[----:B------:R-:W-:Y:S01]  /*7080*/  FSETP.GTU.FTZ.AND P2, PT, R0, R159, PT ;  /* 0x0000009f0000720b */ /* 0x000fe20003f5c000 */
[----:B------:R-:W-:-:S03]  /*7090*/  IMAD.MOV.U32 R0, RZ, RZ, R8 ;  /* 0x000000ffff007224 */ /* 0x000fc600078e0008 */
        /* <DEDUP_REMOVED lines=13> */
.L_x_71734:
        /* <DEDUP_REMOVED lines=13> */
.L_x_71736:
[----:B------:R-:W-:Y:S05]  /*7240*/  BSYNC.RECONVERGENT B1 ;  /* 0x0000000000017941 */ /* 0x000fea0003800200 */
.L_x_71735:
        /* <DEDUP_REMOVED lines=43> */
.L_x_71733:
[----:B------:R-:W-:Y:S05]  /*7500*/  BSYNC.RECONVERGENT B0 ;  /* 0x0000000000007941 */ /* 0x000fea0003800200 */
.L_x_71732:
        /* <DEDUP_REMOVED lines=21> */
.L_x_71739:
        /* <DEDUP_REMOVED lines=13> */
.L_x_71741:
[----:B------:R-:W-:Y:S05]  /*7730*/  BSYNC.RECONVERGENT B1 ;  /* 0x0000000000017941 */ /* 0x000fea0003800200 */
.L_x_71740:
        /* <DEDUP_REMOVED lines=43> */
.L_x_71738:
[----:B------:R-:W-:Y:S05]  /*79f0*/  BSYNC.RECONVERGENT B0 ;  /* 0x0000000000007941 */ /* 0x000fea0003800200 */
.L_x_71737:
        /* <DEDUP_REMOVED lines=21> */
.L_x_71744:
        /* <DEDUP_REMOVED lines=13> */
.L_x_71746:
[----:B------:R-:W-:Y:S05]  /*7c20*/  BSYNC.RECONVERGENT B1 ;  /* 0x0000000000017941 */ /* 0x000fea0003800200 */
.L_x_71745:
        /* <DEDUP_REMOVED lines=43> */
.L_x_71743:
[----:B------:R-:W-:Y:S05]  /*7ee0*/  BSYNC.RECONVERGENT B0 ;  /* 0x0000000000007941 */ /* 0x000fea0003800200 */
.L_x_71742:
        /* <DEDUP_REMOVED lines=9> */
.L_x_71726:
        /* <DEDUP_REMOVED lines=16> */
.L_x_71750:
        /* <DEDUP_REMOVED lines=13> */
.L_x_71752:
[----:B------:R-:W-:Y:S05]  /*8150*/  BSYNC.RECONVERGENT B1 ;  /* 0x0000000000017941 */ /* 0x000fea0003800200 */
.L_x_71751:
        /* <DEDUP_REMOVED lines=42> */
.L_x_71749:
[----:B------:R-:W-:Y:S05]  /*8400*/  BSYNC.RECONVERGENT B0 ;  /* 0x0000000000007941 */ /* 0x000fea0003800200 */
.L_x_71748:
[----:B------:R-:W-:Y:S01]  /*8410*/  ISETP.NE.AND P3, PT, R68, 0x1, PT ;  /* 0x000000014400780c */ /* 0x000fe20003f65270 */
[----:B-----5:R-:W-:Y:S01]  /*8420*/  FMUL.FTZ R69, R64, R161 ;  /* 0x000000a140457220 */ /* 0x020fe20000410000 */
[----:B------:R-:W-:Y:S01]  /*8430*/  I2FP.F32.U32 R3, R3 ;  /* 0x0000000300037245 */ /* 0x000fe20000201000 */
[----:B------:R-:W-:Y:S01]  /*8440*/  BSSY.RECONVERGENT B0, `(.L_x_71753) ;  /* 0x0000048000007945 */ /* 0x000fe20003800200 */
[----:B------:R-:W-:-:S03]  /*8450*/  IMAD.MOV.U32 R70, RZ, RZ, 0x2 ;  /* 0x00000002ff467424 */ /* 0x000fc600078e00ff */
[----:B------:R-:W-:Y:S01]  /*8460*/  FFMA.FTZ R0, R3, R160, 1.1641532182693481445e-10 ;  /* 0x2f00000003007423 */ /* 0x000fe200000100a0 */
[----:B------:R-:W-:-:S04]  /*8470*/  MOV R3, R8 ;  /* 0x0000000800037202 */ /* 0x000fc80000000f00 */
        /* <DEDUP_REMOVED lines=11> */
.L_x_71755:
        /* <DEDUP_REMOVED lines=13> */
.L_x_71757:
[----:B------:R-:W-:Y:S05]  /*8600*/  BSYNC.RECONVERGENT B1 ;  /* 0x0000000000017941 */ /* 0x000fea0003800200 */
.L_x_71756:
        /* <DEDUP_REMOVED lines=43> */
.L_x_71754:
[----:B------:R-:W-:Y:S05]  /*88c0*/  BSYNC.RECONVERGENT B0 ;  /* 0x0000000000007941 */ /* 0x000fea0003800200 */
.L_x_71753:
[----:B------:R-:W-:Y:S01]  /*88d0*/  ISETP.NE.AND P4, PT, R70, 0x1, PT ;  /* 0x000000014600780c */ /* 0x000fe20003f85270 */
[----:B------:R-:W-:Y:S01]  /*88e0*/  BSSY.RECONVERGENT B0, `(.L_x_71758) ;  /* 0x000004a000007945 */ /* 0x000fe20003800200 */
[----:B------:R-:W-:Y:S01]  /*88f0*/  I2FP.F32.U32 R3, R3 ;  /* 0x0000000300037245 */ /* 0x000fe20000201000 */
[----:B------:R-:W-:-:S04]  /*8900*/  IMAD.MOV.U32 R68, RZ, RZ, 0x2 ;  /* 0x00000002ff447424 */ /* 0x000fc800078e00ff */
        /* <DEDUP_REMOVED lines=14> */
.L_x_71760:
        /* <DEDUP_REMOVED lines=13> */
.L_x_71762:
[----:B------:R-:W-:Y:S05]  /*8ac0*/  BSYNC.RECONVERGENT B1 ;  /* 0x0000000000017941 */ /* 0x000fea0003800200 */
.L_x_71761:
        /* <DEDUP_REMOVED lines=43> */
.L_x_71759:
[----:B------:R-:W-:Y:S05]  /*8d80*/  BSYNC.RECONVERGENT B0 ;  /* 0x0000000000007941 */ /* 0x000fea0003800200 */
.L_x_71758:
        /* <DEDUP_REMOVED lines=18> */
.L_x_71765:
        /* <DEDUP_REMOVED lines=13> */
.L_x_71767:
[----:B------:R-:W-:Y:S05]  /*8f80*/  BSYNC.RECONVERGENT B1 ;  /* 0x0000000000017941 */ /* 0x000fea0003800200 */
.L_x_71766:
        /* <DEDUP_REMOVED lines=43> */
.L_x_71764:
[----:B------:R-:W-:Y:S05]  /*9240*/  BSYNC.RECONVERGENT B0 ;  /* 0x0000000000007941 */ /* 0x000fea0003800200 */
.L_x_71763:
[----:B------:R-:W-:Y:S01]  /*9250*/  I2FP.F32.U32 R65, R65 ;  /* 0x0000004100417245 */ /* 0x000fe20000201000 */
[----:B------:R-:W-:Y:S01]  /*9260*/  FMUL.FTZ R67, R67, R161 ;  /* 0x000000a143437220 */ /* 0x000fe20000410000 */
[----:B------:R-:W-:-:S03]  /*9270*/  FSEL R66, R66, RZ, P4 ;  /* 0x000000ff42427208 */ /* 0x000fc60002000000 */
[----:B------:R-:W-:Y:S01]  /*9280*/  FFMA.FTZ R64, R65, R160, 1.1641532182693481445e-10 ;  /* 0x2f00000041407423 */ /* 0x000fe200000100a0 */
[----:B------:R-:W-:Y:S01]  /*9290*/  FMUL.FTZ R67, R67, R158 ;  /* 0x0000009e43437220 */ /* 0x000fe20000410000 */
[----:B------:R-:W-:-:S03]  /*92a0*/  FSEL R65, R3, RZ, P3 ;  /* 0x000000ff03417208 */ /* 0x000fc60001800000 */
[----:B------:R-:W-:Y:S02]  /*92b0*/  FSETP.GTU.FTZ.AND P6, PT, R64, R159, PT ;  /* 0x0000009f4000720b */ /* 0x000fe40003fdc000 */
[----:B------:R-:W-:Y:S02]  /*92c0*/  FSEL R64, R0, RZ, P2 ;  /* 0x000000ff00407208 */ /* 0x000fe40001000000 */
[----:B------:R-:W-:Y:S02]  /*92d0*/  PLOP3.LUT P5, PT, P6, PT, PT, 0x8, 0x80 ;  /* 0x000000000080781c */ /* 0x000fe400037ae170 */
[----:B------:R-:W-:-:S11]  /*92e0*/  FSEL R67, R67, RZ, !P6 ;  /* 0x000000ff43437208 */ /* 0x000fd60007000000 */
.L_x_71747:
[----:B------:R-:W-:Y:S01]  /*92f0*/  SEL R0, RZ, 0x1000000, !P5 ;  /* 0x01000000ff007807 */ /* 0x000fe20006800000 */
[C---:B------:R-:W-:Y:S01]  /*9300*/  IMAD.WIDE.U32 R72, R4.reuse, 0x10, R242 ;  /* 0x0000001004487825 */ /* 0x040fe200078e00f2 */
[----:B------:R-:W-:Y:S02]  /*9310*/  SEL R3, RZ, 0x10000, !P4 ;  /* 0x00010000ff037807 */ /* 0x000fe40006000000 */
[----:B------:R-:W-:Y:S01]  /*9320*/  SEL R68, RZ, 0x100, !P3 ;  /* 0x00000100ff447807 */ /* 0x000fe20005800000 */
[----:B------:R-:W-:Y:S01]  /*9330*/  IMAD.WIDE.U32 R70, R4, 0x4, R240 ;  /* 0x0000000404467825 */ /* 0x000fe200078e00f0 */
[----:B------:R-:W-:Y:S01]  /*9340*/  SEL R69, RZ, 0x1, !P2 ;  /* 0x00000001ff457807 */ /* 0x000fe20005000000 */
[----:B------:R-:W-:Y:S01]  /*9350*/  STG.E.128 desc[UR8][R72.64], R64 ;  /* 0x0000004048007986 */ /* 0x000fe2000c101d08 */
[----:B------:R-:W-:Y:S01]  /*9360*/  IADD3 R0, PT, PT, R68, R0, R3 ;  /* 0x0000000044007210 */ /* 0x000fe20007ffe003 */
[----:B------:R-:W-:-:S03]  /*9370*/  VIADD R3, R6, 0x60 ;  /* 0x0000006006037836 */ /* 0x000fc60000000000 */
[----:B------:R-:W-:Y:S01]  /*9380*/  IADD3 R75, PT, PT, R0, R69, RZ ;  /* 0x00000045004b7210 */ /* 0x000fe20007ffe0ff */
[----:B------:R-:W-:-:S04]  /*9390*/  IMAD.WIDE.U32 R68, R3, 0x10, R136 ;  /* 0x0000001003447825 */ /* 0x000fc800078e0088 */
[----:B------:R0:W-:Y:S04]  /*93a0*/  STG.E desc[UR8][R70.64], R75 ;  /* 0x0000004b46007986 */ /* 0x0001e8000c101908 */
[----:B0-----:R-:W5:Y:S01]  /*93b0*/  LDG.E.128 R68, desc[UR8][R68.64] ;  /* 0x0000000844447981 */ /* 0x001f62000c1e1d00 */
        /* <DEDUP_REMOVED lines=20> */
.L_x_71771:
        /* <DEDUP_REMOVED lines=13> */
.L_x_71773:
[----:B------:R-:W-:Y:S05]  /*95d0*/  BSYNC.RECONVERGENT B1 ;  /* 0x0000000000017941 */ /* 0x000fea0003800200 */
.L_x_71772:
        /* <DEDUP_REMOVED lines=43> */
.L_x_71770:
[----:B------:R-:W-:Y:S05]  /*9890*/  BSYNC.RECONVERGENT B0 ;  /* 0x0000000000007941 */ /* 0x000fea0003800200 */
.L_x_71769:
        /* <DEDUP_REMOVED lines=21> */
.L_x_71776:
        /* <DEDUP_REMOVED lines=13> */
.L_x_71778:
[----:B------:R-:W-:Y:S05]  /*9ac0*/  BSYNC.RECONVERGENT B1 ;  /* 0x0000000000017941 */ /* 0x000fea0003800200 */
.L_x_71777:
        /* <DEDUP_REMOVED lines=43> */
.L_x_71775:
[----:B------:R-:W-:Y:S05]  /*9d80*/  BSYNC.RECONVERGENT B0 ;  /* 0x0000000000007941 */ /* 0x000fea0003800200 */
.L_x_71774:
[----:B------:R-:W-:Y:S01]  /*9d90*/  I2FP.F32.U32 R77, R2 ;  /* 0x00000002004d7245 */ /* 0x000fe20000201000 */
[----:B------:R-:W-:Y:S01]  /*9da0*/  FMUL.FTZ R69, R69, R161 ;  /* 0x000000a145457220 */ /* 0x000fe20000410000 */
[----:B------:R-:W-:Y:S01]  /*9db0*/  ISETP.NE.AND P4, PT, R72, 0x1, PT ;  /* 0x000000014800780c */ /* 0x000fe20003f85270 */
[----:B------:R-:W-:Y:S01]  /*9dc0*/  BSSY.RECONVERGENT B0, `(.L_x_71779) ;  /* 0x000004b000007945 */ /* 0x000fe20003800200 */
[----:B------:R-:W-:Y:S02]  /*9dd0*/  IMAD.MOV.U32 R76, RZ, RZ, 0x2 ;  /* 0x00000002ff4c7424 */ /* 0x000fe400078e00ff */
[----:B------:R-:W-:Y:S01]  /*9de0*/  FFMA.FTZ R2, R77, R160, 1.1641532182693481445e-10 ;  /* 0x2f0000004d027423 */ /* 0x000fe200000100a0 */
[----:B------:R-:W-:-:S04]  /*9df0*/  FMUL.FTZ R69, R69, R158 ;  /* 0x0000009e45457220 */ /* 0x000fc80000410000 */
        /* <DEDUP_REMOVED lines=14> */
.L_x_71781:
        /* <DEDUP_REMOVED lines=13> */
.L_x_71783:
[----:B------:R-:W-:Y:S05]  /*9fb0*/  BSYNC.RECONVERGENT B1 ;  /* 0x0000000000017941 */ /* 0x000fea0003800200 */
.L_x_71782:
        /* <DEDUP_REMOVED lines=43> */
.L_x_71780:
[----:B------:R-:W-:Y:S05]  /*a270*/  BSYNC.RECONVERGENT B0 ;  /* 0x0000000000007941 */ /* 0x000fea0003800200 */
.L_x_71779:
[----:B------:R-:W-:Y:S01]  /*a280*/  I2FP.F32.U32 R73, R2 ;  /* 0x0000000200497245 */ /* 0x000fe20000201000 */
[----:B------:R-:W-:Y:S01]  /*a290*/  FMUL.FTZ R77, R70, R161 ;  /* 0x000000a1464d7220 */ /* 0x000fe20000410000 */
[----:B------:R-:W-:Y:S01]  /*a2a0*/  ISETP.NE.AND P5, PT, R76, 0x1, PT ;  /* 0x000000014c00780c */ /* 0x000fe20003fa5270 */
[----:B------:R-:W-:Y:S01]  /*a2b0*/  BSSY.RECONVERGENT B0, `(.L_x_71784) ;  /* 0x000004b000007945 */ /* 0x000fe20003800200 */
[----:B------:R-:W-:Y:S02]  /*a2c0*/  IMAD.MOV.U32 R82, RZ, RZ, 0x2 ;  /* 0x00000002ff527424 */ /* 0x000fe400078e00ff */
[----:B------:R-:W-:Y:S01]  /*a2d0*/  FFMA.FTZ R2, R73, R160, 1.1641532182693481445e-10 ;  /* 0x2f00000049027423 */ /* 0x000fe200000100a0 */
[----:B------:R-:W-:-:S04]  /*a2e0*/  FMUL.FTZ R77, R77, R158 ;  /* 0x0000009e4d4d7220 */ /* 0x000fc80000410000 */
        /* <DEDUP_REMOVED lines=14> */
.L_x_71786:
        /* <DEDUP_REMOVED lines=13> */
.L_x_71788:
[----:B------:R-:W-:Y:S05]  /*a4a0*/  BSYNC.RECONVERGENT B1 ;  /* 0x0000000000017941 */ /* 0x000fea0003800200 */
.L_x_71787:
        /* <DEDUP_REMOVED lines=43> */
.L_x_71785:
[----:B------:R-:W-:Y:S05]  /*a760*/  BSYNC.RECONVERGENT B0 ;  /* 0x0000000000007941 */ /* 0x000fea0003800200 */
.L_x_71784:
        /* <DEDUP_REMOVED lines=9> */
.L_x_71768:
        /* <DEDUP_REMOVED lines=16> */
.L_x_71792:
        /* <DEDUP_REMOVED lines=13> */
.L_x_71794:
[----:B------:R-:W-:Y:S05]  /*a9d0*/  BSYNC.RECONVERGENT B1 ;  /* 0x0000000000017941 */ /* 0x000fea0003800200 */
.L_x_71793:
        /* <DEDUP_REMOVED lines=43> */
.L_x_71791:
[----:B------:R-:W-:Y:S05]  /*ac90*/  BSYNC.RECONVERGENT B0 ;  /* 0x0000000000007941 */ /* 0x000fea0003800200 */
.L_x_71790:
[----:B------:R-:W-:Y:S01]  /*aca0*/  ISETP.NE.AND P3, PT, R74, 0x1, PT ;  /* 0x000000014a00780c */ /* 0x000fe20003f65270 */
[----:B------:R-:W-:Y:S01]  /*acb0*/  BSSY.RECONVERGENT B0, `(.L_x_71795) ;  /* 0x000004a000007945 */ /* 0x000fe20003800200 */
[----:B------:R-:W-:Y:S01]  /*acc0*/  I2FP.F32.U32 R73, R72 ;  /* 0x0000004800497245 */ /* 0x000fe20000201000 */
[----:B------:R-:W-:-:S04]  /*acd0*/  IMAD.MOV.U32 R72, RZ, RZ, 0x2 ;  /* 0x00000002ff487424 */ /* 0x000fc800078e00ff */
[----:B------:R-:W-:Y:S01]  /*ace0*/  FFMA.FTZ R2, R73, R160, 1.1641532182693481445e-10 ;  /* 0x2f00000049027423 */ /* 0x000fe200000100a0 */
[----:B-----5:R-:W-:Y:S01]  /*acf0*/  FMUL.FTZ R73, R68, R161 ;  /* 0x000000a144497220 */ /* 0x020fe20000410000 */
        /* <DEDUP_REMOVED lines=12> */
.L_x_71797:
        /* <DEDUP_REMOVED lines=13> */
.L_x_71799:
[----:B------:R-:W-:Y:S05]  /*ae90*/  BSYNC.RECONVERGENT B1 ;  /* 0x0000000000017941 */ /* 0x000fea0003800200 */
.L_x_71798:
        /* <DEDUP_REMOVED lines=43> */
.L_x_71796:
[----:B------:R-:W-:Y:S05]  /*b150*/  BSYNC.RECONVERGENT B0 ;  /* 0x0000000000007941 */ /* 0x000fea0003800200 */
.L_x_71795:
        /* <DEDUP_REMOVED lines=18> */
.L_x_71802:
        /* <DEDUP_REMOVED lines=13> */
.L_x_71804:
[----:B------:R-:W-:Y:S05]  /*b350*/  BSYNC.RECONVERGENT B1 ;  /* 0x0000000000017941 */ /* 0x000fea0003800200 */
.L_x_71803:
        /* <DEDUP_REMOVED lines=43> */
.L_x_71801:
[----:B------:R-:W-:Y:S05]  /*b610*/  BSYNC.RECONVERGENT B0 ;  /* 0x0000000000007941 */ /* 0x000fea0003800200 */
.L_x_71800:
        /* <DEDUP_REMOVED lines=18> */
.L_x_71807:
        /* <DEDUP_REMOVED lines=13> */
.L_x_71809:
[----:B------:R-:W-:Y:S05]  /*b810*/  BSYNC.RECONVERGENT B1 ;  /* 0x0000000000017941 */ /* 0x000fea0003800200 */
.L_x_71808:
        /* <DEDUP_REMOVED lines=43> */
.L_x_71806:
[----:B------:R-:W-:Y:S05]  /*bad0*/  BSYNC.RECONVERGENT B0 ;  /* 0x0000000000007941 */ /* 0x000fea0003800200 */
.L_x_71805:
        /* <DEDUP_REMOVED lines=10> */
.L_x_71789:
[----:B------:R-:W-:Y:S01]  /*bb80*/  SEL R2, RZ, 0x1000000, !P5 ;  /* 0x01000000ff027807 */ /* 0x000fe20006800000 */
[----:B------:R-:W-:Y:S01]  /*bb90*/  IMAD.WIDE.U32 R76, R3, 0x10, R242 ;  /* 0x00000010034c7825 */ /* 0x000fe200078e00f2 */
[----:B------:R-:W-:Y:S02]  /*bba0*/  SEL R73, RZ, 0x10000, !P4 ;  /* 0x00010000ff497807 */ /* 0x000fe40006000000 */
[----:B------:R-:W-:Y:S02]  /*bbb0*/  SEL R72, RZ, 0x100, !P3 ;  /* 0x00000100ff487807 */ /* 0x000fe40005800000 */
[----:B------:R-:W-:Y:S01]  /*bbc0*/  SEL R75, RZ, 0x1, !P2 ;  /* 0x00000001ff4b7807 */ /* 0x000fe20005000000 */
[----:B------:R-:W-:Y:S01]  /*bbd0*/  STG.E.128 desc[UR8][R76.64], R68 ;  /* 0x000000444c007986 */ /* 0x000fe2000c101d08 */
[----:B------:R-:W-:Y:S01]  /*bbe0*/  IADD3 R72, PT, PT, R72, R2, R73 ;  /* 0x0000000248487210 */ /* 0x000fe20007ffe049 */
[----:B------:R-:W-:-:S03]  /*bbf0*/  VIADD R2, R6, 0x80 ;  /* 0x0000008006027836 */ /* 0x000fc60000000000 */
[----:B------:R-:W-:Y:S01]  /*bc00*/  IADD3 R79, PT, PT, R72, R75, RZ ;  /* 0x0000004b484f7210 */ /* 0x000fe20007ffe0ff */
[----:B------:R-:W-:-:S04]  /*bc10*/  IMAD.WIDE.U32 R74, R3, 0x4, R240 ;  /* 0x00000004034a7825 */ /* 0x000fc800078e00f0 */
[----:B------:R-:W-:Y:S01]  /*bc20*/  IMAD.WIDE.U32 R72, R2, 0x10, R136 ;  /* 0x0000001002487825 */ /* 0x000fe200078e0088 */
[----:B------:R0:W-:Y:S05]  /*bc30*/  STG.E desc[UR8][R74.64], R79 ;  /* 0x0000004f4a007986 */ /* 0x0001ea000c101908 */
        /* <DEDUP_REMOVED lines=21> */
.L_x_71813:
        /* <DEDUP_REMOVED lines=13> */
.L_x_71815:
[----:B------:R-:W-:Y:S05]  /*be60*/  BSYNC.RECONVERGENT B1 ;  /* 0x0000000000017941 */ /* 0x000fea0003800200 */
.L_x_71814:
        /* <DEDUP_REMOVED lines=42> */
.L_x_71812:
[----:B------:R-:W-:Y:S05]  /*c110*/  BSYNC.RECONVERGENT B0 ;  /* 0x0000000000007941 */ /* 0x000fea0003800200 */
.L_x_71811:
[----:B------:R-:W-:Y:S01]  /*c120*/  I2FP.F32.U32 R81, R81 ;  /* 0x0000005100517245 */ /* 0x000fe20000201000 */
[----:B-----5:R-:W-:Y:S01]  /*c130*/  FMUL.FTZ R83, R72, R161 ;  /* 0x000000a148537220 */ /* 0x020fe20000410000 */
[----:B------:R-:W-:Y:S01]  /*c140*/  ISETP.NE.AND P3, PT, R80, 0x1, PT ;  /* 0x000000015000780c */ /* 0x000fe20003f65270 */
[----:B------:R-:W-:Y:S02]  /*c150*/  BSSY.RECONVERGENT B0, `(.L_x_71816) ;  /* 0x000004b000007945 */ /* 0x000fe40003800200 */
[----:B------:R-:W-:Y:S01]  /*c160*/  FFMA.FTZ R0, R81, R160, 1.1641532182693481445e-10 ;  /* 0x2f00000051007423 */ /* 0x000fe200000100a0 */
[----:B------:R-:W-:-:S04]  /*c170*/  FMUL.FTZ R83, R83, R158 ;  /* 0x0000009e53537220 */ /* 0x000fc80000410000 */
        /* <DEDUP_REMOVED lines=15> */
.L_x_71818:
        /* <DEDUP_REMOVED lines=13> */
.L_x_71820:
[----:B------:R-:W-:Y:S05]  /*c340*/  BSYNC.RECONVERGENT B1 ;  /* 0x0000000000017941 */ /* 0x000fea0003800200 */
.L_x_71819:
        /* <DEDUP_REMOVED lines=43> */
.L_x_71817:
[----:B------:R-:W-:Y:S05]  /*c600*/  BSYNC.RECONVERGENT B0 ;  /* 0x0000000000007941 */ /* 0x000fea0003800200 */
.L_x_71816:
        /* <DEDUP_REMOVED lines=21> */
.L_x_71823:
        /* <DEDUP_REMOVED lines=13> */
.L_x_71825:
[----:B------:R-:W-:Y:S05]  /*c830*/  BSYNC.RECONVERGENT B1 ;  /* 0x0000000000017941 */ /* 0x000fea0003800200 */
.L_x_71824:
        /* <DEDUP_REMOVED lines=43> */
.L_x_71822:
[----:B------:R-:W-:Y:S05]  /*caf0*/  BSYNC.RECONVERGENT B0 ;  /* 0x0000000000007941 */ /* 0x000fea0003800200 */
.L_x_71821:
[----:B------:R-:W-:Y:S01]  /*cb00*/  I2FP.F32.U32 R77, R0 ;  /* 0x00000000004d7245 */ /* 0x000fe20000201000 */
[----:B------:R-:W-:Y:S01]  /*cb10*/  FMUL.FTZ R81, R74, R161 ;  /* 0x000000a14a517220 */ /* 0x000fe20000410000 */
[----:B------:R-:W-:Y:S01]  /*cb20*/  ISETP.NE.AND P5, PT, R80, 0x1, PT ;  /* 0x000000015000780c */ /* 0x000fe20003fa5270 */
[----:B------:R-:W-:Y:S01]  /*cb30*/  BSSY.RECONVERGENT B0, `(.L_x_71826) ;  /* 0x000004b000007945 */ /* 0x000fe20003800200 */
[----:B------:R-:W-:Y:S02]  /*cb40*/  HFMA2 R84, -RZ, RZ, 0, 1.1920928955078125e-07 ;  /* 0x00000002ff547431 */ /* 0x000fe400000001ff */
        /* <DEDUP_REMOVED lines=16> */
.L_x_71828:
        /* <DEDUP_REMOVED lines=13> */
.L_x_71830:
[----:B------:R-:W-:Y:S05]  /*cd20*/  BSYNC.RECONVERGENT B1 ;  /* 0x0000000000017941 */ /* 0x000fea0003800200 */
.L_x_71829:
        /* <DEDUP_REMOVED lines=43> */
.L_x_71827:
[----:B------:R-:W-:Y:S05]  /*cfe0*/  BSYNC.RECONVERGENT B0 ;  /* 0x0000000000007941 */ /* 0x000fea0003800200 */
.L_x_71826:
        /* <DEDUP_REMOVED lines=9> */
.L_x_71810:
        /* <DEDUP_REMOVED lines=16> */
.L_x_71834:
        /* <DEDUP_REMOVED lines=13> */
.L_x_71836:
[----:B------:R-:W-:Y:S05]  /*d250*/  BSYNC.RECONVERGENT B1 ;  /* 0x0000000000017941 */ /* 0x000fea0003800200 */
.L_x_71835:
        /* <DEDUP_REMOVED lines=42> */
.L_x_71833:
[----:B------:R-:W-:Y:S05]  /*d500*/  BSYNC.RECONVERGENT B0 ;  /* 0x0000000000007941 */ /* 0x000fea0003800200 */
.L_x_71832:
[----:B------:R-:W-:Y:S01]  /*d510*/  ISETP.NE.AND P3, PT, R78, 0x1, PT ;  /* 0x000000014e00780c */ /* 0x000fe20003f65270 */
[----:B------:R-:W-:Y:S01]  /*d520*/  BSSY.RECONVERGENT B0, `(.L_x_71837) ;  /* 0x000004a000007945 */ /* 0x000fe20003800200 */
[----:B------:R-:W-:-:S05]  /*d530*/  I2FP.F32.U32 R77, R76 ;  /* 0x0000004c004d7245 */ /* 0x000fca0000201000 */
[----:B------:R-:W-:Y:S01]  /*d540*/  FFMA.FTZ R0, R77, R160, 1.1641532182693481445e-10 ;  /* 0x2f0000004d007423 */ /* 0x000fe200000100a0 */
[----:B-----5:R-:W-:Y:S01]  /*d550*/  FMUL.FTZ R77, R72, R161 ;  /* 0x000000a1484d7220 */ /* 0x020fe20000410000 */
[----:B------:R-:W-:-:S03]  /*d560*/  HFMA2 R72, -RZ, RZ, 0, 1.1920928955078125e-07 ;  /* 0x00000002ff487431 */ /* 0x000fc600000001ff */
[----:B------:R-:W-:Y:S01]  /*d570*/  FSETP.LE.FTZ.AND P2, PT, R0, R159, PT ;  /* 0x0000009f0000720b */ /* 0x000fe20003f53000 */
[----:B------:R-:W-:Y:S02]  /*d580*/  IMAD.MOV.U32 R0, RZ, RZ, R8 ;  /* 0x000000ffff007224 */ /* 0x000fe400078e0008 */
        /* <DEDUP_REMOVED lines=10> */
.L_x_71839:
        /* <DEDUP_REMOVED lines=13> */
.L_x_71841:
[----:B------:R-:W-:Y:S05]  /*d700*/  BSYNC.RECONVERGENT B1 ;  /* 0x0000000000017941 */ /* 0x000fea0003800200 */
.L_x_71840:
        /* <DEDUP_REMOVED lines=43> */
.L_x_71838:
[----:B------:R-:W-:Y:S05]  /*d9c0*/  BSYNC.RECONVERGENT B0 ;  /* 0x0000000000007941 */ /* 0x000fea0003800200 */
.L_x_71837:
[----:B------:R-:W-:Y:S01]  /*d9d0*/  ISETP.NE.AND P4, PT, R72, 0x1, PT ;  /* 0x000000014800780c */ /* 0x000fe20003f85270 */
[----:B------:R-:W-:Y:S01]  /*d9e0*/  BSSY.RECONVERGENT B0, `(.L_x_71842) ;  /* 0x000004a000007945 */ /* 0x000fe20003800200 */
[----:B------:R-:W-:Y:S01]  /*d9f0*/  I2FP.F32.U32 R77, R0 ;  /* 0x00000000004d7245 */ /* 0x000fe20000201000 */
[----:B------:R-:W-:-:S04]  /*da00*/  IMAD.MOV.U32 R76, RZ, RZ, 0x2 ;  /* 0x00000002ff4c7424 */ /* 0x000fc800078e00ff */
        /* <DEDUP_REMOVED lines=14> */
.L_x_71844:
        /* <DEDUP_REMOVED lines=13> */
.L_x_71846:
[----:B------:R-:W-:Y:S05]  /*dbc0*/  BSYNC.RECONVERGENT B1 ;  /* 0x0000000000017941 */ /* 0x000fea0003800200 */
.L_x_71845:
        /* <DEDUP_REMOVED lines=43> */
.L_x_71843:
[----:B------:R-:W-:Y:S05]  /*de80*/  BSYNC.RECONVERGENT B0 ;  /* 0x0000000000007941 */ /* 0x000fea0003800200 */
.L_x_71842:
[----:B------:R-:W-:Y:S01]  /*de90*/  ISETP.NE.AND P5, PT, R76, 0x1, PT ;  /* 0x000000014c00780c */ /* 0x000fe20003fa5270 */
[----:B------:R-:W-:Y:S01]  /*dea0*/  FMUL.FTZ R77, R74, R161 ;  /* 0x000000a14a4d7220 */ /* 0x000fe20000410000 */
        /* <DEDUP_REMOVED lines=16> */
.L_x_71849:
        /* <DEDUP_REMOVED lines=13> */
.L_x_71851:
[----:B------:R-:W-:Y:S05]  /*e080*/  BSYNC.RECONVERGENT B1 ;  /* 0x0000000000017941 */ /* 0x000fea0003800200 */
.L_x_71850:
        /* <DEDUP_REMOVED lines=43> */
.L_x_71848:
[----:B------:R-:W-:Y:S05]  /*e340*/  BSYNC.RECONVERGENT B0 ;  /* 0x0000000000007941 */ /* 0x000fea0003800200 */
.L_x_71847:
        /* <DEDUP_REMOVED lines=10> */
.L_x_71831:
[----:B------:R-:W-:Y:S01]  /*e3f0*/  SEL R0, RZ, 0x1000000, !P5 ;  /* 0x01000000ff007807 */ /* 0x000fe20006800000 */
[----:B------:R-:W-:Y:S01]  /*e400*/  IMAD.WIDE.U32 R80, R2, 0x10, R242 ;  /* 0x0000001002507825 */ /* 0x000fe200078e00f2 */
[----:B------:R-:W-:Y:S02]  /*e410*/  SEL R77, RZ, 0x10000, !P4 ;  /* 0x00010000ff4d7807 */ /* 0x000fe40006000000 */
[----:B------:R-:W-:Y:S02]  /*e420*/  SEL R76, RZ, 0x100, !P3 ;  /* 0x00000100ff4c7807 */ /* 0x000fe40005800000 */
[----:B------:R-:W-:Y:S01]  /*e430*/  SEL R79, RZ, 0x1, !P2 ;  /* 0x00000001ff4f7807 */ /* 0x000fe20005000000 */
[----:B------:R-:W-:Y:S01]  /*e440*/  STG.E.128 desc[UR8][R80.64], R72 ;  /* 0x0000004850007986 */ /* 0x000fe2000c101d08 */
[----:B------:R-:W-:Y:S02]  /*e450*/  IADD3 R76, PT, PT, R76, R0, R77 ;  /* 0x000000004c4c7210 */ /* 0x000fe40007ffe04d */
[----:B------:R-:W-:-:S03]  /*e460*/  IADD3 R0, PT, PT, R6, 0xa0, RZ ;  /* 0x000000a006007810 */ /* 0x000fc60007ffe0ff */
[----:B------:R-:W-:Y:S02]  /*e470*/  IMAD.IADD R83, R76, 0x1, R79 ;  /* 0x000000014c537824 */ /* 0x000fe400078e024f */
        /* <DEDUP_REMOVED lines=24> */
.L_x_71855:
        /* <DEDUP_REMOVED lines=13> */
.L_x_71857:
[----:B------:R-:W-:Y:S05]  /*e6d0*/  BSYNC.RECONVERGENT B1 ;  /* 0x0000000000017941 */ /* 0x000fea0003800200 */
.L_x_71856:
        /* <DEDUP_REMOVED lines=38> */
[----:B------:R-:W-:Y:S02]  /*e940*/  MOV R8, R86 ;  /* 0x0000005600087202 */ /* 0x000fe40000000f00 */
[----:B------:R-:W-:Y:S01]  /*e950*/  LOP3.LUT R11, R18, R88, R87, 0x96, !PT ;  /* 0x00000058120b7212 */ /* 0x000fe200078e9657 */
[----:B------:R-:W-:Y:S01]  /*e960*/  IMAD.MOV.U32 R86, RZ, RZ, R92 ;  /* 0x000000ffff567224 */ /* 0x000fe200078e005c */
[----:B------:R-:W-:-:S07]  /*e970*/  LOP3.LUT R12, R24, R84, R97, 0x96, !PT ;  /* 0x00000054180c7212 */ /* 0x000fce00078e9661 */
.L_x_71854:
[----:B------:R-:W-:Y:S05]  /*e980*/  BSYNC.RECONVERGENT B0 ;  /* 0x0000000000007941 */ /* 0x000fea0003800200 */
.L_x_71853:
[----:B------:R-:W-:Y:S01]  /*e990*/  I2FP.F32.U32 R87, R86 ;  /* 0x0000005600577245 */ /* 0x000fe20000201000 */
[----:B-----5:R-:W-:Y:S01]  /*e9a0*/  FMUL.FTZ R89, R76, R161 ;  /* 0x000000a14c597220 */ /* 0x020fe20000410000 */
        /* <DEDUP_REMOVED lines=19> */
.L_x_71860:
        /* <DEDUP_REMOVED lines=13> */
.L_x_71862:
[----:B------:R-:W-:Y:S05]  /*ebb0*/  BSYNC.RECONVERGENT B1 ;  /* 0x0000000000017941 */ /* 0x000fea0003800200 */
.L_x_71861:
        /* <DEDUP_REMOVED lines=43> */
.L_x_71859:
[----:B------:R-:W-:Y:S05]  /*ee70*/  BSYNC.RECONVERGENT B0 ;  /* 0x0000000000007941 */ /* 0x000fea0003800200 */
.L_x_71858:
[----:B------:R-:W-:Y:S01]  /*ee80*/  I2FP.F32.U32 R85, R80 ;  /* 0x0000005000557245 */ /* 0x000fe20000201000 */
[----:B------:R-:W-:Y:S01]  /*ee90*/  FMUL.FTZ R77, R77, R161 ;  /* 0x000000a14d4d7220 */ /* 0x000fe20000410000 */
[----:B------:R-:W-:Y:S01]  /*eea0*/  ISETP.NE.AND P4, PT, R84, 0x1, PT ;  /* 0x000000015400780c */ /* 0x000fe20003f85270 */
[----:B------:R-:W-:Y:S02]  /*eeb0*/  BSSY.RECONVERGENT B0, `(.L_x_71863) ;  /* 0x000004b000007945 */ /* 0x000fe40003800200 */
[----:B------:R-:W-:Y:S01]  /*eec0*/  FFMA.FTZ R80, R85, R160, 1.1641532182693481445e-10 ;  /* 0x2f00000055507423 */ /* 0x000fe200000100a0 */
[----:B------:R-:W-:-:S04]  /*eed0*/  FMUL.FTZ R77, R77, R158 ;  /* 0x0000009e4d4d7220 */ /* 0x000fc80000410000 */
        /* <DEDUP_REMOVED lines=15> */
.L_x_71865:
        /* <DEDUP_REMOVED lines=13> */
.L_x_71867:
[----:B------:R-:W-:Y:S05]  /*f0a0*/  BSYNC.RECONVERGENT B1 ;  /* 0x0000000000017941 */ /* 0x000fea0003800200 */
.L_x_71866:
        /* <DEDUP_REMOVED lines=43> */
.L_x_71864:
[----:B------:R-:W-:Y:S05]  /*f360*/  BSYNC.RECONVERGENT B0 ;  /* 0x0000000000007941 */ /* 0x000fea0003800200 */
.L_x_71863:
        /* <DEDUP_REMOVED lines=21> */
.L_x_71870:
        /* <DEDUP_REMOVED lines=13> */
.L_x_71872:
[----:B------:R-:W-:Y:S05]  /*f590*/  BSYNC.RECONVERGENT B1 ;  /* 0x0000000000017941 */ /* 0x000fea0003800200 */
.L_x_71871:
        /* <DEDUP_REMOVED lines=43> */
.L_x_71869:
[----:B------:R-:W-:Y:S05]  /*f850*/  BSYNC.RECONVERGENT B0 ;  /* 0x0000000000007941 */ /* 0x000fea0003800200 */
.L_x_71868:
        /* <DEDUP_REMOVED lines=9> */
.L_x_71852:
        /* <DEDUP_REMOVED lines=16> */
.L_x_71876:
        /* <DEDUP_REMOVED lines=13> */
.L_x_71878:
[----:B------:R-:W-:Y:S05]  /*fac0*/  BSYNC.RECONVERGENT B1 ;  /* 0x0000000000017941 */ /* 0x000fea0003800200 */
.L_x_71877:
        /* <DEDUP_REMOVED lines=42> */
.L_x_71875:
[----:B------:R-:W-:Y:S05]  /*fd70*/  BSYNC.RECONVERGENT B0 ;  /* 0x0000000000007941 */ /* 0x000fea0003800200 */
.L_x_71874:
[----:B------:R-:W-:Y:S01]  /*fd80*/  ISETP.NE.AND P3, PT, R82, 0x1, PT ;  /* 0x000000015200780c */ /* 0x000fe20003f65270 */
[----:B------:R-:W-:Y:S01]  /*fd90*/  BSSY.RECONVERGENT B0, `(.L_x_71879) ;  /* 0x000004a000007945 */ /* 0x000fe20003800200 */
[----:B------:R-:W-:-:S05]  /*fda0*/  I2FP.F32.U32 R81, R80 ;  /* 0x0000005000517245 */ /* 0x000fca0000201000 */
[----:B------:R-:W-:Y:S01]  /*fdb0*/  FFMA.FTZ R80, R81, R160, 1.1641532182693481445e-10 ;  /* 0x2f00000051507423 */ /* 0x000fe200000100a0 */
[----:B-----5:R-:W-:Y:S01]  /*fdc0*/  FMUL.FTZ R81, R76, R161 ;  /* 0x000000a14c517220 */ /* 0x020fe20000410000 */
[----:B------:R-:W-:-:S03]  /*fdd0*/  IMAD.MOV.U32 R76, RZ, RZ, R8 ;  /* 0x000000ffff4c7224 */ /* 0x000fc600078e0008 */
[----:B------:R-:W-:Y:S01]  /*fde0*/  FSETP.LE.FTZ.AND P2, PT, R80, R159, PT ;  /* 0x0000009f5000720b */ /* 0x000fe20003f53000 */
[----:B------:R-:W-:Y:S02]  /*fdf0*/  IMAD.MOV.U32 R80, RZ, RZ, 0x2 ;  /* 0x00000002ff507424 */ /* 0x000fe400078e00ff */
        /* <DEDUP_REMOVED lines=10> */
.L_x_71881:
        /* <DEDUP_REMOVED lines=13> */
.L_x_71883:
[----:B------:R-:W-:Y:S05]  /*ff70*/  BSYNC.RECONVERGENT B1 ;  /* 0x0000000000017941 */ /* 0x000fea0003800200 */
.L_x_71882:
        /* <DEDUP_REMOVED lines=43> */
.L_x_71880:
[----:B------:R-:W-:Y:S05]  /*10230*/  BSYNC.RECONVERGENT B0 ;  /* 0x0000000000007941 */ /* 0x000fea0003800200 */
.L_x_71879:
[----:B------:R-:W-:Y:S01]  /*10240*/  ISETP.NE.AND P4, PT, R80, 0x1, PT ;  /* 0x000000015000780c */ /* 0x000fe20003f85270 */
[----:B------:R-:W-:Y:S01]  /*10250*/  FMUL.FTZ R87, R77, R161 ;  /* 0x000000a14d577220 */ /* 0x000fe20000410000 */
[----:B------:R-:W-:Y:S01]  /*10260*/  I2FP.F32.U32 R81, R76 ;  /* 0x0000004c00517245 */ /* 0x000fe20000201000 */
[----:B------:R-:W-:Y:S01]  /*10270*/  BSSY.RECONVERGENT B0, `(.L_x_71884) ;  /* 0x0000048000007945 */ /* 0x000fe20003800200 */
[----:B------:R-:W-:Y:S02]  /*10280*/  HFMA2 R82, -RZ, RZ, 0, 1.1920928955078125e-07 ;  /* 0x00000002ff527431 */ /* 0x000fe400000001ff */
[----:B------:R-:W-:Y:S02]  /*10290*/  IMAD.MOV.U32 R77, RZ, RZ, R8 ;  /* 0x000000ffff4d7224 */ /* 0x000fe400078e0008 */
[----:B------:R-:W-:Y:S01]  /*102a0*/  FMUL.FTZ R87, R87, R158 ;  /* 0x0000009e57577220 */ /* 0x000fe20000410000 */
[----:B------:R-:W-:-:S05]  /*102b0*/  FFMA.FTZ R76, R81, R160, 1.1641532182693481445e-10 ;  /* 0x2f000000514c7423 */ /* 0x000fca00000100a0 */
        /* <DEDUP_REMOVED lines=10> */
.L_x_71886:
        /* <DEDUP_REMOVED lines=13> */
.L_x_71888:
[----:B------:R-:W-:Y:S05]  /*10430*/  BSYNC.RECONVERGENT B1 ;  /* 0x0000000000017941 */ /* 0x000fea0003800200 */
.L_x_71887:
        /* <DEDUP_REMOVED lines=43> */
.L_x_71885:
[----:B------:R-:W-:Y:S05]  /*106f0*/  BSYNC.RECONVERGENT B0 ;  /* 0x0000000000007941 */ /* 0x000fea0003800200 */
.L_x_71884:
        /* <DEDUP_REMOVED lines=18> */
.L_x_71891:
        /* <DEDUP_REMOVED lines=13> */
.L_x_71893:
[----:B------:R-:W-:Y:S05]  /*108f0*/  BSYNC.RECONVERGENT B1 ;  /* 0x0000000000017941 */ /* 0x000fea0003800200 */
.L_x_71892:
        /* <DEDUP_REMOVED lines=43> */
.L_x_71890:
[----:B------:R-:W-:Y:S05]  /*10bb0*/  BSYNC.RECONVERGENT B0 ;  /* 0x0000000000007941 */ /* 0x000fea0003800200 */
.L_x_71889:
        /* <DEDUP_REMOVED lines=10> */
.L_x_71873:
        /* <DEDUP_REMOVED lines=33> */
.L_x_71897:
        /* <DEDUP_REMOVED lines=13> */
.L_x_71899:
[----:B------:R-:W-:Y:S05]  /*10f40*/  BSYNC.RECONVERGENT B1 ;  /* 0x0000000000017941 */ /* 0x000fea0003800200 */
.L_x_71898:
        /* <DEDUP_REMOVED lines=38> */
[----:B------:R-:W-:Y:S02]  /*111b0*/  MOV R8, R90 ;  /* 0x0000005a00087202 */ /* 0x000fe40000000f00 */
[----:B------:R-:W-:Y:S01]  /*111c0*/  LOP3.LUT R11, R18, R92, R91, 0x96, !PT ;  /* 0x0000005c120b7212 */ /* 0x000fe200078e965b */
[----:B------:R-:W-:Y:S01]  /*111d0*/  IMAD.MOV.U32 R90, RZ, RZ, R96 ;  /* 0x000000ffff5a7224 */ /* 0x000fe200078e0060 */
[----:B------:R-:W-:-:S07]  /*111e0*/  LOP3.LUT R12, R24, R88, R99, 0x96, !PT ;  /* 0x00000058180c7212 */ /* 0x000fce00078e9663 */
.L_x_71896:
[----:B------:R-:W-:Y:S05]  /*111f0*/  BSYNC.RECONVERGENT B0 ;  /* 0x0000000000007941 */ /* 0x000fea0003800200 */
.L_x_71895:
[----:B------:R-:W-:Y:S01]  /*11200*/  I2FP.F32.U32 R91, R90 ;  /* 0x0000005a005b7245 */ /* 0x000fe20000201000 */
[----:B-----5:R-:W-:Y:S01]  /*11210*/  FMUL.FTZ R93, R80, R161 ;  /* 0x000000a1505d7220 */ /* 0x020fe20000410000 */
        /* <DEDUP_REMOVED lines=19> */
.L_x_71902:
        /* <DEDUP_REMOVED lines=13> */
.L_x_71904:
[----:B------:R-:W-:Y:S05]  /*11420*/  BSYNC.RECONVERGENT B1 ;  /* 0x0000000000017941 */ /* 0x000fea0003800200 */
.L_x_71903:
        /* <DEDUP_REMOVED lines=43> */
.L_x_71901:
[----:B------:R-:W-:Y:S05]  /*116e0*/  BSYNC.RECONVERGENT B0 ;  /* 0x0000000000007941 */ /* 0x000fea0003800200 */
.L_x_71900:
        /* <DEDUP_REMOVED lines=21> */
.L_x_71907:
        /* <DEDUP_REMOVED lines=13> */
.L_x_71909:
[----:B------:R-:W-:Y:S05]  /*11910*/  BSYNC.RECONVERGENT B1 ;  /* 0x0000000000017941 */ /* 0x000fea0003800200 */
.L_x_71908:
        /* <DEDUP_REMOVED lines=43> */
.L_x_71906:
[----:B------:R-:W-:Y:S05]  /*11bd0*/  BSYNC.RECONVERGENT B0 ;  /* 0x0000000000007941 */ /* 0x000fea0003800200 */
.L_x_71905:
[----:B------:R-:W-:Y:S01]  /*11be0*/  I2FP.F32.U32 R85, R85 ;  /* 0x0000005500557245 */ /* 0x000fe20000201000 */
[----:B------:R-:W-:Y:S01]  /*11bf0*/  FMUL.FTZ R89, R82, R161 ;  /* 0x000000a152597220 */ /* 0x000fe20000410000 */
        /* <DEDUP_REMOVED lines=19> */
.L_x_71912:
        /* <DEDUP_REMOVED lines=13> */
.L_x_71914:
[----:B------:R-:W-:Y:S05]  /*11e00*/  BSYNC.RECONVERGENT B1 ;  /* 0x0000000000017941 */ /* 0x000fea0003800200 */
.L_x_71913:
        /* <DEDUP_REMOVED lines=43> */
.L_x_71911:
[----:B------:R-:W-:Y:S05]  /*120c0*/  BSYNC.RECONVERGENT B0 ;  /* 0x0000000000007941 */ /* 0x000fea0003800200 */
.L_x_71910:
        /* <DEDUP_REMOVED lines=9> */
.L_x_71894:
        /* <DEDUP_REMOVED lines=16> */
.L_x_71918:
        /* <DEDUP_REMOVED lines=13> */
.L_x_71920:
[----:B------:R-:W-:Y:S05]  /*12330*/  BSYNC.RECONVERGENT B1 ;  /* 0x0000000000017941 */ /* 0x000fea0003800200 */
.L_x_71919:
        /* <DEDUP_REMOVED lines=42> */
.L_x_71917:
[----:B------:R-:W-:Y:S05]  /*125e0*/  BSYNC.RECONVERGENT B0 ;  /* 0x0000000000007941 */ /* 0x000fea0003800200 */
.L_x_71916:
[----:B------:R-:W-:Y:S01]  /*125f0*/  ISETP.NE.AND P3, PT, R86, 0x1, PT ;  /* 0x000000015600780c */ /* 0x000fe20003f65270 */
[----:B------:R-:W-:Y:S01]  /*12600*/  BSSY.RECONVERGENT B0, `(.L_x_71921) ;  /* 0x000004a000007945 */ /* 0x000fe20003800200 */
[----:B------:R-:W-:-:S05]  /*12610*/  I2FP.F32.U32 R85, R84 ;  /* 0x0000005400557245 */ /* 0x000fca0000201000 */
[----:B------:R-:W-:Y:S01]  /*12620*/  FFMA.FTZ R84, R85, R160, 1.1641532182693481445e-10 ;  /* 0x2f00000055547423 */ /* 0x000fe200000100a0 */
[----:B-----5:R-:W-:Y:S01]  /*12630*/  FMUL.FTZ R85, R80, R161 ;  /* 0x000000a150557220 */ /* 0x020fe20000410000 */
[----:B------:R-:W-:-:S03]  /*12640*/  MOV R80, R8 ;  /* 0x0000000800507202 */ /* 0x000fc60000000f00 */
[----:B------:R-:W-:Y:S01]  /*12650*/  FSETP.LE.FTZ.AND P2, PT, R84, R159, PT ;  /* 0x0000009f5400720b */ /* 0x000fe20003f53000 */
[----:B------:R-:W-:Y:S02]  /*12660*/  IMAD.MOV.U32 R84, RZ, RZ, 0x2 ;  /* 0x00000002ff547424 */ /* 0x000fe400078e00ff */
        /* <DEDUP_REMOVED lines=10> */
.L_x_71923:
        /* <DEDUP_REMOVED lines=13> */
.L_x_71925:
[----:B------:R-:W-:Y:S05]  /*127e0*/  BSYNC.RECONVERGENT B1 ;  /* 0x0000000000017941 */ /* 0x000fea0003800200 */
.L_x_71924:
        /* <DEDUP_REMOVED lines=43> */
.L_x_71922:
[----:B------:R-:W-:Y:S05]  /*12aa0*/  BSYNC.RECONVERGENT B0 ;  /* 0x0000000000007941 */ /* 0x000fea0003800200 */
.L_x_71921:
        /* <DEDUP_REMOVED lines=18> */
.L_x_71928:
        /* <DEDUP_REMOVED lines=13> */
.L_x_71930:
[----:B------:R-:W-:Y:S05]  /*12ca0*/  BSYNC.RECONVERGENT B1 ;  /* 0x0000000000017941 */ /* 0x000fea0003800200 */
.L_x_71929:
        /* <DEDUP_REMOVED lines=43> */
.L_x_71927:
[----:B------:R-:W-:Y:S05]  /*12f60*/  BSYNC.RECONVERGENT B0 ;  /* 0x0000000000007941 */ /* 0x000fea0003800200 */
.L_x_71926:
        /* <DEDUP_REMOVED lines=18> */
.L_x_71933:
        /* <DEDUP_REMOVED lines=13> */
.L_x_71935:
[----:B------:R-:W-:Y:S05]  /*13160*/  BSYNC.RECONVERGENT B1 ;  /* 0x0000000000017941 */ /* 0x000fea0003800200 */
.L_x_71934:
        /* <DEDUP_REMOVED lines=43> */
.L_x_71932:
[----:B------:R-:W-:Y:S05]  /*13420*/  BSYNC.RECONVERGENT B0 ;  /* 0x0000000000007941 */ /* 0x000fea0003800200 */
.L_x_71931:
        /* <DEDUP_REMOVED lines=10> */
.L_x_71915:
        /* <DEDUP_REMOVED lines=33> */
.L_x_71939:
        /* <DEDUP_REMOVED lines=13> */
.L_x_71941:
[----:B------:R-:W-:Y:S05]  /*137b0*/  BSYNC.RECONVERGENT B1 ;  /* 0x0000000000017941 */ /* 0x000fea0003800200 */
.L_x_71940:
        /* <DEDUP_REMOVED lines=42> */
.L_x_71938:
[----:B------:R-:W-:Y:S05]  /*13a60*/  BSYNC.RECONVERGENT B0 ;  /* 0x0000000000007941 */ /* 0x000fea0003800200 */
.L_x_71937:
        /* <DEDUP_REMOVED lines=21> */
.L_x_71944:
        /* <DEDUP_REMOVED lines=13> */
.L_x_71946:
[----:B------:R-:W-:Y:S05]  /*13c90*/  BSYNC.RECONVERGENT B1 ;  /* 0x0000000000017941 */ /* 0x000fea0003800200 */
.L_x_71945:
        /* <DEDUP_REMOVED lines=43> */
.L_x_71943:
[----:B------:R-:W-:Y:S05]  /*13f50*/  BSYNC.RECONVERGENT B0 ;  /* 0x0000000000007941 */ /* 0x000fea0003800200 */
.L_x_71942:
        /* <DEDUP_REMOVED lines=21> */
.L_x_71949:
        /* <DEDUP_REMOVED lines=13> */
.L_x_71951:
[----:B------:R-:W-:Y:S05]  /*14180*/  BSYNC.RECONVERGENT B1 ;  /* 0x0000000000017941 */ /* 0x000fea0003800200 */
.L_x_71950:
        /* <DEDUP_REMOVED lines=43> */
.L_x_71948:
[----:B------:R-:W-:Y:S05]  /*14440*/  BSYNC.RECONVERGENT B0 ;  /* 0x0000000000007941 */ /* 0x000fea0003800200 */
.L_x_71947:
        /* <DEDUP_REMOVED lines=21> */
.L_x_71954:
        /* <DEDUP_REMOVED lines=13> */
.L_x_71956:
[----:B------:R-:W-:Y:S05]  /*14670*/  BSYNC.RECONVERGENT B1 ;  /* 0x0000000000017941 */ /* 0x000fea0003800200 */
.L_x_71955:
        /* <DEDUP_REMOVED lines=43> */
.L_x_71953:
[----:B------:R-:W-:Y:S05]  /*14930*/  BSYNC.RECONVERGENT B0 ;  /* 0x0000000000007941 */ /* 0x000fea0003800200 */
.L_x_71952:
        /* <DEDUP_REMOVED lines=9> */
.L_x_71936:
        /* <DEDUP_REMOVED lines=16> */
.L_x_71960:
        /* <DEDUP_REMOVED lines=13> */
.L_x_71962:
[----:B------:R-:W-:Y:S05]  /*14ba0*/  BSYNC.RECONVERGENT B1 ;  /* 0x0000000000017941 */ /* 0x000fea0003800200 */
.L_x_71961:
        /* <DEDUP_REMOVED lines=42> */
.L_x_71959:
[----:B------:R-:W-:Y:S05]  /*14e50*/  BSYNC.RECONVERGENT B0 ;  /* 0x0000000000007941 */ /* 0x000fea0003800200 */
.L_x_71958:
        /* <DEDUP_REMOVED lines=18> */
.L_x_71965:
        /* <DEDUP_REMOVED lines=13> */
.L_x_71967:
[----:B------:R-:W-:Y:S05]  /*15050*/  BSYNC.RECONVERGENT B1 ;  /* 0x0000000000017941 */ /* 0x000fea0003800200 */
.L_x_71966:
        /* <DEDUP_REMOVED lines=43> */
.L_x_71964:
[----:B------:R-:W-:Y:S05]  /*15310*/  BSYNC.RECONVERGENT B0 ;  /* 0x0000000000007941 */ /* 0x000fea0003800200 */
.L_x_71963:
        /* <DEDUP_REMOVED lines=18> */
.L_x_71970:
        /* <DEDUP_REMOVED lines=13> */
.L_x_71972:
[----:B------:R-:W-:Y:S05]  /*15510*/  BSYNC.RECONVERGENT B1 ;  /* 0x0000000000017941 */ /* 0x000fea0003800200 */
.L_x_71971:
        /* <DEDUP_REMOVED lines=43> */
.L_x_71969:
[----:B------:R-:W-:Y:S05]  /*157d0*/  BSYNC.RECONVERGENT B0 ;  /* 0x0000000000007941 */ /* 0x000fea0003800200 */
.L_x_71968:
        /* <DEDUP_REMOVED lines=18> */
.L_x_71975:
        /* <DEDUP_REMOVED lines=13> */
.L_x_71977:
[----:B------:R-:W-:Y:S05]  /*159d0*/  BSYNC.RECONVERGENT B1 ;  /* 0x0000000000017941 */ /* 0x000fea0003800200 */
.L_x_71976:
        /* <DEDUP_REMOVED lines=43> */
.L_x_71974:
[----:B------:R-:W-:Y:S05]  /*15c90*/  BSYNC.RECONVERGENT B0 ;  /* 0x0000000000007941 */ /* 0x000fea0003800200 */
.L_x_71973:
        /* <DEDUP_REMOVED lines=10> */
.L_x_71957:
        /* <DEDUP_REMOVED lines=33> */
.L_x_71981:
        /* <DEDUP_REMOVED lines=13> */
.L_x_71983:
[----:B------:R-:W-:Y:S05]  /*16020*/  BSYNC.RECONVERGENT B1 ;  /* 0x0000000000017941 */ /* 0x000fea0003800200 */
.L_x_71982:
        /* <DEDUP_REMOVED lines=42> */
.L_x_71980:
[----:B------:R-:W-:Y:S05]  /*162d0*/  BSYNC.RECONVERGENT B0 ;  /* 0x0000000000007941 */ /* 0x000fea0003800200 */
.L_x_71979:
        /* <DEDUP_REMOVED lines=21> */
.L_x_71986:
        /* <DEDUP_REMOVED lines=13> */
.L_x_71988:
[----:B------:R-:W-:Y:S05]  /*16500*/  BSYNC.RECONVERGENT B1 ;  /* 0x0000000000017941 */ /* 0x000fea0003800200 */
.L_x_71987:
        /* <DEDUP_REMOVED lines=43> */
.L_x_71985:
[----:B------:R-:W-:Y:S05]  /*167c0*/  BSYNC.RECONVERGENT B0 ;  /* 0x0000000000007941 */ /* 0x000fea0003800200 */
.L_x_71984:
        /* <DEDUP_REMOVED lines=21> */
.L_x_71991:
        /* <DEDUP_REMOVED lines=13> */
.L_x_71993:
[----:B------:R-:W-:Y:S05]  /*169f0*/  BSYNC.RECONVERGENT B1 ;  /* 0x0000000000017941 */ /* 0x000fea0003800200 */
.L_x_71992:
        /* <DEDUP_REMOVED lines=43> */
.L_x_71990:
[----:B------:R-:W-:Y:S05]  /*16cb0*/  BSYNC.RECONVERGENT B0 ;  /* 0x0000000000007941 */ /* 0x000fea0003800200 */
.L_x_71989:
        /* <DEDUP_REMOVED lines=21> */
.L_x_71996:
        /* <DEDUP_REMOVED lines=13> */
.L_x_71998:
[----:B------:R-:W-:Y:S05]  /*16ee0*/  BSYNC.RECONVERGENT B1 ;  /* 0x0000000000017941 */ /* 0x000fea0003800200 */
.L_x_71997:
        /* <DEDUP_REMOVED lines=43> */
.L_x_71995:
[----:B------:R-:W-:Y:S05]  /*171a0*/  BSYNC.RECONVERGENT B0 ;  /* 0x0000000000007941 */ /* 0x000fea0003800200 */
.L_x_71994:
        /* <DEDUP_REMOVED lines=9> */
.L_x_71978:
        /* <DEDUP_REMOVED lines=16> */
.L_x_72002:
        /* <DEDUP_REMOVED lines=13> */
.L_x_72004:
[----:B------:R-:W-:Y:S05]  /*17410*/  BSYNC.RECONVERGENT B1 ;  /* 0x0000000000017941 */ /* 0x000fea0003800200 */
.L_x_72003:
        /* <DEDUP_REMOVED lines=42> */
.L_x_72001:
[----:B------:R-:W-:Y:S05]  /*176c0*/  BSYNC.RECONVERGENT B0 ;  /* 0x0000000000007941 */ /* 0x000fea0003800200 */
.L_x_72000:
        /* <DEDUP_REMOVED lines=18> */
.L_x_72007:
        /* <DEDUP_REMOVED lines=13> */
.L_x_72009:
[----:B------:R-:W-:Y:S05]  /*178c0*/  BSYNC.RECONVERGENT B1 ;  /* 0x0000000000017941 */ /* 0x000fea0003800200 */
.L_x_72008:
        /* <DEDUP_REMOVED lines=43> */
.L_x_72006:
[----:B------:R-:W-:Y:S05]  /*17b80*/  BSYNC.RECONVERGENT B0 ;  /* 0x0000000000007941 */ /* 0x000fea0003800200 */
.L_x_72005:
        /* <DEDUP_REMOVED lines=18> */
.L_x_72012:
        /* <DEDUP_REMOVED lines=13> */
.L_x_72014:
[----:B------:R-:W-:Y:S05]  /*17d80*/  BSYNC.RECONVERGENT B1 ;  /* 0x0000000000017941 */ /* 0x000fea0003800200 */
.L_x_72013:
        /* <DEDUP_REMOVED lines=43> */
.L_x_72011:
[----:B------:R-:W-:Y:S05]  /*18040*/  BSYNC.RECONVERGENT B0 ;  /* 0x0000000000007941 */ /* 0x000fea0003800200 */
.L_x_72010:
        /* <DEDUP_REMOVED lines=18> */
.L_x_72017:
        /* <DEDUP_REMOVED lines=13> */
.L_x_72019:
[----:B------:R-:W-:Y:S05]  /*18240*/  BSYNC.RECONVERGENT B1 ;  /* 0x0000000000017941 */ /* 0x000fea0003800200 */
.L_x_72018:
        /* <DEDUP_REMOVED lines=43> */
.L_x_72016:
[----:B------:R-:W-:Y:S05]  /*18500*/  BSYNC.RECONVERGENT B0 ;  /* 0x0000000000007941 */ /* 0x000fea0003800200 */
.L_x_72015:
        /* <DEDUP_REMOVED lines=10> */
.L_x_71999:
        /* <DEDUP_REMOVED lines=33> */
.L_x_72023:
        /* <DEDUP_REMOVED lines=13> */
.L_x_72025:
[----:B------:R-:W-:Y:S05]  /*18890*/  BSYNC.RECONVERGENT B1 ;  /* 0x0000000000017941 */ /* 0x000fea0003800200 */
.L_x_72024:
        /* <DEDUP_REMOVED lines=41> */
[----:B------:R-:W-:-:S07]  /*18b30*/  HFMA2 R102, -RZ, RZ, 0, 0 ;  /* 0x00000000ff667431 */ /* 0x000fce00000001ff */
.L_x_72022:
[----:B------:R-:W-:Y:S05]  /*18b40*/  BSYNC.RECONVERGENT B0 ;  /* 0x0000000000007941 */ /* 0x000fea0003800200 */
.L_x_72021:
        /* <DEDUP_REMOVED lines=21> */
.L_x_72028:
        /* <DEDUP_REMOVED lines=13> */
.L_x_72030:
[----:B------:R-:W-:Y:S05]  /*18d70*/  BSYNC.RECONVERGENT B1 ;  /* 0x0000000000017941 */ /* 0x000fea0003800200 */
.L_x_72029:
        /* <DEDUP_REMOVED lines=43> */
.L_x_72027:
[----:B------:R-:W-:Y:S05]  /*19030*/  BSYNC.RECONVERGENT B0 ;  /* 0x0000000000007941 */ /* 0x000fea0003800200 */
.L_x_72026:
        /* <DEDUP_REMOVED lines=21> */
.L_x_72033:
        /* <DEDUP_REMOVED lines=13> */
.L_x_72035:
[----:B------:R-:W-:Y:S05]  /*19260*/  BSYNC.RECONVERGENT B1 ;  /* 0x0000000000017941 */ /* 0x000fea0003800200 */
.L_x_72034:
        /* <DEDUP_REMOVED lines=43> */
.L_x_72032:
[----:B------:R-:W-:Y:S05]  /*19520*/  BSYNC.RECONVERGENT B0 ;  /* 0x0000000000007941 */ /* 0x000fea0003800200 */
.L_x_72031:
        /* <DEDUP_REMOVED lines=21> */
.L_x_72038:
        /* <DEDUP_REMOVED lines=13> */
.L_x_72040:
[----:B------:R-:W-:Y:S05]  /*19750*/  BSYNC.RECONVERGENT B1 ;  /* 0x0000000000017941 */ /* 0x000fea0003800200 */
.L_x_72039:
        /* <DEDUP_REMOVED lines=43> */
.L_x_72037:
[----:B------:R-:W-:Y:S05]  /*19a10*/  BSYNC.RECONVERGENT B0 ;  /* 0x0000000000007941 */ /* 0x000fea0003800200 */
.L_x_72036:
        /* <DEDUP_REMOVED lines=9> */
.L_x_72020:
        /* <DEDUP_REMOVED lines=16> */
.L_x_72044:
        /* <DEDUP_REMOVED lines=13> */
.L_x_72046:
[----:B------:R-:W-:Y:S05]  /*19c80*/  BSYNC.RECONVERGENT B1 ;  /* 0x0000000000017941 */ /* 0x000fea0003800200 */
.L_x_72045:
        /* <DEDUP_REMOVED lines=42> */
.L_x_72043:
[----:B------:R-:W-:Y:S05]  /*19f30*/  BSYNC.RECONVERGENT B0 ;  /* 0x0000000000007941 */ /* 0x000fea0003800200 */
.L_x_72042:
        /* <DEDUP_REMOVED lines=18> */
.L_x_72049:
        /* <DEDUP_REMOVED lines=13> */
.L_x_72051:
[----:B------:R-:W-:Y:S05]  /*1a130*/  BSYNC.RECONVERGENT B1 ;  /* 0x0000000000017941 */ /* 0x000fea0003800200 */
.L_x_72050:
        /* <DEDUP_REMOVED lines=43> */
.L_x_72048:
[----:B------:R-:W-:Y:S05]  /*1a3f0*/  BSYNC.RECONVERGENT B0 ;  /* 0x0000000000007941 */ /* 0x000fea0003800200 */
.L_x_72047:
        /* <DEDUP_REMOVED lines=18> */
.L_x_72054:
        /* <DEDUP_REMOVED lines=13> */
.L_x_72056:
[----:B------:R-:W-:Y:S05]  /*1a5f0*/  BSYNC.RECONVERGENT B1 ;  /* 0x0000000000017941 */ /* 0x000fea0003800200 */
.L_x_72055:
        /* <DEDUP_REMOVED lines=43> */
.L_x_72053:
[----:B------:R-:W-:Y:S05]  /*1a8b0*/  BSYNC.RECONVERGENT B0 ;  /* 0x0000000000007941 */ /* 0x000fea0003800200 */
.L_x_72052:
        /* <DEDUP_REMOVED lines=18> */
.L_x_72059:
        /* <DEDUP_REMOVED lines=13> */
.L_x_72061:
[----:B------:R-:W-:Y:S05]  /*1aab0*/  BSYNC.RECONVERGENT B1 ;  /* 0x0000000000017941 */ /* 0x000fea0003800200 */
.L_x_72060:
        /* <DEDUP_REMOVED lines=43> */
.L_x_72058:
[----:B------:R-:W-:Y:S05]  /*1ad70*/  BSYNC.RECONVERGENT B0 ;  /* 0x0000000000007941 */ /* 0x000fea0003800200 */
.L_x_72057:
        /* <DEDUP_REMOVED lines=10> */
.L_x_72041:
        /* <DEDUP_REMOVED lines=33> */
.L_x_72065:
        /* <DEDUP_REMOVED lines=13> */
.L_x_72067:
[----:B------:R-:W-:Y:S05]  /*1b100*/  BSYNC.RECONVERGENT B1 ;  /* 0x0000000000017941 */ /* 0x000fea0003800200 */
.L_x_72066:
        /* <DEDUP_REMOVED lines=42> */
.L_x_72064:
[----:B------:R-:W-:Y:S05]  /*1b3b0*/  BSYNC.RECONVERGENT B0 ;  /* 0x0000000000007941 */ /* 0x000fea0003800200 */
.L_x_72063:
        /* <DEDUP_REMOVED lines=21> */
.L_x_72070:
        /* <DEDUP_REMOVED lines=13> */
.L_x_72072:
[----:B------:R-:W-:Y:S05]  /*1b5e0*/  BSYNC.RECONVERGENT B1 ;  /* 0x0000000000017941 */ /* 0x000fea0003800200 */
.L_x_72071:
        /* <DEDUP_REMOVED lines=43> */
.L_x_72069:
[----:B------:R-:W-:Y:S05]  /*1b8a0*/  BSYNC.RECONVERGENT B0 ;  /* 0x0000000000007941 */ /* 0x000fea0003800200 */
.L_x_72068:
        /* <DEDUP_REMOVED lines=21> */
.L_x_72075:
        /* <DEDUP_REMOVED lines=13> */
.L_x_72077:
[----:B------:R-:W-:Y:S05]  /*1bad0*/  BSYNC.RECONVERGENT B1 ;  /* 0x0000000000017941 */ /* 0x000fea0003800200 */
.L_x_72076:
        /* <DEDUP_REMOVED lines=43> */
.L_x_72074:
[----:B------:R-:W-:Y:S05]  /*1bd90*/  BSYNC.RECONVERGENT B0 ;  /* 0x0000000000007941 */ /* 0x000fea0003800200 */
.L_x_72073:
        /* <DEDUP_REMOVED lines=21> */
.L_x_72080:
        /* <DEDUP_REMOVED lines=13> */
.L_x_72082:
[----:B------:R-:W-:Y:S05]  /*1bfc0*/  BSYNC.RECONVERGENT B1 ;  /* 0x0000000000017941 */ /* 0x000fea0003800200 */
.L_x_72081:
        /* <DEDUP_REMOVED lines=43> */
.L_x_72079:
[----:B------:R-:W-:Y:S05]  /*1c280*/  BSYNC.RECONVERGENT B0 ;  /* 0x0000000000007941 */ /* 0x000fea0003800200 */
.L_x_72078:
        /* <DEDUP_REMOVED lines=9> */
.L_x_72062:
        /* <DEDUP_REMOVED lines=16> */
.L_x_72086:
        /* <DEDUP_REMOVED lines=13> */
.L_x_72088:
[----:B------:R-:W-:Y:S05]  /*1c4f0*/  BSYNC.RECONVERGENT B1 ;  /* 0x0000000000017941 */ /* 0x000fea0003800200 */
.L_x_72087:
        /* <DEDUP_REMOVED lines=42> */
.L_x_72085:
[----:B------:R-:W-:Y:S05]  /*1c7a0*/  BSYNC.RECONVERGENT B0 ;  /* 0x0000000000007941 */ /* 0x000fea0003800200 */
.L_x_72084:
        /* <DEDUP_REMOVED lines=18> */
.L_x_72091:
        /* <DEDUP_REMOVED lines=13> */
.L_x_72093:
[----:B------:R-:W-:Y:S05]  /*1c9a0*/  BSYNC.RECONVERGENT B1 ;  /* 0x0000000000017941 */ /* 0x000fea0003800200 */
.L_x_72092:
        /* <DEDUP_REMOVED lines=43> */
.L_x_72090:
[----:B------:R-:W-:Y:S05]  /*1cc60*/  BSYNC.RECONVERGENT B0 ;  /* 0x0000000000007941 */ /* 0x000fea0003800200 */
.L_x_72089:
        /* <DEDUP_REMOVED lines=18> */
.L_x_72096:
        /* <DEDUP_REMOVED lines=13> */
.L_x_72098:
[----:B------:R-:W-:Y:S05]  /*1ce60*/  BSYNC.RECONVERGENT B1 ;  /* 0x0000000000017941 */ /* 0x000fea0003800200 */
.L_x_72097:
        /* <DEDUP_REMOVED lines=43> */
.L_x_72095:
[----:B------:R-:W-:Y:S05]  /*1d120*/  BSYNC.RECONVERGENT B0 ;  /* 0x0000000000007941 */ /* 0x000fea0003800200 */
.L_x_72094:
        /* <DEDUP_REMOVED lines=18> */
.L_x_72101:
        /* <DEDUP_REMOVED lines=13> */
.L_x_72103:
[----:B------:R-:W-:Y:S05]  /*1d320*/  BSYNC.RECONVERGENT B1 ;  /* 0x0000000000017941 */ /* 0x000fea0003800200 */
.L_x_72102:
        /* <DEDUP_REMOVED lines=43> */
.L_x_72100:
[----:B------:R-:W-:Y:S05]  /*1d5e0*/  BSYNC.RECONVERGENT B0 ;  /* 0x0000000000007941 */ /* 0x000fea0003800200 */
.L_x_72099:
        /* <DEDUP_REMOVED lines=10> */
.L_x_72083:
        /* <DEDUP_REMOVED lines=33> */
.L_x_72107:
        /* <DEDUP_REMOVED lines=13> */
.L_x_72109:
[----:B------:R-:W-:Y:S05]  /*1d970*/  BSYNC.RECONVERGENT B1 ;  /* 0x0000000000017941 */ /* 0x000fea0003800200 */
.L_x_72108:
        /* <DEDUP_REMOVED lines=42> */
.L_x_72106:
[----:B------:R-:W-:Y:S05]  /*1dc20*/  BSYNC.RECONVERGENT B0 ;  /* 0x0000000000007941 */ /* 0x000fea0003800200 */
.L_x_72105:
        /* <DEDUP_REMOVED lines=21> */
.L_x_72112:
        /* <DEDUP_REMOVED lines=13> */
.L_x_72114:
[----:B------:R-:W-:Y:S05]  /*1de50*/  BSYNC.RECONVERGENT B1 ;  /* 0x0000000000017941 */ /* 0x000fea0003800200 */
.L_x_72113:
        /* <DEDUP_REMOVED lines=43> */
.L_x_72111:
[----:B------:R-:W-:Y:S05]  /*1e110*/  BSYNC.RECONVERGENT B0 ;  /* 0x0000000000007941 */ /* 0x000fea0003800200 */
.L_x_72110:
        /* <DEDUP_REMOVED lines=21> */
.L_x_72117:
        /* <DEDUP_REMOVED lines=13> */
.L_x_72119:
[----:B------:R-:W-:Y:S05]  /*1e340*/  BSYNC.RECONVERGENT B1 ;  /* 0x0000000000017941 */ /* 0x000fea0003800200 */
.L_x_72118:
        /* <DEDUP_REMOVED lines=43> */
.L_x_72116:
[----:B------:R-:W-:Y:S05]  /*1e600*/  BSYNC.RECONVERGENT B0 ;  /* 0x0000000000007941 */ /* 0x000fea0003800200 */
.L_x_72115:
        /* <DEDUP_REMOVED lines=21> */
.L_x_72122:
        /* <DEDUP_REMOVED lines=13> */
.L_x_72124:
[----:B------:R-:W-:Y:S05]  /*1e830*/  BSYNC.RECONVERGENT B1 ;  /* 0x0000000000017941 */ /* 0x000fea0003800200 */
.L_x_72123:
        /* <DEDUP_REMOVED lines=43> */
.L_x_72121:
[----:B------:R-:W-:Y:S05]  /*1eaf0*/  BSYNC.RECONVERGENT B0 ;  /* 0x0000000000007941 */ /* 0x000fea0003800200 */
.L_x_72120:
        /* <DEDUP_REMOVED lines=9> */
.L_x_72104:
        /* <DEDUP_REMOVED lines=16> */
.L_x_72128:
        /* <DEDUP_REMOVED lines=13> */
.L_x_72130:
[----:B------:R-:W-:Y:S05]  /*1ed60*/  BSYNC.RECONVERGENT B1 ;  /* 0x0000000000017941 */ /* 0x000fea0003800200 */
.L_x_72129:
        /* <DEDUP_REMOVED lines=42> */
.L_x_72127:
[----:B------:R-:W-:Y:S05]  /*1f010*/  BSYNC.RECONVERGENT B0 ;  /* 0x0000000000007941 */ /* 0x000fea0003800200 */
.L_x_72126:
[----:B------:R-:W-:Y:S01]  /*1f020*/  ISETP.NE.AND P3, PT, R104, 0x1, PT ;  /* 0x000000016800780c */ /* 0x000fe20003f65270 */
[----:B-----5:R-:W-:Y:S01]  /*1f030*/  FMUL.FTZ R107, R100, R161 ;  /* 0x000000a1646b7220 */ /* 0x020fe20000410000 */
[----:B------:R-:W-:Y:S01]  /*1f040*/  I2FP.F32.U32 R105, R105 ;  /* 0x0000006900697245 */ /* 0x000fe20000201000 */
[----:B------:R-:W-:Y:S02]  /*1f050*/  BSSY.RECONVERGENT B0, `(.L_x_72131) ;  /* 0x0000048000007945 */ /* 0x000fe40003800200 */
[----:B------:R-:W-:Y:S02]  /*1f060*/  FMUL.FTZ R100, R107, R158 ;  /* 0x0000009e6b647220 */ /* 0x000fe40000410000 */
[----:B------:R-:W-:Y:S01]  /*1f070*/  FFMA.FTZ R106, R105, R160, 1.1641532182693481445e-10 ;  /* 0x2f000000696a7423 */ /* 0x000fe200000100a0 */
[----:B------:R-:W-:-:S04]  /*1f080*/  IMAD.MOV.U32 R105, RZ, RZ, 0x2 ;  /* 0x00000002ff697424 */ /* 0x000fc800078e00ff */
        /* <DEDUP_REMOVED lines=11> */
.L_x_72133:
        /* <DEDUP_REMOVED lines=13> */
.L_x_72135:
[----:B------:R-:W-:Y:S05]  /*1f210*/  BSYNC.RECONVERGENT B1 ;  /* 0x0000000000017941 */ /* 0x000fea0003800200 */
.L_x_72134:
        /* <DEDUP_REMOVED lines=43> */
.L_x_72132:
[----:B------:R-:W-:Y:S05]  /*1f4d0*/  BSYNC.RECONVERGENT B0 ;  /* 0x0000000000007941 */ /* 0x000fea0003800200 */
.L_x_72131:
        /* <DEDUP_REMOVED lines=18> */
.L_x_72138:
        /* <DEDUP_REMOVED lines=13> */
.L_x_72140:
[----:B------:R-:W-:Y:S05]  /*1f6d0*/  BSYNC.RECONVERGENT B1 ;  /* 0x0000000000017941 */ /* 0x000fea0003800200 */
.L_x_72139:
        /* <DEDUP_REMOVED lines=43> */
.L_x_72137:
[----:B------:R-:W-:Y:S05]  /*1f990*/  BSYNC.RECONVERGENT B0 ;  /* 0x0000000000007941 */ /* 0x000fea0003800200 */
.L_x_72136:
        /* <DEDUP_REMOVED lines=18> */
.L_x_72143:
        /* <DEDUP_REMOVED lines=13> */
.L_x_72145:
[----:B------:R-:W-:Y:S05]  /*1fb90*/  BSYNC.RECONVERGENT B1 ;  /* 0x0000000000017941 */ /* 0x000fea0003800200 */
.L_x_72144:
        /* <DEDUP_REMOVED lines=43> */
.L_x_72142:
[----:B------:R-:W-:Y:S05]  /*1fe50*/  BSYNC.RECONVERGENT B0 ;  /* 0x0000000000007941 */ /* 0x000fea0003800200 */
.L_x_72141:
        /* <DEDUP_REMOVED lines=10> */
.L_x_72125:
[----:B------:R-:W-:Y:S01]  /*1ff00*/  SEL R107, RZ, 0x1000000, !P5 ;  /* 0x01000000ff6b7807 */ /* 0x000fe20006800000 */
[----:B------:R-:W-:Y:S01]  /*1ff10*/  IMAD.WIDE.U32 R110, R176, 0x4, R240 ;  /* 0x00000004b06e7825 */ /* 0x000fe200078e00f0 */
[----:B------:R-:W-:Y:S02]  /*1ff20*/  SEL R105, RZ, 0x10000, !P4 ;  /* 0x00010000ff697807 */ /* 0x000fe40006000000 */
[----:B------:R-:W-:Y:S02]  /*1ff30*/  SEL R106, RZ, 0x100, !P3 ;  /* 0x00000100ff6a7807 */ /* 0x000fe40005800000 */
[----:B------:R-:W-:Y:S02]  /*1ff40*/  SEL R104, RZ, 0x1, !P2 ;  /* 0x00000001ff687807 */ /* 0x000fe40005000000 */
[----:B------:R-:W-:Y:S01]  /*1ff50*/  IADD3 R105, PT, PT, R106, R107, R105 ;  /* 0x0000006b6a697210 */ /* 0x000fe20007ffe069 */
[----:B------:R-:W-:Y:S01]  /*1ff60*/  IMAD.WIDE.U32 R106, R176, 0x10, R242 ;  /* 0x00000010b06a7825 */ /* 0x000fe200078e00f2 */
[----:B------:R-:W-:-:S03]  /*1ff70*/  IADD3 R218, PT, PT, R6, 0x180, RZ ;  /* 0x0000018006da7810 */ /* 0x000fc60007ffe0ff */
[----:B------:R-:W-:Y:S01]  /*1ff80*/  IMAD.IADD R104, R105, 0x1, R104 ;  /* 0x0000000169687824 */ /* 0x000fe200078e0268 */
[----:B------:R-:W-:Y:S01]  /*1ff90*/  STG.E.128 desc[UR8][R106.64], R100 ;  /* 0x000000646a007986 */ /* 0x000fe2000c101d08 */
[----:B------:R-:W-:-:S03]  /*1ffa0*/  IMAD.WIDE.U32 R108, R218, 0x10, R136 ;  /* 0x00000010da6c7825 */ /* 0x000fc600078e0088 */
[----:B------:R0:W-:Y:S04]  /*1ffb0*/  STG.E desc[UR8][R110.64], R104 ;  /* 0x000000686e007986 */ /* 0x0001e8000c101908 */
        /* <DEDUP_REMOVED lines=21> */
.L_x_72149:
        /* <DEDUP_REMOVED lines=13> */
.L_x_72151:
[----:B------:R-:W-:Y:S05]  /*201e0*/  BSYNC.RECONVERGENT B1 ;  /* 0x0000000000017941 */ /* 0x000fea0003800200 */
.L_x_72150:
        /* <DEDUP_REMOVED lines=42> */
.L_x_72148:
[----:B------:R-:W-:Y:S05]  /*20490*/  BSYNC.RECONVERGENT B0 ;  /* 0x0000000000007941 */ /* 0x000fea0003800200 */
.L_x_72147:
        /* <DEDUP_REMOVED lines=21> */
.L_x_72154:
        /* <DEDUP_REMOVED lines=13> */
.L_x_72156:
[----:B------:R-:W-:Y:S05]  /*206c0*/  BSYNC.RECONVERGENT B1 ;  /* 0x0000000000017941 */ /* 0x000fea0003800200 */
.L_x_72155:
        /* <DEDUP_REMOVED lines=43> */
.L_x_72153:
[----:B------:R-:W-:Y:S05]  /*20980*/  BSYNC.RECONVERGENT B0 ;  /* 0x0000000000007941 */ /* 0x000fea0003800200 */
.L_x_72152:
[----:B------:R-:W-:Y:S01]  /*20990*/  I2FP.F32.U32 R112, R112 ;  /* 0x0000007000707245 */ /* 0x000fe20000201000 */
[----:B------:R-:W-:Y:S01]  /*209a0*/  FMUL.FTZ R105, R105, R161 ;  /* 0x000000a169697220 */ /* 0x000fe20000410000 */
        /* <DEDUP_REMOVED lines=19> */
.L_x_72159:
        /* <DEDUP_REMOVED lines=13> */
.L_x_72161:
[----:B------:R-:W-:Y:S05]  /*20bb0*/  BSYNC.RECONVERGENT B1 ;  /* 0x0000000000017941 */ /* 0x000fea0003800200 */
.L_x_72160:
        /* <DEDUP_REMOVED lines=43> */
.L_x_72158:
[----:B------:R-:W-:Y:S05]  /*20e70*/  BSYNC.RECONVERGENT B0 ;  /* 0x0000000000007941 */ /* 0x000fea0003800200 */
.L_x_72157:
        /* <DEDUP_REMOVED lines=21> */
.L_x_72164:
        /* <DEDUP_REMOVED lines=13> */
.L_x_72166:
[----:B------:R-:W-:Y:S05]  /*210a0*/  BSYNC.RECONVERGENT B1 ;  /* 0x0000000000017941 */ /* 0x000fea0003800200 */
.L_x_72165:
        /* <DEDUP_REMOVED lines=43> */
.L_x_72163:
[----:B------:R-:W-:Y:S05]  /*21360*/  BSYNC.RECONVERGENT B0 ;  /* 0x0000000000007941 */ /* 0x000fea0003800200 */
.L_x_72162:
        /* <DEDUP_REMOVED lines=9> */
.L_x_72146:
        /* <DEDUP_REMOVED lines=16> */
.L_x_72170:
        /* <DEDUP_REMOVED lines=13> */
.L_x_72172:
[----:B------:R-:W-:Y:S05]  /*215d0*/  BSYNC.RECONVERGENT B1 ;  /* 0x0000000000017941 */ /* 0x000fea0003800200 */
.L_x_72171:
        /* <DEDUP_REMOVED lines=42> */
.L_x_72169:
[----:B------:R-:W-:Y:S05]  /*21880*/  BSYNC.RECONVERGENT B0 ;  /* 0x0000000000007941 */ /* 0x000fea0003800200 */
.L_x_72168:
[----:B------:R-:W-:Y:S01]  /*21890*/  ISETP.NE.AND P3, PT, R108, 0x1, PT ;  /* 0x000000016c00780c */ /* 0x000fe20003f65270 */
[----:B-----5:R-:W-:Y:S01]  /*218a0*/  FMUL.FTZ R104, R104, R161 ;  /* 0x000000a168687220 */ /* 0x020fe20000410000 */
[----:B------:R-:W-:Y:S01]  /*218b0*/  I2FP.F32.U32 R109, R109 ;  /* 0x0000006d006d7245 */ /* 0x000fe20000201000 */
[----:B------:R-:W-:Y:S01]  /*218c0*/  BSSY.RECONVERGENT B0, `(.L_x_72173) ;  /* 0x0000048000007945 */ /* 0x000fe20003800200 */
[----:B------:R-:W-:Y:S01]  /*218d0*/  MOV R110, R8 ;  /* 0x00000008006e7202 */ /* 0x000fe20000000f00 */
[----:B------:R-:W-:Y:S02]  /*218e0*/  FMUL.FTZ R104, R104, R158 ;  /* 0x0000009e68687220 */ /* 0x000fe40000410000 */
[----:B------:R-:W-:-:S05]  /*218f0*/  FFMA.FTZ R109, R109, R160, 1.1641532182693481445e-10 ;  /* 0x2f0000006d6d7423 */ /* 0x000fca00000100a0 */
        /* <DEDUP_REMOVED lines=11> */
.L_x_72175:
        /* <DEDUP_REMOVED lines=13> */
.L_x_72177:
[----:B------:R-:W-:Y:S05]  /*21a80*/  BSYNC.RECONVERGENT B1 ;  /* 0x0000000000017941 */ /* 0x000fea0003800200 */
.L_x_72176:
        /* <DEDUP_REMOVED lines=41> */
[----:B------:R-:W-:Y:S02]  /*21d20*/  LOP3.LUT R12, R24, R108, R113, 0x96, !PT ;  /* 0x0000006c180c7212 */ /* 0x000fe400078e9671 */
[----:B------:R-:W-:-:S07]  /*21d30*/  MOV R116, R112 ;  /* 0x0000007000747202 */ /* 0x000fce0000000f00 */
.L_x_72174:
[----:B------:R-:W-:Y:S05]  /*21d40*/  BSYNC.RECONVERGENT B0 ;  /* 0x0000000000007941 */ /* 0x000fea0003800200 */
.L_x_72173:
        /* <DEDUP_REMOVED lines=18> */
.L_x_72180:
        /* <DEDUP_REMOVED lines=13> */
.L_x_72182:
[----:B------:R-:W-:Y:S05]  /*21f40*/  BSYNC.RECONVERGENT B1 ;  /* 0x0000000000017941 */ /* 0x000fea0003800200 */
.L_x_72181:
        /* <DEDUP_REMOVED lines=43> */
.L_x_72179:
[----:B------:R-:W-:Y:S05]  /*22200*/  BSYNC.RECONVERGENT B0 ;  /* 0x0000000000007941 */ /* 0x000fea0003800200 */
.L_x_72178:
[----:B------:R-:W-:Y:S01]  /*22210*/  ISETP.NE.AND P5, PT, R108, 0x1, PT ;  /* 0x000000016c00780c */ /* 0x000fe20003fa5270 */
[----:B------:R-:W-:Y:S01]  /*22220*/  FMUL.FTZ R106, R106, R161 ;  /* 0x000000a16a6a7220 */ /* 0x000fe20000410000 */
[----:B------:R-:W-:Y:S01]  /*22230*/  I2FP.F32.U32 R109, R110 ;  /* 0x0000006e006d7245 */ /* 0x000fe20000201000 */
[----:B------:R-:W-:Y:S01]  /*22240*/  BSSY.RECONVERGENT B0, `(.L_x_72183) ;  /* 0x0000048000007945 */ /* 0x000fe20003800200 */
[----:B------:R-:W-:Y:S02]  /*22250*/  IMAD.MOV.U32 R117, RZ, RZ, 0x2 ;  /* 0x00000002ff757424 */ /* 0x000fe400078e00ff */
[----:B------:R-:W-:Y:S01]  /*22260*/  FMUL.FTZ R106, R106, R158 ;  /* 0x0000009e6a6a7220 */ /* 0x000fe20000410000 */
[----:B------:R-:W-:-:S05]  /*22270*/  FFMA.FTZ R109, R109, R160, 1.1641532182693481445e-10 ;  /* 0x2f0000006d6d7423 */ /* 0x000fca00000100a0 */
        /* <DEDUP_REMOVED lines=11> */
.L_x_72185:
        /* <DEDUP_REMOVED lines=13> */
.L_x_72187:
[----:B------:R-:W-:Y:S05]  /*22400*/  BSYNC.RECONVERGENT B1 ;  /* 0x0000000000017941 */ /* 0x000fea0003800200 */
.L_x_72186:
        /* <DEDUP_REMOVED lines=43> */
.L_x_72184:
[----:B------:R-:W-:Y:S05]  /*226c0*/  BSYNC.RECONVERGENT B0 ;  /* 0x0000000000007941 */ /* 0x000fea0003800200 */
.L_x_72183:
        /* <DEDUP_REMOVED lines=10> */
.L_x_72167:
[----:B------:R-:W-:Y:S01]  /*22770*/  SEL R111, RZ, 0x1000000, !P5 ;  /* 0x01000000ff6f7807 */ /* 0x000fe20006800000 */
[C---:B------:R-:W-:Y:S01]  /*22780*/  IMAD.WIDE.U32 R114, R218.reuse, 0x4, R240 ;  /* 0x00000004da727825 */ /* 0x040fe200078e00f0 */
        /* <DEDUP_REMOVED lines=31> */
.L_x_72191:
        /* <DEDUP_REMOVED lines=13> */
.L_x_72193:
[----:B------:R-:W-:Y:S05]  /*22a50*/  BSYNC.RECONVERGENT B1 ;  /* 0x0000000000017941 */ /* 0x000fea0003800200 */
.L_x_72192:
        /* <DEDUP_REMOVED lines=42> */
.L_x_72190:
[----:B------:R-:W-:Y:S05]  /*22d00*/  BSYNC.RECONVERGENT B0 ;  /* 0x0000000000007941 */ /* 0x000fea0003800200 */
.L_x_72189:
        /* <DEDUP_REMOVED lines=21> */
.L_x_72196:
        /* <DEDUP_REMOVED lines=13> */
.L_x_72198:
[----:B------:R-:W-:Y:S05]  /*22f30*/  BSYNC.RECONVERGENT B1 ;  /* 0x0000000000017941 */ /* 0x000fea0003800200 */
.L_x_72197:
        /* <DEDUP_REMOVED lines=43> */
.L_x_72195:
[----:B------:R-:W-:Y:S05]  /*231f0*/  BSYNC.RECONVERGENT B0 ;  /* 0x0000000000007941 */ /* 0x000fea0003800200 */
.L_x_72194:
        /* <DEDUP_REMOVED lines=21> */
.L_x_72201:
        /* <DEDUP_REMOVED lines=13> */
.L_x_72203:
[----:B------:R-:W-:Y:S05]  /*23420*/  BSYNC.RECONVERGENT B1 ;  /* 0x0000000000017941 */ /* 0x000fea0003800200 */
.L_x_72202:
        /* <DEDUP_REMOVED lines=43> */
.L_x_72200:
[----:B------:R-:W-:Y:S05]  /*236e0*/  BSYNC.RECONVERGENT B0 ;  /* 0x0000000000007941 */ /* 0x000fea0003800200 */
.L_x_72199:
        /* <DEDUP_REMOVED lines=21> */
.L_x_72206:
        /* <DEDUP_REMOVED lines=13> */
.L_x_72208:
[----:B------:R-:W-:Y:S05]  /*23910*/  BSYNC.RECONVERGENT B1 ;  /* 0x0000000000017941 */ /* 0x000fea0003800200 */
.L_x_72207:
        /* <DEDUP_REMOVED lines=43> */
.L_x_72205:
[----:B------:R-:W-:Y:S05]  /*23bd0*/  BSYNC.RECONVERGENT B0 ;  /* 0x0000000000007941 */ /* 0x000fea0003800200 */
.L_x_72204:
        /* <DEDUP_REMOVED lines=9> */
.L_x_72188:
        /* <DEDUP_REMOVED lines=16> */
.L_x_72212:
        /* <DEDUP_REMOVED lines=13> */
.L_x_72214:
[----:B------:R-:W-:Y:S05]  /*23e40*/  BSYNC.RECONVERGENT B1 ;  /* 0x0000000000017941 */ /* 0x000fea0003800200 */
.L_x_72213:
        /* <DEDUP_REMOVED lines=43> */
.L_x_72211:
[----:B------:R-:W-:Y:S05]  /*24100*/  BSYNC.RECONVERGENT B0 ;  /* 0x0000000000007941 */ /* 0x000fea0003800200 */
.L_x_72210:
[----:B------:R-:W-:Y:S01]  /*24110*/  ISETP.NE.AND P3, PT, R112, 0x1, PT ;  /* 0x000000017000780c */ /* 0x000fe20003f65270 */
[----:B-----5:R-:W-:Y:S01]  /*24120*/  FMUL.FTZ R108, R108, R161 ;  /* 0x000000a16c6c7220 */ /* 0x020fe20000410000 */
        /* <DEDUP_REMOVED lines=16> */
.L_x_72217:
        /* <DEDUP_REMOVED lines=13> */
.L_x_72219:
[----:B------:R-:W-:Y:S05]  /*24300*/  BSYNC.RECONVERGENT B1 ;  /* 0x0000000000017941 */ /* 0x000fea0003800200 */
.L_x_72218:
        /* <DEDUP_REMOVED lines=43> */
.L_x_72216:
[----:B------:R-:W-:Y:S05]  /*245c0*/  BSYNC.RECONVERGENT B0 ;  /* 0x0000000000007941 */ /* 0x000fea0003800200 */
.L_x_72215:
[----:B------:R-:W-:Y:S01]  /*245d0*/  ISETP.NE.AND P4, PT, R113, 0x1, PT ;  /* 0x000000017100780c */ /* 0x000fe20003f85270 */
[----:B------:R-:W-:Y:S01]  /*245e0*/  FMUL.FTZ R109, R109, R161 ;  /* 0x000000a16d6d7220 */ /* 0x000fe20000410000 */
        /* <DEDUP_REMOVED lines=16> */
.L_x_72222:
        /* <DEDUP_REMOVED lines=13> */
.L_x_72224:
[----:B------:R-:W-:Y:S05]  /*247c0*/  BSYNC.RECONVERGENT B1 ;  /* 0x0000000000017941 */ /* 0x000fea0003800200 */
.L_x_72223:
        /* <DEDUP_REMOVED lines=41> */
[----:B------:R-:W-:Y:S01]  /*24a60*/  IMAD.MOV.U32 R112, RZ, RZ, RZ ;  /* 0x000000ffff707224 */ /* 0x000fe200078e00ff */
[----:B------:R-:W-:-:S07]  /*24a70*/  MOV R120, R116 ;  /* 0x0000007400787202 */ /* 0x000fce0000000f00 */
.L_x_72221:
[----:B------:R-:W-:Y:S05]  /*24a80*/  BSYNC.RECONVERGENT B0 ;  /* 0x0000000000007941 */ /* 0x000fea0003800200 */
.L_x_72220:
[----:B------:R-:W-:Y:S01]  /*24a90*/  ISETP.NE.AND P5, PT, R112, 0x1, PT ;  /* 0x000000017000780c */ /* 0x000fe20003fa5270 */
[----:B------:R-:W-:Y:S01]  /*24aa0*/  FMUL.FTZ R110, R110, R161 ;  /* 0x000000a16e6e7220 */ /* 0x000fe20000410000 */
[----:B------:R-:W-:Y:S01]  /*24ab0*/  I2FP.F32.U32 R113, R114 ;  /* 0x0000007200717245 */ /* 0x000fe20000201000 */
[----:B------:R-:W-:Y:S01]  /*24ac0*/  BSSY.RECONVERGENT B0, `(.L_x_72225) ;  /* 0x0000048000007945 */ /* 0x000fe20003800200 */
[----:B------:R-:W-:Y:S02]  /*24ad0*/  HFMA2 R121, -RZ, RZ, 0, 1.1920928955078125e-07 ;  /* 0x00000002ff797431 */ /* 0x000fe400000001ff */
[----:B------:R-:W-:Y:S01]  /*24ae0*/  FMUL.FTZ R110, R110, R158 ;  /* 0x0000009e6e6e7220 */ /* 0x000fe20000410000 */
[----:B------:R-:W-:-:S05]  /*24af0*/  FFMA.FTZ R113, R113, R160, 1.1641532182693481445e-10 ;  /* 0x2f00000071717423 */ /* 0x000fca00000100a0 */
        /* <DEDUP_REMOVED lines=11> */
.L_x_72227:
        /* <DEDUP_REMOVED lines=13> */
.L_x_72229:
[----:B------:R-:W-:Y:S05]  /*24c80*/  BSYNC.RECONVERGENT B1 ;  /* 0x0000000000017941 */ /* 0x000fea0003800200 */
.L_x_72228:
        /* <DEDUP_REMOVED lines=43> */
.L_x_72226:
[----:B------:R-:W-:Y:S05]  /*24f40*/  BSYNC.RECONVERGENT B0 ;  /* 0x0000000000007941 */ /* 0x000fea0003800200 */
.L_x_72225:
        /* <DEDUP_REMOVED lines=10> */
.L_x_72209:
[----:B------:R-:W-:Y:S01]  /*24ff0*/  SEL R115, RZ, 0x1000000, !P5 ;  /* 0x01000000ff737807 */ /* 0x000fe20006800000 */
[----:B------:R-:W-:Y:S01]  /*25000*/  VIADD R220, R6, 0x1c0 ;  /* 0x000001c006dc7836 */ /* 0x000fe20000000000 */
[----:B------:R-:W-:Y:S01]  /*25010*/  SEL R114, RZ, 0x10000, !P4 ;  /* 0x00010000ff727807 */ /* 0x000fe20006000000 */
[----:B------:R-:W-:Y:S01]  /*25020*/  IMAD.WIDE.U32 R118, R219, 0x4, R240 ;  /* 0x00000004db767825 */ /* 0x000fe200078e00f0 */
[----:B------:R-:W-:Y:S02]  /*25030*/  SEL R113, RZ, 0x100, !P3 ;  /* 0x00000100ff717807 */ /* 0x000fe40005800000 */
[----:B------:R-:W-:Y:S01]  /*25040*/  SEL R112, RZ, 0x1, !P2 ;  /* 0x00000001ff707807 */ /* 0x000fe20005000000 */
[----:B------:R-:W-:Y:S01]  /*25050*/  IMAD.WIDE.U32 R116, R220, 0x10, R136 ;  /* 0x00000010dc747825 */ /* 0x000fe200078e0088 */
[----:B------:R-:W-:-:S03]  /*25060*/  IADD3 R113, PT, PT, R113, R115, R114 ;  /* 0x0000007371717210 */ /* 0x000fc60007ffe072 */
[----:B------:R-:W-:Y:S01]  /*25070*/  IMAD.WIDE.U32 R114, R219, 0x10, R242 ;  /* 0x00000010db727825 */ /* 0x000fe200078e00f2 */
[----:B------:R-:W-:-:S04]  /*25080*/  IADD3 R112, PT, PT, R113, R112, RZ ;  /* 0x0000007071707210 */ /* 0x000fc80007ffe0ff */
[----:B------:R-:W-:Y:S04]  /*25090*/  STG.E.128 desc[UR8][R114.64], R108 ;  /* 0x0000006c72007986 */ /* 0x000fe8000c101d08 */
        /* <DEDUP_REMOVED lines=22> */
.L_x_72233:
        /* <DEDUP_REMOVED lines=13> */
.L_x_72235:
[----:B------:R-:W-:Y:S05]  /*252d0*/  BSYNC.RECONVERGENT B1 ;  /* 0x0000000000017941 */ /* 0x000fea0003800200 */
.L_x_72234:
        /* <DEDUP_REMOVED lines=42> */
.L_x_72232:
[----:B------:R-:W-:Y:S05]  /*25580*/  BSYNC.RECONVERGENT B0 ;  /* 0x0000000000007941 */ /* 0x000fea0003800200 */
.L_x_72231:
        /* <DEDUP_REMOVED lines=21> */
.L_x_72238:
        /* <DEDUP_REMOVED lines=13> */
.L_x_72240:
[----:B------:R-:W-:Y:S05]  /*257b0*/  BSYNC.RECONVERGENT B1 ;  /* 0x0000000000017941 */ /* 0x000fea0003800200 */
.L_x_72239:
        /* <DEDUP_REMOVED lines=43> */
.L_x_72237:
[----:B------:R-:W-:Y:S05]  /*25a70*/  BSYNC.RECONVERGENT B0 ;  /* 0x0000000000007941 */ /* 0x000fea0003800200 */
.L_x_72236:
[----:B------:R-:W-:Y:S01]  /*25a80*/  I2FP.F32.U32 R120, R120 ;  /* 0x0000007800787245 */ /* 0x000fe20000201000 */
[----:B------:R-:W-:Y:S01]  /*25a90*/  FMUL.FTZ R113, R113, R161 ;  /* 0x000000a171717220 */ /* 0x000fe20000410000 */
        /* <DEDUP_REMOVED lines=19> */
.L_x_72243:
        /* <DEDUP_REMOVED lines=13> */
.L_x_72245:
[----:B------:R-:W-:Y:S05]  /*25ca0*/  BSYNC.RECONVERGENT B1 ;  /* 0x0000000000017941 */ /* 0x000fea0003800200 */
.L_x_72244:
        /* <DEDUP_REMOVED lines=43> */
.L_x_72242:
[----:B------:R-:W-:Y:S05]  /*25f60*/  BSYNC.RECONVERGENT B0 ;  /* 0x0000000000007941 */ /* 0x000fea0003800200 */
.L_x_72241:
        /* <DEDUP_REMOVED lines=21> */
.L_x_72248:
        /* <DEDUP_REMOVED lines=13> */
.L_x_72250:
[----:B------:R-:W-:Y:S05]  /*26190*/  BSYNC.RECONVERGENT B1 ;  /* 0x0000000000017941 */ /* 0x000fea0003800200 */
.L_x_72249:
        /* <DEDUP_REMOVED lines=43> */
.L_x_72247:
[----:B------:R-:W-:Y:S05]  /*26450*/  BSYNC.RECONVERGENT B0 ;  /* 0x0000000000007941 */ /* 0x000fea0003800200 */
.L_x_72246:
        /* <DEDUP_REMOVED lines=9> */
.L_x_72230:
        /* <DEDUP_REMOVED lines=16> */
.L_x_72254:
        /* <DEDUP_REMOVED lines=13> */
.L_x_72256:
[----:B------:R-:W-:Y:S05]  /*266c0*/  BSYNC.RECONVERGENT B1 ;  /* 0x0000000000017941 */ /* 0x000fea0003800200 */
.L_x_72255:
        /* <DEDUP_REMOVED lines=43> */
.L_x_72253:
[----:B------:R-:W-:Y:S05]  /*26980*/  BSYNC.RECONVERGENT B0 ;  /* 0x0000000000007941 */ /* 0x000fea0003800200 */
.L_x_72252:
        /* <DEDUP_REMOVED lines=18> */
.L_x_72259:
        /* <DEDUP_REMOVED lines=13> */
.L_x_72261:
[----:B------:R-:W-:Y:S05]  /*26b80*/  BSYNC.RECONVERGENT B1 ;  /* 0x0000000000017941 */ /* 0x000fea0003800200 */
.L_x_72260:
        /* <DEDUP_REMOVED lines=43> */
.L_x_72258:
[----:B------:R-:W-:Y:S05]  /*26e40*/  BSYNC.RECONVERGENT B0 ;  /* 0x0000000000007941 */ /* 0x000fea0003800200 */
.L_x_72257:
        /* <DEDUP_REMOVED lines=18> */
.L_x_72264:
        /* <DEDUP_REMOVED lines=13> */
.L_x_72266:
[----:B------:R-:W-:Y:S05]  /*27040*/  BSYNC.RECONVERGENT B1 ;  /* 0x0000000000017941 */ /* 0x000fea0003800200 */
.L_x_72265:
        /* <DEDUP_REMOVED lines=43> */
.L_x_72263:
[----:B------:R-:W-:Y:S05]  /*27300*/  BSYNC.RECONVERGENT B0 ;  /* 0x0000000000007941 */ /* 0x000fea0003800200 */
.L_x_72262:
        /* <DEDUP_REMOVED lines=18> */
.L_x_72269:
        /* <DEDUP_REMOVED lines=13> */
.L_x_72271:
[----:B------:R-:W-:Y:S05]  /*27500*/  BSYNC.RECONVERGENT B1 ;  /* 0x0000000000017941 */ /* 0x000fea0003800200 */
.L_x_72270:
        /* <DEDUP_REMOVED lines=43> */
.L_x_72268:
[----:B------:R-:W-:Y:S05]  /*277c0*/  BSYNC.RECONVERGENT B0 ;  /* 0x0000000000007941 */ /* 0x000fea0003800200 */
.L_x_72267:
        /* <DEDUP_REMOVED lines=10> */
.L_x_72251:
        /* <DEDUP_REMOVED lines=33> */
.L_x_72275:
        /* <DEDUP_REMOVED lines=13> */
.L_x_72277:
[----:B------:R-:W-:Y:S05]  /*27b50*/  BSYNC.RECONVERGENT B1 ;  /* 0x0000000000017941 */ /* 0x000fea0003800200 */
.L_x_72276:
        /* <DEDUP_REMOVED lines=43> */
.L_x_72274:
[----:B------:R-:W-:Y:S05]  /*27e10*/  BSYNC.RECONVERGENT B0 ;  /* 0x0000000000007941 */ /* 0x000fea0003800200 */
.L_x_72273:
        /* <DEDUP_REMOVED lines=21> */
.L_x_72280:
        /* <DEDUP_REMOVED lines=13> */
.L_x_72282:
[----:B------:R-:W-:Y:S05]  /*28040*/  BSYNC.RECONVERGENT B1 ;  /* 0x0000000000017941 */ /* 0x000fea0003800200 */
.L_x_72281:
        /* <DEDUP_REMOVED lines=43> */
.L_x_72279:
[----:B------:R-:W-:Y:S05]  /*28300*/  BSYNC.RECONVERGENT B0 ;  /* 0x0000000000007941 */ /* 0x000fea0003800200 */
.L_x_72278:
        /* <DEDUP_REMOVED lines=21> */
.L_x_72285:
        /* <DEDUP_REMOVED lines=13> */
.L_x_72287:
[----:B------:R-:W-:Y:S05]  /*28530*/  BSYNC.RECONVERGENT B1 ;  /* 0x0000000000017941 */ /* 0x000fea0003800200 */
.L_x_72286:
        /* <DEDUP_REMOVED lines=43> */
.L_x_72284:
[----:B------:R-:W-:Y:S05]  /*287f0*/  BSYNC.RECONVERGENT B0 ;  /* 0x0000000000007941 */ /* 0x000fea0003800200 */
.L_x_72283:
        /* <DEDUP_REMOVED lines=21> */
.L_x_72290:
        /* <DEDUP_REMOVED lines=13> */
.L_x_72292:
[----:B------:R-:W-:Y:S05]  /*28a20*/  BSYNC.RECONVERGENT B1 ;  /* 0x0000000000017941 */ /* 0x000fea0003800200 */
.L_x_72291:
        /* <DEDUP_REMOVED lines=43> */
.L_x_72289:
[----:B------:R-:W-:Y:S05]  /*28ce0*/  BSYNC.RECONVERGENT B0 ;  /* 0x0000000000007941 */ /* 0x000fea0003800200 */
.L_x_72288:
        /* <DEDUP_REMOVED lines=9> */
.L_x_72272:
        /* <DEDUP_REMOVED lines=16> */
.L_x_72296:
        /* <DEDUP_REMOVED lines=13> */
.L_x_72298:
[----:B------:R-:W-:Y:S05]  /*28f50*/  BSYNC.RECONVERGENT B1 ;  /* 0x0000000000017941 */ /* 0x000fea0003800200 */
.L_x_72297:
        /* <DEDUP_REMOVED lines=43> */
.L_x_72295:
[----:B------:R-:W-:Y:S05]  /*29210*/  BSYNC.RECONVERGENT B0 ;  /* 0x0000000000007941 */ /* 0x000fea0003800200 */
.L_x_72294:
        /* <DEDUP_REMOVED lines=18> */
.L_x_72301:
        /* <DEDUP_REMOVED lines=13> */
.L_x_72303:
[----:B------:R-:W-:Y:S05]  /*29410*/  BSYNC.RECONVERGENT B1 ;  /* 0x0000000000017941 */ /* 0x000fea0003800200 */
.L_x_72302:
        /* <DEDUP_REMOVED lines=43> */
.L_x_72300:
[----:B------:R-:W-:Y:S05]  /*296d0*/  BSYNC.RECONVERGENT B0 ;  /* 0x0000000000007941 */ /* 0x000fea0003800200 */
.L_x_72299:
        /* <DEDUP_REMOVED lines=18> */
.L_x_72306:
        /* <DEDUP_REMOVED lines=13> */
.L_x_72308:
[----:B------:R-:W-:Y:S05]  /*298d0*/  BSYNC.RECONVERGENT B1 ;  /* 0x0000000000017941 */ /* 0x000fea0003800200 */
.L_x_72307:
        /* <DEDUP_REMOVED lines=43> */
.L_x_72305:
[----:B------:R-:W-:Y:S05]  /*29b90*/  BSYNC.RECONVERGENT B0 ;  /* 0x0000000000007941 */ /* 0x000fea0003800200 */
.L_x_72304:
        /* <DEDUP_REMOVED lines=18> */
.L_x_72311:
        /* <DEDUP_REMOVED lines=13> */
.L_x_72313:
[----:B------:R-:W-:Y:S05]  /*29d90*/  BSYNC.RECONVERGENT B1 ;  /* 0x0000000000017941 */ /* 0x000fea0003800200 */
.L_x_72312:
        /* <DEDUP_REMOVED lines=43> */
.L_x_72310:
[----:B------:R-:W-:Y:S05]  /*2a050*/  BSYNC.RECONVERGENT B0 ;  /* 0x0000000000007941 */ /* 0x000fea0003800200 */
.L_x_72309:
        /* <DEDUP_REMOVED lines=10> */
.L_x_72293:
        /* <DEDUP_REMOVED lines=33> */
.L_x_72317:
        /* <DEDUP_REMOVED lines=13> */
.L_x_72319:
[----:B------:R-:W-:Y:S05]  /*2a3e0*/  BSYNC.RECONVERGENT B1 ;  /* 0x0000000000017941 */ /* 0x000fea0003800200 */
.L_x_72318:
        /* <DEDUP_REMOVED lines=42> */
.L_x_72316:
[----:B------:R-:W-:Y:S05]  /*2a690*/  BSYNC.RECONVERGENT B0 ;  /* 0x0000000000007941 */ /* 0x000fea0003800200 */
.L_x_72315:
        /* <DEDUP_REMOVED lines=21> */
.L_x_72322:
        /* <DEDUP_REMOVED lines=13> */
.L_x_72324:
[----:B------:R-:W-:Y:S05]  /*2a8c0*/  BSYNC.RECONVERGENT B1 ;  /* 0x0000000000017941 */ /* 0x000fea0003800200 */
.L_x_72323:
        /* <DEDUP_REMOVED lines=43> */
.L_x_72321:
[----:B------:R-:W-:Y:S05]  /*2ab80*/  BSYNC.RECONVERGENT B0 ;  /* 0x0000000000007941 */ /* 0x000fea0003800200 */
.L_x_72320:
        /* <DEDUP_REMOVED lines=21> */
.L_x_72327:
        /* <DEDUP_REMOVED lines=13> */
.L_x_72329:
[----:B------:R-:W-:Y:S05]  /*2adb0*/  BSYNC.RECONVERGENT B1 ;  /* 0x0000000000017941 */ /* 0x000fea0003800200 */
.L_x_72328:
        /* <DEDUP_REMOVED lines=43> */
.L_x_72326:
[----:B------:R-:W-:Y:S05]  /*2b070*/  BSYNC.RECONVERGENT B0 ;  /* 0x0000000000007941 */ /* 0x000fea0003800200 */
.L_x_72325:
        /* <DEDUP_REMOVED lines=21> */
.L_x_72332:
        /* <DEDUP_REMOVED lines=13> */
.L_x_72334:
[----:B------:R-:W-:Y:S05]  /*2b2a0*/  BSYNC.RECONVERGENT B1 ;  /* 0x0000000000017941 */ /* 0x000fea0003800200 */
.L_x_72333:
        /* <DEDUP_REMOVED lines=43> */
.L_x_72331:
[----:B------:R-:W-:Y:S05]  /*2b560*/  BSYNC.RECONVERGENT B0 ;  /* 0x0000000000007941 */ /* 0x000fea0003800200 */
.L_x_72330:
        /* <DEDUP_REMOVED lines=9> */
.L_x_72314:
        /* <DEDUP_REMOVED lines=16> */
.L_x_72338:
        /* <DEDUP_REMOVED lines=13> */
.L_x_72340:
[----:B------:R-:W-:Y:S05]  /*2b7d0*/  BSYNC.RECONVERGENT B1 ;  /* 0x0000000000017941 */ /* 0x000fea0003800200 */
.L_x_72339:
        /* <DEDUP_REMOVED lines=43> */
.L_x_72337:
[----:B------:R-:W-:Y:S05]  /*2ba90*/  BSYNC.RECONVERGENT B0 ;  /* 0x0000000000007941 */ /* 0x000fea0003800200 */
.L_x_72336:
        /* <DEDUP_REMOVED lines=18> */
.L_x_72343:
        /* <DEDUP_REMOVED lines=13> */
.L_x_72345:
[----:B------:R-:W-:Y:S05]  /*2bc90*/  BSYNC.RECONVERGENT B1 ;  /* 0x0000000000017941 */ /* 0x000fea0003800200 */
.L_x_72344:
        /* <DEDUP_REMOVED lines=43> */
.L_x_72342:
[----:B------:R-:W-:Y:S05]  /*2bf50*/  BSYNC.RECONVERGENT B0 ;  /* 0x0000000000007941 */ /* 0x000fea0003800200 */
.L_x_72341:
        /* <DEDUP_REMOVED lines=18> */
.L_x_72348:
        /* <DEDUP_REMOVED lines=13> */
.L_x_72350:
[----:B------:R-:W-:Y:S05]  /*2c150*/  BSYNC.RECONVERGENT B1 ;  /* 0x0000000000017941 */ /* 0x000fea0003800200 */
.L_x_72349:
        /* <DEDUP_REMOVED lines=43> */
.L_x_72347:
[----:B------:R-:W-:Y:S05]  /*2c410*/  BSYNC.RECONVERGENT B0 ;  /* 0x0000000000007941 */ /* 0x000fea0003800200 */
.L_x_72346:
        /* <DEDUP_REMOVED lines=18> */
.L_x_72353:
        /* <DEDUP_REMOVED lines=13> */
.L_x_72355:
[----:B------:R-:W-:Y:S05]  /*2c610*/  BSYNC.RECONVERGENT B1 ;  /* 0x0000000000017941 */ /* 0x000fea0003800200 */
.L_x_72354:
        /* <DEDUP_REMOVED lines=43> */
.L_x_72352:
[----:B------:R-:W-:Y:S05]  /*2c8d0*/  BSYNC.RECONVERGENT B0 ;  /* 0x0000000000007941 */ /* 0x000fea0003800200 */
.L_x_72351:
        /* <DEDUP_REMOVED lines=10> */
.L_x_72335:
        /* <DEDUP_REMOVED lines=33> */
.L_x_72359:
        /* <DEDUP_REMOVED lines=13> */
.L_x_72361:
[----:B------:R-:W-:Y:S05]  /*2cc60*/  BSYNC.RECONVERGENT B1 ;  /* 0x0000000000017941 */ /* 0x000fea0003800200 */
.L_x_72360:
        /* <DEDUP_REMOVED lines=39> */
[----:B------:R-:W-:-:S05]  /*2cee0*/  IMAD.WIDE.U32 R138, R12, -0x2daee0ad, RZ ;  /* 0xd2511f530c8a7825 */ /* 0x000fca00078e00ff */
[----:B------:R-:W-:Y:S01]  /*2cef0*/  LOP3.LUT R12, R24, R134, R139, 0x96, !PT ;  /* 0x00000086180c7212 */ /* 0x000fe200078e968b */
[----:B------:R-:W-:-:S07]  /*2cf00*/  IMAD.MOV.U32 R134, RZ, RZ, RZ ;  /* 0x000000ffff867224 */ /* 0x000fce00078e00ff */
.L_x_72358:
[----:B------:R-:W-:Y:S05]  /*2cf10*/  BSYNC.RECONVERGENT B0 ;  /* 0x0000000000007941 */ /* 0x000fea0003800200 */
.L_x_72357:
        /* <DEDUP_REMOVED lines=21> */
.L_x_72364:
        /* <DEDUP_REMOVED lines=13> */
.L_x_72366:
[----:B------:R-:W-:Y:S05]  /*2d140*/  BSYNC.RECONVERGENT B1 ;  /* 0x0000000000017941 */ /* 0x000fea0003800200 */
.L_x_72365:
        /* <DEDUP_REMOVED lines=43> */
.L_x_72363:
[----:B------:R-:W-:Y:S05]  /*2d400*/  BSYNC.RECONVERGENT B0 ;  /* 0x0000000000007941 */ /* 0x000fea0003800200 */
.L_x_72362:
        /* <DEDUP_REMOVED lines=21> */
.L_x_72369:
        /* <DEDUP_REMOVED lines=13> */
.L_x_72371:
[----:B------:R-:W-:Y:S05]  /*2d630*/  BSYNC.RECONVERGENT B1 ;  /* 0x0000000000017941 */ /* 0x000fea0003800200 */
.L_x_72370:
        /* <DEDUP_REMOVED lines=43> */
.L_x_72368:
[----:B------:R-:W-:Y:S05]  /*2d8f0*/  BSYNC.RECONVERGENT B0 ;  /* 0x0000000000007941 */ /* 0x000fea0003800200 */
.L_x_72367:
        /* <DEDUP_REMOVED lines=21> */
.L_x_72374:
        /* <DEDUP_REMOVED lines=13> */
.L_x_72376:
[----:B------:R-:W-:Y:S05]  /*2db20*/  BSYNC.RECONVERGENT B1 ;  /* 0x0000000000017941 */ /* 0x000fea0003800200 */
.L_x_72375:
        /* <DEDUP_REMOVED lines=43> */
.L_x_72373:
[----:B------:R-:W-:Y:S05]  /*2dde0*/  BSYNC.RECONVERGENT B0 ;  /* 0x0000000000007941 */ /* 0x000fea0003800200 */
.L_x_72372:
        /* <DEDUP_REMOVED lines=9> */
.L_x_72356:
        /* <DEDUP_REMOVED lines=16> */
.L_x_72380:
        /* <DEDUP_REMOVED lines=13> */
.L_x_72382:
[----:B------:R-:W-:Y:S05]  /*2e050*/  BSYNC.RECONVERGENT B1 ;  /* 0x0000000000017941 */ /* 0x000fea0003800200 */
.L_x_72381:
        /* <DEDUP_REMOVED lines=43> */
.L_x_72379:
[----:B------:R-:W-:Y:S05]  /*2e310*/  BSYNC.RECONVERGENT B0 ;  /* 0x0000000000007941 */ /* 0x000fea0003800200 */
.L_x_72378:
        /* <DEDUP_REMOVED lines=18> */
.L_x_72385:
        /* <DEDUP_REMOVED lines=13> */
.L_x_72387:
[----:B------:R-:W-:Y:S05]  /*2e510*/  BSYNC.RECONVERGENT B1 ;  /* 0x0000000000017941 */ /* 0x000fea0003800200 */
.L_x_72386:
        /* <DEDUP_REMOVED lines=43> */
.L_x_72384:
[----:B------:R-:W-:Y:S05]  /*2e7d0*/  BSYNC.RECONVERGENT B0 ;  /* 0x0000000000007941 */ /* 0x000fea0003800200 */
.L_x_72383:
        /* <DEDUP_REMOVED lines=18> */
.L_x_72390:
        /* <DEDUP_REMOVED lines=13> */
.L_x_72392:
[----:B------:R-:W-:Y:S05]  /*2e9d0*/  BSYNC.RECONVERGENT B1 ;  /* 0x0000000000017941 */ /* 0x000fea0003800200 */
.L_x_72391:
        /* <DEDUP_REMOVED lines=43> */
.L_x_72389:
[----:B------:R-:W-:Y:S05]  /*2ec90*/  BSYNC.RECONVERGENT B0 ;  /* 0x0000000000007941 */ /* 0x000fea0003800200 */
.L_x_72388:
        /* <DEDUP_REMOVED lines=18> */
.L_x_72395:
        /* <DEDUP_REMOVED lines=13> */
.L_x_72397:
[----:B------:R-:W-:Y:S05]  /*2ee90*/  BSYNC.RECONVERGENT B1 ;  /* 0x0000000000017941 */ /* 0x000fea0003800200 */
.L_x_72396:
        /* <DEDUP_REMOVED lines=43> */
.L_x_72394:
[----:B------:R-:W-:Y:S05]  /*2f150*/  BSYNC.RECONVERGENT B0 ;  /* 0x0000000000007941 */ /* 0x000fea0003800200 */
.L_x_72393:
        /* <DEDUP_REMOVED lines=10> */
.L_x_72377:
[----:B------:R-:W-:Y:S01]  /*2f200*/  SEL R130, RZ, 0x1000000, !P5 ;  /* 0x01000000ff827807 */ /* 0x000fe20006800000 */
[----:B------:R-:W-:Y:S01]  /*2f210*/  VIADD R236, R6, 0x240 ;  /* 0x0000024006ec7836 */ /* 0x000fe20000000000 */
[----:B------:R-:W-:Y:S02]  /*2f220*/  SEL R129, RZ, 0x10000, !P4 ;  /* 0x00010000ff817807 */ /* 0x000fe40006000000 */
[----:B------:R-:W-:-:S04]  /*2f230*/  SEL R128, RZ, 0x100, !P3 ;  /* 0x00000100ff807807 */ /* 0x000fc80005800000 */
[----:B------:R-:W-:Y:S01]  /*2f240*/  IADD3 R129, PT, PT, R128, R130, R129 ;  /* 0x0000008280817210 */ /* 0x000fe20007ffe081 */
[----:B------:R-:W-:Y:S01]  /*2f250*/  IMAD.WIDE.U32 R130, R235, 0x10, R242 ;  /* 0x00000010eb827825 */ /* 0x000fe200078e00f2 */
[----:B------:R-:W-:-:S04]  /*2f260*/  SEL R128, RZ, 0x1, !P2 ;  /* 0x00000001ff807807 */ /* 0x000fc80005000000 */
[----:B------:R0:W-:Y:S01]  /*2f270*/  STG.E.128 desc[UR8][R130.64], R124 ;  /* 0x0000007c82007986 */ /* 0x0001e2000c101d08 */
[----:B------:R-:W-:Y:S01]  /*2f280*/  IADD3 R128, PT, PT, R129, R128, RZ ;  /* 0x0000008081807210 */ /* 0x000fe20007ffe0ff */
[----:B0-----:R-:W-:-:S05]  /*2f290*/  IMAD.WIDE.U32 R130, R235, 0x4, R240 ;  /* 0x00000004eb827825 */ /* 0x001fca00078e00f0 */
[----:B------:R0:W-:Y:S02]  /*2f2a0*/  STG.E desc[UR8][R130.64], R128 ;  /* 0x0000008082007986 */ /* 0x0001e4000c101908 */
        /* <DEDUP_REMOVED lines=22> */
.L_x_72401:
        /* <DEDUP_REMOVED lines=13> */
.L_x_72403:
[----:B------:R-:W-:Y:S05]  /*2f4e0*/  BSYNC.RECONVERGENT B1 ;  /* 0x0000000000017941 */ /* 0x000fea0003800200 */
.L_x_72402:
        /* <DEDUP_REMOVED lines=42> */
[----:B------:R-:W-:-:S07]  /*2f790*/  IMAD.MOV.U32 R238, RZ, RZ, R244 ;  /* 0x000000ffffee7224 */ /* 0x000fce00078e00f4 */
.L_x_72400:
[----:B------:R-:W-:Y:S05]  /*2f7a0*/  BSYNC.RECONVERGENT B0 ;  /* 0x0000000000007941 */ /* 0x000fea0003800200 */
.L_x_72399:
        /* <DEDUP_REMOVED lines=21> */
.L_x_72406:
        /* <DEDUP_REMOVED lines=13> */
.L_x_72408:
[----:B------:R-:W-:Y:S05]  /*2f9d0*/  BSYNC.RECONVERGENT B1 ;  /* 0x0000000000017941 */ /* 0x000fea0003800200 */
.L_x_72407:
        /* <DEDUP_REMOVED lines=43> */
.L_x_72405:
[----:B------:R-:W-:Y:S05]  /*2fc90*/  BSYNC.RECONVERGENT B0 ;  /* 0x0000000000007941 */ /* 0x000fea0003800200 */
.L_x_72404:
        /* <DEDUP_REMOVED lines=21> */
.L_x_72411:
        /* <DEDUP_REMOVED lines=13> */
.L_x_72413:
[----:B------:R-:W-:Y:S05]  /*2fec0*/  BSYNC.RECONVERGENT B1 ;  /* 0x0000000000017941 */ /* 0x000fea0003800200 */
.L_x_72412:
        /* <DEDUP_REMOVED lines=43> */
.L_x_72410:
[----:B------:R-:W-:Y:S05]  /*30180*/  BSYNC.RECONVERGENT B0 ;  /* 0x0000000000007941 */ /* 0x000fea0003800200 */
.L_x_72409:
        /* <DEDUP_REMOVED lines=21> */
.L_x_72416:
        /* <DEDUP_REMOVED lines=13> */
.L_x_72418:
[----:B------:R-:W-:Y:S05]  /*303b0*/  BSYNC.RECONVERGENT B1 ;  /* 0x0000000000017941 */ /* 0x000fea0003800200 */
.L_x_72417:
        /* <DEDUP_REMOVED lines=43> */
.L_x_72415:
[----:B------:R-:W-:Y:S05]  /*30670*/  BSYNC.RECONVERGENT B0 ;  /* 0x0000000000007941 */ /* 0x000fea0003800200 */
.L_x_72414:
        /* <DEDUP_REMOVED lines=9> */
.L_x_72398:
        /* <DEDUP_REMOVED lines=16> */
.L_x_72422:
        /* <DEDUP_REMOVED lines=13> */
.L_x_72424:
[----:B------:R-:W-:Y:S05]  /*308e0*/  BSYNC.RECONVERGENT B1 ;  /* 0x0000000000017941 */ /* 0x000fea0003800200 */
.L_x_72423:
        /* <DEDUP_REMOVED lines=42> */
.L_x_72421:
[----:B------:R-:W-:Y:S05]  /*30b90*/  BSYNC.RECONVERGENT B0 ;  /* 0x0000000000007941 */ /* 0x000fea0003800200 */
.L_x_72420:
        /* <DEDUP_REMOVED lines=18> */
.L_x_72427:
        /* <DEDUP_REMOVED lines=13> */
.L_x_72429:
[----:B------:R-:W-:Y:S05]  /*30d90*/  BSYNC.RECONVERGENT B1 ;  /* 0x0000000000017941 */ /* 0x000fea0003800200 */
.L_x_72428:
        /* <DEDUP_REMOVED lines=43> */
.L_x_72426:
[----:B------:R-:W-:Y:S05]  /*31050*/  BSYNC.RECONVERGENT B0 ;  /* 0x0000000000007941 */ /* 0x000fea0003800200 */
.L_x_72425:
        /* <DEDUP_REMOVED lines=18> */
.L_x_72432:
        /* <DEDUP_REMOVED lines=13> */
.L_x_72434:
[----:B------:R-:W-:Y:S05]  /*31250*/  BSYNC.RECONVERGENT B1 ;  /* 0x0000000000017941 */ /* 0x000fea0003800200 */
.L_x_72433:
        /* <DEDUP_REMOVED lines=43> */
.L_x_72431:
[----:B------:R-:W-:Y:S05]  /*31510*/  BSYNC.RECONVERGENT B0 ;  /* 0x0000000000007941 */ /* 0x000fea0003800200 */
.L_x_72430:
        /* <DEDUP_REMOVED lines=18> */
.L_x_72437:
        /* <DEDUP_REMOVED lines=13> */
.L_x_72439:
[----:B------:R-:W-:Y:S05]  /*31710*/  BSYNC.RECONVERGENT B1 ;  /* 0x0000000000017941 */ /* 0x000fea0003800200 */
.L_x_72438:
        /* <DEDUP_REMOVED lines=42> */
[----:B------:R-:W-:-:S07]  /*319c0*/  LOP3.LUT R12, R24, R132, R135, 0x96, !PT ;  /* 0x00000084180c7212 */ /* 0x000fce00078e9687 */
.L_x_72436:
[----:B------:R-:W-:Y:S05]  /*319d0*/  BSYNC.RECONVERGENT B0 ;  /* 0x0000000000007941 */ /* 0x000fea0003800200 */
.L_x_72435:
        /* <DEDUP_REMOVED lines=10> */
.L_x_72419:
[----:B------:R-:W-:Y:S01]  /*31a80*/  IMAD.WIDE.U32 R132, R236, 0x10, R242 ;  /* 0x00000010ec847825 */ /* 0x000fe200078e00f2 */
[----:B------:R-:W-:Y:S02]  /*31a90*/  SEL R134, RZ, 0x1000000, !P5 ;  /* 0x01000000ff867807 */ /* 0x000fe40006800000 */
[----:B------:R-:W-:Y:S02]  /*31aa0*/  IADD3 R237, PT, PT, R6, 0x260, RZ ;  /* 0x0000026006ed7810 */ /* 0x000fe40007ffe0ff */
[----:B------:R0:W-:Y:S02]  /*31ab0*/  STG.E.128 desc[UR8][R132.64], R128 ;  /* 0x0000008084007986 */ /* 0x0001e4000c101d08 */
[----:B0-----:R-:W-:Y:S02]  /*31ac0*/  SEL R133, RZ, 0x10000, !P4 ;  /* 0x00010000ff857807 */ /* 0x001fe40006000000 */
[----:B------:R-:W-:-:S04]  /*31ad0*/  SEL R132, RZ, 0x100, !P3 ;  /* 0x00000100ff847807 */ /* 0x000fc80005800000 */
[----:B------:R-:W-:Y:S01]  /*31ae0*/  IADD3 R133, PT, PT, R132, R134, R133 ;  /* 0x0000008684857210 */ /* 0x000fe20007ffe085 */
[----:B------:R-:W-:Y:S01]  /*31af0*/  IMAD.WIDE.U32 R134, R236, 0x4, R240 ;  /* 0x00000004ec867825 */ /* 0x000fe200078e00f0 */
[----:B------:R-:W-:-:S05]  /*31b00*/  SEL R132, RZ, 0x1, !P2 ;  /* 0x00000001ff847807 */ /* 0x000fca0005000000 */
[----:B------:R-:W-:-:S05]  /*31b10*/  IMAD.IADD R132, R133, 0x1, R132 ;  /* 0x0000000185847824 */ /* 0x000fca00078e0284 */
        /* <DEDUP_REMOVED lines=23> */
.L_x_72443:
        /* <DEDUP_REMOVED lines=13> */
.L_x_72445:
[----:B------:R-:W-:Y:S05]  /*31d60*/  BSYNC.RECONVERGENT B1 ;  /* 0x0000000000017941 */ /* 0x000fea0003800200 */
.L_x_72444:
        /* <DEDUP_REMOVED lines=39> */
[----:B------:R-:W-:-:S05]  /*31fe0*/  IMAD.WIDE.U32 R246, R12, -0x2daee0ad, RZ ;  /* 0xd2511f530cf67825 */ /* 0x000fca00078e00ff */
[----:B------:R-:W-:Y:S01]  /*31ff0*/  LOP3.LUT R12, R24, R244, R247, 0x96, !PT ;  /* 0x000000f4180c7212 */ /* 0x000fe200078e96f7 */
[----:B------:R-:W-:Y:S01]  /*32000*/  HFMA2 R244, -RZ, RZ, 0, 0 ;  /* 0x00000000fff47431 */ /* 0x000fe200000001ff */
[----:B------:R-:W-:-:S07]  /*32010*/  MOV R182, R246 ;  /* 0x000000f600b67202 */ /* 0x000fce0000000f00 */
.L_x_72442:
[----:B------:R-:W-:Y:S05]  /*32020*/  BSYNC.RECONVERGENT B0 ;  /* 0x0000000000007941 */ /* 0x000fea0003800200 */
.L_x_72441:
        /* <DEDUP_REMOVED lines=21> */
.L_x_72448:
        /* <DEDUP_REMOVED lines=13> */
.L_x_72450:
[----:B------:R-:W-:Y:S05]  /*32250*/  BSYNC.RECONVERGENT B1 ;  /* 0x0000000000017941 */ /* 0x000fea0003800200 */
.L_x_72449:
        /* <DEDUP_REMOVED lines=43> */
.L_x_72447:
[----:B------:R-:W-:Y:S05]  /*32510*/  BSYNC.RECONVERGENT B0 ;  /* 0x0000000000007941 */ /* 0x000fea0003800200 */
.L_x_72446:
        /* <DEDUP_REMOVED lines=21> */
.L_x_72453:
        /* <DEDUP_REMOVED lines=13> */
.L_x_72455:
[----:B------:R-:W-:Y:S05]  /*32740*/  BSYNC.RECONVERGENT B1 ;  /* 0x0000000000017941 */ /* 0x000fea0003800200 */
.L_x_72454:
        /* <DEDUP_REMOVED lines=43> */
.L_x_72452:
[----:B------:R-:W-:Y:S05]  /*32a00*/  BSYNC.RECONVERGENT B0 ;  /* 0x0000000000007941 */ /* 0x000fea0003800200 */
.L_x_72451:
[----:B------:R-:W-:Y:S01]  /*32a10*/  I2FP.F32.U32 R132, R238 ;  /* 0x000000ee00847245 */ /* 0x000fe20000201000 */
[----:B------:R-:W-:Y:S01]  /*32a20*/  FMUL.FTZ R134, R134, R161 ;  /* 0x000000a186867220 */ /* 0x000fe20000410000 */
[----:B------:R-:W-:Y:S01]  /*32a30*/  ISETP.NE.AND P4, PT, R133, 0x1, PT ;  /* 0x000000018500780c */ /* 0x000fe20003f85270 */
[----:B------:R-:W-:Y:S02]  /*32a40*/  BSSY.RECONVERGENT B0, `(.L_x_72456) ;  /* 0x000004b000007945 */ /* 0x000fe40003800200 */
[----:B------:R-:W-:-:S05]  /*32a50*/  FFMA.FTZ R132, R132, R160, 1.1641532182693481445e-10 ;  /* 0x2f00000084847423 */ /* 0x000fca00000100a0 */
        /* <DEDUP_REMOVED lines=16> */
.L_x_72458:
        /* <DEDUP_REMOVED lines=13> */
.L_x_72460:
[----:B------:R-:W-:Y:S05]  /*32c30*/  BSYNC.RECONVERGENT B1 ;  /* 0x0000000000017941 */ /* 0x000fea0003800200 */
.L_x_72459:
        /* <DEDUP_REMOVED lines=43> */
.L_x_72457:
[----:B------:R-:W-:Y:S05]  /*32ef0*/  BSYNC.RECONVERGENT B0 ;  /* 0x0000000000007941 */ /* 0x000fea0003800200 */
.L_x_72456:
        /* <DEDUP_REMOVED lines=9> */
.L_x_72440:
        /* <DEDUP_REMOVED lines=16> */
.L_x_72464:
        /* <DEDUP_REMOVED lines=13> */
.L_x_72466:
[----:B------:R-:W-:Y:S05]  /*33160*/  BSYNC.RECONVERGENT B1 ;  /* 0x0000000000017941 */ /* 0x000fea0003800200 */
.L_x_72465:
        /* <DEDUP_REMOVED lines=43> */
.L_x_72463:
[----:B------:R-:W-:Y:S05]  /*33420*/  BSYNC.RECONVERGENT B0 ;  /* 0x0000000000007941 */ /* 0x000fea0003800200 */
.L_x_72462:
[----:B------:R-:W-:Y:S01]  /*33430*/  I2FP.F32.U32 R137, R137 ;  /* 0x0000008900897245 */ /* 0x000fe20000201000 */
[----:B------:R-:W-:Y:S01]  /*33440*/  BSSY.RECONVERGENT B0, `(.L_x_72467) ;  /* 0x000004a000007945 */ /* 0x000fe20003800200 */
[----:B------:R-:W-:Y:S01]  /*33450*/  ISETP.NE.AND P2, PT, R136, 0x1, PT ;  /* 0x000000018800780c */ /* 0x000fe20003f45270 */
[----:B------:R-:W-:Y:S02]  /*33460*/  IMAD.MOV.U32 R138, RZ, RZ, R8 ;  /* 0x000000ffff8a7224 */ /* 0x000fe400078e0008 */
[----:B------:R-:W-:-:S05]  /*33470*/  FFMA.FTZ R137, R137, R160, 1.1641532182693481445e-10 ;  /* 0x2f00000089897423 */ /* 0x000fca00000100a0 */
[----:B------:R-:W-:Y:S01]  /*33480*/  FSETP.LE.FTZ.AND P0, PT, R137, R159, PT ;  /* 0x0000009f8900720b */ /* 0x000fe20003f13000 */
[----:B-----5:R-:W-:Y:S01]  /*33490*/  FMUL.FTZ R137, R132, R161 ;  /* 0x000000a184897220 */ /* 0x020fe20000410000 */
[----:B------:R-:W-:-:S03]  /*334a0*/  HFMA2 R132, -RZ, RZ, 0, 1.1920928955078125e-07 ;  /* 0x00000002ff847431 */ /* 0x000fc600000001ff */
        /* <DEDUP_REMOVED lines=10> */
.L_x_72469:
        /* <DEDUP_REMOVED lines=13> */
.L_x_72471:
[----:B------:R-:W-:Y:S05]  /*33620*/  BSYNC.RECONVERGENT B1 ;  /* 0x0000000000017941 */ /* 0x000fea0003800200 */
.L_x_72470:
        /* <DEDUP_REMOVED lines=43> */
.L_x_72468:
[----:B------:R-:W-:Y:S05]  /*338e0*/  BSYNC.RECONVERGENT B0 ;  /* 0x0000000000007941 */ /* 0x000fea0003800200 */
.L_x_72467:
        /* <DEDUP_REMOVED lines=18> */
.L_x_72474:
        /* <DEDUP_REMOVED lines=13> */
.L_x_72476:
[----:B------:R-:W-:Y:S05]  /*33ae0*/  BSYNC.RECONVERGENT B1 ;  /* 0x0000000000017941 */ /* 0x000fea0003800200 */
.L_x_72475:
        /* <DEDUP_REMOVED lines=43> */
.L_x_72473:
[----:B------:R-:W-:Y:S05]  /*33da0*/  BSYNC.RECONVERGENT B0 ;  /* 0x0000000000007941 */ /* 0x000fea0003800200 */
.L_x_72472:
[----:B------:R-:W-:Y:S01]  /*33db0*/  ISETP.NE.AND P4, PT, R136, 0x1, PT ;  /* 0x000000018800780c */ /* 0x000fe20003f85270 */
[----:B------:R-:W-:Y:S01]  /*33dc0*/  BSSY.RECONVERGENT B0, `(.L_x_72477) ;  /* 0x000004a000007945 */ /* 0x000fe20003800200 */
[----:B------:R-:W-:Y:S01]  /*33dd0*/  I2FP.F32.U32 R132, R138 ;  /* 0x0000008a00847245 */ /* 0x000fe20000201000 */
[----:B------:R-:W-:Y:S01]  /*33de0*/  FMUL.FTZ R138, R134, R161 ;  /* 0x000000a1868a7220 */ /* 0x000fe20000410000 */
[----:B------:R-:W-:-:S03]  /*33df0*/  IMAD.MOV.U32 R134, RZ, RZ, R8 ;  /* 0x000000ffff867224 */ /* 0x000fc600078e0008 */
        /* <DEDUP_REMOVED lines=13> */
.L_x_72479:
        /* <DEDUP_REMOVED lines=13> */
.L_x_72481:
[----:B------:R-:W-:Y:S05]  /*33fa0*/  BSYNC.RECONVERGENT B1 ;  /* 0x0000000000017941 */ /* 0x000fea0003800200 */
.L_x_72480:
        /* <DEDUP_REMOVED lines=43> */
.L_x_72478:
[----:B------:R-:W-:Y:S05]  /*34260*/  BSYNC.RECONVERGENT B0 ;  /* 0x0000000000007941 */ /* 0x000fea0003800200 */
.L_x_72477:
        /* <DEDUP_REMOVED lines=10> */
.L_x_72461:
        /* <DEDUP_REMOVED lines=9> */
[----:B------:R-:W-:Y:S01]  /*343a0*/  IADD3 R18, PT, PT, R18, R20, R19 ;  /* 0x0000001412127210 */ /* 0x000fe20007ffe013 */
[----:B------:R-:W-:Y:S01]  /*343b0*/  UMOV UR4, 0xffffffff ;  /* 0xffffffff00047882 */ /* 0x000fe20000000000 */
[----:B------:R-:W-:Y:S01]  /*343c0*/  STG.E.128 desc[UR8][R242.64], R136 ;  /* 0x00000088f2007986 */ /* 0x000fe2000c101d08 */
[----:B------:R-:W-:Y:S01]  /*343d0*/  FADD.FTZ R16, R16, R59 ;  /* 0x0000003b10107221 */ /* 0x000fe20000010000 */
[----:B------:R-:W-:Y:S01]  /*343e0*/  LOP3.LUT P0, RZ, R7, 0x1f, RZ, 0xc0, !PT ;  /* 0x0000001f07ff7812 */ /* 0x000fe2000780c0ff */
[----:B------:R-:W-:Y:S02]  /*343f0*/  IMAD.IADD R17, R18, 0x1, R17 ;  /* 0x0000000112117824 */ /* 0x000fe400078e0211 */
[----:B------:R-:W-:-:S03]  /*34400*/  FADD.FTZ R16, R16, R60 ;  /* 0x0000003c10107221 */ /* 0x000fc60000010000 */
[----:B------:R0:W-:Y:S01]  /*34410*/  STG.E desc[UR8][R240.64], R17 ;  /* 0x00000011f0007986 */ /* 0x0001e2000c101908 */
        /* <DEDUP_REMOVED lines=257> */
.L_x_72495:
[----:B------:R-:W-:Y:S01]  /*35430*/  ISETP.NE.AND P2, PT, RZ, UR13, PT ;  /* 0x0000000dff007c0c */ /* 0x000fe2000bf45270 */
[----:B01----:R-:W-:Y:S01]  /*35440*/  FADD.FTZ R20, R20, R7 ;  /* 0x0000000714147221 */ /* 0x003fe20000010000 */
[C---:B------:R-:W-:Y:S02]  /*35450*/  FMUL.FTZ R7, R17.reuse, R17 ;  /* 0x0000001111077220 */ /* 0x040fe40000410000 */
[----:B------:R-:W-:Y:S01]  /*35460*/  FSEL R28, R17, RZ, !P2 ;  /* 0x000000ff111c7208 */ /* 0x000fe20005000000 */
[----:B------:R-:W-:Y:S02]  /*35470*/  FFMA.FTZ R16, R20, R19, UR14 ;  /* 0x0000000e14107e23 */ /* 0x000fe40008010013 */
[----:B------:R-:W-:Y:S01]  /*35480*/  FSEL R7, R7, RZ, P2 ;  /* 0x000000ff07077208 */ /* 0x000fe20001000000 */
[----:B------:R-:W0:Y:S01]  /*35490*/  @!P0 LDC.64 R18, c[0x0][0x3c0] ;  /* 0x0000f000ff128b82 */ /* 0x000e220000000a00 */
[C---:B------:R-:W-:Y:S01]  /*354a0*/  FADD.FTZ R135, -R28.reuse, R96 ;  /* 0x000000601c877221 */ /* 0x040fe20000010100 */
[C---:B------:R-:W-:Y:S01]  /*354b0*/  FADD.FTZ R134, -R28.reuse, R97 ;  /* 0x000000611c867221 */ /* 0x040fe20000010100 */
[C---:B------:R-:W-:Y:S01]  /*354c0*/  FADD.FTZ R97, -R28.reuse, R100 ;  /* 0x000000641c617221 */ /* 0x040fe20000010100 */
[----:B------:R-:W-:Y:S01]  /*354d0*/  FADD.FTZ R96, -R28, R101 ;  /* 0x000000651c607221 */ /* 0x000fe20000010100 */
[----:B------:R-:W-:Y:S01]  /*354e0*/  FADD.FTZ R16, R16, R7 ;  /* 0x0000000710107221 */ /* 0x000fe20000010000 */
[C---:B------:R-:W-:Y:S01]  /*354f0*/  FADD.FTZ R26, -R28.reuse, R66 ;  /* 0x000000421c1a7221 */ /* 0x040fe20000010100 */
[C---:B------:R-:W-:Y:S01]  /*35500*/  FADD.FTZ R27, -R28.reuse, R67 ;  /* 0x000000431c1b7221 */ /* 0x040fe20000010100 */
[----:B------:R-:W1:Y:S01]  /*35510*/  @!P0 LDC.64 R100, c[0x0][0x3c8] ;  /* 0x0000f200ff648b82 */ /* 0x000e620000000a00 */
[C---:B------:R-:W-:Y:S01]  /*35520*/  FADD.FTZ R67, -R28.reuse, R130 ;  /* 0x000000821c437221 */ /* 0x040fe20000010100 */
[C---:B------:R-:W-:Y:S01]  /*35530*/  FADD.FTZ R66, -R28.reuse, R131 ;  /* 0x000000831c427221 */ /* 0x040fe20000010100 */
[----:B------:R-:W2:Y:S01]  /*35540*/  MUFU.RSQ R16, R16 ;  /* 0x0000001000107308 */ /* 0x000ea20000001400 */
        /* <DEDUP_REMOVED lines=12> */
[----:B0-----:R-:W-:-:S04]  /*35610*/  @!P0 IMAD.WIDE R18, R14, 0x4, R18 ;  /* 0x000000040e128825 */ /* 0x001fc800078e0212 */
[C---:B------:R-:W-:Y:S01]  /*35620*/  FADD.FTZ R58, -R28.reuse, R70 ;  /* 0x000000461c3a7221 */ /* 0x040fe20000010100 */
[C---:B------:R-:W-:Y:S01]  /*35630*/  FADD.FTZ R59, -R28.reuse, R71 ;  /* 0x000000471c3b7221 */ /* 0x040fe20000010100 */
[C---:B------:R-:W-:Y:S01]  /*35640*/  FADD.FTZ R60, -R28.reuse, R72 ;  /* 0x000000481c3c7221 */ /* 0x040fe20000010100 */
[C---:B------:R-:W-:Y:S01]  /*35650*/  FADD.FTZ R61, -R28.reuse, R73 ;  /* 0x000000491c3d7221 */ /* 0x040fe20000010100 */
[C---:B------:R-:W-:Y:S01]  /*35660*/  FADD.FTZ R62, -R28.reuse, R74 ;  /* 0x0000004a1c3e7221 */ /* 0x040fe20000010100 */
[C---:B------:R-:W-:Y:S01]  /*35670*/  FADD.FTZ R63, -R28.reuse, R75 ;  /* 0x0000004b1c3f7221 */ /* 0x040fe20000010100 */
[----:B------:R-:W-:Y:S01]  /*35680*/  FADD.FTZ R248, -R28, R76 ;  /* 0x0000004c1cf87221 */ /* 0x000fe20000010100 */
[----:B-1----:R-:W-:-:S04]  /*35690*/  @!P0 IMAD.WIDE R130, R14, 0x4, R100 ;  /* 0x000000040e828825 */ /* 0x002fc800078e0264 */
[C---:B--2---:R-:W-:Y:S01]  /*356a0*/  FMUL.FTZ R101, R16.reuse, R135 ;  /* 0x0000008710657220 */ /* 0x044fe20000410000 */
[----:B------:R-:W-:Y:S01]  /*356b0*/  FMUL.FTZ R100, R16, R134 ;  /* 0x0000008610647220 */ /* 0x000fe20000410000 */
        /* <DEDUP_REMOVED lines=53> */
[----:B------:R1:W-:Y:S01]  /*35a10*/  @!P0 STG.E desc[UR8][R18.64], R17 ;  /* 0x0000001112008986 */ /* 0x0003e2000c101908 */
[----:B------:R-:W-:Y:S01]  /*35a20*/  FADD.FTZ R28, -R28, R139 ;  /* 0x0000008b1c1c7221 */ /* 0x000fe20000010100 */
[----:B------:R-:W-:-:S02]  /*35a30*/  HADD2.F32 R128, -RZ, R217.H1_H1 ;  /* 0x300000d9ff807230 */ /* 0x000fc40000004100 */
[C---:B------:R-:W-:Y:S01]  /*35a40*/  FMUL.FTZ R129, R16.reuse, R252 ;  /* 0x000000fc10817220 */ /* 0x040fe20000410000 */
[----:B------:R-:W-:Y:S02]  /*35a50*/  HADD2.F32 R127, -RZ, R152.H0_H0 ;  /* 0x20000098ff7f7230 */ /* 0x000fe40000004100 */
[C---:B------:R-:W-:Y:S01]  /*35a60*/  FMUL.FTZ R126, R16.reuse, R251 ;  /* 0x000000fb107e7220 */ /* 0x040fe20000410000 */
[--C-:B------:R-:W-:Y:S02]  /*35a70*/  HADD2.F32 R125, -RZ, R216.reuse.H1_H1 ;  /* 0x300000d8ff7d7230 */ /* 0x100fe40000004100 */
[C---:B------:R-:W-:Y:S01]  /*35a80*/  FMUL.FTZ R124, R16.reuse, R250 ;  /* 0x000000fa107c7220 */ /* 0x040fe20000410000 */
[----:B------:R-:W-:Y:S02]  /*35a90*/  HADD2.F32 R123, -RZ, R217.H0_H0 ;  /* 0x200000d9ff7b7230 */ /* 0x000fe40000004100 */
[----:B------:R-:W-:Y:S01]  /*35aa0*/  FMUL.FTZ R122, R16, R249 ;  /* 0x000000f9107a7220 */ /* 0x000fe20000410000 */
[----:B------:R-:W-:-:S02]  /*35ab0*/  HADD2.F32 R121, -RZ, R216.H0_H0 ;  /* 0x200000d8ff797230 */ /* 0x000fc40000004100 */
[C---:B------:R-:W-:Y:S01]  /*35ac0*/  FMUL.FTZ R20, R16.reuse, R20 ;  /* 0x0000001410147220 */ /* 0x040fe20000410000 */
[----:B-1----:R-:W-:Y:S02]  /*35ad0*/  HADD2.F32 R17, -RZ, R183.H1_H1 ;  /* 0x300000b7ff117230 */ /* 0x002fe40000004100 */
        /* <DEDUP_REMOVED lines=75> */
[----:B------:R1:W-:Y:S01]  /*35f90*/  @!P0 STG.E desc[UR8][R130.64], R16 ;  /* 0x0000001082008986 */ /* 0x0003e2000c101908 */
[----:B------:R-:W-:Y:S01]  /*35fa0*/  FFMA.FTZ R17, R126, R125, R17 ;  /* 0x0000007d7e117223 */ /* 0x000fe20000010011 */
[----:B------:R-:W-:Y:S01]  /*35fb0*/  FFMA.FTZ R18, R124, R123, R18 ;  /* 0x0000007b7c127223 */ /* 0x000fe20000010012 */
[----:B------:R-:W-:Y:S01]  /*35fc0*/  FFMA.FTZ R19, R122, R121, R19 ;  /* 0x000000797a137223 */ /* 0x000fe20000010013 */
[----:B------:R-:W-:-:S02]  /*35fd0*/  HADD2.F32 R126, -RZ, R215.H0_H0 ;  /* 0x200000d7ff7e7230 */ /* 0x000fc40000004100 */
[----:B------:R-:W-:Y:S02]  /*35fe0*/  HADD2.F32 R125, -RZ, R151.H0_H0 ;  /* 0x20000097ff7d7230 */ /* 0x000fe40000004100 */
[----:B0-----:R-:W-:-:S04]  /*35ff0*/  IMAD.WIDE.U32 R242, R6, 0x10, R134 ;  /* 0x0000001006f27825 */ /* 0x001fc800078e0086 */
[----:B------:R-:W-:Y:S01]  /*36000*/  FFMA.FTZ R22, R22, R126, R125 ;  /* 0x0000007e16167223 */ /* 0x000fe2000001007d */
[----:B-1----:R-:W-:Y:S01]  /*36010*/  FFMA.FTZ R16, R129, R128, R127 ;  /* 0x0000008081107223 */ /* 0x002fe2000001007f */
[----:B------:R-:W-:Y:S02]  /*36020*/  HADD2.F32 R130, -RZ, R215.H1_H1 ;  /* 0x300000d7ff827230 */ /* 0x000fe40000004100 */
[----:B------:R-:W-:Y:S02]  /*36030*/  HADD2.F32 R129, -RZ, R150.H0_H0 ;  /* 0x20000096ff817230 */ /* 0x000fe40000004100 */
[--C-:B------:R-:W-:Y:S01]  /*36040*/  HADD2.F32 R128, -RZ, R214.reuse.H1_H1 ;  /* 0x300000d6ff807230 */ /* 0x100fe20000004100 */
[----:B------:R0:W-:Y:S01]  /*36050*/  STG.E.128 desc[UR8][R242.64], R16 ;  /* 0x00000010f2007986 */ /* 0x0001e2000c101d08 */
[----:B------:R-:W-:Y:S02]  /*36060*/  HADD2.F32 R127, -RZ, R181.H1_H1 ;  /* 0x300000b5ff7f7230 */ /* 0x000fe40000004100 */
        /* <DEDUP_REMOVED lines=10> */
[----:B------:R-:W-:Y:S02]  /*36110*/  HADD2.F32 R128, -RZ, R213.H0_H0 ;  /* 0x200000d5ff807230 */ /* 0x000fe40000004100 */
[----:B------:R-:W-:Y:S01]  /*36120*/  HADD2.F32 R127, -RZ, R149.H0_H0 ;  /* 0x20000095ff7f7230 */ /* 0x000fe20000004100 */
[----:B0-----:R-:W-:Y:S01]  /*36130*/  SHF.R.U32.HI R18, RZ, 0x10, R233 ;  /* 0x00000010ff127819 */ /* 0x001fe200000116e9 */
[----:B------:R-:W-:Y:S01]  /*36140*/  HADD2.F32 R126, -RZ, R212.H0_H0 ;  /* 0x200000d4ff7e7230 */ /* 0x000fe20000004100 */
[----:B------:R-:W-:Y:S01]  /*36150*/  SHF.R.U32.HI R17, RZ, 0x10, R143 ;  /* 0x00000010ff117819 */ /* 0x000fe2000001168f */
[----:B------:R-:W-:Y:S02]  /*36160*/  HADD2.F32 R125, -RZ, R180.H0_H0 ;  /* 0x200000b4ff7d7230 */ /* 0x000fe40000004100 */
[----:B------:R-:W-:Y:S01]  /*36170*/  FFMA.FTZ R25, R25, R130, R129 ;  /* 0x0000008219197223 */ /* 0x000fe20000010081 */
[----:B------:R-:W-:-:S04]  /*36180*/  IMAD.WIDE.U32 R244, R5, 0x10, R134 ;  /* 0x0000001005f47825 */ /* 0x000fc800078e0086 */
[----:B------:R-:W-:Y:S01]  /*36190*/  FFMA.FTZ R26, R26, R128, R127 ;  /* 0x000000801a1a7223 */ /* 0x000fe2000001007f */
[----:B------:R-:W-:Y:S01]  /*361a0*/  FFMA.FTZ R27, R27, R126, R125 ;  /* 0x0000007e1b1b7223 */ /* 0x000fe2000001007d */
[----:B------:R-:W-:Y:S01]  /*361b0*/  IMAD.WIDE.U32 R4, R4, 0x10, R134 ;  /* 0x0000001004047825 */ /* 0x000fe200078e0086 */
[----:B------:R0:W-:Y:S03]  /*361c0*/  STG.E.128 desc[UR8][R244.64], R20 ;  /* 0x00000014f4007986 */ /* 0x0001e6000c101d08 */
[----:B------:R-:W-:Y:S01]  /*361d0*/  HADD2.F32 R18, -RZ, R18.H0_H0 ;  /* 0x20000012ff127230 */ /* 0x000fe20000004100 */
[----:B------:R1:W-:Y:S01]  /*361e0*/  STG.E.128 desc[UR8][R4.64], R24 ;  /* 0x0000001804007986 */ /* 0x0003e2000c101d08 */
[----:B------:R-:W-:Y:S02]  /*361f0*/  HADD2.F32 R17, -RZ, R17.H0_H0 ;  /* 0x20000011ff117230 */ /* 0x000fe40000004100 */
[----:B------:R-:W-:-:S02]  /*36200*/  HADD2.F32 R122, -RZ, R210.H1_H1 ;  /* 0x300000d2ff7a7230 */ /* 0x000fc40000004100 */
[----:B------:R-:W-:Y:S02]  /*36210*/  HADD2.F32 R121, -RZ, R179.H1_H1 ;  /* 0x300000b3ff797230 */ /* 0x000fe40000004100 */
[----:B------:R-:W-:Y:S01]  /*36220*/  FFMA.FTZ R7, R7, R18, R17 ;  /* 0x0000001207077223 */ /* 0x000fe20000010011 */
[----:B------:R-:W-:Y:S01]  /*36230*/  HADD2.F32 R19, -RZ, R189.H0_H0 ;  /* 0x200000bdff137230 */ /* 0x000fe20000004100 */
[----:B------:R-:W-:Y:S01]  /*36240*/  SHF.R.U64 R17, R140, 0x10, R141 ;  /* 0x000000108c117819 */ /* 0x000fe2000000128d */
[----:B------:R-:W-:Y:S02]  /*36250*/  HADD2.F32 R6, -RZ, R143.H0_H0 ;  /* 0x2000008fff067230 */ /* 0x000fe40000004100 */
[----:B------:R-:W-:Y:S01]  /*36260*/  FFMA.FTZ R57, R57, R122, R121 ;  /* 0x0000007a39397223 */ /* 0x000fe20000010079 */
[----:B------:R-:W-:Y:S02]  /*36270*/  HADD2.F32 R124, -RZ, R211.H1_H1 ;  /* 0x300000d3ff7c7230 */ /* 0x000fe40000004100 */
[----:B------:R-:W-:Y:S01]  /*36280*/  HADD2.F32 R123, -RZ, R146.H0_H0 ;  /* 0x20000092ff7b7230 */ /* 0x000fe20000004100 */
[----:B0-----:R-:W-:Y:S01]  /*36290*/  SHF.R.U64 R20, R232, 0x10, R233 ;  /* 0x00000010e8147819 */ /* 0x001fe200000012e9 */
[----:B------:R-:W-:-:S02]  /*362a0*/  HADD2.F32 R122, -RZ, R209.H0_H0 ;  /* 0x200000d1ff7a7230 */ /* 0x000fc40000004100 */
[----:B------:R-:W-:Y:S01]  /*362b0*/  FFMA.FTZ R6, R118, R19, R6 ;  /* 0x0000001376067223 */ /* 0x000fe20000010006 */
[----:B------:R-:W-:Y:S01]  /*362c0*/  HADD2.F32 R121, -RZ, R145.H0_H0 ;  /* 0x20000091ff797230 */ /* 0x000fe20000004100 */
[----:B-1----:R-:W-:Y:S01]  /*362d0*/  SHF.R.U64 R25, R230, 0x10, R231 ;  /* 0x00000010e6197819 */ /* 0x002fe200000012e7 */
[----:B------:R-:W-:Y:S01]  /*362e0*/  HADD2.F32 R17, -RZ, R17.H0_H0 ;  /* 0x20000011ff117230 */ /* 0x000fe20000004100 */
[----:B------:R-:W-:Y:S01]  /*362f0*/  SHF.R.U64 R5, R142, 0x10, R143 ;  /* 0x000000108e057819 */ /* 0x000fe2000000128f */
[----:B------:R-:W-:Y:S01]  /*36300*/  HADD2.F32 R130, -RZ, R211.H0_H0 ;  /* 0x200000d3ff827230 */ /* 0x000fe20000004100 */
[----:B------:R-:W-:Y:S01]  /*36310*/  SHF.R.U32.HI R23, RZ, 0x10, R231 ;  /* 0x00000010ff177819 */ /* 0x000fe200000116e7 */
[----:B------:R-:W-:Y:S01]  /*36320*/  HADD2.F32 R25, -RZ, R25.H0_H0 ;  /* 0x20000019ff197230 */ /* 0x000fe20000004100 */
[----:B------:R-:W-:Y:S01]  /*36330*/  SHF.R.U32.HI R19, RZ, 0x10, R141 ;  /* 0x00000010ff137819 */ /* 0x000fe2000001168d */
[----:B------:R-:W-:Y:S02]  /*36340*/  HADD2.F32 R129, -RZ, R147.H0_H0 ;  /* 0x20000093ff817230 */ /* 0x000fe40000004100 */
[----:B------:R-:W-:Y:S01]  /*36350*/  FFMA.FTZ R56, R56, R124, R123 ;  /* 0x0000007c38387223 */ /* 0x000fe2000001007b */
        /* <DEDUP_REMOVED lines=8> */
[----:B------:R-:W-:Y:S01]  /*363e0*/  HADD2.F32 R126, -RZ, R209.H1_H1 ;  /* 0x300000d1ff7e7230 */ /* 0x000fe20000004100 */
[----:B------:R-:W-:Y:S01]  /*363f0*/  SHF.R.U64 R27, R226, 0x10, R227 ;  /* 0x00000010e21b7819 */ /* 0x000fe200000012e3 */
[----:B------:R-:W-:Y:S01]  /*36400*/  HADD2.F32 R125, -RZ, R144.H0_H0 ;  /* 0x20000090ff7d7230 */ /* 0x000fe20000004100 */
[----:B------:R-:W-:Y:S01]  /*36410*/  SHF.R.U64 R25, R52, 0x10, R53 ;  /* 0x0000001034197819 */ /* 0x000fe20000001235 */
[----:B------:R-:W-:-:S02]  /*36420*/  HADD2.F32 R124, -RZ, R208.H1_H1 ;  /* 0x300000d0ff7c7230 */ /* 0x000fc40000004100 */
[----:B------:R-:W-:Y:S01]  /*36430*/  FFMA.FTZ R5, R119, R20, R5 ;  /* 0x0000001477057223 */ /* 0x000fe20000010005 */
[----:B------:R-:W-:Y:S02]  /*36440*/  HADD2.F32 R123, -RZ, R178.H1_H1 ;  /* 0x300000b2ff7b7230 */ /* 0x000fe40000004100 */
[----:B------:R-:W-:Y:S01]  /*36450*/  FFMA.FTZ R60, R60, R126, R125 ;  /* 0x0000007e3c3c7223 */ /* 0x000fe2000001007d */
[----:B------:R-:W-:Y:S02]  /*36460*/  HADD2.F32 R122, -RZ, R208.H0_H0 ;  /* 0x200000d0ff7a7230 */ /* 0x000fe40000004100 */
        /* <DEDUP_REMOVED lines=9> */
[----:B------:R-:W-:Y:S01]  /*36500*/  HADD2.F32 R21, -RZ, R189.H1_H1 ;  /* 0x300000bdff157230 */ /* 0x000fe20000004100 */
[--C-:B------:R-:W-:Y:S01]  /*36510*/  SHF.R.U32.HI R23, RZ, 0x10, R55.reuse ;  /* 0x00000010ff177819 */ /* 0x100fe20000011637 */
[----:B------:R-:W-:Y:S02]  /*36520*/  HADD2.F32 R4, -RZ, R142.H0_H0 ;  /* 0x2000008eff047230 */ /* 0x000fe40000004100 */
[----:B------:R-:W-:Y:S02]  /*36530*/  HADD2.F32 R0, -RZ, R188.H1_H1 ;  /* 0x300000bcff007230 */ /* 0x000fe40000004100 */
[----:B------:R-:W-:Y:S02]  /*36540*/  HADD2.F32 R16, -RZ, R140.H0_H0 ;  /* 0x2000008cff107230 */ /* 0x000fe40000004100 */
[----:B------:R-:W-:Y:S01]  /*36550*/  FFMA.FTZ R4, R120, R21, R4 ;  /* 0x0000001578047223 */ /* 0x000fe20000010004 */
[----:B------:R-:W-:Y:S01]  /*36560*/  HADD2.F32 R22, -RZ, R187.H1_H1 ;  /* 0x300000bbff167230 */ /* 0x000fe20000004100 */
[----:B------:R-:W-:Y:S01]  /*36570*/  SHF.R.U64 R21, R54, 0x10, R55 ;  /* 0x0000001036157819 */ /* 0x000fe20000001237 */
[----:B------:R-:W-:Y:S01]  /*36580*/  HADD2.F32 R20, -RZ, R54.H0_H0 ;  /* 0x20000036ff147230 */ /* 0x000fe20000004100 */
[----:B0-----:R-:W-:Y:S01]  /*36590*/  SHF.R.U32.HI R57, RZ, 0x10, R229 ;  /* 0x00000010ff397819 */ /* 0x001fe200000116e5 */
[----:B------:R-:W-:-:S04]  /*365a0*/  IMAD.WIDE.U32 R248, R2, 0x10, R134 ;  /* 0x0000001002f87825 */ /* 0x000fc800078e0086 */
[----:B------:R-:W-:Y:S01]  /*365b0*/  FFMA.FTZ R16, R117, R0, R16 ;  /* 0x0000000075107223 */ /* 0x000fe20000010010 */
[----:B------:R-:W-:Y:S01]  /*365c0*/  SHF.R.U64 R0, R228, 0x10, R229 ;  /* 0x00000010e4007819 */ /* 0x000fe200000012e5 */
[----:B------:R-:W-:Y:S01]  /*365d0*/  FFMA.FTZ R20, R113, R22, R20 ;  /* 0x0000001671147223 */ /* 0x000fe20000010014 */
[----:B------:R-:W-:Y:S01]  /*365e0*/  HADD2.F32 R27, -RZ, R27.H0_H0 ;  /* 0x2000001bff1b7230 */ /* 0x000fe20000004100 */
[----:B------:R0:W-:Y:S01]  /*365f0*/  STG.E.128 desc[UR8][R248.64], R60 ;  /* 0x0000003cf8007986 */ /* 0x0001e2000c101d08 */
[----:B------:R-:W-:Y:S01]  /*36600*/  HADD2.F32 R25, -RZ, R25.H0_H0 ;  /* 0x20000019ff197230 */ /* 0x000fe20000004100 */
[----:B------:R-:W-:Y:S01]  /*36610*/  SHF.R.U32.HI R59, RZ, 0x10, R225 ;  /* 0x00000010ff3b7819 */ /* 0x000fe200000116e1 */
[----:B------:R-:W-:Y:S01]  /*36620*/  HADD2.F32 R58, -RZ, R187.H0_H0 ;  /* 0x200000bbff3a7230 */ /* 0x000fe20000004100 */
[----:B------:R1:W-:Y:S01]  /*36630*/  STG.E.128 desc[UR8][R158.64], R4 ;  /* 0x000000049e007986 */ /* 0x0003e2000c101d08 */
[----:B------:R-:W-:Y:S02]  /*36640*/  HADD2.F32 R22, -RZ, R55.H0_H0 ;  /* 0x20000037ff167230 */ /* 0x000fe40000004100 */
[----:B------:R-:W-:Y:S01]  /*36650*/  FFMA.FTZ R25, R108, R27, R25 ;  /* 0x0000001b6c197223 */ /* 0x000fe20000010019 */
[----:B------:R-:W-:Y:S01]  /*36660*/  HADD2.F32 R57, -RZ, R57.H0_H0 ;  /* 0x20000039ff397230 */ /* 0x000fe20000004100 */
[----:B------:R-:W-:Y:S01]  /*36670*/  SHF.R.U32.HI R27, RZ, 0x10, R227 ;  /* 0x00000010ff1b7819 */ /* 0x000fe200000116e3 */
[----:B------:R-:W-:-:S02]  /*36680*/  HADD2.F32 R23, -RZ, R23.H0_H0 ;  /* 0x20000017ff177230 */ /* 0x000fc40000004100 */
[----:B------:R-:W-:Y:S01]  /*36690*/  FFMA.FTZ R22, R111, R58, R22 ;  /* 0x0000003a6f167223 */ /* 0x000fe20000010016 */
[----:B------:R-:W-:Y:S02]  /*366a0*/  HADD2.F32 R0, -RZ, R0.H0_H0 ;  /* 0x20000000ff007230 */ /* 0x000fe40000004100 */
[----:B------:R-:W-:Y:S02]  /*366b0*/  HADD2.F32 R21, -RZ, R21.H0_H0 ;  /* 0x20000015ff157230 */ /* 0x000fe40000004100 */
[----:B------:R-:W-:Y:S01]  /*366c0*/  FFMA.FTZ R23, R110, R57, R23 ;  /* 0x000000396e177223 */ /* 0x000fe20000010017 */
[----:B------:R-:W-:Y:S01]  /*366d0*/  HADD2.F32 R58, -RZ, R185.H0_H0 ;  /* 0x200000b9ff3a7230 */ /* 0x000fe20000004100 */
[----:B------:R-:W-:Y:S01]  /*366e0*/  SHF.R.U64 R57, R224, 0x10, R225 ;  /* 0x00000010e0397819 */ /* 0x000fe200000012e1 */
[----:B------:R-:W-:Y:S01]  /*366f0*/  HADD2.F32 R27, -RZ, R27.H0_H0 ;  /* 0x2000001bff1b7230 */ /* 0x000fe20000004100 */
[----:B0-----:R-:W-:Y:S01]  /*36700*/  SHF.R.U32.HI R63, RZ, 0x10, R53 ;  /* 0x00000010ff3f7819 */ /* 0x001fe20000011635 */
[----:B------:R-:W-:Y:S01]  /*36710*/  HADD2.F32 R60, -RZ, R51.H0_H0 ;  /* 0x20000033ff3c7230 */ /* 0x000fe20000004100 */
[----:B------:R-:W-:Y:S01]  /*36720*/  SHF.R.U64 R61, R50, 0x10, R51 ;  /* 0x00000010323d7819 */ /* 0x000fe20000001233 */
[----:B------:R-:W-:-:S02]  /*36730*/  HADD2.F32 R24, -RZ, R188.H0_H0 ;  /* 0x200000bcff187230 */ /* 0x000fc40000004100 */
[----:B------:R-:W-:Y:S01]  /*36740*/  FFMA.FTZ R21, R112, R0, R21 ;  /* 0x0000000070157223 */ /* 0x000fe20000010015 */
[----:B------:R-:W-:Y:S02]  /*36750*/  HADD2.F32 R63, -RZ, R63.H0_H0 ;  /* 0x2000003fff3f7230 */ /* 0x000fe40000004100 */
[----:B------:R-:W-:Y:S01]  /*36760*/  FFMA.FTZ R58, R103, R58, R60 ;  /* 0x0000003a673a7223 */ /* 0x000fe2000001003c */
[----:B------:R-:W-:Y:S01]  /*36770*/  HADD2.F32 R18, -RZ, R141.H0_H0 ;  /* 0x2000008dff127230 */ /* 0x000fe20000004100 */
[----:B------:R-:W-:Y:S01]  /*36780*/  SHF.R.U64 R103, R48, 0x10, R49 ;  /* 0x0000001030677819 */ /* 0x000fe20000001231 */
[----:B------:R-:W-:Y:S02]  /*36790*/  HADD2.F32 R0, -RZ, R186.H0_H0 ;  /* 0x200000baff007230 */ /* 0x000fe40000004100 */
[----:B------:R-:W-:Y:S01]  /*367a0*/  FFMA.FTZ R27, R106, R27, R63 ;  /* 0x0000001b6a1b7223 */ /* 0x000fe2000001003f */
[----:B------:R-:W-:Y:S02]  /*367b0*/  HADD2.F32 R26, -RZ, R53.H0_H0 ;  /* 0x20000035ff1a7230 */ /* 0x000fe40000004100 */
[----:B------:R-:W-:Y:S01]  /*367c0*/  FFMA.FTZ R18, R115, R24, R18 ;  /* 0x0000001873127223 */ /* 0x000fe20000010012 */
[----:B------:R-:W-:Y:S01]  /*367d0*/  IMAD.WIDE.U32 R160, R162, 0x10, R134 ;  /* 0x00000010a2a07825 */ /* 0x000fe200078e0086 */
[----:B------:R-:W-:-:S03]  /*367e0*/  SHF.R.U64 R63, R222, 0x10, R223 ;  /* 0x00000010de3f7819 */ /* 0x000fc600000012df */
[----:B------:R-:W-:Y:S01]  /*367f0*/  FFMA.FTZ R26, R107, R0, R26 ;  /* 0x000000006b1a7223 */ /* 0x000fe2000001001a */
[----:B------:R-:W-:Y:S01]  /*36800*/  HADD2.F32 R57, -RZ, R57.H0_H0 ;  /* 0x20000039ff397230 */ /* 0x000fe20000004100 */
[----:B------:R-:W-:Y:S01]  /*36810*/  SHF.R.U32.HI R0, RZ, 0x10, R51 ;  /* 0x00000010ff007819 */ /* 0x000fe20000011633 */
[----:B------:R-:W-:Y:S01]  /*36820*/  HADD2.F32 R61, -RZ, R61.H0_H0 ;  /* 0x2000003dff3d7230 */ /* 0x000fe20000004100 */
[----:B------:R0:W-:Y:S01]  /*36830*/  STG.E.128 desc[UR8][R160.64], R16 ;  /* 0x00000010a0007986 */ /* 0x0001e2000c101d08 */
[----:B------:R-:W-:Y:S02]  /*36840*/  HADD2.F32 R56, -RZ, R186.H1_H1 ;  /* 0x300000baff387230 */ /* 0x000fe40000004100 */
[----:B------:R-:W-:Y:S02]  /*36850*/  HADD2.F32 R24, -RZ, R52.H0_H0 ;  /* 0x20000034ff187230 */ /* 0x000fe40000004100 */
[----:B------:R-:W-:Y:S01]  /*36860*/  FFMA.FTZ R57, R104, R57, R61 ;  /* 0x0000003968397223 */ /* 0x000fe2000001003d */
[----:B-1----:R-:W-:-:S02]  /*36870*/  HADD2.F32 R5, -RZ, R63.H0_H0 ;  /* 0x2000003fff057230 */ /* 0x002fc40000004100 */
[----:B------:R-:W-:Y:S02]  /*36880*/  HADD2.F32 R7, -RZ, R103.H0_H0 ;  /* 0x20000067ff077230 */ /* 0x000fe40000004100 */
[----:B------:R-:W-:Y:S01]  /*36890*/  FFMA.FTZ R24, R109, R56, R24 ;  /* 0x000000386d187223 */ /* 0x000fe20000010018 */
[----:B------:R-:W-:Y:S02]  /*368a0*/  HADD2.F32 R61, -RZ, R177.H1_H1 ;  /* 0x300000b1ff3d7230 */ /* 0x000fe40000004100 */
[----:B------:R-:W-:-:S04]  /*368b0*/  IMAD.WIDE.U32 R162, R163, 0x10, R134 ;  /* 0x00000010a3a27825 */ /* 0x000fc800078e0086 */
[----:B------:R-:W-:Y:S01]  /*368c0*/  FFMA.FTZ R5, R100, R5, R7 ;  /* 0x0000000564057223 */ /* 0x000fe20000010007 */
[----:B------:R-:W-:Y:S01]  /*368d0*/  IMAD.WIDE.U32 R238, R164, 0x10, R134 ;  /* 0x00000010a4ee7825 */ /* 0x000fe200078e0086 */
[----:B------:R1:W-:Y:S03]  /*368e0*/  STG.E.128 desc[UR8][R162.64], R20 ;  /* 0x00000014a2007986 */ /* 0x0003e6000c101d08 */
[----:B0-----:R-:W-:Y:S01]  /*368f0*/  HADD2.F32 R17, -RZ, R177.H0_H0 ;  /* 0x200000b1ff117230 */ /* 0x001fe20000004100 */
[----:B------:R0:W-:Y:S01]  /*36900*/  STG.E.128 desc[UR8][R238.64], R24 ;  /* 0x00000018ee007986 */ /* 0x0001e2000c101d08 */
[----:B------:R-:W-:Y:S02]  /*36910*/  HADD2.F32 R59, -RZ, R59.H0_H0 ;  /* 0x2000003bff3b7230 */ /* 0x000fe40000004100 */
        /* <DEDUP_REMOVED lines=8> */
[----:B------:R-:W-:Y:S02]  /*369a0*/  HADD2.F32 R0, -RZ, R184.H1_H1 ;  /* 0x300000b8ff007230 */ /* 0x000fe40000004100 */
[----:B-1----:R-:W-:-:S02]  /*369b0*/  HADD2.F32 R21, -RZ, R206.H0_H0 ;  /* 0x200000ceff157230 */ /* 0x002fc40000004100 */
[----:B------:R-:W-:Y:S01]  /*369c0*/  FFMA.FTZ R17, R96, R17, R19 ;  /* 0x0000001160117223 */ /* 0x000fe20000010013 */
[----:B------:R-:W-:Y:S02]  /*369d0*/  HADD2.F32 R23, -RZ, R175.H0_H0 ;  /* 0x200000afff177230 */ /* 0x000fe40000004100 */
[----:B------:R-:W-:Y:S02]  /*369e0*/  HADD2.F32 R60, -RZ, R48.H0_H0 ;  /* 0x20000030ff3c7230 */ /* 0x000fe40000004100 */
[----:B------:R-:W-:Y:S02]  /*369f0*/  HADD2.F32 R16, -RZ, R207.H1_H1 ;  /* 0x300000cfff107230 */ /* 0x000fe40000004100 */
[----:B------:R-:W-:Y:S01]  /*36a00*/  FFMA.FTZ R19, R94, R21, R23 ;  /* 0x000000155e137223 */ /* 0x000fe20000010017 */
[----:B------:R-:W-:Y:S02]  /*36a10*/  HADD2.F32 R18, -RZ, R46.H0_H0 ;  /* 0x2000002eff127230 */ /* 0x000fe40000004100 */
[----:B------:R-:W-:Y:S01]  /*36a20*/  FFMA.FTZ R4, R101, R0, R60 ;  /* 0x0000000065047223 */ /* 0x000fe2000001003c */
[----:B0-----:R-:W-:-:S02]  /*36a30*/  HADD2.F32 R25, -RZ, R204.H1_H1 ;  /* 0x300000ccff197230 */ /* 0x001fc40000004100 */
[----:B------:R-:W-:Y:S02]  /*36a40*/  HADD2.F32 R27, -RZ, R174.H1_H1 ;  /* 0x300000aeff1b7230 */ /* 0x000fe40000004100 */
[----:B------:R-:W-:Y:S01]  /*36a50*/  FFMA.FTZ R16, R97, R16, R18 ;  /* 0x0000001061107223 */ /* 0x000fe20000010012 */
[----:B------:R-:W-:-:S04]  /*36a60*/  IMAD.WIDE.U32 R240, R167, 0x10, R134 ;  /* 0x00000010a7f07825 */ /* 0x000fc800078e0086 */
[----:B------:R-:W-:Y:S01]  /*36a70*/  FFMA.FTZ R21, R92, R25, R27 ;  /* 0x000000195c157223 */ /* 0x000fe2000001001b */
[----:B------:R-:W-:Y:S01]  /*36a80*/  HADD2.F32 R62, -RZ, R184.H0_H0 ;  /* 0x200000b8ff3e7230 */ /* 0x000fe20000004100 */
        /* <DEDUP_REMOVED lines=12> */
[----:B------:R-:W-:-:S04]  /*36b50*/  IMAD.WIDE.U32 R2, R171, 0x10, R134 ;  /* 0x00000010ab027825 */ /* 0x000fc800078e0086 */
[----:B------:R-:W-:Y:S01]  /*36b60*/  FFMA.FTZ R23, R90, R23, R25 ;  /* 0x000000175a177223 */ /* 0x000fe20000010019 */
[----:B0-----:R-:W-:Y:S01]  /*36b70*/  HADD2.F32 R57, -RZ, R173.H1_H1 ;  /* 0x300000adff397230 */ /* 0x001fe20000004100 */
[----:B------:R0:W-:Y:S01]  /*36b80*/  STG.E.128 desc[UR8][R2.64], R4 ;  /* 0x0000000402007986 */ /* 0x0001e2000c101d08 */
[----:B------:R-:W-:-:S04]  /*36b90*/  IMAD.WIDE.U32 R136, R176, 0x10, R134 ;  /* 0x00000010b0887825 */ /* 0x000fc800078e0086 */
[----:B------:R-:W-:Y:S01]  /*36ba0*/  FFMA.FTZ R25, R88, R27, R57 ;  /* 0x0000001b58197223 */ /* 0x000fe20000010039 */
[----:B------:R-:W-:Y:S01]  /*36bb0*/  HADD2.F32 R22, -RZ, R205.H0_H0 ;  /* 0x200000cdff167230 */ /* 0x000fe20000004100 */
[----:B------:R1:W-:Y:S01]  /*36bc0*/  STG.E.128 desc[UR8][R136.64], R16 ;  /* 0x0000001088007986 */ /* 0x0003e2000c101d08 */
[----:B------:R-:W-:Y:S02]  /*36bd0*/  HADD2.F32 R0, -RZ, R45.H0_H0 ;  /* 0x2000002dff007230 */ /* 0x000fe40000004100 */
[--C-:B------:R-:W-:Y:S02]  /*36be0*/  HADD2.F32 R24, -RZ, R203.reuse.H1_H1 ;  /* 0x300000cbff187230 */ /* 0x100fe40000004100 */
        /* <DEDUP_REMOVED lines=8> */
[----:B------:R-:W-:-:S04]  /*36c70*/  IMAD.WIDE.U32 R138, R218, 0x10, R134 ;  /* 0x00000010da8a7825 */ /* 0x000fc800078e0086 */
[----:B------:R-:W-:Y:S01]  /*36c80*/  FFMA.FTZ R27, R86, R27, R57 ;  /* 0x0000001b561b7223 */ /* 0x000fe20000010039 */
[----:B------:R-:W-:Y:S01]  /*36c90*/  IMAD.WIDE.U32 R154, R219, 0x10, R134 ;  /* 0x00000010db9a7825 */ /* 0x000fe200078e0086 */
[----:B------:R2:W-:Y:S03]  /*36ca0*/  STG.E.128 desc[UR8][R138.64], R20 ;  /* 0x000000148a007986 */ /* 0x0005e6000c101d08 */
[----:B0-----:R-:W-:Y:S01]  /*36cb0*/  HADD2.F32 R7, -RZ, R198.H0_H0 ;  /* 0x200000c6ff077230 */ /* 0x001fe20000004100 */
[----:B------:R0:W-:Y:S01]  /*36cc0*/  STG.E.128 desc[UR8][R154.64], R24 ;  /* 0x000000189a007986 */ /* 0x0001e2000c101d08 */
[----:B------:R-:W-:Y:S02]  /*36cd0*/  HADD2.F32 R3, -RZ, R170.H0_H0 ;  /* 0x200000aaff037230 */ /* 0x000fe40000004100 */
[----:B-1----:R-:W-:Y:S02]  /*36ce0*/  HADD2.F32 R16, -RZ, R197.H1_H1 ;  /* 0x300000c5ff107230 */ /* 0x002fe40000004100 */
[----:B------:R-:W-:-:S02]  /*36cf0*/  HADD2.F32 R2, -RZ, R36.H0_H0 ;  /* 0x20000024ff027230 */ /* 0x000fc40000004100 */
[----:B------:R-:W-:Y:S01]  /*36d00*/  FFMA.FTZ R7, R78, R7, R3 ;  /* 0x000000074e077223 */ /* 0x000fe20000010003 */
[--C-:B------:R-:W-:Y:S02]  /*36d10*/  HADD2.F32 R19, -RZ, R196.reuse.H0_H0 ;  /* 0x200000c4ff137230 */ /* 0x100fe40000004100 */
[----:B------:R-:W-:Y:S02]  /*36d20*/  HADD2.F32 R17, -RZ, R196.H1_H1 ;  /* 0x300000c4ff117230 */ /* 0x000fe40000004100 */
[----:B------:R-:W-:Y:S01]  /*36d30*/  FFMA.FTZ R16, R77, R16, R2 ;  /* 0x000000104d107223 */ /* 0x000fe20000010002 */
[--C-:B------:R-:W-:Y:S02]  /*36d40*/  HADD2.F32 R3, -RZ, R169.reuse.H1_H1 ;  /* 0x300000a9ff037230 */ /* 0x100fe40000004100 */
[----:B------:R-:W-:Y:S02]  /*36d50*/  HADD2.F32 R2, -RZ, R34.H0_H0 ;  /* 0x20000022ff027230 */ /* 0x000fe40000004100 */
[----:B--2---:R-:W-:-:S02]  /*36d60*/  HADD2.F32 R21, -RZ, R169.H0_H0 ;  /* 0x200000a9ff157230 */ /* 0x004fc40000004100 */
[----:B------:R-:W-:Y:S01]  /*36d70*/  FFMA.FTZ R17, R76, R17, R3 ;  /* 0x000000114c117223 */ /* 0x000fe20000010003 */
[----:B------:R-:W-:Y:S02]  /*36d80*/  HADD2.F32 R20, -RZ, R195.H1_H1 ;  /* 0x300000c3ff147230 */ /* 0x000fe40000004100 */
[----:B------:R-:W-:Y:S02]  /*36d90*/  HADD2.F32 R23, -RZ, R194.H1_H1 ;  /* 0x300000c2ff177230 */ /* 0x000fe40000004100 */
[----:B------:R-:W-:Y:S01]  /*36da0*/  FFMA.FTZ R19, R74, R19, R21 ;  /* 0x000000134a137223 */ /* 0x000fe20000010015 */
[----:B0-----:R-:W-:Y:S02]  /*36db0*/  HADD2.F32 R25, -RZ, R168.H1_H1 ;  /* 0x300000a8ff197230 */ /* 0x001fe40000004100 */
[----:B------:R-:W-:Y:S01]  /*36dc0*/  FFMA.FTZ R20, R73, R20, R2 ;  /* 0x0000001449147223 */ /* 0x000fe20000010002 */
[----:B------:R-:W-:Y:S02]  /*36dd0*/  HADD2.F32 R56, -RZ, R201.H1_H1 ;  /* 0x300000c9ff387230 */ /* 0x000fe40000004100 */
        /* <DEDUP_REMOVED lines=14> */
[----:B------:R-:W-:Y:S01]  /*36ec0*/  HADD2.F32 R0, -RZ, R199.H1_H1 ;  /* 0x300000c7ff007230 */ /* 0x000fe20000004100 */
[----:B------:R-:W0:Y:S01]  /*36ed0*/  LDC.64 R2, c[0x0][0x380] ;  /* 0x0000e000ff027b82 */ /* 0x000e220000000a00 */
[----:B------:R-:W-:-:S02]  /*36ee0*/  HADD2.F32 R60, -RZ, R38.H0_H0 ;  /* 0x20000026ff3c7230 */ /* 0x000fc40000004100 */
[----:B------:R-:W-:Y:S01]  /*36ef0*/  FFMA.FTZ R57, R84, R59, R61 ;  /* 0x0000003b54397223 */ /* 0x000fe2000001003d */
[----:B------:R-:W-:Y:S02]  /*36f00*/  HADD2.F32 R63, -RZ, R200.H0_H0 ;  /* 0x200000c8ff3f7230 */ /* 0x000fe40000004100 */
[----:B------:R-:W-:Y:S02]  /*36f10*/  HADD2.F32 R87, -RZ, R172.H0_H0 ;  /* 0x200000acff577230 */ /* 0x000fe40000004100 */
[----:B------:R-:W-:Y:S01]  /*36f20*/  FFMA.FTZ R4, R81, R0, R60 ;  /* 0x0000000051047223 */ /* 0x000fe2000001003c */
[----:B------:R-:W-:-:S04]  /*36f30*/  IMAD.WIDE.U32 R156, R220, 0x10, R134 ;  /* 0x00000010dc9c7825 */ /* 0x000fc800078e0086 */
[----:B------:R-:W-:Y:S01]  /*36f40*/  FFMA.FTZ R59, R82, R63, R87 ;  /* 0x0000003f523b7223 */ /* 0x000fe20000010057 */
[----:B------:R-:W-:Y:S02]  /*36f50*/  HADD2.F32 R18, -RZ, R197.H0_H0 ;  /* 0x200000c5ff127230 */ /* 0x000fe40000004100 */
[----:B------:R-:W-:Y:S02]  /*36f60*/  HADD2.F32 R0, -RZ, R37.H0_H0 ;  /* 0x20000025ff007230 */ /* 0x000fe40000004100 */
[----:B------:R-:W-:Y:S01]  /*36f70*/  HADD2.F32 R25, -RZ, R192.H1_H1 ;  /* 0x300000c0ff197230 */ /* 0x000fe20000004100 */
[----:B------:R1:W-:Y:S01]  /*36f80*/  STG.E.128 desc[UR8][R156.64], R56 ;  /* 0x000000389c007986 */ /* 0x0003e2000c101d08 */
[----:B------:R-:W-:Y:S02]  /*36f90*/  HADD2.F32 R27, -RZ, R166.H1_H1 ;  /* 0x300000a6ff1b7230 */ /* 0x000fe40000004100 */
[----:B------:R-:W-:Y:S01]  /*36fa0*/  FFMA.FTZ R18, R75, R18, R0 ;  /* 0x000000124b127223 */ /* 0x000fe20000010000 */
[----:B------:R-:W-:-:S02]  /*36fb0*/  HADD2.F32 R61, -RZ, R198.H1_H1 ;  /* 0x300000c6ff3d7230 */ /* 0x000fc40000004100 */
[----:B------:R-:W-:Y:S02]  /*36fc0*/  HADD2.F32 R63, -RZ, R170.H1_H1 ;  /* 0x300000aaff3f7230 */ /* 0x000fe40000004100 */
[----:B------:R-:W-:Y:S01]  /*36fd0*/  FFMA.FTZ R25, R68, R25, R27 ;  /* 0x0000001944197223 */ /* 0x000fe2000001001b */
[----:B------:R-:W-:Y:S01]  /*36fe0*/  HADD2.F32 R22, -RZ, R195.H0_H0 ;  /* 0x200000c3ff167230 */ /* 0x000fe20000004100 */
[----:B0-----:R-:W-:Y:S01]  /*36ff0*/  LEA R14, R2, R14, 0x2 ;  /* 0x0000000e020e7211 */ /* 0x001fe200078e10ff */
[----:B------:R-:W-:Y:S02]  /*37000*/  HADD2.F32 R0, -RZ, R35.H0_H0 ;  /* 0x20000023ff007230 */ /* 0x000fe40000004100 */
[----:B------:R-:W-:Y:S01]  /*37010*/  FFMA.FTZ R5, R80, R61, R63 ;  /* 0x0000003d50057223 */ /* 0x000fe2000001003f */
[----:B------:R-:W-:Y:S01]  /*37020*/  HADD2.F32 R26, -RZ, R193.H0_H0 ;  /* 0x200000c1ff1a7230 */ /* 0x000fe20000004100 */
[----:B------:R-:W-:Y:S01]  /*37030*/  ISETP.GE.AND P0, PT, R14, R3, PT ;  /* 0x000000030e00720c */ /* 0x000fe20003f06270 */
[----:B------:R-:W-:-:S02]  /*37040*/  HADD2.F32 R62, -RZ, R199.H0_H0 ;  /* 0x200000c7ff3e7230 */ /* 0x000fc40000004100 */
[----:B------:R-:W-:Y:S01]  /*37050*/  FFMA.FTZ R22, R71, R22, R0 ;  /* 0x0000001647167223 */ /* 0x000fe20000010000 */
[----:B------:R-:W-:Y:S02]  /*37060*/  HADD2.F32 R82, -RZ, R39.H0_H0 ;  /* 0x20000027ff527230 */ /* 0x000fe40000004100 */
[----:B------:R-:W-:Y:S02]  /*37070*/  HADD2.F32 R27, -RZ, R192.H0_H0 ;  /* 0x200000c0ff1b7230 */ /* 0x000fe40000004100 */
[----:B-1----:R-:W-:Y:S02]  /*37080*/  HADD2.F32 R56, -RZ, R33.H0_H0 ;  /* 0x20000021ff387230 */ /* 0x002fe40000004100 */
[----:B------:R-:W-:Y:S01]  /*37090*/  FFMA.FTZ R6, R79, R62, R82 ;  /* 0x0000003e4f067223 */ /* 0x000fe20000010052 */
[----:B------:R-:W-:Y:S02]  /*370a0*/  HADD2.F32 R57, -RZ, R166.H0_H0 ;  /* 0x200000a6ff397230 */ /* 0x000fe40000004100 */
[----:B------:R-:W-:-:S02]  /*370b0*/  HADD2.F32 R59, -RZ, R190.H1_H1 ;  /* 0x300000beff3b7230 */ /* 0x000fc40000004100 */
[----:B------:R-:W-:Y:S01]  /*370c0*/  FFMA.FTZ R26, R67, R26, R56 ;  /* 0x0000001a431a7223 */ /* 0x000fe20000010038 */
[----:B------:R-:W-:Y:S02]  /*370d0*/  HADD2.F32 R61, -RZ, R165.H1_H1 ;  /* 0x300000a5ff3d7230 */ /* 0x000fe40000004100 */
[----:B------:R-:W-:Y:S01]  /*370e0*/  FFMA.FTZ R27, R66, R27, R57 ;  /* 0x0000001b421b7223 */ /* 0x000fe20000010039 */
[--C-:B------:R-:W-:Y:S02]  /*370f0*/  HADD2.F32 R56, -RZ, R191.reuse.H1_H1 ;  /* 0x300000bfff387230 */ /* 0x100fe40000004100 */
        /* <DEDUP_REMOVED lines=21> */
.L_x_72482:
        /* <DEDUP_REMOVED lines=8> */
.L_x_72485:
[----:B------:R-:W-:Y:S05]  /*372d0*/  BSYNC B0 ;  /* 0x0000000000007941 */ /* 0x000fea0003800000 */
.L_x_72484:
[----:B------:R-:W-:Y:S01]  /*372e0*/  FADD.FTZ R17, R17, R7 ;  /* 0x0000000711117221 */ /* 0x000fe20000010000 */
[----:B------:R-:W-:Y:S02]  /*372f0*/  HFMA2 R16, -RZ, RZ, 0, 1.1920928955078125e-07 ;  /* 0x00000002ff107431 */ /* 0x000fe400000001ff */
[----:B------:R-:W-:Y:S01]  /*37300*/  IMAD.MOV.U32 R7, RZ, RZ, 0x1f ;  /* 0x0000001fff077424 */ /* 0x000fe200078e00ff */
[----:B------:R-:W-:Y:S01]  /*37310*/  MOV R18, 0xffffffff ;  /* 0xffffffff00127802 */ /* 0x000fe20000000f00 */
[----:B------:R-:W-:Y:S01]  /*37320*/  IMAD.MOV.U32 R21, RZ, RZ, R17 ;  /* 0x000000ffff157224 */ /* 0x000fe200078e0011 */
[----:B------:R-:W0:Y:S06]  /*37330*/  LDC R19, c[0x0][0x400] ;  /* 0x00010000ff137b82 */ /* 0x000e2c0000000800 */
[----:B0-----:R-:W-:Y:S05]  /*37340*/  WARPSYNC.COLLECTIVE R18, `(.L_x_72486) ;  /* 0x0000000012087348 */ /* 0x001fea0003c00000 */
[----:B------:R1:W2:Y:S02]  /*37350*/  SHFL.BFLY P2, R7, R21, R16, R7 ;  /* 0x0c00001015077389 */ /* 0x0002a40000040007 */
[----:B012---:R-:W-:Y:S05]  /*37360*/  ENDCOLLECTIVE ;  /* 0x000000000000791b */ /* 0x007fea0003800000 */
.L_x_72486:
[----:B------:R-:W-:Y:S02]  /*37370*/  HFMA2 R16, -RZ, RZ, 0, 2.384185791015625e-07 ;  /* 0x00000004ff107431 */ /* 0x000fe400000001ff */
[----:B------:R-:W-:Y:S01]  /*37380*/  FADD.FTZ R17, R17, R7 ;  /* 0x0000000711117221 */ /* 0x000fe20000010000 */
[----:B------:R-:W-:-:S03]  /*37390*/  IMAD.MOV.U32 R7, RZ, RZ, 0x1f ;  /* 0x0000001fff077424 */ /* 0x000fc600078e00ff */
[----:B------:R-:W-:-:S07]  /*373a0*/  IMAD.MOV.U32 R21, RZ, RZ, R17 ;  /* 0x000000ffff157224 */ /* 0x000fce00078e0011 */
[----:B------:R-:W-:Y:S05]  /*373b0*/  WARPSYNC.COLLECTIVE R18, `(.L_x_72487) ;  /* 0x0000000012087348 */ /* 0x000fea0003c00000 */
[----:B------:R0:W1:Y:S02]  /*373c0*/  SHFL.BFLY P2, R7, R21, R16, R7 ;  /* 0x0c00001015077389 */ /* 0x0000640000040007 */
[----:B01----:R-:W-:Y:S05]  /*373d0*/  ENDCOLLECTIVE ;  /* 0x000000000000791b */ /* 0x003fea0003800000 */
.L_x_72487:
[----:B------:R-:W-:Y:S02]  /*373e0*/  IMAD.MOV.U32 R16, RZ, RZ, 0x8 ;  /* 0x00000008ff107424 */ /* 0x000fe400078e00ff */
[----:B------:R-:W-:Y:S01]  /*373f0*/  FADD.FTZ R17, R17, R7 ;  /* 0x0000000711117221 */ /* 0x000fe20000010000 */
[----:B------:R-:W-:-:S04]  /*37400*/  HFMA2 R7, -RZ, RZ, 0, 1.847743988037109375e-06 ;  /* 0x0000001fff077431 */ /* 0x000fc800000001ff */
[----:B------:R-:W-:-:S07]  /*37410*/  MOV R21, R17 ;  /* 0x0000001100157202 */ /* 0x000fce0000000f00 */
[----:B------:R-:W-:Y:S05]  /*37420*/  WARPSYNC.COLLECTIVE R18, `(.L_x_72488) ;  /* 0x0000000012087348 */ /* 0x000fea0003c00000 */
[----:B------:R0:W1:Y:S02]  /*37430*/  SHFL.BFLY P2, R7, R21, R16, R7 ;  /* 0x0c00001015077389 */ /* 0x0000640000040007 */
[----:B01----:R-:W-:Y:S05]  /*37440*/  ENDCOLLECTIVE ;  /* 0x000000000000791b */ /* 0x003fea0003800000 */
.L_x_72488:
[----:B------:R-:W-:Y:S01]  /*37450*/  MOV R16, 0x10 ;  /* 0x0000001000107802 */ /* 0x000fe20000000f00 */
[----:B------:R-:W-:Y:S01]  /*37460*/  FADD.FTZ R17, R17, R7 ;  /* 0x0000000711117221 */ /* 0x000fe20000010000 */
[----:B------:R-:W-:-:S03]  /*37470*/  IMAD.MOV.U32 R7, RZ, RZ, 0x1f ;  /* 0x0000001fff077424 */ /* 0x000fc600078e00ff */
[----:B------:R-:W-:-:S07]  /*37480*/  IMAD.MOV.U32 R21, RZ, RZ, R17 ;  /* 0x000000ffff157224 */ /* 0x000fce00078e0011 */
[----:B------:R-:W-:Y:S05]  /*37490*/  WARPSYNC.COLLECTIVE R18, `(.L_x_72489) ;  /* 0x0000000012087348 */ /* 0x000fea0003c00000 */
[----:B------:R0:W1:Y:S02]  /*374a0*/  SHFL.BFLY P2, R7, R21, R16, R7 ;  /* 0x0c00001015077389 */ /* 0x0000640000040007 */
[----:B01----:R-:W-:Y:S05]  /*374b0*/  ENDCOLLECTIVE ;  /* 0x000000000000791b */ /* 0x003fea0003800000 */
.L_x_72489:
        /* <DEDUP_REMOVED lines=163> */
[----:B------:R-:W-:-:S04]  /*37ef0*/  HFMA2 R7, -RZ, RZ, 0, 1.847743988037109375e-06 ;  /* 0x0000001fff077431 */ /* 0x000fc800000001ff */
[----:B------:R-:W-:-:S07]  /*37f00*/  MOV R21, R20 ;  /* 0x0000001400157202 */ /* 0x000fce0000000f00 */
[----:B------:R-:W-:Y:S05]  /*37f10*/  WARPSYNC.COLLECTIVE R18, `(.L_x_72490) ;  /* 0x0000000012087348 */ /* 0x000fea0003c00000 */
[----:B------:R0:W1:Y:S02]  /*37f20*/  SHFL.BFLY P2, R7, R21, R16, R7 ;  /* 0x0c00001015077389 */ /* 0x0000640000040007 */
[----:B01----:R-:W-:Y:S05]  /*37f30*/  ENDCOLLECTIVE ;  /* 0x000000000000791b */ /* 0x003fea0003800000 */
.L_x_72490:
[----:B------:R-:W-:Y:S01]  /*37f40*/  MOV R16, 0x2 ;  /* 0x0000000200107802 */ /* 0x000fe20000000f00 */
[----:B------:R-:W-:Y:S01]  /*37f50*/  FADD.FTZ R20, R20, R7 ;  /* 0x0000000714147221 */ /* 0x000fe20000010000 */
[----:B------:R-:W-:-:S03]  /*37f60*/  IMAD.MOV.U32 R7, RZ, RZ, 0x1f ;  /* 0x0000001fff077424 */ /* 0x000fc600078e00ff */
[----:B------:R-:W-:-:S07]  /*37f70*/  IMAD.MOV.U32 R21, RZ, RZ, R20 ;  /* 0x000000ffff157224 */ /* 0x000fce00078e0014 */
[----:B------:R-:W-:Y:S05]  /*37f80*/  WARPSYNC.COLLECTIVE R18, `(.L_x_72491) ;  /* 0x0000000012087348 */ /* 0x000fea0003c00000 */
[----:B------:R0:W1:Y:S02]  /*37f90*/  SHFL.BFLY P2, R7, R21, R16, R7 ;  /* 0x0c00001015077389 */ /* 0x0000640000040007 */
[----:B01----:R-:W-:Y:S05]  /*37fa0*/  ENDCOLLECTIVE ;  /* 0x000000000000791b */ /* 0x003fea0003800000 */
.L_x_72491:
[----:B------:R-:W-:Y:S02]  /*37fb0*/  IMAD.MOV.U32 R16, RZ, RZ, 0x4 ;  /* 0x00000004ff107424 */ /* 0x000fe400078e00ff */
[----:B------:R-:W-:Y:S01]  /*37fc0*/  FADD.FTZ R20, R20, R7 ;  /* 0x0000000714147221 */ /* 0x000fe20000010000 */
[----:B------:R-:W-:-:S04]  /*37fd0*/  HFMA2 R7, -RZ, RZ, 0, 1.847743988037109375e-06 ;  /* 0x0000001fff077431 */ /* 0x000fc800000001ff */
[----:B------:R-:W-:-:S07]  /*37fe0*/  MOV R21, R20 ;  /* 0x0000001400157202 */ /* 0x000fce0000000f00 */
[----:B------:R-:W-:Y:S05]  /*37ff0*/  WARPSYNC.COLLECTIVE R18, `(.L_x_72492) ;  /* 0x0000000012087348 */ /* 0x000fea0003c00000 */
[----:B------:R0:W1:Y:S02]  /*38000*/  SHFL.BFLY P2, R7, R21, R16, R7 ;  /* 0x0c00001015077389 */ /* 0x0000640000040007 */
[----:B01----:R-:W-:Y:S05]  /*38010*/  ENDCOLLECTIVE ;  /* 0x000000000000791b */ /* 0x003fea0003800000 */
.L_x_72492:
[----:B------:R-:W-:Y:S01]  /*38020*/  MOV R16, 0x8 ;  /* 0x0000000800107802 */ /* 0x000fe20000000f00 */
[----:B------:R-:W-:Y:S01]  /*38030*/  FADD.FTZ R20, R20, R7 ;  /* 0x0000000714147221 */ /* 0x000fe20000010000 */
[----:B------:R-:W-:-:S03]  /*38040*/  IMAD.MOV.U32 R7, RZ, RZ, 0x1f ;  /* 0x0000001fff077424 */ /* 0x000fc600078e00ff */
[----:B------:R-:W-:-:S07]  /*38050*/  IMAD.MOV.U32 R21, RZ, RZ, R20 ;  /* 0x000000ffff157224 */ /* 0x000fce00078e0014 */
[----:B------:R-:W-:Y:S05]  /*38060*/  WARPSYNC.COLLECTIVE R18, `(.L_x_72493) ;  /* 0x0000000012087348 */ /* 0x000fea0003c00000 */
[----:B------:R0:W1:Y:S02]  /*38070*/  SHFL.BFLY P2, R7, R21, R16, R7 ;  /* 0x0c00001015077389 */ /* 0x0000640000040007 */
[----:B01----:R-:W-:Y:S05]  /*38080*/  ENDCOLLECTIVE ;  /* 0x000000000000791b */ /* 0x003fea0003800000 */
.L_x_72493:
[----:B------:R-:W-:Y:S02]  /*38090*/  IMAD.MOV.U32 R16, RZ, RZ, 0x10 ;  /* 0x00000010ff107424 */ /* 0x000fe400078e00ff */
[----:B------:R-:W-:Y:S01]  /*380a0*/  FADD.FTZ R20, R20, R7 ;  /* 0x0000000714147221 */ /* 0x000fe20000010000 */
[----:B------:R-:W-:-:S04]  /*380b0*/  HFMA2 R7, -RZ, RZ, 0, 1.847743988037109375e-06 ;  /* 0x0000001fff077431 */ /* 0x000fc800000001ff */
[----:B------:R-:W-:-:S07]  /*380c0*/  MOV R21, R20 ;  /* 0x0000001400157202 */ /* 0x000fce0000000f00 */
[----:B------:R-:W-:Y:S05]  /*380d0*/  WARPSYNC.COLLECTIVE R18, `(.L_x_72494) ;  /* 0x0000000012087348 */ /* 0x000fea0003c00000 */
[----:B------:R0:W1:Y:S02]  /*380e0*/  SHFL.BFLY P2, R7, R21, R16, R7 ;  /* 0x0c00001015077389 */ /* 0x0000640000040007 */
[----:B01----:R-:W-:Y:S05]  /*380f0*/  ENDCOLLECTIVE ;  /* 0x000000000000791b */ /* 0x003fea0003800000 */
.L_x_72494:
[----:B------:R-:W-:Y:S05]  /*38100*/  BRA `(.L_x_72495) ;  /* 0xffffffd000c87947 */ /* 0x000fea000383ffff */
.L_x_72496:
        /* <DEDUP_REMOVED lines=15> */
.L_x_88553:


//--------------------- .text._ZN10layer_norm13ln_fwd_kernelINS_13Kernel_traitsI6__halfffffjLj2560ELj1ELj4ELj1ELj16ENS_18Kernel_traits_baseILj2560ES2_ffffjLj128EEEEELb1ELb0ELb1ELb0EEEvNS_9FwdParamsE --------------------------
	.section	.text._ZN10layer_norm13ln_fwd_kernelINS_13Kernel_traitsI6__halfffffjLj2560ELj1ELj4ELj1ELj16ENS_18Kernel_traits_baseILj2560ES2_ffffjLj128EEEEELb1ELb0ELb1ELb0EEEvNS_9FwdParamsE,"ax",@progbits
	.align	128
        .global         _ZN10layer_norm13ln_fwd_kernelINS_13Kernel_traitsI6__halfffffjLj2560ELj1ELj4ELj1ELj16ENS_18Kernel_traits_baseILj2560ES2_ffffjLj128EEEEELb1ELb0ELb1ELb0EEEvNS_9FwdParamsE
        .type           _ZN10layer_norm13ln_fwd_kernelINS_13Kernel_traitsI6__halfffffjLj2560ELj1ELj4ELj1ELj16ENS_18Kernel_traits_baseILj2560ES2_ffffjLj128EEEEELb1ELb0ELb1ELb0EEEvNS_9FwdParamsE,@function
        .size           _ZN10layer_norm13ln_fwd_kernelINS_13Kernel_traitsI6__halfffffjLj2560ELj1ELj4ELj1ELj16ENS_18Kernel_traits_baseILj2560ES2_ffffjLj128EEEEELb1ELb0ELb1ELb0EEEvNS_9FwdParamsE,(.L_x_88554 - _ZN10layer_norm13ln_fwd_kernelINS_13Kernel_traitsI6__halfffffjLj2560ELj1ELj4ELj1ELj16ENS_18Kernel_traits_baseILj2560ES2_ffffjLj128EEEEELb1ELb0ELb1ELb0EEEvNS_9FwdParamsE)
        .other          _ZN10layer_norm13ln_fwd_kernelINS_13Kernel_traitsI6__halfffffjLj2560ELj1ELj4ELj1ELj16ENS_18Kernel_traits_baseILj2560ES2_ffffjLj128EEEEELb1ELb0ELb1ELb0EEEvNS_9FwdParamsE,@"STO_CUDA_ENTRY STV_DEFAULT"
_ZN10layer_norm13ln_fwd_kernelINS_13Kernel_traitsI6__halfffffjLj2560ELj1ELj4ELj1ELj16ENS_18Kernel_traits_baseILj2560ES2_ffffjLj128EEEEELb1ELb0ELb1ELb0EEEvNS_9FwdParamsE:
.text._ZN10layer_norm13ln_fwd_kernelINS_13Kernel_traitsI6__halfffffjLj2560ELj1ELj4ELj1ELj16ENS_18Kernel_traits_baseILj2560ES2_ffffjLj128EEEEELb1ELb0ELb1ELb0EEEvNS_9FwdParamsE:
        /* <DEDUP_REMOVED lines=215> */
.L_x_72498:
        /* <DEDUP_REMOVED lines=119> */
.L_x_72499:
[----:B------:R-:W-:Y:S05]  /*14e0*/  BSYNC.RECONVERGENT B0 ;  /* 0x0000000000007941 */ /* 0x000fea0003800200 */
.L_x_72497:
[----:B------:R-:W0:Y:S02]  /*14f0*/  LDCU UR4, c[0x0][0x384] ;  /* 0x00007080ff0477ac */ /* 0x000e240008000800 */
[----:B0-----:R-:W-:-:S13]  /*1500*/  ISETP.GE.AND P0, PT, R23, UR4, PT ;  /* 0x0000000417007c0c */ /* 0x001fda000bf06270 */
[----:B------:R-:W-:Y:S05]  /*1510*/  @P0 EXIT ;  /* 0x000000000000094d */ /* 0x000fea0003800000 */
[----:B-----5:R-:W-:Y:S01]  /*1520*/  MOV R67, R68 ;  /* 0x0000004400437202 */ /* 0x020fe20000000f00 */
[----:B------:R-:W-:Y:S01]  /*1530*/  IMAD.MOV.U32 R154, RZ, RZ, R70 ;  /* 0x000000ffff9a7224 */ /* 0x000fe200078e0046 */
[----:B------:R-:W-:Y:S01]  /*1540*/  SHF.R.U64 R0, R104, 0x10, R105 ;  /* 0x0000001068007819 */ /* 0x000fe20000001269 */
[----:B------:R-:W-:Y:S01]  /*1550*/  IMAD.MOV.U32 R106, RZ, RZ, R69 ;  /* 0x000000ffff6a7224 */ /* 0x000fe200078e0045 */
[----:B------:R-:W-:Y:S01]  /*1560*/  SHF.R.U64 R193, R148, 0x10, R149 ;  /* 0x0000001094c17819 */ /* 0x000fe20000001295 */
[----:B------:R-:W-:Y:S01]  /*1570*/  IMAD.MOV.U32 R156, RZ, RZ, R72 ;  /* 0x000000ffff9c7224 */ /* 0x000fe200078e0048 */
[----:B------:R-:W-:Y:S01]  /*1580*/  PRMT R0, R0, 0x5410, R67 ;  /* 0x0000541000007816 */ /* 0x000fe20000000043 */
[----:B------:R-:W-:Y:S01]  /*1590*/  IMAD.MOV.U32 R163, RZ, RZ, R76 ;  /* 0x000000ffffa37224 */ /* 0x000fe200078e004c */
[----:B------:R-:W-:Y:S01]  /*15a0*/  SHF.R.U32.HI R67, RZ, 0x10, R149 ;  /* 0x00000010ff437819 */ /* 0x000fe20000011695 */
        /* <DEDUP_REMOVED lines=9> */
[----:B------:R-:W-:Y:S01]  /*1640*/  MOV R68, R71 ;  /* 0x0000004700447202 */ /* 0x000fe20000000f00 */
[----:B------:R-:W-:Y:S01]  /*1650*/  IMAD.MOV.U32 R171, RZ, RZ, R84 ;  /* 0x000000ffffab7224 */ /* 0x000fe200078e0054 */
[----:B------:R-:W-:Y:S01]  /*1660*/  PRMT R195, R195, 0x5410, R67 ;  /* 0x00005410c3c37816 */ /* 0x000fe20000000043 */
[----:B------:R-:W-:Y:S01]  /*1670*/  IMAD.MOV.U32 R181, RZ, RZ, R92 ;  /* 0x000000ffffb57224 */ /* 0x000fe200078e005c */
[--C-:B------:R-:W-:Y:S01]  /*1680*/  SHF.R.U64 R197, R52, 0x10, R53.reuse ;  /* 0x0000001034c57819 */ /* 0x100fe20000001235 */
[----:B------:R-:W-:Y:S01]  /*1690*/  IMAD.MOV.U32 R183, RZ, RZ, R94 ;  /* 0x000000ffffb77224 */ /* 0x000fe200078e005e */
[----:B------:R-:W-:Y:S01]  /*16a0*/  SHF.R.U32.HI R67, RZ, 0x10, R53 ;  /* 0x00000010ff437819 */ /* 0x000fe20000011635 */
[----:B------:R-:W-:Y:S01]  /*16b0*/  IMAD.MOV.U32 R187, RZ, RZ, R98 ;  /* 0x000000ffffbb7224 */ /* 0x000fe200078e0062 */
[----:B------:R-:W-:Y:S01]  /*16c0*/  SHF.R.U32.HI R108, RZ, 0x10, R69 ;  /* 0x00000010ff6c7819 */ /* 0x000fe20000011645 */
[----:B------:R-:W-:Y:S01]  /*16d0*/  IMAD.MOV.U32 R69, RZ, RZ, R73 ;  /* 0x000000ffff457224 */ /* 0x000fe200078e0049 */
[----:B------:R-:W-:Y:S01]  /*16e0*/  PRMT R154, R154, 0x5410, R68 ;  /* 0x000054109a9a7816 */ /* 0x000fe20000000044 */
[----:B------:R-:W-:Y:S01]  /*16f0*/  IMAD.MOV.U32 R189, RZ, RZ, R100 ;  /* 0x000000ffffbd7224 */ /* 0x000fe200078e0064 */
[--C-:B------:R-:W-:Y:S01]  /*1700*/  SHF.R.U64 R194, R58, 0x10, R59.reuse ;  /* 0x000000103ac27819 */ /* 0x100fe2000000123b */
[----:B------:R-:W0:Y:S01]  /*1710*/  LDCU UR8, c[0x0][0x404] ;  /* 0x00008080ff0877ac */ /* 0x000e220008000800 */
[----:B------:R-:W-:-:S02]  /*1720*/  SHF.R.U32.HI R68, RZ, 0x10, R59 ;  /* 0x00000010ff447819 */ /* 0x000fc4000001163b */
[----:B------:R-:W-:Y:S01]  /*1730*/  PRMT R197, R197, 0x5410, R67 ;  /* 0x00005410c5c57816 */ /* 0x000fe20000000043 */
[----:B------:R-:W-:Y:S01]  /*1740*/  IMAD.HI.U32 R67, R22, -0x326172a9, RZ ;  /* 0xcd9e8d5716437827 */ /* 0x000fe200078e00ff */
[----:B------:R-:W-:Y:S01]  /*1750*/  PRMT R156, R156, 0x5410, R69 ;  /* 0x000054109c9c7816 */ /* 0x000fe20000000045 */
[----:B------:R-:W1:Y:S01]  /*1760*/  LDCU.U8 UR9, c[0x0][0x410] ;  /* 0x00008200ff0977ac */ /* 0x000e620008000000 */
[----:B------:R-:W-:Y:S01]  /*1770*/  PRMT R194, R194, 0x5410, R68 ;  /* 0x00005410c2c27816 */ /* 0x000fe20000000044 */
[----:B------:R-:W-:Y:S01]  /*1780*/  IMAD.HI.U32 R69, R20, -0x2daee0ad, RZ ;  /* 0xd2511f5314457827 */ /* 0x000fe200078e00ff */
[----:B------:R-:W-:Y:S01]  /*1790*/  SHF.R.U64 R157, R72, 0x10, R73 ;  /* 0x00000010489d7819 */ /* 0x000fe20000001249 */
[----:B------:R-:W2:Y:S01]  /*17a0*/  LDCU UR12, c[0x0][0x448] ;  /* 0x00008900ff0c77ac */ /* 0x000ea20008000800 */
[----:B------:R-:W-:Y:S01]  /*17b0*/  SHF.R.U64 R196, R54, 0x10, R55 ;  /* 0x0000001036c47819 */ /* 0x000fe20000001237 */
[----:B------:R-:W-:Y:S01]  /*17c0*/  IMAD.MOV.U32 R72, RZ, RZ, R79 ;  /* 0x000000ffff487224 */ /* 0x000fe200078e004f */
[----:B------:R-:W-:Y:S01]  /*17d0*/  SHF.R.U32.HI R68, RZ, 0x10, R55 ;  /* 0x00000010ff447819 */ /* 0x000fe20000011637 */
[----:B------:R-:W3:Y:S01]  /*17e0*/  LDCU.64 UR10, c[0x0][0x408] ;  /* 0x00008100ff0a77ac */ /* 0x000ee20008000a00 */
[----:B------:R-:W-:Y:S01]  /*17f0*/  SHF.R.U64 R155, R70, 0x10, R71 ;  /* 0x00000010469b7819 */ /* 0x000fe20000001247 */
[----:B------:R-:W-:Y:S01]  /*1800*/  IMAD.MOV.U32 R70, RZ, RZ, R75 ;  /* 0x000000ffff467224 */ /* 0x000fe200078e004b */
[----:B------:R-:W-:Y:S01]  /*1810*/  SHF.R.U32.HI R109, RZ, 0x10, R71 ;  /* 0x00000010ff6d7819 */ /* 0x000fe20000011647 */
[----:B------:R-:W4:Y:S01]  /*1820*/  LDCU.64 UR4, c[0x0][0x3a0] ;  /* 0x00007400ff0477ac */ /* 0x000f220008000a00 */
[----:B------:R-:W-:-:S02]  /*1830*/  MOV R71, R77 ;  /* 0x0000004d00477202 */ /* 0x000fc40000000f00 */
[----:B------:R-:W-:Y:S02]  /*1840*/  LOP3.LUT R67, R14, R67, R152, 0x96, !PT ;  /* 0x000000430e437212 */ /* 0x000fe400078e9698 */
[----:B------:R-:W-:Y:S02]  /*1850*/  PRMT R196, R196, 0x5410, R68 ;  /* 0x00005410c4c47816 */ /* 0x000fe40000000044 */
[----:B------:R-:W-:Y:S02]  /*1860*/  MOV R158, R74 ;  /* 0x0000004a009e7202 */ /* 0x000fe40000000f00 */
[--C-:B------:R-:W-:Y:S02]  /*1870*/  SHF.R.U64 R198, R50, 0x10, R51.reuse ;  /* 0x0000001032c67819 */ /* 0x100fe40000001233 */
[----:B------:R-:W-:Y:S02]  /*1880*/  SHF.R.U32.HI R68, RZ, 0x10, R51 ;  /* 0x00000010ff447819 */ /* 0x000fe40000011633 */
[----:B------:R-:W-:-:S02]  /*1890*/  LOP3.LUT R69, R69, R153, RZ, 0x3c, !PT ;  /* 0x0000009945457212 */ /* 0x000fc400078e3cff */
[----:B------:R-:W-:Y:S01]  /*18a0*/  PRMT R163, R163, 0x5410, R71 ;  /* 0x00005410a3a37816 */ /* 0x000fe20000000047 */
[----:B------:R-:W-:Y:S01]  /*18b0*/  IMAD.HI.U32 R71, R67, -0x2daee0ad, RZ ;  /* 0xd2511f5343477827 */ /* 0x000fe200078e00ff */
[----:B------:R-:W-:Y:S02]  /*18c0*/  PRMT R165, R165, 0x5410, R72 ;  /* 0x00005410a5a57816 */ /* 0x000fe40000000048 */
[----:B------:R-:W-:Y:S01]  /*18d0*/  PRMT R158, R158, 0x5410, R70 ;  /* 0x000054109e9e7816 */ /* 0x000fe20000000046 */
[----:B------:R-:W-:Y:S01]  /*18e0*/  IMAD R72, R20, -0x2daee0ad, RZ ;  /* 0xd2511f5314487824 */ /* 0x000fe200078e02ff */
[----:B------:R-:W-:Y:S01]  /*18f0*/  PRMT R198, R198, 0x5410, R68 ;  /* 0x00005410c6c67816 */ /* 0x000fe20000000044 */
[----:B------:R-:W-:Y:S01]  /*1900*/  IMAD R70, R22, -0x326172a9, RZ ;  /* 0xcd9e8d5716467824 */ /* 0x000fe200078e02ff */
[----:B------:R-:W-:Y:S01]  /*1910*/  SHF.R.U64 R218, R30, 0x10, R31 ;  /* 0x000000101eda7819 */ /* 0x000fe2000000121f */
[----:B------:R-:W-:Y:S01]  /*1920*/  IMAD.HI.U32 R68, R69, -0x326172a9, RZ ;  /* 0xcd9e8d5745447827 */ /* 0x000fe200078e00ff */
[----:B------:R-:W-:-:S02]  /*1930*/  LOP3.LUT R66, R66, R72, R71, 0x96, !PT ;  /* 0x0000004842427212 */ /* 0x000fc400078e9647 */
[----:B------:R-:W-:Y:S01]  /*1940*/  SHF.R.U32.HI R110, RZ, 0x10, R73 ;  /* 0x00000010ff6e7819 */ /* 0x000fe20000011649 */
[----:B------:R-:W-:Y:S01]  /*1950*/  IMAD R69, R69, -0x326172a9, RZ ;  /* 0xcd9e8d5745457824 */ /* 0x000fe200078e02ff */
[----:B------:R-:W-:Y:S01]  /*1960*/  LOP3.LUT R65, R65, R70, R68, 0x96, !PT ;  /* 0x0000004641417212 */ /* 0x000fe200078e9644 */
[----:B------:R-:W-:Y:S01]  /*1970*/  IMAD.HI.U32 R68, R66, -0x326172a9, RZ ;  /* 0xcd9e8d5742447827 */ /* 0x000fe200078e00ff */
[----:B------:R-:W-:Y:S02]  /*1980*/  SHF.R.U64 R166, R78, 0x10, R79 ;  /* 0x000000104ea67819 */ /* 0x000fe4000000124f */
[----:B------:R-:W-:Y:S01]  /*1990*/  SHF.R.U64 R176, R88, 0x10, R89 ;  /* 0x0000001058b07819 */ /* 0x000fe20000001259 */
[----:B------:R-:W-:Y:S01]  /*19a0*/  IMAD R70, R67, -0x2daee0ad, RZ ;  /* 0xd2511f5343467824 */ /* 0x000fe200078e02ff */
[----:B------:R-:W-:Y:S01]  /*19b0*/  LOP3.LUT R63, R63, R69, R68, 0x96, !PT ;  /* 0x000000453f3f7212 */ /* 0x000fe200078e9644 */
[----:B------:R-:W-:Y:S01]  /*19c0*/  IMAD.HI.U32 R67, R65, -0x2daee0ad, RZ ;  /* 0xd2511f5341437827 */ /* 0x000fe200078e00ff */
[----:B------:R-:W-:-:S02]  /*19d0*/  SHF.R.U64 R159, R74, 0x10, R75 ;  /* 0x000000104a9f7819 */ /* 0x000fc4000000124b */
[----:B------:R-:W-:Y:S01]  /*19e0*/  SHF.R.U64 R178, R2, 0x10, R3 ;  /* 0x0000001002b27819 */ /* 0x000fe20000001203 */
[----:B------:R-:W-:Y:S01]  /*19f0*/  IMAD R68, R65, -0x2daee0ad, RZ ;  /* 0xd2511f5341447824 */ /* 0x000fe200078e02ff */
[----:B------:R-:W-:Y:S01]  /*1a00*/  LOP3.LUT R64, R64, R70, R67, 0x96, !PT ;  /* 0x0000004640407212 */ /* 0x000fe200078e9643 */
[----:B------:R-:W-:Y:S01]  /*1a10*/  IMAD.HI.U32 R65, R63, -0x2daee0ad, RZ ;  /* 0xd2511f533f417827 */ /* 0x000fe200078e00ff */
[----:B------:R-:W-:Y:S02]  /*1a20*/  SHF.R.U32.HI R88, RZ, 0x10, R3 ;  /* 0x00000010ff587819 */ /* 0x000fe40000011603 */
[----:B------:R-:W-:Y:S01]  /*1a30*/  SHF.R.U64 R219, R28, 0x10, R29 ;  /* 0x000000101cdb7819 */ /* 0x000fe2000000121d */
[----:B------:R-:W-:Y:S01]  /*1a40*/  IMAD R67, R66, -0x326172a9, RZ ;  /* 0xcd9e8d5742437824 */ /* 0x000fe200078e02ff */
[----:B------:R-:W-:Y:S01]  /*1a50*/  LOP3.LUT R62, R62, R68, R65, 0x96, !PT ;  /* 0x000000443e3e7212 */ /* 0x000fe200078e9641 */
[----:B------:R-:W-:Y:S01]  /*1a60*/  IMAD.HI.U32 R66, R64, -0x326172a9, RZ ;  /* 0xcd9e8d5740427827 */ /* 0x000fe200078e00ff */
[----:B------:R-:W-:-:S02]  /*1a70*/  SHF.R.U64 R164, R76, 0x10, R77 ;  /* 0x000000104ca47819 */ /* 0x000fc4000000124d */
[----:B------:R-:W-:Y:S01]  /*1a80*/  MOV R167, R80 ;  /* 0x0000005000a77202 */ /* 0x000fe20000000f00 */
[----:B------:R-:W-:Y:S01]  /*1a90*/  IMAD R64, R64, -0x326172a9, RZ ;  /* 0xcd9e8d5740407824 */ /* 0x000fe200078e02ff */
[----:B------:R-:W-:Y:S01]  /*1aa0*/  LOP3.LUT R61, R61, R67, R66, 0x96, !PT ;  /* 0x000000433d3d7212 */ /* 0x000fe200078e9642 */
[----:B------:R-:W-:Y:S01]  /*1ab0*/  IMAD R66, R63, -0x2daee0ad, RZ ;  /* 0xd2511f533f427824 */ /* 0x000fe200078e02ff */
[----:B------:R-:W-:Y:S01]  /*1ac0*/  MOV R74, R83 ;  /* 0x00000053004a7202 */ /* 0x000fe20000000f00 */
[----:B------:R-:W-:Y:S01]  /*1ad0*/  IMAD.HI.U32 R63, R62, -0x326172a9, RZ ;  /* 0xcd9e8d573e3f7827 */ /* 0x000fe200078e00ff */
[----:B------:R-:W-:Y:S02]  /*1ae0*/  MOV R173, R86 ;  /* 0x0000005600ad7202 */ /* 0x000fe40000000f00 */
[----:B------:R-:W-:Y:S01]  /*1af0*/  SHF.R.U64 R174, R86, 0x10, R87 ;  /* 0x0000001056ae7819 */ /* 0x000fe20000001257 */
[----:B------:R-:W-:Y:S01]  /*1b00*/  IMAD.HI.U32 R65, R61, -0x2daee0ad, RZ ;  /* 0xd2511f533d417827 */ /* 0x000fe200078e00ff */
[----:B------:R-:W-:-:S02]  /*1b10*/  LOP3.LUT R18, R18, R64, R63, 0x96, !PT ;  /* 0x0000004012127212 */ /* 0x000fc400078e963f */
[----:B------:R-:W-:Y:S01]  /*1b20*/  SHF.R.U32.HI R2, RZ, 0x10, R105 ;  /* 0x00000010ff027819 */ /* 0x000fe20000011669 */
[----:B------:R-:W-:Y:S01]  /*1b30*/  IMAD R64, R61, -0x2daee0ad, RZ ;  /* 0xd2511f533d407824 */ /* 0x000fe200078e02ff */
[----:B------:R-:W-:Y:S01]  /*1b40*/  LOP3.LUT R60, R60, R66, R65, 0x96, !PT ;  /* 0x000000423c3c7212 */ /* 0x000fe200078e9641 */
[----:B------:R-:W-:Y:S01]  /*1b50*/  IMAD.HI.U32 R61, R18, -0x2daee0ad, RZ ;  /* 0xd2511f53123d7827 */ /* 0x000fe200078e00ff */
[----:B------:R-:W-:Y:S02]  /*1b60*/  SHF.R.U32.HI R112, RZ, 0x10, R77 ;  /* 0x00000010ff707819 */ /* 0x000fe4000001164d */
[----:B------:R-:W-:Y:S01]  /*1b70*/  SHF.R.U32.HI R86, RZ, 0x10, R87 ;  /* 0x00000010ff567819 */ /* 0x000fe20000011657 */
[----:B------:R-:W-:Y:S01]  /*1b80*/  IMAD R63, R62, -0x326172a9, RZ ;  /* 0xcd9e8d573e3f7824 */ /* 0x000fe200078e02ff */
[----:B------:R-:W-:Y:S01]  /*1b90*/  LOP3.LUT R16, R16, R64, R61, 0x96, !PT ;  /* 0x0000004010107212 */ /* 0x000fe200078e963d */
[----:B------:R-:W-:Y:S01]  /*1ba0*/  IMAD.HI.U32 R62, R60, -0x326172a9, RZ ;  /* 0xcd9e8d573c3e7827 */ /* 0x000fe200078e00ff */
[----:B------:R-:W-:-:S02]  /*1bb0*/  SHF.R.U32.HI R111, RZ, 0x10, R75 ;  /* 0x00000010ff6f7819 */ /* 0x000fc4000001164b */
[----:B------:R-:W-:Y:S01]  /*1bc0*/  SHF.R.U32.HI R113, RZ, 0x10, R79 ;  /* 0x00000010ff717819 */ /* 0x000fe2000001164f */
[----:B------:R-:W-:Y:S01]  /*1bd0*/  IMAD R60, R60, -0x326172a9, RZ ;  /* 0xcd9e8d573c3c7824 */ /* 0x000fe200078e02ff */
[----:B------:R-:W-:Y:S01]  /*1be0*/  LOP3.LUT R15, R15, R63, R62, 0x96, !PT ;  /* 0x0000003f0f0f7212 */ /* 0x000fe200078e963e */
[----:B------:R-:W-:Y:S01]  /*1bf0*/  IMAD.HI.U32 R61, R16, -0x326172a9, RZ ;  /* 0xcd9e8d57103d7827 */ /* 0x000fe200078e00ff */
[----:B------:R-:W-:Y:S02]  /*1c00*/  MOV R77, R89 ;  /* 0x00000059004d7202 */ /* 0x000fe40000000f00 */
[----:B------:R-:W-:Y:S01]  /*1c10*/  SHF.R.U64 R168, R80, 0x10, R81 ;  /* 0x0000001050a87819 */ /* 0x000fe20000001251 */
        /* <DEDUP_REMOVED lines=8> */
[----:B------:R-:W-:Y:S02]  /*1ca0*/  PRMT R218, R218, 0x5410, R61 ;  /* 0x00005410dada7816 */ /* 0x000fe4000000003d */
[----:B------:R-:W-:Y:S01]  /*1cb0*/  SHF.R.U32.HI R62, RZ, 0x10, R29 ;  /* 0x00000010ff3e7819 */ /* 0x000fe2000001161d */
[----:B------:R-:W-:Y:S01]  /*1cc0*/  IMAD R16, R16, -0x326172a9, RZ ;  /* 0xcd9e8d5710107824 */ /* 0x000fe200078e02ff */
[----:B------:R-:W-:Y:S01]  /*1cd0*/  LOP3.LUT R11, R11, R60, R18, 0x96, !PT ;  /* 0x0000003c0b0b7212 */ /* 0x000fe200078e9612 */
[----:B------:R-:W-:Y:S01]  /*1ce0*/  IMAD.HI.U32 R15, R13, -0x326172a9, RZ ;  /* 0xcd9e8d570d0f7827 */ /* 0x000fe200078e00ff */
[----:B------:R-:W-:-:S02]  /*1cf0*/  SHF.R.U64 R170, R82, 0x10, R83 ;  /* 0x0000001052aa7819 */ /* 0x000fc40000001253 */
[----:B------:R-:W-:Y:S01]  /*1d00*/  SHF.R.U64 R172, R84, 0x10, R85 ;  /* 0x0000001054ac7819 */ /* 0x000fe20000001255 */
[----:B------:R-:W-:Y:S01]  /*1d10*/  IMAD R13, R13, -0x326172a9, RZ ;  /* 0xcd9e8d570d0d7824 */ /* 0x000fe200078e02ff */
[----:B------:R-:W-:Y:S01]  /*1d20*/  LOP3.LUT R10, R10, R16, R15, 0x96, !PT ;  /* 0x000000100a0a7212 */ /* 0x000fe200078e960f */
[----:B------:R-:W-:Y:S01]  /*1d30*/  IMAD R15, R12, -0x2daee0ad, RZ ;  /* 0xd2511f530c0f7824 */ /* 0x000fe200078e02ff */
[----:B------:R-:W-:Y:S01]  /*1d40*/  SHF.R.U32.HI R116, RZ, 0x10, R85 ;  /* 0x00000010ff747819 */ /* 0x000fe20000011655 */
[----:B------:R-:W-:Y:S01]  /*1d50*/  IMAD.HI.U32 R12, R11, -0x326172a9, RZ ;  /* 0xcd9e8d570b0c7827 */ /* 0x000fe200078e00ff */
[----:B------:R-:W-:Y:S02]  /*1d60*/  MOV R179, R90 ;  /* 0x0000005a00b37202 */ /* 0x000fe40000000f00 */
[----:B------:R-:W-:Y:S01]  /*1d70*/  SHF.R.U64 R180, R90, 0x10, R91 ;  /* 0x000000105ab47819 */ /* 0x000fe2000000125b */
[----:B------:R-:W-:Y:S01]  /*1d80*/  IMAD.HI.U32 R16, R10, -0x2daee0ad, RZ ;  /* 0xd2511f530a107827 */ /* 0x000fe200078e00ff */
[----:B------:R-:W-:-:S02]  /*1d90*/  LOP3.LUT R60, R5, R13, R12, 0x96, !PT ;  /* 0x0000000d053c7212 */ /* 0x000fc400078e960c */
[----:B------:R-:W-:Y:S01]  /*1da0*/  PRMT R219, R219, 0x5410, R62 ;  /* 0x00005410dbdb7816 */ /* 0x000fe2000000003e */
[----:B------:R-:W-:Y:S01]  /*1db0*/  IMAD R5, R10, -0x2daee0ad, RZ ;  /* 0xd2511f530a057824 */ /* 0x000fe200078e02ff */
[----:B------:R-:W-:Y:S01]  /*1dc0*/  LOP3.LUT R61, R9, R15, R16, 0x96, !PT ;  /* 0x0000000f093d7212 */ /* 0x000fe200078e9610 */
[----:B------:R-:W-:Y:S01]  /*1dd0*/  IMAD.HI.U32 R10, R60, -0x2daee0ad, RZ ;  /* 0xd2511f533c0a7827 */ /* 0x000fe200078e00ff */
[--C-:B------:R-:W-:Y:S02]  /*1de0*/  SHF.R.U64 R220, R26, 0x10, R27.reuse ;  /* 0x000000101adc7819 */ /* 0x100fe4000000121b */
[----:B------:R-:W-:Y:S01]  /*1df0*/  SHF.R.U32.HI R18, RZ, 0x10, R27 ;  /* 0x00000010ff127819 */ /* 0x000fe2000001161b */
[----:B------:R-:W-:Y:S01]  /*1e00*/  IMAD.MOV.U32 R73, RZ, RZ, R81 ;  /* 0x000000ffff497224 */ /* 0x000fe200078e0051 */
[----:B------:R-:W-:Y:S01]  /*1e10*/  LOP3.LUT R19, R19, R5, R10, 0x96, !PT ;  /* 0x0000000513137212 */ /* 0x000fe200078e960a */
[----:B------:R-:W-:Y:S01]  /*1e20*/  IMAD.MOV.U32 R78, RZ, RZ, R3 ;  /* 0x000000ffff4e7224 */ /* 0x000fe200078e0003 */
[----:B------:R-:W-:Y:S01]  /*1e30*/  MOV R3, R105 ;  /* 0x0000006900037202 */ /* 0x000fe20000000f00 */
[----:B------:R-:W-:Y:S01]  /*1e40*/  IMAD.MOV.U32 R76, RZ, RZ, R87 ;  /* 0x000000ffff4c7224 */ /* 0x000fe200078e0057 */
[----:B------:R-:W-:Y:S01]  /*1e50*/  SHF.R.U32.HI R87, RZ, 0x10, R89 ;  /* 0x00000010ff577819 */ /* 0x000fe20000011659 */
[----:B------:R-:W-:Y:S01]  /*1e60*/  IMAD.MOV.U32 R75, RZ, RZ, R85 ;  /* 0x000000ffff4b7224 */ /* 0x000fe200078e0055 */
[--C-:B------:R-:W-:Y:S01]  /*1e70*/  SHF.R.U32.HI R89, RZ, 0x10, R91.reuse ;  /* 0x00000010ff597819 */ /* 0x100fe2000001165b */
[----:B------:R-:W-:Y:S01]  /*1e80*/  IMAD.MOV.U32 R79, RZ, RZ, R91 ;  /* 0x000000ffff4f7224 */ /* 0x000fe200078e005b */
[----:B------:R-:W-:Y:S01]  /*1e90*/  SHF.R.U32.HI R115, RZ, 0x10, R83 ;  /* 0x00000010ff737819 */ /* 0x000fe20000011653 */
[----:B------:R-:W-:Y:S01]  /*1ea0*/  IMAD R11, R11, -0x326172a9, RZ ;  /* 0xcd9e8d570b0b7824 */ /* 0x000fe200078e02ff */
[----:B------:R-:W-:Y:S01]  /*1eb0*/  MOV R80, R93 ;  /* 0x0000005d00507202 */ /* 0x000fe20000000f00 */
[----:B------:R-:W-:Y:S01]  /*1ec0*/  IMAD.HI.U32 R12, R61, -0x326172a9, RZ ;  /* 0xcd9e8d573d0c7827 */ /* 0x000fe200078e00ff */
[----:B------:R-:W-:-:S02]  /*1ed0*/  SHF.R.U64 R182, R92, 0x10, R93 ;  /* 0x000000105cb67819 */ /* 0x000fc4000000125d */
[----:B------:R-:W-:Y:S01]  /*1ee0*/  SHF.R.U32.HI R90, RZ, 0x10, R93 ;  /* 0x00000010ff5a7819 */ /* 0x000fe2000001165d */
[--C-:B------:R-:W-:Y:S01]  /*1ef0*/  IMAD.MOV.U32 R81, RZ, RZ, R95.reuse ;  /* 0x000000ffff517224 */ /* 0x100fe200078e005f */
[----:B------:R-:W-:Y:S01]  /*1f00*/  SHF.R.U64 R184, R94, 0x10, R95 ;  /* 0x000000105eb87819 */ /* 0x000fe2000000125f */
[----:B------:R-:W-:Y:S01]  /*1f10*/  IMAD.MOV.U32 R82, RZ, RZ, R97 ;  /* 0x000000ffff527224 */ /* 0x000fe200078e0061 */
[----:B------:R-:W-:Y:S01]  /*1f20*/  SHF.R.U32.HI R91, RZ, 0x10, R95 ;  /* 0x00000010ff5b7819 */ /* 0x000fe2000001165f */
[----:B------:R-:W-:Y:S01]  /*1f30*/  IMAD.MOV.U32 R84, RZ, RZ, R101 ;  /* 0x000000ffff547224 */ /* 0x000fe200078e0065 */
[----:B------:R-:W-:Y:S01]  /*1f40*/  PRMT R2, R2, 0x5410, R106 ;  /* 0x0000541002027816 */ /* 0x000fe2000000006a */
[----:B------:R-:W-:Y:S01]  /*1f50*/  IMAD.MOV.U32 R85, RZ, RZ, R103 ;  /* 0x000000ffff557224 */ /* 0x000fe200078e0067 */
[----:B------:R-:W-:Y:S01]  /*1f60*/  PRMT R3, R3, 0x5410, R107 ;  /* 0x0000541003037816 */ /* 0x000fe2000000006b */
[----:B------:R-:W-:Y:S01]  /*1f70*/  HADD2.F32 R16, -RZ, R7.H0_H0 ;  /* 0x20000007ff107230 */ /* 0x000fe20000004100 */
[----:B------:R-:W-:Y:S01]  /*1f80*/  PRMT R4, R4, 0x5410, R108 ;  /* 0x0000541004047816 */ /* 0x000fe2000000006c */
[----:B------:R-:W-:Y:S01]  /*1f90*/  IMAD.MOV.U32 R13, RZ, RZ, RZ ;  /* 0x000000ffff0d7224 */ /* 0x000fe200078e00ff */
[----:B------:R-:W-:Y:S01]  /*1fa0*/  PRMT R167, R167, 0x5410, R73 ;  /* 0x00005410a7a77816 */ /* 0x000fe20000000049 */
[----:B------:R-:W-:Y:S01]  /*1fb0*/  HADD2.F32 R10, -RZ, R2.H0_H0 ;  /* 0x20000002ff0a7230 */ /* 0x000fe20000004100 */
[----:B------:R-:W-:-:S02]  /*1fc0*/  PRMT R169, R169, 0x5410, R74 ;  /* 0x00005410a9a97816 */ /* 0x000fc4000000004a */
[--C-:B------:R-:W-:Y:S02]  /*1fd0*/  SHF.R.U64 R221, R24, 0x10, R25.reuse ;  /* 0x0000001018dd7819 */ /* 0x100fe40000001219 */
[----:B------:R-:W-:Y:S02]  /*1fe0*/  SHF.R.U32.HI R9, RZ, 0x10, R25 ;  /* 0x00000010ff097819 */ /* 0x000fe40000011619 */
[--C-:B------:R-:W-:Y:S02]  /*1ff0*/  SHF.R.U64 R62, R6, 0x10, R7.reuse ;  /* 0x00000010063e7819 */ /* 0x100fe40000001207 */
[----:B------:R-:W-:Y:S02]  /*2000*/  SHF.R.U32.HI R5, RZ, 0x10, R7 ;  /* 0x00000010ff057819 */ /* 0x000fe40000011607 */
[----:B------:R-:W-:Y:S01]  /*2010*/  MOV R185, R96 ;  /* 0x0000006000b97202 */ /* 0x000fe20000000f00 */
[----:B------:R-:W-:Y:S01]  /*2020*/  HADD2.F32 R7, -RZ, R62.H0_H0 ;  /* 0x2000003eff077230 */ /* 0x000fe20000004100 */
[--C-:B------:R-:W-:Y:S01]  /*2030*/  SHF.R.U64 R186, R96, 0x10, R97.reuse ;  /* 0x0000001060ba7819 */ /* 0x100fe20000001261 */
[----:B------:R-:W-:Y:S01]  /*2040*/  HADD2.F32 R5, -RZ, R5.H0_H0 ;  /* 0x20000005ff057230 */ /* 0x000fe20000004100 */
[----:B------:R-:W-:-:S02]  /*2050*/  SHF.R.U32.HI R92, RZ, 0x10, R97 ;  /* 0x00000010ff5c7819 */ /* 0x000fc40000011661 */
[----:B------:R-:W-:Y:S02]  /*2060*/  MOV R83, R99 ;  /* 0x0000006300537202 */ /* 0x000fe40000000f00 */
[--C-:B------:R-:W-:Y:S02]  /*2070*/  SHF.R.U64 R188, R98, 0x10, R99.reuse ;  /* 0x0000001062bc7819 */ /* 0x100fe40000001263 */
        /* <DEDUP_REMOVED lines=8> */
[--C-:B------:R-:W-:Y:S02]  /*2100*/  SHF.R.U64 R210, R46, 0x10, R47.reuse ;  /* 0x000000102ed27819 */ /* 0x100fe4000000122f */
[----:B------:R-:W-:-:S02]  /*2110*/  SHF.R.U32.HI R74, RZ, 0x10, R47 ;  /* 0x00000010ff4a7819 */ /* 0x000fc4000001162f */
        /* <DEDUP_REMOVED lines=14> */
[----:B------:R-:W-:Y:S01]  /*2200*/  PRMT R220, R220, 0x5410, R18 ;  /* 0x00005410dcdc7816 */ /* 0x000fe20000000012 */
[----:B------:R-:W-:Y:S01]  /*2210*/  HADD2.F32 R18, -RZ, R6.H0_H0 ;  /* 0x20000006ff127230 */ /* 0x000fe20000004100 */
[----:B------:R-:W-:Y:S01]  /*2220*/  PRMT R221, R221, 0x5410, R9 ;  /* 0x00005410dddd7816 */ /* 0x000fe20000000009 */
[----:B------:R-:W-:Y:S01]  /*2230*/  HADD2.F32 R9, -RZ, R3.H0_H0 ;  /* 0x20000003ff097230 */ /* 0x000fe20000004100 */
[----:B------:R-:W-:Y:S01]  /*2240*/  LOP3.LUT R17, R17, R11, R12, 0x96, !PT ;  /* 0x0000000b11117212 */ /* 0x000fe200078e960c */
[----:B------:R-:W-:Y:S01]  /*2250*/  HADD2.F32 R11, -RZ, R4.H0_H0 ;  /* 0x20000004ff0b7230 */ /* 0x000fe20000004100 */
[----:B------:R-:W-:Y:S01]  /*2260*/  LOP3.LUT R15, R8, 0x3, RZ, 0xc0, !PT ;  /* 0x00000003080f7812 */ /* 0x000fe200078ec0ff */
[----:B------:R-:W-:Y:S01]  /*2270*/  HADD2.F32 R12, -RZ, R0.H0_H0 ;  /* 0x20000000ff0c7230 */ /* 0x000fe20000004100 */
[----:B------:R-:W-:Y:S01]  /*2280*/  PRMT R155, R155, 0x5410, R109 ;  /* 0x000054109b9b7816 */ /* 0x000fe2000000006d */
[----:B------:R-:W-:Y:S01]  /*2290*/  IMAD R8, R61, -0x326172a9, RZ ;  /* 0xcd9e8d573d087824 */ /* 0x000fe200078e02ff */
        /* <DEDUP_REMOVED lines=38> */
.L_x_73759:
[----:B------:R-:W0:Y:S08]  /*2500*/  LDC.64 R144, c[0x0][0x3f0] ;  /* 0x0000fc00ff907b82 */ /* 0x000e300000000a00 */
[----:B------:R-:W1:Y:S01]  /*2510*/  LDC.64 R146, c[0x0][0x3f8] ;  /* 0x0000fe00ff927b82 */ /* 0x000e620000000a00 */
[----:B0-----:R-:W-:-:S05]  /*2520*/  IMAD.WIDE R204, R23, 0x4, R144 ;  /* 0x0000000417cc7825 */ /* 0x001fca00078e0290 */
[----:B------:R-:W2:Y:S01]  /*2530*/  LDG.E R144, desc[UR6][R204.64] ;  /* 0x00000006cc907981 */ /* 0x000ea2000c1e1900 */
[----:B-1----:R-:W-:Y:S02]  /*2540*/  IMAD.WIDE R202, R23, 0x4, R146 ;  /* 0x0000000417ca7825 */ /* 0x002fe400078e0292 */
[----:B------:R-:W0:Y:S03]  /*2550*/  LDC R146, c[0x0][0x388] ;  /* 0x0000e200ff927b82 */ /* 0x000e260000000800 */
[----:B------:R1:W5:Y:S01]  /*2560*/  LDG.E R145, desc[UR6][R202.64] ;  /* 0x00000006ca917981 */ /* 0x000362000c1e1900 */
[----:B------:R-:W-:Y:S01]  /*2570*/  ISETP.GE.U32.AND P5, PT, R21, 0x20, PT ;  /* 0x000000201500780c */ /* 0x000fe20003fa6070 */
[----:B------:R-:W-:Y:S01]  /*2580*/  HFMA2 R160, -RZ, RZ, 0, 0 ;  /* 0x00000000ffa07431 */ /* 0x000fe200000001ff */
[----:B------:R-:W-:Y:S01]  /*2590*/  BSSY.RECONVERGENT B0, `(.L_x_72500) ;  /* 0x000037a000007945 */ /* 0x000fe20003800200 */
[----:B------:R-:W3:Y:S01]  /*25a0*/  S2R R147, SR_TID.X ;  /* 0x0000000000937919 */ /* 0x000ee20000002100 */
[----:B0-----:R-:W-:-:S05]  /*25b0*/  IMAD R200, R23, R146, RZ ;  /* 0x0000009217c87224 */ /* 0x001fca00078e02ff */
[----:B------:R-:W-:-:S04]  /*25c0*/  SHF.R.S32.HI R199, RZ, 0x1f, R200 ;  /* 0x0000001fffc77819 */ /* 0x000fc800000114c8 */
[----:B------:R-:W-:Y:S02]  /*25d0*/  LEA.HI R200, R199, R200, RZ, 0x2 ;  /* 0x000000c8c7c87211 */ /* 0x000fe400078f10ff */
[----:B--2---:R-:W-:-:S13]  /*25e0*/  ISETP.GE.AND P0, PT, R144, 0x1, PT ;  /* 0x000000019000780c */ /* 0x004fda0003f06270 */
[----:B------:R-:W-:-:S04]  /*25f0*/  @P0 VIADD R161, R144, 0xffffffff ;  /* 0xffffffff90a10836 */ /* 0x000fc80000000000 */
[----:B------:R-:W-:-:S05]  /*2600*/  @P0 IMAD R161, R161, R146, RZ ;  /* 0x00000092a1a10224 */ /* 0x000fca00078e02ff */
[----:B------:R-:W-:-:S04]  /*2610*/  @P0 SHF.R.S32.HI R162, RZ, 0x1f, R161 ;  /* 0x0000001fffa20819 */ /* 0x000fc800000114a1 */
[----:B------:R-:W-:Y:S02]  /*2620*/  @P0 LEA.HI R162, R162, R161, RZ, 0x2 ;  /* 0x000000a1a2a20211 */ /* 0x000fe400078f10ff */
[----:B---3--:R-:W-:-:S04]  /*2630*/  LOP3.LUT R161, R147, 0x1f, RZ, 0xc0, !PT ;  /* 0x0000001f93a17812 */ /* 0x008fc800078ec0ff */
[-C--:B------:R-:W-:Y:S02]  /*2640*/  @P0 LEA.HI.SX32 R160, R162, R161.reuse, 0x1e ;  /* 0x000000a1a2a00211 */ /* 0x080fe400078ff2ff */
[----:B------:R-:W-:Y:S01]  /*2650*/  LEA.HI.SX32 R162, R200, R161, 0x1e ;  /* 0x000000a1c8a27211 */ /* 0x000fe200078ff2ff */
[----:B-1----:R-:W-:Y:S06]  /*2660*/  @!P5 BRA `(.L_x_72501) ;  /* 0x0000003400b0d947 */ /* 0x002fec0003800000 */
[----:B------:R-:W-:Y:S04]  /*2670*/  BSSY.RECONVERGENT B1, `(.L_x_72502) ;  /* 0x0000005000017945 */ /* 0x000fe80003800200 */
[----:B------:R-:W-:Y:S05]  /*2680*/  @!P0 BRA `(.L_x_72503) ;  /* 0x00000000000c8947 */ /* 0x000fea0003800000 */
[----:B------:R-:W0:Y:S02]  /*2690*/  LDC.64 R60, c[0x0][0x390] ;  /* 0x0000e400ff3c7b82 */ /* 0x000e240000000a00 */
[----:B0-----:R-:W-:-:S06]  /*26a0*/  IMAD.WIDE.U32 R60, R160, 0x10, R60 ;  /* 0x00000010a03c7825 */ /* 0x001fcc00078e003c */
[----:B------:R-:W5:Y:S02]  /*26b0*/  LDG.E.128 R60, desc[UR6][R60.64] ;  /* 0x000000063c3c7981 */ /* 0x000f64000c1e1d00 */
.L_x_72503:
[----:B------:R-:W-:Y:S05]  /*26c0*/  BSYNC.RECONVERGENT B1 ;  /* 0x0000000000017941 */ /* 0x000fea0003800200 */
.L_x_72502:
[----:B------:R-:W-:Y:S01]  /*26d0*/  UISETP.NE.U32.AND UP0, UPT, UR4, URZ, UPT ;  /* 0x000000ff0400728c */ /* 0x000fe2000bf05070 */
[----:B------:R-:W-:Y:S03]  /*26e0*/  BSSY.RECONVERGENT B1, `(.L_x_72504) ;  /* 0x0000350000017945 */ /* 0x000fe60003800200 */
[----:B------:R-:W-:-:S09]  /*26f0*/  UISETP.NE.AND.EX UP0, UPT, UR5, URZ, UPT, UP0 ;  /* 0x000000ff0500728c */ /* 0x000fd2000bf05300 */
[----:B------:R-:W-:Y:S05]  /*2700*/  BRA.U !UP0, `(.L_x_72505) ;  /* 0x0000001908bc7547 */ /* 0x000fea000b800000 */
[----:B------:R-:W0:Y:S02]  /*2710*/  LDC.64 R64, c[0x0][0x3a0] ;  /* 0x0000e800ff407b82 */ /* 0x000e240000000a00 */
[----:B0-----:R-:W-:-:S06]  /*2720*/  IMAD.WIDE.U32 R66, R162, 0x10, R64 ;  /* 0x00000010a2427825 */ /* 0x001fcc00078e0040 */
[----:B------:R-:W5:Y:S01]  /*2730*/  LDG.E.128 R64, desc[UR6][R66.64] ;  /* 0x0000000642407981 */ /* 0x000f62000c1e1d00 */
[----:B------:R-:W-:Y:S01]  /*2740*/  ISETP.GT.AND P1, PT, R144, RZ, PT ;  /* 0x000000ff9000720c */ /* 0x000fe20003f24270 */
[----:B------:R-:W-:-:S12]  /*2750*/  BSSY.RECONVERGENT B2, `(.L_x_72506) ;  /* 0x000006a000027945 */ /* 0x000fd80003800200 */
        /* <DEDUP_REMOVED lines=19> */
.L_x_72510:
        /* <DEDUP_REMOVED lines=13> */
.L_x_72512:
[----:B------:R-:W-:Y:S05]  /*2960*/  BSYNC.RECONVERGENT B4 ;  /* 0x0000000000047941 */ /* 0x000fea0003800200 */
.L_x_72511:
[----:B------:R-:W-:Y:S01]  /*2970*/  IMAD.WIDE.U32 R206, R22, -0x326172a9, RZ ;  /* 0xcd9e8d5716ce7825 */ /* 0x000fe200078e00ff */
[----:B------:R-:W-:Y:S02]  /*2980*/  LOP3.LUT R15, R13, R201, R153, 0x96, !PT ;  /* 0x000000c90d0f7212 */ /* 0x000fe400078e9699 */
[----:B------:R-:W-:Y:S01]  /*2990*/  IADD3 R19, PT, PT, R153, -0x695add53, RZ ;  /* 0x96a522ad99137810 */ /* 0x000fe20007ffe0ff */
[----:B------:R-:W-:Y:S01]  /*29a0*/  VIADD R17, R152, 0x8ff34781 ;  /* 0x8ff3478198117836 */ /* 0x000fe20000000000 */
[----:B------:R-:W-:Y:S01]  /*29b0*/  LOP3.LUT R8, R14, R207, R152, 0x96, !PT ;  /* 0x000000cf0e087212 */ /* 0x000fe200078e9698 */
[----:B------:R-:W-:-:S04]  /*29c0*/  IMAD.WIDE.U32 R202, R15, -0x326172a9, RZ ;  /* 0xcd9e8d570fca7825 */ /* 0x000fc800078e00ff */
[----:B------:R-:W-:-:S04]  /*29d0*/  IMAD.WIDE.U32 R204, R8, -0x2daee0ad, RZ ;  /* 0xd2511f5308cc7825 */ /* 0x000fc800078e00ff */
[----:B------:R-:W-:Y:S02]  /*29e0*/  VIADD R8, R153, 0xbb67ae85 ;  /* 0xbb67ae8599087836 */ /* 0x000fe40000000000 */
[----:B------:R-:W-:Y:S02]  /*29f0*/  VIADD R15, R152, 0x9e3779b9 ;  /* 0x9e3779b9980f7836 */ /* 0x000fe40000000000 */
[----:B------:R-:W-:Y:S01]  /*2a00*/  IMAD.MOV.U32 R199, RZ, RZ, RZ ;  /* 0x000000ffffc77224 */ /* 0x000fe200078e00ff */
        /* <DEDUP_REMOVED lines=15> */
[----:B------:R-:W-:Y:S02]  /*2b00*/  VIADD R8, R152, 0x78dde6e4 ;  /* 0x78dde6e498087836 */ /* 0x000fe40000000000 */
[----:B------:R-:W-:-:S03]  /*2b10*/  IMAD.WIDE.U32 R200, R15, -0x2daee0ad, RZ ;  /* 0xd2511f530fc87825 */ /* 0x000fc600078e00ff */
[----:B------:R-:W-:Y:S01]  /*2b20*/  LOP3.LUT R8, R8, R202, R207, 0x96, !PT ;  /* 0x000000ca08087212 */ /* 0x000fe200078e96cf */
[----:B------:R-:W-:-:S05]  /*2b30*/  VIADD R15, R153, 0xed9eba14 ;  /* 0xed9eba14990f7836 */ /* 0x000fca0000000000 */
[----:B------:R-:W-:Y:S01]  /*2b40*/  LOP3.LUT R15, R15, R204, R201, 0x96, !PT ;  /* 0x000000cc0f0f7212 */ /* 0x000fe200078e96c9 */
[----:B------:R-:W-:-:S04]  /*2b50*/  IMAD.WIDE.U32 R204, R8, -0x2daee0ad, RZ ;  /* 0xd2511f5308cc7825 */ /* 0x000fc800078e00ff */
[----:B------:R-:W-:Y:S02]  /*2b60*/  VIADD R8, R153, 0xa9066899 ;  /* 0xa906689999087836 */ /* 0x000fe40000000000 */
[----:B------:R-:W-:Y:S01]  /*2b70*/  IMAD.WIDE.U32 R202, R15, -0x326172a9, RZ ;  /* 0xcd9e8d570fca7825 */ /* 0x000fe200078e00ff */
[----:B------:R-:W-:Y:S02]  /*2b80*/  IADD3 R15, PT, PT, R152, 0x1715609d, RZ ;  /* 0x1715609d980f7810 */ /* 0x000fe40007ffe0ff */
[----:B------:R-:W-:Y:S02]  /*2b90*/  LOP3.LUT R8, R8, R200, R205, 0x96, !PT ;  /* 0x000000c808087212 */ /* 0x000fe400078e96cd */
[----:B------:R-:W-:-:S03]  /*2ba0*/  LOP3.LUT R15, R15, R206, R203, 0x96, !PT ;  /* 0x000000ce0f0f7212 */ /* 0x000fc600078e96cb */
[----:B------:R-:W-:Y:S01]  /*2bb0*/  IMAD.WIDE.U32 R206, R8, -0x326172a9, RZ ;  /* 0xcd9e8d5708ce7825 */ /* 0x000fe200078e00ff */
[----:B------:R-:W-:-:S03]  /*2bc0*/  IADD3 R8, PT, PT, R152, -0x4ab325aa, RZ ;  /* 0xb54cda5698087810 */ /* 0x000fc60007ffe0ff */
        /* <DEDUP_REMOVED lines=13> */
[----:B------:R-:W-:Y:S02]  /*2ca0*/  IADD3 R15, PT, PT, R153, -0x24c28bd8, RZ ;  /* 0xdb3d7428990f7810 */ /* 0x000fe40007ffe0ff */
[----:B------:R-:W-:Y:S02]  /*2cb0*/  LOP3.LUT R8, R8, R202, R207, 0x96, !PT ;  /* 0x000000ca08087212 */ /* 0x000fe400078e96cf */
[----:B------:R-:W-:Y:S02]  /*2cc0*/  LOP3.LUT R15, R15, R204, R201, 0x96, !PT ;  /* 0x000000cc0f0f7212 */ /* 0x000fe400078e96c9 */
[----:B------:R-:W-:Y:S01]  /*2cd0*/  MOV R201, R6 ;  /* 0x0000000600c97202 */ /* 0x000fe20000000f00 */
[----:B------:R-:W-:-:S04]  /*2ce0*/  IMAD.WIDE.U32 R202, R8, -0x2daee0ad, RZ ;  /* 0xd2511f5308ca7825 */ /* 0x000fc800078e00ff */
[----:B------:R-:W-:Y:S01]  /*2cf0*/  IMAD.WIDE.U32 R204, R15, -0x326172a9, RZ ;  /* 0xcd9e8d570fcc7825 */ /* 0x000fe200078e00ff */
[----:B------:R-:W-:-:S03]  /*2d00*/  LOP3.LUT R19, R19, R200, R203, 0x96, !PT ;  /* 0x000000c813137212 */ /* 0x000fc600078e96cb */
[----:B------:R-:W-:Y:S01]  /*2d10*/  IMAD.MOV.U32 R8, RZ, RZ, R204 ;  /* 0x000000ffff087224 */ /* 0x000fe200078e00cc */
[----:B------:R-:W-:Y:S01]  /*2d20*/  LOP3.LUT R17, R17, R206, R205, 0x96, !PT ;  /* 0x000000ce11117212 */ /* 0x000fe200078e96cd */
[----:B------:R-:W-:-:S07]  /*2d30*/  IMAD.MOV.U32 R200, RZ, RZ, R202 ;  /* 0x000000ffffc87224 */ /* 0x000fce00078e00ca */
.L_x_72509:
[----:B------:R-:W-:Y:S05]  /*2d40*/  BSYNC.RECONVERGENT B3 ;  /* 0x0000000000037941 */ /* 0x000fea0003800200 */
.L_x_72508:
[----:B------:R-:W-:Y:S01]  /*2d50*/  I2FP.F32.U32 R201, R201 ;  /* 0x000000c900c97245 */ /* 0x000fe20000201000 */
[----:B------:R-:W-:Y:S02]  /*2d60*/  IMAD.MOV.U32 R6, RZ, RZ, 0x2f800000 ;  /* 0x2f800000ff067424 */ /* 0x000fe400078e00ff */
[----:B-----5:R-:W-:Y:S02]  /*2d70*/  FMUL.FTZ R15, R60, UR11 ;  /* 0x0000000b3c0f7c20 */ /* 0x020fe40008410000 */
[----:B------:R-:W-:Y:S02]  /*2d80*/  FFMA.FTZ R6, R201, R6, 1.1641532182693481445e-10 ;  /* 0x2f000000c9067423 */ /* 0x000fe40000010006 */
[----:B------:R-:W-:-:S03]  /*2d90*/  FMUL.FTZ R15, R15, UR10 ;  /* 0x0000000a0f0f7c20 */ /* 0x000fc60008410000 */
[----:B------:R-:W-:-:S04]  /*2da0*/  FSETP.GTU.FTZ.AND P2, PT, R6, UR8, PT ;  /* 0x0000000806007c0b */ /* 0x000fc8000bf5c000 */
[----:B------:R-:W-:Y:S02]  /*2db0*/  FSEL R15, R15, RZ, !P2 ;  /* 0x000000ff0f0f7208 */ /* 0x000fe40005000000 */
[----:B------:R-:W-:-:S03]  /*2dc0*/  SEL R6, RZ, 0x1, P2 ;  /* 0x00000001ff067807 */ /* 0x000fc60001000000 */
[----:B------:R-:W-:Y:S01]  /*2dd0*/  FADD.FTZ R64, R64, R15 ;  /* 0x0000000f40407221 */ /* 0x000fe20000010000 */
[----:B------:R-:W-:-:S07]  /*2de0*/  PRMT R4, R6, 0x7610, R4 ;  /* 0x0000761006047816 */ /* 0x000fce0000000004 */
.L_x_72507:
[----:B------:R-:W-:Y:S05]  /*2df0*/  BSYNC.RECONVERGENT B2 ;  /* 0x0000000000027941 */ /* 0x000fea0003800200 */
.L_x_72506:
        /* <DEDUP_REMOVED lines=20> */
.L_x_72517:
        /* <DEDUP_REMOVED lines=13> */
.L_x_72519:
[----:B------:R-:W-:Y:S05]  /*3010*/  BSYNC.RECONVERGENT B4 ;  /* 0x0000000000047941 */ /* 0x000fea0003800200 */
.L_x_72518:
        /* <DEDUP_REMOVED lines=9> */
[C---:B------:R-:W-:Y:S02]  /*30b0*/  VIADD R6, R153.reuse, 0xbb67ae85 ;  /* 0xbb67ae8599067836 */ /* 0x040fe40000000000 */
[----:B------:R-:W-:Y:S02]  /*30c0*/  VIADD R19, R153, 0x96a522ad ;  /* 0x96a522ad99137836 */ /* 0x000fe40000000000 */
[----:B------:R-:W-:Y:S01]  /*30d0*/  IMAD.MOV.U32 R201, RZ, RZ, R200 ;  /* 0x000000ffffc97224 */ /* 0x000fe200078e00c8 */
[----:B------:R-:W-:Y:S01]  /*30e0*/  LOP3.LUT R6, R6, R202, R207, 0x96, !PT ;  /* 0x000000ca06067212 */ /* 0x000fe200078e96cf */
[----:B------:R-:W-:-:S04]  /*30f0*/  IMAD.WIDE.U32 R202, R8, -0x2daee0ad, RZ ;  /* 0xd2511f5308ca7825 */ /* 0x000fc800078e00ff */
[----:B------:R-:W-:Y:S02]  /*3100*/  VIADD R8, R153, 0x76cf5d0a ;  /* 0x76cf5d0a99087836 */ /* 0x000fe40000000000 */
[----:B------:R-:W-:Y:S01]  /*3110*/  IMAD.WIDE.U32 R222, R6, -0x326172a9, RZ ;  /* 0xcd9e8d5706de7825 */ /* 0x000fe200078e00ff */
[----:B------:R-:W-:Y:S02]  /*3120*/  IADD3 R6, PT, PT, R152, 0x3c6ef372, RZ ;  /* 0x3c6ef37298067810 */ /* 0x000fe40007ffe0ff */
[----:B------:R-:W-:Y:S02]  /*3130*/  LOP3.LUT R8, R8, R206, R203, 0x96, !PT ;  /* 0x000000ce08087212 */ /* 0x000fe400078e96cb */
[----:B------:R-:W-:-:S03]  /*3140*/  LOP3.LUT R6, R6, R204, R223, 0x96, !PT ;  /* 0x000000cc06067212 */ /* 0x000fc600078e96df */
[----:B------:R-:W-:-:S04]  /*3150*/  IMAD.WIDE.U32 R204, R8, -0x326172a9, RZ ;  /* 0xcd9e8d5708cc7825 */ /* 0x000fc800078e00ff */
[----:B------:R-:W-:-:S04]  /*3160*/  IMAD.WIDE.U32 R206, R6, -0x2daee0ad, RZ ;  /* 0xd2511f5306ce7825 */ /* 0x000fc800078e00ff */
[----:B------:R-:W-:Y:S02]  /*3170*/  VIADD R8, R152, 0xdaa66d2b ;  /* 0xdaa66d2b98087836 */ /* 0x000fe40000000000 */
[----:B------:R-:W-:-:S03]  /*3180*/  VIADD R6, R153, 0x32370b8f ;  /* 0x32370b8f99067836 */ /* 0x000fc60000000000 */
        /* <DEDUP_REMOVED lines=34> */
[----:B------:R-:W-:Y:S02]  /*33b0*/  LOP3.LUT R17, R17, R222, R207, 0x96, !PT ;  /* 0x000000de11117212 */ /* 0x000fe400078e96cf */
[----:B------:R-:W-:Y:S01]  /*33c0*/  MOV R8, R206 ;  /* 0x000000ce00087202 */ /* 0x000fe20000000f00 */
[----:B------:R-:W-:Y:S01]  /*33d0*/  IMAD.MOV.U32 R6, RZ, RZ, R204 ;  /* 0x000000ffff067224 */ /* 0x000fe200078e00cc */
[----:B------:R-:W-:-:S07]  /*33e0*/  LOP3.LUT R19, R19, R202, R205, 0x96, !PT ;  /* 0x000000ca13137212 */ /* 0x000fce00078e96cd */
.L_x_72516:
[----:B------:R-:W-:Y:S05]  /*33f0*/  BSYNC.RECONVERGENT B3 ;  /* 0x0000000000037941 */ /* 0x000fea0003800200 */
.L_x_72515:
        /* <DEDUP_REMOVED lines=10> */
.L_x_72514:
[----:B------:R-:W-:Y:S05]  /*34a0*/  BSYNC.RECONVERGENT B2 ;  /* 0x0000000000027941 */ /* 0x000fea0003800200 */
.L_x_72513:
        /* <DEDUP_REMOVED lines=20> */
.L_x_72524:
        /* <DEDUP_REMOVED lines=13> */
.L_x_72526:
[----:B------:R-:W-:Y:S05]  /*36c0*/  BSYNC.RECONVERGENT B4 ;  /* 0x0000000000047941 */ /* 0x000fea0003800200 */
.L_x_72525:
[----:B------:R-:W-:Y:S01]  /*36d0*/  IMAD.WIDE.U32 R206, R22, -0x326172a9, RZ ;  /* 0xcd9e8d5716ce7825 */ /* 0x000fe200078e00ff */
[----:B------:R-:W-:Y:S02]  /*36e0*/  LOP3.LUT R15, R13, R201, R153, 0x96, !PT ;  /* 0x000000c90d0f7212 */ /* 0x000fe400078e9699 */
[----:B------:R-:W-:Y:S01]  /*36f0*/  IADD3 R17, PT, PT, R152, -0x700cb87f, RZ ;  /* 0x8ff3478198117810 */ /* 0x000fe20007ffe0ff */
[----:B------:R-:W-:Y:S01]  /*3700*/  VIADD R19, R153, 0x96a522ad ;  /* 0x96a522ad99137836 */ /* 0x000fe20000000000 */
[----:B------:R-:W-:Y:S01]  /*3710*/  LOP3.LUT R8, R14, R207, R152, 0x96, !PT ;  /* 0x000000cf0e087212 */ /* 0x000fe200078e9698 */
[----:B------:R-:W-:-:S04]  /*3720*/  IMAD.WIDE.U32 R202, R15, -0x326172a9, RZ ;  /* 0xcd9e8d570fca7825 */ /* 0x000fc800078e00ff */
[----:B------:R-:W-:Y:S01]  /*3730*/  IMAD.WIDE.U32 R204, R8, -0x2daee0ad, RZ ;  /* 0xd2511f5308cc7825 */ /* 0x000fe200078e00ff */
[----:B------:R-:W-:-:S03]  /*3740*/  IADD3 R8, PT, PT, R153, -0x4498517b, RZ ;  /* 0xbb67ae8599087810 */ /* 0x000fc60007ffe0ff */
[----:B------:R-:W-:Y:S01]  /*3750*/  VIADD R15, R152, 0x9e3779b9 ;  /* 0x9e3779b9980f7836 */ /* 0x000fe20000000000 */
[----:B------:R-:W-:Y:S01]  /*3760*/  LOP3.LUT R8, R8, R200, R205, 0x96, !PT ;  /* 0x000000c808087212 */ /* 0x000fe200078e96cd */
[----:B------:R-:W-:-:S03]  /*3770*/  IMAD.MOV.U32 R199, RZ, RZ, RZ ;  /* 0x000000ffffc77224 */ /* 0x000fc600078e00ff */
        /* <DEDUP_REMOVED lines=13> */
[----:B------:R-:W-:-:S04]  /*3850*/  IMAD.WIDE.U32 R200, R15, -0x2daee0ad, RZ ;  /* 0xd2511f530fc87825 */ /* 0x000fc800078e00ff */
[----:B------:R-:W-:Y:S01]  /*3860*/  IMAD.WIDE.U32 R206, R8, -0x326172a9, RZ ;  /* 0xcd9e8d5708ce7825 */ /* 0x000fe200078e00ff */
[----:B------:R-:W-:-:S03]  /*3870*/  IADD3 R8, PT, PT, R152, 0x78dde6e4, RZ ;  /* 0x78dde6e498087810 */ /* 0x000fc60007ffe0ff */
        /* <DEDUP_REMOVED lines=26> */
[----:B------:R-:W-:Y:S01]  /*3a20*/  LOP3.LUT R15, R15, R204, R201, 0x96, !PT ;  /* 0x000000cc0f0f7212 */ /* 0x000fe200078e96c9 */
[----:B------:R-:W-:Y:S02]  /*3a30*/  IMAD.MOV.U32 R201, RZ, RZ, R6 ;  /* 0x000000ffffc97224 */ /* 0x000fe400078e0006 */
[----:B------:R-:W-:-:S04]  /*3a40*/  IMAD.WIDE.U32 R202, R8, -0x2daee0ad, RZ ;  /* 0xd2511f5308ca7825 */ /* 0x000fc800078e00ff */
[----:B------:R-:W-:Y:S01]  /*3a50*/  IMAD.WIDE.U32 R204, R15, -0x326172a9, RZ ;  /* 0xcd9e8d570fcc7825 */ /* 0x000fe200078e00ff */
[----:B------:R-:W-:Y:S02]  /*3a60*/  LOP3.LUT R19, R19, R200, R203, 0x96, !PT ;  /* 0x000000c813137212 */ /* 0x000fe400078e96cb */
[----:B------:R-:W-:Y:S01]  /*3a70*/  MOV R200, R202 ;  /* 0x000000ca00c87202 */ /* 0x000fe20000000f00 */
[----:B------:R-:W-:Y:S01]  /*3a80*/  IMAD.MOV.U32 R8, RZ, RZ, R204 ;  /* 0x000000ffff087224 */ /* 0x000fe200078e00cc */
[----:B------:R-:W-:-:S07]  /*3a90*/  LOP3.LUT R17, R17, R206, R205, 0x96, !PT ;  /* 0x000000ce11117212 */ /* 0x000fce00078e96cd */
.L_x_72523:
[----:B------:R-:W-:Y:S05]  /*3aa0*/  BSYNC.RECONVERGENT B3 ;  /* 0x0000000000037941 */ /* 0x000fea0003800200 */
.L_x_72522:
[----:B------:R-:W-:Y:S01]  /*3ab0*/  HFMA2 R6, -RZ, RZ, 0.1171875, 0 ;  /* 0x2f800000ff067431 */ /* 0x000fe200000001ff */
[----:B------:R-:W-:Y:S01]  /*3ac0*/  I2FP.F32.U32 R201, R201 ;  /* 0x000000c900c97245 */ /* 0x000fe20000201000 */
[----:B-----5:R-:W-:-:S04]  /*3ad0*/  FMUL.FTZ R15, R62, UR11 ;  /* 0x0000000b3e0f7c20 */ /* 0x020fc80008410000 */
[----:B------:R-:W-:Y:S01]  /*3ae0*/  FMUL.FTZ R15, R15, UR10 ;  /* 0x0000000a0f0f7c20 */ /* 0x000fe20008410000 */
[----:B------:R-:W-:-:S05]  /*3af0*/  FFMA.FTZ R6, R201, R6, 1.1641532182693481445e-10 ;  /* 0x2f000000c9067423 */ /* 0x000fca0000010006 */
[----:B------:R-:W-:-:S04]  /*3b00*/  FSETP.GTU.FTZ.AND P2, PT, R6, UR8, PT ;  /* 0x0000000806007c0b */ /* 0x000fc8000bf5c000 */
[----:B------:R-:W-:Y:S02]  /*3b10*/  FSEL R15, R15, RZ, !P2 ;  /* 0x000000ff0f0f7208 */ /* 0x000fe40005000000 */
[----:B------:R-:W-:-:S03]  /*3b20*/  SEL R6, RZ, 0x1, P2 ;  /* 0x00000001ff067807 */ /* 0x000fc60001000000 */
[----:B------:R-:W-:Y:S01]  /*3b30*/  FADD.FTZ R66, R66, R15 ;  /* 0x0000000f42427221 */ /* 0x000fe20000010000 */
[----:B------:R-:W-:-:S07]  /*3b40*/  PRMT R2, R6, 0x7610, R2 ;  /* 0x0000761006027816 */ /* 0x000fce0000000002 */
.L_x_72521:
[----:B------:R-:W-:Y:S05]  /*3b50*/  BSYNC.RECONVERGENT B2 ;  /* 0x0000000000027941 */ /* 0x000fea0003800200 */
.L_x_72520:
        /* <DEDUP_REMOVED lines=19> */
.L_x_72530:
        /* <DEDUP_REMOVED lines=13> */
.L_x_72532:
[----:B------:R-:W-:Y:S05]  /*3d60*/  BSYNC.RECONVERGENT B3 ;  /* 0x0000000000037941 */ /* 0x000fea0003800200 */
.L_x_72531:
        /* <DEDUP_REMOVED lines=54> */
[----:B------:R-:W-:Y:S01]  /*40d0*/  IMAD.WIDE.U32 R204, R6, -0x2daee0ad, RZ ;  /* 0xd2511f5306cc7825 */ /* 0x000fe200078e00ff */
[----:B------:R-:W-:-:S03]  /*40e0*/  MOV R6, R200 ;  /* 0x000000c800067202 */ /* 0x000fc60000000f00 */
[----:B------:R-:W-:Y:S01]  /*40f0*/  IMAD.WIDE.U32 R206, R8, -0x326172a9, RZ ;  /* 0xcd9e8d5708ce7825 */ /* 0x000fe200078e00ff */
[----:B------:R-:W-:-:S03]  /*4100*/  LOP3.LUT R19, R19, R202, R205, 0x96, !PT ;  /* 0x000000ca13137212 */ /* 0x000fc600078e96cd */
[----:B------:R-:W-:Y:S01]  /*4110*/  IMAD.MOV.U32 R8, RZ, RZ, R206 ;  /* 0x000000ffff087224 */ /* 0x000fe200078e00ce */
[----:B------:R-:W-:Y:S01]  /*4120*/  LOP3.LUT R17, R17, R222, R207, 0x96, !PT ;  /* 0x000000de11117212 */ /* 0x000fe200078e96cf */
[----:B------:R-:W-:-:S07]  /*4130*/  IMAD.MOV.U32 R202, RZ, RZ, R204 ;  /* 0x000000ffffca7224 */ /* 0x000fce00078e00cc */
.L_x_72529:
[----:B------:R-:W-:Y:S05]  /*4140*/  BSYNC.RECONVERGENT B2 ;  /* 0x0000000000027941 */ /* 0x000fea0003800200 */
.L_x_72528:
        /* <DEDUP_REMOVED lines=9> */
[----:B------:R-:W-:Y:S01]  /*41e0*/  PRMT R0, R6, 0x7610, R0 ;  /* 0x0000761006007816 */ /* 0x000fe20000000000 */
[----:B------:R-:W-:Y:S06]  /*41f0*/  BRA `(.L_x_72527) ;  /* 0x0000001800787947 */ /* 0x000fec0003800000 */
.L_x_72505:
        /* <DEDUP_REMOVED lines=21> */
.L_x_72537:
        /* <DEDUP_REMOVED lines=13> */
.L_x_72539:
[----:B------:R-:W-:Y:S05]  /*4420*/  BSYNC.RECONVERGENT B4 ;  /* 0x0000000000047941 */ /* 0x000fea0003800200 */
.L_x_72538:
        /* <DEDUP_REMOVED lines=51> */
[----:B------:R-:W-:Y:S02]  /*4760*/  VIADD R8, R152, 0xf1bbcdc8 ;  /* 0xf1bbcdc898087836 */ /* 0x000fe40000000000 */
[----:B------:R-:W-:-:S03]  /*4770*/  IMAD.WIDE.U32 R200, R15, -0x326172a9, RZ ;  /* 0xcd9e8d570fc87825 */ /* 0x000fc600078e00ff */
[----:B------:R-:W-:Y:S02]  /*4780*/  LOP3.LUT R8, R8, R66, R203, 0x96, !PT ;  /* 0x0000004208087212 */ /* 0x000fe400078e96cb */
[----:B------:R-:W-:-:S03]  /*4790*/  LOP3.LUT R17, R17, R202, R201, 0x96, !PT ;  /* 0x000000ca11117212 */ /* 0x000fc600078e96c9 */
[----:B------:R-:W-:-:S04]  /*47a0*/  IMAD.WIDE.U32 R66, R8, -0x2daee0ad, RZ ;  /* 0xd2511f5308427825 */ /* 0x000fc800078e00ff */
[----:B------:R-:W-:Y:S01]  /*47b0*/  IMAD.MOV.U32 R202, RZ, RZ, R66 ;  /* 0x000000ffffca7224 */ /* 0x000fe200078e0042 */
[----:B------:R-:W-:Y:S01]  /*47c0*/  LOP3.LUT R19, R19, R64, R67, 0x96, !PT ;  /* 0x0000004013137212 */ /* 0x000fe200078e9643 */
[----:B------:R-:W-:Y:S01]  /*47d0*/  IMAD.MOV.U32 R8, RZ, RZ, R200 ;  /* 0x000000ffff087224 */ /* 0x000fe200078e00c8 */
[----:B------:R-:W-:Y:S01]  /*47e0*/  MOV R64, R6 ;  /* 0x0000000600407202 */ /* 0x000fe20000000f00 */
[----:B------:R-:W-:-:S07]  /*47f0*/  IMAD.MOV.U32 R66, RZ, RZ, RZ ;  /* 0x000000ffff427224 */ /* 0x000fce00078e00ff */
.L_x_72536:
[----:B------:R-:W-:Y:S05]  /*4800*/  BSYNC.RECONVERGENT B3 ;  /* 0x0000000000037941 */ /* 0x000fea0003800200 */
.L_x_72535:
[----:B------:R-:W-:Y:S01]  /*4810*/  I2FP.F32.U32 R15, R64 ;  /* 0x00000040000f7245 */ /* 0x000fe20000201000 */
[----:B------:R-:W-:Y:S02]  /*4820*/  IMAD.MOV.U32 R6, RZ, RZ, 0x2f800000 ;  /* 0x2f800000ff067424 */ /* 0x000fe400078e00ff */
[----:B-----5:R-:W-:Y:S02]  /*4830*/  FMUL.FTZ R64, R60, UR11 ;  /* 0x0000000b3c407c20 */ /* 0x020fe40008410000 */
[----:B------:R-:W-:Y:S02]  /*4840*/  FFMA.FTZ R6, R15, R6, 1.1641532182693481445e-10 ;  /* 0x2f0000000f067423 */ /* 0x000fe40000010006 */
[----:B------:R-:W-:-:S03]  /*4850*/  FMUL.FTZ R64, R64, UR10 ;  /* 0x0000000a40407c20 */ /* 0x000fc60008410000 */
[----:B------:R-:W-:-:S04]  /*4860*/  FSETP.GTU.FTZ.AND P1, PT, R6, UR8, PT ;  /* 0x0000000806007c0b */ /* 0x000fc8000bf3c000 */
[----:B------:R-:W-:Y:S02]  /*4870*/  SEL R6, RZ, 0x1, P1 ;  /* 0x00000001ff067807 */ /* 0x000fe40000800000 */
[----:B------:R-:W-:Y:S02]  /*4880*/  FSEL R64, R64, RZ, !P1 ;  /* 0x000000ff40407208 */ /* 0x000fe40004800000 */
[----:B------:R-:W-:-:S07]  /*4890*/  PRMT R4, R6, 0x7610, R4 ;  /* 0x0000761006047816 */ /* 0x000fce0000000004 */
.L_x_72534:
[----:B------:R-:W-:Y:S05]  /*48a0*/  BSYNC.RECONVERGENT B2 ;  /* 0x0000000000027941 */ /* 0x000fea0003800200 */
.L_x_72533:
        /* <DEDUP_REMOVED lines=17> */
.L_x_72544:
        /* <DEDUP_REMOVED lines=13> */
.L_x_72546:
[----:B------:R-:W-:Y:S05]  /*4a90*/  BSYNC.RECONVERGENT B4 ;  /* 0x0000000000047941 */ /* 0x000fea0003800200 */
.L_x_72545:
        /* <DEDUP_REMOVED lines=59> */
[----:B------:R-:W-:Y:S01]  /*4e50*/  LOP3.LUT R19, R19, R66, R201, 0x96, !PT ;  /* 0x0000004213137212 */ /* 0x000fe200078e96c9 */
[----:B------:R-:W-:-:S07]  /*4e60*/  IMAD.MOV.U32 R202, RZ, RZ, R200 ;  /* 0x000000ffffca7224 */ /* 0x000fce00078e00c8 */
.L_x_72543:
[----:B------:R-:W-:Y:S05]  /*4e70*/  BSYNC.RECONVERGENT B3 ;  /* 0x0000000000037941 */ /* 0x000fea0003800200 */
.L_x_72542:
[----:B------:R-:W-:Y:S01]  /*4e80*/  I2FP.F32.U32 R65, R6 ;  /* 0x0000000600417245 */ /* 0x000fe20000201000 */
[----:B------:R-:W-:-:S04]  /*4e90*/  IMAD.MOV.U32 R6, RZ, RZ, 0x2f800000 ;  /* 0x2f800000ff067424 */ /* 0x000fc800078e00ff */
[----:B------:R-:W-:Y:S01]  /*4ea0*/  FFMA.FTZ R6, R65, R6, 1.1641532182693481445e-10 ;  /* 0x2f00000041067423 */ /* 0x000fe20000010006 */
[----:B-----5:R-:W-:-:S04]  /*4eb0*/  FMUL.FTZ R65, R61, UR11 ;  /* 0x0000000b3d417c20 */ /* 0x020fc80008410000 */
[----:B------:R-:W-:Y:S01]  /*4ec0*/  FSETP.GTU.FTZ.AND P1, PT, R6, UR8, PT ;  /* 0x0000000806007c0b */ /* 0x000fe2000bf3c000 */
[----:B------:R-:W-:-:S03]  /*4ed0*/  FMUL.FTZ R65, R65, UR10 ;  /* 0x0000000a41417c20 */ /* 0x000fc60008410000 */
[----:B------:R-:W-:Y:S02]  /*4ee0*/  SEL R6, RZ, 0x1, P1 ;  /* 0x00000001ff067807 */ /* 0x000fe40000800000 */
[----:B------:R-:W-:Y:S02]  /*4ef0*/  FSEL R65, R65, RZ, !P1 ;  /* 0x000000ff41417208 */ /* 0x000fe40004800000 */
[----:B------:R-:W-:-:S07]  /*4f00*/  PRMT R3, R6, 0x7610, R3 ;  /* 0x0000761006037816 */ /* 0x000fce0000000003 */
.L_x_72541:
[----:B------:R-:W-:Y:S05]  /*4f10*/  BSYNC.RECONVERGENT B2 ;  /* 0x0000000000027941 */ /* 0x000fea0003800200 */
.L_x_72540:
        /* <DEDUP_REMOVED lines=17> */
.L_x_72551:
        /* <DEDUP_REMOVED lines=13> */
.L_x_72553:
[----:B------:R-:W-:Y:S05]  /*5100*/  BSYNC.RECONVERGENT B4 ;  /* 0x0000000000047941 */ /* 0x000fea0003800200 */
.L_x_72552:
        /* <DEDUP_REMOVED lines=53> */
[----:B------:R-:W-:-:S03]  /*5460*/  LOP3.LUT R8, R8, R204, R67, 0x96, !PT ;  /* 0x000000cc08087212 */ /* 0x000fc600078e9643 */
[----:B------:R-:W-:Y:S01]  /*5470*/  IMAD.MOV.U32 R6, RZ, RZ, RZ ;  /* 0x000000ffff067224 */ /* 0x000fe200078e00ff */
[----:B------:R-:W-:Y:S01]  /*5480*/  LOP3.LUT R19, R19, R66, R201, 0x96, !PT ;  /* 0x0000004213137212 */ /* 0x000fe200078e96c9 */
[----:B------:R-:W-:Y:S01]  /*5490*/  IMAD.WIDE.U32 R204, R8, -0x326172a9, RZ ;  /* 0xcd9e8d5708cc7825 */ /* 0x000fe200078e00ff */
[----:B------:R-:W-:-:S03]  /*54a0*/  MOV R66, R202 ;  /* 0x000000ca00427202 */ /* 0x000fc60000000f00 */
[----:B------:R-:W-:Y:S01]  /*54b0*/  IMAD.MOV.U32 R8, RZ, RZ, R204 ;  /* 0x000000ffff087224 */ /* 0x000fe200078e00cc */
[----:B------:R-:W-:Y:S01]  /*54c0*/  LOP3.LUT R17, R17, R206, R205, 0x96, !PT ;  /* 0x000000ce11117212 */ /* 0x000fe200078e96cd */
[----:B------:R-:W-:-:S07]  /*54d0*/  IMAD.MOV.U32 R202, RZ, RZ, R200 ;  /* 0x000000ffffca7224 */ /* 0x000fce00078e00c8 */
.L_x_72550:
[----:B------:R-:W-:Y:S05]  /*54e0*/  BSYNC.RECONVERGENT B3 ;  /* 0x0000000000037941 */ /* 0x000fea0003800200 */
.L_x_72549:
[----:B------:R-:W-:Y:S01]  /*54f0*/  HFMA2 R15, -RZ, RZ, 0.1171875, 0 ;  /* 0x2f800000ff0f7431 */ /* 0x000fe200000001ff */
[----:B------:R-:W-:-:S05]  /*5500*/  I2FP.F32.U32 R66, R66 ;  /* 0x0000004200427245 */ /* 0x000fca0000201000 */
[----:B------:R-:W-:Y:S01]  /*5510*/  FFMA.FTZ R15, R66, R15, 1.1641532182693481445e-10 ;  /* 0x2f000000420f7423 */ /* 0x000fe2000001000f */
[----:B-----5:R-:W-:-:S04]  /*5520*/  FMUL.FTZ R66, R62, UR11 ;  /* 0x0000000b3e427c20 */ /* 0x020fc80008410000 */
[----:B------:R-:W-:Y:S01]  /*5530*/  FSETP.GTU.FTZ.AND P1, PT, R15, UR8, PT ;  /* 0x000000080f007c0b */ /* 0x000fe2000bf3c000 */
[----:B------:R-:W-:-:S03]  /*5540*/  FMUL.FTZ R66, R66, UR10 ;  /* 0x0000000a42427c20 */ /* 0x000fc60008410000 */
[----:B------:R-:W-:Y:S02]  /*5550*/  SEL R15, RZ, 0x1, P1 ;  /* 0x00000001ff0f7807 */ /* 0x000fe40000800000 */
[----:B------:R-:W-:Y:S02]  /*5560*/  FSEL R66, R66, RZ, !P1 ;  /* 0x000000ff42427208 */ /* 0x000fe40004800000 */
[----:B------:R-:W-:-:S07]  /*5570*/  PRMT R2, R15, 0x7610, R2 ;  /* 0x000076100f027816 */ /* 0x000fce0000000002 */
.L_x_72548:
[----:B------:R-:W-:Y:S05]  /*5580*/  BSYNC.RECONVERGENT B2 ;  /* 0x0000000000027941 */ /* 0x000fea0003800200 */
.L_x_72547:
        /* <DEDUP_REMOVED lines=16> */
.L_x_72556:
        /* <DEDUP_REMOVED lines=13> */
.L_x_72558:
[----:B------:R-:W-:Y:S05]  /*5760*/  BSYNC.RECONVERGENT B3 ;  /* 0x0000000000037941 */ /* 0x000fea0003800200 */
.L_x_72557:
        /* <DEDUP_REMOVED lines=9> */
[----:B------:R-:W-:Y:S01]  /*5800*/  IMAD.MOV.U32 R67, RZ, RZ, R202 ;  /* 0x000000ffff437224 */ /* 0x000fe200078e00ca */
[----:B------:R-:W-:Y:S01]  /*5810*/  LOP3.LUT R6, R6, R200, R207, 0x96, !PT ;  /* 0x000000c806067212 */ /* 0x000fe200078e96cf */
[----:B------:R-:W-:Y:S01]  /*5820*/  IMAD.MOV.U32 R15, RZ, RZ, RZ ;  /* 0x000000ffff0f7224 */ /* 0x000fe200078e00ff */
        /* <DEDUP_REMOVED lines=49> */
.L_x_72555:
[----:B------:R-:W-:Y:S05]  /*5b40*/  BSYNC.RECONVERGENT B2 ;  /* 0x0000000000027941 */ /* 0x000fea0003800200 */
.L_x_72554:
        /* <DEDUP_REMOVED lines=9> */
.L_x_72527:
[----:B------:R-:W-:Y:S05]  /*5be0*/  BSYNC.RECONVERGENT B1 ;  /* 0x0000000000017941 */ /* 0x000fea0003800200 */
.L_x_72504:
[----:B------:R-:W0:Y:S01]  /*5bf0*/  LDC.64 R200, c[0x0][0x3a8] ;  /* 0x0000ea00ffc87b82 */ /* 0x000e220000000a00 */
[----:B------:R-:W-:Y:S01]  /*5c00*/  BSSY.RECONVERGENT B1, `(.L_x_72559) ;  /* 0x0000010000017945 */ /* 0x000fe20003800200 */
[----:B------:R-:W-:Y:S01]  /*5c10*/  MOV R6, R202 ;  /* 0x000000ca00067202 */ /* 0x000fe20000000f00 */
[----:B0-----:R-:W-:-:S05]  /*5c20*/  IMAD.WIDE.U32 R200, R162, 0x10, R200 ;  /* 0x00000010a2c87825 */ /* 0x001fca00078e00c8 */
[----:B-----5:R0:W-:Y:S01]  /*5c30*/  STG.E.128 desc[UR6][R200.64], R64 ;  /* 0x00000040c8007986 */ /* 0x0201e2000c101d06 */
[----:B------:R-:W-:Y:S05]  /*5c40*/  @!P0 BRA `(.L_x_72560) ;  /* 0x00000000002c8947 */ /* 0x000fea0003800000 */
[----:B------:R-:W1:Y:S01]  /*5c50*/  LDC.64 R204, c[0x0][0x3b0] ;  /* 0x0000ec00ffcc7b82 */ /* 0x000e620000000a00 */
[----:B0-----:R-:W-:Y:S01]  /*5c60*/  IMAD.U32 R201, R2, 0x10000, RZ ;  /* 0x0001000002c97824 */ /* 0x001fe200078e00ff */
[----:B------:R-:W-:Y:S02]  /*5c70*/  LOP3.LUT R202, R0, 0xffff, RZ, 0xc0, !PT ;  /* 0x0000ffff00ca7812 */ /* 0x000fe400078ec0ff */
[----:B------:R-:W-:Y:S02]  /*5c80*/  LOP3.LUT R200, R3, 0xff, RZ, 0xc0, !PT ;  /* 0x000000ff03c87812 */ /* 0x000fe400078ec0ff */
[----:B------:R-:W-:Y:S02]  /*5c90*/  LOP3.LUT R201, R201, 0xff0000, RZ, 0xc0, !PT ;  /* 0x00ff0000c9c97812 */ /* 0x000fe400078ec0ff */
[----:B------:R-:W-:-:S03]  /*5ca0*/  LOP3.LUT R199, R4, 0xff, RZ, 0xc0, !PT ;  /* 0x000000ff04c77812 */ /* 0x000fc600078ec0ff */
[----:B------:R-:W-:-:S05]  /*5cb0*/  IMAD R201, R202, 0x1000000, R201 ;  /* 0x01000000cac97824 */ /* 0x000fca00078e02c9 */
[----:B------:R-:W-:-:S05]  /*5cc0*/  LEA R200, R200, R201, 0x8 ;  /* 0x000000c9c8c87211 */ /* 0x000fca00078e40ff */
[----:B------:R-:W-:Y:S02]  /*5cd0*/  IMAD.IADD R199, R200, 0x1, R199 ;  /* 0x00000001c8c77824 */ /* 0x000fe400078e02c7 */
[----:B-1----:R-:W-:-:S05]  /*5ce0*/  IMAD.WIDE.U32 R204, R160, 0x4, R204 ;  /* 0x00000004a0cc7825 */ /* 0x002fca00078e00cc */
[----:B------:R1:W-:Y:S02]  /*5cf0*/  STG.E desc[UR6][R204.64], R199 ;  /* 0x000000c7cc007986 */ /* 0x0003e4000c101906 */
.L_x_72560:
[----:B------:R-:W-:Y:S05]  /*5d00*/  BSYNC.RECONVERGENT B1 ;  /* 0x0000000000017941 */ /* 0x000fea0003800200 */
.L_x_72559:
[----:B------:R-:W-:Y:S01]  /*5d10*/  VIADD R162, R162, 0x20 ;  /* 0x00000020a2a27836 */ /* 0x000fe20000000000 */
[----:B------:R-:W-:-:S07]  /*5d20*/  IADD3 R160, PT, PT, R160, 0x20, RZ ;  /* 0x00000020a0a07810 */ /* 0x000fce0007ffe0ff */
.L_x_72501:
[----:B------:R-:W-:Y:S05]  /*5d30*/  BSYNC.RECONVERGENT B0 ;  /* 0x0000000000007941 */ /* 0x000fea0003800200 */
.L_x_72500:
        /* <DEDUP_REMOVED lines=10> */
.L_x_72564:
[----:B------:R-:W-:Y:S05]  /*5de0*/  BSYNC.RECONVERGENT B1 ;  /* 0x0000000000017941 */ /* 0x000fea0003800200 */
.L_x_72563:
[----:B------:R-:W-:Y:S01]  /*5df0*/  UISETP.NE.U32.AND UP0, UPT, UR4, URZ, UPT ;  /* 0x000000ff0400728c */ /* 0x000fe2000bf05070 */
[----:B------:R-:W-:Y:S03]  /*5e00*/  BSSY.RECONVERGENT B1, `(.L_x_72565) ;  /* 0x0000350000017945 */ /* 0x000fe60003800200 */
[----:B------:R-:W-:-:S09]  /*5e10*/  UISETP.NE.AND.EX UP0, UPT, UR5, URZ, UPT, UP0 ;  /* 0x000000ff0500728c */ /* 0x000fd2000bf05300 */
[----:B------:R-:W-:Y:S05]  /*5e20*/  BRA.U !UP0, `(.L_x_72566) ;  /* 0x0000001908bc7547 */ /* 0x000fea000b800000 */
[----:B------:R-:W2:Y:S02]  /*5e30*/  LDC.64 R70, c[0x0][0x3a0] ;  /* 0x0000e800ff467b82 */ /* 0x000ea40000000a00 */
[----:B--2---:R-:W-:-:S06]  /*5e40*/  IMAD.WIDE.U32 R70, R162, 0x10, R70 ;  /* 0x00000010a2467825 */ /* 0x004fcc00078e0046 */
[----:B------:R-:W5:Y:S01]  /*5e50*/  LDG.E.128 R68, desc[UR6][R70.64] ;  /* 0x0000000646447981 */ /* 0x000f62000c1e1d00 */
[----:B------:R-:W-:Y:S01]  /*5e60*/  ISETP.GT.AND P1, PT, R144, RZ, PT ;  /* 0x000000ff9000720c */ /* 0x000fe20003f24270 */
[----:B------:R-:W-:-:S12]  /*5e70*/  BSSY.RECONVERGENT B2, `(.L_x_72567) ;  /* 0x000006a000027945 */ /* 0x000fd80003800200 */
[----:B-1----:R-:W-:Y:S02]  /*5e80*/  @!P1 IMAD.MOV.U32 R199, RZ, RZ, R15 ;  /* 0x000000ffffc79224 */ /* 0x002fe400078e000f */
        /* <DEDUP_REMOVED lines=18> */
.L_x_72571:
        /* <DEDUP_REMOVED lines=13> */
.L_x_72573:
[----:B------:R-:W-:Y:S05]  /*6080*/  BSYNC.RECONVERGENT B4 ;  /* 0x0000000000047941 */ /* 0x000fea0003800200 */
.L_x_72572:
        /* <DEDUP_REMOVED lines=61> */
.L_x_72570:
[----:B------:R-:W-:Y:S05]  /*6460*/  BSYNC.RECONVERGENT B3 ;  /* 0x0000000000037941 */ /* 0x000fea0003800200 */
.L_x_72569:
        /* <DEDUP_REMOVED lines=10> */
.L_x_72568:
[----:B------:R-:W-:Y:S05]  /*6510*/  BSYNC.RECONVERGENT B2 ;  /* 0x0000000000027941 */ /* 0x000fea0003800200 */
.L_x_72567:
        /* <DEDUP_REMOVED lines=20> */
.L_x_72578:
        /* <DEDUP_REMOVED lines=13> */
.L_x_72580:
[----:B------:R-:W-:Y:S05]  /*6730*/  BSYNC.RECONVERGENT B4 ;  /* 0x0000000000047941 */ /* 0x000fea0003800200 */
.L_x_72579:
        /* <DEDUP_REMOVED lines=61> */
.L_x_72577:
[----:B------:R-:W-:Y:S05]  /*6b10*/  BSYNC.RECONVERGENT B3 ;  /* 0x0000000000037941 */ /* 0x000fea0003800200 */
.L_x_72576:
        /* <DEDUP_REMOVED lines=10> */
.L_x_72575:
[----:B------:R-:W-:Y:S05]  /*6bc0*/  BSYNC.RECONVERGENT B2 ;  /* 0x0000000000027941 */ /* 0x000fea0003800200 */
.L_x_72574:
        /* <DEDUP_REMOVED lines=20> */
.L_x_72585:
        /* <DEDUP_REMOVED lines=13> */
.L_x_72587:
[----:B------:R-:W-:Y:S05]  /*6de0*/  BSYNC.RECONVERGENT B4 ;  /* 0x0000000000047941 */ /* 0x000fea0003800200 */
.L_x_72586:
        /* <DEDUP_REMOVED lines=61> */
.L_x_72584:
[----:B------:R-:W-:Y:S05]  /*71c0*/  BSYNC.RECONVERGENT B3 ;  /* 0x0000000000037941 */ /* 0x000fea0003800200 */
.L_x_72583:
        /* <DEDUP_REMOVED lines=10> */
.L_x_72582:
[----:B------:R-:W-:Y:S05]  /*7270*/  BSYNC.RECONVERGENT B2 ;  /* 0x0000000000027941 */ /* 0x000fea0003800200 */
.L_x_72581:
        /* <DEDUP_REMOVED lines=19> */
.L_x_72591:
        /* <DEDUP_REMOVED lines=13> */
.L_x_72593:
[----:B------:R-:W-:Y:S05]  /*7480*/  BSYNC.RECONVERGENT B3 ;  /* 0x0000000000037941 */ /* 0x000fea0003800200 */
.L_x_72592:
        /* <DEDUP_REMOVED lines=61> */
.L_x_72590:
[----:B------:R-:W-:Y:S05]  /*7860*/  BSYNC.RECONVERGENT B2 ;  /* 0x0000000000027941 */ /* 0x000fea0003800200 */
.L_x_72589:
        /* <DEDUP_REMOVED lines=11> */
.L_x_72566:
        /* <DEDUP_REMOVED lines=21> */
.L_x_72598:
        /* <DEDUP_REMOVED lines=13> */
.L_x_72600:
[----:B------:R-:W-:Y:S05]  /*7b40*/  BSYNC.RECONVERGENT B4 ;  /* 0x0000000000047941 */ /* 0x000fea0003800200 */
.L_x_72599:
[----:B------:R-:W-:Y:S01]  /*7b50*/  IMAD.WIDE.U32 R202, R22, -0x326172a9, RZ ;  /* 0xcd9e8d5716ca7825 */ /* 0x000fe200078e00ff */
[----:B------:R-:W-:Y:S02]  /*7b60*/  LOP3.LUT R15, R13, R69, R153, 0x96, !PT ;  /* 0x000000450d0f7212 */ /* 0x000fe400078e9699 */
[----:B------:R-:W-:Y:S01]  /*7b70*/  IADD3 R19, PT, PT, R153, -0x695add53, RZ ;  /* 0x96a522ad99137810 */ /* 0x000fe20007ffe0ff */
[----:B------:R-:W-:Y:S01]  /*7b80*/  VIADD R17, R152, 0x8ff34781 ;  /* 0x8ff3478198117836 */ /* 0x000fe20000000000 */
[----:B------:R-:W-:Y:S01]  /*7b90*/  LOP3.LUT R8, R14, R203, R152, 0x96, !PT ;  /* 0x000000cb0e087212 */ /* 0x000fe200078e9698 */
[----:B------:R-:W-:-:S04]  /*7ba0*/  IMAD.WIDE.U32 R70, R15, -0x326172a9, RZ ;  /* 0xcd9e8d570f467825 */ /* 0x000fc800078e00ff */
[----:B0-----:R-:W-:-:S04]  /*7bb0*/  IMAD.WIDE.U32 R200, R8, -0x2daee0ad, RZ ;  /* 0xd2511f5308c87825 */ /* 0x001fc800078e00ff */
        /* <DEDUP_REMOVED lines=54> */
.L_x_72597:
[----:B------:R-:W-:Y:S05]  /*7f20*/  BSYNC.RECONVERGENT B3 ;  /* 0x0000000000037941 */ /* 0x000fea0003800200 */
.L_x_72596:
        /* <DEDUP_REMOVED lines=9> */
.L_x_72595:
[----:B------:R-:W-:Y:S05]  /*7fc0*/  BSYNC.RECONVERGENT B2 ;  /* 0x0000000000027941 */ /* 0x000fea0003800200 */
.L_x_72594:
        /* <DEDUP_REMOVED lines=17> */
.L_x_72605:
        /* <DEDUP_REMOVED lines=13> */
.L_x_72607:
[----:B------:R-:W-:Y:S05]  /*81b0*/  BSYNC.RECONVERGENT B4 ;  /* 0x0000000000047941 */ /* 0x000fea0003800200 */
.L_x_72606:
[----:B------:R-:W-:Y:S01]  /*81c0*/  IMAD.WIDE.U32 R206, R22, -0x326172a9, RZ ;  /* 0xcd9e8d5716ce7825 */ /* 0x000fe200078e00ff */
[----:B------:R-:W-:-:S03]  /*81d0*/  LOP3.LUT R8, R13, R71, R153, 0x96, !PT ;  /* 0x000000470d087212 */ /* 0x000fc600078e9699 */
[----:B------:R-:W-:Y:S02]  /*81e0*/  HFMA2 R15, -RZ, RZ, 0, 0 ;  /* 0x00000000ff0f7431 */ /* 0x000fe400000001ff */
[----:B------:R-:W-:Y:S01]  /*81f0*/  VIADD R17, R152, 0x8ff34781 ;  /* 0x8ff3478198117836 */ /* 0x000fe20000000000 */
[----:B------:R-:W-:Y:S01]  /*8200*/  LOP3.LUT R6, R14, R207, R152, 0x96, !PT ;  /* 0x000000cf0e067212 */ /* 0x000fe200078e9698 */
[----:B0-----:R-:W-:Y:S01]  /*8210*/  IMAD.WIDE.U32 R200, R8, -0x326172a9, RZ ;  /* 0xcd9e8d5708c87825 */ /* 0x001fe200078e00ff */
[----:B------:R-:W-:-:S03]  /*8220*/  IADD3 R8, PT, PT, R152, -0x61c88647, RZ ;  /* 0x9e3779b998087810 */ /* 0x000fc60007ffe0ff */
[----:B-1----:R-:W-:Y:S01]  /*8230*/  IMAD.WIDE.U32 R204, R6, -0x2daee0ad, RZ ;  /* 0xd2511f5306cc7825 */ /* 0x002fe200078e00ff */
        /* <DEDUP_REMOVED lines=53> */
.L_x_72604:
[----:B------:R-:W-:Y:S05]  /*8590*/  BSYNC.RECONVERGENT B3 ;  /* 0x0000000000037941 */ /* 0x000fea0003800200 */
.L_x_72603:
        /* <DEDUP_REMOVED lines=9> */
.L_x_72602:
[----:B------:R-:W-:Y:S05]  /*8630*/  BSYNC.RECONVERGENT B2 ;  /* 0x0000000000027941 */ /* 0x000fea0003800200 */
.L_x_72601:
        /* <DEDUP_REMOVED lines=17> */
.L_x_72612:
        /* <DEDUP_REMOVED lines=13> */
.L_x_72614:
[----:B------:R-:W-:Y:S05]  /*8820*/  BSYNC.RECONVERGENT B4 ;  /* 0x0000000000047941 */ /* 0x000fea0003800200 */
.L_x_72613:
[----:B------:R-:W-:Y:S01]  /*8830*/  IMAD.WIDE.U32 R206, R22, -0x326172a9, RZ ;  /* 0xcd9e8d5716ce7825 */ /* 0x000fe200078e00ff */
[----:B------:R-:W-:Y:S02]  /*8840*/  LOP3.LUT R8, R13, R71, R153, 0x96, !PT ;  /* 0x000000470d087212 */ /* 0x000fe400078e9699 */
[----:B------:R-:W-:Y:S01]  /*8850*/  IADD3 R17, PT, PT, R152, -0x700cb87f, RZ ;  /* 0x8ff3478198117810 */ /* 0x000fe20007ffe0ff */
[----:B------:R-:W-:Y:S01]  /*8860*/  VIADD R19, R153, 0x96a522ad ;  /* 0x96a522ad99137836 */ /* 0x000fe20000000000 */
[----:B------:R-:W-:Y:S01]  /*8870*/  LOP3.LUT R6, R14, R207, R152, 0x96, !PT ;  /* 0x000000cf0e067212 */ /* 0x000fe200078e9698 */
[----:B0-----:R-:W-:-:S04]  /*8880*/  IMAD.WIDE.U32 R200, R8, -0x326172a9, RZ ;  /* 0xcd9e8d5708c87825 */ /* 0x001fc800078e00ff */
[----:B-1----:R-:W-:Y:S01]  /*8890*/  IMAD.WIDE.U32 R204, R6, -0x2daee0ad, RZ ;  /* 0xd2511f5306cc7825 */ /* 0x002fe200078e00ff */
        /* <DEDUP_REMOVED lines=54> */
.L_x_72611:
[----:B------:R-:W-:Y:S05]  /*8c00*/  BSYNC.RECONVERGENT B3 ;  /* 0x0000000000037941 */ /* 0x000fea0003800200 */
.L_x_72610:
        /* <DEDUP_REMOVED lines=9> */
.L_x_72609:
[----:B------:R-:W-:Y:S05]  /*8ca0*/  BSYNC.RECONVERGENT B2 ;  /* 0x0000000000027941 */ /* 0x000fea0003800200 */
.L_x_72608:
        /* <DEDUP_REMOVED lines=16> */
.L_x_72617:
        /* <DEDUP_REMOVED lines=13> */
.L_x_72619:
[----:B------:R-:W-:Y:S05]  /*8e80*/  BSYNC.RECONVERGENT B3 ;  /* 0x0000000000037941 */ /* 0x000fea0003800200 */
.L_x_72618:
[----:B------:R-:W-:Y:S01]  /*8e90*/  IMAD.WIDE.U32 R222, R22, -0x326172a9, RZ ;  /* 0xcd9e8d5716de7825 */ /* 0x000fe200078e00ff */
[----:B------:R-:W-:Y:S02]  /*8ea0*/  LOP3.LUT R8, R13, R201, R153, 0x96, !PT ;  /* 0x000000c90d087212 */ /* 0x000fe400078e9699 */
[----:B------:R-:W-:Y:S01]  /*8eb0*/  IADD3 R19, PT, PT, R153, -0x695add53, RZ ;  /* 0x96a522ad99137810 */ /* 0x000fe20007ffe0ff */
[----:B------:R-:W-:Y:S01]  /*8ec0*/  VIADD R17, R152, 0x8ff34781 ;  /* 0x8ff3478198117836 */ /* 0x000fe20000000000 */
[----:B------:R-:W-:Y:S01]  /*8ed0*/  LOP3.LUT R6, R14, R223, R152, 0x96, !PT ;  /* 0x000000df0e067212 */ /* 0x000fe200078e9698 */
[----:B-1----:R-:W-:-:S04]  /*8ee0*/  IMAD.WIDE.U32 R204, R8, -0x326172a9, RZ ;  /* 0xcd9e8d5708cc7825 */ /* 0x002fc800078e00ff */
        /* <DEDUP_REMOVED lines=55> */
.L_x_72616:
[----:B------:R-:W-:Y:S05]  /*9260*/  BSYNC.RECONVERGENT B2 ;  /* 0x0000000000027941 */ /* 0x000fea0003800200 */
.L_x_72615:
        /* <DEDUP_REMOVED lines=9> */
.L_x_72588:
[----:B------:R-:W-:Y:S05]  /*9300*/  BSYNC.RECONVERGENT B1 ;  /* 0x0000000000017941 */ /* 0x000fea0003800200 */
.L_x_72565:
[----:B0-----:R-:W0:Y:S01]  /*9310*/  LDC.64 R200, c[0x0][0x3a8] ;  /* 0x0000ea00ffc87b82 */ /* 0x001e220000000a00 */
[----:B------:R-:W-:Y:S01]  /*9320*/  BSSY.RECONVERGENT B1, `(.L_x_72620) ;  /* 0x0000010000017945 */ /* 0x000fe20003800200 */
[----:B------:R-:W-:Y:S01]  /*9330*/  MOV R6, R202 ;  /* 0x000000ca00067202 */ /* 0x000fe20000000f00 */
[----:B0-----:R-:W-:-:S05]  /*9340*/  IMAD.WIDE.U32 R200, R162, 0x10, R200 ;  /* 0x00000010a2c87825 */ /* 0x001fca00078e00c8 */
[----:B-----5:R0:W-:Y:S01]  /*9350*/  STG.E.128 desc[UR6][R200.64], R68 ;  /* 0x00000044c8007986 */ /* 0x0201e2000c101d06 */
[----:B------:R-:W-:Y:S05]  /*9360*/  @!P0 BRA `(.L_x_72621) ;  /* 0x00000000002c8947 */ /* 0x000fea0003800000 */
[----:B-1----:R-:W1:Y:S01]  /*9370*/  LDC.64 R204, c[0x0][0x3b0] ;  /* 0x0000ec00ffcc7b82 */ /* 0x002e620000000a00 */
        /* <DEDUP_REMOVED lines=10> */
.L_x_72621:
[----:B------:R-:W-:Y:S05]  /*9420*/  BSYNC.RECONVERGENT B1 ;  /* 0x0000000000017941 */ /* 0x000fea0003800200 */
.L_x_72620:
[----:B------:R-:W-:Y:S01]  /*9430*/  VIADD R162, R162, 0x20 ;  /* 0x00000020a2a27836 */ /* 0x000fe20000000000 */
[----:B------:R-:W-:-:S07]  /*9440*/  IADD3 R160, PT, PT, R160, 0x20, RZ ;  /* 0x00000020a0a07810 */ /* 0x000fce0007ffe0ff */
.L_x_72562:
[----:B------:R-:W-:Y:S05]  /*9450*/  BSYNC.RECONVERGENT B0 ;  /* 0x0000000000007941 */ /* 0x000fea0003800200 */
.L_x_72561:
        /* <DEDUP_REMOVED lines=10> */
.L_x_72625:
[----:B------:R-:W-:Y:S05]  /*9500*/  BSYNC.RECONVERGENT B1 ;  /* 0x0000000000017941 */ /* 0x000fea0003800200 */
.L_x_72624:
[----:B------:R-:W-:Y:S01]  /*9510*/  UISETP.NE.U32.AND UP0, UPT, UR4, URZ, UPT ;  /* 0x000000ff0400728c */ /* 0x000fe2000bf05070 */
[----:B------:R-:W-:Y:S03]  /*9520*/  BSSY.RECONVERGENT B1, `(.L_x_72626) ;  /* 0x0000350000017945 */ /* 0x000fe60003800200 */
[----:B------:R-:W-:-:S09]  /*9530*/  UISETP.NE.AND.EX UP0, UPT, UR5, URZ, UPT, UP0 ;  /* 0x000000ff0500728c */ /* 0x000fd2000bf05300 */
[----:B------:R-:W-:Y:S05]  /*9540*/  BRA.U !UP0, `(.L_x_72627) ;  /* 0x0000001908bc7547 */ /* 0x000fea000b800000 */
[----:B------:R-:W3:Y:S02]  /*9550*/  LDC.64 R74, c[0x0][0x3a0] ;  /* 0x0000e800ff4a7b82 */ /* 0x000ee40000000a00 */
[----:B---3--:R-:W-:-:S06]  /*9560*/  IMAD.WIDE.U32 R74, R162, 0x10, R74 ;  /* 0x00000010a24a7825 */ /* 0x008fcc00078e004a */
[----:B------:R-:W5:Y:S01]  /*9570*/  LDG.E.128 R72, desc[UR6][R74.64] ;  /* 0x000000064a487981 */ /* 0x000f62000c1e1d00 */
[----:B------:R-:W-:Y:S01]  /*9580*/  ISETP.GT.AND P1, PT, R144, RZ, PT ;  /* 0x000000ff9000720c */ /* 0x000fe20003f24270 */
[----:B------:R-:W-:-:S12]  /*9590*/  BSSY.RECONVERGENT B2, `(.L_x_72628) ;  /* 0x000006a000027945 */ /* 0x000fd80003800200 */
[----:B-12---:R-:W-:Y:S02]  /*95a0*/  @!P1 IMAD.MOV.U32 R199, RZ, RZ, R15 ;  /* 0x000000ffffc79224 */ /* 0x006fe400078e000f */
        /* <DEDUP_REMOVED lines=18> */
.L_x_72632:
        /* <DEDUP_REMOVED lines=13> */
.L_x_72634:
[----:B------:R-:W-:Y:S05]  /*97a0*/  BSYNC.RECONVERGENT B4 ;  /* 0x0000000000047941 */ /* 0x000fea0003800200 */
.L_x_72633:
        /* <DEDUP_REMOVED lines=61> */
.L_x_72631:
[----:B------:R-:W-:Y:S05]  /*9b80*/  BSYNC.RECONVERGENT B3 ;  /* 0x0000000000037941 */ /* 0x000fea0003800200 */
.L_x_72630:
        /* <DEDUP_REMOVED lines=10> */
.L_x_72629:
[----:B------:R-:W-:Y:S05]  /*9c30*/  BSYNC.RECONVERGENT B2 ;  /* 0x0000000000027941 */ /* 0x000fea0003800200 */
.L_x_72628:
        /* <DEDUP_REMOVED lines=20> */
.L_x_72639:
        /* <DEDUP_REMOVED lines=13> */
.L_x_72641:
[----:B------:R-:W-:Y:S05]  /*9e50*/  BSYNC.RECONVERGENT B4 ;  /* 0x0000000000047941 */ /* 0x000fea0003800200 */
.L_x_72640:
        /* <DEDUP_REMOVED lines=61> */
.L_x_72638:
[----:B------:R-:W-:Y:S05]  /*a230*/  BSYNC.RECONVERGENT B3 ;  /* 0x0000000000037941 */ /* 0x000fea0003800200 */
.L_x_72637:
        /* <DEDUP_REMOVED lines=10> */
.L_x_72636:
[----:B------:R-:W-:Y:S05]  /*a2e0*/  BSYNC.RECONVERGENT B2 ;  /* 0x0000000000027941 */ /* 0x000fea0003800200 */
.L_x_72635:
        /* <DEDUP_REMOVED lines=20> */
.L_x_72646:
        /* <DEDUP_REMOVED lines=13> */
.L_x_72648:
[----:B------:R-:W-:Y:S05]  /*a500*/  BSYNC.RECONVERGENT B4 ;  /* 0x0000000000047941 */ /* 0x000fea0003800200 */
.L_x_72647:
        /* <DEDUP_REMOVED lines=61> */
.L_x_72645:
[----:B------:R-:W-:Y:S05]  /*a8e0*/  BSYNC.RECONVERGENT B3 ;  /* 0x0000000000037941 */ /* 0x000fea0003800200 */
.L_x_72644:
        /* <DEDUP_REMOVED lines=10> */
.L_x_72643:
[----:B------:R-:W-:Y:S05]  /*a990*/  BSYNC.RECONVERGENT B2 ;  /* 0x0000000000027941 */ /* 0x000fea0003800200 */
.L_x_72642:
        /* <DEDUP_REMOVED lines=19> */
.L_x_72652:
        /* <DEDUP_REMOVED lines=13> */
.L_x_72654:
[----:B------:R-:W-:Y:S05]  /*aba0*/  BSYNC.RECONVERGENT B3 ;  /* 0x0000000000037941 */ /* 0x000fea0003800200 */
.L_x_72653:
        /* <DEDUP_REMOVED lines=61> */
.L_x_72651:
[----:B------:R-:W-:Y:S05]  /*af80*/  BSYNC.RECONVERGENT B2 ;  /* 0x0000000000027941 */ /* 0x000fea0003800200 */
.L_x_72650:
        /* <DEDUP_REMOVED lines=11> */
.L_x_72627:
        /* <DEDUP_REMOVED lines=21> */
.L_x_72659:
        /* <DEDUP_REMOVED lines=13> */
.L_x_72661:
[----:B------:R-:W-:Y:S05]  /*b260*/  BSYNC.RECONVERGENT B4 ;  /* 0x0000000000047941 */ /* 0x000fea0003800200 */
.L_x_72660:
        /* <DEDUP_REMOVED lines=61> */
.L_x_72658:
[----:B------:R-:W-:Y:S05]  /*b640*/  BSYNC.RECONVERGENT B3 ;  /* 0x0000000000037941 */ /* 0x000fea0003800200 */
.L_x_72657:
        /* <DEDUP_REMOVED lines=9> */
.L_x_72656:
[----:B------:R-:W-:Y:S05]  /*b6e0*/  BSYNC.RECONVERGENT B2 ;  /* 0x0000000000027941 */ /* 0x000fea0003800200 */
.L_x_72655:
        /* <DEDUP_REMOVED lines=17> */
.L_x_72666:
        /* <DEDUP_REMOVED lines=13> */
.L_x_72668:
[----:B------:R-:W-:Y:S05]  /*b8d0*/  BSYNC.RECONVERGENT B4 ;  /* 0x0000000000047941 */ /* 0x000fea0003800200 */
.L_x_72667:
[----:B------:R-:W-:Y:S01]  /*b8e0*/  IMAD.WIDE.U32 R206, R22, -0x326172a9, RZ ;  /* 0xcd9e8d5716ce7825 */ /* 0x000fe200078e00ff */
[----:B------:R-:W-:-:S03]  /*b8f0*/  LOP3.LUT R8, R13, R75, R153, 0x96, !PT ;  /* 0x0000004b0d087212 */ /* 0x000fc600078e9699 */
[----:B------:R-:W-:Y:S02]  /*b900*/  HFMA2 R15, -RZ, RZ, 0, 0 ;  /* 0x00000000ff0f7431 */ /* 0x000fe400000001ff */
[----:B------:R-:W-:Y:S01]  /*b910*/  VIADD R17, R152, 0x8ff34781 ;  /* 0x8ff3478198117836 */ /* 0x000fe20000000000 */
[----:B------:R-:W-:Y:S01]  /*b920*/  LOP3.LUT R6, R14, R207, R152, 0x96, !PT ;  /* 0x000000cf0e067212 */ /* 0x000fe200078e9698 */
[----:B0-----:R-:W-:Y:S01]  /*b930*/  IMAD.WIDE.U32 R200, R8, -0x326172a9, RZ ;  /* 0xcd9e8d5708c87825 */ /* 0x001fe200078e00ff */
[----:B------:R-:W-:-:S03]  /*b940*/  IADD3 R8, PT, PT, R152, -0x61c88647, RZ ;  /* 0x9e3779b998087810 */ /* 0x000fc60007ffe0ff */
[----:B-12---:R-:W-:Y:S01]  /*b950*/  IMAD.WIDE.U32 R204, R6, -0x2daee0ad, RZ ;  /* 0xd2511f5306cc7825 */ /* 0x006fe200078e00ff */
        /* <DEDUP_REMOVED lines=53> */
.L_x_72665:
[----:B------:R-:W-:Y:S05]  /*bcb0*/  BSYNC.RECONVERGENT B3 ;  /* 0x0000000000037941 */ /* 0x000fea0003800200 */
.L_x_72664:
        /* <DEDUP_REMOVED lines=9> */
.L_x_72663:
[----:B------:R-:W-:Y:S05]  /*bd50*/  BSYNC.RECONVERGENT B2 ;  /* 0x0000000000027941 */ /* 0x000fea0003800200 */
.L_x_72662:
        /* <DEDUP_REMOVED lines=17> */
.L_x_72673:
        /* <DEDUP_REMOVED lines=13> */
.L_x_72675:
[----:B------:R-:W-:Y:S05]  /*bf40*/  BSYNC.RECONVERGENT B4 ;  /* 0x0000000000047941 */ /* 0x000fea0003800200 */
.L_x_72674:
[----:B------:R-:W-:Y:S01]  /*bf50*/  IMAD.WIDE.U32 R206, R22, -0x326172a9, RZ ;  /* 0xcd9e8d5716ce7825 */ /* 0x000fe200078e00ff */
[----:B------:R-:W-:Y:S02]  /*bf60*/  LOP3.LUT R8, R13, R75, R153, 0x96, !PT ;  /* 0x0000004b0d087212 */ /* 0x000fe400078e9699 */
[----:B------:R-:W-:Y:S01]  /*bf70*/  IADD3 R17, PT, PT, R152, -0x700cb87f, RZ ;  /* 0x8ff3478198117810 */ /* 0x000fe20007ffe0ff */
[----:B------:R-:W-:Y:S01]  /*bf80*/  VIADD R19, R153, 0x96a522ad ;  /* 0x96a522ad99137836 */ /* 0x000fe20000000000 */
[----:B------:R-:W-:Y:S01]  /*bf90*/  LOP3.LUT R6, R14, R207, R152, 0x96, !PT ;  /* 0x000000cf0e067212 */ /* 0x000fe200078e9698 */
[----:B0-----:R-:W-:-:S04]  /*bfa0*/  IMAD.WIDE.U32 R200, R8, -0x326172a9, RZ ;  /* 0xcd9e8d5708c87825 */ /* 0x001fc800078e00ff */
[----:B-12---:R-:W-:Y:S01]  /*bfb0*/  IMAD.WIDE.U32 R204, R6, -0x2daee0ad, RZ ;  /* 0xd2511f5306cc7825 */ /* 0x006fe200078e00ff */
        /* <DEDUP_REMOVED lines=54> */
.L_x_72672:
[----:B------:R-:W-:Y:S05]  /*c320*/  BSYNC.RECONVERGENT B3 ;  /* 0x0000000000037941 */ /* 0x000fea0003800200 */
.L_x_72671:
        /* <DEDUP_REMOVED lines=9> */
.L_x_72670:
[----:B------:R-:W-:Y:S05]  /*c3c0*/  BSYNC.RECONVERGENT B2 ;  /* 0x0000000000027941 */ /* 0x000fea0003800200 */
.L_x_72669:
        /* <DEDUP_REMOVED lines=16> */
.L_x_72678:
        /* <DEDUP_REMOVED lines=13> */
.L_x_72680:
[----:B------:R-:W-:Y:S05]  /*c5a0*/  BSYNC.RECONVERGENT B3 ;  /* 0x0000000000037941 */ /* 0x000fea0003800200 */
.L_x_72679:
[----:B------:R-:W-:Y:S01]  /*c5b0*/  IMAD.WIDE.U32 R222, R22, -0x326172a9, RZ ;  /* 0xcd9e8d5716de7825 */ /* 0x000fe200078e00ff */
[----:B------:R-:W-:Y:S02]  /*c5c0*/  LOP3.LUT R8, R13, R201, R153, 0x96, !PT ;  /* 0x000000c90d087212 */ /* 0x000fe400078e9699 */
[----:B------:R-:W-:Y:S01]  /*c5d0*/  IADD3 R19, PT, PT, R153, -0x695add53, RZ ;  /* 0x96a522ad99137810 */ /* 0x000fe20007ffe0ff */
[----:B------:R-:W-:Y:S01]  /*c5e0*/  VIADD R17, R152, 0x8ff34781 ;  /* 0x8ff3478198117836 */ /* 0x000fe20000000000 */
[----:B------:R-:W-:Y:S01]  /*c5f0*/  LOP3.LUT R6, R14, R223, R152, 0x96, !PT ;  /* 0x000000df0e067212 */ /* 0x000fe200078e9698 */
[----:B-12---:R-:W-:-:S04]  /*c600*/  IMAD.WIDE.U32 R204, R8, -0x326172a9, RZ ;  /* 0xcd9e8d5708cc7825 */ /* 0x006fc800078e00ff */
        /* <DEDUP_REMOVED lines=55> */
.L_x_72677:
[----:B------:R-:W-:Y:S05]  /*c980*/  BSYNC.RECONVERGENT B2 ;  /* 0x0000000000027941 */ /* 0x000fea0003800200 */
.L_x_72676:
        /* <DEDUP_REMOVED lines=9> */
.L_x_72649:
[----:B------:R-:W-:Y:S05]  /*ca20*/  BSYNC.RECONVERGENT B1 ;  /* 0x0000000000017941 */ /* 0x000fea0003800200 */
.L_x_72626:
[----:B0-----:R-:W0:Y:S01]  /*ca30*/  LDC.64 R200, c[0x0][0x3a8] ;  /* 0x0000ea00ffc87b82 */ /* 0x001e220000000a00 */
[----:B------:R-:W-:Y:S01]  /*ca40*/  BSSY.RECONVERGENT B1, `(.L_x_72681) ;  /* 0x0000010000017945 */ /* 0x000fe20003800200 */
[----:B------:R-:W-:Y:S01]  /*ca50*/  MOV R6, R202 ;  /* 0x000000ca00067202 */ /* 0x000fe20000000f00 */
[----:B0-----:R-:W-:-:S05]  /*ca60*/  IMAD.WIDE.U32 R200, R162, 0x10, R200 ;  /* 0x00000010a2c87825 */ /* 0x001fca00078e00c8 */
[----:B-----5:R0:W-:Y:S01]  /*ca70*/  STG.E.128 desc[UR6][R200.64], R72 ;  /* 0x00000048c8007986 */ /* 0x0201e2000c101d06 */
[----:B------:R-:W-:Y:S05]  /*ca80*/  @!P0 BRA `(.L_x_72682) ;  /* 0x00000000002c8947 */ /* 0x000fea0003800000 */
[----:B-12---:R-:W1:Y:S01]  /*ca90*/  LDC.64 R204, c[0x0][0x3b0] ;  /* 0x0000ec00ffcc7b82 */ /* 0x006e620000000a00 */
        /* <DEDUP_REMOVED lines=10> */
.L_x_72682:
[----:B------:R-:W-:Y:S05]  /*cb40*/  BSYNC.RECONVERGENT B1 ;  /* 0x0000000000017941 */ /* 0x000fea0003800200 */
.L_x_72681:
[----:B------:R-:W-:Y:S01]  /*cb50*/  VIADD R162, R162, 0x20 ;  /* 0x00000020a2a27836 */ /* 0x000fe20000000000 */
[----:B------:R-:W-:-:S07]  /*cb60*/  IADD3 R160, PT, PT, R160, 0x20, RZ ;  /* 0x00000020a0a07810 */ /* 0x000fce0007ffe0ff */
.L_x_72623:
[----:B------:R-:W-:Y:S05]  /*cb70*/  BSYNC.RECONVERGENT B0 ;  /* 0x0000000000007941 */ /* 0x000fea0003800200 */
.L_x_72622:
        /* <DEDUP_REMOVED lines=10> */
.L_x_72686:
[----:B------:R-:W-:Y:S05]  /*cc20*/  BSYNC.RECONVERGENT B1 ;  /* 0x0000000000017941 */ /* 0x000fea0003800200 */
.L_x_72685:
[----:B------:R-:W-:Y:S01]  /*cc30*/  UISETP.NE.U32.AND UP0, UPT, UR4, URZ, UPT ;  /* 0x000000ff0400728c */ /* 0x000fe2000bf05070 */
[----:B------:R-:W-:Y:S03]  /*cc40*/  BSSY.RECONVERGENT B1, `(.L_x_72687) ;  /* 0x0000350000017945 */ /* 0x000fe60003800200 */
[----:B------:R-:W-:-:S09]  /*cc50*/  UISETP.NE.AND.EX UP0, UPT, UR5, URZ, UPT, UP0 ;  /* 0x000000ff0500728c */ /* 0x000fd2000bf05300 */
[----:B------:R-:W-:Y:S05]  /*cc60*/  BRA.U !UP0, `(.L_x_72688) ;  /* 0x0000001908bc7547 */ /* 0x000fea000b800000 */
[----:B------:R-:W4:Y:S02]  /*cc70*/  LDC.64 R78, c[0x0][0x3a0] ;  /* 0x0000e800ff4e7b82 */ /* 0x000f240000000a00 */
[----:B----4-:R-:W-:-:S06]  /*cc80*/  IMAD.WIDE.U32 R78, R162, 0x10, R78 ;  /* 0x00000010a24e7825 */ /* 0x010fcc00078e004e */
[----:B------:R-:W5:Y:S01]  /*cc90*/  LDG.E.128 R76, desc[UR6][R78.64] ;  /* 0x000000064e4c7981 */ /* 0x000f62000c1e1d00 */
[----:B------:R-:W-:Y:S01]  /*cca0*/  ISETP.GT.AND P1, PT, R144, RZ, PT ;  /* 0x000000ff9000720c */ /* 0x000fe20003f24270 */
[----:B------:R-:W-:-:S12]  /*ccb0*/  BSSY.RECONVERGENT B2, `(.L_x_72689) ;  /* 0x000006a000027945 */ /* 0x000fd80003800200 */
[----:B-123--:R-:W-:Y:S02]  /*ccc0*/  @!P1 IMAD.MOV.U32 R199, RZ, RZ, R15 ;  /* 0x000000ffffc79224 */ /* 0x00efe400078e000f */
        /* <DEDUP_REMOVED lines=14> */
[--C-:B------:R-:W-:Y:S02]  /*cdb0*/  @!P2 IMAD.MOV.U32 R200, RZ, RZ, R6.reuse ;  /* 0x000000ffffc8a224 */ /* 0x100fe400078e0006 */
[----:B------:R-:W-:Y:S02]  /*cdc0*/  @P2 IMAD.MOV.U32 R201, RZ, RZ, R17 ;  /* 0x000000ffffc92224 */ /* 0x000fe400078e0011 */
[----:B------:R-:W-:Y:S01]  /*cdd0*/  @P2 IMAD.MOV.U32 R200, RZ, RZ, R6 ;  /* 0x000000ffffc82224 */ /* 0x000fe200078e0006 */
[----:B------:R-:W-:Y:S06]  /*cde0*/  BRA `(.L_x_72692) ;  /* 0x00000004002c7947 */ /* 0x000fec0003800000 */
.L_x_72693:
        /* <DEDUP_REMOVED lines=13> */
.L_x_72695:
[----:B------:R-:W-:Y:S05]  /*cec0*/  BSYNC.RECONVERGENT B4 ;  /* 0x0000000000047941 */ /* 0x000fea0003800200 */
.L_x_72694:
        /* <DEDUP_REMOVED lines=61> */
.L_x_72692:
[----:B------:R-:W-:Y:S05]  /*d2a0*/  BSYNC.RECONVERGENT B3 ;  /* 0x0000000000037941 */ /* 0x000fea0003800200 */
.L_x_72691:
        /* <DEDUP_REMOVED lines=10> */
.L_x_72690:
[----:B------:R-:W-:Y:S05]  /*d350*/  BSYNC.RECONVERGENT B2 ;  /* 0x0000000000027941 */ /* 0x000fea0003800200 */
.L_x_72689:
        /* <DEDUP_REMOVED lines=20> */
.L_x_72700:
        /* <DEDUP_REMOVED lines=13> */
.L_x_72702:
[----:B------:R-:W-:Y:S05]  /*d570*/  BSYNC.RECONVERGENT B4 ;  /* 0x0000000000047941 */ /* 0x000fea0003800200 */
.L_x_72701:
        /* <DEDUP_REMOVED lines=61> */
.L_x_72699:
[----:B------:R-:W-:Y:S05]  /*d950*/  BSYNC.RECONVERGENT B3 ;  /* 0x0000000000037941 */ /* 0x000fea0003800200 */
.L_x_72698:
        /* <DEDUP_REMOVED lines=10> */
.L_x_72697:
[----:B------:R-:W-:Y:S05]  /*da00*/  BSYNC.RECONVERGENT B2 ;  /* 0x0000000000027941 */ /* 0x000fea0003800200 */
.L_x_72696:
        /* <DEDUP_REMOVED lines=20> */
.L_x_72707:
        /* <DEDUP_REMOVED lines=13> */
.L_x_72709:
[----:B------:R-:W-:Y:S05]  /*dc20*/  BSYNC.RECONVERGENT B4 ;  /* 0x0000000000047941 */ /* 0x000fea0003800200 */
.L_x_72708:
        /* <DEDUP_REMOVED lines=61> */
.L_x_72706:
[----:B------:R-:W-:Y:S05]  /*e000*/  BSYNC.RECONVERGENT B3 ;  /* 0x0000000000037941 */ /* 0x000fea0003800200 */
.L_x_72705:
        /* <DEDUP_REMOVED lines=10> */
.L_x_72704:
[----:B------:R-:W-:Y:S05]  /*e0b0*/  BSYNC.RECONVERGENT B2 ;  /* 0x0000000000027941 */ /* 0x000fea0003800200 */
.L_x_72703:
        /* <DEDUP_REMOVED lines=19> */
.L_x_72713:
        /* <DEDUP_REMOVED lines=13> */
.L_x_72715:
[----:B------:R-:W-:Y:S05]  /*e2c0*/  BSYNC.RECONVERGENT B3 ;  /* 0x0000000000037941 */ /* 0x000fea0003800200 */
.L_x_72714:
        /* <DEDUP_REMOVED lines=61> */
.L_x_72712:
[----:B------:R-:W-:Y:S05]  /*e6a0*/  BSYNC.RECONVERGENT B2 ;  /* 0x0000000000027941 */ /* 0x000fea0003800200 */
.L_x_72711:
        /* <DEDUP_REMOVED lines=11> */
.L_x_72688:
        /* <DEDUP_REMOVED lines=21> */
.L_x_72720:
        /* <DEDUP_REMOVED lines=13> */
.L_x_72722:
[----:B------:R-:W-:Y:S05]  /*e980*/  BSYNC.RECONVERGENT B4 ;  /* 0x0000000000047941 */ /* 0x000fea0003800200 */
.L_x_72721:
        /* <DEDUP_REMOVED lines=61> */
.L_x_72719:
[----:B------:R-:W-:Y:S05]  /*ed60*/  BSYNC.RECONVERGENT B3 ;  /* 0x0000000000037941 */ /* 0x000fea0003800200 */
.L_x_72718:
        /* <DEDUP_REMOVED lines=9> */
.L_x_72717:
[----:B------:R-:W-:Y:S05]  /*ee00*/  BSYNC.RECONVERGENT B2 ;  /* 0x0000000000027941 */ /* 0x000fea0003800200 */
.L_x_72716:
        /* <DEDUP_REMOVED lines=17> */
.L_x_72727:
        /* <DEDUP_REMOVED lines=13> */
.L_x_72729:
[----:B------:R-:W-:Y:S05]  /*eff0*/  BSYNC.RECONVERGENT B4 ;  /* 0x0000000000047941 */ /* 0x000fea0003800200 */
.L_x_72728:
[----:B------:R-:W-:Y:S01]  /*f000*/  IMAD.WIDE.U32 R206, R22, -0x326172a9, RZ ;  /* 0xcd9e8d5716ce7825 */ /* 0x000fe200078e00ff */
[----:B------:R-:W-:-:S03]  /*f010*/  LOP3.LUT R8, R13, R79, R153, 0x96, !PT ;  /* 0x0000004f0d087212 */ /* 0x000fc600078e9699 */
[----:B------:R-:W-:Y:S02]  /*f020*/  HFMA2 R15, -RZ, RZ, 0, 0 ;  /* 0x00000000ff0f7431 */ /* 0x000fe400000001ff */
[----:B------:R-:W-:Y:S01]  /*f030*/  VIADD R17, R152, 0x8ff34781 ;  /* 0x8ff3478198117836 */ /* 0x000fe20000000000 */
[----:B------:R-:W-:Y:S01]  /*f040*/  LOP3.LUT R6, R14, R207, R152, 0x96, !PT ;  /* 0x000000cf0e067212 */ /* 0x000fe200078e9698 */
[----:B0-----:R-:W-:Y:S01]  /*f050*/  IMAD.WIDE.U32 R200, R8, -0x326172a9, RZ ;  /* 0xcd9e8d5708c87825 */ /* 0x001fe200078e00ff */
[----:B------:R-:W-:-:S03]  /*f060*/  IADD3 R8, PT, PT, R152, -0x61c88647, RZ ;  /* 0x9e3779b998087810 */ /* 0x000fc60007ffe0ff */
[----:B-123--:R-:W-:Y:S01]  /*f070*/  IMAD.WIDE.U32 R204, R6, -0x2daee0ad, RZ ;  /* 0xd2511f5306cc7825 */ /* 0x00efe200078e00ff */
        /* <DEDUP_REMOVED lines=53> */
.L_x_72726:
[----:B------:R-:W-:Y:S05]  /*f3d0*/  BSYNC.RECONVERGENT B3 ;  /* 0x0000000000037941 */ /* 0x000fea0003800200 */
.L_x_72725:
        /* <DEDUP_REMOVED lines=9> */
.L_x_72724:
[----:B------:R-:W-:Y:S05]  /*f470*/  BSYNC.RECONVERGENT B2 ;  /* 0x0000000000027941 */ /* 0x000fea0003800200 */
.L_x_72723:
        /* <DEDUP_REMOVED lines=17> */
.L_x_72734:
        /* <DEDUP_REMOVED lines=13> */
.L_x_72736:
[----:B------:R-:W-:Y:S05]  /*f660*/  BSYNC.RECONVERGENT B4 ;  /* 0x0000000000047941 */ /* 0x000fea0003800200 */
.L_x_72735:
[----:B------:R-:W-:Y:S01]  /*f670*/  IMAD.WIDE.U32 R206, R22, -0x326172a9, RZ ;  /* 0xcd9e8d5716ce7825 */ /* 0x000fe200078e00ff */
[----:B------:R-:W-:Y:S02]  /*f680*/  LOP3.LUT R8, R13, R79, R153, 0x96, !PT ;  /* 0x0000004f0d087212 */ /* 0x000fe400078e9699 */
[----:B------:R-:W-:Y:S01]  /*f690*/  IADD3 R17, PT, PT, R152, -0x700cb87f, RZ ;  /* 0x8ff3478198117810 */ /* 0x000fe20007ffe0ff */
[----:B------:R-:W-:Y:S01]  /*f6a0*/  VIADD R19, R153, 0x96a522ad ;  /* 0x96a522ad99137836 */ /* 0x000fe20000000000 */
[----:B------:R-:W-:Y:S01]  /*f6b0*/  LOP3.LUT R6, R14, R207, R152, 0x96, !PT ;  /* 0x000000cf0e067212 */ /* 0x000fe200078e9698 */
[----:B0-----:R-:W-:-:S04]  /*f6c0*/  IMAD.WIDE.U32 R200, R8, -0x326172a9, RZ ;  /* 0xcd9e8d5708c87825 */ /* 0x001fc800078e00ff */
[----:B-123--:R-:W-:Y:S01]  /*f6d0*/  IMAD.WIDE.U32 R204, R6, -0x2daee0ad, RZ ;  /* 0xd2511f5306cc7825 */ /* 0x00efe200078e00ff */
        /* <DEDUP_REMOVED lines=54> */
.L_x_72733:
[----:B------:R-:W-:Y:S05]  /*fa40*/  BSYNC.RECONVERGENT B3 ;  /* 0x0000000000037941 */ /* 0x000fea0003800200 */
.L_x_72732:
        /* <DEDUP_REMOVED lines=9> */
.L_x_72731:
[----:B------:R-:W-:Y:S05]  /*fae0*/  BSYNC.RECONVERGENT B2 ;  /* 0x0000000000027941 */ /* 0x000fea0003800200 */
.L_x_72730:
        /* <DEDUP_REMOVED lines=16> */
.L_x_72739:
        /* <DEDUP_REMOVED lines=13> */
.L_x_72741:
[----:B------:R-:W-:Y:S05]  /*fcc0*/  BSYNC.RECONVERGENT B3 ;  /* 0x0000000000037941 */ /* 0x000fea0003800200 */
.L_x_72740:
[----:B------:R-:W-:Y:S01]  /*fcd0*/  IMAD.WIDE.U32 R222, R22, -0x326172a9, RZ ;  /* 0xcd9e8d5716de7825 */ /* 0x000fe200078e00ff */
[----:B------:R-:W-:Y:S02]  /*fce0*/  LOP3.LUT R8, R13, R201, R153, 0x96, !PT ;  /* 0x000000c90d087212 */ /* 0x000fe400078e9699 */
[----:B------:R-:W-:Y:S01]  /*fcf0*/  IADD3 R19, PT, PT, R153, -0x695add53, RZ ;  /* 0x96a522ad99137810 */ /* 0x000fe20007ffe0ff */
[----:B------:R-:W-:Y:S01]  /*fd00*/  VIADD R17, R152, 0x8ff34781 ;  /* 0x8ff3478198117836 */ /* 0x000fe20000000000 */
[----:B------:R-:W-:Y:S01]  /*fd10*/  LOP3.LUT R6, R14, R223, R152, 0x96, !PT ;  /* 0x000000df0e067212 */ /* 0x000fe200078e9698 */
[----:B-123--:R-:W-:-:S04]  /*fd20*/  IMAD.WIDE.U32 R204, R8, -0x326172a9, RZ ;  /* 0xcd9e8d5708cc7825 */ /* 0x00efc800078e00ff */
        /* <DEDUP_REMOVED lines=55> */
.L_x_72738:
[----:B------:R-:W-:Y:S05]  /*100a0*/  BSYNC.RECONVERGENT B2 ;  /* 0x0000000000027941 */ /* 0x000fea0003800200 */
.L_x_72737:
        /* <DEDUP_REMOVED lines=9> */
.L_x_72710:
[----:B------:R-:W-:Y:S05]  /*10140*/  BSYNC.RECONVERGENT B1 ;  /* 0x0000000000017941 */ /* 0x000fea0003800200 */
.L_x_72687:
[----:B0-----:R-:W0:Y:S01]  /*10150*/  LDC.64 R200, c[0x0][0x3a8] ;  /* 0x0000ea00ffc87b82 */ /* 0x001e220000000a00 */
[----:B------:R-:W-:Y:S01]  /*10160*/  BSSY.RECONVERGENT B1, `(.L_x_72742) ;  /* 0x0000010000017945 */ /* 0x000fe20003800200 */
[----:B------:R-:W-:Y:S01]  /*10170*/  MOV R6, R202 ;  /* 0x000000ca00067202 */ /* 0x000fe20000000f00 */
[----:B0-----:R-:W-:-:S05]  /*10180*/  IMAD.WIDE.U32 R200, R162, 0x10, R200 ;  /* 0x00000010a2c87825 */ /* 0x001fca00078e00c8 */
[----:B-----5:R0:W-:Y:S01]  /*10190*/  STG.E.128 desc[UR6][R200.64], R76 ;  /* 0x0000004cc8007986 */ /* 0x0201e2000c101d06 */
[----:B------:R-:W-:Y:S05]  /*101a0*/  @!P0 BRA `(.L_x_72743) ;  /* 0x00000000002c8947 */ /* 0x000fea0003800000 */
[----:B-123--:R-:W1:Y:S01]  /*101b0*/  LDC.64 R204, c[0x0][0x3b0] ;  /* 0x0000ec00ffcc7b82 */ /* 0x00ee620000000a00 */
        /* <DEDUP_REMOVED lines=10> */
.L_x_72743:
[----:B------:R-:W-:Y:S05]  /*10260*/  BSYNC.RECONVERGENT B1 ;  /* 0x0000000000017941 */ /* 0x000fea0003800200 */
.L_x_72742:
[----:B------:R-:W-:Y:S01]  /*10270*/  VIADD R162, R162, 0x20 ;  /* 0x00000020a2a27836 */ /* 0x000fe20000000000 */
[----:B------:R-:W-:-:S07]  /*10280*/  IADD3 R160, PT, PT, R160, 0x20, RZ ;  /* 0x00000020a0a07810 */ /* 0x000fce0007ffe0ff */
.L_x_72684:
[----:B------:R-:W-:Y:S05]  /*10290*/  BSYNC.RECONVERGENT B0 ;  /* 0x0000000000007941 */ /* 0x000fea0003800200 */
.L_x_72683:
        /* <DEDUP_REMOVED lines=10> */
.L_x_72747:
[----:B------:R-:W-:Y:S05]  /*10340*/  BSYNC.RECONVERGENT B1 ;  /* 0x0000000000017941 */ /* 0x000fea0003800200 */
.L_x_72746:
        /* <DEDUP_REMOVED lines=9> */
[----:B-1234-:R-:W-:Y:S02]  /*103e0*/  @!P1 IMAD.MOV.U32 R199, RZ, RZ, R15 ;  /* 0x000000ffffc79224 */ /* 0x01efe400078e000f */
        /* <DEDUP_REMOVED lines=18> */
.L_x_72754:
        /* <DEDUP_REMOVED lines=13> */
.L_x_72756:
[----:B------:R-:W-:Y:S05]  /*105e0*/  BSYNC.RECONVERGENT B4 ;  /* 0x0000000000047941 */ /* 0x000fea0003800200 */
.L_x_72755:
        /* <DEDUP_REMOVED lines=61> */
.L_x_72753:
[----:B------:R-:W-:Y:S05]  /*109c0*/  BSYNC.RECONVERGENT B3 ;  /* 0x0000000000037941 */ /* 0x000fea0003800200 */
.L_x_72752:
        /* <DEDUP_REMOVED lines=10> */
.L_x_72751:
[----:B------:R-:W-:Y:S05]  /*10a70*/  BSYNC.RECONVERGENT B2 ;  /* 0x0000000000027941 */ /* 0x000fea0003800200 */
.L_x_72750:
        /* <DEDUP_REMOVED lines=20> */
.L_x_72761:
        /* <DEDUP_REMOVED lines=13> */
.L_x_72763:
[----:B------:R-:W-:Y:S05]  /*10c90*/  BSYNC.RECONVERGENT B4 ;  /* 0x0000000000047941 */ /* 0x000fea0003800200 */
.L_x_72762:
        /* <DEDUP_REMOVED lines=61> */
.L_x_72760:
[----:B------:R-:W-:Y:S05]  /*11070*/  BSYNC.RECONVERGENT B3 ;  /* 0x0000000000037941 */ /* 0x000fea0003800200 */
.L_x_72759:
        /* <DEDUP_REMOVED lines=10> */
.L_x_72758:
[----:B------:R-:W-:Y:S05]  /*11120*/  BSYNC.RECONVERGENT B2 ;  /* 0x0000000000027941 */ /* 0x000fea0003800200 */
.L_x_72757:
        /* <DEDUP_REMOVED lines=20> */
.L_x_72768:
        /* <DEDUP_REMOVED lines=13> */
.L_x_72770:
[----:B------:R-:W-:Y:S05]  /*11340*/  BSYNC.RECONVERGENT B4 ;  /* 0x0000000000047941 */ /* 0x000fea0003800200 */
.L_x_72769:
        /* <DEDUP_REMOVED lines=61> */
.L_x_72767:
[----:B------:R-:W-:Y:S05]  /*11720*/  BSYNC.RECONVERGENT B3 ;  /* 0x0000000000037941 */ /* 0x000fea0003800200 */
.L_x_72766:
        /* <DEDUP_REMOVED lines=10> */
.L_x_72765:
[----:B------:R-:W-:Y:S05]  /*117d0*/  BSYNC.RECONVERGENT B2 ;  /* 0x0000000000027941 */ /* 0x000fea0003800200 */
.L_x_72764:
        /* <DEDUP_REMOVED lines=19> */
.L_x_72774:
        /* <DEDUP_REMOVED lines=13> */
.L_x_72776:
[----:B------:R-:W-:Y:S05]  /*119e0*/  BSYNC.RECONVERGENT B3 ;  /* 0x0000000000037941 */ /* 0x000fea0003800200 */
.L_x_72775:
        /* <DEDUP_REMOVED lines=61> */
.L_x_72773:
[----:B------:R-:W-:Y:S05]  /*11dc0*/  BSYNC.RECONVERGENT B2 ;  /* 0x0000000000027941 */ /* 0x000fea0003800200 */
.L_x_72772:
        /* <DEDUP_REMOVED lines=11> */
.L_x_72749:
        /* <DEDUP_REMOVED lines=21> */
.L_x_72781:
        /* <DEDUP_REMOVED lines=13> */
.L_x_72783:
[----:B------:R-:W-:Y:S05]  /*120a0*/  BSYNC.RECONVERGENT B4 ;  /* 0x0000000000047941 */ /* 0x000fea0003800200 */
.L_x_72782:
        /* <DEDUP_REMOVED lines=61> */
.L_x_72780:
[----:B------:R-:W-:Y:S05]  /*12480*/  BSYNC.RECONVERGENT B3 ;  /* 0x0000000000037941 */ /* 0x000fea0003800200 */
.L_x_72779:
[----:B------:R-:W-:Y:S01]  /*12490*/  I2FP.F32.U32 R80, R80 ;  /* 0x0000005000507245 */ /* 0x000fe20000201000 */
[----:B------:R-:W-:Y:S02]  /*124a0*/  IMAD.MOV.U32 R15, RZ, RZ, 0x2f800000 ;  /* 0x2f800000ff0f7424 */ /* 0x000fe400078e00ff */
[----:B-----5:R-:W-:Y:S02]  /*124b0*/  FMUL.FTZ R6, R60, UR11 ;  /* 0x0000000b3c067c20 */ /* 0x020fe40008410000 */
[----:B------:R-:W-:Y:S02]  /*124c0*/  FFMA.FTZ R15, R80, R15, 1.1641532182693481445e-10 ;  /* 0x2f000000500f7423 */ /* 0x000fe4000001000f */
[----:B------:R-:W-:-:S03]  /*124d0*/  FMUL.FTZ R6, R6, UR10 ;  /* 0x0000000a06067c20 */ /* 0x000fc60008410000 */
[----:B------:R-:W-:-:S04]  /*124e0*/  FSETP.GTU.FTZ.AND P1, PT, R15, UR8, PT ;  /* 0x000000080f007c0b */ /* 0x000fc8000bf3c000 */
[----:B------:R-:W-:Y:S02]  /*124f0*/  FSEL R80, R6, RZ, !P1 ;  /* 0x000000ff06507208 */ /* 0x000fe40004800000 */
[----:B------:R-:W-:-:S04]  /*12500*/  SEL R6, RZ, 0x1, P1 ;  /* 0x00000001ff067807 */ /* 0x000fc80000800000 */
[----:B------:R-:W-:-:S07]  /*12510*/  PRMT R4, R6, 0x7610, R4 ;  /* 0x0000761006047816 */ /* 0x000fce0000000004 */
.L_x_72778:
[----:B------:R-:W-:Y:S05]  /*12520*/  BSYNC.RECONVERGENT B2 ;  /* 0x0000000000027941 */ /* 0x000fea0003800200 */
.L_x_72777:
        /* <DEDUP_REMOVED lines=17> */
.L_x_72788:
        /* <DEDUP_REMOVED lines=13> */
.L_x_72790:
[----:B------:R-:W-:Y:S05]  /*12710*/  BSYNC.RECONVERGENT B4 ;  /* 0x0000000000047941 */ /* 0x000fea0003800200 */
.L_x_72789:
[----:B------:R-:W-:Y:S01]  /*12720*/  IMAD.WIDE.U32 R206, R22, -0x326172a9, RZ ;  /* 0xcd9e8d5716ce7825 */ /* 0x000fe200078e00ff */
[----:B------:R-:W-:-:S03]  /*12730*/  LOP3.LUT R8, R13, R83, R153, 0x96, !PT ;  /* 0x000000530d087212 */ /* 0x000fc600078e9699 */
[----:B------:R-:W-:Y:S02]  /*12740*/  HFMA2 R15, -RZ, RZ, 0, 0 ;  /* 0x00000000ff0f7431 */ /* 0x000fe400000001ff */
[----:B------:R-:W-:Y:S01]  /*12750*/  VIADD R17, R152, 0x8ff34781 ;  /* 0x8ff3478198117836 */ /* 0x000fe20000000000 */
[----:B------:R-:W-:Y:S01]  /*12760*/  LOP3.LUT R6, R14, R207, R152, 0x96, !PT ;  /* 0x000000cf0e067212 */ /* 0x000fe200078e9698 */
[----:B0-----:R-:W-:Y:S01]  /*12770*/  IMAD.WIDE.U32 R200, R8, -0x326172a9, RZ ;  /* 0xcd9e8d5708c87825 */ /* 0x001fe200078e00ff */
[----:B------:R-:W-:-:S03]  /*12780*/  IADD3 R8, PT, PT, R152, -0x61c88647, RZ ;  /* 0x9e3779b998087810 */ /* 0x000fc60007ffe0ff */
[----:B-1234-:R-:W-:Y:S01]  /*12790*/  IMAD.WIDE.U32 R204, R6, -0x2daee0ad, RZ ;  /* 0xd2511f5306cc7825 */ /* 0x01efe200078e00ff */
        /* <DEDUP_REMOVED lines=53> */
.L_x_72787:
[----:B------:R-:W-:Y:S05]  /*12af0*/  BSYNC.RECONVERGENT B3 ;  /* 0x0000000000037941 */ /* 0x000fea0003800200 */
.L_x_72786:
        /* <DEDUP_REMOVED lines=9> */
.L_x_72785:
[----:B------:R-:W-:Y:S05]  /*12b90*/  BSYNC.RECONVERGENT B2 ;  /* 0x0000000000027941 */ /* 0x000fea0003800200 */
.L_x_72784:
        /* <DEDUP_REMOVED lines=17> */
.L_x_72795:
        /* <DEDUP_REMOVED lines=13> */
.L_x_72797:
[----:B------:R-:W-:Y:S05]  /*12d80*/  BSYNC.RECONVERGENT B4 ;  /* 0x0000000000047941 */ /* 0x000fea0003800200 */
.L_x_72796:
[----:B------:R-:W-:Y:S01]  /*12d90*/  IMAD.WIDE.U32 R206, R22, -0x326172a9, RZ ;  /* 0xcd9e8d5716ce7825 */ /* 0x000fe200078e00ff */
[----:B------:R-:W-:Y:S02]  /*12da0*/  LOP3.LUT R8, R13, R83, R153, 0x96, !PT ;  /* 0x000000530d087212 */ /* 0x000fe400078e9699 */
[----:B------:R-:W-:Y:S01]  /*12db0*/  IADD3 R17, PT, PT, R152, -0x700cb87f, RZ ;  /* 0x8ff3478198117810 */ /* 0x000fe20007ffe0ff */
[----:B------:R-:W-:Y:S01]  /*12dc0*/  VIADD R19, R153, 0x96a522ad ;  /* 0x96a522ad99137836 */ /* 0x000fe20000000000 */
[----:B------:R-:W-:Y:S01]  /*12dd0*/  LOP3.LUT R6, R14, R207, R152, 0x96, !PT ;  /* 0x000000cf0e067212 */ /* 0x000fe200078e9698 */
[----:B0-----:R-:W-:-:S04]  /*12de0*/  IMAD.WIDE.U32 R200, R8, -0x326172a9, RZ ;  /* 0xcd9e8d5708c87825 */ /* 0x001fc800078e00ff */
[----:B-1234-:R-:W-:Y:S01]  /*12df0*/  IMAD.WIDE.U32 R204, R6, -0x2daee0ad, RZ ;  /* 0xd2511f5306cc7825 */ /* 0x01efe200078e00ff */
        /* <DEDUP_REMOVED lines=54> */
.L_x_72794:
[----:B------:R-:W-:Y:S05]  /*13160*/  BSYNC.RECONVERGENT B3 ;  /* 0x0000000000037941 */ /* 0x000fea0003800200 */
.L_x_72793:
[----:B------:R-:W-:Y:S01]  /*13170*/  I2FP.F32.U32 R83, R82 ;  /* 0x0000005200537245 */ /* 0x000fe20000201000 */
[----:B------:R-:W-:Y:S02]  /*13180*/  HFMA2 R82, -RZ, RZ, 0.1171875, 0 ;  /* 0x2f800000ff527431 */ /* 0x000fe400000001ff */
[----:B-----5:R-:W-:-:S04]  /*13190*/  FMUL.FTZ R15, R62, UR11 ;  /* 0x0000000b3e0f7c20 */ /* 0x020fc80008410000 */
[----:B------:R-:W-:Y:S01]  /*131a0*/  FMUL.FTZ R15, R15, UR10 ;  /* 0x0000000a0f0f7c20 */ /* 0x000fe20008410000 */
[----:B------:R-:W-:-:S05]  /*131b0*/  FFMA.FTZ R82, R83, R82, 1.1641532182693481445e-10 ;  /* 0x2f00000053527423 */ /* 0x000fca0000010052 */
[----:B------:R-:W-:-:S04]  /*131c0*/  FSETP.GTU.FTZ.AND P1, PT, R82, UR8, PT ;  /* 0x0000000852007c0b */ /* 0x000fc8000bf3c000 */
[----:B------:R-:W-:Y:S02]  /*131d0*/  FSEL R82, R15, RZ, !P1 ;  /* 0x000000ff0f527208 */ /* 0x000fe40004800000 */
[----:B------:R-:W-:-:S04]  /*131e0*/  SEL R15, RZ, 0x1, P1 ;  /* 0x00000001ff0f7807 */ /* 0x000fc80000800000 */
[----:B------:R-:W-:-:S07]  /*131f0*/  PRMT R2, R15, 0x7610, R2 ;  /* 0x000076100f027816 */ /* 0x000fce0000000002 */
.L_x_72792:
[----:B------:R-:W-:Y:S05]  /*13200*/  BSYNC.RECONVERGENT B2 ;  /* 0x0000000000027941 */ /* 0x000fea0003800200 */
.L_x_72791:
        /* <DEDUP_REMOVED lines=16> */
.L_x_72800:
        /* <DEDUP_REMOVED lines=13> */
.L_x_72802:
[----:B------:R-:W-:Y:S05]  /*133e0*/  BSYNC.RECONVERGENT B3 ;  /* 0x0000000000037941 */ /* 0x000fea0003800200 */
.L_x_72801:
[----:B------:R-:W-:Y:S01]  /*133f0*/  IMAD.WIDE.U32 R222, R22, -0x326172a9, RZ ;  /* 0xcd9e8d5716de7825 */ /* 0x000fe200078e00ff */
[----:B------:R-:W-:Y:S02]  /*13400*/  LOP3.LUT R8, R13, R201, R153, 0x96, !PT ;  /* 0x000000c90d087212 */ /* 0x000fe400078e9699 */
[----:B------:R-:W-:Y:S01]  /*13410*/  IADD3 R19, PT, PT, R153, -0x695add53, RZ ;  /* 0x96a522ad99137810 */ /* 0x000fe20007ffe0ff */
[----:B------:R-:W-:Y:S01]  /*13420*/  VIADD R17, R152, 0x8ff34781 ;  /* 0x8ff3478198117836 */ /* 0x000fe20000000000 */
[----:B------:R-:W-:Y:S01]  /*13430*/  LOP3.LUT R6, R14, R223, R152, 0x96, !PT ;  /* 0x000000df0e067212 */ /* 0x000fe200078e9698 */
[----:B-1234-:R-:W-:-:S04]  /*13440*/  IMAD.WIDE.U32 R204, R8, -0x326172a9, RZ ;  /* 0xcd9e8d5708cc7825 */ /* 0x01efc800078e00ff */
        /* <DEDUP_REMOVED lines=55> */
.L_x_72799:
[----:B------:R-:W-:Y:S05]  /*137c0*/  BSYNC.RECONVERGENT B2 ;  /* 0x0000000000027941 */ /* 0x000fea0003800200 */
.L_x_72798:
[----:B0-----:R-:W-:Y:S01]  /*137d0*/  I2FP.F32.U32 R200, R83 ;  /* 0x0000005300c87245 */ /* 0x001fe20000201000 */
        /* <DEDUP_REMOVED lines=8> */
.L_x_72771:
[----:B------:R-:W-:Y:S05]  /*13860*/  BSYNC.RECONVERGENT B1 ;  /* 0x0000000000017941 */ /* 0x000fea0003800200 */
.L_x_72748:
[----:B0-----:R-:W0:Y:S01]  /*13870*/  LDC.64 R200, c[0x0][0x3a8] ;  /* 0x0000ea00ffc87b82 */ /* 0x001e220000000a00 */
[----:B------:R-:W-:Y:S01]  /*13880*/  BSSY.RECONVERGENT B1, `(.L_x_72803) ;  /* 0x0000010000017945 */ /* 0x000fe20003800200 */
[----:B------:R-:W-:Y:S01]  /*13890*/  MOV R6, R202 ;  /* 0x000000ca00067202 */ /* 0x000fe20000000f00 */
[----:B0-----:R-:W-:-:S05]  /*138a0*/  IMAD.WIDE.U32 R200, R162, 0x10, R200 ;  /* 0x00000010a2c87825 */ /* 0x001fca00078e00c8 */
[----:B-----5:R0:W-:Y:S01]  /*138b0*/  STG.E.128 desc[UR6][R200.64], R80 ;  /* 0x00000050c8007986 */ /* 0x0201e2000c101d06 */
[----:B------:R-:W-:Y:S05]  /*138c0*/  @!P0 BRA `(.L_x_72804) ;  /* 0x00000000002c8947 */ /* 0x000fea0003800000 */
[----:B-1234-:R-:W1:Y:S01]  /*138d0*/  LDC.64 R204, c[0x0][0x3b0] ;  /* 0x0000ec00ffcc7b82 */ /* 0x01ee620000000a00 */
        /* <DEDUP_REMOVED lines=10> */
.L_x_72804:
[----:B------:R-:W-:Y:S05]  /*13980*/  BSYNC.RECONVERGENT B1 ;  /* 0x0000000000017941 */ /* 0x000fea0003800200 */
.L_x_72803:
[----:B------:R-:W-:Y:S01]  /*13990*/  VIADD R162, R162, 0x20 ;  /* 0x00000020a2a27836 */ /* 0x000fe20000000000 */
[----:B------:R-:W-:-:S07]  /*139a0*/  IADD3 R160, PT, PT, R160, 0x20, RZ ;  /* 0x00000020a0a07810 */ /* 0x000fce0007ffe0ff */
.L_x_72745:
[----:B------:R-:W-:Y:S05]  /*139b0*/  BSYNC.RECONVERGENT B0 ;  /* 0x0000000000007941 */ /* 0x000fea0003800200 */
.L_x_72744:
        /* <DEDUP_REMOVED lines=10> */
.L_x_72808:
[----:B------:R-:W-:Y:S05]  /*13a60*/  BSYNC.RECONVERGENT B1 ;  /* 0x0000000000017941 */ /* 0x000fea0003800200 */
.L_x_72807:
        /* <DEDUP_REMOVED lines=28> */
.L_x_72815:
        /* <DEDUP_REMOVED lines=13> */
.L_x_72817:
[----:B------:R-:W-:Y:S05]  /*13d00*/  BSYNC.RECONVERGENT B4 ;  /* 0x0000000000047941 */ /* 0x000fea0003800200 */
.L_x_72816:
        /* <DEDUP_REMOVED lines=61> */
.L_x_72814:
[----:B------:R-:W-:Y:S05]  /*140e0*/  BSYNC.RECONVERGENT B3 ;  /* 0x0000000000037941 */ /* 0x000fea0003800200 */
.L_x_72813:
        /* <DEDUP_REMOVED lines=10> */
.L_x_72812:
[----:B------:R-:W-:Y:S05]  /*14190*/  BSYNC.RECONVERGENT B2 ;  /* 0x0000000000027941 */ /* 0x000fea0003800200 */
.L_x_72811:
        /* <DEDUP_REMOVED lines=20> */
.L_x_72822:
        /* <DEDUP_REMOVED lines=13> */
.L_x_72824:
[----:B------:R-:W-:Y:S05]  /*143b0*/  BSYNC.RECONVERGENT B4 ;  /* 0x0000000000047941 */ /* 0x000fea0003800200 */
.L_x_72823:
        /* <DEDUP_REMOVED lines=61> */
.L_x_72821:
[----:B------:R-:W-:Y:S05]  /*14790*/  BSYNC.RECONVERGENT B3 ;  /* 0x0000000000037941 */ /* 0x000fea0003800200 */
.L_x_72820:
        /* <DEDUP_REMOVED lines=10> */
.L_x_72819:
[----:B------:R-:W-:Y:S05]  /*14840*/  BSYNC.RECONVERGENT B2 ;  /* 0x0000000000027941 */ /* 0x000fea0003800200 */
.L_x_72818:
        /* <DEDUP_REMOVED lines=20> */
.L_x_72829:
        /* <DEDUP_REMOVED lines=13> */
.L_x_72831:
[----:B------:R-:W-:Y:S05]  /*14a60*/  BSYNC.RECONVERGENT B4 ;  /* 0x0000000000047941 */ /* 0x000fea0003800200 */
.L_x_72830:
        /* <DEDUP_REMOVED lines=61> */
.L_x_72828:
[----:B------:R-:W-:Y:S05]  /*14e40*/  BSYNC.RECONVERGENT B3 ;  /* 0x0000000000037941 */ /* 0x000fea0003800200 */
.L_x_72827:
        /* <DEDUP_REMOVED lines=10> */
.L_x_72826:
[----:B------:R-:W-:Y:S05]  /*14ef0*/  BSYNC.RECONVERGENT B2 ;  /* 0x0000000000027941 */ /* 0x000fea0003800200 */
.L_x_72825:
        /* <DEDUP_REMOVED lines=19> */
.L_x_72835:
        /* <DEDUP_REMOVED lines=13> */
.L_x_72837:
[----:B------:R-:W-:Y:S05]  /*15100*/  BSYNC.RECONVERGENT B3 ;  /* 0x0000000000037941 */ /* 0x000fea0003800200 */
.L_x_72836:
        /* <DEDUP_REMOVED lines=61> */
.L_x_72834:
[----:B------:R-:W-:Y:S05]  /*154e0*/  BSYNC.RECONVERGENT B2 ;  /* 0x0000000000027941 */ /* 0x000fea0003800200 */
.L_x_72833:
        /* <DEDUP_REMOVED lines=11> */
.L_x_72810:
        /* <DEDUP_REMOVED lines=21> */
.L_x_72842:
        /* <DEDUP_REMOVED lines=13> */
.L_x_72844:
[----:B------:R-:W-:Y:S05]  /*157c0*/  BSYNC.RECONVERGENT B4 ;  /* 0x0000000000047941 */ /* 0x000fea0003800200 */
.L_x_72843:
        /* <DEDUP_REMOVED lines=61> */
.L_x_72841:
[----:B------:R-:W-:Y:S05]  /*15ba0*/  BSYNC.RECONVERGENT B3 ;  /* 0x0000000000037941 */ /* 0x000fea0003800200 */
.L_x_72840:
        /* <DEDUP_REMOVED lines=9> */
.L_x_72839:
[----:B------:R-:W-:Y:S05]  /*15c40*/  BSYNC.RECONVERGENT B2 ;  /* 0x0000000000027941 */ /* 0x000fea0003800200 */
.L_x_72838:
        /* <DEDUP_REMOVED lines=17> */
.L_x_72849:
        /* <DEDUP_REMOVED lines=13> */
.L_x_72851:
[----:B------:R-:W-:Y:S05]  /*15e30*/  BSYNC.RECONVERGENT B4 ;  /* 0x0000000000047941 */ /* 0x000fea0003800200 */
.L_x_72850:
        /* <DEDUP_REMOVED lines=61> */
.L_x_72848:
[----:B------:R-:W-:Y:S05]  /*16210*/  BSYNC.RECONVERGENT B3 ;  /* 0x0000000000037941 */ /* 0x000fea0003800200 */
.L_x_72847:
        /* <DEDUP_REMOVED lines=9> */
.L_x_72846:
[----:B------:R-:W-:Y:S05]  /*162b0*/  BSYNC.RECONVERGENT B2 ;  /* 0x0000000000027941 */ /* 0x000fea0003800200 */
.L_x_72845:
        /* <DEDUP_REMOVED lines=17> */
.L_x_72856:
        /* <DEDUP_REMOVED lines=13> */
.L_x_72858:
[----:B------:R-:W-:Y:S05]  /*164a0*/  BSYNC.RECONVERGENT B4 ;  /* 0x0000000000047941 */ /* 0x000fea0003800200 */
.L_x_72857:
        /* <DEDUP_REMOVED lines=61> */
.L_x_72855:
[----:B------:R-:W-:Y:S05]  /*16880*/  BSYNC.RECONVERGENT B3 ;  /* 0x0000000000037941 */ /* 0x000fea0003800200 */
.L_x_72854:
[----:B------:R-:W-:Y:S01]  /*16890*/  HFMA2 R15, -RZ, RZ, 0.1171875, 0 ;  /* 0x2f800000ff0f7431 */ /* 0x000fe200000001ff */
[----:B0-----:R-:W-:Y:S01]  /*168a0*/  I2FP.F32.U32 R200, R86 ;  /* 0x0000005600c87245 */ /* 0x001fe20000201000 */
[----:B-----5:R-:W-:-:S04]  /*168b0*/  FMUL.FTZ R86, R62, UR11 ;  /* 0x0000000b3e567c20 */ /* 0x020fc80008410000 */
[----:B------:R-:W-:Y:S01]  /*168c0*/  FMUL.FTZ R86, R86, UR10 ;  /* 0x0000000a56567c20 */ /* 0x000fe20008410000 */
[----:B------:R-:W-:-:S05]  /*168d0*/  FFMA.FTZ R15, R200, R15, 1.1641532182693481445e-10 ;  /* 0x2f000000c80f7423 */ /* 0x000fca000001000f */
[----:B------:R-:W-:-:S04]  /*168e0*/  FSETP.GTU.FTZ.AND P1, PT, R15, UR8, PT ;  /* 0x000000080f007c0b */ /* 0x000fc8000bf3c000 */
[----:B------:R-:W-:Y:S02]  /*168f0*/  SEL R15, RZ, 0x1, P1 ;  /* 0x00000001ff0f7807 */ /* 0x000fe40000800000 */
[----:B------:R-:W-:Y:S02]  /*16900*/  FSEL R86, R86, RZ, !P1 ;  /* 0x000000ff56567208 */ /* 0x000fe40004800000 */
[----:B------:R-:W-:-:S07]  /*16910*/  PRMT R2, R15, 0x7610, R2 ;  /* 0x000076100f027816 */ /* 0x000fce0000000002 */
.L_x_72853:
[----:B------:R-:W-:Y:S05]  /*16920*/  BSYNC.RECONVERGENT B2 ;  /* 0x0000000000027941 */ /* 0x000fea0003800200 */
.L_x_72852:
        /* <DEDUP_REMOVED lines=16> */
.L_x_72861:
        /* <DEDUP_REMOVED lines=13> */
.L_x_72863:
[----:B------:R-:W-:Y:S05]  /*16b00*/  BSYNC.RECONVERGENT B3 ;  /* 0x0000000000037941 */ /* 0x000fea0003800200 */
.L_x_72862:
[----:B------:R-:W-:Y:S01]  /*16b10*/  IMAD.WIDE.U32 R222, R22, -0x326172a9, RZ ;  /* 0xcd9e8d5716de7825 */ /* 0x000fe200078e00ff */
[----:B------:R-:W-:-:S03]  /*16b20*/  LOP3.LUT R8, R13, R201, R153, 0x96, !PT ;  /* 0x000000c90d087212 */ /* 0x000fc600078e9699 */
[----:B------:R-:W-:Y:S01]  /*16b30*/  HFMA2 R15, -RZ, RZ, 0, 0 ;  /* 0x00000000ff0f7431 */ /* 0x000fe200000001ff */
[----:B------:R-:W-:Y:S01]  /*16b40*/  IADD3 R19, PT, PT, R153, -0x695add53, RZ ;  /* 0x96a522ad99137810 */ /* 0x000fe20007ffe0ff */
[----:B------:R-:W-:Y:S01]  /*16b50*/  VIADD R17, R152, 0x8ff34781 ;  /* 0x8ff3478198117836 */ /* 0x000fe20000000000 */
[----:B------:R-:W-:Y:S01]  /*16b60*/  LOP3.LUT R6, R14, R223, R152, 0x96, !PT ;  /* 0x000000df0e067212 */ /* 0x000fe200078e9698 */
[----:B-1234-:R-:W-:Y:S01]  /*16b70*/  IMAD.WIDE.U32 R204, R8, -0x326172a9, RZ ;  /* 0xcd9e8d5708cc7825 */ /* 0x01efe200078e00ff */
[----:B------:R-:W-:-:S03]  /*16b80*/  MOV R87, R202 ;  /* 0x000000ca00577202 */ /* 0x000fc60000000f00 */
        /* <DEDUP_REMOVED lines=49> */
[----:B------:R-:W-:-:S03]  /*16ea0*/  LOP3.LUT R17, R17, R222, R207, 0x96, !PT ;  /* 0x000000de11117212 */ /* 0x000fc600078e96cf */
[----:B------:R-:W-:Y:S01]  /*16eb0*/  IMAD.MOV.U32 R8, RZ, RZ, R206 ;  /* 0x000000ffff087224 */ /* 0x000fe200078e00ce */
[----:B------:R-:W-:Y:S01]  /*16ec0*/  LOP3.LUT R19, R19, R200, R205, 0x96, !PT ;  /* 0x000000c813137212 */ /* 0x000fe200078e96cd */
[----:B------:R-:W-:-:S07]  /*16ed0*/  IMAD.MOV.U32 R202, RZ, RZ, R204 ;  /* 0x000000ffffca7224 */ /* 0x000fce00078e00cc */
.L_x_72860:
[----:B------:R-:W-:Y:S05]  /*16ee0*/  BSYNC.RECONVERGENT B2 ;  /* 0x0000000000027941 */ /* 0x000fea0003800200 */
.L_x_72859:
[----:B01234-:R-:W-:Y:S01]  /*16ef0*/  I2FP.F32.U32 R199, R87 ;  /* 0x0000005700c77245 */ /* 0x01ffe20000201000 */
        /* <DEDUP_REMOVED lines=8> */
.L_x_72832:
[----:B------:R-:W-:Y:S05]  /*16f80*/  BSYNC.RECONVERGENT B1 ;  /* 0x0000000000017941 */ /* 0x000fea0003800200 */
.L_x_72809:
        /* <DEDUP_REMOVED lines=11> */
[----:B------:R-:W-:Y:S02]  /*17040*/  LOP3.LUT R199, R4, 0xff, RZ, 0xc0, !PT ;  /* 0x000000ff04c77812 */ /* 0x000fe400078ec0ff */
[----:B------:R-:W-:-:S05]  /*17050*/  LEA R201, R202, R201, 0x18 ;  /* 0x000000c9cac97211 */ /* 0x000fca00078ec0ff */
[----:B------:R-:W-:-:S05]  /*17060*/  IMAD R200, R200, 0x100, R201 ;  /* 0x00000100c8c87824 */ /* 0x000fca00078e02c9 */
[----:B------:R-:W-:Y:S01]  /*17070*/  IADD3 R199, PT, PT, R200, R199, RZ ;  /* 0x000000c7c8c77210 */ /* 0x000fe20007ffe0ff */
[----:B-1----:R-:W-:-:S05]  /*17080*/  IMAD.WIDE.U32 R204, R160, 0x4, R204 ;  /* 0x00000004a0cc7825 */ /* 0x002fca00078e00cc */
[----:B------:R0:W-:Y:S02]  /*17090*/  STG.E desc[UR6][R204.64], R199 ;  /* 0x000000c7cc007986 */ /* 0x0001e4000c101906 */
.L_x_72865:
[----:B------:R-:W-:Y:S05]  /*170a0*/  BSYNC.RECONVERGENT B1 ;  /* 0x0000000000017941 */ /* 0x000fea0003800200 */
.L_x_72864:
[----:B------:R-:W-:Y:S01]  /*170b0*/  VIADD R162, R162, 0x20 ;  /* 0x00000020a2a27836 */ /* 0x000fe20000000000 */
[----:B------:R-:W-:-:S07]  /*170c0*/  IADD3 R160, PT, PT, R160, 0x20, RZ ;  /* 0x00000020a0a07810 */ /* 0x000fce0007ffe0ff */
.L_x_72806:
[----:B------:R-:W-:Y:S05]  /*170d0*/  BSYNC.RECONVERGENT B0 ;  /* 0x0000000000007941 */ /* 0x000fea0003800200 */
.L_x_72805:
        /* <DEDUP_REMOVED lines=10> */
.L_x_72869:
[----:B------:R-:W-:Y:S05]  /*17180*/  BSYNC.RECONVERGENT B1 ;  /* 0x0000000000017941 */ /* 0x000fea0003800200 */
.L_x_72868:
        /* <DEDUP_REMOVED lines=9> */
[----:B-1234-:R-:W-:Y:S01]  /*17220*/  @!P1 IMAD.MOV.U32 R199, RZ, RZ, R15 ;  /* 0x000000ffffc79224 */ /* 0x01efe200078e000f */
        /* <DEDUP_REMOVED lines=18> */
.L_x_72876:
        /* <DEDUP_REMOVED lines=13> */
.L_x_72878:
[----:B------:R-:W-:Y:S05]  /*17420*/  BSYNC.RECONVERGENT B4 ;  /* 0x0000000000047941 */ /* 0x000fea0003800200 */
.L_x_72877:
[----:B------:R-:W-:Y:S01]  /*17430*/  IMAD.WIDE.U32 R206, R22, -0x326172a9, RZ ;  /* 0xcd9e8d5716ce7825 */ /* 0x000fe200078e00ff */
[----:B------:R-:W-:-:S03]  /*17440*/  LOP3.LUT R15, R13, R201, R153, 0x96, !PT ;  /* 0x000000c90d0f7212 */ /* 0x000fc600078e9699 */
[----:B------:R-:W-:Y:S01]  /*17450*/  HFMA2 R199, -RZ, RZ, 0, 0 ;  /* 0x00000000ffc77431 */ /* 0x000fe200000001ff */
[----:B------:R-:W-:Y:S01]  /*17460*/  IADD3 R19, PT, PT, R153, -0x695add53, RZ ;  /* 0x96a522ad99137810 */ /* 0x000fe20007ffe0ff */
[----:B------:R-:W-:Y:S01]  /*17470*/  VIADD R17, R152, 0x8ff34781 ;  /* 0x8ff3478198117836 */ /* 0x000fe20000000000 */
        /* <DEDUP_REMOVED lines=56> */
.L_x_72875:
[----:B------:R-:W-:Y:S05]  /*17800*/  BSYNC.RECONVERGENT B3 ;  /* 0x0000000000037941 */ /* 0x000fea0003800200 */
.L_x_72874:
        /* <DEDUP_REMOVED lines=10> */
.L_x_72873:
[----:B------:R-:W-:Y:S05]  /*178b0*/  BSYNC.RECONVERGENT B2 ;  /* 0x0000000000027941 */ /* 0x000fea0003800200 */
.L_x_72872:
        /* <DEDUP_REMOVED lines=20> */
.L_x_72883:
        /* <DEDUP_REMOVED lines=13> */
.L_x_72885:
[----:B------:R-:W-:Y:S05]  /*17ad0*/  BSYNC.RECONVERGENT B4 ;  /* 0x0000000000047941 */ /* 0x000fea0003800200 */
.L_x_72884:
[----:B------:R-:W-:Y:S01]  /*17ae0*/  IMAD.WIDE.U32 R222, R22, -0x326172a9, RZ ;  /* 0xcd9e8d5716de7825 */ /* 0x000fe200078e00ff */
[----:B------:R-:W-:Y:S02]  /*17af0*/  LOP3.LUT R8, R13, R203, R153, 0x96, !PT ;  /* 0x000000cb0d087212 */ /* 0x000fe400078e9699 */
[----:B------:R-:W-:Y:S01]  /*17b00*/  IADD3 R17, PT, PT, R152, -0x700cb87f, RZ ;  /* 0x8ff3478198117810 */ /* 0x000fe20007ffe0ff */
[----:B------:R-:W-:Y:S01]  /*17b10*/  VIADD R19, R153, 0x96a522ad ;  /* 0x96a522ad99137836 */ /* 0x000fe20000000000 */
[----:B------:R-:W-:Y:S01]  /*17b20*/  LOP3.LUT R6, R14, R223, R152, 0x96, !PT ;  /* 0x000000df0e067212 */ /* 0x000fe200078e9698 */
[----:B------:R-:W-:Y:S01]  /*17b30*/  IMAD.WIDE.U32 R204, R8, -0x326172a9, RZ ;  /* 0xcd9e8d5708cc7825 */ /* 0x000fe200078e00ff */
[----:B------:R-:W-:Y:S02]  /*17b40*/  IADD3 R8, PT, PT, R152, -0x61c88647, RZ ;  /* 0x9e3779b998087810 */ /* 0x000fe40007ffe0ff */
[----:B------:R-:W-:Y:S01]  /*17b50*/  MOV R201, R200 ;  /* 0x000000c800c97202 */ /* 0x000fe20000000f00 */
        /* <DEDUP_REMOVED lines=47> */
[----:B------:R-:W-:Y:S02]  /*17e50*/  LOP3.LUT R6, R6, R204, R223, 0x96, !PT ;  /* 0x000000cc06067212 */ /* 0x000fe400078e96df */
[----:B------:R-:W-:Y:S02]  /*17e60*/  LOP3.LUT R17, R17, R222, R207, 0x96, !PT ;  /* 0x000000de11117212 */ /* 0x000fe400078e96cf */
[----:B------:R-:W-:Y:S01]  /*17e70*/  MOV R8, R206 ;  /* 0x000000ce00087202 */ /* 0x000fe20000000f00 */
[----:B------:R-:W-:-:S04]  /*17e80*/  IMAD.WIDE.U32 R204, R6, -0x2daee0ad, RZ ;  /* 0xd2511f5306cc7825 */ /* 0x000fc800078e00ff */
[----:B------:R-:W-:Y:S01]  /*17e90*/  IMAD.MOV.U32 R6, RZ, RZ, R204 ;  /* 0x000000ffff067224 */ /* 0x000fe200078e00cc */
[----:B------:R-:W-:-:S07]  /*17ea0*/  LOP3.LUT R19, R19, R202, R205, 0x96, !PT ;  /* 0x000000ca13137212 */ /* 0x000fce00078e96cd */
.L_x_72882:
[----:B------:R-:W-:Y:S05]  /*17eb0*/  BSYNC.RECONVERGENT B3 ;  /* 0x0000000000037941 */ /* 0x000fea0003800200 */
.L_x_72881:
        /* <DEDUP_REMOVED lines=10> */
.L_x_72880:
[----:B------:R-:W-:Y:S05]  /*17f60*/  BSYNC.RECONVERGENT B2 ;  /* 0x0000000000027941 */ /* 0x000fea0003800200 */
.L_x_72879:
        /* <DEDUP_REMOVED lines=20> */
.L_x_72890:
        /* <DEDUP_REMOVED lines=13> */
.L_x_72892:
[----:B------:R-:W-:Y:S05]  /*18180*/  BSYNC.RECONVERGENT B4 ;  /* 0x0000000000047941 */ /* 0x000fea0003800200 */
.L_x_72891:
        /* <DEDUP_REMOVED lines=61> */
.L_x_72889:
[----:B------:R-:W-:Y:S05]  /*18560*/  BSYNC.RECONVERGENT B3 ;  /* 0x0000000000037941 */ /* 0x000fea0003800200 */
.L_x_72888:
        /* <DEDUP_REMOVED lines=10> */
.L_x_72887:
[----:B------:R-:W-:Y:S05]  /*18610*/  BSYNC.RECONVERGENT B2 ;  /* 0x0000000000027941 */ /* 0x000fea0003800200 */
.L_x_72886:
        /* <DEDUP_REMOVED lines=19> */
.L_x_72896:
        /* <DEDUP_REMOVED lines=13> */
.L_x_72898:
[----:B------:R-:W-:Y:S05]  /*18820*/  BSYNC.RECONVERGENT B3 ;  /* 0x0000000000037941 */ /* 0x000fea0003800200 */
.L_x_72897:
        /* <DEDUP_REMOVED lines=57> */
[----:B------:R-:W-:Y:S01]  /*18bc0*/  IMAD.WIDE.U32 R204, R6, -0x2daee0ad, RZ ;  /* 0xd2511f5306cc7825 */ /* 0x000fe200078e00ff */
[----:B------:R-:W-:-:S04]  /*18bd0*/  MOV R6, R200 ;  /* 0x000000c800067202 */ /* 0x000fc80000000f00 */
[----:B------:R-:W-:Y:S01]  /*18be0*/  LOP3.LUT R19, R19, R202, R205, 0x96, !PT ;  /* 0x000000ca13137212 */ /* 0x000fe200078e96cd */
[----:B------:R-:W-:-:S07]  /*18bf0*/  IMAD.MOV.U32 R202, RZ, RZ, R204 ;  /* 0x000000ffffca7224 */ /* 0x000fce00078e00cc */
.L_x_72895:
[----:B------:R-:W-:Y:S05]  /*18c00*/  BSYNC.RECONVERGENT B2 ;  /* 0x0000000000027941 */ /* 0x000fea0003800200 */
.L_x_72894:
        /* <DEDUP_REMOVED lines=9> */
[----:B------:R-:W-:Y:S01]  /*18ca0*/  PRMT R0, R6, 0x7610, R0 ;  /* 0x0000761006007816 */ /* 0x000fe20000000000 */
[----:B------:R-:W-:Y:S06]  /*18cb0*/  BRA `(.L_x_72893) ;  /* 0x0000001800787947 */ /* 0x000fec0003800000 */
.L_x_72871:
        /* <DEDUP_REMOVED lines=21> */
.L_x_72903:
        /* <DEDUP_REMOVED lines=13> */
.L_x_72905:
[----:B------:R-:W-:Y:S05]  /*18ee0*/  BSYNC.RECONVERGENT B4 ;  /* 0x0000000000047941 */ /* 0x000fea0003800200 */
.L_x_72904:
[----:B------:R-:W-:Y:S01]  /*18ef0*/  IMAD.WIDE.U32 R202, R22, -0x326172a9, RZ ;  /* 0xcd9e8d5716ca7825 */ /* 0x000fe200078e00ff */
[----:B------:R-:W-:Y:S02]  /*18f00*/  LOP3.LUT R15, R13, R89, R153, 0x96, !PT ;  /* 0x000000590d0f7212 */ /* 0x000fe400078e9699 */
[----:B------:R-:W-:Y:S01]  /*18f10*/  IADD3 R17, PT, PT, R152, -0x700cb87f, RZ ;  /* 0x8ff3478198117810 */ /* 0x000fe20007ffe0ff */
[----:B------:R-:W-:Y:S01]  /*18f20*/  VIADD R19, R153, 0x96a522ad ;  /* 0x96a522ad99137836 */ /* 0x000fe20000000000 */
[----:B------:R-:W-:Y:S01]  /*18f30*/  LOP3.LUT R8, R14, R203, R152, 0x96, !PT ;  /* 0x000000cb0e087212 */ /* 0x000fe200078e9698 */
[----:B------:R-:W-:Y:S01]  /*18f40*/  IMAD.WIDE.U32 R90, R15, -0x326172a9, RZ ;  /* 0xcd9e8d570f5a7825 */ /* 0x000fe200078e00ff */
[----:B------:R-:W-:-:S03]  /*18f50*/  IADD3 R15, PT, PT, R152, -0x61c88647, RZ ;  /* 0x9e3779b9980f7810 */ /* 0x000fc60007ffe0ff */
[----:B0-----:R-:W-:Y:S01]  /*18f60*/  IMAD.WIDE.U32 R200, R8, -0x2daee0ad, RZ ;  /* 0xd2511f5308c87825 */ /* 0x001fe200078e00ff */
        /* <DEDUP_REMOVED lines=47> */
[----:B------:R-:W-:Y:S01]  /*19260*/  IMAD.WIDE.U32 R90, R8, -0x2daee0ad, RZ ;  /* 0xd2511f53085a7825 */ /* 0x000fe200078e00ff */
[----:B------:R-:W-:-:S03]  /*19270*/  MOV R8, R200 ;  /* 0x000000c800087202 */ /* 0x000fc60000000f00 */
[----:B------:R-:W-:Y:S01]  /*19280*/  IMAD.MOV.U32 R202, RZ, RZ, R90 ;  /* 0x000000ffffca7224 */ /* 0x000fe200078e005a */
[----:B------:R-:W-:Y:S01]  /*19290*/  LOP3.LUT R19, R19, R88, R91, 0x96, !PT ;  /* 0x0000005813137212 */ /* 0x000fe200078e965b */
[----:B------:R-:W-:Y:S01]  /*192a0*/  IMAD.MOV.U32 R90, RZ, RZ, RZ ;  /* 0x000000ffff5a7224 */ /* 0x000fe200078e00ff */
[----:B------:R-:W-:-:S07]  /*192b0*/  MOV R88, R6 ;  /* 0x0000000600587202 */ /* 0x000fce0000000f00 */
.L_x_72902:
[----:B------:R-:W-:Y:S05]  /*192c0*/  BSYNC.RECONVERGENT B3 ;  /* 0x0000000000037941 */ /* 0x000fea0003800200 */
.L_x_72901:
[----:B------:R-:W-:Y:S01]  /*192d0*/  HFMA2 R6, -RZ, RZ, 0.1171875, 0 ;  /* 0x2f800000ff067431 */ /* 0x000fe200000001ff */
[----:B------:R-:W-:Y:S01]  /*192e0*/  I2FP.F32.U32 R15, R88 ;  /* 0x00000058000f7245 */ /* 0x000fe20000201000 */
[----:B-----5:R-:W-:-:S04]  /*192f0*/  FMUL.FTZ R88, R60, UR11 ;  /* 0x0000000b3c587c20 */ /* 0x020fc80008410000 */
[----:B------:R-:W-:Y:S01]  /*19300*/  FMUL.FTZ R88, R88, UR10 ;  /* 0x0000000a58587c20 */ /* 0x000fe20008410000 */
[----:B------:R-:W-:-:S05]  /*19310*/  FFMA.FTZ R6, R15, R6, 1.1641532182693481445e-10 ;  /* 0x2f0000000f067423 */ /* 0x000fca0000010006 */
[----:B------:R-:W-:-:S04]  /*19320*/  FSETP.GTU.FTZ.AND P1, PT, R6, UR8, PT ;  /* 0x0000000806007c0b */ /* 0x000fc8000bf3c000 */
[----:B------:R-:W-:Y:S02]  /*19330*/  SEL R6, RZ, 0x1, P1 ;  /* 0x00000001ff067807 */ /* 0x000fe40000800000 */
[----:B------:R-:W-:Y:S02]  /*19340*/  FSEL R88, R88, RZ, !P1 ;  /* 0x000000ff58587208 */ /* 0x000fe40004800000 */
[----:B------:R-:W-:-:S07]  /*19350*/  PRMT R4, R6, 0x7610, R4 ;  /* 0x0000761006047816 */ /* 0x000fce0000000004 */
.L_x_72900:
[----:B------:R-:W-:Y:S05]  /*19360*/  BSYNC.RECONVERGENT B2 ;  /* 0x0000000000027941 */ /* 0x000fea0003800200 */
.L_x_72899:
        /* <DEDUP_REMOVED lines=17> */
.L_x_72910:
        /* <DEDUP_REMOVED lines=13> */
.L_x_72912:
[----:B------:R-:W-:Y:S05]  /*19550*/  BSYNC.RECONVERGENT B4 ;  /* 0x0000000000047941 */ /* 0x000fea0003800200 */
.L_x_72911:
[----:B------:R-:W-:Y:S01]  /*19560*/  IMAD.WIDE.U32 R206, R22, -0x326172a9, RZ ;  /* 0xcd9e8d5716ce7825 */ /* 0x000fe200078e00ff */
[----:B------:R-:W-:Y:S02]  /*19570*/  LOP3.LUT R8, R13, R91, R153, 0x96, !PT ;  /* 0x0000005b0d087212 */ /* 0x000fe400078e9699 */
[----:B------:R-:W-:Y:S01]  /*19580*/  IADD3 R17, PT, PT, R152, -0x700cb87f, RZ ;  /* 0x8ff3478198117810 */ /* 0x000fe20007ffe0ff */
[----:B------:R-:W-:Y:S01]  /*19590*/  VIADD R19, R153, 0x96a522ad ;  /* 0x96a522ad99137836 */ /* 0x000fe20000000000 */
[----:B------:R-:W-:Y:S01]  /*195a0*/  LOP3.LUT R6, R14, R207, R152, 0x96, !PT ;  /* 0x000000cf0e067212 */ /* 0x000fe200078e9698 */
[----:B0-----:R-:W-:Y:S01]  /*195b0*/  IMAD.WIDE.U32 R200, R8, -0x326172a9, RZ ;  /* 0xcd9e8d5708c87825 */ /* 0x001fe200078e00ff */
[----:B------:R-:W-:-:S03]  /*195c0*/  IADD3 R8, PT, PT, R152, -0x61c88647, RZ ;  /* 0x9e3779b998087810 */ /* 0x000fc60007ffe0ff */
[----:B-1234-:R-:W-:Y:S01]  /*195d0*/  IMAD.WIDE.U32 R204, R6, -0x2daee0ad, RZ ;  /* 0xd2511f5306cc7825 */ /* 0x01efe200078e00ff */
        /* <DEDUP_REMOVED lines=51> */
[----:B------:R-:W-:Y:S02]  /*19910*/  LOP3.LUT R19, R19, R90, R201, 0x96, !PT ;  /* 0x0000005a13137212 */ /* 0x000fe400078e96c9 */
[----:B------:R-:W-:-:S07]  /*19920*/  MOV R202, R200 ;  /* 0x000000c800ca7202 */ /* 0x000fce0000000f00 */
.L_x_72909:
[----:B------:R-:W-:Y:S05]  /*19930*/  BSYNC.RECONVERGENT B3 ;  /* 0x0000000000037941 */ /* 0x000fea0003800200 */
.L_x_72908:
[----:B------:R-:W-:Y:S01]  /*19940*/  I2FP.F32.U32 R91, R6 ;  /* 0x00000006005b7245 */ /* 0x000fe20000201000 */
[----:B------:R-:W-:Y:S02]  /*19950*/  HFMA2 R6, -RZ, RZ, 0.1171875, 0 ;  /* 0x2f800000ff067431 */ /* 0x000fe400000001ff */
[----:B-----5:R-:W-:-:S04]  /*19960*/  FMUL.FTZ R89, R61, UR11 ;  /* 0x0000000b3d597c20 */ /* 0x020fc80008410000 */
[----:B------:R-:W-:Y:S01]  /*19970*/  FMUL.FTZ R89, R89, UR10 ;  /* 0x0000000a59597c20 */ /* 0x000fe20008410000 */
[----:B------:R-:W-:-:S05]  /*19980*/  FFMA.FTZ R6, R91, R6, 1.1641532182693481445e-10 ;  /* 0x2f0000005b067423 */ /* 0x000fca0000010006 */
[----:B------:R-:W-:-:S04]  /*19990*/  FSETP.GTU.FTZ.AND P1, PT, R6, UR8, PT ;  /* 0x0000000806007c0b */ /* 0x000fc8000bf3c000 */
[----:B------:R-:W-:Y:S02]  /*199a0*/  SEL R6, RZ, 0x1, P1 ;  /* 0x00000001ff067807 */ /* 0x000fe40000800000 */
[----:B------:R-:W-:Y:S02]  /*199b0*/  FSEL R89, R89, RZ, !P1 ;  /* 0x000000ff59597208 */ /* 0x000fe40004800000 */
[----:B------:R-:W-:-:S07]  /*199c0*/  PRMT R3, R6, 0x7610, R3 ;  /* 0x0000761006037816 */ /* 0x000fce0000000003 */
.L_x_72907:
[----:B------:R-:W-:Y:S05]  /*199d0*/  BSYNC.RECONVERGENT B2 ;  /* 0x0000000000027941 */ /* 0x000fea0003800200 */
.L_x_72906:
        /* <DEDUP_REMOVED lines=17> */
.L_x_72917:
        /* <DEDUP_REMOVED lines=13> */
.L_x_72919:
[----:B------:R-:W-:Y:S05]  /*19bc0*/  BSYNC.RECONVERGENT B4 ;  /* 0x0000000000047941 */ /* 0x000fea0003800200 */
.L_x_72918:
        /* <DEDUP_REMOVED lines=57> */
[----:B------:R-:W-:Y:S01]  /*19f60*/  IMAD.MOV.U32 R6, RZ, RZ, RZ ;  /* 0x000000ffff067224 */ /* 0x000fe200078e00ff */
[----:B------:R-:W-:Y:S01]  /*19f70*/  LOP3.LUT R19, R19, R90, R201, 0x96, !PT ;  /* 0x0000005a13137212 */ /* 0x000fe200078e96c9 */
[----:B------:R-:W-:Y:S01]  /*19f80*/  IMAD.MOV.U32 R90, RZ, RZ, R202 ;  /* 0x000000ffff5a7224 */ /* 0x000fe200078e00ca */
[----:B------:R-:W-:-:S07]  /*19f90*/  MOV R202, R200 ;  /* 0x000000c800ca7202 */ /* 0x000fce0000000f00 */
.L_x_72916:
[----:B------:R-:W-:Y:S05]  /*19fa0*/  BSYNC.RECONVERGENT B3 ;  /* 0x0000000000037941 */ /* 0x000fea0003800200 */
.L_x_72915:
        /* <DEDUP_REMOVED lines=9> */
.L_x_72914:
[----:B------:R-:W-:Y:S05]  /*1a040*/  BSYNC.RECONVERGENT B2 ;  /* 0x0000000000027941 */ /* 0x000fea0003800200 */
.L_x_72913:
        /* <DEDUP_REMOVED lines=16> */
.L_x_72922:
        /* <DEDUP_REMOVED lines=13> */
.L_x_72924:
[----:B------:R-:W-:Y:S05]  /*1a220*/  BSYNC.RECONVERGENT B3 ;  /* 0x0000000000037941 */ /* 0x000fea0003800200 */
.L_x_72923:
[----:B------:R-:W-:Y:S01]  /*1a230*/  IMAD.WIDE.U32 R222, R22, -0x326172a9, RZ ;  /* 0xcd9e8d5716de7825 */ /* 0x000fe200078e00ff */
[----:B------:R-:W-:Y:S02]  /*1a240*/  LOP3.LUT R8, R13, R201, R153, 0x96, !PT ;  /* 0x000000c90d087212 */ /* 0x000fe400078e9699 */
[----:B------:R-:W-:Y:S01]  /*1a250*/  IADD3 R17, PT, PT, R152, -0x700cb87f, RZ ;  /* 0x8ff3478198117810 */ /* 0x000fe20007ffe0ff */
[----:B------:R-:W-:Y:S01]  /*1a260*/  VIADD R19, R153, 0x96a522ad ;  /* 0x96a522ad99137836 */ /* 0x000fe20000000000 */
[----:B------:R-:W-:Y:S01]  /*1a270*/  LOP3.LUT R6, R14, R223, R152, 0x96, !PT ;  /* 0x000000df0e067212 */ /* 0x000fe200078e9698 */
[----:B-1234-:R-:W-:Y:S01]  /*1a280*/  IMAD.WIDE.U32 R204, R8, -0x326172a9, RZ ;  /* 0xcd9e8d5708cc7825 */ /* 0x01efe200078e00ff */
[----:B------:R-:W-:-:S03]  /*1a290*/  IADD3 R8, PT, PT, R152, -0x61c88647, RZ ;  /* 0x9e3779b998087810 */ /* 0x000fc60007ffe0ff */
[----:B------:R-:W-:Y:S01]  /*1a2a0*/  IMAD.WIDE.U32 R206, R6, -0x2daee0ad, RZ ;  /* 0xd2511f5306ce7825 */ /* 0x000fe200078e00ff */
[----:B------:R-:W-:-:S03]  /*1a2b0*/  LOP3.LUT R8, R8, R222, R205, 0x96, !PT ;  /* 0x000000de08087212 */ /* 0x000fc600078e96cd */
[C---:B------:R-:W-:Y:S02]  /*1a2c0*/  VIADD R6, R153.reuse, 0xbb67ae85 ;  /* 0xbb67ae8599067836 */ /* 0x040fe40000000000 */
[----:B------:R-:W-:Y:S02]  /*1a2d0*/  IMAD.MOV.U32 R91, RZ, RZ, R202 ;  /* 0x000000ffff5b7224 */ /* 0x000fe400078e00ca */
        /* <DEDUP_REMOVED lines=47> */
[----:B------:R-:W-:-:S05]  /*1a5d0*/  IMAD.WIDE.U32 R204, R6, -0x2daee0ad, RZ ;  /* 0xd2511f5306cc7825 */ /* 0x000fca00078e00ff */
[----:B------:R-:W-:Y:S02]  /*1a5e0*/  LOP3.LUT R19, R19, R200, R205, 0x96, !PT ;  /* 0x000000c813137212 */ /* 0x000fe400078e96cd */
[----:B------:R-:W-:-:S07]  /*1a5f0*/  MOV R202, R204 ;  /* 0x000000cc00ca7202 */ /* 0x000fce0000000f00 */
.L_x_72921:
[----:B------:R-:W-:Y:S05]  /*1a600*/  BSYNC.RECONVERGENT B2 ;  /* 0x0000000000027941 */ /* 0x000fea0003800200 */
.L_x_72920:
[----:B------:R-:W-:Y:S01]  /*1a610*/  HFMA2 R6, -RZ, RZ, 0.1171875, 0 ;  /* 0x2f800000ff067431 */ /* 0x000fe200000001ff */
[----:B01234-:R-:W-:Y:S01]  /*1a620*/  I2FP.F32.U32 R199, R91 ;  /* 0x0000005b00c77245 */ /* 0x01ffe20000201000 */
[----:B-----5:R-:W-:-:S04]  /*1a630*/  FMUL.FTZ R91, R63, UR11 ;  /* 0x0000000b3f5b7c20 */ /* 0x020fc80008410000 */
[----:B------:R-:W-:Y:S01]  /*1a640*/  FMUL.FTZ R91, R91, UR10 ;  /* 0x0000000a5b5b7c20 */ /* 0x000fe20008410000 */
[----:B------:R-:W-:-:S05]  /*1a650*/  FFMA.FTZ R6, R199, R6, 1.1641532182693481445e-10 ;  /* 0x2f000000c7067423 */ /* 0x000fca0000010006 */
[----:B------:R-:W-:-:S04]  /*1a660*/  FSETP.GTU.FTZ.AND P1, PT, R6, UR8, PT ;  /* 0x0000000806007c0b */ /* 0x000fc8000bf3c000 */
[----:B------:R-:W-:Y:S02]  /*1a670*/  SEL R6, RZ, 0x1, P1 ;  /* 0x00000001ff067807 */ /* 0x000fe40000800000 */
[----:B------:R-:W-:Y:S02]  /*1a680*/  FSEL R91, R91, RZ, !P1 ;  /* 0x000000ff5b5b7208 */ /* 0x000fe40004800000 */
[----:B------:R-:W-:-:S07]  /*1a690*/  PRMT R0, R6, 0x7610, R0 ;  /* 0x0000761006007816 */ /* 0x000fce0000000000 */
.L_x_72893:
[----:B------:R-:W-:Y:S05]  /*1a6a0*/  BSYNC.RECONVERGENT B1 ;  /* 0x0000000000017941 */ /* 0x000fea0003800200 */
.L_x_72870:
[----:B0-----:R-:W0:Y:S01]  /*1a6b0*/  LDC.64 R200, c[0x0][0x3a8] ;  /* 0x0000ea00ffc87b82 */ /* 0x001e220000000a00 */
[----:B------:R-:W-:Y:S01]  /*1a6c0*/  BSSY.RECONVERGENT B1, `(.L_x_72925) ;  /* 0x0000010000017945 */ /* 0x000fe20003800200 */
[----:B------:R-:W-:Y:S02]  /*1a6d0*/  IMAD.MOV.U32 R6, RZ, RZ, R202 ;  /* 0x000000ffff067224 */ /* 0x000fe400078e00ca */
[----:B0-----:R-:W-:-:S05]  /*1a6e0*/  IMAD.WIDE.U32 R200, R162, 0x10, R200 ;  /* 0x00000010a2c87825 */ /* 0x001fca00078e00c8 */
[----:B-----5:R0:W-:Y:S01]  /*1a6f0*/  STG.E.128 desc[UR6][R200.64], R88 ;  /* 0x00000058c8007986 */ /* 0x0201e2000c101d06 */
[----:B------:R-:W-:Y:S05]  /*1a700*/  @!P0 BRA `(.L_x_72926) ;  /* 0x00000000002c8947 */ /* 0x000fea0003800000 */
[----:B-1234-:R-:W1:Y:S01]  /*1a710*/  LDC.64 R204, c[0x0][0x3b0] ;  /* 0x0000ec00ffcc7b82 */ /* 0x01ee620000000a00 */
[----:B0-----:R-:W-:Y:S02]  /*1a720*/  SHF.L.U32 R201, R2, 0x10, RZ ;  /* 0x0000001002c97819 */ /* 0x001fe400000006ff */
[----:B------:R-:W-:Y:S02]  /*1a730*/  LOP3.LUT R202, R0, 0xffff, RZ, 0xc0, !PT ;  /* 0x0000ffff00ca7812 */ /* 0x000fe400078ec0ff */
[----:B------:R-:W-:Y:S02]  /*1a740*/  LOP3.LUT R201, R201, 0xff0000, RZ, 0xc0, !PT ;  /* 0x00ff0000c9c97812 */ /* 0x000fe400078ec0ff */
[----:B------:R-:W-:Y:S02]  /*1a750*/  LOP3.LUT R200, R3, 0xff, RZ, 0xc0, !PT ;  /* 0x000000ff03c87812 */ /* 0x000fe400078ec0ff */
[----:B------:R-:W-:Y:S01]  /*1a760*/  LOP3.LUT R199, R4, 0xff, RZ, 0xc0, !PT ;  /* 0x000000ff04c77812 */ /* 0x000fe200078ec0ff */
[----:B------:R-:W-:-:S05]  /*1a770*/  IMAD R201, R202, 0x1000000, R201 ;  /* 0x01000000cac97824 */ /* 0x000fca00078e02c9 */
[----:B------:R-:W-:-:S05]  /*1a780*/  LEA R200, R200, R201, 0x8 ;  /* 0x000000c9c8c87211 */ /* 0x000fca00078e40ff */
[----:B------:R-:W-:Y:S02]  /*1a790*/  IMAD.IADD R199, R200, 0x1, R199 ;  /* 0x00000001c8c77824 */ /* 0x000fe400078e02c7 */
[----:B-1----:R-:W-:-:S05]  /*1a7a0*/  IMAD.WIDE.U32 R204, R160, 0x4, R204 ;  /* 0x00000004a0cc7825 */ /* 0x002fca00078e00cc */
[----:B------:R0:W-:Y:S02]  /*1a7b0*/  STG.E desc[UR6][R204.64], R199 ;  /* 0x000000c7cc007986 */ /* 0x0001e4000c101906 */
.L_x_72926:
[----:B------:R-:W-:Y:S05]  /*1a7c0*/  BSYNC.RECONVERGENT B1 ;  /* 0x0000000000017941 */ /* 0x000fea0003800200 */
.L_x_72925:
[----:B------:R-:W-:Y:S01]  /*1a7d0*/  IADD3 R162, PT, PT, R162, 0x20, RZ ;  /* 0x00000020a2a27810 */ /* 0x000fe20007ffe0ff */
[----:B------:R-:W-:-:S07]  /*1a7e0*/  VIADD R160, R160, 0x20 ;  /* 0x00000020a0a07836 */ /* 0x000fce0000000000 */
.L_x_72867:
[----:B------:R-:W-:Y:S05]  /*1a7f0*/  BSYNC.RECONVERGENT B0 ;  /* 0x0000000000007941 */ /* 0x000fea0003800200 */
.L_x_72866:
        /* <DEDUP_REMOVED lines=10> */
.L_x_72930:
[----:B------:R-:W-:Y:S05]  /*1a8a0*/  BSYNC.RECONVERGENT B1 ;  /* 0x0000000000017941 */ /* 0x000fea0003800200 */
.L_x_72929:
        /* <DEDUP_REMOVED lines=9> */
[----:B-1234-:R-:W-:Y:S01]  /*1a940*/  @!P1 MOV R199, R15 ;  /* 0x0000000f00c79202 */ /* 0x01efe20000000f00 */
        /* <DEDUP_REMOVED lines=18> */
.L_x_72937:
        /* <DEDUP_REMOVED lines=13> */
.L_x_72939:
[----:B------:R-:W-:Y:S05]  /*1ab40*/  BSYNC.RECONVERGENT B4 ;  /* 0x0000000000047941 */ /* 0x000fea0003800200 */
.L_x_72938:
        /* <DEDUP_REMOVED lines=54> */
[----:B------:R-:W-:-:S03]  /*1aeb0*/  IMAD.WIDE.U32 R204, R15, -0x326172a9, RZ ;  /* 0xcd9e8d570fcc7825 */ /* 0x000fc600078e00ff */
[----:B------:R-:W-:Y:S02]  /*1aec0*/  LOP3.LUT R8, R8, R202, R207, 0x96, !PT ;  /* 0x000000ca08087212 */ /* 0x000fe400078e96cf */
[----:B------:R-:W-:-:S03]  /*1aed0*/  LOP3.LUT R17, R17, R206, R205, 0x96, !PT ;  /* 0x000000ce11117212 */ /* 0x000fc600078e96cd */
[----:B------:R-:W-:Y:S01]  /*1aee0*/  IMAD.WIDE.U32 R202, R8, -0x2daee0ad, RZ ;  /* 0xd2511f5308ca7825 */ /* 0x000fe200078e00ff */
[----:B------:R-:W-:-:S04]  /*1aef0*/  MOV R8, R204 ;  /* 0x000000cc00087202 */ /* 0x000fc80000000f00 */
[----:B------:R-:W-:Y:S01]  /*1af00*/  LOP3.LUT R19, R19, R200, R203, 0x96, !PT ;  /* 0x000000c813137212 */ /* 0x000fe200078e96cb */
[----:B------:R-:W-:-:S07]  /*1af10*/  IMAD.MOV.U32 R200, RZ, RZ, R202 ;  /* 0x000000ffffc87224 */ /* 0x000fce00078e00ca */
.L_x_72936:
[----:B------:R-:W-:Y:S05]  /*1af20*/  BSYNC.RECONVERGENT B3 ;  /* 0x0000000000037941 */ /* 0x000fea0003800200 */
.L_x_72935:
        /* <DEDUP_REMOVED lines=10> */
.L_x_72934:
[----:B------:R-:W-:Y:S05]  /*1afd0*/  BSYNC.RECONVERGENT B2 ;  /* 0x0000000000027941 */ /* 0x000fea0003800200 */
.L_x_72933:
        /* <DEDUP_REMOVED lines=20> */
.L_x_72944:
        /* <DEDUP_REMOVED lines=13> */
.L_x_72946:
[----:B------:R-:W-:Y:S05]  /*1b1f0*/  BSYNC.RECONVERGENT B4 ;  /* 0x0000000000047941 */ /* 0x000fea0003800200 */
.L_x_72945:
        /* <DEDUP_REMOVED lines=10> */
[----:B------:R-:W-:Y:S01]  /*1b2a0*/  LOP3.LUT R8, R8, R222, R205, 0x96, !PT ;  /* 0x000000de08087212 */ /* 0x000fe200078e96cd */
[----:B------:R-:W-:Y:S01]  /*1b2b0*/  IMAD.MOV.U32 R201, RZ, RZ, R200 ;  /* 0x000000ffffc97224 */ /* 0x000fe200078e00c8 */
        /* <DEDUP_REMOVED lines=47> */
[----:B------:R-:W-:Y:S02]  /*1b5b0*/  LOP3.LUT R19, R19, R202, R205, 0x96, !PT ;  /* 0x000000ca13137212 */ /* 0x000fe400078e96cd */
[----:B------:R-:W-:-:S07]  /*1b5c0*/  MOV R6, R204 ;  /* 0x000000cc00067202 */ /* 0x000fce0000000f00 */
.L_x_72943:
[----:B------:R-:W-:Y:S05]  /*1b5d0*/  BSYNC.RECONVERGENT B3 ;  /* 0x0000000000037941 */ /* 0x000fea0003800200 */
.L_x_72942:
        /* <DEDUP_REMOVED lines=10> */
.L_x_72941:
[----:B------:R-:W-:Y:S05]  /*1b680*/  BSYNC.RECONVERGENT B2 ;  /* 0x0000000000027941 */ /* 0x000fea0003800200 */
.L_x_72940:
        /* <DEDUP_REMOVED lines=20> */
.L_x_72951:
        /* <DEDUP_REMOVED lines=13> */
.L_x_72953:
[----:B------:R-:W-:Y:S05]  /*1b8a0*/  BSYNC.RECONVERGENT B4 ;  /* 0x0000000000047941 */ /* 0x000fea0003800200 */
.L_x_72952:
        /* <DEDUP_REMOVED lines=61> */
.L_x_72950:
[----:B------:R-:W-:Y:S05]  /*1bc80*/  BSYNC.RECONVERGENT B3 ;  /* 0x0000000000037941 */ /* 0x000fea0003800200 */
.L_x_72949:
        /* <DEDUP_REMOVED lines=10> */
.L_x_72948:
[----:B------:R-:W-:Y:S05]  /*1bd30*/  BSYNC.RECONVERGENT B2 ;  /* 0x0000000000027941 */ /* 0x000fea0003800200 */
.L_x_72947:
        /* <DEDUP_REMOVED lines=19> */
.L_x_72957:
        /* <DEDUP_REMOVED lines=13> */
.L_x_72959:
[----:B------:R-:W-:Y:S05]  /*1bf40*/  BSYNC.RECONVERGENT B3 ;  /* 0x0000000000037941 */ /* 0x000fea0003800200 */
.L_x_72958:
        /* <DEDUP_REMOVED lines=61> */
.L_x_72956:
[----:B------:R-:W-:Y:S05]  /*1c320*/  BSYNC.RECONVERGENT B2 ;  /* 0x0000000000027941 */ /* 0x000fea0003800200 */
.L_x_72955:
        /* <DEDUP_REMOVED lines=11> */
.L_x_72932:
        /* <DEDUP_REMOVED lines=21> */
.L_x_72964:
        /* <DEDUP_REMOVED lines=13> */
.L_x_72966:
[----:B------:R-:W-:Y:S05]  /*1c600*/  BSYNC.RECONVERGENT B4 ;  /* 0x0000000000047941 */ /* 0x000fea0003800200 */
.L_x_72965:
[----:B------:R-:W-:Y:S01]  /*1c610*/  IMAD.WIDE.U32 R202, R22, -0x326172a9, RZ ;  /* 0xcd9e8d5716ca7825 */ /* 0x000fe200078e00ff */
[----:B------:R-:W-:Y:S02]  /*1c620*/  LOP3.LUT R15, R13, R93, R153, 0x96, !PT ;  /* 0x0000005d0d0f7212 */ /* 0x000fe400078e9699 */
[----:B------:R-:W-:Y:S01]  /*1c630*/  IADD3 R19, PT, PT, R153, -0x695add53, RZ ;  /* 0x96a522ad99137810 */ /* 0x000fe20007ffe0ff */
[----:B------:R-:W-:Y:S01]  /*1c640*/  VIADD R17, R152, 0x8ff34781 ;  /* 0x8ff3478198117836 */ /* 0x000fe20000000000 */
[----:B------:R-:W-:Y:S01]  /*1c650*/  LOP3.LUT R8, R14, R203, R152, 0x96, !PT ;  /* 0x000000cb0e087212 */ /* 0x000fe200078e9698 */
[----:B------:R-:W-:-:S04]  /*1c660*/  IMAD.WIDE.U32 R94, R15, -0x326172a9, RZ ;  /* 0xcd9e8d570f5e7825 */ /* 0x000fc800078e00ff */
[----:B------:R-:W-:Y:S02]  /*1c670*/  VIADD R15, R152, 0x9e3779b9 ;  /* 0x9e3779b9980f7836 */ /* 0x000fe40000000000 */
[----:B0-----:R-:W-:Y:S01]  /*1c680*/  IMAD.WIDE.U32 R200, R8, -0x2daee0ad, RZ ;  /* 0xd2511f5308c87825 */ /* 0x001fe200078e00ff */
        /* <DEDUP_REMOVED lines=53> */
.L_x_72963:
[----:B------:R-:W-:Y:S05]  /*1c9e0*/  BSYNC.RECONVERGENT B3 ;  /* 0x0000000000037941 */ /* 0x000fea0003800200 */
.L_x_72962:
        /* <DEDUP_REMOVED lines=9> */
.L_x_72961:
[----:B------:R-:W-:Y:S05]  /*1ca80*/  BSYNC.RECONVERGENT B2 ;  /* 0x0000000000027941 */ /* 0x000fea0003800200 */
.L_x_72960:
        /* <DEDUP_REMOVED lines=17> */
.L_x_72971:
        /* <DEDUP_REMOVED lines=13> */
.L_x_72973:
[----:B------:R-:W-:Y:S05]  /*1cc70*/  BSYNC.RECONVERGENT B4 ;  /* 0x0000000000047941 */ /* 0x000fea0003800200 */
.L_x_72972:
[----:B------:R-:W-:Y:S01]  /*1cc80*/  IMAD.WIDE.U32 R206, R22, -0x326172a9, RZ ;  /* 0xcd9e8d5716ce7825 */ /* 0x000fe200078e00ff */
[----:B------:R-:W-:-:S03]  /*1cc90*/  LOP3.LUT R8, R13, R95, R153, 0x96, !PT ;  /* 0x0000005f0d087212 */ /* 0x000fc600078e9699 */
[----:B------:R-:W-:Y:S01]  /*1cca0*/  HFMA2 R15, -RZ, RZ, 0, 0 ;  /* 0x00000000ff0f7431 */ /* 0x000fe200000001ff */
[----:B------:R-:W-:Y:S01]  /*1ccb0*/  IADD3 R19, PT, PT, R153, -0x695add53, RZ ;  /* 0x96a522ad99137810 */ /* 0x000fe20007ffe0ff */
[----:B------:R-:W-:Y:S01]  /*1ccc0*/  VIADD R17, R152, 0x8ff34781 ;  /* 0x8ff3478198117836 */ /* 0x000fe20000000000 */
[----:B------:R-:W-:Y:S01]  /*1ccd0*/  LOP3.LUT R6, R14, R207, R152, 0x96, !PT ;  /* 0x000000cf0e067212 */ /* 0x000fe200078e9698 */
[----:B0-----:R-:W-:-:S04]  /*1cce0*/  IMAD.WIDE.U32 R200, R8, -0x326172a9, RZ ;  /* 0xcd9e8d5708c87825 */ /* 0x001fc800078e00ff */
[----:B------:R-:W-:Y:S02]  /*1ccf0*/  VIADD R8, R152, 0x9e3779b9 ;  /* 0x9e3779b998087836 */ /* 0x000fe40000000000 */
[----:B-1234-:R-:W-:Y:S01]  /*1cd00*/  IMAD.WIDE.U32 R204, R6, -0x2daee0ad, RZ ;  /* 0xd2511f5306cc7825 */ /* 0x01efe200078e00ff */
        /* <DEDUP_REMOVED lines=47> */
[----:B------:R-:W-:Y:S02]  /*1d000*/  MOV R6, R202 ;  /* 0x000000ca00067202 */ /* 0x000fe40000000f00 */
[----:B------:R-:W-:Y:S01]  /*1d010*/  LOP3.LUT R17, R17, R206, R205, 0x96, !PT ;  /* 0x000000ce11117212 */ /* 0x000fe200078e96cd */
[----:B------:R-:W-:Y:S01]  /*1d020*/  IMAD.MOV.U32 R8, RZ, RZ, R204 ;  /* 0x000000ffff087224 */ /* 0x000fe200078e00cc */
[----:B------:R-:W-:Y:S01]  /*1d030*/  LOP3.LUT R19, R19, R94, R201, 0x96, !PT ;  /* 0x0000005e13137212 */ /* 0x000fe200078e96c9 */
[----:B------:R-:W-:-:S07]  /*1d040*/  IMAD.MOV.U32 R202, RZ, RZ, R200 ;  /* 0x000000ffffca7224 */ /* 0x000fce00078e00c8 */
.L_x_72970:
[----:B------:R-:W-:Y:S05]  /*1d050*/  BSYNC.RECONVERGENT B3 ;  /* 0x0000000000037941 */ /* 0x000fea0003800200 */
.L_x_72969:
        /* <DEDUP_REMOVED lines=9> */
.L_x_72968:
[----:B------:R-:W-:Y:S05]  /*1d0f0*/  BSYNC.RECONVERGENT B2 ;  /* 0x0000000000027941 */ /* 0x000fea0003800200 */
.L_x_72967:
        /* <DEDUP_REMOVED lines=17> */
.L_x_72978:
        /* <DEDUP_REMOVED lines=13> */
.L_x_72980:
[----:B------:R-:W-:Y:S05]  /*1d2e0*/  BSYNC.RECONVERGENT B4 ;  /* 0x0000000000047941 */ /* 0x000fea0003800200 */
.L_x_72979:
[----:B------:R-:W-:Y:S01]  /*1d2f0*/  IMAD.WIDE.U32 R206, R22, -0x326172a9, RZ ;  /* 0xcd9e8d5716ce7825 */ /* 0x000fe200078e00ff */
[----:B------:R-:W-:Y:S02]  /*1d300*/  LOP3.LUT R8, R13, R95, R153, 0x96, !PT ;  /* 0x0000005f0d087212 */ /* 0x000fe400078e9699 */
        /* <DEDUP_REMOVED lines=48> */
[----:B------:R-:W-:-:S03]  /*1d610*/  LOP3.LUT R6, R6, R200, R207, 0x96, !PT ;  /* 0x000000c806067212 */ /* 0x000fc600078e96cf */
[----:B------:R-:W-:Y:S02]  /*1d620*/  VIADD R8, R153, 0xdb3d7428 ;  /* 0xdb3d742899087836 */ /* 0x000fe40000000000 */
[----:B------:R-:W-:-:S04]  /*1d630*/  IMAD.WIDE.U32 R200, R6, -0x2daee0ad, RZ ;  /* 0xd2511f5306c87825 */ /* 0x000fc800078e00ff */
[----:B------:R-:W-:Y:S01]  /*1d640*/  HFMA2 R6, -RZ, RZ, 0, 0 ;  /* 0x00000000ff067431 */ /* 0x000fe200000001ff */
[----:B------:R-:W-:Y:S02]  /*1d650*/  LOP3.LUT R8, R8, R204, R95, 0x96, !PT ;  /* 0x000000cc08087212 */ /* 0x000fe400078e965f */
[----:B------:R-:W-:Y:S02]  /*1d660*/  LOP3.LUT R19, R19, R94, R201, 0x96, !PT ;  /* 0x0000005e13137212 */ /* 0x000fe400078e96c9 */
[----:B------:R-:W-:Y:S01]  /*1d670*/  MOV R94, R202 ;  /* 0x000000ca005e7202 */ /* 0x000fe20000000f00 */
[----:B------:R-:W-:-:S04]  /*1d680*/  IMAD.WIDE.U32 R204, R8, -0x326172a9, RZ ;  /* 0xcd9e8d5708cc7825 */ /* 0x000fc800078e00ff */
[----:B------:R-:W-:Y:S01]  /*1d690*/  IMAD.MOV.U32 R8, RZ, RZ, R204 ;  /* 0x000000ffff087224 */ /* 0x000fe200078e00cc */
[----:B------:R-:W-:Y:S01]  /*1d6a0*/  LOP3.LUT R17, R17, R206, R205, 0x96, !PT ;  /* 0x000000ce11117212 */ /* 0x000fe200078e96cd */
[----:B------:R-:W-:-:S07]  /*1d6b0*/  IMAD.MOV.U32 R202, RZ, RZ, R200 ;  /* 0x000000ffffca7224 */ /* 0x000fce00078e00c8 */
.L_x_72977:
[----:B------:R-:W-:Y:S05]  /*1d6c0*/  BSYNC.RECONVERGENT B3 ;  /* 0x0000000000037941 */ /* 0x000fea0003800200 */
.L_x_72976:
[----:B0-----:R-:W-:Y:S01]  /*1d6d0*/  I2FP.F32.U32 R200, R94 ;  /* 0x0000005e00c87245 */ /* 0x001fe20000201000 */
        /* <DEDUP_REMOVED lines=8> */
.L_x_72975:
[----:B------:R-:W-:Y:S05]  /*1d760*/  BSYNC.RECONVERGENT B2 ;  /* 0x0000000000027941 */ /* 0x000fea0003800200 */
.L_x_72974:
        /* <DEDUP_REMOVED lines=16> */
.L_x_72983:
        /* <DEDUP_REMOVED lines=13> */
.L_x_72985:
[----:B------:R-:W-:Y:S05]  /*1d940*/  BSYNC.RECONVERGENT B3 ;  /* 0x0000000000037941 */ /* 0x000fea0003800200 */
.L_x_72984:
        /* <DEDUP_REMOVED lines=61> */
.L_x_72982:
[----:B------:R-:W-:Y:S05]  /*1dd20*/  BSYNC.RECONVERGENT B2 ;  /* 0x0000000000027941 */ /* 0x000fea0003800200 */
.L_x_72981:
        /* <DEDUP_REMOVED lines=9> */
.L_x_72954:
[----:B------:R-:W-:Y:S05]  /*1ddc0*/  BSYNC.RECONVERGENT B1 ;  /* 0x0000000000017941 */ /* 0x000fea0003800200 */
.L_x_72931:
        /* <DEDUP_REMOVED lines=17> */
.L_x_72987:
[----:B------:R-:W-:Y:S05]  /*1dee0*/  BSYNC.RECONVERGENT B1 ;  /* 0x0000000000017941 */ /* 0x000fea0003800200 */
.L_x_72986:
[----:B------:R-:W-:Y:S01]  /*1def0*/  VIADD R162, R162, 0x20 ;  /* 0x00000020a2a27836 */ /* 0x000fe20000000000 */
[----:B------:R-:W-:-:S07]  /*1df00*/  IADD3 R160, PT, PT, R160, 0x20, RZ ;  /* 0x00000020a0a07810 */ /* 0x000fce0007ffe0ff */
.L_x_72928:
[----:B------:R-:W-:Y:S05]  /*1df10*/  BSYNC.RECONVERGENT B0 ;  /* 0x0000000000007941 */ /* 0x000fea0003800200 */
.L_x_72927:
        /* <DEDUP_REMOVED lines=10> */
.L_x_72991:
[----:B------:R-:W-:Y:S05]  /*1dfc0*/  BSYNC.RECONVERGENT B1 ;  /* 0x0000000000017941 */ /* 0x000fea0003800200 */
.L_x_72990:
        /* <DEDUP_REMOVED lines=28> */
.L_x_72998:
        /* <DEDUP_REMOVED lines=13> */
.L_x_73000:
[----:B------:R-:W-:Y:S05]  /*1e260*/  BSYNC.RECONVERGENT B4 ;  /* 0x0000000000047941 */ /* 0x000fea0003800200 */
.L_x_72999:
        /* <DEDUP_REMOVED lines=61> */
.L_x_72997:
[----:B------:R-:W-:Y:S05]  /*1e640*/  BSYNC.RECONVERGENT B3 ;  /* 0x0000000000037941 */ /* 0x000fea0003800200 */
.L_x_72996:
        /* <DEDUP_REMOVED lines=10> */
.L_x_72995:
[----:B------:R-:W-:Y:S05]  /*1e6f0*/  BSYNC.RECONVERGENT B2 ;  /* 0x0000000000027941 */ /* 0x000fea0003800200 */
.L_x_72994:
        /* <DEDUP_REMOVED lines=20> */
.L_x_73005:
        /* <DEDUP_REMOVED lines=13> */
.L_x_73007:
[----:B------:R-:W-:Y:S05]  /*1e910*/  BSYNC.RECONVERGENT B4 ;  /* 0x0000000000047941 */ /* 0x000fea0003800200 */
.L_x_73006:
        /* <DEDUP_REMOVED lines=61> */
.L_x_73004:
[----:B------:R-:W-:Y:S05]  /*1ecf0*/  BSYNC.RECONVERGENT B3 ;  /* 0x0000000000037941 */ /* 0x000fea0003800200 */
.L_x_73003:
        /* <DEDUP_REMOVED lines=10> */
.L_x_73002:
[----:B------:R-:W-:Y:S05]  /*1eda0*/  BSYNC.RECONVERGENT B2 ;  /* 0x0000000000027941 */ /* 0x000fea0003800200 */
.L_x_73001:
        /* <DEDUP_REMOVED lines=20> */
.L_x_73012:
        /* <DEDUP_REMOVED lines=13> */
.L_x_73014:
[----:B------:R-:W-:Y:S05]  /*1efc0*/  BSYNC.RECONVERGENT B4 ;  /* 0x0000000000047941 */ /* 0x000fea0003800200 */
.L_x_73013:
        /* <DEDUP_REMOVED lines=61> */
.L_x_73011:
[----:B------:R-:W-:Y:S05]  /*1f3a0*/  BSYNC.RECONVERGENT B3 ;  /* 0x0000000000037941 */ /* 0x000fea0003800200 */
.L_x_73010:
        /* <DEDUP_REMOVED lines=10> */
.L_x_73009:
[----:B------:R-:W-:Y:S05]  /*1f450*/  BSYNC.RECONVERGENT B2 ;  /* 0x0000000000027941 */ /* 0x000fea0003800200 */
.L_x_73008:
        /* <DEDUP_REMOVED lines=19> */
.L_x_73018:
        /* <DEDUP_REMOVED lines=13> */
.L_x_73020:
[----:B------:R-:W-:Y:S05]  /*1f660*/  BSYNC.RECONVERGENT B3 ;  /* 0x0000000000037941 */ /* 0x000fea0003800200 */
.L_x_73019:
        /* <DEDUP_REMOVED lines=61> */
.L_x_73017:
[----:B------:R-:W-:Y:S05]  /*1fa40*/  BSYNC.RECONVERGENT B2 ;  /* 0x0000000000027941 */ /* 0x000fea0003800200 */
.L_x_73016:
        /* <DEDUP_REMOVED lines=11> */
.L_x_72993:
        /* <DEDUP_REMOVED lines=21> */
.L_x_73025:
        /* <DEDUP_REMOVED lines=13> */
.L_x_73027:
[----:B------:R-:W-:Y:S05]  /*1fd20*/  BSYNC.RECONVERGENT B4 ;  /* 0x0000000000047941 */ /* 0x000fea0003800200 */
.L_x_73026:
        /* <DEDUP_REMOVED lines=61> */
.L_x_73024:
[----:B------:R-:W-:Y:S05]  /*20100*/  BSYNC.RECONVERGENT B3 ;  /* 0x0000000000037941 */ /* 0x000fea0003800200 */
.L_x_73023:
        /* <DEDUP_REMOVED lines=9> */
.L_x_73022:
[----:B------:R-:W-:Y:S05]  /*201a0*/  BSYNC.RECONVERGENT B2 ;  /* 0x0000000000027941 */ /* 0x000fea0003800200 */
.L_x_73021:
        /* <DEDUP_REMOVED lines=17> */
.L_x_73032:
        /* <DEDUP_REMOVED lines=13> */
.L_x_73034:
[----:B------:R-:W-:Y:S05]  /*20390*/  BSYNC.RECONVERGENT B4 ;  /* 0x0000000000047941 */ /* 0x000fea0003800200 */
.L_x_73033:
        /* <DEDUP_REMOVED lines=61> */
.L_x_73031:
[----:B------:R-:W-:Y:S05]  /*20770*/  BSYNC.RECONVERGENT B3 ;  /* 0x0000000000037941 */ /* 0x000fea0003800200 */
.L_x_73030:
        /* <DEDUP_REMOVED lines=9> */
.L_x_73029:
[----:B------:R-:W-:Y:S05]  /*20810*/  BSYNC.RECONVERGENT B2 ;  /* 0x0000000000027941 */ /* 0x000fea0003800200 */
.L_x_73028:
        /* <DEDUP_REMOVED lines=17> */
.L_x_73039:
        /* <DEDUP_REMOVED lines=13> */
.L_x_73041:
[----:B------:R-:W-:Y:S05]  /*20a00*/  BSYNC.RECONVERGENT B4 ;  /* 0x0000000000047941 */ /* 0x000fea0003800200 */
.L_x_73040:
        /* <DEDUP_REMOVED lines=61> */
.L_x_73038:
[----:B------:R-:W-:Y:S05]  /*20de0*/  BSYNC.RECONVERGENT B3 ;  /* 0x0000000000037941 */ /* 0x000fea0003800200 */
.L_x_73037:
        /* <DEDUP_REMOVED lines=9> */
.L_x_73036:
[----:B------:R-:W-:Y:S05]  /*20e80*/  BSYNC.RECONVERGENT B2 ;  /* 0x0000000000027941 */ /* 0x000fea0003800200 */
.L_x_73035:
        /* <DEDUP_REMOVED lines=16> */
.L_x_73044:
        /* <DEDUP_REMOVED lines=13> */
.L_x_73046:
[----:B------:R-:W-:Y:S05]  /*21060*/  BSYNC.RECONVERGENT B3 ;  /* 0x0000000000037941 */ /* 0x000fea0003800200 */
.L_x_73045:
        /* <DEDUP_REMOVED lines=61> */
.L_x_73043:
[----:B------:R-:W-:Y:S05]  /*21440*/  BSYNC.RECONVERGENT B2 ;  /* 0x0000000000027941 */ /* 0x000fea0003800200 */
.L_x_73042:
        /* <DEDUP_REMOVED lines=9> */
.L_x_73015:
[----:B------:R-:W-:Y:S05]  /*214e0*/  BSYNC.RECONVERGENT B1 ;  /* 0x0000000000017941 */ /* 0x000fea0003800200 */
.L_x_72992:
        /* <DEDUP_REMOVED lines=17> */
.L_x_73048:
[----:B------:R-:W-:Y:S05]  /*21600*/  BSYNC.RECONVERGENT B1 ;  /* 0x0000000000017941 */ /* 0x000fea0003800200 */
.L_x_73047:
[----:B------:R-:W-:Y:S01]  /*21610*/  IADD3 R162, PT, PT, R162, 0x20, RZ ;  /* 0x00000020a2a27810 */ /* 0x000fe20007ffe0ff */
[----:B------:R-:W-:-:S07]  /*21620*/  VIADD R160, R160, 0x20 ;  /* 0x00000020a0a07836 */ /* 0x000fce0000000000 */
.L_x_72989:
[----:B------:R-:W-:Y:S05]  /*21630*/  BSYNC.RECONVERGENT B0 ;  /* 0x0000000000007941 */ /* 0x000fea0003800200 */
.L_x_72988:
        /* <DEDUP_REMOVED lines=10> */
.L_x_73052:
[----:B------:R-:W-:Y:S05]  /*216e0*/  BSYNC.RECONVERGENT B1 ;  /* 0x0000000000017941 */ /* 0x000fea0003800200 */
.L_x_73051:
        /* <DEDUP_REMOVED lines=28> */
.L_x_73059:
        /* <DEDUP_REMOVED lines=13> */
.L_x_73061:
[----:B------:R-:W-:Y:S05]  /*21980*/  BSYNC.RECONVERGENT B4 ;  /* 0x0000000000047941 */ /* 0x000fea0003800200 */
.L_x_73060:
        /* <DEDUP_REMOVED lines=61> */
.L_x_73058:
[----:B------:R-:W-:Y:S05]  /*21d60*/  BSYNC.RECONVERGENT B3 ;  /* 0x0000000000037941 */ /* 0x000fea0003800200 */
.L_x_73057:
        /* <DEDUP_REMOVED lines=10> */
.L_x_73056:
[----:B------:R-:W-:Y:S05]  /*21e10*/  BSYNC.RECONVERGENT B2 ;  /* 0x0000000000027941 */ /* 0x000fea0003800200 */
.L_x_73055:
        /* <DEDUP_REMOVED lines=20> */
.L_x_73066:
        /* <DEDUP_REMOVED lines=13> */
.L_x_73068:
[----:B------:R-:W-:Y:S05]  /*22030*/  BSYNC.RECONVERGENT B4 ;  /* 0x0000000000047941 */ /* 0x000fea0003800200 */
.L_x_73067:
        /* <DEDUP_REMOVED lines=61> */
.L_x_73065:
[----:B------:R-:W-:Y:S05]  /*22410*/  BSYNC.RECONVERGENT B3 ;  /* 0x0000000000037941 */ /* 0x000fea0003800200 */
.L_x_73064:
        /* <DEDUP_REMOVED lines=10> */
.L_x_73063:
[----:B------:R-:W-:Y:S05]  /*224c0*/  BSYNC.RECONVERGENT B2 ;  /* 0x0000000000027941 */ /* 0x000fea0003800200 */
.L_x_73062:
        /* <DEDUP_REMOVED lines=20> */
.L_x_73073:
        /* <DEDUP_REMOVED lines=13> */
.L_x_73075:
[----:B------:R-:W-:Y:S05]  /*226e0*/  BSYNC.RECONVERGENT B4 ;  /* 0x0000000000047941 */ /* 0x000fea0003800200 */
.L_x_73074:
        /* <DEDUP_REMOVED lines=61> */
.L_x_73072:
[----:B------:R-:W-:Y:S05]  /*22ac0*/  BSYNC.RECONVERGENT B3 ;  /* 0x0000000000037941 */ /* 0x000fea0003800200 */
.L_x_73071:
        /* <DEDUP_REMOVED lines=10> */
.L_x_73070:
[----:B------:R-:W-:Y:S05]  /*22b70*/  BSYNC.RECONVERGENT B2 ;  /* 0x0000000000027941 */ /* 0x000fea0003800200 */
.L_x_73069:
        /* <DEDUP_REMOVED lines=19> */
.L_x_73079:
        /* <DEDUP_REMOVED lines=13> */
.L_x_73081:
[----:B------:R-:W-:Y:S05]  /*22d80*/  BSYNC.RECONVERGENT B3 ;  /* 0x0000000000037941 */ /* 0x000fea0003800200 */
.L_x_73080:
        /* <DEDUP_REMOVED lines=61> */
.L_x_73078:
[----:B------:R-:W-:Y:S05]  /*23160*/  BSYNC.RECONVERGENT B2 ;  /* 0x0000000000027941 */ /* 0x000fea0003800200 */
.L_x_73077:
        /* <DEDUP_REMOVED lines=11> */
.L_x_73054:
        /* <DEDUP_REMOVED lines=21> */
.L_x_73086:
        /* <DEDUP_REMOVED lines=13> */
.L_x_73088:
[----:B------:R-:W-:Y:S05]  /*23440*/  BSYNC.RECONVERGENT B4 ;  /* 0x0000000000047941 */ /* 0x000fea0003800200 */
.L_x_73087:
        /* <DEDUP_REMOVED lines=61> */
.L_x_73085:
[----:B------:R-:W-:Y:S05]  /*23820*/  BSYNC.RECONVERGENT B3 ;  /* 0x0000000000037941 */ /* 0x000fea0003800200 */
.L_x_73084:
        /* <DEDUP_REMOVED lines=9> */
.L_x_73083:
[----:B------:R-:W-:Y:S05]  /*238c0*/  BSYNC.RECONVERGENT B2 ;  /* 0x0000000000027941 */ /* 0x000fea0003800200 */
.L_x_73082:
        /* <DEDUP_REMOVED lines=17> */
.L_x_73093:
        /* <DEDUP_REMOVED lines=13> */
.L_x_73095:
[----:B------:R-:W-:Y:S05]  /*23ab0*/  BSYNC.RECONVERGENT B4 ;  /* 0x0000000000047941 */ /* 0x000fea0003800200 */
.L_x_73094:
        /* <DEDUP_REMOVED lines=61> */
.L_x_73092:
[----:B------:R-:W-:Y:S05]  /*23e90*/  BSYNC.RECONVERGENT B3 ;  /* 0x0000000000037941 */ /* 0x000fea0003800200 */
.L_x_73091:
        /* <DEDUP_REMOVED lines=9> */
.L_x_73090:
[----:B------:R-:W-:Y:S05]  /*23f30*/  BSYNC.RECONVERGENT B2 ;  /* 0x0000000000027941 */ /* 0x000fea0003800200 */
.L_x_73089:
        /* <DEDUP_REMOVED lines=17> */
.L_x_73100:
        /* <DEDUP_REMOVED lines=13> */
.L_x_73102:
[----:B------:R-:W-:Y:S05]  /*24120*/  BSYNC.RECONVERGENT B4 ;  /* 0x0000000000047941 */ /* 0x000fea0003800200 */
.L_x_73101:
        /* <DEDUP_REMOVED lines=61> */
.L_x_73099:
[----:B------:R-:W-:Y:S05]  /*24500*/  BSYNC.RECONVERGENT B3 ;  /* 0x0000000000037941 */ /* 0x000fea0003800200 */
.L_x_73098:
        /* <DEDUP_REMOVED lines=9> */
.L_x_73097:
[----:B------:R-:W-:Y:S05]  /*245a0*/  BSYNC.RECONVERGENT B2 ;  /* 0x0000000000027941 */ /* 0x000fea0003800200 */
.L_x_73096:
        /* <DEDUP_REMOVED lines=16> */
.L_x_73105:
        /* <DEDUP_REMOVED lines=13> */
.L_x_73107:
[----:B------:R-:W-:Y:S05]  /*24780*/  BSYNC.RECONVERGENT B3 ;  /* 0x0000000000037941 */ /* 0x000fea0003800200 */
.L_x_73106:
        /* <DEDUP_REMOVED lines=61> */
.L_x_73104:
[----:B------:R-:W-:Y:S05]  /*24b60*/  BSYNC.RECONVERGENT B2 ;  /* 0x0000000000027941 */ /* 0x000fea0003800200 */
.L_x_73103:
        /* <DEDUP_REMOVED lines=9> */
.L_x_73076:
[----:B------:R-:W-:Y:S05]  /*24c00*/  BSYNC.RECONVERGENT B1 ;  /* 0x0000000000017941 */ /* 0x000fea0003800200 */
.L_x_73053:
        /* <DEDUP_REMOVED lines=17> */
.L_x_73109:
[----:B------:R-:W-:Y:S05]  /*24d20*/  BSYNC.RECONVERGENT B1 ;  /* 0x0000000000017941 */ /* 0x000fea0003800200 */
.L_x_73108:
[----:B------:R-:W-:Y:S01]  /*24d30*/  VIADD R162, R162, 0x20 ;  /* 0x00000020a2a27836 */ /* 0x000fe20000000000 */
[----:B------:R-:W-:-:S07]  /*24d40*/  IADD3 R160, PT, PT, R160, 0x20, RZ ;  /* 0x00000020a0a07810 */ /* 0x000fce0007ffe0ff */
.L_x_73050:
[----:B------:R-:W-:Y:S05]  /*24d50*/  BSYNC.RECONVERGENT B0 ;  /* 0x0000000000007941 */ /* 0x000fea0003800200 */
.L_x_73049:
        /* <DEDUP_REMOVED lines=10> */
.L_x_73113:
[----:B------:R-:W-:Y:S05]  /*24e00*/  BSYNC.RECONVERGENT B1 ;  /* 0x0000000000017941 */ /* 0x000fea0003800200 */
.L_x_73112:
        /* <DEDUP_REMOVED lines=28> */
.L_x_73120:
        /* <DEDUP_REMOVED lines=13> */
.L_x_73122:
[----:B------:R-:W-:Y:S05]  /*250a0*/  BSYNC.RECONVERGENT B4 ;  /* 0x0000000000047941 */ /* 0x000fea0003800200 */
.L_x_73121:
        /* <DEDUP_REMOVED lines=61> */
.L_x_73119:
[----:B------:R-:W-:Y:S05]  /*25480*/  BSYNC.RECONVERGENT B3 ;  /* 0x0000000000037941 */ /* 0x000fea0003800200 */
.L_x_73118:
        /* <DEDUP_REMOVED lines=10> */
.L_x_73117:
[----:B------:R-:W-:Y:S05]  /*25530*/  BSYNC.RECONVERGENT B2 ;  /* 0x0000000000027941 */ /* 0x000fea0003800200 */
.L_x_73116:
        /* <DEDUP_REMOVED lines=20> */
.L_x_73127:
        /* <DEDUP_REMOVED lines=13> */
.L_x_73129:
[----:B------:R-:W-:Y:S05]  /*25750*/  BSYNC.RECONVERGENT B4 ;  /* 0x0000000000047941 */ /* 0x000fea0003800200 */
.L_x_73128:
        /* <DEDUP_REMOVED lines=61> */
.L_x_73126:
[----:B------:R-:W-:Y:S05]  /*25b30*/  BSYNC.RECONVERGENT B3 ;  /* 0x0000000000037941 */ /* 0x000fea0003800200 */
.L_x_73125:
        /* <DEDUP_REMOVED lines=10> */
.L_x_73124:
[----:B------:R-:W-:Y:S05]  /*25be0*/  BSYNC.RECONVERGENT B2 ;  /* 0x0000000000027941 */ /* 0x000fea0003800200 */
.L_x_73123:
        /* <DEDUP_REMOVED lines=20> */
.L_x_73134:
        /* <DEDUP_REMOVED lines=13> */
.L_x_73136:
[----:B------:R-:W-:Y:S05]  /*25e00*/  BSYNC.RECONVERGENT B4 ;  /* 0x0000000000047941 */ /* 0x000fea0003800200 */
.L_x_73135:
        /* <DEDUP_REMOVED lines=61> */
.L_x_73133:
[----:B------:R-:W-:Y:S05]  /*261e0*/  BSYNC.RECONVERGENT B3 ;  /* 0x0000000000037941 */ /* 0x000fea0003800200 */
.L_x_73132:
        /* <DEDUP_REMOVED lines=10> */
.L_x_73131:
[----:B------:R-:W-:Y:S05]  /*26290*/  BSYNC.RECONVERGENT B2 ;  /* 0x0000000000027941 */ /* 0x000fea0003800200 */
.L_x_73130:
        /* <DEDUP_REMOVED lines=19> */
.L_x_73140:
        /* <DEDUP_REMOVED lines=13> */
.L_x_73142:
[----:B------:R-:W-:Y:S05]  /*264a0*/  BSYNC.RECONVERGENT B3 ;  /* 0x0000000000037941 */ /* 0x000fea0003800200 */
.L_x_73141:
        /* <DEDUP_REMOVED lines=61> */
.L_x_73139:
[----:B------:R-:W-:Y:S05]  /*26880*/  BSYNC.RECONVERGENT B2 ;  /* 0x0000000000027941 */ /* 0x000fea0003800200 */
.L_x_73138:
        /* <DEDUP_REMOVED lines=11> */
.L_x_73115:
        /* <DEDUP_REMOVED lines=21> */
.L_x_73147:
        /* <DEDUP_REMOVED lines=13> */
.L_x_73149:
[----:B------:R-:W-:Y:S05]  /*26b60*/  BSYNC.RECONVERGENT B4 ;  /* 0x0000000000047941 */ /* 0x000fea0003800200 */
.L_x_73148:
        /* <DEDUP_REMOVED lines=61> */
.L_x_73146:
[----:B------:R-:W-:Y:S05]  /*26f40*/  BSYNC.RECONVERGENT B3 ;  /* 0x0000000000037941 */ /* 0x000fea0003800200 */
.L_x_73145:
        /* <DEDUP_REMOVED lines=9> */
.L_x_73144:
[----:B------:R-:W-:Y:S05]  /*26fe0*/  BSYNC.RECONVERGENT B2 ;  /* 0x0000000000027941 */ /* 0x000fea0003800200 */
.L_x_73143:
        /* <DEDUP_REMOVED lines=17> */
.L_x_73154:
        /* <DEDUP_REMOVED lines=13> */
.L_x_73156:
[----:B------:R-:W-:Y:S05]  /*271d0*/  BSYNC.RECONVERGENT B4 ;  /* 0x0000000000047941 */ /* 0x000fea0003800200 */
.L_x_73155:
        /* <DEDUP_REMOVED lines=61> */
.L_x_73153:
[----:B------:R-:W-:Y:S05]  /*275b0*/  BSYNC.RECONVERGENT B3 ;  /* 0x0000000000037941 */ /* 0x000fea0003800200 */
.L_x_73152:
        /* <DEDUP_REMOVED lines=9> */
.L_x_73151:
[----:B------:R-:W-:Y:S05]  /*27650*/  BSYNC.RECONVERGENT B2 ;  /* 0x0000000000027941 */ /* 0x000fea0003800200 */
.L_x_73150:
        /* <DEDUP_REMOVED lines=17> */
.L_x_73161:
        /* <DEDUP_REMOVED lines=13> */
.L_x_73163:
[----:B------:R-:W-:Y:S05]  /*27840*/  BSYNC.RECONVERGENT B4 ;  /* 0x0000000000047941 */ /* 0x000fea0003800200 */
.L_x_73162:
        /* <DEDUP_REMOVED lines=61> */
.L_x_73160:
[----:B------:R-:W-:Y:S05]  /*27c20*/  BSYNC.RECONVERGENT B3 ;  /* 0x0000000000037941 */ /* 0x000fea0003800200 */
.L_x_73159:
        /* <DEDUP_REMOVED lines=9> */
.L_x_73158:
[----:B------:R-:W-:Y:S05]  /*27cc0*/  BSYNC.RECONVERGENT B2 ;  /* 0x0000000000027941 */ /* 0x000fea0003800200 */
.L_x_73157:
        /* <DEDUP_REMOVED lines=16> */
.L_x_73166:
        /* <DEDUP_REMOVED lines=13> */
.L_x_73168:
[----:B------:R-:W-:Y:S05]  /*27ea0*/  BSYNC.RECONVERGENT B3 ;  /* 0x0000000000037941 */ /* 0x000fea0003800200 */
.L_x_73167:
        /* <DEDUP_REMOVED lines=61> */
.L_x_73165:
[----:B------:R-:W-:Y:S05]  /*28280*/  BSYNC.RECONVERGENT B2 ;  /* 0x0000000000027941 */ /* 0x000fea0003800200 */
.L_x_73164:
        /* <DEDUP_REMOVED lines=9> */
.L_x_73137:
[----:B------:R-:W-:Y:S05]  /*28320*/  BSYNC.RECONVERGENT B1 ;  /* 0x0000000000017941 */ /* 0x000fea0003800200 */
.L_x_73114:
        /* <DEDUP_REMOVED lines=17> */
.L_x_73170:
[----:B------:R-:W-:Y:S05]  /*28440*/  BSYNC.RECONVERGENT B1 ;  /* 0x0000000000017941 */ /* 0x000fea0003800200 */
.L_x_73169:
[----:B------:R-:W-:Y:S01]  /*28450*/  IADD3 R162, PT, PT, R162, 0x20, RZ ;  /* 0x00000020a2a27810 */ /* 0x000fe20007ffe0ff */
[----:B------:R-:W-:-:S07]  /*28460*/  VIADD R160, R160, 0x20 ;  /* 0x00000020a0a07836 */ /* 0x000fce0000000000 */
.L_x_73111:
[----:B------:R-:W-:Y:S05]  /*28470*/  BSYNC.RECONVERGENT B0 ;  /* 0x0000000000007941 */ /* 0x000fea0003800200 */
.L_x_73110:
        /* <DEDUP_REMOVED lines=10> */
.L_x_73174:
[----:B------:R-:W-:Y:S05]  /*28520*/  BSYNC.RECONVERGENT B1 ;  /* 0x0000000000017941 */ /* 0x000fea0003800200 */
.L_x_73173:
        /* <DEDUP_REMOVED lines=28> */
.L_x_73181:
        /* <DEDUP_REMOVED lines=13> */
.L_x_73183:
[----:B------:R-:W-:Y:S05]  /*287c0*/  BSYNC.RECONVERGENT B4 ;  /* 0x0000000000047941 */ /* 0x000fea0003800200 */
.L_x_73182:
        /* <DEDUP_REMOVED lines=61> */
.L_x_73180:
[----:B------:R-:W-:Y:S05]  /*28ba0*/  BSYNC.RECONVERGENT B3 ;  /* 0x0000000000037941 */ /* 0x000fea0003800200 */
.L_x_73179:
        /* <DEDUP_REMOVED lines=10> */
.L_x_73178:
[----:B------:R-:W-:Y:S05]  /*28c50*/  BSYNC.RECONVERGENT B2 ;  /* 0x0000000000027941 */ /* 0x000fea0003800200 */
.L_x_73177:
        /* <DEDUP_REMOVED lines=20> */
.L_x_73188:
        /* <DEDUP_REMOVED lines=13> */
.L_x_73190:
[----:B------:R-:W-:Y:S05]  /*28e70*/  BSYNC.RECONVERGENT B4 ;  /* 0x0000000000047941 */ /* 0x000fea0003800200 */
.L_x_73189:
        /* <DEDUP_REMOVED lines=61> */
.L_x_73187:
[----:B------:R-:W-:Y:S05]  /*29250*/  BSYNC.RECONVERGENT B3 ;  /* 0x0000000000037941 */ /* 0x000fea0003800200 */
.L_x_73186:
        /* <DEDUP_REMOVED lines=10> */
.L_x_73185:
[----:B------:R-:W-:Y:S05]  /*29300*/  BSYNC.RECONVERGENT B2 ;  /* 0x0000000000027941 */ /* 0x000fea0003800200 */
.L_x_73184:
        /* <DEDUP_REMOVED lines=20> */
.L_x_73195:
        /* <DEDUP_REMOVED lines=13> */
.L_x_73197:
[----:B------:R-:W-:Y:S05]  /*29520*/  BSYNC.RECONVERGENT B4 ;  /* 0x0000000000047941 */ /* 0x000fea0003800200 */
.L_x_73196:
        /* <DEDUP_REMOVED lines=61> */
.L_x_73194:
[----:B------:R-:W-:Y:S05]  /*29900*/  BSYNC.RECONVERGENT B3 ;  /* 0x0000000000037941 */ /* 0x000fea0003800200 */
.L_x_73193:
        /* <DEDUP_REMOVED lines=10> */
.L_x_73192:
[----:B------:R-:W-:Y:S05]  /*299b0*/  BSYNC.RECONVERGENT B2 ;  /* 0x0000000000027941 */ /* 0x000fea0003800200 */
.L_x_73191:
        /* <DEDUP_REMOVED lines=19> */
.L_x_73201:
        /* <DEDUP_REMOVED lines=13> */
.L_x_73203:
[----:B------:R-:W-:Y:S05]  /*29bc0*/  BSYNC.RECONVERGENT B3 ;  /* 0x0000000000037941 */ /* 0x000fea0003800200 */
.L_x_73202:
        /* <DEDUP_REMOVED lines=61> */
.L_x_73200:
[----:B------:R-:W-:Y:S05]  /*29fa0*/  BSYNC.RECONVERGENT B2 ;  /* 0x0000000000027941 */ /* 0x000fea0003800200 */
.L_x_73199:
        /* <DEDUP_REMOVED lines=11> */
.L_x_73176:
        /* <DEDUP_REMOVED lines=21> */
.L_x_73208:
        /* <DEDUP_REMOVED lines=13> */
.L_x_73210:
[----:B------:R-:W-:Y:S05]  /*2a280*/  BSYNC.RECONVERGENT B4 ;  /* 0x0000000000047941 */ /* 0x000fea0003800200 */
.L_x_73209:
        /* <DEDUP_REMOVED lines=61> */
.L_x_73207:
[----:B------:R-:W-:Y:S05]  /*2a660*/  BSYNC.RECONVERGENT B3 ;  /* 0x0000000000037941 */ /* 0x000fea0003800200 */
.L_x_73206:
        /* <DEDUP_REMOVED lines=9> */
.L_x_73205:
[----:B------:R-:W-:Y:S05]  /*2a700*/  BSYNC.RECONVERGENT B2 ;  /* 0x0000000000027941 */ /* 0x000fea0003800200 */
.L_x_73204:
        /* <DEDUP_REMOVED lines=17> */
.L_x_73215:
        /* <DEDUP_REMOVED lines=13> */
.L_x_73217:
[----:B------:R-:W-:Y:S05]  /*2a8f0*/  BSYNC.RECONVERGENT B4 ;  /* 0x0000000000047941 */ /* 0x000fea0003800200 */
.L_x_73216:
        /* <DEDUP_REMOVED lines=61> */
.L_x_73214:
[----:B------:R-:W-:Y:S05]  /*2acd0*/  BSYNC.RECONVERGENT B3 ;  /* 0x0000000000037941 */ /* 0x000fea0003800200 */
.L_x_73213:
        /* <DEDUP_REMOVED lines=9> */
.L_x_73212:
[----:B------:R-:W-:Y:S05]  /*2ad70*/  BSYNC.RECONVERGENT B2 ;  /* 0x0000000000027941 */ /* 0x000fea0003800200 */
.L_x_73211:
        /* <DEDUP_REMOVED lines=17> */
.L_x_73222:
        /* <DEDUP_REMOVED lines=13> */
.L_x_73224:
[----:B------:R-:W-:Y:S05]  /*2af60*/  BSYNC.RECONVERGENT B4 ;  /* 0x0000000000047941 */ /* 0x000fea0003800200 */
.L_x_73223:
        /* <DEDUP_REMOVED lines=61> */
.L_x_73221:
[----:B------:R-:W-:Y:S05]  /*2b340*/  BSYNC.RECONVERGENT B3 ;  /* 0x0000000000037941 */ /* 0x000fea0003800200 */
.L_x_73220:
        /* <DEDUP_REMOVED lines=9> */
.L_x_73219:
[----:B------:R-:W-:Y:S05]  /*2b3e0*/  BSYNC.RECONVERGENT B2 ;  /* 0x0000000000027941 */ /* 0x000fea0003800200 */
.L_x_73218:
        /* <DEDUP_REMOVED lines=16> */
.L_x_73227:
        /* <DEDUP_REMOVED lines=13> */
.L_x_73229:
[----:B------:R-:W-:Y:S05]  /*2b5c0*/  BSYNC.RECONVERGENT B3 ;  /* 0x0000000000037941 */ /* 0x000fea0003800200 */
.L_x_73228:
        /* <DEDUP_REMOVED lines=61> */
.L_x_73226:
[----:B------:R-:W-:Y:S05]  /*2b9a0*/  BSYNC.RECONVERGENT B2 ;  /* 0x0000000000027941 */ /* 0x000fea0003800200 */
.L_x_73225:
        /* <DEDUP_REMOVED lines=9> */
.L_x_73198:
[----:B------:R-:W-:Y:S05]  /*2ba40*/  BSYNC.RECONVERGENT B1 ;  /* 0x0000000000017941 */ /* 0x000fea0003800200 */
.L_x_73175:
        /* <DEDUP_REMOVED lines=17> */
.L_x_73231:
[----:B------:R-:W-:Y:S05]  /*2bb60*/  BSYNC.RECONVERGENT B1 ;  /* 0x0000000000017941 */ /* 0x000fea0003800200 */
.L_x_73230:
[----:B------:R-:W-:Y:S01]  /*2bb70*/  VIADD R162, R162, 0x20 ;  /* 0x00000020a2a27836 */ /* 0x000fe20000000000 */
[----:B------:R-:W-:-:S07]  /*2bb80*/  IADD3 R160, PT, PT, R160, 0x20, RZ ;  /* 0x00000020a0a07810 */ /* 0x000fce0007ffe0ff */
.L_x_73172:
[----:B------:R-:W-:Y:S05]  /*2bb90*/  BSYNC.RECONVERGENT B0 ;  /* 0x0000000000007941 */ /* 0x000fea0003800200 */
.L_x_73171:
        /* <DEDUP_REMOVED lines=10> */
.L_x_73235:
[----:B------:R-:W-:Y:S05]  /*2bc40*/  BSYNC.RECONVERGENT B1 ;  /* 0x0000000000017941 */ /* 0x000fea0003800200 */
.L_x_73234:
        /* <DEDUP_REMOVED lines=28> */
.L_x_73242:
        /* <DEDUP_REMOVED lines=13> */
.L_x_73244:
[----:B------:R-:W-:Y:S05]  /*2bee0*/  BSYNC.RECONVERGENT B4 ;  /* 0x0000000000047941 */ /* 0x000fea0003800200 */
.L_x_73243:
        /* <DEDUP_REMOVED lines=61> */
.L_x_73241:
[----:B------:R-:W-:Y:S05]  /*2c2c0*/  BSYNC.RECONVERGENT B3 ;  /* 0x0000000000037941 */ /* 0x000fea0003800200 */
.L_x_73240:
        /* <DEDUP_REMOVED lines=10> */
.L_x_73239:
[----:B------:R-:W-:Y:S05]  /*2c370*/  BSYNC.RECONVERGENT B2 ;  /* 0x0000000000027941 */ /* 0x000fea0003800200 */
.L_x_73238:
        /* <DEDUP_REMOVED lines=20> */
.L_x_73249:
        /* <DEDUP_REMOVED lines=13> */
.L_x_73251:
[----:B------:R-:W-:Y:S05]  /*2c590*/  BSYNC.RECONVERGENT B4 ;  /* 0x0000000000047941 */ /* 0x000fea0003800200 */
.L_x_73250:
        /* <DEDUP_REMOVED lines=61> */
.L_x_73248:
[----:B------:R-:W-:Y:S05]  /*2c970*/  BSYNC.RECONVERGENT B3 ;  /* 0x0000000000037941 */ /* 0x000fea0003800200 */
.L_x_73247:
        /* <DEDUP_REMOVED lines=10> */
.L_x_73246:
[----:B------:R-:W-:Y:S05]  /*2ca20*/  BSYNC.RECONVERGENT B2 ;  /* 0x0000000000027941 */ /* 0x000fea0003800200 */
.L_x_73245:
        /* <DEDUP_REMOVED lines=20> */
.L_x_73256:
        /* <DEDUP_REMOVED lines=13> */
.L_x_73258:
[----:B------:R-:W-:Y:S05]  /*2cc40*/  BSYNC.RECONVERGENT B4 ;  /* 0x0000000000047941 */ /* 0x000fea0003800200 */
.L_x_73257:
        /* <DEDUP_REMOVED lines=61> */
.L_x_73255:
[----:B------:R-:W-:Y:S05]  /*2d020*/  BSYNC.RECONVERGENT B3 ;  /* 0x0000000000037941 */ /* 0x000fea0003800200 */
.L_x_73254:
        /* <DEDUP_REMOVED lines=10> */
.L_x_73253:
[----:B------:R-:W-:Y:S05]  /*2d0d0*/  BSYNC.RECONVERGENT B2 ;  /* 0x0000000000027941 */ /* 0x000fea0003800200 */
.L_x_73252:
        /* <DEDUP_REMOVED lines=19> */
.L_x_73262:
        /* <DEDUP_REMOVED lines=13> */
.L_x_73264:
[----:B------:R-:W-:Y:S05]  /*2d2e0*/  BSYNC.RECONVERGENT B3 ;  /* 0x0000000000037941 */ /* 0x000fea0003800200 */
.L_x_73263:
        /* <DEDUP_REMOVED lines=61> */
.L_x_73261:
[----:B------:R-:W-:Y:S05]  /*2d6c0*/  BSYNC.RECONVERGENT B2 ;  /* 0x0000000000027941 */ /* 0x000fea0003800200 */
.L_x_73260:
        /* <DEDUP_REMOVED lines=11> */
.L_x_73237:
        /* <DEDUP_REMOVED lines=21> */
.L_x_73269:
        /* <DEDUP_REMOVED lines=13> */
.L_x_73271:
[----:B------:R-:W-:Y:S05]  /*2d9a0*/  BSYNC.RECONVERGENT B4 ;  /* 0x0000000000047941 */ /* 0x000fea0003800200 */
.L_x_73270:
        /* <DEDUP_REMOVED lines=61> */
.L_x_73268:
[----:B------:R-:W-:Y:S05]  /*2dd80*/  BSYNC.RECONVERGENT B3 ;  /* 0x0000000000037941 */ /* 0x000fea0003800200 */
.L_x_73267:
        /* <DEDUP_REMOVED lines=9> */
.L_x_73266:
[----:B------:R-:W-:Y:S05]  /*2de20*/  BSYNC.RECONVERGENT B2 ;  /* 0x0000000000027941 */ /* 0x000fea0003800200 */
.L_x_73265:
        /* <DEDUP_REMOVED lines=17> */
.L_x_73276:
        /* <DEDUP_REMOVED lines=13> */
.L_x_73278:
[----:B------:R-:W-:Y:S05]  /*2e010*/  BSYNC.RECONVERGENT B4 ;  /* 0x0000000000047941 */ /* 0x000fea0003800200 */
.L_x_73277:
        /* <DEDUP_REMOVED lines=61> */
.L_x_73275:
[----:B------:R-:W-:Y:S05]  /*2e3f0*/  BSYNC.RECONVERGENT B3 ;  /* 0x0000000000037941 */ /* 0x000fea0003800200 */
.L_x_73274:
        /* <DEDUP_REMOVED lines=9> */
.L_x_73273:
[----:B------:R-:W-:Y:S05]  /*2e490*/  BSYNC.RECONVERGENT B2 ;  /* 0x0000000000027941 */ /* 0x000fea0003800200 */
.L_x_73272:
        /* <DEDUP_REMOVED lines=17> */
.L_x_73283:
        /* <DEDUP_REMOVED lines=13> */
.L_x_73285:
[----:B------:R-:W-:Y:S05]  /*2e680*/  BSYNC.RECONVERGENT B4 ;  /* 0x0000000000047941 */ /* 0x000fea0003800200 */
.L_x_73284:
        /* <DEDUP_REMOVED lines=61> */
.L_x_73282:
[----:B------:R-:W-:Y:S05]  /*2ea60*/  BSYNC.RECONVERGENT B3 ;  /* 0x0000000000037941 */ /* 0x000fea0003800200 */
.L_x_73281:
        /* <DEDUP_REMOVED lines=9> */
.L_x_73280:
[----:B------:R-:W-:Y:S05]  /*2eb00*/  BSYNC.RECONVERGENT B2 ;  /* 0x0000000000027941 */ /* 0x000fea0003800200 */
.L_x_73279:
        /* <DEDUP_REMOVED lines=16> */
.L_x_73288:
        /* <DEDUP_REMOVED lines=13> */
.L_x_73290:
[----:B------:R-:W-:Y:S05]  /*2ece0*/  BSYNC.RECONVERGENT B3 ;  /* 0x0000000000037941 */ /* 0x000fea0003800200 */
.L_x_73289:
        /* <DEDUP_REMOVED lines=61> */
.L_x_73287:
[----:B------:R-:W-:Y:S05]  /*2f0c0*/  BSYNC.RECONVERGENT B2 ;  /* 0x0000000000027941 */ /* 0x000fea0003800200 */
.L_x_73286:
        /* <DEDUP_REMOVED lines=9> */
.L_x_73259:
[----:B------:R-:W-:Y:S05]  /*2f160*/  BSYNC.RECONVERGENT B1 ;  /* 0x0000000000017941 */ /* 0x000fea0003800200 */
.L_x_73236:
        /* <DEDUP_REMOVED lines=17> */
.L_x_73292:
[----:B------:R-:W-:Y:S05]  /*2f280*/  BSYNC.RECONVERGENT B1 ;  /* 0x0000000000017941 */ /* 0x000fea0003800200 */
.L_x_73291:
[----:B------:R-:W-:Y:S01]  /*2f290*/  IADD3 R162, PT, PT, R162, 0x20, RZ ;  /* 0x00000020a2a27810 */ /* 0x000fe20007ffe0ff */
[----:B------:R-:W-:-:S07]  /*2f2a0*/  VIADD R160, R160, 0x20 ;  /* 0x00000020a0a07836 */ /* 0x000fce0000000000 */
.L_x_73233:
[----:B------:R-:W-:Y:S05]  /*2f2b0*/  BSYNC.RECONVERGENT B0 ;  /* 0x0000000000007941 */ /* 0x000fea0003800200 */
.L_x_73232:
        /* <DEDUP_REMOVED lines=10> */
.L_x_73296:
[----:B------:R-:W-:Y:S05]  /*2f360*/  BSYNC.RECONVERGENT B1 ;  /* 0x0000000000017941 */ /* 0x000fea0003800200 */
.L_x_73295:
        /* <DEDUP_REMOVED lines=28> */
.L_x_73303:
        /* <DEDUP_REMOVED lines=13> */
.L_x_73305:
[----:B------:R-:W-:Y:S05]  /*2f600*/  BSYNC.RECONVERGENT B4 ;  /* 0x0000000000047941 */ /* 0x000fea0003800200 */
.L_x_73304:
        /* <DEDUP_REMOVED lines=61> */
.L_x_73302:
[----:B------:R-:W-:Y:S05]  /*2f9e0*/  BSYNC.RECONVERGENT B3 ;  /* 0x0000000000037941 */ /* 0x000fea0003800200 */
.L_x_73301:
        /* <DEDUP_REMOVED lines=10> */
.L_x_73300:
[----:B------:R-:W-:Y:S05]  /*2fa90*/  BSYNC.RECONVERGENT B2 ;  /* 0x0000000000027941 */ /* 0x000fea0003800200 */
.L_x_73299:
        /* <DEDUP_REMOVED lines=20> */
.L_x_73310:
        /* <DEDUP_REMOVED lines=13> */
.L_x_73312:
[----:B------:R-:W-:Y:S05]  /*2fcb0*/  BSYNC.RECONVERGENT B4 ;  /* 0x0000000000047941 */ /* 0x000fea0003800200 */
.L_x_73311:
        /* <DEDUP_REMOVED lines=61> */
.L_x_73309:
[----:B------:R-:W-:Y:S05]  /*30090*/  BSYNC.RECONVERGENT B3 ;  /* 0x0000000000037941 */ /* 0x000fea0003800200 */
.L_x_73308:
        /* <DEDUP_REMOVED lines=10> */
.L_x_73307:
[----:B------:R-:W-:Y:S05]  /*30140*/  BSYNC.RECONVERGENT B2 ;  /* 0x0000000000027941 */ /* 0x000fea0003800200 */
.L_x_73306:
        /* <DEDUP_REMOVED lines=20> */
.L_x_73317:
        /* <DEDUP_REMOVED lines=13> */
.L_x_73319:
[----:B------:R-:W-:Y:S05]  /*30360*/  BSYNC.RECONVERGENT B4 ;  /* 0x0000000000047941 */ /* 0x000fea0003800200 */
.L_x_73318:
        /* <DEDUP_REMOVED lines=61> */
.L_x_73316:
[----:B------:R-:W-:Y:S05]  /*30740*/  BSYNC.RECONVERGENT B3 ;  /* 0x0000000000037941 */ /* 0x000fea0003800200 */
.L_x_73315:
        /* <DEDUP_REMOVED lines=10> */
.L_x_73314:
[----:B------:R-:W-:Y:S05]  /*307f0*/  BSYNC.RECONVERGENT B2 ;  /* 0x0000000000027941 */ /* 0x000fea0003800200 */
.L_x_73313:
        /* <DEDUP_REMOVED lines=19> */
.L_x_73323:
        /* <DEDUP_REMOVED lines=13> */
.L_x_73325:
[----:B------:R-:W-:Y:S05]  /*30a00*/  BSYNC.RECONVERGENT B3 ;  /* 0x0000000000037941 */ /* 0x000fea0003800200 */
.L_x_73324:
        /* <DEDUP_REMOVED lines=61> */
.L_x_73322:
[----:B------:R-:W-:Y:S05]  /*30de0*/  BSYNC.RECONVERGENT B2 ;  /* 0x0000000000027941 */ /* 0x000fea0003800200 */
.L_x_73321:
        /* <DEDUP_REMOVED lines=11> */
.L_x_73298:
        /* <DEDUP_REMOVED lines=21> */
.L_x_73330:
        /* <DEDUP_REMOVED lines=13> */
.L_x_73332:
[----:B------:R-:W-:Y:S05]  /*310c0*/  BSYNC.RECONVERGENT B4 ;  /* 0x0000000000047941 */ /* 0x000fea0003800200 */
.L_x_73331:
        /* <DEDUP_REMOVED lines=61> */
.L_x_73329:
[----:B------:R-:W-:Y:S05]  /*314a0*/  BSYNC.RECONVERGENT B3 ;  /* 0x0000000000037941 */ /* 0x000fea0003800200 */
.L_x_73328:
        /* <DEDUP_REMOVED lines=9> */
.L_x_73327:
[----:B------:R-:W-:Y:S05]  /*31540*/  BSYNC.RECONVERGENT B2 ;  /* 0x0000000000027941 */ /* 0x000fea0003800200 */
.L_x_73326:
        /* <DEDUP_REMOVED lines=17> */
.L_x_73337:
        /* <DEDUP_REMOVED lines=13> */
.L_x_73339:
[----:B------:R-:W-:Y:S05]  /*31730*/  BSYNC.RECONVERGENT B4 ;  /* 0x0000000000047941 */ /* 0x000fea0003800200 */
.L_x_73338:
        /* <DEDUP_REMOVED lines=61> */
.L_x_73336:
[----:B------:R-:W-:Y:S05]  /*31b10*/  BSYNC.RECONVERGENT B3 ;  /* 0x0000000000037941 */ /* 0x000fea0003800200 */
.L_x_73335:
        /* <DEDUP_REMOVED lines=9> */
.L_x_73334:
[----:B------:R-:W-:Y:S05]  /*31bb0*/  BSYNC.RECONVERGENT B2 ;  /* 0x0000000000027941 */ /* 0x000fea0003800200 */
.L_x_73333:
        /* <DEDUP_REMOVED lines=17> */
.L_x_73344:
        /* <DEDUP_REMOVED lines=13> */
.L_x_73346:
[----:B------:R-:W-:Y:S05]  /*31da0*/  BSYNC.RECONVERGENT B4 ;  /* 0x0000000000047941 */ /* 0x000fea0003800200 */
.L_x_73345:
        /* <DEDUP_REMOVED lines=61> */
.L_x_73343:
[----:B------:R-:W-:Y:S05]  /*32180*/  BSYNC.RECONVERGENT B3 ;  /* 0x0000000000037941 */ /* 0x000fea0003800200 */
.L_x_73342:
        /* <DEDUP_REMOVED lines=9> */
.L_x_73341:
[----:B------:R-:W-:Y:S05]  /*32220*/  BSYNC.RECONVERGENT B2 ;  /* 0x0000000000027941 */ /* 0x000fea0003800200 */
.L_x_73340:
        /* <DEDUP_REMOVED lines=16> */
.L_x_73349:
        /* <DEDUP_REMOVED lines=13> */
.L_x_73351:
[----:B------:R-:W-:Y:S05]  /*32400*/  BSYNC.RECONVERGENT B3 ;  /* 0x0000000000037941 */ /* 0x000fea0003800200 */
.L_x_73350:
        /* <DEDUP_REMOVED lines=61> */
.L_x_73348:
[----:B------:R-:W-:Y:S05]  /*327e0*/  BSYNC.RECONVERGENT B2 ;  /* 0x0000000000027941 */ /* 0x000fea0003800200 */
.L_x_73347:
        /* <DEDUP_REMOVED lines=9> */
.L_x_73320:
[----:B------:R-:W-:Y:S05]  /*32880*/  BSYNC.RECONVERGENT B1 ;  /* 0x0000000000017941 */ /* 0x000fea0003800200 */
.L_x_73297:
        /* <DEDUP_REMOVED lines=17> */
.L_x_73353:
[----:B------:R-:W-:Y:S05]  /*329a0*/  BSYNC.RECONVERGENT B1 ;  /* 0x0000000000017941 */ /* 0x000fea0003800200 */
.L_x_73352:
[----:B------:R-:W-:Y:S01]  /*329b0*/  VIADD R162, R162, 0x20 ;  /* 0x00000020a2a27836 */ /* 0x000fe20000000000 */
[----:B------:R-:W-:-:S07]  /*329c0*/  IADD3 R160, PT, PT, R160, 0x20, RZ ;  /* 0x00000020a0a07810 */ /* 0x000fce0007ffe0ff */
.L_x_73294:
[----:B------:R-:W-:Y:S05]  /*329d0*/  BSYNC.RECONVERGENT B0 ;  /* 0x0000000000007941 */ /* 0x000fea0003800200 */
.L_x_73293:
        /* <DEDUP_REMOVED lines=10> */
.L_x_73357:
[----:B------:R-:W-:Y:S05]  /*32a80*/  BSYNC.RECONVERGENT B1 ;  /* 0x0000000000017941 */ /* 0x000fea0003800200 */
.L_x_73356:
        /* <DEDUP_REMOVED lines=28> */
.L_x_73364:
        /* <DEDUP_REMOVED lines=13> */
.L_x_73366:
[----:B------:R-:W-:Y:S05]  /*32d20*/  BSYNC.RECONVERGENT B4 ;  /* 0x0000000000047941 */ /* 0x000fea0003800200 */
.L_x_73365:
        /* <DEDUP_REMOVED lines=61> */
.L_x_73363:
[----:B------:R-:W-:Y:S05]  /*33100*/  BSYNC.RECONVERGENT B3 ;  /* 0x0000000000037941 */ /* 0x000fea0003800200 */
.L_x_73362:
        /* <DEDUP_REMOVED lines=10> */
.L_x_73361:
[----:B------:R-:W-:Y:S05]  /*331b0*/  BSYNC.RECONVERGENT B2 ;  /* 0x0000000000027941 */ /* 0x000fea0003800200 */
.L_x_73360:
        /* <DEDUP_REMOVED lines=20> */
.L_x_73371:
        /* <DEDUP_REMOVED lines=13> */
.L_x_73373:
[----:B------:R-:W-:Y:S05]  /*333d0*/  BSYNC.RECONVERGENT B4 ;  /* 0x0000000000047941 */ /* 0x000fea0003800200 */
.L_x_73372:
        /* <DEDUP_REMOVED lines=61> */
.L_x_73370:
[----:B------:R-:W-:Y:S05]  /*337b0*/  BSYNC.RECONVERGENT B3 ;  /* 0x0000000000037941 */ /* 0x000fea0003800200 */
.L_x_73369:
        /* <DEDUP_REMOVED lines=10> */
.L_x_73368:
[----:B------:R-:W-:Y:S05]  /*33860*/  BSYNC.RECONVERGENT B2 ;  /* 0x0000000000027941 */ /* 0x000fea0003800200 */
.L_x_73367:
        /* <DEDUP_REMOVED lines=20> */
.L_x_73378:
        /* <DEDUP_REMOVED lines=13> */
.L_x_73380:
[----:B------:R-:W-:Y:S05]  /*33a80*/  BSYNC.RECONVERGENT B4 ;  /* 0x0000000000047941 */ /* 0x000fea0003800200 */
.L_x_73379:
        /* <DEDUP_REMOVED lines=61> */
.L_x_73377:
[----:B------:R-:W-:Y:S05]  /*33e60*/  BSYNC.RECONVERGENT B3 ;  /* 0x0000000000037941 */ /* 0x000fea0003800200 */
.L_x_73376:
        /* <DEDUP_REMOVED lines=10> */
.L_x_73375:
[----:B------:R-:W-:Y:S05]  /*33f10*/  BSYNC.RECONVERGENT B2 ;  /* 0x0000000000027941 */ /* 0x000fea0003800200 */
.L_x_73374:
        /* <DEDUP_REMOVED lines=19> */
.L_x_73384:
        /* <DEDUP_REMOVED lines=13> */
.L_x_73386:
[----:B------:R-:W-:Y:S05]  /*34120*/  BSYNC.RECONVERGENT B3 ;  /* 0x0000000000037941 */ /* 0x000fea0003800200 */
.L_x_73385:
        /* <DEDUP_REMOVED lines=61> */
.L_x_73383:
[----:B------:R-:W-:Y:S05]  /*34500*/  BSYNC.RECONVERGENT B2 ;  /* 0x0000000000027941 */ /* 0x000fea0003800200 */
.L_x_73382:
        /* <DEDUP_REMOVED lines=11> */
.L_x_73359:
        /* <DEDUP_REMOVED lines=21> */
.L_x_73391:
        /* <DEDUP_REMOVED lines=13> */
.L_x_73393:
[----:B------:R-:W-:Y:S05]  /*347e0*/  BSYNC.RECONVERGENT B4 ;  /* 0x0000000000047941 */ /* 0x000fea0003800200 */
.L_x_73392:
        /* <DEDUP_REMOVED lines=61> */
.L_x_73390:
[----:B------:R-:W-:Y:S05]  /*34bc0*/  BSYNC.RECONVERGENT B3 ;  /* 0x0000000000037941 */ /* 0x000fea0003800200 */
.L_x_73389:
        /* <DEDUP_REMOVED lines=9> */
.L_x_73388:
[----:B------:R-:W-:Y:S05]  /*34c60*/  BSYNC.RECONVERGENT B2 ;  /* 0x0000000000027941 */ /* 0x000fea0003800200 */
.L_x_73387:
        /* <DEDUP_REMOVED lines=17> */
.L_x_73398:
        /* <DEDUP_REMOVED lines=13> */
.L_x_73400:
[----:B------:R-:W-:Y:S05]  /*34e50*/  BSYNC.RECONVERGENT B4 ;  /* 0x0000000000047941 */ /* 0x000fea0003800200 */
.L_x_73399:
        /* <DEDUP_REMOVED lines=61> */
.L_x_73397:
[----:B------:R-:W-:Y:S05]  /*35230*/  BSYNC.RECONVERGENT B3 ;  /* 0x0000000000037941 */ /* 0x000fea0003800200 */
.L_x_73396:
        /* <DEDUP_REMOVED lines=9> */
.L_x_73395:
[----:B------:R-:W-:Y:S05]  /*352d0*/  BSYNC.RECONVERGENT B2 ;  /* 0x0000000000027941 */ /* 0x000fea0003800200 */
.L_x_73394:
        /* <DEDUP_REMOVED lines=17> */
.L_x_73405:
        /* <DEDUP_REMOVED lines=13> */
.L_x_73407:
[----:B------:R-:W-:Y:S05]  /*354c0*/  BSYNC.RECONVERGENT B4 ;  /* 0x0000000000047941 */ /* 0x000fea0003800200 */
.L_x_73406:
        /* <DEDUP_REMOVED lines=61> */
.L_x_73404:
[----:B------:R-:W-:Y:S05]  /*358a0*/  BSYNC.RECONVERGENT B3 ;  /* 0x0000000000037941 */ /* 0x000fea0003800200 */
.L_x_73403:
        /* <DEDUP_REMOVED lines=9> */
.L_x_73402:
[----:B------:R-:W-:Y:S05]  /*35940*/  BSYNC.RECONVERGENT B2 ;  /* 0x0000000000027941 */ /* 0x000fea0003800200 */
.L_x_73401:
        /* <DEDUP_REMOVED lines=16> */
.L_x_73410:
        /* <DEDUP_REMOVED lines=13> */
.L_x_73412:
[----:B------:R-:W-:Y:S05]  /*35b20*/  BSYNC.RECONVERGENT B3 ;  /* 0x0000000000037941 */ /* 0x000fea0003800200 */
.L_x_73411:
        /* <DEDUP_REMOVED lines=61> */
.L_x_73409:
[----:B------:R-:W-:Y:S05]  /*35f00*/  BSYNC.RECONVERGENT B2 ;  /* 0x0000000000027941 */ /* 0x000fea0003800200 */
.L_x_73408:
        /* <DEDUP_REMOVED lines=9> */
.L_x_73381:
[----:B------:R-:W-:Y:S05]  /*35fa0*/  BSYNC.RECONVERGENT B1 ;  /* 0x0000000000017941 */ /* 0x000fea0003800200 */
.L_x_73358:
        /* <DEDUP_REMOVED lines=17> */
.L_x_73414:
[----:B------:R-:W-:Y:S05]  /*360c0*/  BSYNC.RECONVERGENT B1 ;  /* 0x0000000000017941 */ /* 0x000fea0003800200 */
.L_x_73413:
[----:B------:R-:W-:Y:S01]  /*360d0*/  IADD3 R162, PT, PT, R162, 0x20, RZ ;  /* 0x00000020a2a27810 */ /* 0x000fe20007ffe0ff */
[----:B------:R-:W-:-:S07]  /*360e0*/  VIADD R160, R160, 0x20 ;  /* 0x00000020a0a07836 */ /* 0x000fce0000000000 */
.L_x_73355:
[----:B------:R-:W-:Y:S05]  /*360f0*/  BSYNC.RECONVERGENT B0 ;  /* 0x0000000000007941 */ /* 0x000fea0003800200 */
.L_x_73354:
        /* <DEDUP_REMOVED lines=10> */
.L_x_73418:
[----:B------:R-:W-:Y:S05]  /*361a0*/  BSYNC.RECONVERGENT B1 ;  /* 0x0000000000017941 */ /* 0x000fea0003800200 */
.L_x_73417:
        /* <DEDUP_REMOVED lines=28> */
.L_x_73425:
        /* <DEDUP_REMOVED lines=13> */
.L_x_73427:
[----:B------:R-:W-:Y:S05]  /*36440*/  BSYNC.RECONVERGENT B4 ;  /* 0x0000000000047941 */ /* 0x000fea0003800200 */
.L_x_73426:
        /* <DEDUP_REMOVED lines=61> */
.L_x_73424:
[----:B------:R-:W-:Y:S05]  /*36820*/  BSYNC.RECONVERGENT B3 ;  /* 0x0000000000037941 */ /* 0x000fea0003800200 */
.L_x_73423:
        /* <DEDUP_REMOVED lines=10> */
.L_x_73422:
[----:B------:R-:W-:Y:S05]  /*368d0*/  BSYNC.RECONVERGENT B2 ;  /* 0x0000000000027941 */ /* 0x000fea0003800200 */
.L_x_73421:
        /* <DEDUP_REMOVED lines=20> */
.L_x_73432:
        /* <DEDUP_REMOVED lines=13> */
.L_x_73434:
[----:B------:R-:W-:Y:S05]  /*36af0*/  BSYNC.RECONVERGENT B4 ;  /* 0x0000000000047941 */ /* 0x000fea0003800200 */
.L_x_73433:
        /* <DEDUP_REMOVED lines=61> */
.L_x_73431:
[----:B------:R-:W-:Y:S05]  /*36ed0*/  BSYNC.RECONVERGENT B3 ;  /* 0x0000000000037941 */ /* 0x000fea0003800200 */
.L_x_73430:
        /* <DEDUP_REMOVED lines=10> */
.L_x_73429:
[----:B------:R-:W-:Y:S05]  /*36f80*/  BSYNC.RECONVERGENT B2 ;  /* 0x0000000000027941 */ /* 0x000fea0003800200 */
.L_x_73428:
        /* <DEDUP_REMOVED lines=20> */
.L_x_73439:
        /* <DEDUP_REMOVED lines=13> */
.L_x_73441:
[----:B------:R-:W-:Y:S05]  /*371a0*/  BSYNC.RECONVERGENT B4 ;  /* 0x0000000000047941 */ /* 0x000fea0003800200 */
.L_x_73440:
        /* <DEDUP_REMOVED lines=61> */
.L_x_73438:
[----:B------:R-:W-:Y:S05]  /*37580*/  BSYNC.RECONVERGENT B3 ;  /* 0x0000000000037941 */ /* 0x000fea0003800200 */
.L_x_73437:
        /* <DEDUP_REMOVED lines=10> */
.L_x_73436:
[----:B------:R-:W-:Y:S05]  /*37630*/  BSYNC.RECONVERGENT B2 ;  /* 0x0000000000027941 */ /* 0x000fea0003800200 */
.L_x_73435:
        /* <DEDUP_REMOVED lines=19> */
.L_x_73445:
        /* <DEDUP_REMOVED lines=13> */
.L_x_73447:
[----:B------:R-:W-:Y:S05]  /*37840*/  BSYNC.RECONVERGENT B3 ;  /* 0x0000000000037941 */ /* 0x000fea0003800200 */
.L_x_73446:
        /* <DEDUP_REMOVED lines=61> */
.L_x_73444:
[----:B------:R-:W-:Y:S05]  /*37c20*/  BSYNC.RECONVERGENT B2 ;  /* 0x0000000000027941 */ /* 0x000fea0003800200 */
.L_x_73443:
        /* <DEDUP_REMOVED lines=11> */
.L_x_73420:
        /* <DEDUP_REMOVED lines=21> */
.L_x_73452:
        /* <DEDUP_REMOVED lines=13> */
.L_x_73454:
[----:B------:R-:W-:Y:S05]  /*37f00*/  BSYNC.RECONVERGENT B4 ;  /* 0x0000000000047941 */ /* 0x000fea0003800200 */
.L_x_73453:
        /* <DEDUP_REMOVED lines=61> */
.L_x_73451:
[----:B------:R-:W-:Y:S05]  /*382e0*/  BSYNC.RECONVERGENT B3 ;  /* 0x0000000000037941 */ /* 0x000fea0003800200 */
.L_x_73450:
        /* <DEDUP_REMOVED lines=9> */
.L_x_73449:
[----:B------:R-:W-:Y:S05]  /*38380*/  BSYNC.RECONVERGENT B2 ;  /* 0x0000000000027941 */ /* 0x000fea0003800200 */
.L_x_73448:
        /* <DEDUP_REMOVED lines=17> */
.L_x_73459:
        /* <DEDUP_REMOVED lines=13> */
.L_x_73461:
[----:B------:R-:W-:Y:S05]  /*38570*/  BSYNC.RECONVERGENT B4 ;  /* 0x0000000000047941 */ /* 0x000fea0003800200 */
.L_x_73460:
        /* <DEDUP_REMOVED lines=61> */
.L_x_73458:
[----:B------:R-:W-:Y:S05]  /*38950*/  BSYNC.RECONVERGENT B3 ;  /* 0x0000000000037941 */ /* 0x000fea0003800200 */
.L_x_73457:
        /* <DEDUP_REMOVED lines=9> */
.L_x_73456:
[----:B------:R-:W-:Y:S05]  /*389f0*/  BSYNC.RECONVERGENT B2 ;  /* 0x0000000000027941 */ /* 0x000fea0003800200 */
.L_x_73455:
        /* <DEDUP_REMOVED lines=17> */
.L_x_73466:
        /* <DEDUP_REMOVED lines=13> */
.L_x_73468:
[----:B------:R-:W-:Y:S05]  /*38be0*/  BSYNC.RECONVERGENT B4 ;  /* 0x0000000000047941 */ /* 0x000fea0003800200 */
.L_x_73467:
        /* <DEDUP_REMOVED lines=61> */
.L_x_73465:
[----:B------:R-:W-:Y:S05]  /*38fc0*/  BSYNC.RECONVERGENT B3 ;  /* 0x0000000000037941 */ /* 0x000fea0003800200 */
.L_x_73464:
        /* <DEDUP_REMOVED lines=9> */
.L_x_73463:
[----:B------:R-:W-:Y:S05]  /*39060*/  BSYNC.RECONVERGENT B2 ;  /* 0x0000000000027941 */ /* 0x000fea0003800200 */
.L_x_73462:
        /* <DEDUP_REMOVED lines=16> */
.L_x_73471:
        /* <DEDUP_REMOVED lines=13> */
.L_x_73473:
[----:B------:R-:W-:Y:S05]  /*39240*/  BSYNC.RECONVERGENT B3 ;  /* 0x0000000000037941 */ /* 0x000fea0003800200 */
.L_x_73472:
        /* <DEDUP_REMOVED lines=61> */
.L_x_73470:
[----:B------:R-:W-:Y:S05]  /*39620*/  BSYNC.RECONVERGENT B2 ;  /* 0x0000000000027941 */ /* 0x000fea0003800200 */
.L_x_73469:
        /* <DEDUP_REMOVED lines=9> */
.L_x_73442:
[----:B------:R-:W-:Y:S05]  /*396c0*/  BSYNC.RECONVERGENT B1 ;  /* 0x0000000000017941 */ /* 0x000fea0003800200 */
.L_x_73419:
        /* <DEDUP_REMOVED lines=17> */
.L_x_73475:
[----:B------:R-:W-:Y:S05]  /*397e0*/  BSYNC.RECONVERGENT B1 ;  /* 0x0000000000017941 */ /* 0x000fea0003800200 */
.L_x_73474:
[----:B------:R-:W-:Y:S01]  /*397f0*/  VIADD R162, R162, 0x20 ;  /* 0x00000020a2a27836 */ /* 0x000fe20000000000 */
[----:B------:R-:W-:-:S07]  /*39800*/  IADD3 R160, PT, PT, R160, 0x20, RZ ;  /* 0x00000020a0a07810 */ /* 0x000fce0007ffe0ff */
.L_x_73416:
[----:B------:R-:W-:Y:S05]  /*39810*/  BSYNC.RECONVERGENT B0 ;  /* 0x0000000000007941 */ /* 0x000fea0003800200 */
.L_x_73415:
        /* <DEDUP_REMOVED lines=10> */
.L_x_73479:
[----:B------:R-:W-:Y:S05]  /*398c0*/  BSYNC.RECONVERGENT B1 ;  /* 0x0000000000017941 */ /* 0x000fea0003800200 */
.L_x_73478:
        /* <DEDUP_REMOVED lines=28> */
.L_x_73486:
        /* <DEDUP_REMOVED lines=13> */
.L_x_73488:
[----:B------:R-:W-:Y:S05]  /*39b60*/  BSYNC.RECONVERGENT B4 ;  /* 0x0000000000047941 */ /* 0x000fea0003800200 */
.L_x_73487:
        /* <DEDUP_REMOVED lines=61> */
.L_x_73485:
[----:B------:R-:W-:Y:S05]  /*39f40*/  BSYNC.RECONVERGENT B3 ;  /* 0x0000000000037941 */ /* 0x000fea0003800200 */
.L_x_73484:
        /* <DEDUP_REMOVED lines=10> */
.L_x_73483:
[----:B------:R-:W-:Y:S05]  /*39ff0*/  BSYNC.RECONVERGENT B2 ;  /* 0x0000000000027941 */ /* 0x000fea0003800200 */
.L_x_73482:
        /* <DEDUP_REMOVED lines=20> */
.L_x_73493:
        /* <DEDUP_REMOVED lines=13> */
.L_x_73495:
[----:B------:R-:W-:Y:S05]  /*3a210*/  BSYNC.RECONVERGENT B4 ;  /* 0x0000000000047941 */ /* 0x000fea0003800200 */
.L_x_73494:
        /* <DEDUP_REMOVED lines=61> */
.L_x_73492:
[----:B------:R-:W-:Y:S05]  /*3a5f0*/  BSYNC.RECONVERGENT B3 ;  /* 0x0000000000037941 */ /* 0x000fea0003800200 */
.L_x_73491:
        /* <DEDUP_REMOVED lines=10> */
.L_x_73490:
[----:B------:R-:W-:Y:S05]  /*3a6a0*/  BSYNC.RECONVERGENT B2 ;  /* 0x0000000000027941 */ /* 0x000fea0003800200 */
.L_x_73489:
        /* <DEDUP_REMOVED lines=20> */
.L_x_73500:
        /* <DEDUP_REMOVED lines=13> */
.L_x_73502:
[----:B------:R-:W-:Y:S05]  /*3a8c0*/  BSYNC.RECONVERGENT B4 ;  /* 0x0000000000047941 */ /* 0x000fea0003800200 */
.L_x_73501:
        /* <DEDUP_REMOVED lines=61> */
.L_x_73499:
[----:B------:R-:W-:Y:S05]  /*3aca0*/  BSYNC.RECONVERGENT B3 ;  /* 0x0000000000037941 */ /* 0x000fea0003800200 */
.L_x_73498:
        /* <DEDUP_REMOVED lines=10> */
.L_x_73497:
[----:B------:R-:W-:Y:S05]  /*3ad50*/  BSYNC.RECONVERGENT B2 ;  /* 0x0000000000027941 */ /* 0x000fea0003800200 */
.L_x_73496:
        /* <DEDUP_REMOVED lines=19> */
.L_x_73506:
        /* <DEDUP_REMOVED lines=13> */
.L_x_73508:
[----:B------:R-:W-:Y:S05]  /*3af60*/  BSYNC.RECONVERGENT B3 ;  /* 0x0000000000037941 */ /* 0x000fea0003800200 */
.L_x_73507:
        /* <DEDUP_REMOVED lines=61> */
.L_x_73505:
[----:B------:R-:W-:Y:S05]  /*3b340*/  BSYNC.RECONVERGENT B2 ;  /* 0x0000000000027941 */ /* 0x000fea0003800200 */
.L_x_73504:
        /* <DEDUP_REMOVED lines=11> */
.L_x_73481:
        /* <DEDUP_REMOVED lines=21> */
.L_x_73513:
        /* <DEDUP_REMOVED lines=13> */
.L_x_73515:
[----:B------:R-:W-:Y:S05]  /*3b620*/  BSYNC.RECONVERGENT B4 ;  /* 0x0000000000047941 */ /* 0x000fea0003800200 */
.L_x_73514:
        /* <DEDUP_REMOVED lines=61> */
.L_x_73512:
[----:B------:R-:W-:Y:S05]  /*3ba00*/  BSYNC.RECONVERGENT B3 ;  /* 0x0000000000037941 */ /* 0x000fea0003800200 */
.L_x_73511:
        /* <DEDUP_REMOVED lines=9> */
.L_x_73510:
[----:B------:R-:W-:Y:S05]  /*3baa0*/  BSYNC.RECONVERGENT B2 ;  /* 0x0000000000027941 */ /* 0x000fea0003800200 */
.L_x_73509:
        /* <DEDUP_REMOVED lines=17> */
.L_x_73520:
        /* <DEDUP_REMOVED lines=13> */
.L_x_73522:
[----:B------:R-:W-:Y:S05]  /*3bc90*/  BSYNC.RECONVERGENT B4 ;  /* 0x0000000000047941 */ /* 0x000fea0003800200 */
.L_x_73521:
        /* <DEDUP_REMOVED lines=61> */
.L_x_73519:
[----:B------:R-:W-:Y:S05]  /*3c070*/  BSYNC.RECONVERGENT B3 ;  /* 0x0000000000037941 */ /* 0x000fea0003800200 */
.L_x_73518:
        /* <DEDUP_REMOVED lines=9> */
.L_x_73517:
[----:B------:R-:W-:Y:S05]  /*3c110*/  BSYNC.RECONVERGENT B2 ;  /* 0x0000000000027941 */ /* 0x000fea0003800200 */
.L_x_73516:
        /* <DEDUP_REMOVED lines=17> */
.L_x_73527:
        /* <DEDUP_REMOVED lines=13> */
.L_x_73529:
[----:B------:R-:W-:Y:S05]  /*3c300*/  BSYNC.RECONVERGENT B4 ;  /* 0x0000000000047941 */ /* 0x000fea0003800200 */
.L_x_73528:
        /* <DEDUP_REMOVED lines=61> */
.L_x_73526:
[----:B------:R-:W-:Y:S05]  /*3c6e0*/  BSYNC.RECONVERGENT B3 ;  /* 0x0000000000037941 */ /* 0x000fea0003800200 */
.L_x_73525:
        /* <DEDUP_REMOVED lines=9> */
.L_x_73524:
[----:B------:R-:W-:Y:S05]  /*3c780*/  BSYNC.RECONVERGENT B2 ;  /* 0x0000000000027941 */ /* 0x000fea0003800200 */
.L_x_73523:
        /* <DEDUP_REMOVED lines=16> */
.L_x_73532:
        /* <DEDUP_REMOVED lines=13> */
.L_x_73534:
[----:B------:R-:W-:Y:S05]  /*3c960*/  BSYNC.RECONVERGENT B3 ;  /* 0x0000000000037941 */ /* 0x000fea0003800200 */
.L_x_73533:
        /* <DEDUP_REMOVED lines=61> */
.L_x_73531:
[----:B------:R-:W-:Y:S05]  /*3cd40*/  BSYNC.RECONVERGENT B2 ;  /* 0x0000000000027941 */ /* 0x000fea0003800200 */
.L_x_73530:
        /* <DEDUP_REMOVED lines=9> */
.L_x_73503:
[----:B------:R-:W-:Y:S05]  /*3cde0*/  BSYNC.RECONVERGENT B1 ;  /* 0x0000000000017941 */ /* 0x000fea0003800200 */
.L_x_73480:
        /* <DEDUP_REMOVED lines=17> */
.L_x_73536:
[----:B------:R-:W-:Y:S05]  /*3cf00*/  BSYNC.RECONVERGENT B1 ;  /* 0x0000000000017941 */ /* 0x000fea0003800200 */
.L_x_73535:
[----:B------:R-:W-:Y:S01]  /*3cf10*/  IADD3 R162, PT, PT, R162, 0x20, RZ ;  /* 0x00000020a2a27810 */ /* 0x000fe20007ffe0ff */
[----:B------:R-:W-:-:S07]  /*3cf20*/  VIADD R160, R160, 0x20 ;  /* 0x00000020a0a07836 */ /* 0x000fce0000000000 */
.L_x_73477:
[----:B------:R-:W-:Y:S05]  /*3cf30*/  BSYNC.RECONVERGENT B0 ;  /* 0x0000000000007941 */ /* 0x000fea0003800200 */
.L_x_73476:
        /* <DEDUP_REMOVED lines=10> */
.L_x_73540:
[----:B------:R-:W-:Y:S05]  /*3cfe0*/  BSYNC.RECONVERGENT B1 ;  /* 0x0000000000017941 */ /* 0x000fea0003800200 */
.L_x_73539:
        /* <DEDUP_REMOVED lines=28> */
.L_x_73547:
        /* <DEDUP_REMOVED lines=13> */
.L_x_73549:
[----:B------:R-:W-:Y:S05]  /*3d280*/  BSYNC.RECONVERGENT B4 ;  /* 0x0000000000047941 */ /* 0x000fea0003800200 */
.L_x_73548:
        /* <DEDUP_REMOVED lines=61> */
.L_x_73546:
[----:B------:R-:W-:Y:S05]  /*3d660*/  BSYNC.RECONVERGENT B3 ;  /* 0x0000000000037941 */ /* 0x000fea0003800200 */
.L_x_73545:
        /* <DEDUP_REMOVED lines=10> */
.L_x_73544:
[----:B------:R-:W-:Y:S05]  /*3d710*/  BSYNC.RECONVERGENT B2 ;  /* 0x0000000000027941 */ /* 0x000fea0003800200 */
.L_x_73543:
        /* <DEDUP_REMOVED lines=20> */
.L_x_73554:
        /* <DEDUP_REMOVED lines=13> */
.L_x_73556:
[----:B------:R-:W-:Y:S05]  /*3d930*/  BSYNC.RECONVERGENT B4 ;  /* 0x0000000000047941 */ /* 0x000fea0003800200 */
.L_x_73555:
        /* <DEDUP_REMOVED lines=61> */
.L_x_73553:
[----:B------:R-:W-:Y:S05]  /*3dd10*/  BSYNC.RECONVERGENT B3 ;  /* 0x0000000000037941 */ /* 0x000fea0003800200 */
.L_x_73552:
        /* <DEDUP_REMOVED lines=10> */
.L_x_73551:
[----:B------:R-:W-:Y:S05]  /*3ddc0*/  BSYNC.RECONVERGENT B2 ;  /* 0x0000000000027941 */ /* 0x000fea0003800200 */
.L_x_73550:
        /* <DEDUP_REMOVED lines=20> */
.L_x_73561:
        /* <DEDUP_REMOVED lines=13> */
.L_x_73563:
[----:B------:R-:W-:Y:S05]  /*3dfe0*/  BSYNC.RECONVERGENT B4 ;  /* 0x0000000000047941 */ /* 0x000fea0003800200 */
.L_x_73562:
        /* <DEDUP_REMOVED lines=61> */
.L_x_73560:
[----:B------:R-:W-:Y:S05]  /*3e3c0*/  BSYNC.RECONVERGENT B3 ;  /* 0x0000000000037941 */ /* 0x000fea0003800200 */
.L_x_73559:
        /* <DEDUP_REMOVED lines=10> */
.L_x_73558:
[----:B------:R-:W-:Y:S05]  /*3e470*/  BSYNC.RECONVERGENT B2 ;  /* 0x0000000000027941 */ /* 0x000fea0003800200 */
.L_x_73557:
        /* <DEDUP_REMOVED lines=19> */
.L_x_73567:
        /* <DEDUP_REMOVED lines=13> */
.L_x_73569:
[----:B------:R-:W-:Y:S05]  /*3e680*/  BSYNC.RECONVERGENT B3 ;  /* 0x0000000000037941 */ /* 0x000fea0003800200 */
.L_x_73568:
        /* <DEDUP_REMOVED lines=61> */
.L_x_73566:
[----:B------:R-:W-:Y:S05]  /*3ea60*/  BSYNC.RECONVERGENT B2 ;  /* 0x0000000000027941 */ /* 0x000fea0003800200 */
.L_x_73565:
        /* <DEDUP_REMOVED lines=11> */
.L_x_73542:
        /* <DEDUP_REMOVED lines=21> */
.L_x_73574:
        /* <DEDUP_REMOVED lines=13> */
.L_x_73576:
[----:B------:R-:W-:Y:S05]  /*3ed40*/  BSYNC.RECONVERGENT B4 ;  /* 0x0000000000047941 */ /* 0x000fea0003800200 */
.L_x_73575:
        /* <DEDUP_REMOVED lines=61> */
.L_x_73573:
[----:B------:R-:W-:Y:S05]  /*3f120*/  BSYNC.RECONVERGENT B3 ;  /* 0x0000000000037941 */ /* 0x000fea0003800200 */
.L_x_73572:
        /* <DEDUP_REMOVED lines=9> */
.L_x_73571:
[----:B------:R-:W-:Y:S05]  /*3f1c0*/  BSYNC.RECONVERGENT B2 ;  /* 0x0000000000027941 */ /* 0x000fea0003800200 */
.L_x_73570:
        /* <DEDUP_REMOVED lines=17> */
.L_x_73581:
        /* <DEDUP_REMOVED lines=13> */
.L_x_73583:
[----:B------:R-:W-:Y:S05]  /*3f3b0*/  BSYNC.RECONVERGENT B4 ;  /* 0x0000000000047941 */ /* 0x000fea0003800200 */
.L_x_73582:
        /* <DEDUP_REMOVED lines=61> */
.L_x_73580:
[----:B------:R-:W-:Y:S05]  /*3f790*/  BSYNC.RECONVERGENT B3 ;  /* 0x0000000000037941 */ /* 0x000fea0003800200 */
.L_x_73579:
        /* <DEDUP_REMOVED lines=9> */
.L_x_73578:
[----:B------:R-:W-:Y:S05]  /*3f830*/  BSYNC.RECONVERGENT B2 ;  /* 0x0000000000027941 */ /* 0x000fea0003800200 */
.L_x_73577:
        /* <DEDUP_REMOVED lines=17> */
.L_x_73588:
        /* <DEDUP_REMOVED lines=13> */
.L_x_73590:
[----:B------:R-:W-:Y:S05]  /*3fa20*/  BSYNC.RECONVERGENT B4 ;  /* 0x0000000000047941 */ /* 0x000fea0003800200 */
.L_x_73589:
        /* <DEDUP_REMOVED lines=61> */
.L_x_73587:
[----:B------:R-:W-:Y:S05]  /*3fe00*/  BSYNC.RECONVERGENT B3 ;  /* 0x0000000000037941 */ /* 0x000fea0003800200 */
.L_x_73586:
        /* <DEDUP_REMOVED lines=9> */
.L_x_73585:
[----:B------:R-:W-:Y:S05]  /*3fea0*/  BSYNC.RECONVERGENT B2 ;  /* 0x0000000000027941 */ /* 0x000fea0003800200 */
.L_x_73584:
        /* <DEDUP_REMOVED lines=16> */
.L_x_73593:
        /* <DEDUP_REMOVED lines=13> */
.L_x_73595:
[----:B------:R-:W-:Y:S05]  /*40080*/  BSYNC.RECONVERGENT B3 ;  /* 0x0000000000037941 */ /* 0x000fea0003800200 */
.L_x_73594:
        /* <DEDUP_REMOVED lines=61> */
.L_x_73592:
[----:B------:R-:W-:Y:S05]  /*40460*/  BSYNC.RECONVERGENT B2 ;  /* 0x0000000000027941 */ /* 0x000fea0003800200 */
.L_x_73591:
        /* <DEDUP_REMOVED lines=9> */
.L_x_73564:
[----:B------:R-:W-:Y:S05]  /*40500*/  BSYNC.RECONVERGENT B1 ;  /* 0x0000000000017941 */ /* 0x000fea0003800200 */
.L_x_73541:
        /* <DEDUP_REMOVED lines=17> */
.L_x_73597:
[----:B------:R-:W-:Y:S05]  /*40620*/  BSYNC.RECONVERGENT B1 ;  /* 0x0000000000017941 */ /* 0x000fea0003800200 */
.L_x_73596:
[----:B------:R-:W-:Y:S01]  /*40630*/  VIADD R162, R162, 0x20 ;  /* 0x00000020a2a27836 */ /* 0x000fe20000000000 */
[----:B------:R-:W-:-:S07]  /*40640*/  IADD3 R160, PT, PT, R160, 0x20, RZ ;  /* 0x00000020a0a07810 */ /* 0x000fce0007ffe0ff */
.L_x_73538:
[----:B------:R-:W-:Y:S05]  /*40650*/  BSYNC.RECONVERGENT B0 ;  /* 0x0000000000007941 */ /* 0x000fea0003800200 */
.L_x_73537:
        /* <DEDUP_REMOVED lines=10> */
.L_x_73601:
[----:B------:R-:W-:Y:S05]  /*40700*/  BSYNC.RECONVERGENT B1 ;  /* 0x0000000000017941 */ /* 0x000fea0003800200 */
.L_x_73600:
        /* <DEDUP_REMOVED lines=28> */
.L_x_73608:
        /* <DEDUP_REMOVED lines=13> */
.L_x_73610:
[----:B------:R-:W-:Y:S05]  /*409a0*/  BSYNC.RECONVERGENT B4 ;  /* 0x0000000000047941 */ /* 0x000fea0003800200 */
.L_x_73609:
        /* <DEDUP_REMOVED lines=61> */
.L_x_73607:
[----:B------:R-:W-:Y:S05]  /*40d80*/  BSYNC.RECONVERGENT B3 ;  /* 0x0000000000037941 */ /* 0x000fea0003800200 */
.L_x_73606:
        /* <DEDUP_REMOVED lines=10> */
.L_x_73605:
[----:B------:R-:W-:Y:S05]  /*40e30*/  BSYNC.RECONVERGENT B2 ;  /* 0x0000000000027941 */ /* 0x000fea0003800200 */
.L_x_73604:
        /* <DEDUP_REMOVED lines=20> */
.L_x_73615:
        /* <DEDUP_REMOVED lines=13> */
.L_x_73617:
[----:B------:R-:W-:Y:S05]  /*41050*/  BSYNC.RECONVERGENT B4 ;  /* 0x0000000000047941 */ /* 0x000fea0003800200 */
.L_x_73616:
        /* <DEDUP_REMOVED lines=61> */
.L_x_73614:
[----:B------:R-:W-:Y:S05]  /*41430*/  BSYNC.RECONVERGENT B3 ;  /* 0x0000000000037941 */ /* 0x000fea0003800200 */
.L_x_73613:
        /* <DEDUP_REMOVED lines=10> */
.L_x_73612:
[----:B------:R-:W-:Y:S05]  /*414e0*/  BSYNC.RECONVERGENT B2 ;  /* 0x0000000000027941 */ /* 0x000fea0003800200 */
.L_x_73611:
        /* <DEDUP_REMOVED lines=20> */
.L_x_73622:
        /* <DEDUP_REMOVED lines=13> */
.L_x_73624:
[----:B------:R-:W-:Y:S05]  /*41700*/  BSYNC.RECONVERGENT B4 ;  /* 0x0000000000047941 */ /* 0x000fea0003800200 */
.L_x_73623:
        /* <DEDUP_REMOVED lines=61> */
.L_x_73621:
[----:B------:R-:W-:Y:S05]  /*41ae0*/  BSYNC.RECONVERGENT B3 ;  /* 0x0000000000037941 */ /* 0x000fea0003800200 */
.L_x_73620:
        /* <DEDUP_REMOVED lines=10> */
.L_x_73619:
[----:B------:R-:W-:Y:S05]  /*41b90*/  BSYNC.RECONVERGENT B2 ;  /* 0x0000000000027941 */ /* 0x000fea0003800200 */
.L_x_73618:
        /* <DEDUP_REMOVED lines=19> */
.L_x_73628:
        /* <DEDUP_REMOVED lines=13> */
.L_x_73630:
[----:B------:R-:W-:Y:S05]  /*41da0*/  BSYNC.RECONVERGENT B3 ;  /* 0x0000000000037941 */ /* 0x000fea0003800200 */
.L_x_73629:
        /* <DEDUP_REMOVED lines=61> */
.L_x_73627:
[----:B------:R-:W-:Y:S05]  /*42180*/  BSYNC.RECONVERGENT B2 ;  /* 0x0000000000027941 */ /* 0x000fea0003800200 */
.L_x_73626:
        /* <DEDUP_REMOVED lines=11> */
.L_x_73603:
        /* <DEDUP_REMOVED lines=21> */
.L_x_73635:
        /* <DEDUP_REMOVED lines=13> */
.L_x_73637:
[----:B------:R-:W-:Y:S05]  /*42460*/  BSYNC.RECONVERGENT B4 ;  /* 0x0000000000047941 */ /* 0x000fea0003800200 */
.L_x_73636:
        /* <DEDUP_REMOVED lines=61> */
.L_x_73634:
[----:B------:R-:W-:Y:S05]  /*42840*/  BSYNC.RECONVERGENT B3 ;  /* 0x0000000000037941 */ /* 0x000fea0003800200 */
.L_x_73633:
        /* <DEDUP_REMOVED lines=9> */
.L_x_73632:
[----:B------:R-:W-:Y:S05]  /*428e0*/  BSYNC.RECONVERGENT B2 ;  /* 0x0000000000027941 */ /* 0x000fea0003800200 */
.L_x_73631:
        /* <DEDUP_REMOVED lines=17> */
.L_x_73642:
        /* <DEDUP_REMOVED lines=13> */
.L_x_73644:
[----:B------:R-:W-:Y:S05]  /*42ad0*/  BSYNC.RECONVERGENT B4 ;  /* 0x0000000000047941 */ /* 0x000fea0003800200 */
.L_x_73643:
        /* <DEDUP_REMOVED lines=61> */
.L_x_73641:
[----:B------:R-:W-:Y:S05]  /*42eb0*/  BSYNC.RECONVERGENT B3 ;  /* 0x0000000000037941 */ /* 0x000fea0003800200 */
.L_x_73640:
        /* <DEDUP_REMOVED lines=9> */
.L_x_73639:
[----:B------:R-:W-:Y:S05]  /*42f50*/  BSYNC.RECONVERGENT B2 ;  /* 0x0000000000027941 */ /* 0x000fea0003800200 */
.L_x_73638:
        /* <DEDUP_REMOVED lines=17> */
.L_x_73649:
        /* <DEDUP_REMOVED lines=13> */
.L_x_73651:
[----:B------:R-:W-:Y:S05]  /*43140*/  BSYNC.RECONVERGENT B4 ;  /* 0x0000000000047941 */ /* 0x000fea0003800200 */
.L_x_73650:
        /* <DEDUP_REMOVED lines=61> */
.L_x_73648:
[----:B------:R-:W-:Y:S05]  /*43520*/  BSYNC.RECONVERGENT B3 ;  /* 0x0000000000037941 */ /* 0x000fea0003800200 */
.L_x_73647:
        /* <DEDUP_REMOVED lines=9> */
.L_x_73646:
[----:B------:R-:W-:Y:S05]  /*435c0*/  BSYNC.RECONVERGENT B2 ;  /* 0x0000000000027941 */ /* 0x000fea0003800200 */
.L_x_73645:
        /* <DEDUP_REMOVED lines=16> */
.L_x_73654:
        /* <DEDUP_REMOVED lines=13> */
.L_x_73656:
[----:B------:R-:W-:Y:S05]  /*437a0*/  BSYNC.RECONVERGENT B3 ;  /* 0x0000000000037941 */ /* 0x000fea0003800200 */
.L_x_73655:
        /* <DEDUP_REMOVED lines=61> */
.L_x_73653:
[----:B------:R-:W-:Y:S05]  /*43b80*/  BSYNC.RECONVERGENT B2 ;  /* 0x0000000000027941 */ /* 0x000fea0003800200 */
.L_x_73652:
        /* <DEDUP_REMOVED lines=9> */
.L_x_73625:
[----:B------:R-:W-:Y:S05]  /*43c20*/  BSYNC.RECONVERGENT B1 ;  /* 0x0000000000017941 */ /* 0x000fea0003800200 */
.L_x_73602:
        /* <DEDUP_REMOVED lines=17> */
.L_x_73658:
[----:B------:R-:W-:Y:S05]  /*43d40*/  BSYNC.RECONVERGENT B1 ;  /* 0x0000000000017941 */ /* 0x000fea0003800200 */
.L_x_73657:
[----:B------:R-:W-:Y:S01]  /*43d50*/  IADD3 R162, PT, PT, R162, 0x20, RZ ;  /* 0x00000020a2a27810 */ /* 0x000fe20007ffe0ff */
[----:B------:R-:W-:-:S07]  /*43d60*/  VIADD R160, R160, 0x20 ;  /* 0x00000020a0a07836 */ /* 0x000fce0000000000 */
.L_x_73599:
[----:B------:R-:W-:Y:S05]  /*43d70*/  BSYNC.RECONVERGENT B0 ;  /* 0x0000000000007941 */ /* 0x000fea0003800200 */
.L_x_73598:
        /* <DEDUP_REMOVED lines=10> */
.L_x_73662:
[----:B------:R-:W-:Y:S05]  /*43e20*/  BSYNC.RECONVERGENT B1 ;  /* 0x0000000000017941 */ /* 0x000fea0003800200 */
.L_x_73661:
        /* <DEDUP_REMOVED lines=28> */
.L_x_73669:
        /* <DEDUP_REMOVED lines=13> */
.L_x_73671:
[----:B------:R-:W-:Y:S05]  /*440c0*/  BSYNC.RECONVERGENT B4 ;  /* 0x0000000000047941 */ /* 0x000fea0003800200 */
.L_x_73670:
        /* <DEDUP_REMOVED lines=59> */
[----:B------:R-:W-:Y:S02]  /*44480*/  LOP3.LUT R19, R19, R200, R203, 0x96, !PT ;  /* 0x000000c813137212 */ /* 0x000fe400078e96cb */
[----:B------:R-:W-:-:S07]  /*44490*/  MOV R200, R6 ;  /* 0x0000000600c87202 */ /* 0x000fce0000000f00 */
.L_x_73668:
[----:B------:R-:W-:Y:S05]  /*444a0*/  BSYNC.RECONVERGENT B3 ;  /* 0x0000000000037941 */ /* 0x000fea0003800200 */
.L_x_73667:
        /* <DEDUP_REMOVED lines=10> */
.L_x_73666:
[----:B------:R-:W-:Y:S05]  /*44550*/  BSYNC.RECONVERGENT B2 ;  /* 0x0000000000027941 */ /* 0x000fea0003800200 */
.L_x_73665:
        /* <DEDUP_REMOVED lines=20> */
.L_x_73676:
        /* <DEDUP_REMOVED lines=13> */
.L_x_73678:
[----:B------:R-:W-:Y:S05]  /*44770*/  BSYNC.RECONVERGENT B4 ;  /* 0x0000000000047941 */ /* 0x000fea0003800200 */
.L_x_73677:
        /* <DEDUP_REMOVED lines=61> */
.L_x_73675:
[----:B------:R-:W-:Y:S05]  /*44b50*/  BSYNC.RECONVERGENT B3 ;  /* 0x0000000000037941 */ /* 0x000fea0003800200 */
.L_x_73674:
        /* <DEDUP_REMOVED lines=10> */
.L_x_73673:
[----:B------:R-:W-:Y:S05]  /*44c00*/  BSYNC.RECONVERGENT B2 ;  /* 0x0000000000027941 */ /* 0x000fea0003800200 */
.L_x_73672:
        /* <DEDUP_REMOVED lines=20> */
.L_x_73683:
        /* <DEDUP_REMOVED lines=13> */
.L_x_73685:
[----:B------:R-:W-:Y:S05]  /*44e20*/  BSYNC.RECONVERGENT B4 ;  /* 0x0000000000047941 */ /* 0x000fea0003800200 */
.L_x_73684:
        /* <DEDUP_REMOVED lines=61> */
.L_x_73682:
[----:B------:R-:W-:Y:S05]  /*45200*/  BSYNC.RECONVERGENT B3 ;  /* 0x0000000000037941 */ /* 0x000fea0003800200 */
.L_x_73681:
        /* <DEDUP_REMOVED lines=10> */
.L_x_73680:
[----:B------:R-:W-:Y:S05]  /*452b0*/  BSYNC.RECONVERGENT B2 ;  /* 0x0000000000027941 */ /* 0x000fea0003800200 */
.L_x_73679:
        /* <DEDUP_REMOVED lines=19> */
.L_x_73689:
        /* <DEDUP_REMOVED lines=13> */
.L_x_73691:
[----:B------:R-:W-:Y:S05]  /*454c0*/  BSYNC.RECONVERGENT B3 ;  /* 0x0000000000037941 */ /* 0x000fea0003800200 */
.L_x_73690:
        /* <DEDUP_REMOVED lines=61> */
.L_x_73688:
[----:B------:R-:W-:Y:S05]  /*458a0*/  BSYNC.RECONVERGENT B2 ;  /* 0x0000000000027941 */ /* 0x000fea0003800200 */
.L_x_73687:
        /* <DEDUP_REMOVED lines=11> */
.L_x_73664:
        /* <DEDUP_REMOVED lines=21> */
.L_x_73696:
        /* <DEDUP_REMOVED lines=13> */
.L_x_73698:
[----:B------:R-:W-:Y:S05]  /*45b80*/  BSYNC.RECONVERGENT B4 ;  /* 0x0000000000047941 */ /* 0x000fea0003800200 */
.L_x_73697:
[----:B------:R-:W-:Y:S01]  /*45b90*/  IMAD.WIDE.U32 R202, R22, -0x326172a9, RZ ;  /* 0xcd9e8d5716ca7825 */ /* 0x000fe200078e00ff */
[----:B------:R-:W-:Y:S02]  /*45ba0*/  LOP3.LUT R15, R13, R141, R153, 0x96, !PT ;  /* 0x0000008d0d0f7212 */ /* 0x000fe400078e9699 */
        /* <DEDUP_REMOVED lines=58> */
.L_x_73695:
[----:B------:R-:W-:Y:S05]  /*45f50*/  BSYNC.RECONVERGENT B3 ;  /* 0x0000000000037941 */ /* 0x000fea0003800200 */
.L_x_73694:
        /* <DEDUP_REMOVED lines=9> */
.L_x_73693:
[----:B------:R-:W-:Y:S05]  /*45ff0*/  BSYNC.RECONVERGENT B2 ;  /* 0x0000000000027941 */ /* 0x000fea0003800200 */
.L_x_73692:
        /* <DEDUP_REMOVED lines=17> */
.L_x_73703:
        /* <DEDUP_REMOVED lines=13> */
.L_x_73705:
[----:B------:R-:W-:Y:S05]  /*461e0*/  BSYNC.RECONVERGENT B4 ;  /* 0x0000000000047941 */ /* 0x000fea0003800200 */
.L_x_73704:
[----:B------:R-:W-:Y:S01]  /*461f0*/  IMAD.WIDE.U32 R206, R22, -0x326172a9, RZ ;  /* 0xcd9e8d5716ce7825 */ /* 0x000fe200078e00ff */
[----:B------:R-:W-:Y:S02]  /*46200*/  LOP3.LUT R8, R13, R143, R153, 0x96, !PT ;  /* 0x0000008f0d087212 */ /* 0x000fe400078e9699 */
[----:B------:R-:W-:Y:S01]  /*46210*/  IADD3 R17, PT, PT, R152, -0x700cb87f, RZ ;  /* 0x8ff3478198117810 */ /* 0x000fe20007ffe0ff */
[----:B------:R-:W-:Y:S01]  /*46220*/  VIADD R19, R153, 0x96a522ad ;  /* 0x96a522ad99137836 */ /* 0x000fe20000000000 */
[----:B------:R-:W-:Y:S01]  /*46230*/  LOP3.LUT R6, R14, R207, R152, 0x96, !PT ;  /* 0x000000cf0e067212 */ /* 0x000fe200078e9698 */
[----:B------:R-:W-:Y:S01]  /*46240*/  IMAD.WIDE.U32 R202, R8, -0x326172a9, RZ ;  /* 0xcd9e8d5708ca7825 */ /* 0x000fe200078e00ff */
[----:B------:R-:W-:-:S03]  /*46250*/  IADD3 R8, PT, PT, R152, -0x61c88647, RZ ;  /* 0x9e3779b998087810 */ /* 0x000fc60007ffe0ff */
[----:B-1234-:R-:W-:Y:S01]  /*46260*/  IMAD.WIDE.U32 R204, R6, -0x2daee0ad, RZ ;  /* 0xd2511f5306cc7825 */ /* 0x01efe200078e00ff */
        /* <DEDUP_REMOVED lines=51> */
[----:B------:R-:W-:Y:S02]  /*465a0*/  LOP3.LUT R19, R19, R142, R203, 0x96, !PT ;  /* 0x0000008e13137212 */ /* 0x000fe400078e96cb */
[----:B------:R-:W-:-:S07]  /*465b0*/  MOV R200, R202 ;  /* 0x000000ca00c87202 */ /* 0x000fce0000000f00 */
.L_x_73702:
[----:B------:R-:W-:Y:S05]  /*465c0*/  BSYNC.RECONVERGENT B3 ;  /* 0x0000000000037941 */ /* 0x000fea0003800200 */
.L_x_73701:
        /* <DEDUP_REMOVED lines=9> */
.L_x_73700:
[----:B------:R-:W-:Y:S05]  /*46660*/  BSYNC.RECONVERGENT B2 ;  /* 0x0000000000027941 */ /* 0x000fea0003800200 */
.L_x_73699:
        /* <DEDUP_REMOVED lines=17> */
.L_x_73710:
        /* <DEDUP_REMOVED lines=13> */
.L_x_73712:
[----:B------:R-:W-:Y:S05]  /*46850*/  BSYNC.RECONVERGENT B4 ;  /* 0x0000000000047941 */ /* 0x000fea0003800200 */
.L_x_73711:
        /* <DEDUP_REMOVED lines=61> */
.L_x_73709:
[----:B------:R-:W-:Y:S05]  /*46c30*/  BSYNC.RECONVERGENT B3 ;  /* 0x0000000000037941 */ /* 0x000fea0003800200 */
.L_x_73708:
        /* <DEDUP_REMOVED lines=9> */
.L_x_73707:
[----:B------:R-:W-:Y:S05]  /*46cd0*/  BSYNC.RECONVERGENT B2 ;  /* 0x0000000000027941 */ /* 0x000fea0003800200 */
.L_x_73706:
        /* <DEDUP_REMOVED lines=20> */
.L_x_73715:
        /* <DEDUP_REMOVED lines=13> */
.L_x_73717:
[----:B------:R-:W-:Y:S05]  /*46ef0*/  BSYNC.RECONVERGENT B3 ;  /* 0x0000000000037941 */ /* 0x000fea0003800200 */
.L_x_73716:
[----:B------:R-:W-:Y:S01]  /*46f00*/  IMAD.WIDE.U32 R222, R22, -0x326172a9, RZ ;  /* 0xcd9e8d5716de7825 */ /* 0x000fe200078e00ff */
[----:B------:R-:W-:Y:S02]  /*46f10*/  LOP3.LUT R8, R13, R203, R153, 0x96, !PT ;  /* 0x000000cb0d087212 */ /* 0x000fe400078e9699 */
[----:B------:R-:W-:Y:S01]  /*46f20*/  IADD3 R17, PT, PT, R152, -0x700cb87f, RZ ;  /* 0x8ff3478198117810 */ /* 0x000fe20007ffe0ff */
[----:B------:R-:W-:Y:S01]  /*46f30*/  VIADD R19, R153, 0x96a522ad ;  /* 0x96a522ad99137836 */ /* 0x000fe20000000000 */
[----:B------:R-:W-:Y:S01]  /*46f40*/  LOP3.LUT R6, R14, R223, R152, 0x96, !PT ;  /* 0x000000df0e067212 */ /* 0x000fe200078e9698 */
[----:B-1234-:R-:W-:Y:S01]  /*46f50*/  IMAD.WIDE.U32 R204, R8, -0x326172a9, RZ ;  /* 0xcd9e8d5708cc7825 */ /* 0x01efe200078e00ff */
        /* <DEDUP_REMOVED lines=55> */
.L_x_73714:
[----:B------:R-:W-:Y:S05]  /*472d0*/  BSYNC.RECONVERGENT B2 ;  /* 0x0000000000027941 */ /* 0x000fea0003800200 */
.L_x_73713:
[----:B------:R-:W-:Y:S01]  /*472e0*/  HFMA2 R144, -RZ, RZ, 0.1171875, 0 ;  /* 0x2f800000ff907431 */ /* 0x000fe200000001ff */
[----:B-1234-:R-:W-:Y:S01]  /*472f0*/  I2FP.F32.U32 R199, R143 ;  /* 0x0000008f00c77245 */ /* 0x01efe20000201000 */
[----:B-----5:R-:W-:-:S04]  /*47300*/  FMUL.FTZ R143, R63, UR11 ;  /* 0x0000000b3f8f7c20 */ /* 0x020fc80008410000 */
[----:B------:R-:W-:Y:S01]  /*47310*/  FMUL.FTZ R143, R143, UR10 ;  /* 0x0000000a8f8f7c20 */ /* 0x000fe20008410000 */
[----:B------:R-:W-:-:S05]  /*47320*/  FFMA.FTZ R144, R199, R144, 1.1641532182693481445e-10 ;  /* 0x2f000000c7907423 */ /* 0x000fca0000010090 */
[----:B------:R-:W-:-:S04]  /*47330*/  FSETP.GTU.FTZ.AND P1, PT, R144, UR8, PT ;  /* 0x0000000890007c0b */ /* 0x000fc8000bf3c000 */
[----:B------:R-:W-:Y:S02]  /*47340*/  SEL R144, RZ, 0x1, P1 ;  /* 0x00000001ff907807 */ /* 0x000fe40000800000 */
[----:B------:R-:W-:Y:S02]  /*47350*/  FSEL R143, R143, RZ, !P1 ;  /* 0x000000ff8f8f7208 */ /* 0x000fe40004800000 */
[----:B------:R-:W-:-:S07]  /*47360*/  PRMT R0, R144, 0x7610, R0 ;  /* 0x0000761090007816 */ /* 0x000fce0000000000 */
.L_x_73686:
[----:B------:R-:W-:Y:S05]  /*47370*/  BSYNC.RECONVERGENT B1 ;  /* 0x0000000000017941 */ /* 0x000fea0003800200 */
.L_x_73663:
[----:B------:R-:W0:Y:S02]  /*47380*/  LDC.64 R200, c[0x0][0x3a8] ;  /* 0x0000ea00ffc87b82 */ /* 0x000e240000000a00 */
[----:B0-----:R-:W-:-:S05]  /*47390*/  IMAD.WIDE.U32 R200, R162, 0x10, R200 ;  /* 0x00000010a2c87825 */ /* 0x001fca00078e00c8 */
[----:B-----5:R0:W-:Y:S01]  /*473a0*/  STG.E.128 desc[UR6][R200.64], R140 ;  /* 0x0000008cc8007986 */ /* 0x0201e2000c101d06 */
[----:B------:R-:W-:Y:S05]  /*473b0*/  @!P0 BRA `(.L_x_73660) ;  /* 0x00000000002c8947 */ /* 0x000fea0003800000 */
[----:B0-----:R-:W0:Y:S01]  /*473c0*/  LDC.64 R200, c[0x0][0x3b0] ;  /* 0x0000ec00ffc87b82 */ /* 0x001e220000000a00 */
[----:B-1234-:R-:W-:Y:S01]  /*473d0*/  IMAD.U32 R199, R2, 0x10000, RZ ;  /* 0x0001000002c77824 */ /* 0x01efe200078e00ff */
[----:B------:R-:W-:Y:S02]  /*473e0*/  LOP3.LUT R144, R0, 0xffff, RZ, 0xc0, !PT ;  /* 0x0000ffff00907812 */ /* 0x000fe400078ec0ff */
[----:B------:R-:W-:Y:S02]  /*473f0*/  LOP3.LUT R162, R3, 0xff, RZ, 0xc0, !PT ;  /* 0x000000ff03a27812 */ /* 0x000fe400078ec0ff */
[----:B------:R-:W-:-:S04]  /*47400*/  LOP3.LUT R199, R199, 0xff0000, RZ, 0xc0, !PT ;  /* 0x00ff0000c7c77812 */ /* 0x000fc800078ec0ff */
[----:B------:R-:W-:Y:S02]  /*47410*/  LEA R199, R144, R199, 0x18 ;  /* 0x000000c790c77211 */ /* 0x000fe400078ec0ff */
[----:B------:R-:W-:-:S03]  /*47420*/  LOP3.LUT R144, R4, 0xff, RZ, 0xc0, !PT ;  /* 0x000000ff04907812 */ /* 0x000fc600078ec0ff */
[----:B------:R-:W-:-:S05]  /*47430*/  IMAD R199, R162, 0x100, R199 ;  /* 0x00000100a2c77824 */ /* 0x000fca00078e02c7 */
[----:B------:R-:W-:Y:S01]  /*47440*/  IADD3 R144, PT, PT, R199, R144, RZ ;  /* 0x00000090c7907210 */ /* 0x000fe20007ffe0ff */
[----:B0-----:R-:W-:-:S05]  /*47450*/  IMAD.WIDE.U32 R200, R160, 0x4, R200 ;  /* 0x00000004a0c87825 */ /* 0x001fca00078e00c8 */
[----:B------:R0:W-:Y:S02]  /*47460*/  STG.E desc[UR6][R200.64], R144 ;  /* 0x00000090c8007986 */ /* 0x0001e4000c101906 */
.L_x_73660:
[----:B------:R-:W-:Y:S05]  /*47470*/  BSYNC.RECONVERGENT B0 ;  /* 0x0000000000007941 */ /* 0x000fea0003800200 */
.L_x_73659:
[----:B0-----:R-:W-:Y:S01]  /*47480*/  FADD.FTZ R144, RZ, R64 ;  /* 0x00000040ff907221 */ /* 0x001fe20000010000 */
[C---:B------:R-:W-:Y:S01]  /*47490*/  ISETP.GT.U32.AND P4, PT, R21.reuse, 0x3f, PT ;  /* 0x0000003f1500780c */ /* 0x040fe20003f84070 */
[----:B------:R-:W-:Y:S01]  /*474a0*/  UMOV UR13, 0xffffffff ;  /* 0xffffffff000d7882 */ /* 0x000fe20000000000 */
[----:B------:R-:W-:Y:S01]  /*474b0*/  ISETP.GT.U32.AND P3, PT, R21, 0x5f, PT ;  /* 0x0000005f1500780c */ /* 0x000fe20003f64070 */
[----:B-1234-:R-:W-:Y:S01]  /*474c0*/  FADD.FTZ R199, R65, R144 ;  /* 0x0000009041c77221 */ /* 0x01efe20000010000 */
        /* <DEDUP_REMOVED lines=153> */
[----:B------:R-:W-:Y:S01]  /*47e60*/  FFMA.FTZ R144, R201, R201, R206 ;  /* 0x000000c9c9907223 */ /* 0x000fe200000100ce */
[----:B------:R-:W-:-:S03]  /*47e70*/  FADD.FTZ R201, R72, -R162 ;  /* 0x800000a248c97221 */ /* 0x000fc60000010000 */
[----:B------:R-:W-:Y:S01]  /*47e80*/  FFMA.FTZ R199, R199, R199, R144 ;  /* 0x000000c7c7c77223 */ /* 0x000fe20000010090 */
[----:B------:R-:W-:-:S03]  /*47e90*/  FADD.FTZ R144, R71, -R162 ;  /* 0x800000a247907221 */ /* 0x000fc60000010000 */
[----:B------:R-:W-:Y:S01]  /*47ea0*/  FFMA.FTZ R199, R160, R160, R199 ;  /* 0x000000a0a0c77223 */ /* 0x000fe200000100c7 */
[----:B------:R-:W-:-:S03]  /*47eb0*/  FADD.FTZ R160, R74, -R162 ;  /* 0x800000a24aa07221 */ /* 0x000fc60000010000 */
[----:B------:R-:W-:Y:S01]  /*47ec0*/  @P4 FFMA.FTZ R206, R144, R144, R199 ;  /* 0x0000009090ce4223 */ /* 0x000fe200000100c7 */
[----:B------:R-:W-:Y:S01]  /*47ed0*/  FADD.FTZ R199, R73, -R162 ;  /* 0x800000a249c77221 */ /* 0x000fe20000010000 */
[----:B------:R-:W-:Y:S02]  /*47ee0*/  LOP3.LUT P4, RZ, R150, 0x1, RZ, 0xc0, !PT ;  /* 0x0000000196ff7812 */ /* 0x000fe4000788c0ff */
        /* <DEDUP_REMOVED lines=162> */
.L_x_73771:
[----:B------:R-:W-:Y:S01]  /*48910*/  LOP3.LUT P1, RZ, R147, 0x1f, RZ, 0xc0, !PT ;  /* 0x0000001f93ff7812 */ /* 0x000fe2000782c0ff */
[----:B01----:R-:W-:Y:S01]  /*48920*/  FADD.FTZ R201, R201, R204 ;  /* 0x000000ccc9c97221 */ /* 0x003fe20000010000 */
[----:B------:R-:W-:Y:S01]  /*48930*/  FMUL.FTZ R144, R162, R162 ;  /* 0x000000a2a2907220 */ /* 0x000fe20000410000 */
[----:B------:R-:W-:Y:S01]  /*48940*/  ISETP.NE.AND P0, PT, RZ, UR9, PT ;  /* 0x00000009ff007c0c */ /* 0x000fe2000bf05270 */
[----:B------:R-:W-:Y:S01]  /*48950*/  BSSY.RECONVERGENT B0, `(.L_x_73719) ;  /* 0x0000237000007945 */ /* 0x000fe20003800200 */
[----:B------:R-:W-:Y:S02]  /*48960*/  FFMA.FTZ R201, R201, R200, UR12 ;  /* 0x0000000cc9c97e23 */ /* 0x000fe400080100c8 */
[----:B------:R-:W-:-:S05]  /*48970*/  FSEL R144, R144, RZ, P0 ;  /* 0x000000ff90907208 */ /* 0x000fca0000000000 */
        /* <DEDUP_REMOVED lines=8> */
[----:B-----5:R-:W-:-:S13]  /*48a00*/  ISETP.GE.AND P1, PT, R145, 0x1, PT ;  /* 0x000000019100780c */ /* 0x020fda0003f26270 */
[----:B0-----:R-:W-:Y:S05]  /*48a10*/  @!P1 BRA `(.L_x_73720) ;  /* 0x0000002000a89947 */ /* 0x001fea0003800000 */
[----:B------:R-:W-:Y:S01]  /*48a20*/  VIADD R145, R145, 0xffffffff ;  /* 0xffffffff91917836 */ /* 0x000fe20000000000 */
[----:B------:R-:W-:Y:S01]  /*48a30*/  BSSY.RECONVERGENT B1, `(.L_x_73721) ;  /* 0x000001f000017945 */ /* 0x000fe20003800200 */
[----:B------:R-:W-:Y:S02]  /*48a40*/  FSEL R162, R162, RZ, !P0 ;  /* 0x000000ffa2a27208 */ /* 0x000fe40004000000 */
[----:B------:R-:W-:-:S05]  /*48a50*/  IMAD R145, R145, R146, RZ ;  /* 0x0000009291917224 */ /* 0x000fca00078e02ff */
[----:B------:R-:W-:-:S04]  /*48a60*/  SHF.R.S32.HI R144, RZ, 0x1f, R145 ;  /* 0x0000001fff907819 */ /* 0x000fc80000011491 */
[----:B------:R-:W-:-:S04]  /*48a70*/  LEA.HI R144, R144, R145, RZ, 0x2 ;  /* 0x0000009190907211 */ /* 0x000fc800078f10ff */
[----:B------:R-:W-:Y:S01]  /*48a80*/  LEA.HI.SX32 R161, R144, R161, 0x1e ;  /* 0x000000a190a17211 */ /* 0x000fe200078ff2ff */
[----:B------:R-:W-:Y:S06]  /*48a90*/  @!P5 BRA `(.L_x_73722) ;  /* 0x000000000060d947 */ /* 0x000fec0003800000 */
[----:B------:R-:W0:Y:S01]  /*48aa0*/  LDC.64 R222, c[0x0][0x428] ;  /* 0x00010a00ffde7b82 */ /* 0x000e220000000a00 */
[--C-:B------:R-:W-:Y:S01]  /*48ab0*/  FADD.FTZ R205, R64, -R162.reuse ;  /* 0x800000a240cd7221 */ /* 0x100fe20000010000 */
[--C-:B------:R-:W-:Y:S01]  /*48ac0*/  FADD.FTZ R209, R65, -R162.reuse ;  /* 0x800000a241d17221 */ /* 0x100fe20000010000 */
[--C-:B------:R-:W-:Y:S01]  /*48ad0*/  FADD.FTZ R201, R66, -R162.reuse ;  /* 0x800000a242c97221 */ /* 0x100fe20000010000 */
[----:B------:R-:W-:Y:S01]  /*48ae0*/  FADD.FTZ R207, R67, -R162 ;  /* 0x800000a243cf7221 */ /* 0x000fe20000010000 */
[----:B------:R-:W-:Y:S02]  /*48af0*/  HADD2.F32 R203, -RZ, R0.H1_H1 ;  /* 0x30000000ffcb7230 */ /* 0x000fe40000004100 */
[C---:B------:R-:W-:Y:S01]  /*48b00*/  FMUL.FTZ R205, R160.reuse, R205 ;  /* 0x000000cda0cd7220 */ /* 0x040fe20000410000 */
[----:B------:R-:W-:Y:S02]  /*48b10*/  HADD2.F32 R144, -RZ, R148.H0_H0 ;  /* 0x20000094ff907230 */ /* 0x000fe40000004100 */
[----:B------:R-:W-:Y:S01]  /*48b20*/  FMUL.FTZ R206, R160, R209 ;  /* 0x000000d1a0ce7220 */ /* 0x000fe20000410000 */
[----:B------:R-:W-:-:S02]  /*48b30*/  HADD2.F32 R204, -RZ, R3.H1_H1 ;  /* 0x30000003ffcc7230 */ /* 0x000fc40000004100 */
        /* <DEDUP_REMOVED lines=14> */
.L_x_73722:
[----:B------:R-:W-:Y:S05]  /*48c20*/  BSYNC.RECONVERGENT B1 ;  /* 0x0000000000017941 */ /* 0x000fea0003800200 */
.L_x_73721:
[----:B------:R-:W-:Y:S01]  /*48c30*/  LOP3.LUT P0, RZ, R150, 0x200000, RZ, 0xc0, !PT ;  /* 0x0020000096ff7812 */ /* 0x000fe2000780c0ff */
        /* <DEDUP_REMOVED lines=26> */
.L_x_73724:
[----:B------:R-:W-:Y:S05]  /*48de0*/  BSYNC.RECONVERGENT B1 ;  /* 0x0000000000017941 */ /* 0x000fea0003800200 */
.L_x_73723:
[----:B------:R-:W-:Y:S01]  /*48df0*/  LOP3.LUT P0, RZ, R150, 0x400000, RZ, 0xc0, !PT ;  /* 0x0040000096ff7812 */ /* 0x000fe2000780c0ff */
[----:B------:R-:W-:-:S12]  /*48e00*/  BSSY.RECONVERGENT B1, `(.L_x_73725) ;  /* 0x000001a000017945 */ /* 0x000fd80003800200 */
[----:B------:R-:W-:Y:S05]  /*48e10*/  @!P0 BRA `(.L_x_73726) ;  /* 0x0000000000608947 */ /* 0x000fea0003800000 */
[----:B01----:R-:W0:Y:S01]  /*48e20*/  LDC.64 R222, c[0x0][0x428] ;  /* 0x00010a00ffde7b82 */ /* 0x003e220000000a00 */
        /* <DEDUP_REMOVED lines=23> */
.L_x_73726:
[----:B------:R-:W-:Y:S05]  /*48fa0*/  BSYNC.RECONVERGENT B1 ;  /* 0x0000000000017941 */ /* 0x000fea0003800200 */
.L_x_73725:
[----:B------:R-:W-:Y:S01]  /*48fb0*/  LOP3.LUT P0, RZ, R151, 0x2, RZ, 0xc0, !PT ;  /* 0x0000000297ff7812 */ /* 0x000fe2000780c0ff */
[----:B------:R-:W-:-:S12]  /*48fc0*/  BSSY.RECONVERGENT B1, `(.L_x_73727) ;  /* 0x000001a000017945 */ /* 0x000fd80003800200 */
[----:B------:R-:W-:Y:S05]  /*48fd0*/  @!P0 BRA `(.L_x_73728) ;  /* 0x0000000000608947 */ /* 0x000fea0003800000 */
[----:B012---:R-:W0:Y:S01]  /*48fe0*/  LDC.64 R222, c[0x0][0x428] ;  /* 0x00010a00ffde7b82 */ /* 0x007e220000000a00 */
        /* <DEDUP_REMOVED lines=23> */
.L_x_73728:
[----:B------:R-:W-:Y:S05]  /*49160*/  BSYNC.RECONVERGENT B1 ;  /* 0x0000000000017941 */ /* 0x000fea0003800200 */
.L_x_73727:
[----:B------:R-:W-:Y:S01]  /*49170*/  LOP3.LUT P0, RZ, R151, 0x1, RZ, 0xc0, !PT ;  /* 0x0000000197ff7812 */ /* 0x000fe2000780c0ff */
[----:B------:R-:W-:-:S12]  /*49180*/  BSSY.RECONVERGENT B1, `(.L_x_73729) ;  /* 0x000001a000017945 */ /* 0x000fd80003800200 */
[----:B------:R-:W-:Y:S05]  /*49190*/  @!P0 BRA `(.L_x_73730) ;  /* 0x0000000000608947 */ /* 0x000fea0003800000 */
[----:B0123--:R-:W0:Y:S01]  /*491a0*/  LDC.64 R222, c[0x0][0x428] ;  /* 0x00010a00ffde7b82 */ /* 0x00fe220000000a00 */
        /* <DEDUP_REMOVED lines=23> */
.L_x_73730:
[----:B------:R-:W-:Y:S05]  /*49320*/  BSYNC.RECONVERGENT B1 ;  /* 0x0000000000017941 */ /* 0x000fea0003800200 */
.L_x_73729:
        /* <DEDUP_REMOVED lines=27> */
.L_x_73732:
[----:B------:R-:W-:Y:S05]  /*494e0*/  BSYNC.RECONVERGENT B1 ;  /* 0x0000000000017941 */ /* 0x000fea0003800200 */
.L_x_73731:
        /* <DEDUP_REMOVED lines=27> */
.L_x_73734:
[----:B------:R-:W-:Y:S05]  /*496a0*/  BSYNC.RECONVERGENT B1 ;  /* 0x0000000000017941 */ /* 0x000fea0003800200 */
.L_x_73733:
        /* <DEDUP_REMOVED lines=27> */
.L_x_73736:
[----:B------:R-:W-:Y:S05]  /*49860*/  BSYNC.RECONVERGENT B1 ;  /* 0x0000000000017941 */ /* 0x000fea0003800200 */
.L_x_73735:
        /* <DEDUP_REMOVED lines=27> */
.L_x_73738:
[----:B------:R-:W-:Y:S05]  /*49a20*/  BSYNC.RECONVERGENT B1 ;  /* 0x0000000000017941 */ /* 0x000fea0003800200 */
.L_x_73737:
        /* <DEDUP_REMOVED lines=27> */
.L_x_73740:
[----:B------:R-:W-:Y:S05]  /*49be0*/  BSYNC.RECONVERGENT B1 ;  /* 0x0000000000017941 */ /* 0x000fea0003800200 */
.L_x_73739:
        /* <DEDUP_REMOVED lines=27> */
.L_x_73742:
[----:B------:R-:W-:Y:S05]  /*49da0*/  BSYNC.RECONVERGENT B1 ;  /* 0x0000000000017941 */ /* 0x000fea0003800200 */
.L_x_73741:
        /* <DEDUP_REMOVED lines=27> */
.L_x_73744:
[----:B------:R-:W-:Y:S05]  /*49f60*/  BSYNC.RECONVERGENT B1 ;  /* 0x0000000000017941 */ /* 0x000fea0003800200 */
.L_x_73743:
        /* <DEDUP_REMOVED lines=27> */
.L_x_73746:
[----:B------:R-:W-:Y:S05]  /*4a120*/  BSYNC.RECONVERGENT B1 ;  /* 0x0000000000017941 */ /* 0x000fea0003800200 */
.L_x_73745:
        /* <DEDUP_REMOVED lines=27> */
.L_x_73748:
[----:B------:R-:W-:Y:S05]  /*4a2e0*/  BSYNC.RECONVERGENT B1 ;  /* 0x0000000000017941 */ /* 0x000fea0003800200 */
.L_x_73747:
        /* <DEDUP_REMOVED lines=27> */
.L_x_73750:
[----:B------:R-:W-:Y:S05]  /*4a4a0*/  BSYNC.RECONVERGENT B1 ;  /* 0x0000000000017941 */ /* 0x000fea0003800200 */
.L_x_73749:
        /* <DEDUP_REMOVED lines=27> */
.L_x_73752:
[----:B------:R-:W-:Y:S05]  /*4a660*/  BSYNC.RECONVERGENT B1 ;  /* 0x0000000000017941 */ /* 0x000fea0003800200 */
.L_x_73751:
        /* <DEDUP_REMOVED lines=27> */
.L_x_73754:
[----:B------:R-:W-:Y:S05]  /*4a820*/  BSYNC.RECONVERGENT B1 ;  /* 0x0000000000017941 */ /* 0x000fea0003800200 */
.L_x_73753:
        /* <DEDUP_REMOVED lines=27> */
.L_x_73756:
[----:B------:R-:W-:Y:S05]  /*4a9e0*/  BSYNC.RECONVERGENT B1 ;  /* 0x0000000000017941 */ /* 0x000fea0003800200 */
.L_x_73755:
        /* <DEDUP_REMOVED lines=27> */
.L_x_73758:
[----:B------:R-:W-:Y:S05]  /*4aba0*/  BSYNC.RECONVERGENT B1 ;  /* 0x0000000000017941 */ /* 0x000fea0003800200 */
.L_x_73757:
[----:B------:R-:W-:-:S13]  /*4abb0*/  LOP3.LUT P0, RZ, R150, 0x4000, RZ, 0xc0, !PT ;  /* 0x0000400096ff7812 */ /* 0x000fda000780c0ff */
[----:B------:R-:W-:Y:S05]  /*4abc0*/  @!P0 BRA `(.L_x_73720) ;  /* 0x00000000003c8947 */ /* 0x000fea0003800000 */
[----:B------:R-:W5:Y:S01]  /*4abd0*/  LDC.64 R202, c[0x0][0x428] ;  /* 0x00010a00ffca7b82 */ /* 0x000f620000000a00 */
[--C-:B------:R-:W-:Y:S01]  /*4abe0*/  FADD.FTZ R201, R143, -R162.reuse ;  /* 0x800000a28fc97221 */ /* 0x100fe20000010000 */
[--C-:B01234-:R-:W-:Y:S01]  /*4abf0*/  FADD.FTZ R145, R140, -R162.reuse ;  /* 0x800000a28c917221 */ /* 0x11ffe20000010000 */
        /* <DEDUP_REMOVED lines=12> */
.L_x_73720:
[----:B------:R-:W-:Y:S05]  /*4acc0*/  BSYNC.RECONVERGENT B0 ;  /* 0x0000000000007941 */ /* 0x000fea0003800200 */
.L_x_73719:
[----:B01234-:R-:W0:Y:S02]  /*4acd0*/  LDC.64 R144, c[0x0][0x380] ;  /* 0x0000e000ff907b82 */ /* 0x01fe240000000a00 */
[----:B0-----:R-:W-:-:S05]  /*4ace0*/  IMAD R23, R144, 0x4, R23 ;  /* 0x0000000490177824 */ /* 0x001fca00078e0217 */
[----:B------:R-:W-:-:S13]  /*4acf0*/  ISETP.GE.AND P0, PT, R23, R145, PT ;  /* 0x000000911700720c */ /* 0x000fda0003f06270 */
[----:B------:R-:W-:Y:S05]  /*4ad00*/  @!P0 BRA `(.L_x_73759) ;  /* 0xfffffb7400fc8947 */ /* 0x000fea000383ffff */
[----:B------:R-:W-:Y:S05]  /*4ad10*/  EXIT ;  /* 0x000000000000794d */ /* 0x000fea0003800000 */
.L_x_73718:
[----:B------:R-:W-:Y:S01]  /*4ad20*/  HFMA2 R199, -RZ, RZ, 0, 5.9604644775390625e-08 ;  /* 0x00000001ffc77431 */ /* 0x000fe200000001ff */
[----:B------:R-:W-:Y:S01]  /*4ad30*/  BSSY B0, `(.L_x_73760) ;  /* 0x0000006000007945 */ /* 0x000fe20003800000 */
[----:B------:R-:W-:Y:S01]  /*4ad40*/  IMAD.MOV.U32 R144, RZ, RZ, 0x1f ;  /* 0x0000001fff907424 */ /* 0x000fe200078e00ff */
[----:B------:R-:W-:-:S07]  /*4ad50*/  MOV R160, 0xffffffff ;  /* 0xffffffff00a07802 */ /* 0x000fce0000000f00 */
[----:B-----5:R-:W-:Y:S05]  /*4ad60*/  WARPSYNC.COLLECTIVE R160, `(.L_x_73761) ;  /* 0x00000000a0087348 */ /* 0x020fea0003c00000 */
[----:B------:R0:W1:Y:S02]  /*4ad70*/  SHFL.BFLY P6, R204, R207, R199, R144 ;  /* 0x0c0000c7cfcc7389 */ /* 0x00006400000c0090 */
[----:B01---5:R-:W-:Y:S05]  /*4ad80*/  ENDCOLLECTIVE ;  /* 0x000000000000791b */ /* 0x023fea0003800000 */
.L_x_73761:
[----:B------:R-:W-:Y:S05]  /*4ad90*/  BSYNC B0 ;  /* 0x0000000000007941 */ /* 0x000fea0003800000 */
.L_x_73760:
        /* <DEDUP_REMOVED lines=8> */
.L_x_73762:
[----:B------:R-:W-:Y:S02]  /*4ae20*/  IMAD.MOV.U32 R199, RZ, RZ, 0x4 ;  /* 0x00000004ffc77424 */ /* 0x000fe400078e00ff */
[----:B------:R-:W-:-:S05]  /*4ae30*/  FADD.FTZ R203, R207, R204 ;  /* 0x000000cccfcb7221 */ /* 0x000fca0000010000 */
[----:B------:R-:W-:-:S07]  /*4ae40*/  MOV R207, R203 ;  /* 0x000000cb00cf7202 */ /* 0x000fce0000000f00 */
[----:B------:R-:W-:Y:S05]  /*4ae50*/  WARPSYNC.COLLECTIVE R160, `(.L_x_73763) ;  /* 0x00000000a0087348 */ /* 0x000fea0003c00000 */
[----:B------:R0:W1:Y:S02]  /*4ae60*/  SHFL.BFLY P6, R204, R207, R199, R144 ;  /* 0x0c0000c7cfcc7389 */ /* 0x00006400000c0090 */
[----:B01----:R-:W-:Y:S05]  /*4ae70*/  ENDCOLLECTIVE ;  /* 0x000000000000791b */ /* 0x003fea0003800000 */
.L_x_73763:
[----:B------:R-:W-:Y:S02]  /*4ae80*/  IMAD.MOV.U32 R199, RZ, RZ, 0x8 ;  /* 0x00000008ffc77424 */ /* 0x000fe400078e00ff */
[----:B------:R-:W-:-:S05]  /*4ae90*/  FADD.FTZ R202, R203, R204 ;  /* 0x000000cccbca7221 */ /* 0x000fca0000010000 */
[----:B------:R-:W-:-:S07]  /*4aea0*/  MOV R207, R202 ;  /* 0x000000ca00cf7202 */ /* 0x000fce0000000f00 */
[----:B------:R-:W-:Y:S05]  /*4aeb0*/  WARPSYNC.COLLECTIVE R160, `(.L_x_73764) ;  /* 0x00000000a0087348 */ /* 0x000fea0003c00000 */
[----:B------:R0:W1:Y:S02]  /*4aec0*/  SHFL.BFLY P6, R204, R207, R199, R144 ;  /* 0x0c0000c7cfcc7389 */ /* 0x00006400000c0090 */
[----:B01----:R-:W-:Y:S05]  /*4aed0*/  ENDCOLLECTIVE ;  /* 0x000000000000791b */ /* 0x003fea0003800000 */
.L_x_73764:
[----:B------:R-:W-:Y:S02]  /*4aee0*/  IMAD.MOV.U32 R199, RZ, RZ, 0x10 ;  /* 0x00000010ffc77424 */ /* 0x000fe400078e00ff */
[----:B------:R-:W-:-:S05]  /*4aef0*/  FADD.FTZ R201, R202, R204 ;  /* 0x000000cccac97221 */ /* 0x000fca0000010000 */
[----:B------:R-:W-:-:S07]  /*4af00*/  MOV R207, R201 ;  /* 0x000000c900cf7202 */ /* 0x000fce0000000f00 */
[----:B------:R-:W-:Y:S05]  /*4af10*/  WARPSYNC.COLLECTIVE R160, `(.L_x_73765) ;  /* 0x00000000a0087348 */ /* 0x000fea0003c00000 */
[----:B------:R0:W1:Y:S02]  /*4af20*/  SHFL.BFLY P6, R204, R207, R199, R144 ;  /* 0x0c0000c7cfcc7389 */ /* 0x00006400000c0090 */
[----:B01----:R-:W-:Y:S05]  /*4af30*/  ENDCOLLECTIVE ;  /* 0x000000000000791b */ /* 0x003fea0003800000 */
.L_x_73765:
        /* <DEDUP_REMOVED lines=177> */
[----:B------:R-:W-:Y:S02]  /*4ba50*/  HFMA2 R144, -RZ, RZ, 0, 1.847743988037109375e-06 ;  /* 0x0000001fff907431 */ /* 0x000fe400000001ff */
[----:B------:R-:W-:Y:S02]  /*4ba60*/  IMAD.MOV.U32 R199, RZ, RZ, 0x1 ;  /* 0x00000001ffc77424 */ /* 0x000fe400078e00ff */
[----:B------:R-:W-:-:S07]  /*4ba70*/  MOV R207, R206 ;  /* 0x000000ce00cf7202 */ /* 0x000fce0000000f00 */
[----:B------:R-:W-:Y:S05]  /*4ba80*/  WARPSYNC.COLLECTIVE R160, `(.L_x_73766) ;  /* 0x00000000a0087348 */ /* 0x000fea0003c00000 */
[----:B------:R0:W1:Y:S02]  /*4ba90*/  SHFL.BFLY P6, R204, R207, R199, R144 ;  /* 0x0c0000c7cfcc7389 */ /* 0x00006400000c0090 */
[----:B01----:R-:W-:Y:S05]  /*4baa0*/  ENDCOLLECTIVE ;  /* 0x000000000000791b */ /* 0x003fea0003800000 */
.L_x_73766:
[----:B------:R-:W-:Y:S01]  /*4bab0*/  MOV R199, 0x2 ;  /* 0x0000000200c77802 */ /* 0x000fe20000000f00 */
[----:B------:R-:W-:-:S04]  /*4bac0*/  FADD.FTZ R205, R206, R204 ;  /* 0x000000cccecd7221 */ /* 0x000fc80000010000 */
[----:B------:R-:W-:-:S07]  /*4bad0*/  IMAD.MOV.U32 R207, RZ, RZ, R205 ;  /* 0x000000ffffcf7224 */ /* 0x000fce00078e00cd */
[----:B------:R-:W-:Y:S05]  /*4bae0*/  WARPSYNC.COLLECTIVE R160, `(.L_x_73767) ;  /* 0x00000000a0087348 */ /* 0x000fea0003c00000 */
[----:B------:R0:W1:Y:S02]  /*4baf0*/  SHFL.BFLY P6, R204, R207, R199, R144 ;  /* 0x0c0000c7cfcc7389 */ /* 0x00006400000c0090 */
[----:B01----:R-:W-:Y:S05]  /*4bb00*/  ENDCOLLECTIVE ;  /* 0x000000000000791b */ /* 0x003fea0003800000 */
.L_x_73767:
[----:B------:R-:W-:Y:S02]  /*4bb10*/  HFMA2 R199, -RZ, RZ, 0, 2.384185791015625e-07 ;  /* 0x00000004ffc77431 */ /* 0x000fe400000001ff */
[----:B------:R-:W-:-:S04]  /*4bb20*/  FADD.FTZ R203, R205, R204 ;  /* 0x000000cccdcb7221 */ /* 0x000fc80000010000 */
[----:B------:R-:W-:-:S07]  /*4bb30*/  IMAD.MOV.U32 R207, RZ, RZ, R203 ;  /* 0x000000ffffcf7224 */ /* 0x000fce00078e00cb */
[----:B------:R-:W-:Y:S05]  /*4bb40*/  WARPSYNC.COLLECTIVE R160, `(.L_x_73768) ;  /* 0x00000000a0087348 */ /* 0x000fea0003c00000 */
[----:B------:R0:W1:Y:S02]  /*4bb50*/  SHFL.BFLY P6, R204, R207, R199, R144 ;  /* 0x0c0000c7cfcc7389 */ /* 0x00006400000c0090 */
[----:B01----:R-:W-:Y:S05]  /*4bb60*/  ENDCOLLECTIVE ;  /* 0x000000000000791b */ /* 0x003fea0003800000 */
.L_x_73768:
[----:B------:R-:W-:Y:S01]  /*4bb70*/  MOV R199, 0x8 ;  /* 0x0000000800c77802 */ /* 0x000fe20000000f00 */
[----:B------:R-:W-:-:S04]  /*4bb80*/  FADD.FTZ R202, R203, R204 ;  /* 0x000000cccbca7221 */ /* 0x000fc80000010000 */
[----:B------:R-:W-:-:S07]  /*4bb90*/  IMAD.MOV.U32 R207, RZ, RZ, R202 ;  /* 0x000000ffffcf7224 */ /* 0x000fce00078e00ca */
[----:B------:R-:W-:Y:S05]  /*4bba0*/  WARPSYNC.COLLECTIVE R160, `(.L_x_73769) ;  /* 0x00000000a0087348 */ /* 0x000fea0003c00000 */
[----:B------:R0:W1:Y:S02]  /*4bbb0*/  SHFL.BFLY P6, R204, R207, R199, R144 ;  /* 0x0c0000c7cfcc7389 */ /* 0x00006400000c0090 */
[----:B01----:R-:W-:Y:S05]  /*4bbc0*/  ENDCOLLECTIVE ;  /* 0x000000000000791b */ /* 0x003fea0003800000 */
.L_x_73769:
[----:B------:R-:W-:Y:S02]  /*4bbd0*/  HFMA2 R199, -RZ, RZ, 0, 9.5367431640625e-07 ;  /* 0x00000010ffc77431 */ /* 0x000fe400000001ff */
[----:B------:R-:W-:-:S04]  /*4bbe0*/  FADD.FTZ R201, R202, R204 ;  /* 0x000000cccac97221 */ /* 0x000fc80000010000 */
[----:B------:R-:W-:-:S07]  /*4bbf0*/  IMAD.MOV.U32 R207, RZ, RZ, R201 ;  /* 0x000000ffffcf7224 */ /* 0x000fce00078e00c9 */
[----:B------:R-:W-:Y:S05]  /*4bc00*/  WARPSYNC.COLLECTIVE R160, `(.L_x_73770) ;  /* 0x00000000a0087348 */ /* 0x000fea0003c00000 */
[----:B------:R0:W1:Y:S02]  /*4bc10*/  SHFL.BFLY P6, R204, R207, R199, R144 ;  /* 0x0c0000c7cfcc7389 */ /* 0x00006400000c0090 */
[----:B01----:R-:W-:Y:S05]  /*4bc20*/  ENDCOLLECTIVE ;  /* 0x000000000000791b */ /* 0x003fea0003800000 */
.L_x_73770:
[----:B------:R-:W-:Y:S05]  /*4bc30*/  BRA `(.L_x_73771) ;  /* 0xffffffcc00347947 */ /* 0x000fea000383ffff */
.L_x_73772:
        /* <DEDUP_REMOVED lines=12> */
.L_x_88554:


//--------------------- .text._ZN10layer_norm13ln_fwd_kernelINS_13Kernel_traitsI6__halfffffjLj2560ELj1ELj4ELj1ELj16ENS_18Kernel_traits_baseILj2560ES2_ffffjLj128EEEEELb1ELb0ELb1ELb1EEEvNS_9FwdParamsE --------------------------
	.section	.text._ZN10layer_norm13ln_fwd_kernelINS_13Kernel_traitsI6__halfffffjLj2560ELj1ELj4ELj1ELj16ENS_18Kernel_traits_baseILj2560ES2_ffffjLj128EEEEELb1ELb0ELb1ELb1EEEvNS_9FwdParamsE,"ax",@progbits
	.align	128
        .global         _ZN10layer_norm13ln_fwd_kernelINS_13Kernel_traitsI6__halfffffjLj2560ELj1ELj4ELj1ELj16ENS_18Kernel_traits_baseILj2560ES2_ffffjLj128EEEEELb1ELb0ELb1ELb1EEEvNS_9FwdParamsE
        .type           _ZN10layer_norm13ln_fwd_kernelINS_13Kernel_traitsI6__halfffffjLj2560ELj1ELj4ELj1ELj16ENS_18Kernel_traits_baseILj2560ES2_ffffjLj128EEEEELb1ELb0ELb1ELb1EEEvNS_9FwdParamsE,@function
        .size           _ZN10layer_norm13ln_fwd_kernelINS_13Kernel_traitsI6__halfffffjLj2560ELj1ELj4ELj1ELj16ENS_18Kernel_traits_baseILj2560ES2_ffffjLj128EEEEELb1ELb0ELb1ELb1EEEvNS_9FwdParamsE,(.L_x_88555 - _ZN10layer_norm13ln_fwd_kernelINS_13Kernel_traitsI6__halfffffjLj2560ELj1ELj4ELj1ELj16ENS_18Kernel_traits_baseILj2560ES2_ffffjLj128EEEEELb1ELb0ELb1ELb1EEEvNS_9FwdParamsE)
        .other          _ZN10layer_norm13ln_fwd_kernelINS_13Kernel_traitsI6__halfffffjLj2560ELj1ELj4ELj1ELj16ENS_18Kernel_traits_baseILj2560ES2_ffffjLj128EEEEELb1ELb0ELb1ELb1EEEvNS_9FwdParamsE,@"STO_CUDA_ENTRY STV_DEFAULT"
_ZN10layer_norm13ln_fwd_kernelINS_13Kernel_traitsI6__halfffffjLj2560ELj1ELj4ELj1ELj16ENS_18Kernel_traits_baseILj2560ES2_ffffjLj128EEEEELb1ELb0ELb1ELb1EEEvNS_9FwdParamsE:
.text._ZN10layer_norm13ln_fwd_kernelINS_13Kernel_traitsI6__halfffffjLj2560ELj1ELj4ELj1ELj16ENS_18Kernel_traits_baseILj2560ES2_ffffjLj128EEEEELb1ELb0ELb1ELb1EEEvNS_9FwdParamsE:
[----:B------:R-:W-:Y:S01]  /*0000*/  LDC R1, c[0x0][0x37c] ;  /* 0x0000df00ff017b82 */ /* 0x000fe20000000800 */
[----:B------:R-:W0:Y:S01]  /*0010*/  LDCU.U8 UR4, c[0x0][0x464] ;  /* 0x00008c80ff0477ac */ /* 0x000e220008000000 */
[----:B------:R-:W1:Y:S01]  /*0020*/  LDCU.64 UR6, c[0x0][0x450] ;  /* 0x00008a00ff0677ac */ /* 0x000e620008000a00 */
[----:B------:R-:W2:Y:S05]  /*0030*/  LDCU.64 UR8, c[0x0][0x358] ;  /* 0x00006b00ff0877ac */ /* 0x000eaa0008000a00 */
[----:B------:R-:W3:Y:S01]  /*0040*/  LDC R8, c[0x0][0x458] ;  /* 0x00011600ff087b82 */ /* 0x000ee20000000800 */
[----:B------:R-:W4:Y:S01]  /*0050*/  LDCU.64 UR10, c[0x0][0x438] ;  /* 0x00008700ff0a77ac */ /* 0x000f220008000a00 */
[----:B0-----:R-:W-:-:S06]  /*0060*/  ISETP.NE.AND P0, PT, RZ, UR4, PT ;  /* 0x00000004ff007c0c */ /* 0x001fcc000bf05270 */
[----:B------:R-:W3:Y:S01]  /*0070*/  LDC R9, c[0x0][0x45c] ;  /* 0x00011700ff097b82 */ /* 0x000ee20000000800 */
[----:B-1----:R-:W-:Y:S02]  /*0080*/  IMAD.U32 R2, RZ, RZ, UR6 ;  /* 0x00000006ff027e24 */ /* 0x002fe4000f8e00ff */
[----:B------:R-:W-:-:S06]  /*0090*/  IMAD.U32 R3, RZ, RZ, UR7 ;  /* 0x00000007ff037e24 */ /* 0x000fcc000f8e00ff */
[----:B--2---:R-:W2:Y:S01]  /*00a0*/  @P0 LDG.E.64 R2, desc[UR8][R2.64] ;  /* 0x0000000802020981 */ /* 0x004ea2000c1e1b00 */
[----:B------:R-:W0:Y:S03]  /*00b0*/  @P0 LDC R7, c[0x0][0x460] ;  /* 0x00011800ff070b82 */ /* 0x000e260000000800 */
[----:B---3--:R-:W0:Y:S05]  /*00c0*/  @P0 LDG.E.64 R4, desc[UR8][R8.64] ;  /* 0x0000000808040981 */ /* 0x008e2a000c1e1b00 */
[----:B------:R-:W1:Y:S01]  /*00d0*/  S2UR UR5, SR_CTAID.X ;  /* 0x00000000000579c3 */ /* 0x000e620000002500 */
[----:B----4-:R-:W-:Y:S01]  /*00e0*/  UISETP.NE.U32.AND UP0, UPT, UR10, URZ, UPT ;  /* 0x000000ff0a00728c */ /* 0x010fe2000bf05070 */
[----:B------:R-:W3:Y:S03]  /*00f0*/  S2R R0, SR_TID.X ;  /* 0x0000000000007919 */ /* 0x000ee60000002100 */
[----:B------:R-:W-:-:S02]  /*0100*/  UISETP.NE.AND.EX UP0, UPT, UR11, URZ, UPT, UP0 ;  /* 0x000000ff0b00728c */ /* 0x000fc4000bf05300 */
[----:B-1----:R-:W-:Y:S01]  /*0110*/  USHF.L.U32 UR4, UR5, 0x2, URZ ;  /* 0x0000000205047899 */ /* 0x002fe200080006ff */
[----:B--2---:R-:W-:Y:S02]  /*0120*/  @P0 R2UR UR7, R3 ;  /* 0x00000000030702ca */ /* 0x004fe400000e0000 */
[----:B------:R-:W1:Y:S01]  /*0130*/  LDC R3, c[0x0][0x360] ;  /* 0x0000d800ff037b82 */ /* 0x000e620000000800 */
[----:B------:R-:W-:Y:S02]  /*0140*/  @P0 R2UR UR6, R2 ;  /* 0x00000000020602ca */ /* 0x000fe400000e0000 */
[----:B---3--:R-:W-:-:S04]  /*0150*/  SHF.R.U32.HI R2, RZ, 0x5, R0 ;  /* 0x00000005ff027819 */ /* 0x008fc80000011600 */
[----:B------:R-:W-:Y:S02]  /*0160*/  LOP3.LUT R2, R2, UR4, RZ, 0xfc, !PT ;  /* 0x0000000402027c12 */ /* 0x000fe4000f8efcff */
[----:B0-----:R-:W-:Y:S02]  /*0170*/  @P0 IADD3 R8, P1, PT, R4, R7, RZ ;  /* 0x0000000704080210 */ /* 0x001fe40007f3e0ff */
[----:B------:R-:W-:Y:S02]  /*0180*/  UIADD3 UR11, UPT, UPT, UR7, -0x4498517b, URZ ;  /* 0xbb67ae85070b7890 */ /* 0x000fe4000fffe0ff */
[----:B------:R-:W-:Y:S01]  /*0190*/  UIADD3 UR13, UPT, UPT, UR7, 0x76cf5d0a, URZ ;  /* 0x76cf5d0a070d7890 */ /* 0x000fe2000fffe0ff */
[----:B------:R-:W-:Y:S01]  /*01a0*/  @P0 IADD3.X R9, PT, PT, RZ, R5, RZ, P1, !PT ;  /* 0x00000005ff090210 */ /* 0x000fe20000ffe4ff */
[----:B------:R-:W-:Y:S02]  /*01b0*/  UIADD3 UR10, UPT, UPT, UR6, -0x61c88647, URZ ;  /* 0x9e3779b9060a7890 */ /* 0x000fe4000fffe0ff */
[----:B------:R-:W-:Y:S01]  /*01c0*/  UIADD3 UR12, UPT, UPT, UR6, 0x3c6ef372, URZ ;  /* 0x3c6ef372060c7890 */ /* 0x000fe2000fffe0ff */
[----:B------:R-:W-:Y:S01]  /*01d0*/  SHF.R.U32.HI R7, RZ, 0x2, R9 ;  /* 0x00000002ff077819 */ /* 0x000fe20000011609 */
[----:B------:R-:W-:-:S02]  /*01e0*/  UIADD3 UR14, UPT, UPT, UR6, -0x255992d5, URZ ;  /* 0xdaa66d2b060e7890 */ /* 0x000fc4000fffe0ff */
[----:B------:R-:W-:Y:S02]  /*01f0*/  UIADD3 UR15, UPT, UPT, UR7, 0x32370b8f, URZ ;  /* 0x32370b8f070f7890 */ /* 0x000fe4000fffe0ff */
[----:B------:R-:W-:Y:S01]  /*0200*/  UIADD3 UR16, UPT, UPT, UR6, 0x78dde6e4, URZ ;  /* 0x78dde6e406107890 */ /* 0x000fe2000fffe0ff */
[----:B-1----:R-:W-:Y:S01]  /*0210*/  IMAD R4, R3, UR5, R0 ;  /* 0x0000000503047c24 */ /* 0x002fe2000f8e0200 */
[----:B------:R-:W-:Y:S01]  /*0220*/  LOP3.LUT R3, R0, 0x1f, RZ, 0xc0, !PT ;  /* 0x0000001f00037812 */ /* 0x000fe200078ec0ff */
[----:B------:R-:W-:Y:S01]  /*0230*/  UIADD3 UR17, UPT, UPT, UR7, -0x126145ec, URZ ;  /* 0xed9eba1407117890 */ /* 0x000fe2000fffe0ff */
[----:B------:R-:W-:Y:S01]  /*0240*/  SHF.R.U64 R0, R8, 0x2, R9 ;  /* 0x0000000208007819 */ /* 0x000fe20000001209 */
        /* <DEDUP_REMOVED lines=56> */
.L_x_73773:
        /* <DEDUP_REMOVED lines=42> */
.L_x_73774:
[----:B------:R-:W1:Y:S02]  /*0870*/  LDCU UR4, c[0x0][0x384] ;  /* 0x00007080ff0477ac */ /* 0x000e640008000800 */
[----:B-1----:R-:W-:-:S13]  /*0880*/  ISETP.GE.AND P0, PT, R2, UR4, PT ;  /* 0x0000000402007c0c */ /* 0x002fda000bf06270 */
[----:B------:R-:W-:Y:S05]  /*0890*/  @P0 EXIT ;  /* 0x000000000000094d */ /* 0x000fea0003800000 */
[----:B-----5:R-:W-:Y:S01]  /*08a0*/  IMAD.MOV.U32 R181, RZ, RZ, R14 ;  /* 0x000000ffffb57224 */ /* 0x020fe200078e000e */
        /* <DEDUP_REMOVED lines=24> */
[----:B------:R-:W-:Y:S01]  /*0a30*/  MOV R11, R21 ;  /* 0x00000015000b7202 */ /* 0x000fe20000000f00 */
        /* <DEDUP_REMOVED lines=9> */
[----:B------:R-:W-:Y:S01]  /*0ad0*/  MOV R6, R165 ;  /* 0x000000a500067202 */ /* 0x000fe20000000f00 */
[----:B------:R-:W-:Y:S01]  /*0ae0*/  IMAD.MOV.U32 R197, RZ, RZ, R28 ;  /* 0x000000ffffc57224 */ /* 0x000fe200078e001c */
[----:B0-----:R-:W-:Y:S01]  /*0af0*/  SHF.R.U32.HI R56, RZ, 0x10, R13 ;  /* 0x00000010ff387819 */ /* 0x001fe2000001160d */
[----:B------:R-:W-:Y:S01]  /*0b00*/  IMAD.MOV.U32 R13, RZ, RZ, R25 ;  /* 0x000000ffff0d7224 */ /* 0x000fe200078e0019 */
[----:B------:R-:W-:Y:S01]  /*0b10*/  PRMT R203, R5, 0x5410, R6 ;  /* 0x0000541005cb7816 */ /* 0x000fe20000000006 */
[----:B------:R-:W-:Y:S01]  /*0b20*/  IMAD.MOV.U32 R5, RZ, RZ, R162 ;  /* 0x000000ffff057224 */ /* 0x000fe200078e00a2 */
[----:B------:R-:W-:Y:S01]  /*0b30*/  MOV R6, R160 ;  /* 0x000000a000067202 */ /* 0x000fe20000000f00 */
[----:B------:R-:W0:Y:S01]  /*0b40*/  LDCU.64 UR4, c[0x0][0x3a0] ;  /* 0x00007400ff0477ac */ /* 0x000e220008000a00 */
[----:B------:R-:W-:-:S02]  /*0b50*/  SHF.R.U64 R182, R14, 0x10, R15 ;  /* 0x000000100eb67819 */ /* 0x000fc4000000120f */
[----:B------:R-:W-:Y:S01]  /*0b60*/  PRMT R204, R5, 0x5410, R9 ;  /* 0x0000541005cc7816 */ /* 0x000fe20000000009 */
[----:B------:R-:W-:Y:S01]  /*0b70*/  IMAD.MOV.U32 R5, RZ, RZ, R161 ;  /* 0x000000ffff057224 */ /* 0x000fe200078e00a1 */
[----:B------:R-:W-:Y:S02]  /*0b80*/  MOV R9, R159 ;  /* 0x0000009f00097202 */ /* 0x000fe40000000f00 */
[----:B------:R-:W-:Y:S02]  /*0b90*/  MOV R14, R27 ;  /* 0x0000001b000e7202 */ /* 0x000fe40000000f00 */
[----:B------:R-:W-:Y:S01]  /*0ba0*/  PRMT R205, R6, 0x5410, R5 ;  /* 0x0000541006cd7816 */ /* 0x000fe20000000005 */
[----:B------:R-:W-:Y:S01]  /*0bb0*/  IMAD.MOV.U32 R6, RZ, RZ, R158 ;  /* 0x000000ffff067224 */ /* 0x000fe200078e009e */
[----:B------:R-:W-:Y:S01]  /*0bc0*/  PRMT R189, R189, 0x5410, R11 ;  /* 0x00005410bdbd7816 */ /* 0x000fe2000000000b */
[----:B------:R-:W-:Y:S01]  /*0bd0*/  IMAD.MOV.U32 R5, RZ, RZ, R156 ;  /* 0x000000ffff057224 */ /* 0x000fe200078e009c */
[----:B------:R-:W-:Y:S01]  /*0be0*/  PRMT R191, R191, 0x5410, R12 ;  /* 0x00005410bfbf7816 */ /* 0x000fe2000000000c */
[----:B------:R-:W-:Y:S01]  /*0bf0*/  IMAD R12, R0, -0x2daee0ad, RZ ;  /* 0xd2511f53000c7824 */ /* 0x000fe200078e02ff */
[----:B------:R-:W-:Y:S01]  /*0c00*/  PRMT R206, R6, 0x5410, R9 ;  /* 0x0000541006ce7816 */ /* 0x000fe20000000009 */
[----:B------:R-:W-:Y:S01]  /*0c10*/  IMAD.MOV.U32 R9, RZ, RZ, R157 ;  /* 0x000000ffff097224 */ /* 0x000fe200078e009d */
[----:B------:R-:W-:Y:S01]  /*0c20*/  MOV R193, R24 ;  /* 0x0000001800c17202 */ /* 0x000fe20000000f00 */
[----:B------:R-:W-:Y:S01]  /*0c30*/  IMAD.HI.U32 R6, R4, -0x326172a9, RZ ;  /* 0xcd9e8d5704067827 */ /* 0x000fe200078e00ff */
[----:B------:R-:W-:-:S02]  /*0c40*/  PRMT R187, R187, 0x5410, R10 ;  /* 0x00005410bbbb7816 */ /* 0x000fc4000000000a */
[----:B------:R-:W-:Y:S01]  /*0c50*/  PRMT R207, R5, 0x5410, R9 ;  /* 0x0000541005cf7816 */ /* 0x000fe20000000009 */
[----:B------:R-:W-:Y:S01]  /*0c60*/  IMAD.HI.U32 R5, R0, -0x2daee0ad, RZ ;  /* 0xd2511f5300057827 */ /* 0x000fe200078e00ff */
[----:B------:R-:W-:Y:S02]  /*0c70*/  LOP3.LUT R6, R7, UR6, R6, 0x96, !PT ;  /* 0x0000000607067c12 */ /* 0x000fe4000f8e9606 */
[----:B------:R-:W-:Y:S01]  /*0c80*/  PRMT R195, R195, 0x5410, R14 ;  /* 0x00005410c3c37816 */ /* 0x000fe2000000000e */
[----:B------:R-:W-:Y:S01]  /*0c90*/  IMAD R10, R4, -0x326172a9, RZ ;  /* 0xcd9e8d57040a7824 */ /* 0x000fe200078e02ff */
[----:B------:R-:W-:Y:S01]  /*0ca0*/  LOP3.LUT R5, R5, UR7, RZ, 0x3c, !PT ;  /* 0x0000000705057c12 */ /* 0x000fe2000f8e3cff */
[----:B------:R-:W-:Y:S01]  /*0cb0*/  IMAD.HI.U32 R11, R6, -0x2daee0ad, RZ ;  /* 0xd2511f53060b7827 */ /* 0x000fe200078e00ff */
[----:B------:R-:W-:Y:S02]  /*0cc0*/  PRMT R193, R193, 0x5410, R13 ;  /* 0x00005410c1c17816 */ /* 0x000fe4000000000d */
[----:B------:R-:W-:Y:S01]  /*0cd0*/  MOV R13, R154 ;  /* 0x0000009a000d7202 */ /* 0x000fe20000000f00 */
[C---:B------:R-:W-:Y:S01]  /*0ce0*/  IMAD.HI.U32 R9, R5.reuse, -0x326172a9, RZ ;  /* 0xcd9e8d5705097827 */ /* 0x040fe200078e00ff */
[----:B------:R-:W-:Y:S01]  /*0cf0*/  LOP3.LUT R11, R12, UR11, R11, 0x96, !PT ;  /* 0x0000000b0c0b7c12 */ /* 0x000fe2000f8e960b */
[----:B------:R-:W1:Y:S01]  /*0d00*/  LDCU.U8 UR11, c[0x0][0x410] ;  /* 0x00008200ff0b77ac */ /* 0x000e620008000000 */
[----:B------:R-:W-:Y:S01]  /*0d10*/  SHF.R.U64 R209, R152, 0x10, R153 ;  /* 0x0000001098d17819 */ /* 0x000fe20000001299 */
[----:B------:R-:W-:Y:S01]  /*0d20*/  IMAD.MOV.U32 R14, RZ, RZ, R155 ;  /* 0x000000ffff0e7224 */ /* 0x000fe200078e009b */
[----:B------:R-:W-:Y:S01]  /*0d30*/  LOP3.LUT R9, R10, UR10, R9, 0x96, !PT ;  /* 0x0000000a0a097c12 */ /* 0x000fe2000f8e9609 */
[----:B------:R-:W-:Y:S01]  /*0d40*/  IMAD R10, R5, -0x326172a9, RZ ;  /* 0xcd9e8d57050a7824 */ /* 0x000fe200078e02ff */
[----:B------:R-:W-:Y:S01]  /*0d50*/  SHF.R.U32.HI R12, RZ, 0x10, R153 ;  /* 0x00000010ff0c7819 */ /* 0x000fe20000011699 */
[----:B------:R-:W-:Y:S01]  /*0d60*/  IMAD.HI.U32 R5, R11, -0x326172a9, RZ ;  /* 0xcd9e8d570b057827 */ /* 0x000fe200078e00ff */
[----:B------:R-:W-:Y:S01]  /*0d70*/  PRMT R208, R13, 0x5410, R14 ;  /* 0x000054100dd07816 */ /* 0x000fe2000000000e */
[----:B------:R-:W2:Y:S01]  /*0d80*/  LDCU UR10, c[0x0][0x404] ;  /* 0x00008080ff0a77ac */ /* 0x000ea20008000800 */
[----:B------:R-:W-:Y:S01]  /*0d90*/  PRMT R209, R209, 0x5410, R12 ;  /* 0x00005410d1d17816 */ /* 0x000fe2000000000c */
[----:B------:R-:W-:Y:S01]  /*0da0*/  IMAD R13, R6, -0x2daee0ad, RZ ;  /* 0xd2511f53060d7824 */ /* 0x000fe200078e02ff */
[----:B------:R-:W-:Y:S01]  /*0db0*/  LOP3.LUT R5, R10, UR12, R5, 0x96, !PT ;  /* 0x0000000c0a057c12 */ /* 0x000fe2000f8e9605 */
[----:B------:R-:W-:Y:S01]  /*0dc0*/  IMAD.HI.U32 R6, R9, -0x2daee0ad, RZ ;  /* 0xd2511f5309067827 */ /* 0x000fe200078e00ff */
[----:B------:R-:W-:-:S02]  /*0dd0*/  SHF.R.U64 R211, R148, 0x10, R149 ;  /* 0x0000001094d37819 */ /* 0x000fc40000001295 */
[----:B------:R-:W-:Y:S01]  /*0de0*/  SHF.R.U64 R212, R146, 0x10, R147 ;  /* 0x0000001092d47819 */ /* 0x000fe20000001293 */
[----:B------:R-:W-:Y:S01]  /*0df0*/  IMAD R10, R11, -0x326172a9, RZ ;  /* 0xcd9e8d570b0a7824 */ /* 0x000fe200078e02ff */
[----:B------:R-:W-:Y:S01]  /*0e00*/  LOP3.LUT R6, R13, UR13, R6, 0x96, !PT ;  /* 0x0000000d0d067c12 */ /* 0x000fe2000f8e9606 */
[----:B------:R-:W-:Y:S01]  /*0e10*/  IMAD R12, R9, -0x2daee0ad, RZ ;  /* 0xd2511f53090c7824 */ /* 0x000fe200078e02ff */
[----:B------:R-:W-:Y:S01]  /*0e20*/  SHF.R.U32.HI R13, RZ, 0x10, R149 ;  /* 0x00000010ff0d7819 */ /* 0x000fe20000011695 */
[----:B------:R-:W-:Y:S01]  /*0e30*/  IMAD.HI.U32 R11, R5, -0x2daee0ad, RZ ;  /* 0xd2511f53050b7827 */ /* 0x000fe200078e00ff */
[----:B------:R-:W-:Y:S01]  /*0e40*/  SHF.R.U32.HI R214, RZ, 0x10, R43 ;  /* 0x00000010ffd67819 */ /* 0x000fe2000001162b */
[----:B------:R-:W3:Y:S01]  /*0e50*/  LDCU.64 UR12, c[0x0][0x408] ;  /* 0x00008100ff0c77ac */ /* 0x000ee20008000a00 */
[----:B------:R-:W-:Y:S01]  /*0e60*/  PRMT R211, R211, 0x5410, R13 ;  /* 0x00005410d3d37816 */ /* 0x000fe2000000000d */
[----:B------:R-:W-:Y:S01]  /*0e70*/  IMAD.HI.U32 R9, R6, -0x326172a9, RZ ;  /* 0xcd9e8d5706097827 */ /* 0x000fe200078e00ff */
[----:B------:R-:W-:-:S02]  /*0e80*/  LOP3.LUT R11, R12, UR15, R11, 0x96, !PT ;  /* 0x0000000f0c0b7c12 */ /* 0x000fc4000f8e960b */
[----:B------:R-:W-:Y:S01]  /*0e90*/  SHF.R.U32.HI R12, RZ, 0x10, R147 ;  /* 0x00000010ff0c7819 */ /* 0x000fe20000011693 */
[----:B------:R-:W-:Y:S01]  /*0ea0*/  IMAD R13, R5, -0x2daee0ad, RZ ;  /* 0xd2511f53050d7824 */ /* 0x000fe200078e02ff */
[----:B------:R-:W-:Y:S01]  /*0eb0*/  LOP3.LUT R9, R10, UR14, R9, 0x96, !PT ;  /* 0x0000000e0a097c12 */ /* 0x000fe2000f8e9609 */
[----:B------:R-:W-:Y:S01]  /*0ec0*/  IMAD R6, R6, -0x326172a9, RZ ;  /* 0xcd9e8d5706067824 */ /* 0x000fe200078e02ff */
[----:B------:R-:W-:Y:S01]  /*0ed0*/  PRMT R212, R212, 0x5410, R12 ;  /* 0x00005410d4d47816 */ /* 0x000fe2000000000c */
[----:B------:R-:W-:Y:S01]  /*0ee0*/  IMAD.HI.U32 R5, R11, -0x326172a9, RZ ;  /* 0xcd9e8d570b057827 */ /* 0x000fe200078e00ff */
[--C-:B------:R-:W-:Y:S01]  /*0ef0*/  SHF.R.U64 R210, R150, 0x10, R151.reuse ;  /* 0x0000001096d27819 */ /* 0x100fe20000001297 */
[----:B------:R-:W4:Y:S01]  /*0f00*/  LDCU UR14, c[0x0][0x448] ;  /* 0x00008900ff0e77ac */ /* 0x000f220008000800 */
[----:B------:R-:W-:Y:S01]  /*0f10*/  SHF.R.U32.HI R14, RZ, 0x10, R151 ;  /* 0x00000010ff0e7819 */ /* 0x000fe20000011697 */
[----:B------:R-:W-:Y:S01]  /*0f20*/  IMAD.HI.U32 R10, R9, -0x2daee0ad, RZ ;  /* 0xd2511f53090a7827 */ /* 0x000fe200078e00ff */
[----:B------:R-:W-:-:S02]  /*0f30*/  LOP3.LUT R5, R6, UR16, R5, 0x96, !PT ;  /* 0x0000001006057c12 */ /* 0x000fc4000f8e9605 */
[--C-:B------:R-:W-:Y:S01]  /*0f40*/  SHF.R.U32.HI R215, RZ, 0x10, R41.reuse ;  /* 0x00000010ffd77819 */ /* 0x100fe20000011629 */
[----:B------:R-:W-:Y:S01]  /*0f50*/  IMAD R12, R9, -0x2daee0ad, RZ ;  /* 0xd2511f53090c7824 */ /* 0x000fe200078e02ff */
[----:B------:R-:W-:Y:S01]  /*0f60*/  LOP3.LUT R10, R13, UR17, R10, 0x96, !PT ;  /* 0x000000110d0a7c12 */ /* 0x000fe2000f8e960a */
[----:B------:R-:W-:Y:S01]  /*0f70*/  IMAD.HI.U32 R9, R5, -0x2daee0ad, RZ ;  /* 0xd2511f5305097827 */ /* 0x000fe200078e00ff */
[----:B------:R-:W-:Y:S02]  /*0f80*/  SHF.R.U64 R13, R40, 0x10, R41 ;  /* 0x00000010280d7819 */ /* 0x000fe40000001229 */
[----:B------:R-:W-:Y:S01]  /*0f90*/  PRMT R210, R210, 0x5410, R14 ;  /* 0x00005410d2d27816 */ /* 0x000fe2000000000e */
[----:B------:R-:W-:Y:S01]  /*0fa0*/  IMAD R11, R11, -0x326172a9, RZ ;  /* 0xcd9e8d570b0b7824 */ /* 0x000fe200078e02ff */
[----:B------:R-:W-:Y:S01]  /*0fb0*/  LOP3.LUT R9, R12, UR19, R9, 0x96, !PT ;  /* 0x000000130c097c12 */ /* 0x000fe2000f8e9609 */
[----:B------:R-:W-:Y:S01]  /*0fc0*/  IMAD.HI.U32 R6, R10, -0x326172a9, RZ ;  /* 0xcd9e8d570a067827 */ /* 0x000fe200078e00ff */
[----:B------:R-:W-:-:S02]  /*0fd0*/  PRMT R214, R214, 0x5410, R13 ;  /* 0x00005410d6d67816 */ /* 0x000fc4000000000d */
[----:B------:R-:W-:Y:S01]  /*0fe0*/  SHF.R.U64 R13, R38, 0x10, R39 ;  /* 0x00000010260d7819 */ /* 0x000fe20000001227 */
[----:B------:R-:W-:Y:S01]  /*0ff0*/  IMAD R12, R5, -0x2daee0ad, RZ ;  /* 0xd2511f53050c7824 */ /* 0x000fe200078e02ff */
[----:B------:R-:W-:Y:S01]  /*1000*/  LOP3.LUT R6, R11, UR18, R6, 0x96, !PT ;  /* 0x000000120b067c12 */ /* 0x000fe2000f8e9606 */
[----:B------:R-:W-:Y:S01]  /*1010*/  IMAD R10, R10, -0x326172a9, RZ ;  /* 0xcd9e8d570a0a7824 */ /* 0x000fe200078e02ff */
[----:B------:R-:W-:Y:S01]  /*1020*/  SHF.R.U64 R213, R42, 0x10, R43 ;  /* 0x000000102ad57819 */ /* 0x000fe2000000122b */
[----:B------:R-:W-:Y:S01]  /*1030*/  IMAD.HI.U32 R5, R9, -0x326172a9, RZ ;  /* 0xcd9e8d5709057827 */ /* 0x000fe200078e00ff */
[----:B------:R-:W-:Y:S02]  /*1040*/  SHF.R.U32.HI R14, RZ, 0x10, R155 ;  /* 0x00000010ff0e7819 */ /* 0x000fe4000001169b */
[----:B------:R-:W-:Y:S01]  /*1050*/  PRMT R215, R215, 0x5410, R13 ;  /* 0x00005410d7d77816 */ /* 0x000fe2000000000d */
        /* <DEDUP_REMOVED lines=10> */
[----:B------:R-:W-:Y:S01]  /*1100*/  IMAD.HI.U32 R6, R11, -0x326172a9, RZ ;  /* 0xcd9e8d570b067827 */ /* 0x000fe200078e00ff */
[----:B------:R-:W-:-:S02]  /*1110*/  SHF.R.U64 R12, R34, 0x10, R35 ;  /* 0x00000010220c7819 */ /* 0x000fc40000001223 */
[----:B------:R-:W-:Y:S02]  /*1120*/  LOP3.LUT R10, R13, UR23, R10, 0x96, !PT ;  /* 0x000000170d0a7c12 */ /* 0x000fe4000f8e960a */
[----:B------:R-:W-:Y:S02]  /*1130*/  LOP3.LUT R6, R9, UR22, R6, 0x96, !PT ;  /* 0x0000001609067c12 */ /* 0x000fe4000f8e9606 */
[----:B------:R-:W-:Y:S01]  /*1140*/  PRMT R216, R216, 0x5410, R14 ;  /* 0x00005410d8d87816 */ /* 0x000fe2000000000e */
[----:B------:R-:W-:Y:S01]  /*1150*/  IMAD R14, R5, -0x2daee0ad, RZ ;  /* 0xd2511f53050e7824 */ /* 0x000fe200078e02ff */
[----:B------:R-:W-:Y:S01]  /*1160*/  PRMT R217, R217, 0x5410, R12 ;  /* 0x00005410d9d97816 */ /* 0x000fe2000000000c */
[----:B------:R-:W-:Y:S01]  /*1170*/  IMAD R12, R11, -0x326172a9, RZ ;  /* 0xcd9e8d570b0c7824 */ /* 0x000fe200078e02ff */
[----:B------:R-:W-:Y:S01]  /*1180*/  SHF.R.U32.HI R218, RZ, 0x10, R35 ;  /* 0x00000010ffda7819 */ /* 0x000fe20000011623 */
[----:B------:R-:W-:Y:S01]  /*1190*/  IMAD.HI.U32 R5, R10, -0x326172a9, RZ ;  /* 0xcd9e8d570a057827 */ /* 0x000fe200078e00ff */
[----:B------:R-:W-:-:S02]  /*11a0*/  SHF.R.U64 R13, R32, 0x10, R33 ;  /* 0x00000010200d7819 */ /* 0x000fc40000001221 */
[----:B------:R-:W-:Y:S01]  /*11b0*/  SHF.R.U64 R186, R16, 0x10, R17 ;  /* 0x0000001010ba7819 */ /* 0x000fe20000001211 */
[----:B------:R-:W-:Y:S01]  /*11c0*/  IMAD.HI.U32 R9, R6, -0x2daee0ad, RZ ;  /* 0xd2511f5306097827 */ /* 0x000fe200078e00ff */
[----:B------:R-:W-:Y:S02]  /*11d0*/  LOP3.LUT R12, R12, UR24, R5, 0x96, !PT ;  /* 0x000000180c0c7c12 */ /* 0x000fe4000f8e9605 */
[----:B------:R-:W-:Y:S01]  /*11e0*/  SHF.R.U32.HI R57, RZ, 0x10, R15 ;  /* 0x00000010ff397819 */ /* 0x000fe2000001160f */
[----:B------:R-:W-:Y:S01]  /*11f0*/  IMAD R11, R10, -0x326172a9, RZ ;  /* 0xcd9e8d570a0b7824 */ /* 0x000fe200078e02ff */
[----:B------:R-:W-:Y:S01]  /*1200*/  LOP3.LUT R9, R14, UR25, R9, 0x96, !PT ;  /* 0x000000190e097c12 */ /* 0x000fe2000f8e9609 */
[----:B------:R-:W-:Y:S01]  /*1210*/  IMAD R6, R6, -0x2daee0ad, RZ ;  /* 0xd2511f5306067824 */ /* 0x000fe200078e02ff */
[----:B------:R-:W-:Y:S01]  /*1220*/  SHF.R.U32.HI R16, RZ, 0x10, R17 ;  /* 0x00000010ff107819 */ /* 0x000fe20000011611 */
[----:B------:R-:W-:Y:S01]  /*1230*/  IMAD.HI.U32 R5, R12, -0x2daee0ad, RZ ;  /* 0xd2511f530c057827 */ /* 0x000fe200078e00ff */
[----:B------:R-:W-:-:S02]  /*1240*/  SHF.R.U64 R188, R18, 0x10, R19 ;  /* 0x0000001012bc7819 */ /* 0x000fc40000001213 */
[----:B------:R-:W-:Y:S01]  /*1250*/  SHF.R.U32.HI R17, RZ, 0x10, R19 ;  /* 0x00000010ff117819 */ /* 0x000fe20000011613 */
[----:B------:R-:W-:Y:S01]  /*1260*/  IMAD.HI.U32 R10, R9, -0x326172a9, RZ ;  /* 0xcd9e8d57090a7827 */ /* 0x000fe200078e00ff */
[--C-:B------:R-:W-:Y:S02]  /*1270*/  SHF.R.U64 R190, R20, 0x10, R21.reuse ;  /* 0x0000001014be7819 */ /* 0x100fe40000001215 */
[----:B------:R-:W-:Y:S01]  /*1280*/  SHF.R.U32.HI R18, RZ, 0x10, R21 ;  /* 0x00000010ff127819 */ /* 0x000fe20000011615 */
[----:B------:R-:W-:Y:S01]  /*1290*/  IMAD.MOV.U32 R15, RZ, RZ, R29 ;  /* 0x000000ffff0f7224 */ /* 0x000fe200078e001d */
[----:B------:R-:W-:Y:S01]  /*12a0*/  SHF.R.U64 R192, R22, 0x10, R23 ;  /* 0x0000001016c07819 */ /* 0x000fe20000001217 */
[----:B------:R-:W-:Y:S01]  /*12b0*/  IMAD R184, R12, -0x2daee0ad, RZ ;  /* 0xd2511f530cb87824 */ /* 0x000fe200078e02ff */
[----:B------:R-:W-:Y:S02]  /*12c0*/  PRMT R218, R218, 0x5410, R13 ;  /* 0x00005410dada7816 */ /* 0x000fe4000000000d */
[----:B------:R-:W-:-:S02]  /*12d0*/  SHF.R.U32.HI R19, RZ, 0x10, R23 ;  /* 0x00000010ff137819 */ /* 0x000fc40000011617 */
[--C-:B------:R-:W-:Y:S02]  /*12e0*/  SHF.R.U64 R194, R24, 0x10, R25.reuse ;  /* 0x0000001018c27819 */ /* 0x100fe40000001219 */
[----:B------:R-:W-:Y:S02]  /*12f0*/  SHF.R.U32.HI R20, RZ, 0x10, R25 ;  /* 0x00000010ff147819 */ /* 0x000fe40000011619 */
[--C-:B------:R-:W-:Y:S02]  /*1300*/  SHF.R.U64 R196, R26, 0x10, R27.reuse ;  /* 0x000000101ac47819 */ /* 0x100fe4000000121b */
[----:B------:R-:W-:Y:S02]  /*1310*/  SHF.R.U32.HI R21, RZ, 0x10, R27 ;  /* 0x00000010ff157819 */ /* 0x000fe4000001161b */
[--C-:B------:R-:W-:Y:S02]  /*1320*/  SHF.R.U64 R198, R28, 0x10, R29.reuse ;  /* 0x000000101cc67819 */ /* 0x100fe4000000121d */
[----:B------:R-:W-:-:S02]  /*1330*/  SHF.R.U32.HI R22, RZ, 0x10, R29 ;  /* 0x00000010ff167819 */ /* 0x000fc4000001161d */
[----:B------:R-:W-:Y:S02]  /*1340*/  SHF.R.U32.HI R219, RZ, 0x10, R33 ;  /* 0x00000010ffdb7819 */ /* 0x000fe40000011621 */
[----:B------:R-:W-:Y:S02]  /*1350*/  SHF.R.U64 R13, R30, 0x10, R31 ;  /* 0x000000101e0d7819 */ /* 0x000fe4000000121f */
[----:B------:R-:W-:Y:S02]  /*1360*/  LOP3.LUT R5, R6, UR27, R5, 0x96, !PT ;  /* 0x0000001b06057c12 */ /* 0x000fe4000f8e9605 */
[----:B------:R-:W-:Y:S01]  /*1370*/  LOP3.LUT R6, R11, UR26, R10, 0x96, !PT ;  /* 0x0000001a0b067c12 */ /* 0x000fe2000f8e960a */
[----:B------:R-:W-:Y:S01]  /*1380*/  IMAD R10, R9, -0x326172a9, RZ ;  /* 0xcd9e8d57090a7824 */ /* 0x000fe200078e02ff */
[----:B------:R-:W-:Y:S01]  /*1390*/  LOP3.LUT R183, R8, 0x3, RZ, 0xc0, !PT ;  /* 0x0000000308b77812 */ /* 0x000fe200078ec0ff */
[----:B------:R-:W-:Y:S01]  /*13a0*/  IMAD.MOV.U32 R8, RZ, RZ, RZ ;  /* 0x000000ffff087224 */ /* 0x000fe200078e00ff */
        /* <DEDUP_REMOVED lines=14> */
[----:B------:R-:W-:Y:S02]  /*1490*/  SHF.R.U32.HI R220, RZ, 0x10, R31 ;  /* 0x00000010ffdc7819 */ /* 0x000fe4000001161f */
[----:B01234-:R-:W-:-:S07]  /*14a0*/  PRMT R219, R219, 0x5410, R13 ;  /* 0x00005410dbdb7816 */ /* 0x01ffce000000000d */
.L_x_74956:
[----:B0-----:R-:W0:Y:S08]  /*14b0*/  LDC.64 R12, c[0x0][0x3f0] ;  /* 0x0000fc00ff0c7b82 */ /* 0x001e300000000a00 */
[----:B------:R-:W1:Y:S08]  /*14c0*/  LDC R9, c[0x0][0x388] ;  /* 0x0000e200ff097b82 */ /* 0x000e700000000800 */
[----:B------:R-:W2:Y:S01]  /*14d0*/  LDC.64 R14, c[0x0][0x3f8] ;  /* 0x0000fe00ff0e7b82 */ /* 0x000ea20000000a00 */
[----:B0-----:R-:W-:-:S05]  /*14e0*/  IMAD.WIDE R16, R2, 0x4, R12 ;  /* 0x0000000402107825 */ /* 0x001fca00078e020c */
[----:B------:R1:W3:Y:S01]  /*14f0*/  LDG.E R176, desc[UR8][R16.64] ;  /* 0x0000000810b07981 */ /* 0x0002e2000c1e1900 */
[----:B------:R-:W-:Y:S01]  /*1500*/  ISETP.NE.U32.AND P0, PT, RZ, UR4, PT ;  /* 0x00000004ff007c0c */ /* 0x000fe2000bf05070 */
[----:B------:R-:W-:-:S03]  /*1510*/  IMAD.MOV.U32 R136, RZ, RZ, RZ ;  /* 0x000000ffff887224 */ /* 0x000fc600078e00ff */
[----:B------:R-:W-:Y:S01]  /*1520*/  ISETP.NE.AND.EX P0, PT, RZ, UR5, PT, P0 ;  /* 0x00000005ff007c0c */ /* 0x000fe2000bf05300 */
[C---:B-1----:R-:W-:Y:S02]  /*1530*/  IMAD R16, R2.reuse, R9, RZ ;  /* 0x0000000902107224 */ /* 0x042fe400078e02ff */
[----:B--2---:R-:W-:-:S03]  /*1540*/  IMAD.WIDE R14, R2, 0x4, R14 ;  /* 0x00000004020e7825 */ /* 0x004fc600078e020e */
[----:B------:R-:W-:Y:S01]  /*1550*/  SHF.R.S32.HI R17, RZ, 0x1f, R16 ;  /* 0x0000001fff117819 */ /* 0x000fe20000011410 */
[----:B------:R-:W-:Y:S01]  /*1560*/  IMAD.U32 R19, RZ, RZ, UR7 ;  /* 0x00000007ff137e24 */ /* 0x000fe2000f8e00ff */
[----:B------:R-:W-:Y:S02]  /*1570*/  MOV R20, UR6 ;  /* 0x0000000600147c02 */ /* 0x000fe40008000f00 */
        /* <DEDUP_REMOVED lines=12> */
[----:B------:R-:W-:Y:S01]  /*1640*/  IMAD.U32 R28, RZ, RZ, UR7 ;  /* 0x00000007ff1c7e24 */ /* 0x000fe2000f8e00ff */
[----:B------:R-:W-:Y:S01]  /*1650*/  BSSY.RECONVERGENT B0, `(.L_x_73775) ;  /* 0x00002de000007945 */ /* 0x000fe20003800200 */
[----:B------:R-:W-:Y:S02]  /*1660*/  IMAD.U32 R57, RZ, RZ, UR7 ;  /* 0x00000007ff397e24 */ /* 0x000fe4000f8e00ff */
[----:B------:R-:W-:Y:S02]  /*1670*/  IMAD.U32 R58, RZ, RZ, UR6 ;  /* 0x00000006ff3a7e24 */ /* 0x000fe4000f8e00ff */
[----:B------:R-:W-:Y:S01]  /*1680*/  IMAD.U32 R60, RZ, RZ, UR6 ;  /* 0x00000006ff3c7e24 */ /* 0x000fe2000f8e00ff */
[----:B------:R-:W-:Y:S02]  /*1690*/  LEA.HI.SX32 R137, R56, R3, 0x1e ;  /* 0x0000000338897211 */ /* 0x000fe400078ff2ff */
[----:B---3--:R-:W-:-:S13]  /*16a0*/  ISETP.GE.AND P1, PT, R176, 0x1, PT ;  /* 0x00000001b000780c */ /* 0x008fda0003f26270 */
[----:B------:R-:W0:Y:S01]  /*16b0*/  @P1 LDC.64 R12, c[0x0][0x390] ;  /* 0x0000e400ff0c1b82 */ /* 0x000e220000000a00 */
[----:B------:R-:W-:-:S05]  /*16c0*/  @P1 IADD3 R18, PT, PT, R176, -0x1, RZ ;  /* 0xffffffffb0121810 */ /* 0x000fca0007ffe0ff */
[----:B------:R-:W-:-:S05]  /*16d0*/  @P1 IMAD R18, R18, R9, RZ ;  /* 0x0000000912121224 */ /* 0x000fca00078e02ff */
[----:B------:R-:W-:-:S04]  /*16e0*/  @P1 SHF.R.S32.HI R11, RZ, 0x1f, R18 ;  /* 0x0000001fff0b1819 */ /* 0x000fc80000011412 */
[----:B------:R-:W-:Y:S02]  /*16f0*/  @P1 LEA.HI R18, R11, R18, RZ, 0x2 ;  /* 0x000000120b121211 */ /* 0x000fe400078f10ff */
[----:B------:R1:W5:Y:S02]  /*1700*/  LDG.E R11, desc[UR8][R14.64] ;  /* 0x000000080e0b7981 */ /* 0x000364000c1e1900 */
[----:B------:R-:W-:Y:S01]  /*1710*/  @P1 LEA.HI.SX32 R136, R18, R3, 0x1e ;  /* 0x0000000312881211 */ /* 0x000fe200078ff2ff */
[----:B------:R-:W-:-:S04]  /*1720*/  IMAD.U32 R18, RZ, RZ, UR7 ;  /* 0x00000007ff127e24 */ /* 0x000fc8000f8e00ff */
[----:B0-----:R-:W-:-:S05]  /*1730*/  @P1 IMAD.WIDE.U32 R12, R136, 0x10, R12 ;  /* 0x00000010880c1825 */ /* 0x001fca00078e000c */
[----:B------:R0:W5:Y:S01]  /*1740*/  @P1 LDG.E.128 R132, desc[UR8][R12.64] ;  /* 0x000000080c841981 */ /* 0x000162000c1e1d00 */
[----:B-1----:R-:W-:Y:S02]  /*1750*/  VIADD R14, R18, 0x32370b8f ;  /* 0x32370b8f120e7836 */ /* 0x002fe40000000000 */
[----:B------:R-:W-:Y:S01]  /*1760*/  VIADD R15, R19, 0xdb3d7428 ;  /* 0xdb3d7428130f7836 */ /* 0x000fe20000000000 */
[----:B------:R-:W-:Y:S01]  /*1770*/  IADD3 R19, PT, PT, R23, 0x76cf5d0a, RZ ;  /* 0x76cf5d0a17137810 */ /* 0x000fe20007ffe0ff */
[----:B------:R-:W-:Y:S01]  /*1780*/  VIADD R18, R22, 0x646e171e ;  /* 0x646e171e16127836 */ /* 0x000fe20000000000 */
[----:B------:R-:W-:Y:S01]  /*1790*/  IADD3 R22, PT, PT, R26, 0x1715609d, RZ ;  /* 0x1715609d1a167810 */ /* 0x000fe20007ffe0ff */
[----:B------:R-:W-:Y:S02]  /*17a0*/  VIADD R23, R27, 0xed9eba14 ;  /* 0xed9eba141b177836 */ /* 0x000fe40000000000 */
[----:B0-----:R-:W-:Y:S01]  /*17b0*/  VIADD R12, R16, 0xa9066899 ;  /* 0xa9066899100c7836 */ /* 0x001fe20000000000 */
[----:B------:R-:W-:Y:S01]  /*17c0*/  IADD3 R13, PT, PT, R17, -0x255992d5, RZ ;  /* 0xdaa66d2b110d7810 */ /* 0x000fe20007ffe0ff */
[----:B------:R-:W-:Y:S01]  /*17d0*/  VIADD R17, R21, 0x5384540f ;  /* 0x5384540f15117836 */ /* 0x000fe20000000000 */
[----:B------:R-:W-:Y:S01]  /*17e0*/  IADD3 R16, PT, PT, R20, -0xe443238, RZ ;  /* 0xf1bbcdc814107810 */ /* 0x000fe20007ffe0ff */
[----:B------:R-:W-:-:S02]  /*17f0*/  VIADD R20, R24, 0x8ff34781 ;  /* 0x8ff3478118147836 */ /* 0x000fc40000000000 */
[----:B------:R-:W-:Y:S01]  /*1800*/  VIADD R21, R25, 0xbb67ae85 ;  /* 0xbb67ae8519157836 */ /* 0x000fe20000000000 */
[----:B------:R-:W-:Y:S01]  /*1810*/  IADD3 R25, PT, PT, R29, 0x3c6ef372, RZ ;  /* 0x3c6ef3721d197810 */ /* 0x000fe20007ffe0ff */
[----:B------:R-:W-:Y:S01]  /*1820*/  VIADD R24, R28, 0x1fd5c5a3 ;  /* 0x1fd5c5a31c187836 */ /* 0x000fe20000000000 */
[----:B------:R-:W-:Y:S01]  /*1830*/  IADD3 R28, PT, PT, R59, -0x4ab325aa, RZ ;  /* 0xb54cda563b1c7810 */ /* 0x000fe20007ffe0ff */
[----:B------:R-:W-:Y:S02]  /*1840*/  VIADD R26, R57, 0x96a522ad ;  /* 0x96a522ad391a7836 */ /* 0x000fe40000000000 */
[----:B------:R-:W-:Y:S02]  /*1850*/  VIADD R27, R58, 0x9e3779b9 ;  /* 0x9e3779b93a1b7836 */ /* 0x000fe40000000000 */
[----:B------:R-:W-:Y:S01]  /*1860*/  VIADD R29, R60, 0x78dde6e4 ;  /* 0x78dde6e43c1d7836 */ /* 0x000fe20000000000 */
[----:B------:R-:W-:Y:S06]  /*1870*/  @!P0 BRA `(.L_x_73776) ;  /* 0x0000001400988947 */ /* 0x000fec0003800000 */
[----:B------:R-:W0:Y:S02]  /*1880*/  LDC.64 R56, c[0x0][0x3a0] ;  /* 0x0000e800ff387b82 */ /* 0x000e240000000a00 */
[----:B0-----:R-:W-:-:S05]  /*1890*/  IMAD.WIDE.U32 R56, R137, 0x10, R56 ;  /* 0x0000001089387825 */ /* 0x001fca00078e0038 */
        /* <DEDUP_REMOVED lines=22> */
.L_x_73781:
        /* <DEDUP_REMOVED lines=13> */
.L_x_73783:
[----:B------:R-:W-:Y:S05]  /*1ad0*/  BSYNC.RECONVERGENT B3 ;  /* 0x0000000000037941 */ /* 0x000fea0003800200 */
.L_x_73782:
        /* <DEDUP_REMOVED lines=43> */
.L_x_73780:
[----:B------:R-:W-:Y:S05]  /*1d90*/  BSYNC.RECONVERGENT B2 ;  /* 0x0000000000027941 */ /* 0x000fea0003800200 */
.L_x_73779:
        /* <DEDUP_REMOVED lines=10> */
.L_x_73778:
[----:B------:R-:W-:Y:S05]  /*1e40*/  BSYNC.RECONVERGENT B1 ;  /* 0x0000000000017941 */ /* 0x000fea0003800200 */
.L_x_73777:
        /* <DEDUP_REMOVED lines=20> */
.L_x_73788:
        /* <DEDUP_REMOVED lines=13> */
.L_x_73790:
[----:B------:R-:W-:Y:S05]  /*2060*/  BSYNC.RECONVERGENT B3 ;  /* 0x0000000000037941 */ /* 0x000fea0003800200 */
.L_x_73789:
        /* <DEDUP_REMOVED lines=43> */
.L_x_73787:
[----:B------:R-:W-:Y:S05]  /*2320*/  BSYNC.RECONVERGENT B2 ;  /* 0x0000000000027941 */ /* 0x000fea0003800200 */
.L_x_73786:
        /* <DEDUP_REMOVED lines=10> */
.L_x_73785:
[----:B------:R-:W-:Y:S05]  /*23d0*/  BSYNC.RECONVERGENT B1 ;  /* 0x0000000000017941 */ /* 0x000fea0003800200 */
.L_x_73784:
        /* <DEDUP_REMOVED lines=20> */
.L_x_73795:
        /* <DEDUP_REMOVED lines=13> */
.L_x_73797:
[----:B------:R-:W-:Y:S05]  /*25f0*/  BSYNC.RECONVERGENT B3 ;  /* 0x0000000000037941 */ /* 0x000fea0003800200 */
.L_x_73796:
        /* <DEDUP_REMOVED lines=43> */
.L_x_73794:
[----:B------:R-:W-:Y:S05]  /*28b0*/  BSYNC.RECONVERGENT B2 ;  /* 0x0000000000027941 */ /* 0x000fea0003800200 */
.L_x_73793:
        /* <DEDUP_REMOVED lines=10> */
.L_x_73792:
[----:B------:R-:W-:Y:S05]  /*2960*/  BSYNC.RECONVERGENT B1 ;  /* 0x0000000000017941 */ /* 0x000fea0003800200 */
.L_x_73791:
        /* <DEDUP_REMOVED lines=19> */
.L_x_73801:
        /* <DEDUP_REMOVED lines=13> */
.L_x_73803:
[----:B------:R-:W-:Y:S05]  /*2b70*/  BSYNC.RECONVERGENT B2 ;  /* 0x0000000000027941 */ /* 0x000fea0003800200 */
.L_x_73802:
        /* <DEDUP_REMOVED lines=42> */
.L_x_73800:
[----:B------:R-:W-:Y:S05]  /*2e20*/  BSYNC.RECONVERGENT B1 ;  /* 0x0000000000017941 */ /* 0x000fea0003800200 */
.L_x_73799:
        /* <DEDUP_REMOVED lines=11> */
.L_x_73776:
        /* <DEDUP_REMOVED lines=21> */
.L_x_73808:
        /* <DEDUP_REMOVED lines=13> */
.L_x_73810:
[----:B------:R-:W-:Y:S05]  /*3100*/  BSYNC.RECONVERGENT B3 ;  /* 0x0000000000037941 */ /* 0x000fea0003800200 */
.L_x_73809:
        /* <DEDUP_REMOVED lines=42> */
.L_x_73807:
[----:B------:R-:W-:Y:S05]  /*33b0*/  BSYNC.RECONVERGENT B2 ;  /* 0x0000000000027941 */ /* 0x000fea0003800200 */
.L_x_73806:
        /* <DEDUP_REMOVED lines=9> */
.L_x_73805:
[----:B------:R-:W-:Y:S05]  /*3450*/  BSYNC.RECONVERGENT B1 ;  /* 0x0000000000017941 */ /* 0x000fea0003800200 */
.L_x_73804:
        /* <DEDUP_REMOVED lines=17> */
.L_x_73815:
        /* <DEDUP_REMOVED lines=13> */
.L_x_73817:
[----:B------:R-:W-:Y:S05]  /*3640*/  BSYNC.RECONVERGENT B3 ;  /* 0x0000000000037941 */ /* 0x000fea0003800200 */
.L_x_73816:
        /* <DEDUP_REMOVED lines=43> */
.L_x_73814:
[----:B------:R-:W-:Y:S05]  /*3900*/  BSYNC.RECONVERGENT B2 ;  /* 0x0000000000027941 */ /* 0x000fea0003800200 */
.L_x_73813:
        /* <DEDUP_REMOVED lines=9> */
.L_x_73812:
[----:B------:R-:W-:Y:S05]  /*39a0*/  BSYNC.RECONVERGENT B1 ;  /* 0x0000000000017941 */ /* 0x000fea0003800200 */
.L_x_73811:
        /* <DEDUP_REMOVED lines=17> */
.L_x_73822:
        /* <DEDUP_REMOVED lines=13> */
.L_x_73824:
[----:B------:R-:W-:Y:S05]  /*3b90*/  BSYNC.RECONVERGENT B3 ;  /* 0x0000000000037941 */ /* 0x000fea0003800200 */
.L_x_73823:
        /* <DEDUP_REMOVED lines=43> */
.L_x_73821:
[----:B------:R-:W-:Y:S05]  /*3e50*/  BSYNC.RECONVERGENT B2 ;  /* 0x0000000000027941 */ /* 0x000fea0003800200 */
.L_x_73820:
        /* <DEDUP_REMOVED lines=9> */
.L_x_73819:
[----:B------:R-:W-:Y:S05]  /*3ef0*/  BSYNC.RECONVERGENT B1 ;  /* 0x0000000000017941 */ /* 0x000fea0003800200 */
.L_x_73818:
        /* <DEDUP_REMOVED lines=16> */
.L_x_73827:
        /* <DEDUP_REMOVED lines=13> */
.L_x_73829:
[----:B------:R-:W-:Y:S05]  /*40d0*/  BSYNC.RECONVERGENT B2 ;  /* 0x0000000000027941 */ /* 0x000fea0003800200 */
.L_x_73828:
        /* <DEDUP_REMOVED lines=43> */
.L_x_73826:
[----:B------:R-:W-:Y:S05]  /*4390*/  BSYNC.RECONVERGENT B1 ;  /* 0x0000000000017941 */ /* 0x000fea0003800200 */
.L_x_73825:
        /* <DEDUP_REMOVED lines=9> */
.L_x_73798:
[----:B------:R-:W-:Y:S05]  /*4430*/  BSYNC.RECONVERGENT B0 ;  /* 0x0000000000007941 */ /* 0x000fea0003800200 */
.L_x_73775:
[----:B------:R-:W0:Y:S01]  /*4440*/  LDC.64 R226, c[0x0][0x3a8] ;  /* 0x0000ea00ffe27b82 */ /* 0x000e220000000a00 */
[----:B------:R-:W-:Y:S01]  /*4450*/  BSSY.RECONVERGENT B0, `(.L_x_73830) ;  /* 0x0000010000007945 */ /* 0x000fe20003800200 */
[----:B------:R-:W-:Y:S02]  /*4460*/  VIADD R65, R136, 0x20 ;  /* 0x0000002088417836 */ /* 0x000fe40000000000 */
[----:B0-----:R-:W-:-:S05]  /*4470*/  IMAD.WIDE.U32 R56, R137, 0x10, R226 ;  /* 0x0000001089387825 */ /* 0x001fca00078e00e2 */
[----:B-----5:R0:W-:Y:S01]  /*4480*/  STG.E.128 desc[UR8][R56.64], R128 ;  /* 0x0000008038007986 */ /* 0x0201e2000c101d08 */
[----:B------:R-:W-:Y:S05]  /*4490*/  @!P1 BRA `(.L_x_73831) ;  /* 0x00000000002c9947 */ /* 0x000fea0003800000 */
[----:B0-----:R-:W0:Y:S01]  /*44a0*/  LDC.64 R56, c[0x0][0x3b0] ;  /* 0x0000ec00ff387b82 */ /* 0x001e220000000a00 */
[----:B------:R-:W-:Y:S02]  /*44b0*/  SHF.L.U32 R60, R170, 0x10, RZ ;  /* 0x00000010aa3c7819 */ /* 0x000fe400000006ff */
[----:B------:R-:W-:Y:S02]  /*44c0*/  LOP3.LUT R59, R171, 0xffff, RZ, 0xc0, !PT ;  /* 0x0000ffffab3b7812 */ /* 0x000fe400078ec0ff */
[----:B------:R-:W-:Y:S02]  /*44d0*/  LOP3.LUT R60, R60, 0xff0000, RZ, 0xc0, !PT ;  /* 0x00ff00003c3c7812 */ /* 0x000fe400078ec0ff */
[----:B------:R-:W-:-:S03]  /*44e0*/  LOP3.LUT R62, R169, 0xff, RZ, 0xc0, !PT ;  /* 0x000000ffa93e7812 */ /* 0x000fc600078ec0ff */
[----:B------:R-:W-:Y:S01]  /*44f0*/  IMAD R59, R59, 0x1000000, R60 ;  /* 0x010000003b3b7824 */ /* 0x000fe200078e023c */
[----:B------:R-:W-:-:S03]  /*4500*/  LOP3.LUT R60, R168, 0xff, RZ, 0xc0, !PT ;  /* 0x000000ffa83c7812 */ /* 0x000fc600078ec0ff */
[----:B------:R-:W-:-:S05]  /*4510*/  IMAD R59, R62, 0x100, R59 ;  /* 0x000001003e3b7824 */ /* 0x000fca00078e023b */
[----:B------:R-:W-:Y:S01]  /*4520*/  IADD3 R59, PT, PT, R59, R60, RZ ;  /* 0x0000003c3b3b7210 */ /* 0x000fe20007ffe0ff */
[----:B0-----:R-:W-:-:S05]  /*4530*/  IMAD.WIDE.U32 R56, R136, 0x4, R56 ;  /* 0x0000000488387825 */ /* 0x001fca00078e0038 */
[----:B------:R1:W-:Y:S02]  /*4540*/  STG.E desc[UR8][R56.64], R59 ;  /* 0x0000003b38007986 */ /* 0x0003e4000c101908 */
.L_x_73831:
[----:B------:R-:W-:Y:S05]  /*4550*/  BSYNC.RECONVERGENT B0 ;  /* 0x0000000000007941 */ /* 0x000fea0003800200 */
.L_x_73830:
[----:B------:R-:W-:Y:S04]  /*4560*/  BSSY.RECONVERGENT B0, `(.L_x_73832) ;  /* 0x0000005000007945 */ /* 0x000fe80003800200 */
[----:B------:R-:W-:Y:S05]  /*4570*/  @!P1 BRA `(.L_x_73833) ;  /* 0x00000000000c9947 */ /* 0x000fea0003800000 */
[----:B01----:R-:W0:Y:S02]  /*4580*/  LDC.64 R56, c[0x0][0x390] ;  /* 0x0000e400ff387b82 */ /* 0x003e240000000a00 */
[----:B0-----:R-:W-:-:S05]  /*4590*/  IMAD.WIDE.U32 R56, R65, 0x10, R56 ;  /* 0x0000001041387825 */ /* 0x001fca00078e0038 */
[----:B------:R2:W5:Y:S02]  /*45a0*/  LDG.E.128 R132, desc[UR8][R56.64] ;  /* 0x0000000838847981 */ /* 0x000564000c1e1d00 */
.L_x_73833:
[----:B------:R-:W-:Y:S05]  /*45b0*/  BSYNC.RECONVERGENT B0 ;  /* 0x0000000000007941 */ /* 0x000fea0003800200 */
.L_x_73832:
[----:B------:R-:W-:Y:S01]  /*45c0*/  BSSY.RECONVERGENT B0, `(.L_x_73834) ;  /* 0x00002c0000007945 */ /* 0x000fe20003800200 */
[----:B------:R-:W-:-:S03]  /*45d0*/  VIADD R64, R137, 0x20 ;  /* 0x0000002089407836 */ /* 0x000fc60000000000 */
[----:B------:R-:W-:Y:S05]  /*45e0*/  @!P0 BRA `(.L_x_73835) ;  /* 0x00000014009c8947 */ /* 0x000fea0003800000 */
[----:B012---:R-:W0:Y:S02]  /*45f0*/  LDC.64 R56, c[0x0][0x3a0] ;  /* 0x0000e800ff387b82 */ /* 0x007e240000000a00 */
        /* <DEDUP_REMOVED lines=23> */
.L_x_73840:
        /* <DEDUP_REMOVED lines=13> */
.L_x_73842:
[----:B------:R-:W-:Y:S05]  /*4840*/  BSYNC.RECONVERGENT B3 ;  /* 0x0000000000037941 */ /* 0x000fea0003800200 */
.L_x_73841:
        /* <DEDUP_REMOVED lines=43> */
.L_x_73839:
[----:B------:R-:W-:Y:S05]  /*4b00*/  BSYNC.RECONVERGENT B2 ;  /* 0x0000000000027941 */ /* 0x000fea0003800200 */
.L_x_73838:
[----:B------:R-:W-:Y:S01]  /*4b10*/  HFMA2 R57, -RZ, RZ, 0.1171875, 0 ;  /* 0x2f800000ff397431 */ /* 0x000fe200000001ff */
[----:B------:R-:W-:Y:S01]  /*4b20*/  I2FP.F32.U32 R56, R56 ;  /* 0x0000003800387245 */ /* 0x000fe20000201000 */
[----:B-----5:R-:W-:-:S04]  /*4b30*/  FMUL.FTZ R58, R132, UR13 ;  /* 0x0000000d843a7c20 */ /* 0x020fc80008410000 */
[----:B------:R-:W-:Y:S01]  /*4b40*/  FFMA.FTZ R56, R56, R57, 1.1641532182693481445e-10 ;  /* 0x2f00000038387423 */ /* 0x000fe20000010039 */
[----:B------:R-:W-:-:S04]  /*4b50*/  FMUL.FTZ R57, R58, UR12 ;  /* 0x0000000c3a397c20 */ /* 0x000fc80008410000 */
[----:B------:R-:W-:-:S04]  /*4b60*/  FSETP.GTU.FTZ.AND P3, PT, R56, UR10, PT ;  /* 0x0000000a38007c0b */ /* 0x000fc8000bf7c000 */
[----:B------:R-:W-:Y:S02]  /*4b70*/  FSEL R57, R57, RZ, !P3 ;  /* 0x000000ff39397208 */ /* 0x000fe40005800000 */
[----:B------:R-:W-:-:S03]  /*4b80*/  SEL R56, RZ, 0x1, P3 ;  /* 0x00000001ff387807 */ /* 0x000fc60001800000 */
[----:B------:R-:W-:Y:S01]  /*4b90*/  FADD.FTZ R124, R124, R57 ;  /* 0x000000397c7c7221 */ /* 0x000fe20000010000 */
[----:B------:R-:W-:-:S07]  /*4ba0*/  PRMT R168, R56, 0x7610, R168 ;  /* 0x0000761038a87816 */ /* 0x000fce00000000a8 */
.L_x_73837:
[----:B------:R-:W-:Y:S05]  /*4bb0*/  BSYNC.RECONVERGENT B1 ;  /* 0x0000000000017941 */ /* 0x000fea0003800200 */
.L_x_73836:
        /* <DEDUP_REMOVED lines=20> */
.L_x_73847:
        /* <DEDUP_REMOVED lines=13> */
.L_x_73849:
[----:B------:R-:W-:Y:S05]  /*4dd0*/  BSYNC.RECONVERGENT B3 ;  /* 0x0000000000037941 */ /* 0x000fea0003800200 */
.L_x_73848:
        /* <DEDUP_REMOVED lines=43> */
.L_x_73846:
[----:B------:R-:W-:Y:S05]  /*5090*/  BSYNC.RECONVERGENT B2 ;  /* 0x0000000000027941 */ /* 0x000fea0003800200 */
.L_x_73845:
        /* <DEDUP_REMOVED lines=10> */
.L_x_73844:
[----:B------:R-:W-:Y:S05]  /*5140*/  BSYNC.RECONVERGENT B1 ;  /* 0x0000000000017941 */ /* 0x000fea0003800200 */
.L_x_73843:
        /* <DEDUP_REMOVED lines=20> */
.L_x_73854:
        /* <DEDUP_REMOVED lines=13> */
.L_x_73856:
[----:B------:R-:W-:Y:S05]  /*5360*/  BSYNC.RECONVERGENT B3 ;  /* 0x0000000000037941 */ /* 0x000fea0003800200 */
.L_x_73855:
        /* <DEDUP_REMOVED lines=43> */
.L_x_73853:
[----:B------:R-:W-:Y:S05]  /*5620*/  BSYNC.RECONVERGENT B2 ;  /* 0x0000000000027941 */ /* 0x000fea0003800200 */
.L_x_73852:
        /* <DEDUP_REMOVED lines=10> */
.L_x_73851:
[----:B------:R-:W-:Y:S05]  /*56d0*/  BSYNC.RECONVERGENT B1 ;  /* 0x0000000000017941 */ /* 0x000fea0003800200 */
.L_x_73850:
        /* <DEDUP_REMOVED lines=19> */
.L_x_73860:
        /* <DEDUP_REMOVED lines=13> */
.L_x_73862:
[----:B------:R-:W-:Y:S05]  /*58e0*/  BSYNC.RECONVERGENT B2 ;  /* 0x0000000000027941 */ /* 0x000fea0003800200 */
.L_x_73861:
        /* <DEDUP_REMOVED lines=43> */
.L_x_73859:
[----:B------:R-:W-:Y:S05]  /*5ba0*/  BSYNC.RECONVERGENT B1 ;  /* 0x0000000000017941 */ /* 0x000fea0003800200 */
.L_x_73858:
        /* <DEDUP_REMOVED lines=11> */
.L_x_73835:
[----:B------:R-:W-:Y:S01]  /*5c60*/  BSSY.RECONVERGENT B1, `(.L_x_73863) ;  /* 0x0000058000017945 */ /* 0x000fe20003800200 */
[----:B012---:R-:W-:Y:S01]  /*5c70*/  IMAD.MOV.U32 R56, RZ, RZ, R58 ;  /* 0x000000ffff387224 */ /* 0x007fe200078e003a */
        /* <DEDUP_REMOVED lines=19> */
.L_x_73867:
        /* <DEDUP_REMOVED lines=13> */
.L_x_73869:
[----:B------:R-:W-:Y:S05]  /*5e80*/  BSYNC.RECONVERGENT B3 ;  /* 0x0000000000037941 */ /* 0x000fea0003800200 */
.L_x_73868:
        /* <DEDUP_REMOVED lines=43> */
.L_x_73866:
[----:B------:R-:W-:Y:S05]  /*6140*/  BSYNC.RECONVERGENT B2 ;  /* 0x0000000000027941 */ /* 0x000fea0003800200 */
.L_x_73865:
        /* <DEDUP_REMOVED lines=9> */
.L_x_73864:
[----:B------:R-:W-:Y:S05]  /*61e0*/  BSYNC.RECONVERGENT B1 ;  /* 0x0000000000017941 */ /* 0x000fea0003800200 */
.L_x_73863:
        /* <DEDUP_REMOVED lines=17> */
.L_x_73874:
        /* <DEDUP_REMOVED lines=13> */
.L_x_73876:
[----:B------:R-:W-:Y:S05]  /*63d0*/  BSYNC.RECONVERGENT B3 ;  /* 0x0000000000037941 */ /* 0x000fea0003800200 */
.L_x_73875:
        /* <DEDUP_REMOVED lines=43> */
.L_x_73873:
[----:B------:R-:W-:Y:S05]  /*6690*/  BSYNC.RECONVERGENT B2 ;  /* 0x0000000000027941 */ /* 0x000fea0003800200 */
.L_x_73872:
        /* <DEDUP_REMOVED lines=9> */
.L_x_73871:
[----:B------:R-:W-:Y:S05]  /*6730*/  BSYNC.RECONVERGENT B1 ;  /* 0x0000000000017941 */ /* 0x000fea0003800200 */
.L_x_73870:
        /* <DEDUP_REMOVED lines=17> */
.L_x_73881:
        /* <DEDUP_REMOVED lines=13> */
.L_x_73883:
[----:B------:R-:W-:Y:S05]  /*6920*/  BSYNC.RECONVERGENT B3 ;  /* 0x0000000000037941 */ /* 0x000fea0003800200 */
.L_x_73882:
        /* <DEDUP_REMOVED lines=43> */
.L_x_73880:
[----:B------:R-:W-:Y:S05]  /*6be0*/  BSYNC.RECONVERGENT B2 ;  /* 0x0000000000027941 */ /* 0x000fea0003800200 */
.L_x_73879:
        /* <DEDUP_REMOVED lines=9> */
.L_x_73878:
[----:B------:R-:W-:Y:S05]  /*6c80*/  BSYNC.RECONVERGENT B1 ;  /* 0x0000000000017941 */ /* 0x000fea0003800200 */
.L_x_73877:
        /* <DEDUP_REMOVED lines=16> */
.L_x_73886:
        /* <DEDUP_REMOVED lines=13> */
.L_x_73888:
[----:B------:R-:W-:Y:S05]  /*6e60*/  BSYNC.RECONVERGENT B2 ;  /* 0x0000000000027941 */ /* 0x000fea0003800200 */
.L_x_73887:
        /* <DEDUP_REMOVED lines=43> */
.L_x_73885:
[----:B------:R-:W-:Y:S05]  /*7120*/  BSYNC.RECONVERGENT B1 ;  /* 0x0000000000017941 */ /* 0x000fea0003800200 */
.L_x_73884:
[----:B------:R-:W-:Y:S01]  /*7130*/  I2FP.F32.U32 R56, R57 ;  /* 0x0000003900387245 */ /* 0x000fe20000201000 */
[----:B------:R-:W-:-:S05]  /*7140*/  HFMA2 R57, -RZ, RZ, 0.1171875, 0 ;  /* 0x2f800000ff397431 */ /* 0x000fca00000001ff */
[----:B------:R-:W-:Y:S01]  /*7150*/  FFMA.FTZ R56, R56, R57, 1.1641532182693481445e-10 ;  /* 0x2f00000038387423 */ /* 0x000fe20000010039 */
[----:B-----5:R-:W-:-:S04]  /*7160*/  FMUL.FTZ R57, R135, UR13 ;  /* 0x0000000d87397c20 */ /* 0x020fc80008410000 */
[----:B------:R-:W-:Y:S01]  /*7170*/  FSETP.GTU.FTZ.AND P2, PT, R56, UR10, PT ;  /* 0x0000000a38007c0b */ /* 0x000fe2000bf5c000 */
[----:B------:R-:W-:-:S03]  /*7180*/  FMUL.FTZ R57, R57, UR12 ;  /* 0x0000000c39397c20 */ /* 0x000fc60008410000 */
[----:B------:R-:W-:Y:S02]  /*7190*/  SEL R56, RZ, 0x1, P2 ;  /* 0x00000001ff387807 */ /* 0x000fe40001000000 */
[----:B------:R-:W-:Y:S02]  /*71a0*/  FSEL R127, R57, RZ, !P2 ;  /* 0x000000ff397f7208 */ /* 0x000fe40005000000 */
[----:B------:R-:W-:-:S07]  /*71b0*/  PRMT R171, R56, 0x7610, R171 ;  /* 0x0000761038ab7816 */ /* 0x000fce00000000ab */
.L_x_73857:
[----:B------:R-:W-:Y:S05]  /*71c0*/  BSYNC.RECONVERGENT B0 ;  /* 0x0000000000007941 */ /* 0x000fea0003800200 */
.L_x_73834:
[----:B------:R-:W-:Y:S01]  /*71d0*/  IMAD.WIDE.U32 R56, R64, 0x10, R226 ;  /* 0x0000001040387825 */ /* 0x000fe200078e00e2 */
[----:B------:R-:W-:Y:S03]  /*71e0*/  BSSY.RECONVERGENT B0, `(.L_x_73889) ;  /* 0x000000f000007945 */ /* 0x000fe60003800200 */
[----:B------:R-:W-:Y:S01]  /*71f0*/  VIADD R64, R136, 0x40 ;  /* 0x0000004088407836 */ /* 0x000fe20000000000 */
[----:B-----5:R0:W-:Y:S01]  /*7200*/  STG.E.128 desc[UR8][R56.64], R124 ;  /* 0x0000007c38007986 */ /* 0x0201e2000c101d08 */
[----:B------:R-:W-:Y:S05]  /*7210*/  @!P1 BRA `(.L_x_73890) ;  /* 0x00000000002c9947 */ /* 0x000fea0003800000 */
[----:B0-----:R-:W0:Y:S01]  /*7220*/  LDC.64 R56, c[0x0][0x3b0] ;  /* 0x0000ec00ff387b82 */ /* 0x001e220000000a00 */
[----:B------:R-:W-:Y:S01]  /*7230*/  IMAD.U32 R60, R170, 0x10000, RZ ;  /* 0x00010000aa3c7824 */ /* 0x000fe200078e00ff */
[----:B------:R-:W-:Y:S02]  /*7240*/  LOP3.LUT R59, R171, 0xffff, RZ, 0xc0, !PT ;  /* 0x0000ffffab3b7812 */ /* 0x000fe400078ec0ff */
[----:B------:R-:W-:Y:S02]  /*7250*/  LOP3.LUT R62, R169, 0xff, RZ, 0xc0, !PT ;  /* 0x000000ffa93e7812 */ /* 0x000fe400078ec0ff */
[----:B------:R-:W-:-:S04]  /*7260*/  LOP3.LUT R60, R60, 0xff0000, RZ, 0xc0, !PT ;  /* 0x00ff00003c3c7812 */ /* 0x000fc800078ec0ff */
[----:B------:R-:W-:Y:S02]  /*7270*/  LEA R59, R59, R60, 0x18 ;  /* 0x0000003c3b3b7211 */ /* 0x000fe400078ec0ff */
[----:B------:R-:W-:-:S03]  /*7280*/  LOP3.LUT R60, R168, 0xff, RZ, 0xc0, !PT ;  /* 0x000000ffa83c7812 */ /* 0x000fc600078ec0ff */
[----:B------:R-:W-:-:S04]  /*7290*/  IMAD R59, R62, 0x100, R59 ;  /* 0x000001003e3b7824 */ /* 0x000fc800078e023b */
[----:B------:R-:W-:Y:S02]  /*72a0*/  IMAD.IADD R59, R59, 0x1, R60 ;  /* 0x000000013b3b7824 */ /* 0x000fe400078e023c */
[----:B0-----:R-:W-:-:S05]  /*72b0*/  IMAD.WIDE.U32 R56, R65, 0x4, R56 ;  /* 0x0000000441387825 */ /* 0x001fca00078e0038 */
[----:B------:R1:W-:Y:S02]  /*72c0*/  STG.E desc[UR8][R56.64], R59 ;  /* 0x0000003b38007986 */ /* 0x0003e4000c101908 */
.L_x_73890:
[----:B------:R-:W-:Y:S05]  /*72d0*/  BSYNC.RECONVERGENT B0 ;  /* 0x0000000000007941 */ /* 0x000fea0003800200 */
.L_x_73889:
[----:B------:R-:W-:Y:S04]  /*72e0*/  BSSY.RECONVERGENT B0, `(.L_x_73891) ;  /* 0x0000005000007945 */ /* 0x000fe80003800200 */
[----:B------:R-:W-:Y:S05]  /*72f0*/  @!P1 BRA `(.L_x_73892) ;  /* 0x00000000000c9947 */ /* 0x000fea0003800000 */
[----:B01----:R-:W0:Y:S02]  /*7300*/  LDC.64 R56, c[0x0][0x390] ;  /* 0x0000e400ff387b82 */ /* 0x003e240000000a00 */
[----:B0-----:R-:W-:-:S05]  /*7310*/  IMAD.WIDE.U32 R56, R64, 0x10, R56 ;  /* 0x0000001040387825 */ /* 0x001fca00078e0038 */
[----:B------:R2:W5:Y:S02]  /*7320*/  LDG.E.128 R132, desc[UR8][R56.64] ;  /* 0x0000000838847981 */ /* 0x000564000c1e1d00 */
.L_x_73892:
[----:B------:R-:W-:Y:S05]  /*7330*/  BSYNC.RECONVERGENT B0 ;  /* 0x0000000000007941 */ /* 0x000fea0003800200 */
.L_x_73891:
[----:B------:R-:W-:Y:S01]  /*7340*/  BSSY.RECONVERGENT B0, `(.L_x_73893) ;  /* 0x00002c0000007945 */ /* 0x000fe20003800200 */
[----:B------:R-:W-:-:S03]  /*7350*/  IADD3 R66, PT, PT, R137, 0x40, RZ ;  /* 0x0000004089427810 */ /* 0x000fc60007ffe0ff */
[----:B------:R-:W-:Y:S05]  /*7360*/  @!P0 BRA `(.L_x_73894) ;  /* 0x00000014009c8947 */ /* 0x000fea0003800000 */
[----:B012---:R-:W0:Y:S02]  /*7370*/  LDC.64 R56, c[0x0][0x3a0] ;  /* 0x0000e800ff387b82 */ /* 0x007e240000000a00 */
[----:B0-----:R-:W-:-:S05]  /*7380*/  IMAD.WIDE.U32 R56, R66, 0x10, R56 ;  /* 0x0000001042387825 */ /* 0x001fca00078e0038 */
        /* <DEDUP_REMOVED lines=22> */
.L_x_73899:
        /* <DEDUP_REMOVED lines=13> */
.L_x_73901:
[----:B------:R-:W-:Y:S05]  /*75c0*/  BSYNC.RECONVERGENT B3 ;  /* 0x0000000000037941 */ /* 0x000fea0003800200 */
.L_x_73900:
        /* <DEDUP_REMOVED lines=43> */
.L_x_73898:
[----:B------:R-:W-:Y:S05]  /*7880*/  BSYNC.RECONVERGENT B2 ;  /* 0x0000000000027941 */ /* 0x000fea0003800200 */
.L_x_73897:
        /* <DEDUP_REMOVED lines=10> */
.L_x_73896:
[----:B------:R-:W-:Y:S05]  /*7930*/  BSYNC.RECONVERGENT B1 ;  /* 0x0000000000017941 */ /* 0x000fea0003800200 */
.L_x_73895:
        /* <DEDUP_REMOVED lines=20> */
.L_x_73906:
        /* <DEDUP_REMOVED lines=13> */
.L_x_73908:
[----:B------:R-:W-:Y:S05]  /*7b50*/  BSYNC.RECONVERGENT B3 ;  /* 0x0000000000037941 */ /* 0x000fea0003800200 */
.L_x_73907:
        /* <DEDUP_REMOVED lines=43> */
.L_x_73905:
[----:B------:R-:W-:Y:S05]  /*7e10*/  BSYNC.RECONVERGENT B2 ;  /* 0x0000000000027941 */ /* 0x000fea0003800200 */
.L_x_73904:
        /* <DEDUP_REMOVED lines=10> */
.L_x_73903:
[----:B------:R-:W-:Y:S05]  /*7ec0*/  BSYNC.RECONVERGENT B1 ;  /* 0x0000000000017941 */ /* 0x000fea0003800200 */
.L_x_73902:
        /* <DEDUP_REMOVED lines=20> */
.L_x_73913:
        /* <DEDUP_REMOVED lines=13> */
.L_x_73915:
[----:B------:R-:W-:Y:S05]  /*80e0*/  BSYNC.RECONVERGENT B3 ;  /* 0x0000000000037941 */ /* 0x000fea0003800200 */
.L_x_73914:
        /* <DEDUP_REMOVED lines=43> */
.L_x_73912:
[----:B------:R-:W-:Y:S05]  /*83a0*/  BSYNC.RECONVERGENT B2 ;  /* 0x0000000000027941 */ /* 0x000fea0003800200 */
.L_x_73911:
        /* <DEDUP_REMOVED lines=10> */
.L_x_73910:
[----:B------:R-:W-:Y:S05]  /*8450*/  BSYNC.RECONVERGENT B1 ;  /* 0x0000000000017941 */ /* 0x000fea0003800200 */
.L_x_73909:
        /* <DEDUP_REMOVED lines=19> */
.L_x_73919:
        /* <DEDUP_REMOVED lines=13> */
.L_x_73921:
[----:B------:R-:W-:Y:S05]  /*8660*/  BSYNC.RECONVERGENT B2 ;  /* 0x0000000000027941 */ /* 0x000fea0003800200 */
.L_x_73920:
        /* <DEDUP_REMOVED lines=43> */
.L_x_73918:
[----:B------:R-:W-:Y:S05]  /*8920*/  BSYNC.RECONVERGENT B1 ;  /* 0x0000000000017941 */ /* 0x000fea0003800200 */
.L_x_73917:
        /* <DEDUP_REMOVED lines=11> */
.L_x_73894:
[----:B------:R-:W-:Y:S01]  /*89e0*/  BSSY.RECONVERGENT B1, `(.L_x_73922) ;  /* 0x0000058000017945 */ /* 0x000fe20003800200 */
[----:B012---:R-:W-:Y:S01]  /*89f0*/  MOV R56, R58 ;  /* 0x0000003a00387202 */ /* 0x007fe20000000f00 */
        /* <DEDUP_REMOVED lines=19> */
.L_x_73926:
        /* <DEDUP_REMOVED lines=13> */
.L_x_73928:
[----:B------:R-:W-:Y:S05]  /*8c00*/  BSYNC.RECONVERGENT B3 ;  /* 0x0000000000037941 */ /* 0x000fea0003800200 */
.L_x_73927:
        /* <DEDUP_REMOVED lines=43> */
.L_x_73925:
[----:B------:R-:W-:Y:S05]  /*8ec0*/  BSYNC.RECONVERGENT B2 ;  /* 0x0000000000027941 */ /* 0x000fea0003800200 */
.L_x_73924:
        /* <DEDUP_REMOVED lines=9> */
.L_x_73923:
[----:B------:R-:W-:Y:S05]  /*8f60*/  BSYNC.RECONVERGENT B1 ;  /* 0x0000000000017941 */ /* 0x000fea0003800200 */
.L_x_73922:
        /* <DEDUP_REMOVED lines=17> */
.L_x_73933:
        /* <DEDUP_REMOVED lines=13> */
.L_x_73935:
[----:B------:R-:W-:Y:S05]  /*9150*/  BSYNC.RECONVERGENT B3 ;  /* 0x0000000000037941 */ /* 0x000fea0003800200 */
.L_x_73934:
        /* <DEDUP_REMOVED lines=43> */
.L_x_73932:
[----:B------:R-:W-:Y:S05]  /*9410*/  BSYNC.RECONVERGENT B2 ;  /* 0x0000000000027941 */ /* 0x000fea0003800200 */
.L_x_73931:
        /* <DEDUP_REMOVED lines=9> */
.L_x_73930:
[----:B------:R-:W-:Y:S05]  /*94b0*/  BSYNC.RECONVERGENT B1 ;  /* 0x0000000000017941 */ /* 0x000fea0003800200 */
.L_x_73929:
        /* <DEDUP_REMOVED lines=17> */
.L_x_73940:
        /* <DEDUP_REMOVED lines=13> */
.L_x_73942:
[----:B------:R-:W-:Y:S05]  /*96a0*/  BSYNC.RECONVERGENT B3 ;  /* 0x0000000000037941 */ /* 0x000fea0003800200 */
.L_x_73941:
        /* <DEDUP_REMOVED lines=43> */
.L_x_73939:
[----:B------:R-:W-:Y:S05]  /*9960*/  BSYNC.RECONVERGENT B2 ;  /* 0x0000000000027941 */ /* 0x000fea0003800200 */
.L_x_73938:
        /* <DEDUP_REMOVED lines=9> */
.L_x_73937:
[----:B------:R-:W-:Y:S05]  /*9a00*/  BSYNC.RECONVERGENT B1 ;  /* 0x0000000000017941 */ /* 0x000fea0003800200 */
.L_x_73936:
        /* <DEDUP_REMOVED lines=16> */
.L_x_73945:
        /* <DEDUP_REMOVED lines=13> */
.L_x_73947:
[----:B------:R-:W-:Y:S05]  /*9be0*/  BSYNC.RECONVERGENT B2 ;  /* 0x0000000000027941 */ /* 0x000fea0003800200 */
.L_x_73946:
        /* <DEDUP_REMOVED lines=43> */
.L_x_73944:
[----:B------:R-:W-:Y:S05]  /*9ea0*/  BSYNC.RECONVERGENT B1 ;  /* 0x0000000000017941 */ /* 0x000fea0003800200 */
.L_x_73943:
        /* <DEDUP_REMOVED lines=9> */
.L_x_73916:
[----:B------:R-:W-:Y:S05]  /*9f40*/  BSYNC.RECONVERGENT B0 ;  /* 0x0000000000007941 */ /* 0x000fea0003800200 */
.L_x_73893:
[----:B------:R-:W-:Y:S01]  /*9f50*/  IMAD.WIDE.U32 R66, R66, 0x10, R226 ;  /* 0x0000001042427825 */ /* 0x000fe200078e00e2 */
[----:B------:R-:W-:Y:S04]  /*9f60*/  BSSY.RECONVERGENT B0, `(.L_x_73948) ;  /* 0x000000f000007945 */ /* 0x000fe80003800200 */
[----:B-----5:R0:W-:Y:S02]  /*9f70*/  STG.E.128 desc[UR8][R66.64], R120 ;  /* 0x0000007842007986 */ /* 0x0201e4000c101d08 */
[----:B0-----:R-:W-:Y:S01]  /*9f80*/  IADD3 R66, PT, PT, R136, 0x60, RZ ;  /* 0x0000006088427810 */ /* 0x001fe20007ffe0ff */
[----:B------:R-:W-:Y:S06]  /*9f90*/  @!P1 BRA `(.L_x_73949) ;  /* 0x00000000002c9947 */ /* 0x000fec0003800000 */
[----:B------:R-:W0:Y:S01]  /*9fa0*/  LDC.64 R56, c[0x0][0x3b0] ;  /* 0x0000ec00ff387b82 */ /* 0x000e220000000a00 */
[----:B------:R-:W-:Y:S01]  /*9fb0*/  IMAD.U32 R60, R170, 0x10000, RZ ;  /* 0x00010000aa3c7824 */ /* 0x000fe200078e00ff */
[----:B------:R-:W-:Y:S02]  /*9fc0*/  LOP3.LUT R59, R171, 0xffff, RZ, 0xc0, !PT ;  /* 0x0000ffffab3b7812 */ /* 0x000fe400078ec0ff */
[----:B------:R-:W-:Y:S02]  /*9fd0*/  LOP3.LUT R62, R169, 0xff, RZ, 0xc0, !PT ;  /* 0x000000ffa93e7812 */ /* 0x000fe400078ec0ff */
[----:B------:R-:W-:-:S05]  /*9fe0*/  LOP3.LUT R60, R60, 0xff0000, RZ, 0xc0, !PT ;  /* 0x00ff00003c3c7812 */ /* 0x000fca00078ec0ff */
[----:B------:R-:W-:Y:S01]  /*9ff0*/  IMAD R59, R59, 0x1000000, R60 ;  /* 0x010000003b3b7824 */ /* 0x000fe200078e023c */
[----:B------:R-:W-:-:S04]  /*a000*/  LOP3.LUT R60, R168, 0xff, RZ, 0xc0, !PT ;  /* 0x000000ffa83c7812 */ /* 0x000fc800078ec0ff */
[----:B------:R-:W-:-:S05]  /*a010*/  LEA R59, R62, R59, 0x8 ;  /* 0x0000003b3e3b7211 */ /* 0x000fca00078e40ff */
[----:B------:R-:W-:Y:S02]  /*a020*/  IMAD.IADD R59, R59, 0x1, R60 ;  /* 0x000000013b3b7824 */ /* 0x000fe400078e023c */
[----:B0-----:R-:W-:-:S05]  /*a030*/  IMAD.WIDE.U32 R56, R64, 0x4, R56 ;  /* 0x0000000440387825 */ /* 0x001fca00078e0038 */
[----:B------:R0:W-:Y:S02]  /*a040*/  STG.E desc[UR8][R56.64], R59 ;  /* 0x0000003b38007986 */ /* 0x0001e4000c101908 */
.L_x_73949:
[----:B------:R-:W-:Y:S05]  /*a050*/  BSYNC.RECONVERGENT B0 ;  /* 0x0000000000007941 */ /* 0x000fea0003800200 */
.L_x_73948:
[----:B------:R-:W-:Y:S04]  /*a060*/  BSSY.RECONVERGENT B0, `(.L_x_73950) ;  /* 0x0000005000007945 */ /* 0x000fe80003800200 */
[----:B------:R-:W-:Y:S05]  /*a070*/  @!P1 BRA `(.L_x_73951) ;  /* 0x00000000000c9947 */ /* 0x000fea0003800000 */
[----:B0-----:R-:W0:Y:S02]  /*a080*/  LDC.64 R56, c[0x0][0x390] ;  /* 0x0000e400ff387b82 */ /* 0x001e240000000a00 */
[----:B0-----:R-:W-:-:S05]  /*a090*/  IMAD.WIDE.U32 R56, R66, 0x10, R56 ;  /* 0x0000001042387825 */ /* 0x001fca00078e0038 */
[----:B------:R1:W5:Y:S02]  /*a0a0*/  LDG.E.128 R132, desc[UR8][R56.64] ;  /* 0x0000000838847981 */ /* 0x000364000c1e1d00 */
.L_x_73951:
[----:B------:R-:W-:Y:S05]  /*a0b0*/  BSYNC.RECONVERGENT B0 ;  /* 0x0000000000007941 */ /* 0x000fea0003800200 */
.L_x_73950:
[----:B------:R-:W-:Y:S01]  /*a0c0*/  BSSY.RECONVERGENT B0, `(.L_x_73952) ;  /* 0x00002bf000007945 */ /* 0x000fe20003800200 */
[----:B------:R-:W-:-:S03]  /*a0d0*/  VIADD R67, R137, 0x60 ;  /* 0x0000006089437836 */ /* 0x000fc60000000000 */
[----:B------:R-:W-:Y:S05]  /*a0e0*/  @!P0 BRA `(.L_x_73953) ;  /* 0x0000001400988947 */ /* 0x000fea0003800000 */
[----:B01----:R-:W0:Y:S02]  /*a0f0*/  LDC.64 R56, c[0x0][0x3a0] ;  /* 0x0000e800ff387b82 */ /* 0x003e240000000a00 */
[----:B0-----:R-:W-:-:S05]  /*a100*/  IMAD.WIDE.U32 R56, R67, 0x10, R56 ;  /* 0x0000001043387825 */ /* 0x001fca00078e0038 */
        /* <DEDUP_REMOVED lines=22> */
.L_x_73958:
        /* <DEDUP_REMOVED lines=13> */
.L_x_73960:
[----:B------:R-:W-:Y:S05]  /*a340*/  BSYNC.RECONVERGENT B3 ;  /* 0x0000000000037941 */ /* 0x000fea0003800200 */
.L_x_73959:
        /* <DEDUP_REMOVED lines=43> */
.L_x_73957:
[----:B------:R-:W-:Y:S05]  /*a600*/  BSYNC.RECONVERGENT B2 ;  /* 0x0000000000027941 */ /* 0x000fea0003800200 */
.L_x_73956:
        /* <DEDUP_REMOVED lines=10> */
.L_x_73955:
[----:B------:R-:W-:Y:S05]  /*a6b0*/  BSYNC.RECONVERGENT B1 ;  /* 0x0000000000017941 */ /* 0x000fea0003800200 */
.L_x_73954:
        /* <DEDUP_REMOVED lines=20> */
.L_x_73965:
        /* <DEDUP_REMOVED lines=13> */
.L_x_73967:
[----:B------:R-:W-:Y:S05]  /*a8d0*/  BSYNC.RECONVERGENT B3 ;  /* 0x0000000000037941 */ /* 0x000fea0003800200 */
.L_x_73966:
        /* <DEDUP_REMOVED lines=43> */
.L_x_73964:
[----:B------:R-:W-:Y:S05]  /*ab90*/  BSYNC.RECONVERGENT B2 ;  /* 0x0000000000027941 */ /* 0x000fea0003800200 */
.L_x_73963:
        /* <DEDUP_REMOVED lines=10> */
.L_x_73962:
[----:B------:R-:W-:Y:S05]  /*ac40*/  BSYNC.RECONVERGENT B1 ;  /* 0x0000000000017941 */ /* 0x000fea0003800200 */
.L_x_73961:
        /* <DEDUP_REMOVED lines=20> */
.L_x_73972:
        /* <DEDUP_REMOVED lines=13> */
.L_x_73974:
[----:B------:R-:W-:Y:S05]  /*ae60*/  BSYNC.RECONVERGENT B3 ;  /* 0x0000000000037941 */ /* 0x000fea0003800200 */
.L_x_73973:
        /* <DEDUP_REMOVED lines=43> */
.L_x_73971:
[----:B------:R-:W-:Y:S05]  /*b120*/  BSYNC.RECONVERGENT B2 ;  /* 0x0000000000027941 */ /* 0x000fea0003800200 */
.L_x_73970:
        /* <DEDUP_REMOVED lines=10> */
.L_x_73969:
[----:B------:R-:W-:Y:S05]  /*b1d0*/  BSYNC.RECONVERGENT B1 ;  /* 0x0000000000017941 */ /* 0x000fea0003800200 */
.L_x_73968:
        /* <DEDUP_REMOVED lines=19> */
.L_x_73978:
        /* <DEDUP_REMOVED lines=13> */
.L_x_73980:
[----:B------:R-:W-:Y:S05]  /*b3e0*/  BSYNC.RECONVERGENT B2 ;  /* 0x0000000000027941 */ /* 0x000fea0003800200 */
.L_x_73979:
        /* <DEDUP_REMOVED lines=42> */
.L_x_73977:
[----:B------:R-:W-:Y:S05]  /*b690*/  BSYNC.RECONVERGENT B1 ;  /* 0x0000000000017941 */ /* 0x000fea0003800200 */
.L_x_73976:
        /* <DEDUP_REMOVED lines=11> */
.L_x_73953:
[----:B------:R-:W-:Y:S01]  /*b750*/  BSSY.RECONVERGENT B1, `(.L_x_73981) ;  /* 0x0000058000017945 */ /* 0x000fe20003800200 */
[----:B01----:R-:W-:Y:S01]  /*b760*/  IMAD.MOV.U32 R56, RZ, RZ, R58 ;  /* 0x000000ffff387224 */ /* 0x003fe200078e003a */
        /* <DEDUP_REMOVED lines=19> */
.L_x_73985:
        /* <DEDUP_REMOVED lines=13> */
.L_x_73987:
[----:B------:R-:W-:Y:S05]  /*b970*/  BSYNC.RECONVERGENT B3 ;  /* 0x0000000000037941 */ /* 0x000fea0003800200 */
.L_x_73986:
        /* <DEDUP_REMOVED lines=43> */
.L_x_73984:
[----:B------:R-:W-:Y:S05]  /*bc30*/  BSYNC.RECONVERGENT B2 ;  /* 0x0000000000027941 */ /* 0x000fea0003800200 */
.L_x_73983:
        /* <DEDUP_REMOVED lines=9> */
.L_x_73982:
[----:B------:R-:W-:Y:S05]  /*bcd0*/  BSYNC.RECONVERGENT B1 ;  /* 0x0000000000017941 */ /* 0x000fea0003800200 */
.L_x_73981:
        /* <DEDUP_REMOVED lines=17> */
.L_x_73992:
        /* <DEDUP_REMOVED lines=13> */
.L_x_73994:
[----:B------:R-:W-:Y:S05]  /*bec0*/  BSYNC.RECONVERGENT B3 ;  /* 0x0000000000037941 */ /* 0x000fea0003800200 */
.L_x_73993:
        /* <DEDUP_REMOVED lines=43> */
.L_x_73991:
[----:B------:R-:W-:Y:S05]  /*c180*/  BSYNC.RECONVERGENT B2 ;  /* 0x0000000000027941 */ /* 0x000fea0003800200 */
.L_x_73990:
        /* <DEDUP_REMOVED lines=9> */
.L_x_73989:
[----:B------:R-:W-:Y:S05]  /*c220*/  BSYNC.RECONVERGENT B1 ;  /* 0x0000000000017941 */ /* 0x000fea0003800200 */
.L_x_73988:
        /* <DEDUP_REMOVED lines=17> */
.L_x_73999:
        /* <DEDUP_REMOVED lines=13> */
.L_x_74001:
[----:B------:R-:W-:Y:S05]  /*c410*/  BSYNC.RECONVERGENT B3 ;  /* 0x0000000000037941 */ /* 0x000fea0003800200 */
.L_x_74000:
        /* <DEDUP_REMOVED lines=43> */
.L_x_73998:
[----:B------:R-:W-:Y:S05]  /*c6d0*/  BSYNC.RECONVERGENT B2 ;  /* 0x0000000000027941 */ /* 0x000fea0003800200 */
.L_x_73997:
        /* <DEDUP_REMOVED lines=9> */
.L_x_73996:
[----:B------:R-:W-:Y:S05]  /*c770*/  BSYNC.RECONVERGENT B1 ;  /* 0x0000000000017941 */ /* 0x000fea0003800200 */
.L_x_73995:
        /* <DEDUP_REMOVED lines=16> */
.L_x_74004:
        /* <DEDUP_REMOVED lines=13> */
.L_x_74006:
[----:B------:R-:W-:Y:S05]  /*c950*/  BSYNC.RECONVERGENT B2 ;  /* 0x0000000000027941 */ /* 0x000fea0003800200 */
.L_x_74005:
        /* <DEDUP_REMOVED lines=43> */
.L_x_74003:
[----:B------:R-:W-:Y:S05]  /*cc10*/  BSYNC.RECONVERGENT B1 ;  /* 0x0000000000017941 */ /* 0x000fea0003800200 */
.L_x_74002:
        /* <DEDUP_REMOVED lines=9> */
.L_x_73975:
[----:B------:R-:W-:Y:S05]  /*ccb0*/  BSYNC.RECONVERGENT B0 ;  /* 0x0000000000007941 */ /* 0x000fea0003800200 */
.L_x_73952:
[----:B------:R-:W-:Y:S01]  /*ccc0*/  IMAD.WIDE.U32 R56, R67, 0x10, R226 ;  /* 0x0000001043387825 */ /* 0x000fe200078e00e2 */
[----:B------:R-:W-:Y:S04]  /*ccd0*/  BSSY.RECONVERGENT B0, `(.L_x_74007) ;  /* 0x000000e000007945 */ /* 0x000fe80003800200 */
[----:B-----5:R0:W-:Y:S01]  /*cce0*/  STG.E.128 desc[UR8][R56.64], R116 ;  /* 0x0000007438007986 */ /* 0x0201e2000c101d08 */
[----:B------:R-:W-:Y:S05]  /*ccf0*/  @!P1 BRA `(.L_x_74008) ;  /* 0x00000000002c9947 */ /* 0x000fea0003800000 */
[----:B0-----:R-:W0:Y:S01]  /*cd00*/  LDC.64 R56, c[0x0][0x3b0] ;  /* 0x0000ec00ff387b82 */ /* 0x001e220000000a00 */
        /* <DEDUP_REMOVED lines=10> */
.L_x_74008:
[----:B------:R-:W-:Y:S05]  /*cdb0*/  BSYNC.RECONVERGENT B0 ;  /* 0x0000000000007941 */ /* 0x000fea0003800200 */
.L_x_74007:
[----:B------:R-:W-:Y:S04]  /*cdc0*/  BSSY.RECONVERGENT B0, `(.L_x_74009) ;  /* 0x0000006000007945 */ /* 0x000fe80003800200 */
[----:B------:R-:W-:Y:S05]  /*cdd0*/  @!P1 BRA `(.L_x_74010) ;  /* 0x0000000000109947 */ /* 0x000fea0003800000 */
[----:B01----:R-:W0:Y:S01]  /*cde0*/  LDC.64 R56, c[0x0][0x390] ;  /* 0x0000e400ff387b82 */ /* 0x003e220000000a00 */
[----:B------:R-:W-:-:S04]  /*cdf0*/  VIADD R59, R136, 0x80 ;  /* 0x00000080883b7836 */ /* 0x000fc80000000000 */
[----:B0-----:R-:W-:-:S05]  /*ce00*/  IMAD.WIDE.U32 R56, R59, 0x10, R56 ;  /* 0x000000103b387825 */ /* 0x001fca00078e0038 */
[----:B------:R2:W5:Y:S02]  /*ce10*/  LDG.E.128 R132, desc[UR8][R56.64] ;  /* 0x0000000838847981 */ /* 0x000564000c1e1d00 */
.L_x_74010:
[----:B------:R-:W-:Y:S05]  /*ce20*/  BSYNC.RECONVERGENT B0 ;  /* 0x0000000000007941 */ /* 0x000fea0003800200 */
.L_x_74009:
[----:B------:R-:W-:Y:S04]  /*ce30*/  BSSY.RECONVERGENT B0, `(.L_x_74011) ;  /* 0x00002be000007945 */ /* 0x000fe80003800200 */
[----:B------:R-:W-:Y:S05]  /*ce40*/  @!P0 BRA `(.L_x_74012) ;  /* 0x00000014009c8947 */ /* 0x000fea0003800000 */
[----:B012---:R-:W0:Y:S01]  /*ce50*/  LDC.64 R56, c[0x0][0x3a0] ;  /* 0x0000e800ff387b82 */ /* 0x007e220000000a00 */
[----:B------:R-:W-:-:S05]  /*ce60*/  IADD3 R59, PT, PT, R137, 0x80, RZ ;  /* 0x00000080893b7810 */ /* 0x000fca0007ffe0ff */
        /* <DEDUP_REMOVED lines=23> */
.L_x_74017:
        /* <DEDUP_REMOVED lines=13> */
.L_x_74019:
[----:B------:R-:W-:Y:S05]  /*d0b0*/  BSYNC.RECONVERGENT B3 ;  /* 0x0000000000037941 */ /* 0x000fea0003800200 */
.L_x_74018:
        /* <DEDUP_REMOVED lines=43> */
.L_x_74016:
[----:B------:R-:W-:Y:S05]  /*d370*/  BSYNC.RECONVERGENT B2 ;  /* 0x0000000000027941 */ /* 0x000fea0003800200 */
.L_x_74015:
        /* <DEDUP_REMOVED lines=10> */
.L_x_74014:
[----:B------:R-:W-:Y:S05]  /*d420*/  BSYNC.RECONVERGENT B1 ;  /* 0x0000000000017941 */ /* 0x000fea0003800200 */
.L_x_74013:
        /* <DEDUP_REMOVED lines=20> */
.L_x_74024:
        /* <DEDUP_REMOVED lines=13> */
.L_x_74026:
[----:B------:R-:W-:Y:S05]  /*d640*/  BSYNC.RECONVERGENT B3 ;  /* 0x0000000000037941 */ /* 0x000fea0003800200 */
.L_x_74025:
        /* <DEDUP_REMOVED lines=43> */
.L_x_74023:
[----:B------:R-:W-:Y:S05]  /*d900*/  BSYNC.RECONVERGENT B2 ;  /* 0x0000000000027941 */ /* 0x000fea0003800200 */
.L_x_74022:
        /* <DEDUP_REMOVED lines=10> */
.L_x_74021:
[----:B------:R-:W-:Y:S05]  /*d9b0*/  BSYNC.RECONVERGENT B1 ;  /* 0x0000000000017941 */ /* 0x000fea0003800200 */
.L_x_74020:
        /* <DEDUP_REMOVED lines=20> */
.L_x_74031:
        /* <DEDUP_REMOVED lines=13> */
.L_x_74033:
[----:B------:R-:W-:Y:S05]  /*dbd0*/  BSYNC.RECONVERGENT B3 ;  /* 0x0000000000037941 */ /* 0x000fea0003800200 */
.L_x_74032:
        /* <DEDUP_REMOVED lines=43> */
.L_x_74030:
[----:B------:R-:W-:Y:S05]  /*de90*/  BSYNC.RECONVERGENT B2 ;  /* 0x0000000000027941 */ /* 0x000fea0003800200 */
.L_x_74029:
        /* <DEDUP_REMOVED lines=10> */
.L_x_74028:
[----:B------:R-:W-:Y:S05]  /*df40*/  BSYNC.RECONVERGENT B1 ;  /* 0x0000000000017941 */ /* 0x000fea0003800200 */
.L_x_74027:
        /* <DEDUP_REMOVED lines=19> */
.L_x_74037:
        /* <DEDUP_REMOVED lines=13> */
.L_x_74039:
[----:B------:R-:W-:Y:S05]  /*e150*/  BSYNC.RECONVERGENT B2 ;  /* 0x0000000000027941 */ /* 0x000fea0003800200 */
.L_x_74038:
        /* <DEDUP_REMOVED lines=42> */
.L_x_74036:
[----:B------:R-:W-:Y:S05]  /*e400*/  BSYNC.RECONVERGENT B1 ;  /* 0x0000000000017941 */ /* 0x000fea0003800200 */
.L_x_74035:
        /* <DEDUP_REMOVED lines=11> */
.L_x_74012:
        /* <DEDUP_REMOVED lines=21> */
.L_x_74044:
        /* <DEDUP_REMOVED lines=13> */
.L_x_74046:
[----:B------:R-:W-:Y:S05]  /*e6e0*/  BSYNC.RECONVERGENT B3 ;  /* 0x0000000000037941 */ /* 0x000fea0003800200 */
.L_x_74045:
        /* <DEDUP_REMOVED lines=42> */
.L_x_74043:
[----:B------:R-:W-:Y:S05]  /*e990*/  BSYNC.RECONVERGENT B2 ;  /* 0x0000000000027941 */ /* 0x000fea0003800200 */
.L_x_74042:
        /* <DEDUP_REMOVED lines=9> */
.L_x_74041:
[----:B------:R-:W-:Y:S05]  /*ea30*/  BSYNC.RECONVERGENT B1 ;  /* 0x0000000000017941 */ /* 0x000fea0003800200 */
.L_x_74040:
        /* <DEDUP_REMOVED lines=17> */
.L_x_74051:
        /* <DEDUP_REMOVED lines=13> */
.L_x_74053:
[----:B------:R-:W-:Y:S05]  /*ec20*/  BSYNC.RECONVERGENT B3 ;  /* 0x0000000000037941 */ /* 0x000fea0003800200 */
.L_x_74052:
        /* <DEDUP_REMOVED lines=43> */
.L_x_74050:
[----:B------:R-:W-:Y:S05]  /*eee0*/  BSYNC.RECONVERGENT B2 ;  /* 0x0000000000027941 */ /* 0x000fea0003800200 */
.L_x_74049:
        /* <DEDUP_REMOVED lines=9> */
.L_x_74048:
[----:B------:R-:W-:Y:S05]  /*ef80*/  BSYNC.RECONVERGENT B1 ;  /* 0x0000000000017941 */ /* 0x000fea0003800200 */
.L_x_74047:
        /* <DEDUP_REMOVED lines=17> */
.L_x_74058:
        /* <DEDUP_REMOVED lines=13> */
.L_x_74060:
[----:B------:R-:W-:Y:S05]  /*f170*/  BSYNC.RECONVERGENT B3 ;  /* 0x0000000000037941 */ /* 0x000fea0003800200 */
.L_x_74059:
        /* <DEDUP_REMOVED lines=43> */
.L_x_74057:
[----:B------:R-:W-:Y:S05]  /*f430*/  BSYNC.RECONVERGENT B2 ;  /* 0x0000000000027941 */ /* 0x000fea0003800200 */
.L_x_74056:
        /* <DEDUP_REMOVED lines=9> */
.L_x_74055:
[----:B------:R-:W-:Y:S05]  /*f4d0*/  BSYNC.RECONVERGENT B1 ;  /* 0x0000000000017941 */ /* 0x000fea0003800200 */
.L_x_74054:
        /* <DEDUP_REMOVED lines=16> */
.L_x_74063:
        /* <DEDUP_REMOVED lines=13> */
.L_x_74065:
[----:B------:R-:W-:Y:S05]  /*f6b0*/  BSYNC.RECONVERGENT B2 ;  /* 0x0000000000027941 */ /* 0x000fea0003800200 */
.L_x_74064:
        /* <DEDUP_REMOVED lines=43> */
.L_x_74062:
[----:B------:R-:W-:Y:S05]  /*f970*/  BSYNC.RECONVERGENT B1 ;  /* 0x0000000000017941 */ /* 0x000fea0003800200 */
.L_x_74061:
        /* <DEDUP_REMOVED lines=9> */
.L_x_74034:
[----:B------:R-:W-:Y:S05]  /*fa10*/  BSYNC.RECONVERGENT B0 ;  /* 0x0000000000007941 */ /* 0x000fea0003800200 */
.L_x_74011:
[----:B------:R-:W-:Y:S01]  /*fa20*/  VIADD R57, R137, 0x80 ;  /* 0x0000008089397836 */ /* 0x000fe20000000000 */
[----:B------:R-:W-:Y:S03]  /*fa30*/  BSSY.RECONVERGENT B0, `(.L_x_74066) ;  /* 0x0000010000007945 */ /* 0x000fe60003800200 */
[----:B------:R-:W-:-:S05]  /*fa40*/  IMAD.WIDE.U32 R56, R57, 0x10, R226 ;  /* 0x0000001039387825 */ /* 0x000fca00078e00e2 */
[----:B-----5:R0:W-:Y:S01]  /*fa50*/  STG.E.128 desc[UR8][R56.64], R112 ;  /* 0x0000007038007986 */ /* 0x0201e2000c101d08 */
[----:B------:R-:W-:Y:S05]  /*fa60*/  @!P1 BRA `(.L_x_74067) ;  /* 0x0000000000309947 */ /* 0x000fea0003800000 */
[----:B0-----:R-:W0:Y:S01]  /*fa70*/  LDC.64 R56, c[0x0][0x3b0] ;  /* 0x0000ec00ff387b82 */ /* 0x001e220000000a00 */
[----:B------:R-:W-:Y:S01]  /*fa80*/  IMAD.U32 R60, R170, 0x10000, RZ ;  /* 0x00010000aa3c7824 */ /* 0x000fe200078e00ff */
[----:B------:R-:W-:Y:S02]  /*fa90*/  LOP3.LUT R59, R171, 0xffff, RZ, 0xc0, !PT ;  /* 0x0000ffffab3b7812 */ /* 0x000fe400078ec0ff */
[----:B------:R-:W-:Y:S02]  /*faa0*/  LOP3.LUT R61, R169, 0xff, RZ, 0xc0, !PT ;  /* 0x000000ffa93d7812 */ /* 0x000fe400078ec0ff */
[----:B------:R-:W-:-:S04]  /*fab0*/  LOP3.LUT R60, R60, 0xff0000, RZ, 0xc0, !PT ;  /* 0x00ff00003c3c7812 */ /* 0x000fc800078ec0ff */
[----:B------:R-:W-:Y:S01]  /*fac0*/  LEA R60, R59, R60, 0x18 ;  /* 0x0000003c3b3c7211 */ /* 0x000fe200078ec0ff */
[----:B------:R-:W-:-:S04]  /*fad0*/  VIADD R59, R136, 0x80 ;  /* 0x00000080883b7836 */ /* 0x000fc80000000000 */
[----:B------:R-:W-:Y:S01]  /*fae0*/  IMAD R60, R61, 0x100, R60 ;  /* 0x000001003d3c7824 */ /* 0x000fe200078e023c */
[----:B------:R-:W-:-:S04]  /*faf0*/  LOP3.LUT R61, R168, 0xff, RZ, 0xc0, !PT ;  /* 0x000000ffa83d7812 */ /* 0x000fc800078ec0ff */
[----:B------:R-:W-:Y:S01]  /*fb00*/  IADD3 R61, PT, PT, R60, R61, RZ ;  /* 0x0000003d3c3d7210 */ /* 0x000fe20007ffe0ff */
[----:B0-----:R-:W-:-:S05]  /*fb10*/  IMAD.WIDE.U32 R56, R59, 0x4, R56 ;  /* 0x000000043b387825 */ /* 0x001fca00078e0038 */
[----:B------:R1:W-:Y:S02]  /*fb20*/  STG.E desc[UR8][R56.64], R61 ;  /* 0x0000003d38007986 */ /* 0x0003e4000c101908 */
.L_x_74067:
[----:B------:R-:W-:Y:S05]  /*fb30*/  BSYNC.RECONVERGENT B0 ;  /* 0x0000000000007941 */ /* 0x000fea0003800200 */
.L_x_74066:
[----:B------:R-:W-:Y:S04]  /*fb40*/  BSSY.RECONVERGENT B0, `(.L_x_74068) ;  /* 0x0000006000007945 */ /* 0x000fe80003800200 */
[----:B------:R-:W-:Y:S05]  /*fb50*/  @!P1 BRA `(.L_x_74069) ;  /* 0x0000000000109947 */ /* 0x000fea0003800000 */
[----:B01----:R-:W0:Y:S01]  /*fb60*/  LDC.64 R56, c[0x0][0x390] ;  /* 0x0000e400ff387b82 */ /* 0x003e220000000a00 */
[----:B------:R-:W-:-:S04]  /*fb70*/  VIADD R59, R136, 0xa0 ;  /* 0x000000a0883b7836 */ /* 0x000fc80000000000 */
[----:B0-----:R-:W-:-:S05]  /*fb80*/  IMAD.WIDE.U32 R56, R59, 0x10, R56 ;  /* 0x000000103b387825 */ /* 0x001fca00078e0038 */
[----:B------:R2:W5:Y:S02]  /*fb90*/  LDG.E.128 R132, desc[UR8][R56.64] ;  /* 0x0000000838847981 */ /* 0x000564000c1e1d00 */
.L_x_74069:
[----:B------:R-:W-:Y:S05]  /*fba0*/  BSYNC.RECONVERGENT B0 ;  /* 0x0000000000007941 */ /* 0x000fea0003800200 */
.L_x_74068:
[----:B------:R-:W-:Y:S04]  /*fbb0*/  BSSY.RECONVERGENT B0, `(.L_x_74070) ;  /* 0x00002be000007945 */ /* 0x000fe80003800200 */
[----:B------:R-:W-:Y:S05]  /*fbc0*/  @!P0 BRA `(.L_x_74071) ;  /* 0x0000001400988947 */ /* 0x000fea0003800000 */
[----:B012---:R-:W0:Y:S01]  /*fbd0*/  LDC.64 R56, c[0x0][0x3a0] ;  /* 0x0000e800ff387b82 */ /* 0x007e220000000a00 */
[----:B------:R-:W-:-:S04]  /*fbe0*/  VIADD R59, R137, 0xa0 ;  /* 0x000000a0893b7836 */ /* 0x000fc80000000000 */
        /* <DEDUP_REMOVED lines=23> */
.L_x_74076:
        /* <DEDUP_REMOVED lines=13> */
.L_x_74078:
[----:B------:R-:W-:Y:S05]  /*fe30*/  BSYNC.RECONVERGENT B3 ;  /* 0x0000000000037941 */ /* 0x000fea0003800200 */
.L_x_74077:
        /* <DEDUP_REMOVED lines=41> */
[----:B------:R-:W-:-:S07]  /*100d0*/  IMAD.MOV.U32 R56, RZ, RZ, R66 ;  /* 0x000000ffff387224 */ /* 0x000fce00078e0042 */
.L_x_74075:
[----:B------:R-:W-:Y:S05]  /*100e0*/  BSYNC.RECONVERGENT B2 ;  /* 0x0000000000027941 */ /* 0x000fea0003800200 */
.L_x_74074:
        /* <DEDUP_REMOVED lines=10> */
.L_x_74073:
[----:B------:R-:W-:Y:S05]  /*10190*/  BSYNC.RECONVERGENT B1 ;  /* 0x0000000000017941 */ /* 0x000fea0003800200 */
.L_x_74072:
        /* <DEDUP_REMOVED lines=20> */
.L_x_74083:
        /* <DEDUP_REMOVED lines=13> */
.L_x_74085:
[----:B------:R-:W-:Y:S05]  /*103b0*/  BSYNC.RECONVERGENT B3 ;  /* 0x0000000000037941 */ /* 0x000fea0003800200 */
.L_x_74084:
        /* <DEDUP_REMOVED lines=43> */
.L_x_74082:
[----:B------:R-:W-:Y:S05]  /*10670*/  BSYNC.RECONVERGENT B2 ;  /* 0x0000000000027941 */ /* 0x000fea0003800200 */
.L_x_74081:
        /* <DEDUP_REMOVED lines=10> */
.L_x_74080:
[----:B------:R-:W-:Y:S05]  /*10720*/  BSYNC.RECONVERGENT B1 ;  /* 0x0000000000017941 */ /* 0x000fea0003800200 */
.L_x_74079:
        /* <DEDUP_REMOVED lines=20> */
.L_x_74090:
        /* <DEDUP_REMOVED lines=13> */
.L_x_74092:
[----:B------:R-:W-:Y:S05]  /*10940*/  BSYNC.RECONVERGENT B3 ;  /* 0x0000000000037941 */ /* 0x000fea0003800200 */
.L_x_74091:
        /* <DEDUP_REMOVED lines=42> */
.L_x_74089:
[----:B------:R-:W-:Y:S05]  /*10bf0*/  BSYNC.RECONVERGENT B2 ;  /* 0x0000000000027941 */ /* 0x000fea0003800200 */
.L_x_74088:
        /* <DEDUP_REMOVED lines=10> */
.L_x_74087:
[----:B------:R-:W-:Y:S05]  /*10ca0*/  BSYNC.RECONVERGENT B1 ;  /* 0x0000000000017941 */ /* 0x000fea0003800200 */
.L_x_74086:
        /* <DEDUP_REMOVED lines=19> */
.L_x_74096:
        /* <DEDUP_REMOVED lines=13> */
.L_x_74098:
[----:B------:R-:W-:Y:S05]  /*10eb0*/  BSYNC.RECONVERGENT B2 ;  /* 0x0000000000027941 */ /* 0x000fea0003800200 */
.L_x_74097:
        /* <DEDUP_REMOVED lines=43> */
.L_x_74095:
[----:B------:R-:W-:Y:S05]  /*11170*/  BSYNC.RECONVERGENT B1 ;  /* 0x0000000000017941 */ /* 0x000fea0003800200 */
.L_x_74094:
        /* <DEDUP_REMOVED lines=11> */
.L_x_74071:
        /* <DEDUP_REMOVED lines=21> */
.L_x_74103:
        /* <DEDUP_REMOVED lines=13> */
.L_x_74105:
[----:B------:R-:W-:Y:S05]  /*11450*/  BSYNC.RECONVERGENT B3 ;  /* 0x0000000000037941 */ /* 0x000fea0003800200 */
.L_x_74104:
        /* <DEDUP_REMOVED lines=43> */
.L_x_74102:
[----:B------:R-:W-:Y:S05]  /*11710*/  BSYNC.RECONVERGENT B2 ;  /* 0x0000000000027941 */ /* 0x000fea0003800200 */
.L_x_74101:
        /* <DEDUP_REMOVED lines=9> */
.L_x_74100:
[----:B------:R-:W-:Y:S05]  /*117b0*/  BSYNC.RECONVERGENT B1 ;  /* 0x0000000000017941 */ /* 0x000fea0003800200 */
.L_x_74099:
        /* <DEDUP_REMOVED lines=17> */
.L_x_74110:
        /* <DEDUP_REMOVED lines=13> */
.L_x_74112:
[----:B------:R-:W-:Y:S05]  /*119a0*/  BSYNC.RECONVERGENT B3 ;  /* 0x0000000000037941 */ /* 0x000fea0003800200 */
.L_x_74111:
        /* <DEDUP_REMOVED lines=43> */
.L_x_74109:
[----:B------:R-:W-:Y:S05]  /*11c60*/  BSYNC.RECONVERGENT B2 ;  /* 0x0000000000027941 */ /* 0x000fea0003800200 */
.L_x_74108:
        /* <DEDUP_REMOVED lines=9> */
.L_x_74107:
[----:B------:R-:W-:Y:S05]  /*11d00*/  BSYNC.RECONVERGENT B1 ;  /* 0x0000000000017941 */ /* 0x000fea0003800200 */
.L_x_74106:
        /* <DEDUP_REMOVED lines=17> */
.L_x_74117:
        /* <DEDUP_REMOVED lines=13> */
.L_x_74119:
[----:B------:R-:W-:Y:S05]  /*11ef0*/  BSYNC.RECONVERGENT B3 ;  /* 0x0000000000037941 */ /* 0x000fea0003800200 */
.L_x_74118:
        /* <DEDUP_REMOVED lines=43> */
.L_x_74116:
[----:B------:R-:W-:Y:S05]  /*121b0*/  BSYNC.RECONVERGENT B2 ;  /* 0x0000000000027941 */ /* 0x000fea0003800200 */
.L_x_74115:
        /* <DEDUP_REMOVED lines=9> */
.L_x_74114:
[----:B------:R-:W-:Y:S05]  /*12250*/  BSYNC.RECONVERGENT B1 ;  /* 0x0000000000017941 */ /* 0x000fea0003800200 */
.L_x_74113:
        /* <DEDUP_REMOVED lines=16> */
.L_x_74122:
        /* <DEDUP_REMOVED lines=13> */
.L_x_74124:
[----:B------:R-:W-:Y:S05]  /*12430*/  BSYNC.RECONVERGENT B2 ;  /* 0x0000000000027941 */ /* 0x000fea0003800200 */
.L_x_74123:
        /* <DEDUP_REMOVED lines=43> */
.L_x_74121:
[----:B------:R-:W-:Y:S05]  /*126f0*/  BSYNC.RECONVERGENT B1 ;  /* 0x0000000000017941 */ /* 0x000fea0003800200 */
.L_x_74120:
        /* <DEDUP_REMOVED lines=9> */
.L_x_74093:
[----:B------:R-:W-:Y:S05]  /*12790*/  BSYNC.RECONVERGENT B0 ;  /* 0x0000000000007941 */ /* 0x000fea0003800200 */
.L_x_74070:
[----:B------:R-:W-:Y:S01]  /*127a0*/  IADD3 R57, PT, PT, R137, 0xa0, RZ ;  /* 0x000000a089397810 */ /* 0x000fe20007ffe0ff */
[----:B------:R-:W-:Y:S04]  /*127b0*/  BSSY.RECONVERGENT B0, `(.L_x_74125) ;  /* 0x0000010000007945 */ /* 0x000fe80003800200 */
[----:B------:R-:W-:-:S05]  /*127c0*/  IMAD.WIDE.U32 R56, R57, 0x10, R226 ;  /* 0x0000001039387825 */ /* 0x000fca00078e00e2 */
        /* <DEDUP_REMOVED lines=8> */
[----:B------:R-:W-:-:S03]  /*12850*/  IADD3 R59, PT, PT, R136, 0xa0, RZ ;  /* 0x000000a0883b7810 */ /* 0x000fc60007ffe0ff */
[----:B------:R-:W-:Y:S01]  /*12860*/  IMAD R60, R61, 0x100, R60 ;  /* 0x000001003d3c7824 */ /* 0x000fe200078e023c */
[----:B------:R-:W-:-:S05]  /*12870*/  LOP3.LUT R61, R168, 0xff, RZ, 0xc0, !PT ;  /* 0x000000ffa83d7812 */ /* 0x000fca00078ec0ff */
[----:B------:R-:W-:Y:S02]  /*12880*/  IMAD.IADD R61, R60, 0x1, R61 ;  /* 0x000000013c3d7824 */ /* 0x000fe400078e023d */
[----:B0-----:R-:W-:-:S05]  /*12890*/  IMAD.WIDE.U32 R56, R59, 0x4, R56 ;  /* 0x000000043b387825 */ /* 0x001fca00078e0038 */
[----:B------:R1:W-:Y:S02]  /*128a0*/  STG.E desc[UR8][R56.64], R61 ;  /* 0x0000003d38007986 */ /* 0x0003e4000c101908 */
.L_x_74126:
[----:B------:R-:W-:Y:S05]  /*128b0*/  BSYNC.RECONVERGENT B0 ;  /* 0x0000000000007941 */ /* 0x000fea0003800200 */
.L_x_74125:
[----:B------:R-:W-:Y:S04]  /*128c0*/  BSSY.RECONVERGENT B0, `(.L_x_74127) ;  /* 0x0000006000007945 */ /* 0x000fe80003800200 */
[----:B------:R-:W-:Y:S05]  /*128d0*/  @!P1 BRA `(.L_x_74128) ;  /* 0x0000000000109947 */ /* 0x000fea0003800000 */
[----:B01----:R-:W0:Y:S01]  /*128e0*/  LDC.64 R56, c[0x0][0x390] ;  /* 0x0000e400ff387b82 */ /* 0x003e220000000a00 */
[----:B------:R-:W-:-:S05]  /*128f0*/  IADD3 R59, PT, PT, R136, 0xc0, RZ ;  /* 0x000000c0883b7810 */ /* 0x000fca0007ffe0ff */
[----:B0-----:R-:W-:-:S05]  /*12900*/  IMAD.WIDE.U32 R56, R59, 0x10, R56 ;  /* 0x000000103b387825 */ /* 0x001fca00078e0038 */
[----:B------:R2:W5:Y:S02]  /*12910*/  LDG.E.128 R132, desc[UR8][R56.64] ;  /* 0x0000000838847981 */ /* 0x000564000c1e1d00 */
.L_x_74128:
[----:B------:R-:W-:Y:S05]  /*12920*/  BSYNC.RECONVERGENT B0 ;  /* 0x0000000000007941 */ /* 0x000fea0003800200 */
.L_x_74127:
        /* <DEDUP_REMOVED lines=27> */
.L_x_74135:
        /* <DEDUP_REMOVED lines=13> */
.L_x_74137:
[----:B------:R-:W-:Y:S05]  /*12bb0*/  BSYNC.RECONVERGENT B3 ;  /* 0x0000000000037941 */ /* 0x000fea0003800200 */
.L_x_74136:
        /* <DEDUP_REMOVED lines=42> */
.L_x_74134:
[----:B------:R-:W-:Y:S05]  /*12e60*/  BSYNC.RECONVERGENT B2 ;  /* 0x0000000000027941 */ /* 0x000fea0003800200 */
.L_x_74133:
        /* <DEDUP_REMOVED lines=10> */
.L_x_74132:
[----:B------:R-:W-:Y:S05]  /*12f10*/  BSYNC.RECONVERGENT B1 ;  /* 0x0000000000017941 */ /* 0x000fea0003800200 */
.L_x_74131:
        /* <DEDUP_REMOVED lines=20> */
.L_x_74142:
        /* <DEDUP_REMOVED lines=13> */
.L_x_74144:
[----:B------:R-:W-:Y:S05]  /*13130*/  BSYNC.RECONVERGENT B3 ;  /* 0x0000000000037941 */ /* 0x000fea0003800200 */
.L_x_74143:
        /* <DEDUP_REMOVED lines=43> */
.L_x_74141:
[----:B------:R-:W-:Y:S05]  /*133f0*/  BSYNC.RECONVERGENT B2 ;  /* 0x0000000000027941 */ /* 0x000fea0003800200 */
.L_x_74140:
        /* <DEDUP_REMOVED lines=10> */
.L_x_74139:
[----:B------:R-:W-:Y:S05]  /*134a0*/  BSYNC.RECONVERGENT B1 ;  /* 0x0000000000017941 */ /* 0x000fea0003800200 */
.L_x_74138:
        /* <DEDUP_REMOVED lines=20> */
.L_x_74149:
        /* <DEDUP_REMOVED lines=13> */
.L_x_74151:
[----:B------:R-:W-:Y:S05]  /*136c0*/  BSYNC.RECONVERGENT B3 ;  /* 0x0000000000037941 */ /* 0x000fea0003800200 */
.L_x_74150:
        /* <DEDUP_REMOVED lines=42> */
.L_x_74148:
[----:B------:R-:W-:Y:S05]  /*13970*/  BSYNC.RECONVERGENT B2 ;  /* 0x0000000000027941 */ /* 0x000fea0003800200 */
.L_x_74147:
        /* <DEDUP_REMOVED lines=10> */
.L_x_74146:
[----:B------:R-:W-:Y:S05]  /*13a20*/  BSYNC.RECONVERGENT B1 ;  /* 0x0000000000017941 */ /* 0x000fea0003800200 */
.L_x_74145:
        /* <DEDUP_REMOVED lines=19> */
.L_x_74155:
        /* <DEDUP_REMOVED lines=13> */
.L_x_74157:
[----:B------:R-:W-:Y:S05]  /*13c30*/  BSYNC.RECONVERGENT B2 ;  /* 0x0000000000027941 */ /* 0x000fea0003800200 */
.L_x_74156:
        /* <DEDUP_REMOVED lines=42> */
.L_x_74154:
[----:B------:R-:W-:Y:S05]  /*13ee0*/  BSYNC.RECONVERGENT B1 ;  /* 0x0000000000017941 */ /* 0x000fea0003800200 */
.L_x_74153:
        /* <DEDUP_REMOVED lines=11> */
.L_x_74130:
        /* <DEDUP_REMOVED lines=21> */
.L_x_74162:
        /* <DEDUP_REMOVED lines=13> */
.L_x_74164:
[----:B------:R-:W-:Y:S05]  /*141c0*/  BSYNC.RECONVERGENT B3 ;  /* 0x0000000000037941 */ /* 0x000fea0003800200 */
.L_x_74163:
        /* <DEDUP_REMOVED lines=43> */
.L_x_74161:
[----:B------:R-:W-:Y:S05]  /*14480*/  BSYNC.RECONVERGENT B2 ;  /* 0x0000000000027941 */ /* 0x000fea0003800200 */
.L_x_74160:
        /* <DEDUP_REMOVED lines=9> */
.L_x_74159:
[----:B------:R-:W-:Y:S05]  /*14520*/  BSYNC.RECONVERGENT B1 ;  /* 0x0000000000017941 */ /* 0x000fea0003800200 */
.L_x_74158:
        /* <DEDUP_REMOVED lines=17> */
.L_x_74169:
        /* <DEDUP_REMOVED lines=13> */
.L_x_74171:
[----:B------:R-:W-:Y:S05]  /*14710*/  BSYNC.RECONVERGENT B3 ;  /* 0x0000000000037941 */ /* 0x000fea0003800200 */
.L_x_74170:
        /* <DEDUP_REMOVED lines=43> */
.L_x_74168:
[----:B------:R-:W-:Y:S05]  /*149d0*/  BSYNC.RECONVERGENT B2 ;  /* 0x0000000000027941 */ /* 0x000fea0003800200 */
.L_x_74167:
        /* <DEDUP_REMOVED lines=9> */
.L_x_74166:
[----:B------:R-:W-:Y:S05]  /*14a70*/  BSYNC.RECONVERGENT B1 ;  /* 0x0000000000017941 */ /* 0x000fea0003800200 */
.L_x_74165:
        /* <DEDUP_REMOVED lines=17> */
.L_x_74176:
        /* <DEDUP_REMOVED lines=13> */
.L_x_74178:
[----:B------:R-:W-:Y:S05]  /*14c60*/  BSYNC.RECONVERGENT B3 ;  /* 0x0000000000037941 */ /* 0x000fea0003800200 */
.L_x_74177:
        /* <DEDUP_REMOVED lines=43> */
.L_x_74175:
[----:B------:R-:W-:Y:S05]  /*14f20*/  BSYNC.RECONVERGENT B2 ;  /* 0x0000000000027941 */ /* 0x000fea0003800200 */
.L_x_74174:
        /* <DEDUP_REMOVED lines=9> */
.L_x_74173:
[----:B------:R-:W-:Y:S05]  /*14fc0*/  BSYNC.RECONVERGENT B1 ;  /* 0x0000000000017941 */ /* 0x000fea0003800200 */
.L_x_74172:
        /* <DEDUP_REMOVED lines=16> */
.L_x_74181:
        /* <DEDUP_REMOVED lines=13> */
.L_x_74183:
[----:B------:R-:W-:Y:S05]  /*151a0*/  BSYNC.RECONVERGENT B2 ;  /* 0x0000000000027941 */ /* 0x000fea0003800200 */
.L_x_74182:
        /* <DEDUP_REMOVED lines=43> */
.L_x_74180:
[----:B------:R-:W-:Y:S05]  /*15460*/  BSYNC.RECONVERGENT B1 ;  /* 0x0000000000017941 */ /* 0x000fea0003800200 */
.L_x_74179:
        /* <DEDUP_REMOVED lines=9> */
.L_x_74152:
[----:B------:R-:W-:Y:S05]  /*15500*/  BSYNC.RECONVERGENT B0 ;  /* 0x0000000000007941 */ /* 0x000fea0003800200 */
.L_x_74129:
        /* <DEDUP_REMOVED lines=17> */
.L_x_74185:
[----:B------:R-:W-:Y:S05]  /*15620*/  BSYNC.RECONVERGENT B0 ;  /* 0x0000000000007941 */ /* 0x000fea0003800200 */
.L_x_74184:
[----:B------:R-:W-:Y:S04]  /*15630*/  BSSY.RECONVERGENT B0, `(.L_x_74186) ;  /* 0x0000006000007945 */ /* 0x000fe80003800200 */
[----:B------:R-:W-:Y:S05]  /*15640*/  @!P1 BRA `(.L_x_74187) ;  /* 0x0000000000109947 */ /* 0x000fea0003800000 */
[----:B01----:R-:W0:Y:S01]  /*15650*/  LDC.64 R56, c[0x0][0x390] ;  /* 0x0000e400ff387b82 */ /* 0x003e220000000a00 */
[----:B------:R-:W-:-:S04]  /*15660*/  VIADD R59, R136, 0xe0 ;  /* 0x000000e0883b7836 */ /* 0x000fc80000000000 */
[----:B0-----:R-:W-:-:S05]  /*15670*/  IMAD.WIDE.U32 R56, R59, 0x10, R56 ;  /* 0x000000103b387825 */ /* 0x001fca00078e0038 */
[----:B------:R2:W5:Y:S02]  /*15680*/  LDG.E.128 R132, desc[UR8][R56.64] ;  /* 0x0000000838847981 */ /* 0x000564000c1e1d00 */
.L_x_74187:
[----:B------:R-:W-:Y:S05]  /*15690*/  BSYNC.RECONVERGENT B0 ;  /* 0x0000000000007941 */ /* 0x000fea0003800200 */
.L_x_74186:
        /* <DEDUP_REMOVED lines=27> */
.L_x_74194:
        /* <DEDUP_REMOVED lines=13> */
.L_x_74196:
[----:B------:R-:W-:Y:S05]  /*15920*/  BSYNC.RECONVERGENT B3 ;  /* 0x0000000000037941 */ /* 0x000fea0003800200 */
.L_x_74195:
        /* <DEDUP_REMOVED lines=42> */
.L_x_74193:
[----:B------:R-:W-:Y:S05]  /*15bd0*/  BSYNC.RECONVERGENT B2 ;  /* 0x0000000000027941 */ /* 0x000fea0003800200 */
.L_x_74192:
        /* <DEDUP_REMOVED lines=10> */
.L_x_74191:
[----:B------:R-:W-:Y:S05]  /*15c80*/  BSYNC.RECONVERGENT B1 ;  /* 0x0000000000017941 */ /* 0x000fea0003800200 */
.L_x_74190:
        /* <DEDUP_REMOVED lines=20> */
.L_x_74201:
        /* <DEDUP_REMOVED lines=13> */
.L_x_74203:
[----:B------:R-:W-:Y:S05]  /*15ea0*/  BSYNC.RECONVERGENT B3 ;  /* 0x0000000000037941 */ /* 0x000fea0003800200 */
.L_x_74202:
        /* <DEDUP_REMOVED lines=43> */
.L_x_74200:
[----:B------:R-:W-:Y:S05]  /*16160*/  BSYNC.RECONVERGENT B2 ;  /* 0x0000000000027941 */ /* 0x000fea0003800200 */
.L_x_74199:
        /* <DEDUP_REMOVED lines=10> */
.L_x_74198:
[----:B------:R-:W-:Y:S05]  /*16210*/  BSYNC.RECONVERGENT B1 ;  /* 0x0000000000017941 */ /* 0x000fea0003800200 */
.L_x_74197:
        /* <DEDUP_REMOVED lines=20> */
.L_x_74208:
        /* <DEDUP_REMOVED lines=13> */
.L_x_74210:
[----:B------:R-:W-:Y:S05]  /*16430*/  BSYNC.RECONVERGENT B3 ;  /* 0x0000000000037941 */ /* 0x000fea0003800200 */
.L_x_74209:
        /* <DEDUP_REMOVED lines=42> */
.L_x_74207:
[----:B------:R-:W-:Y:S05]  /*166e0*/  BSYNC.RECONVERGENT B2 ;  /* 0x0000000000027941 */ /* 0x000fea0003800200 */
.L_x_74206:
        /* <DEDUP_REMOVED lines=10> */
.L_x_74205:
[----:B------:R-:W-:Y:S05]  /*16790*/  BSYNC.RECONVERGENT B1 ;  /* 0x0000000000017941 */ /* 0x000fea0003800200 */
.L_x_74204:
        /* <DEDUP_REMOVED lines=19> */
.L_x_74214:
        /* <DEDUP_REMOVED lines=13> */
.L_x_74216:
[----:B------:R-:W-:Y:S05]  /*169a0*/  BSYNC.RECONVERGENT B2 ;  /* 0x0000000000027941 */ /* 0x000fea0003800200 */
.L_x_74215:
        /* <DEDUP_REMOVED lines=43> */
.L_x_74213:
[----:B------:R-:W-:Y:S05]  /*16c60*/  BSYNC.RECONVERGENT B1 ;  /* 0x0000000000017941 */ /* 0x000fea0003800200 */
.L_x_74212:
        /* <DEDUP_REMOVED lines=11> */
.L_x_74189:
        /* <DEDUP_REMOVED lines=21> */
.L_x_74221:
        /* <DEDUP_REMOVED lines=13> */
.L_x_74223:
[----:B------:R-:W-:Y:S05]  /*16f40*/  BSYNC.RECONVERGENT B3 ;  /* 0x0000000000037941 */ /* 0x000fea0003800200 */
.L_x_74222:
        /* <DEDUP_REMOVED lines=43> */
.L_x_74220:
[----:B------:R-:W-:Y:S05]  /*17200*/  BSYNC.RECONVERGENT B2 ;  /* 0x0000000000027941 */ /* 0x000fea0003800200 */
.L_x_74219:
        /* <DEDUP_REMOVED lines=9> */
.L_x_74218:
[----:B------:R-:W-:Y:S05]  /*172a0*/  BSYNC.RECONVERGENT B1 ;  /* 0x0000000000017941 */ /* 0x000fea0003800200 */
.L_x_74217:
        /* <DEDUP_REMOVED lines=17> */
.L_x_74228:
        /* <DEDUP_REMOVED lines=13> */
.L_x_74230:
[----:B------:R-:W-:Y:S05]  /*17490*/  BSYNC.RECONVERGENT B3 ;  /* 0x0000000000037941 */ /* 0x000fea0003800200 */
.L_x_74229:
        /* <DEDUP_REMOVED lines=43> */
.L_x_74227:
[----:B------:R-:W-:Y:S05]  /*17750*/  BSYNC.RECONVERGENT B2 ;  /* 0x0000000000027941 */ /* 0x000fea0003800200 */
.L_x_74226:
        /* <DEDUP_REMOVED lines=9> */
.L_x_74225:
[----:B------:R-:W-:Y:S05]  /*177f0*/  BSYNC.RECONVERGENT B1 ;  /* 0x0000000000017941 */ /* 0x000fea0003800200 */
.L_x_74224:
        /* <DEDUP_REMOVED lines=17> */
.L_x_74235:
        /* <DEDUP_REMOVED lines=13> */
.L_x_74237:
[----:B------:R-:W-:Y:S05]  /*179e0*/  BSYNC.RECONVERGENT B3 ;  /* 0x0000000000037941 */ /* 0x000fea0003800200 */
.L_x_74236:
        /* <DEDUP_REMOVED lines=43> */
.L_x_74234:
[----:B------:R-:W-:Y:S05]  /*17ca0*/  BSYNC.RECONVERGENT B2 ;  /* 0x0000000000027941 */ /* 0x000fea0003800200 */
.L_x_74233:
        /* <DEDUP_REMOVED lines=9> */
.L_x_74232:
[----:B------:R-:W-:Y:S05]  /*17d40*/  BSYNC.RECONVERGENT B1 ;  /* 0x0000000000017941 */ /* 0x000fea0003800200 */
.L_x_74231:
        /* <DEDUP_REMOVED lines=16> */
.L_x_74240:
        /* <DEDUP_REMOVED lines=13> */
.L_x_74242:
[----:B------:R-:W-:Y:S05]  /*17f20*/  BSYNC.RECONVERGENT B2 ;  /* 0x0000000000027941 */ /* 0x000fea0003800200 */
.L_x_74241:
        /* <DEDUP_REMOVED lines=43> */
.L_x_74239:
[----:B------:R-:W-:Y:S05]  /*181e0*/  BSYNC.RECONVERGENT B1 ;  /* 0x0000000000017941 */ /* 0x000fea0003800200 */
.L_x_74238:
        /* <DEDUP_REMOVED lines=9> */
.L_x_74211:
[----:B------:R-:W-:Y:S05]  /*18280*/  BSYNC.RECONVERGENT B0 ;  /* 0x0000000000007941 */ /* 0x000fea0003800200 */
.L_x_74188:
        /* <DEDUP_REMOVED lines=17> */
.L_x_74244:
[----:B------:R-:W-:Y:S05]  /*183a0*/  BSYNC.RECONVERGENT B0 ;  /* 0x0000000000007941 */ /* 0x000fea0003800200 */
.L_x_74243:
[----:B------:R-:W-:Y:S04]  /*183b0*/  BSSY.RECONVERGENT B0, `(.L_x_74245) ;  /* 0x0000006000007945 */ /* 0x000fe80003800200 */
[----:B------:R-:W-:Y:S05]  /*183c0*/  @!P1 BRA `(.L_x_74246) ;  /* 0x0000000000109947 */ /* 0x000fea0003800000 */
[----:B01----:R-:W0:Y:S01]  /*183d0*/  LDC.64 R56, c[0x0][0x390] ;  /* 0x0000e400ff387b82 */ /* 0x003e220000000a00 */
[----:B------:R-:W-:-:S05]  /*183e0*/  IADD3 R59, PT, PT, R136, 0x100, RZ ;  /* 0x00000100883b7810 */ /* 0x000fca0007ffe0ff */
[----:B0-----:R-:W-:-:S05]  /*183f0*/  IMAD.WIDE.U32 R56, R59, 0x10, R56 ;  /* 0x000000103b387825 */ /* 0x001fca00078e0038 */
[----:B------:R2:W5:Y:S02]  /*18400*/  LDG.E.128 R132, desc[UR8][R56.64] ;  /* 0x0000000838847981 */ /* 0x000564000c1e1d00 */
.L_x_74246:
[----:B------:R-:W-:Y:S05]  /*18410*/  BSYNC.RECONVERGENT B0 ;  /* 0x0000000000007941 */ /* 0x000fea0003800200 */
.L_x_74245:
        /* <DEDUP_REMOVED lines=27> */
.L_x_74253:
        /* <DEDUP_REMOVED lines=13> */
.L_x_74255:
[----:B------:R-:W-:Y:S05]  /*186a0*/  BSYNC.RECONVERGENT B3 ;  /* 0x0000000000037941 */ /* 0x000fea0003800200 */
.L_x_74254:
        /* <DEDUP_REMOVED lines=42> */
.L_x_74252:
[----:B------:R-:W-:Y:S05]  /*18950*/  BSYNC.RECONVERGENT B2 ;  /* 0x0000000000027941 */ /* 0x000fea0003800200 */
.L_x_74251:
        /* <DEDUP_REMOVED lines=10> */
.L_x_74250:
[----:B------:R-:W-:Y:S05]  /*18a00*/  BSYNC.RECONVERGENT B1 ;  /* 0x0000000000017941 */ /* 0x000fea0003800200 */
.L_x_74249:
        /* <DEDUP_REMOVED lines=20> */
.L_x_74260:
        /* <DEDUP_REMOVED lines=13> */
.L_x_74262:
[----:B------:R-:W-:Y:S05]  /*18c20*/  BSYNC.RECONVERGENT B3 ;  /* 0x0000000000037941 */ /* 0x000fea0003800200 */
.L_x_74261:
        /* <DEDUP_REMOVED lines=43> */
.L_x_74259:
[----:B------:R-:W-:Y:S05]  /*18ee0*/  BSYNC.RECONVERGENT B2 ;  /* 0x0000000000027941 */ /* 0x000fea0003800200 */
.L_x_74258:
        /* <DEDUP_REMOVED lines=10> */
.L_x_74257:
[----:B------:R-:W-:Y:S05]  /*18f90*/  BSYNC.RECONVERGENT B1 ;  /* 0x0000000000017941 */ /* 0x000fea0003800200 */
.L_x_74256:
        /* <DEDUP_REMOVED lines=20> */
.L_x_74267:
        /* <DEDUP_REMOVED lines=13> */
.L_x_74269:
[----:B------:R-:W-:Y:S05]  /*191b0*/  BSYNC.RECONVERGENT B3 ;  /* 0x0000000000037941 */ /* 0x000fea0003800200 */
.L_x_74268:
        /* <DEDUP_REMOVED lines=42> */
.L_x_74266:
[----:B------:R-:W-:Y:S05]  /*19460*/  BSYNC.RECONVERGENT B2 ;  /* 0x0000000000027941 */ /* 0x000fea0003800200 */
.L_x_74265:
        /* <DEDUP_REMOVED lines=10> */
.L_x_74264:
[----:B------:R-:W-:Y:S05]  /*19510*/  BSYNC.RECONVERGENT B1 ;  /* 0x0000000000017941 */ /* 0x000fea0003800200 */
.L_x_74263:
        /* <DEDUP_REMOVED lines=19> */
.L_x_74273:
        /* <DEDUP_REMOVED lines=13> */
.L_x_74275:
[----:B------:R-:W-:Y:S05]  /*19720*/  BSYNC.RECONVERGENT B2 ;  /* 0x0000000000027941 */ /* 0x000fea0003800200 */
.L_x_74274:
        /* <DEDUP_REMOVED lines=42> */
.L_x_74272:
[----:B------:R-:W-:Y:S05]  /*199d0*/  BSYNC.RECONVERGENT B1 ;  /* 0x0000000000017941 */ /* 0x000fea0003800200 */
.L_x_74271:
        /* <DEDUP_REMOVED lines=11> */
.L_x_74248:
[----:B------:R-:W-:Y:S01]  /*19a90*/  BSSY.RECONVERGENT B1, `(.L_x_74276) ;  /* 0x0000058000017945 */ /* 0x000fe20003800200 */
[----:B012---:R-:W-:Y:S01]  /*19aa0*/  IMAD.MOV.U32 R56, RZ, RZ, R58 ;  /* 0x000000ffff387224 */ /* 0x007fe200078e003a */
        /* <DEDUP_REMOVED lines=19> */
.L_x_74280:
        /* <DEDUP_REMOVED lines=13> */
.L_x_74282:
[----:B------:R-:W-:Y:S05]  /*19cb0*/  BSYNC.RECONVERGENT B3 ;  /* 0x0000000000037941 */ /* 0x000fea0003800200 */
.L_x_74281:
        /* <DEDUP_REMOVED lines=43> */
.L_x_74279:
[----:B------:R-:W-:Y:S05]  /*19f70*/  BSYNC.RECONVERGENT B2 ;  /* 0x0000000000027941 */ /* 0x000fea0003800200 */
.L_x_74278:
        /* <DEDUP_REMOVED lines=9> */
.L_x_74277:
[----:B------:R-:W-:Y:S05]  /*1a010*/  BSYNC.RECONVERGENT B1 ;  /* 0x0000000000017941 */ /* 0x000fea0003800200 */
.L_x_74276:
        /* <DEDUP_REMOVED lines=17> */
.L_x_74287:
        /* <DEDUP_REMOVED lines=13> */
.L_x_74289:
[----:B------:R-:W-:Y:S05]  /*1a200*/  BSYNC.RECONVERGENT B3 ;  /* 0x0000000000037941 */ /* 0x000fea0003800200 */
.L_x_74288:
        /* <DEDUP_REMOVED lines=43> */
.L_x_74286:
[----:B------:R-:W-:Y:S05]  /*1a4c0*/  BSYNC.RECONVERGENT B2 ;  /* 0x0000000000027941 */ /* 0x000fea0003800200 */
.L_x_74285:
        /* <DEDUP_REMOVED lines=9> */
.L_x_74284:
[----:B------:R-:W-:Y:S05]  /*1a560*/  BSYNC.RECONVERGENT B1 ;  /* 0x0000000000017941 */ /* 0x000fea0003800200 */
.L_x_74283:
        /* <DEDUP_REMOVED lines=17> */
.L_x_74294:
        /* <DEDUP_REMOVED lines=13> */
.L_x_74296:
[----:B------:R-:W-:Y:S05]  /*1a750*/  BSYNC.RECONVERGENT B3 ;  /* 0x0000000000037941 */ /* 0x000fea0003800200 */
.L_x_74295:
        /* <DEDUP_REMOVED lines=43> */
.L_x_74293:
[----:B------:R-:W-:Y:S05]  /*1aa10*/  BSYNC.RECONVERGENT B2 ;  /* 0x0000000000027941 */ /* 0x000fea0003800200 */
.L_x_74292:
        /* <DEDUP_REMOVED lines=9> */
.L_x_74291:
[----:B------:R-:W-:Y:S05]  /*1aab0*/  BSYNC.RECONVERGENT B1 ;  /* 0x0000000000017941 */ /* 0x000fea0003800200 */
.L_x_74290:
        /* <DEDUP_REMOVED lines=16> */
.L_x_74299:
        /* <DEDUP_REMOVED lines=13> */
.L_x_74301:
[----:B------:R-:W-:Y:S05]  /*1ac90*/  BSYNC.RECONVERGENT B2 ;  /* 0x0000000000027941 */ /* 0x000fea0003800200 */
.L_x_74300:
        /* <DEDUP_REMOVED lines=43> */
.L_x_74298:
[----:B------:R-:W-:Y:S05]  /*1af50*/  BSYNC.RECONVERGENT B1 ;  /* 0x0000000000017941 */ /* 0x000fea0003800200 */
.L_x_74297:
        /* <DEDUP_REMOVED lines=9> */
.L_x_74270:
[----:B------:R-:W-:Y:S05]  /*1aff0*/  BSYNC.RECONVERGENT B0 ;  /* 0x0000000000007941 */ /* 0x000fea0003800200 */
.L_x_74247:
[----:B------:R-:W-:Y:S01]  /*1b000*/  VIADD R57, R137, 0x100 ;  /* 0x0000010089397836 */ /* 0x000fe20000000000 */
[----:B------:R-:W-:Y:S03]  /*1b010*/  BSSY.RECONVERGENT B0, `(.L_x_74302) ;  /* 0x0000010000007945 */ /* 0x000fe60003800200 */
[----:B------:R-:W-:-:S05]  /*1b020*/  IMAD.WIDE.U32 R56, R57, 0x10, R226 ;  /* 0x0000001039387825 */ /* 0x000fca00078e00e2 */
        /* <DEDUP_REMOVED lines=8> */
[----:B------:R-:W-:-:S03]  /*1b0b0*/  IADD3 R59, PT, PT, R136, 0x100, RZ ;  /* 0x00000100883b7810 */ /* 0x000fc60007ffe0ff */
[----:B------:R-:W-:Y:S01]  /*1b0c0*/  IMAD R60, R61, 0x100, R60 ;  /* 0x000001003d3c7824 */ /* 0x000fe200078e023c */
[----:B------:R-:W-:-:S04]  /*1b0d0*/  LOP3.LUT R61, R168, 0xff, RZ, 0xc0, !PT ;  /* 0x000000ffa83d7812 */ /* 0x000fc800078ec0ff */
[----:B------:R-:W-:Y:S01]  /*1b0e0*/  IADD3 R61, PT, PT, R60, R61, RZ ;  /* 0x0000003d3c3d7210 */ /* 0x000fe20007ffe0ff */
[----:B0-----:R-:W-:-:S05]  /*1b0f0*/  IMAD.WIDE.U32 R56, R59, 0x4, R56 ;  /* 0x000000043b387825 */ /* 0x001fca00078e0038 */
[----:B------:R1:W-:Y:S02]  /*1b100*/  STG.E desc[UR8][R56.64], R61 ;  /* 0x0000003d38007986 */ /* 0x0003e4000c101908 */
.L_x_74303:
[----:B------:R-:W-:Y:S05]  /*1b110*/  BSYNC.RECONVERGENT B0 ;  /* 0x0000000000007941 */ /* 0x000fea0003800200 */
.L_x_74302:
[----:B------:R-:W-:Y:S04]  /*1b120*/  BSSY.RECONVERGENT B0, `(.L_x_74304) ;  /* 0x0000006000007945 */ /* 0x000fe80003800200 */
[----:B------:R-:W-:Y:S05]  /*1b130*/  @!P1 BRA `(.L_x_74305) ;  /* 0x0000000000109947 */ /* 0x000fea0003800000 */
[----:B01----:R-:W0:Y:S01]  /*1b140*/  LDC.64 R56, c[0x0][0x390] ;  /* 0x0000e400ff387b82 */ /* 0x003e220000000a00 */
[----:B------:R-:W-:-:S04]  /*1b150*/  VIADD R59, R136, 0x120 ;  /* 0x00000120883b7836 */ /* 0x000fc80000000000 */
[----:B0-----:R-:W-:-:S05]  /*1b160*/  IMAD.WIDE.U32 R56, R59, 0x10, R56 ;  /* 0x000000103b387825 */ /* 0x001fca00078e0038 */
[----:B------:R2:W5:Y:S02]  /*1b170*/  LDG.E.128 R132, desc[UR8][R56.64] ;  /* 0x0000000838847981 */ /* 0x000564000c1e1d00 */
.L_x_74305:
[----:B------:R-:W-:Y:S05]  /*1b180*/  BSYNC.RECONVERGENT B0 ;  /* 0x0000000000007941 */ /* 0x000fea0003800200 */
.L_x_74304:
        /* <DEDUP_REMOVED lines=27> */
.L_x_74312:
        /* <DEDUP_REMOVED lines=13> */
.L_x_74314:
[----:B------:R-:W-:Y:S05]  /*1b410*/  BSYNC.RECONVERGENT B3 ;  /* 0x0000000000037941 */ /* 0x000fea0003800200 */
.L_x_74313:
        /* <DEDUP_REMOVED lines=42> */
.L_x_74311:
[----:B------:R-:W-:Y:S05]  /*1b6c0*/  BSYNC.RECONVERGENT B2 ;  /* 0x0000000000027941 */ /* 0x000fea0003800200 */
.L_x_74310:
        /* <DEDUP_REMOVED lines=10> */
.L_x_74309:
[----:B------:R-:W-:Y:S05]  /*1b770*/  BSYNC.RECONVERGENT B1 ;  /* 0x0000000000017941 */ /* 0x000fea0003800200 */
.L_x_74308:
        /* <DEDUP_REMOVED lines=20> */
.L_x_74319:
        /* <DEDUP_REMOVED lines=13> */
.L_x_74321:
[----:B------:R-:W-:Y:S05]  /*1b990*/  BSYNC.RECONVERGENT B3 ;  /* 0x0000000000037941 */ /* 0x000fea0003800200 */
.L_x_74320:
        /* <DEDUP_REMOVED lines=43> */
.L_x_74318:
[----:B------:R-:W-:Y:S05]  /*1bc50*/  BSYNC.RECONVERGENT B2 ;  /* 0x0000000000027941 */ /* 0x000fea0003800200 */
.L_x_74317:
        /* <DEDUP_REMOVED lines=10> */
.L_x_74316:
[----:B------:R-:W-:Y:S05]  /*1bd00*/  BSYNC.RECONVERGENT B1 ;  /* 0x0000000000017941 */ /* 0x000fea0003800200 */
.L_x_74315:
        /* <DEDUP_REMOVED lines=20> */
.L_x_74326:
        /* <DEDUP_REMOVED lines=13> */
.L_x_74328:
[----:B------:R-:W-:Y:S05]  /*1bf20*/  BSYNC.RECONVERGENT B3 ;  /* 0x0000000000037941 */ /* 0x000fea0003800200 */
.L_x_74327:
        /* <DEDUP_REMOVED lines=42> */
.L_x_74325:
[----:B------:R-:W-:Y:S05]  /*1c1d0*/  BSYNC.RECONVERGENT B2 ;  /* 0x0000000000027941 */ /* 0x000fea0003800200 */
.L_x_74324:
        /* <DEDUP_REMOVED lines=10> */
.L_x_74323:
[----:B------:R-:W-:Y:S05]  /*1c280*/  BSYNC.RECONVERGENT B1 ;  /* 0x0000000000017941 */ /* 0x000fea0003800200 */
.L_x_74322:
        /* <DEDUP_REMOVED lines=19> */
.L_x_74332:
        /* <DEDUP_REMOVED lines=13> */
.L_x_74334:
[----:B------:R-:W-:Y:S05]  /*1c490*/  BSYNC.RECONVERGENT B2 ;  /* 0x0000000000027941 */ /* 0x000fea0003800200 */
.L_x_74333:
        /* <DEDUP_REMOVED lines=43> */
.L_x_74331:
[----:B------:R-:W-:Y:S05]  /*1c750*/  BSYNC.RECONVERGENT B1 ;  /* 0x0000000000017941 */ /* 0x000fea0003800200 */
.L_x_74330:
        /* <DEDUP_REMOVED lines=11> */
.L_x_74307:
        /* <DEDUP_REMOVED lines=21> */
.L_x_74339:
        /* <DEDUP_REMOVED lines=13> */
.L_x_74341:
[----:B------:R-:W-:Y:S05]  /*1ca30*/  BSYNC.RECONVERGENT B3 ;  /* 0x0000000000037941 */ /* 0x000fea0003800200 */
.L_x_74340:
        /* <DEDUP_REMOVED lines=43> */
.L_x_74338:
[----:B------:R-:W-:Y:S05]  /*1ccf0*/  BSYNC.RECONVERGENT B2 ;  /* 0x0000000000027941 */ /* 0x000fea0003800200 */
.L_x_74337:
        /* <DEDUP_REMOVED lines=9> */
.L_x_74336:
[----:B------:R-:W-:Y:S05]  /*1cd90*/  BSYNC.RECONVERGENT B1 ;  /* 0x0000000000017941 */ /* 0x000fea0003800200 */
.L_x_74335:
        /* <DEDUP_REMOVED lines=17> */
.L_x_74346:
        /* <DEDUP_REMOVED lines=13> */
.L_x_74348:
[----:B------:R-:W-:Y:S05]  /*1cf80*/  BSYNC.RECONVERGENT B3 ;  /* 0x0000000000037941 */ /* 0x000fea0003800200 */
.L_x_74347:
        /* <DEDUP_REMOVED lines=43> */
.L_x_74345:
[----:B------:R-:W-:Y:S05]  /*1d240*/  BSYNC.RECONVERGENT B2 ;  /* 0x0000000000027941 */ /* 0x000fea0003800200 */
.L_x_74344:
        /* <DEDUP_REMOVED lines=9> */
.L_x_74343:
[----:B------:R-:W-:Y:S05]  /*1d2e0*/  BSYNC.RECONVERGENT B1 ;  /* 0x0000000000017941 */ /* 0x000fea0003800200 */
.L_x_74342:
        /* <DEDUP_REMOVED lines=17> */
.L_x_74353:
        /* <DEDUP_REMOVED lines=13> */
.L_x_74355:
[----:B------:R-:W-:Y:S05]  /*1d4d0*/  BSYNC.RECONVERGENT B3 ;  /* 0x0000000000037941 */ /* 0x000fea0003800200 */
.L_x_74354:
        /* <DEDUP_REMOVED lines=43> */
.L_x_74352:
[----:B------:R-:W-:Y:S05]  /*1d790*/  BSYNC.RECONVERGENT B2 ;  /* 0x0000000000027941 */ /* 0x000fea0003800200 */
.L_x_74351:
        /* <DEDUP_REMOVED lines=9> */
.L_x_74350:
[----:B------:R-:W-:Y:S05]  /*1d830*/  BSYNC.RECONVERGENT B1 ;  /* 0x0000000000017941 */ /* 0x000fea0003800200 */
.L_x_74349:
        /* <DEDUP_REMOVED lines=16> */
.L_x_74358:
        /* <DEDUP_REMOVED lines=13> */
.L_x_74360:
[----:B------:R-:W-:Y:S05]  /*1da10*/  BSYNC.RECONVERGENT B2 ;  /* 0x0000000000027941 */ /* 0x000fea0003800200 */
.L_x_74359:
        /* <DEDUP_REMOVED lines=43> */
.L_x_74357:
[----:B------:R-:W-:Y:S05]  /*1dcd0*/  BSYNC.RECONVERGENT B1 ;  /* 0x0000000000017941 */ /* 0x000fea0003800200 */
.L_x_74356:
        /* <DEDUP_REMOVED lines=9> */
.L_x_74329:
[----:B------:R-:W-:Y:S05]  /*1dd70*/  BSYNC.RECONVERGENT B0 ;  /* 0x0000000000007941 */ /* 0x000fea0003800200 */
.L_x_74306:
        /* <DEDUP_REMOVED lines=17> */
.L_x_74362:
[----:B------:R-:W-:Y:S05]  /*1de90*/  BSYNC.RECONVERGENT B0 ;  /* 0x0000000000007941 */ /* 0x000fea0003800200 */
.L_x_74361:
[----:B------:R-:W-:Y:S04]  /*1dea0*/  BSSY.RECONVERGENT B0, `(.L_x_74363) ;  /* 0x0000006000007945 */ /* 0x000fe80003800200 */
[----:B------:R-:W-:Y:S05]  /*1deb0*/  @!P1 BRA `(.L_x_74364) ;  /* 0x0000000000109947 */ /* 0x000fea0003800000 */
[----:B01----:R-:W0:Y:S01]  /*1dec0*/  LDC.64 R56, c[0x0][0x390] ;  /* 0x0000e400ff387b82 */ /* 0x003e220000000a00 */
[----:B------:R-:W-:-:S04]  /*1ded0*/  VIADD R59, R136, 0x140 ;  /* 0x00000140883b7836 */ /* 0x000fc80000000000 */
[----:B0-----:R-:W-:-:S05]  /*1dee0*/  IMAD.WIDE.U32 R56, R59, 0x10, R56 ;  /* 0x000000103b387825 */ /* 0x001fca00078e0038 */
[----:B------:R2:W5:Y:S02]  /*1def0*/  LDG.E.128 R132, desc[UR8][R56.64] ;  /* 0x0000000838847981 */ /* 0x000564000c1e1d00 */
.L_x_74364:
[----:B------:R-:W-:Y:S05]  /*1df00*/  BSYNC.RECONVERGENT B0 ;  /* 0x0000000000007941 */ /* 0x000fea0003800200 */
.L_x_74363:
        /* <DEDUP_REMOVED lines=27> */
.L_x_74371:
        /* <DEDUP_REMOVED lines=13> */
.L_x_74373:
[----:B------:R-:W-:Y:S05]  /*1e190*/  BSYNC.RECONVERGENT B3 ;  /* 0x0000000000037941 */ /* 0x000fea0003800200 */
.L_x_74372:
        /* <DEDUP_REMOVED lines=42> */
.L_x_74370:
[----:B------:R-:W-:Y:S05]  /*1e440*/  BSYNC.RECONVERGENT B2 ;  /* 0x0000000000027941 */ /* 0x000fea0003800200 */
.L_x_74369:
        /* <DEDUP_REMOVED lines=10> */
.L_x_74368:
[----:B------:R-:W-:Y:S05]  /*1e4f0*/  BSYNC.RECONVERGENT B1 ;  /* 0x0000000000017941 */ /* 0x000fea0003800200 */
.L_x_74367:
        /* <DEDUP_REMOVED lines=20> */
.L_x_74378:
        /* <DEDUP_REMOVED lines=13> */
.L_x_74380:
[----:B------:R-:W-:Y:S05]  /*1e710*/  BSYNC.RECONVERGENT B3 ;  /* 0x0000000000037941 */ /* 0x000fea0003800200 */
.L_x_74379:
        /* <DEDUP_REMOVED lines=43> */
.L_x_74377:
[----:B------:R-:W-:Y:S05]  /*1e9d0*/  BSYNC.RECONVERGENT B2 ;  /* 0x0000000000027941 */ /* 0x000fea0003800200 */
.L_x_74376:
        /* <DEDUP_REMOVED lines=10> */
.L_x_74375:
[----:B------:R-:W-:Y:S05]  /*1ea80*/  BSYNC.RECONVERGENT B1 ;  /* 0x0000000000017941 */ /* 0x000fea0003800200 */
.L_x_74374:
        /* <DEDUP_REMOVED lines=20> */
.L_x_74385:
        /* <DEDUP_REMOVED lines=13> */
.L_x_74387:
[----:B------:R-:W-:Y:S05]  /*1eca0*/  BSYNC.RECONVERGENT B3 ;  /* 0x0000000000037941 */ /* 0x000fea0003800200 */
.L_x_74386:
        /* <DEDUP_REMOVED lines=42> */
.L_x_74384:
[----:B------:R-:W-:Y:S05]  /*1ef50*/  BSYNC.RECONVERGENT B2 ;  /* 0x0000000000027941 */ /* 0x000fea0003800200 */
.L_x_74383:
        /* <DEDUP_REMOVED lines=10> */
.L_x_74382:
[----:B------:R-:W-:Y:S05]  /*1f000*/  BSYNC.RECONVERGENT B1 ;  /* 0x0000000000017941 */ /* 0x000fea0003800200 */
.L_x_74381:
        /* <DEDUP_REMOVED lines=19> */
.L_x_74391:
        /* <DEDUP_REMOVED lines=13> */
.L_x_74393:
[----:B------:R-:W-:Y:S05]  /*1f210*/  BSYNC.RECONVERGENT B2 ;  /* 0x0000000000027941 */ /* 0x000fea0003800200 */
.L_x_74392:
        /* <DEDUP_REMOVED lines=42> */
.L_x_74390:
[----:B------:R-:W-:Y:S05]  /*1f4c0*/  BSYNC.RECONVERGENT B1 ;  /* 0x0000000000017941 */ /* 0x000fea0003800200 */
.L_x_74389:
        /* <DEDUP_REMOVED lines=11> */
.L_x_74366:
[----:B------:R-:W-:Y:S01]  /*1f580*/  BSSY.RECONVERGENT B1, `(.L_x_74394) ;  /* 0x0000058000017945 */ /* 0x000fe20003800200 */
[----:B------:R-:W-:Y:S01]  /*1f590*/  HFMA2 R88, -RZ, RZ, 0, 0 ;  /* 0x00000000ff587431 */ /* 0x000fe200000001ff */
        /* <DEDUP_REMOVED lines=19> */
.L_x_74398:
        /* <DEDUP_REMOVED lines=13> */
.L_x_74400:
[----:B------:R-:W-:Y:S05]  /*1f7a0*/  BSYNC.RECONVERGENT B3 ;  /* 0x0000000000037941 */ /* 0x000fea0003800200 */
.L_x_74399:
        /* <DEDUP_REMOVED lines=43> */
.L_x_74397:
[----:B------:R-:W-:Y:S05]  /*1fa60*/  BSYNC.RECONVERGENT B2 ;  /* 0x0000000000027941 */ /* 0x000fea0003800200 */
.L_x_74396:
        /* <DEDUP_REMOVED lines=9> */
.L_x_74395:
[----:B------:R-:W-:Y:S05]  /*1fb00*/  BSYNC.RECONVERGENT B1 ;  /* 0x0000000000017941 */ /* 0x000fea0003800200 */
.L_x_74394:
        /* <DEDUP_REMOVED lines=17> */
.L_x_74405:
        /* <DEDUP_REMOVED lines=13> */
.L_x_74407:
[----:B------:R-:W-:Y:S05]  /*1fcf0*/  BSYNC.RECONVERGENT B3 ;  /* 0x0000000000037941 */ /* 0x000fea0003800200 */
.L_x_74406:
        /* <DEDUP_REMOVED lines=43> */
.L_x_74404:
[----:B------:R-:W-:Y:S05]  /*1ffb0*/  BSYNC.RECONVERGENT B2 ;  /* 0x0000000000027941 */ /* 0x000fea0003800200 */
.L_x_74403:
        /* <DEDUP_REMOVED lines=9> */
.L_x_74402:
[----:B------:R-:W-:Y:S05]  /*20050*/  BSYNC.RECONVERGENT B1 ;  /* 0x0000000000017941 */ /* 0x000fea0003800200 */
.L_x_74401:
        /* <DEDUP_REMOVED lines=17> */
.L_x_74412:
        /* <DEDUP_REMOVED lines=13> */
.L_x_74414:
[----:B------:R-:W-:Y:S05]  /*20240*/  BSYNC.RECONVERGENT B3 ;  /* 0x0000000000037941 */ /* 0x000fea0003800200 */
.L_x_74413:
        /* <DEDUP_REMOVED lines=43> */
.L_x_74411:
[----:B------:R-:W-:Y:S05]  /*20500*/  BSYNC.RECONVERGENT B2 ;  /* 0x0000000000027941 */ /* 0x000fea0003800200 */
.L_x_74410:
        /* <DEDUP_REMOVED lines=9> */
.L_x_74409:
[----:B------:R-:W-:Y:S05]  /*205a0*/  BSYNC.RECONVERGENT B1 ;  /* 0x0000000000017941 */ /* 0x000fea0003800200 */
.L_x_74408:
        /* <DEDUP_REMOVED lines=16> */
.L_x_74417:
        /* <DEDUP_REMOVED lines=13> */
.L_x_74419:
[----:B------:R-:W-:Y:S05]  /*20780*/  BSYNC.RECONVERGENT B2 ;  /* 0x0000000000027941 */ /* 0x000fea0003800200 */
.L_x_74418:
        /* <DEDUP_REMOVED lines=43> */
.L_x_74416:
[----:B------:R-:W-:Y:S05]  /*20a40*/  BSYNC.RECONVERGENT B1 ;  /* 0x0000000000017941 */ /* 0x000fea0003800200 */
.L_x_74415:
        /* <DEDUP_REMOVED lines=9> */
.L_x_74388:
[----:B------:R-:W-:Y:S05]  /*20ae0*/  BSYNC.RECONVERGENT B0 ;  /* 0x0000000000007941 */ /* 0x000fea0003800200 */
.L_x_74365:
        /* <DEDUP_REMOVED lines=11> */
[----:B------:R-:W-:-:S03]  /*20ba0*/  VIADD R59, R136, 0x140 ;  /* 0x00000140883b7836 */ /* 0x000fc60000000000 */
[----:B------:R-:W-:Y:S02]  /*20bb0*/  LEA R60, R61, R60, 0x8 ;  /* 0x0000003c3d3c7211 */ /* 0x000fe400078e40ff */
[----:B------:R-:W-:-:S05]  /*20bc0*/  LOP3.LUT R61, R168, 0xff, RZ, 0xc0, !PT ;  /* 0x000000ffa83d7812 */ /* 0x000fca00078ec0ff */
[----:B------:R-:W-:Y:S02]  /*20bd0*/  IMAD.IADD R61, R60, 0x1, R61 ;  /* 0x000000013c3d7824 */ /* 0x000fe400078e023d */
[----:B0-----:R-:W-:-:S05]  /*20be0*/  IMAD.WIDE.U32 R56, R59, 0x4, R56 ;  /* 0x000000043b387825 */ /* 0x001fca00078e0038 */
[----:B------:R1:W-:Y:S02]  /*20bf0*/  STG.E desc[UR8][R56.64], R61 ;  /* 0x0000003d38007986 */ /* 0x0003e4000c101908 */
.L_x_74421:
[----:B------:R-:W-:Y:S05]  /*20c00*/  BSYNC.RECONVERGENT B0 ;  /* 0x0000000000007941 */ /* 0x000fea0003800200 */
.L_x_74420:
[----:B------:R-:W-:Y:S04]  /*20c10*/  BSSY.RECONVERGENT B0, `(.L_x_74422) ;  /* 0x0000006000007945 */ /* 0x000fe80003800200 */
[----:B------:R-:W-:Y:S05]  /*20c20*/  @!P1 BRA `(.L_x_74423) ;  /* 0x0000000000109947 */ /* 0x000fea0003800000 */
[----:B01----:R-:W0:Y:S01]  /*20c30*/  LDC.64 R56, c[0x0][0x390] ;  /* 0x0000e400ff387b82 */ /* 0x003e220000000a00 */
[----:B------:R-:W-:-:S05]  /*20c40*/  IADD3 R59, PT, PT, R136, 0x160, RZ ;  /* 0x00000160883b7810 */ /* 0x000fca0007ffe0ff */
[----:B0-----:R-:W-:-:S05]  /*20c50*/  IMAD.WIDE.U32 R56, R59, 0x10, R56 ;  /* 0x000000103b387825 */ /* 0x001fca00078e0038 */
[----:B------:R2:W5:Y:S02]  /*20c60*/  LDG.E.128 R132, desc[UR8][R56.64] ;  /* 0x0000000838847981 */ /* 0x000564000c1e1d00 */
.L_x_74423:
[----:B------:R-:W-:Y:S05]  /*20c70*/  BSYNC.RECONVERGENT B0 ;  /* 0x0000000000007941 */ /* 0x000fea0003800200 */
.L_x_74422:
        /* <DEDUP_REMOVED lines=27> */
.L_x_74430:
        /* <DEDUP_REMOVED lines=13> */
.L_x_74432:
[----:B------:R-:W-:Y:S05]  /*20f00*/  BSYNC.RECONVERGENT B3 ;  /* 0x0000000000037941 */ /* 0x000fea0003800200 */
.L_x_74431:
        /* <DEDUP_REMOVED lines=42> */
.L_x_74429:
[----:B------:R-:W-:Y:S05]  /*211b0*/  BSYNC.RECONVERGENT B2 ;  /* 0x0000000000027941 */ /* 0x000fea0003800200 */
.L_x_74428:
        /* <DEDUP_REMOVED lines=10> */
.L_x_74427:
[----:B------:R-:W-:Y:S05]  /*21260*/  BSYNC.RECONVERGENT B1 ;  /* 0x0000000000017941 */ /* 0x000fea0003800200 */
.L_x_74426:
        /* <DEDUP_REMOVED lines=20> */
.L_x_74437:
        /* <DEDUP_REMOVED lines=13> */
.L_x_74439:
[----:B------:R-:W-:Y:S05]  /*21480*/  BSYNC.RECONVERGENT B3 ;  /* 0x0000000000037941 */ /* 0x000fea0003800200 */
.L_x_74438:
        /* <DEDUP_REMOVED lines=43> */
.L_x_74436:
[----:B------:R-:W-:Y:S05]  /*21740*/  BSYNC.RECONVERGENT B2 ;  /* 0x0000000000027941 */ /* 0x000fea0003800200 */
.L_x_74435:
        /* <DEDUP_REMOVED lines=10> */
.L_x_74434:
[----:B------:R-:W-:Y:S05]  /*217f0*/  BSYNC.RECONVERGENT B1 ;  /* 0x0000000000017941 */ /* 0x000fea0003800200 */
.L_x_74433:
        /* <DEDUP_REMOVED lines=20> */
.L_x_74444:
        /* <DEDUP_REMOVED lines=13> */
.L_x_74446:
[----:B------:R-:W-:Y:S05]  /*21a10*/  BSYNC.RECONVERGENT B3 ;  /* 0x0000000000037941 */ /* 0x000fea0003800200 */
.L_x_74445:
        /* <DEDUP_REMOVED lines=42> */
.L_x_74443:
[----:B------:R-:W-:Y:S05]  /*21cc0*/  BSYNC.RECONVERGENT B2 ;  /* 0x0000000000027941 */ /* 0x000fea0003800200 */
.L_x_74442:
        /* <DEDUP_REMOVED lines=10> */
.L_x_74441:
[----:B------:R-:W-:Y:S05]  /*21d70*/  BSYNC.RECONVERGENT B1 ;  /* 0x0000000000017941 */ /* 0x000fea0003800200 */
.L_x_74440:
        /* <DEDUP_REMOVED lines=19> */
.L_x_74450:
        /* <DEDUP_REMOVED lines=13> */
.L_x_74452:
[----:B------:R-:W-:Y:S05]  /*21f80*/  BSYNC.RECONVERGENT B2 ;  /* 0x0000000000027941 */ /* 0x000fea0003800200 */
.L_x_74451:
        /* <DEDUP_REMOVED lines=42> */
.L_x_74449:
[----:B------:R-:W-:Y:S05]  /*22230*/  BSYNC.RECONVERGENT B1 ;  /* 0x0000000000017941 */ /* 0x000fea0003800200 */
.L_x_74448:
        /* <DEDUP_REMOVED lines=11> */
.L_x_74425:
        /* <DEDUP_REMOVED lines=21> */
.L_x_74457:
        /* <DEDUP_REMOVED lines=13> */
.L_x_74459:
[----:B------:R-:W-:Y:S05]  /*22510*/  BSYNC.RECONVERGENT B3 ;  /* 0x0000000000037941 */ /* 0x000fea0003800200 */
.L_x_74458:
        /* <DEDUP_REMOVED lines=42> */
.L_x_74456:
[----:B------:R-:W-:Y:S05]  /*227c0*/  BSYNC.RECONVERGENT B2 ;  /* 0x0000000000027941 */ /* 0x000fea0003800200 */
.L_x_74455:
        /* <DEDUP_REMOVED lines=9> */
.L_x_74454:
[----:B------:R-:W-:Y:S05]  /*22860*/  BSYNC.RECONVERGENT B1 ;  /* 0x0000000000017941 */ /* 0x000fea0003800200 */
.L_x_74453:
        /* <DEDUP_REMOVED lines=17> */
.L_x_74464:
        /* <DEDUP_REMOVED lines=13> */
.L_x_74466:
[----:B------:R-:W-:Y:S05]  /*22a50*/  BSYNC.RECONVERGENT B3 ;  /* 0x0000000000037941 */ /* 0x000fea0003800200 */
.L_x_74465:
        /* <DEDUP_REMOVED lines=43> */
.L_x_74463:
[----:B------:R-:W-:Y:S05]  /*22d10*/  BSYNC.RECONVERGENT B2 ;  /* 0x0000000000027941 */ /* 0x000fea0003800200 */
.L_x_74462:
        /* <DEDUP_REMOVED lines=9> */
.L_x_74461:
[----:B------:R-:W-:Y:S05]  /*22db0*/  BSYNC.RECONVERGENT B1 ;  /* 0x0000000000017941 */ /* 0x000fea0003800200 */
.L_x_74460:
        /* <DEDUP_REMOVED lines=17> */
.L_x_74471:
        /* <DEDUP_REMOVED lines=13> */
.L_x_74473:
[----:B------:R-:W-:Y:S05]  /*22fa0*/  BSYNC.RECONVERGENT B3 ;  /* 0x0000000000037941 */ /* 0x000fea0003800200 */
.L_x_74472:
        /* <DEDUP_REMOVED lines=43> */
.L_x_74470:
[----:B------:R-:W-:Y:S05]  /*23260*/  BSYNC.RECONVERGENT B2 ;  /* 0x0000000000027941 */ /* 0x000fea0003800200 */
.L_x_74469:
        /* <DEDUP_REMOVED lines=9> */
.L_x_74468:
[----:B------:R-:W-:Y:S05]  /*23300*/  BSYNC.RECONVERGENT B1 ;  /* 0x0000000000017941 */ /* 0x000fea0003800200 */
.L_x_74467:
        /* <DEDUP_REMOVED lines=16> */
.L_x_74476:
        /* <DEDUP_REMOVED lines=13> */
.L_x_74478:
[----:B------:R-:W-:Y:S05]  /*234e0*/  BSYNC.RECONVERGENT B2 ;  /* 0x0000000000027941 */ /* 0x000fea0003800200 */
.L_x_74477:
        /* <DEDUP_REMOVED lines=43> */
.L_x_74475:
[----:B------:R-:W-:Y:S05]  /*237a0*/  BSYNC.RECONVERGENT B1 ;  /* 0x0000000000017941 */ /* 0x000fea0003800200 */
.L_x_74474:
        /* <DEDUP_REMOVED lines=9> */
.L_x_74447:
[----:B------:R-:W-:Y:S05]  /*23840*/  BSYNC.RECONVERGENT B0 ;  /* 0x0000000000007941 */ /* 0x000fea0003800200 */
.L_x_74424:
        /* <DEDUP_REMOVED lines=17> */
.L_x_74480:
[----:B------:R-:W-:Y:S05]  /*23960*/  BSYNC.RECONVERGENT B0 ;  /* 0x0000000000007941 */ /* 0x000fea0003800200 */
.L_x_74479:
[----:B------:R-:W-:Y:S04]  /*23970*/  BSSY.RECONVERGENT B0, `(.L_x_74481) ;  /* 0x0000006000007945 */ /* 0x000fe80003800200 */
[----:B------:R-:W-:Y:S05]  /*23980*/  @!P1 BRA `(.L_x_74482) ;  /* 0x0000000000109947 */ /* 0x000fea0003800000 */
[----:B01----:R-:W0:Y:S01]  /*23990*/  LDC.64 R56, c[0x0][0x390] ;  /* 0x0000e400ff387b82 */ /* 0x003e220000000a00 */
[----:B------:R-:W-:-:S05]  /*239a0*/  IADD3 R59, PT, PT, R136, 0x180, RZ ;  /* 0x00000180883b7810 */ /* 0x000fca0007ffe0ff */
[----:B0-----:R-:W-:-:S05]  /*239b0*/  IMAD.WIDE.U32 R56, R59, 0x10, R56 ;  /* 0x000000103b387825 */ /* 0x001fca00078e0038 */
[----:B------:R2:W5:Y:S02]  /*239c0*/  LDG.E.128 R132, desc[UR8][R56.64] ;  /* 0x0000000838847981 */ /* 0x000564000c1e1d00 */
.L_x_74482:
[----:B------:R-:W-:Y:S05]  /*239d0*/  BSYNC.RECONVERGENT B0 ;  /* 0x0000000000007941 */ /* 0x000fea0003800200 */
.L_x_74481:
        /* <DEDUP_REMOVED lines=27> */
.L_x_74489:
        /* <DEDUP_REMOVED lines=13> */
.L_x_74491:
[----:B------:R-:W-:Y:S05]  /*23c60*/  BSYNC.RECONVERGENT B3 ;  /* 0x0000000000037941 */ /* 0x000fea0003800200 */
.L_x_74490:
        /* <DEDUP_REMOVED lines=42> */
.L_x_74488:
[----:B------:R-:W-:Y:S05]  /*23f10*/  BSYNC.RECONVERGENT B2 ;  /* 0x0000000000027941 */ /* 0x000fea0003800200 */
.L_x_74487:
        /* <DEDUP_REMOVED lines=10> */
.L_x_74486:
[----:B------:R-:W-:Y:S05]  /*23fc0*/  BSYNC.RECONVERGENT B1 ;  /* 0x0000000000017941 */ /* 0x000fea0003800200 */
.L_x_74485:
        /* <DEDUP_REMOVED lines=20> */
.L_x_74496:
        /* <DEDUP_REMOVED lines=13> */
.L_x_74498:
[----:B------:R-:W-:Y:S05]  /*241e0*/  BSYNC.RECONVERGENT B3 ;  /* 0x0000000000037941 */ /* 0x000fea0003800200 */
.L_x_74497:
        /* <DEDUP_REMOVED lines=43> */
.L_x_74495:
[----:B------:R-:W-:Y:S05]  /*244a0*/  BSYNC.RECONVERGENT B2 ;  /* 0x0000000000027941 */ /* 0x000fea0003800200 */
.L_x_74494:
        /* <DEDUP_REMOVED lines=10> */
.L_x_74493:
[----:B------:R-:W-:Y:S05]  /*24550*/  BSYNC.RECONVERGENT B1 ;  /* 0x0000000000017941 */ /* 0x000fea0003800200 */
.L_x_74492:
        /* <DEDUP_REMOVED lines=20> */
.L_x_74503:
        /* <DEDUP_REMOVED lines=13> */
.L_x_74505:
[----:B------:R-:W-:Y:S05]  /*24770*/  BSYNC.RECONVERGENT B3 ;  /* 0x0000000000037941 */ /* 0x000fea0003800200 */
.L_x_74504:
        /* <DEDUP_REMOVED lines=42> */
.L_x_74502:
[----:B------:R-:W-:Y:S05]  /*24a20*/  BSYNC.RECONVERGENT B2 ;  /* 0x0000000000027941 */ /* 0x000fea0003800200 */
.L_x_74501:
        /* <DEDUP_REMOVED lines=10> */
.L_x_74500:
[----:B------:R-:W-:Y:S05]  /*24ad0*/  BSYNC.RECONVERGENT B1 ;  /* 0x0000000000017941 */ /* 0x000fea0003800200 */
.L_x_74499:
        /* <DEDUP_REMOVED lines=19> */
.L_x_74509:
        /* <DEDUP_REMOVED lines=13> */
.L_x_74511:
[----:B------:R-:W-:Y:S05]  /*24ce0*/  BSYNC.RECONVERGENT B2 ;  /* 0x0000000000027941 */ /* 0x000fea0003800200 */
.L_x_74510:
        /* <DEDUP_REMOVED lines=42> */
.L_x_74508:
[----:B------:R-:W-:Y:S05]  /*24f90*/  BSYNC.RECONVERGENT B1 ;  /* 0x0000000000017941 */ /* 0x000fea0003800200 */
.L_x_74507:
        /* <DEDUP_REMOVED lines=11> */
.L_x_74484:
        /* <DEDUP_REMOVED lines=21> */
.L_x_74516:
        /* <DEDUP_REMOVED lines=13> */
.L_x_74518:
[----:B------:R-:W-:Y:S05]  /*25270*/  BSYNC.RECONVERGENT B3 ;  /* 0x0000000000037941 */ /* 0x000fea0003800200 */
.L_x_74517:
        /* <DEDUP_REMOVED lines=42> */
.L_x_74515:
[----:B------:R-:W-:Y:S05]  /*25520*/  BSYNC.RECONVERGENT B2 ;  /* 0x0000000000027941 */ /* 0x000fea0003800200 */
.L_x_74514:
        /* <DEDUP_REMOVED lines=9> */
.L_x_74513:
[----:B------:R-:W-:Y:S05]  /*255c0*/  BSYNC.RECONVERGENT B1 ;  /* 0x0000000000017941 */ /* 0x000fea0003800200 */
.L_x_74512:
        /* <DEDUP_REMOVED lines=17> */
.L_x_74523:
        /* <DEDUP_REMOVED lines=13> */
.L_x_74525:
[----:B------:R-:W-:Y:S05]  /*257b0*/  BSYNC.RECONVERGENT B3 ;  /* 0x0000000000037941 */ /* 0x000fea0003800200 */
.L_x_74524:
        /* <DEDUP_REMOVED lines=43> */
.L_x_74522:
[----:B------:R-:W-:Y:S05]  /*25a70*/  BSYNC.RECONVERGENT B2 ;  /* 0x0000000000027941 */ /* 0x000fea0003800200 */
.L_x_74521:
        /* <DEDUP_REMOVED lines=9> */
.L_x_74520:
[----:B------:R-:W-:Y:S05]  /*25b10*/  BSYNC.RECONVERGENT B1 ;  /* 0x0000000000017941 */ /* 0x000fea0003800200 */
.L_x_74519:
        /* <DEDUP_REMOVED lines=17> */
.L_x_74530:
        /* <DEDUP_REMOVED lines=13> */
.L_x_74532:
[----:B------:R-:W-:Y:S05]  /*25d00*/  BSYNC.RECONVERGENT B3 ;  /* 0x0000000000037941 */ /* 0x000fea0003800200 */
.L_x_74531:
        /* <DEDUP_REMOVED lines=43> */
.L_x_74529:
[----:B------:R-:W-:Y:S05]  /*25fc0*/  BSYNC.RECONVERGENT B2 ;  /* 0x0000000000027941 */ /* 0x000fea0003800200 */
.L_x_74528:
        /* <DEDUP_REMOVED lines=9> */
.L_x_74527:
[----:B------:R-:W-:Y:S05]  /*26060*/  BSYNC.RECONVERGENT B1 ;  /* 0x0000000000017941 */ /* 0x000fea0003800200 */
.L_x_74526:
        /* <DEDUP_REMOVED lines=16> */
.L_x_74535:
        /* <DEDUP_REMOVED lines=13> */
.L_x_74537:
[----:B------:R-:W-:Y:S05]  /*26240*/  BSYNC.RECONVERGENT B2 ;  /* 0x0000000000027941 */ /* 0x000fea0003800200 */
.L_x_74536:
        /* <DEDUP_REMOVED lines=43> */
.L_x_74534:
[----:B------:R-:W-:Y:S05]  /*26500*/  BSYNC.RECONVERGENT B1 ;  /* 0x0000000000017941 */ /* 0x000fea0003800200 */
.L_x_74533:
        /* <DEDUP_REMOVED lines=9> */
.L_x_74506:
[----:B------:R-:W-:Y:S05]  /*265a0*/  BSYNC.RECONVERGENT B0 ;  /* 0x0000000000007941 */ /* 0x000fea0003800200 */
.L_x_74483:
[----:B------:R-:W-:Y:S01]  /*265b0*/  IADD3 R57, PT, PT, R137, 0x180, RZ ;  /* 0x0000018089397810 */ /* 0x000fe20007ffe0ff */
[----:B------:R-:W-:Y:S04]  /*265c0*/  BSSY.RECONVERGENT B0, `(.L_x_74538) ;  /* 0x0000010000007945 */ /* 0x000fe80003800200 */
[----:B------:R-:W-:-:S05]  /*265d0*/  IMAD.WIDE.U32 R56, R57, 0x10, R226 ;  /* 0x0000001039387825 */ /* 0x000fca00078e00e2 */
[----:B-----5:R0:W-:Y:S01]  /*265e0*/  STG.E.128 desc[UR8][R56.64], R80 ;  /* 0x0000005038007986 */ /* 0x0201e2000c101d08 */
[----:B------:R-:W-:Y:S05]  /*265f0*/  @!P1 BRA `(.L_x_74539) ;  /* 0x0000000000309947 */ /* 0x000fea0003800000 */
[----:B0-----:R-:W0:Y:S01]  /*26600*/  LDC.64 R56, c[0x0][0x3b0] ;  /* 0x0000ec00ff387b82 */ /* 0x001e220000000a00 */
[----:B------:R-:W-:Y:S01]  /*26610*/  IMAD.U32 R61, R170, 0x10000, RZ ;  /* 0x00010000aa3d7824 */ /* 0x000fe200078e00ff */
[----:B------:R-:W-:-:S04]  /*26620*/  LOP3.LUT R59, R171, 0xffff, RZ, 0xc0, !PT ;  /* 0x0000ffffab3b7812 */ /* 0x000fc800078ec0ff */
[----:B------:R-:W-:Y:S02]  /*26630*/  LOP3.LUT R62, R61, 0xff0000, RZ, 0xc0, !PT ;  /* 0x00ff00003d3e7812 */ /* 0x000fe400078ec0ff */
[----:B------:R-:W-:Y:S02]  /*26640*/  LOP3.LUT R61, R169, 0xff, RZ, 0xc0, !PT ;  /* 0x000000ffa93d7812 */ /* 0x000fe400078ec0ff */
[----:B------:R-:W-:Y:S01]  /*26650*/  LEA R62, R59, R62, 0x18 ;  /* 0x0000003e3b3e7211 */ /* 0x000fe200078ec0ff */
[----:B------:R-:W-:-:S03]  /*26660*/  VIADD R59, R136, 0x180 ;  /* 0x00000180883b7836 */ /* 0x000fc60000000000 */
[----:B------:R-:W-:Y:S02]  /*26670*/  LEA R61, R61, R62, 0x8 ;  /* 0x0000003e3d3d7211 */ /* 0x000fe400078e40ff */
[----:B------:R-:W-:-:S05]  /*26680*/  LOP3.LUT R62, R168, 0xff, RZ, 0xc0, !PT ;  /* 0x000000ffa83e7812 */ /* 0x000fca00078ec0ff */
[----:B------:R-:W-:Y:S02]  /*26690*/  IMAD.IADD R61, R61, 0x1, R62 ;  /* 0x000000013d3d7824 */ /* 0x000fe400078e023e */
[----:B0-----:R-:W-:-:S05]  /*266a0*/  IMAD.WIDE.U32 R56, R59, 0x4, R56 ;  /* 0x000000043b387825 */ /* 0x001fca00078e0038 */
[----:B------:R1:W-:Y:S02]  /*266b0*/  STG.E desc[UR8][R56.64], R61 ;  /* 0x0000003d38007986 */ /* 0x0003e4000c101908 */
.L_x_74539:
[----:B------:R-:W-:Y:S05]  /*266c0*/  BSYNC.RECONVERGENT B0 ;  /* 0x0000000000007941 */ /* 0x000fea0003800200 */
.L_x_74538:
[----:B------:R-:W-:Y:S04]  /*266d0*/  BSSY.RECONVERGENT B0, `(.L_x_74540) ;  /* 0x0000006000007945 */ /* 0x000fe80003800200 */
[----:B------:R-:W-:Y:S05]  /*266e0*/  @!P1 BRA `(.L_x_74541) ;  /* 0x0000000000109947 */ /* 0x000fea0003800000 */
[----:B01----:R-:W0:Y:S01]  /*266f0*/  LDC.64 R56, c[0x0][0x390] ;  /* 0x0000e400ff387b82 */ /* 0x003e220000000a00 */
[----:B------:R-:W-:-:S05]  /*26700*/  IADD3 R59, PT, PT, R136, 0x1a0, RZ ;  /* 0x000001a0883b7810 */ /* 0x000fca0007ffe0ff */
[----:B0-----:R-:W-:-:S05]  /*26710*/  IMAD.WIDE.U32 R56, R59, 0x10, R56 ;  /* 0x000000103b387825 */ /* 0x001fca00078e0038 */
[----:B------:R2:W5:Y:S02]  /*26720*/  LDG.E.128 R132, desc[UR8][R56.64] ;  /* 0x0000000838847981 */ /* 0x000564000c1e1d00 */
.L_x_74541:
[----:B------:R-:W-:Y:S05]  /*26730*/  BSYNC.RECONVERGENT B0 ;  /* 0x0000000000007941 */ /* 0x000fea0003800200 */
.L_x_74540:
        /* <DEDUP_REMOVED lines=27> */
.L_x_74548:
        /* <DEDUP_REMOVED lines=13> */
.L_x_74550:
[----:B------:R-:W-:Y:S05]  /*269c0*/  BSYNC.RECONVERGENT B3 ;  /* 0x0000000000037941 */ /* 0x000fea0003800200 */
.L_x_74549:
        /* <DEDUP_REMOVED lines=42> */
.L_x_74547:
[----:B------:R-:W-:Y:S05]  /*26c70*/  BSYNC.RECONVERGENT B2 ;  /* 0x0000000000027941 */ /* 0x000fea0003800200 */
.L_x_74546:
        /* <DEDUP_REMOVED lines=10> */
.L_x_74545:
[----:B------:R-:W-:Y:S05]  /*26d20*/  BSYNC.RECONVERGENT B1 ;  /* 0x0000000000017941 */ /* 0x000fea0003800200 */
.L_x_74544:
        /* <DEDUP_REMOVED lines=20> */
.L_x_74555:
        /* <DEDUP_REMOVED lines=13> */
.L_x_74557:
[----:B------:R-:W-:Y:S05]  /*26f40*/  BSYNC.RECONVERGENT B3 ;  /* 0x0000000000037941 */ /* 0x000fea0003800200 */
.L_x_74556:
        /* <DEDUP_REMOVED lines=43> */
.L_x_74554:
[----:B------:R-:W-:Y:S05]  /*27200*/  BSYNC.RECONVERGENT B2 ;  /* 0x0000000000027941 */ /* 0x000fea0003800200 */
.L_x_74553:
        /* <DEDUP_REMOVED lines=10> */
.L_x_74552:
[----:B------:R-:W-:Y:S05]  /*272b0*/  BSYNC.RECONVERGENT B1 ;  /* 0x0000000000017941 */ /* 0x000fea0003800200 */
.L_x_74551:
        /* <DEDUP_REMOVED lines=20> */
.L_x_74562:
        /* <DEDUP_REMOVED lines=13> */
.L_x_74564:
[----:B------:R-:W-:Y:S05]  /*274d0*/  BSYNC.RECONVERGENT B3 ;  /* 0x0000000000037941 */ /* 0x000fea0003800200 */
.L_x_74563:
        /* <DEDUP_REMOVED lines=42> */
.L_x_74561:
[----:B------:R-:W-:Y:S05]  /*27780*/  BSYNC.RECONVERGENT B2 ;  /* 0x0000000000027941 */ /* 0x000fea0003800200 */
.L_x_74560:
        /* <DEDUP_REMOVED lines=10> */
.L_x_74559:
[----:B------:R-:W-:Y:S05]  /*27830*/  BSYNC.RECONVERGENT B1 ;  /* 0x0000000000017941 */ /* 0x000fea0003800200 */
.L_x_74558:
        /* <DEDUP_REMOVED lines=19> */
.L_x_74568:
        /* <DEDUP_REMOVED lines=13> */
.L_x_74570:
[----:B------:R-:W-:Y:S05]  /*27a40*/  BSYNC.RECONVERGENT B2 ;  /* 0x0000000000027941 */ /* 0x000fea0003800200 */
.L_x_74569:
        /* <DEDUP_REMOVED lines=42> */
.L_x_74567:
[----:B------:R-:W-:Y:S05]  /*27cf0*/  BSYNC.RECONVERGENT B1 ;  /* 0x0000000000017941 */ /* 0x000fea0003800200 */
.L_x_74566:
[----:B------:R-:W-:Y:S01]  /*27d00*/  I2FP.F32.U32 R57, R58 ;  /* 0x0000003a00397245 */ /* 0x000fe20000201000 */
[----:B------:R-:W-:Y:S02]  /*27d10*/  HFMA2 R58, -RZ, RZ, 0.1171875, 0 ;  /* 0x2f800000ff3a7431 */ /* 0x000fe400000001ff */
[----:B-----5:R-:W-:-:S03]  /*27d20*/  FMUL.FTZ R60, R135, UR13 ;  /* 0x0000000d873c7c20 */ /* 0x020fc60008410000 */
[----:B------:R-:W-:Y:S01]  /*27d30*/  FFMA.FTZ R57, R57, R58, 1.1641532182693481445e-10 ;  /* 0x2f00000039397423 */ /* 0x000fe2000001003a */
[----:B------:R-:W-:-:S04]  /*27d40*/  FMUL.FTZ R58, R60, UR12 ;  /* 0x0000000c3c3a7c20 */ /* 0x000fc80008410000 */
[----:B------:R-:W-:-:S04]  /*27d50*/  FSETP.GTU.FTZ.AND P2, PT, R57, UR10, PT ;  /* 0x0000000a39007c0b */ /* 0x000fc8000bf5c000 */
[----:B------:R-:W-:Y:S02]  /*27d60*/  FSEL R58, R58, RZ, !P2 ;  /* 0x000000ff3a3a7208 */ /* 0x000fe40005000000 */
[----:B------:R-:W-:-:S03]  /*27d70*/  SEL R57, RZ, 0x1, P2 ;  /* 0x00000001ff397807 */ /* 0x000fc60001000000 */
[----:B------:R-:W-:Y:S01]  /*27d80*/  FADD.FTZ R79, R79, R58 ;  /* 0x0000003a4f4f7221 */ /* 0x000fe20000010000 */
[----:B------:R-:W-:Y:S01]  /*27d90*/  PRMT R171, R57, 0x7610, R171 ;  /* 0x0000761039ab7816 */ /* 0x000fe200000000ab */
[----:B------:R-:W-:Y:S06]  /*27da0*/  BRA `(.L_x_74565) ;  /* 0x0000001400547947 */ /* 0x000fec0003800000 */
.L_x_74543:
        /* <DEDUP_REMOVED lines=21> */
.L_x_74575:
        /* <DEDUP_REMOVED lines=13> */
.L_x_74577:
[----:B------:R-:W-:Y:S05]  /*27fd0*/  BSYNC.RECONVERGENT B3 ;  /* 0x0000000000037941 */ /* 0x000fea0003800200 */
.L_x_74576:
        /* <DEDUP_REMOVED lines=42> */
.L_x_74574:
[----:B------:R-:W-:Y:S05]  /*28280*/  BSYNC.RECONVERGENT B2 ;  /* 0x0000000000027941 */ /* 0x000fea0003800200 */
.L_x_74573:
        /* <DEDUP_REMOVED lines=9> */
.L_x_74572:
[----:B------:R-:W-:Y:S05]  /*28320*/  BSYNC.RECONVERGENT B1 ;  /* 0x0000000000017941 */ /* 0x000fea0003800200 */
.L_x_74571:
        /* <DEDUP_REMOVED lines=17> */
.L_x_74582:
        /* <DEDUP_REMOVED lines=13> */
.L_x_74584:
[----:B------:R-:W-:Y:S05]  /*28510*/  BSYNC.RECONVERGENT B3 ;  /* 0x0000000000037941 */ /* 0x000fea0003800200 */
.L_x_74583:
        /* <DEDUP_REMOVED lines=43> */
.L_x_74581:
[----:B------:R-:W-:Y:S05]  /*287d0*/  BSYNC.RECONVERGENT B2 ;  /* 0x0000000000027941 */ /* 0x000fea0003800200 */
.L_x_74580:
        /* <DEDUP_REMOVED lines=9> */
.L_x_74579:
[----:B------:R-:W-:Y:S05]  /*28870*/  BSYNC.RECONVERGENT B1 ;  /* 0x0000000000017941 */ /* 0x000fea0003800200 */
.L_x_74578:
        /* <DEDUP_REMOVED lines=17> */
.L_x_74589:
        /* <DEDUP_REMOVED lines=13> */
.L_x_74591:
[----:B------:R-:W-:Y:S05]  /*28a60*/  BSYNC.RECONVERGENT B3 ;  /* 0x0000000000037941 */ /* 0x000fea0003800200 */
.L_x_74590:
        /* <DEDUP_REMOVED lines=43> */
.L_x_74588:
[----:B------:R-:W-:Y:S05]  /*28d20*/  BSYNC.RECONVERGENT B2 ;  /* 0x0000000000027941 */ /* 0x000fea0003800200 */
.L_x_74587:
        /* <DEDUP_REMOVED lines=9> */
.L_x_74586:
[----:B------:R-:W-:Y:S05]  /*28dc0*/  BSYNC.RECONVERGENT B1 ;  /* 0x0000000000017941 */ /* 0x000fea0003800200 */
.L_x_74585:
        /* <DEDUP_REMOVED lines=16> */
.L_x_74594:
        /* <DEDUP_REMOVED lines=13> */
.L_x_74596:
[----:B------:R-:W-:Y:S05]  /*28fa0*/  BSYNC.RECONVERGENT B2 ;  /* 0x0000000000027941 */ /* 0x000fea0003800200 */
.L_x_74595:
        /* <DEDUP_REMOVED lines=43> */
.L_x_74593:
[----:B------:R-:W-:Y:S05]  /*29260*/  BSYNC.RECONVERGENT B1 ;  /* 0x0000000000017941 */ /* 0x000fea0003800200 */
.L_x_74592:
        /* <DEDUP_REMOVED lines=9> */
.L_x_74565:
[----:B------:R-:W-:Y:S05]  /*29300*/  BSYNC.RECONVERGENT B0 ;  /* 0x0000000000007941 */ /* 0x000fea0003800200 */
.L_x_74542:
        /* <DEDUP_REMOVED lines=17> */
.L_x_74598:
[----:B------:R-:W-:Y:S05]  /*29420*/  BSYNC.RECONVERGENT B0 ;  /* 0x0000000000007941 */ /* 0x000fea0003800200 */
.L_x_74597:
[----:B------:R-:W-:Y:S04]  /*29430*/  BSSY.RECONVERGENT B0, `(.L_x_74599) ;  /* 0x0000006000007945 */ /* 0x000fe80003800200 */
[----:B------:R-:W-:Y:S05]  /*29440*/  @!P1 BRA `(.L_x_74600) ;  /* 0x0000000000109947 */ /* 0x000fea0003800000 */
[----:B01----:R-:W0:Y:S01]  /*29450*/  LDC.64 R60, c[0x0][0x390] ;  /* 0x0000e400ff3c7b82 */ /* 0x003e220000000a00 */
[----:B------:R-:W-:-:S05]  /*29460*/  IADD3 R57, PT, PT, R136, 0x1c0, RZ ;  /* 0x000001c088397810 */ /* 0x000fca0007ffe0ff */
[----:B0-----:R-:W-:-:S05]  /*29470*/  IMAD.WIDE.U32 R60, R57, 0x10, R60 ;  /* 0x00000010393c7825 */ /* 0x001fca00078e003c */
[----:B------:R2:W5:Y:S02]  /*29480*/  LDG.E.128 R132, desc[UR8][R60.64] ;  /* 0x000000083c847981 */ /* 0x000564000c1e1d00 */
.L_x_74600:
[----:B------:R-:W-:Y:S05]  /*29490*/  BSYNC.RECONVERGENT B0 ;  /* 0x0000000000007941 */ /* 0x000fea0003800200 */
.L_x_74599:
        /* <DEDUP_REMOVED lines=27> */
.L_x_74607:
        /* <DEDUP_REMOVED lines=13> */
.L_x_74609:
[----:B------:R-:W-:Y:S05]  /*29720*/  BSYNC.RECONVERGENT B3 ;  /* 0x0000000000037941 */ /* 0x000fea0003800200 */
.L_x_74608:
        /* <DEDUP_REMOVED lines=42> */
.L_x_74606:
[----:B------:R-:W-:Y:S05]  /*299d0*/  BSYNC.RECONVERGENT B2 ;  /* 0x0000000000027941 */ /* 0x000fea0003800200 */
.L_x_74605:
        /* <DEDUP_REMOVED lines=10> */
.L_x_74604:
[----:B------:R-:W-:Y:S05]  /*29a80*/  BSYNC.RECONVERGENT B1 ;  /* 0x0000000000017941 */ /* 0x000fea0003800200 */
.L_x_74603:
        /* <DEDUP_REMOVED lines=20> */
.L_x_74614:
        /* <DEDUP_REMOVED lines=13> */
.L_x_74616:
[----:B------:R-:W-:Y:S05]  /*29ca0*/  BSYNC.RECONVERGENT B3 ;  /* 0x0000000000037941 */ /* 0x000fea0003800200 */
.L_x_74615:
        /* <DEDUP_REMOVED lines=43> */
.L_x_74613:
[----:B------:R-:W-:Y:S05]  /*29f60*/  BSYNC.RECONVERGENT B2 ;  /* 0x0000000000027941 */ /* 0x000fea0003800200 */
.L_x_74612:
        /* <DEDUP_REMOVED lines=10> */
.L_x_74611:
[----:B------:R-:W-:Y:S05]  /*2a010*/  BSYNC.RECONVERGENT B1 ;  /* 0x0000000000017941 */ /* 0x000fea0003800200 */
.L_x_74610:
        /* <DEDUP_REMOVED lines=20> */
.L_x_74621:
        /* <DEDUP_REMOVED lines=13> */
.L_x_74623:
[----:B------:R-:W-:Y:S05]  /*2a230*/  BSYNC.RECONVERGENT B3 ;  /* 0x0000000000037941 */ /* 0x000fea0003800200 */
.L_x_74622:
        /* <DEDUP_REMOVED lines=42> */
.L_x_74620:
[----:B------:R-:W-:Y:S05]  /*2a4e0*/  BSYNC.RECONVERGENT B2 ;  /* 0x0000000000027941 */ /* 0x000fea0003800200 */
.L_x_74619:
        /* <DEDUP_REMOVED lines=10> */
.L_x_74618:
[----:B------:R-:W-:Y:S05]  /*2a590*/  BSYNC.RECONVERGENT B1 ;  /* 0x0000000000017941 */ /* 0x000fea0003800200 */
.L_x_74617:
        /* <DEDUP_REMOVED lines=19> */
.L_x_74627:
        /* <DEDUP_REMOVED lines=13> */
.L_x_74629:
[----:B------:R-:W-:Y:S05]  /*2a7a0*/  BSYNC.RECONVERGENT B2 ;  /* 0x0000000000027941 */ /* 0x000fea0003800200 */
.L_x_74628:
        /* <DEDUP_REMOVED lines=42> */
.L_x_74626:
[----:B------:R-:W-:Y:S05]  /*2aa50*/  BSYNC.RECONVERGENT B1 ;  /* 0x0000000000017941 */ /* 0x000fea0003800200 */
.L_x_74625:
        /* <DEDUP_REMOVED lines=11> */
.L_x_74602:
        /* <DEDUP_REMOVED lines=21> */
.L_x_74634:
        /* <DEDUP_REMOVED lines=13> */
.L_x_74636:
[----:B------:R-:W-:Y:S05]  /*2ad30*/  BSYNC.RECONVERGENT B3 ;  /* 0x0000000000037941 */ /* 0x000fea0003800200 */
.L_x_74635:
        /* <DEDUP_REMOVED lines=42> */
.L_x_74633:
[----:B------:R-:W-:Y:S05]  /*2afe0*/  BSYNC.RECONVERGENT B2 ;  /* 0x0000000000027941 */ /* 0x000fea0003800200 */
.L_x_74632:
        /* <DEDUP_REMOVED lines=9> */
.L_x_74631:
[----:B------:R-:W-:Y:S05]  /*2b080*/  BSYNC.RECONVERGENT B1 ;  /* 0x0000000000017941 */ /* 0x000fea0003800200 */
.L_x_74630:
        /* <DEDUP_REMOVED lines=17> */
.L_x_74641:
        /* <DEDUP_REMOVED lines=13> */
.L_x_74643:
[----:B------:R-:W-:Y:S05]  /*2b270*/  BSYNC.RECONVERGENT B3 ;  /* 0x0000000000037941 */ /* 0x000fea0003800200 */
.L_x_74642:
[----:B012---:R-:W-:Y:S01]  /*2b280*/  IMAD.WIDE.U32 R60, R4, -0x326172a9, RZ ;  /* 0xcd9e8d57043c7825 */ /* 0x007fe200078e00ff */
        /* <DEDUP_REMOVED lines=42> */
.L_x_74640:
[----:B------:R-:W-:Y:S05]  /*2b530*/  BSYNC.RECONVERGENT B2 ;  /* 0x0000000000027941 */ /* 0x000fea0003800200 */
.L_x_74639:
[----:B------:R-:W-:Y:S01]  /*2b540*/  I2FP.F32.U32 R57, R59 ;  /* 0x0000003b00397245 */ /* 0x000fe20000201000 */
[----:B012---:R-:W-:Y:S02]  /*2b550*/  IMAD.MOV.U32 R60, RZ, RZ, 0x2f800000 ;  /* 0x2f800000ff3c7424 */ /* 0x007fe400078e00ff */
[----:B-----5:R-:W-:Y:S02]  /*2b560*/  FMUL.FTZ R59, R133, UR13 ;  /* 0x0000000d853b7c20 */ /* 0x020fe40008410000 */
[----:B------:R-:W-:Y:S02]  /*2b570*/  FFMA.FTZ R57, R57, R60, 1.1641532182693481445e-10 ;  /* 0x2f00000039397423 */ /* 0x000fe4000001003c */
[----:B------:R-:W-:-:S03]  /*2b580*/  FMUL.FTZ R59, R59, UR12 ;  /* 0x0000000c3b3b7c20 */ /* 0x000fc60008410000 */
[----:B------:R-:W-:-:S04]  /*2b590*/  FSETP.GTU.FTZ.AND P2, PT, R57, UR10, PT ;  /* 0x0000000a39007c0b */ /* 0x000fc8000bf5c000 */
[----:B------:R-:W-:Y:S02]  /*2b5a0*/  SEL R57, RZ, 0x1, P2 ;  /* 0x00000001ff397807 */ /* 0x000fe40001000000 */
[----:B------:R-:W-:Y:S02]  /*2b5b0*/  FSEL R73, R59, RZ, !P2 ;  /* 0x000000ff3b497208 */ /* 0x000fe40005000000 */
[----:B------:R-:W-:-:S07]  /*2b5c0*/  PRMT R169, R57, 0x7610, R169 ;  /* 0x0000761039a97816 */ /* 0x000fce00000000a9 */
.L_x_74638:
[----:B------:R-:W-:Y:S05]  /*2b5d0*/  BSYNC.RECONVERGENT B1 ;  /* 0x0000000000017941 */ /* 0x000fea0003800200 */
.L_x_74637:
        /* <DEDUP_REMOVED lines=17> */
.L_x_74648:
        /* <DEDUP_REMOVED lines=13> */
.L_x_74650:
[----:B------:R-:W-:Y:S05]  /*2b7c0*/  BSYNC.RECONVERGENT B3 ;  /* 0x0000000000037941 */ /* 0x000fea0003800200 */
.L_x_74649:
        /* <DEDUP_REMOVED lines=43> */
.L_x_74647:
[----:B------:R-:W-:Y:S05]  /*2ba80*/  BSYNC.RECONVERGENT B2 ;  /* 0x0000000000027941 */ /* 0x000fea0003800200 */
.L_x_74646:
        /* <DEDUP_REMOVED lines=9> */
.L_x_74645:
[----:B------:R-:W-:Y:S05]  /*2bb20*/  BSYNC.RECONVERGENT B1 ;  /* 0x0000000000017941 */ /* 0x000fea0003800200 */
.L_x_74644:
[----:B012---:R-:W-:Y:S01]  /*2bb30*/  MOV R60, R57 ;  /* 0x00000039003c7202 */ /* 0x007fe20000000f00 */
        /* <DEDUP_REMOVED lines=15> */
.L_x_74653:
        /* <DEDUP_REMOVED lines=13> */
.L_x_74655:
[----:B------:R-:W-:Y:S05]  /*2bd00*/  BSYNC.RECONVERGENT B2 ;  /* 0x0000000000027941 */ /* 0x000fea0003800200 */
.L_x_74654:
        /* <DEDUP_REMOVED lines=43> */
.L_x_74652:
[----:B------:R-:W-:Y:S05]  /*2bfc0*/  BSYNC.RECONVERGENT B1 ;  /* 0x0000000000017941 */ /* 0x000fea0003800200 */
.L_x_74651:
        /* <DEDUP_REMOVED lines=9> */
.L_x_74624:
[----:B------:R-:W-:Y:S05]  /*2c060*/  BSYNC.RECONVERGENT B0 ;  /* 0x0000000000007941 */ /* 0x000fea0003800200 */
.L_x_74601:
[----:B------:R-:W-:Y:S01]  /*2c070*/  IADD3 R57, PT, PT, R137, 0x1c0, RZ ;  /* 0x000001c089397810 */ /* 0x000fe20007ffe0ff */
[----:B------:R-:W-:Y:S04]  /*2c080*/  BSSY.RECONVERGENT B0, `(.L_x_74656) ;  /* 0x0000010000007945 */ /* 0x000fe80003800200 */
[----:B------:R-:W-:-:S05]  /*2c090*/  IMAD.WIDE.U32 R56, R57, 0x10, R226 ;  /* 0x0000001039387825 */ /* 0x000fca00078e00e2 */
[----:B-----5:R0:W-:Y:S01]  /*2c0a0*/  STG.E.128 desc[UR8][R56.64], R72 ;  /* 0x0000004838007986 */ /* 0x0201e2000c101d08 */
[----:B------:R-:W-:Y:S05]  /*2c0b0*/  @!P1 BRA `(.L_x_74657) ;  /* 0x0000000000309947 */ /* 0x000fea0003800000 */
[----:B0-----:R-:W0:Y:S01]  /*2c0c0*/  LDC.64 R56, c[0x0][0x3b0] ;  /* 0x0000ec00ff387b82 */ /* 0x001e220000000a00 */
[----:B------:R-:W-:Y:S01]  /*2c0d0*/  IMAD.U32 R61, R170, 0x10000, RZ ;  /* 0x00010000aa3d7824 */ /* 0x000fe200078e00ff */
[----:B------:R-:W-:Y:S01]  /*2c0e0*/  LOP3.LUT R59, R171, 0xffff, RZ, 0xc0, !PT ;  /* 0x0000ffffab3b7812 */ /* 0x000fe200078ec0ff */
[----:B------:R-:W-:-:S03]  /*2c0f0*/  VIADD R63, R136, 0x1c0 ;  /* 0x000001c0883f7836 */ /* 0x000fc60000000000 */
[----:B------:R-:W-:Y:S02]  /*2c100*/  LOP3.LUT R62, R61, 0xff0000, RZ, 0xc0, !PT ;  /* 0x00ff00003d3e7812 */ /* 0x000fe400078ec0ff */
[----:B------:R-:W-:Y:S02]  /*2c110*/  LOP3.LUT R61, R169, 0xff, RZ, 0xc0, !PT ;  /* 0x000000ffa93d7812 */ /* 0x000fe400078ec0ff */
[----:B------:R-:W-:-:S04]  /*2c120*/  LEA R62, R59, R62, 0x18 ;  /* 0x0000003e3b3e7211 */ /* 0x000fc800078ec0ff */
[----:B------:R-:W-:Y:S02]  /*2c130*/  LEA R59, R61, R62, 0x8 ;  /* 0x0000003e3d3b7211 */ /* 0x000fe400078e40ff */
[----:B------:R-:W-:-:S05]  /*2c140*/  LOP3.LUT R61, R168, 0xff, RZ, 0xc0, !PT ;  /* 0x000000ffa83d7812 */ /* 0x000fca00078ec0ff */
[----:B------:R-:W-:Y:S02]  /*2c150*/  IMAD.IADD R59, R59, 0x1, R61 ;  /* 0x000000013b3b7824 */ /* 0x000fe400078e023d */
[----:B0-----:R-:W-:-:S05]  /*2c160*/  IMAD.WIDE.U32 R56, R63, 0x4, R56 ;  /* 0x000000043f387825 */ /* 0x001fca00078e0038 */
[----:B------:R1:W-:Y:S02]  /*2c170*/  STG.E desc[UR8][R56.64], R59 ;  /* 0x0000003b38007986 */ /* 0x0003e4000c101908 */
.L_x_74657:
[----:B------:R-:W-:Y:S05]  /*2c180*/  BSYNC.RECONVERGENT B0 ;  /* 0x0000000000007941 */ /* 0x000fea0003800200 */
.L_x_74656:
[----:B------:R-:W-:Y:S04]  /*2c190*/  BSSY.RECONVERGENT B0, `(.L_x_74658) ;  /* 0x0000006000007945 */ /* 0x000fe80003800200 */
[----:B------:R-:W-:Y:S05]  /*2c1a0*/  @!P1 BRA `(.L_x_74659) ;  /* 0x0000000000109947 */ /* 0x000fea0003800000 */
[----:B01----:R-:W0:Y:S01]  /*2c1b0*/  LDC.64 R56, c[0x0][0x390] ;  /* 0x0000e400ff387b82 */ /* 0x003e220000000a00 */
[----:B------:R-:W-:-:S05]  /*2c1c0*/  IADD3 R59, PT, PT, R136, 0x1e0, RZ ;  /* 0x000001e0883b7810 */ /* 0x000fca0007ffe0ff */
[----:B0-----:R-:W-:-:S05]  /*2c1d0*/  IMAD.WIDE.U32 R56, R59, 0x10, R56 ;  /* 0x000000103b387825 */ /* 0x001fca00078e0038 */
[----:B------:R2:W5:Y:S02]  /*2c1e0*/  LDG.E.128 R132, desc[UR8][R56.64] ;  /* 0x0000000838847981 */ /* 0x000564000c1e1d00 */
.L_x_74659:
[----:B------:R-:W-:Y:S05]  /*2c1f0*/  BSYNC.RECONVERGENT B0 ;  /* 0x0000000000007941 */ /* 0x000fea0003800200 */
.L_x_74658:
[----:B------:R-:W-:Y:S04]  /*2c200*/  BSSY.RECONVERGENT B0, `(.L_x_74660) ;  /* 0x00002bd000007945 */ /* 0x000fe80003800200 */
[----:B------:R-:W-:Y:S05]  /*2c210*/  @!P0 BRA `(.L_x_74661) ;  /* 0x0000001400948947 */ /* 0x000fea0003800000 */
[----:B012---:R-:W0:Y:S01]  /*2c220*/  LDC.64 R56, c[0x0][0x3a0] ;  /* 0x0000e800ff387b82 */ /* 0x007e220000000a00 */
[----:B------:R-:W-:Y:S01]  /*2c230*/  ISETP.GT.AND P2, PT, R176, RZ, PT ;  /* 0x000000ffb000720c */ /* 0x000fe20003f44270 */
[----:B------:R-:W-:Y:S01]  /*2c240*/  VIADD R59, R137, 0x1e0 ;  /* 0x000001e0893b7836 */ /* 0x000fe20000000000 */
[----:B------:R-:W-:Y:S03]  /*2c250*/  BSSY.RECONVERGENT B1, `(.L_x_74662) ;  /* 0x0000059000017945 */ /* 0x000fe60003800200 */
[----:B0-----:R-:W-:-:S05]  /*2c260*/  IMAD.WIDE.U32 R56, R59, 0x10, R56 ;  /* 0x000000103b387825 */ /* 0x001fca00078e0038 */
[----:B------:R0:W5:Y:S03]  /*2c270*/  LDG.E.128 R68, desc[UR8][R56.64] ;  /* 0x0000000838447981 */ /* 0x000166000c1e1d00 */
        /* <DEDUP_REMOVED lines=19> */
.L_x_74666:
        /* <DEDUP_REMOVED lines=13> */
.L_x_74668:
[----:B------:R-:W-:Y:S05]  /*2c480*/  BSYNC.RECONVERGENT B3 ;  /* 0x0000000000037941 */ /* 0x000fea0003800200 */
.L_x_74667:
        /* <DEDUP_REMOVED lines=42> */
.L_x_74665:
[----:B------:R-:W-:Y:S05]  /*2c730*/  BSYNC.RECONVERGENT B2 ;  /* 0x0000000000027941 */ /* 0x000fea0003800200 */
.L_x_74664:
        /* <DEDUP_REMOVED lines=10> */
.L_x_74663:
[----:B------:R-:W-:Y:S05]  /*2c7e0*/  BSYNC.RECONVERGENT B1 ;  /* 0x0000000000017941 */ /* 0x000fea0003800200 */
.L_x_74662:
        /* <DEDUP_REMOVED lines=20> */
.L_x_74673:
        /* <DEDUP_REMOVED lines=13> */
.L_x_74675:
[----:B------:R-:W-:Y:S05]  /*2ca00*/  BSYNC.RECONVERGENT B3 ;  /* 0x0000000000037941 */ /* 0x000fea0003800200 */
.L_x_74674:
        /* <DEDUP_REMOVED lines=42> */
.L_x_74672:
[----:B------:R-:W-:Y:S05]  /*2ccb0*/  BSYNC.RECONVERGENT B2 ;  /* 0x0000000000027941 */ /* 0x000fea0003800200 */
.L_x_74671:
        /* <DEDUP_REMOVED lines=10> */
.L_x_74670:
[----:B------:R-:W-:Y:S05]  /*2cd60*/  BSYNC.RECONVERGENT B1 ;  /* 0x0000000000017941 */ /* 0x000fea0003800200 */
.L_x_74669:
        /* <DEDUP_REMOVED lines=20> */
.L_x_74680:
        /* <DEDUP_REMOVED lines=13> */
.L_x_74682:
[----:B------:R-:W-:Y:S05]  /*2cf80*/  BSYNC.RECONVERGENT B3 ;  /* 0x0000000000037941 */ /* 0x000fea0003800200 */
.L_x_74681:
        /* <DEDUP_REMOVED lines=42> */
.L_x_74679:
[----:B------:R-:W-:Y:S05]  /*2d230*/  BSYNC.RECONVERGENT B2 ;  /* 0x0000000000027941 */ /* 0x000fea0003800200 */
.L_x_74678:
        /* <DEDUP_REMOVED lines=10> */
.L_x_74677:
[----:B------:R-:W-:Y:S05]  /*2d2e0*/  BSYNC.RECONVERGENT B1 ;  /* 0x0000000000017941 */ /* 0x000fea0003800200 */
.L_x_74676:
        /* <DEDUP_REMOVED lines=19> */
.L_x_74686:
        /* <DEDUP_REMOVED lines=13> */
.L_x_74688:
[----:B------:R-:W-:Y:S05]  /*2d4f0*/  BSYNC.RECONVERGENT B2 ;  /* 0x0000000000027941 */ /* 0x000fea0003800200 */
.L_x_74687:
        /* <DEDUP_REMOVED lines=43> */
.L_x_74685:
[----:B------:R-:W-:Y:S05]  /*2d7b0*/  BSYNC.RECONVERGENT B1 ;  /* 0x0000000000017941 */ /* 0x000fea0003800200 */
.L_x_74684:
        /* <DEDUP_REMOVED lines=11> */
.L_x_74661:
        /* <DEDUP_REMOVED lines=21> */
.L_x_74693:
        /* <DEDUP_REMOVED lines=13> */
.L_x_74695:
[----:B------:R-:W-:Y:S05]  /*2da90*/  BSYNC.RECONVERGENT B3 ;  /* 0x0000000000037941 */ /* 0x000fea0003800200 */
.L_x_74694:
        /* <DEDUP_REMOVED lines=43> */
.L_x_74692:
[----:B------:R-:W-:Y:S05]  /*2dd50*/  BSYNC.RECONVERGENT B2 ;  /* 0x0000000000027941 */ /* 0x000fea0003800200 */
.L_x_74691:
        /* <DEDUP_REMOVED lines=9> */
.L_x_74690:
[----:B------:R-:W-:Y:S05]  /*2ddf0*/  BSYNC.RECONVERGENT B1 ;  /* 0x0000000000017941 */ /* 0x000fea0003800200 */
.L_x_74689:
        /* <DEDUP_REMOVED lines=17> */
.L_x_74700:
        /* <DEDUP_REMOVED lines=13> */
.L_x_74702:
[----:B------:R-:W-:Y:S05]  /*2dfe0*/  BSYNC.RECONVERGENT B3 ;  /* 0x0000000000037941 */ /* 0x000fea0003800200 */
.L_x_74701:
        /* <DEDUP_REMOVED lines=43> */
.L_x_74699:
[----:B------:R-:W-:Y:S05]  /*2e2a0*/  BSYNC.RECONVERGENT B2 ;  /* 0x0000000000027941 */ /* 0x000fea0003800200 */
.L_x_74698:
        /* <DEDUP_REMOVED lines=9> */
.L_x_74697:
[----:B------:R-:W-:Y:S05]  /*2e340*/  BSYNC.RECONVERGENT B1 ;  /* 0x0000000000017941 */ /* 0x000fea0003800200 */
.L_x_74696:
        /* <DEDUP_REMOVED lines=17> */
.L_x_74707:
        /* <DEDUP_REMOVED lines=13> */
.L_x_74709:
[----:B------:R-:W-:Y:S05]  /*2e530*/  BSYNC.RECONVERGENT B3 ;  /* 0x0000000000037941 */ /* 0x000fea0003800200 */
.L_x_74708:
        /* <DEDUP_REMOVED lines=43> */
.L_x_74706:
[----:B------:R-:W-:Y:S05]  /*2e7f0*/  BSYNC.RECONVERGENT B2 ;  /* 0x0000000000027941 */ /* 0x000fea0003800200 */
.L_x_74705:
        /* <DEDUP_REMOVED lines=9> */
.L_x_74704:
[----:B------:R-:W-:Y:S05]  /*2e890*/  BSYNC.RECONVERGENT B1 ;  /* 0x0000000000017941 */ /* 0x000fea0003800200 */
.L_x_74703:
        /* <DEDUP_REMOVED lines=16> */
.L_x_74712:
        /* <DEDUP_REMOVED lines=13> */
.L_x_74714:
[----:B------:R-:W-:Y:S05]  /*2ea70*/  BSYNC.RECONVERGENT B2 ;  /* 0x0000000000027941 */ /* 0x000fea0003800200 */
.L_x_74713:
        /* <DEDUP_REMOVED lines=43> */
.L_x_74711:
[----:B------:R-:W-:Y:S05]  /*2ed30*/  BSYNC.RECONVERGENT B1 ;  /* 0x0000000000017941 */ /* 0x000fea0003800200 */
.L_x_74710:
        /* <DEDUP_REMOVED lines=9> */
.L_x_74683:
[----:B------:R-:W-:Y:S05]  /*2edd0*/  BSYNC.RECONVERGENT B0 ;  /* 0x0000000000007941 */ /* 0x000fea0003800200 */
.L_x_74660:
[----:B------:R-:W-:Y:S01]  /*2ede0*/  VIADD R57, R137, 0x1e0 ;  /* 0x000001e089397836 */ /* 0x000fe20000000000 */
[----:B------:R-:W-:Y:S03]  /*2edf0*/  BSSY.RECONVERGENT B0, `(.L_x_74715) ;  /* 0x0000010000007945 */ /* 0x000fe60003800200 */
[----:B------:R-:W-:-:S05]  /*2ee00*/  IMAD.WIDE.U32 R56, R57, 0x10, R226 ;  /* 0x0000001039387825 */ /* 0x000fca00078e00e2 */
[----:B-----5:R0:W-:Y:S01]  /*2ee10*/  STG.E.128 desc[UR8][R56.64], R68 ;  /* 0x0000004438007986 */ /* 0x0201e2000c101d08 */
[----:B------:R-:W-:Y:S05]  /*2ee20*/  @!P1 BRA `(.L_x_74716) ;  /* 0x0000000000309947 */ /* 0x000fea0003800000 */
[----:B------:R-:W1:Y:S01]  /*2ee30*/  LDC.64 R62, c[0x0][0x3b0] ;  /* 0x0000ec00ff3e7b82 */ /* 0x000e620000000a00 */
[----:B0-----:R-:W-:Y:S02]  /*2ee40*/  SHF.L.U32 R56, R170, 0x10, RZ ;  /* 0x00000010aa387819 */ /* 0x001fe400000006ff */
        /* <DEDUP_REMOVED lines=8> */
[----:B-1----:R-:W-:-:S05]  /*2eed0*/  IMAD.WIDE.U32 R62, R58, 0x4, R62 ;  /* 0x000000043a3e7825 */ /* 0x002fca00078e003e */
[----:B------:R1:W-:Y:S02]  /*2eee0*/  STG.E desc[UR8][R62.64], R56 ;  /* 0x000000383e007986 */ /* 0x0003e4000c101908 */
.L_x_74716:
[----:B------:R-:W-:Y:S05]  /*2eef0*/  BSYNC.RECONVERGENT B0 ;  /* 0x0000000000007941 */ /* 0x000fea0003800200 */
.L_x_74715:
[----:B------:R-:W-:Y:S04]  /*2ef00*/  BSSY.RECONVERGENT B0, `(.L_x_74717) ;  /* 0x0000006000007945 */ /* 0x000fe80003800200 */
[----:B------:R-:W-:Y:S05]  /*2ef10*/  @!P1 BRA `(.L_x_74718) ;  /* 0x0000000000109947 */ /* 0x000fea0003800000 */
[----:B01----:R-:W0:Y:S01]  /*2ef20*/  LDC.64 R56, c[0x0][0x390] ;  /* 0x0000e400ff387b82 */ /* 0x003e220000000a00 */
[----:B------:R-:W-:-:S04]  /*2ef30*/  VIADD R61, R136, 0x200 ;  /* 0x00000200883d7836 */ /* 0x000fc80000000000 */
[----:B0-----:R-:W-:-:S05]  /*2ef40*/  IMAD.WIDE.U32 R56, R61, 0x10, R56 ;  /* 0x000000103d387825 */ /* 0x001fca00078e0038 */
[----:B------:R2:W5:Y:S02]  /*2ef50*/  LDG.E.128 R132, desc[UR8][R56.64] ;  /* 0x0000000838847981 */ /* 0x000564000c1e1d00 */
.L_x_74718:
[----:B------:R-:W-:Y:S05]  /*2ef60*/  BSYNC.RECONVERGENT B0 ;  /* 0x0000000000007941 */ /* 0x000fea0003800200 */
.L_x_74717:
[----:B------:R-:W-:Y:S04]  /*2ef70*/  BSSY.RECONVERGENT B0, `(.L_x_74719) ;  /* 0x00002c0000007945 */ /* 0x000fe80003800200 */
[----:B------:R-:W-:Y:S05]  /*2ef80*/  @!P0 BRA `(.L_x_74720) ;  /* 0x0000001400a08947 */ /* 0x000fea0003800000 */
[----:B-1----:R-:W1:Y:S01]  /*2ef90*/  LDC.64 R62, c[0x0][0x3a0] ;  /* 0x0000e800ff3e7b82 */ /* 0x002e620000000a00 */
[----:B------:R-:W-:Y:S02]  /*2efa0*/  ISETP.GT.AND P2, PT, R176, RZ, PT ;  /* 0x000000ffb000720c */ /* 0x000fe40003f44270 */
[----:B0-2---:R-:W-:Y:S01]  /*2efb0*/  IADD3 R56, PT, PT, R137, 0x200, RZ ;  /* 0x0000020089387810 */ /* 0x005fe20007ffe0ff */
[----:B------:R-:W-:Y:S04]  /*2efc0*/  BSSY.RECONVERGENT B1, `(.L_x_74721) ;  /* 0x000005a000017945 */ /* 0x000fe80003800200 */
[----:B-1----:R-:W-:-:S05]  /*2efd0*/  IMAD.WIDE.U32 R56, R56, 0x10, R62 ;  /* 0x0000001038387825 */ /* 0x002fca00078e003e */
[----:B------:R0:W5:Y:S02]  /*2efe0*/  LDG.E.128 R64, desc[UR8][R56.64] ;  /* 0x0000000838407981 */ /* 0x000164000c1e1d00 */
        /* <DEDUP_REMOVED lines=19> */
.L_x_74725:
        /* <DEDUP_REMOVED lines=13> */
.L_x_74727:
[----:B------:R-:W-:Y:S05]  /*2f1f0*/  BSYNC.RECONVERGENT B3 ;  /* 0x0000000000037941 */ /* 0x000fea0003800200 */
.L_x_74726:
        /* <DEDUP_REMOVED lines=43> */
.L_x_74724:
[----:B------:R-:W-:Y:S05]  /*2f4b0*/  BSYNC.RECONVERGENT B2 ;  /* 0x0000000000027941 */ /* 0x000fea0003800200 */
.L_x_74723:
        /* <DEDUP_REMOVED lines=10> */
.L_x_74722:
[----:B------:R-:W-:Y:S05]  /*2f560*/  BSYNC.RECONVERGENT B1 ;  /* 0x0000000000017941 */ /* 0x000fea0003800200 */
.L_x_74721:
        /* <DEDUP_REMOVED lines=20> */
.L_x_74732:
        /* <DEDUP_REMOVED lines=13> */
.L_x_74734:
[----:B------:R-:W-:Y:S05]  /*2f780*/  BSYNC.RECONVERGENT B3 ;  /* 0x0000000000037941 */ /* 0x000fea0003800200 */
.L_x_74733:
        /* <DEDUP_REMOVED lines=43> */
.L_x_74731:
[----:B------:R-:W-:Y:S05]  /*2fa40*/  BSYNC.RECONVERGENT B2 ;  /* 0x0000000000027941 */ /* 0x000fea0003800200 */
.L_x_74730:
        /* <DEDUP_REMOVED lines=10> */
.L_x_74729:
[----:B------:R-:W-:Y:S05]  /*2faf0*/  BSYNC.RECONVERGENT B1 ;  /* 0x0000000000017941 */ /* 0x000fea0003800200 */
.L_x_74728:
        /* <DEDUP_REMOVED lines=20> */
.L_x_74739:
        /* <DEDUP_REMOVED lines=13> */
.L_x_74741:
[----:B------:R-:W-:Y:S05]  /*2fd10*/  BSYNC.RECONVERGENT B3 ;  /* 0x0000000000037941 */ /* 0x000fea0003800200 */
.L_x_74740:
        /* <DEDUP_REMOVED lines=43> */
.L_x_74738:
[----:B------:R-:W-:Y:S05]  /*2ffd0*/  BSYNC.RECONVERGENT B2 ;  /* 0x0000000000027941 */ /* 0x000fea0003800200 */
.L_x_74737:
        /* <DEDUP_REMOVED lines=10> */
.L_x_74736:
[----:B------:R-:W-:Y:S05]  /*30080*/  BSYNC.RECONVERGENT B1 ;  /* 0x0000000000017941 */ /* 0x000fea0003800200 */
.L_x_74735:
        /* <DEDUP_REMOVED lines=19> */
.L_x_74745:
        /* <DEDUP_REMOVED lines=13> */
.L_x_74747:
[----:B------:R-:W-:Y:S05]  /*30290*/  BSYNC.RECONVERGENT B2 ;  /* 0x0000000000027941 */ /* 0x000fea0003800200 */
.L_x_74746:
        /* <DEDUP_REMOVED lines=43> */
.L_x_74744:
[----:B------:R-:W-:Y:S05]  /*30550*/  BSYNC.RECONVERGENT B1 ;  /* 0x0000000000017941 */ /* 0x000fea0003800200 */
.L_x_74743:
        /* <DEDUP_REMOVED lines=11> */
.L_x_74720:
        /* <DEDUP_REMOVED lines=21> */
.L_x_74752:
        /* <DEDUP_REMOVED lines=13> */
.L_x_74754:
[----:B------:R-:W-:Y:S05]  /*30830*/  BSYNC.RECONVERGENT B3 ;  /* 0x0000000000037941 */ /* 0x000fea0003800200 */
.L_x_74753:
        /* <DEDUP_REMOVED lines=43> */
.L_x_74751:
[----:B------:R-:W-:Y:S05]  /*30af0*/  BSYNC.RECONVERGENT B2 ;  /* 0x0000000000027941 */ /* 0x000fea0003800200 */
.L_x_74750:
        /* <DEDUP_REMOVED lines=9> */
.L_x_74749:
[----:B------:R-:W-:Y:S05]  /*30b90*/  BSYNC.RECONVERGENT B1 ;  /* 0x0000000000017941 */ /* 0x000fea0003800200 */
.L_x_74748:
        /* <DEDUP_REMOVED lines=17> */
.L_x_74759:
        /* <DEDUP_REMOVED lines=13> */
.L_x_74761:
[----:B------:R-:W-:Y:S05]  /*30d80*/  BSYNC.RECONVERGENT B3 ;  /* 0x0000000000037941 */ /* 0x000fea0003800200 */
.L_x_74760:
        /* <DEDUP_REMOVED lines=43> */
.L_x_74758:
[----:B------:R-:W-:Y:S05]  /*31040*/  BSYNC.RECONVERGENT B2 ;  /* 0x0000000000027941 */ /* 0x000fea0003800200 */
.L_x_74757:
        /* <DEDUP_REMOVED lines=9> */
.L_x_74756:
[----:B------:R-:W-:Y:S05]  /*310e0*/  BSYNC.RECONVERGENT B1 ;  /* 0x0000000000017941 */ /* 0x000fea0003800200 */
.L_x_74755:
        /* <DEDUP_REMOVED lines=17> */
.L_x_74766:
        /* <DEDUP_REMOVED lines=13> */
.L_x_74768:
[----:B------:R-:W-:Y:S05]  /*312d0*/  BSYNC.RECONVERGENT B3 ;  /* 0x0000000000037941 */ /* 0x000fea0003800200 */
.L_x_74767:
        /* <DEDUP_REMOVED lines=43> */
.L_x_74765:
[----:B------:R-:W-:Y:S05]  /*31590*/  BSYNC.RECONVERGENT B2 ;  /* 0x0000000000027941 */ /* 0x000fea0003800200 */
.L_x_74764:
        /* <DEDUP_REMOVED lines=9> */
.L_x_74763:
[----:B------:R-:W-:Y:S05]  /*31630*/  BSYNC.RECONVERGENT B1 ;  /* 0x0000000000017941 */ /* 0x000fea0003800200 */
.L_x_74762:
        /* <DEDUP_REMOVED lines=16> */
.L_x_74771:
        /* <DEDUP_REMOVED lines=13> */
.L_x_74773:
[----:B------:R-:W-:Y:S05]  /*31810*/  BSYNC.RECONVERGENT B2 ;  /* 0x0000000000027941 */ /* 0x000fea0003800200 */
.L_x_74772:
        /* <DEDUP_REMOVED lines=43> */
.L_x_74770:
[----:B------:R-:W-:Y:S05]  /*31ad0*/  BSYNC.RECONVERGENT B1 ;  /* 0x0000000000017941 */ /* 0x000fea0003800200 */
.L_x_74769:
        /* <DEDUP_REMOVED lines=9> */
.L_x_74742:
[----:B------:R-:W-:Y:S05]  /*31b70*/  BSYNC.RECONVERGENT B0 ;  /* 0x0000000000007941 */ /* 0x000fea0003800200 */
.L_x_74719:
        /* <DEDUP_REMOVED lines=17> */
.L_x_74775:
[----:B------:R-:W-:Y:S05]  /*31c90*/  BSYNC.RECONVERGENT B0 ;  /* 0x0000000000007941 */ /* 0x000fea0003800200 */
.L_x_74774:
[----:B------:R-:W-:Y:S04]  /*31ca0*/  BSSY.RECONVERGENT B0, `(.L_x_74776) ;  /* 0x0000006000007945 */ /* 0x000fe80003800200 */
[----:B------:R-:W-:Y:S05]  /*31cb0*/  @!P1 BRA `(.L_x_74777) ;  /* 0x0000000000109947 */ /* 0x000fea0003800000 */
[----:B-1----:R-:W1:Y:S01]  /*31cc0*/  LDC.64 R60, c[0x0][0x390] ;  /* 0x0000e400ff3c7b82 */ /* 0x002e620000000a00 */
[----:B0-----:R-:W-:-:S04]  /*31cd0*/  VIADD R56, R136, 0x220 ;  /* 0x0000022088387836 */ /* 0x001fc80000000000 */
[----:B-1----:R-:W-:-:S05]  /*31ce0*/  IMAD.WIDE.U32 R56, R56, 0x10, R60 ;  /* 0x0000001038387825 */ /* 0x002fca00078e003c */
[----:B------:R2:W5:Y:S02]  /*31cf0*/  LDG.E.128 R132, desc[UR8][R56.64] ;  /* 0x0000000838847981 */ /* 0x000564000c1e1d00 */
.L_x_74777:
[----:B------:R-:W-:Y:S05]  /*31d00*/  BSYNC.RECONVERGENT B0 ;  /* 0x0000000000007941 */ /* 0x000fea0003800200 */
.L_x_74776:
[----:B------:R-:W-:Y:S04]  /*31d10*/  BSSY.RECONVERGENT B0, `(.L_x_74778) ;  /* 0x00002c0000007945 */ /* 0x000fe80003800200 */
[----:B------:R-:W-:Y:S05]  /*31d20*/  @!P0 BRA `(.L_x_74779) ;  /* 0x0000001400a08947 */ /* 0x000fea0003800000 */
[----:B-1----:R-:W1:Y:S01]  /*31d30*/  LDC.64 R60, c[0x0][0x3a0] ;  /* 0x0000e800ff3c7b82 */ /* 0x002e620000000a00 */
[----:B0-2---:R-:W-:-:S05]  /*31d40*/  IADD3 R56, PT, PT, R137, 0x220, RZ ;  /* 0x0000022089387810 */ /* 0x005fca0007ffe0ff */
[----:B-1----:R-:W-:-:S06]  /*31d50*/  IMAD.WIDE.U32 R60, R56, 0x10, R60 ;  /* 0x00000010383c7825 */ /* 0x002fcc00078e003c */
[----:B------:R-:W5:Y:S01]  /*31d60*/  LDG.E.128 R60, desc[UR8][R60.64] ;  /* 0x000000083c3c7981 */ /* 0x000f62000c1e1d00 */
[----:B------:R-:W-:Y:S01]  /*31d70*/  ISETP.GT.AND P2, PT, R176, RZ, PT ;  /* 0x000000ffb000720c */ /* 0x000fe20003f44270 */
[----:B------:R-:W-:-:S12]  /*31d80*/  BSSY.RECONVERGENT B1, `(.L_x_74780) ;  /* 0x0000058000017945 */ /* 0x000fd80003800200 */
        /* <DEDUP_REMOVED lines=19> */
.L_x_74784:
        /* <DEDUP_REMOVED lines=13> */
.L_x_74786:
[----:B------:R-:W-:Y:S05]  /*31f90*/  BSYNC.RECONVERGENT B3 ;  /* 0x0000000000037941 */ /* 0x000fea0003800200 */
.L_x_74785:
        /* <DEDUP_REMOVED lines=43> */
.L_x_74783:
[----:B------:R-:W-:Y:S05]  /*32250*/  BSYNC.RECONVERGENT B2 ;  /* 0x0000000000027941 */ /* 0x000fea0003800200 */
.L_x_74782:
        /* <DEDUP_REMOVED lines=10> */
.L_x_74781:
[----:B------:R-:W-:Y:S05]  /*32300*/  BSYNC.RECONVERGENT B1 ;  /* 0x0000000000017941 */ /* 0x000fea0003800200 */
.L_x_74780:
        /* <DEDUP_REMOVED lines=20> */
.L_x_74791:
        /* <DEDUP_REMOVED lines=13> */
.L_x_74793:
[----:B------:R-:W-:Y:S05]  /*32520*/  BSYNC.RECONVERGENT B3 ;  /* 0x0000000000037941 */ /* 0x000fea0003800200 */
.L_x_74792:
        /* <DEDUP_REMOVED lines=43> */
.L_x_74790:
[----:B------:R-:W-:Y:S05]  /*327e0*/  BSYNC.RECONVERGENT B2 ;  /* 0x0000000000027941 */ /* 0x000fea0003800200 */
.L_x_74789:
        /* <DEDUP_REMOVED lines=10> */
.L_x_74788:
[----:B------:R-:W-:Y:S05]  /*32890*/  BSYNC.RECONVERGENT B1 ;  /* 0x0000000000017941 */ /* 0x000fea0003800200 */
.L_x_74787:
        /* <DEDUP_REMOVED lines=20> */
.L_x_74798:
        /* <DEDUP_REMOVED lines=13> */
.L_x_74800:
[----:B------:R-:W-:Y:S05]  /*32ab0*/  BSYNC.RECONVERGENT B3 ;  /* 0x0000000000037941 */ /* 0x000fea0003800200 */
.L_x_74799:
        /* <DEDUP_REMOVED lines=43> */
.L_x_74797:
[----:B------:R-:W-:Y:S05]  /*32d70*/  BSYNC.RECONVERGENT B2 ;  /* 0x0000000000027941 */ /* 0x000fea0003800200 */
.L_x_74796:
        /* <DEDUP_REMOVED lines=10> */
.L_x_74795:
[----:B------:R-:W-:Y:S05]  /*32e20*/  BSYNC.RECONVERGENT B1 ;  /* 0x0000000000017941 */ /* 0x000fea0003800200 */
.L_x_74794:
        /* <DEDUP_REMOVED lines=19> */
.L_x_74804:
        /* <DEDUP_REMOVED lines=13> */
.L_x_74806:
[----:B------:R-:W-:Y:S05]  /*33030*/  BSYNC.RECONVERGENT B2 ;  /* 0x0000000000027941 */ /* 0x000fea0003800200 */
.L_x_74805:
        /* <DEDUP_REMOVED lines=43> */
.L_x_74803:
[----:B------:R-:W-:Y:S05]  /*332f0*/  BSYNC.RECONVERGENT B1 ;  /* 0x0000000000017941 */ /* 0x000fea0003800200 */
.L_x_74802:
        /* <DEDUP_REMOVED lines=11> */
.L_x_74779:
        /* <DEDUP_REMOVED lines=21> */
.L_x_74811:
        /* <DEDUP_REMOVED lines=13> */
.L_x_74813:
[----:B------:R-:W-:Y:S05]  /*335d0*/  BSYNC.RECONVERGENT B3 ;  /* 0x0000000000037941 */ /* 0x000fea0003800200 */
.L_x_74812:
        /* <DEDUP_REMOVED lines=43> */
.L_x_74810:
[----:B------:R-:W-:Y:S05]  /*33890*/  BSYNC.RECONVERGENT B2 ;  /* 0x0000000000027941 */ /* 0x000fea0003800200 */
.L_x_74809:
        /* <DEDUP_REMOVED lines=9> */
.L_x_74808:
[----:B------:R-:W-:Y:S05]  /*33930*/  BSYNC.RECONVERGENT B1 ;  /* 0x0000000000017941 */ /* 0x000fea0003800200 */
.L_x_74807:
        /* <DEDUP_REMOVED lines=17> */
.L_x_74818:
        /* <DEDUP_REMOVED lines=13> */
.L_x_74820:
[----:B------:R-:W-:Y:S05]  /*33b20*/  BSYNC.RECONVERGENT B3 ;  /* 0x0000000000037941 */ /* 0x000fea0003800200 */
.L_x_74819:
        /* <DEDUP_REMOVED lines=43> */
.L_x_74817:
[----:B------:R-:W-:Y:S05]  /*33de0*/  BSYNC.RECONVERGENT B2 ;  /* 0x0000000000027941 */ /* 0x000fea0003800200 */
.L_x_74816:
        /* <DEDUP_REMOVED lines=9> */
.L_x_74815:
[----:B------:R-:W-:Y:S05]  /*33e80*/  BSYNC.RECONVERGENT B1 ;  /* 0x0000000000017941 */ /* 0x000fea0003800200 */
.L_x_74814:
        /* <DEDUP_REMOVED lines=17> */
.L_x_74825:
        /* <DEDUP_REMOVED lines=13> */
.L_x_74827:
[----:B------:R-:W-:Y:S05]  /*34070*/  BSYNC.RECONVERGENT B3 ;  /* 0x0000000000037941 */ /* 0x000fea0003800200 */
.L_x_74826:
        /* <DEDUP_REMOVED lines=43> */
.L_x_74824:
[----:B------:R-:W-:Y:S05]  /*34330*/  BSYNC.RECONVERGENT B2 ;  /* 0x0000000000027941 */ /* 0x000fea0003800200 */
.L_x_74823:
        /* <DEDUP_REMOVED lines=9> */
.L_x_74822:
[----:B------:R-:W-:Y:S05]  /*343d0*/  BSYNC.RECONVERGENT B1 ;  /* 0x0000000000017941 */ /* 0x000fea0003800200 */
.L_x_74821:
        /* <DEDUP_REMOVED lines=16> */
.L_x_74830:
        /* <DEDUP_REMOVED lines=13> */
.L_x_74832:
[----:B------:R-:W-:Y:S05]  /*345b0*/  BSYNC.RECONVERGENT B2 ;  /* 0x0000000000027941 */ /* 0x000fea0003800200 */
.L_x_74831:
        /* <DEDUP_REMOVED lines=43> */
.L_x_74829:
[----:B------:R-:W-:Y:S05]  /*34870*/  BSYNC.RECONVERGENT B1 ;  /* 0x0000000000017941 */ /* 0x000fea0003800200 */
.L_x_74828:
        /* <DEDUP_REMOVED lines=9> */
.L_x_74801:
[----:B------:R-:W-:Y:S05]  /*34910*/  BSYNC.RECONVERGENT B0 ;  /* 0x0000000000007941 */ /* 0x000fea0003800200 */
.L_x_74778:
        /* <DEDUP_REMOVED lines=17> */
.L_x_74834:
[----:B------:R-:W-:Y:S05]  /*34a30*/  BSYNC.RECONVERGENT B0 ;  /* 0x0000000000007941 */ /* 0x000fea0003800200 */
.L_x_74833:
[----:B------:R-:W-:Y:S04]  /*34a40*/  BSSY.RECONVERGENT B0, `(.L_x_74835) ;  /* 0x0000006000007945 */ /* 0x000fe80003800200 */
[----:B------:R-:W-:Y:S05]  /*34a50*/  @!P1 BRA `(.L_x_74836) ;  /* 0x0000000000109947 */ /* 0x000fea0003800000 */
[----:B-1----:R-:W1:Y:S01]  /*34a60*/  LDC.64 R58, c[0x0][0x390] ;  /* 0x0000e400ff3a7b82 */ /* 0x002e620000000a00 */
[----:B0-----:R-:W-:-:S04]  /*34a70*/  VIADD R56, R136, 0x240 ;  /* 0x0000024088387836 */ /* 0x001fc80000000000 */
[----:B-1----:R-:W-:-:S05]  /*34a80*/  IMAD.WIDE.U32 R56, R56, 0x10, R58 ;  /* 0x0000001038387825 */ /* 0x002fca00078e003a */
[----:B------:R2:W5:Y:S02]  /*34a90*/  LDG.E.128 R132, desc[UR8][R56.64] ;  /* 0x0000000838847981 */ /* 0x000564000c1e1d00 */
.L_x_74836:
[----:B------:R-:W-:Y:S05]  /*34aa0*/  BSYNC.RECONVERGENT B0 ;  /* 0x0000000000007941 */ /* 0x000fea0003800200 */
.L_x_74835:
        /* <DEDUP_REMOVED lines=27> */
.L_x_74843:
        /* <DEDUP_REMOVED lines=13> */
.L_x_74845:
[----:B------:R-:W-:Y:S05]  /*34d30*/  BSYNC.RECONVERGENT B3 ;  /* 0x0000000000037941 */ /* 0x000fea0003800200 */
.L_x_74844:
        /* <DEDUP_REMOVED lines=43> */
.L_x_74842:
[----:B------:R-:W-:Y:S05]  /*34ff0*/  BSYNC.RECONVERGENT B2 ;  /* 0x0000000000027941 */ /* 0x000fea0003800200 */
.L_x_74841:
        /* <DEDUP_REMOVED lines=10> */
.L_x_74840:
[----:B------:R-:W-:Y:S05]  /*350a0*/  BSYNC.RECONVERGENT B1 ;  /* 0x0000000000017941 */ /* 0x000fea0003800200 */
.L_x_74839:
        /* <DEDUP_REMOVED lines=20> */
.L_x_74850:
        /* <DEDUP_REMOVED lines=13> */
.L_x_74852:
[----:B------:R-:W-:Y:S05]  /*352c0*/  BSYNC.RECONVERGENT B3 ;  /* 0x0000000000037941 */ /* 0x000fea0003800200 */
.L_x_74851:
        /* <DEDUP_REMOVED lines=43> */
.L_x_74849:
[----:B------:R-:W-:Y:S05]  /*35580*/  BSYNC.RECONVERGENT B2 ;  /* 0x0000000000027941 */ /* 0x000fea0003800200 */
.L_x_74848:
        /* <DEDUP_REMOVED lines=10> */
.L_x_74847:
[----:B------:R-:W-:Y:S05]  /*35630*/  BSYNC.RECONVERGENT B1 ;  /* 0x0000000000017941 */ /* 0x000fea0003800200 */
.L_x_74846:
        /* <DEDUP_REMOVED lines=20> */
.L_x_74857:
        /* <DEDUP_REMOVED lines=13> */
.L_x_74859:
[----:B------:R-:W-:Y:S05]  /*35850*/  BSYNC.RECONVERGENT B3 ;  /* 0x0000000000037941 */ /* 0x000fea0003800200 */
.L_x_74858:
        /* <DEDUP_REMOVED lines=43> */
.L_x_74856:
[----:B------:R-:W-:Y:S05]  /*35b10*/  BSYNC.RECONVERGENT B2 ;  /* 0x0000000000027941 */ /* 0x000fea0003800200 */
.L_x_74855:
        /* <DEDUP_REMOVED lines=10> */
.L_x_74854:
[----:B------:R-:W-:Y:S05]  /*35bc0*/  BSYNC.RECONVERGENT B1 ;  /* 0x0000000000017941 */ /* 0x000fea0003800200 */
.L_x_74853:
        /* <DEDUP_REMOVED lines=19> */
.L_x_74863:
        /* <DEDUP_REMOVED lines=13> */
.L_x_74865:
[----:B------:R-:W-:Y:S05]  /*35dd0*/  BSYNC.RECONVERGENT B2 ;  /* 0x0000000000027941 */ /* 0x000fea0003800200 */
.L_x_74864:
        /* <DEDUP_REMOVED lines=43> */
.L_x_74862:
[----:B------:R-:W-:Y:S05]  /*36090*/  BSYNC.RECONVERGENT B1 ;  /* 0x0000000000017941 */ /* 0x000fea0003800200 */
.L_x_74861:
        /* <DEDUP_REMOVED lines=11> */
.L_x_74838:
[----:B------:R-:W-:Y:S01]  /*36150*/  BSSY.RECONVERGENT B1, `(.L_x_74866) ;  /* 0x0000058000017945 */ /* 0x000fe20003800200 */
[----:B-1----:R-:W-:Y:S01]  /*36160*/  IMAD.MOV.U32 R58, RZ, RZ, R221 ;  /* 0x000000ffff3a7224 */ /* 0x002fe200078e00dd */
[----:B------:R-:W-:Y:S01]  /*36170*/  MOV R183, R184 ;  /* 0x000000b800b77202 */ /* 0x000fe20000000f00 */
[----:B0-2---:R-:W-:Y:S01]  /*36180*/  IMAD.MOV.U32 R56, RZ, RZ, RZ ;  /* 0x000000ffff387224 */ /* 0x005fe200078e00ff */
        /* <DEDUP_REMOVED lines=17> */
.L_x_74870:
        /* <DEDUP_REMOVED lines=13> */
.L_x_74872:
[----:B------:R-:W-:Y:S05]  /*36370*/  BSYNC.RECONVERGENT B3 ;  /* 0x0000000000037941 */ /* 0x000fea0003800200 */
.L_x_74871:
        /* <DEDUP_REMOVED lines=43> */
.L_x_74869:
[----:B------:R-:W-:Y:S05]  /*36630*/  BSYNC.RECONVERGENT B2 ;  /* 0x0000000000027941 */ /* 0x000fea0003800200 */
.L_x_74868:
        /* <DEDUP_REMOVED lines=9> */
.L_x_74867:
[----:B------:R-:W-:Y:S05]  /*366d0*/  BSYNC.RECONVERGENT B1 ;  /* 0x0000000000017941 */ /* 0x000fea0003800200 */
.L_x_74866:
        /* <DEDUP_REMOVED lines=17> */
.L_x_74877:
        /* <DEDUP_REMOVED lines=13> */
.L_x_74879:
[----:B------:R-:W-:Y:S05]  /*368c0*/  BSYNC.RECONVERGENT B3 ;  /* 0x0000000000037941 */ /* 0x000fea0003800200 */
.L_x_74878:
        /* <DEDUP_REMOVED lines=43> */
.L_x_74876:
[----:B------:R-:W-:Y:S05]  /*36b80*/  BSYNC.RECONVERGENT B2 ;  /* 0x0000000000027941 */ /* 0x000fea0003800200 */
.L_x_74875:
        /* <DEDUP_REMOVED lines=9> */
.L_x_74874:
[----:B------:R-:W-:Y:S05]  /*36c20*/  BSYNC.RECONVERGENT B1 ;  /* 0x0000000000017941 */ /* 0x000fea0003800200 */
.L_x_74873:
        /* <DEDUP_REMOVED lines=17> */
.L_x_74884:
        /* <DEDUP_REMOVED lines=13> */
.L_x_74886:
[----:B------:R-:W-:Y:S05]  /*36e10*/  BSYNC.RECONVERGENT B3 ;  /* 0x0000000000037941 */ /* 0x000fea0003800200 */
.L_x_74885:
        /* <DEDUP_REMOVED lines=43> */
.L_x_74883:
[----:B------:R-:W-:Y:S05]  /*370d0*/  BSYNC.RECONVERGENT B2 ;  /* 0x0000000000027941 */ /* 0x000fea0003800200 */
.L_x_74882:
        /* <DEDUP_REMOVED lines=9> */
.L_x_74881:
[----:B------:R-:W-:Y:S05]  /*37170*/  BSYNC.RECONVERGENT B1 ;  /* 0x0000000000017941 */ /* 0x000fea0003800200 */
.L_x_74880:
        /* <DEDUP_REMOVED lines=16> */
.L_x_74889:
        /* <DEDUP_REMOVED lines=13> */
.L_x_74891:
[----:B------:R-:W-:Y:S05]  /*37350*/  BSYNC.RECONVERGENT B2 ;  /* 0x0000000000027941 */ /* 0x000fea0003800200 */
.L_x_74890:
        /* <DEDUP_REMOVED lines=43> */
.L_x_74888:
[----:B------:R-:W-:Y:S05]  /*37610*/  BSYNC.RECONVERGENT B1 ;  /* 0x0000000000017941 */ /* 0x000fea0003800200 */
.L_x_74887:
        /* <DEDUP_REMOVED lines=9> */
.L_x_74860:
[----:B------:R-:W-:Y:S05]  /*376b0*/  BSYNC.RECONVERGENT B0 ;  /* 0x0000000000007941 */ /* 0x000fea0003800200 */
.L_x_74837:
[----:B------:R-:W-:Y:S01]  /*376c0*/  VIADD R138, R137, 0x240 ;  /* 0x00000240898a7836 */ /* 0x000fe20000000000 */
[----:B------:R-:W-:Y:S01]  /*376d0*/  BSSY.RECONVERGENT B0, `(.L_x_74892) ;  /* 0x0000011000007945 */ /* 0x000fe20003800200 */
[----:B------:R-:W-:Y:S02]  /*376e0*/  IADD3 R221, PT, PT, R136, 0x260, RZ ;  /* 0x0000026088dd7810 */ /* 0x000fe40007ffe0ff */
[----:B------:R-:W-:-:S05]  /*376f0*/  IMAD.WIDE.U32 R138, R138, 0x10, R226 ;  /* 0x000000108a8a7825 */ /* 0x000fca00078e00e2 */
[----:B-----5:R0:W-:Y:S01]  /*37700*/  STG.E.128 desc[UR8][R138.64], R56 ;  /* 0x000000388a007986 */ /* 0x0201e2000c101d08 */
[----:B------:R-:W-:Y:S05]  /*37710*/  @!P1 BRA `(.L_x_74893) ;  /* 0x0000000000309947 */ /* 0x000fea0003800000 */
[----:B------:R-:W1:Y:S01]  /*37720*/  LDC.64 R224, c[0x0][0x3b0] ;  /* 0x0000ec00ffe07b82 */ /* 0x000e620000000a00 */
[----:B0-----:R-:W-:Y:S01]  /*37730*/  IMAD.U32 R139, R170, 0x10000, RZ ;  /* 0x00010000aa8b7824 */ /* 0x001fe200078e00ff */
[----:B------:R-:W-:Y:S01]  /*37740*/  LOP3.LUT R184, R171, 0xffff, RZ, 0xc0, !PT ;  /* 0x0000ffffabb87812 */ /* 0x000fe200078ec0ff */
[----:B------:R-:W-:Y:S01]  /*37750*/  VIADD R136, R136, 0x240 ;  /* 0x0000024088887836 */ /* 0x000fe20000000000 */
[----:B------:R-:W-:Y:S02]  /*37760*/  LOP3.LUT R138, R169, 0xff, RZ, 0xc0, !PT ;  /* 0x000000ffa98a7812 */ /* 0x000fe400078ec0ff */
[----:B------:R-:W-:-:S04]  /*37770*/  LOP3.LUT R139, R139, 0xff0000, RZ, 0xc0, !PT ;  /* 0x00ff00008b8b7812 */ /* 0x000fc800078ec0ff */
[----:B------:R-:W-:-:S04]  /*37780*/  LEA R139, R184, R139, 0x18 ;  /* 0x0000008bb88b7211 */ /* 0x000fc800078ec0ff */
[----:B------:R-:W-:Y:S02]  /*37790*/  LEA R139, R138, R139, 0x8 ;  /* 0x0000008b8a8b7211 */ /* 0x000fe400078e40ff */
[----:B------:R-:W-:-:S05]  /*377a0*/  LOP3.LUT R138, R168, 0xff, RZ, 0xc0, !PT ;  /* 0x000000ffa88a7812 */ /* 0x000fca00078ec0ff */
[----:B------:R-:W-:Y:S02]  /*377b0*/  IMAD.IADD R138, R139, 0x1, R138 ;  /* 0x000000018b8a7824 */ /* 0x000fe400078e028a */
[----:B-1----:R-:W-:-:S05]  /*377c0*/  IMAD.WIDE.U32 R224, R136, 0x4, R224 ;  /* 0x0000000488e07825 */ /* 0x002fca00078e00e0 */
[----:B------:R1:W-:Y:S02]  /*377d0*/  STG.E desc[UR8][R224.64], R138 ;  /* 0x0000008ae0007986 */ /* 0x0003e4000c101908 */
.L_x_74893:
[----:B------:R-:W-:Y:S05]  /*377e0*/  BSYNC.RECONVERGENT B0 ;  /* 0x0000000000007941 */ /* 0x000fea0003800200 */
.L_x_74892:
[----:B------:R-:W-:Y:S04]  /*377f0*/  BSSY.RECONVERGENT B0, `(.L_x_74894) ;  /* 0x0000005000007945 */ /* 0x000fe80003800200 */
[----:B------:R-:W-:Y:S05]  /*37800*/  @!P1 BRA `(.L_x_74895) ;  /* 0x00000000000c9947 */ /* 0x000fea0003800000 */
[----:B------:R-:W2:Y:S02]  /*37810*/  LDC.64 R132, c[0x0][0x390] ;  /* 0x0000e400ff847b82 */ /* 0x000ea40000000a00 */
[----:B--2---:R-:W-:-:S06]  /*37820*/  IMAD.WIDE.U32 R132, R221, 0x10, R132 ;  /* 0x00000010dd847825 */ /* 0x004fcc00078e0084 */
[----:B------:R-:W5:Y:S02]  /*37830*/  LDG.E.128 R132, desc[UR8][R132.64] ;  /* 0x0000000884847981 */ /* 0x000f64000c1e1d00 */
.L_x_74895:
[----:B------:R-:W-:Y:S05]  /*37840*/  BSYNC.RECONVERGENT B0 ;  /* 0x0000000000007941 */ /* 0x000fea0003800200 */
.L_x_74894:
[----:B------:R-:W-:Y:S01]  /*37850*/  BSSY.RECONVERGENT B0, `(.L_x_74896) ;  /* 0x00002c0000007945 */ /* 0x000fe20003800200 */
[----:B------:R-:W-:-:S03]  /*37860*/  IADD3 R222, PT, PT, R137, 0x260, RZ ;  /* 0x0000026089de7810 */ /* 0x000fc60007ffe0ff */
[----:B------:R-:W-:Y:S05]  /*37870*/  @!P0 BRA `(.L_x_74897) ;  /* 0x00000014009c8947 */ /* 0x000fea0003800000 */
[----:B------:R-:W2:Y:S02]  /*37880*/  LDC.64 R136, c[0x0][0x3a0] ;  /* 0x0000e800ff887b82 */ /* 0x000ea40000000a00 */
[----:B--2---:R-:W-:-:S06]  /*37890*/  IMAD.WIDE.U32 R136, R222, 0x10, R136 ;  /* 0x00000010de887825 */ /* 0x004fcc00078e0088 */
[----:B01----:R-:W5:Y:S01]  /*378a0*/  LDG.E.128 R136, desc[UR8][R136.64] ;  /* 0x0000000888887981 */ /* 0x003f62000c1e1d00 */
        /* <DEDUP_REMOVED lines=21> */
.L_x_74902:
        /* <DEDUP_REMOVED lines=13> */
.L_x_74904:
[----:B------:R-:W-:Y:S05]  /*37ad0*/  BSYNC.RECONVERGENT B3 ;  /* 0x0000000000037941 */ /* 0x000fea0003800200 */
.L_x_74903:
        /* <DEDUP_REMOVED lines=43> */
.L_x_74901:
[----:B------:R-:W-:Y:S05]  /*37d90*/  BSYNC.RECONVERGENT B2 ;  /* 0x0000000000027941 */ /* 0x000fea0003800200 */
.L_x_74900:
        /* <DEDUP_REMOVED lines=10> */
.L_x_74899:
[----:B------:R-:W-:Y:S05]  /*37e40*/  BSYNC.RECONVERGENT B1 ;  /* 0x0000000000017941 */ /* 0x000fea0003800200 */
.L_x_74898:
        /* <DEDUP_REMOVED lines=20> */
.L_x_74909:
        /* <DEDUP_REMOVED lines=13> */
.L_x_74911:
[----:B------:R-:W-:Y:S05]  /*38060*/  BSYNC.RECONVERGENT B3 ;  /* 0x0000000000037941 */ /* 0x000fea0003800200 */
.L_x_74910:
        /* <DEDUP_REMOVED lines=43> */
.L_x_74908:
[----:B------:R-:W-:Y:S05]  /*38320*/  BSYNC.RECONVERGENT B2 ;  /* 0x0000000000027941 */ /* 0x000fea0003800200 */
.L_x_74907:
[----:B------:R-:W-:Y:S01]  /*38330*/  I2FP.F32.U32 R224, R223 ;  /* 0x000000df00e07245 */ /* 0x000fe20000201000 */
[----:B------:R-:W-:Y:S02]  /*38340*/  HFMA2 R223, -RZ, RZ, 0.1171875, 0 ;  /* 0x2f800000ffdf7431 */ /* 0x000fe400000001ff */
        /* <DEDUP_REMOVED lines=8> */
.L_x_74906:
[----:B------:R-:W-:Y:S05]  /*383d0*/  BSYNC.RECONVERGENT B1 ;  /* 0x0000000000017941 */ /* 0x000fea0003800200 */
.L_x_74905:
        /* <DEDUP_REMOVED lines=20> */
.L_x_74916:
        /* <DEDUP_REMOVED lines=13> */
.L_x_74918:
[----:B------:R-:W-:Y:S05]  /*385f0*/  BSYNC.RECONVERGENT B3 ;  /* 0x0000000000037941 */ /* 0x000fea0003800200 */
.L_x_74917:
        /* <DEDUP_REMOVED lines=43> */
.L_x_74915:
[----:B------:R-:W-:Y:S05]  /*388b0*/  BSYNC.RECONVERGENT B2 ;  /* 0x0000000000027941 */ /* 0x000fea0003800200 */
.L_x_74914:
        /* <DEDUP_REMOVED lines=10> */
.L_x_74913:
[----:B------:R-:W-:Y:S05]  /*38960*/  BSYNC.RECONVERGENT B1 ;  /* 0x0000000000017941 */ /* 0x000fea0003800200 */
.L_x_74912:
        /* <DEDUP_REMOVED lines=19> */
.L_x_74922:
        /* <DEDUP_REMOVED lines=13> */
.L_x_74924:
[----:B------:R-:W-:Y:S05]  /*38b70*/  BSYNC.RECONVERGENT B2 ;  /* 0x0000000000027941 */ /* 0x000fea0003800200 */
.L_x_74923:
        /* <DEDUP_REMOVED lines=43> */
.L_x_74921:
[----:B------:R-:W-:Y:S05]  /*38e30*/  BSYNC.RECONVERGENT B1 ;  /* 0x0000000000017941 */ /* 0x000fea0003800200 */
.L_x_74920:
        /* <DEDUP_REMOVED lines=11> */
.L_x_74897:
[----:B------:R-:W-:Y:S01]  /*38ef0*/  BSSY.RECONVERGENT B1, `(.L_x_74925) ;  /* 0x0000058000017945 */ /* 0x000fe20003800200 */
[----:B01----:R-:W-:Y:S01]  /*38f00*/  IMAD.MOV.U32 R138, RZ, RZ, R223 ;  /* 0x000000ffff8a7224 */ /* 0x003fe200078e00df */
        /* <DEDUP_REMOVED lines=19> */
.L_x_74929:
        /* <DEDUP_REMOVED lines=13> */
.L_x_74931:
[----:B------:R-:W-:Y:S05]  /*39110*/  BSYNC.RECONVERGENT B3 ;  /* 0x0000000000037941 */ /* 0x000fea0003800200 */
.L_x_74930:
        /* <DEDUP_REMOVED lines=43> */
.L_x_74928:
[----:B------:R-:W-:Y:S05]  /*393d0*/  BSYNC.RECONVERGENT B2 ;  /* 0x0000000000027941 */ /* 0x000fea0003800200 */
.L_x_74927:
        /* <DEDUP_REMOVED lines=9> */
.L_x_74926:
[----:B------:R-:W-:Y:S05]  /*39470*/  BSYNC.RECONVERGENT B1 ;  /* 0x0000000000017941 */ /* 0x000fea0003800200 */
.L_x_74925:
        /* <DEDUP_REMOVED lines=17> */
.L_x_74936:
        /* <DEDUP_REMOVED lines=13> */
.L_x_74938:
[----:B------:R-:W-:Y:S05]  /*39660*/  BSYNC.RECONVERGENT B3 ;  /* 0x0000000000037941 */ /* 0x000fea0003800200 */
.L_x_74937:
        /* <DEDUP_REMOVED lines=43> */
.L_x_74935:
[----:B------:R-:W-:Y:S05]  /*39920*/  BSYNC.RECONVERGENT B2 ;  /* 0x0000000000027941 */ /* 0x000fea0003800200 */
.L_x_74934:
        /* <DEDUP_REMOVED lines=9> */
.L_x_74933:
[----:B------:R-:W-:Y:S05]  /*399c0*/  BSYNC.RECONVERGENT B1 ;  /* 0x0000000000017941 */ /* 0x000fea0003800200 */
.L_x_74932:
        /* <DEDUP_REMOVED lines=17> */
.L_x_74943:
        /* <DEDUP_REMOVED lines=13> */
.L_x_74945:
[----:B------:R-:W-:Y:S05]  /*39bb0*/  BSYNC.RECONVERGENT B3 ;  /* 0x0000000000037941 */ /* 0x000fea0003800200 */
.L_x_74944:
        /* <DEDUP_REMOVED lines=43> */
.L_x_74942:
[----:B------:R-:W-:Y:S05]  /*39e70*/  BSYNC.RECONVERGENT B2 ;  /* 0x0000000000027941 */ /* 0x000fea0003800200 */
.L_x_74941:
        /* <DEDUP_REMOVED lines=9> */
.L_x_74940:
[----:B------:R-:W-:Y:S05]  /*39f10*/  BSYNC.RECONVERGENT B1 ;  /* 0x0000000000017941 */ /* 0x000fea0003800200 */
.L_x_74939:
        /* <DEDUP_REMOVED lines=16> */
.L_x_74948:
        /* <DEDUP_REMOVED lines=13> */
.L_x_74950:
[----:B------:R-:W-:Y:S05]  /*3a0f0*/  BSYNC.RECONVERGENT B2 ;  /* 0x0000000000027941 */ /* 0x000fea0003800200 */
.L_x_74949:
        /* <DEDUP_REMOVED lines=43> */
.L_x_74947:
[----:B------:R-:W-:Y:S05]  /*3a3b0*/  BSYNC.RECONVERGENT B1 ;  /* 0x0000000000017941 */ /* 0x000fea0003800200 */
.L_x_74946:
        /* <DEDUP_REMOVED lines=9> */
.L_x_74919:
[----:B------:R-:W-:Y:S05]  /*3a450*/  BSYNC.RECONVERGENT B0 ;  /* 0x0000000000007941 */ /* 0x000fea0003800200 */
.L_x_74896:
[----:B------:R-:W-:Y:S01]  /*3a460*/  FADD.FTZ R12, RZ, R128 ;  /* 0x00000080ff0c7221 */ /* 0x000fe20000010000 */
[----:B------:R-:W0:Y:S01]  /*3a470*/  S2R R20, SR_TID.X ;  /* 0x0000000000147919 */ /* 0x000e220000002100 */
[----:B------:R-:W-:Y:S01]  /*3a480*/  IMAD.WIDE.U32 R222, R222, 0x10, R226 ;  /* 0x00000010dede7825 */ /* 0x000fe200078e00e2 */
[----:B------:R-:W-:Y:S03]  /*3a490*/  BSSY.RECONVERGENT B0, `(.L_x_74951) ;  /* 0x000005d000007945 */ /* 0x000fe60003800200 */
[----:B------:R-:W-:Y:S01]  /*3a4a0*/  FADD.FTZ R13, R12, R129 ;  /* 0x000000810c0d7221 */ /* 0x000fe20000010000 */
[----:B-----5:R1:W-:Y:S03]  /*3a4b0*/  STG.E.128 desc[UR8][R222.64], R136 ;  /* 0x00000088de007986 */ /* 0x0203e6000c101d08 */
        /* <DEDUP_REMOVED lines=79> */
[----:B------:R-:W0:Y:S01]  /*3a9b0*/  LDC.64 R12, c[0x0][0x3b0] ;  /* 0x0000ec00ff0c7b82 */ /* 0x000e220000000a00 */
[----:B------:R-:W-:Y:S01]  /*3a9c0*/  IMAD.U32 R16, R170, 0x10000, RZ ;  /* 0x00010000aa107824 */ /* 0x000fe200078e00ff */
        /* <DEDUP_REMOVED lines=9> */
.L_x_74952:
[----:B------:R-:W-:Y:S05]  /*3aa60*/  BSYNC.RECONVERGENT B0 ;  /* 0x0000000000007941 */ /* 0x000fea0003800200 */
.L_x_74951:
        /* <DEDUP_REMOVED lines=184> */
.L_x_74968:
[----:B------:R-:W-:Y:S01]  /*3b5f0*/  FMUL.FTZ R15, R14, R14 ;  /* 0x0000000e0e0f7220 */ /* 0x000fe20000410000 */
[----:B-1----:R-:W-:Y:S01]  /*3b600*/  FADD.FTZ R17, R23, R12 ;  /* 0x0000000c17117221 */ /* 0x002fe20000010000 */
[----:B------:R-:W-:Y:S01]  /*3b610*/  ISETP.NE.AND P1, PT, RZ, UR11, PT ;  /* 0x0000000bff007c0c */ /* 0x000fe2000bf25270 */
[----:B------:R-:W1:Y:S01]  /*3b620*/  @!P0 LDC.64 R18, c[0x0][0x3c0] ;  /* 0x0000f000ff128b82 */ /* 0x000e620000000a00 */
[----:B------:R-:W-:Y:S01]  /*3b630*/  BSSY.RECONVERGENT B0, `(.L_x_74954) ;  /* 0x0000204000007945 */ /* 0x000fe20003800200 */
[----:B------:R-:W-:Y:S01]  /*3b640*/  FFMA.FTZ R16, R17, R16, UR14 ;  /* 0x0000000e11107e23 */ /* 0x000fe20008010010 */
[----:B------:R-:W-:-:S05]  /*3b650*/  FSEL R15, R15, RZ, P1 ;  /* 0x000000ff0f0f7208 */ /* 0x000fca0000800000 */
[----:B------:R-:W2:Y:S01]  /*3b660*/  @!P0 LDC.64 R12, c[0x0][0x3c8] ;  /* 0x0000f200ff0c8b82 */ /* 0x000ea20000000a00 */
        /* <DEDUP_REMOVED lines=8> */
[----:B------:R-:W-:Y:S01]  /*3b6f0*/  VIADD R12, R11, 0xffffffff ;  /* 0xffffffff0b0c7836 */ /* 0x000fe20000000000 */
[----:B------:R-:W-:Y:S01]  /*3b700*/  FSEL R3, R14, RZ, !P1 ;  /* 0x000000ff0e037208 */ /* 0x000fe20004800000 */
[----:B------:R-:W-:Y:S02]  /*3b710*/  HADD2.F32 R17, -RZ, R152.H0_H0 ;  /* 0x20000098ff117230 */ /* 0x000fe40000004100 */
[----:B------:R-:W-:Y:S02]  /*3b720*/  IMAD R9, R12, R9, RZ ;  /* 0x000000090c097224 */ /* 0x000fe400078e02ff */
[C---:B------:R-:W-:Y:S01]  /*3b730*/  FADD.FTZ R128, -R3.reuse, R128 ;  /* 0x0000008003807221 */ /* 0x040fe20000010100 */
[----:B------:R-:W-:Y:S01]  /*3b740*/  FADD.FTZ R129, -R3, R129 ;  /* 0x0000008103817221 */ /* 0x000fe20000010100 */
[----:B------:R-:W-:Y:S01]  /*3b750*/  HADD2.F32 R13, -RZ, R170.H1_H1 ;  /* 0x300000aaff0d7230 */ /* 0x000fe20000004100 */
[----:B------:R-:W-:Y:S01]  /*3b760*/  SHF.R.S32.HI R12, RZ, 0x1f, R9 ;  /* 0x0000001fff0c7819 */ /* 0x000fe20000011409 */
[----:B------:R-:W-:-:S02]  /*3b770*/  HADD2.F32 R16, -RZ, R209.H0_H0 ;  /* 0x200000d1ff107230 */ /* 0x000fc40000004100 */
[C---:B------:R-:W-:Y:S01]  /*3b780*/  FMUL.FTZ R128, R21.reuse, R128 ;  /* 0x0000008015807220 */ /* 0x040fe20000410000 */
[----:B------:R-:W-:Y:S01]  /*3b790*/  FMUL.FTZ R129, R21, R129 ;  /* 0x0000008115817220 */ /* 0x000fe20000410000 */
[----:B------:R-:W-:Y:S01]  /*3b7a0*/  LEA.HI R9, R12, R9, RZ, 0x2 ;  /* 0x000000090c097211 */ /* 0x000fe200078f10ff */
[----:B------:R-:W-:Y:S02]  /*3b7b0*/  HADD2.F32 R12, -RZ, R168.H1_H1 ;  /* 0x300000a8ff0c7230 */ /* 0x000fe40000004100 */
[C---:B------:R-:W-:Y:S01]  /*3b7c0*/  FADD.FTZ R124, -R3.reuse, R124 ;  /* 0x0000007c037c7221 */ /* 0x040fe20000010100 */
[----:B------:R-:W-:Y:S01]  /*3b7d0*/  FADD.FTZ R125, -R3, R125 ;  /* 0x0000007d037d7221 */ /* 0x000fe20000010100 */
[----:B------:R-:W-:Y:S01]  /*3b7e0*/  FFMA.FTZ R13, R129, R13, R16 ;  /* 0x0000000d810d7223 */ /* 0x000fe20000010010 */
[----:B------:R-:W-:Y:S02]  /*3b7f0*/  HADD2.F32 R16, -RZ, R177.H0_H0 ;  /* 0x200000b1ff107230 */ /* 0x000fe40000004100 */
[----:B------:R-:W-:Y:S01]  /*3b800*/  FFMA.FTZ R12, R128, R12, R17 ;  /* 0x0000000c800c7223 */ /* 0x000fe20000010011 */
[----:B0-----:R-:W-:-:S02]  /*3b810*/  HADD2.F32 R23, -RZ, R150.H0_H0 ;  /* 0x20000096ff177230 */ /* 0x001fc40000004100 */
[C---:B------:R-:W-:Y:S01]  /*3b820*/  FMUL.FTZ R124, R21.reuse, R124 ;  /* 0x0000007c157c7220 */ /* 0x040fe20000410000 */
        /* <DEDUP_REMOVED lines=91> */
[C---:B------:R-:W-:Y:S01]  /*3bde0*/  FMUL.FTZ R25, R21.reuse, R97 ;  /* 0x0000006115197220 */ /* 0x040fe20000410000 */
[----:B------:R-:W-:Y:S02]  /*3bdf0*/  HADD2.F32 R11, -RZ, R153.H0_H0 ;  /* 0x20000099ff0b7230 */ /* 0x000fe40000004100 */
[----:B------:R-:W-:Y:S01]  /*3be00*/  FMUL.FTZ R24, R21, R96 ;  /* 0x0000006015187220 */ /* 0x000fe20000410000 */
[----:B------:R-:W-:Y:S02]  /*3be10*/  HADD2.F32 R18, -RZ, R177.H1_H1 ;  /* 0x300000b1ff127230 */ /* 0x000fe40000004100 */
[----:B------:R-:W-:Y:S01]  /*3be20*/  FFMA.FTZ R19, R127, R19, R3 ;  /* 0x000000137f137223 */ /* 0x000fe20000010003 */
[----:B------:R-:W-:Y:S01]  /*3be30*/  LOP3.LUT R3, R20, 0x1f, RZ, 0xc0, !PT ;  /* 0x0000001f14037812 */ /* 0x000fe200078ec0ff */
[----:B------:R-:W-:Y:S01]  /*3be40*/  FFMA.FTZ R14, R130, R14, R11 ;  /* 0x0000000e820e7223 */ /* 0x000fe2000001000b */
[----:B------:R-:W-:Y:S02]  /*3be50*/  HADD2.F32 R11, -RZ, R151.H0_H0 ;  /* 0x20000097ff0b7230 */ /* 0x000fe40000004100 */
[----:B------:R-:W-:Y:S01]  /*3be60*/  FMUL.FTZ R96, R21, R63 ;  /* 0x0000003f15607220 */ /* 0x000fe20000410000 */
[----:B------:R-:W-:Y:S01]  /*3be70*/  LEA.HI.SX32 R97, R9, R3, 0x1e ;  /* 0x0000000309617211 */ /* 0x000fe200078ff2ff */
[C---:B------:R-:W-:Y:S01]  /*3be80*/  FMUL.FTZ R126, R21.reuse, R126 ;  /* 0x0000007e157e7220 */ /* 0x040fe20000410000 */
[C---:B------:R-:W-:Y:S01]  /*3be90*/  FMUL.FTZ R63, R21.reuse, R56 ;  /* 0x00000038153f7220 */ /* 0x040fe20000410000 */
[----:B------:R-:W-:Y:S01]  /*3bea0*/  FMUL.FTZ R28, R21, R58 ;  /* 0x0000003a151c7220 */ /* 0x000fe20000410000 */
[----:B------:R-:W-:Y:S01]  /*3beb0*/  IADD3 R56, PT, PT, R97, 0x20, RZ ;  /* 0x0000002061387810 */ /* 0x000fe20007ffe0ff */
[----:B------:R-:W-:Y:S01]  /*3bec0*/  FMUL.FTZ R9, R21, R59 ;  /* 0x0000003b15097220 */ /* 0x000fe20000410000 */
[----:B0-----:R-:W-:-:S04]  /*3bed0*/  IMAD.WIDE.U32 R58, R97, 0x10, R124 ;  /* 0x00000010613a7825 */ /* 0x001fc800078e007c */
[----:B------:R-:W-:Y:S01]  /*3bee0*/  FFMA.FTZ R18, R126, R18, R11 ;  /* 0x000000127e127223 */ /* 0x000fe2000001000b */
[C---:B------:R-:W-:Y:S01]  /*3bef0*/  FMUL.FTZ R29, R21.reuse, R57 ;  /* 0x00000039151d7220 */ /* 0x040fe20000410000 */
[C---:B------:R-:W-:Y:S01]  /*3bf00*/  FMUL.FTZ R120, R21.reuse, R120 ;  /* 0x0000007815787220 */ /* 0x040fe20000410000 */
[----:B------:R-:W-:Y:S02]  /*3bf10*/  HADD2.F32 R22, -RZ, R181.H0_H0 ;  /* 0x200000b5ff167230 */ /* 0x000fe40000004100 */
[C---:B------:R-:W-:Y:S01]  /*3bf20*/  FMUL.FTZ R121, R21.reuse, R121 ;  /* 0x0000007915797220 */ /* 0x040fe20000410000 */
[----:B------:R-:W-:Y:S02]  /*3bf30*/  HADD2.F32 R23, -RZ, R148.H0_H0 ;  /* 0x20000094ff177230 */ /* 0x000fe40000004100 */
[----:B------:R-:W-:Y:S01]  /*3bf40*/  FMUL.FTZ R26, R21, R98 ;  /* 0x00000062151a7220 */ /* 0x000fe20000410000 */
[----:B------:R-:W-:Y:S01]  /*3bf50*/  HADD2.F32 R20, -RZ, R182.H0_H0 ;  /* 0x200000b6ff147230 */ /* 0x000fe20000004100 */
[----:B------:R0:W-:Y:S01]  /*3bf60*/  STG.E.128 desc[UR8][R58.64], R12 ;  /* 0x0000000c3a007986 */ /* 0x0001e2000c101d08 */
[----:B------:R-:W-:-:S02]  /*3bf70*/  HADD2.F32 R11, -RZ, R211.H0_H0 ;  /* 0x200000d3ff0b7230 */ /* 0x000fc40000004100 */
[----:B------:R-:W-:Y:S01]  /*3bf80*/  FMUL.FTZ R117, R21, R117 ;  /* 0x0000007515757220 */ /* 0x000fe20000410000 */
[----:B------:R-:W-:-:S04]  /*3bf90*/  IMAD.WIDE.U32 R56, R56, 0x10, R124 ;  /* 0x0000001038387825 */ /* 0x000fc800078e007c */
[C---:B------:R-:W-:Y:S01]  /*3bfa0*/  FMUL.FTZ R122, R21.reuse, R122 ;  /* 0x0000007a157a7220 */ /* 0x040fe20000410000 */
[C---:B------:R-:W-:Y:S01]  /*3bfb0*/  FMUL.FTZ R123, R21.reuse, R123 ;  /* 0x0000007b157b7220 */ /* 0x040fe20000410000 */
        /* <DEDUP_REMOVED lines=12> */
[----:B0-----:R-:W-:-:S02]  /*3c080*/  HADD2.F32 R58, -RZ, R212.H0_H0 ;  /* 0x200000d4ff3a7230 */ /* 0x001fc40000004100 */
        /* <DEDUP_REMOVED lines=50> */
[----:B------:R0:W-:Y:S01]  /*3c3b0*/  STG.E.128 desc[UR8][R56.64], R16 ;  /* 0x0000001038007986 */ /* 0x0001e2000c101d08 */
[----:B------:R-:W-:Y:S01]  /*3c3c0*/  HADD2.F32 R20, -RZ, R182.H1_H1 ;  /* 0x300000b6ff147230 */ /* 0x000fe20000004100 */
[C---:B------:R-:W-:Y:S01]  /*3c3d0*/  IADD3 R228, PT, PT, R97.reuse, 0xa0, RZ ;  /* 0x000000a061e47810 */ /* 0x040fe20007ffe0ff */
[----:B------:R-:W-:Y:S01]  /*3c3e0*/  HADD2.F32 R22, -RZ, R211.H1_H1 ;  /* 0x300000d3ff167230 */ /* 0x000fe20000004100 */
        /* <DEDUP_REMOVED lines=9> */
[----:B------:R-:W-:Y:S01]  /*3c480*/  HADD2.F32 R21, -RZ, R199.H0_H0 ;  /* 0x200000c7ff157230 */ /* 0x000fe20000004100 */
[----:B------:R-:W-:Y:S01]  /*3c490*/  IADD3 R120, PT, PT, R97, 0x1a0, RZ ;  /* 0x000001a061787810 */ /* 0x000fe20007ffe0ff */
[----:B------:R-:W-:Y:S02]  /*3c4a0*/  HADD2.F32 R23, -RZ, R185.H0_H0 ;  /* 0x200000b9ff177230 */ /* 0x000fe40000004100 */
[----:B------:R-:W-:-:S02]  /*3c4b0*/  HADD2.F32 R99, -RZ, R146.H0_H0 ;  /* 0x20000092ff637230 */ /* 0x000fc40000004100 */
[----:B0-----:R-:W-:Y:S01]  /*3c4c0*/  FFMA.FTZ R17, R117, R98, R58 ;  /* 0x0000006275117223 */ /* 0x001fe2000001003a */
[----:B------:R-:W-:Y:S01]  /*3c4d0*/  HADD2.F32 R19, -RZ, R185.H1_H1 ;  /* 0x300000b9ff137230 */ /* 0x000fe20000004100 */
[----:B------:R-:W-:Y:S01]  /*3c4e0*/  SHF.R.U64 R56, R178, 0x10, R179 ;  /* 0x00000010b2387819 */ /* 0x000fe200000012b3 */
[----:B------:R-:W-:Y:S01]  /*3c4f0*/  HADD2.F32 R57, -RZ, R147.H0_H0 ;  /* 0x20000093ff397230 */ /* 0x000fe20000004100 */
[----:B------:R-:W-:Y:S01]  /*3c500*/  SHF.R.U64 R58, R144, 0x10, R145 ;  /* 0x00000010903a7819 */ /* 0x000fe20000001291 */
[----:B------:R-:W-:Y:S01]  /*3c510*/  FFMA.FTZ R16, R116, R23, R99 ;  /* 0x0000001774107223 */ /* 0x000fe20000010063 */
[----:B------:R-:W-:Y:S01]  /*3c520*/  HADD2.F32 R11, -RZ, R199.H1_H1 ;  /* 0x300000c7ff0b7230 */ /* 0x000fe20000004100 */
[----:B------:R-:W-:Y:S01]  /*3c530*/  SHF.R.U32.HI R98, RZ, 0x10, R179 ;  /* 0x00000010ff627819 */ /* 0x000fe200000116b3 */
[----:B------:R-:W-:Y:S01]  /*3c540*/  FFMA.FTZ R18, R118, R19, R57 ;  /* 0x0000001376127223 */ /* 0x000fe20000010039 */
[----:B------:R-:W-:Y:S02]  /*3c550*/  HADD2.F32 R57, -RZ, R144.H0_H0 ;  /* 0x20000090ff397230 */ /* 0x000fe40000004100 */
[----:B------:R-:W-:Y:S01]  /*3c560*/  FFMA.FTZ R19, R119, R20, R22 ;  /* 0x0000001477137223 */ /* 0x000fe20000010016 */
[----:B------:R-:W-:Y:S01]  /*3c570*/  HADD2.F32 R56, -RZ, R56.H0_H0 ;  /* 0x20000038ff387230 */ /* 0x000fe20000004100 */
[----:B------:R-:W-:Y:S01]  /*3c580*/  SHF.R.U32.HI R116, RZ, 0x10, R145 ;  /* 0x00000010ff747819 */ /* 0x000fe20000011691 */
[----:B------:R-:W-:-:S02]  /*3c590*/  HADD2.F32 R58, -RZ, R58.H0_H0 ;  /* 0x2000003aff3a7230 */ /* 0x000fc40000004100 */
[----:B------:R-:W-:Y:S01]  /*3c5a0*/  FFMA.FTZ R20, R112, R21, R57 ;  /* 0x0000001570147223 */ /* 0x000fe20000010039 */
[C---:B------:R-:W-:Y:S01]  /*3c5b0*/  VIADD R57, R97.reuse, 0x40 ;  /* 0x0000004061397836 */ /* 0x040fe20000000000 */
[----:B------:R-:W-:Y:S01]  /*3c5c0*/  IADD3 R112, PT, PT, R97, 0x220, RZ ;  /* 0x0000022061707810 */ /* 0x000fe20007ffe0ff */
[----:B------:R-:W-:Y:S02]  /*3c5d0*/  HADD2.F32 R23, -RZ, R145.H0_H0 ;  /* 0x20000091ff177230 */ /* 0x000fe40000004100 */
[----:B------:R-:W-:Y:S01]  /*3c5e0*/  FFMA.FTZ R21, R113, R56, R58 ;  /* 0x0000003871157223 */ /* 0x000fe2000001003a */
[----:B------:R-:W-:Y:S01]  /*3c5f0*/  IADD3 R56, PT, PT, R97, 0x60, RZ ;  /* 0x0000006061387810 */ /* 0x000fe20007ffe0ff */
[----:B------:R-:W-:-:S04]  /*3c600*/  IMAD.WIDE.U32 R58, R57, 0x10, R124 ;  /* 0x00000010393a7825 */ /* 0x000fc800078e007c */
[----:B------:R-:W-:Y:S01]  /*3c610*/  FFMA.FTZ R22, R114, R11, R23 ;  /* 0x0000000b72167223 */ /* 0x000fe20000010017 */
[----:B------:R-:W-:Y:S01]  /*3c620*/  IMAD.WIDE.U32 R56, R56, 0x10, R124 ;  /* 0x0000001038387825 */ /* 0x000fe200078e007c */
[----:B------:R0:W-:Y:S03]  /*3c630*/  STG.E.128 desc[UR8][R58.64], R12 ;  /* 0x0000000c3a007986 */ /* 0x0001e6000c101d08 */
[----:B------:R-:W-:Y:S01]  /*3c640*/  HADD2.F32 R98, -RZ, R98.H0_H0 ;  /* 0x20000062ff627230 */ /* 0x000fe20000004100 */
[----:B------:R1:W-:Y:S01]  /*3c650*/  STG.E.128 desc[UR8][R56.64], R16 ;  /* 0x0000001038007986 */ /* 0x0003e2000c101d08 */
[----:B------:R-:W-:Y:S02]  /*3c660*/  HADD2.F32 R116, -RZ, R116.H0_H0 ;  /* 0x20000074ff747230 */ /* 0x000fe40000004100 */
[C---:B------:R-:W-:Y:S02]  /*3c670*/  VIADD R11, R97.reuse, 0x80 ;  /* 0x00000080610b7836 */ /* 0x040fe40000000000 */
[----:B------:R-:W-:-:S02]  /*3c680*/  VIADD R226, R97, 0xc0 ;  /* 0x000000c061e27836 */ /* 0x000fc40000000000 */
[----:B------:R-:W-:Y:S01]  /*3c690*/  FFMA.FTZ R23, R115, R98, R116 ;  /* 0x0000006273177223 */ /* 0x000fe20000010074 */
[----:B------:R-:W-:Y:S01]  /*3c6a0*/  IMAD.WIDE.U32 R230, R11, 0x10, R124 ;  /* 0x000000100be67825 */ /* 0x000fe200078e007c */
[----:B------:R-:W-:-:S03]  /*3c6b0*/  IADD3 R116, PT, PT, R97, 0x1e0, RZ ;  /* 0x000001e061747810 */ /* 0x000fc60007ffe0ff */
[----:B------:R-:W-:Y:S01]  /*3c6c0*/  HADD2.F32 R11, -RZ, R201.H0_H0 ;  /* 0x200000c9ff0b7230 */ /* 0x000fe20000004100 */
[----:B------:R2:W-:Y:S01]  /*3c6d0*/  STG.E.128 desc[UR8][R230.64], R20 ;  /* 0x00000014e6007986 */ /* 0x0005e2000c101d08 */
[----:B------:R-:W-:Y:S01]  /*3c6e0*/  VIADD R222, R97, 0x100 ;  /* 0x0000010061de7836 */ /* 0x000fe20000000000 */
[--C-:B0-----:R-:W-:Y:S01]  /*3c6f0*/  SHF.R.U64 R13, R142, 0x10, R143.reuse ;  /* 0x000000108e0d7819 */ /* 0x101fe2000000128f */
[----:B------:R-:W-:Y:S01]  /*3c700*/  HADD2.F32 R12, -RZ, R142.H0_H0 ;  /* 0x2000008eff0c7230 */ /* 0x000fe20000004100 */
[----:B------:R-:W-:Y:S01]  /*3c710*/  SHF.R.U32.HI R15, RZ, 0x10, R143 ;  /* 0x00000010ff0f7819 */ /* 0x000fe2000001168f */
[----:B------:R-:W-:Y:S01]  /*3c720*/  HADD2.F32 R14, -RZ, R143.H0_H0 ;  /* 0x2000008fff0e7230 */ /* 0x000fe20000004100 */
[--C-:B-1----:R-:W-:Y:S01]  /*3c730*/  SHF.R.U64 R19, R174, 0x10, R175.reuse ;  /* 0x00000010ae137819 */ /* 0x102fe200000012af */
[----:B------:R-:W-:Y:S01]  /*3c740*/  HADD2.F32 R13, -RZ, R13.H0_H0 ;  /* 0x2000000dff0d7230 */ /* 0x000fe20000004100 */
[----:B------:R-:W-:Y:S01]  /*3c750*/  SHF.R.U32.HI R17, RZ, 0x10, R175 ;  /* 0x00000010ff117819 */ /* 0x000fe200000116af */
[----:B------:R-:W-:Y:S01]  /*3c760*/  HADD2.F32 R15, -RZ, R15.H0_H0 ;  /* 0x2000000fff0f7230 */ /* 0x000fe20000004100 */
[----:B------:R-:W-:Y:S01]  /*3c770*/  SHF.R.U64 R57, R140, 0x10, R141 ;  /* 0x000000108c397819 */ /* 0x000fe2000000128d */
[----:B------:R-:W-:Y:S01]  /*3c780*/  HADD2.F32 R19, -RZ, R19.H0_H0 ;  /* 0x20000013ff137230 */ /* 0x000fe20000004100 */
[----:B------:R-:W-:Y:S01]  /*3c790*/  SHF.R.U64 R58, R164, 0x10, R165 ;  /* 0x00000010a43a7819 */ /* 0x000fe200000012a5 */
[----:B------:R-:W-:-:S02]  /*3c7a0*/  HADD2.F32 R17, -RZ, R17.H0_H0 ;  /* 0x20000011ff117230 */ /* 0x000fc40000004100 */
[----:B------:R-:W-:Y:S02]  /*3c7b0*/  HADD2.F32 R16, -RZ, R140.H0_H0 ;  /* 0x2000008cff107230 */ /* 0x000fe40000004100 */
[----:B------:R-:W-:Y:S01]  /*3c7c0*/  FFMA.FTZ R13, R109, R19, R13 ;  /* 0x000000136d0d7223 */ /* 0x000fe2000001000d */
[----:B------:R-:W-:Y:S01]  /*3c7d0*/  SHF.R.U32.HI R19, RZ, 0x10, R173 ;  /* 0x00000010ff137819 */ /* 0x000fe200000116ad */
[--C-:B--2---:R-:W-:Y:S02]  /*3c7e0*/  HADD2.F32 R20, -RZ, R200.reuse.H0_H0 ;  /* 0x200000c8ff147230 */ /* 0x104fe40000004100 */
[----:B------:R-:W-:Y:S01]  /*3c7f0*/  FFMA.FTZ R15, R111, R17, R15 ;  /* 0x000000116f0f7223 */ /* 0x000fe2000001000f */
[----:B------:R-:W-:Y:S01]  /*3c800*/  SHF.R.U32.HI R23, RZ, 0x10, R141 ;  /* 0x00000010ff177819 */ /* 0x000fe2000001168d */
[----:B------:R-:W-:Y:S01]  /*3c810*/  FFMA.FTZ R16, R104, R11, R16 ;  /* 0x0000000b68107223 */ /* 0x000fe20000010010 */
[----:B------:R-:W-:Y:S01]  /*3c820*/  SHF.R.U64 R17, R172, 0x10, R173 ;  /* 0x00000010ac117819 */ /* 0x000fe200000012ad */
[----:B------:R-:W-:Y:S01]  /*3c830*/  FFMA.FTZ R12, R108, R20, R12 ;  /* 0x000000146c0c7223 */ /* 0x000fe2000001000c */
[----:B------:R-:W-:Y:S01]  /*3c840*/  HADD2.F32 R18, -RZ, R200.H1_H1 ;  /* 0x300000c8ff127230 */ /* 0x000fe20000004100 */
[----:B------:R-:W-:Y:S01]  /*3c850*/  SHF.R.U64 R21, R166, 0x10, R167 ;  /* 0x00000010a6157819 */ /* 0x000fe200000012a7 */
[----:B------:R-:W-:Y:S01]  /*3c860*/  HADD2.F32 R20, -RZ, R202.H0_H0 ;  /* 0x200000caff147230 */ /* 0x000fe20000004100 */
[----:B------:R-:W-:Y:S01]  /*3c870*/  SHF.R.U64 R11, R54, 0x10, R55 ;  /* 0x00000010360b7819 */ /* 0x000fe20000001237 */
[----:B------:R-:W-:-:S02]  /*3c880*/  HADD2.F32 R22, -RZ, R54.H0_H0 ;  /* 0x20000036ff167230 */ /* 0x000fc40000004100 */
[----:B------:R-:W-:Y:S01]  /*3c890*/  FFMA.FTZ R14, R110, R18, R14 ;  /* 0x000000126e0e7223 */ /* 0x000fe2000001000e */
[----:B------:R-:W-:Y:S02]  /*3c8a0*/  HADD2.F32 R19, -RZ, R19.H0_H0 ;  /* 0x20000013ff137230 */ /* 0x000fe40000004100 */
[----:B------:R-:W-:Y:S02]  /*3c8b0*/  HADD2.F32 R23, -RZ, R23.H0_H0 ;  /* 0x20000017ff177230 */ /* 0x000fe40000004100 */
[----:B------:R-:W-:Y:S01]  /*3c8c0*/  FFMA.FTZ R20, R100, R20, R22 ;  /* 0x0000001464147223 */ /* 0x000fe20000010016 */
[----:B------:R-:W-:Y:S01]  /*3c8d0*/  HADD2.F32 R17, -RZ, R17.H0_H0 ;  /* 0x20000011ff117230 */ /* 0x000fe20000004100 */
[----:B------:R-:W-:Y:S01]  /*3c8e0*/  SHF.R.U32.HI R100, RZ, 0x10, R167 ;  /* 0x00000010ff647819 */ /* 0x000fe200000116a7 */
[----:B------:R-:W-:Y:S02]  /*3c8f0*/  HADD2.F32 R57, -RZ, R57.H0_H0 ;  /* 0x20000039ff397230 */ /* 0x000fe40000004100 */
[----:B------:R-:W-:Y:S01]  /*3c900*/  FFMA.FTZ R19, R107, R19, R23 ;  /* 0x000000136b137223 */ /* 0x000fe20000010017 */
[C---:B------:R-:W-:Y:S01]  /*3c910*/  VIADD R128, R97.reuse, 0x140 ;  /* 0x0000014061807836 */ /* 0x040fe20000000000 */
[----:B------:R-:W-:Y:S01]  /*3c920*/  SHF.R.U32.HI R23, RZ, 0x10, R55 ;  /* 0x00000010ff177819 */ /* 0x000fe20000011637 */
[----:B------:R-:W-:-:S02]  /*3c930*/  VIADD R122, R97, 0x180 ;  /* 0x00000180617a7836 */ /* 0x000fc40000000000 */
[----:B------:R-:W-:Y:S01]  /*3c940*/  FFMA.FTZ R17, R105, R17, R57 ;  /* 0x0000001169117223 */ /* 0x000fe20000010039 */
[C---:B------:R-:W-:Y:S01]  /*3c950*/  VIADD R118, R97.reuse, 0x1c0 ;  /* 0x000001c061767836 */ /* 0x040fe20000000000 */
[----:B------:R-:W-:Y:S01]  /*3c960*/  SHF.R.U64 R57, R52, 0x10, R53 ;  /* 0x0000001034397819 */ /* 0x000fe20000001235 */
[C---:B------:R-:W-:Y:S02]  /*3c970*/  VIADD R114, R97.reuse, 0x200 ;  /* 0x0000020061727836 */ /* 0x040fe40000000000 */
[C---:B------:R-:W-:Y:S01]  /*3c980*/  VIADD R98, R97.reuse, 0x240 ;  /* 0x0000024061627836 */ /* 0x040fe20000000000 */
[----:B------:R-:W-:Y:S01]  /*3c990*/  IADD3 R97, PT, PT, R97, 0x260, RZ ;  /* 0x0000026061617810 */ /* 0x000fe20007ffe0ff */
[----:B------:R-:W-:Y:S02]  /*3c9a0*/  HADD2.F32 R21, -RZ, R21.H0_H0 ;  /* 0x20000015ff157230 */ /* 0x000fe40000004100 */
[----:B------:R-:W-:Y:S02]  /*3c9b0*/  HADD2.F32 R11, -RZ, R11.H0_H0 ;  /* 0x2000000bff0b7230 */ /* 0x000fe40000004100 */
[----:B------:R-:W-:-:S02]  /*3c9c0*/  HADD2.F32 R56, -RZ, R201.H1_H1 ;  /* 0x300000c9ff387230 */ /* 0x000fc40000004100 */
        /* <DEDUP_REMOVED lines=8> */
[----:B------:R-:W-:-:S04]  /*3ca50*/  IMAD.WIDE.U32 R222, R222, 0x10, R124 ;  /* 0x00000010dede7825 */ /* 0x000fc800078e007c */
[----:B------:R-:W-:-:S04]  /*3ca60*/  IMAD.WIDE.U32 R130, R130, 0x10, R124 ;  /* 0x0000001082827825 */ /* 0x000fc800078e007c */
[----:B------:R-:W-:Y:S01]  /*3ca70*/  IMAD.WIDE.U32 R128, R128, 0x10, R124 ;  /* 0x0000001080807825 */ /* 0x000fe200078e007c */
[----:B0-----:R-:W-:-:S03]  /*3ca80*/  SHF.R.U32.HI R12, RZ, 0x10, R161 ;  /* 0x00000010ff0c7819 */ /* 0x001fc600000116a1 */
[----:B------:R-:W-:Y:S01]  /*3ca90*/  IMAD.WIDE.U32 R126, R126, 0x10, R124 ;  /* 0x000000107e7e7825 */ /* 0x000fe200078e007c */
[----:B------:R-:W-:-:S03]  /*3caa0*/  SHF.R.U32.HI R13, RZ, 0x10, R49 ;  /* 0x00000010ff0d7819 */ /* 0x000fc60000011631 */
[----:B------:R-:W-:-:S04]  /*3cab0*/  IMAD.WIDE.U32 R122, R122, 0x10, R124 ;  /* 0x000000107a7a7825 */ /* 0x000fc800078e007c */
[----:B------:R-:W-:-:S04]  /*3cac0*/  IMAD.WIDE.U32 R120, R120, 0x10, R124 ;  /* 0x0000001078787825 */ /* 0x000fc800078e007c */
[----:B------:R-:W-:-:S04]  /*3cad0*/  IMAD.WIDE.U32 R118, R118, 0x10, R124 ;  /* 0x0000001076767825 */ /* 0x000fc800078e007c */
[----:B------:R-:W-:-:S04]  /*3cae0*/  IMAD.WIDE.U32 R116, R116, 0x10, R124 ;  /* 0x0000001074747825 */ /* 0x000fc800078e007c */
[----:B------:R-:W-:-:S04]  /*3caf0*/  IMAD.WIDE.U32 R114, R114, 0x10, R124 ;  /* 0x0000001072727825 */ /* 0x000fc800078e007c */
[----:B------:R-:W-:-:S04]  /*3cb00*/  IMAD.WIDE.U32 R112, R112, 0x10, R124 ;  /* 0x0000001070707825 */ /* 0x000fc800078e007c */
[----:B------:R-:W-:-:S04]  /*3cb10*/  IMAD.WIDE.U32 R98, R98, 0x10, R124 ;  /* 0x0000001062627825 */ /* 0x000fc800078e007c */
[----:B------:R-:W-:-:S04]  /*3cb20*/  IMAD.WIDE.U32 R124, R97, 0x10, R124 ;  /* 0x00000010617c7825 */ /* 0x000fc800078e007c */
[----:B------:R-:W-:Y:S02]  /*3cb30*/  HADD2.F32 R101, -RZ, R202.H1_H1 ;  /* 0x300000caff657230 */ /* 0x000fe40000004100 */
[----:B------:R-:W-:Y:S02]  /*3cb40*/  HADD2.F32 R22, -RZ, R55.H0_H0 ;  /* 0x20000037ff167230 */ /* 0x000fe40000004100 */
[----:B------:R-:W-:Y:S02]  /*3cb50*/  HADD2.F32 R100, -RZ, R100.H0_H0 ;  /* 0x20000064ff647230 */ /* 0x000fe40000004100 */
[----:B------:R-:W-:Y:S02]  /*3cb60*/  HADD2.F32 R23, -RZ, R23.H0_H0 ;  /* 0x20000017ff177230 */ /* 0x000fe40000004100 */
[----:B------:R-:W-:Y:S01]  /*3cb70*/  FFMA.FTZ R22, R102, R101, R22 ;  /* 0x0000006566167223 */ /* 0x000fe20000010016 */
[----:B------:R-:W-:Y:S01]  /*3cb80*/  HADD2.F32 R97, -RZ, R203.H0_H0 ;  /* 0x200000cbff617230 */ /* 0x000fe20000004100 */
[----:B------:R-:W-:Y:S01]  /*3cb90*/  SHF.R.U32.HI R102, RZ, 0x10, R165 ;  /* 0x00000010ff667819 */ /* 0x000fe200000116a5 */
[----:B------:R-:W-:-:S02]  /*3cba0*/  HADD2.F32 R59, -RZ, R52.H0_H0 ;  /* 0x20000034ff3b7230 */ /* 0x000fc40000004100 */
[----:B------:R-:W-:Y:S01]  /*3cbb0*/  FFMA.FTZ R23, R103, R100, R23 ;  /* 0x0000006467177223 */ /* 0x000fe20000010017 */
[----:B------:R-:W-:Y:S01]  /*3cbc0*/  HADD2.F32 R56, -RZ, R203.H1_H1 ;  /* 0x300000cbff387230 */ /* 0x000fe20000004100 */
[----:B------:R-:W-:Y:S01]  /*3cbd0*/  SHF.R.U32.HI R103, RZ, 0x10, R53 ;  /* 0x00000010ff677819 */ /* 0x000fe20000011635 */
[----:B------:R-:W-:Y:S02]  /*3cbe0*/  HADD2.F32 R58, -RZ, R58.H0_H0 ;  /* 0x2000003aff3a7230 */ /* 0x000fe40000004100 */
[----:B------:R-:W-:Y:S01]  /*3cbf0*/  FFMA.FTZ R24, R24, R97, R59 ;  /* 0x0000006118187223 */ /* 0x000fe2000001003b */
[----:B------:R-:W-:Y:S01]  /*3cc00*/  HADD2.F32 R57, -RZ, R57.H0_H0 ;  /* 0x20000039ff397230 */ /* 0x000fe20000004100 */
[----:B------:R-:W-:Y:S01]  /*3cc10*/  SHF.R.U64 R100, R50, 0x10, R51 ;  /* 0x0000001032647819 */ /* 0x000fe20000001233 */
[----:B------:R-:W-:Y:S01]  /*3cc20*/  HADD2.F32 R11, -RZ, R53.H0_H0 ;  /* 0x20000035ff0b7230 */ /* 0x000fe20000004100 */
[----:B------:R-:W-:Y:S01]  /*3cc30*/  SHF.R.U32.HI R59, RZ, 0x10, R163 ;  /* 0x00000010ff3b7819 */ /* 0x000fe200000116a3 */
[----:B------:R-:W-:-:S02]  /*3cc40*/  HADD2.F32 R101, -RZ, R204.H0_H0 ;  /* 0x200000ccff657230 */ /* 0x000fc40000004100 */
[----:B------:R-:W-:Y:S01]  /*3cc50*/  FFMA.FTZ R25, R25, R58, R57 ;  /* 0x0000003a19197223 */ /* 0x000fe20000010039 */
[----:B------:R-:W-:Y:S01]  /*3cc60*/  SHF.R.U64 R57, R162, 0x10, R163 ;  /* 0x00000010a2397819 */ /* 0x000fe200000012a3 */
[----:B------:R-:W-:Y:S01]  /*3cc70*/  FFMA.FTZ R26, R26, R56, R11 ;  /* 0x000000381a1a7223 */ /* 0x000fe2000001000b */
[----:B------:R-:W-:Y:S01]  /*3cc80*/  SHF.R.U32.HI R11, RZ, 0x10, R51 ;  /* 0x00000010ff0b7819 */ /* 0x000fe20000011633 */
[----:B------:R-:W-:Y:S01]  /*3cc90*/  HADD2.F32 R56, -RZ, R50.H0_H0 ;  /* 0x20000032ff387230 */ /* 0x000fe20000004100 */
[----:B------:R0:W-:Y:S01]  /*3cca0*/  STG.E.128 desc[UR8][R224.64], R20 ;  /* 0x00000014e0007986 */ /* 0x0001e2000c101d08 */
[----:B------:R-:W-:Y:S02]  /*3ccb0*/  HADD2.F32 R58, -RZ, R204.H1_H1 ;  /* 0x300000ccff3a7230 */ /* 0x000fe40000004100 */
[----:B------:R-:W-:Y:S02]  /*3ccc0*/  HADD2.F32 R97, -RZ, R51.H0_H0 ;  /* 0x20000033ff617230 */ /* 0x000fe40000004100 */
[----:B------:R-:W-:Y:S01]  /*3ccd0*/  FFMA.FTZ R56, R92, R101, R56 ;  /* 0x000000655c387223 */ /* 0x000fe20000010038 */
[----:B------:R-:W-:Y:S01]  /*3cce0*/  HADD2.F32 R102, -RZ, R102.H0_H0 ;  /* 0x20000066ff667230 */ /* 0x000fe20000004100 */
[----:B------:R-:W-:Y:S01]  /*3ccf0*/  SHF.R.U64 R92, R160, 0x10, R161 ;  /* 0x00000010a05c7819 */ /* 0x000fe200000012a1 */
[----:B------:R-:W-:-:S02]  /*3cd00*/  HADD2.F32 R103, -RZ, R103.H0_H0 ;  /* 0x20000067ff677230 */ /* 0x000fc40000004100 */
[----:B------:R-:W-:Y:S01]  /*3cd10*/  FFMA.FTZ R58, R94, R58, R97 ;  /* 0x0000003a5e3a7223 */ /* 0x000fe20000010061 */
[----:B------:R-:W-:Y:S01]  /*3cd20*/  HADD2.F32 R57, -RZ, R57.H0_H0 ;  /* 0x20000039ff397230 */ /* 0x000fe20000004100 */
[----:B------:R-:W-:Y:S01]  /*3cd30*/  SHF.R.U64 R94, R48, 0x10, R49 ;  /* 0x00000010305e7819 */ /* 0x000fe20000001231 */
[----:B------:R-:W-:Y:S02]  /*3cd40*/  HADD2.F32 R100, -RZ, R100.H0_H0 ;  /* 0x20000064ff647230 */ /* 0x000fe40000004100 */
[----:B------:R-:W-:Y:S01]  /*3cd50*/  FFMA.FTZ R27, R27, R102, R103 ;  /* 0x000000661b1b7223 */ /* 0x000fe20000010067 */
[----:B------:R-:W-:Y:S02]  /*3cd60*/  HADD2.F32 R59, -RZ, R59.H0_H0 ;  /* 0x2000003bff3b7230 */ /* 0x000fe40000004100 */
[----:B------:R-:W-:Y:S02]  /*3cd70*/  HADD2.F32 R11, -RZ, R11.H0_H0 ;  /* 0x2000000bff0b7230 */ /* 0x000fe40000004100 */
[----:B------:R-:W-:Y:S01]  /*3cd80*/  FFMA.FTZ R57, R93, R57, R100 ;  /* 0x000000395d397223 */ /* 0x000fe20000010064 */
[----:B-1----:R-:W-:Y:S01]  /*3cd90*/  HADD2.F32 R18, -RZ, R12.H0_H0 ;  /* 0x2000000cff127230 */ /* 0x002fe20000004100 */
[----:B------:R1:W-:Y:S01]  /*3cda0*/  STG.E.128 desc[UR8][R222.64], R24 ;  /* 0x00000018de007986 */ /* 0x0003e2000c101d08 */
[----:B0-----:R-:W-:-:S02]  /*3cdb0*/  HADD2.F32 R20, -RZ, R13.H0_H0 ;  /* 0x2000000dff147230 */ /* 0x001fc40000004100 */
[----:B------:R-:W-:Y:S01]  /*3cdc0*/  FFMA.FTZ R59, R95, R59, R11 ;  /* 0x0000003b5f3b7223 */ /* 0x000fe2000001000b */
[----:B------:R-:W-:Y:S01]  /*3cdd0*/  HADD2.F32 R14, -RZ, R92.H0_H0 ;  /* 0x2000005cff0e7230 */ /* 0x000fe20000004100 */
[--C-:B------:R-:W-:Y:S01]  /*3cde0*/  SHF.R.U32.HI R22, RZ, 0x10, R159.reuse ;  /* 0x00000010ff167819 */ /* 0x100fe2000001169f */
[----:B------:R-:W-:Y:S02]  /*3cdf0*/  HADD2.F32 R16, -RZ, R94.H0_H0 ;  /* 0x2000005eff107230 */ /* 0x000fe40000004100 */
[----:B------:R-:W-:Y:S01]  /*3ce00*/  FFMA.FTZ R15, R91, R18, R20 ;  /* 0x000000125b0f7223 */ /* 0x000fe20000010014 */
[----:B------:R-:W-:Y:S01]  /*3ce10*/  HADD2.F32 R11, -RZ, R205.H0_H0 ;  /* 0x200000cdff0b7230 */ /* 0x000fe20000004100 */
[----:B------:R-:W-:Y:S01]  /*3ce20*/  SHF.R.U64 R18, R158, 0x10, R159 ;  /* 0x000000109e127819 */ /* 0x000fe2000000129f */
[----:B------:R-:W-:Y:S01]  /*3ce30*/  HADD2.F32 R93, -RZ, R48.H0_H0 ;  /* 0x20000030ff5d7230 */ /* 0x000fe20000004100 */
[----:B------:R-:W-:Y:S01]  /*3ce40*/  SHF.R.U64 R20, R46, 0x10, R47 ;  /* 0x000000102e147819 */ /* 0x000fe2000000122f */
[----:B------:R-:W-:Y:S01]  /*3ce50*/  HADD2.F32 R17, -RZ, R206.H0_H0 ;  /* 0x200000ceff117230 */ /* 0x000fe20000004100 */
[----:B------:R0:W-:Y:S01]  /*3ce60*/  STG.E.128 desc[UR8][R130.64], R56 ;  /* 0x0000003882007986 */ /* 0x0001e2000c101d08 */
[----:B------:R-:W-:-:S02]  /*3ce70*/  HADD2.F32 R19, -RZ, R46.H0_H0 ;  /* 0x2000002eff137230 */ /* 0x000fc40000004100 */
[----:B------:R-:W-:Y:S01]  /*3ce80*/  FFMA.FTZ R13, R89, R14, R16 ;  /* 0x0000000e590d7223 */ /* 0x000fe20000010010 */
[----:B------:R-:W-:Y:S01]  /*3ce90*/  FFMA.FTZ R12, R88, R11, R93 ;  /* 0x0000000b580c7223 */ /* 0x000fe2000001005d */
[----:B------:R-:W-:Y:S01]  /*3cea0*/  HADD2.F32 R18, -RZ, R18.H0_H0 ;  /* 0x20000012ff127230 */ /* 0x000fe20000004100 */
[----:B-1----:R-:W-:Y:S01]  /*3ceb0*/  SHF.R.U32.HI R24, RZ, 0x10, R47 ;  /* 0x00000010ff187819 */ /* 0x002fe2000001162f */
[----:B------:R-:W-:Y:S01]  /*3cec0*/  FFMA.FTZ R16, R84, R17, R19 ;  /* 0x0000001154107223 */ /* 0x000fe20000010013 */
[----:B------:R-:W-:Y:S01]  /*3ced0*/  SHF.R.U64 R26, R156, 0x10, R157 ;  /* 0x000000109c1a7819 */ /* 0x000fe2000000129d */
[----:B------:R-:W-:Y:S02]  /*3cee0*/  HADD2.F32 R20, -RZ, R20.H0_H0 ;  /* 0x20000014ff147230 */ /* 0x000fe40000004100 */
[----:B------:R-:W-:Y:S02]  /*3cef0*/  HADD2.F32 R11, -RZ, R206.H1_H1 ;  /* 0x300000ceff0b7230 */ /* 0x000fe40000004100 */
[----:B------:R-:W-:-:S02]  /*3cf00*/  HADD2.F32 R19, -RZ, R47.H0_H0 ;  /* 0x2000002fff137230 */ /* 0x000fc40000004100 */
[----:B------:R-:W-:Y:S01]  /*3cf10*/  FFMA.FTZ R17, R85, R18, R20 ;  /* 0x0000001255117223 */ /* 0x000fe20000010014 */
[----:B------:R-:W-:Y:S02]  /*3cf20*/  HADD2.F32 R21, -RZ, R207.H0_H0 ;  /* 0x200000cfff157230 */ /* 0x000fe40000004100 */
[----:B------:R-:W-:Y:S01]  /*3cf30*/  HADD2.F32 R23, -RZ, R44.H0_H0 ;  /* 0x2000002cff177230 */ /* 0x000fe20000004100 */
[----:B0-----:R-:W-:Y:S01]  /*3cf40*/  SHF.R.U64 R56, R44, 0x10, R45 ;  /* 0x000000102c387819 */ /* 0x001fe2000000122d */
[----:B------:R-:W-:Y:S02]  /*3cf50*/  HADD2.F32 R22, -RZ, R22.H0_H0 ;  /* 0x20000016ff167230 */ /* 0x000fe40000004100 */
[----:B------:R-:W-:Y:S01]  /*3cf60*/  FFMA.FTZ R18, R86, R11, R19 ;  /* 0x0000000b56127223 */ /* 0x000fe20000010013 */
[----:B------:R-:W-:Y:S02]  /*3cf70*/  HADD2.F32 R24, -RZ, R24.H0_H0 ;  /* 0x20000018ff187230 */ /* 0x000fe40000004100 */
[----:B------:R-:W-:Y:S01]  /*3cf80*/  FFMA.FTZ R20, R80, R21, R23 ;  /* 0x0000001550147223 */ /* 0x000fe20000010017 */
[----:B------:R-:W-:-:S02]  /*3cf90*/  HADD2.F32 R26, -RZ, R26.H0_H0 ;  /* 0x2000001aff1a7230 */ /* 0x000fc40000004100 */
[----:B------:R-:W-:Y:S02]  /*3cfa0*/  HADD2.F32 R56, -RZ, R56.H0_H0 ;  /* 0x20000038ff387230 */ /* 0x000fe40000004100 */
[----:B------:R-:W-:Y:S01]  /*3cfb0*/  FFMA.FTZ R19, R87, R22, R24 ;  /* 0x0000001657137223 */ /* 0x000fe20000010018 */
[----:B------:R-:W-:Y:S01]  /*3cfc0*/  SHF.R.U32.HI R24, RZ, 0x10, R157 ;  /* 0x00000010ff187819 */ /* 0x000fe2000001169d */
[----:B------:R-:W-:Y:S02]  /*3cfd0*/  HADD2.F32 R11, -RZ, R207.H1_H1 ;  /* 0x300000cfff0b7230 */ /* 0x000fe40000004100 */
[----:B------:R-:W-:Y:S01]  /*3cfe0*/  FFMA.FTZ R21, R81, R26, R56 ;  /* 0x0000001a51157223 */ /* 0x000fe20000010038 */
[----:B------:R-:W-:Y:S01]  /*3cff0*/  SHF.R.U32.HI R26, RZ, 0x10, R45 ;  /* 0x00000010ff1a7819 */ /* 0x000fe2000001162d */
[----:B------:R-:W-:Y:S01]  /*3d000*/  HADD2.F32 R23, -RZ, R45.H0_H0 ;  /* 0x2000002dff177230 */ /* 0x000fe20000004100 */
[----:B------:R-:W-:Y:S01]  /*3d010*/  SHF.R.U64 R56, R154, 0x10, R155 ;  /* 0x000000109a387819 */ /* 0x000fe2000000129b */
        /* <DEDUP_REMOVED lines=21> */
[----:B------:R-:W-:Y:S01]  /*3d170*/  HADD2.F32 R76, -RZ, R188.H0_H0 ;  /* 0x200000bcff4c7230 */ /* 0x000fe20000004100 */
[----:B------:R0:W-:Y:S01]  /*3d180*/  STG.E.128 desc[UR8][R128.64], R12 ;  /* 0x0000000c80007986 */ /* 0x0001e2000c101d08 */
[----:B------:R-:W-:-:S02]  /*3d190*/  HADD2.F32 R78, -RZ, R214.H1_H1 ;  /* 0x300000d6ff4e7230 */ /* 0x000fc40000004100 */
[----:B------:R-:W-:Y:S01]  /*3d1a0*/  FFMA.FTZ R56, R72, R11, R57 ;  /* 0x0000000b48387223 */ /* 0x000fe20000010039 */
[----:B------:R-:W-:Y:S01]  /*3d1b0*/  HADD2.F32 R59, -RZ, R187.H1_H1 ;  /* 0x300000bbff3b7230 */ /* 0x000fe20000004100 */
[----:B------:R1:W-:Y:S01]  /*3d1c0*/  STG.E.128 desc[UR8][R126.64], R16 ;  /* 0x000000107e007986 */ /* 0x0003e2000c101d08 */
[----:B------:R-:W-:Y:S02]  /*3d1d0*/  HADD2.F32 R77, -RZ, R41.H0_H0 ;  /* 0x20000029ff4d7230 */ /* 0x000fe40000004100 */
[----:B------:R-:W-:Y:S01]  /*3d1e0*/  FFMA.FTZ R57, R73, R76, R78 ;  /* 0x0000004c49397223 */ /* 0x000fe2000001004e */
[----:B------:R-:W-:Y:S01]  /*3d1f0*/  HADD2.F32 R80, -RZ, R188.H1_H1 ;  /* 0x300000bcff507230 */ /* 0x000fe20000004100 */
[----:B------:R2:W-:Y:S01]  /*3d200*/  STG.E.128 desc[UR8][R122.64], R20 ;  /* 0x000000147a007986 */ /* 0x0005e2000c101d08 */
[----:B------:R-:W-:Y:S02]  /*3d210*/  HADD2.F32 R82, -RZ, R215.H0_H0 ;  /* 0x200000d7ff527230 */ /* 0x000fe40000004100 */
[----:B------:R-:W-:Y:S01]  /*3d220*/  FFMA.FTZ R58, R74, R59, R77 ;  /* 0x0000003b4a3a7223 */ /* 0x000fe2000001004d */
[----:B------:R-:W-:Y:S01]  /*3d230*/  HADD2.F32 R76, -RZ, R190.H1_H1 ;  /* 0x300000beff4c7230 */ /* 0x000fe20000004100 */
[----:B------:R3:W-:Y:S01]  /*3d240*/  STG.E.128 desc[UR8][R120.64], R24 ;  /* 0x0000001878007986 */ /* 0x0007e2000c101d08 */
[----:B------:R-:W-:-:S02]  /*3d250*/  HADD2.F32 R11, -RZ, R189.H0_H0 ;  /* 0x200000bdff0b7230 */ /* 0x000fc40000004100 */
[----:B------:R-:W-:Y:S01]  /*3d260*/  FFMA.FTZ R59, R75, R80, R82 ;  /* 0x000000504b3b7223 */ /* 0x000fe20000010052 */
[----:B------:R-:W-:Y:S02]  /*3d270*/  HADD2.F32 R73, -RZ, R38.H0_H0 ;  /* 0x20000026ff497230 */ /* 0x000fe40000004100 */
[----:B------:R-:W-:Y:S02]  /*3d280*/  HADD2.F32 R72, -RZ, R190.H0_H0 ;  /* 0x200000beff487230 */ /* 0x000fe40000004100 */
[----:B------:R4:W-:Y:S01]  /*3d290*/  STG.E.128 desc[UR8][R118.64], R56 ;  /* 0x0000003876007986 */ /* 0x0009e2000c101d08 */
[----:B0-----:R-:W-:Y:S01]  /*3d2a0*/  FFMA.FTZ R12, R68, R11, R73 ;  /* 0x0000000b440c7223 */ /* 0x001fe20000010049 */
[--C-:B------:R-:W-:Y:S02]  /*3d2b0*/  HADD2.F32 R11, -RZ, R191.reuse.H1_H1 ;  /* 0x300000bfff0b7230 */ /* 0x100fe40000004100 */
[----:B-1----:R-:W-:Y:S02]  /*3d2c0*/  HADD2.F32 R16, -RZ, R216.H0_H0 ;  /* 0x200000d8ff107230 */ /* 0x002fe40000004100 */
[----:B------:R-:W-:-:S02]  /*3d2d0*/  HADD2.F32 R17, -RZ, R191.H0_H0 ;  /* 0x200000bfff117230 */ /* 0x000fc40000004100 */
[----:B------:R-:W-:Y:S02]  /*3d2e0*/  HADD2.F32 R19, -RZ, R36.H0_H0 ;  /* 0x20000024ff137230 */ /* 0x000fe40000004100 */
[----:B------:R-:W-:Y:S01]  /*3d2f0*/  FFMA.FTZ R15, R71, R76, R16 ;  /* 0x0000004c470f7223 */ /* 0x000fe20000010010 */
[----:B------:R-:W-:Y:S02]  /*3d300*/  HADD2.F32 R18, -RZ, R192.H0_H0 ;  /* 0x200000c0ff127230 */ /* 0x000fe40000004100 */
[----:B--2---:R-:W-:Y:S02]  /*3d310*/  HADD2.F32 R20, -RZ, R216.H1_H1 ;  /* 0x300000d8ff147230 */ /* 0x004fe40000004100 */
[----:B------:R-:W-:Y:S01]  /*3d320*/  FFMA.FTZ R16, R64, R17, R19 ;  /* 0x0000001140107223 */ /* 0x000fe20000010013 */
[----:B------:R-:W-:Y:S02]  /*3d330*/  HADD2.F32 R19, -RZ, R37.H0_H0 ;  /* 0x20000025ff137230 */ /* 0x000fe40000004100 */
[----:B------:R-:W-:-:S02]  /*3d340*/  HADD2.F32 R21, -RZ, R193.H0_H0 ;  /* 0x200000c1ff157230 */ /* 0x000fc40000004100 */
[----:B------:R-:W-:Y:S01]  /*3d350*/  FFMA.FTZ R17, R65, R18, R20 ;  /* 0x0000001241117223 */ /* 0x000fe20000010014 */
[----:B------:R-:W-:Y:S02]  /*3d360*/  HADD2.F32 R23, -RZ, R34.H0_H0 ;  /* 0x20000022ff177230 */ /* 0x000fe40000004100 */
[----:B------:R-:W-:Y:S01]  /*3d370*/  FFMA.FTZ R18, R66, R11, R19 ;  /* 0x0000000b42127223 */ /* 0x000fe20000010013 */
[----:B------:R-:W-:Y:S02]  /*3d380*/  HADD2.F32 R22, -RZ, R192.H1_H1 ;  /* 0x300000c0ff167230 */ /* 0x000fe40000004100 */
[--C-:B---3--:R-:W-:Y:S02]  /*3d390*/  HADD2.F32 R24, -RZ, R217.reuse.H0_H0 ;  /* 0x200000d9ff187230 */ /* 0x108fe40000004100 */
[----:B------:R-:W-:Y:S01]  /*3d3a0*/  FFMA.FTZ R20, R60, R21, R23 ;  /* 0x000000153c147223 */ /* 0x000fe20000010017 */
[----:B------:R-:W-:Y:S02]  /*3d3b0*/  HADD2.F32 R26, -RZ, R194.H0_H0 ;  /* 0x200000c2ff1a7230 */ /* 0x000fe40000004100 */
[----:B----4-:R-:W-:-:S02]  /*3d3c0*/  HADD2.F32 R56, -RZ, R217.H1_H1 ;  /* 0x300000d9ff387230 */ /* 0x010fc40000004100 */
[----:B------:R-:W-:Y:S01]  /*3d3d0*/  FFMA.FTZ R19, R67, R22, R24 ;  /* 0x0000001643137223 */ /* 0x000fe20000010018 */
[----:B------:R-:W-:Y:S02]  /*3d3e0*/  HADD2.F32 R11, -RZ, R193.H1_H1 ;  /* 0x300000c1ff0b7230 */ /* 0x000fe40000004100 */
[----:B------:R-:W-:Y:S02]  /*3d3f0*/  HADD2.F32 R23, -RZ, R35.H0_H0 ;  /* 0x20000023ff177230 */ /* 0x000fe40000004100 */
[----:B------:R-:W-:Y:S01]  /*3d400*/  FFMA.FTZ R21, R61, R26, R56 ;  /* 0x0000001a3d157223 */ /* 0x000fe20000010038 */
[----:B------:R-:W-:Y:S02]  /*3d410*/  HADD2.F32 R25, -RZ, R194.H1_H1 ;  /* 0x300000c2ff197230 */ /* 0x000fe40000004100 */
[----:B------:R-:W-:Y:S02]  /*3d420*/  HADD2.F32 R27, -RZ, R218.H0_H0 ;  /* 0x200000daff1b7230 */ /* 0x000fe40000004100 */
        /* <DEDUP_REMOVED lines=21> */
[----:B------:R-:W-:Y:S01]  /*3d580*/  HADD2.F32 R59, -RZ, R197.H1_H1 ;  /* 0x300000c5ff3b7230 */ /* 0x000fe20000004100 */
[----:B------:R1:W-:Y:S01]  /*3d590*/  STG.E.128 desc[UR8][R116.64], R12 ;  /* 0x0000000c74007986 */ /* 0x0003e2000c101d08 */
[----:B------:R-:W-:Y:S02]  /*3d5a0*/  HADD2.F32 R61, -RZ, R31.H0_H0 ;  /* 0x2000001fff3d7230 */ /* 0x000fe40000004100 */
[----:B------:R-:W-:Y:S01]  /*3d5b0*/  FFMA.FTZ R27, R9, R28, R56 ;  /* 0x0000001c091b7223 */ /* 0x000fe20000010038 */
[----:B------:R-:W-:Y:S01]  /*3d5c0*/  HADD2.F32 R11, -RZ, R197.H0_H0 ;  /* 0x200000c5ff0b7230 */ /* 0x000fe20000004100 */
[----:B------:R1:W-:Y:S01]  /*3d5d0*/  STG.E.128 desc[UR8][R114.64], R16 ;  /* 0x0000001072007986 */ /* 0x0003e2000c101d08 */
[----:B------:R-:W-:-:S02]  /*3d5e0*/  HADD2.F32 R29, -RZ, R30.H0_H0 ;  /* 0x2000001eff1d7230 */ /* 0x000fc40000004100 */
[----:B------:R-:W-:Y:S01]  /*3d5f0*/  FFMA.FTZ R58, R138, R59, R61 ;  /* 0x0000003b8a3a7223 */ /* 0x000fe2000001003d */
[----:B------:R-:W-:Y:S01]  /*3d600*/  HADD2.F32 R62, -RZ, R198.H1_H1 ;  /* 0x300000c6ff3e7230 */ /* 0x000fe20000004100 */
[----:B------:R1:W-:Y:S01]  /*3d610*/  STG.E.128 desc[UR8][R112.64], R20 ;  /* 0x0000001470007986 */ /* 0x0003e2000c101d08 */
[----:B------:R-:W-:Y:S02]  /*3d620*/  HADD2.F32 R64, -RZ, R220.H0_H0 ;  /* 0x200000dcff407230 */ /* 0x000fe40000004100 */
[----:B------:R-:W-:Y:S01]  /*3d630*/  FFMA.FTZ R56, R136, R11, R29 ;  /* 0x0000000b88387223 */ /* 0x000fe2000001001d */
[----:B------:R1:W-:Y:S02]  /*3d640*/  STG.E.128 desc[UR8][R98.64], R24 ;  /* 0x0000001862007986 */ /* 0x0003e4000c101d08 */
[----:B------:R-:W-:-:S05]  /*3d650*/  FFMA.FTZ R59, R139, R62, R64 ;  /* 0x0000003e8b3b7223 */ /* 0x000fca0000010040 */
[----:B------:R1:W-:Y:S02]  /*3d660*/  STG.E.128 desc[UR8][R124.64], R56 ;  /* 0x000000387c007986 */ /* 0x0003e4000c101d08 */
.L_x_74955:
[----:B------:R-:W-:Y:S05]  /*3d670*/  BSYNC.RECONVERGENT B0 ;  /* 0x0000000000007941 */ /* 0x000fea0003800200 */
.L_x_74954:
[----:B-1----:R-:W1:Y:S02]  /*3d680*/  LDC.64 R12, c[0x0][0x380] ;  /* 0x0000e000ff0c7b82 */ /* 0x002e640000000a00 */
[----:B-1----:R-:W-:-:S05]  /*3d690*/  IMAD R2, R12, 0x4, R2 ;  /* 0x000000040c027824 */ /* 0x002fca00078e0202 */
[----:B------:R-:W-:-:S13]  /*3d6a0*/  ISETP.GE.AND P0, PT, R2, R13, PT ;  /* 0x0000000d0200720c */ /* 0x000fda0003f06270 */
[----:B------:R-:W-:Y:S05]  /*3d6b0*/  @!P0 BRA `(.L_x_74956) ;  /* 0xfffffc3c007c8947 */ /* 0x000fea000383ffff */
[----:B------:R-:W-:Y:S05]  /*3d6c0*/  EXIT ;  /* 0x000000000000794d */ /* 0x000fea0003800000 */
.L_x_74953:
[----:B------:R-:W-:Y:S01]  /*3d6d0*/  HFMA2 R18, -RZ, RZ, 0, 1.847743988037109375e-06 ;  /* 0x0000001fff127431 */ /* 0x000fe200000001ff */
[----:B------:R-:W-:Y:S01]  /*3d6e0*/  BSSY B0, `(.L_x_74957) ;  /* 0x0000007000007945 */ /* 0x000fe20003800000 */
[----:B------:R-:W-:Y:S01]  /*3d6f0*/  MOV R24, R14 ;  /* 0x0000000e00187202 */ /* 0x000fe20000000f00 */
[----:B0-----:R-:W-:Y:S02]  /*3d700*/  IMAD.MOV.U32 R15, RZ, RZ, 0x1 ;  /* 0x00000001ff0f7424 */ /* 0x001fe400078e00ff */
[----:B------:R-:W-:-:S07]  /*3d710*/  IMAD.MOV.U32 R13, RZ, RZ, -0x1 ;  /* 0xffffffffff0d7424 */ /* 0x000fce00078e00ff */
[----:B------:R-:W-:Y:S05]  /*3d720*/  WARPSYNC.COLLECTIVE R13, `(.L_x_74958) ;  /* 0x000000000d087348 */ /* 0x000fea0003c00000 */
[----:B------:R0:W1:Y:S02]  /*3d730*/  SHFL.BFLY P1, R12, R24, R15, R18 ;  /* 0x0c00000f180c7389 */ /* 0x0000640000020012 */
[----:B01----:R-:W-:Y:S05]  /*3d740*/  ENDCOLLECTIVE ;  /* 0x000000000000791b */ /* 0x003fea0003800000 */
.L_x_74958:
[----:B------:R-:W-:Y:S05]  /*3d750*/  BSYNC B0 ;  /* 0x0000000000007941 */ /* 0x000fea0003800000 */
.L_x_74957:
        /* <DEDUP_REMOVED lines=9> */
.L_x_74959:
[----:B------:R-:W-:Y:S02]  /*3d7f0*/  IMAD.MOV.U32 R15, RZ, RZ, 0x4 ;  /* 0x00000004ff0f7424 */ /* 0x000fe400078e00ff */
[----:B------:R-:W-:-:S05]  /*3d800*/  FADD.FTZ R19, R17, R12 ;  /* 0x0000000c11137221 */ /* 0x000fca0000010000 */
[----:B------:R-:W-:-:S07]  /*3d810*/  MOV R24, R19 ;  /* 0x0000001300187202 */ /* 0x000fce0000000f00 */
[----:B------:R-:W-:Y:S05]  /*3d820*/  WARPSYNC.COLLECTIVE R13, `(.L_x_74960) ;  /* 0x000000000d087348 */ /* 0x000fea0003c00000 */
[----:B------:R0:W1:Y:S02]  /*3d830*/  SHFL.BFLY P1, R12, R24, R15, R18 ;  /* 0x0c00000f180c7389 */ /* 0x0000640000020012 */
[----:B01----:R-:W-:Y:S05]  /*3d840*/  ENDCOLLECTIVE ;  /* 0x000000000000791b */ /* 0x003fea0003800000 */
.L_x_74960:
[----:B------:R-:W-:Y:S02]  /*3d850*/  IMAD.MOV.U32 R15, RZ, RZ, 0x8 ;  /* 0x00000008ff0f7424 */ /* 0x000fe400078e00ff */
[----:B------:R-:W-:-:S05]  /*3d860*/  FADD.FTZ R21, R19, R12 ;  /* 0x0000000c13157221 */ /* 0x000fca0000010000 */
[----:B------:R-:W-:-:S07]  /*3d870*/  MOV R24, R21 ;  /* 0x0000001500187202 */ /* 0x000fce0000000f00 */
[----:B------:R-:W-:Y:S05]  /*3d880*/  WARPSYNC.COLLECTIVE R13, `(.L_x_74961) ;  /* 0x000000000d087348 */ /* 0x000fea0003c00000 */
[----:B------:R0:W1:Y:S02]  /*3d890*/  SHFL.BFLY P1, R12, R24, R15, R18 ;  /* 0x0c00000f180c7389 */ /* 0x0000640000020012 */
[----:B01----:R-:W-:Y:S05]  /*3d8a0*/  ENDCOLLECTIVE ;  /* 0x000000000000791b */ /* 0x003fea0003800000 */
.L_x_74961:
[----:B------:R-:W-:Y:S02]  /*3d8b0*/  IMAD.MOV.U32 R15, RZ, RZ, 0x10 ;  /* 0x00000010ff0f7424 */ /* 0x000fe400078e00ff */
[----:B------:R-:W-:-:S05]  /*3d8c0*/  FADD.FTZ R22, R21, R12 ;  /* 0x0000000c15167221 */ /* 0x000fca0000010000 */
[----:B------:R-:W-:-:S07]  /*3d8d0*/  MOV R24, R22 ;  /* 0x0000001600187202 */ /* 0x000fce0000000f00 */
[----:B------:R-:W-:Y:S05]  /*3d8e0*/  WARPSYNC.COLLECTIVE R13, `(.L_x_74962) ;  /* 0x000000000d087348 */ /* 0x000fea0003c00000 */
[----:B------:R0:W1:Y:S02]  /*3d8f0*/  SHFL.BFLY P1, R12, R24, R15, R18 ;  /* 0x0c00000f180c7389 */ /* 0x0000640000020012 */
[----:B01----:R-:W-:Y:S05]  /*3d900*/  ENDCOLLECTIVE ;  /* 0x000000000000791b */ /* 0x003fea0003800000 */
.L_x_74962:
        /* <DEDUP_REMOVED lines=163> */
[----:B------:R-:W-:-:S05]  /*3e340*/  FFMA.FTZ R17, R17, R17, R12 ;  /* 0x0000001111117223 */ /* 0x000fca000001000c */
[----:B------:R-:W-:-:S07]  /*3e350*/  MOV R24, R17 ;  /* 0x0000001100187202 */ /* 0x000fce0000000f00 */
[----:B------:R-:W-:Y:S05]  /*3e360*/  WARPSYNC.COLLECTIVE R13, `(.L_x_74963) ;  /* 0x000000000d087348 */ /* 0x000fea0003c00000 */
[----:B------:R0:W1:Y:S02]  /*3e370*/  SHFL.BFLY P1, R12, R24, R15, R18 ;  /* 0x0c00000f180c7389 */ /* 0x0000640000020012 */
[----:B01----:R-:W-:Y:S05]  /*3e380*/  ENDCOLLECTIVE ;  /* 0x000000000000791b */ /* 0x003fea0003800000 */
.L_x_74963:
[----:B------:R-:W-:Y:S02]  /*3e390*/  HFMA2 R15, -RZ, RZ, 0, 1.1920928955078125e-07 ;  /* 0x00000002ff0f7431 */ /* 0x000fe400000001ff */
[----:B------:R-:W-:-:S04]  /*3e3a0*/  FADD.FTZ R19, R17, R12 ;  /* 0x0000000c11137221 */ /* 0x000fc80000010000 */
[----:B------:R-:W-:-:S07]  /*3e3b0*/  IMAD.MOV.U32 R24, RZ, RZ, R19 ;  /* 0x000000ffff187224 */ /* 0x000fce00078e0013 */
[----:B------:R-:W-:Y:S05]  /*3e3c0*/  WARPSYNC.COLLECTIVE R13, `(.L_x_74964) ;  /* 0x000000000d087348 */ /* 0x000fea0003c00000 */
[----:B------:R0:W1:Y:S02]  /*3e3d0*/  SHFL.BFLY P1, R12, R24, R15, R18 ;  /* 0x0c00000f180c7389 */ /* 0x0000640000020012 */
[----:B01----:R-:W-:Y:S05]  /*3e3e0*/  ENDCOLLECTIVE ;  /* 0x000000000000791b */ /* 0x003fea0003800000 */
.L_x_74964:
[----:B------:R-:W-:Y:S01]  /*3e3f0*/  MOV R15, 0x4 ;  /* 0x00000004000f7802 */ /* 0x000fe20000000f00 */
[----:B------:R-:W-:-:S04]  /*3e400*/  FADD.FTZ R21, R19, R12 ;  /* 0x0000000c13157221 */ /* 0x000fc80000010000 */
[----:B------:R-:W-:-:S07]  /*3e410*/  IMAD.MOV.U32 R24, RZ, RZ, R21 ;  /* 0x000000ffff187224 */ /* 0x000fce00078e0015 */
[----:B------:R-:W-:Y:S05]  /*3e420*/  WARPSYNC.COLLECTIVE R13, `(.L_x_74965) ;  /* 0x000000000d087348 */ /* 0x000fea0003c00000 */
[----:B------:R0:W1:Y:S02]  /*3e430*/  SHFL.BFLY P1, R12, R24, R15, R18 ;  /* 0x0c00000f180c7389 */ /* 0x0000640000020012 */
[----:B01----:R-:W-:Y:S05]  /*3e440*/  ENDCOLLECTIVE ;  /* 0x000000000000791b */ /* 0x003fea0003800000 */
.L_x_74965:
[----:B------:R-:W-:Y:S02]  /*3e450*/  HFMA2 R15, -RZ, RZ, 0, 4.76837158203125e-07 ;  /* 0x00000008ff0f7431 */ /* 0x000fe400000001ff */
[----:B------:R-:W-:-:S04]  /*3e460*/  FADD.FTZ R22, R21, R12 ;  /* 0x0000000c15167221 */ /* 0x000fc80000010000 */
[----:B------:R-:W-:-:S07]  /*3e470*/  IMAD.MOV.U32 R24, RZ, RZ, R22 ;  /* 0x000000ffff187224 */ /* 0x000fce00078e0016 */
[----:B------:R-:W-:Y:S05]  /*3e480*/  WARPSYNC.COLLECTIVE R13, `(.L_x_74966) ;  /* 0x000000000d087348 */ /* 0x000fea0003c00000 */
[----:B------:R0:W1:Y:S02]  /*3e490*/  SHFL.BFLY P1, R12, R24, R15, R18 ;  /* 0x0c00000f180c7389 */ /* 0x0000640000020012 */
[----:B01----:R-:W-:Y:S05]  /*3e4a0*/  ENDCOLLECTIVE ;  /* 0x000000000000791b */ /* 0x003fea0003800000 */
.L_x_74966:
[----:B------:R-:W-:Y:S01]  /*3e4b0*/  MOV R15, 0x10 ;  /* 0x00000010000f7802 */ /* 0x000fe20000000f00 */
[----:B------:R-:W-:-:S04]  /*3e4c0*/  FADD.FTZ R23, R22, R12 ;  /* 0x0000000c16177221 */ /* 0x000fc80000010000 */
[----:B------:R-:W-:-:S07]  /*3e4d0*/  IMAD.MOV.U32 R24, RZ, RZ, R23 ;  /* 0x000000ffff187224 */ /* 0x000fce00078e0017 */
[----:B------:R-:W-:Y:S05]  /*3e4e0*/  WARPSYNC.COLLECTIVE R13, `(.L_x_74967) ;  /* 0x000000000d087348 */ /* 0x000fea0003c00000 */
[----:B------:R0:W1:Y:S02]  /*3e4f0*/  SHFL.BFLY P1, R12, R24, R15, R18 ;  /* 0x0c00000f180c7389 */ /* 0x0000640000020012 */
[----:B01----:R-:W-:Y:S05]  /*3e500*/  ENDCOLLECTIVE ;  /* 0x000000000000791b */ /* 0x003fea0003800000 */
.L_x_74967:
[----:B------:R-:W-:Y:S05]  /*3e510*/  BRA `(.L_x_74968) ;  /* 0xffffffd000347947 */ /* 0x000fea000383ffff */
.L_x_74969:
        /* <DEDUP_REMOVED lines=14> */
.L_x_88555:


//--------------------- .text._ZN10layer_norm13ln_fwd_kernelINS_13Kernel_traitsI6__halfffffjLj2560ELj1ELj4ELj1ELj16ENS_18Kernel_traits_baseILj2560ES2_ffffjLj128EEEEELb1ELb1ELb0ELb0EEEvNS_9FwdParamsE --------------------------
	.section	.text._ZN10layer_norm13ln_fwd_kernelINS_13Kernel_traitsI6__halfffffjLj2560ELj1ELj4ELj1ELj16ENS_18Kernel_traits_baseILj2560ES2_ffffjLj128EEEEELb1ELb1ELb0ELb0EEEvNS_9FwdParamsE,"ax",@progbits
	.align	128
        .global         _ZN10layer_norm13ln_fwd_kernelINS_13Kernel_traitsI6__halfffffjLj2560ELj1ELj4ELj1ELj16ENS_18Kernel_traits_baseILj2560ES2_ffffjLj128EEEEELb1ELb1ELb0ELb0EEEvNS_9FwdParamsE
        .type           _ZN10layer_norm13ln_fwd_kernelINS_13Kernel_traitsI6__halfffffjLj2560ELj1ELj4ELj1ELj16ENS_18Kernel_traits_baseILj2560ES2_ffffjLj128EEEEELb1ELb1ELb0ELb0EEEvNS_9FwdParamsE,@function
        .size           _ZN10layer_norm13ln_fwd_kernelINS_13Kernel_traitsI6__halfffffjLj2560ELj1ELj4ELj1ELj16ENS_18Kernel_traits_baseILj2560ES2_ffffjLj128EEEEELb1ELb1ELb0ELb0EEEvNS_9FwdParamsE,(.L_x_88556 - _ZN10layer_norm13ln_fwd_kernelINS_13Kernel_traitsI6__halfffffjLj2560ELj1ELj4ELj1ELj16ENS_18Kernel_traits_baseILj2560ES2_ffffjLj128EEEEELb1ELb1ELb0ELb0EEEvNS_9FwdParamsE)
        .other          _ZN10layer_norm13ln_fwd_kernelINS_13Kernel_traitsI6__halfffffjLj2560ELj1ELj4ELj1ELj16ENS_18Kernel_traits_baseILj2560ES2_ffffjLj128EEEEELb1ELb1ELb0ELb0EEEvNS_9FwdParamsE,@"STO_CUDA_ENTRY STV_DEFAULT"
_ZN10layer_norm13ln_fwd_kernelINS_13Kernel_traitsI6__halfffffjLj2560ELj1ELj4ELj1ELj16ENS_18Kernel_traits_baseILj2560ES2_ffffjLj128EEEEELb1ELb1ELb0ELb0EEEvNS_9FwdParamsE:
.text._ZN10layer_norm13ln_fwd_kernelINS_13Kernel_traitsI6__halfffffjLj2560ELj1ELj4ELj1ELj16ENS_18Kernel_traits_baseILj2560ES2_ffffjLj128EEEEELb1ELb1ELb0ELb0EEEvNS_9FwdParamsE:
[----:B------:R-:W-:Y:S01]  /*0000*/  LDC R1, c[0x0][0x37c] ;  /* 0x0000df00ff017b82 */ /* 0x000fe20000000800 */
[----:B------:R-:W0:Y:S07]  /*0010*/  LDCU.U8 UR8, c[0x0][0x464] ;  /* 0x00008c80ff0877ac */ /* 0x000e2e0008000000 */
[----:B------:R-:W1:Y:S01]  /*0020*/  LDC R6, c[0x0][0x458] ;  /* 0x00011600ff067b82 */ /* 0x000e620000000800 */
[----:B------:R-:W2:Y:S01]  /*0030*/  LDCU.64 UR4, c[0x0][0x450] ;  /* 0x00008a00ff0477ac */ /* 0x000ea20008000a00 */
[----:B------:R-:W3:Y:S06]  /*0040*/  LDCU.64 UR6, c[0x0][0x358] ;  /* 0x00006b00ff0677ac */ /* 0x000eec0008000a00 */
[----:B------:R-:W4:Y:S01]  /*0050*/  LDC R139, c[0x0][0x45c] ;  /* 0x00011700ff8b7b82 */ /* 0x000f220000000800 */
[----:B------:R-:W5:Y:S01]  /*0060*/  S2R R146, SR_TID.X ;  /* 0x0000000000927919 */ /* 0x000f620000002100 */
[----:B------:R-:W4:Y:S06]  /*0070*/  LDCU.64 UR10, c[0x0][0x438] ;  /* 0x00008700ff0a77ac */ /* 0x000f2c0008000a00 */
[----:B------:R-:W5:Y:S01]  /*0080*/  LDC R8, c[0x0][0x388] ;  /* 0x0000e200ff087b82 */ /* 0x000f620000000800 */
[----:B0-----:R-:W-:Y:S01]  /*0090*/  ISETP.NE.AND P0, PT, RZ, UR8, PT ;  /* 0x00000008ff007c0c */ /* 0x001fe2000bf05270 */
[----:B--2---:R-:W-:-:S02]  /*00a0*/  IMAD.U32 R2, RZ, RZ, UR4 ;  /* 0x00000004ff027e24 */ /* 0x004fc4000f8e00ff */
[----:B------:R-:W-:-:S10]  /*00b0*/  IMAD.U32 R3, RZ, RZ, UR5 ;  /* 0x00000005ff037e24 */ /* 0x000fd4000f8e00ff */
[----:B-1----:R-:W-:Y:S01]  /*00c0*/  @P0 MOV R4, R6 ;  /* 0x0000000600040202 */ /* 0x002fe20000000f00 */
[----:B---3--:R-:W2:Y:S01]  /*00d0*/  @P0 LDG.E.64 R2, desc[UR6][R2.64] ;  /* 0x0000000602020981 */ /* 0x008ea2000c1e1b00 */
[----:B----4-:R-:W-:Y:S01]  /*00e0*/  @P0 IMAD.MOV.U32 R5, RZ, RZ, R139 ;  /* 0x000000ffff050224 */ /* 0x010fe200078e008b */
[----:B------:R-:W0:Y:S05]  /*00f0*/  @P0 LDC R7, c[0x0][0x460] ;  /* 0x00011800ff070b82 */ /* 0x000e2a0000000800 */
[----:B------:R-:W0:Y:S03]  /*0100*/  @P0 LDG.E.64 R4, desc[UR6][R4.64] ;  /* 0x0000000604040981 */ /* 0x000e26000c1e1b00 */
[----:B------:R-:W1:Y:S01]  /*0110*/  S2UR UR9, SR_CTAID.X ;  /* 0x00000000000979c3 */ /* 0x000e620000002500 */
[----:B------:R-:W-:Y:S01]  /*0120*/  UISETP.NE.U32.AND UP0, UPT, UR10, URZ, UPT ;  /* 0x000000ff0a00728c */ /* 0x000fe2000bf05070 */
[----:B-----5:R-:W-:-:S03]  /*0130*/  LOP3.LUT R0, R146, 0x1f, RZ, 0xc0, !PT ;  /* 0x0000001f92007812 */ /* 0x020fc600078ec0ff */
[----:B------:R-:W-:Y:S01]  /*0140*/  UISETP.NE.AND.EX UP0, UPT, UR11, URZ, UPT, UP0 ;  /* 0x000000ff0b00728c */ /* 0x000fe2000bf05300 */
[----:B------:R-:W-:Y:S02]  /*0150*/  LOP3.LUT R148, R0, 0x1f, RZ, 0x3c, !PT ;  /* 0x0000001f00947812 */ /* 0x000fe400078e3cff */
[----:B------:R-:W-:Y:S01]  /*0160*/  SHF.R.U32.HI R140, RZ, 0x5, R146 ;  /* 0x00000005ff8c7819 */ /* 0x000fe20000011692 */
[----:B------:R-:W-:Y:S01]  /*0170*/  BSSY.RECONVERGENT B0, `(.L_x_74970) ;  /* 0x000019d000007945 */ /* 0x000fe20003800200 */
[----:B-1----:R-:W-:-:S06]  /*0180*/  USHF.L.U32 UR8, UR9, 0x2, URZ ;  /* 0x0000000209087899 */ /* 0x002fcc00080006ff */
[----:B------:R-:W-:Y:S02]  /*0190*/  LOP3.LUT R140, R140, UR8, RZ, 0xfc, !PT ;  /* 0x000000088c8c7c12 */ /* 0x000fe4000f8efcff */
[----:B--2---:R-:W-:Y:S02]  /*01a0*/  @P0 R2UR UR4, R2 ;  /* 0x00000000020402ca */ /* 0x004fe400000e0000 */
[----:B------:R-:W-:Y:S02]  /*01b0*/  @P0 R2UR UR5, R3 ;  /* 0x00000000030502ca */ /* 0x000fe400000e0000 */
[----:B0-----:R-:W-:Y:S02]  /*01c0*/  @P0 IADD3 R6, P1, PT, R4, R7, RZ ;  /* 0x0000000704060210 */ /* 0x001fe40007f3e0ff */
[----:B------:R-:W-:-:S03]  /*01d0*/  SHF.R.S32.HI R7, RZ, 0x1f, R8 ;  /* 0x0000001fff077819 */ /* 0x000fc60000011408 */
[----:B------:R-:W-:Y:S01]  /*01e0*/  @P0 IMAD.X R139, RZ, RZ, R5, P1 ;  /* 0x000000ffff8b0224 */ /* 0x000fe200008e0605 */
[----:B------:R-:W-:-:S04]  /*01f0*/  LEA.HI R7, R7, R8, RZ, 0x2 ;  /* 0x0000000807077211 */ /* 0x000fc800078f10ff */
[--C-:B------:R-:W-:Y:S02]  /*0200*/  SHF.R.U64 R147, R6, 0x2, R139.reuse ;  /* 0x0000000206937819 */ /* 0x100fe4000000128b */
[----:B------:R-:W-:Y:S02]  /*0210*/  LEA.HI.SX32 R148, R7, R148, 0x1e ;  /* 0x0000009407947211 */ /* 0x000fe400078ff2ff */
[----:B------:R-:W-:Y:S01]  /*0220*/  SHF.R.U32.HI R139, RZ, 0x2, R139 ;  /* 0x00000002ff8b7819 */ /* 0x000fe2000001168b */
[----:B------:R-:W-:Y:S06]  /*0230*/  BRA.U !UP0, `(.L_x_74971) ;  /* 0x0000000d08747547 */ /* 0x000fec000b800000 */
        /* <DEDUP_REMOVED lines=21> */
[----:B------:R-:W2:Y:S08]  /*0390*/  @P2 LDC.64 R132, c[0x0][0x438] ;  /* 0x00010e00ff842b82 */ /* 0x000eb00000000a00 */
[----:B------:R-:W2:Y:S08]  /*03a0*/  @P2 LDC.64 R134, c[0x0][0x3e8] ;  /* 0x0000fa00ff862b82 */ /* 0x000eb00000000a00 */
[----:B------:R-:W2:Y:S08]  /*03b0*/  @P3 LDC.64 R136, c[0x0][0x3d0] ;  /* 0x0000f400ff883b82 */ /* 0x000eb00000000a00 */
[----:B------:R-:W2:Y:S08]  /*03c0*/  @P3 LDC.64 R142, c[0x0][0x438] ;  /* 0x00010e00ff8e3b82 */ /* 0x000eb00000000a00 */
[----:B------:R-:W2:Y:S01]  /*03d0*/  @P3 LDC.64 R144, c[0x0][0x3e8] ;  /* 0x0000fa00ff903b82 */ /* 0x000ea20000000a00 */
[----:B---3--:R-:W-:-:S04]  /*03e0*/  @P6 IMAD.WIDE.U32 R88, R0, 0x8, R88 ;  /* 0x0000000800586825 */ /* 0x008fc800078e0058 */
[C---:B----4-:R-:W-:Y:S01]  /*03f0*/  @P6 IMAD.WIDE.U32 R128, R0.reuse, 0x8, R128 ;  /* 0x0000000800806825 */ /* 0x050fe200078e0080 */
[----:B------:R3:W5:Y:S02]  /*0400*/  @P6 LDG.E.64 R42, desc[UR6][R88.64] ;  /* 0x00000006582a6981 */ /* 0x000764000c1e1b00 */
[----:B------:R-:W4:Y:S01]  /*0410*/  @P1 LDC.64 R150, c[0x0][0x3d0] ;  /* 0x0000f400ff961b82 */ /* 0x000f220000000a00 */
[C---:B0-----:R-:W-:Y:S01]  /*0420*/  @P6 IMAD.WIDE.U32 R90, R0.reuse, 0x8, R90 ;  /* 0x00000008005a6825 */ /* 0x041fe200078e005a */
[----:B------:R-:W-:Y:S01]  /*0430*/  @P6 IADD3 R0, PT, PT, R0, 0x20, RZ ;  /* 0x0000002000006810 */ /* 0x000fe20007ffe0ff */
[----:B------:R0:W5:Y:S05]  /*0440*/  @P6 LDG.E.64 R84, desc[UR6][R128.64] ;  /* 0x0000000680546981 */ /* 0x00016a000c1e1b00 */
[----:B------:R-:W4:Y:S08]  /*0450*/  @P1 LDC.64 R4, c[0x0][0x438] ;  /* 0x00010e00ff041b82 */ /* 0x000f300000000a00 */
[----:B-1----:R-:W1:Y:S01]  /*0460*/  @P1 LDC.64 R48, c[0x0][0x3e8] ;  /* 0x0000fa00ff301b82 */ /* 0x002e620000000a00 */
[----:B--2---:R-:W-:Y:S01]  /*0470*/  @P2 IMAD.WIDE.U32 R130, R0, 0x8, R130 ;  /* 0x0000000800822825 */ /* 0x004fe200078e0082 */
[----:B------:R-:W-:Y:S01]  /*0480*/  ISETP.GE.U32.AND P4, PT, R148, 0x100, PT ;  /* 0x000001009400780c */ /* 0x000fe20003f86070 */
[----:B------:R-:W5:Y:S02]  /*0490*/  @P6 LD.E.64 R124, desc[UR6][R90.64] ;  /* 0x000000065a7c6980 */ /* 0x000f64000c101b00 */
[----:B------:R-:W-:-:S02]  /*04a0*/  @P2 IMAD.WIDE.U32 R132, R0, 0x8, R132 ;  /* 0x0000000800842825 */ /* 0x000fc400078e0084 */
[----:B------:R2:W5:Y:S01]  /*04b0*/  @P2 LDG.E.64 R38, desc[UR6][R130.64] ;  /* 0x0000000682262981 */ /* 0x000562000c1e1b00 */
[----:B------:R-:W1:Y:S01]  /*04c0*/  @P0 LDC.64 R152, c[0x0][0x3d0] ;  /* 0x0000f400ff980b82 */ /* 0x000e620000000a00 */
[C---:B------:R-:W-:Y:S02]  /*04d0*/  @P2 IMAD.WIDE.U32 R134, R0.reuse, 0x8, R134 ;  /* 0x0000000800862825 */ /* 0x040fe400078e0086 */
[----:B------:R-:W5:Y:S02]  /*04e0*/  @P2 LD.E.64 R122, desc[UR6][R132.64] ;  /* 0x00000006847a2980 */ /* 0x000f64000c101b00 */
[----:B------:R-:W-:Y:S02]  /*04f0*/  @P2 VIADD R0, R0, 0x20 ;  /* 0x0000002000002836 */ /* 0x000fe40000000000 */
[----:B------:R1:W5:Y:S01]  /*0500*/  @P2 LDG.E.64 R82, desc[UR6][R134.64] ;  /* 0x0000000686522981 */ /* 0x000362000c1e1b00 */
[----:B---3--:R-:W3:Y:S01]  /*0510*/  @P0 LDC.64 R88, c[0x0][0x438] ;  /* 0x00010e00ff580b82 */ /* 0x008ee20000000a00 */
[----:B------:R-:W-:-:S07]  /*0520*/  @P3 IMAD.WIDE.U32 R136, R0, 0x8, R136 ;  /* 0x0000000800883825 */ /* 0x000fce00078e0088 */
[----:B------:R-:W3:Y:S01]  /*0530*/  @P0 LDC.64 R36, c[0x0][0x3e8] ;  /* 0x0000fa00ff240b82 */ /* 0x000ee20000000a00 */
[C---:B------:R-:W-:Y:S01]  /*0540*/  @P3 IMAD.WIDE.U32 R142, R0.reuse, 0x8, R142 ;  /* 0x00000008008e3825 */ /* 0x040fe200078e008e */
[----:B------:R1:W5:Y:S03]  /*0550*/  @P3 LDG.E.64 R34, desc[UR6][R136.64] ;  /* 0x0000000688223981 */ /* 0x000366000c1e1b00 */
[C---:B------:R-:W-:Y:S01]  /*0560*/  @P3 IMAD.WIDE.U32 R144, R0.reuse, 0x8, R144 ;  /* 0x0000000800903825 */ /* 0x040fe200078e0090 */
[----:B------:R3:W5:Y:S02]  /*0570*/  @P3 LD.E.64 R120, desc[UR6][R142.64] ;  /* 0x000000068e783980 */ /* 0x000764000c101b00 */
[----:B0-----:R-:W0:Y:S01]  /*0580*/  @P5 LDC.64 R128, c[0x0][0x3d0] ;  /* 0x0000f400ff805b82 */ /* 0x001e220000000a00 */
[----:B------:R-:W-:Y:S01]  /*0590*/  @P3 VIADD R0, R0, 0x20 ;  /* 0x0000002000003836 */ /* 0x000fe20000000000 */
[----:B------:R3:W5:Y:S01]  /*05a0*/  @P3 LDG.E.64 R80, desc[UR6][R144.64] ;  /* 0x0000000690503981 */ /* 0x000762000c1e1b00 */
[----:B------:R-:W-:-:S02]  /*05b0*/  ISETP.GE.U32.AND P3, PT, R148, 0x120, PT ;  /* 0x000001209400780c */ /* 0x000fc40003f66070 */
[----:B----4-:R-:W-:-:S03]  /*05c0*/  @P1 IMAD.WIDE.U32 R150, R0, 0x8, R150 ;  /* 0x0000000800961825 */ /* 0x010fc600078e0096 */
[----:B--2---:R-:W2:Y:S01]  /*05d0*/  @P5 LDC.64 R130, c[0x0][0x438] ;  /* 0x00010e00ff825b82 */ /* 0x004ea20000000a00 */
[----:B------:R-:W-:Y:S01]  /*05e0*/  @P1 IMAD.WIDE.U32 R4, R0, 0x8, R4 ;  /* 0x0000000800041825 */ /* 0x000fe200078e0004 */
[----:B------:R-:W-:Y:S01]  /*05f0*/  ISETP.GE.U32.AND P2, PT, R148, 0x140, PT ;  /* 0x000001409400780c */ /* 0x000fe20003f46070 */
[----:B------:R4:W5:Y:S02]  /*0600*/  @P1 LDG.E.64 R32, desc[UR6][R150.64] ;  /* 0x0000000696201981 */ /* 0x000964000c1e1b00 */
[----:B-1----:R-:W-:-:S03]  /*0610*/  @P1 IMAD.WIDE.U32 R48, R0, 0x8, R48 ;  /* 0x0000000800301825 */ /* 0x002fc600078e0030 */
[----:B------:R-:W1:Y:S01]  /*0620*/  @P5 LDC.64 R90, c[0x0][0x3e8] ;  /* 0x0000fa00ff5a5b82 */ /* 0x000e620000000a00 */
[----:B------:R-:W-:Y:S01]  /*0630*/  @P1 IADD3 R0, PT, PT, R0, 0x20, RZ ;  /* 0x0000002000001810 */ /* 0x000fe20007ffe0ff */
[----:B------:R0:W5:Y:S04]  /*0640*/  @P1 LDG.E.64 R78, desc[UR6][R48.64] ;  /* 0x00000006304e1981 */ /* 0x000168000c1e1b00 */
[----:B------:R2:W5:Y:S02]  /*0650*/  @P1 LD.E.64 R118, desc[UR6][R4.64] ;  /* 0x0000000604761980 */ /* 0x000564000c101b00 */
[----:B------:R-:W1:Y:S01]  /*0660*/  @P4 LDC.64 R134, c[0x0][0x3d0] ;  /* 0x0000f400ff864b82 */ /* 0x000e620000000a00 */
[----:B------:R-:W-:Y:S01]  /*0670*/  ISETP.GE.U32.AND P1, PT, R148, 0x160, PT ;  /* 0x000001609400780c */ /* 0x000fe20003f26070 */
[----:B------:R-:W-:-:S06]  /*0680*/  @P0 IMAD.WIDE.U32 R152, R0, 0x8, R152 ;  /* 0x0000000800980825 */ /* 0x000fcc00078e0098 */
[----:B------:R-:W1:Y:S01]  /*0690*/  @P4 LDC.64 R136, c[0x0][0x438] ;  /* 0x00010e00ff884b82 */ /* 0x000e620000000a00 */
[C---:B---3--:R-:W-:Y:S01]  /*06a0*/  @P0 IMAD.WIDE.U32 R88, R0.reuse, 0x8, R88 ;  /* 0x0000000800580825 */ /* 0x048fe200078e0058 */
[----:B------:R3:W5:Y:S06]  /*06b0*/  @P0 LDG.E.64 R30, desc[UR6][R152.64] ;  /* 0x00000006981e0981 */ /* 0x00076c000c1e1b00 */
[----:B------:R-:W3:Y:S01]  /*06c0*/  @P4 LDC.64 R132, c[0x0][0x3e8] ;  /* 0x0000fa00ff844b82 */ /* 0x000ee20000000a00 */
[C---:B------:R-:W-:Y:S01]  /*06d0*/  @P0 IMAD.WIDE.U32 R36, R0.reuse, 0x8, R36 ;  /* 0x0000000800240825 */ /* 0x040fe200078e0024 */
[----:B------:R-:W5:Y:S06]  /*06e0*/  @P0 LD.E.64 R116, desc[UR6][R88.64] ;  /* 0x0000000658740980 */ /* 0x000f6c000c101b00 */
[----:B------:R-:W3:Y:S01]  /*06f0*/  @P3 LDC.64 R142, c[0x0][0x3d0] ;  /* 0x0000f400ff8e3b82 */ /* 0x000ee20000000a00 */
[----:B------:R-:W-:Y:S01]  /*0700*/  @P0 VIADD R0, R0, 0x20 ;  /* 0x0000002000000836 */ /* 0x000fe20000000000 */
[----:B------:R3:W5:Y:S01]  /*0710*/  @P0 LDG.E.64 R76, desc[UR6][R36.64] ;  /* 0x00000006244c0981 */ /* 0x000762000c1e1b00 */
[----:B------:R-:W-:-:S05]  /*0720*/  ISETP.GE.U32.AND P0, PT, R148, 0x180, PT ;  /* 0x000001809400780c */ /* 0x000fca0003f06070 */
[----:B------:R-:W3:Y:S08]  /*0730*/  @P3 LDC.64 R144, c[0x0][0x438] ;  /* 0x00010e00ff903b82 */ /* 0x000ef00000000a00 */
[----:B----4-:R-:W4:Y:S01]  /*0740*/  @P3 LDC.64 R150, c[0x0][0x3e8] ;  /* 0x0000fa00ff963b82 */ /* 0x010f220000000a00 */
[----:B0-----:R-:W-:-:S07]  /*0750*/  @P5 IMAD.WIDE.U32 R128, R0, 0x8, R128 ;  /* 0x0000000800805825 */ /* 0x001fce00078e0080 */
[----:B------:R-:W0:Y:S08]  /*0760*/  @P2 LDC.64 R154, c[0x0][0x3d0] ;  /* 0x0000f400ff9a2b82 */ /* 0x000e300000000a00 */
[----:B------:R-:W0:Y:S08]  /*0770*/  @P2 LDC.64 R48, c[0x0][0x438] ;  /* 0x00010e00ff302b82 */ /* 0x000e300000000a00 */
[----:B--2---:R-:W2:Y:S01]  /*0780*/  @P2 LDC.64 R4, c[0x0][0x3e8] ;  /* 0x0000fa00ff042b82 */ /* 0x004ea20000000a00 */
[C---:B------:R-:W-:Y:S01]  /*0790*/  @P5 IMAD.WIDE.U32 R130, R0.reuse, 0x8, R130 ;  /* 0x0000000800825825 */ /* 0x040fe200078e0082 */
[----:B------:R4:W5:Y:S03]  /*07a0*/  @P5 LDG.E.64 R28, desc[UR6][R128.64] ;  /* 0x00000006801c5981 */ /* 0x000966000c1e1b00 */
[C---:B-1----:R-:W-:Y:S01]  /*07b0*/  @P5 IMAD.WIDE.U32 R90, R0.reuse, 0x8, R90 ;  /* 0x00000008005a5825 */ /* 0x042fe200078e005a */
[----:B------:R-:W5:Y:S02]  /*07c0*/  @P5 LD.E.64 R114, desc[UR6][R130.64] ;  /* 0x0000000682725980 */ /* 0x000f64000c101b00 */
[----:B---3--:R-:W1:Y:S01]  /*07d0*/  @P1 LDC.64 R152, c[0x0][0x3d0] ;  /* 0x0000f400ff981b82 */ /* 0x008e620000000a00 */
[----:B------:R-:W-:Y:S01]  /*07e0*/  @P5 VIADD R0, R0, 0x20 ;  /* 0x0000002000005836 */ /* 0x000fe20000000000 */
[----:B------:R3:W5:Y:S06]  /*07f0*/  @P5 LDG.E.64 R74, desc[UR6][R90.64] ;  /* 0x000000065a4a5981 */ /* 0x00076c000c1e1b00 */
[----:B------:R-:W1:Y:S08]  /*0800*/  @P1 LDC.64 R156, c[0x0][0x3e8] ;  /* 0x0000fa00ff9c1b82 */ /* 0x000e700000000a00 */
[----:B------:R-:W1:Y:S01]  /*0810*/  @P1 LDC.64 R36, c[0x0][0x438] ;  /* 0x00010e00ff241b82 */ /* 0x000e620000000a00 */
[----:B------:R-:W-:Y:S01]  /*0820*/  @P4 IMAD.WIDE.U32 R134, R0, 0x8, R134 ;  /* 0x0000000800864825 */ /* 0x000fe200078e0086 */
[----:B------:R-:W-:-:S03]  /*0830*/  ISETP.GE.U32.AND P5, PT, R148, 0x1a0, PT ;  /* 0x000001a09400780c */ /* 0x000fc60003fa6070 */
[C---:B------:R-:W-:Y:S01]  /*0840*/  @P4 IMAD.WIDE.U32 R132, R0.reuse, 0x8, R132 ;  /* 0x0000000800844825 */ /* 0x040fe200078e0084 */
[----:B------:R-:W5:Y:S02]  /*0850*/  @P4 LDG.E.64 R26, desc[UR6][R134.64] ;  /* 0x00000006861a4981 */ /* 0x000f64000c1e1b00 */
[----:B------:R-:W1:Y:S01]  /*0860*/  @P0 LDC.64 R88, c[0x0][0x3d0] ;  /* 0x0000f400ff580b82 */ /* 0x000e620000000a00 */
[C---:B------:R-:W-:Y:S01]  /*0870*/  @P4 IMAD.WIDE.U32 R136, R0.reuse, 0x8, R136 ;  /* 0x0000000800884825 */ /* 0x040fe200078e0088 */
[----:B------:R-:W-:Y:S01]  /*0880*/  @P4 IADD3 R0, PT, PT, R0, 0x20, RZ ;  /* 0x0000002000004810 */ /* 0x000fe20007ffe0ff */
[----:B------:R2:W5:Y:S04]  /*0890*/  @P4 LDG.E.64 R72, desc[UR6][R132.64] ;  /* 0x0000000684484981 */ /* 0x000568000c1e1b00 */
[----:B------:R-:W5:Y:S01]  /*08a0*/  @P4 LD.E.64 R112, desc[UR6][R136.64] ;  /* 0x0000000688704980 */ /* 0x000f62000c101b00 */
[----:B----4-:R-:W4:Y:S01]  /*08b0*/  @P0 LDC.64 R128, c[0x0][0x3e8] ;  /* 0x0000fa00ff800b82 */ /* 0x010f220000000a00 */
[----:B------:R-:W-:Y:S01]  /*08c0*/  @P3 IMAD.WIDE.U32 R142, R0, 0x8, R142 ;  /* 0x00000008008e3825 */ /* 0x000fe200078e008e */
[----:B------:R-:W-:-:S03]  /*08d0*/  ISETP.GE.U32.AND P4, PT, R148, 0x1c0, PT ;  /* 0x000001c09400780c */ /* 0x000fc60003f86070 */
[C---:B------:R-:W-:Y:S01]  /*08e0*/  @P3 IMAD.WIDE.U32 R144, R0.reuse, 0x8, R144 ;  /* 0x0000000800903825 */ /* 0x040fe200078e0090 */
[----:B------:R-:W5:Y:S02]  /*08f0*/  @P3 LDG.E.64 R24, desc[UR6][R142.64] ;  /* 0x000000068e183981 */ /* 0x000f64000c1e1b00 */
[----:B---3--:R-:W3:Y:S01]  /*0900*/  @P0 LDC.64 R90, c[0x0][0x438] ;  /* 0x00010e00ff5a0b82 */ /* 0x008ee20000000a00 */
[C---:B------:R-:W-:Y:S01]  /*0910*/  @P3 IMAD.WIDE.U32 R150, R0.reuse, 0x8, R150 ;  /* 0x0000000800963825 */ /* 0x040fe200078e0096 */
[----:B------:R-:W5:Y:S03]  /*0920*/  @P3 LD.E.64 R110, desc[UR6][R144.64] ;  /* 0x00000006906e3980 */ /* 0x000f66000c101b00 */
[----:B------:R-:W-:Y:S01]  /*0930*/  @P3 VIADD R0, R0, 0x20 ;  /* 0x0000002000003836 */ /* 0x000fe20000000000 */
[----:B------:R-:W5:Y:S01]  /*0940*/  @P3 LDG.E.64 R70, desc[UR6][R150.64] ;  /* 0x0000000696463981 */ /* 0x000f62000c1e1b00 */
[----:B------:R-:W-:Y:S01]  /*0950*/  ISETP.GE.U32.AND P3, PT, R148, 0x1e0, PT ;  /* 0x000001e09400780c */ /* 0x000fe20003f66070 */
[----:B------:R-:W3:Y:S01]  /*0960*/  @P5 LDC.64 R130, c[0x0][0x3d0] ;  /* 0x0000f400ff825b82 */ /* 0x000ee20000000a00 */
[----:B0-----:R-:W-:-:S04]  /*0970*/  @P2 IMAD.WIDE.U32 R154, R0, 0x8, R154 ;  /* 0x00000008009a2825 */ /* 0x001fc800078e009a */
[C---:B------:R-:W-:Y:S01]  /*0980*/  @P2 IMAD.WIDE.U32 R48, R0.reuse, 0x8, R48 ;  /* 0x0000000800302825 */ /* 0x040fe200078e0030 */
[----:B------:R-:W5:Y:S02]  /*0990*/  @P2 LDG.E.64 R22, desc[UR6][R154.64] ;  /* 0x000000069a162981 */ /* 0x000f64000c1e1b00 */
[----:B--2---:R-:W0:Y:S01]  /*09a0*/  @P5 LDC.64 R132, c[0x0][0x438] ;  /* 0x00010e00ff845b82 */ /* 0x004e220000000a00 */
[C---:B------:R-:W-:Y:S01]  /*09b0*/  @P2 IMAD.WIDE.U32 R4, R0.reuse, 0x8, R4 ;  /* 0x0000000800042825 */ /* 0x040fe200078e0004 */
[----:B------:R-:W5:Y:S03]  /*09c0*/  @P2 LD.E.64 R108, desc[UR6][R48.64] ;  /* 0x00000006306c2980 */ /* 0x000f66000c101b00 */
[----:B------:R-:W-:Y:S01]  /*09d0*/  @P2 VIADD R0, R0, 0x20 ;  /* 0x0000002000002836 */ /* 0x000fe20000000000 */
[----:B------:R2:W5:Y:S02]  /*09e0*/  @P2 LDG.E.64 R68, desc[UR6][R4.64] ;  /* 0x0000000604442981 */ /* 0x000564000c1e1b00 */
[----:B------:R-:W0:Y:S01]  /*09f0*/  @P5 LDC.64 R134, c[0x0][0x3e8] ;  /* 0x0000fa00ff865b82 */ /* 0x000e220000000a00 */
[----:B-1----:R-:W-:Y:S01]  /*0a00*/  @P1 IMAD.WIDE.U32 R152, R0, 0x8, R152 ;  /* 0x0000000800981825 */ /* 0x002fe200078e0098 */
[----:B------:R-:W-:-:S03]  /*0a10*/  ISETP.GE.U32.AND P2, PT, R148, 0x200, PT ;  /* 0x000002009400780c */ /* 0x000fc60003f46070 */
[C---:B------:R-:W-:Y:S01]  /*0a20*/  @P1 IMAD.WIDE.U32 R156, R0.reuse, 0x8, R156 ;  /* 0x00000008009c1825 */ /* 0x040fe200078e009c */
[----:B------:R1:W5:Y:S02]  /*0a30*/  @P1 LDG.E.64 R20, desc[UR6][R152.64] ;  /* 0x0000000698141981 */ /* 0x000364000c1e1b00 */
[----:B--2---:R-:W2:Y:S01]  /*0a40*/  @P4 LDC.64 R4, c[0x0][0x3d0] ;  /* 0x0000f400ff044b82 */ /* 0x004ea20000000a00 */
[C---:B------:R-:W-:Y:S01]  /*0a50*/  @P1 IMAD.WIDE.U32 R36, R0.reuse, 0x8, R36 ;  /* 0x0000000800241825 */ /* 0x040fe200078e0024 */
[----:B------:R-:W-:Y:S01]  /*0a60*/  @P1 IADD3 R0, PT, PT, R0, 0x20, RZ ;  /* 0x0000002000001810 */ /* 0x000fe20007ffe0ff */
[----:B------:R-:W5:Y:S04]  /*0a70*/  @P1 LDG.E.64 R66, desc[UR6][R156.64] ;  /* 0x000000069c421981 */ /* 0x000f68000c1e1b00 */
[----:B------:R-:W5:Y:S01]  /*0a80*/  @P1 LD.E.64 R106, desc[UR6][R36.64] ;  /* 0x00000006246a1980 */ /* 0x000f62000c101b00 */
[----:B------:R-:W2:Y:S01]  /*0a90*/  @P4 LDC.64 R48, c[0x0][0x438] ;  /* 0x00010e00ff304b82 */ /* 0x000ea20000000a00 */
[----:B------:R-:W-:Y:S01]  /*0aa0*/  ISETP.GE.U32.AND P1, PT, R148, 0x220, PT ;  /* 0x000002209400780c */ /* 0x000fe20003f26070 */
[----:B------:R-:W-:-:S06]  /*0ab0*/  @P0 IMAD.WIDE.U32 R88, R0, 0x8, R88 ;  /* 0x0000000800580825 */ /* 0x000fcc00078e0058 */
[----:B------:R-:W2:Y:S01]  /*0ac0*/  @P4 LDC.64 R136, c[0x0][0x3e8] ;  /* 0x0000fa00ff884b82 */ /* 0x000ea20000000a00 */
[----:B----4-:R-:W-:Y:S01]  /*0ad0*/  @P0 IMAD.WIDE.U32 R128, R0, 0x8, R128 ;  /* 0x0000000800800825 */ /* 0x010fe200078e0080 */
[----:B------:R-:W-:Y:S01]  /*0ae0*/  ISETP.GE.U32.AND P6, PT, R148, 0x240, PT ;  /* 0x000002409400780c */ /* 0x000fe20003fc6070 */
[----:B------:R4:W5:Y:S02]  /*0af0*/  @P0 LDG.E.64 R18, desc[UR6][R88.64] ;  /* 0x0000000658120981 */ /* 0x000964000c1e1b00 */
[C---:B---3--:R-:W-:Y:S02]  /*0b00*/  @P0 IMAD.WIDE.U32 R90, R0.reuse, 0x8, R90 ;  /* 0x00000008005a0825 */ /* 0x048fe400078e005a */
[----:B------:R3:W5:Y:S01]  /*0b10*/  @P0 LDG.E.64 R64, desc[UR6][R128.64] ;  /* 0x0000000680400981 */ /* 0x000762000c1e1b00 */
[----:B------:R-:W2:Y:S01]  /*0b20*/  @P3 LDC.64 R142, c[0x0][0x3d0] ;  /* 0x0000f400ff8e3b82 */ /* 0x000ea20000000a00 */
[----:B------:R-:W-:Y:S02]  /*0b30*/  @P0 VIADD R0, R0, 0x20 ;  /* 0x0000002000000836 */ /* 0x000fe40000000000 */
[----:B------:R0:W5:Y:S05]  /*0b40*/  @P0 LD.E.64 R104, desc[UR6][R90.64] ;  /* 0x000000065a680980 */ /* 0x00016a000c101b00 */
[----:B------:R-:W2:Y:S08]  /*0b50*/  @P3 LDC.64 R144, c[0x0][0x438] ;  /* 0x00010e00ff903b82 */ /* 0x000eb00000000a00 */
[----:B------:R-:W2:Y:S01]  /*0b60*/  @P3 LDC.64 R150, c[0x0][0x3e8] ;  /* 0x0000fa00ff963b82 */ /* 0x000ea20000000a00 */
[----:B------:R-:W-:-:S07]  /*0b70*/  ISETP.GE.U32.AND P0, PT, R148, 0x260, PT ;  /* 0x000002609400780c */ /* 0x000fce0003f06070 */
[----:B-1----:R-:W1:Y:S08]  /*0b80*/  @P2 LDC.64 R152, c[0x0][0x3d0] ;  /* 0x0000f400ff982b82 */ /* 0x002e700000000a00 */
[----:B----4-:R-:W4:Y:S08]  /*0b90*/  @P2 LDC.64 R88, c[0x0][0x438] ;  /* 0x00010e00ff582b82 */ /* 0x010f300000000a00 */
[----:B---3--:R-:W3:Y:S01]  /*0ba0*/  @P2 LDC.64 R128, c[0x0][0x3e8] ;  /* 0x0000fa00ff802b82 */ /* 0x008ee20000000a00 */
[----:B------:R-:W-:-:S04]  /*0bb0*/  @P5 IMAD.WIDE.U32 R130, R0, 0x8, R130 ;  /* 0x0000000800825825 */ /* 0x000fc800078e0082 */
[C---:B0-----:R-:W-:Y:S01]  /*0bc0*/  @P5 IMAD.WIDE.U32 R132, R0.reuse, 0x8, R132 ;  /* 0x0000000800845825 */ /* 0x041fe200078e0084 */
[----:B------:R0:W5:Y:S02]  /*0bd0*/  @P5 LDG.E.64 R16, desc[UR6][R130.64] ;  /* 0x0000000682105981 */ /* 0x000164000c1e1b00 */
[----:B------:R-:W0:Y:S01]  /*0be0*/  @P1 LDC.64 R36, c[0x0][0x3d0] ;  /* 0x0000f400ff241b82 */ /* 0x000e220000000a00 */
[C---:B------:R-:W-:Y:S01]  /*0bf0*/  @P5 IMAD.WIDE.U32 R134, R0.reuse, 0x8, R134 ;  /* 0x0000000800865825 */ /* 0x040fe200078e0086 */
[----:B------:R0:W5:Y:S06]  /*0c00*/  @P5 LD.E.64 R102, desc[UR6][R132.64] ;  /* 0x0000000684665980 */ /* 0x00016c000c101b00 */
[----:B------:R-:W0:Y:S01]  /*0c10*/  @P1 LDC.64 R90, c[0x0][0x438] ;  /* 0x00010e00ff5a1b82 */ /* 0x000e220000000a00 */
[----:B------:R-:W-:Y:S01]  /*0c20*/  @P5 VIADD R0, R0, 0x20 ;  /* 0x0000002000005836 */ /* 0x000fe20000000000 */
[----:B------:R0:W5:Y:S06]  /*0c30*/  @P5 LDG.E.64 R62, desc[UR6][R134.64] ;  /* 0x00000006863e5981 */ /* 0x00016c000c1e1b00 */
[----:B------:R-:W0:Y:S01]  /*0c40*/  @P1 LDC.64 R154, c[0x0][0x3e8] ;  /* 0x0000fa00ff9a1b82 */ /* 0x000e220000000a00 */
[----:B--2---:R-:W-:-:S04]  /*0c50*/  @P4 IMAD.WIDE.U32 R4, R0, 0x8, R4 ;  /* 0x0000000800044825 */ /* 0x004fc800078e0004 */
[C---:B------:R-:W-:Y:S01]  /*0c60*/  @P4 IMAD.WIDE.U32 R48, R0.reuse, 0x8, R48 ;  /* 0x0000000800304825 */ /* 0x040fe200078e0030 */
[----:B------:R2:W5:Y:S02]  /*0c70*/  @P4 LDG.E.64 R14, desc[UR6][R4.64] ;  /* 0x00000006040e4981 */ /* 0x000564000c1e1b00 */
[----:B------:R-:W2:Y:S01]  /*0c80*/  @P6 LDC.64 R156, c[0x0][0x3d0] ;  /* 0x0000f400ff9c6b82 */ /* 0x000ea20000000a00 */
[C---:B------:R-:W-:Y:S01]  /*0c90*/  @P4 IMAD.WIDE.U32 R136, R0.reuse, 0x8, R136 ;  /* 0x0000000800884825 */ /* 0x040fe200078e0088 */
[----:B------:R-:W-:Y:S01]  /*0ca0*/  @P4 IADD3 R0, PT, PT, R0, 0x20, RZ ;  /* 0x0000002000004810 */ /* 0x000fe20007ffe0ff */
[----:B------:R0:W5:Y:S05]  /*0cb0*/  @P4 LD.E.64 R100, desc[UR6][R48.64] ;  /* 0x0000000630644980 */ /* 0x00016a000c101b00 */
[----:B------:R-:W2:Y:S08]  /*0cc0*/  @P6 LDC.64 R158, c[0x0][0x438] ;  /* 0x00010e00ff9e6b82 */ /* 0x000eb00000000a00 */
[----:B------:R-:W2:Y:S01]  /*0cd0*/  @P6 LDC.64 R160, c[0x0][0x3e8] ;  /* 0x0000fa00ffa06b82 */ /* 0x000ea20000000a00 */
[C---:B------:R-:W-:Y:S01]  /*0ce0*/  @P3 IMAD.WIDE.U32 R142, R0.reuse, 0x8, R142 ;  /* 0x00000008008e3825 */ /* 0x040fe200078e008e */
[----:B------:R0:W5:Y:S03]  /*0cf0*/  @P4 LDG.E.64 R60, desc[UR6][R136.64] ;  /* 0x00000006883c4981 */ /* 0x000166000c1e1b00 */
[C---:B------:R-:W-:Y:S01]  /*0d00*/  @P3 IMAD.WIDE.U32 R144, R0.reuse, 0x8, R144 ;  /* 0x0000000800903825 */ /* 0x040fe200078e0090 */
[----:B------:R0:W5:Y:S02]  /*0d10*/  @P3 LDG.E.64 R12, desc[UR6][R142.64] ;  /* 0x000000068e0c3981 */ /* 0x000164000c1e1b00 */
[----:B------:R-:W2:Y:S01]  /*0d20*/  @P0 LDC.64 R162, c[0x0][0x3d0] ;  /* 0x0000f400ffa20b82 */ /* 0x000ea20000000a00 */
[C---:B------:R-:W-:Y:S01]  /*0d30*/  @P3 IMAD.WIDE.U32 R150, R0.reuse, 0x8, R150 ;  /* 0x0000000800963825 */ /* 0x040fe200078e0096 */
[----:B------:R0:W5:Y:S06]  /*0d40*/  @P3 LD.E.64 R98, desc[UR6][R144.64] ;  /* 0x0000000690623980 */ /* 0x00016c000c101b00 */
[----:B------:R-:W2:Y:S01]  /*0d50*/  @P0 LDC.64 R166, c[0x0][0x3e8] ;  /* 0x0000fa00ffa60b82 */ /* 0x000ea20000000a00 */
[----:B------:R-:W-:Y:S01]  /*0d60*/  @P3 VIADD R0, R0, 0x20 ;  /* 0x0000002000003836 */ /* 0x000fe20000000000 */
[----:B------:R0:W5:Y:S06]  /*0d70*/  @P3 LDG.E.64 R58, desc[UR6][R150.64] ;  /* 0x00000006963a3981 */ /* 0x00016c000c1e1b00 */
[----:B------:R-:W2:Y:S01]  /*0d80*/  @P0 LDC.64 R164, c[0x0][0x438] ;  /* 0x00010e00ffa40b82 */ /* 0x000ea20000000a00 */
[----:B-1----:R-:W-:-:S04]  /*0d90*/  @P2 IMAD.WIDE.U32 R152, R0, 0x8, R152 ;  /* 0x0000000800982825 */ /* 0x002fc800078e0098 */
[C---:B----4-:R-:W-:Y:S01]  /*0da0*/  @P2 IMAD.WIDE.U32 R88, R0.reuse, 0x8, R88 ;  /* 0x0000000800582825 */ /* 0x050fe200078e0058 */
[----:B------:R1:W5:Y:S03]  /*0db0*/  @P2 LDG.E.64 R10, desc[UR6][R152.64] ;  /* 0x00000006980a2981 */ /* 0x000366000c1e1b00 */
[C---:B---3--:R-:W-:Y:S01]  /*0dc0*/  @P2 IMAD.WIDE.U32 R128, R0.reuse, 0x8, R128 ;  /* 0x0000000800802825 */ /* 0x048fe200078e0080 */
[----:B------:R1:W5:Y:S03]  /*0dd0*/  @P2 LD.E.64 R96, desc[UR6][R88.64] ;  /* 0x0000000658602980 */ /* 0x000366000c101b00 */
[----:B------:R-:W-:Y:S01]  /*0de0*/  @P2 VIADD R0, R0, 0x20 ;  /* 0x0000002000002836 */ /* 0x000fe20000000000 */
[----:B------:R1:W5:Y:S03]  /*0df0*/  @P2 LDG.E.64 R56, desc[UR6][R128.64] ;  /* 0x0000000680382981 */ /* 0x000366000c1e1b00 */
[----:B0-----:R-:W-:-:S04]  /*0e00*/  @P1 IMAD.WIDE.U32 R36, R0, 0x8, R36 ;  /* 0x0000000800241825 */ /* 0x001fc800078e0024 */
[C---:B------:R-:W-:Y:S01]  /*0e10*/  @P1 IMAD.WIDE.U32 R90, R0.reuse, 0x8, R90 ;  /* 0x00000008005a1825 */ /* 0x040fe200078e005a */
[----:B------:R1:W5:Y:S03]  /*0e20*/  @P1 LDG.E.64 R8, desc[UR6][R36.64] ;  /* 0x0000000624081981 */ /* 0x000366000c1e1b00 */
[C---:B------:R-:W-:Y:S01]  /*0e30*/  @P1 IMAD.WIDE.U32 R154, R0.reuse, 0x8, R154 ;  /* 0x00000008009a1825 */ /* 0x040fe200078e009a */
[----:B------:R-:W-:Y:S01]  /*0e40*/  @P1 IADD3 R0, PT, PT, R0, 0x20, RZ ;  /* 0x0000002000001810 */ /* 0x000fe20007ffe0ff */
[----:B------:R1:W5:Y:S04]  /*0e50*/  @P1 LD.E.64 R94, desc[UR6][R90.64] ;  /* 0x000000065a5e1980 */ /* 0x000368000c101b00 */
[C---:B--2---:R-:W-:Y:S01]  /*0e60*/  @P6 IMAD.WIDE.U32 R156, R0.reuse, 0x8, R156 ;  /* 0x00000008009c6825 */ /* 0x044fe200078e009c */
[----:B------:R1:W5:Y:S03]  /*0e70*/  @P1 LDG.E.64 R54, desc[UR6][R154.64] ;  /* 0x000000069a361981 */ /* 0x000366000c1e1b00 */
[C---:B------:R-:W-:Y:S01]  /*0e80*/  @P6 IMAD.WIDE.U32 R158, R0.reuse, 0x8, R158 ;  /* 0x00000008009e6825 */ /* 0x040fe200078e009e */
[----:B------:R1:W5:Y:S03]  /*0e90*/  @P6 LDG.E.64 R44, desc[UR6][R156.64] ;  /* 0x000000069c2c6981 */ /* 0x000366000c1e1b00 */
[C---:B------:R-:W-:Y:S01]  /*0ea0*/  @P6 IMAD.WIDE.U32 R160, R0.reuse, 0x8, R160 ;  /* 0x0000000800a06825 */ /* 0x040fe200078e00a0 */
[----:B------:R1:W5:Y:S03]  /*0eb0*/  @P6 LD.E.64 R92, desc[UR6][R158.64] ;  /* 0x000000069e5c6980 */ /* 0x000366000c101b00 */
[----:B------:R-:W-:Y:S01]  /*0ec0*/  @P6 VIADD R0, R0, 0x20 ;  /* 0x0000002000006836 */ /* 0x000fe20000000000 */
[----:B------:R1:W5:Y:S03]  /*0ed0*/  @P6 LDG.E.64 R52, desc[UR6][R160.64] ;  /* 0x00000006a0346981 */ /* 0x000366000c1e1b00 */
[----:B------:R-:W-:-:S04]  /*0ee0*/  @P0 IMAD.WIDE.U32 R162, R0, 0x8, R162 ;  /* 0x0000000800a20825 */ /* 0x000fc800078e00a2 */
[C---:B------:R-:W-:Y:S01]  /*0ef0*/  @P0 IMAD.WIDE.U32 R166, R0.reuse, 0x8, R166 ;  /* 0x0000000800a60825 */ /* 0x040fe200078e00a6 */
[----:B------:R1:W5:Y:S03]  /*0f00*/  @P0 LDG.E.64 R40, desc[UR6][R162.64] ;  /* 0x00000006a2280981 */ /* 0x000366000c1e1b00 */
[----:B------:R-:W-:Y:S01]  /*0f10*/  @P0 IMAD.WIDE.U32 R164, R0, 0x8, R164 ;  /* 0x0000000800a40825 */ /* 0x000fe200078e00a4 */
[----:B------:R1:W5:Y:S04]  /*0f20*/  @P0 LDG.E.64 R50, desc[UR6][R166.64] ;  /* 0x00000006a6320981 */ /* 0x000368000c1e1b00 */
[----:B------:R1:W5:Y:S01]  /*0f30*/  @P0 LD.E.64 R2, desc[UR6][R164.64] ;  /* 0x00000006a4020980 */ /* 0x000362000c101b00 */
[----:B------:R-:W-:Y:S01]  /*0f40*/  ISETP.GE.U32.AND P1, PT, R148, 0x280, PT ;  /* 0x000002809400780c */ /* 0x000fe20003f26070 */
[----:B------:R-:W-:-:S12]  /*0f50*/  @P0 VIADD R0, R0, 0x20 ;  /* 0x0000002000000836 */ /* 0x000fd80000000000 */
[----:B-1----:R-:W-:Y:S05]  /*0f60*/  @!P1 BRA `(.L_x_74972) ;  /* 0x0000000800f49947 */ /* 0x002fea0003800000 */
        /* <DEDUP_REMOVED lines=10> */
.L_x_74971:
        /* <DEDUP_REMOVED lines=18> */
[----:B------:R-:W1:Y:S01]  /*1130*/  @P3 LDC.64 R134, c[0x0][0x3e8] ;  /* 0x0000fa00ff863b82 */ /* 0x000e620000000a00 */
[----:B--2---:R-:W-:-:S07]  /*1140*/  @P4 IMAD.WIDE.U32 R128, R0, 0x8, R128 ;  /* 0x0000000800804825 */ /* 0x004fce00078e0080 */
[----:B------:R-:W2:Y:S01]  /*1150*/  @P2 LDC.64 R136, c[0x0][0x3d0] ;  /* 0x0000f400ff882b82 */ /* 0x000ea20000000a00 */
[C---:B---3--:R-:W-:Y:S01]  /*1160*/  @P4 IMAD.WIDE.U32 R130, R0.reuse, 0x8, R130 ;  /* 0x0000000800824825 */ /* 0x048fe200078e0082 */
[----:B------:R-:W-:Y:S01]  /*1170*/  @P4 IADD3 R0, PT, PT, R0, 0x20, RZ ;  /* 0x0000002000004810 */ /* 0x000fe20007ffe0ff */
[----:B------:R3:W5:Y:S05]  /*1180*/  @P4 LDG.E.64 R42, desc[UR6][R128.64] ;  /* 0x00000006802a4981 */ /* 0x00076a000c1e1b00 */
[----:B------:R-:W3:Y:S08]  /*1190*/  @P2 LDC.64 R142, c[0x0][0x3e8] ;  /* 0x0000fa00ff8e2b82 */ /* 0x000ef00000000a00 */
[----:B------:R-:W3:Y:S08]  /*11a0*/  @P1 LDC.64 R144, c[0x0][0x3d0] ;  /* 0x0000f400ff901b82 */ /* 0x000ef00000000a00 */
[----:B------:R-:W3:Y:S01]  /*11b0*/  @P1 LDC.64 R150, c[0x0][0x3e8] ;  /* 0x0000fa00ff961b82 */ /* 0x000ee20000000a00 */
[----:B------:R-:W-:Y:S01]  /*11c0*/  ISETP.GE.U32.AND P5, PT, R148, 0x100, PT ;  /* 0x000001009400780c */ /* 0x000fe20003fa6070 */
[----:B----4-:R-:W-:Y:S01]  /*11d0*/  @P3 IMAD.WIDE.U32 R132, R0, 0x8, R132 ;  /* 0x0000000800843825 */ /* 0x010fe200078e0084 */
[----:B------:R4:W5:Y:S01]  /*11e0*/  @P4 LDG.E.64 R84, desc[UR6][R130.64] ;  /* 0x0000000682544981 */ /* 0x000962000c1e1b00 */
[----:B------:R-:W-:-:S04]  /*11f0*/  @P4 CS2R R124, SRZ ;  /* 0x00000000007c4805 */ /* 0x000fc8000001ff00 */
[----:B0-----:R-:W0:Y:S01]  /*1200*/  @P0 LDC.64 R88, c[0x0][0x3d0] ;  /* 0x0000f400ff580b82 */ /* 0x001e220000000a00 */
[----:B-1----:R-:W-:Y:S01]  /*1210*/  @P3 IMAD.WIDE.U32 R134, R0, 0x8, R134 ;  /* 0x0000000800863825 */ /* 0x002fe200078e0086 */
[----:B------:R-:W-:Y:S01]  /*1220*/  ISETP.GE.U32.AND P4, PT, R148, 0x120, PT ;  /* 0x000001209400780c */ /* 0x000fe20003f86070 */
[----:B------:R1:W5:Y:S02]  /*1230*/  @P3 LDG.E.64 R38, desc[UR6][R132.64] ;  /* 0x0000000684263981 */ /* 0x000364000c1e1b00 */
[----:B------:R-:W-:Y:S01]  /*1240*/  @P3 VIADD R0, R0, 0x20 ;  /* 0x0000002000003836 */ /* 0x000fe20000000000 */
[----:B------:R-:W-:Y:S01]  /*1250*/  @P3 CS2R R122, SRZ ;  /* 0x00000000007a3805 */ /* 0x000fe2000001ff00 */
[----:B------:R1:W5:Y:S01]  /*1260*/  @P3 LDG.E.64 R82, desc[UR6][R134.64] ;  /* 0x0000000686523981 */ /* 0x000362000c1e1b00 */
[----:B------:R-:W0:Y:S01]  /*1270*/  @P0 LDC.64 R90, c[0x0][0x3e8] ;  /* 0x0000fa00ff5a0b82 */ /* 0x000e220000000a00 */
[----:B--2---:R-:W-:Y:S01]  /*1280*/  @P2 IMAD.WIDE.U32 R136, R0, 0x8, R136 ;  /* 0x0000000800882825 */ /* 0x004fe200078e0088 */
[----:B------:R-:W-:-:S03]  /*1290*/  ISETP.GE.U32.AND P3, PT, R148, 0x140, PT ;  /* 0x000001409400780c */ /* 0x000fc60003f66070 */
[C---:B---3--:R-:W-:Y:S01]  /*12a0*/  @P2 IMAD.WIDE.U32 R142, R0.reuse, 0x8, R142 ;  /* 0x00000008008e2825 */ /* 0x048fe200078e008e */
[----:B------:R2:W5:Y:S02]  /*12b0*/  @P2 LDG.E.64 R34, desc[UR6][R136.64] ;  /* 0x0000000688222981 */ /* 0x000564000c1e1b00 */
[----:B------:R-:W3:Y:S01]  /*12c0*/  @P6 LDC.64 R128, c[0x0][0x3d0] ;  /* 0x0000f400ff806b82 */ /* 0x000ee20000000a00 */
[----:B------:R-:W-:Y:S01]  /*12d0*/  @P2 VIADD R0, R0, 0x20 ;  /* 0x0000002000002836 */ /* 0x000fe20000000000 */
[----:B------:R0:W5:Y:S06]  /*12e0*/  @P2 LDG.E.64 R80, desc[UR6][R142.64] ;  /* 0x000000068e502981 */ /* 0x00016c000c1e1b00 */
[----:B----4-:R-:W4:Y:S01]  /*12f0*/  @P6 LDC.64 R130, c[0x0][0x3e8] ;  /* 0x0000fa00ff826b82 */ /* 0x010f220000000a00 */
[----:B------:R-:W-:Y:S01]  /*1300*/  @P2 CS2R R120, SRZ ;  /* 0x0000000000782805 */ /* 0x000fe2000001ff00 */
[----:B------:R-:W-:Y:S01]  /*1310*/  @P1 IMAD.WIDE.U32 R144, R0, 0x8, R144 ;  /* 0x0000000800901825 */ /* 0x000fe200078e0090 */
[----:B------:R-:W-:-:S05]  /*1320*/  ISETP.GE.U32.AND P2, PT, R148, 0x160, PT ;  /* 0x000001609400780c */ /* 0x000fca0003f46070 */
[----:B-1----:R-:W1:Y:S01]  /*1330*/  @P5 LDC.64 R132, c[0x0][0x3d0] ;  /* 0x0000f400ff845b82 */ /* 0x002e620000000a00 */
[C---:B------:R-:W-:Y:S01]  /*1340*/  @P1 IMAD.WIDE.U32 R150, R0.reuse, 0x8, R150 ;  /* 0x0000000800961825 */ /* 0x040fe200078e0096 */
[----:B------:R0:W5:Y:S06]  /*1350*/  @P1 LDG.E.64 R32, desc[UR6][R144.64] ;  /* 0x0000000690201981 */ /* 0x00016c000c1e1b00 */
[----:B------:R-:W1:Y:S01]  /*1360*/  @P5 LDC.64 R134, c[0x0][0x3e8] ;  /* 0x0000fa00ff865b82 */ /* 0x000e620000000a00 */
[----:B------:R3:W5:Y:S01]  /*1370*/  @P1 LDG.E.64 R78, desc[UR6][R150.64] ;  /* 0x00000006964e1981 */ /* 0x000762000c1e1b00 */
[----:B------:R-:W-:-:S02]  /*1380*/  @P1 IADD3 R0, PT, PT, R0, 0x20, RZ ;  /* 0x0000002000001810 */ /* 0x000fc40007ffe0ff */
[----:B------:R-:W-:Y:S02]  /*1390*/  @P1 CS2R R118, SRZ ;  /* 0x0000000000761805 */ /* 0x000fe4000001ff00 */
[----:B------:R-:W-:Y:S02]  /*13a0*/  ISETP.GE.U32.AND P1, PT, R148, 0x180, PT ;  /* 0x000001809400780c */ /* 0x000fe40003f26070 */
[----:B--2---:R-:W2:Y:S01]  /*13b0*/  @P4 LDC.64 R136, c[0x0][0x3d0] ;  /* 0x0000f400ff884b82 */ /* 0x004ea20000000a00 */
[----:B0-----:R-:W-:-:S07]  /*13c0*/  @P0 IMAD.WIDE.U32 R88, R0, 0x8, R88 ;  /* 0x0000000800580825 */ /* 0x001fce00078e0058 */
[----:B------:R-:W0:Y:S01]  /*13d0*/  @P4 LDC.64 R142, c[0x0][0x3e8] ;  /* 0x0000fa00ff8e4b82 */ /* 0x000e220000000a00 */
[C---:B------:R-:W-:Y:S01]  /*13e0*/  @P0 IMAD.WIDE.U32 R90, R0.reuse, 0x8, R90 ;  /* 0x00000008005a0825 */ /* 0x040fe200078e005a */
[----:B------:R1:W5:Y:S06]  /*13f0*/  @P0 LDG.E.64 R30, desc[UR6][R88.64] ;  /* 0x00000006581e0981 */ /* 0x00036c000c1e1b00 */
[----:B------:R-:W0:Y:S01]  /*1400*/  @P3 LDC.64 R144, c[0x0][0x3d0] ;  /* 0x0000f400ff903b82 */ /* 0x000e220000000a00 */
[----:B------:R-:W-:Y:S01]  /*1410*/  @P0 VIADD R0, R0, 0x20 ;  /* 0x0000002000000836 */ /* 0x000fe20000000000 */
[----:B------:R0:W5:Y:S06]  /*1420*/  @P0 LDG.E.64 R76, desc[UR6][R90.64] ;  /* 0x000000065a4c0981 */ /* 0x00016c000c1e1b00 */
[----:B---3--:R-:W3:Y:S01]  /*1430*/  @P3 LDC.64 R150, c[0x0][0x3e8] ;  /* 0x0000fa00ff963b82 */ /* 0x008ee20000000a00 */
[----:B------:R-:W-:Y:S01]  /*1440*/  @P0 CS2R R116, SRZ ;  /* 0x0000000000740805 */ /* 0x000fe2000001ff00 */
[----:B------:R-:W-:Y:S01]  /*1450*/  @P6 IMAD.WIDE.U32 R128, R0, 0x8, R128 ;  /* 0x0000000800806825 */ /* 0x000fe200078e0080 */
[----:B------:R-:W-:-:S05]  /*1460*/  ISETP.GE.U32.AND P0, PT, R148, 0x1a0, PT ;  /* 0x000001a09400780c */ /* 0x000fca0003f06070 */
[----:B------:R-:W3:Y:S01]  /*1470*/  @P2 LDC.64 R152, c[0x0][0x3d0] ;  /* 0x0000f400ff982b82 */ /* 0x000ee20000000a00 */
[C---:B----4-:R-:W-:Y:S01]  /*1480*/  @P6 IMAD.WIDE.U32 R130, R0.reuse, 0x8, R130 ;  /* 0x0000000800826825 */ /* 0x050fe200078e0082 */
[----:B------:R4:W5:Y:S06]  /*1490*/  @P6 LDG.E.64 R28, desc[UR6][R128.64] ;  /* 0x00000006801c6981 */ /* 0x00096c000c1e1b00 */
[----:B------:R-:W4:Y:S01]  /*14a0*/  @P2 LDC.64 R154, c[0x0][0x3e8] ;  /* 0x0000fa00ff9a2b82 */ /* 0x000f220000000a00 */
[----:B------:R-:W-:Y:S01]  /*14b0*/  @P6 VIADD R0, R0, 0x20 ;  /* 0x0000002000006836 */ /* 0x000fe20000000000 */
[----:B------:R4:W5:Y:S03]  /*14c0*/  @P6 LDG.E.64 R74, desc[UR6][R130.64] ;  /* 0x00000006824a6981 */ /* 0x000966000c1e1b00 */
[----:B-1----:R-:W-:-:S03]  /*14d0*/  @P5 IMAD.WIDE.U32 R132, R0, 0x8, R132 ;  /* 0x0000000800845825 */ /* 0x002fc600078e0084 */
[----:B------:R-:W1:Y:S01]  /*14e0*/  @P1 LDC.64 R88, c[0x0][0x3e8] ;  /* 0x0000fa00ff581b82 */ /* 0x000e620000000a00 */
[C---:B------:R-:W-:Y:S01]  /*14f0*/  @P5 IMAD.WIDE.U32 R134, R0.reuse, 0x8, R134 ;  /* 0x0000000800865825 */ /* 0x040fe200078e0086 */
[----:B------:R-:W-:Y:S02]  /*1500*/  @P5 IADD3 R0, PT, PT, R0, 0x20, RZ ;  /* 0x0000002000005810 */ /* 0x000fe40007ffe0ff */
[----:B------:R-:W-:-:S04]  /*1510*/  @P6 CS2R R114, SRZ ;  /* 0x0000000000726805 */ /* 0x000fc8000001ff00 */
[----:B------:R-:W1:Y:S01]  /*1520*/  @P1 LDC.64 R156, c[0x0][0x3d0] ;  /* 0x0000f400ff9c1b82 */ /* 0x000e620000000a00 */
[----:B--2---:R-:W-:Y:S01]  /*1530*/  @P4 IMAD.WIDE.U32 R136, R0, 0x8, R136 ;  /* 0x0000000800884825 */ /* 0x004fe200078e0088 */
[----:B------:R-:W-:Y:S01]  /*1540*/  ISETP.GE.U32.AND P6, PT, R148, 0x1c0, PT ;  /* 0x000001c09400780c */ /* 0x000fe20003fc6070 */
[----:B------:R2:W5:Y:S02]  /*1550*/  @P5 LDG.E.64 R26, desc[UR6][R132.64] ;  /* 0x00000006841a5981 */ /* 0x000564000c1e1b00 */
[C---:B0-----:R-:W-:Y:S01]  /*1560*/  @P4 IMAD.WIDE.U32 R142, R0.reuse, 0x8, R142 ;  /* 0x00000008008e4825 */ /* 0x041fe200078e008e */
[----:B------:R-:W-:Y:S01]  /*1570*/  @P5 CS2R R112, SRZ ;  /* 0x0000000000705805 */ /* 0x000fe2000001ff00 */
[----:B------:R0:W5:Y:S01]  /*1580*/  @P5 LDG.E.64 R72, desc[UR6][R134.64] ;  /* 0x0000000686485981 */ /* 0x000162000c1e1b00 */
[----:B------:R-:W0:Y:S01]  /*1590*/  @P0 LDC.64 R90, c[0x0][0x3d0] ;  /* 0x0000f400ff5a0b82 */ /* 0x000e220000000a00 */
[----:B------:R-:W-:Y:S01]  /*15a0*/  @P4 VIADD R0, R0, 0x20 ;  /* 0x0000002000004836 */ /* 0x000fe20000000000 */
[----:B------:R-:W-:Y:S01]  /*15b0*/  @P4 CS2R R110, SRZ ;  /* 0x00000000006e4805 */ /* 0x000fe2000001ff00 */
[----:B------:R-:W5:Y:S02]  /*15c0*/  @P4 LDG.E.64 R24, desc[UR6][R136.64] ;  /* 0x0000000688184981 */ /* 0x000f64000c1e1b00 */
[----:B------:R-:W-:-:S02]  /*15d0*/  @P3 IMAD.WIDE.U32 R144, R0, 0x8, R144 ;  /* 0x0000000800903825 */ /* 0x000fc400078e0090 */
[----:B------:R-:W5:Y:S01]  /*15e0*/  @P4 LDG.E.64 R70, desc[UR6][R142.64] ;  /* 0x000000068e464981 */ /* 0x000f62000c1e1b00 */
[----:B------:R-:W0:Y:S01]  /*15f0*/  @P0 LDC.64 R158, c[0x0][0x3e8] ;  /* 0x0000fa00ff9e0b82 */ /* 0x000e220000000a00 */
[----:B---3--:R-:W-:Y:S01]  /*1600*/  @P3 IMAD.WIDE.U32 R150, R0, 0x8, R150 ;  /* 0x0000000800963825 */ /* 0x008fe200078e0096 */
[----:B------:R-:W-:Y:S01]  /*1610*/  ISETP.GE.U32.AND P5, PT, R148, 0x1e0, PT ;  /* 0x000001e09400780c */ /* 0x000fe20003fa6070 */
[----:B------:R-:W5:Y:S02]  /*1620*/  @P3 LDG.E.64 R22, desc[UR6][R144.64] ;  /* 0x0000000690163981 */ /* 0x000f64000c1e1b00 */
[----:B------:R-:W-:Y:S01]  /*1630*/  @P3 VIADD R0, R0, 0x20 ;  /* 0x0000002000003836 */ /* 0x000fe20000000000 */
[----:B------:R-:W-:Y:S01]  /*1640*/  ISETP.GE.U32.AND P4, PT, R148, 0x200, PT ;  /* 0x000002009400780c */ /* 0x000fe20003f86070 */
[----:B------:R-:W5:Y:S01]  /*1650*/  @P3 LDG.E.64 R68, desc[UR6][R150.64] ;  /* 0x0000000696443981 */ /* 0x000f62000c1e1b00 */
[----:B----4-:R-:W3:Y:S01]  /*1660*/  @P6 LDC.64 R128, c[0x0][0x3d0] ;  /* 0x0000f400ff806b82 */ /* 0x010ee20000000a00 */
[----:B------:R-:W-:-:S04]  /*1670*/  @P2 IMAD.WIDE.U32 R152, R0, 0x8, R152 ;  /* 0x0000000800982825 */ /* 0x000fc800078e0098 */
[C---:B------:R-:W-:Y:S01]  /*1680*/  @P2 IMAD.WIDE.U32 R154, R0.reuse, 0x8, R154 ;  /* 0x00000008009a2825 */ /* 0x040fe200078e009a */
[----:B------:R-:W-:Y:S02]  /*1690*/  @P2 IADD3 R0, PT, PT, R0, 0x20, RZ ;  /* 0x0000002000002810 */ /* 0x000fe40007ffe0ff */
[----:B------:R-:W-:Y:S01]  /*16a0*/  @P3 CS2R R108, SRZ ;  /* 0x00000000006c3805 */ /* 0x000fe2000001ff00 */
[----:B------:R-:W4:Y:S01]  /*16b0*/  @P6 LDC.64 R130, c[0x0][0x3e8] ;  /* 0x0000fa00ff826b82 */ /* 0x000f220000000a00 */
[----:B------:R-:W5:Y:S01]  /*16c0*/  @P2 LDG.E.64 R20, desc[UR6][R152.64] ;  /* 0x0000000698142981 */ /* 0x000f62000c1e1b00 */
[----:B-1----:R-:W-:Y:S01]  /*16d0*/  @P1 IMAD.WIDE.U32 R88, R0, 0x8, R88 ;  /* 0x0000000800581825 */ /* 0x002fe200078e0058 */
[----:B------:R-:W-:Y:S02]  /*16e0*/  ISETP.GE.U32.AND P3, PT, R148, 0x220, PT ;  /* 0x000002209400780c */ /* 0x000fe40003f66070 */
[----:B------:R-:W5:Y:S01]  /*16f0*/  @P2 LDG.E.64 R66, desc[UR6][R154.64] ;  /* 0x000000069a422981 */ /* 0x000f62000c1e1b00 */
[----:B------:R-:W-:-:S02]  /*1700*/  @P1 IMAD.WIDE.U32 R156, R0, 0x8, R156 ;  /* 0x00000008009c1825 */ /* 0x000fc400078e009c */
[----:B--2---:R-:W1:Y:S01]  /*1710*/  @P5 LDC.64 R132, c[0x0][0x3e8] ;  /* 0x0000fa00ff845b82 */ /* 0x004e620000000a00 */
[----:B------:R2:W5:Y:S01]  /*1720*/  @P1 LDG.E.64 R64, desc[UR6][R88.64] ;  /* 0x0000000658401981 */ /* 0x000562000c1e1b00 */
[----:B------:R-:W-:Y:S01]  /*1730*/  @P1 VIADD R0, R0, 0x20 ;  /* 0x0000002000001836 */ /* 0x000fe20000000000 */
[----:B------:R-:W-:Y:S02]  /*1740*/  @P2 CS2R R106, SRZ ;  /* 0x00000000006a2805 */ /* 0x000fe4000001ff00 */
[----:B------:R-:W-:Y:S01]  /*1750*/  ISETP.GE.U32.AND P2, PT, R148, 0x240, PT ;  /* 0x000002409400780c */ /* 0x000fe20003f46070 */
[----:B------:R-:W5:Y:S01]  /*1760*/  @P1 LDG.E.64 R18, desc[UR6][R156.64] ;  /* 0x000000069c121981 */ /* 0x000f62000c1e1b00 */
[----:B0-----:R-:W-:Y:S01]  /*1770*/  @P0 IMAD.WIDE.U32 R90, R0, 0x8, R90 ;  /* 0x00000008005a0825 */ /* 0x001fe200078e005a */
[----:B------:R-:W0:Y:S01]  /*1780*/  @P4 LDC.64 R134, c[0x0][0x3d0] ;  /* 0x0000f400ff864b82 */ /* 0x000e220000000a00 */
[----:B------:R-:W-:-:S07]  /*1790*/  @P1 CS2R R104, SRZ ;  /* 0x0000000000681805 */ /* 0x000fce000001ff00 */
[----:B--2---:R-:W2:Y:S01]  /*17a0*/  @P5 LDC.64 R88, c[0x0][0x3d0] ;  /* 0x0000f400ff585b82 */ /* 0x004ea20000000a00 */
[----:B------:R-:W-:Y:S01]  /*17b0*/  @P0 IMAD.WIDE.U32 R158, R0, 0x8, R158 ;  /* 0x00000008009e0825 */ /* 0x000fe200078e009e */
[----:B------:R-:W-:Y:S01]  /*17c0*/  ISETP.GE.U32.AND P1, PT, R148, 0x260, PT ;  /* 0x000002609400780c */ /* 0x000fe20003f26070 */
[----:B------:R3:W5:Y:S05]  /*17d0*/  @P0 LDG.E.64 R16, desc[UR6][R90.64] ;  /* 0x000000065a100981 */ /* 0x00076a000c1e1b00 */
[----:B------:R-:W0:Y:S01]  /*17e0*/  @P4 LDC.64 R136, c[0x0][0x3e8] ;  /* 0x0000fa00ff884b82 */ /* 0x000e220000000a00 */
[----:B------:R0:W5:Y:S01]  /*17f0*/  @P0 LDG.E.64 R62, desc[UR6][R158.64] ;  /* 0x000000069e3e0981 */ /* 0x000162000c1e1b00 */
[----:B------:R-:W-:Y:S01]  /*1800*/  @P0 VIADD R0, R0, 0x20 ;  /* 0x0000002000000836 */ /* 0x000fe20000000000 */
[----:B------:R-:W-:-:S02]  /*1810*/  @P0 CS2R R102, SRZ ;  /* 0x0000000000660805 */ /* 0x000fc4000001ff00 */
[----:B------:R-:W-:-:S03]  /*1820*/  ISETP.GE.U32.AND P0, PT, R148, 0x280, PT ;  /* 0x000002809400780c */ /* 0x000fc60003f06070 */
[----:B---3--:R-:W3:Y:S08]  /*1830*/  @P3 LDC.64 R90, c[0x0][0x3d0] ;  /* 0x0000f400ff5a3b82 */ /* 0x008ef00000000a00 */
[----:B------:R-:W3:Y:S01]  /*1840*/  @P3 LDC.64 R144, c[0x0][0x3e8] ;  /* 0x0000fa00ff903b82 */ /* 0x000ee20000000a00 */
[----:B------:R-:W-:-:S04]  /*1850*/  @P6 IMAD.WIDE.U32 R128, R0, 0x8, R128 ;  /* 0x0000000800806825 */ /* 0x000fc800078e0080 */
[----:B----4-:R-:W-:-:S03]  /*1860*/  @P6 IMAD.WIDE.U32 R130, R0, 0x8, R130 ;  /* 0x0000000800826825 */ /* 0x010fc600078e0082 */
[----:B------:R-:W4:Y:S01]  /*1870*/  @P2 LDC.64 R150, c[0x0][0x3d0] ;  /* 0x0000f400ff962b82 */ /* 0x000f220000000a00 */
[----:B------:R-:W-:Y:S01]  /*1880*/  @P6 IADD3 R0, PT, PT, R0, 0x20, RZ ;  /* 0x0000002000006810 */ /* 0x000fe20007ffe0ff */
[----:B------:R-:W5:Y:S06]  /*1890*/  @P6 LDG.E.64 R14, desc[UR6][R128.64] ;  /* 0x00000006800e6981 */ /* 0x000f6c000c1e1b00 */
[----:B------:R-:W4:Y:S01]  /*18a0*/  @P2 LDC.64 R152, c[0x0][0x3e8] ;  /* 0x0000fa00ff982b82 */ /* 0x000f220000000a00 */
[C---:B--2---:R-:W-:Y:S01]  /*18b0*/  @P5 IMAD.WIDE.U32 R88, R0.reuse, 0x8, R88 ;  /* 0x0000000800585825 */ /* 0x044fe200078e0058 */
[----:B------:R-:W5:Y:S03]  /*18c0*/  @P6 LDG.E.64 R60, desc[UR6][R130.64] ;  /* 0x00000006823c6981 */ /* 0x000f66000c1e1b00 */
[C---:B-1----:R-:W-:Y:S01]  /*18d0*/  @P5 IMAD.WIDE.U32 R132, R0.reuse, 0x8, R132 ;  /* 0x0000000800845825 */ /* 0x042fe200078e0084 */
[----:B------:R1:W5:Y:S02]  /*18e0*/  @P5 LDG.E.64 R12, desc[UR6][R88.64] ;  /* 0x00000006580c5981 */ /* 0x000364000c1e1b00 */
[----:B------:R-:W2:Y:S01]  /*18f0*/  @P1 LDC.64 R154, c[0x0][0x3d0] ;  /* 0x0000f400ff9a1b82 */ /* 0x000ea20000000a00 */
[----:B------:R-:W-:Y:S01]  /*1900*/  @P5 VIADD R0, R0, 0x20 ;  /* 0x0000002000005836 */ /* 0x000fe20000000000 */
[----:B------:R1:W5:Y:S06]  /*1910*/  @P5 LDG.E.64 R58, desc[UR6][R132.64] ;  /* 0x00000006843a5981 */ /* 0x00036c000c1e1b00 */
[----:B------:R-:W1:Y:S01]  /*1920*/  @P1 LDC.64 R156, c[0x0][0x3e8] ;  /* 0x0000fa00ff9c1b82 */ /* 0x000e620000000a00 */
[----:B0-----:R-:W-:-:S04]  /*1930*/  @P4 IMAD.WIDE.U32 R134, R0, 0x8, R134 ;  /* 0x0000000800864825 */ /* 0x001fc800078e0086 */
[C---:B------:R-:W-:Y:S01]  /*1940*/  @P4 IMAD.WIDE.U32 R136, R0.reuse, 0x8, R136 ;  /* 0x0000000800884825 */ /* 0x040fe200078e0088 */
[----:B------:R0:W5:Y:S02]  /*1950*/  @P4 LDG.E.64 R10, desc[UR6][R134.64] ;  /* 0x00000006860a4981 */ /* 0x000164000c1e1b00 */
[----:B------:R-:W0:Y:S01]  /*1960*/  @P0 LDC.64 R160, c[0x0][0x3e8] ;  /* 0x0000fa00ffa00b82 */ /* 0x000e220000000a00 */
[----:B------:R-:W-:Y:S01]  /*1970*/  @P4 VIADD R0, R0, 0x20 ;  /* 0x0000002000004836 */ /* 0x000fe20000000000 */
[----:B------:R0:W5:Y:S06]  /*1980*/  @P4 LDG.E.64 R56, desc[UR6][R136.64] ;  /* 0x0000000688384981 */ /* 0x00016c000c1e1b00 */
[----:B------:R-:W0:Y:S01]  /*1990*/  @P0 LDC.64 R158, c[0x0][0x3d0] ;  /* 0x0000f400ff9e0b82 */ /* 0x000e220000000a00 */
[----:B---3--:R-:W-:-:S04]  /*19a0*/  @P3 IMAD.WIDE.U32 R142, R0, 0x8, R90 ;  /* 0x00000008008e3825 */ /* 0x008fc800078e005a */
[C---:B------:R-:W-:Y:S01]  /*19b0*/  @P3 IMAD.WIDE.U32 R144, R0.reuse, 0x8, R144 ;  /* 0x0000000800903825 */ /* 0x040fe200078e0090 */
[----:B------:R-:W-:Y:S01]  /*19c0*/  @P3 IADD3 R0, PT, PT, R0, 0x20, RZ ;  /* 0x0000002000003810 */ /* 0x000fe20007ffe0ff */
[----:B------:R3:W5:Y:S04]  /*19d0*/  @P3 LDG.E.64 R8, desc[UR6][R142.64] ;  /* 0x000000068e083981 */ /* 0x000768000c1e1b00 */
[C---:B----4-:R-:W-:Y:S01]  /*19e0*/  @P2 IMAD.WIDE.U32 R150, R0.reuse, 0x8, R150 ;  /* 0x0000000800962825 */ /* 0x050fe200078e0096 */
[----:B------:R3:W5:Y:S03]  /*19f0*/  @P3 LDG.E.64 R54, desc[UR6][R144.64] ;  /* 0x0000000690363981 */ /* 0x000766000c1e1b00 */
[C---:B------:R-:W-:Y:S01]  /*1a00*/  @P2 IMAD.WIDE.U32 R152, R0.reuse, 0x8, R152 ;  /* 0x0000000800982825 */ /* 0x040fe200078e0098 */
[----:B------:R3:W5:Y:S03]  /*1a10*/  @P2 LDG.E.64 R44, desc[UR6][R150.64] ;  /* 0x00000006962c2981 */ /* 0x000766000c1e1b00 */
[----:B------:R-:W-:Y:S01]  /*1a20*/  @P2 VIADD R0, R0, 0x20 ;  /* 0x0000002000002836 */ /* 0x000fe20000000000 */
[----:B------:R3:W5:Y:S03]  /*1a30*/  @P2 LDG.E.64 R52, desc[UR6][R152.64] ;  /* 0x0000000698342981 */ /* 0x000766000c1e1b00 */
[----:B--2---:R-:W-:-:S04]  /*1a40*/  @P1 IMAD.WIDE.U32 R154, R0, 0x8, R154 ;  /* 0x00000008009a1825 */ /* 0x004fc800078e009a */
[C---:B-1----:R-:W-:Y:S01]  /*1a50*/  @P1 IMAD.WIDE.U32 R156, R0.reuse, 0x8, R156 ;  /* 0x00000008009c1825 */ /* 0x042fe200078e009c */
[----:B------:R3:W5:Y:S03]  /*1a60*/  @P1 LDG.E.64 R40, desc[UR6][R154.64] ;  /* 0x000000069a281981 */ /* 0x000766000c1e1b00 */
[----:B------:R-:W-:Y:S01]  /*1a70*/  @P1 VIADD R0, R0, 0x20 ;  /* 0x0000002000001836 */ /* 0x000fe20000000000 */
[----:B------:R3:W5:Y:S03]  /*1a80*/  @P1 LDG.E.64 R50, desc[UR6][R156.64] ;  /* 0x000000069c321981 */ /* 0x000766000c1e1b00 */
[----:B0-----:R-:W-:-:S04]  /*1a90*/  @P0 IMAD.WIDE.U32 R90, R0, 0x8, R160 ;  /* 0x00000008005a0825 */ /* 0x001fc800078e00a0 */
[----:B------:R-:W-:Y:S01]  /*1aa0*/  @P0 IMAD.WIDE.U32 R88, R0, 0x8, R158 ;  /* 0x0000000800580825 */ /* 0x000fe200078e009e */
[----:B------:R3:W5:Y:S04]  /*1ab0*/  @P0 LDG.E.64 R48, desc[UR6][R90.64] ;  /* 0x000000065a300981 */ /* 0x000768000c1e1b00 */
[----:B------:R3:W5:Y:S01]  /*1ac0*/  @P0 LDG.E.64 R36, desc[UR6][R88.64] ;  /* 0x0000000658240981 */ /* 0x000762000c1e1b00 */
[----:B------:R-:W-:Y:S02]  /*1ad0*/  @P6 CS2R R100, SRZ ;  /* 0x0000000000646805 */ /* 0x000fe4000001ff00 */
[----:B------:R-:W-:Y:S02]  /*1ae0*/  @P5 CS2R R98, SRZ ;  /* 0x0000000000625805 */ /* 0x000fe4000001ff00 */
[----:B------:R-:W-:-:S02]  /*1af0*/  @P4 CS2R R96, SRZ ;  /* 0x0000000000604805 */ /* 0x000fc4000001ff00 */
[----:B------:R-:W-:Y:S02]  /*1b00*/  @P3 CS2R R94, SRZ ;  /* 0x00000000005e3805 */ /* 0x000fe4000001ff00 */
[----:B------:R-:W-:Y:S02]  /*1b10*/  @P2 CS2R R92, SRZ ;  /* 0x00000000005c2805 */ /* 0x000fe4000001ff00 */
[----:B------:R-:W-:Y:S02]  /*1b20*/  @P1 CS2R R2, SRZ ;  /* 0x0000000000021805 */ /* 0x000fe4000001ff00 */
[----:B---3--:R-:W-:-:S07]  /*1b30*/  @P0 CS2R R4, SRZ ;  /* 0x0000000000040805 */ /* 0x008fce000001ff00 */
.L_x_74972:
[----:B------:R-:W-:Y:S05]  /*1b40*/  BSYNC.RECONVERGENT B0 ;  /* 0x0000000000007941 */ /* 0x000fea0003800200 */
.L_x_74970:
[----:B------:R-:W0:Y:S02]  /*1b50*/  LDCU UR8, c[0x0][0x384] ;  /* 0x00007080ff0877ac */ /* 0x000e240008000800 */
[----:B0-----:R-:W-:-:S13]  /*1b60*/  ISETP.GE.AND P0, PT, R140, UR8, PT ;  /* 0x000000088c007c0c */ /* 0x001fda000bf06270 */
[----:B------:R-:W-:Y:S05]  /*1b70*/  @P0 EXIT ;  /* 0x000000000000094d */ /* 0x000fea0003800000 */
[--C-:B-----5:R-:W-:Y:S01]  /*1b80*/  IMAD.MOV.U32 R245, RZ, RZ, R87.reuse ;  /* 0x000000fffff57224 */ /* 0x120fe200078e0057 */
[----:B------:R-:W-:Y:S01]  /*1b90*/  SHF.R.U64 R244, R86, 0x10, R87 ;  /* 0x0000001056f47819 */ /* 0x000fe20000001257 */
[----:B------:R-:W-:Y:S01]  /*1ba0*/  IMAD.MOV.U32 R241, RZ, RZ, R83 ;  /* 0x000000fffff17224 */ /* 0x000fe200078e0053 */
[----:B------:R-:W-:Y:S01]  /*1bb0*/  SHF.R.U32.HI R89, RZ, 0x10, R87 ;  /* 0x00000010ff597819 */ /* 0x000fe20000011657 */
[----:B------:R-:W-:Y:S01]  /*1bc0*/  IMAD.MOV.U32 R239, RZ, RZ, R81 ;  /* 0x000000ffffef7224 */ /* 0x000fe200078e0051 */
[----:B------:R-:W-:Y:S01]  /*1bd0*/  MOV R243, R85 ;  /* 0x0000005500f37202 */ /* 0x000fe20000000f00 */
[----:B------:R-:W-:Y:S01]  /*1be0*/  IMAD.MOV.U32 R235, RZ, RZ, R77 ;  /* 0x000000ffffeb7224 */ /* 0x000fe200078e004d */
[----:B------:R-:W-:Y:S01]  /*1bf0*/  SHF.R.U64 R87, R84, 0x10, R85 ;  /* 0x0000001054577819 */ /* 0x000fe20000001255 */
[----:B------:R-:W-:Y:S01]  /*1c00*/  IMAD.MOV.U32 R233, RZ, RZ, R75 ;  /* 0x000000ffffe97224 */ /* 0x000fe200078e004b */
[----:B------:R-:W-:Y:S01]  /*1c10*/  SHF.R.U32.HI R242, RZ, 0x10, R85 ;  /* 0x00000010fff27819 */ /* 0x000fe20000011655 */
        /* <DEDUP_REMOVED lines=39> */
[--C-:B------:R-:W-:Y:S01]  /*1e90*/  SHF.R.U64 R69, R66, 0x10, R67.reuse ;  /* 0x0000001042457819 */ /* 0x100fe20000001243 */
[----:B------:R-:W0:Y:S01]  /*1ea0*/  LDC R91, c[0x0][0x360] ;  /* 0x0000d800ff5b7b82 */ /* 0x000e220000000800 */
[----:B------:R-:W-:Y:S01]  /*1eb0*/  SHF.R.U32.HI R224, RZ, 0x10, R67 ;  /* 0x00000010ffe07819 */ /* 0x000fe20000011643 */
[----:B------:R-:W-:Y:S01]  /*1ec0*/  IMAD.MOV.U32 R88, RZ, RZ, R84 ;  /* 0x000000ffff587224 */ /* 0x000fe200078e0054 */
[----:B------:R-:W-:Y:S01]  /*1ed0*/  SHF.R.U64 R67, R64, 0x10, R65 ;  /* 0x0000001040437819 */ /* 0x000fe20000001241 */
[----:B------:R-:W-:Y:S01]  /*1ee0*/  IMAD.MOV.U32 R173, RZ, RZ, R9 ;  /* 0x000000ffffad7224 */ /* 0x000fe200078e0009 */
[----:B------:R-:W-:Y:S01]  /*1ef0*/  SHF.R.U32.HI R222, RZ, 0x10, R65 ;  /* 0x00000010ffde7819 */ /* 0x000fe20000011641 */
[----:B------:R-:W-:Y:S01]  /*1f00*/  UIADD3 UR8, UPT, UPT, UR4, -0x61c88647, URZ ;  /* 0x9e3779b904087890 */ /* 0x000fe2000fffe0ff */
[--C-:B------:R-:W-:Y:S01]  /*1f10*/  SHF.R.U64 R220, R62, 0x10, R63.reuse ;  /* 0x000000103edc7819 */ /* 0x100fe2000000123f */
[----:B------:R-:W1:Y:S01]  /*1f20*/  LDCU.64 UR10, c[0x0][0x3e0] ;  /* 0x00007c00ff0a77ac */ /* 0x000e620008000a00 */
[----:B------:R-:W-:Y:S01]  /*1f30*/  SHF.R.U32.HI R65, RZ, 0x10, R63 ;  /* 0x00000010ff417819 */ /* 0x000fe2000001163f */
[----:B------:R-:W-:Y:S01]  /*1f40*/  IMAD.MOV.U32 R136, RZ, RZ, R37 ;  /* 0x000000ffff887224 */ /* 0x000fe200078e0025 */
[----:B------:R-:W-:Y:S01]  /*1f50*/  MOV R219, R61 ;  /* 0x0000003d00db7202 */ /* 0x000fe20000000f00 */
[----:B------:R-:W-:Y:S01]  /*1f60*/  UIADD3 UR12, UPT, UPT, UR4, -0x700cb87f, URZ ;  /* 0x8ff34781040c7890 */ /* 0x000fe2000fffe0ff */
[--C-:B------:R-:W-:Y:S01]  /*1f70*/  SHF.R.U64 R63, R60, 0x10, R61.reuse ;  /* 0x000000103c3f7819 */ /* 0x100fe2000000123d */
[----:B------:R-:W-:Y:S01]  /*1f80*/  HADD2.F32 R143, -RZ, R4.H0_H0 ;  /* 0x20000004ff8f7230 */ /* 0x000fe20000004100 */
[----:B------:R-:W-:Y:S01]  /*1f90*/  SHF.R.U32.HI R218, RZ, 0x10, R61 ;  /* 0x00000010ffda7819 */ /* 0x000fe2000001163d */
[----:B------:R-:W-:Y:S01]  /*1fa0*/  HADD2.F32 R142, -RZ, R5.H0_H0 ;  /* 0x20000005ff8e7230 */ /* 0x000fe20000004100 */
[--C-:B------:R-:W-:Y:S01]  /*1fb0*/  SHF.R.U64 R61, R58, 0x10, R59.reuse ;  /* 0x000000103a3d7819 */ /* 0x100fe2000000123b */
[----:B------:R-:W-:Y:S01]  /*1fc0*/  IMAD.MOV.U32 R138, RZ, RZ, RZ ;  /* 0x000000ffff8a7224 */ /* 0x000fe200078e00ff */
[----:B------:R-:W-:Y:S01]  /*1fd0*/  SHF.R.U32.HI R216, RZ, 0x10, R59 ;  /* 0x00000010ffd87819 */ /* 0x000fe2000001163b */
[----:B------:R-:W-:Y:S01]  /*1fe0*/  HADD2.F32 R136, -RZ, R136.H0_H0 ;  /* 0x20000088ff887230 */ /* 0x000fe20000004100 */
[----:B------:R-:W-:-:S02]  /*1ff0*/  SHF.R.U64 R59, R56, 0x10, R57 ;  /* 0x00000010383b7819 */ /* 0x000fc40000001239 */
[----:B------:R-:W-:Y:S01]  /*2000*/  SHF.R.U32.HI R214, RZ, 0x10, R57 ;  /* 0x00000010ffd67819 */ /* 0x000fe20000011639 */
[----:B0-----:R-:W-:Y:S01]  /*2010*/  IMAD R146, R91, UR9, R146 ;  /* 0x000000095b927c24 */ /* 0x001fe2000f8e0292 */
[----:B------:R-:W-:Y:S01]  /*2020*/  MOV R213, R55 ;  /* 0x0000003700d57202 */ /* 0x000fe20000000f00 */
[----:B------:R-:W-:Y:S01]  /*2030*/  UIADD3 UR9, UPT, UPT, UR5, -0x4498517b, URZ ;  /* 0xbb67ae8505097890 */ /* 0x000fe2000fffe0ff */
[--C-:B------:R-:W-:Y:S01]  /*2040*/  SHF.R.U64 R57, R54, 0x10, R55.reuse ;  /* 0x0000001036397819 */ /* 0x100fe20000001237 */
[----:B-1----:R-:W-:Y:S01]  /*2050*/  UISETP.NE.U32.AND UP0, UPT, UR10, URZ, UPT ;  /* 0x000000ff0a00728c */ /* 0x002fe2000bf05070 */
[----:B------:R-:W-:Y:S01]  /*2060*/  SHF.R.U32.HI R212, RZ, 0x10, R55 ;  /* 0x00000010ffd47819 */ /* 0x000fe20000011637 */
[----:B------:R-:W-:Y:S01]  /*2070*/  UIADD3 UR10, UPT, UPT, UR4, -0xe443238, URZ ;  /* 0xf1bbcdc8040a7890 */ /* 0x000fe2000fffe0ff */
[--C-:B------:R-:W-:Y:S01]  /*2080*/  SHF.R.U64 R210, R52, 0x10, R53.reuse ;  /* 0x0000001034d27819 */ /* 0x100fe20000001235 */
[----:B------:R-:W-:Y:S01]  /*2090*/  UISETP.NE.AND.EX UP0, UPT, UR11, URZ, UPT, UP0 ;  /* 0x000000ff0b00728c */ /* 0x000fe2000bf05300 */
[----:B------:R-:W-:Y:S01]  /*20a0*/  SHF.R.U32.HI R55, RZ, 0x10, R53 ;  /* 0x00000010ff377819 */ /* 0x000fe20000011635 */
[----:B------:R-:W0:Y:S01]  /*20b0*/  LDCU.U8 UR11, c[0x0][0x410] ;  /* 0x00008200ff0b77ac */ /* 0x000e220008000000 */
[----:B------:R-:W-:Y:S01]  /*20c0*/  MOV R90, R86 ;  /* 0x00000056005a7202 */ /* 0x000fe20000000f00 */
[----:B------:R-:W-:Y:S01]  /*20d0*/  IMAD.MOV.U32 R86, RZ, RZ, R82 ;  /* 0x000000ffff567224 */ /* 0x000fe200078e0052 */
[--C-:B------:R-:W-:Y:S01]  /*20e0*/  SHF.R.U64 R53, R50, 0x10, R51.reuse ;  /* 0x0000001032357819 */ /* 0x100fe20000001233 */
[----:B------:R-:W-:Y:S01]  /*20f0*/  IMAD.MOV.U32 R82, RZ, RZ, R78 ;  /* 0x000000ffff527224 */ /* 0x000fe200078e004e */
[----:B------:R-:W-:-:S02]  /*2100*/  SHF.R.U32.HI R208, RZ, 0x10, R51 ;  /* 0x00000010ffd07819 */ /* 0x000fc40000011633 */
[----:B------:R-:W-:Y:S02]  /*2110*/  MOV R207, R49 ;  /* 0x0000003100cf7202 */ /* 0x000fe40000000f00 */
[--C-:B------:R-:W-:Y:S02]  /*2120*/  SHF.R.U64 R51, R48, 0x10, R49.reuse ;  /* 0x0000001030337819 */ /* 0x100fe40000001231 */
[----:B------:R-:W-:Y:S02]  /*2130*/  SHF.R.U32.HI R206, RZ, 0x10, R49 ;  /* 0x00000010ffce7819 */ /* 0x000fe40000011631 */
[--C-:B------:R-:W-:Y:S02]  /*2140*/  SHF.R.U64 R49, R46, 0x10, R47.reuse ;  /* 0x000000102e317819 */ /* 0x100fe4000000122f */
[----:B------:R-:W-:Y:S02]  /*2150*/  SHF.R.U32.HI R204, RZ, 0x10, R47 ;  /* 0x00000010ffcc7819 */ /* 0x000fe4000001162f */
        /* <DEDUP_REMOVED lines=50> */
[----:B------:R-:W-:-:S02]  /*2480*/  MOV R12, R8 ;  /* 0x00000008000c7202 */ /* 0x000fc40000000f00 */
[----:B------:R-:W-:Y:S01]  /*2490*/  SHF.R.U64 R11, R8, 0x10, R9 ;  /* 0x00000010080b7819 */ /* 0x000fe20000001209 */
[----:B------:R-:W-:Y:S01]  /*24a0*/  IMAD.MOV.U32 R8, RZ, RZ, R40 ;  /* 0x000000ffff087224 */ /* 0x000fe200078e0028 */
[--C-:B------:R-:W-:Y:S02]  /*24b0*/  SHF.R.U64 R7, R40, 0x10, R41.reuse ;  /* 0x0000001028077819 */ /* 0x100fe40000001229 */
[----:B------:R-:W-:Y:S02]  /*24c0*/  SHF.R.U32.HI R168, RZ, 0x10, R41 ;  /* 0x00000010ffa87819 */ /* 0x000fe40000011629 */
[----:B------:R-:W-:Y:S02]  /*24d0*/  PRMT R169, R169, 0x5410, R8 ;  /* 0x00005410a9a97816 */ /* 0x000fe40000000008 */
[--C-:B------:R-:W-:Y:S02]  /*24e0*/  SHF.R.U64 R166, R124, 0x10, R125.reuse ;  /* 0x000000107ca67819 */ /* 0x100fe4000000127d */
[----:B------:R-:W-:-:S02]  /*24f0*/  SHF.R.U32.HI R8, RZ, 0x10, R125 ;  /* 0x00000010ff087819 */ /* 0x000fc4000001167d */
[----:B------:R-:W-:Y:S02]  /*2500*/  PRMT R168, R168, 0x5410, R7 ;  /* 0x00005410a8a87816 */ /* 0x000fe40000000007 */
        /* <DEDUP_REMOVED lines=17> */
[----:B------:R-:W-:Y:S01]  /*2620*/  MOV R84, R80 ;  /* 0x0000005000547202 */ /* 0x000fe20000000f00 */
[----:B------:R-:W-:Y:S01]  /*2630*/  IMAD.MOV.U32 R80, RZ, RZ, R76 ;  /* 0x000000ffff507224 */ /* 0x000fe200078e004c */
[----:B------:R-:W-:Y:S01]  /*2640*/  PRMT R163, R7, 0x5410, R163 ;  /* 0x0000541007a37816 */ /* 0x000fe200000000a3 */
[----:B------:R-:W-:Y:S01]  /*2650*/  IMAD.MOV.U32 R76, RZ, RZ, R72 ;  /* 0x000000ffff4c7224 */ /* 0x000fe200078e0048 */
[----:B------:R-:W-:Y:S01]  /*2660*/  MOV R72, R68 ;  /* 0x0000004400487202 */ /* 0x000fe20000000f00 */
[----:B------:R-:W-:Y:S01]  /*2670*/  IMAD.MOV.U32 R68, RZ, RZ, R64 ;  /* 0x000000ffff447224 */ /* 0x000fe200078e0040 */
[--C-:B------:R-:W-:Y:S01]  /*2680*/  SHF.R.U64 R161, R114, 0x10, R115.reuse ;  /* 0x0000001072a17819 */ /* 0x100fe20000001273 */
[----:B------:R-:W-:Y:S01]  /*2690*/  IMAD.MOV.U32 R64, RZ, RZ, R60 ;  /* 0x000000ffff407224 */ /* 0x000fe200078e003c */
[----:B------:R-:W-:Y:S02]  /*26a0*/  SHF.R.U32.HI R7, RZ, 0x10, R115 ;  /* 0x00000010ff077819 */ /* 0x000fe40000011673 */
[----:B------:R-:W-:-:S02]  /*26b0*/  PRMT R160, R8, 0x5410, R160 ;  /* 0x0000541008a07816 */ /* 0x000fc400000000a0 */
[--C-:B------:R-:W-:Y:S02]  /*26c0*/  SHF.R.U64 R158, R108, 0x10, R109.reuse ;  /* 0x000000106c9e7819 */ /* 0x100fe4000000126d */
[----:B------:R-:W-:Y:S02]  /*26d0*/  SHF.R.U32.HI R8, RZ, 0x10, R109 ;  /* 0x00000010ff087819 */ /* 0x000fe4000001166d */
[----:B------:R-:W-:Y:S01]  /*26e0*/  MOV R60, R56 ;  /* 0x00000038003c7202 */ /* 0x000fe20000000f00 */
[----:B------:R-:W-:Y:S01]  /*26f0*/  IMAD.MOV.U32 R56, RZ, RZ, R52 ;  /* 0x000000ffff387224 */ /* 0x000fe200078e0034 */
[----:B------:R-:W-:Y:S01]  /*2700*/  PRMT R161, R7, 0x5410, R161 ;  /* 0x0000541007a17816 */ /* 0x000fe200000000a1 */
[----:B------:R-:W-:Y:S01]  /*2710*/  IMAD.MOV.U32 R52, RZ, RZ, R48 ;  /* 0x000000ffff347224 */ /* 0x000fe200078e0030 */
[--C-:B------:R-:W-:Y:S02]  /*2720*/  SHF.R.U64 R159, R110, 0x10, R111.reuse ;  /* 0x000000106e9f7819 */ /* 0x100fe4000000126f */
[----:B------:R-:W-:-:S02]  /*2730*/  SHF.R.U32.HI R7, RZ, 0x10, R111 ;  /* 0x00000010ff077819 */ /* 0x000fc4000001166f */
[----:B------:R-:W-:Y:S02]  /*2740*/  PRMT R158, R8, 0x5410, R158 ;  /* 0x00005410089e7816 */ /* 0x000fe4000000009e */
[----:B------:R-:W-:Y:S01]  /*2750*/  MOV R48, R42 ;  /* 0x0000002a00307202 */ /* 0x000fe20000000f00 */
[----:B------:R-:W-:Y:S01]  /*2760*/  IMAD.MOV.U32 R42, RZ, RZ, R34 ;  /* 0x000000ffff2a7224 */ /* 0x000fe200078e0022 */
[--C-:B------:R-:W-:Y:S01]  /*2770*/  SHF.R.U64 R157, R106, 0x10, R107.reuse ;  /* 0x000000106a9d7819 */ /* 0x100fe2000000126b */
[----:B------:R-:W-:Y:S01]  /*2780*/  IMAD.MOV.U32 R34, RZ, RZ, R30 ;  /* 0x000000ffff227224 */ /* 0x000fe200078e001e */
[----:B------:R-:W-:Y:S02]  /*2790*/  SHF.R.U32.HI R8, RZ, 0x10, R107 ;  /* 0x00000010ff087819 */ /* 0x000fe4000001166b */
[----:B------:R-:W-:Y:S01]  /*27a0*/  MOV R30, R26 ;  /* 0x0000001a001e7202 */ /* 0x000fe20000000f00 */
[----:B------:R-:W-:Y:S01]  /*27b0*/  IMAD.MOV.U32 R26, RZ, RZ, R22 ;  /* 0x000000ffff1a7224 */ /* 0x000fe200078e0016 */
[----:B------:R-:W-:Y:S01]  /*27c0*/  PRMT R159, R7, 0x5410, R159 ;  /* 0x00005410079f7816 */ /* 0x000fe2000000009f */
[----:B------:R-:W-:Y:S01]  /*27d0*/  IMAD.HI.U32 R7, R147, -0x2daee0ad, RZ ;  /* 0xd2511f5393077827 */ /* 0x000fe200078e00ff */
[----:B------:R-:W-:-:S02]  /*27e0*/  PRMT R157, R8, 0x5410, R157 ;  /* 0x00005410089d7816 */ /* 0x000fc4000000009d */
[----:B------:R-:W-:Y:S01]  /*27f0*/  SHF.R.U32.HI R172, RZ, 0x10, R9 ;  /* 0x00000010ffac7819 */ /* 0x000fe20000011609 */
[----:B------:R-:W-:Y:S01]  /*2800*/  IMAD.MOV.U32 R22, RZ, RZ, R18 ;  /* 0x000000ffff167224 */ /* 0x000fe200078e0012 */
[----:B------:R-:W-:Y:S01]  /*2810*/  MOV R18, R14 ;  /* 0x0000000e00127202 */ /* 0x000fe20000000f00 */
[----:B------:R-:W-:Y:S01]  /*2820*/  IMAD.HI.U32 R8, R146, -0x326172a9, RZ ;  /* 0xcd9e8d5792087827 */ /* 0x000fe200078e00ff */
[----:B------:R-:W-:Y:S02]  /*2830*/  MOV R171, R45 ;  /* 0x0000002d00ab7202 */ /* 0x000fe40000000f00 */
[--C-:B------:R-:W-:Y:S01]  /*2840*/  SHF.R.U64 R9, R44, 0x10, R45.reuse ;  /* 0x000000102c097819 */ /* 0x100fe2000000122d */
[----:B------:R-:W-:Y:S01]  /*2850*/  IMAD.MOV.U32 R14, RZ, RZ, R10 ;  /* 0x000000ffff0e7224 */ /* 0x000fe200078e000a */
[----:B------:R-:W-:Y:S01]  /*2860*/  SHF.R.U32.HI R170, RZ, 0x10, R45 ;  /* 0x00000010ffaa7819 */ /* 0x000fe2000001162d */
[----:B------:R-:W-:Y:S01]  /*2870*/  IMAD.MOV.U32 R10, RZ, RZ, R44 ;  /* 0x000000ffff0a7224 */ /* 0x000fe200078e002c */
[----:B------:R-:W-:-:S02]  /*2880*/  LOP3.LUT R7, R7, UR5, RZ, 0x3c, !PT ;  /* 0x0000000507077c12 */ /* 0x000fc4000f8e3cff */
[----:B------:R-:W-:Y:S02]  /*2890*/  LOP3.LUT R8, R139, UR4, R8, 0x96, !PT ;  /* 0x000000048b087c12 */ /* 0x000fe4000f8e9608 */
[----:B------:R-:W-:Y:S01]  /*28a0*/  PRMT R171, R171, 0x5410, R10 ;  /* 0x00005410abab7816 */ /* 0x000fe2000000000a */
[----:B------:R-:W-:Y:S01]  /*28b0*/  IMAD R10, R146, -0x326172a9, RZ ;  /* 0xcd9e8d57920a7824 */ /* 0x000fe200078e02ff */
[----:B------:R-:W-:Y:S01]  /*28c0*/  PRMT R170, R170, 0x5410, R9 ;  /* 0x00005410aaaa7816 */ /* 0x000fe20000000009 */
[----:B------:R-:W-:Y:S01]  /*28d0*/  IMAD.HI.U32 R9, R7, -0x326172a9, RZ ;  /* 0xcd9e8d5707097827 */ /* 0x000fe200078e00ff */
[----:B------:R-:W-:Y:S02]  /*28e0*/  PRMT R173, R173, 0x5410, R12 ;  /* 0x00005410adad7816 */ /* 0x000fe4000000000c */
[----:B------:R-:W-:Y:S01]  /*28f0*/  PRMT R172, R172, 0x5410, R11 ;  /* 0x00005410acac7816 */ /* 0x000fe2000000000b */
[----:B------:R-:W-:Y:S01]  /*2900*/  IMAD R12, R147, -0x2daee0ad, RZ ;  /* 0xd2511f53930c7824 */ /* 0x000fe200078e02ff */
[----:B------:R-:W-:Y:S01]  /*2910*/  SHF.R.U64 R156, R104, 0x10, R105 ;  /* 0x00000010689c7819 */ /* 0x000fe20000001269 */
[----:B------:R-:W-:Y:S01]  /*2920*/  IMAD.HI.U32 R11, R8, -0x2daee0ad, RZ ;  /* 0xd2511f53080b7827 */ /* 0x000fe200078e00ff */
[----:B------:R-:W-:-:S02]  /*2930*/  PRMT R174, R174, 0x5410, R13 ;  /* 0x00005410aeae7816 */ /* 0x000fc4000000000d */
[----:B------:R-:W-:Y:S02]  /*2940*/  PRMT R156, R156, 0x5410, R156 ;  /* 0x000054109c9c7816 */ /* 0x000fe4000000009c */
[----:B------:R-:W-:Y:S02]  /*2950*/  SHF.R.U32.HI R13, RZ, 0x10, R105 ;  /* 0x00000010ff0d7819 */ /* 0x000fe40000011669 */
[----:B------:R-:W-:Y:S01]  /*2960*/  LOP3.LUT R9, R10, UR8, R9, 0x96, !PT ;  /* 0x000000080a097c12 */ /* 0x000fe2000f8e9609 */
[----:B------:R-:W-:Y:S01]  /*2970*/  UIADD3 UR8, UPT, UPT, UR4, 0x3c6ef372, URZ ;  /* 0x3c6ef37204087890 */ /* 0x000fe2000fffe0ff */
[----:B------:R-:W-:Y:S01]  /*2980*/  LOP3.LUT R11, R12, UR9, R11, 0x96, !PT ;  /* 0x000000090c0b7c12 */ /* 0x000fe2000f8e960b */
[----:B------:R-:W-:Y:S01]  /*2990*/  UIADD3 UR9, UPT, UPT, UR5, 0x76cf5d0a, URZ ;  /* 0x76cf5d0a05097890 */ /* 0x000fe2000fffe0ff */
[----:B------:R-:W-:Y:S01]  /*29a0*/  PRMT R156, R13, 0x7610, R156 ;  /* 0x000076100d9c7816 */ /* 0x000fe2000000009c */
[----:B------:R-:W-:Y:S01]  /*29b0*/  IMAD R13, R8, -0x2daee0ad, RZ ;  /* 0xd2511f53080d7824 */ /* 0x000fe200078e02ff */
[--C-:B------:R-:W-:Y:S01]  /*29c0*/  SHF.R.U64 R155, R102, 0x10, R103.reuse ;  /* 0x00000010669b7819 */ /* 0x100fe20000001267 */
[----:B------:R-:W-:Y:S01]  /*29d0*/  IMAD.HI.U32 R10, R9, -0x2daee0ad, RZ ;  /* 0xd2511f53090a7827 */ /* 0x000fe200078e00ff */
[----:B------:R-:W-:-:S02]  /*29e0*/  SHF.R.U32.HI R12, RZ, 0x10, R103 ;  /* 0x00000010ff0c7819 */ /* 0x000fc40000011667 */
[----:B------:R-:W-:Y:S01]  /*29f0*/  PRMT R155, R155, 0x5410, R155 ;  /* 0x000054109b9b7816 */ /* 0x000fe2000000009b */
[----:B------:R-:W-:Y:S01]  /*2a00*/  IMAD R8, R7, -0x326172a9, RZ ;  /* 0xcd9e8d5707087824 */ /* 0x000fe200078e02ff */
[----:B------:R-:W-:Y:S01]  /*2a10*/  LOP3.LUT R10, R13, UR9, R10, 0x96, !PT ;  /* 0x000000090d0a7c12 */ /* 0x000fe2000f8e960a */
[----:B------:R-:W-:Y:S01]  /*2a20*/  IMAD.HI.U32 R7, R11, -0x326172a9, RZ ;  /* 0xcd9e8d570b077827 */ /* 0x000fe200078e00ff */
[----:B------:R-:W-:Y:S01]  /*2a30*/  PRMT R175, R175, 0x5410, R14 ;  /* 0x00005410afaf7816 */ /* 0x000fe2000000000e */
[----:B------:R-:W-:Y:S01]  /*2a40*/  UIADD3 UR9, UPT, UPT, UR4, -0x255992d5, URZ ;  /* 0xdaa66d2b04097890 */ /* 0x000fe2000fffe0ff */
[----:B------:R-:W-:Y:S01]  /*2a50*/  PRMT R155, R12, 0x7610, R155 ;  /* 0x000076100c9b7816 */ /* 0x000fe2000000009b */
[----:B------:R-:W-:Y:S01]  /*2a60*/  IMAD R12, R11, -0x326172a9, RZ ;  /* 0xcd9e8d570b0c7824 */ /* 0x000fe200078e02ff */
[----:B------:R-:W-:Y:S01]  /*2a70*/  LOP3.LUT R8, R8, UR8, R7, 0x96, !PT ;  /* 0x0000000808087c12 */ /* 0x000fe2000f8e9607 */
[----:B------:R-:W-:Y:S01]  /*2a80*/  UIADD3 UR8, UPT, UPT, UR5, 0x32370b8f, URZ ;  /* 0x32370b8f05087890 */ /* 0x000fe2000fffe0ff */
        /* <DEDUP_REMOVED lines=8> */
[----:B------:R-:W-:Y:S01]  /*2b10*/  UIADD3 UR9, UPT, UPT, UR4, 0x78dde6e4, URZ ;  /* 0x78dde6e404097890 */ /* 0x000fe2000fffe0ff */
[----:B------:R-:W-:Y:S01]  /*2b20*/  SHF.R.U64 R153, R98, 0x10, R99 ;  /* 0x0000001062997819 */ /* 0x000fe20000001263 */
[----:B------:R-:W-:Y:S01]  /*2b30*/  IMAD R13, R8, -0x2daee0ad, RZ ;  /* 0xd2511f53080d7824 */ /* 0x000fe200078e02ff */
[----:B------:R-:W-:Y:S01]  /*2b40*/  LOP3.LUT R9, R14, UR8, R9, 0x96, !PT ;  /* 0x000000080e097c12 */ /* 0x000fe2000f8e9609 */
[----:B------:R-:W-:Y:S01]  /*2b50*/  UIADD3 UR8, UPT, UPT, UR5, -0x126145ec, URZ ;  /* 0xed9eba1405087890 */ /* 0x000fe2000fffe0ff */
[----:B------:R-:W-:Y:S01]  /*2b60*/  IMAD.HI.U32 R8, R7, -0x2daee0ad, RZ ;  /* 0xd2511f5307087827 */ /* 0x000fe200078e00ff */
[----:B------:R-:W-:-:S02]  /*2b70*/  PRMT R153, R153, 0x5410, R153 ;  /* 0x0000541099997816 */ /* 0x000fc40000000099 */
[----:B------:R-:W-:Y:S01]  /*2b80*/  SHF.R.U32.HI R12, RZ, 0x10, R99 ;  /* 0x00000010ff0c7819 */ /* 0x000fe20000011663 */
[----:B------:R-:W-:Y:S01]  /*2b90*/  IMAD R11, R10, -0x326172a9, RZ ;  /* 0xcd9e8d570a0b7824 */ /* 0x000fe200078e02ff */
[----:B------:R-:W-:Y:S01]  /*2ba0*/  LOP3.LUT R8, R13, UR8, R8, 0x96, !PT ;  /* 0x000000080d087c12 */ /* 0x000fe2000f8e9608 */
[C---:B------:R-:W-:Y:S01]  /*2bb0*/  IMAD.HI.U32 R10, R9.reuse, -0x326172a9, RZ ;  /* 0xcd9e8d57090a7827 */ /* 0x040fe200078e00ff */
[----:B------:R-:W-:Y:S01]  /*2bc0*/  PRMT R153, R12, 0x7610, R153 ;  /* 0x000076100c997816 */ /* 0x000fe20000000099 */
[----:B------:R-:W-:Y:S01]  /*2bd0*/  UIADD3 UR8, UPT, UPT, UR4, 0x1715609d, URZ ;  /* 0x1715609d04087890 */ /* 0x000fe2000fffe0ff */
[--C-:B------:R-:W-:Y:S01]  /*2be0*/  SHF.R.U64 R152, R96, 0x10, R97.reuse ;  /* 0x0000001060987819 */ /* 0x100fe20000001261 */
[----:B------:R-:W-:Y:S01]  /*2bf0*/  IMAD R12, R9, -0x326172a9, RZ ;  /* 0xcd9e8d57090c7824 */ /* 0x000fe200078e02ff */
[----:B------:R-:W-:Y:S01]  /*2c00*/  LOP3.LUT R10, R11, UR9, R10, 0x96, !PT ;  /* 0x000000090b0a7c12 */ /* 0x000fe2000f8e960a */
[----:B------:R-:W-:Y:S01]  /*2c10*/  UIADD3 UR9, UPT, UPT, UR5, -0x56f99767, URZ ;  /* 0xa906689905097890 */ /* 0x000fe2000fffe0ff */
[----:B------:R-:W-:Y:S01]  /*2c20*/  IMAD.HI.U32 R9, R8, -0x326172a9, RZ ;  /* 0xcd9e8d5708097827 */ /* 0x000fe200078e00ff */
[----:B------:R-:W-:-:S02]  /*2c30*/  SHF.R.U32.HI R13, RZ, 0x10, R97 ;  /* 0x00000010ff0d7819 */ /* 0x000fc40000011661 */
[----:B------:R-:W-:Y:S01]  /*2c40*/  SHF.R.U64 R151, R94, 0x10, R95 ;  /* 0x000000105e977819 */ /* 0x000fe2000000125f */
[----:B------:R-:W-:Y:S01]  /*2c50*/  IMAD R14, R7, -0x2daee0ad, RZ ;  /* 0xd2511f53070e7824 */ /* 0x000fe200078e02ff */
[----:B------:R-:W-:Y:S01]  /*2c60*/  LOP3.LUT R7, R12, UR8, R9, 0x96, !PT ;  /* 0x000000080c077c12 */ /* 0x000fe2000f8e9609 */
[C---:B------:R-:W-:Y:S01]  /*2c70*/  IMAD.HI.U32 R11, R10.reuse, -0x2daee0ad, RZ ;  /* 0xd2511f530a0b7827 */ /* 0x040fe200078e00ff */
[----:B------:R-:W-:Y:S01]  /*2c80*/  PRMT R152, R13, 0x5410, R152 ;  /* 0x000054100d987816 */ /* 0x000fe20000000098 */
[----:B------:R-:W-:Y:S01]  /*2c90*/  UIADD3 UR8, UPT, UPT, UR4, -0x4ab325aa, URZ ;  /* 0xb54cda5604087890 */ /* 0x000fe2000fffe0ff */
[----:B------:R-:W-:Y:S01]  /*2ca0*/  MOV R0, R36 ;  /* 0x0000002400007202 */ /* 0x000fe20000000f00 */
[----:B------:R-:W-:Y:S01]  /*2cb0*/  IMAD R12, R10, -0x2daee0ad, RZ ;  /* 0xd2511f530a0c7824 */ /* 0x000fe200078e02ff */
[----:B------:R-:W-:Y:S01]  /*2cc0*/  LOP3.LUT R11, R14, UR9, R11, 0x96, !PT ;  /* 0x000000090e0b7c12 */ /* 0x000fe2000f8e960b */
[----:B------:R-:W-:Y:S01]  /*2cd0*/  UIADD3 UR9, UPT, UPT, UR5, 0x646e171e, URZ ;  /* 0x646e171e05097890 */ /* 0x000fe2000fffe0ff */
[----:B------:R-:W-:Y:S01]  /*2ce0*/  IMAD.HI.U32 R9, R7, -0x2daee0ad, RZ ;  /* 0xd2511f5307097827 */ /* 0x000fe200078e00ff */
[----:B------:R-:W-:-:S02]  /*2cf0*/  SHF.R.U64 R135, R36, 0x10, R37 ;  /* 0x0000001024877819 */ /* 0x000fc40000001225 */
[----:B------:R-:W-:Y:S01]  /*2d00*/  SHF.R.U32.HI R134, RZ, 0x10, R37 ;  /* 0x00000010ff867819 */ /* 0x000fe20000011625 */
[----:B------:R-:W-:Y:S01]  /*2d10*/  IMAD R13, R8, -0x326172a9, RZ ;  /* 0xcd9e8d57080d7824 */ /* 0x000fe200078e02ff */
[----:B------:R-:W-:Y:S01]  /*2d20*/  LOP3.LUT R9, R12, UR9, R9, 0x96, !PT ;  /* 0x000000090c097c12 */ /* 0x000fe2000f8e9609 */
[C---:B------:R-:W-:Y:S01]  /*2d30*/  IMAD.HI.U32 R10, R11.reuse, -0x326172a9, RZ ;  /* 0xcd9e8d570b0a7827 */ /* 0x040fe200078e00ff */
[----:B------:R-:W-:Y:S01]  /*2d40*/  UIADD3 UR9, UPT, UPT, UR4, 0x5384540f, URZ ;  /* 0x5384540f04097890 */ /* 0x000fe2000fffe0ff */
[--C-:B------:R-:W-:Y:S02]  /*2d50*/  SHF.R.U64 R133, R4, 0x10, R5.reuse ;  /* 0x0000001004857819 */ /* 0x100fe40000001205 */
[----:B------:R-:W-:Y:S01]  /*2d60*/  IMAD R11, R11, -0x326172a9, RZ ;  /* 0xcd9e8d570b0b7824 */ /* 0x000fe200078e02ff */
[----:B------:R-:W-:Y:S01]  /*2d70*/  LOP3.LUT R10, R13, UR8, R10, 0x96, !PT ;  /* 0x000000080d0a7c12 */ /* 0x000fe2000f8e960a */
[----:B------:R-:W-:Y:S01]  /*2d80*/  UIADD3 UR8, UPT, UPT, UR5, 0x1fd5c5a3, URZ ;  /* 0x1fd5c5a305087890 */ /* 0x000fe2000fffe0ff */
[----:B------:R-:W-:Y:S01]  /*2d90*/  IMAD.HI.U32 R8, R9, -0x326172a9, RZ ;  /* 0xcd9e8d5709087827 */ /* 0x000fe200078e00ff */
[----:B------:R-:W-:-:S02]  /*2da0*/  SHF.R.U32.HI R131, RZ, 0x10, R5 ;  /* 0x00000010ff837819 */ /* 0x000fc40000011605 */
[----:B------:R-:W-:Y:S01]  /*2db0*/  PRMT R151, R151, 0x5410, R151 ;  /* 0x0000541097977816 */ /* 0x000fe20000000097 */
[----:B------:R-:W-:Y:S01]  /*2dc0*/  IMAD R13, R7, -0x2daee0ad, RZ ;  /* 0xd2511f53070d7824 */ /* 0x000fe200078e02ff */
[----:B------:R-:W-:Y:S01]  /*2dd0*/  LOP3.LUT R7, R11, UR9, R8, 0x96, !PT ;  /* 0x000000090b077c12 */ /* 0x000fe2000f8e9608 */
[C---:B------:R-:W-:Y:S01]  /*2de0*/  IMAD.HI.U32 R12, R10.reuse, -0x2daee0ad, RZ ;  /* 0xd2511f530a0c7827 */ /* 0x040fe200078e00ff */
[----:B------:R-:W-:Y:S01]  /*2df0*/  UIADD3 UR9, UPT, UPT, UR5, -0x24c28bd8, URZ ;  /* 0xdb3d742805097890 */ /* 0x000fe2000fffe0ff */
[----:B------:R-:W-:Y:S02]  /*2e00*/  SHF.R.U32.HI R14, RZ, 0x10, R95 ;  /* 0x00000010ff0e7819 */ /* 0x000fe4000001165f */
[----:B------:R-:W-:Y:S01]  /*2e10*/  IMAD R9, R9, -0x326172a9, RZ ;  /* 0xcd9e8d5709097824 */ /* 0x000fe200078e02ff */
[----:B------:R-:W-:Y:S01]  /*2e20*/  LOP3.LUT R8, R13, UR8, R12, 0x96, !PT ;  /* 0x000000080d087c12 */ /* 0x000fe2000f8e960c */
[----:B------:R-:W-:Y:S01]  /*2e30*/  IMAD R11, R10, -0x2daee0ad, RZ ;  /* 0xd2511f530a0b7824 */ /* 0x000fe200078e02ff */
[----:B------:R-:W-:Y:S01]  /*2e40*/  UIADD3 UR8, UPT, UPT, UR5, -0x695add53, URZ ;  /* 0x96a522ad05087890 */ /* 0x000fe2000fffe0ff */
[----:B------:R-:W-:Y:S01]  /*2e50*/  IMAD.HI.U32 R132, R7, -0x2daee0ad, RZ ;  /* 0xd2511f5307847827 */ /* 0x000fe200078e00ff */
[----:B------:R-:W-:-:S02]  /*2e60*/  SHF.R.U64 R150, R92, 0x10, R93 ;  /* 0x000000105c967819 */ /* 0x000fc4000000125d */
[----:B------:R-:W-:Y:S01]  /*2e70*/  SHF.R.U32.HI R12, RZ, 0x10, R93 ;  /* 0x00000010ff0c7819 */ /* 0x000fe2000001165d */
[C---:B------:R-:W-:Y:S01]  /*2e80*/  IMAD.HI.U32 R130, R8.reuse, -0x326172a9, RZ ;  /* 0xcd9e8d5708827827 */ /* 0x040fe200078e00ff */
[----:B------:R-:W-:Y:S02]  /*2e90*/  LOP3.LUT R132, R11, UR9, R132, 0x96, !PT ;  /* 0x000000090b847c12 */ /* 0x000fe4000f8e9684 */
[--C-:B------:R-:W-:Y:S01]  /*2ea0*/  SHF.R.U32.HI R149, RZ, 0x10, R3.reuse ;  /* 0x00000010ff957819 */ /* 0x100fe20000011603 */
[----:B------:R-:W-:Y:S01]  /*2eb0*/  IMAD R7, R7, -0x2daee0ad, RZ ;  /* 0xd2511f5307077824 */ /* 0x000fe200078e02ff */
[----:B------:R-:W-:Y:S01]  /*2ec0*/  LOP3.LUT R130, R9, UR10, R130, 0x96, !PT ;  /* 0x0000000a09827c12 */ /* 0x000fe2000f8e9682 */
[----:B------:R-:W-:Y:S01]  /*2ed0*/  IMAD R8, R8, -0x326172a9, RZ ;  /* 0xcd9e8d5708087824 */ /* 0x000fe200078e02ff */
[----:B------:R-:W-:Y:S01]  /*2ee0*/  SHF.R.U64 R9, R2, 0x10, R3 ;  /* 0x0000001002097819 */ /* 0x000fe20000001203 */
[----:B------:R-:W-:Y:S01]  /*2ef0*/  IMAD.HI.U32 R145, R132, -0x326172a9, RZ ;  /* 0xcd9e8d5784917827 */ /* 0x000fe200078e00ff */
[----:B------:R-:W-:Y:S01]  /*2f00*/  PRMT R245, R245, 0x5410, R90 ;  /* 0x00005410f5f57816 */ /* 0x000fe2000000005a */
[----:B------:R-:W1:Y:S01]  /*2f10*/  LDCU UR10, c[0x0][0x388] ;  /* 0x00007100ff0a77ac */ /* 0x000e620008000800 */
[----:B------:R-:W-:Y:S01]  /*2f20*/  PRMT R244, R89, 0x5410, R244 ;  /* 0x0000541059f47816 */ /* 0x000fe200000000f4 */
[----:B------:R-:W-:Y:S01]  /*2f30*/  IMAD.HI.U32 R144, R130, -0x2daee0ad, RZ ;  /* 0xd2511f5382907827 */ /* 0x000fe200078e00ff */
[----:B------:R-:W-:-:S02]  /*2f40*/  PRMT R243, R243, 0x5410, R88 ;  /* 0x00005410f3f37816 */ /* 0x000fc40000000058 */
        /* <DEDUP_REMOVED lines=77> */
[----:B------:R-:W-:Y:S02]  /*3420*/  LOP3.LUT R141, R6, 0x3, RZ, 0xc0, !PT ;  /* 0x00000003068d7812 */ /* 0x000fe400078ec0ff */
[----:B------:R-:W-:Y:S01]  /*3430*/  LOP3.LUT R145, R8, UR12, R145, 0x96, !PT ;  /* 0x0000000c08917c12 */ /* 0x000fe2000f8e9691 */
[----:B------:R-:W2:Y:S01]  /*3440*/  LDCU UR12, c[0x0][0x448] ;  /* 0x00008900ff0c77ac */ /* 0x000ea20008000800 */
[----:B------:R-:W-:Y:S01]  /*3450*/  LOP3.LUT R144, R7, UR8, R144, 0x96, !PT ;  /* 0x0000000807907c12 */ /* 0x000fe2000f8e9690 */
[----:B01----:R-:W3:Y:S06]  /*3460*/  LDCU.64 UR8, c[0x0][0x3a0] ;  /* 0x00007400ff0877ac */ /* 0x003eec0008000a00 */
.L_x_75893:
[----:B------:R-:W0:Y:S01]  /*3470*/  @UP0 LDCU.64 UR14, c[0x0][0x3e0] ;  /* 0x00007c00ff0e07ac */ /* 0x000e220008000a00 */
[----:B------:R-:W-:Y:S01]  /*3480*/  PLOP3.LUT P0, PT, PT, PT, UP0, 0x80, 0x8 ;  /* 0x000000000008781c */ /* 0x000fe20003f0f008 */
[----:B------:R-:W-:Y:S01]  /*3490*/  HFMA2 R89, -RZ, RZ, 0, 2.384185791015625e-07 ;  /* 0x00000004ff597431 */ /* 0x000fe200000001ff */
[----:B------:R-:W-:Y:S01]  /*34a0*/  PLOP3.LUT P1, PT, PT, PT, UP0, 0x80, 0x8 ;  /* 0x000000000008781c */ /* 0x000fe20003f2f008 */
[----:B------:R-:W-:-:S10]  /*34b0*/  IMAD.MOV.U32 R88, RZ, RZ, 0x3f800000 ;  /* 0x3f800000ff587424 */ /* 0x000fd400078e00ff */
[----:B0-----:R-:W-:Y:S02]  /*34c0*/  @P0 IMAD.WIDE R90, R140, R89, UR14 ;  /* 0x0000000e8c5a0e25 */ /* 0x001fe4000f8e0259 */
[----:B------:R-:W0:Y:S03]  /*34d0*/  S2R R89, SR_TID.X ;  /* 0x0000000000597919 */ /* 0x000e260000002100 */
[----:B------:R1:W5:Y:S01]  /*34e0*/  @P1 LDG.E R88, desc[UR6][R90.64] ;  /* 0x000000065a581981 */ /* 0x000362000c1e1900 */
[----:B------:R-:W-:Y:S01]  /*34f0*/  ISETP.GE.U32.AND P5, PT, R148, 0x20, PT ;  /* 0x000000209400780c */ /* 0x000fe20003fa6070 */
[----:B------:R-:W-:Y:S01]  /*3500*/  BSSY.RECONVERGENT B0, `(.L_x_74973) ;  /* 0x000033e000007945 */ /* 0x000fe20003800200 */
[----:B-1----:R-:W-:-:S05]  /*3510*/  IMAD R91, R140, UR10, RZ ;  /* 0x0000000a8c5b7c24 */ /* 0x002fca000f8e02ff */
        /* <DEDUP_REMOVED lines=9> */
[----:B---3--:R-:W-:-:S04]  /*35b0*/  UISETP.NE.U32.AND UP1, UPT, UR8, URZ, UPT ;  /* 0x000000ff0800728c */ /* 0x008fc8000bf25070 */
        /* <DEDUP_REMOVED lines=13> */
[----:B------:R-:W-:-:S06]  /*3690*/  IMAD.SHL.U32 R90, R90, 0x4, RZ ;  /* 0x000000045a5a7824 */ /* 0x000fcc00078e00ff */
[----:B------:R-:W0:Y:S02]  /*36a0*/  LDC R90, c[0x2][R90] ;  /* 0x008000005a5a7b82 */ /* 0x000e240000000800 */
[----:B0-----:R-:W-:-:S04]  /*36b0*/  SHF.R.S32.HI R91, RZ, 0x1f, R90 ;  /* 0x0000001fff5b7819 */ /* 0x001fc8000001145a */
.L_x_88392:
[----:B--2---:R-:W-:Y:S05]  /*36c0*/  BRX R90 -0x36d0                                        (*"BRANCH_TARGETS .L_x_88393,.L_x_88394,.L_x_88395"*) ;  /* 0xffffffc85a4c7949 */ /* 0x004fea000383ffff */
.L_x_88395:
[----:B------:R-:W-:Y:S01]  /*36d0*/  VIADD R247, R141, 0x1 ;  /* 0x000000018df77836 */ /* 0x000fe20000000000 */
[----:B------:R-:W-:Y:S01]  /*36e0*/  MOV R90, R130 ;  /* 0x00000082005a7202 */ /* 0x000fe20000000f00 */
[----:B------:R-:W-:Y:S01]  /*36f0*/  IMAD.MOV.U32 R246, RZ, RZ, R145 ;  /* 0x000000fffff67224 */ /* 0x000fe200078e0091 */
[----:B------:R-:W-:Y:S06]  /*3700*/  BRA `(.L_x_74977) ;  /* 0x0000000400387947 */ /* 0x000fec0003800000 */
.L_x_88393:
[----:B------:R-:W-:Y:S01]  /*3710*/  IMAD.MOV.U32 R90, RZ, RZ, R130 ;  /* 0x000000ffff5a7224 */ /* 0x000fe200078e0082 */
[----:B------:R-:W-:Y:S01]  /*3720*/  MOV R247, 0x3 ;  /* 0x0000000300f77802 */ /* 0x000fe20000000f00 */
[----:B------:R-:W-:Y:S01]  /*3730*/  IMAD.MOV.U32 R246, RZ, RZ, R144 ;  /* 0x000000fffff67224 */ /* 0x000fe200078e0090 */
[----:B------:R-:W-:Y:S06]  /*3740*/  BRA `(.L_x_74977) ;  /* 0x0000000400287947 */ /* 0x000fec0003800000 */
.L_x_88394:
        /* <DEDUP_REMOVED lines=12> */
.L_x_74979:
[----:B------:R-:W-:Y:S05]  /*3810*/  BSYNC.RECONVERGENT B2 ;  /* 0x0000000000027941 */ /* 0x000fea0003800200 */
.L_x_74978:
        /* <DEDUP_REMOVED lines=61> */
.L_x_74977:
[----:B--2---:R-:W-:Y:S05]  /*3bf0*/  BSYNC.RECONVERGENT B1 ;  /* 0x0000000000017941 */ /* 0x004fea0003800200 */
.L_x_74976:
[----:B------:R-:W0:Y:S01]  /*3c00*/  LDC R91, c[0x0][0x408] ;  /* 0x00010200ff5b7b82 */ /* 0x000e220000000800 */
[----:B------:R-:W-:Y:S01]  /*3c10*/  I2FP.F32.U32 R141, R246 ;  /* 0x000000f6008d7245 */ /* 0x000fe20000201000 */
[----:B------:R-:W-:Y:S02]  /*3c20*/  HFMA2 R246, -RZ, RZ, 0.1171875, 0 ;  /* 0x2f800000fff67431 */ /* 0x000fe400000001ff */
[----:B-----5:R-:W-:Y:S01]  /*3c30*/  FMUL.FTZ R8, R8, R88 ;  /* 0x0000005808087220 */ /* 0x020fe20000410000 */
[----:B------:R-:W-:Y:S01]  /*3c40*/  ISETP.NE.AND P1, PT, R247, 0x1, PT ;  /* 0x00000001f700780c */ /* 0x000fe20003f25270 */
[----:B------:R-:W-:Y:S01]  /*3c50*/  BSSY.RECONVERGENT B1, `(.L_x_74980) ;  /* 0x000005f000017945 */ /* 0x000fe20003800200 */
[----:B------:R-:W-:Y:S01]  /*3c60*/  IMAD.MOV.U32 R248, RZ, RZ, R132 ;  /* 0x000000fffff87224 */ /* 0x000fe200078e0084 */
[----:B------:R-:W1:Y:S01]  /*3c70*/  LDC R130, c[0x0][0x404] ;  /* 0x00010100ff827b82 */ /* 0x000e620000000800 */
[----:B------:R-:W-:Y:S01]  /*3c80*/  FFMA.FTZ R141, R141, R246, 1.1641532182693481445e-10 ;  /* 0x2f0000008d8d7423 */ /* 0x000fe200000100f6 */
[----:B0-----:R-:W-:-:S04]  /*3c90*/  FMUL.FTZ R8, R8, R91 ;  /* 0x0000005b08087220 */ /* 0x001fc80000410000 */
[----:B-1----:R-:W-:-:S04]  /*3ca0*/  FSETP.GTU.FTZ.AND P0, PT, R141, R130, PT ;  /* 0x000000828d00720b */ /* 0x002fc80003f1c000 */
[----:B------:R-:W-:Y:S01]  /*3cb0*/  FSEL R141, R8, RZ, !P0 ;  /* 0x000000ff088d7208 */ /* 0x000fe20004000000 */
[----:B------:R-:W-:Y:S01]  /*3cc0*/  HADD2.F32 R8, -RZ, R245.H1_H1 ;  /* 0x300000f5ff087230 */ /* 0x000fe20000004100 */
[----:B------:R-:W-:-:S04]  /*3cd0*/  PLOP3.LUT P3, PT, P0, PT, PT, 0x8, 0x80 ;  /* 0x000000000080781c */ /* 0x000fc8000076e170 */
[----:B------:R-:W-:Y:S01]  /*3ce0*/  FFMA.FTZ R8, R141, R8, R4 ;  /* 0x000000088d087223 */ /* 0x000fe20000010004 */
        /* <DEDUP_REMOVED lines=10> */
.L_x_74982:
        /* <DEDUP_REMOVED lines=12> */
.L_x_74984:
[----:B------:R-:W-:Y:S05]  /*3e50*/  BSYNC.RECONVERGENT B2 ;  /* 0x0000000000027941 */ /* 0x000fea0003800200 */
.L_x_74983:
        /* <DEDUP_REMOVED lines=62> */
.L_x_74981:
[----:B------:R-:W-:Y:S05]  /*4240*/  BSYNC.RECONVERGENT B1 ;  /* 0x0000000000017941 */ /* 0x000fea0003800200 */
.L_x_74980:
        /* <DEDUP_REMOVED lines=8> */
[----:B------:R-:W-:Y:S01]  /*42d0*/  FSEL R247, R9, RZ, !P0 ;  /* 0x000000ff09f77208 */ /* 0x000fe20004000000 */
[----:B------:R-:W-:Y:S01]  /*42e0*/  HADD2.F32 R9, -RZ, R244.H1_H1 ;  /* 0x300000f4ff097230 */ /* 0x000fe20000004100 */
[----:B------:R-:W-:-:S04]  /*42f0*/  PLOP3.LUT P0, PT, P0, PT, PT, 0x8, 0x80 ;  /* 0x000000000080781c */ /* 0x000fc8000070e170 */
[----:B------:R-:W-:Y:S01]  /*4300*/  FFMA.FTZ R9, R247, R9, R5 ;  /* 0x00000009f7097223 */ /* 0x000fe20000010005 */
        /* <DEDUP_REMOVED lines=10> */
.L_x_74987:
        /* <DEDUP_REMOVED lines=12> */
.L_x_74989:
[----:B------:R-:W-:Y:S05]  /*4470*/  BSYNC.RECONVERGENT B2 ;  /* 0x0000000000027941 */ /* 0x000fea0003800200 */
.L_x_74988:
        /* <DEDUP_REMOVED lines=62> */
.L_x_74986:
[----:B------:R-:W-:Y:S05]  /*4860*/  BSYNC.RECONVERGENT B1 ;  /* 0x0000000000017941 */ /* 0x000fea0003800200 */
.L_x_74985:
[----:B------:R-:W-:Y:S01]  /*4870*/  I2FP.F32.U32 R141, R248 ;  /* 0x000000f8008d7245 */ /* 0x000fe20000201000 */
[----:B------:R-:W-:Y:S01]  /*4880*/  FMUL.FTZ R10, R10, R88 ;  /* 0x000000580a0a7220 */ /* 0x000fe20000410000 */
[----:B------:R-:W-:Y:S01]  /*4890*/  ISETP.NE.AND P2, PT, R247, 0x1, PT ;  /* 0x00000001f700780c */ /* 0x000fe20003f45270 */
[----:B------:R-:W-:Y:S01]  /*48a0*/  BSSY.RECONVERGENT B1, `(.L_x_74990) ;  /* 0x000005e000017945 */ /* 0x000fe20003800200 */
[----:B------:R-:W-:Y:S01]  /*48b0*/  MOV R248, R132 ;  /* 0x0000008400f87202 */ /* 0x000fe20000000f00 */
[----:B------:R-:W-:Y:S01]  /*48c0*/  FFMA.FTZ R141, R141, R246, 1.1641532182693481445e-10 ;  /* 0x2f0000008d8d7423 */ /* 0x000fe200000100f6 */
[----:B------:R-:W-:-:S04]  /*48d0*/  FMUL.FTZ R10, R10, R91 ;  /* 0x0000005b0a0a7220 */ /* 0x000fc80000410000 */
[----:B------:R-:W-:-:S04]  /*48e0*/  FSETP.GTU.FTZ.AND P1, PT, R141, R130, PT ;  /* 0x000000828d00720b */ /* 0x000fc80003f3c000 */
[----:B------:R-:W-:Y:S01]  /*48f0*/  FSEL R141, R10, RZ, !P1 ;  /* 0x000000ff0a8d7208 */ /* 0x000fe20004800000 */
[----:B------:R-:W-:Y:S01]  /*4900*/  HADD2.F32 R10, -RZ, R245.H0_H0 ;  /* 0x200000f5ff0a7230 */ /* 0x000fe20000004100 */
[----:B------:R-:W-:-:S04]  /*4910*/  PLOP3.LUT P1, PT, P1, PT, PT, 0x8, 0x80 ;  /* 0x000000000080781c */ /* 0x000fc80000f2e170 */
[----:B------:R-:W-:Y:S01]  /*4920*/  FFMA.FTZ R10, R141, R10, R6 ;  /* 0x0000000a8d0a7223 */ /* 0x000fe20000010006 */
        /* <DEDUP_REMOVED lines=10> */
.L_x_74992:
        /* <DEDUP_REMOVED lines=12> */
.L_x_74994:
[----:B------:R-:W-:Y:S05]  /*4a90*/  BSYNC.RECONVERGENT B2 ;  /* 0x0000000000027941 */ /* 0x000fea0003800200 */
.L_x_74993:
        /* <DEDUP_REMOVED lines=58> */
[----:B------:R-:W-:Y:S02]  /*4e40*/  HFMA2 R141, -RZ, RZ, 0, 0 ;  /* 0x00000000ff8d7431 */ /* 0x000fe400000001ff */
[----:B------:R-:W-:Y:S01]  /*4e50*/  IMAD.MOV.U32 R248, RZ, RZ, R90 ;  /* 0x000000fffff87224 */ /* 0x000fe200078e005a */
[----:B------:R-:W-:Y:S01]  /*4e60*/  LOP3.LUT R144, R144, UR13, R251, 0x96, !PT ;  /* 0x0000000d90907c12 */ /* 0x000fe2000f8e96fb */
[----:B------:R-:W-:-:S07]  /*4e70*/  IMAD.MOV.U32 R90, RZ, RZ, R250 ;  /* 0x000000ffff5a7224 */ /* 0x000fce00078e00fa */
.L_x_74991:
[----:B------:R-:W-:Y:S05]  /*4e80*/  BSYNC.RECONVERGENT B1 ;  /* 0x0000000000017941 */ /* 0x000fea0003800200 */
.L_x_74990:
[----:B------:R-:W-:Y:S01]  /*4e90*/  I2FP.F32.U32 R247, R248 ;  /* 0x000000f800f77245 */ /* 0x000fe20000201000 */
[----:B------:R-:W-:-:S04]  /*4ea0*/  FMUL.FTZ R11, R11, R88 ;  /* 0x000000580b0b7220 */ /* 0x000fc80000410000 */
[----:B------:R-:W-:Y:S01]  /*4eb0*/  FFMA.FTZ R247, R247, R246, 1.1641532182693481445e-10 ;  /* 0x2f000000f7f77423 */ /* 0x000fe200000100f6 */
[----:B------:R-:W-:Y:S01]  /*4ec0*/  FMUL.FTZ R91, R11, R91 ;  /* 0x0000005b0b5b7220 */ /* 0x000fe20000410000 */
[----:B------:R-:W-:-:S03]  /*4ed0*/  HADD2.F32 R11, -RZ, R244.H0_H0 ;  /* 0x200000f4ff0b7230 */ /* 0x000fc60000004100 */
[----:B------:R-:W-:-:S04]  /*4ee0*/  FSETP.GTU.FTZ.AND P2, PT, R247, R130, PT ;  /* 0x00000082f700720b */ /* 0x000fc80003f5c000 */
[----:B------:R-:W-:Y:S02]  /*4ef0*/  FSEL R91, R91, RZ, !P2 ;  /* 0x000000ff5b5b7208 */ /* 0x000fe40005000000 */
[----:B------:R-:W-:-:S03]  /*4f00*/  PLOP3.LUT P2, PT, P2, PT, PT, 0x8, 0x80 ;  /* 0x000000000080781c */ /* 0x000fc6000174e170 */
[----:B------:R-:W-:Y:S01]  /*4f10*/  FFMA.FTZ R11, R91, R11, R7 ;  /* 0x0000000b5b0b7223 */ /* 0x000fe20000010007 */
[----:B------:R-:W-:Y:S09]  /*4f20*/  BRA `(.L_x_74995) ;  /* 0x0000001800347947 */ /* 0x000ff20003800000 */
.L_x_74975:
        /* <DEDUP_REMOVED lines=16> */
.L_x_74998:
        /* <DEDUP_REMOVED lines=12> */
.L_x_75000:
[----:B--2---:R-:W-:Y:S05]  /*50f0*/  BSYNC.RECONVERGENT B2 ;  /* 0x0000000000027941 */ /* 0x004fea0003800200 */
.L_x_74999:
        /* <DEDUP_REMOVED lines=58> */
[----:B------:R-:W-:Y:S01]  /*54a0*/  MOV R246, R130 ;  /* 0x0000008200f67202 */ /* 0x000fe20000000f00 */
[----:B------:R-:W-:Y:S02]  /*54b0*/  IMAD.MOV.U32 R247, RZ, RZ, RZ ;  /* 0x000000fffff77224 */ /* 0x000fe400078e00ff */
[----:B------:R-:W-:-:S07]  /*54c0*/  LOP3.LUT R144, R144, UR13, R91, 0x96, !PT ;  /* 0x0000000d90907c12 */ /* 0x000fce000f8e965b */
.L_x_74997:
[----:B--2---:R-:W-:Y:S05]  /*54d0*/  BSYNC.RECONVERGENT B1 ;  /* 0x0000000000017941 */ /* 0x004fea0003800200 */
.L_x_74996:
[----:B------:R-:W0:Y:S01]  /*54e0*/  LDC R91, c[0x0][0x408] ;  /* 0x00010200ff5b7b82 */ /* 0x000e220000000800 */
[----:B------:R-:W-:Y:S01]  /*54f0*/  I2FP.F32.U32 R141, R246 ;  /* 0x000000f6008d7245 */ /* 0x000fe20000201000 */
[----:B------:R-:W-:Y:S02]  /*5500*/  IMAD.MOV.U32 R246, RZ, RZ, 0x2f800000 ;  /* 0x2f800000fff67424 */ /* 0x000fe400078e00ff */
[----:B-----5:R-:W-:Y:S01]  /*5510*/  FMUL.FTZ R8, R8, R88 ;  /* 0x0000005808087220 */ /* 0x020fe20000410000 */
[----:B------:R-:W-:Y:S01]  /*5520*/  ISETP.NE.AND P1, PT, R247, 0x1, PT ;  /* 0x00000001f700780c */ /* 0x000fe20003f25270 */
[----:B------:R-:W-:Y:S01]  /*5530*/  BSSY.RECONVERGENT B1, `(.L_x_75001) ;  /* 0x000005f000017945 */ /* 0x000fe20003800200 */
[----:B------:R-:W-:Y:S01]  /*5540*/  FFMA.FTZ R141, R141, R246, 1.1641532182693481445e-10 ;  /* 0x2f0000008d8d7423 */ /* 0x000fe200000100f6 */
[----:B------:R-:W-:Y:S01]  /*5550*/  IMAD.MOV.U32 R248, RZ, RZ, R132 ;  /* 0x000000fffff87224 */ /* 0x000fe200078e0084 */
[----:B------:R-:W1:Y:S01]  /*5560*/  LDC R130, c[0x0][0x404] ;  /* 0x00010100ff827b82 */ /* 0x000e620000000800 */
[----:B0-----:R-:W-:-:S02]  /*5570*/  FMUL.FTZ R8, R8, R91 ;  /* 0x0000005b08087220 */ /* 0x001fc40000410000 */
[----:B-1----:R-:W-:-:S04]  /*5580*/  FSETP.GTU.FTZ.AND P0, PT, R141, R130, PT ;  /* 0x000000828d00720b */ /* 0x002fc80003f1c000 */
[----:B------:R-:W-:Y:S01]  /*5590*/  FSEL R141, R8, RZ, !P0 ;  /* 0x000000ff088d7208 */ /* 0x000fe20004000000 */
[----:B------:R-:W-:Y:S01]  /*55a0*/  HADD2.F32 R8, -RZ, R245.H1_H1 ;  /* 0x300000f5ff087230 */ /* 0x000fe20000004100 */
[----:B------:R-:W-:-:S04]  /*55b0*/  PLOP3.LUT P3, PT, P0, PT, PT, 0x8, 0x80 ;  /* 0x000000000080781c */ /* 0x000fc8000076e170 */
[----:B------:R-:W-:Y:S01]  /*55c0*/  FMUL.FTZ R8, R141, R8 ;  /* 0x000000088d087220 */ /* 0x000fe20000410000 */
        /* <DEDUP_REMOVED lines=10> */
.L_x_75003:
        /* <DEDUP_REMOVED lines=12> */
.L_x_75005:
[----:B------:R-:W-:Y:S05]  /*5730*/  BSYNC.RECONVERGENT B2 ;  /* 0x0000000000027941 */ /* 0x000fea0003800200 */
.L_x_75004:
        /* <DEDUP_REMOVED lines=62> */
.L_x_75002:
[----:B------:R-:W-:Y:S05]  /*5b20*/  BSYNC.RECONVERGENT B1 ;  /* 0x0000000000017941 */ /* 0x000fea0003800200 */
.L_x_75001:
        /* <DEDUP_REMOVED lines=9> */
[----:B------:R-:W-:Y:S01]  /*5bc0*/  HADD2.F32 R9, -RZ, R244.H1_H1 ;  /* 0x300000f4ff097230 */ /* 0x000fe20000004100 */
[----:B------:R-:W-:-:S04]  /*5bd0*/  PLOP3.LUT P0, PT, P0, PT, PT, 0x8, 0x80 ;  /* 0x000000000080781c */ /* 0x000fc8000070e170 */
[----:B------:R-:W-:Y:S01]  /*5be0*/  FMUL.FTZ R9, R247, R9 ;  /* 0x00000009f7097220 */ /* 0x000fe20000410000 */
        /* <DEDUP_REMOVED lines=10> */
.L_x_75008:
        /* <DEDUP_REMOVED lines=12> */
.L_x_75010:
[----:B------:R-:W-:Y:S05]  /*5d50*/  BSYNC.RECONVERGENT B2 ;  /* 0x0000000000027941 */ /* 0x000fea0003800200 */
.L_x_75009:
        /* <DEDUP_REMOVED lines=60> */
[----:B------:R-:W-:Y:S01]  /*6120*/  LOP3.LUT R144, R144, UR13, R251, 0x96, !PT ;  /* 0x0000000d90907c12 */ /* 0x000fe2000f8e96fb */
[----:B------:R-:W-:-:S07]  /*6130*/  IMAD.MOV.U32 R90, RZ, RZ, R250 ;  /* 0x000000ffff5a7224 */ /* 0x000fce00078e00fa */
.L_x_75007:
[----:B------:R-:W-:Y:S05]  /*6140*/  BSYNC.RECONVERGENT B1 ;  /* 0x0000000000017941 */ /* 0x000fea0003800200 */
.L_x_75006:
        /* <DEDUP_REMOVED lines=9> */
[----:B------:R-:W-:Y:S01]  /*61e0*/  HADD2.F32 R10, -RZ, R245.H0_H0 ;  /* 0x200000f5ff0a7230 */ /* 0x000fe20000004100 */
[----:B------:R-:W-:-:S04]  /*61f0*/  PLOP3.LUT P1, PT, P1, PT, PT, 0x8, 0x80 ;  /* 0x000000000080781c */ /* 0x000fc80000f2e170 */
[----:B------:R-:W-:Y:S01]  /*6200*/  FMUL.FTZ R10, R141, R10 ;  /* 0x0000000a8d0a7220 */ /* 0x000fe20000410000 */
        /* <DEDUP_REMOVED lines=10> */
.L_x_75013:
        /* <DEDUP_REMOVED lines=12> */
.L_x_75015:
[----:B------:R-:W-:Y:S05]  /*6370*/  BSYNC.RECONVERGENT B2 ;  /* 0x0000000000027941 */ /* 0x000fea0003800200 */
.L_x_75014:
        /* <DEDUP_REMOVED lines=62> */
.L_x_75012:
[----:B------:R-:W-:Y:S05]  /*6760*/  BSYNC.RECONVERGENT B1 ;  /* 0x0000000000017941 */ /* 0x000fea0003800200 */
.L_x_75011:
        /* <DEDUP_REMOVED lines=8> */
[----:B------:R-:W-:-:S10]  /*67f0*/  FMUL.FTZ R11, R91, R11 ;  /* 0x0000000b5b0b7220 */ /* 0x000fd40000410000 */
.L_x_74995:
[----:B------:R-:W0:Y:S01]  /*6800*/  LDC.64 R246, c[0x0][0x3a8] ;  /* 0x0000ea00fff67b82 */ /* 0x000e220000000a00 */
[----:B------:R-:W-:Y:S02]  /*6810*/  SEL R130, RZ, 0x10000, !P1 ;  /* 0x00010000ff827807 */ /* 0x000fe40004800000 */
[----:B------:R-:W-:-:S05]  /*6820*/  SEL R91, RZ, 0x100, !P0 ;  /* 0x00000100ff5b7807 */ /* 0x000fca0004000000 */
[----:B------:R-:W1:Y:S01]  /*6830*/  LDC.64 R248, c[0x0][0x3b0] ;  /* 0x0000ec00fff87b82 */ /* 0x000e620000000a00 */
[----:B0-----:R-:W-:-:S05]  /*6840*/  IMAD.WIDE.U32 R246, R129, 0x10, R246 ;  /* 0x0000001081f67825 */ /* 0x001fca00078e00f6 */
[----:B------:R0:W-:Y:S01]  /*6850*/  STG.E.128 desc[UR6][R246.64], R8 ;  /* 0x00000008f6007986 */ /* 0x0001e2000c101d06 */
[----:B-1----:R-:W-:Y:S01]  /*6860*/  IMAD.WIDE.U32 R248, R129, 0x4, R248 ;  /* 0x0000000481f87825 */ /* 0x002fe200078e00f8 */
[----:B0-----:R-:W-:-:S04]  /*6870*/  SEL R246, RZ, 0x1000000, !P2 ;  /* 0x01000000fff67807 */ /* 0x001fc80005000000 */
[----:B------:R-:W-:Y:S02]  /*6880*/  IADD3 R130, PT, PT, R91, R246, R130 ;  /* 0x000000f65b827210 */ /* 0x000fe40007ffe082 */
[----:B------:R-:W-:-:S04]  /*6890*/  SEL R91, RZ, 0x1, !P3 ;  /* 0x00000001ff5b7807 */ /* 0x000fc80005800000 */
[----:B------:R-:W-:Y:S01]  /*68a0*/  IADD3 R91, PT, PT, R130, R91, RZ ;  /* 0x0000005b825b7210 */ /* 0x000fe20007ffe0ff */
[----:B------:R-:W-:Y:S02]  /*68b0*/  IMAD.MOV.U32 R130, RZ, RZ, R90 ;  /* 0x000000ffff827224 */ /* 0x000fe400078e005a */
[----:B------:R-:W-:Y:S02]  /*68c0*/  VIADD R90, R129, 0x20 ;  /* 0x00000020815a7836 */ /* 0x000fe40000000000 */
[----:B------:R0:W-:Y:S05]  /*68d0*/  STG.E desc[UR6][R248.64], R91 ;  /* 0x0000005bf8007986 */ /* 0x0001ea000c101906 */
.L_x_74974:
[----:B--23--:R-:W-:Y:S05]  /*68e0*/  BSYNC.RECONVERGENT B0 ;  /* 0x0000000000007941 */ /* 0x00cfea0003800200 */
.L_x_74973:
        /* <DEDUP_REMOVED lines=10> */
[----:B--2---:R-:W-:-:S05]  /*6990*/  @P0 IMAD.WIDE.U32 R12, R90, 0x10, R12 ;  /* 0x000000105a0c0825 */ /* 0x004fca00078e000c */
[----:B------:R1:W5:Y:S04]  /*69a0*/  @P0 LDG.E.128 R4, desc[UR6][R12.64] ;  /* 0x000000060c040981 */ /* 0x000368000c1e1d00 */
[----:B------:R-:W5:Y:S01]  /*69b0*/  LDG.E.128 R12, desc[UR6][R14.64] ;  /* 0x000000060e0c7981 */ /* 0x000f62000c1e1d00 */
[----:B-1----:R-:W-:Y:S05]  /*69c0*/  @!P0 BRA `(.L_x_75018) ;  /* 0x00000018003c8947 */ /* 0x002fea0003800000 */
        /* <DEDUP_REMOVED lines=16> */
.L_x_75021:
        /* <DEDUP_REMOVED lines=12> */
.L_x_75023:
[----:B------:R-:W-:Y:S05]  /*6b90*/  BSYNC.RECONVERGENT B2 ;  /* 0x0000000000027941 */ /* 0x000fea0003800200 */
.L_x_75022:
        /* <DEDUP_REMOVED lines=62> */
.L_x_75020:
[----:B------:R-:W-:Y:S05]  /*6f80*/  BSYNC.RECONVERGENT B1 ;  /* 0x0000000000017941 */ /* 0x000fea0003800200 */
.L_x_75019:
        /* <DEDUP_REMOVED lines=25> */
.L_x_75026:
        /* <DEDUP_REMOVED lines=12> */
.L_x_75028:
[----:B------:R-:W-:Y:S05]  /*71e0*/  BSYNC.RECONVERGENT B2 ;  /* 0x0000000000027941 */ /* 0x000fea0003800200 */
.L_x_75027:
        /* <DEDUP_REMOVED lines=62> */
.L_x_75025:
[----:B------:R-:W-:Y:S05]  /*75d0*/  BSYNC.RECONVERGENT B1 ;  /* 0x0000000000017941 */ /* 0x000fea0003800200 */
.L_x_75024:
        /* <DEDUP_REMOVED lines=22> */
.L_x_75031:
        /* <DEDUP_REMOVED lines=12> */
.L_x_75033:
[----:B------:R-:W-:Y:S05]  /*7800*/  BSYNC.RECONVERGENT B2 ;  /* 0x0000000000027941 */ /* 0x000fea0003800200 */
.L_x_75032:
        /* <DEDUP_REMOVED lines=59> */
[----:B------:R-:W-:Y:S02]  /*7bc0*/  IMAD.MOV.U32 R249, RZ, RZ, R91 ;  /* 0x000000fffff97224 */ /* 0x000fe400078e005b */
[----:B------:R-:W-:Y:S02]  /*7bd0*/  IMAD.MOV.U32 R91, RZ, RZ, R248 ;  /* 0x000000ffff5b7224 */ /* 0x000fe400078e00f8 */
[----:B------:R-:W-:-:S07]  /*7be0*/  HFMA2 R248, -RZ, RZ, 0, 0 ;  /* 0x00000000fff87431 */ /* 0x000fce00000001ff */
.L_x_75030:
[----:B------:R-:W-:Y:S05]  /*7bf0*/  BSYNC.RECONVERGENT B1 ;  /* 0x0000000000017941 */ /* 0x000fea0003800200 */
.L_x_75029:
        /* <DEDUP_REMOVED lines=22> */
.L_x_75036:
        /* <DEDUP_REMOVED lines=12> */
.L_x_75038:
[----:B------:R-:W-:Y:S05]  /*7e20*/  BSYNC.RECONVERGENT B2 ;  /* 0x0000000000027941 */ /* 0x000fea0003800200 */
.L_x_75037:
        /* <DEDUP_REMOVED lines=60> */
[----:B------:R-:W-:Y:S01]  /*81f0*/  MOV R249, R91 ;  /* 0x0000005b00f97202 */ /* 0x000fe20000000f00 */
[----:B------:R-:W-:-:S07]  /*8200*/  IMAD.MOV.U32 R91, RZ, RZ, R248 ;  /* 0x000000ffff5b7224 */ /* 0x000fce00078e00f8 */
.L_x_75035:
[----:B------:R-:W-:Y:S05]  /*8210*/  BSYNC.RECONVERGENT B1 ;  /* 0x0000000000017941 */ /* 0x000fea0003800200 */
.L_x_75034:
        /* <DEDUP_REMOVED lines=10> */
.L_x_75018:
        /* <DEDUP_REMOVED lines=16> */
.L_x_75042:
        /* <DEDUP_REMOVED lines=12> */
.L_x_75044:
[----:B------:R-:W-:Y:S05]  /*8480*/  BSYNC.RECONVERGENT B2 ;  /* 0x0000000000027941 */ /* 0x000fea0003800200 */
.L_x_75043:
        /* <DEDUP_REMOVED lines=62> */
.L_x_75041:
[----:B------:R-:W-:Y:S05]  /*8870*/  BSYNC.RECONVERGENT B1 ;  /* 0x0000000000017941 */ /* 0x000fea0003800200 */
.L_x_75040:
        /* <DEDUP_REMOVED lines=25> */
.L_x_75047:
        /* <DEDUP_REMOVED lines=12> */
.L_x_75049:
[----:B------:R-:W-:Y:S05]  /*8ad0*/  BSYNC.RECONVERGENT B2 ;  /* 0x0000000000027941 */ /* 0x000fea0003800200 */
.L_x_75048:
        /* <DEDUP_REMOVED lines=62> */
.L_x_75046:
[----:B------:R-:W-:Y:S05]  /*8ec0*/  BSYNC.RECONVERGENT B1 ;  /* 0x0000000000017941 */ /* 0x000fea0003800200 */
.L_x_75045:
        /* <DEDUP_REMOVED lines=22> */
.L_x_75052:
        /* <DEDUP_REMOVED lines=12> */
.L_x_75054:
[----:B------:R-:W-:Y:S05]  /*90f0*/  BSYNC.RECONVERGENT B2 ;  /* 0x0000000000027941 */ /* 0x000fea0003800200 */
.L_x_75053:
        /* <DEDUP_REMOVED lines=62> */
.L_x_75051:
[----:B------:R-:W-:Y:S05]  /*94e0*/  BSYNC.RECONVERGENT B1 ;  /* 0x0000000000017941 */ /* 0x000fea0003800200 */
.L_x_75050:
        /* <DEDUP_REMOVED lines=22> */
.L_x_75057:
        /* <DEDUP_REMOVED lines=12> */
.L_x_75059:
[----:B------:R-:W-:Y:S05]  /*9710*/  BSYNC.RECONVERGENT B2 ;  /* 0x0000000000027941 */ /* 0x000fea0003800200 */
.L_x_75058:
        /* <DEDUP_REMOVED lines=62> */
.L_x_75056:
[----:B------:R-:W-:Y:S05]  /*9b00*/  BSYNC.RECONVERGENT B1 ;  /* 0x0000000000017941 */ /* 0x000fea0003800200 */
.L_x_75055:
        /* <DEDUP_REMOVED lines=9> */
.L_x_75039:
[----:B------:R-:W0:Y:S01]  /*9ba0*/  LDC.64 R246, c[0x0][0x3a8] ;  /* 0x0000ea00fff67b82 */ /* 0x000e220000000a00 */
[----:B------:R-:W-:-:S07]  /*9bb0*/  SEL R130, RZ, 0x100, !P0 ;  /* 0x00000100ff827807 */ /* 0x000fce0004000000 */
[----:B------:R-:W1:Y:S01]  /*9bc0*/  LDC.64 R248, c[0x0][0x3b0] ;  /* 0x0000ec00fff87b82 */ /* 0x000e620000000a00 */
[----:B0-----:R-:W-:-:S05]  /*9bd0*/  IMAD.WIDE.U32 R246, R90, 0x10, R246 ;  /* 0x000000105af67825 */ /* 0x001fca00078e00f6 */
[----:B------:R0:W-:Y:S01]  /*9be0*/  STG.E.128 desc[UR6][R246.64], R12 ;  /* 0x0000000cf6007986 */ /* 0x0001e2000c101d06 */
[----:B-1----:R-:W-:-:S04]  /*9bf0*/  IMAD.WIDE.U32 R248, R90, 0x4, R248 ;  /* 0x000000045af87825 */ /* 0x002fc800078e00f8 */
[----:B------:R-:W-:Y:S01]  /*9c00*/  VIADD R90, R90, 0x20 ;  /* 0x000000205a5a7836 */ /* 0x000fe20000000000 */
[----:B0-----:R-:W-:Y:S02]  /*9c10*/  SEL R247, RZ, 0x1000000, !P2 ;  /* 0x01000000fff77807 */ /* 0x001fe40005000000 */
[----:B------:R-:W-:-:S04]  /*9c20*/  SEL R246, RZ, 0x10000, !P1 ;  /* 0x00010000fff67807 */ /* 0x000fc80004800000 */
[----:B------:R-:W-:Y:S02]  /*9c30*/  IADD3 R246, PT, PT, R130, R247, R246 ;  /* 0x000000f782f67210 */ /* 0x000fe40007ffe0f6 */
[----:B------:R-:W-:-:S04]  /*9c40*/  SEL R130, RZ, 0x1, !P3 ;  /* 0x00000001ff827807 */ /* 0x000fc80005800000 */
[----:B------:R-:W-:-:S05]  /*9c50*/  IADD3 R130, PT, PT, R246, R130, RZ ;  /* 0x00000082f6827210 */ /* 0x000fca0007ffe0ff */
[----:B------:R0:W-:Y:S02]  /*9c60*/  STG.E desc[UR6][R248.64], R130 ;  /* 0x00000082f8007986 */ /* 0x0001e4000c101906 */
[----:B0-----:R-:W-:-:S07]  /*9c70*/  IMAD.MOV.U32 R130, RZ, RZ, R91 ;  /* 0x000000ffff827224 */ /* 0x001fce00078e005b */
.L_x_75017:
[----:B------:R-:W-:Y:S05]  /*9c80*/  BSYNC.RECONVERGENT B0 ;  /* 0x0000000000007941 */ /* 0x000fea0003800200 */
.L_x_75016:
        /* <DEDUP_REMOVED lines=30> */
.L_x_75065:
        /* <DEDUP_REMOVED lines=12> */
.L_x_75067:
[----:B------:R-:W-:Y:S05]  /*9f30*/  BSYNC.RECONVERGENT B2 ;  /* 0x0000000000027941 */ /* 0x000fea0003800200 */
.L_x_75066:
        /* <DEDUP_REMOVED lines=62> */
.L_x_75064:
[----:B------:R-:W-:Y:S05]  /*a320*/  BSYNC.RECONVERGENT B1 ;  /* 0x0000000000017941 */ /* 0x000fea0003800200 */
.L_x_75063:
        /* <DEDUP_REMOVED lines=25> */
.L_x_75070:
        /* <DEDUP_REMOVED lines=12> */
.L_x_75072:
[----:B------:R-:W-:Y:S05]  /*a580*/  BSYNC.RECONVERGENT B2 ;  /* 0x0000000000027941 */ /* 0x000fea0003800200 */
.L_x_75071:
        /* <DEDUP_REMOVED lines=62> */
.L_x_75069:
[----:B------:R-:W-:Y:S05]  /*a970*/  BSYNC.RECONVERGENT B1 ;  /* 0x0000000000017941 */ /* 0x000fea0003800200 */
.L_x_75068:
        /* <DEDUP_REMOVED lines=22> */
.L_x_75075:
        /* <DEDUP_REMOVED lines=12> */
.L_x_75077:
[----:B------:R-:W-:Y:S05]  /*aba0*/  BSYNC.RECONVERGENT B2 ;  /* 0x0000000000027941 */ /* 0x000fea0003800200 */
.L_x_75076:
        /* <DEDUP_REMOVED lines=62> */
.L_x_75074:
[----:B------:R-:W-:Y:S05]  /*af90*/  BSYNC.RECONVERGENT B1 ;  /* 0x0000000000017941 */ /* 0x000fea0003800200 */
.L_x_75073:
        /* <DEDUP_REMOVED lines=22> */
.L_x_75080:
        /* <DEDUP_REMOVED lines=12> */
.L_x_75082:
[----:B------:R-:W-:Y:S05]  /*b1c0*/  BSYNC.RECONVERGENT B2 ;  /* 0x0000000000027941 */ /* 0x000fea0003800200 */
.L_x_75081:
        /* <DEDUP_REMOVED lines=62> */
.L_x_75079:
[----:B------:R-:W-:Y:S05]  /*b5b0*/  BSYNC.RECONVERGENT B1 ;  /* 0x0000000000017941 */ /* 0x000fea0003800200 */
.L_x_75078:
        /* <DEDUP_REMOVED lines=10> */
.L_x_75062:
        /* <DEDUP_REMOVED lines=16> */
.L_x_75086:
        /* <DEDUP_REMOVED lines=12> */
.L_x_75088:
[----:B------:R-:W-:Y:S05]  /*b820*/  BSYNC.RECONVERGENT B2 ;  /* 0x0000000000027941 */ /* 0x000fea0003800200 */
.L_x_75087:
        /* <DEDUP_REMOVED lines=62> */
.L_x_75085:
[----:B------:R-:W-:Y:S05]  /*bc10*/  BSYNC.RECONVERGENT B1 ;  /* 0x0000000000017941 */ /* 0x000fea0003800200 */
.L_x_75084:
        /* <DEDUP_REMOVED lines=25> */
.L_x_75091:
        /* <DEDUP_REMOVED lines=12> */
.L_x_75093:
[----:B------:R-:W-:Y:S05]  /*be70*/  BSYNC.RECONVERGENT B2 ;  /* 0x0000000000027941 */ /* 0x000fea0003800200 */
.L_x_75092:
        /* <DEDUP_REMOVED lines=62> */
.L_x_75090:
[----:B------:R-:W-:Y:S05]  /*c260*/  BSYNC.RECONVERGENT B1 ;  /* 0x0000000000017941 */ /* 0x000fea0003800200 */
.L_x_75089:
        /* <DEDUP_REMOVED lines=22> */
.L_x_75096:
        /* <DEDUP_REMOVED lines=12> */
.L_x_75098:
[----:B------:R-:W-:Y:S05]  /*c490*/  BSYNC.RECONVERGENT B2 ;  /* 0x0000000000027941 */ /* 0x000fea0003800200 */
.L_x_75097:
        /* <DEDUP_REMOVED lines=62> */
.L_x_75095:
[----:B------:R-:W-:Y:S05]  /*c880*/  BSYNC.RECONVERGENT B1 ;  /* 0x0000000000017941 */ /* 0x000fea0003800200 */
.L_x_75094:
        /* <DEDUP_REMOVED lines=22> */
.L_x_75101:
        /* <DEDUP_REMOVED lines=12> */
.L_x_75103:
[----:B------:R-:W-:Y:S05]  /*cab0*/  BSYNC.RECONVERGENT B2 ;  /* 0x0000000000027941 */ /* 0x000fea0003800200 */
.L_x_75102:
        /* <DEDUP_REMOVED lines=62> */
.L_x_75100:
[----:B------:R-:W-:Y:S05]  /*cea0*/  BSYNC.RECONVERGENT B1 ;  /* 0x0000000000017941 */ /* 0x000fea0003800200 */
.L_x_75099:
        /* <DEDUP_REMOVED lines=9> */
.L_x_75083:
        /* <DEDUP_REMOVED lines=14> */
.L_x_75061:
[----:B------:R-:W-:Y:S05]  /*d020*/  BSYNC.RECONVERGENT B0 ;  /* 0x0000000000007941 */ /* 0x000fea0003800200 */
.L_x_75060:
        /* <DEDUP_REMOVED lines=30> */
.L_x_75109:
        /* <DEDUP_REMOVED lines=12> */
.L_x_75111:
[----:B------:R-:W-:Y:S05]  /*d2d0*/  BSYNC.RECONVERGENT B2 ;  /* 0x0000000000027941 */ /* 0x000fea0003800200 */
.L_x_75110:
        /* <DEDUP_REMOVED lines=62> */
.L_x_75108:
[----:B------:R-:W-:Y:S05]  /*d6c0*/  BSYNC.RECONVERGENT B1 ;  /* 0x0000000000017941 */ /* 0x000fea0003800200 */
.L_x_75107:
        /* <DEDUP_REMOVED lines=25> */
.L_x_75114:
        /* <DEDUP_REMOVED lines=12> */
.L_x_75116:
[----:B------:R-:W-:Y:S05]  /*d920*/  BSYNC.RECONVERGENT B2 ;  /* 0x0000000000027941 */ /* 0x000fea0003800200 */
.L_x_75115:
        /* <DEDUP_REMOVED lines=62> */
.L_x_75113:
[----:B------:R-:W-:Y:S05]  /*dd10*/  BSYNC.RECONVERGENT B1 ;  /* 0x0000000000017941 */ /* 0x000fea0003800200 */
.L_x_75112:
        /* <DEDUP_REMOVED lines=22> */
.L_x_75119:
        /* <DEDUP_REMOVED lines=12> */
.L_x_75121:
[----:B------:R-:W-:Y:S05]  /*df40*/  BSYNC.RECONVERGENT B2 ;  /* 0x0000000000027941 */ /* 0x000fea0003800200 */
.L_x_75120:
        /* <DEDUP_REMOVED lines=62> */
.L_x_75118:
[----:B------:R-:W-:Y:S05]  /*e330*/  BSYNC.RECONVERGENT B1 ;  /* 0x0000000000017941 */ /* 0x000fea0003800200 */
.L_x_75117:
        /* <DEDUP_REMOVED lines=22> */
.L_x_75124:
        /* <DEDUP_REMOVED lines=12> */
.L_x_75126:
[----:B------:R-:W-:Y:S05]  /*e560*/  BSYNC.RECONVERGENT B2 ;  /* 0x0000000000027941 */ /* 0x000fea0003800200 */
.L_x_75125:
        /* <DEDUP_REMOVED lines=62> */
.L_x_75123:
[----:B------:R-:W-:Y:S05]  /*e950*/  BSYNC.RECONVERGENT B1 ;  /* 0x0000000000017941 */ /* 0x000fea0003800200 */
.L_x_75122:
[----:B------:R-:W-:Y:S01]  /*e960*/  I2FP.F32.U32 R248, R249 ;  /* 0x000000f900f87245 */ /* 0x000fe20000201000 */
[----:B------:R-:W-:-:S04]  /*e970*/  FMUL.FTZ R23, R23, R88 ;  /* 0x0000005817177220 */ /* 0x000fc80000410000 */
[----:B------:R-:W-:Y:S01]  /*e980*/  FFMA.FTZ R248, R248, R247, 1.1641532182693481445e-10 ;  /* 0x2f000000f8f87423 */ /* 0x000fe200000100f7 */
[----:B------:R-:W-:-:S04]  /*e990*/  FMUL.FTZ R23, R23, R130 ;  /* 0x0000008217177220 */ /* 0x000fc80000410000 */
[----:B------:R-:W-:-:S04]  /*e9a0*/  FSETP.GTU.FTZ.AND P3, PT, R248, R246, PT ;  /* 0x000000f6f800720b */ /* 0x000fc80003f7c000 */
[----:B------:R-:W-:Y:S01]  /*e9b0*/  FSEL R130, R23, RZ, !P3 ;  /* 0x000000ff17827208 */ /* 0x000fe20005800000 */
[----:B------:R-:W-:Y:S01]  /*e9c0*/  HADD2.F32 R23, -RZ, R238.H0_H0 ;  /* 0x200000eeff177230 */ /* 0x000fe20000004100 */
[----:B------:R-:W-:-:S04]  /*e9d0*/  PLOP3.LUT P3, PT, P3, PT, PT, 0x8, 0x80 ;  /* 0x000000000080781c */ /* 0x000fc80001f6e170 */
[----:B------:R-:W-:Y:S01]  /*e9e0*/  FFMA.FTZ R23, R130, R23, R7 ;  /* 0x0000001782177223 */ /* 0x000fe20000010007 */
[----:B------:R-:W-:Y:S08]  /*e9f0*/  BRA `(.L_x_75127) ;  /* 0x0000001800387947 */ /* 0x000ff00003800000 */
.L_x_75106:
        /* <DEDUP_REMOVED lines=16> */
.L_x_75130:
        /* <DEDUP_REMOVED lines=12> */
.L_x_75132:
[----:B------:R-:W-:Y:S05]  /*ebc0*/  BSYNC.RECONVERGENT B2 ;  /* 0x0000000000027941 */ /* 0x000fea0003800200 */
.L_x_75131:
        /* <DEDUP_REMOVED lines=62> */
.L_x_75129:
[----:B------:R-:W-:Y:S05]  /*efb0*/  BSYNC.RECONVERGENT B1 ;  /* 0x0000000000017941 */ /* 0x000fea0003800200 */
.L_x_75128:
        /* <DEDUP_REMOVED lines=25> */
.L_x_75135:
        /* <DEDUP_REMOVED lines=12> */
.L_x_75137:
[----:B------:R-:W-:Y:S05]  /*f210*/  BSYNC.RECONVERGENT B2 ;  /* 0x0000000000027941 */ /* 0x000fea0003800200 */
.L_x_75136:
        /* <DEDUP_REMOVED lines=62> */
.L_x_75134:
[----:B------:R-:W-:Y:S05]  /*f600*/  BSYNC.RECONVERGENT B1 ;  /* 0x0000000000017941 */ /* 0x000fea0003800200 */
.L_x_75133:
        /* <DEDUP_REMOVED lines=22> */
.L_x_75140:
        /* <DEDUP_REMOVED lines=12> */
.L_x_75142:
[----:B------:R-:W-:Y:S05]  /*f830*/  BSYNC.RECONVERGENT B2 ;  /* 0x0000000000027941 */ /* 0x000fea0003800200 */
.L_x_75141:
        /* <DEDUP_REMOVED lines=62> */
.L_x_75139:
[----:B------:R-:W-:Y:S05]  /*fc20*/  BSYNC.RECONVERGENT B1 ;  /* 0x0000000000017941 */ /* 0x000fea0003800200 */
.L_x_75138:
        /* <DEDUP_REMOVED lines=22> */
.L_x_75145:
        /* <DEDUP_REMOVED lines=12> */
.L_x_75147:
[----:B------:R-:W-:Y:S05]  /*fe50*/  BSYNC.RECONVERGENT B2 ;  /* 0x0000000000027941 */ /* 0x000fea0003800200 */
.L_x_75146:
        /* <DEDUP_REMOVED lines=62> */
.L_x_75144:
[----:B------:R-:W-:Y:S05]  /*10240*/  BSYNC.RECONVERGENT B1 ;  /* 0x0000000000017941 */ /* 0x000fea0003800200 */
.L_x_75143:
        /* <DEDUP_REMOVED lines=8> */
[----:B------:R-:W-:-:S09]  /*102d0*/  FMUL.FTZ R23, R23, R130 ;  /* 0x0000008217177220 */ /* 0x000fd20000410000 */
.L_x_75127:
[----:B------:R-:W0:Y:S01]  /*102e0*/  LDC.64 R250, c[0x0][0x3a8] ;  /* 0x0000ea00fffa7b82 */ /* 0x000e220000000a00 */
[----:B------:R-:W-:Y:S02]  /*102f0*/  SEL R247, RZ, 0x1000000, !P3 ;  /* 0x01000000fff77807 */ /* 0x000fe40005800000 */
[----:B------:R-:W-:Y:S02]  /*10300*/  SEL R246, RZ, 0x10000, !P2 ;  /* 0x00010000fff67807 */ /* 0x000fe40005000000 */
[----:B------:R-:W-:-:S03]  /*10310*/  SEL R130, RZ, 0x100, !P1 ;  /* 0x00000100ff827807 */ /* 0x000fc60004800000 */
[----:B------:R-:W1:Y:S01]  /*10320*/  LDC.64 R248, c[0x0][0x3b0] ;  /* 0x0000ec00fff87b82 */ /* 0x000e620000000a00 */
[----:B------:R-:W-:Y:S02]  /*10330*/  IADD3 R246, PT, PT, R130, R247, R246 ;  /* 0x000000f782f67210 */ /* 0x000fe40007ffe0f6 */
[----:B------:R-:W-:-:S04]  /*10340*/  SEL R130, RZ, 0x1, !P0 ;  /* 0x00000001ff827807 */ /* 0x000fc80004000000 */
[----:B------:R-:W-:Y:S01]  /*10350*/  IADD3 R130, PT, PT, R246, R130, RZ ;  /* 0x00000082f6827210 */ /* 0x000fe20007ffe0ff */
[----:B0-----:R-:W-:-:S05]  /*10360*/  IMAD.WIDE.U32 R250, R90, 0x10, R250 ;  /* 0x000000105afa7825 */ /* 0x001fca00078e00fa */
[----:B------:R-:W-:Y:S01]  /*10370*/  STG.E.128 desc[UR6][R250.64], R20 ;  /* 0x00000014fa007986 */ /* 0x000fe2000c101d06 */
[----:B-1----:R-:W-:-:S04]  /*10380*/  IMAD.WIDE.U32 R248, R90, 0x4, R248 ;  /* 0x000000045af87825 */ /* 0x002fc800078e00f8 */
[----:B------:R-:W-:Y:S01]  /*10390*/  VIADD R90, R90, 0x20 ;  /* 0x000000205a5a7836 */ /* 0x000fe20000000000 */
[----:B------:R0:W-:Y:S02]  /*103a0*/  STG.E desc[UR6][R248.64], R130 ;  /* 0x00000082f8007986 */ /* 0x0001e4000c101906 */
[----:B0-----:R-:W-:-:S07]  /*103b0*/  IMAD.MOV.U32 R130, RZ, RZ, R91 ;  /* 0x000000ffff827224 */ /* 0x001fce00078e005b */
.L_x_75105:
[----:B------:R-:W-:Y:S05]  /*103c0*/  BSYNC.RECONVERGENT B0 ;  /* 0x0000000000007941 */ /* 0x000fea0003800200 */
.L_x_75104:
        /* <DEDUP_REMOVED lines=30> */
.L_x_75153:
        /* <DEDUP_REMOVED lines=12> */
.L_x_75155:
[----:B------:R-:W-:Y:S05]  /*10670*/  BSYNC.RECONVERGENT B2 ;  /* 0x0000000000027941 */ /* 0x000fea0003800200 */
.L_x_75154:
        /* <DEDUP_REMOVED lines=62> */
.L_x_75152:
[----:B------:R-:W-:Y:S05]  /*10a60*/  BSYNC.RECONVERGENT B1 ;  /* 0x0000000000017941 */ /* 0x000fea0003800200 */
.L_x_75151:
        /* <DEDUP_REMOVED lines=25> */
.L_x_75158:
        /* <DEDUP_REMOVED lines=12> */
.L_x_75160:
[----:B------:R-:W-:Y:S05]  /*10cc0*/  BSYNC.RECONVERGENT B2 ;  /* 0x0000000000027941 */ /* 0x000fea0003800200 */
.L_x_75159:
        /* <DEDUP_REMOVED lines=62> */
.L_x_75157:
[----:B------:R-:W-:Y:S05]  /*110b0*/  BSYNC.RECONVERGENT B1 ;  /* 0x0000000000017941 */ /* 0x000fea0003800200 */
.L_x_75156:
        /* <DEDUP_REMOVED lines=22> */
.L_x_75163:
        /* <DEDUP_REMOVED lines=12> */
.L_x_75165:
[----:B------:R-:W-:Y:S05]  /*112e0*/  BSYNC.RECONVERGENT B2 ;  /* 0x0000000000027941 */ /* 0x000fea0003800200 */
.L_x_75164:
        /* <DEDUP_REMOVED lines=62> */
.L_x_75162:
[----:B------:R-:W-:Y:S05]  /*116d0*/  BSYNC.RECONVERGENT B1 ;  /* 0x0000000000017941 */ /* 0x000fea0003800200 */
.L_x_75161:
        /* <DEDUP_REMOVED lines=22> */
.L_x_75168:
        /* <DEDUP_REMOVED lines=12> */
.L_x_75170:
[----:B------:R-:W-:Y:S05]  /*11900*/  BSYNC.RECONVERGENT B2 ;  /* 0x0000000000027941 */ /* 0x000fea0003800200 */
.L_x_75169:
        /* <DEDUP_REMOVED lines=62> */
.L_x_75167:
[----:B------:R-:W-:Y:S05]  /*11cf0*/  BSYNC.RECONVERGENT B1 ;  /* 0x0000000000017941 */ /* 0x000fea0003800200 */
.L_x_75166:
        /* <DEDUP_REMOVED lines=10> */
.L_x_75150:
        /* <DEDUP_REMOVED lines=16> */
.L_x_75174:
        /* <DEDUP_REMOVED lines=12> */
.L_x_75176:
[----:B------:R-:W-:Y:S05]  /*11f60*/  BSYNC.RECONVERGENT B2 ;  /* 0x0000000000027941 */ /* 0x000fea0003800200 */
.L_x_75175:
        /* <DEDUP_REMOVED lines=62> */
.L_x_75173:
[----:B------:R-:W-:Y:S05]  /*12350*/  BSYNC.RECONVERGENT B1 ;  /* 0x0000000000017941 */ /* 0x000fea0003800200 */
.L_x_75172:
        /* <DEDUP_REMOVED lines=25> */
.L_x_75179:
        /* <DEDUP_REMOVED lines=12> */
.L_x_75181:
[----:B------:R-:W-:Y:S05]  /*125b0*/  BSYNC.RECONVERGENT B2 ;  /* 0x0000000000027941 */ /* 0x000fea0003800200 */
.L_x_75180:
        /* <DEDUP_REMOVED lines=62> */
.L_x_75178:
[----:B------:R-:W-:Y:S05]  /*129a0*/  BSYNC.RECONVERGENT B1 ;  /* 0x0000000000017941 */ /* 0x000fea0003800200 */
.L_x_75177:
        /* <DEDUP_REMOVED lines=22> */
.L_x_75184:
        /* <DEDUP_REMOVED lines=12> */
.L_x_75186:
[----:B------:R-:W-:Y:S05]  /*12bd0*/  BSYNC.RECONVERGENT B2 ;  /* 0x0000000000027941 */ /* 0x000fea0003800200 */
.L_x_75185:
        /* <DEDUP_REMOVED lines=62> */
.L_x_75183:
[----:B------:R-:W-:Y:S05]  /*12fc0*/  BSYNC.RECONVERGENT B1 ;  /* 0x0000000000017941 */ /* 0x000fea0003800200 */
.L_x_75182:
        /* <DEDUP_REMOVED lines=22> */
.L_x_75189:
        /* <DEDUP_REMOVED lines=12> */
.L_x_75191:
[----:B------:R-:W-:Y:S05]  /*131f0*/  BSYNC.RECONVERGENT B2 ;  /* 0x0000000000027941 */ /* 0x000fea0003800200 */
.L_x_75190:
        /* <DEDUP_REMOVED lines=62> */
.L_x_75188:
[----:B------:R-:W-:Y:S05]  /*135e0*/  BSYNC.RECONVERGENT B1 ;  /* 0x0000000000017941 */ /* 0x000fea0003800200 */
.L_x_75187:
        /* <DEDUP_REMOVED lines=9> */
.L_x_75171:
        /* <DEDUP_REMOVED lines=14> */
.L_x_75149:
[----:B------:R-:W-:Y:S05]  /*13760*/  BSYNC.RECONVERGENT B0 ;  /* 0x0000000000007941 */ /* 0x000fea0003800200 */
.L_x_75148:
        /* <DEDUP_REMOVED lines=30> */
.L_x_75197:
        /* <DEDUP_REMOVED lines=12> */
.L_x_75199:
[----:B------:R-:W-:Y:S05]  /*13a10*/  BSYNC.RECONVERGENT B2 ;  /* 0x0000000000027941 */ /* 0x000fea0003800200 */
.L_x_75198:
        /* <DEDUP_REMOVED lines=62> */
.L_x_75196:
[----:B------:R-:W-:Y:S05]  /*13e00*/  BSYNC.RECONVERGENT B1 ;  /* 0x0000000000017941 */ /* 0x000fea0003800200 */
.L_x_75195:
        /* <DEDUP_REMOVED lines=25> */
.L_x_75202:
        /* <DEDUP_REMOVED lines=12> */
.L_x_75204:
[----:B------:R-:W-:Y:S05]  /*14060*/  BSYNC.RECONVERGENT B2 ;  /* 0x0000000000027941 */ /* 0x000fea0003800200 */
.L_x_75203:
        /* <DEDUP_REMOVED lines=62> */
.L_x_75201:
[----:B------:R-:W-:Y:S05]  /*14450*/  BSYNC.RECONVERGENT B1 ;  /* 0x0000000000017941 */ /* 0x000fea0003800200 */
.L_x_75200:
        /* <DEDUP_REMOVED lines=22> */
.L_x_75207:
        /* <DEDUP_REMOVED lines=12> */
.L_x_75209:
[----:B------:R-:W-:Y:S05]  /*14680*/  BSYNC.RECONVERGENT B2 ;  /* 0x0000000000027941 */ /* 0x000fea0003800200 */
.L_x_75208:
        /* <DEDUP_REMOVED lines=62> */
.L_x_75206:
[----:B------:R-:W-:Y:S05]  /*14a70*/  BSYNC.RECONVERGENT B1 ;  /* 0x0000000000017941 */ /* 0x000fea0003800200 */
.L_x_75205:
        /* <DEDUP_REMOVED lines=22> */
.L_x_75212:
        /* <DEDUP_REMOVED lines=12> */
.L_x_75214:
[----:B------:R-:W-:Y:S05]  /*14ca0*/  BSYNC.RECONVERGENT B2 ;  /* 0x0000000000027941 */ /* 0x000fea0003800200 */
.L_x_75213:
        /* <DEDUP_REMOVED lines=62> */
.L_x_75211:
[----:B------:R-:W-:Y:S05]  /*15090*/  BSYNC.RECONVERGENT B1 ;  /* 0x0000000000017941 */ /* 0x000fea0003800200 */
.L_x_75210:
        /* <DEDUP_REMOVED lines=10> */
.L_x_75194:
        /* <DEDUP_REMOVED lines=16> */
.L_x_75218:
        /* <DEDUP_REMOVED lines=12> */
.L_x_75220:
[----:B------:R-:W-:Y:S05]  /*15300*/  BSYNC.RECONVERGENT B2 ;  /* 0x0000000000027941 */ /* 0x000fea0003800200 */
.L_x_75219:
        /* <DEDUP_REMOVED lines=62> */
.L_x_75217:
[----:B------:R-:W-:Y:S05]  /*156f0*/  BSYNC.RECONVERGENT B1 ;  /* 0x0000000000017941 */ /* 0x000fea0003800200 */
.L_x_75216:
        /* <DEDUP_REMOVED lines=25> */
.L_x_75223:
        /* <DEDUP_REMOVED lines=12> */
.L_x_75225:
[----:B------:R-:W-:Y:S05]  /*15950*/  BSYNC.RECONVERGENT B2 ;  /* 0x0000000000027941 */ /* 0x000fea0003800200 */
.L_x_75224:
        /* <DEDUP_REMOVED lines=62> */
.L_x_75222:
[----:B------:R-:W-:Y:S05]  /*15d40*/  BSYNC.RECONVERGENT B1 ;  /* 0x0000000000017941 */ /* 0x000fea0003800200 */
.L_x_75221:
        /* <DEDUP_REMOVED lines=22> */
.L_x_75228:
        /* <DEDUP_REMOVED lines=12> */
.L_x_75230:
[----:B------:R-:W-:Y:S05]  /*15f70*/  BSYNC.RECONVERGENT B2 ;  /* 0x0000000000027941 */ /* 0x000fea0003800200 */
.L_x_75229:
        /* <DEDUP_REMOVED lines=62> */
.L_x_75227:
[----:B------:R-:W-:Y:S05]  /*16360*/  BSYNC.RECONVERGENT B1 ;  /* 0x0000000000017941 */ /* 0x000fea0003800200 */
.L_x_75226:
        /* <DEDUP_REMOVED lines=22> */
.L_x_75233:
        /* <DEDUP_REMOVED lines=12> */
.L_x_75235:
[----:B------:R-:W-:Y:S05]  /*16590*/  BSYNC.RECONVERGENT B2 ;  /* 0x0000000000027941 */ /* 0x000fea0003800200 */
.L_x_75234:
        /* <DEDUP_REMOVED lines=62> */
.L_x_75232:
[----:B------:R-:W-:Y:S05]  /*16980*/  BSYNC.RECONVERGENT B1 ;  /* 0x0000000000017941 */ /* 0x000fea0003800200 */
.L_x_75231:
        /* <DEDUP_REMOVED lines=9> */
.L_x_75215:
        /* <DEDUP_REMOVED lines=14> */
.L_x_75193:
[----:B------:R-:W-:Y:S05]  /*16b00*/  BSYNC.RECONVERGENT B0 ;  /* 0x0000000000007941 */ /* 0x000fea0003800200 */
.L_x_75192:
        /* <DEDUP_REMOVED lines=30> */
.L_x_75241:
        /* <DEDUP_REMOVED lines=12> */
.L_x_75243:
[----:B------:R-:W-:Y:S05]  /*16db0*/  BSYNC.RECONVERGENT B2 ;  /* 0x0000000000027941 */ /* 0x000fea0003800200 */
.L_x_75242:
        /* <DEDUP_REMOVED lines=62> */
.L_x_75240:
[----:B------:R-:W-:Y:S05]  /*171a0*/  BSYNC.RECONVERGENT B1 ;  /* 0x0000000000017941 */ /* 0x000fea0003800200 */
.L_x_75239:
        /* <DEDUP_REMOVED lines=25> */
.L_x_75246:
        /* <DEDUP_REMOVED lines=12> */
.L_x_75248:
[----:B------:R-:W-:Y:S05]  /*17400*/  BSYNC.RECONVERGENT B2 ;  /* 0x0000000000027941 */ /* 0x000fea0003800200 */
.L_x_75247:
        /* <DEDUP_REMOVED lines=62> */
.L_x_75245:
[----:B------:R-:W-:Y:S05]  /*177f0*/  BSYNC.RECONVERGENT B1 ;  /* 0x0000000000017941 */ /* 0x000fea0003800200 */
.L_x_75244:
        /* <DEDUP_REMOVED lines=22> */
.L_x_75251:
        /* <DEDUP_REMOVED lines=12> */
.L_x_75253:
[----:B------:R-:W-:Y:S05]  /*17a20*/  BSYNC.RECONVERGENT B2 ;  /* 0x0000000000027941 */ /* 0x000fea0003800200 */
.L_x_75252:
        /* <DEDUP_REMOVED lines=62> */
.L_x_75250:
[----:B------:R-:W-:Y:S05]  /*17e10*/  BSYNC.RECONVERGENT B1 ;  /* 0x0000000000017941 */ /* 0x000fea0003800200 */
.L_x_75249:
        /* <DEDUP_REMOVED lines=22> */
.L_x_75256:
        /* <DEDUP_REMOVED lines=12> */
.L_x_75258:
[----:B------:R-:W-:Y:S05]  /*18040*/  BSYNC.RECONVERGENT B2 ;  /* 0x0000000000027941 */ /* 0x000fea0003800200 */
.L_x_75257:
        /* <DEDUP_REMOVED lines=62> */
.L_x_75255:
[----:B------:R-:W-:Y:S05]  /*18430*/  BSYNC.RECONVERGENT B1 ;  /* 0x0000000000017941 */ /* 0x000fea0003800200 */
.L_x_75254:
        /* <DEDUP_REMOVED lines=10> */
.L_x_75238:
        /* <DEDUP_REMOVED lines=16> */
.L_x_75262:
        /* <DEDUP_REMOVED lines=12> */
.L_x_75264:
[----:B------:R-:W-:Y:S05]  /*186a0*/  BSYNC.RECONVERGENT B2 ;  /* 0x0000000000027941 */ /* 0x000fea0003800200 */
.L_x_75263:
        /* <DEDUP_REMOVED lines=62> */
.L_x_75261:
[----:B------:R-:W-:Y:S05]  /*18a90*/  BSYNC.RECONVERGENT B1 ;  /* 0x0000000000017941 */ /* 0x000fea0003800200 */
.L_x_75260:
[----:B------:R-:W0:Y:S01]  /*18aa0*/  LDC R130, c[0x0][0x408] ;  /* 0x00010200ff827b82 */ /* 0x000e220000000800 */
[----:B------:R-:W-:Y:S01]  /*18ab0*/  I2FP.F32.U32 R141, R247 ;  /* 0x000000f7008d7245 */ /* 0x000fe20000201000 */
[----:B------:R-:W-:Y:S02]  /*18ac0*/  HFMA2 R247, -RZ, RZ, 0.1171875, 0 ;  /* 0x2f800000fff77431 */ /* 0x000fe400000001ff */
[----:B-----5:R-:W-:Y:S01]  /*18ad0*/  FMUL.FTZ R32, R32, R88 ;  /* 0x0000005820207220 */ /* 0x020fe20000410000 */
[----:B------:R-:W-:Y:S01]  /*18ae0*/  ISETP.NE.AND P1, PT, R248, 0x1, PT ;  /* 0x00000001f800780c */ /* 0x000fe20003f25270 */
[----:B------:R-:W-:Y:S01]  /*18af0*/  BSSY.RECONVERGENT B1, `(.L_x_75265) ;  /* 0x000005f000017945 */ /* 0x000fe20003800200 */
[----:B------:R-:W-:Y:S01]  /*18b00*/  MOV R249, R132 ;  /* 0x0000008400f97202 */ /* 0x000fe20000000f00 */
[----:B------:R-:W1:Y:S01]  /*18b10*/  LDC R246, c[0x0][0x404] ;  /* 0x00010100fff67b82 */ /* 0x000e620000000800 */
[----:B------:R-:W-:Y:S01]  /*18b20*/  FFMA.FTZ R141, R141, R247, 1.1641532182693481445e-10 ;  /* 0x2f0000008d8d7423 */ /* 0x000fe200000100f7 */
[----:B0-----:R-:W-:-:S04]  /*18b30*/  FMUL.FTZ R32, R32, R130 ;  /* 0x0000008220207220 */ /* 0x001fc80000410000 */
[----:B-1----:R-:W-:-:S04]  /*18b40*/  FSETP.GTU.FTZ.AND P0, PT, R141, R246, PT ;  /* 0x000000f68d00720b */ /* 0x002fc80003f1c000 */
        /* <DEDUP_REMOVED lines=14> */
.L_x_75267:
        /* <DEDUP_REMOVED lines=12> */
.L_x_75269:
[----:B------:R-:W-:Y:S05]  /*18cf0*/  BSYNC.RECONVERGENT B2 ;  /* 0x0000000000027941 */ /* 0x000fea0003800200 */
.L_x_75268:
        /* <DEDUP_REMOVED lines=62> */
.L_x_75266:
[----:B------:R-:W-:Y:S05]  /*190e0*/  BSYNC.RECONVERGENT B1 ;  /* 0x0000000000017941 */ /* 0x000fea0003800200 */
.L_x_75265:
        /* <DEDUP_REMOVED lines=22> */
.L_x_75272:
        /* <DEDUP_REMOVED lines=12> */
.L_x_75274:
[----:B------:R-:W-:Y:S05]  /*19310*/  BSYNC.RECONVERGENT B2 ;  /* 0x0000000000027941 */ /* 0x000fea0003800200 */
.L_x_75273:
        /* <DEDUP_REMOVED lines=62> */
.L_x_75271:
[----:B------:R-:W-:Y:S05]  /*19700*/  BSYNC.RECONVERGENT B1 ;  /* 0x0000000000017941 */ /* 0x000fea0003800200 */
.L_x_75270:
        /* <DEDUP_REMOVED lines=22> */
.L_x_75277:
        /* <DEDUP_REMOVED lines=12> */
.L_x_75279:
[----:B------:R-:W-:Y:S05]  /*19930*/  BSYNC.RECONVERGENT B2 ;  /* 0x0000000000027941 */ /* 0x000fea0003800200 */
.L_x_75278:
        /* <DEDUP_REMOVED lines=62> */
.L_x_75276:
[----:B------:R-:W-:Y:S05]  /*19d20*/  BSYNC.RECONVERGENT B1 ;  /* 0x0000000000017941 */ /* 0x000fea0003800200 */
.L_x_75275:
        /* <DEDUP_REMOVED lines=9> */
.L_x_75259:
[----:B------:R-:W-:Y:S01]  /*19dc0*/  SEL R248, RZ, 0x1000000, !P3 ;  /* 0x01000000fff87807 */ /* 0x000fe20005800000 */
[----:B------:R-:W0:Y:S01]  /*19dd0*/  LDC.64 R250, c[0x0][0x3a8] ;  /* 0x0000ea00fffa7b82 */ /* 0x000e220000000a00 */
[----:B------:R-:W-:Y:S02]  /*19de0*/  SEL R247, RZ, 0x10000, !P2 ;  /* 0x00010000fff77807 */ /* 0x000fe40005000000 */
[----:B------:R-:W-:Y:S02]  /*19df0*/  SEL R246, RZ, 0x100, !P1 ;  /* 0x00000100fff67807 */ /* 0x000fe40004800000 */
[----:B------:R-:W-:Y:S02]  /*19e00*/  SEL R130, RZ, 0x1, !P0 ;  /* 0x00000001ff827807 */ /* 0x000fe40004000000 */
[----:B------:R-:W-:Y:S02]  /*19e10*/  IADD3 R246, PT, PT, R246, R248, R247 ;  /* 0x000000f8f6f67210 */ /* 0x000fe40007ffe0f7 */
[----:B------:R-:W1:Y:S02]  /*19e20*/  LDC.64 R248, c[0x0][0x3b0] ;  /* 0x0000ec00fff87b82 */ /* 0x000e640000000a00 */
[----:B------:R-:W-:Y:S01]  /*19e30*/  IADD3 R130, PT, PT, R246, R130, RZ ;  /* 0x00000082f6827210 */ /* 0x000fe20007ffe0ff */
[----:B0-----:R-:W-:-:S05]  /*19e40*/  IMAD.WIDE.U32 R250, R90, 0x10, R250 ;  /* 0x000000105afa7825 */ /* 0x001fca00078e00fa */
[----:B------:R-:W-:Y:S01]  /*19e50*/  STG.E.128 desc[UR6][R250.64], R32 ;  /* 0x00000020fa007986 */ /* 0x000fe2000c101d06 */
[C---:B-1----:R-:W-:Y:S01]  /*19e60*/  IMAD.WIDE.U32 R248, R90.reuse, 0x4, R248 ;  /* 0x000000045af87825 */ /* 0x042fe200078e00f8 */
[----:B------:R-:W-:-:S04]  /*19e70*/  IADD3 R90, PT, PT, R90, 0x20, RZ ;  /* 0x000000205a5a7810 */ /* 0x000fc80007ffe0ff */
[----:B------:R0:W-:Y:S02]  /*19e80*/  STG.E desc[UR6][R248.64], R130 ;  /* 0x00000082f8007986 */ /* 0x0001e4000c101906 */
[----:B0-----:R-:W-:-:S07]  /*19e90*/  IMAD.MOV.U32 R130, RZ, RZ, R91 ;  /* 0x000000ffff827224 */ /* 0x001fce00078e005b */
.L_x_75237:
[----:B------:R-:W-:Y:S05]  /*19ea0*/  BSYNC.RECONVERGENT B0 ;  /* 0x0000000000007941 */ /* 0x000fea0003800200 */
.L_x_75236:
        /* <DEDUP_REMOVED lines=30> */
.L_x_75285:
        /* <DEDUP_REMOVED lines=12> */
.L_x_75287:
[----:B------:R-:W-:Y:S05]  /*1a150*/  BSYNC.RECONVERGENT B2 ;  /* 0x0000000000027941 */ /* 0x000fea0003800200 */
.L_x_75286:
        /* <DEDUP_REMOVED lines=59> */
[----:B------:R-:W-:Y:S01]  /*1a510*/  LOP3.LUT R144, R144, UR13, R247, 0x96, !PT ;  /* 0x0000000d90907c12 */ /* 0x000fe2000f8e96f7 */
[----:B------:R-:W-:Y:S01]  /*1a520*/  IMAD.MOV.U32 R247, RZ, RZ, R130 ;  /* 0x000000fffff77224 */ /* 0x000fe200078e0082 */
[----:B------:R-:W-:-:S07]  /*1a530*/  MOV R91, R246 ;  /* 0x000000f6005b7202 */ /* 0x000fce0000000f00 */
.L_x_75284:
[----:B------:R-:W-:Y:S05]  /*1a540*/  BSYNC.RECONVERGENT B1 ;  /* 0x0000000000017941 */ /* 0x000fea0003800200 */
.L_x_75283:
        /* <DEDUP_REMOVED lines=25> */
.L_x_75290:
        /* <DEDUP_REMOVED lines=12> */
.L_x_75292:
[----:B------:R-:W-:Y:S05]  /*1a7a0*/  BSYNC.RECONVERGENT B2 ;  /* 0x0000000000027941 */ /* 0x000fea0003800200 */
.L_x_75291:
        /* <DEDUP_REMOVED lines=62> */
.L_x_75289:
[----:B------:R-:W-:Y:S05]  /*1ab90*/  BSYNC.RECONVERGENT B1 ;  /* 0x0000000000017941 */ /* 0x000fea0003800200 */
.L_x_75288:
        /* <DEDUP_REMOVED lines=22> */
.L_x_75295:
        /* <DEDUP_REMOVED lines=12> */
.L_x_75297:
[----:B------:R-:W-:Y:S05]  /*1adc0*/  BSYNC.RECONVERGENT B2 ;  /* 0x0000000000027941 */ /* 0x000fea0003800200 */
.L_x_75296:
        /* <DEDUP_REMOVED lines=62> */
.L_x_75294:
[----:B------:R-:W-:Y:S05]  /*1b1b0*/  BSYNC.RECONVERGENT B1 ;  /* 0x0000000000017941 */ /* 0x000fea0003800200 */
.L_x_75293:
        /* <DEDUP_REMOVED lines=22> */
.L_x_75300:
        /* <DEDUP_REMOVED lines=12> */
.L_x_75302:
[----:B------:R-:W-:Y:S05]  /*1b3e0*/  BSYNC.RECONVERGENT B2 ;  /* 0x0000000000027941 */ /* 0x000fea0003800200 */
.L_x_75301:
        /* <DEDUP_REMOVED lines=62> */
.L_x_75299:
[----:B------:R-:W-:Y:S05]  /*1b7d0*/  BSYNC.RECONVERGENT B1 ;  /* 0x0000000000017941 */ /* 0x000fea0003800200 */
.L_x_75298:
        /* <DEDUP_REMOVED lines=10> */
.L_x_75282:
        /* <DEDUP_REMOVED lines=16> */
.L_x_75306:
        /* <DEDUP_REMOVED lines=12> */
.L_x_75308:
[----:B------:R-:W-:Y:S05]  /*1ba40*/  BSYNC.RECONVERGENT B2 ;  /* 0x0000000000027941 */ /* 0x000fea0003800200 */
.L_x_75307:
        /* <DEDUP_REMOVED lines=62> */
.L_x_75305:
[----:B------:R-:W-:Y:S05]  /*1be30*/  BSYNC.RECONVERGENT B1 ;  /* 0x0000000000017941 */ /* 0x000fea0003800200 */
.L_x_75304:
        /* <DEDUP_REMOVED lines=25> */
.L_x_75311:
        /* <DEDUP_REMOVED lines=12> */
.L_x_75313:
[----:B------:R-:W-:Y:S05]  /*1c090*/  BSYNC.RECONVERGENT B2 ;  /* 0x0000000000027941 */ /* 0x000fea0003800200 */
.L_x_75312:
        /* <DEDUP_REMOVED lines=62> */
.L_x_75310:
[----:B------:R-:W-:Y:S05]  /*1c480*/  BSYNC.RECONVERGENT B1 ;  /* 0x0000000000017941 */ /* 0x000fea0003800200 */
.L_x_75309:
        /* <DEDUP_REMOVED lines=22> */
.L_x_75316:
        /* <DEDUP_REMOVED lines=12> */
.L_x_75318:
[----:B------:R-:W-:Y:S05]  /*1c6b0*/  BSYNC.RECONVERGENT B2 ;  /* 0x0000000000027941 */ /* 0x000fea0003800200 */
.L_x_75317:
        /* <DEDUP_REMOVED lines=62> */
.L_x_75315:
[----:B------:R-:W-:Y:S05]  /*1caa0*/  BSYNC.RECONVERGENT B1 ;  /* 0x0000000000017941 */ /* 0x000fea0003800200 */
.L_x_75314:
        /* <DEDUP_REMOVED lines=22> */
.L_x_75321:
        /* <DEDUP_REMOVED lines=12> */
.L_x_75323:
[----:B------:R-:W-:Y:S05]  /*1ccd0*/  BSYNC.RECONVERGENT B2 ;  /* 0x0000000000027941 */ /* 0x000fea0003800200 */
.L_x_75322:
        /* <DEDUP_REMOVED lines=62> */
.L_x_75320:
[----:B------:R-:W-:Y:S05]  /*1d0c0*/  BSYNC.RECONVERGENT B1 ;  /* 0x0000000000017941 */ /* 0x000fea0003800200 */
.L_x_75319:
        /* <DEDUP_REMOVED lines=9> */
.L_x_75303:
[----:B------:R-:W-:Y:S01]  /*1d160*/  SEL R248, RZ, 0x1000000, !P3 ;  /* 0x01000000fff87807 */ /* 0x000fe20005800000 */
[----:B------:R-:W0:Y:S01]  /*1d170*/  LDC.64 R250, c[0x0][0x3a8] ;  /* 0x0000ea00fffa7b82 */ /* 0x000e220000000a00 */
[----:B------:R-:W-:Y:S02]  /*1d180*/  SEL R247, RZ, 0x10000, !P2 ;  /* 0x00010000fff77807 */ /* 0x000fe40005000000 */
[----:B------:R-:W-:Y:S02]  /*1d190*/  SEL R246, RZ, 0x100, !P1 ;  /* 0x00000100fff67807 */ /* 0x000fe40004800000 */
[----:B------:R-:W-:Y:S02]  /*1d1a0*/  SEL R130, RZ, 0x1, !P0 ;  /* 0x00000001ff827807 */ /* 0x000fe40004000000 */
[----:B------:R-:W-:Y:S02]  /*1d1b0*/  IADD3 R246, PT, PT, R246, R248, R247 ;  /* 0x000000f8f6f67210 */ /* 0x000fe40007ffe0f7 */
[----:B------:R-:W1:Y:S03]  /*1d1c0*/  LDC.64 R248, c[0x0][0x3b0] ;  /* 0x0000ec00fff87b82 */ /* 0x000e660000000a00 */
[----:B------:R-:W-:-:S02]  /*1d1d0*/  IMAD.IADD R130, R246, 0x1, R130 ;  /* 0x00000001f6827824 */ /* 0x000fc400078e0282 */
[----:B0-----:R-:W-:-:S05]  /*1d1e0*/  IMAD.WIDE.U32 R250, R90, 0x10, R250 ;  /* 0x000000105afa7825 */ /* 0x001fca00078e00fa */
[----:B------:R-:W-:Y:S01]  /*1d1f0*/  STG.E.128 desc[UR6][R250.64], R36 ;  /* 0x00000024fa007986 */ /* 0x000fe2000c101d06 */
[----:B-1----:R-:W-:-:S04]  /*1d200*/  IMAD.WIDE.U32 R248, R90, 0x4, R248 ;  /* 0x000000045af87825 */ /* 0x002fc800078e00f8 */
[----:B------:R-:W-:Y:S01]  /*1d210*/  VIADD R90, R90, 0x20 ;  /* 0x000000205a5a7836 */ /* 0x000fe20000000000 */
[----:B------:R0:W-:Y:S02]  /*1d220*/  STG.E desc[UR6][R248.64], R130 ;  /* 0x00000082f8007986 */ /* 0x0001e4000c101906 */
[----:B0-----:R-:W-:-:S07]  /*1d230*/  MOV R130, R91 ;  /* 0x0000005b00827202 */ /* 0x001fce0000000f00 */
.L_x_75281:
[----:B------:R-:W-:Y:S05]  /*1d240*/  BSYNC.RECONVERGENT B0 ;  /* 0x0000000000007941 */ /* 0x000fea0003800200 */
.L_x_75280:
        /* <DEDUP_REMOVED lines=30> */
.L_x_75329:
        /* <DEDUP_REMOVED lines=12> */
.L_x_75331:
[----:B------:R-:W-:Y:S05]  /*1d4f0*/  BSYNC.RECONVERGENT B2 ;  /* 0x0000000000027941 */ /* 0x000fea0003800200 */
.L_x_75330:
        /* <DEDUP_REMOVED lines=62> */
.L_x_75328:
[----:B------:R-:W-:Y:S05]  /*1d8e0*/  BSYNC.RECONVERGENT B1 ;  /* 0x0000000000017941 */ /* 0x000fea0003800200 */
.L_x_75327:
        /* <DEDUP_REMOVED lines=25> */
.L_x_75334:
        /* <DEDUP_REMOVED lines=12> */
.L_x_75336:
[----:B------:R-:W-:Y:S05]  /*1db40*/  BSYNC.RECONVERGENT B2 ;  /* 0x0000000000027941 */ /* 0x000fea0003800200 */
.L_x_75335:
        /* <DEDUP_REMOVED lines=62> */
.L_x_75333:
[----:B------:R-:W-:Y:S05]  /*1df30*/  BSYNC.RECONVERGENT B1 ;  /* 0x0000000000017941 */ /* 0x000fea0003800200 */
.L_x_75332:
        /* <DEDUP_REMOVED lines=22> */
.L_x_75339:
        /* <DEDUP_REMOVED lines=12> */
.L_x_75341:
[----:B------:R-:W-:Y:S05]  /*1e160*/  BSYNC.RECONVERGENT B2 ;  /* 0x0000000000027941 */ /* 0x000fea0003800200 */
.L_x_75340:
        /* <DEDUP_REMOVED lines=62> */
.L_x_75338:
[----:B------:R-:W-:Y:S05]  /*1e550*/  BSYNC.RECONVERGENT B1 ;  /* 0x0000000000017941 */ /* 0x000fea0003800200 */
.L_x_75337:
        /* <DEDUP_REMOVED lines=22> */
.L_x_75344:
        /* <DEDUP_REMOVED lines=12> */
.L_x_75346:
[----:B------:R-:W-:Y:S05]  /*1e780*/  BSYNC.RECONVERGENT B2 ;  /* 0x0000000000027941 */ /* 0x000fea0003800200 */
.L_x_75345:
        /* <DEDUP_REMOVED lines=62> */
.L_x_75343:
[----:B------:R-:W-:Y:S05]  /*1eb70*/  BSYNC.RECONVERGENT B1 ;  /* 0x0000000000017941 */ /* 0x000fea0003800200 */
.L_x_75342:
        /* <DEDUP_REMOVED lines=10> */
.L_x_75326:
        /* <DEDUP_REMOVED lines=16> */
.L_x_75350:
        /* <DEDUP_REMOVED lines=12> */
.L_x_75352:
[----:B------:R-:W-:Y:S05]  /*1ede0*/  BSYNC.RECONVERGENT B2 ;  /* 0x0000000000027941 */ /* 0x000fea0003800200 */
.L_x_75351:
        /* <DEDUP_REMOVED lines=62> */
.L_x_75349:
[----:B------:R-:W-:Y:S05]  /*1f1d0*/  BSYNC.RECONVERGENT B1 ;  /* 0x0000000000017941 */ /* 0x000fea0003800200 */
.L_x_75348:
        /* <DEDUP_REMOVED lines=25> */
.L_x_75355:
        /* <DEDUP_REMOVED lines=12> */
.L_x_75357:
[----:B------:R-:W-:Y:S05]  /*1f430*/  BSYNC.RECONVERGENT B2 ;  /* 0x0000000000027941 */ /* 0x000fea0003800200 */
.L_x_75356:
        /* <DEDUP_REMOVED lines=62> */
.L_x_75354:
[----:B------:R-:W-:Y:S05]  /*1f820*/  BSYNC.RECONVERGENT B1 ;  /* 0x0000000000017941 */ /* 0x000fea0003800200 */
.L_x_75353:
        /* <DEDUP_REMOVED lines=22> */
.L_x_75360:
        /* <DEDUP_REMOVED lines=12> */
.L_x_75362:
[----:B------:R-:W-:Y:S05]  /*1fa50*/  BSYNC.RECONVERGENT B2 ;  /* 0x0000000000027941 */ /* 0x000fea0003800200 */
.L_x_75361:
        /* <DEDUP_REMOVED lines=62> */
.L_x_75359:
[----:B------:R-:W-:Y:S05]  /*1fe40*/  BSYNC.RECONVERGENT B1 ;  /* 0x0000000000017941 */ /* 0x000fea0003800200 */
.L_x_75358:
        /* <DEDUP_REMOVED lines=22> */
.L_x_75365:
        /* <DEDUP_REMOVED lines=12> */
.L_x_75367:
[----:B------:R-:W-:Y:S05]  /*20070*/  BSYNC.RECONVERGENT B2 ;  /* 0x0000000000027941 */ /* 0x000fea0003800200 */
.L_x_75366:
        /* <DEDUP_REMOVED lines=62> */
.L_x_75364:
[----:B------:R-:W-:Y:S05]  /*20460*/  BSYNC.RECONVERGENT B1 ;  /* 0x0000000000017941 */ /* 0x000fea0003800200 */
.L_x_75363:
        /* <DEDUP_REMOVED lines=9> */
.L_x_75347:
        /* <DEDUP_REMOVED lines=14> */
.L_x_75325:
[----:B------:R-:W-:Y:S05]  /*205e0*/  BSYNC.RECONVERGENT B0 ;  /* 0x0000000000007941 */ /* 0x000fea0003800200 */
.L_x_75324:
        /* <DEDUP_REMOVED lines=30> */
.L_x_75373:
        /* <DEDUP_REMOVED lines=12> */
.L_x_75375:
[----:B------:R-:W-:Y:S05]  /*20890*/  BSYNC.RECONVERGENT B2 ;  /* 0x0000000000027941 */ /* 0x000fea0003800200 */
.L_x_75374:
        /* <DEDUP_REMOVED lines=62> */
.L_x_75372:
[----:B------:R-:W-:Y:S05]  /*20c80*/  BSYNC.RECONVERGENT B1 ;  /* 0x0000000000017941 */ /* 0x000fea0003800200 */
.L_x_75371:
        /* <DEDUP_REMOVED lines=25> */
.L_x_75378:
        /* <DEDUP_REMOVED lines=12> */
.L_x_75380:
[----:B------:R-:W-:Y:S05]  /*20ee0*/  BSYNC.RECONVERGENT B2 ;  /* 0x0000000000027941 */ /* 0x000fea0003800200 */
.L_x_75379:
        /* <DEDUP_REMOVED lines=62> */
.L_x_75377:
[----:B------:R-:W-:Y:S05]  /*212d0*/  BSYNC.RECONVERGENT B1 ;  /* 0x0000000000017941 */ /* 0x000fea0003800200 */
.L_x_75376:
        /* <DEDUP_REMOVED lines=22> */
.L_x_75383:
        /* <DEDUP_REMOVED lines=12> */
.L_x_75385:
[----:B------:R-:W-:Y:S05]  /*21500*/  BSYNC.RECONVERGENT B2 ;  /* 0x0000000000027941 */ /* 0x000fea0003800200 */
.L_x_75384:
        /* <DEDUP_REMOVED lines=62> */
.L_x_75382:
[----:B------:R-:W-:Y:S05]  /*218f0*/  BSYNC.RECONVERGENT B1 ;  /* 0x0000000000017941 */ /* 0x000fea0003800200 */
.L_x_75381:
        /* <DEDUP_REMOVED lines=22> */
.L_x_75388:
        /* <DEDUP_REMOVED lines=12> */
.L_x_75390:
[----:B------:R-:W-:Y:S05]  /*21b20*/  BSYNC.RECONVERGENT B2 ;  /* 0x0000000000027941 */ /* 0x000fea0003800200 */
.L_x_75389:
        /* <DEDUP_REMOVED lines=62> */
.L_x_75387:
[----:B------:R-:W-:Y:S05]  /*21f10*/  BSYNC.RECONVERGENT B1 ;  /* 0x0000000000017941 */ /* 0x000fea0003800200 */
.L_x_75386:
        /* <DEDUP_REMOVED lines=10> */
.L_x_75370:
        /* <DEDUP_REMOVED lines=16> */
.L_x_75394:
        /* <DEDUP_REMOVED lines=12> */
.L_x_75396:
[----:B------:R-:W-:Y:S05]  /*22180*/  BSYNC.RECONVERGENT B2 ;  /* 0x0000000000027941 */ /* 0x000fea0003800200 */
.L_x_75395:
        /* <DEDUP_REMOVED lines=62> */
.L_x_75393:
[----:B------:R-:W-:Y:S05]  /*22570*/  BSYNC.RECONVERGENT B1 ;  /* 0x0000000000017941 */ /* 0x000fea0003800200 */
.L_x_75392:
        /* <DEDUP_REMOVED lines=25> */
.L_x_75399:
        /* <DEDUP_REMOVED lines=12> */
.L_x_75401:
[----:B------:R-:W-:Y:S05]  /*227d0*/  BSYNC.RECONVERGENT B2 ;  /* 0x0000000000027941 */ /* 0x000fea0003800200 */
.L_x_75400:
        /* <DEDUP_REMOVED lines=62> */
.L_x_75398:
[----:B------:R-:W-:Y:S05]  /*22bc0*/  BSYNC.RECONVERGENT B1 ;  /* 0x0000000000017941 */ /* 0x000fea0003800200 */
.L_x_75397:
        /* <DEDUP_REMOVED lines=22> */
.L_x_75404:
        /* <DEDUP_REMOVED lines=12> */
.L_x_75406:
[----:B------:R-:W-:Y:S05]  /*22df0*/  BSYNC.RECONVERGENT B2 ;  /* 0x0000000000027941 */ /* 0x000fea0003800200 */
.L_x_75405:
        /* <DEDUP_REMOVED lines=62> */
.L_x_75403:
[----:B------:R-:W-:Y:S05]  /*231e0*/  BSYNC.RECONVERGENT B1 ;  /* 0x0000000000017941 */ /* 0x000fea0003800200 */
.L_x_75402:
        /* <DEDUP_REMOVED lines=22> */
.L_x_75409:
        /* <DEDUP_REMOVED lines=12> */
.L_x_75411:
[----:B------:R-:W-:Y:S05]  /*23410*/  BSYNC.RECONVERGENT B2 ;  /* 0x0000000000027941 */ /* 0x000fea0003800200 */
.L_x_75410:
        /* <DEDUP_REMOVED lines=62> */
.L_x_75408:
[----:B------:R-:W-:Y:S05]  /*23800*/  BSYNC.RECONVERGENT B1 ;  /* 0x0000000000017941 */ /* 0x000fea0003800200 */
.L_x_75407:
        /* <DEDUP_REMOVED lines=9> */
.L_x_75391:
        /* <DEDUP_REMOVED lines=14> */
.L_x_75369:
[----:B------:R-:W-:Y:S05]  /*23980*/  BSYNC.RECONVERGENT B0 ;  /* 0x0000000000007941 */ /* 0x000fea0003800200 */
.L_x_75368:
        /* <DEDUP_REMOVED lines=30> */
.L_x_75417:
        /* <DEDUP_REMOVED lines=12> */
.L_x_75419:
[----:B------:R-:W-:Y:S05]  /*23c30*/  BSYNC.RECONVERGENT B2 ;  /* 0x0000000000027941 */ /* 0x000fea0003800200 */
.L_x_75418:
        /* <DEDUP_REMOVED lines=62> */
.L_x_75416:
[----:B------:R-:W-:Y:S05]  /*24020*/  BSYNC.RECONVERGENT B1 ;  /* 0x0000000000017941 */ /* 0x000fea0003800200 */
.L_x_75415:
        /* <DEDUP_REMOVED lines=25> */
.L_x_75422:
        /* <DEDUP_REMOVED lines=12> */
.L_x_75424:
[----:B------:R-:W-:Y:S05]  /*24280*/  BSYNC.RECONVERGENT B2 ;  /* 0x0000000000027941 */ /* 0x000fea0003800200 */
.L_x_75423:
        /* <DEDUP_REMOVED lines=62> */
.L_x_75421:
[----:B------:R-:W-:Y:S05]  /*24670*/  BSYNC.RECONVERGENT B1 ;  /* 0x0000000000017941 */ /* 0x000fea0003800200 */
.L_x_75420:
        /* <DEDUP_REMOVED lines=22> */
.L_x_75427:
        /* <DEDUP_REMOVED lines=12> */
.L_x_75429:
[----:B------:R-:W-:Y:S05]  /*248a0*/  BSYNC.RECONVERGENT B2 ;  /* 0x0000000000027941 */ /* 0x000fea0003800200 */
.L_x_75428:
        /* <DEDUP_REMOVED lines=62> */
.L_x_75426:
[----:B------:R-:W-:Y:S05]  /*24c90*/  BSYNC.RECONVERGENT B1 ;  /* 0x0000000000017941 */ /* 0x000fea0003800200 */
.L_x_75425:
        /* <DEDUP_REMOVED lines=22> */
.L_x_75432:
        /* <DEDUP_REMOVED lines=12> */
.L_x_75434:
[----:B------:R-:W-:Y:S05]  /*24ec0*/  BSYNC.RECONVERGENT B2 ;  /* 0x0000000000027941 */ /* 0x000fea0003800200 */
.L_x_75433:
        /* <DEDUP_REMOVED lines=62> */
.L_x_75431:
[----:B------:R-:W-:Y:S05]  /*252b0*/  BSYNC.RECONVERGENT B1 ;  /* 0x0000000000017941 */ /* 0x000fea0003800200 */
.L_x_75430:
        /* <DEDUP_REMOVED lines=10> */
.L_x_75414:
        /* <DEDUP_REMOVED lines=16> */
.L_x_75438:
        /* <DEDUP_REMOVED lines=12> */
.L_x_75440:
[----:B------:R-:W-:Y:S05]  /*25520*/  BSYNC.RECONVERGENT B2 ;  /* 0x0000000000027941 */ /* 0x000fea0003800200 */
.L_x_75439:
        /* <DEDUP_REMOVED lines=62> */
.L_x_75437:
[----:B------:R-:W-:Y:S05]  /*25910*/  BSYNC.RECONVERGENT B1 ;  /* 0x0000000000017941 */ /* 0x000fea0003800200 */
.L_x_75436:
        /* <DEDUP_REMOVED lines=25> */
.L_x_75443:
        /* <DEDUP_REMOVED lines=12> */
.L_x_75445:
[----:B------:R-:W-:Y:S05]  /*25b70*/  BSYNC.RECONVERGENT B2 ;  /* 0x0000000000027941 */ /* 0x000fea0003800200 */
.L_x_75444:
        /* <DEDUP_REMOVED lines=62> */
.L_x_75442:
[----:B------:R-:W-:Y:S05]  /*25f60*/  BSYNC.RECONVERGENT B1 ;  /* 0x0000000000017941 */ /* 0x000fea0003800200 */
.L_x_75441:
        /* <DEDUP_REMOVED lines=22> */
.L_x_75448:
        /* <DEDUP_REMOVED lines=12> */
.L_x_75450:
[----:B------:R-:W-:Y:S05]  /*26190*/  BSYNC.RECONVERGENT B2 ;  /* 0x0000000000027941 */ /* 0x000fea0003800200 */
.L_x_75449:
        /* <DEDUP_REMOVED lines=62> */
.L_x_75447:
[----:B------:R-:W-:Y:S05]  /*26580*/  BSYNC.RECONVERGENT B1 ;  /* 0x0000000000017941 */ /* 0x000fea0003800200 */
.L_x_75446:
        /* <DEDUP_REMOVED lines=22> */
.L_x_75453:
        /* <DEDUP_REMOVED lines=12> */
.L_x_75455:
[----:B------:R-:W-:Y:S05]  /*267b0*/  BSYNC.RECONVERGENT B2 ;  /* 0x0000000000027941 */ /* 0x000fea0003800200 */
.L_x_75454:
        /* <DEDUP_REMOVED lines=62> */
.L_x_75452:
[----:B------:R-:W-:Y:S05]  /*26ba0*/  BSYNC.RECONVERGENT B1 ;  /* 0x0000000000017941 */ /* 0x000fea0003800200 */
.L_x_75451:
        /* <DEDUP_REMOVED lines=9> */
.L_x_75435:
        /* <DEDUP_REMOVED lines=14> */
.L_x_75413:
[----:B------:R-:W-:Y:S05]  /*26d20*/  BSYNC.RECONVERGENT B0 ;  /* 0x0000000000007941 */ /* 0x000fea0003800200 */
.L_x_75412:
        /* <DEDUP_REMOVED lines=30> */
.L_x_75461:
        /* <DEDUP_REMOVED lines=12> */
.L_x_75463:
[----:B------:R-:W-:Y:S05]  /*26fd0*/  BSYNC.RECONVERGENT B2 ;  /* 0x0000000000027941 */ /* 0x000fea0003800200 */
.L_x_75462:
        /* <DEDUP_REMOVED lines=62> */
.L_x_75460:
[----:B------:R-:W-:Y:S05]  /*273c0*/  BSYNC.RECONVERGENT B1 ;  /* 0x0000000000017941 */ /* 0x000fea0003800200 */
.L_x_75459:
        /* <DEDUP_REMOVED lines=25> */
.L_x_75466:
        /* <DEDUP_REMOVED lines=12> */
.L_x_75468:
[----:B------:R-:W-:Y:S05]  /*27620*/  BSYNC.RECONVERGENT B2 ;  /* 0x0000000000027941 */ /* 0x000fea0003800200 */
.L_x_75467:
        /* <DEDUP_REMOVED lines=62> */
.L_x_75465:
[----:B------:R-:W-:Y:S05]  /*27a10*/  BSYNC.RECONVERGENT B1 ;  /* 0x0000000000017941 */ /* 0x000fea0003800200 */
.L_x_75464:
        /* <DEDUP_REMOVED lines=22> */
.L_x_75471:
        /* <DEDUP_REMOVED lines=12> */
.L_x_75473:
[----:B------:R-:W-:Y:S05]  /*27c40*/  BSYNC.RECONVERGENT B2 ;  /* 0x0000000000027941 */ /* 0x000fea0003800200 */
.L_x_75472:
        /* <DEDUP_REMOVED lines=62> */
.L_x_75470:
[----:B------:R-:W-:Y:S05]  /*28030*/  BSYNC.RECONVERGENT B1 ;  /* 0x0000000000017941 */ /* 0x000fea0003800200 */
.L_x_75469:
        /* <DEDUP_REMOVED lines=22> */
.L_x_75476:
        /* <DEDUP_REMOVED lines=12> */
.L_x_75478:
[----:B------:R-:W-:Y:S05]  /*28260*/  BSYNC.RECONVERGENT B2 ;  /* 0x0000000000027941 */ /* 0x000fea0003800200 */
.L_x_75477:
        /* <DEDUP_REMOVED lines=62> */
.L_x_75475:
[----:B------:R-:W-:Y:S05]  /*28650*/  BSYNC.RECONVERGENT B1 ;  /* 0x0000000000017941 */ /* 0x000fea0003800200 */
.L_x_75474:
        /* <DEDUP_REMOVED lines=10> */
.L_x_75458:
        /* <DEDUP_REMOVED lines=16> */
.L_x_75482:
        /* <DEDUP_REMOVED lines=12> */
.L_x_75484:
[----:B------:R-:W-:Y:S05]  /*288c0*/  BSYNC.RECONVERGENT B2 ;  /* 0x0000000000027941 */ /* 0x000fea0003800200 */
.L_x_75483:
        /* <DEDUP_REMOVED lines=62> */
.L_x_75481:
[----:B------:R-:W-:Y:S05]  /*28cb0*/  BSYNC.RECONVERGENT B1 ;  /* 0x0000000000017941 */ /* 0x000fea0003800200 */
.L_x_75480:
        /* <DEDUP_REMOVED lines=25> */
.L_x_75487:
        /* <DEDUP_REMOVED lines=12> */
.L_x_75489:
[----:B------:R-:W-:Y:S05]  /*28f10*/  BSYNC.RECONVERGENT B2 ;  /* 0x0000000000027941 */ /* 0x000fea0003800200 */
.L_x_75488:
        /* <DEDUP_REMOVED lines=62> */
.L_x_75486:
[----:B------:R-:W-:Y:S05]  /*29300*/  BSYNC.RECONVERGENT B1 ;  /* 0x0000000000017941 */ /* 0x000fea0003800200 */
.L_x_75485:
        /* <DEDUP_REMOVED lines=22> */
.L_x_75492:
        /* <DEDUP_REMOVED lines=12> */
.L_x_75494:
[----:B------:R-:W-:Y:S05]  /*29530*/  BSYNC.RECONVERGENT B2 ;  /* 0x0000000000027941 */ /* 0x000fea0003800200 */
.L_x_75493:
        /* <DEDUP_REMOVED lines=62> */
.L_x_75491:
[----:B------:R-:W-:Y:S05]  /*29920*/  BSYNC.RECONVERGENT B1 ;  /* 0x0000000000017941 */ /* 0x000fea0003800200 */
.L_x_75490:
        /* <DEDUP_REMOVED lines=22> */
.L_x_75497:
        /* <DEDUP_REMOVED lines=12> */
.L_x_75499:
[----:B------:R-:W-:Y:S05]  /*29b50*/  BSYNC.RECONVERGENT B2 ;  /* 0x0000000000027941 */ /* 0x000fea0003800200 */
.L_x_75498:
        /* <DEDUP_REMOVED lines=62> */
.L_x_75496:
[----:B------:R-:W-:Y:S05]  /*29f40*/  BSYNC.RECONVERGENT B1 ;  /* 0x0000000000017941 */ /* 0x000fea0003800200 */
.L_x_75495:
        /* <DEDUP_REMOVED lines=9> */
.L_x_75479:
        /* <DEDUP_REMOVED lines=14> */
.L_x_75457:
[----:B------:R-:W-:Y:S05]  /*2a0c0*/  BSYNC.RECONVERGENT B0 ;  /* 0x0000000000007941 */ /* 0x000fea0003800200 */
.L_x_75456:
        /* <DEDUP_REMOVED lines=30> */
.L_x_75505:
        /* <DEDUP_REMOVED lines=12> */
.L_x_75507:
[----:B------:R-:W-:Y:S05]  /*2a370*/  BSYNC.RECONVERGENT B2 ;  /* 0x0000000000027941 */ /* 0x000fea0003800200 */
.L_x_75506:
        /* <DEDUP_REMOVED lines=62> */
.L_x_75504:
[----:B------:R-:W-:Y:S05]  /*2a760*/  BSYNC.RECONVERGENT B1 ;  /* 0x0000000000017941 */ /* 0x000fea0003800200 */
.L_x_75503:
        /* <DEDUP_REMOVED lines=25> */
.L_x_75510:
        /* <DEDUP_REMOVED lines=12> */
.L_x_75512:
[----:B------:R-:W-:Y:S05]  /*2a9c0*/  BSYNC.RECONVERGENT B2 ;  /* 0x0000000000027941 */ /* 0x000fea0003800200 */
.L_x_75511:
        /* <DEDUP_REMOVED lines=62> */
.L_x_75509:
[----:B------:R-:W-:Y:S05]  /*2adb0*/  BSYNC.RECONVERGENT B1 ;  /* 0x0000000000017941 */ /* 0x000fea0003800200 */
.L_x_75508:
        /* <DEDUP_REMOVED lines=22> */
.L_x_75515:
        /* <DEDUP_REMOVED lines=12> */
.L_x_75517:
[----:B------:R-:W-:Y:S05]  /*2afe0*/  BSYNC.RECONVERGENT B2 ;  /* 0x0000000000027941 */ /* 0x000fea0003800200 */
.L_x_75516:
        /* <DEDUP_REMOVED lines=62> */
.L_x_75514:
[----:B------:R-:W-:Y:S05]  /*2b3d0*/  BSYNC.RECONVERGENT B1 ;  /* 0x0000000000017941 */ /* 0x000fea0003800200 */
.L_x_75513:
        /* <DEDUP_REMOVED lines=22> */
.L_x_75520:
        /* <DEDUP_REMOVED lines=12> */
.L_x_75522:
[----:B------:R-:W-:Y:S05]  /*2b600*/  BSYNC.RECONVERGENT B2 ;  /* 0x0000000000027941 */ /* 0x000fea0003800200 */
.L_x_75521:
        /* <DEDUP_REMOVED lines=62> */
.L_x_75519:
[----:B------:R-:W-:Y:S05]  /*2b9f0*/  BSYNC.RECONVERGENT B1 ;  /* 0x0000000000017941 */ /* 0x000fea0003800200 */
.L_x_75518:
        /* <DEDUP_REMOVED lines=10> */
.L_x_75502:
        /* <DEDUP_REMOVED lines=16> */
.L_x_75526:
        /* <DEDUP_REMOVED lines=12> */
.L_x_75528:
[----:B------:R-:W-:Y:S05]  /*2bc60*/  BSYNC.RECONVERGENT B2 ;  /* 0x0000000000027941 */ /* 0x000fea0003800200 */
.L_x_75527:
        /* <DEDUP_REMOVED lines=62> */
.L_x_75525:
[----:B------:R-:W-:Y:S05]  /*2c050*/  BSYNC.RECONVERGENT B1 ;  /* 0x0000000000017941 */ /* 0x000fea0003800200 */
.L_x_75524:
        /* <DEDUP_REMOVED lines=25> */
.L_x_75531:
        /* <DEDUP_REMOVED lines=12> */
.L_x_75533:
[----:B------:R-:W-:Y:S05]  /*2c2b0*/  BSYNC.RECONVERGENT B2 ;  /* 0x0000000000027941 */ /* 0x000fea0003800200 */
.L_x_75532:
        /* <DEDUP_REMOVED lines=62> */
.L_x_75530:
[----:B------:R-:W-:Y:S05]  /*2c6a0*/  BSYNC.RECONVERGENT B1 ;  /* 0x0000000000017941 */ /* 0x000fea0003800200 */
.L_x_75529:
        /* <DEDUP_REMOVED lines=22> */
.L_x_75536:
        /* <DEDUP_REMOVED lines=12> */
.L_x_75538:
[----:B------:R-:W-:Y:S05]  /*2c8d0*/  BSYNC.RECONVERGENT B2 ;  /* 0x0000000000027941 */ /* 0x000fea0003800200 */
.L_x_75537:
        /* <DEDUP_REMOVED lines=62> */
.L_x_75535:
[----:B------:R-:W-:Y:S05]  /*2ccc0*/  BSYNC.RECONVERGENT B1 ;  /* 0x0000000000017941 */ /* 0x000fea0003800200 */
.L_x_75534:
        /* <DEDUP_REMOVED lines=22> */
.L_x_75541:
        /* <DEDUP_REMOVED lines=12> */
.L_x_75543:
[----:B------:R-:W-:Y:S05]  /*2cef0*/  BSYNC.RECONVERGENT B2 ;  /* 0x0000000000027941 */ /* 0x000fea0003800200 */
.L_x_75542:
        /* <DEDUP_REMOVED lines=62> */
.L_x_75540:
[----:B------:R-:W-:Y:S05]  /*2d2e0*/  BSYNC.RECONVERGENT B1 ;  /* 0x0000000000017941 */ /* 0x000fea0003800200 */
.L_x_75539:
        /* <DEDUP_REMOVED lines=9> */
.L_x_75523:
        /* <DEDUP_REMOVED lines=14> */
.L_x_75501:
[----:B------:R-:W-:Y:S05]  /*2d460*/  BSYNC.RECONVERGENT B0 ;  /* 0x0000000000007941 */ /* 0x000fea0003800200 */
.L_x_75500:
        /* <DEDUP_REMOVED lines=30> */
.L_x_75549:
        /* <DEDUP_REMOVED lines=12> */
.L_x_75551:
[----:B------:R-:W-:Y:S05]  /*2d710*/  BSYNC.RECONVERGENT B2 ;  /* 0x0000000000027941 */ /* 0x000fea0003800200 */
.L_x_75550:
        /* <DEDUP_REMOVED lines=62> */
.L_x_75548:
[----:B------:R-:W-:Y:S05]  /*2db00*/  BSYNC.RECONVERGENT B1 ;  /* 0x0000000000017941 */ /* 0x000fea0003800200 */
.L_x_75547:
        /* <DEDUP_REMOVED lines=25> */
.L_x_75554:
        /* <DEDUP_REMOVED lines=12> */
.L_x_75556:
[----:B------:R-:W-:Y:S05]  /*2dd60*/  BSYNC.RECONVERGENT B2 ;  /* 0x0000000000027941 */ /* 0x000fea0003800200 */
.L_x_75555:
        /* <DEDUP_REMOVED lines=62> */
.L_x_75553:
[----:B------:R-:W-:Y:S05]  /*2e150*/  BSYNC.RECONVERGENT B1 ;  /* 0x0000000000017941 */ /* 0x000fea0003800200 */
.L_x_75552:
        /* <DEDUP_REMOVED lines=22> */
.L_x_75559:
        /* <DEDUP_REMOVED lines=12> */
.L_x_75561:
[----:B------:R-:W-:Y:S05]  /*2e380*/  BSYNC.RECONVERGENT B2 ;  /* 0x0000000000027941 */ /* 0x000fea0003800200 */
.L_x_75560:
        /* <DEDUP_REMOVED lines=62> */
.L_x_75558:
[----:B------:R-:W-:Y:S05]  /*2e770*/  BSYNC.RECONVERGENT B1 ;  /* 0x0000000000017941 */ /* 0x000fea0003800200 */
.L_x_75557:
        /* <DEDUP_REMOVED lines=22> */
.L_x_75564:
        /* <DEDUP_REMOVED lines=12> */
.L_x_75566:
[----:B------:R-:W-:Y:S05]  /*2e9a0*/  BSYNC.RECONVERGENT B2 ;  /* 0x0000000000027941 */ /* 0x000fea0003800200 */
.L_x_75565:
        /* <DEDUP_REMOVED lines=62> */
.L_x_75563:
[----:B------:R-:W-:Y:S05]  /*2ed90*/  BSYNC.RECONVERGENT B1 ;  /* 0x0000000000017941 */ /* 0x000fea0003800200 */
.L_x_75562:
        /* <DEDUP_REMOVED lines=10> */
.L_x_75546:
        /* <DEDUP_REMOVED lines=16> */
.L_x_75570:
        /* <DEDUP_REMOVED lines=12> */
.L_x_75572:
[----:B------:R-:W-:Y:S05]  /*2f000*/  BSYNC.RECONVERGENT B2 ;  /* 0x0000000000027941 */ /* 0x000fea0003800200 */
.L_x_75571:
        /* <DEDUP_REMOVED lines=62> */
.L_x_75569:
[----:B------:R-:W-:Y:S05]  /*2f3f0*/  BSYNC.RECONVERGENT B1 ;  /* 0x0000000000017941 */ /* 0x000fea0003800200 */
.L_x_75568:
        /* <DEDUP_REMOVED lines=25> */
.L_x_75575:
        /* <DEDUP_REMOVED lines=12> */
.L_x_75577:
[----:B------:R-:W-:Y:S05]  /*2f650*/  BSYNC.RECONVERGENT B2 ;  /* 0x0000000000027941 */ /* 0x000fea0003800200 */
.L_x_75576:
        /* <DEDUP_REMOVED lines=62> */
.L_x_75574:
[----:B------:R-:W-:Y:S05]  /*2fa40*/  BSYNC.RECONVERGENT B1 ;  /* 0x0000000000017941 */ /* 0x000fea0003800200 */
.L_x_75573:
        /* <DEDUP_REMOVED lines=22> */
.L_x_75580:
        /* <DEDUP_REMOVED lines=12> */
.L_x_75582:
[----:B------:R-:W-:Y:S05]  /*2fc70*/  BSYNC.RECONVERGENT B2 ;  /* 0x0000000000027941 */ /* 0x000fea0003800200 */
.L_x_75581:
        /* <DEDUP_REMOVED lines=62> */
.L_x_75579:
[----:B------:R-:W-:Y:S05]  /*30060*/  BSYNC.RECONVERGENT B1 ;  /* 0x0000000000017941 */ /* 0x000fea0003800200 */
.L_x_75578:
        /* <DEDUP_REMOVED lines=22> */
.L_x_75585:
        /* <DEDUP_REMOVED lines=12> */
.L_x_75587:
[----:B------:R-:W-:Y:S05]  /*30290*/  BSYNC.RECONVERGENT B2 ;  /* 0x0000000000027941 */ /* 0x000fea0003800200 */
.L_x_75586:
        /* <DEDUP_REMOVED lines=62> */
.L_x_75584:
[----:B------:R-:W-:Y:S05]  /*30680*/  BSYNC.RECONVERGENT B1 ;  /* 0x0000000000017941 */ /* 0x000fea0003800200 */
.L_x_75583:
        /* <DEDUP_REMOVED lines=9> */
.L_x_75567:
        /* <DEDUP_REMOVED lines=14> */
.L_x_75545:
[----:B------:R-:W-:Y:S05]  /*30800*/  BSYNC.RECONVERGENT B0 ;  /* 0x0000000000007941 */ /* 0x000fea0003800200 */
.L_x_75544:
        /* <DEDUP_REMOVED lines=30> */
.L_x_75593:
        /* <DEDUP_REMOVED lines=12> */
.L_x_75595:
[----:B------:R-:W-:Y:S05]  /*30ab0*/  BSYNC.RECONVERGENT B2 ;  /* 0x0000000000027941 */ /* 0x000fea0003800200 */
.L_x_75594:
        /* <DEDUP_REMOVED lines=62> */
.L_x_75592:
[----:B------:R-:W-:Y:S05]  /*30ea0*/  BSYNC.RECONVERGENT B1 ;  /* 0x0000000000017941 */ /* 0x000fea0003800200 */
.L_x_75591:
        /* <DEDUP_REMOVED lines=25> */
.L_x_75598:
        /* <DEDUP_REMOVED lines=12> */
.L_x_75600:
[----:B------:R-:W-:Y:S05]  /*31100*/  BSYNC.RECONVERGENT B2 ;  /* 0x0000000000027941 */ /* 0x000fea0003800200 */
.L_x_75599:
        /* <DEDUP_REMOVED lines=62> */
.L_x_75597:
[----:B------:R-:W-:Y:S05]  /*314f0*/  BSYNC.RECONVERGENT B1 ;  /* 0x0000000000017941 */ /* 0x000fea0003800200 */
.L_x_75596:
        /* <DEDUP_REMOVED lines=22> */
.L_x_75603:
        /* <DEDUP_REMOVED lines=12> */
.L_x_75605:
[----:B------:R-:W-:Y:S05]  /*31720*/  BSYNC.RECONVERGENT B2 ;  /* 0x0000000000027941 */ /* 0x000fea0003800200 */
.L_x_75604:
        /* <DEDUP_REMOVED lines=62> */
.L_x_75602:
[----:B------:R-:W-:Y:S05]  /*31b10*/  BSYNC.RECONVERGENT B1 ;  /* 0x0000000000017941 */ /* 0x000fea0003800200 */
.L_x_75601:
        /* <DEDUP_REMOVED lines=22> */
.L_x_75608:
        /* <DEDUP_REMOVED lines=12> */
.L_x_75610:
[----:B------:R-:W-:Y:S05]  /*31d40*/  BSYNC.RECONVERGENT B2 ;  /* 0x0000000000027941 */ /* 0x000fea0003800200 */
.L_x_75609:
        /* <DEDUP_REMOVED lines=62> */
.L_x_75607:
[----:B------:R-:W-:Y:S05]  /*32130*/  BSYNC.RECONVERGENT B1 ;  /* 0x0000000000017941 */ /* 0x000fea0003800200 */
.L_x_75606:
        /* <DEDUP_REMOVED lines=10> */
.L_x_75590:
        /* <DEDUP_REMOVED lines=16> */
.L_x_75614:
        /* <DEDUP_REMOVED lines=12> */
.L_x_75616:
[----:B------:R-:W-:Y:S05]  /*323a0*/  BSYNC.RECONVERGENT B2 ;  /* 0x0000000000027941 */ /* 0x000fea0003800200 */
.L_x_75615:
        /* <DEDUP_REMOVED lines=62> */
.L_x_75613:
[----:B------:R-:W-:Y:S05]  /*32790*/  BSYNC.RECONVERGENT B1 ;  /* 0x0000000000017941 */ /* 0x000fea0003800200 */
.L_x_75612:
        /* <DEDUP_REMOVED lines=25> */
.L_x_75619:
        /* <DEDUP_REMOVED lines=12> */
.L_x_75621:
[----:B------:R-:W-:Y:S05]  /*329f0*/  BSYNC.RECONVERGENT B2 ;  /* 0x0000000000027941 */ /* 0x000fea0003800200 */
.L_x_75620:
        /* <DEDUP_REMOVED lines=62> */
.L_x_75618:
[----:B------:R-:W-:Y:S05]  /*32de0*/  BSYNC.RECONVERGENT B1 ;  /* 0x0000000000017941 */ /* 0x000fea0003800200 */
.L_x_75617:
        /* <DEDUP_REMOVED lines=22> */
.L_x_75624:
        /* <DEDUP_REMOVED lines=12> */
.L_x_75626:
[----:B------:R-:W-:Y:S05]  /*33010*/  BSYNC.RECONVERGENT B2 ;  /* 0x0000000000027941 */ /* 0x000fea0003800200 */
.L_x_75625:
        /* <DEDUP_REMOVED lines=62> */
.L_x_75623:
[----:B------:R-:W-:Y:S05]  /*33400*/  BSYNC.RECONVERGENT B1 ;  /* 0x0000000000017941 */ /* 0x000fea0003800200 */
.L_x_75622:
        /* <DEDUP_REMOVED lines=22> */
.L_x_75629:
        /* <DEDUP_REMOVED lines=12> */
.L_x_75631:
[----:B------:R-:W-:Y:S05]  /*33630*/  BSYNC.RECONVERGENT B2 ;  /* 0x0000000000027941 */ /* 0x000fea0003800200 */
.L_x_75630:
        /* <DEDUP_REMOVED lines=62> */
.L_x_75628:
[----:B------:R-:W-:Y:S05]  /*33a20*/  BSYNC.RECONVERGENT B1 ;  /* 0x0000000000017941 */ /* 0x000fea0003800200 */
.L_x_75627:
        /* <DEDUP_REMOVED lines=9> */
.L_x_75611:
        /* <DEDUP_REMOVED lines=14> */
.L_x_75589:
[----:B------:R-:W-:Y:S05]  /*33ba0*/  BSYNC.RECONVERGENT B0 ;  /* 0x0000000000007941 */ /* 0x000fea0003800200 */
.L_x_75588:
        /* <DEDUP_REMOVED lines=30> */
.L_x_75637:
        /* <DEDUP_REMOVED lines=12> */
.L_x_75639:
[----:B------:R-:W-:Y:S05]  /*33e50*/  BSYNC.RECONVERGENT B2 ;  /* 0x0000000000027941 */ /* 0x000fea0003800200 */
.L_x_75638:
        /* <DEDUP_REMOVED lines=62> */
.L_x_75636:
[----:B------:R-:W-:Y:S05]  /*34240*/  BSYNC.RECONVERGENT B1 ;  /* 0x0000000000017941 */ /* 0x000fea0003800200 */
.L_x_75635:
        /* <DEDUP_REMOVED lines=25> */
.L_x_75642:
        /* <DEDUP_REMOVED lines=12> */
.L_x_75644:
[----:B------:R-:W-:Y:S05]  /*344a0*/  BSYNC.RECONVERGENT B2 ;  /* 0x0000000000027941 */ /* 0x000fea0003800200 */
.L_x_75643:
        /* <DEDUP_REMOVED lines=62> */
.L_x_75641:
[----:B------:R-:W-:Y:S05]  /*34890*/  BSYNC.RECONVERGENT B1 ;  /* 0x0000000000017941 */ /* 0x000fea0003800200 */
.L_x_75640:
        /* <DEDUP_REMOVED lines=22> */
.L_x_75647:
        /* <DEDUP_REMOVED lines=12> */
.L_x_75649:
[----:B------:R-:W-:Y:S05]  /*34ac0*/  BSYNC.RECONVERGENT B2 ;  /* 0x0000000000027941 */ /* 0x000fea0003800200 */
.L_x_75648:
        /* <DEDUP_REMOVED lines=62> */
.L_x_75646:
[----:B------:R-:W-:Y:S05]  /*34eb0*/  BSYNC.RECONVERGENT B1 ;  /* 0x0000000000017941 */ /* 0x000fea0003800200 */
.L_x_75645:
        /* <DEDUP_REMOVED lines=22> */
.L_x_75652:
        /* <DEDUP_REMOVED lines=12> */
.L_x_75654:
[----:B------:R-:W-:Y:S05]  /*350e0*/  BSYNC.RECONVERGENT B2 ;  /* 0x0000000000027941 */ /* 0x000fea0003800200 */
.L_x_75653:
        /* <DEDUP_REMOVED lines=62> */
.L_x_75651:
[----:B------:R-:W-:Y:S05]  /*354d0*/  BSYNC.RECONVERGENT B1 ;  /* 0x0000000000017941 */ /* 0x000fea0003800200 */
.L_x_75650:
        /* <DEDUP_REMOVED lines=10> */
.L_x_75634:
        /* <DEDUP_REMOVED lines=16> */
.L_x_75658:
        /* <DEDUP_REMOVED lines=12> */
.L_x_75660:
[----:B------:R-:W-:Y:S05]  /*35740*/  BSYNC.RECONVERGENT B2 ;  /* 0x0000000000027941 */ /* 0x000fea0003800200 */
.L_x_75659:
        /* <DEDUP_REMOVED lines=62> */
.L_x_75657:
[----:B------:R-:W-:Y:S05]  /*35b30*/  BSYNC.RECONVERGENT B1 ;  /* 0x0000000000017941 */ /* 0x000fea0003800200 */
.L_x_75656:
        /* <DEDUP_REMOVED lines=25> */
.L_x_75663:
        /* <DEDUP_REMOVED lines=12> */
.L_x_75665:
[----:B------:R-:W-:Y:S05]  /*35d90*/  BSYNC.RECONVERGENT B2 ;  /* 0x0000000000027941 */ /* 0x000fea0003800200 */
.L_x_75664:
        /* <DEDUP_REMOVED lines=62> */
.L_x_75662:
[----:B------:R-:W-:Y:S05]  /*36180*/  BSYNC.RECONVERGENT B1 ;  /* 0x0000000000017941 */ /* 0x000fea0003800200 */
.L_x_75661:
        /* <DEDUP_REMOVED lines=22> */
.L_x_75668:
        /* <DEDUP_REMOVED lines=12> */
.L_x_75670:
[----:B------:R-:W-:Y:S05]  /*363b0*/  BSYNC.RECONVERGENT B2 ;  /* 0x0000000000027941 */ /* 0x000fea0003800200 */
.L_x_75669:
        /* <DEDUP_REMOVED lines=62> */
.L_x_75667:
[----:B------:R-:W-:Y:S05]  /*367a0*/  BSYNC.RECONVERGENT B1 ;  /* 0x0000000000017941 */ /* 0x000fea0003800200 */
.L_x_75666:
        /* <DEDUP_REMOVED lines=22> */
.L_x_75673:
        /* <DEDUP_REMOVED lines=12> */
.L_x_75675:
[----:B------:R-:W-:Y:S05]  /*369d0*/  BSYNC.RECONVERGENT B2 ;  /* 0x0000000000027941 */ /* 0x000fea0003800200 */
.L_x_75674:
        /* <DEDUP_REMOVED lines=62> */
.L_x_75672:
[----:B------:R-:W-:Y:S05]  /*36dc0*/  BSYNC.RECONVERGENT B1 ;  /* 0x0000000000017941 */ /* 0x000fea0003800200 */
.L_x_75671:
        /* <DEDUP_REMOVED lines=9> */
.L_x_75655:
        /* <DEDUP_REMOVED lines=14> */
.L_x_75633:
[----:B------:R-:W-:Y:S05]  /*36f40*/  BSYNC.RECONVERGENT B0 ;  /* 0x0000000000007941 */ /* 0x000fea0003800200 */
.L_x_75632:
        /* <DEDUP_REMOVED lines=30> */
.L_x_75681:
        /* <DEDUP_REMOVED lines=12> */
.L_x_75683:
[----:B------:R-:W-:Y:S05]  /*371f0*/  BSYNC.RECONVERGENT B2 ;  /* 0x0000000000027941 */ /* 0x000fea0003800200 */
.L_x_75682:
        /* <DEDUP_REMOVED lines=62> */
.L_x_75680:
[----:B------:R-:W-:Y:S05]  /*375e0*/  BSYNC.RECONVERGENT B1 ;  /* 0x0000000000017941 */ /* 0x000fea0003800200 */
.L_x_75679:
        /* <DEDUP_REMOVED lines=25> */
.L_x_75686:
        /* <DEDUP_REMOVED lines=12> */
.L_x_75688:
[----:B------:R-:W-:Y:S05]  /*37840*/  BSYNC.RECONVERGENT B2 ;  /* 0x0000000000027941 */ /* 0x000fea0003800200 */
.L_x_75687:
        /* <DEDUP_REMOVED lines=62> */
.L_x_75685:
[----:B------:R-:W-:Y:S05]  /*37c30*/  BSYNC.RECONVERGENT B1 ;  /* 0x0000000000017941 */ /* 0x000fea0003800200 */
.L_x_75684:
        /* <DEDUP_REMOVED lines=22> */
.L_x_75691:
        /* <DEDUP_REMOVED lines=12> */
.L_x_75693:
[----:B------:R-:W-:Y:S05]  /*37e60*/  BSYNC.RECONVERGENT B2 ;  /* 0x0000000000027941 */ /* 0x000fea0003800200 */
.L_x_75692:
        /* <DEDUP_REMOVED lines=62> */
.L_x_75690:
[----:B------:R-:W-:Y:S05]  /*38250*/  BSYNC.RECONVERGENT B1 ;  /* 0x0000000000017941 */ /* 0x000fea0003800200 */
.L_x_75689:
        /* <DEDUP_REMOVED lines=22> */
.L_x_75696:
        /* <DEDUP_REMOVED lines=12> */
.L_x_75698:
[----:B------:R-:W-:Y:S05]  /*38480*/  BSYNC.RECONVERGENT B2 ;  /* 0x0000000000027941 */ /* 0x000fea0003800200 */
.L_x_75697:
        /* <DEDUP_REMOVED lines=62> */
.L_x_75695:
[----:B------:R-:W-:Y:S05]  /*38870*/  BSYNC.RECONVERGENT B1 ;  /* 0x0000000000017941 */ /* 0x000fea0003800200 */
.L_x_75694:
        /* <DEDUP_REMOVED lines=10> */
.L_x_75678:
        /* <DEDUP_REMOVED lines=16> */
.L_x_75702:
        /* <DEDUP_REMOVED lines=12> */
.L_x_75704:
[----:B------:R-:W-:Y:S05]  /*38ae0*/  BSYNC.RECONVERGENT B2 ;  /* 0x0000000000027941 */ /* 0x000fea0003800200 */
.L_x_75703:
        /* <DEDUP_REMOVED lines=62> */
.L_x_75701:
[----:B------:R-:W-:Y:S05]  /*38ed0*/  BSYNC.RECONVERGENT B1 ;  /* 0x0000000000017941 */ /* 0x000fea0003800200 */
.L_x_75700:
        /* <DEDUP_REMOVED lines=25> */
.L_x_75707:
        /* <DEDUP_REMOVED lines=12> */
.L_x_75709:
[----:B------:R-:W-:Y:S05]  /*39130*/  BSYNC.RECONVERGENT B2 ;  /* 0x0000000000027941 */ /* 0x000fea0003800200 */
.L_x_75708:
        /* <DEDUP_REMOVED lines=62> */
.L_x_75706:
[----:B------:R-:W-:Y:S05]  /*39520*/  BSYNC.RECONVERGENT B1 ;  /* 0x0000000000017941 */ /* 0x000fea0003800200 */
.L_x_75705:
        /* <DEDUP_REMOVED lines=22> */
.L_x_75712:
        /* <DEDUP_REMOVED lines=12> */
.L_x_75714:
[----:B------:R-:W-:Y:S05]  /*39750*/  BSYNC.RECONVERGENT B2 ;  /* 0x0000000000027941 */ /* 0x000fea0003800200 */
.L_x_75713:
        /* <DEDUP_REMOVED lines=62> */
.L_x_75711:
[----:B------:R-:W-:Y:S05]  /*39b40*/  BSYNC.RECONVERGENT B1 ;  /* 0x0000000000017941 */ /* 0x000fea0003800200 */
.L_x_75710:
        /* <DEDUP_REMOVED lines=22> */
.L_x_75717:
        /* <DEDUP_REMOVED lines=12> */
.L_x_75719:
[----:B------:R-:W-:Y:S05]  /*39d70*/  BSYNC.RECONVERGENT B2 ;  /* 0x0000000000027941 */ /* 0x000fea0003800200 */
.L_x_75718:
        /* <DEDUP_REMOVED lines=62> */
.L_x_75716:
[----:B------:R-:W-:Y:S05]  /*3a160*/  BSYNC.RECONVERGENT B1 ;  /* 0x0000000000017941 */ /* 0x000fea0003800200 */
.L_x_75715:
        /* <DEDUP_REMOVED lines=9> */
.L_x_75699:
        /* <DEDUP_REMOVED lines=14> */
.L_x_75677:
[----:B------:R-:W-:Y:S05]  /*3a2e0*/  BSYNC.RECONVERGENT B0 ;  /* 0x0000000000007941 */ /* 0x000fea0003800200 */
.L_x_75676:
        /* <DEDUP_REMOVED lines=30> */
.L_x_75725:
        /* <DEDUP_REMOVED lines=12> */
.L_x_75727:
[----:B------:R-:W-:Y:S05]  /*3a590*/  BSYNC.RECONVERGENT B2 ;  /* 0x0000000000027941 */ /* 0x000fea0003800200 */
.L_x_75726:
        /* <DEDUP_REMOVED lines=62> */
.L_x_75724:
[----:B------:R-:W-:Y:S05]  /*3a980*/  BSYNC.RECONVERGENT B1 ;  /* 0x0000000000017941 */ /* 0x000fea0003800200 */
.L_x_75723:
        /* <DEDUP_REMOVED lines=25> */
.L_x_75730:
        /* <DEDUP_REMOVED lines=12> */
.L_x_75732:
[----:B------:R-:W-:Y:S05]  /*3abe0*/  BSYNC.RECONVERGENT B2 ;  /* 0x0000000000027941 */ /* 0x000fea0003800200 */
.L_x_75731:
        /* <DEDUP_REMOVED lines=62> */
.L_x_75729:
[----:B------:R-:W-:Y:S05]  /*3afd0*/  BSYNC.RECONVERGENT B1 ;  /* 0x0000000000017941 */ /* 0x000fea0003800200 */
.L_x_75728:
        /* <DEDUP_REMOVED lines=22> */
.L_x_75735:
        /* <DEDUP_REMOVED lines=12> */
.L_x_75737:
[----:B------:R-:W-:Y:S05]  /*3b200*/  BSYNC.RECONVERGENT B2 ;  /* 0x0000000000027941 */ /* 0x000fea0003800200 */
.L_x_75736:
        /* <DEDUP_REMOVED lines=62> */
.L_x_75734:
[----:B------:R-:W-:Y:S05]  /*3b5f0*/  BSYNC.RECONVERGENT B1 ;  /* 0x0000000000017941 */ /* 0x000fea0003800200 */
.L_x_75733:
        /* <DEDUP_REMOVED lines=22> */
.L_x_75740:
        /* <DEDUP_REMOVED lines=12> */
.L_x_75742:
[----:B------:R-:W-:Y:S05]  /*3b820*/  BSYNC.RECONVERGENT B2 ;  /* 0x0000000000027941 */ /* 0x000fea0003800200 */
.L_x_75741:
        /* <DEDUP_REMOVED lines=62> */
.L_x_75739:
[----:B------:R-:W-:Y:S05]  /*3bc10*/  BSYNC.RECONVERGENT B1 ;  /* 0x0000000000017941 */ /* 0x000fea0003800200 */
.L_x_75738:
        /* <DEDUP_REMOVED lines=10> */
.L_x_75722:
        /* <DEDUP_REMOVED lines=16> */
.L_x_75746:
        /* <DEDUP_REMOVED lines=12> */
.L_x_75748:
[----:B------:R-:W-:Y:S05]  /*3be80*/  BSYNC.RECONVERGENT B2 ;  /* 0x0000000000027941 */ /* 0x000fea0003800200 */
.L_x_75747:
        /* <DEDUP_REMOVED lines=62> */
.L_x_75745:
[----:B------:R-:W-:Y:S05]  /*3c270*/  BSYNC.RECONVERGENT B1 ;  /* 0x0000000000017941 */ /* 0x000fea0003800200 */
.L_x_75744:
        /* <DEDUP_REMOVED lines=25> */
.L_x_75751:
        /* <DEDUP_REMOVED lines=12> */
.L_x_75753:
[----:B------:R-:W-:Y:S05]  /*3c4d0*/  BSYNC.RECONVERGENT B2 ;  /* 0x0000000000027941 */ /* 0x000fea0003800200 */
.L_x_75752:
        /* <DEDUP_REMOVED lines=62> */
.L_x_75750:
[----:B------:R-:W-:Y:S05]  /*3c8c0*/  BSYNC.RECONVERGENT B1 ;  /* 0x0000000000017941 */ /* 0x000fea0003800200 */
.L_x_75749:
        /* <DEDUP_REMOVED lines=22> */
.L_x_75756:
        /* <DEDUP_REMOVED lines=12> */
.L_x_75758:
[----:B------:R-:W-:Y:S05]  /*3caf0*/  BSYNC.RECONVERGENT B2 ;  /* 0x0000000000027941 */ /* 0x000fea0003800200 */
.L_x_75757:
        /* <DEDUP_REMOVED lines=62> */
.L_x_75755:
[----:B------:R-:W-:Y:S05]  /*3cee0*/  BSYNC.RECONVERGENT B1 ;  /* 0x0000000000017941 */ /* 0x000fea0003800200 */
.L_x_75754:
        /* <DEDUP_REMOVED lines=22> */
.L_x_75761:
        /* <DEDUP_REMOVED lines=12> */
.L_x_75763:
[----:B------:R-:W-:Y:S05]  /*3d110*/  BSYNC.RECONVERGENT B2 ;  /* 0x0000000000027941 */ /* 0x000fea0003800200 */
.L_x_75762:
        /* <DEDUP_REMOVED lines=62> */
.L_x_75760:
[----:B------:R-:W-:Y:S05]  /*3d500*/  BSYNC.RECONVERGENT B1 ;  /* 0x0000000000017941 */ /* 0x000fea0003800200 */
.L_x_75759:
        /* <DEDUP_REMOVED lines=9> */
.L_x_75743:
        /* <DEDUP_REMOVED lines=14> */
.L_x_75721:
[----:B------:R-:W-:Y:S05]  /*3d680*/  BSYNC.RECONVERGENT B0 ;  /* 0x0000000000007941 */ /* 0x000fea0003800200 */
.L_x_75720:
        /* <DEDUP_REMOVED lines=30> */
.L_x_75769:
        /* <DEDUP_REMOVED lines=12> */
.L_x_75771:
[----:B------:R-:W-:Y:S05]  /*3d930*/  BSYNC.RECONVERGENT B2 ;  /* 0x0000000000027941 */ /* 0x000fea0003800200 */
.L_x_75770:
        /* <DEDUP_REMOVED lines=62> */
.L_x_75768:
[----:B------:R-:W-:Y:S05]  /*3dd20*/  BSYNC.RECONVERGENT B1 ;  /* 0x0000000000017941 */ /* 0x000fea0003800200 */
.L_x_75767:
        /* <DEDUP_REMOVED lines=25> */
.L_x_75774:
        /* <DEDUP_REMOVED lines=12> */
.L_x_75776:
[----:B------:R-:W-:Y:S05]  /*3df80*/  BSYNC.RECONVERGENT B2 ;  /* 0x0000000000027941 */ /* 0x000fea0003800200 */
.L_x_75775:
        /* <DEDUP_REMOVED lines=62> */
.L_x_75773:
[----:B------:R-:W-:Y:S05]  /*3e370*/  BSYNC.RECONVERGENT B1 ;  /* 0x0000000000017941 */ /* 0x000fea0003800200 */
.L_x_75772:
        /* <DEDUP_REMOVED lines=22> */
.L_x_75779:
        /* <DEDUP_REMOVED lines=12> */
.L_x_75781:
[----:B------:R-:W-:Y:S05]  /*3e5a0*/  BSYNC.RECONVERGENT B2 ;  /* 0x0000000000027941 */ /* 0x000fea0003800200 */
.L_x_75780:
        /* <DEDUP_REMOVED lines=62> */
.L_x_75778:
[----:B------:R-:W-:Y:S05]  /*3e990*/  BSYNC.RECONVERGENT B1 ;  /* 0x0000000000017941 */ /* 0x000fea0003800200 */
.L_x_75777:
        /* <DEDUP_REMOVED lines=22> */
.L_x_75784:
        /* <DEDUP_REMOVED lines=12> */
.L_x_75786:
[----:B------:R-:W-:Y:S05]  /*3ebc0*/  BSYNC.RECONVERGENT B2 ;  /* 0x0000000000027941 */ /* 0x000fea0003800200 */
.L_x_75785:
        /* <DEDUP_REMOVED lines=62> */
.L_x_75783:
[----:B------:R-:W-:Y:S05]  /*3efb0*/  BSYNC.RECONVERGENT B1 ;  /* 0x0000000000017941 */ /* 0x000fea0003800200 */
.L_x_75782:
        /* <DEDUP_REMOVED lines=10> */
.L_x_75766:
        /* <DEDUP_REMOVED lines=16> */
.L_x_75790:
        /* <DEDUP_REMOVED lines=12> */
.L_x_75792:
[----:B------:R-:W-:Y:S05]  /*3f220*/  BSYNC.RECONVERGENT B2 ;  /* 0x0000000000027941 */ /* 0x000fea0003800200 */
.L_x_75791:
        /* <DEDUP_REMOVED lines=62> */
.L_x_75789:
[----:B------:R-:W-:Y:S05]  /*3f610*/  BSYNC.RECONVERGENT B1 ;  /* 0x0000000000017941 */ /* 0x000fea0003800200 */
.L_x_75788:
        /* <DEDUP_REMOVED lines=25> */
.L_x_75795:
        /* <DEDUP_REMOVED lines=12> */
.L_x_75797:
[----:B------:R-:W-:Y:S05]  /*3f870*/  BSYNC.RECONVERGENT B2 ;  /* 0x0000000000027941 */ /* 0x000fea0003800200 */
.L_x_75796:
        /* <DEDUP_REMOVED lines=62> */
.L_x_75794:
[----:B------:R-:W-:Y:S05]  /*3fc60*/  BSYNC.RECONVERGENT B1 ;  /* 0x0000000000017941 */ /* 0x000fea0003800200 */
.L_x_75793:
        /* <DEDUP_REMOVED lines=22> */
.L_x_75800:
        /* <DEDUP_REMOVED lines=12> */
.L_x_75802:
[----:B------:R-:W-:Y:S05]  /*3fe90*/  BSYNC.RECONVERGENT B2 ;  /* 0x0000000000027941 */ /* 0x000fea0003800200 */
.L_x_75801:
        /* <DEDUP_REMOVED lines=62> */
.L_x_75799:
[----:B------:R-:W-:Y:S05]  /*40280*/  BSYNC.RECONVERGENT B1 ;  /* 0x0000000000017941 */ /* 0x000fea0003800200 */
.L_x_75798:
        /* <DEDUP_REMOVED lines=22> */
.L_x_75805:
        /* <DEDUP_REMOVED lines=12> */
.L_x_75807:
[----:B------:R-:W-:Y:S05]  /*404b0*/  BSYNC.RECONVERGENT B2 ;  /* 0x0000000000027941 */ /* 0x000fea0003800200 */
.L_x_75806:
        /* <DEDUP_REMOVED lines=62> */
.L_x_75804:
[----:B------:R-:W-:Y:S05]  /*408a0*/  BSYNC.RECONVERGENT B1 ;  /* 0x0000000000017941 */ /* 0x000fea0003800200 */
.L_x_75803:
        /* <DEDUP_REMOVED lines=9> */
.L_x_75787:
        /* <DEDUP_REMOVED lines=14> */
.L_x_75765:
[----:B------:R-:W-:Y:S05]  /*40a20*/  BSYNC.RECONVERGENT B0 ;  /* 0x0000000000007941 */ /* 0x000fea0003800200 */
.L_x_75764:
        /* <DEDUP_REMOVED lines=30> */
.L_x_75813:
        /* <DEDUP_REMOVED lines=12> */
.L_x_75815:
[----:B------:R-:W-:Y:S05]  /*40cd0*/  BSYNC.RECONVERGENT B2 ;  /* 0x0000000000027941 */ /* 0x000fea0003800200 */
.L_x_75814:
        /* <DEDUP_REMOVED lines=62> */
.L_x_75812:
[----:B------:R-:W-:Y:S05]  /*410c0*/  BSYNC.RECONVERGENT B1 ;  /* 0x0000000000017941 */ /* 0x000fea0003800200 */
.L_x_75811:
        /* <DEDUP_REMOVED lines=25> */
.L_x_75818:
        /* <DEDUP_REMOVED lines=12> */
.L_x_75820:
[----:B------:R-:W-:Y:S05]  /*41320*/  BSYNC.RECONVERGENT B2 ;  /* 0x0000000000027941 */ /* 0x000fea0003800200 */
.L_x_75819:
        /* <DEDUP_REMOVED lines=62> */
.L_x_75817:
[----:B------:R-:W-:Y:S05]  /*41710*/  BSYNC.RECONVERGENT B1 ;  /* 0x0000000000017941 */ /* 0x000fea0003800200 */
.L_x_75816:
        /* <DEDUP_REMOVED lines=22> */
.L_x_75823:
        /* <DEDUP_REMOVED lines=12> */
.L_x_75825:
[----:B------:R-:W-:Y:S05]  /*41940*/  BSYNC.RECONVERGENT B2 ;  /* 0x0000000000027941 */ /* 0x000fea0003800200 */
.L_x_75824:
        /* <DEDUP_REMOVED lines=62> */
.L_x_75822:
[----:B------:R-:W-:Y:S05]  /*41d30*/  BSYNC.RECONVERGENT B1 ;  /* 0x0000000000017941 */ /* 0x000fea0003800200 */
.L_x_75821:
        /* <DEDUP_REMOVED lines=22> */
.L_x_75828:
        /* <DEDUP_REMOVED lines=12> */
.L_x_75830:
[----:B------:R-:W-:Y:S05]  /*41f60*/  BSYNC.RECONVERGENT B2 ;  /* 0x0000000000027941 */ /* 0x000fea0003800200 */
.L_x_75829:
        /* <DEDUP_REMOVED lines=62> */
.L_x_75827:
[----:B------:R-:W-:Y:S05]  /*42350*/  BSYNC.RECONVERGENT B1 ;  /* 0x0000000000017941 */ /* 0x000fea0003800200 */
.L_x_75826:
        /* <DEDUP_REMOVED lines=10> */
.L_x_75810:
        /* <DEDUP_REMOVED lines=16> */
.L_x_75834:
        /* <DEDUP_REMOVED lines=12> */
.L_x_75836:
[----:B------:R-:W-:Y:S05]  /*425c0*/  BSYNC.RECONVERGENT B2 ;  /* 0x0000000000027941 */ /* 0x000fea0003800200 */
.L_x_75835:
        /* <DEDUP_REMOVED lines=62> */
.L_x_75833:
[----:B------:R-:W-:Y:S05]  /*429b0*/  BSYNC.RECONVERGENT B1 ;  /* 0x0000000000017941 */ /* 0x000fea0003800200 */
.L_x_75832:
        /* <DEDUP_REMOVED lines=25> */
.L_x_75839:
        /* <DEDUP_REMOVED lines=12> */
.L_x_75841:
[----:B------:R-:W-:Y:S05]  /*42c10*/  BSYNC.RECONVERGENT B2 ;  /* 0x0000000000027941 */ /* 0x000fea0003800200 */
.L_x_75840:
        /* <DEDUP_REMOVED lines=62> */
.L_x_75838:
[----:B------:R-:W-:Y:S05]  /*43000*/  BSYNC.RECONVERGENT B1 ;  /* 0x0000000000017941 */ /* 0x000fea0003800200 */
.L_x_75837:
        /* <DEDUP_REMOVED lines=22> */
.L_x_75844:
        /* <DEDUP_REMOVED lines=12> */
.L_x_75846:
[----:B------:R-:W-:Y:S05]  /*43230*/  BSYNC.RECONVERGENT B2 ;  /* 0x0000000000027941 */ /* 0x000fea0003800200 */
.L_x_75845:
        /* <DEDUP_REMOVED lines=62> */
.L_x_75843:
[----:B------:R-:W-:Y:S05]  /*43620*/  BSYNC.RECONVERGENT B1 ;  /* 0x0000000000017941 */ /* 0x000fea0003800200 */
.L_x_75842:
        /* <DEDUP_REMOVED lines=22> */
.L_x_75849:
        /* <DEDUP_REMOVED lines=12> */
.L_x_75851:
[----:B------:R-:W-:Y:S05]  /*43850*/  BSYNC.RECONVERGENT B2 ;  /* 0x0000000000027941 */ /* 0x000fea0003800200 */
.L_x_75850:
        /* <DEDUP_REMOVED lines=62> */
.L_x_75848:
[----:B------:R-:W-:Y:S05]  /*43c40*/  BSYNC.RECONVERGENT B1 ;  /* 0x0000000000017941 */ /* 0x000fea0003800200 */
.L_x_75847:
        /* <DEDUP_REMOVED lines=9> */
.L_x_75831:
        /* <DEDUP_REMOVED lines=11> */
[----:B-1----:R-:W-:-:S05]  /*43d90*/  IMAD.WIDE.U32 R248, R90, 0x4, R248 ;  /* 0x000000045af87825 */ /* 0x002fca00078e00f8 */
[----:B------:R2:W-:Y:S02]  /*43da0*/  STG.E desc[UR6][R248.64], R88 ;  /* 0x00000058f8007986 */ /* 0x0005e4000c101906 */
.L_x_75809:
[----:B------:R-:W-:Y:S05]  /*43db0*/  BSYNC.RECONVERGENT B0 ;  /* 0x0000000000007941 */ /* 0x000fea0003800200 */
.L_x_75808:
[----:B--2--5:R-:W-:Y:S01]  /*43dc0*/  FADD.FTZ R88, RZ, R8 ;  /* 0x00000008ff587221 */ /* 0x024fe20000010000 */
        /* <DEDUP_REMOVED lines=145> */
[--C-:B0-----:R-:W-:Y:S01]  /*446e0*/  FADD.FTZ R91, R8, -R88.reuse ;  /* 0x80000058085b7221 */ /* 0x101fe20000010000 */
        /* <DEDUP_REMOVED lines=182> */
.L_x_75905:
[----:B------:R-:W-:Y:S01]  /*45250*/  LOP3.LUT P1, RZ, R89, 0x1f, RZ, 0xc0, !PT ;  /* 0x0000001f59ff7812 */ /* 0x000fe2000782c0ff */
[----:B-1----:R-:W-:Y:S01]  /*45260*/  FADD.FTZ R90, R248, R90 ;  /* 0x0000005af85a7221 */ /* 0x002fe20000010000 */
[----:B------:R-:W-:Y:S01]  /*45270*/  FMUL.FTZ R89, R88, R88 ;  /* 0x0000005858597220 */ /* 0x000fe20000410000 */
[----:B------:R-:W-:Y:S01]  /*45280*/  ISETP.NE.AND P0, PT, RZ, UR11, PT ;  /* 0x0000000bff007c0c */ /* 0x000fe2000bf05270 */
[----:B------:R-:W-:Y:S01]  /*45290*/  BSSY.RECONVERGENT B0, `(.L_x_75853) ;  /* 0x0000025000007945 */ /* 0x000fe20003800200 */
[----:B------:R-:W-:Y:S02]  /*452a0*/  FFMA.FTZ R90, R90, R247, UR12 ;  /* 0x0000000c5a5a7e23 */ /* 0x000fe400080100f7 */
[----:B------:R-:W-:Y:S02]  /*452b0*/  FSEL R89, R89, RZ, P0 ;  /* 0x000000ff59597208 */ /* 0x000fe40000000000 */
[----:B------:R-:W-:-:S03]  /*452c0*/  FSEL R246, R88, RZ, !P0 ;  /* 0x000000ff58f67208 */ /* 0x000fc60004000000 */
[----:B------:R-:W-:Y:S01]  /*452d0*/  FADD.FTZ R89, R90, R89 ;  /* 0x000000595a597221 */ /* 0x000fe20000010000 */
[----:B0-----:R-:W0:Y:S03]  /*452e0*/  @!P1 LDC.64 R248, c[0x0][0x3c0] ;  /* 0x0000f000fff89b82 */ /* 0x001e260000000a00 */
[----:B------:R-:W1:Y:S05]  /*452f0*/  MUFU.RSQ R247, R89 ;  /* 0x0000005900f77308 */ /* 0x000e6a0000001400 */
[----:B------:R-:W2:Y:S01]  /*45300*/  @!P1 LDC.64 R250, c[0x0][0x3c8] ;  /* 0x0000f200fffa9b82 */ /* 0x000ea20000000a00 */
[----:B0-----:R-:W-:-:S05]  /*45310*/  @!P1 IMAD.WIDE R248, R140, 0x4, R248 ;  /* 0x000000048cf89825 */ /* 0x001fca00078e02f8 */
[----:B------:R0:W-:Y:S01]  /*45320*/  @!P1 STG.E desc[UR6][R248.64], R88 ;  /* 0x00000058f8009986 */ /* 0x0001e2000c101906 */
[----:B--2---:R-:W-:-:S05]  /*45330*/  @!P1 IMAD.WIDE R250, R140, 0x4, R250 ;  /* 0x000000048cfa9825 */ /* 0x004fca00078e02fa */
[----:B-1----:R0:W-:Y:S01]  /*45340*/  @!P1 STG.E desc[UR6][R250.64], R247 ;  /* 0x000000f7fa009986 */ /* 0x0021e2000c101906 */
[----:B------:R-:W-:Y:S05]  /*45350*/  @!P5 BRA `(.L_x_75854) ;  /* 0x000000000060d947 */ /* 0x000fea0003800000 */
[--C-:B------:R-:W-:Y:S01]  /*45360*/  FADD.FTZ R90, R8, -R246.reuse ;  /* 0x800000f6085a7221 */ /* 0x100fe20000010000 */
[----:B0-----:R-:W0:Y:S01]  /*45370*/  LDC.64 R250, c[0x0][0x428] ;  /* 0x00010a00fffa7b82 */ /* 0x001e220000000a00 */
[----:B------:R-:W-:Y:S02]  /*45380*/  HADD2.F32 R89, -RZ, R205.H1_H1 ;  /* 0x300000cdff597230 */ /* 0x000fe40000004100 */
[--C-:B------:R-:W-:Y:S01]  /*45390*/  FADD.FTZ R91, R9, -R246.reuse ;  /* 0x800000f6095b7221 */ /* 0x100fe20000010000 */
[----:B------:R-:W-:Y:S02]  /*453a0*/  HADD2.F32 R88, -RZ, R126.H0_H0 ;  /* 0x2000007eff587230 */ /* 0x000fe40000004100 */
[C---:B------:R-:W-:Y:S01]  /*453b0*/  FMUL.FTZ R90, R247.reuse, R90 ;  /* 0x0000005af75a7220 */ /* 0x040fe20000410000 */
[--C-:B------:R-:W-:Y:S01]  /*453c0*/  FADD.FTZ R248, R10, -R246.reuse ;  /* 0x800000f60af87221 */ /* 0x100fe20000010000 */
[----:B------:R-:W-:Y:S01]  /*453d0*/  FMUL.FTZ R91, R247, R91 ;  /* 0x0000005bf75b7220 */ /* 0x000fe20000410000 */
[----:B------:R-:W-:Y:S01]  /*453e0*/  FADD.FTZ R249, R11, -R246 ;  /* 0x800000f60bf97221 */ /* 0x000fe20000010000 */
[----:B------:R-:W-:Y:S01]  /*453f0*/  FFMA.FTZ R88, R90, R89, R88 ;  /* 0x000000595a587223 */ /* 0x000fe20000010058 */
[----:B------:R-:W-:-:S02]  /*45400*/  HADD2.F32 R90, -RZ, R204.H1_H1 ;  /* 0x300000ccff5a7230 */ /* 0x000fc40000004100 */
[C---:B------:R-:W-:Y:S01]  /*45410*/  FMUL.FTZ R248, R247.reuse, R248 ;  /* 0x000000f8f7f87220 */ /* 0x040fe20000410000 */
[----:B------:R-:W-:Y:S02]  /*45420*/  HADD2.F32 R89, -RZ, R167.H1_H1 ;  /* 0x300000a7ff597230 */ /* 0x000fe40000004100 */
[----:B------:R-:W-:-:S03]  /*45430*/  FMUL.FTZ R249, R247, R249 ;  /* 0x000000f9f7f97220 */ /* 0x000fc60000410000 */
[----:B------:R-:W-:Y:S01]  /*45440*/  FFMA.FTZ R89, R91, R90, R89 ;  /* 0x0000005a5b597223 */ /* 0x000fe20000010059 */
[----:B------:R-:W-:Y:S02]  /*45450*/  HADD2.F32 R91, -RZ, R205.H0_H0 ;  /* 0x200000cdff5b7230 */ /* 0x000fe40000004100 */
[----:B------:R-:W-:-:S05]  /*45460*/  HADD2.F32 R90, -RZ, R127.H0_H0 ;  /* 0x2000007fff5a7230 */ /* 0x000fca0000004100 */
[----:B------:R-:W-:Y:S01]  /*45470*/  FFMA.FTZ R90, R248, R91, R90 ;  /* 0x0000005bf85a7223 */ /* 0x000fe2000001005a */
[----:B------:R-:W-:Y:S02]  /*45480*/  HADD2.F32 R248, -RZ, R204.H0_H0 ;  /* 0x200000ccfff87230 */ /* 0x000fe40000004100 */
[----:B------:R-:W-:Y:S02]  /*45490*/  HADD2.F32 R91, -RZ, R167.H0_H0 ;  /* 0x200000a7ff5b7230 */ /* 0x000fe40000004100 */
[----:B0-----:R-:W-:-:S04]  /*454a0*/  IMAD.WIDE.U32 R250, R129, 0x10, R250 ;  /* 0x0000001081fa7825 */ /* 0x001fc800078e00fa */
[----:B------:R-:W-:Y:S01]  /*454b0*/  FFMA.FTZ R91, R249, R248, R91 ;  /* 0x000000f8f95b7223 */ /* 0x000fe2000001005b */
[----:B------:R-:W-:-:S04]  /*454c0*/  VIADD R129, R129, 0x20 ;  /* 0x0000002081817836 */ /* 0x000fc80000000000 */
[----:B------:R1:W-:Y:S03]  /*454d0*/  STG.E.128 desc[UR6][R250.64], R88 ;  /* 0x00000058fa007986 */ /* 0x0003e6000c101d06 */
.L_x_75854:
[----:B------:R-:W-:Y:S05]  /*454e0*/  BSYNC.RECONVERGENT B0 ;  /* 0x0000000000007941 */ /* 0x000fea0003800200 */
.L_x_75853:
[----:B------:R-:W-:Y:S01]  /*454f0*/  LOP3.LUT P0, RZ, R0, 0x200000, RZ, 0xc0, !PT ;  /* 0x0020000000ff7812 */ /* 0x000fe2000780c0ff */
[----:B------:R-:W-:-:S12]  /*45500*/  BSSY.RECONVERGENT B0, `(.L_x_75855) ;  /* 0x000001a000007945 */ /* 0x000fd80003800200 */
[----:B------:R-:W-:Y:S05]  /*45510*/  @!P0 BRA `(.L_x_75856) ;  /* 0x0000000000608947 */ /* 0x000fea0003800000 */
[--C-:B-1----:R-:W-:Y:S01]  /*45520*/  FADD.FTZ R90, R12, -R246.reuse ;  /* 0x800000f60c5a7221 */ /* 0x102fe20000010000 */
        /* <DEDUP_REMOVED lines=19> */
[C---:B0-----:R-:W-:Y:S01]  /*45660*/  IMAD.WIDE.U32 R250, R129.reuse, 0x10, R250 ;  /* 0x0000001081fa7825 */ /* 0x041fe200078e00fa */
[----:B------:R-:W-:-:S03]  /*45670*/  IADD3 R129, PT, PT, R129, 0x20, RZ ;  /* 0x0000002081817810 */ /* 0x000fc60007ffe0ff */
[----:B------:R-:W-:-:S05]  /*45680*/  FFMA.FTZ R91, R249, R248, R91 ;  /* 0x000000f8f95b7223 */ /* 0x000fca000001005b */
[----:B------:R2:W-:Y:S02]  /*45690*/  STG.E.128 desc[UR6][R250.64], R88 ;  /* 0x00000058fa007986 */ /* 0x0005e4000c101d06 */
.L_x_75856:
[----:B------:R-:W-:Y:S05]  /*456a0*/  BSYNC.RECONVERGENT B0 ;  /* 0x0000000000007941 */ /* 0x000fea0003800200 */
.L_x_75855:
[----:B------:R-:W-:Y:S01]  /*456b0*/  LOP3.LUT P0, RZ, R128, 0x2, RZ, 0xc0, !PT ;  /* 0x0000000280ff7812 */ /* 0x000fe2000780c0ff */
[----:B------:R-:W-:-:S12]  /*456c0*/  BSSY.RECONVERGENT B0, `(.L_x_75857) ;  /* 0x000001a000007945 */ /* 0x000fd80003800200 */
[----:B------:R-:W-:Y:S05]  /*456d0*/  @!P0 BRA `(.L_x_75858) ;  /* 0x0000000000608947 */ /* 0x000fea0003800000 */
[--C-:B-12---:R-:W-:Y:S01]  /*456e0*/  FADD.FTZ R90, R16, -R246.reuse ;  /* 0x800000f6105a7221 */ /* 0x106fe20000010000 */
        /* <DEDUP_REMOVED lines=23> */
.L_x_75858:
[----:B------:R-:W-:Y:S05]  /*45860*/  BSYNC.RECONVERGENT B0 ;  /* 0x0000000000007941 */ /* 0x000fea0003800200 */
.L_x_75857:
[----:B------:R-:W-:Y:S01]  /*45870*/  LOP3.LUT P0, RZ, R128, 0x1, RZ, 0xc0, !PT ;  /* 0x0000000180ff7812 */ /* 0x000fe2000780c0ff */
[----:B------:R-:W-:-:S12]  /*45880*/  BSSY.RECONVERGENT B0, `(.L_x_75859) ;  /* 0x000001a000007945 */ /* 0x000fd80003800200 */
[----:B------:R-:W-:Y:S05]  /*45890*/  @!P0 BRA `(.L_x_75860) ;  /* 0x0000000000608947 */ /* 0x000fea0003800000 */
[--C-:B-123--:R-:W-:Y:S01]  /*458a0*/  FADD.FTZ R90, R20, -R246.reuse ;  /* 0x800000f6145a7221 */ /* 0x10efe20000010000 */
        /* <DEDUP_REMOVED lines=23> */
.L_x_75860:
[----:B------:R-:W-:Y:S05]  /*45a20*/  BSYNC.RECONVERGENT B0 ;  /* 0x0000000000007941 */ /* 0x000fea0003800200 */
.L_x_75859:
[----:B------:R-:W-:Y:S01]  /*45a30*/  LOP3.LUT P0, RZ, R0, 0x80000000, RZ, 0xc0, !PT ;  /* 0x8000000000ff7812 */ /* 0x000fe2000780c0ff */
[----:B------:R-:W-:-:S12]  /*45a40*/  BSSY.RECONVERGENT B0, `(.L_x_75861) ;  /* 0x000001a000007945 */ /* 0x000fd80003800200 */
[----:B------:R-:W-:Y:S05]  /*45a50*/  @!P0 BRA `(.L_x_75862) ;  /* 0x0000000000608947 */ /* 0x000fea0003800000 */
[--C-:B-1234-:R-:W-:Y:S01]  /*45a60*/  FADD.FTZ R90, R24, -R246.reuse ;  /* 0x800000f6185a7221 */ /* 0x11efe20000010000 */
        /* <DEDUP_REMOVED lines=23> */
.L_x_75862:
[----:B------:R-:W-:Y:S05]  /*45be0*/  BSYNC.RECONVERGENT B0 ;  /* 0x0000000000007941 */ /* 0x000fea0003800200 */
.L_x_75861:
[----:B------:R-:W-:Y:S01]  /*45bf0*/  LOP3.LUT P0, RZ, R0, 0x40000000, RZ, 0xc0, !PT ;  /* 0x4000000000ff7812 */ /* 0x000fe2000780c0ff */
[----:B------:R-:W-:-:S12]  /*45c00*/  BSSY.RECONVERGENT B0, `(.L_x_75863) ;  /* 0x000001a000007945 */ /* 0x000fd80003800200 */
[----:B------:R-:W-:Y:S05]  /*45c10*/  @!P0 BRA `(.L_x_75864) ;  /* 0x0000000000608947 */ /* 0x000fea0003800000 */
[--C-:B01234-:R-:W-:Y:S01]  /*45c20*/  FADD.FTZ R90, R28, -R246.reuse ;  /* 0x800000f61c5a7221 */ /* 0x11ffe20000010000 */
[----:B------:R-:W0:Y:S01]  /*45c30*/  LDC.64 R250, c[0x0][0x428] ;  /* 0x00010a00fffa7b82 */ /* 0x000e220000000a00 */
        /* <DEDUP_REMOVED lines=22> */
.L_x_75864:
[----:B------:R-:W-:Y:S05]  /*45da0*/  BSYNC.RECONVERGENT B0 ;  /* 0x0000000000007941 */ /* 0x000fea0003800200 */
.L_x_75863:
        /* <DEDUP_REMOVED lines=27> */
.L_x_75866:
[----:B------:R-:W-:Y:S05]  /*45f60*/  BSYNC.RECONVERGENT B0 ;  /* 0x0000000000007941 */ /* 0x000fea0003800200 */
.L_x_75865:
        /* <DEDUP_REMOVED lines=27> */
.L_x_75868:
[----:B------:R-:W-:Y:S05]  /*46120*/  BSYNC.RECONVERGENT B0 ;  /* 0x0000000000007941 */ /* 0x000fea0003800200 */
.L_x_75867:
        /* <DEDUP_REMOVED lines=27> */
.L_x_75870:
[----:B------:R-:W-:Y:S05]  /*462e0*/  BSYNC.RECONVERGENT B0 ;  /* 0x0000000000007941 */ /* 0x000fea0003800200 */
.L_x_75869:
        /* <DEDUP_REMOVED lines=27> */
.L_x_75872:
[----:B------:R-:W-:Y:S05]  /*464a0*/  BSYNC.RECONVERGENT B0 ;  /* 0x0000000000007941 */ /* 0x000fea0003800200 */
.L_x_75871:
        /* <DEDUP_REMOVED lines=27> */
.L_x_75874:
[----:B------:R-:W-:Y:S05]  /*46660*/  BSYNC.RECONVERGENT B0 ;  /* 0x0000000000007941 */ /* 0x000fea0003800200 */
.L_x_75873:
        /* <DEDUP_REMOVED lines=27> */
.L_x_75876:
[----:B------:R-:W-:Y:S05]  /*46820*/  BSYNC.RECONVERGENT B0 ;  /* 0x0000000000007941 */ /* 0x000fea0003800200 */
.L_x_75875:
        /* <DEDUP_REMOVED lines=27> */
.L_x_75878:
[----:B------:R-:W-:Y:S05]  /*469e0*/  BSYNC.RECONVERGENT B0 ;  /* 0x0000000000007941 */ /* 0x000fea0003800200 */
.L_x_75877:
        /* <DEDUP_REMOVED lines=27> */
.L_x_75880:
[----:B------:R-:W-:Y:S05]  /*46ba0*/  BSYNC.RECONVERGENT B0 ;  /* 0x0000000000007941 */ /* 0x000fea0003800200 */
.L_x_75879:
        /* <DEDUP_REMOVED lines=27> */
.L_x_75882:
[----:B------:R-:W-:Y:S05]  /*46d60*/  BSYNC.RECONVERGENT B0 ;  /* 0x0000000000007941 */ /* 0x000fea0003800200 */
.L_x_75881:
        /* <DEDUP_REMOVED lines=27> */
.L_x_75884:
[----:B------:R-:W-:Y:S05]  /*46f20*/  BSYNC.RECONVERGENT B0 ;  /* 0x0000000000007941 */ /* 0x000fea0003800200 */
.L_x_75883:
        /* <DEDUP_REMOVED lines=27> */
.L_x_75886:
[----:B------:R-:W-:Y:S05]  /*470e0*/  BSYNC.RECONVERGENT B0 ;  /* 0x0000000000007941 */ /* 0x000fea0003800200 */
.L_x_75885:
        /* <DEDUP_REMOVED lines=27> */
.L_x_75888:
[----:B------:R-:W-:Y:S05]  /*472a0*/  BSYNC.RECONVERGENT B0 ;  /* 0x0000000000007941 */ /* 0x000fea0003800200 */
.L_x_75887:
        /* <DEDUP_REMOVED lines=27> */
.L_x_75890:
[----:B------:R-:W-:Y:S05]  /*47460*/  BSYNC.RECONVERGENT B0 ;  /* 0x0000000000007941 */ /* 0x000fea0003800200 */
.L_x_75889:
[----:B------:R-:W-:Y:S01]  /*47470*/  LOP3.LUT P0, RZ, R0, 0x4000, RZ, 0xc0, !PT ;  /* 0x0000400000ff7812 */ /* 0x000fe2000780c0ff */
        /* <DEDUP_REMOVED lines=17> */
.L_x_75892:
[----:B------:R-:W-:Y:S05]  /*47590*/  BSYNC.RECONVERGENT B0 ;  /* 0x0000000000007941 */ /* 0x000fea0003800200 */
.L_x_75891:
[----:B01234-:R-:W0:Y:S02]  /*475a0*/  LDC.64 R88, c[0x0][0x380] ;  /* 0x0000e000ff587b82 */ /* 0x01fe240000000a00 */
[----:B0-----:R-:W-:-:S04]  /*475b0*/  LEA R140, R88, R140, 0x2 ;  /* 0x0000008c588c7211 */ /* 0x001fc800078e10ff */
[----:B------:R-:W-:-:S13]  /*475c0*/  ISETP.GE.AND P0, PT, R140, R89, PT ;  /* 0x000000598c00720c */ /* 0x000fda0003f06270 */
[----:B------:R-:W-:Y:S05]  /*475d0*/  @!P0 BRA `(.L_x_75893) ;  /* 0xfffffbbc00a48947 */ /* 0x000fea000383ffff */
[----:B------:R-:W-:Y:S05]  /*475e0*/  EXIT ;  /* 0x000000000000794d */ /* 0x000fea0003800000 */
.L_x_75852:
[----:B0-----:R-:W-:Y:S01]  /*475f0*/  HFMA2 R91, -RZ, RZ, 0, 5.9604644775390625e-08 ;  /* 0x00000001ff5b7431 */ /* 0x001fe200000001ff */
[----:B------:R-:W-:Y:S01]  /*47600*/  BSSY B0, `(.L_x_75894) ;  /* 0x0000007000007945 */ /* 0x000fe20003800000 */
[----:B------:R-:W-:Y:S01]  /*47610*/  IMAD.MOV.U32 R249, RZ, RZ, R88 ;  /* 0x000000fffff97224 */ /* 0x000fe200078e0058 */
[----:B------:R-:W-:Y:S01]  /*47620*/  MOV R246, 0xffffffff ;  /* 0xffffffff00f67802 */ /* 0x000fe20000000f00 */
[----:B------:R-:W-:-:S07]  /*47630*/  IMAD.MOV.U32 R90, RZ, RZ, 0x1f ;  /* 0x0000001fff5a7424 */ /* 0x000fce00078e00ff */
[----:B------:R-:W-:Y:S05]  /*47640*/  WARPSYNC.COLLECTIVE R246, `(.L_x_75895) ;  /* 0x00000000f6087348 */ /* 0x000fea0003c00000 */
[----:B------:R0:W1:Y:S02]  /*47650*/  SHFL.BFLY P6, R90, R249, R91, R90 ;  /* 0x0c00005bf95a7389 */ /* 0x00006400000c005a */
[----:B01----:R-:W-:Y:S05]  /*47660*/  ENDCOLLECTIVE ;  /* 0x000000000000791b */ /* 0x003fea0003800000 */
.L_x_75895:
[----:B------:R-:W-:Y:S05]  /*47670*/  BSYNC B0 ;  /* 0x0000000000007941 */ /* 0x000fea0003800000 */
.L_x_75894:
        /* <DEDUP_REMOVED lines=9> */
.L_x_75896:
[----:B------:R-:W-:Y:S02]  /*47710*/  HFMA2 R91, -RZ, RZ, 0, 2.384185791015625e-07 ;  /* 0x00000004ff5b7431 */ /* 0x000fe400000001ff */
[----:B------:R-:W-:Y:S01]  /*47720*/  FADD.FTZ R88, R88, R90 ;  /* 0x0000005a58587221 */ /* 0x000fe20000010000 */
[----:B------:R-:W-:-:S03]  /*47730*/  IMAD.MOV.U32 R90, RZ, RZ, 0x1f ;  /* 0x0000001fff5a7424 */ /* 0x000fc600078e00ff */
[----:B------:R-:W-:-:S07]  /*47740*/  IMAD.MOV.U32 R249, RZ, RZ, R88 ;  /* 0x000000fffff97224 */ /* 0x000fce00078e0058 */
[----:B------:R-:W-:Y:S05]  /*47750*/  WARPSYNC.COLLECTIVE R246, `(.L_x_75897) ;  /* 0x00000000f6087348 */ /* 0x000fea0003c00000 */
[----:B------:R0:W1:Y:S02]  /*47760*/  SHFL.BFLY P6, R90, R249, R91, R90 ;  /* 0x0c00005bf95a7389 */ /* 0x00006400000c005a */
[----:B01----:R-:W-:Y:S05]  /*47770*/  ENDCOLLECTIVE ;  /* 0x000000000000791b */ /* 0x003fea0003800000 */
.L_x_75897:
[----:B------:R-:W-:Y:S02]  /*47780*/  IMAD.MOV.U32 R91, RZ, RZ, 0x8 ;  /* 0x00000008ff5b7424 */ /* 0x000fe400078e00ff */
[----:B------:R-:W-:Y:S01]  /*47790*/  FADD.FTZ R88, R88, R90 ;  /* 0x0000005a58587221 */ /* 0x000fe20000010000 */
[----:B------:R-:W-:-:S04]  /*477a0*/  HFMA2 R90, -RZ, RZ, 0, 1.847743988037109375e-06 ;  /* 0x0000001fff5a7431 */ /* 0x000fc800000001ff */
[----:B------:R-:W-:-:S07]  /*477b0*/  MOV R249, R88 ;  /* 0x0000005800f97202 */ /* 0x000fce0000000f00 */
[----:B------:R-:W-:Y:S05]  /*477c0*/  WARPSYNC.COLLECTIVE R246, `(.L_x_75898) ;  /* 0x00000000f6087348 */ /* 0x000fea0003c00000 */
[----:B------:R0:W1:Y:S02]  /*477d0*/  SHFL.BFLY P6, R90, R249, R91, R90 ;  /* 0x0c00005bf95a7389 */ /* 0x00006400000c005a */
[----:B01----:R-:W-:Y:S05]  /*477e0*/  ENDCOLLECTIVE ;  /* 0x000000000000791b */ /* 0x003fea0003800000 */
.L_x_75898:
[----:B------:R-:W-:Y:S01]  /*477f0*/  MOV R91, 0x10 ;  /* 0x00000010005b7802 */ /* 0x000fe20000000f00 */
[----:B------:R-:W-:Y:S01]  /*47800*/  FADD.FTZ R88, R88, R90 ;  /* 0x0000005a58587221 */ /* 0x000fe20000010000 */
[----:B------:R-:W-:-:S03]  /*47810*/  IMAD.MOV.U32 R90, RZ, RZ, 0x1f ;  /* 0x0000001fff5a7424 */ /* 0x000fc600078e00ff */
[----:B------:R-:W-:-:S07]  /*47820*/  IMAD.MOV.U32 R249, RZ, RZ, R88 ;  /* 0x000000fffff97224 */ /* 0x000fce00078e0058 */
[----:B------:R-:W-:Y:S05]  /*47830*/  WARPSYNC.COLLECTIVE R246, `(.L_x_75899) ;  /* 0x00000000f6087348 */ /* 0x000fea0003c00000 */
[----:B------:R0:W1:Y:S02]  /*47840*/  SHFL.BFLY P6, R90, R249, R91, R90 ;  /* 0x0c00005bf95a7389 */ /* 0x00006400000c005a */
[----:B01----:R-:W-:Y:S05]  /*47850*/  ENDCOLLECTIVE ;  /* 0x000000000000791b */ /* 0x003fea0003800000 */
.L_x_75899:
        /* <DEDUP_REMOVED lines=183> */
.L_x_75900:
[----:B------:R-:W-:Y:S01]  /*483d0*/  MOV R91, 0x2 ;  /* 0x00000002005b7802 */ /* 0x000fe20000000f00 */
[----:B------:R-:W-:Y:S01]  /*483e0*/  FADD.FTZ R248, R248, R90 ;  /* 0x0000005af8f87221 */ /* 0x000fe20000010000 */
[----:B------:R-:W-:-:S03]  /*483f0*/  IMAD.MOV.U32 R90, RZ, RZ, 0x1f ;  /* 0x0000001fff5a7424 */ /* 0x000fc600078e00ff */
[----:B------:R-:W-:-:S07]  /*48400*/  IMAD.MOV.U32 R249, RZ, RZ, R248 ;  /* 0x000000fffff97224 */ /* 0x000fce00078e00f8 */
[----:B------:R-:W-:Y:S05]  /*48410*/  WARPSYNC.COLLECTIVE R246, `(.L_x_75901) ;  /* 0x00000000f6087348 */ /* 0x000fea0003c00000 */
[----:B------:R0:W1:Y:S02]  /*48420*/  SHFL.BFLY P6, R90, R249, R91, R90 ;  /* 0x0c00005bf95a7389 */ /* 0x00006400000c005a */
[----:B01----:R-:W-:Y:S05]  /*48430*/  ENDCOLLECTIVE ;  /* 0x000000000000791b */ /* 0x003fea0003800000 */
.L_x_75901:
[----:B------:R-:W-:Y:S02]  /*48440*/  IMAD.MOV.U32 R91, RZ, RZ, 0x4 ;  /* 0x00000004ff5b7424 */ /* 0x000fe400078e00ff */
[----:B------:R-:W-:Y:S01]  /*48450*/  FADD.FTZ R248, R248, R90 ;  /* 0x0000005af8f87221 */ /* 0x000fe20000010000 */
[----:B------:R-:W-:-:S04]  /*48460*/  HFMA2 R90, -RZ, RZ, 0, 1.847743988037109375e-06 ;  /* 0x0000001fff5a7431 */ /* 0x000fc800000001ff */
[----:B------:R-:W-:-:S07]  /*48470*/  MOV R249, R248 ;  /* 0x000000f800f97202 */ /* 0x000fce0000000f00 */
[----:B------:R-:W-:Y:S05]  /*48480*/  WARPSYNC.COLLECTIVE R246, `(.L_x_75902) ;  /* 0x00000000f6087348 */ /* 0x000fea0003c00000 */
[----:B------:R0:W1:Y:S02]  /*48490*/  SHFL.BFLY P6, R90, R249, R91, R90 ;  /* 0x0c00005bf95a7389 */ /* 0x00006400000c005a */
[----:B01----:R-:W-:Y:S05]  /*484a0*/  ENDCOLLECTIVE ;  /* 0x000000000000791b */ /* 0x003fea0003800000 */
.L_x_75902:
[----:B------:R-:W-:Y:S01]  /*484b0*/  MOV R91, 0x8 ;  /* 0x00000008005b7802 */ /* 0x000fe20000000f00 */
[----:B------:R-:W-:Y:S01]  /*484c0*/  FADD.FTZ R248, R248, R90 ;  /* 0x0000005af8f87221 */ /* 0x000fe20000010000 */
[----:B------:R-:W-:-:S03]  /*484d0*/  IMAD.MOV.U32 R90, RZ, RZ, 0x1f ;  /* 0x0000001fff5a7424 */ /* 0x000fc600078e00ff */
[----:B------:R-:W-:-:S07]  /*484e0*/  IMAD.MOV.U32 R249, RZ, RZ, R248 ;  /* 0x000000fffff97224 */ /* 0x000fce00078e00f8 */
[----:B------:R-:W-:Y:S05]  /*484f0*/  WARPSYNC.COLLECTIVE R246, `(.L_x_75903) ;  /* 0x00000000f6087348 */ /* 0x000fea0003c00000 */
[----:B------:R0:W1:Y:S02]  /*48500*/  SHFL.BFLY P6, R90, R249, R91, R90 ;  /* 0x0c00005bf95a7389 */ /* 0x00006400000c005a */
[----:B01----:R-:W-:Y:S05]  /*48510*/  ENDCOLLECTIVE ;  /* 0x000000000000791b */ /* 0x003fea0003800000 */
.L_x_75903:
[----:B------:R-:W-:Y:S02]  /*48520*/  IMAD.MOV.U32 R91, RZ, RZ, 0x10 ;  /* 0x00000010ff5b7424 */ /* 0x000fe400078e00ff */
[----:B------:R-:W-:Y:S01]  /*48530*/  FADD.FTZ R248, R248, R90 ;  /* 0x0000005af8f87221 */ /* 0x000fe20000010000 */
[----:B------:R-:W-:-:S04]  /*48540*/  HFMA2 R90, -RZ, RZ, 0, 1.847743988037109375e-06 ;  /* 0x0000001fff5a7431 */ /* 0x000fc800000001ff */
[----:B------:R-:W-:-:S07]  /*48550*/  MOV R249, R248 ;  /* 0x000000f800f97202 */ /* 0x000fce0000000f00 */
[----:B------:R-:W-:Y:S05]  /*48560*/  WARPSYNC.COLLECTIVE R246, `(.L_x_75904) ;  /* 0x00000000f6087348 */ /* 0x000fea0003c00000 */
[----:B------:R0:W1:Y:S02]  /*48570*/  SHFL.BFLY P6, R90, R249, R91, R90 ;  /* 0x0c00005bf95a7389 */ /* 0x00006400000c005a */
[----:B01----:R-:W-:Y:S05]  /*48580*/  ENDCOLLECTIVE ;  /* 0x000000000000791b */ /* 0x003fea0003800000 */
.L_x_75904:
[----:B------:R-:W-:Y:S05]  /*48590*/  BRA `(.L_x_75905) ;  /* 0xffffffcc002c7947 */ /* 0x000fea000383ffff */
.L_x_75906:
        /* <DEDUP_REMOVED lines=14> */
.L_x_88556:


//--------------------- .text._ZN10layer_norm13ln_fwd_kernelINS_13Kernel_traitsI6__halfffffjLj2560ELj1ELj4ELj1ELj16ENS_18Kernel_traits_baseILj2560ES2_ffffjLj128EEEEELb1ELb1ELb0ELb1EEEvNS_9FwdParamsE --------------------------
	.section	.text._ZN10layer_norm13ln_fwd_kernelINS_13Kernel_traitsI6__halfffffjLj2560ELj1ELj4ELj1ELj16ENS_18Kernel_traits_baseILj2560ES2_ffffjLj128EEEEELb1ELb1ELb0ELb1EEEvNS_9FwdParamsE,"ax",@progbits
	.align	128
        .global         _ZN10layer_norm13ln_fwd_kernelINS_13Kernel_traitsI6__halfffffjLj2560ELj1ELj4ELj1ELj16ENS_18Kernel_traits_baseILj2560ES2_ffffjLj128EEEEELb1ELb1ELb0ELb1EEEvNS_9FwdParamsE
        .type           _ZN10layer_norm13ln_fwd_kernelINS_13Kernel_traitsI6__halfffffjLj2560ELj1ELj4ELj1ELj16ENS_18Kernel_traits_baseILj2560ES2_ffffjLj128EEEEELb1ELb1ELb0ELb1EEEvNS_9FwdParamsE,@function
        .size           _ZN10layer_norm13ln_fwd_kernelINS_13Kernel_traitsI6__halfffffjLj2560ELj1ELj4ELj1ELj16ENS_18Kernel_traits_baseILj2560ES2_ffffjLj128EEEEELb1ELb1ELb0ELb1EEEvNS_9FwdParamsE,(.L_x_88557 - _ZN10layer_norm13ln_fwd_kernelINS_13Kernel_traitsI6__halfffffjLj2560ELj1ELj4ELj1ELj16ENS_18Kernel_traits_baseILj2560ES2_ffffjLj128EEEEELb1ELb1ELb0ELb1EEEvNS_9FwdParamsE)
        .other          _ZN10layer_norm13ln_fwd_kernelINS_13Kernel_traitsI6__halfffffjLj2560ELj1ELj4ELj1ELj16ENS_18Kernel_traits_baseILj2560ES2_ffffjLj128EEEEELb1ELb1ELb0ELb1EEEvNS_9FwdParamsE,@"STO_CUDA_ENTRY STV_DEFAULT"
_ZN10layer_norm13ln_fwd_kernelINS_13Kernel_traitsI6__halfffffjLj2560ELj1ELj4ELj1ELj16ENS_18Kernel_traits_baseILj2560ES2_ffffjLj128EEEEELb1ELb1ELb0ELb1EEEvNS_9FwdParamsE:
.text._ZN10layer_norm13ln_fwd_kernelINS_13Kernel_traitsI6__halfffffjLj2560ELj1ELj4ELj1ELj16ENS_18Kernel_traits_baseILj2560ES2_ffffjLj128EEEEELb1ELb1ELb0ELb1EEEvNS_9FwdParamsE:
        /* <DEDUP_REMOVED lines=8> */
[----:B------:R-:W4:Y:S01]  /*0080*/  LDCU.64 UR10, c[0x0][0x438] ;  /* 0x00008700ff0a77ac */ /* 0x000f220008000a00 */
[----:B-1----:R-:W-:Y:S01]  /*0090*/  ISETP.NE.AND P0, PT, RZ, UR8, PT ;  /* 0x00000008ff007c0c */ /* 0x002fe2000bf05270 */
[----:B0-----:R-:W-:Y:S01]  /*00a0*/  IMAD.U32 R2, RZ, RZ, UR4 ;  /* 0x00000004ff027e24 */ /* 0x001fe2000f8e00ff */
[----:B------:R-:W-:-:S11]  /*00b0*/  MOV R3, UR5 ;  /* 0x0000000500037c02 */ /* 0x000fd60008000f00 */
[----:B--2---:R-:W-:Y:S01]  /*00c0*/  @P0 IMAD.MOV.U32 R4, RZ, RZ, R180 ;  /* 0x000000ffff040224 */ /* 0x004fe200078e00b4 */
[----:B---3--:R-:W2:Y:S01]  /*00d0*/  @P0 LDG.E.64 R2, desc[UR6][R2.64] ;  /* 0x0000000602020981 */ /* 0x008ea2000c1e1b00 */
[----:B----4-:R-:W-:Y:S01]  /*00e0*/  @P0 IMAD.MOV.U32 R5, RZ, RZ, R181 ;  /* 0x000000ffff050224 */ /* 0x010fe200078e00b5 */
[----:B------:R-:W0:Y:S05]  /*00f0*/  @P0 LDC R7, c[0x0][0x460] ;  /* 0x00011800ff070b82 */ /* 0x000e2a0000000800 */
[----:B------:R-:W0:Y:S03]  /*0100*/  @P0 LDG.E.64 R4, desc[UR6][R4.64] ;  /* 0x0000000604040981 */ /* 0x000e26000c1e1b00 */
[----:B------:R-:W1:Y:S01]  /*0110*/  S2UR UR9, SR_CTAID.X ;  /* 0x00000000000979c3 */ /* 0x000e620000002500 */
[----:B------:R-:W-:-:S04]  /*0120*/  UISETP.NE.U32.AND UP0, UPT, UR10, URZ, UPT ;  /* 0x000000ff0a00728c */ /* 0x000fc8000bf05070 */
[----:B------:R-:W-:Y:S01]  /*0130*/  UISETP.NE.AND.EX UP0, UPT, UR11, URZ, UPT, UP0 ;  /* 0x000000ff0b00728c */ /* 0x000fe2000bf05300 */
[----:B-----5:R-:W-:Y:S01]  /*0140*/  SHF.R.U32.HI R148, RZ, 0x5, R151 ;  /* 0x00000005ff947819 */ /* 0x020fe20000011697 */
[----:B-1----:R-:W-:-:S06]  /*0150*/  USHF.L.U32 UR8, UR9, 0x2, URZ ;  /* 0x0000000209087899 */ /* 0x002fcc00080006ff */
[----:B------:R-:W-:Y:S02]  /*0160*/  LOP3.LUT R148, R148, UR8, RZ, 0xfc, !PT ;  /* 0x0000000894947c12 */ /* 0x000fe4000f8efcff */
[----:B--2---:R-:W-:Y:S02]  /*0170*/  @P0 R2UR UR4, R2 ;  /* 0x00000000020402ca */ /* 0x004fe400000e0000 */
[----:B------:R-:W-:Y:S02]  /*0180*/  @P0 R2UR UR5, R3 ;  /* 0x00000000030502ca */ /* 0x000fe400000e0000 */
[----:B0-----:R-:W-:-:S04]  /*0190*/  @P0 IADD3 R180, P1, PT, R4, R7, RZ ;  /* 0x0000000704b40210 */ /* 0x001fc80007f3e0ff */
[----:B------:R-:W-:Y:S02]  /*01a0*/  @P0 IADD3.X R181, PT, PT, RZ, R5, RZ, P1, !PT ;  /* 0x00000005ffb50210 */ /* 0x000fe40000ffe4ff */
[----:B------:R-:W-:Y:S02]  /*01b0*/  LOP3.LUT R7, R151, 0x1f, RZ, 0xc0, !PT ;  /* 0x0000001f97077812 */ /* 0x000fe400078ec0ff */
[--C-:B------:R-:W-:Y:S02]  /*01c0*/  SHF.R.U64 R152, R180, 0x2, R181.reuse ;  /* 0x00000002b4987819 */ /* 0x100fe400000012b5 */
[----:B------:R-:W-:Y:S01]  /*01d0*/  SHF.R.U32.HI R147, RZ, 0x2, R181 ;  /* 0x00000002ff937819 */ /* 0x000fe200000116b5 */
[----:B------:R-:W-:Y:S06]  /*01e0*/  BRA.U !UP0, `(.L_x_75907) ;  /* 0x00000005080c7547 */ /* 0x000fec000b800000 */
        /* <DEDUP_REMOVED lines=67> */
.L_x_75907:
        /* <DEDUP_REMOVED lines=64> */
.L_x_75908:
[----:B------:R-:W1:Y:S02]  /*0a20*/  LDCU UR8, c[0x0][0x384] ;  /* 0x00007080ff0877ac */ /* 0x000e640008000800 */
[----:B-1----:R-:W-:-:S13]  /*0a30*/  ISETP.GE.AND P0, PT, R148, UR8, PT ;  /* 0x0000000894007c0c */ /* 0x002fda000bf06270 */
[----:B------:R-:W-:Y:S05]  /*0a40*/  @P0 EXIT ;  /* 0x000000000000094d */ /* 0x000fea0003800000 */
[----:B-----5:R-:W-:Y:S01]  /*0a50*/  IMAD.MOV.U32 R212, RZ, RZ, R36 ;  /* 0x000000ffffd47224 */ /* 0x020fe200078e0024 */
[----:B------:R-:W-:Y:S01]  /*0a60*/  SHF.R.U64 R197, R36, 0x10, R37 ;  /* 0x0000001024c57819 */ /* 0x000fe20000001225 */
[----:B------:R-:W-:Y:S01]  /*0a70*/  IMAD.MOV.U32 R36, RZ, RZ, R34 ;  /* 0x000000ffff247224 */ /* 0x000fe200078e0022 */
[----:B------:R-:W-:Y:S01]  /*0a80*/  MOV R65, R41 ;  /* 0x0000002900417202 */ /* 0x000fe20000000f00 */
[----:B------:R-:W-:Y:S01]  /*0a90*/  IMAD.MOV.U32 R211, RZ, RZ, R39 ;  /* 0x000000ffffd37224 */ /* 0x000fe200078e0027 */
[----:B------:R-:W-:Y:S01]  /*0aa0*/  SHF.R.U64 R195, R40, 0x10, R41 ;  /* 0x0000001028c37819 */ /* 0x000fe20000001229 */
[----:B------:R-:W-:Y:S01]  /*0ab0*/  IMAD.MOV.U32 R67, RZ, RZ, R37 ;  /* 0x000000ffff437224 */ /* 0x000fe200078e0025 */
[----:B------:R-:W-:Y:S01]  /*0ac0*/  SHF.R.U32.HI R64, RZ, 0x10, R41 ;  /* 0x00000010ff407819 */ /* 0x000fe20000011629 */
[--C-:B------:R-:W-:Y:S01]  /*0ad0*/  IMAD.MOV.U32 R41, RZ, RZ, R35.reuse ;  /* 0x000000ffff297224 */ /* 0x100fe200078e0023 */
[----:B------:R-:W-:Y:S01]  /*0ae0*/  SHF.R.U64 R251, R34, 0x10, R35 ;  /* 0x0000001022fb7819 */ /* 0x000fe20000001223 */
[----:B------:R-:W-:Y:S01]  /*0af0*/  STL.S16 [R1+0x48], R36 ;  /* 0x0000482401007387 */ /* 0x000fe20000100600 */
[--C-:B------:R-:W-:Y:S01]  /*0b00*/  SHF.R.U64 R196, R38, 0x10, R39.reuse ;  /* 0x0000001026c47819 */ /* 0x100fe20000001227 */
[----:B------:R-:W-:Y:S01]  /*0b10*/  IMAD.MOV.U32 R0, RZ, RZ, R26 ;  /* 0x000000ffff007224 */ /* 0x000fe200078e001a */
[----:B------:R-:W-:Y:S01]  /*0b20*/  SHF.R.U32.HI R66, RZ, 0x10, R39 ;  /* 0x00000010ff427819 */ /* 0x000fe20000011627 */
[--C-:B------:R-:W-:Y:S01]  /*0b30*/  IMAD.MOV.U32 R39, RZ, RZ, R33.reuse ;  /* 0x000000ffff277224 */ /* 0x100fe200078e0021 */
[----:B------:R-:W-:Y:S01]  /*0b40*/  MOV R34, R32 ;  /* 0x0000002000227202 */ /* 0x000fe20000000f00 */
[----:B------:R-:W-:Y:S01]  /*0b50*/  STL.S16 [R1+0x46], R41 ;  /* 0x0000462901007387 */ /* 0x000fe20000100600 */
[----:B------:R-:W-:Y:S01]  /*0b60*/  SHF.R.U64 R249, R32, 0x10, R33 ;  /* 0x0000001020f97819 */ /* 0x000fe20000001221 */
[----:B------:R-:W-:Y:S01]  /*0b70*/  IMAD.MOV.U32 R32, RZ, RZ, R28 ;  /* 0x000000ffff207224 */ /* 0x000fe200078e001c */
[----:B------:R-:W-:Y:S01]  /*0b80*/  SHF.R.U32.HI R69, RZ, 0x10, R37 ;  /* 0x00000010ff457819 */ /* 0x000fe20000011625 */
[----:B------:R-:W-:Y:S01]  /*0b90*/  STL.S16 [R1+0x44], R34 ;  /* 0x0000442201007387 */ /* 0x000fe20000100600 */
        /* <DEDUP_REMOVED lines=19> */
[----:B------:R-:W-:Y:S01]  /*0cd0*/  STL.S16 [R1+0x3c], R28 ;  /* 0x00003c1c01007387 */ /* 0x000fe20000100600 */
[----:B------:R-:W-:Y:S01]  /*0ce0*/  SHF.R.U32.HI R244, RZ, 0x10, R25 ;  /* 0x00000010fff47819 */ /* 0x000fe20000011619 */
[----:B------:R-:W-:Y:S01]  /*0cf0*/  IMAD.MOV.U32 R18, RZ, RZ, R16 ;  /* 0x000000ffff127224 */ /* 0x000fe200078e0010 */
[--C-:B------:R-:W-:Y:S01]  /*0d00*/  SHF.R.U64 R239, R16, 0x10, R17.reuse ;  /* 0x0000001010ef7819 */ /* 0x100fe20000001211 */
[----:B------:R-:W-:Y:S01]  /*0d10*/  STL.S16 [R1+0x3a], R35 ;  /* 0x00003a2301007387 */ /* 0x000fe20000100600 */
[----:B------:R-:W-:Y:S01]  /*0d20*/  IMAD.MOV.U32 R25, RZ, RZ, R17 ;  /* 0x000000ffff197224 */ /* 0x000fe200078e0011 */
[----:B------:R-:W-:Y:S01]  /*0d30*/  SHF.R.U32.HI R242, RZ, 0x10, R21 ;  /* 0x00000010fff27819 */ /* 0x000fe20000011615 */
[--C-:B------:R-:W-:Y:S01]  /*0d40*/  IMAD.MOV.U32 R21, RZ, RZ, R15.reuse ;  /* 0x000000ffff157224 */ /* 0x100fe200078e000f */
[----:B------:R-:W-:Y:S01]  /*0d50*/  STL.S16 [R1+0x38], R24 ;  /* 0x0000381801007387 */ /* 0x000fe20000100600 */
[----:B------:R-:W-:Y:S01]  /*0d60*/  MOV R16, R14 ;  /* 0x0000000e00107202 */ /* 0x000fe20000000f00 */
[----:B------:R-:W-:Y:S01]  /*0d70*/  UIADD3 UR8, UPT, UPT, UR4, -0x61c88647, URZ ;  /* 0x9e3779b904087890 */ /* 0x000fe2000fffe0ff */
[----:B------:R-:W-:Y:S01]  /*0d80*/  SHF.R.U64 R237, R14, 0x10, R15 ;  /* 0x000000100eed7819 */ /* 0x000fe2000000120f */
[----:B------:R-:W-:Y:S01]  /*0d90*/  STL.S16 [R1+0x36], R33 ;  /* 0x0000362101007387 */ /* 0x000fe20000100600 */
[----:B------:R-:W-:Y:S01]  /*0da0*/  SHF.R.U32.HI R240, RZ, 0x10, R19 ;  /* 0x00000010fff07819 */ /* 0x000fe20000011613 */
[----:B------:R-:W-:Y:S01]  /*0db0*/  IMAD.MOV.U32 R14, RZ, RZ, R12 ;  /* 0x000000ffff0e7224 */ /* 0x000fe200078e000c */
[----:B------:R-:W-:Y:S01]  /*0dc0*/  MOV R19, R13 ;  /* 0x0000000d00137202 */ /* 0x000fe20000000f00 */
[----:B------:R-:W-:Y:S01]  /*0dd0*/  STL.S16 [R1+0x34], R20 ;  /* 0x0000341401007387 */ /* 0x000fe20000100600 */
[----:B------:R-:W-:Y:S01]  /*0de0*/  SHF.R.U64 R235, R12, 0x10, R13 ;  /* 0x000000100ceb7819 */ /* 0x000fe2000000120d */
[----:B------:R-:W-:Y:S01]  /*0df0*/  IMAD.MOV.U32 R12, RZ, RZ, R10 ;  /* 0x000000ffff0c7224 */ /* 0x000fe200078e000a */
[----:B------:R-:W-:Y:S01]  /*0e00*/  SHF.R.U32.HI R238, RZ, 0x10, R17 ;  /* 0x00000010ffee7819 */ /* 0x000fe20000011611 */
[----:B------:R-:W-:Y:S01]  /*0e10*/  STL.S16 [R1+0x32], R29 ;  /* 0x0000321d01007387 */ /* 0x000fe20000100600 */
[--C-:B------:R-:W-:Y:S01]  /*0e20*/  IMAD.MOV.U32 R17, RZ, RZ, R11.reuse ;  /* 0x000000ffff117224 */ /* 0x100fe200078e000b */
[----:B------:R-:W-:Y:S01]  /*0e30*/  SHF.R.U64 R233, R10, 0x10, R11 ;  /* 0x000000100ae97819 */ /* 0x000fe2000000120b */
[----:B------:R-:W-:Y:S01]  /*0e40*/  UIADD3 UR10, UPT, UPT, UR4, 0x3c6ef372, URZ ;  /* 0x3c6ef372040a7890 */ /* 0x000fe2000fffe0ff */
        /* <DEDUP_REMOVED lines=10> */
[----:B------:R-:W-:Y:S01]  /*0ef0*/  UIADD3 UR11, UPT, UPT, UR5, 0x76cf5d0a, URZ ;  /* 0x76cf5d0a050b7890 */ /* 0x000fe2000fffe0ff */
        /* <DEDUP_REMOVED lines=8> */
[----:B------:R-:W-:Y:S01]  /*0f80*/  IMAD.MOV.U32 R9, RZ, RZ, R31 ;  /* 0x000000ffff097224 */ /* 0x000fe200078e001f */
[----:B------:R-:W-:Y:S01]  /*0f90*/  STL.S16 [R1+0x26], R19 ;  /* 0x0000261301007387 */ /* 0x000fe20000100600 */
[----:B------:R-:W-:Y:S01]  /*0fa0*/  MOV R4, R30 ;  /* 0x0000001e00047202 */ /* 0x000fe20000000f00 */
[----:B------:R-:W-:Y:S01]  /*0fb0*/  UIADD3 UR12, UPT, UPT, UR4, 0x78dde6e4, URZ ;  /* 0x78dde6e4040c7890 */ /* 0x000fe2000fffe0ff */
[----:B------:R-:W-:Y:S01]  /*0fc0*/  SHF.R.U32.HI R224, RZ, 0x10, R5 ;  /* 0x00000010ffe07819 */ /* 0x000fe20000011605 */
[----:B------:R-:W-:Y:S01]  /*0fd0*/  STL.S16 [R1+0x24], R12 ;  /* 0x0000240c01007387 */ /* 0x000fe20000100600 */
[----:B------:R-:W-:Y:S01]  /*0fe0*/  IMAD.MOV.U32 R5, RZ, RZ, R23 ;  /* 0x000000ffff057224 */ /* 0x000fe200078e0017 */
[----:B0-----:R-:W-:Y:S01]  /*0ff0*/  MOV R54, R50 ;  /* 0x0000003200367202 */ /* 0x001fe20000000f00 */
[----:B------:R-:W-:Y:S01]  /*1000*/  UIADD3 UR13, UPT, UPT, UR5, -0x56f99767, URZ ;  /* 0xa9066899050d7890 */ /* 0x000fe2000fffe0ff */
[----:B------:R-:W-:Y:S01]  /*1010*/  STL.S16 [R1+0x22], R17 ;  /* 0x0000221101007387 */ /* 0x000fe20000100600 */
[----:B------:R-:W-:Y:S01]  /*1020*/  SHF.R.U64 R162, R50, 0x10, R51 ;  /* 0x0000001032a27819 */ /* 0x000fe20000001233 */
[----:B------:R-:W-:Y:S01]  /*1030*/  UIADD3 UR14, UPT, UPT, UR4, 0x5384540f, URZ ;  /* 0x5384540f040e7890 */ /* 0x000fe2000fffe0ff */
[----:B------:R-:W-:Y:S01]  /*1040*/  PRMT R251, R251, 0x5410, R5 ;  /* 0x00005410fbfb7816 */ /* 0x000fe20000000005 */
[----:B------:R-:W-:Y:S01]  /*1050*/  STL.S16 [R1+0x20], R10 ;  /* 0x0000200a01007387 */ /* 0x000fe20000100600 */
[----:B------:R-:W-:Y:S01]  /*1060*/  IMAD.MOV.U32 R5, RZ, RZ, R132 ;  /* 0x000000ffff057224 */ /* 0x000fe200078e0084 */
[----:B------:R-:W-:Y:S01]  /*1070*/  SHF.R.U64 R161, R52, 0x10, R53 ;  /* 0x0000001034a17819 */ /* 0x000fe20000001235 */
[----:B------:R-:W-:Y:S01]  /*1080*/  IMAD.MOV.U32 R52, RZ, RZ, R70 ;  /* 0x000000ffff347224 */ /* 0x000fe200078e0046 */
[----:B------:R-:W-:Y:S01]  /*1090*/  STL.S16 [R1+0x1e], R15 ;  /* 0x00001e0f01007387 */ /* 0x000fe20000100600 */
[----:B------:R-:W-:Y:S01]  /*10a0*/  SHF.R.U64 R50, R70, 0x10, R71 ;  /* 0x0000001046327819 */ /* 0x000fe20000001247 */
[----:B------:R-:W-:Y:S01]  /*10b0*/  UIADD3 UR15, UPT, UPT, UR5, 0x1fd5c5a3, URZ ;  /* 0x1fd5c5a3050f7890 */ /* 0x000fe2000fffe0ff */
[----:B------:R-:W0:Y:S01]  /*10c0*/  LDC R70, c[0x0][0x360] ;  /* 0x0000d800ff467b82 */ /* 0x000e220000000800 */
[----:B------:R1:W-:Y:S01]  /*10d0*/  STL.S16 [R1+0x1c], R8 ;  /* 0x00001c0801007387 */ /* 0x0003e20000100600 */
[----:B------:R-:W-:Y:S01]  /*10e0*/  SHF.R.U32.HI R228, RZ, 0x10, R7 ;  /* 0x00000010ffe47819 */ /* 0x000fe20000011607 */
[----:B------:R-:W2:Y:S01]  /*10f0*/  LDCU.64 UR20, c[0x0][0x3e0] ;  /* 0x00007c00ff1477ac */ /* 0x000ea20008000a00 */
[----:B------:R-:W-:Y:S01]  /*1100*/  MOV R7, R27 ;  /* 0x0000001b00077202 */ /* 0x000fe20000000f00 */
[----:B------:R-:W-:Y:S01]  /*1110*/  STL.S16 [R1+0x1a], R13 ;  /* 0x00001a0d01007387 */ /* 0x000fe20000100600 */
[----:B------:R-:W-:Y:S01]  /*1120*/  SHF.R.U32.HI R227, RZ, 0x10, R103 ;  /* 0x00000010ffe37819 */ /* 0x000fe20000011667 */
[----:B------:R-:W-:Y:S01]  /*1130*/  UIADD3 UR16, UPT, UPT, UR4, -0xe443238, URZ ;  /* 0xf1bbcdc804107890 */ /* 0x000fe2000fffe0ff */
[----:B------:R-:W-:Y:S01]  /*1140*/  PRMT R252, R252, 0x5410, R7 ;  /* 0x00005410fcfc7816 */ /* 0x000fe20000000007 */
[----:B------:R3:W-:Y:S01]  /*1150*/  STL.S16 [R1+0x8], R6 ;  /* 0x0000080601007387 */ /* 0x0007e20000100600 */
[----:B------:R-:W-:Y:S01]  /*1160*/  PRMT R227, R227, 0x5410, R227 ;  /* 0x00005410e3e37816 */ /* 0x000fe200000000e3 */
[----:B-1----:R-:W-:Y:S01]  /*1170*/  IMAD R8, R152, -0x2daee0ad, RZ ;  /* 0xd2511f5398087824 */ /* 0x002fe200078e02ff */
[----:B------:R-:W-:Y:S01]  /*1180*/  PRMT R225, R225, 0x5410, R225 ;  /* 0x00005410e1e17816 */ /* 0x000fe200000000e1 */
[----:B------:R-:W-:Y:S01]  /*1190*/  STL.S16 [R1+0x6], R11 ;  /* 0x0000060b01007387 */ /* 0x000fe20000100600 */
[----:B------:R-:W-:Y:S01]  /*11a0*/  PRMT R224, R224, 0x5410, R224 ;  /* 0x00005410e0e07816 */ /* 0x000fe200000000e0 */
[----:B------:R-:W-:Y:S01]  /*11b0*/  UIADD3 UR17, UPT, UPT, UR5, -0x24c28bd8, URZ ;  /* 0xdb3d742805117890 */ /* 0x000fe2000fffe0ff */
[----:B------:R-:W-:Y:S01]  /*11c0*/  SHF.R.U32.HI R226, RZ, 0x10, R137 ;  /* 0x00000010ffe27819 */ /* 0x000fe20000011689 */
[----:B------:R1:W-:Y:S01]  /*11d0*/  STL.S16 [R1+0x4], R4 ;  /* 0x0000040401007387 */ /* 0x0003e20000100600 */
[----:B------:R-:W-:Y:S01]  /*11e0*/  SHF.R.U32.HI R10, RZ, 0x10, R95 ;  /* 0x00000010ff0a7819 */ /* 0x000fe2000001165f */
[----:B------:R-:W-:Y:S01]  /*11f0*/  IMAD.MOV.U32 R61, RZ, RZ, R45 ;  /* 0x000000ffff3d7224 */ /* 0x000fe200078e002d */
[----:B---3--:R-:W-:Y:S01]  /*1200*/  MOV R6, R133 ;  /* 0x0000008500067202 */ /* 0x008fe20000000f00 */
[----:B------:R-:W-:Y:S01]  /*1210*/  STL.S16 [R1+0x2], R9 ;  /* 0x0000020901007387 */ /* 0x000fe20000100600 */
[----:B------:R-:W-:Y:S01]  /*1220*/  PRMT R226, R226, 0x5410, R226 ;  /* 0x00005410e2e27816 */ /* 0x000fe200000000e2 */
[----:B------:R-:W-:Y:S01]  /*1230*/  IMAD.MOV.U32 R206, RZ, RZ, R48 ;  /* 0x000000ffffce7224 */ /* 0x000fe200078e0030 */
[----:B------:R-:W-:Y:S01]  /*1240*/  PRMT R216, R6, 0x5410, R5 ;  /* 0x0000541006d87816 */ /* 0x000fe20000000005 */
[----:B------:R3:W-:Y:S01]  /*1250*/  STL.S16 [R1], R0 ;  /* 0x0000000001007387 */ /* 0x0007e20000100600 */
[----:B------:R-:W-:Y:S01]  /*1260*/  IMAD.MOV.U32 R6, RZ, RZ, R129 ;  /* 0x000000ffff067224 */ /* 0x000fe200078e0081 */
[----:B------:R-:W-:Y:S01]  /*1270*/  MOV R5, R128 ;  /* 0x0000008000057202 */ /* 0x000fe20000000f00 */
[----:B-1----:R-:W-:Y:S01]  /*1280*/  IMAD.MOV.U32 R4, RZ, RZ, R135 ;  /* 0x000000ffff047224 */ /* 0x002fe200078e0087 */
[----:B------:R-:W-:Y:S01]  /*1290*/  SHF.R.U64 R223, R30, 0x10, R31 ;  /* 0x000000101edf7819 */ /* 0x000fe2000000121f */
[----:B0-----:R-:W-:Y:S01]  /*12a0*/  IMAD R151, R70, UR9, R151 ;  /* 0x0000000946977c24 */ /* 0x001fe2000f8e0297 */
[----:B------:R-:W-:Y:S01]  /*12b0*/  PRMT R214, R6, 0x5410, R5 ;  /* 0x0000541006d67816 */ /* 0x000fe20000000005 */
[----:B------:R-:W-:Y:S01]  /*12c0*/  IMAD.MOV.U32 R5, RZ, RZ, R142 ;  /* 0x000000ffff057224 */ /* 0x000fe200078e008e */
[----:B------:R-:W-:Y:S01]  /*12d0*/  UIADD3 UR9, UPT, UPT, UR5, -0x4498517b, URZ ;  /* 0xbb67ae8505097890 */ /* 0x000fe2000fffe0ff */
[----:B------:R-:W-:Y:S01]  /*12e0*/  IMAD.MOV.U32 R6, RZ, RZ, R143 ;  /* 0x000000ffff067224 */ /* 0x000fe200078e008f */
[----:B---3--:R-:W-:Y:S01]  /*12f0*/  MOV R0, R134 ;  /* 0x0000008600007202 */ /* 0x008fe20000000f00 */
[----:B------:R-:W-:Y:S01]  /*1300*/  IMAD.MOV.U32 R57, RZ, RZ, R49 ;  /* 0x000000ffff397224 */ /* 0x000fe200078e0031 */
[----:B------:R0:W-:Y:S01]  /*1310*/  STL.S16 [R1+0x18], R5 ;  /* 0x0000180501007387 */ /* 0x0001e20000100600 */
[----:B------:R-:W-:Y:S01]  /*1320*/  PRMT R226, R10, 0x7610, R226 ;  /* 0x000076100ae27816 */ /* 0x000fe200000000e2 */
[----:B------:R-:W-:Y:S01]  /*1330*/  IMAD.MOV.U32 R205, RZ, RZ, R51 ;  /* 0x000000ffffcd7224 */ /* 0x000fe200078e0033 */
[----:B------:R-:W-:Y:S01]  /*1340*/  PRMT R217, R4, 0x5410, R0 ;  /* 0x0000541004d97816 */ /* 0x000fe20000000000 */
[----:B------:R-:W-:Y:S01]  /*1350*/  IMAD.MOV.U32 R0, RZ, RZ, R130 ;  /* 0x000000ffff007224 */ /* 0x000fe200078e0082 */
[----:B------:R1:W-:Y:S01]  /*1360*/  STL.S16 [R1+0x16], R6 ;  /* 0x0000160601007387 */ /* 0x0003e20000100600 */
[----:B------:R-:W-:Y:S01]  /*1370*/  IMAD.MOV.U32 R4, RZ, RZ, R131 ;  /* 0x000000ffff047224 */ /* 0x000fe200078e0083 */
[----:B------:R-:W-:Y:S01]  /*1380*/  PRMT R223, R223, 0x5410, R223 ;  /* 0x00005410dfdf7816 */ /* 0x000fe200000000df */
[----:B------:R-:W-:Y:S01]  /*1390*/  UIADD3 UR18, UPT, UPT, UR5, -0x695add53, URZ ;  /* 0x96a522ad05127890 */ /* 0x000fe2000fffe0ff */
[----:B------:R-:W-:Y:S01]  /*13a0*/  SHF.R.U64 R10, R90, 0x10, R91 ;  /* 0x000000105a0a7819 */ /* 0x000fe2000000125b */
[----:B0-----:R-:W-:Y:S01]  /*13b0*/  IMAD.MOV.U32 R5, RZ, RZ, R138 ;  /* 0x000000ffff057224 */ /* 0x001fe200078e008a */
[----:B------:R-:W-:Y:S01]  /*13c0*/  PRMT R215, R4, 0x5410, R0 ;  /* 0x0000541004d77816 */ /* 0x000fe20000000000 */
[----:B------:R-:W-:Y:S01]  /*13d0*/  IMAD.MOV.U32 R0, RZ, RZ, R126 ;  /* 0x000000ffff007224 */ /* 0x000fe200078e007e */
[----:B------:R-:W-:Y:S01]  /*13e0*/  MOV R4, R127 ;  /* 0x0000007f00047202 */ /* 0x000fe20000000f00 */
[----:B------:R-:W-:Y:S01]  /*13f0*/  UIADD3 UR19, UPT, UPT, UR4, -0x700cb87f, URZ ;  /* 0x8ff3478104137890 */ /* 0x000fe2000fffe0ff */
[----:B-1----:R-:W-:Y:S01]  /*1400*/  MOV R6, R139 ;  /* 0x0000008b00067202 */ /* 0x002fe20000000f00 */
[----:B------:R-:W-:Y:S01]  /*1410*/  IMAD.MOV.U32 R210, RZ, RZ, R40 ;  /* 0x000000ffffd27224 */ /* 0x000fe200078e0028 */
[----:B------:R-:W-:Y:S01]  /*1420*/  PRMT R213, R4, 0x5410, R0 ;  /* 0x0000541004d57816 */ /* 0x000fe20000000000 */
[----:B------:R-:W-:Y:S01]  /*1430*/  IMAD.MOV.U32 R4, RZ, RZ, R141 ;  /* 0x000000ffff047224 */ /* 0x000fe200078e008d */
[----:B------:R-:W-:Y:S01]  /*1440*/  MOV R0, R140 ;  /* 0x0000008c00007202 */ /* 0x000fe20000000f00 */
[----:B------:R-:W-:Y:S01]  /*1450*/  IMAD.MOV.U32 R62, RZ, RZ, R42 ;  /* 0x000000ffff3e7224 */ /* 0x000fe200078e002a */
[----:B------:R-:W-:Y:S01]  /*1460*/  SHF.R.U32.HI R222, RZ, 0x10, R31 ;  /* 0x00000010ffde7819 */ /* 0x000fe2000001161f */
[----:B------:R-:W-:Y:S01]  /*1470*/  IMAD.MOV.U32 R209, RZ, RZ, R43 ;  /* 0x000000ffffd17224 */ /* 0x000fe200078e002b */
[--C-:B------:R-:W-:Y:S01]  /*1480*/  SHF.R.U64 R221, R26, 0x10, R27.reuse ;  /* 0x000000101add7819 */ /* 0x100fe2000000121b */
[----:B------:R0:W-:Y:S01]  /*1490*/  STL.S16 [R1+0x14], R0 ;  /* 0x0000140001007387 */ /* 0x0001e20000100600 */
        /* <DEDUP_REMOVED lines=9> */
[----:B0-----:R-:W-:Y:S01]  /*1530*/  IMAD.MOV.U32 R0, RZ, RZ, R136 ;  /* 0x000000ffff007224 */ /* 0x001fe200078e0088 */
[--C-:B------:R-:W-:Y:S01]  /*1540*/  SHF.R.U64 R163, R48, 0x10, R49.reuse ;  /* 0x0000001030a37819 */ /* 0x100fe20000001231 */
[----:B------:R0:W-:Y:S01]  /*1550*/  STL.S16 [R1+0xe], R6 ;  /* 0x00000e0601007387 */ /* 0x0001e20000100600 */
[----:B------:R-:W-:Y:S01]  /*1560*/  SHF.R.U32.HI R56, RZ, 0x10, R49 ;  /* 0x00000010ff387819 */ /* 0x000fe20000011631 */
[----:B-1----:R-:W-:Y:S01]  /*1570*/  IMAD.MOV.U32 R4, RZ, RZ, R137 ;  /* 0x000000ffff047224 */ /* 0x002fe200078e0089 */
[----:B------:R-:W-:Y:S01]  /*1580*/  SHF.R.U32.HI R55, RZ, 0x10, R51 ;  /* 0x00000010ff377819 */ /* 0x000fe20000011633 */
[----:B------:R1:W-:Y:S01]  /*1590*/  STL.S16 [R1+0xc], R0 ;  /* 0x00000c0001007387 */ /* 0x0003e20000100600 */
[----:B------:R-:W-:Y:S01]  /*15a0*/  MOV R68, R38 ;  /* 0x0000002600447202 */ /* 0x000fe20000000f00 */
[----:B------:R-:W-:Y:S01]  /*15b0*/  IMAD.MOV.U32 R49, RZ, RZ, R73 ;  /* 0x000000ffff317224 */ /* 0x000fe200078e0049 */
[----:B---3--:R-:W-:Y:S01]  /*15c0*/  SHF.R.U64 R5, R124, 0x10, R125 ;  /* 0x000000107c057819 */ /* 0x008fe2000000127d */
[----:B------:R3:W-:Y:S01]  /*15d0*/  STL.S16 [R1+0xa], R4 ;  /* 0x00000a0401007387 */ /* 0x0007e20000100600 */
[----:B------:R-:W-:Y:S01]  /*15e0*/  SHF.R.U64 R194, R42, 0x10, R43 ;  /* 0x000000102ac27819 */ /* 0x000fe2000000122b */
[----:B------:R-:W-:Y:S01]  /*15f0*/  IMAD.MOV.U32 R48, RZ, RZ, R74 ;  /* 0x000000ffff307224 */ /* 0x000fe200078e004a */
[----:B------:R-:W-:Y:S01]  /*1600*/  PRMT R250, R250, 0x5410, R5 ;  /* 0x00005410fafa7816 */ /* 0x000fe20000000005 */
[----:B------:R-:W-:Y:S01]  /*1610*/  IMAD.MOV.U32 R200, RZ, RZ, R76 ;  /* 0x000000ffffc87224 */ /* 0x000fe200078e004c */
[----:B0-----:R-:W-:Y:S01]  /*1620*/  SHF.R.U32.HI R6, RZ, 0x10, R125 ;  /* 0x00000010ff067819 */ /* 0x001fe2000001167d */
[----:B------:R-:W-:Y:S01]  /*1630*/  IMAD.MOV.U32 R45, RZ, RZ, R77 ;  /* 0x000000ffff2d7224 */ /* 0x000fe200078e004d */
[----:B-1----:R-:W-:Y:S01]  /*1640*/  SHF.R.U64 R0, R122, 0x10, R123 ;  /* 0x000000107a007819 */ /* 0x002fe2000000127b */
[----:B------:R-:W-:Y:S01]  /*1650*/  IMAD.MOV.U32 R199, RZ, RZ, R79 ;  /* 0x000000ffffc77224 */ /* 0x000fe200078e004f */
[----:B------:R-:W-:Y:S01]  /*1660*/  SHF.R.U64 R5, R120, 0x10, R121 ;  /* 0x0000001078057819 */ /* 0x000fe20000001279 */
[----:B------:R-:W-:Y:S01]  /*1670*/  IMAD.MOV.U32 R198, RZ, RZ, R80 ;  /* 0x000000ffffc67224 */ /* 0x000fe200078e0050 */
[----:B---3--:R-:W-:Y:S01]  /*1680*/  SHF.R.U32.HI R4, RZ, 0x10, R123 ;  /* 0x00000010ff047819 */ /* 0x008fe2000001167b */
[----:B------:R-:W-:Y:S01]  /*1690*/  HFMA2 R145, -RZ, RZ, 0, 0 ;  /* 0x00000000ff917431 */ /* 0x000fe200000001ff */
[----:B------:R-:W-:-:S02]  /*16a0*/  PRMT R248, R248, 0x5410, R0 ;  /* 0x00005410f8f87816 */ /* 0x000fc40000000000 */
[----:B------:R-:W-:Y:S02]  /*16b0*/  PRMT R247, R247, 0x5410, R4 ;  /* 0x00005410f7f77816 */ /* 0x000fe40000000004 */
[--C-:B------:R-:W-:Y:S02]  /*16c0*/  SHF.R.U64 R0, R118, 0x10, R119.reuse ;  /* 0x0000001076007819 */ /* 0x100fe40000001277 */
[----:B------:R-:W-:Y:S02]  /*16d0*/  SHF.R.U32.HI R4, RZ, 0x10, R119 ;  /* 0x00000010ff047819 */ /* 0x000fe40000011677 */
[----:B------:R-:W-:Y:S02]  /*16e0*/  PRMT R249, R249, 0x5410, R6 ;  /* 0x00005410f9f97816 */ /* 0x000fe40000000006 */
[----:B------:R-:W-:Y:S02]  /*16f0*/  PRMT R246, R246, 0x5410, R5 ;  /* 0x00005410f6f67816 */ /* 0x000fe40000000005 */
[----:B------:R-:W-:-:S02]  /*1700*/  PRMT R244, R244, 0x5410, R0 ;  /* 0x00005410f4f47816 */ /* 0x000fc40000000000 */
[----:B------:R-:W-:Y:S02]  /*1710*/  PRMT R243, R243, 0x5410, R4 ;  /* 0x00005410f3f37816 */ /* 0x000fe40000000004 */
[----:B------:R-:W-:Y:S02]  /*1720*/  SHF.R.U32.HI R6, RZ, 0x10, R121 ;  /* 0x00000010ff067819 */ /* 0x000fe40000011679 */
[----:B------:R-:W-:Y:S02]  /*1730*/  SHF.R.U64 R5, R116, 0x10, R117 ;  /* 0x0000001074057819 */ /* 0x000fe40000001275 */
[--C-:B------:R-:W-:Y:S02]  /*1740*/  SHF.R.U64 R0, R114, 0x10, R115.reuse ;  /* 0x0000001072007819 */ /* 0x100fe40000001273 */
[----:B------:R-:W-:Y:S02]  /*1750*/  SHF.R.U32.HI R4, RZ, 0x10, R115 ;  /* 0x00000010ff047819 */ /* 0x000fe40000011673 */
[----:B------:R-:W-:-:S02]  /*1760*/  PRMT R245, R245, 0x5410, R6 ;  /* 0x00005410f5f57816 */ /* 0x000fc40000000006 */
[----:B------:R-:W-:Y:S02]  /*1770*/  PRMT R242, R242, 0x5410, R5 ;  /* 0x00005410f2f27816 */ /* 0x000fe40000000005 */
[----:B------:R-:W-:Y:S02]  /*1780*/  PRMT R240, R240, 0x5410, R0 ;  /* 0x00005410f0f07816 */ /* 0x000fe40000000000 */
[----:B------:R-:W-:Y:S02]  /*1790*/  PRMT R239, R239, 0x5410, R4 ;  /* 0x00005410efef7816 */ /* 0x000fe40000000004 */
[----:B------:R-:W-:Y:S02]  /*17a0*/  SHF.R.U32.HI R6, RZ, 0x10, R117 ;  /* 0x00000010ff067819 */ /* 0x000fe40000011675 */
[----:B------:R-:W-:Y:S02]  /*17b0*/  SHF.R.U64 R5, R112, 0x10, R113 ;  /* 0x0000001070057819 */ /* 0x000fe40000001271 */
[----:B------:R-:W-:-:S02]  /*17c0*/  SHF.R.U64 R0, R110, 0x10, R111 ;  /* 0x000000106e007819 */ /* 0x000fc4000000126f */
[----:B------:R-:W-:Y:S02]  /*17d0*/  SHF.R.U32.HI R4, RZ, 0x10, R111 ;  /* 0x00000010ff047819 */ /* 0x000fe4000001166f */
[----:B------:R-:W-:Y:S02]  /*17e0*/  PRMT R241, R241, 0x5410, R6 ;  /* 0x00005410f1f17816 */ /* 0x000fe40000000006 */
[----:B------:R-:W-:Y:S02]  /*17f0*/  PRMT R238, R238, 0x5410, R5 ;  /* 0x00005410eeee7816 */ /* 0x000fe40000000005 */
[----:B------:R-:W-:Y:S02]  /*1800*/  PRMT R236, R236, 0x5410, R0 ;  /* 0x00005410ecec7816 */ /* 0x000fe40000000000 */
[----:B------:R-:W-:Y:S02]  /*1810*/  PRMT R235, R235, 0x5410, R4 ;  /* 0x00005410ebeb7816 */ /* 0x000fe40000000004 */
[----:B------:R-:W-:-:S02]  /*1820*/  SHF.R.U32.HI R6, RZ, 0x10, R113 ;  /* 0x00000010ff067819 */ /* 0x000fc40000011671 */
[----:B------:R-:W-:Y:S02]  /*1830*/  SHF.R.U64 R5, R108, 0x10, R109 ;  /* 0x000000106c057819 */ /* 0x000fe4000000126d */
[--C-:B------:R-:W-:Y:S02]  /*1840*/  SHF.R.U64 R0, R106, 0x10, R107.reuse ;  /* 0x000000106a007819 */ /* 0x100fe4000000126b */
[----:B------:R-:W-:Y:S02]  /*1850*/  SHF.R.U32.HI R4, RZ, 0x10, R107 ;  /* 0x00000010ff047819 */ /* 0x000fe4000001166b */
[----:B------:R-:W-:Y:S02]  /*1860*/  PRMT R237, R237, 0x5410, R6 ;  /* 0x00005410eded7816 */ /* 0x000fe40000000006 */
[----:B------:R-:W-:Y:S02]  /*1870*/  PRMT R234, R234, 0x5410, R5 ;  /* 0x00005410eaea7816 */ /* 0x000fe40000000005 */
[----:B------:R-:W-:Y:S01]  /*1880*/  PRMT R232, R232, 0x5410, R0 ;  /* 0x00005410e8e87816 */ /* 0x000fe20000000000 */
[----:B------:R-:W-:Y:S01]  /*1890*/  IMAD.HI.U32 R0, R151, -0x326172a9, RZ ;  /* 0xcd9e8d5797007827 */ /* 0x000fe200078e00ff */
[----:B------:R-:W-:-:S02]  /*18a0*/  PRMT R231, R231, 0x5410, R4 ;  /* 0x00005410e7e77816 */ /* 0x000fc40000000004 */
[----:B------:R-:W-:Y:S01]  /*18b0*/  SHF.R.U32.HI R6, RZ, 0x10, R109 ;  /* 0x00000010ff067819 */ /* 0x000fe2000001166d */
[----:B------:R-:W-:Y:S01]  /*18c0*/  IMAD.HI.U32 R4, R152, -0x2daee0ad, RZ ;  /* 0xd2511f5398047827 */ /* 0x000fe200078e00ff */
[----:B------:R-:W-:Y:S02]  /*18d0*/  SHF.R.U64 R5, R104, 0x10, R105 ;  /* 0x0000001068057819 */ /* 0x000fe40000001269 */
[----:B------:R-:W-:Y:S02]  /*18e0*/  PRMT R233, R233, 0x5410, R6 ;  /* 0x00005410e9e97816 */ /* 0x000fe40000000006 */
[----:B------:R-:W-:Y:S02]  /*18f0*/  PRMT R230, R230, 0x5410, R5 ;  /* 0x00005410e6e67816 */ /* 0x000fe40000000005 */
[----:B------:R-:W-:Y:S02]  /*1900*/  SHF.R.U32.HI R6, RZ, 0x10, R105 ;  /* 0x00000010ff067819 */ /* 0x000fe40000011669 */
[----:B------:R-:W-:-:S02]  /*1910*/  SHF.R.U64 R5, R102, 0x10, R103 ;  /* 0x0000001066057819 */ /* 0x000fc40000001267 */
[----:B------:R-:W-:Y:S02]  /*1920*/  LOP3.LUT R4, R4, UR5, RZ, 0x3c, !PT ;  /* 0x0000000504047c12 */ /* 0x000fe4000f8e3cff */
[----:B------:R-:W-:Y:S02]  /*1930*/  LOP3.LUT R0, R147, UR4, R0, 0x96, !PT ;  /* 0x0000000493007c12 */ /* 0x000fe4000f8e9600 */
[----:B------:R-:W-:Y:S01]  /*1940*/  PRMT R229, R229, 0x5410, R6 ;  /* 0x00005410e5e57816 */ /* 0x000fe20000000006 */
[----:B------:R-:W-:Y:S01]  /*1950*/  IMAD R6, R151, -0x326172a9, RZ ;  /* 0xcd9e8d5797067824 */ /* 0x000fe200078e02ff */
[----:B------:R-:W-:Y:S01]  /*1960*/  PRMT R228, R228, 0x5410, R5 ;  /* 0x00005410e4e47816 */ /* 0x000fe20000000005 */
[----:B------:R-:W-:Y:S01]  /*1970*/  IMAD.HI.U32 R5, R4, -0x326172a9, RZ ;  /* 0xcd9e8d5704057827 */ /* 0x000fe200078e00ff */
[----:B------:R-:W-:Y:S02]  /*1980*/  SHF.R.U32.HI R63, RZ, 0x10, R43 ;  /* 0x00000010ff3f7819 */ /* 0x000fe4000001162b */
[----:B------:R-:W-:Y:S01]  /*1990*/  MOV R208, R44 ;  /* 0x0000002c00d07202 */ /* 0x000fe20000000f00 */
[----:B------:R-:W-:Y:S01]  /*19a0*/  IMAD.HI.U32 R7, R0, -0x2daee0ad, RZ ;  /* 0xd2511f5300077827 */ /* 0x000fe200078e00ff */
[----:B------:R-:W-:Y:S01]  /*19b0*/  LOP3.LUT R5, R6, UR8, R5, 0x96, !PT ;  /* 0x0000000806057c12 */ /* 0x000fe2000f8e9605 */
[----:B------:R-:W-:Y:S01]  /*19c0*/  UIADD3 UR8, UPT, UPT, UR4, -0x255992d5, URZ ;  /* 0xdaa66d2b04087890 */ /* 0x000fe2000fffe0ff */
[----:B------:R-:W-:Y:S01]  /*19d0*/  MOV R207, R47 ;  /* 0x0000002f00cf7202 */ /* 0x000fe20000000f00 */
[----:B------:R-:W-:Y:S01]  /*19e0*/  IMAD R11, R0, -0x2daee0ad, RZ ;  /* 0xd2511f53000b7824 */ /* 0x000fe200078e02ff */
[----:B------:R-:W-:Y:S01]  /*19f0*/  LOP3.LUT R7, R8, UR9, R7, 0x96, !PT ;  /* 0x0000000908077c12 */ /* 0x000fe2000f8e9607 */
[----:B------:R-:W-:Y:S01]  /*1a00*/  IMAD.HI.U32 R6, R5, -0x2daee0ad, RZ ;  /* 0xd2511f5305067827 */ /* 0x000fe200078e00ff */
[----:B------:R-:W-:Y:S01]  /*1a10*/  SHF.R.U64 R8, R94, 0x10, R95 ;  /* 0x000000105e087819 */ /* 0x000fe2000000125f */
[----:B------:R-:W-:Y:S01]  /*1a20*/  UIADD3 UR9, UPT, UPT, UR5, 0x32370b8f, URZ ;  /* 0x32370b8f05097890 */ /* 0x000fe2000fffe0ff */
[----:B------:R-:W-:Y:S01]  /*1a30*/  SHF.R.U64 R164, R46, 0x10, R47 ;  /* 0x000000102ea47819 */ /* 0x000fe2000000122f */
[----:B------:R-:W-:Y:S01]  /*1a40*/  IMAD R9, R4, -0x326172a9, RZ ;  /* 0xcd9e8d5704097824 */ /* 0x000fe200078e02ff */
[----:B------:R-:W-:Y:S01]  /*1a50*/  LOP3.LUT R6, R11, UR11, R6, 0x96, !PT ;  /* 0x0000000b0b067c12 */ /* 0x000fe2000f8e9606 */
[----:B------:R-:W-:Y:S01]  /*1a60*/  IMAD.HI.U32 R0, R7, -0x326172a9, RZ ;  /* 0xcd9e8d5707007827 */ /* 0x000fe200078e00ff */
[----:B------:R-:W-:Y:S01]  /*1a70*/  PRMT R227, R8, 0x7610, R227 ;  /* 0x0000761008e37816 */ /* 0x000fe200000000e3 */
[----:B------:R-:W-:Y:S01]  /*1a80*/  UIADD3 UR11, UPT, UPT, UR5, -0x126145ec, URZ ;  /* 0xed9eba14050b7890 */ /* 0x000fe2000fffe0ff */
[----:B------:R-:W-:Y:S01]  /*1a90*/  SHF.R.U32.HI R59, RZ, 0x10, R47 ;  /* 0x00000010ff3b7819 */ /* 0x000fe2000001162f */
[----:B------:R-:W-:Y:S01]  /*1aa0*/  IMAD R8, R5, -0x2daee0ad, RZ ;  /* 0xd2511f5305087824 */ /* 0x000fe200078e02ff */
[----:B------:R-:W-:Y:S01]  /*1ab0*/  LOP3.LUT R0, R9, UR10, R0, 0x96, !PT ;  /* 0x0000000a09007c12 */ /* 0x000fe2000f8e9600 */
[----:B------:R-:W-:Y:S01]  /*1ac0*/  IMAD R7, R7, -0x326172a9, RZ ;  /* 0xcd9e8d5707077824 */ /* 0x000fe200078e02ff */
[----:B------:R-:W-:Y:S01]  /*1ad0*/  UIADD3 UR10, UPT, UPT, UR4, 0x1715609d, URZ ;  /* 0x1715609d040a7890 */ /* 0x000fe2000fffe0ff */
[----:B------:R-:W-:Y:S01]  /*1ae0*/  IMAD.HI.U32 R4, R6, -0x326172a9, RZ ;  /* 0xcd9e8d5706047827 */ /* 0x000fe200078e00ff */
[----:B------:R-:W-:-:S02]  /*1af0*/  MOV R51, R53 ;  /* 0x0000003500337202 */ /* 0x000fc40000000f00 */
[----:B------:R-:W-:Y:S01]  /*1b00*/  PRMT R223, R10, 0x7610, R223 ;  /* 0x000076100adf7816 */ /* 0x000fe200000000df */
[C---:B------:R-:W-:Y:S01]  /*1b10*/  IMAD.HI.U32 R5, R0.reuse, -0x2daee0ad, RZ ;  /* 0xd2511f5300057827 */ /* 0x040fe200078e00ff */
[----:B------:R-:W-:Y:S01]  /*1b20*/  LOP3.LUT R4, R7, UR8, R4, 0x96, !PT ;  /* 0x0000000807047c12 */ /* 0x000fe2000f8e9604 */
[----:B------:R-:W-:Y:S01]  /*1b30*/  UIADD3 UR8, UPT, UPT, UR4, -0x4ab325aa, URZ ;  /* 0xb54cda5604087890 */ /* 0x000fe2000fffe0ff */
[----:B------:R-:W-:Y:S01]  /*1b40*/  SHF.R.U32.HI R53, RZ, 0x10, R53 ;  /* 0x00000010ff357819 */ /* 0x000fe20000011635 */
[----:B------:R-:W-:Y:S01]  /*1b50*/  IMAD R9, R0, -0x2daee0ad, RZ ;  /* 0xd2511f5300097824 */ /* 0x000fe200078e02ff */
[----:B------:R-:W-:Y:S01]  /*1b60*/  LOP3.LUT R5, R8, UR9, R5, 0x96, !PT ;  /* 0x0000000908057c12 */ /* 0x000fe2000f8e9605 */
[----:B------:R-:W-:Y:S01]  /*1b70*/  IMAD.HI.U32 R8, R4, -0x2daee0ad, RZ ;  /* 0xd2511f5304087827 */ /* 0x000fe200078e00ff */
[----:B------:R-:W-:Y:S01]  /*1b80*/  UIADD3 UR9, UPT, UPT, UR5, 0x646e171e, URZ ;  /* 0x646e171e05097890 */ /* 0x000fe2000fffe0ff */
[----:B------:R-:W-:Y:S02]  /*1b90*/  SHF.R.U32.HI R160, RZ, 0x10, R71 ;  /* 0x00000010ffa07819 */ /* 0x000fe40000011647 */
[----:B------:R-:W-:Y:S01]  /*1ba0*/  IMAD R7, R6, -0x326172a9, RZ ;  /* 0xcd9e8d5706077824 */ /* 0x000fe200078e02ff */
[----:B------:R-:W-:Y:S01]  /*1bb0*/  LOP3.LUT R8, R9, UR11, R8, 0x96, !PT ;  /* 0x0000000b09087c12 */ /* 0x000fe2000f8e9608 */
[C---:B------:R-:W-:Y:S01]  /*1bc0*/  IMAD.HI.U32 R0, R5.reuse, -0x326172a9, RZ ;  /* 0xcd9e8d5705007827 */ /* 0x040fe200078e00ff */
[----:B------:R-:W-:Y:S01]  /*1bd0*/  SHF.R.U64 R9, R92, 0x10, R93 ;  /* 0x000000105c097819 */ /* 0x000fe2000000125d */
[----:B------:R-:W0:Y:S01]  /*1be0*/  LDCU UR11, c[0x0][0x408] ;  /* 0x00008100ff0b77ac */ /* 0x000e220008000800 */
[----:B------:R-:W-:Y:S01]  /*1bf0*/  MOV R202, R72 ;  /* 0x0000004800ca7202 */ /* 0x000fe20000000f00 */
[----:B------:R-:W-:Y:S01]  /*1c00*/  IMAD R6, R5, -0x326172a9, RZ ;  /* 0xcd9e8d5705067824 */ /* 0x000fe200078e02ff */
[----:B------:R-:W-:Y:S01]  /*1c10*/  LOP3.LUT R0, R7, UR12, R0, 0x96, !PT ;  /* 0x0000000c07007c12 */ /* 0x000fe2000f8e9600 */
[----:B------:R-:W-:Y:S01]  /*1c20*/  IMAD R7, R4, -0x2daee0ad, RZ ;  /* 0xd2511f5304077824 */ /* 0x000fe200078e02ff */
[----:B------:R-:W-:Y:S01]  /*1c30*/  PRMT R225, R9, 0x7610, R225 ;  /* 0x0000761009e17816 */ /* 0x000fe200000000e1 */
[----:B------:R-:W-:Y:S01]  /*1c40*/  IMAD.HI.U32 R5, R8, -0x326172a9, RZ ;  /* 0xcd9e8d5708057827 */ /* 0x000fe200078e00ff */
[--C-:B------:R-:W-:Y:S01]  /*1c50*/  SHF.R.U64 R47, R72, 0x10, R73.reuse ;  /* 0x00000010482f7819 */ /* 0x100fe20000001249 */
[----:B------:R-:W1:Y:S01]  /*1c60*/  LDCU UR12, c[0x0][0x388] ;  /* 0x00007100ff0c77ac */ /* 0x000e620008000800 */
[----:B------:R-:W-:Y:S01]  /*1c70*/  SHF.R.U32.HI R159, RZ, 0x10, R73 ;  /* 0x00000010ff9f7819 */ /* 0x000fe20000011649 */
[----:B------:R-:W-:Y:S01]  /*1c80*/  IMAD.HI.U32 R4, R0, -0x2daee0ad, RZ ;  /* 0xd2511f5300047827 */ /* 0x000fe200078e00ff */
[----:B------:R-:W-:Y:S01]  /*1c90*/  LOP3.LUT R5, R6, UR10, R5, 0x96, !PT ;  /* 0x0000000a06057c12 */ /* 0x000fe2000f8e9605 */
[----:B------:R-:W3:Y:S01]  /*1ca0*/  LDCU UR10, c[0x0][0x404] ;  /* 0x00008080ff0a77ac */ /* 0x000ee20008000800 */
[----:B------:R-:W-:Y:S01]  /*1cb0*/  SHF.R.U32.HI R6, RZ, 0x10, R93 ;  /* 0x00000010ff067819 */ /* 0x000fe2000001165d */
[----:B------:R-:W-:Y:S01]  /*1cc0*/  IMAD R11, R0, -0x2daee0ad, RZ ;  /* 0xd2511f53000b7824 */ /* 0x000fe200078e02ff */
[----:B------:R-:W-:Y:S01]  /*1cd0*/  LOP3.LUT R7, R7, UR13, R4, 0x96, !PT ;  /* 0x0000000d07077c12 */ /* 0x000fe2000f8e9604 */
[----:B------:R-:W-:Y:S01]  /*1ce0*/  IMAD R9, R8, -0x326172a9, RZ ;  /* 0xcd9e8d5708097824 */ /* 0x000fe200078e02ff */
[----:B------:R-:W-:Y:S01]  /*1cf0*/  PRMT R224, R6, 0x7610, R224 ;  /* 0x0000761006e07816 */ /* 0x000fe200000000e0 */
[----:B------:R-:W-:Y:S01]  /*1d00*/  IMAD.HI.U32 R4, R5, -0x2daee0ad, RZ ;  /* 0xd2511f5305047827 */ /* 0x000fe200078e00ff */
[----:B------:R-:W-:Y:S01]  /*1d10*/  MOV R201, R75 ;  /* 0x0000004b00c97202 */ /* 0x000fe20000000f00 */
[----:B------:R-:W4:Y:S01]  /*1d20*/  LDCU.U8 UR13, c[0x0][0x410] ;  /* 0x00008200ff0d77ac */ /* 0x000f220008000000 */
[----:B------:R-:W-:Y:S01]  /*1d30*/  SHF.R.U64 R46, R74, 0x10, R75 ;  /* 0x000000104a2e7819 */ /* 0x000fe2000000124b */
[----:B------:R-:W-:Y:S01]  /*1d40*/  IMAD.HI.U32 R0, R7, -0x326172a9, RZ ;  /* 0xcd9e8d5707007827 */ /* 0x000fe200078e00ff */
[----:B------:R-:W-:-:S02]  /*1d50*/  LOP3.LUT R4, R11, UR9, R4, 0x96, !PT ;  /* 0x000000090b047c12 */ /* 0x000fc4000f8e9604 */
[----:B------:R-:W-:Y:S01]  /*1d60*/  SHF.R.U32.HI R158, RZ, 0x10, R75 ;  /* 0x00000010ff9e7819 */ /* 0x000fe2000001164b */
[----:B------:R-:W-:Y:S01]  /*1d70*/  IMAD R6, R5, -0x2daee0ad, RZ ;  /* 0xd2511f5305067824 */ /* 0x000fe200078e02ff */
[----:B------:R-:W-:Y:S01]  /*1d80*/  LOP3.LUT R9, R9, UR8, R0, 0x96, !PT ;  /* 0x0000000809097c12 */ /* 0x000fe2000f8e9600 */
[----:B------:R-:W-:Y:S01]  /*1d90*/  IMAD R7, R7, -0x326172a9, RZ ;  /* 0xcd9e8d5707077824 */ /* 0x000fe200078e02ff */
[--C-:B------:R-:W-:Y:S01]  /*1da0*/  SHF.R.U64 R176, R76, 0x10, R77.reuse ;  /* 0x000000104cb07819 */ /* 0x100fe2000000124d */
[----:B------:R-:W-:Y:S01]  /*1db0*/  IMAD.HI.U32 R0, R4, -0x326172a9, RZ ;  /* 0xcd9e8d5704007827 */ /* 0x000fe200078e00ff */
[----:B------:R-:W-:Y:S01]  /*1dc0*/  SHF.R.U32.HI R44, RZ, 0x10, R77 ;  /* 0x00000010ff2c7819 */ /* 0x000fe2000001164d */
[----:B------:R-:W0:Y:S01]  /*1dd0*/  LDCU.64 UR8, c[0x0][0x3a0] ;  /* 0x00007400ff0877ac */ /* 0x000e220008000a00 */
[----:B------:R-:W-:Y:S01]  /*1de0*/  MOV R42, R78 ;  /* 0x0000004e002a7202 */ /* 0x000fe20000000f00 */
[----:B------:R-:W-:Y:S01]  /*1df0*/  IMAD.HI.U32 R5, R9, -0x2daee0ad, RZ ;  /* 0xd2511f5309057827 */ /* 0x000fe200078e00ff */
[----:B------:R-:W-:Y:S01]  /*1e00*/  LOP3.LUT R0, R7, UR14, R0, 0x96, !PT ;  /* 0x0000000e07007c12 */ /* 0x000fe2000f8e9600 */
[----:B------:R-:W0:Y:S01]  /*1e10*/  LDCU UR14, c[0x0][0x448] ;  /* 0x00008900ff0e77ac */ /* 0x000e220008000800 */
[----:B------:R-:W-:Y:S01]  /*1e20*/  SHF.R.U64 R177, R78, 0x10, R79 ;  /* 0x000000104eb17819 */ /* 0x000fe2000000124f */
[----:B------:R-:W-:Y:S01]  /*1e30*/  IMAD R4, R4, -0x326172a9, RZ ;  /* 0xcd9e8d5704047824 */ /* 0x000fe200078e02ff */
[----:B------:R-:W-:Y:S01]  /*1e40*/  LOP3.LUT R5, R6, UR15, R5, 0x96, !PT ;  /* 0x0000000f06057c12 */ /* 0x000fe2000f8e9605 */
[----:B------:R-:W-:Y:S01]  /*1e50*/  IMAD R9, R9, -0x2daee0ad, RZ ;  /* 0xd2511f5309097824 */ /* 0x000fe200078e02ff */
[----:B------:R-:W-:Y:S01]  /*1e60*/  SHF.R.U32.HI R40, RZ, 0x10, R79 ;  /* 0x00000010ff287819 */ /* 0x000fe2000001164f */
[----:B------:R-:W-:Y:S01]  /*1e70*/  IMAD.HI.U32 R146, R0, -0x2daee0ad, RZ ;  /* 0xd2511f5300927827 */ /* 0x000fe200078e00ff */
[----:B------:R-:W-:-:S02]  /*1e80*/  MOV R43, R81 ;  /* 0x00000051002b7202 */ /* 0x000fc40000000f00 */
[--C-:B------:R-:W-:Y:S01]  /*1e90*/  SHF.R.U64 R182, R80, 0x10, R81.reuse ;  /* 0x0000001050b67819 */ /* 0x100fe20000001251 */
        /* <DEDUP_REMOVED lines=11> */
[----:B------:R-:W-:Y:S02]  /*1f50*/  PRMT R219, R219, 0x5410, R219 ;  /* 0x00005410dbdb7816 */ /* 0x000fe400000000db */
[----:B------:R-:W-:Y:S01]  /*1f60*/  PRMT R218, R218, 0x5410, R218 ;  /* 0x00005410dada7816 */ /* 0x000fe200000000da */
[----:B------:R-:W-:Y:S01]  /*1f70*/  IMAD R146, R146, -0x326172a9, RZ ;  /* 0xcd9e8d5792927824 */ /* 0x000fe200078e02ff */
[----:B------:R-:W-:Y:S01]  /*1f80*/  SHF.R.U32.HI R8, RZ, 0x10, R91 ;  /* 0x00000010ff087819 */ /* 0x000fe2000001165b */
[----:B------:R-:W-:Y:S01]  /*1f90*/  IMAD R179, R179, -0x2daee0ad, RZ ;  /* 0xd2511f53b3b37824 */ /* 0x000fe200078e02ff */
[--C-:B------:R-:W-:Y:S02]  /*1fa0*/  SHF.R.U64 R10, R88, 0x10, R89.reuse ;  /* 0x00000010580a7819 */ /* 0x100fe40000001259 */
[----:B------:R-:W-:-:S02]  /*1fb0*/  SHF.R.U32.HI R6, RZ, 0x10, R89 ;  /* 0x00000010ff067819 */ /* 0x000fc40000011659 */
[--C-:B------:R-:W-:Y:S02]  /*1fc0*/  SHF.R.U64 R7, R2, 0x10, R3.reuse ;  /* 0x0000001002077819 */ /* 0x100fe40000001203 */
[----:B------:R-:W-:Y:S02]  /*1fd0*/  SHF.R.U32.HI R4, RZ, 0x10, R3 ;  /* 0x00000010ff047819 */ /* 0x000fe40000011603 */
[----:B--2---:R-:W-:Y:S02]  /*1fe0*/  ISETP.NE.U32.AND P1, PT, RZ, UR20, PT ;  /* 0x00000014ff007c0c */ /* 0x004fe4000bf25070 */
        /* <DEDUP_REMOVED lines=35> */
[----:B------:R-:W-:Y:S02]  /*2220*/  LOP3.LUT R150, R5, UR19, R150, 0x96, !PT ;  /* 0x0000001305967c12 */ /* 0x000fe4000f8e9696 */
[----:B------:R-:W-:Y:S02]  /*2230*/  LOP3.LUT R149, R0, UR18, R149, 0x96, !PT ;  /* 0x0000001200957c12 */ /* 0x000fe4000f8e9695 */
[----:B------:R-:W-:Y:S02]  /*2240*/  ISETP.NE.AND.EX P1, PT, RZ, UR21, PT, P1 ;  /* 0x00000015ff007c0c */ /* 0x000fe4000bf25310 */
[----:B01-34-:R-:W-:-:S11]  /*2250*/  LOP3.LUT R180, R180, 0x3, RZ, 0xc0, !PT ;  /* 0x00000003b4b47812 */ /* 0x01bfd600078ec0ff */
.L_x_76749:
[----:B-1----:R-:W0:Y:S01]  /*2260*/  S2R R7, SR_TID.X ;  /* 0x0000000000077919 */ /* 0x002e220000002100 */
[----:B------:R-:W1:Y:S01]  /*2270*/  @P1 LDC.64 R4, c[0x0][0x3e0] ;  /* 0x0000f800ff041b82 */ /* 0x000e620000000a00 */
[----:B------:R-:W-:Y:S02]  /*2280*/  IMAD R0, R148, UR12, RZ ;  /* 0x0000000c94007c24 */ /* 0x000fe4000f8e02ff */
[----:B------:R-:W-:-:S03]  /*2290*/  IMAD.MOV.U32 R174, RZ, RZ, 0x3f800000 ;  /* 0x3f800000ffae7424 */ /* 0x000fc600078e00ff */
[----:B------:R-:W-:Y:S02]  /*22a0*/  SHF.R.S32.HI R6, RZ, 0x1f, R0 ;  /* 0x0000001fff067819 */ /* 0x000fe40000011400 */
[----:B------:R-:W2:Y:S02]  /*22b0*/  LDC.64 R190, c[0x0][0x390] ;  /* 0x0000e400ffbe7b82 */ /* 0x000ea40000000a00 */
[----:B------:R-:W-:Y:S01]  /*22c0*/  LEA.HI R6, R6, R0, RZ, 0x2 ;  /* 0x0000000006067211 */ /* 0x000fe200078f10ff */
[----:B-1----:R-:W-:-:S05]  /*22d0*/  @P1 IMAD.WIDE R4, R148, 0x4, R4 ;  /* 0x0000000494041825 */ /* 0x002fca00078e0204 */
[----:B------:R1:W5:Y:S01]  /*22e0*/  @P1 LDG.E R174, desc[UR6][R4.64] ;  /* 0x0000000604ae1981 */ /* 0x000362000c1e1900 */
[----:B0-----:R-:W-:-:S04]  /*22f0*/  LOP3.LUT R169, R7, 0x1f, RZ, 0xc0, !PT ;  /* 0x0000001f07a97812 */ /* 0x001fc800078ec0ff */
[----:B------:R-:W-:-:S05]  /*2300*/  LEA.HI.SX32 R169, R6, R169, 0x1e ;  /* 0x000000a906a97211 */ /* 0x000fca00078ff2ff */
[----:B--2---:R-:W-:-:S06]  /*2310*/  IMAD.WIDE.U32 R6, R169, 0x10, R190 ;  /* 0x00000010a9067825 */ /* 0x004fcc00078e00be */
[----:B------:R-:W5:Y:S01]  /*2320*/  LDG.E.128 R4, desc[UR6][R6.64] ;  /* 0x0000000606047981 */ /* 0x000f62000c1e1d00 */
[----:B------:R-:W-:-:S04]  /*2330*/  ISETP.NE.U32.AND P0, PT, RZ, UR8, PT ;  /* 0x00000008ff007c0c */ /* 0x000fc8000bf05070 */
[----:B------:R-:W-:Y:S02]  /*2340*/  ISETP.NE.AND.EX P0, PT, RZ, UR9, PT, P0 ;  /* 0x00000009ff007c0c */ /* 0x000fe4000bf05300 */
[--C-:B------:R-:W-:Y:S02]  /*2350*/  SHF.R.U64 R8, R134, 0x10, R135.reuse ;  /* 0x0000001086087819 */ /* 0x100fe40000001287 */
[----:B------:R-:W-:Y:S01]  /*2360*/  SHF.R.U32.HI R0, RZ, 0x10, R135 ;  /* 0x00000010ff007819 */ /* 0x000fe20000011687 */
[----:B------:R-:W-:-:S03]  /*2370*/  IMAD.MOV.U32 R173, RZ, RZ, 0x2f800000 ;  /* 0x2f800000ffad7424 */ /* 0x000fc600078e00ff */
[----:B------:R-:W-:-:S05]  /*2380*/  PRMT R0, R0, 0x5410, R8 ;  /* 0x0000541000007816 */ /* 0x000fca0000000008 */
[----:B-1----:R-:W-:Y:S05]  /*2390*/  @!P0 BRA `(.L_x_75909) ;  /* 0x0000001800508947 */ /* 0x002fea0003800000 */
[----:B------:R-:W0:Y:S01]  /*23a0*/  LDC.64 R8, c[0x0][0x3a0] ;  /* 0x0000e800ff087b82 */ /* 0x000e220000000a00 */
[----:B------:R-:W-:Y:S01]  /*23b0*/  ISETP.NE.AND P2, PT, R180, 0x1, PT ;  /* 0x00000001b400780c */ /* 0x000fe20003f45270 */
[----:B------:R-:W-:Y:S01]  /*23c0*/  BSSY.RECONVERGENT B0, `(.L_x_75910) ;  /* 0x000005f000007945 */ /* 0x000fe20003800200 */
[----:B------:R-:W-:Y:S02]  /*23d0*/  IMAD.MOV.U32 R12, RZ, RZ, R179 ;  /* 0x000000ffff0c7224 */ /* 0x000fe400078e00b3 */
[----:B0-----:R-:W-:-:S05]  /*23e0*/  IMAD.WIDE.U32 R8, R169, 0x10, R8 ;  /* 0x00000010a9087825 */ /* 0x001fca00078e0008 */
[----:B------:R0:W5:Y:S02]  /*23f0*/  LDG.E.128 R32, desc[UR6][R8.64] ;  /* 0x0000000608207981 */ /* 0x000164000c1e1d00 */
[----:B0-----:R-:W-:Y:S01]  /*2400*/  MOV R8, 0x2 ;  /* 0x0000000200087802 */ /* 0x001fe20000000f00 */
[----:B------:R-:W-:Y:S01]  /*2410*/  IMAD.MOV.U32 R9, RZ, RZ, R146 ;  /* 0x000000ffff097224 */ /* 0x000fe200078e0092 */
[----:B------:R-:W-:Y:S06]  /*2420*/  @!P2 BRA `(.L_x_75911) ;  /* 0x000000040060a947 */ /* 0x000fec0003800000 */
[----:B------:R-:W-:-:S05]  /*2430*/  HFMA2 R8, -RZ, RZ, 0, 1.1920928955078125e-07 ;  /* 0x00000002ff087431 */ /* 0x000fca00000001ff */
[----:B------:R-:W-:-:S05]  /*2440*/  VIADDMNMX.U32 R8, R180, 0xfffffffe, R8, PT ;  /* 0xfffffffeb4087846 */ /* 0x000fca0003800008 */
[----:B------:R-:W-:-:S06]  /*2450*/  IMAD.SHL.U32 R8, R8, 0x4, RZ ;  /* 0x0000000408087824 */ /* 0x000fcc00078e00ff */
[----:B------:R-:W0:Y:S02]  /*2460*/  LDC R8, c[0x2][R8] ;  /* 0x0080000008087b82 */ /* 0x000e240000000800 */
[----:B0-----:R-:W-:-:S04]  /*2470*/  SHF.R.S32.HI R9, RZ, 0x1f, R8 ;  /* 0x0000001fff097819 */ /* 0x001fc80000011408 */
.L_x_88396:
[----:B------:R-:W-:Y:S05]  /*2480*/  BRX R8 -0x2490                                         (*"BRANCH_TARGETS .L_x_88397,.L_x_88398,.L_x_88399"*) ;  /* 0xffffffd808dc7949 */ /* 0x000fea000383ffff */
.L_x_88399:
[----:B------:R-:W-:Y:S01]  /*2490*/  VIADD R8, R180, 0x1 ;  /* 0x00000001b4087836 */ /* 0x000fe20000000000 */
[----:B------:R-:W-:Y:S01]  /*24a0*/  MOV R12, R179 ;  /* 0x000000b3000c7202 */ /* 0x000fe20000000f00 */
[----:B------:R-:W-:Y:S01]  /*24b0*/  IMAD.MOV.U32 R9, RZ, RZ, R150 ;  /* 0x000000ffff097224 */ /* 0x000fe200078e0096 */
[----:B------:R-:W-:Y:S06]  /*24c0*/  BRA `(.L_x_75911) ;  /* 0x0000000400387947 */ /* 0x000fec0003800000 */
.L_x_88397:
[----:B------:R-:W-:Y:S01]  /*24d0*/  IMAD.MOV.U32 R12, RZ, RZ, R179 ;  /* 0x000000ffff0c7224 */ /* 0x000fe200078e00b3 */
[----:B------:R-:W-:Y:S01]  /*24e0*/  MOV R8, 0x3 ;  /* 0x0000000300087802 */ /* 0x000fe20000000f00 */
[----:B------:R-:W-:Y:S01]  /*24f0*/  IMAD.MOV.U32 R9, RZ, RZ, R149 ;  /* 0x000000ffff097224 */ /* 0x000fe200078e0095 */
[----:B------:R-:W-:Y:S06]  /*2500*/  BRA `(.L_x_75911) ;  /* 0x0000000400287947 */ /* 0x000fec0003800000 */
.L_x_88398:
        /* <DEDUP_REMOVED lines=13> */
.L_x_75913:
[----:B------:R-:W-:Y:S05]  /*25e0*/  BSYNC.RECONVERGENT B1 ;  /* 0x0000000000017941 */ /* 0x000fea0003800200 */
.L_x_75912:
        /* <DEDUP_REMOVED lines=59> */
[----:B------:R-:W-:-:S07]  /*29a0*/  IMAD.MOV.U32 R8, RZ, RZ, RZ ;  /* 0x000000ffff087224 */ /* 0x000fce00078e00ff */
.L_x_75911:
[----:B------:R-:W-:Y:S05]  /*29b0*/  BSYNC.RECONVERGENT B0 ;  /* 0x0000000000007941 */ /* 0x000fea0003800200 */
.L_x_75910:
[----:B------:R-:W-:Y:S01]  /*29c0*/  I2FP.F32.U32 R10, R9 ;  /* 0x00000009000a7245 */ /* 0x000fe20000201000 */
[----:B-----5:R-:W-:Y:S01]  /*29d0*/  FMUL.FTZ R9, R4, R174 ;  /* 0x000000ae04097220 */ /* 0x020fe20000410000 */
[----:B------:R-:W-:Y:S01]  /*29e0*/  MOV R172, UR11 ;  /* 0x0000000b00ac7c02 */ /* 0x000fe20008000f00 */
[----:B------:R-:W-:Y:S01]  /*29f0*/  IMAD.U32 R171, RZ, RZ, UR10 ;  /* 0x0000000affab7e24 */ /* 0x000fe2000f8e00ff */
[----:B------:R-:W-:Y:S01]  /*2a00*/  ISETP.NE.AND P3, PT, R8, 0x1, PT ;  /* 0x000000010800780c */ /* 0x000fe20003f65270 */
[----:B------:R-:W-:Y:S01]  /*2a10*/  FFMA.FTZ R4, R10, R173, 1.1641532182693481445e-10 ;  /* 0x2f0000000a047423 */ /* 0x000fe200000100ad */
[----:B------:R-:W-:Y:S02]  /*2a20*/  HADD2.F32 R52, -RZ, R217.H1_H1 ;  /* 0x300000d9ff347230 */ /* 0x000fe40000004100 */
[----:B------:R-:W-:Y:S01]  /*2a30*/  FMUL.FTZ R9, R9, R172 ;  /* 0x000000ac09097220 */ /* 0x000fe20000410000 */
[----:B------:R-:W-:Y:S01]  /*2a40*/  BSSY.RECONVERGENT B0, `(.L_x_75914) ;  /* 0x000005b000007945 */ /* 0x000fe20003800200 */
[----:B------:R-:W-:-:S02]  /*2a50*/  FSETP.GTU.FTZ.AND P2, PT, R4, R171, PT ;  /* 0x000000ab0400720b */ /* 0x000fc40003f5c000 */
        /* <DEDUP_REMOVED lines=14> */
.L_x_75916:
        /* <DEDUP_REMOVED lines=13> */
.L_x_75918:
[----:B------:R-:W-:Y:S05]  /*2c10*/  BSYNC.RECONVERGENT B1 ;  /* 0x0000000000017941 */ /* 0x000fea0003800200 */
.L_x_75917:
        /* <DEDUP_REMOVED lines=61> */
.L_x_75915:
[----:B------:R-:W-:Y:S05]  /*2ff0*/  BSYNC.RECONVERGENT B0 ;  /* 0x0000000000007941 */ /* 0x000fea0003800200 */
.L_x_75914:
[----:B------:R-:W-:Y:S01]  /*3000*/  I2FP.F32.U32 R4, R4 ;  /* 0x0000000400047245 */ /* 0x000fe20000201000 */
[----:B------:R-:W-:Y:S01]  /*3010*/  FMUL.FTZ R5, R5, R174 ;  /* 0x000000ae05057220 */ /* 0x000fe20000410000 */
[----:B------:R-:W-:Y:S01]  /*3020*/  ISETP.NE.AND P4, PT, R9, 0x1, PT ;  /* 0x000000010900780c */ /* 0x000fe20003f85270 */
[----:B------:R-:W-:Y:S01]  /*3030*/  HADD2.F32 R53, -RZ, R0.H1_H1 ;  /* 0x30000000ff357230 */ /* 0x000fe20000004100 */
[----:B------:R-:W-:Y:S01]  /*3040*/  BSSY.RECONVERGENT B0, `(.L_x_75919) ;  /* 0x000005d000007945 */ /* 0x000fe20003800200 */
[----:B------:R-:W-:Y:S01]  /*3050*/  FFMA.FTZ R4, R4, R173, 1.1641532182693481445e-10 ;  /* 0x2f00000004047423 */ /* 0x000fe200000100ad */
[----:B------:R-:W-:-:S04]  /*3060*/  FMUL.FTZ R5, R5, R172 ;  /* 0x000000ac05057220 */ /* 0x000fc80000410000 */
        /* <DEDUP_REMOVED lines=15> */
.L_x_75921:
        /* <DEDUP_REMOVED lines=13> */
.L_x_75923:
[----:B------:R-:W-:Y:S05]  /*3230*/  BSYNC.RECONVERGENT B1 ;  /* 0x0000000000017941 */ /* 0x000fea0003800200 */
.L_x_75922:
        /* <DEDUP_REMOVED lines=61> */
.L_x_75920:
[----:B------:R-:W-:Y:S05]  /*3610*/  BSYNC.RECONVERGENT B0 ;  /* 0x0000000000007941 */ /* 0x000fea0003800200 */
.L_x_75919:
[----:B------:R-:W-:Y:S01]  /*3620*/  I2FP.F32.U32 R5, R5 ;  /* 0x0000000500057245 */ /* 0x000fe20000201000 */
[----:B------:R-:W-:Y:S01]  /*3630*/  FMUL.FTZ R6, R6, R174 ;  /* 0x000000ae06067220 */ /* 0x000fe20000410000 */
[----:B------:R-:W-:Y:S01]  /*3640*/  ISETP.NE.AND P5, PT, R4, 0x1, PT ;  /* 0x000000010400780c */ /* 0x000fe20003fa5270 */
[----:B------:R-:W-:Y:S01]  /*3650*/  HADD2.F32 R54, -RZ, R217.H0_H0 ;  /* 0x200000d9ff367230 */ /* 0x000fe20000004100 */
[----:B------:R-:W-:Y:S01]  /*3660*/  BSSY.RECONVERGENT B0, `(.L_x_75924) ;  /* 0x000005d000007945 */ /* 0x000fe20003800200 */
[----:B------:R-:W-:Y:S01]  /*3670*/  FFMA.FTZ R5, R5, R173, 1.1641532182693481445e-10 ;  /* 0x2f00000005057423 */ /* 0x000fe200000100ad */
[----:B------:R-:W-:Y:S01]  /*3680*/  FMUL.FTZ R6, R6, R172 ;  /* 0x000000ac06067220 */ /* 0x000fe20000410000 */
[----:B------:R-:W-:-:S03]  /*3690*/  HFMA2 R13, -RZ, RZ, 0, 1.1920928955078125e-07 ;  /* 0x00000002ff0d7431 */ /* 0x000fc600000001ff */
        /* <DEDUP_REMOVED lines=14> */
.L_x_75926:
        /* <DEDUP_REMOVED lines=13> */
.L_x_75928:
[----:B------:R-:W-:Y:S05]  /*3850*/  BSYNC.RECONVERGENT B1 ;  /* 0x0000000000017941 */ /* 0x000fea0003800200 */
.L_x_75927:
        /* <DEDUP_REMOVED lines=61> */
.L_x_75925:
[----:B------:R-:W-:Y:S05]  /*3c30*/  BSYNC.RECONVERGENT B0 ;  /* 0x0000000000007941 */ /* 0x000fea0003800200 */
.L_x_75924:
[----:B------:R-:W-:Y:S01]  /*3c40*/  I2FP.F32.U32 R4, R5 ;  /* 0x0000000500047245 */ /* 0x000fe20000201000 */
[----:B------:R-:W-:Y:S01]  /*3c50*/  FMUL.FTZ R7, R7, R174 ;  /* 0x000000ae07077220 */ /* 0x000fe20000410000 */
[----:B------:R-:W-:-:S03]  /*3c60*/  HADD2.F32 R0, -RZ, R0.H0_H0 ;  /* 0x20000000ff007230 */ /* 0x000fc60000004100 */
[----:B------:R-:W-:Y:S01]  /*3c70*/  FFMA.FTZ R4, R4, R173, 1.1641532182693481445e-10 ;  /* 0x2f00000004047423 */ /* 0x000fe200000100ad */
[----:B------:R-:W-:-:S04]  /*3c80*/  FMUL.FTZ R7, R7, R172 ;  /* 0x000000ac07077220 */ /* 0x000fc80000410000 */
[----:B------:R-:W-:-:S04]  /*3c90*/  FSETP.GTU.FTZ.AND P6, PT, R4, R171, PT ;  /* 0x000000ab0400720b */ /* 0x000fc80003fdc000 */
[----:B------:R-:W-:Y:S02]  /*3ca0*/  FSEL R7, R7, RZ, !P6 ;  /* 0x000000ff07077208 */ /* 0x000fe40007000000 */
[----:B------:R-:W-:-:S03]  /*3cb0*/  PLOP3.LUT P5, PT, P6, PT, PT, 0x8, 0x80 ;  /* 0x000000000080781c */ /* 0x000fc600037ae170 */
[----:B------:R-:W-:Y:S01]  /*3cc0*/  FFMA.FTZ R55, R7, R0, R35 ;  /* 0x0000000007377223 */ /* 0x000fe20000010023 */
[----:B------:R-:W-:Y:S09]  /*3cd0*/  BRA `(.L_x_75929) ;  /* 0x0000001800307947 */ /* 0x000ff20003800000 */
.L_x_75909:
        /* <DEDUP_REMOVED lines=16> */
.L_x_75932:
        /* <DEDUP_REMOVED lines=13> */
.L_x_75934:
[----:B------:R-:W-:Y:S05]  /*3eb0*/  BSYNC.RECONVERGENT B1 ;  /* 0x0000000000017941 */ /* 0x000fea0003800200 */
.L_x_75933:
        /* <DEDUP_REMOVED lines=60> */
.L_x_75931:
[----:B------:R-:W-:Y:S05]  /*4280*/  BSYNC.RECONVERGENT B0 ;  /* 0x0000000000007941 */ /* 0x000fea0003800200 */
.L_x_75930:
        /* <DEDUP_REMOVED lines=24> */
.L_x_75937:
        /* <DEDUP_REMOVED lines=13> */
.L_x_75939:
[----:B------:R-:W-:Y:S05]  /*44e0*/  BSYNC.RECONVERGENT B1 ;  /* 0x0000000000017941 */ /* 0x000fea0003800200 */
.L_x_75938:
        /* <DEDUP_REMOVED lines=61> */
.L_x_75936:
[----:B------:R-:W-:Y:S05]  /*48c0*/  BSYNC.RECONVERGENT B0 ;  /* 0x0000000000007941 */ /* 0x000fea0003800200 */
.L_x_75935:
        /* <DEDUP_REMOVED lines=22> */
.L_x_75942:
        /* <DEDUP_REMOVED lines=13> */
.L_x_75944:
[----:B------:R-:W-:Y:S05]  /*4b00*/  BSYNC.RECONVERGENT B1 ;  /* 0x0000000000017941 */ /* 0x000fea0003800200 */
.L_x_75943:
        /* <DEDUP_REMOVED lines=61> */
.L_x_75941:
[----:B------:R-:W-:Y:S05]  /*4ee0*/  BSYNC.RECONVERGENT B0 ;  /* 0x0000000000007941 */ /* 0x000fea0003800200 */
.L_x_75940:
        /* <DEDUP_REMOVED lines=22> */
.L_x_75947:
        /* <DEDUP_REMOVED lines=13> */
.L_x_75949:
[----:B------:R-:W-:Y:S05]  /*5120*/  BSYNC.RECONVERGENT B1 ;  /* 0x0000000000017941 */ /* 0x000fea0003800200 */
.L_x_75948:
        /* <DEDUP_REMOVED lines=61> */
.L_x_75946:
[----:B------:R-:W-:Y:S05]  /*5500*/  BSYNC.RECONVERGENT B0 ;  /* 0x0000000000007941 */ /* 0x000fea0003800200 */
.L_x_75945:
        /* <DEDUP_REMOVED lines=8> */
[----:B------:R-:W-:-:S10]  /*5590*/  FMUL.FTZ R55, R7, R0 ;  /* 0x0000000007377220 */ /* 0x000fd40000410000 */
.L_x_75929:
        /* <DEDUP_REMOVED lines=8> */
[----:B------:R-:W-:-:S04]  /*5620*/  SEL R4, RZ, 0x1, !P2 ;  /* 0x00000001ff047807 */ /* 0x000fc80005000000 */
[----:B------:R-:W-:Y:S01]  /*5630*/  IADD3 R0, PT, PT, R0, R4, RZ ;  /* 0x0000000400007210 */ /* 0x000fe20007ffe0ff */
[----:B------:R-:W2:Y:S01]  /*5640*/  @P0 LDC.64 R8, c[0x0][0x3a0] ;  /* 0x0000e800ff080b82 */ /* 0x000ea20000000a00 */
[----:B0-----:R-:W-:-:S05]  /*5650*/  IMAD.WIDE.U32 R4, R169, 0x10, R188 ;  /* 0x00000010a9047825 */ /* 0x001fca00078e00bc */
[----:B------:R-:W-:Y:S01]  /*5660*/  STG.E.128 desc[UR6][R4.64], R52 ;  /* 0x0000003404007986 */ /* 0x000fe2000c101d06 */
[----:B-1----:R-:W-:-:S05]  /*5670*/  IMAD.WIDE.U32 R6, R169, 0x4, R192 ;  /* 0x00000004a9067825 */ /* 0x002fca00078e00c0 */
[----:B------:R0:W-:Y:S01]  /*5680*/  STG.E desc[UR6][R6.64], R0 ;  /* 0x0000000006007986 */ /* 0x0001e2000c101906 */
[----:B--2---:R-:W-:-:S05]  /*5690*/  @P0 IMAD.WIDE.U32 R8, R167, 0x10, R8 ;  /* 0x00000010a7080825 */ /* 0x004fca00078e0008 */
[----:B------:R1:W5:Y:S04]  /*56a0*/  @P0 LDG.E.128 R32, desc[UR6][R8.64] ;  /* 0x0000000608200981 */ /* 0x000368000c1e1d00 */
[----:B0-----:R1:W5:Y:S01]  /*56b0*/  LDG.E.128 R4, desc[UR6][R10.64] ;  /* 0x000000060a047981 */ /* 0x001362000c1e1d00 */
[--C-:B------:R-:W-:Y:S02]  /*56c0*/  SHF.R.U64 R0, R132, 0x10, R133.reuse ;  /* 0x0000001084007819 */ /* 0x100fe40000001285 */
[----:B------:R-:W-:-:S04]  /*56d0*/  SHF.R.U32.HI R18, RZ, 0x10, R133 ;  /* 0x00000010ff127819 */ /* 0x000fc80000011685 */
[----:B------:R-:W-:Y:S01]  /*56e0*/  PRMT R18, R18, 0x5410, R0 ;  /* 0x0000541012127816 */ /* 0x000fe20000000000 */
[----:B------:R-:W-:Y:S06]  /*56f0*/  @!P0 BRA `(.L_x_75950) ;  /* 0x0000001800308947 */ /* 0x000fec0003800000 */
        /* <DEDUP_REMOVED lines=16> */
.L_x_75953:
        /* <DEDUP_REMOVED lines=13> */
.L_x_75955:
[----:B------:R-:W-:Y:S05]  /*58d0*/  BSYNC.RECONVERGENT B1 ;  /* 0x0000000000017941 */ /* 0x000fea0003800200 */
.L_x_75954:
        /* <DEDUP_REMOVED lines=61> */
.L_x_75952:
[----:B------:R-:W-:Y:S05]  /*5cb0*/  BSYNC.RECONVERGENT B0 ;  /* 0x0000000000007941 */ /* 0x000fea0003800200 */
.L_x_75951:
[----:B------:R-:W-:Y:S01]  /*5cc0*/  I2FP.F32.U32 R9, R9 ;  /* 0x0000000900097245 */ /* 0x000fe20000201000 */
[----:B-----5:R-:W-:Y:S01]  /*5cd0*/  FMUL.FTZ R4, R4, R174 ;  /* 0x000000ae04047220 */ /* 0x020fe20000410000 */
[----:B------:R-:W-:Y:S01]  /*5ce0*/  ISETP.NE.AND P3, PT, R8, 0x1, PT ;  /* 0x000000010800780c */ /* 0x000fe20003f65270 */
[----:B------:R-:W-:Y:S01]  /*5cf0*/  HADD2.F32 R48, -RZ, R216.H1_H1 ;  /* 0x300000d8ff307230 */ /* 0x000fe20000004100 */
[----:B------:R-:W-:Y:S01]  /*5d00*/  BSSY.RECONVERGENT B0, `(.L_x_75956) ;  /* 0x000005d000007945 */ /* 0x000fe20003800200 */
[----:B------:R-:W-:Y:S01]  /*5d10*/  FFMA.FTZ R9, R9, R173, 1.1641532182693481445e-10 ;  /* 0x2f00000009097423 */ /* 0x000fe200000100ad */
[----:B------:R-:W-:-:S04]  /*5d20*/  FMUL.FTZ R4, R4, R172 ;  /* 0x000000ac04047220 */ /* 0x000fc80000410000 */
        /* <DEDUP_REMOVED lines=15> */
.L_x_75958:
        /* <DEDUP_REMOVED lines=13> */
.L_x_75960:
[----:B------:R-:W-:Y:S05]  /*5ef0*/  BSYNC.RECONVERGENT B1 ;  /* 0x0000000000017941 */ /* 0x000fea0003800200 */
.L_x_75959:
        /* <DEDUP_REMOVED lines=61> */
.L_x_75957:
[----:B------:R-:W-:Y:S05]  /*62d0*/  BSYNC.RECONVERGENT B0 ;  /* 0x0000000000007941 */ /* 0x000fea0003800200 */
.L_x_75956:
        /* <DEDUP_REMOVED lines=22> */
.L_x_75963:
        /* <DEDUP_REMOVED lines=13> */
.L_x_75965:
[----:B------:R-:W-:Y:S05]  /*6510*/  BSYNC.RECONVERGENT B1 ;  /* 0x0000000000017941 */ /* 0x000fea0003800200 */
.L_x_75964:
        /* <DEDUP_REMOVED lines=59> */
[----:B------:R-:W-:Y:S02]  /*68d0*/  IMAD.MOV.U32 R0, RZ, RZ, R4 ;  /* 0x000000ffff007224 */ /* 0x000fe400078e0004 */
[----:B------:R-:W-:-:S07]  /*68e0*/  HFMA2 R4, -RZ, RZ, 0, 0 ;  /* 0x00000000ff047431 */ /* 0x000fce00000001ff */
.L_x_75962:
[----:B------:R-:W-:Y:S05]  /*68f0*/  BSYNC.RECONVERGENT B0 ;  /* 0x0000000000007941 */ /* 0x000fea0003800200 */
.L_x_75961:
[----:B------:R-:W-:Y:S01]  /*6900*/  I2FP.F32.U32 R5, R5 ;  /* 0x0000000500057245 */ /* 0x000fe20000201000 */
[----:B------:R-:W-:Y:S01]  /*6910*/  FMUL.FTZ R6, R6, R174 ;  /* 0x000000ae06067220 */ /* 0x000fe20000410000 */
[----:B------:R-:W-:Y:S01]  /*6920*/  ISETP.NE.AND P5, PT, R4, 0x1, PT ;  /* 0x000000010400780c */ /* 0x000fe20003fa5270 */
[----:B------:R-:W-:Y:S01]  /*6930*/  HADD2.F32 R50, -RZ, R216.H0_H0 ;  /* 0x200000d8ff327230 */ /* 0x000fe20000004100 */
[----:B------:R-:W-:Y:S01]  /*6940*/  BSSY.RECONVERGENT B0, `(.L_x_75966) ;  /* 0x000005d000007945 */ /* 0x000fe20003800200 */
[----:B------:R-:W-:Y:S01]  /*6950*/  FFMA.FTZ R5, R5, R173, 1.1641532182693481445e-10 ;  /* 0x2f00000005057423 */ /* 0x000fe200000100ad */
[----:B------:R-:W-:Y:S01]  /*6960*/  FMUL.FTZ R6, R6, R172 ;  /* 0x000000ac06067220 */ /* 0x000fe20000410000 */
[----:B------:R-:W-:-:S03]  /*6970*/  IMAD.MOV.U32 R13, RZ, RZ, 0x2 ;  /* 0x00000002ff0d7424 */ /* 0x000fc600078e00ff */
        /* <DEDUP_REMOVED lines=14> */
.L_x_75968:
        /* <DEDUP_REMOVED lines=13> */
.L_x_75970:
[----:B------:R-:W-:Y:S05]  /*6b30*/  BSYNC.RECONVERGENT B1 ;  /* 0x0000000000017941 */ /* 0x000fea0003800200 */
.L_x_75969:
        /* <DEDUP_REMOVED lines=61> */
.L_x_75967:
[----:B------:R-:W-:Y:S05]  /*6f10*/  BSYNC.RECONVERGENT B0 ;  /* 0x0000000000007941 */ /* 0x000fea0003800200 */
.L_x_75966:
        /* <DEDUP_REMOVED lines=10> */
.L_x_75950:
        /* <DEDUP_REMOVED lines=16> */
.L_x_75974:
        /* <DEDUP_REMOVED lines=13> */
.L_x_75976:
[----:B------:R-:W-:Y:S05]  /*7190*/  BSYNC.RECONVERGENT B1 ;  /* 0x0000000000017941 */ /* 0x000fea0003800200 */
.L_x_75975:
        /* <DEDUP_REMOVED lines=61> */
.L_x_75973:
[----:B------:R-:W-:Y:S05]  /*7570*/  BSYNC.RECONVERGENT B0 ;  /* 0x0000000000007941 */ /* 0x000fea0003800200 */
.L_x_75972:
        /* <DEDUP_REMOVED lines=22> */
.L_x_75979:
        /* <DEDUP_REMOVED lines=13> */
.L_x_75981:
[----:B------:R-:W-:Y:S05]  /*77b0*/  BSYNC.RECONVERGENT B1 ;  /* 0x0000000000017941 */ /* 0x000fea0003800200 */
.L_x_75980:
        /* <DEDUP_REMOVED lines=61> */
.L_x_75978:
[----:B------:R-:W-:Y:S05]  /*7b90*/  BSYNC.RECONVERGENT B0 ;  /* 0x0000000000007941 */ /* 0x000fea0003800200 */
.L_x_75977:
        /* <DEDUP_REMOVED lines=22> */
.L_x_75984:
        /* <DEDUP_REMOVED lines=13> */
.L_x_75986:
[----:B------:R-:W-:Y:S05]  /*7dd0*/  BSYNC.RECONVERGENT B1 ;  /* 0x0000000000017941 */ /* 0x000fea0003800200 */
.L_x_75985:
        /* <DEDUP_REMOVED lines=61> */
.L_x_75983:
[----:B------:R-:W-:Y:S05]  /*81b0*/  BSYNC.RECONVERGENT B0 ;  /* 0x0000000000007941 */ /* 0x000fea0003800200 */
.L_x_75982:
        /* <DEDUP_REMOVED lines=22> */
.L_x_75989:
        /* <DEDUP_REMOVED lines=13> */
.L_x_75991:
[----:B------:R-:W-:Y:S05]  /*83f0*/  BSYNC.RECONVERGENT B1 ;  /* 0x0000000000017941 */ /* 0x000fea0003800200 */
.L_x_75990:
        /* <DEDUP_REMOVED lines=61> */
.L_x_75988:
[----:B------:R-:W-:Y:S05]  /*87d0*/  BSYNC.RECONVERGENT B0 ;  /* 0x0000000000007941 */ /* 0x000fea0003800200 */
.L_x_75987:
        /* <DEDUP_REMOVED lines=9> */
.L_x_75971:
[----:B------:R-:W-:Y:S01]  /*8870*/  SEL R4, RZ, 0x1000000, !P5 ;  /* 0x01000000ff047807 */ /* 0x000fe20006800000 */
[----:B------:R-:W-:Y:S01]  /*8880*/  VIADD R165, R169, 0x40 ;  /* 0x00000040a9a57836 */ /* 0x000fe20000000000 */
[----:B------:R-:W-:Y:S01]  /*8890*/  SEL R5, RZ, 0x10000, !P4 ;  /* 0x00010000ff057807 */ /* 0x000fe20006000000 */
[----:B------:R-:W0:Y:S01]  /*88a0*/  @P0 LDC.64 R8, c[0x0][0x3a0] ;  /* 0x0000e800ff080b82 */ /* 0x000e220000000a00 */
[----:B------:R-:W-:Y:S01]  /*88b0*/  SEL R6, RZ, 0x100, !P3 ;  /* 0x00000100ff067807 */ /* 0x000fe20005800000 */
[----:B------:R-:W-:Y:S01]  /*88c0*/  IMAD.WIDE.U32 R10, R165, 0x10, R190 ;  /* 0x00000010a50a7825 */ /* 0x000fe200078e00be */
[----:B------:R-:W-:Y:S02]  /*88d0*/  SEL R12, RZ, 0x1, !P2 ;  /* 0x00000001ff0c7807 */ /* 0x000fe40005000000 */
[----:B------:R-:W-:Y:S01]  /*88e0*/  IADD3 R4, PT, PT, R6, R4, R5 ;  /* 0x0000000406047210 */ /* 0x000fe20007ffe005 */
[----:B------:R-:W-:-:S03]  /*88f0*/  IMAD.WIDE.U32 R6, R167, 0x4, R192 ;  /* 0x00000004a7067825 */ /* 0x000fc600078e00c0 */
[----:B------:R-:W-:Y:S01]  /*8900*/  IADD3 R12, PT, PT, R4, R12, RZ ;  /* 0x0000000c040c7210 */ /* 0x000fe20007ffe0ff */
[----:B------:R-:W-:-:S05]  /*8910*/  IMAD.WIDE.U32 R4, R167, 0x10, R188 ;  /* 0x00000010a7047825 */ /* 0x000fca00078e00bc */
[----:B------:R-:W-:Y:S04]  /*8920*/  STG.E.128 desc[UR6][R4.64], R48 ;  /* 0x0000003004007986 */ /* 0x000fe8000c101d06 */
[----:B------:R1:W-:Y:S01]  /*8930*/  STG.E desc[UR6][R6.64], R12 ;  /* 0x0000000c06007986 */ /* 0x0003e2000c101906 */
[----:B0-----:R-:W-:Y:S01]  /*8940*/  @P0 IMAD.WIDE.U32 R8, R165, 0x10, R8 ;  /* 0x00000010a5080825 */ /* 0x001fe200078e0008 */
[----:B------:R-:W-:-:S04]  /*8950*/  SHF.R.U32.HI R18, RZ, 0x10, R131 ;  /* 0x00000010ff127819 */ /* 0x000fc80000011683 */
[----:B------:R0:W5:Y:S04]  /*8960*/  @P0 LDG.E.128 R32, desc[UR6][R8.64] ;  /* 0x0000000608200981 */ /* 0x000168000c1e1d00 */
[----:B-1----:R1:W5:Y:S01]  /*8970*/  LDG.E.128 R4, desc[UR6][R10.64] ;  /* 0x000000060a047981 */ /* 0x002362000c1e1d00 */
[----:B0-----:R-:W-:-:S04]  /*8980*/  SHF.R.U64 R8, R130, 0x10, R131 ;  /* 0x0000001082087819 */ /* 0x001fc80000001283 */
[----:B------:R-:W-:Y:S01]  /*8990*/  PRMT R18, R18, 0x5410, R8 ;  /* 0x0000541012127816 */ /* 0x000fe20000000008 */
        /* <DEDUP_REMOVED lines=17> */
.L_x_75995:
        /* <DEDUP_REMOVED lines=13> */
.L_x_75997:
[----:B------:R-:W-:Y:S05]  /*8b80*/  BSYNC.RECONVERGENT B1 ;  /* 0x0000000000017941 */ /* 0x000fea0003800200 */
.L_x_75996:
        /* <DEDUP_REMOVED lines=60> */
.L_x_75994:
[----:B------:R-:W-:Y:S05]  /*8f50*/  BSYNC.RECONVERGENT B0 ;  /* 0x0000000000007941 */ /* 0x000fea0003800200 */
.L_x_75993:
[----:B------:R-:W-:Y:S01]  /*8f60*/  I2FP.F32.U32 R0, R9 ;  /* 0x0000000900007245 */ /* 0x000fe20000201000 */
[----:B-----5:R-:W-:Y:S01]  /*8f70*/  FMUL.FTZ R4, R4, R174 ;  /* 0x000000ae04047220 */ /* 0x020fe20000410000 */
[----:B------:R-:W-:Y:S01]  /*8f80*/  ISETP.NE.AND P3, PT, R8, 0x1, PT ;  /* 0x000000010800780c */ /* 0x000fe20003f65270 */
[----:B------:R-:W-:Y:S01]  /*8f90*/  HADD2.F32 R44, -RZ, R215.H1_H1 ;  /* 0x300000d7ff2c7230 */ /* 0x000fe20000004100 */
[----:B------:R-:W-:Y:S01]  /*8fa0*/  BSSY.RECONVERGENT B0, `(.L_x_75998) ;  /* 0x000005d000007945 */ /* 0x000fe20003800200 */
[----:B------:R-:W-:Y:S01]  /*8fb0*/  FFMA.FTZ R0, R0, R173, 1.1641532182693481445e-10 ;  /* 0x2f00000000007423 */ /* 0x000fe200000100ad */
[----:B------:R-:W-:-:S04]  /*8fc0*/  FMUL.FTZ R4, R4, R172 ;  /* 0x000000ac04047220 */ /* 0x000fc80000410000 */
        /* <DEDUP_REMOVED lines=15> */
.L_x_76000:
        /* <DEDUP_REMOVED lines=13> */
.L_x_76002:
[----:B------:R-:W-:Y:S05]  /*9190*/  BSYNC.RECONVERGENT B1 ;  /* 0x0000000000017941 */ /* 0x000fea0003800200 */
.L_x_76001:
        /* <DEDUP_REMOVED lines=61> */
.L_x_75999:
[----:B------:R-:W-:Y:S05]  /*9570*/  BSYNC.RECONVERGENT B0 ;  /* 0x0000000000007941 */ /* 0x000fea0003800200 */
.L_x_75998:
        /* <DEDUP_REMOVED lines=22> */
.L_x_76005:
        /* <DEDUP_REMOVED lines=13> */
.L_x_76007:
[----:B------:R-:W-:Y:S05]  /*97b0*/  BSYNC.RECONVERGENT B1 ;  /* 0x0000000000017941 */ /* 0x000fea0003800200 */
.L_x_76006:
        /* <DEDUP_REMOVED lines=61> */
.L_x_76004:
[----:B------:R-:W-:Y:S05]  /*9b90*/  BSYNC.RECONVERGENT B0 ;  /* 0x0000000000007941 */ /* 0x000fea0003800200 */
.L_x_76003:
[----:B------:R-:W-:Y:S01]  /*9ba0*/  I2FP.F32.U32 R4, R5 ;  /* 0x0000000500047245 */ /* 0x000fe20000201000 */
[----:B------:R-:W-:Y:S01]  /*9bb0*/  FMUL.FTZ R6, R6, R174 ;  /* 0x000000ae06067220 */ /* 0x000fe20000410000 */
[----:B------:R-:W-:Y:S01]  /*9bc0*/  ISETP.NE.AND P5, PT, R0, 0x1, PT ;  /* 0x000000010000780c */ /* 0x000fe20003fa5270 */
[----:B------:R-:W-:Y:S01]  /*9bd0*/  HADD2.F32 R46, -RZ, R215.H0_H0 ;  /* 0x200000d7ff2e7230 */ /* 0x000fe20000004100 */
[----:B------:R-:W-:Y:S01]  /*9be0*/  BSSY.RECONVERGENT B0, `(.L_x_76008) ;  /* 0x000005d000007945 */ /* 0x000fe20003800200 */
[----:B------:R-:W-:Y:S01]  /*9bf0*/  FFMA.FTZ R4, R4, R173, 1.1641532182693481445e-10 ;  /* 0x2f00000004047423 */ /* 0x000fe200000100ad */
[----:B------:R-:W-:Y:S01]  /*9c00*/  FMUL.FTZ R6, R6, R172 ;  /* 0x000000ac06067220 */ /* 0x000fe20000410000 */
[----:B------:R-:W-:Y:S02]  /*9c10*/  HFMA2 R13, -RZ, RZ, 0, 1.1920928955078125e-07 ;  /* 0x00000002ff0d7431 */ /* 0x000fe400000001ff */
[----:B------:R-:W-:Y:S01]  /*9c20*/  IMAD.MOV.U32 R5, RZ, RZ, R146 ;  /* 0x000000ffff057224 */ /* 0x000fe200078e0092 */
        /* <DEDUP_REMOVED lines=13> */
.L_x_76010:
        /* <DEDUP_REMOVED lines=13> */
.L_x_76012:
[----:B------:R-:W-:Y:S05]  /*9dd0*/  BSYNC.RECONVERGENT B1 ;  /* 0x0000000000017941 */ /* 0x000fea0003800200 */
.L_x_76011:
        /* <DEDUP_REMOVED lines=61> */
.L_x_76009:
[----:B------:R-:W-:Y:S05]  /*a1b0*/  BSYNC.RECONVERGENT B0 ;  /* 0x0000000000007941 */ /* 0x000fea0003800200 */
.L_x_76008:
        /* <DEDUP_REMOVED lines=10> */
.L_x_75992:
        /* <DEDUP_REMOVED lines=16> */
.L_x_76016:
        /* <DEDUP_REMOVED lines=13> */
.L_x_76018:
[----:B------:R-:W-:Y:S05]  /*a430*/  BSYNC.RECONVERGENT B1 ;  /* 0x0000000000017941 */ /* 0x000fea0003800200 */
.L_x_76017:
        /* <DEDUP_REMOVED lines=60> */
.L_x_76015:
[----:B------:R-:W-:Y:S05]  /*a800*/  BSYNC.RECONVERGENT B0 ;  /* 0x0000000000007941 */ /* 0x000fea0003800200 */
.L_x_76014:
        /* <DEDUP_REMOVED lines=22> */
.L_x_76021:
        /* <DEDUP_REMOVED lines=13> */
.L_x_76023:
[----:B------:R-:W-:Y:S05]  /*aa40*/  BSYNC.RECONVERGENT B1 ;  /* 0x0000000000017941 */ /* 0x000fea0003800200 */
.L_x_76022:
        /* <DEDUP_REMOVED lines=61> */
.L_x_76020:
[----:B------:R-:W-:Y:S05]  /*ae20*/  BSYNC.RECONVERGENT B0 ;  /* 0x0000000000007941 */ /* 0x000fea0003800200 */
.L_x_76019:
        /* <DEDUP_REMOVED lines=22> */
.L_x_76026:
        /* <DEDUP_REMOVED lines=13> */
.L_x_76028:
[----:B------:R-:W-:Y:S05]  /*b060*/  BSYNC.RECONVERGENT B1 ;  /* 0x0000000000017941 */ /* 0x000fea0003800200 */
.L_x_76027:
        /* <DEDUP_REMOVED lines=61> */
.L_x_76025:
[----:B------:R-:W-:Y:S05]  /*b440*/  BSYNC.RECONVERGENT B0 ;  /* 0x0000000000007941 */ /* 0x000fea0003800200 */
.L_x_76024:
[----:B------:R-:W-:Y:S01]  /*b450*/  I2FP.F32.U32 R4, R5 ;  /* 0x0000000500047245 */ /* 0x000fe20000201000 */
[----:B------:R-:W-:Y:S01]  /*b460*/  FMUL.FTZ R6, R6, R174 ;  /* 0x000000ae06067220 */ /* 0x000fe20000410000 */
[----:B------:R-:W-:Y:S01]  /*b470*/  ISETP.NE.AND P5, PT, R0, 0x1, PT ;  /* 0x000000010000780c */ /* 0x000fe20003fa5270 */
[----:B------:R-:W-:Y:S01]  /*b480*/  HADD2.F32 R46, -RZ, R215.H0_H0 ;  /* 0x200000d7ff2e7230 */ /* 0x000fe20000004100 */
[----:B------:R-:W-:Y:S01]  /*b490*/  BSSY.RECONVERGENT B0, `(.L_x_76029) ;  /* 0x000005d000007945 */ /* 0x000fe20003800200 */
[----:B------:R-:W-:Y:S01]  /*b4a0*/  FFMA.FTZ R4, R4, R173, 1.1641532182693481445e-10 ;  /* 0x2f00000004047423 */ /* 0x000fe200000100ad */
[----:B------:R-:W-:Y:S01]  /*b4b0*/  FMUL.FTZ R6, R6, R172 ;  /* 0x000000ac06067220 */ /* 0x000fe20000410000 */
[----:B------:R-:W-:Y:S02]  /*b4c0*/  IMAD.MOV.U32 R13, RZ, RZ, 0x2 ;  /* 0x00000002ff0d7424 */ /* 0x000fe400078e00ff */
[----:B------:R-:W-:Y:S01]  /*b4d0*/  IMAD.MOV.U32 R5, RZ, RZ, R146 ;  /* 0x000000ffff057224 */ /* 0x000fe200078e0092 */
        /* <DEDUP_REMOVED lines=13> */
.L_x_76031:
        /* <DEDUP_REMOVED lines=13> */
.L_x_76033:
[----:B------:R-:W-:Y:S05]  /*b680*/  BSYNC.RECONVERGENT B1 ;  /* 0x0000000000017941 */ /* 0x000fea0003800200 */
.L_x_76032:
        /* <DEDUP_REMOVED lines=61> */
.L_x_76030:
[----:B------:R-:W-:Y:S05]  /*ba60*/  BSYNC.RECONVERGENT B0 ;  /* 0x0000000000007941 */ /* 0x000fea0003800200 */
.L_x_76029:
        /* <DEDUP_REMOVED lines=9> */
.L_x_76013:
[----:B------:R-:W0:Y:S01]  /*bb00*/  @P0 LDC.64 R8, c[0x0][0x3a0] ;  /* 0x0000e800ff080b82 */ /* 0x000e220000000a00 */
[----:B------:R-:W-:Y:S02]  /*bb10*/  SEL R4, RZ, 0x1000000, !P5 ;  /* 0x01000000ff047807 */ /* 0x000fe40006800000 */
[----:B------:R-:W-:Y:S02]  /*bb20*/  SEL R5, RZ, 0x10000, !P4 ;  /* 0x00010000ff057807 */ /* 0x000fe40006000000 */
[----:B------:R-:W-:Y:S02]  /*bb30*/  SEL R6, RZ, 0x100, !P3 ;  /* 0x00000100ff067807 */ /* 0x000fe40005800000 */
[----:B------:R-:W-:Y:S02]  /*bb40*/  SEL R0, RZ, 0x1, !P2 ;  /* 0x00000001ff007807 */ /* 0x000fe40005000000 */
[----:B------:R-:W-:Y:S01]  /*bb50*/  IADD3 R4, PT, PT, R6, R4, R5 ;  /* 0x0000000406047210 */ /* 0x000fe20007ffe005 */
[----:B------:R-:W-:Y:S01]  /*bb60*/  IMAD.WIDE.U32 R6, R165, 0x4, R192 ;  /* 0x00000004a5067825 */ /* 0x000fe200078e00c0 */
[----:B------:R-:W-:-:S03]  /*bb70*/  IADD3 R157, PT, PT, R169, 0x60, RZ ;  /* 0x00000060a99d7810 */ /* 0x000fc60007ffe0ff */
[----:B------:R-:W-:Y:S02]  /*bb80*/  IMAD.IADD R0, R4, 0x1, R0 ;  /* 0x0000000104007824 */ /* 0x000fe400078e0200 */
[----:B------:R-:W-:-:S04]  /*bb90*/  IMAD.WIDE.U32 R4, R165, 0x10, R188 ;  /* 0x00000010a5047825 */ /* 0x000fc800078e00bc */
[C---:B------:R-:W-:Y:S01]  /*bba0*/  IMAD.WIDE.U32 R10, R157.reuse, 0x10, R190 ;  /* 0x000000109d0a7825 */ /* 0x040fe200078e00be */
[----:B------:R-:W-:Y:S03]  /*bbb0*/  STG.E.128 desc[UR6][R4.64], R44 ;  /* 0x0000002c04007986 */ /* 0x000fe6000c101d06 */
[----:B0-----:R-:W-:Y:S01]  /*bbc0*/  @P0 IMAD.WIDE.U32 R8, R157, 0x10, R8 ;  /* 0x000000109d080825 */ /* 0x001fe200078e0008 */
[----:B------:R0:W-:Y:S04]  /*bbd0*/  STG.E desc[UR6][R6.64], R0 ;  /* 0x0000000006007986 */ /* 0x0001e8000c101906 */
[----:B------:R1:W5:Y:S04]  /*bbe0*/  @P0 LDG.E.128 R32, desc[UR6][R8.64] ;  /* 0x0000000608200981 */ /* 0x000368000c1e1d00 */
[----:B0-----:R1:W5:Y:S01]  /*bbf0*/  LDG.E.128 R4, desc[UR6][R10.64] ;  /* 0x000000060a047981 */ /* 0x001362000c1e1d00 */
[----:B------:R-:W-:-:S02]  /*bc00*/  SHF.R.U64 R0, R128, 0x10, R129 ;  /* 0x0000001080007819 */ /* 0x000fc40000001281 */
        /* <DEDUP_REMOVED lines=19> */
.L_x_76037:
        /* <DEDUP_REMOVED lines=13> */
.L_x_76039:
[----:B------:R-:W-:Y:S05]  /*be10*/  BSYNC.RECONVERGENT B1 ;  /* 0x0000000000017941 */ /* 0x000fea0003800200 */
.L_x_76038:
        /* <DEDUP_REMOVED lines=61> */
.L_x_76036:
[----:B------:R-:W-:Y:S05]  /*c1f0*/  BSYNC.RECONVERGENT B0 ;  /* 0x0000000000007941 */ /* 0x000fea0003800200 */
.L_x_76035:
        /* <DEDUP_REMOVED lines=22> */
.L_x_76042:
        /* <DEDUP_REMOVED lines=13> */
.L_x_76044:
[----:B------:R-:W-:Y:S05]  /*c430*/  BSYNC.RECONVERGENT B1 ;  /* 0x0000000000017941 */ /* 0x000fea0003800200 */
.L_x_76043:
        /* <DEDUP_REMOVED lines=61> */
.L_x_76041:
[----:B------:R-:W-:Y:S05]  /*c810*/  BSYNC.RECONVERGENT B0 ;  /* 0x0000000000007941 */ /* 0x000fea0003800200 */
.L_x_76040:
        /* <DEDUP_REMOVED lines=22> */
.L_x_76047:
        /* <DEDUP_REMOVED lines=13> */
.L_x_76049:
[----:B------:R-:W-:Y:S05]  /*ca50*/  BSYNC.RECONVERGENT B1 ;  /* 0x0000000000017941 */ /* 0x000fea0003800200 */
.L_x_76048:
        /* <DEDUP_REMOVED lines=61> */
.L_x_76046:
[----:B------:R-:W-:Y:S05]  /*ce30*/  BSYNC.RECONVERGENT B0 ;  /* 0x0000000000007941 */ /* 0x000fea0003800200 */
.L_x_76045:
        /* <DEDUP_REMOVED lines=22> */
.L_x_76052:
        /* <DEDUP_REMOVED lines=13> */
.L_x_76054:
[----:B------:R-:W-:Y:S05]  /*d070*/  BSYNC.RECONVERGENT B1 ;  /* 0x0000000000017941 */ /* 0x000fea0003800200 */
.L_x_76053:
        /* <DEDUP_REMOVED lines=61> */
.L_x_76051:
[----:B------:R-:W-:Y:S05]  /*d450*/  BSYNC.RECONVERGENT B0 ;  /* 0x0000000000007941 */ /* 0x000fea0003800200 */
.L_x_76050:
        /* <DEDUP_REMOVED lines=10> */
.L_x_76034:
        /* <DEDUP_REMOVED lines=16> */
.L_x_76058:
        /* <DEDUP_REMOVED lines=13> */
.L_x_76060:
[----:B------:R-:W-:Y:S05]  /*d6d0*/  BSYNC.RECONVERGENT B1 ;  /* 0x0000000000017941 */ /* 0x000fea0003800200 */
.L_x_76059:
        /* <DEDUP_REMOVED lines=61> */
.L_x_76057:
[----:B------:R-:W-:Y:S05]  /*dab0*/  BSYNC.RECONVERGENT B0 ;  /* 0x0000000000007941 */ /* 0x000fea0003800200 */
.L_x_76056:
        /* <DEDUP_REMOVED lines=22> */
.L_x_76063:
        /* <DEDUP_REMOVED lines=13> */
.L_x_76065:
[----:B------:R-:W-:Y:S05]  /*dcf0*/  BSYNC.RECONVERGENT B1 ;  /* 0x0000000000017941 */ /* 0x000fea0003800200 */
.L_x_76064:
        /* <DEDUP_REMOVED lines=61> */
.L_x_76062:
[----:B------:R-:W-:Y:S05]  /*e0d0*/  BSYNC.RECONVERGENT B0 ;  /* 0x0000000000007941 */ /* 0x000fea0003800200 */
.L_x_76061:
        /* <DEDUP_REMOVED lines=22> */
.L_x_76068:
        /* <DEDUP_REMOVED lines=13> */
.L_x_76070:
[----:B------:R-:W-:Y:S05]  /*e310*/  BSYNC.RECONVERGENT B1 ;  /* 0x0000000000017941 */ /* 0x000fea0003800200 */
.L_x_76069:
        /* <DEDUP_REMOVED lines=60> */
[----:B------:R-:W-:-:S07]  /*e6e0*/  HFMA2 R4, -RZ, RZ, 0, 0 ;  /* 0x00000000ff047431 */ /* 0x000fce00000001ff */
.L_x_76067:
[----:B------:R-:W-:Y:S05]  /*e6f0*/  BSYNC.RECONVERGENT B0 ;  /* 0x0000000000007941 */ /* 0x000fea0003800200 */
.L_x_76066:
        /* <DEDUP_REMOVED lines=22> */
.L_x_76073:
        /* <DEDUP_REMOVED lines=13> */
.L_x_76075:
[----:B------:R-:W-:Y:S05]  /*e930*/  BSYNC.RECONVERGENT B1 ;  /* 0x0000000000017941 */ /* 0x000fea0003800200 */
.L_x_76074:
        /* <DEDUP_REMOVED lines=61> */
.L_x_76072:
[----:B------:R-:W-:Y:S05]  /*ed10*/  BSYNC.RECONVERGENT B0 ;  /* 0x0000000000007941 */ /* 0x000fea0003800200 */
.L_x_76071:
        /* <DEDUP_REMOVED lines=9> */
.L_x_76055:
[----:B------:R-:W-:Y:S01]  /*edb0*/  SEL R4, RZ, 0x1000000, !P5 ;  /* 0x01000000ff047807 */ /* 0x000fe20006800000 */
[----:B------:R-:W0:Y:S01]  /*edc0*/  @P0 LDC.64 R8, c[0x0][0x3a0] ;  /* 0x0000e800ff080b82 */ /* 0x000e220000000a00 */
        /* <DEDUP_REMOVED lines=34> */
.L_x_76079:
        /* <DEDUP_REMOVED lines=13> */
.L_x_76081:
[----:B------:R-:W-:Y:S05]  /*f0c0*/  BSYNC.RECONVERGENT B1 ;  /* 0x0000000000017941 */ /* 0x000fea0003800200 */
.L_x_76080:
        /* <DEDUP_REMOVED lines=60> */
.L_x_76078:
[----:B------:R-:W-:Y:S05]  /*f490*/  BSYNC.RECONVERGENT B0 ;  /* 0x0000000000007941 */ /* 0x000fea0003800200 */
.L_x_76077:
        /* <DEDUP_REMOVED lines=22> */
.L_x_76084:
        /* <DEDUP_REMOVED lines=13> */
.L_x_76086:
[----:B------:R-:W-:Y:S05]  /*f6d0*/  BSYNC.RECONVERGENT B1 ;  /* 0x0000000000017941 */ /* 0x000fea0003800200 */
.L_x_76085:
        /* <DEDUP_REMOVED lines=61> */
.L_x_76083:
[----:B------:R-:W-:Y:S05]  /*fab0*/  BSYNC.RECONVERGENT B0 ;  /* 0x0000000000007941 */ /* 0x000fea0003800200 */
.L_x_76082:
        /* <DEDUP_REMOVED lines=22> */
.L_x_76089:
        /* <DEDUP_REMOVED lines=13> */
.L_x_76091:
[----:B------:R-:W-:Y:S05]  /*fcf0*/  BSYNC.RECONVERGENT B1 ;  /* 0x0000000000017941 */ /* 0x000fea0003800200 */
.L_x_76090:
        /* <DEDUP_REMOVED lines=61> */
.L_x_76088:
[----:B------:R-:W-:Y:S05]  /*100d0*/  BSYNC.RECONVERGENT B0 ;  /* 0x0000000000007941 */ /* 0x000fea0003800200 */
.L_x_76087:
[----:B------:R-:W-:Y:S01]  /*100e0*/  I2FP.F32.U32 R4, R5 ;  /* 0x0000000500047245 */ /* 0x000fe20000201000 */
[----:B------:R-:W-:Y:S01]  /*100f0*/  FMUL.FTZ R6, R6, R174 ;  /* 0x000000ae06067220 */ /* 0x000fe20000410000 */
[----:B------:R-:W-:Y:S01]  /*10100*/  ISETP.NE.AND P5, PT, R0, 0x1, PT ;  /* 0x000000010000780c */ /* 0x000fe20003fa5270 */
[----:B------:R-:W-:Y:S01]  /*10110*/  HADD2.F32 R38, -RZ, R213.H0_H0 ;  /* 0x200000d5ff267230 */ /* 0x000fe20000004100 */
[----:B------:R-:W-:Y:S01]  /*10120*/  BSSY.RECONVERGENT B0, `(.L_x_76092) ;  /* 0x000005d000007945 */ /* 0x000fe20003800200 */
[----:B------:R-:W-:Y:S01]  /*10130*/  FFMA.FTZ R4, R4, R173, 1.1641532182693481445e-10 ;  /* 0x2f00000004047423 */ /* 0x000fe200000100ad */
[----:B------:R-:W-:Y:S01]  /*10140*/  FMUL.FTZ R6, R6, R172 ;  /* 0x000000ac06067220 */ /* 0x000fe20000410000 */
[----:B------:R-:W-:Y:S01]  /*10150*/  IMAD.MOV.U32 R14, RZ, RZ, 0x2 ;  /* 0x00000002ff0e7424 */ /* 0x000fe200078e00ff */
[----:B------:R-:W-:Y:S02]  /*10160*/  MOV R5, R146 ;  /* 0x0000009200057202 */ /* 0x000fe40000000f00 */
        /* <DEDUP_REMOVED lines=13> */
.L_x_76094:
        /* <DEDUP_REMOVED lines=13> */
.L_x_76096:
[----:B------:R-:W-:Y:S05]  /*10310*/  BSYNC.RECONVERGENT B1 ;  /* 0x0000000000017941 */ /* 0x000fea0003800200 */
.L_x_76095:
        /* <DEDUP_REMOVED lines=61> */
.L_x_76093:
[----:B------:R-:W-:Y:S05]  /*106f0*/  BSYNC.RECONVERGENT B0 ;  /* 0x0000000000007941 */ /* 0x000fea0003800200 */
.L_x_76092:
        /* <DEDUP_REMOVED lines=10> */
.L_x_76076:
        /* <DEDUP_REMOVED lines=16> */
.L_x_76100:
        /* <DEDUP_REMOVED lines=13> */
.L_x_76102:
[----:B------:R-:W-:Y:S05]  /*10970*/  BSYNC.RECONVERGENT B1 ;  /* 0x0000000000017941 */ /* 0x000fea0003800200 */
.L_x_76101:
        /* <DEDUP_REMOVED lines=60> */
.L_x_76099:
[----:B------:R-:W-:Y:S05]  /*10d40*/  BSYNC.RECONVERGENT B0 ;  /* 0x0000000000007941 */ /* 0x000fea0003800200 */
.L_x_76098:
        /* <DEDUP_REMOVED lines=22> */
.L_x_76105:
        /* <DEDUP_REMOVED lines=13> */
.L_x_76107:
[----:B------:R-:W-:Y:S05]  /*10f80*/  BSYNC.RECONVERGENT B1 ;  /* 0x0000000000017941 */ /* 0x000fea0003800200 */
.L_x_76106:
        /* <DEDUP_REMOVED lines=61> */
.L_x_76104:
[----:B------:R-:W-:Y:S05]  /*11360*/  BSYNC.RECONVERGENT B0 ;  /* 0x0000000000007941 */ /* 0x000fea0003800200 */
.L_x_76103:
        /* <DEDUP_REMOVED lines=22> */
.L_x_76110:
        /* <DEDUP_REMOVED lines=13> */
.L_x_76112:
[----:B------:R-:W-:Y:S05]  /*115a0*/  BSYNC.RECONVERGENT B1 ;  /* 0x0000000000017941 */ /* 0x000fea0003800200 */
.L_x_76111:
        /* <DEDUP_REMOVED lines=61> */
.L_x_76109:
[----:B------:R-:W-:Y:S05]  /*11980*/  BSYNC.RECONVERGENT B0 ;  /* 0x0000000000007941 */ /* 0x000fea0003800200 */
.L_x_76108:
        /* <DEDUP_REMOVED lines=22> */
.L_x_76115:
        /* <DEDUP_REMOVED lines=13> */
.L_x_76117:
[----:B------:R-:W-:Y:S05]  /*11bc0*/  BSYNC.RECONVERGENT B1 ;  /* 0x0000000000017941 */ /* 0x000fea0003800200 */
.L_x_76116:
        /* <DEDUP_REMOVED lines=61> */
.L_x_76114:
[----:B------:R-:W-:Y:S05]  /*11fa0*/  BSYNC.RECONVERGENT B0 ;  /* 0x0000000000007941 */ /* 0x000fea0003800200 */
.L_x_76113:
        /* <DEDUP_REMOVED lines=9> */
.L_x_76097:
[----:B------:R-:W0:Y:S01]  /*12040*/  @P0 LDC.64 R8, c[0x0][0x3a0] ;  /* 0x0000e800ff080b82 */ /* 0x000e220000000a00 */
[----:B------:R-:W-:Y:S01]  /*12050*/  SEL R0, RZ, 0x1000000, !P5 ;  /* 0x01000000ff007807 */ /* 0x000fe20006800000 */
[----:B------:R-:W-:Y:S01]  /*12060*/  IMAD.WIDE.U32 R6, R144, 0x4, R192 ;  /* 0x0000000490067825 */ /* 0x000fe200078e00c0 */
[----:B------:R-:W-:Y:S02]  /*12070*/  SEL R4, RZ, 0x10000, !P4 ;  /* 0x00010000ff047807 */ /* 0x000fe40006000000 */
[----:B------:R-:W-:Y:S02]  /*12080*/  SEL R5, RZ, 0x100, !P3 ;  /* 0x00000100ff057807 */ /* 0x000fe40005800000 */
[----:B------:R-:W-:Y:S02]  /*12090*/  SEL R13, RZ, 0x1, !P2 ;  /* 0x00000001ff0d7807 */ /* 0x000fe40005000000 */
[----:B------:R-:W-:Y:S02]  /*120a0*/  IADD3 R4, PT, PT, R5, R0, R4 ;  /* 0x0000000005047210 */ /* 0x000fe40007ffe004 */
        /* <DEDUP_REMOVED lines=26> */
.L_x_76121:
        /* <DEDUP_REMOVED lines=13> */
.L_x_76123:
[----:B------:R-:W-:Y:S05]  /*12320*/  BSYNC.RECONVERGENT B1 ;  /* 0x0000000000017941 */ /* 0x000fea0003800200 */
.L_x_76122:
        /* <DEDUP_REMOVED lines=61> */
.L_x_76120:
[----:B------:R-:W-:Y:S05]  /*12700*/  BSYNC.RECONVERGENT B0 ;  /* 0x0000000000007941 */ /* 0x000fea0003800200 */
.L_x_76119:
        /* <DEDUP_REMOVED lines=22> */
.L_x_76126:
        /* <DEDUP_REMOVED lines=13> */
.L_x_76128:
[----:B------:R-:W-:Y:S05]  /*12940*/  BSYNC.RECONVERGENT B1 ;  /* 0x0000000000017941 */ /* 0x000fea0003800200 */
.L_x_76127:
        /* <DEDUP_REMOVED lines=61> */
.L_x_76125:
[----:B------:R-:W-:Y:S05]  /*12d20*/  BSYNC.RECONVERGENT B0 ;  /* 0x0000000000007941 */ /* 0x000fea0003800200 */
.L_x_76124:
        /* <DEDUP_REMOVED lines=22> */
.L_x_76131:
        /* <DEDUP_REMOVED lines=13> */
.L_x_76133:
[----:B------:R-:W-:Y:S05]  /*12f60*/  BSYNC.RECONVERGENT B1 ;  /* 0x0000000000017941 */ /* 0x000fea0003800200 */
.L_x_76132:
        /* <DEDUP_REMOVED lines=61> */
.L_x_76130:
[----:B------:R-:W-:Y:S05]  /*13340*/  BSYNC.RECONVERGENT B0 ;  /* 0x0000000000007941 */ /* 0x000fea0003800200 */
.L_x_76129:
        /* <DEDUP_REMOVED lines=22> */
.L_x_76136:
        /* <DEDUP_REMOVED lines=13> */
.L_x_76138:
[----:B------:R-:W-:Y:S05]  /*13580*/  BSYNC.RECONVERGENT B1 ;  /* 0x0000000000017941 */ /* 0x000fea0003800200 */
.L_x_76137:
        /* <DEDUP_REMOVED lines=61> */
.L_x_76135:
[----:B------:R-:W-:Y:S05]  /*13960*/  BSYNC.RECONVERGENT B0 ;  /* 0x0000000000007941 */ /* 0x000fea0003800200 */
.L_x_76134:
        /* <DEDUP_REMOVED lines=10> */
.L_x_76118:
        /* <DEDUP_REMOVED lines=16> */
.L_x_76142:
        /* <DEDUP_REMOVED lines=13> */
.L_x_76144:
[----:B------:R-:W-:Y:S05]  /*13be0*/  BSYNC.RECONVERGENT B1 ;  /* 0x0000000000017941 */ /* 0x000fea0003800200 */
.L_x_76143:
        /* <DEDUP_REMOVED lines=61> */
.L_x_76141:
[----:B------:R-:W-:Y:S05]  /*13fc0*/  BSYNC.RECONVERGENT B0 ;  /* 0x0000000000007941 */ /* 0x000fea0003800200 */
.L_x_76140:
        /* <DEDUP_REMOVED lines=22> */
.L_x_76147:
        /* <DEDUP_REMOVED lines=13> */
.L_x_76149:
[----:B------:R-:W-:Y:S05]  /*14200*/  BSYNC.RECONVERGENT B1 ;  /* 0x0000000000017941 */ /* 0x000fea0003800200 */
.L_x_76148:
        /* <DEDUP_REMOVED lines=61> */
.L_x_76146:
[----:B------:R-:W-:Y:S05]  /*145e0*/  BSYNC.RECONVERGENT B0 ;  /* 0x0000000000007941 */ /* 0x000fea0003800200 */
.L_x_76145:
        /* <DEDUP_REMOVED lines=22> */
.L_x_76152:
        /* <DEDUP_REMOVED lines=13> */
.L_x_76154:
[----:B------:R-:W-:Y:S05]  /*14820*/  BSYNC.RECONVERGENT B1 ;  /* 0x0000000000017941 */ /* 0x000fea0003800200 */
.L_x_76153:
        /* <DEDUP_REMOVED lines=61> */
.L_x_76151:
[----:B------:R-:W-:Y:S05]  /*14c00*/  BSYNC.RECONVERGENT B0 ;  /* 0x0000000000007941 */ /* 0x000fea0003800200 */
.L_x_76150:
        /* <DEDUP_REMOVED lines=22> */
.L_x_76157:
        /* <DEDUP_REMOVED lines=13> */
.L_x_76159:
[----:B------:R-:W-:Y:S05]  /*14e40*/  BSYNC.RECONVERGENT B1 ;  /* 0x0000000000017941 */ /* 0x000fea0003800200 */
.L_x_76158:
        /* <DEDUP_REMOVED lines=61> */
.L_x_76156:
[----:B------:R-:W-:Y:S05]  /*15220*/  BSYNC.RECONVERGENT B0 ;  /* 0x0000000000007941 */ /* 0x000fea0003800200 */
.L_x_76155:
        /* <DEDUP_REMOVED lines=9> */
.L_x_76139:
        /* <DEDUP_REMOVED lines=33> */
.L_x_76163:
        /* <DEDUP_REMOVED lines=13> */
.L_x_76165:
[----:B------:R-:W-:Y:S05]  /*155a0*/  BSYNC.RECONVERGENT B1 ;  /* 0x0000000000017941 */ /* 0x000fea0003800200 */
.L_x_76164:
        /* <DEDUP_REMOVED lines=61> */
.L_x_76162:
[----:B------:R-:W-:Y:S05]  /*15980*/  BSYNC.RECONVERGENT B0 ;  /* 0x0000000000007941 */ /* 0x000fea0003800200 */
.L_x_76161:
        /* <DEDUP_REMOVED lines=22> */
.L_x_76168:
        /* <DEDUP_REMOVED lines=13> */
.L_x_76170:
[----:B------:R-:W-:Y:S05]  /*15bc0*/  BSYNC.RECONVERGENT B1 ;  /* 0x0000000000017941 */ /* 0x000fea0003800200 */
.L_x_76169:
        /* <DEDUP_REMOVED lines=61> */
.L_x_76167:
[----:B------:R-:W-:Y:S05]  /*15fa0*/  BSYNC.RECONVERGENT B0 ;  /* 0x0000000000007941 */ /* 0x000fea0003800200 */
.L_x_76166:
        /* <DEDUP_REMOVED lines=22> */
.L_x_76173:
        /* <DEDUP_REMOVED lines=13> */
.L_x_76175:
[----:B------:R-:W-:Y:S05]  /*161e0*/  BSYNC.RECONVERGENT B1 ;  /* 0x0000000000017941 */ /* 0x000fea0003800200 */
.L_x_76174:
        /* <DEDUP_REMOVED lines=61> */
.L_x_76172:
[----:B------:R-:W-:Y:S05]  /*165c0*/  BSYNC.RECONVERGENT B0 ;  /* 0x0000000000007941 */ /* 0x000fea0003800200 */
.L_x_76171:
        /* <DEDUP_REMOVED lines=22> */
.L_x_76178:
        /* <DEDUP_REMOVED lines=13> */
.L_x_76180:
[----:B------:R-:W-:Y:S05]  /*16800*/  BSYNC.RECONVERGENT B1 ;  /* 0x0000000000017941 */ /* 0x000fea0003800200 */
.L_x_76179:
        /* <DEDUP_REMOVED lines=61> */
.L_x_76177:
[----:B------:R-:W-:Y:S05]  /*16be0*/  BSYNC.RECONVERGENT B0 ;  /* 0x0000000000007941 */ /* 0x000fea0003800200 */
.L_x_76176:
        /* <DEDUP_REMOVED lines=10> */
.L_x_76160:
        /* <DEDUP_REMOVED lines=16> */
.L_x_76184:
        /* <DEDUP_REMOVED lines=13> */
.L_x_76186:
[----:B------:R-:W-:Y:S05]  /*16e60*/  BSYNC.RECONVERGENT B1 ;  /* 0x0000000000017941 */ /* 0x000fea0003800200 */
.L_x_76185:
        /* <DEDUP_REMOVED lines=61> */
.L_x_76183:
[----:B------:R-:W-:Y:S05]  /*17240*/  BSYNC.RECONVERGENT B0 ;  /* 0x0000000000007941 */ /* 0x000fea0003800200 */
.L_x_76182:
        /* <DEDUP_REMOVED lines=22> */
.L_x_76189:
        /* <DEDUP_REMOVED lines=13> */
.L_x_76191:
[----:B------:R-:W-:Y:S05]  /*17480*/  BSYNC.RECONVERGENT B1 ;  /* 0x0000000000017941 */ /* 0x000fea0003800200 */
.L_x_76190:
        /* <DEDUP_REMOVED lines=61> */
.L_x_76188:
[----:B------:R-:W-:Y:S05]  /*17860*/  BSYNC.RECONVERGENT B0 ;  /* 0x0000000000007941 */ /* 0x000fea0003800200 */
.L_x_76187:
        /* <DEDUP_REMOVED lines=22> */
.L_x_76194:
        /* <DEDUP_REMOVED lines=13> */
.L_x_76196:
[----:B------:R-:W-:Y:S05]  /*17aa0*/  BSYNC.RECONVERGENT B1 ;  /* 0x0000000000017941 */ /* 0x000fea0003800200 */
.L_x_76195:
        /* <DEDUP_REMOVED lines=61> */
.L_x_76193:
[----:B------:R-:W-:Y:S05]  /*17e80*/  BSYNC.RECONVERGENT B0 ;  /* 0x0000000000007941 */ /* 0x000fea0003800200 */
.L_x_76192:
        /* <DEDUP_REMOVED lines=22> */
.L_x_76199:
        /* <DEDUP_REMOVED lines=13> */
.L_x_76201:
[----:B------:R-:W-:Y:S05]  /*180c0*/  BSYNC.RECONVERGENT B1 ;  /* 0x0000000000017941 */ /* 0x000fea0003800200 */
.L_x_76200:
        /* <DEDUP_REMOVED lines=61> */
.L_x_76198:
[----:B------:R-:W-:Y:S05]  /*184a0*/  BSYNC.RECONVERGENT B0 ;  /* 0x0000000000007941 */ /* 0x000fea0003800200 */
.L_x_76197:
        /* <DEDUP_REMOVED lines=9> */
.L_x_76181:
        /* <DEDUP_REMOVED lines=33> */
.L_x_76205:
        /* <DEDUP_REMOVED lines=13> */
.L_x_76207:
[----:B------:R-:W-:Y:S05]  /*18820*/  BSYNC.RECONVERGENT B1 ;  /* 0x0000000000017941 */ /* 0x000fea0003800200 */
.L_x_76206:
        /* <DEDUP_REMOVED lines=61> */
.L_x_76204:
[----:B------:R-:W-:Y:S05]  /*18c00*/  BSYNC.RECONVERGENT B0 ;  /* 0x0000000000007941 */ /* 0x000fea0003800200 */
.L_x_76203:
        /* <DEDUP_REMOVED lines=22> */
.L_x_76210:
        /* <DEDUP_REMOVED lines=13> */
.L_x_76212:
[----:B------:R-:W-:Y:S05]  /*18e40*/  BSYNC.RECONVERGENT B1 ;  /* 0x0000000000017941 */ /* 0x000fea0003800200 */
.L_x_76211:
        /* <DEDUP_REMOVED lines=61> */
.L_x_76209:
[----:B------:R-:W-:Y:S05]  /*19220*/  BSYNC.RECONVERGENT B0 ;  /* 0x0000000000007941 */ /* 0x000fea0003800200 */
.L_x_76208:
        /* <DEDUP_REMOVED lines=22> */
.L_x_76215:
        /* <DEDUP_REMOVED lines=13> */
.L_x_76217:
[----:B------:R-:W-:Y:S05]  /*19460*/  BSYNC.RECONVERGENT B1 ;  /* 0x0000000000017941 */ /* 0x000fea0003800200 */
.L_x_76216:
        /* <DEDUP_REMOVED lines=61> */
.L_x_76214:
[----:B------:R-:W-:Y:S05]  /*19840*/  BSYNC.RECONVERGENT B0 ;  /* 0x0000000000007941 */ /* 0x000fea0003800200 */
.L_x_76213:
        /* <DEDUP_REMOVED lines=22> */
.L_x_76220:
        /* <DEDUP_REMOVED lines=13> */
.L_x_76222:
[----:B------:R-:W-:Y:S05]  /*19a80*/  BSYNC.RECONVERGENT B1 ;  /* 0x0000000000017941 */ /* 0x000fea0003800200 */
.L_x_76221:
        /* <DEDUP_REMOVED lines=61> */
.L_x_76219:
[----:B------:R-:W-:Y:S05]  /*19e60*/  BSYNC.RECONVERGENT B0 ;  /* 0x0000000000007941 */ /* 0x000fea0003800200 */
.L_x_76218:
        /* <DEDUP_REMOVED lines=10> */
.L_x_76202:
        /* <DEDUP_REMOVED lines=16> */
.L_x_76226:
        /* <DEDUP_REMOVED lines=13> */
.L_x_76228:
[----:B------:R-:W-:Y:S05]  /*1a0e0*/  BSYNC.RECONVERGENT B1 ;  /* 0x0000000000017941 */ /* 0x000fea0003800200 */
.L_x_76227:
        /* <DEDUP_REMOVED lines=61> */
.L_x_76225:
[----:B------:R-:W-:Y:S05]  /*1a4c0*/  BSYNC.RECONVERGENT B0 ;  /* 0x0000000000007941 */ /* 0x000fea0003800200 */
.L_x_76224:
        /* <DEDUP_REMOVED lines=22> */
.L_x_76231:
        /* <DEDUP_REMOVED lines=13> */
.L_x_76233:
[----:B------:R-:W-:Y:S05]  /*1a700*/  BSYNC.RECONVERGENT B1 ;  /* 0x0000000000017941 */ /* 0x000fea0003800200 */
.L_x_76232:
        /* <DEDUP_REMOVED lines=61> */
.L_x_76230:
[----:B------:R-:W-:Y:S05]  /*1aae0*/  BSYNC.RECONVERGENT B0 ;  /* 0x0000000000007941 */ /* 0x000fea0003800200 */
.L_x_76229:
        /* <DEDUP_REMOVED lines=22> */
.L_x_76236:
        /* <DEDUP_REMOVED lines=13> */
.L_x_76238:
[----:B------:R-:W-:Y:S05]  /*1ad20*/  BSYNC.RECONVERGENT B1 ;  /* 0x0000000000017941 */ /* 0x000fea0003800200 */
.L_x_76237:
        /* <DEDUP_REMOVED lines=61> */
.L_x_76235:
[----:B------:R-:W-:Y:S05]  /*1b100*/  BSYNC.RECONVERGENT B0 ;  /* 0x0000000000007941 */ /* 0x000fea0003800200 */
.L_x_76234:
        /* <DEDUP_REMOVED lines=22> */
.L_x_76241:
        /* <DEDUP_REMOVED lines=13> */
.L_x_76243:
[----:B------:R-:W-:Y:S05]  /*1b340*/  BSYNC.RECONVERGENT B1 ;  /* 0x0000000000017941 */ /* 0x000fea0003800200 */
.L_x_76242:
        /* <DEDUP_REMOVED lines=61> */
.L_x_76240:
[----:B------:R-:W-:Y:S05]  /*1b720*/  BSYNC.RECONVERGENT B0 ;  /* 0x0000000000007941 */ /* 0x000fea0003800200 */
.L_x_76239:
        /* <DEDUP_REMOVED lines=9> */
.L_x_76223:
        /* <DEDUP_REMOVED lines=33> */
.L_x_76247:
        /* <DEDUP_REMOVED lines=13> */
.L_x_76249:
[----:B------:R-:W-:Y:S05]  /*1baa0*/  BSYNC.RECONVERGENT B1 ;  /* 0x0000000000017941 */ /* 0x000fea0003800200 */
.L_x_76248:
        /* <DEDUP_REMOVED lines=61> */
.L_x_76246:
[----:B------:R-:W-:Y:S05]  /*1be80*/  BSYNC.RECONVERGENT B0 ;  /* 0x0000000000007941 */ /* 0x000fea0003800200 */
.L_x_76245:
        /* <DEDUP_REMOVED lines=22> */
.L_x_76252:
        /* <DEDUP_REMOVED lines=13> */
.L_x_76254:
[----:B------:R-:W-:Y:S05]  /*1c0c0*/  BSYNC.RECONVERGENT B1 ;  /* 0x0000000000017941 */ /* 0x000fea0003800200 */
.L_x_76253:
        /* <DEDUP_REMOVED lines=61> */
.L_x_76251:
[----:B------:R-:W-:Y:S05]  /*1c4a0*/  BSYNC.RECONVERGENT B0 ;  /* 0x0000000000007941 */ /* 0x000fea0003800200 */
.L_x_76250:
        /* <DEDUP_REMOVED lines=22> */
.L_x_76257:
        /* <DEDUP_REMOVED lines=13> */
.L_x_76259:
[----:B------:R-:W-:Y:S05]  /*1c6e0*/  BSYNC.RECONVERGENT B1 ;  /* 0x0000000000017941 */ /* 0x000fea0003800200 */
.L_x_76258:
        /* <DEDUP_REMOVED lines=61> */
.L_x_76256:
[----:B------:R-:W-:Y:S05]  /*1cac0*/  BSYNC.RECONVERGENT B0 ;  /* 0x0000000000007941 */ /* 0x000fea0003800200 */
.L_x_76255:
        /* <DEDUP_REMOVED lines=22> */
.L_x_76262:
        /* <DEDUP_REMOVED lines=13> */
.L_x_76264:
[----:B------:R-:W-:Y:S05]  /*1cd00*/  BSYNC.RECONVERGENT B1 ;  /* 0x0000000000017941 */ /* 0x000fea0003800200 */
.L_x_76263:
        /* <DEDUP_REMOVED lines=61> */
.L_x_76261:
[----:B------:R-:W-:Y:S05]  /*1d0e0*/  BSYNC.RECONVERGENT B0 ;  /* 0x0000000000007941 */ /* 0x000fea0003800200 */
.L_x_76260:
        /* <DEDUP_REMOVED lines=10> */
.L_x_76244:
        /* <DEDUP_REMOVED lines=16> */
.L_x_76268:
        /* <DEDUP_REMOVED lines=13> */
.L_x_76270:
[----:B------:R-:W-:Y:S05]  /*1d360*/  BSYNC.RECONVERGENT B1 ;  /* 0x0000000000017941 */ /* 0x000fea0003800200 */
.L_x_76269:
        /* <DEDUP_REMOVED lines=61> */
.L_x_76267:
[----:B------:R-:W-:Y:S05]  /*1d740*/  BSYNC.RECONVERGENT B0 ;  /* 0x0000000000007941 */ /* 0x000fea0003800200 */
.L_x_76266:
        /* <DEDUP_REMOVED lines=22> */
.L_x_76273:
        /* <DEDUP_REMOVED lines=13> */
.L_x_76275:
[----:B------:R-:W-:Y:S05]  /*1d980*/  BSYNC.RECONVERGENT B1 ;  /* 0x0000000000017941 */ /* 0x000fea0003800200 */
.L_x_76274:
        /* <DEDUP_REMOVED lines=61> */
.L_x_76272:
[----:B------:R-:W-:Y:S05]  /*1dd60*/  BSYNC.RECONVERGENT B0 ;  /* 0x0000000000007941 */ /* 0x000fea0003800200 */
.L_x_76271:
        /* <DEDUP_REMOVED lines=22> */
.L_x_76278:
        /* <DEDUP_REMOVED lines=13> */
.L_x_76280:
[----:B------:R-:W-:Y:S05]  /*1dfa0*/  BSYNC.RECONVERGENT B1 ;  /* 0x0000000000017941 */ /* 0x000fea0003800200 */
.L_x_76279:
        /* <DEDUP_REMOVED lines=61> */
.L_x_76277:
[----:B------:R-:W-:Y:S05]  /*1e380*/  BSYNC.RECONVERGENT B0 ;  /* 0x0000000000007941 */ /* 0x000fea0003800200 */
.L_x_76276:
        /* <DEDUP_REMOVED lines=22> */
.L_x_76283:
        /* <DEDUP_REMOVED lines=13> */
.L_x_76285:
[----:B------:R-:W-:Y:S05]  /*1e5c0*/  BSYNC.RECONVERGENT B1 ;  /* 0x0000000000017941 */ /* 0x000fea0003800200 */
.L_x_76284:
        /* <DEDUP_REMOVED lines=61> */
.L_x_76282:
[----:B------:R-:W-:Y:S05]  /*1e9a0*/  BSYNC.RECONVERGENT B0 ;  /* 0x0000000000007941 */ /* 0x000fea0003800200 */
.L_x_76281:
        /* <DEDUP_REMOVED lines=9> */
.L_x_76265:
        /* <DEDUP_REMOVED lines=33> */
.L_x_76289:
        /* <DEDUP_REMOVED lines=13> */
.L_x_76291:
[----:B------:R-:W-:Y:S05]  /*1ed20*/  BSYNC.RECONVERGENT B1 ;  /* 0x0000000000017941 */ /* 0x000fea0003800200 */
.L_x_76290:
        /* <DEDUP_REMOVED lines=60> */
.L_x_76288:
[----:B------:R-:W-:Y:S05]  /*1f0f0*/  BSYNC.RECONVERGENT B0 ;  /* 0x0000000000007941 */ /* 0x000fea0003800200 */
.L_x_76287:
        /* <DEDUP_REMOVED lines=22> */
.L_x_76294:
        /* <DEDUP_REMOVED lines=13> */
.L_x_76296:
[----:B------:R-:W-:Y:S05]  /*1f330*/  BSYNC.RECONVERGENT B1 ;  /* 0x0000000000017941 */ /* 0x000fea0003800200 */
.L_x_76295:
        /* <DEDUP_REMOVED lines=61> */
.L_x_76293:
[----:B------:R-:W-:Y:S05]  /*1f710*/  BSYNC.RECONVERGENT B0 ;  /* 0x0000000000007941 */ /* 0x000fea0003800200 */
.L_x_76292:
        /* <DEDUP_REMOVED lines=22> */
.L_x_76299:
        /* <DEDUP_REMOVED lines=13> */
.L_x_76301:
[----:B------:R-:W-:Y:S05]  /*1f950*/  BSYNC.RECONVERGENT B1 ;  /* 0x0000000000017941 */ /* 0x000fea0003800200 */
.L_x_76300:
        /* <DEDUP_REMOVED lines=61> */
.L_x_76298:
[----:B------:R-:W-:Y:S05]  /*1fd30*/  BSYNC.RECONVERGENT B0 ;  /* 0x0000000000007941 */ /* 0x000fea0003800200 */
.L_x_76297:
        /* <DEDUP_REMOVED lines=22> */
.L_x_76304:
        /* <DEDUP_REMOVED lines=13> */
.L_x_76306:
[----:B------:R-:W-:Y:S05]  /*1ff70*/  BSYNC.RECONVERGENT B1 ;  /* 0x0000000000017941 */ /* 0x000fea0003800200 */
.L_x_76305:
        /* <DEDUP_REMOVED lines=61> */
.L_x_76303:
[----:B------:R-:W-:Y:S05]  /*20350*/  BSYNC.RECONVERGENT B0 ;  /* 0x0000000000007941 */ /* 0x000fea0003800200 */
.L_x_76302:
        /* <DEDUP_REMOVED lines=10> */
.L_x_76286:
        /* <DEDUP_REMOVED lines=16> */
.L_x_76310:
        /* <DEDUP_REMOVED lines=13> */
.L_x_76312:
[----:B------:R-:W-:Y:S05]  /*205d0*/  BSYNC.RECONVERGENT B1 ;  /* 0x0000000000017941 */ /* 0x000fea0003800200 */
.L_x_76311:
        /* <DEDUP_REMOVED lines=60> */
.L_x_76309:
[----:B------:R-:W-:Y:S05]  /*209a0*/  BSYNC.RECONVERGENT B0 ;  /* 0x0000000000007941 */ /* 0x000fea0003800200 */
.L_x_76308:
        /* <DEDUP_REMOVED lines=22> */
.L_x_76315:
        /* <DEDUP_REMOVED lines=13> */
.L_x_76317:
[----:B------:R-:W-:Y:S05]  /*20be0*/  BSYNC.RECONVERGENT B1 ;  /* 0x0000000000017941 */ /* 0x000fea0003800200 */
.L_x_76316:
        /* <DEDUP_REMOVED lines=61> */
.L_x_76314:
[----:B------:R-:W-:Y:S05]  /*20fc0*/  BSYNC.RECONVERGENT B0 ;  /* 0x0000000000007941 */ /* 0x000fea0003800200 */
.L_x_76313:
        /* <DEDUP_REMOVED lines=22> */
.L_x_76320:
        /* <DEDUP_REMOVED lines=13> */
.L_x_76322:
[----:B------:R-:W-:Y:S05]  /*21200*/  BSYNC.RECONVERGENT B1 ;  /* 0x0000000000017941 */ /* 0x000fea0003800200 */
.L_x_76321:
        /* <DEDUP_REMOVED lines=61> */
.L_x_76319:
[----:B------:R-:W-:Y:S05]  /*215e0*/  BSYNC.RECONVERGENT B0 ;  /* 0x0000000000007941 */ /* 0x000fea0003800200 */
.L_x_76318:
        /* <DEDUP_REMOVED lines=22> */
.L_x_76325:
        /* <DEDUP_REMOVED lines=13> */
.L_x_76327:
[----:B------:R-:W-:Y:S05]  /*21820*/  BSYNC.RECONVERGENT B1 ;  /* 0x0000000000017941 */ /* 0x000fea0003800200 */
.L_x_76326:
        /* <DEDUP_REMOVED lines=61> */
.L_x_76324:
[----:B------:R-:W-:Y:S05]  /*21c00*/  BSYNC.RECONVERGENT B0 ;  /* 0x0000000000007941 */ /* 0x000fea0003800200 */
.L_x_76323:
        /* <DEDUP_REMOVED lines=9> */
.L_x_76307:
        /* <DEDUP_REMOVED lines=33> */
.L_x_76331:
        /* <DEDUP_REMOVED lines=13> */
.L_x_76333:
[----:B------:R-:W-:Y:S05]  /*21f80*/  BSYNC.RECONVERGENT B1 ;  /* 0x0000000000017941 */ /* 0x000fea0003800200 */
.L_x_76332:
        /* <DEDUP_REMOVED lines=60> */
.L_x_76330:
[----:B------:R-:W-:Y:S05]  /*22350*/  BSYNC.RECONVERGENT B0 ;  /* 0x0000000000007941 */ /* 0x000fea0003800200 */
.L_x_76329:
[----:B------:R-:W-:Y:S01]  /*22360*/  I2FP.F32.U32 R8, R8 ;  /* 0x0000000800087245 */ /* 0x000fe20000201000 */
[----:B-----5:R-:W-:Y:S01]  /*22370*/  FMUL.FTZ R4, R4, R174 ;  /* 0x000000ae04047220 */ /* 0x020fe20000410000 */
[----:B------:R-:W-:Y:S01]  /*22380*/  ISETP.NE.AND P3, PT, R9, 0x1, PT ;  /* 0x000000010900780c */ /* 0x000fe20003f65270 */
[----:B------:R-:W-:Y:S01]  /*22390*/  BSSY.RECONVERGENT B0, `(.L_x_76334) ;  /* 0x000005e000007945 */ /* 0x000fe20003800200 */
[----:B------:R-:W-:Y:S02]  /*223a0*/  IMAD.MOV.U32 R10, RZ, RZ, 0x2 ;  /* 0x00000002ff0a7424 */ /* 0x000fe400078e00ff */
[----:B------:R-:W-:Y:S01]  /*223b0*/  FFMA.FTZ R8, R8, R173, 1.1641532182693481445e-10 ;  /* 0x2f00000008087423 */ /* 0x000fe200000100ad */
[----:B------:R-:W-:-:S04]  /*223c0*/  FMUL.FTZ R4, R4, R172 ;  /* 0x000000ac04047220 */ /* 0x000fc80000410000 */
        /* <DEDUP_REMOVED lines=15> */
.L_x_76336:
        /* <DEDUP_REMOVED lines=13> */
.L_x_76338:
[----:B------:R-:W-:Y:S05]  /*22590*/  BSYNC.RECONVERGENT B1 ;  /* 0x0000000000017941 */ /* 0x000fea0003800200 */
.L_x_76337:
        /* <DEDUP_REMOVED lines=61> */
.L_x_76335:
[----:B------:R-:W-:Y:S05]  /*22970*/  BSYNC.RECONVERGENT B0 ;  /* 0x0000000000007941 */ /* 0x000fea0003800200 */
.L_x_76334:
        /* <DEDUP_REMOVED lines=22> */
.L_x_76341:
        /* <DEDUP_REMOVED lines=13> */
.L_x_76343:
[----:B------:R-:W-:Y:S05]  /*22bb0*/  BSYNC.RECONVERGENT B1 ;  /* 0x0000000000017941 */ /* 0x000fea0003800200 */
.L_x_76342:
        /* <DEDUP_REMOVED lines=61> */
.L_x_76340:
[----:B------:R-:W-:Y:S05]  /*22f90*/  BSYNC.RECONVERGENT B0 ;  /* 0x0000000000007941 */ /* 0x000fea0003800200 */
.L_x_76339:
        /* <DEDUP_REMOVED lines=22> */
.L_x_76346:
        /* <DEDUP_REMOVED lines=13> */
.L_x_76348:
[----:B------:R-:W-:Y:S05]  /*231d0*/  BSYNC.RECONVERGENT B1 ;  /* 0x0000000000017941 */ /* 0x000fea0003800200 */
.L_x_76347:
        /* <DEDUP_REMOVED lines=61> */
.L_x_76345:
[----:B------:R-:W-:Y:S05]  /*235b0*/  BSYNC.RECONVERGENT B0 ;  /* 0x0000000000007941 */ /* 0x000fea0003800200 */
.L_x_76344:
        /* <DEDUP_REMOVED lines=10> */
.L_x_76328:
        /* <DEDUP_REMOVED lines=16> */
.L_x_76352:
        /* <DEDUP_REMOVED lines=13> */
.L_x_76354:
[----:B------:R-:W-:Y:S05]  /*23830*/  BSYNC.RECONVERGENT B1 ;  /* 0x0000000000017941 */ /* 0x000fea0003800200 */
.L_x_76353:
        /* <DEDUP_REMOVED lines=60> */
.L_x_76351:
[----:B------:R-:W-:Y:S05]  /*23c00*/  BSYNC.RECONVERGENT B0 ;  /* 0x0000000000007941 */ /* 0x000fea0003800200 */
.L_x_76350:
        /* <DEDUP_REMOVED lines=22> */
.L_x_76357:
        /* <DEDUP_REMOVED lines=13> */
.L_x_76359:
[----:B------:R-:W-:Y:S05]  /*23e40*/  BSYNC.RECONVERGENT B1 ;  /* 0x0000000000017941 */ /* 0x000fea0003800200 */
.L_x_76358:
        /* <DEDUP_REMOVED lines=61> */
.L_x_76356:
[----:B------:R-:W-:Y:S05]  /*24220*/  BSYNC.RECONVERGENT B0 ;  /* 0x0000000000007941 */ /* 0x000fea0003800200 */
.L_x_76355:
        /* <DEDUP_REMOVED lines=22> */
.L_x_76362:
        /* <DEDUP_REMOVED lines=13> */
.L_x_76364:
[----:B------:R-:W-:Y:S05]  /*24460*/  BSYNC.RECONVERGENT B1 ;  /* 0x0000000000017941 */ /* 0x000fea0003800200 */
.L_x_76363:
        /* <DEDUP_REMOVED lines=61> */
.L_x_76361:
[----:B------:R-:W-:Y:S05]  /*24840*/  BSYNC.RECONVERGENT B0 ;  /* 0x0000000000007941 */ /* 0x000fea0003800200 */
.L_x_76360:
        /* <DEDUP_REMOVED lines=22> */
.L_x_76367:
        /* <DEDUP_REMOVED lines=13> */
.L_x_76369:
[----:B------:R-:W-:Y:S05]  /*24a80*/  BSYNC.RECONVERGENT B1 ;  /* 0x0000000000017941 */ /* 0x000fea0003800200 */
.L_x_76368:
        /* <DEDUP_REMOVED lines=61> */
.L_x_76366:
[----:B------:R-:W-:Y:S05]  /*24e60*/  BSYNC.RECONVERGENT B0 ;  /* 0x0000000000007941 */ /* 0x000fea0003800200 */
.L_x_76365:
        /* <DEDUP_REMOVED lines=9> */
.L_x_76349:
[----:B------:R-:W0:Y:S01]  /*24f00*/  @P0 LDC.64 R4, c[0x0][0x3a0] ;  /* 0x0000e800ff040b82 */ /* 0x000e220000000a00 */
[----:B------:R-:W-:Y:S01]  /*24f10*/  SEL R6, RZ, 0x1000000, !P5 ;  /* 0x01000000ff067807 */ /* 0x000fe20006800000 */
[----:B------:R-:W-:Y:S01]  /*24f20*/  VIADD R168, R169, 0x160 ;  /* 0x00000160a9a87836 */ /* 0x000fe20000000000 */
[----:B------:R-:W-:Y:S02]  /*24f30*/  SEL R7, RZ, 0x10000, !P4 ;  /* 0x00010000ff077807 */ /* 0x000fe40006000000 */
[----:B------:R-:W-:Y:S02]  /*24f40*/  SEL R56, RZ, 0x100, !P3 ;  /* 0x00000100ff387807 */ /* 0x000fe40005800000 */
[----:B------:R-:W-:Y:S02]  /*24f50*/  SEL R59, RZ, 0x1, !P2 ;  /* 0x00000001ff3b7807 */ /* 0x000fe40005000000 */
[----:B------:R-:W-:Y:S01]  /*24f60*/  IADD3 R56, PT, PT, R56, R6, R7 ;  /* 0x0000000638387210 */ /* 0x000fe20007ffe007 */
[----:B------:R-:W-:-:S03]  /*24f70*/  IMAD.WIDE.U32 R6, R166, 0x10, R188 ;  /* 0x00000010a6067825 */ /* 0x000fc600078e00bc */
[----:B------:R-:W-:Y:S01]  /*24f80*/  IADD3 R59, PT, PT, R56, R59, RZ ;  /* 0x0000003b383b7210 */ /* 0x000fe20007ffe0ff */
[----:B------:R-:W-:Y:S01]  /*24f90*/  IMAD.WIDE.U32 R56, R166, 0x4, R192 ;  /* 0x00000004a6387825 */ /* 0x000fe200078e00c0 */
[----:B------:R1:W-:Y:S04]  /*24fa0*/  STG.E.128 desc[UR6][R6.64], R8 ;  /* 0x0000000806007986 */ /* 0x0003e8000c101d06 */
[----:B------:R2:W-:Y:S01]  /*24fb0*/  STG.E desc[UR6][R56.64], R59 ;  /* 0x0000003b38007986 */ /* 0x0005e2000c101906 */
[----:B0-----:R-:W-:-:S05]  /*24fc0*/  @P0 IMAD.WIDE.U32 R4, R168, 0x10, R4 ;  /* 0x00000010a8040825 */ /* 0x001fca00078e0004 */
[----:B------:R2:W5:Y:S01]  /*24fd0*/  @P0 LDG.E.128 R32, desc[UR6][R4.64] ;  /* 0x0000000604200981 */ /* 0x000562000c1e1d00 */
[----:B-1----:R-:W-:-:S06]  /*24fe0*/  IMAD.WIDE.U32 R6, R168, 0x10, R190 ;  /* 0x00000010a8067825 */ /* 0x002fcc00078e00be */
[----:B------:R-:W5:Y:S01]  /*24ff0*/  LDG.E.128 R4, desc[UR6][R6.64] ;  /* 0x0000000606047981 */ /* 0x000f62000c1e1d00 */
[----:B--2---:R-:W-:Y:S05]  /*25000*/  @!P0 BRA `(.L_x_76370) ;  /* 0x00000018002c8947 */ /* 0x004fea0003800000 */
        /* <DEDUP_REMOVED lines=16> */
.L_x_76373:
        /* <DEDUP_REMOVED lines=13> */
.L_x_76375:
[----:B------:R-:W-:Y:S05]  /*251e0*/  BSYNC.RECONVERGENT B1 ;  /* 0x0000000000017941 */ /* 0x000fea0003800200 */
.L_x_76374:
        /* <DEDUP_REMOVED lines=55> */
[----:B------:R-:W-:Y:S01]  /*25560*/  UIADD3 UR15, UPT, UPT, UR5, -0x695add53, URZ ;  /* 0x96a522ad050f7890 */ /* 0x000fe2000fffe0ff */
[----:B------:R-:W-:Y:S01]  /*25570*/  IMAD.WIDE.U32 R62, R63, -0x2daee0ad, RZ ;  /* 0xd2511f533f3e7825 */ /* 0x000fe200078e00ff */
[----:B------:R-:W-:-:S04]  /*25580*/  MOV R146, R58 ;  /* 0x0000003a00927202 */ /* 0x000fc80000000f00 */
[----:B------:R-:W-:Y:S01]  /*25590*/  LOP3.LUT R149, R56, UR15, R63, 0x96, !PT ;  /* 0x0000000f38957c12 */ /* 0x000fe2000f8e963f */
[----:B------:R-:W-:-:S07]  /*255a0*/  HFMA2 R56, -RZ, RZ, 0, 0 ;  /* 0x00000000ff387431 */ /* 0x000fce00000001ff */
.L_x_76372:
[----:B------:R-:W-:Y:S05]  /*255b0*/  BSYNC.RECONVERGENT B0 ;  /* 0x0000000000007941 */ /* 0x000fea0003800200 */
.L_x_76371:
        /* <DEDUP_REMOVED lines=22> */
.L_x_76378:
        /* <DEDUP_REMOVED lines=13> */
.L_x_76380:
[----:B------:R-:W-:Y:S05]  /*257f0*/  BSYNC.RECONVERGENT B1 ;  /* 0x0000000000017941 */ /* 0x000fea0003800200 */
.L_x_76379:
        /* <DEDUP_REMOVED lines=58> */
[----:B------:R-:W-:Y:S01]  /*25ba0*/  IMAD.MOV.U32 R57, RZ, RZ, R62 ;  /* 0x000000ffff397224 */ /* 0x000fe200078e003e */
[----:B------:R-:W-:Y:S01]  /*25bb0*/  MOV R62, R56 ;  /* 0x00000038003e7202 */ /* 0x000fe20000000f00 */
[----:B------:R-:W-:-:S07]  /*25bc0*/  IMAD.MOV.U32 R58, RZ, RZ, RZ ;  /* 0x000000ffff3a7224 */ /* 0x000fce00078e00ff */
.L_x_76377:
[----:B------:R-:W-:Y:S05]  /*25bd0*/  BSYNC.RECONVERGENT B0 ;  /* 0x0000000000007941 */ /* 0x000fea0003800200 */
.L_x_76376:
[----:B------:R-:W-:Y:S01]  /*25be0*/  I2FP.F32.U32 R56, R57 ;  /* 0x0000003900387245 */ /* 0x000fe20000201000 */
[----:B------:R-:W-:Y:S01]  /*25bf0*/  FMUL.FTZ R5, R5, R174 ;  /* 0x000000ae05057220 */ /* 0x000fe20000410000 */
[----:B------:R-:W-:Y:S01]  /*25c00*/  ISETP.NE.AND P4, PT, R58, 0x1, PT ;  /* 0x000000013a00780c */ /* 0x000fe20003f85270 */
[----:B------:R-:W-:Y:S01]  /*25c10*/  BSSY.RECONVERGENT B0, `(.L_x_76381) ;  /* 0x000005e000007945 */ /* 0x000fe20003800200 */
[----:B------:R-:W-:Y:S02]  /*25c20*/  IMAD.MOV.U32 R57, RZ, RZ, R146 ;  /* 0x000000ffff397224 */ /* 0x000fe400078e0092 */
[----:B------:R-:W-:Y:S01]  /*25c30*/  FFMA.FTZ R56, R56, R173, 1.1641532182693481445e-10 ;  /* 0x2f00000038387423 */ /* 0x000fe200000100ad */
[----:B------:R-:W-:-:S04]  /*25c40*/  FMUL.FTZ R5, R5, R172 ;  /* 0x000000ac05057220 */ /* 0x000fc80000410000 */
[----:B------:R-:W-:Y:S01]  /*25c50*/  FSETP.GTU.FTZ.AND P3, PT, R56, R171, PT ;  /* 0x000000ab3800720b */ /* 0x000fe20003f7c000 */
[----:B------:R-:W-:-:S03]  /*25c60*/  HADD2.F32 R56, -RZ, R163.H1_H1 ;  /* 0x300000a3ff387230 */ /* 0x000fc60000004100 */
        /* <DEDUP_REMOVED lines=13> */
.L_x_76383:
        /* <DEDUP_REMOVED lines=13> */
.L_x_76385:
[----:B------:R-:W-:Y:S05]  /*25e10*/  BSYNC.RECONVERGENT B1 ;  /* 0x0000000000017941 */ /* 0x000fea0003800200 */
.L_x_76384:
        /* <DEDUP_REMOVED lines=61> */
.L_x_76382:
[----:B------:R-:W-:Y:S05]  /*261f0*/  BSYNC.RECONVERGENT B0 ;  /* 0x0000000000007941 */ /* 0x000fea0003800200 */
.L_x_76381:
        /* <DEDUP_REMOVED lines=22> */
.L_x_76388:
        /* <DEDUP_REMOVED lines=13> */
.L_x_76390:
[----:B------:R-:W-:Y:S05]  /*26430*/  BSYNC.RECONVERGENT B1 ;  /* 0x0000000000017941 */ /* 0x000fea0003800200 */
.L_x_76389:
        /* <DEDUP_REMOVED lines=61> */
.L_x_76387:
[----:B------:R-:W-:Y:S05]  /*26810*/  BSYNC.RECONVERGENT B0 ;  /* 0x0000000000007941 */ /* 0x000fea0003800200 */
.L_x_76386:
[----:B------:R-:W-:Y:S01]  /*26820*/  I2FP.F32.U32 R56, R57 ;  /* 0x0000003900387245 */ /* 0x000fe20000201000 */
[----:B------:R-:W-:-:S04]  /*26830*/  FMUL.FTZ R7, R7, R174 ;  /* 0x000000ae07077220 */ /* 0x000fc80000410000 */
[----:B------:R-:W-:Y:S01]  /*26840*/  FFMA.FTZ R56, R56, R173, 1.1641532182693481445e-10 ;  /* 0x2f00000038387423 */ /* 0x000fe200000100ad */
[----:B------:R-:W-:-:S04]  /*26850*/  FMUL.FTZ R7, R7, R172 ;  /* 0x000000ac07077220 */ /* 0x000fc80000410000 */
[----:B------:R-:W-:Y:S01]  /*26860*/  FSETP.GTU.FTZ.AND P6, PT, R56, R171, PT ;  /* 0x000000ab3800720b */ /* 0x000fe20003fdc000 */
[----:B------:R-:W-:-:S03]  /*26870*/  HADD2.F32 R56, -RZ, R163.H0_H0 ;  /* 0x200000a3ff387230 */ /* 0x000fc60000004100 */
[----:B------:R-:W-:Y:S02]  /*26880*/  FSEL R7, R7, RZ, !P6 ;  /* 0x000000ff07077208 */ /* 0x000fe40007000000 */
[----:B------:R-:W-:-:S03]  /*26890*/  PLOP3.LUT P5, PT, P6, PT, PT, 0x8, 0x80 ;  /* 0x000000000080781c */ /* 0x000fc600037ae170 */
[----:B------:R-:W-:Y:S01]  /*268a0*/  FFMA.FTZ R7, R7, R56, R35 ;  /* 0x0000003807077223 */ /* 0x000fe20000010023 */
[----:B------:R-:W-:Y:S09]  /*268b0*/  BRA `(.L_x_76391) ;  /* 0x0000001800287947 */ /* 0x000ff20003800000 */
.L_x_76370:
        /* <DEDUP_REMOVED lines=16> */
.L_x_76394:
        /* <DEDUP_REMOVED lines=13> */
.L_x_76396:
[----:B------:R-:W-:Y:S05]  /*26a90*/  BSYNC.RECONVERGENT B1 ;  /* 0x0000000000017941 */ /* 0x000fea0003800200 */
.L_x_76395:
        /* <DEDUP_REMOVED lines=60> */
.L_x_76393:
[----:B------:R-:W-:Y:S05]  /*26e60*/  BSYNC.RECONVERGENT B0 ;  /* 0x0000000000007941 */ /* 0x000fea0003800200 */
.L_x_76392:
        /* <DEDUP_REMOVED lines=22> */
.L_x_76399:
        /* <DEDUP_REMOVED lines=13> */
.L_x_76401:
[----:B------:R-:W-:Y:S05]  /*270a0*/  BSYNC.RECONVERGENT B1 ;  /* 0x0000000000017941 */ /* 0x000fea0003800200 */
.L_x_76400:
        /* <DEDUP_REMOVED lines=61> */
.L_x_76398:
[----:B------:R-:W-:Y:S05]  /*27480*/  BSYNC.RECONVERGENT B0 ;  /* 0x0000000000007941 */ /* 0x000fea0003800200 */
.L_x_76397:
        /* <DEDUP_REMOVED lines=22> */
.L_x_76404:
        /* <DEDUP_REMOVED lines=13> */
.L_x_76406:
[----:B------:R-:W-:Y:S05]  /*276c0*/  BSYNC.RECONVERGENT B1 ;  /* 0x0000000000017941 */ /* 0x000fea0003800200 */
.L_x_76405:
        /* <DEDUP_REMOVED lines=61> */
.L_x_76403:
[----:B------:R-:W-:Y:S05]  /*27aa0*/  BSYNC.RECONVERGENT B0 ;  /* 0x0000000000007941 */ /* 0x000fea0003800200 */
.L_x_76402:
        /* <DEDUP_REMOVED lines=22> */
.L_x_76409:
        /* <DEDUP_REMOVED lines=13> */
.L_x_76411:
[----:B------:R-:W-:Y:S05]  /*27ce0*/  BSYNC.RECONVERGENT B1 ;  /* 0x0000000000017941 */ /* 0x000fea0003800200 */
.L_x_76410:
        /* <DEDUP_REMOVED lines=61> */
.L_x_76408:
[----:B------:R-:W-:Y:S05]  /*280c0*/  BSYNC.RECONVERGENT B0 ;  /* 0x0000000000007941 */ /* 0x000fea0003800200 */
.L_x_76407:
        /* <DEDUP_REMOVED lines=8> */
[----:B------:R-:W-:-:S10]  /*28150*/  FMUL.FTZ R7, R56, R7 ;  /* 0x0000000738077220 */ /* 0x000fd40000410000 */
.L_x_76391:
[----:B------:R-:W-:Y:S01]  /*28160*/  IMAD.WIDE.U32 R56, R168, 0x10, R188 ;  /* 0x00000010a8387825 */ /* 0x000fe200078e00bc */
[----:B------:R-:W-:Y:S02]  /*28170*/  SEL R58, RZ, 0x1000000, !P5 ;  /* 0x01000000ff3a7807 */ /* 0x000fe40006800000 */
[----:B------:R-:W-:Y:S01]  /*28180*/  SEL R59, RZ, 0x10000, !P4 ;  /* 0x00010000ff3b7807 */ /* 0x000fe20006000000 */
[----:B------:R-:W-:Y:S01]  /*28190*/  VIADD R170, R169, 0x180 ;  /* 0x00000180a9aa7836 */ /* 0x000fe20000000000 */
[----:B------:R0:W-:Y:S01]  /*281a0*/  STG.E.128 desc[UR6][R56.64], R4 ;  /* 0x0000000438007986 */ /* 0x0001e2000c101d06 */
[----:B------:R-:W-:-:S04]  /*281b0*/  SEL R61, RZ, 0x100, !P3 ;  /* 0x00000100ff3d7807 */ /* 0x000fc80005800000 */
[----:B------:R-:W-:Y:S02]  /*281c0*/  IADD3 R61, PT, PT, R61, R58, R59 ;  /* 0x0000003a3d3d7210 */ /* 0x000fe40007ffe03b */
[----:B------:R-:W-:-:S04]  /*281d0*/  SEL R58, RZ, 0x1, !P2 ;  /* 0x00000001ff3a7807 */ /* 0x000fc80005000000 */
[----:B------:R-:W-:Y:S01]  /*281e0*/  IADD3 R61, PT, PT, R61, R58, RZ ;  /* 0x0000003a3d3d7210 */ /* 0x000fe20007ffe0ff */
[----:B------:R-:W-:-:S05]  /*281f0*/  IMAD.WIDE.U32 R58, R168, 0x4, R192 ;  /* 0x00000004a83a7825 */ /* 0x000fca00078e00c0 */
[----:B------:R1:W-:Y:S01]  /*28200*/  STG.E desc[UR6][R58.64], R61 ;  /* 0x0000003d3a007986 */ /* 0x0003e2000c101906 */
[----:B0-----:R-:W0:Y:S02]  /*28210*/  @P0 LDC.64 R56, c[0x0][0x3a0] ;  /* 0x0000e800ff380b82 */ /* 0x001e240000000a00 */
[----:B0-----:R-:W-:-:S05]  /*28220*/  @P0 IMAD.WIDE.U32 R56, R170, 0x10, R56 ;  /* 0x00000010aa380825 */ /* 0x001fca00078e0038 */
[----:B------:R0:W5:Y:S02]  /*28230*/  @P0 LDG.E.128 R32, desc[UR6][R56.64] ;  /* 0x0000000638200981 */ /* 0x000164000c1e1d00 */
[----:B0-----:R-:W-:-:S06]  /*28240*/  IMAD.WIDE.U32 R56, R170, 0x10, R190 ;  /* 0x00000010aa387825 */ /* 0x001fcc00078e00be */
[----:B-1----:R-:W5:Y:S01]  /*28250*/  LDG.E.128 R56, desc[UR6][R56.64] ;  /* 0x0000000638387981 */ /* 0x002f62000c1e1d00 */
        /* <DEDUP_REMOVED lines=17> */
.L_x_76415:
        /* <DEDUP_REMOVED lines=13> */
.L_x_76417:
[----:B------:R-:W-:Y:S05]  /*28440*/  BSYNC.RECONVERGENT B1 ;  /* 0x0000000000017941 */ /* 0x000fea0003800200 */
.L_x_76416:
        /* <DEDUP_REMOVED lines=59> */
[----:B------:R-:W-:-:S07]  /*28800*/  LOP3.LUT R149, R60, UR15, R67, 0x96, !PT ;  /* 0x0000000f3c957c12 */ /* 0x000fce000f8e9643 */
.L_x_76414:
[----:B------:R-:W-:Y:S05]  /*28810*/  BSYNC.RECONVERGENT B0 ;  /* 0x0000000000007941 */ /* 0x000fea0003800200 */
.L_x_76413:
[----:B------:R-:W-:Y:S01]  /*28820*/  I2FP.F32.U32 R60, R63 ;  /* 0x0000003f003c7245 */ /* 0x000fe20000201000 */
[----:B-----5:R-:W-:Y:S01]  /*28830*/  FMUL.FTZ R56, R56, R174 ;  /* 0x000000ae38387220 */ /* 0x020fe20000410000 */
[----:B------:R-:W-:Y:S01]  /*28840*/  ISETP.NE.AND P3, PT, R61, 0x1, PT ;  /* 0x000000013d00780c */ /* 0x000fe20003f65270 */
[----:B------:R-:W-:Y:S01]  /*28850*/  BSSY.RECONVERGENT B0, `(.L_x_76418) ;  /* 0x000005e000007945 */ /* 0x000fe20003800200 */
[----:B------:R-:W-:Y:S01]  /*28860*/  MOV R62, R146 ;  /* 0x00000092003e7202 */ /* 0x000fe20000000f00 */
[----:B------:R-:W-:Y:S01]  /*28870*/  FFMA.FTZ R60, R60, R173, 1.1641532182693481445e-10 ;  /* 0x2f0000003c3c7423 */ /* 0x000fe200000100ad */
[----:B------:R-:W-:-:S04]  /*28880*/  FMUL.FTZ R56, R56, R172 ;  /* 0x000000ac38387220 */ /* 0x000fc80000410000 */
[----:B------:R-:W-:Y:S01]  /*28890*/  FSETP.GTU.FTZ.AND P2, PT, R60, R171, PT ;  /* 0x000000ab3c00720b */ /* 0x000fe20003f5c000 */
[----:B------:R-:W-:-:S03]  /*288a0*/  HADD2.F32 R60, -RZ, R205.H1_H1 ;  /* 0x300000cdff3c7230 */ /* 0x000fc60000004100 */
        /* <DEDUP_REMOVED lines=13> */
.L_x_76420:
        /* <DEDUP_REMOVED lines=13> */
.L_x_76422:
[----:B------:R-:W-:Y:S05]  /*28a50*/  BSYNC.RECONVERGENT B1 ;  /* 0x0000000000017941 */ /* 0x000fea0003800200 */
.L_x_76421:
        /* <DEDUP_REMOVED lines=61> */
.L_x_76419:
[----:B------:R-:W-:Y:S05]  /*28e30*/  BSYNC.RECONVERGENT B0 ;  /* 0x0000000000007941 */ /* 0x000fea0003800200 */
.L_x_76418:
        /* <DEDUP_REMOVED lines=22> */
.L_x_76425:
        /* <DEDUP_REMOVED lines=13> */
.L_x_76427:
[----:B------:R-:W-:Y:S05]  /*29070*/  BSYNC.RECONVERGENT B1 ;  /* 0x0000000000017941 */ /* 0x000fea0003800200 */
.L_x_76426:
        /* <DEDUP_REMOVED lines=61> */
.L_x_76424:
[----:B------:R-:W-:Y:S05]  /*29450*/  BSYNC.RECONVERGENT B0 ;  /* 0x0000000000007941 */ /* 0x000fea0003800200 */
.L_x_76423:
        /* <DEDUP_REMOVED lines=22> */
.L_x_76430:
        /* <DEDUP_REMOVED lines=13> */
.L_x_76432:
[----:B------:R-:W-:Y:S05]  /*29690*/  BSYNC.RECONVERGENT B1 ;  /* 0x0000000000017941 */ /* 0x000fea0003800200 */
.L_x_76431:
        /* <DEDUP_REMOVED lines=61> */
.L_x_76429:
[----:B------:R-:W-:Y:S05]  /*29a70*/  BSYNC.RECONVERGENT B0 ;  /* 0x0000000000007941 */ /* 0x000fea0003800200 */
.L_x_76428:
        /* <DEDUP_REMOVED lines=10> */
.L_x_76412:
        /* <DEDUP_REMOVED lines=16> */
.L_x_76436:
        /* <DEDUP_REMOVED lines=13> */
.L_x_76438:
[----:B------:R-:W-:Y:S05]  /*29cf0*/  BSYNC.RECONVERGENT B1 ;  /* 0x0000000000017941 */ /* 0x000fea0003800200 */
.L_x_76437:
        /* <DEDUP_REMOVED lines=60> */
.L_x_76435:
[----:B------:R-:W-:Y:S05]  /*2a0c0*/  BSYNC.RECONVERGENT B0 ;  /* 0x0000000000007941 */ /* 0x000fea0003800200 */
.L_x_76434:
        /* <DEDUP_REMOVED lines=22> */
.L_x_76441:
        /* <DEDUP_REMOVED lines=13> */
.L_x_76443:
[----:B------:R-:W-:Y:S05]  /*2a300*/  BSYNC.RECONVERGENT B1 ;  /* 0x0000000000017941 */ /* 0x000fea0003800200 */
.L_x_76442:
        /* <DEDUP_REMOVED lines=61> */
.L_x_76440:
[----:B------:R-:W-:Y:S05]  /*2a6e0*/  BSYNC.RECONVERGENT B0 ;  /* 0x0000000000007941 */ /* 0x000fea0003800200 */
.L_x_76439:
        /* <DEDUP_REMOVED lines=22> */
.L_x_76446:
        /* <DEDUP_REMOVED lines=13> */
.L_x_76448:
[----:B------:R-:W-:Y:S05]  /*2a920*/  BSYNC.RECONVERGENT B1 ;  /* 0x0000000000017941 */ /* 0x000fea0003800200 */
.L_x_76447:
        /* <DEDUP_REMOVED lines=61> */
.L_x_76445:
[----:B------:R-:W-:Y:S05]  /*2ad00*/  BSYNC.RECONVERGENT B0 ;  /* 0x0000000000007941 */ /* 0x000fea0003800200 */
.L_x_76444:
        /* <DEDUP_REMOVED lines=22> */
.L_x_76451:
        /* <DEDUP_REMOVED lines=13> */
.L_x_76453:
[----:B------:R-:W-:Y:S05]  /*2af40*/  BSYNC.RECONVERGENT B1 ;  /* 0x0000000000017941 */ /* 0x000fea0003800200 */
.L_x_76452:
        /* <DEDUP_REMOVED lines=61> */
.L_x_76450:
[----:B------:R-:W-:Y:S05]  /*2b320*/  BSYNC.RECONVERGENT B0 ;  /* 0x0000000000007941 */ /* 0x000fea0003800200 */
.L_x_76449:
        /* <DEDUP_REMOVED lines=9> */
.L_x_76433:
[----:B------:R-:W-:Y:S01]  /*2b3c0*/  IMAD.WIDE.U32 R60, R170, 0x10, R188 ;  /* 0x00000010aa3c7825 */ /* 0x000fe200078e00bc */
[----:B------:R-:W-:Y:S02]  /*2b3d0*/  SEL R65, RZ, 0x1000000, !P5 ;  /* 0x01000000ff417807 */ /* 0x000fe40006800000 */
[----:B------:R-:W-:Y:S01]  /*2b3e0*/  SEL R62, RZ, 0x1, !P2 ;  /* 0x00000001ff3e7807 */ /* 0x000fe20005000000 */
[----:B------:R-:W-:Y:S01]  /*2b3f0*/  VIADD R175, R169, 0x1a0 ;  /* 0x000001a0a9af7836 */ /* 0x000fe20000000000 */
[----:B------:R0:W-:Y:S02]  /*2b400*/  STG.E.128 desc[UR6][R60.64], R56 ;  /* 0x000000383c007986 */ /* 0x0001e4000c101d06 */
[----:B0-----:R-:W-:Y:S02]  /*2b410*/  SEL R60, RZ, 0x10000, !P4 ;  /* 0x00010000ff3c7807 */ /* 0x001fe40006000000 */
[----:B------:R-:W-:-:S04]  /*2b420*/  SEL R61, RZ, 0x100, !P3 ;  /* 0x00000100ff3d7807 */ /* 0x000fc80005800000 */
[----:B------:R-:W-:Y:S02]  /*2b430*/  IADD3 R65, PT, PT, R61, R65, R60 ;  /* 0x000000413d417210 */ /* 0x000fe40007ffe03c */
[----:B------:R-:W0:Y:S02]  /*2b440*/  @P0 LDC.64 R60, c[0x0][0x3a0] ;  /* 0x0000e800ff3c0b82 */ /* 0x000e240000000a00 */
[----:B------:R-:W-:Y:S01]  /*2b450*/  IADD3 R65, PT, PT, R65, R62, RZ ;  /* 0x0000003e41417210 */ /* 0x000fe20007ffe0ff */
[----:B------:R-:W-:-:S05]  /*2b460*/  IMAD.WIDE.U32 R62, R170, 0x4, R192 ;  /* 0x00000004aa3e7825 */ /* 0x000fca00078e00c0 */
[----:B------:R1:W-:Y:S01]  /*2b470*/  STG.E desc[UR6][R62.64], R65 ;  /* 0x000000413e007986 */ /* 0x0003e2000c101906 */
        /* <DEDUP_REMOVED lines=21> */
.L_x_76457:
        /* <DEDUP_REMOVED lines=12> */
.L_x_76459:
[----:B------:R-:W-:Y:S05]  /*2b690*/  BSYNC.RECONVERGENT B1 ;  /* 0x0000000000017941 */ /* 0x000fea0003800200 */
.L_x_76458:
        /* <DEDUP_REMOVED lines=61> */
.L_x_76456:
[----:B------:R-:W-:Y:S05]  /*2ba70*/  BSYNC.RECONVERGENT B0 ;  /* 0x0000000000007941 */ /* 0x000fea0003800200 */
.L_x_76455:
        /* <DEDUP_REMOVED lines=22> */
.L_x_76462:
        /* <DEDUP_REMOVED lines=12> */
.L_x_76464:
[----:B------:R-:W-:Y:S05]  /*2bca0*/  BSYNC.RECONVERGENT B1 ;  /* 0x0000000000017941 */ /* 0x000fea0003800200 */
.L_x_76463:
        /* <DEDUP_REMOVED lines=62> */
.L_x_76461:
[----:B------:R-:W-:Y:S05]  /*2c090*/  BSYNC.RECONVERGENT B0 ;  /* 0x0000000000007941 */ /* 0x000fea0003800200 */
.L_x_76460:
        /* <DEDUP_REMOVED lines=22> */
.L_x_76467:
        /* <DEDUP_REMOVED lines=12> */
.L_x_76469:
[----:B------:R-:W-:Y:S05]  /*2c2c0*/  BSYNC.RECONVERGENT B1 ;  /* 0x0000000000017941 */ /* 0x000fea0003800200 */
.L_x_76468:
        /* <DEDUP_REMOVED lines=62> */
.L_x_76466:
[----:B------:R-:W-:Y:S05]  /*2c6b0*/  BSYNC.RECONVERGENT B0 ;  /* 0x0000000000007941 */ /* 0x000fea0003800200 */
.L_x_76465:
        /* <DEDUP_REMOVED lines=22> */
.L_x_76472:
        /* <DEDUP_REMOVED lines=12> */
.L_x_76474:
[----:B------:R-:W-:Y:S05]  /*2c8e0*/  BSYNC.RECONVERGENT B1 ;  /* 0x0000000000017941 */ /* 0x000fea0003800200 */
.L_x_76473:
        /* <DEDUP_REMOVED lines=62> */
.L_x_76471:
[----:B------:R-:W-:Y:S05]  /*2ccd0*/  BSYNC.RECONVERGENT B0 ;  /* 0x0000000000007941 */ /* 0x000fea0003800200 */
.L_x_76470:
        /* <DEDUP_REMOVED lines=10> */
.L_x_76454:
        /* <DEDUP_REMOVED lines=16> */
.L_x_76478:
        /* <DEDUP_REMOVED lines=12> */
.L_x_76480:
[----:B------:R-:W-:Y:S05]  /*2cf40*/  BSYNC.RECONVERGENT B1 ;  /* 0x0000000000017941 */ /* 0x000fea0003800200 */
.L_x_76479:
        /* <DEDUP_REMOVED lines=61> */
.L_x_76477:
[----:B------:R-:W-:Y:S05]  /*2d320*/  BSYNC.RECONVERGENT B0 ;  /* 0x0000000000007941 */ /* 0x000fea0003800200 */
.L_x_76476:
        /* <DEDUP_REMOVED lines=22> */
.L_x_76483:
        /* <DEDUP_REMOVED lines=12> */
.L_x_76485:
[----:B------:R-:W-:Y:S05]  /*2d550*/  BSYNC.RECONVERGENT B1 ;  /* 0x0000000000017941 */ /* 0x000fea0003800200 */
.L_x_76484:
        /* <DEDUP_REMOVED lines=62> */
.L_x_76482:
[----:B------:R-:W-:Y:S05]  /*2d940*/  BSYNC.RECONVERGENT B0 ;  /* 0x0000000000007941 */ /* 0x000fea0003800200 */
.L_x_76481:
        /* <DEDUP_REMOVED lines=22> */
.L_x_76488:
        /* <DEDUP_REMOVED lines=12> */
.L_x_76490:
[----:B------:R-:W-:Y:S05]  /*2db70*/  BSYNC.RECONVERGENT B1 ;  /* 0x0000000000017941 */ /* 0x000fea0003800200 */
.L_x_76489:
        /* <DEDUP_REMOVED lines=62> */
.L_x_76487:
[----:B------:R-:W-:Y:S05]  /*2df60*/  BSYNC.RECONVERGENT B0 ;  /* 0x0000000000007941 */ /* 0x000fea0003800200 */
.L_x_76486:
        /* <DEDUP_REMOVED lines=22> */
.L_x_76493:
        /* <DEDUP_REMOVED lines=12> */
.L_x_76495:
[----:B------:R-:W-:Y:S05]  /*2e190*/  BSYNC.RECONVERGENT B1 ;  /* 0x0000000000017941 */ /* 0x000fea0003800200 */
.L_x_76494:
        /* <DEDUP_REMOVED lines=62> */
.L_x_76492:
[----:B------:R-:W-:Y:S05]  /*2e580*/  BSYNC.RECONVERGENT B0 ;  /* 0x0000000000007941 */ /* 0x000fea0003800200 */
.L_x_76491:
        /* <DEDUP_REMOVED lines=9> */
.L_x_76475:
        /* <DEDUP_REMOVED lines=33> */
.L_x_76499:
        /* <DEDUP_REMOVED lines=12> */
.L_x_76501:
[----:B------:R-:W-:Y:S05]  /*2e8f0*/  BSYNC.RECONVERGENT B1 ;  /* 0x0000000000017941 */ /* 0x000fea0003800200 */
.L_x_76500:
        /* <DEDUP_REMOVED lines=61> */
.L_x_76498:
[----:B------:R-:W-:Y:S05]  /*2ecd0*/  BSYNC.RECONVERGENT B0 ;  /* 0x0000000000007941 */ /* 0x000fea0003800200 */
.L_x_76497:
        /* <DEDUP_REMOVED lines=22> */
.L_x_76504:
        /* <DEDUP_REMOVED lines=12> */
.L_x_76506:
[----:B------:R-:W-:Y:S05]  /*2ef00*/  BSYNC.RECONVERGENT B1 ;  /* 0x0000000000017941 */ /* 0x000fea0003800200 */
.L_x_76505:
        /* <DEDUP_REMOVED lines=62> */
.L_x_76503:
[----:B------:R-:W-:Y:S05]  /*2f2f0*/  BSYNC.RECONVERGENT B0 ;  /* 0x0000000000007941 */ /* 0x000fea0003800200 */
.L_x_76502:
        /* <DEDUP_REMOVED lines=22> */
.L_x_76509:
        /* <DEDUP_REMOVED lines=12> */
.L_x_76511:
[----:B------:R-:W-:Y:S05]  /*2f520*/  BSYNC.RECONVERGENT B1 ;  /* 0x0000000000017941 */ /* 0x000fea0003800200 */
.L_x_76510:
        /* <DEDUP_REMOVED lines=62> */
.L_x_76508:
[----:B------:R-:W-:Y:S05]  /*2f910*/  BSYNC.RECONVERGENT B0 ;  /* 0x0000000000007941 */ /* 0x000fea0003800200 */
.L_x_76507:
        /* <DEDUP_REMOVED lines=22> */
.L_x_76514:
        /* <DEDUP_REMOVED lines=12> */
.L_x_76516:
[----:B------:R-:W-:Y:S05]  /*2fb40*/  BSYNC.RECONVERGENT B1 ;  /* 0x0000000000017941 */ /* 0x000fea0003800200 */
.L_x_76515:
        /* <DEDUP_REMOVED lines=62> */
.L_x_76513:
[----:B------:R-:W-:Y:S05]  /*2ff30*/  BSYNC.RECONVERGENT B0 ;  /* 0x0000000000007941 */ /* 0x000fea0003800200 */
.L_x_76512:
        /* <DEDUP_REMOVED lines=10> */
.L_x_76496:
        /* <DEDUP_REMOVED lines=16> */
.L_x_76520:
        /* <DEDUP_REMOVED lines=12> */
.L_x_76522:
[----:B------:R-:W-:Y:S05]  /*301a0*/  BSYNC.RECONVERGENT B1 ;  /* 0x0000000000017941 */ /* 0x000fea0003800200 */
.L_x_76521:
        /* <DEDUP_REMOVED lines=61> */
.L_x_76519:
[----:B------:R-:W-:Y:S05]  /*30580*/  BSYNC.RECONVERGENT B0 ;  /* 0x0000000000007941 */ /* 0x000fea0003800200 */
.L_x_76518:
        /* <DEDUP_REMOVED lines=22> */
.L_x_76525:
        /* <DEDUP_REMOVED lines=12> */
.L_x_76527:
[----:B------:R-:W-:Y:S05]  /*307b0*/  BSYNC.RECONVERGENT B1 ;  /* 0x0000000000017941 */ /* 0x000fea0003800200 */
.L_x_76526:
        /* <DEDUP_REMOVED lines=62> */
.L_x_76524:
[----:B------:R-:W-:Y:S05]  /*30ba0*/  BSYNC.RECONVERGENT B0 ;  /* 0x0000000000007941 */ /* 0x000fea0003800200 */
.L_x_76523:
        /* <DEDUP_REMOVED lines=22> */
.L_x_76530:
        /* <DEDUP_REMOVED lines=12> */
.L_x_76532:
[----:B------:R-:W-:Y:S05]  /*30dd0*/  BSYNC.RECONVERGENT B1 ;  /* 0x0000000000017941 */ /* 0x000fea0003800200 */
.L_x_76531:
        /* <DEDUP_REMOVED lines=62> */
.L_x_76529:
[----:B------:R-:W-:Y:S05]  /*311c0*/  BSYNC.RECONVERGENT B0 ;  /* 0x0000000000007941 */ /* 0x000fea0003800200 */
.L_x_76528:
        /* <DEDUP_REMOVED lines=22> */
.L_x_76535:
        /* <DEDUP_REMOVED lines=12> */
.L_x_76537:
[----:B------:R-:W-:Y:S05]  /*313f0*/  BSYNC.RECONVERGENT B1 ;  /* 0x0000000000017941 */ /* 0x000fea0003800200 */
.L_x_76536:
        /* <DEDUP_REMOVED lines=62> */
.L_x_76534:
[----:B------:R-:W-:Y:S05]  /*317e0*/  BSYNC.RECONVERGENT B0 ;  /* 0x0000000000007941 */ /* 0x000fea0003800200 */
.L_x_76533:
        /* <DEDUP_REMOVED lines=9> */
.L_x_76517:
[----:B------:R-:W-:Y:S01]  /*31880*/  IMAD.WIDE.U32 R68, R178, 0x10, R188 ;  /* 0x00000010b2447825 */ /* 0x000fe200078e00bc */
[----:B------:R-:W-:-:S03]  /*31890*/  SEL R70, RZ, 0x100, !P3 ;  /* 0x00000100ff467807 */ /* 0x000fc60005800000 */
[----:B------:R-:W-:Y:S01]  /*318a0*/  VIADD R181, R169, 0x1e0 ;  /* 0x000001e0a9b57836 */ /* 0x000fe20000000000 */
[----:B------:R0:W-:Y:S02]  /*318b0*/  STG.E.128 desc[UR6][R68.64], R64 ;  /* 0x0000004044007986 */ /* 0x0001e4000c101d06 */
[----:B0-----:R-:W-:Y:S02]  /*318c0*/  SEL R68, RZ, 0x1000000, !P5 ;  /* 0x01000000ff447807 */ /* 0x001fe40006800000 */
[----:B------:R-:W-:-:S04]  /*318d0*/  SEL R69, RZ, 0x10000, !P4 ;  /* 0x00010000ff457807 */ /* 0x000fc80006000000 */
[----:B------:R-:W-:Y:S02]  /*318e0*/  IADD3 R70, PT, PT, R70, R68, R69 ;  /* 0x0000004446467210 */ /* 0x000fe40007ffe045 */
[----:B------:R-:W-:-:S04]  /*318f0*/  SEL R68, RZ, 0x1, !P2 ;  /* 0x00000001ff447807 */ /* 0x000fc80005000000 */
[----:B------:R-:W-:Y:S01]  /*31900*/  IADD3 R70, PT, PT, R70, R68, RZ ;  /* 0x0000004446467210 */ /* 0x000fe20007ffe0ff */
[----:B------:R-:W-:-:S05]  /*31910*/  IMAD.WIDE.U32 R68, R178, 0x4, R192 ;  /* 0x00000004b2447825 */ /* 0x000fca00078e00c0 */
[----:B------:R0:W-:Y:S02]  /*31920*/  STG.E desc[UR6][R68.64], R70 ;  /* 0x0000004644007986 */ /* 0x0001e4000c101906 */
        /* <DEDUP_REMOVED lines=22> */
.L_x_76541:
        /* <DEDUP_REMOVED lines=12> */
.L_x_76543:
[----:B------:R-:W-:Y:S05]  /*31b50*/  BSYNC.RECONVERGENT B1 ;  /* 0x0000000000017941 */ /* 0x000fea0003800200 */
.L_x_76542:
        /* <DEDUP_REMOVED lines=61> */
.L_x_76540:
[----:B------:R-:W-:Y:S05]  /*31f30*/  BSYNC.RECONVERGENT B0 ;  /* 0x0000000000007941 */ /* 0x000fea0003800200 */
.L_x_76539:
        /* <DEDUP_REMOVED lines=22> */
.L_x_76546:
        /* <DEDUP_REMOVED lines=12> */
.L_x_76548:
[----:B------:R-:W-:Y:S05]  /*32160*/  BSYNC.RECONVERGENT B1 ;  /* 0x0000000000017941 */ /* 0x000fea0003800200 */
.L_x_76547:
        /* <DEDUP_REMOVED lines=62> */
.L_x_76545:
[----:B------:R-:W-:Y:S05]  /*32550*/  BSYNC.RECONVERGENT B0 ;  /* 0x0000000000007941 */ /* 0x000fea0003800200 */
.L_x_76544:
        /* <DEDUP_REMOVED lines=22> */
.L_x_76551:
        /* <DEDUP_REMOVED lines=12> */
.L_x_76553:
[----:B------:R-:W-:Y:S05]  /*32780*/  BSYNC.RECONVERGENT B1 ;  /* 0x0000000000017941 */ /* 0x000fea0003800200 */
.L_x_76552:
        /* <DEDUP_REMOVED lines=62> */
.L_x_76550:
[----:B------:R-:W-:Y:S05]  /*32b70*/  BSYNC.RECONVERGENT B0 ;  /* 0x0000000000007941 */ /* 0x000fea0003800200 */
.L_x_76549:
        /* <DEDUP_REMOVED lines=22> */
.L_x_76556:
        /* <DEDUP_REMOVED lines=12> */
.L_x_76558:
[----:B------:R-:W-:Y:S05]  /*32da0*/  BSYNC.RECONVERGENT B1 ;  /* 0x0000000000017941 */ /* 0x000fea0003800200 */
.L_x_76557:
        /* <DEDUP_REMOVED lines=62> */
.L_x_76555:
[----:B------:R-:W-:Y:S05]  /*33190*/  BSYNC.RECONVERGENT B0 ;  /* 0x0000000000007941 */ /* 0x000fea0003800200 */
.L_x_76554:
        /* <DEDUP_REMOVED lines=10> */
.L_x_76538:
        /* <DEDUP_REMOVED lines=16> */
.L_x_76562:
        /* <DEDUP_REMOVED lines=12> */
.L_x_76564:
[----:B------:R-:W-:Y:S05]  /*33400*/  BSYNC.RECONVERGENT B1 ;  /* 0x0000000000017941 */ /* 0x000fea0003800200 */
.L_x_76563:
        /* <DEDUP_REMOVED lines=61> */
.L_x_76561:
[----:B------:R-:W-:Y:S05]  /*337e0*/  BSYNC.RECONVERGENT B0 ;  /* 0x0000000000007941 */ /* 0x000fea0003800200 */
.L_x_76560:
        /* <DEDUP_REMOVED lines=22> */
.L_x_76567:
        /* <DEDUP_REMOVED lines=12> */
.L_x_76569:
[----:B------:R-:W-:Y:S05]  /*33a10*/  BSYNC.RECONVERGENT B1 ;  /* 0x0000000000017941 */ /* 0x000fea0003800200 */
.L_x_76568:
        /* <DEDUP_REMOVED lines=62> */
.L_x_76566:
[----:B------:R-:W-:Y:S05]  /*33e00*/  BSYNC.RECONVERGENT B0 ;  /* 0x0000000000007941 */ /* 0x000fea0003800200 */
.L_x_76565:
        /* <DEDUP_REMOVED lines=22> */
.L_x_76572:
        /* <DEDUP_REMOVED lines=12> */
.L_x_76574:
[----:B------:R-:W-:Y:S05]  /*34030*/  BSYNC.RECONVERGENT B1 ;  /* 0x0000000000017941 */ /* 0x000fea0003800200 */
.L_x_76573:
        /* <DEDUP_REMOVED lines=62> */
.L_x_76571:
[----:B------:R-:W-:Y:S05]  /*34420*/  BSYNC.RECONVERGENT B0 ;  /* 0x0000000000007941 */ /* 0x000fea0003800200 */
.L_x_76570:
        /* <DEDUP_REMOVED lines=22> */
.L_x_76577:
        /* <DEDUP_REMOVED lines=12> */
.L_x_76579:
[----:B------:R-:W-:Y:S05]  /*34650*/  BSYNC.RECONVERGENT B1 ;  /* 0x0000000000017941 */ /* 0x000fea0003800200 */
.L_x_76578:
        /* <DEDUP_REMOVED lines=62> */
.L_x_76576:
[----:B------:R-:W-:Y:S05]  /*34a40*/  BSYNC.RECONVERGENT B0 ;  /* 0x0000000000007941 */ /* 0x000fea0003800200 */
.L_x_76575:
        /* <DEDUP_REMOVED lines=9> */
.L_x_76559:
        /* <DEDUP_REMOVED lines=33> */
.L_x_76583:
        /* <DEDUP_REMOVED lines=12> */
.L_x_76585:
[----:B------:R-:W-:Y:S05]  /*34db0*/  BSYNC.RECONVERGENT B1 ;  /* 0x0000000000017941 */ /* 0x000fea0003800200 */
.L_x_76584:
        /* <DEDUP_REMOVED lines=61> */
.L_x_76582:
[----:B------:R-:W-:Y:S05]  /*35190*/  BSYNC.RECONVERGENT B0 ;  /* 0x0000000000007941 */ /* 0x000fea0003800200 */
.L_x_76581:
        /* <DEDUP_REMOVED lines=22> */
.L_x_76588:
        /* <DEDUP_REMOVED lines=12> */
.L_x_76590:
[----:B------:R-:W-:Y:S05]  /*353c0*/  BSYNC.RECONVERGENT B1 ;  /* 0x0000000000017941 */ /* 0x000fea0003800200 */
.L_x_76589:
        /* <DEDUP_REMOVED lines=62> */
.L_x_76587:
[----:B------:R-:W-:Y:S05]  /*357b0*/  BSYNC.RECONVERGENT B0 ;  /* 0x0000000000007941 */ /* 0x000fea0003800200 */
.L_x_76586:
        /* <DEDUP_REMOVED lines=22> */
.L_x_76593:
        /* <DEDUP_REMOVED lines=12> */
.L_x_76595:
[----:B------:R-:W-:Y:S05]  /*359e0*/  BSYNC.RECONVERGENT B1 ;  /* 0x0000000000017941 */ /* 0x000fea0003800200 */
.L_x_76594:
        /* <DEDUP_REMOVED lines=62> */
.L_x_76592:
[----:B------:R-:W-:Y:S05]  /*35dd0*/  BSYNC.RECONVERGENT B0 ;  /* 0x0000000000007941 */ /* 0x000fea0003800200 */
.L_x_76591:
        /* <DEDUP_REMOVED lines=22> */
.L_x_76598:
        /* <DEDUP_REMOVED lines=12> */
.L_x_76600:
[----:B------:R-:W-:Y:S05]  /*36000*/  BSYNC.RECONVERGENT B1 ;  /* 0x0000000000017941 */ /* 0x000fea0003800200 */
.L_x_76599:
        /* <DEDUP_REMOVED lines=62> */
.L_x_76597:
[----:B------:R-:W-:Y:S05]  /*363f0*/  BSYNC.RECONVERGENT B0 ;  /* 0x0000000000007941 */ /* 0x000fea0003800200 */
.L_x_76596:
        /* <DEDUP_REMOVED lines=10> */
.L_x_76580:
        /* <DEDUP_REMOVED lines=16> */
.L_x_76604:
        /* <DEDUP_REMOVED lines=12> */
.L_x_76606:
[----:B------:R-:W-:Y:S05]  /*36660*/  BSYNC.RECONVERGENT B1 ;  /* 0x0000000000017941 */ /* 0x000fea0003800200 */
.L_x_76605:
        /* <DEDUP_REMOVED lines=61> */
.L_x_76603:
[----:B------:R-:W-:Y:S05]  /*36a40*/  BSYNC.RECONVERGENT B0 ;  /* 0x0000000000007941 */ /* 0x000fea0003800200 */
.L_x_76602:
        /* <DEDUP_REMOVED lines=22> */
.L_x_76609:
        /* <DEDUP_REMOVED lines=12> */
.L_x_76611:
[----:B------:R-:W-:Y:S05]  /*36c70*/  BSYNC.RECONVERGENT B1 ;  /* 0x0000000000017941 */ /* 0x000fea0003800200 */
.L_x_76610:
        /* <DEDUP_REMOVED lines=62> */
.L_x_76608:
[----:B------:R-:W-:Y:S05]  /*37060*/  BSYNC.RECONVERGENT B0 ;  /* 0x0000000000007941 */ /* 0x000fea0003800200 */
.L_x_76607:
        /* <DEDUP_REMOVED lines=22> */
.L_x_76614:
        /* <DEDUP_REMOVED lines=12> */
.L_x_76616:
[----:B------:R-:W-:Y:S05]  /*37290*/  BSYNC.RECONVERGENT B1 ;  /* 0x0000000000017941 */ /* 0x000fea0003800200 */
.L_x_76615:
        /* <DEDUP_REMOVED lines=62> */
.L_x_76613:
[----:B------:R-:W-:Y:S05]  /*37680*/  BSYNC.RECONVERGENT B0 ;  /* 0x0000000000007941 */ /* 0x000fea0003800200 */
.L_x_76612:
        /* <DEDUP_REMOVED lines=22> */
.L_x_76619:
        /* <DEDUP_REMOVED lines=12> */
.L_x_76621:
[----:B------:R-:W-:Y:S05]  /*378b0*/  BSYNC.RECONVERGENT B1 ;  /* 0x0000000000017941 */ /* 0x000fea0003800200 */
.L_x_76620:
        /* <DEDUP_REMOVED lines=62> */
.L_x_76618:
[----:B------:R-:W-:Y:S05]  /*37ca0*/  BSYNC.RECONVERGENT B0 ;  /* 0x0000000000007941 */ /* 0x000fea0003800200 */
.L_x_76617:
        /* <DEDUP_REMOVED lines=9> */
.L_x_76601:
        /* <DEDUP_REMOVED lines=33> */
.L_x_76625:
        /* <DEDUP_REMOVED lines=12> */
.L_x_76627:
[----:B------:R-:W-:Y:S05]  /*38010*/  BSYNC.RECONVERGENT B1 ;  /* 0x0000000000017941 */ /* 0x000fea0003800200 */
.L_x_76626:
        /* <DEDUP_REMOVED lines=62> */
.L_x_76624:
[----:B------:R-:W-:Y:S05]  /*38400*/  BSYNC.RECONVERGENT B0 ;  /* 0x0000000000007941 */ /* 0x000fea0003800200 */
.L_x_76623:
[----:B------:R-:W-:Y:S01]  /*38410*/  I2FP.F32.U32 R80, R82 ;  /* 0x0000005200507245 */ /* 0x000fe20000201000 */
[----:B-----5:R-:W-:Y:S01]  /*38420*/  FMUL.FTZ R76, R76, R174 ;  /* 0x000000ae4c4c7220 */ /* 0x020fe20000410000 */
        /* <DEDUP_REMOVED lines=20> */
.L_x_76630:
        /* <DEDUP_REMOVED lines=12> */
.L_x_76632:
[----:B------:R-:W-:Y:S05]  /*38630*/  BSYNC.RECONVERGENT B1 ;  /* 0x0000000000017941 */ /* 0x000fea0003800200 */
.L_x_76631:
        /* <DEDUP_REMOVED lines=62> */
.L_x_76629:
[----:B------:R-:W-:Y:S05]  /*38a20*/  BSYNC.RECONVERGENT B0 ;  /* 0x0000000000007941 */ /* 0x000fea0003800200 */
.L_x_76628:
[----:B------:R-:W-:Y:S01]  /*38a30*/  I2FP.F32.U32 R81, R83 ;  /* 0x0000005300517245 */ /* 0x000fe20000201000 */
[----:B------:R-:W-:Y:S01]  /*38a40*/  FMUL.FTZ R77, R77, R174 ;  /* 0x000000ae4d4d7220 */ /* 0x000fe20000410000 */
[----:B------:R-:W-:Y:S01]  /*38a50*/  ISETP.NE.AND P4, PT, R80, 0x1, PT ;  /* 0x000000015000780c */ /* 0x000fe20003f85270 */
[----:B------:R-:W-:Y:S01]  /*38a60*/  BSSY.RECONVERGENT B0, `(.L_x_76633) ;  /* 0x000005e000007945 */ /* 0x000fe20003800200 */
[----:B------:R-:W-:Y:S01]  /*38a70*/  MOV R83, R146 ;  /* 0x0000009200537202 */ /* 0x000fe20000000f00 */
[----:B------:R-:W-:Y:S01]  /*38a80*/  FFMA.FTZ R81, R81, R173, 1.1641532182693481445e-10 ;  /* 0x2f00000051517423 */ /* 0x000fe200000100ad */
[----:B------:R-:W-:-:S04]  /*38a90*/  FMUL.FTZ R77, R77, R172 ;  /* 0x000000ac4d4d7220 */ /* 0x000fc80000410000 */
        /* <DEDUP_REMOVED lines=15> */
.L_x_76635:
        /* <DEDUP_REMOVED lines=12> */
.L_x_76637:
[----:B------:R-:W-:Y:S05]  /*38c50*/  BSYNC.RECONVERGENT B1 ;  /* 0x0000000000017941 */ /* 0x000fea0003800200 */
.L_x_76636:
        /* <DEDUP_REMOVED lines=62> */
.L_x_76634:
[----:B------:R-:W-:Y:S05]  /*39040*/  BSYNC.RECONVERGENT B0 ;  /* 0x0000000000007941 */ /* 0x000fea0003800200 */
.L_x_76633:
        /* <DEDUP_REMOVED lines=22> */
.L_x_76640:
        /* <DEDUP_REMOVED lines=12> */
.L_x_76642:
[----:B------:R-:W-:Y:S05]  /*39270*/  BSYNC.RECONVERGENT B1 ;  /* 0x0000000000017941 */ /* 0x000fea0003800200 */
.L_x_76641:
        /* <DEDUP_REMOVED lines=62> */
.L_x_76639:
[----:B------:R-:W-:Y:S05]  /*39660*/  BSYNC.RECONVERGENT B0 ;  /* 0x0000000000007941 */ /* 0x000fea0003800200 */
.L_x_76638:
[----:B------:R-:W-:Y:S01]  /*39670*/  I2FP.F32.U32 R80, R83 ;  /* 0x0000005300507245 */ /* 0x000fe20000201000 */
[----:B------:R-:W-:-:S04]  /*39680*/  FMUL.FTZ R79, R79, R174 ;  /* 0x000000ae4f4f7220 */ /* 0x000fc80000410000 */
[----:B------:R-:W-:Y:S01]  /*39690*/  FFMA.FTZ R80, R80, R173, 1.1641532182693481445e-10 ;  /* 0x2f00000050507423 */ /* 0x000fe200000100ad */
[----:B------:R-:W-:-:S04]  /*396a0*/  FMUL.FTZ R79, R79, R172 ;  /* 0x000000ac4f4f7220 */ /* 0x000fc80000410000 */
[----:B------:R-:W-:Y:S01]  /*396b0*/  FSETP.GTU.FTZ.AND P5, PT, R80, R171, PT ;  /* 0x000000ab5000720b */ /* 0x000fe20003fbc000 */
[----:B------:R-:W-:-:S03]  /*396c0*/  HADD2.F32 R80, -RZ, R176.H1_H1 ;  /* 0x300000b0ff507230 */ /* 0x000fc60000004100 */
[----:B------:R-:W-:Y:S02]  /*396d0*/  FSEL R79, R79, RZ, !P5 ;  /* 0x000000ff4f4f7208 */ /* 0x000fe40006800000 */
[----:B------:R-:W-:-:S03]  /*396e0*/  PLOP3.LUT P5, PT, P5, PT, PT, 0x8, 0x80 ;  /* 0x000000000080781c */ /* 0x000fc60002fae170 */
[----:B------:R-:W-:Y:S01]  /*396f0*/  FFMA.FTZ R79, R79, R80, R35 ;  /* 0x000000504f4f7223 */ /* 0x000fe20000010023 */
[----:B------:R-:W-:Y:S09]  /*39700*/  BRA `(.L_x_76643) ;  /* 0x00000018002c7947 */ /* 0x000ff20003800000 */
.L_x_76622:
        /* <DEDUP_REMOVED lines=16> */
.L_x_76646:
        /* <DEDUP_REMOVED lines=12> */
.L_x_76648:
[----:B------:R-:W-:Y:S05]  /*398d0*/  BSYNC.RECONVERGENT B1 ;  /* 0x0000000000017941 */ /* 0x000fea0003800200 */
.L_x_76647:
        /* <DEDUP_REMOVED lines=62> */
.L_x_76645:
[----:B------:R-:W-:Y:S05]  /*39cc0*/  BSYNC.RECONVERGENT B0 ;  /* 0x0000000000007941 */ /* 0x000fea0003800200 */
.L_x_76644:
        /* <DEDUP_REMOVED lines=22> */
.L_x_76651:
        /* <DEDUP_REMOVED lines=12> */
.L_x_76653:
[----:B------:R-:W-:Y:S05]  /*39ef0*/  BSYNC.RECONVERGENT B1 ;  /* 0x0000000000017941 */ /* 0x000fea0003800200 */
.L_x_76652:
        /* <DEDUP_REMOVED lines=62> */
.L_x_76650:
[----:B------:R-:W-:Y:S05]  /*3a2e0*/  BSYNC.RECONVERGENT B0 ;  /* 0x0000000000007941 */ /* 0x000fea0003800200 */
.L_x_76649:
        /* <DEDUP_REMOVED lines=8> */
[----:B------:R-:W-:-:S03]  /*3a370*/  HADD2.F32 R81, -RZ, R176.H0_H0 ;  /* 0x200000b0ff517230 */ /* 0x000fc60000004100 */
        /* <DEDUP_REMOVED lines=13> */
.L_x_76656:
        /* <DEDUP_REMOVED lines=12> */
.L_x_76658:
[----:B------:R-:W-:Y:S05]  /*3a510*/  BSYNC.RECONVERGENT B1 ;  /* 0x0000000000017941 */ /* 0x000fea0003800200 */
.L_x_76657:
        /* <DEDUP_REMOVED lines=62> */
.L_x_76655:
[----:B------:R-:W-:Y:S05]  /*3a900*/  BSYNC.RECONVERGENT B0 ;  /* 0x0000000000007941 */ /* 0x000fea0003800200 */
.L_x_76654:
        /* <DEDUP_REMOVED lines=22> */
.L_x_76661:
        /* <DEDUP_REMOVED lines=12> */
.L_x_76663:
[----:B------:R-:W-:Y:S05]  /*3ab30*/  BSYNC.RECONVERGENT B1 ;  /* 0x0000000000017941 */ /* 0x000fea0003800200 */
.L_x_76662:
        /* <DEDUP_REMOVED lines=62> */
.L_x_76660:
[----:B------:R-:W-:Y:S05]  /*3af20*/  BSYNC.RECONVERGENT B0 ;  /* 0x0000000000007941 */ /* 0x000fea0003800200 */
.L_x_76659:
        /* <DEDUP_REMOVED lines=8> */
[----:B------:R-:W-:-:S10]  /*3afb0*/  FMUL.FTZ R79, R80, R79 ;  /* 0x0000004f504f7220 */ /* 0x000fd40000410000 */
.L_x_76643:
        /* <DEDUP_REMOVED lines=33> */
.L_x_76667:
        /* <DEDUP_REMOVED lines=12> */
.L_x_76669:
[----:B------:R-:W-:Y:S05]  /*3b290*/  BSYNC.RECONVERGENT B1 ;  /* 0x0000000000017941 */ /* 0x000fea0003800200 */
.L_x_76668:
        /* <DEDUP_REMOVED lines=62> */
.L_x_76666:
[----:B------:R-:W-:Y:S05]  /*3b680*/  BSYNC.RECONVERGENT B0 ;  /* 0x0000000000007941 */ /* 0x000fea0003800200 */
.L_x_76665:
        /* <DEDUP_REMOVED lines=22> */
.L_x_76672:
        /* <DEDUP_REMOVED lines=12> */
.L_x_76674:
[----:B------:R-:W-:Y:S05]  /*3b8b0*/  BSYNC.RECONVERGENT B1 ;  /* 0x0000000000017941 */ /* 0x000fea0003800200 */
.L_x_76673:
        /* <DEDUP_REMOVED lines=62> */
.L_x_76671:
[----:B------:R-:W-:Y:S05]  /*3bca0*/  BSYNC.RECONVERGENT B0 ;  /* 0x0000000000007941 */ /* 0x000fea0003800200 */
.L_x_76670:
        /* <DEDUP_REMOVED lines=22> */
.L_x_76677:
        /* <DEDUP_REMOVED lines=12> */
.L_x_76679:
[----:B------:R-:W-:Y:S05]  /*3bed0*/  BSYNC.RECONVERGENT B1 ;  /* 0x0000000000017941 */ /* 0x000fea0003800200 */
.L_x_76678:
        /* <DEDUP_REMOVED lines=62> */
.L_x_76676:
[----:B------:R-:W-:Y:S05]  /*3c2c0*/  BSYNC.RECONVERGENT B0 ;  /* 0x0000000000007941 */ /* 0x000fea0003800200 */
.L_x_76675:
        /* <DEDUP_REMOVED lines=22> */
.L_x_76682:
        /* <DEDUP_REMOVED lines=12> */
.L_x_76684:
[----:B------:R-:W-:Y:S05]  /*3c4f0*/  BSYNC.RECONVERGENT B1 ;  /* 0x0000000000017941 */ /* 0x000fea0003800200 */
.L_x_76683:
        /* <DEDUP_REMOVED lines=62> */
.L_x_76681:
[----:B------:R-:W-:Y:S05]  /*3c8e0*/  BSYNC.RECONVERGENT B0 ;  /* 0x0000000000007941 */ /* 0x000fea0003800200 */
.L_x_76680:
        /* <DEDUP_REMOVED lines=10> */
.L_x_76664:
        /* <DEDUP_REMOVED lines=16> */
.L_x_76688:
        /* <DEDUP_REMOVED lines=12> */
.L_x_76690:
[----:B------:R-:W-:Y:S05]  /*3cb50*/  BSYNC.RECONVERGENT B1 ;  /* 0x0000000000017941 */ /* 0x000fea0003800200 */
.L_x_76689:
        /* <DEDUP_REMOVED lines=62> */
.L_x_76687:
[----:B------:R-:W-:Y:S05]  /*3cf40*/  BSYNC.RECONVERGENT B0 ;  /* 0x0000000000007941 */ /* 0x000fea0003800200 */
.L_x_76686:
        /* <DEDUP_REMOVED lines=22> */
.L_x_76693:
        /* <DEDUP_REMOVED lines=12> */
.L_x_76695:
[----:B------:R-:W-:Y:S05]  /*3d170*/  BSYNC.RECONVERGENT B1 ;  /* 0x0000000000017941 */ /* 0x000fea0003800200 */
.L_x_76694:
        /* <DEDUP_REMOVED lines=62> */
.L_x_76692:
[----:B------:R-:W-:Y:S05]  /*3d560*/  BSYNC.RECONVERGENT B0 ;  /* 0x0000000000007941 */ /* 0x000fea0003800200 */
.L_x_76691:
        /* <DEDUP_REMOVED lines=22> */
.L_x_76698:
        /* <DEDUP_REMOVED lines=12> */
.L_x_76700:
[----:B------:R-:W-:Y:S05]  /*3d790*/  BSYNC.RECONVERGENT B1 ;  /* 0x0000000000017941 */ /* 0x000fea0003800200 */
.L_x_76699:
        /* <DEDUP_REMOVED lines=62> */
.L_x_76697:
[----:B------:R-:W-:Y:S05]  /*3db80*/  BSYNC.RECONVERGENT B0 ;  /* 0x0000000000007941 */ /* 0x000fea0003800200 */
.L_x_76696:
        /* <DEDUP_REMOVED lines=22> */
.L_x_76703:
        /* <DEDUP_REMOVED lines=12> */
.L_x_76705:
[----:B------:R-:W-:Y:S05]  /*3ddb0*/  BSYNC.RECONVERGENT B1 ;  /* 0x0000000000017941 */ /* 0x000fea0003800200 */
.L_x_76704:
        /* <DEDUP_REMOVED lines=62> */
.L_x_76702:
[----:B------:R-:W-:Y:S05]  /*3e1a0*/  BSYNC.RECONVERGENT B0 ;  /* 0x0000000000007941 */ /* 0x000fea0003800200 */
.L_x_76701:
        /* <DEDUP_REMOVED lines=9> */
.L_x_76685:
[----:B------:R-:W0:Y:S01]  /*3e240*/  LDC.64 R84, c[0x0][0x3a8] ;  /* 0x0000ea00ff547b82 */ /* 0x000e220000000a00 */
[----:B------:R-:W-:Y:S01]  /*3e250*/  SEL R86, RZ, 0x100, !P3 ;  /* 0x00000100ff567807 */ /* 0x000fe20005800000 */
[----:B------:R-:W-:Y:S02]  /*3e260*/  VIADD R186, R169, 0x260 ;  /* 0x00000260a9ba7836 */ /* 0x000fe40000000000 */
[----:B0-----:R-:W-:-:S05]  /*3e270*/  IMAD.WIDE.U32 R84, R185, 0x10, R84 ;  /* 0x00000010b9547825 */ /* 0x001fca00078e0054 */
        /* <DEDUP_REMOVED lines=30> */
.L_x_76709:
        /* <DEDUP_REMOVED lines=12> */
.L_x_76711:
[----:B------:R-:W-:Y:S05]  /*3e520*/  BSYNC.RECONVERGENT B1 ;  /* 0x0000000000017941 */ /* 0x000fea0003800200 */
.L_x_76710:
        /* <DEDUP_REMOVED lines=62> */
.L_x_76708:
[----:B------:R-:W-:Y:S05]  /*3e910*/  BSYNC.RECONVERGENT B0 ;  /* 0x0000000000007941 */ /* 0x000fea0003800200 */
.L_x_76707:
[----:B------:R-:W-:Y:S01]  /*3e920*/  I2FP.F32.U32 R180, R190 ;  /* 0x000000be00b47245 */ /* 0x000fe20000201000 */
[----:B-----5:R-:W-:Y:S01]  /*3e930*/  FMUL.FTZ R84, R84, R174 ;  /* 0x000000ae54547220 */ /* 0x020fe20000410000 */
[----:B------:R-:W-:Y:S01]  /*3e940*/  ISETP.NE.AND P2, PT, R189, 0x1, PT ;  /* 0x00000001bd00780c */ /* 0x000fe20003f45270 */
[----:B------:R-:W-:Y:S01]  /*3e950*/  BSSY.RECONVERGENT B0, `(.L_x_76712) ;  /* 0x000005e000007945 */ /* 0x000fe20003800200 */
[----:B------:R-:W-:Y:S02]  /*3e960*/  HFMA2 R188, -RZ, RZ, 0, 1.1920928955078125e-07 ;  /* 0x00000002ffbc7431 */ /* 0x000fe400000001ff */
[----:B------:R-:W-:Y:S01]  /*3e970*/  FFMA.FTZ R180, R180, R173, 1.1641532182693481445e-10 ;  /* 0x2f000000b4b47423 */ /* 0x000fe200000100ad */
[----:B------:R-:W-:-:S04]  /*3e980*/  FMUL.FTZ R84, R84, R172 ;  /* 0x000000ac54547220 */ /* 0x000fc80000410000 */
        /* <DEDUP_REMOVED lines=15> */
.L_x_76714:
        /* <DEDUP_REMOVED lines=12> */
.L_x_76716:
[----:B------:R-:W-:Y:S05]  /*3eb40*/  BSYNC.RECONVERGENT B1 ;  /* 0x0000000000017941 */ /* 0x000fea0003800200 */
.L_x_76715:
        /* <DEDUP_REMOVED lines=62> */
.L_x_76713:
[----:B------:R-:W-:Y:S05]  /*3ef30*/  BSYNC.RECONVERGENT B0 ;  /* 0x0000000000007941 */ /* 0x000fea0003800200 */
.L_x_76712:
        /* <DEDUP_REMOVED lines=22> */
.L_x_76719:
        /* <DEDUP_REMOVED lines=12> */
.L_x_76721:
[----:B------:R-:W-:Y:S05]  /*3f160*/  BSYNC.RECONVERGENT B1 ;  /* 0x0000000000017941 */ /* 0x000fea0003800200 */
.L_x_76720:
        /* <DEDUP_REMOVED lines=62> */
.L_x_76718:
[----:B------:R-:W-:Y:S05]  /*3f550*/  BSYNC.RECONVERGENT B0 ;  /* 0x0000000000007941 */ /* 0x000fea0003800200 */
.L_x_76717:
        /* <DEDUP_REMOVED lines=22> */
.L_x_76724:
        /* <DEDUP_REMOVED lines=12> */
.L_x_76726:
[----:B------:R-:W-:Y:S05]  /*3f780*/  BSYNC.RECONVERGENT B1 ;  /* 0x0000000000017941 */ /* 0x000fea0003800200 */
.L_x_76725:
        /* <DEDUP_REMOVED lines=62> */
.L_x_76723:
[----:B------:R-:W-:Y:S05]  /*3fb70*/  BSYNC.RECONVERGENT B0 ;  /* 0x0000000000007941 */ /* 0x000fea0003800200 */
.L_x_76722:
        /* <DEDUP_REMOVED lines=10> */
.L_x_76706:
        /* <DEDUP_REMOVED lines=16> */
.L_x_76730:
        /* <DEDUP_REMOVED lines=12> */
.L_x_76732:
[----:B------:R-:W-:Y:S05]  /*3fde0*/  BSYNC.RECONVERGENT B1 ;  /* 0x0000000000017941 */ /* 0x000fea0003800200 */
.L_x_76731:
        /* <DEDUP_REMOVED lines=62> */
.L_x_76729:
[----:B------:R-:W-:Y:S05]  /*401d0*/  BSYNC.RECONVERGENT B0 ;  /* 0x0000000000007941 */ /* 0x000fea0003800200 */
.L_x_76728:
        /* <DEDUP_REMOVED lines=22> */
.L_x_76735:
        /* <DEDUP_REMOVED lines=12> */
.L_x_76737:
[----:B------:R-:W-:Y:S05]  /*40400*/  BSYNC.RECONVERGENT B1 ;  /* 0x0000000000017941 */ /* 0x000fea0003800200 */
.L_x_76736:
        /* <DEDUP_REMOVED lines=62> */
.L_x_76734:
[----:B------:R-:W-:Y:S05]  /*407f0*/  BSYNC.RECONVERGENT B0 ;  /* 0x0000000000007941 */ /* 0x000fea0003800200 */
.L_x_76733:
        /* <DEDUP_REMOVED lines=22> */
.L_x_76740:
        /* <DEDUP_REMOVED lines=12> */
.L_x_76742:
[----:B------:R-:W-:Y:S05]  /*40a20*/  BSYNC.RECONVERGENT B1 ;  /* 0x0000000000017941 */ /* 0x000fea0003800200 */
.L_x_76741:
        /* <DEDUP_REMOVED lines=62> */
.L_x_76739:
[----:B------:R-:W-:Y:S05]  /*40e10*/  BSYNC.RECONVERGENT B0 ;  /* 0x0000000000007941 */ /* 0x000fea0003800200 */
.L_x_76738:
        /* <DEDUP_REMOVED lines=22> */
.L_x_76745:
        /* <DEDUP_REMOVED lines=12> */
.L_x_76747:
[----:B------:R-:W-:Y:S05]  /*41040*/  BSYNC.RECONVERGENT B1 ;  /* 0x0000000000017941 */ /* 0x000fea0003800200 */
.L_x_76746:
        /* <DEDUP_REMOVED lines=62> */
.L_x_76744:
[----:B------:R-:W-:Y:S05]  /*41430*/  BSYNC.RECONVERGENT B0 ;  /* 0x0000000000007941 */ /* 0x000fea0003800200 */
.L_x_76743:
        /* <DEDUP_REMOVED lines=9> */
.L_x_76727:
[----:B------:R-:W0:Y:S01]  /*414d0*/  S2R R171, SR_TID.X ;  /* 0x0000000000ab7919 */ /* 0x000e220000002100 */
[----:B------:R-:W1:Y:S01]  /*414e0*/  LDC.64 R172, c[0x0][0x3a8] ;  /* 0x0000ea00ffac7b82 */ /* 0x000e620000000a00 */
[----:B------:R-:W-:-:S07]  /*414f0*/  UMOV UR15, 0xffffffff ;  /* 0xffffffff000f7882 */ /* 0x000fce0000000000 */
[----:B------:R-:W2:Y:S01]  /*41500*/  LDC.64 R188, c[0x0][0x3b0] ;  /* 0x0000ec00ffbc7b82 */ /* 0x000ea20000000a00 */
[----:B-1----:R-:W-:-:S05]  /*41510*/  IMAD.WIDE.U32 R172, R186, 0x10, R172 ;  /* 0x00000010baac7825 */ /* 0x002fca00078e00ac */
[----:B------:R1:W-:Y:S01]  /*41520*/  STG.E.128 desc[UR6][R172.64], R84 ;  /* 0x00000054ac007986 */ /* 0x0003e2000c101d06 */
[----:B0-----:R-:W-:Y:S02]  /*41530*/  LOP3.LUT P5, RZ, R171, 0x1f, RZ, 0xc0, !PT ;  /* 0x0000001fabff7812 */ /* 0x001fe400078ac0ff */
[----:B------:R-:W-:Y:S02]  /*41540*/  SEL R171, RZ, 0x1000000, !P4 ;  /* 0x01000000ffab7807 */ /* 0x000fe40006000000 */
[----:B-1----:R-:W-:Y:S02]  /*41550*/  SEL R172, RZ, 0x10000, !P3 ;  /* 0x00010000ffac7807 */ /* 0x002fe40005800000 */
[----:B------:R-:W-:-:S04]  /*41560*/  SEL R173, RZ, 0x100, !P2 ;  /* 0x00000100ffad7807 */ /* 0x000fc80005000000 */
[----:B------:R-:W-:Y:S02]  /*41570*/  IADD3 R171, PT, PT, R173, R171, R172 ;  /* 0x000000abadab7210 */ /* 0x000fe40007ffe0ac */
[----:B------:R-:W-:-:S04]  /*41580*/  SEL R172, RZ, 0x1, !P0 ;  /* 0x00000001ffac7807 */ /* 0x000fc80004000000 */
[----:B------:R-:W-:Y:S01]  /*41590*/  IADD3 R171, PT, PT, R171, R172, RZ ;  /* 0x000000acabab7210 */ /* 0x000fe20007ffe0ff */
[----:B--2---:R-:W-:-:S05]  /*415a0*/  IMAD.WIDE.U32 R172, R186, 0x4, R188 ;  /* 0x00000004baac7825 */ /* 0x004fca00078e00bc */
[----:B------:R0:W-:Y:S02]  /*415b0*/  STG.E desc[UR6][R172.64], R171 ;  /* 0x000000abac007986 */ /* 0x0001e4000c101906 */
        /* <DEDUP_REMOVED lines=262> */
.L_x_76761:
[----:B------:R-:W2:Y:S04]  /*42620*/  LDL.S16 R173, [R1+0x48] ;  /* 0x0000480001ad7983 */ /* 0x000ea80000100600 */
[----:B------:R-:W3:Y:S01]  /*42630*/  LDL.S16 R189, [R1+0x46] ;  /* 0x0000460001bd7983 */ /* 0x000ee20000100600 */
[----:B-1----:R-:W-:Y:S01]  /*42640*/  FADD.FTZ R172, R188, R172 ;  /* 0x000000acbcac7221 */ /* 0x002fe20000010000 */
[----:B------:R-:W-:Y:S02]  /*42650*/  ISETP.NE.AND P0, PT, RZ, UR13, PT ;  /* 0x0000000dff007c0c */ /* 0x000fe4000bf05270 */
[----:B------:R-:W4:Y:S01]  /*42660*/  LDL.S16 R193, [R1+0x44] ;  /* 0x0000440001c17983 */ /* 0x000f220000100600 */
[----:B------:R-:W-:Y:S01]  /*42670*/  FFMA.FTZ R172, R172, R171, UR14 ;  /* 0x0000000eacac7e23 */ /* 0x000fe200080100ab */
[C---:B------:R-:W-:Y:S01]  /*42680*/  FMUL.FTZ R171, R191.reuse, R191 ;  /* 0x000000bfbfab7220 */ /* 0x040fe20000410000 */
[----:B------:R-:W-:Y:S01]  /*42690*/  FSEL R174, R191, RZ, !P0 ;  /* 0x000000ffbfae7208 */ /* 0x000fe20004000000 */
[----:B------:R-:W5:Y:S03]  /*426a0*/  LDL.S16 R192, [R1+0x42] ;  /* 0x0000420001c07983 */ /* 0x000f660000100600 */
[----:B------:R-:W-:Y:S01]  /*426b0*/  FSEL R171, R171, RZ, P0 ;  /* 0x000000ffabab7208 */ /* 0x000fe20000000000 */
[C---:B------:R-:W-:Y:S01]  /*426c0*/  FADD.FTZ R52, -R174.reuse, R52 ;  /* 0x00000034ae347221 */ /* 0x040fe20000010100 */
[C---:B------:R-:W-:Y:S01]  /*426d0*/  FADD.FTZ R53, -R174.reuse, R53 ;  /* 0x00000035ae357221 */ /* 0x040fe20000010100 */
[----:B------:R-:W-:Y:S01]  /*426e0*/  FADD.FTZ R54, -R174, R54 ;  /* 0x00000036ae367221 */ /* 0x000fe20000010100 */
[----:B------:R-:W5:Y:S01]  /*426f0*/  LDL.S16 R190, [R1+0x40] ;  /* 0x0000400001be7983 */ /* 0x000f620000100600 */
[----:B------:R-:W-:-:S06]  /*42700*/  FADD.FTZ R171, R172, R171 ;  /* 0x000000abacab7221 */ /* 0x000fcc0000010000 */
[----:B------:R-:W1:Y:S01]  /*42710*/  MUFU.RSQ R171, R171 ;  /* 0x000000ab00ab7308 */ /* 0x000e620000001400 */
[----:B------:R-:W-:Y:S01]  /*42720*/  FADD.FTZ R55, -R174, R55 ;  /* 0x00000037ae377221 */ /* 0x000fe20000010100 */
[C---:B-1----:R-:W-:Y:S01]  /*42730*/  FMUL.FTZ R52, R171.reuse, R52 ;  /* 0x00000034ab347220 */ /* 0x042fe20000410000 */
[C---:B------:R-:W-:Y:S01]  /*42740*/  FMUL.FTZ R53, R171.reuse, R53 ;  /* 0x00000035ab357220 */ /* 0x040fe20000410000 */
[C---:B------:R-:W-:Y:S01]  /*42750*/  FMUL.FTZ R54, R171.reuse, R54 ;  /* 0x00000036ab367220 */ /* 0x040fe20000410000 */
[----:B------:R-:W-:Y:S01]  /*42760*/  FMUL.FTZ R55, R171, R55 ;  /* 0x00000037ab377220 */ /* 0x000fe20000410000 */
[----:B--2---:R-:W-:Y:S02]  /*42770*/  HADD2.F32 R172, -RZ, R173.H0_H0 ;  /* 0x200000adffac7230 */ /* 0x004fe40000004100 */
[----:B------:R-:W-:-:S05]  /*42780*/  HADD2.F32 R173, -RZ, R124.H0_H0 ;  /* 0x2000007cffad7230 */ /* 0x000fca0000004100 */
[----:B------:R-:W-:Y:S01]  /*42790*/  FFMA.FTZ R52, R52, R172, R173 ;  /* 0x000000ac34347223 */ /* 0x000fe200000100ad */
[----:B------:R-:W-:Y:S02]  /*427a0*/  HADD2.F32 R172, -RZ, R251.H0_H0 ;  /* 0x200000fbffac7230 */ /* 0x000fe40000004100 */
[----:B------:R-:W-:-:S05]  /*427b0*/  HADD2.F32 R173, -RZ, R250.H1_H1 ;  /* 0x300000faffad7230 */ /* 0x000fca0000004100 */
[----:B------:R-:W-:Y:S01]  /*427c0*/  FFMA.FTZ R53, R53, R172, R173 ;  /* 0x000000ac35357223 */ /* 0x000fe200000100ad */
[----:B---3--:R-:W-:Y:S02]  /*427d0*/  HADD2.F32 R172, -RZ, R189.H0_H0 ;  /* 0x200000bdffac7230 */ /* 0x008fe40000004100 */
[----:B------:R-:W-:-:S05]  /*427e0*/  HADD2.F32 R173, -RZ, R125.H0_H0 ;  /* 0x2000007dffad7230 */ /* 0x000fca0000004100 */
[----:B------:R-:W-:Y:S01]  /*427f0*/  FFMA.FTZ R54, R54, R172, R173 ;  /* 0x000000ac36367223 */ /* 0x000fe200000100ad */
[----:B------:R-:W-:Y:S02]  /*42800*/  HADD2.F32 R172, -RZ, R250.H0_H0 ;  /* 0x200000faffac7230 */ /* 0x000fe40000004100 */
[----:B------:R-:W-:-:S05]  /*42810*/  HADD2.F32 R173, -RZ, R249.H1_H1 ;  /* 0x300000f9ffad7230 */ /* 0x000fca0000004100 */
[----:B------:R-:W-:Y:S02]  /*42820*/  FFMA.FTZ R55, R55, R172, R173 ;  /* 0x000000ac37377223 */ /* 0x000fe400000100ad */
[----:B------:R-:W1:Y:S02]  /*42830*/  @!P5 LDC.64 R172, c[0x0][0x3c0] ;  /* 0x0000f000ffacdb82 */ /* 0x000e640000000a00 */
[----:B-1----:R-:W-:-:S05]  /*42840*/  @!P5 IMAD.WIDE R172, R148, 0x4, R172 ;  /* 0x0000000494acd825 */ /* 0x002fca00078e02ac */
[----:B------:R1:W-:Y:S02]  /*42850*/  @!P5 STG.E desc[UR6][R172.64], R191 ;  /* 0x000000bfac00d986 */ /* 0x0003e4000c101906 */
[----:B-1----:R-:W1:Y:S01]  /*42860*/  @!P5 LDC.64 R172, c[0x0][0x3c8] ;  /* 0x0000f200ffacdb82 */ /* 0x002e620000000a00 */
        /* <DEDUP_REMOVED lines=24> */
[C---:B------:R-:W-:Y:S01]  /*429f0*/  FADD.FTZ R26, -R174.reuse, R26 ;  /* 0x0000001aae1a7221 */ /* 0x040fe20000010100 */
        /* <DEDUP_REMOVED lines=15> */
[----:B-1----:R-:W0:Y:S01]  /*42af0*/  LDC.64 R172, c[0x0][0x428] ;  /* 0x00010a00ffac7b82 */ /* 0x002e220000000a00 */
[C---:B------:R-:W-:Y:S01]  /*42b00*/  FADD.FTZ R84, -R174.reuse, R84 ;  /* 0x00000054ae547221 */ /* 0x040fe20000010100 */
[C---:B------:R-:W-:Y:S01]  /*42b10*/  FADD.FTZ R85, -R174.reuse, R85 ;  /* 0x00000055ae557221 */ /* 0x040fe20000010100 */
[C---:B------:R-:W-:Y:S01]  /*42b20*/  FADD.FTZ R86, -R174.reuse, R86 ;  /* 0x00000056ae567221 */ /* 0x040fe20000010100 */
[----:B------:R-:W-:Y:S01]  /*42b30*/  FADD.FTZ R87, -R174, R87 ;  /* 0x00000057ae577221 */ /* 0x000fe20000010100 */
[----:B------:R-:W2:Y:S01]  /*42b40*/  LDL.S16 R191, [R1+0x26] ;  /* 0x0000260001bf7983 */ /* 0x000ea20000100600 */
[----:B0-----:R-:W-:-:S05]  /*42b50*/  IMAD.WIDE.U32 R188, R169, 0x10, R172 ;  /* 0x00000010a9bc7825 */ /* 0x001fca00078e00ac */
[----:B------:R0:W-:Y:S04]  /*42b60*/  STG.E.128 desc[UR6][R188.64], R52 ;  /* 0x00000034bc007986 */ /* 0x0001e8000c101d06 */
[----:B0-----:R-:W3:Y:S01]  /*42b70*/  LDL.S16 R55, [R1+0x3e] ;  /* 0x00003e0001377983 */ /* 0x001ee20000100600 */
[----:B----4-:R-:W-:Y:S02]  /*42b80*/  HADD2.F32 R52, -RZ, R193.H0_H0 ;  /* 0x200000c1ff347230 */ /* 0x010fe40000004100 */
[C---:B------:R-:W-:Y:S01]  /*42b90*/  FMUL.FTZ R48, R171.reuse, R48 ;  /* 0x00000030ab307220 */ /* 0x040fe20000410000 */
[----:B------:R-:W-:Y:S02]  /*42ba0*/  HADD2.F32 R53, -RZ, R122.H0_H0 ;  /* 0x2000007aff357230 */ /* 0x000fe40000004100 */
[C---:B------:R-:W-:Y:S01]  /*42bb0*/  FMUL.FTZ R49, R171.reuse, R49 ;  /* 0x00000031ab317220 */ /* 0x040fe20000410000 */
[----:B------:R-:W-:Y:S01]  /*42bc0*/  FMUL.FTZ R50, R171, R50 ;  /* 0x00000032ab327220 */ /* 0x000fe20000410000 */
[----:B------:R-:W4:Y:S01]  /*42bd0*/  LDL.S16 R54, [R1+0x3c] ;  /* 0x00003c0001367983 */ /* 0x000f220000100600 */
[----:B------:R-:W-:Y:S01]  /*42be0*/  FFMA.FTZ R48, R48, R52, R53 ;  /* 0x0000003430307223 */ /* 0x000fe20000010035 */
[----:B------:R-:W-:-:S02]  /*42bf0*/  HADD2.F32 R52, -RZ, R249.H0_H0 ;  /* 0x200000f9ff347230 */ /* 0x000fc40000004100 */
[C---:B------:R-:W-:Y:S01]  /*42c00*/  FMUL.FTZ R51, R171.reuse, R51 ;  /* 0x00000033ab337220 */ /* 0x040fe20000410000 */
[----:B------:R-:W-:Y:S02]  /*42c10*/  HADD2.F32 R53, -RZ, R248.H1_H1 ;  /* 0x300000f8ff357230 */ /* 0x000fe40000004100 */
[C---:B------:R-:W-:Y:S01]  /*42c20*/  FMUL.FTZ R44, R171.reuse, R44 ;  /* 0x0000002cab2c7220 */ /* 0x040fe20000410000 */
[C---:B------:R-:W-:Y:S01]  /*42c30*/  FMUL.FTZ R45, R171.reuse, R45 ;  /* 0x0000002dab2d7220 */ /* 0x040fe20000410000 */
[C---:B------:R-:W-:Y:S01]  /*42c40*/  FMUL.FTZ R46, R171.reuse, R46 ;  /* 0x0000002eab2e7220 */ /* 0x040fe20000410000 */
[----:B------:R-:W-:Y:S01]  /*42c50*/  FMUL.FTZ R47, R171, R47 ;  /* 0x0000002fab2f7220 */ /* 0x000fe20000410000 */
[----:B------:R-:W-:Y:S01]  /*42c60*/  FFMA.FTZ R49, R49, R52, R53 ;  /* 0x0000003431317223 */ /* 0x000fe20000010035 */
[----:B-----5:R-:W-:Y:S01]  /*42c70*/  HADD2.F32 R52, -RZ, R192.H0_H0 ;  /* 0x200000c0ff347230 */ /* 0x020fe20000004100 */
[----:B------:R-:W5:Y:S01]  /*42c80*/  LDL.S16 R189, [R1+0x32] ;  /* 0x0000320001bd7983 */ /* 0x000f620000100600 */
[----:B------:R-:W-:-:S03]  /*42c90*/  HADD2.F32 R53, -RZ, R123.H0_H0 ;  /* 0x2000007bff357230 */ /* 0x000fc60000004100 */
[----:B------:R-:W2:Y:S02]  /*42ca0*/  LDL.S16 R188, [R1+0x30] ;  /* 0x0000300001bc7983 */ /* 0x000ea40000100600 */
[----:B------:R-:W-:Y:S01]  /*42cb0*/  FFMA.FTZ R50, R50, R52, R53 ;  /* 0x0000003432327223 */ /* 0x000fe20000010035 */
[----:B------:R-:W-:Y:S02]  /*42cc0*/  HADD2.F32 R52, -RZ, R248.H0_H0 ;  /* 0x200000f8ff347230 */ /* 0x000fe40000004100 */
[C---:B------:R-:W-:Y:S01]  /*42cd0*/  FMUL.FTZ R40, R171.reuse, R40 ;  /* 0x00000028ab287220 */ /* 0x040fe20000410000 */
[----:B------:R-:W-:Y:S02]  /*42ce0*/  HADD2.F32 R53, -RZ, R247.H1_H1 ;  /* 0x300000f7ff357230 */ /* 0x000fe40000004100 */
[C---:B------:R-:W-:Y:S01]  /*42cf0*/  FMUL.FTZ R41, R171.reuse, R41 ;  /* 0x00000029ab297220 */ /* 0x040fe20000410000 */
[C---:B------:R-:W-:Y:S01]  /*42d00*/  FMUL.FTZ R42, R171.reuse, R42 ;  /* 0x0000002aab2a7220 */ /* 0x040fe20000410000 */
[C---:B------:R-:W-:Y:S01]  /*42d10*/  FMUL.FTZ R43, R171.reuse, R43 ;  /* 0x0000002bab2b7220 */ /* 0x040fe20000410000 */
[----:B------:R-:W-:Y:S01]  /*42d20*/  FMUL.FTZ R37, R171, R37 ;  /* 0x00000025ab257220 */ /* 0x000fe20000410000 */
[----:B------:R-:W-:Y:S01]  /*42d30*/  FFMA.FTZ R51, R51, R52, R53 ;  /* 0x0000003433337223 */ /* 0x000fe20000010035 */
[----:B------:R-:W-:-:S04]  /*42d40*/  IMAD.WIDE.U32 R52, R167, 0x10, R172 ;  /* 0x00000010a7347825 */ /* 0x000fc800078e00ac */
[C---:B------:R-:W-:Y:S01]  /*42d50*/  FMUL.FTZ R38, R171.reuse, R38 ;  /* 0x00000026ab267220 */ /* 0x040fe20000410000 */
[C---:B------:R-:W-:Y:S01]  /*42d60*/  FMUL.FTZ R39, R171.reuse, R39 ;  /* 0x00000027ab277220 */ /* 0x040fe20000410000 */
[----:B------:R-:W-:Y:S01]  /*42d70*/  FADD.FTZ R169, -R174, R76 ;  /* 0x0000004caea97221 */ /* 0x000fe20000010100 */
[C---:B------:R-:W-:Y:S01]  /*42d80*/  FMUL.FTZ R30, R171.reuse, R30 ;  /* 0x0000001eab1e7220 */ /* 0x040fe20000410000 */
[----:B------:R0:W-:Y:S01]  /*42d90*/  STG.E.128 desc[UR6][R52.64], R48 ;  /* 0x0000003034007986 */ /* 0x0001e2000c101d06 */
[C---:B------:R-:W-:Y:S01]  /*42da0*/  FMUL.FTZ R31, R171.reuse, R31 ;  /* 0x0000001fab1f7220 */ /* 0x040fe20000410000 */
[----:B------:R-:W-:Y:S02]  /*42db0*/  FMUL.FTZ R29, R171, R29 ;  /* 0x0000001dab1d7220 */ /* 0x000fe40000410000 */
[----:B------:R-:W2:Y:S04]  /*42dc0*/  LDL.S16 R193, [R1+0x2a] ;  /* 0x00002a0001c17983 */ /* 0x000ea80000100600 */
[----:B------:R-:W2:Y:S04]  /*42dd0*/  LDL.S16 R192, [R1+0x28] ;  /* 0x0000280001c07983 */ /* 0x000ea80000100600 */
[----:B0-----:R-:W5:Y:S01]  /*42de0*/  LDL.S16 R51, [R1+0x3a] ;  /* 0x00003a0001337983 */ /* 0x001f620000100600 */
[----:B------:R-:W-:-:S02]  /*42df0*/  HADD2.F32 R48, -RZ, R190.H0_H0 ;  /* 0x200000beff307230 */ /* 0x000fc40000004100 */
[----:B------:R-:W-:Y:S01]  /*42e00*/  HADD2.F32 R49, -RZ, R120.H0_H0 ;  /* 0x20000078ff317230 */ /* 0x000fe20000004100 */
[----:B------:R-:W2:Y:S04]  /*42e10*/  LDL.S16 R50, [R1+0x38] ;  /* 0x0000380001327983 */ /* 0x000ea80000100600 */
[----:B------:R-:W-:Y:S01]  /*42e20*/  FFMA.FTZ R44, R44, R48, R49 ;  /* 0x000000302c2c7223 */ /* 0x000fe20000010031 */
[----:B------:R-:W-:Y:S01]  /*42e30*/  HADD2.F32 R48, -RZ, R247.H0_H0 ;  /* 0x200000f7ff307230 */ /* 0x000fe20000004100 */
[----:B------:R-:W2:Y:S01]  /*42e40*/  LDL.S16 R190, [R1+0x34] ;  /* 0x0000340001be7983 */ /* 0x000ea20000100600 */
[----:B------:R-:W-:-:S05]  /*42e50*/  HADD2.F32 R49, -RZ, R246.H1_H1 ;  /* 0x300000f6ff317230 */ /* 0x000fca0000004100 */
[----:B------:R-:W-:Y:S01]  /*42e60*/  FFMA.FTZ R45, R45, R48, R49 ;  /* 0x000000302d2d7223 */ /* 0x000fe20000010031 */
[----:B------:R-:W-:Y:S02]  /*42e70*/  HADD2.F32 R49, -RZ, R121.H0_H0 ;  /* 0x20000079ff317230 */ /* 0x000fe40000004100 */
[----:B---3--:R-:W-:-:S05]  /*42e80*/  HADD2.F32 R48, -RZ, R55.H0_H0 ;  /* 0x20000037ff307230 */ /* 0x008fca0000004100 */
[----:B------:R-:W-:Y:S01]  /*42e90*/  FFMA.FTZ R46, R46, R48, R49 ;  /* 0x000000302e2e7223 */ /* 0x000fe20000010031 */
[----:B------:R-:W-:Y:S02]  /*42ea0*/  HADD2.F32 R48, -RZ, R246.H0_H0 ;  /* 0x200000f6ff307230 */ /* 0x000fe40000004100 */
[----:B------:R-:W-:-:S05]  /*42eb0*/  HADD2.F32 R49, -RZ, R245.H1_H1 ;  /* 0x300000f5ff317230 */ /* 0x000fca0000004100 */
[----:B------:R-:W-:Y:S01]  /*42ec0*/  FFMA.FTZ R47, R47, R48, R49 ;  /* 0x000000302f2f7223 */ /* 0x000fe20000010031 */
[----:B------:R-:W-:-:S05]  /*42ed0*/  IMAD.WIDE.U32 R48, R165, 0x10, R172 ;  /* 0x00000010a5307825 */ /* 0x000fca00078e00ac */
[----:B------:R0:W-:Y:S04]  /*42ee0*/  STG.E.128 desc[UR6][R48.64], R44 ;  /* 0x0000002c30007986 */ /* 0x0001e8000c101d06 */
[----:B0-----:R-:W3:Y:S01]  /*42ef0*/  LDL.S16 R46, [R1+0x36] ;  /* 0x00003600012e7983 */ /* 0x001ee20000100600 */
[----:B----4-:R-:W-:Y:S02]  /*42f00*/  HADD2.F32 R44, -RZ, R54.H0_H0 ;  /* 0x20000036ff2c7230 */ /* 0x010fe40000004100 */
[----:B------:R-:W-:-:S05]  /*42f10*/  HADD2.F32 R45, -RZ, R118.H0_H0 ;  /* 0x20000076ff2d7230 */ /* 0x000fca0000004100 */
[----:B------:R-:W-:Y:S01]  /*42f20*/  FFMA.FTZ R40, R40, R44, R45 ;  /* 0x0000002c28287223 */ /* 0x000fe2000001002d */
[----:B------:R-:W-:Y:S02]  /*42f30*/  HADD2.F32 R44, -RZ, R245.H0_H0 ;  /* 0x200000f5ff2c7230 */ /* 0x000fe40000004100 */
[----:B------:R-:W-:-:S05]  /*42f40*/  HADD2.F32 R45, -RZ, R244.H1_H1 ;  /* 0x300000f4ff2d7230 */ /* 0x000fca0000004100 */
[----:B------:R-:W-:Y:S01]  /*42f50*/  FFMA.FTZ R41, R41, R44, R45 ;  /* 0x0000002c29297223 */ /* 0x000fe2000001002d */
[----:B------:R-:W-:Y:S02]  /*42f60*/  HADD2.F32 R45, -RZ, R119.H0_H0 ;  /* 0x20000077ff2d7230 */ /* 0x000fe40000004100 */
[----:B-----5:R-:W-:-:S05]  /*42f70*/  HADD2.F32 R44, -RZ, R51.H0_H0 ;  /* 0x20000033ff2c7230 */ /* 0x020fca0000004100 */
[----:B------:R-:W-:Y:S01]  /*42f80*/  FFMA.FTZ R42, R42, R44, R45 ;  /* 0x0000002c2a2a7223 */ /* 0x000fe2000001002d */
[----:B------:R-:W-:Y:S02]  /*42f90*/  HADD2.F32 R44, -RZ, R244.H0_H0 ;  /* 0x200000f4ff2c7230 */ /* 0x000fe40000004100 */
[----:B------:R-:W-:-:S05]  /*42fa0*/  HADD2.F32 R45, -RZ, R243.H1_H1 ;  /* 0x300000f3ff2d7230 */ /* 0x000fca0000004100 */
[----:B------:R-:W-:Y:S01]  /*42fb0*/  FFMA.FTZ R43, R43, R44, R45 ;  /* 0x0000002c2b2b7223 */ /* 0x000fe2000001002d */
[----:B------:R-:W-:-:S05]  /*42fc0*/  IMAD.WIDE.U32 R44, R157, 0x10, R172 ;  /* 0x000000109d2c7825 */ /* 0x000fca00078e00ac */
[----:B------:R0:W-:Y:S02]  /*42fd0*/  STG.E.128 desc[UR6][R44.64], R40 ;  /* 0x000000282c007986 */ /* 0x0001e4000c101d06 */
[----:B0-----:R-:W-:Y:S01]  /*42fe0*/  FADD.FTZ R41, -R174, R36 ;  /* 0x00000024ae297221 */ /* 0x001fe20000010100 */
[----:B--2---:R-:W-:Y:S02]  /*42ff0*/  HADD2.F32 R36, -RZ, R50.H0_H0 ;  /* 0x20000032ff247230 */ /* 0x004fe40000004100 */
[----:B------:R-:W-:Y:S02]  /*43000*/  HADD2.F32 R40, -RZ, R116.H0_H0 ;  /* 0x20000074ff287230 */ /* 0x000fe40000004100 */
[----:B------:R-:W-:-:S04]  /*43010*/  FMUL.FTZ R41, R171, R41 ;  /* 0x00000029ab297220 */ /* 0x000fc80000410000 */
[----:B------:R-:W-:Y:S01]  /*43020*/  FFMA.FTZ R36, R41, R36, R40 ;  /* 0x0000002429247223 */ /* 0x000fe20000010028 */
[----:B------:R-:W-:Y:S02]  /*43030*/  HADD2.F32 R41, -RZ, R243.H0_H0 ;  /* 0x200000f3ff297230 */ /* 0x000fe40000004100 */
[----:B------:R-:W-:-:S05]  /*43040*/  HADD2.F32 R40, -RZ, R242.H1_H1 ;  /* 0x300000f2ff287230 */ /* 0x000fca0000004100 */
[----:B------:R-:W-:Y:S01]  /*43050*/  FFMA.FTZ R37, R37, R41, R40 ;  /* 0x0000002925257223 */ /* 0x000fe20000010028 */
[----:B------:R-:W-:Y:S02]  /*43060*/  HADD2.F32 R41, -RZ, R117.H0_H0 ;  /* 0x20000075ff297230 */ /* 0x000fe40000004100 */
[C---:B------:R-:W-:Y:S01]  /*43070*/  FADD.FTZ R52, -R174.reuse, R4 ;  /* 0x00000004ae347221 */ /* 0x040fe20000010100 */
[----:B------:R-:W-:Y:S01]  /*43080*/  FADD.FTZ R53, -R174, R5 ;  /* 0x00000005ae357221 */ /* 0x000fe20000010100 */
[----:B------:R-:W-:-:S04]  /*43090*/  IMAD.WIDE.U32 R4, R144, 0x10, R172 ;  /* 0x0000001090047825 */ /* 0x000fc800078e00ac */
        /* <DEDUP_REMOVED lines=25> */
[----:B------:R-:W-:Y:S02]  /*43230*/  HADD2.F32 R7, -RZ, R240.H0_H0 ;  /* 0x200000f0ff077230 */ /* 0x000fe40000004100 */
[----:B------:R-:W-:-:S05]  /*43240*/  HADD2.F32 R8, -RZ, R239.H1_H1 ;  /* 0x300000efff087230 */ /* 0x000fca0000004100 */
[----:B------:R-:W-:Y:S01]  /*43250*/  FFMA.FTZ R7, R31, R7, R8 ;  /* 0x000000071f077223 */ /* 0x000fe20000010008 */
[----:B------:R-:W-:Y:S01]  /*43260*/  FMUL.FTZ R31, R171, R24 ;  /* 0x00000018ab1f7220 */ /* 0x000fe20000410000 */
[----:B---3--:R-:W-:-:S05]  /*43270*/  HADD2.F32 R40, -RZ, R46.H0_H0 ;  /* 0x2000002eff287230 */ /* 0x008fca0000004100 */
[----:B------:R-:W-:Y:S01]  /*43280*/  FFMA.FTZ R38, R38, R40, R41 ;  /* 0x0000002826267223 */ /* 0x000fe20000010029 */
[----:B------:R-:W-:Y:S02]  /*43290*/  HADD2.F32 R40, -RZ, R242.H0_H0 ;  /* 0x200000f2ff287230 */ /* 0x000fe40000004100 */
[----:B------:R-:W-:-:S05]  /*432a0*/  HADD2.F32 R41, -RZ, R241.H1_H1 ;  /* 0x300000f1ff297230 */ /* 0x000fca0000004100 */
[----:B------:R-:W-:Y:S01]  /*432b0*/  FFMA.FTZ R39, R39, R40, R41 ;  /* 0x0000002827277223 */ /* 0x000fe20000010029 */
[C---:B------:R-:W-:Y:S01]  /*432c0*/  FADD.FTZ R46, -R174.reuse, R56 ;  /* 0x00000038ae2e7221 */ /* 0x040fe20000010100 */
[----:B------:R-:W-:-:S03]  /*432d0*/  FADD.FTZ R41, -R174, R57 ;  /* 0x00000039ae297221 */ /* 0x000fc60000010100 */
[----:B------:R0:W-:Y:S01]  /*432e0*/  STG.E.128 desc[UR6][R4.64], R36 ;  /* 0x0000002404007986 */ /* 0x0001e2000c101d06 */
[C---:B------:R-:W-:Y:S01]  /*432f0*/  FADD.FTZ R40, -R174.reuse, R62 ;  /* 0x0000003eae287221 */ /* 0x040fe20000010100 */
[C---:B------:R-:W-:Y:S01]  /*43300*/  FADD.FTZ R62, -R174.reuse, R67 ;  /* 0x00000043ae3e7221 */ /* 0x040fe20000010100 */
[C---:B------:R-:W-:Y:S01]  /*43310*/  FADD.FTZ R57, -R174.reuse, R72 ;  /* 0x00000048ae397221 */ /* 0x040fe20000010100 */
[C---:B------:R-:W-:Y:S01]  /*43320*/  FADD.FTZ R56, -R174.reuse, R73 ;  /* 0x00000049ae387221 */ /* 0x040fe20000010100 */
[----:B0-----:R-:W-:Y:S02]  /*43330*/  HADD2.F32 R4, -RZ, R190.H0_H0 ;  /* 0x200000beff047230 */ /* 0x001fe40000004100 */
[----:B------:R-:W-:Y:S02]  /*43340*/  HADD2.F32 R5, -RZ, R114.H0_H0 ;  /* 0x20000072ff057230 */ /* 0x000fe40000004100 */
[----:B------:R-:W-:Y:S01]  /*43350*/  FADD.FTZ R36, -R174, R80 ;  /* 0x00000050ae247221 */ /* 0x000fe20000010100 */
[C---:B------:R-:W-:Y:S01]  /*43360*/  FMUL.FTZ R174, R171.reuse, R12 ;  /* 0x0000000cabae7220 */ /* 0x040fe20000410000 */
[----:B------:R-:W-:Y:S01]  /*43370*/  FMUL.FTZ R190, R171, R15 ;  /* 0x0000000fabbe7220 */ /* 0x000fe20000410000 */
[----:B------:R-:W2:Y:S01]  /*43380*/  LDL.S16 R12, [R1+0x2e] ;  /* 0x00002e00010c7983 */ /* 0x000ea20000100600 */
[----:B------:R-:W-:Y:S01]  /*43390*/  FFMA.FTZ R4, R6, R4, R5 ;  /* 0x0000000406047223 */ /* 0x000fe20000010005 */
[----:B------:R-:W-:-:S02]  /*433a0*/  HADD2.F32 R6, -RZ, R189.H0_H0 ;  /* 0x200000bdff067230 */ /* 0x000fc40000004100 */
[----:B------:R-:W3:Y:S01]  /*433b0*/  LDL.S16 R15, [R1+0x2c] ;  /* 0x00002c00010f7983 */ /* 0x000ee20000100600 */
[----:B------:R-:W-:Y:S02]  /*433c0*/  HADD2.F32 R5, -RZ, R241.H0_H0 ;  /* 0x200000f1ff057230 */ /* 0x000fe40000004100 */
[----:B------:R-:W-:Y:S02]  /*433d0*/  HADD2.F32 R37, -RZ, R240.H1_H1 ;  /* 0x300000f0ff257230 */ /* 0x000fe40000004100 */
[----:B------:R-:W-:Y:S01]  /*433e0*/  FFMA.FTZ R6, R30, R6, R9 ;  /* 0x000000061e067223 */ /* 0x000fe20000010009 */
[----:B------:R-:W-:-:S04]  /*433f0*/  IMAD.WIDE.U32 R8, R0, 0x10, R172 ;  /* 0x0000001000087825 */ /* 0x000fc800078e00ac */
[----:B------:R-:W-:Y:S01]  /*43400*/  FFMA.FTZ R5, R29, R5, R37 ;  /* 0x000000051d057223 */ /* 0x000fe20000010025 */
[----:B------:R-:W-:Y:S02]  /*43410*/  HADD2.F32 R29, -RZ, R188.H0_H0 ;  /* 0x200000bcff1d7230 */ /* 0x000fe40000004100 */
[----:B------:R-:W-:Y:S02]  /*43420*/  HADD2.F32 R30, -RZ, R112.H0_H0 ;  /* 0x20000070ff1e7230 */ /* 0x000fe40000004100 */
[----:B------:R0:W-:Y:S03]  /*43430*/  STG.E.128 desc[UR6][R8.64], R4 ;  /* 0x0000000408007986 */ /* 0x0001e6000c101d06 */
[----:B0-----:R-:W-:Y:S02]  /*43440*/  FFMA.FTZ R4, R31, R29, R30 ;  /* 0x0000001d1f047223 */ /* 0x001fe4000001001e */
[----:B------:R-:W4:Y:S04]  /*43450*/  LDL.S16 R30, [R1+0x22] ;  /* 0x00002200011e7983 */ /* 0x000f280000100600 */
[----:B------:R-:W5:Y:S01]  /*43460*/  LDL.S16 R31, [R1+0x24] ;  /* 0x00002400011f7983 */ /* 0x000f620000100600 */
[C---:B------:R-:W-:Y:S01]  /*43470*/  FMUL.FTZ R65, R171.reuse, R64 ;  /* 0x00000040ab417220 */ /* 0x040fe20000410000 */
[C---:B------:R-:W-:Y:S01]  /*43480*/  FMUL.FTZ R189, R171.reuse, R14 ;  /* 0x0000000eabbd7220 */ /* 0x040fe20000410000 */
[C---:B------:R-:W-:Y:S01]  /*43490*/  FMUL.FTZ R64, R171.reuse, R10 ;  /* 0x0000000aab407220 */ /* 0x040fe20000410000 */
[C---:B------:R-:W-:Y:S01]  /*434a0*/  FMUL.FTZ R188, R171.reuse, R13 ;  /* 0x0000000dabbc7220 */ /* 0x040fe20000410000 */
[----:B------:R-:W-:Y:S01]  /*434b0*/  FMUL.FTZ R70, R171, R11 ;  /* 0x0000000bab467220 */ /* 0x000fe20000410000 */
[----:B------:R-:W-:-:S02]  /*434c0*/  HADD2.F32 R5, -RZ, R239.H0_H0 ;  /* 0x200000efff057230 */ /* 0x000fc40000004100 */
[C---:B------:R-:W-:Y:S01]  /*434d0*/  FMUL.FTZ R37, R171.reuse, R25 ;  /* 0x00000019ab257220 */ /* 0x040fe20000410000 */
[----:B------:R-:W-:Y:S02]  /*434e0*/  HADD2.F32 R14, -RZ, R238.H1_H1 ;  /* 0x300000eeff0e7230 */ /* 0x000fe40000004100 */
[C---:B------:R-:W-:Y:S01]  /*434f0*/  FMUL.FTZ R21, R171.reuse, R21 ;  /* 0x00000015ab157220 */ /* 0x040fe20000410000 */
[----:B------:R-:W-:Y:S02]  /*43500*/  HADD2.F32 R9, -RZ, R237.H0_H0 ;  /* 0x200000edff097230 */ /* 0x000fe40000004100 */
[----:B------:R-:W-:Y:S02]  /*43510*/  HADD2.F32 R10, -RZ, R236.H1_H1 ;  /* 0x300000ecff0a7230 */ /* 0x000fe40000004100 */
[C---:B------:R-:W-:Y:S01]  /*43520*/  FMUL.FTZ R38, R171.reuse, R26 ;  /* 0x0000001aab267220 */ /* 0x040fe20000410000 */
[----:B------:R-:W-:Y:S02]  /*43530*/  HADD2.F32 R13, -RZ, R113.H0_H0 ;  /* 0x20000071ff0d7230 */ /* 0x000fe40000004100 */
[----:B------:R-:W-:Y:S01]  /*43540*/  FMUL.FTZ R39, R171, R27 ;  /* 0x0000001bab277220 */ /* 0x000fe20000410000 */
[----:B------:R-:W-:-:S02]  /*43550*/  HADD2.F32 R7, -RZ, R238.H0_H0 ;  /* 0x200000eeff077230 */ /* 0x000fc40000004100 */
[----:B------:R-:W-:Y:S01]  /*43560*/  FMUL.FTZ R20, R171, R20 ;  /* 0x00000014ab147220 */ /* 0x000fe20000410000 */
[----:B------:R-:W-:Y:S02]  /*43570*/  HADD2.F32 R11, -RZ, R110.H0_H0 ;  /* 0x2000006eff0b7230 */ /* 0x000fe40000004100 */
[----:B------:R-:W-:Y:S01]  /*43580*/  FFMA.FTZ R5, R37, R5, R14 ;  /* 0x0000000525057223 */ /* 0x000fe2000001000e */
[----:B------:R-:W-:Y:S01]  /*43590*/  FFMA.FTZ R9, R21, R9, R10 ;  /* 0x0000000915097223 */ /* 0x000fe2000001000a */
[C---:B------:R-:W-:Y:S01]  /*435a0*/  FMUL.FTZ R73, R171.reuse, R46 ;  /* 0x0000002eab497220 */ /* 0x040fe20000410000 */
[----:B------:R-:W-:Y:S02]  /*435b0*/  HADD2.F32 R10, -RZ, R193.H0_H0 ;  /* 0x200000c1ff0a7230 */ /* 0x000fe40000004100 */
[C---:B------:R-:W-:Y:S01]  /*435c0*/  FMUL.FTZ R22, R171.reuse, R22 ;  /* 0x00000016ab167220 */ /* 0x040fe20000410000 */
[----:B------:R-:W-:Y:S02]  /*435d0*/  HADD2.F32 R29, -RZ, R111.H0_H0 ;  /* 0x2000006fff1d7230 */ /* 0x000fe40000004100 */
[----:B------:R-:W-:Y:S01]  /*435e0*/  FMUL.FTZ R18, R171, R18 ;  /* 0x00000012ab127220 */ /* 0x000fe20000410000 */
[----:B------:R-:W-:-:S02]  /*435f0*/  HADD2.F32 R14, -RZ, R191.H0_H0 ;  /* 0x200000bfff0e7230 */ /* 0x000fc40000004100 */
[C---:B------:R-:W-:Y:S01]  /*43600*/  FMUL.FTZ R46, R171.reuse, R28 ;  /* 0x0000001cab2e7220 */ /* 0x040fe20000410000 */
[----:B------:R-:W-:Y:S02]  /*43610*/  HADD2.F32 R21, -RZ, R108.H0_H0 ;  /* 0x2000006cff157230 */ /* 0x000fe40000004100 */
[C---:B------:R-:W-:Y:S01]  /*43620*/  FMUL.FTZ R16, R171.reuse, R16 ;  /* 0x00000010ab107220 */ /* 0x040fe20000410000 */
[C---:B------:R-:W-:Y:S01]  /*43630*/  FMUL.FTZ R17, R171.reuse, R17 ;  /* 0x00000011ab117220 */ /* 0x040fe20000410000 */
[----:B------:R-:W-:Y:S02]  /*43640*/  HADD2.F32 R28, -RZ, R235.H1_H1 ;  /* 0x300000ebff1c7230 */ /* 0x000fe40000004100 */
[C---:B------:R-:W-:Y:S01]  /*43650*/  FMUL.FTZ R23, R171.reuse, R23 ;  /* 0x00000017ab177220 */ /* 0x040fe20000410000 */
[----:B------:R-:W-:Y:S01]  /*43660*/  FMUL.FTZ R0, R171, R86 ;  /* 0x00000056ab007220 */ /* 0x000fe20000410000 */
[----:B------:R-:W-:Y:S01]  /*43670*/  FFMA.FTZ R10, R22, R10, R29 ;  /* 0x0000000a160a7223 */ /* 0x000fe2000001001d */
[----:B------:R-:W5:Y:S01]  /*43680*/  LDL.S16 R86, [R1+0x20] ;  /* 0x0000200001567983 */ /* 0x000f620000100600 */
[----:B------:R-:W-:-:S02]  /*43690*/  HADD2.F32 R29, -RZ, R233.H1_H1 ;  /* 0x300000e9ff1d7230 */ /* 0x000fc40000004100 */
[C---:B------:R-:W-:Y:S01]  /*436a0*/  FMUL.FTZ R19, R171.reuse, R19 ;  /* 0x00000013ab137220 */ /* 0x040fe20000410000 */
[----:B------:R-:W-:Y:S02]  /*436b0*/  HADD2.F32 R22, -RZ, R107.H0_H0 ;  /* 0x2000006bff167230 */ /* 0x000fe40000004100 */
[C---:B------:R-:W-:Y:S01]  /*436c0*/  FMUL.FTZ R25, R171.reuse, R84 ;  /* 0x00000054ab197220 */ /* 0x040fe20000410000 */
[C---:B------:R-:W-:Y:S01]  /*436d0*/  FMUL.FTZ R24, R171.reuse, R85 ;  /* 0x00000055ab187220 */ /* 0x040fe20000410000 */
[----:B------:R-:W5:Y:S01]  /*436e0*/  LDL.S16 R84, [R1+0x1c] ;  /* 0x00001c0001547983 */ /* 0x000f620000100600 */
[----:B------:R-:W-:-:S03]  /*436f0*/  FMUL.FTZ R27, R171, R82 ;  /* 0x00000052ab1b7220 */ /* 0x000fc60000410000 */
[----:B------:R-:W5:Y:S01]  /*43700*/  LDL.S16 R85, [R1+0x1e] ;  /* 0x00001e0001557983 */ /* 0x000f620000100600 */
[C---:B------:R-:W-:Y:S01]  /*43710*/  FMUL.FTZ R78, R171.reuse, R49 ;  /* 0x00000031ab4e7220 */ /* 0x040fe20000410000 */
[C---:B------:R-:W-:Y:S02]  /*43720*/  FMUL.FTZ R74, R171.reuse, R48 ;  /* 0x00000030ab4a7220 */ /* 0x040fe40000410000 */
[----:B------:R-:W5:Y:S01]  /*43730*/  LDL.S16 R82, [R1+0x18] ;  /* 0x0000180001527983 */ /* 0x000f620000100600 */
[----:B------:R-:W-:Y:S01]  /*43740*/  FMUL.FTZ R81, R171, R157 ;  /* 0x0000009dab517220 */ /* 0x000fe20000410000 */
[----:B------:R-:W-:-:S04]  /*43750*/  IMAD.WIDE.U32 R48, R155, 0x10, R172 ;  /* 0x000000109b307825 */ /* 0x000fc800078e00ac */
[----:B------:R-:W-:Y:S02]  /*43760*/  FMUL.FTZ R26, R171, R83 ;  /* 0x00000053ab1a7220 */ /* 0x000fe40000410000 */
[----:B------:R-:W5:Y:S01]  /*43770*/  LDL.S16 R83, [R1+0x1a] ;  /* 0x00001a0001537983 */ /* 0x000f620000100600 */
[----:B------:R-:W-:-:S04]  /*43780*/  IMAD.WIDE.U32 R156, R156, 0x10, R172 ;  /* 0x000000109c9c7825 */ /* 0x000fc800078e00ac */
[----:B--2---:R-:W-:Y:S02]  /*43790*/  HADD2.F32 R6, -RZ, R12.H0_H0 ;  /* 0x2000000cff067230 */ /* 0x004fe40000004100 */
[----:B------:R-:W-:Y:S02]  /*437a0*/  HADD2.F32 R12, -RZ, R237.H1_H1 ;  /* 0x300000edff0c7230 */ /* 0x000fe40000004100 */
[----:B---3--:R-:W-:Y:S02]  /*437b0*/  HADD2.F32 R8, -RZ, R15.H0_H0 ;  /* 0x2000000fff087230 */ /* 0x008fe40000004100 */
[----:B------:R-:W-:Y:S01]  /*437c0*/  FFMA.FTZ R6, R38, R6, R13 ;  /* 0x0000000626067223 */ /* 0x000fe2000001000d */
[----:B------:R-:W-:Y:S02]  /*437d0*/  HADD2.F32 R15, -RZ, R109.H0_H0 ;  /* 0x2000006dff0f7230 */ /* 0x000fe40000004100 */
[----:B------:R-:W-:Y:S01]  /*437e0*/  FFMA.FTZ R7, R39, R7, R12 ;  /* 0x0000000727077223 */ /* 0x000fe2000001000c */
[----:B------:R-:W-:-:S02]  /*437f0*/  HADD2.F32 R12, -RZ, R192.H0_H0 ;  /* 0x200000c0ff0c7230 */ /* 0x000fc40000004100 */
[----:B------:R-:W-:Y:S01]  /*43800*/  FFMA.FTZ R8, R20, R8, R11 ;  /* 0x0000000814087223 */ /* 0x000fe2000001000b */
[----:B------:R-:W-:Y:S02]  /*43810*/  HADD2.F32 R13, -RZ, R235.H0_H0 ;  /* 0x200000ebff0d7230 */ /* 0x000fe40000004100 */
[----:B------:R-:W-:Y:S02]  /*43820*/  HADD2.F32 R20, -RZ, R234.H1_H1 ;  /* 0x300000eaff147230 */ /* 0x000fe40000004100 */
[----:B------:R-:W-:Y:S02]  /*43830*/  HADD2.F32 R11, -RZ, R236.H0_H0 ;  /* 0x200000ecff0b7230 */ /* 0x000fe40000004100 */
[----:B------:R-:W-:Y:S01]  /*43840*/  FFMA.FTZ R14, R18, R14, R15 ;  /* 0x0000000e120e7223 */ /* 0x000fe2000001000f */
[----:B------:R-:W-:Y:S01]  /*43850*/  FFMA.FTZ R12, R16, R12, R21 ;  /* 0x0000000c100c7223 */ /* 0x000fe20000010015 */
[----:B------:R-:W-:Y:S01]  /*43860*/  FFMA.FTZ R13, R17, R13, R20 ;  /* 0x0000000d110d7223 */ /* 0x000fe20000010014 */
[----:B------:R-:W-:-:S02]  /*43870*/  HADD2.F32 R15, -RZ, R234.H0_H0 ;  /* 0x200000eaff0f7230 */ /* 0x000fc40000004100 */
[----:B------:R-:W-:Y:S01]  /*43880*/  FFMA.FTZ R11, R23, R11, R28 ;  /* 0x0000000b170b7223 */ /* 0x000fe2000001001c */
[--C-:B------:R-:W-:Y:S02]  /*43890*/  HADD2.F32 R20, -RZ, R232.reuse.H0_H0 ;  /* 0x200000e8ff147230 */ /* 0x100fe40000004100 */
[----:B------:R-:W-:Y:S02]  /*438a0*/  HADD2.F32 R21, -RZ, R231.H1_H1 ;  /* 0x300000e7ff157230 */ /* 0x000fe40000004100 */
[----:B------:R-:W-:Y:S02]  /*438b0*/  HADD2.F32 R17, -RZ, R233.H0_H0 ;  /* 0x200000e9ff117230 */ /* 0x000fe40000004100 */
[----:B------:R-:W-:Y:S02]  /*438c0*/  HADD2.F32 R23, -RZ, R232.H1_H1 ;  /* 0x300000e8ff177230 */ /* 0x000fe40000004100 */
[----:B------:R-:W-:Y:S01]  /*438d0*/  FFMA.FTZ R15, R19, R15, R29 ;  /* 0x0000000f130f7223 */ /* 0x000fe2000001001d */
[----:B------:R-:W-:-:S02]  /*438e0*/  HADD2.F32 R28, -RZ, R106.H0_H0 ;  /* 0x2000006aff1c7230 */ /* 0x000fc40000004100 */
[----:B------:R-:W-:Y:S01]  /*438f0*/  FFMA.FTZ R19, R190, R20, R21 ;  /* 0x00000014be137223 */ /* 0x000fe20000010015 */
[----:B------:R-:W-:-:S04]  /*43900*/  IMAD.WIDE.U32 R20, R153, 0x10, R172 ;  /* 0x0000001099147825 */ /* 0x000fc800078e00ac */
[----:B------:R-:W-:Y:S01]  /*43910*/  FFMA.FTZ R17, R188, R17, R23 ;  /* 0x00000011bc117223 */ /* 0x000fe20000010017 */
[----:B----4-:R-:W-:Y:S02]  /*43920*/  HADD2.F32 R18, -RZ, R30.H0_H0 ;  /* 0x2000001eff127230 */ /* 0x010fe40000004100 */
[----:B-----5:R-:W-:-:S03]  /*43930*/  HADD2.F32 R16, -RZ, R31.H0_H0 ;  /* 0x2000001fff107230 */ /* 0x020fc60000004100 */
[----:B------:R-:W-:Y:S01]  /*43940*/  FFMA.FTZ R18, R189, R18, R22 ;  /* 0x00000012bd127223 */ /* 0x000fe20000010016 */
[----:B------:R-:W-:Y:S01]  /*43950*/  IMAD.WIDE.U32 R22, R154, 0x10, R172 ;  /* 0x000000109a167825 */ /* 0x000fe200078e00ac */
[----:B------:R0:W-:Y:S03]  /*43960*/  STG.E.128 desc[UR6][R20.64], R4 ;  /* 0x0000000414007986 */ /* 0x0001e6000c101d06 */
[----:B------:R-:W-:Y:S01]  /*43970*/  FFMA.FTZ R16, R174, R16, R28 ;  /* 0x00000010ae107223 */ /* 0x000fe2000001001c */
[----:B------:R-:W-:Y:S04]  /*43980*/  STG.E.128 desc[UR6][R22.64], R8 ;  /* 0x0000000816007986 */ /* 0x000fe8000c101d06 */
[----:B------:R1:W-:Y:S04]  /*43990*/  STG.E.128 desc[UR6][R48.64], R12 ;  /* 0x0000000c30007986 */ /* 0x0003e8000c101d06 */
[----:B------:R2:W-:Y:S04]  /*439a0*/  STG.E.128 desc[UR6][R156.64], R16 ;  /* 0x000000109c007986 */ /* 0x0005e8000c101d06 */
[----:B0-----:R-:W3:Y:S04]  /*439b0*/  LDL.S16 R21, [R1+0x16] ;  /* 0x0000160001157983 */ /* 0x001ee80000100600 */
[----:B------:R-:W4:Y:S04]  /*439c0*/  LDL.S16 R20, [R1+0x14] ;  /* 0x0000140001147983 */ /* 0x000f280000100600 */
[----:B-1----:R-:W5:Y:S04]  /*439d0*/  LDL.S16 R48, [R1+0xe] ;  /* 0x00000e0001307983 */ /* 0x002f680000100600 */
[----:B--2---:R-:W2:Y:S04]  /*439e0*/  LDL.S16 R19, [R1+0x12] ;  /* 0x0000120001137983 */ /* 0x004ea80000100600 */
[----:B------:R-:W5:Y:S01]  /*439f0*/  LDL.S16 R49, [R1+0x10] ;  /* 0x0000100001317983 */ /* 0x000f620000100600 */
[----:B------:R-:W-:-:S02]  /*43a00*/  HADD2.F32 R4, -RZ, R86.H0_H0 ;  /* 0x20000056ff047230 */ /* 0x000fc40000004100 */
[----:B------:R-:W-:Y:S02]  /*43a10*/  HADD2.F32 R13, -RZ, R104.H0_H0 ;  /* 0x20000068ff0d7230 */ /* 0x000fe40000004100 */
[----:B------:R-:W-:Y:S01]  /*43a20*/  FMUL.FTZ R80, R171, R51 ;  /* 0x00000033ab507220 */ /* 0x000fe20000410000 */
[----:B------:R-:W-:Y:S02]  /*43a30*/  HADD2.F32 R5, -RZ, R231.H0_H0 ;  /* 0x200000e7ff057230 */ /* 0x000fe40000004100 */
[----:B------:R-:W-:Y:S02]  /*43a40*/  HADD2.F32 R12, -RZ, R230.H1_H1 ;  /* 0x300000e6ff0c7230 */ /* 0x000fe40000004100 */
[----:B------:R-:W-:Y:S01]  /*43a50*/  FFMA.FTZ R4, R81, R4, R13 ;  /* 0x0000000451047223 */ /* 0x000fe2000001000d */
[----:B------:R-:W-:Y:S02]  /*43a60*/  HADD2.F32 R6, -RZ, R85.H0_H0 ;  /* 0x20000055ff067230 */ /* 0x000fe40000004100 */
[----:B------:R-:W-:Y:S01]  /*43a70*/  FMUL.FTZ R79, R171, R50 ;  /* 0x00000032ab4f7220 */ /* 0x000fe20000410000 */
[----:B------:R-:W-:-:S02]  /*43a80*/  HADD2.F32 R11, -RZ, R105.H0_H0 ;  /* 0x20000069ff0b7230 */ /* 0x000fc40000004100 */
[----:B------:R-:W-:Y:S01]  /*43a90*/  FMUL.FTZ R77, R171, R52 ;  /* 0x00000034ab4d7220 */ /* 0x000fe20000410000 */
[----:B------:R-:W-:Y:S02]  /*43aa0*/  HADD2.F32 R8, -RZ, R84.H0_H0 ;  /* 0x20000054ff087230 */ /* 0x000fe40000004100 */
[----:B------:R-:W-:Y:S01]  /*43ab0*/  FFMA.FTZ R5, R80, R5, R12 ;  /* 0x0000000550057223 */ /* 0x000fe2000001000c */
[----:B------:R-:W-:Y:S01]  /*43ac0*/  HADD2.F32 R9, -RZ, R102.H0_H0 ;  /* 0x20000066ff097230 */ /* 0x000fe20000004100 */
[----:B------:R-:W-:Y:S01]  /*43ad0*/  SHF.R.U64 R13, R142, 0x10, R143 ;  /* 0x000000108e0d7819 */ /* 0x000fe2000000128f */
[----:B------:R-:W-:Y:S01]  /*43ae0*/  HADD2.F32 R7, -RZ, R230.H0_H0 ;  /* 0x200000e6ff077230 */ /* 0x000fe20000004100 */
[----:B------:R-:W-:Y:S01]  /*43af0*/  SHF.R.U64 R14, R100, 0x10, R101 ;  /* 0x00000010640e7819 */ /* 0x000fe20000001265 */
[----:B------:R-:W-:Y:S02]  /*43b00*/  HADD2.F32 R10, -RZ, R229.H1_H1 ;  /* 0x300000e5ff0a7230 */ /* 0x000fe40000004100 */
[----:B------:R-:W-:-:S02]  /*43b10*/  HADD2.F32 R12, -RZ, R82.H0_H0 ;  /* 0x20000052ff0c7230 */ /* 0x000fc40000004100 */
[----:B------:R-:W-:Y:S02]  /*43b20*/  HADD2.F32 R15, -RZ, R100.H0_H0 ;  /* 0x20000064ff0f7230 */ /* 0x000fe40000004100 */
[----:B------:R-:W-:Y:S01]  /*43b30*/  FFMA.FTZ R6, R79, R6, R11 ;  /* 0x000000064f067223 */ /* 0x000fe2000001000b */
[----:B------:R-:W-:Y:S01]  /*43b40*/  FFMA.FTZ R8, R77, R8, R9 ;  /* 0x000000084d087223 */ /* 0x000fe20000010009 */
[----:B------:R-:W-:Y:S01]  /*43b50*/  FFMA.FTZ R7, R78, R7, R10 ;  /* 0x000000074e077223 */ /* 0x000fe2000001000a */
[----:B------:R-:W-:Y:S02]  /*43b60*/  HADD2.F32 R18, -RZ, R229.H0_H0 ;  /* 0x200000e5ff127230 */ /* 0x000fe40000004100 */
[C---:B------:R-:W-:Y:S01]  /*43b70*/  FMUL.FTZ R76, R171.reuse, R53 ;  /* 0x00000035ab4c7220 */ /* 0x040fe20000410000 */
[--C-:B------:R-:W-:Y:S02]  /*43b80*/  HADD2.F32 R9, -RZ, R228.reuse.H1_H1 ;  /* 0x300000e4ff097230 */ /* 0x100fe40000004100 */
[----:B------:R-:W-:Y:S01]  /*43b90*/  FMUL.FTZ R72, R171, R41 ;  /* 0x00000029ab487220 */ /* 0x000fe20000410000 */
[----:B------:R-:W-:-:S02]  /*43ba0*/  HADD2.F32 R11, -RZ, R228.H0_H0 ;  /* 0x200000e4ff0b7230 */ /* 0x000fc40000004100 */
[----:B------:R-:W-:Y:S01]  /*43bb0*/  FFMA.FTZ R12, R73, R12, R15 ;  /* 0x0000000c490c7223 */ /* 0x000fe2000001000f */
[----:B------:R-:W-:Y:S02]  /*43bc0*/  HADD2.F32 R16, -RZ, R227.H1_H1 ;  /* 0x300000e3ff107230 */ /* 0x000fe40000004100 */
[----:B------:R-:W-:Y:S02]  /*43bd0*/  HADD2.F32 R13, -RZ, R13.H0_H0 ;  /* 0x2000000dff0d7230 */ /* 0x000fe40000004100 */
[----:B------:R-:W-:Y:S02]  /*43be0*/  HADD2.F32 R14, -RZ, R14.H0_H0 ;  /* 0x2000000eff0e7230 */ /* 0x000fe40000004100 */
[----:B------:R-:W-:Y:S01]  /*43bf0*/  FMUL.FTZ R75, R171, R47 ;  /* 0x0000002fab4b7220 */ /* 0x000fe20000410000 */
[----:B------:R-:W-:Y:S01]  /*43c00*/  HADD2.F32 R10, -RZ, R83.H0_H0 ;  /* 0x20000053ff0a7230 */ /* 0x000fe20000004100 */
[----:B------:R-:W-:Y:S01]  /*43c10*/  SHF.R.U32.HI R15, RZ, 0x10, R143 ;  /* 0x00000010ff0f7819 */ /* 0x000fe2000001168f */
[----:B------:R-:W-:Y:S01]  /*43c20*/  HADD2.F32 R17, -RZ, R103.H0_H0 ;  /* 0x20000067ff117230 */ /* 0x000fe20000004100 */
[----:B------:R-:W-:Y:S01]  /*43c30*/  SHF.R.U32.HI R22, RZ, 0x10, R101 ;  /* 0x00000010ff167819 */ /* 0x000fe20000011665 */
[----:B------:R-:W-:Y:S01]  /*43c40*/  FFMA.FTZ R9, R76, R18, R9 ;  /* 0x000000124c097223 */ /* 0x000fe20000010009 */
[----:B------:R-:W-:Y:S01]  /*43c50*/  FFMA.FTZ R11, R74, R11, R16 ;  /* 0x0000000b4a0b7223 */ /* 0x000fe20000010010 */
[----:B------:R-:W-:Y:S01]  /*43c60*/  FFMA.FTZ R13, R72, R13, R14 ;  /* 0x0000000d480d7223 */ /* 0x000fe2000001000e */
[----:B------:R-:W-:Y:S01]  /*43c70*/  FFMA.FTZ R10, R75, R10, R17 ;  /* 0x0000000a4b0a7223 */ /* 0x000fe20000010011 */
[----:B------:R-:W-:Y:S01]  /*43c80*/  SHF.R.U64 R17, R140, 0x10, R141 ;  /* 0x000000108c117819 */ /* 0x000fe2000000128d */
[----:B------:R-:W-:-:S02]  /*43c90*/  HADD2.F32 R15, -RZ, R15.H0_H0 ;  /* 0x2000000fff0f7230 */ /* 0x000fc40000004100 */
[C---:B------:R-:W-:Y:S01]  /*43ca0*/  FMUL.FTZ R69, R171.reuse, R44 ;  /* 0x0000002cab457220 */ /* 0x040fe20000410000 */
[----:B------:R-:W-:Y:S02]  /*43cb0*/  HADD2.F32 R22, -RZ, R22.H0_H0 ;  /* 0x20000016ff167230 */ /* 0x000fe40000004100 */
[C---:B------:R-:W-:Y:S01]  /*43cc0*/  FMUL.FTZ R67, R171.reuse, R40 ;  /* 0x00000028ab437220 */ /* 0x040fe20000410000 */
[----:B------:R-:W-:Y:S02]  /*43cd0*/  HADD2.F32 R23, -RZ, R101.H0_H0 ;  /* 0x20000065ff177230 */ /* 0x000fe40000004100 */
[C---:B------:R-:W-:Y:S01]  /*43ce0*/  FMUL.FTZ R71, R171.reuse, R45 ;  /* 0x0000002dab477220 */ /* 0x040fe20000410000 */
[----:B------:R-:W-:Y:S02]  /*43cf0*/  HADD2.F32 R17, -RZ, R17.H0_H0 ;  /* 0x20000011ff117230 */ /* 0x000fe40000004100 */
[----:B------:R-:W-:Y:S01]  /*43d00*/  FFMA.FTZ R15, R70, R15, R22 ;  /* 0x0000000f460f7223 */ /* 0x000fe20000010016 */
[C---:B------:R-:W-:Y:S01]  /*43d10*/  FMUL.FTZ R68, R171.reuse, R43 ;  /* 0x0000002bab447220 */ /* 0x040fe20000410000 */
[----:B------:R-:W5:Y:S01]  /*43d20*/  LDL.S16 R73, [R1+0xa] ;  /* 0x00000a0001497983 */ /* 0x000f620000100600 */
[C---:B------:R-:W-:Y:S01]  /*43d30*/  FMUL.FTZ R66, R171.reuse, R42 ;  /* 0x0000002aab427220 */ /* 0x040fe20000410000 */
[----:B------:R-:W-:-:S02]  /*43d40*/  FMUL.FTZ R51, R171, R167 ;  /* 0x000000a7ab337220 */ /* 0x000fc40000410000 */
[----:B------:R-:W5:Y:S01]  /*43d50*/  LDL.S16 R74, [R1+0xc] ;  /* 0x00000c00014a7983 */ /* 0x000f620000100600 */
[C---:B------:R-:W-:Y:S01]  /*43d60*/  FMUL.FTZ R63, R171.reuse, R63 ;  /* 0x0000003fab3f7220 */ /* 0x040fe20000410000 */
[C---:B------:R-:W-:Y:S02]  /*43d70*/  FMUL.FTZ R62, R171.reuse, R62 ;  /* 0x0000003eab3e7220 */ /* 0x040fe40000410000 */
[----:B------:R-:W5:Y:S01]  /*43d80*/  LDL.S16 R72, [R1+0x8] ;  /* 0x0000080001487983 */ /* 0x000f620000100600 */
[----:B------:R-:W-:Y:S01]  /*43d90*/  FMUL.FTZ R53, R171, R169 ;  /* 0x000000a9ab357220 */ /* 0x000fe20000410000 */
[--C-:B------:R-:W-:Y:S02]  /*43da0*/  IMAD.WIDE.U32 R166, R166, 0x10, R172.reuse ;  /* 0x00000010a6a67825 */ /* 0x100fe400078e00ac */
[----:B------:R-:W5:Y:S02]  /*43db0*/  LDL.S16 R70, [R1+0x4] ;  /* 0x0000040001467983 */ /* 0x000f640000100600 */
[----:B------:R-:W-:-:S04]  /*43dc0*/  IMAD.WIDE.U32 R168, R168, 0x10, R172 ;  /* 0x00000010a8a87825 */ /* 0x000fc800078e00ac */
[--C-:B------:R-:W-:Y:S01]  /*43dd0*/  IMAD.WIDE.U32 R40, R170, 0x10, R172.reuse ;  /* 0x00000010aa287825 */ /* 0x100fe200078e00ac */
[----:B------:R-:W-:Y:S03]  /*43de0*/  STG.E.128 desc[UR6][R166.64], R4 ;  /* 0x00000004a6007986 */ /* 0x000fe6000c101d06 */
[--C-:B------:R-:W-:Y:S01]  /*43df0*/  IMAD.WIDE.U32 R42, R175, 0x10, R172.reuse ;  /* 0x00000010af2a7825 */ /* 0x100fe200078e00ac */
[----:B------:R0:W-:Y:S03]  /*43e00*/  STG.E.128 desc[UR6][R168.64], R8 ;  /* 0x00000008a8007986 */ /* 0x0001e6000c101d06 */
[----:B------:R-:W-:-:S04]  /*43e10*/  IMAD.WIDE.U32 R44, R178, 0x10, R172 ;  /* 0x00000010b22c7825 */ /* 0x000fc800078e00ac */
[----:B---3--:R-:W-:Y:S02]  /*43e20*/  HADD2.F32 R14, -RZ, R21.H0_H0 ;  /* 0x20000015ff0e7230 */ /* 0x008fe40000004100 */
[----:B------:R-:W-:Y:S02]  /*43e30*/  HADD2.F32 R21, -RZ, R98.H0_H0 ;  /* 0x20000062ff157230 */ /* 0x000fe40000004100 */
[----:B----4-:R-:W-:Y:S01]  /*43e40*/  HADD2.F32 R16, -RZ, R20.H0_H0 ;  /* 0x20000014ff107230 */ /* 0x010fe20000004100 */
[----:B------:R-:W-:Y:S01]  /*43e50*/  SHF.R.U64 R20, R98, 0x10, R99 ;  /* 0x0000001062147819 */ /* 0x000fe20000001263 */
[----:B--2---:R-:W-:Y:S02]  /*43e60*/  HADD2.F32 R18, -RZ, R19.H0_H0 ;  /* 0x20000013ff127230 */ /* 0x004fe40000004100 */
[----:B------:R-:W-:Y:S02]  /*43e70*/  HADD2.F32 R19, -RZ, R99.H0_H0 ;  /* 0x20000063ff137230 */ /* 0x000fe40000004100 */
[----:B------:R-:W-:Y:S01]  /*43e80*/  FFMA.FTZ R16, R69, R16, R21 ;  /* 0x0000001045107223 */ /* 0x000fe20000010015 */
[----:B------:R-:W-:-:S02]  /*43e90*/  HADD2.F32 R20, -RZ, R20.H0_H0 ;  /* 0x20000014ff147230 */ /* 0x000fc40000004100 */
[----:B------:R-:W-:Y:S01]  /*43ea0*/  FFMA.FTZ R14, R71, R14, R23 ;  /* 0x0000000e470e7223 */ /* 0x000fe20000010017 */
[----:B------:R-:W-:Y:S01]  /*43eb0*/  SHF.R.U32.HI R69, RZ, 0x10, R99 ;  /* 0x00000010ff457819 */ /* 0x000fe20000011663 */
[----:B------:R-:W-:Y:S01]  /*43ec0*/  FFMA.FTZ R18, R67, R18, R19 ;  /* 0x0000001243127223 */ /* 0x000fe20000010013 */
[----:B------:R-:W-:Y:S01]  /*43ed0*/  SHF.R.U32.HI R19, RZ, 0x10, R141 ;  /* 0x00000010ff137819 */ /* 0x000fe2000001168d */
[----:B-----5:R-:W-:Y:S01]  /*43ee0*/  HADD2.F32 R22, -RZ, R48.H0_H0 ;  /* 0x20000030ff167230 */ /* 0x020fe20000004100 */
[----:B------:R-:W-:Y:S01]  /*43ef0*/  SHF.R.U64 R21, R138, 0x10, R139 ;  /* 0x000000108a157819 */ /* 0x000fe2000000128b */
[----:B------:R-:W-:Y:S01]  /*43f00*/  FFMA.FTZ R17, R68, R17, R20 ;  /* 0x0000001144117223 */ /* 0x000fe20000010014 */
[----:B------:R-:W-:Y:S01]  /*43f10*/  SHF.R.U64 R67, R96, 0x10, R97 ;  /* 0x0000001060437819 */ /* 0x000fe20000001261 */
[----:B------:R-:W2:Y:S01]  /*43f20*/  LDL.S16 R71, [R1+0x6] ;  /* 0x0000060001477983 */ /* 0x000ea20000100600 */
[----:B------:R-:W-:Y:S02]  /*43f30*/  SHF.R.U32.HI R23, RZ, 0x10, R139 ;  /* 0x00000010ff177819 */ /* 0x000fe4000001168b */
[----:B------:R-:W-:Y:S01]  /*43f40*/  SHF.R.U32.HI R48, RZ, 0x10, R97 ;  /* 0x00000010ff307819 */ /* 0x000fe20000011661 */
[----:B------:R-:W-:-:S02]  /*43f50*/  HADD2.F32 R68, -RZ, R49.H0_H0 ;  /* 0x20000031ff447230 */ /* 0x000fc40000004100 */
[----:B------:R-:W-:Y:S02]  /*43f60*/  HADD2.F32 R19, -RZ, R19.H0_H0 ;  /* 0x20000013ff137230 */ /* 0x000fe40000004100 */
[----:B------:R-:W-:Y:S02]  /*43f70*/  HADD2.F32 R69, -RZ, R69.H0_H0 ;  /* 0x20000045ff457230 */ /* 0x000fe40000004100 */
[----:B------:R-:W-:Y:S02]  /*43f80*/  HADD2.F32 R20, -RZ, R96.H0_H0 ;  /* 0x20000060ff147230 */ /* 0x000fe40000004100 */
[----:B------:R-:W-:Y:S02]  /*43f90*/  HADD2.F32 R49, -RZ, R97.H0_H0 ;  /* 0x20000061ff317230 */ /* 0x000fe40000004100 */
[----:B------:R-:W-:Y:S02]  /*43fa0*/  HADD2.F32 R21, -RZ, R21.H0_H0 ;  /* 0x20000015ff157230 */ /* 0x000fe40000004100 */
[----:B------:R-:W-:-:S02]  /*43fb0*/  HADD2.F32 R67, -RZ, R67.H0_H0 ;  /* 0x20000043ff437230 */ /* 0x000fc40000004100 */
[----:B------:R-:W-:Y:S02]  /*43fc0*/  HADD2.F32 R23, -RZ, R23.H0_H0 ;  /* 0x20000017ff177230 */ /* 0x000fe40000004100 */
[----:B------:R-:W-:Y:S02]  /*43fd0*/  HADD2.F32 R48, -RZ, R48.H0_H0 ;  /* 0x20000030ff307230 */ /* 0x000fe40000004100 */
[----:B------:R-:W-:Y:S01]  /*43fe0*/  FFMA.FTZ R19, R66, R19, R69 ;  /* 0x0000001342137223 */ /* 0x000fe20000010045 */
[----:B------:R-:W-:Y:S01]  /*43ff0*/  FFMA.FTZ R20, R65, R68, R20 ;  /* 0x0000004441147223 */ /* 0x000fe20000010014 */
[----:B------:R-:W-:Y:S01]  /*44000*/  FFMA.FTZ R21, R64, R21, R67 ;  /* 0x0000001540157223 */ /* 0x000fe20000010043 */
[----:B------:R-:W-:Y:S01]  /*44010*/  FFMA.FTZ R22, R63, R22, R49 ;  /* 0x000000163f167223 */ /* 0x000fe20000010031 */
[----:B------:R-:W-:Y:S01]  /*44020*/  FFMA.FTZ R23, R62, R23, R48 ;  /* 0x000000173e177223 */ /* 0x000fe20000010030 */
[----:B------:R1:W-:Y:S04]  /*44030*/  STG.E.128 desc[UR6][R40.64], R12 ;  /* 0x0000000c28007986 */ /* 0x0003e8000c101d06 */
[----:B------:R3:W-:Y:S04]  /*44040*/  STG.E.128 desc[UR6][R42.64], R16 ;  /* 0x000000102a007986 */ /* 0x0007e8000c101d06 */
[----:B------:R4:W-:Y:S01]  /*44050*/  STG.E.128 desc[UR6][R44.64], R20 ;  /* 0x000000142c007986 */ /* 0x0009e2000c101d06 */
[----:B0-----:R-:W-:-:S02]  /*44060*/  HADD2.F32 R11, -RZ, R95.H0_H0 ;  /* 0x2000005fff0b7230 */ /* 0x001fc40000004100 */
[C---:B------:R-:W-:Y:S01]  /*44070*/  FMUL.FTZ R59, R171.reuse, R59 ;  /* 0x0000003bab3b7220 */ /* 0x040fe20000410000 */
[----:B------:R-:W-:Y:S02]  /*44080*/  HADD2.F32 R9, -RZ, R92.H0_H0 ;  /* 0x2000005cff097230 */ /* 0x000fe40000004100 */
[C---:B------:R-:W-:Y:S01]  /*44090*/  FMUL.FTZ R61, R171.reuse, R61 ;  /* 0x0000003dab3d7220 */ /* 0x040fe20000410000 */
[C---:B------:R-:W-:Y:S01]  /*440a0*/  FMUL.FTZ R57, R171.reuse, R57 ;  /* 0x00000039ab397220 */ /* 0x040fe20000410000 */
[----:B-1----:R-:W-:Y:S01]  /*440b0*/  SHF.R.U64 R12, R136, 0x10, R137 ;  /* 0x00000010880c7819 */ /* 0x002fe20000001289 */
[----:B------:R-:W-:Y:S02]  /*440c0*/  HADD2.F32 R13, -RZ, R94.H0_H0 ;  /* 0x2000005eff0d7230 */ /* 0x000fe40000004100 */
[----:B------:R-:W-:Y:S01]  /*440d0*/  FMUL.FTZ R60, R171, R60 ;  /* 0x0000003cab3c7220 */ /* 0x000fe20000410000 */
[----:B------:R-:W-:Y:S01]  /*440e0*/  HADD2.F32 R6, -RZ, R73.H0_H0 ;  /* 0x20000049ff067230 */ /* 0x000fe20000004100 */
[----:B---3--:R-:W3:Y:S01]  /*440f0*/  LDL.S16 R19, [R1] ;  /* 0x0000000001137983 */ /* 0x008ee20000100600 */
[----:B------:R-:W-:-:S02]  /*44100*/  HADD2.F32 R5, -RZ, R227.H0_H0 ;  /* 0x200000e3ff057230 */ /* 0x000fc40000004100 */
[----:B------:R-:W-:Y:S01]  /*44110*/  FMUL.FTZ R58, R171, R58 ;  /* 0x0000003aab3a7220 */ /* 0x000fe20000410000 */
[----:B------:R-:W-:Y:S01]  /*44120*/  HADD2.F32 R4, -RZ, R74.H0_H0 ;  /* 0x2000004aff047230 */ /* 0x000fe20000004100 */
[----:B----4-:R-:W4:Y:S01]  /*44130*/  LDL.S16 R20, [R1+0x2] ;  /* 0x0000020001147983 */ /* 0x010f220000100600 */
[----:B------:R-:W-:Y:S01]  /*44140*/  HADD2.F32 R7, -RZ, R226.H1_H1 ;  /* 0x300000e2ff077230 */ /* 0x000fe20000004100 */
[----:B------:R-:W0:Y:S01]  /*44150*/  LDC.64 R40, c[0x0][0x380] ;  /* 0x0000e000ff287b82 */ /* 0x000e220000000a00 */
[----:B------:R-:W-:Y:S02]  /*44160*/  HADD2.F32 R8, -RZ, R72.H0_H0 ;  /* 0x20000048ff087230 */ /* 0x000fe40000004100 */
[----:B------:R-:W-:Y:S02]  /*44170*/  HADD2.F32 R12, -RZ, R12.H0_H0 ;  /* 0x2000000cff0c7230 */ /* 0x000fe40000004100 */
[----:B------:R-:W-:Y:S02]  /*44180*/  HADD2.F32 R10, -RZ, R226.H0_H0 ;  /* 0x200000e2ff0a7230 */ /* 0x000fe40000004100 */
[----:B------:R-:W-:Y:S01]  /*44190*/  FFMA.FTZ R6, R59, R6, R11 ;  /* 0x000000063b067223 */ /* 0x000fe2000001000b */
[----:B------:R-:W-:Y:S01]  /*441a0*/  FFMA.FTZ R4, R61, R4, R13 ;  /* 0x000000043d047223 */ /* 0x000fe2000001000d */
[----:B------:R-:W-:Y:S01]  /*441b0*/  FFMA.FTZ R8, R57, R8, R9 ;  /* 0x0000000839087223 */ /* 0x000fe20000010009 */
[----:B------:R-:W-:-:S02]  /*441c0*/  HADD2.F32 R11, -RZ, R224.H1_H1 ;  /* 0x300000e0ff0b7230 */ /* 0x000fc40000004100 */
[C---:B------:R-:W-:Y:S01]  /*441d0*/  FMUL.FTZ R54, R171.reuse, R54 ;  /* 0x00000036ab367220 */ /* 0x040fe20000410000 */
[----:B------:R-:W-:Y:S02]  /*441e0*/  HADD2.F32 R16, -RZ, R224.H0_H0 ;  /* 0x200000e0ff107230 */ /* 0x000fe40000004100 */
[----:B------:R-:W-:Y:S01]  /*441f0*/  FFMA.FTZ R5, R60, R12, R5 ;  /* 0x0000000c3c057223 */ /* 0x000fe20000010005 */
[----:B------:R-:W-:Y:S01]  /*44200*/  FFMA.FTZ R7, R58, R7, R10 ;  /* 0x000000073a077223 */ /* 0x000fe2000001000a */
[--C-:B------:R-:W-:Y:S02]  /*44210*/  HADD2.F32 R9, -RZ, R225.reuse.H1_H1 ;  /* 0x300000e1ff097230 */ /* 0x100fe40000004100 */
[C---:B------:R-:W-:Y:S01]  /*44220*/  FMUL.FTZ R56, R171.reuse, R56 ;  /* 0x00000038ab387220 */ /* 0x040fe20000410000 */
[----:B------:R-:W-:Y:S02]  /*44230*/  HADD2.F32 R18, -RZ, R225.H0_H0 ;  /* 0x200000e1ff127230 */ /* 0x000fe40000004100 */
[----:B------:R-:W-:Y:S01]  /*44240*/  FMUL.FTZ R52, R171, R165 ;  /* 0x000000a5ab347220 */ /* 0x000fe20000410000 */
[----:B------:R-:W-:-:S02]  /*44250*/  HADD2.F32 R13, -RZ, R223.H1_H1 ;  /* 0x300000dfff0d7230 */ /* 0x000fc40000004100 */
[----:B------:R-:W-:Y:S02]  /*44260*/  HADD2.F32 R14, -RZ, R223.H0_H0 ;  /* 0x200000dfff0e7230 */ /* 0x000fe40000004100 */
[----:B------:R-:W-:Y:S01]  /*44270*/  FMUL.FTZ R55, R171, R55 ;  /* 0x00000037ab377220 */ /* 0x000fe20000410000 */
[----:B------:R-:W-:Y:S02]  /*44280*/  HADD2.F32 R17, -RZ, R93.H0_H0 ;  /* 0x2000005dff117230 */ /* 0x000fe40000004100 */
[----:B------:R-:W-:Y:S02]  /*44290*/  HADD2.F32 R12, -RZ, R70.H0_H0 ;  /* 0x20000046ff0c7230 */ /* 0x000fe40000004100 */
        /* <DEDUP_REMOVED lines=8> */
[--C-:B------:R-:W-:Y:S02]  /*44320*/  HADD2.F32 R15, -RZ, R222.reuse.H1_H1 ;  /* 0x300000deff0f7230 */ /* 0x100fe40000004100 */
[----:B------:R-:W-:Y:S01]  /*44330*/  FMUL.FTZ R47, R171, R36 ;  /* 0x00000024ab2f7220 */ /* 0x000fe20000410000 */
[----:B------:R-:W-:Y:S02]  /*44340*/  HADD2.F32 R22, -RZ, R222.H0_H0 ;  /* 0x200000deff167230 */ /* 0x000fe40000004100 */
[----:B------:R-:W-:Y:S02]  /*44350*/  HADD2.F32 R21, -RZ, R88.H0_H0 ;  /* 0x20000058ff157230 */ /* 0x000fe40000004100 */
[----:B------:R-:W-:-:S02]  /*44360*/  HADD2.F32 R45, -RZ, R220.H0_H0 ;  /* 0x200000dcff2d7230 */ /* 0x000fc40000004100 */
[----:B------:R-:W-:Y:S01]  /*44370*/  FFMA.FTZ R15, R50, R15, R22 ;  /* 0x0000000f320f7223 */ /* 0x000fe20000010016 */
[----:B------:R-:W-:Y:S02]  /*44380*/  HADD2.F32 R44, -RZ, R2.H0_H0 ;  /* 0x20000002ff2c7230 */ /* 0x000fe40000004100 */
[----:B------:R-:W-:Y:S01]  /*44390*/  FMUL.FTZ R171, R171, R87 ;  /* 0x00000057abab7220 */ /* 0x000fe20000410000 */
[----:B------:R-:W-:Y:S02]  /*443a0*/  HADD2.F32 R43, -RZ, R219.H0_H0 ;  /* 0x200000dbff2b7230 */ /* 0x000fe40000004100 */
[----:B------:R-:W-:Y:S02]  /*443b0*/  HADD2.F32 R22, -RZ, R251.H1_H1 ;  /* 0x300000fbff167230 */ /* 0x000fe40000004100 */
[----:B------:R-:W-:Y:S02]  /*443c0*/  HADD2.F32 R42, -RZ, R3.H0_H0 ;  /* 0x20000003ff2a7230 */ /* 0x000fe40000004100 */
[----:B------:R-:W-:-:S04]  /*443d0*/  IMAD.WIDE.U32 R28, R181, 0x10, R172 ;  /* 0x00000010b51c7825 */ /* 0x000fc800078e00ac */
[----:B------:R-:W-:-:S04]  /*443e0*/  IMAD.WIDE.U32 R30, R183, 0x10, R172 ;  /* 0x00000010b71e7825 */ /* 0x000fc800078e00ac */
[----:B------:R-:W-:Y:S01]  /*443f0*/  FFMA.FTZ R22, R0, R22, R42 ;  /* 0x0000001600167223 */ /* 0x000fe2000001002a */
[--C-:B------:R-:W-:Y:S01]  /*44400*/  IMAD.WIDE.U32 R36, R184, 0x10, R172.reuse ;  /* 0x00000010b8247825 */ /* 0x100fe200078e00ac */
[----:B------:R1:W-:Y:S03]  /*44410*/  STG.E.128 desc[UR6][R28.64], R4 ;  /* 0x000000041c007986 */ /* 0x0003e6000c101d06 */
[----:B------:R-:W-:-:S04]  /*44420*/  IMAD.WIDE.U32 R38, R185, 0x10, R172 ;  /* 0x00000010b9267825 */ /* 0x000fc800078e00ac */
[----:B------:R-:W-:-:S04]  /*44430*/  IMAD.WIDE.U32 R172, R186, 0x10, R172 ;  /* 0x00000010baac7825 */ /* 0x000fc800078e00ac */
[----:B0-----:R-:W-:-:S05]  /*44440*/  IMAD R148, R40, 0x4, R148 ;  /* 0x0000000428947824 */ /* 0x001fca00078e0294 */
[----:B------:R-:W-:Y:S01]  /*44450*/  ISETP.GE.AND P0, PT, R148, R41, PT ;  /* 0x000000299400720c */ /* 0x000fe20003f06270 */
[----:B--2---:R-:W-:-:S05]  /*44460*/  HADD2.F32 R10, -RZ, R71.H0_H0 ;  /* 0x20000047ff0a7230 */ /* 0x004fca0000004100 */
[----:B------:R-:W-:Y:S01]  /*44470*/  FFMA.FTZ R10, R55, R10, R17 ;  /* 0x0000000a370a7223 */ /* 0x000fe20000010011 */
[----:B------:R-:W-:-:S04]  /*44480*/  HADD2.F32 R17, -RZ, R221.H1_H1 ;  /* 0x300000ddff117230 */ /* 0x000fc80000004100 */
[----:B------:R1:W-:Y:S01]  /*44490*/  STG.E.128 desc[UR6][R30.64], R8 ;  /* 0x000000081e007986 */ /* 0x0003e2000c101d06 */
[----:B---3--:R-:W-:Y:S02]  /*444a0*/  HADD2.F32 R16, -RZ, R19.H0_H0 ;  /* 0x20000013ff107230 */ /* 0x008fe40000004100 */
[----:B------:R-:W-:Y:S02]  /*444b0*/  HADD2.F32 R19, -RZ, R89.H0_H0 ;  /* 0x20000059ff137230 */ /* 0x000fe40000004100 */
[----:B----4-:R-:W-:Y:S02]  /*444c0*/  HADD2.F32 R14, -RZ, R20.H0_H0 ;  /* 0x20000014ff0e7230 */ /* 0x010fe40000004100 */
[----:B------:R-:W-:Y:S02]  /*444d0*/  HADD2.F32 R20, -RZ, R221.H0_H0 ;  /* 0x200000ddff147230 */ /* 0x000fe40000004100 */
[----:B------:R-:W-:Y:S01]  /*444e0*/  FFMA.FTZ R18, R27, R18, R19 ;  /* 0x000000121b127223 */ /* 0x000fe20000010013 */
[----:B------:R-:W-:Y:S01]  /*444f0*/  FFMA.FTZ R16, R47, R16, R21 ;  /* 0x000000102f107223 */ /* 0x000fe20000010015 */
[----:B------:R-:W-:Y:S01]  /*44500*/  FFMA.FTZ R14, R51, R14, R23 ;  /* 0x0000000e330e7223 */ /* 0x000fe20000010017 */
[----:B------:R-:W-:-:S02]  /*44510*/  HADD2.F32 R19, -RZ, R220.H1_H1 ;  /* 0x300000dcff137230 */ /* 0x000fc40000004100 */
[----:B------:R-:W-:Y:S01]  /*44520*/  FFMA.FTZ R17, R46, R17, R20 ;  /* 0x000000112e117223 */ /* 0x000fe20000010014 */
[----:B------:R-:W-:Y:S02]  /*44530*/  HADD2.F32 R20, -RZ, R252.H0_H0 ;  /* 0x200000fcff147230 */ /* 0x000fe40000004100 */
[----:B------:R-:W-:Y:S02]  /*44540*/  HADD2.F32 R21, -RZ, R219.H1_H1 ;  /* 0x300000dbff157230 */ /* 0x000fe40000004100 */
[--C-:B------:R-:W-:Y:S02]  /*44550*/  HADD2.F32 R23, -RZ, R218.reuse.H1_H1 ;  /* 0x300000daff177230 */ /* 0x100fe40000004100 */
[----:B------:R-:W-:Y:S02]  /*44560*/  HADD2.F32 R27, -RZ, R218.H0_H0 ;  /* 0x200000daff1b7230 */ /* 0x000fe40000004100 */
[----:B------:R-:W-:Y:S01]  /*44570*/  FFMA.FTZ R19, R26, R19, R45 ;  /* 0x000000131a137223 */ /* 0x000fe2000001002d */
[----:B------:R-:W-:Y:S01]  /*44580*/  FFMA.FTZ R20, R25, R20, R44 ;  /* 0x0000001419147223 */ /* 0x000fe2000001002c */
[----:B------:R-:W-:Y:S01]  /*44590*/  FFMA.FTZ R21, R24, R21, R43 ;  /* 0x0000001518157223 */ /* 0x000fe2000001002b */
[----:B------:R-:W-:Y:S01]  /*445a0*/  FFMA.FTZ R23, R171, R23, R27 ;  /* 0x00000017ab177223 */ /* 0x000fe2000001001b */
[----:B------:R1:W-:Y:S04]  /*445b0*/  STG.E.128 desc[UR6][R36.64], R12 ;  /* 0x0000000c24007986 */ /* 0x0003e8000c101d06 */
[----:B------:R1:W-:Y:S04]  /*445c0*/  STG.E.128 desc[UR6][R38.64], R16 ;  /* 0x0000001026007986 */ /* 0x0003e8000c101d06 */
[----:B------:R1:W-:Y:S01]  /*445d0*/  STG.E.128 desc[UR6][R172.64], R20 ;  /* 0x00000014ac007986 */ /* 0x0003e2000c101d06 */
[----:B------:R-:W-:Y:S05]  /*445e0*/  @!P0 BRA `(.L_x_76749) ;  /* 0xfffffbdc001c8947 */ /* 0x000fea000383ffff */
[----:B------:R-:W-:Y:S05]  /*445f0*/  EXIT ;  /* 0x000000000000794d */ /* 0x000fea0003800000 */
.L_x_76748:
        /* <DEDUP_REMOVED lines=8> */
.L_x_76751:
[----:B------:R-:W-:Y:S05]  /*44680*/  BSYNC B0 ;  /* 0x0000000000007941 */ /* 0x000fea0003800000 */
.L_x_76750:
        /* <DEDUP_REMOVED lines=8> */
.L_x_76752:
[----:B------:R-:W-:Y:S02]  /*44710*/  IMAD.MOV.U32 R174, RZ, RZ, 0x4 ;  /* 0x00000004ffae7424 */ /* 0x000fe400078e00ff */
[----:B------:R-:W-:Y:S01]  /*44720*/  FADD.FTZ R171, R171, R172 ;  /* 0x000000acabab7221 */ /* 0x000fe20000010000 */
[----:B------:R-:W-:-:S04]  /*44730*/  MOV R172, 0xffffffff ;  /* 0xffffffff00ac7802 */ /* 0x000fc80000000f00 */
[----:B------:R-:W-:-:S07]  /*44740*/  MOV R189, R171 ;  /* 0x000000ab00bd7202 */ /* 0x000fce0000000f00 */
[----:B------:R-:W-:Y:S05]  /*44750*/  WARPSYNC.COLLECTIVE R172, `(.L_x_76753) ;  /* 0x00000000ac087348 */ /* 0x000fea0003c00000 */
[----:B------:R0:W1:Y:S02]  /*44760*/  SHFL.BFLY P0, R172, R189, R174, R173 ;  /* 0x0c0000aebdac7389 */ /* 0x00006400000000ad */
[----:B01----:R-:W-:Y:S05]  /*44770*/  ENDCOLLECTIVE ;  /* 0x000000000000791b */ /* 0x003fea0003800000 */
.L_x_76753:
[----:B------:R-:W-:Y:S02]  /*44780*/  HFMA2 R174, -RZ, RZ, 0, 4.76837158203125e-07 ;  /* 0x00000008ffae7431 */ /* 0x000fe400000001ff */
[----:B------:R-:W-:Y:S01]  /*44790*/  FADD.FTZ R171, R171, R172 ;  /* 0x000000acabab7221 */ /* 0x000fe20000010000 */
[----:B------:R-:W-:-:S03]  /*447a0*/  IMAD.MOV.U32 R172, RZ, RZ, -0x1 ;  /* 0xffffffffffac7424 */ /* 0x000fc600078e00ff */
[----:B------:R-:W-:-:S07]  /*447b0*/  IMAD.MOV.U32 R189, RZ, RZ, R171 ;  /* 0x000000ffffbd7224 */ /* 0x000fce00078e00ab */
[----:B------:R-:W-:Y:S05]  /*447c0*/  WARPSYNC.COLLECTIVE R172, `(.L_x_76754) ;  /* 0x00000000ac087348 */ /* 0x000fea0003c00000 */
[----:B------:R0:W1:Y:S02]  /*447d0*/  SHFL.BFLY P0, R172, R189, R174, R173 ;  /* 0x0c0000aebdac7389 */ /* 0x00006400000000ad */
[----:B01----:R-:W-:Y:S05]  /*447e0*/  ENDCOLLECTIVE ;  /* 0x000000000000791b */ /* 0x003fea0003800000 */
.L_x_76754:
[----:B------:R-:W-:Y:S02]  /*447f0*/  IMAD.MOV.U32 R174, RZ, RZ, 0x10 ;  /* 0x00000010ffae7424 */ /* 0x000fe400078e00ff */
[----:B------:R-:W-:Y:S01]  /*44800*/  FADD.FTZ R171, R171, R172 ;  /* 0x000000acabab7221 */ /* 0x000fe20000010000 */
[----:B------:R-:W-:-:S04]  /*44810*/  MOV R172, 0xffffffff ;  /* 0xffffffff00ac7802 */ /* 0x000fc80000000f00 */
[----:B------:R-:W-:-:S07]  /*44820*/  MOV R189, R171 ;  /* 0x000000ab00bd7202 */ /* 0x000fce0000000f00 */
[----:B------:R-:W-:Y:S05]  /*44830*/  WARPSYNC.COLLECTIVE R172, `(.L_x_76755) ;  /* 0x00000000ac087348 */ /* 0x000fea0003c00000 */
[----:B------:R0:W1:Y:S02]  /*44840*/  SHFL.BFLY P0, R172, R189, R174, R173 ;  /* 0x0c0000aebdac7389 */ /* 0x00006400000000ad */
[----:B01----:R-:W-:Y:S05]  /*44850*/  ENDCOLLECTIVE ;  /* 0x000000000000791b */ /* 0x003fea0003800000 */
.L_x_76755:
[----:B------:R-:W-:Y:S02]  /*44860*/  HFMA2 R174, -RZ, RZ, 0, 5.9604644775390625e-08 ;  /* 0x00000001ffae7431 */ /* 0x000fe400000001ff */
[----:B------:R-:W-:Y:S02]  /*44870*/  FADD.FTZ R172, R171, R172 ;  /* 0x000000acabac7221 */ /* 0x000fe40000010000 */
        /* <DEDUP_REMOVED lines=168> */
.L_x_76756:
[----:B------:R-:W-:Y:S02]  /*45300*/  HFMA2 R174, -RZ, RZ, 0, 1.1920928955078125e-07 ;  /* 0x00000002ffae7431 */ /* 0x000fe400000001ff */
[----:B------:R-:W-:Y:S01]  /*45310*/  FADD.FTZ R188, R188, R172 ;  /* 0x000000acbcbc7221 */ /* 0x000fe20000010000 */
[----:B------:R-:W-:-:S03]  /*45320*/  IMAD.MOV.U32 R172, RZ, RZ, -0x1 ;  /* 0xffffffffffac7424 */ /* 0x000fc600078e00ff */
[----:B------:R-:W-:-:S07]  /*45330*/  IMAD.MOV.U32 R189, RZ, RZ, R188 ;  /* 0x000000ffffbd7224 */ /* 0x000fce00078e00bc */
[----:B------:R-:W-:Y:S05]  /*45340*/  WARPSYNC.COLLECTIVE R172, `(.L_x_76757) ;  /* 0x00000000ac087348 */ /* 0x000fea0003c00000 */
[----:B------:R0:W1:Y:S02]  /*45350*/  SHFL.BFLY P0, R172, R189, R174, R173 ;  /* 0x0c0000aebdac7389 */ /* 0x00006400000000ad */
[----:B01----:R-:W-:Y:S05]  /*45360*/  ENDCOLLECTIVE ;  /* 0x000000000000791b */ /* 0x003fea0003800000 */
.L_x_76757:
[----:B------:R-:W-:Y:S02]  /*45370*/  IMAD.MOV.U32 R174, RZ, RZ, 0x4 ;  /* 0x00000004ffae7424 */ /* 0x000fe400078e00ff */
[----:B------:R-:W-:Y:S01]  /*45380*/  FADD.FTZ R188, R188, R172 ;  /* 0x000000acbcbc7221 */ /* 0x000fe20000010000 */
[----:B------:R-:W-:-:S04]  /*45390*/  MOV R172, 0xffffffff ;  /* 0xffffffff00ac7802 */ /* 0x000fc80000000f00 */
[----:B------:R-:W-:-:S07]  /*453a0*/  MOV R189, R188 ;  /* 0x000000bc00bd7202 */ /* 0x000fce0000000f00 */
[----:B------:R-:W-:Y:S05]  /*453b0*/  WARPSYNC.COLLECTIVE R172, `(.L_x_76758) ;  /* 0x00000000ac087348 */ /* 0x000fea0003c00000 */
[----:B------:R0:W1:Y:S02]  /*453c0*/  SHFL.BFLY P0, R172, R189, R174, R173 ;  /* 0x0c0000aebdac7389 */ /* 0x00006400000000ad */
[----:B01----:R-:W-:Y:S05]  /*453d0*/  ENDCOLLECTIVE ;  /* 0x000000000000791b */ /* 0x003fea0003800000 */
.L_x_76758:
[----:B------:R-:W-:Y:S02]  /*453e0*/  HFMA2 R174, -RZ, RZ, 0, 4.76837158203125e-07 ;  /* 0x00000008ffae7431 */ /* 0x000fe400000001ff */
[----:B------:R-:W-:Y:S01]  /*453f0*/  FADD.FTZ R188, R188, R172 ;  /* 0x000000acbcbc7221 */ /* 0x000fe20000010000 */
[----:B------:R-:W-:-:S03]  /*45400*/  IMAD.MOV.U32 R172, RZ, RZ, -0x1 ;  /* 0xffffffffffac7424 */ /* 0x000fc600078e00ff */
[----:B------:R-:W-:-:S07]  /*45410*/  IMAD.MOV.U32 R189, RZ, RZ, R188 ;  /* 0x000000ffffbd7224 */ /* 0x000fce00078e00bc */
[----:B------:R-:W-:Y:S05]  /*45420*/  WARPSYNC.COLLECTIVE R172, `(.L_x_76759) ;  /* 0x00000000ac087348 */ /* 0x000fea0003c00000 */
[----:B------:R0:W1:Y:S02]  /*45430*/  SHFL.BFLY P0, R172, R189, R174, R173 ;  /* 0x0c0000aebdac7389 */ /* 0x00006400000000ad */
[----:B01----:R-:W-:Y:S05]  /*45440*/  ENDCOLLECTIVE ;  /* 0x000000000000791b */ /* 0x003fea0003800000 */
.L_x_76759:
[----:B------:R-:W-:Y:S02]  /*45450*/  IMAD.MOV.U32 R174, RZ, RZ, 0x10 ;  /* 0x00000010ffae7424 */ /* 0x000fe400078e00ff */
[----:B------:R-:W-:Y:S01]  /*45460*/  FADD.FTZ R188, R188, R172 ;  /* 0x000000acbcbc7221 */ /* 0x000fe20000010000 */
[----:B------:R-:W-:-:S04]  /*45470*/  MOV R172, 0xffffffff ;  /* 0xffffffff00ac7802 */ /* 0x000fc80000000f00 */
[----:B------:R-:W-:-:S07]  /*45480*/  MOV R189, R188 ;  /* 0x000000bc00bd7202 */ /* 0x000fce0000000f00 */
[----:B------:R-:W-:Y:S05]  /*45490*/  WARPSYNC.COLLECTIVE R172, `(.L_x_76760) ;  /* 0x00000000ac087348 */ /* 0x000fea0003c00000 */
[----:B------:R0:W1:Y:S02]  /*454a0*/  SHFL.BFLY P0, R172, R189, R174, R173 ;  /* 0x0c0000aebdac7389 */ /* 0x00006400000000ad */
[----:B01----:R-:W-:Y:S05]  /*454b0*/  ENDCOLLECTIVE ;  /* 0x000000000000791b */ /* 0x003fea0003800000 */
.L_x_76760:
[----:B------:R-:W-:Y:S05]  /*454c0*/  BRA `(.L_x_76761) ;  /* 0xffffffd000547947 */ /* 0x000fea000383ffff */
.L_x_76762:
        /* <DEDUP_REMOVED lines=11> */
.L_x_88557:


//--------------------- .text._ZN10layer_norm13ln_fwd_kernelINS_13Kernel_traitsI6__halfffffjLj2560ELj1ELj4ELj1ELj16ENS_18Kernel_traits_baseILj2560ES2_ffffjLj128EEEEELb1ELb1ELb1ELb0EEEvNS_9FwdParamsE --------------------------
	.section	.text._ZN10layer_norm13ln_fwd_kernelINS_13Kernel_traitsI6__halfffffjLj2560ELj1ELj4ELj1ELj16ENS_18Kernel_traits_baseILj2560ES2_ffffjLj128EEEEELb1ELb1ELb1ELb0EEEvNS_9FwdParamsE,"ax",@progbits
	.align	128
        .global         _ZN10layer_norm13ln_fwd_kernelINS_13Kernel_traitsI6__halfffffjLj2560ELj1ELj4ELj1ELj16ENS_18Kernel_traits_baseILj2560ES2_ffffjLj128EEEEELb1ELb1ELb1ELb0EEEvNS_9FwdParamsE
        .type           _ZN10layer_norm13ln_fwd_kernelINS_13Kernel_traitsI6__halfffffjLj2560ELj1ELj4ELj1ELj16ENS_18Kernel_traits_baseILj2560ES2_ffffjLj128EEEEELb1ELb1ELb1ELb0EEEvNS_9FwdParamsE,@function
        .size           _ZN10layer_norm13ln_fwd_kernelINS_13Kernel_traitsI6__halfffffjLj2560ELj1ELj4ELj1ELj16ENS_18Kernel_traits_baseILj2560ES2_ffffjLj128EEEEELb1ELb1ELb1ELb0EEEvNS_9FwdParamsE,(.L_x_88558 - _ZN10layer_norm13ln_fwd_kernelINS_13Kernel_traitsI6__halfffffjLj2560ELj1ELj4ELj1ELj16ENS_18Kernel_traits_baseILj2560ES2_ffffjLj128EEEEELb1ELb1ELb1ELb0EEEvNS_9FwdParamsE)
        .other          _ZN10layer_norm13ln_fwd_kernelINS_13Kernel_traitsI6__halfffffjLj2560ELj1ELj4ELj1ELj16ENS_18Kernel_traits_baseILj2560ES2_ffffjLj128EEEEELb1ELb1ELb1ELb0EEEvNS_9FwdParamsE,@"STO_CUDA_ENTRY STV_DEFAULT"
_ZN10layer_norm13ln_fwd_kernelINS_13Kernel_traitsI6__halfffffjLj2560ELj1ELj4ELj1ELj16ENS_18Kernel_traits_baseILj2560ES2_ffffjLj128EEEEELb1ELb1ELb1ELb0EEEvNS_9FwdParamsE:
.text._ZN10layer_norm13ln_fwd_kernelINS_13Kernel_traitsI6__halfffffjLj2560ELj1ELj4ELj1ELj16ENS_18Kernel_traits_baseILj2560ES2_ffffjLj128EEEEELb1ELb1ELb1ELb0EEEvNS_9FwdParamsE:
[----:B------:R-:W0:Y:S01]  /*0000*/  LDC R1, c[0x0][0x37c] ;  /* 0x0000df00ff017b82 */ /* 0x000e220000000800 */
[----:B------:R-:W1:Y:S07]  /*0010*/  LDCU.U8 UR4, c[0x0][0x464] ;  /* 0x00008c80ff0477ac */ /* 0x000e6e0008000000 */
[----:B------:R-:W2:Y:S01]  /*0020*/  LDC R138, c[0x0][0x458] ;  /* 0x00011600ff8a7b82 */ /* 0x000ea20000000800 */
[----:B0-----:R-:W-:Y:S01]  /*0030*/  VIADD R1, R1, 0xffffffe0 ;  /* 0xffffffe001017836 */ /* 0x001fe20000000000 */
[----:B------:R-:W0:Y:S06]  /*0040*/  LDCU.64 UR6, c[0x0][0x358] ;  /* 0x00006b00ff0677ac */ /* 0x000e2c0008000a00 */
[----:B------:R-:W3:Y:S01]  /*0050*/  LDC R141, c[0x0][0x45c] ;  /* 0x00011700ff8d7b82 */ /* 0x000ee20000000800 */
[----:B------:R-:W4:Y:S01]  /*0060*/  S2R R0, SR_TID.X ;  /* 0x0000000000007919 */ /* 0x000f220000002100 */
[----:B------:R-:W0:Y:S06]  /*0070*/  LDCU.64 UR8, c[0x0][0x438] ;  /* 0x00008700ff0877ac */ /* 0x000e2c0008000a00 */
        /* <DEDUP_REMOVED lines=9> */
[----:B------:R-:W5:Y:S01]  /*0110*/  @P0 LDG.E.64 R132, desc[UR6][R132.64] ;  /* 0x0000000684840981 */ /* 0x000f62000c1e1b00 */
[----:B------:R-:W0:Y:S01]  /*0120*/  S2UR UR5, SR_CTAID.X ;  /* 0x00000000000579c3 */ /* 0x000e220000002500 */
[----:B------:R-:W-:Y:S01]  /*0130*/  UISETP.NE.U32.AND UP0, UPT, UR8, URZ, UPT ;  /* 0x000000ff0800728c */ /* 0x000fe2000bf05070 */
[----:B----4-:R-:W-:Y:S01]  /*0140*/  SHF.R.S32.HI R4, RZ, 0x1f, R7 ;  /* 0x0000001fff047819 */ /* 0x010fe20000011407 */
[----:B------:R-:W-:Y:S01]  /*0150*/  BSSY.RECONVERGENT B0, `(.L_x_76763) ;  /* 0x000019e000007945 */ /* 0x000fe20003800200 */
[----:B------:R-:W-:Y:S01]  /*0160*/  LOP3.LUT R82, R0, 0x1f, RZ, 0xc0, !PT ;  /* 0x0000001f00527812 */ /* 0x000fe200078ec0ff */
[----:B------:R-:W-:Y:S01]  /*0170*/  UISETP.NE.AND.EX UP0, UPT, UR9, URZ, UPT, UP0 ;  /* 0x000000ff0900728c */ /* 0x000fe2000bf05300 */
[----:B------:R-:W-:Y:S02]  /*0180*/  LEA.HI R4, R4, R7, RZ, 0x2 ;  /* 0x0000000704047211 */ /* 0x000fe400078f10ff */
[----:B------:R-:W-:Y:S02]  /*0190*/  LOP3.LUT R135, R82, 0x1f, RZ, 0x3c, !PT ;  /* 0x0000001f52877812 */ /* 0x000fe400078e3cff */
[----:B------:R-:W-:-:S02]  /*01a0*/  SHF.R.U32.HI R139, RZ, 0x5, R0 ;  /* 0x00000005ff8b7819 */ /* 0x000fc40000011600 */
[----:B------:R-:W-:Y:S01]  /*01b0*/  LEA.HI.SX32 R135, R4, R135, 0x1e ;  /* 0x0000008704877211 */ /* 0x000fe200078ff2ff */
[----:B0-----:R-:W-:-:S06]  /*01c0*/  USHF.L.U32 UR4, UR5, 0x2, URZ ;  /* 0x0000000205047899 */ /* 0x001fcc00080006ff */
[----:B------:R-:W-:Y:S02]  /*01d0*/  LOP3.LUT R139, R139, UR4, RZ, 0xfc, !PT ;  /* 0x000000048b8b7c12 */ /* 0x000fe4000f8efcff */
        /* <DEDUP_REMOVED lines=24> */
[----:B------:R2:W5:Y:S02]  /*0360*/  @P4 LD.E.64 R130, desc[UR6][R34.64] ;  /* 0x0000000622824980 */ /* 0x000564000c101b00 */
        /* <DEDUP_REMOVED lines=10> */
[----:B0-----:R-:W-:-:S07]  /*0410*/  @P6 IMAD.WIDE.U32 R90, R82, 0x8, R90 ;  /* 0x00000008525a6825 */ /* 0x001fce00078e005a */
[----:B------:R-:W0:Y:S01]  /*0420*/  @P1 LDC.64 R22, c[0x0][0x438] ;  /* 0x00010e00ff161b82 */ /* 0x000e220000000a00 */
[----:B------:R-:W-:-:S07]  /*0430*/  @P6 VIADD R82, R82, 0x20 ;  /* 0x0000002052526836 */ /* 0x000fce0000000000 */
[----:B-1----:R-:W1:Y:S01]  /*0440*/  @P1 LDC.64 R84, c[0x0][0x3e8] ;  /* 0x0000fa00ff541b82 */ /* 0x002e620000000a00 */
[----:B--2---:R-:W-:-:S07]  /*0450*/  @P2 IMAD.WIDE.U32 R94, R82, 0x8, R94 ;  /* 0x00000008525e2825 */ /* 0x004fce00078e005e */
[----:B------:R-:W2:Y:S01]  /*0460*/  @P0 LDC.64 R152, c[0x0][0x3d0] ;  /* 0x0000f400ff980b82 */ /* 0x000ea20000000a00 */
[----:B------:R-:W-:-:S07]  /*0470*/  @P2 IMAD.WIDE.U32 R136, R82, 0x8, R136 ;  /* 0x0000000852882825 */ /* 0x000fce00078e0088 */
[----:B------:R-:W2:Y:S01]  /*0480*/  @P0 LDC.64 R34, c[0x0][0x3e8] ;  /* 0x0000fa00ff220b82 */ /* 0x000ea20000000a00 */
[C---:B------:R-:W-:Y:S01]  /*0490*/  @P2 IMAD.WIDE.U32 R142, R82.reuse, 0x8, R142 ;  /* 0x00000008528e2825 */ /* 0x040fe200078e008e */
[----:B------:R-:W-:Y:S01]  /*04a0*/  ISETP.GE.U32.AND P4, PT, R135, 0x100, PT ;  /* 0x000001008700780c */ /* 0x000fe20003f86070 */
[----:B------:R4:W5:Y:S02]  /*04b0*/  @P6 LDG.E.64 R78, desc[UR6][R92.64] ;  /* 0x000000065c4e6981 */ /* 0x000964000c1e1b00 */
[----:B------:R-:W-:Y:S02]  /*04c0*/  @P2 VIADD R82, R82, 0x20 ;  /* 0x0000002052522836 */ /* 0x000fe40000000000 */
[----:B------:R0:W5:Y:S01]  /*04d0*/  @P2 LDG.E.64 R24, desc[UR6][R94.64] ;  /* 0x000000065e182981 */ /* 0x000162000c1e1b00 */
[----:B---3--:R-:W3:Y:S01]  /*04e0*/  @P0 LDC.64 R88, c[0x0][0x438] ;  /* 0x00010e00ff580b82 */ /* 0x008ee20000000a00 */
[C---:B------:R-:W-:Y:S02]  /*04f0*/  @P3 IMAD.WIDE.U32 R144, R82.reuse, 0x8, R144 ;  /* 0x0000000852903825 */ /* 0x040fe400078e0090 */
[----:B------:R0:W5:Y:S02]  /*0500*/  @P6 LD.E.64 R128, desc[UR6][R90.64] ;  /* 0x000000065a806980 */ /* 0x000164000c101b00 */
[----:B------:R-:W-:-:S02]  /*0510*/  @P3 IMAD.WIDE.U32 R146, R82, 0x8, R146 ;  /* 0x0000000852923825 */ /* 0x000fc400078e0092 */
[----:B------:R-:W5:Y:S01]  /*0520*/  @P3 LDG.E.64 R20, desc[UR6][R144.64] ;  /* 0x0000000690143981 */ /* 0x000f62000c1e1b00 */
[----:B----4-:R-:W4:Y:S01]  /*0530*/  @P5 LDC.64 R92, c[0x0][0x3d0] ;  /* 0x0000f400ff5c5b82 */ /* 0x010f220000000a00 */
[C---:B------:R-:W-:Y:S01]  /*0540*/  @P3 IMAD.WIDE.U32 R148, R82.reuse, 0x8, R148 ;  /* 0x0000000852943825 */ /* 0x040fe200078e0094 */
[----:B------:R-:W-:Y:S01]  /*0550*/  @P3 IADD3 R82, PT, PT, R82, 0x20, RZ ;  /* 0x0000002052523810 */ /* 0x000fe20007ffe0ff */
[----:B------:R-:W5:Y:S04]  /*0560*/  @P3 LD.E.64 R124, desc[UR6][R146.64] ;  /* 0x00000006927c3980 */ /* 0x000f68000c101b00 */
[----:B------:R-:W5:Y:S01]  /*0570*/  @P3 LDG.E.64 R74, desc[UR6][R148.64] ;  /* 0x00000006944a3981 */ /* 0x000f62000c1e1b00 */
[C---:B------:R-:W-:Y:S01]  /*0580*/  ISETP.GE.U32.AND P3, PT, R135.reuse, 0x120, PT ;  /* 0x000001208700780c */ /* 0x040fe20003f66070 */
[----:B0-----:R-:W0:Y:S01]  /*0590*/  @P5 LDC.64 R94, c[0x0][0x438] ;  /* 0x00010e00ff5e5b82 */ /* 0x001e220000000a00 */
[C---:B------:R-:W-:Y:S01]  /*05a0*/  @P1 IMAD.WIDE.U32 R150, R82.reuse, 0x8, R150 ;  /* 0x0000000852961825 */ /* 0x040fe200078e0096 */
[----:B------:R2:W5:Y:S03]  /*05b0*/  @P2 LDG.E.64 R76, desc[UR6][R142.64] ;  /* 0x000000068e4c2981 */ /* 0x000566000c1e1b00 */
[C---:B------:R-:W-:Y:S01]  /*05c0*/  @P1 IMAD.WIDE.U32 R22, R82.reuse, 0x8, R22 ;  /* 0x0000000852161825 */ /* 0x040fe200078e0016 */
[----:B------:R3:W5:Y:S02]  /*05d0*/  @P2 LD.E.64 R126, desc[UR6][R136.64] ;  /* 0x00000006887e2980 */ /* 0x000764000c101b00 */
[----:B------:R-:W0:Y:S01]  /*05e0*/  @P5 LDC.64 R90, c[0x0][0x3e8] ;  /* 0x0000fa00ff5a5b82 */ /* 0x000e220000000a00 */
[C---:B-1----:R-:W-:Y:S01]  /*05f0*/  @P1 IMAD.WIDE.U32 R84, R82.reuse, 0x8, R84 ;  /* 0x0000000852541825 */ /* 0x042fe200078e0054 */
[----:B------:R-:W-:Y:S01]  /*0600*/  ISETP.GE.U32.AND P2, PT, R135, 0x140, PT ;  /* 0x000001408700780c */ /* 0x000fe20003f46070 */
[----:B------:R1:W5:Y:S02]  /*0610*/  @P1 LDG.E.64 R18, desc[UR6][R150.64] ;  /* 0x0000000696121981 */ /* 0x000364000c1e1b00 */
[----:B------:R-:W-:-:S02]  /*0620*/  @P1 VIADD R82, R82, 0x20 ;  /* 0x0000002052521836 */ /* 0x000fc40000000000 */
[----:B------:R4:W5:Y:S01]  /*0630*/  @P1 LDG.E.64 R72, desc[UR6][R84.64] ;  /* 0x0000000654481981 */ /* 0x000962000c1e1b00 */
[----:B--2---:R-:W2:Y:S01]  /*0640*/  @P4 LDC.64 R142, c[0x0][0x3d0] ;  /* 0x0000f400ff8e4b82 */ /* 0x004ea20000000a00 */
[----:B------:R-:W-:Y:S02]  /*0650*/  @P0 IMAD.WIDE.U32 R152, R82, 0x8, R152 ;  /* 0x0000000852980825 */ /* 0x000fe400078e0098 */
[----:B------:R4:W5:Y:S01]  /*0660*/  @P1 LD.E.64 R122, desc[UR6][R22.64] ;  /* 0x00000006167a1980 */ /* 0x000962000c101b00 */
[----:B------:R-:W-:-:S04]  /*0670*/  ISETP.GE.U32.AND P1, PT, R135, 0x160, PT ;  /* 0x000001608700780c */ /* 0x000fc80003f26070 */
[----:B------:R-:W2:Y:S01]  /*0680*/  @P4 LDC.64 R144, c[0x0][0x438] ;  /* 0x00010e00ff904b82 */ /* 0x000ea20000000a00 */
[C---:B---3--:R-:W-:Y:S01]  /*0690*/  @P0 IMAD.WIDE.U32 R88, R82.reuse, 0x8, R88 ;  /* 0x0000000852580825 */ /* 0x048fe200078e0058 */
[----:B------:R3:W5:Y:S06]  /*06a0*/  @P0 LDG.E.64 R16, desc[UR6][R152.64] ;  /* 0x0000000698100981 */ /* 0x00076c000c1e1b00 */
[----:B------:R-:W2:Y:S01]  /*06b0*/  @P4 LDC.64 R136, c[0x0][0x3e8] ;  /* 0x0000fa00ff884b82 */ /* 0x000ea20000000a00 */
[C---:B------:R-:W-:Y:S01]  /*06c0*/  @P0 IMAD.WIDE.U32 R34, R82.reuse, 0x8, R34 ;  /* 0x0000000852220825 */ /* 0x040fe200078e0022 */
[----:B------:R-:W5:Y:S06]  /*06d0*/  @P0 LD.E.64 R120, desc[UR6][R88.64] ;  /* 0x0000000658780980 */ /* 0x000f6c000c101b00 */
[----:B------:R-:W2:Y:S01]  /*06e0*/  @P3 LDC.64 R146, c[0x0][0x3d0] ;  /* 0x0000f400ff923b82 */ /* 0x000ea20000000a00 */
[----:B------:R-:W-:Y:S01]  /*06f0*/  @P0 VIADD R82, R82, 0x20 ;  /* 0x0000002052520836 */ /* 0x000fe20000000000 */
[----:B------:R3:W5:Y:S01]  /*0700*/  @P0 LDG.E.64 R70, desc[UR6][R34.64] ;  /* 0x0000000622460981 */ /* 0x000762000c1e1b00 */
[----:B------:R-:W-:-:S05]  /*0710*/  ISETP.GE.U32.AND P0, PT, R135, 0x180, PT ;  /* 0x000001808700780c */ /* 0x000fca0003f06070 */
[----:B------:R-:W2:Y:S08]  /*0720*/  @P3 LDC.64 R148, c[0x0][0x438] ;  /* 0x00010e00ff943b82 */ /* 0x000eb00000000a00 */
[----:B-1----:R-:W1:Y:S01]  /*0730*/  @P3 LDC.64 R150, c[0x0][0x3e8] ;  /* 0x0000fa00ff963b82 */ /* 0x002e620000000a00 */
[----:B----4-:R-:W-:-:S07]  /*0740*/  @P5 IMAD.WIDE.U32 R92, R82, 0x8, R92 ;  /* 0x00000008525c5825 */ /* 0x010fce00078e005c */
[----:B------:R-:W4:Y:S08]  /*0750*/  @P2 LDC.64 R154, c[0x0][0x3d0] ;  /* 0x0000f400ff9a2b82 */ /* 0x000f300000000a00 */
[----:B------:R-:W4:Y:S08]  /*0760*/  @P2 LDC.64 R84, c[0x0][0x438] ;  /* 0x00010e00ff542b82 */ /* 0x000f300000000a00 */
[----:B------:R-:W4:Y:S01]  /*0770*/  @P2 LDC.64 R22, c[0x0][0x3e8] ;  /* 0x0000fa00ff162b82 */ /* 0x000f220000000a00 */
[C---:B0-----:R-:W-:Y:S01]  /*0780*/  @P5 IMAD.WIDE.U32 R94, R82.reuse, 0x8, R94 ;  /* 0x00000008525e5825 */ /* 0x041fe200078e005e */
[----:B------:R0:W5:Y:S03]  /*0790*/  @P5 LDG.E.64 R14, desc[UR6][R92.64] ;  /* 0x000000065c0e5981 */ /* 0x000166000c1e1b00 */
[----:B------:R-:W-:-:S03]  /*07a0*/  @P5 IMAD.WIDE.U32 R90, R82, 0x8, R90 ;  /* 0x00000008525a5825 */ /* 0x000fc600078e005a */
[----:B---3--:R-:W3:Y:S01]  /*07b0*/  @P1 LDC.64 R152, c[0x0][0x3d0] ;  /* 0x0000f400ff981b82 */ /* 0x008ee20000000a00 */
[----:B------:R-:W-:Y:S01]  /*07c0*/  @P5 IADD3 R82, PT, PT, R82, 0x20, RZ ;  /* 0x0000002052525810 */ /* 0x000fe20007ffe0ff */
[----:B------:R1:W5:Y:S04]  /*07d0*/  @P5 LDG.E.64 R68, desc[UR6][R90.64] ;  /* 0x000000065a445981 */ /* 0x000368000c1e1b00 */
[----:B------:R1:W5:Y:S02]  /*07e0*/  @P5 LD.E.64 R118, desc[UR6][R94.64] ;  /* 0x000000065e765980 */ /* 0x000364000c101b00 */
[----:B------:R-:W3:Y:S08]  /*07f0*/  @P1 LDC.64 R156, c[0x0][0x3e8] ;  /* 0x0000fa00ff9c1b82 */ /* 0x000ef00000000a00 */
[----:B------:R-:W3:Y:S01]  /*0800*/  @P1 LDC.64 R34, c[0x0][0x438] ;  /* 0x00010e00ff221b82 */ /* 0x000ee20000000a00 */
[----:B--2---:R-:W-:Y:S01]  /*0810*/  @P4 IMAD.WIDE.U32 R142, R82, 0x8, R142 ;  /* 0x00000008528e4825 */ /* 0x004fe200078e008e */
[----:B------:R-:W-:-:S03]  /*0820*/  ISETP.GE.U32.AND P5, PT, R135, 0x1a0, PT ;  /* 0x000001a08700780c */ /* 0x000fc60003fa6070 */
[C---:B------:R-:W-:Y:S01]  /*0830*/  @P4 IMAD.WIDE.U32 R136, R82.reuse, 0x8, R136 ;  /* 0x0000000852884825 */ /* 0x040fe200078e0088 */
[----:B------:R-:W5:Y:S02]  /*0840*/  @P4 LDG.E.64 R64, desc[UR6][R142.64] ;  /* 0x000000068e404981 */ /* 0x000f64000c1e1b00 */
[----:B------:R-:W2:Y:S01]  /*0850*/  @P0 LDC.64 R88, c[0x0][0x3d0] ;  /* 0x0000f400ff580b82 */ /* 0x000ea20000000a00 */
[C---:B------:R-:W-:Y:S01]  /*0860*/  @P4 IMAD.WIDE.U32 R144, R82.reuse, 0x8, R144 ;  /* 0x0000000852904825 */ /* 0x040fe200078e0090 */
[----:B------:R4:W5:Y:S03]  /*0870*/  @P4 LDG.E.64 R66, desc[UR6][R136.64] ;  /* 0x0000000688424981 */ /* 0x000966000c1e1b00 */
[----:B------:R-:W-:Y:S01]  /*0880*/  @P4 VIADD R82, R82, 0x20 ;  /* 0x0000002052524836 */ /* 0x000fe20000000000 */
[----:B------:R-:W5:Y:S02]  /*0890*/  @P4 LD.E.64 R116, desc[UR6][R144.64] ;  /* 0x0000000690744980 */ /* 0x000f64000c101b00 */
[----:B0-----:R-:W0:Y:S01]  /*08a0*/  @P0 LDC.64 R92, c[0x0][0x3e8] ;  /* 0x0000fa00ff5c0b82 */ /* 0x001e220000000a00 */
[----:B------:R-:W-:Y:S01]  /*08b0*/  @P3 IMAD.WIDE.U32 R146, R82, 0x8, R146 ;  /* 0x0000000852923825 */ /* 0x000fe200078e0092 */
[----:B------:R-:W-:-:S03]  /*08c0*/  ISETP.GE.U32.AND P4, PT, R135, 0x1c0, PT ;  /* 0x000001c08700780c */ /* 0x000fc60003f86070 */
[C---:B------:R-:W-:Y:S01]  /*08d0*/  @P3 IMAD.WIDE.U32 R148, R82.reuse, 0x8, R148 ;  /* 0x0000000852943825 */ /* 0x040fe200078e0094 */
[----:B------:R-:W5:Y:S02]  /*08e0*/  @P3 LDG.E.64 R12, desc[UR6][R146.64] ;  /* 0x00000006920c3981 */ /* 0x000f64000c1e1b00 */
[----:B-1----:R-:W1:Y:S01]  /*08f0*/  @P0 LDC.64 R90, c[0x0][0x438] ;  /* 0x00010e00ff5a0b82 */ /* 0x002e620000000a00 */
[C---:B------:R-:W-:Y:S01]  /*0900*/  @P3 IMAD.WIDE.U32 R150, R82.reuse, 0x8, R150 ;  /* 0x0000000852963825 */ /* 0x040fe200078e0096 */
[----:B------:R-:W5:Y:S03]  /*0910*/  @P3 LD.E.64 R114, desc[UR6][R148.64] ;  /* 0x0000000694723980 */ /* 0x000f66000c101b00 */
[----:B------:R-:W-:Y:S01]  /*0920*/  @P3 VIADD R82, R82, 0x20 ;  /* 0x0000002052523836 */ /* 0x000fe20000000000 */
[----:B------:R-:W5:Y:S01]  /*0930*/  @P3 LDG.E.64 R62, desc[UR6][R150.64] ;  /* 0x00000006963e3981 */ /* 0x000f62000c1e1b00 */
[----:B------:R-:W-:Y:S01]  /*0940*/  ISETP.GE.U32.AND P3, PT, R135, 0x1e0, PT ;  /* 0x000001e08700780c */ /* 0x000fe20003f66070 */
[----:B------:R-:W1:Y:S01]  /*0950*/  @P5 LDC.64 R94, c[0x0][0x3d0] ;  /* 0x0000f400ff5e5b82 */ /* 0x000e620000000a00 */
[----:B----4-:R-:W-:-:S04]  /*0960*/  @P2 IMAD.WIDE.U32 R154, R82, 0x8, R154 ;  /* 0x00000008529a2825 */ /* 0x010fc800078e009a */
[C---:B------:R-:W-:Y:S01]  /*0970*/  @P2 IMAD.WIDE.U32 R84, R82.reuse, 0x8, R84 ;  /* 0x0000000852542825 */ /* 0x040fe200078e0054 */
[----:B------:R-:W5:Y:S02]  /*0980*/  @P2 LDG.E.64 R58, desc[UR6][R154.64] ;  /* 0x000000069a3a2981 */ /* 0x000f64000c1e1b00 */
[----:B------:R-:W4:Y:S01]  /*0990*/  @P5 LDC.64 R136, c[0x0][0x438] ;  /* 0x00010e00ff885b82 */ /* 0x000f220000000a00 */
[C---:B------:R-:W-:Y:S01]  /*09a0*/  @P2 IMAD.WIDE.U32 R22, R82.reuse, 0x8, R22 ;  /* 0x0000000852162825 */ /* 0x040fe200078e0016 */
[----:B------:R-:W-:Y:S01]  /*09b0*/  @P2 IADD3 R82, PT, PT, R82, 0x20, RZ ;  /* 0x0000002052522810 */ /* 0x000fe20007ffe0ff */
[----:B------:R2:W5:Y:S04]  /*09c0*/  @P2 LD.E.64 R112, desc[UR6][R84.64] ;  /* 0x0000000654702980 */ /* 0x000568000c101b00 */
[----:B------:R0:W5:Y:S01]  /*09d0*/  @P2 LDG.E.64 R60, desc[UR6][R22.64] ;  /* 0x00000006163c2981 */ /* 0x000162000c1e1b00 */
[----:B------:R-:W4:Y:S01]  /*09e0*/  @P5 LDC.64 R142, c[0x0][0x3e8] ;  /* 0x0000fa00ff8e5b82 */ /* 0x000f220000000a00 */
[----:B---3--:R-:W-:Y:S01]  /*09f0*/  @P1 IMAD.WIDE.U32 R152, R82, 0x8, R152 ;  /* 0x0000000852981825 */ /* 0x008fe200078e0098 */
[----:B------:R-:W-:-:S03]  /*0a00*/  ISETP.GE.U32.AND P2, PT, R135, 0x200, PT ;  /* 0x000002008700780c */ /* 0x000fc60003f46070 */
[C---:B------:R-:W-:Y:S01]  /*0a10*/  @P1 IMAD.WIDE.U32 R156, R82.reuse, 0x8, R156 ;  /* 0x00000008529c1825 */ /* 0x040fe200078e009c */
[----:B------:R3:W5:Y:S02]  /*0a20*/  @P1 LDG.E.64 R10, desc[UR6][R152.64] ;  /* 0x00000006980a1981 */ /* 0x000764000c1e1b00 */
[----:B--2---:R-:W2:Y:S01]  /*0a30*/  @P4 LDC.64 R84, c[0x0][0x438] ;  /* 0x00010e00ff544b82 */ /* 0x004ea20000000a00 */
[C---:B------:R-:W-:Y:S01]  /*0a40*/  @P1 IMAD.WIDE.U32 R34, R82.reuse, 0x8, R34 ;  /* 0x0000000852221825 */ /* 0x040fe200078e0022 */
[----:B------:R-:W5:Y:S03]  /*0a50*/  @P1 LDG.E.64 R56, desc[UR6][R156.64] ;  /* 0x000000069c381981 */ /* 0x000f66000c1e1b00 */
[----:B------:R-:W-:Y:S01]  /*0a60*/  @P1 VIADD R82, R82, 0x20 ;  /* 0x0000002052521836 */ /* 0x000fe20000000000 */
[----:B------:R-:W5:Y:S02]  /*0a70*/  @P1 LD.E.64 R110, desc[UR6][R34.64] ;  /* 0x00000006226e1980 */ /* 0x000f64000c101b00 */
[----:B0-----:R-:W0:Y:S01]  /*0a80*/  @P4 LDC.64 R22, c[0x0][0x3d0] ;  /* 0x0000f400ff164b82 */ /* 0x001e220000000a00 */
[----:B------:R-:W-:Y:S01]  /*0a90*/  ISETP.GE.U32.AND P1, PT, R135, 0x220, PT ;  /* 0x000002208700780c */ /* 0x000fe20003f26070 */
[----:B------:R-:W-:-:S06]  /*0aa0*/  @P0 IMAD.WIDE.U32 R88, R82, 0x8, R88 ;  /* 0x0000000852580825 */ /* 0x000fcc00078e0058 */
[----:B------:R-:W2:Y:S01]  /*0ab0*/  @P4 LDC.64 R144, c[0x0][0x3e8] ;  /* 0x0000fa00ff904b82 */ /* 0x000ea20000000a00 */
[C---:B------:R-:W-:Y:S01]  /*0ac0*/  @P0 IMAD.WIDE.U32 R92, R82.reuse, 0x8, R92 ;  /* 0x00000008525c0825 */ /* 0x040fe200078e005c */
[C---:B------:R-:W-:Y:S01]  /*0ad0*/  ISETP.GE.U32.AND P6, PT, R135.reuse, 0x240, PT ;  /* 0x000002408700780c */ /* 0x040fe20003fc6070 */
[----:B------:R3:W5:Y:S02]  /*0ae0*/  @P0 LDG.E.64 R52, desc[UR6][R88.64] ;  /* 0x0000000658340981 */ /* 0x000764000c1e1b00 */
[C---:B-1----:R-:W-:Y:S02]  /*0af0*/  @P0 IMAD.WIDE.U32 R90, R82.reuse, 0x8, R90 ;  /* 0x00000008525a0825 */ /* 0x042fe400078e005a */
[----:B------:R1:W5:Y:S01]  /*0b00*/  @P0 LDG.E.64 R54, desc[UR6][R92.64] ;  /* 0x000000065c360981 */ /* 0x000362000c1e1b00 */
[----:B------:R-:W2:Y:S01]  /*0b10*/  @P3 LDC.64 R146, c[0x0][0x3d0] ;  /* 0x0000f400ff923b82 */ /* 0x000ea20000000a00 */
[----:B------:R-:W-:Y:S02]  /*0b20*/  @P0 VIADD R82, R82, 0x20 ;  /* 0x0000002052520836 */ /* 0x000fe40000000000 */
[----:B------:R4:W5:Y:S05]  /*0b30*/  @P0 LD.E.64 R108, desc[UR6][R90.64] ;  /* 0x000000065a6c0980 */ /* 0x00096a000c101b00 */
[----:B------:R-:W2:Y:S08]  /*0b40*/  @P3 LDC.64 R148, c[0x0][0x438] ;  /* 0x00010e00ff943b82 */ /* 0x000eb00000000a00 */
[----:B------:R-:W2:Y:S01]  /*0b50*/  @P3 LDC.64 R150, c[0x0][0x3e8] ;  /* 0x0000fa00ff963b82 */ /* 0x000ea20000000a00 */
[----:B------:R-:W-:-:S07]  /*0b60*/  ISETP.GE.U32.AND P0, PT, R135, 0x260, PT ;  /* 0x000002608700780c */ /* 0x000fce0003f06070 */
[----:B---3--:R-:W3:Y:S08]  /*0b70*/  @P2 LDC.64 R152, c[0x0][0x3d0] ;  /* 0x0000f400ff982b82 */ /* 0x008ef00000000a00 */
[----:B------:R-:W3:Y:S08]  /*0b80*/  @P2 LDC.64 R88, c[0x0][0x438] ;  /* 0x00010e00ff582b82 */ /* 0x000ef00000000a00 */
[----:B-1----:R-:W1:Y:S01]  /*0b90*/  @P2 LDC.64 R92, c[0x0][0x3e8] ;  /* 0x0000fa00ff5c2b82 */ /* 0x002e620000000a00 */
[----:B------:R-:W-:-:S04]  /*0ba0*/  @P5 IMAD.WIDE.U32 R94, R82, 0x8, R94 ;  /* 0x00000008525e5825 */ /* 0x000fc800078e005e */
[C---:B----4-:R-:W-:Y:S01]  /*0bb0*/  @P5 IMAD.WIDE.U32 R136, R82.reuse, 0x8, R136 ;  /* 0x0000000852885825 */ /* 0x050fe200078e0088 */
[----:B------:R4:W5:Y:S02]  /*0bc0*/  @P5 LDG.E.64 R8, desc[UR6][R94.64] ;  /* 0x000000065e085981 */ /* 0x000964000c1e1b00 */
[----:B------:R-:W4:Y:S01]  /*0bd0*/  @P1 LDC.64 R34, c[0x0][0x3d0] ;  /* 0x0000f400ff221b82 */ /* 0x000f220000000a00 */
[C---:B------:R-:W-:Y:S01]  /*0be0*/  @P5 IMAD.WIDE.U32 R142, R82.reuse, 0x8, R142 ;  /* 0x00000008528e5825 */ /* 0x040fe200078e008e */
[----:B------:R-:W-:Y:S01]  /*0bf0*/  @P5 IADD3 R82, PT, PT, R82, 0x20, RZ ;  /* 0x0000002052525810 */ /* 0x000fe20007ffe0ff */
[----:B------:R0:W5:Y:S05]  /*0c00*/  @P5 LD.E.64 R106, desc[UR6][R136.64] ;  /* 0x00000006886a5980 */ /* 0x00016a000c101b00 */
[----:B------:R-:W4:Y:S08]  /*0c10*/  @P1 LDC.64 R90, c[0x0][0x438] ;  /* 0x00010e00ff5a1b82 */ /* 0x000f300000000a00 */
[----:B------:R-:W4:Y:S01]  /*0c20*/  @P1 LDC.64 R154, c[0x0][0x3e8] ;  /* 0x0000fa00ff9a1b82 */ /* 0x000f220000000a00 */
[C---:B0-----:R-:W-:Y:S01]  /*0c30*/  @P4 IMAD.WIDE.U32 R22, R82.reuse, 0x8, R22 ;  /* 0x0000000852164825 */ /* 0x041fe200078e0016 */
[----:B------:R0:W5:Y:S03]  /*0c40*/  @P5 LDG.E.64 R50, desc[UR6][R142.64] ;  /* 0x000000068e325981 */ /* 0x000166000c1e1b00 */
[C---:B--2---:R-:W-:Y:S01]  /*0c50*/  @P4 IMAD.WIDE.U32 R84, R82.reuse, 0x8, R84 ;  /* 0x0000000852544825 */ /* 0x044fe200078e0054 */
[----:B------:R0:W5:Y:S02]  /*0c60*/  @P4 LDG.E.64 R46, desc[UR6][R22.64] ;  /* 0x00000006162e4981 */ /* 0x000164000c1e1b00 */
[----:B------:R-:W2:Y:S01]  /*0c70*/  @P6 LDC.64 R156, c[0x0][0x3d0] ;  /* 0x0000f400ff9c6b82 */ /* 0x000ea20000000a00 */
[C---:B------:R-:W-:Y:S01]  /*0c80*/  @P4 IMAD.WIDE.U32 R144, R82.reuse, 0x8, R144 ;  /* 0x0000000852904825 */ /* 0x040fe200078e0090 */
[----:B------:R0:W5:Y:S06]  /*0c90*/  @P4 LD.E.64 R104, desc[UR6][R84.64] ;  /* 0x0000000654684980 */ /* 0x00016c000c101b00 */
[----:B------:R-:W0:Y:S01]  /*0ca0*/  @P6 LDC.64 R158, c[0x0][0x438] ;  /* 0x00010e00ff9e6b82 */ /* 0x000e220000000a00 */
[----:B------:R-:W-:Y:S01]  /*0cb0*/  @P4 VIADD R82, R82, 0x20 ;  /* 0x0000002052524836 */ /* 0x000fe20000000000 */
[----:B------:R0:W5:Y:S06]  /*0cc0*/  @P4 LDG.E.64 R48, desc[UR6][R144.64] ;  /* 0x0000000690304981 */ /* 0x00016c000c1e1b00 */
[----:B------:R-:W0:Y:S01]  /*0cd0*/  @P6 LDC.64 R160, c[0x0][0x3e8] ;  /* 0x0000fa00ffa06b82 */ /* 0x000e220000000a00 */
[----:B------:R-:W-:-:S04]  /*0ce0*/  @P3 IMAD.WIDE.U32 R146, R82, 0x8, R146 ;  /* 0x0000000852923825 */ /* 0x000fc800078e0092 */
[C---:B------:R-:W-:Y:S01]  /*0cf0*/  @P3 IMAD.WIDE.U32 R148, R82.reuse, 0x8, R148 ;  /* 0x0000000852943825 */ /* 0x040fe200078e0094 */
        /* <DEDUP_REMOVED lines=8> */
[----:B---3--:R-:W-:-:S04]  /*0d80*/  @P2 IMAD.WIDE.U32 R152, R82, 0x8, R152 ;  /* 0x0000000852982825 */ /* 0x008fc800078e0098 */
[C---:B------:R-:W-:Y:S01]  /*0d90*/  @P2 IMAD.WIDE.U32 R88, R82.reuse, 0x8, R88 ;  /* 0x0000000852582825 */ /* 0x040fe200078e0058 */
[----:B------:R3:W5:Y:S03]  /*0da0*/  @P2 LDG.E.64 R38, desc[UR6][R152.64] ;  /* 0x0000000698262981 */ /* 0x000766000c1e1b00 */
[C---:B-1----:R-:W-:Y:S01]  /*0db0*/  @P2 IMAD.WIDE.U32 R92, R82.reuse, 0x8, R92 ;  /* 0x00000008525c2825 */ /* 0x042fe200078e005c */
[----:B------:R-:W-:Y:S01]  /*0dc0*/  @P2 IADD3 R82, PT, PT, R82, 0x20, RZ ;  /* 0x0000002052522810 */ /* 0x000fe20007ffe0ff */
[----:B------:R3:W5:Y:S04]  /*0dd0*/  @P2 LD.E.64 R100, desc[UR6][R88.64] ;  /* 0x0000000658642980 */ /* 0x000768000c101b00 */
[C---:B----4-:R-:W-:Y:S01]  /*0de0*/  @P1 IMAD.WIDE.U32 R34, R82.reuse, 0x8, R34 ;  /* 0x0000000852221825 */ /* 0x050fe200078e0022 */
[----:B------:R3:W5:Y:S03]  /*0df0*/  @P2 LDG.E.64 R44, desc[UR6][R92.64] ;  /* 0x000000065c2c2981 */ /* 0x000766000c1e1b00 */
[C---:B------:R-:W-:Y:S01]  /*0e00*/  @P1 IMAD.WIDE.U32 R90, R82.reuse, 0x8, R90 ;  /* 0x00000008525a1825 */ /* 0x040fe200078e005a */
[----:B------:R3:W5:Y:S03]  /*0e10*/  @P1 LDG.E.64 R4, desc[UR6][R34.64] ;  /* 0x0000000622041981 */ /* 0x000766000c1e1b00 */
[C---:B------:R-:W-:Y:S01]  /*0e20*/  @P1 IMAD.WIDE.U32 R154, R82.reuse, 0x8, R154 ;  /* 0x00000008529a1825 */ /* 0x040fe200078e009a */
[----:B------:R3:W5:Y:S03]  /*0e30*/  @P1 LD.E.64 R98, desc[UR6][R90.64] ;  /* 0x000000065a621980 */ /* 0x000766000c101b00 */
[----:B------:R-:W-:Y:S01]  /*0e40*/  @P1 VIADD R82, R82, 0x20 ;  /* 0x0000002052521836 */ /* 0x000fe20000000000 */
[----:B------:R3:W5:Y:S03]  /*0e50*/  @P1 LDG.E.64 R42, desc[UR6][R154.64] ;  /* 0x000000069a2a1981 */ /* 0x000766000c1e1b00 */
[----:B--2---:R-:W-:-:S04]  /*0e60*/  @P6 IMAD.WIDE.U32 R156, R82, 0x8, R156 ;  /* 0x00000008529c6825 */ /* 0x004fc800078e009c */
[C---:B0-----:R-:W-:Y:S01]  /*0e70*/  @P6 IMAD.WIDE.U32 R158, R82.reuse, 0x8, R158 ;  /* 0x00000008529e6825 */ /* 0x041fe200078e009e */
        /* <DEDUP_REMOVED lines=21> */
[----:B--2---:R-:W-:-:S05]  /*0fd0*/  IMAD.WIDE.U32 R82, R82, 0x8, R84 ;  /* 0x0000000852527825 */ /* 0x004fca00078e0054 */
[----:B------:R0:W5:Y:S01]  /*0fe0*/  LD.E.64 R210, desc[UR6][R82.64] ;  /* 0x0000000652d27980 */ /* 0x000162000c101b00 */
[----:B------:R-:W-:Y:S05]  /*0ff0*/  BRA `(.L_x_76765) ;  /* 0x0000000800cc7947 */ /* 0x000fea0003800000 */
.L_x_76764:
        /* <DEDUP_REMOVED lines=23> */
[----:B------:R-:W-:-:S07]  /*1170*/  @P4 VIADD R82, R82, 0x20 ;  /* 0x0000002052524836 */ /* 0x000fce0000000000 */
[----:B------:R-:W3:Y:S08]  /*1180*/  @P1 LDC.64 R146, c[0x0][0x3d0] ;  /* 0x0000f400ff921b82 */ /* 0x000ef00000000a00 */
[----:B------:R-:W3:Y:S01]  /*1190*/  @P1 LDC.64 R148, c[0x0][0x3e8] ;  /* 0x0000fa00ff941b82 */ /* 0x000ee20000000a00 */
[----:B------:R-:W-:Y:S01]  /*11a0*/  ISETP.GE.U32.AND P5, PT, R135, 0x100, PT ;  /* 0x000001008700780c */ /* 0x000fe20003fa6070 */
[----:B----4-:R-:W-:Y:S01]  /*11b0*/  @P3 IMAD.WIDE.U32 R94, R82, 0x8, R94 ;  /* 0x00000008525e3825 */ /* 0x010fe200078e005e */
[----:B------:R4:W5:Y:S01]  /*11c0*/  @P4 LDG.E.64 R28, desc[UR6][R90.64] ;  /* 0x000000065a1c4981 */ /* 0x000962000c1e1b00 */
[----:B------:R-:W-:-:S02]  /*11d0*/  @P4 CS2R R128, SRZ ;  /* 0x0000000000804805 */ /* 0x000fc4000001ff00 */
[C---:B0-----:R-:W-:Y:S01]  /*11e0*/  @P3 IMAD.WIDE.U32 R136, R82.reuse, 0x8, R136 ;  /* 0x0000000852883825 */ /* 0x041fe200078e0088 */
[----:B------:R0:W5:Y:S01]  /*11f0*/  @P4 LDG.E.64 R78, desc[UR6][R92.64] ;  /* 0x000000065c4e4981 */ /* 0x000162000c1e1b00 */
[----:B------:R-:W0:Y:S01]  /*1200*/  @P0 LDC.64 R84, c[0x0][0x3d0] ;  /* 0x0000f400ff540b82 */ /* 0x000e220000000a00 */
[----:B------:R-:W-:Y:S01]  /*1210*/  ISETP.GE.U32.AND P4, PT, R135, 0x120, PT ;  /* 0x000001208700780c */ /* 0x000fe20003f86070 */
[----:B------:R-:W-:Y:S01]  /*1220*/  @P3 VIADD R82, R82, 0x20 ;  /* 0x0000002052523836 */ /* 0x000fe20000000000 */
[----:B------:R0:W5:Y:S05]  /*1230*/  @P3 LDG.E.64 R24, desc[UR6][R94.64] ;  /* 0x000000065e183981 */ /* 0x00016a000c1e1b00 */
[----:B-1----:R-:W1:Y:S01]  /*1240*/  @P0 LDC.64 R88, c[0x0][0x3e8] ;  /* 0x0000fa00ff580b82 */ /* 0x002e620000000a00 */
[----:B--2---:R-:W-:Y:S01]  /*1250*/  @P2 IMAD.WIDE.U32 R142, R82, 0x8, R142 ;  /* 0x00000008528e2825 */ /* 0x004fe200078e008e */
[----:B------:R2:W5:Y:S01]  /*1260*/  @P3 LDG.E.64 R76, desc[UR6][R136.64] ;  /* 0x00000006884c3981 */ /* 0x000562000c1e1b00 */
[----:B------:R-:W-:-:S02]  /*1270*/  @P3 CS2R R126, SRZ ;  /* 0x00000000007e3805 */ /* 0x000fc4000001ff00 */
[----:B------:R-:W-:Y:S01]  /*1280*/  ISETP.GE.U32.AND P3, PT, R135, 0x140, PT ;  /* 0x000001408700780c */ /* 0x000fe20003f66070 */
[C---:B---3--:R-:W-:Y:S02]  /*1290*/  @P2 IMAD.WIDE.U32 R144, R82.reuse, 0x8, R144 ;  /* 0x0000000852902825 */ /* 0x048fe400078e0090 */
[----:B----4-:R-:W3:Y:S01]  /*12a0*/  @P6 LDC.64 R90, c[0x0][0x3d0] ;  /* 0x0000f400ff5a6b82 */ /* 0x010ee20000000a00 */
[----:B------:R-:W-:Y:S01]  /*12b0*/  @P2 IADD3 R82, PT, PT, R82, 0x20, RZ ;  /* 0x0000002052522810 */ /* 0x000fe20007ffe0ff */
[----:B------:R4:W5:Y:S01]  /*12c0*/  @P2 LDG.E.64 R20, desc[UR6][R142.64] ;  /* 0x000000068e142981 */ /* 0x000962000c1e1b00 */
[----:B------:R-:W-:-:S03]  /*12d0*/  @P2 CS2R R124, SRZ ;  /* 0x00000000007c2805 */ /* 0x000fc6000001ff00 */
[----:B------:R4:W5:Y:S02]  /*12e0*/  @P2 LDG.E.64 R74, desc[UR6][R144.64] ;  /* 0x00000006904a2981 */ /* 0x000964000c1e1b00 */
[----:B0-----:R-:W0:Y:S01]  /*12f0*/  @P6 LDC.64 R92, c[0x0][0x3e8] ;  /* 0x0000fa00ff5c6b82 */ /* 0x001e220000000a00 */
[----:B------:R-:W-:Y:S01]  /*1300*/  @P1 IMAD.WIDE.U32 R146, R82, 0x8, R146 ;  /* 0x0000000852921825 */ /* 0x000fe200078e0092 */
[----:B------:R-:W-:-:S03]  /*1310*/  ISETP.GE.U32.AND P2, PT, R135, 0x160, PT ;  /* 0x000001608700780c */ /* 0x000fc60003f46070 */
[C---:B------:R-:W-:Y:S01]  /*1320*/  @P1 IMAD.WIDE.U32 R148, R82.reuse, 0x8, R148 ;  /* 0x0000000852941825 */ /* 0x040fe200078e0094 */
[----:B------:R1:W5:Y:S02]  /*1330*/  @P1 LDG.E.64 R18, desc[UR6][R146.64] ;  /* 0x0000000692121981 */ /* 0x000364000c1e1b00 */
[----:B------:R-:W0:Y:S01]  /*1340*/  @P5 LDC.64 R94, c[0x0][0x3d0] ;  /* 0x0000f400ff5e5b82 */ /* 0x000e220000000a00 */
[----:B------:R-:W-:Y:S01]  /*1350*/  @P1 VIADD R82, R82, 0x20 ;  /* 0x0000002052521836 */ /* 0x000fe20000000000 */
[----:B------:R1:W5:Y:S06]  /*1360*/  @P1 LDG.E.64 R72, desc[UR6][R148.64] ;  /* 0x0000000694481981 */ /* 0x00036c000c1e1b00 */
[----:B--2---:R-:W2:Y:S01]  /*1370*/  @P5 LDC.64 R136, c[0x0][0x3e8] ;  /* 0x0000fa00ff885b82 */ /* 0x004ea20000000a00 */
[----:B------:R-:W-:-:S02]  /*1380*/  @P1 CS2R R122, SRZ ;  /* 0x00000000007a1805 */ /* 0x000fc4000001ff00 */
[----:B------:R-:W-:-:S05]  /*1390*/  ISETP.GE.U32.AND P1, PT, R135, 0x180, PT ;  /* 0x000001808700780c */ /* 0x000fca0003f26070 */
[----:B----4-:R-:W4:Y:S08]  /*13a0*/  @P4 LDC.64 R142, c[0x0][0x3d0] ;  /* 0x0000f400ff8e4b82 */ /* 0x010f300000000a00 */
[----:B------:R-:W4:Y:S01]  /*13b0*/  @P4 LDC.64 R144, c[0x0][0x3e8] ;  /* 0x0000fa00ff904b82 */ /* 0x000f220000000a00 */
[----:B------:R-:W-:-:S04]  /*13c0*/  @P0 IMAD.WIDE.U32 R84, R82, 0x8, R84 ;  /* 0x0000000852540825 */ /* 0x000fc800078e0054 */
[C---:B-1----:R-:W-:Y:S01]  /*13d0*/  @P0 IMAD.WIDE.U32 R88, R82.reuse, 0x8, R88 ;  /* 0x0000000852580825 */ /* 0x042fe200078e0058 */
[----:B------:R1:W5:Y:S02]  /*13e0*/  @P0 LDG.E.64 R16, desc[UR6][R84.64] ;  /* 0x0000000654100981 */ /* 0x000364000c1e1b00 */
[----:B------:R-:W4:Y:S01]  /*13f0*/  @P3 LDC.64 R146, c[0x0][0x3d0] ;  /* 0x0000f400ff923b82 */ /* 0x000f220000000a00 */
[----:B------:R-:W-:Y:S01]  /*1400*/  @P0 VIADD R82, R82, 0x20 ;  /* 0x0000002052520836 */ /* 0x000fe20000000000 */
[----:B------:R4:W5:Y:S06]  /*1410*/  @P0 LDG.E.64 R70, desc[UR6][R88.64] ;  /* 0x0000000658460981 */ /* 0x00096c000c1e1b00 */
[----:B------:R-:W4:Y:S01]  /*1420*/  @P3 LDC.64 R148, c[0x0][0x3e8] ;  /* 0x0000fa00ff943b82 */ /* 0x000f220000000a00 */
[----:B---3--:R-:W-:-:S04]  /*1430*/  @P6 IMAD.WIDE.U32 R90, R82, 0x8, R90 ;  /* 0x00000008525a6825 */ /* 0x008fc800078e005a */
[----:B0-----:R-:W-:-:S03]  /*1440*/  @P6 IMAD.WIDE.U32 R92, R82, 0x8, R92 ;  /* 0x00000008525c6825 */ /* 0x001fc600078e005c */
[----:B------:R-:W0:Y:S01]  /*1450*/  @P2 LDC.64 R150, c[0x0][0x3d0] ;  /* 0x0000f400ff962b82 */ /* 0x000e220000000a00 */
[----:B------:R-:W-:Y:S02]  /*1460*/  @P6 IADD3 R82, PT, PT, R82, 0x20, RZ ;  /* 0x0000002052526810 */ /* 0x000fe40007ffe0ff */
[----:B------:R-:W-:-:S05]  /*1470*/  @P0 CS2R R120, SRZ ;  /* 0x0000000000780805 */ /* 0x000fca000001ff00 */
[----:B------:R-:W3:Y:S01]  /*1480*/  @P2 LDC.64 R152, c[0x0][0x3e8] ;  /* 0x0000fa00ff982b82 */ /* 0x000ee20000000a00 */
[C---:B------:R-:W-:Y:S01]  /*1490*/  @P5 IMAD.WIDE.U32 R94, R82.reuse, 0x8, R94 ;  /* 0x00000008525e5825 */ /* 0x040fe200078e005e */
[----:B------:R-:W-:Y:S01]  /*14a0*/  ISETP.GE.U32.AND P0, PT, R135, 0x1a0, PT ;  /* 0x000001a08700780c */ /* 0x000fe20003f06070 */
[----:B------:R3:W5:Y:S02]  /*14b0*/  @P6 LDG.E.64 R14, desc[UR6][R90.64] ;  /* 0x000000065a0e6981 */ /* 0x000764000c1e1b00 */
[C---:B--2---:R-:W-:Y:S01]  /*14c0*/  @P5 IMAD.WIDE.U32 R136, R82.reuse, 0x8, R136 ;  /* 0x0000000852885825 */ /* 0x044fe200078e0088 */
[----:B------:R-:W-:Y:S01]  /*14d0*/  @P6 CS2R R118, SRZ ;  /* 0x0000000000766805 */ /* 0x000fe2000001ff00 */
[----:B------:R2:W5:Y:S01]  /*14e0*/  @P6 LDG.E.64 R68, desc[UR6][R92.64] ;  /* 0x000000065c446981 */ /* 0x000562000c1e1b00 */
[----:B-1----:R-:W1:Y:S01]  /*14f0*/  @P1 LDC.64 R84, c[0x0][0x3e8] ;  /* 0x0000fa00ff541b82 */ /* 0x002e620000000a00 */
[----:B------:R-:W-:Y:S01]  /*1500*/  @P5 VIADD R82, R82, 0x20 ;  /* 0x0000002052525836 */ /* 0x000fe20000000000 */
[----:B------:R-:W-:Y:S01]  /*1510*/  @P5 CS2R R116, SRZ ;  /* 0x0000000000745805 */ /* 0x000fe2000001ff00 */
[----:B------:R1:W5:Y:S02]  /*1520*/  @P5 LDG.E.64 R64, desc[UR6][R94.64] ;  /* 0x000000065e405981 */ /* 0x000364000c1e1b00 */
[----:B----4-:R-:W-:-:S02]  /*1530*/  @P4 IMAD.WIDE.U32 R142, R82, 0x8, R142 ;  /* 0x00000008528e4825 */ /* 0x010fc400078e008e */
[----:B------:R4:W5:Y:S01]  /*1540*/  @P5 LDG.E.64 R66, desc[UR6][R136.64] ;  /* 0x0000000688425981 */ /* 0x000962000c1e1b00 */
[----:B------:R-:W4:Y:S01]  /*1550*/  @P1 LDC.64 R154, c[0x0][0x3d0] ;  /* 0x0000f400ff9a1b82 */ /* 0x000f220000000a00 */
[C---:B------:R-:W-:Y:S01]  /*1560*/  @P4 IMAD.WIDE.U32 R144, R82.reuse, 0x8, R144 ;  /* 0x0000000852904825 */ /* 0x040fe200078e0090 */
[C---:B------:R-:W-:Y:S01]  /*1570*/  ISETP.GE.U32.AND P6, PT, R135.reuse, 0x1c0, PT ;  /* 0x000001c08700780c */ /* 0x040fe20003fc6070 */
[----:B------:R-:W5:Y:S02]  /*1580*/  @P4 LDG.E.64 R12, desc[UR6][R142.64] ;  /* 0x000000068e0c4981 */ /* 0x000f64000c1e1b00 */
[----:B------:R-:W-:Y:S01]  /*1590*/  @P4 VIADD R82, R82, 0x20 ;  /* 0x0000002052524836 */ /* 0x000fe20000000000 */
[----:B------:R-:W-:Y:S01]  /*15a0*/  ISETP.GE.U32.AND P5, PT, R135, 0x1e0, PT ;  /* 0x000001e08700780c */ /* 0x000fe20003fa6070 */
[----:B------:R-:W5:Y:S01]  /*15b0*/  @P4 LDG.E.64 R62, desc[UR6][R144.64] ;  /* 0x00000006903e4981 */ /* 0x000f62000c1e1b00 */
[----:B------:R-:W4:Y:S01]  /*15c0*/  @P0 LDC.64 R88, c[0x0][0x3d0] ;  /* 0x0000f400ff580b82 */ /* 0x000f220000000a00 */
[----:B------:R-:W-:-:S04]  /*15d0*/  @P3 IMAD.WIDE.U32 R146, R82, 0x8, R146 ;  /* 0x0000000852923825 */ /* 0x000fc800078e0092 */
[C---:B------:R-:W-:Y:S01]  /*15e0*/  @P3 IMAD.WIDE.U32 R148, R82.reuse, 0x8, R148 ;  /* 0x0000000852943825 */ /* 0x040fe200078e0094 */
[----:B------:R-:W-:Y:S02]  /*15f0*/  @P3 IADD3 R82, PT, PT, R82, 0x20, RZ ;  /* 0x0000002052523810 */ /* 0x000fe40007ffe0ff */
[----:B------:R-:W-:Y:S01]  /*1600*/  @P4 CS2R R114, SRZ ;  /* 0x0000000000724805 */ /* 0x000fe2000001ff00 */
[----:B------:R-:W4:Y:S01]  /*1610*/  @P0 LDC.64 R156, c[0x0][0x3e8] ;  /* 0x0000fa00ff9c0b82 */ /* 0x000f220000000a00 */
[----:B------:R-:W5:Y:S01]  /*1620*/  @P3 LDG.E.64 R58, desc[UR6][R146.64] ;  /* 0x00000006923a3981 */ /* 0x000f62000c1e1b00 */
[C---:B0-----:R-:W-:Y:S01]  /*1630*/  @P2 IMAD.WIDE.U32 R150, R82.reuse, 0x8, R150 ;  /* 0x0000000852962825 */ /* 0x041fe200078e0096 */
[----:B------:R-:W-:Y:S02]  /*1640*/  @P3 CS2R R112, SRZ ;  /* 0x0000000000703805 */ /* 0x000fe4000001ff00 */
[----:B------:R-:W5:Y:S01]  /*1650*/  @P3 LDG.E.64 R60, desc[UR6][R148.64] ;  /* 0x00000006943c3981 */ /* 0x000f62000c1e1b00 */
[----:B---3--:R-:W-:-:S02]  /*1660*/  @P2 IMAD.WIDE.U32 R152, R82, 0x8, R152 ;  /* 0x0000000852982825 */ /* 0x008fc400078e0098 */
[----:B------:R-:W0:Y:S01]  /*1670*/  @P6 LDC.64 R90, c[0x0][0x3d0] ;  /* 0x0000f400ff5a6b82 */ /* 0x000e220000000a00 */
[----:B------:R-:W-:Y:S01]  /*1680*/  ISETP.GE.U32.AND P4, PT, R135, 0x200, PT ;  /* 0x000002008700780c */ /* 0x000fe20003f86070 */
[----:B------:R-:W5:Y:S01]  /*1690*/  @P2 LDG.E.64 R10, desc[UR6][R150.64] ;  /* 0x00000006960a2981 */ /* 0x000f62000c1e1b00 */
[----:B------:R-:W-:-:S05]  /*16a0*/  @P2 VIADD R82, R82, 0x20 ;  /* 0x0000002052522836 */ /* 0x000fca0000000000 */
[----:B--2---:R-:W2:Y:S01]  /*16b0*/  @P6 LDC.64 R92, c[0x0][0x3e8] ;  /* 0x0000fa00ff5c6b82 */ /* 0x004ea20000000a00 */
[C---:B-1----:R-:W-:Y:S01]  /*16c0*/  @P1 IMAD.WIDE.U32 R84, R82.reuse, 0x8, R84 ;  /* 0x0000000852541825 */ /* 0x042fe200078e0054 */
[----:B------:R-:W-:Y:S01]  /*16d0*/  ISETP.GE.U32.AND P3, PT, R135, 0x220, PT ;  /* 0x000002208700780c */ /* 0x000fe20003f66070 */
[----:B------:R-:W5:Y:S04]  /*16e0*/  @P2 LDG.E.64 R56, desc[UR6][R152.64] ;  /* 0x0000000698382981 */ /* 0x000f68000c1e1b00 */
[----:B------:R1:W5:Y:S01]  /*16f0*/  @P1 LDG.E.64 R54, desc[UR6][R84.64] ;  /* 0x0000000654361981 */ /* 0x000362000c1e1b00 */
[----:B------:R-:W3:Y:S01]  /*1700*/  @P5 LDC.64 R94, c[0x0][0x3e8] ;  /* 0x0000fa00ff5e5b82 */ /* 0x000ee20000000a00 */
[----:B----4-:R-:W-:Y:S01]  /*1710*/  @P1 IMAD.WIDE.U32 R154, R82, 0x8, R154 ;  /* 0x00000008529a1825 */ /* 0x010fe200078e009a */
[----:B------:R-:W-:-:S02]  /*1720*/  @P2 CS2R R110, SRZ ;  /* 0x00000000006e2805 */ /* 0x000fc4000001ff00 */
[----:B------:R-:W-:-:S04]  /*1730*/  @P1 CS2R R108, SRZ ;  /* 0x00000000006c1805 */ /* 0x000fc8000001ff00 */
[----:B------:R-:W4:Y:S01]  /*1740*/  @P4 LDC.64 R136, c[0x0][0x3d0] ;  /* 0x0000f400ff884b82 */ /* 0x000f220000000a00 */
[----:B------:R-:W-:-:S07]  /*1750*/  ISETP.GE.U32.AND P2, PT, R135, 0x240, PT ;  /* 0x000002408700780c */ /* 0x000fce0003f46070 */
[----:B-1----:R-:W1:Y:S01]  /*1760*/  @P5 LDC.64 R84, c[0x0][0x3d0] ;  /* 0x0000f400ff545b82 */ /* 0x002e620000000a00 */
[----:B------:R-:W-:Y:S01]  /*1770*/  @P1 VIADD R82, R82, 0x20 ;  /* 0x0000002052521836 */ /* 0x000fe20000000000 */
[----:B------:R-:W5:Y:S01]  /*1780*/  @P1 LDG.E.64 R52, desc[UR6][R154.64] ;  /* 0x000000069a341981 */ /* 0x000f62000c1e1b00 */
[----:B------:R-:W-:Y:S02]  /*1790*/  ISETP.GE.U32.AND P1, PT, R135, 0x260, PT ;  /* 0x000002608700780c */ /* 0x000fe40003f26070 */
[----:B------:R-:W-:-:S03]  /*17a0*/  @P0 IMAD.WIDE.U32 R88, R82, 0x8, R88 ;  /* 0x0000000852580825 */ /* 0x000fc600078e0058 */
[----:B------:R-:W4:Y:S01]  /*17b0*/  @P4 LDC.64 R142, c[0x0][0x3e8] ;  /* 0x0000fa00ff8e4b82 */ /* 0x000f220000000a00 */
[C---:B------:R-:W-:Y:S01]  /*17c0*/  @P0 IMAD.WIDE.U32 R156, R82.reuse, 0x8, R156 ;  /* 0x00000008529c0825 */ /* 0x040fe200078e009c */
[----:B------:R-:W-:Y:S01]  /*17d0*/  @P0 IADD3 R82, PT, PT, R82, 0x20, RZ ;  /* 0x0000002052520810 */ /* 0x000fe20007ffe0ff */
[----:B------:R1:W5:Y:S01]  /*17e0*/  @P0 LDG.E.64 R8, desc[UR6][R88.64] ;  /* 0x0000000658080981 */ /* 0x000362000c1e1b00 */
[----:B------:R-:W-:-:S03]  /*17f0*/  @P0 CS2R R106, SRZ ;  /* 0x00000000006a0805 */ /* 0x000fc6000001ff00 */
[----:B------:R4:W5:Y:S01]  /*1800*/  @P0 LDG.E.64 R50, desc[UR6][R156.64] ;  /* 0x000000069c320981 */ /* 0x000962000c1e1b00 */
[----:B------:R-:W4:Y:S01]  /*1810*/  @P3 LDC.64 R144, c[0x0][0x3d0] ;  /* 0x0000f400ff903b82 */ /* 0x000f220000000a00 */
[----:B------:R-:W-:Y:S01]  /*1820*/  ISETP.GE.U32.AND P0, PT, R135, 0x280, PT ;  /* 0x000002808700780c */ /* 0x000fe20003f06070 */
[----:B0-----:R-:W-:-:S06]  /*1830*/  @P6 IMAD.WIDE.U32 R90, R82, 0x8, R90 ;  /* 0x00000008525a6825 */ /* 0x001fcc00078e005a */
[----:B------:R-:W0:Y:S01]  /*1840*/  @P3 LDC.64 R146, c[0x0][0x3e8] ;  /* 0x0000fa00ff923b82 */ /* 0x000e220000000a00 */
[C---:B--2---:R-:W-:Y:S01]  /*1850*/  @P6 IMAD.WIDE.U32 R92, R82.reuse, 0x8, R92 ;  /* 0x00000008525c6825 */ /* 0x044fe200078e005c */
[----:B------:R2:W5:Y:S03]  /*1860*/  @P6 LDG.E.64 R46, desc[UR6][R90.64] ;  /* 0x000000065a2e6981 */ /* 0x000566000c1e1b00 */
[----:B------:R-:W-:Y:S01]  /*1870*/  @P6 VIADD R82, R82, 0x20 ;  /* 0x0000002052526836 */ /* 0x000fe20000000000 */
[----:B------:R2:W5:Y:S02]  /*1880*/  @P6 LDG.E.64 R48, desc[UR6][R92.64] ;  /* 0x000000065c306981 */ /* 0x000564000c1e1b00 */
[----:B------:R-:W2:Y:S01]  /*1890*/  @P2 LDC.64 R148, c[0x0][0x3d0] ;  /* 0x0000f400ff942b82 */ /* 0x000ea20000000a00 */
[----:B-1----:R-:W-:-:S07]  /*18a0*/  @P5 IMAD.WIDE.U32 R88, R82, 0x8, R84 ;  /* 0x0000000852585825 */ /* 0x002fce00078e0054 */
[----:B------:R-:W1:Y:S01]  /*18b0*/  @P2 LDC.64 R150, c[0x0][0x3e8] ;  /* 0x0000fa00ff962b82 */ /* 0x000e620000000a00 */
[C---:B---3--:R-:W-:Y:S01]  /*18c0*/  @P5 IMAD.WIDE.U32 R94, R82.reuse, 0x8, R94 ;  /* 0x00000008525e5825 */ /* 0x048fe200078e005e */
[----:B------:R3:W5:Y:S06]  /*18d0*/  @P5 LDG.E.64 R6, desc[UR6][R88.64] ;  /* 0x0000000658065981 */ /* 0x00076c000c1e1b00 */
[----:B------:R-:W3:Y:S01]  /*18e0*/  @P1 LDC.64 R84, c[0x0][0x3d0] ;  /* 0x0000f400ff541b82 */ /* 0x000ee20000000a00 */
[----:B------:R-:W-:Y:S01]  /*18f0*/  @P5 VIADD R82, R82, 0x20 ;  /* 0x0000002052525836 */ /* 0x000fe20000000000 */
[----:B------:R0:W5:Y:S06]  /*1900*/  @P5 LDG.E.64 R86, desc[UR6][R94.64] ;  /* 0x000000065e565981 */ /* 0x00016c000c1e1b00 */
[----:B------:R-:W3:Y:S01]  /*1910*/  @P1 LDC.64 R154, c[0x0][0x3e8] ;  /* 0x0000fa00ff9a1b82 */ /* 0x000ee20000000a00 */
[----:B----4-:R-:W-:-:S04]  /*1920*/  @P4 IMAD.WIDE.U32 R136, R82, 0x8, R136 ;  /* 0x0000000852884825 */ /* 0x010fc800078e0088 */
[----:B------:R-:W-:-:S03]  /*1930*/  @P4 IMAD.WIDE.U32 R142, R82, 0x8, R142 ;  /* 0x00000008528e4825 */ /* 0x000fc600078e008e */
[----:B------:R-:W4:Y:S01]  /*1940*/  @P0 LDC.64 R158, c[0x0][0x3e8] ;  /* 0x0000fa00ff9e0b82 */ /* 0x000f220000000a00 */
[----:B------:R-:W-:Y:S01]  /*1950*/  @P4 IADD3 R82, PT, PT, R82, 0x20, RZ ;  /* 0x0000002052524810 */ /* 0x000fe20007ffe0ff */
[----:B------:R0:W5:Y:S06]  /*1960*/  @P4 LDG.E.64 R38, desc[UR6][R136.64] ;  /* 0x0000000688264981 */ /* 0x00016c000c1e1b00 */
[----:B------:R-:W4:Y:S01]  /*1970*/  @P0 LDC.64 R156, c[0x0][0x3d0] ;  /* 0x0000f400ff9c0b82 */ /* 0x000f220000000a00 */
[C---:B------:R-:W-:Y:S01]  /*1980*/  @P3 IMAD.WIDE.U32 R144, R82.reuse, 0x8, R144 ;  /* 0x0000000852903825 */ /* 0x040fe200078e0090 */
[----:B------:R1:W5:Y:S03]  /*1990*/  @P4 LDG.E.64 R44, desc[UR6][R142.64] ;  /* 0x000000068e2c4981 */ /* 0x000366000c1e1b00 */
[C---:B0-----:R-:W-:Y:S01]  /*19a0*/  @P3 IMAD.WIDE.U32 R146, R82.reuse, 0x8, R146 ;  /* 0x0000000852923825 */ /* 0x041fe200078e0092 */
        /* <DEDUP_REMOVED lines=8> */
[----:B---3--:R-:W-:-:S04]  /*1a30*/  @P1 IMAD.WIDE.U32 R152, R82, 0x8, R84 ;  /* 0x0000000852981825 */ /* 0x008fc800078e0054 */
[C---:B------:R-:W-:Y:S01]  /*1a40*/  @P1 IMAD.WIDE.U32 R154, R82.reuse, 0x8, R154 ;  /* 0x00000008529a1825 */ /* 0x040fe200078e009a */
[----:B------:R-:W-:Y:S01]  /*1a50*/  @P1 IADD3 R82, PT, PT, R82, 0x20, RZ ;  /* 0x0000002052521810 */ /* 0x000fe20007ffe0ff */
[----:B------:R0:W5:Y:S04]  /*1a60*/  @P1 LDG.E.64 R26, desc[UR6][R152.64] ;  /* 0x00000006981a1981 */ /* 0x000168000c1e1b00 */
[C---:B----4-:R-:W-:Y:S01]  /*1a70*/  @P0 IMAD.WIDE.U32 R84, R82.reuse, 0x8, R158 ;  /* 0x0000000852540825 */ /* 0x050fe200078e009e */
        /* <DEDUP_REMOVED lines=11> */
.L_x_76765:
[----:B------:R-:W-:Y:S05]  /*1b30*/  BSYNC.RECONVERGENT B0 ;  /* 0x0000000000007941 */ /* 0x000fea0003800200 */
.L_x_76763:
[----:B------:R-:W1:Y:S02]  /*1b40*/  LDCU UR4, c[0x0][0x384] ;  /* 0x00007080ff0477ac */ /* 0x000e640008000800 */
[----:B-1----:R-:W-:-:S13]  /*1b50*/  ISETP.GE.AND P0, PT, R139, UR4, PT ;  /* 0x000000048b007c0c */ /* 0x002fda000bf06270 */
[----:B------:R-:W-:Y:S05]  /*1b60*/  @P0 EXIT ;  /* 0x000000000000094d */ /* 0x000fea0003800000 */
[----:B-----5:R-:W-:Y:S01]  /*1b70*/  IMAD.MOV.U32 R176, RZ, RZ, R36 ;  /* 0x000000ffffb07224 */ /* 0x020fe200078e0024 */
[----:B------:R-:W-:Y:S01]  /*1b80*/  SHF.R.U64 R169, R36, 0x10, R37 ;  /* 0x0000001024a97819 */ /* 0x000fe20000001225 */
[----:B------:R-:W-:Y:S01]  /*1b90*/  IMAD.MOV.U32 R36, RZ, RZ, R32 ;  /* 0x000000ffff247224 */ /* 0x000fe200078e0020 */
[----:B------:R-:W-:Y:S01]  /*1ba0*/  SHF.R.U64 R240, R32, 0x10, R33 ;  /* 0x0000001020f07819 */ /* 0x000fe20000001221 */
[--C-:B------:R-:W-:Y:S01]  /*1bb0*/  IMAD.MOV.U32 R243, RZ, RZ, R5.reuse ;  /* 0x000000fffff37224 */ /* 0x100fe200078e0005 */
        /* <DEDUP_REMOVED lines=8> */
[----:B------:R-:W-:Y:S01]  /*1c40*/  SHF.R.U64 R232, R18, 0x10, R19 ;  /* 0x0000001012e87819 */ /* 0x000fe20000001213 */
        /* <DEDUP_REMOVED lines=11> */
[----:B------:R-:W-:Y:S01]  /*1d00*/  PRMT R242, R5, 0x5410, R242 ;  /* 0x0000541005f27816 */ /* 0x000fe200000000f2 */
[----:B------:R-:W-:Y:S01]  /*1d10*/  IMAD.MOV.U32 R191, RZ, RZ, R75 ;  /* 0x000000ffffbf7224 */ /* 0x000fe200078e004b */
[----:B------:R-:W-:Y:S01]  /*1d20*/  MOV R241, R27 ;  /* 0x0000001b00f17202 */ /* 0x000fe20000000f00 */
[----:B------:R-:W-:Y:S01]  /*1d30*/  IMAD.MOV.U32 R185, RZ, RZ, R61 ;  /* 0x000000ffffb97224 */ /* 0x000fe200078e003d */
[----:B------:R-:W-:Y:S01]  /*1d40*/  PRMT R240, R240, 0x5410, R240 ;  /* 0x00005410f0f07816 */ /* 0x000fe200000000f0 */
[----:B------:R-:W-:Y:S01]  /*1d50*/  IMAD.MOV.U32 R179, RZ, RZ, R45 ;  /* 0x000000ffffb37224 */ /* 0x000fe200078e002d */
[----:B------:R-:W-:Y:S01]  /*1d60*/  SHF.R.U64 R5, R130, 0x10, R131 ;  /* 0x0000001082057819 */ /* 0x000fe20000001283 */
[----:B------:R-:W-:Y:S01]  /*1d70*/  IMAD.MOV.U32 R249, RZ, RZ, R11 ;  /* 0x000000fffff97224 */ /* 0x000fe200078e000b */
[----:B------:R-:W-:Y:S01]  /*1d80*/  SHF.R.U32.HI R239, RZ, 0x10, R33 ;  /* 0x00000010ffef7819 */ /* 0x000fe20000011621 */
[----:B------:R-:W-:Y:S01]  /*1d90*/  IMAD.MOV.U32 R246, RZ, RZ, R46 ;  /* 0x000000fffff67224 */ /* 0x000fe200078e002e */
[----:B------:R-:W-:Y:S01]  /*1da0*/  SHF.R.U32.HI R237, RZ, 0x10, R29 ;  /* 0x00000010ffed7819 */ /* 0x000fe2000001161d */
[----:B------:R-:W-:Y:S01]  /*1db0*/  IMAD.MOV.U32 R251, RZ, RZ, R13 ;  /* 0x000000fffffb7224 */ /* 0x000fe200078e000d */
[----:B------:R-:W-:Y:S01]  /*1dc0*/  PRMT R241, R241, 0x5410, R6 ;  /* 0x00005410f1f17816 */ /* 0x000fe20000000006 */
[----:B------:R-:W-:Y:S01]  /*1dd0*/  IMAD.MOV.U32 R250, RZ, RZ, R58 ;  /* 0x000000fffffa7224 */ /* 0x000fe200078e003a */
[----:B------:R-:W-:Y:S01]  /*1de0*/  PRMT R240, R5, 0x7610, R240 ;  /* 0x0000761005f07816 */ /* 0x000fe200000000f0 */
[----:B------:R-:W-:Y:S01]  /*1df0*/  IMAD.MOV.U32 R188, RZ, RZ, R68 ;  /* 0x000000ffffbc7224 */ /* 0x000fe200078e0044 */
[----:B------:R-:W-:Y:S01]  /*1e00*/  PRMT R239, R239, 0x5410, R239 ;  /* 0x00005410efef7816 */ /* 0x000fe200000000ef */
[----:B------:R-:W-:Y:S01]  /*1e10*/  IMAD.MOV.U32 R182, RZ, RZ, R50 ;  /* 0x000000ffffb67224 */ /* 0x000fe200078e0032 */
[----:B------:R-:W-:Y:S01]  /*1e20*/  PRMT R237, R237, 0x5410, R237 ;  /* 0x00005410eded7816 */ /* 0x000fe200000000ed */
[C---:B------:R-:W-:Y:S01]  /*1e30*/  VIADD R142, R133.reuse, 0x646e171e ;  /* 0x646e171e858e7836 */ /* 0x040fe20000000000 */
[----:B------:R-:W-:Y:S01]  /*1e40*/  SHF.R.U32.HI R6, RZ, 0x10, R131 ;  /* 0x00000010ff067819 */ /* 0x000fe20000011683 */
[----:B------:R1:W-:Y:S01]  /*1e50*/  STL.S16 [R1+0x1a], R36 ;  /* 0x00001a2401007387 */ /* 0x0003e20000100600 */
[----:B------:R-:W-:Y:S01]  /*1e60*/  SHF.R.U32.HI R5, RZ, 0x10, R129 ;  /* 0x00000010ff057819 */ /* 0x000fe20000011681 */
[----:B------:R-:W-:Y:S01]  /*1e70*/  VIADD R140, R133, 0xdb3d7428 ;  /* 0xdb3d7428858c7836 */ /* 0x000fe20000000000 */
[----:B------:R-:W-:Y:S01]  /*1e80*/  SHF.R.U32.HI R235, RZ, 0x10, R25 ;  /* 0x00000010ffeb7819 */ /* 0x000fe20000011619 */
[----:B------:R-:W-:Y:S01]  /*1e90*/  IMAD.MOV.U32 R85, RZ, RZ, R81 ;  /* 0x000000ffff557224 */ /* 0x000fe200078e0051 */
[----:B------:R-:W-:Y:S01]  /*1ea0*/  SHF.R.U32.HI R203, RZ, 0x10, R7 ;  /* 0x00000010ffcb7819 */ /* 0x000fe20000011607 */
[----:B------:R-:W-:Y:S01]  /*1eb0*/  IMAD.MOV.U32 R187, RZ, RZ, R67 ;  /* 0x000000ffffbb7224 */ /* 0x000fe200078e0043 */
[----:B------:R-:W-:Y:S01]  /*1ec0*/  MOV R7, R39 ;  /* 0x0000002700077202 */ /* 0x000fe20000000f00 */
[----:B------:R-:W-:Y:S01]  /*1ed0*/  IMAD.MOV.U32 R186, RZ, RZ, R62 ;  /* 0x000000ffffba7224 */ /* 0x000fe200078e003e */
[----:B------:R-:W-:Y:S01]  /*1ee0*/  PRMT R239, R6, 0x7610, R239 ;  /* 0x0000761006ef7816 */ /* 0x000fe200000000ef */
[----:B------:R-:W-:Y:S01]  /*1ef0*/  IMAD.MOV.U32 R181, RZ, RZ, R49 ;  /* 0x000000ffffb57224 */ /* 0x000fe200078e0031 */
[----:B------:R-:W-:Y:S01]  /*1f00*/  PRMT R237, R5, 0x7610, R237 ;  /* 0x0000761005ed7816 */ /* 0x000fe200000000ed */
[----:B------:R-:W-:Y:S01]  /*1f10*/  IMAD.MOV.U32 R180, RZ, RZ, R86 ;  /* 0x000000ffffb47224 */ /* 0x000fe200078e0056 */
[----:B------:R-:W-:Y:S01]  /*1f20*/  SHF.R.U64 R238, R28, 0x10, R29 ;  /* 0x000000101cee7819 */ /* 0x000fe2000000121d */
[----:B------:R-:W-:Y:S01]  /*1f30*/  IMAD.MOV.U32 R252, RZ, RZ, R64 ;  /* 0x000000fffffc7224 */ /* 0x000fe200078e0040 */
[----:B------:R-:W-:Y:S01]  /*1f40*/  MOV R247, R9 ;  /* 0x0000000900f77202 */ /* 0x000fe20000000f00 */
[----:B------:R-:W-:Y:S01]  /*1f50*/  IMAD.MOV.U32 R207, RZ, RZ, R23 ;  /* 0x000000ffffcf7224 */ /* 0x000fe200078e0017 */
[--C-:B------:R-:W-:Y:S01]  /*1f60*/  SHF.R.U64 R216, R8, 0x10, R9.reuse ;  /* 0x0000001008d87819 */ /* 0x100fe20000001209 */
[----:B------:R-:W-:Y:S01]  /*1f70*/  VIADD R136, R132, 0x8ff34781 ;  /* 0x8ff3478184887836 */ /* 0x000fe20000000000 */
[----:B------:R-:W-:Y:S01]  /*1f80*/  SHF.R.U32.HI R215, RZ, 0x10, R9 ;  /* 0x00000010ffd77819 */ /* 0x000fe20000011609 */
[----:B------:R-:W-:Y:S01]  /*1f90*/  IMAD.MOV.U32 R9, RZ, RZ, R47 ;  /* 0x000000ffff097224 */ /* 0x000fe200078e002f */
[----:B------:R-:W-:Y:S01]  /*1fa0*/  PRMT R236, R236, 0x5410, R236 ;  /* 0x00005410ecec7816 */ /* 0x000fe200000000ec */
[----:B------:R-:W-:Y:S01]  /*1fb0*/  HFMA2 R143, -RZ, RZ, 0, 0 ;  /* 0x00000000ff8f7431 */ /* 0x000fe200000001ff */
[----:B------:R-:W-:Y:S01]  /*1fc0*/  PRMT R235, R235, 0x5410, R235 ;  /* 0x00005410ebeb7816 */ /* 0x000fe200000000eb */
[----:B------:R-:W-:Y:S01]  /*1fd0*/  HADD2.F32 R206, -RZ, R211.H0_H0 ;  /* 0x200000d3ffce7230 */ /* 0x000fe20000004100 */
[--C-:B------:R-:W-:Y:S01]  /*1fe0*/  SHF.R.U64 R6, R126, 0x10, R127.reuse ;  /* 0x000000107e067819 */ /* 0x100fe2000000127f */
[----:B------:R-:W-:Y:S01]  /*1ff0*/  HADD2.F32 R207, -RZ, R207.H0_H0 ;  /* 0x200000cfffcf7230 */ /* 0x000fe20000004100 */
[----:B------:R-:W-:Y:S01]  /*2000*/  SHF.R.U32.HI R5, RZ, 0x10, R127 ;  /* 0x00000010ff057819 */ /* 0x000fe2000001167f */
[----:B------:R-:W2:Y:S01]  /*2010*/  LDCU UR8, c[0x0][0x404] ;  /* 0x00008080ff0877ac */ /* 0x000ea20008000800 */
[----:B------:R-:W-:-:S02]  /*2020*/  SHF.R.U32.HI R233, RZ, 0x10, R21 ;  /* 0x00000010ffe97819 */ /* 0x000fc40000011615 */
[--C-:B------:R-:W-:Y:S01]  /*2030*/  SHF.R.U64 R214, R46, 0x10, R47.reuse ;  /* 0x000000102ed67819 */ /* 0x100fe2000000122f */
[----:B------:R-:W3:Y:S01]  /*2040*/  LDCU.U8 UR9, c[0x0][0x410] ;  /* 0x00008200ff0977ac */ /* 0x000ee20008000000 */
[----:B------:R-:W-:Y:S02]  /*2050*/  SHF.R.U32.HI R213, RZ, 0x10, R47 ;  /* 0x00000010ffd57819 */ /* 0x000fe4000001162f */
[----:B------:R-:W4:Y:S01]  /*2060*/  LDC R47, c[0x0][0x360] ;  /* 0x0000d800ff2f7b82 */ /* 0x000f220000000800 */
[----:B------:R-:W-:Y:S01]  /*2070*/  PRMT R244, R7, 0x5410, R244 ;  /* 0x0000541007f47816 */ /* 0x000fe200000000f4 */
[----:B------:R-:W0:Y:S01]  /*2080*/  LDCU UR12, c[0x0][0x448] ;  /* 0x00008900ff0c77ac */ /* 0x000e220008000800 */
[----:B------:R-:W-:Y:S02]  /*2090*/  PRMT R238, R238, 0x5410, R238 ;  /* 0x00005410eeee7816 */ /* 0x000fe400000000ee */
[----:B------:R-:W-:Y:S01]  /*20a0*/  SHF.R.U64 R7, R128, 0x10, R129 ;  /* 0x0000001080077819 */ /* 0x000fe20000001281 */
[----:B------:R-:W0:Y:S01]  /*20b0*/  LDCU.64 UR10, c[0x0][0x408] ;  /* 0x00008100ff0a77ac */ /* 0x000e220008000a00 */
[----:B------:R-:W-:-:S02]  /*20c0*/  PRMT R236, R6, 0x7610, R236 ;  /* 0x0000761006ec7816 */ /* 0x000fc400000000ec */
[----:B------:R-:W-:Y:S02]  /*20d0*/  PRMT R235, R5, 0x7610, R235 ;  /* 0x0000761005eb7816 */ /* 0x000fe400000000eb */
[----:B------:R-:W-:Y:S02]  /*20e0*/  SHF.R.U64 R234, R20, 0x10, R21 ;  /* 0x0000001014ea7819 */ /* 0x000fe40000001215 */
[----:B------:R-:W-:Y:S02]  /*20f0*/  PRMT R233, R233, 0x5410, R233 ;  /* 0x00005410e9e97816 */ /* 0x000fe400000000e9 */
[----:B------:R-:W-:Y:S02]  /*2100*/  PRMT R232, R232, 0x5410, R232 ;  /* 0x00005410e8e87816 */ /* 0x000fe400000000e8 */
[----:B------:R-:W-:Y:S02]  /*2110*/  SHF.R.U32.HI R6, RZ, 0x10, R125 ;  /* 0x00000010ff067819 */ /* 0x000fe4000001167d */
[----:B------:R-:W-:-:S02]  /*2120*/  SHF.R.U64 R5, R122, 0x10, R123 ;  /* 0x000000107a057819 */ /* 0x000fc4000000127b */
[----:B------:R-:W-:Y:S02]  /*2130*/  SHF.R.U32.HI R231, RZ, 0x10, R19 ;  /* 0x00000010ffe77819 */ /* 0x000fe40000011613 */
[----:B------:R-:W-:Y:S01]  /*2140*/  SHF.R.U32.HI R229, RZ, 0x10, R17 ;  /* 0x00000010ffe57819 */ /* 0x000fe20000011611 */
[----:B----4-:R-:W-:Y:S01]  /*2150*/  IMAD R0, R47, UR5, R0 ;  /* 0x000000052f007c24 */ /* 0x010fe2000f8e0200 */
[----:B------:R-:W-:Y:S01]  /*2160*/  PRMT R238, R7, 0x7610, R238 ;  /* 0x0000761007ee7816 */ /* 0x000fe200000000ee */
[----:B------:R-:W4:Y:S01]  /*2170*/  LDCU.64 UR4, c[0x0][0x3a0] ;  /* 0x00007400ff0477ac */ /* 0x000f220008000a00 */
[----:B------:R-:W-:Y:S02]  /*2180*/  PRMT R234, R234, 0x5410, R234 ;  /* 0x00005410eaea7816 */ /* 0x000fe400000000ea */
[----:B------:R-:W-:Y:S02]  /*2190*/  SHF.R.U64 R7, R124, 0x10, R125 ;  /* 0x000000107c077819 */ /* 0x000fe4000000127d */
[----:B------:R-:W-:-:S02]  /*21a0*/  PRMT R233, R6, 0x7610, R233 ;  /* 0x0000761006e97816 */ /* 0x000fc400000000e9 */
[----:B------:R-:W-:Y:S02]  /*21b0*/  PRMT R232, R5, 0x7610, R232 ;  /* 0x0000761005e87816 */ /* 0x000fe400000000e8 */
[----:B------:R-:W-:Y:S02]  /*21c0*/  SHF.R.U64 R230, R16, 0x10, R17 ;  /* 0x0000001010e67819 */ /* 0x000fe40000001211 */
[----:B------:R-:W-:Y:S02]  /*21d0*/  PRMT R231, R231, 0x5410, R231 ;  /* 0x00005410e7e77816 */ /* 0x000fe400000000e7 */
[----:B------:R-:W-:Y:S02]  /*21e0*/  PRMT R229, R229, 0x5410, R229 ;  /* 0x00005410e5e57816 */ /* 0x000fe400000000e5 */
[----:B------:R-:W-:Y:S02]  /*21f0*/  SHF.R.U32.HI R6, RZ, 0x10, R123 ;  /* 0x00000010ff067819 */ /* 0x000fe4000001167b */
[----:B------:R-:W-:-:S02]  /*2200*/  SHF.R.U32.HI R5, RZ, 0x10, R121 ;  /* 0x00000010ff057819 */ /* 0x000fc40000011679 */
[----:B------:R-:W-:Y:S02]  /*2210*/  SHF.R.U32.HI R227, RZ, 0x10, R15 ;  /* 0x00000010ffe37819 */ /* 0x000fe4000001160f */
[----:B------:R-:W-:Y:S02]  /*2220*/  PRMT R234, R7, 0x7610, R234 ;  /* 0x0000761007ea7816 */ /* 0x000fe400000000ea */
[----:B0-----:R-:W-:Y:S01]  /*2230*/  SHF.R.U64 R83, R80, 0x10, R81 ;  /* 0x0000001050537819 */ /* 0x001fe20000001251 */
[----:B------:R-:W-:Y:S01]  /*2240*/  IMAD.MOV.U32 R80, RZ, RZ, R74 ;  /* 0x000000ffff507224 */ /* 0x000fe200078e004a */
[----:B------:R-:W-:Y:S02]  /*2250*/  MOV R84, R78 ;  /* 0x0000004e00547202 */ /* 0x000fe40000000f00 */
[--C-:B------:R-:W-:Y:S02]  /*2260*/  SHF.R.U64 R82, R78, 0x10, R79.reuse ;  /* 0x000000104e527819 */ /* 0x100fe4000000124f */
[----:B------:R-:W-:-:S02]  /*2270*/  SHF.R.U32.HI R166, RZ, 0x10, R79 ;  /* 0x00000010ffa67819 */ /* 0x000fc4000001164f */
[----:B------:R-:W-:Y:S02]  /*2280*/  PRMT R230, R230, 0x5410, R230 ;  /* 0x00005410e6e67816 */ /* 0x000fe400000000e6 */
[----:B------:R-:W-:Y:S02]  /*2290*/  SHF.R.U64 R7, R120, 0x10, R121 ;  /* 0x0000001078077819 */ /* 0x000fe40000001279 */
[----:B------:R-:W-:Y:S02]  /*22a0*/  PRMT R231, R6, 0x7610, R231 ;  /* 0x0000761006e77816 */ /* 0x000fe400000000e7 */
[----:B------:R-:W-:Y:S02]  /*22b0*/  PRMT R229, R5, 0x7610, R229 ;  /* 0x0000761005e57816 */ /* 0x000fe400000000e5 */
[----:B------:R-:W-:Y:S01]  /*22c0*/  SHF.R.U64 R79, R76, 0x10, R77 ;  /* 0x000000104c4f7819 */ /* 0x000fe2000000124d */
[----:B------:R-:W-:Y:S01]  /*22d0*/  IMAD.MOV.U32 R76, RZ, RZ, R70 ;  /* 0x000000ffff4c7224 */ /* 0x000fe200078e0046 */
[----:B------:R-:W-:-:S02]  /*22e0*/  SHF.R.U64 R164, R74, 0x10, R75 ;  /* 0x000000104aa47819 */ /* 0x000fc4000000124b */
[----:B------:R-:W-:Y:S02]  /*22f0*/  SHF.R.U32.HI R78, RZ, 0x10, R75 ;  /* 0x00000010ff4e7819 */ /* 0x000fe4000001164b */
[----:B------:R-:W-:Y:S02]  /*2300*/  SHF.R.U64 R226, R64, 0x10, R65 ;  /* 0x0000001040e27819 */ /* 0x000fe40000001241 */
[----:B------:R-:W-:Y:S02]  /*2310*/  PRMT R228, R228, 0x5410, R228 ;  /* 0x00005410e4e47816 */ /* 0x000fe400000000e4 */
[----:B------:R-:W-:Y:S02]  /*2320*/  PRMT R227, R227, 0x5410, R227 ;  /* 0x00005410e3e37816 */ /* 0x000fe400000000e3 */
[--C-:B------:R-:W-:Y:S02]  /*2330*/  SHF.R.U64 R6, R118, 0x10, R119.reuse ;  /* 0x0000001076067819 */ /* 0x100fe40000001277 */
[----:B------:R-:W-:-:S02]  /*2340*/  SHF.R.U32.HI R5, RZ, 0x10, R119 ;  /* 0x00000010ff057819 */ /* 0x000fc40000011677 */
[----:B------:R-:W-:Y:S02]  /*2350*/  MOV R190, R72 ;  /* 0x0000004800be7202 */ /* 0x000fe40000000f00 */
[----:B------:R-:W-:Y:S02]  /*2360*/  SHF.R.U64 R75, R72, 0x10, R73 ;  /* 0x00000010484b7819 */ /* 0x000fe40000001249 */
[----:B------:R-:W-:Y:S02]  /*2370*/  SHF.R.U64 R74, R70, 0x10, R71 ;  /* 0x00000010464a7819 */ /* 0x000fe40000001247 */
[----:B------:R-:W-:Y:S02]  /*2380*/  SHF.R.U32.HI R225, RZ, 0x10, R65 ;  /* 0x00000010ffe17819 */ /* 0x000fe40000011641 */
[----:B------:R-:W-:Y:S02]  /*2390*/  SHF.R.U64 R224, R12, 0x10, R13 ;  /* 0x000000100ce07819 */ /* 0x000fe4000000120d */
[----:B------:R-:W-:-:S02]  /*23a0*/  MOV R72, R66 ;  /* 0x0000004200487202 */ /* 0x000fc40000000f00 */
[----:B------:R-:W-:Y:S02]  /*23b0*/  SHF.R.U64 R70, R66, 0x10, R67 ;  /* 0x0000001042467819 */ /* 0x000fe40000001243 */
[--C-:B------:R-:W-:Y:S02]  /*23c0*/  SHF.R.U64 R66, R60, 0x10, R61.reuse ;  /* 0x000000103c427819 */ /* 0x100fe4000000123d */
[----:B------:R-:W-:Y:S02]  /*23d0*/  SHF.R.U32.HI R158, RZ, 0x10, R61 ;  /* 0x00000010ff9e7819 */ /* 0x000fe4000001163d */
[----:B------:R-:W-:Y:S02]  /*23e0*/  PRMT R230, R7, 0x7610, R230 ;  /* 0x0000761007e67816 */ /* 0x000fe400000000e6 */
[----:B------:R-:W-:Y:S02]  /*23f0*/  MOV R184, R56 ;  /* 0x0000003800b87202 */ /* 0x000fe40000000f00 */
[----:B------:R-:W-:-:S02]  /*2400*/  SHF.R.U64 R61, R56, 0x10, R57 ;  /* 0x00000010383d7819 */ /* 0x000fc40000001239 */
[--C-:B------:R-:W-:Y:S02]  /*2410*/  SHF.R.U64 R147, R44, 0x10, R45.reuse ;  /* 0x000000102c937819 */ /* 0x100fe4000000122d */
[----:B------:R-:W-:Y:S01]  /*2420*/  SHF.R.U32.HI R146, RZ, 0x10, R45 ;  /* 0x00000010ff927819 */ /* 0x000fe2000001162d */
[----:B------:R-:W-:Y:S01]  /*2430*/  IMAD.MOV.U32 R45, RZ, RZ, R43 ;  /* 0x000000ffff2d7224 */ /* 0x000fe200078e002b */
[----:B------:R-:W-:Y:S02]  /*2440*/  PRMT R226, R226, 0x5410, R226 ;  /* 0x00005410e2e27816 */ /* 0x000fe400000000e2 */
[----:B------:R-:W-:Y:S02]  /*2450*/  SHF.R.U64 R7, R116, 0x10, R117 ;  /* 0x0000001074077819 */ /* 0x000fe40000001275 */
[----:B------:R-:W-:Y:S02]  /*2460*/  PRMT R228, R6, 0x7610, R228 ;  /* 0x0000761006e47816 */ /* 0x000fe400000000e4 */
[----:B------:R-:W-:-:S02]  /*2470*/  PRMT R227, R5, 0x7610, R227 ;  /* 0x0000761005e37816 */ /* 0x000fc400000000e3 */
[----:B------:R-:W-:Y:S02]  /*2480*/  MOV R56, R48 ;  /* 0x0000003000387202 */ /* 0x000fe40000000f00 */
[----:B------:R-:W-:Y:S01]  /*2490*/  SHF.R.U64 R154, R48, 0x10, R49 ;  /* 0x00000010309a7819 */ /* 0x000fe20000001231 */
[----:B------:R-:W-:Y:S01]  /*24a0*/  IMAD.MOV.U32 R48, RZ, RZ, R40 ;  /* 0x000000ffff307224 */ /* 0x000fe200078e0028 */
[----:B------:R-:W-:Y:S02]  /*24b0*/  MOV R178, R42 ;  /* 0x0000002a00b27202 */ /* 0x000fe40000000f00 */
[--C-:B------:R-:W-:Y:S02]  /*24c0*/  SHF.R.U64 R145, R42, 0x10, R43.reuse ;  /* 0x000000102a917819 */ /* 0x100fe4000000122b */
[----:B------:R-:W-:Y:S01]  /*24d0*/  SHF.R.U32.HI R144, RZ, 0x10, R43 ;  /* 0x00000010ff907819 */ /* 0x000fe2000001162b */
[----:B------:R-:W-:Y:S01]  /*24e0*/  IMAD.MOV.U32 R43, RZ, RZ, R37 ;  /* 0x000000ffff2b7224 */ /* 0x000fe200078e0025 */
[----:B------:R-:W-:-:S02]  /*24f0*/  SHF.R.U64 R222, R58, 0x10, R59 ;  /* 0x000000103ade7819 */ /* 0x000fc4000000123b */
[----:B------:R-:W-:Y:S02]  /*2500*/  PRMT R225, R225, 0x5410, R225 ;  /* 0x00005410e1e17816 */ /* 0x000fe400000000e1 */
[----:B------:R-:W-:Y:S02]  /*2510*/  PRMT R224, R224, 0x5410, R224 ;  /* 0x00005410e0e07816 */ /* 0x000fe400000000e0 */
[----:B------:R-:W-:Y:S02]  /*2520*/  SHF.R.U32.HI R6, RZ, 0x10, R117 ;  /* 0x00000010ff067819 */ /* 0x000fe40000011675 */
[----:B------:R-:W-:Y:S02]  /*2530*/  SHF.R.U64 R5, R114, 0x10, R115 ;  /* 0x0000001072057819 */ /* 0x000fe40000001273 */
[----:B------:R-:W-:Y:S02]  /*2540*/  SHF.R.U64 R168, R40, 0x10, R41 ;  /* 0x0000001028a87819 */ /* 0x000fe40000001229 */
[----:B------:R-:W-:-:S02]  /*2550*/  SHF.R.U32.HI R42, RZ, 0x10, R37 ;  /* 0x00000010ff2a7819 */ /* 0x000fc40000011625 */
[----:B------:R-:W-:Y:S02]  /*2560*/  SHF.R.U32.HI R223, RZ, 0x10, R13 ;  /* 0x00000010ffdf7819 */ /* 0x000fe4000001160d */
[----:B------:R-:W-:Y:S02]  /*2570*/  SHF.R.U32.HI R221, RZ, 0x10, R59 ;  /* 0x00000010ffdd7819 */ /* 0x000fe4000001163b */
[----:B------:R-:W-:Y:S02]  /*2580*/  MOV R40, R34 ;  /* 0x0000002200287202 */ /* 0x000fe40000000f00 */
[----:B------:R-:W-:Y:S01]  /*2590*/  SHF.R.U64 R37, R34, 0x10, R35 ;  /* 0x0000001022257819 */ /* 0x000fe20000001223 */
[----:B------:R-:W-:Y:S01]  /*25a0*/  IMAD.MOV.U32 R34, RZ, RZ, R28 ;  /* 0x000000ffff227224 */ /* 0x000fe200078e001c */
[----:B------:R-:W-:Y:S01]  /*25b0*/  PRMT R226, R7, 0x7610, R226 ;  /* 0x0000761007e27816 */ /* 0x000fe200000000e2 */
[----:B------:R-:W-:Y:S01]  /*25c0*/  IMAD.MOV.U32 R28, RZ, RZ, R20 ;  /* 0x000000ffff1c7224 */ /* 0x000fe200078e0014 */
[----:B------:R-:W-:-:S02]  /*25d0*/  PRMT R222, R222, 0x5410, R222 ;  /* 0x00005410dede7816 */ /* 0x000fc400000000de */
[----:B------:R-:W-:Y:S02]  /*25e0*/  PRMT R225, R6, 0x7610, R225 ;  /* 0x0000761006e17816 */ /* 0x000fe400000000e1 */
[----:B------:R-:W-:Y:S02]  /*25f0*/  SHF.R.U64 R7, R112, 0x10, R113 ;  /* 0x0000001070077819 */ /* 0x000fe40000001271 */
[----:B------:R-:W-:Y:S02]  /*2600*/  PRMT R224, R5, 0x7610, R224 ;  /* 0x0000761005e07816 */ /* 0x000fe400000000e0 */
[----:B------:R-:W-:Y:S02]  /*2610*/  MOV R20, R16 ;  /* 0x0000001000147202 */ /* 0x000fe40000000f00 */
[----:B------:R-:W-:Y:S02]  /*2620*/  PRMT R223, R223, 0x5410, R223 ;  /* 0x00005410dfdf7816 */ /* 0x000fe400000000df */
[----:B------:R-:W-:-:S02]  /*2630*/  PRMT R221, R221, 0x5410, R221 ;  /* 0x00005410dddd7816 */ /* 0x000fc400000000dd */
[----:B------:R-:W-:Y:S02]  /*2640*/  SHF.R.U32.HI R6, RZ, 0x10, R115 ;  /* 0x00000010ff067819 */ /* 0x000fe40000011673 */
[----:B------:R-:W-:Y:S02]  /*2650*/  SHF.R.U32.HI R5, RZ, 0x10, R113 ;  /* 0x00000010ff057819 */ /* 0x000fe40000011671 */
[----:B------:R-:W-:Y:S01]  /*2660*/  MOV R16, R12 ;  /* 0x0000000c00107202 */ /* 0x000fe20000000f00 */
[----:B------:R-:W-:Y:S01]  /*2670*/  IMAD.MOV.U32 R12, RZ, RZ, R8 ;  /* 0x000000ffff0c7224 */ /* 0x000fe200078e0008 */
[----:B------:R-:W-:Y:S01]  /*2680*/  PRMT R222, R7, 0x7610, R222 ;  /* 0x0000761007de7816 */ /* 0x000fe200000000de */
[----:B------:R-:W-:Y:S01]  /*2690*/  IMAD.MOV.U32 R8, RZ, RZ, R4 ;  /* 0x000000ffff087224 */ /* 0x000fe200078e0004 */
[----:B------:R-:W-:Y:S01]  /*26a0*/  PRMT R223, R6, 0x7610, R223 ;  /* 0x0000761006df7816 */ /* 0x000fe200000000df */
[----:B------:R-:W-:Y:S01]  /*26b0*/  IMAD.HI.U32 R7, R134, -0x2daee0ad, RZ ;  /* 0xd2511f5386077827 */ /* 0x000fe200078e00ff */
[----:B------:R-:W-:-:S02]  /*26c0*/  PRMT R221, R5, 0x7610, R221 ;  /* 0x0000761005dd7816 */ /* 0x000fc400000000dd */
[----:B------:R-:W-:Y:S01]  /*26d0*/  SHF.R.U32.HI R219, RZ, 0x10, R11 ;  /* 0x00000010ffdb7819 */ /* 0x000fe2000001160b */
[----:B------:R-:W-:Y:S01]  /*26e0*/  IMAD.HI.U32 R5, R0, -0x326172a9, RZ ;  /* 0xcd9e8d5700057827 */ /* 0x000fe200078e00ff */
[----:B------:R-:W-:Y:S02]  /*26f0*/  PRMT R220, R220, 0x5410, R220 ;  /* 0x00005410dcdc7816 */ /* 0x000fe400000000dc */
[----:B------:R-:W-:Y:S01]  /*2700*/  SHF.R.U64 R6, R110, 0x10, R111 ;  /* 0x000000106e067819 */ /* 0x000fe2000000126f */
[----:B------:R-:W-:Y:S01]  /*2710*/  IMAD.MOV.U32 R11, RZ, RZ, R53 ;  /* 0x000000ffff0b7224 */ /* 0x000fe200078e0035 */
[----:B------:R-:W-:Y:S01]  /*2720*/  PRMT R243, R243, 0x5410, R8 ;  /* 0x00005410f3f37816 */ /* 0x000fe20000000008 */
[----:B------:R-:W-:Y:S01]  /*2730*/  IMAD.MOV.U32 R4, RZ, RZ, R22 ;  /* 0x000000ffff047224 */ /* 0x000fe200078e0016 */
[----:B------:R-:W-:Y:S02]  /*2740*/  PRMT R219, R219, 0x5410, R219 ;  /* 0x00005410dbdb7816 */ /* 0x000fe400000000db */
[----:B------:R-:W-:-:S02]  /*2750*/  SHF.R.U32.HI R8, RZ, 0x10, R111 ;  /* 0x00000010ff087819 */ /* 0x000fc4000001166f */
[----:B------:R-:W-:Y:S02]  /*2760*/  PRMT R220, R6, 0x7610, R220 ;  /* 0x0000761006dc7816 */ /* 0x000fe400000000dc */
[----:B------:R-:W-:Y:S02]  /*2770*/  LOP3.LUT R7, R7, R133, RZ, 0x3c, !PT ;  /* 0x0000008507077212 */ /* 0x000fe400078e3cff */
[----:B------:R-:W-:Y:S02]  /*2780*/  MOV R248, R52 ;  /* 0x0000003400f87202 */ /* 0x000fe40000000f00 */
[----:B------:R-:W-:Y:S01]  /*2790*/  LOP3.LUT R6, R141, R5, R132, 0x96, !PT ;  /* 0x000000058d067212 */ /* 0x000fe200078e9684 */
[----:B------:R-:W-:Y:S01]  /*27a0*/  IMAD.HI.U32 R5, R7, -0x326172a9, RZ ;  /* 0xcd9e8d5707057827 */ /* 0x000fe200078e00ff */
[----:B------:R-:W-:Y:S02]  /*27b0*/  PRMT R219, R8, 0x7610, R219 ;  /* 0x0000761008db7816 */ /* 0x000fe400000000db */
[----:B------:R-:W-:Y:S01]  /*27c0*/  PRMT R248, R11, 0x5410, R248 ;  /* 0x000054100bf87816 */ /* 0x000fe200000000f8 */
[----:B------:R-:W-:Y:S01]  /*27d0*/  IMAD R8, R0, -0x326172a9, RZ ;  /* 0xcd9e8d5700087824 */ /* 0x000fe200078e02ff */
[----:B------:R-:W-:Y:S01]  /*27e0*/  PRMT R247, R247, 0x5410, R12 ;  /* 0x00005410f7f77816 */ /* 0x000fe2000000000c */
[----:B------:R-:W-:Y:S01]  /*27f0*/  IMAD R11, R134, -0x2daee0ad, RZ ;  /* 0xd2511f53860b7824 */ /* 0x000fe200078e02ff */
[----:B------:R-:W-:Y:S01]  /*2800*/  PRMT R246, R9, 0x5410, R246 ;  /* 0x0000541009f67816 */ /* 0x000fe200000000f6 */
[----:B------:R-:W-:Y:S01]  /*2810*/  VIADD R12, R133, 0xbb67ae85 ;  /* 0xbb67ae85850c7836 */ /* 0x000fe20000000000 */
[----:B------:R-:W-:Y:S01]  /*2820*/  PRMT R245, R245, 0x5410, R10 ;  /* 0x00005410f5f57816 */ /* 0x000fe2000000000a */
[----:B------:R-:W-:Y:S01]  /*2830*/  IMAD.HI.U32 R10, R6, -0x2daee0ad, RZ ;  /* 0xd2511f53060a7827 */ /* 0x000fe200078e00ff */
[----:B------:R-:W-:-:S02]  /*2840*/  IADD3 R9, PT, PT, R132, -0x61c88647, RZ ;  /* 0x9e3779b984097810 */ /* 0x000fc40007ffe0ff */
[----:B------:R-:W-:Y:S02]  /*2850*/  MOV R13, R59 ;  /* 0x0000003b000d7202 */ /* 0x000fe40000000f00 */
[----:B------:R-:W-:Y:S01]  /*2860*/  LOP3.LUT R5, R9, R8, R5, 0x96, !PT ;  /* 0x0000000809057212 */ /* 0x000fe200078e9605 */
[----:B------:R-:W-:Y:S01]  /*2870*/  IMAD R8, R7, -0x326172a9, RZ ;  /* 0xcd9e8d5707087824 */ /* 0x000fe200078e02ff */
[----:B------:R-:W-:Y:S01]  /*2880*/  LOP3.LUT R10, R12, R11, R10, 0x96, !PT ;  /* 0x0000000b0c0a7212 */ /* 0x000fe200078e960a */
[----:B------:R-:W-:Y:S01]  /*2890*/  IMAD R11, R6, -0x2daee0ad, RZ ;  /* 0xd2511f53060b7824 */ /* 0x000fe200078e02ff */
[----:B------:R-:W-:Y:S01]  /*28a0*/  SHF.R.U64 R218, R52, 0x10, R53 ;  /* 0x0000001034da7819 */ /* 0x000fe20000001235 */
[----:B------:R-:W-:Y:S01]  /*28b0*/  VIADD R12, R133, 0x76cf5d0a ;  /* 0x76cf5d0a850c7836 */ /* 0x000fe20000000000 */
[----:B------:R-:W-:Y:S01]  /*28c0*/  IADD3 R9, PT, PT, R132, 0x3c6ef372, RZ ;  /* 0x3c6ef37284097810 */ /* 0x000fe20007ffe0ff */
[----:B------:R-:W-:Y:S01]  /*28d0*/  IMAD.HI.U32 R6, R5, -0x2daee0ad, RZ ;  /* 0xd2511f5305067827 */ /* 0x000fe200078e00ff */
[----:B------:R-:W-:-:S02]  /*28e0*/  PRMT R250, R13, 0x5410, R250 ;  /* 0x000054100dfa7816 */ /* 0x000fc400000000fa */
[----:B------:R-:W-:Y:S01]  /*28f0*/  PRMT R218, R218, 0x5410, R218 ;  /* 0x00005410dada7816 */ /* 0x000fe200000000da */
[----:B------:R-:W-:Y:S01]  /*2900*/  IMAD.HI.U32 R7, R10, -0x326172a9, RZ ;  /* 0xcd9e8d570a077827 */ /* 0x000fe200078e00ff */
[----:B------:R-:W-:Y:S02]  /*2910*/  SHF.R.U64 R13, R108, 0x10, R109 ;  /* 0x000000106c0d7819 */ /* 0x000fe4000000126d */
[----:B------:R-:W-:Y:S01]  /*2920*/  LOP3.LUT R6, R12, R11, R6, 0x96, !PT ;  /* 0x0000000b0c067212 */ /* 0x000fe200078e9606 */
[----:B------:R-:W-:Y:S01]  /*2930*/  IMAD R12, R5, -0x2daee0ad, RZ ;  /* 0xd2511f53050c7824 */ /* 0x000fe200078e02ff */
[----:B------:R-:W-:Y:S01]  /*2940*/  LOP3.LUT R7, R9, R8, R7, 0x96, !PT ;  /* 0x0000000809077212 */ /* 0x000fe200078e9607 */
[----:B------:R-:W-:Y:S01]  /*2950*/  VIADD R8, R132, 0xdaa66d2b ;  /* 0xdaa66d2b84087836 */ /* 0x000fe20000000000 */
[----:B------:R-:W-:Y:S01]  /*2960*/  PRMT R218, R13, 0x7610, R218 ;  /* 0x000076100dda7816 */ /* 0x000fe200000000da */
[----:B------:R-:W-:Y:S01]  /*2970*/  IMAD R10, R10, -0x326172a9, RZ ;  /* 0xcd9e8d570a0a7824 */ /* 0x000fe200078e02ff */
[----:B------:R-:W-:Y:S01]  /*2980*/  PRMT R216, R216, 0x5410, R216 ;  /* 0x00005410d8d87816 */ /* 0x000fe200000000d8 */
[----:B------:R-:W-:Y:S01]  /*2990*/  IMAD.HI.U32 R5, R6, -0x326172a9, RZ ;  /* 0xcd9e8d5706057827 */ /* 0x000fe200078e00ff */
[----:B------:R-:W-:-:S02]  /*29a0*/  SHF.R.U64 R13, R106, 0x10, R107 ;  /* 0x000000106a0d7819 */ /* 0x000fc4000000126b */
[----:B------:R-:W-:Y:S01]  /*29b0*/  PRMT R214, R214, 0x5410, R214 ;  /* 0x00005410d6d67816 */ /* 0x000fe200000000d6 */
[----:B------:R-:W-:Y:S01]  /*29c0*/  IMAD.HI.U32 R9, R7, -0x2daee0ad, RZ ;  /* 0xd2511f5307097827 */ /* 0x000fe200078e00ff */
[----:B------:R-:W-:Y:S02]  /*29d0*/  PRMT R216, R13, 0x7610, R216 ;  /* 0x000076100dd87816 */ /* 0x000fe400000000d8 */
[----:B------:R-:W-:Y:S01]  /*29e0*/  SHF.R.U64 R13, R104, 0x10, R105 ;  /* 0x00000010680d7819 */ /* 0x000fe20000001269 */
[----:B------:R-:W-:Y:S01]  /*29f0*/  VIADD R11, R133, 0x32370b8f ;  /* 0x32370b8f850b7836 */ /* 0x000fe20000000000 */
[----:B------:R-:W-:Y:S02]  /*2a00*/  LOP3.LUT R5, R8, R10, R5, 0x96, !PT ;  /* 0x0000000a08057212 */ /* 0x000fe400078e9605 */
[----:B------:R-:W-:Y:S01]  /*2a10*/  PRMT R214, R13, 0x7610, R214 ;  /* 0x000076100dd67816 */ /* 0x000fe200000000d6 */
[----:B------:R-:W-:Y:S01]  /*2a20*/  IMAD R13, R7, -0x2daee0ad, RZ ;  /* 0xd2511f53070d7824 */ /* 0x000fe200078e02ff */
[----:B------:R-:W-:Y:S01]  /*2a30*/  LOP3.LUT R9, R11, R12, R9, 0x96, !PT ;  /* 0x0000000c0b097212 */ /* 0x000fe200078e9609 */
[----:B------:R-:W-:Y:S01]  /*2a40*/  IMAD R11, R6, -0x326172a9, RZ ;  /* 0xcd9e8d57060b7824 */ /* 0x000fe200078e02ff */
[----:B------:R-:W-:Y:S01]  /*2a50*/  IADD3 R10, PT, PT, R133, -0x126145ec, RZ ;  /* 0xed9eba14850a7810 */ /* 0x000fe20007ffe0ff */
[----:B------:R-:W-:Y:S01]  /*2a60*/  IMAD.HI.U32 R6, R5, -0x2daee0ad, RZ ;  /* 0xd2511f5305067827 */ /* 0x000fe200078e00ff */
[----:B------:R-:W-:-:S02]  /*2a70*/  PRMT R212, R212, 0x5410, R212 ;  /* 0x00005410d4d47816 */ /* 0x000fc400000000d4 */
[----:B------:R-:W-:Y:S01]  /*2a80*/  SHF.R.U64 R12, R102, 0x10, R103 ;  /* 0x00000010660c7819 */ /* 0x000fe20000001267 */
[----:B------:R-:W-:Y:S01]  /*2a90*/  IMAD.HI.U32 R8, R9, -0x326172a9, RZ ;  /* 0xcd9e8d5709087827 */ /* 0x000fe200078e00ff */
[----:B------:R-:W-:Y:S02]  /*2aa0*/  LOP3.LUT R6, R10, R13, R6, 0x96, !PT ;  /* 0x0000000d0a067212 */ /* 0x000fe400078e9606 */
[----:B------:R-:W-:Y:S01]  /*2ab0*/  PRMT R212, R12, 0x7610, R212 ;  /* 0x000076100cd47816 */ /* 0x000fe200000000d4 */
[C---:B------:R-:W-:Y:S01]  /*2ac0*/  VIADD R7, R132.reuse, 0x78dde6e4 ;  /* 0x78dde6e484077836 */ /* 0x040fe20000000000 */
[----:B------:R-:W-:Y:S01]  /*2ad0*/  MOV R189, R71 ;  /* 0x0000004700bd7202 */ /* 0x000fe20000000f00 */
[----:B------:R-:W-:Y:S01]  /*2ae0*/  IMAD R12, R5, -0x2daee0ad, RZ ;  /* 0xd2511f53050c7824 */ /* 0x000fe200078e02ff */
[----:B------:R-:W-:Y:S01]  /*2af0*/  SHF.R.U32.HI R162, RZ, 0x10, R71 ;  /* 0x00000010ffa27819 */ /* 0x000fe20000011647 */
[----:B------:R-:W-:Y:S01]  /*2b00*/  IMAD R10, R9, -0x326172a9, RZ ;  /* 0xcd9e8d57090a7824 */ /* 0x000fe200078e02ff */
[----:B------:R-:W-:Y:S01]  /*2b10*/  LOP3.LUT R8, R7, R11, R8, 0x96, !PT ;  /* 0x0000000b07087212 */ /* 0x000fe200078e9608 */
[----:B------:R-:W-:Y:S01]  /*2b20*/  VIADD R11, R132, 0x1715609d ;  /* 0x1715609d840b7836 */ /* 0x000fe20000000000 */
[----:B------:R-:W-:Y:S01]  /*2b30*/  SHF.R.U64 R71, R68, 0x10, R69 ;  /* 0x0000001044477819 */ /* 0x000fe20000001245 */
[----:B------:R-:W-:Y:S01]  /*2b40*/  IMAD.HI.U32 R7, R6, -0x326172a9, RZ ;  /* 0xcd9e8d5706077827 */ /* 0x000fe200078e00ff */
[----:B------:R-:W-:-:S02]  /*2b50*/  IADD3 R9, PT, PT, R133, -0x56f99767, RZ ;  /* 0xa906689985097810 */ /* 0x000fc40007ffe0ff */
[----:B------:R-:W-:Y:S01]  /*2b60*/  MOV R183, R55 ;  /* 0x0000003700b77202 */ /* 0x000fe20000000f00 */
[----:B------:R-:W-:Y:S01]  /*2b70*/  IMAD.HI.U32 R5, R8, -0x2daee0ad, RZ ;  /* 0xd2511f5308057827 */ /* 0x000fe200078e00ff */
[----:B------:R-:W-:Y:S02]  /*2b80*/  SHF.R.U32.HI R156, RZ, 0x10, R55 ;  /* 0x00000010ff9c7819 */ /* 0x000fe40000011637 */
[----:B------:R-:W-:Y:S01]  /*2b90*/  LOP3.LUT R7, R11, R10, R7, 0x96, !PT ;  /* 0x0000000a0b077212 */ /* 0x000fe200078e9607 */
[----:B------:R-:W-:Y:S01]  /*2ba0*/  IMAD.MOV.U32 R68, RZ, RZ, R60 ;  /* 0x000000ffff447224 */ /* 0x000fe200078e003c */
[----:B------:R-:W-:Y:S01]  /*2bb0*/  SHF.R.U64 R60, R54, 0x10, R55 ;  /* 0x00000010363c7819 */ /* 0x000fe20000001237 */
[----:B------:R-:W-:Y:S01]  /*2bc0*/  IMAD R6, R6, -0x326172a9, RZ ;  /* 0xcd9e8d5706067824 */ /* 0x000fe200078e02ff */
[----:B------:R-:W-:Y:S01]  /*2bd0*/  SHF.R.U64 R55, R50, 0x10, R51 ;  /* 0x0000001032377819 */ /* 0x000fe20000001233 */
[----:B------:R-:W-:Y:S01]  /*2be0*/  IMAD.MOV.U32 R50, RZ, RZ, R44 ;  /* 0x000000ffff327224 */ /* 0x000fe200078e002c */
[----:B------:R-:W-:Y:S01]  /*2bf0*/  LOP3.LUT R10, R9, R12, R5, 0x96, !PT ;  /* 0x0000000c090a7212 */ /* 0x000fe200078e9605 */
[----:B------:R-:W-:Y:S01]  /*2c00*/  IMAD R12, R8, -0x2daee0ad, RZ ;  /* 0xd2511f53080c7824 */ /* 0x000fe200078e02ff */
[----:B------:R-:W-:Y:S01]  /*2c10*/  MOV R177, R41 ;  /* 0x0000002900b17202 */ /* 0x000fe20000000f00 */
[----:B------:R-:W-:Y:S01]  /*2c20*/  IMAD.HI.U32 R11, R7, -0x2daee0ad, RZ ;  /* 0xd2511f53070b7827 */ /* 0x000fe200078e00ff */
[----:B------:R-:W-:-:S02]  /*2c30*/  SHF.R.U32.HI R44, RZ, 0x10, R41 ;  /* 0x00000010ff2c7819 */ /* 0x000fc40000011629 */
[--C-:B------:R-:W-:Y:S01]  /*2c40*/  SHF.R.U32.HI R173, RZ, 0x10, R35.reuse ;  /* 0x00000010ffad7819 */ /* 0x100fe20000011623 */
[----:B------:R-:W-:Y:S01]  /*2c50*/  IMAD.MOV.U32 R41, RZ, RZ, R35 ;  /* 0x000000ffff297224 */ /* 0x000fe200078e0023 */
[----:B------:R-:W-:Y:S01]  /*2c60*/  MOV R35, R33 ;  /* 0x0000002100237202 */ /* 0x000fe20000000f00 */
[----:B------:R-:W-:Y:S01]  /*2c70*/  IMAD.MOV.U32 R33, RZ, RZ, R29 ;  /* 0x000000ffff217224 */ /* 0x000fe200078e001d */
[----:B------:R-:W-:Y:S01]  /*2c80*/  PRMT R199, R199, 0x5410, R199 ;  /* 0x00005410c7c77816 */ /* 0x000fe200000000c7 */
[----:B------:R-:W-:Y:S01]  /*2c90*/  IMAD.HI.U32 R9, R10, -0x326172a9, RZ ;  /* 0xcd9e8d570a097827 */ /* 0x000fe200078e00ff */
[----:B------:R-:W-:Y:S01]  /*2ca0*/  SHF.R.U32.HI R5, RZ, 0x10, R99 ;  /* 0x00000010ff057819 */ /* 0x000fe20000011663 */
[----:B------:R1:W-:Y:S01]  /*2cb0*/  STL.S16 [R1+0x18], R35 ;  /* 0x0000182301007387 */ /* 0x0003e20000100600 */
[----:B------:R-:W-:Y:S01]  /*2cc0*/  LOP3.LUT R142, R142, R12, R11, 0x96, !PT ;  /* 0x0000000c8e8e7212 */ /* 0x000fe200078e960b */
[----:B------:R-:W-:Y:S01]  /*2cd0*/  VIADD R8, R132, 0xb54cda56 ;  /* 0xb54cda5684087836 */ /* 0x000fe20000000000 */
[----:B------:R-:W-:Y:S01]  /*2ce0*/  SHF.R.U32.HI R217, RZ, 0x10, R53 ;  /* 0x00000010ffd97819 */ /* 0x000fe20000011635 */
[----:B------:R-:W-:Y:S01]  /*2cf0*/  IMAD.MOV.U32 R29, RZ, RZ, R25 ;  /* 0x000000ffff1d7224 */ /* 0x000fe200078e0019 */
[----:B------:R-:W-:Y:S01]  /*2d00*/  MOV R25, R21 ;  /* 0x0000001500197202 */ /* 0x000fe20000000f00 */
[----:B------:R1:W-:Y:S01]  /*2d10*/  STL.S16 [R1+0x16], R34 ;  /* 0x0000162201007387 */ /* 0x0003e20000100600 */
[----:B------:R-:W-:Y:S01]  /*2d20*/  LOP3.LUT R8, R8, R6, R9, 0x96, !PT ;  /* 0x0000000608087212 */ /* 0x000fe200078e9609 */
[----:B------:R-:W-:Y:S01]  /*2d30*/  IMAD.MOV.U32 R21, RZ, RZ, R19 ;  /* 0x000000ffff157224 */ /* 0x000fe200078e0013 */
[----:B------:R-:W-:Y:S01]  /*2d40*/  PRMT R199, R5, 0x7610, R199 ;  /* 0x0000761005c77816 */ /* 0x000fe200000000c7 */
[----:B------:R1:W-:Y:S01]  /*2d50*/  STL.S16 [R1+0x14], R33 ;  /* 0x0000142101007387 */ /* 0x0003e20000100600 */
[----:B------:R-:W-:Y:S01]  /*2d60*/  IMAD.MOV.U32 R19, RZ, RZ, R17 ;  /* 0x000000ffff137224 */ /* 0x000fe200078e0011 */
[----:B------:R-:W-:Y:S01]  /*2d70*/  MOV R17, R15 ;  /* 0x0000000f00117202 */ /* 0x000fe20000000f00 */
[----:B------:R-:W-:Y:S01]  /*2d80*/  IMAD R7, R7, -0x2daee0ad, RZ ;  /* 0xd2511f5307077824 */ /* 0x000fe200078e02ff */
[----:B------:R1:W-:Y:S01]  /*2d90*/  STL.S16 [R1+0x12], R32 ;  /* 0x0000122001007387 */ /* 0x0003e20000100600 */
[----:B------:R-:W-:Y:S01]  /*2da0*/  PRMT R249, R249, 0x5410, R14 ;  /* 0x00005410f9f97816 */ /* 0x000fe2000000000e */
[----:B------:R-:W-:Y:S01]  /*2db0*/  IMAD R10, R10, -0x326172a9, RZ ;  /* 0xcd9e8d570a0a7824 */ /* 0x000fe200078e02ff */
[----:B------:R-:W-:Y:S01]  /*2dc0*/  PRMT R217, R217, 0x5410, R217 ;  /* 0x00005410d9d97816 */ /* 0x000fe200000000d9 */
[----:B------:R1:W-:Y:S01]  /*2dd0*/  STL.S16 [R1+0x10], R29 ;  /* 0x0000101d01007387 */ /* 0x0003e20000100600 */
[----:B------:R-:W-:Y:S01]  /*2de0*/  IMAD.HI.U32 R9, R142, -0x326172a9, RZ ;  /* 0xcd9e8d578e097827 */ /* 0x000fe200078e00ff */
[----:B------:R-:W-:-:S02]  /*2df0*/  SHF.R.U32.HI R14, RZ, 0x10, R109 ;  /* 0x00000010ff0e7819 */ /* 0x000fc4000001166d */
[----:B------:R1:W-:Y:S01]  /*2e00*/  STL.S16 [R1+0xe], R28 ;  /* 0x00000e1c01007387 */ /* 0x0003e20000100600 */
[----:B------:R-:W-:Y:S01]  /*2e10*/  IMAD.HI.U32 R6, R8, -0x2daee0ad, RZ ;  /* 0xd2511f5308067827 */ /* 0x000fe200078e00ff */
[----:B------:R-:W-:Y:S02]  /*2e20*/  IADD3 R137, PT, PT, R132, 0x5384540f, RZ ;  /* 0x5384540f84897810 */ /* 0x000fe40007ffe0ff */
[----:B------:R1:W-:Y:S01]  /*2e30*/  STL.S16 [R1+0xc], R25 ;  /* 0x00000c1901007387 */ /* 0x0003e20000100600 */
[----:B------:R-:W-:Y:S01]  /*2e40*/  VIADD R5, R133, 0x1fd5c5a3 ;  /* 0x1fd5c5a385057836 */ /* 0x000fe20000000000 */
[----:B------:R-:W-:Y:S01]  /*2e50*/  PRMT R217, R14, 0x7610, R217 ;  /* 0x000076100ed97816 */ /* 0x000fe200000000d9 */
[----:B------:R-:W-:Y:S01]  /*2e60*/  IMAD R142, R142, -0x326172a9, RZ ;  /* 0xcd9e8d578e8e7824 */ /* 0x000fe200078e02ff */
[----:B------:R1:W-:Y:S01]  /*2e70*/  STL.S16 [R1+0xa], R24 ;  /* 0x00000a1801007387 */ /* 0x0003e20000100600 */
[----:B------:R-:W-:Y:S01]  /*2e80*/  LOP3.LUT R137, R137, R10, R9, 0x96, !PT ;  /* 0x0000000a89897212 */ /* 0x000fe200078e9609 */
[----:B------:R-:W-:Y:S01]  /*2e90*/  IMAD R8, R8, -0x2daee0ad, RZ ;  /* 0xd2511f5308087824 */ /* 0x000fe200078e02ff */
[----:B------:R-:W-:Y:S01]  /*2ea0*/  LOP3.LUT R7, R5, R7, R6, 0x96, !PT ;  /* 0x0000000705077212 */ /* 0x000fe200078e9606 */
[----:B------:R1:W-:Y:S01]  /*2eb0*/  STL.S16 [R1+0x8], R21 ;  /* 0x0000081501007387 */ /* 0x0003e20000100600 */
[----:B------:R-:W-:Y:S01]  /*2ec0*/  PRMT R215, R215, 0x5410, R215 ;  /* 0x00005410d7d77816 */ /* 0x000fe200000000d7 */
[----:B------:R-:W-:Y:S01]  /*2ed0*/  IMAD.HI.U32 R9, R137, -0x2daee0ad, RZ ;  /* 0xd2511f5389097827 */ /* 0x000fe200078e00ff */
[----:B------:R-:W-:Y:S01]  /*2ee0*/  SHF.R.U32.HI R14, RZ, 0x10, R107 ;  /* 0x00000010ff0e7819 */ /* 0x000fe2000001166b */
[----:B------:R1:W-:Y:S01]  /*2ef0*/  STL.S16 [R1+0x6], R20 ;  /* 0x0000061401007387 */ /* 0x0003e20000100600 */
[----:B------:R-:W-:Y:S01]  /*2f00*/  PRMT R213, R213, 0x5410, R213 ;  /* 0x00005410d5d57816 */ /* 0x000fe200000000d5 */
[C---:B------:R-:W-:Y:S01]  /*2f10*/  IMAD.HI.U32 R5, R7.reuse, -0x326172a9, RZ ;  /* 0xcd9e8d5707057827 */ /* 0x040fe200078e00ff */
[----:B------:R-:W-:Y:S01]  /*2f20*/  PRMT R215, R14, 0x7610, R215 ;  /* 0x000076100ed77816 */ /* 0x000fe200000000d7 */
[----:B------:R1:W-:Y:S01]  /*2f30*/  STL.S16 [R1+0x4], R19 ;  /* 0x0000041301007387 */ /* 0x0003e20000100600 */
[----:B------:R-:W-:Y:S01]  /*2f40*/  SHF.R.U32.HI R14, RZ, 0x10, R105 ;  /* 0x00000010ff0e7819 */ /* 0x000fe20000011669 */
[----:B------:R-:W-:Y:S01]  /*2f50*/  IMAD.MOV.U32 R15, RZ, RZ, R65 ;  /* 0x000000ffff0f7224 */ /* 0x000fe200078e0041 */
[----:B------:R-:W-:Y:S01]  /*2f60*/  IADD3 R6, PT, PT, R132, -0xe443238, RZ ;  /* 0xf1bbcdc884067810 */ /* 0x000fe20007ffe0ff */
[----:B------:R1:W-:Y:S01]  /*2f70*/  STL.S16 [R1+0x2], R18 ;  /* 0x0000021201007387 */ /* 0x0003e20000100600 */
[----:B------:R-:W-:Y:S01]  /*2f80*/  SHF.R.U64 R202, R38, 0x10, R39 ;  /* 0x0000001026ca7819 */ /* 0x000fe20000001227 */
[----:B------:R-:W-:Y:S01]  /*2f90*/  IMAD R7, R7, -0x326172a9, RZ ;  /* 0xcd9e8d5707077824 */ /* 0x000fe200078e02ff */
[----:B------:R-:W-:Y:S01]  /*2fa0*/  SHF.R.U32.HI R167, RZ, 0x10, R81 ;  /* 0x00000010ffa77819 */ /* 0x000fe20000011651 */
[----:B------:R1:W-:Y:S01]  /*2fb0*/  STL.S16 [R1], R17 ;  /* 0x0000001101007387 */ /* 0x0003e20000100600 */
[----:B------:R-:W-:Y:S01]  /*2fc0*/  MOV R81, R77 ;  /* 0x0000004d00517202 */ /* 0x000fe20000000f00 */
[----:B------:R-:W-:Y:S01]  /*2fd0*/  IMAD R137, R137, -0x2daee0ad, RZ ;  /* 0xd2511f5389897824 */ /* 0x000fe200078e02ff */
[----:B------:R-:W-:Y:S01]  /*2fe0*/  SHF.R.U32.HI R165, RZ, 0x10, R77 ;  /* 0x00000010ffa57819 */ /* 0x000fe2000001164d */
[----:B------:R-:W-:Y:S01]  /*2ff0*/  IMAD.MOV.U32 R77, RZ, RZ, R73 ;  /* 0x000000ffff4d7224 */ /* 0x000fe200078e0049 */
[----:B------:R-:W-:-:S02]  /*3000*/  PRMT R213, R14, 0x7610, R213 ;  /* 0x000076100ed57816 */ /* 0x000fc400000000d5 */
[----:B------:R-:W-:Y:S02]  /*3010*/  LOP3.LUT R140, R140, R8, R9, 0x96, !PT ;  /* 0x000000088c8c7212 */ /* 0x000fe400078e9609 */
[----:B------:R-:W-:Y:S01]  /*3020*/  LOP3.LUT R142, R6, R142, R5, 0x96, !PT ;  /* 0x0000008e068e7212 */ /* 0x000fe200078e9605 */
[----:B------:R-:W-:Y:S01]  /*3030*/  VIADD R6, R133, 0x96a522ad ;  /* 0x96a522ad85067836 */ /* 0x000fe20000000000 */
[----:B------:R-:W-:Y:S01]  /*3040*/  SHF.R.U32.HI R163, RZ, 0x10, R73 ;  /* 0x00000010ffa37819 */ /* 0x000fe20000011649 */
[----:B------:R-:W-:Y:S01]  /*3050*/  IMAD.MOV.U32 R73, RZ, RZ, R69 ;  /* 0x000000ffff497224 */ /* 0x000fe200078e0045 */
[----:B------:R-:W-:Y:S01]  /*3060*/  PRMT R203, R203, 0x5410, R203 ;  /* 0x00005410cbcb7816 */ /* 0x000fe200000000cb */
[----:B------:R-:W-:Y:S01]  /*3070*/  IMAD.HI.U32 R8, R140, -0x326172a9, RZ ;  /* 0xcd9e8d578c087827 */ /* 0x000fe200078e00ff */
[----:B------:R-:W-:Y:S02]  /*3080*/  PRMT R202, R202, 0x5410, R202 ;  /* 0x00005410caca7816 */ /* 0x000fe400000000ca */
[----:B------:R-:W-:Y:S01]  /*3090*/  SHF.R.U32.HI R14, RZ, 0x10, R103 ;  /* 0x00000010ff0e7819 */ /* 0x000fe20000011667 */
[----:B------:R-:W-:Y:S01]  /*30a0*/  IMAD.HI.U32 R5, R142, -0x2daee0ad, RZ ;  /* 0xd2511f538e057827 */ /* 0x000fe200078e00ff */
[----:B------:R-:W-:-:S02]  /*30b0*/  SHF.R.U64 R13, R100, 0x10, R101 ;  /* 0x00000010640d7819 */ /* 0x000fc40000001265 */
[----:B------:R-:W-:Y:S01]  /*30c0*/  SHF.R.U32.HI R161, RZ, 0x10, R69 ;  /* 0x00000010ffa17819 */ /* 0x000fe20000011645 */
[----:B------:R-:W-:Y:S01]  /*30d0*/  IMAD R140, R140, -0x326172a9, RZ ;  /* 0xcd9e8d578c8c7824 */ /* 0x000fe200078e02ff */
[----:B------:R-:W-:Y:S01]  /*30e0*/  SHF.R.U32.HI R160, RZ, 0x10, R67 ;  /* 0x00000010ffa07819 */ /* 0x000fe20000011643 */
[----:B------:R-:W-:Y:S01]  /*30f0*/  IMAD R142, R142, -0x2daee0ad, RZ ;  /* 0xd2511f538e8e7824 */ /* 0x000fe200078e02ff */
[----:B------:R-:W-:Y:S02]  /*3100*/  SHF.R.U32.HI R201, RZ, 0x10, R39 ;  /* 0x00000010ffc97819 */ /* 0x000fe40000011627 */
[--C-:B------:R-:W-:Y:S02]  /*3110*/  SHF.R.U64 R198, R30, 0x10, R31.reuse ;  /* 0x000000101ec67819 */ /* 0x100fe4000000121f */
[----:B------:R-:W-:Y:S02]  /*3120*/  SHF.R.U32.HI R197, RZ, 0x10, R31 ;  /* 0x00000010ffc57819 */ /* 0x000fe4000001161f */
[----:B------:R-:W-:-:S02]  /*3130*/  SHF.R.U64 R196, R26, 0x10, R27 ;  /* 0x000000101ac47819 */ /* 0x000fc4000000121b */
[----:B------:R-:W-:Y:S02]  /*3140*/  SHF.R.U32.HI R195, RZ, 0x10, R27 ;  /* 0x00000010ffc37819 */ /* 0x000fe4000001161b */
[----:B------:R-:W-:Y:S02]  /*3150*/  MOV R69, R63 ;  /* 0x0000003f00457202 */ /* 0x000fe40000000f00 */
[--C-:B------:R-:W-:Y:S01]  /*3160*/  SHF.R.U64 R159, R62, 0x10, R63.reuse ;  /* 0x000000103e9f7819 */ /* 0x100fe2000000123f */
[----:B------:R-:W-:Y:S01]  /*3170*/  IMAD.MOV.U32 R62, RZ, RZ, R54 ;  /* 0x000000ffff3e7224 */ /* 0x000fe200078e0036 */
[----:B------:R-:W-:Y:S01]  /*3180*/  SHF.R.U32.HI R67, RZ, 0x10, R63 ;  /* 0x00000010ff437819 */ /* 0x000fe2000001163f */
[--C-:B------:R-:W-:Y:S01]  /*3190*/  IMAD.MOV.U32 R63, RZ, RZ, R57.reuse ;  /* 0x000000ffff3f7224 */ /* 0x100fe200078e0039 */
[----:B------:R-:W-:Y:S01]  /*31a0*/  SHF.R.U32.HI R157, RZ, 0x10, R57 ;  /* 0x00000010ff9d7819 */ /* 0x000fe20000011639 */
[--C-:B------:R-:W-:Y:S01]  /*31b0*/  IMAD.MOV.U32 R57, RZ, RZ, R51.reuse ;  /* 0x000000ffff397224 */ /* 0x100fe200078e0033 */
[----:B------:R-:W-:-:S02]  /*31c0*/  SHF.R.U32.HI R155, RZ, 0x10, R51 ;  /* 0x00000010ff9b7819 */ /* 0x000fc40000011633 */
[----:B------:R-:W-:Y:S02]  /*31d0*/  SHF.R.U32.HI R54, RZ, 0x10, R49 ;  /* 0x00000010ff367819 */ /* 0x000fe40000011631 */
        /* <DEDUP_REMOVED lines=10> */
[----:B------:R-:W-:Y:S01]  /*3280*/  MOV R51, R87 ;  /* 0x0000005700337202 */ /* 0x000fe20000000f00 */
[----:B------:R-:W-:Y:S01]  /*3290*/  HADD2.F32 R208, -RZ, R208.H0_H0 ;  /* 0x200000d0ffd07230 */ /* 0x000fe20000004100 */
[--C-:B------:R-:W-:Y:S01]  /*32a0*/  SHF.R.U64 R49, R86, 0x10, R87.reuse ;  /* 0x0000001056317819 */ /* 0x100fe20000001257 */
[----:B------:R-:W-:Y:S01]  /*32b0*/  HADD2.F32 R204, -RZ, R204.H0_H0 ;  /* 0x200000ccffcc7230 */ /* 0x000fe20000004100 */
[----:B------:R-:W-:-:S02]  /*32c0*/  SHF.R.U32.HI R153, RZ, 0x10, R87 ;  /* 0x00000010ff997819 */ /* 0x000fc40000011657 */
[----:B------:R-:W-:Y:S02]  /*32d0*/  PRMT R201, R201, 0x5410, R201 ;  /* 0x00005410c9c97816 */ /* 0x000fe400000000c9 */
[----:B------:R-:W-:Y:S02]  /*32e0*/  PRMT R200, R200, 0x5410, R200 ;  /* 0x00005410c8c87816 */ /* 0x000fe400000000c8 */
[----:B------:R-:W-:Y:S02]  /*32f0*/  PRMT R198, R198, 0x5410, R198 ;  /* 0x00005410c6c67816 */ /* 0x000fe400000000c6 */
[----:B------:R-:W-:Y:S02]  /*3300*/  PRMT R197, R197, 0x5410, R197 ;  /* 0x00005410c5c57816 */ /* 0x000fe400000000c5 */
[----:B------:R-:W-:Y:S02]  /*3310*/  PRMT R196, R196, 0x5410, R196 ;  /* 0x00005410c4c47816 */ /* 0x000fe400000000c4 */
[----:B------:R-:W-:-:S02]  /*3320*/  PRMT R195, R195, 0x5410, R195 ;  /* 0x00005410c3c37816 */ /* 0x000fc400000000c3 */
[----:B------:R-:W-:Y:S02]  /*3330*/  SHF.R.U32.HI R14, RZ, 0x10, R101 ;  /* 0x00000010ff0e7819 */ /* 0x000fe40000011665 */
[----:B------:R-:W-:Y:S02]  /*3340*/  SHF.R.U64 R13, R98, 0x10, R99 ;  /* 0x00000010620d7819 */ /* 0x000fe40000001263 */
        /* <DEDUP_REMOVED lines=54> */
[----:B------:R-:W-:Y:S02]  /*36b0*/  LOP3.LUT R136, R136, R7, R8, 0x96, !PT ;  /* 0x0000000788887212 */ /* 0x000fe400078e9608 */
[----:B------:R-:W-:Y:S02]  /*36c0*/  LOP3.LUT R137, R6, R137, R5, 0x96, !PT ;  /* 0x0000008906897212 */ /* 0x000fe400078e9605 */
[----:B-1234-:R-:W-:-:S07]  /*36d0*/  LOP3.LUT R138, R138, 0x3, RZ, 0xc0, !PT ;  /* 0x000000038a8a7812 */ /* 0x01efce00078ec0ff */
.L_x_77987:
[----:B------:R-:W0:Y:S08]  /*36e0*/  LDC.64 R94, c[0x0][0x3f0] ;  /* 0x0000fc00ff5e7b82 */ /* 0x000e300000000a00 */
[----:B------:R-:W1:Y:S08]  /*36f0*/  LDC.64 R92, c[0x0][0x3f8] ;  /* 0x0000fe00ff5c7b82 */ /* 0x000e700000000a00 */
[----:B------:R-:W2:Y:S01]  /*3700*/  LDC R150, c[0x0][0x388] ;  /* 0x0000e200ff967b82 */ /* 0x000ea20000000800 */
[----:B0-----:R-:W-:-:S06]  /*3710*/  IMAD.WIDE R94, R139, 0x4, R94 ;  /* 0x000000048b5e7825 */ /* 0x001fcc00078e025e */
[----:B------:R-:W3:Y:S01]  /*3720*/  LDG.E R94, desc[UR6][R94.64] ;  /* 0x000000065e5e7981 */ /* 0x000ee2000c1e1900 */
[----:B-1----:R-:W-:Y:S01]  /*3730*/  IMAD.WIDE R92, R139, 0x4, R92 ;  /* 0x000000048b5c7825 */ /* 0x002fe200078e025c */
[----:B------:R-:W0:Y:S01]  /*3740*/  S2R R152, SR_TID.X ;  /* 0x0000000000987919 */ /* 0x000e220000002100 */
[----:B------:R-:W-:-:S03]  /*3750*/  ISETP.GE.U32.AND P5, PT, R135, 0x20, PT ;  /* 0x000000208700780c */ /* 0x000fc60003fa6070 */
[----:B------:R1:W5:Y:S01]  /*3760*/  LDG.E R95, desc[UR6][R92.64] ;  /* 0x000000065c5f7981 */ /* 0x000362000c1e1900 */
[----:B--2---:R-:W-:Y:S01]  /*3770*/  IMAD R151, R139, R150, RZ ;  /* 0x000000968b977224 */ /* 0x004fe200078e02ff */
[----:B------:R-:W-:Y:S04]  /*3780*/  BSSY.RECONVERGENT B0, `(.L_x_76766) ;  /* 0x000037d000007945 */ /* 0x000fe80003800200 */
[----:B-1----:R-:W-:-:S04]  /*3790*/  SHF.R.S32.HI R93, RZ, 0x1f, R151 ;  /* 0x0000001fff5d7819 */ /* 0x002fc80000011497 */
[----:B------:R-:W-:Y:S02]  /*37a0*/  LEA.HI R151, R93, R151, RZ, 0x2 ;  /* 0x000000975d977211 */ /* 0x000fe400078f10ff */
[----:B0-----:R-:W-:-:S04]  /*37b0*/  LOP3.LUT R152, R152, 0x1f, RZ, 0xc0, !PT ;  /* 0x0000001f98987812 */ /* 0x001fc800078ec0ff */
[----:B------:R-:W-:Y:S02]  /*37c0*/  LEA.HI.SX32 R151, R151, R152, 0x1e ;  /* 0x0000009897977211 */ /* 0x000fe400078ff2ff */
[----:B---3--:R-:W-:-:S13]  /*37d0*/  ISETP.GE.AND P0, PT, R94, 0x1, PT ;  /* 0x000000015e00780c */ /* 0x008fda0003f06270 */
[----:B------:R-:W-:-:S04]  /*37e0*/  @P0 VIADD R92, R94, 0xffffffff ;  /* 0xffffffff5e5c0836 */ /* 0x000fc80000000000 */
[----:B------:R-:W-:Y:S02]  /*37f0*/  @P0 IMAD R92, R92, R150, RZ ;  /* 0x000000965c5c0224 */ /* 0x000fe400078e02ff */
[----:B------:R-:W-:-:S03]  /*3800*/  IMAD.MOV.U32 R150, RZ, RZ, RZ ;  /* 0x000000ffff967224 */ /* 0x000fc600078e00ff */
        /* <DEDUP_REMOVED lines=9> */
.L_x_76769:
[----:B------:R-:W-:Y:S05]  /*38a0*/  BSYNC.RECONVERGENT B1 ;  /* 0x0000000000017941 */ /* 0x000fea0003800200 */
.L_x_76768:
[----:B------:R-:W-:Y:S01]  /*38b0*/  UISETP.NE.U32.AND UP0, UPT, UR4, URZ, UPT ;  /* 0x000000ff0400728c */ /* 0x000fe2000bf05070 */
[----:B------:R-:W-:Y:S03]  /*38c0*/  BSSY.RECONVERGENT B1, `(.L_x_76770) ;  /* 0x0000354000017945 */ /* 0x000fe60003800200 */
        /* <DEDUP_REMOVED lines=27> */
.L_x_76776:
        /* <DEDUP_REMOVED lines=13> */
.L_x_76778:
[----:B------:R-:W-:Y:S05]  /*3b50*/  BSYNC.RECONVERGENT B4 ;  /* 0x0000000000047941 */ /* 0x000fea0003800200 */
.L_x_76777:
        /* <DEDUP_REMOVED lines=45> */
[----:B------:R-:W-:Y:S01]  /*3e30*/  IMAD.WIDE.U32 R92, R93, -0x2daee0ad, RZ ;  /* 0xd2511f535d5c7825 */ /* 0x000fe200078e00ff */
[----:B------:R-:W-:-:S03]  /*3e40*/  IADD3 R13, PT, PT, R132, -0xe443238, RZ ;  /* 0xf1bbcdc8840d7810 */ /* 0x000fc60007ffe0ff */
[----:B------:R-:W-:-:S05]  /*3e50*/  IMAD.WIDE.U32 R136, R15, -0x326172a9, RZ ;  /* 0xcd9e8d570f887825 */ /* 0x000fca00078e00ff */
[----:B------:R-:W-:Y:S01]  /*3e60*/  LOP3.LUT R13, R13, R14, R137, 0x96, !PT ;  /* 0x0000000e0d0d7212 */ /* 0x000fe200078e9689 */
[C---:B------:R-:W-:Y:S01]  /*3e70*/  VIADD R14, R133.reuse, 0xdb3d7428 ;  /* 0xdb3d7428850e7836 */ /* 0x040fe20000000000 */
        /* <DEDUP_REMOVED lines=11> */
.L_x_76775:
[----:B------:R-:W-:Y:S05]  /*3f30*/  BSYNC.RECONVERGENT B3 ;  /* 0x0000000000037941 */ /* 0x000fea0003800200 */
.L_x_76774:
[----:B------:R-:W-:Y:S01]  /*3f40*/  I2FP.F32.U32 R12, R12 ;  /* 0x0000000c000c7245 */ /* 0x000fe20000201000 */
[----:B------:R-:W-:-:S04]  /*3f50*/  IMAD.MOV.U32 R13, RZ, RZ, 0x2f800000 ;  /* 0x2f800000ff0d7424 */ /* 0x000fc800078e00ff */
[----:B------:R-:W-:Y:S01]  /*3f60*/  FFMA.FTZ R12, R12, R13, 1.1641532182693481445e-10 ;  /* 0x2f0000000c0c7423 */ /* 0x000fe2000001000d */
[----:B------:R-:W-:-:S04]  /*3f70*/  HADD2.F32 R13, -RZ, R194.H1_H1 ;  /* 0x300000c2ff0d7230 */ /* 0x000fc80000004100 */
[----:B------:R-:W-:Y:S01]  /*3f80*/  FSETP.GTU.FTZ.AND P2, PT, R12, UR8, PT ;  /* 0x000000080c007c0b */ /* 0x000fe2000bf5c000 */
[----:B-----5:R-:W-:-:S04]  /*3f90*/  FMUL.FTZ R12, R4, UR11 ;  /* 0x0000000b040c7c20 */ /* 0x020fc80008410000 */
[----:B------:R-:W-:-:S05]  /*3fa0*/  FMUL.FTZ R12, R12, UR10 ;  /* 0x0000000a0c0c7c20 */ /* 0x000fca0008410000 */
[----:B------:R-:W-:-:S05]  /*3fb0*/  FSEL R12, R12, RZ, !P2 ;  /* 0x000000ff0c0c7208 */ /* 0x000fca0005000000 */
[----:B------:R-:W-:Y:S01]  /*3fc0*/  FFMA.FTZ R12, R12, R13, R8 ;  /* 0x0000000d0c0c7223 */ /* 0x000fe20000010008 */
[----:B------:R-:W-:-:S04]  /*3fd0*/  SEL R13, RZ, 0x1, P2 ;  /* 0x00000001ff0d7807 */ /* 0x000fc80001000000 */
[----:B------:R-:W-:-:S07]  /*3fe0*/  PRMT R144, R13, 0x7610, R144 ;  /* 0x000076100d907816 */ /* 0x000fce0000000090 */
.L_x_76773:
[----:B------:R-:W-:Y:S05]  /*3ff0*/  BSYNC.RECONVERGENT B2 ;  /* 0x0000000000027941 */ /* 0x000fea0003800200 */
.L_x_76772:
        /* <DEDUP_REMOVED lines=17> */
.L_x_76783:
        /* <DEDUP_REMOVED lines=13> */
.L_x_76785:
[----:B------:R-:W-:Y:S05]  /*41e0*/  BSYNC.RECONVERGENT B4 ;  /* 0x0000000000047941 */ /* 0x000fea0003800200 */
.L_x_76784:
        /* <DEDUP_REMOVED lines=51> */
[----:B------:R-:W-:-:S04]  /*4520*/  IMAD.WIDE.U32 R92, R13, -0x326172a9, RZ ;  /* 0xcd9e8d570d5c7825 */ /* 0x000fc800078e00ff */
[----:B------:R-:W-:Y:S01]  /*4530*/  IMAD.WIDE.U32 R14, R15, -0x2daee0ad, RZ ;  /* 0xd2511f530f0e7825 */ /* 0x000fe200078e00ff */
[----:B------:R-:W-:-:S03]  /*4540*/  MOV R140, R92 ;  /* 0x0000005c008c7202 */ /* 0x000fc60000000f00 */
[----:B------:R-:W-:Y:S02]  /*4550*/  VIADD R137, R133, 0x96a522ad ;  /* 0x96a522ad85897836 */ /* 0x000fe40000000000 */
[----:B------:R-:W-:-:S03]  /*4560*/  VIADD R13, R132, 0x8ff34781 ;  /* 0x8ff34781840d7836 */ /* 0x000fc60000000000 */
[----:B------:R-:W-:Y:S01]  /*4570*/  LOP3.LUT R137, R137, R170, R15, 0x96, !PT ;  /* 0x000000aa89897212 */ /* 0x000fe200078e960f */
[----:B------:R-:W-:Y:S01]  /*4580*/  HFMA2 R15, -RZ, RZ, 0, 0 ;  /* 0x00000000ff0f7431 */ /* 0x000fe200000001ff */
[----:B------:R-:W-:Y:S01]  /*4590*/  LOP3.LUT R136, R13, R136, R93, 0x96, !PT ;  /* 0x000000880d887212 */ /* 0x000fe200078e965d */
[----:B------:R-:W-:Y:S02]  /*45a0*/  IMAD.MOV.U32 R13, RZ, RZ, R152 ;  /* 0x000000ffff0d7224 */ /* 0x000fe400078e0098 */
[----:B------:R-:W-:-:S07]  /*45b0*/  IMAD.MOV.U32 R152, RZ, RZ, R14 ;  /* 0x000000ffff987224 */ /* 0x000fce00078e000e */
.L_x_76782:
[----:B------:R-:W-:Y:S05]  /*45c0*/  BSYNC.RECONVERGENT B3 ;  /* 0x0000000000037941 */ /* 0x000fea0003800200 */
.L_x_76781:
        /* <DEDUP_REMOVED lines=11> */
.L_x_76780:
[----:B------:R-:W-:Y:S05]  /*4680*/  BSYNC.RECONVERGENT B2 ;  /* 0x0000000000027941 */ /* 0x000fea0003800200 */
.L_x_76779:
        /* <DEDUP_REMOVED lines=17> */
.L_x_76790:
        /* <DEDUP_REMOVED lines=13> */
.L_x_76792:
[----:B------:R-:W-:Y:S05]  /*4870*/  BSYNC.RECONVERGENT B4 ;  /* 0x0000000000047941 */ /* 0x000fea0003800200 */
.L_x_76791:
        /* <DEDUP_REMOVED lines=44> */
[----:B------:R-:W-:Y:S01]  /*4b40*/  IMAD.WIDE.U32 R170, R170, -0x2daee0ad, RZ ;  /* 0xd2511f53aaaa7825 */ /* 0x000fe200078e00ff */
[----:B------:R-:W-:-:S03]  /*4b50*/  LOP3.LUT R136, R93, R136, R15, 0x96, !PT ;  /* 0x000000885d887212 */ /* 0x000fc600078e960f */
[----:B------:R-:W-:Y:S02]  /*4b60*/  VIADD R15, R132, 0xf1bbcdc8 ;  /* 0xf1bbcdc8840f7836 */ /* 0x000fe40000000000 */
[----:B------:R-:W-:-:S05]  /*4b70*/  IMAD.WIDE.U32 R136, R136, -0x326172a9, RZ ;  /* 0xcd9e8d5788887825 */ /* 0x000fca00078e00ff */
[----:B------:R-:W-:Y:S01]  /*4b80*/  LOP3.LUT R15, R15, R92, R137, 0x96, !PT ;  /* 0x0000005c0f0f7212 */ /* 0x000fe200078e9689 */
[C---:B------:R-:W-:Y:S02]  /*4b90*/  VIADD R92, R133.reuse, 0xdb3d7428 ;  /* 0xdb3d7428855c7836 */ /* 0x040fe40000000000 */
[----:B------:R-:W-:-:S03]  /*4ba0*/  VIADD R137, R133, 0x96a522ad ;  /* 0x96a522ad85897836 */ /* 0x000fc60000000000 */
        /* <DEDUP_REMOVED lines=10> */
.L_x_76789:
[----:B------:R-:W-:Y:S05]  /*4c50*/  BSYNC.RECONVERGENT B3 ;  /* 0x0000000000037941 */ /* 0x000fea0003800200 */
.L_x_76788:
[----:B------:R-:W-:Y:S01]  /*4c60*/  HFMA2 R15, -RZ, RZ, 0.1171875, 0 ;  /* 0x2f800000ff0f7431 */ /* 0x000fe200000001ff */
[----:B------:R-:W-:-:S05]  /*4c70*/  I2FP.F32.U32 R14, R93 ;  /* 0x0000005d000e7245 */ /* 0x000fca0000201000 */
[----:B------:R-:W-:Y:S01]  /*4c80*/  FFMA.FTZ R14, R14, R15, 1.1641532182693481445e-10 ;  /* 0x2f0000000e0e7423 */ /* 0x000fe2000001000f */
[----:B------:R-:W-:-:S04]  /*4c90*/  HADD2.F32 R15, -RZ, R194.H0_H0 ;  /* 0x200000c2ff0f7230 */ /* 0x000fc80000004100 */
[----:B------:R-:W-:Y:S01]  /*4ca0*/  FSETP.GTU.FTZ.AND P2, PT, R14, UR8, PT ;  /* 0x000000080e007c0b */ /* 0x000fe2000bf5c000 */
[----:B-----5:R-:W-:-:S04]  /*4cb0*/  FMUL.FTZ R14, R6, UR11 ;  /* 0x0000000b060e7c20 */ /* 0x020fc80008410000 */
[----:B------:R-:W-:-:S05]  /*4cc0*/  FMUL.FTZ R14, R14, UR10 ;  /* 0x0000000a0e0e7c20 */ /* 0x000fca0008410000 */
[----:B------:R-:W-:-:S05]  /*4cd0*/  FSEL R14, R14, RZ, !P2 ;  /* 0x000000ff0e0e7208 */ /* 0x000fca0005000000 */
[----:B------:R-:W-:Y:S01]  /*4ce0*/  FFMA.FTZ R14, R14, R15, R10 ;  /* 0x0000000f0e0e7223 */ /* 0x000fe2000001000a */
[----:B------:R-:W-:-:S04]  /*4cf0*/  SEL R15, RZ, 0x1, P2 ;  /* 0x00000001ff0f7807 */ /* 0x000fc80001000000 */
[----:B------:R-:W-:-:S07]  /*4d00*/  PRMT R146, R15, 0x7610, R146 ;  /* 0x000076100f927816 */ /* 0x000fce0000000092 */
.L_x_76787:
[----:B------:R-:W-:Y:S05]  /*4d10*/  BSYNC.RECONVERGENT B2 ;  /* 0x0000000000027941 */ /* 0x000fea0003800200 */
.L_x_76786:
        /* <DEDUP_REMOVED lines=16> */
.L_x_76796:
        /* <DEDUP_REMOVED lines=13> */
.L_x_76798:
[----:B------:R-:W-:Y:S05]  /*4ef0*/  BSYNC.RECONVERGENT B3 ;  /* 0x0000000000037941 */ /* 0x000fea0003800200 */
.L_x_76797:
        /* <DEDUP_REMOVED lines=61> */
.L_x_76795:
[----:B------:R-:W-:Y:S05]  /*52d0*/  BSYNC.RECONVERGENT B2 ;  /* 0x0000000000027941 */ /* 0x000fea0003800200 */
.L_x_76794:
[----:B------:R-:W-:Y:S01]  /*52e0*/  I2FP.F32.U32 R15, R15 ;  /* 0x0000000f000f7245 */ /* 0x000fe20000201000 */
[----:B------:R-:W-:-:S04]  /*52f0*/  IMAD.MOV.U32 R92, RZ, RZ, 0x2f800000 ;  /* 0x2f800000ff5c7424 */ /* 0x000fc800078e00ff */
        /* <DEDUP_REMOVED lines=8> */
[----:B------:R-:W-:Y:S01]  /*5380*/  PRMT R147, R92, 0x7610, R147 ;  /* 0x000076105c937816 */ /* 0x000fe20000000093 */
[----:B------:R-:W-:Y:S06]  /*5390*/  BRA `(.L_x_76793) ;  /* 0x0000001800987947 */ /* 0x000fec0003800000 */
.L_x_76771:
        /* <DEDUP_REMOVED lines=21> */
.L_x_76803:
        /* <DEDUP_REMOVED lines=13> */
.L_x_76805:
[----:B------:R-:W-:Y:S05]  /*55c0*/  BSYNC.RECONVERGENT B4 ;  /* 0x0000000000047941 */ /* 0x000fea0003800200 */
.L_x_76804:
        /* <DEDUP_REMOVED lines=61> */
.L_x_76802:
[----:B------:R-:W-:Y:S05]  /*59a0*/  BSYNC.RECONVERGENT B3 ;  /* 0x0000000000037941 */ /* 0x000fea0003800200 */
.L_x_76801:
        /* <DEDUP_REMOVED lines=8> */
[----:B------:R-:W-:Y:S01]  /*5a30*/  FMUL.FTZ R12, R12, R13 ;  /* 0x0000000d0c0c7220 */ /* 0x000fe20000410000 */
[----:B------:R-:W-:-:S04]  /*5a40*/  SEL R13, RZ, 0x1, P1 ;  /* 0x00000001ff0d7807 */ /* 0x000fc80000800000 */
[----:B------:R-:W-:-:S07]  /*5a50*/  PRMT R144, R13, 0x7610, R144 ;  /* 0x000076100d907816 */ /* 0x000fce0000000090 */
.L_x_76800:
[----:B------:R-:W-:Y:S05]  /*5a60*/  BSYNC.RECONVERGENT B2 ;  /* 0x0000000000027941 */ /* 0x000fea0003800200 */
.L_x_76799:
        /* <DEDUP_REMOVED lines=17> */
.L_x_76810:
        /* <DEDUP_REMOVED lines=13> */
.L_x_76812:
[----:B------:R-:W-:Y:S05]  /*5c50*/  BSYNC.RECONVERGENT B4 ;  /* 0x0000000000047941 */ /* 0x000fea0003800200 */
.L_x_76811:
        /* <DEDUP_REMOVED lines=61> */
.L_x_76809:
[----:B------:R-:W-:Y:S05]  /*6030*/  BSYNC.RECONVERGENT B3 ;  /* 0x0000000000037941 */ /* 0x000fea0003800200 */
.L_x_76808:
        /* <DEDUP_REMOVED lines=11> */
.L_x_76807:
[----:B------:R-:W-:Y:S05]  /*60f0*/  BSYNC.RECONVERGENT B2 ;  /* 0x0000000000027941 */ /* 0x000fea0003800200 */
.L_x_76806:
        /* <DEDUP_REMOVED lines=17> */
.L_x_76817:
        /* <DEDUP_REMOVED lines=13> */
.L_x_76819:
[----:B------:R-:W-:Y:S05]  /*62e0*/  BSYNC.RECONVERGENT B4 ;  /* 0x0000000000047941 */ /* 0x000fea0003800200 */
.L_x_76818:
        /* <DEDUP_REMOVED lines=61> */
.L_x_76816:
[----:B------:R-:W-:Y:S05]  /*66c0*/  BSYNC.RECONVERGENT B3 ;  /* 0x0000000000037941 */ /* 0x000fea0003800200 */
.L_x_76815:
        /* <DEDUP_REMOVED lines=8> */
[----:B------:R-:W-:Y:S01]  /*6750*/  FMUL.FTZ R14, R14, R15 ;  /* 0x0000000f0e0e7220 */ /* 0x000fe20000410000 */
[----:B------:R-:W-:-:S04]  /*6760*/  SEL R15, RZ, 0x1, P1 ;  /* 0x00000001ff0f7807 */ /* 0x000fc80000800000 */
[----:B------:R-:W-:-:S07]  /*6770*/  PRMT R146, R15, 0x7610, R146 ;  /* 0x000076100f927816 */ /* 0x000fce0000000092 */
.L_x_76814:
[----:B------:R-:W-:Y:S05]  /*6780*/  BSYNC.RECONVERGENT B2 ;  /* 0x0000000000027941 */ /* 0x000fea0003800200 */
.L_x_76813:
        /* <DEDUP_REMOVED lines=16> */
.L_x_76822:
        /* <DEDUP_REMOVED lines=13> */
.L_x_76824:
[----:B------:R-:W-:Y:S05]  /*6960*/  BSYNC.RECONVERGENT B3 ;  /* 0x0000000000037941 */ /* 0x000fea0003800200 */
.L_x_76823:
        /* <DEDUP_REMOVED lines=61> */
.L_x_76821:
[----:B------:R-:W-:Y:S05]  /*6d40*/  BSYNC.RECONVERGENT B2 ;  /* 0x0000000000027941 */ /* 0x000fea0003800200 */
.L_x_76820:
        /* <DEDUP_REMOVED lines=11> */
.L_x_76793:
[----:B------:R-:W-:Y:S05]  /*6e00*/  BSYNC.RECONVERGENT B1 ;  /* 0x0000000000017941 */ /* 0x000fea0003800200 */
.L_x_76770:
        /* <DEDUP_REMOVED lines=9> */
[----:B------:R-:W-:-:S05]  /*6ea0*/  LOP3.LUT R92, R92, 0xff0000, RZ, 0xc0, !PT ;  /* 0x00ff00005c5c7812 */ /* 0x000fca00078ec0ff */
[----:B------:R-:W-:Y:S01]  /*6eb0*/  IMAD R92, R93, 0x1000000, R92 ;  /* 0x010000005d5c7824 */ /* 0x000fe200078e025c */
[----:B------:R-:W-:-:S04]  /*6ec0*/  LOP3.LUT R93, R145, 0xff, RZ, 0xc0, !PT ;  /* 0x000000ff915d7812 */ /* 0x000fc800078ec0ff */
[----:B------:R-:W-:-:S05]  /*6ed0*/  LEA R92, R93, R92, 0x8 ;  /* 0x0000005c5d5c7211 */ /* 0x000fca00078e40ff */
[----:B------:R-:W-:Y:S02]  /*6ee0*/  IMAD.IADD R152, R92, 0x1, R152 ;  /* 0x000000015c987824 */ /* 0x000fe400078e0298 */
[----:B------:R-:W0:Y:S02]  /*6ef0*/  LDC.64 R92, c[0x0][0x3b0] ;  /* 0x0000ec00ff5c7b82 */ /* 0x000e240000000a00 */
[----:B0-----:R-:W-:-:S05]  /*6f00*/  IMAD.WIDE.U32 R92, R150, 0x4, R92 ;  /* 0x00000004965c7825 */ /* 0x001fca00078e005c */
[----:B------:R1:W-:Y:S02]  /*6f10*/  STG.E desc[UR6][R92.64], R152 ;  /* 0x000000985c007986 */ /* 0x0003e4000c101906 */
.L_x_76826:
[----:B------:R-:W-:Y:S05]  /*6f20*/  BSYNC.RECONVERGENT B1 ;  /* 0x0000000000017941 */ /* 0x000fea0003800200 */
.L_x_76825:
[----:B------:R-:W-:Y:S01]  /*6f30*/  VIADD R151, R151, 0x20 ;  /* 0x0000002097977836 */ /* 0x000fe20000000000 */
[----:B------:R-:W-:-:S07]  /*6f40*/  IADD3 R150, PT, PT, R150, 0x20, RZ ;  /* 0x0000002096967810 */ /* 0x000fce0007ffe0ff */
.L_x_76767:
[----:B------:R-:W-:Y:S05]  /*6f50*/  BSYNC.RECONVERGENT B0 ;  /* 0x0000000000007941 */ /* 0x000fea0003800200 */
.L_x_76766:
        /* <DEDUP_REMOVED lines=13> */
[----:B------:R-:W-:Y:S04]  /*7030*/  BSSY.RECONVERGENT B0, `(.L_x_76829) ;  /* 0x0000350000007945 */ /* 0x000fe80003800200 */
[----:B------:R-:W-:Y:S05]  /*7040*/  @!P1 BRA `(.L_x_76830) ;  /* 0x0000001800a09947 */ /* 0x000fea0003800000 */
[----:B------:R-:W-:Y:S01]  /*7050*/  ISETP.GT.AND P1, PT, R94, RZ, PT ;  /* 0x000000ff5e00720c */ /* 0x000fe20003f24270 */
[----:B------:R-:W-:Y:S01]  /*7060*/  BSSY.RECONVERGENT B2, `(.L_x_76831) ;  /* 0x000006c000027945 */ /* 0x000fe20003800200 */
[----:B------:R-:W-:Y:S01]  /*7070*/  IMAD.MOV.U32 R18, RZ, RZ, R138 ;  /* 0x000000ffff127224 */ /* 0x000fe200078e008a */
[----:B--2--5:R-:W-:Y:S01]  /*7080*/  MOV R16, R8 ;  /* 0x0000000800107202 */ /* 0x024fe20000000f00 */
[----:B-1----:R-:W-:-:S09]  /*7090*/  IMAD.MOV.U32 R152, RZ, RZ, R142 ;  /* 0x000000ffff987224 */ /* 0x002fd200078e008e */
        /* <DEDUP_REMOVED lines=17> */
.L_x_76835:
        /* <DEDUP_REMOVED lines=13> */
.L_x_76837:
[----:B------:R-:W-:Y:S05]  /*7280*/  BSYNC.RECONVERGENT B4 ;  /* 0x0000000000047941 */ /* 0x000fea0003800200 */
.L_x_76836:
[----:B------:R-:W-:Y:S01]  /*7290*/  LOP3.LUT R16, R143, R19, R133, 0x96, !PT ;  /* 0x000000138f107212 */ /* 0x000fe200078e9685 */
[----:B0-----:R-:W-:-:S04]  /*72a0*/  IMAD.WIDE.U32 R92, R0, -0x326172a9, RZ ;  /* 0xcd9e8d57005c7825 */ /* 0x001fc800078e00ff */
        /* <DEDUP_REMOVED lines=44> */
[----:B------:R-:W-:-:S04]  /*7570*/  IMAD.WIDE.U32 R92, R93, -0x2daee0ad, RZ ;  /* 0xd2511f535d5c7825 */ /* 0x000fc800078e00ff */
        /* <DEDUP_REMOVED lines=9> */
[----:B------:R-:W-:-:S04]  /*7610*/  IMAD.WIDE.U32 R16, R17, -0x2daee0ad, RZ ;  /* 0xd2511f5311107825 */ /* 0x000fc800078e00ff */
[----:B------:R-:W-:Y:S01]  /*7620*/  IMAD.MOV.U32 R18, RZ, RZ, RZ ;  /* 0x000000ffff127224 */ /* 0x000fe200078e00ff */
[----:B------:R-:W-:Y:S01]  /*7630*/  MOV R152, R16 ;  /* 0x0000001000987202 */ /* 0x000fe20000000f00 */
[----:B------:R-:W-:Y:S01]  /*7640*/  IMAD.MOV.U32 R16, RZ, RZ, R142 ;  /* 0x000000ffff107224 */ /* 0x000fe200078e008e */
[----:B------:R-:W-:-:S07]  /*7650*/  LOP3.LUT R137, R137, R92, R17, 0x96, !PT ;  /* 0x0000005c89897212 */ /* 0x000fce00078e9611 */
.L_x_76834:
[----:B------:R-:W-:Y:S05]  /*7660*/  BSYNC.RECONVERGENT B3 ;  /* 0x0000000000037941 */ /* 0x000fea0003800200 */
.L_x_76833:
[----:B------:R-:W-:Y:S01]  /*7670*/  HFMA2 R17, -RZ, RZ, 0.1171875, 0 ;  /* 0x2f800000ff117431 */ /* 0x000fe200000001ff */
[----:B------:R-:W-:-:S05]  /*7680*/  I2FP.F32.U32 R16, R16 ;  /* 0x0000001000107245 */ /* 0x000fca0000201000 */
[----:B------:R-:W-:Y:S01]  /*7690*/  FFMA.FTZ R16, R16, R17, 1.1641532182693481445e-10 ;  /* 0x2f00000010107423 */ /* 0x000fe20000010011 */
[----:B------:R-:W-:-:S04]  /*76a0*/  HADD2.F32 R17, -RZ, R193.H1_H1 ;  /* 0x300000c1ff117230 */ /* 0x000fc80000004100 */
[----:B------:R-:W-:Y:S01]  /*76b0*/  FSETP.GTU.FTZ.AND P2, PT, R16, UR8, PT ;  /* 0x0000000810007c0b */ /* 0x000fe2000bf5c000 */
[----:B------:R-:W-:-:S04]  /*76c0*/  FMUL.FTZ R16, R4, UR11 ;  /* 0x0000000b04107c20 */ /* 0x000fc80008410000 */
[----:B------:R-:W-:-:S05]  /*76d0*/  FMUL.FTZ R16, R16, UR10 ;  /* 0x0000000a10107c20 */ /* 0x000fca0008410000 */
[----:B------:R-:W-:-:S05]  /*76e0*/  FSEL R16, R16, RZ, !P2 ;  /* 0x000000ff10107208 */ /* 0x000fca0005000000 */
[----:B------:R-:W-:Y:S01]  /*76f0*/  FFMA.FTZ R16, R16, R17, R8 ;  /* 0x0000001110107223 */ /* 0x000fe20000010008 */
[----:B------:R-:W-:-:S04]  /*7700*/  SEL R17, RZ, 0x1, P2 ;  /* 0x00000001ff117807 */ /* 0x000fc80001000000 */
[----:B------:R-:W-:-:S07]  /*7710*/  PRMT R144, R17, 0x7610, R144 ;  /* 0x0000761011907816 */ /* 0x000fce0000000090 */
.L_x_76832:
[----:B------:R-:W-:Y:S05]  /*7720*/  BSYNC.RECONVERGENT B2 ;  /* 0x0000000000027941 */ /* 0x000fea0003800200 */
.L_x_76831:
        /* <DEDUP_REMOVED lines=17> */
.L_x_76842:
        /* <DEDUP_REMOVED lines=13> */
.L_x_76844:
[----:B------:R-:W-:Y:S05]  /*7910*/  BSYNC.RECONVERGENT B4 ;  /* 0x0000000000047941 */ /* 0x000fea0003800200 */
.L_x_76843:
        /* <DEDUP_REMOVED lines=61> */
.L_x_76841:
[----:B------:R-:W-:Y:S05]  /*7cf0*/  BSYNC.RECONVERGENT B3 ;  /* 0x0000000000037941 */ /* 0x000fea0003800200 */
.L_x_76840:
[----:B------:R-:W-:Y:S01]  /*7d00*/  I2FP.F32.U32 R17, R17 ;  /* 0x0000001100117245 */ /* 0x000fe20000201000 */
[----:B------:R-:W-:-:S04]  /*7d10*/  IMAD.MOV.U32 R18, RZ, RZ, 0x2f800000 ;  /* 0x2f800000ff127424 */ /* 0x000fc800078e00ff */
        /* <DEDUP_REMOVED lines=9> */
.L_x_76839:
[----:B------:R-:W-:Y:S05]  /*7db0*/  BSYNC.RECONVERGENT B2 ;  /* 0x0000000000027941 */ /* 0x000fea0003800200 */
.L_x_76838:
[----:B------:R-:W-:Y:S01]  /*7dc0*/  BSSY.RECONVERGENT B2, `(.L_x_76845) ;  /* 0x0000068000027945 */ /* 0x000fe20003800200 */
[----:B0-----:R-:W-:Y:S01]  /*7dd0*/  MOV R92, R19 ;  /* 0x00000013005c7202 */ /* 0x001fe20000000f00 */
        /* <DEDUP_REMOVED lines=15> */
.L_x_76849:
        /* <DEDUP_REMOVED lines=13> */
.L_x_76851:
[----:B------:R-:W-:Y:S05]  /*7fa0*/  BSYNC.RECONVERGENT B4 ;  /* 0x0000000000047941 */ /* 0x000fea0003800200 */
.L_x_76850:
[----:B------:R-:W-:Y:S01]  /*7fb0*/  LOP3.LUT R18, R143, R93, R133, 0x96, !PT ;  /* 0x0000005d8f127212 */ /* 0x000fe200078e9685 */
[----:B------:R-:W-:Y:S01]  /*7fc0*/  IMAD.WIDE.U32 R136, R0, -0x326172a9, RZ ;  /* 0xcd9e8d5700887825 */ /* 0x000fe200078e00ff */
[C---:B------:R-:W-:Y:S02]  /*7fd0*/  IADD3 R93, PT, PT, R132.reuse, -0x61c88647, RZ ;  /* 0x9e3779b9845d7810 */ /* 0x040fe40007ffe0ff */
        /* <DEDUP_REMOVED lines=40> */
[----:B------:R-:W-:Y:S02]  /*8260*/  VIADD R93, R133, 0x1fd5c5a3 ;  /* 0x1fd5c5a3855d7836 */ /* 0x000fe40000000000 */
[----:B------:R-:W-:-:S03]  /*8270*/  IMAD.WIDE.U32 R170, R170, -0x2daee0ad, RZ ;  /* 0xd2511f53aaaa7825 */ /* 0x000fc600078e00ff */
[----:B------:R-:W-:Y:S01]  /*8280*/  LOP3.LUT R136, R93, R136, R19, 0x96, !PT ;  /* 0x000000885d887212 */ /* 0x000fe200078e9613 */
[----:B------:R-:W-:-:S04]  /*8290*/  VIADD R19, R132, 0xf1bbcdc8 ;  /* 0xf1bbcdc884137836 */ /* 0x000fc80000000000 */
[----:B------:R-:W-:-:S05]  /*82a0*/  IMAD.WIDE.U32 R136, R136, -0x326172a9, RZ ;  /* 0xcd9e8d5788887825 */ /* 0x000fca00078e00ff */
[----:B------:R-:W-:Y:S01]  /*82b0*/  LOP3.LUT R19, R19, R92, R137, 0x96, !PT ;  /* 0x0000005c13137212 */ /* 0x000fe200078e9689 */
[C---:B------:R-:W-:Y:S01]  /*82c0*/  VIADD R137, R133.reuse, 0x96a522ad ;  /* 0x96a522ad85897836 */ /* 0x040fe20000000000 */
        /* <DEDUP_REMOVED lines=11> */
.L_x_76848:
[----:B------:R-:W-:Y:S05]  /*8380*/  BSYNC.RECONVERGENT B3 ;  /* 0x0000000000037941 */ /* 0x000fea0003800200 */
.L_x_76847:
[----:B------:R-:W-:Y:S01]  /*8390*/  I2FP.F32.U32 R18, R93 ;  /* 0x0000005d00127245 */ /* 0x000fe20000201000 */
[----:B------:R-:W-:-:S04]  /*83a0*/  IMAD.MOV.U32 R19, RZ, RZ, 0x2f800000 ;  /* 0x2f800000ff137424 */ /* 0x000fc800078e00ff */
[----:B------:R-:W-:Y:S01]  /*83b0*/  FFMA.FTZ R18, R18, R19, 1.1641532182693481445e-10 ;  /* 0x2f00000012127423 */ /* 0x000fe20000010013 */
[----:B------:R-:W-:-:S04]  /*83c0*/  HADD2.F32 R19, -RZ, R193.H0_H0 ;  /* 0x200000c1ff137230 */ /* 0x000fc80000004100 */
[----:B------:R-:W-:Y:S01]  /*83d0*/  FSETP.GTU.FTZ.AND P2, PT, R18, UR8, PT ;  /* 0x0000000812007c0b */ /* 0x000fe2000bf5c000 */
[----:B------:R-:W-:-:S04]  /*83e0*/  FMUL.FTZ R18, R6, UR11 ;  /* 0x0000000b06127c20 */ /* 0x000fc80008410000 */
[----:B------:R-:W-:-:S05]  /*83f0*/  FMUL.FTZ R18, R18, UR10 ;  /* 0x0000000a12127c20 */ /* 0x000fca0008410000 */
[----:B------:R-:W-:-:S05]  /*8400*/  FSEL R18, R18, RZ, !P2 ;  /* 0x000000ff12127208 */ /* 0x000fca0005000000 */
[----:B------:R-:W-:Y:S01]  /*8410*/  FFMA.FTZ R18, R18, R19, R10 ;  /* 0x0000001312127223 */ /* 0x000fe2000001000a */
[----:B------:R-:W-:-:S04]  /*8420*/  SEL R19, RZ, 0x1, P2 ;  /* 0x00000001ff137807 */ /* 0x000fc80001000000 */
[----:B------:R-:W-:-:S07]  /*8430*/  PRMT R146, R19, 0x7610, R146 ;  /* 0x0000761013927816 */ /* 0x000fce0000000092 */
.L_x_76846:
[----:B------:R-:W-:Y:S05]  /*8440*/  BSYNC.RECONVERGENT B2 ;  /* 0x0000000000027941 */ /* 0x000fea0003800200 */
.L_x_76845:
        /* <DEDUP_REMOVED lines=16> */
.L_x_76855:
        /* <DEDUP_REMOVED lines=13> */
.L_x_76857:
[----:B------:R-:W-:Y:S05]  /*8620*/  BSYNC.RECONVERGENT B3 ;  /* 0x0000000000037941 */ /* 0x000fea0003800200 */
.L_x_76856:
        /* <DEDUP_REMOVED lines=58> */
[----:B------:R-:W-:Y:S02]  /*89d0*/  IMAD.MOV.U32 R140, RZ, RZ, R170 ;  /* 0x000000ffff8c7224 */ /* 0x000fe400078e00aa */
[----:B------:R-:W-:Y:S01]  /*89e0*/  IMAD.MOV.U32 R152, RZ, RZ, R92 ;  /* 0x000000ffff987224 */ /* 0x000fe200078e005c */
[----:B------:R-:W-:-:S07]  /*89f0*/  LOP3.LUT R137, R137, R174, R93, 0x96, !PT ;  /* 0x000000ae89897212 */ /* 0x000fce00078e965d */
.L_x_76854:
[----:B------:R-:W-:Y:S05]  /*8a00*/  BSYNC.RECONVERGENT B2 ;  /* 0x0000000000027941 */ /* 0x000fea0003800200 */
.L_x_76853:
[----:B------:R-:W-:Y:S01]  /*8a10*/  HFMA2 R92, -RZ, RZ, 0.1171875, 0 ;  /* 0x2f800000ff5c7431 */ /* 0x000fe200000001ff */
[----:B------:R-:W-:-:S05]  /*8a20*/  I2FP.F32.U32 R19, R19 ;  /* 0x0000001300137245 */ /* 0x000fca0000201000 */
        /* <DEDUP_REMOVED lines=8> */
[----:B------:R-:W-:Y:S01]  /*8ab0*/  PRMT R147, R92, 0x7610, R147 ;  /* 0x000076105c937816 */ /* 0x000fe20000000093 */
[----:B------:R-:W-:Y:S06]  /*8ac0*/  BRA `(.L_x_76852) ;  /* 0x0000001800987947 */ /* 0x000fec0003800000 */
.L_x_76830:
[----:B------:R-:W-:Y:S01]  /*8ad0*/  BSSY.RECONVERGENT B2, `(.L_x_76858) ;  /* 0x000006c000027945 */ /* 0x000fe20003800200 */
[----:B------:R-:W-:Y:S01]  /*8ae0*/  IMAD.MOV.U32 R18, RZ, RZ, R138 ;  /* 0x000000ffff127224 */ /* 0x000fe200078e008a */
[----:B--2---:R-:W-:Y:S01]  /*8af0*/  MOV R16, RZ ;  /* 0x000000ff00107202 */ /* 0x004fe20000000f00 */
        /* <DEDUP_REMOVED lines=18> */
.L_x_76862:
        /* <DEDUP_REMOVED lines=13> */
.L_x_76864:
[----:B------:R-:W-:Y:S05]  /*8cf0*/  BSYNC.RECONVERGENT B4 ;  /* 0x0000000000047941 */ /* 0x000fea0003800200 */
.L_x_76863:
        /* <DEDUP_REMOVED lines=61> */
.L_x_76861:
[----:B------:R-:W-:Y:S05]  /*90d0*/  BSYNC.RECONVERGENT B3 ;  /* 0x0000000000037941 */ /* 0x000fea0003800200 */
.L_x_76860:
[----:B------:R-:W-:Y:S01]  /*90e0*/  HFMA2 R17, -RZ, RZ, 0.1171875, 0 ;  /* 0x2f800000ff117431 */ /* 0x000fe200000001ff */
[----:B------:R-:W-:-:S05]  /*90f0*/  I2FP.F32.U32 R16, R16 ;  /* 0x0000001000107245 */ /* 0x000fca0000201000 */
        /* <DEDUP_REMOVED lines=9> */
.L_x_76859:
[----:B------:R-:W-:Y:S05]  /*9190*/  BSYNC.RECONVERGENT B2 ;  /* 0x0000000000027941 */ /* 0x000fea0003800200 */
.L_x_76858:
        /* <DEDUP_REMOVED lines=17> */
.L_x_76869:
        /* <DEDUP_REMOVED lines=13> */
.L_x_76871:
[----:B------:R-:W-:Y:S05]  /*9380*/  BSYNC.RECONVERGENT B4 ;  /* 0x0000000000047941 */ /* 0x000fea0003800200 */
.L_x_76870:
        /* <DEDUP_REMOVED lines=61> */
.L_x_76868:
[----:B------:R-:W-:Y:S05]  /*9760*/  BSYNC.RECONVERGENT B3 ;  /* 0x0000000000037941 */ /* 0x000fea0003800200 */
.L_x_76867:
        /* <DEDUP_REMOVED lines=11> */
.L_x_76866:
[----:B------:R-:W-:Y:S05]  /*9820*/  BSYNC.RECONVERGENT B2 ;  /* 0x0000000000027941 */ /* 0x000fea0003800200 */
.L_x_76865:
[----:B------:R-:W-:Y:S01]  /*9830*/  BSSY.RECONVERGENT B2, `(.L_x_76872) ;  /* 0x0000068000027945 */ /* 0x000fe20003800200 */
[----:B0-----:R-:W-:Y:S01]  /*9840*/  MOV R92, R19 ;  /* 0x00000013005c7202 */ /* 0x001fe20000000f00 */
        /* <DEDUP_REMOVED lines=15> */
.L_x_76876:
        /* <DEDUP_REMOVED lines=13> */
.L_x_76878:
[----:B------:R-:W-:Y:S05]  /*9a10*/  BSYNC.RECONVERGENT B4 ;  /* 0x0000000000047941 */ /* 0x000fea0003800200 */
.L_x_76877:
        /* <DEDUP_REMOVED lines=61> */
.L_x_76875:
[----:B------:R-:W-:Y:S05]  /*9df0*/  BSYNC.RECONVERGENT B3 ;  /* 0x0000000000037941 */ /* 0x000fea0003800200 */
.L_x_76874:
        /* <DEDUP_REMOVED lines=11> */
.L_x_76873:
[----:B------:R-:W-:Y:S05]  /*9eb0*/  BSYNC.RECONVERGENT B2 ;  /* 0x0000000000027941 */ /* 0x000fea0003800200 */
.L_x_76872:
        /* <DEDUP_REMOVED lines=16> */
.L_x_76881:
        /* <DEDUP_REMOVED lines=13> */
.L_x_76883:
[----:B------:R-:W-:Y:S05]  /*a090*/  BSYNC.RECONVERGENT B3 ;  /* 0x0000000000037941 */ /* 0x000fea0003800200 */
.L_x_76882:
        /* <DEDUP_REMOVED lines=61> */
.L_x_76880:
[----:B------:R-:W-:Y:S05]  /*a470*/  BSYNC.RECONVERGENT B2 ;  /* 0x0000000000027941 */ /* 0x000fea0003800200 */
.L_x_76879:
        /* <DEDUP_REMOVED lines=11> */
.L_x_76852:
[----:B------:R-:W-:Y:S05]  /*a530*/  BSYNC.RECONVERGENT B0 ;  /* 0x0000000000007941 */ /* 0x000fea0003800200 */
.L_x_76829:
        /* <DEDUP_REMOVED lines=9> */
[----:B------:R-:W-:-:S04]  /*a5d0*/  LOP3.LUT R92, R92, 0xff0000, RZ, 0xc0, !PT ;  /* 0x00ff00005c5c7812 */ /* 0x000fc800078ec0ff */
[----:B------:R-:W-:Y:S02]  /*a5e0*/  LEA R92, R93, R92, 0x18 ;  /* 0x0000005c5d5c7211 */ /* 0x000fe400078ec0ff */
[----:B------:R-:W-:-:S05]  /*a5f0*/  LOP3.LUT R93, R145, 0xff, RZ, 0xc0, !PT ;  /* 0x000000ff915d7812 */ /* 0x000fca00078ec0ff */
[----:B------:R-:W-:-:S04]  /*a600*/  IMAD R92, R93, 0x100, R92 ;  /* 0x000001005d5c7824 */ /* 0x000fc800078e025c */
[----:B------:R-:W-:Y:S02]  /*a610*/  IMAD.IADD R152, R92, 0x1, R152 ;  /* 0x000000015c987824 */ /* 0x000fe400078e0298 */
[----:B------:R-:W0:Y:S02]  /*a620*/  LDC.64 R92, c[0x0][0x3b0] ;  /* 0x0000ec00ff5c7b82 */ /* 0x000e240000000a00 */
[----:B0-----:R-:W-:-:S05]  /*a630*/  IMAD.WIDE.U32 R92, R150, 0x4, R92 ;  /* 0x00000004965c7825 */ /* 0x001fca00078e005c */
[----:B------:R1:W-:Y:S02]  /*a640*/  STG.E desc[UR6][R92.64], R152 ;  /* 0x000000985c007986 */ /* 0x0003e4000c101906 */
.L_x_76885:
[----:B------:R-:W-:Y:S05]  /*a650*/  BSYNC.RECONVERGENT B0 ;  /* 0x0000000000007941 */ /* 0x000fea0003800200 */
.L_x_76884:
[----:B------:R-:W-:Y:S01]  /*a660*/  IADD3 R151, PT, PT, R151, 0x20, RZ ;  /* 0x0000002097977810 */ /* 0x000fe20007ffe0ff */
[----:B------:R-:W-:-:S07]  /*a670*/  VIADD R150, R150, 0x20 ;  /* 0x0000002096967836 */ /* 0x000fce0000000000 */
.L_x_76828:
[----:B------:R-:W-:Y:S05]  /*a680*/  BSYNC.RECONVERGENT B1 ;  /* 0x0000000000017941 */ /* 0x000fea0003800200 */
.L_x_76827:
        /* <DEDUP_REMOVED lines=18> */
[----:B-1----:R-:W-:Y:S01]  /*a7b0*/  MOV R152, R142 ;  /* 0x0000008e00987202 */ /* 0x002fe20000000f00 */
        /* <DEDUP_REMOVED lines=18> */
.L_x_76894:
        /* <DEDUP_REMOVED lines=13> */
.L_x_76896:
[----:B------:R-:W-:Y:S05]  /*a9b0*/  BSYNC.RECONVERGENT B4 ;  /* 0x0000000000047941 */ /* 0x000fea0003800200 */
.L_x_76895:
[----:B------:R-:W-:Y:S01]  /*a9c0*/  LOP3.LUT R20, R143, R23, R133, 0x96, !PT ;  /* 0x000000178f147212 */ /* 0x000fe200078e9685 */
[----:B0-----:R-:W-:Y:S01]  /*a9d0*/  IMAD.WIDE.U32 R92, R0, -0x326172a9, RZ ;  /* 0xcd9e8d57005c7825 */ /* 0x001fe200078e00ff */
        /* <DEDUP_REMOVED lines=43> */
[----:B------:R-:W-:Y:S02]  /*ac90*/  VIADD R21, R132, 0xf1bbcdc8 ;  /* 0xf1bbcdc884157836 */ /* 0x000fe40000000000 */
[----:B------:R-:W-:-:S04]  /*aca0*/  IMAD.WIDE.U32 R92, R93, -0x2daee0ad, RZ ;  /* 0xd2511f535d5c7825 */ /* 0x000fc800078e00ff */
        /* <DEDUP_REMOVED lines=14> */
.L_x_76893:
[----:B------:R-:W-:Y:S05]  /*ad90*/  BSYNC.RECONVERGENT B3 ;  /* 0x0000000000037941 */ /* 0x000fea0003800200 */
.L_x_76892:
        /* <DEDUP_REMOVED lines=11> */
.L_x_76891:
[----:B------:R-:W-:Y:S05]  /*ae50*/  BSYNC.RECONVERGENT B2 ;  /* 0x0000000000027941 */ /* 0x000fea0003800200 */
.L_x_76890:
        /* <DEDUP_REMOVED lines=17> */
.L_x_76901:
        /* <DEDUP_REMOVED lines=13> */
.L_x_76903:
[----:B------:R-:W-:Y:S05]  /*b040*/  BSYNC.RECONVERGENT B4 ;  /* 0x0000000000047941 */ /* 0x000fea0003800200 */
.L_x_76902:
        /* <DEDUP_REMOVED lines=59> */
[----:B------:R-:W-:Y:S01]  /*b400*/  LOP3.LUT R137, R137, R170, R23, 0x96, !PT ;  /* 0x000000aa89897212 */ /* 0x000fe200078e9617 */
[----:B------:R-:W-:-:S07]  /*b410*/  IMAD.MOV.U32 R23, RZ, RZ, RZ ;  /* 0x000000ffff177224 */ /* 0x000fce00078e00ff */
.L_x_76900:
[----:B------:R-:W-:Y:S05]  /*b420*/  BSYNC.RECONVERGENT B3 ;  /* 0x0000000000037941 */ /* 0x000fea0003800200 */
.L_x_76899:
        /* <DEDUP_REMOVED lines=11> */
.L_x_76898:
[----:B------:R-:W-:Y:S05]  /*b4e0*/  BSYNC.RECONVERGENT B2 ;  /* 0x0000000000027941 */ /* 0x000fea0003800200 */
.L_x_76897:
        /* <DEDUP_REMOVED lines=17> */
.L_x_76908:
        /* <DEDUP_REMOVED lines=13> */
.L_x_76910:
[----:B------:R-:W-:Y:S05]  /*b6d0*/  BSYNC.RECONVERGENT B4 ;  /* 0x0000000000047941 */ /* 0x000fea0003800200 */
.L_x_76909:
        /* <DEDUP_REMOVED lines=44> */
[----:B------:R-:W-:-:S03]  /*b9a0*/  IMAD.WIDE.U32 R170, R170, -0x2daee0ad, RZ ;  /* 0xd2511f53aaaa7825 */ /* 0x000fc600078e00ff */
[----:B------:R-:W-:Y:S02]  /*b9b0*/  LOP3.LUT R136, R93, R136, R23, 0x96, !PT ;  /* 0x000000885d887212 */ /* 0x000fe400078e9617 */
        /* <DEDUP_REMOVED lines=15> */
.L_x_76907:
[----:B------:R-:W-:Y:S05]  /*bab0*/  BSYNC.RECONVERGENT B3 ;  /* 0x0000000000037941 */ /* 0x000fea0003800200 */
.L_x_76906:
        /* <DEDUP_REMOVED lines=11> */
.L_x_76905:
[----:B------:R-:W-:Y:S05]  /*bb70*/  BSYNC.RECONVERGENT B2 ;  /* 0x0000000000027941 */ /* 0x000fea0003800200 */
.L_x_76904:
        /* <DEDUP_REMOVED lines=16> */
.L_x_76914:
        /* <DEDUP_REMOVED lines=13> */
.L_x_76916:
[----:B------:R-:W-:Y:S05]  /*bd50*/  BSYNC.RECONVERGENT B3 ;  /* 0x0000000000037941 */ /* 0x000fea0003800200 */
.L_x_76915:
        /* <DEDUP_REMOVED lines=59> */
[----:B------:R-:W-:Y:S01]  /*c110*/  IMAD.MOV.U32 R152, RZ, RZ, R92 ;  /* 0x000000ffff987224 */ /* 0x000fe200078e005c */
[----:B------:R-:W-:-:S07]  /*c120*/  LOP3.LUT R137, R137, R174, R93, 0x96, !PT ;  /* 0x000000ae89897212 */ /* 0x000fce00078e965d */
.L_x_76913:
[----:B------:R-:W-:Y:S05]  /*c130*/  BSYNC.RECONVERGENT B2 ;  /* 0x0000000000027941 */ /* 0x000fea0003800200 */
.L_x_76912:
        /* <DEDUP_REMOVED lines=12> */
.L_x_76889:
[----:B------:R-:W-:Y:S01]  /*c200*/  BSSY.RECONVERGENT B2, `(.L_x_76917) ;  /* 0x000006c000027945 */ /* 0x000fe20003800200 */
[----:B------:R-:W-:Y:S01]  /*c210*/  IMAD.MOV.U32 R22, RZ, RZ, R138 ;  /* 0x000000ffff167224 */ /* 0x000fe200078e008a */
[----:B-1----:R-:W-:Y:S01]  /*c220*/  MOV R152, R142 ;  /* 0x0000008e00987202 */ /* 0x002fe20000000f00 */
        /* <DEDUP_REMOVED lines=18> */
.L_x_76921:
        /* <DEDUP_REMOVED lines=13> */
.L_x_76923:
[----:B------:R-:W-:Y:S05]  /*c420*/  BSYNC.RECONVERGENT B4 ;  /* 0x0000000000047941 */ /* 0x000fea0003800200 */
.L_x_76922:
        /* <DEDUP_REMOVED lines=61> */
.L_x_76920:
[----:B------:R-:W-:Y:S05]  /*c800*/  BSYNC.RECONVERGENT B3 ;  /* 0x0000000000037941 */ /* 0x000fea0003800200 */
.L_x_76919:
        /* <DEDUP_REMOVED lines=11> */
.L_x_76918:
[----:B------:R-:W-:Y:S05]  /*c8c0*/  BSYNC.RECONVERGENT B2 ;  /* 0x0000000000027941 */ /* 0x000fea0003800200 */
.L_x_76917:
        /* <DEDUP_REMOVED lines=17> */
.L_x_76928:
        /* <DEDUP_REMOVED lines=13> */
.L_x_76930:
[----:B------:R-:W-:Y:S05]  /*cab0*/  BSYNC.RECONVERGENT B4 ;  /* 0x0000000000047941 */ /* 0x000fea0003800200 */
.L_x_76929:
        /* <DEDUP_REMOVED lines=61> */
.L_x_76927:
[----:B------:R-:W-:Y:S05]  /*ce90*/  BSYNC.RECONVERGENT B3 ;  /* 0x0000000000037941 */ /* 0x000fea0003800200 */
.L_x_76926:
        /* <DEDUP_REMOVED lines=11> */
.L_x_76925:
[----:B------:R-:W-:Y:S05]  /*cf50*/  BSYNC.RECONVERGENT B2 ;  /* 0x0000000000027941 */ /* 0x000fea0003800200 */
.L_x_76924:
[----:B------:R-:W-:Y:S01]  /*cf60*/  BSSY.RECONVERGENT B2, `(.L_x_76931) ;  /* 0x0000068000027945 */ /* 0x000fe20003800200 */
[----:B0-----:R-:W-:Y:S02]  /*cf70*/  IMAD.MOV.U32 R92, RZ, RZ, R23 ;  /* 0x000000ffff5c7224 */ /* 0x001fe400078e0017 */
        /* <DEDUP_REMOVED lines=15> */
.L_x_76935:
        /* <DEDUP_REMOVED lines=13> */
.L_x_76937:
[----:B------:R-:W-:Y:S05]  /*d140*/  BSYNC.RECONVERGENT B4 ;  /* 0x0000000000047941 */ /* 0x000fea0003800200 */
.L_x_76936:
        /* <DEDUP_REMOVED lines=61> */
.L_x_76934:
[----:B------:R-:W-:Y:S05]  /*d520*/  BSYNC.RECONVERGENT B3 ;  /* 0x0000000000037941 */ /* 0x000fea0003800200 */
.L_x_76933:
        /* <DEDUP_REMOVED lines=11> */
.L_x_76932:
[----:B------:R-:W-:Y:S05]  /*d5e0*/  BSYNC.RECONVERGENT B2 ;  /* 0x0000000000027941 */ /* 0x000fea0003800200 */
.L_x_76931:
        /* <DEDUP_REMOVED lines=16> */
.L_x_76940:
        /* <DEDUP_REMOVED lines=13> */
.L_x_76942:
[----:B------:R-:W-:Y:S05]  /*d7c0*/  BSYNC.RECONVERGENT B3 ;  /* 0x0000000000037941 */ /* 0x000fea0003800200 */
.L_x_76941:
        /* <DEDUP_REMOVED lines=61> */
.L_x_76939:
[----:B------:R-:W-:Y:S05]  /*dba0*/  BSYNC.RECONVERGENT B2 ;  /* 0x0000000000027941 */ /* 0x000fea0003800200 */
.L_x_76938:
        /* <DEDUP_REMOVED lines=11> */
.L_x_76911:
[----:B------:R-:W-:Y:S05]  /*dc60*/  BSYNC.RECONVERGENT B0 ;  /* 0x0000000000007941 */ /* 0x000fea0003800200 */
.L_x_76888:
        /* <DEDUP_REMOVED lines=9> */
[----:B------:R-:W-:-:S03]  /*dd00*/  LOP3.LUT R152, R144, 0xff, RZ, 0xc0, !PT ;  /* 0x000000ff90987812 */ /* 0x000fc600078ec0ff */
[----:B------:R-:W-:Y:S01]  /*dd10*/  IMAD R92, R93, 0x1000000, R92 ;  /* 0x010000005d5c7824 */ /* 0x000fe200078e025c */
[----:B------:R-:W-:-:S05]  /*dd20*/  LOP3.LUT R93, R145, 0xff, RZ, 0xc0, !PT ;  /* 0x000000ff915d7812 */ /* 0x000fca00078ec0ff */
[----:B------:R-:W-:-:S05]  /*dd30*/  IMAD R92, R93, 0x100, R92 ;  /* 0x000001005d5c7824 */ /* 0x000fca00078e025c */
[----:B------:R-:W-:Y:S02]  /*dd40*/  IADD3 R152, PT, PT, R92, R152, RZ ;  /* 0x000000985c987210 */ /* 0x000fe40007ffe0ff */
[----:B------:R-:W0:Y:S02]  /*dd50*/  LDC.64 R92, c[0x0][0x3b0] ;  /* 0x0000ec00ff5c7b82 */ /* 0x000e240000000a00 */
[----:B0-----:R-:W-:-:S05]  /*dd60*/  IMAD.WIDE.U32 R92, R150, 0x4, R92 ;  /* 0x00000004965c7825 */ /* 0x001fca00078e005c */
[----:B------:R1:W-:Y:S02]  /*dd70*/  STG.E desc[UR6][R92.64], R152 ;  /* 0x000000985c007986 */ /* 0x0003e4000c101906 */
.L_x_76944:
[----:B------:R-:W-:Y:S05]  /*dd80*/  BSYNC.RECONVERGENT B0 ;  /* 0x0000000000007941 */ /* 0x000fea0003800200 */
.L_x_76943:
[----:B------:R-:W-:Y:S02]  /*dd90*/  VIADD R151, R151, 0x20 ;  /* 0x0000002097977836 */ /* 0x000fe40000000000 */
[----:B------:R-:W-:-:S07]  /*dda0*/  VIADD R150, R150, 0x20 ;  /* 0x0000002096967836 */ /* 0x000fce0000000000 */
.L_x_76887:
[----:B------:R-:W-:Y:S05]  /*ddb0*/  BSYNC.RECONVERGENT B1 ;  /* 0x0000000000017941 */ /* 0x000fea0003800200 */
.L_x_76886:
        /* <DEDUP_REMOVED lines=17> */
[----:B------:R-:W-:Y:S01]  /*ded0*/  MOV R26, R138 ;  /* 0x0000008a001a7202 */ /* 0x000fe20000000f00 */
[----:B-1----:R-:W-:Y:S02]  /*dee0*/  IMAD.MOV.U32 R152, RZ, RZ, R142 ;  /* 0x000000ffff987224 */ /* 0x002fe400078e008e */
        /* <DEDUP_REMOVED lines=18> */
.L_x_76953:
        /* <DEDUP_REMOVED lines=13> */
.L_x_76955:
[----:B------:R-:W-:Y:S05]  /*e0e0*/  BSYNC.RECONVERGENT B4 ;  /* 0x0000000000047941 */ /* 0x000fea0003800200 */
.L_x_76954:
[----:B------:R-:W-:Y:S01]  /*e0f0*/  LOP3.LUT R24, R143, R27, R133, 0x96, !PT ;  /* 0x0000001b8f187212 */ /* 0x000fe200078e9685 */
[----:B0-----:R-:W-:-:S04]  /*e100*/  IMAD.WIDE.U32 R92, R0, -0x326172a9, RZ ;  /* 0xcd9e8d57005c7825 */ /* 0x001fc800078e00ff */
        /* <DEDUP_REMOVED lines=59> */
.L_x_76952:
[----:B------:R-:W-:Y:S05]  /*e4c0*/  BSYNC.RECONVERGENT B3 ;  /* 0x0000000000037941 */ /* 0x000fea0003800200 */
.L_x_76951:
        /* <DEDUP_REMOVED lines=11> */
.L_x_76950:
[----:B------:R-:W-:Y:S05]  /*e580*/  BSYNC.RECONVERGENT B2 ;  /* 0x0000000000027941 */ /* 0x000fea0003800200 */
.L_x_76949:
        /* <DEDUP_REMOVED lines=17> */
.L_x_76960:
        /* <DEDUP_REMOVED lines=13> */
.L_x_76962:
[----:B------:R-:W-:Y:S05]  /*e770*/  BSYNC.RECONVERGENT B4 ;  /* 0x0000000000047941 */ /* 0x000fea0003800200 */
.L_x_76961:
        /* <DEDUP_REMOVED lines=61> */
.L_x_76959:
[----:B------:R-:W-:Y:S05]  /*eb50*/  BSYNC.RECONVERGENT B3 ;  /* 0x0000000000037941 */ /* 0x000fea0003800200 */
.L_x_76958:
        /* <DEDUP_REMOVED lines=11> */
.L_x_76957:
[----:B------:R-:W-:Y:S05]  /*ec10*/  BSYNC.RECONVERGENT B2 ;  /* 0x0000000000027941 */ /* 0x000fea0003800200 */
.L_x_76956:
[----:B------:R-:W-:Y:S01]  /*ec20*/  BSSY.RECONVERGENT B2, `(.L_x_76963) ;  /* 0x0000068000027945 */ /* 0x000fe20003800200 */
[----:B0-----:R-:W-:Y:S01]  /*ec30*/  IMAD.MOV.U32 R92, RZ, RZ, R27 ;  /* 0x000000ffff5c7224 */ /* 0x001fe200078e001b */
        /* <DEDUP_REMOVED lines=15> */
.L_x_76967:
        /* <DEDUP_REMOVED lines=13> */
.L_x_76969:
[----:B------:R-:W-:Y:S05]  /*ee00*/  BSYNC.RECONVERGENT B4 ;  /* 0x0000000000047941 */ /* 0x000fea0003800200 */
.L_x_76968:
        /* <DEDUP_REMOVED lines=61> */
.L_x_76966:
[----:B------:R-:W-:Y:S05]  /*f1e0*/  BSYNC.RECONVERGENT B3 ;  /* 0x0000000000037941 */ /* 0x000fea0003800200 */
.L_x_76965:
        /* <DEDUP_REMOVED lines=11> */
.L_x_76964:
[----:B------:R-:W-:Y:S05]  /*f2a0*/  BSYNC.RECONVERGENT B2 ;  /* 0x0000000000027941 */ /* 0x000fea0003800200 */
.L_x_76963:
        /* <DEDUP_REMOVED lines=16> */
.L_x_76973:
        /* <DEDUP_REMOVED lines=13> */
.L_x_76975:
[----:B------:R-:W-:Y:S05]  /*f480*/  BSYNC.RECONVERGENT B3 ;  /* 0x0000000000037941 */ /* 0x000fea0003800200 */
.L_x_76974:
        /* <DEDUP_REMOVED lines=61> */
.L_x_76972:
[----:B------:R-:W-:Y:S05]  /*f860*/  BSYNC.RECONVERGENT B2 ;  /* 0x0000000000027941 */ /* 0x000fea0003800200 */
.L_x_76971:
        /* <DEDUP_REMOVED lines=12> */
.L_x_76948:
[----:B------:R-:W-:Y:S01]  /*f930*/  BSSY.RECONVERGENT B2, `(.L_x_76976) ;  /* 0x000006c000027945 */ /* 0x000fe20003800200 */
[----:B------:R-:W-:Y:S01]  /*f940*/  MOV R26, R138 ;  /* 0x0000008a001a7202 */ /* 0x000fe20000000f00 */
[----:B-1----:R-:W-:Y:S02]  /*f950*/  IMAD.MOV.U32 R152, RZ, RZ, R142 ;  /* 0x000000ffff987224 */ /* 0x002fe400078e008e */
        /* <DEDUP_REMOVED lines=18> */
.L_x_76980:
        /* <DEDUP_REMOVED lines=13> */
.L_x_76982:
[----:B------:R-:W-:Y:S05]  /*fb50*/  BSYNC.RECONVERGENT B4 ;  /* 0x0000000000047941 */ /* 0x000fea0003800200 */
.L_x_76981:
        /* <DEDUP_REMOVED lines=61> */
.L_x_76979:
[----:B------:R-:W-:Y:S05]  /*ff30*/  BSYNC.RECONVERGENT B3 ;  /* 0x0000000000037941 */ /* 0x000fea0003800200 */
.L_x_76978:
        /* <DEDUP_REMOVED lines=11> */
.L_x_76977:
[----:B------:R-:W-:Y:S05]  /*fff0*/  BSYNC.RECONVERGENT B2 ;  /* 0x0000000000027941 */ /* 0x000fea0003800200 */
.L_x_76976:
        /* <DEDUP_REMOVED lines=17> */
.L_x_76987:
        /* <DEDUP_REMOVED lines=13> */
.L_x_76989:
[----:B------:R-:W-:Y:S05]  /*101e0*/  BSYNC.RECONVERGENT B4 ;  /* 0x0000000000047941 */ /* 0x000fea0003800200 */
.L_x_76988:
        /* <DEDUP_REMOVED lines=61> */
.L_x_76986:
[----:B------:R-:W-:Y:S05]  /*105c0*/  BSYNC.RECONVERGENT B3 ;  /* 0x0000000000037941 */ /* 0x000fea0003800200 */
.L_x_76985:
        /* <DEDUP_REMOVED lines=11> */
.L_x_76984:
[----:B------:R-:W-:Y:S05]  /*10680*/  BSYNC.RECONVERGENT B2 ;  /* 0x0000000000027941 */ /* 0x000fea0003800200 */
.L_x_76983:
        /* <DEDUP_REMOVED lines=17> */
.L_x_76994:
        /* <DEDUP_REMOVED lines=13> */
.L_x_76996:
[----:B------:R-:W-:Y:S05]  /*10870*/  BSYNC.RECONVERGENT B4 ;  /* 0x0000000000047941 */ /* 0x000fea0003800200 */
.L_x_76995:
        /* <DEDUP_REMOVED lines=61> */
.L_x_76993:
[----:B------:R-:W-:Y:S05]  /*10c50*/  BSYNC.RECONVERGENT B3 ;  /* 0x0000000000037941 */ /* 0x000fea0003800200 */
.L_x_76992:
        /* <DEDUP_REMOVED lines=11> */
.L_x_76991:
[----:B------:R-:W-:Y:S05]  /*10d10*/  BSYNC.RECONVERGENT B2 ;  /* 0x0000000000027941 */ /* 0x000fea0003800200 */
.L_x_76990:
        /* <DEDUP_REMOVED lines=16> */
.L_x_76999:
        /* <DEDUP_REMOVED lines=13> */
.L_x_77001:
[----:B------:R-:W-:Y:S05]  /*10ef0*/  BSYNC.RECONVERGENT B3 ;  /* 0x0000000000037941 */ /* 0x000fea0003800200 */
.L_x_77000:
        /* <DEDUP_REMOVED lines=61> */
.L_x_76998:
[----:B------:R-:W-:Y:S05]  /*112d0*/  BSYNC.RECONVERGENT B2 ;  /* 0x0000000000027941 */ /* 0x000fea0003800200 */
.L_x_76997:
        /* <DEDUP_REMOVED lines=11> */
.L_x_76970:
[----:B------:R-:W-:Y:S05]  /*11390*/  BSYNC.RECONVERGENT B0 ;  /* 0x0000000000007941 */ /* 0x000fea0003800200 */
.L_x_76947:
        /* <DEDUP_REMOVED lines=17> */
.L_x_77003:
[----:B------:R-:W-:Y:S05]  /*114b0*/  BSYNC.RECONVERGENT B0 ;  /* 0x0000000000007941 */ /* 0x000fea0003800200 */
.L_x_77002:
[----:B------:R-:W-:Y:S01]  /*114c0*/  VIADD R151, R151, 0x20 ;  /* 0x0000002097977836 */ /* 0x000fe20000000000 */
[----:B------:R-:W-:-:S07]  /*114d0*/  IADD3 R150, PT, PT, R150, 0x20, RZ ;  /* 0x0000002096967810 */ /* 0x000fce0007ffe0ff */
.L_x_76946:
[----:B------:R-:W-:Y:S05]  /*114e0*/  BSYNC.RECONVERGENT B1 ;  /* 0x0000000000017941 */ /* 0x000fea0003800200 */
.L_x_76945:
        /* <DEDUP_REMOVED lines=37> */
.L_x_77012:
        /* <DEDUP_REMOVED lines=13> */
.L_x_77014:
[----:B------:R-:W-:Y:S05]  /*11810*/  BSYNC.RECONVERGENT B4 ;  /* 0x0000000000047941 */ /* 0x000fea0003800200 */
.L_x_77013:
        /* <DEDUP_REMOVED lines=61> */
.L_x_77011:
[----:B------:R-:W-:Y:S05]  /*11bf0*/  BSYNC.RECONVERGENT B3 ;  /* 0x0000000000037941 */ /* 0x000fea0003800200 */
.L_x_77010:
        /* <DEDUP_REMOVED lines=11> */
.L_x_77009:
[----:B------:R-:W-:Y:S05]  /*11cb0*/  BSYNC.RECONVERGENT B2 ;  /* 0x0000000000027941 */ /* 0x000fea0003800200 */
.L_x_77008:
        /* <DEDUP_REMOVED lines=17> */
.L_x_77019:
        /* <DEDUP_REMOVED lines=13> */
.L_x_77021:
[----:B------:R-:W-:Y:S05]  /*11ea0*/  BSYNC.RECONVERGENT B4 ;  /* 0x0000000000047941 */ /* 0x000fea0003800200 */
.L_x_77020:
        /* <DEDUP_REMOVED lines=61> */
.L_x_77018:
[----:B------:R-:W-:Y:S05]  /*12280*/  BSYNC.RECONVERGENT B3 ;  /* 0x0000000000037941 */ /* 0x000fea0003800200 */
.L_x_77017:
        /* <DEDUP_REMOVED lines=11> */
.L_x_77016:
[----:B------:R-:W-:Y:S05]  /*12340*/  BSYNC.RECONVERGENT B2 ;  /* 0x0000000000027941 */ /* 0x000fea0003800200 */
.L_x_77015:
        /* <DEDUP_REMOVED lines=17> */
.L_x_77026:
        /* <DEDUP_REMOVED lines=13> */
.L_x_77028:
[----:B------:R-:W-:Y:S05]  /*12530*/  BSYNC.RECONVERGENT B4 ;  /* 0x0000000000047941 */ /* 0x000fea0003800200 */
.L_x_77027:
        /* <DEDUP_REMOVED lines=61> */
.L_x_77025:
[----:B------:R-:W-:Y:S05]  /*12910*/  BSYNC.RECONVERGENT B3 ;  /* 0x0000000000037941 */ /* 0x000fea0003800200 */
.L_x_77024:
        /* <DEDUP_REMOVED lines=11> */
.L_x_77023:
[----:B------:R-:W-:Y:S05]  /*129d0*/  BSYNC.RECONVERGENT B2 ;  /* 0x0000000000027941 */ /* 0x000fea0003800200 */
.L_x_77022:
        /* <DEDUP_REMOVED lines=16> */
.L_x_77032:
        /* <DEDUP_REMOVED lines=13> */
.L_x_77034:
[----:B------:R-:W-:Y:S05]  /*12bb0*/  BSYNC.RECONVERGENT B3 ;  /* 0x0000000000037941 */ /* 0x000fea0003800200 */
.L_x_77033:
        /* <DEDUP_REMOVED lines=61> */
.L_x_77031:
[----:B------:R-:W-:Y:S05]  /*12f90*/  BSYNC.RECONVERGENT B2 ;  /* 0x0000000000027941 */ /* 0x000fea0003800200 */
.L_x_77030:
        /* <DEDUP_REMOVED lines=12> */
.L_x_77007:
        /* <DEDUP_REMOVED lines=21> */
.L_x_77039:
        /* <DEDUP_REMOVED lines=13> */
.L_x_77041:
[----:B------:R-:W-:Y:S05]  /*13280*/  BSYNC.RECONVERGENT B4 ;  /* 0x0000000000047941 */ /* 0x000fea0003800200 */
.L_x_77040:
        /* <DEDUP_REMOVED lines=61> */
.L_x_77038:
[----:B------:R-:W-:Y:S05]  /*13660*/  BSYNC.RECONVERGENT B3 ;  /* 0x0000000000037941 */ /* 0x000fea0003800200 */
.L_x_77037:
        /* <DEDUP_REMOVED lines=11> */
.L_x_77036:
[----:B------:R-:W-:Y:S05]  /*13720*/  BSYNC.RECONVERGENT B2 ;  /* 0x0000000000027941 */ /* 0x000fea0003800200 */
.L_x_77035:
        /* <DEDUP_REMOVED lines=17> */
.L_x_77046:
        /* <DEDUP_REMOVED lines=13> */
.L_x_77048:
[----:B------:R-:W-:Y:S05]  /*13910*/  BSYNC.RECONVERGENT B4 ;  /* 0x0000000000047941 */ /* 0x000fea0003800200 */
.L_x_77047:
        /* <DEDUP_REMOVED lines=53> */
[----:B------:R-:W-:-:S04]  /*13c70*/  IMAD.WIDE.U32 R30, R31, -0x2daee0ad, RZ ;  /* 0xd2511f531f1e7825 */ /* 0x000fc800078e00ff */
[----:B------:R-:W-:Y:S01]  /*13c80*/  VIADD R29, R132, 0x8ff34781 ;  /* 0x8ff34781841d7836 */ /* 0x000fe20000000000 */
[----:B------:R-:W-:Y:S01]  /*13c90*/  LOP3.LUT R137, R137, R170, R31, 0x96, !PT ;  /* 0x000000aa89897212 */ /* 0x000fe200078e961f */
[----:B------:R-:W-:Y:S02]  /*13ca0*/  HFMA2 R31, -RZ, RZ, 0, 0 ;  /* 0x00000000ff1f7431 */ /* 0x000fe400000001ff */
[----:B------:R-:W-:Y:S01]  /*13cb0*/  IMAD.MOV.U32 R140, RZ, RZ, R92 ;  /* 0x000000ffff8c7224 */ /* 0x000fe200078e005c */
[----:B------:R-:W-:Y:S02]  /*13cc0*/  LOP3.LUT R136, R29, R136, R93, 0x96, !PT ;  /* 0x000000881d887212 */ /* 0x000fe400078e965d */
[----:B------:R-:W-:Y:S01]  /*13cd0*/  MOV R29, R152 ;  /* 0x00000098001d7202 */ /* 0x000fe20000000f00 */
[----:B------:R-:W-:-:S07]  /*13ce0*/  IMAD.MOV.U32 R152, RZ, RZ, R30 ;  /* 0x000000ffff987224 */ /* 0x000fce00078e001e */
.L_x_77045:
[----:B------:R-:W-:Y:S05]  /*13cf0*/  BSYNC.RECONVERGENT B3 ;  /* 0x0000000000037941 */ /* 0x000fea0003800200 */
.L_x_77044:
        /* <DEDUP_REMOVED lines=11> */
.L_x_77043:
[----:B------:R-:W-:Y:S05]  /*13db0*/  BSYNC.RECONVERGENT B2 ;  /* 0x0000000000027941 */ /* 0x000fea0003800200 */
.L_x_77042:
        /* <DEDUP_REMOVED lines=17> */
.L_x_77053:
        /* <DEDUP_REMOVED lines=13> */
.L_x_77055:
[----:B------:R-:W-:Y:S05]  /*13fa0*/  BSYNC.RECONVERGENT B4 ;  /* 0x0000000000047941 */ /* 0x000fea0003800200 */
.L_x_77054:
        /* <DEDUP_REMOVED lines=48> */
[----:B------:R-:W-:Y:S02]  /*142b0*/  LOP3.LUT R31, R31, R92, R137, 0x96, !PT ;  /* 0x0000005c1f1f7212 */ /* 0x000fe400078e9689 */
[C---:B------:R-:W-:Y:S02]  /*142c0*/  IADD3 R92, PT, PT, R133.reuse, -0x24c28bd8, RZ ;  /* 0xdb3d7428855c7810 */ /* 0x040fe40007ffe0ff */
[----:B------:R-:W-:Y:S02]  /*142d0*/  IADD3 R137, PT, PT, R133, -0x695add53, RZ ;  /* 0x96a522ad85897810 */ /* 0x000fe40007ffe0ff */
        /* <DEDUP_REMOVED lines=10> */
.L_x_77052:
[----:B------:R-:W-:Y:S05]  /*14380*/  BSYNC.RECONVERGENT B3 ;  /* 0x0000000000037941 */ /* 0x000fea0003800200 */
.L_x_77051:
        /* <DEDUP_REMOVED lines=11> */
.L_x_77050:
[----:B------:R-:W-:Y:S05]  /*14440*/  BSYNC.RECONVERGENT B2 ;  /* 0x0000000000027941 */ /* 0x000fea0003800200 */
.L_x_77049:
        /* <DEDUP_REMOVED lines=16> */
.L_x_77058:
        /* <DEDUP_REMOVED lines=13> */
.L_x_77060:
[----:B------:R-:W-:Y:S05]  /*14620*/  BSYNC.RECONVERGENT B3 ;  /* 0x0000000000037941 */ /* 0x000fea0003800200 */
.L_x_77059:
        /* <DEDUP_REMOVED lines=61> */
.L_x_77057:
[----:B------:R-:W-:Y:S05]  /*14a00*/  BSYNC.RECONVERGENT B2 ;  /* 0x0000000000027941 */ /* 0x000fea0003800200 */
.L_x_77056:
        /* <DEDUP_REMOVED lines=11> */
.L_x_77029:
[----:B------:R-:W-:Y:S05]  /*14ac0*/  BSYNC.RECONVERGENT B0 ;  /* 0x0000000000007941 */ /* 0x000fea0003800200 */
.L_x_77006:
        /* <DEDUP_REMOVED lines=12> */
[----:B------:R-:W-:-:S05]  /*14b90*/  IMAD R92, R93, 0x100, R92 ;  /* 0x000001005d5c7824 */ /* 0x000fca00078e025c */
[----:B------:R-:W-:Y:S02]  /*14ba0*/  IADD3 R152, PT, PT, R92, R152, RZ ;  /* 0x000000985c987210 */ /* 0x000fe40007ffe0ff */
[----:B------:R-:W0:Y:S02]  /*14bb0*/  LDC.64 R92, c[0x0][0x3b0] ;  /* 0x0000ec00ff5c7b82 */ /* 0x000e240000000a00 */
[----:B0-----:R-:W-:-:S05]  /*14bc0*/  IMAD.WIDE.U32 R92, R150, 0x4, R92 ;  /* 0x00000004965c7825 */ /* 0x001fca00078e005c */
[----:B------:R1:W-:Y:S02]  /*14bd0*/  STG.E desc[UR6][R92.64], R152 ;  /* 0x000000985c007986 */ /* 0x0003e4000c101906 */
.L_x_77062:
[----:B------:R-:W-:Y:S05]  /*14be0*/  BSYNC.RECONVERGENT B0 ;  /* 0x0000000000007941 */ /* 0x000fea0003800200 */
.L_x_77061:
[----:B------:R-:W-:Y:S01]  /*14bf0*/  VIADD R151, R151, 0x20 ;  /* 0x0000002097977836 */ /* 0x000fe20000000000 */
[----:B------:R-:W-:-:S07]  /*14c00*/  IADD3 R150, PT, PT, R150, 0x20, RZ ;  /* 0x0000002096967810 */ /* 0x000fce0007ffe0ff */
.L_x_77005:
[----:B------:R-:W-:Y:S05]  /*14c10*/  BSYNC.RECONVERGENT B1 ;  /* 0x0000000000017941 */ /* 0x000fea0003800200 */
.L_x_77004:
        /* <DEDUP_REMOVED lines=37> */
.L_x_77071:
        /* <DEDUP_REMOVED lines=13> */
.L_x_77073:
[----:B------:R-:W-:Y:S05]  /*14f40*/  BSYNC.RECONVERGENT B4 ;  /* 0x0000000000047941 */ /* 0x000fea0003800200 */
.L_x_77072:
        /* <DEDUP_REMOVED lines=49> */
[C---:B------:R-:W-:Y:S02]  /*15260*/  VIADD R34, R133.reuse, 0xdb3d7428 ;  /* 0xdb3d742885227836 */ /* 0x040fe40000000000 */
[----:B------:R-:W-:-:S03]  /*15270*/  VIADD R137, R133, 0x96a522ad ;  /* 0x96a522ad85897836 */ /* 0x000fc60000000000 */
        /* <DEDUP_REMOVED lines=10> */
.L_x_77070:
[----:B------:R-:W-:Y:S05]  /*15320*/  BSYNC.RECONVERGENT B3 ;  /* 0x0000000000037941 */ /* 0x000fea0003800200 */
.L_x_77069:
        /* <DEDUP_REMOVED lines=11> */
.L_x_77068:
[----:B------:R-:W-:Y:S05]  /*153e0*/  BSYNC.RECONVERGENT B2 ;  /* 0x0000000000027941 */ /* 0x000fea0003800200 */
.L_x_77067:
        /* <DEDUP_REMOVED lines=17> */
.L_x_77078:
        /* <DEDUP_REMOVED lines=13> */
.L_x_77080:
[----:B------:R-:W-:Y:S05]  /*155d0*/  BSYNC.RECONVERGENT B4 ;  /* 0x0000000000047941 */ /* 0x000fea0003800200 */
.L_x_77079:
        /* <DEDUP_REMOVED lines=61> */
.L_x_77077:
[----:B------:R-:W-:Y:S05]  /*159b0*/  BSYNC.RECONVERGENT B3 ;  /* 0x0000000000037941 */ /* 0x000fea0003800200 */
.L_x_77076:
        /* <DEDUP_REMOVED lines=11> */
.L_x_77075:
[----:B------:R-:W-:Y:S05]  /*15a70*/  BSYNC.RECONVERGENT B2 ;  /* 0x0000000000027941 */ /* 0x000fea0003800200 */
.L_x_77074:
        /* <DEDUP_REMOVED lines=17> */
.L_x_77085:
        /* <DEDUP_REMOVED lines=13> */
.L_x_77087:
[----:B------:R-:W-:Y:S05]  /*15c60*/  BSYNC.RECONVERGENT B4 ;  /* 0x0000000000047941 */ /* 0x000fea0003800200 */
.L_x_77086:
        /* <DEDUP_REMOVED lines=61> */
.L_x_77084:
[----:B------:R-:W-:Y:S05]  /*16040*/  BSYNC.RECONVERGENT B3 ;  /* 0x0000000000037941 */ /* 0x000fea0003800200 */
.L_x_77083:
        /* <DEDUP_REMOVED lines=11> */
.L_x_77082:
[----:B------:R-:W-:Y:S05]  /*16100*/  BSYNC.RECONVERGENT B2 ;  /* 0x0000000000027941 */ /* 0x000fea0003800200 */
.L_x_77081:
        /* <DEDUP_REMOVED lines=16> */
.L_x_77091:
        /* <DEDUP_REMOVED lines=13> */
.L_x_77093:
[----:B------:R-:W-:Y:S05]  /*162e0*/  BSYNC.RECONVERGENT B3 ;  /* 0x0000000000037941 */ /* 0x000fea0003800200 */
.L_x_77092:
        /* <DEDUP_REMOVED lines=61> */
.L_x_77090:
[----:B------:R-:W-:Y:S05]  /*166c0*/  BSYNC.RECONVERGENT B2 ;  /* 0x0000000000027941 */ /* 0x000fea0003800200 */
.L_x_77089:
        /* <DEDUP_REMOVED lines=12> */
.L_x_77066:
[----:B------:R-:W-:Y:S01]  /*16790*/  BSSY.RECONVERGENT B2, `(.L_x_77094) ;  /* 0x000006c000027945 */ /* 0x000fe20003800200 */
[----:B------:R-:W-:Y:S01]  /*167a0*/  IMAD.MOV.U32 R34, RZ, RZ, R138 ;  /* 0x000000ffff227224 */ /* 0x000fe200078e008a */
[----:B-1----:R-:W-:Y:S01]  /*167b0*/  MOV R152, R142 ;  /* 0x0000008e00987202 */ /* 0x002fe20000000f00 */
        /* <DEDUP_REMOVED lines=18> */
.L_x_77098:
        /* <DEDUP_REMOVED lines=13> */
.L_x_77100:
[----:B------:R-:W-:Y:S05]  /*169b0*/  BSYNC.RECONVERGENT B4 ;  /* 0x0000000000047941 */ /* 0x000fea0003800200 */
.L_x_77099:
        /* <DEDUP_REMOVED lines=61> */
.L_x_77097:
[----:B------:R-:W-:Y:S05]  /*16d90*/  BSYNC.RECONVERGENT B3 ;  /* 0x0000000000037941 */ /* 0x000fea0003800200 */
.L_x_77096:
        /* <DEDUP_REMOVED lines=11> */
.L_x_77095:
[----:B------:R-:W-:Y:S05]  /*16e50*/  BSYNC.RECONVERGENT B2 ;  /* 0x0000000000027941 */ /* 0x000fea0003800200 */
.L_x_77094:
        /* <DEDUP_REMOVED lines=17> */
.L_x_77105:
        /* <DEDUP_REMOVED lines=13> */
.L_x_77107:
[----:B------:R-:W-:Y:S05]  /*17040*/  BSYNC.RECONVERGENT B4 ;  /* 0x0000000000047941 */ /* 0x000fea0003800200 */
.L_x_77106:
        /* <DEDUP_REMOVED lines=61> */
.L_x_77104:
[----:B------:R-:W-:Y:S05]  /*17420*/  BSYNC.RECONVERGENT B3 ;  /* 0x0000000000037941 */ /* 0x000fea0003800200 */
.L_x_77103:
        /* <DEDUP_REMOVED lines=11> */
.L_x_77102:
[----:B------:R-:W-:Y:S05]  /*174e0*/  BSYNC.RECONVERGENT B2 ;  /* 0x0000000000027941 */ /* 0x000fea0003800200 */
.L_x_77101:
        /* <DEDUP_REMOVED lines=17> */
.L_x_77112:
        /* <DEDUP_REMOVED lines=13> */
.L_x_77114:
[----:B------:R-:W-:Y:S05]  /*176d0*/  BSYNC.RECONVERGENT B4 ;  /* 0x0000000000047941 */ /* 0x000fea0003800200 */
.L_x_77113:
        /* <DEDUP_REMOVED lines=61> */
.L_x_77111:
[----:B------:R-:W-:Y:S05]  /*17ab0*/  BSYNC.RECONVERGENT B3 ;  /* 0x0000000000037941 */ /* 0x000fea0003800200 */
.L_x_77110:
        /* <DEDUP_REMOVED lines=11> */
.L_x_77109:
[----:B------:R-:W-:Y:S05]  /*17b70*/  BSYNC.RECONVERGENT B2 ;  /* 0x0000000000027941 */ /* 0x000fea0003800200 */
.L_x_77108:
        /* <DEDUP_REMOVED lines=16> */
.L_x_77117:
        /* <DEDUP_REMOVED lines=13> */
.L_x_77119:
[----:B------:R-:W-:Y:S05]  /*17d50*/  BSYNC.RECONVERGENT B3 ;  /* 0x0000000000037941 */ /* 0x000fea0003800200 */
.L_x_77118:
        /* <DEDUP_REMOVED lines=61> */
.L_x_77116:
[----:B------:R-:W-:Y:S05]  /*18130*/  BSYNC.RECONVERGENT B2 ;  /* 0x0000000000027941 */ /* 0x000fea0003800200 */
.L_x_77115:
        /* <DEDUP_REMOVED lines=11> */
.L_x_77088:
[----:B------:R-:W-:Y:S05]  /*181f0*/  BSYNC.RECONVERGENT B0 ;  /* 0x0000000000007941 */ /* 0x000fea0003800200 */
.L_x_77065:
        /* <DEDUP_REMOVED lines=11> */
[----:B------:R-:W-:-:S04]  /*182b0*/  LOP3.LUT R93, R145, 0xff, RZ, 0xc0, !PT ;  /* 0x000000ff915d7812 */ /* 0x000fc800078ec0ff */
[----:B------:R-:W-:-:S05]  /*182c0*/  LEA R92, R93, R92, 0x8 ;  /* 0x0000005c5d5c7211 */ /* 0x000fca00078e40ff */
[----:B------:R-:W-:Y:S02]  /*182d0*/  IMAD.IADD R152, R92, 0x1, R152 ;  /* 0x000000015c987824 */ /* 0x000fe400078e0298 */
[----:B------:R-:W0:Y:S02]  /*182e0*/  LDC.64 R92, c[0x0][0x3b0] ;  /* 0x0000ec00ff5c7b82 */ /* 0x000e240000000a00 */
[----:B0-----:R-:W-:-:S05]  /*182f0*/  IMAD.WIDE.U32 R92, R150, 0x4, R92 ;  /* 0x00000004965c7825 */ /* 0x001fca00078e005c */
[----:B------:R1:W-:Y:S02]  /*18300*/  STG.E desc[UR6][R92.64], R152 ;  /* 0x000000985c007986 */ /* 0x0003e4000c101906 */
.L_x_77121:
[----:B------:R-:W-:Y:S05]  /*18310*/  BSYNC.RECONVERGENT B0 ;  /* 0x0000000000007941 */ /* 0x000fea0003800200 */
.L_x_77120:
[----:B------:R-:W-:Y:S01]  /*18320*/  IADD3 R151, PT, PT, R151, 0x20, RZ ;  /* 0x0000002097977810 */ /* 0x000fe20007ffe0ff */
[----:B------:R-:W-:-:S07]  /*18330*/  VIADD R150, R150, 0x20 ;  /* 0x0000002096967836 */ /* 0x000fce0000000000 */
.L_x_77064:
[----:B------:R-:W-:Y:S05]  /*18340*/  BSYNC.RECONVERGENT B1 ;  /* 0x0000000000017941 */ /* 0x000fea0003800200 */
.L_x_77063:
        /* <DEDUP_REMOVED lines=18> */
[----:B-1----:R-:W-:Y:S01]  /*18470*/  IMAD.MOV.U32 R152, RZ, RZ, R142 ;  /* 0x000000ffff987224 */ /* 0x002fe200078e008e */
        /* <DEDUP_REMOVED lines=18> */
.L_x_77130:
        /* <DEDUP_REMOVED lines=13> */
.L_x_77132:
[----:B------:R-:W-:Y:S05]  /*18670*/  BSYNC.RECONVERGENT B4 ;  /* 0x0000000000047941 */ /* 0x000fea0003800200 */
.L_x_77131:
        /* <DEDUP_REMOVED lines=61> */
.L_x_77129:
[----:B------:R-:W-:Y:S05]  /*18a50*/  BSYNC.RECONVERGENT B3 ;  /* 0x0000000000037941 */ /* 0x000fea0003800200 */
.L_x_77128:
        /* <DEDUP_REMOVED lines=11> */
.L_x_77127:
[----:B------:R-:W-:Y:S05]  /*18b10*/  BSYNC.RECONVERGENT B2 ;  /* 0x0000000000027941 */ /* 0x000fea0003800200 */
.L_x_77126:
        /* <DEDUP_REMOVED lines=17> */
.L_x_77137:
        /* <DEDUP_REMOVED lines=13> */
.L_x_77139:
[----:B------:R-:W-:Y:S05]  /*18d00*/  BSYNC.RECONVERGENT B4 ;  /* 0x0000000000047941 */ /* 0x000fea0003800200 */
.L_x_77138:
        /* <DEDUP_REMOVED lines=61> */
.L_x_77136:
[----:B------:R-:W-:Y:S05]  /*190e0*/  BSYNC.RECONVERGENT B3 ;  /* 0x0000000000037941 */ /* 0x000fea0003800200 */
.L_x_77135:
        /* <DEDUP_REMOVED lines=11> */
.L_x_77134:
[----:B------:R-:W-:Y:S05]  /*191a0*/  BSYNC.RECONVERGENT B2 ;  /* 0x0000000000027941 */ /* 0x000fea0003800200 */
.L_x_77133:
        /* <DEDUP_REMOVED lines=17> */
.L_x_77144:
        /* <DEDUP_REMOVED lines=13> */
.L_x_77146:
[----:B------:R-:W-:Y:S05]  /*19390*/  BSYNC.RECONVERGENT B4 ;  /* 0x0000000000047941 */ /* 0x000fea0003800200 */
.L_x_77145:
        /* <DEDUP_REMOVED lines=61> */
.L_x_77143:
[----:B------:R-:W-:Y:S05]  /*19770*/  BSYNC.RECONVERGENT B3 ;  /* 0x0000000000037941 */ /* 0x000fea0003800200 */
.L_x_77142:
        /* <DEDUP_REMOVED lines=11> */
.L_x_77141:
[----:B------:R-:W-:Y:S05]  /*19830*/  BSYNC.RECONVERGENT B2 ;  /* 0x0000000000027941 */ /* 0x000fea0003800200 */
.L_x_77140:
        /* <DEDUP_REMOVED lines=16> */
.L_x_77150:
        /* <DEDUP_REMOVED lines=13> */
.L_x_77152:
[----:B------:R-:W-:Y:S05]  /*19a10*/  BSYNC.RECONVERGENT B3 ;  /* 0x0000000000037941 */ /* 0x000fea0003800200 */
.L_x_77151:
        /* <DEDUP_REMOVED lines=61> */
.L_x_77149:
[----:B------:R-:W-:Y:S05]  /*19df0*/  BSYNC.RECONVERGENT B2 ;  /* 0x0000000000027941 */ /* 0x000fea0003800200 */
.L_x_77148:
        /* <DEDUP_REMOVED lines=12> */
.L_x_77125:
[----:B------:R-:W-:Y:S01]  /*19ec0*/  BSSY.RECONVERGENT B2, `(.L_x_77153) ;  /* 0x000006c000027945 */ /* 0x000fe20003800200 */
[----:B--2---:R-:W-:Y:S01]  /*19ed0*/  HFMA2 R36, -RZ, RZ, 0, 0 ;  /* 0x00000000ff247431 */ /* 0x004fe200000001ff */
        /* <DEDUP_REMOVED lines=19> */
.L_x_77157:
        /* <DEDUP_REMOVED lines=13> */
.L_x_77159:
[----:B------:R-:W-:Y:S05]  /*1a0e0*/  BSYNC.RECONVERGENT B4 ;  /* 0x0000000000047941 */ /* 0x000fea0003800200 */
.L_x_77158:
        /* <DEDUP_REMOVED lines=61> */
.L_x_77156:
[----:B------:R-:W-:Y:S05]  /*1a4c0*/  BSYNC.RECONVERGENT B3 ;  /* 0x0000000000037941 */ /* 0x000fea0003800200 */
.L_x_77155:
        /* <DEDUP_REMOVED lines=11> */
.L_x_77154:
[----:B------:R-:W-:Y:S05]  /*1a580*/  BSYNC.RECONVERGENT B2 ;  /* 0x0000000000027941 */ /* 0x000fea0003800200 */
.L_x_77153:
        /* <DEDUP_REMOVED lines=17> */
.L_x_77164:
        /* <DEDUP_REMOVED lines=13> */
.L_x_77166:
[----:B------:R-:W-:Y:S05]  /*1a770*/  BSYNC.RECONVERGENT B4 ;  /* 0x0000000000047941 */ /* 0x000fea0003800200 */
.L_x_77165:
        /* <DEDUP_REMOVED lines=61> */
.L_x_77163:
[----:B------:R-:W-:Y:S05]  /*1ab50*/  BSYNC.RECONVERGENT B3 ;  /* 0x0000000000037941 */ /* 0x000fea0003800200 */
.L_x_77162:
        /* <DEDUP_REMOVED lines=11> */
.L_x_77161:
[----:B------:R-:W-:Y:S05]  /*1ac10*/  BSYNC.RECONVERGENT B2 ;  /* 0x0000000000027941 */ /* 0x000fea0003800200 */
.L_x_77160:
        /* <DEDUP_REMOVED lines=17> */
.L_x_77171:
        /* <DEDUP_REMOVED lines=13> */
.L_x_77173:
[----:B------:R-:W-:Y:S05]  /*1ae00*/  BSYNC.RECONVERGENT B4 ;  /* 0x0000000000047941 */ /* 0x000fea0003800200 */
.L_x_77172:
        /* <DEDUP_REMOVED lines=61> */
.L_x_77170:
[----:B------:R-:W-:Y:S05]  /*1b1e0*/  BSYNC.RECONVERGENT B3 ;  /* 0x0000000000037941 */ /* 0x000fea0003800200 */
.L_x_77169:
        /* <DEDUP_REMOVED lines=11> */
.L_x_77168:
[----:B------:R-:W-:Y:S05]  /*1b2a0*/  BSYNC.RECONVERGENT B2 ;  /* 0x0000000000027941 */ /* 0x000fea0003800200 */
.L_x_77167:
        /* <DEDUP_REMOVED lines=16> */
.L_x_77176:
        /* <DEDUP_REMOVED lines=13> */
.L_x_77178:
[----:B------:R-:W-:Y:S05]  /*1b480*/  BSYNC.RECONVERGENT B3 ;  /* 0x0000000000037941 */ /* 0x000fea0003800200 */
.L_x_77177:
        /* <DEDUP_REMOVED lines=61> */
.L_x_77175:
[----:B------:R-:W-:Y:S05]  /*1b860*/  BSYNC.RECONVERGENT B2 ;  /* 0x0000000000027941 */ /* 0x000fea0003800200 */
.L_x_77174:
        /* <DEDUP_REMOVED lines=11> */
.L_x_77147:
[----:B------:R-:W-:Y:S05]  /*1b920*/  BSYNC.RECONVERGENT B0 ;  /* 0x0000000000007941 */ /* 0x000fea0003800200 */
.L_x_77124:
        /* <DEDUP_REMOVED lines=17> */
.L_x_77180:
[----:B------:R-:W-:Y:S05]  /*1ba40*/  BSYNC.RECONVERGENT B0 ;  /* 0x0000000000007941 */ /* 0x000fea0003800200 */
.L_x_77179:
[----:B------:R-:W-:Y:S01]  /*1ba50*/  VIADD R151, R151, 0x20 ;  /* 0x0000002097977836 */ /* 0x000fe20000000000 */
[----:B------:R-:W-:-:S07]  /*1ba60*/  IADD3 R150, PT, PT, R150, 0x20, RZ ;  /* 0x0000002096967810 */ /* 0x000fce0007ffe0ff */
.L_x_77123:
[----:B------:R-:W-:Y:S05]  /*1ba70*/  BSYNC.RECONVERGENT B1 ;  /* 0x0000000000017941 */ /* 0x000fea0003800200 */
.L_x_77122:
        /* <DEDUP_REMOVED lines=37> */
.L_x_77189:
        /* <DEDUP_REMOVED lines=13> */
.L_x_77191:
[----:B------:R-:W-:Y:S05]  /*1bda0*/  BSYNC.RECONVERGENT B4 ;  /* 0x0000000000047941 */ /* 0x000fea0003800200 */
.L_x_77190:
        /* <DEDUP_REMOVED lines=61> */
.L_x_77188:
[----:B------:R-:W-:Y:S05]  /*1c180*/  BSYNC.RECONVERGENT B3 ;  /* 0x0000000000037941 */ /* 0x000fea0003800200 */
.L_x_77187:
        /* <DEDUP_REMOVED lines=11> */
.L_x_77186:
[----:B------:R-:W-:Y:S05]  /*1c240*/  BSYNC.RECONVERGENT B2 ;  /* 0x0000000000027941 */ /* 0x000fea0003800200 */
.L_x_77185:
        /* <DEDUP_REMOVED lines=17> */
.L_x_77196:
        /* <DEDUP_REMOVED lines=13> */
.L_x_77198:
[----:B------:R-:W-:Y:S05]  /*1c430*/  BSYNC.RECONVERGENT B4 ;  /* 0x0000000000047941 */ /* 0x000fea0003800200 */
.L_x_77197:
        /* <DEDUP_REMOVED lines=61> */
.L_x_77195:
[----:B------:R-:W-:Y:S05]  /*1c810*/  BSYNC.RECONVERGENT B3 ;  /* 0x0000000000037941 */ /* 0x000fea0003800200 */
.L_x_77194:
        /* <DEDUP_REMOVED lines=11> */
.L_x_77193:
[----:B------:R-:W-:Y:S05]  /*1c8d0*/  BSYNC.RECONVERGENT B2 ;  /* 0x0000000000027941 */ /* 0x000fea0003800200 */
.L_x_77192:
        /* <DEDUP_REMOVED lines=17> */
.L_x_77203:
        /* <DEDUP_REMOVED lines=13> */
.L_x_77205:
[----:B------:R-:W-:Y:S05]  /*1cac0*/  BSYNC.RECONVERGENT B4 ;  /* 0x0000000000047941 */ /* 0x000fea0003800200 */
.L_x_77204:
        /* <DEDUP_REMOVED lines=61> */
.L_x_77202:
[----:B------:R-:W-:Y:S05]  /*1cea0*/  BSYNC.RECONVERGENT B3 ;  /* 0x0000000000037941 */ /* 0x000fea0003800200 */
.L_x_77201:
        /* <DEDUP_REMOVED lines=11> */
.L_x_77200:
[----:B------:R-:W-:Y:S05]  /*1cf60*/  BSYNC.RECONVERGENT B2 ;  /* 0x0000000000027941 */ /* 0x000fea0003800200 */
.L_x_77199:
        /* <DEDUP_REMOVED lines=16> */
.L_x_77209:
        /* <DEDUP_REMOVED lines=13> */
.L_x_77211:
[----:B------:R-:W-:Y:S05]  /*1d140*/  BSYNC.RECONVERGENT B3 ;  /* 0x0000000000037941 */ /* 0x000fea0003800200 */
.L_x_77210:
        /* <DEDUP_REMOVED lines=61> */
.L_x_77208:
[----:B------:R-:W-:Y:S05]  /*1d520*/  BSYNC.RECONVERGENT B2 ;  /* 0x0000000000027941 */ /* 0x000fea0003800200 */
.L_x_77207:
        /* <DEDUP_REMOVED lines=12> */
.L_x_77184:
        /* <DEDUP_REMOVED lines=21> */
.L_x_77216:
        /* <DEDUP_REMOVED lines=13> */
.L_x_77218:
[----:B------:R-:W-:Y:S05]  /*1d810*/  BSYNC.RECONVERGENT B4 ;  /* 0x0000000000047941 */ /* 0x000fea0003800200 */
.L_x_77217:
        /* <DEDUP_REMOVED lines=61> */
.L_x_77215:
[----:B------:R-:W-:Y:S05]  /*1dbf0*/  BSYNC.RECONVERGENT B3 ;  /* 0x0000000000037941 */ /* 0x000fea0003800200 */
.L_x_77214:
        /* <DEDUP_REMOVED lines=11> */
.L_x_77213:
[----:B------:R-:W-:Y:S05]  /*1dcb0*/  BSYNC.RECONVERGENT B2 ;  /* 0x0000000000027941 */ /* 0x000fea0003800200 */
.L_x_77212:
        /* <DEDUP_REMOVED lines=17> */
.L_x_77223:
        /* <DEDUP_REMOVED lines=13> */
.L_x_77225:
[----:B------:R-:W-:Y:S05]  /*1dea0*/  BSYNC.RECONVERGENT B4 ;  /* 0x0000000000047941 */ /* 0x000fea0003800200 */
.L_x_77224:
        /* <DEDUP_REMOVED lines=61> */
.L_x_77222:
[----:B------:R-:W-:Y:S05]  /*1e280*/  BSYNC.RECONVERGENT B3 ;  /* 0x0000000000037941 */ /* 0x000fea0003800200 */
.L_x_77221:
        /* <DEDUP_REMOVED lines=11> */
.L_x_77220:
[----:B------:R-:W-:Y:S05]  /*1e340*/  BSYNC.RECONVERGENT B2 ;  /* 0x0000000000027941 */ /* 0x000fea0003800200 */
.L_x_77219:
        /* <DEDUP_REMOVED lines=17> */
.L_x_77230:
        /* <DEDUP_REMOVED lines=13> */
.L_x_77232:
[----:B------:R-:W-:Y:S05]  /*1e530*/  BSYNC.RECONVERGENT B4 ;  /* 0x0000000000047941 */ /* 0x000fea0003800200 */
.L_x_77231:
        /* <DEDUP_REMOVED lines=61> */
.L_x_77229:
[----:B------:R-:W-:Y:S05]  /*1e910*/  BSYNC.RECONVERGENT B3 ;  /* 0x0000000000037941 */ /* 0x000fea0003800200 */
.L_x_77228:
        /* <DEDUP_REMOVED lines=11> */
.L_x_77227:
[----:B------:R-:W-:Y:S05]  /*1e9d0*/  BSYNC.RECONVERGENT B2 ;  /* 0x0000000000027941 */ /* 0x000fea0003800200 */
.L_x_77226:
        /* <DEDUP_REMOVED lines=16> */
.L_x_77235:
        /* <DEDUP_REMOVED lines=13> */
.L_x_77237:
[----:B------:R-:W-:Y:S05]  /*1ebb0*/  BSYNC.RECONVERGENT B3 ;  /* 0x0000000000037941 */ /* 0x000fea0003800200 */
.L_x_77236:
        /* <DEDUP_REMOVED lines=61> */
.L_x_77234:
[----:B------:R-:W-:Y:S05]  /*1ef90*/  BSYNC.RECONVERGENT B2 ;  /* 0x0000000000027941 */ /* 0x000fea0003800200 */
.L_x_77233:
        /* <DEDUP_REMOVED lines=11> */
.L_x_77206:
[----:B------:R-:W-:Y:S05]  /*1f050*/  BSYNC.RECONVERGENT B0 ;  /* 0x0000000000007941 */ /* 0x000fea0003800200 */
.L_x_77183:
        /* <DEDUP_REMOVED lines=17> */
.L_x_77239:
[----:B------:R-:W-:Y:S05]  /*1f170*/  BSYNC.RECONVERGENT B0 ;  /* 0x0000000000007941 */ /* 0x000fea0003800200 */
.L_x_77238:
[----:B------:R-:W-:Y:S01]  /*1f180*/  IADD3 R151, PT, PT, R151, 0x20, RZ ;  /* 0x0000002097977810 */ /* 0x000fe20007ffe0ff */
[----:B------:R-:W-:-:S07]  /*1f190*/  VIADD R150, R150, 0x20 ;  /* 0x0000002096967836 */ /* 0x000fce0000000000 */
.L_x_77182:
[----:B------:R-:W-:Y:S05]  /*1f1a0*/  BSYNC.RECONVERGENT B1 ;  /* 0x0000000000017941 */ /* 0x000fea0003800200 */
.L_x_77181:
        /* <DEDUP_REMOVED lines=37> */
.L_x_77248:
        /* <DEDUP_REMOVED lines=13> */
.L_x_77250:
[----:B------:R-:W-:Y:S05]  /*1f4d0*/  BSYNC.RECONVERGENT B4 ;  /* 0x0000000000047941 */ /* 0x000fea0003800200 */
.L_x_77249:
        /* <DEDUP_REMOVED lines=61> */
.L_x_77247:
[----:B------:R-:W-:Y:S05]  /*1f8b0*/  BSYNC.RECONVERGENT B3 ;  /* 0x0000000000037941 */ /* 0x000fea0003800200 */
.L_x_77246:
        /* <DEDUP_REMOVED lines=11> */
.L_x_77245:
[----:B------:R-:W-:Y:S05]  /*1f970*/  BSYNC.RECONVERGENT B2 ;  /* 0x0000000000027941 */ /* 0x000fea0003800200 */
.L_x_77244:
        /* <DEDUP_REMOVED lines=17> */
.L_x_77255:
        /* <DEDUP_REMOVED lines=13> */
.L_x_77257:
[----:B------:R-:W-:Y:S05]  /*1fb60*/  BSYNC.RECONVERGENT B4 ;  /* 0x0000000000047941 */ /* 0x000fea0003800200 */
.L_x_77256:
        /* <DEDUP_REMOVED lines=61> */
.L_x_77254:
[----:B------:R-:W-:Y:S05]  /*1ff40*/  BSYNC.RECONVERGENT B3 ;  /* 0x0000000000037941 */ /* 0x000fea0003800200 */
.L_x_77253:
        /* <DEDUP_REMOVED lines=11> */
.L_x_77252:
[----:B------:R-:W-:Y:S05]  /*20000*/  BSYNC.RECONVERGENT B2 ;  /* 0x0000000000027941 */ /* 0x000fea0003800200 */
.L_x_77251:
        /* <DEDUP_REMOVED lines=17> */
.L_x_77262:
        /* <DEDUP_REMOVED lines=13> */
.L_x_77264:
[----:B------:R-:W-:Y:S05]  /*201f0*/  BSYNC.RECONVERGENT B4 ;  /* 0x0000000000047941 */ /* 0x000fea0003800200 */
.L_x_77263:
        /* <DEDUP_REMOVED lines=61> */
.L_x_77261:
[----:B------:R-:W-:Y:S05]  /*205d0*/  BSYNC.RECONVERGENT B3 ;  /* 0x0000000000037941 */ /* 0x000fea0003800200 */
.L_x_77260:
        /* <DEDUP_REMOVED lines=11> */
.L_x_77259:
[----:B------:R-:W-:Y:S05]  /*20690*/  BSYNC.RECONVERGENT B2 ;  /* 0x0000000000027941 */ /* 0x000fea0003800200 */
.L_x_77258:
        /* <DEDUP_REMOVED lines=16> */
.L_x_77268:
        /* <DEDUP_REMOVED lines=13> */
.L_x_77270:
[----:B------:R-:W-:Y:S05]  /*20870*/  BSYNC.RECONVERGENT B3 ;  /* 0x0000000000037941 */ /* 0x000fea0003800200 */
.L_x_77269:
        /* <DEDUP_REMOVED lines=61> */
.L_x_77267:
[----:B------:R-:W-:Y:S05]  /*20c50*/  BSYNC.RECONVERGENT B2 ;  /* 0x0000000000027941 */ /* 0x000fea0003800200 */
.L_x_77266:
        /* <DEDUP_REMOVED lines=12> */
.L_x_77243:
        /* <DEDUP_REMOVED lines=21> */
.L_x_77275:
        /* <DEDUP_REMOVED lines=13> */
.L_x_77277:
[----:B------:R-:W-:Y:S05]  /*20f40*/  BSYNC.RECONVERGENT B4 ;  /* 0x0000000000047941 */ /* 0x000fea0003800200 */
.L_x_77276:
        /* <DEDUP_REMOVED lines=61> */
.L_x_77274:
[----:B------:R-:W-:Y:S05]  /*21320*/  BSYNC.RECONVERGENT B3 ;  /* 0x0000000000037941 */ /* 0x000fea0003800200 */
.L_x_77273:
        /* <DEDUP_REMOVED lines=11> */
.L_x_77272:
[----:B------:R-:W-:Y:S05]  /*213e0*/  BSYNC.RECONVERGENT B2 ;  /* 0x0000000000027941 */ /* 0x000fea0003800200 */
.L_x_77271:
        /* <DEDUP_REMOVED lines=17> */
.L_x_77282:
        /* <DEDUP_REMOVED lines=13> */
.L_x_77284:
[----:B------:R-:W-:Y:S05]  /*215d0*/  BSYNC.RECONVERGENT B4 ;  /* 0x0000000000047941 */ /* 0x000fea0003800200 */
.L_x_77283:
        /* <DEDUP_REMOVED lines=61> */
.L_x_77281:
[----:B------:R-:W-:Y:S05]  /*219b0*/  BSYNC.RECONVERGENT B3 ;  /* 0x0000000000037941 */ /* 0x000fea0003800200 */
.L_x_77280:
        /* <DEDUP_REMOVED lines=11> */
.L_x_77279:
[----:B------:R-:W-:Y:S05]  /*21a70*/  BSYNC.RECONVERGENT B2 ;  /* 0x0000000000027941 */ /* 0x000fea0003800200 */
.L_x_77278:
        /* <DEDUP_REMOVED lines=17> */
.L_x_77289:
        /* <DEDUP_REMOVED lines=13> */
.L_x_77291:
[----:B------:R-:W-:Y:S05]  /*21c60*/  BSYNC.RECONVERGENT B4 ;  /* 0x0000000000047941 */ /* 0x000fea0003800200 */
.L_x_77290:
        /* <DEDUP_REMOVED lines=61> */
.L_x_77288:
[----:B------:R-:W-:Y:S05]  /*22040*/  BSYNC.RECONVERGENT B3 ;  /* 0x0000000000037941 */ /* 0x000fea0003800200 */
.L_x_77287:
        /* <DEDUP_REMOVED lines=11> */
.L_x_77286:
[----:B------:R-:W-:Y:S05]  /*22100*/  BSYNC.RECONVERGENT B2 ;  /* 0x0000000000027941 */ /* 0x000fea0003800200 */
.L_x_77285:
        /* <DEDUP_REMOVED lines=16> */
.L_x_77294:
        /* <DEDUP_REMOVED lines=13> */
.L_x_77296:
[----:B------:R-:W-:Y:S05]  /*222e0*/  BSYNC.RECONVERGENT B3 ;  /* 0x0000000000037941 */ /* 0x000fea0003800200 */
.L_x_77295:
        /* <DEDUP_REMOVED lines=61> */
.L_x_77293:
[----:B------:R-:W-:Y:S05]  /*226c0*/  BSYNC.RECONVERGENT B2 ;  /* 0x0000000000027941 */ /* 0x000fea0003800200 */
.L_x_77292:
        /* <DEDUP_REMOVED lines=11> */
.L_x_77265:
[----:B------:R-:W-:Y:S05]  /*22780*/  BSYNC.RECONVERGENT B0 ;  /* 0x0000000000007941 */ /* 0x000fea0003800200 */
.L_x_77242:
        /* <DEDUP_REMOVED lines=17> */
.L_x_77298:
[----:B------:R-:W-:Y:S05]  /*228a0*/  BSYNC.RECONVERGENT B0 ;  /* 0x0000000000007941 */ /* 0x000fea0003800200 */
.L_x_77297:
[----:B------:R-:W-:Y:S01]  /*228b0*/  VIADD R151, R151, 0x20 ;  /* 0x0000002097977836 */ /* 0x000fe20000000000 */
[----:B------:R-:W-:-:S07]  /*228c0*/  IADD3 R150, PT, PT, R150, 0x20, RZ ;  /* 0x0000002096967810 */ /* 0x000fce0007ffe0ff */
.L_x_77241:
[----:B------:R-:W-:Y:S05]  /*228d0*/  BSYNC.RECONVERGENT B1 ;  /* 0x0000000000017941 */ /* 0x000fea0003800200 */
.L_x_77240:
        /* <DEDUP_REMOVED lines=37> */
.L_x_77307:
        /* <DEDUP_REMOVED lines=13> */
.L_x_77309:
[----:B------:R-:W-:Y:S05]  /*22c00*/  BSYNC.RECONVERGENT B4 ;  /* 0x0000000000047941 */ /* 0x000fea0003800200 */
.L_x_77308:
        /* <DEDUP_REMOVED lines=61> */
.L_x_77306:
[----:B------:R-:W-:Y:S05]  /*22fe0*/  BSYNC.RECONVERGENT B3 ;  /* 0x0000000000037941 */ /* 0x000fea0003800200 */
.L_x_77305:
        /* <DEDUP_REMOVED lines=11> */
.L_x_77304:
[----:B------:R-:W-:Y:S05]  /*230a0*/  BSYNC.RECONVERGENT B2 ;  /* 0x0000000000027941 */ /* 0x000fea0003800200 */
.L_x_77303:
        /* <DEDUP_REMOVED lines=17> */
.L_x_77314:
        /* <DEDUP_REMOVED lines=13> */
.L_x_77316:
[----:B------:R-:W-:Y:S05]  /*23290*/  BSYNC.RECONVERGENT B4 ;  /* 0x0000000000047941 */ /* 0x000fea0003800200 */
.L_x_77315:
        /* <DEDUP_REMOVED lines=61> */
.L_x_77313:
[----:B------:R-:W-:Y:S05]  /*23670*/  BSYNC.RECONVERGENT B3 ;  /* 0x0000000000037941 */ /* 0x000fea0003800200 */
.L_x_77312:
        /* <DEDUP_REMOVED lines=11> */
.L_x_77311:
[----:B------:R-:W-:Y:S05]  /*23730*/  BSYNC.RECONVERGENT B2 ;  /* 0x0000000000027941 */ /* 0x000fea0003800200 */
.L_x_77310:
        /* <DEDUP_REMOVED lines=17> */
.L_x_77321:
        /* <DEDUP_REMOVED lines=13> */
.L_x_77323:
[----:B------:R-:W-:Y:S05]  /*23920*/  BSYNC.RECONVERGENT B4 ;  /* 0x0000000000047941 */ /* 0x000fea0003800200 */
.L_x_77322:
        /* <DEDUP_REMOVED lines=61> */
.L_x_77320:
[----:B------:R-:W-:Y:S05]  /*23d00*/  BSYNC.RECONVERGENT B3 ;  /* 0x0000000000037941 */ /* 0x000fea0003800200 */
.L_x_77319:
        /* <DEDUP_REMOVED lines=11> */
.L_x_77318:
[----:B------:R-:W-:Y:S05]  /*23dc0*/  BSYNC.RECONVERGENT B2 ;  /* 0x0000000000027941 */ /* 0x000fea0003800200 */
.L_x_77317:
        /* <DEDUP_REMOVED lines=16> */
.L_x_77327:
        /* <DEDUP_REMOVED lines=13> */
.L_x_77329:
[----:B------:R-:W-:Y:S05]  /*23fa0*/  BSYNC.RECONVERGENT B3 ;  /* 0x0000000000037941 */ /* 0x000fea0003800200 */
.L_x_77328:
        /* <DEDUP_REMOVED lines=61> */
.L_x_77326:
[----:B------:R-:W-:Y:S05]  /*24380*/  BSYNC.RECONVERGENT B2 ;  /* 0x0000000000027941 */ /* 0x000fea0003800200 */
.L_x_77325:
        /* <DEDUP_REMOVED lines=12> */
.L_x_77302:
        /* <DEDUP_REMOVED lines=21> */
.L_x_77334:
        /* <DEDUP_REMOVED lines=13> */
.L_x_77336:
[----:B------:R-:W-:Y:S05]  /*24670*/  BSYNC.RECONVERGENT B4 ;  /* 0x0000000000047941 */ /* 0x000fea0003800200 */
.L_x_77335:
        /* <DEDUP_REMOVED lines=61> */
.L_x_77333:
[----:B------:R-:W-:Y:S05]  /*24a50*/  BSYNC.RECONVERGENT B3 ;  /* 0x0000000000037941 */ /* 0x000fea0003800200 */
.L_x_77332:
        /* <DEDUP_REMOVED lines=11> */
.L_x_77331:
[----:B------:R-:W-:Y:S05]  /*24b10*/  BSYNC.RECONVERGENT B2 ;  /* 0x0000000000027941 */ /* 0x000fea0003800200 */
.L_x_77330:
        /* <DEDUP_REMOVED lines=17> */
.L_x_77341:
        /* <DEDUP_REMOVED lines=13> */
.L_x_77343:
[----:B------:R-:W-:Y:S05]  /*24d00*/  BSYNC.RECONVERGENT B4 ;  /* 0x0000000000047941 */ /* 0x000fea0003800200 */
.L_x_77342:
        /* <DEDUP_REMOVED lines=61> */
.L_x_77340:
[----:B------:R-:W-:Y:S05]  /*250e0*/  BSYNC.RECONVERGENT B3 ;  /* 0x0000000000037941 */ /* 0x000fea0003800200 */
.L_x_77339:
        /* <DEDUP_REMOVED lines=11> */
.L_x_77338:
[----:B------:R-:W-:Y:S05]  /*251a0*/  BSYNC.RECONVERGENT B2 ;  /* 0x0000000000027941 */ /* 0x000fea0003800200 */
.L_x_77337:
        /* <DEDUP_REMOVED lines=17> */
.L_x_77348:
        /* <DEDUP_REMOVED lines=13> */
.L_x_77350:
[----:B------:R-:W-:Y:S05]  /*25390*/  BSYNC.RECONVERGENT B4 ;  /* 0x0000000000047941 */ /* 0x000fea0003800200 */
.L_x_77349:
        /* <DEDUP_REMOVED lines=61> */
.L_x_77347:
[----:B------:R-:W-:Y:S05]  /*25770*/  BSYNC.RECONVERGENT B3 ;  /* 0x0000000000037941 */ /* 0x000fea0003800200 */
.L_x_77346:
        /* <DEDUP_REMOVED lines=11> */
.L_x_77345:
[----:B------:R-:W-:Y:S05]  /*25830*/  BSYNC.RECONVERGENT B2 ;  /* 0x0000000000027941 */ /* 0x000fea0003800200 */
.L_x_77344:
        /* <DEDUP_REMOVED lines=16> */
.L_x_77353:
        /* <DEDUP_REMOVED lines=13> */
.L_x_77355:
[----:B------:R-:W-:Y:S05]  /*25a10*/  BSYNC.RECONVERGENT B3 ;  /* 0x0000000000037941 */ /* 0x000fea0003800200 */
.L_x_77354:
        /* <DEDUP_REMOVED lines=61> */
.L_x_77352:
[----:B------:R-:W-:Y:S05]  /*25df0*/  BSYNC.RECONVERGENT B2 ;  /* 0x0000000000027941 */ /* 0x000fea0003800200 */
.L_x_77351:
        /* <DEDUP_REMOVED lines=11> */
.L_x_77324:
[----:B------:R-:W-:Y:S05]  /*25eb0*/  BSYNC.RECONVERGENT B0 ;  /* 0x0000000000007941 */ /* 0x000fea0003800200 */
.L_x_77301:
        /* <DEDUP_REMOVED lines=17> */
.L_x_77357:
[----:B------:R-:W-:Y:S05]  /*25fd0*/  BSYNC.RECONVERGENT B0 ;  /* 0x0000000000007941 */ /* 0x000fea0003800200 */
.L_x_77356:
[----:B------:R-:W-:Y:S01]  /*25fe0*/  IADD3 R151, PT, PT, R151, 0x20, RZ ;  /* 0x0000002097977810 */ /* 0x000fe20007ffe0ff */
[----:B------:R-:W-:-:S07]  /*25ff0*/  VIADD R150, R150, 0x20 ;  /* 0x0000002096967836 */ /* 0x000fce0000000000 */
.L_x_77300:
[----:B------:R-:W-:Y:S05]  /*26000*/  BSYNC.RECONVERGENT B1 ;  /* 0x0000000000017941 */ /* 0x000fea0003800200 */
.L_x_77299:
        /* <DEDUP_REMOVED lines=37> */
.L_x_77366:
        /* <DEDUP_REMOVED lines=13> */
.L_x_77368:
[----:B------:R-:W-:Y:S05]  /*26330*/  BSYNC.RECONVERGENT B4 ;  /* 0x0000000000047941 */ /* 0x000fea0003800200 */
.L_x_77367:
        /* <DEDUP_REMOVED lines=61> */
.L_x_77365:
[----:B------:R-:W-:Y:S05]  /*26710*/  BSYNC.RECONVERGENT B3 ;  /* 0x0000000000037941 */ /* 0x000fea0003800200 */
.L_x_77364:
        /* <DEDUP_REMOVED lines=11> */
.L_x_77363:
[----:B------:R-:W-:Y:S05]  /*267d0*/  BSYNC.RECONVERGENT B2 ;  /* 0x0000000000027941 */ /* 0x000fea0003800200 */
.L_x_77362:
        /* <DEDUP_REMOVED lines=17> */
.L_x_77373:
        /* <DEDUP_REMOVED lines=13> */
.L_x_77375:
[----:B------:R-:W-:Y:S05]  /*269c0*/  BSYNC.RECONVERGENT B4 ;  /* 0x0000000000047941 */ /* 0x000fea0003800200 */
.L_x_77374:
        /* <DEDUP_REMOVED lines=61> */
.L_x_77372:
[----:B------:R-:W-:Y:S05]  /*26da0*/  BSYNC.RECONVERGENT B3 ;  /* 0x0000000000037941 */ /* 0x000fea0003800200 */
.L_x_77371:
        /* <DEDUP_REMOVED lines=11> */
.L_x_77370:
[----:B------:R-:W-:Y:S05]  /*26e60*/  BSYNC.RECONVERGENT B2 ;  /* 0x0000000000027941 */ /* 0x000fea0003800200 */
.L_x_77369:
        /* <DEDUP_REMOVED lines=17> */
.L_x_77380:
        /* <DEDUP_REMOVED lines=13> */
.L_x_77382:
[----:B------:R-:W-:Y:S05]  /*27050*/  BSYNC.RECONVERGENT B4 ;  /* 0x0000000000047941 */ /* 0x000fea0003800200 */
.L_x_77381:
        /* <DEDUP_REMOVED lines=61> */
.L_x_77379:
[----:B------:R-:W-:Y:S05]  /*27430*/  BSYNC.RECONVERGENT B3 ;  /* 0x0000000000037941 */ /* 0x000fea0003800200 */
.L_x_77378:
        /* <DEDUP_REMOVED lines=11> */
.L_x_77377:
[----:B------:R-:W-:Y:S05]  /*274f0*/  BSYNC.RECONVERGENT B2 ;  /* 0x0000000000027941 */ /* 0x000fea0003800200 */
.L_x_77376:
        /* <DEDUP_REMOVED lines=16> */
.L_x_77386:
        /* <DEDUP_REMOVED lines=13> */
.L_x_77388:
[----:B------:R-:W-:Y:S05]  /*276d0*/  BSYNC.RECONVERGENT B3 ;  /* 0x0000000000037941 */ /* 0x000fea0003800200 */
.L_x_77387:
        /* <DEDUP_REMOVED lines=61> */
.L_x_77385:
[----:B------:R-:W-:Y:S05]  /*27ab0*/  BSYNC.RECONVERGENT B2 ;  /* 0x0000000000027941 */ /* 0x000fea0003800200 */
.L_x_77384:
        /* <DEDUP_REMOVED lines=12> */
.L_x_77361:
        /* <DEDUP_REMOVED lines=21> */
.L_x_77393:
        /* <DEDUP_REMOVED lines=13> */
.L_x_77395:
[----:B------:R-:W-:Y:S05]  /*27da0*/  BSYNC.RECONVERGENT B4 ;  /* 0x0000000000047941 */ /* 0x000fea0003800200 */
.L_x_77394:
        /* <DEDUP_REMOVED lines=61> */
.L_x_77392:
[----:B------:R-:W-:Y:S05]  /*28180*/  BSYNC.RECONVERGENT B3 ;  /* 0x0000000000037941 */ /* 0x000fea0003800200 */
.L_x_77391:
        /* <DEDUP_REMOVED lines=11> */
.L_x_77390:
[----:B------:R-:W-:Y:S05]  /*28240*/  BSYNC.RECONVERGENT B2 ;  /* 0x0000000000027941 */ /* 0x000fea0003800200 */
.L_x_77389:
        /* <DEDUP_REMOVED lines=17> */
.L_x_77400:
        /* <DEDUP_REMOVED lines=13> */
.L_x_77402:
[----:B------:R-:W-:Y:S05]  /*28430*/  BSYNC.RECONVERGENT B4 ;  /* 0x0000000000047941 */ /* 0x000fea0003800200 */
.L_x_77401:
        /* <DEDUP_REMOVED lines=61> */
.L_x_77399:
[----:B------:R-:W-:Y:S05]  /*28810*/  BSYNC.RECONVERGENT B3 ;  /* 0x0000000000037941 */ /* 0x000fea0003800200 */
.L_x_77398:
        /* <DEDUP_REMOVED lines=11> */
.L_x_77397:
[----:B------:R-:W-:Y:S05]  /*288d0*/  BSYNC.RECONVERGENT B2 ;  /* 0x0000000000027941 */ /* 0x000fea0003800200 */
.L_x_77396:
        /* <DEDUP_REMOVED lines=17> */
.L_x_77407:
        /* <DEDUP_REMOVED lines=13> */
.L_x_77409:
[----:B------:R-:W-:Y:S05]  /*28ac0*/  BSYNC.RECONVERGENT B4 ;  /* 0x0000000000047941 */ /* 0x000fea0003800200 */
.L_x_77408:
        /* <DEDUP_REMOVED lines=61> */
.L_x_77406:
[----:B------:R-:W-:Y:S05]  /*28ea0*/  BSYNC.RECONVERGENT B3 ;  /* 0x0000000000037941 */ /* 0x000fea0003800200 */
.L_x_77405:
        /* <DEDUP_REMOVED lines=11> */
.L_x_77404:
[----:B------:R-:W-:Y:S05]  /*28f60*/  BSYNC.RECONVERGENT B2 ;  /* 0x0000000000027941 */ /* 0x000fea0003800200 */
.L_x_77403:
        /* <DEDUP_REMOVED lines=16> */
.L_x_77412:
        /* <DEDUP_REMOVED lines=13> */
.L_x_77414:
[----:B------:R-:W-:Y:S05]  /*29140*/  BSYNC.RECONVERGENT B3 ;  /* 0x0000000000037941 */ /* 0x000fea0003800200 */
.L_x_77413:
        /* <DEDUP_REMOVED lines=61> */
.L_x_77411:
[----:B------:R-:W-:Y:S05]  /*29520*/  BSYNC.RECONVERGENT B2 ;  /* 0x0000000000027941 */ /* 0x000fea0003800200 */
.L_x_77410:
        /* <DEDUP_REMOVED lines=11> */
.L_x_77383:
[----:B------:R-:W-:Y:S05]  /*295e0*/  BSYNC.RECONVERGENT B0 ;  /* 0x0000000000007941 */ /* 0x000fea0003800200 */
.L_x_77360:
        /* <DEDUP_REMOVED lines=17> */
.L_x_77416:
[----:B------:R-:W-:Y:S05]  /*29700*/  BSYNC.RECONVERGENT B0 ;  /* 0x0000000000007941 */ /* 0x000fea0003800200 */
.L_x_77415:
[----:B------:R-:W-:Y:S01]  /*29710*/  VIADD R151, R151, 0x20 ;  /* 0x0000002097977836 */ /* 0x000fe20000000000 */
[----:B------:R-:W-:-:S07]  /*29720*/  IADD3 R150, PT, PT, R150, 0x20, RZ ;  /* 0x0000002096967810 */ /* 0x000fce0007ffe0ff */
.L_x_77359:
[----:B------:R-:W-:Y:S05]  /*29730*/  BSYNC.RECONVERGENT B1 ;  /* 0x0000000000017941 */ /* 0x000fea0003800200 */
.L_x_77358:
        /* <DEDUP_REMOVED lines=37> */
.L_x_77425:
        /* <DEDUP_REMOVED lines=13> */
.L_x_77427:
[----:B------:R-:W-:Y:S05]  /*29a60*/  BSYNC.RECONVERGENT B4 ;  /* 0x0000000000047941 */ /* 0x000fea0003800200 */
.L_x_77426:
        /* <DEDUP_REMOVED lines=61> */
.L_x_77424:
[----:B------:R-:W-:Y:S05]  /*29e40*/  BSYNC.RECONVERGENT B3 ;  /* 0x0000000000037941 */ /* 0x000fea0003800200 */
.L_x_77423:
        /* <DEDUP_REMOVED lines=11> */
.L_x_77422:
[----:B------:R-:W-:Y:S05]  /*29f00*/  BSYNC.RECONVERGENT B2 ;  /* 0x0000000000027941 */ /* 0x000fea0003800200 */
.L_x_77421:
        /* <DEDUP_REMOVED lines=17> */
.L_x_77432:
        /* <DEDUP_REMOVED lines=13> */
.L_x_77434:
[----:B------:R-:W-:Y:S05]  /*2a0f0*/  BSYNC.RECONVERGENT B4 ;  /* 0x0000000000047941 */ /* 0x000fea0003800200 */
.L_x_77433:
        /* <DEDUP_REMOVED lines=61> */
.L_x_77431:
[----:B------:R-:W-:Y:S05]  /*2a4d0*/  BSYNC.RECONVERGENT B3 ;  /* 0x0000000000037941 */ /* 0x000fea0003800200 */
.L_x_77430:
        /* <DEDUP_REMOVED lines=11> */
.L_x_77429:
[----:B------:R-:W-:Y:S05]  /*2a590*/  BSYNC.RECONVERGENT B2 ;  /* 0x0000000000027941 */ /* 0x000fea0003800200 */
.L_x_77428:
        /* <DEDUP_REMOVED lines=17> */
.L_x_77439:
        /* <DEDUP_REMOVED lines=13> */
.L_x_77441:
[----:B------:R-:W-:Y:S05]  /*2a780*/  BSYNC.RECONVERGENT B4 ;  /* 0x0000000000047941 */ /* 0x000fea0003800200 */
.L_x_77440:
        /* <DEDUP_REMOVED lines=61> */
.L_x_77438:
[----:B------:R-:W-:Y:S05]  /*2ab60*/  BSYNC.RECONVERGENT B3 ;  /* 0x0000000000037941 */ /* 0x000fea0003800200 */
.L_x_77437:
        /* <DEDUP_REMOVED lines=11> */
.L_x_77436:
[----:B------:R-:W-:Y:S05]  /*2ac20*/  BSYNC.RECONVERGENT B2 ;  /* 0x0000000000027941 */ /* 0x000fea0003800200 */
.L_x_77435:
        /* <DEDUP_REMOVED lines=16> */
.L_x_77445:
        /* <DEDUP_REMOVED lines=13> */
.L_x_77447:
[----:B------:R-:W-:Y:S05]  /*2ae00*/  BSYNC.RECONVERGENT B3 ;  /* 0x0000000000037941 */ /* 0x000fea0003800200 */
.L_x_77446:
        /* <DEDUP_REMOVED lines=61> */
.L_x_77444:
[----:B------:R-:W-:Y:S05]  /*2b1e0*/  BSYNC.RECONVERGENT B2 ;  /* 0x0000000000027941 */ /* 0x000fea0003800200 */
.L_x_77443:
        /* <DEDUP_REMOVED lines=12> */
.L_x_77420:
        /* <DEDUP_REMOVED lines=21> */
.L_x_77452:
        /* <DEDUP_REMOVED lines=13> */
.L_x_77454:
[----:B------:R-:W-:Y:S05]  /*2b4d0*/  BSYNC.RECONVERGENT B4 ;  /* 0x0000000000047941 */ /* 0x000fea0003800200 */
.L_x_77453:
        /* <DEDUP_REMOVED lines=61> */
.L_x_77451:
[----:B------:R-:W-:Y:S05]  /*2b8b0*/  BSYNC.RECONVERGENT B3 ;  /* 0x0000000000037941 */ /* 0x000fea0003800200 */
.L_x_77450:
        /* <DEDUP_REMOVED lines=11> */
.L_x_77449:
[----:B------:R-:W-:Y:S05]  /*2b970*/  BSYNC.RECONVERGENT B2 ;  /* 0x0000000000027941 */ /* 0x000fea0003800200 */
.L_x_77448:
        /* <DEDUP_REMOVED lines=17> */
.L_x_77459:
        /* <DEDUP_REMOVED lines=13> */
.L_x_77461:
[----:B------:R-:W-:Y:S05]  /*2bb60*/  BSYNC.RECONVERGENT B4 ;  /* 0x0000000000047941 */ /* 0x000fea0003800200 */
.L_x_77460:
        /* <DEDUP_REMOVED lines=61> */
.L_x_77458:
[----:B------:R-:W-:Y:S05]  /*2bf40*/  BSYNC.RECONVERGENT B3 ;  /* 0x0000000000037941 */ /* 0x000fea0003800200 */
.L_x_77457:
        /* <DEDUP_REMOVED lines=11> */
.L_x_77456:
[----:B------:R-:W-:Y:S05]  /*2c000*/  BSYNC.RECONVERGENT B2 ;  /* 0x0000000000027941 */ /* 0x000fea0003800200 */
.L_x_77455:
        /* <DEDUP_REMOVED lines=17> */
.L_x_77466:
        /* <DEDUP_REMOVED lines=13> */
.L_x_77468:
[----:B------:R-:W-:Y:S05]  /*2c1f0*/  BSYNC.RECONVERGENT B4 ;  /* 0x0000000000047941 */ /* 0x000fea0003800200 */
.L_x_77467:
        /* <DEDUP_REMOVED lines=61> */
.L_x_77465:
[----:B------:R-:W-:Y:S05]  /*2c5d0*/  BSYNC.RECONVERGENT B3 ;  /* 0x0000000000037941 */ /* 0x000fea0003800200 */
.L_x_77464:
        /* <DEDUP_REMOVED lines=11> */
.L_x_77463:
[----:B------:R-:W-:Y:S05]  /*2c690*/  BSYNC.RECONVERGENT B2 ;  /* 0x0000000000027941 */ /* 0x000fea0003800200 */
.L_x_77462:
        /* <DEDUP_REMOVED lines=16> */
.L_x_77471:
        /* <DEDUP_REMOVED lines=13> */
.L_x_77473:
[----:B------:R-:W-:Y:S05]  /*2c870*/  BSYNC.RECONVERGENT B3 ;  /* 0x0000000000037941 */ /* 0x000fea0003800200 */
.L_x_77472:
        /* <DEDUP_REMOVED lines=61> */
.L_x_77470:
[----:B------:R-:W-:Y:S05]  /*2cc50*/  BSYNC.RECONVERGENT B2 ;  /* 0x0000000000027941 */ /* 0x000fea0003800200 */
.L_x_77469:
        /* <DEDUP_REMOVED lines=11> */
.L_x_77442:
[----:B------:R-:W-:Y:S05]  /*2cd10*/  BSYNC.RECONVERGENT B0 ;  /* 0x0000000000007941 */ /* 0x000fea0003800200 */
.L_x_77419:
        /* <DEDUP_REMOVED lines=17> */
.L_x_77475:
[----:B------:R-:W-:Y:S05]  /*2ce30*/  BSYNC.RECONVERGENT B0 ;  /* 0x0000000000007941 */ /* 0x000fea0003800200 */
.L_x_77474:
[----:B------:R-:W-:Y:S01]  /*2ce40*/  IADD3 R151, PT, PT, R151, 0x20, RZ ;  /* 0x0000002097977810 */ /* 0x000fe20007ffe0ff */
[----:B------:R-:W-:-:S07]  /*2ce50*/  VIADD R150, R150, 0x20 ;  /* 0x0000002096967836 */ /* 0x000fce0000000000 */
.L_x_77418:
[----:B------:R-:W-:Y:S05]  /*2ce60*/  BSYNC.RECONVERGENT B1 ;  /* 0x0000000000017941 */ /* 0x000fea0003800200 */
.L_x_77417:
        /* <DEDUP_REMOVED lines=37> */
.L_x_77484:
        /* <DEDUP_REMOVED lines=13> */
.L_x_77486:
[----:B------:R-:W-:Y:S05]  /*2d190*/  BSYNC.RECONVERGENT B4 ;  /* 0x0000000000047941 */ /* 0x000fea0003800200 */
.L_x_77485:
        /* <DEDUP_REMOVED lines=61> */
.L_x_77483:
[----:B------:R-:W-:Y:S05]  /*2d570*/  BSYNC.RECONVERGENT B3 ;  /* 0x0000000000037941 */ /* 0x000fea0003800200 */
.L_x_77482:
        /* <DEDUP_REMOVED lines=11> */
.L_x_77481:
[----:B------:R-:W-:Y:S05]  /*2d630*/  BSYNC.RECONVERGENT B2 ;  /* 0x0000000000027941 */ /* 0x000fea0003800200 */
.L_x_77480:
        /* <DEDUP_REMOVED lines=17> */
.L_x_77491:
        /* <DEDUP_REMOVED lines=13> */
.L_x_77493:
[----:B------:R-:W-:Y:S05]  /*2d820*/  BSYNC.RECONVERGENT B4 ;  /* 0x0000000000047941 */ /* 0x000fea0003800200 */
.L_x_77492:
        /* <DEDUP_REMOVED lines=61> */
.L_x_77490:
[----:B------:R-:W-:Y:S05]  /*2dc00*/  BSYNC.RECONVERGENT B3 ;  /* 0x0000000000037941 */ /* 0x000fea0003800200 */
.L_x_77489:
        /* <DEDUP_REMOVED lines=11> */
.L_x_77488:
[----:B------:R-:W-:Y:S05]  /*2dcc0*/  BSYNC.RECONVERGENT B2 ;  /* 0x0000000000027941 */ /* 0x000fea0003800200 */
.L_x_77487:
        /* <DEDUP_REMOVED lines=17> */
.L_x_77498:
        /* <DEDUP_REMOVED lines=13> */
.L_x_77500:
[----:B------:R-:W-:Y:S05]  /*2deb0*/  BSYNC.RECONVERGENT B4 ;  /* 0x0000000000047941 */ /* 0x000fea0003800200 */
.L_x_77499:
        /* <DEDUP_REMOVED lines=61> */
.L_x_77497:
[----:B------:R-:W-:Y:S05]  /*2e290*/  BSYNC.RECONVERGENT B3 ;  /* 0x0000000000037941 */ /* 0x000fea0003800200 */
.L_x_77496:
        /* <DEDUP_REMOVED lines=11> */
.L_x_77495:
[----:B------:R-:W-:Y:S05]  /*2e350*/  BSYNC.RECONVERGENT B2 ;  /* 0x0000000000027941 */ /* 0x000fea0003800200 */
.L_x_77494:
        /* <DEDUP_REMOVED lines=16> */
.L_x_77504:
        /* <DEDUP_REMOVED lines=13> */
.L_x_77506:
[----:B------:R-:W-:Y:S05]  /*2e530*/  BSYNC.RECONVERGENT B3 ;  /* 0x0000000000037941 */ /* 0x000fea0003800200 */
.L_x_77505:
        /* <DEDUP_REMOVED lines=61> */
.L_x_77503:
[----:B------:R-:W-:Y:S05]  /*2e910*/  BSYNC.RECONVERGENT B2 ;  /* 0x0000000000027941 */ /* 0x000fea0003800200 */
.L_x_77502:
        /* <DEDUP_REMOVED lines=12> */
.L_x_77479:
        /* <DEDUP_REMOVED lines=21> */
.L_x_77511:
        /* <DEDUP_REMOVED lines=13> */
.L_x_77513:
[----:B------:R-:W-:Y:S05]  /*2ec00*/  BSYNC.RECONVERGENT B4 ;  /* 0x0000000000047941 */ /* 0x000fea0003800200 */
.L_x_77512:
        /* <DEDUP_REMOVED lines=61> */
.L_x_77510:
[----:B------:R-:W-:Y:S05]  /*2efe0*/  BSYNC.RECONVERGENT B3 ;  /* 0x0000000000037941 */ /* 0x000fea0003800200 */
.L_x_77509:
        /* <DEDUP_REMOVED lines=11> */
.L_x_77508:
[----:B------:R-:W-:Y:S05]  /*2f0a0*/  BSYNC.RECONVERGENT B2 ;  /* 0x0000000000027941 */ /* 0x000fea0003800200 */
.L_x_77507:
        /* <DEDUP_REMOVED lines=17> */
.L_x_77518:
        /* <DEDUP_REMOVED lines=13> */
.L_x_77520:
[----:B------:R-:W-:Y:S05]  /*2f290*/  BSYNC.RECONVERGENT B4 ;  /* 0x0000000000047941 */ /* 0x000fea0003800200 */
.L_x_77519:
        /* <DEDUP_REMOVED lines=61> */
.L_x_77517:
[----:B------:R-:W-:Y:S05]  /*2f670*/  BSYNC.RECONVERGENT B3 ;  /* 0x0000000000037941 */ /* 0x000fea0003800200 */
.L_x_77516:
        /* <DEDUP_REMOVED lines=11> */
.L_x_77515:
[----:B------:R-:W-:Y:S05]  /*2f730*/  BSYNC.RECONVERGENT B2 ;  /* 0x0000000000027941 */ /* 0x000fea0003800200 */
.L_x_77514:
        /* <DEDUP_REMOVED lines=17> */
.L_x_77525:
        /* <DEDUP_REMOVED lines=13> */
.L_x_77527:
[----:B------:R-:W-:Y:S05]  /*2f920*/  BSYNC.RECONVERGENT B4 ;  /* 0x0000000000047941 */ /* 0x000fea0003800200 */
.L_x_77526:
        /* <DEDUP_REMOVED lines=61> */
.L_x_77524:
[----:B------:R-:W-:Y:S05]  /*2fd00*/  BSYNC.RECONVERGENT B3 ;  /* 0x0000000000037941 */ /* 0x000fea0003800200 */
.L_x_77523:
        /* <DEDUP_REMOVED lines=11> */
.L_x_77522:
[----:B------:R-:W-:Y:S05]  /*2fdc0*/  BSYNC.RECONVERGENT B2 ;  /* 0x0000000000027941 */ /* 0x000fea0003800200 */
.L_x_77521:
        /* <DEDUP_REMOVED lines=16> */
.L_x_77530:
        /* <DEDUP_REMOVED lines=13> */
.L_x_77532:
[----:B------:R-:W-:Y:S05]  /*2ffa0*/  BSYNC.RECONVERGENT B3 ;  /* 0x0000000000037941 */ /* 0x000fea0003800200 */
.L_x_77531:
        /* <DEDUP_REMOVED lines=61> */
.L_x_77529:
[----:B------:R-:W-:Y:S05]  /*30380*/  BSYNC.RECONVERGENT B2 ;  /* 0x0000000000027941 */ /* 0x000fea0003800200 */
.L_x_77528:
        /* <DEDUP_REMOVED lines=11> */
.L_x_77501:
[----:B------:R-:W-:Y:S05]  /*30440*/  BSYNC.RECONVERGENT B0 ;  /* 0x0000000000007941 */ /* 0x000fea0003800200 */
.L_x_77478:
        /* <DEDUP_REMOVED lines=17> */
.L_x_77534:
[----:B------:R-:W-:Y:S05]  /*30560*/  BSYNC.RECONVERGENT B0 ;  /* 0x0000000000007941 */ /* 0x000fea0003800200 */
.L_x_77533:
[----:B------:R-:W-:Y:S01]  /*30570*/  VIADD R151, R151, 0x20 ;  /* 0x0000002097977836 */ /* 0x000fe20000000000 */
[----:B------:R-:W-:-:S07]  /*30580*/  IADD3 R150, PT, PT, R150, 0x20, RZ ;  /* 0x0000002096967810 */ /* 0x000fce0007ffe0ff */
.L_x_77477:
[----:B------:R-:W-:Y:S05]  /*30590*/  BSYNC.RECONVERGENT B1 ;  /* 0x0000000000017941 */ /* 0x000fea0003800200 */
.L_x_77476:
        /* <DEDUP_REMOVED lines=37> */
.L_x_77543:
        /* <DEDUP_REMOVED lines=13> */
.L_x_77545:
[----:B------:R-:W-:Y:S05]  /*308c0*/  BSYNC.RECONVERGENT B4 ;  /* 0x0000000000047941 */ /* 0x000fea0003800200 */
.L_x_77544:
        /* <DEDUP_REMOVED lines=61> */
.L_x_77542:
[----:B------:R-:W-:Y:S05]  /*30ca0*/  BSYNC.RECONVERGENT B3 ;  /* 0x0000000000037941 */ /* 0x000fea0003800200 */
.L_x_77541:
        /* <DEDUP_REMOVED lines=11> */
.L_x_77540:
[----:B------:R-:W-:Y:S05]  /*30d60*/  BSYNC.RECONVERGENT B2 ;  /* 0x0000000000027941 */ /* 0x000fea0003800200 */
.L_x_77539:
        /* <DEDUP_REMOVED lines=17> */
.L_x_77550:
        /* <DEDUP_REMOVED lines=13> */
.L_x_77552:
[----:B------:R-:W-:Y:S05]  /*30f50*/  BSYNC.RECONVERGENT B4 ;  /* 0x0000000000047941 */ /* 0x000fea0003800200 */
.L_x_77551:
        /* <DEDUP_REMOVED lines=61> */
.L_x_77549:
[----:B------:R-:W-:Y:S05]  /*31330*/  BSYNC.RECONVERGENT B3 ;  /* 0x0000000000037941 */ /* 0x000fea0003800200 */
.L_x_77548:
        /* <DEDUP_REMOVED lines=11> */
.L_x_77547:
[----:B------:R-:W-:Y:S05]  /*313f0*/  BSYNC.RECONVERGENT B2 ;  /* 0x0000000000027941 */ /* 0x000fea0003800200 */
.L_x_77546:
        /* <DEDUP_REMOVED lines=17> */
.L_x_77557:
        /* <DEDUP_REMOVED lines=13> */
.L_x_77559:
[----:B------:R-:W-:Y:S05]  /*315e0*/  BSYNC.RECONVERGENT B4 ;  /* 0x0000000000047941 */ /* 0x000fea0003800200 */
.L_x_77558:
        /* <DEDUP_REMOVED lines=61> */
.L_x_77556:
[----:B------:R-:W-:Y:S05]  /*319c0*/  BSYNC.RECONVERGENT B3 ;  /* 0x0000000000037941 */ /* 0x000fea0003800200 */
.L_x_77555:
        /* <DEDUP_REMOVED lines=11> */
.L_x_77554:
[----:B------:R-:W-:Y:S05]  /*31a80*/  BSYNC.RECONVERGENT B2 ;  /* 0x0000000000027941 */ /* 0x000fea0003800200 */
.L_x_77553:
        /* <DEDUP_REMOVED lines=16> */
.L_x_77563:
        /* <DEDUP_REMOVED lines=13> */
.L_x_77565:
[----:B------:R-:W-:Y:S05]  /*31c60*/  BSYNC.RECONVERGENT B3 ;  /* 0x0000000000037941 */ /* 0x000fea0003800200 */
.L_x_77564:
        /* <DEDUP_REMOVED lines=61> */
.L_x_77562:
[----:B------:R-:W-:Y:S05]  /*32040*/  BSYNC.RECONVERGENT B2 ;  /* 0x0000000000027941 */ /* 0x000fea0003800200 */
.L_x_77561:
        /* <DEDUP_REMOVED lines=12> */
.L_x_77538:
        /* <DEDUP_REMOVED lines=21> */
.L_x_77570:
        /* <DEDUP_REMOVED lines=13> */
.L_x_77572:
[----:B------:R-:W-:Y:S05]  /*32330*/  BSYNC.RECONVERGENT B4 ;  /* 0x0000000000047941 */ /* 0x000fea0003800200 */
.L_x_77571:
        /* <DEDUP_REMOVED lines=61> */
.L_x_77569:
[----:B------:R-:W-:Y:S05]  /*32710*/  BSYNC.RECONVERGENT B3 ;  /* 0x0000000000037941 */ /* 0x000fea0003800200 */
.L_x_77568:
        /* <DEDUP_REMOVED lines=11> */
.L_x_77567:
[----:B------:R-:W-:Y:S05]  /*327d0*/  BSYNC.RECONVERGENT B2 ;  /* 0x0000000000027941 */ /* 0x000fea0003800200 */
.L_x_77566:
        /* <DEDUP_REMOVED lines=17> */
.L_x_77577:
        /* <DEDUP_REMOVED lines=13> */
.L_x_77579:
[----:B------:R-:W-:Y:S05]  /*329c0*/  BSYNC.RECONVERGENT B4 ;  /* 0x0000000000047941 */ /* 0x000fea0003800200 */
.L_x_77578:
        /* <DEDUP_REMOVED lines=61> */
.L_x_77576:
[----:B------:R-:W-:Y:S05]  /*32da0*/  BSYNC.RECONVERGENT B3 ;  /* 0x0000000000037941 */ /* 0x000fea0003800200 */
.L_x_77575:
        /* <DEDUP_REMOVED lines=11> */
.L_x_77574:
[----:B------:R-:W-:Y:S05]  /*32e60*/  BSYNC.RECONVERGENT B2 ;  /* 0x0000000000027941 */ /* 0x000fea0003800200 */
.L_x_77573:
        /* <DEDUP_REMOVED lines=17> */
.L_x_77584:
        /* <DEDUP_REMOVED lines=13> */
.L_x_77586:
[----:B------:R-:W-:Y:S05]  /*33050*/  BSYNC.RECONVERGENT B4 ;  /* 0x0000000000047941 */ /* 0x000fea0003800200 */
.L_x_77585:
        /* <DEDUP_REMOVED lines=61> */
.L_x_77583:
[----:B------:R-:W-:Y:S05]  /*33430*/  BSYNC.RECONVERGENT B3 ;  /* 0x0000000000037941 */ /* 0x000fea0003800200 */
.L_x_77582:
        /* <DEDUP_REMOVED lines=11> */
.L_x_77581:
[----:B------:R-:W-:Y:S05]  /*334f0*/  BSYNC.RECONVERGENT B2 ;  /* 0x0000000000027941 */ /* 0x000fea0003800200 */
.L_x_77580:
        /* <DEDUP_REMOVED lines=16> */
.L_x_77589:
        /* <DEDUP_REMOVED lines=13> */
.L_x_77591:
[----:B------:R-:W-:Y:S05]  /*336d0*/  BSYNC.RECONVERGENT B3 ;  /* 0x0000000000037941 */ /* 0x000fea0003800200 */
.L_x_77590:
        /* <DEDUP_REMOVED lines=61> */
.L_x_77588:
[----:B------:R-:W-:Y:S05]  /*33ab0*/  BSYNC.RECONVERGENT B2 ;  /* 0x0000000000027941 */ /* 0x000fea0003800200 */
.L_x_77587:
        /* <DEDUP_REMOVED lines=11> */
.L_x_77560:
[----:B------:R-:W-:Y:S05]  /*33b70*/  BSYNC.RECONVERGENT B0 ;  /* 0x0000000000007941 */ /* 0x000fea0003800200 */
.L_x_77537:
        /* <DEDUP_REMOVED lines=17> */
.L_x_77593:
[----:B------:R-:W-:Y:S05]  /*33c90*/  BSYNC.RECONVERGENT B0 ;  /* 0x0000000000007941 */ /* 0x000fea0003800200 */
.L_x_77592:
[----:B------:R-:W-:Y:S01]  /*33ca0*/  IADD3 R151, PT, PT, R151, 0x20, RZ ;  /* 0x0000002097977810 */ /* 0x000fe20007ffe0ff */
[----:B------:R-:W-:-:S07]  /*33cb0*/  VIADD R150, R150, 0x20 ;  /* 0x0000002096967836 */ /* 0x000fce0000000000 */
.L_x_77536:
[----:B------:R-:W-:Y:S05]  /*33cc0*/  BSYNC.RECONVERGENT B1 ;  /* 0x0000000000017941 */ /* 0x000fea0003800200 */
.L_x_77535:
        /* <DEDUP_REMOVED lines=37> */
.L_x_77602:
        /* <DEDUP_REMOVED lines=13> */
.L_x_77604:
[----:B------:R-:W-:Y:S05]  /*33ff0*/  BSYNC.RECONVERGENT B4 ;  /* 0x0000000000047941 */ /* 0x000fea0003800200 */
.L_x_77603:
        /* <DEDUP_REMOVED lines=61> */
.L_x_77601:
[----:B------:R-:W-:Y:S05]  /*343d0*/  BSYNC.RECONVERGENT B3 ;  /* 0x0000000000037941 */ /* 0x000fea0003800200 */
.L_x_77600:
        /* <DEDUP_REMOVED lines=11> */
.L_x_77599:
[----:B------:R-:W-:Y:S05]  /*34490*/  BSYNC.RECONVERGENT B2 ;  /* 0x0000000000027941 */ /* 0x000fea0003800200 */
.L_x_77598:
        /* <DEDUP_REMOVED lines=17> */
.L_x_77609:
        /* <DEDUP_REMOVED lines=13> */
.L_x_77611:
[----:B------:R-:W-:Y:S05]  /*34680*/  BSYNC.RECONVERGENT B4 ;  /* 0x0000000000047941 */ /* 0x000fea0003800200 */
.L_x_77610:
        /* <DEDUP_REMOVED lines=61> */
.L_x_77608:
[----:B------:R-:W-:Y:S05]  /*34a60*/  BSYNC.RECONVERGENT B3 ;  /* 0x0000000000037941 */ /* 0x000fea0003800200 */
.L_x_77607:
        /* <DEDUP_REMOVED lines=11> */
.L_x_77606:
[----:B------:R-:W-:Y:S05]  /*34b20*/  BSYNC.RECONVERGENT B2 ;  /* 0x0000000000027941 */ /* 0x000fea0003800200 */
.L_x_77605:
        /* <DEDUP_REMOVED lines=17> */
.L_x_77616:
        /* <DEDUP_REMOVED lines=13> */
.L_x_77618:
[----:B------:R-:W-:Y:S05]  /*34d10*/  BSYNC.RECONVERGENT B4 ;  /* 0x0000000000047941 */ /* 0x000fea0003800200 */
.L_x_77617:
        /* <DEDUP_REMOVED lines=61> */
.L_x_77615:
[----:B------:R-:W-:Y:S05]  /*350f0*/  BSYNC.RECONVERGENT B3 ;  /* 0x0000000000037941 */ /* 0x000fea0003800200 */
.L_x_77614:
        /* <DEDUP_REMOVED lines=11> */
.L_x_77613:
[----:B------:R-:W-:Y:S05]  /*351b0*/  BSYNC.RECONVERGENT B2 ;  /* 0x0000000000027941 */ /* 0x000fea0003800200 */
.L_x_77612:
        /* <DEDUP_REMOVED lines=16> */
.L_x_77622:
        /* <DEDUP_REMOVED lines=13> */
.L_x_77624:
[----:B------:R-:W-:Y:S05]  /*35390*/  BSYNC.RECONVERGENT B3 ;  /* 0x0000000000037941 */ /* 0x000fea0003800200 */
.L_x_77623:
        /* <DEDUP_REMOVED lines=61> */
.L_x_77621:
[----:B------:R-:W-:Y:S05]  /*35770*/  BSYNC.RECONVERGENT B2 ;  /* 0x0000000000027941 */ /* 0x000fea0003800200 */
.L_x_77620:
        /* <DEDUP_REMOVED lines=12> */
.L_x_77597:
        /* <DEDUP_REMOVED lines=21> */
.L_x_77629:
        /* <DEDUP_REMOVED lines=13> */
.L_x_77631:
[----:B------:R-:W-:Y:S05]  /*35a60*/  BSYNC.RECONVERGENT B4 ;  /* 0x0000000000047941 */ /* 0x000fea0003800200 */
.L_x_77630:
        /* <DEDUP_REMOVED lines=61> */
.L_x_77628:
[----:B------:R-:W-:Y:S05]  /*35e40*/  BSYNC.RECONVERGENT B3 ;  /* 0x0000000000037941 */ /* 0x000fea0003800200 */
.L_x_77627:
        /* <DEDUP_REMOVED lines=11> */
.L_x_77626:
[----:B------:R-:W-:Y:S05]  /*35f00*/  BSYNC.RECONVERGENT B2 ;  /* 0x0000000000027941 */ /* 0x000fea0003800200 */
.L_x_77625:
        /* <DEDUP_REMOVED lines=17> */
.L_x_77636:
        /* <DEDUP_REMOVED lines=13> */
.L_x_77638:
[----:B------:R-:W-:Y:S05]  /*360f0*/  BSYNC.RECONVERGENT B4 ;  /* 0x0000000000047941 */ /* 0x000fea0003800200 */
.L_x_77637:
        /* <DEDUP_REMOVED lines=61> */
.L_x_77635:
[----:B------:R-:W-:Y:S05]  /*364d0*/  BSYNC.RECONVERGENT B3 ;  /* 0x0000000000037941 */ /* 0x000fea0003800200 */
.L_x_77634:
        /* <DEDUP_REMOVED lines=11> */
.L_x_77633:
[----:B------:R-:W-:Y:S05]  /*36590*/  BSYNC.RECONVERGENT B2 ;  /* 0x0000000000027941 */ /* 0x000fea0003800200 */
.L_x_77632:
        /* <DEDUP_REMOVED lines=17> */
.L_x_77643:
        /* <DEDUP_REMOVED lines=13> */
.L_x_77645:
[----:B------:R-:W-:Y:S05]  /*36780*/  BSYNC.RECONVERGENT B4 ;  /* 0x0000000000047941 */ /* 0x000fea0003800200 */
.L_x_77644:
        /* <DEDUP_REMOVED lines=61> */
.L_x_77642:
[----:B------:R-:W-:Y:S05]  /*36b60*/  BSYNC.RECONVERGENT B3 ;  /* 0x0000000000037941 */ /* 0x000fea0003800200 */
.L_x_77641:
        /* <DEDUP_REMOVED lines=11> */
.L_x_77640:
[----:B------:R-:W-:Y:S05]  /*36c20*/  BSYNC.RECONVERGENT B2 ;  /* 0x0000000000027941 */ /* 0x000fea0003800200 */
.L_x_77639:
        /* <DEDUP_REMOVED lines=16> */
.L_x_77648:
        /* <DEDUP_REMOVED lines=13> */
.L_x_77650:
[----:B------:R-:W-:Y:S05]  /*36e00*/  BSYNC.RECONVERGENT B3 ;  /* 0x0000000000037941 */ /* 0x000fea0003800200 */
.L_x_77649:
        /* <DEDUP_REMOVED lines=61> */
.L_x_77647:
[----:B------:R-:W-:Y:S05]  /*371e0*/  BSYNC.RECONVERGENT B2 ;  /* 0x0000000000027941 */ /* 0x000fea0003800200 */
.L_x_77646:
        /* <DEDUP_REMOVED lines=11> */
.L_x_77619:
[----:B------:R-:W-:Y:S05]  /*372a0*/  BSYNC.RECONVERGENT B0 ;  /* 0x0000000000007941 */ /* 0x000fea0003800200 */
.L_x_77596:
        /* <DEDUP_REMOVED lines=17> */
.L_x_77652:
[----:B------:R-:W-:Y:S05]  /*373c0*/  BSYNC.RECONVERGENT B0 ;  /* 0x0000000000007941 */ /* 0x000fea0003800200 */
.L_x_77651:
[----:B------:R-:W-:Y:S01]  /*373d0*/  VIADD R151, R151, 0x20 ;  /* 0x0000002097977836 */ /* 0x000fe20000000000 */
[----:B------:R-:W-:-:S07]  /*373e0*/  IADD3 R150, PT, PT, R150, 0x20, RZ ;  /* 0x0000002096967810 */ /* 0x000fce0007ffe0ff */
.L_x_77595:
[----:B------:R-:W-:Y:S05]  /*373f0*/  BSYNC.RECONVERGENT B1 ;  /* 0x0000000000017941 */ /* 0x000fea0003800200 */
.L_x_77594:
        /* <DEDUP_REMOVED lines=37> */
.L_x_77661:
        /* <DEDUP_REMOVED lines=13> */
.L_x_77663:
[----:B------:R-:W-:Y:S05]  /*37720*/  BSYNC.RECONVERGENT B4 ;  /* 0x0000000000047941 */ /* 0x000fea0003800200 */
.L_x_77662:
        /* <DEDUP_REMOVED lines=61> */
.L_x_77660:
[----:B------:R-:W-:Y:S05]  /*37b00*/  BSYNC.RECONVERGENT B3 ;  /* 0x0000000000037941 */ /* 0x000fea0003800200 */
.L_x_77659:
        /* <DEDUP_REMOVED lines=11> */
.L_x_77658:
[----:B------:R-:W-:Y:S05]  /*37bc0*/  BSYNC.RECONVERGENT B2 ;  /* 0x0000000000027941 */ /* 0x000fea0003800200 */
.L_x_77657:
        /* <DEDUP_REMOVED lines=17> */
.L_x_77668:
        /* <DEDUP_REMOVED lines=13> */
.L_x_77670:
[----:B------:R-:W-:Y:S05]  /*37db0*/  BSYNC.RECONVERGENT B4 ;  /* 0x0000000000047941 */ /* 0x000fea0003800200 */
.L_x_77669:
        /* <DEDUP_REMOVED lines=61> */
.L_x_77667:
[----:B------:R-:W-:Y:S05]  /*38190*/  BSYNC.RECONVERGENT B3 ;  /* 0x0000000000037941 */ /* 0x000fea0003800200 */
.L_x_77666:
        /* <DEDUP_REMOVED lines=11> */
.L_x_77665:
[----:B------:R-:W-:Y:S05]  /*38250*/  BSYNC.RECONVERGENT B2 ;  /* 0x0000000000027941 */ /* 0x000fea0003800200 */
.L_x_77664:
        /* <DEDUP_REMOVED lines=17> */
.L_x_77675:
        /* <DEDUP_REMOVED lines=13> */
.L_x_77677:
[----:B------:R-:W-:Y:S05]  /*38440*/  BSYNC.RECONVERGENT B4 ;  /* 0x0000000000047941 */ /* 0x000fea0003800200 */
.L_x_77676:
        /* <DEDUP_REMOVED lines=61> */
.L_x_77674:
[----:B------:R-:W-:Y:S05]  /*38820*/  BSYNC.RECONVERGENT B3 ;  /* 0x0000000000037941 */ /* 0x000fea0003800200 */
.L_x_77673:
        /* <DEDUP_REMOVED lines=11> */
.L_x_77672:
[----:B------:R-:W-:Y:S05]  /*388e0*/  BSYNC.RECONVERGENT B2 ;  /* 0x0000000000027941 */ /* 0x000fea0003800200 */
.L_x_77671:
        /* <DEDUP_REMOVED lines=16> */
.L_x_77681:
        /* <DEDUP_REMOVED lines=13> */
.L_x_77683:
[----:B------:R-:W-:Y:S05]  /*38ac0*/  BSYNC.RECONVERGENT B3 ;  /* 0x0000000000037941 */ /* 0x000fea0003800200 */
.L_x_77682:
        /* <DEDUP_REMOVED lines=61> */
.L_x_77680:
[----:B------:R-:W-:Y:S05]  /*38ea0*/  BSYNC.RECONVERGENT B2 ;  /* 0x0000000000027941 */ /* 0x000fea0003800200 */
.L_x_77679:
        /* <DEDUP_REMOVED lines=12> */
.L_x_77656:
        /* <DEDUP_REMOVED lines=21> */
.L_x_77688:
        /* <DEDUP_REMOVED lines=13> */
.L_x_77690:
[----:B------:R-:W-:Y:S05]  /*39190*/  BSYNC.RECONVERGENT B4 ;  /* 0x0000000000047941 */ /* 0x000fea0003800200 */
.L_x_77689:
        /* <DEDUP_REMOVED lines=61> */
.L_x_77687:
[----:B------:R-:W-:Y:S05]  /*39570*/  BSYNC.RECONVERGENT B3 ;  /* 0x0000000000037941 */ /* 0x000fea0003800200 */
.L_x_77686:
        /* <DEDUP_REMOVED lines=11> */
.L_x_77685:
[----:B------:R-:W-:Y:S05]  /*39630*/  BSYNC.RECONVERGENT B2 ;  /* 0x0000000000027941 */ /* 0x000fea0003800200 */
.L_x_77684:
        /* <DEDUP_REMOVED lines=17> */
.L_x_77695:
        /* <DEDUP_REMOVED lines=13> */
.L_x_77697:
[----:B------:R-:W-:Y:S05]  /*39820*/  BSYNC.RECONVERGENT B4 ;  /* 0x0000000000047941 */ /* 0x000fea0003800200 */
.L_x_77696:
        /* <DEDUP_REMOVED lines=61> */
.L_x_77694:
[----:B------:R-:W-:Y:S05]  /*39c00*/  BSYNC.RECONVERGENT B3 ;  /* 0x0000000000037941 */ /* 0x000fea0003800200 */
.L_x_77693:
        /* <DEDUP_REMOVED lines=11> */
.L_x_77692:
[----:B------:R-:W-:Y:S05]  /*39cc0*/  BSYNC.RECONVERGENT B2 ;  /* 0x0000000000027941 */ /* 0x000fea0003800200 */
.L_x_77691:
        /* <DEDUP_REMOVED lines=17> */
.L_x_77702:
        /* <DEDUP_REMOVED lines=13> */
.L_x_77704:
[----:B------:R-:W-:Y:S05]  /*39eb0*/  BSYNC.RECONVERGENT B4 ;  /* 0x0000000000047941 */ /* 0x000fea0003800200 */
.L_x_77703:
        /* <DEDUP_REMOVED lines=61> */
.L_x_77701:
[----:B------:R-:W-:Y:S05]  /*3a290*/  BSYNC.RECONVERGENT B3 ;  /* 0x0000000000037941 */ /* 0x000fea0003800200 */
.L_x_77700:
        /* <DEDUP_REMOVED lines=11> */
.L_x_77699:
[----:B------:R-:W-:Y:S05]  /*3a350*/  BSYNC.RECONVERGENT B2 ;  /* 0x0000000000027941 */ /* 0x000fea0003800200 */
.L_x_77698:
        /* <DEDUP_REMOVED lines=16> */
.L_x_77707:
        /* <DEDUP_REMOVED lines=13> */
.L_x_77709:
[----:B------:R-:W-:Y:S05]  /*3a530*/  BSYNC.RECONVERGENT B3 ;  /* 0x0000000000037941 */ /* 0x000fea0003800200 */
.L_x_77708:
        /* <DEDUP_REMOVED lines=61> */
.L_x_77706:
[----:B------:R-:W-:Y:S05]  /*3a910*/  BSYNC.RECONVERGENT B2 ;  /* 0x0000000000027941 */ /* 0x000fea0003800200 */
.L_x_77705:
        /* <DEDUP_REMOVED lines=11> */
.L_x_77678:
[----:B------:R-:W-:Y:S05]  /*3a9d0*/  BSYNC.RECONVERGENT B0 ;  /* 0x0000000000007941 */ /* 0x000fea0003800200 */
.L_x_77655:
        /* <DEDUP_REMOVED lines=17> */
.L_x_77711:
[----:B------:R-:W-:Y:S05]  /*3aaf0*/  BSYNC.RECONVERGENT B0 ;  /* 0x0000000000007941 */ /* 0x000fea0003800200 */
.L_x_77710:
[----:B------:R-:W-:Y:S01]  /*3ab00*/  IADD3 R151, PT, PT, R151, 0x20, RZ ;  /* 0x0000002097977810 */ /* 0x000fe20007ffe0ff */
[----:B------:R-:W-:-:S07]  /*3ab10*/  VIADD R150, R150, 0x20 ;  /* 0x0000002096967836 */ /* 0x000fce0000000000 */
.L_x_77654:
[----:B------:R-:W-:Y:S05]  /*3ab20*/  BSYNC.RECONVERGENT B1 ;  /* 0x0000000000017941 */ /* 0x000fea0003800200 */
.L_x_77653:
        /* <DEDUP_REMOVED lines=37> */
.L_x_77720:
        /* <DEDUP_REMOVED lines=13> */
.L_x_77722:
[----:B------:R-:W-:Y:S05]  /*3ae50*/  BSYNC.RECONVERGENT B4 ;  /* 0x0000000000047941 */ /* 0x000fea0003800200 */
.L_x_77721:
        /* <DEDUP_REMOVED lines=61> */
.L_x_77719:
[----:B------:R-:W-:Y:S05]  /*3b230*/  BSYNC.RECONVERGENT B3 ;  /* 0x0000000000037941 */ /* 0x000fea0003800200 */
.L_x_77718:
        /* <DEDUP_REMOVED lines=11> */
.L_x_77717:
[----:B------:R-:W-:Y:S05]  /*3b2f0*/  BSYNC.RECONVERGENT B2 ;  /* 0x0000000000027941 */ /* 0x000fea0003800200 */
.L_x_77716:
        /* <DEDUP_REMOVED lines=17> */
.L_x_77727:
        /* <DEDUP_REMOVED lines=13> */
.L_x_77729:
[----:B------:R-:W-:Y:S05]  /*3b4e0*/  BSYNC.RECONVERGENT B4 ;  /* 0x0000000000047941 */ /* 0x000fea0003800200 */
.L_x_77728:
        /* <DEDUP_REMOVED lines=61> */
.L_x_77726:
[----:B------:R-:W-:Y:S05]  /*3b8c0*/  BSYNC.RECONVERGENT B3 ;  /* 0x0000000000037941 */ /* 0x000fea0003800200 */
.L_x_77725:
        /* <DEDUP_REMOVED lines=11> */
.L_x_77724:
[----:B------:R-:W-:Y:S05]  /*3b980*/  BSYNC.RECONVERGENT B2 ;  /* 0x0000000000027941 */ /* 0x000fea0003800200 */
.L_x_77723:
        /* <DEDUP_REMOVED lines=17> */
.L_x_77734:
        /* <DEDUP_REMOVED lines=13> */
.L_x_77736:
[----:B------:R-:W-:Y:S05]  /*3bb70*/  BSYNC.RECONVERGENT B4 ;  /* 0x0000000000047941 */ /* 0x000fea0003800200 */
.L_x_77735:
        /* <DEDUP_REMOVED lines=61> */
.L_x_77733:
[----:B------:R-:W-:Y:S05]  /*3bf50*/  BSYNC.RECONVERGENT B3 ;  /* 0x0000000000037941 */ /* 0x000fea0003800200 */
.L_x_77732:
        /* <DEDUP_REMOVED lines=11> */
.L_x_77731:
[----:B------:R-:W-:Y:S05]  /*3c010*/  BSYNC.RECONVERGENT B2 ;  /* 0x0000000000027941 */ /* 0x000fea0003800200 */
.L_x_77730:
        /* <DEDUP_REMOVED lines=16> */
.L_x_77740:
        /* <DEDUP_REMOVED lines=13> */
.L_x_77742:
[----:B------:R-:W-:Y:S05]  /*3c1f0*/  BSYNC.RECONVERGENT B3 ;  /* 0x0000000000037941 */ /* 0x000fea0003800200 */
.L_x_77741:
        /* <DEDUP_REMOVED lines=61> */
.L_x_77739:
[----:B------:R-:W-:Y:S05]  /*3c5d0*/  BSYNC.RECONVERGENT B2 ;  /* 0x0000000000027941 */ /* 0x000fea0003800200 */
.L_x_77738:
        /* <DEDUP_REMOVED lines=12> */
.L_x_77715:
        /* <DEDUP_REMOVED lines=21> */
.L_x_77747:
        /* <DEDUP_REMOVED lines=13> */
.L_x_77749:
[----:B------:R-:W-:Y:S05]  /*3c8c0*/  BSYNC.RECONVERGENT B4 ;  /* 0x0000000000047941 */ /* 0x000fea0003800200 */
.L_x_77748:
        /* <DEDUP_REMOVED lines=61> */
.L_x_77746:
[----:B------:R-:W-:Y:S05]  /*3cca0*/  BSYNC.RECONVERGENT B3 ;  /* 0x0000000000037941 */ /* 0x000fea0003800200 */
.L_x_77745:
        /* <DEDUP_REMOVED lines=11> */
.L_x_77744:
[----:B------:R-:W-:Y:S05]  /*3cd60*/  BSYNC.RECONVERGENT B2 ;  /* 0x0000000000027941 */ /* 0x000fea0003800200 */
.L_x_77743:
        /* <DEDUP_REMOVED lines=17> */
.L_x_77754:
        /* <DEDUP_REMOVED lines=13> */
.L_x_77756:
[----:B------:R-:W-:Y:S05]  /*3cf50*/  BSYNC.RECONVERGENT B4 ;  /* 0x0000000000047941 */ /* 0x000fea0003800200 */
.L_x_77755:
        /* <DEDUP_REMOVED lines=61> */
.L_x_77753:
[----:B------:R-:W-:Y:S05]  /*3d330*/  BSYNC.RECONVERGENT B3 ;  /* 0x0000000000037941 */ /* 0x000fea0003800200 */
.L_x_77752:
        /* <DEDUP_REMOVED lines=11> */
.L_x_77751:
[----:B------:R-:W-:Y:S05]  /*3d3f0*/  BSYNC.RECONVERGENT B2 ;  /* 0x0000000000027941 */ /* 0x000fea0003800200 */
.L_x_77750:
        /* <DEDUP_REMOVED lines=17> */
.L_x_77761:
        /* <DEDUP_REMOVED lines=13> */
.L_x_77763:
[----:B------:R-:W-:Y:S05]  /*3d5e0*/  BSYNC.RECONVERGENT B4 ;  /* 0x0000000000047941 */ /* 0x000fea0003800200 */
.L_x_77762:
        /* <DEDUP_REMOVED lines=61> */
.L_x_77760:
[----:B------:R-:W-:Y:S05]  /*3d9c0*/  BSYNC.RECONVERGENT B3 ;  /* 0x0000000000037941 */ /* 0x000fea0003800200 */
.L_x_77759:
        /* <DEDUP_REMOVED lines=11> */
.L_x_77758:
[----:B------:R-:W-:Y:S05]  /*3da80*/  BSYNC.RECONVERGENT B2 ;  /* 0x0000000000027941 */ /* 0x000fea0003800200 */
.L_x_77757:
        /* <DEDUP_REMOVED lines=16> */
.L_x_77766:
        /* <DEDUP_REMOVED lines=13> */
.L_x_77768:
[----:B------:R-:W-:Y:S05]  /*3dc60*/  BSYNC.RECONVERGENT B3 ;  /* 0x0000000000037941 */ /* 0x000fea0003800200 */
.L_x_77767:
        /* <DEDUP_REMOVED lines=61> */
.L_x_77765:
[----:B------:R-:W-:Y:S05]  /*3e040*/  BSYNC.RECONVERGENT B2 ;  /* 0x0000000000027941 */ /* 0x000fea0003800200 */
.L_x_77764:
        /* <DEDUP_REMOVED lines=11> */
.L_x_77737:
[----:B------:R-:W-:Y:S05]  /*3e100*/  BSYNC.RECONVERGENT B0 ;  /* 0x0000000000007941 */ /* 0x000fea0003800200 */
.L_x_77714:
        /* <DEDUP_REMOVED lines=17> */
.L_x_77770:
[----:B------:R-:W-:Y:S05]  /*3e220*/  BSYNC.RECONVERGENT B0 ;  /* 0x0000000000007941 */ /* 0x000fea0003800200 */
.L_x_77769:
[----:B------:R-:W-:Y:S01]  /*3e230*/  VIADD R151, R151, 0x20 ;  /* 0x0000002097977836 */ /* 0x000fe20000000000 */
[----:B------:R-:W-:-:S07]  /*3e240*/  IADD3 R150, PT, PT, R150, 0x20, RZ ;  /* 0x0000002096967810 */ /* 0x000fce0007ffe0ff */
.L_x_77713:
[----:B------:R-:W-:Y:S05]  /*3e250*/  BSYNC.RECONVERGENT B1 ;  /* 0x0000000000017941 */ /* 0x000fea0003800200 */
.L_x_77712:
        /* <DEDUP_REMOVED lines=37> */
.L_x_77779:
        /* <DEDUP_REMOVED lines=13> */
.L_x_77781:
[----:B------:R-:W-:Y:S05]  /*3e580*/  BSYNC.RECONVERGENT B4 ;  /* 0x0000000000047941 */ /* 0x000fea0003800200 */
.L_x_77780:
        /* <DEDUP_REMOVED lines=61> */
.L_x_77778:
[----:B------:R-:W-:Y:S05]  /*3e960*/  BSYNC.RECONVERGENT B3 ;  /* 0x0000000000037941 */ /* 0x000fea0003800200 */
.L_x_77777:
        /* <DEDUP_REMOVED lines=11> */
.L_x_77776:
[----:B------:R-:W-:Y:S05]  /*3ea20*/  BSYNC.RECONVERGENT B2 ;  /* 0x0000000000027941 */ /* 0x000fea0003800200 */
.L_x_77775:
        /* <DEDUP_REMOVED lines=17> */
.L_x_77786:
        /* <DEDUP_REMOVED lines=13> */
.L_x_77788:
[----:B------:R-:W-:Y:S05]  /*3ec10*/  BSYNC.RECONVERGENT B4 ;  /* 0x0000000000047941 */ /* 0x000fea0003800200 */
.L_x_77787:
        /* <DEDUP_REMOVED lines=61> */
.L_x_77785:
[----:B------:R-:W-:Y:S05]  /*3eff0*/  BSYNC.RECONVERGENT B3 ;  /* 0x0000000000037941 */ /* 0x000fea0003800200 */
.L_x_77784:
        /* <DEDUP_REMOVED lines=11> */
.L_x_77783:
[----:B------:R-:W-:Y:S05]  /*3f0b0*/  BSYNC.RECONVERGENT B2 ;  /* 0x0000000000027941 */ /* 0x000fea0003800200 */
.L_x_77782:
        /* <DEDUP_REMOVED lines=17> */
.L_x_77793:
        /* <DEDUP_REMOVED lines=13> */
.L_x_77795:
[----:B------:R-:W-:Y:S05]  /*3f2a0*/  BSYNC.RECONVERGENT B4 ;  /* 0x0000000000047941 */ /* 0x000fea0003800200 */
.L_x_77794:
        /* <DEDUP_REMOVED lines=61> */
.L_x_77792:
[----:B------:R-:W-:Y:S05]  /*3f680*/  BSYNC.RECONVERGENT B3 ;  /* 0x0000000000037941 */ /* 0x000fea0003800200 */
.L_x_77791:
        /* <DEDUP_REMOVED lines=11> */
.L_x_77790:
[----:B------:R-:W-:Y:S05]  /*3f740*/  BSYNC.RECONVERGENT B2 ;  /* 0x0000000000027941 */ /* 0x000fea0003800200 */
.L_x_77789:
        /* <DEDUP_REMOVED lines=16> */
.L_x_77799:
        /* <DEDUP_REMOVED lines=13> */
.L_x_77801:
[----:B------:R-:W-:Y:S05]  /*3f920*/  BSYNC.RECONVERGENT B3 ;  /* 0x0000000000037941 */ /* 0x000fea0003800200 */
.L_x_77800:
        /* <DEDUP_REMOVED lines=61> */
.L_x_77798:
[----:B------:R-:W-:Y:S05]  /*3fd00*/  BSYNC.RECONVERGENT B2 ;  /* 0x0000000000027941 */ /* 0x000fea0003800200 */
.L_x_77797:
        /* <DEDUP_REMOVED lines=12> */
.L_x_77774:
        /* <DEDUP_REMOVED lines=21> */
.L_x_77806:
        /* <DEDUP_REMOVED lines=13> */
.L_x_77808:
[----:B------:R-:W-:Y:S05]  /*3fff0*/  BSYNC.RECONVERGENT B4 ;  /* 0x0000000000047941 */ /* 0x000fea0003800200 */
.L_x_77807:
        /* <DEDUP_REMOVED lines=61> */
.L_x_77805:
[----:B------:R-:W-:Y:S05]  /*403d0*/  BSYNC.RECONVERGENT B3 ;  /* 0x0000000000037941 */ /* 0x000fea0003800200 */
.L_x_77804:
        /* <DEDUP_REMOVED lines=11> */
.L_x_77803:
[----:B------:R-:W-:Y:S05]  /*40490*/  BSYNC.RECONVERGENT B2 ;  /* 0x0000000000027941 */ /* 0x000fea0003800200 */
.L_x_77802:
        /* <DEDUP_REMOVED lines=17> */
.L_x_77813:
        /* <DEDUP_REMOVED lines=13> */
.L_x_77815:
[----:B------:R-:W-:Y:S05]  /*40680*/  BSYNC.RECONVERGENT B4 ;  /* 0x0000000000047941 */ /* 0x000fea0003800200 */
.L_x_77814:
        /* <DEDUP_REMOVED lines=61> */
.L_x_77812:
[----:B------:R-:W-:Y:S05]  /*40a60*/  BSYNC.RECONVERGENT B3 ;  /* 0x0000000000037941 */ /* 0x000fea0003800200 */
.L_x_77811:
        /* <DEDUP_REMOVED lines=11> */
.L_x_77810:
[----:B------:R-:W-:Y:S05]  /*40b20*/  BSYNC.RECONVERGENT B2 ;  /* 0x0000000000027941 */ /* 0x000fea0003800200 */
.L_x_77809:
        /* <DEDUP_REMOVED lines=17> */
.L_x_77820:
        /* <DEDUP_REMOVED lines=13> */
.L_x_77822:
[----:B------:R-:W-:Y:S05]  /*40d10*/  BSYNC.RECONVERGENT B4 ;  /* 0x0000000000047941 */ /* 0x000fea0003800200 */
.L_x_77821:
        /* <DEDUP_REMOVED lines=61> */
.L_x_77819:
[----:B------:R-:W-:Y:S05]  /*410f0*/  BSYNC.RECONVERGENT B3 ;  /* 0x0000000000037941 */ /* 0x000fea0003800200 */
.L_x_77818:
        /* <DEDUP_REMOVED lines=11> */
.L_x_77817:
[----:B------:R-:W-:Y:S05]  /*411b0*/  BSYNC.RECONVERGENT B2 ;  /* 0x0000000000027941 */ /* 0x000fea0003800200 */
.L_x_77816:
        /* <DEDUP_REMOVED lines=16> */
.L_x_77825:
        /* <DEDUP_REMOVED lines=13> */
.L_x_77827:
[----:B------:R-:W-:Y:S05]  /*41390*/  BSYNC.RECONVERGENT B3 ;  /* 0x0000000000037941 */ /* 0x000fea0003800200 */
.L_x_77826:
        /* <DEDUP_REMOVED lines=61> */
.L_x_77824:
[----:B------:R-:W-:Y:S05]  /*41770*/  BSYNC.RECONVERGENT B2 ;  /* 0x0000000000027941 */ /* 0x000fea0003800200 */
.L_x_77823:
        /* <DEDUP_REMOVED lines=11> */
.L_x_77796:
[----:B------:R-:W-:Y:S05]  /*41830*/  BSYNC.RECONVERGENT B0 ;  /* 0x0000000000007941 */ /* 0x000fea0003800200 */
.L_x_77773:
        /* <DEDUP_REMOVED lines=17> */
.L_x_77829:
[----:B------:R-:W-:Y:S05]  /*41950*/  BSYNC.RECONVERGENT B0 ;  /* 0x0000000000007941 */ /* 0x000fea0003800200 */
.L_x_77828:
[----:B------:R-:W-:Y:S01]  /*41960*/  IADD3 R151, PT, PT, R151, 0x20, RZ ;  /* 0x0000002097977810 */ /* 0x000fe20007ffe0ff */
[----:B------:R-:W-:-:S07]  /*41970*/  VIADD R150, R150, 0x20 ;  /* 0x0000002096967836 */ /* 0x000fce0000000000 */
.L_x_77772:
[----:B------:R-:W-:Y:S05]  /*41980*/  BSYNC.RECONVERGENT B1 ;  /* 0x0000000000017941 */ /* 0x000fea0003800200 */
.L_x_77771:
        /* <DEDUP_REMOVED lines=37> */
.L_x_77838:
        /* <DEDUP_REMOVED lines=13> */
.L_x_77840:
[----:B------:R-:W-:Y:S05]  /*41cb0*/  BSYNC.RECONVERGENT B4 ;  /* 0x0000000000047941 */ /* 0x000fea0003800200 */
.L_x_77839:
        /* <DEDUP_REMOVED lines=61> */
.L_x_77837:
[----:B------:R-:W-:Y:S05]  /*42090*/  BSYNC.RECONVERGENT B3 ;  /* 0x0000000000037941 */ /* 0x000fea0003800200 */
.L_x_77836:
        /* <DEDUP_REMOVED lines=11> */
.L_x_77835:
[----:B------:R-:W-:Y:S05]  /*42150*/  BSYNC.RECONVERGENT B2 ;  /* 0x0000000000027941 */ /* 0x000fea0003800200 */
.L_x_77834:
        /* <DEDUP_REMOVED lines=17> */
.L_x_77845:
        /* <DEDUP_REMOVED lines=13> */
.L_x_77847:
[----:B------:R-:W-:Y:S05]  /*42340*/  BSYNC.RECONVERGENT B4 ;  /* 0x0000000000047941 */ /* 0x000fea0003800200 */
.L_x_77846:
        /* <DEDUP_REMOVED lines=61> */
.L_x_77844:
[----:B------:R-:W-:Y:S05]  /*42720*/  BSYNC.RECONVERGENT B3 ;  /* 0x0000000000037941 */ /* 0x000fea0003800200 */
.L_x_77843:
        /* <DEDUP_REMOVED lines=11> */
.L_x_77842:
[----:B------:R-:W-:Y:S05]  /*427e0*/  BSYNC.RECONVERGENT B2 ;  /* 0x0000000000027941 */ /* 0x000fea0003800200 */
.L_x_77841:
        /* <DEDUP_REMOVED lines=17> */
.L_x_77852:
        /* <DEDUP_REMOVED lines=13> */
.L_x_77854:
[----:B------:R-:W-:Y:S05]  /*429d0*/  BSYNC.RECONVERGENT B4 ;  /* 0x0000000000047941 */ /* 0x000fea0003800200 */
.L_x_77853:
        /* <DEDUP_REMOVED lines=61> */
.L_x_77851:
[----:B------:R-:W-:Y:S05]  /*42db0*/  BSYNC.RECONVERGENT B3 ;  /* 0x0000000000037941 */ /* 0x000fea0003800200 */
.L_x_77850:
        /* <DEDUP_REMOVED lines=11> */
.L_x_77849:
[----:B------:R-:W-:Y:S05]  /*42e70*/  BSYNC.RECONVERGENT B2 ;  /* 0x0000000000027941 */ /* 0x000fea0003800200 */
.L_x_77848:
        /* <DEDUP_REMOVED lines=16> */
.L_x_77858:
        /* <DEDUP_REMOVED lines=13> */
.L_x_77860:
[----:B------:R-:W-:Y:S05]  /*43050*/  BSYNC.RECONVERGENT B3 ;  /* 0x0000000000037941 */ /* 0x000fea0003800200 */
.L_x_77859:
        /* <DEDUP_REMOVED lines=61> */
.L_x_77857:
[----:B------:R-:W-:Y:S05]  /*43430*/  BSYNC.RECONVERGENT B2 ;  /* 0x0000000000027941 */ /* 0x000fea0003800200 */
.L_x_77856:
        /* <DEDUP_REMOVED lines=12> */
.L_x_77833:
        /* <DEDUP_REMOVED lines=21> */
.L_x_77865:
        /* <DEDUP_REMOVED lines=13> */
.L_x_77867:
[----:B------:R-:W-:Y:S05]  /*43720*/  BSYNC.RECONVERGENT B4 ;  /* 0x0000000000047941 */ /* 0x000fea0003800200 */
.L_x_77866:
        /* <DEDUP_REMOVED lines=61> */
.L_x_77864:
[----:B------:R-:W-:Y:S05]  /*43b00*/  BSYNC.RECONVERGENT B3 ;  /* 0x0000000000037941 */ /* 0x000fea0003800200 */
.L_x_77863:
        /* <DEDUP_REMOVED lines=11> */
.L_x_77862:
[----:B------:R-:W-:Y:S05]  /*43bc0*/  BSYNC.RECONVERGENT B2 ;  /* 0x0000000000027941 */ /* 0x000fea0003800200 */
.L_x_77861:
        /* <DEDUP_REMOVED lines=17> */
.L_x_77872:
        /* <DEDUP_REMOVED lines=13> */
.L_x_77874:
[----:B------:R-:W-:Y:S05]  /*43db0*/  BSYNC.RECONVERGENT B4 ;  /* 0x0000000000047941 */ /* 0x000fea0003800200 */
.L_x_77873:
        /* <DEDUP_REMOVED lines=61> */
.L_x_77871:
[----:B------:R-:W-:Y:S05]  /*44190*/  BSYNC.RECONVERGENT B3 ;  /* 0x0000000000037941 */ /* 0x000fea0003800200 */
.L_x_77870:
        /* <DEDUP_REMOVED lines=11> */
.L_x_77869:
[----:B------:R-:W-:Y:S05]  /*44250*/  BSYNC.RECONVERGENT B2 ;  /* 0x0000000000027941 */ /* 0x000fea0003800200 */
.L_x_77868:
        /* <DEDUP_REMOVED lines=17> */
.L_x_77879:
        /* <DEDUP_REMOVED lines=13> */
.L_x_77881:
[----:B------:R-:W-:Y:S05]  /*44440*/  BSYNC.RECONVERGENT B4 ;  /* 0x0000000000047941 */ /* 0x000fea0003800200 */
.L_x_77880:
        /* <DEDUP_REMOVED lines=61> */
.L_x_77878:
[----:B------:R-:W-:Y:S05]  /*44820*/  BSYNC.RECONVERGENT B3 ;  /* 0x0000000000037941 */ /* 0x000fea0003800200 */
.L_x_77877:
        /* <DEDUP_REMOVED lines=11> */
.L_x_77876:
[----:B------:R-:W-:Y:S05]  /*448e0*/  BSYNC.RECONVERGENT B2 ;  /* 0x0000000000027941 */ /* 0x000fea0003800200 */
.L_x_77875:
        /* <DEDUP_REMOVED lines=16> */
.L_x_77884:
        /* <DEDUP_REMOVED lines=13> */
.L_x_77886:
[----:B------:R-:W-:Y:S05]  /*44ac0*/  BSYNC.RECONVERGENT B3 ;  /* 0x0000000000037941 */ /* 0x000fea0003800200 */
.L_x_77885:
        /* <DEDUP_REMOVED lines=61> */
.L_x_77883:
[----:B------:R-:W-:Y:S05]  /*44ea0*/  BSYNC.RECONVERGENT B2 ;  /* 0x0000000000027941 */ /* 0x000fea0003800200 */
.L_x_77882:
        /* <DEDUP_REMOVED lines=11> */
.L_x_77855:
[----:B------:R-:W-:Y:S05]  /*44f60*/  BSYNC.RECONVERGENT B0 ;  /* 0x0000000000007941 */ /* 0x000fea0003800200 */
.L_x_77832:
        /* <DEDUP_REMOVED lines=17> */
.L_x_77888:
[----:B------:R-:W-:Y:S05]  /*45080*/  BSYNC.RECONVERGENT B0 ;  /* 0x0000000000007941 */ /* 0x000fea0003800200 */
.L_x_77887:
[----:B------:R-:W-:Y:S01]  /*45090*/  VIADD R151, R151, 0x20 ;  /* 0x0000002097977836 */ /* 0x000fe20000000000 */
[----:B------:R-:W-:-:S07]  /*450a0*/  IADD3 R150, PT, PT, R150, 0x20, RZ ;  /* 0x0000002096967810 */ /* 0x000fce0007ffe0ff */
.L_x_77831:
[----:B------:R-:W-:Y:S05]  /*450b0*/  BSYNC.RECONVERGENT B1 ;  /* 0x0000000000017941 */ /* 0x000fea0003800200 */
.L_x_77830:
        /* <DEDUP_REMOVED lines=18> */
[----:B------:R-:W-:Y:S01]  /*451e0*/  MOV R94, R142 ;  /* 0x0000008e005e7202 */ /* 0x000fe20000000f00 */
        /* <DEDUP_REMOVED lines=18> */
.L_x_77897:
        /* <DEDUP_REMOVED lines=13> */
.L_x_77899:
[----:B------:R-:W-:Y:S05]  /*453e0*/  BSYNC.RECONVERGENT B4 ;  /* 0x0000000000047941 */ /* 0x000fea0003800200 */
.L_x_77898:
[----:B------:R-:W-:Y:S01]  /*453f0*/  LOP3.LUT R88, R143, R91, R133, 0x96, !PT ;  /* 0x0000005b8f587212 */ /* 0x000fe200078e9685 */
[----:B01----:R-:W-:Y:S01]  /*45400*/  IMAD.WIDE.U32 R92, R0, -0x326172a9, RZ ;  /* 0xcd9e8d57005c7825 */ /* 0x003fe200078e00ff */
        /* <DEDUP_REMOVED lines=59> */
.L_x_77896:
[----:B------:R-:W-:Y:S05]  /*457c0*/  BSYNC.RECONVERGENT B3 ;  /* 0x0000000000037941 */ /* 0x000fea0003800200 */
.L_x_77895:
        /* <DEDUP_REMOVED lines=11> */
.L_x_77894:
[----:B------:R-:W-:Y:S05]  /*45880*/  BSYNC.RECONVERGENT B2 ;  /* 0x0000000000027941 */ /* 0x000fea0003800200 */
.L_x_77893:
        /* <DEDUP_REMOVED lines=17> */
.L_x_77904:
        /* <DEDUP_REMOVED lines=13> */
.L_x_77906:
[----:B------:R-:W-:Y:S05]  /*45a70*/  BSYNC.RECONVERGENT B4 ;  /* 0x0000000000047941 */ /* 0x000fea0003800200 */
.L_x_77905:
        /* <DEDUP_REMOVED lines=61> */
.L_x_77903:
[----:B------:R-:W-:Y:S05]  /*45e50*/  BSYNC.RECONVERGENT B3 ;  /* 0x0000000000037941 */ /* 0x000fea0003800200 */
.L_x_77902:
        /* <DEDUP_REMOVED lines=11> */
.L_x_77901:
[----:B------:R-:W-:Y:S05]  /*45f10*/  BSYNC.RECONVERGENT B2 ;  /* 0x0000000000027941 */ /* 0x000fea0003800200 */
.L_x_77900:
[----:B------:R-:W-:Y:S01]  /*45f20*/  BSSY.RECONVERGENT B2, `(.L_x_77907) ;  /* 0x0000068000027945 */ /* 0x000fe20003800200 */
[----:B01----:R-:W-:Y:S01]  /*45f30*/  IMAD.MOV.U32 R92, RZ, RZ, R91 ;  /* 0x000000ffff5c7224 */ /* 0x003fe200078e005b */
        /* <DEDUP_REMOVED lines=15> */
.L_x_77911:
        /* <DEDUP_REMOVED lines=13> */
.L_x_77913:
[----:B------:R-:W-:Y:S05]  /*46100*/  BSYNC.RECONVERGENT B4 ;  /* 0x0000000000047941 */ /* 0x000fea0003800200 */
.L_x_77912:
        /* <DEDUP_REMOVED lines=61> */
.L_x_77910:
[----:B------:R-:W-:Y:S05]  /*464e0*/  BSYNC.RECONVERGENT B3 ;  /* 0x0000000000037941 */ /* 0x000fea0003800200 */
.L_x_77909:
        /* <DEDUP_REMOVED lines=11> */
.L_x_77908:
[----:B------:R-:W-:Y:S05]  /*465a0*/  BSYNC.RECONVERGENT B2 ;  /* 0x0000000000027941 */ /* 0x000fea0003800200 */
.L_x_77907:
        /* <DEDUP_REMOVED lines=20> */
.L_x_77917:
        /* <DEDUP_REMOVED lines=13> */
.L_x_77919:
[----:B------:R-:W-:Y:S05]  /*467c0*/  BSYNC.RECONVERGENT B3 ;  /* 0x0000000000037941 */ /* 0x000fea0003800200 */
.L_x_77918:
        /* <DEDUP_REMOVED lines=61> */
.L_x_77916:
[----:B------:R-:W-:Y:S05]  /*46ba0*/  BSYNC.RECONVERGENT B2 ;  /* 0x0000000000027941 */ /* 0x000fea0003800200 */
.L_x_77915:
        /* <DEDUP_REMOVED lines=12> */
.L_x_77892:
[----:B------:R-:W-:Y:S01]  /*46c70*/  BSSY.RECONVERGENT B2, `(.L_x_77920) ;  /* 0x000006c000027945 */ /* 0x000fe20003800200 */
[----:B------:R-:W-:Y:S01]  /*46c80*/  IMAD.MOV.U32 R90, RZ, RZ, R138 ;  /* 0x000000ffff5a7224 */ /* 0x000fe200078e008a */
        /* <DEDUP_REMOVED lines=19> */
.L_x_77924:
        /* <DEDUP_REMOVED lines=13> */
.L_x_77926:
[----:B------:R-:W-:Y:S05]  /*46e90*/  BSYNC.RECONVERGENT B4 ;  /* 0x0000000000047941 */ /* 0x000fea0003800200 */
.L_x_77925:
        /* <DEDUP_REMOVED lines=61> */
.L_x_77923:
[----:B------:R-:W-:Y:S05]  /*47270*/  BSYNC.RECONVERGENT B3 ;  /* 0x0000000000037941 */ /* 0x000fea0003800200 */
.L_x_77922:
        /* <DEDUP_REMOVED lines=11> */
.L_x_77921:
[----:B------:R-:W-:Y:S05]  /*47330*/  BSYNC.RECONVERGENT B2 ;  /* 0x0000000000027941 */ /* 0x000fea0003800200 */
.L_x_77920:
        /* <DEDUP_REMOVED lines=17> */
.L_x_77931:
        /* <DEDUP_REMOVED lines=13> */
.L_x_77933:
[----:B------:R-:W-:Y:S05]  /*47520*/  BSYNC.RECONVERGENT B4 ;  /* 0x0000000000047941 */ /* 0x000fea0003800200 */
.L_x_77932:
        /* <DEDUP_REMOVED lines=61> */
.L_x_77930:
[----:B------:R-:W-:Y:S05]  /*47900*/  BSYNC.RECONVERGENT B3 ;  /* 0x0000000000037941 */ /* 0x000fea0003800200 */
.L_x_77929:
        /* <DEDUP_REMOVED lines=11> */
.L_x_77928:
[----:B------:R-:W-:Y:S05]  /*479c0*/  BSYNC.RECONVERGENT B2 ;  /* 0x0000000000027941 */ /* 0x000fea0003800200 */
.L_x_77927:
        /* <DEDUP_REMOVED lines=17> */
.L_x_77938:
        /* <DEDUP_REMOVED lines=13> */
.L_x_77940:
[----:B------:R-:W-:Y:S05]  /*47bb0*/  BSYNC.RECONVERGENT B4 ;  /* 0x0000000000047941 */ /* 0x000fea0003800200 */
.L_x_77939:
        /* <DEDUP_REMOVED lines=61> */
.L_x_77937:
[----:B------:R-:W-:Y:S05]  /*47f90*/  BSYNC.RECONVERGENT B3 ;  /* 0x0000000000037941 */ /* 0x000fea0003800200 */
.L_x_77936:
        /* <DEDUP_REMOVED lines=11> */
.L_x_77935:
[----:B------:R-:W-:Y:S05]  /*48050*/  BSYNC.RECONVERGENT B2 ;  /* 0x0000000000027941 */ /* 0x000fea0003800200 */
.L_x_77934:
        /* <DEDUP_REMOVED lines=20> */
.L_x_77943:
        /* <DEDUP_REMOVED lines=13> */
.L_x_77945:
[----:B------:R-:W-:Y:S05]  /*48270*/  BSYNC.RECONVERGENT B3 ;  /* 0x0000000000037941 */ /* 0x000fea0003800200 */
.L_x_77944:
        /* <DEDUP_REMOVED lines=61> */
.L_x_77942:
[----:B------:R-:W-:Y:S05]  /*48650*/  BSYNC.RECONVERGENT B2 ;  /* 0x0000000000027941 */ /* 0x000fea0003800200 */
.L_x_77941:
        /* <DEDUP_REMOVED lines=11> */
.L_x_77914:
[----:B------:R-:W-:Y:S05]  /*48710*/  BSYNC.RECONVERGENT B0 ;  /* 0x0000000000007941 */ /* 0x000fea0003800200 */
.L_x_77891:
[----:B------:R-:W0:Y:S02]  /*48720*/  LDC.64 R92, c[0x0][0x3a8] ;  /* 0x0000ea00ff5c7b82 */ /* 0x000e240000000a00 */
[----:B0-----:R-:W-:-:S05]  /*48730*/  IMAD.WIDE.U32 R92, R151, 0x10, R92 ;  /* 0x00000010975c7825 */ /* 0x001fca00078e005c */
[----:B------:R2:W-:Y:S01]  /*48740*/  STG.E.128 desc[UR6][R92.64], R88 ;  /* 0x000000585c007986 */ /* 0x0005e2000c101d06 */
[----:B------:R-:W-:Y:S05]  /*48750*/  @!P0 BRA `(.L_x_77890) ;  /* 0x00000000002c8947 */ /* 0x000fea0003800000 */
[----:B--2---:R-:W-:Y:S01]  /*48760*/  IMAD.U32 R92, R146, 0x10000, RZ ;  /* 0x00010000925c7824 */ /* 0x004fe200078e00ff */
        /* <DEDUP_REMOVED lines=10> */
.L_x_77890:
[----:B------:R-:W-:Y:S05]  /*48810*/  BSYNC.RECONVERGENT B1 ;  /* 0x0000000000017941 */ /* 0x000fea0003800200 */
.L_x_77889:
[----:B012---:R-:W-:Y:S01]  /*48820*/  FADD.FTZ R92, RZ, R12 ;  /* 0x0000000cff5c7221 */ /* 0x007fe20000010000 */
        /* <DEDUP_REMOVED lines=10> */
[----:B------:R-:W-:-:S05]  /*488d0*/  FADD.FTZ R92, R15, R92 ;  /* 0x0000005c0f5c7221 */ /* 0x000fca0000010000 */
[----:B------:R-:W-:-:S05]  /*488e0*/  FSEL R92, R92, RZ, P5 ;  /* 0x000000ff5c5c7208 */ /* 0x000fca0002800000 */
[----:B------:R-:W-:-:S04]  /*488f0*/  FADD.FTZ R93, R16, R92 ;  /* 0x0000005c105d7221 */ /* 0x000fc80000010000 */
[----:B------:R-:W-:-:S04]  /*48900*/  FADD.FTZ R93, R17, R93 ;  /* 0x0000005d115d7221 */ /* 0x000fc80000010000 */
[----:B------:R-:W-:-:S04]  /*48910*/  FADD.FTZ R93, R18, R93 ;  /* 0x0000005d125d7221 */ /* 0x000fc80000010000 */
[----:B------:R-:W-:Y:S01]  /*48920*/  @P4 FADD.FTZ R92, R19, R93 ;  /* 0x0000005d135c4221 */ /* 0x000fe20000010000 */
[----:B0-----:R-:W-:-:S03]  /*48930*/  LOP3.LUT P0, RZ, R152, 0x1f, RZ, 0xc0, !PT ;  /* 0x0000001f98ff7812 */ /* 0x001fc6000780c0ff */
[----:B------:R-:W-:-:S04]  /*48940*/  FADD.FTZ R93, R20, R92 ;  /* 0x0000005c145d7221 */ /* 0x000fc80000010000 */
[----:B------:R-:W-:-:S04]  /*48950*/  FADD.FTZ R93, R21, R93 ;  /* 0x0000005d155d7221 */ /* 0x000fc80000010000 */
[----:B------:R-:W-:Y:S02]  /*48960*/  FADD.FTZ R93, R22, R93 ;  /* 0x0000005d165d7221 */ /* 0x000fe40000010000 */
[----:B------:R-:W-:Y:S02]  /*48970*/  @P0 LOP3.LUT R148, R148, 0x10000, RZ, 0xfc, !PT ;  /* 0x0001000094940812 */ /* 0x000fe400078efcff */
[----:B------:R-:W-:Y:S01]  /*48980*/  @P3 FADD.FTZ R92, R23, R93 ;  /* 0x0000005d175c3221 */ /* 0x000fe20000010000 */
        /* <DEDUP_REMOVED lines=125> */
[----:B---3--:R-:W-:-:S03]  /*49160*/  FADD.FTZ R94, R13, -R171 ;  /* 0x800000ab0d5e7221 */ /* 0x008fc60000010000 */
        /* <DEDUP_REMOVED lines=181> */
.L_x_77999:
        /* <DEDUP_REMOVED lines=24> */
[----:B0-----:R-:W-:Y:S02]  /*49e40*/  LEA.HI.SX32 R151, R93, R152, 0x1e ;  /* 0x000000985d977211 */ /* 0x001fe400078ff2ff */
[----:B------:R-:W-:Y:S01]  /*49e50*/  FSEL R152, R171, RZ, !P0 ;  /* 0x000000ffab987208 */ /* 0x000fe20004000000 */
[----:B------:R-:W-:Y:S06]  /*49e60*/  @!P5 BRA `(.L_x_77950) ;  /* 0x000000000068d947 */ /* 0x000fec0003800000 */
[----:B------:R-:W2:Y:S04]  /*49e70*/  LDL.S16 R174, [R1+0x1a] ;  /* 0x00001a0001ae7983 */ /* 0x000ea80000100600 */
[----:B------:R-:W3:Y:S01]  /*49e80*/  LDL.S16 R170, [R1+0x18] ;  /* 0x0000180001aa7983 */ /* 0x000ee20000100600 */
[----:B------:R-:W-:Y:S01]  /*49e90*/  FADD.FTZ R92, R12, -R152 ;  /* 0x800000980c5c7221 */ /* 0x000fe20000010000 */
[----:B------:R-:W-:Y:S02]  /*49ea0*/  HADD2.F32 R94, -RZ, R130.H0_H0 ;  /* 0x20000082ff5e7230 */ /* 0x000fe40000004100 */
[----:B------:R-:W-:Y:S02]  /*49eb0*/  HADD2.F32 R95, -RZ, R240.H0_H0 ;  /* 0x200000f0ff5f7230 */ /* 0x000fe40000004100 */
[----:B------:R-:W-:Y:S01]  /*49ec0*/  FMUL.FTZ R92, R150, R92 ;  /* 0x0000005c965c7220 */ /* 0x000fe20000410000 */
[----:B------:R-:W-:-:S02]  /*49ed0*/  HADD2.F32 R171, -RZ, R239.H0_H0 ;  /* 0x200000efffab7230 */ /* 0x000fc40000004100 */
[----:B--2---:R-:W-:-:S05]  /*49ee0*/  HADD2.F32 R93, -RZ, R174.H0_H0 ;  /* 0x200000aeff5d7230 */ /* 0x004fca0000004100 */
[----:B------:R-:W-:Y:S01]  /*49ef0*/  FFMA.FTZ R92, R92, R93, R94 ;  /* 0x0000005d5c5c7223 */ /* 0x000fe2000001005e */
[----:B------:R-:W-:Y:S01]  /*49f00*/  FADD.FTZ R93, R13, -R152 ;  /* 0x800000980d5d7221 */ /* 0x000fe20000010000 */
[----:B------:R-:W-:-:S03]  /*49f10*/  HADD2.F32 R94, -RZ, R240.H1_H1 ;  /* 0x300000f0ff5e7230 */ /* 0x000fc60000004100 */
[----:B------:R-:W-:-:S04]  /*49f20*/  FMUL.FTZ R93, R150, R93 ;  /* 0x0000005d965d7220 */ /* 0x000fc80000410000 */
[----:B------:R-:W-:Y:S01]  /*49f30*/  FFMA.FTZ R93, R93, R94, R95 ;  /* 0x0000005e5d5d7223 */ /* 0x000fe2000001005f */
[----:B------:R-:W-:Y:S01]  /*49f40*/  FADD.FTZ R94, R14, -R152 ;  /* 0x800000980e5e7221 */ /* 0x000fe20000010000 */
[----:B---3--:R-:W-:Y:S02]  /*49f50*/  HADD2.F32 R95, -RZ, R170.H0_H0 ;  /* 0x200000aaff5f7230 */ /* 0x008fe40000004100 */
[----:B------:R-:W-:Y:S02]  /*49f60*/  HADD2.F32 R170, -RZ, R131.H0_H0 ;  /* 0x20000083ffaa7230 */ /* 0x000fe40000004100 */
[----:B------:R-:W-:-:S04]  /*49f70*/  FMUL.FTZ R94, R150, R94 ;  /* 0x0000005e965e7220 */ /* 0x000fc80000410000 */
[----:B------:R-:W-:Y:S01]  /*49f80*/  FFMA.FTZ R94, R94, R95, R170 ;  /* 0x0000005f5e5e7223 */ /* 0x000fe200000100aa */
[----:B------:R-:W-:Y:S01]  /*49f90*/  FADD.FTZ R95, R15, -R152 ;  /* 0x800000980f5f7221 */ /* 0x000fe20000010000 */
[----:B------:R-:W-:-:S03]  /*49fa0*/  HADD2.F32 R170, -RZ, R239.H1_H1 ;  /* 0x300000efffaa7230 */ /* 0x000fc60000004100 */
[----:B------:R-:W-:-:S04]  /*49fb0*/  FMUL.FTZ R95, R150, R95 ;  /* 0x0000005f965f7220 */ /* 0x000fc80000410000 */
[----:B------:R-:W-:Y:S02]  /*49fc0*/  FFMA.FTZ R95, R95, R170, R171 ;  /* 0x000000aa5f5f7223 */ /* 0x000fe400000100ab */
[----:B------:R-:W0:Y:S02]  /*49fd0*/  LDC.64 R170, c[0x0][0x428] ;  /* 0x00010a00ffaa7b82 */ /* 0x000e240000000a00 */
[C---:B0-----:R-:W-:Y:S01]  /*49fe0*/  IMAD.WIDE.U32 R170, R151.reuse, 0x10, R170 ;  /* 0x0000001097aa7825 */ /* 0x041fe200078e00aa */
[----:B------:R-:W-:-:S04]  /*49ff0*/  IADD3 R151, PT, PT, R151, 0x20, RZ ;  /* 0x0000002097977810 */ /* 0x000fc80007ffe0ff */
[----:B------:R0:W-:Y:S03]  /*4a000*/  STG.E.128 desc[UR6][R170.64], R92 ;  /* 0x0000005caa007986 */ /* 0x0001e6000c101d06 */
.L_x_77950:
[----:B------:R-:W-:Y:S05]  /*4a010*/  BSYNC.RECONVERGENT B1 ;  /* 0x0000000000017941 */ /* 0x000fea0003800200 */
.L_x_77949:
[----:B------:R-:W-:Y:S01]  /*4a020*/  LOP3.LUT P0, RZ, R148, 0x200000, RZ, 0xc0, !PT ;  /* 0x0020000094ff7812 */ /* 0x000fe2000780c0ff */
[----:B------:R-:W-:-:S12]  /*4a030*/  BSSY.RECONVERGENT B1, `(.L_x_77951) ;  /* 0x000001c000017945 */ /* 0x000fd80003800200 */
[----:B------:R-:W-:Y:S05]  /*4a040*/  @!P0 BRA `(.L_x_77952) ;  /* 0x0000000000688947 */ /* 0x000fea0003800000 */
[----:B0-----:R-:W2:Y:S04]  /*4a050*/  LDL.S16 R93, [R1+0x16] ;  /* 0x00001600015d7983 */ /* 0x001ea80000100600 */
        /* <DEDUP_REMOVED lines=22> */
[----:B0-----:R-:W-:-:S04]  /*4a1c0*/  IMAD.WIDE.U32 R170, R151, 0x10, R170 ;  /* 0x0000001097aa7825 */ /* 0x001fc800078e00aa */
[----:B------:R-:W-:Y:S01]  /*4a1d0*/  VIADD R151, R151, 0x20 ;  /* 0x0000002097977836 */ /* 0x000fe20000000000 */
[----:B------:R1:W-:Y:S06]  /*4a1e0*/  STG.E.128 desc[UR6][R170.64], R92 ;  /* 0x0000005caa007986 */ /* 0x0003ec000c101d06 */
.L_x_77952:
[----:B------:R-:W-:Y:S05]  /*4a1f0*/  BSYNC.RECONVERGENT B1 ;  /* 0x0000000000017941 */ /* 0x000fea0003800200 */
.L_x_77951:
[----:B------:R-:W-:Y:S01]  /*4a200*/  LOP3.LUT P0, RZ, R148, 0x400000, RZ, 0xc0, !PT ;  /* 0x0040000094ff7812 */ /* 0x000fe2000780c0ff */
[----:B------:R-:W-:-:S12]  /*4a210*/  BSSY.RECONVERGENT B1, `(.L_x_77953) ;  /* 0x000001c000017945 */ /* 0x000fd80003800200 */
[----:B------:R-:W-:Y:S05]  /*4a220*/  @!P0 BRA `(.L_x_77954) ;  /* 0x0000000000688947 */ /* 0x000fea0003800000 */
[----:B01----:R-:W2:Y:S04]  /*4a230*/  LDL.S16 R93, [R1+0x12] ;  /* 0x00001200015d7983 */ /* 0x003ea80000100600 */
        /* <DEDUP_REMOVED lines=25> */
.L_x_77954:
[----:B------:R-:W-:Y:S05]  /*4a3d0*/  BSYNC.RECONVERGENT B1 ;  /* 0x0000000000017941 */ /* 0x000fea0003800200 */
.L_x_77953:
[----:B------:R-:W-:Y:S01]  /*4a3e0*/  LOP3.LUT P0, RZ, R149, 0x2, RZ, 0xc0, !PT ;  /* 0x0000000295ff7812 */ /* 0x000fe2000780c0ff */
[----:B------:R-:W-:-:S12]  /*4a3f0*/  BSSY.RECONVERGENT B1, `(.L_x_77955) ;  /* 0x000001c000017945 */ /* 0x000fd80003800200 */
[----:B------:R-:W-:Y:S05]  /*4a400*/  @!P0 BRA `(.L_x_77956) ;  /* 0x0000000000688947 */ /* 0x000fea0003800000 */
[----:B012---:R-:W2:Y:S04]  /*4a410*/  LDL.S16 R93, [R1+0xe] ;  /* 0x00000e00015d7983 */ /* 0x007ea80000100600 */
        /* <DEDUP_REMOVED lines=25> */
.L_x_77956:
[----:B------:R-:W-:Y:S05]  /*4a5b0*/  BSYNC.RECONVERGENT B1 ;  /* 0x0000000000017941 */ /* 0x000fea0003800200 */
.L_x_77955:
[----:B------:R-:W-:Y:S01]  /*4a5c0*/  LOP3.LUT P0, RZ, R149, 0x1, RZ, 0xc0, !PT ;  /* 0x0000000195ff7812 */ /* 0x000fe2000780c0ff */
[----:B------:R-:W-:-:S12]  /*4a5d0*/  BSSY.RECONVERGENT B1, `(.L_x_77957) ;  /* 0x000001c000017945 */ /* 0x000fd80003800200 */
[----:B------:R-:W-:Y:S05]  /*4a5e0*/  @!P0 BRA `(.L_x_77958) ;  /* 0x0000000000688947 */ /* 0x000fea0003800000 */
[----:B0123--:R-:W2:Y:S04]  /*4a5f0*/  LDL.S16 R93, [R1+0xa] ;  /* 0x00000a00015d7983 */ /* 0x00fea80000100600 */
        /* <DEDUP_REMOVED lines=25> */
.L_x_77958:
[----:B------:R-:W-:Y:S05]  /*4a790*/  BSYNC.RECONVERGENT B1 ;  /* 0x0000000000017941 */ /* 0x000fea0003800200 */
.L_x_77957:
[----:B------:R-:W-:Y:S01]  /*4a7a0*/  LOP3.LUT P0, RZ, R148, 0x80000000, RZ, 0xc0, !PT ;  /* 0x8000000094ff7812 */ /* 0x000fe2000780c0ff */
[----:B------:R-:W-:-:S12]  /*4a7b0*/  BSSY.RECONVERGENT B1, `(.L_x_77959) ;  /* 0x000001c000017945 */ /* 0x000fd80003800200 */
[----:B------:R-:W-:Y:S05]  /*4a7c0*/  @!P0 BRA `(.L_x_77960) ;  /* 0x0000000000688947 */ /* 0x000fea0003800000 */
[----:B01234-:R-:W2:Y:S04]  /*4a7d0*/  LDL.S16 R93, [R1+0x6] ;  /* 0x00000600015d7983 */ /* 0x01fea80000100600 */
        /* <DEDUP_REMOVED lines=25> */
.L_x_77960:
[----:B------:R-:W-:Y:S05]  /*4a970*/  BSYNC.RECONVERGENT B1 ;  /* 0x0000000000017941 */ /* 0x000fea0003800200 */
.L_x_77959:
[----:B------:R-:W-:Y:S01]  /*4a980*/  LOP3.LUT P0, RZ, R148, 0x40000000, RZ, 0xc0, !PT ;  /* 0x4000000094ff7812 */ /* 0x000fe2000780c0ff */
[----:B------:R-:W-:-:S12]  /*4a990*/  BSSY.RECONVERGENT B1, `(.L_x_77961) ;  /* 0x000001c000017945 */ /* 0x000fd80003800200 */
[----:B------:R-:W-:Y:S05]  /*4a9a0*/  @!P0 BRA `(.L_x_77962) ;  /* 0x0000000000688947 */ /* 0x000fea0003800000 */
[----:B01234-:R-:W2:Y:S04]  /*4a9b0*/  LDL.S16 R93, [R1+0x2] ;  /* 0x00000200015d7983 */ /* 0x01fea80000100600 */
[----:B------:R-:W3:Y:S01]  /*4a9c0*/  LDL.S16 R170, [R1] ;  /* 0x0000000001aa7983 */ /* 0x000ee20000100600 */
        /* <DEDUP_REMOVED lines=24> */
.L_x_77962:
[----:B------:R-:W-:Y:S05]  /*4ab50*/  BSYNC.RECONVERGENT B1 ;  /* 0x0000000000017941 */ /* 0x000fea0003800200 */
.L_x_77961:
[----:B------:R-:W-:Y:S01]  /*4ab60*/  LOP3.LUT P0, RZ, R148, 0x20000000, RZ, 0xc0, !PT ;  /* 0x2000000094ff7812 */ /* 0x000fe2000780c0ff */
[----:B------:R-:W-:-:S12]  /*4ab70*/  BSSY.RECONVERGENT B1, `(.L_x_77963) ;  /* 0x000001a000017945 */ /* 0x000fd80003800200 */
[----:B------:R-:W-:Y:S05]  /*4ab80*/  @!P0 BRA `(.L_x_77964) ;  /* 0x0000000000608947 */ /* 0x000fea0003800000 */
[----:B01234-:R-:W-:Y:S01]  /*4ab90*/  FADD.FTZ R92, R40, -R152 ;  /* 0x80000098285c7221 */ /* 0x01ffe20000010000 */
[----:B------:R-:W-:Y:S02]  /*4aba0*/  HADD2.F32 R93, -RZ, R252.H1_H1 ;  /* 0x300000fcff5d7230 */ /* 0x000fe40000004100 */
[----:B------:R-:W-:Y:S02]  /*4abb0*/  HADD2.F32 R94, -RZ, R116.H0_H0 ;  /* 0x20000074ff5e7230 */ /* 0x000fe40000004100 */
[----:B------:R-:W-:Y:S01]  /*4abc0*/  FMUL.FTZ R92, R150, R92 ;  /* 0x0000005c965c7220 */ /* 0x000fe20000410000 */
[--C-:B------:R-:W-:Y:S02]  /*4abd0*/  HADD2.F32 R95, -RZ, R226.reuse.H0_H0 ;  /* 0x200000e2ff5f7230 */ /* 0x100fe40000004100 */
[----:B------:R-:W-:Y:S02]  /*4abe0*/  HADD2.F32 R170, -RZ, R117.H0_H0 ;  /* 0x20000075ffaa7230 */ /* 0x000fe40000004100 */
[----:B------:R-:W-:Y:S01]  /*4abf0*/  FFMA.FTZ R92, R92, R93, R94 ;  /* 0x0000005d5c5c7223 */ /* 0x000fe2000001005e */
[----:B------:R-:W-:Y:S01]  /*4ac00*/  FADD.FTZ R93, R41, -R152 ;  /* 0x80000098295d7221 */ /* 0x000fe20000010000 */
[----:B------:R-:W-:-:S02]  /*4ac10*/  HADD2.F32 R94, -RZ, R226.H1_H1 ;  /* 0x300000e2ff5e7230 */ /* 0x000fc40000004100 */
[----:B------:R-:W-:Y:S02]  /*4ac20*/  HADD2.F32 R171, -RZ, R225.H0_H0 ;  /* 0x200000e1ffab7230 */ /* 0x000fe40000004100 */
[----:B------:R-:W-:-:S04]  /*4ac30*/  FMUL.FTZ R93, R150, R93 ;  /* 0x0000005d965d7220 */ /* 0x000fc80000410000 */
[----:B------:R-:W-:Y:S01]  /*4ac40*/  FFMA.FTZ R93, R93, R94, R95 ;  /* 0x0000005e5d5d7223 */ /* 0x000fe2000001005f */
[----:B------:R-:W-:Y:S01]  /*4ac50*/  FADD.FTZ R94, R42, -R152 ;  /* 0x800000982a5e7221 */ /* 0x000fe20000010000 */
[----:B------:R-:W-:-:S03]  /*4ac60*/  HADD2.F32 R95, -RZ, R252.H0_H0 ;  /* 0x200000fcff5f7230 */ /* 0x000fc60000004100 */
        /* <DEDUP_REMOVED lines=10> */
.L_x_77964:
[----:B------:R-:W-:Y:S05]  /*4ad10*/  BSYNC.RECONVERGENT B1 ;  /* 0x0000000000017941 */ /* 0x000fea0003800200 */
.L_x_77963:
        /* <DEDUP_REMOVED lines=27> */
.L_x_77966:
[----:B------:R-:W-:Y:S05]  /*4aed0*/  BSYNC.RECONVERGENT B1 ;  /* 0x0000000000017941 */ /* 0x000fea0003800200 */
.L_x_77965:
        /* <DEDUP_REMOVED lines=27> */
.L_x_77968:
[----:B------:R-:W-:Y:S05]  /*4b090*/  BSYNC.RECONVERGENT B1 ;  /* 0x0000000000017941 */ /* 0x000fea0003800200 */
.L_x_77967:
        /* <DEDUP_REMOVED lines=27> */
.L_x_77970:
[----:B------:R-:W-:Y:S05]  /*4b250*/  BSYNC.RECONVERGENT B1 ;  /* 0x0000000000017941 */ /* 0x000fea0003800200 */
.L_x_77969:
        /* <DEDUP_REMOVED lines=27> */
.L_x_77972:
[----:B------:R-:W-:Y:S05]  /*4b410*/  BSYNC.RECONVERGENT B1 ;  /* 0x0000000000017941 */ /* 0x000fea0003800200 */
.L_x_77971:
        /* <DEDUP_REMOVED lines=27> */
.L_x_77974:
[----:B------:R-:W-:Y:S05]  /*4b5d0*/  BSYNC.RECONVERGENT B1 ;  /* 0x0000000000017941 */ /* 0x000fea0003800200 */
.L_x_77973:
        /* <DEDUP_REMOVED lines=27> */
.L_x_77976:
[----:B------:R-:W-:Y:S05]  /*4b790*/  BSYNC.RECONVERGENT B1 ;  /* 0x0000000000017941 */ /* 0x000fea0003800200 */
.L_x_77975:
        /* <DEDUP_REMOVED lines=27> */
.L_x_77978:
[----:B------:R-:W-:Y:S05]  /*4b950*/  BSYNC.RECONVERGENT B1 ;  /* 0x0000000000017941 */ /* 0x000fea0003800200 */
.L_x_77977:
        /* <DEDUP_REMOVED lines=27> */
.L_x_77980:
[----:B------:R-:W-:Y:S05]  /*4bb10*/  BSYNC.RECONVERGENT B1 ;  /* 0x0000000000017941 */ /* 0x000fea0003800200 */
.L_x_77979:
        /* <DEDUP_REMOVED lines=27> */
.L_x_77982:
[----:B------:R-:W-:Y:S05]  /*4bcd0*/  BSYNC.RECONVERGENT B1 ;  /* 0x0000000000017941 */ /* 0x000fea0003800200 */
.L_x_77981:
        /* <DEDUP_REMOVED lines=27> */
.L_x_77984:
[----:B------:R-:W-:Y:S05]  /*4be90*/  BSYNC.RECONVERGENT B1 ;  /* 0x0000000000017941 */ /* 0x000fea0003800200 */
.L_x_77983:
        /* <DEDUP_REMOVED lines=27> */
.L_x_77986:
[----:B------:R-:W-:Y:S05]  /*4c050*/  BSYNC.RECONVERGENT B1 ;  /* 0x0000000000017941 */ /* 0x000fea0003800200 */
.L_x_77985:
        /* <DEDUP_REMOVED lines=17> */
.L_x_77948:
[----:B------:R-:W-:Y:S05]  /*4c170*/  BSYNC.RECONVERGENT B0 ;  /* 0x0000000000007941 */ /* 0x000fea0003800200 */
.L_x_77947:
[----:B01234-:R-:W0:Y:S02]  /*4c180*/  LDC.64 R92, c[0x0][0x380] ;  /* 0x0000e000ff5c7b82 */ /* 0x01fe240000000a00 */
[----:B0-----:R-:W-:-:S05]  /*4c190*/  IMAD R139, R92, 0x4, R139 ;  /* 0x000000045c8b7824 */ /* 0x001fca00078e028b */
[----:B------:R-:W-:-:S13]  /*4c1a0*/  ISETP.GE.AND P0, PT, R139, R93, PT ;  /* 0x0000005d8b00720c */ /* 0x000fda0003f06270 */
[----:B------:R-:W-:Y:S05]  /*4c1b0*/  @!P0 BRA `(.L_x_77987) ;  /* 0xfffffb7400488947 */ /* 0x000fea000383ffff */
[----:B------:R-:W-:Y:S05]  /*4c1c0*/  EXIT ;  /* 0x000000000000794d */ /* 0x000fea0003800000 */
.L_x_77946:
[----:B---3--:R-:W-:Y:S01]  /*4c1d0*/  HFMA2 R94, -RZ, RZ, 0, 1.847743988037109375e-06 ;  /* 0x0000001fff5e7431 */ /* 0x008fe200000001ff */
[----:B------:R-:W-:Y:S01]  /*4c1e0*/  BSSY B0, `(.L_x_77988) ;  /* 0x0000007000007945 */ /* 0x000fe20003800000 */
[----:B------:R-:W-:Y:S01]  /*4c1f0*/  MOV R175, R92 ;  /* 0x0000005c00af7202 */ /* 0x000fe20000000f00 */
[----:B------:R-:W-:Y:S02]  /*4c200*/  IMAD.MOV.U32 R150, RZ, RZ, 0x1 ;  /* 0x00000001ff967424 */ /* 0x000fe400078e00ff */
[----:B------:R-:W-:-:S07]  /*4c210*/  IMAD.MOV.U32 R93, RZ, RZ, -0x1 ;  /* 0xffffffffff5d7424 */ /* 0x000fce00078e00ff */
[----:B-----5:R-:W-:Y:S05]  /*4c220*/  WARPSYNC.COLLECTIVE R93, `(.L_x_77989) ;  /* 0x000000005d087348 */ /* 0x020fea0003c00000 */
[----:B------:R0:W1:Y:S02]  /*4c230*/  SHFL.BFLY P6, R93, R175, R150, R94 ;  /* 0x0c000096af5d7389 */ /* 0x00006400000c005e */
[----:B01---5:R-:W-:Y:S05]  /*4c240*/  ENDCOLLECTIVE ;  /* 0x000000000000791b */ /* 0x023fea0003800000 */
.L_x_77989:
[----:B------:R-:W-:Y:S05]  /*4c250*/  BSYNC B0 ;  /* 0x0000000000007941 */ /* 0x000fea0003800000 */
.L_x_77988:
        /* <DEDUP_REMOVED lines=8> */
.L_x_77990:
[----:B------:R-:W-:Y:S02]  /*4c2e0*/  IMAD.MOV.U32 R150, RZ, RZ, 0x4 ;  /* 0x00000004ff967424 */ /* 0x000fe400078e00ff */
[----:B------:R-:W-:Y:S01]  /*4c2f0*/  FADD.FTZ R92, R92, R93 ;  /* 0x0000005d5c5c7221 */ /* 0x000fe20000010000 */
[----:B------:R-:W-:-:S04]  /*4c300*/  MOV R93, 0xffffffff ;  /* 0xffffffff005d7802 */ /* 0x000fc80000000f00 */
[----:B------:R-:W-:-:S07]  /*4c310*/  MOV R175, R92 ;  /* 0x0000005c00af7202 */ /* 0x000fce0000000f00 */
[----:B------:R-:W-:Y:S05]  /*4c320*/  WARPSYNC.COLLECTIVE R93, `(.L_x_77991) ;  /* 0x000000005d087348 */ /* 0x000fea0003c00000 */
[----:B------:R0:W1:Y:S02]  /*4c330*/  SHFL.BFLY P6, R93, R175, R150, R94 ;  /* 0x0c000096af5d7389 */ /* 0x00006400000c005e */
[----:B01----:R-:W-:Y:S05]  /*4c340*/  ENDCOLLECTIVE ;  /* 0x000000000000791b */ /* 0x003fea0003800000 */
.L_x_77991:
[----:B------:R-:W-:Y:S02]  /*4c350*/  HFMA2 R150, -RZ, RZ, 0, 4.76837158203125e-07 ;  /* 0x00000008ff967431 */ /* 0x000fe400000001ff */
[----:B------:R-:W-:Y:S01]  /*4c360*/  FADD.FTZ R92, R92, R93 ;  /* 0x0000005d5c5c7221 */ /* 0x000fe20000010000 */
[----:B------:R-:W-:-:S03]  /*4c370*/  IMAD.MOV.U32 R93, RZ, RZ, -0x1 ;  /* 0xffffffffff5d7424 */ /* 0x000fc600078e00ff */
[----:B------:R-:W-:-:S07]  /*4c380*/  IMAD.MOV.U32 R175, RZ, RZ, R92 ;  /* 0x000000ffffaf7224 */ /* 0x000fce00078e005c */
[----:B------:R-:W-:Y:S05]  /*4c390*/  WARPSYNC.COLLECTIVE R93, `(.L_x_77992) ;  /* 0x000000005d087348 */ /* 0x000fea0003c00000 */
[----:B------:R0:W1:Y:S02]  /*4c3a0*/  SHFL.BFLY P6, R93, R175, R150, R94 ;  /* 0x0c000096af5d7389 */ /* 0x00006400000c005e */
[----:B01----:R-:W-:Y:S05]  /*4c3b0*/  ENDCOLLECTIVE ;  /* 0x000000000000791b */ /* 0x003fea0003800000 */
.L_x_77992:
[----:B------:R-:W-:Y:S02]  /*4c3c0*/  IMAD.MOV.U32 R150, RZ, RZ, 0x10 ;  /* 0x00000010ff967424 */ /* 0x000fe400078e00ff */
[----:B------:R-:W-:Y:S01]  /*4c3d0*/  FADD.FTZ R92, R92, R93 ;  /* 0x0000005d5c5c7221 */ /* 0x000fe20000010000 */
[----:B------:R-:W-:-:S04]  /*4c3e0*/  MOV R93, 0xffffffff ;  /* 0xffffffff005d7802 */ /* 0x000fc80000000f00 */
[----:B------:R-:W-:-:S07]  /*4c3f0*/  MOV R175, R92 ;  /* 0x0000005c00af7202 */ /* 0x000fce0000000f00 */
[----:B------:R-:W-:Y:S05]  /*4c400*/  WARPSYNC.COLLECTIVE R93, `(.L_x_77993) ;  /* 0x000000005d087348 */ /* 0x000fea0003c00000 */
[----:B------:R0:W1:Y:S02]  /*4c410*/  SHFL.BFLY P6, R93, R175, R150, R94 ;  /* 0x0c000096af5d7389 */ /* 0x00006400000c005e */
[----:B01----:R-:W-:Y:S05]  /*4c420*/  ENDCOLLECTIVE ;  /* 0x000000000000791b */ /* 0x003fea0003800000 */
.L_x_77993:
        /* <DEDUP_REMOVED lines=185> */
.L_x_77994:
[----:B------:R-:W-:Y:S02]  /*4cfc0*/  HFMA2 R150, -RZ, RZ, 0, 1.1920928955078125e-07 ;  /* 0x00000002ff967431 */ /* 0x000fe400000001ff */
[----:B------:R-:W-:Y:S01]  /*4cfd0*/  FADD.FTZ R151, R151, R93 ;  /* 0x0000005d97977221 */ /* 0x000fe20000010000 */
[----:B------:R-:W-:-:S03]  /*4cfe0*/  IMAD.MOV.U32 R93, RZ, RZ, -0x1 ;  /* 0xffffffffff5d7424 */ /* 0x000fc600078e00ff */
[----:B------:R-:W-:-:S07]  /*4cff0*/  IMAD.MOV.U32 R175, RZ, RZ, R151 ;  /* 0x000000ffffaf7224 */ /* 0x000fce00078e0097 */
[----:B------:R-:W-:Y:S05]  /*4d000*/  WARPSYNC.COLLECTIVE R93, `(.L_x_77995) ;  /* 0x000000005d087348 */ /* 0x000fea0003c00000 */
[----:B------:R0:W1:Y:S02]  /*4d010*/  SHFL.BFLY P6, R93, R175, R150, R94 ;  /* 0x0c000096af5d7389 */ /* 0x00006400000c005e */
[----:B01----:R-:W-:Y:S05]  /*4d020*/  ENDCOLLECTIVE ;  /* 0x000000000000791b */ /* 0x003fea0003800000 */
.L_x_77995:
[----:B------:R-:W-:Y:S02]  /*4d030*/  IMAD.MOV.U32 R150, RZ, RZ, 0x4 ;  /* 0x00000004ff967424 */ /* 0x000fe400078e00ff */
[----:B------:R-:W-:Y:S01]  /*4d040*/  FADD.FTZ R151, R151, R93 ;  /* 0x0000005d97977221 */ /* 0x000fe20000010000 */
[----:B------:R-:W-:-:S04]  /*4d050*/  MOV R93, 0xffffffff ;  /* 0xffffffff005d7802 */ /* 0x000fc80000000f00 */
[----:B------:R-:W-:-:S07]  /*4d060*/  MOV R175, R151 ;  /* 0x0000009700af7202 */ /* 0x000fce0000000f00 */
[----:B------:R-:W-:Y:S05]  /*4d070*/  WARPSYNC.COLLECTIVE R93, `(.L_x_77996) ;  /* 0x000000005d087348 */ /* 0x000fea0003c00000 */
[----:B------:R0:W1:Y:S02]  /*4d080*/  SHFL.BFLY P6, R93, R175, R150, R94 ;  /* 0x0c000096af5d7389 */ /* 0x00006400000c005e */
[----:B01----:R-:W-:Y:S05]  /*4d090*/  ENDCOLLECTIVE ;  /* 0x000000000000791b */ /* 0x003fea0003800000 */
.L_x_77996:
[----:B------:R-:W-:Y:S02]  /*4d0a0*/  HFMA2 R150, -RZ, RZ, 0, 4.76837158203125e-07 ;  /* 0x00000008ff967431 */ /* 0x000fe400000001ff */
[----:B------:R-:W-:Y:S01]  /*4d0b0*/  FADD.FTZ R151, R151, R93 ;  /* 0x0000005d97977221 */ /* 0x000fe20000010000 */
[----:B------:R-:W-:-:S03]  /*4d0c0*/  IMAD.MOV.U32 R93, RZ, RZ, -0x1 ;  /* 0xffffffffff5d7424 */ /* 0x000fc600078e00ff */
[----:B------:R-:W-:-:S07]  /*4d0d0*/  IMAD.MOV.U32 R175, RZ, RZ, R151 ;  /* 0x000000ffffaf7224 */ /* 0x000fce00078e0097 */
[----:B------:R-:W-:Y:S05]  /*4d0e0*/  WARPSYNC.COLLECTIVE R93, `(.L_x_77997) ;  /* 0x000000005d087348 */ /* 0x000fea0003c00000 */
[----:B------:R0:W1:Y:S02]  /*4d0f0*/  SHFL.BFLY P6, R93, R175, R150, R94 ;  /* 0x0c000096af5d7389 */ /* 0x00006400000c005e */
[----:B01----:R-:W-:Y:S05]  /*4d100*/  ENDCOLLECTIVE ;  /* 0x000000000000791b */ /* 0x003fea0003800000 */
.L_x_77997:
[----:B------:R-:W-:Y:S02]  /*4d110*/  IMAD.MOV.U32 R150, RZ, RZ, 0x10 ;  /* 0x00000010ff967424 */ /* 0x000fe400078e00ff */
[----:B------:R-:W-:Y:S01]  /*4d120*/  FADD.FTZ R151, R151, R93 ;  /* 0x0000005d97977221 */ /* 0x000fe20000010000 */
[----:B------:R-:W-:-:S04]  /*4d130*/  MOV R93, 0xffffffff ;  /* 0xffffffff005d7802 */ /* 0x000fc80000000f00 */
[----:B------:R-:W-:-:S07]  /*4d140*/  MOV R175, R151 ;  /* 0x0000009700af7202 */ /* 0x000fce0000000f00 */
[----:B------:R-:W-:Y:S05]  /*4d150*/  WARPSYNC.COLLECTIVE R93, `(.L_x_77998) ;  /* 0x000000005d087348 */ /* 0x000fea0003c00000 */
[----:B------:R0:W1:Y:S02]  /*4d160*/  SHFL.BFLY P6, R93, R175, R150, R94 ;  /* 0x0c000096af5d7389 */ /* 0x00006400000c005e */
[----:B01----:R-:W-:Y:S05]  /*4d170*/  ENDCOLLECTIVE ;  /* 0x000000000000791b */ /* 0x003fea0003800000 */
.L_x_77998:
[----:B------:R-:W-:Y:S05]  /*4d180*/  BRA `(.L_x_77999) ;  /* 0xffffffc800cc7947 */ /* 0x000fea000383ffff */
.L_x_78000:
        /* <DEDUP_REMOVED lines=15> */
.L_x_88558:


//--------------------- .text._ZN10layer_norm13ln_fwd_kernelINS_13Kernel_traitsI6__halfffffjLj2560ELj1ELj4ELj1ELj16ENS_18Kernel_traits_baseILj2560ES2_ffffjLj128EEEEELb1ELb1ELb1ELb1EEEvNS_9FwdParamsE --------------------------
	.section	.text._ZN10layer_norm13ln_fwd_kernelINS_13Kernel_traitsI6__halfffffjLj2560ELj1ELj4ELj1ELj16ENS_18Kernel_traits_baseILj2560ES2_ffffjLj128EEEEELb1ELb1ELb1ELb1EEEvNS_9FwdParamsE,"ax",@progbits
	.align	128
        .global         _ZN10layer_norm13ln_fwd_kernelINS_13Kernel_traitsI6__halfffffjLj2560ELj1ELj4ELj1ELj16ENS_18Kernel_traits_baseILj2560ES2_ffffjLj128EEEEELb1ELb1ELb1ELb1EEEvNS_9FwdParamsE
        .type           _ZN10layer_norm13ln_fwd_kernelINS_13Kernel_traitsI6__halfffffjLj2560ELj1ELj4ELj1ELj16ENS_18Kernel_traits_baseILj2560ES2_ffffjLj128EEEEELb1ELb1ELb1ELb1EEEvNS_9FwdParamsE,@function
        .size           _ZN10layer_norm13ln_fwd_kernelINS_13Kernel_traitsI6__halfffffjLj2560ELj1ELj4ELj1ELj16ENS_18Kernel_traits_baseILj2560ES2_ffffjLj128EEEEELb1ELb1ELb1ELb1EEEvNS_9FwdParamsE,(.L_x_88559 - _ZN10layer_norm13ln_fwd_kernelINS_13Kernel_traitsI6__halfffffjLj2560ELj1ELj4ELj1ELj16ENS_18Kernel_traits_baseILj2560ES2_ffffjLj128EEEEELb1ELb1ELb1ELb1EEEvNS_9FwdParamsE)
        .other          _ZN10layer_norm13ln_fwd_kernelINS_13Kernel_traitsI6__halfffffjLj2560ELj1ELj4ELj1ELj16ENS_18Kernel_traits_baseILj2560ES2_ffffjLj128EEEEELb1ELb1ELb1ELb1EEEvNS_9FwdParamsE,@"STO_CUDA_ENTRY STV_DEFAULT"
_ZN10layer_norm13ln_fwd_kernelINS_13Kernel_traitsI6__halfffffjLj2560ELj1ELj4ELj1ELj16ENS_18Kernel_traits_baseILj2560ES2_ffffjLj128EEEEELb1ELb1ELb1ELb1EEEvNS_9FwdParamsE:
.text._ZN10layer_norm13ln_fwd_kernelINS_13Kernel_traitsI6__halfffffjLj2560ELj1ELj4ELj1ELj16ENS_18Kernel_traits_baseILj2560ES2_ffffjLj128EEEEELb1ELb1ELb1ELb1EEEvNS_9FwdParamsE:
        /* <DEDUP_REMOVED lines=14> */
[----:B------:R-:W0:Y:S03]  /*00e0*/  @P0 LDC R9, c[0x0][0x460] ;  /* 0x00011800ff090b82 */ /* 0x000e260000000800 */
[----:B----4-:R1:W0:Y:S05]  /*00f0*/  @P0 LDG.E.64 R6, desc[UR6][R4.64] ;  /* 0x0000000604060981 */ /* 0x01022a000c1e1b00 */
[----:B------:R-:W3:Y:S01]  /*0100*/  S2UR UR9, SR_CTAID.X ;  /* 0x00000000000979c3 */ /* 0x000ee20000002500 */
[----:B------:R-:W-:-:S04]  /*0110*/  UISETP.NE.U32.AND UP0, UPT, UR10, URZ, UPT ;  /* 0x000000ff0a00728c */ /* 0x000fc8000bf05070 */
[----:B------:R-:W-:Y:S01]  /*0120*/  UISETP.NE.AND.EX UP0, UPT, UR11, URZ, UPT, UP0 ;  /* 0x000000ff0b00728c */ /* 0x000fe2000bf05300 */
[----:B-----5:R-:W-:Y:S02]  /*0130*/  SHF.R.U32.HI R136, RZ, 0x5, R0 ;  /* 0x00000005ff887819 */ /* 0x020fe40000011600 */
[----:B-1----:R-:W-:Y:S01]  /*0140*/  LOP3.LUT R5, R0, 0x1f, RZ, 0xc0, !PT ;  /* 0x0000001f00057812 */ /* 0x002fe200078ec0ff */
[----:B---3--:R-:W-:-:S06]  /*0150*/  USHF.L.U32 UR8, UR9, 0x2, URZ ;  /* 0x0000000209087899 */ /* 0x008fcc00080006ff */
[----:B------:R-:W-:Y:S02]  /*0160*/  LOP3.LUT R136, R136, UR8, RZ, 0xfc, !PT ;  /* 0x0000000888887c12 */ /* 0x000fe4000f8efcff */
[----:B--2---:R-:W-:Y:S02]  /*0170*/  @P0 R2UR UR4, R2 ;  /* 0x00000000020402ca */ /* 0x004fe400000e0000 */
[----:B------:R-:W-:Y:S02]  /*0180*/  @P0 R2UR UR5, R3 ;  /* 0x00000000030502ca */ /* 0x000fe400000e0000 */
[----:B0-----:R-:W-:-:S05]  /*0190*/  @P0 IADD3 R4, P1, PT, R6, R9, RZ ;  /* 0x0000000906040210 */ /* 0x001fca0007f3e0ff */
        /* <DEDUP_REMOVED lines=71> */
.L_x_78001:
        /* <DEDUP_REMOVED lines=64> */
.L_x_78002:
[----:B------:R-:W1:Y:S02]  /*0a10*/  LDCU UR8, c[0x0][0x384] ;  /* 0x00007080ff0877ac */ /* 0x000e640008000800 */
[----:B-1----:R-:W-:-:S13]  /*0a20*/  ISETP.GE.AND P0, PT, R136, UR8, PT ;  /* 0x0000000888007c0c */ /* 0x002fda000bf06270 */
[----:B------:R-:W-:Y:S05]  /*0a30*/  @P0 EXIT ;  /* 0x000000000000094d */ /* 0x000fea0003800000 */
[----:B-----5:R-:W-:Y:S01]  /*0a40*/  MOV R164, R38 ;  /* 0x0000002600a47202 */ /* 0x020fe20000000f00 */
[----:B------:R-:W-:Y:S01]  /*0a50*/  IMAD.MOV.U32 R241, RZ, RZ, R23 ;  /* 0x000000fffff17224 */ /* 0x000fe200078e0017 */
[----:B------:R-:W-:Y:S01]  /*0a60*/  SHF.R.U64 R165, R38, 0x10, R39 ;  /* 0x0000001026a57819 */ /* 0x000fe20000001227 */
        /* <DEDUP_REMOVED lines=19> */
[----:B------:R-:W-:Y:S01]  /*0ba0*/  SHF.R.U32.HI R238, RZ, 0x10, R31 ;  /* 0x00000010ffee7819 */ /* 0x000fe2000001161f */
[----:B------:R-:W-:Y:S01]  /*0bb0*/  IMAD.MOV.U32 R247, RZ, RZ, R9 ;  /* 0x000000fffff77224 */ /* 0x000fe200078e0009 */
[----:B------:R-:W-:Y:S01]  /*0bc0*/  PRMT R241, R241, 0x5410, R6 ;  /* 0x00005410f1f17816 */ /* 0x000fe20000000006 */
[----:B------:R-:W-:Y:S01]  /*0bd0*/  IMAD.MOV.U32 R6, RZ, RZ, R131 ;  /* 0x000000ffff067224 */ /* 0x000fe200078e0083 */
[----:B------:R-:W-:Y:S01]  /*0be0*/  PRMT R242, R5, 0x5410, R242 ;  /* 0x0000541005f27816 */ /* 0x000fe200000000f2 */
[----:B------:R-:W-:Y:S01]  /*0bf0*/  IMAD.MOV.U32 R248, RZ, RZ, R50 ;  /* 0x000000fffff87224 */ /* 0x000fe200078e0032 */
[----:B------:R-:W-:Y:S01]  /*0c00*/  MOV R5, R130 ;  /* 0x0000008200057202 */ /* 0x000fe20000000f00 */
[----:B------:R-:W-:Y:S01]  /*0c10*/  UIADD3 UR8, UPT, UPT, UR4, -0x61c88647, URZ ;  /* 0x9e3779b904087890 */ /* 0x000fe2000fffe0ff */
[----:B------:R-:W-:Y:S01]  /*0c20*/  PRMT R239, R239, 0x5410, R239 ;  /* 0x00005410efef7816 */ /* 0x000fe200000000ef */
[----:B------:R-:W-:Y:S01]  /*0c30*/  UIADD3 UR10, UPT, UPT, UR4, 0x78dde6e4, URZ ;  /* 0x78dde6e4040a7890 */ /* 0x000fe2000fffe0ff */
[----:B------:R-:W-:Y:S01]  /*0c40*/  PRMT R240, R6, 0x5410, R5 ;  /* 0x0000541006f07816 */ /* 0x000fe20000000005 */
[----:B------:R-:W-:Y:S01]  /*0c50*/  UIADD3 UR11, UPT, UPT, UR5, -0x56f99767, URZ ;  /* 0xa9066899050b7890 */ /* 0x000fe2000fffe0ff */
        /* <DEDUP_REMOVED lines=9> */
[----:B------:R1:W-:Y:S01]  /*0cf0*/  STL.S16 [R1+0x1a], R38 ;  /* 0x00001a2601007387 */ /* 0x0003e20000100600 */
[----:B------:R-:W-:Y:S01]  /*0d00*/  PRMT R238, R6, 0x7610, R238 ;  /* 0x0000761006ee7816 */ /* 0x000fe200000000ee */
[----:B------:R-:W-:Y:S01]  /*0d10*/  UIADD3 UR13, UPT, UPT, UR4, 0x5384540f, URZ ;  /* 0x5384540f040d7890 */ /* 0x000fe2000fffe0ff */
[----:B------:R-:W-:Y:S01]  /*0d20*/  PRMT R236, R236, 0x5410, R236 ;  /* 0x00005410ecec7816 */ /* 0x000fe200000000ec */
[----:B------:R-:W-:Y:S01]  /*0d30*/  IMAD.MOV.U32 R80, RZ, RZ, R58 ;  /* 0x000000ffff507224 */ /* 0x000fe200078e003a */
[----:B------:R-:W-:Y:S01]  /*0d40*/  PRMT R235, R235, 0x5410, R235 ;  /* 0x00005410ebeb7816 */ /* 0x000fe200000000eb */
[----:B------:R-:W-:Y:S01]  /*0d50*/  IMAD.MOV.U32 R79, RZ, RZ, R61 ;  /* 0x000000ffff4f7224 */ /* 0x000fe200078e003d */
[----:B------:R-:W-:Y:S01]  /*0d60*/  SHF.R.U32.HI R5, RZ, 0x10, R127 ;  /* 0x00000010ff057819 */ /* 0x000fe2000001167f */
[----:B------:R-:W-:Y:S01]  /*0d70*/  UIADD3 UR15, UPT, UPT, UR5, -0x24c28bd8, URZ ;  /* 0xdb3d7428050f7890 */ /* 0x000fe2000fffe0ff */
[----:B------:R-:W-:Y:S01]  /*0d80*/  SHF.R.U64 R6, R124, 0x10, R125 ;  /* 0x000000107c067819 */ /* 0x000fe2000000127d */
[----:B------:R-:W-:Y:S01]  /*0d90*/  IMAD.MOV.U32 R250, RZ, RZ, R56 ;  /* 0x000000fffffa7224 */ /* 0x000fe200078e0038 */
[----:B------:R-:W-:Y:S01]  /*0da0*/  SHF.R.U32.HI R234, RZ, 0x10, R25 ;  /* 0x00000010ffea7819 */ /* 0x000fe20000011619 */
[----:B------:R-:W-:Y:S01]  /*0db0*/  IMAD.MOV.U32 R76, RZ, RZ, R64 ;  /* 0x000000ffff4c7224 */ /* 0x000fe200078e0040 */
[----:B------:R-:W-:Y:S01]  /*0dc0*/  SHF.R.U32.HI R232, RZ, 0x10, R21 ;  /* 0x00000010ffe87819 */ /* 0x000fe20000011615 */
[----:B------:R-:W-:Y:S01]  /*0dd0*/  IMAD.MOV.U32 R75, RZ, RZ, R67 ;  /* 0x000000ffff4b7224 */ /* 0x000fe200078e0043 */
[----:B------:R-:W-:Y:S01]  /*0de0*/  PRMT R236, R5, 0x7610, R236 ;  /* 0x0000761005ec7816 */ /* 0x000fe200000000ec */
[----:B------:R-:W-:Y:S01]  /*0df0*/  UIADD3 UR16, UPT, UPT, UR5, -0x695add53, URZ ;  /* 0x96a522ad05107890 */ /* 0x000fe2000fffe0ff */
[----:B------:R-:W-:Y:S01]  /*0e00*/  PRMT R235, R6, 0x7610, R235 ;  /* 0x0000761006eb7816 */ /* 0x000fe200000000eb */
[----:B------:R-:W-:Y:S01]  /*0e10*/  UIADD3 UR17, UPT, UPT, UR4, -0x700cb87f, URZ ;  /* 0x8ff3478104117890 */ /* 0x000fe2000fffe0ff */
[----:B------:R-:W-:Y:S01]  /*0e20*/  SHF.R.U32.HI R218, RZ, 0x10, R11 ;  /* 0x00000010ffda7819 */ /* 0x000fe2000001160b */
[----:B------:R-:W-:Y:S01]  /*0e30*/  IMAD.MOV.U32 R199, RZ, RZ, R59 ;  /* 0x000000ffffc77224 */ /* 0x000fe200078e003b */
[----:B------:R-:W-:Y:S01]  /*0e40*/  PRMT R234, R234, 0x5410, R234 ;  /* 0x00005410eaea7816 */ /* 0x000fe200000000ea */
[----:B------:R-:W-:Y:S01]  /*0e50*/  IMAD.MOV.U32 R196, RZ, RZ, R66 ;  /* 0x000000ffffc47224 */ /* 0x000fe200078e0042 */
[----:B------:R-:W-:Y:S01]  /*0e60*/  PRMT R232, R232, 0x5410, R232 ;  /* 0x00005410e8e87816 */ /* 0x000fe200000000e8 */
[----:B------:R-:W-:Y:S01]  /*0e70*/  IMAD.MOV.U32 R195, RZ, RZ, R69 ;  /* 0x000000ffffc37224 */ /* 0x000fe200078e0045 */
[----:B------:R-:W-:Y:S01]  /*0e80*/  SHF.R.U32.HI R5, RZ, 0x10, R125 ;  /* 0x00000010ff057819 */ /* 0x000fe2000001167d */
[----:B------:R-:W-:Y:S01]  /*0e90*/  IMAD.MOV.U32 R184, RZ, RZ, R86 ;  /* 0x000000ffffb87224 */ /* 0x000fe200078e0056 */
[----:B------:R-:W-:Y:S01]  /*0ea0*/  SHF.R.U32.HI R6, RZ, 0x10, R123 ;  /* 0x00000010ff067819 */ /* 0x000fe2000001167b */
[----:B0-----:R-:W-:Y:S01]  /*0eb0*/  IMAD.MOV.U32 R70, RZ, RZ, R88 ;  /* 0x000000ffff467224 */ /* 0x001fe200078e0058 */
        /* <DEDUP_REMOVED lines=8> */
[----:B------:R-:W0:Y:S01]  /*0f40*/  LDC R51, c[0x0][0x360] ;  /* 0x0000d800ff337b82 */ /* 0x000e220000000800 */
[----:B------:R-:W-:Y:S01]  /*0f50*/  MOV R245, R7 ;  /* 0x0000000700f57202 */ /* 0x000fe20000000f00 */
[----:B------:R-:W2:Y:S01]  /*0f60*/  LDCU UR12, c[0x0][0x404] ;  /* 0x00008080ff0c77ac */ /* 0x000ea20008000800 */
[----:B------:R-:W-:Y:S01]  /*0f70*/  SHF.R.U32.HI R210, RZ, 0x10, R7 ;  /* 0x00000010ffd27819 */ /* 0x000fe20000011607 */
[----:B------:R-:W-:Y:S01]  /*0f80*/  IMAD.MOV.U32 R7, RZ, RZ, R37 ;  /* 0x000000ffff077224 */ /* 0x000fe200078e0025 */
[----:B------:R-:W-:Y:S01]  /*0f90*/  PRMT R234, R5, 0x7610, R234 ;  /* 0x0000761005ea7816 */ /* 0x000fe200000000ea */
[----:B------:R-:W3:Y:S01]  /*0fa0*/  LDCU UR14, c[0x0][0x448] ;  /* 0x00008900ff0e77ac */ /* 0x000ee20008000800 */
[----:B------:R-:W-:-:S02]  /*0fb0*/  PRMT R232, R6, 0x7610, R232 ;  /* 0x0000761006e87816 */ /* 0x000fc400000000e8 */
[----:B------:R-:W-:Y:S02]  /*0fc0*/  PRMT R231, R231, 0x5410, R231 ;  /* 0x00005410e7e77816 */ /* 0x000fe400000000e7 */
[----:B------:R-:W-:Y:S02]  /*0fd0*/  PRMT R230, R230, 0x5410, R230 ;  /* 0x00005410e6e67816 */ /* 0x000fe400000000e6 */
[--C-:B------:R-:W-:Y:S02]  /*0fe0*/  SHF.R.U64 R5, R120, 0x10, R121.reuse ;  /* 0x0000001078057819 */ /* 0x100fe40000001279 */
[----:B------:R-:W-:Y:S02]  /*0ff0*/  SHF.R.U32.HI R6, RZ, 0x10, R121 ;  /* 0x00000010ff067819 */ /* 0x000fe40000011679 */
[----:B------:R-:W-:Y:S02]  /*1000*/  SHF.R.U64 R237, R26, 0x10, R27 ;  /* 0x000000101aed7819 */ /* 0x000fe4000000121b */
[----:B------:R-:W-:-:S02]  /*1010*/  SHF.R.U32.HI R228, RZ, 0x10, R17 ;  /* 0x00000010ffe47819 */ /* 0x000fc40000011611 */
[----:B------:R-:W-:Y:S02]  /*1020*/  PRMT R244, R7, 0x5410, R244 ;  /* 0x0000541007f47816 */ /* 0x000fe400000000f4 */
[----:B------:R-:W-:Y:S01]  /*1030*/  PRMT R231, R5, 0x7610, R231 ;  /* 0x0000761005e77816 */ /* 0x000fe200000000e7 */
[----:B0-----:R-:W-:Y:S01]  /*1040*/  IMAD R0, R51, UR9, R0 ;  /* 0x0000000933007c24 */ /* 0x001fe2000f8e0200 */
[----:B------:R-:W-:Y:S01]  /*1050*/  PRMT R230, R6, 0x7610, R230 ;  /* 0x0000761006e67816 */ /* 0x000fe200000000e6 */
[----:B------:R-:W-:Y:S01]  /*1060*/  UIADD3 UR9, UPT, UPT, UR5, -0x4498517b, URZ ;  /* 0xbb67ae8505097890 */ /* 0x000fe2000fffe0ff */
[----:B------:R-:W-:Y:S02]  /*1070*/  PRMT R237, R237, 0x5410, R237 ;  /* 0x00005410eded7816 */ /* 0x000fe400000000ed */
[----:B------:R-:W-:Y:S02]  /*1080*/  PRMT R228, R228, 0x5410, R228 ;  /* 0x00005410e4e47816 */ /* 0x000fe400000000e4 */
[----:B------:R-:W-:-:S02]  /*1090*/  PRMT R227, R227, 0x5410, R227 ;  /* 0x00005410e3e37816 */ /* 0x000fc400000000e3 */
[----:B------:R-:W-:Y:S02]  /*10a0*/  SHF.R.U64 R7, R126, 0x10, R127 ;  /* 0x000000107e077819 */ /* 0x000fe4000000127f */
[----:B------:R-:W-:Y:S02]  /*10b0*/  SHF.R.U32.HI R5, RZ, 0x10, R119 ;  /* 0x00000010ff057819 */ /* 0x000fe40000011677 */
[----:B------:R-:W-:Y:S02]  /*10c0*/  SHF.R.U64 R6, R116, 0x10, R117 ;  /* 0x0000001074067819 */ /* 0x000fe40000001275 */
[----:B------:R-:W-:Y:S02]  /*10d0*/  SHF.R.U64 R233, R20, 0x10, R21 ;  /* 0x0000001014e97819 */ /* 0x000fe40000001215 */
[----:B------:R-:W-:Y:S02]  /*10e0*/  SHF.R.U32.HI R226, RZ, 0x10, R15 ;  /* 0x00000010ffe27819 */ /* 0x000fe4000001160f */
[----:B------:R-:W-:-:S02]  /*10f0*/  SHF.R.U32.HI R224, RZ, 0x10, R63 ;  /* 0x00000010ffe07819 */ /* 0x000fc4000001163f */
[----:B------:R-:W-:Y:S02]  /*1100*/  PRMT R237, R7, 0x7610, R237 ;  /* 0x0000761007ed7816 */ /* 0x000fe400000000ed */
[----:B------:R-:W-:Y:S02]  /*1110*/  PRMT R228, R5, 0x7610, R228 ;  /* 0x0000761005e47816 */ /* 0x000fe400000000e4 */
[----:B------:R-:W-:Y:S02]  /*1120*/  PRMT R227, R6, 0x7610, R227 ;  /* 0x0000761006e37816 */ /* 0x000fe400000000e3 */
[----:B------:R-:W-:Y:S02]  /*1130*/  PRMT R233, R233, 0x5410, R233 ;  /* 0x00005410e9e97816 */ /* 0x000fe400000000e9 */
[----:B------:R-:W-:Y:S02]  /*1140*/  PRMT R226, R226, 0x5410, R226 ;  /* 0x00005410e2e27816 */ /* 0x000fe400000000e2 */
[----:B------:R-:W-:-:S02]  /*1150*/  PRMT R224, R224, 0x5410, R224 ;  /* 0x00005410e0e07816 */ /* 0x000fc400000000e0 */
[----:B------:R-:W-:Y:S02]  /*1160*/  SHF.R.U64 R7, R122, 0x10, R123 ;  /* 0x000000107a077819 */ /* 0x000fe4000000127b */
[----:B------:R-:W-:Y:S02]  /*1170*/  SHF.R.U32.HI R5, RZ, 0x10, R117 ;  /* 0x00000010ff057819 */ /* 0x000fe40000011675 */
[----:B------:R-:W-:Y:S02]  /*1180*/  SHF.R.U32.HI R6, RZ, 0x10, R115 ;  /* 0x00000010ff067819 */ /* 0x000fe40000011673 */
[----:B------:R-:W-:Y:S02]  /*1190*/  SHF.R.U64 R229, R16, 0x10, R17 ;  /* 0x0000001010e57819 */ /* 0x000fe40000001211 */
        /* <DEDUP_REMOVED lines=12> */
[----:B------:R-:W-:Y:S02]  /*1260*/  SHF.R.U32.HI R220, RZ, 0x10, R57 ;  /* 0x00000010ffdc7819 */ /* 0x000fe40000011639 */
[----:B------:R-:W-:-:S02]  /*1270*/  SHF.R.U64 R167, R34, 0x10, R35 ;  /* 0x0000001022a77819 */ /* 0x000fc40000001223 */
[----:B------:R-:W-:Y:S02]  /*1280*/  PRMT R229, R7, 0x7610, R229 ;  /* 0x0000761007e57816 */ /* 0x000fe400000000e5 */
[----:B------:R-:W-:Y:S02]  /*1290*/  PRMT R223, R5, 0x7610, R223 ;  /* 0x0000761005df7816 */ /* 0x000fe400000000df */
[----:B------:R-:W-:Y:S02]  /*12a0*/  PRMT R222, R6, 0x7610, R222 ;  /* 0x0000761006de7816 */ /* 0x000fe400000000de */
[----:B------:R-:W-:Y:S01]  /*12b0*/  MOV R34, R26 ;  /* 0x0000001a00227202 */ /* 0x000fe20000000f00 */
[----:B------:R-:W-:Y:S01]  /*12c0*/  IMAD.MOV.U32 R26, RZ, RZ, R20 ;  /* 0x000000ffff1a7224 */ /* 0x000fe200078e0014 */
[----:B------:R-:W-:Y:S01]  /*12d0*/  PRMT R225, R225, 0x5410, R225 ;  /* 0x00005410e1e17816 */ /* 0x000fe200000000e1 */
[----:B------:R-:W-:Y:S01]  /*12e0*/  IMAD.MOV.U32 R20, RZ, RZ, R16 ;  /* 0x000000ffff147224 */ /* 0x000fe200078e0010 */
[----:B------:R-:W-:Y:S01]  /*12f0*/  PRMT R220, R220, 0x5410, R220 ;  /* 0x00005410dcdc7816 */ /* 0x000fe200000000dc */
[----:B------:R-:W-:Y:S01]  /*1300*/  IMAD.MOV.U32 R16, RZ, RZ, R12 ;  /* 0x000000ffff107224 */ /* 0x000fe200078e000c */
[----:B------:R-:W-:Y:S01]  /*1310*/  PRMT R219, R219, 0x5410, R219 ;  /* 0x00005410dbdb7816 */ /* 0x000fe200000000db */
[----:B------:R-:W-:Y:S01]  /*1320*/  IMAD.MOV.U32 R12, RZ, RZ, R8 ;  /* 0x000000ffff0c7224 */ /* 0x000fe200078e0008 */
[----:B------:R-:W-:-:S02]  /*1330*/  SHF.R.U64 R7, R114, 0x10, R115 ;  /* 0x0000001072077819 */ /* 0x000fc40000001273 */
[----:B------:R-:W-:Y:S02]  /*1340*/  SHF.R.U32.HI R5, RZ, 0x10, R111 ;  /* 0x00000010ff057819 */ /* 0x000fe4000001166f */
[----:B------:R-:W-:Y:S02]  /*1350*/  SHF.R.U64 R6, R108, 0x10, R109 ;  /* 0x000000106c067819 */ /* 0x000fe4000000126d */
[----:B------:R-:W-:Y:S02]  /*1360*/  SHF.R.U64 R221, R56, 0x10, R57 ;  /* 0x0000001038dd7819 */ /* 0x000fe40000001239 */
[----:B------:R-:W-:Y:S02]  /*1370*/  SHF.R.U64 R215, R8, 0x10, R9 ;  /* 0x0000001008d77819 */ /* 0x000fe40000001209 */
[----:B------:R-:W-:Y:S02]  /*1380*/  PRMT R225, R7, 0x7610, R225 ;  /* 0x0000761007e17816 */ /* 0x000fe400000000e1 */
[----:B------:R-:W-:Y:S01]  /*1390*/  PRMT R220, R5, 0x7610, R220 ;  /* 0x0000761005dc7816 */ /* 0x000fe200000000dc */
[----:B------:R-:W-:Y:S01]  /*13a0*/  IMAD.HI.U32 R5, R132, -0x2daee0ad, RZ ;  /* 0xd2511f5384057827 */ /* 0x000fe200078e00ff */
[----:B------:R-:W-:-:S02]  /*13b0*/  PRMT R219, R6, 0x7610, R219 ;  /* 0x0000761006db7816 */ /* 0x000fc400000000db */
[----:B------:R-:W-:Y:S01]  /*13c0*/  MOV R8, R32 ;  /* 0x0000002000087202 */ /* 0x000fe20000000f00 */
[----:B------:R-:W-:Y:S01]  /*13d0*/  IMAD.HI.U32 R6, R0, -0x326172a9, RZ ;  /* 0xcd9e8d5700067827 */ /* 0x000fe200078e00ff */
[----:B------:R-:W-:Y:S02]  /*13e0*/  PRMT R221, R221, 0x5410, R221 ;  /* 0x00005410dddd7816 */ /* 0x000fe400000000dd */
[----:B------:R-:W-:Y:S02]  /*13f0*/  SHF.R.U64 R7, R110, 0x10, R111 ;  /* 0x000000106e077819 */ /* 0x000fe4000000126f */
[----:B------:R-:W-:Y:S01]  /*1400*/  SHF.R.U32.HI R214, RZ, 0x10, R9 ;  /* 0x00000010ffd67819 */ /* 0x000fe20000011609 */
[----:B------:R-:W-:Y:S01]  /*1410*/  IMAD.MOV.U32 R9, RZ, RZ, R43 ;  /* 0x000000ffff097224 */ /* 0x000fe200078e002b */
[----:B------:R-:W-:Y:S02]  /*1420*/  PRMT R243, R243, 0x5410, R8 ;  /* 0x00005410f3f37816 */ /* 0x000fe40000000008 */
[----:B------:R-:W-:-:S02]  /*1430*/  PRMT R221, R7, 0x7610, R221 ;  /* 0x0000761007dd7816 */ /* 0x000fc400000000dd */
[----:B------:R-:W-:Y:S02]  /*1440*/  MOV R246, R42 ;  /* 0x0000002a00f67202 */ /* 0x000fe40000000f00 */
[----:B------:R-:W-:Y:S02]  /*1450*/  PRMT R218, R218, 0x5410, R218 ;  /* 0x00005410dada7816 */ /* 0x000fe400000000da */
[----:B------:R-:W-:Y:S02]  /*1460*/  PRMT R217, R217, 0x5410, R217 ;  /* 0x00005410d9d97816 */ /* 0x000fe400000000d9 */
[----:B------:R-:W-:Y:S02]  /*1470*/  SHF.R.U32.HI R7, RZ, 0x10, R109 ;  /* 0x00000010ff077819 */ /* 0x000fe4000001166d */
[----:B------:R-:W-:Y:S02]  /*1480*/  SHF.R.U64 R8, R106, 0x10, R107 ;  /* 0x000000106a087819 */ /* 0x000fe4000000126b */
[----:B------:R-:W-:-:S02]  /*1490*/  LOP3.LUT R5, R5, UR5, RZ, 0x3c, !PT ;  /* 0x0000000505057c12 */ /* 0x000fc4000f8e3cff */
[----:B------:R-:W-:Y:S02]  /*14a0*/  LOP3.LUT R6, R137, UR4, R6, 0x96, !PT ;  /* 0x0000000489067c12 */ /* 0x000fe4000f8e9606 */
[----:B------:R-:W-:Y:S02]  /*14b0*/  PRMT R246, R9, 0x5410, R246 ;  /* 0x0000541009f67816 */ /* 0x000fe400000000f6 */
[----:B------:R-:W-:Y:S01]  /*14c0*/  PRMT R245, R245, 0x5410, R10 ;  /* 0x00005410f5f57816 */ /* 0x000fe2000000000a */
[----:B------:R-:W-:Y:S01]  /*14d0*/  IMAD R10, R132, -0x2daee0ad, RZ ;  /* 0xd2511f53840a7824 */ /* 0x000fe200078e02ff */
[----:B------:R-:W-:Y:S01]  /*14e0*/  PRMT R218, R7, 0x7610, R218 ;  /* 0x0000761007da7816 */ /* 0x000fe200000000da */
[----:B------:R-:W-:Y:S01]  /*14f0*/  IMAD.HI.U32 R7, R5, -0x326172a9, RZ ;  /* 0xcd9e8d5705077827 */ /* 0x000fe200078e00ff */
[----:B------:R-:W-:Y:S02]  /*1500*/  PRMT R217, R8, 0x7610, R217 ;  /* 0x0000761008d97816 */ /* 0x000fe400000000d9 */
[----:B------:R-:W-:Y:S01]  /*1510*/  PRMT R248, R11, 0x5410, R248 ;  /* 0x000054100bf87816 */ /* 0x000fe200000000f8 */
[----:B------:R-:W-:Y:S01]  /*1520*/  IMAD R8, R0, -0x326172a9, RZ ;  /* 0xcd9e8d5700087824 */ /* 0x000fe200078e02ff */
[----:B------:R-:W-:Y:S01]  /*1530*/  PRMT R216, R216, 0x5410, R216 ;  /* 0x00005410d8d87816 */ /* 0x000fe200000000d8 */
[----:B------:R-:W-:Y:S01]  /*1540*/  IMAD.HI.U32 R9, R6, -0x2daee0ad, RZ ;  /* 0xd2511f5306097827 */ /* 0x000fe200078e00ff */
[----:B------:R-:W-:-:S02]  /*1550*/  SHF.R.U32.HI R11, RZ, 0x10, R107 ;  /* 0x00000010ff0b7819 */ /* 0x000fc4000001166b */
[----:B------:R-:W-:Y:S01]  /*1560*/  LOP3.LUT R7, R8, UR8, R7, 0x96, !PT ;  /* 0x0000000808077c12 */ /* 0x000fe2000f8e9607 */
[----:B------:R-:W-:Y:S01]  /*1570*/  UIADD3 UR8, UPT, UPT, UR4, 0x3c6ef372, URZ ;  /* 0x3c6ef37204087890 */ /* 0x000fe2000fffe0ff */
[----:B------:R-:W-:Y:S01]  /*1580*/  LOP3.LUT R9, R10, UR9, R9, 0x96, !PT ;  /* 0x000000090a097c12 */ /* 0x000fe2000f8e9609 */
[----:B------:R-:W-:Y:S01]  /*1590*/  UIADD3 UR9, UPT, UPT, UR5, 0x76cf5d0a, URZ ;  /* 0x76cf5d0a05097890 */ /* 0x000fe2000fffe0ff */
[----:B------:R-:W-:Y:S01]  /*15a0*/  PRMT R216, R11, 0x7610, R216 ;  /* 0x000076100bd87816 */ /* 0x000fe200000000d8 */
[----:B------:R-:W-:Y:S01]  /*15b0*/  IMAD R11, R6, -0x2daee0ad, RZ ;  /* 0xd2511f53060b7824 */ /* 0x000fe200078e02ff */
[----:B------:R-:W-:Y:S01]  /*15c0*/  PRMT R214, R214, 0x5410, R214 ;  /* 0x00005410d6d67816 */ /* 0x000fe200000000d6 */
[----:B------:R-:W-:Y:S01]  /*15d0*/  IMAD R6, R5, -0x326172a9, RZ ;  /* 0xcd9e8d5705067824 */ /* 0x000fe200078e02ff */
[----:B------:R-:W-:Y:S01]  /*15e0*/  SHF.R.U32.HI R10, RZ, 0x10, R105 ;  /* 0x00000010ff0a7819 */ /* 0x000fe20000011669 */
[----:B------:R-:W-:Y:S01]  /*15f0*/  IMAD.HI.U32 R8, R7, -0x2daee0ad, RZ ;  /* 0xd2511f5307087827 */ /* 0x000fe200078e00ff */
[----:B------:R-:W-:-:S02]  /*1600*/  SHF.R.U32.HI R212, RZ, 0x10, R43 ;  /* 0x00000010ffd47819 */ /* 0x000fc4000001162b */
[----:B------:R-:W-:Y:S01]  /*1610*/  PRMT R214, R10, 0x7610, R214 ;  /* 0x000076100ad67816 */ /* 0x000fe200000000d6 */
[----:B------:R-:W-:Y:S01]  /*1620*/  IMAD.HI.U32 R5, R9, -0x326172a9, RZ ;  /* 0xcd9e8d5709057827 */ /* 0x000fe200078e00ff */
[----:B------:R-:W-:Y:S01]  /*1630*/  LOP3.LUT R8, R11, UR9, R8, 0x96, !PT ;  /* 0x000000090b087c12 */ /* 0x000fe2000f8e9608 */
[----:B------:R-:W-:Y:S01]  /*1640*/  UIADD3 UR9, UPT, UPT, UR4, -0x255992d5, URZ ;  /* 0xdaa66d2b04097890 */ /* 0x000fe2000fffe0ff */
[----:B------:R-:W-:Y:S01]  /*1650*/  PRMT R212, R212, 0x5410, R212 ;  /* 0x00005410d4d47816 */ /* 0x000fe200000000d4 */
[----:B------:R-:W-:Y:S01]  /*1660*/  IMAD R10, R7, -0x2daee0ad, RZ ;  /* 0xd2511f53070a7824 */ /* 0x000fe200078e02ff */
[----:B------:R-:W-:Y:S01]  /*1670*/  LOP3.LUT R5, R6, UR8, R5, 0x96, !PT ;  /* 0x0000000806057c12 */ /* 0x000fe2000f8e9605 */
[----:B------:R-:W-:Y:S01]  /*1680*/  UIADD3 UR8, UPT, UPT, UR5, 0x32370b8f, URZ ;  /* 0x32370b8f05087890 */ /* 0x000fe2000fffe0ff */
[----:B------:R-:W-:Y:S01]  /*1690*/  IMAD R9, R9, -0x326172a9, RZ ;  /* 0xcd9e8d5709097824 */ /* 0x000fe200078e02ff */
[----:B------:R-:W-:Y:S01]  /*16a0*/  SHF.R.U32.HI R11, RZ, 0x10, R103 ;  /* 0x00000010ff0b7819 */ /* 0x000fe20000011667 */
[----:B------:R-:W-:Y:S01]  /*16b0*/  IMAD.HI.U32 R6, R8, -0x326172a9, RZ ;  /* 0xcd9e8d5708067827 */ /* 0x000fe200078e00ff */
[----:B------:R-:W-:-:S02]  /*16c0*/  PRMT R211, R211, 0x5410, R211 ;  /* 0x00005410d3d37816 */ /* 0x000fc400000000d3 */
[----:B------:R-:W-:Y:S01]  /*16d0*/  PRMT R212, R11, 0x7610, R212 ;  /* 0x000076100bd47816 */ /* 0x000fe200000000d4 */
[----:B------:R-:W-:Y:S01]  /*16e0*/  IMAD.HI.U32 R7, R5, -0x2daee0ad, RZ ;  /* 0xd2511f5305077827 */ /* 0x000fe200078e00ff */
[----:B------:R-:W-:Y:S01]  /*16f0*/  LOP3.LUT R6, R9, UR9, R6, 0x96, !PT ;  /* 0x0000000909067c12 */ /* 0x000fe2000f8e9606 */
[----:B------:R-:W-:Y:S01]  /*1700*/  UIADD3 UR9, UPT, UPT, UR5, -0x126145ec, URZ ;  /* 0xed9eba1405097890 */ /* 0x000fe2000fffe0ff */
[----:B------:R-:W-:Y:S01]  /*1710*/  SHF.R.U64 R11, R100, 0x10, R101 ;  /* 0x00000010640b7819 */ /* 0x000fe20000001265 */
[----:B------:R-:W-:Y:S01]  /*1720*/  IMAD R8, R8, -0x326172a9, RZ ;  /* 0xcd9e8d5708087824 */ /* 0x000fe200078e02ff */
[----:B------:R-:W-:Y:S01]  /*1730*/  LOP3.LUT R7, R10, UR8, R7, 0x96, !PT ;  /* 0x000000080a077c12 */ /* 0x000fe2000f8e9607 */
[----:B------:R-:W-:Y:S01]  /*1740*/  IMAD R10, R5, -0x2daee0ad, RZ ;  /* 0xd2511f53050a7824 */ /* 0x000fe200078e02ff */
[----:B------:R-:W-:Y:S01]  /*1750*/  PRMT R211, R11, 0x7610, R211 ;  /* 0x000076100bd37816 */ /* 0x000fe200000000d3 */
[----:B------:R-:W-:Y:S01]  /*1760*/  IMAD.HI.U32 R9, R6, -0x2daee0ad, RZ ;  /* 0xd2511f5306097827 */ /* 0x000fe200078e00ff */
[----:B------:R-:W-:Y:S01]  /*1770*/  UIADD3 UR8, UPT, UPT, UR4, 0x1715609d, URZ ;  /* 0x1715609d04087890 */ /* 0x000fe2000fffe0ff */
[----:B------:R-:W-:-:S02]  /*1780*/  MOV R84, R52 ;  /* 0x0000003400547202 */ /* 0x000fc40000000f00 */
[C---:B------:R-:W-:Y:S01]  /*1790*/  IMAD.HI.U32 R5, R7.reuse, -0x326172a9, RZ ;  /* 0xcd9e8d5707057827 */ /* 0x040fe200078e00ff */
[----:B------:R-:W-:Y:S01]  /*17a0*/  LOP3.LUT R9, R10, UR9, R9, 0x96, !PT ;  /* 0x000000090a097c12 */ /* 0x000fe2000f8e9609 */
[----:B------:R-:W-:Y:S01]  /*17b0*/  UIADD3 UR9, UPT, UPT, UR4, -0x4ab325aa, URZ ;  /* 0xb54cda5604097890 */ /* 0x000fe2000fffe0ff */
[----:B------:R-:W-:Y:S01]  /*17c0*/  SHF.R.U64 R158, R52, 0x10, R53 ;  /* 0x00000010349e7819 */ /* 0x000fe20000001235 */
[----:B------:R-:W-:Y:S01]  /*17d0*/  IMAD R11, R6, -0x2daee0ad, RZ ;  /* 0xd2511f53060b7824 */ /* 0x000fe200078e02ff */
[----:B------:R-:W-:Y:S01]  /*17e0*/  LOP3.LUT R5, R8, UR10, R5, 0x96, !PT ;  /* 0x0000000a08057c12 */ /* 0x000fe2000f8e9605 */
[----:B------:R-:W-:Y:S01]  /*17f0*/  IMAD R8, R7, -0x326172a9, RZ ;  /* 0xcd9e8d5707087824 */ /* 0x000fe200078e02ff */
[----:B------:R-:W-:Y:S01]  /*1800*/  SHF.R.U64 R157, R54, 0x10, R55 ;  /* 0x00000010369d7819 */ /* 0x000fe20000001237 */
[----:B------:R-:W-:Y:S01]  /*1810*/  IMAD.HI.U32 R7, R9, -0x326172a9, RZ ;  /* 0xcd9e8d5709077827 */ /* 0x000fe200078e00ff */
[----:B------:R-:W-:Y:S01]  /*1820*/  SHF.R.U32.HI R82, RZ, 0x10, R53 ;  /* 0x00000010ff527819 */ /* 0x000fe20000011635 */
[----:B------:R-:W-:Y:S01]  /*1830*/  UIADD3 UR10, UPT, UPT, UR5, 0x646e171e, URZ ;  /* 0x646e171e050a7890 */ /* 0x000fe2000fffe0ff */
[--C-:B------:R-:W-:Y:S01]  /*1840*/  SHF.R.U64 R159, R48, 0x10, R49.reuse ;  /* 0x00000010309f7819 */ /* 0x100fe20000001231 */
[----:B------:R-:W-:Y:S01]  /*1850*/  IMAD.HI.U32 R6, R5, -0x2daee0ad, RZ ;  /* 0xd2511f5305067827 */ /* 0x000fe200078e00ff */
[----:B------:R-:W-:-:S02]  /*1860*/  SHF.R.U32.HI R52, RZ, 0x10, R49 ;  /* 0x00000010ff347819 */ /* 0x000fc40000011631 */
[----:B------:R-:W-:Y:S01]  /*1870*/  MOV R176, R46 ;  /* 0x0000002e00b07202 */ /* 0x000fe20000000f00 */
[----:B------:R-:W-:Y:S01]  /*1880*/  IMAD.MOV.U32 R54, RZ, RZ, R48 ;  /* 0x000000ffff367224 */ /* 0x000fe200078e0030 */
[--C-:B------:R-:W-:Y:S01]  /*1890*/  SHF.R.U64 R160, R46, 0x10, R47.reuse ;  /* 0x000000102ea07819 */ /* 0x100fe2000000122f */
[--C-:B------:R-:W-:Y:S01]  /*18a0*/  IMAD.MOV.U32 R53, RZ, RZ, R47.reuse ;  /* 0x000000ffff357224 */ /* 0x100fe200078e002f */
[----:B------:R-:W-:Y:S01]  /*18b0*/  SHF.R.U32.HI R49, RZ, 0x10, R47 ;  /* 0x00000010ff317819 */ /* 0x000fe2000001162f */
[----:B------:R-:W-:Y:S01]  /*18c0*/  IMAD.MOV.U32 R48, RZ, RZ, R44 ;  /* 0x000000ffff307224 */ /* 0x000fe200078e002c */
[----:B------:R-:W-:Y:S01]  /*18d0*/  MOV R175, R45 ;  /* 0x0000002d00af7202 */ /* 0x000fe20000000f00 */
[----:B------:R-:W-:Y:S01]  /*18e0*/  IMAD.MOV.U32 R47, RZ, RZ, R41 ;  /* 0x000000ffff2f7224 */ /* 0x000fe200078e0029 */
[--C-:B------:R-:W-:Y:S01]  /*18f0*/  SHF.R.U64 R161, R44, 0x10, R45.reuse ;  /* 0x000000102ca17819 */ /* 0x100fe2000000122d */
[----:B------:R-:W-:Y:S01]  /*1900*/  IMAD R5, R5, -0x2daee0ad, RZ ;  /* 0xd2511f5305057824 */ /* 0x000fe200078e02ff */
[----:B------:R-:W-:Y:S01]  /*1910*/  SHF.R.U32.HI R46, RZ, 0x10, R45 ;  /* 0x00000010ff2e7819 */ /* 0x000fe2000001162d */
[----:B------:R-:W-:Y:S01]  /*1920*/  IMAD.MOV.U32 R45, RZ, RZ, R39 ;  /* 0x000000ffff2d7224 */ /* 0x000fe200078e0027 */
[----:B------:R-:W-:Y:S01]  /*1930*/  SHF.R.U64 R163, R40, 0x10, R41 ;  /* 0x0000001028a37819 */ /* 0x000fe20000001229 */
[----:B------:R-:W-:Y:S01]  /*1940*/  IMAD R9, R9, -0x326172a9, RZ ;  /* 0xcd9e8d5709097824 */ /* 0x000fe200078e02ff */
[----:B------:R-:W-:Y:S01]  /*1950*/  LOP3.LUT R7, R8, UR8, R7, 0x96, !PT ;  /* 0x0000000808077c12 */ /* 0x000fe2000f8e9607 */
[----:B------:R-:W-:Y:S01]  /*1960*/  UIADD3 UR8, UPT, UPT, UR5, 0x1fd5c5a3, URZ ;  /* 0x1fd5c5a305087890 */ /* 0x000fe2000fffe0ff */
[----:B------:R-:W-:Y:S01]  /*1970*/  LOP3.LUT R11, R11, UR11, R6, 0x96, !PT ;  /* 0x0000000b0b0b7c12 */ /* 0x000fe2000f8e9606 */
[----:B------:R-:W-:Y:S01]  /*1980*/  UIADD3 UR11, UPT, UPT, UR4, -0xe443238, URZ ;  /* 0xf1bbcdc8040b7890 */ /* 0x000fe2000fffe0ff */
[----:B------:R-:W-:Y:S01]  /*1990*/  SHF.R.U32.HI R44, RZ, 0x10, R41 ;  /* 0x00000010ff2c7819 */ /* 0x000fe20000011629 */
[----:B------:R-:W-:Y:S01]  /*19a0*/  IMAD.HI.U32 R6, R7, -0x2daee0ad, RZ ;  /* 0xd2511f5307067827 */ /* 0x000fe200078e00ff */
[----:B------:R-:W-:-:S02]  /*19b0*/  SHF.R.U32.HI R40, RZ, 0x10, R39 ;  /* 0x00000010ff287819 */ /* 0x000fc40000011627 */
[----:B------:R-:W-:Y:S01]  /*19c0*/  MOV R41, R35 ;  /* 0x0000002300297202 */ /* 0x000fe20000000f00 */
[----:B------:R-:W-:Y:S01]  /*19d0*/  IMAD.HI.U32 R8, R11, -0x326172a9, RZ ;  /* 0xcd9e8d570b087827 */ /* 0x000fe200078e00ff */
[----:B------:R-:W-:Y:S02]  /*19e0*/  SHF.R.U32.HI R39, RZ, 0x10, R35 ;  /* 0x00000010ff277819 */ /* 0x000fe40000011623 */
[----:B------:R-:W-:Y:S01]  /*19f0*/  PRMT R247, R247, 0x5410, R12 ;  /* 0x00005410f7f77816 */ /* 0x000fe2000000000c */
[----:B------:R-:W-:Y:S01]  /*1a00*/  IMAD.MOV.U32 R35, RZ, RZ, R31 ;  /* 0x000000ffff237224 */ /* 0x000fe200078e001f */
[----:B------:R-:W-:Y:S01]  /*1a10*/  PRMT R215, R215, 0x5410, R215 ;  /* 0x00005410d7d77816 */ /* 0x000fe200000000d7 */
[----:B------:R-:W-:Y:S01]  /*1a20*/  IMAD.MOV.U32 R31, RZ, RZ, R27 ;  /* 0x000000ffff1f7224 */ /* 0x000fe200078e001b */
[----:B------:R-:W-:Y:S02]  /*1a30*/  SHF.R.U64 R12, R104, 0x10, R105 ;  /* 0x00000010680c7819 */ /* 0x000fe40000001269 */
[----:B------:R-:W-:Y:S01]  /*1a40*/  SHF.R.U64 R213, R42, 0x10, R43 ;  /* 0x000000102ad57819 */ /* 0x000fe2000000122b */
[----:B------:R1:W-:Y:S01]  /*1a50*/  STL.S16 [R1+0x18], R35 ;  /* 0x0000182301007387 */ /* 0x0003e20000100600 */
[----:B------:R-:W-:-:S02]  /*1a60*/  PRMT R210, R210, 0x5410, R210 ;  /* 0x00005410d2d27816 */ /* 0x000fc400000000d2 */
[----:B------:R-:W-:Y:S01]  /*1a70*/  SHF.R.U32.HI R10, RZ, 0x10, R101 ;  /* 0x00000010ff0a7819 */ /* 0x000fe20000011665 */
[----:B------:R1:W-:Y:S01]  /*1a80*/  STL.S16 [R1+0x16], R34 ;  /* 0x0000162201007387 */ /* 0x0003e20000100600 */
[----:B------:R-:W-:Y:S02]  /*1a90*/  SHF.R.U64 R209, R36, 0x10, R37 ;  /* 0x0000001024d17819 */ /* 0x000fe40000001225 */
[----:B------:R-:W-:Y:S01]  /*1aa0*/  MOV R27, R25 ;  /* 0x00000019001b7202 */ /* 0x000fe20000000f00 */
[----:B------:R-:W-:Y:S01]  /*1ab0*/  IMAD.MOV.U32 R25, RZ, RZ, R21 ;  /* 0x000000ffff197224 */ /* 0x000fe200078e0015 */
[----:B------:R-:W-:Y:S01]  /*1ac0*/  PRMT R215, R12, 0x7610, R215 ;  /* 0x000076100cd77816 */ /* 0x000fe200000000d7 */
[----:B------:R1:W-:Y:S01]  /*1ad0*/  STL.S16 [R1+0x14], R31 ;  /* 0x0000141f01007387 */ /* 0x0003e20000100600 */
[----:B------:R-:W-:Y:S01]  /*1ae0*/  PRMT R213, R213, 0x5410, R213 ;  /* 0x00005410d5d57816 */ /* 0x000fe200000000d5 */
[----:B------:R-:W-:Y:S01]  /*1af0*/  IMAD.MOV.U32 R21, RZ, RZ, R19 ;  /* 0x000000ffff157224 */ /* 0x000fe200078e0013 */
[----:B------:R-:W-:Y:S01]  /*1b00*/  SHF.R.U64 R12, R102, 0x10, R103 ;  /* 0x00000010660c7819 */ /* 0x000fe20000001267 */
[----:B------:R1:W-:Y:S01]  /*1b10*/  STL.S16 [R1+0x12], R30 ;  /* 0x0000121e01007387 */ /* 0x0003e20000100600 */
[----:B------:R-:W-:-:S02]  /*1b20*/  PRMT R210, R10, 0x7610, R210 ;  /* 0x000076100ad27816 */ /* 0x000fc400000000d2 */
[----:B------:R-:W-:Y:S01]  /*1b30*/  PRMT R209, R209, 0x5410, R209 ;  /* 0x00005410d1d17816 */ /* 0x000fe200000000d1 */
[----:B------:R1:W-:Y:S01]  /*1b40*/  STL.S16 [R1+0x10], R27 ;  /* 0x0000101b01007387 */ /* 0x0003e20000100600 */
[----:B------:R-:W-:Y:S02]  /*1b50*/  SHF.R.U64 R10, R98, 0x10, R99 ;  /* 0x00000010620a7819 */ /* 0x000fe40000001263 */
[----:B------:R-:W-:Y:S01]  /*1b60*/  LOP3.LUT R6, R5, UR10, R6, 0x96, !PT ;  /* 0x0000000a05067c12 */ /* 0x000fe2000f8e9606 */
[----:B------:R1:W-:Y:S01]  /*1b70*/  STL.S16 [R1+0xe], R26 ;  /* 0x00000e1a01007387 */ /* 0x0003e20000100600 */
[----:B------:R-:W-:Y:S02]  /*1b80*/  LOP3.LUT R8, R9, UR9, R8, 0x96, !PT ;  /* 0x0000000909087c12 */ /* 0x000fe4000f8e9608 */
[----:B------:R-:W-:Y:S01]  /*1b90*/  MOV R19, R17 ;  /* 0x0000001100137202 */ /* 0x000fe20000000f00 */
[----:B------:R1:W-:Y:S01]  /*1ba0*/  STL.S16 [R1+0xc], R25 ;  /* 0x00000c1901007387 */ /* 0x0003e20000100600 */
[----:B------:R-:W-:Y:S01]  /*1bb0*/  PRMT R213, R12, 0x7610, R213 ;  /* 0x000076100cd57816 */ /* 0x000fe200000000d5 */
[----:B------:R-:W-:Y:S01]  /*1bc0*/  IMAD R12, R7, -0x2daee0ad, RZ ;  /* 0xd2511f53070c7824 */ /* 0x000fe200078e02ff */
[----:B------:R-:W-:Y:S01]  /*1bd0*/  PRMT R209, R10, 0x7610, R209 ;  /* 0x000076100ad17816 */ /* 0x000fe200000000d1 */
[----:B------:R-:W-:Y:S01]  /*1be0*/  IMAD.MOV.U32 R17, RZ, RZ, R15 ;  /* 0x000000ffff117224 */ /* 0x000fe200078e000f */
[----:B------:R1:W-:Y:S01]  /*1bf0*/  STL.S16 [R1+0xa], R24 ;  /* 0x00000a1801007387 */ /* 0x0003e20000100600 */
[----:B------:R-:W-:Y:S01]  /*1c00*/  IMAD R10, R11, -0x326172a9, RZ ;  /* 0xcd9e8d570b0a7824 */ /* 0x000fe200078e02ff */
[----:B------:R-:W-:Y:S01]  /*1c10*/  SHF.R.U32.HI R208, RZ, 0x10, R37 ;  /* 0x00000010ffd07819 */ /* 0x000fe20000011625 */
[----:B------:R-:W-:Y:S01]  /*1c20*/  IMAD.HI.U32 R5, R6, -0x326172a9, RZ ;  /* 0xcd9e8d5706057827 */ /* 0x000fe200078e00ff */
[----:B------:R1:W-:Y:S01]  /*1c30*/  STL.S16 [R1+0x8], R21 ;  /* 0x0000081501007387 */ /* 0x0003e20000100600 */
[----:B------:R-:W-:-:S02]  /*1c40*/  SHF.R.U32.HI R9, RZ, 0x10, R99 ;  /* 0x00000010ff097819 */ /* 0x000fc40000011663 */
[----:B------:R-:W-:Y:S01]  /*1c50*/  IMAD.HI.U32 R7, R8, -0x2daee0ad, RZ ;  /* 0xd2511f5308077827 */ /* 0x000fe200078e00ff */
[----:B------:R1:W-:Y:S01]  /*1c60*/  STL.S16 [R1+0x6], R20 ;  /* 0x0000061401007387 */ /* 0x0003e20000100600 */
[----:B------:R-:W-:Y:S02]  /*1c70*/  PRMT R208, R208, 0x5410, R208 ;  /* 0x00005410d0d07816 */ /* 0x000fe400000000d0 */
[----:B------:R-:W-:Y:S01]  /*1c80*/  LOP3.LUT R5, R10, UR13, R5, 0x96, !PT ;  /* 0x0000000d0a057c12 */ /* 0x000fe2000f8e9605 */
[----:B------:R1:W-:Y:S01]  /*1c90*/  STL.S16 [R1+0x4], R19 ;  /* 0x0000041301007387 */ /* 0x0003e20000100600 */
[----:B------:R-:W-:Y:S01]  /*1ca0*/  LOP3.LUT R7, R12, UR8, R7, 0x96, !PT ;  /* 0x000000080c077c12 */ /* 0x000fe2000f8e9607 */
[----:B------:R-:W-:Y:S01]  /*1cb0*/  IMAD R6, R6, -0x326172a9, RZ ;  /* 0xcd9e8d5706067824 */ /* 0x000fe200078e02ff */
[----:B------:R-:W-:Y:S01]  /*1cc0*/  SHF.R.U64 R156, R58, 0x10, R59 ;  /* 0x000000103a9c7819 */ /* 0x000fe2000000123b */
[----:B------:R1:W-:Y:S01]  /*1cd0*/  STL.S16 [R1+0x2], R18 ;  /* 0x0000021201007387 */ /* 0x0003e20000100600 */
[----:B------:R-:W-:Y:S01]  /*1ce0*/  SHF.R.U64 R155, R60, 0x10, R61 ;  /* 0x000000103c9b7819 */ /* 0x000fe2000000123d */
[----:B------:R-:W-:Y:S01]  /*1cf0*/  IMAD.MOV.U32 R15, RZ, RZ, R63 ;  /* 0x000000ffff0f7224 */ /* 0x000fe200078e003f */
[----:B------:R-:W-:Y:S01]  /*1d00*/  SHF.R.U32.HI R77, RZ, 0x10, R61 ;  /* 0x00000010ff4d7819 */ /* 0x000fe2000001163d */
[----:B------:R1:W-:Y:S01]  /*1d10*/  STL.S16 [R1], R17 ;  /* 0x0000001101007387 */ /* 0x0003e20000100600 */
[--C-:B------:R-:W-:Y:S01]  /*1d20*/  IMAD.MOV.U32 R61, RZ, RZ, R139.reuse ;  /* 0x000000ffff3d7224 */ /* 0x100fe200078e008b */
[--C-:B------:R-:W-:Y:S01]  /*1d30*/  SHF.R.U64 R145, R138, 0x10, R139.reuse ;  /* 0x000000108a917819 */ /* 0x100fe2000000128b */
[----:B------:R-:W-:Y:S01]  /*1d40*/  IMAD.MOV.U32 R138, RZ, RZ, RZ ;  /* 0x000000ffff8a7224 */ /* 0x000fe200078e00ff */
[----:B------:R-:W-:Y:S01]  /*1d50*/  SHF.R.U32.HI R144, RZ, 0x10, R139 ;  /* 0x00000010ff907819 */ /* 0x000fe2000001168b */
[----:B------:R-:W-:Y:S01]  /*1d60*/  IMAD.HI.U32 R139, R7, -0x326172a9, RZ ;  /* 0xcd9e8d57078b7827 */ /* 0x000fe200078e00ff */
[----:B------:R-:W-:Y:S01]  /*1d70*/  MOV R58, R140 ;  /* 0x0000008c003a7202 */ /* 0x000fe20000000f00 */
[----:B------:R-:W0:Y:S01]  /*1d80*/  LDCU.U8 UR13, c[0x0][0x410] ;  /* 0x00008200ff0d77ac */ /* 0x000e220008000000 */
[----:B------:R-:W-:Y:S01]  /*1d90*/  SHF.R.U64 R143, R140, 0x10, R141 ;  /* 0x000000108c8f7819 */ /* 0x000fe2000000128d */
[----:B------:R-:W-:Y:S01]  /*1da0*/  IMAD.HI.U32 R140, R5, -0x2daee0ad, RZ ;  /* 0xd2511f53058c7827 */ /* 0x000fe200078e00ff */
[----:B------:R-:W-:Y:S01]  /*1db0*/  PRMT R208, R9, 0x7610, R208 ;  /* 0x0000761009d07816 */ /* 0x000fe200000000d0 */
[----:B------:R-:W4:Y:S01]  /*1dc0*/  LDCU.64 UR8, c[0x0][0x408] ;  /* 0x00008100ff0877ac */ /* 0x000f220008000a00 */
[----:B------:R-:W-:Y:S01]  /*1dd0*/  SHF.R.U32.HI R206, RZ, 0x10, R33 ;  /* 0x00000010ffce7819 */ /* 0x000fe20000011621 */
[----:B------:R-:W-:Y:S01]  /*1de0*/  IMAD R9, R8, -0x2daee0ad, RZ ;  /* 0xd2511f5308097824 */ /* 0x000fe200078e02ff */
[----:B------:R-:W-:Y:S01]  /*1df0*/  MOV R251, R13 ;  /* 0x0000000d00fb7202 */ /* 0x000fe20000000f00 */
[----:B------:R-:W-:Y:S01]  /*1e00*/  IMAD.MOV.U32 R13, RZ, RZ, R57 ;  /* 0x000000ffff0d7224 */ /* 0x000fe200078e0039 */
[----:B------:R-:W-:Y:S01]  /*1e10*/  LOP3.LUT R139, R6, UR11, R139, 0x96, !PT ;  /* 0x0000000b068b7c12 */ /* 0x000fe2000f8e968b */
[----:B------:R-:W-:Y:S01]  /*1e20*/  IMAD R5, R5, -0x2daee0ad, RZ ;  /* 0xd2511f5305057824 */ /* 0x000fe200078e02ff */
[----:B------:R-:W-:Y:S01]  /*1e30*/  LOP3.LUT R140, R9, UR15, R140, 0x96, !PT ;  /* 0x0000000f098c7c12 */ /* 0x000fe2000f8e968c */
[----:B------:R-:W-:Y:S01]  /*1e40*/  IMAD R8, R7, -0x326172a9, RZ ;  /* 0xcd9e8d5707087824 */ /* 0x000fe200078e02ff */
[----:B------:R-:W-:Y:S01]  /*1e50*/  PRMT R206, R206, 0x5410, R206 ;  /* 0x00005410cece7816 */ /* 0x000fe200000000ce */
[----:B------:R-:W0:Y:S01]  /*1e60*/  LDCU.64 UR10, c[0x0][0x3a0] ;  /* 0x00007400ff0a77ac */ /* 0x000e220008000a00 */
[----:B------:R-:W-:Y:S01]  /*1e70*/  SHF.R.U32.HI R10, RZ, 0x10, R97 ;  /* 0x00000010ff0a7819 */ /* 0x000fe20000011661 */
[----:B------:R-:W-:Y:S01]  /*1e80*/  IMAD.HI.U32 R133, R140, -0x326172a9, RZ ;  /* 0xcd9e8d578c857827 */ /* 0x000fe200078e00ff */
[----:B------:R-:W-:-:S02]  /*1e90*/  SHF.R.U64 R207, R32, 0x10, R33 ;  /* 0x0000001020cf7819 */ /* 0x000fc40000001221 */
[--C-:B------:R-:W-:Y:S01]  /*1ea0*/  SHF.R.U64 R205, R28, 0x10, R29.reuse ;  /* 0x000000101ccd7819 */ /* 0x100fe2000000121d */
[----:B------:R-:W-:Y:S01]  /*1eb0*/  IMAD R140, R140, -0x326172a9, RZ ;  /* 0xcd9e8d578c8c7824 */ /* 0x000fe200078e02ff */
[----:B------:R-:W-:Y:S02]  /*1ec0*/  SHF.R.U32.HI R204, RZ, 0x10, R29 ;  /* 0x00000010ffcc7819 */ /* 0x000fe4000001161d */
[--C-:B------:R-:W-:Y:S02]  /*1ed0*/  SHF.R.U64 R203, R22, 0x10, R23.reuse ;  /* 0x0000001016cb7819 */ /* 0x100fe40000001217 */
[----:B------:R-:W-:Y:S02]  /*1ee0*/  SHF.R.U32.HI R202, RZ, 0x10, R23 ;  /* 0x00000010ffca7819 */ /* 0x000fe40000011617 */
[----:B------:R-:W-:Y:S01]  /*1ef0*/  SHF.R.U64 R154, R64, 0x10, R65 ;  /* 0x00000010409a7819 */ /* 0x000fe20000001241 */
[----:B------:R-:W-:Y:S01]  /*1f00*/  IMAD.MOV.U32 R64, RZ, RZ, R134 ;  /* 0x000000ffff407224 */ /* 0x000fe200078e0086 */
[----:B------:R-:W-:-:S02]  /*1f10*/  SHF.R.U64 R153, R66, 0x10, R67 ;  /* 0x0000001042997819 */ /* 0x000fc40000001243 */
[----:B------:R-:W-:Y:S01]  /*1f20*/  SHF.R.U32.HI R73, RZ, 0x10, R67 ;  /* 0x00000010ff497819 */ /* 0x000fe20000011643 */
[----:B------:R-:W-:Y:S01]  /*1f30*/  IMAD.MOV.U32 R67, RZ, RZ, R91 ;  /* 0x000000ffff437224 */ /* 0x000fe200078e005b */
[----:B------:R-:W-:Y:S01]  /*1f40*/  SHF.R.U64 R148, R134, 0x10, R135 ;  /* 0x0000001086947819 */ /* 0x000fe20000001287 */
[C---:B------:R-:W-:Y:S01]  /*1f50*/  IMAD.HI.U32 R134, R139.reuse, -0x2daee0ad, RZ ;  /* 0xd2511f538b867827 */ /* 0x040fe200078e00ff */
[----:B------:R-:W-:Y:S02]  /*1f60*/  MOV R83, R55 ;  /* 0x0000003700537202 */ /* 0x000fe40000000f00 */
[----:B------:R-:W-:Y:S01]  /*1f70*/  SHF.R.U32.HI R81, RZ, 0x10, R55 ;  /* 0x00000010ff517819 */ /* 0x000fe20000011637 */
[----:B------:R-:W-:Y:S01]  /*1f80*/  IMAD R139, R139, -0x2daee0ad, RZ ;  /* 0xd2511f538b8b7824 */ /* 0x000fe200078e02ff */
[----:B------:R-:W-:Y:S02]  /*1f90*/  SHF.R.U32.HI R78, RZ, 0x10, R59 ;  /* 0x00000010ff4e7819 */ /* 0x000fe4000001163b */
[----:B------:R-:W-:-:S02]  /*1fa0*/  MOV R198, R60 ;  /* 0x0000003c00c67202 */ /* 0x000fc40000000f00 */
[----:B------:R-:W-:Y:S02]  /*1fb0*/  MOV R197, R65 ;  /* 0x0000004100c57202 */ /* 0x000fe40000000f00 */
[----:B------:R-:W-:Y:S02]  /*1fc0*/  SHF.R.U32.HI R74, RZ, 0x10, R65 ;  /* 0x00000010ff4a7819 */ /* 0x000fe40000011641 */
[----:B------:R-:W-:Y:S02]  /*1fd0*/  MOV R72, R68 ;  /* 0x0000004400487202 */ /* 0x000fe40000000f00 */
[--C-:B------:R-:W-:Y:S02]  /*1fe0*/  SHF.R.U64 R152, R68, 0x10, R69.reuse ;  /* 0x0000001044987819 */ /* 0x100fe40000001245 */
[----:B------:R-:W-:Y:S02]  /*1ff0*/  SHF.R.U32.HI R71, RZ, 0x10, R69 ;  /* 0x00000010ff477819 */ /* 0x000fe40000011645 */
[----:B------:R-:W-:-:S02]  /*2000*/  SHF.R.U32.HI R142, RZ, 0x10, R141 ;  /* 0x00000010ff8e7819 */ /* 0x000fc4000001168d */
[----:B------:R-:W-:Y:S02]  /*2010*/  PRMT R250, R13, 0x5410, R250 ;  /* 0x000054100dfa7816 */ /* 0x000fe400000000fa */
[----:B------:R-:W-:Y:S02]  /*2020*/  PRMT R206, R10, 0x7610, R206 ;  /* 0x000076100ace7816 */ /* 0x000fe400000000ce */
[----:B------:R-:W-:Y:S02]  /*2030*/  MOV R69, R87 ;  /* 0x0000005700457202 */ /* 0x000fe40000000f00 */
[--C-:B------:R-:W-:Y:S02]  /*2040*/  SHF.R.U64 R151, R86, 0x10, R87.reuse ;  /* 0x0000001056977819 */ /* 0x100fe40000001257 */
[----:B------:R-:W-:Y:S02]  /*2050*/  SHF.R.U32.HI R68, RZ, 0x10, R87 ;  /* 0x00000010ff447819 */ /* 0x000fe40000011657 */
[----:B------:R-:W-:-:S02]  /*2060*/  SHF.R.U64 R150, R88, 0x10, R89 ;  /* 0x0000001058967819 */ /* 0x000fc40000001259 */
[----:B------:R-:W-:Y:S02]  /*2070*/  SHF.R.U32.HI R66, RZ, 0x10, R89 ;  /* 0x00000010ff427819 */ /* 0x000fe40000011659 */
[----:B------:R-:W-:Y:S02]  /*2080*/  MOV R182, R90 ;  /* 0x0000005a00b67202 */ /* 0x000fe40000000f00 */
[--C-:B------:R-:W-:Y:S02]  /*2090*/  SHF.R.U64 R149, R90, 0x10, R91.reuse ;  /* 0x000000105a957819 */ /* 0x100fe4000000125b */
[----:B------:R-:W-:Y:S02]  /*20a0*/  SHF.R.U32.HI R65, RZ, 0x10, R91 ;  /* 0x00000010ff417819 */ /* 0x000fe4000001165b */
[----:B------:R-:W-:Y:S02]  /*20b0*/  MOV R181, R135 ;  /* 0x0000008700b57202 */ /* 0x000fe40000000f00 */
[----:B------:R-:W-:-:S02]  /*20c0*/  SHF.R.U32.HI R60, RZ, 0x10, R135 ;  /* 0x00000010ff3c7819 */ /* 0x000fc40000011687 */
[----:B------:R-:W-:Y:S02]  /*20d0*/  MOV R59, R147 ;  /* 0x00000093003b7202 */ /* 0x000fe40000000f00 */
[--C-:B------:R-:W-:Y:S02]  /*20e0*/  SHF.R.U64 R141, R146, 0x10, R147.reuse ;  /* 0x00000010928d7819 */ /* 0x100fe40000001293 */
[----:B------:R-:W-:Y:S02]  /*20f0*/  SHF.R.U32.HI R55, RZ, 0x10, R147 ;  /* 0x00000010ff377819 */ /* 0x000fe40000011693 */
[----:B------:R-:W-:Y:S02]  /*2100*/  MOV R252, R62 ;  /* 0x0000003e00fc7202 */ /* 0x000fe40000000f00 */
        /* <DEDUP_REMOVED lines=8> */
[--C-:B------:R-:W-:Y:S02]  /*2190*/  SHF.R.U64 R10, R92, 0x10, R93.reuse ;  /* 0x000000105c0a7819 */ /* 0x100fe4000000125d */
[----:B------:R-:W-:Y:S02]  /*21a0*/  SHF.R.U32.HI R6, RZ, 0x10, R93 ;  /* 0x00000010ff067819 */ /* 0x000fe4000001165d */
        /* <DEDUP_REMOVED lines=50> */
[----:B------:R-:W-:Y:S02]  /*24d0*/  LOP3.LUT R133, R8, UR17, R133, 0x96, !PT ;  /* 0x0000001108857c12 */ /* 0x000fe4000f8e9685 */
[----:B------:R-:W-:-:S02]  /*24e0*/  LOP3.LUT R134, R5, UR16, R134, 0x96, !PT ;  /* 0x0000001005867c12 */ /* 0x000fc4000f8e9686 */
[----:B01234-:R-:W-:-:S07]  /*24f0*/  LOP3.LUT R135, R4, 0x3, RZ, 0xc0, !PT ;  /* 0x0000000304877812 */ /* 0x01ffce00078ec0ff */
.L_x_79146:
[----:B0-----:R-:W0:Y:S08]  /*2500*/  LDC.64 R12, c[0x0][0x3f0] ;  /* 0x0000fc00ff0c7b82 */ /* 0x001e300000000a00 */
[----:B------:R-:W1:Y:S08]  /*2510*/  LDC.64 R14, c[0x0][0x3f8] ;  /* 0x0000fe00ff0e7b82 */ /* 0x000e700000000a00 */
[----:B------:R-:W2:Y:S01]  /*2520*/  LDC R188, c[0x0][0x388] ;  /* 0x0000e200ffbc7b82 */ /* 0x000ea20000000800 */
[----:B0-----:R-:W-:-:S05]  /*2530*/  IMAD.WIDE R12, R136, 0x4, R12 ;  /* 0x00000004880c7825 */ /* 0x001fca00078e020c */
[----:B------:R-:W3:Y:S01]  /*2540*/  LDG.E R19, desc[UR6][R12.64] ;  /* 0x000000060c137981 */ /* 0x000ee2000c1e1900 */
[----:B------:R-:W-:Y:S02]  /*2550*/  IMAD.MOV.U32 R169, RZ, RZ, RZ ;  /* 0x000000ffffa97224 */ /* 0x000fe400078e00ff */
[----:B-1----:R-:W-:Y:S01]  /*2560*/  IMAD.WIDE R14, R136, 0x4, R14 ;  /* 0x00000004880e7825 */ /* 0x002fe200078e020e */
[----:B------:R-:W0:Y:S04]  /*2570*/  S2R R189, SR_TID.X ;  /* 0x0000000000bd7919 */ /* 0x000e280000002100 */
[----:B-----5:R-:W5:Y:S01]  /*2580*/  LDG.E R168, desc[UR6][R14.64] ;  /* 0x000000060ea87981 */ /* 0x020f62000c1e1900 */
[----:B------:R-:W-:-:S04]  /*2590*/  ISETP.NE.U32.AND P0, PT, RZ, UR10, PT ;  /* 0x0000000aff007c0c */ /* 0x000fc8000bf05070 */
[----:B------:R-:W-:Y:S02]  /*25a0*/  ISETP.NE.AND.EX P0, PT, RZ, UR11, PT, P0 ;  /* 0x0000000bff007c0c */ /* 0x000fe4000bf05300 */
[----:B0-----:R-:W-:Y:S01]  /*25b0*/  LOP3.LUT R185, R189, 0x1f, RZ, 0xc0, !PT ;  /* 0x0000001fbdb97812 */ /* 0x001fe200078ec0ff */
[----:B------:R-:W-:Y:S01]  /*25c0*/  BSSY.RECONVERGENT B0, `(.L_x_78003) ;  /* 0x0000360000007945 */ /* 0x000fe20003800200 */
        /* <DEDUP_REMOVED lines=8> */
[----:B------:R0:W5:Y:S02]  /*2650*/  @P1 LDG.E.128 R4, desc[UR6][R12.64] ;  /* 0x000000060c041981 */ /* 0x000164000c1e1d00 */
[----:B0-----:R-:W-:-:S05]  /*2660*/  IMAD R12, R136, R188, RZ ;  /* 0x000000bc880c7224 */ /* 0x001fca00078e02ff */
[----:B------:R-:W-:-:S04]  /*2670*/  SHF.R.S32.HI R13, RZ, 0x1f, R12 ;  /* 0x0000001fff0d7819 */ /* 0x000fc8000001140c */
[----:B------:R-:W-:-:S04]  /*2680*/  LEA.HI R13, R13, R12, RZ, 0x2 ;  /* 0x0000000c0d0d7211 */ /* 0x000fc800078f10ff */
[----:B------:R-:W-:Y:S01]  /*2690*/  LEA.HI.SX32 R174, R13, R185, 0x1e ;  /* 0x000000b90dae7211 */ /* 0x000fe200078ff2ff */
        /* <DEDUP_REMOVED lines=26> */
.L_x_78009:
        /* <DEDUP_REMOVED lines=13> */
.L_x_78011:
[----:B------:R-:W-:Y:S05]  /*2910*/  BSYNC.RECONVERGENT B3 ;  /* 0x0000000000037941 */ /* 0x000fea0003800200 */
.L_x_78010:
        /* <DEDUP_REMOVED lines=61> */
.L_x_78008:
[----:B------:R-:W-:Y:S05]  /*2cf0*/  BSYNC.RECONVERGENT B2 ;  /* 0x0000000000027941 */ /* 0x000fea0003800200 */
.L_x_78007:
[----:B------:R-:W-:Y:S01]  /*2d00*/  I2FP.F32.U32 R14, R13 ;  /* 0x0000000d000e7245 */ /* 0x000fe20000201000 */
[----:B------:R-:W-:Y:S02]  /*2d10*/  IMAD.MOV.U32 R15, RZ, RZ, 0x2f800000 ;  /* 0x2f800000ff0f7424 */ /* 0x000fe400078e00ff */
[----:B-----5:R-:W-:Y:S01]  /*2d20*/  FMUL.FTZ R13, R4, UR9 ;  /* 0x00000009040d7c20 */ /* 0x020fe20008410000 */
[----:B------:R-:W-:Y:S02]  /*2d30*/  HADD2.F32 R88, -RZ, R201.H1_H1 ;  /* 0x300000c9ff587230 */ /* 0x000fe40000004100 */
[----:B------:R-:W-:Y:S01]  /*2d40*/  FFMA.FTZ R14, R14, R15, 1.1641532182693481445e-10 ;  /* 0x2f0000000e0e7423 */ /* 0x000fe2000001000f */
[----:B------:R-:W-:-:S04]  /*2d50*/  FMUL.FTZ R13, R13, UR8 ;  /* 0x000000080d0d7c20 */ /* 0x000fc80008410000 */
[----:B------:R-:W-:-:S04]  /*2d60*/  FSETP.GTU.FTZ.AND P3, PT, R14, UR12, PT ;  /* 0x0000000c0e007c0b */ /* 0x000fc8000bf7c000 */
[----:B------:R-:W-:Y:S02]  /*2d70*/  FSEL R14, R13, RZ, !P3 ;  /* 0x000000ff0d0e7208 */ /* 0x000fe40005800000 */
[----:B------:R-:W-:-:S03]  /*2d80*/  SEL R13, RZ, 0x1, P3 ;  /* 0x00000001ff0d7807 */ /* 0x000fc60001800000 */
[----:B------:R-:W-:Y:S01]  /*2d90*/  FFMA.FTZ R88, R14, R88, R8 ;  /* 0x000000580e587223 */ /* 0x000fe20000010008 */
[----:B------:R-:W-:-:S07]  /*2da0*/  PRMT R141, R13, 0x7610, R141 ;  /* 0x000076100d8d7816 */ /* 0x000fce000000008d */
.L_x_78006:
[----:B------:R-:W-:Y:S05]  /*2db0*/  BSYNC.RECONVERGENT B1 ;  /* 0x0000000000017941 */ /* 0x000fea0003800200 */
.L_x_78005:
        /* <DEDUP_REMOVED lines=17> */
.L_x_78016:
        /* <DEDUP_REMOVED lines=13> */
.L_x_78018:
[----:B------:R-:W-:Y:S05]  /*2fa0*/  BSYNC.RECONVERGENT B3 ;  /* 0x0000000000037941 */ /* 0x000fea0003800200 */
.L_x_78017:
        /* <DEDUP_REMOVED lines=61> */
.L_x_78015:
[----:B------:R-:W-:Y:S05]  /*3380*/  BSYNC.RECONVERGENT B2 ;  /* 0x0000000000027941 */ /* 0x000fea0003800200 */
.L_x_78014:
[----:B------:R-:W-:Y:S01]  /*3390*/  HFMA2 R15, -RZ, RZ, 0.1171875, 0 ;  /* 0x2f800000ff0f7431 */ /* 0x000fe200000001ff */
[----:B------:R-:W-:Y:S01]  /*33a0*/  I2FP.F32.U32 R14, R14 ;  /* 0x0000000e000e7245 */ /* 0x000fe20000201000 */
[----:B-----5:R-:W-:Y:S01]  /*33b0*/  FMUL.FTZ R12, R5, UR9 ;  /* 0x00000009050c7c20 */ /* 0x020fe20008410000 */
[----:B------:R-:W-:-:S03]  /*33c0*/  HADD2.F32 R89, -RZ, R158.H0_H0 ;  /* 0x2000009eff597230 */ /* 0x000fc60000004100 */
[----:B------:R-:W-:Y:S01]  /*33d0*/  FMUL.FTZ R12, R12, UR8 ;  /* 0x000000080c0c7c20 */ /* 0x000fe20008410000 */
[----:B------:R-:W-:-:S05]  /*33e0*/  FFMA.FTZ R14, R14, R15, 1.1641532182693481445e-10 ;  /* 0x2f0000000e0e7423 */ /* 0x000fca000001000f */
[----:B------:R-:W-:-:S04]  /*33f0*/  FSETP.GTU.FTZ.AND P3, PT, R14, UR12, PT ;  /* 0x0000000c0e007c0b */ /* 0x000fc8000bf7c000 */
[----:B------:R-:W-:Y:S02]  /*3400*/  FSEL R14, R12, RZ, !P3 ;  /* 0x000000ff0c0e7208 */ /* 0x000fe40005800000 */
[----:B------:R-:W-:-:S03]  /*3410*/  SEL R12, RZ, 0x1, P3 ;  /* 0x00000001ff0c7807 */ /* 0x000fc60001800000 */
[----:B------:R-:W-:Y:S01]  /*3420*/  FFMA.FTZ R89, R14, R89, R9 ;  /* 0x000000590e597223 */ /* 0x000fe20000010009 */
[----:B------:R-:W-:-:S07]  /*3430*/  PRMT R142, R12, 0x7610, R142 ;  /* 0x000076100c8e7816 */ /* 0x000fce000000008e */
.L_x_78013:
[----:B------:R-:W-:Y:S05]  /*3440*/  BSYNC.RECONVERGENT B1 ;  /* 0x0000000000017941 */ /* 0x000fea0003800200 */
.L_x_78012:
        /* <DEDUP_REMOVED lines=17> */
.L_x_78023:
        /* <DEDUP_REMOVED lines=13> */
.L_x_78025:
[----:B------:R-:W-:Y:S05]  /*3630*/  BSYNC.RECONVERGENT B3 ;  /* 0x0000000000037941 */ /* 0x000fea0003800200 */
.L_x_78024:
        /* <DEDUP_REMOVED lines=58> */
[----:B------:R-:W-:Y:S01]  /*39e0*/  IMAD.MOV.U32 R14, RZ, RZ, R18 ;  /* 0x000000ffff0e7224 */ /* 0x000fe200078e0012 */
[----:B------:R-:W-:Y:S01]  /*39f0*/  MOV R18, R12 ;  /* 0x0000000c00127202 */ /* 0x000fe20000000f00 */
[----:B------:R-:W-:-:S07]  /*3a00*/  IMAD.MOV.U32 R12, RZ, RZ, RZ ;  /* 0x000000ffff0c7224 */ /* 0x000fce00078e00ff */
.L_x_78022:
[----:B------:R-:W-:Y:S05]  /*3a10*/  BSYNC.RECONVERGENT B2 ;  /* 0x0000000000027941 */ /* 0x000fea0003800200 */
.L_x_78021:
[----:B------:R-:W-:Y:S01]  /*3a20*/  I2FP.F32.U32 R14, R14 ;  /* 0x0000000e000e7245 */ /* 0x000fe20000201000 */
[----:B------:R-:W-:Y:S02]  /*3a30*/  IMAD.MOV.U32 R15, RZ, RZ, 0x2f800000 ;  /* 0x2f800000ff0f7424 */ /* 0x000fe400078e00ff */
[----:B-----5:R-:W-:Y:S01]  /*3a40*/  FMUL.FTZ R13, R6, UR9 ;  /* 0x00000009060d7c20 */ /* 0x020fe20008410000 */
[----:B------:R-:W-:Y:S02]  /*3a50*/  HADD2.F32 R90, -RZ, R201.H0_H0 ;  /* 0x200000c9ff5a7230 */ /* 0x000fe40000004100 */
[----:B------:R-:W-:Y:S01]  /*3a60*/  FFMA.FTZ R14, R14, R15, 1.1641532182693481445e-10 ;  /* 0x2f0000000e0e7423 */ /* 0x000fe2000001000f */
[----:B------:R-:W-:-:S04]  /*3a70*/  FMUL.FTZ R13, R13, UR8 ;  /* 0x000000080d0d7c20 */ /* 0x000fc80008410000 */
[----:B------:R-:W-:-:S04]  /*3a80*/  FSETP.GTU.FTZ.AND P3, PT, R14, UR12, PT ;  /* 0x0000000c0e007c0b */ /* 0x000fc8000bf7c000 */
[----:B------:R-:W-:Y:S02]  /*3a90*/  FSEL R14, R13, RZ, !P3 ;  /* 0x000000ff0d0e7208 */ /* 0x000fe40005800000 */
[----:B------:R-:W-:-:S03]  /*3aa0*/  SEL R13, RZ, 0x1, P3 ;  /* 0x00000001ff0d7807 */ /* 0x000fc60001800000 */
[----:B------:R-:W-:Y:S01]  /*3ab0*/  FFMA.FTZ R90, R14, R90, R10 ;  /* 0x0000005a0e5a7223 */ /* 0x000fe2000001000a */
[----:B------:R-:W-:-:S07]  /*3ac0*/  PRMT R143, R13, 0x7610, R143 ;  /* 0x000076100d8f7816 */ /* 0x000fce000000008f */
.L_x_78020:
[----:B------:R-:W-:Y:S05]  /*3ad0*/  BSYNC.RECONVERGENT B1 ;  /* 0x0000000000017941 */ /* 0x000fea0003800200 */
.L_x_78019:
        /* <DEDUP_REMOVED lines=16> */
.L_x_78029:
        /* <DEDUP_REMOVED lines=13> */
.L_x_78031:
[----:B------:R-:W-:Y:S05]  /*3cb0*/  BSYNC.RECONVERGENT B2 ;  /* 0x0000000000027941 */ /* 0x000fea0003800200 */
.L_x_78030:
        /* <DEDUP_REMOVED lines=42> */
[----:B------:R-:W-:Y:S02]  /*3f60*/  HFMA2 R21, -RZ, RZ, 0, 0 ;  /* 0x00000000ff157431 */ /* 0x000fe400000001ff */
        /* <DEDUP_REMOVED lines=18> */
.L_x_78028:
[----:B------:R-:W-:Y:S05]  /*4090*/  BSYNC.RECONVERGENT B1 ;  /* 0x0000000000017941 */ /* 0x000fea0003800200 */
.L_x_78027:
        /* <DEDUP_REMOVED lines=10> */
[----:B------:R-:W-:Y:S01]  /*4140*/  PRMT R144, R12, 0x7610, R144 ;  /* 0x000076100c907816 */ /* 0x000fe20000000090 */
[----:B------:R-:W-:Y:S06]  /*4150*/  BRA `(.L_x_78026) ;  /* 0x0000001800987947 */ /* 0x000fec0003800000 */
.L_x_78004:
        /* <DEDUP_REMOVED lines=21> */
.L_x_78036:
        /* <DEDUP_REMOVED lines=13> */
.L_x_78038:
[----:B------:R-:W-:Y:S05]  /*4380*/  BSYNC.RECONVERGENT B3 ;  /* 0x0000000000037941 */ /* 0x000fea0003800200 */
.L_x_78037:
        /* <DEDUP_REMOVED lines=61> */
.L_x_78035:
[----:B------:R-:W-:Y:S05]  /*4760*/  BSYNC.RECONVERGENT B2 ;  /* 0x0000000000027941 */ /* 0x000fea0003800200 */
.L_x_78034:
        /* <DEDUP_REMOVED lines=9> */
[----:B------:R-:W-:Y:S01]  /*4800*/  FMUL.FTZ R88, R14, R88 ;  /* 0x000000580e587220 */ /* 0x000fe20000410000 */
[----:B------:R-:W-:-:S07]  /*4810*/  PRMT R141, R13, 0x7610, R141 ;  /* 0x000076100d8d7816 */ /* 0x000fce000000008d */
.L_x_78033:
[----:B------:R-:W-:Y:S05]  /*4820*/  BSYNC.RECONVERGENT B1 ;  /* 0x0000000000017941 */ /* 0x000fea0003800200 */
.L_x_78032:
        /* <DEDUP_REMOVED lines=17> */
.L_x_78043:
        /* <DEDUP_REMOVED lines=13> */
.L_x_78045:
[----:B------:R-:W-:Y:S05]  /*4a10*/  BSYNC.RECONVERGENT B3 ;  /* 0x0000000000037941 */ /* 0x000fea0003800200 */
.L_x_78044:
        /* <DEDUP_REMOVED lines=61> */
.L_x_78042:
[----:B------:R-:W-:Y:S05]  /*4df0*/  BSYNC.RECONVERGENT B2 ;  /* 0x0000000000027941 */ /* 0x000fea0003800200 */
.L_x_78041:
        /* <DEDUP_REMOVED lines=9> */
[----:B------:R-:W-:Y:S01]  /*4e90*/  FMUL.FTZ R89, R14, R89 ;  /* 0x000000590e597220 */ /* 0x000fe20000410000 */
[----:B------:R-:W-:-:S07]  /*4ea0*/  PRMT R142, R12, 0x7610, R142 ;  /* 0x000076100c8e7816 */ /* 0x000fce000000008e */
.L_x_78040:
[----:B------:R-:W-:Y:S05]  /*4eb0*/  BSYNC.RECONVERGENT B1 ;  /* 0x0000000000017941 */ /* 0x000fea0003800200 */
.L_x_78039:
        /* <DEDUP_REMOVED lines=17> */
.L_x_78050:
        /* <DEDUP_REMOVED lines=13> */
.L_x_78052:
[----:B------:R-:W-:Y:S05]  /*50a0*/  BSYNC.RECONVERGENT B3 ;  /* 0x0000000000037941 */ /* 0x000fea0003800200 */
.L_x_78051:
        /* <DEDUP_REMOVED lines=61> */
.L_x_78049:
[----:B------:R-:W-:Y:S05]  /*5480*/  BSYNC.RECONVERGENT B2 ;  /* 0x0000000000027941 */ /* 0x000fea0003800200 */
.L_x_78048:
        /* <DEDUP_REMOVED lines=9> */
[----:B------:R-:W-:Y:S01]  /*5520*/  FMUL.FTZ R90, R14, R90 ;  /* 0x0000005a0e5a7220 */ /* 0x000fe20000410000 */
[----:B------:R-:W-:-:S07]  /*5530*/  PRMT R143, R13, 0x7610, R143 ;  /* 0x000076100d8f7816 */ /* 0x000fce000000008f */
.L_x_78047:
[----:B------:R-:W-:Y:S05]  /*5540*/  BSYNC.RECONVERGENT B1 ;  /* 0x0000000000017941 */ /* 0x000fea0003800200 */
.L_x_78046:
        /* <DEDUP_REMOVED lines=16> */
.L_x_78055:
        /* <DEDUP_REMOVED lines=13> */
.L_x_78057:
[----:B------:R-:W-:Y:S05]  /*5720*/  BSYNC.RECONVERGENT B2 ;  /* 0x0000000000027941 */ /* 0x000fea0003800200 */
.L_x_78056:
        /* <DEDUP_REMOVED lines=61> */
.L_x_78054:
[----:B------:R-:W-:Y:S05]  /*5b00*/  BSYNC.RECONVERGENT B1 ;  /* 0x0000000000017941 */ /* 0x000fea0003800200 */
.L_x_78053:
        /* <DEDUP_REMOVED lines=11> */
.L_x_78026:
[----:B------:R-:W-:Y:S05]  /*5bc0*/  BSYNC.RECONVERGENT B0 ;  /* 0x0000000000007941 */ /* 0x000fea0003800200 */
.L_x_78003:
        /* <DEDUP_REMOVED lines=22> */
.L_x_78059:
[----:B------:R-:W-:Y:S05]  /*5d30*/  BSYNC.RECONVERGENT B0 ;  /* 0x0000000000007941 */ /* 0x000fea0003800200 */
.L_x_78058:
[----:B-----5:R2:W5:Y:S04]  /*5d40*/  @P1 LDG.E.128 R4, desc[UR6][R12.64] ;  /* 0x000000060c041981 */ /* 0x020568000c1e1d00 */
[----:B------:R2:W5:Y:S01]  /*5d50*/  @P0 LDG.E.128 R8, desc[UR6][R16.64] ;  /* 0x0000000610080981 */ /* 0x000562000c1e1d00 */
[----:B------:R-:W-:Y:S04]  /*5d60*/  BSSY.RECONVERGENT B0, `(.L_x_78060) ;  /* 0x000034e000007945 */ /* 0x000fe80003800200 */
[----:B------:R-:W-:Y:S05]  /*5d70*/  @!P0 BRA `(.L_x_78061) ;  /* 0x00000018009c8947 */ /* 0x000fea0003800000 */
[----:B------:R-:W-:Y:S01]  /*5d80*/  ISETP.GT.AND P2, PT, R19, RZ, PT ;  /* 0x000000ff1300720c */ /* 0x000fe20003f44270 */
[----:B------:R-:W-:Y:S01]  /*5d90*/  BSSY.RECONVERGENT B1, `(.L_x_78062) ;  /* 0x000006b000017945 */ /* 0x000fe20003800200 */
[----:B--2---:R-:W-:Y:S01]  /*5da0*/  IMAD.MOV.U32 R12, RZ, RZ, R21 ;  /* 0x000000ffff0c7224 */ /* 0x004fe200078e0015 */
[----:B-1----:R-:W-:Y:S01]  /*5db0*/  MOV R20, R18 ;  /* 0x0000001200147202 */ /* 0x002fe20000000f00 */
        /* <DEDUP_REMOVED lines=18> */
.L_x_78066:
        /* <DEDUP_REMOVED lines=13> */
.L_x_78068:
[----:B------:R-:W-:Y:S05]  /*5fb0*/  BSYNC.RECONVERGENT B3 ;  /* 0x0000000000037941 */ /* 0x000fea0003800200 */
.L_x_78067:
        /* <DEDUP_REMOVED lines=60> */
.L_x_78065:
[----:B------:R-:W-:Y:S05]  /*6380*/  BSYNC.RECONVERGENT B2 ;  /* 0x0000000000027941 */ /* 0x000fea0003800200 */
.L_x_78064:
[----:B0-----:R-:W-:Y:S01]  /*6390*/  HFMA2 R15, -RZ, RZ, 0.1171875, 0 ;  /* 0x2f800000ff0f7431 */ /* 0x001fe200000001ff */
[----:B------:R-:W-:Y:S01]  /*63a0*/  I2FP.F32.U32 R14, R13 ;  /* 0x0000000d000e7245 */ /* 0x000fe20000201000 */
[----:B------:R-:W-:Y:S01]  /*63b0*/  FMUL.FTZ R13, R4, UR9 ;  /* 0x00000009040d7c20 */ /* 0x000fe20008410000 */
[----:B------:R-:W-:-:S03]  /*63c0*/  HADD2.F32 R84, -RZ, R200.H1_H1 ;  /* 0x300000c8ff547230 */ /* 0x000fc60000004100 */
[----:B------:R-:W-:Y:S01]  /*63d0*/  FMUL.FTZ R13, R13, UR8 ;  /* 0x000000080d0d7c20 */ /* 0x000fe20008410000 */
[----:B------:R-:W-:-:S05]  /*63e0*/  FFMA.FTZ R14, R14, R15, 1.1641532182693481445e-10 ;  /* 0x2f0000000e0e7423 */ /* 0x000fca000001000f */
[----:B------:R-:W-:-:S04]  /*63f0*/  FSETP.GTU.FTZ.AND P3, PT, R14, UR12, PT ;  /* 0x0000000c0e007c0b */ /* 0x000fc8000bf7c000 */
[----:B------:R-:W-:Y:S02]  /*6400*/  FSEL R14, R13, RZ, !P3 ;  /* 0x000000ff0d0e7208 */ /* 0x000fe40005800000 */
[----:B------:R-:W-:-:S03]  /*6410*/  SEL R13, RZ, 0x1, P3 ;  /* 0x00000001ff0d7807 */ /* 0x000fc60001800000 */
[----:B------:R-:W-:Y:S01]  /*6420*/  FFMA.FTZ R84, R14, R84, R8 ;  /* 0x000000540e547223 */ /* 0x000fe20000010008 */
[----:B------:R-:W-:-:S07]  /*6430*/  PRMT R141, R13, 0x7610, R141 ;  /* 0x000076100d8d7816 */ /* 0x000fce000000008d */
.L_x_78063:
[----:B------:R-:W-:Y:S05]  /*6440*/  BSYNC.RECONVERGENT B1 ;  /* 0x0000000000017941 */ /* 0x000fea0003800200 */
.L_x_78062:
[----:B------:R-:W-:Y:S01]  /*6450*/  BSSY.RECONVERGENT B1, `(.L_x_78069) ;  /* 0x0000068000017945 */ /* 0x000fe20003800200 */
[----:B------:R-:W-:Y:S02]  /*6460*/  IMAD.MOV.U32 R13, RZ, RZ, R12 ;  /* 0x000000ffff0d7224 */ /* 0x000fe400078e000c */
[----:B------:R-:W-:Y:S01]  /*6470*/  IMAD.MOV.U32 R85, RZ, RZ, R9 ;  /* 0x000000ffff557224 */ /* 0x000fe200078e0009 */
        /* <DEDUP_REMOVED lines=14> */
.L_x_78073:
        /* <DEDUP_REMOVED lines=13> */
.L_x_78075:
[----:B------:R-:W-:Y:S05]  /*6630*/  BSYNC.RECONVERGENT B3 ;  /* 0x0000000000037941 */ /* 0x000fea0003800200 */
.L_x_78074:
        /* <DEDUP_REMOVED lines=61> */
.L_x_78072:
[----:B------:R-:W-:Y:S05]  /*6a10*/  BSYNC.RECONVERGENT B2 ;  /* 0x0000000000027941 */ /* 0x000fea0003800200 */
.L_x_78071:
[----:B------:R-:W-:Y:S01]  /*6a20*/  I2FP.F32.U32 R14, R14 ;  /* 0x0000000e000e7245 */ /* 0x000fe20000201000 */
[----:B------:R-:W-:Y:S02]  /*6a30*/  IMAD.MOV.U32 R15, RZ, RZ, 0x2f800000 ;  /* 0x2f800000ff0f7424 */ /* 0x000fe400078e00ff */
[----:B------:R-:W-:Y:S01]  /*6a40*/  FMUL.FTZ R12, R5, UR9 ;  /* 0x00000009050c7c20 */ /* 0x000fe20008410000 */
        /* <DEDUP_REMOVED lines=8> */
.L_x_78070:
[----:B------:R-:W-:Y:S05]  /*6ad0*/  BSYNC.RECONVERGENT B1 ;  /* 0x0000000000017941 */ /* 0x000fea0003800200 */
.L_x_78069:
[----:B------:R-:W-:Y:S01]  /*6ae0*/  BSSY.RECONVERGENT B1, `(.L_x_78076) ;  /* 0x0000068000017945 */ /* 0x000fe20003800200 */
[----:B------:R-:W-:Y:S01]  /*6af0*/  MOV R12, R13 ;  /* 0x0000000d000c7202 */ /* 0x000fe20000000f00 */
[----:B------:R-:W-:Y:S02]  /*6b00*/  IMAD.MOV.U32 R86, RZ, RZ, R10 ;  /* 0x000000ffff567224 */ /* 0x000fe400078e000a */
        /* <DEDUP_REMOVED lines=14> */
.L_x_78080:
        /* <DEDUP_REMOVED lines=13> */
.L_x_78082:
[----:B------:R-:W-:Y:S05]  /*6cc0*/  BSYNC.RECONVERGENT B3 ;  /* 0x0000000000037941 */ /* 0x000fea0003800200 */
.L_x_78081:
        /* <DEDUP_REMOVED lines=59> */
[----:B------:R-:W-:Y:S02]  /*7080*/  IMAD.MOV.U32 R20, RZ, RZ, R12 ;  /* 0x000000ffff147224 */ /* 0x000fe400078e000c */
[----:B------:R-:W-:-:S07]  /*7090*/  HFMA2 R12, -RZ, RZ, 0, 0 ;  /* 0x00000000ff0c7431 */ /* 0x000fce00000001ff */
.L_x_78079:
[----:B------:R-:W-:Y:S05]  /*70a0*/  BSYNC.RECONVERGENT B2 ;  /* 0x0000000000027941 */ /* 0x000fea0003800200 */
.L_x_78078:
        /* <DEDUP_REMOVED lines=11> */
.L_x_78077:
[----:B------:R-:W-:Y:S05]  /*7160*/  BSYNC.RECONVERGENT B1 ;  /* 0x0000000000017941 */ /* 0x000fea0003800200 */
.L_x_78076:
        /* <DEDUP_REMOVED lines=16> */
.L_x_78086:
        /* <DEDUP_REMOVED lines=13> */
.L_x_78088:
[----:B------:R-:W-:Y:S05]  /*7340*/  BSYNC.RECONVERGENT B2 ;  /* 0x0000000000027941 */ /* 0x000fea0003800200 */
.L_x_78087:
        /* <DEDUP_REMOVED lines=61> */
.L_x_78085:
[----:B------:R-:W-:Y:S05]  /*7720*/  BSYNC.RECONVERGENT B1 ;  /* 0x0000000000017941 */ /* 0x000fea0003800200 */
.L_x_78084:
        /* <DEDUP_REMOVED lines=10> */
[----:B------:R-:W-:Y:S01]  /*77d0*/  PRMT R144, R12, 0x7610, R144 ;  /* 0x000076100c907816 */ /* 0x000fe20000000090 */
[----:B------:R-:W-:Y:S06]  /*77e0*/  BRA `(.L_x_78083) ;  /* 0x0000001800947947 */ /* 0x000fec0003800000 */
.L_x_78061:
[----:B------:R-:W-:Y:S01]  /*77f0*/  BSSY.RECONVERGENT B1, `(.L_x_78089) ;  /* 0x000006b000017945 */ /* 0x000fe20003800200 */
[----:B--2---:R-:W-:Y:S01]  /*7800*/  IMAD.MOV.U32 R12, RZ, RZ, R21 ;  /* 0x000000ffff0c7224 */ /* 0x004fe200078e0015 */
[----:B------:R-:W-:Y:S01]  /*7810*/  MOV R84, RZ ;  /* 0x000000ff00547202 */ /* 0x000fe20000000f00 */
        /* <DEDUP_REMOVED lines=18> */
.L_x_78093:
        /* <DEDUP_REMOVED lines=13> */
.L_x_78095:
[----:B------:R-:W-:Y:S05]  /*7a10*/  BSYNC.RECONVERGENT B3 ;  /* 0x0000000000037941 */ /* 0x000fea0003800200 */
.L_x_78094:
        /* <DEDUP_REMOVED lines=60> */
.L_x_78092:
[----:B------:R-:W-:Y:S05]  /*7de0*/  BSYNC.RECONVERGENT B2 ;  /* 0x0000000000027941 */ /* 0x000fea0003800200 */
.L_x_78091:
[----:B0-----:R-:W-:Y:S01]  /*7df0*/  I2FP.F32.U32 R14, R13 ;  /* 0x0000000d000e7245 */ /* 0x001fe20000201000 */
        /* <DEDUP_REMOVED lines=10> */
.L_x_78090:
[----:B------:R-:W-:Y:S05]  /*7ea0*/  BSYNC.RECONVERGENT B1 ;  /* 0x0000000000017941 */ /* 0x000fea0003800200 */
.L_x_78089:
        /* <DEDUP_REMOVED lines=17> */
.L_x_78100:
        /* <DEDUP_REMOVED lines=13> */
.L_x_78102:
[----:B------:R-:W-:Y:S05]  /*8090*/  BSYNC.RECONVERGENT B3 ;  /* 0x0000000000037941 */ /* 0x000fea0003800200 */
.L_x_78101:
        /* <DEDUP_REMOVED lines=59> */
[----:B------:R-:W-:Y:S02]  /*8450*/  HFMA2 R13, -RZ, RZ, 0, 0 ;  /* 0x00000000ff0d7431 */ /* 0x000fe400000001ff */
[----:B------:R-:W-:-:S07]  /*8460*/  IMAD.MOV.U32 R20, RZ, RZ, R12 ;  /* 0x000000ffff147224 */ /* 0x000fce00078e000c */
.L_x_78099:
[----:B------:R-:W-:Y:S05]  /*8470*/  BSYNC.RECONVERGENT B2 ;  /* 0x0000000000027941 */ /* 0x000fea0003800200 */
.L_x_78098:
        /* <DEDUP_REMOVED lines=11> */
.L_x_78097:
[----:B------:R-:W-:Y:S05]  /*8530*/  BSYNC.RECONVERGENT B1 ;  /* 0x0000000000017941 */ /* 0x000fea0003800200 */
.L_x_78096:
        /* <DEDUP_REMOVED lines=17> */
.L_x_78107:
        /* <DEDUP_REMOVED lines=13> */
.L_x_78109:
[----:B------:R-:W-:Y:S05]  /*8720*/  BSYNC.RECONVERGENT B3 ;  /* 0x0000000000037941 */ /* 0x000fea0003800200 */
.L_x_78108:
        /* <DEDUP_REMOVED lines=58> */
[----:B------:R-:W-:Y:S01]  /*8ad0*/  IMAD.MOV.U32 R20, RZ, RZ, R12 ;  /* 0x000000ffff147224 */ /* 0x000fe200078e000c */
[----:B------:R-:W-:Y:S01]  /*8ae0*/  LOP3.LUT R134, R134, UR16, R13, 0x96, !PT ;  /* 0x0000001086867c12 */ /* 0x000fe2000f8e960d */
[----:B------:R-:W-:-:S07]  /*8af0*/  IMAD.MOV.U32 R12, RZ, RZ, RZ ;  /* 0x000000ffff0c7224 */ /* 0x000fce00078e00ff */
.L_x_78106:
[----:B------:R-:W-:Y:S05]  /*8b00*/  BSYNC.RECONVERGENT B2 ;  /* 0x0000000000027941 */ /* 0x000fea0003800200 */
.L_x_78105:
        /* <DEDUP_REMOVED lines=11> */
.L_x_78104:
[----:B------:R-:W-:Y:S05]  /*8bc0*/  BSYNC.RECONVERGENT B1 ;  /* 0x0000000000017941 */ /* 0x000fea0003800200 */
.L_x_78103:
        /* <DEDUP_REMOVED lines=16> */
.L_x_78112:
        /* <DEDUP_REMOVED lines=13> */
.L_x_78114:
[----:B------:R-:W-:Y:S05]  /*8da0*/  BSYNC.RECONVERGENT B2 ;  /* 0x0000000000027941 */ /* 0x000fea0003800200 */
.L_x_78113:
        /* <DEDUP_REMOVED lines=61> */
.L_x_78111:
[----:B------:R-:W-:Y:S05]  /*9180*/  BSYNC.RECONVERGENT B1 ;  /* 0x0000000000017941 */ /* 0x000fea0003800200 */
.L_x_78110:
[----:B------:R-:W-:Y:S01]  /*9190*/  I2FP.F32.U32 R13, R13 ;  /* 0x0000000d000d7245 */ /* 0x000fe20000201000 */
[----:B0-----:R-:W-:Y:S02]  /*91a0*/  IMAD.MOV.U32 R14, RZ, RZ, 0x2f800000 ;  /* 0x2f800000ff0e7424 */ /* 0x001fe400078e00ff */
        /* <DEDUP_REMOVED lines=9> */
.L_x_78083:
[----:B------:R-:W-:Y:S05]  /*9240*/  BSYNC.RECONVERGENT B0 ;  /* 0x0000000000007941 */ /* 0x000fea0003800200 */
.L_x_78060:
[C---:B0-----:R-:W-:Y:S01]  /*9250*/  IADD3 R14, PT, PT, R174.reuse, 0x20, RZ ;  /* 0x00000020ae0e7810 */ /* 0x041fe20007ffe0ff */
[----:B------:R-:W0:Y:S01]  /*9260*/  @P1 LDC.64 R12, c[0x0][0x390] ;  /* 0x0000e400ff0c1b82 */ /* 0x000e220000000a00 */
[----:B------:R-:W-:Y:S01]  /*9270*/  @P1 VIADD R22, R169, 0x40 ;  /* 0x00000040a9161836 */ /* 0x000fe20000000000 */
[----:B------:R-:W-:Y:S01]  /*9280*/  BSSY.RECONVERGENT B0, `(.L_x_78115) ;  /* 0x0000014000007945 */ /* 0x000fe20003800200 */
[----:B------:R-:W-:Y:S02]  /*9290*/  @P0 VIADD R18, R174, 0x40 ;  /* 0x00000040ae120836 */ /* 0x000fe40000000000 */
[----:B------:R-:W-:-:S03]  /*92a0*/  IMAD.WIDE.U32 R14, R14, 0x10, R186 ;  /* 0x000000100e0e7825 */ /* 0x000fc600078e00ba */
[----:B------:R-:W1:Y:S02]  /*92b0*/  @P0 LDC.64 R16, c[0x0][0x3a0] ;  /* 0x0000e800ff100b82 */ /* 0x000e640000000a00 */
[----:B------:R2:W-:Y:S01]  /*92c0*/  STG.E.128 desc[UR6][R14.64], R84 ;  /* 0x000000540e007986 */ /* 0x0005e2000c101d06 */
[----:B0-----:R-:W-:-:S04]  /*92d0*/  @P1 IMAD.WIDE.U32 R12, R22, 0x10, R12 ;  /* 0x00000010160c1825 */ /* 0x001fc800078e000c */
[----:B-1----:R-:W-:Y:S01]  /*92e0*/  @P0 IMAD.WIDE.U32 R16, R18, 0x10, R16 ;  /* 0x0000001012100825 */ /* 0x002fe200078e0010 */
[----:B--2---:R-:W-:Y:S06]  /*92f0*/  @!P1 BRA `(.L_x_78116) ;  /* 0x0000000000309947 */ /* 0x004fec0003800000 */
[----:B------:R-:W0:Y:S01]  /*9300*/  LDC.64 R14, c[0x0][0x3b0] ;  /* 0x0000ec00ff0e7b82 */ /* 0x000e220000000a00 */
[----:B------:R-:W-:Y:S02]  /*9310*/  SHF.L.U32 R23, R143, 0x10, RZ ;  /* 0x000000108f177819 */ /* 0x000fe400000006ff */
[----:B------:R-:W-:Y:S02]  /*9320*/  LOP3.LUT R22, R144, 0xffff, RZ, 0xc0, !PT ;  /* 0x0000ffff90167812 */ /* 0x000fe400078ec0ff */
[----:B------:R-:W-:Y:S02]  /*9330*/  LOP3.LUT R23, R23, 0xff0000, RZ, 0xc0, !PT ;  /* 0x00ff000017177812 */ /* 0x000fe400078ec0ff */
[----:B------:R-:W-:-:S03]  /*9340*/  LOP3.LUT R18, R142, 0xff, RZ, 0xc0, !PT ;  /* 0x000000ff8e127812 */ /* 0x000fc600078ec0ff */
[----:B------:R-:W-:Y:S02]  /*9350*/  IMAD R22, R22, 0x1000000, R23 ;  /* 0x0100000016167824 */ /* 0x000fe400078e0217 */
[----:B------:R-:W-:-:S03]  /*9360*/  VIADD R23, R169, 0x20 ;  /* 0x00000020a9177836 */ /* 0x000fc60000000000 */
[----:B------:R-:W-:Y:S02]  /*9370*/  LEA R18, R18, R22, 0x8 ;  /* 0x0000001612127211 */ /* 0x000fe400078e40ff */
[----:B------:R-:W-:-:S05]  /*9380*/  LOP3.LUT R22, R141, 0xff, RZ, 0xc0, !PT ;  /* 0x000000ff8d167812 */ /* 0x000fca00078ec0ff */
[----:B------:R-:W-:Y:S02]  /*9390*/  IMAD.IADD R18, R18, 0x1, R22 ;  /* 0x0000000112127824 */ /* 0x000fe400078e0216 */
[----:B0-----:R-:W-:-:S05]  /*93a0*/  IMAD.WIDE.U32 R14, R23, 0x4, R14 ;  /* 0x00000004170e7825 */ /* 0x001fca00078e000e */
[----:B------:R0:W-:Y:S02]  /*93b0*/  STG.E desc[UR6][R14.64], R18 ;  /* 0x000000120e007986 */ /* 0x0001e4000c101906 */
.L_x_78116:
[----:B------:R-:W-:Y:S05]  /*93c0*/  BSYNC.RECONVERGENT B0 ;  /* 0x0000000000007941 */ /* 0x000fea0003800200 */
.L_x_78115:
[----:B-----5:R1:W5:Y:S04]  /*93d0*/  @P1 LDG.E.128 R4, desc[UR6][R12.64] ;  /* 0x000000060c041981 */ /* 0x020368000c1e1d00 */
[----:B------:R1:W5:Y:S01]  /*93e0*/  @P0 LDG.E.128 R8, desc[UR6][R16.64] ;  /* 0x0000000610080981 */ /* 0x000362000c1e1d00 */
[----:B------:R-:W-:Y:S04]  /*93f0*/  BSSY.RECONVERGENT B0, `(.L_x_78117) ;  /* 0x0000350000007945 */ /* 0x000fe80003800200 */
[----:B------:R-:W-:Y:S05]  /*9400*/  @!P0 BRA `(.L_x_78118) ;  /* 0x0000001800a08947 */ /* 0x000fea0003800000 */
[----:B------:R-:W-:Y:S01]  /*9410*/  ISETP.GT.AND P2, PT, R19, RZ, PT ;  /* 0x000000ff1300720c */ /* 0x000fe20003f44270 */
[----:B------:R-:W-:Y:S01]  /*9420*/  BSSY.RECONVERGENT B1, `(.L_x_78119) ;  /* 0x000006c000017945 */ /* 0x000fe20003800200 */
[----:B-1----:R-:W-:Y:S01]  /*9430*/  IMAD.MOV.U32 R12, RZ, RZ, R21 ;  /* 0x000000ffff0c7224 */ /* 0x002fe200078e0015 */
        /* <DEDUP_REMOVED lines=19> */
.L_x_78123:
        /* <DEDUP_REMOVED lines=13> */
.L_x_78125:
[----:B------:R-:W-:Y:S05]  /*9640*/  BSYNC.RECONVERGENT B3 ;  /* 0x0000000000037941 */ /* 0x000fea0003800200 */
.L_x_78124:
        /* <DEDUP_REMOVED lines=61> */
.L_x_78122:
[----:B------:R-:W-:Y:S05]  /*9a20*/  BSYNC.RECONVERGENT B2 ;  /* 0x0000000000027941 */ /* 0x000fea0003800200 */
.L_x_78121:
[----:B------:R-:W-:Y:S01]  /*9a30*/  I2FP.F32.U32 R14, R13 ;  /* 0x0000000d000e7245 */ /* 0x000fe20000201000 */
[----:B------:R-:W-:Y:S02]  /*9a40*/  IMAD.MOV.U32 R15, RZ, RZ, 0x2f800000 ;  /* 0x2f800000ff0f7424 */ /* 0x000fe400078e00ff */
[----:B------:R-:W-:Y:S01]  /*9a50*/  FMUL.FTZ R13, R4, UR9 ;  /* 0x00000009040d7c20 */ /* 0x000fe20008410000 */
        /* <DEDUP_REMOVED lines=8> */
.L_x_78120:
[----:B------:R-:W-:Y:S05]  /*9ae0*/  BSYNC.RECONVERGENT B1 ;  /* 0x0000000000017941 */ /* 0x000fea0003800200 */
.L_x_78119:
        /* <DEDUP_REMOVED lines=17> */
.L_x_78130:
        /* <DEDUP_REMOVED lines=13> */
.L_x_78132:
[----:B------:R-:W-:Y:S05]  /*9cd0*/  BSYNC.RECONVERGENT B3 ;  /* 0x0000000000037941 */ /* 0x000fea0003800200 */
.L_x_78131:
        /* <DEDUP_REMOVED lines=61> */
.L_x_78129:
[----:B------:R-:W-:Y:S05]  /*a0b0*/  BSYNC.RECONVERGENT B2 ;  /* 0x0000000000027941 */ /* 0x000fea0003800200 */
.L_x_78128:
[----:B------:R-:W-:Y:S01]  /*a0c0*/  HFMA2 R15, -RZ, RZ, 0.1171875, 0 ;  /* 0x2f800000ff0f7431 */ /* 0x000fe200000001ff */
[----:B------:R-:W-:Y:S01]  /*a0d0*/  I2FP.F32.U32 R14, R14 ;  /* 0x0000000e000e7245 */ /* 0x000fe20000201000 */
[----:B------:R-:W-:Y:S01]  /*a0e0*/  FMUL.FTZ R12, R5, UR9 ;  /* 0x00000009050c7c20 */ /* 0x000fe20008410000 */
        /* <DEDUP_REMOVED lines=8> */
.L_x_78127:
[----:B------:R-:W-:Y:S05]  /*a170*/  BSYNC.RECONVERGENT B1 ;  /* 0x0000000000017941 */ /* 0x000fea0003800200 */
.L_x_78126:
        /* <DEDUP_REMOVED lines=17> */
.L_x_78137:
        /* <DEDUP_REMOVED lines=13> */
.L_x_78139:
[----:B------:R-:W-:Y:S05]  /*a360*/  BSYNC.RECONVERGENT B3 ;  /* 0x0000000000037941 */ /* 0x000fea0003800200 */
.L_x_78138:
        /* <DEDUP_REMOVED lines=61> */
.L_x_78136:
[----:B------:R-:W-:Y:S05]  /*a740*/  BSYNC.RECONVERGENT B2 ;  /* 0x0000000000027941 */ /* 0x000fea0003800200 */
.L_x_78135:
        /* <DEDUP_REMOVED lines=11> */
.L_x_78134:
[----:B------:R-:W-:Y:S05]  /*a800*/  BSYNC.RECONVERGENT B1 ;  /* 0x0000000000017941 */ /* 0x000fea0003800200 */
.L_x_78133:
        /* <DEDUP_REMOVED lines=16> */
.L_x_78143:
        /* <DEDUP_REMOVED lines=13> */
.L_x_78145:
[----:B------:R-:W-:Y:S05]  /*a9e0*/  BSYNC.RECONVERGENT B2 ;  /* 0x0000000000027941 */ /* 0x000fea0003800200 */
.L_x_78144:
        /* <DEDUP_REMOVED lines=61> */
.L_x_78142:
[----:B------:R-:W-:Y:S05]  /*adc0*/  BSYNC.RECONVERGENT B1 ;  /* 0x0000000000017941 */ /* 0x000fea0003800200 */
.L_x_78141:
        /* <DEDUP_REMOVED lines=12> */
.L_x_78118:
[----:B------:R-:W-:Y:S01]  /*ae90*/  BSSY.RECONVERGENT B1, `(.L_x_78146) ;  /* 0x000006c000017945 */ /* 0x000fe20003800200 */
[----:B-1----:R-:W-:Y:S01]  /*aea0*/  IMAD.MOV.U32 R12, RZ, RZ, R21 ;  /* 0x000000ffff0c7224 */ /* 0x002fe200078e0015 */
        /* <DEDUP_REMOVED lines=19> */
.L_x_78150:
        /* <DEDUP_REMOVED lines=13> */
.L_x_78152:
[----:B------:R-:W-:Y:S05]  /*b0b0*/  BSYNC.RECONVERGENT B3 ;  /* 0x0000000000037941 */ /* 0x000fea0003800200 */
.L_x_78151:
        /* <DEDUP_REMOVED lines=61> */
.L_x_78149:
[----:B------:R-:W-:Y:S05]  /*b490*/  BSYNC.RECONVERGENT B2 ;  /* 0x0000000000027941 */ /* 0x000fea0003800200 */
.L_x_78148:
        /* <DEDUP_REMOVED lines=11> */
.L_x_78147:
[----:B------:R-:W-:Y:S05]  /*b550*/  BSYNC.RECONVERGENT B1 ;  /* 0x0000000000017941 */ /* 0x000fea0003800200 */
.L_x_78146:
        /* <DEDUP_REMOVED lines=17> */
.L_x_78157:
        /* <DEDUP_REMOVED lines=13> */
.L_x_78159:
[----:B------:R-:W-:Y:S05]  /*b740*/  BSYNC.RECONVERGENT B3 ;  /* 0x0000000000037941 */ /* 0x000fea0003800200 */
.L_x_78158:
        /* <DEDUP_REMOVED lines=61> */
.L_x_78156:
[----:B------:R-:W-:Y:S05]  /*bb20*/  BSYNC.RECONVERGENT B2 ;  /* 0x0000000000027941 */ /* 0x000fea0003800200 */
.L_x_78155:
        /* <DEDUP_REMOVED lines=11> */
.L_x_78154:
[----:B------:R-:W-:Y:S05]  /*bbe0*/  BSYNC.RECONVERGENT B1 ;  /* 0x0000000000017941 */ /* 0x000fea0003800200 */
.L_x_78153:
        /* <DEDUP_REMOVED lines=17> */
.L_x_78164:
        /* <DEDUP_REMOVED lines=13> */
.L_x_78166:
[----:B------:R-:W-:Y:S05]  /*bdd0*/  BSYNC.RECONVERGENT B3 ;  /* 0x0000000000037941 */ /* 0x000fea0003800200 */
.L_x_78165:
        /* <DEDUP_REMOVED lines=61> */
.L_x_78163:
[----:B------:R-:W-:Y:S05]  /*c1b0*/  BSYNC.RECONVERGENT B2 ;  /* 0x0000000000027941 */ /* 0x000fea0003800200 */
.L_x_78162:
        /* <DEDUP_REMOVED lines=11> */
.L_x_78161:
[----:B------:R-:W-:Y:S05]  /*c270*/  BSYNC.RECONVERGENT B1 ;  /* 0x0000000000017941 */ /* 0x000fea0003800200 */
.L_x_78160:
        /* <DEDUP_REMOVED lines=16> */
.L_x_78169:
        /* <DEDUP_REMOVED lines=13> */
.L_x_78171:
[----:B------:R-:W-:Y:S05]  /*c450*/  BSYNC.RECONVERGENT B2 ;  /* 0x0000000000027941 */ /* 0x000fea0003800200 */
.L_x_78170:
        /* <DEDUP_REMOVED lines=61> */
.L_x_78168:
[----:B------:R-:W-:Y:S05]  /*c830*/  BSYNC.RECONVERGENT B1 ;  /* 0x0000000000017941 */ /* 0x000fea0003800200 */
.L_x_78167:
        /* <DEDUP_REMOVED lines=11> */
.L_x_78140:
[----:B------:R-:W-:Y:S05]  /*c8f0*/  BSYNC.RECONVERGENT B0 ;  /* 0x0000000000007941 */ /* 0x000fea0003800200 */
.L_x_78117:
[C---:B------:R-:W-:Y:S01]  /*c900*/  VIADD R14, R174.reuse, 0x40 ;  /* 0x00000040ae0e7836 */ /* 0x040fe20000000000 */
        /* <DEDUP_REMOVED lines=10> */
[----:B------:R-:W0:Y:S01]  /*c9b0*/  LDC.64 R14, c[0x0][0x3b0] ;  /* 0x0000ec00ff0e7b82 */ /* 0x000e220000000a00 */
        /* <DEDUP_REMOVED lines=11> */
.L_x_78173:
[----:B------:R-:W-:Y:S05]  /*ca70*/  BSYNC.RECONVERGENT B0 ;  /* 0x0000000000007941 */ /* 0x000fea0003800200 */
.L_x_78172:
[----:B-----5:R1:W5:Y:S04]  /*ca80*/  @P1 LDG.E.128 R4, desc[UR6][R12.64] ;  /* 0x000000060c041981 */ /* 0x020368000c1e1d00 */
[----:B------:R1:W5:Y:S01]  /*ca90*/  @P0 LDG.E.128 R8, desc[UR6][R16.64] ;  /* 0x0000000610080981 */ /* 0x000362000c1e1d00 */
[----:B------:R-:W-:Y:S04]  /*caa0*/  BSSY.RECONVERGENT B0, `(.L_x_78174) ;  /* 0x000034e000007945 */ /* 0x000fe80003800200 */
[----:B------:R-:W-:Y:S05]  /*cab0*/  @!P0 BRA `(.L_x_78175) ;  /* 0x00000018009c8947 */ /* 0x000fea0003800000 */
[----:B------:R-:W-:Y:S01]  /*cac0*/  ISETP.GT.AND P2, PT, R19, RZ, PT ;  /* 0x000000ff1300720c */ /* 0x000fe20003f44270 */
[----:B------:R-:W-:Y:S01]  /*cad0*/  BSSY.RECONVERGENT B1, `(.L_x_78176) ;  /* 0x000006b000017945 */ /* 0x000fe20003800200 */
[----:B-1----:R-:W-:Y:S01]  /*cae0*/  IMAD.MOV.U32 R12, RZ, RZ, R21 ;  /* 0x000000ffff0c7224 */ /* 0x002fe200078e0015 */
        /* <DEDUP_REMOVED lines=19> */
.L_x_78180:
        /* <DEDUP_REMOVED lines=13> */
.L_x_78182:
[----:B------:R-:W-:Y:S05]  /*ccf0*/  BSYNC.RECONVERGENT B3 ;  /* 0x0000000000037941 */ /* 0x000fea0003800200 */
.L_x_78181:
        /* <DEDUP_REMOVED lines=60> */
.L_x_78179:
[----:B------:R-:W-:Y:S05]  /*d0c0*/  BSYNC.RECONVERGENT B2 ;  /* 0x0000000000027941 */ /* 0x000fea0003800200 */
.L_x_78178:
        /* <DEDUP_REMOVED lines=11> */
.L_x_78177:
[----:B------:R-:W-:Y:S05]  /*d180*/  BSYNC.RECONVERGENT B1 ;  /* 0x0000000000017941 */ /* 0x000fea0003800200 */
.L_x_78176:
        /* <DEDUP_REMOVED lines=17> */
.L_x_78187:
        /* <DEDUP_REMOVED lines=13> */
.L_x_78189:
[----:B------:R-:W-:Y:S05]  /*d370*/  BSYNC.RECONVERGENT B3 ;  /* 0x0000000000037941 */ /* 0x000fea0003800200 */
.L_x_78188:
        /* <DEDUP_REMOVED lines=61> */
.L_x_78186:
[----:B------:R-:W-:Y:S05]  /*d750*/  BSYNC.RECONVERGENT B2 ;  /* 0x0000000000027941 */ /* 0x000fea0003800200 */
.L_x_78185:
        /* <DEDUP_REMOVED lines=11> */
.L_x_78184:
[----:B------:R-:W-:Y:S05]  /*d810*/  BSYNC.RECONVERGENT B1 ;  /* 0x0000000000017941 */ /* 0x000fea0003800200 */
.L_x_78183:
        /* <DEDUP_REMOVED lines=17> */
.L_x_78194:
        /* <DEDUP_REMOVED lines=13> */
.L_x_78196:
[----:B------:R-:W-:Y:S05]  /*da00*/  BSYNC.RECONVERGENT B3 ;  /* 0x0000000000037941 */ /* 0x000fea0003800200 */
.L_x_78195:
        /* <DEDUP_REMOVED lines=61> */
.L_x_78193:
[----:B------:R-:W-:Y:S05]  /*dde0*/  BSYNC.RECONVERGENT B2 ;  /* 0x0000000000027941 */ /* 0x000fea0003800200 */
.L_x_78192:
        /* <DEDUP_REMOVED lines=11> */
.L_x_78191:
[----:B------:R-:W-:Y:S05]  /*dea0*/  BSYNC.RECONVERGENT B1 ;  /* 0x0000000000017941 */ /* 0x000fea0003800200 */
.L_x_78190:
        /* <DEDUP_REMOVED lines=16> */
.L_x_78200:
        /* <DEDUP_REMOVED lines=13> */
.L_x_78202:
[----:B------:R-:W-:Y:S05]  /*e080*/  BSYNC.RECONVERGENT B2 ;  /* 0x0000000000027941 */ /* 0x000fea0003800200 */
.L_x_78201:
        /* <DEDUP_REMOVED lines=61> */
.L_x_78199:
[----:B------:R-:W-:Y:S05]  /*e460*/  BSYNC.RECONVERGENT B1 ;  /* 0x0000000000017941 */ /* 0x000fea0003800200 */
.L_x_78198:
        /* <DEDUP_REMOVED lines=12> */
.L_x_78175:
[----:B------:R-:W-:Y:S01]  /*e530*/  BSSY.RECONVERGENT B1, `(.L_x_78203) ;  /* 0x000006b000017945 */ /* 0x000fe20003800200 */
[----:B-1----:R-:W-:Y:S01]  /*e540*/  MOV R12, R21 ;  /* 0x00000015000c7202 */ /* 0x002fe20000000f00 */
        /* <DEDUP_REMOVED lines=19> */
.L_x_78207:
        /* <DEDUP_REMOVED lines=13> */
.L_x_78209:
[----:B------:R-:W-:Y:S05]  /*e750*/  BSYNC.RECONVERGENT B3 ;  /* 0x0000000000037941 */ /* 0x000fea0003800200 */
.L_x_78208:
        /* <DEDUP_REMOVED lines=60> */
.L_x_78206:
[----:B------:R-:W-:Y:S05]  /*eb20*/  BSYNC.RECONVERGENT B2 ;  /* 0x0000000000027941 */ /* 0x000fea0003800200 */
.L_x_78205:
        /* <DEDUP_REMOVED lines=11> */
.L_x_78204:
[----:B------:R-:W-:Y:S05]  /*ebe0*/  BSYNC.RECONVERGENT B1 ;  /* 0x0000000000017941 */ /* 0x000fea0003800200 */
.L_x_78203:
        /* <DEDUP_REMOVED lines=17> */
.L_x_78214:
        /* <DEDUP_REMOVED lines=13> */
.L_x_78216:
[----:B------:R-:W-:Y:S05]  /*edd0*/  BSYNC.RECONVERGENT B3 ;  /* 0x0000000000037941 */ /* 0x000fea0003800200 */
.L_x_78215:
        /* <DEDUP_REMOVED lines=61> */
.L_x_78213:
[----:B------:R-:W-:Y:S05]  /*f1b0*/  BSYNC.RECONVERGENT B2 ;  /* 0x0000000000027941 */ /* 0x000fea0003800200 */
.L_x_78212:
        /* <DEDUP_REMOVED lines=11> */
.L_x_78211:
[----:B------:R-:W-:Y:S05]  /*f270*/  BSYNC.RECONVERGENT B1 ;  /* 0x0000000000017941 */ /* 0x000fea0003800200 */
.L_x_78210:
        /* <DEDUP_REMOVED lines=17> */
.L_x_78221:
        /* <DEDUP_REMOVED lines=13> */
.L_x_78223:
[----:B------:R-:W-:Y:S05]  /*f460*/  BSYNC.RECONVERGENT B3 ;  /* 0x0000000000037941 */ /* 0x000fea0003800200 */
.L_x_78222:
        /* <DEDUP_REMOVED lines=61> */
.L_x_78220:
[----:B------:R-:W-:Y:S05]  /*f840*/  BSYNC.RECONVERGENT B2 ;  /* 0x0000000000027941 */ /* 0x000fea0003800200 */
.L_x_78219:
        /* <DEDUP_REMOVED lines=11> */
.L_x_78218:
[----:B------:R-:W-:Y:S05]  /*f900*/  BSYNC.RECONVERGENT B1 ;  /* 0x0000000000017941 */ /* 0x000fea0003800200 */
.L_x_78217:
        /* <DEDUP_REMOVED lines=16> */
.L_x_78226:
        /* <DEDUP_REMOVED lines=13> */
.L_x_78228:
[----:B------:R-:W-:Y:S05]  /*fae0*/  BSYNC.RECONVERGENT B2 ;  /* 0x0000000000027941 */ /* 0x000fea0003800200 */
.L_x_78227:
        /* <DEDUP_REMOVED lines=61> */
.L_x_78225:
[----:B------:R-:W-:Y:S05]  /*fec0*/  BSYNC.RECONVERGENT B1 ;  /* 0x0000000000017941 */ /* 0x000fea0003800200 */
.L_x_78224:
        /* <DEDUP_REMOVED lines=11> */
.L_x_78197:
[----:B------:R-:W-:Y:S05]  /*ff80*/  BSYNC.RECONVERGENT B0 ;  /* 0x0000000000007941 */ /* 0x000fea0003800200 */
.L_x_78174:
        /* <DEDUP_REMOVED lines=23> */
.L_x_78230:
[----:B------:R-:W-:Y:S05]  /*10100*/  BSYNC.RECONVERGENT B0 ;  /* 0x0000000000007941 */ /* 0x000fea0003800200 */
.L_x_78229:
        /* <DEDUP_REMOVED lines=26> */
.L_x_78237:
        /* <DEDUP_REMOVED lines=13> */
.L_x_78239:
[----:B------:R-:W-:Y:S05]  /*10380*/  BSYNC.RECONVERGENT B3 ;  /* 0x0000000000037941 */ /* 0x000fea0003800200 */
.L_x_78238:
        /* <DEDUP_REMOVED lines=61> */
.L_x_78236:
[----:B------:R-:W-:Y:S05]  /*10760*/  BSYNC.RECONVERGENT B2 ;  /* 0x0000000000027941 */ /* 0x000fea0003800200 */
.L_x_78235:
[----:B------:R-:W-:Y:S01]  /*10770*/  HFMA2 R15, -RZ, RZ, 0.1171875, 0 ;  /* 0x2f800000ff0f7431 */ /* 0x000fe200000001ff */
        /* <DEDUP_REMOVED lines=10> */
.L_x_78234:
[----:B------:R-:W-:Y:S05]  /*10820*/  BSYNC.RECONVERGENT B1 ;  /* 0x0000000000017941 */ /* 0x000fea0003800200 */
.L_x_78233:
        /* <DEDUP_REMOVED lines=17> */
.L_x_78244:
        /* <DEDUP_REMOVED lines=13> */
.L_x_78246:
[----:B------:R-:W-:Y:S05]  /*10a10*/  BSYNC.RECONVERGENT B3 ;  /* 0x0000000000037941 */ /* 0x000fea0003800200 */
.L_x_78245:
        /* <DEDUP_REMOVED lines=61> */
.L_x_78243:
[----:B------:R-:W-:Y:S05]  /*10df0*/  BSYNC.RECONVERGENT B2 ;  /* 0x0000000000027941 */ /* 0x000fea0003800200 */
.L_x_78242:
        /* <DEDUP_REMOVED lines=11> */
.L_x_78241:
[----:B------:R-:W-:Y:S05]  /*10eb0*/  BSYNC.RECONVERGENT B1 ;  /* 0x0000000000017941 */ /* 0x000fea0003800200 */
.L_x_78240:
        /* <DEDUP_REMOVED lines=17> */
.L_x_78251:
        /* <DEDUP_REMOVED lines=13> */
.L_x_78253:
[----:B------:R-:W-:Y:S05]  /*110a0*/  BSYNC.RECONVERGENT B3 ;  /* 0x0000000000037941 */ /* 0x000fea0003800200 */
.L_x_78252:
        /* <DEDUP_REMOVED lines=61> */
.L_x_78250:
[----:B------:R-:W-:Y:S05]  /*11480*/  BSYNC.RECONVERGENT B2 ;  /* 0x0000000000027941 */ /* 0x000fea0003800200 */
.L_x_78249:
        /* <DEDUP_REMOVED lines=11> */
.L_x_78248:
[----:B------:R-:W-:Y:S05]  /*11540*/  BSYNC.RECONVERGENT B1 ;  /* 0x0000000000017941 */ /* 0x000fea0003800200 */
.L_x_78247:
        /* <DEDUP_REMOVED lines=16> */
.L_x_78257:
        /* <DEDUP_REMOVED lines=13> */
.L_x_78259:
[----:B------:R-:W-:Y:S05]  /*11720*/  BSYNC.RECONVERGENT B2 ;  /* 0x0000000000027941 */ /* 0x000fea0003800200 */
.L_x_78258:
        /* <DEDUP_REMOVED lines=61> */
.L_x_78256:
[----:B------:R-:W-:Y:S05]  /*11b00*/  BSYNC.RECONVERGENT B1 ;  /* 0x0000000000017941 */ /* 0x000fea0003800200 */
.L_x_78255:
        /* <DEDUP_REMOVED lines=12> */
.L_x_78232:
[----:B------:R-:W-:Y:S01]  /*11bd0*/  BSSY.RECONVERGENT B1, `(.L_x_78260) ;  /* 0x000006c000017945 */ /* 0x000fe20003800200 */
[----:B-1----:R-:W-:Y:S01]  /*11be0*/  IMAD.MOV.U32 R12, RZ, RZ, R21 ;  /* 0x000000ffff0c7224 */ /* 0x002fe200078e0015 */
        /* <DEDUP_REMOVED lines=19> */
.L_x_78264:
        /* <DEDUP_REMOVED lines=13> */
.L_x_78266:
[----:B------:R-:W-:Y:S05]  /*11df0*/  BSYNC.RECONVERGENT B3 ;  /* 0x0000000000037941 */ /* 0x000fea0003800200 */
.L_x_78265:
        /* <DEDUP_REMOVED lines=61> */
.L_x_78263:
[----:B------:R-:W-:Y:S05]  /*121d0*/  BSYNC.RECONVERGENT B2 ;  /* 0x0000000000027941 */ /* 0x000fea0003800200 */
.L_x_78262:
[----:B------:R-:W-:Y:S01]  /*121e0*/  HFMA2 R15, -RZ, RZ, 0.1171875, 0 ;  /* 0x2f800000ff0f7431 */ /* 0x000fe200000001ff */
[----:B------:R-:W-:Y:S01]  /*121f0*/  I2FP.F32.U32 R14, R13 ;  /* 0x0000000d000e7245 */ /* 0x000fe20000201000 */
[----:B-----5:R-:W-:Y:S01]  /*12200*/  FMUL.FTZ R13, R4, UR9 ;  /* 0x00000009040d7c20 */ /* 0x020fe20008410000 */
[----:B------:R-:W-:-:S03]  /*12210*/  HADD2.F32 R44, -RZ, R197.H1_H1 ;  /* 0x300000c5ff2c7230 */ /* 0x000fc60000004100 */
[----:B------:R-:W-:Y:S01]  /*12220*/  FMUL.FTZ R13, R13, UR8 ;  /* 0x000000080d0d7c20 */ /* 0x000fe20008410000 */
[----:B------:R-:W-:-:S05]  /*12230*/  FFMA.FTZ R14, R14, R15, 1.1641532182693481445e-10 ;  /* 0x2f0000000e0e7423 */ /* 0x000fca000001000f */
[----:B------:R-:W-:-:S04]  /*12240*/  FSETP.GTU.FTZ.AND P2, PT, R14, UR12, PT ;  /* 0x0000000c0e007c0b */ /* 0x000fc8000bf5c000 */
[----:B------:R-:W-:Y:S02]  /*12250*/  FSEL R14, R13, RZ, !P2 ;  /* 0x000000ff0d0e7208 */ /* 0x000fe40005000000 */
[----:B------:R-:W-:-:S03]  /*12260*/  SEL R13, RZ, 0x1, P2 ;  /* 0x00000001ff0d7807 */ /* 0x000fc60001000000 */
[----:B------:R-:W-:Y:S01]  /*12270*/  FMUL.FTZ R44, R44, R14 ;  /* 0x0000000e2c2c7220 */ /* 0x000fe20000410000 */
[----:B------:R-:W-:-:S07]  /*12280*/  PRMT R141, R13, 0x7610, R141 ;  /* 0x000076100d8d7816 */ /* 0x000fce000000008d */
.L_x_78261:
[----:B------:R-:W-:Y:S05]  /*12290*/  BSYNC.RECONVERGENT B1 ;  /* 0x0000000000017941 */ /* 0x000fea0003800200 */
.L_x_78260:
        /* <DEDUP_REMOVED lines=17> */
.L_x_78271:
        /* <DEDUP_REMOVED lines=13> */
.L_x_78273:
[----:B------:R-:W-:Y:S05]  /*12480*/  BSYNC.RECONVERGENT B3 ;  /* 0x0000000000037941 */ /* 0x000fea0003800200 */
.L_x_78272:
        /* <DEDUP_REMOVED lines=61> */
.L_x_78270:
[----:B------:R-:W-:Y:S05]  /*12860*/  BSYNC.RECONVERGENT B2 ;  /* 0x0000000000027941 */ /* 0x000fea0003800200 */
.L_x_78269:
        /* <DEDUP_REMOVED lines=11> */
.L_x_78268:
[----:B------:R-:W-:Y:S05]  /*12920*/  BSYNC.RECONVERGENT B1 ;  /* 0x0000000000017941 */ /* 0x000fea0003800200 */
.L_x_78267:
        /* <DEDUP_REMOVED lines=17> */
.L_x_78278:
        /* <DEDUP_REMOVED lines=13> */
.L_x_78280:
[----:B------:R-:W-:Y:S05]  /*12b10*/  BSYNC.RECONVERGENT B3 ;  /* 0x0000000000037941 */ /* 0x000fea0003800200 */
.L_x_78279:
        /* <DEDUP_REMOVED lines=61> */
.L_x_78277:
[----:B------:R-:W-:Y:S05]  /*12ef0*/  BSYNC.RECONVERGENT B2 ;  /* 0x0000000000027941 */ /* 0x000fea0003800200 */
.L_x_78276:
        /* <DEDUP_REMOVED lines=11> */
.L_x_78275:
[----:B------:R-:W-:Y:S05]  /*12fb0*/  BSYNC.RECONVERGENT B1 ;  /* 0x0000000000017941 */ /* 0x000fea0003800200 */
.L_x_78274:
        /* <DEDUP_REMOVED lines=16> */
.L_x_78283:
        /* <DEDUP_REMOVED lines=13> */
.L_x_78285:
[----:B------:R-:W-:Y:S05]  /*13190*/  BSYNC.RECONVERGENT B2 ;  /* 0x0000000000027941 */ /* 0x000fea0003800200 */
.L_x_78284:
        /* <DEDUP_REMOVED lines=61> */
.L_x_78282:
[----:B------:R-:W-:Y:S05]  /*13570*/  BSYNC.RECONVERGENT B1 ;  /* 0x0000000000017941 */ /* 0x000fea0003800200 */
.L_x_78281:
        /* <DEDUP_REMOVED lines=11> */
.L_x_78254:
[----:B------:R-:W-:Y:S05]  /*13630*/  BSYNC.RECONVERGENT B0 ;  /* 0x0000000000007941 */ /* 0x000fea0003800200 */
.L_x_78231:
        /* <DEDUP_REMOVED lines=23> */
.L_x_78287:
[----:B------:R-:W-:Y:S05]  /*137b0*/  BSYNC.RECONVERGENT B0 ;  /* 0x0000000000007941 */ /* 0x000fea0003800200 */
.L_x_78286:
[----:B-----5:R1:W5:Y:S04]  /*137c0*/  @P1 LDG.E.128 R4, desc[UR6][R12.64] ;  /* 0x000000060c041981 */ /* 0x020368000c1e1d00 */
[----:B------:R1:W5:Y:S01]  /*137d0*/  @P0 LDG.E.128 R8, desc[UR6][R16.64] ;  /* 0x0000000610080981 */ /* 0x000362000c1e1d00 */
[----:B------:R-:W-:Y:S04]  /*137e0*/  BSSY.RECONVERGENT B0, `(.L_x_78288) ;  /* 0x000034e000007945 */ /* 0x000fe80003800200 */
[----:B------:R-:W-:Y:S05]  /*137f0*/  @!P0 BRA `(.L_x_78289) ;  /* 0x00000018009c8947 */ /* 0x000fea0003800000 */
[----:B------:R-:W-:Y:S01]  /*13800*/  ISETP.GT.AND P2, PT, R19, RZ, PT ;  /* 0x000000ff1300720c */ /* 0x000fe20003f44270 */
[----:B------:R-:W-:Y:S01]  /*13810*/  BSSY.RECONVERGENT B1, `(.L_x_78290) ;  /* 0x000006b000017945 */ /* 0x000fe20003800200 */
[----:B-1----:R-:W-:Y:S01]  /*13820*/  MOV R12, R21 ;  /* 0x00000015000c7202 */ /* 0x002fe20000000f00 */
[----:B0-----:R-:W-:Y:S02]  /*13830*/  IMAD.MOV.U32 R20, RZ, RZ, R18 ;  /* 0x000000ffff147224 */ /* 0x001fe400078e0012 */
        /* <DEDUP_REMOVED lines=18> */
.L_x_78294:
        /* <DEDUP_REMOVED lines=13> */
.L_x_78296:
[----:B------:R-:W-:Y:S05]  /*13a30*/  BSYNC.RECONVERGENT B3 ;  /* 0x0000000000037941 */ /* 0x000fea0003800200 */
.L_x_78295:
        /* <DEDUP_REMOVED lines=60> */
.L_x_78293:
[----:B------:R-:W-:Y:S05]  /*13e00*/  BSYNC.RECONVERGENT B2 ;  /* 0x0000000000027941 */ /* 0x000fea0003800200 */
.L_x_78292:
        /* <DEDUP_REMOVED lines=11> */
.L_x_78291:
[----:B------:R-:W-:Y:S05]  /*13ec0*/  BSYNC.RECONVERGENT B1 ;  /* 0x0000000000017941 */ /* 0x000fea0003800200 */
.L_x_78290:
        /* <DEDUP_REMOVED lines=17> */
.L_x_78301:
        /* <DEDUP_REMOVED lines=13> */
.L_x_78303:
[----:B------:R-:W-:Y:S05]  /*140b0*/  BSYNC.RECONVERGENT B3 ;  /* 0x0000000000037941 */ /* 0x000fea0003800200 */
.L_x_78302:
        /* <DEDUP_REMOVED lines=61> */
.L_x_78300:
[----:B------:R-:W-:Y:S05]  /*14490*/  BSYNC.RECONVERGENT B2 ;  /* 0x0000000000027941 */ /* 0x000fea0003800200 */
.L_x_78299:
        /* <DEDUP_REMOVED lines=11> */
.L_x_78298:
[----:B------:R-:W-:Y:S05]  /*14550*/  BSYNC.RECONVERGENT B1 ;  /* 0x0000000000017941 */ /* 0x000fea0003800200 */
.L_x_78297:
        /* <DEDUP_REMOVED lines=17> */
.L_x_78308:
        /* <DEDUP_REMOVED lines=13> */
.L_x_78310:
[----:B------:R-:W-:Y:S05]  /*14740*/  BSYNC.RECONVERGENT B3 ;  /* 0x0000000000037941 */ /* 0x000fea0003800200 */
.L_x_78309:
        /* <DEDUP_REMOVED lines=61> */
.L_x_78307:
[----:B------:R-:W-:Y:S05]  /*14b20*/  BSYNC.RECONVERGENT B2 ;  /* 0x0000000000027941 */ /* 0x000fea0003800200 */
.L_x_78306:
        /* <DEDUP_REMOVED lines=11> */
.L_x_78305:
[----:B------:R-:W-:Y:S05]  /*14be0*/  BSYNC.RECONVERGENT B1 ;  /* 0x0000000000017941 */ /* 0x000fea0003800200 */
.L_x_78304:
        /* <DEDUP_REMOVED lines=16> */
.L_x_78314:
        /* <DEDUP_REMOVED lines=13> */
.L_x_78316:
[----:B------:R-:W-:Y:S05]  /*14dc0*/  BSYNC.RECONVERGENT B2 ;  /* 0x0000000000027941 */ /* 0x000fea0003800200 */
.L_x_78315:
        /* <DEDUP_REMOVED lines=61> */
.L_x_78313:
[----:B------:R-:W-:Y:S05]  /*151a0*/  BSYNC.RECONVERGENT B1 ;  /* 0x0000000000017941 */ /* 0x000fea0003800200 */
.L_x_78312:
        /* <DEDUP_REMOVED lines=12> */
.L_x_78289:
        /* <DEDUP_REMOVED lines=21> */
.L_x_78321:
        /* <DEDUP_REMOVED lines=13> */
.L_x_78323:
[----:B------:R-:W-:Y:S05]  /*15490*/  BSYNC.RECONVERGENT B3 ;  /* 0x0000000000037941 */ /* 0x000fea0003800200 */
.L_x_78322:
        /* <DEDUP_REMOVED lines=60> */
.L_x_78320:
[----:B------:R-:W-:Y:S05]  /*15860*/  BSYNC.RECONVERGENT B2 ;  /* 0x0000000000027941 */ /* 0x000fea0003800200 */
.L_x_78319:
        /* <DEDUP_REMOVED lines=11> */
.L_x_78318:
[----:B------:R-:W-:Y:S05]  /*15920*/  BSYNC.RECONVERGENT B1 ;  /* 0x0000000000017941 */ /* 0x000fea0003800200 */
.L_x_78317:
        /* <DEDUP_REMOVED lines=17> */
.L_x_78328:
        /* <DEDUP_REMOVED lines=13> */
.L_x_78330:
[----:B------:R-:W-:Y:S05]  /*15b10*/  BSYNC.RECONVERGENT B3 ;  /* 0x0000000000037941 */ /* 0x000fea0003800200 */
.L_x_78329:
        /* <DEDUP_REMOVED lines=61> */
.L_x_78327:
[----:B------:R-:W-:Y:S05]  /*15ef0*/  BSYNC.RECONVERGENT B2 ;  /* 0x0000000000027941 */ /* 0x000fea0003800200 */
.L_x_78326:
        /* <DEDUP_REMOVED lines=11> */
.L_x_78325:
[----:B------:R-:W-:Y:S05]  /*15fb0*/  BSYNC.RECONVERGENT B1 ;  /* 0x0000000000017941 */ /* 0x000fea0003800200 */
.L_x_78324:
        /* <DEDUP_REMOVED lines=17> */
.L_x_78335:
        /* <DEDUP_REMOVED lines=13> */
.L_x_78337:
[----:B------:R-:W-:Y:S05]  /*161a0*/  BSYNC.RECONVERGENT B3 ;  /* 0x0000000000037941 */ /* 0x000fea0003800200 */
.L_x_78336:
        /* <DEDUP_REMOVED lines=61> */
.L_x_78334:
[----:B------:R-:W-:Y:S05]  /*16580*/  BSYNC.RECONVERGENT B2 ;  /* 0x0000000000027941 */ /* 0x000fea0003800200 */
.L_x_78333:
        /* <DEDUP_REMOVED lines=11> */
.L_x_78332:
[----:B------:R-:W-:Y:S05]  /*16640*/  BSYNC.RECONVERGENT B1 ;  /* 0x0000000000017941 */ /* 0x000fea0003800200 */
.L_x_78331:
        /* <DEDUP_REMOVED lines=16> */
.L_x_78340:
        /* <DEDUP_REMOVED lines=13> */
.L_x_78342:
[----:B------:R-:W-:Y:S05]  /*16820*/  BSYNC.RECONVERGENT B2 ;  /* 0x0000000000027941 */ /* 0x000fea0003800200 */
.L_x_78341:
        /* <DEDUP_REMOVED lines=61> */
.L_x_78339:
[----:B------:R-:W-:Y:S05]  /*16c00*/  BSYNC.RECONVERGENT B1 ;  /* 0x0000000000017941 */ /* 0x000fea0003800200 */
.L_x_78338:
        /* <DEDUP_REMOVED lines=11> */
.L_x_78311:
[----:B------:R-:W-:Y:S05]  /*16cc0*/  BSYNC.RECONVERGENT B0 ;  /* 0x0000000000007941 */ /* 0x000fea0003800200 */
.L_x_78288:
        /* <DEDUP_REMOVED lines=23> */
.L_x_78344:
[----:B------:R-:W-:Y:S05]  /*16e40*/  BSYNC.RECONVERGENT B0 ;  /* 0x0000000000007941 */ /* 0x000fea0003800200 */
.L_x_78343:
        /* <DEDUP_REMOVED lines=26> */
.L_x_78351:
        /* <DEDUP_REMOVED lines=13> */
.L_x_78353:
[----:B------:R-:W-:Y:S05]  /*170c0*/  BSYNC.RECONVERGENT B3 ;  /* 0x0000000000037941 */ /* 0x000fea0003800200 */
.L_x_78352:
        /* <DEDUP_REMOVED lines=61> */
.L_x_78350:
[----:B------:R-:W-:Y:S05]  /*174a0*/  BSYNC.RECONVERGENT B2 ;  /* 0x0000000000027941 */ /* 0x000fea0003800200 */
.L_x_78349:
        /* <DEDUP_REMOVED lines=11> */
.L_x_78348:
[----:B------:R-:W-:Y:S05]  /*17560*/  BSYNC.RECONVERGENT B1 ;  /* 0x0000000000017941 */ /* 0x000fea0003800200 */
.L_x_78347:
        /* <DEDUP_REMOVED lines=17> */
.L_x_78358:
        /* <DEDUP_REMOVED lines=13> */
.L_x_78360:
[----:B------:R-:W-:Y:S05]  /*17750*/  BSYNC.RECONVERGENT B3 ;  /* 0x0000000000037941 */ /* 0x000fea0003800200 */
.L_x_78359:
        /* <DEDUP_REMOVED lines=61> */
.L_x_78357:
[----:B------:R-:W-:Y:S05]  /*17b30*/  BSYNC.RECONVERGENT B2 ;  /* 0x0000000000027941 */ /* 0x000fea0003800200 */
.L_x_78356:
        /* <DEDUP_REMOVED lines=11> */
.L_x_78355:
[----:B------:R-:W-:Y:S05]  /*17bf0*/  BSYNC.RECONVERGENT B1 ;  /* 0x0000000000017941 */ /* 0x000fea0003800200 */
.L_x_78354:
        /* <DEDUP_REMOVED lines=17> */
.L_x_78365:
        /* <DEDUP_REMOVED lines=13> */
.L_x_78367:
[----:B------:R-:W-:Y:S05]  /*17de0*/  BSYNC.RECONVERGENT B3 ;  /* 0x0000000000037941 */ /* 0x000fea0003800200 */
.L_x_78366:
        /* <DEDUP_REMOVED lines=61> */
.L_x_78364:
[----:B------:R-:W-:Y:S05]  /*181c0*/  BSYNC.RECONVERGENT B2 ;  /* 0x0000000000027941 */ /* 0x000fea0003800200 */
.L_x_78363:
        /* <DEDUP_REMOVED lines=11> */
.L_x_78362:
[----:B------:R-:W-:Y:S05]  /*18280*/  BSYNC.RECONVERGENT B1 ;  /* 0x0000000000017941 */ /* 0x000fea0003800200 */
.L_x_78361:
        /* <DEDUP_REMOVED lines=16> */
.L_x_78371:
        /* <DEDUP_REMOVED lines=13> */
.L_x_78373:
[----:B------:R-:W-:Y:S05]  /*18460*/  BSYNC.RECONVERGENT B2 ;  /* 0x0000000000027941 */ /* 0x000fea0003800200 */
.L_x_78372:
        /* <DEDUP_REMOVED lines=61> */
.L_x_78370:
[----:B------:R-:W-:Y:S05]  /*18840*/  BSYNC.RECONVERGENT B1 ;  /* 0x0000000000017941 */ /* 0x000fea0003800200 */
.L_x_78369:
        /* <DEDUP_REMOVED lines=12> */
.L_x_78346:
[----:B------:R-:W-:Y:S01]  /*18910*/  BSSY.RECONVERGENT B1, `(.L_x_78374) ;  /* 0x000006c000017945 */ /* 0x000fe20003800200 */
[----:B------:R-:W-:Y:S01]  /*18920*/  HFMA2 R52, -RZ, RZ, 0, 0 ;  /* 0x00000000ff347431 */ /* 0x000fe200000001ff */
[----:B-1----:R-:W-:Y:S01]  /*18930*/  MOV R12, R21 ;  /* 0x00000015000c7202 */ /* 0x002fe20000000f00 */
        /* <DEDUP_REMOVED lines=18> */
.L_x_78378:
        /* <DEDUP_REMOVED lines=13> */
.L_x_78380:
[----:B------:R-:W-:Y:S05]  /*18b30*/  BSYNC.RECONVERGENT B3 ;  /* 0x0000000000037941 */ /* 0x000fea0003800200 */
.L_x_78379:
        /* <DEDUP_REMOVED lines=61> */
.L_x_78377:
[----:B------:R-:W-:Y:S05]  /*18f10*/  BSYNC.RECONVERGENT B2 ;  /* 0x0000000000027941 */ /* 0x000fea0003800200 */
.L_x_78376:
        /* <DEDUP_REMOVED lines=11> */
.L_x_78375:
[----:B------:R-:W-:Y:S05]  /*18fd0*/  BSYNC.RECONVERGENT B1 ;  /* 0x0000000000017941 */ /* 0x000fea0003800200 */
.L_x_78374:
        /* <DEDUP_REMOVED lines=17> */
.L_x_78385:
        /* <DEDUP_REMOVED lines=13> */
.L_x_78387:
[----:B------:R-:W-:Y:S05]  /*191c0*/  BSYNC.RECONVERGENT B3 ;  /* 0x0000000000037941 */ /* 0x000fea0003800200 */
.L_x_78386:
        /* <DEDUP_REMOVED lines=61> */
.L_x_78384:
[----:B------:R-:W-:Y:S05]  /*195a0*/  BSYNC.RECONVERGENT B2 ;  /* 0x0000000000027941 */ /* 0x000fea0003800200 */
.L_x_78383:
        /* <DEDUP_REMOVED lines=11> */
.L_x_78382:
[----:B------:R-:W-:Y:S05]  /*19660*/  BSYNC.RECONVERGENT B1 ;  /* 0x0000000000017941 */ /* 0x000fea0003800200 */
.L_x_78381:
        /* <DEDUP_REMOVED lines=17> */
.L_x_78392:
        /* <DEDUP_REMOVED lines=13> */
.L_x_78394:
[----:B------:R-:W-:Y:S05]  /*19850*/  BSYNC.RECONVERGENT B3 ;  /* 0x0000000000037941 */ /* 0x000fea0003800200 */
.L_x_78393:
        /* <DEDUP_REMOVED lines=61> */
.L_x_78391:
[----:B------:R-:W-:Y:S05]  /*19c30*/  BSYNC.RECONVERGENT B2 ;  /* 0x0000000000027941 */ /* 0x000fea0003800200 */
.L_x_78390:
        /* <DEDUP_REMOVED lines=11> */
.L_x_78389:
[----:B------:R-:W-:Y:S05]  /*19cf0*/  BSYNC.RECONVERGENT B1 ;  /* 0x0000000000017941 */ /* 0x000fea0003800200 */
.L_x_78388:
        /* <DEDUP_REMOVED lines=16> */
.L_x_78397:
        /* <DEDUP_REMOVED lines=13> */
.L_x_78399:
[----:B------:R-:W-:Y:S05]  /*19ed0*/  BSYNC.RECONVERGENT B2 ;  /* 0x0000000000027941 */ /* 0x000fea0003800200 */
.L_x_78398:
        /* <DEDUP_REMOVED lines=61> */
.L_x_78396:
[----:B------:R-:W-:Y:S05]  /*1a2b0*/  BSYNC.RECONVERGENT B1 ;  /* 0x0000000000017941 */ /* 0x000fea0003800200 */
.L_x_78395:
        /* <DEDUP_REMOVED lines=11> */
.L_x_78368:
[----:B------:R-:W-:Y:S05]  /*1a370*/  BSYNC.RECONVERGENT B0 ;  /* 0x0000000000007941 */ /* 0x000fea0003800200 */
.L_x_78345:
        /* <DEDUP_REMOVED lines=23> */
.L_x_78401:
[----:B------:R-:W-:Y:S05]  /*1a4f0*/  BSYNC.RECONVERGENT B0 ;  /* 0x0000000000007941 */ /* 0x000fea0003800200 */
.L_x_78400:
[----:B-----5:R1:W5:Y:S04]  /*1a500*/  @P1 LDG.E.128 R4, desc[UR6][R12.64] ;  /* 0x000000060c041981 */ /* 0x020368000c1e1d00 */
[----:B------:R1:W5:Y:S01]  /*1a510*/  @P0 LDG.E.128 R8, desc[UR6][R16.64] ;  /* 0x0000000610080981 */ /* 0x000362000c1e1d00 */
[----:B------:R-:W-:Y:S04]  /*1a520*/  BSSY.RECONVERGENT B0, `(.L_x_78402) ;  /* 0x000034e000007945 */ /* 0x000fe80003800200 */
[----:B------:R-:W-:Y:S05]  /*1a530*/  @!P0 BRA `(.L_x_78403) ;  /* 0x00000018009c8947 */ /* 0x000fea0003800000 */
[----:B------:R-:W-:Y:S01]  /*1a540*/  ISETP.GT.AND P2, PT, R19, RZ, PT ;  /* 0x000000ff1300720c */ /* 0x000fe20003f44270 */
[----:B------:R-:W-:Y:S01]  /*1a550*/  BSSY.RECONVERGENT B1, `(.L_x_78404) ;  /* 0x000006b000017945 */ /* 0x000fe20003800200 */
[----:B-1----:R-:W-:Y:S01]  /*1a560*/  MOV R12, R21 ;  /* 0x00000015000c7202 */ /* 0x002fe20000000f00 */
        /* <DEDUP_REMOVED lines=19> */
.L_x_78408:
        /* <DEDUP_REMOVED lines=13> */
.L_x_78410:
[----:B------:R-:W-:Y:S05]  /*1a770*/  BSYNC.RECONVERGENT B3 ;  /* 0x0000000000037941 */ /* 0x000fea0003800200 */
.L_x_78409:
        /* <DEDUP_REMOVED lines=60> */
.L_x_78407:
[----:B------:R-:W-:Y:S05]  /*1ab40*/  BSYNC.RECONVERGENT B2 ;  /* 0x0000000000027941 */ /* 0x000fea0003800200 */
.L_x_78406:
        /* <DEDUP_REMOVED lines=11> */
.L_x_78405:
[----:B------:R-:W-:Y:S05]  /*1ac00*/  BSYNC.RECONVERGENT B1 ;  /* 0x0000000000017941 */ /* 0x000fea0003800200 */
.L_x_78404:
        /* <DEDUP_REMOVED lines=17> */
.L_x_78415:
        /* <DEDUP_REMOVED lines=13> */
.L_x_78417:
[----:B------:R-:W-:Y:S05]  /*1adf0*/  BSYNC.RECONVERGENT B3 ;  /* 0x0000000000037941 */ /* 0x000fea0003800200 */
.L_x_78416:
        /* <DEDUP_REMOVED lines=61> */
.L_x_78414:
[----:B------:R-:W-:Y:S05]  /*1b1d0*/  BSYNC.RECONVERGENT B2 ;  /* 0x0000000000027941 */ /* 0x000fea0003800200 */
.L_x_78413:
        /* <DEDUP_REMOVED lines=11> */
.L_x_78412:
[----:B------:R-:W-:Y:S05]  /*1b290*/  BSYNC.RECONVERGENT B1 ;  /* 0x0000000000017941 */ /* 0x000fea0003800200 */
.L_x_78411:
        /* <DEDUP_REMOVED lines=17> */
.L_x_78422:
        /* <DEDUP_REMOVED lines=13> */
.L_x_78424:
[----:B------:R-:W-:Y:S05]  /*1b480*/  BSYNC.RECONVERGENT B3 ;  /* 0x0000000000037941 */ /* 0x000fea0003800200 */
.L_x_78423:
        /* <DEDUP_REMOVED lines=61> */
.L_x_78421:
[----:B------:R-:W-:Y:S05]  /*1b860*/  BSYNC.RECONVERGENT B2 ;  /* 0x0000000000027941 */ /* 0x000fea0003800200 */
.L_x_78420:
        /* <DEDUP_REMOVED lines=11> */
.L_x_78419:
[----:B------:R-:W-:Y:S05]  /*1b920*/  BSYNC.RECONVERGENT B1 ;  /* 0x0000000000017941 */ /* 0x000fea0003800200 */
.L_x_78418:
        /* <DEDUP_REMOVED lines=16> */
.L_x_78428:
        /* <DEDUP_REMOVED lines=13> */
.L_x_78430:
[----:B------:R-:W-:Y:S05]  /*1bb00*/  BSYNC.RECONVERGENT B2 ;  /* 0x0000000000027941 */ /* 0x000fea0003800200 */
.L_x_78429:
        /* <DEDUP_REMOVED lines=61> */
.L_x_78427:
[----:B------:R-:W-:Y:S05]  /*1bee0*/  BSYNC.RECONVERGENT B1 ;  /* 0x0000000000017941 */ /* 0x000fea0003800200 */
.L_x_78426:
        /* <DEDUP_REMOVED lines=12> */
.L_x_78403:
[----:B------:R-:W-:Y:S01]  /*1bfb0*/  BSSY.RECONVERGENT B1, `(.L_x_78431) ;  /* 0x000006b000017945 */ /* 0x000fe20003800200 */
[----:B-1----:R-:W-:Y:S01]  /*1bfc0*/  IMAD.MOV.U32 R12, RZ, RZ, R21 ;  /* 0x000000ffff0c7224 */ /* 0x002fe200078e0015 */
[----:B0-----:R-:W-:Y:S01]  /*1bfd0*/  MOV R20, R18 ;  /* 0x0000001200147202 */ /* 0x001fe20000000f00 */
        /* <DEDUP_REMOVED lines=18> */
.L_x_78435:
        /* <DEDUP_REMOVED lines=13> */
.L_x_78437:
[----:B------:R-:W-:Y:S05]  /*1c1d0*/  BSYNC.RECONVERGENT B3 ;  /* 0x0000000000037941 */ /* 0x000fea0003800200 */
.L_x_78436:
        /* <DEDUP_REMOVED lines=60> */
.L_x_78434:
[----:B------:R-:W-:Y:S05]  /*1c5a0*/  BSYNC.RECONVERGENT B2 ;  /* 0x0000000000027941 */ /* 0x000fea0003800200 */
.L_x_78433:
        /* <DEDUP_REMOVED lines=11> */
.L_x_78432:
[----:B------:R-:W-:Y:S05]  /*1c660*/  BSYNC.RECONVERGENT B1 ;  /* 0x0000000000017941 */ /* 0x000fea0003800200 */
.L_x_78431:
        /* <DEDUP_REMOVED lines=17> */
.L_x_78442:
        /* <DEDUP_REMOVED lines=13> */
.L_x_78444:
[----:B------:R-:W-:Y:S05]  /*1c850*/  BSYNC.RECONVERGENT B3 ;  /* 0x0000000000037941 */ /* 0x000fea0003800200 */
.L_x_78443:
        /* <DEDUP_REMOVED lines=61> */
.L_x_78441:
[----:B------:R-:W-:Y:S05]  /*1cc30*/  BSYNC.RECONVERGENT B2 ;  /* 0x0000000000027941 */ /* 0x000fea0003800200 */
.L_x_78440:
        /* <DEDUP_REMOVED lines=11> */
.L_x_78439:
[----:B------:R-:W-:Y:S05]  /*1ccf0*/  BSYNC.RECONVERGENT B1 ;  /* 0x0000000000017941 */ /* 0x000fea0003800200 */
.L_x_78438:
        /* <DEDUP_REMOVED lines=17> */
.L_x_78449:
        /* <DEDUP_REMOVED lines=13> */
.L_x_78451:
[----:B------:R-:W-:Y:S05]  /*1cee0*/  BSYNC.RECONVERGENT B3 ;  /* 0x0000000000037941 */ /* 0x000fea0003800200 */
.L_x_78450:
        /* <DEDUP_REMOVED lines=61> */
.L_x_78448:
[----:B------:R-:W-:Y:S05]  /*1d2c0*/  BSYNC.RECONVERGENT B2 ;  /* 0x0000000000027941 */ /* 0x000fea0003800200 */
.L_x_78447:
        /* <DEDUP_REMOVED lines=11> */
.L_x_78446:
[----:B------:R-:W-:Y:S05]  /*1d380*/  BSYNC.RECONVERGENT B1 ;  /* 0x0000000000017941 */ /* 0x000fea0003800200 */
.L_x_78445:
        /* <DEDUP_REMOVED lines=16> */
.L_x_78454:
        /* <DEDUP_REMOVED lines=13> */
.L_x_78456:
[----:B------:R-:W-:Y:S05]  /*1d560*/  BSYNC.RECONVERGENT B2 ;  /* 0x0000000000027941 */ /* 0x000fea0003800200 */
.L_x_78455:
        /* <DEDUP_REMOVED lines=61> */
.L_x_78453:
[----:B------:R-:W-:Y:S05]  /*1d940*/  BSYNC.RECONVERGENT B1 ;  /* 0x0000000000017941 */ /* 0x000fea0003800200 */
.L_x_78452:
        /* <DEDUP_REMOVED lines=11> */
.L_x_78425:
[----:B------:R-:W-:Y:S05]  /*1da00*/  BSYNC.RECONVERGENT B0 ;  /* 0x0000000000007941 */ /* 0x000fea0003800200 */
.L_x_78402:
        /* <DEDUP_REMOVED lines=23> */
.L_x_78458:
[----:B------:R-:W-:Y:S05]  /*1db80*/  BSYNC.RECONVERGENT B0 ;  /* 0x0000000000007941 */ /* 0x000fea0003800200 */
.L_x_78457:
        /* <DEDUP_REMOVED lines=26> */
.L_x_78465:
        /* <DEDUP_REMOVED lines=13> */
.L_x_78467:
[----:B------:R-:W-:Y:S05]  /*1de00*/  BSYNC.RECONVERGENT B3 ;  /* 0x0000000000037941 */ /* 0x000fea0003800200 */
.L_x_78466:
        /* <DEDUP_REMOVED lines=61> */
.L_x_78464:
[----:B------:R-:W-:Y:S05]  /*1e1e0*/  BSYNC.RECONVERGENT B2 ;  /* 0x0000000000027941 */ /* 0x000fea0003800200 */
.L_x_78463:
        /* <DEDUP_REMOVED lines=11> */
.L_x_78462:
[----:B------:R-:W-:Y:S05]  /*1e2a0*/  BSYNC.RECONVERGENT B1 ;  /* 0x0000000000017941 */ /* 0x000fea0003800200 */
.L_x_78461:
        /* <DEDUP_REMOVED lines=17> */
.L_x_78472:
        /* <DEDUP_REMOVED lines=13> */
.L_x_78474:
[----:B------:R-:W-:Y:S05]  /*1e490*/  BSYNC.RECONVERGENT B3 ;  /* 0x0000000000037941 */ /* 0x000fea0003800200 */
.L_x_78473:
        /* <DEDUP_REMOVED lines=61> */
.L_x_78471:
[----:B------:R-:W-:Y:S05]  /*1e870*/  BSYNC.RECONVERGENT B2 ;  /* 0x0000000000027941 */ /* 0x000fea0003800200 */
.L_x_78470:
        /* <DEDUP_REMOVED lines=11> */
.L_x_78469:
[----:B------:R-:W-:Y:S05]  /*1e930*/  BSYNC.RECONVERGENT B1 ;  /* 0x0000000000017941 */ /* 0x000fea0003800200 */
.L_x_78468:
        /* <DEDUP_REMOVED lines=17> */
.L_x_78479:
        /* <DEDUP_REMOVED lines=13> */
.L_x_78481:
[----:B------:R-:W-:Y:S05]  /*1eb20*/  BSYNC.RECONVERGENT B3 ;  /* 0x0000000000037941 */ /* 0x000fea0003800200 */
.L_x_78480:
        /* <DEDUP_REMOVED lines=61> */
.L_x_78478:
[----:B------:R-:W-:Y:S05]  /*1ef00*/  BSYNC.RECONVERGENT B2 ;  /* 0x0000000000027941 */ /* 0x000fea0003800200 */
.L_x_78477:
        /* <DEDUP_REMOVED lines=11> */
.L_x_78476:
[----:B------:R-:W-:Y:S05]  /*1efc0*/  BSYNC.RECONVERGENT B1 ;  /* 0x0000000000017941 */ /* 0x000fea0003800200 */
.L_x_78475:
        /* <DEDUP_REMOVED lines=16> */
.L_x_78485:
        /* <DEDUP_REMOVED lines=13> */
.L_x_78487:
[----:B------:R-:W-:Y:S05]  /*1f1a0*/  BSYNC.RECONVERGENT B2 ;  /* 0x0000000000027941 */ /* 0x000fea0003800200 */
.L_x_78486:
        /* <DEDUP_REMOVED lines=61> */
.L_x_78484:
[----:B------:R-:W-:Y:S05]  /*1f580*/  BSYNC.RECONVERGENT B1 ;  /* 0x0000000000017941 */ /* 0x000fea0003800200 */
.L_x_78483:
        /* <DEDUP_REMOVED lines=12> */
.L_x_78460:
        /* <DEDUP_REMOVED lines=21> */
.L_x_78492:
        /* <DEDUP_REMOVED lines=13> */
.L_x_78494:
[----:B------:R-:W-:Y:S05]  /*1f870*/  BSYNC.RECONVERGENT B3 ;  /* 0x0000000000037941 */ /* 0x000fea0003800200 */
.L_x_78493:
        /* <DEDUP_REMOVED lines=61> */
.L_x_78491:
[----:B------:R-:W-:Y:S05]  /*1fc50*/  BSYNC.RECONVERGENT B2 ;  /* 0x0000000000027941 */ /* 0x000fea0003800200 */
.L_x_78490:
        /* <DEDUP_REMOVED lines=11> */
.L_x_78489:
[----:B------:R-:W-:Y:S05]  /*1fd10*/  BSYNC.RECONVERGENT B1 ;  /* 0x0000000000017941 */ /* 0x000fea0003800200 */
.L_x_78488:
        /* <DEDUP_REMOVED lines=17> */
.L_x_78499:
        /* <DEDUP_REMOVED lines=13> */
.L_x_78501:
[----:B------:R-:W-:Y:S05]  /*1ff00*/  BSYNC.RECONVERGENT B3 ;  /* 0x0000000000037941 */ /* 0x000fea0003800200 */
.L_x_78500:
        /* <DEDUP_REMOVED lines=61> */
.L_x_78498:
[----:B------:R-:W-:Y:S05]  /*202e0*/  BSYNC.RECONVERGENT B2 ;  /* 0x0000000000027941 */ /* 0x000fea0003800200 */
.L_x_78497:
        /* <DEDUP_REMOVED lines=11> */
.L_x_78496:
[----:B------:R-:W-:Y:S05]  /*203a0*/  BSYNC.RECONVERGENT B1 ;  /* 0x0000000000017941 */ /* 0x000fea0003800200 */
.L_x_78495:
        /* <DEDUP_REMOVED lines=17> */
.L_x_78506:
        /* <DEDUP_REMOVED lines=13> */
.L_x_78508:
[----:B------:R-:W-:Y:S05]  /*20590*/  BSYNC.RECONVERGENT B3 ;  /* 0x0000000000037941 */ /* 0x000fea0003800200 */
.L_x_78507:
        /* <DEDUP_REMOVED lines=61> */
.L_x_78505:
[----:B------:R-:W-:Y:S05]  /*20970*/  BSYNC.RECONVERGENT B2 ;  /* 0x0000000000027941 */ /* 0x000fea0003800200 */
.L_x_78504:
        /* <DEDUP_REMOVED lines=11> */
.L_x_78503:
[----:B------:R-:W-:Y:S05]  /*20a30*/  BSYNC.RECONVERGENT B1 ;  /* 0x0000000000017941 */ /* 0x000fea0003800200 */
.L_x_78502:
        /* <DEDUP_REMOVED lines=16> */
.L_x_78511:
        /* <DEDUP_REMOVED lines=13> */
.L_x_78513:
[----:B------:R-:W-:Y:S05]  /*20c10*/  BSYNC.RECONVERGENT B2 ;  /* 0x0000000000027941 */ /* 0x000fea0003800200 */
.L_x_78512:
        /* <DEDUP_REMOVED lines=61> */
.L_x_78510:
[----:B------:R-:W-:Y:S05]  /*20ff0*/  BSYNC.RECONVERGENT B1 ;  /* 0x0000000000017941 */ /* 0x000fea0003800200 */
.L_x_78509:
        /* <DEDUP_REMOVED lines=11> */
.L_x_78482:
[----:B------:R-:W-:Y:S05]  /*210b0*/  BSYNC.RECONVERGENT B0 ;  /* 0x0000000000007941 */ /* 0x000fea0003800200 */
.L_x_78459:
        /* <DEDUP_REMOVED lines=23> */
.L_x_78515:
[----:B------:R-:W-:Y:S05]  /*21230*/  BSYNC.RECONVERGENT B0 ;  /* 0x0000000000007941 */ /* 0x000fea0003800200 */
.L_x_78514:
        /* <DEDUP_REMOVED lines=26> */
.L_x_78522:
        /* <DEDUP_REMOVED lines=13> */
.L_x_78524:
[----:B------:R-:W-:Y:S05]  /*214b0*/  BSYNC.RECONVERGENT B3 ;  /* 0x0000000000037941 */ /* 0x000fea0003800200 */
.L_x_78523:
        /* <DEDUP_REMOVED lines=60> */
.L_x_78521:
[----:B------:R-:W-:Y:S05]  /*21880*/  BSYNC.RECONVERGENT B2 ;  /* 0x0000000000027941 */ /* 0x000fea0003800200 */
.L_x_78520:
        /* <DEDUP_REMOVED lines=11> */
.L_x_78519:
[----:B------:R-:W-:Y:S05]  /*21940*/  BSYNC.RECONVERGENT B1 ;  /* 0x0000000000017941 */ /* 0x000fea0003800200 */
.L_x_78518:
        /* <DEDUP_REMOVED lines=17> */
.L_x_78529:
        /* <DEDUP_REMOVED lines=13> */
.L_x_78531:
[----:B------:R-:W-:Y:S05]  /*21b30*/  BSYNC.RECONVERGENT B3 ;  /* 0x0000000000037941 */ /* 0x000fea0003800200 */
.L_x_78530:
        /* <DEDUP_REMOVED lines=61> */
.L_x_78528:
[----:B------:R-:W-:Y:S05]  /*21f10*/  BSYNC.RECONVERGENT B2 ;  /* 0x0000000000027941 */ /* 0x000fea0003800200 */
.L_x_78527:
        /* <DEDUP_REMOVED lines=11> */
.L_x_78526:
[----:B------:R-:W-:Y:S05]  /*21fd0*/  BSYNC.RECONVERGENT B1 ;  /* 0x0000000000017941 */ /* 0x000fea0003800200 */
.L_x_78525:
        /* <DEDUP_REMOVED lines=17> */
.L_x_78536:
        /* <DEDUP_REMOVED lines=13> */
.L_x_78538:
[----:B------:R-:W-:Y:S05]  /*221c0*/  BSYNC.RECONVERGENT B3 ;  /* 0x0000000000037941 */ /* 0x000fea0003800200 */
.L_x_78537:
        /* <DEDUP_REMOVED lines=61> */
.L_x_78535:
[----:B------:R-:W-:Y:S05]  /*225a0*/  BSYNC.RECONVERGENT B2 ;  /* 0x0000000000027941 */ /* 0x000fea0003800200 */
.L_x_78534:
        /* <DEDUP_REMOVED lines=11> */
.L_x_78533:
[----:B------:R-:W-:Y:S05]  /*22660*/  BSYNC.RECONVERGENT B1 ;  /* 0x0000000000017941 */ /* 0x000fea0003800200 */
.L_x_78532:
        /* <DEDUP_REMOVED lines=16> */
.L_x_78542:
        /* <DEDUP_REMOVED lines=13> */
.L_x_78544:
[----:B------:R-:W-:Y:S05]  /*22840*/  BSYNC.RECONVERGENT B2 ;  /* 0x0000000000027941 */ /* 0x000fea0003800200 */
.L_x_78543:
        /* <DEDUP_REMOVED lines=61> */
.L_x_78541:
[----:B------:R-:W-:Y:S05]  /*22c20*/  BSYNC.RECONVERGENT B1 ;  /* 0x0000000000017941 */ /* 0x000fea0003800200 */
.L_x_78540:
        /* <DEDUP_REMOVED lines=12> */
.L_x_78517:
        /* <DEDUP_REMOVED lines=21> */
.L_x_78549:
        /* <DEDUP_REMOVED lines=13> */
.L_x_78551:
[----:B------:R-:W-:Y:S05]  /*22f10*/  BSYNC.RECONVERGENT B3 ;  /* 0x0000000000037941 */ /* 0x000fea0003800200 */
.L_x_78550:
        /* <DEDUP_REMOVED lines=60> */
.L_x_78548:
[----:B------:R-:W-:Y:S05]  /*232e0*/  BSYNC.RECONVERGENT B2 ;  /* 0x0000000000027941 */ /* 0x000fea0003800200 */
.L_x_78547:
        /* <DEDUP_REMOVED lines=11> */
.L_x_78546:
[----:B------:R-:W-:Y:S05]  /*233a0*/  BSYNC.RECONVERGENT B1 ;  /* 0x0000000000017941 */ /* 0x000fea0003800200 */
.L_x_78545:
        /* <DEDUP_REMOVED lines=17> */
.L_x_78556:
        /* <DEDUP_REMOVED lines=13> */
.L_x_78558:
[----:B------:R-:W-:Y:S05]  /*23590*/  BSYNC.RECONVERGENT B3 ;  /* 0x0000000000037941 */ /* 0x000fea0003800200 */
.L_x_78557:
        /* <DEDUP_REMOVED lines=61> */
.L_x_78555:
[----:B------:R-:W-:Y:S05]  /*23970*/  BSYNC.RECONVERGENT B2 ;  /* 0x0000000000027941 */ /* 0x000fea0003800200 */
.L_x_78554:
        /* <DEDUP_REMOVED lines=11> */
.L_x_78553:
[----:B------:R-:W-:Y:S05]  /*23a30*/  BSYNC.RECONVERGENT B1 ;  /* 0x0000000000017941 */ /* 0x000fea0003800200 */
.L_x_78552:
        /* <DEDUP_REMOVED lines=17> */
.L_x_78563:
        /* <DEDUP_REMOVED lines=13> */
.L_x_78565:
[----:B------:R-:W-:Y:S05]  /*23c20*/  BSYNC.RECONVERGENT B3 ;  /* 0x0000000000037941 */ /* 0x000fea0003800200 */
.L_x_78564:
        /* <DEDUP_REMOVED lines=61> */
.L_x_78562:
[----:B------:R-:W-:Y:S05]  /*24000*/  BSYNC.RECONVERGENT B2 ;  /* 0x0000000000027941 */ /* 0x000fea0003800200 */
.L_x_78561:
        /* <DEDUP_REMOVED lines=11> */
.L_x_78560:
[----:B------:R-:W-:Y:S05]  /*240c0*/  BSYNC.RECONVERGENT B1 ;  /* 0x0000000000017941 */ /* 0x000fea0003800200 */
.L_x_78559:
        /* <DEDUP_REMOVED lines=16> */
.L_x_78568:
        /* <DEDUP_REMOVED lines=13> */
.L_x_78570:
[----:B------:R-:W-:Y:S05]  /*242a0*/  BSYNC.RECONVERGENT B2 ;  /* 0x0000000000027941 */ /* 0x000fea0003800200 */
.L_x_78569:
        /* <DEDUP_REMOVED lines=61> */
.L_x_78567:
[----:B------:R-:W-:Y:S05]  /*24680*/  BSYNC.RECONVERGENT B1 ;  /* 0x0000000000017941 */ /* 0x000fea0003800200 */
.L_x_78566:
        /* <DEDUP_REMOVED lines=11> */
.L_x_78539:
[----:B------:R-:W-:Y:S05]  /*24740*/  BSYNC.RECONVERGENT B0 ;  /* 0x0000000000007941 */ /* 0x000fea0003800200 */
.L_x_78516:
        /* <DEDUP_REMOVED lines=23> */
.L_x_78572:
[----:B------:R-:W-:Y:S05]  /*248c0*/  BSYNC.RECONVERGENT B0 ;  /* 0x0000000000007941 */ /* 0x000fea0003800200 */
.L_x_78571:
        /* <DEDUP_REMOVED lines=26> */
.L_x_78579:
        /* <DEDUP_REMOVED lines=13> */
.L_x_78581:
[----:B------:R-:W-:Y:S05]  /*24b40*/  BSYNC.RECONVERGENT B3 ;  /* 0x0000000000037941 */ /* 0x000fea0003800200 */
.L_x_78580:
        /* <DEDUP_REMOVED lines=61> */
.L_x_78578:
[----:B------:R-:W-:Y:S05]  /*24f20*/  BSYNC.RECONVERGENT B2 ;  /* 0x0000000000027941 */ /* 0x000fea0003800200 */
.L_x_78577:
        /* <DEDUP_REMOVED lines=11> */
.L_x_78576:
[----:B------:R-:W-:Y:S05]  /*24fe0*/  BSYNC.RECONVERGENT B1 ;  /* 0x0000000000017941 */ /* 0x000fea0003800200 */
.L_x_78575:
        /* <DEDUP_REMOVED lines=17> */
.L_x_78586:
        /* <DEDUP_REMOVED lines=13> */
.L_x_78588:
[----:B------:R-:W-:Y:S05]  /*251d0*/  BSYNC.RECONVERGENT B3 ;  /* 0x0000000000037941 */ /* 0x000fea0003800200 */
.L_x_78587:
        /* <DEDUP_REMOVED lines=61> */
.L_x_78585:
[----:B------:R-:W-:Y:S05]  /*255b0*/  BSYNC.RECONVERGENT B2 ;  /* 0x0000000000027941 */ /* 0x000fea0003800200 */
.L_x_78584:
        /* <DEDUP_REMOVED lines=11> */
.L_x_78583:
[----:B------:R-:W-:Y:S05]  /*25670*/  BSYNC.RECONVERGENT B1 ;  /* 0x0000000000017941 */ /* 0x000fea0003800200 */
.L_x_78582:
        /* <DEDUP_REMOVED lines=17> */
.L_x_78593:
        /* <DEDUP_REMOVED lines=13> */
.L_x_78595:
[----:B------:R-:W-:Y:S05]  /*25860*/  BSYNC.RECONVERGENT B3 ;  /* 0x0000000000037941 */ /* 0x000fea0003800200 */
.L_x_78594:
        /* <DEDUP_REMOVED lines=61> */
.L_x_78592:
[----:B------:R-:W-:Y:S05]  /*25c40*/  BSYNC.RECONVERGENT B2 ;  /* 0x0000000000027941 */ /* 0x000fea0003800200 */
.L_x_78591:
        /* <DEDUP_REMOVED lines=11> */
.L_x_78590:
[----:B------:R-:W-:Y:S05]  /*25d00*/  BSYNC.RECONVERGENT B1 ;  /* 0x0000000000017941 */ /* 0x000fea0003800200 */
.L_x_78589:
        /* <DEDUP_REMOVED lines=16> */
.L_x_78599:
        /* <DEDUP_REMOVED lines=13> */
.L_x_78601:
[----:B------:R-:W-:Y:S05]  /*25ee0*/  BSYNC.RECONVERGENT B2 ;  /* 0x0000000000027941 */ /* 0x000fea0003800200 */
.L_x_78600:
        /* <DEDUP_REMOVED lines=61> */
.L_x_78598:
[----:B------:R-:W-:Y:S05]  /*262c0*/  BSYNC.RECONVERGENT B1 ;  /* 0x0000000000017941 */ /* 0x000fea0003800200 */
.L_x_78597:
        /* <DEDUP_REMOVED lines=12> */
.L_x_78574:
        /* <DEDUP_REMOVED lines=21> */
.L_x_78606:
        /* <DEDUP_REMOVED lines=13> */
.L_x_78608:
[----:B------:R-:W-:Y:S05]  /*265b0*/  BSYNC.RECONVERGENT B3 ;  /* 0x0000000000037941 */ /* 0x000fea0003800200 */
.L_x_78607:
        /* <DEDUP_REMOVED lines=61> */
.L_x_78605:
[----:B------:R-:W-:Y:S05]  /*26990*/  BSYNC.RECONVERGENT B2 ;  /* 0x0000000000027941 */ /* 0x000fea0003800200 */
.L_x_78604:
        /* <DEDUP_REMOVED lines=11> */
.L_x_78603:
[----:B------:R-:W-:Y:S05]  /*26a50*/  BSYNC.RECONVERGENT B1 ;  /* 0x0000000000017941 */ /* 0x000fea0003800200 */
.L_x_78602:
        /* <DEDUP_REMOVED lines=17> */
.L_x_78613:
        /* <DEDUP_REMOVED lines=13> */
.L_x_78615:
[----:B------:R-:W-:Y:S05]  /*26c40*/  BSYNC.RECONVERGENT B3 ;  /* 0x0000000000037941 */ /* 0x000fea0003800200 */
.L_x_78614:
        /* <DEDUP_REMOVED lines=61> */
.L_x_78612:
[----:B------:R-:W-:Y:S05]  /*27020*/  BSYNC.RECONVERGENT B2 ;  /* 0x0000000000027941 */ /* 0x000fea0003800200 */
.L_x_78611:
        /* <DEDUP_REMOVED lines=11> */
.L_x_78610:
[----:B------:R-:W-:Y:S05]  /*270e0*/  BSYNC.RECONVERGENT B1 ;  /* 0x0000000000017941 */ /* 0x000fea0003800200 */
.L_x_78609:
        /* <DEDUP_REMOVED lines=17> */
.L_x_78620:
        /* <DEDUP_REMOVED lines=13> */
.L_x_78622:
[----:B------:R-:W-:Y:S05]  /*272d0*/  BSYNC.RECONVERGENT B3 ;  /* 0x0000000000037941 */ /* 0x000fea0003800200 */
.L_x_78621:
        /* <DEDUP_REMOVED lines=61> */
.L_x_78619:
[----:B------:R-:W-:Y:S05]  /*276b0*/  BSYNC.RECONVERGENT B2 ;  /* 0x0000000000027941 */ /* 0x000fea0003800200 */
.L_x_78618:
        /* <DEDUP_REMOVED lines=11> */
.L_x_78617:
[----:B------:R-:W-:Y:S05]  /*27770*/  BSYNC.RECONVERGENT B1 ;  /* 0x0000000000017941 */ /* 0x000fea0003800200 */
.L_x_78616:
        /* <DEDUP_REMOVED lines=16> */
.L_x_78625:
        /* <DEDUP_REMOVED lines=13> */
.L_x_78627:
[----:B------:R-:W-:Y:S05]  /*27950*/  BSYNC.RECONVERGENT B2 ;  /* 0x0000000000027941 */ /* 0x000fea0003800200 */
.L_x_78626:
        /* <DEDUP_REMOVED lines=61> */
.L_x_78624:
[----:B------:R-:W-:Y:S05]  /*27d30*/  BSYNC.RECONVERGENT B1 ;  /* 0x0000000000017941 */ /* 0x000fea0003800200 */
.L_x_78623:
        /* <DEDUP_REMOVED lines=11> */
.L_x_78596:
[----:B------:R-:W-:Y:S05]  /*27df0*/  BSYNC.RECONVERGENT B0 ;  /* 0x0000000000007941 */ /* 0x000fea0003800200 */
.L_x_78573:
        /* <DEDUP_REMOVED lines=23> */
.L_x_78629:
[----:B------:R-:W-:Y:S05]  /*27f70*/  BSYNC.RECONVERGENT B0 ;  /* 0x0000000000007941 */ /* 0x000fea0003800200 */
.L_x_78628:
        /* <DEDUP_REMOVED lines=26> */
.L_x_78636:
        /* <DEDUP_REMOVED lines=13> */
.L_x_78638:
[----:B------:R-:W-:Y:S05]  /*281f0*/  BSYNC.RECONVERGENT B3 ;  /* 0x0000000000037941 */ /* 0x000fea0003800200 */
.L_x_78637:
        /* <DEDUP_REMOVED lines=60> */
.L_x_78635:
[----:B------:R-:W-:Y:S05]  /*285c0*/  BSYNC.RECONVERGENT B2 ;  /* 0x0000000000027941 */ /* 0x000fea0003800200 */
.L_x_78634:
        /* <DEDUP_REMOVED lines=11> */
.L_x_78633:
[----:B------:R-:W-:Y:S05]  /*28680*/  BSYNC.RECONVERGENT B1 ;  /* 0x0000000000017941 */ /* 0x000fea0003800200 */
.L_x_78632:
        /* <DEDUP_REMOVED lines=17> */
.L_x_78643:
        /* <DEDUP_REMOVED lines=13> */
.L_x_78645:
[----:B------:R-:W-:Y:S05]  /*28870*/  BSYNC.RECONVERGENT B3 ;  /* 0x0000000000037941 */ /* 0x000fea0003800200 */
.L_x_78644:
        /* <DEDUP_REMOVED lines=61> */
.L_x_78642:
[----:B------:R-:W-:Y:S05]  /*28c50*/  BSYNC.RECONVERGENT B2 ;  /* 0x0000000000027941 */ /* 0x000fea0003800200 */
.L_x_78641:
        /* <DEDUP_REMOVED lines=11> */
.L_x_78640:
[----:B------:R-:W-:Y:S05]  /*28d10*/  BSYNC.RECONVERGENT B1 ;  /* 0x0000000000017941 */ /* 0x000fea0003800200 */
.L_x_78639:
        /* <DEDUP_REMOVED lines=17> */
.L_x_78650:
        /* <DEDUP_REMOVED lines=13> */
.L_x_78652:
[----:B------:R-:W-:Y:S05]  /*28f00*/  BSYNC.RECONVERGENT B3 ;  /* 0x0000000000037941 */ /* 0x000fea0003800200 */
.L_x_78651:
        /* <DEDUP_REMOVED lines=61> */
.L_x_78649:
[----:B------:R-:W-:Y:S05]  /*292e0*/  BSYNC.RECONVERGENT B2 ;  /* 0x0000000000027941 */ /* 0x000fea0003800200 */
.L_x_78648:
        /* <DEDUP_REMOVED lines=11> */
.L_x_78647:
[----:B------:R-:W-:Y:S05]  /*293a0*/  BSYNC.RECONVERGENT B1 ;  /* 0x0000000000017941 */ /* 0x000fea0003800200 */
.L_x_78646:
        /* <DEDUP_REMOVED lines=16> */
.L_x_78656:
        /* <DEDUP_REMOVED lines=13> */
.L_x_78658:
[----:B------:R-:W-:Y:S05]  /*29580*/  BSYNC.RECONVERGENT B2 ;  /* 0x0000000000027941 */ /* 0x000fea0003800200 */
.L_x_78657:
        /* <DEDUP_REMOVED lines=61> */
.L_x_78655:
[----:B------:R-:W-:Y:S05]  /*29960*/  BSYNC.RECONVERGENT B1 ;  /* 0x0000000000017941 */ /* 0x000fea0003800200 */
.L_x_78654:
        /* <DEDUP_REMOVED lines=12> */
.L_x_78631:
        /* <DEDUP_REMOVED lines=21> */
.L_x_78663:
        /* <DEDUP_REMOVED lines=13> */
.L_x_78665:
[----:B------:R-:W-:Y:S05]  /*29c50*/  BSYNC.RECONVERGENT B3 ;  /* 0x0000000000037941 */ /* 0x000fea0003800200 */
.L_x_78664:
        /* <DEDUP_REMOVED lines=60> */
.L_x_78662:
[----:B------:R-:W-:Y:S05]  /*2a020*/  BSYNC.RECONVERGENT B2 ;  /* 0x0000000000027941 */ /* 0x000fea0003800200 */
.L_x_78661:
        /* <DEDUP_REMOVED lines=11> */
.L_x_78660:
[----:B------:R-:W-:Y:S05]  /*2a0e0*/  BSYNC.RECONVERGENT B1 ;  /* 0x0000000000017941 */ /* 0x000fea0003800200 */
.L_x_78659:
        /* <DEDUP_REMOVED lines=17> */
.L_x_78670:
        /* <DEDUP_REMOVED lines=13> */
.L_x_78672:
[----:B------:R-:W-:Y:S05]  /*2a2d0*/  BSYNC.RECONVERGENT B3 ;  /* 0x0000000000037941 */ /* 0x000fea0003800200 */
.L_x_78671:
        /* <DEDUP_REMOVED lines=61> */
.L_x_78669:
[----:B------:R-:W-:Y:S05]  /*2a6b0*/  BSYNC.RECONVERGENT B2 ;  /* 0x0000000000027941 */ /* 0x000fea0003800200 */
.L_x_78668:
        /* <DEDUP_REMOVED lines=11> */
.L_x_78667:
[----:B------:R-:W-:Y:S05]  /*2a770*/  BSYNC.RECONVERGENT B1 ;  /* 0x0000000000017941 */ /* 0x000fea0003800200 */
.L_x_78666:
        /* <DEDUP_REMOVED lines=17> */
.L_x_78677:
        /* <DEDUP_REMOVED lines=13> */
.L_x_78679:
[----:B------:R-:W-:Y:S05]  /*2a960*/  BSYNC.RECONVERGENT B3 ;  /* 0x0000000000037941 */ /* 0x000fea0003800200 */
.L_x_78678:
        /* <DEDUP_REMOVED lines=61> */
.L_x_78676:
[----:B------:R-:W-:Y:S05]  /*2ad40*/  BSYNC.RECONVERGENT B2 ;  /* 0x0000000000027941 */ /* 0x000fea0003800200 */
.L_x_78675:
        /* <DEDUP_REMOVED lines=11> */
.L_x_78674:
[----:B------:R-:W-:Y:S05]  /*2ae00*/  BSYNC.RECONVERGENT B1 ;  /* 0x0000000000017941 */ /* 0x000fea0003800200 */
.L_x_78673:
        /* <DEDUP_REMOVED lines=16> */
.L_x_78682:
        /* <DEDUP_REMOVED lines=13> */
.L_x_78684:
[----:B------:R-:W-:Y:S05]  /*2afe0*/  BSYNC.RECONVERGENT B2 ;  /* 0x0000000000027941 */ /* 0x000fea0003800200 */
.L_x_78683:
        /* <DEDUP_REMOVED lines=61> */
.L_x_78681:
[----:B------:R-:W-:Y:S05]  /*2b3c0*/  BSYNC.RECONVERGENT B1 ;  /* 0x0000000000017941 */ /* 0x000fea0003800200 */
.L_x_78680:
        /* <DEDUP_REMOVED lines=11> */
.L_x_78653:
[----:B------:R-:W-:Y:S05]  /*2b480*/  BSYNC.RECONVERGENT B0 ;  /* 0x0000000000007941 */ /* 0x000fea0003800200 */
.L_x_78630:
        /* <DEDUP_REMOVED lines=23> */
.L_x_78686:
[----:B------:R-:W-:Y:S05]  /*2b600*/  BSYNC.RECONVERGENT B0 ;  /* 0x0000000000007941 */ /* 0x000fea0003800200 */
.L_x_78685:
        /* <DEDUP_REMOVED lines=26> */
.L_x_78693:
        /* <DEDUP_REMOVED lines=13> */
.L_x_78695:
[----:B------:R-:W-:Y:S05]  /*2b880*/  BSYNC.RECONVERGENT B3 ;  /* 0x0000000000037941 */ /* 0x000fea0003800200 */
.L_x_78694:
        /* <DEDUP_REMOVED lines=61> */
.L_x_78692:
[----:B------:R-:W-:Y:S05]  /*2bc60*/  BSYNC.RECONVERGENT B2 ;  /* 0x0000000000027941 */ /* 0x000fea0003800200 */
.L_x_78691:
        /* <DEDUP_REMOVED lines=11> */
.L_x_78690:
[----:B------:R-:W-:Y:S05]  /*2bd20*/  BSYNC.RECONVERGENT B1 ;  /* 0x0000000000017941 */ /* 0x000fea0003800200 */
.L_x_78689:
        /* <DEDUP_REMOVED lines=17> */
.L_x_78700:
        /* <DEDUP_REMOVED lines=13> */
.L_x_78702:
[----:B------:R-:W-:Y:S05]  /*2bf10*/  BSYNC.RECONVERGENT B3 ;  /* 0x0000000000037941 */ /* 0x000fea0003800200 */
.L_x_78701:
        /* <DEDUP_REMOVED lines=61> */
.L_x_78699:
[----:B------:R-:W-:Y:S05]  /*2c2f0*/  BSYNC.RECONVERGENT B2 ;  /* 0x0000000000027941 */ /* 0x000fea0003800200 */
.L_x_78698:
        /* <DEDUP_REMOVED lines=11> */
.L_x_78697:
[----:B------:R-:W-:Y:S05]  /*2c3b0*/  BSYNC.RECONVERGENT B1 ;  /* 0x0000000000017941 */ /* 0x000fea0003800200 */
.L_x_78696:
        /* <DEDUP_REMOVED lines=17> */
.L_x_78707:
        /* <DEDUP_REMOVED lines=13> */
.L_x_78709:
[----:B------:R-:W-:Y:S05]  /*2c5a0*/  BSYNC.RECONVERGENT B3 ;  /* 0x0000000000037941 */ /* 0x000fea0003800200 */
.L_x_78708:
        /* <DEDUP_REMOVED lines=61> */
.L_x_78706:
[----:B------:R-:W-:Y:S05]  /*2c980*/  BSYNC.RECONVERGENT B2 ;  /* 0x0000000000027941 */ /* 0x000fea0003800200 */
.L_x_78705:
        /* <DEDUP_REMOVED lines=11> */
.L_x_78704:
[----:B------:R-:W-:Y:S05]  /*2ca40*/  BSYNC.RECONVERGENT B1 ;  /* 0x0000000000017941 */ /* 0x000fea0003800200 */
.L_x_78703:
        /* <DEDUP_REMOVED lines=16> */
.L_x_78713:
        /* <DEDUP_REMOVED lines=13> */
.L_x_78715:
[----:B------:R-:W-:Y:S05]  /*2cc20*/  BSYNC.RECONVERGENT B2 ;  /* 0x0000000000027941 */ /* 0x000fea0003800200 */
.L_x_78714:
        /* <DEDUP_REMOVED lines=61> */
.L_x_78712:
[----:B------:R-:W-:Y:S05]  /*2d000*/  BSYNC.RECONVERGENT B1 ;  /* 0x0000000000017941 */ /* 0x000fea0003800200 */
.L_x_78711:
        /* <DEDUP_REMOVED lines=12> */
.L_x_78688:
        /* <DEDUP_REMOVED lines=21> */
.L_x_78720:
        /* <DEDUP_REMOVED lines=13> */
.L_x_78722:
[----:B------:R-:W-:Y:S05]  /*2d2f0*/  BSYNC.RECONVERGENT B3 ;  /* 0x0000000000037941 */ /* 0x000fea0003800200 */
.L_x_78721:
        /* <DEDUP_REMOVED lines=61> */
.L_x_78719:
[----:B------:R-:W-:Y:S05]  /*2d6d0*/  BSYNC.RECONVERGENT B2 ;  /* 0x0000000000027941 */ /* 0x000fea0003800200 */
.L_x_78718:
        /* <DEDUP_REMOVED lines=11> */
.L_x_78717:
[----:B------:R-:W-:Y:S05]  /*2d790*/  BSYNC.RECONVERGENT B1 ;  /* 0x0000000000017941 */ /* 0x000fea0003800200 */
.L_x_78716:
        /* <DEDUP_REMOVED lines=17> */
.L_x_78727:
        /* <DEDUP_REMOVED lines=13> */
.L_x_78729:
[----:B------:R-:W-:Y:S05]  /*2d980*/  BSYNC.RECONVERGENT B3 ;  /* 0x0000000000037941 */ /* 0x000fea0003800200 */
.L_x_78728:
        /* <DEDUP_REMOVED lines=61> */
.L_x_78726:
[----:B------:R-:W-:Y:S05]  /*2dd60*/  BSYNC.RECONVERGENT B2 ;  /* 0x0000000000027941 */ /* 0x000fea0003800200 */
.L_x_78725:
        /* <DEDUP_REMOVED lines=11> */
.L_x_78724:
[----:B------:R-:W-:Y:S05]  /*2de20*/  BSYNC.RECONVERGENT B1 ;  /* 0x0000000000017941 */ /* 0x000fea0003800200 */
.L_x_78723:
        /* <DEDUP_REMOVED lines=17> */
.L_x_78734:
        /* <DEDUP_REMOVED lines=13> */
.L_x_78736:
[----:B------:R-:W-:Y:S05]  /*2e010*/  BSYNC.RECONVERGENT B3 ;  /* 0x0000000000037941 */ /* 0x000fea0003800200 */
.L_x_78735:
        /* <DEDUP_REMOVED lines=61> */
.L_x_78733:
[----:B------:R-:W-:Y:S05]  /*2e3f0*/  BSYNC.RECONVERGENT B2 ;  /* 0x0000000000027941 */ /* 0x000fea0003800200 */
.L_x_78732:
        /* <DEDUP_REMOVED lines=11> */
.L_x_78731:
[----:B------:R-:W-:Y:S05]  /*2e4b0*/  BSYNC.RECONVERGENT B1 ;  /* 0x0000000000017941 */ /* 0x000fea0003800200 */
.L_x_78730:
        /* <DEDUP_REMOVED lines=16> */
.L_x_78739:
        /* <DEDUP_REMOVED lines=13> */
.L_x_78741:
[----:B------:R-:W-:Y:S05]  /*2e690*/  BSYNC.RECONVERGENT B2 ;  /* 0x0000000000027941 */ /* 0x000fea0003800200 */
.L_x_78740:
        /* <DEDUP_REMOVED lines=61> */
.L_x_78738:
[----:B------:R-:W-:Y:S05]  /*2ea70*/  BSYNC.RECONVERGENT B1 ;  /* 0x0000000000017941 */ /* 0x000fea0003800200 */
.L_x_78737:
        /* <DEDUP_REMOVED lines=11> */
.L_x_78710:
[----:B------:R-:W-:Y:S05]  /*2eb30*/  BSYNC.RECONVERGENT B0 ;  /* 0x0000000000007941 */ /* 0x000fea0003800200 */
.L_x_78687:
        /* <DEDUP_REMOVED lines=23> */
.L_x_78743:
[----:B------:R-:W-:Y:S05]  /*2ecb0*/  BSYNC.RECONVERGENT B0 ;  /* 0x0000000000007941 */ /* 0x000fea0003800200 */
.L_x_78742:
        /* <DEDUP_REMOVED lines=26> */
.L_x_78750:
        /* <DEDUP_REMOVED lines=13> */
.L_x_78752:
[----:B------:R-:W-:Y:S05]  /*2ef30*/  BSYNC.RECONVERGENT B3 ;  /* 0x0000000000037941 */ /* 0x000fea0003800200 */
.L_x_78751:
        /* <DEDUP_REMOVED lines=60> */
.L_x_78749:
[----:B------:R-:W-:Y:S05]  /*2f300*/  BSYNC.RECONVERGENT B2 ;  /* 0x0000000000027941 */ /* 0x000fea0003800200 */
.L_x_78748:
        /* <DEDUP_REMOVED lines=11> */
.L_x_78747:
[----:B------:R-:W-:Y:S05]  /*2f3c0*/  BSYNC.RECONVERGENT B1 ;  /* 0x0000000000017941 */ /* 0x000fea0003800200 */
.L_x_78746:
        /* <DEDUP_REMOVED lines=17> */
.L_x_78757:
        /* <DEDUP_REMOVED lines=13> */
.L_x_78759:
[----:B------:R-:W-:Y:S05]  /*2f5b0*/  BSYNC.RECONVERGENT B3 ;  /* 0x0000000000037941 */ /* 0x000fea0003800200 */
.L_x_78758:
        /* <DEDUP_REMOVED lines=61> */
.L_x_78756:
[----:B------:R-:W-:Y:S05]  /*2f990*/  BSYNC.RECONVERGENT B2 ;  /* 0x0000000000027941 */ /* 0x000fea0003800200 */
.L_x_78755:
        /* <DEDUP_REMOVED lines=11> */
.L_x_78754:
[----:B------:R-:W-:Y:S05]  /*2fa50*/  BSYNC.RECONVERGENT B1 ;  /* 0x0000000000017941 */ /* 0x000fea0003800200 */
.L_x_78753:
        /* <DEDUP_REMOVED lines=17> */
.L_x_78764:
        /* <DEDUP_REMOVED lines=13> */
.L_x_78766:
[----:B------:R-:W-:Y:S05]  /*2fc40*/  BSYNC.RECONVERGENT B3 ;  /* 0x0000000000037941 */ /* 0x000fea0003800200 */
.L_x_78765:
        /* <DEDUP_REMOVED lines=61> */
.L_x_78763:
[----:B------:R-:W-:Y:S05]  /*30020*/  BSYNC.RECONVERGENT B2 ;  /* 0x0000000000027941 */ /* 0x000fea0003800200 */
.L_x_78762:
        /* <DEDUP_REMOVED lines=11> */
.L_x_78761:
[----:B------:R-:W-:Y:S05]  /*300e0*/  BSYNC.RECONVERGENT B1 ;  /* 0x0000000000017941 */ /* 0x000fea0003800200 */
.L_x_78760:
        /* <DEDUP_REMOVED lines=16> */
.L_x_78770:
        /* <DEDUP_REMOVED lines=13> */
.L_x_78772:
[----:B------:R-:W-:Y:S05]  /*302c0*/  BSYNC.RECONVERGENT B2 ;  /* 0x0000000000027941 */ /* 0x000fea0003800200 */
.L_x_78771:
        /* <DEDUP_REMOVED lines=61> */
.L_x_78769:
[----:B------:R-:W-:Y:S05]  /*306a0*/  BSYNC.RECONVERGENT B1 ;  /* 0x0000000000017941 */ /* 0x000fea0003800200 */
.L_x_78768:
        /* <DEDUP_REMOVED lines=12> */
.L_x_78745:
        /* <DEDUP_REMOVED lines=21> */
.L_x_78777:
        /* <DEDUP_REMOVED lines=13> */
.L_x_78779:
[----:B------:R-:W-:Y:S05]  /*30990*/  BSYNC.RECONVERGENT B3 ;  /* 0x0000000000037941 */ /* 0x000fea0003800200 */
.L_x_78778:
        /* <DEDUP_REMOVED lines=60> */
.L_x_78776:
[----:B------:R-:W-:Y:S05]  /*30d60*/  BSYNC.RECONVERGENT B2 ;  /* 0x0000000000027941 */ /* 0x000fea0003800200 */
.L_x_78775:
        /* <DEDUP_REMOVED lines=11> */
.L_x_78774:
[----:B------:R-:W-:Y:S05]  /*30e20*/  BSYNC.RECONVERGENT B1 ;  /* 0x0000000000017941 */ /* 0x000fea0003800200 */
.L_x_78773:
        /* <DEDUP_REMOVED lines=17> */
.L_x_78784:
        /* <DEDUP_REMOVED lines=13> */
.L_x_78786:
[----:B------:R-:W-:Y:S05]  /*31010*/  BSYNC.RECONVERGENT B3 ;  /* 0x0000000000037941 */ /* 0x000fea0003800200 */
.L_x_78785:
        /* <DEDUP_REMOVED lines=61> */
.L_x_78783:
[----:B------:R-:W-:Y:S05]  /*313f0*/  BSYNC.RECONVERGENT B2 ;  /* 0x0000000000027941 */ /* 0x000fea0003800200 */
.L_x_78782:
        /* <DEDUP_REMOVED lines=11> */
.L_x_78781:
[----:B------:R-:W-:Y:S05]  /*314b0*/  BSYNC.RECONVERGENT B1 ;  /* 0x0000000000017941 */ /* 0x000fea0003800200 */
.L_x_78780:
        /* <DEDUP_REMOVED lines=17> */
.L_x_78791:
        /* <DEDUP_REMOVED lines=13> */
.L_x_78793:
[----:B------:R-:W-:Y:S05]  /*316a0*/  BSYNC.RECONVERGENT B3 ;  /* 0x0000000000037941 */ /* 0x000fea0003800200 */
.L_x_78792:
        /* <DEDUP_REMOVED lines=61> */
.L_x_78790:
[----:B------:R-:W-:Y:S05]  /*31a80*/  BSYNC.RECONVERGENT B2 ;  /* 0x0000000000027941 */ /* 0x000fea0003800200 */
.L_x_78789:
        /* <DEDUP_REMOVED lines=11> */
.L_x_78788:
[----:B------:R-:W-:Y:S05]  /*31b40*/  BSYNC.RECONVERGENT B1 ;  /* 0x0000000000017941 */ /* 0x000fea0003800200 */
.L_x_78787:
        /* <DEDUP_REMOVED lines=16> */
.L_x_78796:
        /* <DEDUP_REMOVED lines=13> */
.L_x_78798:
[----:B------:R-:W-:Y:S05]  /*31d20*/  BSYNC.RECONVERGENT B2 ;  /* 0x0000000000027941 */ /* 0x000fea0003800200 */
.L_x_78797:
        /* <DEDUP_REMOVED lines=61> */
.L_x_78795:
[----:B------:R-:W-:Y:S05]  /*32100*/  BSYNC.RECONVERGENT B1 ;  /* 0x0000000000017941 */ /* 0x000fea0003800200 */
.L_x_78794:
        /* <DEDUP_REMOVED lines=11> */
.L_x_78767:
[----:B------:R-:W-:Y:S05]  /*321c0*/  BSYNC.RECONVERGENT B0 ;  /* 0x0000000000007941 */ /* 0x000fea0003800200 */
.L_x_78744:
        /* <DEDUP_REMOVED lines=12> */
[----:B------:R-:W-:Y:S01]  /*32290*/  VIADD R22, R169, 0x1a0 ;  /* 0x000001a0a9167836 */ /* 0x000fe20000000000 */
[----:B------:R-:W-:-:S04]  /*322a0*/  SHF.L.U32 R18, R143, 0x10, RZ ;  /* 0x000000108f127819 */ /* 0x000fc800000006ff */
[----:B------:R-:W-:Y:S01]  /*322b0*/  LOP3.LUT R18, R18, 0xff0000, RZ, 0xc0, !PT ;  /* 0x00ff000012127812 */ /* 0x000fe200078ec0ff */
[----:B0-----:R-:W-:Y:S01]  /*322c0*/  IMAD.WIDE.U32 R14, R22, 0x4, R14 ;  /* 0x00000004160e7825 */ /* 0x001fe200078e000e */
[----:B------:R-:W-:-:S05]  /*322d0*/  LOP3.LUT R22, R144, 0xffff, RZ, 0xc0, !PT ;  /* 0x0000ffff90167812 */ /* 0x000fca00078ec0ff */
[----:B------:R-:W-:Y:S01]  /*322e0*/  IMAD R18, R22, 0x1000000, R18 ;  /* 0x0100000016127824 */ /* 0x000fe200078e0212 */
[----:B------:R-:W-:-:S04]  /*322f0*/  LOP3.LUT R22, R142, 0xff, RZ, 0xc0, !PT ;  /* 0x000000ff8e167812 */ /* 0x000fc800078ec0ff */
[----:B------:R-:W-:Y:S02]  /*32300*/  LEA R18, R22, R18, 0x8 ;  /* 0x0000001216127211 */ /* 0x000fe400078e40ff */
[----:B------:R-:W-:-:S05]  /*32310*/  LOP3.LUT R22, R141, 0xff, RZ, 0xc0, !PT ;  /* 0x000000ff8d167812 */ /* 0x000fca00078ec0ff */
[----:B------:R-:W-:-:S05]  /*32320*/  IMAD.IADD R18, R18, 0x1, R22 ;  /* 0x0000000112127824 */ /* 0x000fca00078e0216 */
[----:B------:R0:W-:Y:S02]  /*32330*/  STG.E desc[UR6][R14.64], R18 ;  /* 0x000000120e007986 */ /* 0x0001e4000c101906 */
.L_x_78800:
[----:B------:R-:W-:Y:S05]  /*32340*/  BSYNC.RECONVERGENT B0 ;  /* 0x0000000000007941 */ /* 0x000fea0003800200 */
.L_x_78799:
        /* <DEDUP_REMOVED lines=26> */
.L_x_78807:
        /* <DEDUP_REMOVED lines=13> */
.L_x_78809:
[----:B------:R-:W-:Y:S05]  /*325c0*/  BSYNC.RECONVERGENT B3 ;  /* 0x0000000000037941 */ /* 0x000fea0003800200 */
.L_x_78808:
        /* <DEDUP_REMOVED lines=61> */
.L_x_78806:
[----:B------:R-:W-:Y:S05]  /*329a0*/  BSYNC.RECONVERGENT B2 ;  /* 0x0000000000027941 */ /* 0x000fea0003800200 */
.L_x_78805:
        /* <DEDUP_REMOVED lines=11> */
.L_x_78804:
[----:B------:R-:W-:Y:S05]  /*32a60*/  BSYNC.RECONVERGENT B1 ;  /* 0x0000000000017941 */ /* 0x000fea0003800200 */
.L_x_78803:
        /* <DEDUP_REMOVED lines=17> */
.L_x_78814:
        /* <DEDUP_REMOVED lines=13> */
.L_x_78816:
[----:B------:R-:W-:Y:S05]  /*32c50*/  BSYNC.RECONVERGENT B3 ;  /* 0x0000000000037941 */ /* 0x000fea0003800200 */
.L_x_78815:
        /* <DEDUP_REMOVED lines=61> */
.L_x_78813:
[----:B------:R-:W-:Y:S05]  /*33030*/  BSYNC.RECONVERGENT B2 ;  /* 0x0000000000027941 */ /* 0x000fea0003800200 */
.L_x_78812:
        /* <DEDUP_REMOVED lines=11> */
.L_x_78811:
[----:B------:R-:W-:Y:S05]  /*330f0*/  BSYNC.RECONVERGENT B1 ;  /* 0x0000000000017941 */ /* 0x000fea0003800200 */
.L_x_78810:
        /* <DEDUP_REMOVED lines=17> */
.L_x_78821:
        /* <DEDUP_REMOVED lines=13> */
.L_x_78823:
[----:B------:R-:W-:Y:S05]  /*332e0*/  BSYNC.RECONVERGENT B3 ;  /* 0x0000000000037941 */ /* 0x000fea0003800200 */
.L_x_78822:
        /* <DEDUP_REMOVED lines=61> */
.L_x_78820:
[----:B------:R-:W-:Y:S05]  /*336c0*/  BSYNC.RECONVERGENT B2 ;  /* 0x0000000000027941 */ /* 0x000fea0003800200 */
.L_x_78819:
        /* <DEDUP_REMOVED lines=11> */
.L_x_78818:
[----:B------:R-:W-:Y:S05]  /*33780*/  BSYNC.RECONVERGENT B1 ;  /* 0x0000000000017941 */ /* 0x000fea0003800200 */
.L_x_78817:
        /* <DEDUP_REMOVED lines=16> */
.L_x_78827:
        /* <DEDUP_REMOVED lines=13> */
.L_x_78829:
[----:B------:R-:W-:Y:S05]  /*33960*/  BSYNC.RECONVERGENT B2 ;  /* 0x0000000000027941 */ /* 0x000fea0003800200 */
.L_x_78828:
        /* <DEDUP_REMOVED lines=61> */
.L_x_78826:
[----:B------:R-:W-:Y:S05]  /*33d40*/  BSYNC.RECONVERGENT B1 ;  /* 0x0000000000017941 */ /* 0x000fea0003800200 */
.L_x_78825:
        /* <DEDUP_REMOVED lines=12> */
.L_x_78802:
        /* <DEDUP_REMOVED lines=21> */
.L_x_78834:
        /* <DEDUP_REMOVED lines=13> */
.L_x_78836:
[----:B------:R-:W-:Y:S05]  /*34030*/  BSYNC.RECONVERGENT B3 ;  /* 0x0000000000037941 */ /* 0x000fea0003800200 */
.L_x_78835:
        /* <DEDUP_REMOVED lines=61> */
.L_x_78833:
[----:B------:R-:W-:Y:S05]  /*34410*/  BSYNC.RECONVERGENT B2 ;  /* 0x0000000000027941 */ /* 0x000fea0003800200 */
.L_x_78832:
        /* <DEDUP_REMOVED lines=11> */
.L_x_78831:
[----:B------:R-:W-:Y:S05]  /*344d0*/  BSYNC.RECONVERGENT B1 ;  /* 0x0000000000017941 */ /* 0x000fea0003800200 */
.L_x_78830:
        /* <DEDUP_REMOVED lines=17> */
.L_x_78841:
        /* <DEDUP_REMOVED lines=13> */
.L_x_78843:
[----:B------:R-:W-:Y:S05]  /*346c0*/  BSYNC.RECONVERGENT B3 ;  /* 0x0000000000037941 */ /* 0x000fea0003800200 */
.L_x_78842:
        /* <DEDUP_REMOVED lines=61> */
.L_x_78840:
[----:B------:R-:W-:Y:S05]  /*34aa0*/  BSYNC.RECONVERGENT B2 ;  /* 0x0000000000027941 */ /* 0x000fea0003800200 */
.L_x_78839:
        /* <DEDUP_REMOVED lines=11> */
.L_x_78838:
[----:B------:R-:W-:Y:S05]  /*34b60*/  BSYNC.RECONVERGENT B1 ;  /* 0x0000000000017941 */ /* 0x000fea0003800200 */
.L_x_78837:
        /* <DEDUP_REMOVED lines=17> */
.L_x_78848:
        /* <DEDUP_REMOVED lines=13> */
.L_x_78850:
[----:B------:R-:W-:Y:S05]  /*34d50*/  BSYNC.RECONVERGENT B3 ;  /* 0x0000000000037941 */ /* 0x000fea0003800200 */
.L_x_78849:
        /* <DEDUP_REMOVED lines=61> */
.L_x_78847:
[----:B------:R-:W-:Y:S05]  /*35130*/  BSYNC.RECONVERGENT B2 ;  /* 0x0000000000027941 */ /* 0x000fea0003800200 */
.L_x_78846:
        /* <DEDUP_REMOVED lines=11> */
.L_x_78845:
[----:B------:R-:W-:Y:S05]  /*351f0*/  BSYNC.RECONVERGENT B1 ;  /* 0x0000000000017941 */ /* 0x000fea0003800200 */
.L_x_78844:
        /* <DEDUP_REMOVED lines=16> */
.L_x_78853:
        /* <DEDUP_REMOVED lines=13> */
.L_x_78855:
[----:B------:R-:W-:Y:S05]  /*353d0*/  BSYNC.RECONVERGENT B2 ;  /* 0x0000000000027941 */ /* 0x000fea0003800200 */
.L_x_78854:
        /* <DEDUP_REMOVED lines=61> */
.L_x_78852:
[----:B------:R-:W-:Y:S05]  /*357b0*/  BSYNC.RECONVERGENT B1 ;  /* 0x0000000000017941 */ /* 0x000fea0003800200 */
.L_x_78851:
        /* <DEDUP_REMOVED lines=11> */
.L_x_78824:
[----:B------:R-:W-:Y:S05]  /*35870*/  BSYNC.RECONVERGENT B0 ;  /* 0x0000000000007941 */ /* 0x000fea0003800200 */
.L_x_78801:
[----:B------:R-:W0:Y:S01]  /*35880*/  @P1 LDC.64 R14, c[0x0][0x390] ;  /* 0x0000e400ff0e1b82 */ /* 0x000e220000000a00 */
[----:B------:R-:W-:Y:S01]  /*35890*/  IADD3 R16, PT, PT, R174, 0x1c0, RZ ;  /* 0x000001c0ae107810 */ /* 0x000fe20007ffe0ff */
[----:B------:R-:W-:Y:S04]  /*358a0*/  BSSY.RECONVERGENT B0, `(.L_x_78856) ;  /* 0x0000015000007945 */ /* 0x000fe80003800200 */
[----:B------:R-:W-:Y:S02]  /*358b0*/  IMAD.WIDE.U32 R16, R16, 0x10, R186 ;  /* 0x0000001010107825 */ /* 0x000fe400078e00ba */
[----:B------:R-:W1:Y:S03]  /*358c0*/  @P0 LDC.64 R12, c[0x0][0x3a0] ;  /* 0x0000e800ff0c0b82 */ /* 0x000e660000000a00 */
[----:B------:R2:W-:Y:S02]  /*358d0*/  STG.E.128 desc[UR6][R16.64], R40 ;  /* 0x0000002810007986 */ /* 0x0005e4000c101d06 */
[----:B--2---:R-:W-:Y:S01]  /*358e0*/  @P0 IADD3 R16, PT, PT, R174, 0x1e0, RZ ;  /* 0x000001e0ae100810 */ /* 0x004fe20007ffe0ff */
[----:B------:R-:W-:-:S04]  /*358f0*/  @P1 VIADD R17, R169, 0x1e0 ;  /* 0x000001e0a9111836 */ /* 0x000fc80000000000 */
[----:B0-----:R-:W-:-:S04]  /*35900*/  @P1 IMAD.WIDE.U32 R14, R17, 0x10, R14 ;  /* 0x00000010110e1825 */ /* 0x001fc800078e000e */
[----:B-1----:R-:W-:Y:S01]  /*35910*/  @P0 IMAD.WIDE.U32 R12, R16, 0x10, R12 ;  /* 0x00000010100c0825 */ /* 0x002fe200078e000c */
[----:B------:R-:W-:Y:S06]  /*35920*/  @!P1 BRA `(.L_x_78857) ;  /* 0x0000000000309947 */ /* 0x000fec0003800000 */
[----:B------:R-:W0:Y:S01]  /*35930*/  LDC.64 R16, c[0x0][0x3b0] ;  /* 0x0000ec00ff107b82 */ /* 0x000e220000000a00 */
[----:B------:R-:W-:Y:S01]  /*35940*/  VIADD R21, R169, 0x1c0 ;  /* 0x000001c0a9157836 */ /* 0x000fe20000000000 */
[----:B------:R-:W-:-:S03]  /*35950*/  LOP3.LUT R22, R144, 0xffff, RZ, 0xc0, !PT ;  /* 0x0000ffff90167812 */ /* 0x000fc600078ec0ff */
[----:B0-----:R-:W-:Y:S01]  /*35960*/  IMAD.WIDE.U32 R16, R21, 0x4, R16 ;  /* 0x0000000415107825 */ /* 0x001fe200078e0010 */
[----:B------:R-:W-:-:S04]  /*35970*/  SHF.L.U32 R21, R143, 0x10, RZ ;  /* 0x000000108f157819 */ /* 0x000fc800000006ff */
[----:B------:R-:W-:-:S05]  /*35980*/  LOP3.LUT R21, R21, 0xff0000, RZ, 0xc0, !PT ;  /* 0x00ff000015157812 */ /* 0x000fca00078ec0ff */
[----:B------:R-:W-:Y:S01]  /*35990*/  IMAD R21, R22, 0x1000000, R21 ;  /* 0x0100000016157824 */ /* 0x000fe200078e0215 */
[----:B------:R-:W-:-:S04]  /*359a0*/  LOP3.LUT R22, R142, 0xff, RZ, 0xc0, !PT ;  /* 0x000000ff8e167812 */ /* 0x000fc800078ec0ff */
[----:B------:R-:W-:Y:S02]  /*359b0*/  LEA R21, R22, R21, 0x8 ;  /* 0x0000001516157211 */ /* 0x000fe400078e40ff */
[----:B------:R-:W-:-:S05]  /*359c0*/  LOP3.LUT R22, R141, 0xff, RZ, 0xc0, !PT ;  /* 0x000000ff8d167812 */ /* 0x000fca00078ec0ff */
[----:B------:R-:W-:-:S05]  /*359d0*/  IMAD.IADD R21, R21, 0x1, R22 ;  /* 0x0000000115157824 */ /* 0x000fca00078e0216 */
[----:B------:R0:W-:Y:S02]  /*359e0*/  STG.E desc[UR6][R16.64], R21 ;  /* 0x0000001510007986 */ /* 0x0001e4000c101906 */
.L_x_78857:
[----:B------:R-:W-:Y:S05]  /*359f0*/  BSYNC.RECONVERGENT B0 ;  /* 0x0000000000007941 */ /* 0x000fea0003800200 */
.L_x_78856:
        /* <DEDUP_REMOVED lines=26> */
.L_x_78864:
        /* <DEDUP_REMOVED lines=13> */
.L_x_78866:
[----:B------:R-:W-:Y:S05]  /*35c70*/  BSYNC.RECONVERGENT B3 ;  /* 0x0000000000037941 */ /* 0x000fea0003800200 */
.L_x_78865:
        /* <DEDUP_REMOVED lines=61> */
.L_x_78863:
[----:B------:R-:W-:Y:S05]  /*36050*/  BSYNC.RECONVERGENT B2 ;  /* 0x0000000000027941 */ /* 0x000fea0003800200 */
.L_x_78862:
        /* <DEDUP_REMOVED lines=11> */
.L_x_78861:
[----:B------:R-:W-:Y:S05]  /*36110*/  BSYNC.RECONVERGENT B1 ;  /* 0x0000000000017941 */ /* 0x000fea0003800200 */
.L_x_78860:
        /* <DEDUP_REMOVED lines=17> */
.L_x_78871:
        /* <DEDUP_REMOVED lines=13> */
.L_x_78873:
[----:B------:R-:W-:Y:S05]  /*36300*/  BSYNC.RECONVERGENT B3 ;  /* 0x0000000000037941 */ /* 0x000fea0003800200 */
.L_x_78872:
        /* <DEDUP_REMOVED lines=61> */
.L_x_78870:
[----:B------:R-:W-:Y:S05]  /*366e0*/  BSYNC.RECONVERGENT B2 ;  /* 0x0000000000027941 */ /* 0x000fea0003800200 */
.L_x_78869:
[----:B------:R-:W-:Y:S01]  /*366f0*/  I2FP.F32.U32 R12, R14 ;  /* 0x0000000e000c7245 */ /* 0x000fe20000201000 */
[----:B------:R-:W-:Y:S02]  /*36700*/  IMAD.MOV.U32 R14, RZ, RZ, 0x2f800000 ;  /* 0x2f800000ff0e7424 */ /* 0x000fe400078e00ff */
[----:B------:R-:W-:Y:S02]  /*36710*/  HADD2.F32 R25, -RZ, R160.H0_H0 ;  /* 0x200000a0ff197230 */ /* 0x000fe40000004100 */
[----:B------:R-:W-:Y:S01]  /*36720*/  FFMA.FTZ R12, R12, R14, 1.1641532182693481445e-10 ;  /* 0x2f0000000c0c7423 */ /* 0x000fe2000001000e */
[----:B------:R-:W-:-:S04]  /*36730*/  FMUL.FTZ R14, R5, UR9 ;  /* 0x00000009050e7c20 */ /* 0x000fc80008410000 */
[----:B------:R-:W-:Y:S01]  /*36740*/  FMUL.FTZ R14, R14, UR8 ;  /* 0x000000080e0e7c20 */ /* 0x000fe20008410000 */
[----:B------:R-:W-:-:S04]  /*36750*/  FSETP.GTU.FTZ.AND P3, PT, R12, UR12, PT ;  /* 0x0000000c0c007c0b */ /* 0x000fc8000bf7c000 */
[----:B------:R-:W-:Y:S02]  /*36760*/  FSEL R14, R14, RZ, !P3 ;  /* 0x000000ff0e0e7208 */ /* 0x000fe40005800000 */
[----:B------:R-:W-:-:S03]  /*36770*/  SEL R12, RZ, 0x1, P3 ;  /* 0x00000001ff0c7807 */ /* 0x000fc60001800000 */
[----:B------:R-:W-:Y:S01]  /*36780*/  FFMA.FTZ R25, R14, R25, R9 ;  /* 0x000000190e197223 */ /* 0x000fe20000010009 */
[----:B------:R-:W-:-:S07]  /*36790*/  PRMT R142, R12, 0x7610, R142 ;  /* 0x000076100c8e7816 */ /* 0x000fce000000008e */
.L_x_78868:
[----:B------:R-:W-:Y:S05]  /*367a0*/  BSYNC.RECONVERGENT B1 ;  /* 0x0000000000017941 */ /* 0x000fea0003800200 */
.L_x_78867:
        /* <DEDUP_REMOVED lines=17> */
.L_x_78878:
        /* <DEDUP_REMOVED lines=13> */
.L_x_78880:
[----:B------:R-:W-:Y:S05]  /*36990*/  BSYNC.RECONVERGENT B3 ;  /* 0x0000000000037941 */ /* 0x000fea0003800200 */
.L_x_78879:
        /* <DEDUP_REMOVED lines=61> */
.L_x_78877:
[----:B------:R-:W-:Y:S05]  /*36d70*/  BSYNC.RECONVERGENT B2 ;  /* 0x0000000000027941 */ /* 0x000fea0003800200 */
.L_x_78876:
[----:B------:R-:W-:Y:S01]  /*36d80*/  I2FP.F32.U32 R13, R14 ;  /* 0x0000000e000d7245 */ /* 0x000fe20000201000 */
[----:B------:R-:W-:-:S04]  /*36d90*/  IMAD.MOV.U32 R14, RZ, RZ, 0x2f800000 ;  /* 0x2f800000ff0e7424 */ /* 0x000fc800078e00ff */
[----:B------:R-:W-:Y:S01]  /*36da0*/  FFMA.FTZ R13, R13, R14, 1.1641532182693481445e-10 ;  /* 0x2f0000000d0d7423 */ /* 0x000fe2000001000e */
[----:B------:R-:W-:-:S04]  /*36db0*/  FMUL.FTZ R14, R6, UR9 ;  /* 0x00000009060e7c20 */ /* 0x000fc80008410000 */
[----:B------:R-:W-:Y:S01]  /*36dc0*/  FMUL.FTZ R14, R14, UR8 ;  /* 0x000000080e0e7c20 */ /* 0x000fe20008410000 */
[----:B------:R-:W-:-:S04]  /*36dd0*/  FSETP.GTU.FTZ.AND P3, PT, R13, UR12, PT ;  /* 0x0000000c0d007c0b */ /* 0x000fc8000bf7c000 */
[----:B------:R-:W-:Y:S01]  /*36de0*/  FSEL R26, R14, RZ, !P3 ;  /* 0x000000ff0e1a7208 */ /* 0x000fe20005800000 */
[----:B------:R-:W-:Y:S01]  /*36df0*/  HADD2.F32 R14, -RZ, R176.H0_H0 ;  /* 0x200000b0ff0e7230 */ /* 0x000fe20000004100 */
[----:B------:R-:W-:-:S04]  /*36e00*/  SEL R13, RZ, 0x1, P3 ;  /* 0x00000001ff0d7807 */ /* 0x000fc80001800000 */
[----:B------:R-:W-:Y:S01]  /*36e10*/  FFMA.FTZ R26, R26, R14, R10 ;  /* 0x0000000e1a1a7223 */ /* 0x000fe2000001000a */
[----:B------:R-:W-:-:S07]  /*36e20*/  PRMT R143, R13, 0x7610, R143 ;  /* 0x000076100d8f7816 */ /* 0x000fce000000008f */
.L_x_78875:
[----:B------:R-:W-:Y:S05]  /*36e30*/  BSYNC.RECONVERGENT B1 ;  /* 0x0000000000017941 */ /* 0x000fea0003800200 */
.L_x_78874:
        /* <DEDUP_REMOVED lines=16> */
.L_x_78884:
        /* <DEDUP_REMOVED lines=13> */
.L_x_78886:
[----:B------:R-:W-:Y:S05]  /*37010*/  BSYNC.RECONVERGENT B2 ;  /* 0x0000000000027941 */ /* 0x000fea0003800200 */
.L_x_78885:
        /* <DEDUP_REMOVED lines=61> */
.L_x_78883:
[----:B------:R-:W-:Y:S05]  /*373f0*/  BSYNC.RECONVERGENT B1 ;  /* 0x0000000000017941 */ /* 0x000fea0003800200 */
.L_x_78882:
[----:B------:R-:W-:Y:S01]  /*37400*/  I2FP.F32.U32 R12, R13 ;  /* 0x0000000d000c7245 */ /* 0x000fe20000201000 */
[----:B------:R-:W-:-:S04]  /*37410*/  IMAD.MOV.U32 R13, RZ, RZ, 0x2f800000 ;  /* 0x2f800000ff0d7424 */ /* 0x000fc800078e00ff */
[----:B------:R-:W-:-:S05]  /*37420*/  FFMA.FTZ R12, R12, R13, 1.1641532182693481445e-10 ;  /* 0x2f0000000c0c7423 */ /* 0x000fca000001000d */
[----:B------:R-:W-:Y:S01]  /*37430*/  FSETP.GTU.FTZ.AND P2, PT, R12, UR12, PT ;  /* 0x0000000c0c007c0b */ /* 0x000fe2000bf5c000 */
[----:B------:R-:W-:-:S04]  /*37440*/  FMUL.FTZ R12, R7, UR9 ;  /* 0x00000009070c7c20 */ /* 0x000fc80008410000 */
[----:B------:R-:W-:-:S05]  /*37450*/  FMUL.FTZ R12, R12, UR8 ;  /* 0x000000080c0c7c20 */ /* 0x000fca0008410000 */
[----:B------:R-:W-:Y:S01]  /*37460*/  FSEL R27, R12, RZ, !P2 ;  /* 0x000000ff0c1b7208 */ /* 0x000fe20005000000 */
[----:B------:R-:W-:-:S05]  /*37470*/  HADD2.F32 R12, -RZ, R160.H1_H1 ;  /* 0x300000a0ff0c7230 */ /* 0x000fca0000004100 */
[----:B------:R-:W-:Y:S01]  /*37480*/  FFMA.FTZ R27, R27, R12, R11 ;  /* 0x0000000c1b1b7223 */ /* 0x000fe2000001000b */
[----:B------:R-:W-:-:S04]  /*37490*/  SEL R12, RZ, 0x1, P2 ;  /* 0x00000001ff0c7807 */ /* 0x000fc80001000000 */
[----:B------:R-:W-:Y:S01]  /*374a0*/  PRMT R144, R12, 0x7610, R144 ;  /* 0x000076100c907816 */ /* 0x000fe20000000090 */
[----:B------:R-:W-:Y:S06]  /*374b0*/  BRA `(.L_x_78881) ;  /* 0x0000001800987947 */ /* 0x000fec0003800000 */
.L_x_78859:
        /* <DEDUP_REMOVED lines=21> */
.L_x_78891:
        /* <DEDUP_REMOVED lines=13> */
.L_x_78893:
[----:B------:R-:W-:Y:S05]  /*376e0*/  BSYNC.RECONVERGENT B3 ;  /* 0x0000000000037941 */ /* 0x000fea0003800200 */
.L_x_78892:
        /* <DEDUP_REMOVED lines=61> */
.L_x_78890:
[----:B------:R-:W-:Y:S05]  /*37ac0*/  BSYNC.RECONVERGENT B2 ;  /* 0x0000000000027941 */ /* 0x000fea0003800200 */
.L_x_78889:
        /* <DEDUP_REMOVED lines=11> */
.L_x_78888:
[----:B------:R-:W-:Y:S05]  /*37b80*/  BSYNC.RECONVERGENT B1 ;  /* 0x0000000000017941 */ /* 0x000fea0003800200 */
.L_x_78887:
        /* <DEDUP_REMOVED lines=17> */
.L_x_78898:
        /* <DEDUP_REMOVED lines=13> */
.L_x_78900:
[----:B------:R-:W-:Y:S05]  /*37d70*/  BSYNC.RECONVERGENT B3 ;  /* 0x0000000000037941 */ /* 0x000fea0003800200 */
.L_x_78899:
        /* <DEDUP_REMOVED lines=61> */
.L_x_78897:
[----:B------:R-:W-:Y:S05]  /*38150*/  BSYNC.RECONVERGENT B2 ;  /* 0x0000000000027941 */ /* 0x000fea0003800200 */
.L_x_78896:
[----:B------:R-:W-:Y:S01]  /*38160*/  I2FP.F32.U32 R12, R14 ;  /* 0x0000000e000c7245 */ /* 0x000fe20000201000 */
[----:B------:R-:W-:Y:S02]  /*38170*/  IMAD.MOV.U32 R14, RZ, RZ, 0x2f800000 ;  /* 0x2f800000ff0e7424 */ /* 0x000fe400078e00ff */
[----:B------:R-:W-:Y:S02]  /*38180*/  HADD2.F32 R25, -RZ, R160.H0_H0 ;  /* 0x200000a0ff197230 */ /* 0x000fe40000004100 */
[----:B------:R-:W-:Y:S01]  /*38190*/  FFMA.FTZ R12, R12, R14, 1.1641532182693481445e-10 ;  /* 0x2f0000000c0c7423 */ /* 0x000fe2000001000e */
[----:B-----5:R-:W-:-:S04]  /*381a0*/  FMUL.FTZ R14, R5, UR9 ;  /* 0x00000009050e7c20 */ /* 0x020fc80008410000 */
[----:B------:R-:W-:Y:S01]  /*381b0*/  FMUL.FTZ R14, R14, UR8 ;  /* 0x000000080e0e7c20 */ /* 0x000fe20008410000 */
[----:B------:R-:W-:-:S04]  /*381c0*/  FSETP.GTU.FTZ.AND P2, PT, R12, UR12, PT ;  /* 0x0000000c0c007c0b */ /* 0x000fc8000bf5c000 */
[----:B------:R-:W-:Y:S02]  /*381d0*/  FSEL R14, R14, RZ, !P2 ;  /* 0x000000ff0e0e7208 */ /* 0x000fe40005000000 */
[----:B------:R-:W-:-:S03]  /*381e0*/  SEL R12, RZ, 0x1, P2 ;  /* 0x00000001ff0c7807 */ /* 0x000fc60001000000 */
[----:B------:R-:W-:Y:S01]  /*381f0*/  FMUL.FTZ R25, R25, R14 ;  /* 0x0000000e19197220 */ /* 0x000fe20000410000 */
[----:B------:R-:W-:-:S07]  /*38200*/  PRMT R142, R12, 0x7610, R142 ;  /* 0x000076100c8e7816 */ /* 0x000fce000000008e */
.L_x_78895:
[----:B------:R-:W-:Y:S05]  /*38210*/  BSYNC.RECONVERGENT B1 ;  /* 0x0000000000017941 */ /* 0x000fea0003800200 */
.L_x_78894:
        /* <DEDUP_REMOVED lines=17> */
.L_x_78905:
        /* <DEDUP_REMOVED lines=13> */
.L_x_78907:
[----:B------:R-:W-:Y:S05]  /*38400*/  BSYNC.RECONVERGENT B3 ;  /* 0x0000000000037941 */ /* 0x000fea0003800200 */
.L_x_78906:
        /* <DEDUP_REMOVED lines=61> */
.L_x_78904:
[----:B------:R-:W-:Y:S05]  /*387e0*/  BSYNC.RECONVERGENT B2 ;  /* 0x0000000000027941 */ /* 0x000fea0003800200 */
.L_x_78903:
[----:B------:R-:W-:Y:S01]  /*387f0*/  I2FP.F32.U32 R13, R14 ;  /* 0x0000000e000d7245 */ /* 0x000fe20000201000 */
[----:B------:R-:W-:-:S04]  /*38800*/  IMAD.MOV.U32 R14, RZ, RZ, 0x2f800000 ;  /* 0x2f800000ff0e7424 */ /* 0x000fc800078e00ff */
[----:B------:R-:W-:Y:S01]  /*38810*/  FFMA.FTZ R13, R13, R14, 1.1641532182693481445e-10 ;  /* 0x2f0000000d0d7423 */ /* 0x000fe2000001000e */
[----:B-----5:R-:W-:-:S04]  /*38820*/  FMUL.FTZ R14, R6, UR9 ;  /* 0x00000009060e7c20 */ /* 0x020fc80008410000 */
[----:B------:R-:W-:Y:S01]  /*38830*/  FMUL.FTZ R14, R14, UR8 ;  /* 0x000000080e0e7c20 */ /* 0x000fe20008410000 */
[----:B------:R-:W-:-:S04]  /*38840*/  FSETP.GTU.FTZ.AND P2, PT, R13, UR12, PT ;  /* 0x0000000c0d007c0b */ /* 0x000fc8000bf5c000 */
[----:B------:R-:W-:Y:S01]  /*38850*/  FSEL R26, R14, RZ, !P2 ;  /* 0x000000ff0e1a7208 */ /* 0x000fe20005000000 */
[----:B------:R-:W-:Y:S01]  /*38860*/  HADD2.F32 R14, -RZ, R176.H0_H0 ;  /* 0x200000b0ff0e7230 */ /* 0x000fe20000004100 */
[----:B------:R-:W-:-:S04]  /*38870*/  SEL R13, RZ, 0x1, P2 ;  /* 0x00000001ff0d7807 */ /* 0x000fc80001000000 */
[----:B------:R-:W-:Y:S01]  /*38880*/  FMUL.FTZ R26, R14, R26 ;  /* 0x0000001a0e1a7220 */ /* 0x000fe20000410000 */
[----:B------:R-:W-:-:S07]  /*38890*/  PRMT R143, R13, 0x7610, R143 ;  /* 0x000076100d8f7816 */ /* 0x000fce000000008f */
.L_x_78902:
[----:B------:R-:W-:Y:S05]  /*388a0*/  BSYNC.RECONVERGENT B1 ;  /* 0x0000000000017941 */ /* 0x000fea0003800200 */
.L_x_78901:
        /* <DEDUP_REMOVED lines=16> */
.L_x_78910:
        /* <DEDUP_REMOVED lines=13> */
.L_x_78912:
[----:B------:R-:W-:Y:S05]  /*38a80*/  BSYNC.RECONVERGENT B2 ;  /* 0x0000000000027941 */ /* 0x000fea0003800200 */
.L_x_78911:
        /* <DEDUP_REMOVED lines=61> */
.L_x_78909:
[----:B------:R-:W-:Y:S05]  /*38e60*/  BSYNC.RECONVERGENT B1 ;  /* 0x0000000000017941 */ /* 0x000fea0003800200 */
.L_x_78908:
[----:B------:R-:W-:Y:S01]  /*38e70*/  I2FP.F32.U32 R12, R13 ;  /* 0x0000000d000c7245 */ /* 0x000fe20000201000 */
[----:B------:R-:W-:-:S04]  /*38e80*/  IMAD.MOV.U32 R13, RZ, RZ, 0x2f800000 ;  /* 0x2f800000ff0d7424 */ /* 0x000fc800078e00ff */
[----:B------:R-:W-:-:S05]  /*38e90*/  FFMA.FTZ R12, R12, R13, 1.1641532182693481445e-10 ;  /* 0x2f0000000c0c7423 */ /* 0x000fca000001000d */
[----:B------:R-:W-:Y:S01]  /*38ea0*/  FSETP.GTU.FTZ.AND P2, PT, R12, UR12, PT ;  /* 0x0000000c0c007c0b */ /* 0x000fe2000bf5c000 */
[----:B-----5:R-:W-:-:S04]  /*38eb0*/  FMUL.FTZ R12, R7, UR9 ;  /* 0x00000009070c7c20 */ /* 0x020fc80008410000 */
[----:B------:R-:W-:-:S05]  /*38ec0*/  FMUL.FTZ R12, R12, UR8 ;  /* 0x000000080c0c7c20 */ /* 0x000fca0008410000 */
[----:B------:R-:W-:Y:S01]  /*38ed0*/  FSEL R27, R12, RZ, !P2 ;  /* 0x000000ff0c1b7208 */ /* 0x000fe20005000000 */
[----:B------:R-:W-:-:S05]  /*38ee0*/  HADD2.F32 R12, -RZ, R160.H1_H1 ;  /* 0x300000a0ff0c7230 */ /* 0x000fca0000004100 */
[----:B------:R-:W-:Y:S01]  /*38ef0*/  FMUL.FTZ R27, R12, R27 ;  /* 0x0000001b0c1b7220 */ /* 0x000fe20000410000 */
[----:B------:R-:W-:-:S04]  /*38f00*/  SEL R12, RZ, 0x1, P2 ;  /* 0x00000001ff0c7807 */ /* 0x000fc80001000000 */
[----:B------:R-:W-:-:S07]  /*38f10*/  PRMT R144, R12, 0x7610, R144 ;  /* 0x000076100c907816 */ /* 0x000fce0000000090 */
.L_x_78881:
[----:B------:R-:W-:Y:S05]  /*38f20*/  BSYNC.RECONVERGENT B0 ;  /* 0x0000000000007941 */ /* 0x000fea0003800200 */
.L_x_78858:
        /* <DEDUP_REMOVED lines=23> */
.L_x_78914:
[----:B------:R-:W-:Y:S05]  /*390a0*/  BSYNC.RECONVERGENT B0 ;  /* 0x0000000000007941 */ /* 0x000fea0003800200 */
.L_x_78913:
        /* <DEDUP_REMOVED lines=26> */
.L_x_78921:
        /* <DEDUP_REMOVED lines=13> */
.L_x_78923:
[----:B------:R-:W-:Y:S05]  /*39320*/  BSYNC.RECONVERGENT B3 ;  /* 0x0000000000037941 */ /* 0x000fea0003800200 */
.L_x_78922:
        /* <DEDUP_REMOVED lines=61> */
.L_x_78920:
[----:B------:R-:W-:Y:S05]  /*39700*/  BSYNC.RECONVERGENT B2 ;  /* 0x0000000000027941 */ /* 0x000fea0003800200 */
.L_x_78919:
        /* <DEDUP_REMOVED lines=10> */
[----:B------:R-:W-:-:S07]  /*397b0*/  PRMT R141, R13, 0x7610, R141 ;  /* 0x000076100d8d7816 */ /* 0x000fce000000008d */
.L_x_78918:
[----:B------:R-:W-:Y:S05]  /*397c0*/  BSYNC.RECONVERGENT B1 ;  /* 0x0000000000017941 */ /* 0x000fea0003800200 */
.L_x_78917:
        /* <DEDUP_REMOVED lines=17> */
.L_x_78928:
        /* <DEDUP_REMOVED lines=13> */
.L_x_78930:
[----:B------:R-:W-:Y:S05]  /*399b0*/  BSYNC.RECONVERGENT B3 ;  /* 0x0000000000037941 */ /* 0x000fea0003800200 */
.L_x_78929:
        /* <DEDUP_REMOVED lines=61> */
.L_x_78927:
[----:B------:R-:W-:Y:S05]  /*39d90*/  BSYNC.RECONVERGENT B2 ;  /* 0x0000000000027941 */ /* 0x000fea0003800200 */
.L_x_78926:
[----:B------:R-:W-:Y:S01]  /*39da0*/  I2FP.F32.U32 R12, R14 ;  /* 0x0000000e000c7245 */ /* 0x000fe20000201000 */
[----:B------:R-:W-:-:S04]  /*39db0*/  IMAD.MOV.U32 R14, RZ, RZ, 0x2f800000 ;  /* 0x2f800000ff0e7424 */ /* 0x000fc800078e00ff */
[----:B------:R-:W-:-:S05]  /*39dc0*/  FFMA.FTZ R12, R12, R14, 1.1641532182693481445e-10 ;  /* 0x2f0000000c0c7423 */ /* 0x000fca000001000e */
[----:B------:R-:W-:Y:S01]  /*39dd0*/  FSETP.GTU.FTZ.AND P3, PT, R12, UR12, PT ;  /* 0x0000000c0c007c0b */ /* 0x000fe2000bf7c000 */
[----:B------:R-:W-:-:S04]  /*39de0*/  FMUL.FTZ R12, R5, UR9 ;  /* 0x00000009050c7c20 */ /* 0x000fc80008410000 */
[----:B------:R-:W-:-:S05]  /*39df0*/  FMUL.FTZ R12, R12, UR8 ;  /* 0x000000080c0c7c20 */ /* 0x000fca0008410000 */
[----:B------:R-:W-:Y:S01]  /*39e00*/  FSEL R21, R12, RZ, !P3 ;  /* 0x000000ff0c157208 */ /* 0x000fe20005800000 */
[----:B------:R-:W-:-:S05]  /*39e10*/  HADD2.F32 R12, -RZ, R161.H0_H0 ;  /* 0x200000a1ff0c7230 */ /* 0x000fca0000004100 */
[----:B------:R-:W-:Y:S01]  /*39e20*/  FFMA.FTZ R21, R21, R12, R9 ;  /* 0x0000000c15157223 */ /* 0x000fe20000010009 */
[----:B------:R-:W-:-:S04]  /*39e30*/  SEL R12, RZ, 0x1, P3 ;  /* 0x00000001ff0c7807 */ /* 0x000fc80001800000 */
[----:B------:R-:W-:-:S07]  /*39e40*/  PRMT R142, R12, 0x7610, R142 ;  /* 0x000076100c8e7816 */ /* 0x000fce000000008e */
.L_x_78925:
[----:B------:R-:W-:Y:S05]  /*39e50*/  BSYNC.RECONVERGENT B1 ;  /* 0x0000000000017941 */ /* 0x000fea0003800200 */
.L_x_78924:
        /* <DEDUP_REMOVED lines=17> */
.L_x_78935:
        /* <DEDUP_REMOVED lines=13> */
.L_x_78937:
[----:B------:R-:W-:Y:S05]  /*3a040*/  BSYNC.RECONVERGENT B3 ;  /* 0x0000000000037941 */ /* 0x000fea0003800200 */
.L_x_78936:
        /* <DEDUP_REMOVED lines=61> */
.L_x_78934:
[----:B------:R-:W-:Y:S05]  /*3a420*/  BSYNC.RECONVERGENT B2 ;  /* 0x0000000000027941 */ /* 0x000fea0003800200 */
.L_x_78933:
        /* <DEDUP_REMOVED lines=11> */
.L_x_78932:
[----:B------:R-:W-:Y:S05]  /*3a4e0*/  BSYNC.RECONVERGENT B1 ;  /* 0x0000000000017941 */ /* 0x000fea0003800200 */
.L_x_78931:
        /* <DEDUP_REMOVED lines=16> */
.L_x_78941:
        /* <DEDUP_REMOVED lines=13> */
.L_x_78943:
[----:B------:R-:W-:Y:S05]  /*3a6c0*/  BSYNC.RECONVERGENT B2 ;  /* 0x0000000000027941 */ /* 0x000fea0003800200 */
.L_x_78942:
        /* <DEDUP_REMOVED lines=61> */
.L_x_78940:
[----:B------:R-:W-:Y:S05]  /*3aaa0*/  BSYNC.RECONVERGENT B1 ;  /* 0x0000000000017941 */ /* 0x000fea0003800200 */
.L_x_78939:
        /* <DEDUP_REMOVED lines=12> */
.L_x_78916:
        /* <DEDUP_REMOVED lines=21> */
.L_x_78948:
        /* <DEDUP_REMOVED lines=13> */
.L_x_78950:
[----:B------:R-:W-:Y:S05]  /*3ad90*/  BSYNC.RECONVERGENT B3 ;  /* 0x0000000000037941 */ /* 0x000fea0003800200 */
.L_x_78949:
        /* <DEDUP_REMOVED lines=61> */
.L_x_78947:
[----:B------:R-:W-:Y:S05]  /*3b170*/  BSYNC.RECONVERGENT B2 ;  /* 0x0000000000027941 */ /* 0x000fea0003800200 */
.L_x_78946:
        /* <DEDUP_REMOVED lines=11> */
.L_x_78945:
[----:B------:R-:W-:Y:S05]  /*3b230*/  BSYNC.RECONVERGENT B1 ;  /* 0x0000000000017941 */ /* 0x000fea0003800200 */
.L_x_78944:
        /* <DEDUP_REMOVED lines=17> */
.L_x_78955:
        /* <DEDUP_REMOVED lines=13> */
.L_x_78957:
[----:B------:R-:W-:Y:S05]  /*3b420*/  BSYNC.RECONVERGENT B3 ;  /* 0x0000000000037941 */ /* 0x000fea0003800200 */
.L_x_78956:
        /* <DEDUP_REMOVED lines=61> */
.L_x_78954:
[----:B------:R-:W-:Y:S05]  /*3b800*/  BSYNC.RECONVERGENT B2 ;  /* 0x0000000000027941 */ /* 0x000fea0003800200 */
.L_x_78953:
[----:B------:R-:W-:Y:S01]  /*3b810*/  I2FP.F32.U32 R12, R14 ;  /* 0x0000000e000c7245 */ /* 0x000fe20000201000 */
[----:B------:R-:W-:-:S04]  /*3b820*/  IMAD.MOV.U32 R14, RZ, RZ, 0x2f800000 ;  /* 0x2f800000ff0e7424 */ /* 0x000fc800078e00ff */
[----:B------:R-:W-:-:S05]  /*3b830*/  FFMA.FTZ R12, R12, R14, 1.1641532182693481445e-10 ;  /* 0x2f0000000c0c7423 */ /* 0x000fca000001000e */
[----:B------:R-:W-:Y:S01]  /*3b840*/  FSETP.GTU.FTZ.AND P2, PT, R12, UR12, PT ;  /* 0x0000000c0c007c0b */ /* 0x000fe2000bf5c000 */
[----:B-----5:R-:W-:-:S04]  /*3b850*/  FMUL.FTZ R12, R5, UR9 ;  /* 0x00000009050c7c20 */ /* 0x020fc80008410000 */
[----:B------:R-:W-:-:S05]  /*3b860*/  FMUL.FTZ R12, R12, UR8 ;  /* 0x000000080c0c7c20 */ /* 0x000fca0008410000 */
[----:B------:R-:W-:Y:S01]  /*3b870*/  FSEL R21, R12, RZ, !P2 ;  /* 0x000000ff0c157208 */ /* 0x000fe20005000000 */
[----:B------:R-:W-:-:S05]  /*3b880*/  HADD2.F32 R12, -RZ, R161.H0_H0 ;  /* 0x200000a1ff0c7230 */ /* 0x000fca0000004100 */
[----:B------:R-:W-:Y:S01]  /*3b890*/  FMUL.FTZ R21, R12, R21 ;  /* 0x000000150c157220 */ /* 0x000fe20000410000 */
[----:B------:R-:W-:-:S04]  /*3b8a0*/  SEL R12, RZ, 0x1, P2 ;  /* 0x00000001ff0c7807 */ /* 0x000fc80001000000 */
[----:B------:R-:W-:-:S07]  /*3b8b0*/  PRMT R142, R12, 0x7610, R142 ;  /* 0x000076100c8e7816 */ /* 0x000fce000000008e */
.L_x_78952:
[----:B------:R-:W-:Y:S05]  /*3b8c0*/  BSYNC.RECONVERGENT B1 ;  /* 0x0000000000017941 */ /* 0x000fea0003800200 */
.L_x_78951:
        /* <DEDUP_REMOVED lines=17> */
.L_x_78962:
        /* <DEDUP_REMOVED lines=13> */
.L_x_78964:
[----:B------:R-:W-:Y:S05]  /*3bab0*/  BSYNC.RECONVERGENT B3 ;  /* 0x0000000000037941 */ /* 0x000fea0003800200 */
.L_x_78963:
        /* <DEDUP_REMOVED lines=61> */
.L_x_78961:
[----:B------:R-:W-:Y:S05]  /*3be90*/  BSYNC.RECONVERGENT B2 ;  /* 0x0000000000027941 */ /* 0x000fea0003800200 */
.L_x_78960:
        /* <DEDUP_REMOVED lines=11> */
.L_x_78959:
[----:B------:R-:W-:Y:S05]  /*3bf50*/  BSYNC.RECONVERGENT B1 ;  /* 0x0000000000017941 */ /* 0x000fea0003800200 */
.L_x_78958:
        /* <DEDUP_REMOVED lines=16> */
.L_x_78967:
        /* <DEDUP_REMOVED lines=13> */
.L_x_78969:
[----:B------:R-:W-:Y:S05]  /*3c130*/  BSYNC.RECONVERGENT B2 ;  /* 0x0000000000027941 */ /* 0x000fea0003800200 */
.L_x_78968:
        /* <DEDUP_REMOVED lines=61> */
.L_x_78966:
[----:B------:R-:W-:Y:S05]  /*3c510*/  BSYNC.RECONVERGENT B1 ;  /* 0x0000000000017941 */ /* 0x000fea0003800200 */
.L_x_78965:
        /* <DEDUP_REMOVED lines=11> */
.L_x_78938:
[----:B------:R-:W-:Y:S05]  /*3c5d0*/  BSYNC.RECONVERGENT B0 ;  /* 0x0000000000007941 */ /* 0x000fea0003800200 */
.L_x_78915:
        /* <DEDUP_REMOVED lines=23> */
.L_x_78971:
[----:B------:R-:W-:Y:S05]  /*3c750*/  BSYNC.RECONVERGENT B0 ;  /* 0x0000000000007941 */ /* 0x000fea0003800200 */
.L_x_78970:
        /* <DEDUP_REMOVED lines=26> */
.L_x_78978:
        /* <DEDUP_REMOVED lines=12> */
.L_x_78980:
[----:B------:R-:W-:Y:S05]  /*3c9c0*/  BSYNC.RECONVERGENT B3 ;  /* 0x0000000000037941 */ /* 0x000fea0003800200 */
.L_x_78979:
        /* <DEDUP_REMOVED lines=61> */
.L_x_78977:
[----:B------:R-:W-:Y:S05]  /*3cda0*/  BSYNC.RECONVERGENT B2 ;  /* 0x0000000000027941 */ /* 0x000fea0003800200 */
.L_x_78976:
[----:B------:R-:W-:Y:S01]  /*3cdb0*/  HFMA2 R14, -RZ, RZ, 0.1171875, 0 ;  /* 0x2f800000ff0e7431 */ /* 0x000fe200000001ff */
[----:B------:R-:W-:-:S05]  /*3cdc0*/  I2FP.F32.U32 R13, R13 ;  /* 0x0000000d000d7245 */ /* 0x000fca0000201000 */
        /* <DEDUP_REMOVED lines=9> */
.L_x_78975:
[----:B------:R-:W-:Y:S05]  /*3ce60*/  BSYNC.RECONVERGENT B1 ;  /* 0x0000000000017941 */ /* 0x000fea0003800200 */
.L_x_78974:
        /* <DEDUP_REMOVED lines=17> */
.L_x_78985:
        /* <DEDUP_REMOVED lines=12> */
.L_x_78987:
[----:B------:R-:W-:Y:S05]  /*3d040*/  BSYNC.RECONVERGENT B3 ;  /* 0x0000000000037941 */ /* 0x000fea0003800200 */
.L_x_78986:
        /* <DEDUP_REMOVED lines=62> */
.L_x_78984:
[----:B------:R-:W-:Y:S05]  /*3d430*/  BSYNC.RECONVERGENT B2 ;  /* 0x0000000000027941 */ /* 0x000fea0003800200 */
.L_x_78983:
[----:B------:R-:W-:Y:S01]  /*3d440*/  I2FP.F32.U32 R12, R14 ;  /* 0x0000000e000c7245 */ /* 0x000fe20000201000 */
[----:B------:R-:W-:-:S05]  /*3d450*/  HFMA2 R14, -RZ, RZ, 0.1171875, 0 ;  /* 0x2f800000ff0e7431 */ /* 0x000fca00000001ff */
        /* <DEDUP_REMOVED lines=9> */
.L_x_78982:
[----:B------:R-:W-:Y:S05]  /*3d4f0*/  BSYNC.RECONVERGENT B1 ;  /* 0x0000000000017941 */ /* 0x000fea0003800200 */
.L_x_78981:
        /* <DEDUP_REMOVED lines=17> */
.L_x_78992:
        /* <DEDUP_REMOVED lines=12> */
.L_x_78994:
[----:B------:R-:W-:Y:S05]  /*3d6d0*/  BSYNC.RECONVERGENT B3 ;  /* 0x0000000000037941 */ /* 0x000fea0003800200 */
.L_x_78993:
        /* <DEDUP_REMOVED lines=62> */
.L_x_78991:
[----:B------:R-:W-:Y:S05]  /*3dac0*/  BSYNC.RECONVERGENT B2 ;  /* 0x0000000000027941 */ /* 0x000fea0003800200 */
.L_x_78990:
[----:B------:R-:W-:Y:S01]  /*3dad0*/  I2FP.F32.U32 R13, R14 ;  /* 0x0000000e000d7245 */ /* 0x000fe20000201000 */
[----:B------:R-:W-:-:S05]  /*3dae0*/  HFMA2 R14, -RZ, RZ, 0.1171875, 0 ;  /* 0x2f800000ff0e7431 */ /* 0x000fca00000001ff */
        /* <DEDUP_REMOVED lines=9> */
.L_x_78989:
[----:B------:R-:W-:Y:S05]  /*3db80*/  BSYNC.RECONVERGENT B1 ;  /* 0x0000000000017941 */ /* 0x000fea0003800200 */
.L_x_78988:
        /* <DEDUP_REMOVED lines=16> */
.L_x_78998:
        /* <DEDUP_REMOVED lines=12> */
.L_x_79000:
[----:B------:R-:W-:Y:S05]  /*3dd50*/  BSYNC.RECONVERGENT B2 ;  /* 0x0000000000027941 */ /* 0x000fea0003800200 */
.L_x_78999:
        /* <DEDUP_REMOVED lines=62> */
.L_x_78997:
[----:B------:R-:W-:Y:S05]  /*3e140*/  BSYNC.RECONVERGENT B1 ;  /* 0x0000000000017941 */ /* 0x000fea0003800200 */
.L_x_78996:
        /* <DEDUP_REMOVED lines=12> */
.L_x_78973:
        /* <DEDUP_REMOVED lines=21> */
.L_x_79005:
        /* <DEDUP_REMOVED lines=12> */
.L_x_79007:
[----:B------:R-:W-:Y:S05]  /*3e420*/  BSYNC.RECONVERGENT B3 ;  /* 0x0000000000037941 */ /* 0x000fea0003800200 */
.L_x_79006:
        /* <DEDUP_REMOVED lines=58> */
[----:B------:R-:W-:Y:S02]  /*3e7d0*/  HFMA2 R12, -RZ, RZ, 0, 0 ;  /* 0x00000000ff0c7431 */ /* 0x000fe400000001ff */
[----:B------:R-:W-:Y:S02]  /*3e7e0*/  IMAD.MOV.U32 R13, RZ, RZ, R18 ;  /* 0x000000ffff0d7224 */ /* 0x000fe400078e0012 */
[----:B------:R-:W-:-:S07]  /*3e7f0*/  LOP3.LUT R134, R134, UR15, R17, 0x96, !PT ;  /* 0x0000000f86867c12 */ /* 0x000fce000f8e9611 */
.L_x_79004:
[----:B------:R-:W-:Y:S05]  /*3e800*/  BSYNC.RECONVERGENT B2 ;  /* 0x0000000000027941 */ /* 0x000fea0003800200 */
.L_x_79003:
        /* <DEDUP_REMOVED lines=11> */
.L_x_79002:
[----:B------:R-:W-:Y:S05]  /*3e8c0*/  BSYNC.RECONVERGENT B1 ;  /* 0x0000000000017941 */ /* 0x000fea0003800200 */
.L_x_79001:
        /* <DEDUP_REMOVED lines=17> */
.L_x_79012:
        /* <DEDUP_REMOVED lines=12> */
.L_x_79014:
[----:B------:R-:W-:Y:S05]  /*3eaa0*/  BSYNC.RECONVERGENT B3 ;  /* 0x0000000000037941 */ /* 0x000fea0003800200 */
.L_x_79013:
        /* <DEDUP_REMOVED lines=62> */
.L_x_79011:
[----:B------:R-:W-:Y:S05]  /*3ee90*/  BSYNC.RECONVERGENT B2 ;  /* 0x0000000000027941 */ /* 0x000fea0003800200 */
.L_x_79010:
        /* <DEDUP_REMOVED lines=11> */
.L_x_79009:
[----:B------:R-:W-:Y:S05]  /*3ef50*/  BSYNC.RECONVERGENT B1 ;  /* 0x0000000000017941 */ /* 0x000fea0003800200 */
.L_x_79008:
        /* <DEDUP_REMOVED lines=17> */
.L_x_79019:
        /* <DEDUP_REMOVED lines=12> */
.L_x_79021:
[----:B------:R-:W-:Y:S05]  /*3f130*/  BSYNC.RECONVERGENT B3 ;  /* 0x0000000000037941 */ /* 0x000fea0003800200 */
.L_x_79020:
        /* <DEDUP_REMOVED lines=62> */
.L_x_79018:
[----:B------:R-:W-:Y:S05]  /*3f520*/  BSYNC.RECONVERGENT B2 ;  /* 0x0000000000027941 */ /* 0x000fea0003800200 */
.L_x_79017:
        /* <DEDUP_REMOVED lines=11> */
.L_x_79016:
[----:B------:R-:W-:Y:S05]  /*3f5e0*/  BSYNC.RECONVERGENT B1 ;  /* 0x0000000000017941 */ /* 0x000fea0003800200 */
.L_x_79015:
        /* <DEDUP_REMOVED lines=16> */
.L_x_79024:
        /* <DEDUP_REMOVED lines=12> */
.L_x_79026:
[----:B------:R-:W-:Y:S05]  /*3f7b0*/  BSYNC.RECONVERGENT B2 ;  /* 0x0000000000027941 */ /* 0x000fea0003800200 */
.L_x_79025:
        /* <DEDUP_REMOVED lines=62> */
.L_x_79023:
[----:B------:R-:W-:Y:S05]  /*3fba0*/  BSYNC.RECONVERGENT B1 ;  /* 0x0000000000017941 */ /* 0x000fea0003800200 */
.L_x_79022:
        /* <DEDUP_REMOVED lines=11> */
.L_x_78995:
[----:B------:R-:W-:Y:S05]  /*3fc60*/  BSYNC.RECONVERGENT B0 ;  /* 0x0000000000007941 */ /* 0x000fea0003800200 */
.L_x_78972:
[----:B------:R-:W-:Y:S01]  /*3fc70*/  IADD3 R12, PT, PT, R174, 0x220, RZ ;  /* 0x00000220ae0c7810 */ /* 0x000fe20007ffe0ff */
[----:B------:R-:W-:Y:S04]  /*3fc80*/  BSSY.RECONVERGENT B0, `(.L_x_79027) ;  /* 0x0000010000007945 */ /* 0x000fe80003800200 */
[----:B------:R-:W-:-:S05]  /*3fc90*/  IMAD.WIDE.U32 R12, R12, 0x10, R186 ;  /* 0x000000100c0c7825 */ /* 0x000fca00078e00ba */
[----:B------:R0:W-:Y:S01]  /*3fca0*/  STG.E.128 desc[UR6][R12.64], R28 ;  /* 0x0000001c0c007986 */ /* 0x0001e2000c101d06 */
[----:B------:R-:W-:Y:S05]  /*3fcb0*/  @!P1 BRA `(.L_x_79028) ;  /* 0x0000000000309947 */ /* 0x000fea0003800000 */
[----:B0-----:R-:W0:Y:S01]  /*3fcc0*/  LDC.64 R12, c[0x0][0x3b0] ;  /* 0x0000ec00ff0c7b82 */ /* 0x001e220000000a00 */
        /* <DEDUP_REMOVED lines=11> */
.L_x_79028:
[----:B------:R-:W-:Y:S05]  /*3fd80*/  BSYNC.RECONVERGENT B0 ;  /* 0x0000000000007941 */ /* 0x000fea0003800200 */
.L_x_79027:
[----:B-1----:R-:W1:Y:S01]  /*3fd90*/  @P1 LDC.64 R14, c[0x0][0x390] ;  /* 0x0000e400ff0e1b82 */ /* 0x002e620000000a00 */
[----:B------:R-:W-:Y:S01]  /*3fda0*/  @P1 IADD3 R135, PT, PT, R169, 0x240, RZ ;  /* 0x00000240a9871810 */ /* 0x000fe20007ffe0ff */
[----:B------:R-:W-:-:S06]  /*3fdb0*/  @P0 VIADD R18, R174, 0x240 ;  /* 0x00000240ae120836 */ /* 0x000fcc0000000000 */
[----:B0-----:R-:W0:Y:S01]  /*3fdc0*/  @P0 LDC.64 R12, c[0x0][0x3a0] ;  /* 0x0000e800ff0c0b82 */ /* 0x001e220000000a00 */
[----:B-1----:R-:W-:-:S05]  /*3fdd0*/  @P1 IMAD.WIDE.U32 R14, R135, 0x10, R14 ;  /* 0x00000010870e1825 */ /* 0x002fca00078e000e */
[----:B-----5:R1:W5:Y:S01]  /*3fde0*/  @P1 LDG.E.128 R4, desc[UR6][R14.64] ;  /* 0x000000060e041981 */ /* 0x020362000c1e1d00 */
[----:B0-----:R-:W-:-:S05]  /*3fdf0*/  @P0 IMAD.WIDE.U32 R12, R18, 0x10, R12 ;  /* 0x00000010120c0825 */ /* 0x001fca00078e000c */
[----:B------:R1:W5:Y:S01]  /*3fe00*/  @P0 LDG.E.128 R8, desc[UR6][R12.64] ;  /* 0x000000060c080981 */ /* 0x000362000c1e1d00 */
[----:B------:R-:W-:Y:S04]  /*3fe10*/  BSSY.RECONVERGENT B0, `(.L_x_79029) ;  /* 0x0000350000007945 */ /* 0x000fe80003800200 */
[----:B------:R-:W-:Y:S05]  /*3fe20*/  @!P0 BRA `(.L_x_79030) ;  /* 0x0000001800a08947 */ /* 0x000fea0003800000 */
[----:B------:R-:W-:Y:S01]  /*3fe30*/  ISETP.GT.AND P2, PT, R19, RZ, PT ;  /* 0x000000ff1300720c */ /* 0x000fe20003f44270 */
[----:B------:R-:W-:Y:S01]  /*3fe40*/  BSSY.RECONVERGENT B1, `(.L_x_79031) ;  /* 0x000006c000017945 */ /* 0x000fe20003800200 */
[----:B-1----:R-:W-:Y:S01]  /*3fe50*/  MOV R14, R17 ;  /* 0x00000011000e7202 */ /* 0x002fe20000000f00 */
[----:B------:R-:W-:Y:S01]  /*3fe60*/  IMAD.MOV.U32 R18, RZ, RZ, R16 ;  /* 0x000000ffff127224 */ /* 0x000fe200078e0010 */
        /* <DEDUP_REMOVED lines=18> */
.L_x_79035:
        /* <DEDUP_REMOVED lines=12> */
.L_x_79037:
[----:B------:R-:W-:Y:S05]  /*40050*/  BSYNC.RECONVERGENT B3 ;  /* 0x0000000000037941 */ /* 0x000fea0003800200 */
.L_x_79036:
        /* <DEDUP_REMOVED lines=59> */
[----:B------:R-:W-:Y:S01]  /*40410*/  MOV R18, R12 ;  /* 0x0000000c00127202 */ /* 0x000fe20000000f00 */
[----:B------:R-:W-:Y:S01]  /*40420*/  IMAD.MOV.U32 R12, RZ, RZ, R16 ;  /* 0x000000ffff0c7224 */ /* 0x000fe200078e0010 */
[----:B------:R-:W-:-:S07]  /*40430*/  LOP3.LUT R134, R134, UR15, R13, 0x96, !PT ;  /* 0x0000000f86867c12 */ /* 0x000fce000f8e960d */
.L_x_79034:
[----:B------:R-:W-:Y:S05]  /*40440*/  BSYNC.RECONVERGENT B2 ;  /* 0x0000000000027941 */ /* 0x000fea0003800200 */
.L_x_79033:
        /* <DEDUP_REMOVED lines=11> */
.L_x_79032:
[----:B------:R-:W-:Y:S05]  /*40500*/  BSYNC.RECONVERGENT B1 ;  /* 0x0000000000017941 */ /* 0x000fea0003800200 */
.L_x_79031:
        /* <DEDUP_REMOVED lines=17> */
.L_x_79042:
        /* <DEDUP_REMOVED lines=12> */
.L_x_79044:
[----:B------:R-:W-:Y:S05]  /*406e0*/  BSYNC.RECONVERGENT B3 ;  /* 0x0000000000037941 */ /* 0x000fea0003800200 */
.L_x_79043:
        /* <DEDUP_REMOVED lines=62> */
.L_x_79041:
[----:B------:R-:W-:Y:S05]  /*40ad0*/  BSYNC.RECONVERGENT B2 ;  /* 0x0000000000027941 */ /* 0x000fea0003800200 */
.L_x_79040:
        /* <DEDUP_REMOVED lines=11> */
.L_x_79039:
[----:B------:R-:W-:Y:S05]  /*40b90*/  BSYNC.RECONVERGENT B1 ;  /* 0x0000000000017941 */ /* 0x000fea0003800200 */
.L_x_79038:
        /* <DEDUP_REMOVED lines=17> */
.L_x_79049:
        /* <DEDUP_REMOVED lines=12> */
.L_x_79051:
[----:B------:R-:W-:Y:S05]  /*40d70*/  BSYNC.RECONVERGENT B3 ;  /* 0x0000000000037941 */ /* 0x000fea0003800200 */
.L_x_79050:
        /* <DEDUP_REMOVED lines=62> */
.L_x_79048:
[----:B------:R-:W-:Y:S05]  /*41160*/  BSYNC.RECONVERGENT B2 ;  /* 0x0000000000027941 */ /* 0x000fea0003800200 */
.L_x_79047:
        /* <DEDUP_REMOVED lines=11> */
.L_x_79046:
[----:B------:R-:W-:Y:S05]  /*41220*/  BSYNC.RECONVERGENT B1 ;  /* 0x0000000000017941 */ /* 0x000fea0003800200 */
.L_x_79045:
        /* <DEDUP_REMOVED lines=16> */
.L_x_79055:
        /* <DEDUP_REMOVED lines=12> */
.L_x_79057:
[----:B------:R-:W-:Y:S05]  /*413f0*/  BSYNC.RECONVERGENT B2 ;  /* 0x0000000000027941 */ /* 0x000fea0003800200 */
.L_x_79056:
        /* <DEDUP_REMOVED lines=62> */
.L_x_79054:
[----:B------:R-:W-:Y:S05]  /*417e0*/  BSYNC.RECONVERGENT B1 ;  /* 0x0000000000017941 */ /* 0x000fea0003800200 */
.L_x_79053:
        /* <DEDUP_REMOVED lines=12> */
.L_x_79030:
        /* <DEDUP_REMOVED lines=21> */
.L_x_79062:
        /* <DEDUP_REMOVED lines=12> */
.L_x_79064:
[----:B------:R-:W-:Y:S05]  /*41ac0*/  BSYNC.RECONVERGENT B3 ;  /* 0x0000000000037941 */ /* 0x000fea0003800200 */
.L_x_79063:
        /* <DEDUP_REMOVED lines=62> */
.L_x_79061:
[----:B------:R-:W-:Y:S05]  /*41eb0*/  BSYNC.RECONVERGENT B2 ;  /* 0x0000000000027941 */ /* 0x000fea0003800200 */
.L_x_79060:
        /* <DEDUP_REMOVED lines=11> */
.L_x_79059:
[----:B------:R-:W-:Y:S05]  /*41f70*/  BSYNC.RECONVERGENT B1 ;  /* 0x0000000000017941 */ /* 0x000fea0003800200 */
.L_x_79058:
        /* <DEDUP_REMOVED lines=17> */
.L_x_79069:
        /* <DEDUP_REMOVED lines=12> */
.L_x_79071:
[----:B------:R-:W-:Y:S05]  /*42150*/  BSYNC.RECONVERGENT B3 ;  /* 0x0000000000037941 */ /* 0x000fea0003800200 */
.L_x_79070:
        /* <DEDUP_REMOVED lines=62> */
.L_x_79068:
[----:B------:R-:W-:Y:S05]  /*42540*/  BSYNC.RECONVERGENT B2 ;  /* 0x0000000000027941 */ /* 0x000fea0003800200 */
.L_x_79067:
        /* <DEDUP_REMOVED lines=11> */
.L_x_79066:
[----:B------:R-:W-:Y:S05]  /*42600*/  BSYNC.RECONVERGENT B1 ;  /* 0x0000000000017941 */ /* 0x000fea0003800200 */
.L_x_79065:
        /* <DEDUP_REMOVED lines=17> */
.L_x_79076:
        /* <DEDUP_REMOVED lines=12> */
.L_x_79078:
[----:B------:R-:W-:Y:S05]  /*427e0*/  BSYNC.RECONVERGENT B3 ;  /* 0x0000000000037941 */ /* 0x000fea0003800200 */
.L_x_79077:
        /* <DEDUP_REMOVED lines=62> */
.L_x_79075:
[----:B------:R-:W-:Y:S05]  /*42bd0*/  BSYNC.RECONVERGENT B2 ;  /* 0x0000000000027941 */ /* 0x000fea0003800200 */
.L_x_79074:
        /* <DEDUP_REMOVED lines=11> */
.L_x_79073:
[----:B------:R-:W-:Y:S05]  /*42c90*/  BSYNC.RECONVERGENT B1 ;  /* 0x0000000000017941 */ /* 0x000fea0003800200 */
.L_x_79072:
        /* <DEDUP_REMOVED lines=16> */
.L_x_79081:
        /* <DEDUP_REMOVED lines=12> */
.L_x_79083:
[----:B------:R-:W-:Y:S05]  /*42e60*/  BSYNC.RECONVERGENT B2 ;  /* 0x0000000000027941 */ /* 0x000fea0003800200 */
.L_x_79082:
        /* <DEDUP_REMOVED lines=62> */
.L_x_79080:
[----:B------:R-:W-:Y:S05]  /*43250*/  BSYNC.RECONVERGENT B1 ;  /* 0x0000000000017941 */ /* 0x000fea0003800200 */
.L_x_79079:
        /* <DEDUP_REMOVED lines=11> */
.L_x_79052:
[----:B------:R-:W-:Y:S05]  /*43310*/  BSYNC.RECONVERGENT B0 ;  /* 0x0000000000007941 */ /* 0x000fea0003800200 */
.L_x_79029:
[----:B------:R-:W-:Y:S01]  /*43320*/  IADD3 R16, PT, PT, R174, 0x240, RZ ;  /* 0x00000240ae107810 */ /* 0x000fe20007ffe0ff */
[----:B------:R-:W-:Y:S04]  /*43330*/  BSSY.RECONVERGENT B0, `(.L_x_79084) ;  /* 0x0000010000007945 */ /* 0x000fe80003800200 */
[----:B------:R-:W-:-:S05]  /*43340*/  IMAD.WIDE.U32 R16, R16, 0x10, R186 ;  /* 0x0000001010107825 */ /* 0x000fca00078e00ba */
[----:B------:R0:W-:Y:S01]  /*43350*/  STG.E.128 desc[UR6][R16.64], R12 ;  /* 0x0000000c10007986 */ /* 0x0001e2000c101d06 */
[----:B------:R-:W-:Y:S05]  /*43360*/  @!P1 BRA `(.L_x_79085) ;  /* 0x0000000000309947 */ /* 0x000fea0003800000 */
[----:B0-----:R-:W-:Y:S01]  /*43370*/  IMAD.U32 R16, R143, 0x10000, RZ ;  /* 0x000100008f107824 */ /* 0x001fe200078e00ff */
[----:B------:R-:W-:Y:S01]  /*43380*/  LOP3.LUT R17, R144, 0xffff, RZ, 0xc0, !PT ;  /* 0x0000ffff90117812 */ /* 0x000fe200078ec0ff */
[----:B------:R-:W-:Y:S01]  /*43390*/  VIADD R146, R169, 0x240 ;  /* 0x00000240a9927836 */ /* 0x000fe20000000000 */
        /* <DEDUP_REMOVED lines=9> */
.L_x_79085:
[----:B------:R-:W-:Y:S05]  /*43430*/  BSYNC.RECONVERGENT B0 ;  /* 0x0000000000007941 */ /* 0x000fea0003800200 */
.L_x_79084:
[----:B01----:R-:W0:Y:S01]  /*43440*/  @P1 LDC.64 R16, c[0x0][0x390] ;  /* 0x0000e400ff101b82 */ /* 0x003e220000000a00 */
[----:B------:R-:W-:-:S05]  /*43450*/  IADD3 R169, PT, PT, R169, 0x260, RZ ;  /* 0x00000260a9a97810 */ /* 0x000fca0007ffe0ff */
[----:B0-----:R-:W-:-:S05]  /*43460*/  @P1 IMAD.WIDE.U32 R16, R169, 0x10, R16 ;  /* 0x00000010a9101825 */ /* 0x001fca00078e0010 */
[----:B-----5:R0:W5:Y:S01]  /*43470*/  @P1 LDG.E.128 R4, desc[UR6][R16.64] ;  /* 0x0000000610041981 */ /* 0x020162000c1e1d00 */
[----:B------:R-:W-:Y:S01]  /*43480*/  VIADD R174, R174, 0x260 ;  /* 0x00000260aeae7836 */ /* 0x000fe20000000000 */
[----:B0-----:R-:W0:Y:S03]  /*43490*/  @P0 LDC.64 R16, c[0x0][0x3a0] ;  /* 0x0000e800ff100b82 */ /* 0x001e260000000a00 */
[----:B0-----:R-:W-:-:S05]  /*434a0*/  @P0 IMAD.WIDE.U32 R16, R174, 0x10, R16 ;  /* 0x00000010ae100825 */ /* 0x001fca00078e0010 */
        /* <DEDUP_REMOVED lines=25> */
.L_x_79092:
        /* <DEDUP_REMOVED lines=12> */
.L_x_79094:
[----:B------:R-:W-:Y:S05]  /*43700*/  BSYNC.RECONVERGENT B3 ;  /* 0x0000000000037941 */ /* 0x000fea0003800200 */
.L_x_79093:
        /* <DEDUP_REMOVED lines=62> */
.L_x_79091:
[----:B------:R-:W-:Y:S05]  /*43af0*/  BSYNC.RECONVERGENT B2 ;  /* 0x0000000000027941 */ /* 0x000fea0003800200 */
.L_x_79090:
        /* <DEDUP_REMOVED lines=11> */
.L_x_79089:
[----:B------:R-:W-:Y:S05]  /*43bb0*/  BSYNC.RECONVERGENT B1 ;  /* 0x0000000000017941 */ /* 0x000fea0003800200 */
.L_x_79088:
        /* <DEDUP_REMOVED lines=17> */
.L_x_79099:
        /* <DEDUP_REMOVED lines=12> */
.L_x_79101:
[----:B------:R-:W-:Y:S05]  /*43d90*/  BSYNC.RECONVERGENT B3 ;  /* 0x0000000000037941 */ /* 0x000fea0003800200 */
.L_x_79100:
        /* <DEDUP_REMOVED lines=54> */
[----:B------:R-:W-:Y:S01]  /*44100*/  UIADD3 UR15, UPT, UPT, UR5, -0x695add53, URZ ;  /* 0x96a522ad050f7890 */ /* 0x000fe2000fffe0ff */
[----:B------:R-:W-:-:S03]  /*44110*/  IMAD.MOV.U32 R140, RZ, RZ, R146 ;  /* 0x000000ffff8c7224 */ /* 0x000fc600078e0092 */
[----:B------:R-:W-:-:S04]  /*44120*/  IMAD.WIDE.U32 R18, R18, -0x2daee0ad, RZ ;  /* 0xd2511f5312127825 */ /* 0x000fc800078e00ff */
[----:B------:R-:W-:Y:S01]  /*44130*/  IMAD.MOV.U32 R139, RZ, RZ, R18 ;  /* 0x000000ffff8b7224 */ /* 0x000fe200078e0012 */
[----:B------:R-:W-:Y:S01]  /*44140*/  LOP3.LUT R134, R134, UR15, R19, 0x96, !PT ;  /* 0x0000000f86867c12 */ /* 0x000fe2000f8e9613 */
[----:B------:R-:W-:Y:S01]  /*44150*/  UIADD3 UR15, UPT, UPT, UR4, -0x700cb87f, URZ ;  /* 0x8ff34781040f7890 */ /* 0x000fe2000fffe0ff */
[----:B------:R-:W-:-:S05]  /*44160*/  HFMA2 R19, -RZ, RZ, 0, 0 ;  /* 0x00000000ff137431 */ /* 0x000fca00000001ff */
[----:B------:R-:W-:-:S07]  /*44170*/  LOP3.LUT R133, R170, UR15, R147, 0x96, !PT ;  /* 0x0000000faa857c12 */ /* 0x000fce000f8e9693 */
.L_x_79098:
[----:B------:R-:W-:Y:S05]  /*44180*/  BSYNC.RECONVERGENT B2 ;  /* 0x0000000000027941 */ /* 0x000fea0003800200 */
.L_x_79097:
        /* <DEDUP_REMOVED lines=11> */
.L_x_79096:
[----:B------:R-:W-:Y:S05]  /*44240*/  BSYNC.RECONVERGENT B1 ;  /* 0x0000000000017941 */ /* 0x000fea0003800200 */
.L_x_79095:
        /* <DEDUP_REMOVED lines=17> */
.L_x_79106:
        /* <DEDUP_REMOVED lines=12> */
.L_x_79108:
[----:B------:R-:W-:Y:S05]  /*44420*/  BSYNC.RECONVERGENT B3 ;  /* 0x0000000000037941 */ /* 0x000fea0003800200 */
.L_x_79107:
        /* <DEDUP_REMOVED lines=62> */
.L_x_79105:
[----:B------:R-:W-:Y:S05]  /*44810*/  BSYNC.RECONVERGENT B2 ;  /* 0x0000000000027941 */ /* 0x000fea0003800200 */
.L_x_79104:
        /* <DEDUP_REMOVED lines=11> */
.L_x_79103:
[----:B------:R-:W-:Y:S05]  /*448d0*/  BSYNC.RECONVERGENT B1 ;  /* 0x0000000000017941 */ /* 0x000fea0003800200 */
.L_x_79102:
        /* <DEDUP_REMOVED lines=16> */
.L_x_79112:
        /* <DEDUP_REMOVED lines=12> */
.L_x_79114:
[----:B------:R-:W-:Y:S05]  /*44aa0*/  BSYNC.RECONVERGENT B2 ;  /* 0x0000000000027941 */ /* 0x000fea0003800200 */
.L_x_79113:
        /* <DEDUP_REMOVED lines=40> */
[----:B------:R-:W-:Y:S01]  /*44d30*/  IMAD.WIDE.U32 R172, R172, -0x326172a9, RZ ;  /* 0xcd9e8d57acac7825 */ /* 0x000fe200078e00ff */
[----:B------:R-:W-:Y:S01]  /*44d40*/  LOP3.LUT R134, R134, UR15, R171, 0x96, !PT ;  /* 0x0000000f86867c12 */ /* 0x000fe2000f8e96ab */
[----:B------:R-:W-:-:S04]  /*44d50*/  UIADD3 UR15, UPT, UPT, UR5, 0x1fd5c5a3, URZ ;  /* 0x1fd5c5a3050f7890 */ /* 0x000fc8000fffe0ff */
[----:B------:R-:W-:-:S05]  /*44d60*/  IMAD.WIDE.U32 R134, R134, -0x2daee0ad, RZ ;  /* 0xd2511f5386867825 */ /* 0x000fca00078e00ff */
[----:B------:R-:W-:Y:S01]  /*44d70*/  LOP3.LUT R146, R146, UR15, R135, 0x96, !PT ;  /* 0x0000000f92927c12 */ /* 0x000fe2000f8e9687 */
[----:B------:R-:W-:Y:S01]  /*44d80*/  UIADD3 UR15, UPT, UPT, UR4, 0x5384540f, URZ ;  /* 0x5384540f040f7890 */ /* 0x000fe2000fffe0ff */
[----:B------:R-:W-:-:S03]  /*44d90*/  HFMA2 R135, -RZ, RZ, 0, 0 ;  /* 0x00000000ff877431 */ /* 0x000fc600000001ff */
[----:B------:R-:W-:Y:S02]  /*44da0*/  IMAD.WIDE.U32 R146, R146, -0x326172a9, RZ ;  /* 0xcd9e8d5792927825 */ /* 0x000fe400078e00ff */
        /* <DEDUP_REMOVED lines=14> */
.L_x_79111:
[----:B------:R-:W-:Y:S05]  /*44e90*/  BSYNC.RECONVERGENT B1 ;  /* 0x0000000000017941 */ /* 0x000fea0003800200 */
.L_x_79110:
        /* <DEDUP_REMOVED lines=12> */
.L_x_79087:
        /* <DEDUP_REMOVED lines=21> */
.L_x_79119:
        /* <DEDUP_REMOVED lines=12> */
.L_x_79121:
[----:B------:R-:W-:Y:S05]  /*45170*/  BSYNC.RECONVERGENT B3 ;  /* 0x0000000000037941 */ /* 0x000fea0003800200 */
.L_x_79120:
        /* <DEDUP_REMOVED lines=62> */
.L_x_79118:
[----:B------:R-:W-:Y:S05]  /*45560*/  BSYNC.RECONVERGENT B2 ;  /* 0x0000000000027941 */ /* 0x000fea0003800200 */
.L_x_79117:
        /* <DEDUP_REMOVED lines=11> */
.L_x_79116:
[----:B------:R-:W-:Y:S05]  /*45620*/  BSYNC.RECONVERGENT B1 ;  /* 0x0000000000017941 */ /* 0x000fea0003800200 */
.L_x_79115:
        /* <DEDUP_REMOVED lines=17> */
.L_x_79126:
        /* <DEDUP_REMOVED lines=12> */
.L_x_79128:
[----:B------:R-:W-:Y:S05]  /*45800*/  BSYNC.RECONVERGENT B3 ;  /* 0x0000000000037941 */ /* 0x000fea0003800200 */
.L_x_79127:
        /* <DEDUP_REMOVED lines=62> */
.L_x_79125:
[----:B------:R-:W-:Y:S05]  /*45bf0*/  BSYNC.RECONVERGENT B2 ;  /* 0x0000000000027941 */ /* 0x000fea0003800200 */
.L_x_79124:
        /* <DEDUP_REMOVED lines=11> */
.L_x_79123:
[----:B------:R-:W-:Y:S05]  /*45cb0*/  BSYNC.RECONVERGENT B1 ;  /* 0x0000000000017941 */ /* 0x000fea0003800200 */
.L_x_79122:
        /* <DEDUP_REMOVED lines=17> */
.L_x_79133:
        /* <DEDUP_REMOVED lines=12> */
.L_x_79135:
[----:B------:R-:W-:Y:S05]  /*45e90*/  BSYNC.RECONVERGENT B3 ;  /* 0x0000000000037941 */ /* 0x000fea0003800200 */
.L_x_79134:
        /* <DEDUP_REMOVED lines=62> */
.L_x_79132:
[----:B------:R-:W-:Y:S05]  /*46280*/  BSYNC.RECONVERGENT B2 ;  /* 0x0000000000027941 */ /* 0x000fea0003800200 */
.L_x_79131:
        /* <DEDUP_REMOVED lines=11> */
.L_x_79130:
[----:B------:R-:W-:Y:S05]  /*46340*/  BSYNC.RECONVERGENT B1 ;  /* 0x0000000000017941 */ /* 0x000fea0003800200 */
.L_x_79129:
        /* <DEDUP_REMOVED lines=16> */
.L_x_79138:
        /* <DEDUP_REMOVED lines=12> */
.L_x_79140:
[----:B------:R-:W-:Y:S05]  /*46510*/  BSYNC.RECONVERGENT B2 ;  /* 0x0000000000027941 */ /* 0x000fea0003800200 */
.L_x_79139:
        /* <DEDUP_REMOVED lines=47> */
[----:B------:R-:W-:Y:S01]  /*46810*/  UIADD3 UR15, UPT, UPT, UR5, -0x24c28bd8, URZ ;  /* 0xdb3d7428050f7890 */ /* 0x000fe2000fffe0ff */
[----:B------:R-:W-:-:S04]  /*46820*/  IMAD.WIDE.U32 R146, R147, -0x326172a9, RZ ;  /* 0xcd9e8d5793927825 */ /* 0x000fc800078e00ff */
[----:B------:R-:W-:Y:S02]  /*46830*/  HFMA2 R135, -RZ, RZ, 0, 0 ;  /* 0x00000000ff877431 */ /* 0x000fe400000001ff */
        /* <DEDUP_REMOVED lines=12> */
.L_x_79137:
[----:B------:R-:W-:Y:S05]  /*46900*/  BSYNC.RECONVERGENT B1 ;  /* 0x0000000000017941 */ /* 0x000fea0003800200 */
.L_x_79136:
        /* <DEDUP_REMOVED lines=11> */
.L_x_79109:
[----:B------:R-:W-:Y:S05]  /*469c0*/  BSYNC.RECONVERGENT B0 ;  /* 0x0000000000007941 */ /* 0x000fea0003800200 */
.L_x_79086:
[----:B------:R-:W-:Y:S01]  /*469d0*/  IMAD.WIDE.U32 R146, R174, 0x10, R186 ;  /* 0x00000010ae927825 */ /* 0x000fe200078e00ba */
[----:B------:R-:W-:Y:S01]  /*469e0*/  BSSY.RECONVERGENT B0, `(.L_x_79141) ;  /* 0x000005d000007945 */ /* 0x000fe20003800200 */
[----:B------:R-:W-:-:S03]  /*469f0*/  LOP3.LUT P0, RZ, R189, 0x1f, RZ, 0xc0, !PT ;  /* 0x0000001fbdff7812 */ /* 0x000fc6000780c0ff */
        /* <DEDUP_REMOVED lines=91> */
.L_x_79142:
[----:B------:R-:W-:Y:S05]  /*46fb0*/  BSYNC.RECONVERGENT B0 ;  /* 0x0000000000007941 */ /* 0x000fea0003800200 */
.L_x_79141:
[----:B------:R-:W-:Y:S01]  /*46fc0*/  UMOV UR15, 0xffffffff ;  /* 0xffffffff000f7882 */ /* 0x000fe20000000000 */
[----:B0-----:R-:W-:-:S04]  /*46fd0*/  FADD.FTZ R146, R170, R18 ;  /* 0x00000012aa927221 */ /* 0x001fc80000010000 */
        /* <DEDUP_REMOVED lines=183> */
.L_x_79158:
        /* <DEDUP_REMOVED lines=14> */
[----:B------:R-:W-:-:S13]  /*47c30*/  ISETP.GE.AND P0, PT, R168, 0x1, PT ;  /* 0x00000001a800780c */ /* 0x000fda0003f06270 */
[----:B-1----:R-:W-:Y:S05]  /*47c40*/  @!P0 BRA `(.L_x_79145) ;  /* 0x0000001c00908947 */ /* 0x002fea0003800000 */
[----:B------:R-:W2:Y:S04]  /*47c50*/  LDL.S16 R174, [R1+0x1a] ;  /* 0x00001a0001ae7983 */ /* 0x000ea80000100600 */
[----:B------:R-:W3:Y:S01]  /*47c60*/  LDL.S16 R173, [R1+0x18] ;  /* 0x0000180001ad7983 */ /* 0x000ee20000100600 */
[----:B0-----:R-:W-:Y:S01]  /*47c70*/  FSEL R172, R169, RZ, !P1 ;  /* 0x000000ffa9ac7208 */ /* 0x001fe20004800000 */
[----:B------:R-:W-:Y:S02]  /*47c80*/  HADD2.F32 R147, -RZ, R128.H0_H0 ;  /* 0x20000080ff937230 */ /* 0x000fe40000004100 */
[----:B------:R-:W4:Y:S02]  /*47c90*/  LDL.S16 R186, [R1+0x16] ;  /* 0x0000160001ba7983 */ /* 0x000f240000100600 */
[C---:B------:R-:W-:Y:S01]  /*47ca0*/  FADD.FTZ R88, -R172.reuse, R88 ;  /* 0x00000058ac587221 */ /* 0x040fe20000010100 */
[----:B------:R-:W-:-:S03]  /*47cb0*/  FADD.FTZ R89, -R172, R89 ;  /* 0x00000059ac597221 */ /* 0x000fc60000010100 */
[C---:B------:R-:W-:Y:S01]  /*47cc0*/  FMUL.FTZ R88, R171.reuse, R88 ;  /* 0x00000058ab587220 */ /* 0x040fe20000410000 */
[----:B------:R-:W-:Y:S01]  /*47cd0*/  FMUL.FTZ R89, R171, R89 ;  /* 0x00000059ab597220 */ /* 0x000fe20000410000 */
[----:B------:R-:W-:-:S04]  /*47ce0*/  FADD.FTZ R90, -R172, R90 ;  /* 0x0000005aac5a7221 */ /* 0x000fc80000010100 */
[----:B------:R-:W-:Y:S01]  /*47cf0*/  FMUL.FTZ R90, R171, R90 ;  /* 0x0000005aab5a7220 */ /* 0x000fe20000410000 */
[----:B------:R-:W-:-:S05]  /*47d00*/  IADD3 R168, PT, PT, R168, -0x1, RZ ;  /* 0xffffffffa8a87810 */ /* 0x000fca0007ffe0ff */
[----:B------:R-:W-:-:S05]  /*47d10*/  IMAD R168, R168, R188, RZ ;  /* 0x000000bca8a87224 */ /* 0x000fca00078e02ff */
[----:B------:R-:W-:Y:S01]  /*47d20*/  SHF.R.S32.HI R169, RZ, 0x1f, R168 ;  /* 0x0000001fffa97819 */ /* 0x000fe200000114a8 */
[----:B------:R-:W-:-:S03]  /*47d30*/  FADD.FTZ R91, -R172, R91 ;  /* 0x0000005bac5b7221 */ /* 0x000fc60000010100 */
[----:B------:R-:W-:Y:S01]  /*47d40*/  LEA.HI R169, R169, R168, RZ, 0x2 ;  /* 0x000000a8a9a97211 */ /* 0x000fe200078f10ff */
[--C-:B------:R-:W-:Y:S02]  /*47d50*/  HADD2.F32 R168, -RZ, R238.reuse.H1_H1 ;  /* 0x300000eeffa87230 */ /* 0x100fe40000004100 */
[----:B------:R-:W-:Y:S01]  /*47d60*/  FMUL.FTZ R91, R171, R91 ;  /* 0x0000005bab5b7220 */ /* 0x000fe20000410000 */
[----:B------:R-:W-:Y:S01]  /*47d70*/  LEA.HI.SX32 R170, R169, R185, 0x1e ;  /* 0x000000b9a9aa7211 */ /* 0x000fe200078ff2ff */
[----:B------:R-:W-:-:S05]  /*47d80*/  HADD2.F32 R169, -RZ, R238.H0_H0 ;  /* 0x200000eeffa97230 */ /* 0x000fca0000004100 */
[----:B------:R-:W-:Y:S01]  /*47d90*/  FFMA.FTZ R91, R91, R168, R169 ;  /* 0x000000a85b5b7223 */ /* 0x000fe200000100a9 */
[----:B--2---:R-:W-:Y:S02]  /*47da0*/  HADD2.F32 R146, -RZ, R174.H0_H0 ;  /* 0x200000aeff927230 */ /* 0x004fe40000004100 */
[----:B------:R-:W2:Y:S03]  /*47db0*/  LDL.S16 R174, [R1+0x14] ;  /* 0x0000140001ae7983 */ /* 0x000ea60000100600 */
[----:B------:R-:W-:Y:S01]  /*47dc0*/  FFMA.FTZ R88, R88, R146, R147 ;  /* 0x0000009258587223 */ /* 0x000fe20000010093 */
[--C-:B------:R-:W-:Y:S02]  /*47dd0*/  HADD2.F32 R146, -RZ, R239.reuse.H1_H1 ;  /* 0x300000efff927230 */ /* 0x100fe40000004100 */
[----:B------:R-:W-:-:S05]  /*47de0*/  HADD2.F32 R147, -RZ, R239.H0_H0 ;  /* 0x200000efff937230 */ /* 0x000fca0000004100 */
[----:B------:R-:W-:Y:S01]  /*47df0*/  FFMA.FTZ R89, R89, R146, R147 ;  /* 0x0000009259597223 */ /* 0x000fe20000010093 */
[----:B---3--:R-:W-:Y:S02]  /*47e00*/  HADD2.F32 R146, -RZ, R173.H0_H0 ;  /* 0x200000adff927230 */ /* 0x008fe40000004100 */
[----:B------:R-:W-:Y:S01]  /*47e10*/  HADD2.F32 R147, -RZ, R129.H0_H0 ;  /* 0x20000081ff937230 */ /* 0x000fe20000004100 */
[----:B------:R-:W3:Y:S01]  /*47e20*/  LDL.S16 R173, [R1+0x12] ;  /* 0x0000120001ad7983 */ /* 0x000ee20000100600 */
[----:B------:R-:W-:-:S03]  /*47e30*/  FADD.FTZ R84, -R172, R84 ;  /* 0x00000054ac547221 */ /* 0x000fc60000010100 */
[----:B------:R-:W-:Y:S01]  /*47e40*/  FFMA.FTZ R90, R90, R146, R147 ;  /* 0x000000925a5a7223 */ /* 0x000fe20000010093 */
[----:B------:R-:W-:Y:S01]  /*47e50*/  FMUL.FTZ R84, R171, R84 ;  /* 0x00000054ab547220 */ /* 0x000fe20000410000 */
[----:B------:R-:W0:Y:S02]  /*47e60*/  LDC.64 R146, c[0x0][0x428] ;  /* 0x00010a00ff927b82 */ /* 0x000e240000000a00 */
[----:B0-----:R-:W-:-:S05]  /*47e70*/  IMAD.WIDE.U32 R168, R170, 0x10, R146 ;  /* 0x00000010aaa87825 */ /* 0x001fca00078e0092 */
[----:B------:R0:W-:Y:S04]  /*47e80*/  STG.E.128 desc[UR6][R168.64], R88 ;  /* 0x00000058a8007986 */ /* 0x0001e8000c101d06 */
[----:B0-----:R-:W3:Y:S01]  /*47e90*/  LDL.S16 R91, [R1+0x10] ;  /* 0x00001000015b7983 */ /* 0x001ee20000100600 */
[----:B----4-:R-:W-:Y:S02]  /*47ea0*/  HADD2.F32 R88, -RZ, R186.H0_H0 ;  /* 0x200000baff587230 */ /* 0x010fe40000004100 */
[----:B------:R-:W-:Y:S02]  /*47eb0*/  HADD2.F32 R89, -RZ, R126.H0_H0 ;  /* 0x2000007eff597230 */ /* 0x000fe40000004100 */
        /* <DEDUP_REMOVED lines=8> */
[----:B------:R-:W-:Y:S01]  /*47f40*/  FMUL.FTZ R86, R171, R86 ;  /* 0x00000056ab567220 */ /* 0x000fe20000410000 */
[C---:B------:R-:W-:Y:S01]  /*47f50*/  FADD.FTZ R81, -R172.reuse, R81 ;  /* 0x00000051ac517221 */ /* 0x040fe20000010100 */
[----:B------:R-:W4:Y:S01]  /*47f60*/  LDL.S16 R90, [R1+0xe] ;  /* 0x00000e00015a7983 */ /* 0x000f220000100600 */
[----:B------:R-:W-:Y:S01]  /*47f70*/  FFMA.FTZ R85, R85, R88, R89 ;  /* 0x0000005855557223 */ /* 0x000fe20000010059 */
[----:B------:R-:W-:Y:S02]  /*47f80*/  HADD2.F32 R89, -RZ, R127.H0_H0 ;  /* 0x2000007fff597230 */ /* 0x000fe40000004100 */
[C---:B------:R-:W-:Y:S01]  /*47f90*/  FMUL.FTZ R87, R171.reuse, R87 ;  /* 0x00000057ab577220 */ /* 0x040fe20000410000 */
[C---:B------:R-:W-:Y:S01]  /*47fa0*/  FMUL.FTZ R80, R171.reuse, R80 ;  /* 0x00000050ab507220 */ /* 0x040fe20000410000 */
[----:B------:R-:W-:Y:S01]  /*47fb0*/  FMUL.FTZ R81, R171, R81 ;  /* 0x00000051ab517220 */ /* 0x000fe20000410000 */
[C---:B------:R-:W-:Y:S01]  /*47fc0*/  FADD.FTZ R82, -R172.reuse, R82 ;  /* 0x00000052ac527221 */ /* 0x040fe20000010100 */
[----:B------:R-:W-:-:S03]  /*47fd0*/  FADD.FTZ R83, -R172, R83 ;  /* 0x00000053ac537221 */ /* 0x000fc60000010100 */
[C---:B------:R-:W-:Y:S01]  /*47fe0*/  FMUL.FTZ R82, R171.reuse, R82 ;  /* 0x00000052ab527220 */ /* 0x040fe20000410000 */
[----:B------:R-:W-:Y:S01]  /*47ff0*/  FMUL.FTZ R83, R171, R83 ;  /* 0x00000053ab537220 */ /* 0x000fe20000410000 */
[----:B--2---:R-:W-:-:S05]  /*48000*/  HADD2.F32 R88, -RZ, R174.H0_H0 ;  /* 0x200000aeff587230 */ /* 0x004fca0000004100 */
[----:B------:R-:W-:Y:S01]  /*48010*/  FFMA.FTZ R86, R86, R88, R89 ;  /* 0x0000005856567223 */ /* 0x000fe20000010059 */
[--C-:B------:R-:W-:Y:S02]  /*48020*/  HADD2.F32 R88, -RZ, R236.reuse.H1_H1 ;  /* 0x300000ecff587230 */ /* 0x100fe40000004100 */
[----:B------:R-:W-:-:S05]  /*48030*/  HADD2.F32 R89, -RZ, R236.H0_H0 ;  /* 0x200000ecff597230 */ /* 0x000fca0000004100 */
[----:B------:R-:W-:Y:S01]  /*48040*/  FFMA.FTZ R87, R87, R88, R89 ;  /* 0x0000005857577223 */ /* 0x000fe20000010059 */
[----:B------:R-:W-:-:S04]  /*48050*/  VIADD R88, R170, 0x20 ;  /* 0x00000020aa587836 */ /* 0x000fc80000000000 */
[----:B------:R-:W-:-:S05]  /*48060*/  IMAD.WIDE.U32 R88, R88, 0x10, R146 ;  /* 0x0000001058587825 */ /* 0x000fca00078e0092 */
[----:B------:R3:W-:Y:S02]  /*48070*/  STG.E.128 desc[UR6][R88.64], R84 ;  /* 0x0000005458007986 */ /* 0x0007e4000c101d06 */
[----:B---3--:R-:W-:Y:S02]  /*48080*/  HADD2.F32 R84, -RZ, R173.H0_H0 ;  /* 0x200000adff547230 */ /* 0x008fe40000004100 */
[----:B------:R-:W2:Y:S01]  /*48090*/  LDL.S16 R86, [R1+0xc] ;  /* 0x00000c0001567983 */ /* 0x000ea20000100600 */
[----:B------:R-:W-:-:S05]  /*480a0*/  HADD2.F32 R85, -RZ, R124.H0_H0 ;  /* 0x2000007cff557230 */ /* 0x000fca0000004100 */
[----:B------:R-:W-:Y:S01]  /*480b0*/  FFMA.FTZ R80, R80, R84, R85 ;  /* 0x0000005450507223 */ /* 0x000fe20000010055 */
[--C-:B------:R-:W-:Y:S02]  /*480c0*/  HADD2.F32 R84, -RZ, R235.reuse.H1_H1 ;  /* 0x300000ebff547230 */ /* 0x100fe40000004100 */
[----:B------:R-:W-:-:S05]  /*480d0*/  HADD2.F32 R85, -RZ, R235.H0_H0 ;  /* 0x200000ebff557230 */ /* 0x000fca0000004100 */
[----:B------:R-:W-:Y:S01]  /*480e0*/  FFMA.FTZ R81, R81, R84, R85 ;  /* 0x0000005451517223 */ /* 0x000fe20000010055 */
[----:B------:R-:W-:Y:S02]  /*480f0*/  HADD2.F32 R85, -RZ, R125.H0_H0 ;  /* 0x2000007dff557230 */ /* 0x000fe40000004100 */
[----:B------:R-:W-:-:S05]  /*48100*/  HADD2.F32 R84, -RZ, R91.H0_H0 ;  /* 0x2000005bff547230 */ /* 0x000fca0000004100 */
[----:B------:R-:W-:Y:S01]  /*48110*/  FFMA.FTZ R82, R82, R84, R85 ;  /* 0x0000005452527223 */ /* 0x000fe20000010055 */
[--C-:B------:R-:W-:Y:S02]  /*48120*/  HADD2.F32 R84, -RZ, R234.reuse.H1_H1 ;  /* 0x300000eaff547230 */ /* 0x100fe40000004100 */
[----:B------:R-:W-:-:S05]  /*48130*/  HADD2.F32 R85, -RZ, R234.H0_H0 ;  /* 0x200000eaff557230 */ /* 0x000fca0000004100 */
[----:B------:R-:W-:Y:S01]  /*48140*/  FFMA.FTZ R83, R83, R84, R85 ;  /* 0x0000005453537223 */ /* 0x000fe20000010055 */
[----:B------:R-:W-:-:S05]  /*48150*/  IADD3 R84, PT, PT, R170, 0x40, RZ ;  /* 0x00000040aa547810 */ /* 0x000fca0007ffe0ff */
[----:B------:R-:W-:-:S05]  /*48160*/  IMAD.WIDE.U32 R84, R84, 0x10, R146 ;  /* 0x0000001054547825 */ /* 0x000fca00078e0092 */
[----:B------:R0:W-:Y:S04]  /*48170*/  STG.E.128 desc[UR6][R84.64], R80 ;  /* 0x0000005054007986 */ /* 0x0001e8000c101d06 */
[----:B0-----:R-:W3:Y:S01]  /*48180*/  LDL.S16 R82, [R1+0xa] ;  /* 0x00000a0001527983 */ /* 0x001ee20000100600 */
[----:B----4-:R-:W-:Y:S02]  /*48190*/  HADD2.F32 R80, -RZ, R90.H0_H0 ;  /* 0x2000005aff507230 */ /* 0x010fe40000004100 */
[C---:B------:R-:W-:Y:S01]  /*481a0*/  FADD.FTZ R76, -R172.reuse, R76 ;  /* 0x0000004cac4c7221 */ /* 0x040fe20000010100 */
[----:B------:R-:W4:Y:S01]  /*481b0*/  LDL.S16 R90, [R1+0x8] ;  /* 0x00000800015a7983 */ /* 0x000f220000100600 */
[----:B------:R-:W-:Y:S02]  /*481c0*/  HADD2.F32 R81, -RZ, R122.H0_H0 ;  /* 0x2000007aff517230 */ /* 0x000fe40000004100 */
[----:B------:R-:W-:Y:S01]  /*481d0*/  FMUL.FTZ R76, R171, R76 ;  /* 0x0000004cab4c7220 */ /* 0x000fe20000410000 */
        /* <DEDUP_REMOVED lines=8> */
[C---:B------:R-:W-:Y:S01]  /*48260*/  FMUL.FTZ R78, R171.reuse, R78 ;  /* 0x0000004eab4e7220 */ /* 0x040fe20000410000 */
        /* <DEDUP_REMOVED lines=20> */
[C---:B------:R-:W-:Y:S01]  /*483b0*/  FADD.FTZ R70, -R172.reuse, R72 ;  /* 0x00000048ac467221 */ /* 0x040fe20000010100 */
[----:B------:R-:W-:Y:S01]  /*483c0*/  FMUL.FTZ R44, R171, R44 ;  /* 0x0000002cab2c7220 */ /* 0x000fe20000410000 */
[----:B------:R-:W4:Y:S01]  /*483d0*/  LDL.S16 R72, [R1+0x4] ;  /* 0x0000040001487983 */ /* 0x000f220000100600 */
[----:B------:R-:W-:-:S04]  /*483e0*/  FADD.FTZ R45, -R172, R45 ;  /* 0x0000002dac2d7221 */ /* 0x000fc80000010100 */
[----:B------:R-:W-:Y:S01]  /*483f0*/  FMUL.FTZ R45, R171, R45 ;  /* 0x0000002dab2d7220 */ /* 0x000fe20000410000 */
[----:B--2---:R-:W-:Y:S02]  /*48400*/  HADD2.F32 R80, -RZ, R86.H0_H0 ;  /* 0x20000056ff507230 */ /* 0x004fe40000004100 */
[----:B------:R-:W2:Y:S03]  /*48410*/  LDL.S16 R86, [R1+0x6] ;  /* 0x0000060001567983 */ /* 0x000ea60000100600 */
[----:B------:R-:W-:Y:S01]  /*48420*/  FFMA.FTZ R78, R78, R80, R81 ;  /* 0x000000504e4e7223 */ /* 0x000fe20000010051 */
[--C-:B------:R-:W-:Y:S02]  /*48430*/  HADD2.F32 R80, -RZ, R232.reuse.H1_H1 ;  /* 0x300000e8ff507230 */ /* 0x100fe40000004100 */
[----:B------:R-:W-:-:S05]  /*48440*/  HADD2.F32 R81, -RZ, R232.H0_H0 ;  /* 0x200000e8ff517230 */ /* 0x000fca0000004100 */
[----:B------:R-:W-:Y:S01]  /*48450*/  FFMA.FTZ R79, R79, R80, R81 ;  /* 0x000000504f4f7223 */ /* 0x000fe20000010051 */
[----:B------:R-:W-:-:S04]  /*48460*/  VIADD R80, R170, 0x60 ;  /* 0x00000060aa507836 */ /* 0x000fc80000000000 */
[----:B------:R-:W-:-:S05]  /*48470*/  IMAD.WIDE.U32 R80, R80, 0x10, R146 ;  /* 0x0000001050507825 */ /* 0x000fca00078e0092 */
[----:B------:R0:W-:Y:S02]  /*48480*/  STG.E.128 desc[UR6][R80.64], R76 ;  /* 0x0000004c50007986 */ /* 0x0001e4000c101d06 */
[C---:B0-----:R-:W-:Y:S01]  /*48490*/  FADD.FTZ R80, -R172.reuse, R34 ;  /* 0x00000022ac507221 */ /* 0x041fe20000010100 */
[----:B------:R-:W-:Y:S02]  /*484a0*/  FADD.FTZ R34, -R172, R27 ;  /* 0x0000001bac227221 */ /* 0x000fe40000010100 */
[----:B------:R-:W2:Y:S01]  /*484b0*/  LDL.S16 R27, [R1+0x2] ;  /* 0x00000200011b7983 */ /* 0x000ea20000100600 */
[----:B---3--:R-:W-:-:S05]  /*484c0*/  HADD2.F32 R66, -RZ, R82.H0_H0 ;  /* 0x20000052ff427230 */ /* 0x008fca0000004100 */
[----:B------:R-:W-:Y:S01]  /*484d0*/  FFMA.FTZ R44, R44, R66, R67 ;  /* 0x000000422c2c7223 */ /* 0x000fe20000010043 */
[--C-:B------:R-:W-:Y:S02]  /*484e0*/  HADD2.F32 R66, -RZ, R231.reuse.H1_H1 ;  /* 0x300000e7ff427230 */ /* 0x100fe40000004100 */
[----:B------:R-:W-:-:S05]  /*484f0*/  HADD2.F32 R67, -RZ, R231.H0_H0 ;  /* 0x200000e7ff437230 */ /* 0x000fca0000004100 */
[----:B------:R-:W-:Y:S01]  /*48500*/  FFMA.FTZ R45, R45, R66, R67 ;  /* 0x000000422d2d7223 */ /* 0x000fe20000010043 */
[C---:B------:R-:W-:Y:S02]  /*48510*/  FADD.FTZ R66, -R172.reuse, R26 ;  /* 0x0000001aac427221 */ /* 0x040fe40000010100 */
[----:B------:R-:W3:Y:S01]  /*48520*/  LDL.S16 R26, [R1] ;  /* 0x00000000011a7983 */ /* 0x000ee20000100600 */
[C---:B------:R-:W-:Y:S01]  /*48530*/  FADD.FTZ R46, -R172.reuse, R46 ;  /* 0x0000002eac2e7221 */ /* 0x040fe20000010100 */
[C---:B------:R-:W-:Y:S01]  /*48540*/  FADD.FTZ R81, -R172.reuse, R32 ;  /* 0x00000020ac517221 */ /* 0x040fe20000010100 */
[----:B------:R-:W-:Y:S01]  /*48550*/  FADD.FTZ R76, -R172, R33 ;  /* 0x00000021ac4c7221 */ /* 0x000fe20000010100 */
[----:B----4-:R-:W-:Y:S02]  /*48560*/  HADD2.F32 R32, -RZ, R90.H0_H0 ;  /* 0x2000005aff207230 */ /* 0x010fe40000004100 */
[----:B------:R-:W-:Y:S01]  /*48570*/  FMUL.FTZ R46, R171, R46 ;  /* 0x0000002eab2e7220 */ /* 0x000fe20000410000 */
[----:B------:R-:W-:-:S02]  /*48580*/  HADD2.F32 R33, -RZ, R121.H0_H0 ;  /* 0x20000079ff217230 */ /* 0x000fc40000004100 */
[----:B------:R-:W-:-:S03]  /*48590*/  FADD.FTZ R47, -R172, R47 ;  /* 0x0000002fac2f7221 */ /* 0x000fc60000010100 */
[----:B------:R-:W-:Y:S01]  /*485a0*/  FFMA.FTZ R46, R46, R32, R33 ;  /* 0x000000202e2e7223 */ /* 0x000fe20000010021 */
[--C-:B------:R-:W-:Y:S02]  /*485b0*/  HADD2.F32 R32, -RZ, R230.reuse.H1_H1 ;  /* 0x300000e6ff207230 */ /* 0x100fe40000004100 */
[----:B------:R-:W-:Y:S01]  /*485c0*/  FMUL.FTZ R47, R171, R47 ;  /* 0x0000002fab2f7220 */ /* 0x000fe20000410000 */
[----:B------:R-:W-:Y:S02]  /*485d0*/  HADD2.F32 R33, -RZ, R230.H0_H0 ;  /* 0x200000e6ff217230 */ /* 0x000fe40000004100 */
[C---:B------:R-:W-:Y:S01]  /*485e0*/  FADD.FTZ R82, -R172.reuse, R75 ;  /* 0x0000004bac527221 */ /* 0x040fe20000010100 */
[----:B------:R-:W-:Y:S02]  /*485f0*/  FADD.FTZ R75, -R172, R38 ;  /* 0x00000026ac4b7221 */ /* 0x000fe40000010100 */
[----:B------:R-:W-:Y:S01]  /*48600*/  FFMA.FTZ R47, R47, R32, R33 ;  /* 0x000000202f2f7223 */ /* 0x000fe20000010021 */
[----:B------:R-:W-:Y:S01]  /*48610*/  IADD3 R32, PT, PT, R170, 0x80, RZ ;  /* 0x00000080aa207810 */ /* 0x000fe20007ffe0ff */
[C---:B------:R-:W-:Y:S01]  /*48620*/  FADD.FTZ R38, -R172.reuse, R40 ;  /* 0x00000028ac267221 */ /* 0x040fe20000010100 */
[C---:B------:R-:W-:Y:S01]  /*48630*/  FADD.FTZ R40, -R172.reuse, R24 ;  /* 0x00000018ac287221 */ /* 0x040fe20000010100 */
[----:B------:R-:W-:-:S02]  /*48640*/  FADD.FTZ R67, -R172, R25 ;  /* 0x00000019ac437221 */ /* 0x000fc40000010100 */
[----:B------:R-:W-:-:S04]  /*48650*/  IMAD.WIDE.U32 R24, R32, 0x10, R146 ;  /* 0x0000001020187825 */ /* 0x000fc800078e0092 */
        /* <DEDUP_REMOVED lines=8> */
[----:B------:R0:W-:Y:S01]  /*486e0*/  STG.E.128 desc[UR6][R24.64], R44 ;  /* 0x0000002c18007986 */ /* 0x0001e2000c101d06 */
[----:B------:R-:W-:Y:S02]  /*486f0*/  HADD2.F32 R23, -RZ, R118.H0_H0 ;  /* 0x20000076ff177230 */ /* 0x000fe40000004100 */
[----:B------:R-:W-:Y:S01]  /*48700*/  FMUL.FTZ R89, R171, R89 ;  /* 0x00000059ab597220 */ /* 0x000fe20000410000 */
[----:B------:R-:W-:-:S02]  /*48710*/  HADD2.F32 R21, -RZ, R229.H1_H1 ;  /* 0x300000e5ff157230 */ /* 0x000fc40000004100 */
[----:B------:R-:W-:Y:S02]  /*48720*/  HADD2.F32 R22, -RZ, R229.H0_H0 ;  /* 0x200000e5ff167230 */ /* 0x000fe40000004100 */
[C---:B------:R-:W-:Y:S01]  /*48730*/  FMUL.FTZ R87, R171.reuse, R87 ;  /* 0x00000057ab577220 */ /* 0x040fe20000410000 */
[----:B------:R-:W-:Y:S02]  /*48740*/  FMUL.FTZ R88, R171, R88 ;  /* 0x00000058ab587220 */ /* 0x000fe40000410000 */
[----:B------:R-:W-:Y:S01]  /*48750*/  FFMA.FTZ R21, R89, R21, R22 ;  /* 0x0000001559157223 */ /* 0x000fe20000010016 */
[----:B------:R-:W-:Y:S02]  /*48760*/  HADD2.F32 R22, -RZ, R119.H0_H0 ;  /* 0x20000077ff167230 */ /* 0x000fe40000004100 */
[----:B0-----:R-:W-:Y:S01]  /*48770*/  FMUL.FTZ R24, R171, R85 ;  /* 0x00000055ab187220 */ /* 0x001fe20000410000 */
[----:B------:R-:W-:Y:S02]  /*48780*/  HADD2.F32 R25, -RZ, R72.H0_H0 ;  /* 0x20000048ff197230 */ /* 0x000fe40000004100 */
[----:B------:R-:W-:Y:S01]  /*48790*/  FADD.FTZ R47, -R172, R12 ;  /* 0x0000000cac2f7221 */ /* 0x000fe20000010100 */
[----:B------:R-:W-:-:S02]  /*487a0*/  VIADD R12, R170, 0xa0 ;  /* 0x000000a0aa0c7836 */ /* 0x000fc40000000000 */
[C---:B------:R-:W-:Y:S01]  /*487b0*/  FADD.FTZ R77, -R172.reuse, R39 ;  /* 0x00000027ac4d7221 */ /* 0x040fe20000010100 */
[C---:B------:R-:W-:Y:S01]  /*487c0*/  FADD.FTZ R39, -R172.reuse, R43 ;  /* 0x0000002bac277221 */ /* 0x040fe20000010100 */
[C---:B------:R-:W-:Y:S01]  /*487d0*/  FADD.FTZ R46, -R172.reuse, R13 ;  /* 0x0000000dac2e7221 */ /* 0x040fe20000010100 */
[----:B------:R-:W-:Y:S01]  /*487e0*/  FADD.FTZ R43, -R172, R14 ;  /* 0x0000000eac2b7221 */ /* 0x000fe20000010100 */
[----:B------:R-:W-:Y:S01]  /*487f0*/  FFMA.FTZ R22, R87, R25, R22 ;  /* 0x0000001957167223 */ /* 0x000fe20000010016 */
[----:B------:R-:W-:-:S04]  /*48800*/  IMAD.WIDE.U32 R12, R12, 0x10, R146 ;  /* 0x000000100c0c7825 */ /* 0x000fc800078e0092 */
[C---:B------:R-:W-:Y:S01]  /*48810*/  FADD.FTZ R14, -R172.reuse, R16 ;  /* 0x00000010ac0e7221 */ /* 0x040fe20000010100 */
[C---:B------:R-:W-:Y:S01]  /*48820*/  FADD.FTZ R16, -R172.reuse, R18 ;  /* 0x00000012ac107221 */ /* 0x040fe20000010100 */
[C---:B------:R-:W-:Y:S01]  /*48830*/  FADD.FTZ R48, -R172.reuse, R52 ;  /* 0x00000034ac307221 */ /* 0x040fe20000010100 */
[C---:B------:R-:W-:Y:S01]  /*48840*/  FADD.FTZ R45, -R172.reuse, R15 ;  /* 0x0000000fac2d7221 */ /* 0x040fe20000010100 */
[C---:B------:R-:W-:Y:S01]  /*48850*/  FADD.FTZ R15, -R172.reuse, R17 ;  /* 0x00000011ac0f7221 */ /* 0x040fe20000010100 */
[C---:B------:R-:W-:Y:S01]  /*48860*/  FMUL.FTZ R193, R171.reuse, R50 ;  /* 0x00000032abc17220 */ /* 0x040fe20000410000 */
[----:B------:R-:W-:Y:S01]  /*48870*/  FADD.FTZ R52, -R172, R56 ;  /* 0x00000038ac347221 */ /* 0x000fe20000010100 */
[--C-:B------:R-:W-:Y:S02]  /*48880*/  HADD2.F32 R89, -RZ, R226.reuse.H1_H1 ;  /* 0x300000e2ff597230 */ /* 0x100fe40000004100 */
[----:B------:R-:W-:Y:S01]  /*48890*/  FMUL.FTZ R50, R171, R16 ;  /* 0x00000010ab327220 */ /* 0x000fe20000410000 */
[----:B------:R-:W-:-:S02]  /*488a0*/  HADD2.F32 R17, -RZ, R226.H0_H0 ;  /* 0x200000e2ff117230 */ /* 0x000fc40000004100 */
[C---:B------:R-:W-:Y:S01]  /*488b0*/  FMUL.FTZ R194, R171.reuse, R51 ;  /* 0x00000033abc27220 */ /* 0x040fe20000410000 */
[----:B------:R-:W-:Y:S01]  /*488c0*/  HADD2.F32 R185, -RZ, R227.H1_H1 ;  /* 0x300000e3ffb97230 */ /* 0x000fe20000004100 */
[----:B------:R-:W-:Y:S01]  /*488d0*/  IADD3 R16, PT, PT, R170, 0xc0, RZ ;  /* 0x000000c0aa107810 */ /* 0x000fe20007ffe0ff */
[----:B------:R-:W-:Y:S02]  /*488e0*/  HADD2.F32 R173, -RZ, R117.H0_H0 ;  /* 0x20000075ffad7230 */ /* 0x000fe40000004100 */
[C---:B------:R-:W-:Y:S01]  /*488f0*/  FMUL.FTZ R191, R171.reuse, R48 ;  /* 0x00000030abbf7220 */ /* 0x040fe20000410000 */
[C---:B------:R-:W-:Y:S01]  /*48900*/  FMUL.FTZ R192, R171.reuse, R49 ;  /* 0x00000031abc07220 */ /* 0x040fe20000410000 */
[C---:B------:R-:W-:Y:S01]  /*48910*/  FADD.FTZ R56, -R172.reuse, R60 ;  /* 0x0000003cac387221 */ /* 0x040fe20000010100 */
[C---:B------:R-:W-:Y:S01]  /*48920*/  FADD.FTZ R60, -R172.reuse, R64 ;  /* 0x00000040ac3c7221 */ /* 0x040fe20000010100 */
[C---:B------:R-:W-:Y:S01]  /*48930*/  FMUL.FTZ R186, R171.reuse, R52 ;  /* 0x00000034abba7220 */ /* 0x040fe20000410000 */
[C---:B------:R-:W-:Y:S01]  /*48940*/  FMUL.FTZ R51, R171.reuse, R15 ;  /* 0x0000000fab337220 */ /* 0x040fe20000410000 */
[C---:B------:R-:W-:Y:S01]  /*48950*/  FADD.FTZ R64, -R172.reuse, R69 ;  /* 0x00000045ac407221 */ /* 0x040fe20000010100 */
[----:B------:R-:W-:Y:S01]  /*48960*/  FADD.FTZ R78, -R172, R37 ;  /* 0x00000025ac4e7221 */ /* 0x000fe20000010100 */
[----:B------:R-:W-:Y:S01]  /*48970*/  FMUL.FTZ R52, R171, R14 ;  /* 0x0000000eab347220 */ /* 0x000fe20000410000 */
[----:B------:R-:W-:Y:S01]  /*48980*/  FFMA.FTZ R15, R194, R89, R17 ;  /* 0x00000059c20f7223 */ /* 0x000fe20000010011 */
[----:B------:R-:W-:Y:S01]  /*48990*/  FADD.FTZ R37, -R172, R41 ;  /* 0x00000029ac257221 */ /* 0x000fe20000010100 */
[----:B------:R-:W-:-:S04]  /*489a0*/  IMAD.WIDE.U32 R16, R16, 0x10, R146 ;  /* 0x0000001010107825 */ /* 0x000fc800078e0092 */
        /* <DEDUP_REMOVED lines=18> */
[----:B------:R-:W-:Y:S02]  /*48ad0*/  HADD2.F32 R34, -RZ, R252.H0_H0 ;  /* 0x200000fcff227230 */ /* 0x000fe40000004100 */
[----:B------:R-:W-:Y:S01]  /*48ae0*/  FMUL.FTZ R189, R171, R55 ;  /* 0x00000037abbd7220 */ /* 0x000fe20000410000 */
[----:B------:R-:W-:Y:S02]  /*48af0*/  HADD2.F32 R35, -RZ, R115.H0_H0 ;  /* 0x20000073ff237230 */ /* 0x000fe40000004100 */
[--C-:B------:R-:W-:Y:S02]  /*48b00*/  HADD2.F32 R32, -RZ, R224.reuse.H1_H1 ;  /* 0x300000e0ff207230 */ /* 0x100fe40000004100 */
[----:B------:R-:W-:-:S02]  /*48b10*/  HADD2.F32 R33, -RZ, R224.H0_H0 ;  /* 0x200000e0ff217230 */ /* 0x000fc40000004100 */
[C---:B------:R-:W-:Y:S01]  /*48b20*/  FMUL.FTZ R90, R171.reuse, R56 ;  /* 0x00000038ab5a7220 */ /* 0x040fe20000410000 */
[C---:B------:R-:W-:Y:S01]  /*48b30*/  FMUL.FTZ R91, R171.reuse, R57 ;  /* 0x00000039ab5b7220 */ /* 0x040fe20000410000 */
[C---:B------:R-:W-:Y:S01]  /*48b40*/  FMUL.FTZ R168, R171.reuse, R58 ;  /* 0x0000003aaba87220 */ /* 0x040fe20000410000 */
[C---:B------:R-:W-:Y:S01]  /*48b50*/  FMUL.FTZ R169, R171.reuse, R59 ;  /* 0x0000003baba97220 */ /* 0x040fe20000410000 */
[C---:B------:R-:W-:Y:S01]  /*48b60*/  FMUL.FTZ R48, R171.reuse, R60 ;  /* 0x0000003cab307220 */ /* 0x040fe20000410000 */
[C---:B------:R-:W-:Y:S01]  /*48b70*/  FADD.FTZ R71, -R172.reuse, R71 ;  /* 0x00000047ac477221 */ /* 0x040fe20000010100 */
[C---:B------:R-:W-:Y:S01]  /*48b80*/  FMUL.FTZ R25, R171.reuse, R78 ;  /* 0x0000004eab197220 */ /* 0x040fe20000410000 */
[C---:B------:R-:W-:Y:S01]  /*48b90*/  FADD.FTZ R83, -R172.reuse, R74 ;  /* 0x0000004aac537221 */ /* 0x040fe20000010100 */
[----:B------:R-:W-:Y:S02]  /*48ba0*/  HADD2.F32 R78, -RZ, R108.H0_H0 ;  /* 0x2000006cff4e7230 */ /* 0x000fe40000004100 */
[C---:B------:R-:W-:Y:S01]  /*48bb0*/  FMUL.FTZ R74, R171.reuse, R84 ;  /* 0x00000054ab4a7220 */ /* 0x040fe20000410000 */
[C---:B------:R-:W-:Y:S01]  /*48bc0*/  FMUL.FTZ R71, R171.reuse, R71 ;  /* 0x00000047ab477220 */ /* 0x040fe20000410000 */
[C---:B------:R-:W-:Y:S01]  /*48bd0*/  FMUL.FTZ R70, R171.reuse, R70 ;  /* 0x00000046ab467220 */ /* 0x040fe20000410000 */
[----:B------:R-:W-:Y:S01]  /*48be0*/  FADD.FTZ R85, -R172, R30 ;  /* 0x0000001eac557221 */ /* 0x000fe20000010100 */
[C---:B------:R-:W-:Y:S01]  /*48bf0*/  FMUL.FTZ R69, R171.reuse, R69 ;  /* 0x00000045ab457220 */ /* 0x040fe20000410000 */
[C---:B------:R-:W-:Y:S01]  /*48c00*/  FMUL.FTZ R18, R171.reuse, R83 ;  /* 0x00000053ab127220 */ /* 0x040fe20000410000 */
[C---:B------:R-:W-:Y:S01]  /*48c10*/  FMUL.FTZ R59, R171.reuse, R44 ;  /* 0x0000002cab3b7220 */ /* 0x040fe20000410000 */
[C---:B------:R-:W-:Y:S01]  /*48c20*/  FMUL.FTZ R57, R171.reuse, R42 ;  /* 0x0000002aab397220 */ /* 0x040fe20000410000 */
[C---:B------:R-:W-:Y:S01]  /*48c30*/  VIADD R42, R170.reuse, 0x160 ;  /* 0x00000160aa2a7836 */ /* 0x040fe20000000000 */
[----:B------:R-:W-:Y:S01]  /*48c40*/  IADD3 R44, PT, PT, R170, 0x180, RZ ;  /* 0x00000180aa2c7810 */ /* 0x000fe20007ffe0ff */
[C---:B------:R-:W-:Y:S01]  /*48c50*/  FMUL.FTZ R30, R171.reuse, R41 ;  /* 0x00000029ab1e7220 */ /* 0x040fe20000410000 */
[C---:B------:R-:W-:Y:S01]  /*48c60*/  FMUL.FTZ R54, R171.reuse, R43 ;  /* 0x0000002bab367220 */ /* 0x040fe20000410000 */
[----:B------:R-:W-:Y:S01]  /*48c70*/  FMUL.FTZ R53, R171, R45 ;  /* 0x0000002dab357220 */ /* 0x000fe20000410000 */
[----:B------:R-:W-:-:S04]  /*48c80*/  IMAD.WIDE.U32 R42, R42, 0x10, R146 ;  /* 0x000000102a2a7825 */ /* 0x000fc800078e0092 */
[----:B------:R-:W-:Y:S01]  /*48c90*/  FMUL.FTZ R55, R171, R46 ;  /* 0x0000002eab377220 */ /* 0x000fe20000410000 */
[----:B------:R-:W-:-:S04]  /*48ca0*/  IMAD.WIDE.U32 R44, R44, 0x10, R146 ;  /* 0x000000102c2c7825 */ /* 0x000fc800078e0092 */
[----:B--2---:R-:W-:-:S05]  /*48cb0*/  HADD2.F32 R20, -RZ, R86.H0_H0 ;  /* 0x20000056ff147230 */ /* 0x004fca0000004100 */
[----:B------:R-:W-:Y:S01]  /*48cc0*/  FFMA.FTZ R20, R24, R20, R23 ;  /* 0x0000001418147223 */ /* 0x000fe20000010017 */
[--C-:B------:R-:W-:Y:S02]  /*48cd0*/  HADD2.F32 R23, -RZ, R228.reuse.H1_H1 ;  /* 0x300000e4ff177230 */ /* 0x100fe40000004100 */
[----:B------:R-:W-:-:S05]  /*48ce0*/  HADD2.F32 R24, -RZ, R228.H0_H0 ;  /* 0x200000e4ff187230 */ /* 0x000fca0000004100 */
[----:B------:R-:W-:-:S05]  /*48cf0*/  FFMA.FTZ R23, R88, R23, R24 ;  /* 0x0000001758177223 */ /* 0x000fca0000010018 */
[----:B------:R0:W-:Y:S01]  /*48d00*/  STG.E.128 desc[UR6][R12.64], R20 ;  /* 0x000000140c007986 */ /* 0x0001e2000c101d06 */
[----:B------:R-:W-:Y:S01]  /*48d10*/  FADD.FTZ R86, -R172, R28 ;  /* 0x0000001cac567221 */ /* 0x000fe20000010100 */
[C---:B------:R-:W-:Y:S01]  /*48d20*/  FMUL.FTZ R88, R171.reuse, R63 ;  /* 0x0000003fab587220 */ /* 0x040fe20000410000 */
[C---:B------:R-:W-:Y:S01]  /*48d30*/  FMUL.FTZ R28, R171.reuse, R38 ;  /* 0x00000026ab1c7220 */ /* 0x040fe20000410000 */
[----:B------:R-:W-:Y:S01]  /*48d40*/  FMUL.FTZ R63, R171, R36 ;  /* 0x00000024ab3f7220 */ /* 0x000fe20000410000 */
[----:B------:R-:W-:Y:S02]  /*48d50*/  HADD2.F32 R38, -RZ, R252.H1_H1 ;  /* 0x300000fcff267230 */ /* 0x000fe40000004100 */
[----:B------:R-:W-:Y:S02]  /*48d60*/  HADD2.F32 R36, -RZ, R225.H1_H1 ;  /* 0x300000e1ff247230 */ /* 0x000fe40000004100 */
[----:B0-----:R-:W-:Y:S02]  /*48d70*/  HADD2.F32 R12, -RZ, R116.H0_H0 ;  /* 0x20000074ff0c7230 */ /* 0x001fe40000004100 */
[----:B------:R-:W-:-:S02]  /*48d80*/  HADD2.F32 R13, -RZ, R227.H0_H0 ;  /* 0x200000e3ff0d7230 */ /* 0x000fc40000004100 */
[----:B------:R-:W-:-:S03]  /*48d90*/  HADD2.F32 R190, -RZ, R27.H0_H0 ;  /* 0x2000001bffbe7230 */ /* 0x000fc60000004100 */
[----:B------:R-:W-:Y:S02]  /*48da0*/  FFMA.FTZ R13, R192, R185, R13 ;  /* 0x000000b9c00d7223 */ /* 0x000fe4000001000d */
[----:B------:R-:W-:Y:S01]  /*48db0*/  FFMA.FTZ R12, R191, R190, R12 ;  /* 0x000000bebf0c7223 */ /* 0x000fe2000001000c */
[----:B---3--:R-:W-:-:S05]  /*48dc0*/  HADD2.F32 R174, -RZ, R26.H0_H0 ;  /* 0x2000001affae7230 */ /* 0x008fca0000004100 */
[----:B------:R-:W-:-:S05]  /*48dd0*/  FFMA.FTZ R14, R193, R174, R173 ;  /* 0x000000aec10e7223 */ /* 0x000fca00000100ad */
[----:B------:R0:W-:Y:S02]  /*48de0*/  STG.E.128 desc[UR6][R16.64], R12 ;  /* 0x0000000c10007986 */ /* 0x0001e4000c101d06 */
[----:B0-----:R-:W-:Y:S02]  /*48df0*/  VIADD R16, R170, 0xe0 ;  /* 0x000000e0aa107836 */ /* 0x001fe40000000000 */
[----:B------:R-:W-:Y:S01]  /*48e00*/  FFMA.FTZ R12, R186, R38, R39 ;  /* 0x00000026ba0c7223 */ /* 0x000fe20000010027 */
[----:B------:R-:W-:Y:S01]  /*48e10*/  FFMA.FTZ R13, R187, R36, R37 ;  /* 0x00000024bb0d7223 */ /* 0x000fe20000010025 */
[----:B------:R-:W-:Y:S01]  /*48e20*/  FFMA.FTZ R14, R188, R34, R35 ;  /* 0x00000022bc0e7223 */ /* 0x000fe20000010023 */
[----:B------:R-:W-:Y:S01]  /*48e30*/  FFMA.FTZ R15, R189, R32, R33 ;  /* 0x00000020bd0f7223 */ /* 0x000fe20000010021 */
[----:B------:R-:W-:-:S04]  /*48e40*/  IMAD.WIDE.U32 R16, R16, 0x10, R146 ;  /* 0x0000001010107825 */ /* 0x000fc800078e0092 */
[----:B------:R-:W-:Y:S01]  /*48e50*/  HADD2.F32 R38, -RZ, R251.H1_H1 ;  /* 0x300000fbff267230 */ /* 0x000fe20000004100 */
[----:B------:R0:W-:Y:S01]  /*48e60*/  STG.E.128 desc[UR6][R16.64], R12 ;  /* 0x0000000c10007986 */ /* 0x0001e2000c101d06 */
[----:B------:R-:W-:Y:S02]  /*48e70*/  HADD2.F32 R39, -RZ, R112.H0_H0 ;  /* 0x20000070ff277230 */ /* 0x000fe40000004100 */
[--C-:B------:R-:W-:Y:S02]  /*48e80*/  HADD2.F32 R36, -RZ, R223.reuse.H1_H1 ;  /* 0x300000dfff247230 */ /* 0x100fe40000004100 */
[----:B------:R-:W-:Y:S02]  /*48e90*/  HADD2.F32 R37, -RZ, R223.H0_H0 ;  /* 0x200000dfff257230 */ /* 0x000fe40000004100 */
[----:B------:R-:W-:Y:S02]  /*48ea0*/  HADD2.F32 R34, -RZ, R251.H0_H0 ;  /* 0x200000fbff227230 */ /* 0x000fe40000004100 */
[----:B------:R-:W-:-:S02]  /*48eb0*/  HADD2.F32 R35, -RZ, R113.H0_H0 ;  /* 0x20000071ff237230 */ /* 0x000fc40000004100 */
[--C-:B------:R-:W-:Y:S02]  /*48ec0*/  HADD2.F32 R32, -RZ, R222.reuse.H1_H1 ;  /* 0x300000deff207230 */ /* 0x100fe40000004100 */
[----:B------:R-:W-:Y:S01]  /*48ed0*/  HADD2.F32 R33, -RZ, R222.H0_H0 ;  /* 0x200000deff217230 */ /* 0x000fe20000004100 */
[----:B0-----:R-:W-:Y:S01]  /*48ee0*/  IADD3 R16, PT, PT, R170, 0x100, RZ ;  /* 0x00000100aa107810 */ /* 0x001fe20007ffe0ff */
        /* <DEDUP_REMOVED lines=13> */
[----:B------:R-:W-:Y:S02]  /*48fc0*/  HADD2.F32 R33, -RZ, R220.H0_H0 ;  /* 0x200000dcff217230 */ /* 0x000fe40000004100 */
[----:B0-----:R-:W-:Y:S02]  /*48fd0*/  VIADD R16, R170, 0x120 ;  /* 0x00000120aa107836 */ /* 0x001fe40000000000 */
[----:B------:R-:W-:Y:S01]  /*48fe0*/  FFMA.FTZ R12, R48, R38, R39 ;  /* 0x00000026300c7223 */ /* 0x000fe20000010027 */
[----:B------:R-:W-:Y:S01]  /*48ff0*/  FFMA.FTZ R13, R49, R36, R37 ;  /* 0x00000024310d7223 */ /* 0x000fe20000010025 */
[----:B------:R-:W-:Y:S01]  /*49000*/  FFMA.FTZ R14, R87, R34, R35 ;  /* 0x00000022570e7223 */ /* 0x000fe20000010023 */
[----:B------:R-:W-:Y:S01]  /*49010*/  FFMA.FTZ R15, R88, R32, R33 ;  /* 0x00000020580f7223 */ /* 0x000fe20000010021 */
[----:B------:R-:W-:-:S04]  /*49020*/  IMAD.WIDE.U32 R16, R16, 0x10, R146 ;  /* 0x0000001010107825 */ /* 0x000fc800078e0092 */
[C---:B------:R-:W-:Y:S01]  /*49030*/  FMUL.FTZ R21, R171.reuse, R76 ;  /* 0x0000004cab157220 */ /* 0x040fe20000410000 */
[C---:B------:R-:W-:Y:S01]  /*49040*/  FMUL.FTZ R26, R171.reuse, R75 ;  /* 0x0000004bab1a7220 */ /* 0x040fe20000410000 */
[C---:B------:R-:W-:Y:S01]  /*49050*/  FMUL.FTZ R27, R171.reuse, R77 ;  /* 0x0000004dab1b7220 */ /* 0x040fe20000410000 */
[----:B------:R-:W-:Y:S01]  /*49060*/  HADD2.F32 R77, -RZ, R219.H0_H0 ;  /* 0x200000dbff4d7230 */ /* 0x000fe20000004100 */
[----:B------:R0:W-:Y:S01]  /*49070*/  STG.E.128 desc[UR6][R16.64], R12 ;  /* 0x0000000c10007986 */ /* 0x0001e2000c101d06 */
[----:B------:R-:W-:Y:S02]  /*49080*/  HADD2.F32 R76, -RZ, R109.H0_H0 ;  /* 0x2000006dff4c7230 */ /* 0x000fe40000004100 */
[----:B------:R-:W-:Y:S02]  /*49090*/  HADD2.F32 R75, -RZ, R218.H0_H0 ;  /* 0x200000daff4b7230 */ /* 0x000fe40000004100 */
[----:B------:R-:W-:Y:S01]  /*490a0*/  FADD.FTZ R172, -R172, R19 ;  /* 0x00000013acac7221 */ /* 0x000fe20000010100 */
[C---:B------:R-:W-:Y:S01]  /*490b0*/  FMUL.FTZ R19, R171.reuse, R82 ;  /* 0x00000052ab137220 */ /* 0x040fe20000410000 */
[C---:B------:R-:W-:Y:S01]  /*490c0*/  FMUL.FTZ R23, R171.reuse, R68 ;  /* 0x00000044ab177220 */ /* 0x040fe20000410000 */
[----:B------:R-:W-:Y:S01]  /*490d0*/  FMUL.FTZ R68, R171, R40 ;  /* 0x00000028ab447220 */ /* 0x000fe20000410000 */
[----:B------:R-:W-:Y:S01]  /*490e0*/  IADD3 R40, PT, PT, R170, 0x140, RZ ;  /* 0x00000140aa287810 */ /* 0x000fe20007ffe0ff */
[----:B0-----:R-:W-:-:S02]  /*490f0*/  HADD2.F32 R12, -RZ, R249.H1_H1 ;  /* 0x300000f9ff0c7230 */ /* 0x001fc40000004100 */
[----:B------:R-:W-:Y:S02]  /*49100*/  HADD2.F32 R13, -RZ, R219.H1_H1 ;  /* 0x300000dbff0d7230 */ /* 0x000fe40000004100 */
[----:B------:R-:W-:Y:S02]  /*49110*/  HADD2.F32 R14, -RZ, R249.H0_H0 ;  /* 0x200000f9ff0e7230 */ /* 0x000fe40000004100 */
[----:B------:R-:W-:Y:S02]  /*49120*/  HADD2.F32 R15, -RZ, R218.H1_H1 ;  /* 0x300000daff0f7230 */ /* 0x000fe40000004100 */
[----:B------:R-:W-:Y:S02]  /*49130*/  HADD2.F32 R16, -RZ, R248.H1_H1 ;  /* 0x300000f8ff107230 */ /* 0x000fe40000004100 */
[----:B------:R-:W-:Y:S02]  /*49140*/  HADD2.F32 R17, -RZ, R106.H0_H0 ;  /* 0x2000006aff117230 */ /* 0x000fe40000004100 */
[----:B------:R-:W-:Y:S01]  /*49150*/  FFMA.FTZ R12, R74, R12, R78 ;  /* 0x0000000c4a0c7223 */ /* 0x000fe2000001004e */
[----:B------:R-:W-:Y:S01]  /*49160*/  FFMA.FTZ R13, R73, R13, R77 ;  /* 0x0000000d490d7223 */ /* 0x000fe2000001004d */
[----:B------:R-:W-:Y:S01]  /*49170*/  FFMA.FTZ R14, R72, R14, R76 ;  /* 0x0000000e480e7223 */ /* 0x000fe2000001004c */
[----:B------:R-:W-:Y:S01]  /*49180*/  FFMA.FTZ R15, R71, R15, R75 ;  /* 0x0000000f470f7223 */ /* 0x000fe2000001004b */
[----:B------:R-:W-:Y:S01]  /*49190*/  FFMA.FTZ R16, R70, R16, R17 ;  /* 0x0000001046107223 */ /* 0x000fe20000010011 */
[----:B------:R-:W-:-:S02]  /*491a0*/  HADD2.F32 R17, -RZ, R217.H1_H1 ;  /* 0x300000d9ff117230 */ /* 0x000fc40000004100 */
[----:B------:R-:W-:Y:S02]  /*491b0*/  HADD2.F32 R78, -RZ, R217.H0_H0 ;  /* 0x200000d9ff4e7230 */ /* 0x000fe40000004100 */
[----:B------:R-:W-:Y:S02]  /*491c0*/  HADD2.F32 R76, -RZ, R248.H0_H0 ;  /* 0x200000f8ff4c7230 */ /* 0x000fe40000004100 */
[----:B------:R-:W-:Y:S02]  /*491d0*/  HADD2.F32 R77, -RZ, R107.H0_H0 ;  /* 0x2000006bff4d7230 */ /* 0x000fe40000004100 */
[--C-:B------:R-:W-:Y:S02]  /*491e0*/  HADD2.F32 R74, -RZ, R216.reuse.H1_H1 ;  /* 0x300000d8ff4a7230 */ /* 0x100fe40000004100 */
[----:B------:R-:W-:Y:S02]  /*491f0*/  HADD2.F32 R75, -RZ, R216.H0_H0 ;  /* 0x200000d8ff4b7230 */ /* 0x000fe40000004100 */
        /* <DEDUP_REMOVED lines=11> */
[--C-:B------:R-:W-:Y:S02]  /*492b0*/  HADD2.F32 R75, -RZ, R214.reuse.H1_H1 ;  /* 0x300000d6ff4b7230 */ /* 0x100fe40000004100 */
[----:B------:R-:W-:Y:S02]  /*492c0*/  HADD2.F32 R76, -RZ, R214.H0_H0 ;  /* 0x200000d6ff4c7230 */ /* 0x000fe40000004100 */
[----:B------:R-:W-:-:S04]  /*492d0*/  IMAD.WIDE.U32 R40, R40, 0x10, R146 ;  /* 0x0000001028287825 */ /* 0x000fc800078e0092 */
[----:B------:R-:W-:Y:S01]  /*492e0*/  FFMA.FTZ R20, R20, R72, R73 ;  /* 0x0000004814147223 */ /* 0x000fe20000010049 */
[----:B------:R-:W-:Y:S01]  /*492f0*/  FFMA.FTZ R21, R21, R70, R71 ;  /* 0x0000004615157223 */ /* 0x000fe20000010047 */
[----:B------:R-:W-:Y:S01]  /*49300*/  FFMA.FTZ R22, R22, R77, R78 ;  /* 0x0000004d16167223 */ /* 0x000fe2000001004e */
[----:B------:R-:W-:Y:S01]  /*49310*/  FFMA.FTZ R23, R23, R75, R76 ;  /* 0x0000004b17177223 */ /* 0x000fe2000001004c */
        /* <DEDUP_REMOVED lines=8> */
[----:B------:R-:W-:Y:S01]  /*493a0*/  HADD2.F32 R78, -RZ, R212.H0_H0 ;  /* 0x200000d4ff4e7230 */ /* 0x000fe20000004100 */
[----:B------:R0:W-:Y:S01]  /*493b0*/  STG.E.128 desc[UR6][R40.64], R12 ;  /* 0x0000000c28007986 */ /* 0x0001e2000c101d06 */
[----:B------:R-:W-:Y:S02]  /*493c0*/  VIADD R46, R170, 0x1a0 ;  /* 0x000001a0aa2e7836 */ /* 0x000fe40000000000 */
[----:B------:R-:W-:Y:S01]  /*493d0*/  FMUL.FTZ R56, R171, R47 ;  /* 0x0000002fab387220 */ /* 0x000fe20000410000 */
[----:B------:R1:W-:Y:S01]  /*493e0*/  STG.E.128 desc[UR6][R42.64], R16 ;  /* 0x000000102a007986 */ /* 0x0003e2000c101d06 */
[----:B------:R-:W-:-:S04]  /*493f0*/  IMAD.WIDE.U32 R46, R46, 0x10, R146 ;  /* 0x000000102e2e7825 */ /* 0x000fc800078e0092 */
[----:B------:R-:W-:Y:S01]  /*49400*/  FFMA.FTZ R24, R24, R73, R74 ;  /* 0x0000004918187223 */ /* 0x000fe2000001004a */
[----:B------:R-:W-:Y:S01]  /*49410*/  FFMA.FTZ R25, R25, R71, R72 ;  /* 0x0000004719197223 */ /* 0x000fe20000010048 */
[----:B------:R2:W-:Y:S01]  /*49420*/  STG.E.128 desc[UR6][R44.64], R20 ;  /* 0x000000142c007986 */ /* 0x0005e2000c101d06 */
[----:B------:R-:W-:Y:S01]  /*49430*/  FFMA.FTZ R26, R26, R69, R70 ;  /* 0x000000451a1a7223 */ /* 0x000fe20000010046 */
[----:B------:R-:W-:Y:S01]  /*49440*/  FFMA.FTZ R27, R27, R77, R78 ;  /* 0x0000004d1b1b7223 */ /* 0x000fe2000001004e */
[----:B------:R-:W-:Y:S01]  /*49450*/  FMUL.FTZ R66, R171, R66 ;  /* 0x00000042ab427220 */ /* 0x000fe20000410000 */
[----:B------:R-:W-:Y:S01]  /*49460*/  IADD3 R48, PT, PT, R170, 0x1c0, RZ ;  /* 0x000001c0aa307810 */ /* 0x000fe20007ffe0ff */
[----:B------:R-:W-:Y:S02]  /*49470*/  HADD2.F32 R75, -RZ, R245.H1_H1 ;  /* 0x300000f5ff4b7230 */ /* 0x000fe40000004100 */
[----:B------:R-:W-:Y:S02]  /*49480*/  HADD2.F32 R76, -RZ, R100.H0_H0 ;  /* 0x20000064ff4c7230 */ /* 0x000fe40000004100 */
[----:B------:R-:W-:-:S02]  /*49490*/  HADD2.F32 R73, -RZ, R211.H1_H1 ;  /* 0x300000d3ff497230 */ /* 0x000fc40000004100 */
[--C-:B0-----:R-:W-:Y:S02]  /*494a0*/  HADD2.F32 R12, -RZ, R244.reuse.H1_H1 ;  /* 0x300000f4ff0c7230 */ /* 0x101fe40000004100 */
[----:B------:R-:W-:Y:S02]  /*494b0*/  HADD2.F32 R14, -RZ, R244.H0_H0 ;  /* 0x200000f4ff0e7230 */ /* 0x000fe40000004100 */
[----:B-1----:R-:W-:Y:S02]  /*494c0*/  HADD2.F32 R19, -RZ, R99.H0_H0 ;  /* 0x20000063ff137230 */ /* 0x002fe40000004100 */
[----:B------:R-:W-:Y:S02]  /*494d0*/  HADD2.F32 R74, -RZ, R211.H0_H0 ;  /* 0x200000d3ff4a7230 */ /* 0x000fe40000004100 */
[----:B--2---:R-:W-:Y:S02]  /*494e0*/  HADD2.F32 R21, -RZ, R98.H0_H0 ;  /* 0x20000062ff157230 */ /* 0x004fe40000004100 */
[----:B------:R-:W-:-:S02]  /*494f0*/  HADD2.F32 R71, -RZ, R245.H0_H0 ;  /* 0x200000f5ff477230 */ /* 0x000fc40000004100 */
[----:B------:R-:W-:Y:S02]  /*49500*/  HADD2.F32 R72, -RZ, R101.H0_H0 ;  /* 0x20000065ff487230 */ /* 0x000fe40000004100 */
[--C-:B------:R-:W-:Y:S02]  /*49510*/  HADD2.F32 R69, -RZ, R210.reuse.H1_H1 ;  /* 0x300000d2ff457230 */ /* 0x100fe40000004100 */
[----:B------:R-:W-:Y:S01]  /*49520*/  HADD2.F32 R70, -RZ, R210.H0_H0 ;  /* 0x200000d2ff467230 */ /* 0x000fe20000004100 */
[----:B------:R0:W-:Y:S01]  /*49530*/  STG.E.128 desc[UR6][R46.64], R24 ;  /* 0x000000182e007986 */ /* 0x0001e2000c101d06 */
[----:B------:R-:W-:Y:S02]  /*49540*/  HADD2.F32 R16, -RZ, R243.H1_H1 ;  /* 0x300000f3ff107230 */ /* 0x000fe40000004100 */
[----:B------:R-:W-:Y:S01]  /*49550*/  FFMA.FTZ R12, R68, R12, R21 ;  /* 0x0000000c440c7223 */ /* 0x000fe20000010015 */
[----:B------:R-:W-:Y:S02]  /*49560*/  HADD2.F32 R17, -RZ, R96.H0_H0 ;  /* 0x20000060ff117230 */ /* 0x000fe40000004100 */
[----:B------:R-:W-:Y:S01]  /*49570*/  FFMA.FTZ R14, R66, R14, R19 ;  /* 0x0000000e420e7223 */ /* 0x000fe20000010013 */
[----:B------:R-:W-:-:S02]  /*49580*/  HADD2.F32 R13, -RZ, R209.H1_H1 ;  /* 0x300000d1ff0d7230 */ /* 0x000fc40000004100 */
[----:B------:R-:W-:Y:S01]  /*49590*/  FMUL.FTZ R67, R171, R67 ;  /* 0x00000043ab437220 */ /* 0x000fe20000410000 */
[----:B------:R-:W-:Y:S02]  /*495a0*/  HADD2.F32 R20, -RZ, R209.H0_H0 ;  /* 0x200000d1ff147230 */ /* 0x000fe40000004100 */
[----:B------:R-:W-:Y:S01]  /*495b0*/  FFMA.FTZ R28, R28, R75, R76 ;  /* 0x0000004b1c1c7223 */ /* 0x000fe2000001004c */
[--C-:B------:R-:W-:Y:S02]  /*495c0*/  HADD2.F32 R15, -RZ, R208.reuse.H1_H1 ;  /* 0x300000d0ff0f7230 */ /* 0x100fe40000004100 */
[----:B------:R-:W-:Y:S01]  /*495d0*/  FFMA.FTZ R29, R29, R73, R74 ;  /* 0x000000491d1d7223 */ /* 0x000fe2000001004a */
[----:B------:R-:W-:Y:S02]  /*495e0*/  HADD2.F32 R18, -RZ, R208.H0_H0 ;  /* 0x200000d0ff127230 */ /* 0x000fe40000004100 */
[----:B------:R-:W-:Y:S01]  /*495f0*/  FFMA.FTZ R30, R30, R71, R72 ;  /* 0x000000471e1e7223 */ /* 0x000fe20000010048 */
[----:B------:R-:W-:-:S04]  /*49600*/  IMAD.WIDE.U32 R48, R48, 0x10, R146 ;  /* 0x0000001030307825 */ /* 0x000fc800078e0092 */
[----:B------:R-:W-:Y:S01]  /*49610*/  FFMA.FTZ R31, R31, R69, R70 ;  /* 0x000000451f1f7223 */ /* 0x000fe20000010046 */
[--C-:B------:R-:W-:Y:S02]  /*49620*/  HADD2.F32 R19, -RZ, R206.reuse.H1_H1 ;  /* 0x300000ceff137230 */ /* 0x100fe40000004100 */
[----:B0-----:R-:W-:Y:S02]  /*49630*/  HADD2.F32 R24, -RZ, R206.H0_H0 ;  /* 0x200000ceff187230 */ /* 0x001fe40000004100 */
[--C-:B------:R-:W-:Y:S02]  /*49640*/  HADD2.F32 R21, -RZ, R205.reuse.H1_H1 ;  /* 0x300000cdff157230 */ /* 0x100fe40000004100 */
[----:B------:R-:W-:Y:S02]  /*49650*/  HADD2.F32 R22, -RZ, R205.H0_H0 ;  /* 0x200000cdff167230 */ /* 0x000fe40000004100 */
[----:B------:R-:W-:Y:S01]  /*49660*/  FFMA.FTZ R16, R64, R16, R17 ;  /* 0x0000001040107223 */ /* 0x000fe20000010011 */
[----:B------:R-:W-:Y:S01]  /*49670*/  FFMA.FTZ R13, R67, R13, R20 ;  /* 0x0000000d430d7223 */ /* 0x000fe20000010014 */
[----:B------:R-:W-:Y:S01]  /*49680*/  FFMA.FTZ R15, R65, R15, R18 ;  /* 0x0000000f410f7223 */ /* 0x000fe20000010012 */
[--C-:B------:R-:W-:Y:S01]  /*49690*/  HADD2.F32 R17, -RZ, R207.reuse.H1_H1 ;  /* 0x300000cfff117230 */ /* 0x100fe20000004100 */
[----:B------:R0:W-:Y:S01]  /*496a0*/  STG.E.128 desc[UR6][R48.64], R28 ;  /* 0x0000001c30007986 */ /* 0x0001e2000c101d06 */
[----:B------:R-:W-:-:S02]  /*496b0*/  HADD2.F32 R26, -RZ, R207.H0_H0 ;  /* 0x200000cfff1a7230 */ /* 0x000fc40000004100 */
[----:B------:R-:W-:Y:S01]  /*496c0*/  FFMA.FTZ R19, R61, R19, R24 ;  /* 0x000000133d137223 */ /* 0x000fe20000010018 */
[----:B------:R-:W-:Y:S02]  /*496d0*/  HADD2.F32 R18, -RZ, R243.H0_H0 ;  /* 0x200000f3ff127230 */ /* 0x000fe40000004100 */
[----:B------:R-:W-:Y:S01]  /*496e0*/  FFMA.FTZ R21, R59, R21, R22 ;  /* 0x000000153b157223 */ /* 0x000fe20000010016 */
[----:B------:R-:W-:Y:S02]  /*496f0*/  HADD2.F32 R25, -RZ, R97.H0_H0 ;  /* 0x20000061ff197230 */ /* 0x000fe40000004100 */
[C---:B------:R-:W-:Y:S01]  /*49700*/  FMUL.FTZ R60, R171.reuse, R86 ;  /* 0x00000056ab3c7220 */ /* 0x040fe20000410000 */
[----:B------:R-:W-:Y:S02]  /*49710*/  HADD2.F32 R20, -RZ, R242.H1_H1 ;  /* 0x300000f2ff147230 */ /* 0x000fe40000004100 */
[----:B------:R-:W-:Y:S02]  /*49720*/  HADD2.F32 R23, -RZ, R94.H0_H0 ;  /* 0x2000005eff177230 */ /* 0x000fe40000004100 */
[----:B------:R-:W-:Y:S01]  /*49730*/  FMUL.FTZ R58, R171, R85 ;  /* 0x00000055ab3a7220 */ /* 0x000fe20000410000 */
[----:B------:R-:W-:-:S02]  /*49740*/  HADD2.F32 R22, -RZ, R242.H0_H0 ;  /* 0x200000f2ff167230 */ /* 0x000fc40000004100 */
[----:B------:R-:W-:Y:S02]  /*49750*/  HADD2.F32 R24, -RZ, R241.H1_H1 ;  /* 0x300000f1ff187230 */ /* 0x000fe40000004100 */
[----:B------:R-:W-:Y:S01]  /*49760*/  FFMA.FTZ R17, R63, R17, R26 ;  /* 0x000000113f117223 */ /* 0x000fe2000001001a */
[----:B0-----:R-:W-:Y:S02]  /*49770*/  HADD2.F32 R31, -RZ, R95.H0_H0 ;  /* 0x2000005fff1f7230 */ /* 0x001fe40000004100 */
[----:B------:R-:W-:Y:S02]  /*49780*/  HADD2.F32 R29, -RZ, R92.H0_H0 ;  /* 0x2000005cff1d7230 */ /* 0x000fe40000004100 */
[----:B------:R-:W-:Y:S01]  /*49790*/  FFMA.FTZ R18, R62, R18, R25 ;  /* 0x000000123e127223 */ /* 0x000fe20000010019 */
[----:B------:R-:W-:Y:S01]  /*497a0*/  FFMA.FTZ R20, R60, R20, R23 ;  /* 0x000000143c147223 */ /* 0x000fe20000010017 */
[----:B------:R-:W-:Y:S02]  /*497b0*/  HADD2.F32 R26, -RZ, R241.H0_H0 ;  /* 0x200000f1ff1a7230 */ /* 0x000fe40000004100 */
[----:B------:R-:W-:Y:S01]  /*497c0*/  FFMA.FTZ R22, R58, R22, R31 ;  /* 0x000000163a167223 */ /* 0x000fe2000001001f */
[----:B------:R-:W-:-:S02]  /*497d0*/  HADD2.F32 R27, -RZ, R93.H0_H0 ;  /* 0x2000005dff1b7230 */ /* 0x000fc40000004100 */
[----:B------:R-:W-:Y:S01]  /*497e0*/  FFMA.FTZ R24, R56, R24, R29 ;  /* 0x0000001838187223 */ /* 0x000fe2000001001d */
[--C-:B------:R-:W-:Y:S01]  /*497f0*/  HADD2.F32 R23, -RZ, R204.reuse.H1_H1 ;  /* 0x300000ccff177230 */ /* 0x100fe20000004100 */
[----:B------:R-:W-:Y:S01]  /*49800*/  SHF.R.U64 R29, R130, 0x10, R131 ;  /* 0x00000010821d7819 */ /* 0x000fe20000001283 */
[----:B------:R-:W-:Y:S01]  /*49810*/  HADD2.F32 R30, -RZ, R204.H0_H0 ;  /* 0x200000ccff1e7230 */ /* 0x000fe20000004100 */
[----:B------:R-:W-:Y:S01]  /*49820*/  SHF.R.U64 R42, R2, 0x10, R3 ;  /* 0x00000010022a7819 */ /* 0x000fe20000001203 */
[--C-:B------:R-:W-:Y:S01]  /*49830*/  HADD2.F32 R25, -RZ, R203.reuse.H1_H1 ;  /* 0x300000cbff197230 */ /* 0x100fe20000004100 */
[----:B------:R-:W-:Y:S01]  /*49840*/  SHF.R.U32.HI R31, RZ, 0x10, R131 ;  /* 0x00000010ff1f7819 */ /* 0x000fe20000011683 */
[----:B------:R-:W-:Y:S01]  /*49850*/  HADD2.F32 R28, -RZ, R203.H0_H0 ;  /* 0x200000cbff1c7230 */ /* 0x000fe20000004100 */
[----:B------:R-:W-:Y:S01]  /*49860*/  SHF.R.U32.HI R40, RZ, 0x10, R3 ;  /* 0x00000010ff287819 */ /* 0x000fe20000011603 */
[C---:B------:R-:W-:Y:S01]  /*49870*/  VIADD R32, R170.reuse, 0x1e0 ;  /* 0x000001e0aa207836 */ /* 0x040fe20000000000 */
[----:B------:R-:W-:Y:S01]  /*49880*/  IADD3 R38, PT, PT, R170, 0x200, RZ ;  /* 0x00000200aa267810 */ /* 0x000fe20007ffe0ff */
[----:B------:R-:W-:Y:S01]  /*49890*/  FFMA.FTZ R26, R54, R26, R27 ;  /* 0x0000001a361a7223 */ /* 0x000fe2000001001b */
[C---:B------:R-:W-:Y:S01]  /*498a0*/  VIADD R36, R170.reuse, 0x220 ;  /* 0x00000220aa247836 */ /* 0x040fe20000000000 */
[----:B------:R-:W-:Y:S01]  /*498b0*/  IADD3 R34, PT, PT, R170, 0x240, RZ ;  /* 0x00000240aa227810 */ /* 0x000fe20007ffe0ff */
[----:B------:R-:W-:Y:S01]  /*498c0*/  FFMA.FTZ R23, R57, R23, R30 ;  /* 0x0000001739177223 */ /* 0x000fe2000001001e */
[----:B------:R-:W-:Y:S01]  /*498d0*/  FFMA.FTZ R25, R55, R25, R28 ;  /* 0x0000001937197223 */ /* 0x000fe2000001001c */
[----:B------:R-:W-:-:S02]  /*498e0*/  HADD2.F32 R44, -RZ, R202.H1_H1 ;  /* 0x300000caff2c7230 */ /* 0x000fc40000004100 */
[----:B------:R-:W-:Y:S02]  /*498f0*/  HADD2.F32 R27, -RZ, R202.H0_H0 ;  /* 0x200000caff1b7230 */ /* 0x000fe40000004100 */
[----:B------:R-:W-:Y:S01]  /*49900*/  FMUL.FTZ R171, R171, R172 ;  /* 0x000000acabab7220 */ /* 0x000fe20000410000 */
        /* <DEDUP_REMOVED lines=8> */
[----:B------:R-:W-:Y:S02]  /*49990*/  VIADD R170, R170, 0x260 ;  /* 0x00000260aaaa7836 */ /* 0x000fe40000000000 */
        /* <DEDUP_REMOVED lines=11> */
[----:B------:R1:W-:Y:S04]  /*49a50*/  STG.E.128 desc[UR6][R38.64], R16 ;  /* 0x0000001026007986 */ /* 0x0003e8000c101d06 */
[----:B------:R1:W-:Y:S04]  /*49a60*/  STG.E.128 desc[UR6][R36.64], R20 ;  /* 0x0000001424007986 */ /* 0x0003e8000c101d06 */
[----:B------:R1:W-:Y:S04]  /*49a70*/  STG.E.128 desc[UR6][R34.64], R24 ;  /* 0x0000001822007986 */ /* 0x0003e8000c101d06 */
[----:B------:R1:W-:Y:S02]  /*49a80*/  STG.E.128 desc[UR6][R146.64], R28 ;  /* 0x0000001c92007986 */ /* 0x0003e4000c101d06 */
.L_x_79145:
[----:B------:R-:W-:Y:S05]  /*49a90*/  BSYNC.RECONVERGENT B0 ;  /* 0x0000000000007941 */ /* 0x000fea0003800200 */
.L_x_79144:
[----:B-1----:R-:W1:Y:S02]  /*49aa0*/  LDC.64 R12, c[0x0][0x380] ;  /* 0x0000e000ff0c7b82 */ /* 0x002e640000000a00 */
[----:B-1----:R-:W-:-:S04]  /*49ab0*/  LEA R136, R12, R136, 0x2 ;  /* 0x000000880c887211 */ /* 0x002fc800078e10ff */
[----:B------:R-:W-:-:S13]  /*49ac0*/  ISETP.GE.AND P0, PT, R136, R13, PT ;  /* 0x0000000d8800720c */ /* 0x000fda0003f06270 */
[----:B------:R-:W-:Y:S05]  /*49ad0*/  @!P0 BRA `(.L_x_79146) ;  /* 0xfffffb8800888947 */ /* 0x000fea000383ffff */
[----:B------:R-:W-:Y:S05]  /*49ae0*/  EXIT ;  /* 0x000000000000794d */ /* 0x000fea0003800000 */
.L_x_79143:
        /* <DEDUP_REMOVED lines=8> */
.L_x_79148:
[----:B------:R-:W-:Y:S05]  /*49b70*/  BSYNC B0 ;  /* 0x0000000000007941 */ /* 0x000fea0003800000 */
.L_x_79147:
        /* <DEDUP_REMOVED lines=8> */
.L_x_79149:
[----:B------:R-:W-:Y:S02]  /*49c00*/  HFMA2 R171, -RZ, RZ, 0, 2.384185791015625e-07 ;  /* 0x00000004ffab7431 */ /* 0x000fe400000001ff */
[----:B------:R-:W-:Y:S01]  /*49c10*/  FADD.FTZ R146, R146, R147 ;  /* 0x0000009392927221 */ /* 0x000fe20000010000 */
[----:B------:R-:W-:-:S03]  /*49c20*/  IMAD.MOV.U32 R147, RZ, RZ, -0x1 ;  /* 0xffffffffff937424 */ /* 0x000fc600078e00ff */
[----:B------:R-:W-:-:S07]  /*49c30*/  IMAD.MOV.U32 R174, RZ, RZ, R146 ;  /* 0x000000ffffae7224 */ /* 0x000fce00078e0092 */
[----:B------:R-:W-:Y:S05]  /*49c40*/  WARPSYNC.COLLECTIVE R147, `(.L_x_79150) ;  /* 0x0000000093087348 */ /* 0x000fea0003c00000 */
[----:B------:R0:W1:Y:S02]  /*49c50*/  SHFL.BFLY P1, R147, R174, R171, R170 ;  /* 0x0c0000abae937389 */ /* 0x00006400000200aa */
[----:B01----:R-:W-:Y:S05]  /*49c60*/  ENDCOLLECTIVE ;  /* 0x000000000000791b */ /* 0x003fea0003800000 */
.L_x_79150:
[----:B------:R-:W-:Y:S02]  /*49c70*/  IMAD.MOV.U32 R171, RZ, RZ, 0x8 ;  /* 0x00000008ffab7424 */ /* 0x000fe400078e00ff */
[----:B------:R-:W-:Y:S01]  /*49c80*/  FADD.FTZ R146, R146, R147 ;  /* 0x0000009392927221 */ /* 0x000fe20000010000 */
[----:B------:R-:W-:-:S04]  /*49c90*/  MOV R147, 0xffffffff ;  /* 0xffffffff00937802 */ /* 0x000fc80000000f00 */
[----:B------:R-:W-:-:S07]  /*49ca0*/  MOV R174, R146 ;  /* 0x0000009200ae7202 */ /* 0x000fce0000000f00 */
[----:B------:R-:W-:Y:S05]  /*49cb0*/  WARPSYNC.COLLECTIVE R147, `(.L_x_79151) ;  /* 0x0000000093087348 */ /* 0x000fea0003c00000 */
[----:B------:R0:W1:Y:S02]  /*49cc0*/  SHFL.BFLY P1, R147, R174, R171, R170 ;  /* 0x0c0000abae937389 */ /* 0x00006400000200aa */
[----:B01----:R-:W-:Y:S05]  /*49cd0*/  ENDCOLLECTIVE ;  /* 0x000000000000791b */ /* 0x003fea0003800000 */
.L_x_79151:
        /* <DEDUP_REMOVED lines=9> */
.L_x_79152:
        /* <DEDUP_REMOVED lines=169> */
.L_x_79153:
[----:B------:R-:W-:Y:S02]  /*4a800*/  HFMA2 R171, -RZ, RZ, 0, 1.1920928955078125e-07 ;  /* 0x00000002ffab7431 */ /* 0x000fe400000001ff */
[----:B------:R-:W-:Y:S01]  /*4a810*/  FADD.FTZ R172, R172, R147 ;  /* 0x00000093acac7221 */ /* 0x000fe20000010000 */
[----:B------:R-:W-:-:S03]  /*4a820*/  IMAD.MOV.U32 R147, RZ, RZ, -0x1 ;  /* 0xffffffffff937424 */ /* 0x000fc600078e00ff */
[----:B------:R-:W-:-:S07]  /*4a830*/  IMAD.MOV.U32 R174, RZ, RZ, R172 ;  /* 0x000000ffffae7224 */ /* 0x000fce00078e00ac */
[----:B------:R-:W-:Y:S05]  /*4a840*/  WARPSYNC.COLLECTIVE R147, `(.L_x_79154) ;  /* 0x0000000093087348 */ /* 0x000fea0003c00000 */
[----:B------:R0:W1:Y:S02]  /*4a850*/  SHFL.BFLY P1, R147, R174, R171, R170 ;  /* 0x0c0000abae937389 */ /* 0x00006400000200aa */
[----:B01----:R-:W-:Y:S05]  /*4a860*/  ENDCOLLECTIVE ;  /* 0x000000000000791b */ /* 0x003fea0003800000 */
.L_x_79154:
[----:B------:R-:W-:Y:S02]  /*4a870*/  IMAD.MOV.U32 R171, RZ, RZ, 0x4 ;  /* 0x00000004ffab7424 */ /* 0x000fe400078e00ff */
[----:B------:R-:W-:Y:S01]  /*4a880*/  FADD.FTZ R172, R172, R147 ;  /* 0x00000093acac7221 */ /* 0x000fe20000010000 */
[----:B------:R-:W-:-:S04]  /*4a890*/  MOV R147, 0xffffffff ;  /* 0xffffffff00937802 */ /* 0x000fc80000000f00 */
[----:B------:R-:W-:-:S07]  /*4a8a0*/  MOV R174, R172 ;  /* 0x000000ac00ae7202 */ /* 0x000fce0000000f00 */
[----:B------:R-:W-:Y:S05]  /*4a8b0*/  WARPSYNC.COLLECTIVE R147, `(.L_x_79155) ;  /* 0x0000000093087348 */ /* 0x000fea0003c00000 */
[----:B------:R0:W1:Y:S02]  /*4a8c0*/  SHFL.BFLY P1, R147, R174, R171, R170 ;  /* 0x0c0000abae937389 */ /* 0x00006400000200aa */
[----:B01----:R-:W-:Y:S05]  /*4a8d0*/  ENDCOLLECTIVE ;  /* 0x000000000000791b */ /* 0x003fea0003800000 */
.L_x_79155:
[----:B------:R-:W-:Y:S02]  /*4a8e0*/  HFMA2 R171, -RZ, RZ, 0, 4.76837158203125e-07 ;  /* 0x00000008ffab7431 */ /* 0x000fe400000001ff */
[----:B------:R-:W-:Y:S01]  /*4a8f0*/  FADD.FTZ R172, R172, R147 ;  /* 0x00000093acac7221 */ /* 0x000fe20000010000 */
[----:B------:R-:W-:-:S03]  /*4a900*/  IMAD.MOV.U32 R147, RZ, RZ, -0x1 ;  /* 0xffffffffff937424 */ /* 0x000fc600078e00ff */
[----:B------:R-:W-:-:S07]  /*4a910*/  IMAD.MOV.U32 R174, RZ, RZ, R172 ;  /* 0x000000ffffae7224 */ /* 0x000fce00078e00ac */
[----:B------:R-:W-:Y:S05]  /*4a920*/  WARPSYNC.COLLECTIVE R147, `(.L_x_79156) ;  /* 0x0000000093087348 */ /* 0x000fea0003c00000 */
[----:B------:R0:W1:Y:S02]  /*4a930*/  SHFL.BFLY P1, R147, R174, R171, R170 ;  /* 0x0c0000abae937389 */ /* 0x00006400000200aa */
[----:B01----:R-:W-:Y:S05]  /*4a940*/  ENDCOLLECTIVE ;  /* 0x000000000000791b */ /* 0x003fea0003800000 */
.L_x_79156:
[----:B------:R-:W-:Y:S02]  /*4a950*/  IMAD.MOV.U32 R171, RZ, RZ, 0x10 ;  /* 0x00000010ffab7424 */ /* 0x000fe400078e00ff */
[----:B------:R-:W-:Y:S01]  /*4a960*/  FADD.FTZ R172, R172, R147 ;  /* 0x00000093acac7221 */ /* 0x000fe20000010000 */
[----:B------:R-:W-:-:S04]  /*4a970*/  MOV R147, 0xffffffff ;  /* 0xffffffff00937802 */ /* 0x000fc80000000f00 */
[----:B------:R-:W-:-:S07]  /*4a980*/  MOV R174, R172 ;  /* 0x000000ac00ae7202 */ /* 0x000fce0000000f00 */
[----:B------:R-:W-:Y:S05]  /*4a990*/  WARPSYNC.COLLECTIVE R147, `(.L_x_79157) ;  /* 0x0000000093087348 */ /* 0x000fea0003c00000 */
[----:B------:R0:W1:Y:S02]  /*4a9a0*/  SHFL.BFLY P1, R147, R174, R171, R170 ;  /* 0x0c0000abae937389 */ /* 0x00006400000200aa */
[----:B01----:R-:W-:Y:S05]  /*4a9b0*/  ENDCOLLECTIVE ;  /* 0x000000000000791b */ /* 0x003fea0003800000 */
.L_x_79157:
[----:B------:R-:W-:Y:S05]  /*4a9c0*/  BRA `(.L_x_79158) ;  /* 0xffffffd000607947 */ /* 0x000fea000383ffff */
.L_x_79159:
        /* <DEDUP_REMOVED lines=11> */
.L_x_88559:


//--------------------- .text._ZN10layer_norm13ln_fwd_kernelINS_13Kernel_traitsIfffffjLj2560ELj1ELj4ELj1ELj16ENS_18Kernel_traits_baseILj2560EfffffjLj128EEEEELb0ELb0ELb0ELb0EEEvNS_9FwdParamsE --------------------------
	.section	.text._ZN10layer_norm13ln_fwd_kernelINS_13Kernel_traitsIfffffjLj2560ELj1ELj4ELj1ELj16ENS_18Kernel_traits_baseILj2560EfffffjLj128EEEEELb0ELb0ELb0ELb0EEEvNS_9FwdParamsE,"ax",@progbits
	.align	128
        .global         _ZN10layer_norm13ln_fwd_kernelINS_13Kernel_traitsIfffffjLj2560ELj1ELj4ELj1ELj16ENS_18Kernel_traits_baseILj2560EfffffjLj128EEEEELb0ELb0ELb0ELb0EEEvNS_9FwdParamsE
        .type           _ZN10layer_norm13ln_fwd_kernelINS_13Kernel_traitsIfffffjLj2560ELj1ELj4ELj1ELj16ENS_18Kernel_traits_baseILj2560EfffffjLj128EEEEELb0ELb0ELb0ELb0EEEvNS_9FwdParamsE,@function
        .size           _ZN10layer_norm13ln_fwd_kernelINS_13Kernel_traitsIfffffjLj2560ELj1ELj4ELj1ELj16ENS_18Kernel_traits_baseILj2560EfffffjLj128EEEEELb0ELb0ELb0ELb0EEEvNS_9FwdParamsE,(.L_x_88560 - _ZN10layer_norm13ln_fwd_kernelINS_13Kernel_traitsIfffffjLj2560ELj1ELj4ELj1ELj16ENS_18Kernel_traits_baseILj2560EfffffjLj128EEEEELb0ELb0ELb0ELb0EEEvNS_9FwdParamsE)
        .other          _ZN10layer_norm13ln_fwd_kernelINS_13Kernel_traitsIfffffjLj2560ELj1ELj4ELj1ELj16ENS_18Kernel_traits_baseILj2560EfffffjLj128EEEEELb0ELb0ELb0ELb0EEEvNS_9FwdParamsE,@"STO_CUDA_ENTRY STV_DEFAULT"
_ZN10layer_norm13ln_fwd_kernelINS_13Kernel_traitsIfffffjLj2560ELj1ELj4ELj1ELj16ENS_18Kernel_traits_baseILj2560EfffffjLj128EEEEELb0ELb0ELb0ELb0EEEvNS_9FwdParamsE:
.text._ZN10layer_norm13ln_fwd_kernelINS_13Kernel_traitsIfffffjLj2560ELj1ELj4ELj1ELj16ENS_18Kernel_traits_baseILj2560EfffffjLj128EEEEELb0ELb0ELb0ELb0EEEvNS_9FwdParamsE:
        /* <DEDUP_REMOVED lines=19> */
[----:B------:R-:W2:Y:S04]  /*0130*/  LDL.64 R20, [R1+0x20] ;  /* 0x0000200001147983 */ /* 0x000ea80000100a00 */
[----:B------:R-:W2:Y:S04]  /*0140*/  LDL.64 R22, [R1+0x28] ;  /* 0x0000280001167983 */ /* 0x000ea80000100a00 */
[----:B------:R-:W3:Y:S04]  /*0150*/  LDL.64 R24, [R1+0x10] ;  /* 0x0000100001187983 */ /* 0x000ee80000100a00 */
[----:B------:R-:W3:Y:S04]  /*0160*/  LDL.64 R26, [R1+0x18] ;  /* 0x00001800011a7983 */ /* 0x000ee80000100a00 */
[----:B------:R-:W4:Y:S04]  /*0170*/  LDL.64 R28, [R1] ;  /* 0x00000000011c7983 */ /* 0x000f280000100a00 */
[----:B------:R-:W4:Y:S01]  /*0180*/  LDL.64 R30, [R1+0x8] ;  /* 0x00000800011e7983 */ /* 0x000f220000100a00 */
[----:B------:R-:W-:-:S02]  /*0190*/  ISETP.GE.U32.AND P2, PT, R0, 0x20, PT ;  /* 0x000000200000780c */ /* 0x000fc40003f46070 */
[C---:B------:R-:W-:Y:S02]  /*01a0*/  ISETP.GE.U32.AND P3, PT, R0.reuse, 0x40, PT ;  /* 0x000000400000780c */ /* 0x040fe40003f66070 */
[C---:B------:R-:W-:Y:S02]  /*01b0*/  ISETP.GE.U32.AND P4, PT, R0.reuse, 0x60, PT ;  /* 0x000000600000780c */ /* 0x040fe40003f86070 */
[C---:B------:R-:W-:Y:S02]  /*01c0*/  ISETP.GE.U32.AND P5, PT, R0.reuse, 0x80, PT ;  /* 0x000000800000780c */ /* 0x040fe40003fa6070 */
[C---:B------:R-:W-:Y:S02]  /*01d0*/  ISETP.GE.U32.AND P6, PT, R0.reuse, 0xa0, PT ;  /* 0x000000a00000780c */ /* 0x040fe40003fc6070 */
[----:B------:R-:W-:-:S03]  /*01e0*/  ISETP.GE.U32.AND P0, PT, R0, 0xc0, PT ;  /* 0x000000c00000780c */ /* 0x000fc60003f06070 */
        /* <DEDUP_REMOVED lines=8> */
[----:B------:R-:W-:Y:S02]  /*0270*/  ISETP.GE.U32.AND P1, PT, R0, 0xe0, PT ;  /* 0x000000e00000780c */ /* 0x000fe40003f26070 */
[----:B------:R1:W5:Y:S01]  /*0280*/  @P2 LDG.E.128 R112, desc[UR6][R6.64] ;  /* 0x0000000606702981 */ /* 0x000362000c1e1d00 */
[C---:B------:R-:W-:Y:S01]  /*0290*/  @P3 IMAD.WIDE.U32 R8, R2.reuse, 0x10, R8 ;  /* 0x0000001002083825 */ /* 0x040fe200078e0008 */
[----:B------:R-:W4:Y:S03]  /*02a0*/  @P4 LDC.64 R14, c[0x0][0x438] ;  /* 0x00010e00ff0e4b82 */ /* 0x000f260000000a00 */
[C---:B------:R-:W-:Y:S01]  /*02b0*/  @P3 IMAD.WIDE.U32 R10, R2.reuse, 0x10, R10 ;  /* 0x00000010020a3825 */ /* 0x040fe200078e000a */
[----:B------:R-:W-:-:S04]  /*02c0*/  @P3 IADD3 R2, PT, PT, R2, 0x20, RZ ;  /* 0x0000002002023810 */ /* 0x000fc80007ffe0ff */
[----:B------:R-:W4:Y:S01]  /*02d0*/  @P5 LDC.64 R16, c[0x0][0x3d0] ;  /* 0x0000f400ff105b82 */ /* 0x000f220000000a00 */
[----:B------:R-:W5:Y:S01]  /*02e0*/  @P3 LDG.E.128 R116, desc[UR6][R10.64] ;  /* 0x000000060a743981 */ /* 0x000f62000c1e1d00 */
[----:B0-----:R-:W-:-:S06]  /*02f0*/  @P4 IMAD.WIDE.U32 R12, R2, 0x10, R12 ;  /* 0x00000010020c4825 */ /* 0x001fcc00078e000c */
[----:B------:R-:W0:Y:S08]  /*0300*/  @P5 LDC.64 R18, c[0x0][0x438] ;  /* 0x00010e00ff125b82 */ /* 0x000e300000000a00 */
[----:B-1----:R-:W1:Y:S01]  /*0310*/  @P1 LDC.64 R6, c[0x0][0x3d0] ;  /* 0x0000f400ff061b82 */ /* 0x002e620000000a00 */
[----:B--2---:R2:W4:Y:S04]  /*0320*/  @P2 LDG.E.128 R20, desc[UR6][R4.64] ;  /* 0x0000000604142981 */ /* 0x004528000c1e1d00 */
[----:B---3--:R3:W3:Y:S03]  /*0330*/  @P3 LDG.E.128 R24, desc[UR6][R8.64] ;  /* 0x0000000608183981 */ /* 0x0086e6000c1e1d00 */
[----:B--2---:R-:W2:Y:S01]  /*0340*/  @P0 LDC.64 R4, c[0x0][0x438] ;  /* 0x00010e00ff040b82 */ /* 0x004ea20000000a00 */
[----:B----4-:R-:W4:Y:S01]  /*0350*/  @P4 LDG.E.128 R28, desc[UR6][R12.64] ;  /* 0x000000060c1c4981 */ /* 0x010f22000c1e1d00 */
[C---:B------:R-:W-:Y:S01]  /*0360*/  @P4 IMAD.WIDE.U32 R14, R2.reuse, 0x10, R14 ;  /* 0x00000010020e4825 */ /* 0x040fe200078e000e */
[----:B------:R-:W-:-:S05]  /*0370*/  @P4 IADD3 R2, PT, PT, R2, 0x20, RZ ;  /* 0x0000002002024810 */ /* 0x000fca0007ffe0ff */
[----:B---3--:R-:W3:Y:S01]  /*0380*/  @P1 LDC.64 R8, c[0x0][0x438] ;  /* 0x00010e00ff081b82 */ /* 0x008ee20000000a00 */
[----:B------:R1:W5:Y:S01]  /*0390*/  @P4 LDG.E.128 R120, desc[UR6][R14.64] ;  /* 0x000000060e784981 */ /* 0x000362000c1e1d00 */
[----:B------:R-:W-:-:S04]  /*03a0*/  @P5 IMAD.WIDE.U32 R16, R2, 0x10, R16 ;  /* 0x0000001002105825 */ /* 0x000fc800078e0010 */
[C---:B0-----:R-:W-:Y:S01]  /*03b0*/  @P5 IMAD.WIDE.U32 R18, R2.reuse, 0x10, R18 ;  /* 0x0000001002125825 */ /* 0x041fe200078e0012 */
[----:B------:R-:W-:Y:S01]  /*03c0*/  @P5 IADD3 R2, PT, PT, R2, 0x20, RZ ;  /* 0x0000002002025810 */ /* 0x000fe20007ffe0ff */
[----:B------:R0:W5:Y:S04]  /*03d0*/  @P5 LDG.E.128 R248, desc[UR6][R16.64] ;  /* 0x0000000610f85981 */ /* 0x000168000c1e1d00 */
[----:B------:R2:W5:Y:S01]  /*03e0*/  @P5 LDG.E.128 R124, desc[UR6][R18.64] ;  /* 0x00000006127c5981 */ /* 0x000562000c1e1d00 */
[----:B------:R-:W-:-:S03]  /*03f0*/  ISETP.GE.U32.AND P5, PT, R0, 0x160, PT ;  /* 0x000001600000780c */ /* 0x000fc60003fa6070 */
[----:B------:R1:W-:Y:S04]  /*0400*/  @P2 STL.64 [R1+0x20], R20 ;  /* 0x0000201401002387 */ /* 0x0003e80000100a00 */
[----:B------:R0:W-:Y:S01]  /*0410*/  @P2 STL.64 [R1+0x28], R22 ;  /* 0x0000281601002387 */ /* 0x0001e20000100a00 */
[C---:B------:R-:W-:Y:S01]  /*0420*/  ISETP.GE.U32.AND P2, PT, R0.reuse, 0x100, PT ;  /* 0x000001000000780c */ /* 0x040fe20003f46070 */
[----:B-1----:R-:W1:Y:S02]  /*0430*/  @P6 LDC.64 R20, c[0x0][0x3d0] ;  /* 0x0000f400ff146b82 */ /* 0x002e640000000a00 */
[----:B------:R2:W-:Y:S06]  /*0440*/  @P3 STL.64 [R1+0x10], R24 ;  /* 0x0000101801003387 */ /* 0x0005ec0000100a00 */
[----:B0-----:R-:W0:Y:S01]  /*0450*/  @P6 LDC.64 R22, c[0x0][0x438] ;  /* 0x00010e00ff166b82 */ /* 0x001e220000000a00 */
[----:B------:R3:W-:Y:S01]  /*0460*/  @P3 STL.64 [R1+0x18], R26 ;  /* 0x0000181a01003387 */ /* 0x0007e20000100a00 */
[----:B------:R-:W-:-:S06]  /*0470*/  ISETP.GE.U32.AND P3, PT, R0, 0x120, PT ;  /* 0x000001200000780c */ /* 0x000fcc0003f66070 */
[----:B--2---:R-:W2:Y:S01]  /*0480*/  @P0 LDC.64 R24, c[0x0][0x3d0] ;  /* 0x0000f400ff180b82 */ /* 0x004ea20000000a00 */
[----:B----4-:R4:W-:Y:S04]  /*0490*/  @P4 STL.64 [R1], R28 ;  /* 0x0000001c01004387 */ /* 0x0109e80000100a00 */
[----:B------:R4:W-:Y:S01]  /*04a0*/  @P4 STL.64 [R1+0x8], R30 ;  /* 0x0000081e01004387 */ /* 0x0009e20000100a00 */
[----:B------:R-:W-:Y:S02]  /*04b0*/  ISETP.GE.U32.AND P4, PT, R0, 0x140, PT ;  /* 0x000001400000780c */ /* 0x000fe40003f86070 */
[----:B------:R-:W4:Y:S01]  /*04c0*/  @P2 LDC.64 R10, c[0x0][0x3d0] ;  /* 0x0000f400ff0a2b82 */ /* 0x000f220000000a00 */
[----:B-1----:R-:W-:-:S05]  /*04d0*/  @P6 IMAD.WIDE.U32 R20, R2, 0x10, R20 ;  /* 0x0000001002146825 */ /* 0x002fca00078e0014 */
[----:B------:R1:W5:Y:S02]  /*04e0*/  @P6 LDG.E.128 R244, desc[UR6][R20.64] ;  /* 0x0000000614f46981 */ /* 0x000364000c1e1d00 */
[----:B------:R-:W4:Y:S01]  /*04f0*/  @P2 LDC.64 R12, c[0x0][0x438] ;  /* 0x00010e00ff0c2b82 */ /* 0x000f220000000a00 */
[C---:B0-----:R-:W-:Y:S01]  /*0500*/  @P6 IMAD.WIDE.U32 R22, R2.reuse, 0x10, R22 ;  /* 0x0000001002166825 */ /* 0x041fe200078e0016 */
[----:B------:R-:W-:-:S04]  /*0510*/  @P6 IADD3 R2, PT, PT, R2, 0x20, RZ ;  /* 0x0000002002026810 */ /* 0x000fc80007ffe0ff */
[----:B------:R0:W5:Y:S02]  /*0520*/  @P6 LDG.E.128 R128, desc[UR6][R22.64] ;  /* 0x0000000616806981 */ /* 0x000164000c1e1d00 */
[----:B------:R-:W4:Y:S01]  /*0530*/  @P3 LDC.64 R14, c[0x0][0x3d0] ;  /* 0x0000f400ff0e3b82 */ /* 0x000f220000000a00 */
[----:B------:R-:W-:Y:S01]  /*0540*/  ISETP.GE.U32.AND P6, PT, R0, 0x180, PT ;  /* 0x000001800000780c */ /* 0x000fe20003fc6070 */
[----:B--2---:R-:W-:-:S06]  /*0550*/  @P0 IMAD.WIDE.U32 R24, R2, 0x10, R24 ;  /* 0x0000001002180825 */ /* 0x004fcc00078e0018 */
[----:B------:R-:W2:Y:S01]  /*0560*/  @P3 LDC.64 R16, c[0x0][0x438] ;  /* 0x00010e00ff103b82 */ /* 0x000ea20000000a00 */
[C---:B------:R-:W-:Y:S01]  /*0570*/  @P0 IMAD.WIDE.U32 R4, R2.reuse, 0x10, R4 ;  /* 0x0000001002040825 */ /* 0x040fe200078e0004 */
[----:B------:R-:W-:Y:S01]  /*0580*/  @P0 IADD3 R2, PT, PT, R2, 0x20, RZ ;  /* 0x0000002002020810 */ /* 0x000fe20007ffe0ff */
[----:B------:R4:W5:Y:S05]  /*0590*/  @P0 LDG.E.128 R240, desc[UR6][R24.64] ;  /* 0x0000000618f00981 */ /* 0x00096a000c1e1d00 */
[----:B------:R-:W2:Y:S01]  /*05a0*/  @P4 LDC.64 R18, c[0x0][0x3d0] ;  /* 0x0000f400ff124b82 */ /* 0x000ea20000000a00 */
[C---:B------:R-:W-:Y:S01]  /*05b0*/  @P1 IMAD.WIDE.U32 R6, R2.reuse, 0x10, R6 ;  /* 0x0000001002061825 */ /* 0x040fe200078e0006 */
[----:B------:R4:W5:Y:S06]  /*05c0*/  @P0 LDG.E.128 R132, desc[UR6][R4.64] ;  /* 0x0000000604840981 */ /* 0x00096c000c1e1d00 */
[----:B-1----:R-:W1:Y:S01]  /*05d0*/  @P4 LDC.64 R20, c[0x0][0x438] ;  /* 0x00010e00ff144b82 */ /* 0x002e620000000a00 */
[C---:B---3--:R-:W-:Y:S01]  /*05e0*/  @P1 IMAD.WIDE.U32 R8, R2.reuse, 0x10, R8 ;  /* 0x0000001002081825 */ /* 0x048fe200078e0008 */
[----:B------:R-:W-:Y:S01]  /*05f0*/  @P1 IADD3 R2, PT, PT, R2, 0x20, RZ ;  /* 0x0000002002021810 */ /* 0x000fe20007ffe0ff */
[----:B------:R3:W5:Y:S05]  /*0600*/  @P1 LDG.E.128 R236, desc[UR6][R6.64] ;  /* 0x0000000606ec1981 */ /* 0x00076a000c1e1d00 */
[----:B0-----:R-:W0:Y:S01]  /*0610*/  @P5 LDC.64 R22, c[0x0][0x3d0] ;  /* 0x0000f400ff165b82 */ /* 0x001e220000000a00 */
[----:B----4-:R-:W-:Y:S01]  /*0620*/  @P2 IMAD.WIDE.U32 R10, R2, 0x10, R10 ;  /* 0x00000010020a2825 */ /* 0x010fe200078e000a */
[----:B------:R-:W-:Y:S01]  /*0630*/  ISETP.GE.U32.AND P0, PT, R0, 0x1a0, PT ;  /* 0x000001a00000780c */ /* 0x000fe20003f06070 */
[----:B------:R4:W5:Y:S05]  /*0640*/  @P1 LDG.E.128 R136, desc[UR6][R8.64] ;  /* 0x0000000608881981 */ /* 0x00096a000c1e1d00 */
[----:B------:R-:W0:Y:S01]  /*0650*/  @P5 LDC.64 R24, c[0x0][0x438] ;  /* 0x00010e00ff185b82 */ /* 0x000e220000000a00 */
[C---:B------:R-:W-:Y:S01]  /*0660*/  @P2 IMAD.WIDE.U32 R12, R2.reuse, 0x10, R12 ;  /* 0x00000010020c2825 */ /* 0x040fe200078e000c */
[----:B------:R-:W-:Y:S01]  /*0670*/  @P2 IADD3 R2, PT, PT, R2, 0x20, RZ ;  /* 0x0000002002022810 */ /* 0x000fe20007ffe0ff */
[----:B------:R0:W5:Y:S05]  /*0680*/  @P2 LDG.E.128 R232, desc[UR6][R10.64] ;  /* 0x000000060ae82981 */ /* 0x00016a000c1e1d00 */
[----:B------:R-:W0:Y:S01]  /*0690*/  @P6 LDC.64 R26, c[0x0][0x3d0] ;  /* 0x0000f400ff1a6b82 */ /* 0x000e220000000a00 */
[----:B------:R-:W-:Y:S01]  /*06a0*/  @P3 IMAD.WIDE.U32 R14, R2, 0x10, R14 ;  /* 0x00000010020e3825 */ /* 0x000fe200078e000e */
[----:B------:R-:W-:Y:S01]  /*06b0*/  ISETP.GE.U32.AND P1, PT, R0, 0x1c0, PT ;  /* 0x000001c00000780c */ /* 0x000fe20003f26070 */
[----:B------:R0:W5:Y:S05]  /*06c0*/  @P2 LDG.E.128 R140, desc[UR6][R12.64] ;  /* 0x000000060c8c2981 */ /* 0x00016a000c1e1d00 */
[----:B------:R-:W0:Y:S01]  /*06d0*/  @P6 LDC.64 R4, c[0x0][0x438] ;  /* 0x00010e00ff046b82 */ /* 0x000e220000000a00 */
[C---:B--2---:R-:W-:Y:S01]  /*06e0*/  @P3 IMAD.WIDE.U32 R16, R2.reuse, 0x10, R16 ;  /* 0x0000001002103825 */ /* 0x044fe200078e0010 */
[----:B------:R-:W-:Y:S01]  /*06f0*/  @P3 IADD3 R2, PT, PT, R2, 0x20, RZ ;  /* 0x0000002002023810 */ /* 0x000fe20007ffe0ff */
[----:B------:R2:W5:Y:S04]  /*0700*/  @P3 LDG.E.128 R228, desc[UR6][R14.64] ;  /* 0x000000060ee43981 */ /* 0x000568000c1e1d00 */
[----:B------:R2:W5:Y:S01]  /*0710*/  @P3 LDG.E.128 R144, desc[UR6][R16.64] ;  /* 0x0000000610903981 */ /* 0x000562000c1e1d00 */
[----:B------:R-:W-:Y:S01]  /*0720*/  ISETP.GE.U32.AND P3, PT, R0, 0x1e0, PT ;  /* 0x000001e00000780c */ /* 0x000fe20003f66070 */
[C---:B------:R-:W-:Y:S01]  /*0730*/  @P4 IMAD.WIDE.U32 R18, R2.reuse, 0x10, R18 ;  /* 0x0000001002124825 */ /* 0x040fe200078e0012 */
[----:B---3--:R-:W3:Y:S03]  /*0740*/  @P0 LDC.64 R6, c[0x0][0x3d0] ;  /* 0x0000f400ff060b82 */ /* 0x008ee60000000a00 */
[C---:B-1----:R-:W-:Y:S01]  /*0750*/  @P4 IMAD.WIDE.U32 R20, R2.reuse, 0x10, R20 ;  /* 0x0000001002144825 */ /* 0x042fe200078e0014 */
[----:B------:R-:W-:Y:S01]  /*0760*/  @P4 IADD3 R2, PT, PT, R2, 0x20, RZ ;  /* 0x0000002002024810 */ /* 0x000fe20007ffe0ff */
[----:B------:R1:W5:Y:S03]  /*0770*/  @P4 LDG.E.128 R224, desc[UR6][R18.64] ;  /* 0x0000000612e04981 */ /* 0x000366000c1e1d00 */
[----:B----4-:R-:W4:Y:S01]  /*0780*/  @P0 LDC.64 R8, c[0x0][0x438] ;  /* 0x00010e00ff080b82 */ /* 0x010f220000000a00 */
[----:B------:R-:W-:Y:S01]  /*0790*/  ISETP.GE.U32.AND P2, PT, R0, 0x200, PT ;  /* 0x000002000000780c */ /* 0x000fe20003f46070 */
[C---:B0-----:R-:W-:Y:S01]  /*07a0*/  @P5 IMAD.WIDE.U32 R22, R2.reuse, 0x10, R22 ;  /* 0x0000001002165825 */ /* 0x041fe200078e0016 */
[----:B------:R0:W5:Y:S03]  /*07b0*/  @P4 LDG.E.128 R148, desc[UR6][R20.64] ;  /* 0x0000000614944981 */ /* 0x000166000c1e1d00 */
[C---:B------:R-:W-:Y:S01]  /*07c0*/  @P5 IMAD.WIDE.U32 R24, R2.reuse, 0x10, R24 ;  /* 0x0000001002185825 */ /* 0x040fe200078e0018 */
[----:B------:R-:W-:Y:S01]  /*07d0*/  @P5 IADD3 R2, PT, PT, R2, 0x20, RZ ;  /* 0x0000002002025810 */ /* 0x000fe20007ffe0ff */
[----:B------:R-:W0:Y:S01]  /*07e0*/  @P1 LDC.64 R10, c[0x0][0x3d0] ;  /* 0x0000f400ff0a1b82 */ /* 0x000e220000000a00 */
[----:B------:R-:W-:Y:S01]  /*07f0*/  ISETP.GE.U32.AND P4, PT, R0, 0x220, PT ;  /* 0x000002200000780c */ /* 0x000fe20003f86070 */
[----:B------:R0:W5:Y:S06]  /*0800*/  @P5 LDG.E.128 R220, desc[UR6][R22.64] ;  /* 0x0000000616dc5981 */ /* 0x00016c000c1e1d00 */
[----:B------:R-:W0:Y:S01]  /*0810*/  @P1 LDC.64 R12, c[0x0][0x438] ;  /* 0x00010e00ff0c1b82 */ /* 0x000e220000000a00 */
[C---:B------:R-:W-:Y:S01]  /*0820*/  @P6 IMAD.WIDE.U32 R26, R2.reuse, 0x10, R26 ;  /* 0x00000010021a6825 */ /* 0x040fe200078e001a */
[----:B------:R0:W5:Y:S03]  /*0830*/  @P5 LDG.E.128 R152, desc[UR6][R24.64] ;  /* 0x0000000618985981 */ /* 0x000166000c1e1d00 */
[C---:B------:R-:W-:Y:S01]  /*0840*/  @P6 IMAD.WIDE.U32 R4, R2.reuse, 0x10, R4 ;  /* 0x0000001002046825 */ /* 0x040fe200078e0004 */
[----:B------:R-:W5:Y:S02]  /*0850*/  @P6 LDG.E.128 R216, desc[UR6][R26.64] ;  /* 0x000000061ad86981 */ /* 0x000f64000c1e1d00 */
[----:B--2---:R-:W2:Y:S01]  /*0860*/  @P3 LDC.64 R14, c[0x0][0x3d0] ;  /* 0x0000f400ff0e3b82 */ /* 0x004ea20000000a00 */
[----:B------:R-:W-:Y:S01]  /*0870*/  @P6 IADD3 R2, PT, PT, R2, 0x20, RZ ;  /* 0x0000002002026810 */ /* 0x000fe20007ffe0ff */
[----:B------:R0:W5:Y:S01]  /*0880*/  @P6 LDG.E.128 R156, desc[UR6][R4.64] ;  /* 0x00000006049c6981 */ /* 0x000162000c1e1d00 */
[----:B------:R-:W-:-:S05]  /*0890*/  ISETP.GE.U32.AND P6, PT, R0, 0x240, PT ;  /* 0x000002400000780c */ /* 0x000fca0003fc6070 */
[----:B------:R-:W2:Y:S01]  /*08a0*/  @P3 LDC.64 R16, c[0x0][0x438] ;  /* 0x00010e00ff103b82 */ /* 0x000ea20000000a00 */
[----:B------:R-:W-:Y:S01]  /*08b0*/  ISETP.GE.U32.AND P5, PT, R0, 0x260, PT ;  /* 0x000002600000780c */ /* 0x000fe20003fa6070 */
[----:B---3--:R-:W-:-:S06]  /*08c0*/  @P0 IMAD.WIDE.U32 R6, R2, 0x10, R6 ;  /* 0x0000001002060825 */ /* 0x008fcc00078e0006 */
[----:B-1----:R-:W1:Y:S01]  /*08d0*/  @P2 LDC.64 R18, c[0x0][0x3d0] ;  /* 0x0000f400ff122b82 */ /* 0x002e620000000a00 */
[----:B----4-:R-:W-:-:S07]  /*08e0*/  @P0 IMAD.WIDE.U32 R8, R2, 0x10, R8 ;  /* 0x0000001002080825 */ /* 0x010fce00078e0008 */
[----:B0-----:R-:W0:Y:S01]  /*08f0*/  @P2 LDC.64 R20, c[0x0][0x438] ;  /* 0x00010e00ff142b82 */ /* 0x001e220000000a00 */
[----:B------:R-:W-:Y:S01]  /*0900*/  @P0 IADD3 R2, PT, PT, R2, 0x20, RZ ;  /* 0x0000002002020810 */ /* 0x000fe20007ffe0ff */
[----:B------:R3:W5:Y:S06]  /*0910*/  @P0 LDG.E.128 R212, desc[UR6][R6.64] ;  /* 0x0000000606d40981 */ /* 0x00076c000c1e1d00 */
[----:B------:R-:W4:Y:S01]  /*0920*/  @P4 LDC.64 R22, c[0x0][0x3d0] ;  /* 0x0000f400ff164b82 */ /* 0x000f220000000a00 */
[C---:B------:R-:W-:Y:S01]  /*0930*/  @P1 IMAD.WIDE.U32 R10, R2.reuse, 0x10, R10 ;  /* 0x00000010020a1825 */ /* 0x040fe200078e000a */
[----:B------:R3:W5:Y:S06]  /*0940*/  @P0 LDG.E.128 R160, desc[UR6][R8.64] ;  /* 0x0000000608a00981 */ /* 0x00076c000c1e1d00 */
[----:B------:R-:W3:Y:S01]  /*0950*/  @P4 LDC.64 R24, c[0x0][0x438] ;  /* 0x00010e00ff184b82 */ /* 0x000ee20000000a00 */
[C---:B------:R-:W-:Y:S01]  /*0960*/  @P1 IMAD.WIDE.U32 R12, R2.reuse, 0x10, R12 ;  /* 0x00000010020c1825 */ /* 0x040fe200078e000c */
[----:B------:R-:W-:Y:S01]  /*0970*/  @P1 IADD3 R2, PT, PT, R2, 0x20, RZ ;  /* 0x0000002002021810 */ /* 0x000fe20007ffe0ff */
[----:B------:R0:W5:Y:S05]  /*0980*/  @P1 LDG.E.128 R208, desc[UR6][R10.64] ;  /* 0x000000060ad01981 */ /* 0x00016a000c1e1d00 */
[----:B------:R-:W3:Y:S01]  /*0990*/  @P6 LDC.64 R4, c[0x0][0x3d0] ;  /* 0x0000f400ff046b82 */ /* 0x000ee20000000a00 */
[C---:B--2---:R-:W-:Y:S01]  /*09a0*/  @P3 IMAD.WIDE.U32 R14, R2.reuse, 0x10, R14 ;  /* 0x00000010020e3825 */ /* 0x044fe200078e000e */
[----:B------:R2:W5:Y:S06]  /*09b0*/  @P1 LDG.E.128 R164, desc[UR6][R12.64] ;  /* 0x000000060ca41981 */ /* 0x00056c000c1e1d00 */
[----:B------:R-:W2:Y:S01]  /*09c0*/  @P6 LDC.64 R26, c[0x0][0x438] ;  /* 0x00010e00ff1a6b82 */ /* 0x000ea20000000a00 */
[C---:B------:R-:W-:Y:S01]  /*09d0*/  @P3 IMAD.WIDE.U32 R16, R2.reuse, 0x10, R16 ;  /* 0x0000001002103825 */ /* 0x040fe200078e0010 */
[----:B------:R-:W-:Y:S01]  /*09e0*/  @P3 IADD3 R2, PT, PT, R2, 0x20, RZ ;  /* 0x0000002002023810 */ /* 0x000fe20007ffe0ff */
[----:B------:R0:W5:Y:S05]  /*09f0*/  @P3 LDG.E.128 R204, desc[UR6][R14.64] ;  /* 0x000000060ecc3981 */ /* 0x00016a000c1e1d00 */
[----:B------:R-:W2:Y:S01]  /*0a00*/  @P5 LDC.64 R28, c[0x0][0x3d0] ;  /* 0x0000f400ff1c5b82 */ /* 0x000ea20000000a00 */
[C---:B-1----:R-:W-:Y:S01]  /*0a10*/  @P2 IMAD.WIDE.U32 R18, R2.reuse, 0x10, R18 ;  /* 0x0000001002122825 */ /* 0x042fe200078e0012 */
[----:B------:R1:W5:Y:S06]  /*0a20*/  @P3 LDG.E.128 R168, desc[UR6][R16.64] ;  /* 0x0000000610a83981 */ /* 0x00036c000c1e1d00 */
[----:B------:R-:W1:Y:S01]  /*0a30*/  @P5 LDC.64 R30, c[0x0][0x438] ;  /* 0x00010e00ff1e5b82 */ /* 0x000e620000000a00 */
[C---:B0-----:R-:W-:Y:S01]  /*0a40*/  @P2 IMAD.WIDE.U32 R20, R2.reuse, 0x10, R20 ;  /* 0x0000001002142825 */ /* 0x041fe200078e0014 */
[----:B------:R-:W-:Y:S01]  /*0a50*/  @P2 IADD3 R2, PT, PT, R2, 0x20, RZ ;  /* 0x0000002002022810 */ /* 0x000fe20007ffe0ff */
[----:B------:R0:W5:Y:S04]  /*0a60*/  @P2 LDG.E.128 R200, desc[UR6][R18.64] ;  /* 0x0000000612c82981 */ /* 0x000168000c1e1d00 */
[C---:B----4-:R-:W-:Y:S01]  /*0a70*/  @P4 IMAD.WIDE.U32 R22, R2.reuse, 0x10, R22 ;  /* 0x0000001002164825 */ /* 0x050fe200078e0016 */
[----:B------:R0:W5:Y:S03]  /*0a80*/  @P2 LDG.E.128 R172, desc[UR6][R20.64] ;  /* 0x0000000614ac2981 */ /* 0x000166000c1e1d00 */
[C---:B---3--:R-:W-:Y:S01]  /*0a90*/  @P4 IMAD.WIDE.U32 R24, R2.reuse, 0x10, R24 ;  /* 0x0000001002184825 */ /* 0x048fe200078e0018 */
[----:B------:R-:W-:Y:S01]  /*0aa0*/  @P4 IADD3 R2, PT, PT, R2, 0x20, RZ ;  /* 0x0000002002024810 */ /* 0x000fe20007ffe0ff */
[----:B------:R0:W5:Y:S04]  /*0ab0*/  @P4 LDG.E.128 R196, desc[UR6][R22.64] ;  /* 0x0000000616c44981 */ /* 0x000168000c1e1d00 */
[C---:B------:R-:W-:Y:S01]  /*0ac0*/  @P6 IMAD.WIDE.U32 R4, R2.reuse, 0x10, R4 ;  /* 0x0000001002046825 */ /* 0x040fe200078e0004 */
[----:B------:R0:W5:Y:S03]  /*0ad0*/  @P4 LDG.E.128 R176, desc[UR6][R24.64] ;  /* 0x0000000618b04981 */ /* 0x000166000c1e1d00 */
[C---:B--2---:R-:W-:Y:S01]  /*0ae0*/  @P6 IMAD.WIDE.U32 R26, R2.reuse, 0x10, R26 ;  /* 0x00000010021a6825 */ /* 0x044fe200078e001a */
[----:B------:R-:W-:Y:S01]  /*0af0*/  @P6 IADD3 R2, PT, PT, R2, 0x20, RZ ;  /* 0x0000002002026810 */ /* 0x000fe20007ffe0ff */
[----:B------:R0:W5:Y:S04]  /*0b00*/  @P6 LDG.E.128 R192, desc[UR6][R4.64] ;  /* 0x0000000604c06981 */ /* 0x000168000c1e1d00 */
[C---:B------:R-:W-:Y:S01]  /*0b10*/  @P5 IMAD.WIDE.U32 R28, R2.reuse, 0x10, R28 ;  /* 0x00000010021c5825 */ /* 0x040fe200078e001c */
[----:B------:R0:W5:Y:S03]  /*0b20*/  @P6 LDG.E.128 R180, desc[UR6][R26.64] ;  /* 0x000000061ab46981 */ /* 0x000166000c1e1d00 */
[----:B-1----:R-:W-:Y:S01]  /*0b30*/  @P5 IMAD.WIDE.U32 R30, R2, 0x10, R30 ;  /* 0x00000010021e5825 */ /* 0x002fe200078e001e */
[----:B------:R0:W5:Y:S04]  /*0b40*/  @P5 LDG.E.128 R188, desc[UR6][R28.64] ;  /* 0x000000061cbc5981 */ /* 0x000168000c1e1d00 */
[----:B------:R0:W5:Y:S01]  /*0b50*/  @P5 LDG.E.128 R184, desc[UR6][R30.64] ;  /* 0x000000061eb85981 */ /* 0x000162000c1e1d00 */
[----:B------:R-:W-:-:S02]  /*0b60*/  ISETP.GE.U32.AND P0, PT, R0, 0x280, PT ;  /* 0x000002800000780c */ /* 0x000fc40003f06070 */
[----:B------:R-:W-:-:S11]  /*0b70*/  @P5 IADD3 R2, PT, PT, R2, 0x20, RZ ;  /* 0x0000002002025810 */ /* 0x000fd60007ffe0ff */
[----:B0-----:R-:W-:Y:S05]  /*0b80*/  @!P0 BRA `(.L_x_79162) ;  /* 0x0000000800908947 */ /* 0x001fea0003800000 */
[----:B------:R-:W0:Y:S08]  /*0b90*/  LDC.64 R104, c[0x0][0x438] ;  /* 0x00010e00ff687b82 */ /* 0x000e300000000a00 */
[----:B------:R-:W1:Y:S01]  /*0ba0*/  LDC.64 R4, c[0x0][0x3d0] ;  /* 0x0000f400ff047b82 */ /* 0x000e620000000a00 */
[----:B0-----:R-:W-:-:S06]  /*0bb0*/  IMAD.WIDE.U32 R104, R2, 0x10, R104 ;  /* 0x0000001002687825 */ /* 0x001fcc00078e0068 */
[----:B------:R-:W5:Y:S01]  /*0bc0*/  LDG.E.128 R104, desc[UR6][R104.64] ;  /* 0x0000000668687981 */ /* 0x000f62000c1e1d00 */
[----:B-1----:R-:W-:-:S05]  /*0bd0*/  IMAD.WIDE.U32 R2, R2, 0x10, R4 ;  /* 0x0000001002027825 */ /* 0x002fca00078e0004 */
[----:B------:R0:W5:Y:S01]  /*0be0*/  LDG.E.128 R108, desc[UR6][R2.64] ;  /* 0x00000006026c7981 */ /* 0x000162000c1e1d00 */
[----:B------:R-:W-:Y:S05]  /*0bf0*/  BRA `(.L_x_79162) ;  /* 0x0000000800747947 */ /* 0x000fea0003800000 */
.L_x_79161:
        /* <DEDUP_REMOVED lines=11> */
[----:B------:R-:W4:Y:S01]  /*0cb0*/  LDL R23, [R1+0xc] ;  /* 0x00000c0001177983 */ /* 0x000f220000100800 */
        /* <DEDUP_REMOVED lines=9> */
[----:B------:R-:W1:Y:S01]  /*0d50*/  @P3 LDC.64 R8, c[0x0][0x3d0] ;  /* 0x0000f400ff083b82 */ /* 0x000e620000000a00 */
[C---:B0-----:R-:W-:Y:S01]  /*0d60*/  @P5 IMAD.WIDE.U32 R4, R2.reuse, 0x10, R4 ;  /* 0x0000001002045825 */ /* 0x041fe200078e0004 */
[----:B------:R-:W-:-:S06]  /*0d70*/  @P5 LOP3.LUT R2, R2, 0x20, RZ, 0xfc, !PT ;  /* 0x0000002002025812 */ /* 0x000fcc00078efcff */
[----:B------:R-:W0:Y:S01]  /*0d80*/  @P2 LDC.64 R10, c[0x0][0x3d0] ;  /* 0x0000f400ff0a2b82 */ /* 0x000e220000000a00 */
[C---:B-1----:R-:W-:Y:S01]  /*0d90*/  @P4 IMAD.WIDE.U32 R6, R2.reuse, 0x10, R6 ;  /* 0x0000001002064825 */ /* 0x042fe200078e0006 */
[----:B------:R-:W-:-:S06]  /*0da0*/  @P4 IADD3 R2, PT, PT, R2, 0x20, RZ ;  /* 0x0000002002024810 */ /* 0x000fcc0007ffe0ff */
[----:B------:R-:W1:Y:S01]  /*0db0*/  @P1 LDC.64 R12, c[0x0][0x3d0] ;  /* 0x0000f400ff0c1b82 */ /* 0x000e620000000a00 */
[----:B------:R-:W-:-:S07]  /*0dc0*/  @P3 IMAD.WIDE.U32 R8, R2, 0x10, R8 ;  /* 0x0000001002083825 */ /* 0x000fce00078e0008 */
[----:B------:R-:W1:Y:S01]  /*0dd0*/  @P0 LDC.64 R14, c[0x0][0x3d0] ;  /* 0x0000f400ff0e0b82 */ /* 0x000e620000000a00 */
[----:B--2---:R-:W2:Y:S01]  /*0de0*/  @P5 LDG.E.128 R24, desc[UR6][R4.64] ;  /* 0x0000000604185981 */ /* 0x004ea2000c1e1d00 */
[----:B------:R-:W-:-:S03]  /*0df0*/  @P3 IADD3 R2, PT, PT, R2, 0x20, RZ ;  /* 0x0000002002023810 */ /* 0x000fc60007ffe0ff */
[----:B---3--:R-:W3:Y:S04]  /*0e00*/  @P4 LDG.E.128 R16, desc[UR6][R6.64] ;  /* 0x0000000606104981 */ /* 0x008ee8000c1e1d00 */
[----:B----4-:R-:W4:Y:S01]  /*0e10*/  @P3 LDG.E.128 R20, desc[UR6][R8.64] ;  /* 0x0000000608143981 */ /* 0x010f22000c1e1d00 */
[C---:B0-----:R-:W-:Y:S01]  /*0e20*/  @P2 IMAD.WIDE.U32 R10, R2.reuse, 0x10, R10 ;  /* 0x00000010020a2825 */ /* 0x041fe200078e000a */
[----:B------:R-:W-:-:S04]  /*0e30*/  @P2 IADD3 R2, PT, PT, R2, 0x20, RZ ;  /* 0x0000002002022810 */ /* 0x000fc80007ffe0ff */
[----:B------:R0:W5:Y:S01]  /*0e40*/  @P2 LDG.E.128 R248, desc[UR6][R10.64] ;  /* 0x000000060af82981 */ /* 0x000162000c1e1d00 */
[----:B-1----:R-:W-:Y:S01]  /*0e50*/  @P1 IMAD.WIDE.U32 R12, R2, 0x10, R12 ;  /* 0x00000010020c1825 */ /* 0x002fe200078e000c */
[----:B------:R-:W-:Y:S02]  /*0e60*/  ISETP.GE.U32.AND P2, PT, R0, 0x160, PT ;  /* 0x000001600000780c */ /* 0x000fe40003f46070 */
[----:B------:R-:W-:Y:S02]  /*0e70*/  @P1 IADD3 R2, PT, PT, R2, 0x20, RZ ;  /* 0x0000002002021810 */ /* 0x000fe40007ffe0ff */
[----:B------:R1:W5:Y:S01]  /*0e80*/  @P1 LDG.E.128 R244, desc[UR6][R12.64] ;  /* 0x000000060cf41981 */ /* 0x000362000c1e1d00 */
[----:B------:R-:W-:Y:S02]  /*0e90*/  ISETP.GE.U32.AND P1, PT, R0, 0x180, PT ;  /* 0x000001800000780c */ /* 0x000fe40003f26070 */
[C---:B------:R-:W-:Y:S01]  /*0ea0*/  @P0 IMAD.WIDE.U32 R14, R2.reuse, 0x10, R14 ;  /* 0x00000010020e0825 */ /* 0x040fe200078e000e */
[----:B------:R-:W-:-:S04]  /*0eb0*/  @P0 IADD3 R2, PT, PT, R2, 0x20, RZ ;  /* 0x0000002002020810 */ /* 0x000fc80007ffe0ff */
[----:B------:R4:W5:Y:S01]  /*0ec0*/  @P0 LDG.E.128 R240, desc[UR6][R14.64] ;  /* 0x000000060ef00981 */ /* 0x000962000c1e1d00 */
[----:B------:R-:W-:-:S05]  /*0ed0*/  ISETP.GE.U32.AND P0, PT, R0, 0x1a0, PT ;  /* 0x000001a00000780c */ /* 0x000fca0003f06070 */
[----:B0-----:R-:W0:Y:S08]  /*0ee0*/  @P1 LDC.64 R10, c[0x0][0x3d0] ;  /* 0x0000f400ff0a1b82 */ /* 0x001e300000000a00 */
[----:B-1----:R-:W1:Y:S01]  /*0ef0*/  @P0 LDC.64 R12, c[0x0][0x3d0] ;  /* 0x0000f400ff0c0b82 */ /* 0x002e620000000a00 */
[----:B--2---:R-:W-:Y:S04]  /*0f00*/  @P5 STL.64 [R1+0x20], R24 ;  /* 0x0000201801005387 */ /* 0x004fe80000100a00 */
[----:B------:R-:W-:Y:S01]  /*0f10*/  @P5 STL.64 [R1+0x28], R26 ;  /* 0x0000281a01005387 */ /* 0x000fe20000100a00 */
[----:B------:R-:W-:-:S03]  /*0f20*/  ISETP.GE.U32.AND P5, PT, R0, 0x100, PT ;  /* 0x000001000000780c */ /* 0x000fc60003fa6070 */
[----:B---3--:R2:W-:Y:S10]  /*0f30*/  @P4 STL.64 [R1+0x10], R16 ;  /* 0x0000101001004387 */ /* 0x0085f40000100a00 */
[----:B------:R-:W3:Y:S01]  /*0f40*/  @P5 LDC.64 R4, c[0x0][0x3d0] ;  /* 0x0000f400ff045b82 */ /* 0x000ee20000000a00 */
[----:B------:R0:W-:Y:S01]  /*0f50*/  @P4 STL.64 [R1+0x18], R18 ;  /* 0x0000181201004387 */ /* 0x0001e20000100a00 */
[----:B------:R-:W-:-:S06]  /*0f60*/  ISETP.GE.U32.AND P4, PT, R0, 0x120, PT ;  /* 0x000001200000780c */ /* 0x000fcc0003f86070 */
[----:B--2---:R-:W2:Y:S01]  /*0f70*/  @P6 LDC.64 R16, c[0x0][0x3d0] ;  /* 0x0000f400ff106b82 */ /* 0x004ea20000000a00 */
[----:B----4-:R4:W-:Y:S04]  /*0f80*/  @P3 STL.64 [R1], R20 ;  /* 0x0000001401003387 */ /* 0x0109e80000100a00 */
[----:B------:R4:W-:Y:S01]  /*0f90*/  @P3 STL.64 [R1+0x8], R22 ;  /* 0x0000081601003387 */ /* 0x0009e20000100a00 */
[----:B------:R-:W-:Y:S02]  /*0fa0*/  ISETP.GE.U32.AND P3, PT, R0, 0x140, PT ;  /* 0x000001400000780c */ /* 0x000fe40003f66070 */
[----:B------:R-:W1:Y:S08]  /*0fb0*/  @P4 LDC.64 R6, c[0x0][0x3d0] ;  /* 0x0000f400ff064b82 */ /* 0x000e700000000a00 */
[----:B0-----:R-:W0:Y:S08]  /*0fc0*/  @P2 LDC.64 R18, c[0x0][0x3d0] ;  /* 0x0000f400ff122b82 */ /* 0x001e300000000a00 */
[----:B------:R-:W4:Y:S01]  /*0fd0*/  @P3 LDC.64 R8, c[0x0][0x3d0] ;  /* 0x0000f400ff083b82 */ /* 0x000f220000000a00 */
[C---:B--2---:R-:W-:Y:S01]  /*0fe0*/  @P6 IMAD.WIDE.U32 R16, R2.reuse, 0x10, R16 ;  /* 0x0000001002106825 */ /* 0x044fe200078e0010 */
[----:B------:R-:W-:-:S04]  /*0ff0*/  @P6 IADD3 R2, PT, PT, R2, 0x20, RZ ;  /* 0x0000002002026810 */ /* 0x000fc80007ffe0ff */
[----:B------:R-:W5:Y:S01]  /*1000*/  @P6 LDG.E.128 R236, desc[UR6][R16.64] ;  /* 0x0000000610ec6981 */ /* 0x000f62000c1e1d00 */
[----:B---3--:R-:W-:Y:S01]  /*1010*/  @P5 IMAD.WIDE.U32 R4, R2, 0x10, R4 ;  /* 0x0000001002045825 */ /* 0x008fe200078e0004 */
[----:B------:R-:W-:Y:S02]  /*1020*/  ISETP.GE.U32.AND P6, PT, R0, 0x1c0, PT ;  /* 0x000001c00000780c */ /* 0x000fe40003fc6070 */
[----:B------:R-:W-:Y:S02]  /*1030*/  @P5 IADD3 R2, PT, PT, R2, 0x20, RZ ;  /* 0x0000002002025810 */ /* 0x000fe40007ffe0ff */
[----:B------:R2:W5:Y:S01]  /*1040*/  @P5 LDG.E.128 R232, desc[UR6][R4.64] ;  /* 0x0000000604e85981 */ /* 0x000562000c1e1d00 */
[----:B------:R-:W-:Y:S02]  /*1050*/  ISETP.GE.U32.AND P5, PT, R0, 0x1e0, PT ;  /* 0x000001e00000780c */ /* 0x000fe40003fa6070 */
[C---:B-1----:R-:W-:Y:S01]  /*1060*/  @P4 IMAD.WIDE.U32 R6, R2.reuse, 0x10, R6 ;  /* 0x0000001002064825 */ /* 0x042fe200078e0006 */
[----:B------:R-:W-:-:S04]  /*1070*/  @P4 IADD3 R2, PT, PT, R2, 0x20, RZ ;  /* 0x0000002002024810 */ /* 0x000fc80007ffe0ff */
[----:B------:R1:W5:Y:S01]  /*1080*/  @P4 LDG.E.128 R228, desc[UR6][R6.64] ;  /* 0x0000000606e44981 */ /* 0x000362000c1e1d00 */
[----:B------:R-:W-:Y:S01]  /*1090*/  ISETP.GE.U32.AND P4, PT, R0, 0x200, PT ;  /* 0x000002000000780c */ /* 0x000fe20003f86070 */
[----:B------:R-:W3:Y:S01]  /*10a0*/  @P6 LDC.64 R14, c[0x0][0x3d0] ;  /* 0x0000f400ff0e6b82 */ /* 0x000ee20000000a00 */
[C---:B----4-:R-:W-:Y:S01]  /*10b0*/  @P3 IMAD.WIDE.U32 R8, R2.reuse, 0x10, R8 ;  /* 0x0000001002083825 */ /* 0x050fe200078e0008 */
[----:B------:R-:W-:-:S04]  /*10c0*/  @P3 IADD3 R2, PT, PT, R2, 0x20, RZ ;  /* 0x0000002002023810 */ /* 0x000fc80007ffe0ff */
[----:B------:R4:W5:Y:S01]  /*10d0*/  @P3 LDG.E.128 R224, desc[UR6][R8.64] ;  /* 0x0000000608e03981 */ /* 0x000962000c1e1d00 */
[----:B0-----:R-:W-:Y:S01]  /*10e0*/  @P2 IMAD.WIDE.U32 R18, R2, 0x10, R18 ;  /* 0x0000001002122825 */ /* 0x001fe200078e0012 */
[----:B------:R-:W-:Y:S01]  /*10f0*/  ISETP.GE.U32.AND P3, PT, R0, 0x220, PT ;  /* 0x000002200000780c */ /* 0x000fe20003f66070 */
[----:B--2---:R-:W0:Y:S01]  /*1100*/  @P5 LDC.64 R4, c[0x0][0x3d0] ;  /* 0x0000f400ff045b82 */ /* 0x004e220000000a00 */
[----:B------:R-:W-:Y:S02]  /*1110*/  @P2 IADD3 R2, PT, PT, R2, 0x20, RZ ;  /* 0x0000002002022810 */ /* 0x000fe40007ffe0ff */
[----:B------:R2:W5:Y:S01]  /*1120*/  @P2 LDG.E.128 R220, desc[UR6][R18.64] ;  /* 0x0000000612dc2981 */ /* 0x000562000c1e1d00 */
[----:B------:R-:W-:Y:S02]  /*1130*/  ISETP.GE.U32.AND P2, PT, R0, 0x240, PT ;  /* 0x000002400000780c */ /* 0x000fe40003f46070 */
[C---:B------:R-:W-:Y:S01]  /*1140*/  @P1 IMAD.WIDE.U32 R10, R2.reuse, 0x10, R10 ;  /* 0x00000010020a1825 */ /* 0x040fe200078e000a */
[----:B------:R-:W-:Y:S01]  /*1150*/  @P1 IADD3 R2, PT, PT, R2, 0x20, RZ ;  /* 0x0000002002021810 */ /* 0x000fe20007ffe0ff */
[----:B-1----:R-:W1:Y:S03]  /*1160*/  @P4 LDC.64 R6, c[0x0][0x3d0] ;  /* 0x0000f400ff064b82 */ /* 0x002e660000000a00 */
[----:B------:R1:W5:Y:S01]  /*1170*/  @P1 LDG.E.128 R216, desc[UR6][R10.64] ;  /* 0x000000060ad81981 */ /* 0x000362000c1e1d00 */
[----:B------:R-:W-:Y:S01]  /*1180*/  @P0 IMAD.WIDE.U32 R12, R2, 0x10, R12 ;  /* 0x00000010020c0825 */ /* 0x000fe200078e000c */
[----:B------:R-:W-:-:S02]  /*1190*/  ISETP.GE.U32.AND P1, PT, R0, 0x260, PT ;  /* 0x000002600000780c */ /* 0x000fc40003f26070 */
[----:B------:R-:W-:Y:S01]  /*11a0*/  @P0 IADD3 R2, PT, PT, R2, 0x20, RZ ;  /* 0x0000002002020810 */ /* 0x000fe20007ffe0ff */
[----:B----4-:R-:W4:Y:S01]  /*11b0*/  @P3 LDC.64 R8, c[0x0][0x3d0] ;  /* 0x0000f400ff083b82 */ /* 0x010f220000000a00 */
[----:B------:R0:W5:Y:S01]  /*11c0*/  @P0 LDG.E.128 R212, desc[UR6][R12.64] ;  /* 0x000000060cd40981 */ /* 0x000162000c1e1d00 */
[----:B------:R-:W-:Y:S02]  /*11d0*/  ISETP.GE.U32.AND P0, PT, R0, 0x280, PT ;  /* 0x000002800000780c */ /* 0x000fe40003f06070 */
[C---:B---3--:R-:W-:Y:S01]  /*11e0*/  @P6 IMAD.WIDE.U32 R14, R2.reuse, 0x10, R14 ;  /* 0x00000010020e6825 */ /* 0x048fe200078e000e */
[----:B------:R-:W-:-:S03]  /*11f0*/  @P6 IADD3 R2, PT, PT, R2, 0x20, RZ ;  /* 0x0000002002026810 */ /* 0x000fc60007ffe0ff */
[----:B------:R-:W3:Y:S01]  /*1200*/  @P2 LDC.64 R16, c[0x0][0x3d0] ;  /* 0x0000f400ff102b82 */ /* 0x000ee20000000a00 */
[----:B------:R1:W5:Y:S01]  /*1210*/  @P6 LDG.E.128 R208, desc[UR6][R14.64] ;  /* 0x000000060ed06981 */ /* 0x000362000c1e1d00 */
[C---:B0-----:R-:W-:Y:S01]  /*1220*/  @P5 IMAD.WIDE.U32 R4, R2.reuse, 0x10, R4 ;  /* 0x0000001002045825 */ /* 0x041fe200078e0004 */
[----:B------:R-:W-:-:S04]  /*1230*/  @P5 IADD3 R2, PT, PT, R2, 0x20, RZ ;  /* 0x0000002002025810 */ /* 0x000fc80007ffe0ff */
[----:B------:R0:W5:Y:S01]  /*1240*/  @P5 LDG.E.128 R204, desc[UR6][R4.64] ;  /* 0x0000000604cc5981 */ /* 0x000162000c1e1d00 */
[----:B--2---:R-:W2:Y:S01]  /*1250*/  @P1 LDC.64 R18, c[0x0][0x3d0] ;  /* 0x0000f400ff121b82 */ /* 0x004ea20000000a00 */
[C---:B-1----:R-:W-:Y:S01]  /*1260*/  @P4 IMAD.WIDE.U32 R6, R2.reuse, 0x10, R6 ;  /* 0x0000001002064825 */ /* 0x042fe200078e0006 */
[----:B------:R-:W-:-:S04]  /*1270*/  @P4 IADD3 R2, PT, PT, R2, 0x20, RZ ;  /* 0x0000002002024810 */ /* 0x000fc80007ffe0ff */
[----:B------:R0:W5:Y:S02]  /*1280*/  @P4 LDG.E.128 R200, desc[UR6][R6.64] ;  /* 0x0000000606c84981 */ /* 0x000164000c1e1d00 */
[----:B------:R-:W1:Y:S01]  /*1290*/  @P0 LDC.64 R10, c[0x0][0x3d0] ;  /* 0x0000f400ff0a0b82 */ /* 0x000e620000000a00 */
[C---:B----4-:R-:W-:Y:S01]  /*12a0*/  @P3 IMAD.WIDE.U32 R8, R2.reuse, 0x10, R8 ;  /* 0x0000001002083825 */ /* 0x050fe200078e0008 */
[----:B------:R-:W-:-:S04]  /*12b0*/  @P3 IADD3 R2, PT, PT, R2, 0x20, RZ ;  /* 0x0000002002023810 */ /* 0x000fc80007ffe0ff */
[----:B------:R0:W5:Y:S01]  /*12c0*/  @P3 LDG.E.128 R196, desc[UR6][R8.64] ;  /* 0x0000000608c43981 */ /* 0x000162000c1e1d00 */
[C---:B---3--:R-:W-:Y:S01]  /*12d0*/  @P2 IMAD.WIDE.U32 R16, R2.reuse, 0x10, R16 ;  /* 0x0000001002102825 */ /* 0x048fe200078e0010 */
[----:B------:R-:W-:-:S04]  /*12e0*/  @P2 IADD3 R2, PT, PT, R2, 0x20, RZ ;  /* 0x0000002002022810 */ /* 0x000fc80007ffe0ff */
[----:B------:R0:W5:Y:S01]  /*12f0*/  @P2 LDG.E.128 R192, desc[UR6][R16.64] ;  /* 0x0000000610c02981 */ /* 0x000162000c1e1d00 */
[C---:B--2---:R-:W-:Y:S01]  /*1300*/  @P1 IMAD.WIDE.U32 R18, R2.reuse, 0x10, R18 ;  /* 0x0000001002121825 */ /* 0x044fe200078e0012 */
[----:B------:R-:W-:-:S04]  /*1310*/  @P1 IADD3 R2, PT, PT, R2, 0x20, RZ ;  /* 0x0000002002021810 */ /* 0x000fc80007ffe0ff */
[----:B------:R0:W5:Y:S01]  /*1320*/  @P1 LDG.E.128 R188, desc[UR6][R18.64] ;  /* 0x0000000612bc1981 */ /* 0x000162000c1e1d00 */
[----:B-1----:R-:W-:-:S05]  /*1330*/  @P0 IMAD.WIDE.U32 R2, R2, 0x10, R10 ;  /* 0x0000001002020825 */ /* 0x002fca00078e000a */
[----:B------:R0:W5:Y:S01]  /*1340*/  @P0 LDG.E.128 R108, desc[UR6][R2.64] ;  /* 0x00000006026c0981 */ /* 0x000162000c1e1d00 */
        /* <DEDUP_REMOVED lines=39> */
[----:B0-----:R-:W-:-:S07]  /*15c0*/  @P0 CS2R R104, SRZ ;  /* 0x0000000000680805 */ /* 0x001fce000001ff00 */
.L_x_79162:
[----:B------:R-:W-:Y:S05]  /*15d0*/  BSYNC.RECONVERGENT B0 ;  /* 0x0000000000007941 */ /* 0x000fea0003800200 */
.L_x_79160:
        /* <DEDUP_REMOVED lines=10> */
.L_x_79264:
[----:B------:R-:W2:Y:S01]  /*1680*/  S2R R252, SR_TID.X ;  /* 0x0000000000fc7919 */ /* 0x000ea20000002100 */
[----:B------:R-:W4:Y:S01]  /*1690*/  @P5 LDC.64 R60, c[0x0][0x3e0] ;  /* 0x0000f800ff3c5b82 */ /* 0x000f220000000a00 */
[----:B------:R-:W-:Y:S02]  /*16a0*/  IMAD R4, R102, UR8, RZ ;  /* 0x0000000866047c24 */ /* 0x000fe4000f8e02ff */
[----:B-----5:R-:W-:-:S03]  /*16b0*/  HFMA2 R100, -RZ, RZ, 1.875, 0 ;  /* 0x3f800000ff647431 */ /* 0x020fc600000001ff */
[----:B------:R-:W-:-:S04]  /*16c0*/  SHF.R.S32.HI R63, RZ, 0x1f, R4 ;  /* 0x0000001fff3f7819 */ /* 0x000fc80000011404 */
[----:B------:R-:W-:Y:S01]  /*16d0*/  LEA.HI R4, R63, R4, RZ, 0x2 ;  /* 0x000000043f047211 */ /* 0x000fe200078f10ff */
[----:B----4-:R-:W-:-:S05]  /*16e0*/  @P5 IMAD.WIDE R60, R102, 0x4, R60 ;  /* 0x00000004663c5825 */ /* 0x010fca00078e023c */
[----:B-----5:R4:W5:Y:S01]  /*16f0*/  @P5 LDG.E R100, desc[UR6][R60.64] ;  /* 0x000000063c645981 */ /* 0x020962000c1e1900 */
[----:B------:R-:W-:Y:S01]  /*1700*/  ISETP.GE.U32.AND P4, PT, R0, 0x20, PT ;  /* 0x000000200000780c */ /* 0x000fe20003f86070 */
[----:B------:R-:W-:Y:S01]  /*1710*/  BSSY.RECONVERGENT B0, `(.L_x_79163) ;  /* 0x000002c000007945 */ /* 0x000fe20003800200 */
[----:B--2---:R-:W-:-:S04]  /*1720*/  LOP3.LUT R63, R252, 0x1f, RZ, 0xc0, !PT ;  /* 0x0000001ffc3f7812 */ /* 0x004fc800078ec0ff */
[----:B------:R-:W-:Y:S02]  /*1730*/  LEA.HI.SX32 R4, R4, R63, 0x1e ;  /* 0x0000003f04047211 */ /* 0x000fe400078ff2ff */
[----:B------:R-:W2:Y:S02]  /*1740*/  LDC.64 R62, c[0x0][0x3e0] ;  /* 0x0000f800ff3e7b82 */ /* 0x000ea40000000a00 */
[----:B------:R-:W-:-:S06]  /*1750*/  MOV R103, R4 ;  /* 0x0000000400677202 */ /* 0x000fcc0000000f00 */
[----:B----4-:R-:W2:Y:S02]  /*1760*/  LDC.64 R60, c[0x0][0x3a0] ;  /* 0x0000e800ff3c7b82 */ /* 0x010ea40000000a00 */
[----:B--2---:R-:W-:-:S04]  /*1770*/  LOP3.LUT P0, RZ, R60, R62, RZ, 0xfc, !PT ;  /* 0x0000003e3cff7212 */ /* 0x004fc8000780fcff */
[----:B------:R-:W-:Y:S01]  /*1780*/  LOP3.LUT P0, RZ, R61, R63, RZ, 0xfc, P0 ;  /* 0x0000003f3dff7212 */ /* 0x000fe2000000fcff */
[----:B------:R-:W-:-:S12]  /*1790*/  @!P4 BRA `(.L_x_79164) ;  /* 0x00000000008cc947 */ /* 0x000fd80003800000 */
[----:B------:R-:W-:Y:S01]  /*17a0*/  ISETP.NE.U32.AND P1, PT, R60, RZ, PT ;  /* 0x000000ff3c00720c */ /* 0x000fe20003f25070 */
[----:B------:R-:W2:Y:S03]  /*17b0*/  LDC.64 R68, c[0x0][0x390] ;  /* 0x0000e400ff447b82 */ /* 0x000ea60000000a00 */
[----:B------:R-:W-:-:S13]  /*17c0*/  ISETP.NE.AND.EX P1, PT, R61, RZ, PT, P1 ;  /* 0x000000ff3d00720c */ /* 0x000fda0003f25310 */
[----:B------:R-:W4:Y:S01]  /*17d0*/  @P1 LDC.64 R70, c[0x0][0x3a0] ;  /* 0x0000e800ff461b82 */ /* 0x000f220000000a00 */
[----:B--2---:R-:W-:-:S04]  /*17e0*/  IMAD.WIDE.U32 R68, R4, 0x10, R68 ;  /* 0x0000001004447825 */ /* 0x004fc800078e0044 */
[----:B----4-:R-:W-:Y:S02]  /*17f0*/  @P1 IMAD.WIDE.U32 R72, R4, 0x10, R70 ;  /* 0x0000001004481825 */ /* 0x010fe400078e0046 */
[----:B------:R-:W2:Y:S04]  /*1800*/  LDG.E.128 R68, desc[UR6][R68.64] ;  /* 0x0000000644447981 */ /* 0x000ea8000c1e1d00 */
[----:B------:R-:W2:Y:S02]  /*1810*/  @P1 LDG.E.128 R72, desc[UR6][R72.64] ;  /* 0x0000000648481981 */ /* 0x000ea4000c1e1d00 */
[-C--:B--2--5:R-:W-:Y:S01]  /*1820*/  @P1 FFMA.FTZ R5, R68, R100.reuse, R72 ;  /* 0x0000006444051223 */ /* 0x0a4fe20000010048 */
[-C--:B------:R-:W-:Y:S01]  /*1830*/  @P1 FFMA.FTZ R6, R69, R100.reuse, R73 ;  /* 0x0000006445061223 */ /* 0x080fe20000010049 */
[-C--:B------:R-:W-:Y:S01]  /*1840*/  @P1 FFMA.FTZ R23, R70, R100.reuse, R74 ;  /* 0x0000006446171223 */ /* 0x080fe2000001004a */
[----:B------:R-:W-:-:S02]  /*1850*/  @P1 FFMA.FTZ R42, R71, R100, R75 ;  /* 0x00000064472a1223 */ /* 0x000fc4000001004b */
        /* <DEDUP_REMOVED lines=19> */
.L_x_79165:
[----:B------:R-:W2:Y:S01]  /*1990*/  @P0 LDC.64 R68, c[0x0][0x3a8] ;  /* 0x0000ea00ff440b82 */ /* 0x000ea20000000a00 */
[C---:B------:R-:W-:Y:S01]  /*19a0*/  IADD3 R103, PT, PT, R4.reuse, 0x20, RZ ;  /* 0x0000002004677810 */ /* 0x040fe20007ffe0ff */
[----:B--2---:R-:W-:-:S05]  /*19b0*/  @P0 IMAD.WIDE.U32 R68, R4, 0x10, R68 ;  /* 0x0000001004440825 */ /* 0x004fca00078e0044 */
[----:B------:R2:W-:Y:S02]  /*19c0*/  @P0 STG.E.128 desc[UR6][R68.64], R64 ;  /* 0x0000004044000986 */ /* 0x0005e4000c101d06 */
.L_x_79164:
[----:B-1-3--:R-:W-:Y:S05]  /*19d0*/  BSYNC.RECONVERGENT B0 ;  /* 0x0000000000007941 */ /* 0x00afea0003800200 */
.L_x_79163:
[----:B------:R-:W-:Y:S01]  /*19e0*/  ISETP.GE.U32.AND P1, PT, R0, 0x40, PT ;  /* 0x000000400000780c */ /* 0x000fe20003f26070 */
[----:B------:R-:W-:Y:S01]  /*19f0*/  BSSY.RECONVERGENT B0, `(.L_x_79166) ;  /* 0x0000025000007945 */ /* 0x000fe20003800200 */
[----:B0-----:R-:W-:-:S11]  /*1a00*/  LOP3.LUT R2, R2, 0xffdfffff, RZ, 0xc0, !PT ;  /* 0xffdfffff02027812 */ /* 0x001fd600078ec0ff */
[----:B------:R-:W-:Y:S01]  /*1a10*/  @P1 LOP3.LUT R2, R2, 0x200000, RZ, 0xfc, !PT ;  /* 0x0020000002021812 */ /* 0x000fe200078efcff */
[----:B------:R-:W-:Y:S06]  /*1a20*/  @!P1 BRA `(.L_x_79167) ;  /* 0x0000000000849947 */ /* 0x000fec0003800000 */
[----:B------:R-:W-:Y:S01]  /*1a30*/  ISETP.NE.U32.AND P1, PT, R60, RZ, PT ;  /* 0x000000ff3c00720c */ /* 0x000fe20003f25070 */
[----:B--2---:R-:W0:Y:S03]  /*1a40*/  LDC.64 R68, c[0x0][0x390] ;  /* 0x0000e400ff447b82 */ /* 0x004e260000000a00 */
[----:B------:R-:W-:-:S13]  /*1a50*/  ISETP.NE.AND.EX P1, PT, R61, RZ, PT, P1 ;  /* 0x000000ff3d00720c */ /* 0x000fda0003f25310 */
[----:B------:R-:W1:Y:S01]  /*1a60*/  @P1 LDC.64 R70, c[0x0][0x3a0] ;  /* 0x0000e800ff461b82 */ /* 0x000e620000000a00 */
[----:B0-----:R-:W-:-:S04]  /*1a70*/  IMAD.WIDE.U32 R68, R103, 0x10, R68 ;  /* 0x0000001067447825 */ /* 0x001fc800078e0044 */
[----:B-1----:R-:W-:Y:S02]  /*1a80*/  @P1 IMAD.WIDE.U32 R72, R103, 0x10, R70 ;  /* 0x0000001067481825 */ /* 0x002fe400078e0046 */
        /* <DEDUP_REMOVED lines=14> */
[----:B------:R-:W-:Y:S01]  /*1b70*/  FMUL.FTZ R43, R71, R100 ;  /* 0x00000064472b7220 */ /* 0x000fe20000410000 */
[----:B------:R-:W-:-:S13]  /*1b80*/  ISETP.NE.AND.EX P1, PT, R63, RZ, PT, P1 ;  /* 0x000000ff3f00720c */ /* 0x000fda0003f25310 */
[-C--:B------:R-:W-:Y:S02]  /*1b90*/  @!P1 MOV R80, R24.reuse ;  /* 0x0000001800509202 */ /* 0x080fe40000000f00 */
[-C--:B------:R-:W-:Y:S02]  /*1ba0*/  @P1 MOV R80, R24.reuse ;  /* 0x0000001800501202 */ /* 0x080fe40000000f00 */
[----:B------:R-:W-:Y:S01]  /*1bb0*/  @P1 MOV R64, R24 ;  /* 0x0000001800401202 */ /* 0x000fe20000000f00 */
[----:B------:R-:W-:Y:S01]  /*1bc0*/  FMUL.FTZ R24, R70, R100 ;  /* 0x0000006446187220 */ /* 0x000fe20000410000 */
[----:B------:R-:W-:Y:S02]  /*1bd0*/  @P1 MOV R65, R7 ;  /* 0x0000000700411202 */ /* 0x000fe40000000f00 */
[----:B------:R-:W-:Y:S02]  /*1be0*/  @P1 MOV R67, R43 ;  /* 0x0000002b00431202 */ /* 0x000fe40000000f00 */
[----:B------:R-:W-:-:S07]  /*1bf0*/  @P1 MOV R66, R24 ;  /* 0x0000001800421202 */ /* 0x000fce0000000f00 */
.L_x_79168:
[----:B------:R-:W0:Y:S02]  /*1c00*/  @P0 LDC.64 R68, c[0x0][0x3a8] ;  /* 0x0000ea00ff440b82 */ /* 0x000e240000000a00 */
[C---:B0-----:R-:W-:Y:S01]  /*1c10*/  @P0 IMAD.WIDE.U32 R68, R103.reuse, 0x10, R68 ;  /* 0x0000001067440825 */ /* 0x041fe200078e0044 */
[----:B------:R-:W-:-:S04]  /*1c20*/  IADD3 R103, PT, PT, R103, 0x20, RZ ;  /* 0x0000002067677810 */ /* 0x000fc80007ffe0ff */
[----:B------:R0:W-:Y:S03]  /*1c30*/  @P0 STG.E.128 desc[UR6][R68.64], R64 ;  /* 0x0000004044000986 */ /* 0x0001e6000c101d06 */
.L_x_79167:
[----:B------:R-:W-:Y:S05]  /*1c40*/  BSYNC.RECONVERGENT B0 ;  /* 0x0000000000007941 */ /* 0x000fea0003800200 */
.L_x_79166:
[----:B------:R-:W-:Y:S01]  /*1c50*/  ISETP.GE.U32.AND P1, PT, R0, 0x60, PT ;  /* 0x000000600000780c */ /* 0x000fe20003f26070 */
[----:B------:R-:W-:Y:S01]  /*1c60*/  BSSY.RECONVERGENT B0, `(.L_x_79169) ;  /* 0x0000025000007945 */ /* 0x000fe20003800200 */
[----:B------:R-:W-:-:S11]  /*1c70*/  LOP3.LUT R2, R2, 0xffbfffff, RZ, 0xc0, !PT ;  /* 0xffbfffff02027812 */ /* 0x000fd600078ec0ff */
[----:B------:R-:W-:Y:S01]  /*1c80*/  @P1 LOP3.LUT R2, R2, 0x400000, RZ, 0xfc, !PT ;  /* 0x0040000002021812 */ /* 0x000fe200078efcff */
[----:B------:R-:W-:Y:S06]  /*1c90*/  @!P1 BRA `(.L_x_79170) ;  /* 0x0000000000849947 */ /* 0x000fec0003800000 */
[----:B------:R-:W-:Y:S01]  /*1ca0*/  ISETP.NE.U32.AND P1, PT, R60, RZ, PT ;  /* 0x000000ff3c00720c */ /* 0x000fe20003f25070 */
[----:B0-2---:R-:W0:Y:S03]  /*1cb0*/  LDC.64 R68, c[0x0][0x390] ;  /* 0x0000e400ff447b82 */ /* 0x005e260000000a00 */
        /* <DEDUP_REMOVED lines=27> */
.L_x_79171:
[----:B------:R-:W0:Y:S02]  /*1e70*/  @P0 LDC.64 R68, c[0x0][0x3a8] ;  /* 0x0000ea00ff440b82 */ /* 0x000e240000000a00 */
[C---:B0-----:R-:W-:Y:S01]  /*1e80*/  @P0 IMAD.WIDE.U32 R68, R103.reuse, 0x10, R68 ;  /* 0x0000001067440825 */ /* 0x041fe200078e0044 */
[----:B------:R-:W-:-:S04]  /*1e90*/  IADD3 R103, PT, PT, R103, 0x20, RZ ;  /* 0x0000002067677810 */ /* 0x000fc80007ffe0ff */
[----:B------:R1:W-:Y:S03]  /*1ea0*/  @P0 STG.E.128 desc[UR6][R68.64], R64 ;  /* 0x0000004044000986 */ /* 0x0003e6000c101d06 */
.L_x_79170:
[----:B------:R-:W-:Y:S05]  /*1eb0*/  BSYNC.RECONVERGENT B0 ;  /* 0x0000000000007941 */ /* 0x000fea0003800200 */
.L_x_79169:
[----:B------:R-:W-:Y:S01]  /*1ec0*/  ISETP.GE.U32.AND P1, PT, R0, 0x80, PT ;  /* 0x000000800000780c */ /* 0x000fe20003f26070 */
[----:B------:R-:W-:Y:S01]  /*1ed0*/  BSSY.RECONVERGENT B0, `(.L_x_79172) ;  /* 0x0000025000007945 */ /* 0x000fe20003800200 */
[----:B------:R-:W-:-:S11]  /*1ee0*/  LOP3.LUT R2, R2, 0xff7fffff, RZ, 0xc0, !PT ;  /* 0xff7fffff02027812 */ /* 0x000fd600078ec0ff */
[----:B------:R-:W-:Y:S01]  /*1ef0*/  @P1 LOP3.LUT R2, R2, 0x800000, RZ, 0xfc, !PT ;  /* 0x0080000002021812 */ /* 0x000fe200078efcff */
[----:B------:R-:W-:Y:S06]  /*1f00*/  @!P1 BRA `(.L_x_79173) ;  /* 0x0000000000849947 */ /* 0x000fec0003800000 */
[----:B------:R-:W-:Y:S01]  /*1f10*/  ISETP.NE.U32.AND P1, PT, R60, RZ, PT ;  /* 0x000000ff3c00720c */ /* 0x000fe20003f25070 */
[----:B012---:R-:W0:Y:S03]  /*1f20*/  LDC.64 R68, c[0x0][0x390] ;  /* 0x0000e400ff447b82 */ /* 0x007e260000000a00 */
        /* <DEDUP_REMOVED lines=27> */
.L_x_79174:
[----:B------:R-:W0:Y:S02]  /*20e0*/  @P0 LDC.64 R68, c[0x0][0x3a8] ;  /* 0x0000ea00ff440b82 */ /* 0x000e240000000a00 */
[C---:B0-----:R-:W-:Y:S01]  /*20f0*/  @P0 IMAD.WIDE.U32 R68, R103.reuse, 0x10, R68 ;  /* 0x0000001067440825 */ /* 0x041fe200078e0044 */
[----:B------:R-:W-:-:S04]  /*2100*/  IADD3 R103, PT, PT, R103, 0x20, RZ ;  /* 0x0000002067677810 */ /* 0x000fc80007ffe0ff */
[----:B------:R3:W-:Y:S03]  /*2110*/  @P0 STG.E.128 desc[UR6][R68.64], R64 ;  /* 0x0000004044000986 */ /* 0x0007e6000c101d06 */
.L_x_79173:
[----:B------:R-:W-:Y:S05]  /*2120*/  BSYNC.RECONVERGENT B0 ;  /* 0x0000000000007941 */ /* 0x000fea0003800200 */
.L_x_79172:
[----:B------:R-:W-:Y:S01]  /*2130*/  ISETP.GE.U32.AND P1, PT, R0, 0xa0, PT ;  /* 0x000000a00000780c */ /* 0x000fe20003f26070 */
[----:B------:R-:W-:Y:S01]  /*2140*/  BSSY.RECONVERGENT B0, `(.L_x_79175) ;  /* 0x0000025000007945 */ /* 0x000fe20003800200 */
[----:B------:R-:W-:-:S11]  /*2150*/  LOP3.LUT R3, R3, 0xfffffffb, RZ, 0xc0, !PT ;  /* 0xfffffffb03037812 */ /* 0x000fd600078ec0ff */
[----:B------:R-:W-:Y:S01]  /*2160*/  @P1 LOP3.LUT R3, R3, 0x4, RZ, 0xfc, !PT ;  /* 0x0000000403031812 */ /* 0x000fe200078efcff */
[----:B------:R-:W-:Y:S06]  /*2170*/  @!P1 BRA `(.L_x_79176) ;  /* 0x0000000000849947 */ /* 0x000fec0003800000 */
[----:B------:R-:W-:Y:S01]  /*2180*/  ISETP.NE.U32.AND P1, PT, R60, RZ, PT ;  /* 0x000000ff3c00720c */ /* 0x000fe20003f25070 */
[----:B0123--:R-:W0:Y:S03]  /*2190*/  LDC.64 R68, c[0x0][0x390] ;  /* 0x0000e400ff447b82 */ /* 0x00fe260000000a00 */
        /* <DEDUP_REMOVED lines=27> */
.L_x_79177:
[----:B------:R-:W0:Y:S02]  /*2350*/  @P0 LDC.64 R68, c[0x0][0x3a8] ;  /* 0x0000ea00ff440b82 */ /* 0x000e240000000a00 */
[C---:B0-----:R-:W-:Y:S01]  /*2360*/  @P0 IMAD.WIDE.U32 R68, R103.reuse, 0x10, R68 ;  /* 0x0000001067440825 */ /* 0x041fe200078e0044 */
[----:B------:R-:W-:-:S04]  /*2370*/  IADD3 R103, PT, PT, R103, 0x20, RZ ;  /* 0x0000002067677810 */ /* 0x000fc80007ffe0ff */
[----:B------:R4:W-:Y:S03]  /*2380*/  @P0 STG.E.128 desc[UR6][R68.64], R64 ;  /* 0x0000004044000986 */ /* 0x0009e6000c101d06 */
.L_x_79176:
[----:B------:R-:W-:Y:S05]  /*2390*/  BSYNC.RECONVERGENT B0 ;  /* 0x0000000000007941 */ /* 0x000fea0003800200 */
.L_x_79175:
[----:B------:R-:W-:Y:S01]  /*23a0*/  ISETP.GE.U32.AND P1, PT, R0, 0xc0, PT ;  /* 0x000000c00000780c */ /* 0x000fe20003f26070 */
[----:B------:R-:W-:Y:S01]  /*23b0*/  BSSY.RECONVERGENT B0, `(.L_x_79178) ;  /* 0x0000025000007945 */ /* 0x000fe20003800200 */
[----:B------:R-:W-:-:S11]  /*23c0*/  LOP3.LUT R3, R3, 0xfffffffd, RZ, 0xc0, !PT ;  /* 0xfffffffd03037812 */ /* 0x000fd600078ec0ff */
[----:B------:R-:W-:Y:S01]  /*23d0*/  @P1 LOP3.LUT R3, R3, 0x2, RZ, 0xfc, !PT ;  /* 0x0000000203031812 */ /* 0x000fe200078efcff */
[----:B------:R-:W-:Y:S06]  /*23e0*/  @!P1 BRA `(.L_x_79179) ;  /* 0x0000000000849947 */ /* 0x000fec0003800000 */
[----:B------:R-:W-:Y:S01]  /*23f0*/  ISETP.NE.U32.AND P1, PT, R60, RZ, PT ;  /* 0x000000ff3c00720c */ /* 0x000fe20003f25070 */
[----:B01234-:R-:W0:Y:S03]  /*2400*/  LDC.64 R68, c[0x0][0x390] ;  /* 0x0000e400ff447b82 */ /* 0x01fe260000000a00 */
        /* <DEDUP_REMOVED lines=27> */
.L_x_79180:
[----:B------:R-:W0:Y:S02]  /*25c0*/  @P0 LDC.64 R68, c[0x0][0x3a8] ;  /* 0x0000ea00ff440b82 */ /* 0x000e240000000a00 */
[C---:B0-----:R-:W-:Y:S01]  /*25d0*/  @P0 IMAD.WIDE.U32 R68, R103.reuse, 0x10, R68 ;  /* 0x0000001067440825 */ /* 0x041fe200078e0044 */
[----:B------:R-:W-:-:S04]  /*25e0*/  IADD3 R103, PT, PT, R103, 0x20, RZ ;  /* 0x0000002067677810 */ /* 0x000fc80007ffe0ff */
[----:B------:R0:W-:Y:S03]  /*25f0*/  @P0 STG.E.128 desc[UR6][R68.64], R64 ;  /* 0x0000004044000986 */ /* 0x0001e6000c101d06 */
.L_x_79179:
[----:B------:R-:W-:Y:S05]  /*2600*/  BSYNC.RECONVERGENT B0 ;  /* 0x0000000000007941 */ /* 0x000fea0003800200 */
.L_x_79178:
        /* <DEDUP_REMOVED lines=34> */
.L_x_79183:
[----:B------:R-:W0:Y:S02]  /*2830*/  @P0 LDC.64 R68, c[0x0][0x3a8] ;  /* 0x0000ea00ff440b82 */ /* 0x000e240000000a00 */
[C---:B0-----:R-:W-:Y:S01]  /*2840*/  @P0 IMAD.WIDE.U32 R68, R103.reuse, 0x10, R68 ;  /* 0x0000001067440825 */ /* 0x041fe200078e0044 */
[----:B------:R-:W-:-:S04]  /*2850*/  IADD3 R103, PT, PT, R103, 0x20, RZ ;  /* 0x0000002067677810 */ /* 0x000fc80007ffe0ff */
[----:B------:R0:W-:Y:S03]  /*2860*/  @P0 STG.E.128 desc[UR6][R68.64], R64 ;  /* 0x0000004044000986 */ /* 0x0001e6000c101d06 */
.L_x_79182:
[----:B------:R-:W-:Y:S05]  /*2870*/  BSYNC.RECONVERGENT B0 ;  /* 0x0000000000007941 */ /* 0x000fea0003800200 */
.L_x_79181:
        /* <DEDUP_REMOVED lines=34> */
.L_x_79186:
[----:B------:R-:W0:Y:S02]  /*2aa0*/  @P0 LDC.64 R68, c[0x0][0x3a8] ;  /* 0x0000ea00ff440b82 */ /* 0x000e240000000a00 */
[C---:B0-----:R-:W-:Y:S01]  /*2ab0*/  @P0 IMAD.WIDE.U32 R68, R103.reuse, 0x10, R68 ;  /* 0x0000001067440825 */ /* 0x041fe200078e0044 */
[----:B------:R-:W-:-:S04]  /*2ac0*/  IADD3 R103, PT, PT, R103, 0x20, RZ ;  /* 0x0000002067677810 */ /* 0x000fc80007ffe0ff */
[----:B------:R0:W-:Y:S03]  /*2ad0*/  @P0 STG.E.128 desc[UR6][R68.64], R64 ;  /* 0x0000004044000986 */ /* 0x0001e6000c101d06 */
.L_x_79185:
[----:B------:R-:W-:Y:S05]  /*2ae0*/  BSYNC.RECONVERGENT B0 ;  /* 0x0000000000007941 */ /* 0x000fea0003800200 */
.L_x_79184:
        /* <DEDUP_REMOVED lines=34> */
.L_x_79189:
[----:B------:R-:W0:Y:S02]  /*2d10*/  @P0 LDC.64 R68, c[0x0][0x3a8] ;  /* 0x0000ea00ff440b82 */ /* 0x000e240000000a00 */
[C---:B0-----:R-:W-:Y:S01]  /*2d20*/  @P0 IMAD.WIDE.U32 R68, R103.reuse, 0x10, R68 ;  /* 0x0000001067440825 */ /* 0x041fe200078e0044 */
[----:B------:R-:W-:-:S04]  /*2d30*/  IADD3 R103, PT, PT, R103, 0x20, RZ ;  /* 0x0000002067677810 */ /* 0x000fc80007ffe0ff */
[----:B------:R0:W-:Y:S03]  /*2d40*/  @P0 STG.E.128 desc[UR6][R68.64], R64 ;  /* 0x0000004044000986 */ /* 0x0001e6000c101d06 */
.L_x_79188:
[----:B------:R-:W-:Y:S05]  /*2d50*/  BSYNC.RECONVERGENT B0 ;  /* 0x0000000000007941 */ /* 0x000fea0003800200 */
.L_x_79187:
        /* <DEDUP_REMOVED lines=34> */
.L_x_79192:
[----:B------:R-:W0:Y:S02]  /*2f80*/  @P0 LDC.64 R68, c[0x0][0x3a8] ;  /* 0x0000ea00ff440b82 */ /* 0x000e240000000a00 */
[C---:B0-----:R-:W-:Y:S01]  /*2f90*/  @P0 IMAD.WIDE.U32 R68, R103.reuse, 0x10, R68 ;  /* 0x0000001067440825 */ /* 0x041fe200078e0044 */
[----:B------:R-:W-:-:S04]  /*2fa0*/  IADD3 R103, PT, PT, R103, 0x20, RZ ;  /* 0x0000002067677810 */ /* 0x000fc80007ffe0ff */
[----:B------:R0:W-:Y:S03]  /*2fb0*/  @P0 STG.E.128 desc[UR6][R68.64], R64 ;  /* 0x0000004044000986 */ /* 0x0001e6000c101d06 */
.L_x_79191:
[----:B------:R-:W-:Y:S05]  /*2fc0*/  BSYNC.RECONVERGENT B0 ;  /* 0x0000000000007941 */ /* 0x000fea0003800200 */
.L_x_79190:
        /* <DEDUP_REMOVED lines=34> */
.L_x_79195:
[----:B------:R-:W0:Y:S02]  /*31f0*/  @P0 LDC.64 R68, c[0x0][0x3a8] ;  /* 0x0000ea00ff440b82 */ /* 0x000e240000000a00 */
[C---:B0-----:R-:W-:Y:S01]  /*3200*/  @P0 IMAD.WIDE.U32 R68, R103.reuse, 0x10, R68 ;  /* 0x0000001067440825 */ /* 0x041fe200078e0044 */
[----:B------:R-:W-:-:S04]  /*3210*/  IADD3 R103, PT, PT, R103, 0x20, RZ ;  /* 0x0000002067677810 */ /* 0x000fc80007ffe0ff */
[----:B------:R0:W-:Y:S03]  /*3220*/  @P0 STG.E.128 desc[UR6][R68.64], R64 ;  /* 0x0000004044000986 */ /* 0x0001e6000c101d06 */
.L_x_79194:
[----:B------:R-:W-:Y:S05]  /*3230*/  BSYNC.RECONVERGENT B0 ;  /* 0x0000000000007941 */ /* 0x000fea0003800200 */
.L_x_79193:
        /* <DEDUP_REMOVED lines=34> */
.L_x_79198:
[----:B------:R-:W0:Y:S02]  /*3460*/  @P0 LDC.64 R68, c[0x0][0x3a8] ;  /* 0x0000ea00ff440b82 */ /* 0x000e240000000a00 */
[C---:B0-----:R-:W-:Y:S01]  /*3470*/  @P0 IMAD.WIDE.U32 R68, R103.reuse, 0x10, R68 ;  /* 0x0000001067440825 */ /* 0x041fe200078e0044 */
[----:B------:R-:W-:-:S04]  /*3480*/  IADD3 R103, PT, PT, R103, 0x20, RZ ;  /* 0x0000002067677810 */ /* 0x000fc80007ffe0ff */
[----:B------:R0:W-:Y:S03]  /*3490*/  @P0 STG.E.128 desc[UR6][R68.64], R64 ;  /* 0x0000004044000986 */ /* 0x0001e6000c101d06 */
.L_x_79197:
[----:B------:R-:W-:Y:S05]  /*34a0*/  BSYNC.RECONVERGENT B0 ;  /* 0x0000000000007941 */ /* 0x000fea0003800200 */
.L_x_79196:
        /* <DEDUP_REMOVED lines=34> */
.L_x_79201:
[----:B------:R-:W0:Y:S02]  /*36d0*/  @P0 LDC.64 R68, c[0x0][0x3a8] ;  /* 0x0000ea00ff440b82 */ /* 0x000e240000000a00 */
[C---:B0-----:R-:W-:Y:S01]  /*36e0*/  @P0 IMAD.WIDE.U32 R68, R103.reuse, 0x10, R68 ;  /* 0x0000001067440825 */ /* 0x041fe200078e0044 */
[----:B------:R-:W-:-:S04]  /*36f0*/  IADD3 R103, PT, PT, R103, 0x20, RZ ;  /* 0x0000002067677810 */ /* 0x000fc80007ffe0ff */
[----:B------:R0:W-:Y:S03]  /*3700*/  @P0 STG.E.128 desc[UR6][R68.64], R64 ;  /* 0x0000004044000986 */ /* 0x0001e6000c101d06 */
.L_x_79200:
[----:B------:R-:W-:Y:S05]  /*3710*/  BSYNC.RECONVERGENT B0 ;  /* 0x0000000000007941 */ /* 0x000fea0003800200 */
.L_x_79199:
        /* <DEDUP_REMOVED lines=34> */
.L_x_79204:
[----:B------:R-:W0:Y:S02]  /*3940*/  @P0 LDC.64 R68, c[0x0][0x3a8] ;  /* 0x0000ea00ff440b82 */ /* 0x000e240000000a00 */
[C---:B0-----:R-:W-:Y:S01]  /*3950*/  @P0 IMAD.WIDE.U32 R68, R103.reuse, 0x10, R68 ;  /* 0x0000001067440825 */ /* 0x041fe200078e0044 */
[----:B------:R-:W-:-:S04]  /*3960*/  IADD3 R103, PT, PT, R103, 0x20, RZ ;  /* 0x0000002067677810 */ /* 0x000fc80007ffe0ff */
[----:B------:R0:W-:Y:S03]  /*3970*/  @P0 STG.E.128 desc[UR6][R68.64], R64 ;  /* 0x0000004044000986 */ /* 0x0001e6000c101d06 */
.L_x_79203:
[----:B------:R-:W-:Y:S05]  /*3980*/  BSYNC.RECONVERGENT B0 ;  /* 0x0000000000007941 */ /* 0x000fea0003800200 */
.L_x_79202:
        /* <DEDUP_REMOVED lines=34> */
.L_x_79207:
[----:B------:R-:W0:Y:S02]  /*3bb0*/  @P0 LDC.64 R68, c[0x0][0x3a8] ;  /* 0x0000ea00ff440b82 */ /* 0x000e240000000a00 */
[C---:B0-----:R-:W-:Y:S01]  /*3bc0*/  @P0 IMAD.WIDE.U32 R68, R103.reuse, 0x10, R68 ;  /* 0x0000001067440825 */ /* 0x041fe200078e0044 */
[----:B------:R-:W-:-:S04]  /*3bd0*/  IADD3 R103, PT, PT, R103, 0x20, RZ ;  /* 0x0000002067677810 */ /* 0x000fc80007ffe0ff */
[----:B------:R0:W-:Y:S03]  /*3be0*/  @P0 STG.E.128 desc[UR6][R68.64], R64 ;  /* 0x0000004044000986 */ /* 0x0001e6000c101d06 */
.L_x_79206:
[----:B------:R-:W-:Y:S05]  /*3bf0*/  BSYNC.RECONVERGENT B0 ;  /* 0x0000000000007941 */ /* 0x000fea0003800200 */
.L_x_79205:
        /* <DEDUP_REMOVED lines=34> */
.L_x_79210:
[----:B------:R-:W0:Y:S02]  /*3e20*/  @P0 LDC.64 R68, c[0x0][0x3a8] ;  /* 0x0000ea00ff440b82 */ /* 0x000e240000000a00 */
[C---:B0-----:R-:W-:Y:S01]  /*3e30*/  @P0 IMAD.WIDE.U32 R68, R103.reuse, 0x10, R68 ;  /* 0x0000001067440825 */ /* 0x041fe200078e0044 */
[----:B------:R-:W-:-:S04]  /*3e40*/  IADD3 R103, PT, PT, R103, 0x20, RZ ;  /* 0x0000002067677810 */ /* 0x000fc80007ffe0ff */
[----:B------:R0:W-:Y:S03]  /*3e50*/  @P0 STG.E.128 desc[UR6][R68.64], R64 ;  /* 0x0000004044000986 */ /* 0x0001e6000c101d06 */
.L_x_79209:
[----:B------:R-:W-:Y:S05]  /*3e60*/  BSYNC.RECONVERGENT B0 ;  /* 0x0000000000007941 */ /* 0x000fea0003800200 */
.L_x_79208:
        /* <DEDUP_REMOVED lines=34> */
.L_x_79213:
[----:B------:R-:W0:Y:S02]  /*4090*/  @P0 LDC.64 R68, c[0x0][0x3a8] ;  /* 0x0000ea00ff440b82 */ /* 0x000e240000000a00 */
[C---:B0-----:R-:W-:Y:S01]  /*40a0*/  @P0 IMAD.WIDE.U32 R68, R103.reuse, 0x10, R68 ;  /* 0x0000001067440825 */ /* 0x041fe200078e0044 */
[----:B------:R-:W-:-:S04]  /*40b0*/  IADD3 R103, PT, PT, R103, 0x20, RZ ;  /* 0x0000002067677810 */ /* 0x000fc80007ffe0ff */
[----:B------:R0:W-:Y:S03]  /*40c0*/  @P0 STG.E.128 desc[UR6][R68.64], R64 ;  /* 0x0000004044000986 */ /* 0x0001e6000c101d06 */
.L_x_79212:
[----:B------:R-:W-:Y:S05]  /*40d0*/  BSYNC.RECONVERGENT B0 ;  /* 0x0000000000007941 */ /* 0x000fea0003800200 */
.L_x_79211:
        /* <DEDUP_REMOVED lines=31> */
[-C--:B------:R-:W-:Y:S02]  /*42d0*/  @!P1 MOV R77, R40.reuse ;  /* 0x00000028004d9202 */ /* 0x080fe40000000f00 */
[-C--:B------:R-:W-:Y:S02]  /*42e0*/  @P1 MOV R77, R40.reuse ;  /* 0x00000028004d1202 */ /* 0x080fe40000000f00 */
[----:B------:R-:W-:-:S02]  /*42f0*/  @P1 MOV R65, R40 ;  /* 0x0000002800411202 */ /* 0x000fc40000000f00 */
[-C--:B------:R-:W-:Y:S02]  /*4300*/  @!P1 MOV R40, R59.reuse ;  /* 0x0000003b00289202 */ /* 0x080fe40000000f00 */
[-C--:B------:R-:W-:Y:S02]  /*4310*/  @P1 MOV R40, R59.reuse ;  /* 0x0000003b00281202 */ /* 0x080fe40000000f00 */
[----:B------:R-:W-:Y:S02]  /*4320*/  @P1 MOV R66, R59 ;  /* 0x0000003b00421202 */ /* 0x000fe40000000f00 */
[-C--:B------:R-:W-:Y:S02]  /*4330*/  @!P1 MOV R59, R71.reuse ;  /* 0x00000047003b9202 */ /* 0x080fe40000000f00 */
[-C--:B------:R-:W-:Y:S02]  /*4340*/  @P1 MOV R59, R71.reuse ;  /* 0x00000047003b1202 */ /* 0x080fe40000000f00 */
[----:B------:R-:W-:-:S07]  /*4350*/  @P1 MOV R67, R71 ;  /* 0x0000004700431202 */ /* 0x000fce0000000f00 */
.L_x_79216:
[----:B------:R-:W0:Y:S02]  /*4360*/  @P0 LDC.64 R68, c[0x0][0x3a8] ;  /* 0x0000ea00ff440b82 */ /* 0x000e240000000a00 */
[C---:B0-----:R-:W-:Y:S01]  /*4370*/  @P0 IMAD.WIDE.U32 R68, R103.reuse, 0x10, R68 ;  /* 0x0000001067440825 */ /* 0x041fe200078e0044 */
[----:B------:R-:W-:-:S04]  /*4380*/  IADD3 R103, PT, PT, R103, 0x20, RZ ;  /* 0x0000002067677810 */ /* 0x000fc80007ffe0ff */
[----:B------:R0:W-:Y:S03]  /*4390*/  @P0 STG.E.128 desc[UR6][R68.64], R64 ;  /* 0x0000004044000986 */ /* 0x0001e6000c101d06 */
.L_x_79215:
[----:B------:R-:W-:Y:S05]  /*43a0*/  BSYNC.RECONVERGENT B0 ;  /* 0x0000000000007941 */ /* 0x000fea0003800200 */
.L_x_79214:
        /* <DEDUP_REMOVED lines=28> */
[-C--:B------:R-:W-:Y:S02]  /*4570*/  @!P1 MOV R78, R41.reuse ;  /* 0x00000029004e9202 */ /* 0x080fe40000000f00 */
[-C--:B------:R-:W-:Y:S02]  /*4580*/  @P1 MOV R78, R41.reuse ;  /* 0x00000029004e1202 */ /* 0x080fe40000000f00 */
[----:B------:R-:W-:Y:S02]  /*4590*/  @P1 MOV R65, R41 ;  /* 0x0000002900411202 */ /* 0x000fe40000000f00 */
[----:B------:R-:W-:Y:S02]  /*45a0*/  @!P1 MOV R97, R68 ;  /* 0x0000004400619202 */ /* 0x000fe40000000f00 */
[----:B------:R-:W-:Y:S02]  /*45b0*/  @!P1 MOV R41, R70 ;  /* 0x0000004600299202 */ /* 0x000fe40000000f00 */
[----:B------:R-:W-:-:S02]  /*45c0*/  @!P1 MOV R76, R71 ;  /* 0x00000047004c9202 */ /* 0x000fc40000000f00 */
[-C--:B------:R-:W-:Y:S02]  /*45d0*/  @P1 MOV R97, R68.reuse ;  /* 0x0000004400611202 */ /* 0x080fe40000000f00 */
[----:B------:R-:W-:Y:S02]  /*45e0*/  @P1 MOV R64, R68 ;  /* 0x0000004400401202 */ /* 0x000fe40000000f00 */
[-C--:B------:R-:W-:Y:S02]  /*45f0*/  @P1 MOV R41, R70.reuse ;  /* 0x0000004600291202 */ /* 0x080fe40000000f00 */
[----:B------:R-:W-:Y:S02]  /*4600*/  @P1 MOV R66, R70 ;  /* 0x0000004600421202 */ /* 0x000fe40000000f00 */
[-C--:B------:R-:W-:Y:S02]  /*4610*/  @P1 MOV R76, R71.reuse ;  /* 0x00000047004c1202 */ /* 0x080fe40000000f00 */
[----:B------:R-:W-:-:S07]  /*4620*/  @P1 MOV R67, R71 ;  /* 0x0000004700431202 */ /* 0x000fce0000000f00 */
.L_x_79219:
[----:B------:R-:W0:Y:S02]  /*4630*/  @P0 LDC.64 R68, c[0x0][0x3a8] ;  /* 0x0000ea00ff440b82 */ /* 0x000e240000000a00 */
[C---:B0-----:R-:W-:Y:S01]  /*4640*/  @P0 IMAD.WIDE.U32 R68, R103.reuse, 0x10, R68 ;  /* 0x0000001067440825 */ /* 0x041fe200078e0044 */
[----:B------:R-:W-:-:S04]  /*4650*/  IADD3 R103, PT, PT, R103, 0x20, RZ ;  /* 0x0000002067677810 */ /* 0x000fc80007ffe0ff */
[----:B------:R0:W-:Y:S03]  /*4660*/  @P0 STG.E.128 desc[UR6][R68.64], R64 ;  /* 0x0000004044000986 */ /* 0x0001e6000c101d06 */
.L_x_79218:
[----:B------:R-:W-:Y:S05]  /*4670*/  BSYNC.RECONVERGENT B0 ;  /* 0x0000000000007941 */ /* 0x000fea0003800200 */
.L_x_79217:
        /* <DEDUP_REMOVED lines=9> */
[----:B0-----:R-:W-:-:S06]  /*4710*/  IMAD.WIDE.U32 R68, R103, 0x10, R68 ;  /* 0x0000001067447825 */ /* 0x001fcc00078e0044 */
[----:B------:R-:W2:Y:S01]  /*4720*/  LDG.E.128 R68, desc[UR6][R68.64] ;  /* 0x0000000644447981 */ /* 0x000ea2000c1e1d00 */
[----:B-1----:R-:W-:-:S05]  /*4730*/  @P1 IMAD.WIDE.U32 R60, R103, 0x10, R60 ;  /* 0x00000010673c1825 */ /* 0x002fca00078e003c */
[----:B------:R-:W2:Y:S02]  /*4740*/  @P1 LDG.E.128 R72, desc[UR6][R60.64] ;  /* 0x000000063c481981 */ /* 0x000ea4000c1e1d00 */
[-C--:B--2--5:R-:W-:Y:S01]  /*4750*/  @P1 FFMA.FTZ R101, R68, R100.reuse, R72 ;  /* 0x0000006444651223 */ /* 0x0a4fe20000010048 */
[-C--:B------:R-:W-:Y:S01]  /*4760*/  @P1 FFMA.FTZ R99, R69, R100.reuse, R73 ;  /* 0x0000006445631223 */ /* 0x080fe20000010049 */
[-C--:B------:R-:W-:Y:S01]  /*4770*/  @P1 FFMA.FTZ R98, R70, R100.reuse, R74 ;  /* 0x0000006446621223 */ /* 0x080fe2000001004a */
[----:B------:R-:W-:Y:S02]  /*4780*/  @P1 FFMA.FTZ R79, R71, R100, R75 ;  /* 0x00000064474f1223 */ /* 0x000fe4000001004b */
        /* <DEDUP_REMOVED lines=23> */
.L_x_79222:
[----:B------:R-:W0:Y:S02]  /*4900*/  @P0 LDC.64 R60, c[0x0][0x3a8] ;  /* 0x0000ea00ff3c0b82 */ /* 0x000e240000000a00 */
[----:B0-----:R-:W-:-:S05]  /*4910*/  @P0 IMAD.WIDE.U32 R60, R103, 0x10, R60 ;  /* 0x00000010673c0825 */ /* 0x001fca00078e003c */
[----:B------:R0:W-:Y:S02]  /*4920*/  @P0 STG.E.128 desc[UR6][R60.64], R64 ;  /* 0x000000403c000986 */ /* 0x0001e4000c101d06 */
.L_x_79221:
[----:B------:R-:W-:Y:S05]  /*4930*/  BSYNC.RECONVERGENT B0 ;  /* 0x0000000000007941 */ /* 0x000fea0003800200 */
.L_x_79220:
[----:B0-----:R-:W-:Y:S01]  /*4940*/  FADD.FTZ R61, RZ, R5 ;  /* 0x00000005ff3d7221 */ /* 0x001fe20000010000 */
        /* <DEDUP_REMOVED lines=11> */
[----:B------:R-:W-:Y:S01]  /*4a00*/  FADD.FTZ R60, R80, R62 ;  /* 0x0000003e503c7221 */ /* 0x000fe20000010000 */
        /* <DEDUP_REMOVED lines=123> */
[----:B------:R-:W-:Y:S01]  /*51c0*/  ISETP.GT.U32.AND P6, PT, R0, 0xbf, PT ;  /* 0x000000bf0000780c */ /* 0x000fe20003fc4070 */
[----:B0-----:R-:W-:-:S05]  /*51d0*/  FADD.FTZ R62, R62, R60 ;  /* 0x0000003c3e3e7221 */ /* 0x001fca0000010000 */
[----:B-1234-:R-:W0:Y:S02]  /*51e0*/  SHFL.BFLY PT, R69, R62, 0x2, 0x1f ;  /* 0x0c401f003e457f89 */ /* 0x01ee2400000e0000 */
        /* <DEDUP_REMOVED lines=193> */
.L_x_79276:
        /* <DEDUP_REMOVED lines=8> */
[----:B------:R-:W0:Y:S01]  /*5e80*/  @!P1 LDC.64 R60, c[0x0][0x3c0] ;  /* 0x0000f000ff3c9b82 */ /* 0x000e220000000a00 */
[----:B------:R-:W-:Y:S02]  /*5e90*/  FSEL R68, R62, RZ, !P0 ;  /* 0x000000ff3e447208 */ /* 0x000fe40004000000 */
[----:B------:R-:W1:Y:S01]  /*5ea0*/  MUFU.RSQ R69, R63 ;  /* 0x0000003f00457308 */ /* 0x000e620000001400 */
[----:B0-----:R-:W-:-:S05]  /*5eb0*/  @!P1 IMAD.WIDE R60, R102, 0x4, R60 ;  /* 0x00000004663c9825 */ /* 0x001fca00078e023c */
[----:B------:R0:W-:Y:S02]  /*5ec0*/  @!P1 STG.E desc[UR6][R60.64], R62 ;  /* 0x0000003e3c009986 */ /* 0x0001e4000c101906 */
[----:B0-----:R-:W0:Y:S02]  /*5ed0*/  @!P1 LDC.64 R60, c[0x0][0x3c8] ;  /* 0x0000f200ff3c9b82 */ /* 0x001e240000000a00 */
[----:B0-----:R-:W-:-:S05]  /*5ee0*/  @!P1 IMAD.WIDE R60, R102, 0x4, R60 ;  /* 0x00000004663c9825 */ /* 0x001fca00078e023c */
[----:B-1----:R0:W-:Y:S01]  /*5ef0*/  @!P1 STG.E desc[UR6][R60.64], R69 ;  /* 0x000000453c009986 */ /* 0x0021e2000c101906 */
[----:B------:R-:W-:Y:S05]  /*5f00*/  @!P4 BRA `(.L_x_79225) ;  /* 0x000000000050c947 */ /* 0x000fea0003800000 */
[----:B------:R-:W2:Y:S01]  /*5f10*/  LDL R75, [R1+0x20] ;  /* 0x00002000014b7983 */ /* 0x000ea20000100800 */
[----:B------:R-:W1:Y:S03]  /*5f20*/  LDC.64 R70, c[0x0][0x428] ;  /* 0x00010a00ff467b82 */ /* 0x000e660000000a00 */
[----:B------:R-:W3:Y:S04]  /*5f30*/  LDL R74, [R1+0x24] ;  /* 0x00002400014a7983 */ /* 0x000ee80000100800 */
        /* <DEDUP_REMOVED lines=10> */
[C---:B-1----:R-:W-:Y:S01]  /*5fe0*/  IMAD.WIDE.U32 R70, R4.reuse, 0x10, R70 ;  /* 0x0000001004467825 */ /* 0x042fe200078e0046 */
[----:B------:R-:W-:-:S03]  /*5ff0*/  IADD3 R4, PT, PT, R4, 0x20, RZ ;  /* 0x0000002004047810 */ /* 0x000fc60007ffe0ff */
[----:B--2---:R-:W-:Y:S01]  /*6000*/  FFMA.FTZ R60, R60, R75, R112 ;  /* 0x0000004b3c3c7223 */ /* 0x004fe20000010070 */
[----:B---3--:R-:W-:Y:S01]  /*6010*/  FFMA.FTZ R61, R61, R74, R113 ;  /* 0x0000004a3d3d7223 */ /* 0x008fe20000010071 */
[----:B----4-:R-:W-:Y:S01]  /*6020*/  FFMA.FTZ R62, R62, R73, R114 ;  /* 0x000000493e3e7223 */ /* 0x010fe20000010072 */
[----:B------:R-:W-:-:S05]  /*6030*/  FFMA.FTZ R63, R63, R72, R115 ;  /* 0x000000483f3f7223 */ /* 0x000fca0000010073 */
[----:B------:R1:W-:Y:S02]  /*6040*/  STG.E.128 desc[UR6][R70.64], R60 ;  /* 0x0000003c46007986 */ /* 0x0003e4000c101d06 */
.L_x_79225:
[----:B------:R-:W-:Y:S05]  /*6050*/  BSYNC.RECONVERGENT B0 ;  /* 0x0000000000007941 */ /* 0x000fea0003800200 */
.L_x_79224:
[----:B------:R-:W-:Y:S01]  /*6060*/  ISETP.GE.U32.AND P0, PT, R0, 0x40, PT ;  /* 0x000000400000780c */ /* 0x000fe20003f06070 */
[----:B------:R-:W-:-:S12]  /*6070*/  BSSY.RECONVERGENT B0, `(.L_x_79226) ;  /* 0x0000016000007945 */ /* 0x000fd80003800200 */
[----:B------:R-:W-:Y:S05]  /*6080*/  @!P0 BRA `(.L_x_79227) ;  /* 0x0000000000508947 */ /* 0x000fea0003800000 */
[----:B------:R-:W2:Y:S01]  /*6090*/  LDL R75, [R1+0x10] ;  /* 0x00001000014b7983 */ /* 0x000ea20000100800 */
[----:B-1----:R-:W1:Y:S03]  /*60a0*/  LDC.64 R70, c[0x0][0x428] ;  /* 0x00010a00ff467b82 */ /* 0x002e660000000a00 */
        /* <DEDUP_REMOVED lines=18> */
.L_x_79227:
[----:B------:R-:W-:Y:S05]  /*61d0*/  BSYNC.RECONVERGENT B0 ;  /* 0x0000000000007941 */ /* 0x000fea0003800200 */
.L_x_79226:
[----:B------:R-:W-:Y:S01]  /*61e0*/  ISETP.GE.U32.AND P0, PT, R0, 0x60, PT ;  /* 0x000000600000780c */ /* 0x000fe20003f06070 */
[----:B------:R-:W-:-:S12]  /*61f0*/  BSSY.RECONVERGENT B0, `(.L_x_79228) ;  /* 0x0000016000007945 */ /* 0x000fd80003800200 */
[----:B------:R-:W-:Y:S05]  /*6200*/  @!P0 BRA `(.L_x_79229) ;  /* 0x0000000000508947 */ /* 0x000fea0003800000 */
[----:B------:R-:W3:Y:S01]  /*6210*/  LDL R75, [R1] ;  /* 0x00000000014b7983 */ /* 0x000ee20000100800 */
[----:B-12---:R-:W1:Y:S03]  /*6220*/  LDC.64 R70, c[0x0][0x428] ;  /* 0x00010a00ff467b82 */ /* 0x006e660000000a00 */
[----:B------:R-:W2:Y:S04]  /*6230*/  LDL R74, [R1+0x4] ;  /* 0x00000400014a7983 */ /* 0x000ea80000100800 */
        /* <DEDUP_REMOVED lines=12> */
[----:B---3--:R-:W-:Y:S01]  /*6300*/  FFMA.FTZ R60, R60, R75, R120 ;  /* 0x0000004b3c3c7223 */ /* 0x008fe20000010078 */
[----:B--2---:R-:W-:Y:S01]  /*6310*/  FFMA.FTZ R61, R61, R74, R121 ;  /* 0x0000004a3d3d7223 */ /* 0x004fe20000010079 */
[----:B----4-:R-:W-:Y:S01]  /*6320*/  FFMA.FTZ R62, R62, R73, R122 ;  /* 0x000000493e3e7223 */ /* 0x010fe2000001007a */
[----:B------:R-:W-:-:S05]  /*6330*/  FFMA.FTZ R63, R63, R72, R123 ;  /* 0x000000483f3f7223 */ /* 0x000fca000001007b */
[----:B------:R3:W-:Y:S02]  /*6340*/  STG.E.128 desc[UR6][R70.64], R60 ;  /* 0x0000003c46007986 */ /* 0x0007e4000c101d06 */
.L_x_79229:
[----:B------:R-:W-:Y:S05]  /*6350*/  BSYNC.RECONVERGENT B0 ;  /* 0x0000000000007941 */ /* 0x000fea0003800200 */
.L_x_79228:
[----:B------:R-:W-:Y:S01]  /*6360*/  ISETP.GE.U32.AND P0, PT, R0, 0x80, PT ;  /* 0x000000800000780c */ /* 0x000fe20003f06070 */
[----:B------:R-:W-:-:S12]  /*6370*/  BSSY.RECONVERGENT B0, `(.L_x_79230) ;  /* 0x0000012000007945 */ /* 0x000fd80003800200 */
[----:B------:R-:W-:Y:S05]  /*6380*/  @!P0 BRA `(.L_x_79231) ;  /* 0x0000000000408947 */ /* 0x000fea0003800000 */
[----:B-123--:R-:W1:Y:S01]  /*6390*/  LDC.64 R70, c[0x0][0x428] ;  /* 0x00010a00ff467b82 */ /* 0x00ee620000000a00 */
        /* <DEDUP_REMOVED lines=12> */
[C---:B-1----:R-:W-:Y:S01]  /*6460*/  IMAD.WIDE.U32 R70, R4.reuse, 0x10, R70 ;  /* 0x0000001004467825 */ /* 0x042fe200078e0046 */
[----:B------:R-:W-:-:S04]  /*6470*/  IADD3 R4, PT, PT, R4, 0x20, RZ ;  /* 0x0000002004047810 */ /* 0x000fc80007ffe0ff */
[----:B------:R4:W-:Y:S03]  /*6480*/  STG.E.128 desc[UR6][R70.64], R60 ;  /* 0x0000003c46007986 */ /* 0x0009e6000c101d06 */
.L_x_79231:
[----:B------:R-:W-:Y:S05]  /*6490*/  BSYNC.RECONVERGENT B0 ;  /* 0x0000000000007941 */ /* 0x000fea0003800200 */
.L_x_79230:
[----:B------:R-:W-:Y:S01]  /*64a0*/  ISETP.GE.U32.AND P0, PT, R0, 0xa0, PT ;  /* 0x000000a00000780c */ /* 0x000fe20003f06070 */
[----:B------:R-:W-:-:S12]  /*64b0*/  BSSY.RECONVERGENT B0, `(.L_x_79232) ;  /* 0x0000012000007945 */ /* 0x000fd80003800200 */
[----:B------:R-:W-:Y:S05]  /*64c0*/  @!P0 BRA `(.L_x_79233) ;  /* 0x0000000000408947 */ /* 0x000fea0003800000 */
[----:B-1234-:R-:W1:Y:S01]  /*64d0*/  LDC.64 R70, c[0x0][0x428] ;  /* 0x00010a00ff467b82 */ /* 0x01ee620000000a00 */
        /* <DEDUP_REMOVED lines=15> */
.L_x_79233:
[----:B------:R-:W-:Y:S05]  /*65d0*/  BSYNC.RECONVERGENT B0 ;  /* 0x0000000000007941 */ /* 0x000fea0003800200 */
.L_x_79232:
        /* <DEDUP_REMOVED lines=16> */
[C---:B0-----:R-:W-:Y:S01]  /*66e0*/  IMAD.WIDE.U32 R70, R4.reuse, 0x10, R70 ;  /* 0x0000001004467825 */ /* 0x041fe200078e0046 */
[----:B------:R-:W-:-:S04]  /*66f0*/  IADD3 R4, PT, PT, R4, 0x20, RZ ;  /* 0x0000002004047810 */ /* 0x000fc80007ffe0ff */
[----:B------:R0:W-:Y:S03]  /*6700*/  STG.E.128 desc[UR6][R70.64], R60 ;  /* 0x0000003c46007986 */ /* 0x0001e6000c101d06 */
.L_x_79235:
[----:B------:R-:W-:Y:S05]  /*6710*/  BSYNC.RECONVERGENT B0 ;  /* 0x0000000000007941 */ /* 0x000fea0003800200 */
.L_x_79234:
        /* <DEDUP_REMOVED lines=19> */
.L_x_79237:
[----:B------:R-:W-:Y:S05]  /*6850*/  BSYNC.RECONVERGENT B0 ;  /* 0x0000000000007941 */ /* 0x000fea0003800200 */
.L_x_79236:
        /* <DEDUP_REMOVED lines=19> */
.L_x_79239:
[----:B------:R-:W-:Y:S05]  /*6990*/  BSYNC.RECONVERGENT B0 ;  /* 0x0000000000007941 */ /* 0x000fea0003800200 */
.L_x_79238:
        /* <DEDUP_REMOVED lines=19> */
.L_x_79241:
[----:B------:R-:W-:Y:S05]  /*6ad0*/  BSYNC.RECONVERGENT B0 ;  /* 0x0000000000007941 */ /* 0x000fea0003800200 */
.L_x_79240:
        /* <DEDUP_REMOVED lines=19> */
.L_x_79243:
[----:B------:R-:W-:Y:S05]  /*6c10*/  BSYNC.RECONVERGENT B0 ;  /* 0x0000000000007941 */ /* 0x000fea0003800200 */
.L_x_79242:
        /* <DEDUP_REMOVED lines=19> */
.L_x_79245:
[----:B------:R-:W-:Y:S05]  /*6d50*/  BSYNC.RECONVERGENT B0 ;  /* 0x0000000000007941 */ /* 0x000fea0003800200 */
.L_x_79244:
        /* <DEDUP_REMOVED lines=19> */
.L_x_79247:
[----:B------:R-:W-:Y:S05]  /*6e90*/  BSYNC.RECONVERGENT B0 ;  /* 0x0000000000007941 */ /* 0x000fea0003800200 */
.L_x_79246:
        /* <DEDUP_REMOVED lines=19> */
.L_x_79249:
[----:B------:R-:W-:Y:S05]  /*6fd0*/  BSYNC.RECONVERGENT B0 ;  /* 0x0000000000007941 */ /* 0x000fea0003800200 */
.L_x_79248:
        /* <DEDUP_REMOVED lines=19> */
.L_x_79251:
[----:B------:R-:W-:Y:S05]  /*7110*/  BSYNC.RECONVERGENT B0 ;  /* 0x0000000000007941 */ /* 0x000fea0003800200 */
.L_x_79250:
        /* <DEDUP_REMOVED lines=19> */
.L_x_79253:
[----:B------:R-:W-:Y:S05]  /*7250*/  BSYNC.RECONVERGENT B0 ;  /* 0x0000000000007941 */ /* 0x000fea0003800200 */
.L_x_79252:
        /* <DEDUP_REMOVED lines=19> */
.L_x_79255:
[----:B------:R-:W-:Y:S05]  /*7390*/  BSYNC.RECONVERGENT B0 ;  /* 0x0000000000007941 */ /* 0x000fea0003800200 */
.L_x_79254:
        /* <DEDUP_REMOVED lines=19> */
.L_x_79257:
[----:B------:R-:W-:Y:S05]  /*74d0*/  BSYNC.RECONVERGENT B0 ;  /* 0x0000000000007941 */ /* 0x000fea0003800200 */
.L_x_79256:
        /* <DEDUP_REMOVED lines=19> */
.L_x_79259:
[----:B------:R-:W-:Y:S05]  /*7610*/  BSYNC.RECONVERGENT B0 ;  /* 0x0000000000007941 */ /* 0x000fea0003800200 */
.L_x_79258:
        /* <DEDUP_REMOVED lines=19> */
.L_x_79261:
[----:B------:R-:W-:Y:S05]  /*7750*/  BSYNC.RECONVERGENT B0 ;  /* 0x0000000000007941 */ /* 0x000fea0003800200 */
.L_x_79260:
[----:B------:R-:W-:Y:S01]  /*7760*/  ISETP.GE.U32.AND P0, PT, R0, 0x280, PT ;  /* 0x000002800000780c */ /* 0x000fe20003f06070 */
        /* <DEDUP_REMOVED lines=11> */
[----:B------:R-:W0:Y:S01]  /*7820*/  LDC.64 R68, c[0x0][0x428] ;  /* 0x00010a00ff447b82 */ /* 0x000e220000000a00 */
[----:B------:R-:W-:Y:S01]  /*7830*/  FFMA.FTZ R60, R60, R108, R104 ;  /* 0x0000006c3c3c7223 */ /* 0x000fe20000010068 */
[----:B------:R-:W-:Y:S01]  /*7840*/  FFMA.FTZ R61, R61, R109, R105 ;  /* 0x0000006d3d3d7223 */ /* 0x000fe20000010069 */
[----:B------:R-:W-:Y:S01]  /*7850*/  FFMA.FTZ R62, R62, R110, R106 ;  /* 0x0000006e3e3e7223 */ /* 0x000fe2000001006a */
[----:B0-----:R-:W-:-:S05]  /*7860*/  IMAD.WIDE.U32 R68, R4, 0x10, R68 ;  /* 0x0000001004447825 */ /* 0x001fca00078e0044 */
[----:B------:R0:W-:Y:S02]  /*7870*/  STG.E.128 desc[UR6][R68.64], R60 ;  /* 0x0000003c44007986 */ /* 0x0001e4000c101d06 */
.L_x_79263:
[----:B------:R-:W-:Y:S05]  /*7880*/  BSYNC.RECONVERGENT B0 ;  /* 0x0000000000007941 */ /* 0x000fea0003800200 */
.L_x_79262:
[----:B01234-:R-:W0:Y:S02]  /*7890*/  LDC.64 R60, c[0x0][0x380] ;  /* 0x0000e000ff3c7b82 */ /* 0x01fe240000000a00 */
[----:B0-----:R-:W-:-:S04]  /*78a0*/  LEA R102, R60, R102, 0x2 ;  /* 0x000000663c667211 */ /* 0x001fc800078e10ff */
[----:B------:R-:W-:-:S13]  /*78b0*/  ISETP.GE.AND P0, PT, R102, R61, PT ;  /* 0x0000003d6600720c */ /* 0x000fda0003f06270 */
[----:B------:R-:W-:Y:S05]  /*78c0*/  @!P0 BRA `(.L_x_79264) ;  /* 0xffffff9c006c8947 */ /* 0x000fea000383ffff */
[----:B------:R-:W-:Y:S05]  /*78d0*/  EXIT ;  /* 0x000000000000794d */ /* 0x000fea0003800000 */
.L_x_79223:
[----:B------:R-:W-:Y:S01]  /*78e0*/  HFMA2 R63, -RZ, RZ, 0, 5.9604644775390625e-08 ;  /* 0x00000001ff3f7431 */ /* 0x000fe200000001ff */
[----:B------:R-:W-:Y:S01]  /*78f0*/  BSSY B0, `(.L_x_79265) ;  /* 0x0000007000007945 */ /* 0x000fe20003800000 */
[----:B------:R-:W-:Y:S02]  /*7900*/  MOV R70, R62 ;  /* 0x0000003e00467202 */ /* 0x000fe40000000f00 */
[----:B------:R-:W-:Y:S02]  /*7910*/  MOV R61, 0x1f ;  /* 0x0000001f003d7802 */ /* 0x000fe40000000f00 */
[----:B------:R-:W-:-:S07]  /*7920*/  MOV R60, 0xffffffff ;  /* 0xffffffff003c7802 */ /* 0x000fce0000000f00 */
[----:B-12345:R-:W-:Y:S05]  /*7930*/  WARPSYNC.COLLECTIVE R60, `(.L_x_79266) ;  /* 0x000000003c087348 */ /* 0x03efea0003c00000 */
[----:B------:R0:W0:Y:S02]  /*7940*/  SHFL.BFLY P6, R60, R70, R63, R61 ;  /* 0x0c00003f463c7389 */ /* 0x00002400000c003d */
[----:B012345:R-:W-:Y:S05]  /*7950*/  ENDCOLLECTIVE ;  /* 0x000000000000791b */ /* 0x03ffea0003800000 */
.L_x_79266:
[----:B------:R-:W-:Y:S05]  /*7960*/  BSYNC B0 ;  /* 0x0000000000007941 */ /* 0x000fea0003800000 */
.L_x_79265:
        /* <DEDUP_REMOVED lines=8> */
.L_x_79267:
        /* <DEDUP_REMOVED lines=8> */
.L_x_79268:
        /* <DEDUP_REMOVED lines=8> */
.L_x_79269:
        /* <DEDUP_REMOVED lines=8> */
.L_x_79270:
[----:B------:R-:W-:Y:S01]  /*7b70*/  HFMA2 R63, -RZ, RZ, 0, 5.9604644775390625e-08 ;  /* 0x00000001ff3f7431 */ /* 0x000fe200000001ff */
[----:B------:R-:W-:Y:S02]  /*7b80*/  MOV R69, R60 ;  /* 0x0000003c00457202 */ /* 0x000fe40000000f00 */
[----:B------:R-:W-:-:S03]  /*7b90*/  ISETP.GT.U32.AND P6, PT, R0, 0xbf, PT ;  /* 0x000000bf0000780c */ /* 0x000fc60003fc4070 */
[----:B------:R-:W-:Y:S02]  /*7ba0*/  FADD.FTZ R62, R62, R69 ;  /* 0x000000453e3e7221 */ /* 0x000fe40000010000 */
        /* <DEDUP_REMOVED lines=183> */
.L_x_79271:
[----:B------:R-:W-:Y:S02]  /*8720*/  HFMA2 R63, -RZ, RZ, 0, 1.1920928955078125e-07 ;  /* 0x00000002ff3f7431 */ /* 0x000fe400000001ff */
[----:B------:R-:W-:Y:S01]  /*8730*/  FADD.FTZ R68, R68, R60 ;  /* 0x0000003c44447221 */ /* 0x000fe20000010000 */
[----:B------:R-:W-:-:S04]  /*8740*/  MOV R60, 0xffffffff ;  /* 0xffffffff003c7802 */ /* 0x000fc80000000f00 */
[----:B------:R-:W-:-:S07]  /*8750*/  MOV R70, R68 ;  /* 0x0000004400467202 */ /* 0x000fce0000000f00 */
[----:B------:R-:W-:Y:S05]  /*8760*/  WARPSYNC.COLLECTIVE R60, `(.L_x_79272) ;  /* 0x000000003c087348 */ /* 0x000fea0003c00000 */
[----:B------:R0:W1:Y:S02]  /*8770*/  SHFL.BFLY P6, R60, R70, R63, R61 ;  /* 0x0c00003f463c7389 */ /* 0x00006400000c003d */
[----:B01----:R-:W-:Y:S05]  /*8780*/  ENDCOLLECTIVE ;  /* 0x000000000000791b */ /* 0x003fea0003800000 */
.L_x_79272:
[----:B------:R-:W-:Y:S02]  /*8790*/  HFMA2 R63, -RZ, RZ, 0, 2.384185791015625e-07 ;  /* 0x00000004ff3f7431 */ /* 0x000fe400000001ff */
[----:B------:R-:W-:Y:S01]  /*87a0*/  FADD.FTZ R68, R68, R60 ;  /* 0x0000003c44447221 */ /* 0x000fe20000010000 */
[----:B------:R-:W-:-:S04]  /*87b0*/  MOV R60, 0xffffffff ;  /* 0xffffffff003c7802 */ /* 0x000fc80000000f00 */
[----:B------:R-:W-:-:S07]  /*87c0*/  MOV R70, R68 ;  /* 0x0000004400467202 */ /* 0x000fce0000000f00 */
[----:B------:R-:W-:Y:S05]  /*87d0*/  WARPSYNC.COLLECTIVE R60, `(.L_x_79273) ;  /* 0x000000003c087348 */ /* 0x000fea0003c00000 */
[----:B------:R0:W1:Y:S02]  /*87e0*/  SHFL.BFLY P6, R60, R70, R63, R61 ;  /* 0x0c00003f463c7389 */ /* 0x00006400000c003d */
[----:B01----:R-:W-:Y:S05]  /*87f0*/  ENDCOLLECTIVE ;  /* 0x000000000000791b */ /* 0x003fea0003800000 */
.L_x_79273:
[----:B------:R-:W-:Y:S02]  /*8800*/  HFMA2 R63, -RZ, RZ, 0, 4.76837158203125e-07 ;  /* 0x00000008ff3f7431 */ /* 0x000fe400000001ff */
[----:B------:R-:W-:Y:S01]  /*8810*/  FADD.FTZ R68, R68, R60 ;  /* 0x0000003c44447221 */ /* 0x000fe20000010000 */
[----:B------:R-:W-:-:S04]  /*8820*/  MOV R60, 0xffffffff ;  /* 0xffffffff003c7802 */ /* 0x000fc80000000f00 */
[----:B------:R-:W-:-:S07]  /*8830*/  MOV R70, R68 ;  /* 0x0000004400467202 */ /* 0x000fce0000000f00 */
[----:B------:R-:W-:Y:S05]  /*8840*/  WARPSYNC.COLLECTIVE R60, `(.L_x_79274) ;  /* 0x000000003c087348 */ /* 0x000fea0003c00000 */
[----:B------:R0:W1:Y:S02]  /*8850*/  SHFL.BFLY P6, R60, R70, R63, R61 ;  /* 0x0c00003f463c7389 */ /* 0x00006400000c003d */
[----:B01----:R-:W-:Y:S05]  /*8860*/  ENDCOLLECTIVE ;  /* 0x000000000000791b */ /* 0x003fea0003800000 */
.L_x_79274:
[----:B------:R-:W-:Y:S02]  /*8870*/  HFMA2 R63, -RZ, RZ, 0, 9.5367431640625e-07 ;  /* 0x00000010ff3f7431 */ /* 0x000fe400000001ff */
[----:B------:R-:W-:Y:S01]  /*8880*/  FADD.FTZ R68, R68, R60 ;  /* 0x0000003c44447221 */ /* 0x000fe20000010000 */
[----:B------:R-:W-:-:S04]  /*8890*/  MOV R60, 0xffffffff ;  /* 0xffffffff003c7802 */ /* 0x000fc80000000f00 */
[----:B------:R-:W-:-:S07]  /*88a0*/  MOV R70, R68 ;  /* 0x0000004400467202 */ /* 0x000fce0000000f00 */
[----:B------:R-:W-:Y:S05]  /*88b0*/  WARPSYNC.COLLECTIVE R60, `(.L_x_79275) ;  /* 0x000000003c087348 */ /* 0x000fea0003c00000 */
[----:B------:R0:W1:Y:S02]  /*88c0*/  SHFL.BFLY P6, R60, R70, R63, R61 ;  /* 0x0c00003f463c7389 */ /* 0x00006400000c003d */
[----:B01----:R-:W-:Y:S05]  /*88d0*/  ENDCOLLECTIVE ;  /* 0x000000000000791b */ /* 0x003fea0003800000 */
.L_x_79275:
[----:B------:R-:W-:Y:S05]  /*88e0*/  BRA `(.L_x_79276) ;  /* 0xffffffd400447947 */ /* 0x000fea000383ffff */
.L_x_79277:
        /* <DEDUP_REMOVED lines=9> */
.L_x_88560:


//--------------------- .text._ZN10layer_norm13ln_fwd_kernelINS_13Kernel_traitsIfffffjLj2560ELj1ELj4ELj1ELj16ENS_18Kernel_traits_baseILj2560EfffffjLj128EEEEELb0ELb0ELb0ELb1EEEvNS_9FwdParamsE --------------------------
	.section	.text._ZN10layer_norm13ln_fwd_kernelINS_13Kernel_traitsIfffffjLj2560ELj1ELj4ELj1ELj16ENS_18Kernel_traits_baseILj2560EfffffjLj128EEEEELb0ELb0ELb0ELb1EEEvNS_9FwdParamsE,"ax",@progbits
	.align	128
        .global         _ZN10layer_norm13ln_fwd_kernelINS_13Kernel_traitsIfffffjLj2560ELj1ELj4ELj1ELj16ENS_18Kernel_traits_baseILj2560EfffffjLj128EEEEELb0ELb0ELb0ELb1EEEvNS_9FwdParamsE
        .type           _ZN10layer_norm13ln_fwd_kernelINS_13Kernel_traitsIfffffjLj2560ELj1ELj4ELj1ELj16ENS_18Kernel_traits_baseILj2560EfffffjLj128EEEEELb0ELb0ELb0ELb1EEEvNS_9FwdParamsE,@function
        .size           _ZN10layer_norm13ln_fwd_kernelINS_13Kernel_traitsIfffffjLj2560ELj1ELj4ELj1ELj16ENS_18Kernel_traits_baseILj2560EfffffjLj128EEEEELb0ELb0ELb0ELb1EEEvNS_9FwdParamsE,(.L_x_88561 - _ZN10layer_norm13ln_fwd_kernelINS_13Kernel_traitsIfffffjLj2560ELj1ELj4ELj1ELj16ENS_18Kernel_traits_baseILj2560EfffffjLj128EEEEELb0ELb0ELb0ELb1EEEvNS_9FwdParamsE)
        .other          _ZN10layer_norm13ln_fwd_kernelINS_13Kernel_traitsIfffffjLj2560ELj1ELj4ELj1ELj16ENS_18Kernel_traits_baseILj2560EfffffjLj128EEEEELb0ELb0ELb0ELb1EEEvNS_9FwdParamsE,@"STO_CUDA_ENTRY STV_DEFAULT"
_ZN10layer_norm13ln_fwd_kernelINS_13Kernel_traitsIfffffjLj2560ELj1ELj4ELj1ELj16ENS_18Kernel_traits_baseILj2560EfffffjLj128EEEEELb0ELb0ELb0ELb1EEEvNS_9FwdParamsE:
.text._ZN10layer_norm13ln_fwd_kernelINS_13Kernel_traitsIfffffjLj2560ELj1ELj4ELj1ELj16ENS_18Kernel_traits_baseILj2560EfffffjLj128EEEEELb0ELb0ELb0ELb1EEEvNS_9FwdParamsE:
        /* <DEDUP_REMOVED lines=78> */
.L_x_79278:
        /* <DEDUP_REMOVED lines=78> */
.L_x_79279:
        /* <DEDUP_REMOVED lines=10> */
.L_x_79301:
[----:B0-----:R-:W-:Y:S01]  /*0a60*/  ISETP.NE.U32.AND P2, PT, RZ, UR8, PT ;  /* 0x00000008ff007c0c */ /* 0x001fe2000bf45070 */
[----:B------:R-:W0:Y:S01]  /*0a70*/  S2R R217, SR_TID.X ;  /* 0x0000000000d97919 */ /* 0x000e220000002100 */
[----:B-1----:R-:W1:Y:S01]  /*0a80*/  @P1 LDC.64 R2, c[0x0][0x3e0] ;  /* 0x0000f800ff021b82 */ /* 0x002e620000000a00 */
[----:B--2---:R-:W-:Y:S01]  /*0a90*/  IMAD R4, R0, UR4, RZ ;  /* 0x0000000400047c24 */ /* 0x004fe2000f8e02ff */
[----:B------:R-:W-:Y:S01]  /*0aa0*/  ISETP.NE.AND.EX P2, PT, RZ, UR9, PT, P2 ;  /* 0x00000009ff007c0c */ /* 0x000fe2000bf45320 */
[----:B------:R-:W-:-:S03]  /*0ab0*/  HFMA2 R39, -RZ, RZ, 1.875, 0 ;  /* 0x3f800000ff277431 */ /* 0x000fc600000001ff */
[----:B------:R-:W-:Y:S02]  /*0ac0*/  SHF.R.S32.HI R5, RZ, 0x1f, R4 ;  /* 0x0000001fff057819 */ /* 0x000fe40000011404 */
[----:B------:R-:W2:Y:S02]  /*0ad0*/  LDC.64 R210, c[0x0][0x390] ;  /* 0x0000e400ffd27b82 */ /* 0x000ea40000000a00 */
[----:B------:R-:W-:-:S06]  /*0ae0*/  LEA.HI R5, R5, R4, RZ, 0x2 ;  /* 0x0000000405057211 */ /* 0x000fcc00078f10ff */
[----:B------:R-:W3:Y:S01]  /*0af0*/  @P2 LDC.64 R6, c[0x0][0x3a0] ;  /* 0x0000e800ff062b82 */ /* 0x000ee20000000a00 */
[----:B-1----:R-:W-:-:S07]  /*0b00*/  @P1 IMAD.WIDE R2, R0, 0x4, R2 ;  /* 0x0000000400021825 */ /* 0x002fce00078e0202 */
[----:B------:R-:W1:Y:S01]  /*0b10*/  @P0 LDC.64 R8, c[0x0][0x3a8] ;  /* 0x0000ea00ff080b82 */ /* 0x000e620000000a00 */
[----:B------:R4:W4:Y:S01]  /*0b20*/  @P1 LDG.E R39, desc[UR6][R2.64] ;  /* 0x0000000602271981 */ /* 0x000922000c1e1900 */
[----:B0-----:R-:W-:-:S06]  /*0b30*/  LOP3.LUT R34, R217, 0x1f, RZ, 0xc0, !PT ;  /* 0x0000001fd9227812 */ /* 0x001fcc00078ec0ff */
[----:B------:R-:W0:Y:S01]  /*0b40*/  @P2 LDC.64 R10, c[0x0][0x3a0] ;  /* 0x0000e800ff0a2b82 */ /* 0x000e220000000a00 */
[----:B------:R-:W-:-:S05]  /*0b50*/  LEA.HI.SX32 R34, R5, R34, 0x1e ;  /* 0x0000002205227211 */ /* 0x000fca00078ff2ff */
[----:B---3--:R-:W-:-:S04]  /*0b60*/  @P2 IMAD.WIDE.U32 R6, R34, 0x10, R6 ;  /* 0x0000001022062825 */ /* 0x008fc800078e0006 */
[C---:B--2---:R-:W-:Y:S01]  /*0b70*/  IMAD.WIDE.U32 R4, R34.reuse, 0x10, R210 ;  /* 0x0000001022047825 */ /* 0x044fe200078e00d2 */
[----:B------:R-:W2:Y:S04]  /*0b80*/  @P2 LDG.E.128 R12, desc[UR6][R6.64] ;  /* 0x00000006060c2981 */ /* 0x000ea8000c1e1d00 */
[----:B------:R-:W2:Y:S01]  /*0b90*/  LDG.E.128 R16, desc[UR6][R4.64] ;  /* 0x0000000604107981 */ /* 0x000ea2000c1e1d00 */
[C---:B------:R-:W-:Y:S01]  /*0ba0*/  IADD3 R29, PT, PT, R34.reuse, 0x20, RZ ;  /* 0x00000020221d7810 */ /* 0x040fe20007ffe0ff */
[----:B-1----:R-:W-:-:S04]  /*0bb0*/  @P0 IMAD.WIDE.U32 R8, R34, 0x10, R8 ;  /* 0x0000001022080825 */ /* 0x002fc800078e0008 */
[----:B----4-:R-:W-:-:S04]  /*0bc0*/  IMAD.WIDE.U32 R2, R29, 0x10, R210 ;  /* 0x000000101d027825 */ /* 0x010fc800078e00d2 */
[----:B0-----:R-:W-:-:S04]  /*0bd0*/  @P2 IMAD.WIDE.U32 R10, R29, 0x10, R10 ;  /* 0x000000101d0a2825 */ /* 0x001fc800078e000a */
        /* <DEDUP_REMOVED lines=9> */
[----:B------:R-:W-:-:S04]  /*0c70*/  UISETP.NE.U32.AND UP0, UPT, UR10, URZ, UPT ;  /* 0x000000ff0a00728c */ /* 0x000fc8000bf05070 */
[----:B------:R-:W-:-:S06]  /*0c80*/  UISETP.NE.AND.EX UP0, UPT, UR11, URZ, UPT, UP0 ;  /* 0x000000ff0b00728c */ /* 0x000fcc000bf05300 */
[----:B------:R-:W-:-:S13]  /*0c90*/  PLOP3.LUT P1, PT, PT, PT, UP0, 0x80, 0x8 ;  /* 0x000000000008781c */ /* 0x000fda0003f2f008 */
        /* <DEDUP_REMOVED lines=12> */
.L_x_79280:
[----:B------:R0:W-:Y:S01]  /*0d60*/  @P0 STG.E.128 desc[UR6][R8.64], R40 ;  /* 0x0000002808000986 */ /* 0x0001e2000c101d06 */
[----:B------:R-:W1:Y:S03]  /*0d70*/  @P0 LDC.64 R12, c[0x0][0x3a8] ;  /* 0x0000ea00ff0c0b82 */ /* 0x000e660000000a00 */
[----:B------:R-:W2:Y:S04]  /*0d80*/  LDG.E.128 R4, desc[UR6][R2.64] ;  /* 0x0000000602047981 */ /* 0x000ea8000c1e1d00 */
[----:B------:R-:W2:Y:S01]  /*0d90*/  @P2 LDG.E.128 R20, desc[UR6][R10.64] ;  /* 0x000000060a142981 */ /* 0x000ea2000c1e1d00 */
[----:B------:R-:W0:Y:S01]  /*0da0*/  @P2 LDC.64 R16, c[0x0][0x3a0] ;  /* 0x0000e800ff102b82 */ /* 0x000e220000000a00 */
[----:B------:R-:W-:-:S05]  /*0db0*/  IADD3 R24, PT, PT, R34, 0x40, RZ ;  /* 0x0000004022187810 */ /* 0x000fca0007ffe0ff */
[----:B------:R-:W-:-:S04]  /*0dc0*/  IMAD.WIDE.U32 R14, R24, 0x10, R210 ;  /* 0x00000010180e7825 */ /* 0x000fc800078e00d2 */
[----:B-1----:R-:W-:-:S04]  /*0dd0*/  @P0 IMAD.WIDE.U32 R12, R29, 0x10, R12 ;  /* 0x000000101d0c0825 */ /* 0x002fc800078e000c */
        /* <DEDUP_REMOVED lines=20> */
.L_x_79281:
[----:B------:R0:W-:Y:S01]  /*0f20*/  @P0 STG.E.128 desc[UR6][R12.64], R40 ;  /* 0x000000280c000986 */ /* 0x0001e2000c101d06 */
[----:B------:R-:W1:Y:S03]  /*0f30*/  @P0 LDC.64 R2, c[0x0][0x3a8] ;  /* 0x0000ea00ff020b82 */ /* 0x000e660000000a00 */
[----:B------:R-:W2:Y:S04]  /*0f40*/  LDG.E.128 R4, desc[UR6][R14.64] ;  /* 0x000000060e047981 */ /* 0x000ea8000c1e1d00 */
[----:B------:R-:W2:Y:S01]  /*0f50*/  @P2 LDG.E.128 R8, desc[UR6][R8.64] ;  /* 0x0000000608082981 */ /* 0x000ea2000c1e1d00 */
[----:B------:R-:W3:Y:S01]  /*0f60*/  @P2 LDC.64 R16, c[0x0][0x3a0] ;  /* 0x0000e800ff102b82 */ /* 0x000ee20000000a00 */
[----:B------:R-:W-:-:S05]  /*0f70*/  IADD3 R22, PT, PT, R34, 0x60, RZ ;  /* 0x0000006022167810 */ /* 0x000fca0007ffe0ff */
[----:B------:R-:W-:-:S04]  /*0f80*/  IMAD.WIDE.U32 R124, R22, 0x10, R210 ;  /* 0x00000010167c7825 */ /* 0x000fc800078e00d2 */
[----:B---3--:R-:W-:-:S04]  /*0f90*/  @P2 IMAD.WIDE.U32 R16, R22, 0x10, R16 ;  /* 0x0000001016102825 */ /* 0x008fc800078e0010 */
[-C--:B--2---:R-:W-:Y:S01]  /*0fa0*/  @P2 FFMA.FTZ R28, R4, R39.reuse, R8 ;  /* 0x00000027041c2223 */ /* 0x084fe20000010008 */
[-C--:B------:R-:W-:Y:S01]  /*0fb0*/  @P2 FFMA.FTZ R27, R5, R39.reuse, R9 ;  /* 0x00000027051b2223 */ /* 0x080fe20000010009 */
[-C--:B------:R-:W-:Y:S01]  /*0fc0*/  @P2 FFMA.FTZ R26, R6, R39.reuse, R10 ;  /* 0x00000027061a2223 */ /* 0x080fe2000001000a */
[----:B------:R-:W-:Y:S01]  /*0fd0*/  @P2 FFMA.FTZ R25, R7, R39, R11 ;  /* 0x0000002707192223 */ /* 0x000fe2000001000b */
[----:B-1----:R-:W-:Y:S01]  /*0fe0*/  @P0 IMAD.WIDE.U32 R10, R24, 0x10, R2 ;  /* 0x00000010180a0825 */ /* 0x002fe200078e0002 */
        /* <DEDUP_REMOVED lines=15> */
.L_x_79282:
[----:B------:R0:W-:Y:S01]  /*10e0*/  @P0 STG.E.128 desc[UR6][R10.64], R40 ;  /* 0x000000280a000986 */ /* 0x0001e2000c101d06 */
[----:B------:R-:W1:Y:S03]  /*10f0*/  @P0 LDC.64 R126, c[0x0][0x3a8] ;  /* 0x0000ea00ff7e0b82 */ /* 0x000e660000000a00 */
[----:B------:R2:W3:Y:S04]  /*1100*/  LDG.E.128 R4, desc[UR6][R124.64] ;  /* 0x000000067c047981 */ /* 0x0004e8000c1e1d00 */
[----:B------:R-:W3:Y:S01]  /*1110*/  @P2 LDG.E.128 R16, desc[UR6][R16.64] ;  /* 0x0000000610102981 */ /* 0x000ee2000c1e1d00 */
[----:B------:R-:W2:Y:S01]  /*1120*/  @P2 LDC.64 R12, c[0x0][0x3a0] ;  /* 0x0000e800ff0c2b82 */ /* 0x000ea20000000a00 */
[----:B------:R-:W-:-:S05]  /*1130*/  IADD3 R2, PT, PT, R34, 0x80, RZ ;  /* 0x0000008022027810 */ /* 0x000fca0007ffe0ff */
[----:B------:R-:W-:-:S04]  /*1140*/  IMAD.WIDE.U32 R8, R2, 0x10, R210 ;  /* 0x0000001002087825 */ /* 0x000fc800078e00d2 */
[----:B-1----:R-:W-:-:S04]  /*1150*/  @P0 IMAD.WIDE.U32 R126, R22, 0x10, R126 ;  /* 0x00000010167e0825 */ /* 0x002fc800078e007e */
[----:B--2---:R-:W-:-:S04]  /*1160*/  @P2 IMAD.WIDE.U32 R124, R2, 0x10, R12 ;  /* 0x00000010027c2825 */ /* 0x004fc800078e000c */
[-C--:B---3--:R-:W-:Y:S01]  /*1170*/  @P2 FFMA.FTZ R23, R4, R39.reuse, R16 ;  /* 0x0000002704172223 */ /* 0x088fe20000010010 */
[-C--:B------:R-:W-:Y:S01]  /*1180*/  @P2 FFMA.FTZ R20, R5, R39.reuse, R17 ;  /* 0x0000002705142223 */ /* 0x080fe20000010011 */
[-C--:B------:R-:W-:Y:S01]  /*1190*/  @P2 FFMA.FTZ R21, R6, R39.reuse, R18 ;  /* 0x0000002706152223 */ /* 0x080fe20000010012 */
[----:B------:R-:W-:Y:S02]  /*11a0*/  @P2 FFMA.FTZ R19, R7, R39, R19 ;  /* 0x0000002707132223 */ /* 0x000fe40000010013 */
        /* <DEDUP_REMOVED lines=15> */
.L_x_79283:
[----:B------:R0:W-:Y:S01]  /*12a0*/  @P0 STG.E.128 desc[UR6][R126.64], R40 ;  /* 0x000000287e000986 */ /* 0x0001e2000c101d06 */
[----:B------:R-:W1:Y:S03]  /*12b0*/  @P0 LDC.64 R6, c[0x0][0x3a8] ;  /* 0x0000ea00ff060b82 */ /* 0x000e660000000a00 */
[----:B------:R-:W2:Y:S04]  /*12c0*/  LDG.E.128 R8, desc[UR6][R8.64] ;  /* 0x0000000608087981 */ /* 0x000ea8000c1e1d00 */
[----:B------:R-:W2:Y:S01]  /*12d0*/  @P2 LDG.E.128 R12, desc[UR6][R124.64] ;  /* 0x000000067c0c2981 */ /* 0x000ea2000c1e1d00 */
[----:B------:R-:W3:Y:S01]  /*12e0*/  @P2 LDC.64 R128, c[0x0][0x3a0] ;  /* 0x0000e800ff802b82 */ /* 0x000ee20000000a00 */
        /* <DEDUP_REMOVED lines=23> */
.L_x_79284:
        /* <DEDUP_REMOVED lines=28> */
.L_x_79285:
[----:B------:R0:W-:Y:S01]  /*1620*/  @P0 STG.E.128 desc[UR6][R140.64], R40 ;  /* 0x000000288c000986 */ /* 0x0001e2000c101d06 */
[----:B------:R-:W1:Y:S03]  /*1630*/  @P0 LDC.64 R134, c[0x0][0x3a8] ;  /* 0x0000ea00ff860b82 */ /* 0x000e660000000a00 */
[----:B------:R-:W2:Y:S04]  /*1640*/  LDG.E.128 R124, desc[UR6][R136.64] ;  /* 0x00000006887c7981 */ /* 0x000ea8000c1e1d00 */
[----:B------:R-:W2:Y:S01]  /*1650*/  @P2 LDG.E.128 R128, desc[UR6][R138.64] ;  /* 0x000000068a802981 */ /* 0x000ea2000c1e1d00 */
[----:B------:R-:W3:Y:S01]  /*1660*/  @P2 LDC.64 R132, c[0x0][0x3a0] ;  /* 0x0000e800ff842b82 */ /* 0x000ee20000000a00 */
[----:B------:R-:W-:Y:S01]  /*1670*/  IADD3 R4, PT, PT, R34, 0xe0, RZ ;  /* 0x000000e022047810 */ /* 0x000fe20007ffe0ff */
[----:B-1----:R-:W-:-:S04]  /*1680*/  @P0 IMAD.WIDE.U32 R134, R9, 0x10, R134 ;  /* 0x0000001009860825 */ /* 0x002fc800078e0086 */
[-C--:B--2---:R-:W-:Y:S01]  /*1690*/  @P2 FFMA.FTZ R11, R124, R39.reuse, R128 ;  /* 0x000000277c0b2223 */ /* 0x084fe20000010080 */
[-C--:B------:R-:W-:Y:S01]  /*16a0*/  @P2 FFMA.FTZ R12, R125, R39.reuse, R129 ;  /* 0x000000277d0c2223 */ /* 0x080fe20000010081 */
[-C--:B------:R-:W-:Y:S01]  /*16b0*/  @P2 FFMA.FTZ R6, R126, R39.reuse, R130 ;  /* 0x000000277e062223 */ /* 0x080fe20000010082 */
[----:B------:R-:W-:Y:S01]  /*16c0*/  @P2 FFMA.FTZ R8, R127, R39, R131 ;  /* 0x000000277f082223 */ /* 0x000fe20000010083 */
[C---:B------:R-:W-:Y:S01]  /*16d0*/  IMAD.WIDE.U32 R128, R4.reuse, 0x10, R210 ;  /* 0x0000001004807825 */ /* 0x040fe200078e00d2 */
[----:B0-----:R-:W-:Y:S02]  /*16e0*/  @P2 MOV R40, R11 ;  /* 0x0000000b00282202 */ /* 0x001fe40000000f00 */
        /* <DEDUP_REMOVED lines=15> */
.L_x_79286:
[----:B------:R0:W-:Y:S01]  /*17e0*/  @P0 STG.E.128 desc[UR6][R134.64], R40 ;  /* 0x0000002886000986 */ /* 0x0001e2000c101d06 */
[----:B------:R-:W1:Y:S03]  /*17f0*/  @P0 LDC.64 R136, c[0x0][0x3a8] ;  /* 0x0000ea00ff880b82 */ /* 0x000e660000000a00 */
[----:B------:R-:W2:Y:S05]  /*1800*/  LDG.E.128 R124, desc[UR6][R128.64] ;  /* 0x00000006807c7981 */ /* 0x000eaa000c1e1d00 */
[----:B------:R-:W3:Y:S01]  /*1810*/  @P2 LDC.64 R138, c[0x0][0x3a0] ;  /* 0x0000e800ff8a2b82 */ /* 0x000ee20000000a00 */
[----:B------:R-:W2:Y:S01]  /*1820*/  @P2 LDG.E.128 R128, desc[UR6][R130.64] ;  /* 0x0000000682802981 */ /* 0x000ea2000c1e1d00 */
[----:B------:R-:W-:Y:S01]  /*1830*/  IADD3 R7, PT, PT, R34, 0x100, RZ ;  /* 0x0000010022077810 */ /* 0x000fe20007ffe0ff */
[----:B-1----:R-:W-:-:S04]  /*1840*/  @P0 IMAD.WIDE.U32 R136, R4, 0x10, R136 ;  /* 0x0000001004880825 */ /* 0x002fc800078e0088 */
[-C--:B--2---:R-:W-:Y:S01]  /*1850*/  @P2 FFMA.FTZ R132, R124, R39.reuse, R128 ;  /* 0x000000277c842223 */ /* 0x084fe20000010080 */
[-C--:B------:R-:W-:Y:S01]  /*1860*/  @P2 FFMA.FTZ R133, R125, R39.reuse, R129 ;  /* 0x000000277d852223 */ /* 0x080fe20000010081 */
[-C--:B0-----:R-:W-:Y:S01]  /*1870*/  @P2 FFMA.FTZ R134, R126, R39.reuse, R130 ;  /* 0x000000277e862223 */ /* 0x081fe20000010082 */
        /* <DEDUP_REMOVED lines=18> */
.L_x_79287:
        /* <DEDUP_REMOVED lines=28> */
.L_x_79288:
        /* <DEDUP_REMOVED lines=28> */
.L_x_79289:
        /* <DEDUP_REMOVED lines=28> */
.L_x_79290:
        /* <DEDUP_REMOVED lines=28> */
.L_x_79291:
        /* <DEDUP_REMOVED lines=28> */
.L_x_79292:
        /* <DEDUP_REMOVED lines=28> */
.L_x_79293:
        /* <DEDUP_REMOVED lines=28> */
.L_x_79294:
        /* <DEDUP_REMOVED lines=36> */
.L_x_79295:
[----:B------:R0:W-:Y:S01]  /*2820*/  @P0 STG.E.128 desc[UR6][R172.64], R40 ;  /* 0x00000028ac000986 */ /* 0x0001e2000c101d06 */
[----:B------:R-:W1:Y:S03]  /*2830*/  @P0 LDC.64 R194, c[0x0][0x3a8] ;  /* 0x0000ea00ffc20b82 */ /* 0x000e660000000a00 */
[----:B------:R-:W0:Y:S05]  /*2840*/  LDG.E.128 R124, desc[UR6][R130.64] ;  /* 0x00000006827c7981 */ /* 0x000e2a000c1e1d00 */
[----:B------:R-:W2:Y:S01]  /*2850*/  @P2 LDC.64 R200, c[0x0][0x3a0] ;  /* 0x0000e800ffc82b82 */ /* 0x000ea20000000a00 */
[----:B------:R-:W0:Y:S02]  /*2860*/  @P2 LDG.E.128 R128, desc[UR6][R128.64] ;  /* 0x0000000680802981 */ /* 0x000e24000c1e1d00 */
[-C--:B0-----:R-:W-:Y:S01]  /*2870*/  @P2 FFMA.FTZ R172, R124, R39.reuse, R128 ;  /* 0x000000277cac2223 */ /* 0x081fe20000010080 */
[-C--:B------:R-:W-:Y:S01]  /*2880*/  @P2 FFMA.FTZ R173, R125, R39.reuse, R129 ;  /* 0x000000277dad2223 */ /* 0x080fe20000010081 */
[-C--:B------:R-:W-:Y:S01]  /*2890*/  @P2 FFMA.FTZ R178, R126, R39.reuse, R130 ;  /* 0x000000277eb22223 */ /* 0x080fe20000010082 */
[----:B------:R-:W-:-:S02]  /*28a0*/  @P2 FFMA.FTZ R179, R127, R39, R131 ;  /* 0x000000277fb32223 */ /* 0x000fc40000010083 */
[----:B------:R-:W-:Y:S02]  /*28b0*/  @P2 MOV R40, R172 ;  /* 0x000000ac00282202 */ /* 0x000fe40000000f00 */
[----:B------:R-:W-:Y:S02]  /*28c0*/  @P2 MOV R41, R173 ;  /* 0x000000ad00292202 */ /* 0x000fe40000000f00 */
[----:B------:R-:W-:Y:S02]  /*28d0*/  @P2 MOV R42, R178 ;  /* 0x000000b2002a2202 */ /* 0x000fe40000000f00 */
[----:B------:R-:W-:Y:S01]  /*28e0*/  @P2 MOV R43, R179 ;  /* 0x000000b3002b2202 */ /* 0x000fe20000000f00 */
[----:B-12---:R-:W-:Y:S06]  /*28f0*/  @P2 BRA `(.L_x_79296) ;  /* 0x0000000000482947 */ /* 0x006fec0003800000 */
        /* <DEDUP_REMOVED lines=18> */
.L_x_79296:
[----:B------:R-:W-:Y:S01]  /*2a20*/  IADD3 R192, PT, PT, R34, 0x220, RZ ;  /* 0x0000022022c07810 */ /* 0x000fe20007ffe0ff */
[----:B------:R-:W-:Y:S01]  /*2a30*/  @P0 IMAD.WIDE.U32 R124, R171, 0x10, R194 ;  /* 0x00000010ab7c0825 */ /* 0x000fe200078e00c2 */
[----:B------:R-:W0:Y:S03]  /*2a40*/  @P0 LDC.64 R202, c[0x0][0x3a8] ;  /* 0x0000ea00ffca0b82 */ /* 0x000e260000000a00 */
[C---:B------:R-:W-:Y:S01]  /*2a50*/  IMAD.WIDE.U32 R126, R192.reuse, 0x10, R210 ;  /* 0x00000010c07e7825 */ /* 0x040fe200078e00d2 */
[----:B------:R1:W-:Y:S03]  /*2a60*/  @P0 STG.E.128 desc[UR6][R124.64], R40 ;  /* 0x000000287c000986 */ /* 0x0003e6000c101d06 */
[----:B------:R-:W-:-:S06]  /*2a70*/  @P2 IMAD.WIDE.U32 R128, R192, 0x10, R200 ;  /* 0x00000010c0802825 */ /* 0x000fcc00078e00c8 */
[----:B------:R-:W2:Y:S04]  /*2a80*/  @P2 LDG.E.128 R128, desc[UR6][R128.64] ;  /* 0x0000000680802981 */ /* 0x000ea8000c1e1d00 */
[----:B-1----:R-:W2:Y:S02]  /*2a90*/  LDG.E.128 R124, desc[UR6][R126.64] ;  /* 0x000000067e7c7981 */ /* 0x002ea4000c1e1d00 */
[-C--:B--2---:R-:W-:Y:S01]  /*2aa0*/  @P2 FFMA.FTZ R193, R124, R39.reuse, R128 ;  /* 0x000000277cc12223 */ /* 0x084fe20000010080 */
[-C--:B------:R-:W-:Y:S01]  /*2ab0*/  @P2 FFMA.FTZ R194, R125, R39.reuse, R129 ;  /* 0x000000277dc22223 */ /* 0x080fe20000010081 */
[-C--:B------:R-:W-:Y:S01]  /*2ac0*/  @P2 FFMA.FTZ R195, R126, R39.reuse, R130 ;  /* 0x000000277ec32223 */ /* 0x080fe20000010082 */
[----:B------:R-:W-:Y:S02]  /*2ad0*/  @P2 FFMA.FTZ R200, R127, R39, R131 ;  /* 0x000000277fc82223 */ /* 0x000fe40000010083 */
[----:B------:R-:W-:-:S02]  /*2ae0*/  @P2 MOV R40, R193 ;  /* 0x000000c100282202 */ /* 0x000fc40000000f00 */
[----:B------:R-:W-:Y:S02]  /*2af0*/  @P2 MOV R41, R194 ;  /* 0x000000c200292202 */ /* 0x000fe40000000f00 */
[----:B------:R-:W-:Y:S02]  /*2b00*/  @P2 MOV R42, R195 ;  /* 0x000000c3002a2202 */ /* 0x000fe40000000f00 */
[----:B------:R-:W-:Y:S01]  /*2b10*/  @P2 MOV R43, R200 ;  /* 0x000000c8002b2202 */ /* 0x000fe20000000f00 */
[----:B0-----:R-:W-:Y:S06]  /*2b20*/  @P2 BRA `(.L_x_79297) ;  /* 0x0000000000482947 */ /* 0x001fec0003800000 */
        /* <DEDUP_REMOVED lines=18> */
.L_x_79297:
[----:B------:R-:W0:Y:S01]  /*2c50*/  @P2 LDC.64 R126, c[0x0][0x3a0] ;  /* 0x0000e800ff7e2b82 */ /* 0x000e220000000a00 */
[----:B------:R-:W-:Y:S01]  /*2c60*/  @P0 IMAD.WIDE.U32 R124, R192, 0x10, R202 ;  /* 0x00000010c07c0825 */ /* 0x000fe200078e00ca */
[----:B------:R-:W-:-:S04]  /*2c70*/  IADD3 R201, PT, PT, R34, 0x240, RZ ;  /* 0x0000024022c97810 */ /* 0x000fc80007ffe0ff */
[----:B------:R1:W-:Y:S01]  /*2c80*/  @P0 STG.E.128 desc[UR6][R124.64], R40 ;  /* 0x000000287c000986 */ /* 0x0003e2000c101d06 */
[----:B0-----:R-:W-:-:S04]  /*2c90*/  @P2 IMAD.WIDE.U32 R128, R201, 0x10, R126 ;  /* 0x00000010c9802825 */ /* 0x001fc800078e007e */
[----:B-1----:R-:W-:Y:S02]  /*2ca0*/  IMAD.WIDE.U32 R124, R201, 0x10, R210 ;  /* 0x00000010c97c7825 */ /* 0x002fe400078e00d2 */
[----:B------:R-:W2:Y:S04]  /*2cb0*/  @P2 LDG.E.128 R128, desc[UR6][R128.64] ;  /* 0x0000000680802981 */ /* 0x000ea8000c1e1d00 */
[----:B------:R-:W2:Y:S02]  /*2cc0*/  LDG.E.128 R124, desc[UR6][R124.64] ;  /* 0x000000067c7c7981 */ /* 0x000ea4000c1e1d00 */
[-C--:B--2---:R-:W-:Y:S01]  /*2cd0*/  @P2 FFMA.FTZ R202, R124, R39.reuse, R128 ;  /* 0x000000277cca2223 */ /* 0x084fe20000010080 */
        /* <DEDUP_REMOVED lines=26> */
.L_x_79298:
[----:B------:R-:W0:Y:S01]  /*2e80*/  @P0 LDC.64 R124, c[0x0][0x3a8] ;  /* 0x0000ea00ff7c0b82 */ /* 0x000e220000000a00 */
[----:B------:R-:W-:-:S07]  /*2e90*/  IADD3 R216, PT, PT, R34, 0x260, RZ ;  /* 0x0000026022d87810 */ /* 0x000fce0007ffe0ff */
[----:B------:R-:W1:Y:S01]  /*2ea0*/  @P2 LDC.64 R126, c[0x0][0x3a0] ;  /* 0x0000e800ff7e2b82 */ /* 0x000e620000000a00 */
[----:B0-----:R-:W-:-:S05]  /*2eb0*/  @P0 IMAD.WIDE.U32 R124, R201, 0x10, R124 ;  /* 0x00000010c97c0825 */ /* 0x001fca00078e007c */
[----:B------:R0:W-:Y:S01]  /*2ec0*/  @P0 STG.E.128 desc[UR6][R124.64], R40 ;  /* 0x000000287c000986 */ /* 0x0001e2000c101d06 */
[----:B-1----:R-:W-:-:S06]  /*2ed0*/  @P2 IMAD.WIDE.U32 R128, R216, 0x10, R126 ;  /* 0x00000010d8802825 */ /* 0x002fcc00078e007e */
[----:B------:R-:W2:Y:S01]  /*2ee0*/  @P2 LDG.E.128 R128, desc[UR6][R128.64] ;  /* 0x0000000680802981 */ /* 0x000ea2000c1e1d00 */
[----:B0-----:R-:W-:Y:S02]  /*2ef0*/  IMAD.WIDE.U32 R124, R216, 0x10, R210 ;  /* 0x00000010d87c7825 */ /* 0x001fe400078e00d2 */
[----:B------:R-:W0:Y:S04]  /*2f00*/  @P0 LDC.64 R210, c[0x0][0x3a8] ;  /* 0x0000ea00ffd20b82 */ /* 0x000e280000000a00 */
        /* <DEDUP_REMOVED lines=28> */
.L_x_79299:
[----:B------:R-:W-:Y:S01]  /*30d0*/  FADD.FTZ R39, RZ, R38 ;  /* 0x00000026ff277221 */ /* 0x000fe20000010000 */
[----:B------:R-:W-:Y:S01]  /*30e0*/  @P0 IMAD.WIDE.U32 R124, R216, 0x10, R210 ;  /* 0x00000010d87c0825 */ /* 0x000fe200078e00d2 */
[----:B------:R-:W-:Y:S01]  /*30f0*/  UMOV UR13, 0xffffffff ;  /* 0xffffffff000d7882 */ /* 0x000fe20000000000 */
[----:B------:R-:W-:Y:S02]  /*3100*/  LOP3.LUT P2, RZ, R217, 0x1f, RZ, 0xc0, !PT ;  /* 0x0000001fd9ff7812 */ /* 0x000fe4000784c0ff */
        /* <DEDUP_REMOVED lines=262> */
.L_x_79313:
[----:B------:R-:W2:Y:S04]  /*4170*/  LDL R221, [R1+0x70] ;  /* 0x0000700001dd7983 */ /* 0x000ea80000100800 */
[----:B------:R-:W3:Y:S04]  /*4180*/  LDL R217, [R1+0x78] ;  /* 0x0000780001d97983 */ /* 0x000ee80000100800 */
[----:B------:R-:W4:Y:S04]  /*4190*/  LDL R220, [R1+0x74] ;  /* 0x0000740001dc7983 */ /* 0x000f280000100800 */
[----:B------:R-:W4:Y:S01]  /*41a0*/  LDL R211, [R1+0x7c] ;  /* 0x00007c0001d37983 */ /* 0x000f220000100800 */
[----:B-1----:R-:W-:Y:S01]  /*41b0*/  FADD.FTZ R124, R127, R124 ;  /* 0x0000007c7f7c7221 */ /* 0x002fe20000010000 */
[----:B------:R-:W-:Y:S01]  /*41c0*/  ISETP.NE.AND P3, PT, RZ, UR12, PT ;  /* 0x0000000cff007c0c */ /* 0x000fe2000bf65270 */
[----:B------:R-:W1:Y:S01]  /*41d0*/  LDC.64 R218, c[0x0][0x428] ;  /* 0x00010a00ffda7b82 */ /* 0x000e620000000a00 */
[----:B------:R-:W4:Y:S01]  /*41e0*/  LDL R226, [R1+0x60] ;  /* 0x0000600001e27983 */ /* 0x000f220000100800 */
[----:B------:R-:W-:Y:S01]  /*41f0*/  FFMA.FTZ R126, R124, R210, UR5 ;  /* 0x000000057c7e7e23 */ /* 0x000fe200080100d2 */
[----:B0-----:R-:W-:-:S02]  /*4200*/  FSEL R127, R39, RZ, !P3 ;  /* 0x000000ff277f7208 */ /* 0x001fc40005800000 */
[----:B------:R-:W4:Y:S03]  /*4210*/  LDL R225, [R1+0x64] ;  /* 0x0000640001e17983 */ /* 0x000f260000100800 */
[----:B------:R-:W0:Y:S01]  /*4220*/  @!P2 LDC.64 R124, c[0x0][0x3c0] ;  /* 0x0000f000ff7cab82 */ /* 0x000e220000000a00 */
[----:B------:R-:W4:Y:S04]  /*4230*/  LDL R224, [R1+0x68] ;  /* 0x0000680001e07983 */ /* 0x000f280000100800 */
[----:B------:R-:W4:Y:S04]  /*4240*/  LDL R223, [R1+0x6c] ;  /* 0x00006c0001df7983 */ /* 0x000f280000100800 */
[----:B------:R-:W4:Y:S04]  /*4250*/  LDL R222, [R1+0x50] ;  /* 0x0000500001de7983 */ /* 0x000f280000100800 */
[----:B------:R-:W4:Y:S04]  /*4260*/  LDL R210, [R1+0x44] ;  /* 0x0000440001d27983 */ /* 0x000f280000100800 */
[----:B------:R-:W4:Y:S04]  /*4270*/  LDL R252, [R1+0x8] ;  /* 0x0000080001fc7983 */ /* 0x000f280000100800 */
[----:B------:R-:W4:Y:S01]  /*4280*/  LDL R227, [R1+0xc] ;  /* 0x00000c0001e37983 */ /* 0x000f220000100800 */
[----:B0-----:R-:W-:-:S05]  /*4290*/  @!P2 IMAD.WIDE R124, R0, 0x4, R124 ;  /* 0x00000004007ca825 */ /* 0x001fca00078e027c */
[----:B------:R0:W-:Y:S02]  /*42a0*/  @!P2 STG.E desc[UR6][R124.64], R39 ;  /* 0x000000277c00a986 */ /* 0x0001e4000c101906 */
[----:B0-----:R-:W-:-:S05]  /*42b0*/  FMUL.FTZ R124, R39, R39 ;  /* 0x00000027277c7220 */ /* 0x001fca0000410000 */
[----:B------:R-:W-:-:S05]  /*42c0*/  FSEL R124, R124, RZ, P3 ;  /* 0x000000ff7c7c7208 */ /* 0x000fca0001800000 */
[----:B------:R-:W-:Y:S02]  /*42d0*/  FADD.FTZ R126, R126, R124 ;  /* 0x0000007c7e7e7221 */ /* 0x000fe40000010000 */
[----:B------:R-:W0:Y:S04]  /*42e0*/  @!P2 LDC.64 R124, c[0x0][0x3c8] ;  /* 0x0000f200ff7cab82 */ /* 0x000e280000000a00 */
[----:B------:R-:W1:Y:S01]  /*42f0*/  MUFU.RSQ R126, R126 ;  /* 0x0000007e007e7308 */ /* 0x000e620000001400 */
        /* <DEDUP_REMOVED lines=8> */
[----:B0-----:R-:W-:-:S05]  /*4380*/  @!P2 IMAD.WIDE R124, R0, 0x4, R124 ;  /* 0x00000004007ca825 */ /* 0x001fca00078e027c */
[----:B------:R0:W-:Y:S04]  /*4390*/  @!P2 STG.E desc[UR6][R124.64], R126 ;  /* 0x0000007e7c00a986 */ /* 0x0001e8000c101906 */
[----:B0-----:R-:W4:Y:S04]  /*43a0*/  LDL R124, [R1+0x4c] ;  /* 0x00004c00017c7983 */ /* 0x001f280000100800 */
[----:B------:R-:W4:Y:S01]  /*43b0*/  LDL R125, [R1+0x48] ;  /* 0x00004800017d7983 */ /* 0x000f220000100800 */
[----:B--2--5:R-:W-:-:S03]  /*43c0*/  FFMA.FTZ R36, R38, R221, R120 ;  /* 0x000000dd26247223 */ /* 0x024fc60000010078 */
[----:B------:R-:W2:Y:S01]  /*43d0*/  LDL R221, [R1+0x54] ;  /* 0x0000540001dd7983 */ /* 0x000ea20000100800 */
[----:B---3--:R-:W-:-:S03]  /*43e0*/  FFMA.FTZ R38, R39, R217, R122 ;  /* 0x000000d927267223 */ /* 0x008fc6000001007a */
[----:B------:R-:W3:Y:S01]  /*43f0*/  LDL R217, [R1+0x5c] ;  /* 0x00005c0001d97983 */ /* 0x000ee20000100800 */
[----:B----4-:R-:W-:-:S03]  /*4400*/  FFMA.FTZ R37, R37, R220, R121 ;  /* 0x000000dc25257223 */ /* 0x010fc60000010079 */
[----:B------:R-:W4:Y:S01]  /*4410*/  LDL R220, [R1+0x58] ;  /* 0x0000580001dc7983 */ /* 0x000f220000100800 */
[----:B------:R-:W-:-:S03]  /*4420*/  FFMA.FTZ R39, R35, R211, R123 ;  /* 0x000000d323277223 */ /* 0x000fc6000001007b */
[----:B------:R-:W4:Y:S01]  /*4430*/  LDL R211, [R1+0x40] ;  /* 0x0000400001d37983 */ /* 0x000f220000100800 */
[----:B------:R-:W-:-:S04]  /*4440*/  IMAD.WIDE.U32 R34, R34, 0x10, R218 ;  /* 0x0000001022227825 */ /* 0x000fc800078e00da */
[C---:B------:R-:W-:Y:S01]  /*4450*/  FADD.FTZ R33, -R127.reuse, R33 ;  /* 0x000000217f217221 */ /* 0x040fe20000010100 */
[C---:B------:R-:W-:Y:S01]  /*4460*/  FADD.FTZ R32, -R127.reuse, R32 ;  /* 0x000000207f207221 */ /* 0x040fe20000010100 */
[C---:B------:R-:W-:Y:S01]  /*4470*/  FADD.FTZ R31, -R127.reuse, R31 ;  /* 0x0000001f7f1f7221 */ /* 0x040fe20000010100 */
[C---:B------:R-:W-:Y:S01]  /*4480*/  FADD.FTZ R30, -R127.reuse, R30 ;  /* 0x0000001e7f1e7221 */ /* 0x040fe20000010100 */
[----:B------:R0:W-:Y:S01]  /*4490*/  STG.E.128 desc[UR6][R34.64], R36 ;  /* 0x0000002422007986 */ /* 0x0001e2000c101d06 */
[C---:B------:R-:W-:Y:S01]  /*44a0*/  FMUL.FTZ R33, R126.reuse, R33 ;  /* 0x000000217e217220 */ /* 0x040fe20000410000 */
[C---:B------:R-:W-:Y:S01]  /*44b0*/  FMUL.FTZ R31, R126.reuse, R31 ;  /* 0x0000001f7e1f7220 */ /* 0x040fe20000410000 */
[C---:B------:R-:W-:Y:S01]  /*44c0*/  FMUL.FTZ R30, R126.reuse, R30 ;  /* 0x0000001e7e1e7220 */ /* 0x040fe20000410000 */
[C---:B------:R-:W-:Y:S01]  /*44d0*/  FADD.FTZ R25, -R127.reuse, R25 ;  /* 0x000000197f197221 */ /* 0x040fe20000010100 */
[C---:B------:R-:W-:Y:S01]  /*44e0*/  FADD.FTZ R28, -R127.reuse, R28 ;  /* 0x0000001c7f1c7221 */ /* 0x040fe20000010100 */
[C---:B------:R-:W-:Y:S01]  /*44f0*/  FADD.FTZ R27, -R127.reuse, R27 ;  /* 0x0000001b7f1b7221 */ /* 0x040fe20000010100 */
[----:B------:R-:W-:Y:S01]  /*4500*/  FADD.FTZ R26, -R127, R26 ;  /* 0x0000001a7f1a7221 */ /* 0x000fe20000010100 */
[C---:B------:R-:W-:Y:S01]  /*4510*/  FMUL.FTZ R25, R126.reuse, R25 ;  /* 0x000000197e197220 */ /* 0x040fe20000410000 */
[C---:B------:R-:W-:Y:S01]  /*4520*/  FMUL.FTZ R28, R126.reuse, R28 ;  /* 0x0000001c7e1c7220 */ /* 0x040fe20000410000 */
[----:B0-----:R-:W-:Y:S01]  /*4530*/  FMUL.FTZ R34, R126, R32 ;  /* 0x000000207e227220 */ /* 0x001fe20000410000 */
[----:B------:R-:W-:Y:S01]  /*4540*/  FFMA.FTZ R32, R33, R226, R116 ;  /* 0x000000e221207223 */ /* 0x000fe20000010074 */
[----:B------:R-:W-:-:S02]  /*4550*/  FFMA.FTZ R35, R30, R223, R119 ;  /* 0x000000df1e237223 */ /* 0x000fc40000010077 */
[----:B------:R-:W-:Y:S01]  /*4560*/  FFMA.FTZ R33, R34, R225, R117 ;  /* 0x000000e122217223 */ /* 0x000fe20000010075 */
[----:B------:R-:W-:Y:S01]  /*4570*/  FFMA.FTZ R34, R31, R224, R118 ;  /* 0x000000e01f227223 */ /* 0x000fe20000010076 */
[----:B------:R-:W-:-:S04]  /*4580*/  IMAD.WIDE.U32 R30, R29, 0x10, R218 ;  /* 0x000000101d1e7825 */ /* 0x000fc800078e00da */
[C---:B------:R-:W-:Y:S01]  /*4590*/  FMUL.FTZ R27, R126.reuse, R27 ;  /* 0x0000001b7e1b7220 */ /* 0x040fe20000410000 */
[----:B------:R-:W-:Y:S01]  /*45a0*/  FMUL.FTZ R26, R126, R26 ;  /* 0x0000001a7e1a7220 */ /* 0x000fe20000410000 */
[C---:B------:R-:W-:Y:S01]  /*45b0*/  FADD.FTZ R23, -R127.reuse, R23 ;  /* 0x000000177f177221 */ /* 0x040fe20000010100 */
[----:B------:R0:W-:Y:S01]  /*45c0*/  STG.E.128 desc[UR6][R30.64], R32 ;  /* 0x000000201e007986 */ /* 0x0001e2000c101d06 */
[----:B------:R-:W-:Y:S02]  /*45d0*/  FFMA.FTZ R28, R28, R222, R112 ;  /* 0x000000de1c1c7223 */ /* 0x000fe40000010070 */
[C---:B------:R-:W-:Y:S01]  /*45e0*/  FMUL.FTZ R23, R126.reuse, R23 ;  /* 0x000000177e177220 */ /* 0x040fe20000410000 */
        /* <DEDUP_REMOVED lines=15> */
[C---:B0-----:R-:W-:Y:S01]  /*46e0*/  FADD.FTZ R32, -R127.reuse, R170 ;  /* 0x000000aa7f207221 */ /* 0x041fe20000010100 */
[C---:B------:R-:W-:Y:S01]  /*46f0*/  FADD.FTZ R226, -R127.reuse, R11 ;  /* 0x0000000b7fe27221 */ /* 0x040fe20000010100 */
[C---:B------:R-:W-:Y:S01]  /*4700*/  FMUL.FTZ R177, R126.reuse, R224 ;  /* 0x000000e07eb17220 */ /* 0x040fe20000410000 */
[----:B------:R-:W-:Y:S01]  /*4710*/  FMUL.FTZ R176, R126, R225 ;  /* 0x000000e17eb07220 */ /* 0x000fe20000410000 */
[C---:B------:R-:W-:Y:S01]  /*4720*/  FADD.FTZ R33, -R127.reuse, R169 ;  /* 0x000000a97f217221 */ /* 0x040fe20000010100 */
[----:B------:R-:W-:Y:S01]  /*4730*/  FADD.FTZ R11, -R127, R173 ;  /* 0x000000ad7f0b7221 */ /* 0x000fe20000010100 */
[----:B------:R-:W4:Y:S04]  /*4740*/  LDL R224, [R1+0x3c] ;  /* 0x00003c0001e07983 */ /* 0x000f280000100800 */
[----:B------:R-:W4:Y:S04]  /*4750*/  LDL R225, [R1+0x38] ;  /* 0x0000380001e17983 */ /* 0x000f280000100800 */
[----:B------:R-:W4:Y:S04]  /*4760*/  LDL R169, [R1+0x2c] ;  /* 0x00002c0001a97983 */ /* 0x000f280000100800 */
[----:B------:R-:W4:Y:S01]  /*4770*/  LDL R173, [R1+0x24] ;  /* 0x0000240001ad7983 */ /* 0x000f220000100800 */
[----:B--2---:R-:W-:Y:S01]  /*4780*/  FFMA.FTZ R29, R27, R221, R113 ;  /* 0x000000dd1b1d7223 */ /* 0x004fe20000010071 */
[----:B---3--:R-:W-:Y:S01]  /*4790*/  FFMA.FTZ R31, R25, R217, R115 ;  /* 0x000000d9191f7223 */ /* 0x008fe20000010073 */
[----:B------:R-:W-:-:S04]  /*47a0*/  IMAD.WIDE.U32 R24, R24, 0x10, R218 ;  /* 0x0000001018187825 */ /* 0x000fc800078e00da */
[----:B----4-:R-:W-:-:S05]  /*47b0*/  FFMA.FTZ R30, R26, R220, R114 ;  /* 0x000000dc1a1e7223 */ /* 0x010fca0000010072 */
[----:B------:R0:W-:Y:S01]  /*47c0*/  STG.E.128 desc[UR6][R24.64], R28 ;  /* 0x0000001c18007986 */ /* 0x0001e2000c101d06 */
[----:B------:R-:W-:Y:S01]  /*47d0*/  FFMA.FTZ R27, R19, R124, R111 ;  /* 0x0000007c131b7223 */ /* 0x000fe2000001006f */
[C---:B------:R-:W-:Y:S01]  /*47e0*/  FADD.FTZ R124, -R127.reuse, R154 ;  /* 0x0000009a7f7c7221 */ /* 0x040fe20000010100 */
[----:B------:R-:W-:Y:S01]  /*47f0*/  FADD.FTZ R154, -R127, R172 ;  /* 0x000000ac7f9a7221 */ /* 0x000fe20000010100 */
[----:B------:R-:W-:Y:S01]  /*4800*/  FFMA.FTZ R26, R21, R125, R110 ;  /* 0x0000007d151a7223 */ /* 0x000fe2000001006e */
[----:B------:R-:W2:Y:S01]  /*4810*/  LDL R172, [R1+0x28] ;  /* 0x0000280001ac7983 */ /* 0x000ea20000100800 */
[----:B0-----:R-:W-:Y:S01]  /*4820*/  FFMA.FTZ R24, R23, R211, R108 ;  /* 0x000000d317187223 */ /* 0x001fe2000001006c */
[----:B------:R-:W-:-:S04]  /*4830*/  IMAD.WIDE.U32 R22, R22, 0x10, R218 ;  /* 0x0000001016167825 */ /* 0x000fc800078e00da */
[C---:B------:R-:W-:Y:S01]  /*4840*/  FADD.FTZ R218, -R127.reuse, R134 ;  /* 0x000000867fda7221 */ /* 0x040fe20000010100 */
[C---:B------:R-:W-:Y:S01]  /*4850*/  FADD.FTZ R219, -R127.reuse, R135 ;  /* 0x000000877fdb7221 */ /* 0x040fe20000010100 */
[----:B------:R-:W-:Y:S01]  /*4860*/  FADD.FTZ R28, -R127, R178 ;  /* 0x000000b27f1c7221 */ /* 0x000fe20000010100 */
[C---:B------:R-:W-:Y:S01]  /*4870*/  FMUL.FTZ R178, R126.reuse, R223 ;  /* 0x000000df7eb27220 */ /* 0x040fe20000410000 */
[C---:B------:R-:W-:Y:S01]  /*4880*/  FMUL.FTZ R175, R126.reuse, R218 ;  /* 0x000000da7eaf7220 */ /* 0x040fe20000410000 */
[----:B------:R-:W-:Y:S01]  /*4890*/  FMUL.FTZ R170, R126, R219 ;  /* 0x000000db7eaa7220 */ /* 0x000fe20000410000 */
[----:B------:R-:W3:Y:S01]  /*48a0*/  LDL R218, [R1+0x34] ;  /* 0x0000340001da7983 */ /* 0x000ee20000100800 */
[----:B------:R-:W-:-:S03]  /*48b0*/  FFMA.FTZ R25, R20, R210, R109 ;  /* 0x000000d214197223 */ /* 0x000fc6000001006d */
[----:B------:R-:W4:Y:S04]  /*48c0*/  LDL R219, [R1+0x30] ;  /* 0x0000300001db7983 */ /* 0x000f280000100800 */
[----:B------:R-:W4:Y:S01]  /*48d0*/  LDL R223, [R1+0x20] ;  /* 0x0000200001df7983 */ /* 0x000f220000100800 */
[C---:B------:R-:W-:Y:S01]  /*48e0*/  FADD.FTZ R29, -R127.reuse, R179 ;  /* 0x000000b37f1d7221 */ /* 0x040fe20000010100 */
[C---:B------:R-:W-:Y:S01]  /*48f0*/  FADD.FTZ R31, -R127.reuse, R194 ;  /* 0x000000c27f1f7221 */ /* 0x040fe20000010100 */
[C---:B------:R-:W-:Y:S01]  /*4900*/  FADD.FTZ R19, -R127.reuse, R208 ;  /* 0x000000d07f137221 */ /* 0x040fe20000010100 */
[----:B------:R0:W-:Y:S01]  /*4910*/  STG.E.128 desc[UR6][R22.64], R24 ;  /* 0x0000001816007986 */ /* 0x0001e2000c101d06 */
[C---:B------:R-:W-:Y:S01]  /*4920*/  FADD.FTZ R20, -R127.reuse, R209 ;  /* 0x000000d17f147221 */ /* 0x040fe20000010100 */
[C---:B------:R-:W-:Y:S01]  /*4930*/  FMUL.FTZ R194, R126.reuse, R226 ;  /* 0x000000e27ec27220 */ /* 0x040fe20000410000 */
[----:B------:R-:W-:Y:S01]  /*4940*/  FMUL.FTZ R179, R126, R222 ;  /* 0x000000de7eb37220 */ /* 0x000fe20000410000 */
[----:B------:R-:W4:Y:S04]  /*4950*/  LDL R208, [R1+0x1c] ;  /* 0x00001c0001d07983 */ /* 0x000f280000100800 */
[----:B------:R-:W4:Y:S04]  /*4960*/  LDL R209, [R1+0x18] ;  /* 0x0000180001d17983 */ /* 0x000f280000100800 */
[----:B------:R-:W4:Y:S04]  /*4970*/  LDL R226, [R1+0x14] ;  /* 0x0000140001e27983 */ /* 0x000f280000100800 */
[----:B------:R-:W4:Y:S01]  /*4980*/  LDL R222, [R1+0x10] ;  /* 0x0000100001de7983 */ /* 0x000f220000100800 */
[C---:B0-----:R-:W-:Y:S01]  /*4990*/  FADD.FTZ R24, -R127.reuse, R195 ;  /* 0x000000c37f187221 */ /* 0x041fe20000010100 */
[----:B------:R-:W-:-:S02]  /*49a0*/  FADD.FTZ R25, -R127, R200 ;  /* 0x000000c87f197221 */ /* 0x000fc40000010100 */
[----:B------:R-:W4:Y:S04]  /*49b0*/  LDL R195, [R1+0x4] ;  /* 0x0000040001c37983 */ /* 0x000f280000100800 */
[----:B------:R-:W4:Y:S01]  /*49c0*/  LDL R200, [R1] ;  /* 0x0000000001c87983 */ /* 0x000f220000100800 */
        /* <DEDUP_REMOVED lines=45> */
[C---:B------:R-:W-:Y:S01]  /*4ca0*/  FADD.FTZ R142, -R127.reuse, R152 ;  /* 0x000000987f8e7221 */ /* 0x040fe20000010100 */
[----:B------:R-:W-:Y:S01]  /*4cb0*/  FADD.FTZ R140, -R127, R153 ;  /* 0x000000997f8c7221 */ /* 0x000fe20000010100 */
[----:B0-----:R-:W-:-:S04]  /*4cc0*/  IMAD.WIDE.U32 R148, R2, 0x10, R202 ;  /* 0x0000001002947825 */ /* 0x001fc800078e00ca */
[C---:B------:R-:W-:Y:S01]  /*4cd0*/  FMUL.FTZ R15, R126.reuse, R24 ;  /* 0x000000187e0f7220 */ /* 0x040fe20000410000 */
[C---:B------:R-:W-:Y:S01]  /*4ce0*/  FMUL.FTZ R16, R126.reuse, R25 ;  /* 0x000000197e107220 */ /* 0x040fe20000410000 */
[C---:B------:R-:W-:Y:S01]  /*4cf0*/  FMUL.FTZ R17, R126.reuse, R26 ;  /* 0x0000001a7e117220 */ /* 0x040fe20000410000 */
[----:B------:R-:W-:Y:S01]  /*4d00*/  FMUL.FTZ R18, R126, R27 ;  /* 0x0000001b7e127220 */ /* 0x000fe20000410000 */
[----:B------:R-:W-:Y:S01]  /*4d10*/  FFMA.FTZ R30, R162, R225, R106 ;  /* 0x000000e1a21e7223 */ /* 0x000fe2000001006a */
[----:B------:R-:W-:Y:S01]  /*4d20*/  FFMA.FTZ R31, R163, R224, R107 ;  /* 0x000000e0a31f7223 */ /* 0x000fe2000001006b */
[----:B------:R-:W-:-:S04]  /*4d30*/  IMAD.WIDE.U32 R152, R3, 0x10, R202 ;  /* 0x0000001003987825 */ /* 0x000fc800078e00ca */
[----:B------:R-:W-:Y:S01]  /*4d40*/  FMUL.FTZ R145, R126, R143 ;  /* 0x0000008f7e917220 */ /* 0x000fe20000410000 */
[----:B------:R-:W-:Y:S01]  /*4d50*/  FFMA.FTZ R25, R165, R173, R101 ;  /* 0x000000ada5197223 */ /* 0x000fe20000010065 */
[----:B------:R-:W-:Y:S01]  /*4d60*/  FFMA.FTZ R27, R168, R169, R103 ;  /* 0x000000a9a81b7223 */ /* 0x000fe20000010067 */
[C---:B------:R-:W-:Y:S01]  /*4d70*/  FADD.FTZ R134, -R127.reuse, R144 ;  /* 0x000000907f867221 */ /* 0x040fe20000010100 */
[C---:B------:R-:W-:Y:S01]  /*4d80*/  FMUL.FTZ R143, R126.reuse, R139 ;  /* 0x0000008b7e8f7220 */ /* 0x040fe20000410000 */
[C---:B------:R-:W-:Y:S01]  /*4d90*/  FADD.FTZ R144, -R127.reuse, R147 ;  /* 0x000000937f907221 */ /* 0x040fe20000010100 */
        /* <DEDUP_REMOVED lines=20> */
[----:B------:R-:W-:-:S04]  /*4ee0*/  IMAD.WIDE.U32 R168, R7, 0x10, R202 ;  /* 0x0000001007a87825 */ /* 0x000fc800078e00ca */
[----:B------:R-:W-:Y:S01]  /*4ef0*/  FFMA.FTZ R131, R131, R251, R91 ;  /* 0x000000fb83837223 */ /* 0x000fe2000001005b */
[----:B------:R-:W-:Y:S01]  /*4f00*/  FFMA.FTZ R132, R132, R244, R84 ;  /* 0x000000f484847223 */ /* 0x000fe20000010054 */
[----:B------:R-:W-:Y:S01]  /*4f10*/  FFMA.FTZ R133, R133, R245, R85 ;  /* 0x000000f585857223 */ /* 0x000fe20000010055 */
[----:B------:R-:W-:Y:S01]  /*4f20*/  FFMA.FTZ R134, R134, R246, R86 ;  /* 0x000000f686867223 */ /* 0x000fe20000010056 */
[----:B------:R-:W-:Y:S01]  /*4f30*/  FFMA.FTZ R135, R135, R247, R87 ;  /* 0x000000f787877223 */ /* 0x000fe20000010057 */
[C---:B------:R-:W-:Y:S01]  /*4f40*/  FMUL.FTZ R39, R126.reuse, R39 ;  /* 0x000000277e277220 */ /* 0x040fe20000410000 */
[C---:B------:R-:W-:Y:S01]  /*4f50*/  FMUL.FTZ R38, R126.reuse, R38 ;  /* 0x000000267e267220 */ /* 0x040fe20000410000 */
[C---:B------:R-:W-:Y:S01]  /*4f60*/  FMUL.FTZ R33, R126.reuse, R33 ;  /* 0x000000217e217220 */ /* 0x040fe20000410000 */
[C---:B------:R-:W-:Y:S01]  /*4f70*/  FMUL.FTZ R32, R126.reuse, R32 ;  /* 0x000000207e207220 */ /* 0x040fe20000410000 */
        /* <DEDUP_REMOVED lines=24> */
[----:B------:R-:W-:-:S04]  /*5100*/  IMAD.WIDE.U32 R150, R151, 0x10, R202 ;  /* 0x0000001097967825 */ /* 0x000fc800078e00ca */
[----:B------:R-:W-:Y:S01]  /*5110*/  FFMA.FTZ R8, R8, R196, R56 ;  /* 0x000000c408087223 */ /* 0x000fe20000010038 */
[----:B------:R-:W-:-:S04]  /*5120*/  IMAD.WIDE.U32 R154, R161, 0x10, R202 ;  /* 0x00000010a19a7825 */ /* 0x000fc800078e00ca */
[----:B------:R-:W-:Y:S01]  /*5130*/  FFMA.FTZ R4, R13, R188, R52 ;  /* 0x000000bc0d047223 */ /* 0x000fe20000010034 */
[----:B------:R-:W-:Y:S01]  /*5140*/  FFMA.FTZ R7, R16, R191, R55 ;  /* 0x000000bf10077223 */ /* 0x000fe20000010037 */
[----:B------:R-:W-:Y:S01]  /*5150*/  FFMA.FTZ R13, R18, R185, R49 ;  /* 0x000000b9120d7223 */ /* 0x000fe20000010031 */
[----:B------:R-:W-:Y:S01]  /*5160*/  FFMA.FTZ R16, R21, R180, R44 ;  /* 0x000000b415107223 */ /* 0x000fe2000001002c */
[----:B------:R-:W-:Y:S01]  /*5170*/  FFMA.FTZ R18, R23, R182, R46 ;  /* 0x000000b617127223 */ /* 0x000fe2000001002e */
[----:B--2---:R-:W-:Y:S01]  /*5180*/  FFMA.FTZ R26, R167, R172, R102 ;  /* 0x000000aca71a7223 */ /* 0x004fe20000010066 */
[----:B------:R-:W-:-:S04]  /*5190*/  IMAD.WIDE.U32 R172, R136, 0x10, R202 ;  /* 0x0000001088ac7825 */ /* 0x000fc800078e00ca */
[----:B---3--:R-:W-:Y:S01]  /*51a0*/  FFMA.FTZ R29, R160, R218, R105 ;  /* 0x000000daa01d7223 */ /* 0x008fe20000010069 */
[----:B----4-:R-:W-:Y:S01]  /*51b0*/  FFMA.FTZ R28, R159, R219, R104 ;  /* 0x000000db9f1c7223 */ /* 0x010fe20000010068 */
[----:B------:R-:W-:-:S04]  /*51c0*/  FFMA.FTZ R24, R164, R223, R100 ;  /* 0x000000dfa4187223 */ /* 0x000fc80000010064 */
[----:B------:R0:W-:Y:S01]  /*51d0*/  STG.E.128 desc[UR6][R148.64], R28 ;  /* 0x0000001c94007986 */ /* 0x0001e2000c101d06 */
[----:B------:R-:W-:-:S03]  /*51e0*/  IMAD.WIDE.U32 R158, R9, 0x10, R202 ;  /* 0x00000010099e7825 */ /* 0x000fc600078e00ca */
[----:B------:R1:W-:Y:S01]  /*51f0*/  STG.E.128 desc[UR6][R152.64], R24 ;  /* 0x0000001898007986 */ /* 0x0003e2000c101d06 */
[----:B0-----:R-:W-:Y:S01]  /*5200*/  FFMA.FTZ R30, R175, R252, R94 ;  /* 0x000000fcaf1e7223 */ /* 0x001fe2000001005e */
[----:B------:R-:W-:Y:S01]  /*5210*/  FFMA.FTZ R31, R170, R227, R95 ;  /* 0x000000e3aa1f7223 */ /* 0x000fe2000001005f */
[----:B-1----:R-:W-:Y:S01]  /*5220*/  FFMA.FTZ R24, R194, R222, R96 ;  /* 0x000000dec2187223 */ /* 0x002fe20000010060 */
[----:B------:R-:W-:Y:S01]  /*5230*/  FFMA.FTZ R25, R193, R226, R97 ;  /* 0x000000e2c1197223 */ /* 0x000fe20000010061 */
[----:B------:R-:W-:Y:S01]  /*5240*/  FFMA.FTZ R26, R179, R209, R98 ;  /* 0x000000d1b31a7223 */ /* 0x000fe20000010062 */
[----:B------:R-:W-:Y:S01]  /*5250*/  FFMA.FTZ R27, R178, R208, R99 ;  /* 0x000000d0b21b7223 */ /* 0x000fe20000010063 */
[----:B------:R-:W-:Y:S01]  /*5260*/  FFMA.FTZ R29, R176, R195, R93 ;  /* 0x000000c3b01d7223 */ /* 0x000fe2000001005d */
[----:B------:R-:W-:-:S03]  /*5270*/  FFMA.FTZ R28, R177, R200, R92 ;  /* 0x000000c8b11c7223 */ /* 0x000fc6000001005c */
[----:B------:R0:W-:Y:S04]  /*5280*/  STG.E.128 desc[UR6][R158.64], R24 ;  /* 0x000000189e007986 */ /* 0x0001e8000c101d06 */
[----:B------:R-:W-:Y:S04]  /*5290*/  STG.E.128 desc[UR6][R162.64], R28 ;  /* 0x0000001ca2007986 */ /* 0x000fe8000c101d06 */
[----:B------:R-:W-:Y:S04]  /*52a0*/  STG.E.128 desc[UR6][R168.64], R128 ;  /* 0x00000080a8007986 */ /* 0x000fe8000c101d06 */
[----:B------:R1:W-:Y:S01]  /*52b0*/  STG.E.128 desc[UR6][R172.64], R132 ;  /* 0x00000084ac007986 */ /* 0x0003e2000c101d06 */
[----:B------:R-:W-:-:S04]  /*52c0*/  IMAD.WIDE.U32 R148, R141, 0x10, R202 ;  /* 0x000000108d947825 */ /* 0x000fc800078e00ca */
[----:B0-----:R-:W-:Y:S01]  /*52d0*/  FFMA.FTZ R24, R174, R240, R80 ;  /* 0x000000f0ae187223 */ /* 0x001fe20000010050 */
[----:B------:R-:W-:Y:S01]  /*52e0*/  FFMA.FTZ R25, R145, R241, R81 ;  /* 0x000000f191197223 */ /* 0x000fe20000010051 */
[----:B------:R-:W-:Y:S01]  /*52f0*/  FFMA.FTZ R26, R144, R242, R82 ;  /* 0x000000f2901a7223 */ /* 0x000fe20000010052 */
[----:B-1----:R-:W-:Y:S01]  /*5300*/  FFMA.FTZ R132, R39, R228, R68 ;  /* 0x000000e427847223 */ /* 0x002fe20000010044 */
[----:B------:R-:W-:Y:S01]  /*5310*/  FFMA.FTZ R133, R38, R229, R69 ;  /* 0x000000e526857223 */ /* 0x000fe20000010045 */
        /* <DEDUP_REMOVED lines=17> */
[----:B------:R1:W-:Y:S01]  /*5430*/  STG.E.128 desc[UR6][R148.64], R24 ;  /* 0x0000001894007986 */ /* 0x0003e2000c101d06 */
[----:B------:R-:W-:Y:S01]  /*5440*/  FFMA.FTZ R9, R10, R197, R57 ;  /* 0x000000c50a097223 */ /* 0x000fe20000010039 */
[----:B------:R-:W-:-:S04]  /*5450*/  IMAD.WIDE.U32 R156, R166, 0x10, R202 ;  /* 0x00000010a69c7825 */ /* 0x000fc800078e00ca */
[----:B------:R-:W-:Y:S01]  /*5460*/  FFMA.FTZ R10, R11, R198, R58 ;  /* 0x000000c60b0a7223 */ /* 0x000fe2000001003a */
[----:B------:R2:W-:Y:S01]  /*5470*/  STG.E.128 desc[UR6][R146.64], R28 ;  /* 0x0000001c92007986 */ /* 0x0005e2000c101d06 */
[----:B------:R-:W-:Y:S01]  /*5480*/  FFMA.FTZ R11, R12, R199, R59 ;  /* 0x000000c70c0b7223 */ /* 0x000fe2000001003b */
[----:B------:R-:W-:-:S04]  /*5490*/  IMAD.WIDE.U32 R160, R171, 0x10, R202 ;  /* 0x00000010aba07825 */ /* 0x000fc800078e00ca */
[----:B------:R-:W-:Y:S01]  /*54a0*/  FFMA.FTZ R12, R17, R184, R48 ;  /* 0x000000b8110c7223 */ /* 0x000fe20000010030 */
[----:B------:R2:W-:Y:S01]  /*54b0*/  STG.E.128 desc[UR6][R150.64], R128 ;  /* 0x0000008096007986 */ /* 0x0005e2000c101d06 */
[----:B------:R-:W-:-:S04]  /*54c0*/  IMAD.WIDE.U32 R164, R192, 0x10, R202 ;  /* 0x00000010c0a47825 */ /* 0x000fc800078e00ca */
[----:B------:R-:W-:Y:S01]  /*54d0*/  FFMA.FTZ R17, R22, R181, R45 ;  /* 0x000000b516117223 */ /* 0x000fe2000001002d */
[----:B------:R2:W-:Y:S01]  /*54e0*/  STG.E.128 desc[UR6][R152.64], R132 ;  /* 0x0000008498007986 */ /* 0x0005e2000c101d06 */
[----:B------:R-:W-:-:S04]  /*54f0*/  IMAD.WIDE.U32 R166, R201, 0x10, R202 ;  /* 0x00000010c9a67825 */ /* 0x000fc800078e00ca */
[----:B-1----:R-:W-:Y:S01]  /*5500*/  FFMA.FTZ R24, R2, R204, R60 ;  /* 0x000000cc02187223 */ /* 0x002fe2000001003c */
        /* <DEDUP_REMOVED lines=8> */
[----:B------:R2:W-:Y:S03]  /*5590*/  STG.E.128 desc[UR6][R154.64], R36 ;  /* 0x000000249a007986 */ /* 0x0005e6000c101d06 */
[----:B------:R-:W-:Y:S01]  /*55a0*/  FFMA.FTZ R19, R126, R183, R47 ;  /* 0x000000b77e137223 */ /* 0x000fe2000001002f */
[----:B------:R2:W-:Y:S04]  /*55b0*/  STG.E.128 desc[UR6][R156.64], R24 ;  /* 0x000000189c007986 */ /* 0x0005e8000c101d06 */
        /* <DEDUP_REMOVED lines=8> */
.L_x_79300:
        /* <DEDUP_REMOVED lines=8> */
.L_x_79303:
[----:B------:R-:W-:Y:S05]  /*56c0*/  BSYNC B0 ;  /* 0x0000000000007941 */ /* 0x000fea0003800000 */
.L_x_79302:
        /* <DEDUP_REMOVED lines=9> */
.L_x_79304:
[----:B------:R-:W-:Y:S02]  /*5760*/  HFMA2 R126, -RZ, RZ, 0, 2.384185791015625e-07 ;  /* 0x00000004ff7e7431 */ /* 0x000fe400000001ff */
[----:B------:R-:W-:Y:S01]  /*5770*/  FADD.FTZ R39, R39, R124 ;  /* 0x0000007c27277221 */ /* 0x000fe20000010000 */
[----:B------:R-:W-:-:S04]  /*5780*/  MOV R124, 0xffffffff ;  /* 0xffffffff007c7802 */ /* 0x000fc80000000f00 */
[----:B------:R-:W-:-:S07]  /*5790*/  MOV R211, R39 ;  /* 0x0000002700d37202 */ /* 0x000fce0000000f00 */
[----:B------:R-:W-:Y:S05]  /*57a0*/  WARPSYNC.COLLECTIVE R124, `(.L_x_79305) ;  /* 0x000000007c087348 */ /* 0x000fea0003c00000 */
[----:B------:R0:W1:Y:S02]  /*57b0*/  SHFL.BFLY P3, R124, R211, R126, R125 ;  /* 0x0c00007ed37c7389 */ /* 0x000064000006007d */
[----:B01----:R-:W-:Y:S05]  /*57c0*/  ENDCOLLECTIVE ;  /* 0x000000000000791b */ /* 0x003fea0003800000 */
.L_x_79305:
[----:B------:R-:W-:Y:S02]  /*57d0*/  HFMA2 R126, -RZ, RZ, 0, 4.76837158203125e-07 ;  /* 0x00000008ff7e7431 */ /* 0x000fe400000001ff */
[----:B------:R-:W-:Y:S01]  /*57e0*/  FADD.FTZ R39, R39, R124 ;  /* 0x0000007c27277221 */ /* 0x000fe20000010000 */
[----:B------:R-:W-:-:S04]  /*57f0*/  MOV R124, 0xffffffff ;  /* 0xffffffff007c7802 */ /* 0x000fc80000000f00 */
[----:B------:R-:W-:-:S07]  /*5800*/  MOV R211, R39 ;  /* 0x0000002700d37202 */ /* 0x000fce0000000f00 */
[----:B------:R-:W-:Y:S05]  /*5810*/  WARPSYNC.COLLECTIVE R124, `(.L_x_79306) ;  /* 0x000000007c087348 */ /* 0x000fea0003c00000 */
[----:B------:R0:W1:Y:S02]  /*5820*/  SHFL.BFLY P3, R124, R211, R126, R125 ;  /* 0x0c00007ed37c7389 */ /* 0x000064000006007d */
[----:B01----:R-:W-:Y:S05]  /*5830*/  ENDCOLLECTIVE ;  /* 0x000000000000791b */ /* 0x003fea0003800000 */
.L_x_79306:
[----:B------:R-:W-:Y:S02]  /*5840*/  HFMA2 R126, -RZ, RZ, 0, 9.5367431640625e-07 ;  /* 0x00000010ff7e7431 */ /* 0x000fe400000001ff */
[----:B------:R-:W-:Y:S01]  /*5850*/  FADD.FTZ R39, R39, R124 ;  /* 0x0000007c27277221 */ /* 0x000fe20000010000 */
[----:B------:R-:W-:-:S04]  /*5860*/  MOV R124, 0xffffffff ;  /* 0xffffffff007c7802 */ /* 0x000fc80000000f00 */
[----:B------:R-:W-:-:S07]  /*5870*/  MOV R211, R39 ;  /* 0x0000002700d37202 */ /* 0x000fce0000000f00 */
[----:B------:R-:W-:Y:S05]  /*5880*/  WARPSYNC.COLLECTIVE R124, `(.L_x_79307) ;  /* 0x000000007c087348 */ /* 0x000fea0003c00000 */
[----:B------:R0:W1:Y:S02]  /*5890*/  SHFL.BFLY P3, R124, R211, R126, R125 ;  /* 0x0c00007ed37c7389 */ /* 0x000064000006007d */
[----:B01----:R-:W-:Y:S05]  /*58a0*/  ENDCOLLECTIVE ;  /* 0x000000000000791b */ /* 0x003fea0003800000 */
.L_x_79307:
        /* <DEDUP_REMOVED lines=169> */
.L_x_79308:
[----:B------:R-:W-:Y:S02]  /*6340*/  HFMA2 R126, -RZ, RZ, 0, 1.1920928955078125e-07 ;  /* 0x00000002ff7e7431 */ /* 0x000fe400000001ff */
[----:B------:R-:W-:Y:S01]  /*6350*/  FADD.FTZ R127, R127, R124 ;  /* 0x0000007c7f7f7221 */ /* 0x000fe20000010000 */
[----:B------:R-:W-:-:S04]  /*6360*/  MOV R124, 0xffffffff ;  /* 0xffffffff007c7802 */ /* 0x000fc80000000f00 */
[----:B------:R-:W-:-:S07]  /*6370*/  MOV R211, R127 ;  /* 0x0000007f00d37202 */ /* 0x000fce0000000f00 */
[----:B------:R-:W-:Y:S05]  /*6380*/  WARPSYNC.COLLECTIVE R124, `(.L_x_79309) ;  /* 0x000000007c087348 */ /* 0x000fea0003c00000 */
[----:B------:R0:W1:Y:S02]  /*6390*/  SHFL.BFLY P3, R124, R211, R126, R125 ;  /* 0x0c00007ed37c7389 */ /* 0x000064000006007d */
[----:B01----:R-:W-:Y:S05]  /*63a0*/  ENDCOLLECTIVE ;  /* 0x000000000000791b */ /* 0x003fea0003800000 */
.L_x_79309:
[----:B------:R-:W-:Y:S02]  /*63b0*/  HFMA2 R126, -RZ, RZ, 0, 2.384185791015625e-07 ;  /* 0x00000004ff7e7431 */ /* 0x000fe400000001ff */
[----:B------:R-:W-:Y:S01]  /*63c0*/  FADD.FTZ R127, R127, R124 ;  /* 0x0000007c7f7f7221 */ /* 0x000fe20000010000 */
[----:B------:R-:W-:-:S04]  /*63d0*/  MOV R124, 0xffffffff ;  /* 0xffffffff007c7802 */ /* 0x000fc80000000f00 */
[----:B------:R-:W-:-:S07]  /*63e0*/  MOV R211, R127 ;  /* 0x0000007f00d37202 */ /* 0x000fce0000000f00 */
[----:B------:R-:W-:Y:S05]  /*63f0*/  WARPSYNC.COLLECTIVE R124, `(.L_x_79310) ;  /* 0x000000007c087348 */ /* 0x000fea0003c00000 */
[----:B------:R0:W1:Y:S02]  /*6400*/  SHFL.BFLY P3, R124, R211, R126, R125 ;  /* 0x0c00007ed37c7389 */ /* 0x000064000006007d */
[----:B01----:R-:W-:Y:S05]  /*6410*/  ENDCOLLECTIVE ;  /* 0x000000000000791b */ /* 0x003fea0003800000 */
.L_x_79310:
[----:B------:R-:W-:Y:S02]  /*6420*/  HFMA2 R126, -RZ, RZ, 0, 4.76837158203125e-07 ;  /* 0x00000008ff7e7431 */ /* 0x000fe400000001ff */
[----:B------:R-:W-:Y:S01]  /*6430*/  FADD.FTZ R127, R127, R124 ;  /* 0x0000007c7f7f7221 */ /* 0x000fe20000010000 */
[----:B------:R-:W-:-:S04]  /*6440*/  MOV R124, 0xffffffff ;  /* 0xffffffff007c7802 */ /* 0x000fc80000000f00 */
[----:B------:R-:W-:-:S07]  /*6450*/  MOV R211, R127 ;  /* 0x0000007f00d37202 */ /* 0x000fce0000000f00 */
[----:B------:R-:W-:Y:S05]  /*6460*/  WARPSYNC.COLLECTIVE R124, `(.L_x_79311) ;  /* 0x000000007c087348 */ /* 0x000fea0003c00000 */
[----:B------:R0:W1:Y:S02]  /*6470*/  SHFL.BFLY P3, R124, R211, R126, R125 ;  /* 0x0c00007ed37c7389 */ /* 0x000064000006007d */
[----:B01----:R-:W-:Y:S05]  /*6480*/  ENDCOLLECTIVE ;  /* 0x000000000000791b */ /* 0x003fea0003800000 */
.L_x_79311:
[----:B------:R-:W-:Y:S02]  /*6490*/  HFMA2 R126, -RZ, RZ, 0, 9.5367431640625e-07 ;  /* 0x00000010ff7e7431 */ /* 0x000fe400000001ff */
[----:B------:R-:W-:Y:S01]  /*64a0*/  FADD.FTZ R127, R127, R124 ;  /* 0x0000007c7f7f7221 */ /* 0x000fe20000010000 */
[----:B------:R-:W-:-:S04]  /*64b0*/  MOV R124, 0xffffffff ;  /* 0xffffffff007c7802 */ /* 0x000fc80000000f00 */
[----:B------:R-:W-:-:S07]  /*64c0*/  MOV R211, R127 ;  /* 0x0000007f00d37202 */ /* 0x000fce0000000f00 */
[----:B------:R-:W-:Y:S05]  /*64d0*/  WARPSYNC.COLLECTIVE R124, `(.L_x_79312) ;  /* 0x000000007c087348 */ /* 0x000fea0003c00000 */
[----:B------:R0:W1:Y:S02]  /*64e0*/  SHFL.BFLY P3, R124, R211, R126, R125 ;  /* 0x0c00007ed37c7389 */ /* 0x000064000006007d */
[----:B01----:R-:W-:Y:S05]  /*64f0*/  ENDCOLLECTIVE ;  /* 0x000000000000791b */ /* 0x003fea0003800000 */
.L_x_79312:
[----:B------:R-:W-:Y:S05]  /*6500*/  BRA `(.L_x_79313) ;  /* 0xffffffdc00187947 */ /* 0x000fea000383ffff */
.L_x_79314:
        /* <DEDUP_REMOVED lines=15> */
.L_x_88561:


//--------------------- .text._ZN10layer_norm13ln_fwd_kernelINS_13Kernel_traitsIfffffjLj2560ELj1ELj4ELj1ELj16ENS_18Kernel_traits_baseILj2560EfffffjLj128EEEEELb0ELb0ELb1ELb0EEEvNS_9FwdParamsE --------------------------
	.section	.text._ZN10layer_norm13ln_fwd_kernelINS_13Kernel_traitsIfffffjLj2560ELj1ELj4ELj1ELj16ENS_18Kernel_traits_baseILj2560EfffffjLj128EEEEELb0ELb0ELb1ELb0EEEvNS_9FwdParamsE,"ax",@progbits
	.align	128
        .global         _ZN10layer_norm13ln_fwd_kernelINS_13Kernel_traitsIfffffjLj2560ELj1ELj4ELj1ELj16ENS_18Kernel_traits_baseILj2560EfffffjLj128EEEEELb0ELb0ELb1ELb0EEEvNS_9FwdParamsE
        .type           _ZN10layer_norm13ln_fwd_kernelINS_13Kernel_traitsIfffffjLj2560ELj1ELj4ELj1ELj16ENS_18Kernel_traits_baseILj2560EfffffjLj128EEEEELb0ELb0ELb1ELb0EEEvNS_9FwdParamsE,@function
        .size           _ZN10layer_norm13ln_fwd_kernelINS_13Kernel_traitsIfffffjLj2560ELj1ELj4ELj1ELj16ENS_18Kernel_traits_baseILj2560EfffffjLj128EEEEELb0ELb0ELb1ELb0EEEvNS_9FwdParamsE,(.L_x_88562 - _ZN10layer_norm13ln_fwd_kernelINS_13Kernel_traitsIfffffjLj2560ELj1ELj4ELj1ELj16ENS_18Kernel_traits_baseILj2560EfffffjLj128EEEEELb0ELb0ELb1ELb0EEEvNS_9FwdParamsE)
        .other          _ZN10layer_norm13ln_fwd_kernelINS_13Kernel_traitsIfffffjLj2560ELj1ELj4ELj1ELj16ENS_18Kernel_traits_baseILj2560EfffffjLj128EEEEELb0ELb0ELb1ELb0EEEvNS_9FwdParamsE,@"STO_CUDA_ENTRY STV_DEFAULT"
_ZN10layer_norm13ln_fwd_kernelINS_13Kernel_traitsIfffffjLj2560ELj1ELj4ELj1ELj16ENS_18Kernel_traits_baseILj2560EfffffjLj128EEEEELb0ELb0ELb1ELb0EEEvNS_9FwdParamsE:
.text._ZN10layer_norm13ln_fwd_kernelINS_13Kernel_traitsIfffffjLj2560ELj1ELj4ELj1ELj16ENS_18Kernel_traits_baseILj2560EfffffjLj128EEEEELb0ELb0ELb1ELb0EEEvNS_9FwdParamsE:
        /* <DEDUP_REMOVED lines=20> */
[----:B------:R-:W2:Y:S04]  /*0140*/  LDL.64 R148, [R1+0x10] ;  /* 0x0000100001947983 */ /* 0x000ea80000100a00 */
[----:B------:R-:W2:Y:S04]  /*0150*/  LDL.64 R150, [R1+0x18] ;  /* 0x0000180001967983 */ /* 0x000ea80000100a00 */
[----:B------:R-:W3:Y:S04]  /*0160*/  LDL.64 R152, [R1] ;  /* 0x0000000001987983 */ /* 0x000ee80000100a00 */
[----:B------:R-:W3:Y:S01]  /*0170*/  LDL.64 R154, [R1+0x8] ;  /* 0x00000800019a7983 */ /* 0x000ee20000100a00 */
        /* <DEDUP_REMOVED lines=8> */
[----:B------:R-:W4:Y:S01]  /*0200*/  @P3 LDC.64 R136, c[0x0][0x3d0] ;  /* 0x0000f400ff883b82 */ /* 0x000f220000000a00 */
[----:B0-----:R-:W-:-:S07]  /*0210*/  @P2 IMAD.WIDE.U32 R4, R2, 0x10, R4 ;  /* 0x0000001002042825 */ /* 0x001fce00078e0004 */
[----:B------:R-:W0:Y:S01]  /*0220*/  @P3 LDC.64 R138, c[0x0][0x438] ;  /* 0x00010e00ff8a3b82 */ /* 0x000e220000000a00 */
[C---:B-1----:R-:W-:Y:S01]  /*0230*/  @P2 IMAD.WIDE.U32 R6, R2.reuse, 0x10, R6 ;  /* 0x0000001002062825 */ /* 0x042fe200078e0006 */
[----:B------:R-:W-:-:S06]  /*0240*/  @P2 LOP3.LUT R2, R2, 0x20, RZ, 0xfc, !PT ;  /* 0x0000002002022812 */ /* 0x000fcc00078efcff */
[----:B------:R-:W1:Y:S01]  /*0250*/  @P4 LDC.64 R140, c[0x0][0x3d0] ;  /* 0x0000f400ff8c4b82 */ /* 0x000e620000000a00 */
[----:B------:R-:W-:Y:S01]  /*0260*/  ISETP.GE.U32.AND P1, PT, R0, 0xe0, PT ;  /* 0x000000e00000780c */ /* 0x000fe20003f26070 */
[----:B------:R0:W5:Y:S01]  /*0270*/  @P2 LDG.E.128 R8, desc[UR6][R6.64] ;  /* 0x0000000606082981 */ /* 0x000162000c1e1d00 */
[----:B----4-:R-:W-:-:S05]  /*0280*/  @P3 IMAD.WIDE.U32 R136, R2, 0x10, R136 ;  /* 0x0000001002883825 */ /* 0x010fca00078e0088 */
[----:B------:R-:W4:Y:S08]  /*0290*/  @P4 LDC.64 R142, c[0x0][0x438] ;  /* 0x00010e00ff8e4b82 */ /* 0x000f300000000a00 */
[----:B------:R-:W4:Y:S08]  /*02a0*/  @P5 LDC.64 R144, c[0x0][0x3d0] ;  /* 0x0000f400ff905b82 */ /* 0x000f300000000a00 */
[----:B------:R-:W4:Y:S01]  /*02b0*/  @P5 LDC.64 R146, c[0x0][0x438] ;  /* 0x00010e00ff925b82 */ /* 0x000f220000000a00 */
[----:B--2---:R2:W4:Y:S01]  /*02c0*/  @P2 LDG.E.128 R148, desc[UR6][R4.64] ;  /* 0x0000000604942981 */ /* 0x004522000c1e1d00 */
[C---:B0-----:R-:W-:Y:S01]  /*02d0*/  @P3 IMAD.WIDE.U32 R138, R2.reuse, 0x10, R138 ;  /* 0x00000010028a3825 */ /* 0x041fe200078e008a */
[----:B------:R-:W-:-:S05]  /*02e0*/  @P3 IADD3 R2, PT, PT, R2, 0x20, RZ ;  /* 0x0000002002023810 */ /* 0x000fca0007ffe0ff */
[----:B------:R-:W0:Y:S01]  /*02f0*/  @P1 LDC.64 R6, c[0x0][0x3d0] ;  /* 0x0000f400ff061b82 */ /* 0x000e220000000a00 */
[----:B------:R-:W5:Y:S04]  /*0300*/  @P3 LDG.E.128 R12, desc[UR6][R138.64] ;  /* 0x000000068a0c3981 */ /* 0x000f68000c1e1d00 */
[----:B---3--:R3:W3:Y:S03]  /*0310*/  @P3 LDG.E.128 R152, desc[UR6][R136.64] ;  /* 0x0000000688983981 */ /* 0x0086e6000c1e1d00 */
[----:B--2---:R-:W2:Y:S01]  /*0320*/  @P0 LDC.64 R4, c[0x0][0x438] ;  /* 0x00010e00ff040b82 */ /* 0x004ea20000000a00 */
[----:B-1----:R-:W-:-:S04]  /*0330*/  @P4 IMAD.WIDE.U32 R140, R2, 0x10, R140 ;  /* 0x00000010028c4825 */ /* 0x002fc800078e008c */
[C---:B----4-:R-:W-:Y:S01]  /*0340*/  @P4 IMAD.WIDE.U32 R142, R2.reuse, 0x10, R142 ;  /* 0x00000010028e4825 */ /* 0x050fe200078e008e */
[----:B------:R-:W-:Y:S01]  /*0350*/  @P4 IADD3 R2, PT, PT, R2, 0x20, RZ ;  /* 0x0000002002024810 */ /* 0x000fe20007ffe0ff */
[----:B------:R-:W5:Y:S01]  /*0360*/  @P4 LDG.E.128 R248, desc[UR6][R140.64] ;  /* 0x000000068cf84981 */ /* 0x000f62000c1e1d00 */
[----:B---3--:R-:W1:Y:S03]  /*0370*/  @P1 LDC.64 R136, c[0x0][0x438] ;  /* 0x00010e00ff881b82 */ /* 0x008e660000000a00 */
[----:B------:R-:W5:Y:S01]  /*0380*/  @P4 LDG.E.128 R16, desc[UR6][R142.64] ;  /* 0x000000068e104981 */ /* 0x000f62000c1e1d00 */
[----:B------:R-:W-:Y:S01]  /*0390*/  @P5 IMAD.WIDE.U32 R144, R2, 0x10, R144 ;  /* 0x0000001002905825 */ /* 0x000fe200078e0090 */
[----:B------:R-:W-:-:S03]  /*03a0*/  ISETP.GE.U32.AND P4, PT, R0, 0x140, PT ;  /* 0x000001400000780c */ /* 0x000fc60003f86070 */
[C---:B------:R-:W-:Y:S01]  /*03b0*/  @P5 IMAD.WIDE.U32 R146, R2.reuse, 0x10, R146 ;  /* 0x0000001002925825 */ /* 0x040fe200078e0092 */
[----:B------:R-:W-:Y:S01]  /*03c0*/  @P5 IADD3 R2, PT, PT, R2, 0x20, RZ ;  /* 0x0000002002025810 */ /* 0x000fe20007ffe0ff */
[----:B------:R-:W5:Y:S04]  /*03d0*/  @P5 LDG.E.128 R240, desc[UR6][R144.64] ;  /* 0x0000000690f05981 */ /* 0x000f68000c1e1d00 */
[----:B------:R3:W5:Y:S01]  /*03e0*/  @P5 LDG.E.128 R20, desc[UR6][R146.64] ;  /* 0x0000000692145981 */ /* 0x000762000c1e1d00 */
[----:B------:R-:W-:-:S03]  /*03f0*/  ISETP.GE.U32.AND P5, PT, R0, 0x160, PT ;  /* 0x000001600000780c */ /* 0x000fc60003fa6070 */
[----:B---3--:R-:W3:Y:S01]  /*0400*/  @P4 LDC.64 R146, c[0x0][0x3d0] ;  /* 0x0000f400ff924b82 */ /* 0x008ee20000000a00 */
[----:B------:R4:W-:Y:S04]  /*0410*/  @P2 STL.64 [R1+0x10], R148 ;  /* 0x0000109401002387 */ /* 0x0009e80000100a00 */
[----:B------:R0:W-:Y:S01]  /*0420*/  @P2 STL.64 [R1+0x18], R150 ;  /* 0x0000189601002387 */ /* 0x0001e20000100a00 */
[C---:B------:R-:W-:Y:S02]  /*0430*/  ISETP.GE.U32.AND P2, PT, R0.reuse, 0x100, PT ;  /* 0x000001000000780c */ /* 0x040fe40003f46070 */
[----:B----4-:R-:W4:Y:S01]  /*0440*/  @P6 LDC.64 R148, c[0x0][0x3d0] ;  /* 0x0000f400ff946b82 */ /* 0x010f220000000a00 */
[----:B------:R2:W-:Y:S07]  /*0450*/  @P3 STL.64 [R1], R152 ;  /* 0x0000009801003387 */ /* 0x0005ee0000100a00 */
[----:B0-----:R-:W0:Y:S01]  /*0460*/  @P6 LDC.64 R150, c[0x0][0x438] ;  /* 0x00010e00ff966b82 */ /* 0x001e220000000a00 */
[----:B------:R3:W-:Y:S01]  /*0470*/  @P3 STL.64 [R1+0x8], R154 ;  /* 0x0000089a01003387 */ /* 0x0007e20000100a00 */
[----:B------:R-:W-:-:S06]  /*0480*/  ISETP.GE.U32.AND P3, PT, R0, 0x120, PT ;  /* 0x000001200000780c */ /* 0x000fcc0003f66070 */
[----:B--2---:R-:W2:Y:S08]  /*0490*/  @P0 LDC.64 R152, c[0x0][0x3d0] ;  /* 0x0000f400ff980b82 */ /* 0x004eb00000000a00 */
[----:B------:R-:W3:Y:S01]  /*04a0*/  @P2 LDC.64 R138, c[0x0][0x3d0] ;  /* 0x0000f400ff8a2b82 */ /* 0x000ee20000000a00 */
[----:B----4-:R-:W-:-:S05]  /*04b0*/  @P6 IMAD.WIDE.U32 R148, R2, 0x10, R148 ;  /* 0x0000001002946825 */ /* 0x010fca00078e0094 */
[----:B------:R4:W5:Y:S02]  /*04c0*/  @P6 LDG.E.128 R236, desc[UR6][R148.64] ;  /* 0x0000000694ec6981 */ /* 0x000964000c1e1d00 */
[----:B------:R-:W3:Y:S01]  /*04d0*/  @P2 LDC.64 R140, c[0x0][0x438] ;  /* 0x00010e00ff8c2b82 */ /* 0x000ee20000000a00 */
[C---:B0-----:R-:W-:Y:S01]  /*04e0*/  @P6 IMAD.WIDE.U32 R150, R2.reuse, 0x10, R150 ;  /* 0x0000001002966825 */ /* 0x041fe200078e0096 */
[----:B------:R-:W-:-:S04]  /*04f0*/  @P6 IADD3 R2, PT, PT, R2, 0x20, RZ ;  /* 0x0000002002026810 */ /* 0x000fc80007ffe0ff */
[----:B------:R0:W5:Y:S02]  /*0500*/  @P6 LDG.E.128 R24, desc[UR6][R150.64] ;  /* 0x0000000696186981 */ /* 0x000164000c1e1d00 */
[----:B------:R-:W3:Y:S01]  /*0510*/  @P3 LDC.64 R142, c[0x0][0x3d0] ;  /* 0x0000f400ff8e3b82 */ /* 0x000ee20000000a00 */
[----:B------:R-:W-:Y:S01]  /*0520*/  ISETP.GE.U32.AND P6, PT, R0, 0x180, PT ;  /* 0x000001800000780c */ /* 0x000fe20003fc6070 */
[----:B--2---:R-:W-:-:S06]  /*0530*/  @P0 IMAD.WIDE.U32 R152, R2, 0x10, R152 ;  /* 0x0000001002980825 */ /* 0x004fcc00078e0098 */
[----:B------:R-:W2:Y:S01]  /*0540*/  @P3 LDC.64 R144, c[0x0][0x438] ;  /* 0x00010e00ff903b82 */ /* 0x000ea20000000a00 */
[C---:B------:R-:W-:Y:S01]  /*0550*/  @P0 IMAD.WIDE.U32 R4, R2.reuse, 0x10, R4 ;  /* 0x0000001002040825 */ /* 0x040fe200078e0004 */
[----:B------:R-:W-:Y:S01]  /*0560*/  @P0 IADD3 R2, PT, PT, R2, 0x20, RZ ;  /* 0x0000002002020810 */ /* 0x000fe20007ffe0ff */
[----:B------:R0:W5:Y:S05]  /*0570*/  @P0 LDG.E.128 R232, desc[UR6][R152.64] ;  /* 0x0000000698e80981 */ /* 0x00016a000c1e1d00 */
[----:B----4-:R-:W4:Y:S01]  /*0580*/  @P4 LDC.64 R148, c[0x0][0x438] ;  /* 0x00010e00ff944b82 */ /* 0x010f220000000a00 */
[C---:B------:R-:W-:Y:S01]  /*0590*/  @P1 IMAD.WIDE.U32 R6, R2.reuse, 0x10, R6 ;  /* 0x0000001002061825 */ /* 0x040fe200078e0006 */
[----:B------:R3:W5:Y:S03]  /*05a0*/  @P0 LDG.E.128 R28, desc[UR6][R4.64] ;  /* 0x00000006041c0981 */ /* 0x000766000c1e1d00 */
[C---:B-1----:R-:W-:Y:S01]  /*05b0*/  @P1 IMAD.WIDE.U32 R136, R2.reuse, 0x10, R136 ;  /* 0x0000001002881825 */ /* 0x042fe200078e0088 */
[----:B------:R-:W-:Y:S01]  /*05c0*/  @P1 IADD3 R2, PT, PT, R2, 0x20, RZ ;  /* 0x0000002002021810 */ /* 0x000fe20007ffe0ff */
[----:B------:R1:W5:Y:S01]  /*05d0*/  @P1 LDG.E.128 R32, desc[UR6][R6.64] ;  /* 0x0000000606201981 */ /* 0x000362000c1e1d00 */
[----:B0-----:R-:W0:Y:S01]  /*05e0*/  @P5 LDC.64 R150, c[0x0][0x3d0] ;  /* 0x0000f400ff965b82 */ /* 0x001e220000000a00 */
[----:B------:R-:W-:-:S07]  /*05f0*/  ISETP.GE.U32.AND P0, PT, R0, 0x1a0, PT ;  /* 0x000001a00000780c */ /* 0x000fce0003f06070 */
[----:B------:R-:W0:Y:S01]  /*0600*/  @P5 LDC.64 R152, c[0x0][0x438] ;  /* 0x00010e00ff985b82 */ /* 0x000e220000000a00 */
[C---:B---3--:R-:W-:Y:S01]  /*0610*/  @P2 IMAD.WIDE.U32 R138, R2.reuse, 0x10, R138 ;  /* 0x00000010028a2825 */ /* 0x048fe200078e008a */
[----:B------:R3:W5:Y:S03]  /*0620*/  @P1 LDG.E.128 R36, desc[UR6][R136.64] ;  /* 0x0000000688241981 */ /* 0x000766000c1e1d00 */
[C---:B------:R-:W-:Y:S01]  /*0630*/  @P2 IMAD.WIDE.U32 R140, R2.reuse, 0x10, R140 ;  /* 0x00000010028c2825 */ /* 0x040fe200078e008c */
[----:B------:R-:W-:Y:S01]  /*0640*/  @P2 IADD3 R2, PT, PT, R2, 0x20, RZ ;  /* 0x0000002002022810 */ /* 0x000fe20007ffe0ff */
[----:B------:R0:W5:Y:S01]  /*0650*/  @P2 LDG.E.128 R40, desc[UR6][R138.64] ;  /* 0x000000068a282981 */ /* 0x000162000c1e1d00 */
[----:B------:R-:W0:Y:S01]  /*0660*/  @P6 LDC.64 R154, c[0x0][0x3d0] ;  /* 0x0000f400ff9a6b82 */ /* 0x000e220000000a00 */
[----:B------:R-:W-:-:S07]  /*0670*/  ISETP.GE.U32.AND P1, PT, R0, 0x1c0, PT ;  /* 0x000001c00000780c */ /* 0x000fce0003f26070 */
[----:B------:R-:W0:Y:S01]  /*0680*/  @P6 LDC.64 R4, c[0x0][0x438] ;  /* 0x00010e00ff046b82 */ /* 0x000e220000000a00 */
[C---:B------:R-:W-:Y:S01]  /*0690*/  @P3 IMAD.WIDE.U32 R142, R2.reuse, 0x10, R142 ;  /* 0x00000010028e3825 */ /* 0x040fe200078e008e */
[----:B------:R0:W5:Y:S03]  /*06a0*/  @P2 LDG.E.128 R44, desc[UR6][R140.64] ;  /* 0x000000068c2c2981 */ /* 0x000166000c1e1d00 */
[C---:B--2---:R-:W-:Y:S01]  /*06b0*/  @P3 IMAD.WIDE.U32 R144, R2.reuse, 0x10, R144 ;  /* 0x0000001002903825 */ /* 0x044fe200078e0090 */
[----:B------:R-:W-:Y:S01]  /*06c0*/  @P3 IADD3 R2, PT, PT, R2, 0x20, RZ ;  /* 0x0000002002023810 */ /* 0x000fe20007ffe0ff */
[----:B------:R2:W5:Y:S01]  /*06d0*/  @P3 LDG.E.128 R48, desc[UR6][R142.64] ;  /* 0x000000068e303981 */ /* 0x000562000c1e1d00 */
[----:B-1----:R-:W1:Y:S03]  /*06e0*/  @P0 LDC.64 R6, c[0x0][0x3d0] ;  /* 0x0000f400ff060b82 */ /* 0x002e660000000a00 */
[----:B------:R2:W5:Y:S01]  /*06f0*/  @P3 LDG.E.128 R52, desc[UR6][R144.64] ;  /* 0x0000000690343981 */ /* 0x000562000c1e1d00 */
[----:B------:R-:W-:Y:S01]  /*0700*/  ISETP.GE.U32.AND P3, PT, R0, 0x1e0, PT ;  /* 0x000001e00000780c */ /* 0x000fe20003f66070 */
[----:B------:R-:W-:-:S03]  /*0710*/  @P4 IMAD.WIDE.U32 R146, R2, 0x10, R146 ;  /* 0x0000001002924825 */ /* 0x000fc600078e0092 */
[----:B---3--:R-:W3:Y:S01]  /*0720*/  @P0 LDC.64 R136, c[0x0][0x438] ;  /* 0x00010e00ff880b82 */ /* 0x008ee20000000a00 */
[C---:B----4-:R-:W-:Y:S01]  /*0730*/  @P4 IMAD.WIDE.U32 R148, R2.reuse, 0x10, R148 ;  /* 0x0000001002944825 */ /* 0x050fe200078e0094 */
[----:B------:R-:W-:Y:S01]  /*0740*/  @P4 IADD3 R2, PT, PT, R2, 0x20, RZ ;  /* 0x0000002002024810 */ /* 0x000fe20007ffe0ff */
[----:B------:R4:W5:Y:S01]  /*0750*/  @P4 LDG.E.128 R56, desc[UR6][R146.64] ;  /* 0x0000000692384981 */ /* 0x000962000c1e1d00 */
[----:B------:R-:W-:-:S03]  /*0760*/  ISETP.GE.U32.AND P2, PT, R0, 0x200, PT ;  /* 0x000002000000780c */ /* 0x000fc60003f46070 */
[C---:B0-----:R-:W-:Y:S01]  /*0770*/  @P5 IMAD.WIDE.U32 R150, R2.reuse, 0x10, R150 ;  /* 0x0000001002965825 */ /* 0x041fe200078e0096 */
[----:B------:R-:W0:Y:S01]  /*0780*/  @P1 LDC.64 R138, c[0x0][0x3d0] ;  /* 0x0000f400ff8a1b82 */ /* 0x000e220000000a00 */
[----:B------:R3:W5:Y:S02]  /*0790*/  @P4 LDG.E.128 R60, desc[UR6][R148.64] ;  /* 0x00000006943c4981 */ /* 0x000764000c1e1d00 */
[C---:B------:R-:W-:Y:S01]  /*07a0*/  @P5 IMAD.WIDE.U32 R152, R2.reuse, 0x10, R152 ;  /* 0x0000001002985825 */ /* 0x040fe200078e0098 */
[----:B------:R-:W-:Y:S01]  /*07b0*/  @P5 IADD3 R2, PT, PT, R2, 0x20, RZ ;  /* 0x0000002002025810 */ /* 0x000fe20007ffe0ff */
[----:B------:R3:W5:Y:S03]  /*07c0*/  @P5 LDG.E.128 R64, desc[UR6][R150.64] ;  /* 0x0000000696405981 */ /* 0x000766000c1e1d00 */
[----:B------:R-:W0:Y:S01]  /*07d0*/  @P1 LDC.64 R140, c[0x0][0x438] ;  /* 0x00010e00ff8c1b82 */ /* 0x000e220000000a00 */
[----:B------:R-:W-:Y:S01]  /*07e0*/  ISETP.GE.U32.AND P4, PT, R0, 0x220, PT ;  /* 0x000002200000780c */ /* 0x000fe20003f86070 */
[C---:B------:R-:W-:Y:S01]  /*07f0*/  @P6 IMAD.WIDE.U32 R154, R2.reuse, 0x10, R154 ;  /* 0x00000010029a6825 */ /* 0x040fe200078e009a */
[----:B------:R0:W5:Y:S03]  /*0800*/  @P5 LDG.E.128 R68, desc[UR6][R152.64] ;  /* 0x0000000698445981 */ /* 0x000166000c1e1d00 */
[C---:B------:R-:W-:Y:S01]  /*0810*/  @P6 IMAD.WIDE.U32 R4, R2.reuse, 0x10, R4 ;  /* 0x0000001002046825 */ /* 0x040fe200078e0004 */
[----:B------:R-:W5:Y:S01]  /*0820*/  @P6 LDG.E.128 R72, desc[UR6][R154.64] ;  /* 0x000000069a486981 */ /* 0x000f62000c1e1d00 */
[----:B--2---:R-:W2:Y:S01]  /*0830*/  @P3 LDC.64 R142, c[0x0][0x3d0] ;  /* 0x0000f400ff8e3b82 */ /* 0x004ea20000000a00 */
[----:B------:R-:W-:-:S02]  /*0840*/  @P6 IADD3 R2, PT, PT, R2, 0x20, RZ ;  /* 0x0000002002026810 */ /* 0x000fc40007ffe0ff */
[----:B------:R0:W5:Y:S05]  /*0850*/  @P6 LDG.E.128 R76, desc[UR6][R4.64] ;  /* 0x00000006044c6981 */ /* 0x00016a000c1e1d00 */
[----:B------:R-:W2:Y:S01]  /*0860*/  @P3 LDC.64 R144, c[0x0][0x438] ;  /* 0x00010e00ff903b82 */ /* 0x000ea20000000a00 */
[----:B------:R-:W-:Y:S01]  /*0870*/  ISETP.GE.U32.AND P6, PT, R0, 0x240, PT ;  /* 0x000002400000780c */ /* 0x000fe20003fc6070 */
[----:B-1----:R-:W-:Y:S01]  /*0880*/  @P0 IMAD.WIDE.U32 R6, R2, 0x10, R6 ;  /* 0x0000001002060825 */ /* 0x002fe200078e0006 */
[----:B------:R-:W-:-:S05]  /*0890*/  ISETP.GE.U32.AND P5, PT, R0, 0x260, PT ;  /* 0x000002600000780c */ /* 0x000fca0003fa6070 */
[----:B----4-:R-:W1:Y:S01]  /*08a0*/  @P2 LDC.64 R146, c[0x0][0x3d0] ;  /* 0x0000f400ff922b82 */ /* 0x010e620000000a00 */
[----:B---3--:R-:W-:-:S07]  /*08b0*/  @P0 IMAD.WIDE.U32 R136, R2, 0x10, R136 ;  /* 0x0000001002880825 */ /* 0x008fce00078e0088 */
[----:B------:R-:W3:Y:S01]  /*08c0*/  @P2 LDC.64 R148, c[0x0][0x438] ;  /* 0x00010e00ff942b82 */ /* 0x000ee20000000a00 */
[----:B------:R-:W-:Y:S01]  /*08d0*/  @P0 IADD3 R2, PT, PT, R2, 0x20, RZ ;  /* 0x0000002002020810 */ /* 0x000fe20007ffe0ff */
[----:B------:R4:W5:Y:S06]  /*08e0*/  @P0 LDG.E.128 R80, desc[UR6][R6.64] ;  /* 0x0000000606500981 */ /* 0x00096c000c1e1d00 */
[----:B------:R-:W4:Y:S01]  /*08f0*/  @P4 LDC.64 R150, c[0x0][0x3d0] ;  /* 0x0000f400ff964b82 */ /* 0x000f220000000a00 */
[C---:B0-----:R-:W-:Y:S01]  /*0900*/  @P1 IMAD.WIDE.U32 R138, R2.reuse, 0x10, R138 ;  /* 0x00000010028a1825 */ /* 0x041fe200078e008a */
[----:B------:R0:W5:Y:S06]  /*0910*/  @P0 LDG.E.128 R84, desc[UR6][R136.64] ;  /* 0x0000000688540981 */ /* 0x00016c000c1e1d00 */
[----:B------:R-:W0:Y:S01]  /*0920*/  @P4 LDC.64 R152, c[0x0][0x438] ;  /* 0x00010e00ff984b82 */ /* 0x000e220000000a00 */
[C---:B------:R-:W-:Y:S01]  /*0930*/  @P1 IMAD.WIDE.U32 R140, R2.reuse, 0x10, R140 ;  /* 0x00000010028c1825 */ /* 0x040fe200078e008c */
[----:B------:R-:W-:Y:S01]  /*0940*/  @P1 IADD3 R2, PT, PT, R2, 0x20, RZ ;  /* 0x0000002002021810 */ /* 0x000fe20007ffe0ff */
[----:B------:R0:W5:Y:S05]  /*0950*/  @P1 LDG.E.128 R88, desc[UR6][R138.64] ;  /* 0x000000068a581981 */ /* 0x00016a000c1e1d00 */
[----:B------:R-:W0:Y:S01]  /*0960*/  @P6 LDC.64 R4, c[0x0][0x3d0] ;  /* 0x0000f400ff046b82 */ /* 0x000e220000000a00 */
        /* <DEDUP_REMOVED lines=10> */
[C---:B---3--:R-:W-:Y:S01]  /*0a10*/  @P2 IMAD.WIDE.U32 R148, R2.reuse, 0x10, R148 ;  /* 0x0000001002942825 */ /* 0x048fe200078e0094 */
[----:B------:R-:W-:Y:S01]  /*0a20*/  @P2 IADD3 R2, PT, PT, R2, 0x20, RZ ;  /* 0x0000002002022810 */ /* 0x000fe20007ffe0ff */
[----:B------:R3:W5:Y:S04]  /*0a30*/  @P2 LDG.E.128 R104, desc[UR6][R146.64] ;  /* 0x0000000692682981 */ /* 0x000768000c1e1d00 */
[C---:B----4-:R-:W-:Y:S01]  /*0a40*/  @P4 IMAD.WIDE.U32 R150, R2.reuse, 0x10, R150 ;  /* 0x0000001002964825 */ /* 0x050fe200078e0096 */
[----:B------:R3:W5:Y:S03]  /*0a50*/  @P2 LDG.E.128 R108, desc[UR6][R148.64] ;  /* 0x00000006946c2981 */ /* 0x000766000c1e1d00 */
[C---:B0-----:R-:W-:Y:S01]  /*0a60*/  @P4 IMAD.WIDE.U32 R152, R2.reuse, 0x10, R152 ;  /* 0x0000001002984825 */ /* 0x041fe200078e0098 */
        /* <DEDUP_REMOVED lines=14> */
[----:B---3--:R-:W-:Y:S05]  /*0b50*/  @!P0 BRA `(.L_x_79317) ;  /* 0x0000000800788947 */ /* 0x008fea0003800000 */
[----:B------:R-:W0:Y:S08]  /*0b60*/  LDC.64 R136, c[0x0][0x438] ;  /* 0x00010e00ff887b82 */ /* 0x000e300000000a00 */
[----:B------:R-:W1:Y:S01]  /*0b70*/  LDC.64 R140, c[0x0][0x3d0] ;  /* 0x0000f400ff8c7b82 */ /* 0x000e620000000a00 */
[----:B0-----:R-:W-:-:S06]  /*0b80*/  IMAD.WIDE.U32 R136, R2, 0x10, R136 ;  /* 0x0000001002887825 */ /* 0x001fcc00078e0088 */
[----:B------:R-:W5:Y:S01]  /*0b90*/  LDG.E.128 R136, desc[UR6][R136.64] ;  /* 0x0000000688887981 */ /* 0x000f62000c1e1d00 */
[----:B-1----:R-:W-:-:S06]  /*0ba0*/  IMAD.WIDE.U32 R140, R2, 0x10, R140 ;  /* 0x00000010028c7825 */ /* 0x002fcc00078e008c */
[----:B------:R-:W5:Y:S01]  /*0bb0*/  LDG.E.128 R140, desc[UR6][R140.64] ;  /* 0x000000068c8c7981 */ /* 0x000f62000c1e1d00 */
[----:B------:R-:W-:Y:S05]  /*0bc0*/  BRA `(.L_x_79317) ;  /* 0x00000008005c7947 */ /* 0x000fea0003800000 */
.L_x_79316:
[----:B------:R-:W2:Y:S04]  /*0bd0*/  LDL R148, [R1+0x10] ;  /* 0x0000100001947983 */ /* 0x000ea80000100800 */
[----:B------:R-:W2:Y:S04]  /*0be0*/  LDL R149, [R1+0x14] ;  /* 0x0000140001957983 */ /* 0x000ea80000100800 */
[----:B------:R-:W2:Y:S04]  /*0bf0*/  LDL R150, [R1+0x18] ;  /* 0x0000180001967983 */ /* 0x000ea80000100800 */
[----:B------:R-:W2:Y:S04]  /*0c00*/  LDL R151, [R1+0x1c] ;  /* 0x00001c0001977983 */ /* 0x000ea80000100800 */
[----:B------:R-:W3:Y:S04]  /*0c10*/  LDL R144, [R1] ;  /* 0x0000000001907983 */ /* 0x000ee80000100800 */
[----:B------:R-:W3:Y:S04]  /*0c20*/  LDL R145, [R1+0x4] ;  /* 0x0000040001917983 */ /* 0x000ee80000100800 */
[----:B------:R-:W3:Y:S04]  /*0c30*/  LDL R146, [R1+0x8] ;  /* 0x0000080001927983 */ /* 0x000ee80000100800 */
[----:B------:R-:W3:Y:S01]  /*0c40*/  LDL R147, [R1+0xc] ;  /* 0x00000c0001937983 */ /* 0x000ee20000100800 */
        /* <DEDUP_REMOVED lines=9> */
[----:B------:R-:W4:Y:S01]  /*0ce0*/  @P3 LDC.64 R8, c[0x0][0x3d0] ;  /* 0x0000f400ff083b82 */ /* 0x000f220000000a00 */
[C---:B0-----:R-:W-:Y:S01]  /*0cf0*/  @P5 IMAD.WIDE.U32 R4, R2.reuse, 0x10, R4 ;  /* 0x0000001002045825 */ /* 0x041fe200078e0004 */
[----:B------:R-:W-:-:S06]  /*0d00*/  @P5 LOP3.LUT R2, R2, 0x20, RZ, 0xfc, !PT ;  /* 0x0000002002025812 */ /* 0x000fcc00078efcff */
[----:B------:R-:W0:Y:S01]  /*0d10*/  @P2 LDC.64 R10, c[0x0][0x3d0] ;  /* 0x0000f400ff0a2b82 */ /* 0x000e220000000a00 */
[C---:B-1----:R-:W-:Y:S01]  /*0d20*/  @P4 IMAD.WIDE.U32 R6, R2.reuse, 0x10, R6 ;  /* 0x0000001002064825 */ /* 0x042fe200078e0006 */
[----:B------:R-:W-:-:S06]  /*0d30*/  @P4 IADD3 R2, PT, PT, R2, 0x20, RZ ;  /* 0x0000002002024810 */ /* 0x000fcc0007ffe0ff */
[----:B------:R-:W1:Y:S08]  /*0d40*/  @P1 LDC.64 R12, c[0x0][0x3d0] ;  /* 0x0000f400ff0c1b82 */ /* 0x000e700000000a00 */
[----:B------:R-:W1:Y:S08]  /*0d50*/  @P0 LDC.64 R14, c[0x0][0x3d0] ;  /* 0x0000f400ff0e0b82 */ /* 0x000e700000000a00 */
[----:B------:R-:W1:Y:S01]  /*0d60*/  @P6 LDC.64 R16, c[0x0][0x3d0] ;  /* 0x0000f400ff106b82 */ /* 0x000e620000000a00 */
[----:B--2---:R-:W2:Y:S01]  /*0d70*/  @P5 LDG.E.128 R148, desc[UR6][R4.64] ;  /* 0x0000000604945981 */ /* 0x004ea2000c1e1d00 */
[C---:B----4-:R-:W-:Y:S01]  /*0d80*/  @P3 IMAD.WIDE.U32 R8, R2.reuse, 0x10, R8 ;  /* 0x0000001002083825 */ /* 0x050fe200078e0008 */
[----:B------:R-:W-:-:S04]  /*0d90*/  @P3 IADD3 R2, PT, PT, R2, 0x20, RZ ;  /* 0x0000002002023810 */ /* 0x000fc80007ffe0ff */
[----:B------:R4:W5:Y:S04]  /*0da0*/  @P3 LDG.E.128 R248, desc[UR6][R8.64] ;  /* 0x0000000608f83981 */ /* 0x000968000c1e1d00 */
[----:B---3--:R-:W3:Y:S01]  /*0db0*/  @P4 LDG.E.128 R144, desc[UR6][R6.64] ;  /* 0x0000000606904981 */ /* 0x008ee2000c1e1d00 */
[----:B0-----:R-:W-:Y:S01]  /*0dc0*/  @P2 IMAD.WIDE.U32 R10, R2, 0x10, R10 ;  /* 0x00000010020a2825 */ /* 0x001fe200078e000a */
[----:B------:R-:W-:Y:S02]  /*0dd0*/  ISETP.GE.U32.AND P3, PT, R0, 0x140, PT ;  /* 0x000001400000780c */ /* 0x000fe40003f66070 */
[----:B------:R-:W-:Y:S02]  /*0de0*/  @P2 IADD3 R2, PT, PT, R2, 0x20, RZ ;  /* 0x0000002002022810 */ /* 0x000fe40007ffe0ff */
[----:B------:R0:W5:Y:S01]  /*0df0*/  @P2 LDG.E.128 R240, desc[UR6][R10.64] ;  /* 0x000000060af02981 */ /* 0x000162000c1e1d00 */
[----:B------:R-:W-:-:S02]  /*0e00*/  ISETP.GE.U32.AND P2, PT, R0, 0x160, PT ;  /* 0x000001600000780c */ /* 0x000fc40003f46070 */
[C---:B-1----:R-:W-:Y:S01]  /*0e10*/  @P1 IMAD.WIDE.U32 R12, R2.reuse, 0x10, R12 ;  /* 0x00000010020c1825 */ /* 0x042fe200078e000c */
[----:B------:R-:W-:-:S04]  /*0e20*/  @P1 IADD3 R2, PT, PT, R2, 0x20, RZ ;  /* 0x0000002002021810 */ /* 0x000fc80007ffe0ff */
[----:B------:R1:W5:Y:S01]  /*0e30*/  @P1 LDG.E.128 R236, desc[UR6][R12.64] ;  /* 0x000000060cec1981 */ /* 0x000362000c1e1d00 */
[----:B------:R-:W-:Y:S01]  /*0e40*/  @P0 IMAD.WIDE.U32 R14, R2, 0x10, R14 ;  /* 0x00000010020e0825 */ /* 0x000fe200078e000e */
[----:B------:R-:W-:Y:S01]  /*0e50*/  ISETP.GE.U32.AND P1, PT, R0, 0x180, PT ;  /* 0x000001800000780c */ /* 0x000fe20003f26070 */
[----:B----4-:R-:W4:Y:S01]  /*0e60*/  @P3 LDC.64 R8, c[0x0][0x3d0] ;  /* 0x0000f400ff083b82 */ /* 0x010f220000000a00 */
[----:B------:R-:W-:Y:S02]  /*0e70*/  @P0 IADD3 R2, PT, PT, R2, 0x20, RZ ;  /* 0x0000002002020810 */ /* 0x000fe40007ffe0ff */
[----:B------:R1:W5:Y:S01]  /*0e80*/  @P0 LDG.E.128 R232, desc[UR6][R14.64] ;  /* 0x000000060ee80981 */ /* 0x000362000c1e1d00 */
[----:B------:R-:W-:Y:S02]  /*0e90*/  ISETP.GE.U32.AND P0, PT, R0, 0x1a0, PT ;  /* 0x000001a00000780c */ /* 0x000fe40003f06070 */
[C---:B------:R-:W-:Y:S01]  /*0ea0*/  @P6 IMAD.WIDE.U32 R16, R2.reuse, 0x10, R16 ;  /* 0x0000001002106825 */ /* 0x040fe200078e0010 */
[----:B------:R-:W-:Y:S01]  /*0eb0*/  @P6 IADD3 R2, PT, PT, R2, 0x20, RZ ;  /* 0x0000002002026810 */ /* 0x000fe20007ffe0ff */
[----:B------:R-:W4:Y:S03]  /*0ec0*/  @P2 LDC.64 R18, c[0x0][0x3d0] ;  /* 0x0000f400ff122b82 */ /* 0x000f260000000a00 */
[----:B------:R-:W5:Y:S01]  /*0ed0*/  @P6 LDG.E.128 R32, desc[UR6][R16.64] ;  /* 0x0000000610206981 */ /* 0x000f62000c1e1d00 */
[----:B------:R-:W-:-:S04]  /*0ee0*/  ISETP.GE.U32.AND P6, PT, R0, 0x1c0, PT ;  /* 0x000001c00000780c */ /* 0x000fc80003fc6070 */
[----:B0-----:R-:W0:Y:S08]  /*0ef0*/  @P1 LDC.64 R10, c[0x0][0x3d0] ;  /* 0x0000f400ff0a1b82 */ /* 0x001e300000000a00 */
[----:B-1----:R-:W1:Y:S08]  /*0f00*/  @P0 LDC.64 R12, c[0x0][0x3d0] ;  /* 0x0000f400ff0c0b82 */ /* 0x002e700000000a00 */
[----:B------:R-:W1:Y:S01]  /*0f10*/  @P6 LDC.64 R14, c[0x0][0x3d0] ;  /* 0x0000f400ff0e6b82 */ /* 0x000e620000000a00 */
[----:B--2---:R2:W-:Y:S04]  /*0f20*/  @P5 STL.64 [R1+0x10], R148 ;  /* 0x0000109401005387 */ /* 0x0045e80000100a00 */
[----:B------:R2:W-:Y:S01]  /*0f30*/  @P5 STL.64 [R1+0x18], R150 ;  /* 0x0000189601005387 */ /* 0x0005e20000100a00 */
[----:B------:R-:W-:-:S03]  /*0f40*/  ISETP.GE.U32.AND P5, PT, R0, 0x100, PT ;  /* 0x000001000000780c */ /* 0x000fc60003fa6070 */
[----:B---3--:R2:W-:Y:S10]  /*0f50*/  @P4 STL.64 [R1], R144 ;  /* 0x0000009001004387 */ /* 0x0085f40000100a00 */
[----:B------:R-:W3:Y:S01]  /*0f60*/  @P5 LDC.64 R4, c[0x0][0x3d0] ;  /* 0x0000f400ff045b82 */ /* 0x000ee20000000a00 */
[----:B------:R2:W-:Y:S01]  /*0f70*/  @P4 STL.64 [R1+0x8], R146 ;  /* 0x0000089201004387 */ /* 0x0005e20000100a00 */
[----:B------:R-:W-:-:S13]  /*0f80*/  ISETP.GE.U32.AND P4, PT, R0, 0x120, PT ;  /* 0x000001200000780c */ /* 0x000fda0003f86070 */
[----:B------:R-:W4:Y:S01]  /*0f90*/  @P4 LDC.64 R6, c[0x0][0x3d0] ;  /* 0x0000f400ff064b82 */ /* 0x000f220000000a00 */
[C---:B---3--:R-:W-:Y:S01]  /*0fa0*/  @P5 IMAD.WIDE.U32 R4, R2.reuse, 0x10, R4 ;  /* 0x0000001002045825 */ /* 0x048fe200078e0004 */
[----:B------:R-:W-:-:S04]  /*0fb0*/  @P5 IADD3 R2, PT, PT, R2, 0x20, RZ ;  /* 0x0000002002025810 */ /* 0x000fc80007ffe0ff */
[----:B------:R3:W5:Y:S01]  /*0fc0*/  @P5 LDG.E.128 R40, desc[UR6][R4.64] ;  /* 0x0000000604285981 */ /* 0x000762000c1e1d00 */
[----:B------:R-:W-:Y:S01]  /*0fd0*/  ISETP.GE.U32.AND P5, PT, R0, 0x1e0, PT ;  /* 0x000001e00000780c */ /* 0x000fe20003fa6070 */
[C---:B----4-:R-:W-:Y:S01]  /*0fe0*/  @P4 IMAD.WIDE.U32 R6, R2.reuse, 0x10, R6 ;  /* 0x0000001002064825 */ /* 0x050fe200078e0006 */
[----:B------:R-:W-:-:S11]  /*0ff0*/  @P4 IADD3 R2, PT, PT, R2, 0x20, RZ ;  /* 0x0000002002024810 */ /* 0x000fd60007ffe0ff */
[----:B---3--:R-:W3:Y:S01]  /*1000*/  @P5 LDC.64 R4, c[0x0][0x3d0] ;  /* 0x0000f400ff045b82 */ /* 0x008ee20000000a00 */
[----:B------:R4:W5:Y:S01]  /*1010*/  @P4 LDG.E.128 R48, desc[UR6][R6.64] ;  /* 0x0000000606304981 */ /* 0x000962000c1e1d00 */
[----:B------:R-:W-:Y:S01]  /*1020*/  @P3 IMAD.WIDE.U32 R8, R2, 0x10, R8 ;  /* 0x0000001002083825 */ /* 0x000fe200078e0008 */
[----:B------:R-:W-:Y:S02]  /*1030*/  ISETP.GE.U32.AND P4, PT, R0, 0x200, PT ;  /* 0x000002000000780c */ /* 0x000fe40003f86070 */
[----:B------:R-:W-:Y:S02]  /*1040*/  @P3 IADD3 R2, PT, PT, R2, 0x20, RZ ;  /* 0x0000002002023810 */ /* 0x000fe40007ffe0ff */
[----:B------:R2:W5:Y:S01]  /*1050*/  @P3 LDG.E.128 R56, desc[UR6][R8.64] ;  /* 0x0000000608383981 */ /* 0x000562000c1e1d00 */
[----:B------:R-:W-:Y:S02]  /*1060*/  ISETP.GE.U32.AND P3, PT, R0, 0x220, PT ;  /* 0x000002200000780c */ /* 0x000fe40003f66070 */
[C---:B------:R-:W-:Y:S01]  /*1070*/  @P2 IMAD.WIDE.U32 R18, R2.reuse, 0x10, R18 ;  /* 0x0000001002122825 */ /* 0x040fe200078e0012 */
[----:B------:R-:W-:-:S04]  /*1080*/  @P2 IADD3 R2, PT, PT, R2, 0x20, RZ ;  /* 0x0000002002022810 */ /* 0x000fc80007ffe0ff */
[----:B------:R3:W5:Y:S01]  /*1090*/  @P2 LDG.E.128 R64, desc[UR6][R18.64] ;  /* 0x0000000612402981 */ /* 0x000762000c1e1d00 */
[----:B0-----:R-:W-:Y:S01]  /*10a0*/  @P1 IMAD.WIDE.U32 R10, R2, 0x10, R10 ;  /* 0x00000010020a1825 */ /* 0x001fe200078e000a */
[----:B------:R-:W-:Y:S01]  /*10b0*/  ISETP.GE.U32.AND P2, PT, R0, 0x240, PT ;  /* 0x000002400000780c */ /* 0x000fe20003f46070 */
[----:B----4-:R-:W0:Y:S01]  /*10c0*/  @P4 LDC.64 R6, c[0x0][0x3d0] ;  /* 0x0000f400ff064b82 */ /* 0x010e220000000a00 */
[----:B------:R-:W-:Y:S02]  /*10d0*/  @P1 IADD3 R2, PT, PT, R2, 0x20, RZ ;  /* 0x0000002002021810 */ /* 0x000fe40007ffe0ff */
[----:B------:R4:W5:Y:S01]  /*10e0*/  @P1 LDG.E.128 R72, desc[UR6][R10.64] ;  /* 0x000000060a481981 */ /* 0x000962000c1e1d00 */
[----:B------:R-:W-:Y:S02]  /*10f0*/  ISETP.GE.U32.AND P1, PT, R0, 0x260, PT ;  /* 0x000002600000780c */ /* 0x000fe40003f26070 */
[C---:B-1----:R-:W-:Y:S01]  /*1100*/  @P0 IMAD.WIDE.U32 R12, R2.reuse, 0x10, R12 ;  /* 0x00000010020c0825 */ /* 0x042fe200078e000c */
[----:B------:R-:W-:Y:S01]  /*1110*/  @P0 IADD3 R2, PT, PT, R2, 0x20, RZ ;  /* 0x0000002002020810 */ /* 0x000fe20007ffe0ff */
[----:B--2---:R-:W1:Y:S03]  /*1120*/  @P3 LDC.64 R8, c[0x0][0x3d0] ;  /* 0x0000f400ff083b82 */ /* 0x004e660000000a00 */
[----:B------:R-:W5:Y:S01]  /*1130*/  @P0 LDG.E.128 R80, desc[UR6][R12.64] ;  /* 0x000000060c500981 */ /* 0x000f62000c1e1d00 */
[----:B------:R-:W-:Y:S01]  /*1140*/  ISETP.GE.U32.AND P0, PT, R0, 0x280, PT ;  /* 0x000002800000780c */ /* 0x000fe20003f06070 */
[C---:B------:R-:W-:Y:S01]  /*1150*/  @P6 IMAD.WIDE.U32 R14, R2.reuse, 0x10, R14 ;  /* 0x00000010020e6825 */ /* 0x040fe200078e000e */
[----:B------:R-:W-:-:S02]  /*1160*/  @P6 IADD3 R2, PT, PT, R2, 0x20, RZ ;  /* 0x0000002002026810 */ /* 0x000fc40007ffe0ff */
[----:B------:R-:W2:Y:S01]  /*1170*/  @P2 LDC.64 R16, c[0x0][0x3d0] ;  /* 0x0000f400ff102b82 */ /* 0x000ea20000000a00 */
[----:B------:R-:W-:Y:S01]  /*1180*/  CS2R R134, SRZ ;  /* 0x0000000000867805 */ /* 0x000fe2000001ff00 */
[----:B------:R-:W5:Y:S01]  /*1190*/  @P6 LDG.E.128 R88, desc[UR6][R14.64] ;  /* 0x000000060e586981 */ /* 0x000f62000c1e1d00 */
[C---:B---3--:R-:W-:Y:S01]  /*11a0*/  @P5 IMAD.WIDE.U32 R4, R2.reuse, 0x10, R4 ;  /* 0x0000001002045825 */ /* 0x048fe200078e0004 */
[----:B------:R-:W-:-:S04]  /*11b0*/  @P5 IADD3 R2, PT, PT, R2, 0x20, RZ ;  /* 0x0000002002025810 */ /* 0x000fc80007ffe0ff */
[----:B------:R-:W3:Y:S01]  /*11c0*/  @P1 LDC.64 R18, c[0x0][0x3d0] ;  /* 0x0000f400ff121b82 */ /* 0x000ee20000000a00 */
[C---:B0-----:R-:W-:Y:S01]  /*11d0*/  @P4 IMAD.WIDE.U32 R6, R2.reuse, 0x10, R6 ;  /* 0x0000001002064825 */ /* 0x041fe200078e0006 */
[----:B------:R-:W-:Y:S01]  /*11e0*/  @P4 IADD3 R2, PT, PT, R2, 0x20, RZ ;  /* 0x0000002002024810 */ /* 0x000fe20007ffe0ff */
[----:B------:R-:W5:Y:S04]  /*11f0*/  @P5 LDG.E.128 R96, desc[UR6][R4.64] ;  /* 0x0000000604605981 */ /* 0x000f68000c1e1d00 */
[----:B------:R-:W5:Y:S01]  /*1200*/  @P4 LDG.E.128 R104, desc[UR6][R6.64] ;  /* 0x0000000606684981 */ /* 0x000f62000c1e1d00 */
[----:B----4-:R-:W0:Y:S01]  /*1210*/  @P0 LDC.64 R10, c[0x0][0x3d0] ;  /* 0x0000f400ff0a0b82 */ /* 0x010e220000000a00 */
[C---:B-1----:R-:W-:Y:S01]  /*1220*/  @P3 IMAD.WIDE.U32 R8, R2.reuse, 0x10, R8 ;  /* 0x0000001002083825 */ /* 0x042fe200078e0008 */
[----:B------:R-:W-:-:S02]  /*1230*/  @P3 IADD3 R2, PT, PT, R2, 0x20, RZ ;  /* 0x0000002002023810 */ /* 0x000fc40007ffe0ff */
[----:B------:R-:W-:Y:S02]  /*1240*/  CS2R R132, SRZ ;  /* 0x0000000000847805 */ /* 0x000fe4000001ff00 */
[----:B------:R-:W-:Y:S02]  /*1250*/  CS2R R126, SRZ ;  /* 0x00000000007e7805 */ /* 0x000fe4000001ff00 */
[----:B------:R-:W-:Y:S01]  /*1260*/  CS2R R124, SRZ ;  /* 0x00000000007c7805 */ /* 0x000fe2000001ff00 */
[----:B------:R-:W5:Y:S01]  /*1270*/  @P3 LDG.E.128 R112, desc[UR6][R8.64] ;  /* 0x0000000608703981 */ /* 0x000f62000c1e1d00 */
[C---:B--2---:R-:W-:Y:S01]  /*1280*/  @P2 IMAD.WIDE.U32 R16, R2.reuse, 0x10, R16 ;  /* 0x0000001002102825 */ /* 0x044fe200078e0010 */
[----:B------:R-:W-:Y:S02]  /*1290*/  @P2 IADD3 R2, PT, PT, R2, 0x20, RZ ;  /* 0x0000002002022810 */ /* 0x000fe40007ffe0ff */
[----:B------:R-:W-:Y:S02]  /*12a0*/  CS2R R118, SRZ ;  /* 0x0000000000767805 */ /* 0x000fe4000001ff00 */
[----:B------:R-:W-:-:S02]  /*12b0*/  CS2R R116, SRZ ;  /* 0x0000000000747805 */ /* 0x000fc4000001ff00 */
[----:B------:R-:W-:Y:S01]  /*12c0*/  CS2R R110, SRZ ;  /* 0x00000000006e7805 */ /* 0x000fe2000001ff00 */
[----:B------:R-:W5:Y:S01]  /*12d0*/  @P2 LDG.E.128 R120, desc[UR6][R16.64] ;  /* 0x0000000610782981 */ /* 0x000f62000c1e1d00 */
[C---:B---3--:R-:W-:Y:S01]  /*12e0*/  @P1 IMAD.WIDE.U32 R18, R2.reuse, 0x10, R18 ;  /* 0x0000001002121825 */ /* 0x048fe200078e0012 */
[----:B------:R-:W-:Y:S02]  /*12f0*/  @P1 IADD3 R2, PT, PT, R2, 0x20, RZ ;  /* 0x0000002002021810 */ /* 0x000fe40007ffe0ff */
[----:B------:R-:W-:Y:S02]  /*1300*/  CS2R R108, SRZ ;  /* 0x00000000006c7805 */ /* 0x000fe4000001ff00 */
[----:B------:R-:W-:Y:S02]  /*1310*/  CS2R R102, SRZ ;  /* 0x0000000000667805 */ /* 0x000fe4000001ff00 */
[----:B------:R-:W-:Y:S01]  /*1320*/  CS2R R100, SRZ ;  /* 0x0000000000647805 */ /* 0x000fe2000001ff00 */
[----:B------:R1:W5:Y:S01]  /*1330*/  @P1 LDG.E.128 R128, desc[UR6][R18.64] ;  /* 0x0000000612801981 */ /* 0x000362000c1e1d00 */
[----:B0-----:R-:W-:-:S05]  /*1340*/  @P0 IMAD.WIDE.U32 R2, R2, 0x10, R10 ;  /* 0x0000001002020825 */ /* 0x001fca00078e000a */
        /* <DEDUP_REMOVED lines=23> */
[----:B-1----:R-:W-:Y:S02]  /*14c0*/  CS2R R18, SRZ ;  /* 0x0000000000127805 */ /* 0x002fe4000001ff00 */
[----:B------:R-:W-:-:S02]  /*14d0*/  CS2R R16, SRZ ;  /* 0x0000000000107805 */ /* 0x000fc4000001ff00 */
[----:B------:R-:W-:Y:S02]  /*14e0*/  CS2R R14, SRZ ;  /* 0x00000000000e7805 */ /* 0x000fe4000001ff00 */
[----:B------:R-:W-:Y:S02]  /*14f0*/  CS2R R12, SRZ ;  /* 0x00000000000c7805 */ /* 0x000fe4000001ff00 */
[----:B------:R-:W-:Y:S02]  /*1500*/  CS2R R10, SRZ ;  /* 0x00000000000a7805 */ /* 0x000fe4000001ff00 */
[----:B------:R-:W-:Y:S02]  /*1510*/  CS2R R8, SRZ ;  /* 0x0000000000087805 */ /* 0x000fe4000001ff00 */
[----:B------:R-:W-:Y:S02]  /*1520*/  @P0 CS2R R138, SRZ ;  /* 0x00000000008a0805 */ /* 0x000fe4000001ff00 */
[----:B0-----:R-:W-:-:S07]  /*1530*/  @P0 CS2R R136, SRZ ;  /* 0x0000000000880805 */ /* 0x001fce000001ff00 */
.L_x_79317:
[----:B------:R-:W-:Y:S05]  /*1540*/  BSYNC.RECONVERGENT B0 ;  /* 0x0000000000007941 */ /* 0x000fea0003800200 */
.L_x_79315:
[----:B------:R-:W0:Y:S01]  /*1550*/  LDCU UR4, c[0x0][0x384] ;  /* 0x00007080ff0477ac */ /* 0x000e220008000800 */
[----:B------:R-:W1:Y:S01]  /*1560*/  LDCU UR5, c[0x0][0x40c] ;  /* 0x00008180ff0577ac */ /* 0x000e620008000800 */
[----:B------:R-:W2:Y:S01]  /*1570*/  LDCU.U8 UR10, c[0x0][0x410] ;  /* 0x00008200ff0a77ac */ /* 0x000ea20008000000 */
[----:B------:R-:W3:Y:S01]  /*1580*/  LDCU UR11, c[0x0][0x448] ;  /* 0x00008900ff0b77ac */ /* 0x000ee20008000800 */
[----:B------:R-:W4:Y:S01]  /*1590*/  LDCU.64 UR8, c[0x0][0x3a0] ;  /* 0x00007400ff0877ac */ /* 0x000f220008000a00 */
[----:B0-----:R-:W-:-:S13]  /*15a0*/  ISETP.GE.AND P0, PT, R244, UR4, PT ;  /* 0x00000004f4007c0c */ /* 0x001fda000bf06270 */
[----:B-1234-:R-:W-:Y:S05]  /*15b0*/  @P0 EXIT ;  /* 0x000000000000094d */ /* 0x01efea0003800000 */
.L_x_79399:
[----:B------:R-:W0:Y:S08]  /*15c0*/  LDC.64 R4, c[0x0][0x3f0] ;  /* 0x0000fc00ff047b82 */ /* 0x000e300000000a00 */
[----:B-1----:R-:W1:Y:S08]  /*15d0*/  LDC.64 R6, c[0x0][0x3f8] ;  /* 0x0000fe00ff067b82 */ /* 0x002e700000000a00 */
[----:B--234-:R-:W2:Y:S01]  /*15e0*/  LDC R247, c[0x0][0x388] ;  /* 0x0000e200fff77b82 */ /* 0x01cea20000000800 */
[----:B0-----:R-:W-:-:S06]  /*15f0*/  IMAD.WIDE R4, R244, 0x4, R4 ;  /* 0x00000004f4047825 */ /* 0x001fcc00078e0204 */
[----:B------:R2:W3:Y:S01]  /*1600*/  LDG.E R4, desc[UR6][R4.64] ;  /* 0x0000000604047981 */ /* 0x0004e2000c1e1900 */
[----:B-1----:R-:W-:-:S05]  /*1610*/  IMAD.WIDE R6, R244, 0x4, R6 ;  /* 0x00000004f4067825 */ /* 0x002fca00078e0206 */
[----:B-----5:R0:W5:Y:S01]  /*1620*/  LDG.E R230, desc[UR6][R6.64] ;  /* 0x0000000606e67981 */ /* 0x020162000c1e1900 */
[----:B------:R-:W-:Y:S01]  /*1630*/  ISETP.GE.U32.AND P4, PT, R0, 0x60, PT ;  /* 0x000000600000780c */ /* 0x000fe20003f86070 */
[----:B------:R-:W-:Y:S01]  /*1640*/  BSSY.RECONVERGENT B0, `(.L_x_79318) ;  /* 0x0000030000007945 */ /* 0x000fe20003800200 */
[----:B--2---:R-:W-:Y:S01]  /*1650*/  IMAD R5, R244, R247, RZ ;  /* 0x000000f7f4057224 */ /* 0x004fe200078e02ff */
[C---:B------:R-:W-:Y:S02]  /*1660*/  ISETP.GE.U32.AND P5, PT, R0.reuse, 0x20, PT ;  /* 0x000000200000780c */ /* 0x040fe40003fa6070 */
[----:B------:R-:W-:Y:S02]  /*1670*/  ISETP.GE.U32.AND P6, PT, R0, 0x40, PT ;  /* 0x000000400000780c */ /* 0x000fe40003fc6070 */
[----:B------:R-:W-:Y:S02]  /*1680*/  LOP3.LUT R2, R2, 0xffbfffff, RZ, 0xc0, !PT ;  /* 0xffbfffff02027812 */ /* 0x000fe400078ec0ff */
[----:B0-----:R-:W-:-:S04]  /*1690*/  SHF.R.S32.HI R6, RZ, 0x1f, R5 ;  /* 0x0000001fff067819 */ /* 0x001fc80000011405 */
[----:B------:R-:W-:Y:S02]  /*16a0*/  LEA.HI R5, R6, R5, RZ, 0x2 ;  /* 0x0000000506057211 */ /* 0x000fe400078f10ff */
[----:B------:R-:W-:Y:S02]  /*16b0*/  @P4 LOP3.LUT R2, R2, 0x400000, RZ, 0xfc, !PT ;  /* 0x0040000002024812 */ /* 0x000fe400078efcff */
[----:B------:R-:W-:Y:S02]  /*16c0*/  LEA.HI.SX32 R5, R5, R245, 0x1e ;  /* 0x000000f505057211 */ /* 0x000fe400078ff2ff */
[----:B------:R-:W-:-:S04]  /*16d0*/  LOP3.LUT R2, R2, 0xffdfffff, RZ, 0xc0, !PT ;  /* 0xffdfffff02027812 */ /* 0x000fc800078ec0ff */
[----:B------:R-:W-:Y:S02]  /*16e0*/  @P6 LOP3.LUT R2, R2, 0x200000, RZ, 0xfc, !PT ;  /* 0x0020000002026812 */ /* 0x000fe400078efcff */
[----:B---3--:R-:W-:-:S13]  /*16f0*/  ISETP.GE.AND P0, PT, R4, 0x1, PT ;  /* 0x000000010400780c */ /* 0x008fda0003f06270 */
        /* <DEDUP_REMOVED lines=8> */
[----:B------:R-:W-:Y:S06]  /*1780*/  @!P5 BRA `(.L_x_79319) ;  /* 0x00000000006cd947 */ /* 0x000fec0003800000 */
[----:B------:R-:W-:Y:S01]  /*1790*/  ISETP.NE.U32.AND P1, PT, RZ, UR8, PT ;  /* 0x00000008ff007c0c */ /* 0x000fe2000bf25070 */
[----:B------:R-:W0:Y:S03]  /*17a0*/  @P0 LDC.64 R150, c[0x0][0x390] ;  /* 0x0000e400ff960b82 */ /* 0x000e260000000a00 */
[----:B------:R-:W-:Y:S02]  /*17b0*/  ISETP.NE.AND.EX P1, PT, RZ, UR9, PT, P1 ;  /* 0x00000009ff007c0c */ /* 0x000fe4000bf25310 */
[----:B------:R-:W-:-:S03]  /*17c0*/  ISETP.GT.AND P2, PT, R4, RZ, PT ;  /* 0x000000ff0400720c */ /* 0x000fc60003f44270 */
[----:B------:R-:W1:Y:S08]  /*17d0*/  LDC.64 R228, c[0x0][0x3a8] ;  /* 0x0000ea00ffe47b82 */ /* 0x000e700000000a00 */
[----:B------:R-:W2:Y:S01]  /*17e0*/  @P1 LDC.64 R148, c[0x0][0x3a0] ;  /* 0x0000e800ff941b82 */ /* 0x000ea20000000a00 */
[----:B0-----:R-:W-:-:S05]  /*17f0*/  @P0 IMAD.WIDE.U32 R150, R6, 0x10, R150 ;  /* 0x0000001006960825 */ /* 0x001fca00078e0096 */
[----:B------:R-:W3:Y:S01]  /*1800*/  @P0 LDG.E.128 R144, desc[UR6][R150.64] ;  /* 0x0000000696900981 */ /* 0x000ee2000c1e1d00 */
[----:B--2---:R-:W-:-:S06]  /*1810*/  @P1 IMAD.WIDE.U32 R148, R5, 0x10, R148 ;  /* 0x0000001005941825 */ /* 0x004fcc00078e0094 */
[----:B------:R-:W2:Y:S01]  /*1820*/  @P1 LDG.E.128 R148, desc[UR6][R148.64] ;  /* 0x0000000694941981 */ /* 0x000ea2000c1e1d00 */
[----:B------:R-:W-:Y:S01]  /*1830*/  ISETP.GT.AND P3, PT, R4, RZ, P1 ;  /* 0x000000ff0400720c */ /* 0x000fe20000f64270 */
[C---:B-1----:R-:W-:Y:S01]  /*1840*/  IMAD.WIDE.U32 R228, R5.reuse, 0x10, R228 ;  /* 0x0000001005e47825 */ /* 0x042fe200078e00e4 */
[----:B------:R-:W-:Y:S02]  /*1850*/  IADD3 R6, PT, PT, R6, 0x20, RZ ;  /* 0x0000002006067810 */ /* 0x000fe40007ffe0ff */
[----:B------:R-:W-:Y:S01]  /*1860*/  IADD3 R5, PT, PT, R5, 0x20, RZ ;  /* 0x0000002005057810 */ /* 0x000fe20007ffe0ff */
[----:B---3--:R-:W-:-:S08]  /*1870*/  @!P1 FMUL.FTZ R7, R144, UR5 ;  /* 0x0000000590079c20 */ /* 0x008fd00008410000 */
[----:B--2---:R-:W-:Y:S01]  /*1880*/  @P3 FFMA.FTZ R148, R144, UR5, R148 ;  /* 0x0000000590943c23 */ /* 0x004fe20008010094 */
[----:B------:R-:W-:Y:S01]  /*1890*/  @!P1 FSEL R148, R7, RZ, P2 ;  /* 0x000000ff07949208 */ /* 0x000fe20001000000 */
[C---:B------:R-:W-:Y:S01]  /*18a0*/  @!P1 FMUL.FTZ R7, R145.reuse, UR5 ;  /* 0x0000000591079c20 */ /* 0x040fe20008410000 */
[----:B------:R-:W-:Y:S01]  /*18b0*/  @P3 FFMA.FTZ R149, R145, UR5, R149 ;  /* 0x0000000591953c23 */ /* 0x000fe20008010095 */
[C---:B------:R-:W-:Y:S01]  /*18c0*/  @P3 FFMA.FTZ R150, R146.reuse, UR5, R150 ;  /* 0x0000000592963c23 */ /* 0x040fe20008010096 */
[----:B------:R-:W-:Y:S02]  /*18d0*/  @P3 FFMA.FTZ R151, R147, UR5, R151 ;  /* 0x0000000593973c23 */ /* 0x000fe40008010097 */
[----:B------:R-:W-:Y:S01]  /*18e0*/  @!P1 FSEL R149, R7, RZ, P2 ;  /* 0x000000ff07959208 */ /* 0x000fe20001000000 */
[----:B------:R-:W-:-:S05]  /*18f0*/  @!P1 FMUL.FTZ R7, R146, UR5 ;  /* 0x0000000592079c20 */ /* 0x000fca0008410000 */
[----:B------:R-:W-:Y:S01]  /*1900*/  @!P1 FSEL R150, R7, RZ, P2 ;  /* 0x000000ff07969208 */ /* 0x000fe20001000000 */
[----:B------:R-:W-:-:S05]  /*1910*/  @!P1 FMUL.FTZ R7, R147, UR5 ;  /* 0x0000000593079c20 */ /* 0x000fca0008410000 */
[----:B------:R-:W-:-:S05]  /*1920*/  @!P1 FSEL R151, R7, RZ, P2 ;  /* 0x000000ff07979208 */ /* 0x000fca0001000000 */
[----:B------:R0:W-:Y:S02]  /*1930*/  STG.E.128 desc[UR6][R228.64], R148 ;  /* 0x00000094e4007986 */ /* 0x0001e4000c101d06 */
.L_x_79319:
[----:B------:R-:W-:Y:S05]  /*1940*/  BSYNC.RECONVERGENT B0 ;  /* 0x0000000000007941 */ /* 0x000fea0003800200 */
.L_x_79318:
[----:B------:R-:W-:Y:S04]  /*1950*/  BSSY.RECONVERGENT B0, `(.L_x_79320) ;  /* 0x000001d000007945 */ /* 0x000fe80003800200 */
[----:B------:R-:W-:Y:S05]  /*1960*/  @!P6 BRA `(.L_x_79321) ;  /* 0x00000000006ce947 */ /* 0x000fea0003800000 */
[----:B------:R-:W-:Y:S01]  /*1970*/  ISETP.NE.U32.AND P1, PT, RZ, UR8, PT ;  /* 0x00000008ff007c0c */ /* 0x000fe2000bf25070 */
[----:B------:R-:W1:Y:S03]  /*1980*/  @P0 LDC.64 R154, c[0x0][0x390] ;  /* 0x0000e400ff9a0b82 */ /* 0x000e660000000a00 */
[----:B------:R-:W-:Y:S02]  /*1990*/  ISETP.NE.AND.EX P1, PT, RZ, UR9, PT, P1 ;  /* 0x00000009ff007c0c */ /* 0x000fe4000bf25310 */
[----:B------:R-:W-:-:S03]  /*19a0*/  ISETP.GT.AND P2, PT, R4, RZ, PT ;  /* 0x000000ff0400720c */ /* 0x000fc60003f44270 */
[----:B0-----:R-:W0:Y:S08]  /*19b0*/  LDC.64 R228, c[0x0][0x3a8] ;  /* 0x0000ea00ffe47b82 */ /* 0x001e300000000a00 */
[----:B------:R-:W2:Y:S01]  /*19c0*/  @P1 LDC.64 R152, c[0x0][0x3a0] ;  /* 0x0000e800ff981b82 */ /* 0x000ea20000000a00 */
[----:B-1----:R-:W-:-:S05]  /*19d0*/  @P0 IMAD.WIDE.U32 R154, R6, 0x10, R154 ;  /* 0x00000010069a0825 */ /* 0x002fca00078e009a */
[----:B------:R-:W3:Y:S01]  /*19e0*/  @P0 LDG.E.128 R144, desc[UR6][R154.64] ;  /* 0x000000069a900981 */ /* 0x000ee2000c1e1d00 */
[----:B--2---:R-:W-:-:S06]  /*19f0*/  @P1 IMAD.WIDE.U32 R152, R5, 0x10, R152 ;  /* 0x0000001005981825 */ /* 0x004fcc00078e0098 */
[----:B------:R-:W2:Y:S01]  /*1a00*/  @P1 LDG.E.128 R152, desc[UR6][R152.64] ;  /* 0x0000000698981981 */ /* 0x000ea2000c1e1d00 */
[----:B------:R-:W-:Y:S01]  /*1a10*/  ISETP.GT.AND P3, PT, R4, RZ, P1 ;  /* 0x000000ff0400720c */ /* 0x000fe20000f64270 */
[C---:B0-----:R-:W-:Y:S01]  /*1a20*/  IMAD.WIDE.U32 R228, R5.reuse, 0x10, R228 ;  /* 0x0000001005e47825 */ /* 0x041fe200078e00e4 */
        /* <DEDUP_REMOVED lines=15> */
.L_x_79321:
[----:B------:R-:W-:Y:S05]  /*1b20*/  BSYNC.RECONVERGENT B0 ;  /* 0x0000000000007941 */ /* 0x000fea0003800200 */
.L_x_79320:
[----:B------:R-:W-:Y:S04]  /*1b30*/  BSSY.RECONVERGENT B0, `(.L_x_79322) ;  /* 0x000001d000007945 */ /* 0x000fe80003800200 */
[----:B------:R-:W-:Y:S05]  /*1b40*/  @!P4 BRA `(.L_x_79323) ;  /* 0x00000000006cc947 */ /* 0x000fea0003800000 */
[----:B------:R-:W-:Y:S01]  /*1b50*/  ISETP.NE.U32.AND P1, PT, RZ, UR8, PT ;  /* 0x00000008ff007c0c */ /* 0x000fe2000bf25070 */
[----:B------:R-:W2:Y:S03]  /*1b60*/  @P0 LDC.64 R158, c[0x0][0x390] ;  /* 0x0000e400ff9e0b82 */ /* 0x000ea60000000a00 */
[----:B------:R-:W-:Y:S02]  /*1b70*/  ISETP.NE.AND.EX P1, PT, RZ, UR9, PT, P1 ;  /* 0x00000009ff007c0c */ /* 0x000fe4000bf25310 */
[----:B------:R-:W-:-:S03]  /*1b80*/  ISETP.GT.AND P2, PT, R4, RZ, PT ;  /* 0x000000ff0400720c */ /* 0x000fc60003f44270 */
[----:B01----:R-:W0:Y:S08]  /*1b90*/  LDC.64 R228, c[0x0][0x3a8] ;  /* 0x0000ea00ffe47b82 */ /* 0x003e300000000a00 */
[----:B------:R-:W1:Y:S01]  /*1ba0*/  @P1 LDC.64 R156, c[0x0][0x3a0] ;  /* 0x0000e800ff9c1b82 */ /* 0x000e620000000a00 */
[----:B--2---:R-:W-:-:S05]  /*1bb0*/  @P0 IMAD.WIDE.U32 R158, R6, 0x10, R158 ;  /* 0x00000010069e0825 */ /* 0x004fca00078e009e */
[----:B------:R-:W2:Y:S01]  /*1bc0*/  @P0 LDG.E.128 R144, desc[UR6][R158.64] ;  /* 0x000000069e900981 */ /* 0x000ea2000c1e1d00 */
[----:B-1----:R-:W-:-:S06]  /*1bd0*/  @P1 IMAD.WIDE.U32 R156, R5, 0x10, R156 ;  /* 0x00000010059c1825 */ /* 0x002fcc00078e009c */
[----:B------:R-:W3:Y:S01]  /*1be0*/  @P1 LDG.E.128 R156, desc[UR6][R156.64] ;  /* 0x000000069c9c1981 */ /* 0x000ee2000c1e1d00 */
[----:B------:R-:W-:Y:S01]  /*1bf0*/  ISETP.GT.AND P3, PT, R4, RZ, P1 ;  /* 0x000000ff0400720c */ /* 0x000fe20000f64270 */
[C---:B0-----:R-:W-:Y:S01]  /*1c00*/  IMAD.WIDE.U32 R228, R5.reuse, 0x10, R228 ;  /* 0x0000001005e47825 */ /* 0x041fe200078e00e4 */
[----:B------:R-:W-:Y:S02]  /*1c10*/  IADD3 R6, PT, PT, R6, 0x20, RZ ;  /* 0x0000002006067810 */ /* 0x000fe40007ffe0ff */
[----:B------:R-:W-:Y:S01]  /*1c20*/  IADD3 R5, PT, PT, R5, 0x20, RZ ;  /* 0x0000002005057810 */ /* 0x000fe20007ffe0ff */
[----:B--2---:R-:W-:-:S08]  /*1c30*/  @!P1 FMUL.FTZ R7, R144, UR5 ;  /* 0x0000000590079c20 */ /* 0x004fd00008410000 */
[----:B---3--:R-:W-:Y:S01]  /*1c40*/  @P3 FFMA.FTZ R156, R144, UR5, R156 ;  /* 0x00000005909c3c23 */ /* 0x008fe2000801009c */
        /* <DEDUP_REMOVED lines=11> */
.L_x_79323:
[----:B------:R-:W-:Y:S05]  /*1d00*/  BSYNC.RECONVERGENT B0 ;  /* 0x0000000000007941 */ /* 0x000fea0003800200 */
.L_x_79322:
        /* <DEDUP_REMOVED lines=20> */
[----:B------:R-:W-:Y:S01]  /*1e50*/  @P2 FFMA.FTZ R161, R145, UR5, R161 ;  /* 0x0000000591a12c23 */ /* 0x000fe200080100a1 */
[----:B------:R-:W-:Y:S01]  /*1e60*/  @P2 FFMA.FTZ R162, R146, UR5, R162 ;  /* 0x0000000592a22c23 */ /* 0x000fe200080100a2 */
[----:B------:R-:W-:Y:S01]  /*1e70*/  @P2 FFMA.FTZ R163, R147, UR5, R163 ;  /* 0x0000000593a32c23 */ /* 0x000fe200080100a3 */
[----:B------:R-:W-:-:S04]  /*1e80*/  ISETP.GT.AND P2, PT, R4, RZ, PT ;  /* 0x000000ff0400720c */ /* 0x000fc80003f44270 */
[----:B------:R-:W-:Y:S01]  /*1e90*/  @!P1 FSEL R160, R7, RZ, P2 ;  /* 0x000000ff07a09208 */ /* 0x000fe20001000000 */
[----:B------:R-:W-:-:S05]  /*1ea0*/  @!P1 FMUL.FTZ R7, R145, UR5 ;  /* 0x0000000591079c20 */ /* 0x000fca0008410000 */
[----:B------:R-:W-:Y:S01]  /*1eb0*/  @!P1 FSEL R161, R7, RZ, P2 ;  /* 0x000000ff07a19208 */ /* 0x000fe20001000000 */
[----:B------:R-:W-:-:S05]  /*1ec0*/  @!P1 FMUL.FTZ R7, R146, UR5 ;  /* 0x0000000592079c20 */ /* 0x000fca0008410000 */
[----:B------:R-:W-:Y:S01]  /*1ed0*/  @!P1 FSEL R162, R7, RZ, P2 ;  /* 0x000000ff07a29208 */ /* 0x000fe20001000000 */
[----:B------:R-:W-:-:S05]  /*1ee0*/  @!P1 FMUL.FTZ R7, R147, UR5 ;  /* 0x0000000593079c20 */ /* 0x000fca0008410000 */
[----:B------:R-:W-:-:S05]  /*1ef0*/  @!P1 FSEL R163, R7, RZ, P2 ;  /* 0x000000ff07a39208 */ /* 0x000fca0001000000 */
[----:B------:R3:W-:Y:S02]  /*1f00*/  STG.E.128 desc[UR6][R228.64], R160 ;  /* 0x000000a0e4007986 */ /* 0x0007e4000c101d06 */
.L_x_79325:
[----:B------:R-:W-:Y:S05]  /*1f10*/  BSYNC.RECONVERGENT B0 ;  /* 0x0000000000007941 */ /* 0x000fea0003800200 */
.L_x_79324:
[----:B------:R-:W-:Y:S01]  /*1f20*/  ISETP.GE.U32.AND P1, PT, R0, 0xa0, PT ;  /* 0x000000a00000780c */ /* 0x000fe20003f26070 */
[----:B------:R-:W-:Y:S01]  /*1f30*/  BSSY.RECONVERGENT B0, `(.L_x_79326) ;  /* 0x000001f000007945 */ /* 0x000fe20003800200 */
[----:B------:R-:W-:-:S11]  /*1f40*/  LOP3.LUT R3, R3, 0xfffffffd, RZ, 0xc0, !PT ;  /* 0xfffffffd03037812 */ /* 0x000fd600078ec0ff */
[----:B------:R-:W-:Y:S01]  /*1f50*/  @P1 LOP3.LUT R3, R3, 0x2, RZ, 0xfc, !PT ;  /* 0x0000000203031812 */ /* 0x000fe200078efcff */
[----:B------:R-:W-:Y:S06]  /*1f60*/  @!P1 BRA `(.L_x_79327) ;  /* 0x00000000006c9947 */ /* 0x000fec0003800000 */
[----:B------:R-:W-:Y:S01]  /*1f70*/  ISETP.NE.U32.AND P1, PT, RZ, UR8, PT ;  /* 0x00000008ff007c0c */ /* 0x000fe2000bf25070 */
[----:B------:R-:W4:Y:S03]  /*1f80*/  @P0 LDC.64 R166, c[0x0][0x390] ;  /* 0x0000e400ffa60b82 */ /* 0x000f260000000a00 */
[----:B------:R-:W-:-:S05]  /*1f90*/  ISETP.NE.AND.EX P1, PT, RZ, UR9, PT, P1 ;  /* 0x00000009ff007c0c */ /* 0x000fca000bf25310 */
[----:B0123--:R-:W0:Y:S08]  /*1fa0*/  LDC.64 R228, c[0x0][0x3a8] ;  /* 0x0000ea00ffe47b82 */ /* 0x00fe300000000a00 */
[----:B------:R-:W1:Y:S01]  /*1fb0*/  @P1 LDC.64 R164, c[0x0][0x3a0] ;  /* 0x0000e800ffa41b82 */ /* 0x000e620000000a00 */
[----:B----4-:R-:W-:-:S05]  /*1fc0*/  @P0 IMAD.WIDE.U32 R166, R6, 0x10, R166 ;  /* 0x0000001006a60825 */ /* 0x010fca00078e00a6 */
        /* <DEDUP_REMOVED lines=21> */
.L_x_79327:
[----:B------:R-:W-:Y:S05]  /*2120*/  BSYNC.RECONVERGENT B0 ;  /* 0x0000000000007941 */ /* 0x000fea0003800200 */
.L_x_79326:
[----:B------:R-:W-:Y:S01]  /*2130*/  ISETP.GE.U32.AND P1, PT, R0, 0xc0, PT ;  /* 0x000000c00000780c */ /* 0x000fe20003f26070 */
[----:B------:R-:W-:Y:S01]  /*2140*/  BSSY.RECONVERGENT B0, `(.L_x_79328) ;  /* 0x000001f000007945 */ /* 0x000fe20003800200 */
[----:B------:R-:W-:-:S11]  /*2150*/  LOP3.LUT R3, R3, 0xfffffffe, RZ, 0xc0, !PT ;  /* 0xfffffffe03037812 */ /* 0x000fd600078ec0ff */
[----:B------:R-:W-:Y:S01]  /*2160*/  @P1 LOP3.LUT R3, R3, 0x1, RZ, 0xfc, !PT ;  /* 0x0000000103031812 */ /* 0x000fe200078efcff */
[----:B------:R-:W-:Y:S06]  /*2170*/  @!P1 BRA `(.L_x_79329) ;  /* 0x00000000006c9947 */ /* 0x000fec0003800000 */
[----:B------:R-:W-:Y:S01]  /*2180*/  ISETP.NE.U32.AND P1, PT, RZ, UR8, PT ;  /* 0x00000008ff007c0c */ /* 0x000fe2000bf25070 */
[----:B------:R-:W0:Y:S03]  /*2190*/  @P0 LDC.64 R170, c[0x0][0x390] ;  /* 0x0000e400ffaa0b82 */ /* 0x000e260000000a00 */
[----:B------:R-:W-:-:S05]  /*21a0*/  ISETP.NE.AND.EX P1, PT, RZ, UR9, PT, P1 ;  /* 0x00000009ff007c0c */ /* 0x000fca000bf25310 */
[----:B01234-:R-:W0:Y:S08]  /*21b0*/  LDC.64 R228, c[0x0][0x3a8] ;  /* 0x0000ea00ffe47b82 */ /* 0x01fe300000000a00 */
[----:B------:R-:W1:Y:S01]  /*21c0*/  @P1 LDC.64 R168, c[0x0][0x3a0] ;  /* 0x0000e800ffa81b82 */ /* 0x000e620000000a00 */
[----:B------:R-:W-:-:S05]  /*21d0*/  @P0 IMAD.WIDE.U32 R170, R6, 0x10, R170 ;  /* 0x0000001006aa0825 */ /* 0x000fca00078e00aa */
        /* <DEDUP_REMOVED lines=21> */
.L_x_79329:
[----:B------:R-:W-:Y:S05]  /*2330*/  BSYNC.RECONVERGENT B0 ;  /* 0x0000000000007941 */ /* 0x000fea0003800200 */
.L_x_79328:
        /* <DEDUP_REMOVED lines=32> */
.L_x_79331:
[----:B------:R-:W-:Y:S05]  /*2540*/  BSYNC.RECONVERGENT B0 ;  /* 0x0000000000007941 */ /* 0x000fea0003800200 */
.L_x_79330:
        /* <DEDUP_REMOVED lines=32> */
.L_x_79333:
[----:B------:R-:W-:Y:S05]  /*2750*/  BSYNC.RECONVERGENT B0 ;  /* 0x0000000000007941 */ /* 0x000fea0003800200 */
.L_x_79332:
        /* <DEDUP_REMOVED lines=32> */
.L_x_79335:
[----:B------:R-:W-:Y:S05]  /*2960*/  BSYNC.RECONVERGENT B0 ;  /* 0x0000000000007941 */ /* 0x000fea0003800200 */
.L_x_79334:
        /* <DEDUP_REMOVED lines=32> */
.L_x_79337:
[----:B------:R-:W-:Y:S05]  /*2b70*/  BSYNC.RECONVERGENT B0 ;  /* 0x0000000000007941 */ /* 0x000fea0003800200 */
.L_x_79336:
        /* <DEDUP_REMOVED lines=32> */
.L_x_79339:
[----:B------:R-:W-:Y:S05]  /*2d80*/  BSYNC.RECONVERGENT B0 ;  /* 0x0000000000007941 */ /* 0x000fea0003800200 */
.L_x_79338:
        /* <DEDUP_REMOVED lines=32> */
.L_x_79341:
[----:B------:R-:W-:Y:S05]  /*2f90*/  BSYNC.RECONVERGENT B0 ;  /* 0x0000000000007941 */ /* 0x000fea0003800200 */
.L_x_79340:
        /* <DEDUP_REMOVED lines=32> */
.L_x_79343:
[----:B------:R-:W-:Y:S05]  /*31a0*/  BSYNC.RECONVERGENT B0 ;  /* 0x0000000000007941 */ /* 0x000fea0003800200 */
.L_x_79342:
        /* <DEDUP_REMOVED lines=32> */
.L_x_79345:
[----:B------:R-:W-:Y:S05]  /*33b0*/  BSYNC.RECONVERGENT B0 ;  /* 0x0000000000007941 */ /* 0x000fea0003800200 */
.L_x_79344:
        /* <DEDUP_REMOVED lines=32> */
.L_x_79347:
[----:B------:R-:W-:Y:S05]  /*35c0*/  BSYNC.RECONVERGENT B0 ;  /* 0x0000000000007941 */ /* 0x000fea0003800200 */
.L_x_79346:
        /* <DEDUP_REMOVED lines=32> */
.L_x_79349:
[----:B------:R-:W-:Y:S05]  /*37d0*/  BSYNC.RECONVERGENT B0 ;  /* 0x0000000000007941 */ /* 0x000fea0003800200 */
.L_x_79348:
        /* <DEDUP_REMOVED lines=32> */
.L_x_79351:
[----:B------:R-:W-:Y:S05]  /*39e0*/  BSYNC.RECONVERGENT B0 ;  /* 0x0000000000007941 */ /* 0x000fea0003800200 */
.L_x_79350:
        /* <DEDUP_REMOVED lines=32> */
.L_x_79353:
[----:B------:R-:W-:Y:S05]  /*3bf0*/  BSYNC.RECONVERGENT B0 ;  /* 0x0000000000007941 */ /* 0x000fea0003800200 */
.L_x_79352:
        /* <DEDUP_REMOVED lines=32> */
.L_x_79355:
[----:B------:R-:W-:Y:S05]  /*3e00*/  BSYNC.RECONVERGENT B0 ;  /* 0x0000000000007941 */ /* 0x000fea0003800200 */
.L_x_79354:
[----:B------:R-:W-:Y:S01]  /*3e10*/  ISETP.GE.U32.AND P1, PT, R0, 0x280, PT ;  /* 0x000002800000780c */ /* 0x000fe20003f26070 */
[----:B------:R-:W-:Y:S01]  /*3e20*/  BSSY.RECONVERGENT B0, `(.L_x_79356) ;  /* 0x000001d000007945 */ /* 0x000fe20003800200 */
[----:B------:R-:W-:-:S11]  /*3e30*/  LOP3.LUT R2, R2, 0xffffbfff, RZ, 0xc0, !PT ;  /* 0xffffbfff02027812 */ /* 0x000fd600078ec0ff */
[----:B------:R-:W-:Y:S01]  /*3e40*/  @P1 LOP3.LUT R2, R2, 0x4000, RZ, 0xfc, !PT ;  /* 0x0000400002021812 */ /* 0x000fe200078efcff */
[----:B------:R-:W-:Y:S06]  /*3e50*/  @!P1 BRA `(.L_x_79357) ;  /* 0x0000000000649947 */ /* 0x000fec0003800000 */
[----:B------:R-:W0:Y:S02]  /*3e60*/  @P0 LDC.64 R224, c[0x0][0x390] ;  /* 0x0000e400ffe00b82 */ /* 0x000e240000000a00 */
[----:B0-----:R-:W-:-:S05]  /*3e70*/  @P0 IMAD.WIDE.U32 R6, R6, 0x10, R224 ;  /* 0x0000001006060825 */ /* 0x001fca00078e00e0 */
[----:B------:R0:W2:Y:S01]  /*3e80*/  @P0 LDG.E.128 R144, desc[UR6][R6.64] ;  /* 0x0000000606900981 */ /* 0x0000a2000c1e1d00 */
[----:B------:R-:W-:-:S04]  /*3e90*/  ISETP.NE.U32.AND P0, PT, RZ, UR8, PT ;  /* 0x00000008ff007c0c */ /* 0x000fc8000bf05070 */
[----:B------:R-:W-:-:S13]  /*3ea0*/  ISETP.NE.AND.EX P0, PT, RZ, UR9, PT, P0 ;  /* 0x00000009ff007c0c */ /* 0x000fda000bf05300 */
[----:B0-----:R-:W0:Y:S02]  /*3eb0*/  @P0 LDC.64 R6, c[0x0][0x3a0] ;  /* 0x0000e800ff060b82 */ /* 0x001e240000000a00 */
[----:B0-----:R-:W-:-:S05]  /*3ec0*/  @P0 IMAD.WIDE.U32 R6, R5, 0x10, R6 ;  /* 0x0000001005060825 */ /* 0x001fca00078e0006 */
[----:B------:R0:W2:Y:S01]  /*3ed0*/  @P0 LDG.E.128 R224, desc[UR6][R6.64] ;  /* 0x0000000606e00981 */ /* 0x0000a2000c1e1d00 */
[----:B------:R-:W-:Y:S01]  /*3ee0*/  ISETP.GT.AND P1, PT, R4, RZ, P0 ;  /* 0x000000ff0400720c */ /* 0x000fe20000724270 */
[----:B0-----:R-:W0:-:S12]  /*3ef0*/  LDC.64 R6, c[0x0][0x3a8] ;  /* 0x0000ea00ff067b82 */ /* 0x001e180000000a00 */
[----:B--2---:R-:W-:Y:S01]  /*3f00*/  @P1 FFMA.FTZ R224, R144, UR5, R224 ;  /* 0x0000000590e01c23 */ /* 0x004fe200080100e0 */
[----:B------:R-:W-:Y:S01]  /*3f10*/  @P1 FFMA.FTZ R225, R145, UR5, R225 ;  /* 0x0000000591e11c23 */ /* 0x000fe200080100e1 */
[----:B------:R-:W-:Y:S01]  /*3f20*/  @P1 FFMA.FTZ R226, R146, UR5, R226 ;  /* 0x0000000592e21c23 */ /* 0x000fe200080100e2 */
[----:B------:R-:W-:Y:S01]  /*3f30*/  @P1 FFMA.FTZ R227, R147, UR5, R227 ;  /* 0x0000000593e31c23 */ /* 0x000fe200080100e3 */
[----:B------:R-:W-:Y:S01]  /*3f40*/  ISETP.GT.AND P1, PT, R4, RZ, PT ;  /* 0x000000ff0400720c */ /* 0x000fe20003f24270 */
[----:B------:R-:W-:-:S05]  /*3f50*/  @!P0 FMUL.FTZ R4, R144, UR5 ;  /* 0x0000000590048c20 */ /* 0x000fca0008410000 */
[----:B------:R-:W-:Y:S01]  /*3f60*/  @!P0 FSEL R224, R4, RZ, P1 ;  /* 0x000000ff04e08208 */ /* 0x000fe20000800000 */
[----:B------:R-:W-:-:S05]  /*3f70*/  @!P0 FMUL.FTZ R4, R145, UR5 ;  /* 0x0000000591048c20 */ /* 0x000fca0008410000 */
[----:B------:R-:W-:Y:S01]  /*3f80*/  @!P0 FSEL R225, R4, RZ, P1 ;  /* 0x000000ff04e18208 */ /* 0x000fe20000800000 */
[----:B------:R-:W-:-:S05]  /*3f90*/  @!P0 FMUL.FTZ R4, R146, UR5 ;  /* 0x0000000592048c20 */ /* 0x000fca0008410000 */
[----:B------:R-:W-:Y:S01]  /*3fa0*/  @!P0 FSEL R226, R4, RZ, P1 ;  /* 0x000000ff04e28208 */ /* 0x000fe20000800000 */
[----:B------:R-:W-:-:S05]  /*3fb0*/  @!P0 FMUL.FTZ R4, R147, UR5 ;  /* 0x0000000593048c20 */ /* 0x000fca0008410000 */
[----:B------:R-:W-:Y:S01]  /*3fc0*/  @!P0 FSEL R227, R4, RZ, P1 ;  /* 0x000000ff04e38208 */ /* 0x000fe20000800000 */
[----:B0-----:R-:W-:-:S05]  /*3fd0*/  IMAD.WIDE.U32 R4, R5, 0x10, R6 ;  /* 0x0000001005047825 */ /* 0x001fca00078e0006 */
[----:B------:R0:W-:Y:S02]  /*3fe0*/  STG.E.128 desc[UR6][R4.64], R224 ;  /* 0x000000e004007986 */ /* 0x0001e4000c101d06 */
.L_x_79357:
[----:B------:R-:W-:Y:S05]  /*3ff0*/  BSYNC.RECONVERGENT B0 ;  /* 0x0000000000007941 */ /* 0x000fea0003800200 */
.L_x_79356:
        /* <DEDUP_REMOVED lines=130> */
[----:B0-----:R-:W-:Y:S02]  /*4820*/  LOP3.LUT P6, RZ, R246, 0x1f, RZ, 0xc0, !PT ;  /* 0x0000001ff6ff7812 */ /* 0x001fe400078cc0ff */
        /* <DEDUP_REMOVED lines=199> */
.L_x_79411:
        /* <DEDUP_REMOVED lines=26> */
[----:B------:R1:W-:Y:S01]  /*5640*/  STL [R1+0x24], R2 ;  /* 0x0000240201007387 */ /* 0x0003e20000100800 */
[----:B------:R-:W2:Y:S03]  /*5650*/  LDC.64 R246, c[0x0][0x428] ;  /* 0x00010a00fff67b82 */ /* 0x000ea60000000a00 */
[----:B-1----:R-:W3:Y:S04]  /*5660*/  LDL R2, [R1+0x10] ;  /* 0x0000100001027983 */ /* 0x002ee80000100800 */
[----:B------:R1:W-:Y:S04]  /*5670*/  STL [R1+0x20], R0 ;  /* 0x0000200001007387 */ /* 0x0003e80000100800 */
[----:B------:R-:W4:Y:S04]  /*5680*/  LDL R231, [R1+0x18] ;  /* 0x0000180001e77983 */ /* 0x000f280000100800 */
[----:B------:R-:W2:Y:S04]  /*5690*/  LDL R252, [R1+0x1c] ;  /* 0x00001c0001fc7983 */ /* 0x000ea80000100800 */
[----:B-1----:R-:W4:Y:S01]  /*56a0*/  LDL R0, [R1+0x14] ;  /* 0x0000140001007983 */ /* 0x002f220000100800 */
[--C-:B------:R-:W-:Y:S01]  /*56b0*/  FADD.FTZ R7, R148, -R5.reuse ;  /* 0x8000000594077221 */ /* 0x100fe20000010000 */
[----:B------:R-:W-:-:S03]  /*56c0*/  FADD.FTZ R229, R149, -R5 ;  /* 0x8000000595e57221 */ /* 0x000fc60000010000 */
[C---:B0-----:R-:W-:Y:S01]  /*56d0*/  FMUL.FTZ R228, R4.reuse, R7 ;  /* 0x0000000704e47220 */ /* 0x041fe20000410000 */
        /* <DEDUP_REMOVED lines=10> */
[----:B--2---:R-:W-:-:S04]  /*5780*/  IMAD.WIDE.U32 R246, R6, 0x10, R246 ;  /* 0x0000001006f67825 */ /* 0x004fc800078e00f6 */
[----:B------:R-:W-:-:S05]  /*5790*/  FFMA.FTZ R231, R7, R252, R11 ;  /* 0x000000fc07e77223 */ /* 0x000fca000001000b */
[----:B------:R1:W-:Y:S01]  /*57a0*/  STG.E.128 desc[UR6][R246.64], R228 ;  /* 0x000000e4f6007986 */ /* 0x0003e2000c101d06 */
[----:B------:R-:W-:-:S07]  /*57b0*/  IADD3 R6, PT, PT, R6, 0x20, RZ ;  /* 0x0000002006067810 */ /* 0x000fce0007ffe0ff */
.L_x_79362:
[----:B------:R-:W-:Y:S05]  /*57c0*/  BSYNC.RECONVERGENT B1 ;  /* 0x0000000000017941 */ /* 0x000fea0003800200 */
.L_x_79361:
[----:B-----5:R-:W-:Y:S01]  /*57d0*/  LOP3.LUT P0, RZ, R2, 0x200000, RZ, 0xc0, !PT ;  /* 0x0020000002ff7812 */ /* 0x020fe2000780c0ff */
[----:B------:R-:W-:-:S12]  /*57e0*/  BSSY.RECONVERGENT B1, `(.L_x_79363) ;  /* 0x000001a000017945 */ /* 0x000fd80003800200 */
[----:B------:R-:W-:Y:S05]  /*57f0*/  @!P0 BRA `(.L_x_79364) ;  /* 0x0000000000608947 */ /* 0x000fea0003800000 */
[----:B------:R2:W-:Y:S01]  /*5800*/  STL [R1+0x24], R2 ;  /* 0x0000240201007387 */ /* 0x0005e20000100800 */
[----:B-1----:R-:W1:Y:S03]  /*5810*/  LDC.64 R246, c[0x0][0x428] ;  /* 0x00010a00fff67b82 */ /* 0x002e660000000a00 */
[----:B--2---:R-:W2:Y:S04]  /*5820*/  LDL R2, [R1] ;  /* 0x0000000001027983 */ /* 0x004ea80000100800 */
[----:B------:R3:W-:Y:S04]  /*5830*/  STL [R1+0x20], R0 ;  /* 0x0000200001007387 */ /* 0x0007e80000100800 */
[----:B------:R-:W4:Y:S04]  /*5840*/  LDL R252, [R1+0x8] ;  /* 0x0000080001fc7983 */ /* 0x000f280000100800 */
[----:B------:R-:W4:Y:S04]  /*5850*/  LDL R231, [R1+0xc] ;  /* 0x00000c0001e77983 */ /* 0x000f280000100800 */
[----:B---3--:R-:W3:Y:S01]  /*5860*/  LDL R0, [R1+0x4] ;  /* 0x0000040001007983 */ /* 0x008ee20000100800 */
        /* <DEDUP_REMOVED lines=11> */
[----:B------:R2:W5:Y:S01]  /*5920*/  LDL.LU R0, [R1+0x20] ;  /* 0x0000200001007983 */ /* 0x0005620000300800 */
[----:B-1----:R-:W-:-:S04]  /*5930*/  IMAD.WIDE.U32 R246, R6, 0x10, R246 ;  /* 0x0000001006f67825 */ /* 0x002fc800078e00f6 */
[----:B----4-:R-:W-:Y:S01]  /*5940*/  FFMA.FTZ R230, R230, R252, R14 ;  /* 0x000000fce6e67223 */ /* 0x010fe2000001000e */
[----:B------:R-:W-:-:S05]  /*5950*/  FFMA.FTZ R231, R7, R231, R15 ;  /* 0x000000e707e77223 */ /* 0x000fca000001000f */
[----:B------:R2:W-:Y:S01]  /*5960*/  STG.E.128 desc[UR6][R246.64], R228 ;  /* 0x000000e4f6007986 */ /* 0x0005e2000c101d06 */
[----:B------:R-:W-:-:S07]  /*5970*/  IADD3 R6, PT, PT, R6, 0x20, RZ ;  /* 0x0000002006067810 */ /* 0x000fce0007ffe0ff */
.L_x_79364:
[----:B------:R-:W-:Y:S05]  /*5980*/  BSYNC.RECONVERGENT B1 ;  /* 0x0000000000017941 */ /* 0x000fea0003800200 */
.L_x_79363:
[----:B-----5:R-:W-:Y:S01]  /*5990*/  LOP3.LUT P0, RZ, R2, 0x400000, RZ, 0xc0, !PT ;  /* 0x0040000002ff7812 */ /* 0x020fe2000780c0ff */
[----:B------:R-:W-:-:S12]  /*59a0*/  BSSY.RECONVERGENT B1, `(.L_x_79365) ;  /* 0x0000012000017945 */ /* 0x000fd80003800200 */
[----:B------:R-:W-:Y:S05]  /*59b0*/  @!P0 BRA `(.L_x_79366) ;  /* 0x0000000000408947 */ /* 0x000fea0003800000 */
[----:B-12---:R-:W1:Y:S01]  /*59c0*/  LDC.64 R246, c[0x0][0x428] ;  /* 0x00010a00fff67b82 */ /* 0x006e620000000a00 */
[--C-:B------:R-:W-:Y:S01]  /*59d0*/  FADD.FTZ R7, R156, -R5.reuse ;  /* 0x800000059c077221 */ /* 0x100fe20000010000 */
[--C-:B------:R-:W-:Y:S01]  /*59e0*/  FADD.FTZ R229, R157, -R5.reuse ;  /* 0x800000059de57221 */ /* 0x100fe20000010000 */
[--C-:B------:R-:W-:Y:S02]  /*59f0*/  FADD.FTZ R230, R158, -R5.reuse ;  /* 0x800000059ee67221 */ /* 0x100fe40000010000 */
[C---:B0-----:R-:W-:Y:S01]  /*5a00*/  FMUL.FTZ R228, R4.reuse, R7 ;  /* 0x0000000704e47220 */ /* 0x041fe20000410000 */
[----:B------:R-:W-:Y:S01]  /*5a10*/  FADD.FTZ R7, R159, -R5 ;  /* 0x800000059f077221 */ /* 0x000fe20000010000 */
[C---:B------:R-:W-:Y:S01]  /*5a20*/  FMUL.FTZ R229, R4.reuse, R229 ;  /* 0x000000e504e57220 */ /* 0x040fe20000410000 */
[----:B------:R-:W-:Y:S01]  /*5a30*/  FMUL.FTZ R230, R4, R230 ;  /* 0x000000e604e67220 */ /* 0x000fe20000410000 */
[----:B------:R-:W-:Y:S01]  /*5a40*/  FFMA.FTZ R228, R228, R248, R16 ;  /* 0x000000f8e4e47223 */ /* 0x000fe20000010010 */
[----:B------:R-:W-:Y:S01]  /*5a50*/  FMUL.FTZ R7, R4, R7 ;  /* 0x0000000704077220 */ /* 0x000fe20000410000 */
[----:B------:R-:W-:Y:S01]  /*5a60*/  FFMA.FTZ R229, R229, R249, R17 ;  /* 0x000000f9e5e57223 */ /* 0x000fe20000010011 */
[----:B------:R-:W-:-:S02]  /*5a70*/  FFMA.FTZ R230, R230, R250, R18 ;  /* 0x000000fae6e67223 */ /* 0x000fc40000010012 */
[----:B------:R-:W-:Y:S01]  /*5a80*/  FFMA.FTZ R231, R7, R251, R19 ;  /* 0x000000fb07e77223 */ /* 0x000fe20000010013 */
[C---:B-1----:R-:W-:Y:S01]  /*5a90*/  IMAD.WIDE.U32 R246, R6.reuse, 0x10, R246 ;  /* 0x0000001006f67825 */ /* 0x042fe200078e00f6 */
[----:B------:R-:W-:-:S04]  /*5aa0*/  IADD3 R6, PT, PT, R6, 0x20, RZ ;  /* 0x0000002006067810 */ /* 0x000fc80007ffe0ff */
[----:B------:R3:W-:Y:S03]  /*5ab0*/  STG.E.128 desc[UR6][R246.64], R228 ;  /* 0x000000e4f6007986 */ /* 0x0007e6000c101d06 */
.L_x_79366:
[----:B------:R-:W-:Y:S05]  /*5ac0*/  BSYNC.RECONVERGENT B1 ;  /* 0x0000000000017941 */ /* 0x000fea0003800200 */
.L_x_79365:
[----:B------:R-:W-:Y:S01]  /*5ad0*/  LOP3.LUT P0, RZ, R2, 0x800000, RZ, 0xc0, !PT ;  /* 0x0080000002ff7812 */ /* 0x000fe2000780c0ff */
[----:B------:R-:W-:-:S12]  /*5ae0*/  BSSY.RECONVERGENT B1, `(.L_x_79367) ;  /* 0x0000012000017945 */ /* 0x000fd80003800200 */
[----:B------:R-:W-:Y:S05]  /*5af0*/  @!P0 BRA `(.L_x_79368) ;  /* 0x0000000000408947 */ /* 0x000fea0003800000 */
[----:B-123--:R-:W1:Y:S01]  /*5b00*/  LDC.64 R246, c[0x0][0x428] ;  /* 0x00010a00fff67b82 */ /* 0x00ee620000000a00 */
        /* <DEDUP_REMOVED lines=15> */
.L_x_79368:
[----:B------:R-:W-:Y:S05]  /*5c00*/  BSYNC.RECONVERGENT B1 ;  /* 0x0000000000017941 */ /* 0x000fea0003800200 */
.L_x_79367:
[----:B------:R-:W-:Y:S01]  /*5c10*/  LOP3.LUT P0, RZ, R3, 0x2, RZ, 0xc0, !PT ;  /* 0x0000000203ff7812 */ /* 0x000fe2000780c0ff */
[----:B------:R-:W-:-:S12]  /*5c20*/  BSSY.RECONVERGENT B1, `(.L_x_79369) ;  /* 0x0000012000017945 */ /* 0x000fd80003800200 */
[----:B------:R-:W-:Y:S05]  /*5c30*/  @!P0 BRA `(.L_x_79370) ;  /* 0x0000000000408947 */ /* 0x000fea0003800000 */
[----:B-1234-:R-:W1:Y:S01]  /*5c40*/  LDC.64 R246, c[0x0][0x428] ;  /* 0x00010a00fff67b82 */ /* 0x01ee620000000a00 */
        /* <DEDUP_REMOVED lines=15> */
.L_x_79370:
[----:B------:R-:W-:Y:S05]  /*5d40*/  BSYNC.RECONVERGENT B1 ;  /* 0x0000000000017941 */ /* 0x000fea0003800200 */
.L_x_79369:
[----:B------:R-:W-:Y:S01]  /*5d50*/  LOP3.LUT P0, RZ, R3, 0x1, RZ, 0xc0, !PT ;  /* 0x0000000103ff7812 */ /* 0x000fe2000780c0ff */
[----:B------:R-:W-:-:S12]  /*5d60*/  BSSY.RECONVERGENT B1, `(.L_x_79371) ;  /* 0x0000012000017945 */ /* 0x000fd80003800200 */
[----:B------:R-:W-:Y:S05]  /*5d70*/  @!P0 BRA `(.L_x_79372) ;  /* 0x0000000000408947 */ /* 0x000fea0003800000 */
[----:B01234-:R-:W0:Y:S01]  /*5d80*/  LDC.64 R246, c[0x0][0x428] ;  /* 0x00010a00fff67b82 */ /* 0x01fe220000000a00 */
[--C-:B------:R-:W-:Y:S01]  /*5d90*/  FADD.FTZ R7, R168, -R5.reuse ;  /* 0x80000005a8077221 */ /* 0x100fe20000010000 */
[--C-:B------:R-:W-:Y:S01]  /*5da0*/  FADD.FTZ R229, R169, -R5.reuse ;  /* 0x80000005a9e57221 */ /* 0x100fe20000010000 */
[--C-:B------:R-:W-:Y:S02]  /*5db0*/  FADD.FTZ R230, R170, -R5.reuse ;  /* 0x80000005aae67221 */ /* 0x100fe40000010000 */
[C---:B------:R-:W-:Y:S01]  /*5dc0*/  FMUL.FTZ R228, R4.reuse, R7 ;  /* 0x0000000704e47220 */ /* 0x040fe20000410000 */
        /* <DEDUP_REMOVED lines=8> */
[C---:B0-----:R-:W-:Y:S01]  /*5e50*/  IMAD.WIDE.U32 R246, R6.reuse, 0x10, R246 ;  /* 0x0000001006f67825 */ /* 0x041fe200078e00f6 */
[----:B------:R-:W-:-:S04]  /*5e60*/  IADD3 R6, PT, PT, R6, 0x20, RZ ;  /* 0x0000002006067810 */ /* 0x000fc80007ffe0ff */
[----:B------:R0:W-:Y:S03]  /*5e70*/  STG.E.128 desc[UR6][R246.64], R228 ;  /* 0x000000e4f6007986 */ /* 0x0001e6000c101d06 */
.L_x_79372:
[----:B------:R-:W-:Y:S05]  /*5e80*/  BSYNC.RECONVERGENT B1 ;  /* 0x0000000000017941 */ /* 0x000fea0003800200 */
.L_x_79371:
        /* <DEDUP_REMOVED lines=19> */
.L_x_79374:
[----:B------:R-:W-:Y:S05]  /*5fc0*/  BSYNC.RECONVERGENT B1 ;  /* 0x0000000000017941 */ /* 0x000fea0003800200 */
.L_x_79373:
        /* <DEDUP_REMOVED lines=19> */
.L_x_79376:
[----:B------:R-:W-:Y:S05]  /*6100*/  BSYNC.RECONVERGENT B1 ;  /* 0x0000000000017941 */ /* 0x000fea0003800200 */
.L_x_79375:
        /* <DEDUP_REMOVED lines=19> */
.L_x_79378:
[----:B------:R-:W-:Y:S05]  /*6240*/  BSYNC.RECONVERGENT B1 ;  /* 0x0000000000017941 */ /* 0x000fea0003800200 */
.L_x_79377:
        /* <DEDUP_REMOVED lines=19> */
.L_x_79380:
[----:B------:R-:W-:Y:S05]  /*6380*/  BSYNC.RECONVERGENT B1 ;  /* 0x0000000000017941 */ /* 0x000fea0003800200 */
.L_x_79379:
        /* <DEDUP_REMOVED lines=19> */
.L_x_79382:
[----:B------:R-:W-:Y:S05]  /*64c0*/  BSYNC.RECONVERGENT B1 ;  /* 0x0000000000017941 */ /* 0x000fea0003800200 */
.L_x_79381:
        /* <DEDUP_REMOVED lines=19> */
.L_x_79384:
[----:B------:R-:W-:Y:S05]  /*6600*/  BSYNC.RECONVERGENT B1 ;  /* 0x0000000000017941 */ /* 0x000fea0003800200 */
.L_x_79383:
        /* <DEDUP_REMOVED lines=19> */
.L_x_79386:
[----:B------:R-:W-:Y:S05]  /*6740*/  BSYNC.RECONVERGENT B1 ;  /* 0x0000000000017941 */ /* 0x000fea0003800200 */
.L_x_79385:
        /* <DEDUP_REMOVED lines=19> */
.L_x_79388:
[----:B------:R-:W-:Y:S05]  /*6880*/  BSYNC.RECONVERGENT B1 ;  /* 0x0000000000017941 */ /* 0x000fea0003800200 */
.L_x_79387:
        /* <DEDUP_REMOVED lines=19> */
.L_x_79390:
[----:B------:R-:W-:Y:S05]  /*69c0*/  BSYNC.RECONVERGENT B1 ;  /* 0x0000000000017941 */ /* 0x000fea0003800200 */
.L_x_79389:
        /* <DEDUP_REMOVED lines=19> */
.L_x_79392:
[----:B------:R-:W-:Y:S05]  /*6b00*/  BSYNC.RECONVERGENT B1 ;  /* 0x0000000000017941 */ /* 0x000fea0003800200 */
.L_x_79391:
        /* <DEDUP_REMOVED lines=19> */
.L_x_79394:
[----:B------:R-:W-:Y:S05]  /*6c40*/  BSYNC.RECONVERGENT B1 ;  /* 0x0000000000017941 */ /* 0x000fea0003800200 */
.L_x_79393:
        /* <DEDUP_REMOVED lines=19> */
.L_x_79396:
[----:B------:R-:W-:Y:S05]  /*6d80*/  BSYNC.RECONVERGENT B1 ;  /* 0x0000000000017941 */ /* 0x000fea0003800200 */
.L_x_79395:
        /* <DEDUP_REMOVED lines=19> */
.L_x_79398:
[----:B------:R-:W-:Y:S05]  /*6ec0*/  BSYNC.RECONVERGENT B1 ;  /* 0x0000000000017941 */ /* 0x000fea0003800200 */
.L_x_79397:
        /* <DEDUP_REMOVED lines=8> */
[----:B------:R-:W0:Y:S01]  /*6f50*/  LDC.64 R228, c[0x0][0x428] ;  /* 0x00010a00ffe47b82 */ /* 0x000e220000000a00 */
[C---:B------:R-:W-:Y:S01]  /*6f60*/  FMUL.FTZ R231, R4.reuse, R231 ;  /* 0x000000e704e77220 */ /* 0x040fe20000410000 */
[----:B------:R-:W-:Y:S01]  /*6f70*/  FMUL.FTZ R230, R4, R230 ;  /* 0x000000e604e67220 */ /* 0x000fe20000410000 */
[----:B------:R-:W-:Y:S01]  /*6f80*/  FFMA.FTZ R7, R7, R143, R139 ;  /* 0x0000008f07077223 */ /* 0x000fe2000001008b */
[----:B------:R-:W-:Y:S01]  /*6f90*/  FFMA.FTZ R5, R5, R141, R137 ;  /* 0x0000008d05057223 */ /* 0x000fe20000010089 */
[----:B------:R-:W-:Y:S01]  /*6fa0*/  FFMA.FTZ R4, R231, R140, R136 ;  /* 0x0000008ce7047223 */ /* 0x000fe20000010088 */
[----:B0-----:R-:W-:-:S04]  /*6fb0*/  IMAD.WIDE.U32 R228, R6, 0x10, R228 ;  /* 0x0000001006e47825 */ /* 0x001fc800078e00e4 */
[----:B------:R-:W-:-:S05]  /*6fc0*/  FFMA.FTZ R6, R230, R142, R138 ;  /* 0x0000008ee6067223 */ /* 0x000fca000001008a */
[----:B------:R0:W-:Y:S02]  /*6fd0*/  STG.E.128 desc[UR6][R228.64], R4 ;  /* 0x00000004e4007986 */ /* 0x0001e4000c101d06 */
.L_x_79360:
[----:B------:R-:W-:Y:S05]  /*6fe0*/  BSYNC.RECONVERGENT B0 ;  /* 0x0000000000007941 */ /* 0x000fea0003800200 */
.L_x_79359:
[----:B0-----:R-:W0:Y:S02]  /*6ff0*/  LDC.64 R4, c[0x0][0x380] ;  /* 0x0000e000ff047b82 */ /* 0x001e240000000a00 */
[----:B0-----:R-:W-:-:S04]  /*7000*/  LEA R244, R4, R244, 0x2 ;  /* 0x000000f404f47211 */ /* 0x001fc800078e10ff */
[----:B------:R-:W-:-:S13]  /*7010*/  ISETP.GE.AND P0, PT, R244, R5, PT ;  /* 0x00000005f400720c */ /* 0x000fda0003f06270 */
[----:B------:R-:W-:Y:S05]  /*7020*/  @!P0 BRA `(.L_x_79399) ;  /* 0xffffffa400648947 */ /* 0x000fea000383ffff */
[----:B------:R-:W-:Y:S05]  /*7030*/  EXIT ;  /* 0x000000000000794d */ /* 0x000fea0003800000 */
.L_x_79358:
        /* <DEDUP_REMOVED lines=8> */
.L_x_79401:
[----:B------:R-:W-:Y:S05]  /*70c0*/  BSYNC B0 ;  /* 0x0000000000007941 */ /* 0x000fea0003800000 */
.L_x_79400:
        /* <DEDUP_REMOVED lines=9> */
.L_x_79402:
[----:B------:R-:W-:Y:S02]  /*7160*/  HFMA2 R7, -RZ, RZ, 0, 2.384185791015625e-07 ;  /* 0x00000004ff077431 */ /* 0x000fe400000001ff */
[----:B------:R-:W-:Y:S01]  /*7170*/  FADD.FTZ R5, R5, R4 ;  /* 0x0000000405057221 */ /* 0x000fe20000010000 */
[----:B------:R-:W-:-:S04]  /*7180*/  MOV R4, 0xffffffff ;  /* 0xffffffff00047802 */ /* 0x000fc80000000f00 */
[----:B------:R-:W-:-:S07]  /*7190*/  MOV R229, R5 ;  /* 0x0000000500e57202 */ /* 0x000fce0000000f00 */
[----:B------:R-:W-:Y:S05]  /*71a0*/  WARPSYNC.COLLECTIVE R4, `(.L_x_79403) ;  /* 0x0000000004087348 */ /* 0x000fea0003c00000 */
[----:B------:R0:W1:Y:S02]  /*71b0*/  SHFL.BFLY P6, R4, R229, R7, R6 ;  /* 0x0c000007e5047389 */ /* 0x00006400000c0006 */
[----:B01----:R-:W-:Y:S05]  /*71c0*/  ENDCOLLECTIVE ;  /* 0x000000000000791b */ /* 0x003fea0003800000 */
.L_x_79403:
[----:B------:R-:W-:Y:S02]  /*71d0*/  HFMA2 R7, -RZ, RZ, 0, 4.76837158203125e-07 ;  /* 0x00000008ff077431 */ /* 0x000fe400000001ff */
[----:B------:R-:W-:Y:S01]  /*71e0*/  FADD.FTZ R5, R5, R4 ;  /* 0x0000000405057221 */ /* 0x000fe20000010000 */
[----:B------:R-:W-:-:S04]  /*71f0*/  MOV R4, 0xffffffff ;  /* 0xffffffff00047802 */ /* 0x000fc80000000f00 */
[----:B------:R-:W-:-:S07]  /*7200*/  MOV R229, R5 ;  /* 0x0000000500e57202 */ /* 0x000fce0000000f00 */
[----:B------:R-:W-:Y:S05]  /*7210*/  WARPSYNC.COLLECTIVE R4, `(.L_x_79404) ;  /* 0x0000000004087348 */ /* 0x000fea0003c00000 */
[----:B------:R0:W1:Y:S02]  /*7220*/  SHFL.BFLY P6, R4, R229, R7, R6 ;  /* 0x0c000007e5047389 */ /* 0x00006400000c0006 */
[----:B01----:R-:W-:Y:S05]  /*7230*/  ENDCOLLECTIVE ;  /* 0x000000000000791b */ /* 0x003fea0003800000 */
.L_x_79404:
[----:B------:R-:W-:Y:S02]  /*7240*/  HFMA2 R7, -RZ, RZ, 0, 9.5367431640625e-07 ;  /* 0x00000010ff077431 */ /* 0x000fe400000001ff */
[----:B------:R-:W-:Y:S01]  /*7250*/  FADD.FTZ R5, R5, R4 ;  /* 0x0000000405057221 */ /* 0x000fe20000010000 */
[----:B------:R-:W-:-:S04]  /*7260*/  MOV R4, 0xffffffff ;  /* 0xffffffff00047802 */ /* 0x000fc80000000f00 */
[----:B------:R-:W-:-:S07]  /*7270*/  MOV R229, R5 ;  /* 0x0000000500e57202 */ /* 0x000fce0000000f00 */
[----:B------:R-:W-:Y:S05]  /*7280*/  WARPSYNC.COLLECTIVE R4, `(.L_x_79405) ;  /* 0x0000000004087348 */ /* 0x000fea0003c00000 */
[----:B------:R0:W1:Y:S02]  /*7290*/  SHFL.BFLY P6, R4, R229, R7, R6 ;  /* 0x0c000007e5047389 */ /* 0x00006400000c0006 */
[----:B01----:R-:W-:Y:S05]  /*72a0*/  ENDCOLLECTIVE ;  /* 0x000000000000791b */ /* 0x003fea0003800000 */
.L_x_79405:
        /* <DEDUP_REMOVED lines=184> */
.L_x_79406:
[----:B------:R-:W-:Y:S02]  /*7e30*/  HFMA2 R7, -RZ, RZ, 0, 1.1920928955078125e-07 ;  /* 0x00000002ff077431 */ /* 0x000fe400000001ff */
[----:B------:R-:W-:Y:S01]  /*7e40*/  FADD.FTZ R228, R228, R4 ;  /* 0x00000004e4e47221 */ /* 0x000fe20000010000 */
[----:B------:R-:W-:-:S04]  /*7e50*/  MOV R4, 0xffffffff ;  /* 0xffffffff00047802 */ /* 0x000fc80000000f00 */
[----:B------:R-:W-:-:S07]  /*7e60*/  MOV R229, R228 ;  /* 0x000000e400e57202 */ /* 0x000fce0000000f00 */
[----:B------:R-:W-:Y:S05]  /*7e70*/  WARPSYNC.COLLECTIVE R4, `(.L_x_79407) ;  /* 0x0000000004087348 */ /* 0x000fea0003c00000 */
[----:B------:R0:W1:Y:S02]  /*7e80*/  SHFL.BFLY P6, R4, R229, R7, R6 ;  /* 0x0c000007e5047389 */ /* 0x00006400000c0006 */
[----:B01----:R-:W-:Y:S05]  /*7e90*/  ENDCOLLECTIVE ;  /* 0x000000000000791b */ /* 0x003fea0003800000 */
.L_x_79407:
[----:B------:R-:W-:Y:S02]  /*7ea0*/  HFMA2 R7, -RZ, RZ, 0, 2.384185791015625e-07 ;  /* 0x00000004ff077431 */ /* 0x000fe400000001ff */
[----:B------:R-:W-:Y:S01]  /*7eb0*/  FADD.FTZ R228, R228, R4 ;  /* 0x00000004e4e47221 */ /* 0x000fe20000010000 */
[----:B------:R-:W-:-:S04]  /*7ec0*/  MOV R4, 0xffffffff ;  /* 0xffffffff00047802 */ /* 0x000fc80000000f00 */
[----:B------:R-:W-:-:S07]  /*7ed0*/  MOV R229, R228 ;  /* 0x000000e400e57202 */ /* 0x000fce0000000f00 */
[----:B------:R-:W-:Y:S05]  /*7ee0*/  WARPSYNC.COLLECTIVE R4, `(.L_x_79408) ;  /* 0x0000000004087348 */ /* 0x000fea0003c00000 */
[----:B------:R0:W1:Y:S02]  /*7ef0*/  SHFL.BFLY P6, R4, R229, R7, R6 ;  /* 0x0c000007e5047389 */ /* 0x00006400000c0006 */
[----:B01----:R-:W-:Y:S05]  /*7f00*/  ENDCOLLECTIVE ;  /* 0x000000000000791b */ /* 0x003fea0003800000 */
.L_x_79408:
[----:B------:R-:W-:Y:S02]  /*7f10*/  HFMA2 R7, -RZ, RZ, 0, 4.76837158203125e-07 ;  /* 0x00000008ff077431 */ /* 0x000fe400000001ff */
[----:B------:R-:W-:Y:S01]  /*7f20*/  FADD.FTZ R228, R228, R4 ;  /* 0x00000004e4e47221 */ /* 0x000fe20000010000 */
[----:B------:R-:W-:-:S04]  /*7f30*/  MOV R4, 0xffffffff ;  /* 0xffffffff00047802 */ /* 0x000fc80000000f00 */
[----:B------:R-:W-:-:S07]  /*7f40*/  MOV R229, R228 ;  /* 0x000000e400e57202 */ /* 0x000fce0000000f00 */
[----:B------:R-:W-:Y:S05]  /*7f50*/  WARPSYNC.COLLECTIVE R4, `(.L_x_79409) ;  /* 0x0000000004087348 */ /* 0x000fea0003c00000 */
[----:B------:R0:W1:Y:S02]  /*7f60*/  SHFL.BFLY P6, R4, R229, R7, R6 ;  /* 0x0c000007e5047389 */ /* 0x00006400000c0006 */
[----:B01----:R-:W-:Y:S05]  /*7f70*/  ENDCOLLECTIVE ;  /* 0x000000000000791b */ /* 0x003fea0003800000 */
.L_x_79409:
[----:B------:R-:W-:Y:S02]  /*7f80*/  HFMA2 R7, -RZ, RZ, 0, 9.5367431640625e-07 ;  /* 0x00000010ff077431 */ /* 0x000fe400000001ff */
[----:B------:R-:W-:Y:S01]  /*7f90*/  FADD.FTZ R228, R228, R4 ;  /* 0x00000004e4e47221 */ /* 0x000fe20000010000 */
[----:B------:R-:W-:-:S04]  /*7fa0*/  MOV R4, 0xffffffff ;  /* 0xffffffff00047802 */ /* 0x000fc80000000f00 */
[----:B------:R-:W-:-:S07]  /*7fb0*/  MOV R229, R228 ;  /* 0x000000e400e57202 */ /* 0x000fce0000000f00 */
[----:B------:R-:W-:Y:S05]  /*7fc0*/  WARPSYNC.COLLECTIVE R4, `(.L_x_79410) ;  /* 0x0000000004087348 */ /* 0x000fea0003c00000 */
[----:B------:R0:W1:Y:S02]  /*7fd0*/  SHFL.BFLY P6, R4, R229, R7, R6 ;  /* 0x0c000007e5047389 */ /* 0x00006400000c0006 */
[----:B01----:R-:W-:Y:S05]  /*7fe0*/  ENDCOLLECTIVE ;  /* 0x000000000000791b */ /* 0x003fea0003800000 */
.L_x_79410:
[----:B------:R-:W-:Y:S05]  /*7ff0*/  BRA `(.L_x_79411) ;  /* 0xffffffd400287947 */ /* 0x000fea000383ffff */
.L_x_79412:
        /* <DEDUP_REMOVED lines=16> */
.L_x_88562:


//--------------------- .text._ZN10layer_norm13ln_fwd_kernelINS_13Kernel_traitsIfffffjLj2560ELj1ELj4ELj1ELj16ENS_18Kernel_traits_baseILj2560EfffffjLj128EEEEELb0ELb0ELb1ELb1EEEvNS_9FwdParamsE --------------------------
	.section	.text._ZN10layer_norm13ln_fwd_kernelINS_13Kernel_traitsIfffffjLj2560ELj1ELj4ELj1ELj16ENS_18Kernel_traits_baseILj2560EfffffjLj128EEEEELb0ELb0ELb1ELb1EEEvNS_9FwdParamsE,"ax",@progbits
	.align	128
        .global         _ZN10layer_norm13ln_fwd_kernelINS_13Kernel_traitsIfffffjLj2560ELj1ELj4ELj1ELj16ENS_18Kernel_traits_baseILj2560EfffffjLj128EEEEELb0ELb0ELb1ELb1EEEvNS_9FwdParamsE
        .type           _ZN10layer_norm13ln_fwd_kernelINS_13Kernel_traitsIfffffjLj2560ELj1ELj4ELj1ELj16ENS_18Kernel_traits_baseILj2560EfffffjLj128EEEEELb0ELb0ELb1ELb1EEEvNS_9FwdParamsE,@function
        .size           _ZN10layer_norm13ln_fwd_kernelINS_13Kernel_traitsIfffffjLj2560ELj1ELj4ELj1ELj16ENS_18Kernel_traits_baseILj2560EfffffjLj128EEEEELb0ELb0ELb1ELb1EEEvNS_9FwdParamsE,(.L_x_88563 - _ZN10layer_norm13ln_fwd_kernelINS_13Kernel_traitsIfffffjLj2560ELj1ELj4ELj1ELj16ENS_18Kernel_traits_baseILj2560EfffffjLj128EEEEELb0ELb0ELb1ELb1EEEvNS_9FwdParamsE)
        .other          _ZN10layer_norm13ln_fwd_kernelINS_13Kernel_traitsIfffffjLj2560ELj1ELj4ELj1ELj16ENS_18Kernel_traits_baseILj2560EfffffjLj128EEEEELb0ELb0ELb1ELb1EEEvNS_9FwdParamsE,@"STO_CUDA_ENTRY STV_DEFAULT"
_ZN10layer_norm13ln_fwd_kernelINS_13Kernel_traitsIfffffjLj2560ELj1ELj4ELj1ELj16ENS_18Kernel_traits_baseILj2560EfffffjLj128EEEEELb0ELb0ELb1ELb1EEEvNS_9FwdParamsE:
.text._ZN10layer_norm13ln_fwd_kernelINS_13Kernel_traitsIfffffjLj2560ELj1ELj4ELj1ELj16ENS_18Kernel_traits_baseILj2560EfffffjLj128EEEEELb0ELb0ELb1ELb1EEEvNS_9FwdParamsE:
        /* <DEDUP_REMOVED lines=58> */
.L_x_79413:
        /* <DEDUP_REMOVED lines=62> */
.L_x_79414:
[----:B------:R-:W1:Y:S01]  /*0780*/  LDCU UR4, c[0x0][0x384] ;  /* 0x00007080ff0477ac */ /* 0x000e620008000800 */
[----:B------:R-:W2:Y:S01]  /*0790*/  LDCU.U8 UR5, c[0x0][0x410] ;  /* 0x00008200ff0577ac */ /* 0x000ea20008000000 */
[----:B------:R-:W3:Y:S01]  /*07a0*/  LDCU UR10, c[0x0][0x448] ;  /* 0x00008900ff0a77ac */ /* 0x000ee20008000800 */
[----:B------:R-:W4:Y:S01]  /*07b0*/  LDCU.64 UR8, c[0x0][0x3a0] ;  /* 0x00007400ff0877ac */ /* 0x000f220008000a00 */
[----:B-1----:R-:W-:-:S13]  /*07c0*/  ISETP.GE.AND P0, PT, R248, UR4, PT ;  /* 0x00000004f8007c0c */ /* 0x002fda000bf06270 */
[----:B--234-:R-:W-:Y:S05]  /*07d0*/  @P0 EXIT ;  /* 0x000000000000094d */ /* 0x01cfea0003800000 */
.L_x_79418:
[----:B0-----:R-:W0:Y:S01]  /*07e0*/  LDC.64 R2, c[0x0][0x3f0] ;  /* 0x0000fc00ff027b82 */ /* 0x001e220000000a00 */
[----:B-----5:R1:W-:Y:S01]  /*07f0*/  STL.64 [R1], R4 ;  /* 0x0000000401007387 */ /* 0x0203e20000100a00 */
[----:B------:R-:W-:-:S06]  /*0800*/  ISETP.NE.U32.AND P1, PT, RZ, UR8, PT ;  /* 0x00000008ff007c0c */ /* 0x000fcc000bf25070 */
[----:B--2---:R-:W2:Y:S01]  /*0810*/  LDC R173, c[0x0][0x388] ;  /* 0x0000e200ffad7b82 */ /* 0x004ea20000000800 */
[----:B0-----:R-:W-:Y:S01]  /*0820*/  IMAD.WIDE R2, R248, 0x4, R2 ;  /* 0x00000004f8027825 */ /* 0x001fe200078e0202 */
[----:B------:R-:W-:-:S06]  /*0830*/  PLOP3.LUT P6, PT, PT, PT, PT, 0x8, 0x80 ;  /* 0x000000000080781c */ /* 0x000fcc0003fce170 */
[----:B-1----:R-:W0:Y:S01]  /*0840*/  LDC.64 R4, c[0x0][0x3a8] ;  /* 0x0000ea00ff047b82 */ /* 0x002e220000000a00 */
[----:B------:R-:W3:Y:S01]  /*0850*/  LDG.E R174, desc[UR6][R2.64] ;  /* 0x0000000602ae7981 */ /* 0x000ee2000c1e1900 */
[----:B------:R-:W-:Y:S01]  /*0860*/  ISETP.NE.AND.EX P1, PT, RZ, UR9, PT, P1 ;  /* 0x00000009ff007c0c */ /* 0x000fe2000bf25310 */
[----:B--2---:R-:W-:-:S12]  /*0870*/  IMAD R0, R248, R173, RZ ;  /* 0x000000adf8007224 */ /* 0x004fd800078e02ff */
[----:B------:R-:W1:Y:S01]  /*0880*/  @P1 LDC.64 R170, c[0x0][0x3a0] ;  /* 0x0000e800ffaa1b82 */ /* 0x000e620000000a00 */
[----:B------:R-:W-:Y:S02]  /*0890*/  PLOP3.LUT P5, PT, PT, PT, PT, 0x8, 0x80 ;  /* 0x000000000080781c */ /* 0x000fe40003fae170 */
[----:B------:R-:W-:-:S05]  /*08a0*/  PLOP3.LUT P4, PT, PT, PT, PT, 0x8, 0x80 ;  /* 0x000000000080781c */ /* 0x000fca0003f8e170 */
[----:B------:R-:W2:Y:S08]  /*08b0*/  @P1 LDC.64 R220, c[0x0][0x3a0] ;  /* 0x0000e800ffdc1b82 */ /* 0x000eb00000000a00 */
[----:B------:R-:W4:Y:S08]  /*08c0*/  @P1 LDC.64 R216, c[0x0][0x3a0] ;  /* 0x0000e800ffd81b82 */ /* 0x000f300000000a00 */
[----:B------:R-:W4:Y:S08]  /*08d0*/  @P1 LDC.64 R208, c[0x0][0x3a0] ;  /* 0x0000e800ffd01b82 */ /* 0x000f300000000a00 */
[----:B------:R-:W4:Y:S08]  /*08e0*/  @P1 LDC.64 R212, c[0x0][0x3a0] ;  /* 0x0000e800ffd41b82 */ /* 0x000f300000000a00 */
[----:B------:R-:W4:Y:S08]  /*08f0*/  @P1 LDC.64 R196, c[0x0][0x3a0] ;  /* 0x0000e800ffc41b82 */ /* 0x000f300000000a00 */
[----:B------:R-:W4:Y:S01]  /*0900*/  @P1 LDC.64 R250, c[0x0][0x3a0] ;  /* 0x0000e800fffa1b82 */ /* 0x000f220000000a00 */
[----:B---3--:R-:W-:-:S13]  /*0910*/  ISETP.GE.AND P3, PT, R174, 0x1, PT ;  /* 0x00000001ae00780c */ /* 0x008fda0003f66270 */
[----:B------:R-:W-:Y:S01]  /*0920*/  @P3 IADD3 R172, PT, PT, R174, -0x1, RZ ;  /* 0xffffffffaeac3810 */ /* 0x000fe20007ffe0ff */
[----:B------:R-:W3:Y:S04]  /*0930*/  @P3 LDC.64 R168, c[0x0][0x390] ;  /* 0x0000e400ffa83b82 */ /* 0x000ee80000000a00 */
[----:B------:R-:W-:Y:S01]  /*0940*/  @P3 IMAD R172, R172, R173, RZ ;  /* 0x000000adacac3224 */ /* 0x000fe200078e02ff */
[----:B------:R-:W-:-:S04]  /*0950*/  SHF.R.S32.HI R173, RZ, 0x1f, R0 ;  /* 0x0000001fffad7819 */ /* 0x000fc80000011400 */
[----:B------:R-:W-:Y:S02]  /*0960*/  @P3 SHF.R.S32.HI R3, RZ, 0x1f, R172 ;  /* 0x0000001fff033819 */ /* 0x000fe400000114ac */
[----:B------:R-:W-:Y:S02]  /*0970*/  LEA.HI R2, R173, R0, RZ, 0x2 ;  /* 0x00000000ad027211 */ /* 0x000fe400078f10ff */
[----:B------:R-:W-:Y:S01]  /*0980*/  @P3 LEA.HI R172, R3, R172, RZ, 0x2 ;  /* 0x000000ac03ac3211 */ /* 0x000fe200078f10ff */
[----:B------:R-:W-:Y:S01]  /*0990*/  HFMA2 R3, -RZ, RZ, 0, 0 ;  /* 0x00000000ff037431 */ /* 0x000fe200000001ff */
[-C--:B------:R-:W-:Y:S01]  /*09a0*/  LEA.HI.SX32 R2, R2, R249.reuse, 0x1e ;  /* 0x000000f902027211 */ /* 0x080fe200078ff2ff */
[----:B------:R-:W0:Y:S01]  /*09b0*/  LDC R0, c[0x0][0x40c] ;  /* 0x00010300ff007b82 */ /* 0x000e220000000800 */
[----:B------:R-:W-:-:S03]  /*09c0*/  @P3 LEA.HI.SX32 R3, R172, R249, 0x1e ;  /* 0x000000f9ac033211 */ /* 0x000fc600078ff2ff */
[----:B-1----:R-:W-:Y:S01]  /*09d0*/  @P1 IMAD.WIDE.U32 R170, R2, 0x10, R170 ;  /* 0x0000001002aa1825 */ /* 0x002fe200078e00aa */
[----:B------:R-:W-:-:S03]  /*09e0*/  ISETP.GT.AND P2, PT, R174, RZ, PT ;  /* 0x000000ffae00720c */ /* 0x000fc60003f44270 */
[----:B------:R-:W1:Y:S01]  /*09f0*/  @P3 LDC.64 R172, c[0x0][0x390] ;  /* 0x0000e400ffac3b82 */ /* 0x000e620000000a00 */
[C---:B---3--:R-:W-:Y:S01]  /*0a00*/  @P3 IMAD.WIDE.U32 R168, R3.reuse, 0x10, R168 ;  /* 0x0000001003a83825 */ /* 0x048fe200078e00a8 */
[----:B------:R-:W0:Y:S04]  /*0a10*/  @P1 LDG.E.128 R244, desc[UR6][R170.64] ;  /* 0x00000006aaf41981 */ /* 0x000e28000c1e1d00 */
[----:B------:R3:W0:Y:S01]  /*0a20*/  @P3 LDG.E.128 R164, desc[UR6][R168.64] ;  /* 0x00000006a8a43981 */ /* 0x000622000c1e1d00 */
[----:B------:R-:W-:Y:S01]  /*0a30*/  @P1 PLOP3.LUT P0, PT, P2, PT, PT, 0x80, 0x8 ;  /* 0x000000000008181c */ /* 0x000fe2000170f070 */
[----:B------:R-:W2:Y:S01]  /*0a40*/  @P1 LDC.64 R174, c[0x0][0x3a0] ;  /* 0x0000e800ffae1b82 */ /* 0x000ea20000000a00 */
[----:B------:R-:W-:Y:S02]  /*0a50*/  @P3 IADD3 R177, PT, PT, R3, 0x20, RZ ;  /* 0x0000002003b13810 */ /* 0x000fe40007ffe0ff */
[----:B------:R-:W-:-:S02]  /*0a60*/  @P1 PLOP3.LUT P6, PT, P0, PT, PT, 0x80, 0x8 ;  /* 0x000000000008181c */ /* 0x000fc400007cf070 */
[----:B------:R-:W-:Y:S02]  /*0a70*/  @P1 PLOP3.LUT P5, PT, P0, PT, PT, 0x80, 0x8 ;  /* 0x000000000008181c */ /* 0x000fe400007af070 */
[----:B------:R-:W-:Y:S01]  /*0a80*/  @P1 PLOP3.LUT P4, PT, P0, PT, PT, 0x80, 0x8 ;  /* 0x000000000008181c */ /* 0x000fe2000078f070 */
[----:B---3--:R-:W3:Y:S01]  /*0a90*/  LDC.64 R168, c[0x0][0x3f8] ;  /* 0x0000fe00ffa87b82 */ /* 0x008ee20000000a00 */
[----:B------:R-:W-:Y:S01]  /*0aa0*/  IADD3 R179, PT, PT, R2, 0x20, RZ ;  /* 0x0000002002b37810 */ /* 0x000fe20007ffe0ff */
[----:B-1----:R-:W-:-:S06]  /*0ab0*/  @P3 IMAD.WIDE.U32 R172, R177, 0x10, R172 ;  /* 0x00000010b1ac3825 */ /* 0x002fcc00078e00ac */
[----:B------:R-:W1:Y:S01]  /*0ac0*/  @P3 LDC.64 R176, c[0x0][0x390] ;  /* 0x0000e400ffb03b82 */ /* 0x000e620000000a00 */
[----:B--2---:R-:W-:-:S04]  /*0ad0*/  @P1 IMAD.WIDE.U32 R174, R179, 0x10, R174 ;  /* 0x00000010b3ae1825 */ /* 0x004fc800078e00ae */
[----:B---3--:R-:W-:-:S05]  /*0ae0*/  IMAD.WIDE R168, R248, 0x4, R168 ;  /* 0x00000004f8a87825 */ /* 0x008fca00078e02a8 */
[----:B------:R-:W5:Y:S01]  /*0af0*/  LDG.E R252, desc[UR6][R168.64] ;  /* 0x00000006a8fc7981 */ /* 0x000f62000c1e1900 */
[CC--:B0-----:R-:W-:Y:S01]  /*0b00*/  @P6 FFMA.FTZ R244, R164.reuse, R0.reuse, R244 ;  /* 0x00000000a4f46223 */ /* 0x0c1fe200000100f4 */
[----:B------:R-:W-:Y:S01]  /*0b10*/  PLOP3.LUT P6, PT, PT, PT, PT, 0x8, 0x80 ;  /* 0x000000000080781c */ /* 0x000fe20003fce170 */
[-C--:B------:R-:W-:Y:S01]  /*0b20*/  @!P1 FMUL.FTZ R170, R164, R0.reuse ;  /* 0x00000000a4aa9220 */ /* 0x080fe20000410000 */
[----:B------:R-:W-:Y:S01]  /*0b30*/  @P1 PLOP3.LUT P6, PT, P0, PT, PT, 0x80, 0x8 ;  /* 0x000000000008181c */ /* 0x000fe200007cf070 */
[CC--:B------:R-:W-:Y:S01]  /*0b40*/  @!P1 FMUL.FTZ R171, R165.reuse, R0.reuse ;  /* 0x00000000a5ab9220 */ /* 0x0c0fe20000410000 */
[----:B------:R-:W-:Y:S01]  /*0b50*/  @!P1 PLOP3.LUT P0, PT, P2, PT, PT, 0x80, 0x8 ;  /* 0x000000000008981c */ /* 0x000fe2000170f070 */
[-C--:B------:R-:W-:Y:S01]  /*0b60*/  @P5 FFMA.FTZ R245, R165, R0.reuse, R245 ;  /* 0x00000000a5f55223 */ /* 0x080fe200000100f5 */
[-C--:B------:R-:W-:Y:S02]  /*0b70*/  @P4 FFMA.FTZ R246, R166, R0.reuse, R246 ;  /* 0x00000000a6f64223 */ /* 0x080fe400000100f6 */
[----:B------:R-:W-:Y:S01]  /*0b80*/  @!P1 FSEL R244, R170, RZ, P0 ;  /* 0x000000ffaaf49208 */ /* 0x000fe20000000000 */
[-C--:B------:R-:W-:Y:S01]  /*0b90*/  @!P1 FMUL.FTZ R170, R166, R0.reuse ;  /* 0x00000000a6aa9220 */ /* 0x080fe20000410000 */
[----:B------:R-:W-:Y:S01]  /*0ba0*/  @!P1 FSEL R245, R171, RZ, P0 ;  /* 0x000000ffabf59208 */ /* 0x000fe20000000000 */
[----:B------:R-:W-:-:S03]  /*0bb0*/  @!P1 FMUL.FTZ R171, R167, R0 ;  /* 0x00000000a7ab9220 */ /* 0x000fc60000410000 */
[----:B------:R-:W-:Y:S01]  /*0bc0*/  @!P1 FSEL R246, R170, RZ, P0 ;  /* 0x000000ffaaf69208 */ /* 0x000fe20000000000 */
[----:B------:R-:W-:Y:S01]  /*0bd0*/  @P6 FFMA.FTZ R247, R167, R0, R247 ;  /* 0x00000000a7f76223 */ /* 0x000fe200000100f7 */
[----:B------:R-:W-:Y:S01]  /*0be0*/  @!P1 FSEL R247, R171, RZ, P0 ;  /* 0x000000ffabf79208 */ /* 0x000fe20000000000 */
[----:B------:R-:W-:-:S05]  /*0bf0*/  IMAD.WIDE.U32 R170, R2, 0x10, R4 ;  /* 0x0000001002aa7825 */ /* 0x000fca00078e0004 */
[----:B------:R0:W-:Y:S04]  /*0c00*/  STG.E.128 desc[UR6][R170.64], R244 ;  /* 0x000000f4aa007986 */ /* 0x0001e8000c101d06 */
[----:B------:R2:W3:Y:S04]  /*0c10*/  @P3 LDG.E.128 R164, desc[UR6][R172.64] ;  /* 0x00000006aca43981 */ /* 0x0004e8000c1e1d00 */
[----:B------:R4:W3:Y:S01]  /*0c20*/  @P1 LDG.E.128 R240, desc[UR6][R174.64] ;  /* 0x00000006aef01981 */ /* 0x0008e2000c1e1d00 */
[----:B------:R-:W-:Y:S02]  /*0c30*/  PLOP3.LUT P2, PT, PT, PT, PT, 0x8, 0x80 ;  /* 0x000000000080781c */ /* 0x000fe40003f4e170 */
[----:B------:R-:W-:-:S02]  /*0c40*/  PLOP3.LUT P4, PT, PT, PT, PT, 0x8, 0x80 ;  /* 0x000000000080781c */ /* 0x000fc40003f8e170 */
[----:B------:R-:W-:Y:S01]  /*0c50*/  @P1 PLOP3.LUT P2, PT, P0, PT, PT, 0x80, 0x8 ;  /* 0x000000000008181c */ /* 0x000fe2000074f070 */
[----:B--2---:R-:W2:Y:S01]  /*0c60*/  @P1 LDC.64 R172, c[0x0][0x3a0] ;  /* 0x0000e800ffac1b82 */ /* 0x004ea20000000a00 */
[----:B------:R-:W-:Y:S02]  /*0c70*/  @P1 PLOP3.LUT P4, PT, P0, PT, PT, 0x80, 0x8 ;  /* 0x000000000008181c */ /* 0x000fe4000078f070 */
[----:B------:R-:W-:Y:S02]  /*0c80*/  PLOP3.LUT P5, PT, PT, PT, PT, 0x8, 0x80 ;  /* 0x000000000080781c */ /* 0x000fe40003fae170 */
[----:B------:R-:W-:Y:S02]  /*0c90*/  PLOP3.LUT P6, PT, PT, PT, PT, 0x8, 0x80 ;  /* 0x000000000080781c */ /* 0x000fe40003fce170 */
[----:B------:R-:W-:Y:S01]  /*0ca0*/  @P1 PLOP3.LUT P5, PT, P0, PT, PT, 0x80, 0x8 ;  /* 0x000000000008181c */ /* 0x000fe200007af070 */
[----:B----4-:R-:W4:Y:S01]  /*0cb0*/  @P3 LDC.64 R174, c[0x0][0x390] ;  /* 0x0000e400ffae3b82 */ /* 0x010f220000000a00 */
[----:B------:R-:W-:-:S02]  /*0cc0*/  @P1 PLOP3.LUT P6, PT, P0, PT, PT, 0x80, 0x8 ;  /* 0x000000000008181c */ /* 0x000fc400007cf070 */
[----:B0-----:R-:W-:Y:S02]  /*0cd0*/  @P3 IADD3 R171, PT, PT, R3, 0x40, RZ ;  /* 0x0000004003ab3810 */ /* 0x001fe40007ffe0ff */
[----:B------:R-:W-:-:S03]  /*0ce0*/  IADD3 R181, PT, PT, R2, 0x40, RZ ;  /* 0x0000004002b57810 */ /* 0x000fc60007ffe0ff */
[----:B-1----:R-:W-:Y:S02]  /*0cf0*/  @P3 IMAD.WIDE.U32 R170, R171, 0x10, R176 ;  /* 0x00000010abaa3825 */ /* 0x002fe400078e00b0 */
[----:B------:R-:W0:Y:S02]  /*0d00*/  @P1 LDC.64 R176, c[0x0][0x3a0] ;  /* 0x0000e800ffb01b82 */ /* 0x000e240000000a00 */
[----:B--2---:R-:W-:-:S04]  /*0d10*/  @P1 IMAD.WIDE.U32 R172, R181, 0x10, R172 ;  /* 0x00000010b5ac1825 */ /* 0x004fc800078e00ac */
[CC--:B---3--:R-:W-:Y:S01]  /*0d20*/  @!P1 FMUL.FTZ R168, R164.reuse, R0.reuse ;  /* 0x00000000a4a89220 */ /* 0x0c8fe20000410000 */
[CC--:B------:R-:W-:Y:S01]  /*0d30*/  @!P1 FMUL.FTZ R169, R165.reuse, R0.reuse ;  /* 0x00000000a5a99220 */ /* 0x0c0fe20000410000 */
[-C--:B------:R-:W-:Y:S01]  /*0d40*/  @P2 FFMA.FTZ R240, R164, R0.reuse, R240 ;  /* 0x00000000a4f02223 */ /* 0x080fe200000100f0 */
        /* <DEDUP_REMOVED lines=11> */
[----:B------:R2:W1:Y:S04]  /*0e00*/  @P3 LDG.E.128 R164, desc[UR6][R170.64] ;  /* 0x00000006aaa43981 */ /* 0x000468000c1e1d00 */
[----:B------:R0:W3:Y:S01]  /*0e10*/  @P1 LDG.E.128 R236, desc[UR6][R172.64] ;  /* 0x00000006acec1981 */ /* 0x0000e2000c1e1d00 */
[----:B------:R-:W-:Y:S02]  /*0e20*/  PLOP3.LUT P2, PT, PT, PT, PT, 0x8, 0x80 ;  /* 0x000000000080781c */ /* 0x000fe40003f4e170 */
[----:B------:R-:W-:-:S02]  /*0e30*/  PLOP3.LUT P4, PT, PT, PT, PT, 0x8, 0x80 ;  /* 0x000000000080781c */ /* 0x000fc40003f8e170 */
[----:B------:R-:W-:Y:S02]  /*0e40*/  @P1 PLOP3.LUT P2, PT, P0, PT, PT, 0x80, 0x8 ;  /* 0x000000000008181c */ /* 0x000fe4000074f070 */
[----:B------:R-:W-:Y:S02]  /*0e50*/  @P1 PLOP3.LUT P4, PT, P0, PT, PT, 0x80, 0x8 ;  /* 0x000000000008181c */ /* 0x000fe4000078f070 */
[----:B------:R-:W-:Y:S02]  /*0e60*/  PLOP3.LUT P5, PT, PT, PT, PT, 0x8, 0x80 ;  /* 0x000000000080781c */ /* 0x000fe40003fae170 */
[----:B------:R-:W-:Y:S02]  /*0e70*/  PLOP3.LUT P6, PT, PT, PT, PT, 0x8, 0x80 ;  /* 0x000000000080781c */ /* 0x000fe40003fce170 */
[----:B------:R-:W-:Y:S02]  /*0e80*/  @P1 PLOP3.LUT P5, PT, P0, PT, PT, 0x80, 0x8 ;  /* 0x000000000008181c */ /* 0x000fe400007af070 */
[----:B------:R-:W-:-:S02]  /*0e90*/  @P1 PLOP3.LUT P6, PT, P0, PT, PT, 0x80, 0x8 ;  /* 0x000000000008181c */ /* 0x000fc400007cf070 */
[----:B--2---:R-:W-:Y:S02]  /*0ea0*/  @P3 IADD3 R171, PT, PT, R3, 0x60, RZ ;  /* 0x0000006003ab3810 */ /* 0x004fe40007ffe0ff */
[----:B------:R-:W-:-:S03]  /*0eb0*/  IADD3 R179, PT, PT, R2, 0x60, RZ ;  /* 0x0000006002b37810 */ /* 0x000fc60007ffe0ff */
[----:B----4-:R-:W-:Y:S02]  /*0ec0*/  @P3 IMAD.WIDE.U32 R170, R171, 0x10, R174 ;  /* 0x00000010abaa3825 */ /* 0x010fe400078e00ae */
[----:B------:R-:W2:Y:S02]  /*0ed0*/  @P3 LDC.64 R174, c[0x0][0x390] ;  /* 0x0000e400ffae3b82 */ /* 0x000ea40000000a00 */
[----:B0-----:R-:W-:-:S06]  /*0ee0*/  @P1 IMAD.WIDE.U32 R172, R179, 0x10, R176 ;  /* 0x00000010b3ac1825 */ /* 0x001fcc00078e00b0 */
[----:B------:R-:W0:Y:S01]  /*0ef0*/  @P1 LDC.64 R176, c[0x0][0x3a0] ;  /* 0x0000e800ffb01b82 */ /* 0x000e220000000a00 */
[CC--:B-1----:R-:W-:Y:S01]  /*0f00*/  @!P1 FMUL.FTZ R168, R164.reuse, R0.reuse ;  /* 0x00000000a4a89220 */ /* 0x0c2fe20000410000 */
        /* <DEDUP_REMOVED lines=14> */
[----:B------:R0:W4:Y:S01]  /*0ff0*/  @P1 LDG.E.128 R232, desc[UR6][R172.64] ;  /* 0x00000006ace81981 */ /* 0x000122000c1e1d00 */
        /* <DEDUP_REMOVED lines=8> */
[----:B---3--:R-:W-:Y:S02]  /*1080*/  @P3 IADD3 R171, PT, PT, R3, 0x80, RZ ;  /* 0x0000008003ab3810 */ /* 0x008fe40007ffe0ff */
[----:B------:R-:W-:-:S03]  /*1090*/  IADD3 R181, PT, PT, R2, 0x80, RZ ;  /* 0x0000008002b57810 */ /* 0x000fc60007ffe0ff */
[----:B--2---:R-:W-:Y:S02]  /*10a0*/  @P3 IMAD.WIDE.U32 R170, R171, 0x10, R174 ;  /* 0x00000010abaa3825 */ /* 0x004fe400078e00ae */
[----:B------:R-:W2:Y:S02]  /*10b0*/  @P3 LDC.64 R174, c[0x0][0x390] ;  /* 0x0000e400ffae3b82 */ /* 0x000ea40000000a00 */
[----:B0-----:R-:W-:-:S06]  /*10c0*/  @P1 IMAD.WIDE.U32 R172, R181, 0x10, R176 ;  /* 0x00000010b5ac1825 */ /* 0x001fcc00078e00b0 */
[----:B------:R-:W0:Y:S01]  /*10d0*/  @P1 LDC.64 R176, c[0x0][0x3a0] ;  /* 0x0000e800ffb01b82 */ /* 0x000e220000000a00 */
[CC--:B-1----:R-:W-:Y:S01]  /*10e0*/  @!P1 FMUL.FTZ R168, R164.reuse, R0.reuse ;  /* 0x00000000a4a89220 */ /* 0x0c2fe20000410000 */
[CC--:B------:R-:W-:Y:S01]  /*10f0*/  @!P1 FMUL.FTZ R169, R165.reuse, R0.reuse ;  /* 0x00000000a5a99220 */ /* 0x0c0fe20000410000 */
[-C--:B----4-:R-:W-:Y:S01]  /*1100*/  @P2 FFMA.FTZ R232, R164, R0.reuse, R232 ;  /* 0x00000000a4e82223 */ /* 0x090fe200000100e8 */
        /* <DEDUP_REMOVED lines=25> */
[----:B0-----:R-:W-:-:S04]  /*12a0*/  @P1 IMAD.WIDE.U32 R172, R179, 0x10, R176 ;  /* 0x00000010b3ac1825 */ /* 0x001fc800078e00b0 */
        /* <DEDUP_REMOVED lines=12> */
[----:B------:R-:W-:Y:S01]  /*1370*/  IMAD.WIDE.U32 R168, R181, 0x10, R4 ;  /* 0x00000010b5a87825 */ /* 0x000fe200078e0004 */
[----:B------:R-:W-:Y:S01]  /*1380*/  PLOP3.LUT P2, PT, PT, PT, PT, 0x8, 0x80 ;  /* 0x000000000080781c */ /* 0x000fe20003f4e170 */
[----:B------:R-:W0:Y:S03]  /*1390*/  @P1 LDC.64 R180, c[0x0][0x3a0] ;  /* 0x0000e800ffb41b82 */ /* 0x000e260000000a00 */
[----:B------:R1:W-:Y:S04]  /*13a0*/  STG.E.128 desc[UR6][R168.64], R228 ;  /* 0x000000e4a8007986 */ /* 0x0003e8000c101d06 */
[----:B------:R-:W1:Y:S04]  /*13b0*/  @P3 LDG.E.128 R164, desc[UR6][R170.64] ;  /* 0x00000006aaa43981 */ /* 0x000e68000c1e1d00 */
[----:B------:R3:W4:Y:S01]  /*13c0*/  @P1 LDG.E.128 R224, desc[UR6][R172.64] ;  /* 0x00000006ace01981 */ /* 0x000722000c1e1d00 */
[----:B------:R-:W-:-:S02]  /*13d0*/  PLOP3.LUT P4, PT, PT, PT, PT, 0x8, 0x80 ;  /* 0x000000000080781c */ /* 0x000fc40003f8e170 */
[----:B------:R-:W-:Y:S02]  /*13e0*/  @P1 PLOP3.LUT P2, PT, P0, PT, PT, 0x80, 0x8 ;  /* 0x000000000008181c */ /* 0x000fe4000074f070 */
[----:B------:R-:W-:Y:S02]  /*13f0*/  @P1 PLOP3.LUT P4, PT, P0, PT, PT, 0x80, 0x8 ;  /* 0x000000000008181c */ /* 0x000fe4000078f070 */
[----:B------:R-:W-:Y:S02]  /*1400*/  PLOP3.LUT P5, PT, PT, PT, PT, 0x8, 0x80 ;  /* 0x000000000080781c */ /* 0x000fe40003fae170 */
[----:B------:R-:W-:Y:S01]  /*1410*/  PLOP3.LUT P6, PT, PT, PT, PT, 0x8, 0x80 ;  /* 0x000000000080781c */ /* 0x000fe20003fce170 */
[----:B---3--:R-:W3:Y:S01]  /*1420*/  @P3 LDC.64 R172, c[0x0][0x390] ;  /* 0x0000e400ffac3b82 */ /* 0x008ee20000000a00 */
[----:B------:R-:W-:Y:S02]  /*1430*/  @P1 PLOP3.LUT P5, PT, P0, PT, PT, 0x80, 0x8 ;  /* 0x000000000008181c */ /* 0x000fe400007af070 */
[----:B------:R-:W-:-:S02]  /*1440*/  @P1 PLOP3.LUT P6, PT, P0, PT, PT, 0x80, 0x8 ;  /* 0x000000000008181c */ /* 0x000fc400007cf070 */
[----:B------:R-:W-:Y:S02]  /*1450*/  @P3 IADD3 R171, PT, PT, R3, 0xc0, RZ ;  /* 0x000000c003ab3810 */ /* 0x000fe40007ffe0ff */
[----:B------:R-:W-:-:S03]  /*1460*/  IADD3 R177, PT, PT, R2, 0xc0, RZ ;  /* 0x000000c002b17810 */ /* 0x000fc60007ffe0ff */
[----:B--2---:R-:W-:-:S04]  /*1470*/  @P3 IMAD.WIDE.U32 R170, R171, 0x10, R174 ;  /* 0x00000010abaa3825 */ /* 0x004fc800078e00ae */
[----:B------:R-:W-:-:S04]  /*1480*/  @P1 IMAD.WIDE.U32 R220, R177, 0x10, R220 ;  /* 0x00000010b1dc1825 */ /* 0x000fc800078e00dc */
        /* <DEDUP_REMOVED lines=15> */
[----:B------:R-:W4:Y:S01]  /*1580*/  @P1 LDG.E.128 R220, desc[UR6][R220.64] ;  /* 0x00000006dcdc1981 */ /* 0x000f22000c1e1d00 */
        /* <DEDUP_REMOVED lines=10> */
[----:B---3--:R-:W-:Y:S02]  /*1630*/  @P3 IMAD.WIDE.U32 R170, R171, 0x10, R172 ;  /* 0x00000010abaa3825 */ /* 0x008fe400078e00ac */
[----:B------:R-:W2:Y:S02]  /*1640*/  @P3 LDC.64 R172, c[0x0][0x390] ;  /* 0x0000e400ffac3b82 */ /* 0x000ea40000000a00 */
        /* <DEDUP_REMOVED lines=131> */
[----:B------:R-:W3:Y:S04]  /*1e80*/  @P3 LDG.E.128 R164, desc[UR6][R172.64] ;  /* 0x00000006aca43981 */ /* 0x000ee8000c1e1d00 */
[----:B------:R-:W4:Y:S01]  /*1e90*/  @P1 LDG.E.128 R180, desc[UR6][R180.64] ;  /* 0x00000006b4b41981 */ /* 0x000f22000c1e1d00 */
[----:B------:R-:W-:Y:S02]  /*1ea0*/  PLOP3.LUT P2, PT, PT, PT, PT, 0x8, 0x80 ;  /* 0x000000000080781c */ /* 0x000fe40003f4e170 */
[----:B------:R-:W-:-:S02]  /*1eb0*/  @P1 PLOP3.LUT P2, PT, P0, PT, PT, 0x80, 0x8 ;  /* 0x000000000008181c */ /* 0x000fc4000074f070 */
[----:B------:R-:W-:Y:S01]  /*1ec0*/  PLOP3.LUT P4, PT, PT, PT, PT, 0x8, 0x80 ;  /* 0x000000000080781c */ /* 0x000fe20003f8e170 */
[----:B0-----:R-:W0:Y:S01]  /*1ed0*/  @P1 LDC.64 R168, c[0x0][0x3a0] ;  /* 0x0000e800ffa81b82 */ /* 0x001e220000000a00 */
[----:B------:R-:W-:Y:S02]  /*1ee0*/  @P1 PLOP3.LUT P4, PT, P0, PT, PT, 0x80, 0x8 ;  /* 0x000000000008181c */ /* 0x000fe4000078f070 */
[----:B------:R-:W-:Y:S02]  /*1ef0*/  PLOP3.LUT P6, PT, PT, PT, PT, 0x8, 0x80 ;  /* 0x000000000080781c */ /* 0x000fe40003fce170 */
[----:B------:R-:W-:Y:S02]  /*1f00*/  PLOP3.LUT P5, PT, PT, PT, PT, 0x8, 0x80 ;  /* 0x000000000080781c */ /* 0x000fe40003fae170 */
[----:B------:R-:W-:Y:S02]  /*1f10*/  @P1 PLOP3.LUT P6, PT, P0, PT, PT, 0x80, 0x8 ;  /* 0x000000000008181c */ /* 0x000fe400007cf070 */
[----:B------:R-:W-:-:S02]  /*1f20*/  @P1 PLOP3.LUT P5, PT, P0, PT, PT, 0x80, 0x8 ;  /* 0x000000000008181c */ /* 0x000fc400007af070 */
[----:B------:R-:W-:-:S05]  /*1f30*/  @P3 IADD3 R177, PT, PT, R3, 0x180, RZ ;  /* 0x0000018003b13810 */ /* 0x000fca0007ffe0ff */
[----:B--2---:R-:W-:Y:S02]  /*1f40*/  @P3 IMAD.WIDE.U32 R176, R177, 0x10, R170 ;  /* 0x00000010b1b03825 */ /* 0x004fe400078e00aa */
[----:B------:R-:W1:Y:S02]  /*1f50*/  @P3 LDC.64 R170, c[0x0][0x390] ;  /* 0x0000e400ffaa3b82 */ /* 0x000e640000000a00 */
[CC--:B---3--:R-:W-:Y:S01]  /*1f60*/  @!P1 FMUL.FTZ R172, R164.reuse, R0.reuse ;  /* 0x00000000a4ac9220 */ /* 0x0c8fe20000410000 */
[-C--:B------:R-:W-:Y:S01]  /*1f70*/  @!P1 FMUL.FTZ R173, R165, R0.reuse ;  /* 0x00000000a5ad9220 */ /* 0x080fe20000410000 */
[-C--:B------:R-:W-:Y:S01]  /*1f80*/  @!P1 FMUL.FTZ R174, R167, R0.reuse ;  /* 0x00000000a7ae9220 */ /* 0x080fe20000410000 */
[-C--:B----4-:R-:W-:Y:S02]  /*1f90*/  @P2 FFMA.FTZ R180, R164, R0.reuse, R180 ;  /* 0x00000000a4b42223 */ /* 0x090fe400000100b4 */
        /* <DEDUP_REMOVED lines=11> */
[----:B------:R0:W-:Y:S01]  /*2050*/  STG.E.128 desc[UR6][R174.64], R180 ;  /* 0x000000b4ae007986 */ /* 0x0001e2000c101d06 */
[----:B------:R-:W-:Y:S01]  /*2060*/  PLOP3.LUT P2, PT, PT, PT, PT, 0x8, 0x80 ;  /* 0x000000000080781c */ /* 0x000fe20003f4e170 */
[----:B------:R-:W2:Y:S02]  /*2070*/  @P1 LDC.64 R168, c[0x0][0x3a0] ;  /* 0x0000e800ffa81b82 */ /* 0x000ea40000000a00 */
[----:B------:R3:W4:Y:S04]  /*2080*/  @P3 LDG.E.128 R164, desc[UR6][R176.64] ;  /* 0x00000006b0a43981 */ /* 0x000728000c1e1d00 */
[----:B------:R-:W4:Y:S01]  /*2090*/  @P1 LDG.E.128 R204, desc[UR6][R204.64] ;  /* 0x00000006cccc1981 */ /* 0x000f22000c1e1d00 */
[----:B------:R-:W-:-:S02]  /*20a0*/  @P1 PLOP3.LUT P2, PT, P0, PT, PT, 0x80, 0x8 ;  /* 0x000000000008181c */ /* 0x000fc4000074f070 */
[----:B------:R-:W-:Y:S02]  /*20b0*/  PLOP3.LUT P4, PT, PT, PT, PT, 0x8, 0x80 ;  /* 0x000000000080781c */ /* 0x000fe40003f8e170 */
[----:B------:R-:W-:Y:S02]  /*20c0*/  @P1 PLOP3.LUT P4, PT, P0, PT, PT, 0x80, 0x8 ;  /* 0x000000000008181c */ /* 0x000fe4000078f070 */
[----:B------:R-:W-:Y:S02]  /*20d0*/  PLOP3.LUT P5, PT, PT, PT, PT, 0x8, 0x80 ;  /* 0x000000000080781c */ /* 0x000fe40003fae170 */
[----:B------:R-:W-:Y:S02]  /*20e0*/  PLOP3.LUT P6, PT, PT, PT, PT, 0x8, 0x80 ;  /* 0x000000000080781c */ /* 0x000fe40003fce170 */
[----:B------:R-:W-:Y:S02]  /*20f0*/  @P1 PLOP3.LUT P5, PT, P0, PT, PT, 0x80, 0x8 ;  /* 0x000000000008181c */ /* 0x000fe400007af070 */
[----:B------:R-:W-:-:S02]  /*2100*/  @P1 PLOP3.LUT P6, PT, P0, PT, PT, 0x80, 0x8 ;  /* 0x000000000008181c */ /* 0x000fc400007cf070 */
[----:B---3--:R-:W-:Y:S02]  /*2110*/  @P3 IADD3 R177, PT, PT, R3, 0x1a0, RZ ;  /* 0x000001a003b13810 */ /* 0x008fe40007ffe0ff */
[----:B0-----:R-:W-:-:S03]  /*2120*/  IADD3 R175, PT, PT, R2, 0x1a0, RZ ;  /* 0x000001a002af7810 */ /* 0x001fc60007ffe0ff */
[----:B-1----:R-:W-:Y:S02]  /*2130*/  @P3 IMAD.WIDE.U32 R176, R177, 0x10, R170 ;  /* 0x00000010b1b03825 */ /* 0x002fe400078e00aa */
[----:B------:R-:W0:Y:S02]  /*2140*/  @P3 LDC.64 R170, c[0x0][0x390] ;  /* 0x0000e400ffaa3b82 */ /* 0x000e240000000a00 */
[----:B--2---:R-:W-:-:S06]  /*2150*/  @P1 IMAD.WIDE.U32 R200, R175, 0x10, R168 ;  /* 0x00000010afc81825 */ /* 0x004fcc00078e00a8 */
[----:B------:R-:W1:Y:S01]  /*2160*/  @P1 LDC.64 R168, c[0x0][0x3a0] ;  /* 0x0000e800ffa81b82 */ /* 0x000e620000000a00 */
[CC--:B----4-:R-:W-:Y:S01]  /*2170*/  @!P1 FMUL.FTZ R172, R164.reuse, R0.reuse ;  /* 0x00000000a4ac9220 */ /* 0x0d0fe20000410000 */
[CC--:B------:R-:W-:Y:S01]  /*2180*/  @!P1 FMUL.FTZ R174, R165.reuse, R0.reuse ;  /* 0x00000000a5ae9220 */ /* 0x0c0fe20000410000 */
[-C--:B------:R-:W-:Y:S01]  /*2190*/  @P2 FFMA.FTZ R204, R164, R0.reuse, R204 ;  /* 0x00000000a4cc2223 */ /* 0x080fe200000100cc */
        /* <DEDUP_REMOVED lines=12> */
[----:B------:R-:W4:Y:S01]  /*2260*/  @P1 LDG.E.128 R200, desc[UR6][R200.64] ;  /* 0x00000006c8c81981 */ /* 0x000f22000c1e1d00 */
[----:B------:R-:W-:Y:S02]  /*2270*/  PLOP3.LUT P2, PT, PT, PT, PT, 0x8, 0x80 ;  /* 0x000000000080781c */ /* 0x000fe40003f4e170 */
[----:B------:R-:W-:-:S02]  /*2280*/  @P1 PLOP3.LUT P2, PT, P0, PT, PT, 0x80, 0x8 ;  /* 0x000000000008181c */ /* 0x000fc4000074f070 */
[----:B------:R-:W-:Y:S02]  /*2290*/  PLOP3.LUT P4, PT, PT, PT, PT, 0x8, 0x80 ;  /* 0x000000000080781c */ /* 0x000fe40003f8e170 */
[----:B------:R-:W-:Y:S02]  /*22a0*/  @P1 PLOP3.LUT P4, PT, P0, PT, PT, 0x80, 0x8 ;  /* 0x000000000008181c */ /* 0x000fe4000078f070 */
[----:B------:R-:W-:Y:S02]  /*22b0*/  PLOP3.LUT P6, PT, PT, PT, PT, 0x8, 0x80 ;  /* 0x000000000080781c */ /* 0x000fe40003fce170 */
[----:B------:R-:W-:Y:S02]  /*22c0*/  PLOP3.LUT P5, PT, PT, PT, PT, 0x8, 0x80 ;  /* 0x000000000080781c */ /* 0x000fe40003fae170 */
[----:B------:R-:W-:Y:S02]  /*22d0*/  @P1 PLOP3.LUT P6, PT, P0, PT, PT, 0x80, 0x8 ;  /* 0x000000000008181c */ /* 0x000fe400007cf070 */
[----:B------:R-:W-:-:S02]  /*22e0*/  @P1 PLOP3.LUT P5, PT, P0, PT, PT, 0x80, 0x8 ;  /* 0x000000000008181c */ /* 0x000fc400007af070 */
[----:B---3--:R-:W-:-:S05]  /*22f0*/  @P3 IADD3 R177, PT, PT, R3, 0x1c0, RZ ;  /* 0x000001c003b13810 */ /* 0x008fca0007ffe0ff */
[----:B0-----:R-:W-:-:S04]  /*2300*/  @P3 IMAD.WIDE.U32 R170, R177, 0x10, R170 ;  /* 0x00000010b1aa3825 */ /* 0x001fc800078e00aa */
[CC--:B--2---:R-:W-:Y:S01]  /*2310*/  @!P1 FMUL.FTZ R172, R164.reuse, R0.reuse ;  /* 0x00000000a4ac9220 */ /* 0x0c4fe20000410000 */
        /* <DEDUP_REMOVED lines=14> */
[----:B------:R0:W-:Y:S01]  /*2400*/  STG.E.128 desc[UR6][R174.64], R200 ;  /* 0x000000c8ae007986 */ /* 0x0001e2000c101d06 */
[----:B------:R-:W1:Y:S03]  /*2410*/  @P3 LDC.64 R168, c[0x0][0x390] ;  /* 0x0000e400ffa83b82 */ /* 0x000e660000000a00 */
[----:B------:R2:W3:Y:S04]  /*2420*/  @P3 LDG.E.128 R164, desc[UR6][R170.64] ;  /* 0x00000006aaa43981 */ /* 0x0004e8000c1e1d00 */
[----:B------:R-:W4:Y:S01]  /*2430*/  @P1 LDG.E.128 R192, desc[UR6][R192.64] ;  /* 0x00000006c0c01981 */ /* 0x000f22000c1e1d00 */
[----:B------:R-:W-:-:S02]  /*2440*/  PLOP3.LUT P2, PT, PT, PT, PT, 0x8, 0x80 ;  /* 0x000000000080781c */ /* 0x000fc40003f4e170 */
[----:B------:R-:W-:Y:S02]  /*2450*/  @P1 PLOP3.LUT P2, PT, P0, PT, PT, 0x80, 0x8 ;  /* 0x000000000008181c */ /* 0x000fe4000074f070 */
[----:B------:R-:W-:Y:S01]  /*2460*/  PLOP3.LUT P4, PT, PT, PT, PT, 0x8, 0x80 ;  /* 0x000000000080781c */ /* 0x000fe20003f8e170 */
[----:B--2---:R-:W2:Y:S01]  /*2470*/  @P1 LDC.64 R170, c[0x0][0x3a0] ;  /* 0x0000e800ffaa1b82 */ /* 0x004ea20000000a00 */
[----:B------:R-:W-:Y:S02]  /*2480*/  @P1 PLOP3.LUT P4, PT, P0, PT, PT, 0x80, 0x8 ;  /* 0x000000000008181c */ /* 0x000fe4000078f070 */
[----:B------:R-:W-:Y:S02]  /*2490*/  PLOP3.LUT P5, PT, PT, PT, PT, 0x8, 0x80 ;  /* 0x000000000080781c */ /* 0x000fe40003fae170 */
[----:B------:R-:W-:Y:S02]  /*24a0*/  PLOP3.LUT P6, PT, PT, PT, PT, 0x8, 0x80 ;  /* 0x000000000080781c */ /* 0x000fe40003fce170 */
[----:B------:R-:W-:-:S02]  /*24b0*/  @P1 PLOP3.LUT P5, PT, P0, PT, PT, 0x80, 0x8 ;  /* 0x000000000008181c */ /* 0x000fc400007af070 */
[----:B------:R-:W-:Y:S02]  /*24c0*/  @P1 PLOP3.LUT P6, PT, P0, PT, PT, 0x80, 0x8 ;  /* 0x000000000008181c */ /* 0x000fe400007cf070 */
[----:B------:R-:W-:Y:S02]  /*24d0*/  @P3 IADD3 R177, PT, PT, R3, 0x1e0, RZ ;  /* 0x000001e003b13810 */ /* 0x000fe40007ffe0ff */
[----:B0-----:R-:W-:-:S03]  /*24e0*/  IADD3 R175, PT, PT, R2, 0x1e0, RZ ;  /* 0x000001e002af7810 */ /* 0x001fc60007ffe0ff */
[----:B-1----:R-:W-:-:S04]  /*24f0*/  @P3 IMAD.WIDE.U32 R168, R177, 0x10, R168 ;  /* 0x00000010b1a83825 */ /* 0x002fc800078e00a8 */
[----:B--2---:R-:W-:-:S04]  /*2500*/  @P1 IMAD.WIDE.U32 R170, R175, 0x10, R170 ;  /* 0x00000010afaa1825 */ /* 0x004fc800078e00aa */
[CC--:B---3--:R-:W-:Y:S01]  /*2510*/  @!P1 FMUL.FTZ R172, R164.reuse, R0.reuse ;  /* 0x00000000a4ac9220 */ /* 0x0c8fe20000410000 */
[CC--:B------:R-:W-:Y:S01]  /*2520*/  @!P1 FMUL.FTZ R174, R165.reuse, R0.reuse ;  /* 0x00000000a5ae9220 */ /* 0x0c0fe20000410000 */
[-C--:B----4-:R-:W-:Y:S01]  /*2530*/  @P2 FFMA.FTZ R192, R164, R0.reuse, R192 ;  /* 0x00000000a4c02223 */ /* 0x090fe200000100c0 */
        /* <DEDUP_REMOVED lines=11> */
[----:B------:R-:W2:Y:S04]  /*25f0*/  @P3 LDG.E.128 R164, desc[UR6][R168.64] ;  /* 0x00000006a8a43981 */ /* 0x000ea8000c1e1d00 */
[----:B------:R-:W3:Y:S01]  /*2600*/  @P1 LDG.E.128 R188, desc[UR6][R170.64] ;  /* 0x00000006aabc1981 */ /* 0x000ee2000c1e1d00 */
[----:B------:R-:W-:Y:S02]  /*2610*/  PLOP3.LUT P2, PT, PT, PT, PT, 0x8, 0x80 ;  /* 0x000000000080781c */ /* 0x000fe40003f4e170 */
[----:B------:R-:W-:-:S02]  /*2620*/  @P1 PLOP3.LUT P2, PT, P0, PT, PT, 0x80, 0x8 ;  /* 0x000000000008181c */ /* 0x000fc4000074f070 */
[----:B------:R-:W-:Y:S02]  /*2630*/  PLOP3.LUT P4, PT, PT, PT, PT, 0x8, 0x80 ;  /* 0x000000000080781c */ /* 0x000fe40003f8e170 */
[----:B------:R-:W-:Y:S01]  /*2640*/  @P1 PLOP3.LUT P4, PT, P0, PT, PT, 0x80, 0x8 ;  /* 0x000000000008181c */ /* 0x000fe2000078f070 */
[----:B0-----:R-:W0:Y:S01]  /*2650*/  @P1 LDC.64 R172, c[0x0][0x3a0] ;  /* 0x0000e800ffac1b82 */ /* 0x001e220000000a00 */
[----:B------:R-:W-:Y:S02]  /*2660*/  PLOP3.LUT P5, PT, PT, PT, PT, 0x8, 0x80 ;  /* 0x000000000080781c */ /* 0x000fe40003fae170 */
[----:B------:R-:W-:Y:S02]  /*2670*/  PLOP3.LUT P6, PT, PT, PT, PT, 0x8, 0x80 ;  /* 0x000000000080781c */ /* 0x000fe40003fce170 */
[----:B------:R-:W-:Y:S02]  /*2680*/  @P1 PLOP3.LUT P5, PT, P0, PT, PT, 0x80, 0x8 ;  /* 0x000000000008181c */ /* 0x000fe400007af070 */
[----:B------:R-:W-:Y:S01]  /*2690*/  @P1 PLOP3.LUT P6, PT, P0, PT, PT, 0x80, 0x8 ;  /* 0x000000000008181c */ /* 0x000fe200007cf070 */
[----:B------:R-:W-:Y:S01]  /*26a0*/  IMAD.WIDE.U32 R176, R175, 0x10, R4 ;  /* 0x00000010afb07825 */ /* 0x000fe200078e0004 */
[----:B------:R-:W-:-:S03]  /*26b0*/  @P3 IADD3 R175, PT, PT, R3, 0x200, RZ ;  /* 0x0000020003af3810 */ /* 0x000fc60007ffe0ff */
[CC--:B--2---:R-:W-:Y:S01]  /*26c0*/  @!P1 FMUL.FTZ R168, R164.reuse, R0.reuse ;  /* 0x00000000a4a89220 */ /* 0x0c4fe20000410000 */
[----:B---3--:R-:W-:-:S04]  /*26d0*/  @P2 FFMA.FTZ R188, R164, R0, R188 ;  /* 0x00000000a4bc2223 */ /* 0x008fc800000100bc */
[----:B------:R-:W-:Y:S02]  /*26e0*/  @!P1 FSEL R188, R168, RZ, P0 ;  /* 0x000000ffa8bc9208 */ /* 0x000fe40000000000 */
[----:B------:R-:W1:Y:S01]  /*26f0*/  @P3 LDC.64 R168, c[0x0][0x390] ;  /* 0x0000e400ffa83b82 */ /* 0x000e620000000a00 */
[CC--:B------:R-:W-:Y:S01]  /*2700*/  @!P1 FMUL.FTZ R170, R165.reuse, R0.reuse ;  /* 0x00000000a5aa9220 */ /* 0x0c0fe20000410000 */
[-C--:B------:R-:W-:Y:S01]  /*2710*/  @P4 FFMA.FTZ R189, R165, R0.reuse, R189 ;  /* 0x00000000a5bd4223 */ /* 0x080fe200000100bd */
[----:B------:R-:W-:-:S03]  /*2720*/  @!P1 FMUL.FTZ R171, R167, R0 ;  /* 0x00000000a7ab9220 */ /* 0x000fc60000410000 */
[----:B------:R-:W-:Y:S01]  /*2730*/  @!P1 FSEL R189, R170, RZ, P0 ;  /* 0x000000ffaabd9208 */ /* 0x000fe20000000000 */
[CC--:B------:R-:W-:Y:S01]  /*2740*/  @!P1 FMUL.FTZ R170, R166.reuse, R0.reuse ;  /* 0x00000000a6aa9220 */ /* 0x0c0fe20000410000 */
[-C--:B------:R-:W-:Y:S01]  /*2750*/  @P5 FFMA.FTZ R190, R166, R0.reuse, R190 ;  /* 0x00000000a6be5223 */ /* 0x080fe200000100be */
[----:B------:R-:W-:Y:S01]  /*2760*/  @P6 FFMA.FTZ R191, R167, R0, R191 ;  /* 0x00000000a7bf6223 */ /* 0x000fe200000100bf */
[----:B------:R-:W-:Y:S02]  /*2770*/  @!P1 FSEL R191, R171, RZ, P0 ;  /* 0x000000ffabbf9208 */ /* 0x000fe40000000000 */
[----:B------:R-:W-:Y:S02]  /*2780*/  @!P1 FSEL R190, R170, RZ, P0 ;  /* 0x000000ffaabe9208 */ /* 0x000fe40000000000 */
[----:B------:R-:W-:-:S03]  /*2790*/  IADD3 R170, PT, PT, R2, 0x200, RZ ;  /* 0x0000020002aa7810 */ /* 0x000fc60007ffe0ff */
[----:B------:R-:W-:Y:S02]  /*27a0*/  STG.E.128 desc[UR6][R176.64], R188 ;  /* 0x000000bcb0007986 */ /* 0x000fe4000c101d06 */
[----:B0-----:R-:W-:-:S04]  /*27b0*/  @P1 IMAD.WIDE.U32 R172, R170, 0x10, R172 ;  /* 0x00000010aaac1825 */ /* 0x001fc800078e00ac */
[----:B-1----:R-:W-:Y:S01]  /*27c0*/  @P3 IMAD.WIDE.U32 R174, R175, 0x10, R168 ;  /* 0x00000010afae3825 */ /* 0x002fe200078e00a8 */
[----:B------:R-:W2:Y:S01]  /*27d0*/  @P1 LDG.E.128 R184, desc[UR6][R172.64] ;  /* 0x00000006acb81981 */ /* 0x000ea2000c1e1d00 */
[----:B------:R-:W0:Y:S03]  /*27e0*/  @P3 LDC.64 R168, c[0x0][0x390] ;  /* 0x0000e400ffa83b82 */ /* 0x000e260000000a00 */
[----:B------:R-:W3:Y:S01]  /*27f0*/  @P3 LDG.E.128 R164, desc[UR6][R174.64] ;  /* 0x00000006aea43981 */ /* 0x000ee2000c1e1d00 */
[----:B------:R-:W-:Y:S02]  /*2800*/  PLOP3.LUT P4, PT, PT, PT, PT, 0x8, 0x80 ;  /* 0x000000000080781c */ /* 0x000fe40003f8e170 */
[----:B------:R-:W-:Y:S02]  /*2810*/  @P1 PLOP3.LUT P4, PT, P0, PT, PT, 0x80, 0x8 ;  /* 0x000000000008181c */ /* 0x000fe4000078f070 */
[----:B------:R-:W-:-:S02]  /*2820*/  PLOP3.LUT P2, PT, PT, PT, PT, 0x8, 0x80 ;  /* 0x000000000080781c */ /* 0x000fc40003f4e170 */
[----:B------:R-:W-:Y:S02]  /*2830*/  @P1 PLOP3.LUT P2, PT, P0, PT, PT, 0x80, 0x8 ;  /* 0x000000000008181c */ /* 0x000fe4000074f070 */
[----:B------:R-:W-:Y:S02]  /*2840*/  @P3 IADD3 R171, PT, PT, R3, 0x220, RZ ;  /* 0x0000022003ab3810 */ /* 0x000fe40007ffe0ff */
[----:B------:R-:W-:Y:S02]  /*2850*/  PLOP3.LUT P5, PT, PT, PT, PT, 0x8, 0x80 ;  /* 0x000000000080781c */ /* 0x000fe40003fae170 */
[----:B------:R-:W-:Y:S02]  /*2860*/  PLOP3.LUT P6, PT, PT, PT, PT, 0x8, 0x80 ;  /* 0x000000000080781c */ /* 0x000fe40003fce170 */
[----:B------:R-:W-:Y:S02]  /*2870*/  @P1 PLOP3.LUT P5, PT, P0, PT, PT, 0x80, 0x8 ;  /* 0x000000000008181c */ /* 0x000fe400007af070 */
[----:B------:R-:W-:Y:S01]  /*2880*/  @P1 PLOP3.LUT P6, PT, P0, PT, PT, 0x80, 0x8 ;  /* 0x000000000008181c */ /* 0x000fe200007cf070 */
[----:B0-----:R-:W-:-:S04]  /*2890*/  @P3 IMAD.WIDE.U32 R168, R171, 0x10, R168 ;  /* 0x00000010aba83825 */ /* 0x001fc800078e00a8 */
[CC--:B---3--:R-:W-:Y:S01]  /*28a0*/  @!P1 FMUL.FTZ R172, R165.reuse, R0.reuse ;  /* 0x00000000a5ac9220 */ /* 0x0c8fe20000410000 */
[-C--:B--2---:R-:W-:Y:S01]  /*28b0*/  @P4 FFMA.FTZ R185, R165, R0.reuse, R185 ;  /* 0x00000000a5b94223 */ /* 0x084fe200000100b9 */
[----:B------:R-:W-:-:S03]  /*28c0*/  @!P1 FMUL.FTZ R171, R164, R0 ;  /* 0x00000000a4ab9220 */ /* 0x000fc60000410000 */
[----:B------:R-:W-:Y:S02]  /*28d0*/  @!P1 FSEL R185, R172, RZ, P0 ;  /* 0x000000ffacb99208 */ /* 0x000fe40000000000 */
[----:B------:R-:W0:Y:S01]  /*28e0*/  @P1 LDC.64 R172, c[0x0][0x3a0] ;  /* 0x0000e800ffac1b82 */ /* 0x000e220000000a00 */
[-C--:B------:R-:W-:Y:S01]  /*28f0*/  @P2 FFMA.FTZ R184, R164, R0.reuse, R184 ;  /* 0x00000000a4b82223 */ /* 0x080fe200000100b8 */
[----:B------:R-:W-:Y:S01]  /*2900*/  @!P1 FSEL R184, R171, RZ, P0 ;  /* 0x000000ffabb89208 */ /* 0x000fe20000000000 */
[CC--:B------:R-:W-:Y:S01]  /*2910*/  @!P1 FMUL.FTZ R171, R166.reuse, R0.reuse ;  /* 0x00000000a6ab9220 */ /* 0x0c0fe20000410000 */
[CC--:B------:R-:W-:Y:S01]  /*2920*/  @!P1 FMUL.FTZ R174, R167.reuse, R0.reuse ;  /* 0x00000000a7ae9220 */ /* 0x0c0fe20000410000 */
[-C--:B------:R-:W-:Y:S01]  /*2930*/  @P5 FFMA.FTZ R186, R166, R0.reuse, R186 ;  /* 0x00000000a6ba5223 */ /* 0x080fe200000100ba */
[----:B------:R-:W-:Y:S02]  /*2940*/  @P6 FFMA.FTZ R187, R167, R0, R187 ;  /* 0x00000000a7bb6223 */ /* 0x000fe400000100bb */
[----:B------:R-:W-:Y:S01]  /*2950*/  @!P1 FSEL R186, R171, RZ, P0 ;  /* 0x000000ffabba9208 */ /* 0x000fe20000000000 */
[----:B------:R-:W-:Y:S01]  /*2960*/  IMAD.WIDE.U32 R170, R170, 0x10, R4 ;  /* 0x00000010aaaa7825 */ /* 0x000fe200078e0004 */
[----:B------:R-:W-:-:S05]  /*2970*/  @!P1 FSEL R187, R174, RZ, P0 ;  /* 0x000000ffaebb9208 */ /* 0x000fca0000000000 */
[----:B------:R1:W-:Y:S04]  /*2980*/  STG.E.128 desc[UR6][R170.64], R184 ;  /* 0x000000b8aa007986 */ /* 0x0003e8000c101d06 */
[----:B------:R2:W3:Y:S01]  /*2990*/  @P3 LDG.E.128 R164, desc[UR6][R168.64] ;  /* 0x00000006a8a43981 */ /* 0x0004e2000c1e1d00 */
[----:B------:R-:W-:Y:S01]  /*29a0*/  PLOP3.LUT P4, PT, PT, PT, PT, 0x8, 0x80 ;  /* 0x000000000080781c */ /* 0x000fe20003f8e170 */
[----:B--2---:R-:W2:Y:S01]  /*29b0*/  @P3 LDC.64 R168, c[0x0][0x390] ;  /* 0x0000e400ffa83b82 */ /* 0x004ea20000000a00 */
[----:B-1----:R-:W-:-:S05]  /*29c0*/  IADD3 R170, PT, PT, R2, 0x220, RZ ;  /* 0x0000022002aa7810 */ /* 0x002fca0007ffe0ff */
[----:B0-----:R-:W-:-:S05]  /*29d0*/  @P1 IMAD.WIDE.U32 R172, R170, 0x10, R172 ;  /* 0x00000010aaac1825 */ /* 0x001fca00078e00ac */
[----:B------:R-:W4:Y:S01]  /*29e0*/  @P1 LDG.E.128 R176, desc[UR6][R172.64] ;  /* 0x00000006acb01981 */ /* 0x000f22000c1e1d00 */
[----:B------:R-:W-:Y:S02]  /*29f0*/  @P1 PLOP3.LUT P4, PT, P0, PT, PT, 0x80, 0x8 ;  /* 0x000000000008181c */ /* 0x000fe4000078f070 */
[----:B------:R-:W-:Y:S02]  /*2a00*/  PLOP3.LUT P2, PT, PT, PT, PT, 0x8, 0x80 ;  /* 0x000000000080781c */ /* 0x000fe40003f4e170 */
[----:B------:R-:W-:Y:S02]  /*2a10*/  @P1 PLOP3.LUT P2, PT, P0, PT, PT, 0x80, 0x8 ;  /* 0x000000000008181c */ /* 0x000fe4000074f070 */
[----:B------:R-:W-:Y:S02]  /*2a20*/  @P3 IADD3 R171, PT, PT, R3, 0x240, RZ ;  /* 0x0000024003ab3810 */ /* 0x000fe40007ffe0ff */
[----:B------:R-:W-:Y:S02]  /*2a30*/  PLOP3.LUT P5, PT, PT, PT, PT, 0x8, 0x80 ;  /* 0x000000000080781c */ /* 0x000fe40003fae170 */
[----:B------:R-:W-:-:S02]  /*2a40*/  PLOP3.LUT P6, PT, PT, PT, PT, 0x8, 0x80 ;  /* 0x000000000080781c */ /* 0x000fc40003fce170 */
[----:B------:R-:W-:Y:S01]  /*2a50*/  @P1 PLOP3.LUT P5, PT, P0, PT, PT, 0x80, 0x8 ;  /* 0x000000000008181c */ /* 0x000fe200007af070 */
[----:B--2---:R-:W-:Y:S01]  /*2a60*/  @P3 IMAD.WIDE.U32 R168, R171, 0x10, R168 ;  /* 0x00000010aba83825 */ /* 0x004fe200078e00a8 */
[----:B------:R-:W-:-:S03]  /*2a70*/  @P1 PLOP3.LUT P6, PT, P0, PT, PT, 0x80, 0x8 ;  /* 0x000000000008181c */ /* 0x000fc600007cf070 */
[-C--:B---3--:R-:W-:Y:S01]  /*2a80*/  @!P1 FMUL.FTZ R172, R165, R0.reuse ;  /* 0x00000000a5ac9220 */ /* 0x088fe20000410000 */
[-C--:B------:R-:W-:Y:S01]  /*2a90*/  @!P1 FMUL.FTZ R171, R164, R0.reuse ;  /* 0x00000000a4ab9220 */ /* 0x080fe20000410000 */
[-C--:B------:R-:W-:Y:S01]  /*2aa0*/  @!P1 FMUL.FTZ R174, R167, R0.reuse ;  /* 0x00000000a7ae9220 */ /* 0x080fe20000410000 */
[-C--:B----4-:R-:W-:Y:S02]  /*2ab0*/  @P4 FFMA.FTZ R177, R165, R0.reuse, R177 ;  /* 0x00000000a5b14223 */ /* 0x090fe400000100b1 */
[----:B------:R-:W-:Y:S02]  /*2ac0*/  @!P1 FSEL R177, R172, RZ, P0 ;  /* 0x000000ffacb19208 */ /* 0x000fe40000000000 */
[----:B------:R-:W0:Y:S01]  /*2ad0*/  @P1 LDC.64 R172, c[0x0][0x3a0] ;  /* 0x0000e800ffac1b82 */ /* 0x000e220000000a00 */
[-C--:B------:R-:W-:Y:S01]  /*2ae0*/  @P2 FFMA.FTZ R176, R164, R0.reuse, R176 ;  /* 0x00000000a4b02223 */ /* 0x080fe200000100b0 */
        /* <DEDUP_REMOVED lines=8> */
[----:B------:R2:W3:Y:S02]  /*2b70*/  @P3 LDG.E.128 R164, desc[UR6][R168.64] ;  /* 0x00000006a8a43981 */ /* 0x0004e4000c1e1d00 */
[----:B--2---:R-:W-:Y:S01]  /*2b80*/  IADD3 R168, PT, PT, R2, 0x240, RZ ;  /* 0x0000024002a87810 */ /* 0x004fe20007ffe0ff */
[----:B-1----:R-:W1:Y:S04]  /*2b90*/  @P3 LDC.64 R170, c[0x0][0x390] ;  /* 0x0000e400ffaa3b82 */ /* 0x002e680000000a00 */
[----:B0-----:R-:W-:-:S06]  /*2ba0*/  @P1 IMAD.WIDE.U32 R172, R168, 0x10, R172 ;  /* 0x00000010a8ac1825 */ /* 0x001fcc00078e00ac */
[----:B------:R-:W2:Y:S01]  /*2bb0*/  @P1 LDG.E.128 R172, desc[UR6][R172.64] ;  /* 0x00000006acac1981 */ /* 0x000ea2000c1e1d00 */
[----:B------:R-:W-:Y:S02]  /*2bc0*/  PLOP3.LUT P4, PT, PT, PT, PT, 0x8, 0x80 ;  /* 0x000000000080781c */ /* 0x000fe40003f8e170 */
[----:B------:R-:W-:Y:S02]  /*2bd0*/  PLOP3.LUT P2, PT, PT, PT, PT, 0x8, 0x80 ;  /* 0x000000000080781c */ /* 0x000fe40003f4e170 */
[----:B------:R-:W-:Y:S02]  /*2be0*/  @P1 PLOP3.LUT P4, PT, P0, PT, PT, 0x80, 0x8 ;  /* 0x000000000008181c */ /* 0x000fe4000078f070 */
[----:B------:R-:W-:Y:S02]  /*2bf0*/  @P1 PLOP3.LUT P2, PT, P0, PT, PT, 0x80, 0x8 ;  /* 0x000000000008181c */ /* 0x000fe4000074f070 */
[----:B------:R-:W-:Y:S02]  /*2c00*/  @P3 IADD3 R3, PT, PT, R3, 0x260, RZ ;  /* 0x0000026003033810 */ /* 0x000fe40007ffe0ff */
[----:B------:R-:W-:-:S02]  /*2c10*/  PLOP3.LUT P6, PT, PT, PT, PT, 0x8, 0x80 ;  /* 0x000000000080781c */ /* 0x000fc40003fce170 */
[----:B------:R-:W-:Y:S02]  /*2c20*/  PLOP3.LUT P5, PT, PT, PT, PT, 0x8, 0x80 ;  /* 0x000000000080781c */ /* 0x000fe40003fae170 */
[----:B------:R-:W-:Y:S02]  /*2c30*/  @P1 PLOP3.LUT P6, PT, P0, PT, PT, 0x80, 0x8 ;  /* 0x000000000008181c */ /* 0x000fe400007cf070 */
[----:B------:R-:W-:Y:S01]  /*2c40*/  @P1 PLOP3.LUT P5, PT, P0, PT, PT, 0x80, 0x8 ;  /* 0x000000000008181c */ /* 0x000fe200007af070 */
[----:B-1----:R-:W-:Y:S01]  /*2c50*/  @P3 IMAD.WIDE.U32 R170, R3, 0x10, R170 ;  /* 0x0000001003aa3825 */ /* 0x002fe200078e00aa */
[----:B------:R-:W-:-:S03]  /*2c60*/  IADD3 R2, PT, PT, R2, 0x260, RZ ;  /* 0x0000026002027810 */ /* 0x000fc60007ffe0ff */
[CC--:B---3--:R-:W-:Y:S01]  /*2c70*/  @!P1 FMUL.FTZ R169, R165.reuse, R0.reuse ;  /* 0x00000000a5a99220 */ /* 0x0c8fe20000410000 */
[CC--:B------:R-:W-:Y:S01]  /*2c80*/  @!P1 FMUL.FTZ R3, R164.reuse, R0.reuse ;  /* 0x00000000a4039220 */ /* 0x0c0fe20000410000 */
[-C--:B--2---:R-:W-:Y:S01]  /*2c90*/  @P4 FFMA.FTZ R173, R165, R0.reuse, R173 ;  /* 0x00000000a5ad4223 */ /* 0x084fe200000100ad */
        /* <DEDUP_REMOVED lines=9> */
[----:B------:R-:W-:Y:S01]  /*2d30*/  @!P1 FSEL R174, R3, RZ, P0 ;  /* 0x000000ff03ae9208 */ /* 0x000fe20000000000 */
[----:B------:R0:W5:Y:S04]  /*2d40*/  LDL.LU.64 R4, [R1] ;  /* 0x0000000001047983 */ /* 0x0001680000300a00 */
[----:B------:R1:W-:Y:S04]  /*2d50*/  STG.E.128 desc[UR6][R168.64], R172 ;  /* 0x000000aca8007986 */ /* 0x0003e8000c101d06 */
[----:B------:R-:W2:Y:S01]  /*2d60*/  @P3 LDG.E.128 R164, desc[UR6][R170.64] ;  /* 0x00000006aaa43981 */ /* 0x000ea2000c1e1d00 */
[----:B-1----:R-:W-:-:S02]  /*2d70*/  @P1 IMAD.WIDE.U32 R168, R2, 0x10, R250 ;  /* 0x0000001002a81825 */ /* 0x002fc400078e00fa */
[----:B------:R-:W1:Y:S04]  /*2d80*/  LDC.64 R250, c[0x0][0x3a8] ;  /* 0x0000ea00fffa7b82 */ /* 0x000e680000000a00 */
[----:B------:R-:W3:Y:S01]  /*2d90*/  @P1 LDG.E.128 R168, desc[UR6][R168.64] ;  /* 0x00000006a8a81981 */ /* 0x000ee2000c1e1d00 */
[----:B------:R-:W-:Y:S02]  /*2da0*/  PLOP3.LUT P5, PT, PT, PT, PT, 0x8, 0x80 ;  /* 0x000000000080781c */ /* 0x000fe40003fae170 */
[----:B------:R-:W-:Y:S02]  /*2db0*/  @P1 PLOP3.LUT P5, PT, P0, PT, PT, 0x80, 0x8 ;  /* 0x000000000008181c */ /* 0x000fe400007af070 */
[----:B------:R-:W-:Y:S02]  /*2dc0*/  PLOP3.LUT P2, PT, PT, PT, PT, 0x8, 0x80 ;  /* 0x000000000080781c */ /* 0x000fe40003f4e170 */
[----:B------:R-:W-:-:S02]  /*2dd0*/  PLOP3.LUT P3, PT, PT, PT, PT, 0x8, 0x80 ;  /* 0x000000000080781c */ /* 0x000fc40003f6e170 */
[----:B------:R-:W-:Y:S02]  /*2de0*/  PLOP3.LUT P4, PT, PT, PT, PT, 0x8, 0x80 ;  /* 0x000000000080781c */ /* 0x000fe40003f8e170 */
[----:B------:R-:W-:Y:S02]  /*2df0*/  @P1 PLOP3.LUT P2, PT, P0, PT, PT, 0x80, 0x8 ;  /* 0x000000000008181c */ /* 0x000fe4000074f070 */
[----:B------:R-:W-:Y:S02]  /*2e00*/  @P1 PLOP3.LUT P3, PT, P0, PT, PT, 0x80, 0x8 ;  /* 0x000000000008181c */ /* 0x000fe4000076f070 */
[----:B------:R-:W-:Y:S01]  /*2e10*/  @P1 PLOP3.LUT P4, PT, P0, PT, PT, 0x80, 0x8 ;  /* 0x000000000008181c */ /* 0x000fe2000078f070 */
[----:B-1----:R-:W-:-:S04]  /*2e20*/  IMAD.WIDE.U32 R2, R2, 0x10, R250 ;  /* 0x0000001002027825 */ /* 0x002fc800078e00fa */
[CC--:B--2---:R-:W-:Y:S01]  /*2e30*/  @!P1 FMUL.FTZ R250, R167.reuse, R0.reuse ;  /* 0x00000000a7fa9220 */ /* 0x0c4fe20000410000 */
[-C--:B------:R-:W-:Y:S01]  /*2e40*/  @!P1 FMUL.FTZ R251, R164, R0.reuse ;  /* 0x00000000a4fb9220 */ /* 0x080fe20000410000 */
[----:B---3--:R-:W-:-:S03]  /*2e50*/  @P5 FFMA.FTZ R171, R167, R0, R171 ;  /* 0x00000000a7ab5223 */ /* 0x008fc600000100ab */
[----:B------:R-:W-:Y:S01]  /*2e60*/  @!P1 FSEL R171, R250, RZ, P0 ;  /* 0x000000fffaab9208 */ /* 0x000fe20000000000 */
[-C--:B------:R-:W-:Y:S01]  /*2e70*/  @P2 FFMA.FTZ R168, R164, R0.reuse, R168 ;  /* 0x00000000a4a82223 */ /* 0x080fe200000100a8 */
[CC--:B------:R-:W-:Y:S01]  /*2e80*/  @P3 FFMA.FTZ R169, R165.reuse, R0.reuse, R169 ;  /* 0x00000000a5a93223 */ /* 0x0c0fe200000100a9 */
[CC--:B------:R-:W-:Y:S01]  /*2e90*/  @P4 FFMA.FTZ R170, R166.reuse, R0.reuse, R170 ;  /* 0x00000000a6aa4223 */ /* 0x0c0fe200000100aa */
[-C--:B------:R-:W-:Y:S01]  /*2ea0*/  @!P1 FMUL.FTZ R250, R165, R0.reuse ;  /* 0x00000000a5fa9220 */ /* 0x080fe20000410000 */
[----:B------:R-:W-:Y:S01]  /*2eb0*/  @!P1 FMUL.FTZ R0, R166, R0 ;  /* 0x00000000a6009220 */ /* 0x000fe20000410000 */
[----:B------:R-:W-:-:S04]  /*2ec0*/  @!P1 FSEL R168, R251, RZ, P0 ;  /* 0x000000fffba89208 */ /* 0x000fc80000000000 */
[----:B------:R-:W-:Y:S01]  /*2ed0*/  @!P1 FSEL R170, R0, RZ, P0 ;  /* 0x000000ff00aa9208 */ /* 0x000fe20000000000 */
        /* <DEDUP_REMOVED lines=9> */
[----:B------:R-:W-:-:S03]  /*2f70*/  @!P1 FSEL R169, R250, RZ, P0 ;  /* 0x000000fffaa99208 */ /* 0x000fc60000000000 */
[----:B------:R-:W-:-:S04]  /*2f80*/  FADD.FTZ R251, R0, R237 ;  /* 0x000000ed00fb7221 */ /* 0x000fc80000010000 */
[----:B------:R-:W-:Y:S01]  /*2f90*/  FADD.FTZ R0, R251, R238 ;  /* 0x000000eefb007221 */ /* 0x000fe20000010000 */
[----:B------:R1:W-:Y:S03]  /*2fa0*/  STG.E.128 desc[UR6][R2.64], R168 ;  /* 0x000000a802007986 */ /* 0x0003e6000c101d06 */
        /* <DEDUP_REMOVED lines=58> */
[----:B------:R-:W1:Y:S03]  /*3350*/  S2R R250, SR_TID.X ;  /* 0x0000000000fa7919 */ /* 0x000e660000002100 */
        /* <DEDUP_REMOVED lines=9> */
[----:B------:R-:W-:Y:S01]  /*33f0*/  FADD.FTZ R3, R0, R169 ;  /* 0x000000a900037221 */ /* 0x000fe20000010000 */
[----:B------:R-:W-:-:S03]  /*3400*/  UMOV UR4, 0xffffffff ;  /* 0xffffffff00047882 */ /* 0x000fc60000000000 */
        /* <DEDUP_REMOVED lines=184> */
.L_x_79430:
        /* <DEDUP_REMOVED lines=8> */
[----:B------:R-:W-:-:S06]  /*4010*/  FADD.FTZ R0, R0, R250 ;  /* 0x000000fa00007221 */ /* 0x000fcc0000010000 */
        /* <DEDUP_REMOVED lines=8> */
[----:B------:R-:W0:Y:S01]  /*40a0*/  LDC R250, c[0x0][0x388] ;  /* 0x0000e200fffa7b82 */ /* 0x000e220000000800 */
[----:B------:R-:W-:Y:S02]  /*40b0*/  IADD3 R252, PT, PT, R252, -0x1, RZ ;  /* 0xfffffffffcfc7810 */ /* 0x000fe40007ffe0ff */
[----:B------:R-:W-:-:S05]  /*40c0*/  FSEL R2, R251, RZ, !P1 ;  /* 0x000000fffb027208 */ /* 0x000fca0004800000 */
        /* <DEDUP_REMOVED lines=12> */
[C---:B------:R-:W-:Y:S01]  /*4190*/  FADD.FTZ R240, -R2.reuse, R240 ;  /* 0x000000f002f07221 */ /* 0x040fe20000010100 */
[C---:B------:R-:W-:Y:S01]  /*41a0*/  FADD.FTZ R237, -R2.reuse, R237 ;  /* 0x000000ed02ed7221 */ /* 0x040fe20000010100 */
[C---:B------:R-:W-:Y:S01]  /*41b0*/  FADD.FTZ R239, -R2.reuse, R239 ;  /* 0x000000ef02ef7221 */ /* 0x040fe20000010100 */
[----:B------:R-:W-:Y:S01]  /*41c0*/  FADD.FTZ R233, -R2, R233 ;  /* 0x000000e902e97221 */ /* 0x000fe20000010100 */
[----:B0-----:R-:W-:-:S02]  /*41d0*/  IMAD R252, R252, R250, RZ ;  /* 0x000000fafcfc7224 */ /* 0x001fc400078e02ff */
[C---:B------:R-:W-:Y:S01]  /*41e0*/  FADD.FTZ R235, -R2.reuse, R235 ;  /* 0x000000eb02eb7221 */ /* 0x040fe20000010100 */
[----:B------:R-:W0:Y:S01]  /*41f0*/  S2R R250, SR_TID.X ;  /* 0x0000000000fa7919 */ /* 0x000e220000002100 */
[C---:B------:R-:W-:Y:S01]  /*4200*/  FADD.FTZ R229, -R2.reuse, R229 ;  /* 0x000000e502e57221 */ /* 0x040fe20000010100 */
[C---:B------:R-:W-:Y:S01]  /*4210*/  FADD.FTZ R231, -R2.reuse, R231 ;  /* 0x000000e702e77221 */ /* 0x040fe20000010100 */
[----:B------:R-:W-:Y:S01]  /*4220*/  SHF.R.S32.HI R3, RZ, 0x1f, R252 ;  /* 0x0000001fff037819 */ /* 0x000fe200000114fc */
[C---:B------:R-:W-:Y:S01]  /*4230*/  FADD.FTZ R224, -R2.reuse, R224 ;  /* 0x000000e002e07221 */ /* 0x040fe20000010100 */
[C---:B------:R-:W-:Y:S01]  /*4240*/  FADD.FTZ R225, -R2.reuse, R225 ;  /* 0x000000e102e17221 */ /* 0x040fe20000010100 */
[C---:B------:R-:W-:Y:S01]  /*4250*/  FADD.FTZ R226, -R2.reuse, R226 ;  /* 0x000000e202e27221 */ /* 0x040fe20000010100 */
[----:B------:R-:W-:Y:S01]  /*4260*/  LEA.HI R3, R3, R252, RZ, 0x2 ;  /* 0x000000fc03037211 */ /* 0x000fe200078f10ff */
[----:B------:R-:W-:Y:S01]  /*4270*/  FADD.FTZ R252, -R2, R241 ;  /* 0x000000f102fc7221 */ /* 0x000fe20000010100 */
[----:B------:R-:W-:Y:S01]  /*4280*/  FMUL.FTZ R241, R0, R240 ;  /* 0x000000f000f17220 */ /* 0x000fe20000410000 */
        /* <DEDUP_REMOVED lines=22> */
[----:B0-----:R-:W-:Y:S01]  /*43f0*/  LOP3.LUT R249, R250, 0x1f, RZ, 0xc0, !PT ;  /* 0x0000001ffaf97812 */ /* 0x001fe200078ec0ff */
[C---:B------:R-:W-:Y:S01]  /*4400*/  FADD.FTZ R206, -R2.reuse, R206 ;  /* 0x000000ce02ce7221 */ /* 0x040fe20000010100 */
[----:B------:R-:W0:Y:S01]  /*4410*/  LDC.64 R250, c[0x0][0x428] ;  /* 0x00010a00fffa7b82 */ /* 0x000e220000000a00 */
[C---:B------:R-:W-:Y:S01]  /*4420*/  FADD.FTZ R207, -R2.reuse, R207 ;  /* 0x000000cf02cf7221 */ /* 0x040fe20000010100 */
[----:B------:R-:W-:Y:S01]  /*4430*/  LEA.HI.SX32 R3, R3, R249, 0x1e ;  /* 0x000000f903037211 */ /* 0x000fe200078ff2ff */
        /* <DEDUP_REMOVED lines=8> */
[----:B0-----:R-:W-:-:S05]  /*44c0*/  IMAD.WIDE.U32 R250, R3, 0x10, R250 ;  /* 0x0000001003fa7825 */ /* 0x001fca00078e00fa */
[----:B------:R0:W-:Y:S02]  /*44d0*/  STG.E.128 desc[UR6][R250.64], R244 ;  /* 0x000000f4fa007986 */ /* 0x0001e4000c101d06 */
[----:B0-----:R-:W0:Y:S01]  /*44e0*/  LDC.64 R250, c[0x0][0x428] ;  /* 0x00010a00fffa7b82 */ /* 0x001e220000000a00 */
[C---:B------:R-:W-:Y:S01]  /*44f0*/  FADD.FTZ R245, -R2.reuse, R242 ;  /* 0x000000f202f57221 */ /* 0x040fe20000010100 */
[----:B------:R-:W-:Y:S01]  /*4500*/  FADD.FTZ R247, -R2, R243 ;  /* 0x000000f302f77221 */ /* 0x000fe20000010100 */
[C---:B------:R-:W-:Y:S01]  /*4510*/  FMUL.FTZ R242, R0.reuse, R252 ;  /* 0x000000fc00f27220 */ /* 0x040fe20000410000 */
[----:B------:R-:W-:Y:S01]  /*4520*/  IADD3 R252, PT, PT, R3, 0x20, RZ ;  /* 0x0000002003fc7810 */ /* 0x000fe20007ffe0ff */
[C---:B------:R-:W-:Y:S01]  /*4530*/  FMUL.FTZ R243, R0.reuse, R245 ;  /* 0x000000f500f37220 */ /* 0x040fe20000410000 */
[----:B------:R-:W-:Y:S01]  /*4540*/  FMUL.FTZ R244, R0, R247 ;  /* 0x000000f700f47220 */ /* 0x000fe20000410000 */
[----:B------:R-:W-:Y:S01]  /*4550*/  FFMA.FTZ R241, R242, R9, R89 ;  /* 0x00000009f2f17223 */ /* 0x000fe20000010059 */
[----:B------:R-:W-:Y:S01]  /*4560*/  FADD.FTZ R247, -R2, R236 ;  /* 0x000000ec02f77221 */ /* 0x000fe20000010100 */
[----:B------:R-:W-:Y:S01]  /*4570*/  FFMA.FTZ R242, R243, R10, R90 ;  /* 0x0000000af3f27223 */ /* 0x000fe2000001005a */
[----:B------:R-:W-:Y:S01]  /*4580*/  FFMA.FTZ R243, R244, R11, R91 ;  /* 0x0000000bf4f37223 */ /* 0x000fe2000001005b */
[----:B------:R-:W-:Y:S01]  /*4590*/  IADD3 R246, PT, PT, R3, 0x40, RZ ;  /* 0x0000004003f67810 */ /* 0x000fe20007ffe0ff */
[----:B------:R-:W-:-:S04]  /*45a0*/  FMUL.FTZ R247, R0, R247 ;  /* 0x000000f700f77220 */ /* 0x000fc80000410000 */
[----:B------:R-:W-:Y:S01]  /*45b0*/  FFMA.FTZ R236, R247, R12, R92 ;  /* 0x0000000cf7ec7223 */ /* 0x000fe2000001005c */
[----:B------:R-:W-:Y:S01]  /*45c0*/  FMUL.FTZ R247, R0, R199 ;  /* 0x000000c700f77220 */ /* 0x000fe20000410000 */
[----:B0-----:R-:W-:-:S04]  /*45d0*/  IMAD.WIDE.U32 R244, R252, 0x10, R250 ;  /* 0x00000010fcf47825 */ /* 0x001fc800078e00fa */
[----:B------:R-:W-:Y:S01]  /*45e0*/  FADD.FTZ R251, -R2, R238 ;  /* 0x000000ee02fb7221 */ /* 0x000fe20000010100 */
[C---:B------:R-:W-:Y:S01]  /*45f0*/  FMUL.FTZ R238, R0.reuse, R237 ;  /* 0x000000ed00ee7220 */ /* 0x040fe20000410000 */
[C---:B------:R-:W-:Y:S01]  /*4600*/  FMUL.FTZ R250, R0.reuse, R239 ;  /* 0x000000ef00fa7220 */ /* 0x040fe20000410000 */
[C---:B------:R-:W-:Y:S01]  /*4610*/  FMUL.FTZ R252, R0.reuse, R196 ;  /* 0x000000c400fc7220 */ /* 0x040fe20000410000 */
[----:B------:R-:W-:Y:S01]  /*4620*/  FMUL.FTZ R251, R0, R251 ;  /* 0x000000fb00fb7220 */ /* 0x000fe20000410000 */
[----:B------:R-:W-:Y:S01]  /*4630*/  FFMA.FTZ R237, R238, R13, R93 ;  /* 0x0000000deeed7223 */ /* 0x000fe2000001005d */
[----:B------:R-:W-:Y:S01]  /*4640*/  FFMA.FTZ R239, R250, R15, R95 ;  /* 0x0000000ffaef7223 */ /* 0x000fe2000001005f */
[----:B------:R0:W-:Y:S01]  /*4650*/  STG.E.128 desc[UR6][R244.64], R240 ;  /* 0x000000f0f4007986 */ /* 0x0001e2000c101d06 */
[----:B------:R-:W-:Y:S01]  /*4660*/  FFMA.FTZ R238, R251, R14, R94 ;  /* 0x0000000efbee7223 */ /* 0x000fe2000001005e */
[C---:B------:R-:W-:Y:S01]  /*4670*/  IADD3 R196, PT, PT, R3.reuse, 0xc0, RZ ;  /* 0x000000c003c47810 */ /* 0x040fe20007ffe0ff */
[----:B------:R-:W1:Y:S01]  /*4680*/  LDC.64 R250, c[0x0][0x428] ;  /* 0x00010a00fffa7b82 */ /* 0x000e620000000a00 */
[C---:B0-----:R-:W-:Y:S01]  /*4690*/  FADD.FTZ R243, -R2.reuse, R232 ;  /* 0x000000e802f37221 */ /* 0x041fe20000010100 */
[----:B------:R-:W-:Y:S01]  /*46a0*/  FADD.FTZ R245, -R2, R234 ;  /* 0x000000ea02f57221 */ /* 0x000fe20000010100 */
[C---:B------:R-:W-:Y:S01]  /*46b0*/  FMUL.FTZ R234, R0.reuse, R233 ;  /* 0x000000e900ea7220 */ /* 0x040fe20000410000 */
[----:B------:R-:W-:Y:S01]  /*46c0*/  IADD3 R242, PT, PT, R3, 0x60, RZ ;  /* 0x0000006003f27810 */ /* 0x000fe20007ffe0ff */
[C---:B------:R-:W-:Y:S01]  /*46d0*/  FMUL.FTZ R243, R0.reuse, R243 ;  /* 0x000000f300f37220 */ /* 0x040fe20000410000 */
[C---:B------:R-:W-:Y:S01]  /*46e0*/  FMUL.FTZ R245, R0.reuse, R245 ;  /* 0x000000f500f57220 */ /* 0x040fe20000410000 */
[----:B------:R-:W-:Y:S01]  /*46f0*/  FMUL.FTZ R244, R0, R235 ;  /* 0x000000eb00f47220 */ /* 0x000fe20000410000 */
[----:B------:R-:W-:Y:S01]  /*4700*/  FFMA.FTZ R233, R234, R17, R97 ;  /* 0x00000011eae97223 */ /* 0x000fe20000010061 */
[----:B------:R-:W-:Y:S01]  /*4710*/  FFMA.FTZ R232, R243, R16, R96 ;  /* 0x00000010f3e87223 */ /* 0x000fe20000010060 */
[----:B-1----:R-:W-:-:S04]  /*4720*/  IMAD.WIDE.U32 R240, R246, 0x10, R250 ;  /* 0x00000010f6f07825 */ /* 0x002fc800078e00fa */
[----:B------:R-:W-:Y:S01]  /*4730*/  FFMA.FTZ R234, R245, R18, R98 ;  /* 0x00000012f5ea7223 */ /* 0x000fe20000010062 */
[----:B------:R-:W-:Y:S01]  /*4740*/  FFMA.FTZ R235, R244, R19, R99 ;  /* 0x00000013f4eb7223 */ /* 0x000fe20000010063 */
[C---:B------:R-:W-:Y:S01]  /*4750*/  FMUL.FTZ R246, R0.reuse, R180 ;  /* 0x000000b400f67220 */ /* 0x040fe20000410000 */
[C---:B------:R-:W-:Y:S01]  /*4760*/  FMUL.FTZ R245, R0.reuse, R181 ;  /* 0x000000b500f57220 */ /* 0x040fe20000410000 */
[----:B------:R0:W-:Y:S01]  /*4770*/  STG.E.128 desc[UR6][R240.64], R236 ;  /* 0x000000ecf0007986 */ /* 0x0001e2000c101d06 */
[C---:B------:R-:W-:Y:S01]  /*4780*/  FMUL.FTZ R244, R0.reuse, R182 ;  /* 0x000000b600f47220 */ /* 0x040fe20000410000 */
[----:B------:R-:W-:Y:S01]  /*4790*/  FMUL.FTZ R243, R0, R183 ;  /* 0x000000b700f37220 */ /* 0x000fe20000410000 */
[C---:B0-----:R-:W-:Y:S01]  /*47a0*/  FADD.FTZ R239, -R2.reuse, R228 ;  /* 0x000000e402ef7221 */ /* 0x041fe20000010100 */
[----:B------:R-:W-:Y:S01]  /*47b0*/  FADD.FTZ R241, -R2, R230 ;  /* 0x000000e602f17221 */ /* 0x000fe20000010100 */
[----:B------:R-:W-:-:S04]  /*47c0*/  IMAD.WIDE.U32 R236, R242, 0x10, R250 ;  /* 0x00000010f2ec7825 */ /* 0x000fc800078e00fa */
[C---:B------:R-:W-:Y:S01]  /*47d0*/  FMUL.FTZ R230, R0.reuse, R229 ;  /* 0x000000e500e67220 */ /* 0x040fe20000410000 */
[----:B------:R-:W-:Y:S01]  /*47e0*/  IADD3 R238, PT, PT, R3, 0x80, RZ ;  /* 0x0000008003ee7810 */ /* 0x000fe20007ffe0ff */
[C---:B------:R-:W-:Y:S01]  /*47f0*/  FMUL.FTZ R239, R0.reuse, R239 ;  /* 0x000000ef00ef7220 */ /* 0x040fe20000410000 */
[C---:B------:R-:W-:Y:S01]  /*4800*/  FMUL.FTZ R241, R0.reuse, R241 ;  /* 0x000000f100f17220 */ /* 0x040fe20000410000 */
[----:B------:R-:W-:Y:S01]  /*4810*/  FMUL.FTZ R240, R0, R231 ;  /* 0x000000e700f07220 */ /* 0x000fe20000410000 */
[----:B------:R0:W-:Y:S01]  /*4820*/  STG.E.128 desc[UR6][R236.64], R232 ;  /* 0x000000e8ec007986 */ /* 0x0001e2000c101d06 */
        /* <DEDUP_REMOVED lines=8> */
[----:B------:R-:W-:Y:S01]  /*48b0*/  IADD3 R206, PT, PT, R3, 0x100, RZ ;  /* 0x0000010003ce7810 */ /* 0x000fe20007ffe0ff */
[----:B0-----:R-:W-:-:S04]  /*48c0*/  IMAD.WIDE.U32 R234, R238, 0x10, R250 ;  /* 0x00000010eeea7825 */ /* 0x001fc800078e00fa */
        /* <DEDUP_REMOVED lines=15> */
[C---:B------:R-:W-:Y:S01]  /*49c0*/  FMUL.FTZ R233, R0.reuse, R233 ;  /* 0x000000e900e97220 */ /* 0x040fe20000410000 */
[----:B------:R-:W-:Y:S01]  /*49d0*/  FMUL.FTZ R232, R0, R232 ;  /* 0x000000e800e87220 */ /* 0x000fe20000410000 */
[----:B------:R-:W-:Y:S01]  /*49e0*/  FADD.FTZ R224, -R2, R169 ;  /* 0x000000a902e07221 */ /* 0x000fe20000010100 */
[C---:B------:R-:W-:Y:S01]  /*49f0*/  FMUL.FTZ R237, R0.reuse, R201 ;  /* 0x000000c900ed7220 */ /* 0x040fe20000410000 */
[C---:B------:R-:W-:Y:S01]  /*4a00*/  FMUL.FTZ R205, R0.reuse, R221 ;  /* 0x000000dd00cd7220 */ /* 0x040fe20000410000 */
[C---:B------:R-:W-:Y:S01]  /*4a10*/  FMUL.FTZ R204, R0.reuse, R218 ;  /* 0x000000da00cc7220 */ /* 0x040fe20000410000 */
[----:B------:R-:W-:Y:S01]  /*4a20*/  FMUL.FTZ R182, R0, R195 ;  /* 0x000000c300b67220 */ /* 0x000fe20000410000 */
        /* <DEDUP_REMOVED lines=13> */
[----:B------:R-:W-:Y:S01]  /*4b00*/  IADD3 R178, PT, PT, R3, 0xa0, RZ ;  /* 0x000000a003b27810 */ /* 0x000fe20007ffe0ff */
[----:B------:R-:W-:Y:S01]  /*4b10*/  FADD.FTZ R187, -R2, R172 ;  /* 0x000000ac02bb7221 */ /* 0x000fe20000010100 */
[----:B------:R-:W-:Y:S01]  /*4b20*/  FMUL.FTZ R200, R0, R227 ;  /* 0x000000e300c87220 */ /* 0x000fe20000410000 */
[----:B------:R-:W-:Y:S01]  /*4b30*/  FFMA.FTZ R172, R173, R24, R104 ;  /* 0x00000018adac7223 */ /* 0x000fe20000010068 */
[----:B------:R-:W-:Y:S01]  /*4b40*/  FFMA.FTZ R173, R174, R25, R105 ;  /* 0x00000019aead7223 */ /* 0x000fe20000010069 */
[----:B------:R-:W-:Y:S01]  /*4b50*/  FFMA.FTZ R174, R175, R26, R106 ;  /* 0x0000001aafae7223 */ /* 0x000fe2000001006a */
[----:B------:R-:W-:Y:S01]  /*4b60*/  FFMA.FTZ R175, R200, R27, R107 ;  /* 0x0000001bc8af7223 */ /* 0x000fe2000001006b */
[----:B------:R-:W-:-:S04]  /*4b70*/  IMAD.WIDE.U32 R178, R178, 0x10, R250 ;  /* 0x00000010b2b27825 */ /* 0x000fc800078e00fa */
[----:B------:R-:W-:Y:S01]  /*4b80*/  FMUL.FTZ R169, R0, R185 ;  /* 0x000000b900a97220 */ /* 0x000fe20000410000 */
[----:B------:R-:W-:Y:S01]  /*4b90*/  FFMA.FTZ R185, R232, R29, R109 ;  /* 0x0000001de8b97223 */ /* 0x000fe2000001006d */
[C---:B------:R-:W-:Y:S01]  /*4ba0*/  FADD.FTZ R231, -R2.reuse, R222 ;  /* 0x000000de02e77221 */ /* 0x040fe20000010100 */
[C---:B------:R-:W-:Y:S01]  /*4bb0*/  FADD.FTZ R230, -R2.reuse, R223 ;  /* 0x000000df02e67221 */ /* 0x040fe20000010100 */
[----:B------:R0:W-:Y:S01]  /*4bc0*/  STG.E.128 desc[UR6][R178.64], R172 ;  /* 0x000000acb2007986 */ /* 0x0001e2000c101d06 */
[C---:B------:R-:W-:Y:S01]  /*4bd0*/  FADD.FTZ R222, -R2.reuse, R193 ;  /* 0x000000c102de7221 */ /* 0x040fe20000010100 */
[----:B------:R-:W-:Y:S01]  /*4be0*/  FADD.FTZ R193, -R2, R177 ;  /* 0x000000b102c17221 */ /* 0x000fe20000010100 */
[----:B------:R-:W-:Y:S01]  /*4bf0*/  FMUL.FTZ R250, R0, R198 ;  /* 0x000000c600fa7220 */ /* 0x000fe20000410000 */
[C---:B------:R-:W-:Y:S01]  /*4c00*/  FADD.FTZ R223, -R2.reuse, R168 ;  /* 0x000000a802df7221 */ /* 0x040fe20000010100 */
[----:B------:R-:W-:Y:S01]  /*4c10*/  FADD.FTZ R177, -R2, R170 ;  /* 0x000000aa02b17221 */ /* 0x000fe20000010100 */
[C---:B------:R-:W-:Y:S01]  /*4c20*/  FMUL.FTZ R231, R0.reuse, R231 ;  /* 0x000000e700e77220 */ /* 0x040fe20000410000 */
[----:B------:R-:W-:Y:S01]  /*4c30*/  FMUL.FTZ R230, R0, R230 ;  /* 0x000000e600e67220 */ /* 0x000fe20000410000 */
[----:B------:R-:W-:Y:S01]  /*4c40*/  IADD3 R198, PT, PT, R3, 0xe0, RZ ;  /* 0x000000e003c67810 */ /* 0x000fe20007ffe0ff */
        /* <DEDUP_REMOVED lines=9> */
[C---:B0-----:R-:W-:Y:S01]  /*4ce0*/  FMUL.FTZ R174, R0.reuse, R184 ;  /* 0x000000b800ae7220 */ /* 0x041fe20000410000 */
        /* <DEDUP_REMOVED lines=22> */
[----:B------:R-:W-:Y:S01]  /*4e50*/  FMUL.FTZ R177, R0, R177 ;  /* 0x000000b100b17220 */ /* 0x000fe20000410000 */
[----:B------:R-:W-:Y:S01]  /*4e60*/  FFMA.FTZ R188, R229, R32, R112 ;  /* 0x00000020e5bc7223 */ /* 0x000fe20000010070 */
[----:B------:R-:W-:Y:S01]  /*4e70*/  FFMA.FTZ R189, R228, R33, R113 ;  /* 0x00000021e4bd7223 */ /* 0x000fe20000010071 */
[----:B------:R-:W-:Y:S01]  /*4e80*/  FFMA.FTZ R190, R227, R34, R114 ;  /* 0x00000022e3be7223 */ /* 0x000fe20000010072 */
[----:B0-----:R-:W-:-:S04]  /*4e90*/  IMAD.WIDE.U32 R196, R196, 0x10, R232 ;  /* 0x00000010c4c47825 */ /* 0x001fc800078e00e8 */
[----:B------:R-:W-:Y:S01]  /*4ea0*/  FFMA.FTZ R191, R226, R35, R115 ;  /* 0x00000023e2bf7223 */ /* 0x000fe20000010073 */
[----:B------:R-:W-:Y:S01]  /*4eb0*/  FMUL.FTZ R0, R0, R200 ;  /* 0x000000c800007220 */ /* 0x000fe20000410000 */
[----:B------:R-:W-:Y:S01]  /*4ec0*/  IADD3 R200, PT, PT, R3, 0x120, RZ ;  /* 0x0000012003c87810 */ /* 0x000fe20007ffe0ff */
[----:B------:R-:W-:Y:S01]  /*4ed0*/  IMAD.WIDE.U32 R198, R198, 0x10, R232 ;  /* 0x00000010c6c67825 */ /* 0x000fe200078e00e8 */
[----:B------:R0:W-:Y:S03]  /*4ee0*/  STG.E.128 desc[UR6][R196.64], R184 ;  /* 0x000000b8c4007986 */ /* 0x0001e6000c101d06 */
[----:B------:R-:W-:Y:S01]  /*4ef0*/  FFMA.FTZ R192, R225, R36, R116 ;  /* 0x00000024e1c07223 */ /* 0x000fe20000010074 */
[----:B------:R-:W-:Y:S01]  /*4f00*/  FFMA.FTZ R193, R209, R37, R117 ;  /* 0x00000025d1c17223 */ /* 0x000fe20000010075 */
[----:B------:R-:W-:Y:S01]  /*4f10*/  FFMA.FTZ R194, R210, R38, R118 ;  /* 0x00000026d2c27223 */ /* 0x000fe20000010076 */
[----:B------:R-:W-:Y:S01]  /*4f20*/  FFMA.FTZ R195, R211, R39, R119 ;  /* 0x00000027d3c37223 */ /* 0x000fe20000010077 */
[----:B------:R-:W-:Y:S01]  /*4f30*/  IMAD.WIDE.U32 R206, R206, 0x10, R232 ;  /* 0x00000010cece7825 */ /* 0x000fe200078e00e8 */
[----:B------:R1:W-:Y:S01]  /*4f40*/  STG.E.128 desc[UR6][R198.64], R188 ;  /* 0x000000bcc6007986 */ /* 0x0003e2000c101d06 */
[----:B------:R-:W-:-:S02]  /*4f50*/  IADD3 R216, PT, PT, R3, 0x140, RZ ;  /* 0x0000014003d87810 */ /* 0x000fc40007ffe0ff */
[----:B------:R-:W-:Y:S01]  /*4f60*/  FFMA.FTZ R201, R201, R61, R141 ;  /* 0x0000003dc9c97223 */ /* 0x000fe2000001008d */
[C---:B------:R-:W-:Y:S01]  /*4f70*/  IADD3 R218, PT, PT, R3.reuse, 0x160, RZ ;  /* 0x0000016003da7810 */ /* 0x040fe20007ffe0ff */
[----:B------:R2:W-:Y:S01]  /*4f80*/  STG.E.128 desc[UR6][R206.64], R192 ;  /* 0x000000c0ce007986 */ /* 0x0005e2000c101d06 */
[C---:B------:R-:W-:Y:S01]  /*4f90*/  IADD3 R220, PT, PT, R3.reuse, 0x180, RZ ;  /* 0x0000018003dc7810 */ /* 0x040fe20007ffe0ff */
[----:B------:R-:W-:Y:S01]  /*4fa0*/  IMAD.WIDE.U32 R216, R216, 0x10, R232 ;  /* 0x00000010d8d87825 */ /* 0x000fe200078e00e8 */
[----:B------:R-:W-:-:S03]  /*4fb0*/  IADD3 R222, PT, PT, R3, 0x1a0, RZ ;  /* 0x000001a003de7810 */ /* 0x000fc60007ffe0ff */
[----:B------:R-:W-:Y:S01]  /*4fc0*/  FFMA.FTZ R202, R202, R62, R142 ;  /* 0x0000003ecaca7223 */ /* 0x000fe2000001008e */
[C---:B------:R-:W-:Y:S01]  /*4fd0*/  IADD3 R224, PT, PT, R3.reuse, 0x1c0, RZ ;  /* 0x000001c003e07810 */ /* 0x040fe20007ffe0ff */
[----:B------:R-:W-:Y:S01]  /*4fe0*/  IMAD.WIDE.U32 R218, R218, 0x10, R232 ;  /* 0x00000010dada7825 */ /* 0x000fe200078e00e8 */
[----:B------:R-:W-:-:S03]  /*4ff0*/  IADD3 R208, PT, PT, R3, 0x200, RZ ;  /* 0x0000020003d07810 */ /* 0x000fc60007ffe0ff */
[----:B0-----:R-:W-:Y:S01]  /*5000*/  FFMA.FTZ R196, R212, R40, R120 ;  /* 0x00000028d4c47223 */ /* 0x001fe20000010078 */
[----:B------:R-:W-:Y:S01]  /*5010*/  FFMA.FTZ R197, R213, R41, R121 ;  /* 0x00000029d5c57223 */ /* 0x000fe20000010079 */
[----:B------:R-:W-:-:S04]  /*5020*/  IMAD.WIDE.U32 R184, R200, 0x10, R232 ;  /* 0x00000010c8b87825 */ /* 0x000fc800078e00e8 */
[----:B------:R-:W-:Y:S01]  /*5030*/  FFMA.FTZ R186, R250, R46, R126 ;  /* 0x0000002efaba7223 */ /* 0x000fe2000001007e */
[----:B------:R-:W-:Y:S01]  /*5040*/  FFMA.FTZ R187, R247, R47, R127 ;  /* 0x0000002ff7bb7223 */ /* 0x000fe2000001007f */
[----:B------:R-:W-:Y:S01]  /*5050*/  IADD3 R210, PT, PT, R3, 0x220, RZ ;  /* 0x0000022003d27810 */ /* 0x000fe20007ffe0ff */
[----:B-1----:R-:W-:Y:S01]  /*5060*/  FFMA.FTZ R198, R214, R42, R122 ;  /* 0x0000002ad6c67223 */ /* 0x002fe2000001007a */
[----:B------:R-:W-:Y:S01]  /*5070*/  FFMA.FTZ R199, R215, R43, R123 ;  /* 0x0000002bd7c77223 */ /* 0x000fe2000001007b */
[----:B------:R-:W-:Y:S01]  /*5080*/  FFMA.FTZ R188, R246, R48, R128 ;  /* 0x00000030f6bc7223 */ /* 0x000fe20000010080 */
[----:B------:R-:W-:Y:S01]  /*5090*/  FFMA.FTZ R189, R245, R49, R129 ;  /* 0x00000031f5bd7223 */ /* 0x000fe20000010081 */
[----:B------:R-:W-:Y:S01]  /*50a0*/  FFMA.FTZ R190, R244, R50, R130 ;  /* 0x00000032f4be7223 */ /* 0x000fe20000010082 */
[----:B------:R-:W-:Y:S01]  /*50b0*/  FFMA.FTZ R191, R243, R51, R131 ;  /* 0x00000033f3bf7223 */ /* 0x000fe20000010083 */
[----:B------:R0:W-:Y:S01]  /*50c0*/  STG.E.128 desc[UR6][R184.64], R196 ;  /* 0x000000c4b8007986 */ /* 0x0001e2000c101d06 */
[----:B--2---:R-:W-:Y:S01]  /*50d0*/  IADD3 R206, PT, PT, R3, 0x1e0, RZ ;  /* 0x000001e003ce7810 */ /* 0x004fe20007ffe0ff */
[----:B------:R-:W-:-:S04]  /*50e0*/  IMAD.WIDE.U32 R220, R220, 0x10, R232 ;  /* 0x00000010dcdc7825 */ /* 0x000fc800078e00e8 */
[----:B------:R-:W-:Y:S01]  /*50f0*/  FFMA.FTZ R192, R242, R52, R132 ;  /* 0x00000034f2c07223 */ /* 0x000fe20000010084 */
[----:B------:R-:W-:Y:S01]  /*5100*/  FFMA.FTZ R193, R241, R53, R133 ;  /* 0x00000035f1c17223 */ /* 0x000fe20000010085 */
[----:B------:R-:W-:Y:S01]  /*5110*/  FFMA.FTZ R194, R240, R54, R134 ;  /* 0x00000036f0c27223 */ /* 0x000fe20000010086 */
[----:B------:R-:W-:Y:S01]  /*5120*/  FFMA.FTZ R195, R239, R55, R135 ;  /* 0x00000037efc37223 */ /* 0x000fe20000010087 */
[C---:B------:R-:W-:Y:S01]  /*5130*/  IADD3 R212, PT, PT, R3.reuse, 0x240, RZ ;  /* 0x0000024003d47810 */ /* 0x040fe20007ffe0ff */
[----:B------:R-:W-:Y:S01]  /*5140*/  IMAD.WIDE.U32 R222, R222, 0x10, R232 ;  /* 0x00000010dede7825 */ /* 0x000fe200078e00e8 */
[----:B------:R-:W-:-:S03]  /*5150*/  IADD3 R214, PT, PT, R3, 0x260, RZ ;  /* 0x0000026003d67810 */ /* 0x000fc60007ffe0ff */
[----:B------:R-:W-:Y:S01]  /*5160*/  FFMA.FTZ R200, R234, R60, R140 ;  /* 0x0000003ceac87223 */ /* 0x000fe2000001008c */
[----:B------:R-:W-:Y:S01]  /*5170*/  FFMA.FTZ R203, R203, R63, R143 ;  /* 0x0000003fcbcb7223 */ /* 0x000fe2000001008f */
[----:B------:R-:W-:-:S04]  /*5180*/  IMAD.WIDE.U32 R224, R224, 0x10, R232 ;  /* 0x00000010e0e07825 */ /* 0x000fc800078e00e8 */
[----:B------:R-:W-:-:S04]  /*5190*/  IMAD.WIDE.U32 R206, R206, 0x10, R232 ;  /* 0x00000010cece7825 */ /* 0x000fc800078e00e8 */
[----:B0-----:R-:W-:Y:S01]  /*51a0*/  FFMA.FTZ R184, R252, R44, R124 ;  /* 0x0000002cfcb87223 */ /* 0x001fe2000001007c */
[----:B------:R-:W-:Y:S01]  /*51b0*/  FFMA.FTZ R185, R251, R45, R125 ;  /* 0x0000002dfbb97223 */ /* 0x000fe2000001007d */
[----:B------:R-:W-:Y:S01]  /*51c0*/  FFMA.FTZ R196, R238, R56, R136 ;  /* 0x00000038eec47223 */ /* 0x000fe20000010088 */
[----:B------:R-:W-:Y:S01]  /*51d0*/  FFMA.FTZ R197, R237, R57, R137 ;  /* 0x00000039edc57223 */ /* 0x000fe20000010089 */
[----:B------:R-:W-:Y:S01]  /*51e0*/  FFMA.FTZ R198, R236, R58, R138 ;  /* 0x0000003aecc67223 */ /* 0x000fe2000001008a */
[----:B------:R-:W-:Y:S01]  /*51f0*/  FFMA.FTZ R199, R235, R59, R139 ;  /* 0x0000003bebc77223 */ /* 0x000fe2000001008b */
[----:B------:R0:W-:Y:S01]  /*5200*/  STG.E.128 desc[UR6][R216.64], R184 ;  /* 0x000000b8d8007986 */ /* 0x0001e2000c101d06 */
[----:B------:R-:W-:-:S03]  /*5210*/  IMAD.WIDE.U32 R208, R208, 0x10, R232 ;  /* 0x00000010d0d07825 */ /* 0x000fc600078e00e8 */
[----:B------:R1:W-:Y:S01]  /*5220*/  STG.E.128 desc[UR6][R218.64], R188 ;  /* 0x000000bcda007986 */ /* 0x0003e2000c101d06 */
[----:B------:R-:W-:-:S03]  /*5230*/  IMAD.WIDE.U32 R210, R210, 0x10, R232 ;  /* 0x00000010d2d27825 */ /* 0x000fc600078e00e8 */
[----:B------:R2:W-:Y:S01]  /*5240*/  STG.E.128 desc[UR6][R220.64], R192 ;  /* 0x000000c0dc007986 */ /* 0x0005e2000c101d06 */
[----:B------:R-:W-:-:S03]  /*5250*/  IMAD.WIDE.U32 R212, R212, 0x10, R232 ;  /* 0x00000010d4d47825 */ /* 0x000fc600078e00e8 */
[----:B------:R2:W-:Y:S01]  /*5260*/  STG.E.128 desc[UR6][R222.64], R196 ;  /* 0x000000c4de007986 */ /* 0x0005e2000c101d06 */
[----:B------:R-:W-:-:S03]  /*5270*/  IMAD.WIDE.U32 R214, R214, 0x10, R232 ;  /* 0x00000010d6d67825 */ /* 0x000fc600078e00e8 */
[----:B------:R2:W-:Y:S01]  /*5280*/  STG.E.128 desc[UR6][R224.64], R200 ;  /* 0x000000c8e0007986 */ /* 0x0005e2000c101d06 */
[----:B0-----:R-:W-:Y:S01]  /*5290*/  FFMA.FTZ R184, R205, R64, R144 ;  /* 0x00000040cdb87223 */ /* 0x001fe20000010090 */
[----:B------:R-:W-:Y:S01]  /*52a0*/  FFMA.FTZ R185, R204, R65, R145 ;  /* 0x00000041ccb97223 */ /* 0x000fe20000010091 */
[----:B------:R-:W-:Y:S01]  /*52b0*/  FFMA.FTZ R186, R183, R66, R146 ;  /* 0x00000042b7ba7223 */ /* 0x000fe20000010092 */
[----:B------:R-:W-:Y:S01]  /*52c0*/  FFMA.FTZ R187, R182, R67, R147 ;  /* 0x00000043b6bb7223 */ /* 0x000fe20000010093 */
        /* <DEDUP_REMOVED lines=16> */
[----:B------:R2:W-:Y:S04]  /*53d0*/  STG.E.128 desc[UR6][R206.64], R184 ;  /* 0x000000b8ce007986 */ /* 0x0005e8000c101d06 */
[----:B------:R2:W-:Y:S04]  /*53e0*/  STG.E.128 desc[UR6][R208.64], R188 ;  /* 0x000000bcd0007986 */ /* 0x0005e8000c101d06 */
[----:B------:R2:W-:Y:S04]  /*53f0*/  STG.E.128 desc[UR6][R210.64], R180 ;  /* 0x000000b4d2007986 */ /* 0x0005e8000c101d06 */
[----:B------:R2:W-:Y:S04]  /*5400*/  STG.E.128 desc[UR6][R212.64], R168 ;  /* 0x000000a8d4007986 */ /* 0x0005e8000c101d06 */
[----:B------:R2:W-:Y:S02]  /*5410*/  STG.E.128 desc[UR6][R214.64], R172 ;  /* 0x000000acd6007986 */ /* 0x0005e4000c101d06 */
.L_x_79417:
[----:B------:R-:W-:Y:S05]  /*5420*/  BSYNC.RECONVERGENT B0 ;  /* 0x0000000000007941 */ /* 0x000fea0003800200 */
.L_x_79416:
[----:B------:R-:W0:Y:S02]  /*5430*/  LDC.64 R2, c[0x0][0x380] ;  /* 0x0000e000ff027b82 */ /* 0x000e240000000a00 */
[----:B0-----:R-:W-:-:S04]  /*5440*/  LEA R248, R2, R248, 0x2 ;  /* 0x000000f802f87211 */ /* 0x001fc800078e10ff */
[----:B------:R-:W-:-:S13]  /*5450*/  ISETP.GE.AND P0, PT, R248, R3, PT ;  /* 0x00000003f800720c */ /* 0x000fda0003f06270 */
[----:B------:R-:W-:Y:S05]  /*5460*/  @!P0 BRA `(.L_x_79418) ;  /* 0xffffffb000dc8947 */ /* 0x000fea000383ffff */
[----:B------:R-:W-:Y:S05]  /*5470*/  EXIT ;  /* 0x000000000000794d */ /* 0x000fea0003800000 */
.L_x_79415:
[----:B------:R-:W-:Y:S01]  /*5480*/  BSSY B0, `(.L_x_79419) ;  /* 0x0000007000007945 */ /* 0x000fe20003800000 */
[----:B------:R-:W-:Y:S02]  /*5490*/  MOV R3, 0x1 ;  /* 0x0000000100037802 */ /* 0x000fe40000000f00 */
[----:B------:R-:W-:Y:S02]  /*54a0*/  MOV R2, 0x1f ;  /* 0x0000001f00027802 */ /* 0x000fe40000000f00 */
[----:B------:R-:W-:-:S07]  /*54b0*/  MOV R0, 0xffffffff ;  /* 0xffffffff00007802 */ /* 0x000fce0000000f00 */
[----:B-----5:R-:W-:Y:S05]  /*54c0*/  WARPSYNC.COLLECTIVE R0, `(.L_x_79420) ;  /* 0x0000000000087348 */ /* 0x020fea0003c00000 */
[----:B------:R0:W1:Y:S02]  /*54d0*/  SHFL.BFLY P1, R0, R250, R3, R2 ;  /* 0x0c000003fa007389 */ /* 0x0000640000020002 */
[----:B01---5:R-:W-:Y:S05]  /*54e0*/  ENDCOLLECTIVE ;  /* 0x000000000000791b */ /* 0x023fea0003800000 */
.L_x_79420:
[----:B------:R-:W-:Y:S05]  /*54f0*/  BSYNC B0 ;  /* 0x0000000000007941 */ /* 0x000fea0003800000 */
.L_x_79419:
[----:B------:R-:W-:Y:S01]  /*5500*/  FADD.FTZ R250, R250, R0 ;  /* 0x00000000fafa7221 */ /* 0x000fe20000010000 */
[----:B------:R-:W-:Y:S01]  /*5510*/  HFMA2 R3, -RZ, RZ, 0, 1.1920928955078125e-07 ;  /* 0x00000002ff037431 */ /* 0x000fe200000001ff */
[----:B------:R-:W-:Y:S02]  /*5520*/  MOV R0, 0xffffffff ;  /* 0xffffffff00007802 */ /* 0x000fe40000000f00 */
[----:B------:R-:W-:-:S07]  /*5530*/  MOV R2, 0x1f ;  /* 0x0000001f00027802 */ /* 0x000fce0000000f00 */
[----:B------:R-:W-:Y:S05]  /*5540*/  WARPSYNC.COLLECTIVE R0, `(.L_x_79421) ;  /* 0x0000000000087348 */ /* 0x000fea0003c00000 */
[----:B------:R0:W1:Y:S02]  /*5550*/  SHFL.BFLY P1, R0, R250, R3, R2 ;  /* 0x0c000003fa007389 */ /* 0x0000640000020002 */
[----:B01----:R-:W-:Y:S05]  /*5560*/  ENDCOLLECTIVE ;  /* 0x000000000000791b */ /* 0x003fea0003800000 */
.L_x_79421:
[----:B------:R-:W-:Y:S01]  /*5570*/  HFMA2 R3, -RZ, RZ, 0, 2.384185791015625e-07 ;  /* 0x00000004ff037431 */ /* 0x000fe200000001ff */
[----:B------:R-:W-:Y:S02]  /*5580*/  MOV R251, R0 ;  /* 0x0000000000fb7202 */ /* 0x000fe40000000f00 */
[----:B------:R-:W-:-:S03]  /*5590*/  MOV R0, 0xffffffff ;  /* 0xffffffff00007802 */ /* 0x000fc60000000f00 */
[----:B------:R-:W-:-:S07]  /*55a0*/  FADD.FTZ R250, R250, R251 ;  /* 0x000000fbfafa7221 */ /* 0x000fce0000010000 */
[----:B------:R-:W-:Y:S05]  /*55b0*/  WARPSYNC.COLLECTIVE R0, `(.L_x_79422) ;  /* 0x0000000000087348 */ /* 0x000fea0003c00000 */
[----:B------:R0:W1:Y:S02]  /*55c0*/  SHFL.BFLY P1, R0, R250, R3, R2 ;  /* 0x0c000003fa007389 */ /* 0x0000640000020002 */
[----:B01----:R-:W-:Y:S05]  /*55d0*/  ENDCOLLECTIVE ;  /* 0x000000000000791b */ /* 0x003fea0003800000 */
.L_x_79422:
[----:B------:R-:W-:Y:S01]  /*55e0*/  HFMA2 R3, -RZ, RZ, 0, 4.76837158203125e-07 ;  /* 0x00000008ff037431 */ /* 0x000fe200000001ff */
[----:B------:R-:W-:Y:S02]  /*55f0*/  MOV R251, R0 ;  /* 0x0000000000fb7202 */ /* 0x000fe40000000f00 */
[----:B------:R-:W-:-:S03]  /*5600*/  MOV R0, 0xffffffff ;  /* 0xffffffff00007802 */ /* 0x000fc60000000f00 */
[----:B------:R-:W-:-:S07]  /*5610*/  FADD.FTZ R250, R250, R251 ;  /* 0x000000fbfafa7221 */ /* 0x000fce0000010000 */
[----:B------:R-:W-:Y:S05]  /*5620*/  WARPSYNC.COLLECTIVE R0, `(.L_x_79423) ;  /* 0x0000000000087348 */ /* 0x000fea0003c00000 */
[----:B------:R0:W1:Y:S02]  /*5630*/  SHFL.BFLY P1, R0, R250, R3, R2 ;  /* 0x0c000003fa007389 */ /* 0x0000640000020002 */
[----:B01----:R-:W-:Y:S05]  /*5640*/  ENDCOLLECTIVE ;  /* 0x000000000000791b */ /* 0x003fea0003800000 */
.L_x_79423:
[----:B------:R-:W-:Y:S01]  /*5650*/  HFMA2 R3, -RZ, RZ, 0, 9.5367431640625e-07 ;  /* 0x00000010ff037431 */ /* 0x000fe200000001ff */
[----:B------:R-:W-:Y:S02]  /*5660*/  MOV R251, R0 ;  /* 0x0000000000fb7202 */ /* 0x000fe40000000f00 */
[----:B------:R-:W-:-:S03]  /*5670*/  MOV R0, 0xffffffff ;  /* 0xffffffff00007802 */ /* 0x000fc60000000f00 */
[----:B------:R-:W-:-:S07]  /*5680*/  FADD.FTZ R250, R250, R251 ;  /* 0x000000fbfafa7221 */ /* 0x000fce0000010000 */
[----:B------:R-:W-:Y:S05]  /*5690*/  WARPSYNC.COLLECTIVE R0, `(.L_x_79424) ;  /* 0x0000000000087348 */ /* 0x000fea0003c00000 */
[----:B------:R0:W1:Y:S02]  /*56a0*/  SHFL.BFLY P1, R0, R250, R3, R2 ;  /* 0x0c000003fa007389 */ /* 0x0000640000020002 */
[----:B01----:R-:W-:Y:S05]  /*56b0*/  ENDCOLLECTIVE ;  /* 0x000000000000791b */ /* 0x003fea0003800000 */
.L_x_79424:
[----:B------:R-:W0:Y:S01]  /*56c0*/  LDC R2, c[0x0][0x400] ;  /* 0x00010000ff027b82 */ /* 0x000e220000000800 */
[----:B------:R-:W-:Y:S01]  /*56d0*/  HFMA2 R3, -RZ, RZ, 0, 5.9604644775390625e-08 ;  /* 0x00000001ff037431 */ /* 0x000fe200000001ff */
[----:B------:R-:W-:-:S05]  /*56e0*/  MOV R251, R0 ;  /* 0x0000000000fb7202 */ /* 0x000fca0000000f00 */
        /* <DEDUP_REMOVED lines=167> */
.L_x_79425:
[----:B------:R-:W-:Y:S02]  /*6160*/  HFMA2 R3, -RZ, RZ, 0, 1.1920928955078125e-07 ;  /* 0x00000002ff037431 */ /* 0x000fe400000001ff */
[----:B------:R-:W-:Y:S01]  /*6170*/  FADD.FTZ R250, R250, R0 ;  /* 0x00000000fafa7221 */ /* 0x000fe20000010000 */
[----:B------:R-:W-:-:S07]  /*6180*/  MOV R0, 0xffffffff ;  /* 0xffffffff00007802 */ /* 0x000fce0000000f00 */
[----:B------:R-:W-:Y:S05]  /*6190*/  WARPSYNC.COLLECTIVE R0, `(.L_x_79426) ;  /* 0x0000000000087348 */ /* 0x000fea0003c00000 */
[----:B------:R0:W1:Y:S02]  /*61a0*/  SHFL.BFLY P1, R0, R250, R3, R2 ;  /* 0x0c000003fa007389 */ /* 0x0000640000020002 */
[----:B01----:R-:W-:Y:S05]  /*61b0*/  ENDCOLLECTIVE ;  /* 0x000000000000791b */ /* 0x003fea0003800000 */
.L_x_79426:
[----:B------:R-:W-:Y:S02]  /*61c0*/  HFMA2 R3, -RZ, RZ, 0, 2.384185791015625e-07 ;  /* 0x00000004ff037431 */ /* 0x000fe400000001ff */
[----:B------:R-:W-:Y:S01]  /*61d0*/  FADD.FTZ R250, R250, R0 ;  /* 0x00000000fafa7221 */ /* 0x000fe20000010000 */
[----:B------:R-:W-:-:S07]  /*61e0*/  MOV R0, 0xffffffff ;  /* 0xffffffff00007802 */ /* 0x000fce0000000f00 */
[----:B------:R-:W-:Y:S05]  /*61f0*/  WARPSYNC.COLLECTIVE R0, `(.L_x_79427) ;  /* 0x0000000000087348 */ /* 0x000fea0003c00000 */
[----:B------:R0:W1:Y:S02]  /*6200*/  SHFL.BFLY P1, R0, R250, R3, R2 ;  /* 0x0c000003fa007389 */ /* 0x0000640000020002 */
[----:B01----:R-:W-:Y:S05]  /*6210*/  ENDCOLLECTIVE ;  /* 0x000000000000791b */ /* 0x003fea0003800000 */
.L_x_79427:
[----:B------:R-:W-:Y:S02]  /*6220*/  HFMA2 R3, -RZ, RZ, 0, 4.76837158203125e-07 ;  /* 0x00000008ff037431 */ /* 0x000fe400000001ff */
[----:B------:R-:W-:Y:S01]  /*6230*/  FADD.FTZ R250, R250, R0 ;  /* 0x00000000fafa7221 */ /* 0x000fe20000010000 */
[----:B------:R-:W-:-:S07]  /*6240*/  MOV R0, 0xffffffff ;  /* 0xffffffff00007802 */ /* 0x000fce0000000f00 */
[----:B------:R-:W-:Y:S05]  /*6250*/  WARPSYNC.COLLECTIVE R0, `(.L_x_79428) ;  /* 0x0000000000087348 */ /* 0x000fea0003c00000 */
[----:B------:R0:W1:Y:S02]  /*6260*/  SHFL.BFLY P1, R0, R250, R3, R2 ;  /* 0x0c000003fa007389 */ /* 0x0000640000020002 */
[----:B01----:R-:W-:Y:S05]  /*6270*/  ENDCOLLECTIVE ;  /* 0x000000000000791b */ /* 0x003fea0003800000 */
.L_x_79428:
[----:B------:R-:W-:Y:S02]  /*6280*/  HFMA2 R3, -RZ, RZ, 0, 9.5367431640625e-07 ;  /* 0x00000010ff037431 */ /* 0x000fe400000001ff */
[----:B------:R-:W-:Y:S01]  /*6290*/  FADD.FTZ R250, R250, R0 ;  /* 0x00000000fafa7221 */ /* 0x000fe20000010000 */
[----:B------:R-:W-:-:S07]  /*62a0*/  MOV R0, 0xffffffff ;  /* 0xffffffff00007802 */ /* 0x000fce0000000f00 */
[----:B------:R-:W-:Y:S05]  /*62b0*/  WARPSYNC.COLLECTIVE R0, `(.L_x_79429) ;  /* 0x0000000000087348 */ /* 0x000fea0003c00000 */
[----:B------:R0:W1:Y:S02]  /*62c0*/  SHFL.BFLY P1, R0, R250, R3, R2 ;  /* 0x0c000003fa007389 */ /* 0x0000640000020002 */
[----:B01----:R-:W-:Y:S05]  /*62d0*/  ENDCOLLECTIVE ;  /* 0x000000000000791b */ /* 0x003fea0003800000 */
.L_x_79429:
[----:B------:R-:W-:Y:S05]  /*62e0*/  BRA `(.L_x_79430) ;  /* 0xffffffdc00287947 */ /* 0x000fea000383ffff */
.L_x_79431:
        /* <DEDUP_REMOVED lines=9> */
.L_x_88563:


//--------------------- .text._ZN10layer_norm13ln_fwd_kernelINS_13Kernel_traitsIfffffjLj2560ELj1ELj4ELj1ELj16ENS_18Kernel_traits_baseILj2560EfffffjLj128EEEEELb0ELb1ELb0ELb0EEEvNS_9FwdParamsE --------------------------
	.section	.text._ZN10layer_norm13ln_fwd_kernelINS_13Kernel_traitsIfffffjLj2560ELj1ELj4ELj1ELj16ENS_18Kernel_traits_baseILj2560EfffffjLj128EEEEELb0ELb1ELb0ELb0EEEvNS_9FwdParamsE,"ax",@progbits
	.align	128
        .global         _ZN10layer_norm13ln_fwd_kernelINS_13Kernel_traitsIfffffjLj2560ELj1ELj4ELj1ELj16ENS_18Kernel_traits_baseILj2560EfffffjLj128EEEEELb0ELb1ELb0ELb0EEEvNS_9FwdParamsE
        .type           _ZN10layer_norm13ln_fwd_kernelINS_13Kernel_traitsIfffffjLj2560ELj1ELj4ELj1ELj16ENS_18Kernel_traits_baseILj2560EfffffjLj128EEEEELb0ELb1ELb0ELb0EEEvNS_9FwdParamsE,@function
        .size           _ZN10layer_norm13ln_fwd_kernelINS_13Kernel_traitsIfffffjLj2560ELj1ELj4ELj1ELj16ENS_18Kernel_traits_baseILj2560EfffffjLj128EEEEELb0ELb1ELb0ELb0EEEvNS_9FwdParamsE,(.L_x_88564 - _ZN10layer_norm13ln_fwd_kernelINS_13Kernel_traitsIfffffjLj2560ELj1ELj4ELj1ELj16ENS_18Kernel_traits_baseILj2560EfffffjLj128EEEEELb0ELb1ELb0ELb0EEEvNS_9FwdParamsE)
        .other          _ZN10layer_norm13ln_fwd_kernelINS_13Kernel_traitsIfffffjLj2560ELj1ELj4ELj1ELj16ENS_18Kernel_traits_baseILj2560EfffffjLj128EEEEELb0ELb1ELb0ELb0EEEvNS_9FwdParamsE,@"STO_CUDA_ENTRY STV_DEFAULT"
_ZN10layer_norm13ln_fwd_kernelINS_13Kernel_traitsIfffffjLj2560ELj1ELj4ELj1ELj16ENS_18Kernel_traits_baseILj2560EfffffjLj128EEEEELb0ELb1ELb0ELb0EEEvNS_9FwdParamsE:
.text._ZN10layer_norm13ln_fwd_kernelINS_13Kernel_traitsIfffffjLj2560ELj1ELj4ELj1ELj16ENS_18Kernel_traits_baseILj2560EfffffjLj128EEEEELb0ELb1ELb0ELb0EEEvNS_9FwdParamsE:
        /* <DEDUP_REMOVED lines=16> */
[----:B------:R-:W2:Y:S04]  /*0100*/  LDL.64 R140, [R1+0x150] ;  /* 0x00015000018c7983 */ /* 0x000ea80000100a00 */
[----:B------:R-:W2:Y:S04]  /*0110*/  LDL.64 R142, [R1+0x158] ;  /* 0x00015800018e7983 */ /* 0x000ea80000100a00 */
[----:B------:R-:W3:Y:S04]  /*0120*/  LDL.64 R152, [R1+0x140] ;  /* 0x0001400001987983 */ /* 0x000ee80000100a00 */
[----:B------:R-:W3:Y:S01]  /*0130*/  LDL.64 R154, [R1+0x148] ;  /* 0x00014800019a7983 */ /* 0x000ee20000100a00 */
[----:B------:R-:W-:-:S02]  /*0140*/  ISETP.GE.U32.AND P0, PT, R0, 0x20, PT ;  /* 0x000000200000780c */ /* 0x000fc40003f06070 */
[----:B------:R-:W-:Y:S01]  /*0150*/  ISETP.GE.U32.AND P1, PT, R0, 0x40, PT ;  /* 0x000000400000780c */ /* 0x000fe20003f26070 */
[----:B------:R-:W4:Y:S04]  /*0160*/  LDL.64 R148, [R1+0x130] ;  /* 0x0001300001947983 */ /* 0x000f280000100a00 */
[----:B------:R-:W4:Y:S04]  /*0170*/  LDL.64 R150, [R1+0x138] ;  /* 0x0001380001967983 */ /* 0x000f280000100a00 */
[----:B------:R-:W4:Y:S02]  /*0180*/  LDL.64 R144, [R1+0x120] ;  /* 0x0001200001907983 */ /* 0x000f240000100a00 */
[----:B------:R-:W0:Y:S02]  /*0190*/  @P0 LDC.64 R4, c[0x0][0x3d0] ;  /* 0x0000f400ff040b82 */ /* 0x000e240000000a00 */
[----:B------:R-:W4:Y:S06]  /*01a0*/  LDL.64 R146, [R1+0x128] ;  /* 0x0001280001927983 */ /* 0x000f2c0000100a00 */
[----:B------:R-:W1:Y:S08]  /*01b0*/  @P0 LDC.64 R6, c[0x0][0x438] ;  /* 0x00010e00ff060b82 */ /* 0x000e700000000a00 */
[----:B------:R-:W1:Y:S01]  /*01c0*/  @P0 LDC.64 R136, c[0x0][0x3e8] ;  /* 0x0000fa00ff880b82 */ /* 0x000e620000000a00 */
[----:B0-----:R-:W-:-:S07]  /*01d0*/  @P0 IMAD.WIDE.U32 R4, R3, 0x10, R4 ;  /* 0x0000001003040825 */ /* 0x001fce00078e0004 */
[----:B------:R-:W0:Y:S01]  /*01e0*/  @P1 LDC.64 R138, c[0x0][0x3d0] ;  /* 0x0000f400ff8a1b82 */ /* 0x000e220000000a00 */
[----:B-1----:R-:W-:-:S05]  /*01f0*/  @P0 IMAD.WIDE.U32 R6, R3, 0x10, R6 ;  /* 0x0000001003060825 */ /* 0x002fca00078e0006 */
[----:B------:R1:W5:Y:S01]  /*0200*/  @P0 LDG.E.128 R8, desc[UR6][R6.64] ;  /* 0x0000000606080981 */ /* 0x000362000c1e1d00 */
[C---:B------:R-:W-:Y:S01]  /*0210*/  @P0 IMAD.WIDE.U32 R136, R3.reuse, 0x10, R136 ;  /* 0x0000001003880825 */ /* 0x040fe200078e0088 */
[----:B------:R-:W-:-:S04]  /*0220*/  @P0 LOP3.LUT R3, R3, 0x20, RZ, 0xfc, !PT ;  /* 0x0000002003030812 */ /* 0x000fc800078efcff */
[----:B------:R1:W5:Y:S01]  /*0230*/  @P0 LDG.E.128 R12, desc[UR6][R136.64] ;  /* 0x00000006880c0981 */ /* 0x000362000c1e1d00 */
[----:B0-----:R-:W-:-:S03]  /*0240*/  @P1 IMAD.WIDE.U32 R138, R3, 0x10, R138 ;  /* 0x00000010038a1825 */ /* 0x001fc600078e008a */
[----:B--2---:R-:W2:Y:S04]  /*0250*/  @P0 LDG.E.128 R140, desc[UR6][R4.64] ;  /* 0x00000006048c0981 */ /* 0x004ea8000c1e1d00 */
[----:B---3--:R-:W3:Y:S04]  /*0260*/  @P1 LDG.E.128 R152, desc[UR6][R138.64] ;  /* 0x000000068a981981 */ /* 0x008ee8000c1e1d00 */
[----:B--2---:R0:W-:Y:S04]  /*0270*/  @P0 STL.64 [R1+0x150], R140 ;  /* 0x0001508c01000387 */ /* 0x0041e80000100a00 */
[----:B------:R2:W-:Y:S01]  /*0280*/  @P0 STL.64 [R1+0x158], R142 ;  /* 0x0001588e01000387 */ /* 0x0005e20000100a00 */
[----:B------:R-:W-:Y:S01]  /*0290*/  ISETP.GE.U32.AND P0, PT, R0, 0x60, PT ;  /* 0x000000600000780c */ /* 0x000fe20003f06070 */
[----:B0-----:R-:W0:Y:S08]  /*02a0*/  @P1 LDC.64 R140, c[0x0][0x438] ;  /* 0x00010e00ff8c1b82 */ /* 0x001e300000000a00 */
[----:B--2---:R-:W2:Y:S08]  /*02b0*/  @P1 LDC.64 R142, c[0x0][0x3e8] ;  /* 0x0000fa00ff8e1b82 */ /* 0x004eb00000000a00 */
[----:B------:R-:W4:Y:S01]  /*02c0*/  @P0 LDC.64 R4, c[0x0][0x3d0] ;  /* 0x0000f400ff040b82 */ /* 0x000f220000000a00 */
[C---:B0-----:R-:W-:Y:S01]  /*02d0*/  @P1 IMAD.WIDE.U32 R140, R3.reuse, 0x10, R140 ;  /* 0x00000010038c1825 */ /* 0x041fe200078e008c */
[----:B---3--:R0:W-:Y:S06]  /*02e0*/  @P1 STL.64 [R1+0x140], R152 ;  /* 0x0001409801001387 */ /* 0x0081ec0000100a00 */
[----:B-1----:R-:W1:Y:S01]  /*02f0*/  @P0 LDC.64 R6, c[0x0][0x438] ;  /* 0x00010e00ff060b82 */ /* 0x002e620000000a00 */
[C---:B--2---:R-:W-:Y:S01]  /*0300*/  @P1 IMAD.WIDE.U32 R142, R3.reuse, 0x10, R142 ;  /* 0x00000010038e1825 */ /* 0x044fe200078e008e */
[----:B------:R-:W-:Y:S01]  /*0310*/  @P1 IADD3 R3, PT, PT, R3, 0x20, RZ ;  /* 0x0000002003031810 */ /* 0x000fe20007ffe0ff */
[----:B------:R2:W-:Y:S05]  /*0320*/  @P1 STL.64 [R1+0x148], R154 ;  /* 0x0001489a01001387 */ /* 0x0005ea0000100a00 */
[----:B------:R-:W3:Y:S01]  /*0330*/  @P0 LDC.64 R136, c[0x0][0x3e8] ;  /* 0x0000fa00ff880b82 */ /* 0x000ee20000000a00 */
[----:B0-----:R-:W3:Y:S01]  /*0340*/  LDL.64 R152, [R1+0x110] ;  /* 0x0001100001987983 */ /* 0x001ee20000100a00 */
[----:B----4-:R-:W-:-:S03]  /*0350*/  @P0 IMAD.WIDE.U32 R4, R3, 0x10, R4 ;  /* 0x0000001003040825 */ /* 0x010fc600078e0004 */
[----:B------:R0:W5:Y:S04]  /*0360*/  @P1 LDG.E.128 R16, desc[UR6][R140.64] ;  /* 0x000000068c101981 */ /* 0x000168000c1e1d00 */
[----:B------:R-:W4:Y:S04]  /*0370*/  @P0 LDG.E.128 R148, desc[UR6][R4.64] ;  /* 0x0000000604940981 */ /* 0x000f28000c1e1d00 */
[----:B--2---:R-:W2:Y:S04]  /*0380*/  LDL.64 R154, [R1+0x118] ;  /* 0x00011800019a7983 */ /* 0x004ea80000100a00 */
[----:B------:R0:W5:Y:S01]  /*0390*/  @P1 LDG.E.128 R20, desc[UR6][R142.64] ;  /* 0x000000068e141981 */ /* 0x000162000c1e1d00 */
[----:B------:R-:W-:-:S13]  /*03a0*/  ISETP.GE.U32.AND P1, PT, R0, 0x80, PT ;  /* 0x000000800000780c */ /* 0x000fda0003f26070 */
[----:B------:R-:W0:Y:S01]  /*03b0*/  @P1 LDC.64 R138, c[0x0][0x3d0] ;  /* 0x0000f400ff8a1b82 */ /* 0x000e220000000a00 */
[----:B-1----:R-:W-:-:S04]  /*03c0*/  @P0 IMAD.WIDE.U32 R6, R3, 0x10, R6 ;  /* 0x0000001003060825 */ /* 0x002fc800078e0006 */
[C---:B---3--:R-:W-:Y:S01]  /*03d0*/  @P0 IMAD.WIDE.U32 R136, R3.reuse, 0x10, R136 ;  /* 0x0000001003880825 */ /* 0x048fe200078e0088 */
[----:B------:R-:W-:Y:S01]  /*03e0*/  @P0 IADD3 R3, PT, PT, R3, 0x20, RZ ;  /* 0x0000002003030810 */ /* 0x000fe20007ffe0ff */
[----:B------:R1:W5:Y:S01]  /*03f0*/  @P0 LDG.E.128 R24, desc[UR6][R6.64] ;  /* 0x0000000606180981 */ /* 0x000362000c1e1d00 */
[----:B0-----:R-:W0:Y:S03]  /*0400*/  @P1 LDC.64 R140, c[0x0][0x438] ;  /* 0x00010e00ff8c1b82 */ /* 0x001e260000000a00 */
[----:B------:R3:W5:Y:S05]  /*0410*/  @P0 LDG.E.128 R28, desc[UR6][R136.64] ;  /* 0x00000006881c0981 */ /* 0x00076a000c1e1d00 */
[----:B------:R-:W1:Y:S01]  /*0420*/  @P1 LDC.64 R142, c[0x0][0x3e8] ;  /* 0x0000fa00ff8e1b82 */ /* 0x000e620000000a00 */
[----:B------:R-:W-:-:S05]  /*0430*/  @P1 IMAD.WIDE.U32 R138, R3, 0x10, R138 ;  /* 0x00000010038a1825 */ /* 0x000fca00078e008a */
[----:B------:R-:W2:Y:S01]  /*0440*/  @P1 LDG.E.128 R144, desc[UR6][R138.64] ;  /* 0x000000068a901981 */ /* 0x000ea2000c1e1d00 */
[----:B0-----:R-:W-:-:S05]  /*0450*/  @P1 IMAD.WIDE.U32 R140, R3, 0x10, R140 ;  /* 0x00000010038c1825 */ /* 0x001fca00078e008c */
[----:B------:R0:W5:Y:S01]  /*0460*/  @P1 LDG.E.128 R32, desc[UR6][R140.64] ;  /* 0x000000068c201981 */ /* 0x000162000c1e1d00 */
[C---:B-1----:R-:W-:Y:S01]  /*0470*/  @P1 IMAD.WIDE.U32 R142, R3.reuse, 0x10, R142 ;  /* 0x00000010038e1825 */ /* 0x042fe200078e008e */
[----:B------:R-:W-:-:S04]  /*0480*/  @P1 IADD3 R3, PT, PT, R3, 0x20, RZ ;  /* 0x0000002003031810 */ /* 0x000fc80007ffe0ff */
[----:B------:R1:W5:Y:S04]  /*0490*/  @P1 LDG.E.128 R36, desc[UR6][R142.64] ;  /* 0x000000068e241981 */ /* 0x000368000c1e1d00 */
[----:B----4-:R4:W-:Y:S04]  /*04a0*/  @P0 STL.64 [R1+0x130], R148 ;  /* 0x0001309401000387 */ /* 0x0109e80000100a00 */
[----:B------:R0:W-:Y:S01]  /*04b0*/  @P0 STL.64 [R1+0x138], R150 ;  /* 0x0001389601000387 */ /* 0x0001e20000100a00 */
[----:B------:R-:W-:-:S03]  /*04c0*/  ISETP.GE.U32.AND P0, PT, R0, 0xa0, PT ;  /* 0x000000a00000780c */ /* 0x000fc60003f06070 */
[----:B----4-:R-:W4:Y:S04]  /*04d0*/  LDL.64 R148, [R1+0x100] ;  /* 0x0001000001947983 */ /* 0x010f280000100a00 */
[----:B0-----:R-:W4:Y:S06]  /*04e0*/  LDL.64 R150, [R1+0x108] ;  /* 0x0001080001967983 */ /* 0x001f2c0000100a00 */
[----:B------:R-:W0:Y:S08]  /*04f0*/  @P0 LDC.64 R4, c[0x0][0x3d0] ;  /* 0x0000f400ff040b82 */ /* 0x000e300000000a00 */
[----:B------:R-:W1:Y:S08]  /*0500*/  @P0 LDC.64 R6, c[0x0][0x438] ;  /* 0x00010e00ff060b82 */ /* 0x000e700000000a00 */
[----:B---3--:R-:W3:Y:S01]  /*0510*/  @P0 LDC.64 R136, c[0x0][0x3e8] ;  /* 0x0000fa00ff880b82 */ /* 0x008ee20000000a00 */
[----:B0-----:R-:W-:-:S05]  /*0520*/  @P0 IMAD.WIDE.U32 R4, R3, 0x10, R4 ;  /* 0x0000001003040825 */ /* 0x001fca00078e0004 */
[----:B--2---:R-:W2:Y:S04]  /*0530*/  @P0 LDG.E.128 R152, desc[UR6][R4.64] ;  /* 0x0000000604980981 */ /* 0x004ea8000c1e1d00 */
[----:B------:R0:W-:Y:S04]  /*0540*/  @P1 STL.64 [R1+0x120], R144 ;  /* 0x0001209001001387 */ /* 0x0001e80000100a00 */
[----:B------:R1:W-:Y:S04]  /*0550*/  @P1 STL.64 [R1+0x128], R146 ;  /* 0x0001289201001387 */ /* 0x0003e80000100a00 */
[----:B0-----:R-:W2:Y:S04]  /*0560*/  LDL.64 R144, [R1+0xf0] ;  /* 0x0000f00001907983 */ /* 0x001ea80000100a00 */
[----:B-1----:R-:W2:Y:S01]  /*0570*/  LDL.64 R146, [R1+0xf8] ;  /* 0x0000f80001927983 */ /* 0x002ea20000100a00 */
[----:B------:R-:W-:-:S13]  /*0580*/  ISETP.GE.U32.AND P1, PT, R0, 0xc0, PT ;  /* 0x000000c00000780c */ /* 0x000fda0003f26070 */
[----:B------:R-:W0:Y:S01]  /*0590*/  @P1 LDC.64 R138, c[0x0][0x3d0] ;  /* 0x0000f400ff8a1b82 */ /* 0x000e220000000a00 */
[----:B------:R-:W-:-:S04]  /*05a0*/  @P0 IMAD.WIDE.U32 R6, R3, 0x10, R6 ;  /* 0x0000001003060825 */ /* 0x000fc800078e0006 */
[C---:B---3--:R-:W-:Y:S01]  /*05b0*/  @P0 IMAD.WIDE.U32 R136, R3.reuse, 0x10, R136 ;  /* 0x0000001003880825 */ /* 0x048fe200078e0088 */
[----:B------:R-:W-:Y:S01]  /*05c0*/  @P0 IADD3 R3, PT, PT, R3, 0x20, RZ ;  /* 0x0000002003030810 */ /* 0x000fe20007ffe0ff */
[----:B------:R1:W5:Y:S01]  /*05d0*/  @P0 LDG.E.128 R40, desc[UR6][R6.64] ;  /* 0x0000000606280981 */ /* 0x000362000c1e1d00 */
[----:B------:R-:W3:Y:S03]  /*05e0*/  @P1 LDC.64 R140, c[0x0][0x438] ;  /* 0x00010e00ff8c1b82 */ /* 0x000ee60000000a00 */
[----:B------:R1:W5:Y:S05]  /*05f0*/  @P0 LDG.E.128 R44, desc[UR6][R136.64] ;  /* 0x00000006882c0981 */ /* 0x00036a000c1e1d00 */
[----:B------:R-:W1:Y:S01]  /*0600*/  @P1 LDC.64 R142, c[0x0][0x3e8] ;  /* 0x0000fa00ff8e1b82 */ /* 0x000e620000000a00 */
[----:B0-----:R-:W-:-:S04]  /*0610*/  @P1 IMAD.WIDE.U32 R138, R3, 0x10, R138 ;  /* 0x00000010038a1825 */ /* 0x001fc800078e008a */
[----:B---3--:R-:W-:-:S05]  /*0620*/  @P1 IMAD.WIDE.U32 R140, R3, 0x10, R140 ;  /* 0x00000010038c1825 */ /* 0x008fca00078e008c */
[----:B------:R0:W5:Y:S01]  /*0630*/  @P1 LDG.E.128 R48, desc[UR6][R140.64] ;  /* 0x000000068c301981 */ /* 0x000162000c1e1d00 */
[C---:B-1----:R-:W-:Y:S01]  /*0640*/  @P1 IMAD.WIDE.U32 R142, R3.reuse, 0x10, R142 ;  /* 0x00000010038e1825 */ /* 0x042fe200078e008e */
[----:B------:R-:W-:-:S04]  /*0650*/  @P1 IADD3 R3, PT, PT, R3, 0x20, RZ ;  /* 0x0000002003031810 */ /* 0x000fc80007ffe0ff */
[----:B------:R1:W5:Y:S04]  /*0660*/  @P1 LDG.E.128 R52, desc[UR6][R142.64] ;  /* 0x000000068e341981 */ /* 0x000368000c1e1d00 */
[----:B----4-:R-:W3:Y:S04]  /*0670*/  @P1 LDG.E.128 R148, desc[UR6][R138.64] ;  /* 0x000000068a941981 */ /* 0x010ee8000c1e1d00 */
[----:B--2---:R2:W-:Y:S04]  /*0680*/  @P0 STL.64 [R1+0x110], R152 ;  /* 0x0001109801000387 */ /* 0x0045e80000100a00 */
[----:B------:R4:W-:Y:S01]  /*0690*/  @P0 STL.64 [R1+0x118], R154 ;  /* 0x0001189a01000387 */ /* 0x0009e20000100a00 */
[----:B------:R-:W-:-:S03]  /*06a0*/  ISETP.GE.U32.AND P0, PT, R0, 0xe0, PT ;  /* 0x000000e00000780c */ /* 0x000fc60003f06070 */
[----:B--2---:R-:W2:Y:S04]  /*06b0*/  LDL.64 R152, [R1+0xe0] ;  /* 0x0000e00001987983 */ /* 0x004ea80000100a00 */
[----:B----4-:R-:W2:Y:S06]  /*06c0*/  LDL.64 R154, [R1+0xe8] ;  /* 0x0000e800019a7983 */ /* 0x010eac0000100a00 */
[----:B------:R-:W4:Y:S08]  /*06d0*/  @P0 LDC.64 R4, c[0x0][0x3d0] ;  /* 0x0000f400ff040b82 */ /* 0x000f300000000a00 */
[----:B------:R-:W0:Y:S08]  /*06e0*/  @P0 LDC.64 R6, c[0x0][0x438] ;  /* 0x00010e00ff060b82 */ /* 0x000e300000000a00 */
[----:B------:R-:W1:Y:S01]  /*06f0*/  @P0 LDC.64 R136, c[0x0][0x3e8] ;  /* 0x0000fa00ff880b82 */ /* 0x000e620000000a00 */
[----:B----4-:R-:W-:-:S05]  /*0700*/  @P0 IMAD.WIDE.U32 R4, R3, 0x10, R4 ;  /* 0x0000001003040825 */ /* 0x010fca00078e0004 */
[----:B------:R-:W4:Y:S01]  /*0710*/  @P0 LDG.E.128 R144, desc[UR6][R4.64] ;  /* 0x0000000604900981 */ /* 0x000f22000c1e1d00 */
[----:B0-----:R-:W-:-:S05]  /*0720*/  @P0 IMAD.WIDE.U32 R6, R3, 0x10, R6 ;  /* 0x0000001003060825 */ /* 0x001fca00078e0006 */
[----:B------:R0:W5:Y:S01]  /*0730*/  @P0 LDG.E.128 R56, desc[UR6][R6.64] ;  /* 0x0000000606380981 */ /* 0x000162000c1e1d00 */
[C---:B-1----:R-:W-:Y:S01]  /*0740*/  @P0 IMAD.WIDE.U32 R136, R3.reuse, 0x10, R136 ;  /* 0x0000001003880825 */ /* 0x042fe200078e0088 */
[----:B------:R-:W-:-:S04]  /*0750*/  @P0 IADD3 R3, PT, PT, R3, 0x20, RZ ;  /* 0x0000002003030810 */ /* 0x000fc80007ffe0ff */
[----:B------:R1:W5:Y:S04]  /*0760*/  @P0 LDG.E.128 R60, desc[UR6][R136.64] ;  /* 0x00000006883c0981 */ /* 0x000368000c1e1d00 */
[----:B---3--:R3:W-:Y:S04]  /*0770*/  @P1 STL.64 [R1+0x100], R148 ;  /* 0x0001009401001387 */ /* 0x0087e80000100a00 */
[----:B------:R0:W-:Y:S01]  /*0780*/  @P1 STL.64 [R1+0x108], R150 ;  /* 0x0001089601001387 */ /* 0x0001e20000100a00 */
[----:B------:R-:W-:-:S03]  /*0790*/  ISETP.GE.U32.AND P1, PT, R0, 0x100, PT ;  /* 0x000001000000780c */ /* 0x000fc60003f26070 */
[----:B---3--:R-:W3:Y:S04]  /*07a0*/  LDL.64 R148, [R1+0xd0] ;  /* 0x0000d00001947983 */ /* 0x008ee80000100a00 */
[----:B0-----:R-:W3:Y:S06]  /*07b0*/  LDL.64 R150, [R1+0xd8] ;  /* 0x0000d80001967983 */ /* 0x001eec0000100a00 */
[----:B------:R-:W0:Y:S08]  /*07c0*/  @P1 LDC.64 R138, c[0x0][0x3d0] ;  /* 0x0000f400ff8a1b82 */ /* 0x000e300000000a00 */
[----:B------:R-:W1:Y:S08]  /*07d0*/  @P1 LDC.64 R140, c[0x0][0x438] ;  /* 0x00010e00ff8c1b82 */ /* 0x000e700000000a00 */
[----:B------:R-:W1:Y:S01]  /*07e0*/  @P1 LDC.64 R142, c[0x0][0x3e8] ;  /* 0x0000fa00ff8e1b82 */ /* 0x000e620000000a00 */
[----:B0-----:R-:W-:-:S05]  /*07f0*/  @P1 IMAD.WIDE.U32 R138, R3, 0x10, R138 ;  /* 0x00000010038a1825 */ /* 0x001fca00078e008a */
[----:B--2---:R-:W2:Y:S04]  /*0800*/  @P1 LDG.E.128 R152, desc[UR6][R138.64] ;  /* 0x000000068a981981 */ /* 0x004ea8000c1e1d00 */
[----:B----4-:R0:W-:Y:S04]  /*0810*/  @P0 STL.64 [R1+0xf0], R144 ;  /* 0x0000f09001000387 */ /* 0x0101e80000100a00 */
[----:B------:R4:W-:Y:S04]  /*0820*/  @P0 STL.64 [R1+0xf8], R146 ;  /* 0x0000f89201000387 */ /* 0x0009e80000100a00 */
[----:B0-----:R-:W2:Y:S04]  /*0830*/  LDL.64 R144, [R1+0xc0] ;  /* 0x0000c00001907983 */ /* 0x001ea80000100a00 */
[----:B----4-:R-:W4:Y:S01]  /*0840*/  LDL.64 R146, [R1+0xc8] ;  /* 0x0000c80001927983 */ /* 0x010f220000100a00 */
[----:B------:R-:W-:-:S13]  /*0850*/  ISETP.GE.U32.AND P0, PT, R0, 0x120, PT ;  /* 0x000001200000780c */ /* 0x000fda0003f06070 */
[----:B------:R-:W0:Y:S01]  /*0860*/  @P0 LDC.64 R4, c[0x0][0x3d0] ;  /* 0x0000f400ff040b82 */ /* 0x000e220000000a00 */
[----:B-1----:R-:W-:-:S04]  /*0870*/  @P1 IMAD.WIDE.U32 R140, R3, 0x10, R140 ;  /* 0x00000010038c1825 */ /* 0x002fc800078e008c */
[C---:B------:R-:W-:Y:S01]  /*0880*/  @P1 IMAD.WIDE.U32 R142, R3.reuse, 0x10, R142 ;  /* 0x00000010038e1825 */ /* 0x040fe200078e008e */
[----:B------:R-:W-:Y:S01]  /*0890*/  @P1 IADD3 R3, PT, PT, R3, 0x20, RZ ;  /* 0x0000002003031810 */ /* 0x000fe20007ffe0ff */
[----:B------:R1:W5:Y:S01]  /*08a0*/  @P1 LDG.E.128 R64, desc[UR6][R140.64] ;  /* 0x000000068c401981 */ /* 0x000362000c1e1d00 */
[----:B------:R-:W1:Y:S03]  /*08b0*/  @P0 LDC.64 R6, c[0x0][0x438] ;  /* 0x00010e00ff060b82 */ /* 0x000e660000000a00 */
[----:B------:R2:W5:Y:S05]  /*08c0*/  @P1 LDG.E.128 R68, desc[UR6][R142.64] ;  /* 0x000000068e441981 */ /* 0x00056a000c1e1d00 */
[----:B------:R-:W1:Y:S01]  /*08d0*/  @P0 LDC.64 R136, c[0x0][0x3e8] ;  /* 0x0000fa00ff880b82 */ /* 0x000e620000000a00 */
[----:B0-----:R-:W-:-:S04]  /*08e0*/  @P0 IMAD.WIDE.U32 R4, R3, 0x10, R4 ;  /* 0x0000001003040825 */ /* 0x001fc800078e0004 */
[----:B-1----:R-:W-:-:S05]  /*08f0*/  @P0 IMAD.WIDE.U32 R6, R3, 0x10, R6 ;  /* 0x0000001003060825 */ /* 0x002fca00078e0006 */
[----:B------:R0:W5:Y:S01]  /*0900*/  @P0 LDG.E.128 R72, desc[UR6][R6.64] ;  /* 0x0000000606480981 */ /* 0x000162000c1e1d00 */
[C---:B------:R-:W-:Y:S01]  /*0910*/  @P0 IMAD.WIDE.U32 R136, R3.reuse, 0x10, R136 ;  /* 0x0000001003880825 */ /* 0x040fe200078e0088 */
[----:B------:R-:W-:-:S04]  /*0920*/  @P0 IADD3 R3, PT, PT, R3, 0x20, RZ ;  /* 0x0000002003030810 */ /* 0x000fc80007ffe0ff */
[----:B------:R1:W5:Y:S04]  /*0930*/  @P0 LDG.E.128 R76, desc[UR6][R136.64] ;  /* 0x00000006884c0981 */ /* 0x000368000c1e1d00 */
[----:B---3--:R-:W3:Y:S04]  /*0940*/  @P0 LDG.E.128 R148, desc[UR6][R4.64] ;  /* 0x0000000604940981 */ /* 0x008ee8000c1e1d00 */
[----:B--2---:R2:W-:Y:S04]  /*0950*/  @P1 STL.64 [R1+0xe0], R152 ;  /* 0x0000e09801001387 */ /* 0x0045e80000100a00 */
[----:B------:R0:W-:Y:S01]  /*0960*/  @P1 STL.64 [R1+0xe8], R154 ;  /* 0x0000e89a01001387 */ /* 0x0001e20000100a00 */
[----:B------:R-:W-:-:S03]  /*0970*/  ISETP.GE.U32.AND P1, PT, R0, 0x140, PT ;  /* 0x000001400000780c */ /* 0x000fc60003f26070 */
[----:B--2---:R-:W2:Y:S04]  /*0980*/  LDL.64 R152, [R1+0xb0] ;  /* 0x0000b00001987983 */ /* 0x004ea80000100a00 */
[----:B0-----:R-:W2:Y:S06]  /*0990*/  LDL.64 R154, [R1+0xb8] ;  /* 0x0000b800019a7983 */ /* 0x001eac0000100a00 */
[----:B------:R-:W0:Y:S08]  /*09a0*/  @P1 LDC.64 R138, c[0x0][0x3d0] ;  /* 0x0000f400ff8a1b82 */ /* 0x000e300000000a00 */
[----:B------:R-:W1:Y:S08]  /*09b0*/  @P1 LDC.64 R140, c[0x0][0x438] ;  /* 0x00010e00ff8c1b82 */ /* 0x000e700000000a00 */
[----:B------:R-:W1:Y:S01]  /*09c0*/  @P1 LDC.64 R142, c[0x0][0x3e8] ;  /* 0x0000fa00ff8e1b82 */ /* 0x000e620000000a00 */
[----:B0-----:R-:W-:-:S05]  /*09d0*/  @P1 IMAD.WIDE.U32 R138, R3, 0x10, R138 ;  /* 0x00000010038a1825 */ /* 0x001fca00078e008a */
[----:B----4-:R-:W4:Y:S01]  /*09e0*/  @P1 LDG.E.128 R144, desc[UR6][R138.64] ;  /* 0x000000068a901981 */ /* 0x010f22000c1e1d00 */
[----:B-1----:R-:W-:-:S05]  /*09f0*/  @P1 IMAD.WIDE.U32 R140, R3, 0x10, R140 ;  /* 0x00000010038c1825 */ /* 0x002fca00078e008c */
[----:B------:R0:W5:Y:S01]  /*0a00*/  @P1 LDG.E.128 R80, desc[UR6][R140.64] ;  /* 0x000000068c501981 */ /* 0x000162000c1e1d00 */
[C---:B------:R-:W-:Y:S01]  /*0a10*/  @P1 IMAD.WIDE.U32 R142, R3.reuse, 0x10, R142 ;  /* 0x00000010038e1825 */ /* 0x040fe200078e008e */
        /* <DEDUP_REMOVED lines=80> */
[----:B------:R-:W3:Y:S04]  /*0f20*/  LDL.64 R160, [R1] ;  /* 0x0000000001a07983 */ /* 0x000ee80000100a00 */
[----:B------:R-:W3:Y:S04]  /*0f30*/  LDL.64 R162, [R1+0x8] ;  /* 0x0000080001a27983 */ /* 0x000ee80000100a00 */
[----:B------:R-:W3:Y:S02]  /*0f40*/  LDL.64 R164, [R1+0x50] ;  /* 0x0000500001a47983 */ /* 0x000ee40000100a00 */
[----:B------:R-:W1:Y:S02]  /*0f50*/  @P1 LDC.64 R138, c[0x0][0x3d0] ;  /* 0x0000f400ff8a1b82 */ /* 0x000e640000000a00 */
[----:B------:R-:W3:Y:S04]  /*0f60*/  LDL.64 R166, [R1+0x58] ;  /* 0x0000580001a67983 */ /* 0x000ee80000100a00 */
[----:B------:R-:W3:Y:S02]  /*0f70*/  LDL.64 R156, [R1+0x40] ;  /* 0x00004000019c7983 */ /* 0x000ee40000100a00 */
[----:B------:R-:W4:Y:S02]  /*0f80*/  @P1 LDC.64 R140, c[0x0][0x438] ;  /* 0x00010e00ff8c1b82 */ /* 0x000f240000000a00 */
[----:B------:R-:W3:Y:S04]  /*0f90*/  LDL.64 R158, [R1+0x48] ;  /* 0x00004800019e7983 */ /* 0x000ee80000100a00 */
[----:B--2---:R-:W2:Y:S02]  /*0fa0*/  LDL.64 R152, [R1+0x10] ;  /* 0x0000100001987983 */ /* 0x004ea40000100a00 */
[----:B------:R-:W4:Y:S02]  /*0fb0*/  @P1 LDC.64 R142, c[0x0][0x3e8] ;  /* 0x0000fa00ff8e1b82 */ /* 0x000f240000000a00 */
[----:B0-----:R-:W2:Y:S01]  /*0fc0*/  LDL.64 R154, [R1+0x18] ;  /* 0x00001800019a7983 */ /* 0x001ea20000100a00 */
[----:B-1----:R-:W-:-:S05]  /*0fd0*/  @P1 IMAD.WIDE.U32 R138, R3, 0x10, R138 ;  /* 0x00000010038a1825 */ /* 0x002fca00078e008a */
[----:B----4-:R-:W4:Y:S01]  /*0fe0*/  @P1 LDG.E.128 R144, desc[UR6][R138.64] ;  /* 0x000000068a901981 */ /* 0x010f22000c1e1d00 */
[----:B------:R-:W-:-:S05]  /*0ff0*/  @P1 IMAD.WIDE.U32 R140, R3, 0x10, R140 ;  /* 0x00000010038c1825 */ /* 0x000fca00078e008c */
        /* <DEDUP_REMOVED lines=11> */
[----:B------:R-:W2:Y:S01]  /*10b0*/  @P0 LDC.64 R136, c[0x0][0x3e8] ;  /* 0x0000fa00ff880b82 */ /* 0x000ea20000000a00 */
[----:B0-----:R-:W-:-:S05]  /*10c0*/  @P0 IMAD.WIDE.U32 R6, R3, 0x10, R6 ;  /* 0x0000001003060825 */ /* 0x001fca00078e0006 */
[----:B------:R-:W3:Y:S01]  /*10d0*/  @P0 LDG.E.128 R160, desc[UR6][R6.64] ;  /* 0x0000000606a00981 */ /* 0x000ee2000c1e1d00 */
[----:B-1----:R-:W-:-:S05]  /*10e0*/  @P0 IMAD.WIDE.U32 R4, R3, 0x10, R4 ;  /* 0x0000001003040825 */ /* 0x002fca00078e0004 */
[----:B------:R-:W3:Y:S04]  /*10f0*/  @P0 LDG.E.128 R164, desc[UR6][R4.64] ;  /* 0x0000000604a40981 */ /* 0x000ee8000c1e1d00 */
[----:B----4-:R0:W-:Y:S04]  /*1100*/  @P1 STL.64 [R1+0x60], R144 ;  /* 0x0000609001001387 */ /* 0x0101e80000100a00 */
[----:B------:R1:W-:Y:S04]  /*1110*/  @P1 STL.64 [R1+0x68], R146 ;  /* 0x0000689201001387 */ /* 0x0003e80000100a00 */
[----:B0-----:R-:W4:Y:S04]  /*1120*/  LDL.64 R144, [R1+0x20] ;  /* 0x0000200001907983 */ /* 0x001f280000100a00 */
[----:B-1----:R-:W4:Y:S01]  /*1130*/  LDL.64 R146, [R1+0x28] ;  /* 0x0000280001927983 */ /* 0x002f220000100a00 */
[----:B------:R-:W-:Y:S01]  /*1140*/  ISETP.GE.U32.AND P1, PT, R0, 0x240, PT ;  /* 0x000002400000780c */ /* 0x000fe20003f26070 */
[C---:B--2---:R-:W-:Y:S01]  /*1150*/  @P0 IMAD.WIDE.U32 R136, R3.reuse, 0x10, R136 ;  /* 0x0000001003880825 */ /* 0x044fe200078e0088 */
[----:B------:R-:W-:-:S04]  /*1160*/  @P0 IADD3 R3, PT, PT, R3, 0x20, RZ ;  /* 0x0000002003030810 */ /* 0x000fc80007ffe0ff */
[----:B------:R0:W5:Y:S07]  /*1170*/  @P0 LDG.E.128 R124, desc[UR6][R136.64] ;  /* 0x00000006887c0981 */ /* 0x00016e000c1e1d00 */
[----:B------:R-:W1:Y:S08]  /*1180*/  @P1 LDC.64 R138, c[0x0][0x3d0] ;  /* 0x0000f400ff8a1b82 */ /* 0x000e700000000a00 */
[----:B------:R-:W2:Y:S08]  /*1190*/  @P1 LDC.64 R140, c[0x0][0x438] ;  /* 0x00010e00ff8c1b82 */ /* 0x000eb00000000a00 */
[----:B------:R-:W0:Y:S01]  /*11a0*/  @P1 LDC.64 R142, c[0x0][0x3e8] ;  /* 0x0000fa00ff8e1b82 */ /* 0x000e220000000a00 */
[----:B-1----:R-:W-:-:S05]  /*11b0*/  @P1 IMAD.WIDE.U32 R138, R3, 0x10, R138 ;  /* 0x00000010038a1825 */ /* 0x002fca00078e008a */
[----:B------:R-:W4:Y:S01]  /*11c0*/  @P1 LDG.E.128 R156, desc[UR6][R138.64] ;  /* 0x000000068a9c1981 */ /* 0x000f22000c1e1d00 */
[----:B--2---:R-:W-:-:S05]  /*11d0*/  @P1 IMAD.WIDE.U32 R140, R3, 0x10, R140 ;  /* 0x00000010038c1825 */ /* 0x004fca00078e008c */
[----:B------:R-:W2:Y:S01]  /*11e0*/  @P1 LDG.E.128 R152, desc[UR6][R140.64] ;  /* 0x000000068c981981 */ /* 0x000ea2000c1e1d00 */
[C---:B0-----:R-:W-:Y:S01]  /*11f0*/  @P1 IMAD.WIDE.U32 R142, R3.reuse, 0x10, R142 ;  /* 0x00000010038e1825 */ /* 0x041fe200078e008e */
[----:B------:R-:W-:-:S04]  /*1200*/  @P1 IADD3 R3, PT, PT, R3, 0x20, RZ ;  /* 0x0000002003031810 */ /* 0x000fc80007ffe0ff */
[----:B------:R1:W5:Y:S04]  /*1210*/  @P1 LDG.E.128 R128, desc[UR6][R142.64] ;  /* 0x000000068e801981 */ /* 0x000368000c1e1d00 */
[----:B---3--:R1:W-:Y:S04]  /*1220*/  @P0 STL.64 [R1], R160 ;  /* 0x000000a001000387 */ /* 0x0083e80000100a00 */
[----:B------:R1:W-:Y:S04]  /*1230*/  @P0 STL.64 [R1+0x8], R162 ;  /* 0x000008a201000387 */ /* 0x0003e80000100a00 */
[----:B------:R1:W-:Y:S04]  /*1240*/  @P0 STL.64 [R1+0x50], R164 ;  /* 0x000050a401000387 */ /* 0x0003e80000100a00 */
[----:B------:R1:W-:Y:S01]  /*1250*/  @P0 STL.64 [R1+0x58], R166 ;  /* 0x000058a601000387 */ /* 0x0003e20000100a00 */
[----:B------:R-:W-:-:S13]  /*1260*/  ISETP.GE.U32.AND P0, PT, R0, 0x260, PT ;  /* 0x000002600000780c */ /* 0x000fda0003f06070 */
[----:B------:R-:W0:Y:S08]  /*1270*/  @P0 LDC.64 R6, c[0x0][0x438] ;  /* 0x00010e00ff060b82 */ /* 0x000e300000000a00 */
[----:B------:R-:W3:Y:S08]  /*1280*/  @P0 LDC.64 R4, c[0x0][0x3d0] ;  /* 0x0000f400ff040b82 */ /* 0x000ef00000000a00 */
[----:B------:R-:W1:Y:S01]  /*1290*/  @P0 LDC.64 R136, c[0x0][0x3e8] ;  /* 0x0000fa00ff880b82 */ /* 0x000e620000000a00 */
[----:B0-----:R-:W-:-:S05]  /*12a0*/  @P0 IMAD.WIDE.U32 R6, R3, 0x10, R6 ;  /* 0x0000001003060825 */ /* 0x001fca00078e0006 */
[----:B----4-:R-:W4:Y:S01]  /*12b0*/  @P0 LDG.E.128 R144, desc[UR6][R6.64] ;  /* 0x0000000606900981 */ /* 0x010f22000c1e1d00 */
[----:B---3--:R-:W-:-:S05]  /*12c0*/  @P0 IMAD.WIDE.U32 R4, R3, 0x10, R4 ;  /* 0x0000001003040825 */ /* 0x008fca00078e0004 */
[----:B------:R-:W3:Y:S01]  /*12d0*/  @P0 LDG.E.128 R148, desc[UR6][R4.64] ;  /* 0x0000000604940981 */ /* 0x000ee2000c1e1d00 */
[----:B-1----:R-:W-:-:S05]  /*12e0*/  @P0 IMAD.WIDE.U32 R136, R3, 0x10, R136 ;  /* 0x0000001003880825 */ /* 0x002fca00078e0088 */
[----:B------:R1:W5:Y:S04]  /*12f0*/  @P0 LDG.E.128 R132, desc[UR6][R136.64] ;  /* 0x0000000688840981 */ /* 0x000368000c1e1d00 */
[----:B--2---:R1:W-:Y:S04]  /*1300*/  @P1 STL.64 [R1+0x10], R152 ;  /* 0x0000109801001387 */ /* 0x0043e80000100a00 */
[----:B------:R1:W-:Y:S04]  /*1310*/  @P1 STL.64 [R1+0x18], R154 ;  /* 0x0000189a01001387 */ /* 0x0003e80000100a00 */
[----:B------:R1:W-:Y:S04]  /*1320*/  @P1 STL.64 [R1+0x40], R156 ;  /* 0x0000409c01001387 */ /* 0x0003e80000100a00 */
[----:B------:R1:W-:Y:S01]  /*1330*/  @P1 STL.64 [R1+0x48], R158 ;  /* 0x0000489e01001387 */ /* 0x0003e20000100a00 */
[----:B------:R-:W-:-:S02]  /*1340*/  ISETP.GE.U32.AND P1, PT, R0, 0x280, PT ;  /* 0x000002800000780c */ /* 0x000fc40003f26070 */
[----:B------:R-:W-:Y:S01]  /*1350*/  @P0 IADD3 R3, PT, PT, R3, 0x20, RZ ;  /* 0x0000002003030810 */ /* 0x000fe20007ffe0ff */
[----:B----4-:R1:W-:Y:S04]  /*1360*/  @P0 STL.64 [R1+0x20], R144 ;  /* 0x0000209001000387 */ /* 0x0103e80000100a00 */
[----:B------:R1:W-:Y:S04]  /*1370*/  @P0 STL.64 [R1+0x28], R146 ;  /* 0x0000289201000387 */ /* 0x0003e80000100a00 */
[----:B---3--:R1:W-:Y:S04]  /*1380*/  @P0 STL.64 [R1+0x30], R148 ;  /* 0x0000309401000387 */ /* 0x0083e80000100a00 */
[----:B------:R1:W-:Y:S01]  /*1390*/  @P0 STL.64 [R1+0x38], R150 ;  /* 0x0000389601000387 */ /* 0x0003e20000100a00 */
[----:B------:R-:W-:Y:S05]  /*13a0*/  @!P1 BRA `(.L_x_79434) ;  /* 0x0000001c00449947 */ /* 0x000fea0003800000 */
[----:B-1----:R-:W0:Y:S08]  /*13b0*/  LDC.64 R136, c[0x0][0x3e8] ;  /* 0x0000fa00ff887b82 */ /* 0x002e300000000a00 */
[----:B------:R-:W1:Y:S08]  /*13c0*/  LDC.64 R140, c[0x0][0x3d0] ;  /* 0x0000f400ff8c7b82 */ /* 0x000e700000000a00 */
[----:B------:R-:W2:Y:S01]  /*13d0*/  LDC.64 R144, c[0x0][0x438] ;  /* 0x00010e00ff907b82 */ /* 0x000ea20000000a00 */
[----:B0-----:R-:W-:-:S06]  /*13e0*/  IMAD.WIDE.U32 R136, R3, 0x10, R136 ;  /* 0x0000001003887825 */ /* 0x001fcc00078e0088 */
[----:B------:R-:W5:Y:S01]  /*13f0*/  LDG.E.128 R136, desc[UR6][R136.64] ;  /* 0x0000000688887981 */ /* 0x000f62000c1e1d00 */
[----:B-1----:R-:W-:-:S06]  /*1400*/  IMAD.WIDE.U32 R140, R3, 0x10, R140 ;  /* 0x00000010038c7825 */ /* 0x002fcc00078e008c */
[----:B------:R-:W5:Y:S01]  /*1410*/  LDG.E.128 R140, desc[UR6][R140.64] ;  /* 0x000000068c8c7981 */ /* 0x000f62000c1e1d00 */
[----:B--2---:R-:W-:-:S06]  /*1420*/  IMAD.WIDE.U32 R144, R3, 0x10, R144 ;  /* 0x0000001003907825 */ /* 0x004fcc00078e0090 */
[----:B------:R-:W5:Y:S01]  /*1430*/  LDG.E.128 R144, desc[UR6][R144.64] ;  /* 0x0000000690907981 */ /* 0x000f62000c1e1d00 */
[----:B------:R-:W-:Y:S05]  /*1440*/  BRA `(.L_x_79434) ;  /* 0x0000001c001c7947 */ /* 0x000fea0003800000 */
.L_x_79433:
        /* <DEDUP_REMOVED lines=9> */
[----:B------:R-:W4:Y:S01]  /*14e0*/  LDL R174, [R1+0x14c] ;  /* 0x00014c0001ae7983 */ /* 0x000f220000100800 */
[----:B------:R-:W-:-:S03]  /*14f0*/  ISETP.GE.U32.AND P3, PT, R0, 0x40, PT ;  /* 0x000000400000780c */ /* 0x000fc60003f66070 */
[----:B------:R-:W4:Y:S02]  /*1500*/  LDL R148, [R1+0x90] ;  /* 0x0000900001947983 */ /* 0x000f240000100800 */
[----:B------:R-:W1:Y:S02]  /*1510*/  @P2 LDC.64 R6, c[0x0][0x3e8] ;  /* 0x0000fa00ff062b82 */ /* 0x000e640000000a00 */
[----:B------:R-:W4:Y:S04]  /*1520*/  LDL R151, [R1+0x94] ;  /* 0x0000940001977983 */ /* 0x000f280000100800 */
[----:B------:R-:W4:Y:S02]  /*1530*/  LDL R150, [R1+0x98] ;  /* 0x0000980001967983 */ /* 0x000f240000100800 */
[----:B------:R-:W2:Y:S02]  /*1540*/  @P3 LDC.64 R8, c[0x0][0x3d0] ;  /* 0x0000f400ff083b82 */ /* 0x000ea40000000a00 */
        /* <DEDUP_REMOVED lines=26> */
[----:B------:R-:W0:Y:S01]  /*16f0*/  @P3 LDC.64 R10, c[0x0][0x3e8] ;  /* 0x0000fa00ff0a3b82 */ /* 0x000e220000000a00 */
[----:B--2---:R-:W2:Y:S01]  /*1700*/  @P2 LDG.E.128 R180, desc[UR6][R4.64] ;  /* 0x0000000604b42981 */ /* 0x004ea2000c1e1d00 */
[----:B------:R-:W-:-:S09]  /*1710*/  @P2 LOP3.LUT R3, R3, 0x20, RZ, 0xfc, !PT ;  /* 0x0000002003032812 */ /* 0x000fd200078efcff */
[----:B------:R-:W1:Y:S01]  /*1720*/  @P4 LDC.64 R16, c[0x0][0x3d0] ;  /* 0x0000f400ff104b82 */ /* 0x000e620000000a00 */
[----:B------:R-:W-:Y:S01]  /*1730*/  ISETP.GE.U32.AND P5, PT, R0, 0x80, PT ;  /* 0x000000800000780c */ /* 0x000fe20003fa6070 */
[----:B------:R1:W5:Y:S01]  /*1740*/  @P2 LDG.E.128 R12, desc[UR6][R6.64] ;  /* 0x00000006060c2981 */ /* 0x000362000c1e1d00 */
[----:B------:R-:W-:-:S05]  /*1750*/  @P3 IMAD.WIDE.U32 R8, R3, 0x10, R8 ;  /* 0x0000001003083825 */ /* 0x000fca00078e0008 */
[----:B------:R-:W1:Y:S01]  /*1760*/  @P4 LDC.64 R18, c[0x0][0x3e8] ;  /* 0x0000fa00ff124b82 */ /* 0x000e620000000a00 */
[----:B--2---:R3:W-:Y:S01]  /*1770*/  @P2 STL.64 [R1+0x150], R180 ;  /* 0x000150b401002387 */ /* 0x0047e20000100a00 */
[----:B0-----:R-:W-:-:S06]  /*1780*/  @P3 IMAD.WIDE.U32 R10, R3, 0x10, R10 ;  /* 0x00000010030a3825 */ /* 0x001fcc00078e000a */
[----:B------:R-:W0:Y:S01]  /*1790*/  @P5 LDC.64 R24, c[0x0][0x3d0] ;  /* 0x0000f400ff185b82 */ /* 0x000e220000000a00 */
[----:B------:R2:W-:Y:S01]  /*17a0*/  @P2 STL.64 [R1+0x158], R182 ;  /* 0x000158b601002387 */ /* 0x0005e20000100a00 */
[----:B------:R-:W-:-:S06]  /*17b0*/  ISETP.GE.U32.AND P6, PT, R0, 0xa0, PT ;  /* 0x000000a00000780c */ /* 0x000fcc0003fc6070 */
[----:B------:R-:W0:Y:S01]  /*17c0*/  @P5 LDC.64 R26, c[0x0][0x3e8] ;  /* 0x0000fa00ff1a5b82 */ /* 0x000e220000000a00 */
[----:B---3--:R-:W-:Y:S01]  /*17d0*/  MOV R180, R177 ;  /* 0x000000b100b47202 */ /* 0x008fe20000000f00 */
[----:B------:R3:W5:Y:S01]  /*17e0*/  @P3 LDG.E.128 R20, desc[UR6][R10.64] ;  /* 0x000000060a143981 */ /* 0x000762000c1e1d00 */
[----:B----4-:R-:W-:Y:S02]  /*17f0*/  MOV R181, R176 ;  /* 0x000000b000b57202 */ /* 0x010fe40000000f00 */
[----:B--2---:R-:W-:Y:S02]  /*1800*/  MOV R182, R175 ;  /* 0x000000af00b67202 */ /* 0x004fe40000000f00 */
[----:B------:R-:W-:Y:S01]  /*1810*/  MOV R183, R174 ;  /* 0x000000ae00b77202 */ /* 0x000fe20000000f00 */
[----:B------:R-:W2:Y:S05]  /*1820*/  @P6 LDC.64 R32, c[0x0][0x3d0] ;  /* 0x0000f400ff206b82 */ /* 0x000eaa0000000a00 */
[----:B------:R-:W4:Y:S01]  /*1830*/  @P3 LDG.E.128 R180, desc[UR6][R8.64] ;  /* 0x0000000608b43981 */ /* 0x000f22000c1e1d00 */
[----:B------:R-:W-:-:S02]  /*1840*/  MOV R176, R173 ;  /* 0x000000ad00b07202 */ /* 0x000fc40000000f00 */
[----:B------:R-:W-:Y:S01]  /*1850*/  MOV R175, R172 ;  /* 0x000000ac00af7202 */ /* 0x000fe20000000f00 */
[----:B------:R-:W3:Y:S01]  /*1860*/  @P6 LDC.64 R34, c[0x0][0x3e8] ;  /* 0x0000fa00ff226b82 */ /* 0x000ee20000000a00 */
[----:B------:R-:W-:Y:S02]  /*1870*/  MOV R174, R171 ;  /* 0x000000ab00ae7202 */ /* 0x000fe40000000f00 */
[----:B------:R-:W-:Y:S02]  /*1880*/  MOV R177, R170 ;  /* 0x000000aa00b17202 */ /* 0x000fe40000000f00 */
[----:B------:R-:W-:Y:S02]  /*1890*/  MOV R172, R169 ;  /* 0x000000a900ac7202 */ /* 0x000fe40000000f00 */
[----:B------:R-:W-:Y:S01]  /*18a0*/  MOV R171, R168 ;  /* 0x000000a800ab7202 */ /* 0x000fe20000000f00 */
[----:B------:R-:W2:Y:S01]  /*18b0*/  LDL R169, [R1+0x118] ;  /* 0x0001180001a97983 */ /* 0x000ea20000100800 */
[----:B------:R-:W-:-:S02]  /*18c0*/  MOV R170, R167 ;  /* 0x000000a700aa7202 */ /* 0x000fc40000000f00 */
[----:B------:R-:W-:Y:S01]  /*18d0*/  MOV R173, R166 ;  /* 0x000000a600ad7202 */ /* 0x000fe20000000f00 */
[----:B------:R-:W3:Y:S01]  /*18e0*/  LDL R168, [R1+0x11c] ;  /* 0x00011c0001a87983 */ /* 0x000ee20000100800 */
[----:B------:R-:W-:-:S03]  /*18f0*/  @P3 IADD3 R3, PT, PT, R3, 0x20, RZ ;  /* 0x0000002003033810 */ /* 0x000fc60007ffe0ff */
[----:B------:R-:W3:Y:S04]  /*1900*/  LDL R167, [R1+0x110] ;  /* 0x0001100001a77983 */ /* 0x000ee80000100800 */
[----:B------:R-:W3:Y:S01]  /*1910*/  LDL R166, [R1+0x114] ;  /* 0x0001140001a67983 */ /* 0x000ee20000100800 */
[----:B-1----:R-:W-:-:S03]  /*1920*/  @P4 IMAD.WIDE.U32 R16, R3, 0x10, R16 ;  /* 0x0000001003104825 */ /* 0x002fc600078e0010 */
[----:B----4-:R1:W-:Y:S04]  /*1930*/  @P3 STL.64 [R1+0x140], R180 ;  /* 0x000140b401003387 */ /* 0x0103e80000100a00 */
[----:B------:R4:W-:Y:S01]  /*1940*/  @P3 STL.64 [R1+0x148], R182 ;  /* 0x000148b601003387 */ /* 0x0009e20000100a00 */
[----:B-1----:R-:W-:Y:S02]  /*1950*/  MOV R180, R177 ;  /* 0x000000b100b47202 */ /* 0x002fe40000000f00 */
[----:B------:R-:W-:Y:S02]  /*1960*/  MOV R181, R176 ;  /* 0x000000b000b57202 */ /* 0x000fe40000000f00 */
[----:B----4-:R-:W-:Y:S02]  /*1970*/  MOV R182, R175 ;  /* 0x000000af00b67202 */ /* 0x010fe40000000f00 */
[----:B------:R-:W-:-:S06]  /*1980*/  MOV R183, R174 ;  /* 0x000000ae00b77202 */ /* 0x000fcc0000000f00 */
[----:B------:R-:W4:Y:S01]  /*1990*/  @P4 LDG.E.128 R180, desc[UR6][R16.64] ;  /* 0x0000000610b44981 */ /* 0x000f22000c1e1d00 */
[----:B------:R-:W-:Y:S01]  /*19a0*/  MOV R176, R173 ;  /* 0x000000ad00b07202 */ /* 0x000fe20000000f00 */
[----:B------:R-:W-:Y:S01]  /*19b0*/  @P4 IMAD.WIDE.U32 R18, R3, 0x10, R18 ;  /* 0x0000001003124825 */ /* 0x000fe200078e0012 */
[----:B------:R-:W-:Y:S02]  /*19c0*/  MOV R175, R172 ;  /* 0x000000ac00af7202 */ /* 0x000fe40000000f00 */
[----:B------:R-:W-:Y:S02]  /*19d0*/  MOV R174, R171 ;  /* 0x000000ab00ae7202 */ /* 0x000fe40000000f00 */
[----:B------:R-:W-:Y:S01]  /*19e0*/  MOV R177, R170 ;  /* 0x000000aa00b17202 */ /* 0x000fe20000000f00 */
[----:B------:R1:W5:Y:S01]  /*19f0*/  @P4 LDG.E.128 R28, desc[UR6][R18.64] ;  /* 0x00000006121c4981 */ /* 0x000362000c1e1d00 */
[----:B--2---:R-:W-:Y:S02]  /*1a00*/  MOV R172, R169 ;  /* 0x000000a900ac7202 */ /* 0x004fe40000000f00 */
[----:B---3--:R-:W-:Y:S01]  /*1a10*/  MOV R171, R168 ;  /* 0x000000a800ab7202 */ /* 0x008fe20000000f00 */
[----:B------:R-:W2:Y:S01]  /*1a20*/  LDL R169, [R1+0x108] ;  /* 0x0001080001a97983 */ /* 0x000ea20000100800 */
[----:B------:R-:W-:-:S02]  /*1a30*/  MOV R170, R167 ;  /* 0x000000a700aa7202 */ /* 0x000fc40000000f00 */
[----:B------:R-:W-:Y:S01]  /*1a40*/  MOV R173, R166 ;  /* 0x000000a600ad7202 */ /* 0x000fe20000000f00 */
[----:B------:R-:W3:Y:S01]  /*1a50*/  LDL R168, [R1+0x10c] ;  /* 0x00010c0001a87983 */ /* 0x000ee20000100800 */
[----:B------:R-:W-:-:S03]  /*1a60*/  @P4 IADD3 R3, PT, PT, R3, 0x20, RZ ;  /* 0x0000002003034810 */ /* 0x000fc60007ffe0ff */
[----:B------:R-:W3:Y:S04]  /*1a70*/  LDL R167, [R1+0x100] ;  /* 0x0001000001a77983 */ /* 0x000ee80000100800 */
[----:B------:R-:W3:Y:S01]  /*1a80*/  LDL R166, [R1+0x104] ;  /* 0x0001040001a67983 */ /* 0x000ee20000100800 */
[----:B0-----:R-:W-:-:S03]  /*1a90*/  @P5 IMAD.WIDE.U32 R24, R3, 0x10, R24 ;  /* 0x0000001003185825 */ /* 0x001fc600078e0018 */
[----:B----4-:R0:W-:Y:S04]  /*1aa0*/  @P4 STL.64 [R1+0x130], R180 ;  /* 0x000130b401004387 */ /* 0x0101e80000100a00 */
[----:B------:R4:W-:Y:S01]  /*1ab0*/  @P4 STL.64 [R1+0x138], R182 ;  /* 0x000138b601004387 */ /* 0x0009e20000100a00 */
[----:B0-----:R-:W-:Y:S02]  /*1ac0*/  MOV R180, R177 ;  /* 0x000000b100b47202 */ /* 0x001fe40000000f00 */
        /* <DEDUP_REMOVED lines=19> */
[----:B------:R-:W-:Y:S01]  /*1c00*/  @P6 IMAD.WIDE.U32 R32, R3, 0x10, R32 ;  /* 0x0000001003206825 */ /* 0x000fe200078e0020 */
[----:B------:R-:W-:-:S13]  /*1c10*/  ISETP.GE.U32.AND P0, PT, R0, 0xc0, PT ;  /* 0x000000c00000780c */ /* 0x000fda0003f06070 */
[----:B------:R-:W1:Y:S01]  /*1c20*/  @P0 LDC.64 R40, c[0x0][0x3d0] ;  /* 0x0000f400ff280b82 */ /* 0x000e620000000a00 */
[----:B------:R-:W-:Y:S01]  /*1c30*/  @P6 IMAD.WIDE.U32 R34, R3, 0x10, R34 ;  /* 0x0000001003226825 */ /* 0x000fe200078e0022 */
[----:B----4-:R4:W-:Y:S01]  /*1c40*/  @P5 STL.64 [R1+0x120], R180 ;  /* 0x000120b401005387 */ /* 0x0109e20000100a00 */
[----:B------:R-:W-:-:S05]  /*1c50*/  ISETP.GE.U32.AND P1, PT, R0, 0xe0, PT ;  /* 0x000000e00000780c */ /* 0x000fca0003f26070 */
[----:B------:R-:W0:Y:S01]  /*1c60*/  @P0 LDC.64 R4, c[0x0][0x3e8] ;  /* 0x0000fa00ff040b82 */ /* 0x000e220000000a00 */
[----:B------:R1:W-:Y:S01]  /*1c70*/  @P5 STL.64 [R1+0x128], R182 ;  /* 0x000128b601005387 */ /* 0x0003e20000100a00 */
[----:B------:R-:W-:Y:S02]  /*1c80*/  @P6 IADD3 R3, PT, PT, R3, 0x20, RZ ;  /* 0x0000002003036810 */ /* 0x000fe40007ffe0ff */
[----:B------:R-:W-:Y:S01]  /*1c90*/  ISETP.GE.U32.AND P2, PT, R0, 0x100, PT ;  /* 0x000001000000780c */ /* 0x000fe20003f46070 */
[----:B------:R3:W5:Y:S01]  /*1ca0*/  @P6 LDG.E.128 R44, desc[UR6][R34.64] ;  /* 0x00000006222c6981 */ /* 0x000762000c1e1d00 */
[----:B----4-:R-:W-:Y:S02]  /*1cb0*/  MOV R180, R177 ;  /* 0x000000b100b47202 */ /* 0x010fe40000000f00 */
[----:B------:R-:W-:Y:S01]  /*1cc0*/  MOV R181, R176 ;  /* 0x000000b000b57202 */ /* 0x000fe20000000f00 */
[----:B------:R-:W4:Y:S01]  /*1cd0*/  @P1 LDC.64 R6, c[0x0][0x3d0] ;  /* 0x0000f400ff061b82 */ /* 0x000f220000000a00 */
[----:B-1----:R-:W-:-:S02]  /*1ce0*/  MOV R182, R175 ;  /* 0x000000af00b67202 */ /* 0x002fc40000000f00 */
[----:B------:R-:W-:Y:S01]  /*1cf0*/  MOV R183, R174 ;  /* 0x000000ae00b77202 */ /* 0x000fe20000000f00 */
[----:B------:R-:W-:-:S04]  /*1d00*/  @P0 IMAD.WIDE.U32 R40, R3, 0x10, R40 ;  /* 0x0000001003280825 */ /* 0x000fc800078e0028 */
[----:B------:R-:W1:Y:S01]  /*1d10*/  @P1 LDC.64 R8, c[0x0][0x3e8] ;  /* 0x0000fa00ff081b82 */ /* 0x000e620000000a00 */
[----:B------:R-:W4:Y:S01]  /*1d20*/  @P6 LDG.E.128 R180, desc[UR6][R32.64] ;  /* 0x0000000620b46981 */ /* 0x000f22000c1e1d00 */
[----:B------:R-:W-:Y:S02]  /*1d30*/  MOV R176, R173 ;  /* 0x000000ad00b07202 */ /* 0x000fe40000000f00 */
[----:B------:R-:W-:Y:S02]  /*1d40*/  MOV R175, R172 ;  /* 0x000000ac00af7202 */ /* 0x000fe40000000f00 */
[----:B------:R-:W-:Y:S02]  /*1d50*/  MOV R174, R171 ;  /* 0x000000ab00ae7202 */ /* 0x000fe40000000f00 */
[----:B------:R-:W-:Y:S01]  /*1d60*/  MOV R177, R170 ;  /* 0x000000aa00b17202 */ /* 0x000fe20000000f00 */
[----:B0-----:R-:W-:Y:S01]  /*1d70*/  @P0 IMAD.WIDE.U32 R4, R3, 0x10, R4 ;  /* 0x0000001003040825 */ /* 0x001fe200078e0004 */
[----:B--2---:R-:W-:Y:S01]  /*1d80*/  MOV R172, R169 ;  /* 0x000000a900ac7202 */ /* 0x004fe20000000f00 */
[----:B------:R-:W0:Y:S01]  /*1d90*/  @P2 LDC.64 R10, c[0x0][0x3d0] ;  /* 0x0000f400ff0a2b82 */ /* 0x000e220000000a00 */
[----:B---3--:R-:W-:Y:S01]  /*1da0*/  MOV R171, R168 ;  /* 0x000000a800ab7202 */ /* 0x008fe20000000f00 */
[----:B------:R-:W2:Y:S01]  /*1db0*/  LDL R169, [R1+0xe8] ;  /* 0x0000e80001a97983 */ /* 0x000ea20000100800 */
[----:B------:R-:W-:-:S02]  /*1dc0*/  MOV R170, R167 ;  /* 0x000000a700aa7202 */ /* 0x000fc40000000f00 */
[----:B------:R-:W-:Y:S01]  /*1dd0*/  MOV R173, R166 ;  /* 0x000000a600ad7202 */ /* 0x000fe20000000f00 */
[----:B------:R-:W3:Y:S01]  /*1de0*/  LDL R168, [R1+0xec] ;  /* 0x0000ec0001a87983 */ /* 0x000ee20000100800 */
[----:B------:R-:W-:Y:S01]  /*1df0*/  ISETP.GE.U32.AND P3, PT, R0, 0x120, PT ;  /* 0x000001200000780c */ /* 0x000fe20003f66070 */
[----:B------:R-:W0:Y:S02]  /*1e00*/  @P2 LDC.64 R16, c[0x0][0x3e8] ;  /* 0x0000fa00ff102b82 */ /* 0x000e240000000a00 */
[----:B------:R-:W3:Y:S04]  /*1e10*/  LDL R167, [R1+0xe0] ;  /* 0x0000e00001a77983 */ /* 0x000ee80000100800 */
[----:B------:R-:W3:Y:S01]  /*1e20*/  LDL R166, [R1+0xe4] ;  /* 0x0000e40001a67983 */ /* 0x000ee20000100800 */
[----:B------:R-:W-:-:S02]  /*1e30*/  @P0 IADD3 R3, PT, PT, R3, 0x20, RZ ;  /* 0x0000002003030810 */ /* 0x000fc40007ffe0ff */
[----:B------:R-:W-:Y:S01]  /*1e40*/  ISETP.GE.U32.AND P4, PT, R0, 0x140, PT ;  /* 0x000001400000780c */ /* 0x000fe20003f86070 */
[----:B------:R-:W5:Y:S02]  /*1e50*/  @P0 LDG.E.128 R52, desc[UR6][R4.64] ;  /* 0x0000000604340981 */ /* 0x000f64000c1e1d00 */
[----:B------:R-:W0:Y:S08]  /*1e60*/  @P3 LDC.64 R18, c[0x0][0x3d0] ;  /* 0x0000f400ff123b82 */ /* 0x000e300000000a00 */
[----:B------:R-:W0:Y:S01]  /*1e70*/  @P3 LDC.64 R24, c[0x0][0x3e8] ;  /* 0x0000fa00ff183b82 */ /* 0x000e220000000a00 */
[----:B----4-:R4:W-:Y:S01]  /*1e80*/  @P6 STL.64 [R1+0x110], R180 ;  /* 0x000110b401006387 */ /* 0x0109e20000100a00 */
[----:B------:R-:W-:-:S06]  /*1e90*/  @P1 IMAD.WIDE.U32 R6, R3, 0x10, R6 ;  /* 0x0000001003061825 */ /* 0x000fcc00078e0006 */
[----:B------:R-:W0:Y:S01]  /*1ea0*/  @P4 LDC.64 R26, c[0x0][0x3d0] ;  /* 0x0000f400ff1a4b82 */ /* 0x000e220000000a00 */
[----:B------:R4:W-:Y:S01]  /*1eb0*/  @P6 STL.64 [R1+0x118], R182 ;  /* 0x000118b601006387 */ /* 0x0009e20000100a00 */
[----:B-1----:R-:W-:Y:S01]  /*1ec0*/  @P1 IMAD.WIDE.U32 R8, R3, 0x10, R8 ;  /* 0x0000001003081825 */ /* 0x002fe200078e0008 */
[----:B------:R-:W-:-:S05]  /*1ed0*/  ISETP.GE.U32.AND P5, PT, R0, 0x160, PT ;  /* 0x000001600000780c */ /* 0x000fca0003fa6070 */
[----:B------:R-:W1:Y:S01]  /*1ee0*/  @P4 LDC.64 R32, c[0x0][0x3e8] ;  /* 0x0000fa00ff204b82 */ /* 0x000e620000000a00 */
[----:B----4-:R-:W-:Y:S01]  /*1ef0*/  MOV R180, R177 ;  /* 0x000000b100b47202 */ /* 0x010fe20000000f00 */
[----:B------:R-:W5:Y:S01]  /*1f00*/  @P1 LDG.E.128 R60, desc[UR6][R8.64] ;  /* 0x00000006083c1981 */ /* 0x000f62000c1e1d00 */
[----:B------:R-:W-:Y:S02]  /*1f10*/  MOV R181, R176 ;  /* 0x000000b000b57202 */ /* 0x000fe40000000f00 */
[----:B------:R-:W-:Y:S02]  /*1f20*/  MOV R182, R175 ;  /* 0x000000af00b67202 */ /* 0x000fe40000000f00 */
[----:B------:R-:W-:Y:S01]  /*1f30*/  MOV R183, R174 ;  /* 0x000000ae00b77202 */ /* 0x000fe20000000f00 */
[----:B------:R-:W4:Y:S05]  /*1f40*/  @P5 LDC.64 R34, c[0x0][0x3d0] ;  /* 0x0000f400ff225b82 */ /* 0x000f2a0000000a00 */
[----:B------:R2:W4:Y:S01]  /*1f50*/  @P0 LDG.E.128 R180, desc[UR6][R40.64] ;  /* 0x0000000628b40981 */ /* 0x000522000c1e1d00 */
[----:B------:R-:W-:-:S02]  /*1f60*/  MOV R176, R173 ;  /* 0x000000ad00b07202 */ /* 0x000fc40000000f00 */
[----:B------:R-:W-:Y:S02]  /*1f70*/  MOV R175, R172 ;  /* 0x000000ac00af7202 */ /* 0x000fe40000000f00 */
[----:B------:R-:W-:Y:S02]  /*1f80*/  MOV R174, R171 ;  /* 0x000000ab00ae7202 */ /* 0x000fe40000000f00 */
[----:B------:R-:W-:Y:S02]  /*1f90*/  MOV R177, R170 ;  /* 0x000000aa00b17202 */ /* 0x000fe40000000f00 */
[----:B--2---:R-:W-:Y:S01]  /*1fa0*/  MOV R172, R169 ;  /* 0x000000a900ac7202 */ /* 0x004fe20000000f00 */
[----:B------:R-:W2:Y:S01]  /*1fb0*/  @P5 LDC.64 R40, c[0x0][0x3e8] ;  /* 0x0000fa00ff285b82 */ /* 0x000ea20000000a00 */
[----:B---3--:R-:W-:Y:S01]  /*1fc0*/  MOV R171, R168 ;  /* 0x000000a800ab7202 */ /* 0x008fe20000000f00 */
[----:B------:R-:W3:Y:S01]  /*1fd0*/  LDL R169, [R1+0xd8] ;  /* 0x0000d80001a97983 */ /* 0x000ee20000100800 */
[----:B------:R-:W-:-:S02]  /*1fe0*/  MOV R170, R167 ;  /* 0x000000a700aa7202 */ /* 0x000fc40000000f00 */
[----:B------:R-:W-:Y:S01]  /*1ff0*/  MOV R173, R166 ;  /* 0x000000a600ad7202 */ /* 0x000fe20000000f00 */
[----:B------:R-:W2:Y:S04]  /*2000*/  LDL R168, [R1+0xdc] ;  /* 0x0000dc0001a87983 */ /* 0x000ea80000100800 */
[----:B------:R-:W2:Y:S04]  /*2010*/  LDL R167, [R1+0xd0] ;  /* 0x0000d00001a77983 */ /* 0x000ea80000100800 */
[----:B------:R-:W2:Y:S04]  /*2020*/  LDL R166, [R1+0xd4] ;  /* 0x0000d40001a67983 */ /* 0x000ea80000100800 */
[----:B----4-:R4:W-:Y:S04]  /*2030*/  @P0 STL.64 [R1+0x100], R180 ;  /* 0x000100b401000387 */ /* 0x0109e80000100a00 */
[----:B------:R0:W-:Y:S01]  /*2040*/  @P0 STL.64 [R1+0x108], R182 ;  /* 0x000108b601000387 */ /* 0x0001e20000100a00 */
[----:B----4-:R-:W-:-:S02]  /*2050*/  MOV R180, R177 ;  /* 0x000000b100b47202 */ /* 0x010fc40000000f00 */
[----:B------:R-:W-:Y:S02]  /*2060*/  MOV R181, R176 ;  /* 0x000000b000b57202 */ /* 0x000fe40000000f00 */
[----:B0-----:R-:W-:Y:S02]  /*2070*/  MOV R182, R175 ;  /* 0x000000af00b67202 */ /* 0x001fe40000000f00 */
[----:B------:R-:W-:-:S06]  /*2080*/  MOV R183, R174 ;  /* 0x000000ae00b77202 */ /* 0x000fcc0000000f00 */
[----:B------:R-:W4:Y:S01]  /*2090*/  @P1 LDG.E.128 R180, desc[UR6][R6.64] ;  /* 0x0000000606b41981 */ /* 0x000f22000c1e1d00 */
[----:B------:R-:W-:Y:S02]  /*20a0*/  MOV R176, R173 ;  /* 0x000000ad00b07202 */ /* 0x000fe40000000f00 */
[----:B------:R-:W-:Y:S02]  /*20b0*/  MOV R175, R172 ;  /* 0x000000ac00af7202 */ /* 0x000fe40000000f00 */
[----:B------:R-:W-:Y:S02]  /*20c0*/  MOV R174, R171 ;  /* 0x000000ab00ae7202 */ /* 0x000fe40000000f00 */
[----:B------:R-:W-:Y:S02]  /*20d0*/  MOV R177, R170 ;  /* 0x000000aa00b17202 */ /* 0x000fe40000000f00 */
[----:B---3--:R-:W-:Y:S02]  /*20e0*/  MOV R172, R169 ;  /* 0x000000a900ac7202 */ /* 0x008fe40000000f00 */
[----:B--2---:R-:W-:Y:S01]  /*20f0*/  MOV R171, R168 ;  /* 0x000000a800ab7202 */ /* 0x004fe20000000f00 */
[----:B------:R-:W2:Y:S01]  /*2100*/  LDL R169, [R1+0xc8] ;  /* 0x0000c80001a97983 */ /* 0x000ea20000100800 */
[----:B------:R-:W-:-:S02]  /*2110*/  MOV R170, R167 ;  /* 0x000000a700aa7202 */ /* 0x000fc40000000f00 */
[----:B------:R-:W-:Y:S01]  /*2120*/  MOV R173, R166 ;  /* 0x000000a600ad7202 */ /* 0x000fe20000000f00 */
[----:B------:R-:W3:Y:S01]  /*2130*/  LDL R168, [R1+0xcc] ;  /* 0x0000cc0001a87983 */ /* 0x000ee20000100800 */
[----:B------:R-:W-:-:S03]  /*2140*/  @P1 IADD3 R3, PT, PT, R3, 0x20, RZ ;  /* 0x0000002003031810 */ /* 0x000fc60007ffe0ff */
[----:B------:R-:W3:Y:S04]  /*2150*/  LDL R167, [R1+0xc0] ;  /* 0x0000c00001a77983 */ /* 0x000ee80000100800 */
[----:B------:R-:W3:Y:S01]  /*2160*/  LDL R166, [R1+0xc4] ;  /* 0x0000c40001a67983 */ /* 0x000ee20000100800 */
[----:B------:R-:W-:-:S03]  /*2170*/  @P2 IMAD.WIDE.U32 R10, R3, 0x10, R10 ;  /* 0x00000010030a2825 */ /* 0x000fc600078e000a */
        /* <DEDUP_REMOVED lines=25> */
[----:B----4-:R-:W-:Y:S02]  /*2310*/  MOV R180, R177 ;  /* 0x000000b100b47202 */ /* 0x010fe40000000f00 */
[----:B------:R-:W-:Y:S02]  /*2320*/  MOV R181, R176 ;  /* 0x000000b000b57202 */ /* 0x000fe40000000f00 */
[----:B-1----:R-:W-:Y:S02]  /*2330*/  MOV R182, R175 ;  /* 0x000000af00b67202 */ /* 0x002fe40000000f00 */
        /* <DEDUP_REMOVED lines=9> */
[----:B---3--:R-:W-:-:S02]  /*23d0*/  MOV R171, R168 ;  /* 0x000000a800ab7202 */ /* 0x008fc40000000f00 */
[----:B------:R-:W-:Y:S02]  /*23e0*/  MOV R170, R167 ;  /* 0x000000a700aa7202 */ /* 0x000fe40000000f00 */
[----:B------:R-:W-:Y:S02]  /*23f0*/  MOV R173, R166 ;  /* 0x000000a600ad7202 */ /* 0x000fe40000000f00 */
[----:B------:R-:W-:Y:S02]  /*2400*/  MOV R168, R159 ;  /* 0x0000009f00a87202 */ /* 0x000fe40000000f00 */
[----:B------:R-:W-:Y:S01]  /*2410*/  MOV R167, R158 ;  /* 0x0000009e00a77202 */ /* 0x000fe20000000f00 */
[----:B------:R-:W2:Y:S01]  /*2420*/  LDL R159, [R1+0xa4] ;  /* 0x0000a400019f7983 */ /* 0x000ea20000100800 */
[----:B------:R-:W-:Y:S02]  /*2430*/  MOV R166, R157 ;  /* 0x0000009d00a67202 */ /* 0x000fe40000000f00 */
        /* <DEDUP_REMOVED lines=10> */
[----:B0-----:R-:W-:Y:S02]  /*24e0*/  MOV R182, R175 ;  /* 0x000000af00b67202 */ /* 0x001fe40000000f00 */
[----:B------:R-:W-:-:S06]  /*24f0*/  MOV R183, R174 ;  /* 0x000000ae00b77202 */ /* 0x000fcc0000000f00 */
[----:B------:R-:W4:Y:S01]  /*2500*/  @P4 LDG.E.128 R180, desc[UR6][R26.64] ;  /* 0x000000061ab44981 */ /* 0x000f22000c1e1d00 */
[----:B------:R-:W-:Y:S02]  /*2510*/  MOV R174, R171 ;  /* 0x000000ab00ae7202 */ /* 0x000fe40000000f00 */
[----:B------:R-:W-:Y:S02]  /*2520*/  MOV R177, R170 ;  /* 0x000000aa00b17202 */ /* 0x000fe40000000f00 */
[----:B------:R-:W-:Y:S02]  /*2530*/  MOV R170, R169 ;  /* 0x000000a900aa7202 */ /* 0x000fe40000000f00 */
[----:B------:R-:W-:Y:S01]  /*2540*/  MOV R171, R168 ;  /* 0x000000a800ab7202 */ /* 0x000fe20000000f00 */
[----:B------:R-:W-:Y:S01]  /*2550*/  @P4 IMAD.WIDE.U32 R32, R3, 0x10, R32 ;  /* 0x0000001003204825 */ /* 0x000fe200078e0020 */
[----:B------:R-:W-:Y:S02]  /*2560*/  MOV R176, R173 ;  /* 0x000000ad00b07202 */ /* 0x000fe40000000f00 */
[----:B------:R-:W-:-:S02]  /*2570*/  MOV R175, R172 ;  /* 0x000000ac00af7202 */ /* 0x000fc40000000f00 */
[----:B------:R-:W-:Y:S01]  /*2580*/  MOV R168, R167 ;  /* 0x000000a700a87202 */ /* 0x000fe20000000f00 */
[----:B------:R0:W5:Y:S01]  /*2590*/  @P4 LDG.E.128 R84, desc[UR6][R32.64] ;  /* 0x0000000620544981 */ /* 0x000162000c1e1d00 */
[----:B------:R-:W-:Y:S02]  /*25a0*/  MOV R169, R166 ;  /* 0x000000a600a97202 */ /* 0x000fe40000000f00 */
[----:B--2---:R-:W-:Y:S02]  /*25b0*/  MOV R172, R159 ;  /* 0x0000009f00ac7202 */ /* 0x004fe40000000f00 */
[----:B---3--:R-:W-:Y:S02]  /*25c0*/  MOV R167, R158 ;  /* 0x0000009e00a77202 */ /* 0x008fe40000000f00 */
[----:B------:R-:W-:Y:S02]  /*25d0*/  MOV R166, R157 ;  /* 0x0000009d00a67202 */ /* 0x000fe40000000f00 */
[----:B------:R-:W-:-:S02]  /*25e0*/  MOV R173, R156 ;  /* 0x0000009c00ad7202 */ /* 0x000fc40000000f00 */
[----:B------:R-:W-:Y:S02]  /*25f0*/  MOV R158, R151 ;  /* 0x00000097009e7202 */ /* 0x000fe40000000f00 */
[----:B------:R-:W-:Y:S01]  /*2600*/  MOV R157, R150 ;  /* 0x00000096009d7202 */ /* 0x000fe20000000f00 */
[----:B------:R-:W2:Y:S01]  /*2610*/  LDL R151, [R1+0x3c] ;  /* 0x00003c0001977983 */ /* 0x000ea20000100800 */
[----:B------:R-:W-:Y:S02]  /*2620*/  MOV R156, R149 ;  /* 0x00000095009c7202 */ /* 0x000fe40000000f00 */
[----:B------:R-:W-:Y:S01]  /*2630*/  MOV R159, R148 ;  /* 0x00000094009f7202 */ /* 0x000fe20000000f00 */
[----:B------:R-:W2:Y:S01]  /*2640*/  LDL R149, [R1+0x34] ;  /* 0x0000340001957983 */ /* 0x000ea20000100800 */
[----:B------:R-:W-:-:S03]  /*2650*/  @P4 IADD3 R3, PT, PT, R3, 0x20, RZ ;  /* 0x0000002003034810 */ /* 0x000fc60007ffe0ff */
[----:B------:R-:W2:Y:S04]  /*2660*/  LDL R150, [R1+0x38] ;  /* 0x0000380001967983 */ /* 0x000ea80000100800 */
[----:B------:R-:W2:Y:S01]  /*2670*/  LDL R148, [R1+0x30] ;  /* 0x0000300001947983 */ /* 0x000ea20000100800 */
[----:B------:R-:W-:Y:S01]  /*2680*/  @P5 IMAD.WIDE.U32 R34, R3, 0x10, R34 ;  /* 0x0000001003225825 */ /* 0x000fe200078e0022 */
[C---:B------:R-:W-:Y:S02]  /*2690*/  ISETP.GE.U32.AND P6, PT, R0.reuse, 0x180, PT ;  /* 0x000001800000780c */ /* 0x040fe40003fc6070 */
[----:B------:R-:W-:-:S11]  /*26a0*/  ISETP.GE.U32.AND P0, PT, R0, 0x1a0, PT ;  /* 0x000001a00000780c */ /* 0x000fd60003f06070 */
[----:B------:R-:W3:Y:S08]  /*26b0*/  @P6 LDC.64 R4, c[0x0][0x3d0] ;  /* 0x0000f400ff046b82 */ /* 0x000ef00000000a00 */
[----:B------:R-:W1:Y:S08]  /*26c0*/  @P6 LDC.64 R6, c[0x0][0x3e8] ;  /* 0x0000fa00ff066b82 */ /* 0x000e700000000a00 */
[----:B------:R-:W0:Y:S01]  /*26d0*/  @P0 LDC.64 R42, c[0x0][0x3d0] ;  /* 0x0000f400ff2a0b82 */ /* 0x000e220000000a00 */
[----:B------:R-:W-:Y:S01]  /*26e0*/  @P5 IMAD.WIDE.U32 R40, R3, 0x10, R40 ;  /* 0x0000001003285825 */ /* 0x000fe200078e0028 */
[----:B----4-:R4:W-:Y:S01]  /*26f0*/  @P4 STL.64 [R1+0xc0], R180 ;  /* 0x0000c0b401004387 */ /* 0x0109e20000100a00 */
[----:B------:R-:W-:-:S05]  /*2700*/  ISETP.GE.U32.AND P1, PT, R0, 0x1c0, PT ;  /* 0x000001c00000780c */ /* 0x000fca0003f26070 */
[----:B------:R-:W2:Y:S01]  /*2710*/  @P0 LDC.64 R8, c[0x0][0x3e8] ;  /* 0x0000fa00ff080b82 */ /* 0x000ea20000000a00 */
[----:B------:R3:W-:Y:S01]  /*2720*/  @P4 STL.64 [R1+0xc8], R182 ;  /* 0x0000c8b601004387 */ /* 0x0007e20000100a00 */
[----:B------:R-:W-:Y:S02]  /*2730*/  @P5 IADD3 R3, PT, PT, R3, 0x20, RZ ;  /* 0x0000002003035810 */ /* 0x000fe40007ffe0ff */
[----:B------:R-:W-:Y:S01]  /*2740*/  ISETP.GE.U32.AND P2, PT, R0, 0x1e0, PT ;  /* 0x000001e00000780c */ /* 0x000fe20003f46070 */
[----:B------:R-:W5:Y:S01]  /*2750*/  @P5 LDG.E.128 R92, desc[UR6][R40.64] ;  /* 0x00000006285c5981 */ /* 0x000f62000c1e1d00 */
[----:B----4-:R-:W-:Y:S02]  /*2760*/  MOV R180, R177 ;  /* 0x000000b100b47202 */ /* 0x010fe40000000f00 */
[----:B------:R-:W-:Y:S01]  /*2770*/  MOV R181, R176 ;  /* 0x000000b000b57202 */ /* 0x000fe20000000f00 */
[----:B------:R-:W4:Y:S01]  /*2780*/  @P1 LDC.64 R10, c[0x0][0x3d0] ;  /* 0x0000f400ff0a1b82 */ /* 0x000f220000000a00 */
[----:B---3--:R-:W-:-:S02]  /*2790*/  MOV R182, R175 ;  /* 0x000000af00b67202 */ /* 0x008fc40000000f00 */
[----:B------:R-:W-:Y:S01]  /*27a0*/  MOV R183, R174 ;  /* 0x000000ae00b77202 */ /* 0x000fe20000000f00 */
[----:B------:R-:W-:-:S04]  /*27b0*/  @P6 IMAD.WIDE.U32 R4, R3, 0x10, R4 ;  /* 0x0000001003046825 */ /* 0x000fc800078e0004 */
[C---:B-1----:R-:W-:Y:S01]  /*27c0*/  @P6 IMAD.WIDE.U32 R6, R3.reuse, 0x10, R6 ;  /* 0x0000001003066825 */ /* 0x042fe200078e0006 */
[----:B------:R-:W3:Y:S01]  /*27d0*/  @P5 LDG.E.128 R180, desc[UR6][R34.64] ;  /* 0x0000000622b45981 */ /* 0x000ee2000c1e1d00 */
[----:B------:R-:W-:Y:S01]  /*27e0*/  MOV R175, R167 ;  /* 0x000000a700af7202 */ /* 0x000fe20000000f00 */
[----:B------:R-:W1:Y:S01]  /*27f0*/  @P1 LDC.64 R16, c[0x0][0x3e8] ;  /* 0x0000fa00ff101b82 */ /* 0x000e620000000a00 */
[----:B------:R-:W-:Y:S01]  /*2800*/  MOV R174, R166 ;  /* 0x000000a600ae7202 */ /* 0x000fe20000000f00 */
[----:B------:R-:W5:Y:S01]  /*2810*/  @P6 LDG.E.128 R100, desc[UR6][R6.64] ;  /* 0x0000000606646981 */ /* 0x000f62000c1e1d00 */
[----:B------:R-:W-:Y:S02]  /*2820*/  MOV R167, R157 ;  /* 0x0000009d00a77202 */ /* 0x000fe40000000f00 */
[----:B------:R-:W-:Y:S01]  /*2830*/  MOV R166, R156 ;  /* 0x0000009c00a67202 */ /* 0x000fe20000000f00 */
[----:B------:R-:W4:Y:S01]  /*2840*/  LDL R157, [R1+0x54] ;  /* 0x00005400019d7983 */ /* 0x000f220000100800 */
[----:B------:R-:W-:Y:S01]  /*2850*/  @P6 IADD3 R3, PT, PT, R3, 0x20, RZ ;  /* 0x0000002003036810 */ /* 0x000fe20007ffe0ff */
[----:B------:R-:W1:Y:S01]  /*2860*/  @P2 LDC.64 R18, c[0x0][0x3d0] ;  /* 0x0000f400ff122b82 */ /* 0x000e620000000a00 */
[----:B------:R-:W-:Y:S01]  /*2870*/  MOV R176, R173 ;  /* 0x000000ad00b07202 */ /* 0x000fe20000000f00 */
[----:B------:R-:W4:Y:S01]  /*2880*/  LDL R156, [R1+0x50] ;  /* 0x00005000019c7983 */ /* 0x000f220000100800 */
[----:B------:R-:W-:-:S02]  /*2890*/  MOV R177, R172 ;  /* 0x000000ac00b17202 */ /* 0x000fc40000000f00 */
[----:B------:R-:W-:Y:S02]  /*28a0*/  MOV R178, R175 ;  /* 0x000000af00b27202 */ /* 0x000fe40000000f00 */
[----:B------:R-:W-:Y:S01]  /*28b0*/  MOV R179, R174 ;  /* 0x000000ae00b37202 */ /* 0x000fe20000000f00 */
[----:B0-----:R-:W-:Y:S01]  /*28c0*/  @P0 IMAD.WIDE.U32 R42, R3, 0x10, R42 ;  /* 0x00000010032a0825 */ /* 0x001fe200078e002a */
[----:B------:R-:W-:Y:S01]  /*28d0*/  MOV R172, R159 ;  /* 0x0000009f00ac7202 */ /* 0x000fe20000000f00 */
[----:B------:R-:W0:Y:S01]  /*28e0*/  @P2 LDC.64 R24, c[0x0][0x3e8] ;  /* 0x0000fa00ff182b82 */ /* 0x000e220000000a00 */
[----:B------:R-:W-:Y:S01]  /*28f0*/  MOV R173, R158 ;  /* 0x0000009e00ad7202 */ /* 0x000fe20000000f00 */
[----:B------:R-:W4:Y:S01]  /*2900*/  LDL R159, [R1+0x5c] ;  /* 0x00005c00019f7983 */ /* 0x000f220000100800 */
[----:B------:R-:W-:Y:S02]  /*2910*/  MOV R174, R167 ;  /* 0x000000a700ae7202 */ /* 0x000fe40000000f00 */
[----:B------:R-:W-:Y:S01]  /*2920*/  MOV R175, R166 ;  /* 0x000000a600af7202 */ /* 0x000fe20000000f00 */
[----:B------:R3:W4:Y:S04]  /*2930*/  @P6 LDG.E.128 R176, desc[UR6][R4.64] ;  /* 0x0000000604b06981 */ /* 0x000728000c1e1d00 */
[----:B------:R-:W4:Y:S04]  /*2940*/  LDL R158, [R1+0x58] ;  /* 0x00005800019e7983 */ /* 0x000f280000100800 */
[----:B------:R-:W4:Y:S04]  /*2950*/  @P0 LDG.E.128 R172, desc[UR6][R42.64] ;  /* 0x000000062aac0981 */ /* 0x000f28000c1e1d00 */
[----:B------:R-:W4:Y:S01]  /*2960*/  LDL R166, [R1+0x78] ;  /* 0x0000780001a67983 */ /* 0x000f220000100800 */
[----:B------:R-:W-:-:S02]  /*2970*/  ISETP.GE.U32.AND P4, PT, R0, 0x200, PT ;  /* 0x000002000000780c */ /* 0x000fc40003f86070 */
[C---:B------:R-:W-:Y:S01]  /*2980*/  ISETP.GE.U32.AND P3, PT, R0.reuse, 0x220, PT ;  /* 0x000002200000780c */ /* 0x040fe20003f66070 */
[----:B--2---:R-:W-:Y:S01]  /*2990*/  @P0 IMAD.WIDE.U32 R8, R3, 0x10, R8 ;  /* 0x0000001003080825 */ /* 0x004fe200078e0008 */
[----:B---3--:R2:W-:Y:S09]  /*29a0*/  @P5 STL.64 [R1+0xb0], R180 ;  /* 0x0000b0b401005387 */ /* 0x0085f20000100a00 */
[----:B------:R-:W3:Y:S01]  /*29b0*/  @P4 LDC.64 R26, c[0x0][0x3d0] ;  /* 0x0000f400ff1a4b82 */ /* 0x000ee20000000a00 */
[----:B------:R2:W-:Y:S04]  /*29c0*/  @P5 STL.64 [R1+0xb8], R182 ;  /* 0x0000b8b601005387 */ /* 0x0005e80000100a00 */
[----:B------:R-:W2:Y:S01]  /*29d0*/  LDL R167, [R1+0x7c] ;  /* 0x00007c0001a77983 */ /* 0x000ea20000100800 */
[----:B------:R-:W-:-:S02]  /*29e0*/  ISETP.GE.U32.AND P5, PT, R0, 0x240, PT ;  /* 0x000002400000780c */ /* 0x000fc40003fa6070 */
[----:B------:R-:W3:Y:S01]  /*29f0*/  @P4 LDC.64 R32, c[0x0][0x3e8] ;  /* 0x0000fa00ff204b82 */ /* 0x000ee20000000a00 */
[----:B------:R-:W-:Y:S01]  /*2a00*/  @P0 IADD3 R3, PT, PT, R3, 0x20, RZ ;  /* 0x0000002003030810 */ /* 0x000fe20007ffe0ff */
[----:B------:R3:W5:Y:S06]  /*2a10*/  @P0 LDG.E.128 R108, desc[UR6][R8.64] ;  /* 0x00000006086c0981 */ /* 0x00076c000c1e1d00 */
[----:B------:R-:W3:Y:S01]  /*2a20*/  @P3 LDC.64 R4, c[0x0][0x3d0] ;  /* 0x0000f400ff043b82 */ /* 0x000ee20000000a00 */
[----:B----4-:R4:W-:Y:S07]  /*2a30*/  @P6 STL.64 [R1+0xa0], R176 ;  /* 0x0000a0b001006387 */ /* 0x0109ee0000100a00 */
[----:B------:R-:W4:Y:S01]  /*2a40*/  @P3 LDC.64 R34, c[0x0][0x3e8] ;  /* 0x0000fa00ff223b82 */ /* 0x000f220000000a00 */
[----:B------:R0:W-:Y:S04]  /*2a50*/  @P6 STL.64 [R1+0xa8], R178 ;  /* 0x0000a8b201006387 */ /* 0x0001e80000100a00 */
[----:B------:R0:W-:Y:S03]  /*2a60*/  @P0 STL.64 [R1+0x90], R172 ;  /* 0x000090ac01000387 */ /* 0x0001e60000100a00 */
[----:B------:R-:W4:Y:S01]  /*2a70*/  @P5 LDC.64 R6, c[0x0][0x3d0] ;  /* 0x0000f400ff065b82 */ /* 0x000f220000000a00 */
[----:B------:R0:W-:Y:S01]  /*2a80*/  @P0 STL.64 [R1+0x98], R174 ;  /* 0x000098ae01000387 */ /* 0x0001e20000100a00 */
[----:B------:R-:W-:Y:S01]  /*2a90*/  ISETP.GE.U32.AND P0, PT, R0, 0x260, PT ;  /* 0x000002600000780c */ /* 0x000fe20003f06070 */
[----:B------:R-:W-:-:S05]  /*2aa0*/  @P1 IMAD.WIDE.U32 R10, R3, 0x10, R10 ;  /* 0x00000010030a1825 */ /* 0x000fca00078e000a */
[----:B------:R-:W4:Y:S01]  /*2ab0*/  @P5 LDC.64 R42, c[0x0][0x3e8] ;  /* 0x0000fa00ff2a5b82 */ /* 0x000f220000000a00 */
[C---:B-1----:R-:W-:Y:S01]  /*2ac0*/  @P1 IMAD.WIDE.U32 R16, R3.reuse, 0x10, R16 ;  /* 0x0000001003101825 */ /* 0x042fe200078e0010 */
[----:B------:R-:W-:Y:S01]  /*2ad0*/  @P1 IADD3 R3, PT, PT, R3, 0x20, RZ ;  /* 0x0000002003031810 */ /* 0x000fe20007ffe0ff */
[----:B------:R-:W4:Y:S04]  /*2ae0*/  @P1 LDG.E.128 R168, desc[UR6][R10.64] ;  /* 0x000000060aa81981 */ /* 0x000f28000c1e1d00 */
[C---:B------:R-:W-:Y:S01]  /*2af0*/  @P2 IMAD.WIDE.U32 R18, R3.reuse, 0x10, R18 ;  /* 0x0000001003122825 */ /* 0x040fe200078e0012 */
[----:B------:R-:W-:Y:S01]  /*2b00*/  ISETP.GE.U32.AND P6, PT, R0, 0x280, PT ;  /* 0x000002800000780c */ /* 0x000fe20003fc6070 */
[----:B------:R-:W1:Y:S01]  /*2b10*/  @P0 LDC.64 R48, c[0x0][0x3d0] ;  /* 0x0000f400ff300b82 */ /* 0x000e620000000a00 */
[----:B------:R1:W-:Y:S01]  /*2b20*/  STL [R1+0x2c], RZ ;  /* 0x00002cff01007387 */ /* 0x0003e20000100800 */
[C---:B0-----:R-:W-:Y:S01]  /*2b30*/  @P2 IMAD.WIDE.U32 R24, R3.reuse, 0x10, R24 ;  /* 0x0000001003182825 */ /* 0x041fe200078e0018 */
[----:B------:R-:W-:-:S02]  /*2b40*/  @P2 IADD3 R3, PT, PT, R3, 0x20, RZ ;  /* 0x0000002003032810 */ /* 0x000fc40007ffe0ff */
[----:B------:R-:W-:Y:S01]  /*2b50*/  CS2R R246, SRZ ;  /* 0x0000000000f67805 */ /* 0x000fe2000001ff00 */
[----:B------:R-:W5:Y:S02]  /*2b60*/  @P1 LDG.E.128 R112, desc[UR6][R16.64] ;  /* 0x0000000610701981 */ /* 0x000f64000c1e1d00 */
[C---:B---3--:R-:W-:Y:S01]  /*2b70*/  @P4 IMAD.WIDE.U32 R26, R3.reuse, 0x10, R26 ;  /* 0x00000010031a4825 */ /* 0x048fe200078e001a */
[----:B------:R-:W0:Y:S08]  /*2b80*/  @P0 LDC.64 R50, c[0x0][0x3e8] ;  /* 0x0000fa00ff320b82 */ /* 0x000e300000000a00 */
[----:B------:R-:W3:Y:S01]  /*2b90*/  @P6 LDC.64 R58, c[0x0][0x3e8] ;  /* 0x0000fa00ff3a6b82 */ /* 0x000ee20000000a00 */
[C---:B------:R-:W-:Y:S01]  /*2ba0*/  @P4 IMAD.WIDE.U32 R32, R3.reuse, 0x10, R32 ;  /* 0x0000001003204825 */ /* 0x040fe200078e0020 */
[----:B------:R-:W-:Y:S01]  /*2bb0*/  @P4 IADD3 R3, PT, PT, R3, 0x20, RZ ;  /* 0x0000002003034810 */ /* 0x000fe20007ffe0ff */
[----:B------:R-:W3:Y:S04]  /*2bc0*/  @P4 LDG.E.128 R160, desc[UR6][R26.64] ;  /* 0x000000061aa04981 */ /* 0x000ee8000c1e1d00 */
[C---:B------:R-:W-:Y:S01]  /*2bd0*/  @P3 IMAD.WIDE.U32 R8, R3.reuse, 0x10, R4 ;  /* 0x0000001003083825 */ /* 0x040fe200078e0004 */
[----:B------:R-:W3:Y:S01]  /*2be0*/  @P6 LDC.64 R56, c[0x0][0x3d0] ;  /* 0x0000f400ff386b82 */ /* 0x000ee20000000a00 */
[----:B--2---:R-:W2:Y:S02]  /*2bf0*/  @P2 LDG.E.128 R164, desc[UR6][R18.64] ;  /* 0x0000000612a42981 */ /* 0x004ea4000c1e1d00 */
[C---:B----4-:R-:W-:Y:S01]  /*2c00*/  @P3 IMAD.WIDE.U32 R34, R3.reuse, 0x10, R34 ;  /* 0x0000001003223825 */ /* 0x050fe200078e0022 */
[----:B------:R-:W-:Y:S01]  /*2c10*/  @P3 IADD3 R3, PT, PT, R3, 0x20, RZ ;  /* 0x0000002003033810 */ /* 0x000fe20007ffe0ff */
[----:B------:R-:W4:Y:S04]  /*2c20*/  @P3 LDG.E.128 R156, desc[UR6][R8.64] ;  /* 0x00000006089c3981 */ /* 0x000f28000c1e1d00 */
[C---:B------:R-:W-:Y:S01]  /*2c30*/  @P5 IMAD.WIDE.U32 R40, R3.reuse, 0x10, R6 ;  /* 0x0000001003285825 */ /* 0x040fe200078e0006 */
[----:B------:R0:W-:Y:S03]  /*2c40*/  STL [R1+0x28], RZ ;  /* 0x000028ff01007387 */ /* 0x0001e60000100800 */
[C---:B------:R-:W-:Y:S01]  /*2c50*/  @P5 IMAD.WIDE.U32 R42, R3.reuse, 0x10, R42 ;  /* 0x00000010032a5825 */ /* 0x040fe200078e002a */
[----:B------:R-:W-:Y:S01]  /*2c60*/  @P5 IADD3 R3, PT, PT, R3, 0x20, RZ ;  /* 0x0000002003035810 */ /* 0x000fe20007ffe0ff */
[----:B------:R-:W4:Y:S04]  /*2c70*/  @P5 LDG.E.128 R152, desc[UR6][R40.64] ;  /* 0x0000000628985981 */ /* 0x000f28000c1e1d00 */
[C---:B-1----:R-:W-:Y:S01]  /*2c80*/  @P0 IMAD.WIDE.U32 R48, R3.reuse, 0x10, R48 ;  /* 0x0000001003300825 */ /* 0x042fe200078e0030 */
[----:B------:R1:W-:Y:S04]  /*2c90*/  STL [R1+0x24], RZ ;  /* 0x000024ff01007387 */ /* 0x0003e80000100800 */
[----:B------:R1:W4:Y:S01]  /*2ca0*/  @P0 LDG.E.128 R148, desc[UR6][R48.64] ;  /* 0x0000000630940981 */ /* 0x000322000c1e1d00 */
[C---:B0-----:R-:W-:Y:S01]  /*2cb0*/  @P0 IMAD.WIDE.U32 R50, R3.reuse, 0x10, R50 ;  /* 0x0000001003320825 */ /* 0x041fe200078e0032 */
[----:B------:R-:W-:-:S02]  /*2cc0*/  @P0 IADD3 R3, PT, PT, R3, 0x20, RZ ;  /* 0x0000002003030810 */ /* 0x000fc40007ffe0ff */
[----:B------:R0:W-:Y:S03]  /*2cd0*/  STL [R1+0x20], RZ ;  /* 0x000020ff01007387 */ /* 0x0001e60000100800 */
[C---:B---3--:R-:W-:Y:S01]  /*2ce0*/  @P6 IMAD.WIDE.U32 R6, R3.reuse, 0x10, R58 ;  /* 0x0000001003066825 */ /* 0x048fe200078e003a */
[----:B------:R-:W5:Y:S03]  /*2cf0*/  @P2 LDG.E.128 R116, desc[UR6][R24.64] ;  /* 0x0000000618742981 */ /* 0x000f66000c1e1d00 */
[----:B------:R-:W-:Y:S01]  /*2d00*/  @P6 IMAD.WIDE.U32 R4, R3, 0x10, R56 ;  /* 0x0000001003046825 */ /* 0x000fe200078e0038 */
[----:B------:R-:W5:Y:S04]  /*2d10*/  @P6 LDG.E.128 R136, desc[UR6][R6.64] ;  /* 0x0000000606886981 */ /* 0x000f68000c1e1d00 */
[----:B------:R-:W5:Y:S04]  /*2d20*/  @P6 LDG.E.128 R140, desc[UR6][R4.64] ;  /* 0x00000006048c6981 */ /* 0x000f68000c1e1d00 */
[----:B------:R0:W-:Y:S04]  /*2d30*/  STL [R1+0x1c], RZ ;  /* 0x00001cff01007387 */ /* 0x0001e80000100800 */
[----:B------:R0:W-:Y:S04]  /*2d40*/  STL [R1+0x18], RZ ;  /* 0x000018ff01007387 */ /* 0x0001e80000100800 */
[----:B------:R0:W-:Y:S04]  /*2d50*/  STL [R1+0x14], RZ ;  /* 0x000014ff01007387 */ /* 0x0001e80000100800 */
[----:B------:R0:W-:Y:S04]  /*2d60*/  STL [R1+0x10], RZ ;  /* 0x000010ff01007387 */ /* 0x0001e80000100800 */
[----:B------:R0:W-:Y:S04]  /*2d70*/  STL [R1+0xc], RZ ;  /* 0x00000cff01007387 */ /* 0x0001e80000100800 */
[----:B------:R0:W-:Y:S04]  /*2d80*/  @P1 STL.64 [R1+0x80], R168 ;  /* 0x000080a801001387 */ /* 0x0001e80000100a00 */
[----:B------:R0:W-:Y:S04]  /*2d90*/  @P1 STL.64 [R1+0x88], R170 ;  /* 0x000088aa01001387 */ /* 0x0001e80000100a00 */
[----:B------:R0:W-:Y:S01]  /*2da0*/  STL [R1+0x8], RZ ;  /* 0x000008ff01007387 */ /* 0x0001e20000100800 */
        /* <DEDUP_REMOVED lines=23> */
[----:B-1----:R-:W-:Y:S02]  /*2f20*/  CS2R R48, SRZ ;  /* 0x0000000000307805 */ /* 0x002fe4000001ff00 */
[----:B---3--:R-:W-:Y:S02]  /*2f30*/  CS2R R42, SRZ ;  /* 0x00000000002a7805 */ /* 0x008fe4000001ff00 */
[----:B0-----:R-:W-:Y:S02]  /*2f40*/  CS2R R50, SRZ ;  /* 0x0000000000327805 */ /* 0x001fe4000001ff00 */
[----:B------:R-:W-:Y:S02]  /*2f50*/  CS2R R40, SRZ ;  /* 0x0000000000287805 */ /* 0x000fe4000001ff00 */
[----:B------:R-:W-:Y:S02]  /*2f60*/  CS2R R34, SRZ ;  /* 0x0000000000227805 */ /* 0x000fe4000001ff00 */
[----:B------:R-:W-:-:S02]  /*2f70*/  CS2R R32, SRZ ;  /* 0x0000000000207805 */ /* 0x000fc4000001ff00 */
[----:B------:R-:W-:Y:S02]  /*2f80*/  CS2R R26, SRZ ;  /* 0x00000000001a7805 */ /* 0x000fe4000001ff00 */
[----:B------:R-:W-:Y:S02]  /*2f90*/  @P6 CS2R R146, SRZ ;  /* 0x0000000000926805 */ /* 0x000fe4000001ff00 */
[----:B------:R-:W-:Y:S02]  /*2fa0*/  @P6 CS2R R144, SRZ ;  /* 0x0000000000906805 */ /* 0x000fe4000001ff00 */
[----:B------:R-:W-:Y:S02]  /*2fb0*/  CS2R R24, SRZ ;  /* 0x0000000000187805 */ /* 0x000fe4000001ff00 */
[----:B------:R-:W-:Y:S02]  /*2fc0*/  CS2R R18, SRZ ;  /* 0x0000000000127805 */ /* 0x000fe4000001ff00 */
[----:B------:R-:W-:-:S02]  /*2fd0*/  CS2R R16, SRZ ;  /* 0x0000000000107805 */ /* 0x000fc4000001ff00 */
[----:B------:R-:W-:Y:S02]  /*2fe0*/  CS2R R10, SRZ ;  /* 0x00000000000a7805 */ /* 0x000fe4000001ff00 */
[----:B------:R-:W-:Y:S01]  /*2ff0*/  CS2R R8, SRZ ;  /* 0x0000000000087805 */ /* 0x000fe2000001ff00 */
[----:B--2---:R0:W-:Y:S04]  /*3000*/  @P2 STL.64 [R1+0x70], R164 ;  /* 0x000070a401002387 */ /* 0x0041e80000100a00 */
[----:B------:R0:W-:Y:S04]  /*3010*/  @P2 STL.64 [R1+0x78], R166 ;  /* 0x000078a601002387 */ /* 0x0001e80000100a00 */
[----:B------:R0:W-:Y:S04]  /*3020*/  STL [R1+0x4], RZ ;  /* 0x000004ff01007387 */ /* 0x0001e80000100800 */
[----:B------:R0:W-:Y:S04]  /*3030*/  @P4 STL.64 [R1+0x60], R160 ;  /* 0x000060a001004387 */ /* 0x0001e80000100a00 */
[----:B------:R0:W-:Y:S04]  /*3040*/  @P4 STL.64 [R1+0x68], R162 ;  /* 0x000068a201004387 */ /* 0x0001e80000100a00 */
[----:B------:R0:W-:Y:S04]  /*3050*/  STL [R1], RZ ;  /* 0x000000ff01007387 */ /* 0x0001e80000100800 */
[----:B----4-:R0:W-:Y:S04]  /*3060*/  @P3 STL.64 [R1+0x50], R156 ;  /* 0x0000509c01003387 */ /* 0x0101e80000100a00 */
[----:B------:R0:W-:Y:S04]  /*3070*/  @P3 STL.64 [R1+0x58], R158 ;  /* 0x0000589e01003387 */ /* 0x0001e80000100a00 */
[----:B------:R0:W-:Y:S04]  /*3080*/  @P5 STL.64 [R1+0x40], R152 ;  /* 0x0000409801005387 */ /* 0x0001e80000100a00 */
[----:B------:R0:W-:Y:S04]  /*3090*/  @P5 STL.64 [R1+0x48], R154 ;  /* 0x0000489a01005387 */ /* 0x0001e80000100a00 */
[----:B------:R0:W-:Y:S04]  /*30a0*/  @P0 STL.64 [R1+0x30], R148 ;  /* 0x0000309401000387 */ /* 0x0001e80000100a00 */
[----:B------:R0:W-:Y:S02]  /*30b0*/  @P0 STL.64 [R1+0x38], R150 ;  /* 0x0000389601000387 */ /* 0x0001e40000100a00 */
.L_x_79434:
[----:B------:R-:W-:Y:S05]  /*30c0*/  BSYNC.RECONVERGENT B0 ;  /* 0x0000000000007941 */ /* 0x000fea0003800200 */
.L_x_79432:
        /* <DEDUP_REMOVED lines=14> */
.L_x_79516:
[----:B------:R-:W0:Y:S01]  /*31b0*/  @UP0 LDCU.64 UR4, c[0x0][0x3e0] ;  /* 0x00007c00ff0407ac */ /* 0x000e220008000a00 */
[----:B------:R-:W-:Y:S01]  /*31c0*/  PLOP3.LUT P0, PT, PT, PT, UP0, 0x80, 0x8 ;  /* 0x000000000008781c */ /* 0x000fe20003f0f008 */
[----:B------:R-:W-:Y:S01]  /*31d0*/  HFMA2 R4, -RZ, RZ, 0, 2.384185791015625e-07 ;  /* 0x00000004ff047431 */ /* 0x000fe200000001ff */
[----:B------:R-:W-:Y:S02]  /*31e0*/  PLOP3.LUT P1, PT, PT, PT, UP0, 0x80, 0x8 ;  /* 0x000000000008781c */ /* 0x000fe40003f2f008 */
[----:B------:R-:W-:-:S09]  /*31f0*/  MOV R2, 0x3f800000 ;  /* 0x3f80000000027802 */ /* 0x000fd20000000f00 */
[----:B0-----:R-:W-:-:S05]  /*3200*/  @P0 IMAD.WIDE R4, R249, R4, UR4 ;  /* 0x00000004f9040e25 */ /* 0x001fca000f8e0204 */
[----:B-----5:R0:W5:Y:S01]  /*3210*/  @P1 LDG.E R2, desc[UR6][R4.64] ;  /* 0x0000000604021981 */ /* 0x020162000c1e1900 */
[C---:B------:R-:W-:Y:S01]  /*3220*/  ISETP.GE.U32.AND P1, PT, R0.reuse, 0x40, PT ;  /* 0x000000400000780c */ /* 0x040fe20003f26070 */
[----:B------:R-:W-:Y:S01]  /*3230*/  BSSY.RECONVERGENT B0, `(.L_x_79435) ;  /* 0x000002e000007945 */ /* 0x000fe20003800200 */
[C---:B------:R-:W-:Y:S02]  /*3240*/  ISETP.GE.U32.AND P6, PT, R0.reuse, 0x60, PT ;  /* 0x000000600000780c */ /* 0x040fe40003fc6070 */
[----:B------:R-:W-:Y:S02]  /*3250*/  LOP3.LUT R3, R3, 0xffdfffff, RZ, 0xc0, !PT ;  /* 0xffdfffff03037812 */ /* 0x000fe400078ec0ff */
[C---:B------:R-:W-:Y:S02]  /*3260*/  ISETP.GE.U32.AND P4, PT, R0.reuse, 0x80, PT ;  /* 0x000000800000780c */ /* 0x040fe40003f86070 */
[C---:B------:R-:W-:Y:S01]  /*3270*/  ISETP.GE.U32.AND P3, PT, R0.reuse, 0xa0, PT ;  /* 0x000000a00000780c */ /* 0x040fe20003f66070 */
[----:B0-----:R-:W-:Y:S01]  /*3280*/  IMAD R4, R249, UR12, RZ ;  /* 0x0000000cf9047c24 */ /* 0x001fe2000f8e02ff */
[----:B------:R-:W-:-:S02]  /*3290*/  ISETP.GE.U32.AND P5, PT, R0, 0x20, PT ;  /* 0x000000200000780c */ /* 0x000fc40003fa6070 */
[----:B------:R-:W-:Y:S02]  /*32a0*/  ISETP.GE.U32.AND P2, PT, R0, 0xc0, PT ;  /* 0x000000c00000780c */ /* 0x000fe40003f46070 */
[----:B------:R-:W-:Y:S02]  /*32b0*/  @P1 LOP3.LUT R3, R3, 0x200000, RZ, 0xfc, !PT ;  /* 0x0020000003031812 */ /* 0x000fe400078efcff */
[----:B------:R-:W-:Y:S02]  /*32c0*/  SHF.R.S32.HI R5, RZ, 0x1f, R4 ;  /* 0x0000001fff057819 */ /* 0x000fe40000011404 */
[----:B------:R-:W-:Y:S02]  /*32d0*/  LOP3.LUT R3, R3, 0xffbfffff, RZ, 0xc0, !PT ;  /* 0xffbfffff03037812 */ /* 0x000fe400078ec0ff */
[----:B------:R-:W-:Y:S02]  /*32e0*/  LEA.HI R5, R5, R4, RZ, 0x2 ;  /* 0x0000000405057211 */ /* 0x000fe400078f10ff */
[----:B------:R-:W-:-:S02]  /*32f0*/  @P6 LOP3.LUT R3, R3, 0x400000, RZ, 0xfc, !PT ;  /* 0x0040000003036812 */ /* 0x000fc400078efcff */
[----:B------:R-:W-:Y:S02]  /*3300*/  LEA.HI.SX32 R5, R5, R252, 0x1e ;  /* 0x000000fc05057211 */ /* 0x000fe400078ff2ff */
[----:B------:R-:W-:Y:S02]  /*3310*/  LOP3.LUT R3, R3, 0xff7fffff, RZ, 0xc0, !PT ;  /* 0xff7fffff03037812 */ /* 0x000fe400078ec0ff */
[----:B------:R-:W-:Y:S02]  /*3320*/  MOV R4, R5 ;  /* 0x0000000500047202 */ /* 0x000fe40000000f00 */
[----:B------:R-:W-:-:S04]  /*3330*/  @P4 LOP3.LUT R3, R3, 0x800000, RZ, 0xfc, !PT ;  /* 0x0080000003034812 */ /* 0x000fc800078efcff */
[----:B------:R-:W-:-:S04]  /*3340*/  LOP3.LUT R3, R3, 0xfeffffff, RZ, 0xc0, !PT ;  /* 0xfeffffff03037812 */ /* 0x000fc800078ec0ff */
[----:B------:R-:W-:-:S04]  /*3350*/  @P3 LOP3.LUT R3, R3, 0x1000000, RZ, 0xfc, !PT ;  /* 0x0100000003033812 */ /* 0x000fc800078efcff */
[----:B------:R-:W-:-:S04]  /*3360*/  LOP3.LUT R3, R3, 0xfdffffff, RZ, 0xc0, !PT ;  /* 0xfdffffff03037812 */ /* 0x000fc800078ec0ff */
[----:B------:R-:W-:Y:S01]  /*3370*/  @P2 LOP3.LUT R3, R3, 0x2000000, RZ, 0xfc, !PT ;  /* 0x0200000003032812 */ /* 0x000fe200078efcff */
[----:B-1234-:R-:W-:Y:S06]  /*3380*/  @!P5 BRA `(.L_x_79436) ;  /* 0x000000000060d947 */ /* 0x01efec0003800000 */
[----:B------:R-:W-:Y:S01]  /*3390*/  ISETP.NE.U32.AND P0, PT, RZ, UR8, PT ;  /* 0x00000008ff007c0c */ /* 0x000fe2000bf05070 */
[----:B-1----:R-:W0:Y:S03]  /*33a0*/  LDC.64 R152, c[0x0][0x390] ;  /* 0x0000e400ff987b82 */ /* 0x002e260000000a00 */
[----:B------:R-:W-:-:S13]  /*33b0*/  ISETP.NE.AND.EX P0, PT, RZ, UR9, PT, P0 ;  /* 0x00000009ff007c0c */ /* 0x000fda000bf05300 */
[----:B------:R-:W1:Y:S02]  /*33c0*/  @P0 LDC.64 R6, c[0x0][0x3a0] ;  /* 0x0000e800ff060b82 */ /* 0x000e640000000a00 */
[----:B-1----:R-:W-:-:S05]  /*33d0*/  @P0 IMAD.WIDE.U32 R6, R5, 0x10, R6 ;  /* 0x0000001005060825 */ /* 0x002fca00078e0006 */
[----:B------:R0:W2:Y:S02]  /*33e0*/  @P0 LDG.E.128 R148, desc[UR6][R6.64] ;  /* 0x0000000606940981 */ /* 0x0000a4000c1e1d00 */
[----:B0-----:R-:W-:-:S05]  /*33f0*/  IMAD.WIDE.U32 R6, R5, 0x10, R152 ;  /* 0x0000001005067825 */ /* 0x001fca00078e0098 */
[----:B------:R-:W3:Y:S02]  /*3400*/  LDG.E.128 R152, desc[UR6][R6.64] ;  /* 0x0000000606987981 */ /* 0x000ee4000c1e1d00 */
[-C--:B---3-5:R-:W-:Y:S01]  /*3410*/  FMUL.FTZ R6, R153, R2.reuse ;  /* 0x0000000299067220 */ /* 0x0a8fe20000410000 */
[----:B------:R-:W-:-:S03]  /*3420*/  FMUL.FTZ R4, R152, R2 ;  /* 0x0000000298047220 */ /* 0x000fc60000410000 */
[CC--:B--2---:R-:W-:Y:S01]  /*3430*/  @P0 FFMA.FTZ R153, R6.reuse, R13.reuse, R149 ;  /* 0x0000000d06990223 */ /* 0x0c4fe20000010095 */
[----:B------:R-:W-:Y:S01]  /*3440*/  @!P0 FMUL.FTZ R153, R6, R13 ;  /* 0x0000000d06998220 */ /* 0x000fe20000410000 */
[----:B------:R-:W-:Y:S01]  /*3450*/  FMUL.FTZ R6, R155, R2 ;  /* 0x000000029b067220 */ /* 0x000fe20000410000 */
[CC--:B------:R-:W-:Y:S01]  /*3460*/  @P0 FFMA.FTZ R152, R4.reuse, R12.reuse, R148 ;  /* 0x0000000c04980223 */ /* 0x0c0fe20000010094 */
[----:B------:R-:W-:Y:S01]  /*3470*/  @!P0 FMUL.FTZ R152, R4, R12 ;  /* 0x0000000c04988220 */ /* 0x000fe20000410000 */
[----:B------:R-:W-:Y:S01]  /*3480*/  FMUL.FTZ R4, R154, R2 ;  /* 0x000000029a047220 */ /* 0x000fe20000410000 */
[CC--:B------:R-:W-:Y:S01]  /*3490*/  @P0 FFMA.FTZ R155, R6.reuse, R15.reuse, R151 ;  /* 0x0000000f069b0223 */ /* 0x0c0fe20000010097 */
[----:B------:R-:W-:Y:S02]  /*34a0*/  @!P0 FMUL.FTZ R155, R6, R15 ;  /* 0x0000000f069b8220 */ /* 0x000fe40000410000 */
[----:B------:R-:W0:Y:S01]  /*34b0*/  LDC.64 R6, c[0x0][0x3a8] ;  /* 0x0000ea00ff067b82 */ /* 0x000e220000000a00 */
[CC--:B------:R-:W-:Y:S01]  /*34c0*/  @P0 FFMA.FTZ R154, R4.reuse, R14.reuse, R150 ;  /* 0x0000000e049a0223 */ /* 0x0c0fe20000010096 */
[----:B------:R-:W-:Y:S01]  /*34d0*/  @!P0 FMUL.FTZ R154, R4, R14 ;  /* 0x0000000e049a8220 */ /* 0x000fe20000410000 */
[C---:B------:R-:W-:Y:S01]  /*34e0*/  IADD3 R4, PT, PT, R5.reuse, 0x20, RZ ;  /* 0x0000002005047810 */ /* 0x040fe20007ffe0ff */
[----:B0-----:R-:W-:-:S05]  /*34f0*/  IMAD.WIDE.U32 R6, R5, 0x10, R6 ;  /* 0x0000001005067825 */ /* 0x001fca00078e0006 */
[----:B------:R0:W-:Y:S02]  /*3500*/  STG.E.128 desc[UR6][R6.64], R152 ;  /* 0x0000009806007986 */ /* 0x0001e4000c101d06 */
.L_x_79436:
[----:B------:R-:W-:Y:S05]  /*3510*/  BSYNC.RECONVERGENT B0 ;  /* 0x0000000000007941 */ /* 0x000fea0003800200 */
.L_x_79435:
[----:B------:R-:W-:Y:S04]  /*3520*/  BSSY.RECONVERGENT B0, `(.L_x_79437) ;  /* 0x000001a000007945 */ /* 0x000fe80003800200 */
[----:B------:R-:W-:Y:S05]  /*3530*/  @!P1 BRA `(.L_x_79438) ;  /* 0x0000000000609947 */ /* 0x000fea0003800000 */
[----:B------:R-:W-:Y:S01]  /*3540*/  ISETP.NE.U32.AND P0, PT, RZ, UR8, PT ;  /* 0x00000008ff007c0c */ /* 0x000fe2000bf05070 */
[----:B-1----:R-:W1:Y:S03]  /*3550*/  LDC.64 R156, c[0x0][0x390] ;  /* 0x0000e400ff9c7b82 */ /* 0x002e660000000a00 */
[----:B------:R-:W-:-:S13]  /*3560*/  ISETP.NE.AND.EX P0, PT, RZ, UR9, PT, P0 ;  /* 0x00000009ff007c0c */ /* 0x000fda000bf05300 */
[----:B0-----:R-:W0:Y:S02]  /*3570*/  @P0 LDC.64 R6, c[0x0][0x3a0] ;  /* 0x0000e800ff060b82 */ /* 0x001e240000000a00 */
[----:B0-----:R-:W-:-:S05]  /*3580*/  @P0 IMAD.WIDE.U32 R6, R4, 0x10, R6 ;  /* 0x0000001004060825 */ /* 0x001fca00078e0006 */
[----:B------:R1:W2:Y:S02]  /*3590*/  @P0 LDG.E.128 R148, desc[UR6][R6.64] ;  /* 0x0000000606940981 */ /* 0x0002a4000c1e1d00 */
[----:B-1----:R-:W-:-:S05]  /*35a0*/  IMAD.WIDE.U32 R6, R4, 0x10, R156 ;  /* 0x0000001004067825 */ /* 0x002fca00078e009c */
[----:B------:R-:W3:Y:S02]  /*35b0*/  LDG.E.128 R156, desc[UR6][R6.64] ;  /* 0x00000006069c7981 */ /* 0x000ee4000c1e1d00 */
[-C--:B---3-5:R-:W-:Y:S01]  /*35c0*/  FMUL.FTZ R6, R156, R2.reuse ;  /* 0x000000029c067220 */ /* 0x0a8fe20000410000 */
[----:B------:R-:W-:-:S03]  /*35d0*/  FMUL.FTZ R7, R157, R2 ;  /* 0x000000029d077220 */ /* 0x000fc60000410000 */
[CC--:B--2---:R-:W-:Y:S01]  /*35e0*/  @P0 FFMA.FTZ R156, R6.reuse, R20.reuse, R148 ;  /* 0x00000014069c0223 */ /* 0x0c4fe20000010094 */
[CC--:B------:R-:W-:Y:S01]  /*35f0*/  @P0 FFMA.FTZ R157, R7.reuse, R21.reuse, R149 ;  /* 0x00000015079d0223 */ /* 0x0c0fe20000010095 */
[----:B------:R-:W-:Y:S01]  /*3600*/  @!P0 FMUL.FTZ R156, R6, R20 ;  /* 0x00000014069c8220 */ /* 0x000fe20000410000 */
[----:B------:R-:W-:Y:S01]  /*3610*/  @!P0 FMUL.FTZ R157, R7, R21 ;  /* 0x00000015079d8220 */ /* 0x000fe20000410000 */
[-C--:B------:R-:W-:Y:S01]  /*3620*/  FMUL.FTZ R6, R158, R2.reuse ;  /* 0x000000029e067220 */ /* 0x080fe20000410000 */
[----:B------:R-:W-:-:S03]  /*3630*/  FMUL.FTZ R7, R159, R2 ;  /* 0x000000029f077220 */ /* 0x000fc60000410000 */
[CC--:B------:R-:W-:Y:S01]  /*3640*/  @P0 FFMA.FTZ R158, R6.reuse, R22.reuse, R150 ;  /* 0x00000016069e0223 */ /* 0x0c0fe20000010096 */
[CC--:B------:R-:W-:Y:S01]  /*3650*/  @P0 FFMA.FTZ R159, R7.reuse, R23.reuse, R151 ;  /* 0x00000017079f0223 */ /* 0x0c0fe20000010097 */
[----:B------:R-:W-:Y:S01]  /*3660*/  @!P0 FMUL.FTZ R158, R6, R22 ;  /* 0x00000016069e8220 */ /* 0x000fe20000410000 */
[----:B------:R-:W-:Y:S02]  /*3670*/  @!P0 FMUL.FTZ R159, R7, R23 ;  /* 0x00000017079f8220 */ /* 0x000fe40000410000 */
[----:B------:R-:W0:Y:S02]  /*3680*/  LDC.64 R6, c[0x0][0x3a8] ;  /* 0x0000ea00ff067b82 */ /* 0x000e240000000a00 */
[C---:B0-----:R-:W-:Y:S01]  /*3690*/  IMAD.WIDE.U32 R6, R4.reuse, 0x10, R6 ;  /* 0x0000001004067825 */ /* 0x041fe200078e0006 */
[----:B------:R-:W-:-:S04]  /*36a0*/  IADD3 R4, PT, PT, R4, 0x20, RZ ;  /* 0x0000002004047810 */ /* 0x000fc80007ffe0ff */
[----:B------:R2:W-:Y:S03]  /*36b0*/  STG.E.128 desc[UR6][R6.64], R156 ;  /* 0x0000009c06007986 */ /* 0x0005e6000c101d06 */
.L_x_79438:
[----:B------:R-:W-:Y:S05]  /*36c0*/  BSYNC.RECONVERGENT B0 ;  /* 0x0000000000007941 */ /* 0x000fea0003800200 */
.L_x_79437:
[----:B------:R-:W-:Y:S04]  /*36d0*/  BSSY.RECONVERGENT B0, `(.L_x_79439) ;  /* 0x000001a000007945 */ /* 0x000fe80003800200 */
[----:B------:R-:W-:Y:S05]  /*36e0*/  @!P6 BRA `(.L_x_79440) ;  /* 0x000000000060e947 */ /* 0x000fea0003800000 */
[----:B------:R-:W-:Y:S01]  /*36f0*/  ISETP.NE.U32.AND P0, PT, RZ, UR8, PT ;  /* 0x00000008ff007c0c */ /* 0x000fe2000bf05070 */
[----:B------:R-:W3:Y:S03]  /*3700*/  LDC.64 R160, c[0x0][0x390] ;  /* 0x0000e400ffa07b82 */ /* 0x000ee60000000a00 */
[----:B------:R-:W-:-:S13]  /*3710*/  ISETP.NE.AND.EX P0, PT, RZ, UR9, PT, P0 ;  /* 0x00000009ff007c0c */ /* 0x000fda000bf05300 */
[----:B0-2---:R-:W0:Y:S02]  /*3720*/  @P0 LDC.64 R6, c[0x0][0x3a0] ;  /* 0x0000e800ff060b82 */ /* 0x005e240000000a00 */
[----:B0-----:R-:W-:-:S05]  /*3730*/  @P0 IMAD.WIDE.U32 R6, R4, 0x10, R6 ;  /* 0x0000001004060825 */ /* 0x001fca00078e0006 */
[----:B-1----:R3:W2:Y:S02]  /*3740*/  @P0 LDG.E.128 R148, desc[UR6][R6.64] ;  /* 0x0000000606940981 */ /* 0x0026a4000c1e1d00 */
[----:B---3--:R-:W-:-:S05]  /*3750*/  IMAD.WIDE.U32 R6, R4, 0x10, R160 ;  /* 0x0000001004067825 */ /* 0x008fca00078e00a0 */
        /* <DEDUP_REMOVED lines=17> */
.L_x_79440:
[----:B------:R-:W-:Y:S05]  /*3870*/  BSYNC.RECONVERGENT B0 ;  /* 0x0000000000007941 */ /* 0x000fea0003800200 */
.L_x_79439:
[----:B------:R-:W-:Y:S04]  /*3880*/  BSSY.RECONVERGENT B0, `(.L_x_79441) ;  /* 0x000001a000007945 */ /* 0x000fe80003800200 */
[----:B------:R-:W-:Y:S05]  /*3890*/  @!P4 BRA `(.L_x_79442) ;  /* 0x000000000060c947 */ /* 0x000fea0003800000 */
[----:B------:R-:W-:Y:S01]  /*38a0*/  ISETP.NE.U32.AND P0, PT, RZ, UR8, PT ;  /* 0x00000008ff007c0c */ /* 0x000fe2000bf05070 */
[----:B------:R-:W4:Y:S03]  /*38b0*/  LDC.64 R164, c[0x0][0x390] ;  /* 0x0000e400ffa47b82 */ /* 0x000f260000000a00 */
[----:B------:R-:W-:-:S13]  /*38c0*/  ISETP.NE.AND.EX P0, PT, RZ, UR9, PT, P0 ;  /* 0x00000009ff007c0c */ /* 0x000fda000bf05300 */
[----:B0-23--:R-:W0:Y:S02]  /*38d0*/  @P0 LDC.64 R6, c[0x0][0x3a0] ;  /* 0x0000e800ff060b82 */ /* 0x00de240000000a00 */
[----:B0-----:R-:W-:-:S05]  /*38e0*/  @P0 IMAD.WIDE.U32 R6, R4, 0x10, R6 ;  /* 0x0000001004060825 */ /* 0x001fca00078e0006 */
[----:B-1----:R4:W2:Y:S02]  /*38f0*/  @P0 LDG.E.128 R148, desc[UR6][R6.64] ;  /* 0x0000000606940981 */ /* 0x0028a4000c1e1d00 */
[----:B----4-:R-:W-:-:S05]  /*3900*/  IMAD.WIDE.U32 R6, R4, 0x10, R164 ;  /* 0x0000001004067825 */ /* 0x010fca00078e00a4 */
        /* <DEDUP_REMOVED lines=17> */
.L_x_79442:
[----:B------:R-:W-:Y:S05]  /*3a20*/  BSYNC.RECONVERGENT B0 ;  /* 0x0000000000007941 */ /* 0x000fea0003800200 */
.L_x_79441:
[----:B------:R-:W-:Y:S04]  /*3a30*/  BSSY.RECONVERGENT B0, `(.L_x_79443) ;  /* 0x000001a000007945 */ /* 0x000fe80003800200 */
[----:B------:R-:W-:Y:S05]  /*3a40*/  @!P3 BRA `(.L_x_79444) ;  /* 0x000000000060b947 */ /* 0x000fea0003800000 */
[----:B------:R-:W-:Y:S01]  /*3a50*/  ISETP.NE.U32.AND P0, PT, RZ, UR8, PT ;  /* 0x00000008ff007c0c */ /* 0x000fe2000bf05070 */
[----:B------:R-:W1:Y:S03]  /*3a60*/  LDC.64 R168, c[0x0][0x390] ;  /* 0x0000e400ffa87b82 */ /* 0x000e660000000a00 */
[----:B------:R-:W-:-:S13]  /*3a70*/  ISETP.NE.AND.EX P0, PT, RZ, UR9, PT, P0 ;  /* 0x00000009ff007c0c */ /* 0x000fda000bf05300 */
[----:B0-234-:R-:W0:Y:S02]  /*3a80*/  @P0 LDC.64 R6, c[0x0][0x3a0] ;  /* 0x0000e800ff060b82 */ /* 0x01de240000000a00 */
[----:B0-----:R-:W-:-:S05]  /*3a90*/  @P0 IMAD.WIDE.U32 R6, R4, 0x10, R6 ;  /* 0x0000001004060825 */ /* 0x001fca00078e0006 */
[----:B-1----:R0:W2:Y:S02]  /*3aa0*/  @P0 LDG.E.128 R148, desc[UR6][R6.64] ;  /* 0x0000000606940981 */ /* 0x0020a4000c1e1d00 */
[----:B0-----:R-:W-:-:S05]  /*3ab0*/  IMAD.WIDE.U32 R6, R4, 0x10, R168 ;  /* 0x0000001004067825 */ /* 0x001fca00078e00a8 */
        /* <DEDUP_REMOVED lines=17> */
.L_x_79444:
[----:B------:R-:W-:Y:S05]  /*3bd0*/  BSYNC.RECONVERGENT B0 ;  /* 0x0000000000007941 */ /* 0x000fea0003800200 */
.L_x_79443:
        /* <DEDUP_REMOVED lines=26> */
.L_x_79446:
[----:B------:R-:W-:Y:S05]  /*3d80*/  BSYNC.RECONVERGENT B0 ;  /* 0x0000000000007941 */ /* 0x000fea0003800200 */
.L_x_79445:
        /* <DEDUP_REMOVED lines=29> */
.L_x_79448:
[----:B------:R-:W-:Y:S05]  /*3f60*/  BSYNC.RECONVERGENT B0 ;  /* 0x0000000000007941 */ /* 0x000fea0003800200 */
.L_x_79447:
        /* <DEDUP_REMOVED lines=29> */
.L_x_79450:
[----:B------:R-:W-:Y:S05]  /*4140*/  BSYNC.RECONVERGENT B0 ;  /* 0x0000000000007941 */ /* 0x000fea0003800200 */
.L_x_79449:
        /* <DEDUP_REMOVED lines=29> */
.L_x_79452:
[----:B------:R-:W-:Y:S05]  /*4320*/  BSYNC.RECONVERGENT B0 ;  /* 0x0000000000007941 */ /* 0x000fea0003800200 */
.L_x_79451:
        /* <DEDUP_REMOVED lines=29> */
.L_x_79454:
[----:B------:R-:W-:Y:S05]  /*4500*/  BSYNC.RECONVERGENT B0 ;  /* 0x0000000000007941 */ /* 0x000fea0003800200 */
.L_x_79453:
        /* <DEDUP_REMOVED lines=29> */
.L_x_79456:
[----:B------:R-:W-:Y:S05]  /*46e0*/  BSYNC.RECONVERGENT B0 ;  /* 0x0000000000007941 */ /* 0x000fea0003800200 */
.L_x_79455:
        /* <DEDUP_REMOVED lines=29> */
.L_x_79458:
[----:B------:R-:W-:Y:S05]  /*48c0*/  BSYNC.RECONVERGENT B0 ;  /* 0x0000000000007941 */ /* 0x000fea0003800200 */
.L_x_79457:
        /* <DEDUP_REMOVED lines=29> */
.L_x_79460:
[----:B------:R-:W-:Y:S05]  /*4aa0*/  BSYNC.RECONVERGENT B0 ;  /* 0x0000000000007941 */ /* 0x000fea0003800200 */
.L_x_79459:
        /* <DEDUP_REMOVED lines=29> */
.L_x_79462:
[----:B------:R-:W-:Y:S05]  /*4c80*/  BSYNC.RECONVERGENT B0 ;  /* 0x0000000000007941 */ /* 0x000fea0003800200 */
.L_x_79461:
        /* <DEDUP_REMOVED lines=29> */
.L_x_79464:
[----:B------:R-:W-:Y:S05]  /*4e60*/  BSYNC.RECONVERGENT B0 ;  /* 0x0000000000007941 */ /* 0x000fea0003800200 */
.L_x_79463:
        /* <DEDUP_REMOVED lines=29> */
.L_x_79466:
[----:B------:R-:W-:Y:S05]  /*5040*/  BSYNC.RECONVERGENT B0 ;  /* 0x0000000000007941 */ /* 0x000fea0003800200 */
.L_x_79465:
        /* <DEDUP_REMOVED lines=29> */
.L_x_79468:
[----:B------:R-:W-:Y:S05]  /*5220*/  BSYNC.RECONVERGENT B0 ;  /* 0x0000000000007941 */ /* 0x000fea0003800200 */
.L_x_79467:
        /* <DEDUP_REMOVED lines=29> */
.L_x_79470:
[----:B------:R-:W-:Y:S05]  /*5400*/  BSYNC.RECONVERGENT B0 ;  /* 0x0000000000007941 */ /* 0x000fea0003800200 */
.L_x_79469:
        /* <DEDUP_REMOVED lines=29> */
.L_x_79472:
[----:B------:R-:W-:Y:S05]  /*55e0*/  BSYNC.RECONVERGENT B0 ;  /* 0x0000000000007941 */ /* 0x000fea0003800200 */
.L_x_79471:
        /* <DEDUP_REMOVED lines=14> */
[-C--:B------:R-:W-:Y:S01]  /*56d0*/  FMUL.FTZ R7, R229, R2.reuse ;  /* 0x00000002e5077220 */ /* 0x080fe20000410000 */
[-C--:B------:R-:W-:Y:S01]  /*56e0*/  FMUL.FTZ R232, R230, R2.reuse ;  /* 0x00000002e6e87220 */ /* 0x080fe20000410000 */
[----:B------:R-:W-:Y:S01]  /*56f0*/  FMUL.FTZ R2, R231, R2 ;  /* 0x00000002e7027220 */ /* 0x000fe20000410000 */
[CC--:B--2---:R-:W-:Y:S01]  /*5700*/  @P0 FFMA.FTZ R228, R6.reuse, R136.reuse, R148 ;  /* 0x0000008806e40223 */ /* 0x0c4fe20000010094 */
[CC--:B------:R-:W-:Y:S01]  /*5710*/  @P0 FFMA.FTZ R229, R7.reuse, R137.reuse, R149 ;  /* 0x0000008907e50223 */ /* 0x0c0fe20000010095 */
[----:B------:R-:W-:Y:S01]  /*5720*/  @!P0 FMUL.FTZ R228, R6, R136 ;  /* 0x0000008806e48220 */ /* 0x000fe20000410000 */
[----:B------:R-:W-:Y:S01]  /*5730*/  @!P0 FMUL.FTZ R229, R7, R137 ;  /* 0x0000008907e58220 */ /* 0x000fe20000410000 */
[-C--:B------:R-:W-:Y:S01]  /*5740*/  @P0 FFMA.FTZ R230, R232, R138.reuse, R150 ;  /* 0x0000008ae8e60223 */ /* 0x080fe20000010096 */
[----:B------:R-:W0:Y:S01]  /*5750*/  LDC.64 R6, c[0x0][0x3a8] ;  /* 0x0000ea00ff067b82 */ /* 0x000e220000000a00 */
[-C--:B------:R-:W-:Y:S01]  /*5760*/  @P0 FFMA.FTZ R231, R2, R139.reuse, R151 ;  /* 0x0000008b02e70223 */ /* 0x080fe20000010097 */
[----:B------:R-:W-:Y:S01]  /*5770*/  @!P0 FMUL.FTZ R230, R232, R138 ;  /* 0x0000008ae8e68220 */ /* 0x000fe20000410000 */
[----:B------:R-:W-:Y:S01]  /*5780*/  @!P0 FMUL.FTZ R231, R2, R139 ;  /* 0x0000008b02e78220 */ /* 0x000fe20000410000 */
[----:B0-----:R-:W-:-:S05]  /*5790*/  IMAD.WIDE.U32 R6, R4, 0x10, R6 ;  /* 0x0000001004067825 */ /* 0x001fca00078e0006 */
[----:B------:R0:W-:Y:S02]  /*57a0*/  STG.E.128 desc[UR6][R6.64], R228 ;  /* 0x000000e406007986 */ /* 0x0001e4000c101d06 */
.L_x_79474:
[----:B------:R-:W-:Y:S05]  /*57b0*/  BSYNC.RECONVERGENT B0 ;  /* 0x0000000000007941 */ /* 0x000fea0003800200 */
.L_x_79473:
[----:B-----5:R-:W-:Y:S01]  /*57c0*/  FADD.FTZ R2, RZ, R152 ;  /* 0x00000098ff027221 */ /* 0x020fe20000010000 */
        /* <DEDUP_REMOVED lines=12> */
[----:B0-234-:R-:W-:-:S05]  /*5890*/  FSEL R7, R2, RZ, P5 ;  /* 0x000000ff02077208 */ /* 0x01dfca0002800000 */
        /* <DEDUP_REMOVED lines=316> */
.L_x_79528:
        /* <DEDUP_REMOVED lines=17> */
[----:B------:R1:W-:Y:S01]  /*6d70*/  STL [R1+0x160], R0 ;  /* 0x0001600001007387 */ /* 0x0003e20000100800 */
[----:B------:R-:W2:Y:S01]  /*6d80*/  LDC.64 R250, c[0x0][0x428] ;  /* 0x00010a00fffa7b82 */ /* 0x000ea20000000a00 */
[--C-:B0-----:R-:W-:Y:S02]  /*6d90*/  FADD.FTZ R6, R152, -R2.reuse ;  /* 0x8000000298067221 */ /* 0x101fe40000010000 */
[----:B------:R-:W3:Y:S04]  /*6da0*/  LDL R252, [R1+0x154] ;  /* 0x0001540001fc7983 */ /* 0x000ee80000100800 */
[----:B-1----:R-:W4:Y:S01]  /*6db0*/  LDL R0, [R1+0x150] ;  /* 0x0001500001007983 */ /* 0x002f220000100800 */
[----:B------:R-:W-:Y:S01]  /*6dc0*/  FMUL.FTZ R232, R4, R6 ;  /* 0x0000000604e87220 */ /* 0x000fe20000410000 */
[--C-:B------:R-:W-:Y:S01]  /*6dd0*/  FADD.FTZ R7, R154, -R2.reuse ;  /* 0x800000029a077221 */ /* 0x100fe20000010000 */
[----:B------:R-:W-:-:S03]  /*6de0*/  FADD.FTZ R6, R155, -R2 ;  /* 0x800000029b067221 */ /* 0x000fc60000010000 */
[C---:B------:R-:W-:Y:S01]  /*6df0*/  FMUL.FTZ R234, R4.reuse, R7 ;  /* 0x0000000704ea7220 */ /* 0x040fe20000410000 */
[----:B------:R-:W-:Y:S01]  /*6e00*/  FMUL.FTZ R235, R4, R6 ;  /* 0x0000000604eb7220 */ /* 0x000fe20000410000 */
[----:B--2---:R-:W-:Y:S02]  /*6e10*/  IMAD.WIDE.U32 R6, R5, 0x10, R250 ;  /* 0x0000001005067825 */ /* 0x004fe400078e00fa */
[----:B------:R-:W2:Y:S04]  /*6e20*/  LDL R250, [R1+0x158] ;  /* 0x0001580001fa7983 */ /* 0x000ea80000100800 */
[----:B------:R-:W2:Y:S01]  /*6e30*/  LDL R251, [R1+0x15c] ;  /* 0x00015c0001fb7983 */ /* 0x000ea20000100800 */
[----:B------:R-:W-:-:S04]  /*6e40*/  FADD.FTZ R233, R153, -R2 ;  /* 0x8000000299e97221 */ /* 0x000fc80000010000 */
[----:B------:R-:W-:Y:S01]  /*6e50*/  FMUL.FTZ R233, R4, R233 ;  /* 0x000000e904e97220 */ /* 0x000fe20000410000 */
[----:B----4-:R-:W-:Y:S02]  /*6e60*/  FFMA.FTZ R232, R232, R0, R8 ;  /* 0x00000000e8e87223 */ /* 0x010fe40000010008 */
[----:B------:R1:W5:Y:S01]  /*6e70*/  LDL.LU R0, [R1+0x160] ;  /* 0x0001600001007983 */ /* 0x0003620000300800 */
[----:B---3--:R-:W-:Y:S02]  /*6e80*/  FFMA.FTZ R233, R233, R252, R9 ;  /* 0x000000fce9e97223 */ /* 0x008fe40000010009 */
[----:B------:R-:W0:Y:S01]  /*6e90*/  S2R R252, SR_TID.X ;  /* 0x0000000000fc7919 */ /* 0x000e220000002100 */
[----:B--2---:R-:W-:Y:S01]  /*6ea0*/  FFMA.FTZ R234, R234, R250, R10 ;  /* 0x000000faeaea7223 */ /* 0x004fe2000001000a */
[----:B------:R-:W-:-:S05]  /*6eb0*/  FFMA.FTZ R235, R235, R251, R11 ;  /* 0x000000fbebeb7223 */ /* 0x000fca000001000b */
[----:B------:R1:W-:Y:S01]  /*6ec0*/  STG.E.128 desc[UR6][R6.64], R232 ;  /* 0x000000e806007986 */ /* 0x0003e2000c101d06 */
[----:B------:R-:W-:Y:S02]  /*6ed0*/  IADD3 R5, PT, PT, R5, 0x20, RZ ;  /* 0x0000002005057810 */ /* 0x000fe40007ffe0ff */
[----:B0-----:R-:W-:-:S07]  /*6ee0*/  LOP3.LUT R252, R252, 0x1f, RZ, 0xc0, !PT ;  /* 0x0000001ffcfc7812 */ /* 0x001fce00078ec0ff */
.L_x_79477:
[----:B------:R-:W-:Y:S05]  /*6ef0*/  BSYNC.RECONVERGENT B0 ;  /* 0x0000000000007941 */ /* 0x000fea0003800200 */
.L_x_79476:
[----:B-----5:R-:W-:Y:S01]  /*6f00*/  ISETP.GE.U32.AND P0, PT, R0, 0x40, PT ;  /* 0x000000400000780c */ /* 0x020fe20003f06070 */
[----:B------:R-:W-:-:S12]  /*6f10*/  BSSY.RECONVERGENT B0, `(.L_x_79478) ;  /* 0x000001a000007945 */ /* 0x000fd80003800200 */
[----:B------:R-:W-:Y:S05]  /*6f20*/  @!P0 BRA `(.L_x_79479) ;  /* 0x0000000000608947 */ /* 0x000fea0003800000 */
[----:B------:R2:W-:Y:S01]  /*6f30*/  STL [R1+0x160], R0 ;  /* 0x0001600001007387 */ /* 0x0005e20000100800 */
[----:B------:R-:W3:Y:S01]  /*6f40*/  LDC.64 R250, c[0x0][0x428] ;  /* 0x00010a00fffa7b82 */ /* 0x000ee20000000a00 */
[--C-:B01----:R-:W-:Y:S02]  /*6f50*/  FADD.FTZ R6, R156, -R2.reuse ;  /* 0x800000029c067221 */ /* 0x103fe40000010000 */
[----:B------:R-:W4:Y:S04]  /*6f60*/  LDL R252, [R1+0x144] ;  /* 0x0001440001fc7983 */ /* 0x000f280000100800 */
[----:B--2---:R-:W2:Y:S01]  /*6f70*/  LDL R0, [R1+0x140] ;  /* 0x0001400001007983 */ /* 0x004ea20000100800 */
[----:B------:R-:W-:Y:S01]  /*6f80*/  FMUL.FTZ R232, R4, R6 ;  /* 0x0000000604e87220 */ /* 0x000fe20000410000 */
[--C-:B------:R-:W-:Y:S01]  /*6f90*/  FADD.FTZ R7, R158, -R2.reuse ;  /* 0x800000029e077221 */ /* 0x100fe20000010000 */
[----:B------:R-:W-:-:S03]  /*6fa0*/  FADD.FTZ R6, R159, -R2 ;  /* 0x800000029f067221 */ /* 0x000fc60000010000 */
[C---:B------:R-:W-:Y:S01]  /*6fb0*/  FMUL.FTZ R234, R4.reuse, R7 ;  /* 0x0000000704ea7220 */ /* 0x040fe20000410000 */
[----:B------:R-:W-:Y:S01]  /*6fc0*/  FMUL.FTZ R235, R4, R6 ;  /* 0x0000000604eb7220 */ /* 0x000fe20000410000 */
[----:B---3--:R-:W-:Y:S02]  /*6fd0*/  IMAD.WIDE.U32 R6, R5, 0x10, R250 ;  /* 0x0000001005067825 */ /* 0x008fe400078e00fa */
[----:B------:R-:W3:Y:S04]  /*6fe0*/  LDL R250, [R1+0x148] ;  /* 0x0001480001fa7983 */ /* 0x000ee80000100800 */
[----:B------:R-:W3:Y:S01]  /*6ff0*/  LDL R251, [R1+0x14c] ;  /* 0x00014c0001fb7983 */ /* 0x000ee20000100800 */
[----:B------:R-:W-:-:S04]  /*7000*/  FADD.FTZ R233, R157, -R2 ;  /* 0x800000029de97221 */ /* 0x000fc80000010000 */
[----:B------:R-:W-:Y:S01]  /*7010*/  FMUL.FTZ R233, R4, R233 ;  /* 0x000000e904e97220 */ /* 0x000fe20000410000 */
[----:B--2---:R-:W-:Y:S02]  /*7020*/  FFMA.FTZ R232, R232, R0, R16 ;  /* 0x00000000e8e87223 */ /* 0x004fe40000010010 */
[----:B------:R2:W5:Y:S01]  /*7030*/  LDL.LU R0, [R1+0x160] ;  /* 0x0001600001007983 */ /* 0x0005620000300800 */
[----:B----4-:R-:W-:Y:S02]  /*7040*/  FFMA.FTZ R233, R233, R252, R17 ;  /* 0x000000fce9e97223 */ /* 0x010fe40000010011 */
[----:B------:R-:W0:Y:S01]  /*7050*/  S2R R252, SR_TID.X ;  /* 0x0000000000fc7919 */ /* 0x000e220000002100 */
[----:B---3--:R-:W-:Y:S01]  /*7060*/  FFMA.FTZ R234, R234, R250, R18 ;  /* 0x000000faeaea7223 */ /* 0x008fe20000010012 */
[----:B------:R-:W-:-:S05]  /*7070*/  FFMA.FTZ R235, R235, R251, R19 ;  /* 0x000000fbebeb7223 */ /* 0x000fca0000010013 */
[----:B------:R2:W-:Y:S01]  /*7080*/  STG.E.128 desc[UR6][R6.64], R232 ;  /* 0x000000e806007986 */ /* 0x0005e2000c101d06 */
[----:B------:R-:W-:Y:S02]  /*7090*/  IADD3 R5, PT, PT, R5, 0x20, RZ ;  /* 0x0000002005057810 */ /* 0x000fe40007ffe0ff */
[----:B0-----:R-:W-:-:S07]  /*70a0*/  LOP3.LUT R252, R252, 0x1f, RZ, 0xc0, !PT ;  /* 0x0000001ffcfc7812 */ /* 0x001fce00078ec0ff */
.L_x_79479:
[----:B------:R-:W-:Y:S05]  /*70b0*/  BSYNC.RECONVERGENT B0 ;  /* 0x0000000000007941 */ /* 0x000fea0003800200 */
.L_x_79478:
[----:B-----5:R-:W-:Y:S01]  /*70c0*/  ISETP.GE.U32.AND P0, PT, R0, 0x60, PT ;  /* 0x000000600000780c */ /* 0x020fe20003f06070 */
[----:B------:R-:W-:-:S12]  /*70d0*/  BSSY.RECONVERGENT B0, `(.L_x_79480) ;  /* 0x000001a000007945 */ /* 0x000fd80003800200 */
[----:B------:R-:W-:Y:S05]  /*70e0*/  @!P0 BRA `(.L_x_79481) ;  /* 0x0000000000608947 */ /* 0x000fea0003800000 */
[----:B------:R3:W-:Y:S01]  /*70f0*/  STL [R1+0x160], R0 ;  /* 0x0001600001007387 */ /* 0x0007e20000100800 */
[----:B------:R-:W4:Y:S01]  /*7100*/  LDC.64 R250, c[0x0][0x428] ;  /* 0x00010a00fffa7b82 */ /* 0x000f220000000a00 */
[--C-:B012---:R-:W-:Y:S02]  /*7110*/  FADD.FTZ R6, R160, -R2.reuse ;  /* 0x80000002a0067221 */ /* 0x107fe40000010000 */
[----:B------:R-:W2:Y:S04]  /*7120*/  LDL R252, [R1+0x134] ;  /* 0x0001340001fc7983 */ /* 0x000ea80000100800 */
[----:B---3--:R-:W3:Y:S01]  /*7130*/  LDL R0, [R1+0x130] ;  /* 0x0001300001007983 */ /* 0x008ee20000100800 */
[----:B------:R-:W-:Y:S01]  /*7140*/  FMUL.FTZ R232, R4, R6 ;  /* 0x0000000604e87220 */ /* 0x000fe20000410000 */
[--C-:B------:R-:W-:Y:S01]  /*7150*/  FADD.FTZ R7, R162, -R2.reuse ;  /* 0x80000002a2077221 */ /* 0x100fe20000010000 */
[----:B------:R-:W-:-:S03]  /*7160*/  FADD.FTZ R6, R163, -R2 ;  /* 0x80000002a3067221 */ /* 0x000fc60000010000 */
[C---:B------:R-:W-:Y:S01]  /*7170*/  FMUL.FTZ R234, R4.reuse, R7 ;  /* 0x0000000704ea7220 */ /* 0x040fe20000410000 */
[----:B------:R-:W-:Y:S01]  /*7180*/  FMUL.FTZ R235, R4, R6 ;  /* 0x0000000604eb7220 */ /* 0x000fe20000410000 */
[----:B----4-:R-:W-:Y:S02]  /*7190*/  IMAD.WIDE.U32 R6, R5, 0x10, R250 ;  /* 0x0000001005067825 */ /* 0x010fe400078e00fa */
[----:B------:R-:W4:Y:S04]  /*71a0*/  LDL R250, [R1+0x138] ;  /* 0x0001380001fa7983 */ /* 0x000f280000100800 */
[----:B------:R-:W4:Y:S01]  /*71b0*/  LDL R251, [R1+0x13c] ;  /* 0x00013c0001fb7983 */ /* 0x000f220000100800 */
[----:B------:R-:W-:-:S04]  /*71c0*/  FADD.FTZ R233, R161, -R2 ;  /* 0x80000002a1e97221 */ /* 0x000fc80000010000 */
[----:B------:R-:W-:Y:S01]  /*71d0*/  FMUL.FTZ R233, R4, R233 ;  /* 0x000000e904e97220 */ /* 0x000fe20000410000 */
[----:B---3--:R-:W-:Y:S02]  /*71e0*/  FFMA.FTZ R232, R232, R0, R24 ;  /* 0x00000000e8e87223 */ /* 0x008fe40000010018 */
[----:B------:R3:W5:Y:S01]  /*71f0*/  LDL.LU R0, [R1+0x160] ;  /* 0x0001600001007983 */ /* 0x0007620000300800 */
[----:B--2---:R-:W-:Y:S02]  /*7200*/  FFMA.FTZ R233, R233, R252, R25 ;  /* 0x000000fce9e97223 */ /* 0x004fe40000010019 */
[----:B------:R-:W0:Y:S01]  /*7210*/  S2R R252, SR_TID.X ;  /* 0x0000000000fc7919 */ /* 0x000e220000002100 */
[----:B----4-:R-:W-:Y:S01]  /*7220*/  FFMA.FTZ R234, R234, R250, R26 ;  /* 0x000000faeaea7223 */ /* 0x010fe2000001001a */
[----:B------:R-:W-:-:S05]  /*7230*/  FFMA.FTZ R235, R235, R251, R27 ;  /* 0x000000fbebeb7223 */ /* 0x000fca000001001b */
[----:B------:R3:W-:Y:S01]  /*7240*/  STG.E.128 desc[UR6][R6.64], R232 ;  /* 0x000000e806007986 */ /* 0x0007e2000c101d06 */
[----:B------:R-:W-:Y:S02]  /*7250*/  IADD3 R5, PT, PT, R5, 0x20, RZ ;  /* 0x0000002005057810 */ /* 0x000fe40007ffe0ff */
[----:B0-----:R-:W-:-:S07]  /*7260*/  LOP3.LUT R252, R252, 0x1f, RZ, 0xc0, !PT ;  /* 0x0000001ffcfc7812 */ /* 0x001fce00078ec0ff */
.L_x_79481:
[----:B------:R-:W-:Y:S05]  /*7270*/  BSYNC.RECONVERGENT B0 ;  /* 0x0000000000007941 */ /* 0x000fea0003800200 */
.L_x_79480:
[----:B-----5:R-:W-:Y:S01]  /*7280*/  ISETP.GE.U32.AND P0, PT, R0, 0x80, PT ;  /* 0x000000800000780c */ /* 0x020fe20003f06070 */
[----:B------:R-:W-:-:S12]  /*7290*/  BSSY.RECONVERGENT B0, `(.L_x_79482) ;  /* 0x000001a000007945 */ /* 0x000fd80003800200 */
[----:B------:R-:W-:Y:S05]  /*72a0*/  @!P0 BRA `(.L_x_79483) ;  /* 0x0000000000608947 */ /* 0x000fea0003800000 */
[----:B------:R4:W-:Y:S01]  /*72b0*/  STL [R1+0x160], R0 ;  /* 0x0001600001007387 */ /* 0x0009e20000100800 */
[----:B------:R-:W4:Y:S01]  /*72c0*/  LDC.64 R250, c[0x0][0x428] ;  /* 0x00010a00fffa7b82 */ /* 0x000f220000000a00 */
[--C-:B0123--:R-:W-:Y:S02]  /*72d0*/  FADD.FTZ R6, R164, -R2.reuse ;  /* 0x80000002a4067221 */ /* 0x10ffe40000010000 */
[----:B------:R-:W2:Y:S04]  /*72e0*/  LDL R252, [R1+0x124] ;  /* 0x0001240001fc7983 */ /* 0x000ea80000100800 */
[----:B----4-:R-:W3:Y:S01]  /*72f0*/  LDL R0, [R1+0x120] ;  /* 0x0001200001007983 */ /* 0x010ee20000100800 */
[----:B------:R-:W-:Y:S01]  /*7300*/  FMUL.FTZ R232, R4, R6 ;  /* 0x0000000604e87220 */ /* 0x000fe20000410000 */
[--C-:B------:R-:W-:Y:S01]  /*7310*/  FADD.FTZ R7, R166, -R2.reuse ;  /* 0x80000002a6077221 */ /* 0x100fe20000010000 */
[----:B------:R-:W-:-:S03]  /*7320*/  FADD.FTZ R6, R167, -R2 ;  /* 0x80000002a7067221 */ /* 0x000fc60000010000 */
[C---:B------:R-:W-:Y:S01]  /*7330*/  FMUL.FTZ R234, R4.reuse, R7 ;  /* 0x0000000704ea7220 */ /* 0x040fe20000410000 */
[----:B------:R-:W-:Y:S01]  /*7340*/  FMUL.FTZ R235, R4, R6 ;  /* 0x0000000604eb7220 */ /* 0x000fe20000410000 */
[----:B------:R-:W-:Y:S02]  /*7350*/  IMAD.WIDE.U32 R6, R5, 0x10, R250 ;  /* 0x0000001005067825 */ /* 0x000fe400078e00fa */
[----:B------:R-:W4:Y:S04]  /*7360*/  LDL R250, [R1+0x128] ;  /* 0x0001280001fa7983 */ /* 0x000f280000100800 */
[----:B------:R-:W4:Y:S01]  /*7370*/  LDL R251, [R1+0x12c] ;  /* 0x00012c0001fb7983 */ /* 0x000f220000100800 */
[----:B------:R-:W-:-:S04]  /*7380*/  FADD.FTZ R233, R165, -R2 ;  /* 0x80000002a5e97221 */ /* 0x000fc80000010000 */
[----:B------:R-:W-:Y:S01]  /*7390*/  FMUL.FTZ R233, R4, R233 ;  /* 0x000000e904e97220 */ /* 0x000fe20000410000 */
[----:B---3--:R-:W-:Y:S02]  /*73a0*/  FFMA.FTZ R232, R232, R0, R32 ;  /* 0x00000000e8e87223 */ /* 0x008fe40000010020 */
[----:B------:R0:W5:Y:S01]  /*73b0*/  LDL.LU R0, [R1+0x160] ;  /* 0x0001600001007983 */ /* 0x0001620000300800 */
[----:B--2---:R-:W-:Y:S02]  /*73c0*/  FFMA.FTZ R233, R233, R252, R33 ;  /* 0x000000fce9e97223 */ /* 0x004fe40000010021 */
[----:B------:R-:W1:Y:S01]  /*73d0*/  S2R R252, SR_TID.X ;  /* 0x0000000000fc7919 */ /* 0x000e620000002100 */
[----:B----4-:R-:W-:Y:S01]  /*73e0*/  FFMA.FTZ R234, R234, R250, R34 ;  /* 0x000000faeaea7223 */ /* 0x010fe20000010022 */
[----:B------:R-:W-:-:S05]  /*73f0*/  FFMA.FTZ R235, R235, R251, R35 ;  /* 0x000000fbebeb7223 */ /* 0x000fca0000010023 */
[----:B------:R0:W-:Y:S01]  /*7400*/  STG.E.128 desc[UR6][R6.64], R232 ;  /* 0x000000e806007986 */ /* 0x0001e2000c101d06 */
[----:B------:R-:W-:Y:S02]  /*7410*/  IADD3 R5, PT, PT, R5, 0x20, RZ ;  /* 0x0000002005057810 */ /* 0x000fe40007ffe0ff */
[----:B-1----:R-:W-:-:S07]  /*7420*/  LOP3.LUT R252, R252, 0x1f, RZ, 0xc0, !PT ;  /* 0x0000001ffcfc7812 */ /* 0x002fce00078ec0ff */
.L_x_79483:
[----:B------:R-:W-:Y:S05]  /*7430*/  BSYNC.RECONVERGENT B0 ;  /* 0x0000000000007941 */ /* 0x000fea0003800200 */
.L_x_79482:
        /* <DEDUP_REMOVED lines=27> */
.L_x_79485:
[----:B------:R-:W-:Y:S05]  /*75f0*/  BSYNC.RECONVERGENT B0 ;  /* 0x0000000000007941 */ /* 0x000fea0003800200 */
.L_x_79484:
        /* <DEDUP_REMOVED lines=27> */
.L_x_79487:
[----:B------:R-:W-:Y:S05]  /*77b0*/  BSYNC.RECONVERGENT B0 ;  /* 0x0000000000007941 */ /* 0x000fea0003800200 */
.L_x_79486:
        /* <DEDUP_REMOVED lines=27> */
.L_x_79489:
[----:B------:R-:W-:Y:S05]  /*7970*/  BSYNC.RECONVERGENT B0 ;  /* 0x0000000000007941 */ /* 0x000fea0003800200 */
.L_x_79488:
        /* <DEDUP_REMOVED lines=27> */
.L_x_79491:
[----:B------:R-:W-:Y:S05]  /*7b30*/  BSYNC.RECONVERGENT B0 ;  /* 0x0000000000007941 */ /* 0x000fea0003800200 */
.L_x_79490:
        /* <DEDUP_REMOVED lines=27> */
.L_x_79493:
[----:B------:R-:W-:Y:S05]  /*7cf0*/  BSYNC.RECONVERGENT B0 ;  /* 0x0000000000007941 */ /* 0x000fea0003800200 */
.L_x_79492:
        /* <DEDUP_REMOVED lines=27> */
.L_x_79495:
[----:B------:R-:W-:Y:S05]  /*7eb0*/  BSYNC.RECONVERGENT B0 ;  /* 0x0000000000007941 */ /* 0x000fea0003800200 */
.L_x_79494:
        /* <DEDUP_REMOVED lines=27> */
.L_x_79497:
[----:B------:R-:W-:Y:S05]  /*8070*/  BSYNC.RECONVERGENT B0 ;  /* 0x0000000000007941 */ /* 0x000fea0003800200 */
.L_x_79496:
        /* <DEDUP_REMOVED lines=27> */
.L_x_79499:
[----:B------:R-:W-:Y:S05]  /*8230*/  BSYNC.RECONVERGENT B0 ;  /* 0x0000000000007941 */ /* 0x000fea0003800200 */
.L_x_79498:
        /* <DEDUP_REMOVED lines=27> */
.L_x_79501:
[----:B------:R-:W-:Y:S05]  /*83f0*/  BSYNC.RECONVERGENT B0 ;  /* 0x0000000000007941 */ /* 0x000fea0003800200 */
.L_x_79500:
        /* <DEDUP_REMOVED lines=27> */
.L_x_79503:
[----:B------:R-:W-:Y:S05]  /*85b0*/  BSYNC.RECONVERGENT B0 ;  /* 0x0000000000007941 */ /* 0x000fea0003800200 */
.L_x_79502:
        /* <DEDUP_REMOVED lines=27> */
.L_x_79505:
[----:B------:R-:W-:Y:S05]  /*8770*/  BSYNC.RECONVERGENT B0 ;  /* 0x0000000000007941 */ /* 0x000fea0003800200 */
.L_x_79504:
        /* <DEDUP_REMOVED lines=27> */
.L_x_79507:
[----:B------:R-:W-:Y:S05]  /*8930*/  BSYNC.RECONVERGENT B0 ;  /* 0x0000000000007941 */ /* 0x000fea0003800200 */
.L_x_79506:
[----:B-----5:R-:W-:Y:S01]  /*8940*/  ISETP.GE.U32.AND P0, PT, R0, 0x220, PT ;  /* 0x000002200000780c */ /* 0x020fe20003f06070 */
[----:B------:R-:W-:-:S12]  /*8950*/  BSSY.RECONVERGENT B0, `(.L_x_79508) ;  /* 0x0000026000007945 */ /* 0x000fd80003800200 */
[----:B------:R-:W-:Y:S05]  /*8960*/  @!P0 BRA `(.L_x_79509) ;  /* 0x0000000000908947 */ /* 0x000fea0003800000 */
[----:B------:R4:W-:Y:S01]  /*8970*/  STL [R1+0x170], R10 ;  /* 0x0001700a01007387 */ /* 0x0009e20000100800 */
[----:B------:R-:W0:Y:S03]  /*8980*/  LDC.64 R250, c[0x0][0x428] ;  /* 0x00010a00fffa7b82 */ /* 0x000e260000000a00 */
[----:B----4-:R-:W4:Y:S04]  /*8990*/  LDL R10, [R1] ;  /* 0x00000000010a7983 */ /* 0x010f280000100800 */
[----:B------:R1:W-:Y:S04]  /*89a0*/  STL [R1+0x16c], R9 ;  /* 0x00016c0901007387 */ /* 0x0003e80000100800 */
[----:B-1----:R-:W4:Y:S04]  /*89b0*/  LDL R9, [R1+0x50] ;  /* 0x0000500001097983 */ /* 0x002f280000100800 */
[----:B------:R1:W-:Y:S04]  /*89c0*/  STL [R1+0x168], R8 ;  /* 0x0001680801007387 */ /* 0x0003e80000100800 */
[----:B-1----:R-:W4:Y:S04]  /*89d0*/  LDL R8, [R1+0x4] ;  /* 0x0000040001087983 */ /* 0x002f280000100800 */
[----:B------:R1:W-:Y:S04]  /*89e0*/  STL [R1+0x164], R3 ;  /* 0x0001640301007387 */ /* 0x0003e80000100800 */
[----:B-1----:R-:W4:Y:S04]  /*89f0*/  LDL R3, [R1+0x54] ;  /* 0x0000540001037983 */ /* 0x002f280000100800 */
[----:B------:R1:W-:Y:S04]  /*8a00*/  STL [R1+0x160], R0 ;  /* 0x0001600001007387 */ /* 0x0003e80000100800 */
[----:B------:R-:W4:Y:S04]  /*8a10*/  LDL R252, [R1+0x58] ;  /* 0x0000580001fc7983 */ /* 0x000f280000100800 */
[----:B-1----:R-:W4:Y:S01]  /*8a20*/  LDL R0, [R1+0x8] ;  /* 0x0000080001007983 */ /* 0x002f220000100800 */
[--C-:B0-23--:R-:W-:Y:S01]  /*8a30*/  FADD.FTZ R6, R216, -R2.reuse ;  /* 0x80000002d8067221 */ /* 0x10dfe20000010000 */
[----:B------:R-:W-:-:S03]  /*8a40*/  FADD.FTZ R7, R218, -R2 ;  /* 0x80000002da077221 */ /* 0x000fc60000010000 */
[C---:B------:R-:W-:Y:S01]  /*8a50*/  FMUL.FTZ R232, R4.reuse, R6 ;  /* 0x0000000604e87220 */ /* 0x040fe20000410000 */
[----:B------:R-:W-:Y:S01]  /*8a60*/  FADD.FTZ R6, R219, -R2 ;  /* 0x80000002db067221 */ /* 0x000fe20000010000 */
[----:B------:R-:W-:-:S03]  /*8a70*/  FMUL.FTZ R234, R4, R7 ;  /* 0x0000000704ea7220 */ /* 0x000fc60000410000 */
[----:B------:R-:W-:Y:S01]  /*8a80*/  FMUL.FTZ R235, R4, R6 ;  /* 0x0000000604eb7220 */ /* 0x000fe20000410000 */
[----:B------:R-:W-:Y:S02]  /*8a90*/  IMAD.WIDE.U32 R6, R5, 0x10, R250 ;  /* 0x0000001005067825 */ /* 0x000fe400078e00fa */
[----:B------:R-:W2:Y:S04]  /*8aa0*/  LDL R250, [R1+0xc] ;  /* 0x00000c0001fa7983 */ /* 0x000ea80000100800 */
[----:B------:R-:W2:Y:S01]  /*8ab0*/  LDL R251, [R1+0x5c] ;  /* 0x00005c0001fb7983 */ /* 0x000ea20000100800 */
[----:B------:R-:W-:-:S04]  /*8ac0*/  FADD.FTZ R233, R217, -R2 ;  /* 0x80000002d9e97221 */ /* 0x000fc80000010000 */
[----:B------:R-:W-:Y:S01]  /*8ad0*/  FMUL.FTZ R233, R4, R233 ;  /* 0x000000e904e97220 */ /* 0x000fe20000410000 */
[----:B----4-:R-:W-:Y:S02]  /*8ae0*/  FFMA.FTZ R232, R232, R9, R10 ;  /* 0x00000009e8e87223 */ /* 0x010fe4000001000a */
[----:B------:R4:W5:Y:S04]  /*8af0*/  LDL.LU R10, [R1+0x170] ;  /* 0x00017000010a7983 */ /* 0x0009680000300800 */
[----:B------:R4:W5:Y:S01]  /*8b00*/  LDL.LU R9, [R1+0x16c] ;  /* 0x00016c0001097983 */ /* 0x0009620000300800 */
[----:B------:R-:W-:-:S03]  /*8b10*/  FFMA.FTZ R233, R233, R3, R8 ;  /* 0x00000003e9e97223 */ /* 0x000fc60000010008 */
[----:B------:R4:W5:Y:S04]  /*8b20*/  LDL.LU R8, [R1+0x168] ;  /* 0x0001680001087983 */ /* 0x0009680000300800 */
[----:B------:R4:W5:Y:S01]  /*8b30*/  LDL.LU R3, [R1+0x164] ;  /* 0x0001640001037983 */ /* 0x0009620000300800 */
[----:B------:R-:W-:-:S03]  /*8b40*/  FFMA.FTZ R234, R234, R252, R0 ;  /* 0x000000fceaea7223 */ /* 0x000fc60000010000 */
[----:B------:R4:W5:Y:S01]  /*8b50*/  LDL.LU R0, [R1+0x160] ;  /* 0x0001600001007983 */ /* 0x0009620000300800 */
[----:B------:R-:W0:Y:S01]  /*8b60*/  S2R R252, SR_TID.X ;  /* 0x0000000000fc7919 */ /* 0x000e220000002100 */
[----:B--2---:R-:W-:-:S05]  /*8b70*/  FFMA.FTZ R235, R235, R251, R250 ;  /* 0x000000fbebeb7223 */ /* 0x004fca00000100fa */
[----:B------:R4:W-:Y:S01]  /*8b80*/  STG.E.128 desc[UR6][R6.64], R232 ;  /* 0x000000e806007986 */ /* 0x0009e2000c101d06 */
[----:B------:R-:W-:Y:S02]  /*8b90*/  IADD3 R5, PT, PT, R5, 0x20, RZ ;  /* 0x0000002005057810 */ /* 0x000fe40007ffe0ff */
[----:B0-----:R-:W-:-:S07]  /*8ba0*/  LOP3.LUT R252, R252, 0x1f, RZ, 0xc0, !PT ;  /* 0x0000001ffcfc7812 */ /* 0x001fce00078ec0ff */
.L_x_79509:
[----:B------:R-:W-:Y:S05]  /*8bb0*/  BSYNC.RECONVERGENT B0 ;  /* 0x0000000000007941 */ /* 0x000fea0003800200 */
.L_x_79508:
[----:B-----5:R-:W-:Y:S01]  /*8bc0*/  ISETP.GE.U32.AND P0, PT, R0, 0x240, PT ;  /* 0x000002400000780c */ /* 0x020fe20003f06070 */
[----:B------:R-:W-:-:S12]  /*8bd0*/  BSSY.RECONVERGENT B0, `(.L_x_79510) ;  /* 0x0000026000007945 */ /* 0x000fd80003800200 */
[----:B------:R-:W-:Y:S05]  /*8be0*/  @!P0 BRA `(.L_x_79511) ;  /* 0x0000000000908947 */ /* 0x000fea0003800000 */
[----:B------:R0:W-:Y:S01]  /*8bf0*/  STL [R1+0x170], R10 ;  /* 0x0001700a01007387 */ /* 0x0001e20000100800 */
[----:B------:R-:W1:Y:S03]  /*8c00*/  LDC.64 R250, c[0x0][0x428] ;  /* 0x00010a00fffa7b82 */ /* 0x000e660000000a00 */
        /* <DEDUP_REMOVED lines=9> */
[----:B0-----:R-:W2:Y:S02]  /*8ca0*/  LDL R0, [R1+0x18] ;  /* 0x0000180001007983 */ /* 0x001ea40000100800 */
[--C-:B-1234-:R-:W-:Y:S01]  /*8cb0*/  FADD.FTZ R6, R220, -R2.reuse ;  /* 0x80000002dc067221 */ /* 0x11efe20000010000 */
        /* <DEDUP_REMOVED lines=18> */
[----:B------:R-:W1:Y:S01]  /*8de0*/  S2R R252, SR_TID.X ;  /* 0x0000000000fc7919 */ /* 0x000e620000002100 */
[----:B--2---:R-:W-:-:S05]  /*8df0*/  FFMA.FTZ R235, R235, R251, R250 ;  /* 0x000000fbebeb7223 */ /* 0x004fca00000100fa */
[----:B------:R0:W-:Y:S01]  /*8e00*/  STG.E.128 desc[UR6][R6.64], R232 ;  /* 0x000000e806007986 */ /* 0x0001e2000c101d06 */
[----:B------:R-:W-:Y:S02]  /*8e10*/  IADD3 R5, PT, PT, R5, 0x20, RZ ;  /* 0x0000002005057810 */ /* 0x000fe40007ffe0ff */
[----:B-1----:R-:W-:-:S07]  /*8e20*/  LOP3.LUT R252, R252, 0x1f, RZ, 0xc0, !PT ;  /* 0x0000001ffcfc7812 */ /* 0x002fce00078ec0ff */
.L_x_79511:
[----:B------:R-:W-:Y:S05]  /*8e30*/  BSYNC.RECONVERGENT B0 ;  /* 0x0000000000007941 */ /* 0x000fea0003800200 */
.L_x_79510:
        /* <DEDUP_REMOVED lines=39> */
.L_x_79513:
[----:B------:R-:W-:Y:S05]  /*90b0*/  BSYNC.RECONVERGENT B0 ;  /* 0x0000000000007941 */ /* 0x000fea0003800200 */
.L_x_79512:
[----:B-----5:R-:W-:Y:S01]  /*90c0*/  ISETP.GE.U32.AND P0, PT, R0, 0x280, PT ;  /* 0x000002800000780c */ /* 0x020fe20003f06070 */
        /* <DEDUP_REMOVED lines=9> */
[----:B------:R-:W0:Y:S01]  /*9160*/  LDC.64 R232, c[0x0][0x428] ;  /* 0x00010a00ffe87b82 */ /* 0x000e220000000a00 */
[----:B------:R-:W-:Y:S01]  /*9170*/  FMUL.FTZ R234, R4, R234 ;  /* 0x000000ea04ea7220 */ /* 0x000fe20000410000 */
[----:B------:R-:W-:Y:S01]  /*9180*/  FFMA.FTZ R6, R6, R142, R146 ;  /* 0x0000008e06067223 */ /* 0x000fe20000010092 */
[----:B------:R-:W-:-:S02]  /*9190*/  FFMA.FTZ R7, R7, R143, R147 ;  /* 0x0000008f07077223 */ /* 0x000fc40000010093 */
[----:B------:R-:W-:Y:S01]  /*91a0*/  FFMA.FTZ R4, R234, R140, R144 ;  /* 0x0000008cea047223 */ /* 0x000fe20000010090 */
[----:B0-----:R-:W-:-:S04]  /*91b0*/  IMAD.WIDE.U32 R232, R5, 0x10, R232 ;  /* 0x0000001005e87825 */ /* 0x001fc800078e00e8 */
[----:B------:R-:W-:-:S05]  /*91c0*/  FFMA.FTZ R5, R2, R141, R145 ;  /* 0x0000008d02057223 */ /* 0x000fca0000010091 */
[----:B------:R0:W-:Y:S02]  /*91d0*/  STG.E.128 desc[UR6][R232.64], R4 ;  /* 0x00000004e8007986 */ /* 0x0001e4000c101d06 */
.L_x_79515:
[----:B------:R-:W-:Y:S05]  /*91e0*/  BSYNC.RECONVERGENT B0 ;  /* 0x0000000000007941 */ /* 0x000fea0003800200 */
.L_x_79514:
[----:B0-----:R-:W0:Y:S02]  /*91f0*/  LDC.64 R4, c[0x0][0x380] ;  /* 0x0000e000ff047b82 */ /* 0x001e240000000a00 */
[----:B0-----:R-:W-:-:S04]  /*9200*/  LEA R249, R4, R249, 0x2 ;  /* 0x000000f904f97211 */ /* 0x001fc800078e10ff */
[----:B------:R-:W-:-:S13]  /*9210*/  ISETP.GE.AND P0, PT, R249, R5, PT ;  /* 0x00000005f900720c */ /* 0x000fda0003f06270 */
[----:B------:R-:W-:Y:S05]  /*9220*/  @!P0 BRA `(.L_x_79516) ;  /* 0xffffff9c00e08947 */ /* 0x000fea000383ffff */
[----:B------:R-:W-:Y:S05]  /*9230*/  EXIT ;  /* 0x000000000000794d */ /* 0x000fea0003800000 */
.L_x_79475:
        /* <DEDUP_REMOVED lines=8> */
.L_x_79518:
[----:B------:R-:W-:Y:S05]  /*92c0*/  BSYNC B0 ;  /* 0x0000000000007941 */ /* 0x000fea0003800000 */
.L_x_79517:
        /* <DEDUP_REMOVED lines=9> */
.L_x_79519:
[----:B------:R-:W-:Y:S02]  /*9360*/  HFMA2 R6, -RZ, RZ, 0, 2.384185791015625e-07 ;  /* 0x00000004ff067431 */ /* 0x000fe400000001ff */
[----:B------:R-:W-:Y:S01]  /*9370*/  FADD.FTZ R7, R7, R2 ;  /* 0x0000000207077221 */ /* 0x000fe20000010000 */
[----:B------:R-:W-:-:S04]  /*9380*/  MOV R2, 0xffffffff ;  /* 0xffffffff00027802 */ /* 0x000fc80000000f00 */
[----:B------:R-:W-:-:S07]  /*9390*/  MOV R233, R7 ;  /* 0x0000000700e97202 */ /* 0x000fce0000000f00 */
[----:B------:R-:W-:Y:S05]  /*93a0*/  WARPSYNC.COLLECTIVE R2, `(.L_x_79520) ;  /* 0x0000000002087348 */ /* 0x000fea0003c00000 */
[----:B------:R0:W1:Y:S02]  /*93b0*/  SHFL.BFLY P6, R2, R233, R6, R4 ;  /* 0x0c000006e9027389 */ /* 0x00006400000c0004 */
[----:B01----:R-:W-:Y:S05]  /*93c0*/  ENDCOLLECTIVE ;  /* 0x000000000000791b */ /* 0x003fea0003800000 */
.L_x_79520:
[----:B------:R-:W-:Y:S02]  /*93d0*/  HFMA2 R6, -RZ, RZ, 0, 4.76837158203125e-07 ;  /* 0x00000008ff067431 */ /* 0x000fe400000001ff */
[----:B------:R-:W-:Y:S01]  /*93e0*/  FADD.FTZ R7, R7, R2 ;  /* 0x0000000207077221 */ /* 0x000fe20000010000 */
[----:B------:R-:W-:-:S04]  /*93f0*/  MOV R2, 0xffffffff ;  /* 0xffffffff00027802 */ /* 0x000fc80000000f00 */
[----:B------:R-:W-:-:S07]  /*9400*/  MOV R233, R7 ;  /* 0x0000000700e97202 */ /* 0x000fce0000000f00 */
[----:B------:R-:W-:Y:S05]  /*9410*/  WARPSYNC.COLLECTIVE R2, `(.L_x_79521) ;  /* 0x0000000002087348 */ /* 0x000fea0003c00000 */
[----:B------:R0:W1:Y:S02]  /*9420*/  SHFL.BFLY P6, R2, R233, R6, R4 ;  /* 0x0c000006e9027389 */ /* 0x00006400000c0004 */
[----:B01----:R-:W-:Y:S05]  /*9430*/  ENDCOLLECTIVE ;  /* 0x000000000000791b */ /* 0x003fea0003800000 */
.L_x_79521:
[----:B------:R-:W-:Y:S02]  /*9440*/  HFMA2 R6, -RZ, RZ, 0, 9.5367431640625e-07 ;  /* 0x00000010ff067431 */ /* 0x000fe400000001ff */
[----:B------:R-:W-:Y:S01]  /*9450*/  FADD.FTZ R7, R7, R2 ;  /* 0x0000000207077221 */ /* 0x000fe20000010000 */
[----:B------:R-:W-:-:S04]  /*9460*/  MOV R2, 0xffffffff ;  /* 0xffffffff00027802 */ /* 0x000fc80000000f00 */
[----:B------:R-:W-:-:S07]  /*9470*/  MOV R233, R7 ;  /* 0x0000000700e97202 */ /* 0x000fce0000000f00 */
[----:B------:R-:W-:Y:S05]  /*9480*/  WARPSYNC.COLLECTIVE R2, `(.L_x_79522) ;  /* 0x0000000002087348 */ /* 0x000fea0003c00000 */
[----:B------:R0:W1:Y:S02]  /*9490*/  SHFL.BFLY P6, R2, R233, R6, R4 ;  /* 0x0c000006e9027389 */ /* 0x00006400000c0004 */
[----:B01----:R-:W-:Y:S05]  /*94a0*/  ENDCOLLECTIVE ;  /* 0x000000000000791b */ /* 0x003fea0003800000 */
.L_x_79522:
        /* <DEDUP_REMOVED lines=184> */
.L_x_79523:
[----:B------:R-:W-:Y:S02]  /*a030*/  HFMA2 R6, -RZ, RZ, 0, 1.1920928955078125e-07 ;  /* 0x00000002ff067431 */ /* 0x000fe400000001ff */
[----:B------:R-:W-:Y:S01]  /*a040*/  FADD.FTZ R7, R7, R2 ;  /* 0x0000000207077221 */ /* 0x000fe20000010000 */
[----:B------:R-:W-:-:S04]  /*a050*/  MOV R2, 0xffffffff ;  /* 0xffffffff00027802 */ /* 0x000fc80000000f00 */
[----:B------:R-:W-:-:S07]  /*a060*/  MOV R233, R7 ;  /* 0x0000000700e97202 */ /* 0x000fce0000000f00 */
[----:B------:R-:W-:Y:S05]  /*a070*/  WARPSYNC.COLLECTIVE R2, `(.L_x_79524) ;  /* 0x0000000002087348 */ /* 0x000fea0003c00000 */
[----:B------:R0:W1:Y:S02]  /*a080*/  SHFL.BFLY P6, R2, R233, R6, R4 ;  /* 0x0c000006e9027389 */ /* 0x00006400000c0004 */
[----:B01----:R-:W-:Y:S05]  /*a090*/  ENDCOLLECTIVE ;  /* 0x000000000000791b */ /* 0x003fea0003800000 */
.L_x_79524:
[----:B------:R-:W-:Y:S02]  /*a0a0*/  HFMA2 R6, -RZ, RZ, 0, 2.384185791015625e-07 ;  /* 0x00000004ff067431 */ /* 0x000fe400000001ff */
[----:B------:R-:W-:Y:S01]  /*a0b0*/  FADD.FTZ R7, R7, R2 ;  /* 0x0000000207077221 */ /* 0x000fe20000010000 */
[----:B------:R-:W-:-:S04]  /*a0c0*/  MOV R2, 0xffffffff ;  /* 0xffffffff00027802 */ /* 0x000fc80000000f00 */
[----:B------:R-:W-:-:S07]  /*a0d0*/  MOV R233, R7 ;  /* 0x0000000700e97202 */ /* 0x000fce0000000f00 */
[----:B------:R-:W-:Y:S05]  /*a0e0*/  WARPSYNC.COLLECTIVE R2, `(.L_x_79525) ;  /* 0x0000000002087348 */ /* 0x000fea0003c00000 */
[----:B------:R0:W1:Y:S02]  /*a0f0*/  SHFL.BFLY P6, R2, R233, R6, R4 ;  /* 0x0c000006e9027389 */ /* 0x00006400000c0004 */
[----:B01----:R-:W-:Y:S05]  /*a100*/  ENDCOLLECTIVE ;  /* 0x000000000000791b */ /* 0x003fea0003800000 */
.L_x_79525:
[----:B------:R-:W-:Y:S02]  /*a110*/  HFMA2 R6, -RZ, RZ, 0, 4.76837158203125e-07 ;  /* 0x00000008ff067431 */ /* 0x000fe400000001ff */
[----:B------:R-:W-:Y:S01]  /*a120*/  FADD.FTZ R7, R7, R2 ;  /* 0x0000000207077221 */ /* 0x000fe20000010000 */
[----:B------:R-:W-:-:S04]  /*a130*/  MOV R2, 0xffffffff ;  /* 0xffffffff00027802 */ /* 0x000fc80000000f00 */
[----:B------:R-:W-:-:S07]  /*a140*/  MOV R233, R7 ;  /* 0x0000000700e97202 */ /* 0x000fce0000000f00 */
[----:B------:R-:W-:Y:S05]  /*a150*/  WARPSYNC.COLLECTIVE R2, `(.L_x_79526) ;  /* 0x0000000002087348 */ /* 0x000fea0003c00000 */
[----:B------:R0:W1:Y:S02]  /*a160*/  SHFL.BFLY P6, R2, R233, R6, R4 ;  /* 0x0c000006e9027389 */ /* 0x00006400000c0004 */
[----:B01----:R-:W-:Y:S05]  /*a170*/  ENDCOLLECTIVE ;  /* 0x000000000000791b */ /* 0x003fea0003800000 */
.L_x_79526:
[----:B------:R-:W-:Y:S02]  /*a180*/  HFMA2 R6, -RZ, RZ, 0, 9.5367431640625e-07 ;  /* 0x00000010ff067431 */ /* 0x000fe400000001ff */
[----:B------:R-:W-:Y:S01]  /*a190*/  FADD.FTZ R7, R7, R2 ;  /* 0x0000000207077221 */ /* 0x000fe20000010000 */
[----:B------:R-:W-:-:S04]  /*a1a0*/  MOV R2, 0xffffffff ;  /* 0xffffffff00027802 */ /* 0x000fc80000000f00 */
[----:B------:R-:W-:-:S07]  /*a1b0*/  MOV R233, R7 ;  /* 0x0000000700e97202 */ /* 0x000fce0000000f00 */
[----:B------:R-:W-:Y:S05]  /*a1c0*/  WARPSYNC.COLLECTIVE R2, `(.L_x_79527) ;  /* 0x0000000002087348 */ /* 0x000fea0003c00000 */
[----:B------:R0:W1:Y:S02]  /*a1d0*/  SHFL.BFLY P6, R2, R233, R6, R4 ;  /* 0x0c000006e9027389 */ /* 0x00006400000c0004 */
[----:B01----:R-:W-:Y:S05]  /*a1e0*/  ENDCOLLECTIVE ;  /* 0x000000000000791b */ /* 0x003fea0003800000 */
.L_x_79527:
[----:B------:R-:W-:Y:S05]  /*a1f0*/  BRA `(.L_x_79528) ;  /* 0xffffffc800987947 */ /* 0x000fea000383ffff */
.L_x_79529:
        /* <DEDUP_REMOVED lines=16> */
.L_x_88564:


//--------------------- .text._ZN10layer_norm13ln_fwd_kernelINS_13Kernel_traitsIfffffjLj2560ELj1ELj4ELj1ELj16ENS_18Kernel_traits_baseILj2560EfffffjLj128EEEEELb0ELb1ELb0ELb1EEEvNS_9FwdParamsE --------------------------
	.section	.text._ZN10layer_norm13ln_fwd_kernelINS_13Kernel_traitsIfffffjLj2560ELj1ELj4ELj1ELj16ENS_18Kernel_traits_baseILj2560EfffffjLj128EEEEELb0ELb1ELb0ELb1EEEvNS_9FwdParamsE,"ax",@progbits
	.align	128
        .global         _ZN10layer_norm13ln_fwd_kernelINS_13Kernel_traitsIfffffjLj2560ELj1ELj4ELj1ELj16ENS_18Kernel_traits_baseILj2560EfffffjLj128EEEEELb0ELb1ELb0ELb1EEEvNS_9FwdParamsE
        .type           _ZN10layer_norm13ln_fwd_kernelINS_13Kernel_traitsIfffffjLj2560ELj1ELj4ELj1ELj16ENS_18Kernel_traits_baseILj2560EfffffjLj128EEEEELb0ELb1ELb0ELb1EEEvNS_9FwdParamsE,@function
        .size           _ZN10layer_norm13ln_fwd_kernelINS_13Kernel_traitsIfffffjLj2560ELj1ELj4ELj1ELj16ENS_18Kernel_traits_baseILj2560EfffffjLj128EEEEELb0ELb1ELb0ELb1EEEvNS_9FwdParamsE,(.L_x_88565 - _ZN10layer_norm13ln_fwd_kernelINS_13Kernel_traitsIfffffjLj2560ELj1ELj4ELj1ELj16ENS_18Kernel_traits_baseILj2560EfffffjLj128EEEEELb0ELb1ELb0ELb1EEEvNS_9FwdParamsE)
        .other          _ZN10layer_norm13ln_fwd_kernelINS_13Kernel_traitsIfffffjLj2560ELj1ELj4ELj1ELj16ENS_18Kernel_traits_baseILj2560EfffffjLj128EEEEELb0ELb1ELb0ELb1EEEvNS_9FwdParamsE,@"STO_CUDA_ENTRY STV_DEFAULT"
_ZN10layer_norm13ln_fwd_kernelINS_13Kernel_traitsIfffffjLj2560ELj1ELj4ELj1ELj16ENS_18Kernel_traits_baseILj2560EfffffjLj128EEEEELb0ELb1ELb0ELb1EEEvNS_9FwdParamsE:
.text._ZN10layer_norm13ln_fwd_kernelINS_13Kernel_traitsIfffffjLj2560ELj1ELj4ELj1ELj16ENS_18Kernel_traits_baseILj2560EfffffjLj128EEEEELb0ELb1ELb0ELb1EEEvNS_9FwdParamsE:
        /* <DEDUP_REMOVED lines=128> */
.L_x_79530:
        /* <DEDUP_REMOVED lines=48> */
[----:B-1----:R0:W5:Y:S04]  /*0b00*/  LDG.E.128 R116, desc[UR6][R4.64+0x1600] ;  /* 0x0016000604747981 */ /* 0x002168000c1e1d00 */
[----:B--2---:R0:W5:Y:S04]  /*0b10*/  LDG.E.128 R120, desc[UR6][R4.64+0x1800] ;  /* 0x0018000604787981 */ /* 0x004168000c1e1d00 */
[----:B---3--:R0:W5:Y:S04]  /*0b20*/  LDG.E.128 R124, desc[UR6][R4.64+0x1a00] ;  /* 0x001a0006047c7981 */ /* 0x008168000c1e1d00 */
[----:B----4-:R0:W5:Y:S04]  /*0b30*/  LDG.E.128 R128, desc[UR6][R4.64+0x1c00] ;  /* 0x001c000604807981 */ /* 0x010168000c1e1d00 */
        /* <DEDUP_REMOVED lines=47> */
[----:B------:R0:W-:Y:S01]  /*0e30*/  STL [R1+0x10], RZ ;  /* 0x000010ff01007387 */ /* 0x0001e20000100800 */
        /* <DEDUP_REMOVED lines=32> */
.L_x_79531:
        /* <DEDUP_REMOVED lines=20> */
.L_x_79534:
[----:B-1----:R-:W1:Y:S01]  /*1180*/  S2R R236, SR_TID.X ;  /* 0x0000000000ec7919 */ /* 0x002e620000002100 */
[----:B------:R-:W2:Y:S01]  /*1190*/  LDC.64 R156, c[0x0][0x3e0] ;  /* 0x0000f800ff9c7b82 */ /* 0x000ea20000000a00 */
[----:B------:R-:W-:-:S05]  /*11a0*/  IMAD R0, R7, UR8, RZ ;  /* 0x0000000807007c24 */ /* 0x000fca000f8e02ff */
[----:B------:R-:W-:Y:S02]  /*11b0*/  SHF.R.S32.HI R4, RZ, 0x1f, R0 ;  /* 0x0000001fff047819 */ /* 0x000fe40000011400 */
[----:B------:R-:W3:Y:S02]  /*11c0*/  LDC.64 R240, c[0x0][0x390] ;  /* 0x0000e400fff07b82 */ /* 0x000ee40000000a00 */
[----:B------:R-:W-:-:S06]  /*11d0*/  LEA.HI R4, R4, R0, RZ, 0x2 ;  /* 0x0000000004047211 */ /* 0x000fcc00078f10ff */
[----:B------:R-:W4:Y:S01]  /*11e0*/  @P1 LDC.64 R2, c[0x0][0x3a0] ;  /* 0x0000e800ff021b82 */ /* 0x000f220000000a00 */
[----:B--2---:R-:W-:Y:S01]  /*11f0*/  IMAD.WIDE R156, R7, 0x4, R156 ;  /* 0x00000004079c7825 */ /* 0x004fe200078e029c */
[----:B------:R-:W-:-:S06]  /*1200*/  UISETP.NE.U32.AND UP0, UPT, UR10, URZ, UPT ;  /* 0x000000ff0a00728c */ /* 0x000fcc000bf05070 */
[----:B------:R-:W2:Y:S01]  /*1210*/  LDC.64 R234, c[0x0][0x3a8] ;  /* 0x0000ea00ffea7b82 */ /* 0x000ea20000000a00 */
[----:B------:R-:W2:Y:S01]  /*1220*/  LDG.E R237, desc[UR6][R156.64] ;  /* 0x000000069ced7981 */ /* 0x000ea2000c1e1900 */
[----:B-1----:R-:W-:-:S04]  /*1230*/  LOP3.LUT R236, R236, 0x1f, RZ, 0xc0, !PT ;  /* 0x0000001fecec7812 */ /* 0x002fc800078ec0ff */
[----:B------:R-:W-:-:S05]  /*1240*/  LEA.HI.SX32 R236, R4, R236, 0x1e ;  /* 0x000000ec04ec7211 */ /* 0x000fca00078ff2ff */
[----:B---3--:R-:W-:-:S04]  /*1250*/  IMAD.WIDE.U32 R4, R236, 0x10, R240 ;  /* 0x00000010ec047825 */ /* 0x008fc800078e00f0 */
[C---:B----4-:R-:W-:Y:S01]  /*1260*/  @P1 IMAD.WIDE.U32 R2, R236.reuse, 0x10, R2 ;  /* 0x00000010ec021825 */ /* 0x050fe200078e0002 */
[----:B------:R-:W2:Y:S04]  /*1270*/  LDG.E.128 R156, desc[UR6][R4.64] ;  /* 0x00000006049c7981 */ /* 0x000ea8000c1e1d00 */
[----:B------:R1:W3:Y:S01]  /*1280*/  @P1 LDG.E.128 R152, desc[UR6][R2.64] ;  /* 0x0000000602981981 */ /* 0x0002e2000c1e1d00 */
[----:B------:R-:W-:Y:S01]  /*1290*/  UISETP.NE.AND.EX UP0, UPT, UR11, URZ, UPT, UP0 ;  /* 0x000000ff0b00728c */ /* 0x000fe2000bf05300 */
[----:B------:R-:W-:-:S05]  /*12a0*/  IADD3 R6, PT, PT, R236, 0x20, RZ ;  /* 0x00000020ec067810 */ /* 0x000fca0007ffe0ff */
[----:B------:R-:W-:-:S04]  /*12b0*/  IMAD.WIDE.U32 R160, R6, 0x10, R240 ;  /* 0x0000001006a07825 */ /* 0x000fc800078e00f0 */
[C---:B--2---:R-:W-:Y:S01]  /*12c0*/  FMUL.FTZ R0, R237.reuse, R156 ;  /* 0x0000009ced007220 */ /* 0x044fe20000410000 */
[C---:B-1----:R-:W-:Y:S01]  /*12d0*/  FMUL.FTZ R2, R237.reuse, R157 ;  /* 0x0000009ded027220 */ /* 0x042fe20000410000 */
[C---:B------:R-:W-:Y:S01]  /*12e0*/  FMUL.FTZ R3, R237.reuse, R158 ;  /* 0x0000009eed037220 */ /* 0x040fe20000410000 */
[----:B------:R-:W-:Y:S01]  /*12f0*/  FMUL.FTZ R4, R237, R159 ;  /* 0x0000009fed047220 */ /* 0x000fe20000410000 */
[----:B---3-5:R-:W-:Y:S01]  /*1300*/  @P1 FFMA.FTZ R156, R0, R72, R152 ;  /* 0x00000048009c1223 */ /* 0x028fe20000010098 */
[----:B------:R-:W-:Y:S01]  /*1310*/  @P1 FFMA.FTZ R157, R2, R73, R153 ;  /* 0x00000049029d1223 */ /* 0x000fe20000010099 */
[C---:B------:R-:W-:Y:S01]  /*1320*/  @P1 FFMA.FTZ R158, R3.reuse, R74, R154 ;  /* 0x0000004a039e1223 */ /* 0x040fe2000001009a */
[----:B------:R-:W-:Y:S01]  /*1330*/  @P1 FFMA.FTZ R159, R4, R75, R155 ;  /* 0x0000004b049f1223 */ /* 0x000fe2000001009b */
[----:B------:R-:W-:Y:S01]  /*1340*/  @!P1 FMUL.FTZ R156, R0, R72 ;  /* 0x00000048009c9220 */ /* 0x000fe20000410000 */
[----:B------:R-:W-:Y:S01]  /*1350*/  @!P1 FMUL.FTZ R157, R2, R73 ;  /* 0x00000049029d9220 */ /* 0x000fe20000410000 */
[----:B------:R-:W-:Y:S01]  /*1360*/  @!P1 FMUL.FTZ R158, R3, R74 ;  /* 0x0000004a039e9220 */ /* 0x000fe20000410000 */
[----:B------:R-:W-:Y:S01]  /*1370*/  @!P1 FMUL.FTZ R159, R4, R75 ;  /* 0x0000004b049f9220 */ /* 0x000fe20000410000 */
[----:B------:R-:W-:-:S13]  /*1380*/  PLOP3.LUT P1, PT, PT, PT, UP0, 0x80, 0x8 ;  /* 0x000000000008781c */ /* 0x000fda0003f2f008 */
[----:B------:R-:W1:Y:S01]  /*1390*/  @P1 LDC.64 R2, c[0x0][0x3a0] ;  /* 0x0000e800ff021b82 */ /* 0x000e620000000a00 */
[----:B------:R-:W-:-:S05]  /*13a0*/  IMAD.WIDE.U32 R4, R236, 0x10, R234 ;  /* 0x00000010ec047825 */ /* 0x000fca00078e00ea */
[----:B------:R2:W-:Y:S01]  /*13b0*/  STG.E.128 desc[UR6][R4.64], R156 ;  /* 0x0000009c04007986 */ /* 0x0005e2000c101d06 */
[----:B------:R-:W-:Y:S01]  /*13c0*/  IADD3 R244, PT, PT, R236, 0x60, RZ ;  /* 0x00000060ecf47810 */ /* 0x000fe20007ffe0ff */
[----:B------:R-:W3:Y:S02]  /*13d0*/  @P1 LDC.64 R224, c[0x0][0x3a0] ;  /* 0x0000e800ffe01b82 */ /* 0x000ee40000000a00 */
[----:B------:R-:W2:Y:S01]  /*13e0*/  LDG.E.128 R160, desc[UR6][R160.64] ;  /* 0x00000006a0a07981 */ /* 0x000ea2000c1e1d00 */
[----:B-1----:R-:W-:-:S05]  /*13f0*/  @P1 IMAD.WIDE.U32 R2, R6, 0x10, R2 ;  /* 0x0000001006021825 */ /* 0x002fca00078e0002 */
[----:B------:R1:W4:Y:S02]  /*1400*/  @P1 LDG.E.128 R152, desc[UR6][R2.64] ;  /* 0x0000000602981981 */ /* 0x000324000c1e1d00 */
[----:B-1----:R-:W1:Y:S01]  /*1410*/  @P1 LDC.64 R2, c[0x0][0x3a0] ;  /* 0x0000e800ff021b82 */ /* 0x002e620000000a00 */
[CC--:B--2---:R-:W-:Y:S01]  /*1420*/  @P1 FMUL.FTZ R4, R237.reuse, R160.reuse ;  /* 0x000000a0ed041220 */ /* 0x0c4fe20000410000 */
[C---:B------:R-:W-:Y:S01]  /*1430*/  @!P1 FMUL.FTZ R5, R237.reuse, R160 ;  /* 0x000000a0ed059220 */ /* 0x040fe20000410000 */
[C---:B------:R-:W-:Y:S01]  /*1440*/  @P1 FMUL.FTZ R167, R237.reuse, R163 ;  /* 0x000000a3eda71220 */ /* 0x040fe20000410000 */
[C---:B------:R-:W-:Y:S01]  /*1450*/  @P1 FMUL.FTZ R165, R237.reuse, R161 ;  /* 0x000000a1eda51220 */ /* 0x040fe20000410000 */
[C---:B------:R-:W-:Y:S01]  /*1460*/  @P1 FMUL.FTZ R166, R237.reuse, R162 ;  /* 0x000000a2eda61220 */ /* 0x040fe20000410000 */
[C---:B------:R-:W-:Y:S01]  /*1470*/  @!P1 FMUL.FTZ R164, R237.reuse, R163 ;  /* 0x000000a3eda49220 */ /* 0x040fe20000410000 */
[----:B------:R-:W-:Y:S01]  /*1480*/  @!P1 FMUL.FTZ R0, R237, R161 ;  /* 0x000000a1ed009220 */ /* 0x000fe20000410000 */
[-C--:B----4-:R-:W-:Y:S01]  /*1490*/  @P1 FFMA.FTZ R160, R4, R76.reuse, R152 ;  /* 0x0000004c04a01223 */ /* 0x090fe20000010098 */
[----:B------:R-:W-:Y:S01]  /*14a0*/  @!P1 FMUL.FTZ R160, R5, R76 ;  /* 0x0000004c05a09220 */ /* 0x000fe20000410000 */
[----:B------:R-:W-:Y:S01]  /*14b0*/  IADD3 R5, PT, PT, R236, 0x40, RZ ;  /* 0x00000040ec057810 */ /* 0x000fe20007ffe0ff */
[----:B------:R-:W-:Y:S01]  /*14c0*/  @!P1 FMUL.FTZ R4, R237, R162 ;  /* 0x000000a2ed049220 */ /* 0x000fe20000410000 */
[----:B------:R-:W-:Y:S01]  /*14d0*/  @P1 FFMA.FTZ R163, R167, R79, R155 ;  /* 0x0000004fa7a31223 */ /* 0x000fe2000001009b */
[----:B------:R-:W-:Y:S01]  /*14e0*/  @P1 FFMA.FTZ R161, R165, R77, R153 ;  /* 0x0000004da5a11223 */ /* 0x000fe20000010099 */
[-C--:B------:R-:W-:Y:S01]  /*14f0*/  @P1 FFMA.FTZ R162, R166, R78.reuse, R154 ;  /* 0x0000004ea6a21223 */ /* 0x080fe2000001009a */
[----:B------:R-:W-:Y:S01]  /*1500*/  @!P1 FMUL.FTZ R163, R164, R79 ;  /* 0x0000004fa4a39220 */ /* 0x000fe20000410000 */
[----:B------:R-:W-:Y:S01]  /*1510*/  @!P1 FMUL.FTZ R161, R0, R77 ;  /* 0x0000004d00a19220 */ /* 0x000fe20000410000 */
[----:B------:R-:W-:Y:S01]  /*1520*/  @!P1 FMUL.FTZ R162, R4, R78 ;  /* 0x0000004e04a29220 */ /* 0x000fe20000410000 */
[----:B------:R-:W-:-:S04]  /*1530*/  IMAD.WIDE.U32 R164, R6, 0x10, R234 ;  /* 0x0000001006a47825 */ /* 0x000fc800078e00ea */
[C---:B------:R-:W-:Y:S01]  /*1540*/  IMAD.WIDE.U32 R166, R5.reuse, 0x10, R240 ;  /* 0x0000001005a67825 */ /* 0x040fe200078e00f0 */
[----:B------:R2:W-:Y:S03]  /*1550*/  STG.E.128 desc[UR6][R164.64], R160 ;  /* 0x000000a0a4007986 */ /* 0x0005e6000c101d06 */
[----:B-1----:R-:W-:-:S05]  /*1560*/  @P1 IMAD.WIDE.U32 R2, R5, 0x10, R2 ;  /* 0x0000001005021825 */ /* 0x002fca00078e0002 */
[----:B------:R1:W4:Y:S04]  /*1570*/  @P1 LDG.E.128 R152, desc[UR6][R2.64] ;  /* 0x0000000602981981 */ /* 0x000328000c1e1d00 */
[----:B--2---:R-:W2:Y:S01]  /*1580*/  LDG.E.128 R164, desc[UR6][R166.64] ;  /* 0x00000006a6a47981 */ /* 0x004ea2000c1e1d00 */
[----:B-1----:R-:W1:Y:S02]  /*1590*/  @P1 LDC.64 R2, c[0x0][0x3a0] ;  /* 0x0000e800ff021b82 */ /* 0x002e640000000a00 */
[----:B-1----:R-:W-:-:S04]  /*15a0*/  @P1 IMAD.WIDE.U32 R2, R244, 0x10, R2 ;  /* 0x00000010f4021825 */ /* 0x002fc800078e0002 */
[CC--:B--2---:R-:W-:Y:S01]  /*15b0*/  @P1 FMUL.FTZ R4, R237.reuse, R164.reuse ;  /* 0x000000a4ed041220 */ /* 0x0c4fe20000410000 */
[C---:B------:R-:W-:Y:S01]  /*15c0*/  @!P1 FMUL.FTZ R169, R237.reuse, R164 ;  /* 0x000000a4eda99220 */ /* 0x040fe20000410000 */
[C---:B------:R-:W-:Y:S01]  /*15d0*/  @P1 FMUL.FTZ R172, R237.reuse, R167 ;  /* 0x000000a7edac1220 */ /* 0x040fe20000410000 */
[C---:B------:R-:W-:Y:S01]  /*15e0*/  @P1 FMUL.FTZ R170, R237.reuse, R165 ;  /* 0x000000a5edaa1220 */ /* 0x040fe20000410000 */
[C---:B------:R-:W-:Y:S01]  /*15f0*/  @P1 FMUL.FTZ R171, R237.reuse, R166 ;  /* 0x000000a6edab1220 */ /* 0x040fe20000410000 */
[----:B----4-:R-:W-:Y:S01]  /*1600*/  @P1 FFMA.FTZ R164, R4, R80, R152 ;  /* 0x0000005004a41223 */ /* 0x010fe20000010098 */
[C---:B------:R-:W-:Y:S01]  /*1610*/  @!P1 FMUL.FTZ R168, R237.reuse, R167 ;  /* 0x000000a7eda89220 */ /* 0x040fe20000410000 */
[C---:B------:R-:W-:Y:S01]  /*1620*/  @!P1 FMUL.FTZ R0, R237.reuse, R165 ;  /* 0x000000a5ed009220 */ /* 0x040fe20000410000 */
[----:B------:R-:W-:Y:S01]  /*1630*/  @!P1 FMUL.FTZ R4, R237, R166 ;  /* 0x000000a6ed049220 */ /* 0x000fe20000410000 */
[----:B------:R-:W-:Y:S01]  /*1640*/  @P1 FFMA.FTZ R167, R172, R83, R155 ;  /* 0x00000053aca71223 */ /* 0x000fe2000001009b */
[----:B------:R-:W-:Y:S01]  /*1650*/  @!P1 FMUL.FTZ R164, R169, R80 ;  /* 0x00000050a9a49220 */ /* 0x000fe20000410000 */
[----:B------:R-:W-:Y:S01]  /*1660*/  @P1 FFMA.FTZ R165, R170, R81, R153 ;  /* 0x00000051aaa51223 */ /* 0x000fe20000010099 */
[-C--:B------:R-:W-:Y:S01]  /*1670*/  @P1 FFMA.FTZ R166, R171, R82.reuse, R154 ;  /* 0x00000052aba61223 */ /* 0x080fe2000001009a */
[----:B------:R-:W-:Y:S01]  /*1680*/  @!P1 FMUL.FTZ R167, R168, R83 ;  /* 0x00000053a8a79220 */ /* 0x000fe20000410000 */
[----:B------:R-:W-:Y:S01]  /*1690*/  @!P1 FMUL.FTZ R165, R0, R81 ;  /* 0x0000005100a59220 */ /* 0x000fe20000410000 */
[----:B------:R-:W-:Y:S01]  /*16a0*/  @!P1 FMUL.FTZ R166, R4, R82 ;  /* 0x0000005204a69220 */ /* 0x000fe20000410000 */
[----:B------:R-:W-:-:S04]  /*16b0*/  IMAD.WIDE.U32 R168, R5, 0x10, R234 ;  /* 0x0000001005a87825 */ /* 0x000fc800078e00ea */
[----:B------:R-:W-:Y:S01]  /*16c0*/  IMAD.WIDE.U32 R170, R244, 0x10, R240 ;  /* 0x00000010f4aa7825 */ /* 0x000fe200078e00f0 */
[----:B------:R1:W-:Y:S04]  /*16d0*/  STG.E.128 desc[UR6][R168.64], R164 ;  /* 0x000000a4a8007986 */ /* 0x0003e8000c101d06 */
[----:B------:R2:W4:Y:S02]  /*16e0*/  @P1 LDG.E.128 R152, desc[UR6][R2.64] ;  /* 0x0000000602981981 */ /* 0x000524000c1e1d00 */
[----:B--2---:R-:W2:Y:S02]  /*16f0*/  @P1 LDC.64 R2, c[0x0][0x3a0] ;  /* 0x0000e800ff021b82 */ /* 0x004ea40000000a00 */
[----:B-1----:R-:W3:Y:S01]  /*1700*/  LDG.E.128 R168, desc[UR6][R170.64] ;  /* 0x00000006aaa87981 */ /* 0x002ee2000c1e1d00 */
[----:B------:R-:W-:-:S05]  /*1710*/  IADD3 R181, PT, PT, R236, 0x80, RZ ;  /* 0x00000080ecb57810 */ /* 0x000fca0007ffe0ff */
[----:B--2---:R-:W-:-:S04]  /*1720*/  @P1 IMAD.WIDE.U32 R2, R181, 0x10, R2 ;  /* 0x00000010b5021825 */ /* 0x004fc800078e0002 */
[CC--:B---3--:R-:W-:Y:S01]  /*1730*/  @P1 FMUL.FTZ R4, R237.reuse, R168.reuse ;  /* 0x000000a8ed041220 */ /* 0x0c8fe20000410000 */
        /* <DEDUP_REMOVED lines=18> */
[----:B------:R2:W3:Y:S02]  /*1860*/  @P1 LDG.E.128 R152, desc[UR6][R2.64] ;  /* 0x0000000602981981 */ /* 0x0004e4000c1e1d00 */
[----:B--2---:R-:W2:Y:S02]  /*1870*/  @P1 LDC.64 R2, c[0x0][0x3a0] ;  /* 0x0000e800ff021b82 */ /* 0x004ea40000000a00 */
[----:B-1----:R-:W4:Y:S01]  /*1880*/  LDG.E.128 R172, desc[UR6][R174.64] ;  /* 0x00000006aeac7981 */ /* 0x002f22000c1e1d00 */
[----:B------:R-:W-:-:S05]  /*1890*/  IADD3 R185, PT, PT, R236, 0xa0, RZ ;  /* 0x000000a0ecb97810 */ /* 0x000fca0007ffe0ff */
[----:B--2---:R-:W-:-:S04]  /*18a0*/  @P1 IMAD.WIDE.U32 R2, R185, 0x10, R2 ;  /* 0x00000010b9021825 */ /* 0x004fc800078e0002 */
[CC--:B----4-:R-:W-:Y:S01]  /*18b0*/  @P1 FMUL.FTZ R4, R237.reuse, R172.reuse ;  /* 0x000000aced041220 */ /* 0x0d0fe20000410000 */
[C---:B------:R-:W-:Y:S01]  /*18c0*/  @!P1 FMUL.FTZ R177, R237.reuse, R172 ;  /* 0x000000acedb19220 */ /* 0x040fe20000410000 */
[C---:B------:R-:W-:Y:S01]  /*18d0*/  @P1 FMUL.FTZ R180, R237.reuse, R175 ;  /* 0x000000afedb41220 */ /* 0x040fe20000410000 */
[C---:B------:R-:W-:Y:S01]  /*18e0*/  @P1 FMUL.FTZ R178, R237.reuse, R173 ;  /* 0x000000adedb21220 */ /* 0x040fe20000410000 */
[C---:B------:R-:W-:Y:S01]  /*18f0*/  @P1 FMUL.FTZ R179, R237.reuse, R174 ;  /* 0x000000aeedb31220 */ /* 0x040fe20000410000 */
[----:B---3--:R-:W-:Y:S01]  /*1900*/  @P1 FFMA.FTZ R172, R4, R88, R152 ;  /* 0x0000005804ac1223 */ /* 0x008fe20000010098 */
        /* <DEDUP_REMOVED lines=16> */
[----:B------:R-:W-:-:S03]  /*1a10*/  IADD3 R189, PT, PT, R236, 0xc0, RZ ;  /* 0x000000c0ecbd7810 */ /* 0x000fc60007ffe0ff */
[----:B------:R1:W-:Y:S02]  /*1a20*/  STL [R1+0x8], R181 ;  /* 0x000008b501007387 */ /* 0x0003e40000100800 */
[----:B--2---:R-:W-:-:S04]  /*1a30*/  @P1 IMAD.WIDE.U32 R2, R189, 0x10, R2 ;  /* 0x00000010bd021825 */ /* 0x004fc800078e0002 */
[CC--:B----4-:R-:W-:Y:S01]  /*1a40*/  @P1 FMUL.FTZ R4, R237.reuse, R176.reuse ;  /* 0x000000b0ed041220 */ /* 0x0d0fe20000410000 */
[C---:B-1----:R-:W-:Y:S01]  /*1a50*/  @!P1 FMUL.FTZ R181, R237.reuse, R176 ;  /* 0x000000b0edb59220 */ /* 0x042fe20000410000 */
        /* <DEDUP_REMOVED lines=46> */
[----:B------:R1:W-:Y:S02]  /*1d40*/  STL [R1], R189 ;  /* 0x000000bd01007387 */ /* 0x0003e40000100800 */
        /* <DEDUP_REMOVED lines=166> */
[----:B-1----:R-:W4:Y:S02]  /*27b0*/  LDG.E.128 R212, desc[UR6][R214.64] ;  /* 0x00000006d6d47981 */ /* 0x002f24000c1e1d00 */
[CC--:B----4-:R-:W-:Y:S01]  /*27c0*/  @P1 FMUL.FTZ R216, R237.reuse, R212.reuse ;  /* 0x000000d4edd81220 */ /* 0x0d0fe20000410000 */
[C---:B------:R-:W-:Y:S01]  /*27d0*/  @!P1 FMUL.FTZ R4, R237.reuse, R212 ;  /* 0x000000d4ed049220 */ /* 0x040fe20000410000 */
[C---:B------:R-:W-:Y:S01]  /*27e0*/  @P1 FMUL.FTZ R219, R237.reuse, R214 ;  /* 0x000000d6eddb1220 */ /* 0x040fe20000410000 */
[C---:B------:R-:W-:Y:S01]  /*27f0*/  @P1 FMUL.FTZ R220, R237.reuse, R215 ;  /* 0x000000d7eddc1220 */ /* 0x040fe20000410000 */
[-C--:B---3--:R-:W-:Y:S01]  /*2800*/  @P1 FFMA.FTZ R212, R216, R128.reuse, R152 ;  /* 0x00000080d8d41223 */ /* 0x088fe20000010098 */
[----:B------:R-:W-:Y:S01]  /*2810*/  @!P1 FMUL.FTZ R212, R4, R128 ;  /* 0x0000008004d49220 */ /* 0x000fe20000410000 */
[C---:B------:R-:W-:Y:S01]  /*2820*/  @P1 FMUL.FTZ R218, R237.reuse, R213 ;  /* 0x000000d5edda1220 */ /* 0x040fe20000410000 */
[C---:B------:R-:W-:Y:S01]  /*2830*/  @!P1 FMUL.FTZ R216, R237.reuse, R214 ;  /* 0x000000d6edd89220 */ /* 0x040fe20000410000 */
[C---:B------:R-:W-:Y:S01]  /*2840*/  @!P1 FMUL.FTZ R217, R237.reuse, R215 ;  /* 0x000000d7edd99220 */ /* 0x040fe20000410000 */
[----:B------:R-:W-:Y:S01]  /*2850*/  IADD3 R4, PT, PT, R236, 0x1e0, RZ ;  /* 0x000001e0ec047810 */ /* 0x000fe20007ffe0ff */
[----:B------:R-:W-:Y:S01]  /*2860*/  @!P1 FMUL.FTZ R0, R237, R213 ;  /* 0x000000d5ed009220 */ /* 0x000fe20000410000 */
[-C--:B------:R-:W-:Y:S01]  /*2870*/  @P1 FFMA.FTZ R214, R219, R130.reuse, R154 ;  /* 0x00000082dbd61223 */ /* 0x080fe2000001009a */
[----:B------:R-:W-:Y:S01]  /*2880*/  @P1 FFMA.FTZ R215, R220, R131, R155 ;  /* 0x00000083dcd71223 */ /* 0x000fe2000001009b */
[----:B------:R-:W-:Y:S01]  /*2890*/  @P1 FFMA.FTZ R213, R218, R129, R153 ;  /* 0x00000081dad51223 */ /* 0x000fe20000010099 */
[----:B------:R-:W-:Y:S01]  /*28a0*/  @!P1 FMUL.FTZ R214, R216, R130 ;  /* 0x00000082d8d69220 */ /* 0x000fe20000410000 */
[----:B------:R-:W-:Y:S01]  /*28b0*/  @!P1 FMUL.FTZ R215, R217, R131 ;  /* 0x00000083d9d79220 */ /* 0x000fe20000410000 */
[----:B------:R-:W-:Y:S01]  /*28c0*/  @!P1 FMUL.FTZ R213, R0, R129 ;  /* 0x0000008100d59220 */ /* 0x000fe20000410000 */
[----:B------:R-:W-:Y:S01]  /*28d0*/  IMAD.WIDE.U32 R216, R243, 0x10, R234 ;  /* 0x00000010f3d87825 */ /* 0x000fe200078e00ea */
[----:B------:R-:W1:Y:S03]  /*28e0*/  @P1 LDC.64 R220, c[0x0][0x3a0] ;  /* 0x0000e800ffdc1b82 */ /* 0x000e660000000a00 */
[C---:B------:R-:W-:Y:S01]  /*28f0*/  IMAD.WIDE.U32 R218, R4.reuse, 0x10, R240 ;  /* 0x0000001004da7825 */ /* 0x040fe200078e00f0 */
[----:B------:R3:W-:Y:S03]  /*2900*/  STG.E.128 desc[UR6][R216.64], R212 ;  /* 0x000000d4d8007986 */ /* 0x0007e6000c101d06 */
[----:B--2---:R-:W-:-:S05]  /*2910*/  @P1 IMAD.WIDE.U32 R2, R4, 0x10, R2 ;  /* 0x0000001004021825 */ /* 0x004fca00078e0002 */
[----:B------:R2:W4:Y:S04]  /*2920*/  @P1 LDG.E.128 R152, desc[UR6][R2.64] ;  /* 0x0000000602981981 */ /* 0x000528000c1e1d00 */
[----:B---3--:R-:W2:Y:S02]  /*2930*/  LDG.E.128 R216, desc[UR6][R218.64] ;  /* 0x00000006dad87981 */ /* 0x008ea4000c1e1d00 */
[CC--:B--2---:R-:W-:Y:S01]  /*2940*/  @P1 FMUL.FTZ R2, R237.reuse, R216.reuse ;  /* 0x000000d8ed021220 */ /* 0x0c4fe20000410000 */
[C---:B------:R-:W-:Y:S01]  /*2950*/  @!P1 FMUL.FTZ R0, R237.reuse, R216 ;  /* 0x000000d8ed009220 */ /* 0x040fe20000410000 */
[CC--:B------:R-:W-:Y:S01]  /*2960*/  @P1 FMUL.FTZ R3, R237.reuse, R217.reuse ;  /* 0x000000d9ed031220 */ /* 0x0c0fe20000410000 */
[----:B------:R-:W-:Y:S01]  /*2970*/  @!P1 FMUL.FTZ R222, R237, R217 ;  /* 0x000000d9edde9220 */ /* 0x000fe20000410000 */
[-C--:B----4-:R-:W-:Y:S01]  /*2980*/  @P1 FFMA.FTZ R216, R2, R132.reuse, R152 ;  /* 0x0000008402d81223 */ /* 0x090fe20000010098 */
[----:B------:R-:W-:Y:S01]  /*2990*/  @!P1 FMUL.FTZ R216, R0, R132 ;  /* 0x0000008400d89220 */ /* 0x000fe20000410000 */
[-C--:B------:R-:W-:Y:S01]  /*29a0*/  @P1 FFMA.FTZ R217, R3, R133.reuse, R153 ;  /* 0x0000008503d91223 */ /* 0x080fe20000010099 */
[----:B------:R-:W-:Y:S01]  /*29b0*/  @!P1 FMUL.FTZ R217, R222, R133 ;  /* 0x00000085ded99220 */ /* 0x000fe20000410000 */
[CC--:B------:R-:W-:Y:S01]  /*29c0*/  @P1 FMUL.FTZ R0, R237.reuse, R219.reuse ;  /* 0x000000dbed001220 */ /* 0x0c0fe20000410000 */
[CC--:B------:R-:W-:Y:S01]  /*29d0*/  @P1 FMUL.FTZ R3, R237.reuse, R218.reuse ;  /* 0x000000daed031220 */ /* 0x0c0fe20000410000 */
[C---:B------:R-:W-:Y:S01]  /*29e0*/  @!P1 FMUL.FTZ R222, R237.reuse, R219 ;  /* 0x000000dbedde9220 */ /* 0x040fe20000410000 */
[----:B------:R-:W-:Y:S01]  /*29f0*/  @!P1 FMUL.FTZ R2, R237, R218 ;  /* 0x000000daed029220 */ /* 0x000fe20000410000 */
[-C--:B------:R-:W-:Y:S01]  /*2a00*/  @P1 FFMA.FTZ R219, R0, R135.reuse, R155 ;  /* 0x0000008700db1223 */ /* 0x080fe2000001009b */
[-C--:B------:R-:W-:Y:S01]  /*2a10*/  @P1 FFMA.FTZ R218, R3, R134.reuse, R154 ;  /* 0x0000008603da1223 */ /* 0x080fe2000001009a */
[----:B------:R-:W-:Y:S01]  /*2a20*/  @!P1 FMUL.FTZ R219, R222, R135 ;  /* 0x00000087dedb9220 */ /* 0x000fe20000410000 */
[----:B------:R-:W-:Y:S01]  /*2a30*/  @!P1 FMUL.FTZ R218, R2, R134 ;  /* 0x0000008602da9220 */ /* 0x000fe20000410000 */
[----:B------:R-:W-:Y:S01]  /*2a40*/  IMAD.WIDE.U32 R222, R4, 0x10, R234 ;  /* 0x0000001004de7825 */ /* 0x000fe200078e00ea */
[----:B------:R-:W-:-:S04]  /*2a50*/  IADD3 R3, PT, PT, R236, 0x200, RZ ;  /* 0x00000200ec037810 */ /* 0x000fc80007ffe0ff */
[----:B------:R2:W-:Y:S01]  /*2a60*/  STG.E.128 desc[UR6][R222.64], R216 ;  /* 0x000000d8de007986 */ /* 0x0005e2000c101d06 */
[----:B-1----:R-:W-:-:S05]  /*2a70*/  @P1 IMAD.WIDE.U32 R220, R3, 0x10, R220 ;  /* 0x0000001003dc1825 */ /* 0x002fca00078e00dc */
[----:B------:R-:W3:Y:S01]  /*2a80*/  @P1 LDG.E.128 R152, desc[UR6][R220.64] ;  /* 0x00000006dc981981 */ /* 0x000ee2000c1e1d00 */
[----:B--2---:R-:W-:-:S06]  /*2a90*/  IMAD.WIDE.U32 R222, R3, 0x10, R240 ;  /* 0x0000001003de7825 */ /* 0x004fcc00078e00f0 */
[----:B------:R-:W2:Y:S02]  /*2aa0*/  LDG.E.128 R220, desc[UR6][R222.64] ;  /* 0x00000006dedc7981 */ /* 0x000ea4000c1e1d00 */
[CC--:B--2---:R-:W-:Y:S01]  /*2ab0*/  @P1 FMUL.FTZ R0, R237.reuse, R220.reuse ;  /* 0x000000dced001220 */ /* 0x0c4fe20000410000 */
[----:B------:R-:W-:-:S03]  /*2ac0*/  @!P1 FMUL.FTZ R2, R237, R220 ;  /* 0x000000dced029220 */ /* 0x000fc60000410000 */
[-C--:B---3--:R-:W-:Y:S01]  /*2ad0*/  @P1 FFMA.FTZ R220, R0, R136.reuse, R152 ;  /* 0x0000008800dc1223 */ /* 0x088fe20000010098 */
[----:B------:R-:W-:Y:S01]  /*2ae0*/  @!P1 FMUL.FTZ R220, R2, R136 ;  /* 0x0000008802dc9220 */ /* 0x000fe20000410000 */
[CC--:B------:R-:W-:Y:S01]  /*2af0*/  @P1 FMUL.FTZ R2, R237.reuse, R221.reuse ;  /* 0x000000dded021220 */ /* 0x0c0fe20000410000 */
[----:B------:R-:W-:-:S03]  /*2b00*/  @!P1 FMUL.FTZ R0, R237, R221 ;  /* 0x000000dded009220 */ /* 0x000fc60000410000 */
[-C--:B------:R-:W-:Y:S01]  /*2b10*/  @P1 FFMA.FTZ R221, R2, R137.reuse, R153 ;  /* 0x0000008902dd1223 */ /* 0x080fe20000010099 */
[CC--:B------:R-:W-:Y:S01]  /*2b20*/  @P1 FMUL.FTZ R2, R237.reuse, R222.reuse ;  /* 0x000000deed021220 */ /* 0x0c0fe20000410000 */
[----:B------:R-:W-:Y:S01]  /*2b30*/  @!P1 FMUL.FTZ R221, R0, R137 ;  /* 0x0000008900dd9220 */ /* 0x000fe20000410000 */
[C---:B------:R-:W-:Y:S01]  /*2b40*/  @!P1 FMUL.FTZ R0, R237.reuse, R222 ;  /* 0x000000deed009220 */ /* 0x040fe20000410000 */
[CC--:B------:R-:W-:Y:S01]  /*2b50*/  @P1 FMUL.FTZ R226, R237.reuse, R223.reuse ;  /* 0x000000dfede21220 */ /* 0x0c0fe20000410000 */
[----:B------:R-:W-:Y:S01]  /*2b60*/  @!P1 FMUL.FTZ R227, R237, R223 ;  /* 0x000000dfede39220 */ /* 0x000fe20000410000 */
[-C--:B------:R-:W-:Y:S01]  /*2b70*/  @P1 FFMA.FTZ R222, R2, R138.reuse, R154 ;  /* 0x0000008a02de1223 */ /* 0x080fe2000001009a */
[----:B------:R-:W-:Y:S01]  /*2b80*/  IADD3 R2, PT, PT, R236, 0x220, RZ ;  /* 0x00000220ec027810 */ /* 0x000fe20007ffe0ff */
[-C--:B------:R-:W-:Y:S01]  /*2b90*/  @P1 FFMA.FTZ R223, R226, R139.reuse, R155 ;  /* 0x0000008be2df1223 */ /* 0x080fe2000001009b */
[----:B------:R-:W-:Y:S01]  /*2ba0*/  @!P1 FMUL.FTZ R223, R227, R139 ;  /* 0x0000008be3df9220 */ /* 0x000fe20000410000 */
[----:B------:R-:W-:Y:S01]  /*2bb0*/  @!P1 FMUL.FTZ R222, R0, R138 ;  /* 0x0000008a00de9220 */ /* 0x000fe20000410000 */
[----:B------:R-:W-:-:S04]  /*2bc0*/  IMAD.WIDE.U32 R226, R3, 0x10, R234 ;  /* 0x0000001003e27825 */ /* 0x000fc800078e00ea */
[C---:B------:R-:W-:Y:S01]  /*2bd0*/  @P1 IMAD.WIDE.U32 R224, R2.reuse, 0x10, R224 ;  /* 0x0000001002e01825 */ /* 0x040fe200078e00e0 */
[----:B------:R1:W-:Y:S04]  /*2be0*/  STG.E.128 desc[UR6][R226.64], R220 ;  /* 0x000000dce2007986 */ /* 0x0003e8000c101d06 */
[----:B------:R2:W3:Y:S02]  /*2bf0*/  @P1 LDG.E.128 R152, desc[UR6][R224.64] ;  /* 0x00000006e0981981 */ /* 0x0004e4000c1e1d00 */
[----:B--2---:R-:W-:-:S06]  /*2c00*/  IMAD.WIDE.U32 R224, R2, 0x10, R240 ;  /* 0x0000001002e07825 */ /* 0x004fcc00078e00f0 */
[----:B-1----:R-:W2:Y:S02]  /*2c10*/  LDG.E.128 R224, desc[UR6][R224.64] ;  /* 0x00000006e0e07981 */ /* 0x002ea4000c1e1d00 */
[CC--:B--2---:R-:W-:Y:S01]  /*2c20*/  @P1 FMUL.FTZ R0, R237.reuse, R224.reuse ;  /* 0x000000e0ed001220 */ /* 0x0c4fe20000410000 */
[----:B------:R-:W-:-:S03]  /*2c30*/  @!P1 FMUL.FTZ R228, R237, R224 ;  /* 0x000000e0ede49220 */ /* 0x000fc60000410000 */
[-C--:B---3--:R-:W-:Y:S01]  /*2c40*/  @P1 FFMA.FTZ R224, R0, R140.reuse, R152 ;  /* 0x0000008c00e01223 */ /* 0x088fe20000010098 */
[----:B------:R-:W-:Y:S01]  /*2c50*/  @!P1 FMUL.FTZ R224, R228, R140 ;  /* 0x0000008ce4e09220 */ /* 0x000fe20000410000 */
[CC--:B------:R-:W-:Y:S01]  /*2c60*/  @P1 FMUL.FTZ R228, R237.reuse, R225.reuse ;  /* 0x000000e1ede41220 */ /* 0x0c0fe20000410000 */
[----:B------:R-:W-:-:S03]  /*2c70*/  @!P1 FMUL.FTZ R0, R237, R225 ;  /* 0x000000e1ed009220 */ /* 0x000fc60000410000 */
[-C--:B------:R-:W-:Y:S02]  /*2c80*/  @P1 FFMA.FTZ R225, R228, R141.reuse, R153 ;  /* 0x0000008de4e11223 */ /* 0x080fe40000010099 */
[----:B------:R-:W1:Y:S01]  /*2c90*/  @P1 LDC.64 R228, c[0x0][0x3a0] ;  /* 0x0000e800ffe41b82 */ /* 0x000e620000000a00 */
[----:B------:R-:W-:Y:S01]  /*2ca0*/  @!P1 FMUL.FTZ R225, R0, R141 ;  /* 0x0000008d00e19220 */ /* 0x000fe20000410000 */
[CC--:B------:R-:W-:Y:S01]  /*2cb0*/  @P1 FMUL.FTZ R230, R237.reuse, R226.reuse ;  /* 0x000000e2ede61220 */ /* 0x0c0fe20000410000 */
[C---:B------:R-:W-:Y:S01]  /*2cc0*/  @!P1 FMUL.FTZ R0, R237.reuse, R226 ;  /* 0x000000e2ed009220 */ /* 0x040fe20000410000 */
[CC--:B------:R-:W-:Y:S02]  /*2cd0*/  @P1 FMUL.FTZ R231, R237.reuse, R227.reuse ;  /* 0x000000e3ede71220 */ /* 0x0c0fe40000410000 */
[-C--:B------:R-:W-:Y:S01]  /*2ce0*/  @P1 FFMA.FTZ R226, R230, R142.reuse, R154 ;  /* 0x0000008ee6e21223 */ /* 0x080fe2000001009a */
[----:B------:R-:W-:Y:S01]  /*2cf0*/  @!P1 FMUL.FTZ R226, R0, R142 ;  /* 0x0000008e00e29220 */ /* 0x000fe20000410000 */
[----:B------:R-:W-:Y:S01]  /*2d00*/  @!P1 FMUL.FTZ R232, R237, R227 ;  /* 0x000000e3ede89220 */ /* 0x000fe20000410000 */
[----:B------:R-:W-:Y:S01]  /*2d10*/  IADD3 R0, PT, PT, R236, 0x240, RZ ;  /* 0x00000240ec007810 */ /* 0x000fe20007ffe0ff */
[----:B------:R-:W-:Y:S01]  /*2d20*/  @P1 FFMA.FTZ R227, R231, R143, R155 ;  /* 0x0000008fe7e31223 */ /* 0x000fe2000001009b */
[----:B------:R-:W-:-:S04]  /*2d30*/  IMAD.WIDE.U32 R230, R2, 0x10, R234 ;  /* 0x0000001002e67825 */ /* 0x000fc800078e00ea */
[----:B------:R-:W-:-:S05]  /*2d40*/  @!P1 FMUL.FTZ R227, R232, R143 ;  /* 0x0000008fe8e39220 */ /* 0x000fca0000410000 */
[----:B------:R2:W-:Y:S01]  /*2d50*/  STG.E.128 desc[UR6][R230.64], R224 ;  /* 0x000000e0e6007986 */ /* 0x0005e2000c101d06 */
[----:B-1----:R-:W-:-:S05]  /*2d60*/  @P1 IMAD.WIDE.U32 R228, R0, 0x10, R228 ;  /* 0x0000001000e41825 */ /* 0x002fca00078e00e4 */
[----:B------:R1:W3:Y:S02]  /*2d70*/  @P1 LDG.E.128 R152, desc[UR6][R228.64] ;  /* 0x00000006e4981981 */ /* 0x0002e4000c1e1d00 */
[----:B-1----:R-:W-:-:S06]  /*2d80*/  IMAD.WIDE.U32 R228, R0, 0x10, R240 ;  /* 0x0000001000e47825 */ /* 0x002fcc00078e00f0 */
[----:B--2---:R-:W2:Y:S01]  /*2d90*/  LDG.E.128 R228, desc[UR6][R228.64] ;  /* 0x00000006e4e47981 */ /* 0x004ea2000c1e1d00 */
[----:B------:R-:W-:Y:S01]  /*2da0*/  IADD3 R242, PT, PT, R236, 0x260, RZ ;  /* 0x00000260ecf27810 */ /* 0x000fe20007ffe0ff */
[CC--:B--2---:R-:W-:Y:S01]  /*2db0*/  @P1 FMUL.FTZ R232, R237.reuse, R228.reuse ;  /* 0x000000e4ede81220 */ /* 0x0c4fe20000410000 */
[C---:B------:R-:W-:Y:S01]  /*2dc0*/  @!P1 FMUL.FTZ R233, R237.reuse, R228 ;  /* 0x000000e4ede99220 */ /* 0x040fe20000410000 */
[CC--:B------:R-:W-:Y:S02]  /*2dd0*/  @!P1 FMUL.FTZ R234, R237.reuse, R229.reuse ;  /* 0x000000e5edea9220 */ /* 0x0c0fe40000410000 */
[----:B---3--:R-:W-:Y:S01]  /*2de0*/  @P1 FFMA.FTZ R228, R232, R144, R152 ;  /* 0x00000090e8e41223 */ /* 0x008fe20000010098 */
[C---:B------:R-:W-:Y:S01]  /*2df0*/  @P1 FMUL.FTZ R232, R237.reuse, R229 ;  /* 0x000000e5ede81220 */ /* 0x040fe20000410000 */
[----:B------:R-:W-:-:S03]  /*2e00*/  @P1 FMUL.FTZ R235, R237, R230 ;  /* 0x000000e6edeb1220 */ /* 0x000fc60000410000 */
[-C--:B------:R-:W-:Y:S01]  /*2e10*/  @P1 FFMA.FTZ R229, R232, R145.reuse, R153 ;  /* 0x00000091e8e51223 */ /* 0x080fe20000010099 */
[----:B------:R-:W-:Y:S01]  /*2e20*/  @!P1 FMUL.FTZ R229, R234, R145 ;  /* 0x00000091eae59220 */ /* 0x000fe20000410000 */
[----:B------:R-:W-:Y:S01]  /*2e30*/  @!P1 FMUL.FTZ R234, R237, R230 ;  /* 0x000000e6edea9220 */ /* 0x000fe20000410000 */
[----:B------:R-:W-:Y:S01]  /*2e40*/  @P1 FFMA.FTZ R230, R235, R146, R154 ;  /* 0x00000092ebe61223 */ /* 0x000fe2000001009a */
[----:B------:R-:W-:Y:S02]  /*2e50*/  @!P1 FMUL.FTZ R228, R233, R144 ;  /* 0x00000090e9e49220 */ /* 0x000fe40000410000 */
[----:B------:R-:W-:Y:S01]  /*2e60*/  @!P1 FMUL.FTZ R230, R234, R146 ;  /* 0x00000092eae69220 */ /* 0x000fe20000410000 */
[----:B------:R-:W1:Y:S08]  /*2e70*/  @P1 LDC.64 R232, c[0x0][0x3a0] ;  /* 0x0000e800ffe81b82 */ /* 0x000e700000000a00 */
[----:B------:R-:W2:Y:S01]  /*2e80*/  LDC.64 R234, c[0x0][0x3a8] ;  /* 0x0000ea00ffea7b82 */ /* 0x000ea20000000a00 */
[CC--:B------:R-:W-:Y:S01]  /*2e90*/  @P1 FMUL.FTZ R238, R237.reuse, R231.reuse ;  /* 0x000000e7edee1220 */ /* 0x0c0fe20000410000 */
[----:B------:R-:W-:-:S03]  /*2ea0*/  @!P1 FMUL.FTZ R239, R237, R231 ;  /* 0x000000e7edef9220 */ /* 0x000fc60000410000 */
[-C--:B------:R-:W-:Y:S01]  /*2eb0*/  @P1 FFMA.FTZ R231, R238, R147.reuse, R155 ;  /* 0x00000093eee71223 */ /* 0x080fe2000001009b */
[----:B------:R-:W-:Y:S01]  /*2ec0*/  @!P1 FMUL.FTZ R231, R239, R147 ;  /* 0x00000093efe79220 */ /* 0x000fe20000410000 */
[----:B-1----:R-:W-:-:S04]  /*2ed0*/  @P1 IMAD.WIDE.U32 R232, R242, 0x10, R232 ;  /* 0x00000010f2e81825 */ /* 0x002fc800078e00e8 */
[----:B--2---:R-:W-:-:S05]  /*2ee0*/  IMAD.WIDE.U32 R234, R0, 0x10, R234 ;  /* 0x0000001000ea7825 */ /* 0x004fca00078e00ea */
[----:B------:R1:W-:Y:S04]  /*2ef0*/  STG.E.128 desc[UR6][R234.64], R228 ;  /* 0x000000e4ea007986 */ /* 0x0003e8000c101d06 */
[----:B------:R2:W3:Y:S02]  /*2f00*/  @P1 LDG.E.128 R152, desc[UR6][R232.64] ;  /* 0x00000006e8981981 */ /* 0x0004e4000c1e1d00 */
[----:B--2---:R-:W-:-:S06]  /*2f10*/  IMAD.WIDE.U32 R232, R242, 0x10, R240 ;  /* 0x00000010f2e87825 */ /* 0x004fcc00078e00f0 */
[----:B-1----:R-:W2:Y:S02]  /*2f20*/  LDG.E.128 R232, desc[UR6][R232.64] ;  /* 0x00000006e8e87981 */ /* 0x002ea4000c1e1d00 */
[CC--:B--2---:R-:W-:Y:S01]  /*2f30*/  @!P1 FMUL.FTZ R240, R237.reuse, R235.reuse ;  /* 0x000000ebedf09220 */ /* 0x0c4fe20000410000 */
[C---:B------:R-:W-:Y:S01]  /*2f40*/  @P1 FMUL.FTZ R239, R237.reuse, R235 ;  /* 0x000000ebedef1220 */ /* 0x040fe20000410000 */
[CC--:B------:R-:W-:Y:S01]  /*2f50*/  @!P1 FMUL.FTZ R235, R237.reuse, R233.reuse ;  /* 0x000000e9edeb9220 */ /* 0x0c0fe20000410000 */
[C---:B------:R-:W-:Y:S01]  /*2f60*/  @P1 FMUL.FTZ R241, R237.reuse, R233 ;  /* 0x000000e9edf11220 */ /* 0x040fe20000410000 */
[C---:B------:R-:W-:Y:S01]  /*2f70*/  @P1 FMUL.FTZ R251, R237.reuse, R232 ;  /* 0x000000e8edfb1220 */ /* 0x040fe20000410000 */
[----:B------:R-:W-:Y:S01]  /*2f80*/  MOV R233, R240 ;  /* 0x000000f000e97202 */ /* 0x000fe20000000f00 */
[C---:B------:R-:W-:Y:S01]  /*2f90*/  @!P1 FMUL.FTZ R238, R237.reuse, R232 ;  /* 0x000000e8edee9220 */ /* 0x040fe20000410000 */
[CC--:B------:R-:W-:Y:S01]  /*2fa0*/  @P1 FMUL.FTZ R240, R237.reuse, R234.reuse ;  /* 0x000000eaedf01220 */ /* 0x0c0fe20000410000 */
[----:B------:R-:W-:Y:S01]  /*2fb0*/  @!P1 FMUL.FTZ R237, R237, R234 ;  /* 0x000000eaeded9220 */ /* 0x000fe20000410000 */
[----:B------:R-:W-:Y:S01]  /*2fc0*/  MOV R234, R235 ;  /* 0x000000eb00ea7202 */ /* 0x000fe20000000f00 */
[----:B---3--:R-:W-:-:S03]  /*2fd0*/  @P1 FFMA.FTZ R232, R251, R148, R152 ;  /* 0x00000094fbe81223 */ /* 0x008fc60000010098 */
[----:B------:R-:W-:Y:S01]  /*2fe0*/  MOV R251, R234 ;  /* 0x000000ea00fb7202 */ /* 0x000fe20000000f00 */
[-C--:B------:R-:W-:Y:S01]  /*2ff0*/  @P1 FFMA.FTZ R234, R240, R150.reuse, R154 ;  /* 0x00000096f0ea1223 */ /* 0x080fe2000001009a */
[----:B------:R-:W-:Y:S01]  /*3000*/  @!P1 FMUL.FTZ R234, R237, R150 ;  /* 0x00000096edea9220 */ /* 0x000fe20000410000 */
        /* <DEDUP_REMOVED lines=63> */
[----:B------:R-:W-:Y:S01]  /*3400*/  @P1 FFMA.FTZ R235, R239, R151, R155 ;  /* 0x00000097efeb1223 */ /* 0x000fe2000001009b */
[----:B------:R-:W-:Y:S02]  /*3410*/  @!P1 FMUL.FTZ R232, R238, R148 ;  /* 0x00000094eee89220 */ /* 0x000fe40000410000 */
[----:B------:R-:W-:Y:S01]  /*3420*/  FADD.FTZ R237, R237, R219 ;  /* 0x000000dbeded7221 */ /* 0x000fe20000010000 */
[----:B------:R-:W1:Y:S03]  /*3430*/  LDC.64 R238, c[0x0][0x3a8] ;  /* 0x0000ea00ffee7b82 */ /* 0x000e660000000a00 */
[----:B------:R-:W-:-:S04]  /*3440*/  FADD.FTZ R237, R237, R220 ;  /* 0x000000dceded7221 */ /* 0x000fc80000010000 */
[----:B------:R-:W-:-:S04]  /*3450*/  FADD.FTZ R237, R237, R221 ;  /* 0x000000ddeded7221 */ /* 0x000fc80000010000 */
[----:B------:R-:W-:-:S04]  /*3460*/  FADD.FTZ R237, R237, R222 ;  /* 0x000000deeded7221 */ /* 0x000fc80000010000 */
[----:B------:R-:W-:-:S04]  /*3470*/  FADD.FTZ R237, R237, R223 ;  /* 0x000000dfeded7221 */ /* 0x000fc80000010000 */
[----:B------:R-:W-:Y:S01]  /*3480*/  FADD.FTZ R237, R237, R224 ;  /* 0x000000e0eded7221 */ /* 0x000fe20000010000 */
[----:B------:R-:W-:Y:S01]  /*3490*/  @!P1 FMUL.FTZ R235, R233, R151 ;  /* 0x00000097e9eb9220 */ /* 0x000fe20000410000 */
[-C--:B------:R-:W-:Y:S02]  /*34a0*/  @P1 FFMA.FTZ R233, R241, R149.reuse, R153 ;  /* 0x00000095f1e91223 */ /* 0x080fe40000010099 */
[----:B------:R-:W-:Y:S01]  /*34b0*/  FADD.FTZ R237, R237, R225 ;  /* 0x000000e1eded7221 */ /* 0x000fe20000010000 */
[----:B------:R-:W-:Y:S01]  /*34c0*/  @!P1 FMUL.FTZ R233, R251, R149 ;  /* 0x00000095fbe99220 */ /* 0x000fe20000410000 */
[----:B-1----:R-:W-:-:S04]  /*34d0*/  IMAD.WIDE.U32 R238, R242, 0x10, R238 ;  /* 0x00000010f2ee7825 */ /* 0x002fc800078e00ee */
[----:B------:R-:W-:Y:S01]  /*34e0*/  FADD.FTZ R237, R237, R226 ;  /* 0x000000e2eded7221 */ /* 0x000fe20000010000 */
[----:B------:R1:W-:Y:S03]  /*34f0*/  STG.E.128 desc[UR6][R238.64], R232 ;  /* 0x000000e8ee007986 */ /* 0x0003e6000c101d06 */
[----:B------:R-:W-:-:S04]  /*3500*/  FADD.FTZ R237, R237, R227 ;  /* 0x000000e3eded7221 */ /* 0x000fc80000010000 */
[----:B------:R-:W-:-:S04]  /*3510*/  FADD.FTZ R237, R237, R228 ;  /* 0x000000e4eded7221 */ /* 0x000fc80000010000 */
[----:B------:R-:W-:Y:S01]  /*3520*/  FADD.FTZ R237, R237, R229 ;  /* 0x000000e5eded7221 */ /* 0x000fe20000010000 */
[----:B-1----:R-:W1:Y:S03]  /*3530*/  S2R R238, SR_TID.X ;  /* 0x0000000000ee7919 */ /* 0x002e660000002100 */
[----:B------:R-:W-:-:S04]  /*3540*/  FADD.FTZ R237, R237, R230 ;  /* 0x000000e6eded7221 */ /* 0x000fc80000010000 */
[----:B------:R-:W-:-:S04]  /*3550*/  FADD.FTZ R237, R237, R231 ;  /* 0x000000e7eded7221 */ /* 0x000fc80000010000 */
[----:B------:R-:W-:Y:S01]  /*3560*/  FADD.FTZ R237, R237, R232 ;  /* 0x000000e8eded7221 */ /* 0x000fe20000010000 */
[----:B------:R-:W-:-:S03]  /*3570*/  UMOV UR5, 0xffffffff ;  /* 0xffffffff00057882 */ /* 0x000fc60000000000 */
[----:B------:R-:W-:-:S04]  /*3580*/  FADD.FTZ R237, R237, R233 ;  /* 0x000000e9eded7221 */ /* 0x000fc80000010000 */
[----:B------:R-:W-:-:S04]  /*3590*/  FADD.FTZ R237, R237, R234 ;  /* 0x000000eaeded7221 */ /* 0x000fc80000010000 */
[----:B------:R-:W-:Y:S01]  /*35a0*/  FADD.FTZ R240, R237, R235 ;  /* 0x000000ebedf07221 */ /* 0x000fe20000010000 */
[----:B-1----:R-:W-:Y:S01]  /*35b0*/  LOP3.LUT P2, RZ, R238, 0x1f, RZ, 0xc0, !PT ;  /* 0x0000001feeff7812 */ /* 0x002fe2000784c0ff */
[----:B------:R-:W-:-:S12]  /*35c0*/  BRA.DIV UR5, `(.L_x_79533) ;  /* 0x0000006605987947 */ /* 0x000fd8000b800000 */
        /* <DEDUP_REMOVED lines=181> */
.L_x_79548:
[----:B------:R-:W0:Y:S01]  /*4120*/  LDC R238, c[0x0][0x400] ;  /* 0x00010000ffee7b82 */ /* 0x000e220000000800 */
[----:B--2---:R-:W-:Y:S01]  /*4130*/  FADD.FTZ R237, R240, R237 ;  /* 0x000000edf0ed7221 */ /* 0x004fe20000010000 */
[----:B------:R-:W-:Y:S01]  /*4140*/  ISETP.NE.AND P0, PT, RZ, UR9, PT ;  /* 0x00000009ff007c0c */ /* 0x000fe2000bf05270 */
[----:B------:R2:W-:Y:S04]  /*4150*/  STL [R1+0x1a4], R77 ;  /* 0x0001a44d01007387 */ /* 0x0005e80000100800 */
[----:B------:R3:W-:Y:S01]  /*4160*/  STL [R1+0x1a0], R76 ;  /* 0x0001a04c01007387 */ /* 0x0007e20000100800 */
[----:B-1----:R-:W1:Y:S03]  /*4170*/  LDC.64 R240, c[0x0][0x428] ;  /* 0x00010a00fff07b82 */ /* 0x002e660000000a00 */
[----:B------:R4:W-:Y:S04]  /*4180*/  STL [R1+0x19c], R75 ;  /* 0x00019c4b01007387 */ /* 0x0009e80000100800 */
[----:B------:R4:W-:Y:S04]  /*4190*/  STL [R1+0x198], R74 ;  /* 0x0001984a01007387 */ /* 0x0009e80000100800 */
[----:B------:R4:W-:Y:S04]  /*41a0*/  STL [R1+0x194], R73 ;  /* 0x0001944901007387 */ /* 0x0009e80000100800 */
[----:B------:R4:W-:Y:S01]  /*41b0*/  STL [R1+0x190], R72 ;  /* 0x0001904801007387 */ /* 0x0009e20000100800 */
[----:B0-----:R-:W-:-:S02]  /*41c0*/  FFMA.FTZ R237, R237, R238, UR4 ;  /* 0x00000004eded7e23 */ /* 0x001fc400080100ee */
[----:B------:R-:W0:Y:S01]  /*41d0*/  @!P2 LDC.64 R238, c[0x0][0x3c0] ;  /* 0x0000f000ffeeab82 */ /* 0x000e220000000a00 */
[----:B--2---:R-:W2:Y:S04]  /*41e0*/  LDL R77, [R1+0x180] ;  /* 0x00018000014d7983 */ /* 0x004ea80000100800 */
[----:B---3--:R-:W3:Y:S04]  /*41f0*/  LDL R76, [R1+0x184] ;  /* 0x00018400014c7983 */ /* 0x008ee80000100800 */
[----:B----4-:R-:W4:Y:S04]  /*4200*/  LDL R75, [R1+0x188] ;  /* 0x00018800014b7983 */ /* 0x010f280000100800 */
        /* <DEDUP_REMOVED lines=10> */
[----:B0-----:R-:W-:-:S05]  /*42b0*/  @!P2 IMAD.WIDE R238, R7, 0x4, R238 ;  /* 0x0000000407eea825 */ /* 0x001fca00078e02ee */
[----:B-1----:R0:W-:Y:S02]  /*42c0*/  @!P2 STG.E desc[UR6][R238.64], R237 ;  /* 0x000000edee00a986 */ /* 0x0021e4000c101906 */
[----:B0-----:R-:W-:Y:S02]  /*42d0*/  FSEL R238, R251, RZ, !P0 ;  /* 0x000000fffbee7208 */ /* 0x001fe40004000000 */
[----:B------:R-:W4:Y:S04]  /*42e0*/  LDL R239, [R1+0x174] ;  /* 0x0001740001ef7983 */ /* 0x000f280000100800 */
[----:B------:R-:W4:Y:S01]  /*42f0*/  LDL R251, [R1+0x170] ;  /* 0x0001700001fb7983 */ /* 0x000f220000100800 */
        /* <DEDUP_REMOVED lines=8> */
[----:B------:R-:W-:-:S04]  /*4380*/  IMAD.WIDE.U32 R240, R236, 0x10, R240 ;  /* 0x00000010ecf07825 */ /* 0x000fc800078e00f0 */
[----:B--2---:R-:W-:Y:S02]  /*4390*/  FFMA.FTZ R156, R156, R77, R8 ;  /* 0x0000004d9c9c7223 */ /* 0x004fe40000010008 */
[----:B------:R1:W5:Y:S01]  /*43a0*/  LDL.LU R77, [R1+0x1a4] ;  /* 0x0001a400014d7983 */ /* 0x0003620000300800 */
[----:B---3--:R-:W-:-:S03]  /*43b0*/  FFMA.FTZ R157, R157, R76, R9 ;  /* 0x0000004c9d9d7223 */ /* 0x008fc60000010009 */
[----:B------:R1:W5:Y:S01]  /*43c0*/  LDL.LU R76, [R1+0x1a0] ;  /* 0x0001a000014c7983 */ /* 0x0003620000300800 */
[----:B----4-:R-:W-:-:S03]  /*43d0*/  FFMA.FTZ R158, R158, R75, R10 ;  /* 0x0000004b9e9e7223 */ /* 0x010fc6000001000a */
[----:B------:R1:W5:Y:S01]  /*43e0*/  LDL.LU R75, [R1+0x19c] ;  /* 0x00019c00014b7983 */ /* 0x0003620000300800 */
[----:B------:R-:W-:-:S03]  /*43f0*/  FFMA.FTZ R159, R159, R74, R11 ;  /* 0x0000004a9f9f7223 */ /* 0x000fc6000001000b */
[----:B------:R1:W5:Y:S04]  /*4400*/  LDL.LU R74, [R1+0x198] ;  /* 0x00019800014a7983 */ /* 0x0003680000300800 */
[----:B------:R0:W-:Y:S04]  /*4410*/  STG.E.128 desc[UR6][R240.64], R156 ;  /* 0x0000009cf0007986 */ /* 0x0001e8000c101d06 */
[----:B------:R-:W2:Y:S01]  /*4420*/  LDL R236, [R1+0x140] ;  /* 0x0001400001ec7983 */ /* 0x000ea20000100800 */
[----:B0-----:R-:W0:Y:S01]  /*4430*/  LDC.64 R240, c[0x0][0x428] ;  /* 0x00010a00fff07b82 */ /* 0x001e220000000a00 */
        /* <DEDUP_REMOVED lines=8> */
[----:B------:R-:W3:Y:S02]  /*44c0*/  LDL R163, [R1+0x144] ;  /* 0x0001440001a37983 */ /* 0x000ee40000100800 */
[----:B------:R-:W-:Y:S01]  /*44d0*/  FFMA.FTZ R158, R158, R73, R14 ;  /* 0x000000499e9e7223 */ /* 0x000fe2000001000e */
[----:B------:R-:W-:Y:S01]  /*44e0*/  FFMA.FTZ R159, R159, R72, R15 ;  /* 0x000000489f9f7223 */ /* 0x000fe2000001000f */
[----:B------:R-:W4:Y:S04]  /*44f0*/  LDL R162, [R1+0x148] ;  /* 0x0001480001a27983 */ /* 0x000f280000100800 */
[----:B------:R-:W2:Y:S01]  /*4500*/  LDL R72, [R1+0x14c] ;  /* 0x00014c0001487983 */ /* 0x000ea20000100800 */
[----:B0-----:R-:W-:-:S04]  /*4510*/  IMAD.WIDE.U32 R160, R6, 0x10, R240 ;  /* 0x0000001006a07825 */ /* 0x001fc800078e00f0 */
[----:B------:R-:W-:Y:S01]  /*4520*/  FADD.FTZ R6, -R238, R164 ;  /* 0x000000a4ee067221 */ /* 0x000fe20000010100 */
[----:B------:R-:W-:Y:S02]  /*4530*/  FFMA.FTZ R157, R157, R239, R13 ;  /* 0x000000ef9d9d7223 */ /* 0x000fe4000001000d */
[----:B------:R-:W3:Y:S01]  /*4540*/  LDL R239, [R1+0x15c] ;  /* 0x00015c0001ef7983 */ /* 0x000ee20000100800 */
[----:B------:R-:W-:-:S03]  /*4550*/  FFMA.FTZ R156, R156, R251, R12 ;  /* 0x000000fb9c9c7223 */ /* 0x000fc6000001000c */
[----:B------:R-:W4:Y:S04]  /*4560*/  LDL R251, [R1+0x158] ;  /* 0x0001580001fb7983 */ /* 0x000f280000100800 */
[----:B------:R0:W-:Y:S04]  /*4570*/  STG.E.128 desc[UR6][R160.64], R156 ;  /* 0x0000009ca0007986 */ /* 0x0001e8000c101d06 */
[----:B------:R-:W2:Y:S04]  /*4580*/  LDL.LU R73, [R1+0x8] ;  /* 0x0000080001497983 */ /* 0x000ea80000300800 */
[----:B------:R-:W3:Y:S01]  /*4590*/  LDL R164, [R1+0x154] ;  /* 0x0001540001a47983 */ /* 0x000ee20000100800 */
[C---:B0-----:R-:W-:Y:S01]  /*45a0*/  FADD.FTZ R157, -R238.reuse, R166 ;  /* 0x000000a6ee9d7221 */ /* 0x041fe20000010100 */
[C---:B------:R-:W-:Y:S01]  /*45b0*/  FADD.FTZ R156, -R238.reuse, R165 ;  /* 0x000000a5ee9c7221 */ /* 0x040fe20000010100 */
[----:B------:R-:W-:Y:S01]  /*45c0*/  FADD.FTZ R158, -R238, R167 ;  /* 0x000000a7ee9e7221 */ /* 0x000fe20000010100 */
[----:B------:R-:W4:Y:S01]  /*45d0*/  LDL R166, [R1+0x16c] ;  /* 0x00016c0001a67983 */ /* 0x000f220000100800 */
[C---:B------:R-:W-:Y:S01]  /*45e0*/  FMUL.FTZ R160, R237.reuse, R157 ;  /* 0x0000009deda07220 */ /* 0x040fe20000410000 */
[----:B------:R-:W-:-:S02]  /*45f0*/  FMUL.FTZ R159, R237, R156 ;  /* 0x0000009ced9f7220 */ /* 0x000fc40000410000 */
[----:B------:R-:W2:Y:S04]  /*4600*/  LDL R157, [R1+0x164] ;  /* 0x00016400019d7983 */ /* 0x000ea80000100800 */
[----:B------:R-:W3:Y:S04]  /*4610*/  LDL R167, [R1+0x168] ;  /* 0x0001680001a77983 */ /* 0x000ee80000100800 */
[----:B------:R-:W3:Y:S04]  /*4620*/  LDL R156, [R1+0x160] ;  /* 0x00016000019c7983 */ /* 0x000ee80000100800 */
[----:B------:R-:W3:Y:S01]  /*4630*/  LDL R165, [R1+0x150] ;  /* 0x0001500001a57983 */ /* 0x000ee20000100800 */
[C---:B------:R-:W-:Y:S01]  /*4640*/  FMUL.FTZ R161, R237.reuse, R158 ;  /* 0x0000009eeda17220 */ /* 0x040fe20000410000 */
[----:B------:R-:W-:Y:S01]  /*4650*/  FMUL.FTZ R6, R237, R6 ;  /* 0x00000006ed067220 */ /* 0x000fe20000410000 */
[----:B--2---:R-:W-:-:S02]  /*4660*/  FFMA.FTZ R157, R159, R157, R17 ;  /* 0x0000009d9f9d7223 */ /* 0x004fc40000010011 */
[----:B----4-:R-:W-:Y:S01]  /*4670*/  FFMA.FTZ R159, R161, R166, R19 ;  /* 0x000000a6a19f7223 */ /* 0x010fe20000010013 */
[----:B---3--:R-:W-:Y:S01]  /*4680*/  FFMA.FTZ R158, R160, R167, R18 ;  /* 0x000000a7a09e7223 */ /* 0x008fe20000010012 */
[----:B------:R-:W-:-:S04]  /*4690*/  IMAD.WIDE.U32 R160, R5, 0x10, R240 ;  /* 0x0000001005a07825 */ /* 0x000fc800078e00f0 */
[----:B------:R-:W-:Y:S01]  /*46a0*/  FFMA.FTZ R156, R6, R156, R16 ;  /* 0x0000009c069c7223 */ /* 0x000fe20000010010 */
[C---:B------:R-:W-:Y:S01]  /*46b0*/  FADD.FTZ R5, -R238.reuse, R168 ;  /* 0x000000a8ee057221 */ /* 0x040fe20000010100 */
[----:B------:R-:W-:-:S03]  /*46c0*/  FADD.FTZ R6, -R238, R169 ;  /* 0x000000a9ee067221 */ /* 0x000fc60000010100 */
[----:B------:R0:W-:Y:S01]  /*46d0*/  STG.E.128 desc[UR6][R160.64], R156 ;  /* 0x0000009ca0007986 */ /* 0x0001e2000c101d06 */
[C---:B------:R-:W-:Y:S01]  /*46e0*/  FMUL.FTZ R5, R237.reuse, R5 ;  /* 0x00000005ed057220 */ /* 0x040fe20000410000 */
[----:B------:R-:W-:Y:S01]  /*46f0*/  FMUL.FTZ R6, R237, R6 ;  /* 0x00000006ed067220 */ /* 0x000fe20000410000 */
[C---:B0-----:R-:W-:Y:S01]  /*4700*/  FADD.FTZ R156, -R238.reuse, R170 ;  /* 0x000000aaee9c7221 */ /* 0x041fe20000010100 */
[----:B------:R-:W-:-:S03]  /*4710*/  FADD.FTZ R157, -R238, R171 ;  /* 0x000000abee9d7221 */ /* 0x000fc60000010100 */
[C---:B------:R-:W-:Y:S01]  /*4720*/  FMUL.FTZ R158, R237.reuse, R156 ;  /* 0x0000009ced9e7220 */ /* 0x040fe20000410000 */
[----:B------:R-:W-:Y:S01]  /*4730*/  FMUL.FTZ R159, R237, R157 ;  /* 0x0000009ded9f7220 */ /* 0x000fe20000410000 */
[----:B------:R-:W-:Y:S01]  /*4740*/  FFMA.FTZ R156, R5, R165, R20 ;  /* 0x000000a5059c7223 */ /* 0x000fe20000010014 */
[----:B------:R-:W-:Y:S01]  /*4750*/  FFMA.FTZ R157, R6, R164, R21 ;  /* 0x000000a4069d7223 */ /* 0x000fe20000010015 */
[----:B------:R-:W-:Y:S01]  /*4760*/  FFMA.FTZ R158, R158, R251, R22 ;  /* 0x000000fb9e9e7223 */ /* 0x000fe20000010016 */
[----:B------:R-:W-:Y:S01]  /*4770*/  FFMA.FTZ R159, R159, R239, R23 ;  /* 0x000000ef9f9f7223 */ /* 0x000fe20000010017 */
[----:B------:R-:W-:-:S05]  /*4780*/  IMAD.WIDE.U32 R160, R244, 0x10, R240 ;  /* 0x00000010f4a07825 */ /* 0x000fca00078e00f0 */
[----:B------:R0:W-:Y:S02]  /*4790*/  STG.E.128 desc[UR6][R160.64], R156 ;  /* 0x0000009ca0007986 */ /* 0x0001e4000c101d06 */
[----:B0-----:R-:W-:-:S04]  /*47a0*/  FADD.FTZ R157, -R238, R175 ;  /* 0x000000afee9d7221 */ /* 0x001fc80000010100 */
[----:B------:R-:W-:Y:S01]  /*47b0*/  FMUL.FTZ R159, R237, R157 ;  /* 0x0000009ded9f7220 */ /* 0x000fe20000410000 */
[----:B------:R-:W-:-:S04]  /*47c0*/  IMAD.WIDE.U32 R160, R73, 0x10, R240 ;  /* 0x0000001049a07825 */ /* 0x000fc800078e00f0 */
[----:B------:R-:W-:Y:S02]  /*47d0*/  FFMA.FTZ R159, R159, R72, R27 ;  /* 0x000000489f9f7223 */ /* 0x000fe4000001001b */
[----:B------:R-:W2:Y:S04]  /*47e0*/  LDL.LU R72, [R1+0x4] ;  /* 0x0000040001487983 */ /* 0x000ea80000300800 */
[----:B------:R-:W3:Y:S01]  /*47f0*/  LDL.LU R73, [R1] ;  /* 0x0000000001497983 */ /* 0x000ee20000300800 */
[C---:B------:R-:W-:Y:S01]  /*4800*/  FADD.FTZ R5, -R238.reuse, R172 ;  /* 0x000000acee057221 */ /* 0x040fe20000010100 */
[C---:B------:R-:W-:Y:S01]  /*4810*/  FADD.FTZ R6, -R238.reuse, R173 ;  /* 0x000000adee067221 */ /* 0x040fe20000010100 */
[----:B------:R-:W-:Y:S02]  /*4820*/  FADD.FTZ R156, -R238, R174 ;  /* 0x000000aeee9c7221 */ /* 0x000fe40000010100 */
[C---:B------:R-:W-:Y:S01]  /*4830*/  FMUL.FTZ R5, R237.reuse, R5 ;  /* 0x00000005ed057220 */ /* 0x040fe20000410000 */
[C---:B------:R-:W-:Y:S01]  /*4840*/  FMUL.FTZ R6, R237.reuse, R6 ;  /* 0x00000006ed067220 */ /* 0x040fe20000410000 */
[----:B------:R-:W-:-:S02]  /*4850*/  FMUL.FTZ R158, R237, R156 ;  /* 0x0000009ced9e7220 */ /* 0x000fc40000410000 */
[----:B------:R-:W-:Y:S01]  /*4860*/  FFMA.FTZ R156, R5, R236, R24 ;  /* 0x000000ec059c7223 */ /* 0x000fe20000010018 */
[----:B------:R-:W-:Y:S01]  /*4870*/  FFMA.FTZ R157, R6, R163, R25 ;  /* 0x000000a3069d7223 */ /* 0x000fe20000010019 */
[----:B------:R-:W-:Y:S01]  /*4880*/  FFMA.FTZ R158, R158, R162, R26 ;  /* 0x000000a29e9e7223 */ /* 0x000fe2000001001a */
[----:B------:R-:W-:-:S04]  /*4890*/  FADD.FTZ R6, -R238, R184 ;  /* 0x000000b8ee067221 */ /* 0x000fc80000010100 */
[----:B------:R0:W-:Y:S02]  /*48a0*/  STG.E.128 desc[UR6][R160.64], R156 ;  /* 0x0000009ca0007986 */ /* 0x0001e4000c101d06 */
[C---:B0-----:R-:W-:Y:S02]  /*48b0*/  FADD.FTZ R156, -R238.reuse, R185 ;  /* 0x000000b9ee9c7221 */ /* 0x041fe40000010100 */
[----:B------:R-:W2:Y:S01]  /*48c0*/  LDC.64 R184, c[0x0][0x428] ;  /* 0x00010a00ffb87b82 */ /* 0x000ea20000000a00 */
        /* <DEDUP_REMOVED lines=71> */
[----:B------:R-:W-:Y:S01]  /*4d40*/  MOV R178, R168 ;  /* 0x000000a800b27202 */ /* 0x000fe20000000f00 */
[----:B------:R-:W4:Y:S01]  /*4d50*/  LDL R165, [R1+0x134] ;  /* 0x0001340001a57983 */ /* 0x000f220000100800 */
[----:B------:R-:W-:-:S02]  /*4d60*/  MOV R179, R169 ;  /* 0x000000a900b37202 */ /* 0x000fc40000000f00 */
[----:B------:R-:W-:Y:S01]  /*4d70*/  MOV R180, R170 ;  /* 0x000000aa00b47202 */ /* 0x000fe20000000f00 */
[----:B------:R-:W4:Y:S01]  /*4d80*/  LDL R166, [R1+0x138] ;  /* 0x0001380001a67983 */ /* 0x000f220000100800 */
[----:B------:R-:W-:-:S03]  /*4d90*/  MOV R198, R171 ;  /* 0x000000ab00c67202 */ /* 0x000fc60000000f00 */
[----:B------:R-:W4:Y:S04]  /*4da0*/  LDL R167, [R1+0x13c] ;  /* 0x00013c0001a77983 */ /* 0x000f280000100800 */
[----:B------:R-:W4:Y:S04]  /*4db0*/  LDL R168, [R1+0x120] ;  /* 0x0001200001a87983 */ /* 0x000f280000100800 */
[----:B------:R-:W4:Y:S04]  /*4dc0*/  LDL R169, [R1+0x124] ;  /* 0x0001240001a97983 */ /* 0x000f280000100800 */
[----:B------:R-:W4:Y:S04]  /*4dd0*/  LDL R170, [R1+0x128] ;  /* 0x0001280001aa7983 */ /* 0x000f280000100800 */
[----:B------:R-:W4:Y:S01]  /*4de0*/  LDL R171, [R1+0x12c] ;  /* 0x00012c0001ab7983 */ /* 0x000f220000100800 */
[----:B--2---:R-:W-:-:S04]  /*4df0*/  IMAD.WIDE.U32 R188, R72, 0x10, R184 ;  /* 0x0000001048bc7825 */ /* 0x004fc800078e00b8 */
[----:B---3--:R-:W-:-:S04]  /*4e00*/  IMAD.WIDE.U32 R190, R73, 0x10, R184 ;  /* 0x0000001049be7825 */ /* 0x008fc800078e00b8 */
[C---:B------:R-:W-:Y:S02]  /*4e10*/  FMUL.FTZ R184, R237.reuse, R164 ;  /* 0x000000a4edb87220 */ /* 0x040fe40000410000 */
        /* <DEDUP_REMOVED lines=11> */
[----:B------:R-:W-:Y:S01]  /*4ed0*/  MOV R197, R161 ;  /* 0x000000a100c57202 */ /* 0x000fe20000000f00 */
[----:B------:R-:W-:Y:S01]  /*4ee0*/  FMUL.FTZ R161, R237, R216 ;  /* 0x000000d8eda17220 */ /* 0x000fe20000410000 */
[----:B------:R-:W3:Y:S04]  /*4ef0*/  LDL R217, [R1+0xd8] ;  /* 0x0000d80001d97983 */ /* 0x000ee80000100800 */
[----:B------:R-:W3:Y:S01]  /*4f00*/  LDL R216, [R1+0xdc] ;  /* 0x0000dc0001d87983 */ /* 0x000ee20000100800 */
[----:B----4-:R-:W-:Y:S01]  /*4f10*/  FFMA.FTZ R165, R225, R165, R29 ;  /* 0x000000a5e1a57223 */ /* 0x010fe2000001001d */
[----:B------:R-:W-:Y:S01]  /*4f20*/  FFMA.FTZ R166, R224, R166, R30 ;  /* 0x000000a6e0a67223 */ /* 0x000fe2000001001e */
[----:B------:R-:W-:Y:S01]  /*4f30*/  FFMA.FTZ R167, R223, R167, R31 ;  /* 0x000000a7dfa77223 */ /* 0x000fe2000001001f */
[----:B------:R-:W-:Y:S01]  /*4f40*/  FFMA.FTZ R168, R222, R168, R32 ;  /* 0x000000a8dea87223 */ /* 0x000fe20000010020 */
[----:B------:R-:W-:Y:S01]  /*4f50*/  FFMA.FTZ R169, R221, R169, R33 ;  /* 0x000000a9dda97223 */ /* 0x000fe20000010021 */
[----:B------:R-:W-:Y:S01]  /*4f60*/  FFMA.FTZ R170, R203, R170, R34 ;  /* 0x000000aacbaa7223 */ /* 0x000fe20000010022 */
[----:B------:R-:W-:Y:S01]  /*4f70*/  FFMA.FTZ R171, R204, R171, R35 ;  /* 0x000000abccab7223 */ /* 0x000fe20000010023 */
[----:B--2---:R-:W-:Y:S01]  /*4f80*/  FFMA.FTZ R164, R226, R164, R28 ;  /* 0x000000a4e2a47223 */ /* 0x004fe2000001001c */
[C---:B------:R-:W-:Y:S01]  /*4f90*/  FMUL.FTZ R172, R237.reuse, R172 ;  /* 0x000000acedac7220 */ /* 0x040fe20000410000 */
[C---:B------:R-:W-:Y:S01]  /*4fa0*/  FMUL.FTZ R233, R237.reuse, R199 ;  /* 0x000000c7ede97220 */ /* 0x040fe20000410000 */
[C---:B------:R-:W-:Y:S01]  /*4fb0*/  FMUL.FTZ R185, R237.reuse, R163 ;  /* 0x000000a3edb97220 */ /* 0x040fe20000410000 */
[C---:B------:R-:W-:Y:S01]  /*4fc0*/  FMUL.FTZ R230, R237.reuse, R6 ;  /* 0x00000006ede67220 */ /* 0x040fe20000410000 */
[----:B------:R0:W-:Y:S04]  /*4fd0*/  STG.E.128 desc[UR6][R188.64], R164 ;  /* 0x000000a4bc007986 */ /* 0x0001e8000c101d06 */
[----:B------:R2:W-:Y:S01]  /*4fe0*/  STG.E.128 desc[UR6][R190.64], R168 ;  /* 0x000000a8be007986 */ /* 0x0005e2000c101d06 */
[C---:B------:R-:W-:Y:S01]  /*4ff0*/  FMUL.FTZ R229, R237.reuse, R156 ;  /* 0x0000009cede57220 */ /* 0x040fe20000410000 */
[C---:B------:R-:W-:Y:S01]  /*5000*/  FMUL.FTZ R228, R237.reuse, R157 ;  /* 0x0000009dede47220 */ /* 0x040fe20000410000 */
[C---:B------:R-:W-:Y:S01]  /*5010*/  FMUL.FTZ R227, R237.reuse, R158 ;  /* 0x0000009eede37220 */ /* 0x040fe20000410000 */
[C---:B------:R-:W-:Y:S01]  /*5020*/  FMUL.FTZ R236, R237.reuse, R195 ;  /* 0x000000c3edec7220 */ /* 0x040fe20000410000 */
[----:B------:R-:W-:Y:S01]  /*5030*/  MOV R225, R179 ;  /* 0x000000b300e17202 */ /* 0x000fe20000000f00 */
[C---:B------:R-:W-:Y:S01]  /*5040*/  FMUL.FTZ R232, R237.reuse, R200 ;  /* 0x000000c8ede87220 */ /* 0x040fe20000410000 */
[----:B------:R-:W-:Y:S01]  /*5050*/  MOV R224, R178 ;  /* 0x000000b200e07202 */ /* 0x000fe20000000f00 */
[C---:B------:R-:W-:Y:S01]  /*5060*/  FMUL.FTZ R73, R237.reuse, R173 ;  /* 0x000000aded497220 */ /* 0x040fe20000410000 */
[C---:B------:R-:W-:Y:S01]  /*5070*/  FMUL.FTZ R72, R237.reuse, R174 ;  /* 0x000000aeed487220 */ /* 0x040fe20000410000 */
[C---:B------:R-:W-:Y:S01]  /*5080*/  FMUL.FTZ R182, R237.reuse, R159 ;  /* 0x0000009fedb67220 */ /* 0x040fe20000410000 */
[C---:B------:R-:W-:Y:S01]  /*5090*/  FMUL.FTZ R181, R237.reuse, R160 ;  /* 0x000000a0edb57220 */ /* 0x040fe20000410000 */
[C---:B------:R-:W-:Y:S01]  /*50a0*/  FMUL.FTZ R251, R237.reuse, R175 ;  /* 0x000000afedfb7220 */ /* 0x040fe20000410000 */
[C---:B------:R-:W-:Y:S01]  /*50b0*/  FMUL.FTZ R244, R237.reuse, R176 ;  /* 0x000000b0edf47220 */ /* 0x040fe20000410000 */
[----:B0-----:R-:W4:Y:S04]  /*50c0*/  LDL R164, [R1+0x110] ;  /* 0x0001100001a47983 */ /* 0x001f280000100800 */
[----:B------:R-:W3:Y:S04]  /*50d0*/  LDL R165, [R1+0x114] ;  /* 0x0001140001a57983 */ /* 0x000ee80000100800 */
[----:B------:R-:W3:Y:S04]  /*50e0*/  LDL R166, [R1+0x118] ;  /* 0x0001180001a67983 */ /* 0x000ee80000100800 */
[----:B------:R-:W3:Y:S04]  /*50f0*/  LDL R167, [R1+0x11c] ;  /* 0x00011c0001a77983 */ /* 0x000ee80000100800 */
[----:B--2---:R-:W2:Y:S04]  /*5100*/  LDL R168, [R1+0x100] ;  /* 0x0001000001a87983 */ /* 0x004ea80000100800 */
[----:B------:R-:W2:Y:S04]  /*5110*/  LDL R169, [R1+0x104] ;  /* 0x0001040001a97983 */ /* 0x000ea80000100800 */
[----:B------:R-:W2:Y:S04]  /*5120*/  LDL R170, [R1+0x108] ;  /* 0x0001080001aa7983 */ /* 0x000ea80000100800 */
[----:B------:R-:W2:Y:S01]  /*5130*/  LDL R171, [R1+0x10c] ;  /* 0x00010c0001ab7983 */ /* 0x000ea20000100800 */
[----:B------:R-:W-:Y:S01]  /*5140*/  MOV R199, R172 ;  /* 0x000000ac00c77202 */ /* 0x000fe20000000f00 */
[C---:B------:R-:W-:Y:S01]  /*5150*/  FMUL.FTZ R163, R237.reuse, R210 ;  /* 0x000000d2eda37220 */ /* 0x040fe20000410000 */
[C---:B------:R-:W-:Y:S01]  /*5160*/  FMUL.FTZ R172, R237.reuse, R211 ;  /* 0x000000d3edac7220 */ /* 0x040fe20000410000 */
[C---:B------:R-:W-:Y:S01]  /*5170*/  FMUL.FTZ R241, R237.reuse, R177 ;  /* 0x000000b1edf17220 */ /* 0x040fe20000410000 */
[----:B------:R-:W0:Y:S01]  /*5180*/  LDC.64 R210, c[0x0][0x428] ;  /* 0x00010a00ffd27b82 */ /* 0x000e220000000a00 */
[C---:B------:R-:W-:Y:S01]  /*5190*/  FMUL.FTZ R6, R237.reuse, R218 ;  /* 0x000000daed067220 */ /* 0x040fe20000410000 */
[C---:B------:R-:W-:Y:S01]  /*51a0*/  FMUL.FTZ R157, R237.reuse, R220 ;  /* 0x000000dced9d7220 */ /* 0x040fe20000410000 */
[----:B------:R-:W-:Y:S01]  /*51b0*/  MOV R226, R180 ;  /* 0x000000b400e27202 */ /* 0x000fe20000000f00 */
        /* <DEDUP_REMOVED lines=17> */
[----:B------:R-:W2:Y:S01]  /*52d0*/  LDL R223, [R1+0xe8] ;  /* 0x0000e80001df7983 */ /* 0x000ea20000100800 */
[----:B0-----:R-:W-:Y:S01]  /*52e0*/  IMAD.WIDE.U32 R188, R252, 0x10, R210 ;  /* 0x00000010fcbc7825 */ /* 0x001fe200078e00d2 */
[----:B------:R-:W-:-:S02]  /*52f0*/  MOV R252, R197 ;  /* 0x000000c500fc7202 */ /* 0x000fc40000000f00 */
[----:B------:R-:W2:Y:S01]  /*5300*/  LDL R222, [R1+0xec] ;  /* 0x0000ec0001de7983 */ /* 0x000ea20000100800 */
[----:B------:R-:W-:-:S03]  /*5310*/  IMAD.WIDE.U32 R190, R250, 0x10, R210 ;  /* 0x00000010fabe7825 */ /* 0x000fc600078e00d2 */
        /* <DEDUP_REMOVED lines=16> */
[----:B----4-:R-:W-:Y:S01]  /*5420*/  FFMA.FTZ R164, R230, R164, R36 ;  /* 0x000000a4e6a47223 */ /* 0x010fe20000010024 */
[----:B---3--:R-:W-:Y:S01]  /*5430*/  FFMA.FTZ R165, R229, R165, R37 ;  /* 0x000000a5e5a57223 */ /* 0x008fe20000010025 */
[----:B------:R-:W-:Y:S01]  /*5440*/  FFMA.FTZ R166, R228, R166, R38 ;  /* 0x000000a6e4a67223 */ /* 0x000fe20000010026 */
[----:B------:R-:W-:Y:S01]  /*5450*/  FFMA.FTZ R167, R227, R167, R39 ;  /* 0x000000a7e3a77223 */ /* 0x000fe20000010027 */
[----:B--2---:R-:W-:Y:S01]  /*5460*/  FFMA.FTZ R168, R194, R168, R40 ;  /* 0x000000a8c2a87223 */ /* 0x004fe20000010028 */
[----:B------:R-:W-:Y:S01]  /*5470*/  FFMA.FTZ R169, R187, R169, R41 ;  /* 0x000000a9bba97223 */ /* 0x000fe20000010029 */
[----:B------:R-:W-:Y:S01]  /*5480*/  FFMA.FTZ R170, R186, R170, R42 ;  /* 0x000000aabaaa7223 */ /* 0x000fe2000001002a */
[----:B------:R-:W-:Y:S01]  /*5490*/  FFMA.FTZ R171, R185, R171, R43 ;  /* 0x000000abb9ab7223 */ /* 0x000fe2000001002b */
[----:B------:R-:W-:Y:S04]  /*54a0*/  STG.E.128 desc[UR6][R188.64], R164 ;  /* 0x000000a4bc007986 */ /* 0x000fe8000c101d06 */
[----:B------:R0:W-:Y:S02]  /*54b0*/  STG.E.128 desc[UR6][R190.64], R168 ;  /* 0x000000a8be007986 */ /* 0x0001e4000c101d06 */
[----:B0-----:R-:W-:Y:S01]  /*54c0*/  FFMA.FTZ R170, R73, R217, R54 ;  /* 0x000000d949aa7223 */ /* 0x001fe20000010036 */
[----:B------:R-:W-:Y:S01]  /*54d0*/  FFMA.FTZ R171, R72, R216, R55 ;  /* 0x000000d848ab7223 */ /* 0x000fe20000010037 */
[----:B------:R1:W5:Y:S04]  /*54e0*/  LDL.LU R73, [R1+0x194] ;  /* 0x0001940001497983 */ /* 0x0003680000300800 */
[----:B------:R1:W5:Y:S04]  /*54f0*/  LDL.LU R72, [R1+0x190] ;  /* 0x0001900001487983 */ /* 0x0003680000300800 */
[----:B------:R-:W2:Y:S01]  /*5500*/  LDL R188, [R1+0xb0] ;  /* 0x0000b00001bc7983 */ /* 0x000ea20000100800 */
[----:B------:R-:W-:Y:S01]  /*5510*/  FFMA.FTZ R164, R252, R250, R48 ;  /* 0x000000fafca47223 */ /* 0x000fe20000010030 */
[----:B------:R-:W-:-:S02]  /*5520*/  IMAD.WIDE.U32 R208, R3, 0x10, R210 ;  /* 0x0000001003d07825 */ /* 0x000fc400078e00d2 */
[----:B------:R-:W3:Y:S02]  /*5530*/  LDL R250, [R1+0x9c] ;  /* 0x00009c0001fa7983 */ /* 0x000ee40000100800 */
[----:B------:R-:W-:Y:S01]  /*5540*/  FFMA.FTZ R187, R181, R249, R47 ;  /* 0x000000f9b5bb7223 */ /* 0x000fe2000001002f */
[----:B------:R-:W-:Y:S01]  /*5550*/  FFMA.FTZ R186, R182, R248, R46 ;  /* 0x000000f8b6ba7223 */ /* 0x000fe2000001002e */
[----:B------:R-:W4:Y:S01]  /*5560*/  LDL R249, [R1+0x10] ;  /* 0x0000100001f97983 */ /* 0x000f220000100800 */
[----:B------:R-:W-:-:S03]  /*5570*/  FFMA.FTZ R185, R183, R247, R45 ;  /* 0x000000f7b7b97223 */ /* 0x000fc6000001002d */
[----:B------:R-:W4:Y:S01]  /*5580*/  LDL R248, [R1+0x80] ;  /* 0x0000800001f87983 */ /* 0x000f220000100800 */
[----:B------:R-:W-:Y:S01]  /*5590*/  FFMA.FTZ R184, R184, R246, R44 ;  /* 0x000000f6b8b87223 */ /* 0x000fe2000001002c */
[--C-:B------:R-:W-:Y:S02]  /*55a0*/  IMAD.WIDE.U32 R202, R245, 0x10, R210.reuse ;  /* 0x00000010f5ca7825 */ /* 0x100fe400078e00d2 */
[----:B------:R-:W4:Y:S02]  /*55b0*/  LDL R247, [R1+0x14] ;  /* 0x0000140001f77983 */ /* 0x000f240000100800 */
[--C-:B------:R-:W-:Y:S02]  /*55c0*/  IMAD.WIDE.U32 R204, R243, 0x10, R210.reuse ;  /* 0x00000010f3cc7825 */ /* 0x100fe400078e00d2 */
[----:B------:R0:W-:Y:S02]  /*55d0*/  STG.E.128 desc[UR6][R192.64], R184 ;  /* 0x000000b8c0007986 */ /* 0x0001e4000c101d06 */
[----:B------:R-:W-:-:S02]  /*55e0*/  IMAD.WIDE.U32 R206, R4, 0x10, R210 ;  /* 0x0000001004ce7825 */ /* 0x000fc400078e00d2 */
[----:B------:R-:W4:Y:S02]  /*55f0*/  LDL R246, [R1+0x84] ;  /* 0x0000840001f67983 */ /* 0x000f240000100800 */
[--C-:B------:R-:W-:Y:S02]  /*5600*/  IMAD.WIDE.U32 R2, R2, 0x10, R210.reuse ;  /* 0x0000001002027825 */ /* 0x100fe400078e00d2 */
[----:B------:R-:W4:Y:S02]  /*5610*/  LDL R245, [R1+0x18] ;  /* 0x0000180001f57983 */ /* 0x000f240000100800 */
[--C-:B------:R-:W-:Y:S02]  /*5620*/  IMAD.WIDE.U32 R182, R0, 0x10, R210.reuse ;  /* 0x0000001000b67825 */ /* 0x100fe400078e00d2 */
[----:B------:R-:W4:Y:S02]  /*5630*/  LDL R189, [R1+0xb4] ;  /* 0x0000b40001bd7983 */ /* 0x000f240000100800 */
[----:B------:R-:W-:-:S02]  /*5640*/  IMAD.WIDE.U32 R210, R242, 0x10, R210 ;  /* 0x00000010f2d27825 */ /* 0x000fc400078e00d2 */
[----:B------:R-:W4:Y:S02]  /*5650*/  LDL R190, [R1+0xb8] ;  /* 0x0000b80001be7983 */ /* 0x000f240000100800 */
[----:B0-----:R-:W-:Y:S01]  /*5660*/  FFMA.FTZ R185, R244, R214, R57 ;  /* 0x000000d6f4b97223 */ /* 0x001fe20000010039 */
[----:B------:R-:W-:Y:S01]  /*5670*/  FFMA.FTZ R186, R241, R213, R58 ;  /* 0x000000d5f1ba7223 */ /* 0x000fe2000001003a */
[----:B------:R-:W4:Y:S01]  /*5680*/  LDL R244, [R1+0x88] ;  /* 0x0000880001f47983 */ /* 0x000f220000100800 */
[----:B------:R-:W-:Y:S01]  /*5690*/  FFMA.FTZ R184, R251, R215, R56 ;  /* 0x000000d7fbb87223 */ /* 0x000fe20000010038 */
[----:B------:R-:W-:Y:S01]  /*56a0*/  FFMA.FTZ R165, R224, R237, R49 ;  /* 0x000000ede0a57223 */ /* 0x000fe20000010031 */
[----:B------:R-:W-:Y:S01]  /*56b0*/  FFMA.FTZ R187, R240, R212, R59 ;  /* 0x000000d4f0bb7223 */ /* 0x000fe2000001003b */
[----:B------:R-:W4:Y:S01]  /*56c0*/  LDL R191, [R1+0xbc] ;  /* 0x0000bc0001bf7983 */ /* 0x000f220000100800 */
[----:B------:R-:W-:-:S03]  /*56d0*/  FFMA.FTZ R166, R225, R223, R50 ;  /* 0x000000dfe1a67223 */ /* 0x000fc60000010032 */
        /* <DEDUP_REMOVED lines=36> */
[----:B------:R-:W2:Y:S04]  /*5920*/  LDL R239, [R1+0xac] ;  /* 0x0000ac0001ef7983 */ /* 0x000ea80000100800 */
[----:B------:R3:W-:Y:S04]  /*5930*/  STG.E.128 desc[UR6][R196.64], R164 ;  /* 0x000000a4c4007986 */ /* 0x0007e8000c101d06 */
[----:B------:R-:W-:Y:S04]  /*5940*/  STG.E.128 desc[UR6][R198.64], R168 ;  /* 0x000000a8c6007986 */ /* 0x000fe8000c101d06 */
[----:B------:R0:W-:Y:S01]  /*5950*/  STG.E.128 desc[UR6][R200.64], R184 ;  /* 0x000000b8c8007986 */ /* 0x0001e2000c101d06 */
[----:B---3--:R-:W-:Y:S01]  /*5960*/  FFMA.FTZ R167, R156, R250, R71 ;  /* 0x000000fa9ca77223 */ /* 0x008fe20000010047 */
[----:B0-----:R-:W0:Y:S01]  /*5970*/  LDC.64 R184, c[0x0][0x380] ;  /* 0x0000e000ffb87b82 */ /* 0x001e220000000a00 */
[----:B----4-:R-:W-:Y:S01]  /*5980*/  FFMA.FTZ R156, R157, R248, R249 ;  /* 0x000000f89d9c7223 */ /* 0x010fe200000100f9 */
        /* <DEDUP_REMOVED lines=9> */
[----:B------:R1:W-:Y:S01]  /*5a20*/  STG.E.128 desc[UR6][R202.64], R188 ;  /* 0x000000bcca007986 */ /* 0x0003e2000c101d06 */
[----:B------:R-:W-:Y:S01]  /*5a30*/  FFMA.FTZ R160, R161, R237, R241 ;  /* 0x000000eda1a07223 */ /* 0x000fe200000100f1 */
[----:B------:R-:W-:Y:S01]  /*5a40*/  FFMA.FTZ R164, R231, R240, R68 ;  /* 0x000000f0e7a47223 */ /* 0x000fe20000010044 */
[----:B------:R-:W-:Y:S01]  /*5a50*/  FFMA.FTZ R165, R5, R252, R69 ;  /* 0x000000fc05a57223 */ /* 0x000fe20000010045 */
[----:B------:R-:W-:Y:S01]  /*5a60*/  FFMA.FTZ R166, R6, R251, R70 ;  /* 0x000000fb06a67223 */ /* 0x000fe20000010046 */
[----:B------:R-:W-:Y:S01]  /*5a70*/  FFMA.FTZ R161, R162, R229, R230 ;  /* 0x000000e5a2a17223 */ /* 0x000fe200000100e6 */
[----:B------:R-:W-:Y:S01]  /*5a80*/  FFMA.FTZ R162, R163, R227, R228 ;  /* 0x000000e3a3a27223 */ /* 0x000fe200000100e4 */
[----:B------:R-:W-:Y:S01]  /*5a90*/  FFMA.FTZ R163, R172, R225, R226 ;  /* 0x000000e1aca37223 */ /* 0x000fe200000100e2 */
[----:B0-----:R-:W-:Y:S01]  /*5aa0*/  LEA R7, R184, R7, 0x2 ;  /* 0x00000007b8077211 */ /* 0x001fe200078e10ff */
        /* <DEDUP_REMOVED lines=8> */
[----:B------:R-:W-:Y:S01]  /*5b30*/  ISETP.GE.AND P0, PT, R7, R185, PT ;  /* 0x000000b90700720c */ /* 0x000fe20003f06270 */
[----:B--2---:R-:W-:-:S05]  /*5b40*/  FFMA.FTZ R195, R195, R239, R67 ;  /* 0x000000efc3c37223 */ /* 0x004fca0000010043 */
[----:B------:R1:W-:Y:S04]  /*5b50*/  STG.E.128 desc[UR6][R204.64], R192 ;  /* 0x000000c0cc007986 */ /* 0x0003e8000c101d06 */
[----:B------:R1:W-:Y:S04]  /*5b60*/  STG.E.128 desc[UR6][R206.64], R164 ;  /* 0x000000a4ce007986 */ /* 0x0003e8000c101d06 */
[----:B------:R1:W-:Y:S04]  /*5b70*/  STG.E.128 desc[UR6][R208.64], R156 ;  /* 0x0000009cd0007986 */ /* 0x0003e8000c101d06 */
[----:B------:R1:W-:Y:S04]  /*5b80*/  STG.E.128 desc[UR6][R2.64], R160 ;  /* 0x000000a002007986 */ /* 0x0003e8000c101d06 */
[----:B------:R1:W-:Y:S04]  /*5b90*/  STG.E.128 desc[UR6][R182.64], R168 ;  /* 0x000000a8b6007986 */ /* 0x0003e8000c101d06 */
[----:B------:R1:W-:Y:S01]  /*5ba0*/  STG.E.128 desc[UR6][R210.64], R172 ;  /* 0x000000acd2007986 */ /* 0x0003e2000c101d06 */
[----:B------:R-:W-:Y:S05]  /*5bb0*/  @!P0 BRA `(.L_x_79534) ;  /* 0xffffffb400708947 */ /* 0x000fea000383ffff */
[----:B------:R-:W-:Y:S05]  /*5bc0*/  EXIT ;  /* 0x000000000000794d */ /* 0x000fea0003800000 */
.L_x_79532:
        /* <DEDUP_REMOVED lines=8> */
.L_x_79536:
[----:B01----:R-:W1:Y:S01]  /*5c50*/  S2R R152, SR_TID.X ;  /* 0x0000000000987919 */ /* 0x003e620000002100 */
[----:B------:R-:W2:Y:S01]  /*5c60*/  @P1 LDC.64 R2, c[0x0][0x3a0] ;  /* 0x0000e800ff021b82 */ /* 0x000ea20000000a00 */
[----:B------:R-:W-:-:S05]  /*5c70*/  IMAD R153, R0, UR8, RZ ;  /* 0x0000000800997c24 */ /* 0x000fca000f8e02ff */
[----:B------:R-:W-:Y:S02]  /*5c80*/  SHF.R.S32.HI R154, RZ, 0x1f, R153 ;  /* 0x0000001fff9a7819 */ /* 0x000fe40000011499 */
[----:B------:R-:W3:Y:S02]  /*5c90*/  LDC.64 R238, c[0x0][0x390] ;  /* 0x0000e400ffee7b82 */ /* 0x000ee40000000a00 */
[----:B------:R-:W-:Y:S01]  /*5ca0*/  LEA.HI R154, R154, R153, RZ, 0x2 ;  /* 0x000000999a9a7211 */ /* 0x000fe200078f10ff */
[----:B0-----:R-:W-:-:S05]  /*5cb0*/  UISETP.NE.U32.AND UP0, UPT, UR4, URZ, UPT ;  /* 0x000000ff0400728c */ /* 0x001fca000bf05070 */
[----:B------:R-:W0:Y:S01]  /*5cc0*/  LDC.64 R240, c[0x0][0x3a8] ;  /* 0x0000ea00fff07b82 */ /* 0x000e220000000a00 */
[----:B-1----:R-:W-:-:S04]  /*5cd0*/  LOP3.LUT R235, R152, 0x1f, RZ, 0xc0, !PT ;  /* 0x0000001f98eb7812 */ /* 0x002fc800078ec0ff */
[----:B------:R-:W-:-:S05]  /*5ce0*/  LEA.HI.SX32 R235, R154, R235, 0x1e ;  /* 0x000000eb9aeb7211 */ /* 0x000fca00078ff2ff */
[----:B--2---:R-:W-:-:S04]  /*5cf0*/  @P1 IMAD.WIDE.U32 R2, R235, 0x10, R2 ;  /* 0x00000010eb021825 */ /* 0x004fc800078e0002 */
[C---:B---3--:R-:W-:Y:S01]  /*5d00*/  IMAD.WIDE.U32 R152, R235.reuse, 0x10, R238 ;  /* 0x00000010eb987825 */ /* 0x048fe200078e00ee */
[----:B-----5:R-:W2:Y:S04]  /*5d10*/  @P1 LDG.E.128 R4, desc[UR6][R2.64] ;  /* 0x0000000602041981 */ /* 0x020ea8000c1e1d00 */
[----:B------:R-:W2:Y:S01]  /*5d20*/  LDG.E.128 R156, desc[UR6][R152.64] ;  /* 0x00000006989c7981 */ /* 0x000ea2000c1e1d00 */
[----:B------:R-:W-:Y:S01]  /*5d30*/  UISETP.NE.AND.EX UP0, UPT, UR5, URZ, UPT, UP0 ;  /* 0x000000ff0500728c */ /* 0x000fe2000bf05300 */
[----:B------:R-:W-:Y:S01]  /*5d40*/  IADD3 R243, PT, PT, R235, 0x20, RZ ;  /* 0x00000020ebf37810 */ /* 0x000fe20007ffe0ff */
[----:B--2--5:R-:W-:Y:S01]  /*5d50*/  @P1 FFMA.FTZ R152, R156, R72, R4 ;  /* 0x000000489c981223 */ /* 0x024fe20000010004 */
        /* <DEDUP_REMOVED lines=8> */
[----:B0-----:R-:W-:-:S04]  /*5de0*/  IMAD.WIDE.U32 R156, R235, 0x10, R240 ;  /* 0x00000010eb9c7825 */ /* 0x001fc800078e00f0 */
[----:B------:R-:W-:Y:S01]  /*5df0*/  IMAD.WIDE.U32 R158, R243, 0x10, R238 ;  /* 0x00000010f39e7825 */ /* 0x000fe200078e00ee */
[----:B------:R0:W-:Y:S04]  /*5e00*/  STG.E.128 desc[UR6][R156.64], R152 ;  /* 0x000000989c007986 */ /* 0x0001e8000c101d06 */
[----:B------:R-:W0:Y:S03]  /*5e10*/  LDG.E.128 R160, desc[UR6][R158.64] ;  /* 0x000000069ea07981 */ /* 0x000e26000c1e1d00 */
[----:B------:R-:W1:Y:S01]  /*5e20*/  @P1 LDC.64 R2, c[0x0][0x3a0] ;  /* 0x0000e800ff021b82 */ /* 0x000e620000000a00 */
[C---:B------:R-:W-:Y:S02]  /*5e30*/  IADD3 R234, PT, PT, R235.reuse, 0x40, RZ ;  /* 0x00000040ebea7810 */ /* 0x040fe40007ffe0ff */
[----:B------:R-:W-:-:S02]  /*5e40*/  IADD3 R245, PT, PT, R235, 0x60, RZ ;  /* 0x00000060ebf57810 */ /* 0x000fc40007ffe0ff */
[C---:B------:R-:W-:Y:S02]  /*5e50*/  IADD3 R176, PT, PT, R235.reuse, 0x80, RZ ;  /* 0x00000080ebb07810 */ /* 0x040fe40007ffe0ff */
[C---:B------:R-:W-:Y:S01]  /*5e60*/  IADD3 R180, PT, PT, R235.reuse, 0xa0, RZ ;  /* 0x000000a0ebb47810 */ /* 0x040fe20007ffe0ff */
[----:B------:R-:W2:Y:S01]  /*5e70*/  @P1 LDC.64 R220, c[0x0][0x3a0] ;  /* 0x0000e800ffdc1b82 */ /* 0x000ea20000000a00 */
[C---:B------:R-:W-:Y:S02]  /*5e80*/  IADD3 R184, PT, PT, R235.reuse, 0xc0, RZ ;  /* 0x000000c0ebb87810 */ /* 0x040fe40007ffe0ff */
[C---:B------:R-:W-:Y:S02]  /*5e90*/  IADD3 R188, PT, PT, R235.reuse, 0xe0, RZ ;  /* 0x000000e0ebbc7810 */ /* 0x040fe40007ffe0ff */
[C---:B------:R-:W-:Y:S02]  /*5ea0*/  IADD3 R251, PT, PT, R235.reuse, 0x100, RZ ;  /* 0x00000100ebfb7810 */ /* 0x040fe40007ffe0ff */
[----:B------:R-:W-:Y:S01]  /*5eb0*/  IADD3 R250, PT, PT, R235, 0x120, RZ ;  /* 0x00000120ebfa7810 */ /* 0x000fe20007ffe0ff */
[----:B------:R-:W3:Y:S01]  /*5ec0*/  @P1 LDC.64 R224, c[0x0][0x3a0] ;  /* 0x0000e800ffe01b82 */ /* 0x000ee20000000a00 */
[----:B-1----:R-:W-:Y:S01]  /*5ed0*/  @P1 IMAD.WIDE.U32 R2, R243, 0x10, R2 ;  /* 0x00000010f3021825 */ /* 0x002fe200078e0002 */
[----:B------:R-:W-:-:S06]  /*5ee0*/  IADD3 R249, PT, PT, R235, 0x140, RZ ;  /* 0x00000140ebf97810 */ /* 0x000fcc0007ffe0ff */
[----:B------:R-:W1:Y:S01]  /*5ef0*/  @P1 LDC.64 R228, c[0x0][0x3a0] ;  /* 0x0000e800ffe41b82 */ /* 0x000e620000000a00 */
[----:B------:R4:W0:Y:S01]  /*5f00*/  @P1 LDG.E.128 R4, desc[UR6][R2.64] ;  /* 0x0000000602041981 */ /* 0x000822000c1e1d00 */
[C---:B------:R-:W-:Y:S02]  /*5f10*/  IADD3 R248, PT, PT, R235.reuse, 0x160, RZ ;  /* 0x00000160ebf87810 */ /* 0x040fe40007ffe0ff */
[C---:B------:R-:W-:Y:S02]  /*5f20*/  IADD3 R247, PT, PT, R235.reuse, 0x180, RZ ;  /* 0x00000180ebf77810 */ /* 0x040fe40007ffe0ff */
[----:B------:R-:W-:Y:S02]  /*5f30*/  IADD3 R246, PT, PT, R235, 0x1a0, RZ ;  /* 0x000001a0ebf67810 */ /* 0x000fe40007ffe0ff */
[----:B------:R-:W1:Y:S08]  /*5f40*/  @P1 LDC.64 R236, c[0x0][0x3a0] ;  /* 0x0000e800ffec1b82 */ /* 0x000e700000000a00 */
[----:B----4-:R-:W4:Y:S02]  /*5f50*/  @P1 LDC.64 R2, c[0x0][0x3a0] ;  /* 0x0000e800ff021b82 */ /* 0x010f240000000a00 */
[----:B----4-:R-:W-:-:S04]  /*5f60*/  @P1 IMAD.WIDE.U32 R2, R234, 0x10, R2 ;  /* 0x00000010ea021825 */ /* 0x010fc800078e0002 */
[CC--:B0-----:R-:W-:Y:S01]  /*5f70*/  @P1 FFMA.FTZ R156, R160.reuse, R76.reuse, R4 ;  /* 0x0000004ca09c1223 */ /* 0x0c1fe20000010004 */
[----:B------:R-:W-:Y:S01]  /*5f80*/  @P1 FFMA.FTZ R157, R161, R77, R5 ;  /* 0x0000004da19d1223 */ /* 0x000fe20000010005 */
[----:B------:R-:W-:Y:S01]  /*5f90*/  @!P1 FMUL.FTZ R156, R160, R76 ;  /* 0x0000004ca09c9220 */ /* 0x000fe20000410000 */
[CC--:B------:R-:W-:Y:S01]  /*5fa0*/  @P1 FFMA.FTZ R158, R162.reuse, R78.reuse, R6 ;  /* 0x0000004ea29e1223 */ /* 0x0c0fe20000010006 */
[----:B------:R-:W-:Y:S01]  /*5fb0*/  @P1 FFMA.FTZ R159, R163, R79, R7 ;  /* 0x0000004fa39f1223 */ /* 0x000fe20000010007 */
[----:B------:R-:W-:Y:S01]  /*5fc0*/  @!P1 FMUL.FTZ R157, R161, R77 ;  /* 0x0000004da19d9220 */ /* 0x000fe20000410000 */
[----:B------:R-:W-:Y:S01]  /*5fd0*/  @!P1 FMUL.FTZ R158, R162, R78 ;  /* 0x0000004ea29e9220 */ /* 0x000fe20000410000 */
[----:B------:R-:W-:Y:S01]  /*5fe0*/  @!P1 FMUL.FTZ R159, R163, R79 ;  /* 0x0000004fa39f9220 */ /* 0x000fe20000410000 */
[----:B------:R-:W-:-:S04]  /*5ff0*/  IMAD.WIDE.U32 R160, R243, 0x10, R240 ;  /* 0x00000010f3a07825 */ /* 0x000fc800078e00f0 */
[----:B------:R-:W-:Y:S01]  /*6000*/  IMAD.WIDE.U32 R162, R234, 0x10, R238 ;  /* 0x00000010eaa27825 */ /* 0x000fe200078e00ee */
[----:B------:R0:W-:Y:S04]  /*6010*/  STG.E.128 desc[UR6][R160.64], R156 ;  /* 0x0000009ca0007986 */ /* 0x0001e8000c101d06 */
[----:B------:R4:W0:Y:S04]  /*6020*/  @P1 LDG.E.128 R4, desc[UR6][R2.64] ;  /* 0x0000000602041981 */ /* 0x000828000c1e1d00 */
[----:B------:R-:W0:Y:S01]  /*6030*/  LDG.E.128 R164, desc[UR6][R162.64] ;  /* 0x00000006a2a47981 */ /* 0x000e22000c1e1d00 */
        /* <DEDUP_REMOVED lines=30> */
[----:B----4-:R-:W4:Y:S03]  /*6220*/  @P1 LDC.64 R2, c[0x0][0x3a0] ;  /* 0x0000e800ff021b82 */ /* 0x010f260000000a00 */
[----:B------:R2:W-:Y:S01]  /*6230*/  STL [R1+0xc], R176 ;  /* 0x00000cb001007387 */ /* 0x0005e20000100800 */
        /* <DEDUP_REMOVED lines=13> */
[----:B--2---:R-:W0:Y:S01]  /*6310*/  LDG.E.128 R176, desc[UR6][R174.64] ;  /* 0x00000006aeb07981 */ /* 0x004e22000c1e1d00 */
[----:B----4-:R-:W2:Y:S03]  /*6320*/  @P1 LDC.64 R2, c[0x0][0x3a0] ;  /* 0x0000e800ff021b82 */ /* 0x010ea60000000a00 */
[----:B------:R4:W-:Y:S01]  /*6330*/  STL [R1+0x8], R180 ;  /* 0x000008b401007387 */ /* 0x0009e20000100800 */
[----:B--2---:R-:W-:-:S04]  /*6340*/  @P1 IMAD.WIDE.U32 R2, R184, 0x10, R2 ;  /* 0x00000010b8021825 */ /* 0x004fc800078e0002 */
        /* <DEDUP_REMOVED lines=12> */
[----:B----4-:R-:W0:Y:S01]  /*6410*/  LDG.E.128 R180, desc[UR6][R178.64] ;  /* 0x00000006b2b47981 */ /* 0x010e22000c1e1d00 */
[----:B--2---:R-:W2:Y:S03]  /*6420*/  @P1 LDC.64 R2, c[0x0][0x3a0] ;  /* 0x0000e800ff021b82 */ /* 0x004ea60000000a00 */
        /* <DEDUP_REMOVED lines=16> */
[----:B------:R4:W-:Y:S01]  /*6530*/  STL [R1], R188 ;  /* 0x000000bc01007387 */ /* 0x0009e20000100800 */
        /* <DEDUP_REMOVED lines=14> */
[----:B--2---:R-:W2:Y:S02]  /*6620*/  @P1 LDC.64 R2, c[0x0][0x3a0] ;  /* 0x0000e800ff021b82 */ /* 0x004ea40000000a00 */
        /* <DEDUP_REMOVED lines=74> */
[----:B--2---:R-:W2:Y:S01]  /*6ad0*/  @P1 LDC.64 R2, c[0x0][0x3a0] ;  /* 0x0000e800ff021b82 */ /* 0x004ea20000000a00 */
[----:B------:R-:W-:-:S05]  /*6ae0*/  IADD3 R244, PT, PT, R235, 0x1c0, RZ ;  /* 0x000001c0ebf47810 */ /* 0x000fca0007ffe0ff */
        /* <DEDUP_REMOVED lines=30> */
[----:B--2---:R-:W-:Y:S01]  /*6cd0*/  IADD3 R2, PT, PT, R235, 0x200, RZ ;  /* 0x00000200eb027810 */ /* 0x004fe20007ffe0ff */
[CC--:B0-----:R-:W-:Y:S01]  /*6ce0*/  @P1 FFMA.FTZ R212, R216.reuse, R132.reuse, R4 ;  /* 0x00000084d8d41223 */ /* 0x0c1fe20000010004 */
[CC--:B------:R-:W-:Y:S01]  /*6cf0*/  @P1 FFMA.FTZ R213, R217.reuse, R133.reuse, R5 ;  /* 0x00000085d9d51223 */ /* 0x0c0fe20000010005 */
[----:B------:R-:W-:Y:S01]  /*6d00*/  @!P1 FMUL.FTZ R212, R216, R132 ;  /* 0x00000084d8d49220 */ /* 0x000fe20000410000 */
[----:B------:R-:W-:Y:S01]  /*6d10*/  @!P1 FMUL.FTZ R213, R217, R133 ;  /* 0x00000085d9d59220 */ /* 0x000fe20000410000 */
[CC--:B------:R-:W-:Y:S01]  /*6d20*/  @P1 FFMA.FTZ R214, R218.reuse, R134.reuse, R6 ;  /* 0x00000086dad61223 */ /* 0x0c0fe20000010006 */
[CC--:B------:R-:W-:Y:S01]  /*6d30*/  @P1 FFMA.FTZ R215, R219.reuse, R135.reuse, R7 ;  /* 0x00000087dbd71223 */ /* 0x0c0fe20000010007 */
[----:B------:R-:W-:Y:S01]  /*6d40*/  @!P1 FMUL.FTZ R214, R218, R134 ;  /* 0x00000086dad69220 */ /* 0x000fe20000410000 */
[----:B------:R-:W-:Y:S01]  /*6d50*/  @!P1 FMUL.FTZ R215, R219, R135 ;  /* 0x00000087dbd79220 */ /* 0x000fe20000410000 */
[----:B------:R-:W-:-:S04]  /*6d60*/  IMAD.WIDE.U32 R216, R232, 0x10, R240 ;  /* 0x00000010e8d87825 */ /* 0x000fc800078e00f0 */
[C---:B------:R-:W-:Y:S01]  /*6d70*/  IMAD.WIDE.U32 R218, R2.reuse, 0x10, R238 ;  /* 0x0000001002da7825 */ /* 0x040fe200078e00ee */
[----:B------:R0:W-:Y:S03]  /*6d80*/  STG.E.128 desc[UR6][R216.64], R212 ;  /* 0x000000d4d8007986 */ /* 0x0001e6000c101d06 */
[----:B0-----:R-:W-:Y:S02]  /*6d90*/  @P1 IMAD.WIDE.U32 R216, R2, 0x10, R220 ;  /* 0x0000001002d81825 */ /* 0x001fe400078e00dc */
[----:B------:R-:W2:Y:S04]  /*6da0*/  LDG.E.128 R220, desc[UR6][R218.64] ;  /* 0x00000006dadc7981 */ /* 0x000ea8000c1e1d00 */
[----:B------:R-:W2:Y:S01]  /*6db0*/  @P1 LDG.E.128 R4, desc[UR6][R216.64] ;  /* 0x00000006d8041981 */ /* 0x000ea2000c1e1d00 */
[----:B------:R-:W-:Y:S01]  /*6dc0*/  IADD3 R3, PT, PT, R235, 0x220, RZ ;  /* 0x00000220eb037810 */ /* 0x000fe20007ffe0ff */
        /* <DEDUP_REMOVED lines=8> */
[----:B------:R-:W-:-:S04]  /*6e50*/  IMAD.WIDE.U32 R222, R2, 0x10, R240 ;  /* 0x0000001002de7825 */ /* 0x000fc800078e00f0 */
[C---:B---3--:R-:W-:Y:S01]  /*6e60*/  @P1 IMAD.WIDE.U32 R220, R3.reuse, 0x10, R224 ;  /* 0x0000001003dc1825 */ /* 0x048fe200078e00e0 */
[----:B------:R0:W-:Y:S04]  /*6e70*/  STG.E.128 desc[UR6][R222.64], R216 ;  /* 0x000000d8de007986 */ /* 0x0001e8000c101d06 */
[----:B------:R2:W0:Y:S02]  /*6e80*/  @P1 LDG.E.128 R4, desc[UR6][R220.64] ;  /* 0x00000006dc041981 */ /* 0x000424000c1e1d00 */
[----:B--2---:R-:W-:-:S05]  /*6e90*/  IMAD.WIDE.U32 R220, R3, 0x10, R238 ;  /* 0x0000001003dc7825 */ /* 0x004fca00078e00ee */
[----:B------:R-:W0:Y:S01]  /*6ea0*/  LDG.E.128 R224, desc[UR6][R220.64] ;  /* 0x00000006dce07981 */ /* 0x000e22000c1e1d00 */
[----:B------:R-:W-:Y:S01]  /*6eb0*/  IADD3 R233, PT, PT, R235, 0x240, RZ ;  /* 0x00000240ebe97810 */ /* 0x000fe20007ffe0ff */
[----:B0-----:R-:W-:Y:S01]  /*6ec0*/  @P1 FFMA.FTZ R222, R226, R142, R6 ;  /* 0x0000008ee2de1223 */ /* 0x001fe20000010006 */
        /* <DEDUP_REMOVED lines=8> */
[C---:B-1----:R-:W-:Y:S01]  /*6f50*/  @P1 IMAD.WIDE.U32 R224, R233.reuse, 0x10, R228 ;  /* 0x00000010e9e01825 */ /* 0x042fe200078e00e4 */
[----:B------:R0:W-:Y:S04]  /*6f60*/  STG.E.128 desc[UR6][R226.64], R220 ;  /* 0x000000dce2007986 */ /* 0x0001e8000c101d06 */
[----:B------:R1:W0:Y:S02]  /*6f70*/  @P1 LDG.E.128 R4, desc[UR6][R224.64] ;  /* 0x00000006e0041981 */ /* 0x000224000c1e1d00 */
[----:B-1----:R-:W-:-:S05]  /*6f80*/  IMAD.WIDE.U32 R224, R233, 0x10, R238 ;  /* 0x00000010e9e07825 */ /* 0x002fca00078e00ee */
        /* <DEDUP_REMOVED lines=11> */
[C---:B------:R-:W-:Y:S01]  /*7040*/  @P1 IMAD.WIDE.U32 R228, R242.reuse, 0x10, R236 ;  /* 0x00000010f2e41825 */ /* 0x040fe200078e00ec */
[----:B------:R0:W-:Y:S04]  /*7050*/  STG.E.128 desc[UR6][R230.64], R224 ;  /* 0x000000e0e6007986 */ /* 0x0001e8000c101d06 */
[----:B------:R1:W2:Y:S02]  /*7060*/  @P1 LDG.E.128 R4, desc[UR6][R228.64] ;  /* 0x00000006e4041981 */ /* 0x0002a4000c1e1d00 */
[----:B-1----:R-:W-:-:S05]  /*7070*/  IMAD.WIDE.U32 R228, R242, 0x10, R238 ;  /* 0x00000010f2e47825 */ /* 0x002fca00078e00ee */
[----:B------:R-:W2:Y:S02]  /*7080*/  LDG.E.128 R236, desc[UR6][R228.64] ;  /* 0x00000006e4ec7981 */ /* 0x000ea4000c1e1d00 */
[CC--:B--2---:R-:W-:Y:S01]  /*7090*/  @P1 FFMA.FTZ R228, R236.reuse, R148.reuse, R4 ;  /* 0x00000094ece41223 */ /* 0x0c4fe20000010004 */
[CC--:B------:R-:W-:Y:S01]  /*70a0*/  @P1 FFMA.FTZ R229, R237.reuse, R149.reuse, R5 ;  /* 0x00000095ede51223 */ /* 0x0c0fe20000010005 */
[----:B------:R-:W-:Y:S01]  /*70b0*/  @!P1 FMUL.FTZ R228, R236, R148 ;  /* 0x00000094ece49220 */ /* 0x000fe20000410000 */
[----:B------:R-:W-:Y:S01]  /*70c0*/  @!P1 FMUL.FTZ R229, R237, R149 ;  /* 0x00000095ede59220 */ /* 0x000fe20000410000 */
[CC--:B0-----:R-:W-:Y:S01]  /*70d0*/  @P1 FFMA.FTZ R230, R238.reuse, R150.reuse, R6 ;  /* 0x00000096eee61223 */ /* 0x0c1fe20000010006 */
[CC--:B------:R-:W-:Y:S01]  /*70e0*/  @P1 FFMA.FTZ R231, R239.reuse, R151.reuse, R7 ;  /* 0x00000097efe71223 */ /* 0x0c0fe20000010007 */
[----:B------:R-:W-:Y:S01]  /*70f0*/  @!P1 FMUL.FTZ R230, R238, R150 ;  /* 0x00000096eee69220 */ /* 0x000fe20000410000 */
        /* <DEDUP_REMOVED lines=268> */
.L_x_79560:
[----:B------:R-:W2:Y:S01]  /*81c0*/  LDC R238, c[0x0][0x400] ;  /* 0x00010000ffee7b82 */ /* 0x000ea20000000800 */
[----:B-1----:R-:W-:Y:S01]  /*81d0*/  FADD.FTZ R237, R236, R237 ;  /* 0x000000edeced7221 */ /* 0x002fe20000010000 */
[----:B------:R1:W-:Y:S01]  /*81e0*/  STL [R1+0x19c], R7 ;  /* 0x00019c0701007387 */ /* 0x0003e20000100800 */
[----:B------:R-:W-:-:S03]  /*81f0*/  ISETP.NE.AND P0, PT, RZ, UR9, PT ;  /* 0x00000009ff007c0c */ /* 0x000fc6000bf05270 */
[----:B------:R3:W-:Y:S04]  /*8200*/  STL [R1+0x198], R6 ;  /* 0x0001980601007387 */ /* 0x0007e80000100800 */
[----:B------:R-:W-:Y:S04]  /*8210*/  STL [R1+0x194], R5 ;  /* 0x0001940501007387 */ /* 0x000fe80000100800 */
[----:B------:R4:W-:Y:S04]  /*8220*/  STL [R1+0x190], R4 ;  /* 0x0001900401007387 */ /* 0x0009e80000100800 */
[----:B-1----:R-:W4:Y:S04]  /*8230*/  LDL R7, [R1+0x180] ;  /* 0x0001800001077983 */ /* 0x002f280000100800 */
[----:B---3--:R-:W3:Y:S01]  /*8240*/  LDL R6, [R1+0x184] ;  /* 0x0001840001067983 */ /* 0x008ee20000100800 */
[----:B--2---:R-:W-:Y:S01]  /*8250*/  FFMA.FTZ R238, R237, R238, UR10 ;  /* 0x0000000aedee7e23 */ /* 0x004fe200080100ee */
[----:B----4-:R-:W1:Y:S02]  /*8260*/  LDC.64 R4, c[0x0][0x428] ;  /* 0x00010a00ff047b82 */ /* 0x010e640000000a00 */
[----:B------:R-:W2:Y:S04]  /*8270*/  LDL R241, [R1+0x178] ;  /* 0x0001780001f17983 */ /* 0x000ea80000100800 */
[----:B------:R-:W4:Y:S02]  /*8280*/  LDL R240, [R1+0x17c] ;  /* 0x00017c0001f07983 */ /* 0x000f240000100800 */
[----:B0-----:R-:W0:Y:S02]  /*8290*/  @!P2 LDC.64 R236, c[0x0][0x3c0] ;  /* 0x0000f000ffecab82 */ /* 0x001e240000000a00 */
        /* <DEDUP_REMOVED lines=8> */
[----:B-1----:R0:W-:Y:S04]  /*8320*/  @!P2 STG.E desc[UR6][R238.64], R236 ;  /* 0x000000ecee00a986 */ /* 0x0021e8000c101906 */
[----:B0-----:R-:W2:Y:S04]  /*8330*/  LDL R238, [R1+0x188] ;  /* 0x0001880001ee7983 */ /* 0x001ea80000100800 */
[----:B------:R-:W4:Y:S01]  /*8340*/  LDL R239, [R1+0x18c] ;  /* 0x00018c0001ef7983 */ /* 0x000f220000100800 */
[----:B------:R-:W-:-:S03]  /*8350*/  FSEL R237, R252, RZ, !P0 ;  /* 0x000000fffced7208 */ /* 0x000fc60004000000 */
[----:B------:R-:W4:Y:S02]  /*8360*/  LDL R252, [R1+0x174] ;  /* 0x0001740001fc7983 */ /* 0x000f240000100800 */
        /* <DEDUP_REMOVED lines=8> */
[----:B------:R-:W-:-:S02]  /*83f0*/  FFMA.FTZ R152, R152, R7, R8 ;  /* 0x0000000798987223 */ /* 0x000fc40000010008 */
[----:B------:R0:W5:Y:S01]  /*8400*/  LDL.LU R7, [R1+0x19c] ;  /* 0x00019c0001077983 */ /* 0x0001620000300800 */
[----:B---3--:R-:W-:-:S03]  /*8410*/  FFMA.FTZ R153, R153, R6, R9 ;  /* 0x0000000699997223 */ /* 0x008fc60000010009 */
[----:B------:R0:W5:Y:S01]  /*8420*/  LDL.LU R6, [R1+0x198] ;  /* 0x0001980001067983 */ /* 0x0001620000300800 */
[----:B--2---:R-:W-:Y:S01]  /*8430*/  FFMA.FTZ R154, R154, R238, R10 ;  /* 0x000000ee9a9a7223 */ /* 0x004fe2000001000a */
[----:B----4-:R-:W-:Y:S01]  /*8440*/  FFMA.FTZ R155, R155, R239, R11 ;  /* 0x000000ef9b9b7223 */ /* 0x010fe2000001000b */
[----:B------:R-:W-:Y:S02]  /*8450*/  IMAD.WIDE.U32 R238, R235, 0x10, R4 ;  /* 0x00000010ebee7825 */ /* 0x000fe400078e0004 */
[----:B------:R-:W2:Y:S04]  /*8460*/  LDL R235, [R1+0x170] ;  /* 0x0001700001eb7983 */ /* 0x000ea80000100800 */
[----:B------:R1:W-:Y:S02]  /*8470*/  STG.E.128 desc[UR6][R238.64], R152 ;  /* 0x00000098ee007986 */ /* 0x0003e4000c101d06 */
[C---:B-1----:R-:W-:Y:S01]  /*8480*/  FADD.FTZ R152, -R237.reuse, R156 ;  /* 0x0000009ced987221 */ /* 0x042fe20000010100 */
        /* <DEDUP_REMOVED lines=11> */
[----:B------:R-:W3:Y:S04]  /*8540*/  LDL R252, [R1+0x154] ;  /* 0x0001540001fc7983 */ /* 0x000ee80000100800 */
[----:B------:R-:W4:Y:S04]  /*8550*/  LDL R241, [R1+0x158] ;  /* 0x0001580001f17983 */ /* 0x000f280000100800 */
[----:B------:R-:W4:Y:S04]  /*8560*/  LDL R239, [R1+0x15c] ;  /* 0x00015c0001ef7983 */ /* 0x000f280000100800 */
[----:B------:R-:W4:Y:S04]  /*8570*/  LDL R238, [R1+0x140] ;  /* 0x0001400001ee7983 */ /* 0x000f280000100800 */
[----:B------:R-:W4:Y:S04]  /*8580*/  LDL R159, [R1+0x148] ;  /* 0x00014800019f7983 */ /* 0x000f280000100800 */
[----:B------:R-:W4:Y:S01]  /*8590*/  LDL R158, [R1+0x14c] ;  /* 0x00014c00019e7983 */ /* 0x000f220000100800 */
[----:B--2---:R-:W-:-:S03]  /*85a0*/  FFMA.FTZ R152, R152, R235, R12 ;  /* 0x000000eb98987223 */ /* 0x004fc6000001000c */
[----:B------:R-:W2:Y:S04]  /*85b0*/  LDL R235, [R1+0x144] ;  /* 0x0001440001eb7983 */ /* 0x000ea80000100800 */
[----:B------:R-:W2:Y:S04]  /*85c0*/  LDL.LU R240, [R1+0xc] ;  /* 0x00000c0001f07983 */ /* 0x000ea80000300800 */
[----:B------:R1:W-:Y:S04]  /*85d0*/  STG.E.128 desc[UR6][R156.64], R152 ;  /* 0x000000989c007986 */ /* 0x0003e8000c101d06 */
[----:B------:R-:W3:Y:S04]  /*85e0*/  LDL R243, [R1+0x150] ;  /* 0x0001500001f37983 */ /* 0x000ee80000100800 */
[----:B-1----:R-:W4:Y:S01]  /*85f0*/  LDL R156, [R1+0x168] ;  /* 0x00016800019c7983 */ /* 0x002f220000100800 */
[C---:B------:R-:W-:Y:S01]  /*8600*/  FADD.FTZ R152, -R237.reuse, R160 ;  /* 0x000000a0ed987221 */ /* 0x040fe20000010100 */
[----:B------:R-:W-:-:S02]  /*8610*/  FADD.FTZ R153, -R237, R161 ;  /* 0x000000a1ed997221 */ /* 0x000fc40000010100 */
[----:B------:R-:W2:Y:S04]  /*8620*/  LDL R157, [R1+0x16c] ;  /* 0x00016c00019d7983 */ /* 0x000ea80000100800 */
[----:B------:R-:W3:Y:S04]  /*8630*/  LDL R160, [R1+0x164] ;  /* 0x0001640001a07983 */ /* 0x000ee80000100800 */
[----:B------:R-:W3:Y:S01]  /*8640*/  LDL R161, [R1+0x160] ;  /* 0x0001600001a17983 */ /* 0x000ee20000100800 */
[C---:B------:R-:W-:Y:S01]  /*8650*/  FADD.FTZ R154, -R237.reuse, R162 ;  /* 0x000000a2ed9a7221 */ /* 0x040fe20000010100 */
[----:B------:R-:W-:Y:S01]  /*8660*/  FADD.FTZ R155, -R237, R163 ;  /* 0x000000a3ed9b7221 */ /* 0x000fe20000010100 */
[C---:B------:R-:W-:Y:S01]  /*8670*/  FMUL.FTZ R152, R236.reuse, R152 ;  /* 0x00000098ec987220 */ /* 0x040fe20000410000 */
[C---:B------:R-:W-:Y:S01]  /*8680*/  FMUL.FTZ R153, R236.reuse, R153 ;  /* 0x00000099ec997220 */ /* 0x040fe20000410000 */
[C---:B------:R-:W-:Y:S01]  /*8690*/  FMUL.FTZ R154, R236.reuse, R154 ;  /* 0x0000009aec9a7220 */ /* 0x040fe20000410000 */
[----:B------:R-:W-:-:S03]  /*86a0*/  FMUL.FTZ R155, R236, R155 ;  /* 0x0000009bec9b7220 */ /* 0x000fc60000410000 */
[----:B----4-:R-:W-:Y:S01]  /*86b0*/  FFMA.FTZ R154, R154, R156, R18 ;  /* 0x0000009c9a9a7223 */ /* 0x010fe20000010012 */
[----:B--2---:R-:W-:Y:S01]  /*86c0*/  FFMA.FTZ R155, R155, R157, R19 ;  /* 0x0000009d9b9b7223 */ /* 0x004fe20000010013 */
[----:B------:R-:W-:-:S04]  /*86d0*/  IMAD.WIDE.U32 R156, R234, 0x10, R4 ;  /* 0x00000010ea9c7825 */ /* 0x000fc800078e0004 */
[----:B---3--:R-:W-:Y:S01]  /*86e0*/  FFMA.FTZ R153, R153, R160, R17 ;  /* 0x000000a099997223 */ /* 0x008fe20000010011 */
[----:B------:R-:W-:-:S05]  /*86f0*/  FFMA.FTZ R152, R152, R161, R16 ;  /* 0x000000a198987223 */ /* 0x000fca0000010010 */
        /* <DEDUP_REMOVED lines=15> */
[----:B-1----:R-:W-:Y:S02]  /*87f0*/  IMAD.WIDE.U32 R156, R240, 0x10, R4 ;  /* 0x00000010f09c7825 */ /* 0x002fe400078e0004 */
[----:B------:R-:W2:Y:S04]  /*8800*/  LDL.LU R4, [R1+0x8] ;  /* 0x0000080001047983 */ /* 0x000ea80000300800 */
[----:B------:R-:W3:Y:S01]  /*8810*/  LDL.LU R5, [R1+0x4] ;  /* 0x0000040001057983 */ /* 0x000ee20000300800 */
        /* <DEDUP_REMOVED lines=11> */
[----:B------:R-:W-:-:S05]  /*88d0*/  FFMA.FTZ R155, R155, R158, R27 ;  /* 0x0000009e9b9b7223 */ /* 0x000fca000001001b */
[----:B------:R1:W-:Y:S02]  /*88e0*/  STG.E.128 desc[UR6][R156.64], R152 ;  /* 0x000000989c007986 */ /* 0x0003e4000c101d06 */
[C---:B-1----:R-:W-:Y:S01]  /*88f0*/  FADD.FTZ R153, -R237.reuse, R180 ;  /* 0x000000b4ed997221 */ /* 0x042fe20000010100 */
[C---:B------:R-:W-:Y:S02]  /*8900*/  FADD.FTZ R154, -R237.reuse, R181 ;  /* 0x000000b5ed9a7221 */ /* 0x040fe40000010100 */
        /* <DEDUP_REMOVED lines=77> */
[C---:B------:R-:W-:Y:S01]  /*8de0*/  FMUL.FTZ R180, R236.reuse, R162 ;  /* 0x000000a2ecb47220 */ /* 0x040fe20000410000 */
[C---:B------:R-:W-:Y:S01]  /*8df0*/  FMUL.FTZ R181, R236.reuse, R163 ;  /* 0x000000a3ecb57220 */ /* 0x040fe20000410000 */
[----:B------:R-:W2:Y:S04]  /*8e00*/  LDL R162, [R1+0x138] ;  /* 0x0001380001a27983 */ /* 0x000ea80000100800 */
        /* <DEDUP_REMOVED lines=11> */
[----:B------:R-:W3:Y:S01]  /*8ec0*/  LDL.LU R199, [R1] ;  /* 0x0000000001c77983 */ /* 0x000ee20000300800 */
[C---:B------:R-:W-:Y:S01]  /*8ed0*/  FMUL.FTZ R159, R236.reuse, R159 ;  /* 0x0000009fec9f7220 */ /* 0x040fe20000410000 */
[C---:B------:R-:W-:Y:S01]  /*8ee0*/  FMUL.FTZ R230, R236.reuse, R196 ;  /* 0x000000c4ece67220 */ /* 0x040fe20000410000 */
[C---:B------:R-:W-:Y:S01]  /*8ef0*/  FMUL.FTZ R238, R236.reuse, R192 ;  /* 0x000000c0ecee7220 */ /* 0x040fe20000410000 */
[----:B------:R-:W-:Y:S01]  /*8f00*/  MOV R196, R168 ;  /* 0x000000a800c47202 */ /* 0x000fe20000000f00 */
[C---:B------:R-:W-:Y:S01]  /*8f10*/  FMUL.FTZ R168, R236.reuse, R215 ;  /* 0x000000d7eca87220 */ /* 0x040fe20000410000 */
        /* <DEDUP_REMOVED lines=10> */
[----:B--2---:R-:W-:Y:S01]  /*8fc0*/  FFMA.FTZ R162, R220, R162, R30 ;  /* 0x000000a2dca27223 */ /* 0x004fe2000001001e */
[----:B---3--:R-:W-:Y:S01]  /*8fd0*/  FFMA.FTZ R163, R219, R163, R31 ;  /* 0x000000a3dba37223 */ /* 0x008fe2000001001f */
        /* <DEDUP_REMOVED lines=19> */
[----:B-1----:R-:W3:Y:S04]  /*9110*/  LDL R160, [R1+0x110] ;  /* 0x0001100001a07983 */ /* 0x002ee80000100800 */
[----:B------:R-:W4:Y:S04]  /*9120*/  LDL R161, [R1+0x114] ;  /* 0x0001140001a17983 */ /* 0x000f280000100800 */
[----:B------:R-:W4:Y:S04]  /*9130*/  LDL R162, [R1+0x118] ;  /* 0x0001180001a27983 */ /* 0x000f280000100800 */
[----:B------:R-:W4:Y:S04]  /*9140*/  LDL R163, [R1+0x11c] ;  /* 0x00011c0001a37983 */ /* 0x000f280000100800 */
[----:B--2---:R-:W2:Y:S04]  /*9150*/  LDL R164, [R1+0x100] ;  /* 0x0001000001a47983 */ /* 0x004ea80000100800 */
[----:B------:R-:W2:Y:S04]  /*9160*/  LDL R165, [R1+0x104] ;  /* 0x0001040001a57983 */ /* 0x000ea80000100800 */
[----:B------:R-:W2:Y:S04]  /*9170*/  LDL R166, [R1+0x108] ;  /* 0x0001080001a67983 */ /* 0x000ea80000100800 */
[----:B------:R-:W2:Y:S01]  /*9180*/  LDL R167, [R1+0x10c] ;  /* 0x00010c0001a77983 */ /* 0x000ea20000100800 */
[----:B------:R-:W-:Y:S01]  /*9190*/  MOV R197, R169 ;  /* 0x000000a900c57202 */ /* 0x000fe20000000f00 */
[C---:B------:R-:W-:Y:S01]  /*91a0*/  FMUL.FTZ R169, R236.reuse, R208 ;  /* 0x000000d0eca97220 */ /* 0x040fe20000410000 */
[----:B------:R-:W-:Y:S01]  /*91b0*/  MOV R198, R170 ;  /* 0x000000aa00c67202 */ /* 0x000fe20000000f00 */
[C---:B------:R-:W-:Y:S01]  /*91c0*/  FMUL.FTZ R170, R236.reuse, R209 ;  /* 0x000000d1ecaa7220 */ /* 0x040fe20000410000 */
[C---:B------:R-:W-:Y:S01]  /*91d0*/  FMUL.FTZ R182, R236.reuse, R157 ;  /* 0x0000009decb67220 */ /* 0x040fe20000410000 */
[----:B------:R-:W1:Y:S01]  /*91e0*/  LDC.64 R208, c[0x0][0x428] ;  /* 0x00010a00ffd07b82 */ /* 0x000e620000000a00 */
[C---:B------:R-:W-:Y:S01]  /*91f0*/  FMUL.FTZ R154, R236.reuse, R235 ;  /* 0x000000ebec9a7220 */ /* 0x040fe20000410000 */
[C---:B------:R-:W-:Y:S01]  /*9200*/  FMUL.FTZ R178, R236.reuse, R193 ;  /* 0x000000c1ecb27220 */ /* 0x040fe20000410000 */
[----:B------:R-:W-:Y:S01]  /*9210*/  MOV R235, R197 ;  /* 0x000000c500eb7202 */ /* 0x000fe20000000f00 */
[C---:B------:R-:W-:Y:S01]  /*9220*/  FMUL.FTZ R175, R236.reuse, R207 ;  /* 0x000000cfecaf7220 */ /* 0x040fe20000410000 */
[C---:B------:R-:W-:Y:S01]  /*9230*/  FMUL.FTZ R179, R236.reuse, R158 ;  /* 0x0000009eecb37220 */ /* 0x040fe20000410000 */
        /* <DEDUP_REMOVED lines=14> */
[----:B------:R-:W2:Y:S01]  /*9320*/  LDL R218, [R1+0xec] ;  /* 0x0000ec0001da7983 */ /* 0x000ea20000100800 */
[----:B-1----:R-:W-:-:S03]  /*9330*/  IMAD.WIDE.U32 R184, R199, 0x10, R208 ;  /* 0x00000010c7b87825 */ /* 0x002fc600078e00d0 */
[----:B------:R-:W2:Y:S01]  /*9340*/  LDL R217, [R1+0xd0] ;  /* 0x0000d00001d97983 */ /* 0x000ea20000100800 */
[----:B------:R-:W-:Y:S01]  /*9350*/  IMAD.WIDE.U32 R186, R251, 0x10, R208 ;  /* 0x00000010fbba7825 */ /* 0x000fe200078e00d0 */
[----:B------:R-:W-:-:S03]  /*9360*/  MOV R251, R192 ;  /* 0x000000c000fb7202 */ /* 0x000fc60000000f00 */
[----:B------:R-:W-:-:S04]  /*9370*/  IMAD.WIDE.U32 R194, R248, 0x10, R208 ;  /* 0x00000010f8c27825 */ /* 0x000fc800078e00d0 */
[--C-:B------:R-:W-:Y:S01]  /*9380*/  IMAD.WIDE.U32 R196, R247, 0x10, R208.reuse ;  /* 0x00000010f7c47825 */ /* 0x100fe200078e00d0 */
[----:B------:R-:W2:Y:S03]  /*9390*/  LDL R248, [R1+0xf4] ;  /* 0x0000f40001f87983 */ /* 0x000ea60000100800 */
[--C-:B------:R-:W-:Y:S01]  /*93a0*/  IMAD.WIDE.U32 R192, R249, 0x10, R208.reuse ;  /* 0x00000010f9c07825 */ /* 0x100fe200078e00d0 */
[----:B------:R-:W2:Y:S03]  /*93b0*/  LDL R247, [R1+0xf0] ;  /* 0x0000f00001f77983 */ /* 0x000ea60000100800 */
[C---:B------:R-:W-:Y:S01]  /*93c0*/  FMUL.FTZ R173, R236.reuse, R204 ;  /* 0x000000ccecad7220 */ /* 0x040fe20000410000 */
[----:B------:R-:W2:Y:S01]  /*93d0*/  LDL R249, [R1+0xf8] ;  /* 0x0000f80001f97983 */ /* 0x000ea20000100800 */
[----:B------:R-:W-:Y:S01]  /*93e0*/  FMUL.FTZ R174, R236, R205 ;  /* 0x000000cdecae7220 */ /* 0x000fe20000410000 */
[----:B------:R-:W-:-:S02]  /*93f0*/  IMAD.WIDE.U32 R188, R250, 0x10, R208 ;  /* 0x00000010fabc7825 */ /* 0x000fc400078e00d0 */
[----:B------:R-:W2:Y:S04]  /*9400*/  LDL R236, [R1+0xe4] ;  /* 0x0000e40001ec7983 */ /* 0x000ea80000100800 */
[----:B------:R-:W2:Y:S04]  /*9410*/  LDL R216, [R1+0xd4] ;  /* 0x0000d40001d87983 */ /* 0x000ea80000100800 */
[----:B------:R-:W2:Y:S04]  /*9420*/  LDL R213, [R1+0xc0] ;  /* 0x0000c00001d57983 */ /* 0x000ea80000100800 */
[----:B------:R-:W2:Y:S04]  /*9430*/  LDL R212, [R1+0xc4] ;  /* 0x0000c40001d47983 */ /* 0x000ea80000100800 */
[----:B------:R-:W2:Y:S04]  /*9440*/  LDL R211, [R1+0xc8] ;  /* 0x0000c80001d37983 */ /* 0x000ea80000100800 */
[----:B------:R-:W2:Y:S04]  /*9450*/  LDL R210, [R1+0xcc] ;  /* 0x0000cc0001d27983 */ /* 0x000ea80000100800 */
[----:B------:R-:W2:Y:S01]  /*9460*/  LDL R250, [R1+0xe0] ;  /* 0x0000e00001fa7983 */ /* 0x000ea20000100800 */
[----:B---3--:R-:W-:Y:S01]  /*9470*/  FFMA.FTZ R160, R226, R160, R36 ;  /* 0x000000a0e2a07223 */ /* 0x008fe20000010024 */
[----:B----4-:R-:W-:Y:S01]  /*9480*/  FFMA.FTZ R161, R225, R161, R37 ;  /* 0x000000a1e1a17223 */ /* 0x010fe20000010025 */
        /* <DEDUP_REMOVED lines=8> */
[----:B-1----:R-:W-:Y:S01]  /*9510*/  FFMA.FTZ R166, R5, R215, R54 ;  /* 0x000000d705a67223 */ /* 0x002fe20000010036 */
[----:B------:R-:W-:Y:S01]  /*9520*/  FFMA.FTZ R167, R4, R214, R55 ;  /* 0x000000d604a77223 */ /* 0x000fe20000010037 */
[----:B------:R0:W5:Y:S04]  /*9530*/  LDL.LU R5, [R1+0x194] ;  /* 0x0001940001057983 */ /* 0x0001680000300800 */
[----:B------:R0:W5:Y:S04]  /*9540*/  LDL.LU R4, [R1+0x190] ;  /* 0x0001900001047983 */ /* 0x0001680000300800 */
[----:B------:R-:W2:Y:S01]  /*9550*/  LDL R184, [R1+0xb0] ;  /* 0x0000b00001b87983 */ /* 0x000ea20000100800 */
[----:B------:R-:W-:Y:S01]  /*9560*/  FFMA.FTZ R183, R179, R207, R47 ;  /* 0x000000cfb3b77223 */ /* 0x000fe2000001002f */
[----:B------:R-:W-:Y:S01]  /*9570*/  MOV R234, R198 ;  /* 0x000000c600ea7202 */ /* 0x000fe20000000f00 */
[----:B------:R-:W-:Y:S01]  /*9580*/  IMAD.WIDE.U32 R204, R2, 0x10, R208 ;  /* 0x0000001002cc7825 */ /* 0x000fe200078e00d0 */
[----:B------:R-:W3:Y:S03]  /*9590*/  LDL R185, [R1+0xb4] ;  /* 0x0000b40001b97983 */ /* 0x000ee60000100800 */
[----:B------:R-:W-:Y:S01]  /*95a0*/  FFMA.FTZ R181, R181, R248, R45 ;  /* 0x000000f8b5b57223 */ /* 0x000fe2000001002d */
[----:B------:R-:W4:Y:S01]  /*95b0*/  LDL R186, [R1+0xb8] ;  /* 0x0000b80001ba7983 */ /* 0x000f220000100800 */
[----:B------:R-:W-:-:S03]  /*95c0*/  FFMA.FTZ R180, R180, R247, R44 ;  /* 0x000000f7b4b47223 */ /* 0x000fc6000001002c */
[----:B------:R-:W4:Y:S01]  /*95d0*/  LDL R187, [R1+0xbc] ;  /* 0x0000bc0001bb7983 */ /* 0x000f220000100800 */
[----:B------:R-:W-:Y:S01]  /*95e0*/  FFMA.FTZ R182, R182, R249, R46 ;  /* 0x000000f9b6b67223 */ /* 0x000fe2000001002e */
[--C-:B------:R-:W-:Y:S02]  /*95f0*/  IMAD.WIDE.U32 R198, R246, 0x10, R208.reuse ;  /* 0x00000010f6c67825 */ /* 0x100fe400078e00d0 */
[----:B------:R-:W4:Y:S04]  /*9600*/  LDL R190, [R1+0xa8] ;  /* 0x0000a80001be7983 */ /* 0x000f280000100800 */
[----:B------:R1:W-:Y:S01]  /*9610*/  STG.E.128 desc[UR6][R188.64], R180 ;  /* 0x000000b4bc007986 */ /* 0x0003e2000c101d06 */
[----:B------:R-:W-:-:S04]  /*9620*/  IMAD.WIDE.U32 R200, R244, 0x10, R208 ;  /* 0x00000010f4c87825 */ /* 0x000fc800078e00d0 */
[----:B------:R-:W-:Y:S01]  /*9630*/  FFMA.FTZ R161, R220, R236, R49 ;  /* 0x000000ecdca17223 */ /* 0x000fe20000010031 */
[----:B------:R-:W4:Y:S01]  /*9640*/  LDL R191, [R1+0xac] ;  /* 0x0000ac0001bf7983 */ /* 0x000f220000100800 */
[----:B------:R-:W-:-:S04]  /*9650*/  IMAD.WIDE.U32 R202, R232, 0x10, R208 ;  /* 0x00000010e8ca7825 */ /* 0x000fc800078e00d0 */
[----:B------:R-:W-:Y:S01]  /*9660*/  FFMA.FTZ R164, R235, R217, R52 ;  /* 0x000000d9eba47223 */ /* 0x000fe20000010034 */
[----:B------:R-:W-:Y:S01]  /*9670*/  FFMA.FTZ R165, R234, R216, R53 ;  /* 0x000000d8eaa57223 */ /* 0x000fe20000010035 */
[----:B------:R-:W4:Y:S01]  /*9680*/  LDL R249, [R1+0x80] ;  /* 0x0000800001f97983 */ /* 0x000f220000100800 */
[----:B------:R-:W-:-:S04]  /*9690*/  IMAD.WIDE.U32 R2, R3, 0x10, R208 ;  /* 0x0000001003027825 */ /* 0x000fc800078e00d0 */
[----:B------:R-:W-:Y:S01]  /*96a0*/  FFMA.FTZ R162, R221, R219, R50 ;  /* 0x000000dbdda27223 */ /* 0x000fe20000010032 */
[----:B------:R-:W4:Y:S01]  /*96b0*/  LDL R248, [R1+0x14] ;  /* 0x0000140001f87983 */ /* 0x000f220000100800 */
[----:B------:R-:W-:-:S04]  /*96c0*/  IMAD.WIDE.U32 R206, R233, 0x10, R208 ;  /* 0x00000010e9ce7825 */ /* 0x000fc800078e00d0 */
[----:B------:R-:W-:Y:S01]  /*96d0*/  FFMA.FTZ R163, R222, R218, R51 ;  /* 0x000000dadea37223 */ /* 0x000fe20000010033 */
[----:B------:R-:W4:Y:S01]  /*96e0*/  LDL R247, [R1+0x84] ;  /* 0x0000840001f77983 */ /* 0x000f220000100800 */
[----:B-1----:R-:W-:Y:S01]  /*96f0*/  FFMA.FTZ R180, R252, R213, R56 ;  /* 0x000000d5fcb47223 */ /* 0x002fe20000010038 */
[----:B------:R-:W-:Y:S02]  /*9700*/  FFMA.FTZ R183, R241, R210, R59 ;  /* 0x000000d2f1b77223 */ /* 0x000fe4000001003b */
[----:B------:R-:W4:Y:S01]  /*9710*/  LDL R188, [R1+0xa0] ;  /* 0x0000a00001bc7983 */ /* 0x000f220000100800 */
[----:B------:R-:W-:-:S04]  /*9720*/  IMAD.WIDE.U32 R208, R242, 0x10, R208 ;  /* 0x00000010f2d07825 */ /* 0x000fc800078e00d0 */
        /* <DEDUP_REMOVED lines=38> */
[----:B------:R-:W-:Y:S04]  /*9990*/  STG.E.128 desc[UR6][R192.64], R160 ;  /* 0x000000a0c0007986 */ /* 0x000fe8000c101d06 */
[----:B------:R-:W-:Y:S04]  /*99a0*/  STG.E.128 desc[UR6][R194.64], R164 ;  /* 0x000000a4c2007986 */ /* 0x000fe8000c101d06 */
[----:B------:R1:W-:Y:S01]  /*99b0*/  STG.E.128 desc[UR6][R196.64], R180 ;  /* 0x000000b4c4007986 */ /* 0x0003e2000c101d06 */
[----:B---3--:R-:W-:Y:S01]  /*99c0*/  FFMA.FTZ R185, R239, R185, R61 ;  /* 0x000000b9efb97223 */ /* 0x008fe2000001003d */
[----:B----4-:R-:W-:Y:S01]  /*99d0*/  FFMA.FTZ R186, R238, R186, R62 ;  /* 0x000000baeeba7223 */ /* 0x010fe2000001003e */
[----:B------:R-:W-:Y:S01]  /*99e0*/  FFMA.FTZ R187, R237, R187, R63 ;  /* 0x000000bbedbb7223 */ /* 0x000fe2000001003f */
[----:B-1----:R-:W1:Y:S01]  /*99f0*/  LDC.64 R180, c[0x0][0x380] ;  /* 0x0000e000ffb47b82 */ /* 0x002e620000000a00 */
[----:B------:R-:W-:Y:S01]  /*9a00*/  FFMA.FTZ R190, R229, R190, R66 ;  /* 0x000000bee5be7223 */ /* 0x000fe20000010042 */
[----:B------:R-:W-:-:S02]  /*9a10*/  FFMA.FTZ R191, R228, R191, R67 ;  /* 0x000000bfe4bf7223 */ /* 0x000fc40000010043 */
        /* <DEDUP_REMOVED lines=15> */
[----:B-1----:R-:W-:Y:S01]  /*9b10*/  LEA R0, R180, R0, 0x2 ;  /* 0x00000000b4007211 */ /* 0x002fe200078e10ff */
        /* <DEDUP_REMOVED lines=14> */
[----:B------:R0:W-:Y:S01]  /*9c00*/  STG.E.128 desc[UR6][R208.64], R168 ;  /* 0x000000a8d0007986 */ /* 0x0001e2000c101d06 */
[----:B------:R-:W-:Y:S05]  /*9c10*/  @!P0 BRA `(.L_x_79536) ;  /* 0xffffffc0000c8947 */ /* 0x000fea000383ffff */
[----:B------:R-:W-:Y:S05]  /*9c20*/  EXIT ;  /* 0x000000000000794d */ /* 0x000fea0003800000 */
.L_x_79533:
[----:B------:R-:W-:Y:S01]  /*9c30*/  HFMA2 R239, -RZ, RZ, 0, 5.9604644775390625e-08 ;  /* 0x00000001ffef7431 */ /* 0x000fe200000001ff */
[----:B------:R-:W-:Y:S01]  /*9c40*/  BSSY B0, `(.L_x_79537) ;  /* 0x0000006000007945 */ /* 0x000fe20003800000 */
[----:B------:R-:W-:Y:S02]  /*9c50*/  MOV R238, 0x1f ;  /* 0x0000001f00ee7802 */ /* 0x000fe40000000f00 */
[----:B------:R-:W-:-:S07]  /*9c60*/  MOV R237, 0xffffffff ;  /* 0xffffffff00ed7802 */ /* 0x000fce0000000f00 */
[----:B0-----:R-:W-:Y:S05]  /*9c70*/  WARPSYNC.COLLECTIVE R237, `(.L_x_79538) ;  /* 0x00000000ed087348 */ /* 0x001fea0003c00000 */
[----:B------:R1:W2:Y:S02]  /*9c80*/  SHFL.BFLY P0, R241, R240, R239, R238 ;  /* 0x0c0000eff0f17389 */ /* 0x0002a400000000ee */
[----:B012---:R-:W-:Y:S05]  /*9c90*/  ENDCOLLECTIVE ;  /* 0x000000000000791b */ /* 0x007fea0003800000 */
.L_x_79538:
[----:B------:R-:W-:Y:S05]  /*9ca0*/  BSYNC B0 ;  /* 0x0000000000007941 */ /* 0x000fea0003800000 */
.L_x_79537:
        /* <DEDUP_REMOVED lines=9> */
.L_x_79539:
[----:B------:R-:W-:Y:S01]  /*9d40*/  HFMA2 R239, -RZ, RZ, 0, 2.384185791015625e-07 ;  /* 0x00000004ffef7431 */ /* 0x000fe200000001ff */
[----:B------:R-:W-:-:S05]  /*9d50*/  MOV R237, R241 ;  /* 0x000000f100ed7202 */ /* 0x000fca0000000f00 */
[----:B------:R-:W-:Y:S01]  /*9d60*/  FADD.FTZ R240, R240, R237 ;  /* 0x000000edf0f07221 */ /* 0x000fe20000010000 */
[----:B------:R-:W-:-:S07]  /*9d70*/  MOV R237, 0xffffffff ;  /* 0xffffffff00ed7802 */ /* 0x000fce0000000f00 */
[----:B------:R-:W-:Y:S05]  /*9d80*/  WARPSYNC.COLLECTIVE R237, `(.L_x_79540) ;  /* 0x00000000ed087348 */ /* 0x000fea0003c00000 */
[----:B------:R0:W1:Y:S02]  /*9d90*/  SHFL.BFLY P0, R241, R240, R239, R238 ;  /* 0x0c0000eff0f17389 */ /* 0x00006400000000ee */
[----:B01----:R-:W-:Y:S05]  /*9da0*/  ENDCOLLECTIVE ;  /* 0x000000000000791b */ /* 0x003fea0003800000 */
.L_x_79540:
[----:B------:R-:W-:Y:S01]  /*9db0*/  HFMA2 R239, -RZ, RZ, 0, 4.76837158203125e-07 ;  /* 0x00000008ffef7431 */ /* 0x000fe200000001ff */
[----:B------:R-:W-:-:S05]  /*9dc0*/  MOV R237, R241 ;  /* 0x000000f100ed7202 */ /* 0x000fca0000000f00 */
[----:B------:R-:W-:Y:S01]  /*9dd0*/  FADD.FTZ R240, R240, R237 ;  /* 0x000000edf0f07221 */ /* 0x000fe20000010000 */
[----:B------:R-:W-:-:S07]  /*9de0*/  MOV R237, 0xffffffff ;  /* 0xffffffff00ed7802 */ /* 0x000fce0000000f00 */
[----:B------:R-:W-:Y:S05]  /*9df0*/  WARPSYNC.COLLECTIVE R237, `(.L_x_79541) ;  /* 0x00000000ed087348 */ /* 0x000fea0003c00000 */
[----:B------:R0:W1:Y:S02]  /*9e00*/  SHFL.BFLY P0, R241, R240, R239, R238 ;  /* 0x0c0000eff0f17389 */ /* 0x00006400000000ee */
[----:B01----:R-:W-:Y:S05]  /*9e10*/  ENDCOLLECTIVE ;  /* 0x000000000000791b */ /* 0x003fea0003800000 */
.L_x_79541:
[----:B------:R-:W-:Y:S01]  /*9e20*/  HFMA2 R239, -RZ, RZ, 0, 9.5367431640625e-07 ;  /* 0x00000010ffef7431 */ /* 0x000fe200000001ff */
[----:B------:R-:W-:-:S05]  /*9e30*/  MOV R237, R241 ;  /* 0x000000f100ed7202 */ /* 0x000fca0000000f00 */
[----:B------:R-:W-:Y:S01]  /*9e40*/  FADD.FTZ R240, R240, R237 ;  /* 0x000000edf0f07221 */ /* 0x000fe20000010000 */
[----:B------:R-:W-:-:S07]  /*9e50*/  MOV R237, 0xffffffff ;  /* 0xffffffff00ed7802 */ /* 0x000fce0000000f00 */
[----:B------:R-:W-:Y:S05]  /*9e60*/  WARPSYNC.COLLECTIVE R237, `(.L_x_79542) ;  /* 0x00000000ed087348 */ /* 0x000fea0003c00000 */
[----:B------:R0:W1:Y:S02]  /*9e70*/  SHFL.BFLY P0, R241, R240, R239, R238 ;  /* 0x0c0000eff0f17389 */ /* 0x00006400000000ee */
[----:B01----:R-:W-:Y:S05]  /*9e80*/  ENDCOLLECTIVE ;  /* 0x000000000000791b */ /* 0x003fea0003800000 */
.L_x_79542:
        /* <DEDUP_REMOVED lines=169> */
.L_x_79543:
[----:B------:R-:W-:Y:S01]  /*a920*/  HFMA2 R239, -RZ, RZ, 0, 1.1920928955078125e-07 ;  /* 0x00000002ffef7431 */ /* 0x000fe200000001ff */
[----:B------:R-:W-:-:S05]  /*a930*/  MOV R237, R241 ;  /* 0x000000f100ed7202 */ /* 0x000fca0000000f00 */
[----:B------:R-:W-:Y:S01]  /*a940*/  FADD.FTZ R240, R240, R237 ;  /* 0x000000edf0f07221 */ /* 0x000fe20000010000 */
[----:B------:R-:W-:-:S07]  /*a950*/  MOV R237, 0xffffffff ;  /* 0xffffffff00ed7802 */ /* 0x000fce0000000f00 */
[----:B------:R-:W-:Y:S05]  /*a960*/  WARPSYNC.COLLECTIVE R237, `(.L_x_79544) ;  /* 0x00000000ed087348 */ /* 0x000fea0003c00000 */
[----:B------:R0:W1:Y:S02]  /*a970*/  SHFL.BFLY P0, R241, R240, R239, R238 ;  /* 0x0c0000eff0f17389 */ /* 0x00006400000000ee */
[----:B01----:R-:W-:Y:S05]  /*a980*/  ENDCOLLECTIVE ;  /* 0x000000000000791b */ /* 0x003fea0003800000 */
.L_x_79544:
[----:B------:R-:W-:Y:S01]  /*a990*/  HFMA2 R239, -RZ, RZ, 0, 2.384185791015625e-07 ;  /* 0x00000004ffef7431 */ /* 0x000fe200000001ff */
[----:B------:R-:W-:-:S05]  /*a9a0*/  MOV R237, R241 ;  /* 0x000000f100ed7202 */ /* 0x000fca0000000f00 */
[----:B------:R-:W-:Y:S01]  /*a9b0*/  FADD.FTZ R240, R240, R237 ;  /* 0x000000edf0f07221 */ /* 0x000fe20000010000 */
[----:B------:R-:W-:-:S07]  /*a9c0*/  MOV R237, 0xffffffff ;  /* 0xffffffff00ed7802 */ /* 0x000fce0000000f00 */
[----:B------:R-:W-:Y:S05]  /*a9d0*/  WARPSYNC.COLLECTIVE R237, `(.L_x_79545) ;  /* 0x00000000ed087348 */ /* 0x000fea0003c00000 */
[----:B------:R0:W1:Y:S02]  /*a9e0*/  SHFL.BFLY P0, R241, R240, R239, R238 ;  /* 0x0c0000eff0f17389 */ /* 0x00006400000000ee */
[----:B01----:R-:W-:Y:S05]  /*a9f0*/  ENDCOLLECTIVE ;  /* 0x000000000000791b */ /* 0x003fea0003800000 */
.L_x_79545:
[----:B------:R-:W-:Y:S01]  /*aa00*/  HFMA2 R239, -RZ, RZ, 0, 4.76837158203125e-07 ;  /* 0x00000008ffef7431 */ /* 0x000fe200000001ff */
[----:B------:R-:W-:-:S05]  /*aa10*/  MOV R237, R241 ;  /* 0x000000f100ed7202 */ /* 0x000fca0000000f00 */
[----:B------:R-:W-:Y:S01]  /*aa20*/  FADD.FTZ R240, R240, R237 ;  /* 0x000000edf0f07221 */ /* 0x000fe20000010000 */
[----:B------:R-:W-:-:S07]  /*aa30*/  MOV R237, 0xffffffff ;  /* 0xffffffff00ed7802 */ /* 0x000fce0000000f00 */
[----:B------:R-:W-:Y:S05]  /*aa40*/  WARPSYNC.COLLECTIVE R237, `(.L_x_79546) ;  /* 0x00000000ed087348 */ /* 0x000fea0003c00000 */
[----:B------:R0:W1:Y:S02]  /*aa50*/  SHFL.BFLY P0, R241, R240, R239, R238 ;  /* 0x0c0000eff0f17389 */ /* 0x00006400000000ee */
[----:B01----:R-:W-:Y:S05]  /*aa60*/  ENDCOLLECTIVE ;  /* 0x000000000000791b */ /* 0x003fea0003800000 */
.L_x_79546:
[----:B------:R-:W-:Y:S01]  /*aa70*/  HFMA2 R239, -RZ, RZ, 0, 9.5367431640625e-07 ;  /* 0x00000010ffef7431 */ /* 0x000fe200000001ff */
[----:B------:R-:W-:-:S05]  /*aa80*/  MOV R237, R241 ;  /* 0x000000f100ed7202 */ /* 0x000fca0000000f00 */
[----:B------:R-:W-:Y:S01]  /*aa90*/  FADD.FTZ R240, R240, R237 ;  /* 0x000000edf0f07221 */ /* 0x000fe20000010000 */
[----:B------:R-:W-:-:S07]  /*aaa0*/  MOV R237, 0xffffffff ;  /* 0xffffffff00ed7802 */ /* 0x000fce0000000f00 */
[----:B------:R-:W-:Y:S05]  /*aab0*/  WARPSYNC.COLLECTIVE R237, `(.L_x_79547) ;  /* 0x00000000ed087348 */ /* 0x000fea0003c00000 */
[----:B------:R0:W1:Y:S02]  /*aac0*/  SHFL.BFLY P0, R241, R240, R239, R238 ;  /* 0x0c0000eff0f17389 */ /* 0x00006400000000ee */
[----:B01----:R-:W-:Y:S05]  /*aad0*/  ENDCOLLECTIVE ;  /* 0x000000000000791b */ /* 0x003fea0003800000 */
.L_x_79547:
[----:B------:R-:W-:Y:S01]  /*aae0*/  MOV R237, R241 ;  /* 0x000000f100ed7202 */ /* 0x000fe20000000f00 */
[----:B------:R-:W-:Y:S06]  /*aaf0*/  BRA `(.L_x_79548) ;  /* 0xffffff9400887947 */ /* 0x000fec000383ffff */
.L_x_79535:
        /* <DEDUP_REMOVED lines=8> */
.L_x_79550:
[----:B------:R-:W-:Y:S05]  /*ab80*/  BSYNC B0 ;  /* 0x0000000000007941 */ /* 0x000fea0003800000 */
.L_x_79549:
[----:B------:R-:W-:Y:S01]  /*ab90*/  MOV R237, R241 ;  /* 0x000000f100ed7202 */ /* 0x000fe20000000f00 */
[----:B------:R-:W-:Y:S01]  /*aba0*/  HFMA2 R239, -RZ, RZ, 0, 1.1920928955078125e-07 ;  /* 0x00000002ffef7431 */ /* 0x000fe200000001ff */
[----:B------:R-:W-:Y:S01]  /*abb0*/  MOV R238, 0x1f ;  /* 0x0000001f00ee7802 */ /* 0x000fe20000000f00 */
[----:B------:R-:W0:Y:S02]  /*abc0*/  LDC R252, c[0x0][0x400] ;  /* 0x00010000fffc7b82 */ /* 0x000e240000000800 */
[----:B------:R-:W-:Y:S01]  /*abd0*/  FADD.FTZ R236, R236, R237 ;  /* 0x000000edecec7221 */ /* 0x000fe20000010000 */
[----:B------:R-:W-:-:S04]  /*abe0*/  MOV R237, 0xffffffff ;  /* 0xffffffff00ed7802 */ /* 0x000fc80000000f00 */
[----:B------:R-:W-:-:S07]  /*abf0*/  MOV R240, R236 ;  /* 0x000000ec00f07202 */ /* 0x000fce0000000f00 */
[----:B0-----:R-:W-:Y:S05]  /*ac00*/  WARPSYNC.COLLECTIVE R237, `(.L_x_79551) ;  /* 0x00000000ed087348 */ /* 0x001fea0003c00000 */
[----:B------:R1:W2:Y:S02]  /*ac10*/  SHFL.BFLY P0, R241, R240, R239, R238 ;  /* 0x0c0000eff0f17389 */ /* 0x0002a400000000ee */
[----:B012---:R-:W-:Y:S05]  /*ac20*/  ENDCOLLECTIVE ;  /* 0x000000000000791b */ /* 0x007fea0003800000 */
.L_x_79551:
[----:B------:R-:W-:Y:S01]  /*ac30*/  HFMA2 R239, -RZ, RZ, 0, 2.384185791015625e-07 ;  /* 0x00000004ffef7431 */ /* 0x000fe200000001ff */
[----:B------:R-:W-:-:S05]  /*ac40*/  MOV R237, R241 ;  /* 0x000000f100ed7202 */ /* 0x000fca0000000f00 */
[----:B------:R-:W-:Y:S01]  /*ac50*/  FADD.FTZ R236, R236, R237 ;  /* 0x000000edecec7221 */ /* 0x000fe20000010000 */
[----:B------:R-:W-:-:S04]  /*ac60*/  MOV R237, 0xffffffff ;  /* 0xffffffff00ed7802 */ /* 0x000fc80000000f00 */
[----:B------:R-:W-:-:S07]  /*ac70*/  MOV R240, R236 ;  /* 0x000000ec00f07202 */ /* 0x000fce0000000f00 */
[----:B------:R-:W-:Y:S05]  /*ac80*/  WARPSYNC.COLLECTIVE R237, `(.L_x_79552) ;  /* 0x00000000ed087348 */ /* 0x000fea0003c00000 */
[----:B------:R0:W1:Y:S02]  /*ac90*/  SHFL.BFLY P0, R241, R240, R239, R238 ;  /* 0x0c0000eff0f17389 */ /* 0x00006400000000ee */
[----:B01----:R-:W-:Y:S05]  /*aca0*/  ENDCOLLECTIVE ;  /* 0x000000000000791b */ /* 0x003fea0003800000 */
.L_x_79552:
[----:B------:R-:W-:Y:S01]  /*acb0*/  HFMA2 R239, -RZ, RZ, 0, 4.76837158203125e-07 ;  /* 0x00000008ffef7431 */ /* 0x000fe200000001ff */
[----:B------:R-:W-:-:S05]  /*acc0*/  MOV R237, R241 ;  /* 0x000000f100ed7202 */ /* 0x000fca0000000f00 */
[----:B------:R-:W-:Y:S01]  /*acd0*/  FADD.FTZ R236, R236, R237 ;  /* 0x000000edecec7221 */ /* 0x000fe20000010000 */
[----:B------:R-:W-:-:S04]  /*ace0*/  MOV R237, 0xffffffff ;  /* 0xffffffff00ed7802 */ /* 0x000fc80000000f00 */
[----:B------:R-:W-:-:S07]  /*acf0*/  MOV R240, R236 ;  /* 0x000000ec00f07202 */ /* 0x000fce0000000f00 */
[----:B------:R-:W-:Y:S05]  /*ad00*/  WARPSYNC.COLLECTIVE R237, `(.L_x_79553) ;  /* 0x00000000ed087348 */ /* 0x000fea0003c00000 */
[----:B------:R0:W1:Y:S02]  /*ad10*/  SHFL.BFLY P0, R241, R240, R239, R238 ;  /* 0x0c0000eff0f17389 */ /* 0x00006400000000ee */
[----:B01----:R-:W-:Y:S05]  /*ad20*/  ENDCOLLECTIVE ;  /* 0x000000000000791b */ /* 0x003fea0003800000 */
.L_x_79553:
[----:B------:R-:W-:Y:S01]  /*ad30*/  HFMA2 R239, -RZ, RZ, 0, 9.5367431640625e-07 ;  /* 0x00000010ffef7431 */ /* 0x000fe200000001ff */
[----:B------:R-:W-:-:S05]  /*ad40*/  MOV R237, R241 ;  /* 0x000000f100ed7202 */ /* 0x000fca0000000f00 */
[----:B------:R-:W-:Y:S01]  /*ad50*/  FADD.FTZ R236, R236, R237 ;  /* 0x000000edecec7221 */ /* 0x000fe20000010000 */
[----:B------:R-:W-:-:S04]  /*ad60*/  MOV R237, 0xffffffff ;  /* 0xffffffff00ed7802 */ /* 0x000fc80000000f00 */
[----:B------:R-:W-:-:S07]  /*ad70*/  MOV R240, R236 ;  /* 0x000000ec00f07202 */ /* 0x000fce0000000f00 */
[----:B------:R-:W-:Y:S05]  /*ad80*/  WARPSYNC.COLLECTIVE R237, `(.L_x_79554) ;  /* 0x00000000ed087348 */ /* 0x000fea0003c00000 */
[----:B------:R0:W1:Y:S02]  /*ad90*/  SHFL.BFLY P0, R241, R240, R239, R238 ;  /* 0x0c0000eff0f17389 */ /* 0x00006400000000ee */
[----:B01----:R-:W-:Y:S05]  /*ada0*/  ENDCOLLECTIVE ;  /* 0x000000000000791b */ /* 0x003fea0003800000 */
.L_x_79554:
        /* <DEDUP_REMOVED lines=169> */
.L_x_79555:
[----:B------:R-:W-:Y:S01]  /*b840*/  HFMA2 R239, -RZ, RZ, 0, 1.1920928955078125e-07 ;  /* 0x00000002ffef7431 */ /* 0x000fe200000001ff */
[----:B------:R-:W-:-:S05]  /*b850*/  MOV R237, R241 ;  /* 0x000000f100ed7202 */ /* 0x000fca0000000f00 */
[----:B------:R-:W-:Y:S01]  /*b860*/  FADD.FTZ R236, R236, R237 ;  /* 0x000000edecec7221 */ /* 0x000fe20000010000 */
[----:B------:R-:W-:-:S04]  /*b870*/  MOV R237, 0xffffffff ;  /* 0xffffffff00ed7802 */ /* 0x000fc80000000f00 */
[----:B------:R-:W-:-:S07]  /*b880*/  MOV R240, R236 ;  /* 0x000000ec00f07202 */ /* 0x000fce0000000f00 */
[----:B------:R-:W-:Y:S05]  /*b890*/  WARPSYNC.COLLECTIVE R237, `(.L_x_79556) ;  /* 0x00000000ed087348 */ /* 0x000fea0003c00000 */
[----:B------:R0:W1:Y:S02]  /*b8a0*/  SHFL.BFLY P0, R241, R240, R239, R238 ;  /* 0x0c0000eff0f17389 */ /* 0x00006400000000ee */
[----:B01----:R-:W-:Y:S05]  /*b8b0*/  ENDCOLLECTIVE ;  /* 0x000000000000791b */ /* 0x003fea0003800000 */
.L_x_79556:
        /* <DEDUP_REMOVED lines=8> */
.L_x_79557:
        /* <DEDUP_REMOVED lines=8> */
.L_x_79558:
        /* <DEDUP_REMOVED lines=8> */
.L_x_79559:
[----:B------:R-:W-:Y:S01]  /*ba40*/  MOV R237, R241 ;  /* 0x000000f100ed7202 */ /* 0x000fe20000000f00 */
[----:B------:R-:W-:Y:S06]  /*ba50*/  BRA `(.L_x_79560) ;  /* 0xffffffc400d87947 */ /* 0x000fec000383ffff */
.L_x_79561:
        /* <DEDUP_REMOVED lines=10> */
.L_x_88565:


//--------------------- .text._ZN10layer_norm13ln_fwd_kernelINS_13Kernel_traitsIfffffjLj2560ELj1ELj4ELj1ELj16ENS_18Kernel_traits_baseILj2560EfffffjLj128EEEEELb0ELb1ELb1ELb0EEEvNS_9FwdParamsE --------------------------
	.section	.text._ZN10layer_norm13ln_fwd_kernelINS_13Kernel_traitsIfffffjLj2560ELj1ELj4ELj1ELj16ENS_18Kernel_traits_baseILj2560EfffffjLj128EEEEELb0ELb1ELb1ELb0EEEvNS_9FwdParamsE,"ax",@progbits
	.align	128
        .global         _ZN10layer_norm13ln_fwd_kernelINS_13Kernel_traitsIfffffjLj2560ELj1ELj4ELj1ELj16ENS_18Kernel_traits_baseILj2560EfffffjLj128EEEEELb0ELb1ELb1ELb0EEEvNS_9FwdParamsE
        .type           _ZN10layer_norm13ln_fwd_kernelINS_13Kernel_traitsIfffffjLj2560ELj1ELj4ELj1ELj16ENS_18Kernel_traits_baseILj2560EfffffjLj128EEEEELb0ELb1ELb1ELb0EEEvNS_9FwdParamsE,@function
        .size           _ZN10layer_norm13ln_fwd_kernelINS_13Kernel_traitsIfffffjLj2560ELj1ELj4ELj1ELj16ENS_18Kernel_traits_baseILj2560EfffffjLj128EEEEELb0ELb1ELb1ELb0EEEvNS_9FwdParamsE,(.L_x_88566 - _ZN10layer_norm13ln_fwd_kernelINS_13Kernel_traitsIfffffjLj2560ELj1ELj4ELj1ELj16ENS_18Kernel_traits_baseILj2560EfffffjLj128EEEEELb0ELb1ELb1ELb0EEEvNS_9FwdParamsE)
        .other          _ZN10layer_norm13ln_fwd_kernelINS_13Kernel_traitsIfffffjLj2560ELj1ELj4ELj1ELj16ENS_18Kernel_traits_baseILj2560EfffffjLj128EEEEELb0ELb1ELb1ELb0EEEvNS_9FwdParamsE,@"STO_CUDA_ENTRY STV_DEFAULT"
_ZN10layer_norm13ln_fwd_kernelINS_13Kernel_traitsIfffffjLj2560ELj1ELj4ELj1ELj16ENS_18Kernel_traits_baseILj2560EfffffjLj128EEEEELb0ELb1ELb1ELb0EEEvNS_9FwdParamsE:
.text._ZN10layer_norm13ln_fwd_kernelINS_13Kernel_traitsIfffffjLj2560ELj1ELj4ELj1ELj16ENS_18Kernel_traits_baseILj2560EfffffjLj128EEEEELb0ELb1ELb1ELb0EEEvNS_9FwdParamsE:
        /* <DEDUP_REMOVED lines=85> */
[----:B------:R1:W-:Y:S01]  /*0550*/  @P1 STL.64 [R1+0x138], R138 ;  /* 0x0001388a01001387 */ /* 0x0003e20000100a00 */
[----:B------:R-:W-:-:S03]  /*0560*/  ISETP.GE.U32.AND P1, PT, R0, 0xc0, PT ;  /* 0x000000c00000780c */ /* 0x000fc60003f26070 */
[----:B0-----:R-:W2:Y:S04]  /*0570*/  LDL.64 R136, [R1+0x100] ;  /* 0x0001000001887983 */ /* 0x001ea80000100a00 */
[----:B-1----:R-:W2:Y:S06]  /*0580*/  LDL.64 R138, [R1+0x108] ;  /* 0x00010800018a7983 */ /* 0x002eac0000100a00 */
        /* <DEDUP_REMOVED lines=8> */
[----:B0-----:R-:W-:-:S05]  /*0610*/  @P1 IMAD.WIDE.U32 R126, R3, 0x10, R126 ;  /* 0x00000010037e1825 */ /* 0x001fca00078e007e */
[----:B----4-:R-:W4:Y:S04]  /*0620*/  @P1 LDG.E.128 R140, desc[UR6][R126.64] ;  /* 0x000000067e8c1981 */ /* 0x010f28000c1e1d00 */
[----:B--2---:R0:W-:Y:S04]  /*0630*/  @P0 STL.64 [R1+0x120], R132 ;  /* 0x0001208401000387 */ /* 0x0041e80000100a00 */
[----:B------:R2:W-:Y:S04]  /*0640*/  @P0 STL.64 [R1+0x128], R134 ;  /* 0x0001288601000387 */ /* 0x0005e80000100a00 */
[----:B0-----:R-:W4:Y:S04]  /*0650*/  LDL.64 R132, [R1+0xf0] ;  /* 0x0000f00001847983 */ /* 0x001f280000100a00 */
[----:B--2---:R-:W2:Y:S01]  /*0660*/  LDL.64 R134, [R1+0xf8] ;  /* 0x0000f80001867983 */ /* 0x004ea20000100a00 */
[----:B------:R-:W-:-:S13]  /*0670*/  ISETP.GE.U32.AND P0, PT, R0, 0xe0, PT ;  /* 0x000000e00000780c */ /* 0x000fda0003f06070 */
[----:B------:R-:W0:Y:S01]  /*0680*/  @P0 LDC.64 R4, c[0x0][0x3d0] ;  /* 0x0000f400ff040b82 */ /* 0x000e220000000a00 */
[----:B---3--:R-:W-:-:S04]  /*0690*/  @P1 IMAD.WIDE.U32 R128, R3, 0x10, R128 ;  /* 0x0000001003801825 */ /* 0x008fc800078e0080 */
[C---:B-1----:R-:W-:Y:S01]  /*06a0*/  @P1 IMAD.WIDE.U32 R130, R3.reuse, 0x10, R130 ;  /* 0x0000001003821825 */ /* 0x042fe200078e0082 */
[----:B------:R-:W-:Y:S01]  /*06b0*/  @P1 IADD3 R3, PT, PT, R3, 0x20, RZ ;  /* 0x0000002003031810 */ /* 0x000fe20007ffe0ff */
[----:B------:R1:W5:Y:S01]  /*06c0*/  @P1 LDG.E.128 R48, desc[UR6][R128.64] ;  /* 0x0000000680301981 */ /* 0x000362000c1e1d00 */
[----:B------:R-:W3:Y:S03]  /*06d0*/  @P0 LDC.64 R6, c[0x0][0x438] ;  /* 0x00010e00ff060b82 */ /* 0x000ee60000000a00 */
[----:B------:R1:W5:Y:S05]  /*06e0*/  @P1 LDG.E.128 R52, desc[UR6][R130.64] ;  /* 0x0000000682341981 */ /* 0x00036a000c1e1d00 */
[----:B------:R-:W1:Y:S01]  /*06f0*/  @P0 LDC.64 R124, c[0x0][0x3e8] ;  /* 0x0000fa00ff7c0b82 */ /* 0x000e620000000a00 */
[----:B0-----:R-:W-:-:S05]  /*0700*/  @P0 IMAD.WIDE.U32 R4, R3, 0x10, R4 ;  /* 0x0000001003040825 */ /* 0x001fca00078e0004 */
[----:B------:R-:W2:Y:S01]  /*0710*/  @P0 LDG.E.128 R136, desc[UR6][R4.64] ;  /* 0x0000000604880981 */ /* 0x000ea2000c1e1d00 */
[----:B---3--:R-:W-:-:S05]  /*0720*/  @P0 IMAD.WIDE.U32 R6, R3, 0x10, R6 ;  /* 0x0000001003060825 */ /* 0x008fca00078e0006 */
[----:B------:R0:W5:Y:S01]  /*0730*/  @P0 LDG.E.128 R56, desc[UR6][R6.64] ;  /* 0x0000000606380981 */ /* 0x000162000c1e1d00 */
[C---:B-1----:R-:W-:Y:S01]  /*0740*/  @P0 IMAD.WIDE.U32 R124, R3.reuse, 0x10, R124 ;  /* 0x00000010037c0825 */ /* 0x042fe200078e007c */
[----:B------:R-:W-:-:S04]  /*0750*/  @P0 IADD3 R3, PT, PT, R3, 0x20, RZ ;  /* 0x0000002003030810 */ /* 0x000fc80007ffe0ff */
[----:B------:R1:W5:Y:S04]  /*0760*/  @P0 LDG.E.128 R60, desc[UR6][R124.64] ;  /* 0x000000067c3c0981 */ /* 0x000368000c1e1d00 */
[----:B----4-:R3:W-:Y:S04]  /*0770*/  @P1 STL.64 [R1+0x110], R140 ;  /* 0x0001108c01001387 */ /* 0x0107e80000100a00 */
[----:B------:R4:W-:Y:S01]  /*0780*/  @P1 STL.64 [R1+0x118], R142 ;  /* 0x0001188e01001387 */ /* 0x0009e20000100a00 */
[----:B------:R-:W-:-:S03]  /*0790*/  ISETP.GE.U32.AND P1, PT, R0, 0x100, PT ;  /* 0x000001000000780c */ /* 0x000fc60003f26070 */
[----:B---3--:R-:W3:Y:S04]  /*07a0*/  LDL.64 R140, [R1+0xe0] ;  /* 0x0000e000018c7983 */ /* 0x008ee80000100a00 */
[----:B----4-:R-:W3:Y:S06]  /*07b0*/  LDL.64 R142, [R1+0xe8] ;  /* 0x0000e800018e7983 */ /* 0x010eec0000100a00 */
[----:B------:R-:W4:Y:S08]  /*07c0*/  @P1 LDC.64 R126, c[0x0][0x3d0] ;  /* 0x0000f400ff7e1b82 */ /* 0x000f300000000a00 */
[----:B------:R-:W0:Y:S08]  /*07d0*/  @P1 LDC.64 R128, c[0x0][0x438] ;  /* 0x00010e00ff801b82 */ /* 0x000e300000000a00 */
[----:B------:R-:W1:Y:S01]  /*07e0*/  @P1 LDC.64 R130, c[0x0][0x3e8] ;  /* 0x0000fa00ff821b82 */ /* 0x000e620000000a00 */
[----:B----4-:R-:W-:-:S05]  /*07f0*/  @P1 IMAD.WIDE.U32 R126, R3, 0x10, R126 ;  /* 0x00000010037e1825 */ /* 0x010fca00078e007e */
[----:B--2---:R-:W2:Y:S01]  /*0800*/  @P1 LDG.E.128 R132, desc[UR6][R126.64] ;  /* 0x000000067e841981 */ /* 0x004ea2000c1e1d00 */
[----:B0-----:R-:W-:-:S05]  /*0810*/  @P1 IMAD.WIDE.U32 R128, R3, 0x10, R128 ;  /* 0x0000001003801825 */ /* 0x001fca00078e0080 */
[----:B------:R0:W5:Y:S04]  /*0820*/  @P1 LDG.E.128 R64, desc[UR6][R128.64] ;  /* 0x0000000680401981 */ /* 0x000168000c1e1d00 */
[----:B------:R4:W-:Y:S04]  /*0830*/  @P0 STL.64 [R1+0x100], R136 ;  /* 0x0001008801000387 */ /* 0x0009e80000100a00 */
[----:B------:R1:W-:Y:S01]  /*0840*/  @P0 STL.64 [R1+0x108], R138 ;  /* 0x0001088a01000387 */ /* 0x0003e20000100a00 */
[----:B------:R-:W-:-:S03]  /*0850*/  ISETP.GE.U32.AND P0, PT, R0, 0x120, PT ;  /* 0x000001200000780c */ /* 0x000fc60003f06070 */
[----:B----4-:R-:W4:Y:S04]  /*0860*/  LDL.64 R136, [R1+0xd0] ;  /* 0x0000d00001887983 */ /* 0x010f280000100a00 */
[----:B-1----:R-:W4:Y:S06]  /*0870*/  LDL.64 R138, [R1+0xd8] ;  /* 0x0000d800018a7983 */ /* 0x002f2c0000100a00 */
[----:B------:R-:W1:Y:S01]  /*0880*/  @P0 LDC.64 R4, c[0x0][0x3d0] ;  /* 0x0000f400ff040b82 */ /* 0x000e620000000a00 */
[C---:B------:R-:W-:Y:S01]  /*0890*/  @P1 IMAD.WIDE.U32 R130, R3.reuse, 0x10, R130 ;  /* 0x0000001003821825 */ /* 0x040fe200078e0082 */
[----:B------:R-:W-:-:S04]  /*08a0*/  @P1 IADD3 R3, PT, PT, R3, 0x20, RZ ;  /* 0x0000002003031810 */ /* 0x000fc80007ffe0ff */
[----:B------:R0:W5:Y:S02]  /*08b0*/  @P1 LDG.E.128 R68, desc[UR6][R130.64] ;  /* 0x0000000682441981 */ /* 0x000164000c1e1d00 */
[----:B------:R-:W0:Y:S08]  /*08c0*/  @P0 LDC.64 R6, c[0x0][0x438] ;  /* 0x00010e00ff060b82 */ /* 0x000e300000000a00 */
[----:B------:R-:W0:Y:S01]  /*08d0*/  @P0 LDC.64 R124, c[0x0][0x3e8] ;  /* 0x0000fa00ff7c0b82 */ /* 0x000e220000000a00 */
[----:B-1----:R-:W-:-:S05]  /*08e0*/  @P0 IMAD.WIDE.U32 R4, R3, 0x10, R4 ;  /* 0x0000001003040825 */ /* 0x002fca00078e0004 */
[----:B---3--:R-:W3:Y:S04]  /*08f0*/  @P0 LDG.E.128 R140, desc[UR6][R4.64] ;  /* 0x00000006048c0981 */ /* 0x008ee8000c1e1d00 */
[----:B--2---:R1:W-:Y:S04]  /*0900*/  @P1 STL.64 [R1+0xf0], R132 ;  /* 0x0000f08401001387 */ /* 0x0043e80000100a00 */
[----:B------:R2:W-:Y:S04]  /*0910*/  @P1 STL.64 [R1+0xf8], R134 ;  /* 0x0000f88601001387 */ /* 0x0005e80000100a00 */
[----:B-1----:R-:W3:Y:S04]  /*0920*/  LDL.64 R132, [R1+0xc0] ;  /* 0x0000c00001847983 */ /* 0x002ee80000100a00 */
[----:B--2---:R-:W2:Y:S01]  /*0930*/  LDL.64 R134, [R1+0xc8] ;  /* 0x0000c80001867983 */ /* 0x004ea20000100a00 */
[----:B------:R-:W-:-:S13]  /*0940*/  ISETP.GE.U32.AND P1, PT, R0, 0x140, PT ;  /* 0x000001400000780c */ /* 0x000fda0003f26070 */
[----:B------:R-:W1:Y:S01]  /*0950*/  @P1 LDC.64 R126, c[0x0][0x3d0] ;  /* 0x0000f400ff7e1b82 */ /* 0x000e620000000a00 */
[----:B0-----:R-:W-:-:S04]  /*0960*/  @P0 IMAD.WIDE.U32 R6, R3, 0x10, R6 ;  /* 0x0000001003060825 */ /* 0x001fc800078e0006 */
[C---:B------:R-:W-:Y:S01]  /*0970*/  @P0 IMAD.WIDE.U32 R124, R3.reuse, 0x10, R124 ;  /* 0x00000010037c0825 */ /* 0x040fe200078e007c */
[----:B------:R-:W-:Y:S01]  /*0980*/  @P0 IADD3 R3, PT, PT, R3, 0x20, RZ ;  /* 0x0000002003030810 */ /* 0x000fe20007ffe0ff */
[----:B------:R0:W5:Y:S01]  /*0990*/  @P0 LDG.E.128 R72, desc[UR6][R6.64] ;  /* 0x0000000606480981 */ /* 0x000162000c1e1d00 */
[----:B------:R-:W0:Y:S03]  /*09a0*/  @P1 LDC.64 R128, c[0x0][0x438] ;  /* 0x00010e00ff801b82 */ /* 0x000e260000000a00 */
[----:B------:R3:W5:Y:S05]  /*09b0*/  @P0 LDG.E.128 R76, desc[UR6][R124.64] ;  /* 0x000000067c4c0981 */ /* 0x00076a000c1e1d00 */
[----:B------:R-:W0:Y:S01]  /*09c0*/  @P1 LDC.64 R130, c[0x0][0x3e8] ;  /* 0x0000fa00ff821b82 */ /* 0x000e220000000a00 */
[----:B-1----:R-:W-:-:S05]  /*09d0*/  @P1 IMAD.WIDE.U32 R126, R3, 0x10, R126 ;  /* 0x00000010037e1825 */ /* 0x002fca00078e007e */
[----:B----4-:R-:W4:Y:S01]  /*09e0*/  @P1 LDG.E.128 R136, desc[UR6][R126.64] ;  /* 0x000000067e881981 */ /* 0x010f22000c1e1d00 */
[----:B0-----:R-:W-:-:S05]  /*09f0*/  @P1 IMAD.WIDE.U32 R128, R3, 0x10, R128 ;  /* 0x0000001003801825 */ /* 0x001fca00078e0080 */
        /* <DEDUP_REMOVED lines=11> */
[----:B------:R-:W4:Y:S01]  /*0ab0*/  @P0 LDC.64 R124, c[0x0][0x3e8] ;  /* 0x0000fa00ff7c0b82 */ /* 0x000f220000000a00 */
[----:B0-----:R-:W-:-:S05]  /*0ac0*/  @P0 IMAD.WIDE.U32 R4, R3, 0x10, R4 ;  /* 0x0000001003040825 */ /* 0x001fca00078e0004 */
[----:B--2---:R-:W2:Y:S01]  /*0ad0*/  @P0 LDG.E.128 R132, desc[UR6][R4.64] ;  /* 0x0000000604840981 */ /* 0x004ea2000c1e1d00 */
[----:B-1----:R-:W-:-:S05]  /*0ae0*/  @P0 IMAD.WIDE.U32 R6, R3, 0x10, R6 ;  /* 0x0000001003060825 */ /* 0x002fca00078e0006 */
[----:B------:R0:W5:Y:S04]  /*0af0*/  @P0 LDG.E.128 R228, desc[UR6][R6.64] ;  /* 0x0000000606e40981 */ /* 0x000168000c1e1d00 */
[----:B----4-:R1:W-:Y:S04]  /*0b00*/  @P1 STL.64 [R1+0xd0], R136 ;  /* 0x0000d08801001387 */ /* 0x0103e80000100a00 */
[----:B------:R4:W-:Y:S01]  /*0b10*/  @P1 STL.64 [R1+0xd8], R138 ;  /* 0x0000d88a01001387 */ /* 0x0009e20000100a00 */
[----:B------:R-:W-:Y:S01]  /*0b20*/  ISETP.GE.U32.AND P1, PT, R0, 0x180, PT ;  /* 0x000001800000780c */ /* 0x000fe20003f26070 */
[----:B------:R-:W-:-:S02]  /*0b30*/  @P0 IMAD.WIDE.U32 R124, R3, 0x10, R124 ;  /* 0x00000010037c0825 */ /* 0x000fc400078e007c */
[----:B-1----:R-:W2:Y:S04]  /*0b40*/  LDL.64 R136, [R1+0xa0] ;  /* 0x0000a00001887983 */ /* 0x002ea80000100a00 */
[----:B----4-:R-:W4:Y:S06]  /*0b50*/  LDL.64 R138, [R1+0xa8] ;  /* 0x0000a800018a7983 */ /* 0x010f2c0000100a00 */
[----:B------:R-:W1:Y:S01]  /*0b60*/  @P1 LDC.64 R126, c[0x0][0x3d0] ;  /* 0x0000f400ff7e1b82 */ /* 0x000e620000000a00 */
[----:B------:R-:W-:Y:S01]  /*0b70*/  @P0 IADD3 R3, PT, PT, R3, 0x20, RZ ;  /* 0x0000002003030810 */ /* 0x000fe20007ffe0ff */
[----:B------:R0:W5:Y:S06]  /*0b80*/  @P0 LDG.E.128 R88, desc[UR6][R124.64] ;  /* 0x000000067c580981 */ /* 0x00016c000c1e1d00 */
        /* <DEDUP_REMOVED lines=8> */
[----:B------:R-:W-:Y:S01]  /*0c10*/  ISETP.GE.U32.AND P0, PT, R0, 0x1a0, PT ;  /* 0x000001a00000780c */ /* 0x000fe20003f06070 */
[----:B0-----:R-:W-:-:S04]  /*0c20*/  @P1 IMAD.WIDE.U32 R128, R3, 0x10, R128 ;  /* 0x0000001003801825 */ /* 0x001fc800078e0080 */
[C---:B------:R-:W-:Y:S01]  /*0c30*/  @P1 IMAD.WIDE.U32 R130, R3.reuse, 0x10, R130 ;  /* 0x0000001003821825 */ /* 0x040fe200078e0082 */
[----:B------:R0:W5:Y:S01]  /*0c40*/  @P1 LDG.E.128 R232, desc[UR6][R128.64] ;  /* 0x0000000680e81981 */ /* 0x000162000c1e1d00 */
[----:B------:R-:W-:-:S03]  /*0c50*/  @P1 IADD3 R3, PT, PT, R3, 0x20, RZ ;  /* 0x0000002003031810 */ /* 0x000fc60007ffe0ff */
[----:B------:R1:W5:Y:S03]  /*0c60*/  @P1 LDG.E.128 R92, desc[UR6][R130.64] ;  /* 0x00000006825c1981 */ /* 0x000366000c1e1d00 */
        /* <DEDUP_REMOVED lines=22> */
[----:B0-----:R-:W3:Y:S04]  /*0dd0*/  LDL.64 R136, [R1+0x70] ;  /* 0x0000700001887983 */ /* 0x001ee80000100a00 */
        /* <DEDUP_REMOVED lines=10> */
[----:B--2---:R2:W-:Y:S04]  /*0e80*/  @P1 STL.64 [R1+0x90], R132 ;  /* 0x0000908401001387 */ /* 0x0045e80000100a00 */
[----:B------:R1:W-:Y:S01]  /*0e90*/  @P1 STL.64 [R1+0x98], R134 ;  /* 0x0000988601001387 */ /* 0x0003e20000100a00 */
[----:B0-----:R-:W-:Y:S01]  /*0ea0*/  @P0 IMAD.WIDE.U32 R4, R3, 0x10, R4 ;  /* 0x0000001003040825 */ /* 0x001fe200078e0004 */
[----:B------:R-:W-:-:S02]  /*0eb0*/  ISETP.GE.U32.AND P1, PT, R0, 0x200, PT ;  /* 0x000002000000780c */ /* 0x000fc40003f26070 */
[----:B------:R-:W4:Y:S04]  /*0ec0*/  LDL.64 R148, [R1+0x10] ;  /* 0x0000100001947983 */ /* 0x000f280000100a00 */
[----:B--2---:R-:W2:Y:S04]  /*0ed0*/  LDL.64 R132, [R1] ;  /* 0x0000000001847983 */ /* 0x004ea80000100a00 */
[----:B-1----:R-:W2:Y:S03]  /*0ee0*/  LDL.64 R134, [R1+0x8] ;  /* 0x0000080001867983 */ /* 0x002ea60000100a00 */
[----:B------:R-:W0:Y:S01]  /*0ef0*/  @P1 LDC.64 R126, c[0x0][0x3d0] ;  /* 0x0000f400ff7e1b82 */ /* 0x000e220000000a00 */
[----:B---3--:R-:W3:Y:S04]  /*0f00*/  @P0 LDG.E.128 R140, desc[UR6][R4.64] ;  /* 0x00000006048c0981 */ /* 0x008ee8000c1e1d00 */
[----:B------:R-:W3:Y:S03]  /*0f10*/  LDL.64 R150, [R1+0x18] ;  /* 0x0000180001967983 */ /* 0x000ee60000100a00 */
[----:B------:R-:W1:Y:S01]  /*0f20*/  @P1 LDC.64 R128, c[0x0][0x438] ;  /* 0x00010e00ff801b82 */ /* 0x000e620000000a00 */
[----:B------:R-:W3:Y:S04]  /*0f30*/  LDL.64 R152, [R1+0x60] ;  /* 0x0000600001987983 */ /* 0x000ee80000100a00 */
[----:B------:R-:W3:Y:S01]  /*0f40*/  LDL.64 R154, [R1+0x68] ;  /* 0x00006800019a7983 */ /* 0x000ee20000100a00 */
[----:B------:R-:W-:-:S02]  /*0f50*/  @P0 IMAD.WIDE.U32 R6, R3, 0x10, R6 ;  /* 0x0000001003060825 */ /* 0x000fc400078e0006 */
[----:B------:R-:W4:Y:S01]  /*0f60*/  @P1 LDC.64 R130, c[0x0][0x3e8] ;  /* 0x0000fa00ff821b82 */ /* 0x000f220000000a00 */
[----:B------:R-:W3:Y:S01]  /*0f70*/  LDL.64 R144, [R1+0x50] ;  /* 0x0000500001907983 */ /* 0x000ee20000100a00 */
[C---:B------:R-:W-:Y:S01]  /*0f80*/  @P0 IMAD.WIDE.U32 R124, R3.reuse, 0x10, R124 ;  /* 0x00000010037c0825 */ /* 0x040fe200078e007c */
[----:B------:R-:W-:Y:S02]  /*0f90*/  @P0 IADD3 R3, PT, PT, R3, 0x20, RZ ;  /* 0x0000002003030810 */ /* 0x000fe40007ffe0ff */
[----:B------:R-:W3:Y:S03]  /*0fa0*/  LDL.64 R146, [R1+0x58] ;  /* 0x0000580001927983 */ /* 0x000ee60000100a00 */
[C---:B0-----:R-:W-:Y:S01]  /*0fb0*/  @P1 IMAD.WIDE.U32 R126, R3.reuse, 0x10, R126 ;  /* 0x00000010037e1825 */ /* 0x041fe200078e007e */
[----:B------:R0:W5:Y:S04]  /*0fc0*/  @P0 LDG.E.128 R248, desc[UR6][R6.64] ;  /* 0x0000000606f80981 */ /* 0x000168000c1e1d00 */
[----:B------:R0:W5:Y:S01]  /*0fd0*/  @P0 LDG.E.128 R104, desc[UR6][R124.64] ;  /* 0x000000067c680981 */ /* 0x000162000c1e1d00 */
[----:B-1----:R-:W-:-:S03]  /*0fe0*/  @P1 IMAD.WIDE.U32 R128, R3, 0x10, R128 ;  /* 0x0000001003801825 */ /* 0x002fc600078e0080 */
[----:B----4-:R-:W4:Y:S01]  /*0ff0*/  @P1 LDG.E.128 R136, desc[UR6][R126.64] ;  /* 0x000000067e881981 */ /* 0x010f22000c1e1d00 */
[C---:B------:R-:W-:Y:S01]  /*1000*/  @P1 IMAD.WIDE.U32 R130, R3.reuse, 0x10, R130 ;  /* 0x0000001003821825 */ /* 0x040fe200078e0082 */
[----:B------:R-:W-:-:S04]  /*1010*/  @P1 IADD3 R3, PT, PT, R3, 0x20, RZ ;  /* 0x0000002003031810 */ /* 0x000fc80007ffe0ff */
[----:B------:R1:W5:Y:S04]  /*1020*/  @P1 LDG.E.128 R108, desc[UR6][R130.64] ;  /* 0x00000006826c1981 */ /* 0x000368000c1e1d00 */
[----:B--2---:R-:W2:Y:S04]  /*1030*/  @P1 LDG.E.128 R132, desc[UR6][R128.64] ;  /* 0x0000000680841981 */ /* 0x004ea8000c1e1d00 */
        /* <DEDUP_REMOVED lines=15> */
[----:B-1----:R-:W4:Y:S04]  /*1130*/  LDL.64 R138, [R1+0x48] ;  /* 0x00004800018a7983 */ /* 0x002f280000100a00 */
[----:B--2---:R0:W-:Y:S04]  /*1140*/  @P1 STL.64 [R1], R132 ;  /* 0x0000008401001387 */ /* 0x0041e80000100a00 */
[----:B------:R1:W-:Y:S04]  /*1150*/  @P1 STL.64 [R1+0x8], R134 ;  /* 0x0000088601001387 */ /* 0x0003e80000100a00 */
[----:B0-----:R-:W2:Y:S04]  /*1160*/  LDL.64 R132, [R1+0x30] ;  /* 0x0000300001847983 */ /* 0x001ea80000100a00 */
[----:B-1----:R-:W2:Y:S01]  /*1170*/  LDL.64 R134, [R1+0x38] ;  /* 0x0000380001867983 */ /* 0x002ea20000100a00 */
[----:B------:R-:W-:Y:S01]  /*1180*/  ISETP.GE.U32.AND P1, PT, R0, 0x240, PT ;  /* 0x000002400000780c */ /* 0x000fe20003f26070 */
[C---:B------:R-:W-:Y:S01]  /*1190*/  @P0 IMAD.WIDE.U32 R124, R3.reuse, 0x10, R124 ;  /* 0x00000010037c0825 */ /* 0x040fe200078e007c */
[----:B------:R-:W-:-:S04]  /*11a0*/  @P0 IADD3 R3, PT, PT, R3, 0x20, RZ ;  /* 0x0000002003030810 */ /* 0x000fc80007ffe0ff */
[----:B------:R0:W5:Y:S07]  /*11b0*/  @P0 LDG.E.128 R112, desc[UR6][R124.64] ;  /* 0x000000067c700981 */ /* 0x00016e000c1e1d00 */
[----:B------:R-:W1:Y:S08]  /*11c0*/  @P1 LDC.64 R126, c[0x0][0x3d0] ;  /* 0x0000f400ff7e1b82 */ /* 0x000e700000000a00 */
[----:B------:R-:W0:Y:S08]  /*11d0*/  @P1 LDC.64 R128, c[0x0][0x438] ;  /* 0x00010e00ff801b82 */ /* 0x000e300000000a00 */
[----:B------:R-:W0:Y:S01]  /*11e0*/  @P1 LDC.64 R130, c[0x0][0x3e8] ;  /* 0x0000fa00ff821b82 */ /* 0x000e220000000a00 */
[----:B---3--:R3:W-:Y:S04]  /*11f0*/  @P0 STL.64 [R1+0x10], R148 ;  /* 0x0000109401000387 */ /* 0x0087e80000100a00 */
[----:B------:R3:W-:Y:S04]  /*1200*/  @P0 STL.64 [R1+0x18], R150 ;  /* 0x0000189601000387 */ /* 0x0007e80000100a00 */
[----:B------:R3:W-:Y:S04]  /*1210*/  @P0 STL.64 [R1+0x60], R152 ;  /* 0x0000609801000387 */ /* 0x0007e80000100a00 */
[----:B------:R3:W-:Y:S01]  /*1220*/  @P0 STL.64 [R1+0x68], R154 ;  /* 0x0000689a01000387 */ /* 0x0007e20000100a00 */
[----:B------:R-:W-:-:S13]  /*1230*/  ISETP.GE.U32.AND P0, PT, R0, 0x260, PT ;  /* 0x000002600000780c */ /* 0x000fda0003f06070 */
[----:B------:R-:W3:Y:S08]  /*1240*/  @P0 LDC.64 R6, c[0x0][0x438] ;  /* 0x00010e00ff060b82 */ /* 0x000ef00000000a00 */
[----:B------:R-:W4:Y:S01]  /*1250*/  @P0 LDC.64 R4, c[0x0][0x3d0] ;  /* 0x0000f400ff040b82 */ /* 0x000f220000000a00 */
[----:B-1----:R-:W-:-:S04]  /*1260*/  @P1 IMAD.WIDE.U32 R126, R3, 0x10, R126 ;  /* 0x00000010037e1825 */ /* 0x002fc800078e007e */
[C---:B0-----:R-:W-:Y:S01]  /*1270*/  @P1 IMAD.WIDE.U32 R128, R3.reuse, 0x10, R128 ;  /* 0x0000001003801825 */ /* 0x041fe200078e0080 */
[----:B------:R-:W2:Y:S02]  /*1280*/  @P1 LDG.E.128 R144, desc[UR6][R126.64] ;  /* 0x000000067e901981 */ /* 0x000ea4000c1e1d00 */
[----:B------:R-:W0:Y:S01]  /*1290*/  @P0 LDC.64 R124, c[0x0][0x3e8] ;  /* 0x0000fa00ff7c0b82 */ /* 0x000e220000000a00 */
[C---:B------:R-:W-:Y:S01]  /*12a0*/  @P1 IMAD.WIDE.U32 R130, R3.reuse, 0x10, R130 ;  /* 0x0000001003821825 */ /* 0x040fe200078e0082 */
[----:B------:R-:W-:Y:S01]  /*12b0*/  @P1 IADD3 R3, PT, PT, R3, 0x20, RZ ;  /* 0x0000002003031810 */ /* 0x000fe20007ffe0ff */
[----:B------:R-:W2:Y:S04]  /*12c0*/  @P1 LDG.E.128 R140, desc[UR6][R128.64] ;  /* 0x00000006808c1981 */ /* 0x000ea8000c1e1d00 */
[----:B------:R1:W5:Y:S01]  /*12d0*/  @P1 LDG.E.128 R116, desc[UR6][R130.64] ;  /* 0x0000000682741981 */ /* 0x000362000c1e1d00 */
[----:B---3--:R-:W-:-:S04]  /*12e0*/  @P0 IMAD.WIDE.U32 R6, R3, 0x10, R6 ;  /* 0x0000001003060825 */ /* 0x008fc800078e0006 */
[----:B----4-:R-:W-:-:S05]  /*12f0*/  @P0 IMAD.WIDE.U32 R4, R3, 0x10, R4 ;  /* 0x0000001003040825 */ /* 0x010fca00078e0004 */
[----:B------:R-:W3:Y:S01]  /*1300*/  @P0 LDG.E.128 R136, desc[UR6][R4.64] ;  /* 0x0000000604880981 */ /* 0x000ee2000c1e1d00 */
[----:B0-----:R-:W-:-:S05]  /*1310*/  @P0 IMAD.WIDE.U32 R124, R3, 0x10, R124 ;  /* 0x00000010037c0825 */ /* 0x001fca00078e007c */
[----:B------:R1:W5:Y:S04]  /*1320*/  @P0 LDG.E.128 R120, desc[UR6][R124.64] ;  /* 0x000000067c780981 */ /* 0x000368000c1e1d00 */
[----:B--2---:R-:W2:Y:S01]  /*1330*/  @P0 LDG.E.128 R132, desc[UR6][R6.64] ;  /* 0x0000000606840981 */ /* 0x004ea2000c1e1d00 */
[----:B------:R-:W-:-:S03]  /*1340*/  @P0 IADD3 R3, PT, PT, R3, 0x20, RZ ;  /* 0x0000002003030810 */ /* 0x000fc60007ffe0ff */
[----:B------:R1:W-:Y:S04]  /*1350*/  @P1 STL.64 [R1+0x20], R140 ;  /* 0x0000208c01001387 */ /* 0x0003e80000100a00 */
[----:B------:R1:W-:Y:S04]  /*1360*/  @P1 STL.64 [R1+0x28], R142 ;  /* 0x0000288e01001387 */ /* 0x0003e80000100a00 */
[----:B------:R1:W-:Y:S04]  /*1370*/  @P1 STL.64 [R1+0x50], R144 ;  /* 0x0000509001001387 */ /* 0x0003e80000100a00 */
[----:B------:R1:W-:Y:S01]  /*1380*/  @P1 STL.64 [R1+0x58], R146 ;  /* 0x0000589201001387 */ /* 0x0003e20000100a00 */
[----:B------:R-:W-:-:S03]  /*1390*/  ISETP.GE.U32.AND P1, PT, R0, 0x280, PT ;  /* 0x000002800000780c */ /* 0x000fc60003f26070 */
[----:B--2---:R1:W-:Y:S04]  /*13a0*/  @P0 STL.64 [R1+0x30], R132 ;  /* 0x0000308401000387 */ /* 0x0043e80000100a00 */
        /* <DEDUP_REMOVED lines=14> */
.L_x_79563:
        /* <DEDUP_REMOVED lines=427> */
[----:B-1----:R-:W-:Y:S02]  /*2f40*/  CS2R R48, SRZ ;  /* 0x0000000000307805 */ /* 0x002fe4000001ff00 */
[----:B---3--:R-:W-:-:S02]  /*2f50*/  CS2R R42, SRZ ;  /* 0x00000000002a7805 */ /* 0x008fc4000001ff00 */
[----:B------:R-:W-:Y:S02]  /*2f60*/  CS2R R40, SRZ ;  /* 0x0000000000287805 */ /* 0x000fe4000001ff00 */
[----:B------:R-:W-:Y:S02]  /*2f70*/  CS2R R34, SRZ ;  /* 0x0000000000227805 */ /* 0x000fe4000001ff00 */
[----:B0-----:R-:W-:Y:S02]  /*2f80*/  CS2R R50, SRZ ;  /* 0x0000000000327805 */ /* 0x001fe4000001ff00 */
[----:B------:R-:W-:Y:S02]  /*2f90*/  CS2R R32, SRZ ;  /* 0x0000000000207805 */ /* 0x000fe4000001ff00 */
[----:B------:R-:W-:Y:S02]  /*2fa0*/  CS2R R26, SRZ ;  /* 0x00000000001a7805 */ /* 0x000fe4000001ff00 */
[----:B------:R-:W-:-:S02]  /*2fb0*/  @P6 CS2R R134, SRZ ;  /* 0x0000000000866805 */ /* 0x000fc4000001ff00 */
[----:B------:R-:W-:Y:S02]  /*2fc0*/  @P6 CS2R R132, SRZ ;  /* 0x0000000000846805 */ /* 0x000fe4000001ff00 */
[----:B------:R-:W-:Y:S02]  /*2fd0*/  CS2R R24, SRZ ;  /* 0x0000000000187805 */ /* 0x000fe4000001ff00 */
[----:B------:R-:W-:Y:S02]  /*2fe0*/  CS2R R18, SRZ ;  /* 0x0000000000127805 */ /* 0x000fe4000001ff00 */
[----:B------:R-:W-:Y:S02]  /*2ff0*/  CS2R R16, SRZ ;  /* 0x0000000000107805 */ /* 0x000fe4000001ff00 */
[----:B------:R-:W-:Y:S02]  /*3000*/  CS2R R10, SRZ ;  /* 0x00000000000a7805 */ /* 0x000fe4000001ff00 */
[----:B------:R-:W-:Y:S01]  /*3010*/  CS2R R8, SRZ ;  /* 0x0000000000087805 */ /* 0x000fe2000001ff00 */
[----:B--2---:R0:W-:Y:S04]  /*3020*/  @P2 STL.64 [R1+0x80], R152 ;  /* 0x0000809801002387 */ /* 0x0041e80000100a00 */
[----:B------:R0:W-:Y:S04]  /*3030*/  @P2 STL.64 [R1+0x88], R154 ;  /* 0x0000889a01002387 */ /* 0x0001e80000100a00 */
[----:B------:R0:W-:Y:S04]  /*3040*/  STL [R1+0x14], RZ ;  /* 0x000014ff01007387 */ /* 0x0001e80000100800 */
[----:B------:R0:W-:Y:S04]  /*3050*/  @P4 STL.64 [R1+0x70], R148 ;  /* 0x0000709401004387 */ /* 0x0001e80000100a00 */
[----:B------:R0:W-:Y:S04]  /*3060*/  @P4 STL.64 [R1+0x78], R150 ;  /* 0x0000789601004387 */ /* 0x0001e80000100a00 */
[----:B------:R0:W-:Y:S04]  /*3070*/  STL [R1+0x10], RZ ;  /* 0x000010ff01007387 */ /* 0x0001e80000100800 */
[----:B----4-:R0:W-:Y:S04]  /*3080*/  @P3 STL.64 [R1+0x60], R144 ;  /* 0x0000609001003387 */ /* 0x0101e80000100a00 */
[----:B------:R0:W-:Y:S04]  /*3090*/  @P3 STL.64 [R1+0x68], R146 ;  /* 0x0000689201003387 */ /* 0x0001e80000100a00 */
[----:B------:R0:W-:Y:S04]  /*30a0*/  STL [R1+0xc], RZ ;  /* 0x00000cff01007387 */ /* 0x0001e80000100800 */
[----:B------:R0:W-:Y:S04]  /*30b0*/  @P5 STL.64 [R1+0x50], R140 ;  /* 0x0000508c01005387 */ /* 0x0001e80000100a00 */
[----:B------:R0:W-:Y:S04]  /*30c0*/  @P5 STL.64 [R1+0x58], R142 ;  /* 0x0000588e01005387 */ /* 0x0001e80000100a00 */
[----:B------:R0:W-:Y:S04]  /*30d0*/  STL [R1+0x8], RZ ;  /* 0x000008ff01007387 */ /* 0x0001e80000100800 */
[----:B------:R0:W-:Y:S04]  /*30e0*/  @P0 STL.64 [R1+0x40], R136 ;  /* 0x0000408801000387 */ /* 0x0001e80000100a00 */
[----:B------:R0:W-:Y:S04]  /*30f0*/  @P0 STL.64 [R1+0x48], R138 ;  /* 0x0000488a01000387 */ /* 0x0001e80000100a00 */
[----:B------:R0:W-:Y:S04]  /*3100*/  STL [R1+0x4], RZ ;  /* 0x000004ff01007387 */ /* 0x0001e80000100800 */
[----:B------:R0:W-:Y:S02]  /*3110*/  STL [R1], RZ ;  /* 0x000000ff01007387 */ /* 0x0001e40000100800 */
.L_x_79564:
[----:B------:R-:W-:Y:S05]  /*3120*/  BSYNC.RECONVERGENT B0 ;  /* 0x0000000000007941 */ /* 0x000fea0003800200 */
.L_x_79562:
[----:B------:R-:W2:Y:S01]  /*3130*/  S2UR UR4, SR_CTAID.X ;  /* 0x00000000000479c3 */ /* 0x000ea20000002500 */
[----:B------:R-:W3:Y:S01]  /*3140*/  LDCU UR5, c[0x0][0x384] ;  /* 0x00007080ff0577ac */ /* 0x000ee20008000800 */
[----:B------:R-:W-:Y:S01]  /*3150*/  SHF.R.U32.HI R2, RZ, 0x5, R2 ;  /* 0x00000005ff027819 */ /* 0x000fe20000011602 */
[----:B--2---:R-:W-:-:S06]  /*3160*/  USHF.L.U32 UR4, UR4, 0x2, URZ ;  /* 0x0000000204047899 */ /* 0x004fcc00080006ff */
[----:B------:R-:W-:-:S04]  /*3170*/  LOP3.LUT R244, R2, UR4, RZ, 0xfc, !PT ;  /* 0x0000000402f47c12 */ /* 0x000fc8000f8efcff */
[----:B---3--:R-:W-:-:S13]  /*3180*/  ISETP.GE.AND P0, PT, R244, UR5, PT ;  /* 0x00000005f4007c0c */ /* 0x008fda000bf06270 */
[----:B------:R-:W-:Y:S05]  /*3190*/  @P0 EXIT ;  /* 0x000000000000094d */ /* 0x000fea0003800000 */
[----:B------:R-:W2:Y:S01]  /*31a0*/  LDCU UR10, c[0x0][0x40c] ;  /* 0x00008180ff0a77ac */ /* 0x000ea20008000800 */
[----:B------:R-:W3:Y:S01]  /*31b0*/  LDCU.U8 UR8, c[0x0][0x410] ;  /* 0x00008200ff0877ac */ /* 0x000ee20008000000 */
[----:B------:R-:W4:Y:S01]  /*31c0*/  LDCU UR9, c[0x0][0x448] ;  /* 0x00008900ff0977ac */ /* 0x000f220008000800 */
[----:B------:R-:W0:Y:S02]  /*31d0*/  LDCU.64 UR4, c[0x0][0x3a0] ;  /* 0x00007400ff0477ac */ /* 0x000e240008000a00 */
.L_x_79708:
[----:B-1----:R-:W1:Y:S08]  /*31e0*/  LDC.64 R4, c[0x0][0x3f0] ;  /* 0x0000fc00ff047b82 */ /* 0x002e700000000a00 */
[----:B0-2---:R-:W2:Y:S01]  /*31f0*/  LDC R247, c[0x0][0x388] ;  /* 0x0000e200fff77b82 */ /* 0x005ea20000000800 */
        /* <DEDUP_REMOVED lines=25> */
[----:B0-----:R1:W5:Y:S02]  /*3390*/  LDG.E.128 R136, desc[UR6][R4.64] ;  /* 0x0000000604887981 */ /* 0x001364000c1e1d00 */
.L_x_79568:
[----:B0---4-:R-:W-:Y:S05]  /*33a0*/  BSYNC.RECONVERGENT B1 ;  /* 0x0000000000017941 */ /* 0x011fea0003800200 */
.L_x_79567:
[----:B------:R-:W-:Y:S01]  /*33b0*/  UISETP.NE.U32.AND UP0, UPT, UR4, URZ, UPT ;  /* 0x000000ff0400728c */ /* 0x000fe2000bf05070 */
[----:B------:R-:W-:Y:S03]  /*33c0*/  BSSY.RECONVERGENT B1, `(.L_x_79569) ;  /* 0x0000025000017945 */ /* 0x000fe60003800200 */
[----:B------:R-:W-:-:S09]  /*33d0*/  UISETP.NE.AND.EX UP0, UPT, UR5, URZ, UPT, UP0 ;  /* 0x000000ff0500728c */ /* 0x000fd2000bf05300 */
[----:B------:R-:W-:Y:S05]  /*33e0*/  BRA.U !UP0, `(.L_x_79570) ;  /* 0x0000000108547547 */ /* 0x000fea000b800000 */
[----:B-1----:R-:W0:Y:S02]  /*33f0*/  LDC.64 R4, c[0x0][0x3a0] ;  /* 0x0000e800ff047b82 */ /* 0x002e240000000a00 */
[----:B0-----:R-:W-:-:S05]  /*3400*/  IMAD.WIDE.U32 R4, R225, 0x10, R4 ;  /* 0x00000010e1047825 */ /* 0x001fca00078e0004 */
[----:B------:R0:W2:Y:S01]  /*3410*/  LDG.E.128 R140, desc[UR6][R4.64] ;  /* 0x00000006048c7981 */ /* 0x0000a2000c1e1d00 */
[----:B------:R-:W-:-:S13]  /*3420*/  ISETP.GT.AND P1, PT, R224, RZ, PT ;  /* 0x000000ffe000720c */ /* 0x000fda0003f24270 */
[----:B0-----:R-:W0:Y:S08]  /*3430*/  @P1 LDC R4, c[0x0][0x40c] ;  /* 0x00010300ff041b82 */ /* 0x001e300000000800 */
[----:B------:R-:W1:Y:S01]  /*3440*/  @P1 LDC R5, c[0x0][0x40c] ;  /* 0x00010300ff051b82 */ /* 0x000e620000000800 */
[----:B0----5:R-:W-:Y:S01]  /*3450*/  @P1 FMUL.FTZ R4, R137, R4 ;  /* 0x0000000489041220 */ /* 0x021fe20000410000 */
[----:B-1----:R-:W-:Y:S01]  /*3460*/  @P1 FMUL.FTZ R5, R136, R5 ;  /* 0x0000000588051220 */ /* 0x002fe20000410000 */
[----:B--2---:R-:W-:-:S02]  /*3470*/  MOV R145, R141 ;  /* 0x0000008d00917202 */ /* 0x004fc40000000f00 */
[----:B------:R-:W-:Y:S01]  /*3480*/  @P1 FFMA.FTZ R145, R4, R13, R141 ;  /* 0x0000000d04911223 */ /* 0x000fe2000001008d */
[----:B------:R-:W-:Y:S02]  /*3490*/  @!P1 MOV R144, R140 ;  /* 0x0000008c00909202 */ /* 0x000fe40000000f00 */
[----:B------:R-:W0:Y:S01]  /*34a0*/  @P1 LDC R4, c[0x0][0x40c] ;  /* 0x00010300ff041b82 */ /* 0x000e220000000800 */
[----:B------:R-:W-:Y:S01]  /*34b0*/  MOV R146, R142 ;  /* 0x0000008e00927202 */ /* 0x000fe20000000f00 */
[----:B------:R-:W-:Y:S01]  /*34c0*/  @P1 FFMA.FTZ R144, R5, R12, R140 ;  /* 0x0000000c05901223 */ /* 0x000fe2000001008c */
[----:B------:R-:W-:Y:S01]  /*34d0*/  MOV R7, R143 ;  /* 0x0000008f00077202 */ /* 0x000fe20000000f00 */
[----:B0-----:R-:W-:-:S04]  /*34e0*/  @P1 FMUL.FTZ R4, R138, R4 ;  /* 0x000000048a041220 */ /* 0x001fc80000410000 */
[----:B------:R-:W-:Y:S01]  /*34f0*/  @P1 FFMA.FTZ R146, R4, R14, R142 ;  /* 0x0000000e04921223 */ /* 0x000fe2000001008e */
[----:B------:R-:W-:Y:S06]  /*3500*/  @!P1 BRA `(.L_x_79571) ;  /* 0x0000000000409947 */ /* 0x000fec0003800000 */
[----:B------:R-:W-:-:S04]  /*3510*/  FMUL.FTZ R4, R139, UR10 ;  /* 0x0000000a8b047c20 */ /* 0x000fc80008410000 */
[----:B------:R-:W-:Y:S01]  /*3520*/  FFMA.FTZ R143, R4, R15, R143 ;  /* 0x0000000f048f7223 */ /* 0x000fe2000001008f */
[----:B------:R-:W-:Y:S06]  /*3530*/  BRA `(.L_x_79571) ;  /* 0x0000000000347947 */ /* 0x000fec0003800000 */
.L_x_79570:
[----:B-1---5:R-:W-:Y:S01]  /*3540*/  FMUL.FTZ R4, R136, UR10 ;  /* 0x0000000a88047c20 */ /* 0x022fe20008410000 */
[----:B------:R-:W-:Y:S01]  /*3550*/  FMUL.FTZ R6, R137, UR10 ;  /* 0x0000000a89067c20 */ /* 0x000fe20008410000 */
[----:B------:R-:W-:Y:S01]  /*3560*/  FMUL.FTZ R5, R138, UR10 ;  /* 0x0000000a8a057c20 */ /* 0x000fe20008410000 */
[----:B------:R-:W-:Y:S01]  /*3570*/  ISETP.GT.AND P1, PT, R224, RZ, PT ;  /* 0x000000ffe000720c */ /* 0x000fe20003f24270 */
[----:B------:R-:W-:Y:S01]  /*3580*/  FMUL.FTZ R143, R4, R12 ;  /* 0x0000000c048f7220 */ /* 0x000fe20000410000 */
[----:B------:R-:W-:Y:S01]  /*3590*/  FMUL.FTZ R4, R139, UR10 ;  /* 0x0000000a8b047c20 */ /* 0x000fe20008410000 */
[----:B------:R-:W-:Y:S01]  /*35a0*/  FMUL.FTZ R6, R6, R13 ;  /* 0x0000000d06067220 */ /* 0x000fe20000410000 */
[----:B------:R-:W-:Y:S02]  /*35b0*/  FMUL.FTZ R5, R5, R14 ;  /* 0x0000000e05057220 */ /* 0x000fe40000410000 */
[----:B------:R-:W-:Y:S01]  /*35c0*/  FMUL.FTZ R4, R4, R15 ;  /* 0x0000000f04047220 */ /* 0x000fe20000410000 */
[----:B------:R-:W-:-:S02]  /*35d0*/  FSEL R144, R143, RZ, P1 ;  /* 0x000000ff8f907208 */ /* 0x000fc40000800000 */
[----:B------:R-:W-:Y:S02]  /*35e0*/  FSEL R145, R6, RZ, P1 ;  /* 0x000000ff06917208 */ /* 0x000fe40000800000 */
[----:B------:R-:W-:Y:S02]  /*35f0*/  FSEL R146, R5, RZ, P1 ;  /* 0x000000ff05927208 */ /* 0x000fe40000800000 */
[----:B------:R-:W-:-:S07]  /*3600*/  FSEL R143, R4, RZ, P1 ;  /* 0x000000ff048f7208 */ /* 0x000fce0000800000 */
.L_x_79571:
[----:B------:R-:W-:Y:S05]  /*3610*/  BSYNC.RECONVERGENT B1 ;  /* 0x0000000000017941 */ /* 0x000fea0003800200 */
.L_x_79569:
[----:B------:R-:W0:Y:S01]  /*3620*/  LDC.64 R4, c[0x0][0x3a8] ;  /* 0x0000ea00ff047b82 */ /* 0x000e220000000a00 */
[----:B------:R-:W-:Y:S02]  /*3630*/  MOV R147, R143 ;  /* 0x0000008f00937202 */ /* 0x000fe40000000f00 */
[----:B------:R-:W-:Y:S01]  /*3640*/  IADD3 R226, PT, PT, R226, 0x20, RZ ;  /* 0x00000020e2e27810 */ /* 0x000fe20007ffe0ff */
[C---:B0-----:R-:W-:Y:S01]  /*3650*/  IMAD.WIDE.U32 R4, R225.reuse, 0x10, R4 ;  /* 0x00000010e1047825 */ /* 0x041fe200078e0004 */
[----:B------:R-:W-:-:S04]  /*3660*/  IADD3 R225, PT, PT, R225, 0x20, RZ ;  /* 0x00000020e1e17810 */ /* 0x000fc80007ffe0ff */
[----:B------:R1:W-:Y:S03]  /*3670*/  STG.E.128 desc[UR6][R4.64], R144 ;  /* 0x0000009004007986 */ /* 0x0003e6000c101d06 */
.L_x_79566:
[----:B0---4-:R-:W-:Y:S05]  /*3680*/  BSYNC.RECONVERGENT B0 ;  /* 0x0000000000007941 */ /* 0x011fea0003800200 */
.L_x_79565:
[----:B------:R-:W-:Y:S01]  /*3690*/  ISETP.GE.U32.AND P1, PT, R0, 0x40, PT ;  /* 0x000000400000780c */ /* 0x000fe20003f26070 */
[----:B------:R-:W-:Y:S01]  /*36a0*/  BSSY.RECONVERGENT B0, `(.L_x_79572) ;  /* 0x0000036000007945 */ /* 0x000fe20003800200 */
[----:B------:R-:W-:-:S11]  /*36b0*/  LOP3.LUT R2, R2, 0xffdfffff, RZ, 0xc0, !PT ;  /* 0xffdfffff02027812 */ /* 0x000fd600078ec0ff */
[----:B------:R-:W-:Y:S01]  /*36c0*/  @P1 LOP3.LUT R2, R2, 0x200000, RZ, 0xfc, !PT ;  /* 0x0020000002021812 */ /* 0x000fe200078efcff */
[----:B------:R-:W-:Y:S06]  /*36d0*/  @!P1 BRA `(.L_x_79573) ;  /* 0x0000000000c89947 */ /* 0x000fec0003800000 */
[----:B------:R-:W-:-:S04]  /*36e0*/  ISETP.NE.U32.AND P1, PT, RZ, UR4, PT ;  /* 0x00000004ff007c0c */ /* 0x000fc8000bf25070 */
[----:B------:R-:W-:-:S13]  /*36f0*/  ISETP.NE.AND.EX P1, PT, RZ, UR5, PT, P1 ;  /* 0x00000005ff007c0c */ /* 0x000fda000bf25310 */
[----:B-1----:R-:W0:Y:S02]  /*3700*/  @P1 LDC.64 R4, c[0x0][0x3a0] ;  /* 0x0000e800ff041b82 */ /* 0x002e240000000a00 */
[----:B0-----:R-:W-:-:S06]  /*3710*/  @P1 IMAD.WIDE.U32 R4, R225, 0x10, R4 ;  /* 0x00000010e1041825 */ /* 0x001fcc00078e0004 */
[----:B------:R-:W2:Y:S02]  /*3720*/  @P1 LDG.E.128 R4, desc[UR6][R4.64] ;  /* 0x0000000604041981 */ /* 0x000ea4000c1e1d00 */
[----:B--2---:R-:W-:Y:S02]  /*3730*/  @P1 MOV R141, R5 ;  /* 0x00000005008d1202 */ /* 0x004fe40000000f00 */
[----:B------:R-:W-:Y:S02]  /*3740*/  @P1 MOV R140, R4 ;  /* 0x00000004008c1202 */ /* 0x000fe40000000f00 */
[----:B------:R-:W0:Y:S01]  /*3750*/  @P0 LDC.64 R4, c[0x0][0x390] ;  /* 0x0000e400ff040b82 */ /* 0x000e220000000a00 */
[----:B------:R-:W-:Y:S01]  /*3760*/  BSSY.RECONVERGENT B1, `(.L_x_79574) ;  /* 0x0000024000017945 */ /* 0x000fe20003800200 */
[----:B------:R-:W-:Y:S01]  /*3770*/  @P1 MOV R142, R6 ;  /* 0x00000006008e1202 */ /* 0x000fe20000000f00 */
[----:B0-----:R-:W-:-:S05]  /*3780*/  @P0 IMAD.WIDE.U32 R4, R226, 0x10, R4 ;  /* 0x00000010e2040825 */ /* 0x001fca00078e0004 */
[----:B------:R0:W5:Y:S01]  /*3790*/  @P0 LDG.E.128 R136, desc[UR6][R4.64] ;  /* 0x0000000604880981 */ /* 0x000162000c1e1d00 */
[----:B------:R-:W-:Y:S05]  /*37a0*/  @!P1 BRA `(.L_x_79575) ;  /* 0x0000000000489947 */ /* 0x000fea0003800000 */
[----:B------:R-:W-:Y:S02]  /*37b0*/  ISETP.GT.AND P1, PT, R224, RZ, PT ;  /* 0x000000ffe000720c */ /* 0x000fe40003f24270 */
[----:B------:R-:W-:Y:S02]  /*37c0*/  MOV R148, R140 ;  /* 0x0000008c00947202 */ /* 0x000fe40000000f00 */
[----:B------:R-:W-:Y:S02]  /*37d0*/  MOV R149, R141 ;  /* 0x0000008d00957202 */ /* 0x000fe40000000f00 */
[----:B------:R-:W-:Y:S02]  /*37e0*/  MOV R150, R142 ;  /* 0x0000008e00967202 */ /* 0x000fe40000000f00 */
[----:B------:R-:W-:-:S05]  /*37f0*/  MOV R151, R7 ;  /* 0x0000000700977202 */ /* 0x000fca0000000f00 */
[----:B0-----:R-:W0:Y:S02]  /*3800*/  @P1 LDC R4, c[0x0][0x40c] ;  /* 0x00010300ff041b82 */ /* 0x001e240000000800 */
[----:B0----5:R-:W-:-:S04]  /*3810*/  @P1 FMUL.FTZ R4, R136, R4 ;  /* 0x0000000488041220 */ /* 0x021fc80000410000 */
[----:B------:R-:W-:Y:S02]  /*3820*/  @P1 FFMA.FTZ R148, R4, R20, R140 ;  /* 0x0000001404941223 */ /* 0x000fe4000001008c */
[----:B------:R-:W0:Y:S02]  /*3830*/  @P1 LDC R4, c[0x0][0x40c] ;  /* 0x00010300ff041b82 */ /* 0x000e240000000800 */
[----:B0-----:R-:W-:-:S04]  /*3840*/  @P1 FMUL.FTZ R4, R137, R4 ;  /* 0x0000000489041220 */ /* 0x001fc80000410000 */
[----:B------:R-:W-:Y:S02]  /*3850*/  @P1 FFMA.FTZ R149, R4, R21, R141 ;  /* 0x0000001504951223 */ /* 0x000fe4000001008d */
[----:B------:R-:W0:Y:S02]  /*3860*/  @P1 LDC R4, c[0x0][0x40c] ;  /* 0x00010300ff041b82 */ /* 0x000e240000000800 */
[----:B0-----:R-:W-:-:S04]  /*3870*/  @P1 FMUL.FTZ R4, R138, R4 ;  /* 0x000000048a041220 */ /* 0x001fc80000410000 */
[----:B------:R-:W-:Y:S01]  /*3880*/  @P1 FFMA.FTZ R150, R4, R22, R142 ;  /* 0x0000001604961223 */ /* 0x000fe2000001008e */
[----:B------:R-:W-:Y:S06]  /*3890*/  @!P1 BRA `(.L_x_79576) ;  /* 0x0000000000409947 */ /* 0x000fec0003800000 */
[----:B------:R-:W-:-:S04]  /*38a0*/  FMUL.FTZ R4, R139, UR10 ;  /* 0x0000000a8b047c20 */ /* 0x000fc80008410000 */
[----:B------:R-:W-:Y:S01]  /*38b0*/  FFMA.FTZ R151, R4, R23, R7 ;  /* 0x0000001704977223 */ /* 0x000fe20000010007 */
[----:B------:R-:W-:Y:S06]  /*38c0*/  BRA `(.L_x_79576) ;  /* 0x0000000000347947 */ /* 0x000fec0003800000 */
.L_x_79575:
[----:B0----5:R-:W-:Y:S01]  /*38d0*/  FMUL.FTZ R4, R136, UR10 ;  /* 0x0000000a88047c20 */ /* 0x021fe20008410000 */
        /* <DEDUP_REMOVED lines=12> */
.L_x_79576:
[----:B------:R-:W-:Y:S05]  /*39a0*/  BSYNC.RECONVERGENT B1 ;  /* 0x0000000000017941 */ /* 0x000fea0003800200 */
.L_x_79574:
[----:B------:R-:W0:Y:S01]  /*39b0*/  LDC.64 R4, c[0x0][0x3a8] ;  /* 0x0000ea00ff047b82 */ /* 0x000e220000000a00 */
[----:B------:R-:W-:Y:S01]  /*39c0*/  IADD3 R226, PT, PT, R226, 0x20, RZ ;  /* 0x00000020e2e27810 */ /* 0x000fe20007ffe0ff */
[C---:B0-----:R-:W-:Y:S01]  /*39d0*/  IMAD.WIDE.U32 R4, R225.reuse, 0x10, R4 ;  /* 0x00000010e1047825 */ /* 0x041fe200078e0004 */
[----:B------:R-:W-:-:S04]  /*39e0*/  IADD3 R225, PT, PT, R225, 0x20, RZ ;  /* 0x00000020e1e17810 */ /* 0x000fc80007ffe0ff */
[----:B------:R0:W-:Y:S03]  /*39f0*/  STG.E.128 desc[UR6][R4.64], R148 ;  /* 0x0000009404007986 */ /* 0x0001e6000c101d06 */
.L_x_79573:
[----:B------:R-:W-:Y:S05]  /*3a00*/  BSYNC.RECONVERGENT B0 ;  /* 0x0000000000007941 */ /* 0x000fea0003800200 */
.L_x_79572:
        /* <DEDUP_REMOVED lines=9> */
[----:B------:R0:W2:Y:S02]  /*3aa0*/  @P1 LDG.E.128 R152, desc[UR6][R4.64] ;  /* 0x0000000604981981 */ /* 0x0000a4000c1e1d00 */
[----:B0-----:R-:W0:Y:S02]  /*3ab0*/  @P0 LDC.64 R4, c[0x0][0x390] ;  /* 0x0000e400ff040b82 */ /* 0x001e240000000a00 */
[----:B0-----:R-:W-:-:S05]  /*3ac0*/  @P0 IMAD.WIDE.U32 R4, R226, 0x10, R4 ;  /* 0x00000010e2040825 */ /* 0x001fca00078e0004 */
[----:B------:R0:W5:Y:S01]  /*3ad0*/  @P0 LDG.E.128 R136, desc[UR6][R4.64] ;  /* 0x0000000604880981 */ /* 0x000162000c1e1d00 */
[----:B------:R-:W-:Y:S01]  /*3ae0*/  BSSY.RECONVERGENT B1, `(.L_x_79579) ;  /* 0x0000025000017945 */ /* 0x000fe20003800200 */
[----:B--2---:R-:W-:Y:S02]  /*3af0*/  @P1 MOV R7, R155 ;  /* 0x0000009b00071202 */ /* 0x004fe40000000f00 */
[----:B------:R-:W-:Y:S02]  /*3b00*/  @P1 MOV R142, R154 ;  /* 0x0000009a008e1202 */ /* 0x000fe40000000f00 */
[----:B------:R-:W-:Y:S02]  /*3b10*/  @P1 MOV R141, R153 ;  /* 0x00000099008d1202 */ /* 0x000fe40000000f00 */
[----:B------:R-:W-:Y:S01]  /*3b20*/  @P1 MOV R140, R152 ;  /* 0x00000098008c1202 */ /* 0x000fe20000000f00 */
[----:B0-----:R-:W-:Y:S06]  /*3b30*/  @!P1 BRA `(.L_x_79580) ;  /* 0x0000000000489947 */ /* 0x001fec0003800000 */
[----:B------:R-:W-:Y:S02]  /*3b40*/  ISETP.GT.AND P1, PT, R224, RZ, PT ;  /* 0x000000ffe000720c */ /* 0x000fe40003f24270 */
[----:B------:R-:W-:Y:S02]  /*3b50*/  MOV R152, R140 ;  /* 0x0000008c00987202 */ /* 0x000fe40000000f00 */
[----:B------:R-:W-:Y:S02]  /*3b60*/  MOV R153, R141 ;  /* 0x0000008d00997202 */ /* 0x000fe40000000f00 */
[----:B------:R-:W-:Y:S02]  /*3b70*/  MOV R154, R142 ;  /* 0x0000008e009a7202 */ /* 0x000fe40000000f00 */
[----:B------:R-:W-:-:S05]  /*3b80*/  MOV R155, R7 ;  /* 0x00000007009b7202 */ /* 0x000fca0000000f00 */
[----:B------:R-:W0:Y:S02]  /*3b90*/  @P1 LDC R4, c[0x0][0x40c] ;  /* 0x00010300ff041b82 */ /* 0x000e240000000800 */
        /* <DEDUP_REMOVED lines=12> */
.L_x_79580:
[----:B-----5:R-:W-:Y:S01]  /*3c60*/  FMUL.FTZ R4, R136, UR10 ;  /* 0x0000000a88047c20 */ /* 0x020fe20008410000 */
        /* <DEDUP_REMOVED lines=12> */
.L_x_79581:
[----:B------:R-:W-:Y:S05]  /*3d30*/  BSYNC.RECONVERGENT B1 ;  /* 0x0000000000017941 */ /* 0x000fea0003800200 */
.L_x_79579:
[----:B------:R-:W0:Y:S01]  /*3d40*/  LDC.64 R4, c[0x0][0x3a8] ;  /* 0x0000ea00ff047b82 */ /* 0x000e220000000a00 */
[----:B------:R-:W-:Y:S01]  /*3d50*/  IADD3 R226, PT, PT, R226, 0x20, RZ ;  /* 0x00000020e2e27810 */ /* 0x000fe20007ffe0ff */
[C---:B0-----:R-:W-:Y:S01]  /*3d60*/  IMAD.WIDE.U32 R4, R225.reuse, 0x10, R4 ;  /* 0x00000010e1047825 */ /* 0x041fe200078e0004 */
[----:B------:R-:W-:-:S04]  /*3d70*/  IADD3 R225, PT, PT, R225, 0x20, RZ ;  /* 0x00000020e1e17810 */ /* 0x000fc80007ffe0ff */
[----:B------:R2:W-:Y:S03]  /*3d80*/  STG.E.128 desc[UR6][R4.64], R152 ;  /* 0x0000009804007986 */ /* 0x0005e6000c101d06 */
.L_x_79578:
[----:B------:R-:W-:Y:S05]  /*3d90*/  BSYNC.RECONVERGENT B0 ;  /* 0x0000000000007941 */ /* 0x000fea0003800200 */
.L_x_79577:
        /* <DEDUP_REMOVED lines=37> */
.L_x_79585:
        /* <DEDUP_REMOVED lines=13> */
.L_x_79586:
[----:B------:R-:W-:Y:S05]  /*40c0*/  BSYNC.RECONVERGENT B1 ;  /* 0x0000000000017941 */ /* 0x000fea0003800200 */
.L_x_79584:
[----:B------:R-:W0:Y:S01]  /*40d0*/  LDC.64 R4, c[0x0][0x3a8] ;  /* 0x0000ea00ff047b82 */ /* 0x000e220000000a00 */
[----:B------:R-:W-:Y:S01]  /*40e0*/  IADD3 R226, PT, PT, R226, 0x20, RZ ;  /* 0x00000020e2e27810 */ /* 0x000fe20007ffe0ff */
[C---:B0-----:R-:W-:Y:S01]  /*40f0*/  IMAD.WIDE.U32 R4, R225.reuse, 0x10, R4 ;  /* 0x00000010e1047825 */ /* 0x041fe200078e0004 */
[----:B------:R-:W-:-:S04]  /*4100*/  IADD3 R225, PT, PT, R225, 0x20, RZ ;  /* 0x00000020e1e17810 */ /* 0x000fc80007ffe0ff */
[----:B------:R3:W-:Y:S03]  /*4110*/  STG.E.128 desc[UR6][R4.64], R156 ;  /* 0x0000009c04007986 */ /* 0x0007e6000c101d06 */
.L_x_79583:
[----:B------:R-:W-:Y:S05]  /*4120*/  BSYNC.RECONVERGENT B0 ;  /* 0x0000000000007941 */ /* 0x000fea0003800200 */
.L_x_79582:
        /* <DEDUP_REMOVED lines=37> */
.L_x_79590:
        /* <DEDUP_REMOVED lines=13> */
.L_x_79591:
[----:B------:R-:W-:Y:S05]  /*4450*/  BSYNC.RECONVERGENT B1 ;  /* 0x0000000000017941 */ /* 0x000fea0003800200 */
.L_x_79589:
[----:B------:R-:W0:Y:S01]  /*4460*/  LDC.64 R4, c[0x0][0x3a8] ;  /* 0x0000ea00ff047b82 */ /* 0x000e220000000a00 */
[----:B------:R-:W-:Y:S01]  /*4470*/  IADD3 R226, PT, PT, R226, 0x20, RZ ;  /* 0x00000020e2e27810 */ /* 0x000fe20007ffe0ff */
[C---:B0-----:R-:W-:Y:S01]  /*4480*/  IMAD.WIDE.U32 R4, R225.reuse, 0x10, R4 ;  /* 0x00000010e1047825 */ /* 0x041fe200078e0004 */
[----:B------:R-:W-:-:S04]  /*4490*/  IADD3 R225, PT, PT, R225, 0x20, RZ ;  /* 0x00000020e1e17810 */ /* 0x000fc80007ffe0ff */
[----:B------:R4:W-:Y:S03]  /*44a0*/  STG.E.128 desc[UR6][R4.64], R160 ;  /* 0x000000a004007986 */ /* 0x0009e6000c101d06 */
.L_x_79588:
[----:B------:R-:W-:Y:S05]  /*44b0*/  BSYNC.RECONVERGENT B0 ;  /* 0x0000000000007941 */ /* 0x000fea0003800200 */
.L_x_79587:
        /* <DEDUP_REMOVED lines=37> */
.L_x_79595:
        /* <DEDUP_REMOVED lines=13> */
.L_x_79596:
[----:B------:R-:W-:Y:S05]  /*47e0*/  BSYNC.RECONVERGENT B1 ;  /* 0x0000000000017941 */ /* 0x000fea0003800200 */
.L_x_79594:
[----:B------:R-:W0:Y:S01]  /*47f0*/  LDC.64 R4, c[0x0][0x3a8] ;  /* 0x0000ea00ff047b82 */ /* 0x000e220000000a00 */
[----:B------:R-:W-:Y:S01]  /*4800*/  IADD3 R226, PT, PT, R226, 0x20, RZ ;  /* 0x00000020e2e27810 */ /* 0x000fe20007ffe0ff */
[C---:B0-----:R-:W-:Y:S01]  /*4810*/  IMAD.WIDE.U32 R4, R225.reuse, 0x10, R4 ;  /* 0x00000010e1047825 */ /* 0x041fe200078e0004 */
[----:B------:R-:W-:-:S04]  /*4820*/  IADD3 R225, PT, PT, R225, 0x20, RZ ;  /* 0x00000020e1e17810 */ /* 0x000fc80007ffe0ff */
[----:B------:R0:W-:Y:S03]  /*4830*/  STG.E.128 desc[UR6][R4.64], R164 ;  /* 0x000000a404007986 */ /* 0x0001e6000c101d06 */
.L_x_79593:
[----:B------:R-:W-:Y:S05]  /*4840*/  BSYNC.RECONVERGENT B0 ;  /* 0x0000000000007941 */ /* 0x000fea0003800200 */
.L_x_79592:
        /* <DEDUP_REMOVED lines=37> */
.L_x_79600:
        /* <DEDUP_REMOVED lines=13> */
.L_x_79601:
[----:B------:R-:W-:Y:S05]  /*4b70*/  BSYNC.RECONVERGENT B1 ;  /* 0x0000000000017941 */ /* 0x000fea0003800200 */
.L_x_79599:
[----:B------:R-:W0:Y:S01]  /*4b80*/  LDC.64 R4, c[0x0][0x3a8] ;  /* 0x0000ea00ff047b82 */ /* 0x000e220000000a00 */
[----:B------:R-:W-:Y:S01]  /*4b90*/  IADD3 R226, PT, PT, R226, 0x20, RZ ;  /* 0x00000020e2e27810 */ /* 0x000fe20007ffe0ff */
[C---:B0-----:R-:W-:Y:S01]  /*4ba0*/  IMAD.WIDE.U32 R4, R225.reuse, 0x10, R4 ;  /* 0x00000010e1047825 */ /* 0x041fe200078e0004 */
[----:B------:R-:W-:-:S04]  /*4bb0*/  IADD3 R225, PT, PT, R225, 0x20, RZ ;  /* 0x00000020e1e17810 */ /* 0x000fc80007ffe0ff */
[----:B------:R0:W-:Y:S03]  /*4bc0*/  STG.E.128 desc[UR6][R4.64], R168 ;  /* 0x000000a804007986 */ /* 0x0001e6000c101d06 */
.L_x_79598:
[----:B------:R-:W-:Y:S05]  /*4bd0*/  BSYNC.RECONVERGENT B0 ;  /* 0x0000000000007941 */ /* 0x000fea0003800200 */
.L_x_79597:
        /* <DEDUP_REMOVED lines=37> */
.L_x_79605:
        /* <DEDUP_REMOVED lines=13> */
.L_x_79606:
[----:B------:R-:W-:Y:S05]  /*4f00*/  BSYNC.RECONVERGENT B1 ;  /* 0x0000000000017941 */ /* 0x000fea0003800200 */
.L_x_79604:
[----:B------:R-:W0:Y:S01]  /*4f10*/  LDC.64 R4, c[0x0][0x3a8] ;  /* 0x0000ea00ff047b82 */ /* 0x000e220000000a00 */
[----:B------:R-:W-:Y:S01]  /*4f20*/  IADD3 R226, PT, PT, R226, 0x20, RZ ;  /* 0x00000020e2e27810 */ /* 0x000fe20007ffe0ff */
[C---:B0-----:R-:W-:Y:S01]  /*4f30*/  IMAD.WIDE.U32 R4, R225.reuse, 0x10, R4 ;  /* 0x00000010e1047825 */ /* 0x041fe200078e0004 */
[----:B------:R-:W-:-:S04]  /*4f40*/  IADD3 R225, PT, PT, R225, 0x20, RZ ;  /* 0x00000020e1e17810 */ /* 0x000fc80007ffe0ff */
[----:B------:R0:W-:Y:S03]  /*4f50*/  STG.E.128 desc[UR6][R4.64], R172 ;  /* 0x000000ac04007986 */ /* 0x0001e6000c101d06 */
.L_x_79603:
[----:B------:R-:W-:Y:S05]  /*4f60*/  BSYNC.RECONVERGENT B0 ;  /* 0x0000000000007941 */ /* 0x000fea0003800200 */
.L_x_79602:
        /* <DEDUP_REMOVED lines=37> */
.L_x_79610:
        /* <DEDUP_REMOVED lines=13> */
.L_x_79611:
[----:B------:R-:W-:Y:S05]  /*5290*/  BSYNC.RECONVERGENT B1 ;  /* 0x0000000000017941 */ /* 0x000fea0003800200 */
.L_x_79609:
[----:B------:R-:W0:Y:S01]  /*52a0*/  LDC.64 R4, c[0x0][0x3a8] ;  /* 0x0000ea00ff047b82 */ /* 0x000e220000000a00 */
[----:B------:R-:W-:Y:S01]  /*52b0*/  IADD3 R226, PT, PT, R226, 0x20, RZ ;  /* 0x00000020e2e27810 */ /* 0x000fe20007ffe0ff */
[C---:B0-----:R-:W-:Y:S01]  /*52c0*/  IMAD.WIDE.U32 R4, R225.reuse, 0x10, R4 ;  /* 0x00000010e1047825 */ /* 0x041fe200078e0004 */
[----:B------:R-:W-:-:S04]  /*52d0*/  IADD3 R225, PT, PT, R225, 0x20, RZ ;  /* 0x00000020e1e17810 */ /* 0x000fc80007ffe0ff */
[----:B------:R0:W-:Y:S03]  /*52e0*/  STG.E.128 desc[UR6][R4.64], R176 ;  /* 0x000000b004007986 */ /* 0x0001e6000c101d06 */
.L_x_79608:
[----:B------:R-:W-:Y:S05]  /*52f0*/  BSYNC.RECONVERGENT B0 ;  /* 0x0000000000007941 */ /* 0x000fea0003800200 */
.L_x_79607:
        /* <DEDUP_REMOVED lines=37> */
.L_x_79615:
        /* <DEDUP_REMOVED lines=13> */
.L_x_79616:
[----:B------:R-:W-:Y:S05]  /*5620*/  BSYNC.RECONVERGENT B1 ;  /* 0x0000000000017941 */ /* 0x000fea0003800200 */
.L_x_79614:
[----:B------:R-:W0:Y:S01]  /*5630*/  LDC.64 R4, c[0x0][0x3a8] ;  /* 0x0000ea00ff047b82 */ /* 0x000e220000000a00 */
[----:B------:R-:W-:Y:S01]  /*5640*/  IADD3 R226, PT, PT, R226, 0x20, RZ ;  /* 0x00000020e2e27810 */ /* 0x000fe20007ffe0ff */
[C---:B0-----:R-:W-:Y:S01]  /*5650*/  IMAD.WIDE.U32 R4, R225.reuse, 0x10, R4 ;  /* 0x00000010e1047825 */ /* 0x041fe200078e0004 */
[----:B------:R-:W-:-:S04]  /*5660*/  IADD3 R225, PT, PT, R225, 0x20, RZ ;  /* 0x00000020e1e17810 */ /* 0x000fc80007ffe0ff */
[----:B------:R0:W-:Y:S03]  /*5670*/  STG.E.128 desc[UR6][R4.64], R180 ;  /* 0x000000b404007986 */ /* 0x0001e6000c101d06 */
.L_x_79613:
[----:B------:R-:W-:Y:S05]  /*5680*/  BSYNC.RECONVERGENT B0 ;  /* 0x0000000000007941 */ /* 0x000fea0003800200 */
.L_x_79612:
        /* <DEDUP_REMOVED lines=37> */
.L_x_79620:
        /* <DEDUP_REMOVED lines=13> */
.L_x_79621:
[----:B------:R-:W-:Y:S05]  /*59b0*/  BSYNC.RECONVERGENT B1 ;  /* 0x0000000000017941 */ /* 0x000fea0003800200 */
.L_x_79619:
[----:B------:R-:W0:Y:S01]  /*59c0*/  LDC.64 R4, c[0x0][0x3a8] ;  /* 0x0000ea00ff047b82 */ /* 0x000e220000000a00 */
[----:B------:R-:W-:Y:S01]  /*59d0*/  IADD3 R226, PT, PT, R226, 0x20, RZ ;  /* 0x00000020e2e27810 */ /* 0x000fe20007ffe0ff */
[C---:B0-----:R-:W-:Y:S01]  /*59e0*/  IMAD.WIDE.U32 R4, R225.reuse, 0x10, R4 ;  /* 0x00000010e1047825 */ /* 0x041fe200078e0004 */
[----:B------:R-:W-:-:S04]  /*59f0*/  IADD3 R225, PT, PT, R225, 0x20, RZ ;  /* 0x00000020e1e17810 */ /* 0x000fc80007ffe0ff */
[----:B------:R0:W-:Y:S03]  /*5a00*/  STG.E.128 desc[UR6][R4.64], R184 ;  /* 0x000000b804007986 */ /* 0x0001e6000c101d06 */
.L_x_79618:
[----:B------:R-:W-:Y:S05]  /*5a10*/  BSYNC.RECONVERGENT B0 ;  /* 0x0000000000007941 */ /* 0x000fea0003800200 */
.L_x_79617:
        /* <DEDUP_REMOVED lines=37> */
.L_x_79625:
        /* <DEDUP_REMOVED lines=13> */
.L_x_79626:
[----:B------:R-:W-:Y:S05]  /*5d40*/  BSYNC.RECONVERGENT B1 ;  /* 0x0000000000017941 */ /* 0x000fea0003800200 */
.L_x_79624:
[----:B------:R-:W0:Y:S01]  /*5d50*/  LDC.64 R4, c[0x0][0x3a8] ;  /* 0x0000ea00ff047b82 */ /* 0x000e220000000a00 */
[----:B------:R-:W-:Y:S01]  /*5d60*/  IADD3 R226, PT, PT, R226, 0x20, RZ ;  /* 0x00000020e2e27810 */ /* 0x000fe20007ffe0ff */
[C---:B0-----:R-:W-:Y:S01]  /*5d70*/  IMAD.WIDE.U32 R4, R225.reuse, 0x10, R4 ;  /* 0x00000010e1047825 */ /* 0x041fe200078e0004 */
[----:B------:R-:W-:-:S04]  /*5d80*/  IADD3 R225, PT, PT, R225, 0x20, RZ ;  /* 0x00000020e1e17810 */ /* 0x000fc80007ffe0ff */
[----:B------:R0:W-:Y:S03]  /*5d90*/  STG.E.128 desc[UR6][R4.64], R188 ;  /* 0x000000bc04007986 */ /* 0x0001e6000c101d06 */
.L_x_79623:
[----:B------:R-:W-:Y:S05]  /*5da0*/  BSYNC.RECONVERGENT B0 ;  /* 0x0000000000007941 */ /* 0x000fea0003800200 */
.L_x_79622:
        /* <DEDUP_REMOVED lines=37> */
.L_x_79630:
        /* <DEDUP_REMOVED lines=13> */
.L_x_79631:
[----:B------:R-:W-:Y:S05]  /*60d0*/  BSYNC.RECONVERGENT B1 ;  /* 0x0000000000017941 */ /* 0x000fea0003800200 */
.L_x_79629:
[----:B------:R-:W0:Y:S01]  /*60e0*/  LDC.64 R4, c[0x0][0x3a8] ;  /* 0x0000ea00ff047b82 */ /* 0x000e220000000a00 */
[----:B------:R-:W-:Y:S01]  /*60f0*/  IADD3 R226, PT, PT, R226, 0x20, RZ ;  /* 0x00000020e2e27810 */ /* 0x000fe20007ffe0ff */
[C---:B0-----:R-:W-:Y:S01]  /*6100*/  IMAD.WIDE.U32 R4, R225.reuse, 0x10, R4 ;  /* 0x00000010e1047825 */ /* 0x041fe200078e0004 */
[----:B------:R-:W-:-:S04]  /*6110*/  IADD3 R225, PT, PT, R225, 0x20, RZ ;  /* 0x00000020e1e17810 */ /* 0x000fc80007ffe0ff */
[----:B------:R0:W-:Y:S03]  /*6120*/  STG.E.128 desc[UR6][R4.64], R192 ;  /* 0x000000c004007986 */ /* 0x0001e6000c101d06 */
.L_x_79628:
[----:B------:R-:W-:Y:S05]  /*6130*/  BSYNC.RECONVERGENT B0 ;  /* 0x0000000000007941 */ /* 0x000fea0003800200 */
.L_x_79627:
        /* <DEDUP_REMOVED lines=37> */
.L_x_79635:
        /* <DEDUP_REMOVED lines=13> */
.L_x_79636:
[----:B------:R-:W-:Y:S05]  /*6460*/  BSYNC.RECONVERGENT B1 ;  /* 0x0000000000017941 */ /* 0x000fea0003800200 */
.L_x_79634:
[----:B------:R-:W0:Y:S01]  /*6470*/  LDC.64 R4, c[0x0][0x3a8] ;  /* 0x0000ea00ff047b82 */ /* 0x000e220000000a00 */
[----:B------:R-:W-:Y:S01]  /*6480*/  IADD3 R226, PT, PT, R226, 0x20, RZ ;  /* 0x00000020e2e27810 */ /* 0x000fe20007ffe0ff */
[C---:B0-----:R-:W-:Y:S01]  /*6490*/  IMAD.WIDE.U32 R4, R225.reuse, 0x10, R4 ;  /* 0x00000010e1047825 */ /* 0x041fe200078e0004 */
[----:B------:R-:W-:-:S04]  /*64a0*/  IADD3 R225, PT, PT, R225, 0x20, RZ ;  /* 0x00000020e1e17810 */ /* 0x000fc80007ffe0ff */
[----:B------:R0:W-:Y:S03]  /*64b0*/  STG.E.128 desc[UR6][R4.64], R196 ;  /* 0x000000c404007986 */ /* 0x0001e6000c101d06 */
.L_x_79633:
[----:B------:R-:W-:Y:S05]  /*64c0*/  BSYNC.RECONVERGENT B0 ;  /* 0x0000000000007941 */ /* 0x000fea0003800200 */
.L_x_79632:
        /* <DEDUP_REMOVED lines=37> */
.L_x_79640:
        /* <DEDUP_REMOVED lines=13> */
.L_x_79641:
[----:B------:R-:W-:Y:S05]  /*67f0*/  BSYNC.RECONVERGENT B1 ;  /* 0x0000000000017941 */ /* 0x000fea0003800200 */
.L_x_79639:
[----:B------:R-:W0:Y:S01]  /*6800*/  LDC.64 R4, c[0x0][0x3a8] ;  /* 0x0000ea00ff047b82 */ /* 0x000e220000000a00 */
[----:B------:R-:W-:Y:S01]  /*6810*/  IADD3 R226, PT, PT, R226, 0x20, RZ ;  /* 0x00000020e2e27810 */ /* 0x000fe20007ffe0ff */
[C---:B0-----:R-:W-:Y:S01]  /*6820*/  IMAD.WIDE.U32 R4, R225.reuse, 0x10, R4 ;  /* 0x00000010e1047825 */ /* 0x041fe200078e0004 */
[----:B------:R-:W-:-:S04]  /*6830*/  IADD3 R225, PT, PT, R225, 0x20, RZ ;  /* 0x00000020e1e17810 */ /* 0x000fc80007ffe0ff */
[----:B------:R0:W-:Y:S03]  /*6840*/  STG.E.128 desc[UR6][R4.64], R200 ;  /* 0x000000c804007986 */ /* 0x0001e6000c101d06 */
.L_x_79638:
[----:B------:R-:W-:Y:S05]  /*6850*/  BSYNC.RECONVERGENT B0 ;  /* 0x0000000000007941 */ /* 0x000fea0003800200 */
.L_x_79637:
        /* <DEDUP_REMOVED lines=37> */
.L_x_79645:
        /* <DEDUP_REMOVED lines=13> */
.L_x_79646:
[----:B------:R-:W-:Y:S05]  /*6b80*/  BSYNC.RECONVERGENT B1 ;  /* 0x0000000000017941 */ /* 0x000fea0003800200 */
.L_x_79644:
[----:B------:R-:W0:Y:S01]  /*6b90*/  LDC.64 R4, c[0x0][0x3a8] ;  /* 0x0000ea00ff047b82 */ /* 0x000e220000000a00 */
[----:B------:R-:W-:Y:S01]  /*6ba0*/  IADD3 R226, PT, PT, R226, 0x20, RZ ;  /* 0x00000020e2e27810 */ /* 0x000fe20007ffe0ff */
[C---:B0-----:R-:W-:Y:S01]  /*6bb0*/  IMAD.WIDE.U32 R4, R225.reuse, 0x10, R4 ;  /* 0x00000010e1047825 */ /* 0x041fe200078e0004 */
[----:B------:R-:W-:-:S04]  /*6bc0*/  IADD3 R225, PT, PT, R225, 0x20, RZ ;  /* 0x00000020e1e17810 */ /* 0x000fc80007ffe0ff */
[----:B------:R0:W-:Y:S03]  /*6bd0*/  STG.E.128 desc[UR6][R4.64], R204 ;  /* 0x000000cc04007986 */ /* 0x0001e6000c101d06 */
.L_x_79643:
[----:B------:R-:W-:Y:S05]  /*6be0*/  BSYNC.RECONVERGENT B0 ;  /* 0x0000000000007941 */ /* 0x000fea0003800200 */
.L_x_79642:
        /* <DEDUP_REMOVED lines=37> */
.L_x_79650:
        /* <DEDUP_REMOVED lines=13> */
.L_x_79651:
[----:B------:R-:W-:Y:S05]  /*6f10*/  BSYNC.RECONVERGENT B1 ;  /* 0x0000000000017941 */ /* 0x000fea0003800200 */
.L_x_79649:
[----:B------:R-:W0:Y:S01]  /*6f20*/  LDC.64 R4, c[0x0][0x3a8] ;  /* 0x0000ea00ff047b82 */ /* 0x000e220000000a00 */
[----:B------:R-:W-:Y:S01]  /*6f30*/  IADD3 R226, PT, PT, R226, 0x20, RZ ;  /* 0x00000020e2e27810 */ /* 0x000fe20007ffe0ff */
[C---:B0-----:R-:W-:Y:S01]  /*6f40*/  IMAD.WIDE.U32 R4, R225.reuse, 0x10, R4 ;  /* 0x00000010e1047825 */ /* 0x041fe200078e0004 */
[----:B------:R-:W-:-:S04]  /*6f50*/  IADD3 R225, PT, PT, R225, 0x20, RZ ;  /* 0x00000020e1e17810 */ /* 0x000fc80007ffe0ff */
[----:B------:R0:W-:Y:S03]  /*6f60*/  STG.E.128 desc[UR6][R4.64], R208 ;  /* 0x000000d004007986 */ /* 0x0001e6000c101d06 */
.L_x_79648:
[----:B------:R-:W-:Y:S05]  /*6f70*/  BSYNC.RECONVERGENT B0 ;  /* 0x0000000000007941 */ /* 0x000fea0003800200 */
.L_x_79647:
        /* <DEDUP_REMOVED lines=37> */
.L_x_79655:
        /* <DEDUP_REMOVED lines=13> */
.L_x_79656:
[----:B------:R-:W-:Y:S05]  /*72a0*/  BSYNC.RECONVERGENT B1 ;  /* 0x0000000000017941 */ /* 0x000fea0003800200 */
.L_x_79654:
[----:B------:R-:W0:Y:S01]  /*72b0*/  LDC.64 R4, c[0x0][0x3a8] ;  /* 0x0000ea00ff047b82 */ /* 0x000e220000000a00 */
[----:B------:R-:W-:Y:S01]  /*72c0*/  IADD3 R226, PT, PT, R226, 0x20, RZ ;  /* 0x00000020e2e27810 */ /* 0x000fe20007ffe0ff */
[C---:B0-----:R-:W-:Y:S01]  /*72d0*/  IMAD.WIDE.U32 R4, R225.reuse, 0x10, R4 ;  /* 0x00000010e1047825 */ /* 0x041fe200078e0004 */
[----:B------:R-:W-:-:S04]  /*72e0*/  IADD3 R225, PT, PT, R225, 0x20, RZ ;  /* 0x00000020e1e17810 */ /* 0x000fc80007ffe0ff */
[----:B------:R0:W-:Y:S03]  /*72f0*/  STG.E.128 desc[UR6][R4.64], R212 ;  /* 0x000000d404007986 */ /* 0x0001e6000c101d06 */
.L_x_79653:
[----:B------:R-:W-:Y:S05]  /*7300*/  BSYNC.RECONVERGENT B0 ;  /* 0x0000000000007941 */ /* 0x000fea0003800200 */
.L_x_79652:
        /* <DEDUP_REMOVED lines=37> */
.L_x_79660:
        /* <DEDUP_REMOVED lines=13> */
.L_x_79661:
[----:B------:R-:W-:Y:S05]  /*7630*/  BSYNC.RECONVERGENT B1 ;  /* 0x0000000000017941 */ /* 0x000fea0003800200 */
.L_x_79659:
[----:B------:R-:W0:Y:S01]  /*7640*/  LDC.64 R4, c[0x0][0x3a8] ;  /* 0x0000ea00ff047b82 */ /* 0x000e220000000a00 */
[----:B------:R-:W-:Y:S01]  /*7650*/  IADD3 R226, PT, PT, R226, 0x20, RZ ;  /* 0x00000020e2e27810 */ /* 0x000fe20007ffe0ff */
[C---:B0-----:R-:W-:Y:S01]  /*7660*/  IMAD.WIDE.U32 R4, R225.reuse, 0x10, R4 ;  /* 0x00000010e1047825 */ /* 0x041fe200078e0004 */
[----:B------:R-:W-:-:S04]  /*7670*/  IADD3 R225, PT, PT, R225, 0x20, RZ ;  /* 0x00000020e1e17810 */ /* 0x000fc80007ffe0ff */
[----:B------:R0:W-:Y:S03]  /*7680*/  STG.E.128 desc[UR6][R4.64], R216 ;  /* 0x000000d804007986 */ /* 0x0001e6000c101d06 */
.L_x_79658:
[----:B------:R-:W-:Y:S05]  /*7690*/  BSYNC.RECONVERGENT B0 ;  /* 0x0000000000007941 */ /* 0x000fea0003800200 */
.L_x_79657:
[----:B------:R-:W-:Y:S01]  /*76a0*/  ISETP.GE.U32.AND P1, PT, R0, 0x280, PT ;  /* 0x000002800000780c */ /* 0x000fe20003f26070 */
[----:B------:R-:W-:Y:S01]  /*76b0*/  BSSY.RECONVERGENT B0, `(.L_x_79662) ;  /* 0x0000035000007945 */ /* 0x000fe20003800200 */
[----:B------:R-:W-:-:S11]  /*76c0*/  LOP3.LUT R2, R2, 0xffffbfff, RZ, 0xc0, !PT ;  /* 0xffffbfff02027812 */ /* 0x000fd600078ec0ff */
[----:B------:R-:W-:Y:S01]  /*76d0*/  @P1 LOP3.LUT R2, R2, 0x4000, RZ, 0xfc, !PT ;  /* 0x0000400002021812 */ /* 0x000fe200078efcff */
[----:B------:R-:W-:Y:S06]  /*76e0*/  @!P1 BRA `(.L_x_79663) ;  /* 0x0000000000c49947 */ /* 0x000fec0003800000 */
[----:B01234-:R-:W0:Y:S02]  /*76f0*/  @P0 LDC.64 R4, c[0x0][0x390] ;  /* 0x0000e400ff040b82 */ /* 0x01fe240000000a00 */
[----:B0-----:R-:W-:-:S05]  /*7700*/  @P0 IMAD.WIDE.U32 R4, R226, 0x10, R4 ;  /* 0x00000010e2040825 */ /* 0x001fca00078e0004 */
[----:B------:R0:W5:Y:S01]  /*7710*/  @P0 LDG.E.128 R136, desc[UR6][R4.64] ;  /* 0x0000000604880981 */ /* 0x000162000c1e1d00 */
[----:B------:R-:W-:-:S04]  /*7720*/  ISETP.NE.U32.AND P0, PT, RZ, UR4, PT ;  /* 0x00000004ff007c0c */ /* 0x000fc8000bf05070 */
[----:B------:R-:W-:-:S13]  /*7730*/  ISETP.NE.AND.EX P0, PT, RZ, UR5, PT, P0 ;  /* 0x00000005ff007c0c */ /* 0x000fda000bf05300 */
[----:B0-----:R-:W0:Y:S02]  /*7740*/  @P0 LDC.64 R4, c[0x0][0x3a0] ;  /* 0x0000e800ff040b82 */ /* 0x001e240000000a00 */
[----:B0-----:R-:W-:-:S05]  /*7750*/  @P0 IMAD.WIDE.U32 R4, R225, 0x10, R4 ;  /* 0x00000010e1040825 */ /* 0x001fca00078e0004 */
[----:B------:R-:W2:Y:S01]  /*7760*/  @P0 LDG.E.128 R220, desc[UR6][R4.64] ;  /* 0x0000000604dc0981 */ /* 0x000ea2000c1e1d00 */
[----:B------:R-:W-:Y:S01]  /*7770*/  BSSY.RECONVERGENT B1, `(.L_x_79664) ;  /* 0x0000025000017945 */ /* 0x000fe20003800200 */
[----:B--2---:R-:W-:Y:S02]  /*7780*/  @P0 MOV R7, R223 ;  /* 0x000000df00070202 */ /* 0x004fe40000000f00 */
[----:B------:R-:W-:Y:S02]  /*7790*/  @P0 MOV R142, R222 ;  /* 0x000000de008e0202 */ /* 0x000fe40000000f00 */
[----:B------:R-:W-:Y:S02]  /*77a0*/  @P0 MOV R141, R221 ;  /* 0x000000dd008d0202 */ /* 0x000fe40000000f00 */
[----:B------:R-:W-:Y:S01]  /*77b0*/  @P0 MOV R140, R220 ;  /* 0x000000dc008c0202 */ /* 0x000fe20000000f00 */
[----:B------:R-:W-:Y:S06]  /*77c0*/  @!P0 BRA `(.L_x_79665) ;  /* 0x0000000000488947 */ /* 0x000fec0003800000 */
        /* <DEDUP_REMOVED lines=18> */
.L_x_79665:
[----:B-----5:R-:W-:Y:S01]  /*78f0*/  FMUL.FTZ R6, R136, UR10 ;  /* 0x0000000a88067c20 */ /* 0x020fe20008410000 */
[----:B------:R-:W-:Y:S01]  /*7900*/  FMUL.FTZ R147, R137, UR10 ;  /* 0x0000000a89937c20 */ /* 0x000fe20008410000 */
[----:B------:R-:W-:Y:S01]  /*7910*/  FMUL.FTZ R5, R138, UR10 ;  /* 0x0000000a8a057c20 */ /* 0x000fe20008410000 */
[----:B------:R-:W-:Y:S01]  /*7920*/  FMUL.FTZ R4, R139, UR10 ;  /* 0x0000000a8b047c20 */ /* 0x000fe20008410000 */
[----:B------:R-:W-:Y:S01]  /*7930*/  FMUL.FTZ R6, R6, R124 ;  /* 0x0000007c06067220 */ /* 0x000fe20000410000 */
[----:B------:R-:W-:Y:S01]  /*7940*/  FMUL.FTZ R147, R147, R125 ;  /* 0x0000007d93937220 */ /* 0x000fe20000410000 */
[----:B------:R-:W-:Y:S01]  /*7950*/  FMUL.FTZ R5, R5, R126 ;  /* 0x0000007e05057220 */ /* 0x000fe20000410000 */
[----:B------:R-:W-:Y:S01]  /*7960*/  FMUL.FTZ R4, R4, R127 ;  /* 0x0000007f04047220 */ /* 0x000fe20000410000 */
[----:B------:R-:W-:-:S04]  /*7970*/  ISETP.GT.AND P0, PT, R224, RZ, PT ;  /* 0x000000ffe000720c */ /* 0x000fc80003f04270 */
[----:B------:R-:W-:Y:S02]  /*7980*/  FSEL R220, R6, RZ, P0 ;  /* 0x000000ff06dc7208 */ /* 0x000fe40000000000 */
[----:B------:R-:W-:Y:S02]  /*7990*/  FSEL R221, R147, RZ, P0 ;  /* 0x000000ff93dd7208 */ /* 0x000fe40000000000 */
[----:B------:R-:W-:Y:S02]  /*79a0*/  FSEL R222, R5, RZ, P0 ;  /* 0x000000ff05de7208 */ /* 0x000fe40000000000 */
[----:B------:R-:W-:-:S07]  /*79b0*/  FSEL R223, R4, RZ, P0 ;  /* 0x000000ff04df7208 */ /* 0x000fce0000000000 */
.L_x_79666:
[----:B------:R-:W-:Y:S05]  /*79c0*/  BSYNC.RECONVERGENT B1 ;  /* 0x0000000000017941 */ /* 0x000fea0003800200 */
.L_x_79664:
[----:B------:R-:W0:Y:S02]  /*79d0*/  LDC.64 R4, c[0x0][0x3a8] ;  /* 0x0000ea00ff047b82 */ /* 0x000e240000000a00 */
[----:B0-----:R-:W-:-:S05]  /*79e0*/  IMAD.WIDE.U32 R4, R225, 0x10, R4 ;  /* 0x00000010e1047825 */ /* 0x001fca00078e0004 */
[----:B------:R0:W-:Y:S02]  /*79f0*/  STG.E.128 desc[UR6][R4.64], R220 ;  /* 0x000000dc04007986 */ /* 0x0001e4000c101d06 */
.L_x_79663:
[----:B------:R-:W-:Y:S05]  /*7a00*/  BSYNC.RECONVERGENT B0 ;  /* 0x0000000000007941 */ /* 0x000fea0003800200 */
.L_x_79662:
        /* <DEDUP_REMOVED lines=330> */
.L_x_79720:
        /* <DEDUP_REMOVED lines=27> */
[----:B------:R-:W1:Y:S03]  /*9060*/  LDC.64 R246, c[0x0][0x428] ;  /* 0x00010a00fff67b82 */ /* 0x000e660000000a00 */
[----:B0-----:R-:W2:Y:S04]  /*9070*/  LDL R2, [R1+0x160] ;  /* 0x0001600001027983 */ /* 0x001ea80000100800 */
[----:B------:R0:W-:Y:S04]  /*9080*/  STL [R1+0x170], R0 ;  /* 0x0001700001007387 */ /* 0x0001e80000100800 */
[----:B------:R-:W3:Y:S04]  /*9090*/  LDL R227, [R1+0x168] ;  /* 0x0001680001e37983 */ /* 0x000ee80000100800 */
[----:B------:R-:W4:Y:S04]  /*90a0*/  LDL R252, [R1+0x16c] ;  /* 0x00016c0001fc7983 */ /* 0x000f280000100800 */
[----:B0-----:R-:W3:Y:S01]  /*90b0*/  LDL R0, [R1+0x164] ;  /* 0x0001640001007983 */ /* 0x001ee20000100800 */
        /* <DEDUP_REMOVED lines=12> */
[----:B------:R-:W-:Y:S01]  /*9180*/  FFMA.FTZ R226, R226, R227, R10 ;  /* 0x000000e3e2e27223 */ /* 0x000fe2000001000a */
[----:B-1----:R-:W-:-:S04]  /*9190*/  IMAD.WIDE.U32 R246, R6, 0x10, R246 ;  /* 0x0000001006f67825 */ /* 0x002fc800078e00f6 */
[----:B----4-:R-:W-:-:S05]  /*91a0*/  FFMA.FTZ R227, R147, R252, R11 ;  /* 0x000000fc93e37223 */ /* 0x010fca000001000b */
[----:B------:R0:W-:Y:S01]  /*91b0*/  STG.E.128 desc[UR6][R246.64], R224 ;  /* 0x000000e0f6007986 */ /* 0x0001e2000c101d06 */
[----:B------:R-:W-:-:S07]  /*91c0*/  IADD3 R6, PT, PT, R6, 0x20, RZ ;  /* 0x0000002006067810 */ /* 0x000fce0007ffe0ff */
.L_x_79671:
[----:B------:R-:W-:Y:S05]  /*91d0*/  BSYNC.RECONVERGENT B1 ;  /* 0x0000000000017941 */ /* 0x000fea0003800200 */
.L_x_79670:
[----:B-----5:R-:W-:Y:S01]  /*91e0*/  LOP3.LUT P0, RZ, R2, 0x200000, RZ, 0xc0, !PT ;  /* 0x0020000002ff7812 */ /* 0x020fe2000780c0ff */
[----:B------:R-:W-:-:S12]  /*91f0*/  BSSY.RECONVERGENT B1, `(.L_x_79672) ;  /* 0x000001a000017945 */ /* 0x000fd80003800200 */
[----:B------:R-:W-:Y:S05]  /*9200*/  @!P0 BRA `(.L_x_79673) ;  /* 0x0000000000608947 */ /* 0x000fea0003800000 */
[----:B------:R1:W-:Y:S01]  /*9210*/  STL [R1+0x174], R2 ;  /* 0x0001740201007387 */ /* 0x0003e20000100800 */
[----:B0-----:R-:W0:Y:S03]  /*9220*/  LDC.64 R246, c[0x0][0x428] ;  /* 0x00010a00fff67b82 */ /* 0x001e260000000a00 */
[----:B-1----:R-:W2:Y:S04]  /*9230*/  LDL R2, [R1+0x150] ;  /* 0x0001500001027983 */ /* 0x002ea80000100800 */
[----:B------:R1:W-:Y:S04]  /*9240*/  STL [R1+0x170], R0 ;  /* 0x0001700001007387 */ /* 0x0003e80000100800 */
[----:B------:R-:W3:Y:S04]  /*9250*/  LDL R252, [R1+0x158] ;  /* 0x0001580001fc7983 */ /* 0x000ee80000100800 */
[----:B------:R-:W4:Y:S04]  /*9260*/  LDL R227, [R1+0x15c] ;  /* 0x00015c0001e37983 */ /* 0x000f280000100800 */
[----:B-1----:R-:W3:Y:S01]  /*9270*/  LDL R0, [R1+0x154] ;  /* 0x0001540001007983 */ /* 0x002ee20000100800 */
        /* <DEDUP_REMOVED lines=12> */
[----:B0-----:R-:W-:-:S04]  /*9340*/  IMAD.WIDE.U32 R246, R6, 0x10, R246 ;  /* 0x0000001006f67825 */ /* 0x001fc800078e00f6 */
[----:B------:R-:W-:Y:S01]  /*9350*/  FFMA.FTZ R226, R226, R252, R18 ;  /* 0x000000fce2e27223 */ /* 0x000fe20000010012 */
[----:B----4-:R-:W-:-:S05]  /*9360*/  FFMA.FTZ R227, R147, R227, R19 ;  /* 0x000000e393e37223 */ /* 0x010fca0000010013 */
[----:B------:R1:W-:Y:S01]  /*9370*/  STG.E.128 desc[UR6][R246.64], R224 ;  /* 0x000000e0f6007986 */ /* 0x0003e2000c101d06 */
[----:B------:R-:W-:-:S07]  /*9380*/  IADD3 R6, PT, PT, R6, 0x20, RZ ;  /* 0x0000002006067810 */ /* 0x000fce0007ffe0ff */
.L_x_79673:
[----:B------:R-:W-:Y:S05]  /*9390*/  BSYNC.RECONVERGENT B1 ;  /* 0x0000000000017941 */ /* 0x000fea0003800200 */
.L_x_79672:
[----:B-----5:R-:W-:Y:S01]  /*93a0*/  LOP3.LUT P0, RZ, R2, 0x400000, RZ, 0xc0, !PT ;  /* 0x0040000002ff7812 */ /* 0x020fe2000780c0ff */
[----:B------:R-:W-:-:S12]  /*93b0*/  BSSY.RECONVERGENT B1, `(.L_x_79674) ;  /* 0x000001a000017945 */ /* 0x000fd80003800200 */
[----:B------:R-:W-:Y:S05]  /*93c0*/  @!P0 BRA `(.L_x_79675) ;  /* 0x0000000000608947 */ /* 0x000fea0003800000 */
[----:B------:R2:W-:Y:S01]  /*93d0*/  STL [R1+0x174], R2 ;  /* 0x0001740201007387 */ /* 0x0005e20000100800 */
[----:B01----:R-:W0:Y:S03]  /*93e0*/  LDC.64 R246, c[0x0][0x428] ;  /* 0x00010a00fff67b82 */ /* 0x003e260000000a00 */
[----:B--2---:R-:W2:Y:S04]  /*93f0*/  LDL R2, [R1+0x140] ;  /* 0x0001400001027983 */ /* 0x004ea80000100800 */
        /* <DEDUP_REMOVED lines=21> */
.L_x_79675:
[----:B------:R-:W-:Y:S05]  /*9550*/  BSYNC.RECONVERGENT B1 ;  /* 0x0000000000017941 */ /* 0x000fea0003800200 */
.L_x_79674:
[----:B-----5:R-:W-:Y:S01]  /*9560*/  LOP3.LUT P0, RZ, R2, 0x800000, RZ, 0xc0, !PT ;  /* 0x0080000002ff7812 */ /* 0x020fe2000780c0ff */
[----:B------:R-:W-:-:S12]  /*9570*/  BSSY.RECONVERGENT B1, `(.L_x_79676) ;  /* 0x000001a000017945 */ /* 0x000fd80003800200 */
[----:B------:R-:W-:Y:S05]  /*9580*/  @!P0 BRA `(.L_x_79677) ;  /* 0x0000000000608947 */ /* 0x000fea0003800000 */
[----:B------:R3:W-:Y:S01]  /*9590*/  STL [R1+0x174], R2 ;  /* 0x0001740201007387 */ /* 0x0007e20000100800 */
[----:B012---:R-:W0:Y:S03]  /*95a0*/  LDC.64 R246, c[0x0][0x428] ;  /* 0x00010a00fff67b82 */ /* 0x007e260000000a00 */
[----:B---3--:R-:W2:Y:S04]  /*95b0*/  LDL R2, [R1+0x130] ;  /* 0x0001300001027983 */ /* 0x008ea80000100800 */
        /* <DEDUP_REMOVED lines=21> */
.L_x_79677:
[----:B------:R-:W-:Y:S05]  /*9710*/  BSYNC.RECONVERGENT B1 ;  /* 0x0000000000017941 */ /* 0x000fea0003800200 */
.L_x_79676:
        /* <DEDUP_REMOVED lines=27> */
.L_x_79679:
[----:B------:R-:W-:Y:S05]  /*98d0*/  BSYNC.RECONVERGENT B1 ;  /* 0x0000000000017941 */ /* 0x000fea0003800200 */
.L_x_79678:
[----:B------:R-:W-:Y:S01]  /*98e0*/  LOP3.LUT P0, RZ, R3, 0x2, RZ, 0xc0, !PT ;  /* 0x0000000203ff7812 */ /* 0x000fe2000780c0ff */
[----:B------:R-:W-:-:S12]  /*98f0*/  BSSY.RECONVERGENT B1, `(.L_x_79680) ;  /* 0x000001a000017945 */ /* 0x000fd80003800200 */
[----:B------:R-:W-:Y:S05]  /*9900*/  @!P0 BRA `(.L_x_79681) ;  /* 0x0000000000608947 */ /* 0x000fea0003800000 */
[----:B-----5:R3:W-:Y:S01]  /*9910*/  STL [R1+0x174], R2 ;  /* 0x0001740201007387 */ /* 0x0207e20000100800 */
        /* <DEDUP_REMOVED lines=23> */
.L_x_79681:
[----:B------:R-:W-:Y:S05]  /*9a90*/  BSYNC.RECONVERGENT B1 ;  /* 0x0000000000017941 */ /* 0x000fea0003800200 */
.L_x_79680:
        /* <DEDUP_REMOVED lines=27> */
.L_x_79683:
[----:B------:R-:W-:Y:S05]  /*9c50*/  BSYNC.RECONVERGENT B1 ;  /* 0x0000000000017941 */ /* 0x000fea0003800200 */
.L_x_79682:
        /* <DEDUP_REMOVED lines=27> */
.L_x_79685:
[----:B------:R-:W-:Y:S05]  /*9e10*/  BSYNC.RECONVERGENT B1 ;  /* 0x0000000000017941 */ /* 0x000fea0003800200 */
.L_x_79684:
        /* <DEDUP_REMOVED lines=27> */
.L_x_79687:
[----:B------:R-:W-:Y:S05]  /*9fd0*/  BSYNC.RECONVERGENT B1 ;  /* 0x0000000000017941 */ /* 0x000fea0003800200 */
.L_x_79686:
        /* <DEDUP_REMOVED lines=27> */
.L_x_79689:
[----:B------:R-:W-:Y:S05]  /*a190*/  BSYNC.RECONVERGENT B1 ;  /* 0x0000000000017941 */ /* 0x000fea0003800200 */
.L_x_79688:
        /* <DEDUP_REMOVED lines=27> */
.L_x_79691:
[----:B------:R-:W-:Y:S05]  /*a350*/  BSYNC.RECONVERGENT B1 ;  /* 0x0000000000017941 */ /* 0x000fea0003800200 */
.L_x_79690:
        /* <DEDUP_REMOVED lines=27> */
.L_x_79693:
[----:B------:R-:W-:Y:S05]  /*a510*/  BSYNC.RECONVERGENT B1 ;  /* 0x0000000000017941 */ /* 0x000fea0003800200 */
.L_x_79692:
        /* <DEDUP_REMOVED lines=27> */
.L_x_79695:
[----:B------:R-:W-:Y:S05]  /*a6d0*/  BSYNC.RECONVERGENT B1 ;  /* 0x0000000000017941 */ /* 0x000fea0003800200 */
.L_x_79694:
        /* <DEDUP_REMOVED lines=27> */
.L_x_79697:
[----:B------:R-:W-:Y:S05]  /*a890*/  BSYNC.RECONVERGENT B1 ;  /* 0x0000000000017941 */ /* 0x000fea0003800200 */
.L_x_79696:
        /* <DEDUP_REMOVED lines=27> */
.L_x_79699:
[----:B------:R-:W-:Y:S05]  /*aa50*/  BSYNC.RECONVERGENT B1 ;  /* 0x0000000000017941 */ /* 0x000fea0003800200 */
.L_x_79698:
[----:B-----5:R-:W-:Y:S01]  /*aa60*/  LOP3.LUT P0, RZ, R2, 0x40000, RZ, 0xc0, !PT ;  /* 0x0004000002ff7812 */ /* 0x020fe2000780c0ff */
[----:B------:R-:W-:-:S12]  /*aa70*/  BSSY.RECONVERGENT B1, `(.L_x_79700) ;  /* 0x0000026000017945 */ /* 0x000fd80003800200 */
[----:B------:R-:W-:Y:S05]  /*aa80*/  @!P0 BRA `(.L_x_79701) ;  /* 0x0000000000908947 */ /* 0x000fea0003800000 */
[----:B------:R3:W-:Y:S01]  /*aa90*/  STL [R1+0x184], R9 ;  /* 0x0001840901007387 */ /* 0x0007e20000100800 */
[----:B012---:R-:W0:Y:S03]  /*aaa0*/  LDC.64 R246, c[0x0][0x428] ;  /* 0x00010a00fff67b82 */ /* 0x007e260000000a00 */
[----:B---3--:R-:W2:Y:S04]  /*aab0*/  LDL R9, [R1] ;  /* 0x0000000001097983 */ /* 0x008ea80000100800 */
[----:B------:R1:W-:Y:S04]  /*aac0*/  STL [R1+0x180], R8 ;  /* 0x0001800801007387 */ /* 0x0003e80000100800 */
[----:B-1----:R-:W2:Y:S04]  /*aad0*/  LDL R8, [R1+0x70] ;  /* 0x0000700001087983 */ /* 0x002ea80000100800 */
[----:B------:R1:W-:Y:S04]  /*aae0*/  STL [R1+0x17c], R7 ;  /* 0x00017c0701007387 */ /* 0x0003e80000100800 */
[----:B-1----:R-:W3:Y:S04]  /*aaf0*/  LDL R7, [R1+0x4] ;  /* 0x0000040001077983 */ /* 0x002ee80000100800 */
[----:B------:R1:W-:Y:S04]  /*ab00*/  STL [R1+0x178], R3 ;  /* 0x0001780301007387 */ /* 0x0003e80000100800 */
[----:B-1----:R-:W3:Y:S04]  /*ab10*/  LDL R3, [R1+0x74] ;  /* 0x0000740001037983 */ /* 0x002ee80000100800 */
[----:B------:R1:W-:Y:S04]  /*ab20*/  STL [R1+0x174], R2 ;  /* 0x0001740201007387 */ /* 0x0003e80000100800 */
[----:B-1----:R-:W4:Y:S04]  /*ab30*/  LDL R2, [R1+0x8] ;  /* 0x0000080001027983 */ /* 0x002f280000100800 */
[----:B------:R1:W-:Y:S04]  /*ab40*/  STL [R1+0x170], R0 ;  /* 0x0001700001007387 */ /* 0x0003e80000100800 */
[----:B------:R-:W4:Y:S04]  /*ab50*/  LDL R252, [R1+0xc] ;  /* 0x00000c0001fc7983 */ /* 0x000f280000100800 */
[----:B------:R-:W4:Y:S04]  /*ab60*/  LDL R227, [R1+0x7c] ;  /* 0x00007c0001e37983 */ /* 0x000f280000100800 */
[----:B-1----:R-:W4:Y:S01]  /*ab70*/  LDL R0, [R1+0x78] ;  /* 0x0000780001007983 */ /* 0x002f220000100800 */
[--C-:B------:R-:W-:Y:S01]  /*ab80*/  FADD.FTZ R147, R204, -R5.reuse ;  /* 0x80000005cc937221 */ /* 0x100fe20000010000 */
[--C-:B------:R-:W-:Y:S01]  /*ab90*/  FADD.FTZ R225, R205, -R5.reuse ;  /* 0x80000005cde17221 */ /* 0x100fe20000010000 */
[----:B------:R-:W-:-:S02]  /*aba0*/  FADD.FTZ R226, R206, -R5 ;  /* 0x80000005cee27221 */ /* 0x000fc40000010000 */
[C---:B------:R-:W-:Y:S01]  /*abb0*/  FMUL.FTZ R224, R4.reuse, R147 ;  /* 0x0000009304e07220 */ /* 0x040fe20000410000 */
[C---:B------:R-:W-:Y:S01]  /*abc0*/  FMUL.FTZ R225, R4.reuse, R225 ;  /* 0x000000e104e17220 */ /* 0x040fe20000410000 */
[----:B------:R-:W-:Y:S02]  /*abd0*/  FMUL.FTZ R226, R4, R226 ;  /* 0x000000e204e27220 */ /* 0x000fe40000410000 */
[----:B--2---:R-:W-:Y:S02]  /*abe0*/  FFMA.FTZ R224, R224, R8, R9 ;  /* 0x00000008e0e07223 */ /* 0x004fe40000010009 */
[----:B------:R1:W5:Y:S04]  /*abf0*/  LDL.LU R9, [R1+0x184] ;  /* 0x0001840001097983 */ /* 0x0003680000300800 */
[----:B------:R1:W5:Y:S01]  /*ac00*/  LDL.LU R8, [R1+0x180] ;  /* 0x0001800001087983 */ /* 0x0003620000300800 */
[----:B---3--:R-:W-:-:S03]  /*ac10*/  FFMA.FTZ R225, R225, R3, R7 ;  /* 0x00000003e1e17223 */ /* 0x008fc60000010007 */
[----:B------:R1:W5:Y:S04]  /*ac20*/  LDL.LU R7, [R1+0x17c] ;  /* 0x00017c0001077983 */ /* 0x0003680000300800 */
[----:B------:R1:W5:Y:S01]  /*ac30*/  LDL.LU R3, [R1+0x178] ;  /* 0x0001780001037983 */ /* 0x0003620000300800 */
[----:B----4-:R-:W-:-:S03]  /*ac40*/  FFMA.FTZ R226, R226, R0, R2 ;  /* 0x00000000e2e27223 */ /* 0x010fc60000010002 */
[----:B------:R1:W5:Y:S04]  /*ac50*/  LDL.LU R2, [R1+0x174] ;  /* 0x0001740001027983 */ /* 0x0003680000300800 */
[----:B------:R1:W5:Y:S01]  /*ac60*/  LDL.LU R0, [R1+0x170] ;  /* 0x0001700001007983 */ /* 0x0003620000300800 */
[----:B------:R-:W-:-:S04]  /*ac70*/  FADD.FTZ R147, R207, -R5 ;  /* 0x80000005cf937221 */ /* 0x000fc80000010000 */
[----:B------:R-:W-:Y:S01]  /*ac80*/  FMUL.FTZ R147, R4, R147 ;  /* 0x0000009304937220 */ /* 0x000fe20000410000 */
[----:B0-----:R-:W-:-:S04]  /*ac90*/  IMAD.WIDE.U32 R246, R6, 0x10, R246 ;  /* 0x0000001006f67825 */ /* 0x001fc800078e00f6 */
[----:B------:R-:W-:-:S05]  /*aca0*/  FFMA.FTZ R227, R147, R227, R252 ;  /* 0x000000e393e37223 */ /* 0x000fca00000100fc */
[----:B------:R1:W-:Y:S01]  /*acb0*/  STG.E.128 desc[UR6][R246.64], R224 ;  /* 0x000000e0f6007986 */ /* 0x0003e2000c101d06 */
[----:B------:R-:W-:-:S07]  /*acc0*/  IADD3 R6, PT, PT, R6, 0x20, RZ ;  /* 0x0000002006067810 */ /* 0x000fce0007ffe0ff */
.L_x_79701:
[----:B------:R-:W-:Y:S05]  /*acd0*/  BSYNC.RECONVERGENT B1 ;  /* 0x0000000000017941 */ /* 0x000fea0003800200 */
.L_x_79700:
[----:B-----5:R-:W-:Y:S01]  /*ace0*/  LOP3.LUT P0, RZ, R2, 0x20000, RZ, 0xc0, !PT ;  /* 0x0002000002ff7812 */ /* 0x020fe2000780c0ff */
[----:B------:R-:W-:-:S12]  /*acf0*/  BSSY.RECONVERGENT B1, `(.L_x_79702) ;  /* 0x0000026000017945 */ /* 0x000fd80003800200 */
[----:B------:R-:W-:Y:S05]  /*ad00*/  @!P0 BRA `(.L_x_79703) ;  /* 0x0000000000908947 */ /* 0x000fea0003800000 */
[----:B------:R3:W-:Y:S01]  /*ad10*/  STL [R1+0x184], R9 ;  /* 0x0001840901007387 */ /* 0x0007e20000100800 */
[----:B012---:R-:W0:Y:S03]  /*ad20*/  LDC.64 R246, c[0x0][0x428] ;  /* 0x00010a00fff67b82 */ /* 0x007e260000000a00 */
[----:B---3--:R-:W2:Y:S04]  /*ad30*/  LDL R9, [R1+0x10] ;  /* 0x0000100001097983 */ /* 0x008ea80000100800 */
        /* <DEDUP_REMOVED lines=33> */
.L_x_79703:
[----:B------:R-:W-:Y:S05]  /*af50*/  BSYNC.RECONVERGENT B1 ;  /* 0x0000000000017941 */ /* 0x000fea0003800200 */
.L_x_79702:
        /* <DEDUP_REMOVED lines=39> */
.L_x_79705:
[----:B------:R-:W-:Y:S05]  /*b1d0*/  BSYNC.RECONVERGENT B1 ;  /* 0x0000000000017941 */ /* 0x000fea0003800200 */
.L_x_79704:
        /* <DEDUP_REMOVED lines=39> */
.L_x_79707:
[----:B------:R-:W-:Y:S05]  /*b450*/  BSYNC.RECONVERGENT B1 ;  /* 0x0000000000017941 */ /* 0x000fea0003800200 */
.L_x_79706:
[----:B-----5:R-:W-:-:S13]  /*b460*/  LOP3.LUT P0, RZ, R2, 0x4000, RZ, 0xc0, !PT ;  /* 0x0000400002ff7812 */ /* 0x020fda000780c0ff */
        /* <DEDUP_REMOVED lines=16> */
.L_x_79669:
[----:B------:R-:W-:Y:S05]  /*b570*/  BSYNC.RECONVERGENT B0 ;  /* 0x0000000000007941 */ /* 0x000fea0003800200 */
.L_x_79668:
[----:B---3--:R-:W3:Y:S02]  /*b580*/  LDC.64 R4, c[0x0][0x380] ;  /* 0x0000e000ff047b82 */ /* 0x008ee40000000a00 */
[----:B---3--:R-:W-:-:S04]  /*b590*/  LEA R244, R4, R244, 0x2 ;  /* 0x000000f404f47211 */ /* 0x008fc800078e10ff */
[----:B------:R-:W-:-:S13]  /*b5a0*/  ISETP.GE.AND P0, PT, R244, R5, PT ;  /* 0x00000005f400720c */ /* 0x000fda0003f06270 */
[----:B------:R-:W-:Y:S05]  /*b5b0*/  @!P0 BRA `(.L_x_79708) ;  /* 0xffffff7c00088947 */ /* 0x000fea000383ffff */
[----:B------:R-:W-:Y:S05]  /*b5c0*/  EXIT ;  /* 0x000000000000794d */ /* 0x000fea0003800000 */
.L_x_79667:
        /* <DEDUP_REMOVED lines=8> */
.L_x_79710:
[----:B------:R-:W-:Y:S05]  /*b650*/  BSYNC B0 ;  /* 0x0000000000007941 */ /* 0x000fea0003800000 */
.L_x_79709:
        /* <DEDUP_REMOVED lines=9> */
.L_x_79711:
[----:B------:R-:W-:Y:S02]  /*b6f0*/  HFMA2 R147, -RZ, RZ, 0, 2.384185791015625e-07 ;  /* 0x00000004ff937431 */ /* 0x000fe400000001ff */
[----:B------:R-:W-:Y:S01]  /*b700*/  FADD.FTZ R5, R5, R4 ;  /* 0x0000000405057221 */ /* 0x000fe20000010000 */
[----:B------:R-:W-:-:S04]  /*b710*/  MOV R4, 0xffffffff ;  /* 0xffffffff00047802 */ /* 0x000fc80000000f00 */
[----:B------:R-:W-:-:S07]  /*b720*/  MOV R225, R5 ;  /* 0x0000000500e17202 */ /* 0x000fce0000000f00 */
[----:B------:R-:W-:Y:S05]  /*b730*/  WARPSYNC.COLLECTIVE R4, `(.L_x_79712) ;  /* 0x0000000004087348 */ /* 0x000fea0003c00000 */
[----:B------:R0:W1:Y:S02]  /*b740*/  SHFL.BFLY P6, R4, R225, R147, R6 ;  /* 0x0c000093e1047389 */ /* 0x00006400000c0006 */
[----:B01----:R-:W-:Y:S05]  /*b750*/  ENDCOLLECTIVE ;  /* 0x000000000000791b */ /* 0x003fea0003800000 */
.L_x_79712:
[----:B------:R-:W-:Y:S02]  /*b760*/  HFMA2 R147, -RZ, RZ, 0, 4.76837158203125e-07 ;  /* 0x00000008ff937431 */ /* 0x000fe400000001ff */
[----:B------:R-:W-:Y:S01]  /*b770*/  FADD.FTZ R5, R5, R4 ;  /* 0x0000000405057221 */ /* 0x000fe20000010000 */
[----:B------:R-:W-:-:S04]  /*b780*/  MOV R4, 0xffffffff ;  /* 0xffffffff00047802 */ /* 0x000fc80000000f00 */
[----:B------:R-:W-:-:S07]  /*b790*/  MOV R225, R5 ;  /* 0x0000000500e17202 */ /* 0x000fce0000000f00 */
[----:B------:R-:W-:Y:S05]  /*b7a0*/  WARPSYNC.COLLECTIVE R4, `(.L_x_79713) ;  /* 0x0000000004087348 */ /* 0x000fea0003c00000 */
[----:B------:R0:W1:Y:S02]  /*b7b0*/  SHFL.BFLY P6, R4, R225, R147, R6 ;  /* 0x0c000093e1047389 */ /* 0x00006400000c0006 */
[----:B01----:R-:W-:Y:S05]  /*b7c0*/  ENDCOLLECTIVE ;  /* 0x000000000000791b */ /* 0x003fea0003800000 */
.L_x_79713:
[----:B------:R-:W-:Y:S02]  /*b7d0*/  HFMA2 R147, -RZ, RZ, 0, 9.5367431640625e-07 ;  /* 0x00000010ff937431 */ /* 0x000fe400000001ff */
[----:B------:R-:W-:Y:S01]  /*b7e0*/  FADD.FTZ R5, R5, R4 ;  /* 0x0000000405057221 */ /* 0x000fe20000010000 */
[----:B------:R-:W-:-:S04]  /*b7f0*/  MOV R4, 0xffffffff ;  /* 0xffffffff00047802 */ /* 0x000fc80000000f00 */
[----:B------:R-:W-:-:S07]  /*b800*/  MOV R225, R5 ;  /* 0x0000000500e17202 */ /* 0x000fce0000000f00 */
[----:B------:R-:W-:Y:S05]  /*b810*/  WARPSYNC.COLLECTIVE R4, `(.L_x_79714) ;  /* 0x0000000004087348 */ /* 0x000fea0003c00000 */
[----:B------:R0:W1:Y:S02]  /*b820*/  SHFL.BFLY P6, R4, R225, R147, R6 ;  /* 0x0c000093e1047389 */ /* 0x00006400000c0006 */
[----:B01----:R-:W-:Y:S05]  /*b830*/  ENDCOLLECTIVE ;  /* 0x000000000000791b */ /* 0x003fea0003800000 */
.L_x_79714:
        /* <DEDUP_REMOVED lines=184> */
.L_x_79715:
[----:B------:R-:W-:Y:S02]  /*c3c0*/  HFMA2 R147, -RZ, RZ, 0, 1.1920928955078125e-07 ;  /* 0x00000002ff937431 */ /* 0x000fe400000001ff */
[----:B------:R-:W-:Y:S01]  /*c3d0*/  FADD.FTZ R224, R224, R4 ;  /* 0x00000004e0e07221 */ /* 0x000fe20000010000 */
[----:B------:R-:W-:-:S04]  /*c3e0*/  MOV R4, 0xffffffff ;  /* 0xffffffff00047802 */ /* 0x000fc80000000f00 */
[----:B------:R-:W-:-:S07]  /*c3f0*/  MOV R225, R224 ;  /* 0x000000e000e17202 */ /* 0x000fce0000000f00 */
[----:B------:R-:W-:Y:S05]  /*c400*/  WARPSYNC.COLLECTIVE R4, `(.L_x_79716) ;  /* 0x0000000004087348 */ /* 0x000fea0003c00000 */
[----:B------:R0:W1:Y:S02]  /*c410*/  SHFL.BFLY P6, R4, R225, R147, R6 ;  /* 0x0c000093e1047389 */ /* 0x00006400000c0006 */
[----:B01----:R-:W-:Y:S05]  /*c420*/  ENDCOLLECTIVE ;  /* 0x000000000000791b */ /* 0x003fea0003800000 */
.L_x_79716:
[----:B------:R-:W-:Y:S02]  /*c430*/  HFMA2 R147, -RZ, RZ, 0, 2.384185791015625e-07 ;  /* 0x00000004ff937431 */ /* 0x000fe400000001ff */
[----:B------:R-:W-:Y:S01]  /*c440*/  FADD.FTZ R224, R224, R4 ;  /* 0x00000004e0e07221 */ /* 0x000fe20000010000 */
[----:B------:R-:W-:-:S04]  /*c450*/  MOV R4, 0xffffffff ;  /* 0xffffffff00047802 */ /* 0x000fc80000000f00 */
[----:B------:R-:W-:-:S07]  /*c460*/  MOV R225, R224 ;  /* 0x000000e000e17202 */ /* 0x000fce0000000f00 */
[----:B------:R-:W-:Y:S05]  /*c470*/  WARPSYNC.COLLECTIVE R4, `(.L_x_79717) ;  /* 0x0000000004087348 */ /* 0x000fea0003c00000 */
[----:B------:R0:W1:Y:S02]  /*c480*/  SHFL.BFLY P6, R4, R225, R147, R6 ;  /* 0x0c000093e1047389 */ /* 0x00006400000c0006 */
[----:B01----:R-:W-:Y:S05]  /*c490*/  ENDCOLLECTIVE ;  /* 0x000000000000791b */ /* 0x003fea0003800000 */
.L_x_79717:
[----:B------:R-:W-:Y:S02]  /*c4a0*/  HFMA2 R147, -RZ, RZ, 0, 4.76837158203125e-07 ;  /* 0x00000008ff937431 */ /* 0x000fe400000001ff */
[----:B------:R-:W-:Y:S01]  /*c4b0*/  FADD.FTZ R224, R224, R4 ;  /* 0x00000004e0e07221 */ /* 0x000fe20000010000 */
[----:B------:R-:W-:-:S04]  /*c4c0*/  MOV R4, 0xffffffff ;  /* 0xffffffff00047802 */ /* 0x000fc80000000f00 */
[----:B------:R-:W-:-:S07]  /*c4d0*/  MOV R225, R224 ;  /* 0x000000e000e17202 */ /* 0x000fce0000000f00 */
[----:B------:R-:W-:Y:S05]  /*c4e0*/  WARPSYNC.COLLECTIVE R4, `(.L_x_79718) ;  /* 0x0000000004087348 */ /* 0x000fea0003c00000 */
[----:B------:R0:W1:Y:S02]  /*c4f0*/  SHFL.BFLY P6, R4, R225, R147, R6 ;  /* 0x0c000093e1047389 */ /* 0x00006400000c0006 */
[----:B01----:R-:W-:Y:S05]  /*c500*/  ENDCOLLECTIVE ;  /* 0x000000000000791b */ /* 0x003fea0003800000 */
.L_x_79718:
[----:B------:R-:W-:Y:S02]  /*c510*/  HFMA2 R147, -RZ, RZ, 0, 9.5367431640625e-07 ;  /* 0x00000010ff937431 */ /* 0x000fe400000001ff */
[----:B------:R-:W-:Y:S01]  /*c520*/  FADD.FTZ R224, R224, R4 ;  /* 0x00000004e0e07221 */ /* 0x000fe20000010000 */
[----:B------:R-:W-:-:S04]  /*c530*/  MOV R4, 0xffffffff ;  /* 0xffffffff00047802 */ /* 0x000fc80000000f00 */
[----:B------:R-:W-:-:S07]  /*c540*/  MOV R225, R224 ;  /* 0x000000e000e17202 */ /* 0x000fce0000000f00 */
[----:B------:R-:W-:Y:S05]  /*c550*/  WARPSYNC.COLLECTIVE R4, `(.L_x_79719) ;  /* 0x0000000004087348 */ /* 0x000fea0003c00000 */
[----:B------:R0:W1:Y:S02]  /*c560*/  SHFL.BFLY P6, R4, R225, R147, R6 ;  /* 0x0c000093e1047389 */ /* 0x00006400000c0006 */
[----:B01----:R-:W-:Y:S05]  /*c570*/  ENDCOLLECTIVE ;  /* 0x000000000000791b */ /* 0x003fea0003800000 */
.L_x_79719:
[----:B------:R-:W-:Y:S05]  /*c580*/  BRA `(.L_x_79720) ;  /* 0xffffffc800487947 */ /* 0x000fea000383ffff */
.L_x_79721:
        /* <DEDUP_REMOVED lines=15> */
.L_x_88566:


//--------------------- .text._ZN10layer_norm13ln_fwd_kernelINS_13Kernel_traitsIfffffjLj2560ELj1ELj4ELj1ELj16ENS_18Kernel_traits_baseILj2560EfffffjLj128EEEEELb0ELb1ELb1ELb1EEEvNS_9FwdParamsE --------------------------
	.section	.text._ZN10layer_norm13ln_fwd_kernelINS_13Kernel_traitsIfffffjLj2560ELj1ELj4ELj1ELj16ENS_18Kernel_traits_baseILj2560EfffffjLj128EEEEELb0ELb1ELb1ELb1EEEvNS_9FwdParamsE,"ax",@progbits
	.align	128
        .global         _ZN10layer_norm13ln_fwd_kernelINS_13Kernel_traitsIfffffjLj2560ELj1ELj4ELj1ELj16ENS_18Kernel_traits_baseILj2560EfffffjLj128EEEEELb0ELb1ELb1ELb1EEEvNS_9FwdParamsE
        .type           _ZN10layer_norm13ln_fwd_kernelINS_13Kernel_traitsIfffffjLj2560ELj1ELj4ELj1ELj16ENS_18Kernel_traits_baseILj2560EfffffjLj128EEEEELb0ELb1ELb1ELb1EEEvNS_9FwdParamsE,@function
        .size           _ZN10layer_norm13ln_fwd_kernelINS_13Kernel_traitsIfffffjLj2560ELj1ELj4ELj1ELj16ENS_18Kernel_traits_baseILj2560EfffffjLj128EEEEELb0ELb1ELb1ELb1EEEvNS_9FwdParamsE,(.L_x_88567 - _ZN10layer_norm13ln_fwd_kernelINS_13Kernel_traitsIfffffjLj2560ELj1ELj4ELj1ELj16ENS_18Kernel_traits_baseILj2560EfffffjLj128EEEEELb0ELb1ELb1ELb1EEEvNS_9FwdParamsE)
        .other          _ZN10layer_norm13ln_fwd_kernelINS_13Kernel_traitsIfffffjLj2560ELj1ELj4ELj1ELj16ENS_18Kernel_traits_baseILj2560EfffffjLj128EEEEELb0ELb1ELb1ELb1EEEvNS_9FwdParamsE,@"STO_CUDA_ENTRY STV_DEFAULT"
_ZN10layer_norm13ln_fwd_kernelINS_13Kernel_traitsIfffffjLj2560ELj1ELj4ELj1ELj16ENS_18Kernel_traits_baseILj2560EfffffjLj128EEEEELb0ELb1ELb1ELb1EEEvNS_9FwdParamsE:
.text._ZN10layer_norm13ln_fwd_kernelINS_13Kernel_traitsIfffffjLj2560ELj1ELj4ELj1ELj16ENS_18Kernel_traits_baseILj2560EfffffjLj128EEEEELb0ELb1ELb1ELb1EEEvNS_9FwdParamsE:
[----:B------:R-:W0:Y:S01]  /*0000*/  LDC R1, c[0x0][0x37c] ;  /* 0x0000df00ff017b82 */ /* 0x000e220000000800 */
[----:B------:R-:W1:Y:S01]  /*0010*/  S2R R0, SR_TID.X ;  /* 0x0000000000007919 */ /* 0x000e620000002100 */
[----:B------:R-:W2:Y:S01]  /*0020*/  LDCU.64 UR4, c[0x0][0x438] ;  /* 0x00008700ff0477ac */ /* 0x000ea20008000a00 */
[----:B0-----:R-:W-:Y:S01]  /*0030*/  IADD3 R1, PT, PT, R1, -0x168, RZ ;  /* 0xfffffe9801017810 */ /* 0x001fe20007ffe0ff */
[----:B------:R-:W0:Y:S01]  /*0040*/  LDCU.64 UR6, c[0x0][0x358] ;  /* 0x00006b00ff0677ac */ /* 0x000e220008000a00 */
[----:B--2---:R-:W-:-:S04]  /*0050*/  UISETP.NE.U32.AND UP0, UPT, UR4, URZ, UPT ;  /* 0x000000ff0400728c */ /* 0x004fc8000bf05070 */
[----:B------:R-:W-:Y:S01]  /*0060*/  UISETP.NE.AND.EX UP0, UPT, UR5, URZ, UPT, UP0 ;  /* 0x000000ff0500728c */ /* 0x000fe2000bf05300 */
[----:B-1----:R-:W-:-:S05]  /*0070*/  LOP3.LUT R160, R0, 0x1f, RZ, 0xc0, !PT ;  /* 0x0000001f00a07812 */ /* 0x002fca00078ec0ff */
[----:B------:R1:W-:Y:S03]  /*0080*/  STL [R1], R160 ;  /* 0x000000a001007387 */ /* 0x0003e60000100800 */
[----:B------:R-:W-:Y:S05]  /*0090*/  BRA.U !UP0, `(.L_x_79722) ;  /* 0x0000000508c47547 */ /* 0x000fea000b800000 */
[----:B------:R-:W2:Y:S01]  /*00a0*/  LDCU.64 UR8, c[0x0][0x3d0] ;  /* 0x00007a00ff0877ac */ /* 0x000ea20008000a00 */
[----:B------:R-:W-:Y:S01]  /*00b0*/  SHF.L.U32 R2, R0, 0x4, RZ ;  /* 0x0000000400027819 */ /* 0x000fe200000006ff */
[----:B------:R-:W3:Y:S03]  /*00c0*/  LDCU.64 UR10, c[0x0][0x3e8] ;  /* 0x00007d00ff0a77ac */ /* 0x000ee60008000a00 */
[----:B------:R-:W-:-:S04]  /*00d0*/  LOP3.LUT R6, R2, 0x1f0, RZ, 0xc0, !PT ;  /* 0x000001f002067812 */ /* 0x000fc800078ec0ff */
[----:B------:R-:W-:-:S04]  /*00e0*/  IADD3 R4, P1, PT, R6, UR4, RZ ;  /* 0x0000000406047c10 */ /* 0x000fc8000ff3e0ff */
[----:B------:R-:W-:Y:S02]  /*00f0*/  IADD3.X R5, PT, PT, RZ, UR5, RZ, P1, !PT ;  /* 0x00000005ff057c10 */ /* 0x000fe40008ffe4ff */
[----:B--2---:R-:W-:-:S03]  /*0100*/  IADD3 R2, P0, PT, R6, UR8, RZ ;  /* 0x0000000806027c10 */ /* 0x004fc6000ff1e0ff */
[----:B01----:R-:W2:Y:S01]  /*0110*/  LDG.E.128 R160, desc[UR6][R4.64+0x2600] ;  /* 0x0026000604a07981 */ /* 0x003ea2000c1e1d00 */
[----:B------:R-:W-:-:S03]  /*0120*/  IADD3.X R3, PT, PT, RZ, UR9, RZ, P0, !PT ;  /* 0x00000009ff037c10 */ /* 0x000fc600087fe4ff */
[----:B------:R0:W5:Y:S01]  /*0130*/  LDG.E.128 R8, desc[UR6][R4.64] ;  /* 0x0000000604087981 */ /* 0x000162000c1e1d00 */
[----:B---3--:R-:W-:-:S03]  /*0140*/  IADD3 R6, P2, PT, R6, UR10, RZ ;  /* 0x0000000a06067c10 */ /* 0x008fc6000ff5e0ff */
[----:B------:R-:W3:Y:S01]  /*0150*/  LDG.E.128 R52, desc[UR6][R2.64] ;  /* 0x0000000602347981 */ /* 0x000ee2000c1e1d00 */
[----:B------:R-:W-:-:S03]  /*0160*/  IADD3.X R7, PT, PT, RZ, UR11, RZ, P2, !PT ;  /* 0x0000000bff077c10 */ /* 0x000fc600097fe4ff */
        /* <DEDUP_REMOVED lines=39> */
[----:B----4-:R-:W-:Y:S04]  /*03e0*/  STL.64 [R1+0x138], R56 ;  /* 0x0001383801007387 */ /* 0x010fe80000100a00 */
[----:B------:R3:W-:Y:S04]  /*03f0*/  STL.64 [R1+0x140], R58 ;  /* 0x0001403a01007387 */ /* 0x0007e80000100a00 */
        /* <DEDUP_REMOVED lines=37> */
[----:B---3--:R1:W5:Y:S04]  /*0650*/  LDG.E.128 R56, desc[UR6][R4.64+0x1800] ;  /* 0x0018000604387981 */ /* 0x008368000c1e1d00 */
[----:B--2---:R1:W5:Y:S04]  /*0660*/  LDG.E.128 R60, desc[UR6][R4.64+0x1a00] ;  /* 0x001a0006043c7981 */ /* 0x004368000c1e1d00 */
        /* <DEDUP_REMOVED lines=18> */
[----:B------:R1:W-:Y:S01]  /*0790*/  STL.64 [R1+0x10], R162 ;  /* 0x000010a201007387 */ /* 0x0003e20000100a00 */
[----:B------:R-:W-:Y:S05]  /*07a0*/  BRA `(.L_x_79723) ;  /* 0x0000000400f87947 */ /* 0x000fea0003800000 */
.L_x_79722:
[----:B------:R-:W2:Y:S08]  /*07b0*/  LDC.64 R2, c[0x0][0x3d0] ;  /* 0x0000f400ff027b82 */ /* 0x000eb00000000a00 */
[----:B------:R-:W3:Y:S01]  /*07c0*/  LDC.64 R4, c[0x0][0x3e8] ;  /* 0x0000fa00ff047b82 */ /* 0x000ee20000000a00 */
[----:B--2---:R-:W-:-:S05]  /*07d0*/  IMAD.WIDE.U32 R2, R160, 0x10, R2 ;  /* 0x00000010a0027825 */ /* 0x004fca00078e0002 */
[----:B0-----:R-:W2:Y:S01]  /*07e0*/  LDG.E.128 R124, desc[UR6][R2.64] ;  /* 0x00000006027c7981 */ /* 0x001ea2000c1e1d00 */
[----:B---3--:R-:W-:-:S03]  /*07f0*/  IMAD.WIDE.U32 R4, R160, 0x10, R4 ;  /* 0x00000010a0047825 */ /* 0x008fc600078e0004 */
        /* <DEDUP_REMOVED lines=41> */
[----:B--2---:R0:W5:Y:S04]  /*0a90*/  LDG.E.128 R124, desc[UR6][R4.64+0x1600] ;  /* 0x00160006047c7981 */ /* 0x004168000c1e1d00 */
[----:B---3--:R0:W5:Y:S04]  /*0aa0*/  LDG.E.128 R128, desc[UR6][R4.64+0x1800] ;  /* 0x0018000604807981 */ /* 0x008168000c1e1d00 */
        /* <DEDUP_REMOVED lines=36> */
[----:B------:R-:W-:Y:S01]  /*0cf0*/  STL.64 [R1+0x28], R12 ;  /* 0x0000280c01007387 */ /* 0x000fe20000100a00 */
[----:B------:R-:W-:-:S03]  /*0d00*/  CS2R R250, SRZ ;  /* 0x0000000000fa7805 */ /* 0x000fc6000001ff00 */
[----:B------:R0:W-:Y:S01]  /*0d10*/  STL.64 [R1+0x30], R14 ;  /* 0x0000300e01007387 */ /* 0x0001e20000100a00 */
[----:B------:R-:W-:Y:S02]  /*0d20*/  CS2R R248, SRZ ;  /* 0x0000000000f87805 */ /* 0x000fe4000001ff00 */
[----:B--2---:R-:W-:Y:S01]  /*0d30*/  CS2R R78, SRZ ;  /* 0x00000000004e7805 */ /* 0x004fe2000001ff00 */
[----:B------:R-:W-:Y:S01]  /*0d40*/  STL.64 [R1+0x18], R8 ;  /* 0x0000180801007387 */ /* 0x000fe20000100a00 */
[----:B------:R-:W-:Y:S02]  /*0d50*/  CS2R R76, SRZ ;  /* 0x00000000004c7805 */ /* 0x000fe4000001ff00 */
[----:B---3--:R-:W-:Y:S02]  /*0d60*/  CS2R R74, SRZ ;  /* 0x00000000004a7805 */ /* 0x008fe4000001ff00 */
[----:B------:R-:W-:Y:S01]  /*0d70*/  CS2R R72, SRZ ;  /* 0x0000000000487805 */ /* 0x000fe2000001ff00 */
[----:B------:R2:W-:Y:S01]  /*0d80*/  STL.64 [R1+0x20], R10 ;  /* 0x0000200a01007387 */ /* 0x0005e20000100a00 */
[----:B----4-:R-:W-:-:S02]  /*0d90*/  CS2R R70, SRZ ;  /* 0x0000000000467805 */ /* 0x010fc4000001ff00 */
[----:B------:R-:W-:Y:S02]  /*0da0*/  CS2R R68, SRZ ;  /* 0x0000000000447805 */ /* 0x000fe4000001ff00 */
[----:B-1----:R-:W-:Y:S02]  /*0db0*/  CS2R R66, SRZ ;  /* 0x0000000000427805 */ /* 0x002fe4000001ff00 */
        /* <DEDUP_REMOVED lines=27> */
[----:B--2---:R-:W-:-:S02]  /*0f70*/  CS2R R10, SRZ ;  /* 0x00000000000a7805 */ /* 0x004fc4000001ff00 */
[----:B------:R-:W-:-:S07]  /*0f80*/  CS2R R8, SRZ ;  /* 0x0000000000087805 */ /* 0x000fce000001ff00 */
.L_x_79723:
        /* <DEDUP_REMOVED lines=11> */
.L_x_79786:
[----:B0-----:R-:W0:Y:S01]  /*1040*/  LDC.64 R2, c[0x0][0x3f0] ;  /* 0x0000fc00ff027b82 */ /* 0x001e220000000a00 */
[----:B-1----:R-:W2:Y:S07]  /*1050*/  LDL R6, [R1] ;  /* 0x0000000001067983 */ /* 0x002eae0000100800 */
[----:B------:R-:W1:Y:S01]  /*1060*/  LDC R167, c[0x0][0x388] ;  /* 0x0000e200ffa77b82 */ /* 0x000e620000000800 */
[----:B0-----:R-:W-:-:S06]  /*1070*/  IMAD.WIDE R2, R252, 0x4, R2 ;  /* 0x00000004fc027825 */ /* 0x001fcc00078e0202 */
[----:B------:R-:W3:Y:S01]  /*1080*/  LDG.E R3, desc[UR6][R2.64] ;  /* 0x0000000602037981 */ /* 0x000ee2000c1e1900 */
[----:B-1----:R-:W-:-:S05]  /*1090*/  IMAD R4, R252, R167, RZ ;  /* 0x000000a7fc047224 */ /* 0x002fca00078e02ff */
[----:B------:R-:W-:-:S04]  /*10a0*/  SHF.R.S32.HI R5, RZ, 0x1f, R4 ;  /* 0x0000001fff057819 */ /* 0x000fc80000011404 */
[----:B------:R-:W-:Y:S02]  /*10b0*/  LEA.HI R5, R5, R4, RZ, 0x2 ;  /* 0x0000000405057211 */ /* 0x000fe400078f10ff */
[----:B---3--:R-:W-:-:S13]  /*10c0*/  ISETP.GE.AND P1, PT, R3, 0x1, PT ;  /* 0x000000010300780c */ /* 0x008fda0003f26270 */
[----:B------:R-:W0:Y:S01]  /*10d0*/  @P1 S2R R2, SR_TID.X ;  /* 0x0000000000021919 */ /* 0x000e220000002100 */
[----:B------:R-:W-:-:S05]  /*10e0*/  @P1 IADD3 R0, PT, PT, R3, -0x1, RZ ;  /* 0xffffffff03001810 */ /* 0x000fca0007ffe0ff */
[----:B------:R-:W-:Y:S01]  /*10f0*/  @P1 IMAD R4, R0, R167, RZ ;  /* 0x000000a700041224 */ /* 0x000fe200078e02ff */
[----:B--2---:R-:W-:Y:S02]  /*1100*/  LEA.HI.SX32 R0, R5, R6, 0x1e ;  /* 0x0000000605007211 */ /* 0x004fe400078ff2ff */
[----:B0-----:R-:W-:Y:S02]  /*1110*/  @P1 LOP3.LUT R6, R2, 0x1f, RZ, 0xc0, !PT ;  /* 0x0000001f02061812 */ /* 0x001fe400078ec0ff */
[----:B------:R-:W-:-:S03]  /*1120*/  @P1 SHF.R.S32.HI R2, RZ, 0x1f, R4 ;  /* 0x0000001fff021819 */ /* 0x000fc60000011404 */
[----:B------:R0:W-:Y:S01]  /*1130*/  @P1 STL [R1], R6 ;  /* 0x0000000601001387 */ /* 0x0001e20000100800 */
[----:B------:R-:W-:Y:S01]  /*1140*/  @P1 LEA.HI R4, R2, R4, RZ, 0x2 ;  /* 0x0000000402041211 */ /* 0x000fe200078f10ff */
[----:B------:R-:W-:-:S03]  /*1150*/  HFMA2 R2, -RZ, RZ, 0, 0 ;  /* 0x00000000ff027431 */ /* 0x000fc600000001ff */
[----:B------:R-:W-:Y:S02]  /*1160*/  @P1 LEA.HI.SX32 R2, R4, R6, 0x1e ;  /* 0x0000000604021211 */ /* 0x000fe400078ff2ff */
[----:B------:R-:W1:Y:S03]  /*1170*/  @P1 LDC.64 R4, c[0x0][0x390] ;  /* 0x0000e400ff041b82 */ /* 0x000e660000000a00 */
[----:B-1----:R-:W-:-:S05]  /*1180*/  @P1 IMAD.WIDE.U32 R4, R2, 0x10, R4 ;  /* 0x0000001002041825 */ /* 0x002fca00078e0004 */
[----:B-----5:R1:W5:Y:S02]  /*1190*/  @P1 LDG.E.128 R160, desc[UR6][R4.64] ;  /* 0x0000000604a01981 */ /* 0x020364000c1e1d00 */
[----:B-1----:R-:W1:Y:S02]  /*11a0*/  LDC.64 R4, c[0x0][0x3f8] ;  /* 0x0000fe00ff047b82 */ /* 0x002e640000000a00 */
[----:B-1----:R-:W-:-:S06]  /*11b0*/  IMAD.WIDE R4, R252, 0x4, R4 ;  /* 0x00000004fc047825 */ /* 0x002fcc00078e0204 */
[----:B------:R-:W2:Y:S01]  /*11c0*/  LDG.E R4, desc[UR6][R4.64] ;  /* 0x0000000604047981 */ /* 0x000ea2000c1e1900 */
[----:B----4-:R-:W-:-:S04]  /*11d0*/  ISETP.NE.U32.AND P0, PT, RZ, UR4, PT ;  /* 0x00000004ff007c0c */ /* 0x010fc8000bf05070 */
[----:B------:R-:W-:Y:S01]  /*11e0*/  ISETP.NE.AND.EX P0, PT, RZ, UR5, PT, P0 ;  /* 0x00000005ff007c0c */ /* 0x000fe2000bf05300 */
[----:B--2---:R0:W-:-:S12]  /*11f0*/  STL [R1+0x4], R4 ;  /* 0x0000040401007387 */ /* 0x0041d80000100800 */
[----:B------:R-:W-:Y:S05]  /*1200*/  @P0 BRA `(.L_x_79724) ;  /* 0x0000000000380947 */ /* 0x000fea0003800000 */
[----:B------:R-:W-:Y:S01]  /*1210*/  ISETP.GT.AND P2, PT, R3, RZ, PT ;  /* 0x000000ff0300720c */ /* 0x000fe20003f44270 */
[----:B-----5:R-:W-:Y:S01]  /*1220*/  FMUL.FTZ R3, R160, UR8 ;  /* 0x00000008a0037c20 */ /* 0x020fe20008410000 */
[----:B------:R-:W-:Y:S01]  /*1230*/  FMUL.FTZ R5, R161, UR8 ;  /* 0x00000008a1057c20 */ /* 0x000fe20008410000 */
[----:B0-----:R-:W-:Y:S02]  /*1240*/  FMUL.FTZ R4, R162, UR8 ;  /* 0x00000008a2047c20 */ /* 0x001fe40008410000 */
        /* <DEDUP_REMOVED lines=8> */
[----:B------:R-:W-:Y:S01]  /*12d0*/  FSEL R167, R3, RZ, P2 ;  /* 0x000000ff03a77208 */ /* 0x000fe20001000000 */
[----:B------:R-:W-:Y:S06]  /*12e0*/  BRA `(.L_x_79725) ;  /* 0x0000000000507947 */ /* 0x000fec0003800000 */
.L_x_79724:
[----:B0-----:R-:W0:Y:S02]  /*12f0*/  LDC.64 R4, c[0x0][0x3a0] ;  /* 0x0000e800ff047b82 */ /* 0x001e240000000a00 */
[----:B0-----:R-:W-:-:S05]  /*1300*/  IMAD.WIDE.U32 R4, R0, 0x10, R4 ;  /* 0x0000001000047825 */ /* 0x001fca00078e0004 */
[----:B------:R0:W2:Y:S01]  /*1310*/  LDG.E.128 R164, desc[UR6][R4.64] ;  /* 0x0000000604a47981 */ /* 0x0000a2000c1e1d00 */
[----:B------:R-:W-:-:S13]  /*1320*/  ISETP.GT.AND P2, PT, R3, RZ, PT ;  /* 0x000000ff0300720c */ /* 0x000fda0003f44270 */
[----:B------:R-:W1:Y:S08]  /*1330*/  @P2 LDC R3, c[0x0][0x40c] ;  /* 0x00010300ff032b82 */ /* 0x000e700000000800 */
[----:B0-----:R-:W0:Y:S08]  /*1340*/  @P2 LDC R5, c[0x0][0x40c] ;  /* 0x00010300ff052b82 */ /* 0x001e300000000800 */
[----:B------:R-:W3:Y:S01]  /*1350*/  @P2 LDC R4, c[0x0][0x40c] ;  /* 0x00010300ff042b82 */ /* 0x000ee20000000800 */
[----:B-1---5:R-:W-:Y:S01]  /*1360*/  @P2 FMUL.FTZ R3, R162, R3 ;  /* 0x00000003a2032220 */ /* 0x022fe20000410000 */
[----:B0-----:R-:W-:Y:S01]  /*1370*/  @P2 FMUL.FTZ R5, R160, R5 ;  /* 0x00000005a0052220 */ /* 0x001fe20000410000 */
[----:B---3--:R-:W-:Y:S01]  /*1380*/  @P2 FMUL.FTZ R4, R161, R4 ;  /* 0x00000004a1042220 */ /* 0x008fe20000410000 */
[----:B--2---:R-:W-:Y:S01]  /*1390*/  MOV R246, R166 ;  /* 0x000000a600f67202 */ /* 0x004fe20000000f00 */
[----:B------:R-:W-:Y:S01]  /*13a0*/  @P2 FFMA.FTZ R246, R3, R82, R166 ;  /* 0x0000005203f62223 */ /* 0x000fe200000100a6 */
[----:B------:R-:W-:-:S02]  /*13b0*/  @!P2 MOV R244, R164 ;  /* 0x000000a400f4a202 */ /* 0x000fc40000000f00 */
[----:B------:R-:W0:Y:S01]  /*13c0*/  @P2 LDC R3, c[0x0][0x40c] ;  /* 0x00010300ff032b82 */ /* 0x000e220000000800 */
[----:B------:R-:W-:Y:S01]  /*13d0*/  MOV R245, R165 ;  /* 0x000000a500f57202 */ /* 0x000fe20000000f00 */
[----:B------:R-:W-:Y:S01]  /*13e0*/  @P2 FFMA.FTZ R244, R5, R80, R164 ;  /* 0x0000005005f42223 */ /* 0x000fe200000100a4 */
[----:B------:R-:W-:Y:S01]  /*13f0*/  MOV R7, R167 ;  /* 0x000000a700077202 */ /* 0x000fe20000000f00 */
[----:B------:R-:W-:Y:S01]  /*1400*/  @P2 FFMA.FTZ R245, R4, R81, R165 ;  /* 0x0000005104f52223 */ /* 0x000fe200000100a5 */
[----:B0-----:R-:W-:-:S04]  /*1410*/  @P2 FMUL.FTZ R3, R163, R3 ;  /* 0x00000003a3032220 */ /* 0x001fc80000410000 */
[----:B------:R-:W-:-:S07]  /*1420*/  @P2 FFMA.FTZ R167, R3, R83, R167 ;  /* 0x0000005303a72223 */ /* 0x000fce00000100a7 */
.L_x_79725:
[----:B------:R-:W0:Y:S01]  /*1430*/  LDC.64 R172, c[0x0][0x3a8] ;  /* 0x0000ea00ffac7b82 */ /* 0x000e220000000a00 */
[----:B------:R-:W-:Y:S02]  /*1440*/  MOV R247, R167 ;  /* 0x000000a700f77202 */ /* 0x000fe40000000f00 */
[C---:B------:R-:W-:Y:S01]  /*1450*/  @P0 IADD3 R3, PT, PT, R0.reuse, 0x20, RZ ;  /* 0x0000002000030810 */ /* 0x040fe20007ffe0ff */
[----:B0-----:R-:W-:-:S05]  /*1460*/  IMAD.WIDE.U32 R4, R0, 0x10, R172 ;  /* 0x0000001000047825 */ /* 0x001fca00078e00ac */
[----:B------:R0:W-:Y:S02]  /*1470*/  STG.E.128 desc[UR6][R4.64], R244 ;  /* 0x000000f404007986 */ /* 0x0001e4000c101d06 */
[----:B0-----:R-:W0:Y:S02]  /*1480*/  @P0 LDC.64 R4, c[0x0][0x3a0] ;  /* 0x0000e800ff040b82 */ /* 0x001e240000000a00 */
[----:B0-----:R-:W-:-:S06]  /*1490*/  @P0 IMAD.WIDE.U32 R4, R3, 0x10, R4 ;  /* 0x0000001003040825 */ /* 0x001fcc00078e0004 */
[----:B------:R-:W2:Y:S01]  /*14a0*/  @P0 LDG.E.128 R4, desc[UR6][R4.64] ;  /* 0x0000000604040981 */ /* 0x000ea2000c1e1d00 */
[----:B------:R-:W-:Y:S02]  /*14b0*/  @P1 IADD3 R3, PT, PT, R2, 0x20, RZ ;  /* 0x0000002002031810 */ /* 0x000fe40007ffe0ff */
        /* <DEDUP_REMOVED lines=8> */
[----:B------:R-:W1:Y:S01]  /*1540*/  @P2 LDC R3, c[0x0][0x40c] ;  /* 0x00010300ff032b82 */ /* 0x000e620000000800 */
[----:B------:R-:W-:Y:S02]  /*1550*/  MOV R240, R164 ;  /* 0x000000a400f07202 */ /* 0x000fe40000000f00 */
[----:B------:R-:W-:Y:S02]  /*1560*/  MOV R241, R165 ;  /* 0x000000a500f17202 */ /* 0x000fe40000000f00 */
[----:B------:R-:W-:Y:S02]  /*1570*/  MOV R242, R166 ;  /* 0x000000a600f27202 */ /* 0x000fe40000000f00 */
[----:B------:R-:W-:Y:S01]  /*1580*/  MOV R243, R7 ;  /* 0x0000000700f37202 */ /* 0x000fe20000000f00 */
[----:B-1---5:R-:W-:-:S04]  /*1590*/  @P2 FMUL.FTZ R3, R160, R3 ;  /* 0x00000003a0032220 */ /* 0x022fc80000410000 */
[----:B------:R-:W-:Y:S02]  /*15a0*/  @P2 FFMA.FTZ R240, R3, R84, R164 ;  /* 0x0000005403f02223 */ /* 0x000fe400000100a4 */
[----:B------:R-:W1:Y:S02]  /*15b0*/  @P2 LDC R3, c[0x0][0x40c] ;  /* 0x00010300ff032b82 */ /* 0x000e640000000800 */
[----:B-1----:R-:W-:-:S04]  /*15c0*/  @P2 FMUL.FTZ R3, R161, R3 ;  /* 0x00000003a1032220 */ /* 0x002fc80000410000 */
[----:B------:R-:W-:Y:S02]  /*15d0*/  @P2 FFMA.FTZ R241, R3, R85, R165 ;  /* 0x0000005503f12223 */ /* 0x000fe400000100a5 */
[----:B------:R-:W1:Y:S02]  /*15e0*/  @P2 LDC R3, c[0x0][0x40c] ;  /* 0x00010300ff032b82 */ /* 0x000e640000000800 */
[----:B-1----:R-:W-:-:S04]  /*15f0*/  @P2 FMUL.FTZ R3, R162, R3 ;  /* 0x00000003a2032220 */ /* 0x002fc80000410000 */
[----:B------:R-:W-:Y:S01]  /*1600*/  @P2 FFMA.FTZ R242, R3, R86, R166 ;  /* 0x0000005603f22223 */ /* 0x000fe200000100a6 */
[----:B------:R-:W-:Y:S06]  /*1610*/  @!P2 BRA `(.L_x_79728) ;  /* 0x00000000003ca947 */ /* 0x000fec0003800000 */
[----:B------:R-:W-:-:S04]  /*1620*/  FMUL.FTZ R3, R163, UR8 ;  /* 0x00000008a3037c20 */ /* 0x000fc80008410000 */
[----:B------:R-:W-:Y:S01]  /*1630*/  FFMA.FTZ R243, R3, R87, R7 ;  /* 0x0000005703f37223 */ /* 0x000fe20000010007 */
[----:B------:R-:W-:Y:S06]  /*1640*/  BRA `(.L_x_79728) ;  /* 0x0000000000307947 */ /* 0x000fec0003800000 */
.L_x_79727:
[----:B-----5:R-:W-:Y:S01]  /*1650*/  FMUL.FTZ R3, R160, UR8 ;  /* 0x00000008a0037c20 */ /* 0x020fe20008410000 */
[----:B0-----:R-:W-:Y:S01]  /*1660*/  FMUL.FTZ R5, R161, UR8 ;  /* 0x00000008a1057c20 */ /* 0x001fe20008410000 */
[----:B------:R-:W-:Y:S02]  /*1670*/  FMUL.FTZ R4, R162, UR8 ;  /* 0x00000008a2047c20 */ /* 0x000fe40008410000 */
        /* <DEDUP_REMOVED lines=9> */
.L_x_79728:
[----:B------:R-:W-:Y:S05]  /*1710*/  BSYNC.RECONVERGENT B0 ;  /* 0x0000000000007941 */ /* 0x000fea0003800200 */
.L_x_79726:
[----:B------:R-:W-:-:S05]  /*1720*/  IADD3 R3, PT, PT, R0, 0x20, RZ ;  /* 0x0000002000037810 */ /* 0x000fca0007ffe0ff */
[----:B0-----:R-:W-:Y:S01]  /*1730*/  IMAD.WIDE.U32 R4, R3, 0x10, R172 ;  /* 0x0000001003047825 */ /* 0x001fe200078e00ac */
[----:B------:R-:W-:-:S04]  /*1740*/  @P0 IADD3 R3, PT, PT, R0, 0x40, RZ ;  /* 0x0000004000030810 */ /* 0x000fc80007ffe0ff */
[----:B------:R0:W-:Y:S02]  /*1750*/  STG.E.128 desc[UR6][R4.64], R240 ;  /* 0x000000f004007986 */ /* 0x0001e4000c101d06 */
[----:B0-----:R-:W0:Y:S02]  /*1760*/  @P0 LDC.64 R4, c[0x0][0x3a0] ;  /* 0x0000e800ff040b82 */ /* 0x001e240000000a00 */
[----:B0-----:R-:W-:-:S05]  /*1770*/  @P0 IMAD.WIDE.U32 R4, R3, 0x10, R4 ;  /* 0x0000001003040825 */ /* 0x001fca00078e0004 */
[----:B------:R0:W2:Y:S01]  /*1780*/  @P0 LDG.E.128 R168, desc[UR6][R4.64] ;  /* 0x0000000604a80981 */ /* 0x0000a2000c1e1d00 */
[----:B------:R-:W-:Y:S01]  /*1790*/  @P1 IADD3 R3, PT, PT, R2, 0x40, RZ ;  /* 0x0000004002031810 */ /* 0x000fe20007ffe0ff */
[----:B0-----:R-:W0:Y:S04]  /*17a0*/  @P1 LDC.64 R4, c[0x0][0x390] ;  /* 0x0000e400ff041b82 */ /* 0x001e280000000a00 */
        /* <DEDUP_REMOVED lines=8> */
[----:B------:R-:W0:Y:S01]  /*1830*/  @P2 LDC R3, c[0x0][0x40c] ;  /* 0x00010300ff032b82 */ /* 0x000e220000000800 */
[----:B------:R-:W-:Y:S02]  /*1840*/  MOV R236, R164 ;  /* 0x000000a400ec7202 */ /* 0x000fe40000000f00 */
[----:B------:R-:W-:Y:S02]  /*1850*/  MOV R237, R165 ;  /* 0x000000a500ed7202 */ /* 0x000fe40000000f00 */
[----:B------:R-:W-:Y:S02]  /*1860*/  MOV R238, R166 ;  /* 0x000000a600ee7202 */ /* 0x000fe40000000f00 */
[----:B------:R-:W-:Y:S01]  /*1870*/  MOV R239, R7 ;  /* 0x0000000700ef7202 */ /* 0x000fe20000000f00 */
        /* <DEDUP_REMOVED lines=12> */
.L_x_79730:
[----:B-----5:R-:W-:Y:S01]  /*1940*/  FMUL.FTZ R3, R160, UR8 ;  /* 0x00000008a0037c20 */ /* 0x020fe20008410000 */
[----:B------:R-:W-:Y:S01]  /*1950*/  FMUL.FTZ R5, R161, UR8 ;  /* 0x00000008a1057c20 */ /* 0x000fe20008410000 */
        /* <DEDUP_REMOVED lines=10> */
.L_x_79731:
[----:B------:R-:W-:Y:S05]  /*1a00*/  BSYNC.RECONVERGENT B0 ;  /* 0x0000000000007941 */ /* 0x000fea0003800200 */
.L_x_79729:
[----:B------:R-:W-:-:S05]  /*1a10*/  IADD3 R3, PT, PT, R0, 0x40, RZ ;  /* 0x0000004000037810 */ /* 0x000fca0007ffe0ff */
[----:B------:R-:W-:Y:S01]  /*1a20*/  IMAD.WIDE.U32 R4, R3, 0x10, R172 ;  /* 0x0000001003047825 */ /* 0x000fe200078e00ac */
        /* <DEDUP_REMOVED lines=32> */
.L_x_79733:
        /* <DEDUP_REMOVED lines=12> */
.L_x_79734:
[----:B------:R-:W-:Y:S05]  /*1cf0*/  BSYNC.RECONVERGENT B0 ;  /* 0x0000000000007941 */ /* 0x000fea0003800200 */
.L_x_79732:
        /* <DEDUP_REMOVED lines=34> */
.L_x_79736:
        /* <DEDUP_REMOVED lines=12> */
.L_x_79737:
[----:B------:R-:W-:Y:S05]  /*1fe0*/  BSYNC.RECONVERGENT B0 ;  /* 0x0000000000007941 */ /* 0x000fea0003800200 */
.L_x_79735:
        /* <DEDUP_REMOVED lines=34> */
.L_x_79739:
        /* <DEDUP_REMOVED lines=12> */
.L_x_79740:
[----:B------:R-:W-:Y:S05]  /*22d0*/  BSYNC.RECONVERGENT B0 ;  /* 0x0000000000007941 */ /* 0x000fea0003800200 */
.L_x_79738:
        /* <DEDUP_REMOVED lines=34> */
.L_x_79742:
        /* <DEDUP_REMOVED lines=12> */
.L_x_79743:
[----:B------:R-:W-:Y:S05]  /*25c0*/  BSYNC.RECONVERGENT B0 ;  /* 0x0000000000007941 */ /* 0x000fea0003800200 */
.L_x_79741:
        /* <DEDUP_REMOVED lines=34> */
.L_x_79745:
        /* <DEDUP_REMOVED lines=12> */
.L_x_79746:
[----:B------:R-:W-:Y:S05]  /*28b0*/  BSYNC.RECONVERGENT B0 ;  /* 0x0000000000007941 */ /* 0x000fea0003800200 */
.L_x_79744:
        /* <DEDUP_REMOVED lines=34> */
.L_x_79748:
        /* <DEDUP_REMOVED lines=12> */
.L_x_79749:
[----:B------:R-:W-:Y:S05]  /*2ba0*/  BSYNC.RECONVERGENT B0 ;  /* 0x0000000000007941 */ /* 0x000fea0003800200 */
.L_x_79747:
        /* <DEDUP_REMOVED lines=34> */
.L_x_79751:
        /* <DEDUP_REMOVED lines=12> */
.L_x_79752:
[----:B------:R-:W-:Y:S05]  /*2e90*/  BSYNC.RECONVERGENT B0 ;  /* 0x0000000000007941 */ /* 0x000fea0003800200 */
.L_x_79750:
        /* <DEDUP_REMOVED lines=34> */
.L_x_79754:
        /* <DEDUP_REMOVED lines=12> */
.L_x_79755:
[----:B------:R-:W-:Y:S05]  /*3180*/  BSYNC.RECONVERGENT B0 ;  /* 0x0000000000007941 */ /* 0x000fea0003800200 */
.L_x_79753:
        /* <DEDUP_REMOVED lines=34> */
.L_x_79757:
        /* <DEDUP_REMOVED lines=12> */
.L_x_79758:
[----:B------:R-:W-:Y:S05]  /*3470*/  BSYNC.RECONVERGENT B0 ;  /* 0x0000000000007941 */ /* 0x000fea0003800200 */
.L_x_79756:
        /* <DEDUP_REMOVED lines=34> */
.L_x_79760:
        /* <DEDUP_REMOVED lines=12> */
.L_x_79761:
[----:B------:R-:W-:Y:S05]  /*3760*/  BSYNC.RECONVERGENT B0 ;  /* 0x0000000000007941 */ /* 0x000fea0003800200 */
.L_x_79759:
        /* <DEDUP_REMOVED lines=34> */
.L_x_79763:
        /* <DEDUP_REMOVED lines=12> */
.L_x_79764:
[----:B------:R-:W-:Y:S05]  /*3a50*/  BSYNC.RECONVERGENT B0 ;  /* 0x0000000000007941 */ /* 0x000fea0003800200 */
.L_x_79762:
        /* <DEDUP_REMOVED lines=34> */
.L_x_79766:
        /* <DEDUP_REMOVED lines=12> */
.L_x_79767:
[----:B------:R-:W-:Y:S05]  /*3d40*/  BSYNC.RECONVERGENT B0 ;  /* 0x0000000000007941 */ /* 0x000fea0003800200 */
.L_x_79765:
        /* <DEDUP_REMOVED lines=34> */
.L_x_79769:
        /* <DEDUP_REMOVED lines=12> */
.L_x_79770:
[----:B------:R-:W-:Y:S05]  /*4030*/  BSYNC.RECONVERGENT B0 ;  /* 0x0000000000007941 */ /* 0x000fea0003800200 */
.L_x_79768:
        /* <DEDUP_REMOVED lines=34> */
.L_x_79772:
        /* <DEDUP_REMOVED lines=12> */
.L_x_79773:
[----:B------:R-:W-:Y:S05]  /*4320*/  BSYNC.RECONVERGENT B0 ;  /* 0x0000000000007941 */ /* 0x000fea0003800200 */
.L_x_79771:
        /* <DEDUP_REMOVED lines=34> */
.L_x_79775:
        /* <DEDUP_REMOVED lines=12> */
.L_x_79776:
[----:B------:R-:W-:Y:S05]  /*4610*/  BSYNC.RECONVERGENT B0 ;  /* 0x0000000000007941 */ /* 0x000fea0003800200 */
.L_x_79774:
        /* <DEDUP_REMOVED lines=34> */
.L_x_79778:
        /* <DEDUP_REMOVED lines=12> */
.L_x_79779:
[----:B------:R-:W-:Y:S05]  /*4900*/  BSYNC.RECONVERGENT B0 ;  /* 0x0000000000007941 */ /* 0x000fea0003800200 */
.L_x_79777:
        /* <DEDUP_REMOVED lines=9> */
[----:B0-----:R-:W0:Y:S04]  /*49a0*/  @P0 LDC.64 R2, c[0x0][0x3a0] ;  /* 0x0000e800ff020b82 */ /* 0x001e280000000a00 */
        /* <DEDUP_REMOVED lines=25> */
.L_x_79781:
        /* <DEDUP_REMOVED lines=12> */
.L_x_79782:
[----:B------:R-:W-:Y:S05]  /*4c00*/  BSYNC.RECONVERGENT B0 ;  /* 0x0000000000007941 */ /* 0x000fea0003800200 */
.L_x_79780:
[----:B------:R-:W0:Y:S01]  /*4c10*/  LDC.64 R2, c[0x0][0x3a8] ;  /* 0x0000ea00ff027b82 */ /* 0x000e220000000a00 */
[----:B------:R-:W1:Y:S01]  /*4c20*/  S2R R4, SR_TID.X ;  /* 0x0000000000047919 */ /* 0x000e620000002100 */
[----:B------:R-:W-:Y:S01]  /*4c30*/  UMOV UR11, 0xffffffff ;  /* 0xffffffff000b7882 */ /* 0x000fe20000000000 */
[----:B0-----:R-:W-:-:S04]  /*4c40*/  IMAD.WIDE.U32 R2, R0, 0x10, R2 ;  /* 0x0000001000027825 */ /* 0x001fc800078e0002 */
[----:B------:R-:W-:-:S04]  /*4c50*/  FADD.FTZ R0, RZ, R244 ;  /* 0x000000f4ff007221 */ /* 0x000fc80000010000 */
[----:B------:R-:W-:Y:S01]  /*4c60*/  FADD.FTZ R0, R0, R245 ;  /* 0x000000f500007221 */ /* 0x000fe20000010000 */
[----:B------:R0:W-:Y:S03]  /*4c70*/  STG.E.128 desc[UR6][R2.64], R168 ;  /* 0x000000a802007986 */ /* 0x0001e6000c101d06 */
        /* <DEDUP_REMOVED lines=261> */
.L_x_79798:
[----:B-1----:R-:W-:Y:S01]  /*5cd0*/  FADD.FTZ R0, R4, R0 ;  /* 0x0000000004007221 */ /* 0x002fe20000010000 */
[----:B------:R-:W1:Y:S01]  /*5ce0*/  @!P0 LDC.64 R2, c[0x0][0x3c0] ;  /* 0x0000f000ff028b82 */ /* 0x000e620000000a00 */
[----:B0-----:R-:W2:Y:S01]  /*5cf0*/  LDL R4, [R1+0x4] ;  /* 0x0000040001047983 */ /* 0x001ea20000100800 */
[----:B------:R-:W-:Y:S01]  /*5d00*/  ISETP.NE.AND P1, PT, RZ, UR9, PT ;  /* 0x00000009ff007c0c */ /* 0x000fe2000bf25270 */
[----:B------:R-:W-:Y:S01]  /*5d10*/  FFMA.FTZ R0, R0, R6, UR10 ;  /* 0x0000000a00007e23 */ /* 0x000fe20008010006 */
[----:B------:R-:W-:Y:S01]  /*5d20*/  BSSY.RECONVERGENT B0, `(.L_x_79784) ;  /* 0x000019f000007945 */ /* 0x000fe20003800200 */
[----:B-1----:R-:W-:-:S05]  /*5d30*/  @!P0 IMAD.WIDE R2, R252, 0x4, R2 ;  /* 0x00000004fc028825 */ /* 0x002fca00078e0202 */
[----:B------:R0:W-:Y:S02]  /*5d40*/  @!P0 STG.E desc[UR6][R2.64], R5 ;  /* 0x0000000502008986 */ /* 0x0001e4000c101906 */
[----:B0-----:R-:W-:-:S05]  /*5d50*/  FMUL.FTZ R2, R5, R5 ;  /* 0x0000000505027220 */ /* 0x001fca0000410000 */
[----:B------:R-:W-:-:S05]  /*5d60*/  FSEL R2, R2, RZ, P1 ;  /* 0x000000ff02027208 */ /* 0x000fca0000800000 */
[----:B------:R-:W-:Y:S02]  /*5d70*/  FADD.FTZ R0, R0, R2 ;  /* 0x0000000200007221 */ /* 0x000fe40000010000 */
[----:B------:R-:W0:Y:S04]  /*5d80*/  @!P0 LDC.64 R2, c[0x0][0x3c8] ;  /* 0x0000f200ff028b82 */ /* 0x000e280000000a00 */
[----:B------:R-:W1:Y:S01]  /*5d90*/  MUFU.RSQ R0, R0 ;  /* 0x0000000000007308 */ /* 0x000e620000001400 */
[----:B0-----:R-:W-:-:S05]  /*5da0*/  @!P0 IMAD.WIDE R2, R252, 0x4, R2 ;  /* 0x00000004fc028825 */ /* 0x001fca00078e0202 */
[----:B-1----:R0:W-:Y:S01]  /*5db0*/  @!P0 STG.E desc[UR6][R2.64], R0 ;  /* 0x0000000002008986 */ /* 0x0021e2000c101906 */
[----:B--2---:R-:W-:-:S13]  /*5dc0*/  ISETP.GE.AND P0, PT, R4, 0x1, PT ;  /* 0x000000010400780c */ /* 0x004fda0003f06270 */
[----:B0-----:R-:W-:Y:S05]  /*5dd0*/  @!P0 BRA `(.L_x_79785) ;  /* 0x00000018004c8947 */ /* 0x001fea0003800000 */
[----:B------:R-:W0:Y:S01]  /*5de0*/  LDC R247, c[0x0][0x388] ;  /* 0x0000e200fff77b82 */ /* 0x000e220000000800 */
[----:B------:R-:W-:Y:S01]  /*5df0*/  IADD3 R3, PT, PT, R4, -0x1, RZ ;  /* 0xffffffff04037810 */ /* 0x000fe20007ffe0ff */
[----:B------:R1:W-:Y:S04]  /*5e00*/  STL [R1+0x164], R82 ;  /* 0x0001645201007387 */ /* 0x0003e80000100800 */
[----:B------:R-:W-:Y:S04]  /*5e10*/  STL [R1+0x160], R81 ;  /* 0x0001605101007387 */ /* 0x000fe80000100800 */
[----:B------:R2:W-:Y:S04]  /*5e20*/  STL [R1+0x15c], R80 ;  /* 0x00015c5001007387 */ /* 0x0005e80000100800 */
[----:B------:R3:W-:Y:S04]  /*5e30*/  STL [R1+0x158], R7 ;  /* 0x0001580701007387 */ /* 0x0007e80000100800 */
[----:B-1----:R-:W4:Y:S01]  /*5e40*/  LDL R82, [R1+0x150] ;  /* 0x0001500001527983 */ /* 0x002f220000100800 */
[----:B--2---:R-:W1:Y:S01]  /*5e50*/  LDC.64 R80, c[0x0][0x428] ;  /* 0x00010a00ff507b82 */ /* 0x004e620000000a00 */
[----:B0-----:R-:W-:-:S02]  /*5e60*/  IMAD R3, R3, R247, RZ ;  /* 0x000000f703037224 */ /* 0x001fc400078e02ff */
[----:B---3--:R-:W2:Y:S03]  /*5e70*/  LDL R7, [R1+0x154] ;  /* 0x0001540001077983 */ /* 0x008ea60000100800 */
[----:B------:R-:W-:Y:S01]  /*5e80*/  SHF.R.S32.HI R2, RZ, 0x1f, R3 ;  /* 0x0000001fff027819 */ /* 0x000fe20000011403 */
[----:B------:R-:W3:Y:S03]  /*5e90*/  LDL R247, [R1+0x14c] ;  /* 0x00014c0001f77983 */ /* 0x000ee60000100800 */
[----:B------:R-:W-:Y:S02]  /*5ea0*/  LEA.HI R3, R2, R3, RZ, 0x2 ;  /* 0x0000000302037211 */ /* 0x000fe400078f10ff */
[----:B------:R-:W-:-:S05]  /*5eb0*/  FSEL R2, R5, RZ, !P1 ;  /* 0x000000ff05027208 */ /* 0x000fca0004800000 */
[C---:B------:R-:W-:Y:S02]  /*5ec0*/  FADD.FTZ R6, -R2.reuse, R245 ;  /* 0x000000f502067221 */ /* 0x040fe40000010100 */
[----:B------:R-:W2:Y:S01]  /*5ed0*/  LDL R245, [R1+0x148] ;  /* 0x0001480001f57983 */ /* 0x000ea20000100800 */
[C---:B------:R-:W-:Y:S02]  /*5ee0*/  FADD.FTZ R4, -R2.reuse, R244 ;  /* 0x000000f402047221 */ /* 0x040fe40000010100 */
[----:B------:R-:W0:Y:S01]  /*5ef0*/  S2R R244, SR_TID.X ;  /* 0x0000000000f47919 */ /* 0x000e220000002100 */
[----:B------:R-:W-:Y:S01]  /*5f00*/  FADD.FTZ R5, -R2, R246 ;  /* 0x000000f602057221 */ /* 0x000fe20000010100 */
[----:B------:R-:W-:-:S03]  /*5f10*/  FMUL.FTZ R6, R0, R6 ;  /* 0x0000000600067220 */ /* 0x000fc60000410000 */
[----:B------:R-:W-:Y:S01]  /*5f20*/  FMUL.FTZ R5, R0, R5 ;  /* 0x0000000500057220 */ /* 0x000fe20000410000 */
[----:B0-----:R-:W-:Y:S01]  /*5f30*/  LOP3.LUT R246, R244, 0x1f, RZ, 0xc0, !PT ;  /* 0x0000001ff4f67812 */ /* 0x001fe200078ec0ff */
[----:B------:R-:W-:Y:S01]  /*5f40*/  FADD.FTZ R244, -R2, R167 ;  /* 0x000000a702f47221 */ /* 0x000fe20000010100 */
[C---:B------:R-:W-:Y:S02]  /*5f50*/  FMUL.FTZ R167, R0.reuse, R4 ;  /* 0x0000000400a77220 */ /* 0x040fe40000410000 */
[----:B------:R-:W-:Y:S01]  /*5f60*/  LEA.HI.SX32 R3, R3, R246, 0x1e ;  /* 0x000000f603037211 */ /* 0x000fe200078ff2ff */
[----:B------:R-:W-:Y:S01]  /*5f70*/  FMUL.FTZ R4, R0, R244 ;  /* 0x000000f400047220 */ /* 0x000fe20000410000 */
[----:B------:R4:W-:Y:S02]  /*5f80*/  STL [R1], R246 ;  /* 0x000000f601007387 */ /* 0x0009e40000100800 */
[----:B----4-:R-:W-:Y:S02]  /*5f90*/  FFMA.FTZ R246, R5, R82, R10 ;  /* 0x0000005205f67223 */ /* 0x010fe4000001000a */
[----:B------:R-:W4:Y:S01]  /*5fa0*/  LDL R82, [R1+0x128] ;  /* 0x0001280001527983 */ /* 0x000f220000100800 */
[----:B--2---:R-:W-:Y:S01]  /*5fb0*/  FFMA.FTZ R244, R167, R245, R8 ;  /* 0x000000f5a7f47223 */ /* 0x004fe20000010008 */
[----:B---3--:R-:W-:Y:S01]  /*5fc0*/  FFMA.FTZ R245, R6, R247, R9 ;  /* 0x000000f706f57223 */ /* 0x008fe20000010009 */
[----:B------:R-:W-:Y:S01]  /*5fd0*/  FFMA.FTZ R247, R4, R7, R11 ;  /* 0x0000000704f77223 */ /* 0x000fe2000001000b */
[----:B-1----:R-:W-:Y:S01]  /*5fe0*/  IMAD.WIDE.U32 R4, R3, 0x10, R80 ;  /* 0x0000001003047825 */ /* 0x002fe200078e0050 */
[----:B------:R-:W2:Y:S04]  /*5ff0*/  LDL R7, [R1+0x134] ;  /* 0x0001340001077983 */ /* 0x000ea80000100800 */
[----:B------:R0:W-:Y:S04]  /*6000*/  STG.E.128 desc[UR6][R4.64], R244 ;  /* 0x000000f404007986 */ /* 0x0001e8000c101d06 */
[----:B------:R-:W3:Y:S04]  /*6010*/  LDL R81, [R1+0x12c] ;  /* 0x00012c0001517983 */ /* 0x000ee80000100800 */
[----:B------:R-:W3:Y:S04]  /*6020*/  LDL R80, [R1+0x130] ;  /* 0x0001300001507983 */ /* 0x000ee80000100800 */
[----:B0-----:R-:W4:Y:S01]  /*6030*/  LDL R247, [R1+0x138] ;  /* 0x0001380001f77983 */ /* 0x001f220000100800 */
[----:B------:R-:W-:-:S03]  /*6040*/  FADD.FTZ R5, -R2, R241 ;  /* 0x000000f102057221 */ /* 0x000fc60000010100 */
[----:B------:R-:W2:Y:S04]  /*6050*/  LDL R245, [R1+0x144] ;  /* 0x0001440001f57983 */ /* 0x000ea80000100800 */
[----:B------:R-:W3:Y:S04]  /*6060*/  LDL R244, [R1+0x140] ;  /* 0x0001400001f47983 */ /* 0x000ee80000100800 */
[----:B------:R-:W3:Y:S01]  /*6070*/  LDL R241, [R1+0x13c] ;  /* 0x00013c0001f17983 */ /* 0x000ee20000100800 */
[C---:B------:R-:W-:Y:S01]  /*6080*/  FADD.FTZ R4, -R2.reuse, R240 ;  /* 0x000000f002047221 */ /* 0x040fe20000010100 */
[----:B------:R-:W-:Y:S01]  /*6090*/  FADD.FTZ R240, -R2, R243 ;  /* 0x000000f302f07221 */ /* 0x000fe20000010100 */
[----:B------:R-:W-:-:S02]  /*60a0*/  FMUL.FTZ R167, R0, R5 ;  /* 0x0000000500a77220 */ /* 0x000fc40000410000 */
[C---:B------:R-:W-:Y:S01]  /*60b0*/  FMUL.FTZ R4, R0.reuse, R4 ;  /* 0x0000000400047220 */ /* 0x040fe20000410000 */
[----:B------:R-:W-:Y:S01]  /*60c0*/  FMUL.FTZ R5, R0, R240 ;  /* 0x000000f000057220 */ /* 0x000fe20000410000 */
[----:B------:R-:W-:-:S04]  /*60d0*/  FADD.FTZ R6, -R2, R242 ;  /* 0x000000f202067221 */ /* 0x000fc80000010100 */
[----:B------:R-:W-:Y:S01]  /*60e0*/  FMUL.FTZ R6, R0, R6 ;  /* 0x0000000600067220 */ /* 0x000fe20000410000 */
[----:B----4-:R-:W-:Y:S02]  /*60f0*/  FFMA.FTZ R240, R4, R247, R12 ;  /* 0x000000f704f07223 */ /* 0x010fe4000001000c */
[----:B------:R-:W0:Y:S01]  /*6100*/  LDC.64 R246, c[0x0][0x428] ;  /* 0x00010a00fff67b82 */ /* 0x000e220000000a00 */
[----:B------:R-:W-:Y:S01]  /*6110*/  IADD3 R4, PT, PT, R3, 0x20, RZ ;  /* 0x0000002003047810 */ /* 0x000fe20007ffe0ff */
[----:B--2---:R-:W-:Y:S02]  /*6120*/  FFMA.FTZ R243, R5, R245, R15 ;  /* 0x000000f505f37223 */ /* 0x004fe4000001000f */
[----:B------:R-:W2:Y:S01]  /*6130*/  LDL R245, [R1+0x120] ;  /* 0x0001200001f57983 */ /* 0x000ea20000100800 */
[----:B---3--:R-:W-:Y:S01]  /*6140*/  FFMA.FTZ R242, R6, R244, R14 ;  /* 0x000000f406f27223 */ /* 0x008fe2000001000e */
[----:B------:R-:W-:Y:S01]  /*6150*/  FFMA.FTZ R241, R167, R241, R13 ;  /* 0x000000f1a7f17223 */ /* 0x000fe2000001000d */
[----:B------:R-:W-:Y:S01]  /*6160*/  FADD.FTZ R6, -R2, R238 ;  /* 0x000000ee02067221 */ /* 0x000fe20000010100 */
[----:B------:R-:W3:Y:S01]  /*6170*/  LDL R244, [R1+0x124] ;  /* 0x0001240001f47983 */ /* 0x000ee20000100800 */
[----:B0-----:R-:W-:-:S05]  /*6180*/  IMAD.WIDE.U32 R4, R4, 0x10, R246 ;  /* 0x0000001004047825 */ /* 0x001fca00078e00f6 */
[----:B------:R0:W-:Y:S01]  /*6190*/  STG.E.128 desc[UR6][R4.64], R240 ;  /* 0x000000f004007986 */ /* 0x0001e2000c101d06 */
[----:B------:R-:W-:Y:S01]  /*61a0*/  FMUL.FTZ R6, R0, R6 ;  /* 0x0000000600067220 */ /* 0x000fe20000410000 */
[C---:B0-----:R-:W-:Y:S01]  /*61b0*/  FADD.FTZ R4, -R2.reuse, R236 ;  /* 0x000000ec02047221 */ /* 0x041fe20000010100 */
[C---:B------:R-:W-:Y:S01]  /*61c0*/  FADD.FTZ R5, -R2.reuse, R237 ;  /* 0x000000ed02057221 */ /* 0x040fe20000010100 */
[----:B------:R-:W-:Y:S01]  /*61d0*/  FADD.FTZ R236, -R2, R239 ;  /* 0x000000ef02ec7221 */ /* 0x000fe20000010100 */
[----:B------:R-:W4:Y:S01]  /*61e0*/  LDL R243, [R1+0x108] ;  /* 0x0001080001f37983 */ /* 0x000f220000100800 */
[C---:B------:R-:W-:Y:S01]  /*61f0*/  FMUL.FTZ R4, R0.reuse, R4 ;  /* 0x0000000400047220 */ /* 0x040fe20000410000 */
[C---:B------:R-:W-:Y:S01]  /*6200*/  FMUL.FTZ R167, R0.reuse, R5 ;  /* 0x0000000500a77220 */ /* 0x040fe20000410000 */
[----:B------:R-:W-:Y:S01]  /*6210*/  FMUL.FTZ R5, R0, R236 ;  /* 0x000000ec00057220 */ /* 0x000fe20000410000 */
[----:B------:R-:W4:Y:S01]  /*6220*/  LDL R240, [R1+0x114] ;  /* 0x0001140001f07983 */ /* 0x000f220000100800 */
[----:B------:R-:W-:Y:S01]  /*6230*/  FFMA.FTZ R236, R4, R82, R16 ;  /* 0x0000005204ec7223 */ /* 0x000fe20000010010 */
[----:B------:R-:W-:Y:S01]  /*6240*/  IADD3 R4, PT, PT, R3, 0x40, RZ ;  /* 0x0000004003047810 */ /* 0x000fe20007ffe0ff */
[----:B------:R-:W-:Y:S01]  /*6250*/  FFMA.FTZ R239, R5, R7, R19 ;  /* 0x0000000705ef7223 */ /* 0x000fe20000010013 */
[----:B------:R-:W-:Y:S01]  /*6260*/  FFMA.FTZ R237, R167, R81, R17 ;  /* 0x00000051a7ed7223 */ /* 0x000fe20000010011 */
[----:B------:R-:W-:Y:S01]  /*6270*/  FFMA.FTZ R238, R6, R80, R18 ;  /* 0x0000005006ee7223 */ /* 0x000fe20000010012 */
[----:B------:R-:W4:Y:S01]  /*6280*/  LDL R242, [R1+0x10c] ;  /* 0x00010c0001f27983 */ /* 0x000f220000100800 */
[----:B------:R-:W-:-:S03]  /*6290*/  IMAD.WIDE.U32 R4, R4, 0x10, R246 ;  /* 0x0000001004047825 */ /* 0x000fc600078e00f6 */
[----:B------:R-:W4:Y:S04]  /*62a0*/  LDL R241, [R1+0x110] ;  /* 0x0001100001f17983 */ /* 0x000f280000100800 */
[----:B------:R0:W-:Y:S04]  /*62b0*/  STG.E.128 desc[UR6][R4.64], R236 ;  /* 0x000000ec04007986 */ /* 0x0001e8000c101d06 */
[----:B------:R-:W4:Y:S04]  /*62c0*/  LDL R82, [R1+0xf8] ;  /* 0x0000f80001527983 */ /* 0x000f280000100800 */
[----:B------:R-:W4:Y:S04]  /*62d0*/  LDL R81, [R1+0xfc] ;  /* 0x0000fc0001517983 */ /* 0x000f280000100800 */
[----:B------:R-:W4:Y:S04]  /*62e0*/  LDL R80, [R1+0x100] ;  /* 0x0001000001507983 */ /* 0x000f280000100800 */
[----:B------:R-:W4:Y:S04]  /*62f0*/  LDL R7, [R1+0x104] ;  /* 0x0001040001077983 */ /* 0x000f280000100800 */
[----:B0-----:R-:W4:Y:S04]  /*6300*/  LDL R238, [R1+0x118] ;  /* 0x0001180001ee7983 */ /* 0x001f280000100800 */
[----:B------:R-:W4:Y:S01]  /*6310*/  LDL R239, [R1+0x11c] ;  /* 0x00011c0001ef7983 */ /* 0x000f220000100800 */
[C---:B------:R-:W-:Y:S01]  /*6320*/  FADD.FTZ R4, -R2.reuse, R232 ;  /* 0x000000e802047221 */ /* 0x040fe20000010100 */
[C---:B------:R-:W-:Y:S01]  /*6330*/  FADD.FTZ R5, -R2.reuse, R233 ;  /* 0x000000e902057221 */ /* 0x040fe20000010100 */
[----:B------:R-:W-:-:S02]  /*6340*/  FADD.FTZ R232, -R2, R235 ;  /* 0x000000eb02e87221 */ /* 0x000fc40000010100 */
[----:B------:R-:W-:Y:S01]  /*6350*/  FMUL.FTZ R4, R0, R4 ;  /* 0x0000000400047220 */ /* 0x000fe20000410000 */
[----:B------:R-:W-:Y:S01]  /*6360*/  FADD.FTZ R6, -R2, R234 ;  /* 0x000000ea02067221 */ /* 0x000fe20000010100 */
[C---:B------:R-:W-:Y:S01]  /*6370*/  FMUL.FTZ R167, R0.reuse, R5 ;  /* 0x0000000500a77220 */ /* 0x040fe20000410000 */
[C---:B------:R-:W-:Y:S02]  /*6380*/  FMUL.FTZ R5, R0.reuse, R232 ;  /* 0x000000e800057220 */ /* 0x040fe40000410000 */
[----:B------:R-:W-:-:S04]  /*6390*/  FMUL.FTZ R6, R0, R6 ;  /* 0x0000000600067220 */ /* 0x000fc80000410000 */
[----:B--2---:R-:W-:Y:S01]  /*63a0*/  FFMA.FTZ R234, R6, R245, R22 ;  /* 0x000000f506ea7223 */ /* 0x004fe20000010016 */
[----:B---3--:R-:W-:Y:S01]  /*63b0*/  FFMA.FTZ R235, R5, R244, R23 ;  /* 0x000000f405eb7223 */ /* 0x008fe20000010017 */
[C---:B------:R-:W-:Y:S01]  /*63c0*/  FADD.FTZ R6, -R2.reuse, R230 ;  /* 0x000000e602067221 */ /* 0x040fe20000010100 */
[C---:B------:R-:W-:Y:S01]  /*63d0*/  FADD.FTZ R208, -R2.reuse, R208 ;  /* 0x000000d002d07221 */ /* 0x040fe20000010100 */
[C---:B------:R-:W-:Y:S01]  /*63e0*/  FADD.FTZ R209, -R2.reuse, R209 ;  /* 0x000000d102d17221 */ /* 0x040fe20000010100 */
[----:B------:R-:W-:Y:S01]  /*63f0*/  FADD.FTZ R210, -R2, R210 ;  /* 0x000000d202d27221 */ /* 0x000fe20000010100 */
[----:B------:R-:W-:Y:S01]  /*6400*/  FMUL.FTZ R6, R0, R6 ;  /* 0x0000000600067220 */ /* 0x000fe20000410000 */
[----:B------:R-:W2:Y:S04]  /*6410*/  LDL R245, [R1+0xe4] ;  /* 0x0000e40001f57983 */ /* 0x000ea80000100800 */
[----:B------:R-:W3:Y:S01]  /*6420*/  LDL R244, [R1+0xc8] ;  /* 0x0000c80001f47983 */ /* 0x000ee20000100800 */
[----:B----4-:R-:W-:Y:S01]  /*6430*/  FFMA.FTZ R232, R4, R238, R20 ;  /* 0x000000ee04e87223 */ /* 0x010fe20000010014 */
[----:B------:R-:W-:Y:S01]  /*6440*/  IADD3 R4, PT, PT, R3, 0x60, RZ ;  /* 0x0000006003047810 */ /* 0x000fe20007ffe0ff */
[----:B------:R-:W-:-:S04]  /*6450*/  FFMA.FTZ R233, R167, R239, R21 ;  /* 0x000000efa7e97223 */ /* 0x000fc80000010015 */
[----:B------:R-:W-:-:S05]  /*6460*/  IMAD.WIDE.U32 R4, R4, 0x10, R246 ;  /* 0x0000001004047825 */ /* 0x000fca00078e00f6 */
[----:B------:R0:W-:Y:S01]  /*6470*/  STG.E.128 desc[UR6][R4.64], R232 ;  /* 0x000000e804007986 */ /* 0x0001e2000c101d06 */
[----:B------:R-:W-:Y:S01]  /*6480*/  FFMA.FTZ R230, R6, R241, R26 ;  /* 0x000000f106e67223 */ /* 0x000fe2000001001a */
[C---:B0-----:R-:W-:Y:S01]  /*6490*/  FADD.FTZ R4, -R2.reuse, R228 ;  /* 0x000000e402047221 */ /* 0x041fe20000010100 */
[C---:B------:R-:W-:Y:S01]  /*64a0*/  FADD.FTZ R5, -R2.reuse, R229 ;  /* 0x000000e502057221 */ /* 0x040fe20000010100 */
[C---:B------:R-:W-:Y:S01]  /*64b0*/  FADD.FTZ R228, -R2.reuse, R231 ;  /* 0x000000e702e47221 */ /* 0x040fe20000010100 */
[----:B------:R-:W-:Y:S01]  /*64c0*/  FADD.FTZ R6, -R2, R226 ;  /* 0x000000e202067221 */ /* 0x000fe20000010100 */
        /* <DEDUP_REMOVED lines=8> */
[----:B------:R-:W-:Y:S01]  /*6550*/  FMUL.FTZ R6, R0, R6 ;  /* 0x0000000600067220 */ /* 0x000fe20000410000 */
[----:B------:R-:W2:Y:S01]  /*6560*/  LDL R242, [R1+0xd0] ;  /* 0x0000d00001f27983 */ /* 0x000ea20000100800 */
[----:B------:R-:W-:-:S04]  /*6570*/  IMAD.WIDE.U32 R4, R4, 0x10, R246 ;  /* 0x0000001004047825 */ /* 0x000fc800078e00f6 */
[----:B------:R-:W-:Y:S01]  /*6580*/  FMUL.FTZ R239, R0, R209 ;  /* 0x000000d100ef7220 */ /* 0x000fe20000410000 */
[----:B------:R-:W-:Y:S01]  /*6590*/  FFMA.FTZ R226, R6, R80, R30 ;  /* 0x0000005006e27223 */ /* 0x000fe2000001001e */
[----:B------:R-:W-:Y:S01]  /*65a0*/  FMUL.FTZ R240, R0, R208 ;  /* 0x000000d000f07220 */ /* 0x000fe20000410000 */
[----:B------:R-:W3:Y:S04]  /*65b0*/  LDL R80, [R1+0xf0] ;  /* 0x0000f00001507983 */ /* 0x000ee80000100800 */
[----:B------:R0:W-:Y:S01]  /*65c0*/  STG.E.128 desc[UR6][R4.64], R228 ;  /* 0x000000e404007986 */ /* 0x0001e2000c101d06 */
[----:B------:R-:W-:Y:S01]  /*65d0*/  FADD.FTZ R6, -R2, R222 ;  /* 0x000000de02067221 */ /* 0x000fe20000010100 */
[----:B------:R-:W-:Y:S02]  /*65e0*/  FMUL.FTZ R238, R0, R210 ;  /* 0x000000d200ee7220 */ /* 0x000fe40000410000 */
[----:B------:R-:W4:Y:S04]  /*65f0*/  LDL R208, [R1+0xe0] ;  /* 0x0000e00001d07983 */ /* 0x000f280000100800 */
[----:B------:R-:W4:Y:S04]  /*6600*/  LDL R209, [R1+0xdc] ;  /* 0x0000dc0001d17983 */ /* 0x000f280000100800 */
[----:B------:R-:W4:Y:S01]  /*6610*/  LDL R243, [R1+0xcc] ;  /* 0x0000cc0001f37983 */ /* 0x000f220000100800 */
[C---:B0-----:R-:W-:Y:S01]  /*6620*/  FADD.FTZ R4, -R2.reuse, R224 ;  /* 0x000000e002047221 */ /* 0x041fe20000010100 */
        /* <DEDUP_REMOVED lines=9> */
[----:B------:R-:W2:Y:S01]  /*66c0*/  LDL R82, [R1+0xe8] ;  /* 0x0000e80001527983 */ /* 0x000ea20000100800 */
[----:B------:R-:W-:-:S03]  /*66d0*/  FFMA.FTZ R227, R5, R7, R31 ;  /* 0x0000000705e37223 */ /* 0x000fc6000001001f */
[----:B------:R-:W4:Y:S04]  /*66e0*/  LDL R81, [R1+0xec] ;  /* 0x0000ec0001517983 */ /* 0x000f280000100800 */
[----:B------:R-:W4:Y:S01]  /*66f0*/  LDL R7, [R1+0xf4] ;  /* 0x0000f40001077983 */ /* 0x000f220000100800 */
[----:B------:R-:W-:-:S03]  /*6700*/  IADD3 R4, PT, PT, R3, 0xa0, RZ ;  /* 0x000000a003047810 */ /* 0x000fc60007ffe0ff */
[----:B------:R-:W4:Y:S02]  /*6710*/  LDL R210, [R1+0xd8] ;  /* 0x0000d80001d27983 */ /* 0x000f240000100800 */
        /* <DEDUP_REMOVED lines=9> */
[----:B------:R-:W-:Y:S01]  /*67b0*/  FADD.FTZ R215, -R2, R181 ;  /* 0x000000b502d77221 */ /* 0x000fe20000010100 */
[----:B------:R-:W-:Y:S01]  /*67c0*/  FMUL.FTZ R167, R0, R167 ;  /* 0x000000a700a77220 */ /* 0x000fe20000410000 */
[C---:B------:R-:W-:Y:S01]  /*67d0*/  FADD.FTZ R181, -R2.reuse, R173 ;  /* 0x000000ad02b57221 */ /* 0x040fe20000010100 */
[C---:B0-----:R-:W-:Y:S01]  /*67e0*/  FADD.FTZ R4, -R2.reuse, R220 ;  /* 0x000000dc02047221 */ /* 0x041fe20000010100 */
[C---:B------:R-:W-:Y:S01]  /*67f0*/  FADD.FTZ R5, -R2.reuse, R221 ;  /* 0x000000dd02057221 */ /* 0x040fe20000010100 */
[----:B------:R-:W-:-:S02]  /*6800*/  FADD.FTZ R226, -R2, R217 ;  /* 0x000000d902e27221 */ /* 0x000fc40000010100 */
        /* <DEDUP_REMOVED lines=10> */
[----:B---3--:R-:W-:-:S02]  /*68b0*/  FFMA.FTZ R174, R6, R80, R34 ;  /* 0x0000005006ae7223 */ /* 0x008fc40000010022 */
[----:B------:R-:W3:Y:S01]  /*68c0*/  LDL R80, [R1+0xc0] ;  /* 0x0000c00001507983 */ /* 0x000ee20000100800 */
[----:B--2---:R-:W-:-:S03]  /*68d0*/  FFMA.FTZ R172, R172, R82, R32 ;  /* 0x00000052acac7223 */ /* 0x004fc60000010020 */
[----:B------:R-:W2:Y:S01]  /*68e0*/  LDL R82, [R1+0xb8] ;  /* 0x0000b80001527983 */ /* 0x000ea20000100800 */
[----:B----4-:R-:W-:-:S03]  /*68f0*/  FFMA.FTZ R173, R5, R81, R33 ;  /* 0x0000005105ad7223 */ /* 0x010fc60000010021 */
[----:B------:R-:W4:Y:S01]  /*6900*/  LDL R81, [R1+0xbc] ;  /* 0x0000bc0001517983 */ /* 0x000f220000100800 */
[----:B------:R-:W-:-:S03]  /*6910*/  FFMA.FTZ R175, R167, R7, R35 ;  /* 0x00000007a7af7223 */ /* 0x000fc60000010023 */
[----:B------:R-:W4:Y:S01]  /*6920*/  LDL R7, [R1+0xc4] ;  /* 0x0000c40001077983 */ /* 0x000f220000100800 */
[----:B------:R-:W-:Y:S01]  /*6930*/  IADD3 R4, PT, PT, R3, 0xc0, RZ ;  /* 0x000000c003047810 */ /* 0x000fe20007ffe0ff */
[C---:B------:R-:W-:Y:S01]  /*6940*/  FADD.FTZ R204, -R2.reuse, R204 ;  /* 0x000000cc02cc7221 */ /* 0x040fe20000010100 */
[C---:B------:R-:W-:Y:S01]  /*6950*/  FADD.FTZ R205, -R2.reuse, R205 ;  /* 0x000000cd02cd7221 */ /* 0x040fe20000010100 */
[C---:B------:R-:W-:Y:S01]  /*6960*/  FADD.FTZ R224, -R2.reuse, R219 ;  /* 0x000000db02e07221 */ /* 0x040fe20000010100 */
[----:B------:R-:W-:Y:S01]  /*6970*/  FADD.FTZ R206, -R2, R206 ;  /* 0x000000ce02ce7221 */ /* 0x000fe20000010100 */
[----:B------:R-:W-:-:S04]  /*6980*/  IMAD.WIDE.U32 R4, R4, 0x10, R246 ;  /* 0x0000001004047825 */ /* 0x000fc800078e00f6 */
[C---:B------:R-:W-:Y:S01]  /*6990*/  FADD.FTZ R207, -R2.reuse, R207 ;  /* 0x000000cf02cf7221 */ /* 0x040fe20000010100 */
[C---:B------:R-:W-:Y:S01]  /*69a0*/  FADD.FTZ R194, -R2.reuse, R194 ;  /* 0x000000c202c27221 */ /* 0x040fe20000010100 */
[C---:B------:R-:W-:Y:S01]  /*69b0*/  FADD.FTZ R219, -R2.reuse, R199 ;  /* 0x000000c702db7221 */ /* 0x040fe20000010100 */
[C---:B------:R-:W-:Y:S01]  /*69c0*/  FADD.FTZ R200, -R2.reuse, R200 ;  /* 0x000000c802c87221 */ /* 0x040fe20000010100 */
[----:B------:R-:W-:Y:S01]  /*69d0*/  FADD.FTZ R199, -R2, R190 ;  /* 0x000000be02c77221 */ /* 0x000fe20000010100 */
[----:B------:R-:W-:Y:S01]  /*69e0*/  FMUL.FTZ R204, R0, R204 ;  /* 0x000000cc00cc7220 */ /* 0x000fe20000410000 */
[----:B------:R-:W-:Y:S01]  /*69f0*/  FADD.FTZ R186, -R2, R186 ;  /* 0x000000ba02ba7221 */ /* 0x000fe20000010100 */
[----:B------:R-:W-:Y:S01]  /*6a00*/  FMUL.FTZ R205, R0, R205 ;  /* 0x000000cd00cd7220 */ /* 0x000fe20000410000 */
[----:B------:R-:W-:Y:S01]  /*6a10*/  FADD.FTZ R187, -R2, R187 ;  /* 0x000000bb02bb7221 */ /* 0x000fe20000010100 */
        /* <DEDUP_REMOVED lines=10> */
[----:B------:R-:W-:Y:S01]  /*6ac0*/  FMUL.FTZ R172, R0, R185 ;  /* 0x000000b900ac7220 */ /* 0x000fe20000410000 */
        /* <DEDUP_REMOVED lines=66> */
[----:B------:R-:W4:Y:S01]  /*6ef0*/  LDL R188, [R1+0x78] ;  /* 0x0000780001bc7983 */ /* 0x000f220000100800 */
[----:B------:R-:W-:Y:S01]  /*6f00*/  FFMA.FTZ R183, R214, R241, R43 ;  /* 0x000000f1d6b77223 */ /* 0x000fe2000001002b */
[----:B------:R-:W-:Y:S01]  /*6f10*/  FFMA.FTZ R176, R227, R210, R36 ;  /* 0x000000d2e3b07223 */ /* 0x000fe20000010024 */
[----:B------:R-:W-:Y:S01]  /*6f20*/  FFMA.FTZ R177, R226, R209, R37 ;  /* 0x000000d1e2b17223 */ /* 0x000fe20000010025 */
        /* <DEDUP_REMOVED lines=10> */
[----:B------:R-:W4:Y:S01]  /*6fd0*/  LDL R222, [R1+0xa4] ;  /* 0x0000a40001de7983 */ /* 0x000f220000100800 */
[----:B------:R-:W-:-:S02]  /*6fe0*/  IADD3 R202, PT, PT, R3, 0xe0, RZ ;  /* 0x000000e003ca7810 */ /* 0x000fc40007ffe0ff */
[C---:B------:R-:W-:Y:S01]  /*6ff0*/  IADD3 R204, PT, PT, R3.reuse, 0x100, RZ ;  /* 0x0000010003cc7810 */ /* 0x040fe20007ffe0ff */
[----:B------:R-:W-:Y:S01]  /*7000*/  FFMA.FTZ R181, R212, R243, R41 ;  /* 0x000000f3d4b57223 */ /* 0x000fe20000010029 */
[C---:B------:R-:W-:Y:S01]  /*7010*/  IADD3 R208, PT, PT, R3.reuse, 0x120, RZ ;  /* 0x0000012003d07810 */ /* 0x040fe20007ffe0ff */
[--C-:B------:R-:W-:Y:S01]  /*7020*/  IMAD.WIDE.U32 R202, R202, 0x10, R246.reuse ;  /* 0x00000010caca7825 */ /* 0x100fe200078e00f6 */
[----:B------:R-:W4:Y:S03]  /*7030*/  LDL R245, [R1+0x5c] ;  /* 0x00005c0001f57983 */ /* 0x000f260000100800 */
[--C-:B------:R-:W-:Y:S01]  /*7040*/  IMAD.WIDE.U32 R204, R204, 0x10, R246.reuse ;  /* 0x00000010cccc7825 */ /* 0x100fe200078e00f6 */
[----:B------:R-:W-:Y:S03]  /*7050*/  STG.E.128 desc[UR6][R202.64], R176 ;  /* 0x000000b0ca007986 */ /* 0x000fe6000c101d06 */
[----:B------:R-:W-:Y:S01]  /*7060*/  IMAD.WIDE.U32 R206, R208, 0x10, R246 ;  /* 0x00000010d0ce7825 */ /* 0x000fe200078e00f6 */
[----:B------:R-:W-:Y:S04]  /*7070*/  STG.E.128 desc[UR6][R204.64], R180 ;  /* 0x000000b4cc007986 */ /* 0x000fe8000c101d06 */
[----:B------:R0:W-:Y:S04]  /*7080*/  STG.E.128 desc[UR6][R206.64], R184 ;  /* 0x000000b8ce007986 */ /* 0x0001e8000c101d06 */
[----:B------:R-:W4:Y:S04]  /*7090*/  LDL R244, [R1+0x60] ;  /* 0x0000600001f47983 */ /* 0x000f280000100800 */
[----:B------:R-:W4:Y:S01]  /*70a0*/  LDL R243, [R1+0x64] ;  /* 0x0000640001f37983 */ /* 0x000f220000100800 */
[----:B0-----:R-:W-:-:S05]  /*70b0*/  IADD3 R184, PT, PT, R3, 0x140, RZ ;  /* 0x0000014003b87810 */ /* 0x001fca0007ffe0ff */
[----:B------:R-:W-:-:S04]  /*70c0*/  IMAD.WIDE.U32 R212, R184, 0x10, R246 ;  /* 0x00000010b8d47825 */ /* 0x000fc800078e00f6 */
[----:B---3--:R-:W-:Y:S02]  /*70d0*/  FFMA.FTZ R186, R230, R80, R58 ;  /* 0x00000050e6ba7223 */ /* 0x008fe4000001003a */
[----:B------:R-:W3:Y:S01]  /*70e0*/  LDL R80, [R1+0x84] ;  /* 0x0000840001507983 */ /* 0x000ee20000100800 */
[C---:B------:R-:W-:Y:S02]  /*70f0*/  IADD3 R183, PT, PT, R3.reuse, 0x160, RZ ;  /* 0x0000016003b77810 */ /* 0x040fe40007ffe0ff */
[----:B------:R-:W-:Y:S01]  /*7100*/  IADD3 R182, PT, PT, R3, 0x180, RZ ;  /* 0x0000018003b67810 */ /* 0x000fe20007ffe0ff */
[----:B------:R-:W3:Y:S01]  /*7110*/  LDL R230, [R1+0x8] ;  /* 0x0000080001e67983 */ /* 0x000ee20000100800 */
[----:B--2---:R-:W-:-:S03]  /*7120*/  FFMA.FTZ R184, R232, R82, R56 ;  /* 0x00000052e8b87223 */ /* 0x004fc60000010038 */
[----:B------:R-:W2:Y:S01]  /*7130*/  LDL R82, [R1+0x7c] ;  /* 0x00007c0001527983 */ /* 0x000ea20000100800 */
[----:B----4-:R-:W-:-:S03]  /*7140*/  FFMA.FTZ R185, R231, R81, R57 ;  /* 0x00000051e7b97223 */ /* 0x010fc60000010039 */
[----:B------:R-:W4:Y:S01]  /*7150*/  LDL R81, [R1+0x80] ;  /* 0x0000800001517983 */ /* 0x000f220000100800 */
[----:B------:R-:W-:-:S03]  /*7160*/  FFMA.FTZ R187, R229, R7, R59 ;  /* 0x00000007e5bb7223 */ /* 0x000fc6000001003b */
[----:B------:R-:W4:Y:S01]  /*7170*/  LDL R7, [R1+0x68] ;  /* 0x0000680001077983 */ /* 0x000f220000100800 */
[C---:B------:R-:W-:Y:S02]  /*7180*/  IADD3 R181, PT, PT, R3.reuse, 0x1a0, RZ ;  /* 0x000001a003b57810 */ /* 0x040fe40007ffe0ff */
[C---:B------:R-:W-:Y:S02]  /*7190*/  IADD3 R180, PT, PT, R3.reuse, 0x1c0, RZ ;  /* 0x000001c003b47810 */ /* 0x040fe40007ffe0ff */
[C---:B------:R-:W-:Y:S02]  /*71a0*/  IADD3 R179, PT, PT, R3.reuse, 0x1e0, RZ ;  /* 0x000001e003b37810 */ /* 0x040fe40007ffe0ff */
[C---:B------:R-:W-:Y:S02]  /*71b0*/  IADD3 R178, PT, PT, R3.reuse, 0x200, RZ ;  /* 0x0000020003b27810 */ /* 0x040fe40007ffe0ff */
[C---:B------:R-:W-:Y:S02]  /*71c0*/  IADD3 R177, PT, PT, R3.reuse, 0x220, RZ ;  /* 0x0000022003b17810 */ /* 0x040fe40007ffe0ff */
[----:B------:R-:W-:Y:S01]  /*71d0*/  IADD3 R176, PT, PT, R3, 0x240, RZ ;  /* 0x0000024003b07810 */ /* 0x000fe20007ffe0ff */
[--C-:B------:R-:W-:Y:S01]  /*71e0*/  IMAD.WIDE.U32 R214, R183, 0x10, R246.reuse ;  /* 0x00000010b7d67825 */ /* 0x100fe200078e00f6 */
[----:B------:R-:W-:Y:S01]  /*71f0*/  IADD3 R3, PT, PT, R3, 0x260, RZ ;  /* 0x0000026003037810 */ /* 0x000fe20007ffe0ff */
[----:B------:R-:W4:Y:S02]  /*7200*/  LDL R229, [R1+0x70] ;  /* 0x0000700001e57983 */ /* 0x000f240000100800 */
[----:B------:R-:W-:-:S02]  /*7210*/  IMAD.WIDE.U32 R216, R182, 0x10, R246 ;  /* 0x00000010b6d87825 */ /* 0x000fc400078e00f6 */
[----:B------:R-:W4:Y:S02]  /*7220*/  LDL R232, [R1+0x30] ;  /* 0x0000300001e87983 */ /* 0x000f240000100800 */
[--C-:B------:R-:W-:Y:S02]  /*7230*/  IMAD.WIDE.U32 R218, R181, 0x10, R246.reuse ;  /* 0x00000010b5da7825 */ /* 0x100fe400078e00f6 */
[----:B------:R-:W4:Y:S02]  /*7240*/  LDL R231, [R1+0x34] ;  /* 0x0000340001e77983 */ /* 0x000f240000100800 */
[----:B------:R-:W-:-:S04]  /*7250*/  IMAD.WIDE.U32 R220, R180, 0x10, R246 ;  /* 0x00000010b4dc7825 */ /* 0x000fc800078e00f6 */
[----:B------:R-:W-:-:S04]  /*7260*/  IMAD.WIDE.U32 R202, R179, 0x10, R246 ;  /* 0x00000010b3ca7825 */ /* 0x000fc800078e00f6 */
[----:B------:R-:W-:-:S04]  /*7270*/  IMAD.WIDE.U32 R204, R178, 0x10, R246 ;  /* 0x00000010b2cc7825 */ /* 0x000fc800078e00f6 */
[----:B------:R-:W-:-:S04]  /*7280*/  IMAD.WIDE.U32 R206, R177, 0x10, R246 ;  /* 0x00000010b1ce7825 */ /* 0x000fc800078e00f6 */
[----:B------:R-:W-:-:S04]  /*7290*/  IMAD.WIDE.U32 R208, R176, 0x10, R246 ;  /* 0x00000010b0d07825 */ /* 0x000fc800078e00f6 */
[----:B------:R-:W-:Y:S02]  /*72a0*/  IMAD.WIDE.U32 R210, R3, 0x10, R246 ;  /* 0x0000001003d27825 */ /* 0x000fe400078e00f6 */
[----:B------:R-:W4:Y:S04]  /*72b0*/  LDL R247, [R1+0x74] ;  /* 0x0000740001f77983 */ /* 0x000f280000100800 */
[----:B------:R-:W4:Y:S04]  /*72c0*/  LDL R246, [R1+0x58] ;  /* 0x0000580001f67983 */ /* 0x000f280000100800 */
        /* <DEDUP_REMOVED lines=27> */
[----:B---3--:R-:W-:Y:S01]  /*7480*/  FFMA.FTZ R191, R191, R80, R63 ;  /* 0x00000050bfbf7223 */ /* 0x008fe2000001003f */
[----:B--2---:R-:W-:-:S02]  /*7490*/  FFMA.FTZ R189, R189, R82, R61 ;  /* 0x00000052bdbd7223 */ /* 0x004fc4000001003d */
[----:B------:R0:W5:Y:S01]  /*74a0*/  LDL.LU R82, [R1+0x164] ;  /* 0x0001640001527983 */ /* 0x0001620000300800 */
[----:B----4-:R-:W-:-:S03]  /*74b0*/  FFMA.FTZ R190, R190, R81, R62 ;  /* 0x00000051bebe7223 */ /* 0x010fc6000001003e */
[----:B------:R0:W5:Y:S01]  /*74c0*/  LDL.LU R81, [R1+0x160] ;  /* 0x0001600001517983 */ /* 0x0001620000300800 */
[----:B------:R-:W-:-:S03]  /*74d0*/  FFMA.FTZ R192, R192, R7, R64 ;  /* 0x00000007c0c07223 */ /* 0x000fc60000010040 */
[----:B------:R0:W5:Y:S04]  /*74e0*/  LDL.LU R80, [R1+0x15c] ;  /* 0x00015c0001507983 */ /* 0x0001680000300800 */
[----:B------:R0:W5:Y:S04]  /*74f0*/  LDL.LU R7, [R1+0x158] ;  /* 0x0001580001077983 */ /* 0x0001680000300800 */
[----:B------:R1:W-:Y:S01]  /*7500*/  STG.E.128 desc[UR6][R212.64], R176 ;  /* 0x000000b0d4007986 */ /* 0x0003e2000c101d06 */
[----:B------:R-:W-:-:S03]  /*7510*/  FFMA.FTZ R194, R194, R229, R66 ;  /* 0x000000e5c2c27223 */ /* 0x000fc60000010042 */
[----:B------:R2:W-:Y:S04]  /*7520*/  STG.E.128 desc[UR6][R214.64], R180 ;  /* 0x000000b4d6007986 */ /* 0x0005e8000c101d06 */
[----:B------:R3:W-:Y:S04]  /*7530*/  STG.E.128 desc[UR6][R216.64], R184 ;  /* 0x000000b8d8007986 */ /* 0x0007e8000c101d06 */
[----:B------:R4:W-:Y:S01]  /*7540*/  STG.E.128 desc[UR6][R218.64], R188 ;  /* 0x000000bcda007986 */ /* 0x0009e2000c101d06 */
[----:B-1----:R-:W-:Y:S01]  /*7550*/  FFMA.FTZ R177, R200, R245, R69 ;  /* 0x000000f5c8b17223 */ /* 0x002fe20000010045 */
[----:B------:R-:W-:Y:S01]  /*7560*/  FFMA.FTZ R178, R199, R244, R70 ;  /* 0x000000f4c7b27223 */ /* 0x000fe20000010046 */
[----:B------:R-:W-:Y:S01]  /*7570*/  FFMA.FTZ R179, R198, R243, R71 ;  /* 0x000000f3c6b37223 */ /* 0x000fe20000010047 */
[----:B------:R-:W-:Y:S01]  /*7580*/  FFMA.FTZ R195, R195, R247, R67 ;  /* 0x000000f7c3c37223 */ /* 0x000fe20000010043 */
[----:B------:R-:W-:Y:S01]  /*7590*/  FFMA.FTZ R176, R201, R246, R68 ;  /* 0x000000f6c9b07223 */ /* 0x000fe20000010044 */
[----:B------:R-:W-:Y:S01]  /*75a0*/  FFMA.FTZ R193, R193, R228, R65 ;  /* 0x000000e4c1c17223 */ /* 0x000fe20000010041 */
[----:B--2---:R-:W-:-:S04]  /*75b0*/  FFMA.FTZ R180, R197, R242, R72 ;  /* 0x000000f2c5b47223 */ /* 0x004fc80000010048 */
[----:B------:R0:W-:Y:S01]  /*75c0*/  STG.E.128 desc[UR6][R220.64], R192 ;  /* 0x000000c0dc007986 */ /* 0x0001e2000c101d06 */
[----:B------:R-:W-:Y:S01]  /*75d0*/  FFMA.FTZ R181, R196, R241, R73 ;  /* 0x000000f1c4b57223 */ /* 0x000fe20000010049 */
[----:B------:R-:W-:Y:S01]  /*75e0*/  FFMA.FTZ R182, R175, R240, R74 ;  /* 0x000000f0afb67223 */ /* 0x000fe2000001004a */
[----:B------:R-:W-:Y:S01]  /*75f0*/  FFMA.FTZ R175, R6, R231, R251 ;  /* 0x000000e706af7223 */ /* 0x000fe200000100fb */
[----:B------:R-:W-:Y:S01]  /*7600*/  FFMA.FTZ R183, R174, R239, R75 ;  /* 0x000000efaeb77223 */ /* 0x000fe2000001004b */
[----:B------:R-:W-:Y:S01]  /*7610*/  FFMA.FTZ R174, R5, R232, R250 ;  /* 0x000000e805ae7223 */ /* 0x000fe200000100fa */
[----:B---3--:R-:W-:Y:S01]  /*7620*/  FFMA.FTZ R184, R173, R238, R76 ;  /* 0x000000eeadb87223 */ /* 0x008fe2000001004c */
[----:B------:R0:W-:Y:S01]  /*7630*/  STG.E.128 desc[UR6][R202.64], R176 ;  /* 0x000000b0ca007986 */ /* 0x0001e2000c101d06 */
[----:B------:R-:W-:Y:S01]  /*7640*/  FFMA.FTZ R185, R172, R237, R77 ;  /* 0x000000edacb97223 */ /* 0x000fe2000001004d */
[----:B------:R-:W-:Y:S01]  /*7650*/  FFMA.FTZ R186, R171, R236, R78 ;  /* 0x000000ecabba7223 */ /* 0x000fe2000001004e */
[----:B------:R-:W-:Y:S01]  /*7660*/  FFMA.FTZ R187, R170, R235, R79 ;  /* 0x000000ebaabb7223 */ /* 0x000fe2000001004f */
[----:B------:R0:W-:Y:S01]  /*7670*/  STG.E.128 desc[UR6][R204.64], R180 ;  /* 0x000000b4cc007986 */ /* 0x0001e2000c101d06 */
[----:B------:R-:W-:Y:S01]  /*7680*/  FFMA.FTZ R172, R2, R234, R248 ;  /* 0x000000ea02ac7223 */ /* 0x000fe200000100f8 */
[----:B------:R-:W-:-:S02]  /*7690*/  FFMA.FTZ R173, R4, R233, R249 ;  /* 0x000000e904ad7223 */ /* 0x000fc400000100f9 */
[----:B------:R0:W-:Y:S01]  /*76a0*/  STG.E.128 desc[UR6][R206.64], R184 ;  /* 0x000000b8ce007986 */ /* 0x0001e2000c101d06 */
[----:B----4-:R-:W-:-:S03]  /*76b0*/  FFMA.FTZ R188, R167, R227, R230 ;  /* 0x000000e3a7bc7223 */ /* 0x010fc600000100e6 */
[----:B------:R0:W-:Y:S01]  /*76c0*/  STG.E.128 desc[UR6][R208.64], R172 ;  /* 0x000000acd0007986 */ /* 0x0001e2000c101d06 */
[----:B------:R-:W-:Y:S01]  /*76d0*/  FFMA.FTZ R189, R168, R225, R226 ;  /* 0x000000e1a8bd7223 */ /* 0x000fe200000100e2 */
[----:B------:R-:W-:Y:S01]  /*76e0*/  FFMA.FTZ R190, R169, R223, R224 ;  /* 0x000000dfa9be7223 */ /* 0x000fe200000100e0 */
[----:B------:R-:W-:-:S05]  /*76f0*/  FFMA.FTZ R191, R0, R3, R222 ;  /* 0x0000000300bf7223 */ /* 0x000fca00000100de */
[----:B------:R0:W-:Y:S02]  /*7700*/  STG.E.128 desc[UR6][R210.64], R188 ;  /* 0x000000bcd2007986 */ /* 0x0001e4000c101d06 */
.L_x_79785:
[----:B------:R-:W-:Y:S05]  /*7710*/  BSYNC.RECONVERGENT B0 ;  /* 0x0000000000007941 */ /* 0x000fea0003800200 */
.L_x_79784:
[----:B------:R-:W1:Y:S02]  /*7720*/  LDC.64 R2, c[0x0][0x380] ;  /* 0x0000e000ff027b82 */ /* 0x000e640000000a00 */
[----:B-1----:R-:W-:-:S04]  /*7730*/  LEA R252, R2, R252, 0x2 ;  /* 0x000000fc02fc7211 */ /* 0x002fc800078e10ff */
[----:B------:R-:W-:-:S13]  /*7740*/  ISETP.GE.AND P0, PT, R252, R3, PT ;  /* 0x00000003fc00720c */ /* 0x000fda0003f06270 */
[----:B------:R-:W-:Y:S05]  /*7750*/  @!P0 BRA `(.L_x_79786) ;  /* 0xffffff9800388947 */ /* 0x000fea000383ffff */
[----:B------:R-:W-:Y:S05]  /*7760*/  EXIT ;  /* 0x000000000000794d */ /* 0x000fea0003800000 */
.L_x_79783:
        /* <DEDUP_REMOVED lines=8> */
.L_x_79788:
[----:B------:R-:W-:Y:S05]  /*77f0*/  BSYNC B0 ;  /* 0x0000000000007941 */ /* 0x000fea0003800000 */
.L_x_79787:
        /* <DEDUP_REMOVED lines=9> */
.L_x_79789:
[----:B------:R-:W-:Y:S02]  /*7890*/  HFMA2 R3, -RZ, RZ, 0, 2.384185791015625e-07 ;  /* 0x00000004ff037431 */ /* 0x000fe400000001ff */
[----:B------:R-:W-:Y:S01]  /*78a0*/  FADD.FTZ R4, R4, R0 ;  /* 0x0000000004047221 */ /* 0x000fe20000010000 */
[----:B------:R-:W-:-:S04]  /*78b0*/  MOV R0, 0xffffffff ;  /* 0xffffffff00007802 */ /* 0x000fc80000000f00 */
[----:B------:R-:W-:-:S07]  /*78c0*/  MOV R247, R4 ;  /* 0x0000000400f77202 */ /* 0x000fce0000000f00 */
[----:B------:R-:W-:Y:S05]  /*78d0*/  WARPSYNC.COLLECTIVE R0, `(.L_x_79790) ;  /* 0x0000000000087348 */ /* 0x000fea0003c00000 */
[----:B------:R0:W1:Y:S02]  /*78e0*/  SHFL.BFLY P1, R0, R247, R3, R2 ;  /* 0x0c000003f7007389 */ /* 0x0000640000020002 */
[----:B01----:R-:W-:Y:S05]  /*78f0*/  ENDCOLLECTIVE ;  /* 0x000000000000791b */ /* 0x003fea0003800000 */
.L_x_79790:
[----:B------:R-:W-:Y:S02]  /*7900*/  HFMA2 R3, -RZ, RZ, 0, 4.76837158203125e-07 ;  /* 0x00000008ff037431 */ /* 0x000fe400000001ff */
[----:B------:R-:W-:Y:S01]  /*7910*/  FADD.FTZ R4, R4, R0 ;  /* 0x0000000004047221 */ /* 0x000fe20000010000 */
[----:B------:R-:W-:-:S04]  /*7920*/  MOV R0, 0xffffffff ;  /* 0xffffffff00007802 */ /* 0x000fc80000000f00 */
[----:B------:R-:W-:-:S07]  /*7930*/  MOV R247, R4 ;  /* 0x0000000400f77202 */ /* 0x000fce0000000f00 */
[----:B------:R-:W-:Y:S05]  /*7940*/  WARPSYNC.COLLECTIVE R0, `(.L_x_79791) ;  /* 0x0000000000087348 */ /* 0x000fea0003c00000 */
[----:B------:R0:W1:Y:S02]  /*7950*/  SHFL.BFLY P1, R0, R247, R3, R2 ;  /* 0x0c000003f7007389 */ /* 0x0000640000020002 */
[----:B01----:R-:W-:Y:S05]  /*7960*/  ENDCOLLECTIVE ;  /* 0x000000000000791b */ /* 0x003fea0003800000 */
.L_x_79791:
[----:B------:R-:W-:Y:S02]  /*7970*/  HFMA2 R3, -RZ, RZ, 0, 9.5367431640625e-07 ;  /* 0x00000010ff037431 */ /* 0x000fe400000001ff */
[----:B------:R-:W-:Y:S01]  /*7980*/  FADD.FTZ R4, R4, R0 ;  /* 0x0000000004047221 */ /* 0x000fe20000010000 */
[----:B------:R-:W-:-:S04]  /*7990*/  MOV R0, 0xffffffff ;  /* 0xffffffff00007802 */ /* 0x000fc80000000f00 */
[----:B------:R-:W-:-:S07]  /*79a0*/  MOV R247, R4 ;  /* 0x0000000400f77202 */ /* 0x000fce0000000f00 */
[----:B------:R-:W-:Y:S05]  /*79b0*/  WARPSYNC.COLLECTIVE R0, `(.L_x_79792) ;  /* 0x0000000000087348 */ /* 0x000fea0003c00000 */
[----:B------:R0:W1:Y:S02]  /*79c0*/  SHFL.BFLY P1, R0, R247, R3, R2 ;  /* 0x0c000003f7007389 */ /* 0x0000640000020002 */
[----:B01----:R-:W-:Y:S05]  /*79d0*/  ENDCOLLECTIVE ;  /* 0x000000000000791b */ /* 0x003fea0003800000 */
.L_x_79792:
        /* <DEDUP_REMOVED lines=164> */
[----:B------:R-:W-:Y:S02]  /*8420*/  MOV R2, 0x1f ;  /* 0x0000001f00027802 */ /* 0x000fe40000000f00 */
[----:B------:R-:W-:-:S07]  /*8430*/  MOV R247, R4 ;  /* 0x0000000400f77202 */ /* 0x000fce0000000f00 */
[----:B------:R-:W-:Y:S05]  /*8440*/  WARPSYNC.COLLECTIVE R0, `(.L_x_79793) ;  /* 0x0000000000087348 */ /* 0x000fea0003c00000 */
[----:B------:R0:W1:Y:S02]  /*8450*/  SHFL.BFLY P1, R0, R247, R3, R2 ;  /* 0x0c000003f7007389 */ /* 0x0000640000020002 */
[----:B01----:R-:W-:Y:S05]  /*8460*/  ENDCOLLECTIVE ;  /* 0x000000000000791b */ /* 0x003fea0003800000 */
.L_x_79793:
[----:B------:R-:W-:Y:S02]  /*8470*/  HFMA2 R3, -RZ, RZ, 0, 1.1920928955078125e-07 ;  /* 0x00000002ff037431 */ /* 0x000fe400000001ff */
[----:B------:R-:W-:Y:S01]  /*8480*/  FADD.FTZ R4, R4, R0 ;  /* 0x0000000004047221 */ /* 0x000fe20000010000 */
[----:B------:R-:W-:-:S04]  /*8490*/  MOV R0, 0xffffffff ;  /* 0xffffffff00007802 */ /* 0x000fc80000000f00 */
[----:B------:R-:W-:-:S07]  /*84a0*/  MOV R247, R4 ;  /* 0x0000000400f77202 */ /* 0x000fce0000000f00 */
[----:B------:R-:W-:Y:S05]  /*84b0*/  WARPSYNC.COLLECTIVE R0, `(.L_x_79794) ;  /* 0x0000000000087348 */ /* 0x000fea0003c00000 */
[----:B------:R0:W1:Y:S02]  /*84c0*/  SHFL.BFLY P1, R0, R247, R3, R2 ;  /* 0x0c000003f7007389 */ /* 0x0000640000020002 */
[----:B01----:R-:W-:Y:S05]  /*84d0*/  ENDCOLLECTIVE ;  /* 0x000000000000791b */ /* 0x003fea0003800000 */
.L_x_79794:
[----:B------:R-:W-:Y:S02]  /*84e0*/  HFMA2 R3, -RZ, RZ, 0, 2.384185791015625e-07 ;  /* 0x00000004ff037431 */ /* 0x000fe400000001ff */
[----:B------:R-:W-:Y:S01]  /*84f0*/  FADD.FTZ R4, R4, R0 ;  /* 0x0000000004047221 */ /* 0x000fe20000010000 */
[----:B------:R-:W-:-:S04]  /*8500*/  MOV R0, 0xffffffff ;  /* 0xffffffff00007802 */ /* 0x000fc80000000f00 */
[----:B------:R-:W-:-:S07]  /*8510*/  MOV R247, R4 ;  /* 0x0000000400f77202 */ /* 0x000fce0000000f00 */
[----:B------:R-:W-:Y:S05]  /*8520*/  WARPSYNC.COLLECTIVE R0, `(.L_x_79795) ;  /* 0x0000000000087348 */ /* 0x000fea0003c00000 */
[----:B------:R0:W1:Y:S02]  /*8530*/  SHFL.BFLY P1, R0, R247, R3, R2 ;  /* 0x0c000003f7007389 */ /* 0x0000640000020002 */
[----:B01----:R-:W-:Y:S05]  /*8540*/  ENDCOLLECTIVE ;  /* 0x000000000000791b */ /* 0x003fea0003800000 */
.L_x_79795:
[----:B------:R-:W-:Y:S02]  /*8550*/  HFMA2 R3, -RZ, RZ, 0, 4.76837158203125e-07 ;  /* 0x00000008ff037431 */ /* 0x000fe400000001ff */
[----:B------:R-:W-:Y:S01]  /*8560*/  FADD.FTZ R4, R4, R0 ;  /* 0x0000000004047221 */ /* 0x000fe20000010000 */
[----:B------:R-:W-:-:S04]  /*8570*/  MOV R0, 0xffffffff ;  /* 0xffffffff00007802 */ /* 0x000fc80000000f00 */
[----:B------:R-:W-:-:S07]  /*8580*/  MOV R247, R4 ;  /* 0x0000000400f77202 */ /* 0x000fce0000000f00 */
[----:B------:R-:W-:Y:S05]  /*8590*/  WARPSYNC.COLLECTIVE R0, `(.L_x_79796) ;  /* 0x0000000000087348 */ /* 0x000fea0003c00000 */
[----:B------:R0:W1:Y:S02]  /*85a0*/  SHFL.BFLY P1, R0, R247, R3, R2 ;  /* 0x0c000003f7007389 */ /* 0x0000640000020002 */
[----:B01----:R-:W-:Y:S05]  /*85b0*/  ENDCOLLECTIVE ;  /* 0x000000000000791b */ /* 0x003fea0003800000 */
.L_x_79796:
[----:B------:R-:W-:Y:S02]  /*85c0*/  HFMA2 R3, -RZ, RZ, 0, 9.5367431640625e-07 ;  /* 0x00000010ff037431 */ /* 0x000fe400000001ff */
[----:B------:R-:W-:Y:S01]  /*85d0*/  FADD.FTZ R4, R4, R0 ;  /* 0x0000000004047221 */ /* 0x000fe20000010000 */
[----:B------:R-:W-:-:S04]  /*85e0*/  MOV R0, 0xffffffff ;  /* 0xffffffff00007802 */ /* 0x000fc80000000f00 */
[----:B------:R-:W-:-:S07]  /*85f0*/  MOV R247, R4 ;  /* 0x0000000400f77202 */ /* 0x000fce0000000f00 */
[----:B------:R-:W-:Y:S05]  /*8600*/  WARPSYNC.COLLECTIVE R0, `(.L_x_79797) ;  /* 0x0000000000087348 */ /* 0x000fea0003c00000 */
[----:B------:R0:W1:Y:S02]  /*8610*/  SHFL.BFLY P1, R0, R247, R3, R2 ;  /* 0x0c000003f7007389 */ /* 0x0000640000020002 */
[----:B01----:R-:W-:Y:S05]  /*8620*/  ENDCOLLECTIVE ;  /* 0x000000000000791b */ /* 0x003fea0003800000 */
.L_x_79797:
[----:B------:R-:W-:Y:S05]  /*8630*/  BRA `(.L_x_79798) ;  /* 0xffffffd400a47947 */ /* 0x000fea000383ffff */
.L_x_79799:
        /* <DEDUP_REMOVED lines=12> */
.L_x_88567:


//--------------------- .text._ZN10layer_norm13ln_fwd_kernelINS_13Kernel_traitsIfffffjLj2560ELj1ELj4ELj1ELj16ENS_18Kernel_traits_baseILj2560EfffffjLj128EEEEELb1ELb0ELb0ELb0EEEvNS_9FwdParamsE --------------------------
	.section	.text._ZN10layer_norm13ln_fwd_kernelINS_13Kernel_traitsIfffffjLj2560ELj1ELj4ELj1ELj16ENS_18Kernel_traits_baseILj2560EfffffjLj128EEEEELb1ELb0ELb0ELb0EEEvNS_9FwdParamsE,"ax",@progbits
	.align	128
        .global         _ZN10layer_norm13ln_fwd_kernelINS_13Kernel_traitsIfffffjLj2560ELj1ELj4ELj1ELj16ENS_18Kernel_traits_baseILj2560EfffffjLj128EEEEELb1ELb0ELb0ELb0EEEvNS_9FwdParamsE
        .type           _ZN10layer_norm13ln_fwd_kernelINS_13Kernel_traitsIfffffjLj2560ELj1ELj4ELj1ELj16ENS_18Kernel_traits_baseILj2560EfffffjLj128EEEEELb1ELb0ELb0ELb0EEEvNS_9FwdParamsE,@function
        .size           _ZN10layer_norm13ln_fwd_kernelINS_13Kernel_traitsIfffffjLj2560ELj1ELj4ELj1ELj16ENS_18Kernel_traits_baseILj2560EfffffjLj128EEEEELb1ELb0ELb0ELb0EEEvNS_9FwdParamsE,(.L_x_88568 - _ZN10layer_norm13ln_fwd_kernelINS_13Kernel_traitsIfffffjLj2560ELj1ELj4ELj1ELj16ENS_18Kernel_traits_baseILj2560EfffffjLj128EEEEELb1ELb0ELb0ELb0EEEvNS_9FwdParamsE)
        .other          _ZN10layer_norm13ln_fwd_kernelINS_13Kernel_traitsIfffffjLj2560ELj1ELj4ELj1ELj16ENS_18Kernel_traits_baseILj2560EfffffjLj128EEEEELb1ELb0ELb0ELb0EEEvNS_9FwdParamsE,@"STO_CUDA_ENTRY STV_DEFAULT"
_ZN10layer_norm13ln_fwd_kernelINS_13Kernel_traitsIfffffjLj2560ELj1ELj4ELj1ELj16ENS_18Kernel_traits_baseILj2560EfffffjLj128EEEEELb1ELb0ELb0ELb0EEEvNS_9FwdParamsE:
.text._ZN10layer_norm13ln_fwd_kernelINS_13Kernel_traitsIfffffjLj2560ELj1ELj4ELj1ELj16ENS_18Kernel_traits_baseILj2560EfffffjLj128EEEEELb1ELb0ELb0ELb0EEEvNS_9FwdParamsE:
[----:B------:R-:W0:Y:S01]  /*0000*/  LDC R1, c[0x0][0x37c] ;  /* 0x0000df00ff017b82 */ /* 0x000e220000000800 */
[----:B------:R-:W1:Y:S07]  /*0010*/  LDCU.U8 UR8, c[0x0][0x464] ;  /* 0x00008c80ff0877ac */ /* 0x000e6e0008000000 */
[----:B------:R-:W2:Y:S01]  /*0020*/  LDC R8, c[0x0][0x458] ;  /* 0x00011600ff087b82 */ /* 0x000ea20000000800 */
[----:B0-----:R-:W-:Y:S01]  /*0030*/  VIADD R1, R1, 0xffffffc0 ;  /* 0xffffffc001017836 */ /* 0x001fe20000000000 */
[----:B------:R-:W0:Y:S01]  /*0040*/  LDCU.64 UR4, c[0x0][0x450] ;  /* 0x00008a00ff0477ac */ /* 0x000e220008000a00 */
[----:B------:R-:W3:Y:S05]  /*0050*/  LDCU.64 UR6, c[0x0][0x358] ;  /* 0x00006b00ff0677ac */ /* 0x000eea0008000a00 */
[----:B------:R-:W2:Y:S01]  /*0060*/  LDC R9, c[0x0][0x45c] ;  /* 0x00011700ff097b82 */ /* 0x000ea20000000800 */
[----:B------:R-:W4:Y:S01]  /*0070*/  S2R R232, SR_TID.X ;  /* 0x0000000000e87919 */ /* 0x000f220000002100 */
[----:B------:R-:W5:Y:S06]  /*0080*/  LDCU.64 UR10, c[0x0][0x438] ;  /* 0x00008700ff0a77ac */ /* 0x000f6c0008000a00 */
[----:B------:R-:W4:Y:S01]  /*0090*/  LDC R11, c[0x0][0x388] ;  /* 0x0000e200ff0b7b82 */ /* 0x000f220000000800 */
[----:B-1----:R-:W-:Y:S01]  /*00a0*/  ISETP.NE.AND P0, PT, RZ, UR8, PT ;  /* 0x00000008ff007c0c */ /* 0x002fe2000bf05270 */
[----:B0-----:R-:W-:Y:S01]  /*00b0*/  IMAD.U32 R2, RZ, RZ, UR4 ;  /* 0x00000004ff027e24 */ /* 0x001fe2000f8e00ff */
[----:B------:R-:W-:-:S11]  /*00c0*/  MOV R3, UR5 ;  /* 0x0000000500037c02 */ /* 0x000fd60008000f00 */
[----:B---3--:R-:W3:Y:S01]  /*00d0*/  @P0 LDG.E.64 R2, desc[UR6][R2.64] ;  /* 0x0000000602020981 */ /* 0x008ee2000c1e1b00 */
[----:B------:R-:W0:Y:S03]  /*00e0*/  @P0 LDC R7, c[0x0][0x460] ;  /* 0x00011800ff070b82 */ /* 0x000e260000000800 */
[----:B--2---:R-:W0:Y:S01]  /*00f0*/  @P0 LDG.E.64 R4, desc[UR6][R8.64] ;  /* 0x0000000608040981 */ /* 0x004e22000c1e1b00 */
[----:B-----5:R-:W-:Y:S01]  /*0100*/  UISETP.NE.U32.AND UP0, UPT, UR10, URZ, UPT ;  /* 0x000000ff0a00728c */ /* 0x020fe2000bf05070 */
[----:B------:R-:W-:Y:S03]  /*0110*/  BSSY.RECONVERGENT B0, `(.L_x_79800) ;  /* 0x000017a000007945 */ /* 0x000fe60003800200 */
[----:B------:R-:W1:Y:S01]  /*0120*/  S2UR UR9, SR_CTAID.X ;  /* 0x00000000000979c3 */ /* 0x000e620000002500 */
[----:B----4-:R-:W-:Y:S01]  /*0130*/  SHF.R.S32.HI R0, RZ, 0x1f, R11 ;  /* 0x0000001fff007819 */ /* 0x010fe2000001140b */
[----:B------:R-:W-:-:S03]  /*0140*/  UISETP.NE.AND.EX UP0, UPT, UR11, URZ, UPT, UP0 ;  /* 0x000000ff0b00728c */ /* 0x000fc6000bf05300 */
[----:B------:R-:W-:Y:S02]  /*0150*/  LEA.HI R12, R0, R11, RZ, 0x2 ;  /* 0x0000000b000c7211 */ /* 0x000fe400078f10ff */
[----:B------:R-:W-:Y:S01]  /*0160*/  LOP3.LUT R0, R232, 0x1f, RZ, 0xc0, !PT ;  /* 0x0000001fe8007812 */ /* 0x000fe200078ec0ff */
[----:B------:R-:W2:Y:S01]  /*0170*/  LDC R13, c[0x0][0x360] ;  /* 0x0000d800ff0d7b82 */ /* 0x000ea20000000800 */
[----:B-1----:R-:W-:Y:S02]  /*0180*/  USHF.L.U32 UR8, UR9, 0x2, URZ ;  /* 0x0000000209087899 */ /* 0x002fe400080006ff */
[--C-:B--2---:R-:W-:Y:S01]  /*0190*/  IMAD R13, R13, UR9, R232.reuse ;  /* 0x000000090d0d7c24 */ /* 0x104fe2000f8e02e8 */
[----:B------:R-:W-:-:S04]  /*01a0*/  SHF.R.U32.HI R232, RZ, 0x5, R232 ;  /* 0x00000005ffe87819 */ /* 0x000fc800000116e8 */
[----:B------:R-:W-:Y:S02]  /*01b0*/  LOP3.LUT R232, R232, UR8, RZ, 0xfc, !PT ;  /* 0x00000008e8e87c12 */ /* 0x000fe4000f8efcff */
[----:B---3--:R-:W-:Y:S02]  /*01c0*/  @P0 R2UR UR4, R2 ;  /* 0x00000000020402ca */ /* 0x008fe400000e0000 */
[----:B------:R-:W-:Y:S02]  /*01d0*/  @P0 R2UR UR5, R3 ;  /* 0x00000000030502ca */ /* 0x000fe400000e0000 */
[----:B0-----:R-:W-:Y:S02]  /*01e0*/  @P0 IADD3 R8, P1, PT, R4, R7, RZ ;  /* 0x0000000704080210 */ /* 0x001fe40007f3e0ff */
[----:B------:R-:W-:-:S03]  /*01f0*/  LOP3.LUT R3, R0, 0x1f, RZ, 0x3c, !PT ;  /* 0x0000001f00037812 */ /* 0x000fc600078e3cff */
[----:B------:R-:W-:Y:S01]  /*0200*/  @P0 IMAD.X R9, RZ, RZ, R5, P1 ;  /* 0x000000ffff090224 */ /* 0x000fe200008e0605 */
[----:B------:R-:W-:-:S03]  /*0210*/  LEA.HI.SX32 R12, R12, R3, 0x1e ;  /* 0x000000030c0c7211 */ /* 0x000fc600078ff2ff */
        /* <DEDUP_REMOVED lines=44> */
[----:B------:R1:W5:Y:S02]  /*04e0*/  @P2 LDG.E.128 R196, desc[UR6][R4.64] ;  /* 0x0000000604c42981 */ /* 0x000364000c1e1d00 */
[----:B------:R-:W1:Y:S08]  /*04f0*/  @P4 LDC.64 R20, c[0x0][0x438] ;  /* 0x00010e00ff144b82 */ /* 0x000e700000000a00 */
[----:B------:R-:W1:Y:S01]  /*0500*/  @P5 LDC.64 R22, c[0x0][0x3d0] ;  /* 0x0000f400ff165b82 */ /* 0x000e620000000a00 */
[----:B------:R-:W-:-:S04]  /*0510*/  @P3 IMAD.WIDE.U32 R14, R0, 0x10, R14 ;  /* 0x00000010000e3825 */ /* 0x000fc800078e000e */
[----:B------:R-:W-:-:S03]  /*0520*/  @P3 IMAD.WIDE.U32 R16, R0, 0x10, R16 ;  /* 0x0000001000103825 */ /* 0x000fc600078e0010 */
[----:B------:R-:W4:Y:S01]  /*0530*/  @P5 LDC.64 R24, c[0x0][0x438] ;  /* 0x00010e00ff185b82 */ /* 0x000f220000000a00 */
[----:B------:R-:W-:Y:S01]  /*0540*/  @P3 VIADD R0, R0, 0x20 ;  /* 0x0000002000003836 */ /* 0x000fe20000000000 */
[----:B------:R-:W5:Y:S03]  /*0550*/  @P3 LDG.E.128 R192, desc[UR6][R16.64] ;  /* 0x0000000610c03981 */ /* 0x000f66000c1e1d00 */
[----:B0-----:R-:W-:-:S03]  /*0560*/  @P4 IMAD.WIDE.U32 R18, R0, 0x10, R18 ;  /* 0x0000001000124825 */ /* 0x001fc600078e0012 */
[----:B------:R-:W0:Y:S01]  /*0570*/  @P6 LDC.64 R26, c[0x0][0x3d0] ;  /* 0x0000f400ff1a6b82 */ /* 0x000e220000000a00 */
[C---:B-1----:R-:W-:Y:S01]  /*0580*/  @P4 IMAD.WIDE.U32 R20, R0.reuse, 0x10, R20 ;  /* 0x0000001000144825 */ /* 0x042fe200078e0014 */
[----:B------:R-:W-:-:S04]  /*0590*/  @P4 IADD3 R0, PT, PT, R0, 0x20, RZ ;  /* 0x0000002000004810 */ /* 0x000fc80007ffe0ff */
[----:B------:R-:W5:Y:S01]  /*05a0*/  @P4 LDG.E.128 R188, desc[UR6][R20.64] ;  /* 0x0000000614bc4981 */ /* 0x000f62000c1e1d00 */
[C---:B------:R-:W-:Y:S01]  /*05b0*/  @P5 IMAD.WIDE.U32 R22, R0.reuse, 0x10, R22 ;  /* 0x0000001000165825 */ /* 0x040fe200078e0016 */
[----:B------:R-:W1:Y:S02]  /*05c0*/  @P1 LDC.64 R4, c[0x0][0x3d0] ;  /* 0x0000f400ff041b82 */ /* 0x000e640000000a00 */
[----:B--2---:R2:W4:Y:S04]  /*05d0*/  @P2 LDG.E.128 R28, desc[UR6][R2.64] ;  /* 0x00000006021c2981 */ /* 0x004528000c1e1d00 */
[----:B---3--:R3:W3:Y:S02]  /*05e0*/  @P3 LDG.E.128 R40, desc[UR6][R14.64] ;  /* 0x000000060e283981 */ /* 0x0086e4000c1e1d00 */
[----:B--2---:R-:W2:Y:S02]  /*05f0*/  @P0 LDC.64 R2, c[0x0][0x438] ;  /* 0x00010e00ff020b82 */ /* 0x004ea40000000a00 */
[----:B----4-:R-:W4:Y:S06]  /*0600*/  @P4 LDG.E.128 R36, desc[UR6][R18.64] ;  /* 0x0000000612244981 */ /* 0x010f2c000c1e1d00 */
[----:B---3--:R-:W3:Y:S01]  /*0610*/  @P1 LDC.64 R14, c[0x0][0x438] ;  /* 0x00010e00ff0e1b82 */ /* 0x008ee20000000a00 */
[----:B------:R-:W2:Y:S01]  /*0620*/  @P5 LDG.E.128 R32, desc[UR6][R22.64] ;  /* 0x0000000616205981 */ /* 0x000ea2000c1e1d00 */
[----:B------:R-:W-:-:S04]  /*0630*/  @P5 IMAD.WIDE.U32 R24, R0, 0x10, R24 ;  /* 0x0000001000185825 */ /* 0x000fc800078e0018 */
[----:B------:R-:W-:Y:S01]  /*0640*/  @P5 VIADD R0, R0, 0x20 ;  /* 0x0000002000005836 */ /* 0x000fe20000000000 */
[----:B------:R1:W5:Y:S03]  /*0650*/  @P5 LDG.E.128 R184, desc[UR6][R24.64] ;  /* 0x0000000618b85981 */ /* 0x000366000c1e1d00 */
[----:B0-----:R-:W-:-:S05]  /*0660*/  @P6 IMAD.WIDE.U32 R26, R0, 0x10, R26 ;  /* 0x00000010001a6825 */ /* 0x001fca00078e001a */
[----:B------:R0:W5:Y:S04]  /*0670*/  @P6 LDG.E.128 R248, desc[UR6][R26.64] ;  /* 0x000000061af86981 */ /* 0x000168000c1e1d00 */
[----:B------:R1:W-:Y:S04]  /*0680*/  @P2 STL.64 [R1+0x30], R28 ;  /* 0x0000301c01002387 */ /* 0x0003e80000100a00 */
[----:B------:R0:W-:Y:S01]  /*0690*/  @P2 STL.64 [R1+0x38], R30 ;  /* 0x0000381e01002387 */ /* 0x0001e20000100a00 */
[----:B-1----:R-:W1:Y:S01]  /*06a0*/  @P6 LDC.64 R28, c[0x0][0x438] ;  /* 0x00010e00ff1c6b82 */ /* 0x002e620000000a00 */
[----:B------:R-:W-:-:S02]  /*06b0*/  ISETP.GE.U32.AND P2, PT, R12, 0x100, PT ;  /* 0x000001000c00780c */ /* 0x000fc40003f46070 */
[----:B------:R-:W-:Y:S05]  /*06c0*/  @P3 STL.64 [R1+0x20], R40 ;  /* 0x0000202801003387 */ /* 0x000fea0000100a00 */
[----:B0-----:R-:W0:Y:S01]  /*06d0*/  @P0 LDC.64 R30, c[0x0][0x3d0] ;  /* 0x0000f400ff1e0b82 */ /* 0x001e220000000a00 */
[----:B------:R-:W-:Y:S01]  /*06e0*/  @P3 STL.64 [R1+0x28], R42 ;  /* 0x0000282a01003387 */ /* 0x000fe20000100a00 */
[----:B------:R-:W-:-:S03]  /*06f0*/  ISETP.GE.U32.AND P3, PT, R12, 0x120, PT ;  /* 0x000001200c00780c */ /* 0x000fc60003f66070 */
[----:B----4-:R-:W-:Y:S03]  /*0700*/  @P4 STL.64 [R1+0x10], R36 ;  /* 0x0000102401004387 */ /* 0x010fe60000100a00 */
[----:B------:R-:W4:Y:S01]  /*0710*/  @P2 LDC.64 R16, c[0x0][0x3d0] ;  /* 0x0000f400ff102b82 */ /* 0x000f220000000a00 */
[----:B------:R-:W-:Y:S01]  /*0720*/  @P4 STL.64 [R1+0x18], R38 ;  /* 0x0000182601004387 */ /* 0x000fe20000100a00 */
[----:B------:R-:W-:-:S03]  /*0730*/  ISETP.GE.U32.AND P4, PT, R12, 0x140, PT ;  /* 0x000001400c00780c */ /* 0x000fc60003f86070 */
[----:B--2---:R2:W-:Y:S03]  /*0740*/  @P5 STL.64 [R1], R32 ;  /* 0x0000002001005387 */ /* 0x0045e60000100a00 */
[----:B------:R-:W2:Y:S01]  /*0750*/  @P2 LDC.64 R18, c[0x0][0x438] ;  /* 0x00010e00ff122b82 */ /* 0x000ea20000000a00 */
[----:B-1----:R-:W-:Y:S01]  /*0760*/  @P6 IMAD.WIDE.U32 R28, R0, 0x10, R28 ;  /* 0x00000010001c6825 */ /* 0x002fe200078e001c */
[----:B------:R1:W-:Y:S01]  /*0770*/  @P5 STL.64 [R1+0x8], R34 ;  /* 0x0000082201005387 */ /* 0x0003e20000100a00 */
[----:B------:R-:W-:Y:S02]  /*0780*/  ISETP.GE.U32.AND P5, PT, R12, 0x160, PT ;  /* 0x000001600c00780c */ /* 0x000fe40003fa6070 */
[----:B------:R-:W-:Y:S01]  /*0790*/  @P6 VIADD R0, R0, 0x20 ;  /* 0x0000002000006836 */ /* 0x000fe20000000000 */
[----:B------:R1:W5:Y:S02]  /*07a0*/  @P6 LDG.E.128 R180, desc[UR6][R28.64] ;  /* 0x000000061cb46981 */ /* 0x000364000c1e1d00 */
[----:B------:R-:W2:Y:S01]  /*07b0*/  @P3 LDC.64 R20, c[0x0][0x3d0] ;  /* 0x0000f400ff143b82 */ /* 0x000ea20000000a00 */
[----:B------:R-:W-:Y:S01]  /*07c0*/  ISETP.GE.U32.AND P6, PT, R12, 0x180, PT ;  /* 0x000001800c00780c */ /* 0x000fe20003fc6070 */
[----:B0-----:R-:W-:-:S06]  /*07d0*/  @P0 IMAD.WIDE.U32 R30, R0, 0x10, R30 ;  /* 0x00000010001e0825 */ /* 0x001fcc00078e001e */
[----:B------:R-:W0:Y:S01]  /*07e0*/  @P3 LDC.64 R22, c[0x0][0x438] ;  /* 0x00010e00ff163b82 */ /* 0x000e220000000a00 */
[C---:B------:R-:W-:Y:S01]  /*07f0*/  @P0 IMAD.WIDE.U32 R2, R0.reuse, 0x10, R2 ;  /* 0x0000001000020825 */ /* 0x040fe200078e0002 */
[----:B------:R-:W-:Y:S01]  /*0800*/  @P0 IADD3 R0, PT, PT, R0, 0x20, RZ ;  /* 0x0000002000000810 */ /* 0x000fe20007ffe0ff */
[----:B------:R4:W5:Y:S05]  /*0810*/  @P0 LDG.E.128 R244, desc[UR6][R30.64] ;  /* 0x000000061ef40981 */ /* 0x00096a000c1e1d00 */
[----:B------:R-:W0:Y:S08]  /*0820*/  @P4 LDC.64 R24, c[0x0][0x3d0] ;  /* 0x0000f400ff184b82 */ /* 0x000e300000000a00 */
[----:B------:R-:W0:Y:S01]  /*0830*/  @P4 LDC.64 R26, c[0x0][0x438] ;  /* 0x00010e00ff1a4b82 */ /* 0x000e220000000a00 */
[C---:B------:R-:W-:Y:S01]  /*0840*/  @P1 IMAD.WIDE.U32 R4, R0.reuse, 0x10, R4 ;  /* 0x0000001000041825 */ /* 0x040fe200078e0004 */
[----:B------:R2:W5:Y:S03]  /*0850*/  @P0 LDG.E.128 R176, desc[UR6][R2.64] ;  /* 0x0000000602b00981 */ /* 0x000566000c1e1d00 */
[C---:B---3--:R-:W-:Y:S01]  /*0860*/  @P1 IMAD.WIDE.U32 R14, R0.reuse, 0x10, R14 ;  /* 0x00000010000e1825 */ /* 0x048fe200078e000e */
[----:B------:R3:W5:Y:S02]  /*0870*/  @P1 LDG.E.128 R236, desc[UR6][R4.64] ;  /* 0x0000000604ec1981 */ /* 0x000764000c1e1d00 */
[----:B-1----:R-:W1:Y:S01]  /*0880*/  @P5 LDC.64 R28, c[0x0][0x3d0] ;  /* 0x0000f400ff1c5b82 */ /* 0x002e620000000a00 */
[----:B------:R-:W-:-:S07]  /*0890*/  @P1 VIADD R0, R0, 0x20 ;  /* 0x0000002000001836 */ /* 0x000fce0000000000 */
[----:B----4-:R-:W4:Y:S01]  /*08a0*/  @P5 LDC.64 R30, c[0x0][0x438] ;  /* 0x00010e00ff1e5b82 */ /* 0x010f220000000a00 */
[----:B------:R-:W-:Y:S01]  /*08b0*/  @P2 IMAD.WIDE.U32 R16, R0, 0x10, R16 ;  /* 0x0000001000102825 */ /* 0x000fe200078e0010 */
[----:B------:R-:W-:Y:S01]  /*08c0*/  ISETP.GE.U32.AND P0, PT, R12, 0x1a0, PT ;  /* 0x000001a00c00780c */ /* 0x000fe20003f06070 */
[----:B------:R3:W5:Y:S02]  /*08d0*/  @P1 LDG.E.128 R172, desc[UR6][R14.64] ;  /* 0x000000060eac1981 */ /* 0x000764000c1e1d00 */
[C---:B--2---:R-:W-:Y:S02]  /*08e0*/  @P2 IMAD.WIDE.U32 R18, R0.reuse, 0x10, R18 ;  /* 0x0000001000122825 */ /* 0x044fe400078e0012 */
[----:B------:R2:W5:Y:S01]  /*08f0*/  @P2 LDG.E.128 R228, desc[UR6][R16.64] ;  /* 0x0000000610e42981 */ /* 0x000562000c1e1d00 */
[----:B------:R-:W4:Y:S01]  /*0900*/  @P6 LDC.64 R32, c[0x0][0x3d0] ;  /* 0x0000f400ff206b82 */ /* 0x000f220000000a00 */
[----:B------:R-:W-:-:S07]  /*0910*/  @P2 VIADD R0, R0, 0x20 ;  /* 0x0000002000002836 */ /* 0x000fce0000000000 */
[----:B------:R-:W4:Y:S01]  /*0920*/  @P6 LDC.64 R2, c[0x0][0x438] ;  /* 0x00010e00ff026b82 */ /* 0x000f220000000a00 */
[----:B------:R-:W-:Y:S01]  /*0930*/  @P3 IMAD.WIDE.U32 R20, R0, 0x10, R20 ;  /* 0x0000001000143825 */ /* 0x000fe200078e0014 */
[----:B------:R-:W-:Y:S01]  /*0940*/  ISETP.GE.U32.AND P1, PT, R12, 0x1c0, PT ;  /* 0x000001c00c00780c */ /* 0x000fe20003f26070 */
[----:B------:R4:W5:Y:S02]  /*0950*/  @P2 LDG.E.128 R168, desc[UR6][R18.64] ;  /* 0x0000000612a82981 */ /* 0x000964000c1e1d00 */
[C---:B0-----:R-:W-:Y:S01]  /*0960*/  @P3 IMAD.WIDE.U32 R22, R0.reuse, 0x10, R22 ;  /* 0x0000001000163825 */ /* 0x041fe200078e0016 */
[----:B------:R-:W-:Y:S01]  /*0970*/  @P3 IADD3 R0, PT, PT, R0, 0x20, RZ ;  /* 0x0000002000003810 */ /* 0x000fe20007ffe0ff */
[----:B------:R0:W5:Y:S01]  /*0980*/  @P3 LDG.E.128 R224, desc[UR6][R20.64] ;  /* 0x0000000614e03981 */ /* 0x000162000c1e1d00 */
[----:B---3--:R-:W3:Y:S03]  /*0990*/  @P0 LDC.64 R4, c[0x0][0x3d0] ;  /* 0x0000f400ff040b82 */ /* 0x008ee60000000a00 */
[----:B------:R0:W5:Y:S01]  /*09a0*/  @P3 LDG.E.128 R164, desc[UR6][R22.64] ;  /* 0x0000000616a43981 */ /* 0x000162000c1e1d00 */
[----:B------:R-:W-:Y:S01]  /*09b0*/  ISETP.GE.U32.AND P3, PT, R12, 0x1e0, PT ;  /* 0x000001e00c00780c */ /* 0x000fe20003f66070 */
[----:B------:R-:W-:-:S03]  /*09c0*/  @P4 IMAD.WIDE.U32 R24, R0, 0x10, R24 ;  /* 0x0000001000184825 */ /* 0x000fc600078e0018 */
[----:B------:R-:W3:Y:S01]  /*09d0*/  @P0 LDC.64 R14, c[0x0][0x438] ;  /* 0x00010e00ff0e0b82 */ /* 0x000ee20000000a00 */
[----:B------:R-:W-:Y:S01]  /*09e0*/  @P4 IMAD.WIDE.U32 R26, R0, 0x10, R26 ;  /* 0x00000010001a4825 */ /* 0x000fe200078e001a */
[----:B------:R-:W-:Y:S01]  /*09f0*/  ISETP.GE.U32.AND P2, PT, R12, 0x200, PT ;  /* 0x000002000c00780c */ /* 0x000fe20003f46070 */
[----:B------:R0:W5:Y:S02]  /*0a00*/  @P4 LDG.E.128 R220, desc[UR6][R24.64] ;  /* 0x0000000618dc4981 */ /* 0x000164000c1e1d00 */
[----:B------:R-:W-:Y:S02]  /*0a10*/  @P4 VIADD R0, R0, 0x20 ;  /* 0x0000002000004836 */ /* 0x000fe40000000000 */
[----:B------:R0:W5:Y:S01]  /*0a20*/  @P4 LDG.E.128 R160, desc[UR6][R26.64] ;  /* 0x000000061aa04981 */ /* 0x000162000c1e1d00 */
[----:B--2---:R-:W2:Y:S01]  /*0a30*/  @P1 LDC.64 R16, c[0x0][0x3d0] ;  /* 0x0000f400ff101b82 */ /* 0x004ea20000000a00 */
[----:B-1----:R-:W-:-:S04]  /*0a40*/  @P5 IMAD.WIDE.U32 R28, R0, 0x10, R28 ;  /* 0x00000010001c5825 */ /* 0x002fc800078e001c */
[----:B----4-:R-:W-:-:S03]  /*0a50*/  @P5 IMAD.WIDE.U32 R30, R0, 0x10, R30 ;  /* 0x00000010001e5825 */ /* 0x010fc600078e001e */
[----:B------:R-:W1:Y:S01]  /*0a60*/  @P1 LDC.64 R18, c[0x0][0x438] ;  /* 0x00010e00ff121b82 */ /* 0x000e620000000a00 */
[----:B------:R-:W-:Y:S01]  /*0a70*/  @P5 VIADD R0, R0, 0x20 ;  /* 0x0000002000005836 */ /* 0x000fe20000000000 */
[----:B------:R-:W-:Y:S01]  /*0a80*/  ISETP.GE.U32.AND P4, PT, R12, 0x220, PT ;  /* 0x000002200c00780c */ /* 0x000fe20003f86070 */
[----:B------:R4:W5:Y:S02]  /*0a90*/  @P5 LDG.E.128 R216, desc[UR6][R28.64] ;  /* 0x000000061cd85981 */ /* 0x000964000c1e1d00 */
[C---:B------:R-:W-:Y:S02]  /*0aa0*/  @P6 IMAD.WIDE.U32 R32, R0.reuse, 0x10, R32 ;  /* 0x0000001000206825 */ /* 0x040fe400078e0020 */
[----:B------:R4:W5:Y:S01]  /*0ab0*/  @P5 LDG.E.128 R156, desc[UR6][R30.64] ;  /* 0x000000061e9c5981 */ /* 0x000962000c1e1d00 */
[----:B0-----:R-:W0:Y:S01]  /*0ac0*/  @P3 LDC.64 R20, c[0x0][0x3d0] ;  /* 0x0000f400ff143b82 */ /* 0x001e220000000a00 */
[C---:B------:R-:W-:Y:S01]  /*0ad0*/  @P6 IMAD.WIDE.U32 R2, R0.reuse, 0x10, R2 ;  /* 0x0000001000026825 */ /* 0x040fe200078e0002 */
[----:B------:R-:W-:Y:S01]  /*0ae0*/  @P6 IADD3 R0, PT, PT, R0, 0x20, RZ ;  /* 0x0000002000006810 */ /* 0x000fe20007ffe0ff */
[----:B------:R-:W5:Y:S04]  /*0af0*/  @P6 LDG.E.128 R212, desc[UR6][R32.64] ;  /* 0x0000000620d46981 */ /* 0x000f68000c1e1d00 */
[----:B------:R1:W5:Y:S01]  /*0b00*/  @P6 LDG.E.128 R152, desc[UR6][R2.64] ;  /* 0x0000000602986981 */ /* 0x000362000c1e1d00 */
[----:B------:R-:W0:Y:S01]  /*0b10*/  @P3 LDC.64 R22, c[0x0][0x438] ;  /* 0x00010e00ff163b82 */ /* 0x000e220000000a00 */
[----:B------:R-:W-:-:S02]  /*0b20*/  ISETP.GE.U32.AND P6, PT, R12, 0x240, PT ;  /* 0x000002400c00780c */ /* 0x000fc40003fc6070 */
[----:B------:R-:W-:-:S05]  /*0b30*/  ISETP.GE.U32.AND P5, PT, R12, 0x260, PT ;  /* 0x000002600c00780c */ /* 0x000fca0003fa6070 */
[----:B------:R-:W0:Y:S08]  /*0b40*/  @P2 LDC.64 R24, c[0x0][0x3d0] ;  /* 0x0000f400ff182b82 */ /* 0x000e300000000a00 */
[----:B------:R-:W0:Y:S01]  /*0b50*/  @P2 LDC.64 R26, c[0x0][0x438] ;  /* 0x00010e00ff1a2b82 */ /* 0x000e220000000a00 */
[----:B---3--:R-:W-:-:S04]  /*0b60*/  @P0 IMAD.WIDE.U32 R4, R0, 0x10, R4 ;  /* 0x0000001000040825 */ /* 0x008fc800078e0004 */
[C---:B------:R-:W-:Y:S01]  /*0b70*/  @P0 IMAD.WIDE.U32 R14, R0.reuse, 0x10, R14 ;  /* 0x00000010000e0825 */ /* 0x040fe200078e000e */
[----:B------:R3:W5:Y:S02]  /*0b80*/  @P0 LDG.E.128 R208, desc[UR6][R4.64] ;  /* 0x0000000604d00981 */ /* 0x000764000c1e1d00 */
[----:B----4-:R-:W4:Y:S01]  /*0b90*/  @P4 LDC.64 R28, c[0x0][0x3d0] ;  /* 0x0000f400ff1c4b82 */ /* 0x010f220000000a00 */
[----:B------:R-:W-:Y:S01]  /*0ba0*/  @P0 VIADD R0, R0, 0x20 ;  /* 0x0000002000000836 */ /* 0x000fe20000000000 */
[----:B------:R3:W5:Y:S06]  /*0bb0*/  @P0 LDG.E.128 R148, desc[UR6][R14.64] ;  /* 0x000000060e940981 */ /* 0x00076c000c1e1d00 */
[----:B------:R-:W3:Y:S01]  /*0bc0*/  @P4 LDC.64 R30, c[0x0][0x438] ;  /* 0x00010e00ff1e4b82 */ /* 0x000ee20000000a00 */
[----:B--2---:R-:W-:-:S04]  /*0bd0*/  @P1 IMAD.WIDE.U32 R16, R0, 0x10, R16 ;  /* 0x0000001000101825 */ /* 0x004fc800078e0010 */
[C---:B-1----:R-:W-:Y:S01]  /*0be0*/  @P1 IMAD.WIDE.U32 R18, R0.reuse, 0x10, R18 ;  /* 0x0000001000121825 */ /* 0x042fe200078e0012 */
[----:B------:R1:W5:Y:S02]  /*0bf0*/  @P1 LDG.E.128 R204, desc[UR6][R16.64] ;  /* 0x0000000610cc1981 */ /* 0x000364000c1e1d00 */
[----:B------:R-:W2:Y:S01]  /*0c00*/  @P6 LDC.64 R2, c[0x0][0x3d0] ;  /* 0x0000f400ff026b82 */ /* 0x000ea20000000a00 */
[----:B------:R-:W-:Y:S01]  /*0c10*/  @P1 VIADD R0, R0, 0x20 ;  /* 0x0000002000001836 */ /* 0x000fe20000000000 */
[----:B------:R1:W5:Y:S06]  /*0c20*/  @P1 LDG.E.128 R144, desc[UR6][R18.64] ;  /* 0x0000000612901981 */ /* 0x00036c000c1e1d00 */
[----:B------:R-:W1:Y:S01]  /*0c30*/  @P6 LDC.64 R32, c[0x0][0x438] ;  /* 0x00010e00ff206b82 */ /* 0x000e620000000a00 */
[----:B0-----:R-:W-:-:S04]  /*0c40*/  @P3 IMAD.WIDE.U32 R20, R0, 0x10, R20 ;  /* 0x0000001000143825 */ /* 0x001fc800078e0014 */
[----:B------:R-:W-:-:S03]  /*0c50*/  @P3 IMAD.WIDE.U32 R22, R0, 0x10, R22 ;  /* 0x0000001000163825 */ /* 0x000fc600078e0016 */
[----:B------:R-:W0:Y:S01]  /*0c60*/  @P5 LDC.64 R34, c[0x0][0x3d0] ;  /* 0x0000f400ff225b82 */ /* 0x000e220000000a00 */
[----:B------:R-:W-:Y:S01]  /*0c70*/  @P3 IADD3 R0, PT, PT, R0, 0x20, RZ ;  /* 0x0000002000003810 */ /* 0x000fe20007ffe0ff */
[----:B------:R0:W5:Y:S06]  /*0c80*/  @P3 LDG.E.128 R140, desc[UR6][R20.64] ;  /* 0x00000006148c3981 */ /* 0x00016c000c1e1d00 */
[----:B------:R-:W0:Y:S01]  /*0c90*/  @P5 LDC.64 R36, c[0x0][0x438] ;  /* 0x00010e00ff245b82 */ /* 0x000e220000000a00 */
[C---:B------:R-:W-:Y:S01]  /*0ca0*/  @P2 IMAD.WIDE.U32 R24, R0.reuse, 0x10, R24 ;  /* 0x0000001000182825 */ /* 0x040fe200078e0018 */
[----:B------:R0:W5:Y:S03]  /*0cb0*/  @P3 LDG.E.128 R136, desc[UR6][R22.64] ;  /* 0x0000000616883981 */ /* 0x000166000c1e1d00 */
[C---:B------:R-:W-:Y:S01]  /*0cc0*/  @P2 IMAD.WIDE.U32 R26, R0.reuse, 0x10, R26 ;  /* 0x00000010001a2825 */ /* 0x040fe200078e001a */
[----:B------:R0:W5:Y:S03]  /*0cd0*/  @P2 LDG.E.128 R132, desc[UR6][R24.64] ;  /* 0x0000000618842981 */ /* 0x000166000c1e1d00 */
[----:B------:R-:W-:Y:S01]  /*0ce0*/  @P2 VIADD R0, R0, 0x20 ;  /* 0x0000002000002836 */ /* 0x000fe20000000000 */
[----:B------:R0:W5:Y:S03]  /*0cf0*/  @P2 LDG.E.128 R128, desc[UR6][R26.64] ;  /* 0x000000061a802981 */ /* 0x000166000c1e1d00 */
[----:B----4-:R-:W-:-:S04]  /*0d00*/  @P4 IMAD.WIDE.U32 R28, R0, 0x10, R28 ;  /* 0x00000010001c4825 */ /* 0x010fc800078e001c */
[C---:B---3--:R-:W-:Y:S01]  /*0d10*/  @P4 IMAD.WIDE.U32 R30, R0.reuse, 0x10, R30 ;  /* 0x00000010001e4825 */ /* 0x048fe200078e001e */
[----:B------:R3:W5:Y:S03]  /*0d20*/  @P4 LDG.E.128 R124, desc[UR6][R28.64] ;  /* 0x000000061c7c4981 */ /* 0x000766000c1e1d00 */
[----:B------:R-:W-:Y:S01]  /*0d30*/  @P4 VIADD R0, R0, 0x20 ;  /* 0x0000002000004836 */ /* 0x000fe20000000000 */
[----:B------:R3:W5:Y:S03]  /*0d40*/  @P4 LDG.E.128 R120, desc[UR6][R30.64] ;  /* 0x000000061e784981 */ /* 0x000766000c1e1d00 */
[----:B--2---:R-:W-:-:S04]  /*0d50*/  @P6 IMAD.WIDE.U32 R2, R0, 0x10, R2 ;  /* 0x0000001000026825 */ /* 0x004fc800078e0002 */
[C---:B-1----:R-:W-:Y:S01]  /*0d60*/  @P6 IMAD.WIDE.U32 R32, R0.reuse, 0x10, R32 ;  /* 0x0000001000206825 */ /* 0x042fe200078e0020 */
[----:B------:R-:W-:Y:S01]  /*0d70*/  @P6 IADD3 R0, PT, PT, R0, 0x20, RZ ;  /* 0x0000002000006810 */ /* 0x000fe20007ffe0ff */
[----:B------:R3:W5:Y:S04]  /*0d80*/  @P6 LDG.E.128 R116, desc[UR6][R2.64] ;  /* 0x0000000602746981 */ /* 0x000768000c1e1d00 */
[C---:B0-----:R-:W-:Y:S01]  /*0d90*/  @P5 IMAD.WIDE.U32 R34, R0.reuse, 0x10, R34 ;  /* 0x0000001000225825 */ /* 0x041fe200078e0022 */
[----:B------:R3:W5:Y:S03]  /*0da0*/  @P6 LDG.E.128 R112, desc[UR6][R32.64] ;  /* 0x0000000620706981 */ /* 0x000766000c1e1d00 */
[----:B------:R-:W-:Y:S01]  /*0db0*/  @P5 IMAD.WIDE.U32 R36, R0, 0x10, R36 ;  /* 0x0000001000245825 */ /* 0x000fe200078e0024 */
[----:B------:R3:W5:Y:S04]  /*0dc0*/  @P5 LDG.E.128 R108, desc[UR6][R34.64] ;  /* 0x00000006226c5981 */ /* 0x000768000c1e1d00 */
[----:B------:R3:W5:Y:S01]  /*0dd0*/  @P5 LDG.E.128 R104, desc[UR6][R36.64] ;  /* 0x0000000624685981 */ /* 0x000762000c1e1d00 */
[----:B------:R-:W-:Y:S01]  /*0de0*/  ISETP.GE.U32.AND P0, PT, R12, 0x280, PT ;  /* 0x000002800c00780c */ /* 0x000fe20003f06070 */
[----:B------:R-:W-:-:S12]  /*0df0*/  @P5 VIADD R0, R0, 0x20 ;  /* 0x0000002000005836 */ /* 0x000fd80000000000 */
        /* <DEDUP_REMOVED lines=8> */
.L_x_79801:
        /* <DEDUP_REMOVED lines=25> */
[----:B------:R-:W1:Y:S08]  /*1010*/  @P3 LDC.64 R14, c[0x0][0x3d0] ;  /* 0x0000f400ff0e3b82 */ /* 0x000e700000000a00 */
[----:B------:R-:W1:Y:S01]  /*1020*/  @P2 LDC.64 R16, c[0x0][0x3d0] ;  /* 0x0000f400ff102b82 */ /* 0x000e620000000a00 */
[C---:B0-----:R-:W-:Y:S01]  /*1030*/  @P5 IMAD.WIDE.U32 R2, R0.reuse, 0x10, R2 ;  /* 0x0000001000025825 */ /* 0x041fe200078e0002 */
[----:B------:R-:W-:-:S05]  /*1040*/  @P5 LOP3.LUT R0, R0, 0x20, RZ, 0xfc, !PT ;  /* 0x0000002000005812 */ /* 0x000fca00078efcff */
[C---:B-1----:R-:W-:Y:S01]  /*1050*/  @P4 IMAD.WIDE.U32 R4, R0.reuse, 0x10, R4 ;  /* 0x0000001000044825 */ /* 0x042fe200078e0004 */
[----:B------:R-:W0:Y:S03]  /*1060*/  @P1 LDC.64 R18, c[0x0][0x3d0] ;  /* 0x0000f400ff121b82 */ /* 0x000e260000000a00 */
[----:B------:R-:W-:-:S04]  /*1070*/  @P4 VIADD R0, R0, 0x20 ;  /* 0x0000002000004836 */ /* 0x000fc80000000000 */
[C---:B------:R-:W-:Y:S01]  /*1080*/  @P3 IMAD.WIDE.U32 R14, R0.reuse, 0x10, R14 ;  /* 0x00000010000e3825 */ /* 0x040fe200078e000e */
[----:B------:R-:W-:Y:S01]  /*1090*/  @P3 IADD3 R0, PT, PT, R0, 0x20, RZ ;  /* 0x0000002000003810 */ /* 0x000fe20007ffe0ff */
[----:B------:R-:W1:Y:S04]  /*10a0*/  @P0 LDC.64 R20, c[0x0][0x3d0] ;  /* 0x0000f400ff140b82 */ /* 0x000e680000000a00 */
[----:B------:R-:W-:-:S04]  /*10b0*/  @P2 IMAD.WIDE.U32 R16, R0, 0x10, R16 ;  /* 0x0000001000102825 */ /* 0x000fc800078e0010 */
[----:B------:R-:W1:Y:S01]  /*10c0*/  @P6 LDC.64 R22, c[0x0][0x3d0] ;  /* 0x0000f400ff166b82 */ /* 0x000e620000000a00 */
[----:B--2---:R-:W2:Y:S04]  /*10d0*/  @P5 LDG.E.128 R36, desc[UR6][R2.64] ;  /* 0x0000000602245981 */ /* 0x004ea8000c1e1d00 */
[----:B---3--:R-:W3:Y:S04]  /*10e0*/  @P4 LDG.E.128 R32, desc[UR6][R4.64] ;  /* 0x0000000604204981 */ /* 0x008ee8000c1e1d00 */
[----:B----4-:R-:W4:Y:S04]  /*10f0*/  @P3 LDG.E.128 R28, desc[UR6][R14.64] ;  /* 0x000000060e1c3981 */ /* 0x010f28000c1e1d00 */
[----:B------:R1:W4:Y:S01]  /*1100*/  @P2 LDG.E.128 R24, desc[UR6][R16.64] ;  /* 0x0000000610182981 */ /* 0x000322000c1e1d00 */
[----:B------:R-:W-:-:S04]  /*1110*/  @P2 VIADD R0, R0, 0x20 ;  /* 0x0000002000002836 */ /* 0x000fc80000000000 */
[----:B0-----:R-:W-:-:S04]  /*1120*/  @P1 IMAD.WIDE.U32 R18, R0, 0x10, R18 ;  /* 0x0000001000121825 */ /* 0x001fc800078e0012 */
[----:B------:R-:W-:Y:S01]  /*1130*/  @P1 VIADD R0, R0, 0x20 ;  /* 0x0000002000001836 */ /* 0x000fe20000000000 */
[----:B------:R0:W5:Y:S01]  /*1140*/  @P1 LDG.E.128 R248, desc[UR6][R18.64] ;  /* 0x0000000612f81981 */ /* 0x000162000c1e1d00 */
[----:B------:R-:W-:Y:S02]  /*1150*/  ISETP.GE.U32.AND P1, PT, R12, 0x180, PT ;  /* 0x000001800c00780c */ /* 0x000fe40003f26070 */
[C---:B-1----:R-:W-:Y:S01]  /*1160*/  @P0 IMAD.WIDE.U32 R20, R0.reuse, 0x10, R20 ;  /* 0x0000001000140825 */ /* 0x042fe200078e0014 */
[----:B------:R-:W-:-:S04]  /*1170*/  @P0 IADD3 R0, PT, PT, R0, 0x20, RZ ;  /* 0x0000002000000810 */ /* 0x000fc80007ffe0ff */
[----:B------:R1:W5:Y:S01]  /*1180*/  @P0 LDG.E.128 R244, desc[UR6][R20.64] ;  /* 0x0000000614f40981 */ /* 0x000362000c1e1d00 */
[----:B------:R-:W-:Y:S01]  /*1190*/  ISETP.GE.U32.AND P0, PT, R12, 0x1a0, PT ;  /* 0x000001a00c00780c */ /* 0x000fe20003f06070 */
[----:B------:R-:W-:-:S04]  /*11a0*/  @P6 IMAD.WIDE.U32 R22, R0, 0x10, R22 ;  /* 0x0000001000166825 */ /* 0x000fc800078e0016 */
[----:B------:R-:W-:Y:S01]  /*11b0*/  @P6 VIADD R0, R0, 0x20 ;  /* 0x0000002000006836 */ /* 0x000fe20000000000 */
[----:B------:R-:W4:Y:S01]  /*11c0*/  @P1 LDC.64 R16, c[0x0][0x3d0] ;  /* 0x0000f400ff101b82 */ /* 0x000f220000000a00 */
[----:B------:R-:W5:Y:S01]  /*11d0*/  @P6 LDG.E.128 R236, desc[UR6][R22.64] ;  /* 0x0000000616ec6981 */ /* 0x000f62000c1e1d00 */
[----:B------:R-:W-:-:S06]  /*11e0*/  ISETP.GE.U32.AND P6, PT, R12, 0x1c0, PT ;  /* 0x000001c00c00780c */ /* 0x000fcc0003fc6070 */
[----:B0-----:R-:W0:Y:S08]  /*11f0*/  @P0 LDC.64 R18, c[0x0][0x3d0] ;  /* 0x0000f400ff120b82 */ /* 0x001e300000000a00 */
[----:B-1----:R-:W1:Y:S01]  /*1200*/  @P6 LDC.64 R20, c[0x0][0x3d0] ;  /* 0x0000f400ff146b82 */ /* 0x002e620000000a00 */
[----:B--2---:R-:W-:Y:S04]  /*1210*/  @P5 STL.64 [R1+0x30], R36 ;  /* 0x0000302401005387 */ /* 0x004fe80000100a00 */
[----:B------:R-:W-:Y:S01]  /*1220*/  @P5 STL.64 [R1+0x38], R38 ;  /* 0x0000382601005387 */ /* 0x000fe20000100a00 */
[----:B------:R-:W-:-:S03]  /*1230*/  ISETP.GE.U32.AND P5, PT, R12, 0x100, PT ;  /* 0x000001000c00780c */ /* 0x000fc60003fa6070 */
[----:B---3--:R-:W-:Y:S10]  /*1240*/  @P4 STL.64 [R1+0x20], R32 ;  /* 0x0000202001004387 */ /* 0x008ff40000100a00 */
[----:B------:R-:W2:Y:S01]  /*1250*/  @P5 LDC.64 R2, c[0x0][0x3d0] ;  /* 0x0000f400ff025b82 */ /* 0x000ea20000000a00 */
[----:B------:R-:W-:Y:S01]  /*1260*/  @P4 STL.64 [R1+0x28], R34 ;  /* 0x0000282201004387 */ /* 0x000fe20000100a00 */
[----:B------:R-:W-:-:S03]  /*1270*/  ISETP.GE.U32.AND P4, PT, R12, 0x120, PT ;  /* 0x000001200c00780c */ /* 0x000fc60003f86070 */
[----:B----4-:R-:W-:Y:S10]  /*1280*/  @P3 STL.64 [R1+0x10], R28 ;  /* 0x0000101c01003387 */ /* 0x010ff40000100a00 */
[----:B------:R-:W3:Y:S01]  /*1290*/  @P4 LDC.64 R4, c[0x0][0x3d0] ;  /* 0x0000f400ff044b82 */ /* 0x000ee20000000a00 */
[----:B------:R-:W-:Y:S01]  /*12a0*/  @P3 STL.64 [R1+0x18], R30 ;  /* 0x0000181e01003387 */ /* 0x000fe20000100a00 */
[----:B------:R-:W-:-:S03]  /*12b0*/  ISETP.GE.U32.AND P3, PT, R12, 0x140, PT ;  /* 0x000001400c00780c */ /* 0x000fc60003f66070 */
[----:B------:R4:W-:Y:S10]  /*12c0*/  @P2 STL.64 [R1], R24 ;  /* 0x0000001801002387 */ /* 0x0009f40000100a00 */
[----:B------:R-:W0:Y:S01]  /*12d0*/  @P3 LDC.64 R14, c[0x0][0x3d0] ;  /* 0x0000f400ff0e3b82 */ /* 0x000e220000000a00 */
[----:B------:R1:W-:Y:S01]  /*12e0*/  @P2 STL.64 [R1+0x8], R26 ;  /* 0x0000081a01002387 */ /* 0x0003e20000100a00 */
[----:B------:R-:W-:Y:S01]  /*12f0*/  ISETP.GE.U32.AND P2, PT, R12, 0x160, PT ;  /* 0x000001600c00780c */ /* 0x000fe20003f46070 */
[----:B--2---:R-:W-:-:S12]  /*1300*/  @P5 IMAD.WIDE.U32 R2, R0, 0x10, R2 ;  /* 0x0000001000025825 */ /* 0x004fd800078e0002 */
[----:B----4-:R-:W2:Y:S01]  /*1310*/  @P2 LDC.64 R24, c[0x0][0x3d0] ;  /* 0x0000f400ff182b82 */ /* 0x010ea20000000a00 */
[----:B------:R-:W-:Y:S01]  /*1320*/  @P5 VIADD R0, R0, 0x20 ;  /* 0x0000002000005836 */ /* 0x000fe20000000000 */
[----:B------:R4:W5:Y:S01]  /*1330*/  @P5 LDG.E.128 R228, desc[UR6][R2.64] ;  /* 0x0000000602e45981 */ /* 0x000962000c1e1d00 */
[----:B------:R-:W-:Y:S02]  /*1340*/  ISETP.GE.U32.AND P5, PT, R12, 0x1e0, PT ;  /* 0x000001e00c00780c */ /* 0x000fe40003fa6070 */
[C---:B---3--:R-:W-:Y:S01]  /*1350*/  @P4 IMAD.WIDE.U32 R4, R0.reuse, 0x10, R4 ;  /* 0x0000001000044825 */ /* 0x048fe200078e0004 */
[----:B------:R-:W-:-:S04]  /*1360*/  @P4 IADD3 R0, PT, PT, R0, 0x20, RZ ;  /* 0x0000002000004810 */ /* 0x000fc80007ffe0ff */
[----:B------:R-:W5:Y:S01]  /*1370*/  @P4 LDG.E.128 R224, desc[UR6][R4.64] ;  /* 0x0000000604e04981 */ /* 0x000f62000c1e1d00 */
[----:B0-----:R-:W-:Y:S01]  /*1380*/  @P3 IMAD.WIDE.U32 R14, R0, 0x10, R14 ;  /* 0x00000010000e3825 */ /* 0x001fe200078e000e */
[----:B------:R-:W-:-:S03]  /*1390*/  ISETP.GE.U32.AND P4, PT, R12, 0x200, PT ;  /* 0x000002000c00780c */ /* 0x000fc60003f86070 */
[----:B------:R-:W-:Y:S01]  /*13a0*/  @P3 VIADD R0, R0, 0x20 ;  /* 0x0000002000003836 */ /* 0x000fe20000000000 */
[----:B------:R0:W5:Y:S01]  /*13b0*/  @P3 LDG.E.128 R220, desc[UR6][R14.64] ;  /* 0x000000060edc3981 */ /* 0x000162000c1e1d00 */
[----:B------:R-:W-:Y:S01]  /*13c0*/  ISETP.GE.U32.AND P3, PT, R12, 0x220, PT ;  /* 0x000002200c00780c */ /* 0x000fe20003f66070 */
[----:B----4-:R-:W3:Y:S01]  /*13d0*/  @P5 LDC.64 R2, c[0x0][0x3d0] ;  /* 0x0000f400ff025b82 */ /* 0x010ee20000000a00 */
[----:B--2---:R-:W-:-:S07]  /*13e0*/  @P2 IMAD.WIDE.U32 R24, R0, 0x10, R24 ;  /* 0x0000001000182825 */ /* 0x004fce00078e0018 */
[----:B------:R-:W2:Y:S01]  /*13f0*/  @P4 LDC.64 R22, c[0x0][0x3d0] ;  /* 0x0000f400ff164b82 */ /* 0x000ea20000000a00 */
[----:B------:R-:W-:Y:S01]  /*1400*/  @P2 VIADD R0, R0, 0x20 ;  /* 0x0000002000002836 */ /* 0x000fe20000000000 */
[----:B------:R4:W5:Y:S01]  /*1410*/  @P2 LDG.E.128 R216, desc[UR6][R24.64] ;  /* 0x0000000618d82981 */ /* 0x000962000c1e1d00 */
[----:B------:R-:W-:Y:S02]  /*1420*/  ISETP.GE.U32.AND P2, PT, R12, 0x240, PT ;  /* 0x000002400c00780c */ /* 0x000fe40003f46070 */
[C---:B------:R-:W-:Y:S01]  /*1430*/  @P1 IMAD.WIDE.U32 R16, R0.reuse, 0x10, R16 ;  /* 0x0000001000101825 */ /* 0x040fe200078e0010 */
[----:B------:R-:W-:Y:S02]  /*1440*/  @P1 IADD3 R0, PT, PT, R0, 0x20, RZ ;  /* 0x0000002000001810 */ /* 0x000fe40007ffe0ff */
[----:B0-----:R-:W0:Y:S02]  /*1450*/  @P3 LDC.64 R14, c[0x0][0x3d0] ;  /* 0x0000f400ff0e3b82 */ /* 0x001e240000000a00 */
[----:B------:R0:W5:Y:S01]  /*1460*/  @P1 LDG.E.128 R212, desc[UR6][R16.64] ;  /* 0x0000000610d41981 */ /* 0x000162000c1e1d00 */
[----:B------:R-:W-:Y:S01]  /*1470*/  @P0 IMAD.WIDE.U32 R18, R0, 0x10, R18 ;  /* 0x0000001000120825 */ /* 0x000fe200078e0012 */
[----:B------:R-:W-:-:S03]  /*1480*/  ISETP.GE.U32.AND P1, PT, R12, 0x260, PT ;  /* 0x000002600c00780c */ /* 0x000fc60003f26070 */
[----:B------:R-:W-:Y:S01]  /*1490*/  @P0 VIADD R0, R0, 0x20 ;  /* 0x0000002000000836 */ /* 0x000fe20000000000 */
[----:B------:R0:W5:Y:S01]  /*14a0*/  @P0 LDG.E.128 R208, desc[UR6][R18.64] ;  /* 0x0000000612d00981 */ /* 0x000162000c1e1d00 */
[----:B------:R-:W-:Y:S01]  /*14b0*/  ISETP.GE.U32.AND P0, PT, R12, 0x280, PT ;  /* 0x000002800c00780c */ /* 0x000fe20003f06070 */
[----:B-1----:R-:W1:Y:S01]  /*14c0*/  @P2 LDC.64 R26, c[0x0][0x3d0] ;  /* 0x0000f400ff1a2b82 */ /* 0x002e620000000a00 */
[----:B------:R-:W-:-:S04]  /*14d0*/  @P6 IMAD.WIDE.U32 R20, R0, 0x10, R20 ;  /* 0x0000001000146825 */ /* 0x000fc800078e0014 */
[----:B------:R-:W-:Y:S01]  /*14e0*/  @P6 VIADD R0, R0, 0x20 ;  /* 0x0000002000006836 */ /* 0x000fe20000000000 */
[----:B------:R0:W5:Y:S02]  /*14f0*/  @P6 LDG.E.128 R204, desc[UR6][R20.64] ;  /* 0x0000000614cc6981 */ /* 0x000164000c1e1d00 */
[----:B----4-:R-:W4:Y:S01]  /*1500*/  @P1 LDC.64 R24, c[0x0][0x3d0] ;  /* 0x0000f400ff181b82 */ /* 0x010f220000000a00 */
[C---:B---3--:R-:W-:Y:S01]  /*1510*/  @P5 IMAD.WIDE.U32 R4, R0.reuse, 0x10, R2 ;  /* 0x0000001000045825 */ /* 0x048fe200078e0002 */
[----:B------:R-:W-:-:S04]  /*1520*/  @P5 IADD3 R0, PT, PT, R0, 0x20, RZ ;  /* 0x0000002000005810 */ /* 0x000fc80007ffe0ff */
[----:B------:R3:W5:Y:S02]  /*1530*/  @P5 LDG.E.128 R140, desc[UR6][R4.64] ;  /* 0x00000006048c5981 */ /* 0x000764000c1e1d00 */
[----:B------:R-:W3:Y:S01]  /*1540*/  @P0 LDC.64 R2, c[0x0][0x3d0] ;  /* 0x0000f400ff020b82 */ /* 0x000ee20000000a00 */
[----:B--2---:R-:W-:-:S04]  /*1550*/  @P4 IMAD.WIDE.U32 R22, R0, 0x10, R22 ;  /* 0x0000001000164825 */ /* 0x004fc800078e0016 */
[----:B------:R-:W-:Y:S01]  /*1560*/  @P4 VIADD R0, R0, 0x20 ;  /* 0x0000002000004836 */ /* 0x000fe20000000000 */
[----:B------:R2:W5:Y:S03]  /*1570*/  @P4 LDG.E.128 R132, desc[UR6][R22.64] ;  /* 0x0000000616844981 */ /* 0x000566000c1e1d00 */
[----:B0-----:R-:W-:-:S04]  /*1580*/  @P3 IMAD.WIDE.U32 R14, R0, 0x10, R14 ;  /* 0x00000010000e3825 */ /* 0x001fc800078e000e */
[----:B------:R-:W-:Y:S01]  /*1590*/  @P3 VIADD R0, R0, 0x20 ;  /* 0x0000002000003836 */ /* 0x000fe20000000000 */
[----:B------:R2:W5:Y:S03]  /*15a0*/  @P3 LDG.E.128 R124, desc[UR6][R14.64] ;  /* 0x000000060e7c3981 */ /* 0x000566000c1e1d00 */
[C---:B-1----:R-:W-:Y:S01]  /*15b0*/  @P2 IMAD.WIDE.U32 R26, R0.reuse, 0x10, R26 ;  /* 0x00000010001a2825 */ /* 0x042fe200078e001a */
[----:B------:R-:W-:-:S04]  /*15c0*/  @P2 IADD3 R0, PT, PT, R0, 0x20, RZ ;  /* 0x0000002000002810 */ /* 0x000fc80007ffe0ff */
[----:B------:R2:W5:Y:S01]  /*15d0*/  @P2 LDG.E.128 R116, desc[UR6][R26.64] ;  /* 0x000000061a742981 */ /* 0x000562000c1e1d00 */
[----:B----4-:R-:W-:-:S04]  /*15e0*/  @P1 IMAD.WIDE.U32 R24, R0, 0x10, R24 ;  /* 0x0000001000181825 */ /* 0x010fc800078e0018 */
[----:B------:R-:W-:Y:S01]  /*15f0*/  @P1 VIADD R0, R0, 0x20 ;  /* 0x0000002000001836 */ /* 0x000fe20000000000 */
[----:B------:R2:W5:Y:S03]  /*1600*/  @P1 LDG.E.128 R108, desc[UR6][R24.64] ;  /* 0x00000006186c1981 */ /* 0x000566000c1e1d00 */
[----:B---3--:R-:W-:-:S05]  /*1610*/  @P0 IMAD.WIDE.U32 R2, R0, 0x10, R2 ;  /* 0x0000001000020825 */ /* 0x008fca00078e0002 */
        /* <DEDUP_REMOVED lines=40> */
[----:B--2---:R-:W-:-:S07]  /*18a0*/  @P0 CS2R R100, SRZ ;  /* 0x0000000000640805 */ /* 0x004fce000001ff00 */
.L_x_79802:
[----:B------:R-:W-:Y:S05]  /*18b0*/  BSYNC.RECONVERGENT B0 ;  /* 0x0000000000007941 */ /* 0x000fea0003800200 */
.L_x_79800:
[----:B------:R-:W0:Y:S02]  /*18c0*/  LDCU UR8, c[0x0][0x384] ;  /* 0x00007080ff0877ac */ /* 0x000e240008000800 */
[----:B0-----:R-:W-:-:S13]  /*18d0*/  ISETP.GE.AND P0, PT, R232, UR8, PT ;  /* 0x00000008e8007c0c */ /* 0x001fda000bf06270 */
[----:B------:R-:W-:Y:S05]  /*18e0*/  @P0 EXIT ;  /* 0x000000000000094d */ /* 0x000fea0003800000 */
[----:B------:R-:W-:Y:S01]  /*18f0*/  IMAD.HI.U32 R2, R11, -0x2daee0ad, RZ ;  /* 0xd2511f530b027827 */ /* 0x000fe200078e00ff */
[----:B------:R-:W-:Y:S01]  /*1900*/  LOP3.LUT R8, R8, 0x3, RZ, 0xc0, !PT ;  /* 0x0000000308087812 */ /* 0x000fe200078ec0ff */
[----:B------:R-:W0:Y:S02]  /*1910*/  LDCU.U8 UR11, c[0x0][0x410] ;  /* 0x00008200ff0b77ac */ /* 0x000e240008000000 */
[----:B------:R-:W-:Y:S01]  /*1920*/  IMAD.HI.U32 R0, R13, -0x326172a9, RZ ;  /* 0xcd9e8d570d007827 */ /* 0x000fe200078e00ff */
[----:B------:R-:W-:-:S03]  /*1930*/  LOP3.LUT R2, R2, UR5, RZ, 0x3c, !PT ;  /* 0x0000000502027c12 */ /* 0x000fc6000f8e3cff */
[----:B------:R-:W-:Y:S01]  /*1940*/  IMAD R4, R13, -0x326172a9, RZ ;  /* 0xcd9e8d570d047824 */ /* 0x000fe200078e02ff */
[----:B------:R-:W-:Y:S01]  /*1950*/  LOP3.LUT R0, R7, UR4, R0, 0x96, !PT ;  /* 0x0000000407007c12 */ /* 0x000fe2000f8e9600 */
[----:B------:R-:W-:-:S04]  /*1960*/  IMAD.HI.U32 R3, R2, -0x326172a9, RZ ;  /* 0xcd9e8d5702037827 */ /* 0x000fc800078e00ff */
[----:B------:R-:W-:Y:S01]  /*1970*/  IMAD R6, R11, -0x2daee0ad, RZ ;  /* 0xd2511f530b067824 */ /* 0x000fe200078e02ff */
[----:B------:R-:W-:Y:S01]  /*1980*/  LOP3.LUT R3, R4, UR10, R3, 0x96, !PT ;  /* 0x0000000a04037c12 */ /* 0x000fe2000f8e9603 */
[----:B------:R-:W-:Y:S01]  /*1990*/  IMAD.HI.U32 R5, R0, -0x2daee0ad, RZ ;  /* 0xd2511f5300057827 */ /* 0x000fe200078e00ff */
        /* <DEDUP_REMOVED lines=24> */
[----:B------:R-:W-:Y:S01]  /*1b20*/  IMAD.HI.U32 R3, R2, -0x326172a9, RZ ;  /* 0xcd9e8d5702037827 */ /* 0x000fe200078e00ff */
[----:B---3--:R-:W-:-:S03]  /*1b30*/  UISETP.NE.U32.AND UP0, UPT, UR14, URZ, UPT ;  /* 0x000000ff0e00728c */ /* 0x008fc6000bf05070 */
[----:B------:R-:W-:Y:S01]  /*1b40*/  IMAD.HI.U32 R5, R0, -0x2daee0ad, RZ ;  /* 0xd2511f5300057827 */ /* 0x000fe200078e00ff */
[----:B------:R-:W-:Y:S01]  /*1b50*/  LOP3.LUT R3, R4, UR19, R3, 0x96, !PT ;  /* 0x0000001304037c12 */ /* 0x000fe2000f8e9603 */
[----:B------:R-:W-:Y:S02]  /*1b60*/  UISETP.NE.AND.EX UP0, UPT, UR15, URZ, UPT, UP0 ;  /* 0x000000ff0f00728c */ /* 0x000fe4000bf05300 */
        /* <DEDUP_REMOVED lines=25> */
[----:B------:R-:W-:Y:S01]  /*1d00*/  IMAD.MOV.U32 R6, RZ, RZ, RZ ;  /* 0x000000ffff067224 */ /* 0x000fe200078e00ff */
[----:B------:R-:W-:Y:S01]  /*1d10*/  LOP3.LUT R10, R3, UR27, R10, 0x96, !PT ;  /* 0x0000001b030a7c12 */ /* 0x000fe2000f8e960a */
[----:B------:R-:W-:Y:S02]  /*1d20*/  IMAD R5, R0, -0x2daee0ad, RZ ;  /* 0xd2511f5300057824 */ /* 0x000fe400078e02ff */
[----:B012---:R-:W-:-:S07]  /*1d30*/  IMAD R4, R2, -0x326172a9, RZ ;  /* 0xcd9e8d5702047824 */ /* 0x007fce00078e02ff */
.L_x_80723:
[----:B------:R-:W0:Y:S01]  /*1d40*/  @UP0 LDCU.64 UR14, c[0x0][0x3e0] ;  /* 0x00007c00ff0e07ac */ /* 0x000e220008000a00 */
[----:B------:R-:W-:Y:S01]  /*1d50*/  PLOP3.LUT P0, PT, PT, PT, UP0, 0x80, 0x8 ;  /* 0x000000000008781c */ /* 0x000fe20003f0f008 */
[----:B-1234-:R-:W-:Y:S01]  /*1d60*/  HFMA2 R200, -RZ, RZ, 0, 2.384185791015625e-07 ;  /* 0x00000004ffc87431 */ /* 0x01efe200000001ff */
[----:B------:R-:W-:Y:S01]  /*1d70*/  PLOP3.LUT P1, PT, PT, PT, UP0, 0x80, 0x8 ;  /* 0x000000000008781c */ /* 0x000fe20003f2f008 */
[----:B------:R-:W-:-:S10]  /*1d80*/  IMAD.MOV.U32 R15, RZ, RZ, 0x3f800000 ;  /* 0x3f800000ff0f7424 */ /* 0x000fd400078e00ff */
[----:B0-----:R-:W-:-:S05]  /*1d90*/  @P0 IMAD.WIDE R200, R232, R200, UR14 ;  /* 0x0000000ee8c80e25 */ /* 0x001fca000f8e02c8 */
[----:B-----5:R0:W5:Y:S01]  /*1da0*/  @P1 LDG.E R15, desc[UR6][R200.64] ;  /* 0x00000006c80f1981 */ /* 0x020162000c1e1900 */
        /* <DEDUP_REMOVED lines=30> */
.L_x_88400:
[----:B------:R-:W-:Y:S05]  /*1f90*/  BRX R234 -0x1fa0                                       (*"BRANCH_TARGETS .L_x_88401,.L_x_88402,.L_x_88403"*) ;  /* 0xffffffe0ea187949 */ /* 0x000fea000383ffff */
.L_x_88403:
[----:B------:R-:W-:Y:S01]  /*1fa0*/  VIADD R233, R8, 0x1 ;  /* 0x0000000108e97836 */ /* 0x000fe20000000000 */
[----:B------:R-:W-:Y:S01]  /*1fb0*/  MOV R14, R5 ;  /* 0x00000005000e7202 */ /* 0x000fe20000000f00 */
[----:B------:R-:W-:Y:S01]  /*1fc0*/  IMAD.MOV.U32 R234, RZ, RZ, R9 ;  /* 0x000000ffffea7224 */ /* 0x000fe200078e0009 */
[----:B------:R-:W-:Y:S06]  /*1fd0*/  BRA `(.L_x_79807) ;  /* 0x00000004003c7947 */ /* 0x000fec0003800000 */
.L_x_88401:
[----:B------:R-:W-:Y:S01]  /*1fe0*/  IMAD.MOV.U32 R14, RZ, RZ, R5 ;  /* 0x000000ffff0e7224 */ /* 0x000fe200078e0005 */
[----:B------:R-:W-:Y:S01]  /*1ff0*/  MOV R233, 0x3 ;  /* 0x0000000300e97802 */ /* 0x000fe20000000f00 */
[----:B------:R-:W-:Y:S01]  /*2000*/  IMAD.MOV.U32 R234, RZ, RZ, R10 ;  /* 0x000000ffffea7224 */ /* 0x000fe200078e000a */
[----:B------:R-:W-:Y:S06]  /*2010*/  BRA `(.L_x_79807) ;  /* 0x00000004002c7947 */ /* 0x000fec0003800000 */
.L_x_88402:
        /* <DEDUP_REMOVED lines=12> */
.L_x_79809:
[----:B------:R-:W-:Y:S05]  /*20e0*/  BSYNC.RECONVERGENT B2 ;  /* 0x0000000000027941 */ /* 0x000fea0003800200 */
.L_x_79808:
        /* <DEDUP_REMOVED lines=62> */
.L_x_79807:
[----:B------:R-:W-:Y:S05]  /*24d0*/  BSYNC.RECONVERGENT B1 ;  /* 0x0000000000017941 */ /* 0x000fea0003800200 */
.L_x_79806:
[----:B------:R-:W0:Y:S01]  /*24e0*/  LDC R242, c[0x0][0x404] ;  /* 0x00010100fff27b82 */ /* 0x000e220000000800 */
[----:B------:R-:W-:Y:S01]  /*24f0*/  I2FP.F32.U32 R5, R234 ;  /* 0x000000ea00057245 */ /* 0x000fe20000201000 */
[----:B------:R-:W-:Y:S01]  /*2500*/  IMAD.MOV.U32 R241, RZ, RZ, 0x2f800000 ;  /* 0x2f800000fff17424 */ /* 0x000fe200078e00ff */
[----:B------:R-:W-:Y:S01]  /*2510*/  ISETP.NE.AND P1, PT, R233, 0x1, PT ;  /* 0x00000001e900780c */ /* 0x000fe20003f25270 */
[----:B------:R-:W-:Y:S02]  /*2520*/  BSSY.RECONVERGENT B1, `(.L_x_79810) ;  /* 0x000005e000017945 */ /* 0x000fe40003800200 */
[----:B------:R-:W-:Y:S02]  /*2530*/  FFMA.FTZ R5, R5, R241, 1.1641532182693481445e-10 ;  /* 0x2f00000005057423 */ /* 0x000fe400000100f1 */
[----:B------:R-:W1:Y:S03]  /*2540*/  LDC R240, c[0x0][0x408] ;  /* 0x00010200fff07b82 */ /* 0x000e660000000800 */
[----:B0-----:R-:W-:Y:S01]  /*2550*/  FSETP.GTU.FTZ.AND P0, PT, R5, R242, PT ;  /* 0x000000f20500720b */ /* 0x001fe20003f1c000 */
[----:B-----5:R-:W-:-:S04]  /*2560*/  FMUL.FTZ R5, R92, R15 ;  /* 0x0000000f5c057220 */ /* 0x020fc80000410000 */
[----:B-1----:R-:W-:-:S05]  /*2570*/  FMUL.FTZ R5, R5, R240 ;  /* 0x000000f005057220 */ /* 0x002fca0000410000 */
        /* <DEDUP_REMOVED lines=14> */
.L_x_79812:
        /* <DEDUP_REMOVED lines=12> */
.L_x_79814:
[----:B------:R-:W-:Y:S05]  /*2720*/  BSYNC.RECONVERGENT B2 ;  /* 0x0000000000027941 */ /* 0x000fea0003800200 */
.L_x_79813:
        /* <DEDUP_REMOVED lines=61> */
.L_x_79811:
[----:B------:R-:W-:Y:S05]  /*2b00*/  BSYNC.RECONVERGENT B1 ;  /* 0x0000000000017941 */ /* 0x000fea0003800200 */
.L_x_79810:
[----:B------:R-:W-:Y:S01]  /*2b10*/  I2FP.F32.U32 R8, R200 ;  /* 0x000000c800087245 */ /* 0x000fe20000201000 */
[----:B------:R-:W-:Y:S01]  /*2b20*/  BSSY.RECONVERGENT B1, `(.L_x_79815) ;  /* 0x000005e000017945 */ /* 0x000fe20003800200 */
[----:B------:R-:W-:Y:S01]  /*2b30*/  ISETP.NE.AND P2, PT, R5, 0x1, PT ;  /* 0x000000010500780c */ /* 0x000fe20003f45270 */
[----:B------:R-:W-:Y:S02]  /*2b40*/  IMAD.MOV.U32 R200, RZ, RZ, R4 ;  /* 0x000000ffffc87224 */ /* 0x000fe400078e0004 */
[----:B------:R-:W-:-:S05]  /*2b50*/  FFMA.FTZ R8, R8, R241, 1.1641532182693481445e-10 ;  /* 0x2f00000008087423 */ /* 0x000fca00000100f1 */
        /* <DEDUP_REMOVED lines=16> */
.L_x_79817:
        /* <DEDUP_REMOVED lines=12> */
.L_x_79819:
[----:B------:R-:W-:Y:S05]  /*2d20*/  BSYNC.RECONVERGENT B2 ;  /* 0x0000000000027941 */ /* 0x000fea0003800200 */
.L_x_79818:
        /* <DEDUP_REMOVED lines=59> */
[----:B------:R-:W-:Y:S01]  /*30e0*/  HFMA2 R201, -RZ, RZ, 0, 0 ;  /* 0x00000000ffc97431 */ /* 0x000fe200000001ff */
[----:B------:R-:W-:-:S07]  /*30f0*/  LOP3.LUT R9, R8, UR13, R5, 0x96, !PT ;  /* 0x0000000d08097c12 */ /* 0x000fce000f8e9605 */
.L_x_79816:
[----:B------:R-:W-:Y:S05]  /*3100*/  BSYNC.RECONVERGENT B1 ;  /* 0x0000000000017941 */ /* 0x000fea0003800200 */
.L_x_79815:
[----:B------:R-:W-:Y:S01]  /*3110*/  I2FP.F32.U32 R5, R200 ;  /* 0x000000c800057245 */ /* 0x000fe20000201000 */
[----:B------:R-:W-:Y:S01]  /*3120*/  BSSY.RECONVERGENT B1, `(.L_x_79820) ;  /* 0x000005e000017945 */ /* 0x000fe20003800200 */
[----:B------:R-:W-:Y:S01]  /*3130*/  ISETP.NE.AND P3, PT, R201, 0x1, PT ;  /* 0x00000001c900780c */ /* 0x000fe20003f65270 */
[----:B------:R-:W-:Y:S02]  /*3140*/  IMAD.MOV.U32 R8, RZ, RZ, 0x2 ;  /* 0x00000002ff087424 */ /* 0x000fe400078e00ff */
        /* <DEDUP_REMOVED lines=17> */
.L_x_79822:
        /* <DEDUP_REMOVED lines=12> */
.L_x_79824:
[----:B------:R-:W-:Y:S05]  /*3320*/  BSYNC.RECONVERGENT B2 ;  /* 0x0000000000027941 */ /* 0x000fea0003800200 */
.L_x_79823:
        /* <DEDUP_REMOVED lines=60> */
[----:B------:R-:W-:-:S07]  /*36f0*/  IMAD.MOV.U32 R8, RZ, RZ, RZ ;  /* 0x000000ffff087224 */ /* 0x000fce00078e00ff */
.L_x_79821:
[----:B------:R-:W-:Y:S05]  /*3700*/  BSYNC.RECONVERGENT B1 ;  /* 0x0000000000017941 */ /* 0x000fea0003800200 */
.L_x_79820:
[----:B------:R-:W-:-:S05]  /*3710*/  I2FP.F32.U32 R5, R200 ;  /* 0x000000c800057245 */ /* 0x000fca0000201000 */
[----:B------:R-:W-:-:S05]  /*3720*/  FFMA.FTZ R5, R5, R241, 1.1641532182693481445e-10 ;  /* 0x2f00000005057423 */ /* 0x000fca00000100f1 */
[----:B------:R-:W-:Y:S01]  /*3730*/  FSETP.GTU.FTZ.AND P4, PT, R5, R242, PT ;  /* 0x000000f20500720b */ /* 0x000fe20003f9c000 */
[----:B------:R-:W-:-:S03]  /*3740*/  FMUL.FTZ R5, R95, R15 ;  /* 0x0000000f5f057220 */ /* 0x000fc60000410000 */
[----:B------:R-:W-:Y:S01]  /*3750*/  PLOP3.LUT P3, PT, P4, PT, PT, 0x8, 0x80 ;  /* 0x000000000080781c */ /* 0x000fe2000276e170 */
[----:B------:R-:W-:-:S05]  /*3760*/  FMUL.FTZ R5, R5, R240 ;  /* 0x000000f005057220 */ /* 0x000fca0000410000 */
[----:B------:R-:W-:-:S05]  /*3770*/  FSEL R5, R5, RZ, !P4 ;  /* 0x000000ff05057208 */ /* 0x000fca0006000000 */
[----:B------:R-:W-:Y:S01]  /*3780*/  FADD.FTZ R95, R203, R5 ;  /* 0x00000005cb5f7221 */ /* 0x000fe20000010000 */
[----:B------:R-:W-:Y:S06]  /*3790*/  BRA `(.L_x_79825) ;  /* 0x00000018000c7947 */ /* 0x000fec0003800000 */
.L_x_79805:
        /* <DEDUP_REMOVED lines=16> */
.L_x_79828:
        /* <DEDUP_REMOVED lines=12> */
.L_x_79830:
[----:B------:R-:W-:Y:S05]  /*3960*/  BSYNC.RECONVERGENT B2 ;  /* 0x0000000000027941 */ /* 0x000fea0003800200 */
.L_x_79829:
        /* <DEDUP_REMOVED lines=62> */
.L_x_79827:
[----:B------:R-:W-:Y:S05]  /*3d50*/  BSYNC.RECONVERGENT B1 ;  /* 0x0000000000017941 */ /* 0x000fea0003800200 */
.L_x_79826:
[----:B------:R-:W0:Y:S01]  /*3d60*/  LDC R234, c[0x0][0x404] ;  /* 0x00010100ffea7b82 */ /* 0x000e220000000800 */
[----:B------:R-:W-:Y:S01]  /*3d70*/  I2FP.F32.U32 R5, R201 ;  /* 0x000000c900057245 */ /* 0x000fe20000201000 */
[----:B------:R-:W-:Y:S01]  /*3d80*/  IMAD.MOV.U32 R235, RZ, RZ, 0x2f800000 ;  /* 0x2f800000ffeb7424 */ /* 0x000fe200078e00ff */
[----:B------:R-:W-:Y:S01]  /*3d90*/  ISETP.NE.AND P1, PT, R200, 0x1, PT ;  /* 0x00000001c800780c */ /* 0x000fe20003f25270 */
[----:B------:R-:W-:Y:S01]  /*3da0*/  BSSY.RECONVERGENT B1, `(.L_x_79831) ;  /* 0x000005c000017945 */ /* 0x000fe20003800200 */
[----:B------:R-:W-:Y:S02]  /*3db0*/  IMAD.MOV.U32 R8, RZ, RZ, 0x2 ;  /* 0x00000002ff087424 */ /* 0x000fe400078e00ff */
[----:B------:R-:W-:Y:S01]  /*3dc0*/  FFMA.FTZ R5, R5, R235, 1.1641532182693481445e-10 ;  /* 0x2f00000005057423 */ /* 0x000fe200000100eb */
[----:B------:R-:W1:Y:S04]  /*3dd0*/  LDC R233, c[0x0][0x408] ;  /* 0x00010200ffe97b82 */ /* 0x000e680000000800 */
[----:B0-----:R-:W-:Y:S01]  /*3de0*/  FSETP.LE.FTZ.AND P0, PT, R5, R234, PT ;  /* 0x000000ea0500720b */ /* 0x001fe20003f13000 */
[----:B-----5:R-:W-:Y:S01]  /*3df0*/  FMUL.FTZ R5, R92, R15 ;  /* 0x0000000f5c057220 */ /* 0x020fe20000410000 */
[----:B------:R-:W-:-:S03]  /*3e00*/  MOV R92, R4 ;  /* 0x00000004005c7202 */ /* 0x000fc60000000f00 */
[----:B-1----:R-:W-:Y:S01]  /*3e10*/  FMUL.FTZ R5, R5, R233 ;  /* 0x000000e905057220 */ /* 0x002fe20000410000 */
        /* <DEDUP_REMOVED lines=9> */
.L_x_79833:
        /* <DEDUP_REMOVED lines=12> */
.L_x_79835:
[----:B------:R-:W-:Y:S05]  /*3f70*/  BSYNC.RECONVERGENT B2 ;  /* 0x0000000000027941 */ /* 0x000fea0003800200 */
.L_x_79834:
        /* <DEDUP_REMOVED lines=62> */
.L_x_79832:
[----:B------:R-:W-:Y:S05]  /*4360*/  BSYNC.RECONVERGENT B1 ;  /* 0x0000000000017941 */ /* 0x000fea0003800200 */
.L_x_79831:
[----:B------:R-:W-:Y:S01]  /*4370*/  ISETP.NE.AND P2, PT, R8, 0x1, PT ;  /* 0x000000010800780c */ /* 0x000fe20003f45270 */
[----:B------:R-:W-:Y:S01]  /*4380*/  FMUL.FTZ R93, R93, R15 ;  /* 0x0000000f5d5d7220 */ /* 0x000fe20000410000 */
[----:B------:R-:W-:Y:S01]  /*4390*/  I2FP.F32.U32 R92, R92 ;  /* 0x0000005c005c7245 */ /* 0x000fe20000201000 */
[----:B------:R-:W-:Y:S01]  /*43a0*/  BSSY.RECONVERGENT B1, `(.L_x_79836) ;  /* 0x000005a000017945 */ /* 0x000fe20003800200 */
[----:B------:R-:W-:Y:S02]  /*43b0*/  IMAD.MOV.U32 R200, RZ, RZ, 0x2 ;  /* 0x00000002ffc87424 */ /* 0x000fe400078e00ff */
        /* <DEDUP_REMOVED lines=13> */
.L_x_79838:
        /* <DEDUP_REMOVED lines=12> */
.L_x_79840:
[----:B------:R-:W-:Y:S05]  /*4550*/  BSYNC.RECONVERGENT B2 ;  /* 0x0000000000027941 */ /* 0x000fea0003800200 */
.L_x_79839:
        /* <DEDUP_REMOVED lines=62> */
.L_x_79837:
[----:B------:R-:W-:Y:S05]  /*4940*/  BSYNC.RECONVERGENT B1 ;  /* 0x0000000000017941 */ /* 0x000fea0003800200 */
.L_x_79836:
[----:B------:R-:W-:Y:S01]  /*4950*/  I2FP.F32.U32 R8, R92 ;  /* 0x0000005c00087245 */ /* 0x000fe20000201000 */
[----:B------:R-:W-:Y:S01]  /*4960*/  BSSY.RECONVERGENT B1, `(.L_x_79841) ;  /* 0x000005c000017945 */ /* 0x000fe20003800200 */
[----:B------:R-:W-:Y:S01]  /*4970*/  ISETP.NE.AND P3, PT, R200, 0x1, PT ;  /* 0x00000001c800780c */ /* 0x000fe20003f65270 */
[----:B------:R-:W-:Y:S02]  /*4980*/  IMAD.MOV.U32 R92, RZ, RZ, R4 ;  /* 0x000000ffff5c7224 */ /* 0x000fe400078e0004 */
[----:B------:R-:W-:-:S05]  /*4990*/  FFMA.FTZ R8, R8, R235, 1.1641532182693481445e-10 ;  /* 0x2f00000008087423 */ /* 0x000fca00000100eb */
[----:B------:R-:W-:Y:S01]  /*49a0*/  FSETP.LE.FTZ.AND P2, PT, R8, R234, PT ;  /* 0x000000ea0800720b */ /* 0x000fe20003f53000 */
        /* <DEDUP_REMOVED lines=12> */
.L_x_79843:
        /* <DEDUP_REMOVED lines=12> */
.L_x_79845:
[----:B------:R-:W-:Y:S05]  /*4b30*/  BSYNC.RECONVERGENT B2 ;  /* 0x0000000000027941 */ /* 0x000fea0003800200 */
.L_x_79844:
        /* <DEDUP_REMOVED lines=62> */
.L_x_79842:
[----:B------:R-:W-:Y:S05]  /*4f20*/  BSYNC.RECONVERGENT B1 ;  /* 0x0000000000017941 */ /* 0x000fea0003800200 */
.L_x_79841:
[----:B------:R-:W-:Y:S01]  /*4f30*/  I2FP.F32.U32 R92, R92 ;  /* 0x0000005c005c7245 */ /* 0x000fe20000201000 */
[----:B------:R-:W-:Y:S01]  /*4f40*/  FMUL.FTZ R95, R95, R15 ;  /* 0x0000000f5f5f7220 */ /* 0x000fe20000410000 */
[----:B------:R-:W-:Y:S02]  /*4f50*/  FSEL R93, R93, RZ, P1 ;  /* 0x000000ff5d5d7208 */ /* 0x000fe40000800000 */
[----:B------:R-:W-:Y:S01]  /*4f60*/  FSEL R94, R94, RZ, P2 ;  /* 0x000000ff5e5e7208 */ /* 0x000fe20001000000 */
[----:B------:R-:W-:Y:S01]  /*4f70*/  FFMA.FTZ R92, R92, R235, 1.1641532182693481445e-10 ;  /* 0x2f0000005c5c7423 */ /* 0x000fe200000100eb */
[----:B------:R-:W-:-:S04]  /*4f80*/  FMUL.FTZ R95, R95, R233 ;  /* 0x000000e95f5f7220 */ /* 0x000fc80000410000 */
[----:B------:R-:W-:Y:S02]  /*4f90*/  FSETP.GTU.FTZ.AND P4, PT, R92, R234, PT ;  /* 0x000000ea5c00720b */ /* 0x000fe40003f9c000 */
[----:B------:R-:W-:Y:S02]  /*4fa0*/  FSEL R92, R5, RZ, P0 ;  /* 0x000000ff055c7208 */ /* 0x000fe40000000000 */
[----:B------:R-:W-:Y:S02]  /*4fb0*/  PLOP3.LUT P3, PT, P4, PT, PT, 0x8, 0x80 ;  /* 0x000000000080781c */ /* 0x000fe4000276e170 */
[----:B------:R-:W-:-:S11]  /*4fc0*/  FSEL R95, R95, RZ, !P4 ;  /* 0x000000ff5f5f7208 */ /* 0x000fd60006000000 */
.L_x_79825:
[----:B------:R-:W0:Y:S01]  /*4fd0*/  LDC.64 R200, c[0x0][0x3a8] ;  /* 0x0000ea00ffc87b82 */ /* 0x000e220000000a00 */
[----:B------:R-:W-:Y:S01]  /*4fe0*/  SEL R5, RZ, 0x1000000, !P3 ;  /* 0x01000000ff057807 */ /* 0x000fe20005800000 */
[----:B0-----:R-:W-:-:S05]  /*4ff0*/  IMAD.WIDE.U32 R200, R3, 0x10, R200 ;  /* 0x0000001003c87825 */ /* 0x001fca00078e00c8 */
[----:B------:R0:W-:Y:S02]  /*5000*/  STG.E.128 desc[UR6][R200.64], R92 ;  /* 0x0000005cc8007986 */ /* 0x0001e4000c101d06 */
[----:B0-----:R-:W-:Y:S02]  /*5010*/  SEL R200, RZ, 0x10000, !P2 ;  /* 0x00010000ffc87807 */ /* 0x001fe40005000000 */
[----:B------:R-:W-:-:S04]  /*5020*/  SEL R201, RZ, 0x100, !P1 ;  /* 0x00000100ffc97807 */ /* 0x000fc80004800000 */
[----:B------:R-:W-:Y:S02]  /*5030*/  IADD3 R5, PT, PT, R201, R5, R200 ;  /* 0x00000005c9057210 */ /* 0x000fe40007ffe0c8 */
[----:B------:R-:W-:-:S05]  /*5040*/  SEL R200, RZ, 0x1, !P0 ;  /* 0x00000001ffc87807 */ /* 0x000fca0004000000 */
[----:B------:R-:W-:Y:S02]  /*5050*/  IMAD.IADD R5, R5, 0x1, R200 ;  /* 0x0000000105057824 */ /* 0x000fe400078e02c8 */
[----:B------:R-:W0:Y:S02]  /*5060*/  LDC.64 R200, c[0x0][0x3b0] ;  /* 0x0000ec00ffc87b82 */ /* 0x000e240000000a00 */
[----:B0-----:R-:W-:-:S05]  /*5070*/  IMAD.WIDE.U32 R200, R3, 0x4, R200 ;  /* 0x0000000403c87825 */ /* 0x001fca00078e00c8 */
[----:B------:R0:W-:Y:S02]  /*5080*/  STG.E desc[UR6][R200.64], R5 ;  /* 0x00000005c8007986 */ /* 0x0001e4000c101906 */
[----:B0-----:R-:W-:Y:S01]  /*5090*/  MOV R5, R14 ;  /* 0x0000000e00057202 */ /* 0x001fe20000000f00 */
[----:B------:R-:W-:-:S07]  /*50a0*/  VIADD R14, R3, 0x20 ;  /* 0x00000020030e7836 */ /* 0x000fce0000000000 */
.L_x_79804:
[----:B---3--:R-:W-:Y:S05]  /*50b0*/  BSYNC.RECONVERGENT B0 ;  /* 0x0000000000007941 */ /* 0x008fea0003800200 */
.L_x_79803:
        /* <DEDUP_REMOVED lines=30> */
.L_x_79851:
        /* <DEDUP_REMOVED lines=12> */
.L_x_79853:
[----:B------:R-:W-:Y:S05]  /*5360*/  BSYNC.RECONVERGENT B2 ;  /* 0x0000000000027941 */ /* 0x000fea0003800200 */
.L_x_79852:
        /* <DEDUP_REMOVED lines=62> */
.L_x_79850:
[----:B------:R-:W-:Y:S05]  /*5750*/  BSYNC.RECONVERGENT B1 ;  /* 0x0000000000017941 */ /* 0x000fea0003800200 */
.L_x_79849:
[----:B------:R-:W0:Y:S01]  /*5760*/  LDC R242, c[0x0][0x404] ;  /* 0x00010100fff27b82 */ /* 0x000e220000000800 */
[----:B------:R-:W-:Y:S01]  /*5770*/  I2FP.F32.U32 R5, R234 ;  /* 0x000000ea00057245 */ /* 0x000fe20000201000 */
[----:B------:R-:W-:Y:S01]  /*5780*/  IMAD.MOV.U32 R241, RZ, RZ, 0x2f800000 ;  /* 0x2f800000fff17424 */ /* 0x000fe200078e00ff */
[----:B------:R-:W-:Y:S01]  /*5790*/  ISETP.NE.AND P1, PT, R235, 0x1, PT ;  /* 0x00000001eb00780c */ /* 0x000fe20003f25270 */
[----:B------:R-:W-:Y:S01]  /*57a0*/  BSSY.RECONVERGENT B1, `(.L_x_79854) ;  /* 0x000005e000017945 */ /* 0x000fe20003800200 */
[----:B------:R-:W-:Y:S01]  /*57b0*/  MOV R234, R4 ;  /* 0x0000000400ea7202 */ /* 0x000fe20000000f00 */
        /* <DEDUP_REMOVED lines=18> */
.L_x_79856:
        /* <DEDUP_REMOVED lines=12> */
.L_x_79858:
[----:B------:R-:W-:Y:S05]  /*59a0*/  BSYNC.RECONVERGENT B2 ;  /* 0x0000000000027941 */ /* 0x000fea0003800200 */
.L_x_79857:
        /* <DEDUP_REMOVED lines=59> */
[----:B------:R-:W-:Y:S01]  /*5d60*/  LOP3.LUT R9, R8, UR13, R5, 0x96, !PT ;  /* 0x0000000d08097c12 */ /* 0x000fe2000f8e9605 */
[----:B------:R-:W-:-:S07]  /*5d70*/  IMAD.MOV.U32 R5, RZ, RZ, RZ ;  /* 0x000000ffff057224 */ /* 0x000fce00078e00ff */
.L_x_79855:
[----:B------:R-:W-:Y:S05]  /*5d80*/  BSYNC.RECONVERGENT B1 ;  /* 0x0000000000017941 */ /* 0x000fea0003800200 */
.L_x_79854:
        /* <DEDUP_REMOVED lines=21> */
.L_x_79861:
        /* <DEDUP_REMOVED lines=12> */
.L_x_79863:
[----:B------:R-:W-:Y:S05]  /*5fa0*/  BSYNC.RECONVERGENT B2 ;  /* 0x0000000000027941 */ /* 0x000fea0003800200 */
.L_x_79862:
        /* <DEDUP_REMOVED lines=61> */
.L_x_79860:
[----:B------:R-:W-:Y:S05]  /*6380*/  BSYNC.RECONVERGENT B1 ;  /* 0x0000000000017941 */ /* 0x000fea0003800200 */
.L_x_79859:
        /* <DEDUP_REMOVED lines=21> */
.L_x_79866:
        /* <DEDUP_REMOVED lines=12> */
.L_x_79868:
[----:B------:R-:W-:Y:S05]  /*65a0*/  BSYNC.RECONVERGENT B2 ;  /* 0x0000000000027941 */ /* 0x000fea0003800200 */
.L_x_79867:
        /* <DEDUP_REMOVED lines=61> */
.L_x_79865:
[----:B------:R-:W-:Y:S05]  /*6980*/  BSYNC.RECONVERGENT B1 ;  /* 0x0000000000017941 */ /* 0x000fea0003800200 */
.L_x_79864:
        /* <DEDUP_REMOVED lines=9> */
.L_x_79848:
        /* <DEDUP_REMOVED lines=16> */
.L_x_79872:
        /* <DEDUP_REMOVED lines=12> */
.L_x_79874:
[----:B------:R-:W-:Y:S05]  /*6be0*/  BSYNC.RECONVERGENT B2 ;  /* 0x0000000000027941 */ /* 0x000fea0003800200 */
.L_x_79873:
        /* <DEDUP_REMOVED lines=62> */
.L_x_79871:
[----:B------:R-:W-:Y:S05]  /*6fd0*/  BSYNC.RECONVERGENT B1 ;  /* 0x0000000000017941 */ /* 0x000fea0003800200 */
.L_x_79870:
        /* <DEDUP_REMOVED lines=21> */
.L_x_79877:
        /* <DEDUP_REMOVED lines=12> */
.L_x_79879:
[----:B------:R-:W-:Y:S05]  /*71f0*/  BSYNC.RECONVERGENT B2 ;  /* 0x0000000000027941 */ /* 0x000fea0003800200 */
.L_x_79878:
        /* <DEDUP_REMOVED lines=62> */
.L_x_79876:
[----:B------:R-:W-:Y:S05]  /*75e0*/  BSYNC.RECONVERGENT B1 ;  /* 0x0000000000017941 */ /* 0x000fea0003800200 */
.L_x_79875:
        /* <DEDUP_REMOVED lines=18> */
.L_x_79882:
        /* <DEDUP_REMOVED lines=12> */
.L_x_79884:
[----:B------:R-:W-:Y:S05]  /*77d0*/  BSYNC.RECONVERGENT B2 ;  /* 0x0000000000027941 */ /* 0x000fea0003800200 */
.L_x_79883:
        /* <DEDUP_REMOVED lines=62> */
.L_x_79881:
[----:B------:R-:W-:Y:S05]  /*7bc0*/  BSYNC.RECONVERGENT B1 ;  /* 0x0000000000017941 */ /* 0x000fea0003800200 */
.L_x_79880:
        /* <DEDUP_REMOVED lines=18> */
.L_x_79887:
        /* <DEDUP_REMOVED lines=12> */
.L_x_79889:
[----:B------:R-:W-:Y:S05]  /*7db0*/  BSYNC.RECONVERGENT B2 ;  /* 0x0000000000027941 */ /* 0x000fea0003800200 */
.L_x_79888:
        /* <DEDUP_REMOVED lines=62> */
.L_x_79886:
[----:B------:R-:W-:Y:S05]  /*81a0*/  BSYNC.RECONVERGENT B1 ;  /* 0x0000000000017941 */ /* 0x000fea0003800200 */
.L_x_79885:
        /* <DEDUP_REMOVED lines=10> */
.L_x_79869:
        /* <DEDUP_REMOVED lines=10> */
[----:B0-----:R-:W-:-:S04]  /*82f0*/  IMAD.WIDE.U32 R200, R14, 0x4, R200 ;  /* 0x000000040ec87825 */ /* 0x001fc800078e00c8 */
[----:B------:R-:W-:Y:S01]  /*8300*/  VIADD R14, R14, 0x20 ;  /* 0x000000200e0e7836 */ /* 0x000fe20000000000 */
[----:B------:R0:W-:Y:S02]  /*8310*/  STG.E desc[UR6][R200.64], R5 ;  /* 0x00000005c8007986 */ /* 0x0001e4000c101906 */
[----:B0-----:R-:W-:-:S07]  /*8320*/  MOV R5, R233 ;  /* 0x000000e900057202 */ /* 0x001fce0000000f00 */
.L_x_79847:
[----:B------:R-:W-:Y:S05]  /*8330*/  BSYNC.RECONVERGENT B0 ;  /* 0x0000000000007941 */ /* 0x000fea0003800200 */
.L_x_79846:
        /* <DEDUP_REMOVED lines=30> */
.L_x_79895:
        /* <DEDUP_REMOVED lines=12> */
.L_x_79897:
[----:B------:R-:W-:Y:S05]  /*85e0*/  BSYNC.RECONVERGENT B2 ;  /* 0x0000000000027941 */ /* 0x000fea0003800200 */
.L_x_79896:
        /* <DEDUP_REMOVED lines=62> */
.L_x_79894:
[----:B------:R-:W-:Y:S05]  /*89d0*/  BSYNC.RECONVERGENT B1 ;  /* 0x0000000000017941 */ /* 0x000fea0003800200 */
.L_x_79893:
        /* <DEDUP_REMOVED lines=24> */
.L_x_79900:
        /* <DEDUP_REMOVED lines=12> */
.L_x_79902:
[----:B------:R-:W-:Y:S05]  /*8c20*/  BSYNC.RECONVERGENT B2 ;  /* 0x0000000000027941 */ /* 0x000fea0003800200 */
.L_x_79901:
        /* <DEDUP_REMOVED lines=61> */
.L_x_79899:
[----:B------:R-:W-:Y:S05]  /*9000*/  BSYNC.RECONVERGENT B1 ;  /* 0x0000000000017941 */ /* 0x000fea0003800200 */
.L_x_79898:
        /* <DEDUP_REMOVED lines=21> */
.L_x_79905:
        /* <DEDUP_REMOVED lines=12> */
.L_x_79907:
[----:B------:R-:W-:Y:S05]  /*9220*/  BSYNC.RECONVERGENT B2 ;  /* 0x0000000000027941 */ /* 0x000fea0003800200 */
.L_x_79906:
        /* <DEDUP_REMOVED lines=61> */
.L_x_79904:
[----:B------:R-:W-:Y:S05]  /*9600*/  BSYNC.RECONVERGENT B1 ;  /* 0x0000000000017941 */ /* 0x000fea0003800200 */
.L_x_79903:
        /* <DEDUP_REMOVED lines=21> */
.L_x_79910:
        /* <DEDUP_REMOVED lines=12> */
.L_x_79912:
[----:B------:R-:W-:Y:S05]  /*9820*/  BSYNC.RECONVERGENT B2 ;  /* 0x0000000000027941 */ /* 0x000fea0003800200 */
.L_x_79911:
        /* <DEDUP_REMOVED lines=61> */
.L_x_79909:
[----:B------:R-:W-:Y:S05]  /*9c00*/  BSYNC.RECONVERGENT B1 ;  /* 0x0000000000017941 */ /* 0x000fea0003800200 */
.L_x_79908:
[----:B------:R-:W-:-:S05]  /*9c10*/  I2FP.F32.U32 R5, R200 ;  /* 0x000000c800057245 */ /* 0x000fca0000201000 */
[----:B------:R-:W-:-:S05]  /*9c20*/  FFMA.FTZ R5, R5, R241, 1.1641532182693481445e-10 ;  /* 0x2f00000005057423 */ /* 0x000fca00000100f1 */
[----:B------:R-:W-:Y:S01]  /*9c30*/  FSETP.GTU.FTZ.AND P3, PT, R5, R242, PT ;  /* 0x000000f20500720b */ /* 0x000fe20003f7c000 */
[----:B------:R-:W-:-:S04]  /*9c40*/  FMUL.FTZ R5, R87, R15 ;  /* 0x0000000f57057220 */ /* 0x000fc80000410000 */
[----:B------:R-:W-:-:S05]  /*9c50*/  FMUL.FTZ R5, R5, R240 ;  /* 0x000000f005057220 */ /* 0x000fca0000410000 */
[----:B------:R-:W-:Y:S02]  /*9c60*/  FSEL R5, R5, RZ, !P3 ;  /* 0x000000ff05057208 */ /* 0x000fe40005800000 */
[----:B------:R-:W-:-:S03]  /*9c70*/  PLOP3.LUT P3, PT, P3, PT, PT, 0x8, 0x80 ;  /* 0x000000000080781c */ /* 0x000fc60001f6e170 */
[----:B------:R-:W-:Y:S01]  /*9c80*/  FADD.FTZ R87, R203, R5 ;  /* 0x00000005cb577221 */ /* 0x000fe20000010000 */
[----:B------:R-:W-:Y:S09]  /*9c90*/  BRA `(.L_x_79913) ;  /* 0x00000018000c7947 */ /* 0x000ff20003800000 */
.L_x_79892:
        /* <DEDUP_REMOVED lines=16> */
.L_x_79916:
        /* <DEDUP_REMOVED lines=12> */
.L_x_79918:
[----:B------:R-:W-:Y:S05]  /*9e60*/  BSYNC.RECONVERGENT B2 ;  /* 0x0000000000027941 */ /* 0x000fea0003800200 */
.L_x_79917:
        /* <DEDUP_REMOVED lines=62> */
.L_x_79915:
[----:B------:R-:W-:Y:S05]  /*a250*/  BSYNC.RECONVERGENT B1 ;  /* 0x0000000000017941 */ /* 0x000fea0003800200 */
.L_x_79914:
        /* <DEDUP_REMOVED lines=21> */
.L_x_79921:
        /* <DEDUP_REMOVED lines=12> */
.L_x_79923:
[----:B------:R-:W-:Y:S05]  /*a470*/  BSYNC.RECONVERGENT B2 ;  /* 0x0000000000027941 */ /* 0x000fea0003800200 */
.L_x_79922:
        /* <DEDUP_REMOVED lines=62> */
.L_x_79920:
[----:B------:R-:W-:Y:S05]  /*a860*/  BSYNC.RECONVERGENT B1 ;  /* 0x0000000000017941 */ /* 0x000fea0003800200 */
.L_x_79919:
        /* <DEDUP_REMOVED lines=18> */
.L_x_79926:
        /* <DEDUP_REMOVED lines=12> */
.L_x_79928:
[----:B------:R-:W-:Y:S05]  /*aa50*/  BSYNC.RECONVERGENT B2 ;  /* 0x0000000000027941 */ /* 0x000fea0003800200 */
.L_x_79927:
        /* <DEDUP_REMOVED lines=62> */
.L_x_79925:
[----:B------:R-:W-:Y:S05]  /*ae40*/  BSYNC.RECONVERGENT B1 ;  /* 0x0000000000017941 */ /* 0x000fea0003800200 */
.L_x_79924:
        /* <DEDUP_REMOVED lines=18> */
.L_x_79931:
        /* <DEDUP_REMOVED lines=12> */
.L_x_79933:
[----:B------:R-:W-:Y:S05]  /*b030*/  BSYNC.RECONVERGENT B2 ;  /* 0x0000000000027941 */ /* 0x000fea0003800200 */
.L_x_79932:
        /* <DEDUP_REMOVED lines=62> */
.L_x_79930:
[----:B------:R-:W-:Y:S05]  /*b420*/  BSYNC.RECONVERGENT B1 ;  /* 0x0000000000017941 */ /* 0x000fea0003800200 */
.L_x_79929:
        /* <DEDUP_REMOVED lines=8> */
[----:B------:R-:W-:Y:S02]  /*b4b0*/  FSEL R87, R87, RZ, !P3 ;  /* 0x000000ff57577208 */ /* 0x000fe40005800000 */
[----:B------:R-:W-:-:S13]  /*b4c0*/  PLOP3.LUT P3, PT, P3, PT, PT, 0x8, 0x80 ;  /* 0x000000000080781c */ /* 0x000fda0001f6e170 */
.L_x_79913:
        /* <DEDUP_REMOVED lines=14> */
.L_x_79891:
[----:B------:R-:W-:Y:S05]  /*b5b0*/  BSYNC.RECONVERGENT B0 ;  /* 0x0000000000007941 */ /* 0x000fea0003800200 */
.L_x_79890:
        /* <DEDUP_REMOVED lines=30> */
.L_x_79939:
        /* <DEDUP_REMOVED lines=12> */
.L_x_79941:
[----:B------:R-:W-:Y:S05]  /*b860*/  BSYNC.RECONVERGENT B2 ;  /* 0x0000000000027941 */ /* 0x000fea0003800200 */
.L_x_79940:
        /* <DEDUP_REMOVED lines=62> */
.L_x_79938:
[----:B------:R-:W-:Y:S05]  /*bc50*/  BSYNC.RECONVERGENT B1 ;  /* 0x0000000000017941 */ /* 0x000fea0003800200 */
.L_x_79937:
        /* <DEDUP_REMOVED lines=24> */
.L_x_79944:
        /* <DEDUP_REMOVED lines=12> */
.L_x_79946:
[----:B------:R-:W-:Y:S05]  /*bea0*/  BSYNC.RECONVERGENT B2 ;  /* 0x0000000000027941 */ /* 0x000fea0003800200 */
.L_x_79945:
        /* <DEDUP_REMOVED lines=61> */
.L_x_79943:
[----:B------:R-:W-:Y:S05]  /*c280*/  BSYNC.RECONVERGENT B1 ;  /* 0x0000000000017941 */ /* 0x000fea0003800200 */
.L_x_79942:
        /* <DEDUP_REMOVED lines=21> */
.L_x_79949:
        /* <DEDUP_REMOVED lines=12> */
.L_x_79951:
[----:B------:R-:W-:Y:S05]  /*c4a0*/  BSYNC.RECONVERGENT B2 ;  /* 0x0000000000027941 */ /* 0x000fea0003800200 */
.L_x_79950:
        /* <DEDUP_REMOVED lines=61> */
.L_x_79948:
[----:B------:R-:W-:Y:S05]  /*c880*/  BSYNC.RECONVERGENT B1 ;  /* 0x0000000000017941 */ /* 0x000fea0003800200 */
.L_x_79947:
        /* <DEDUP_REMOVED lines=21> */
.L_x_79954:
        /* <DEDUP_REMOVED lines=12> */
.L_x_79956:
[----:B------:R-:W-:Y:S05]  /*caa0*/  BSYNC.RECONVERGENT B2 ;  /* 0x0000000000027941 */ /* 0x000fea0003800200 */
.L_x_79955:
        /* <DEDUP_REMOVED lines=61> */
.L_x_79953:
[----:B------:R-:W-:Y:S05]  /*ce80*/  BSYNC.RECONVERGENT B1 ;  /* 0x0000000000017941 */ /* 0x000fea0003800200 */
.L_x_79952:
        /* <DEDUP_REMOVED lines=9> */
.L_x_79936:
        /* <DEDUP_REMOVED lines=16> */
.L_x_79960:
        /* <DEDUP_REMOVED lines=12> */
.L_x_79962:
[----:B------:R-:W-:Y:S05]  /*d0e0*/  BSYNC.RECONVERGENT B2 ;  /* 0x0000000000027941 */ /* 0x000fea0003800200 */
.L_x_79961:
        /* <DEDUP_REMOVED lines=62> */
.L_x_79959:
[----:B------:R-:W-:Y:S05]  /*d4d0*/  BSYNC.RECONVERGENT B1 ;  /* 0x0000000000017941 */ /* 0x000fea0003800200 */
.L_x_79958:
        /* <DEDUP_REMOVED lines=21> */
.L_x_79965:
        /* <DEDUP_REMOVED lines=12> */
.L_x_79967:
[----:B------:R-:W-:Y:S05]  /*d6f0*/  BSYNC.RECONVERGENT B2 ;  /* 0x0000000000027941 */ /* 0x000fea0003800200 */
.L_x_79966:
        /* <DEDUP_REMOVED lines=62> */
.L_x_79964:
[----:B------:R-:W-:Y:S05]  /*dae0*/  BSYNC.RECONVERGENT B1 ;  /* 0x0000000000017941 */ /* 0x000fea0003800200 */
.L_x_79963:
        /* <DEDUP_REMOVED lines=18> */
.L_x_79970:
        /* <DEDUP_REMOVED lines=12> */
.L_x_79972:
[----:B------:R-:W-:Y:S05]  /*dcd0*/  BSYNC.RECONVERGENT B2 ;  /* 0x0000000000027941 */ /* 0x000fea0003800200 */
.L_x_79971:
        /* <DEDUP_REMOVED lines=62> */
.L_x_79969:
[----:B------:R-:W-:Y:S05]  /*e0c0*/  BSYNC.RECONVERGENT B1 ;  /* 0x0000000000017941 */ /* 0x000fea0003800200 */
.L_x_79968:
        /* <DEDUP_REMOVED lines=18> */
.L_x_79975:
        /* <DEDUP_REMOVED lines=12> */
.L_x_79977:
[----:B------:R-:W-:Y:S05]  /*e2b0*/  BSYNC.RECONVERGENT B2 ;  /* 0x0000000000027941 */ /* 0x000fea0003800200 */
.L_x_79976:
        /* <DEDUP_REMOVED lines=62> */
.L_x_79974:
[----:B------:R-:W-:Y:S05]  /*e6a0*/  BSYNC.RECONVERGENT B1 ;  /* 0x0000000000017941 */ /* 0x000fea0003800200 */
.L_x_79973:
        /* <DEDUP_REMOVED lines=10> */
.L_x_79957:
        /* <DEDUP_REMOVED lines=14> */
.L_x_79935:
[----:B------:R-:W-:Y:S05]  /*e830*/  BSYNC.RECONVERGENT B0 ;  /* 0x0000000000007941 */ /* 0x000fea0003800200 */
.L_x_79934:
        /* <DEDUP_REMOVED lines=30> */
.L_x_79983:
        /* <DEDUP_REMOVED lines=12> */
.L_x_79985:
[----:B------:R-:W-:Y:S05]  /*eae0*/  BSYNC.RECONVERGENT B2 ;  /* 0x0000000000027941 */ /* 0x000fea0003800200 */
.L_x_79984:
        /* <DEDUP_REMOVED lines=62> */
.L_x_79982:
[----:B------:R-:W-:Y:S05]  /*eed0*/  BSYNC.RECONVERGENT B1 ;  /* 0x0000000000017941 */ /* 0x000fea0003800200 */
.L_x_79981:
        /* <DEDUP_REMOVED lines=24> */
.L_x_79988:
        /* <DEDUP_REMOVED lines=12> */
.L_x_79990:
[----:B------:R-:W-:Y:S05]  /*f120*/  BSYNC.RECONVERGENT B2 ;  /* 0x0000000000027941 */ /* 0x000fea0003800200 */
.L_x_79989:
        /* <DEDUP_REMOVED lines=61> */
.L_x_79987:
[----:B------:R-:W-:Y:S05]  /*f500*/  BSYNC.RECONVERGENT B1 ;  /* 0x0000000000017941 */ /* 0x000fea0003800200 */
.L_x_79986:
        /* <DEDUP_REMOVED lines=21> */
.L_x_79993:
        /* <DEDUP_REMOVED lines=12> */
.L_x_79995:
[----:B------:R-:W-:Y:S05]  /*f720*/  BSYNC.RECONVERGENT B2 ;  /* 0x0000000000027941 */ /* 0x000fea0003800200 */
.L_x_79994:
        /* <DEDUP_REMOVED lines=61> */
.L_x_79992:
[----:B------:R-:W-:Y:S05]  /*fb00*/  BSYNC.RECONVERGENT B1 ;  /* 0x0000000000017941 */ /* 0x000fea0003800200 */
.L_x_79991:
        /* <DEDUP_REMOVED lines=21> */
.L_x_79998:
        /* <DEDUP_REMOVED lines=12> */
.L_x_80000:
[----:B------:R-:W-:Y:S05]  /*fd20*/  BSYNC.RECONVERGENT B2 ;  /* 0x0000000000027941 */ /* 0x000fea0003800200 */
.L_x_79999:
        /* <DEDUP_REMOVED lines=61> */
.L_x_79997:
[----:B------:R-:W-:Y:S05]  /*10100*/  BSYNC.RECONVERGENT B1 ;  /* 0x0000000000017941 */ /* 0x000fea0003800200 */
.L_x_79996:
        /* <DEDUP_REMOVED lines=9> */
.L_x_79980:
        /* <DEDUP_REMOVED lines=16> */
.L_x_80004:
        /* <DEDUP_REMOVED lines=12> */
.L_x_80006:
[----:B------:R-:W-:Y:S05]  /*10360*/  BSYNC.RECONVERGENT B2 ;  /* 0x0000000000027941 */ /* 0x000fea0003800200 */
.L_x_80005:
        /* <DEDUP_REMOVED lines=62> */
.L_x_80003:
[----:B------:R-:W-:Y:S05]  /*10750*/  BSYNC.RECONVERGENT B1 ;  /* 0x0000000000017941 */ /* 0x000fea0003800200 */
.L_x_80002:
        /* <DEDUP_REMOVED lines=21> */
.L_x_80009:
        /* <DEDUP_REMOVED lines=12> */
.L_x_80011:
[----:B------:R-:W-:Y:S05]  /*10970*/  BSYNC.RECONVERGENT B2 ;  /* 0x0000000000027941 */ /* 0x000fea0003800200 */
.L_x_80010:
        /* <DEDUP_REMOVED lines=62> */
.L_x_80008:
[----:B------:R-:W-:Y:S05]  /*10d60*/  BSYNC.RECONVERGENT B1 ;  /* 0x0000000000017941 */ /* 0x000fea0003800200 */
.L_x_80007:
        /* <DEDUP_REMOVED lines=18> */
.L_x_80014:
        /* <DEDUP_REMOVED lines=12> */
.L_x_80016:
[----:B------:R-:W-:Y:S05]  /*10f50*/  BSYNC.RECONVERGENT B2 ;  /* 0x0000000000027941 */ /* 0x000fea0003800200 */
.L_x_80015:
        /* <DEDUP_REMOVED lines=62> */
.L_x_80013:
[----:B------:R-:W-:Y:S05]  /*11340*/  BSYNC.RECONVERGENT B1 ;  /* 0x0000000000017941 */ /* 0x000fea0003800200 */
.L_x_80012:
        /* <DEDUP_REMOVED lines=18> */
.L_x_80019:
        /* <DEDUP_REMOVED lines=12> */
.L_x_80021:
[----:B------:R-:W-:Y:S05]  /*11530*/  BSYNC.RECONVERGENT B2 ;  /* 0x0000000000027941 */ /* 0x000fea0003800200 */
.L_x_80020:
        /* <DEDUP_REMOVED lines=62> */
.L_x_80018:
[----:B------:R-:W-:Y:S05]  /*11920*/  BSYNC.RECONVERGENT B1 ;  /* 0x0000000000017941 */ /* 0x000fea0003800200 */
.L_x_80017:
        /* <DEDUP_REMOVED lines=10> */
.L_x_80001:
        /* <DEDUP_REMOVED lines=14> */
.L_x_79979:
[----:B------:R-:W-:Y:S05]  /*11ab0*/  BSYNC.RECONVERGENT B0 ;  /* 0x0000000000007941 */ /* 0x000fea0003800200 */
.L_x_79978:
        /* <DEDUP_REMOVED lines=30> */
.L_x_80027:
        /* <DEDUP_REMOVED lines=12> */
.L_x_80029:
[----:B------:R-:W-:Y:S05]  /*11d60*/  BSYNC.RECONVERGENT B2 ;  /* 0x0000000000027941 */ /* 0x000fea0003800200 */
.L_x_80028:
        /* <DEDUP_REMOVED lines=62> */
.L_x_80026:
[----:B------:R-:W-:Y:S05]  /*12150*/  BSYNC.RECONVERGENT B1 ;  /* 0x0000000000017941 */ /* 0x000fea0003800200 */
.L_x_80025:
        /* <DEDUP_REMOVED lines=24> */
.L_x_80032:
        /* <DEDUP_REMOVED lines=12> */
.L_x_80034:
[----:B------:R-:W-:Y:S05]  /*123a0*/  BSYNC.RECONVERGENT B2 ;  /* 0x0000000000027941 */ /* 0x000fea0003800200 */
.L_x_80033:
        /* <DEDUP_REMOVED lines=61> */
.L_x_80031:
[----:B------:R-:W-:Y:S05]  /*12780*/  BSYNC.RECONVERGENT B1 ;  /* 0x0000000000017941 */ /* 0x000fea0003800200 */
.L_x_80030:
        /* <DEDUP_REMOVED lines=21> */
.L_x_80037:
        /* <DEDUP_REMOVED lines=12> */
.L_x_80039:
[----:B------:R-:W-:Y:S05]  /*129a0*/  BSYNC.RECONVERGENT B2 ;  /* 0x0000000000027941 */ /* 0x000fea0003800200 */
.L_x_80038:
        /* <DEDUP_REMOVED lines=61> */
.L_x_80036:
[----:B------:R-:W-:Y:S05]  /*12d80*/  BSYNC.RECONVERGENT B1 ;  /* 0x0000000000017941 */ /* 0x000fea0003800200 */
.L_x_80035:
        /* <DEDUP_REMOVED lines=21> */
.L_x_80042:
        /* <DEDUP_REMOVED lines=12> */
.L_x_80044:
[----:B------:R-:W-:Y:S05]  /*12fa0*/  BSYNC.RECONVERGENT B2 ;  /* 0x0000000000027941 */ /* 0x000fea0003800200 */
.L_x_80043:
        /* <DEDUP_REMOVED lines=61> */
.L_x_80041:
[----:B------:R-:W-:Y:S05]  /*13380*/  BSYNC.RECONVERGENT B1 ;  /* 0x0000000000017941 */ /* 0x000fea0003800200 */
.L_x_80040:
        /* <DEDUP_REMOVED lines=9> */
.L_x_80024:
        /* <DEDUP_REMOVED lines=16> */
.L_x_80048:
        /* <DEDUP_REMOVED lines=12> */
.L_x_80050:
[----:B------:R-:W-:Y:S05]  /*135e0*/  BSYNC.RECONVERGENT B2 ;  /* 0x0000000000027941 */ /* 0x000fea0003800200 */
.L_x_80049:
        /* <DEDUP_REMOVED lines=62> */
.L_x_80047:
[----:B------:R-:W-:Y:S05]  /*139d0*/  BSYNC.RECONVERGENT B1 ;  /* 0x0000000000017941 */ /* 0x000fea0003800200 */
.L_x_80046:
        /* <DEDUP_REMOVED lines=21> */
.L_x_80053:
        /* <DEDUP_REMOVED lines=12> */
.L_x_80055:
[----:B------:R-:W-:Y:S05]  /*13bf0*/  BSYNC.RECONVERGENT B2 ;  /* 0x0000000000027941 */ /* 0x000fea0003800200 */
.L_x_80054:
        /* <DEDUP_REMOVED lines=62> */
.L_x_80052:
[----:B------:R-:W-:Y:S05]  /*13fe0*/  BSYNC.RECONVERGENT B1 ;  /* 0x0000000000017941 */ /* 0x000fea0003800200 */
.L_x_80051:
        /* <DEDUP_REMOVED lines=18> */
.L_x_80058:
        /* <DEDUP_REMOVED lines=12> */
.L_x_80060:
[----:B------:R-:W-:Y:S05]  /*141d0*/  BSYNC.RECONVERGENT B2 ;  /* 0x0000000000027941 */ /* 0x000fea0003800200 */
.L_x_80059:
        /* <DEDUP_REMOVED lines=62> */
.L_x_80057:
[----:B------:R-:W-:Y:S05]  /*145c0*/  BSYNC.RECONVERGENT B1 ;  /* 0x0000000000017941 */ /* 0x000fea0003800200 */
.L_x_80056:
        /* <DEDUP_REMOVED lines=18> */
.L_x_80063:
        /* <DEDUP_REMOVED lines=12> */
.L_x_80065:
[----:B------:R-:W-:Y:S05]  /*147b0*/  BSYNC.RECONVERGENT B2 ;  /* 0x0000000000027941 */ /* 0x000fea0003800200 */
.L_x_80064:
        /* <DEDUP_REMOVED lines=62> */
.L_x_80062:
[----:B------:R-:W-:Y:S05]  /*14ba0*/  BSYNC.RECONVERGENT B1 ;  /* 0x0000000000017941 */ /* 0x000fea0003800200 */
.L_x_80061:
        /* <DEDUP_REMOVED lines=10> */
.L_x_80045:
        /* <DEDUP_REMOVED lines=14> */
.L_x_80023:
[----:B------:R-:W-:Y:S05]  /*14d30*/  BSYNC.RECONVERGENT B0 ;  /* 0x0000000000007941 */ /* 0x000fea0003800200 */
.L_x_80022:
        /* <DEDUP_REMOVED lines=30> */
.L_x_80071:
        /* <DEDUP_REMOVED lines=12> */
.L_x_80073:
[----:B------:R-:W-:Y:S05]  /*14fe0*/  BSYNC.RECONVERGENT B2 ;  /* 0x0000000000027941 */ /* 0x000fea0003800200 */
.L_x_80072:
        /* <DEDUP_REMOVED lines=62> */
.L_x_80070:
[----:B------:R-:W-:Y:S05]  /*153d0*/  BSYNC.RECONVERGENT B1 ;  /* 0x0000000000017941 */ /* 0x000fea0003800200 */
.L_x_80069:
        /* <DEDUP_REMOVED lines=24> */
.L_x_80076:
        /* <DEDUP_REMOVED lines=12> */
.L_x_80078:
[----:B------:R-:W-:Y:S05]  /*15620*/  BSYNC.RECONVERGENT B2 ;  /* 0x0000000000027941 */ /* 0x000fea0003800200 */
.L_x_80077:
        /* <DEDUP_REMOVED lines=61> */
.L_x_80075:
[----:B------:R-:W-:Y:S05]  /*15a00*/  BSYNC.RECONVERGENT B1 ;  /* 0x0000000000017941 */ /* 0x000fea0003800200 */
.L_x_80074:
        /* <DEDUP_REMOVED lines=21> */
.L_x_80081:
        /* <DEDUP_REMOVED lines=12> */
.L_x_80083:
[----:B------:R-:W-:Y:S05]  /*15c20*/  BSYNC.RECONVERGENT B2 ;  /* 0x0000000000027941 */ /* 0x000fea0003800200 */
.L_x_80082:
        /* <DEDUP_REMOVED lines=61> */
.L_x_80080:
[----:B------:R-:W-:Y:S05]  /*16000*/  BSYNC.RECONVERGENT B1 ;  /* 0x0000000000017941 */ /* 0x000fea0003800200 */
.L_x_80079:
        /* <DEDUP_REMOVED lines=21> */
.L_x_80086:
        /* <DEDUP_REMOVED lines=12> */
.L_x_80088:
[----:B------:R-:W-:Y:S05]  /*16220*/  BSYNC.RECONVERGENT B2 ;  /* 0x0000000000027941 */ /* 0x000fea0003800200 */
.L_x_80087:
        /* <DEDUP_REMOVED lines=61> */
.L_x_80085:
[----:B------:R-:W-:Y:S05]  /*16600*/  BSYNC.RECONVERGENT B1 ;  /* 0x0000000000017941 */ /* 0x000fea0003800200 */
.L_x_80084:
        /* <DEDUP_REMOVED lines=9> */
.L_x_80068:
        /* <DEDUP_REMOVED lines=16> */
.L_x_80092:
        /* <DEDUP_REMOVED lines=12> */
.L_x_80094:
[----:B------:R-:W-:Y:S05]  /*16860*/  BSYNC.RECONVERGENT B2 ;  /* 0x0000000000027941 */ /* 0x000fea0003800200 */
.L_x_80093:
        /* <DEDUP_REMOVED lines=62> */
.L_x_80091:
[----:B------:R-:W-:Y:S05]  /*16c50*/  BSYNC.RECONVERGENT B1 ;  /* 0x0000000000017941 */ /* 0x000fea0003800200 */
.L_x_80090:
        /* <DEDUP_REMOVED lines=21> */
.L_x_80097:
        /* <DEDUP_REMOVED lines=12> */
.L_x_80099:
[----:B------:R-:W-:Y:S05]  /*16e70*/  BSYNC.RECONVERGENT B2 ;  /* 0x0000000000027941 */ /* 0x000fea0003800200 */
.L_x_80098:
        /* <DEDUP_REMOVED lines=62> */
.L_x_80096:
[----:B------:R-:W-:Y:S05]  /*17260*/  BSYNC.RECONVERGENT B1 ;  /* 0x0000000000017941 */ /* 0x000fea0003800200 */
.L_x_80095:
        /* <DEDUP_REMOVED lines=18> */
.L_x_80102:
        /* <DEDUP_REMOVED lines=12> */
.L_x_80104:
[----:B------:R-:W-:Y:S05]  /*17450*/  BSYNC.RECONVERGENT B2 ;  /* 0x0000000000027941 */ /* 0x000fea0003800200 */
.L_x_80103:
        /* <DEDUP_REMOVED lines=62> */
.L_x_80101:
[----:B------:R-:W-:Y:S05]  /*17840*/  BSYNC.RECONVERGENT B1 ;  /* 0x0000000000017941 */ /* 0x000fea0003800200 */
.L_x_80100:
        /* <DEDUP_REMOVED lines=18> */
.L_x_80107:
        /* <DEDUP_REMOVED lines=12> */
.L_x_80109:
[----:B------:R-:W-:Y:S05]  /*17a30*/  BSYNC.RECONVERGENT B2 ;  /* 0x0000000000027941 */ /* 0x000fea0003800200 */
.L_x_80108:
        /* <DEDUP_REMOVED lines=62> */
.L_x_80106:
[----:B------:R-:W-:Y:S05]  /*17e20*/  BSYNC.RECONVERGENT B1 ;  /* 0x0000000000017941 */ /* 0x000fea0003800200 */
.L_x_80105:
        /* <DEDUP_REMOVED lines=10> */
.L_x_80089:
        /* <DEDUP_REMOVED lines=14> */
.L_x_80067:
[----:B------:R-:W-:Y:S05]  /*17fb0*/  BSYNC.RECONVERGENT B0 ;  /* 0x0000000000007941 */ /* 0x000fea0003800200 */
.L_x_80066:
        /* <DEDUP_REMOVED lines=30> */
.L_x_80115:
        /* <DEDUP_REMOVED lines=12> */
.L_x_80117:
[----:B------:R-:W-:Y:S05]  /*18260*/  BSYNC.RECONVERGENT B2 ;  /* 0x0000000000027941 */ /* 0x000fea0003800200 */
.L_x_80116:
        /* <DEDUP_REMOVED lines=62> */
.L_x_80114:
[----:B------:R-:W-:Y:S05]  /*18650*/  BSYNC.RECONVERGENT B1 ;  /* 0x0000000000017941 */ /* 0x000fea0003800200 */
.L_x_80113:
        /* <DEDUP_REMOVED lines=24> */
.L_x_80120:
        /* <DEDUP_REMOVED lines=12> */
.L_x_80122:
[----:B------:R-:W-:Y:S05]  /*188a0*/  BSYNC.RECONVERGENT B2 ;  /* 0x0000000000027941 */ /* 0x000fea0003800200 */
.L_x_80121:
        /* <DEDUP_REMOVED lines=61> */
.L_x_80119:
[----:B------:R-:W-:Y:S05]  /*18c80*/  BSYNC.RECONVERGENT B1 ;  /* 0x0000000000017941 */ /* 0x000fea0003800200 */
.L_x_80118:
        /* <DEDUP_REMOVED lines=21> */
.L_x_80125:
        /* <DEDUP_REMOVED lines=12> */
.L_x_80127:
[----:B------:R-:W-:Y:S05]  /*18ea0*/  BSYNC.RECONVERGENT B2 ;  /* 0x0000000000027941 */ /* 0x000fea0003800200 */
.L_x_80126:
        /* <DEDUP_REMOVED lines=61> */
.L_x_80124:
[----:B------:R-:W-:Y:S05]  /*19280*/  BSYNC.RECONVERGENT B1 ;  /* 0x0000000000017941 */ /* 0x000fea0003800200 */
.L_x_80123:
        /* <DEDUP_REMOVED lines=21> */
.L_x_80130:
        /* <DEDUP_REMOVED lines=12> */
.L_x_80132:
[----:B------:R-:W-:Y:S05]  /*194a0*/  BSYNC.RECONVERGENT B2 ;  /* 0x0000000000027941 */ /* 0x000fea0003800200 */
.L_x_80131:
        /* <DEDUP_REMOVED lines=61> */
.L_x_80129:
[----:B------:R-:W-:Y:S05]  /*19880*/  BSYNC.RECONVERGENT B1 ;  /* 0x0000000000017941 */ /* 0x000fea0003800200 */
.L_x_80128:
        /* <DEDUP_REMOVED lines=9> */
.L_x_80112:
        /* <DEDUP_REMOVED lines=16> */
.L_x_80136:
        /* <DEDUP_REMOVED lines=12> */
.L_x_80138:
[----:B------:R-:W-:Y:S05]  /*19ae0*/  BSYNC.RECONVERGENT B2 ;  /* 0x0000000000027941 */ /* 0x000fea0003800200 */
.L_x_80137:
        /* <DEDUP_REMOVED lines=62> */
.L_x_80135:
[----:B------:R-:W-:Y:S05]  /*19ed0*/  BSYNC.RECONVERGENT B1 ;  /* 0x0000000000017941 */ /* 0x000fea0003800200 */
.L_x_80134:
        /* <DEDUP_REMOVED lines=21> */
.L_x_80141:
        /* <DEDUP_REMOVED lines=12> */
.L_x_80143:
[----:B------:R-:W-:Y:S05]  /*1a0f0*/  BSYNC.RECONVERGENT B2 ;  /* 0x0000000000027941 */ /* 0x000fea0003800200 */
.L_x_80142:
        /* <DEDUP_REMOVED lines=62> */
.L_x_80140:
[----:B------:R-:W-:Y:S05]  /*1a4e0*/  BSYNC.RECONVERGENT B1 ;  /* 0x0000000000017941 */ /* 0x000fea0003800200 */
.L_x_80139:
        /* <DEDUP_REMOVED lines=18> */
.L_x_80146:
        /* <DEDUP_REMOVED lines=12> */
.L_x_80148:
[----:B------:R-:W-:Y:S05]  /*1a6d0*/  BSYNC.RECONVERGENT B2 ;  /* 0x0000000000027941 */ /* 0x000fea0003800200 */
.L_x_80147:
        /* <DEDUP_REMOVED lines=62> */
.L_x_80145:
[----:B------:R-:W-:Y:S05]  /*1aac0*/  BSYNC.RECONVERGENT B1 ;  /* 0x0000000000017941 */ /* 0x000fea0003800200 */
.L_x_80144:
        /* <DEDUP_REMOVED lines=18> */
.L_x_80151:
        /* <DEDUP_REMOVED lines=12> */
.L_x_80153:
[----:B------:R-:W-:Y:S05]  /*1acb0*/  BSYNC.RECONVERGENT B2 ;  /* 0x0000000000027941 */ /* 0x000fea0003800200 */
.L_x_80152:
        /* <DEDUP_REMOVED lines=62> */
.L_x_80150:
[----:B------:R-:W-:Y:S05]  /*1b0a0*/  BSYNC.RECONVERGENT B1 ;  /* 0x0000000000017941 */ /* 0x000fea0003800200 */
.L_x_80149:
        /* <DEDUP_REMOVED lines=10> */
.L_x_80133:
        /* <DEDUP_REMOVED lines=14> */
.L_x_80111:
[----:B------:R-:W-:Y:S05]  /*1b230*/  BSYNC.RECONVERGENT B0 ;  /* 0x0000000000007941 */ /* 0x000fea0003800200 */
.L_x_80110:
        /* <DEDUP_REMOVED lines=30> */
.L_x_80159:
        /* <DEDUP_REMOVED lines=12> */
.L_x_80161:
[----:B------:R-:W-:Y:S05]  /*1b4e0*/  BSYNC.RECONVERGENT B2 ;  /* 0x0000000000027941 */ /* 0x000fea0003800200 */
.L_x_80160:
        /* <DEDUP_REMOVED lines=62> */
.L_x_80158:
[----:B------:R-:W-:Y:S05]  /*1b8d0*/  BSYNC.RECONVERGENT B1 ;  /* 0x0000000000017941 */ /* 0x000fea0003800200 */
.L_x_80157:
        /* <DEDUP_REMOVED lines=24> */
.L_x_80164:
        /* <DEDUP_REMOVED lines=12> */
.L_x_80166:
[----:B------:R-:W-:Y:S05]  /*1bb20*/  BSYNC.RECONVERGENT B2 ;  /* 0x0000000000027941 */ /* 0x000fea0003800200 */
.L_x_80165:
        /* <DEDUP_REMOVED lines=61> */
.L_x_80163:
[----:B------:R-:W-:Y:S05]  /*1bf00*/  BSYNC.RECONVERGENT B1 ;  /* 0x0000000000017941 */ /* 0x000fea0003800200 */
.L_x_80162:
        /* <DEDUP_REMOVED lines=21> */
.L_x_80169:
        /* <DEDUP_REMOVED lines=12> */
.L_x_80171:
[----:B------:R-:W-:Y:S05]  /*1c120*/  BSYNC.RECONVERGENT B2 ;  /* 0x0000000000027941 */ /* 0x000fea0003800200 */
.L_x_80170:
        /* <DEDUP_REMOVED lines=61> */
.L_x_80168:
[----:B------:R-:W-:Y:S05]  /*1c500*/  BSYNC.RECONVERGENT B1 ;  /* 0x0000000000017941 */ /* 0x000fea0003800200 */
.L_x_80167:
        /* <DEDUP_REMOVED lines=21> */
.L_x_80174:
        /* <DEDUP_REMOVED lines=12> */
.L_x_80176:
[----:B------:R-:W-:Y:S05]  /*1c720*/  BSYNC.RECONVERGENT B2 ;  /* 0x0000000000027941 */ /* 0x000fea0003800200 */
.L_x_80175:
        /* <DEDUP_REMOVED lines=61> */
.L_x_80173:
[----:B------:R-:W-:Y:S05]  /*1cb00*/  BSYNC.RECONVERGENT B1 ;  /* 0x0000000000017941 */ /* 0x000fea0003800200 */
.L_x_80172:
        /* <DEDUP_REMOVED lines=9> */
.L_x_80156:
        /* <DEDUP_REMOVED lines=16> */
.L_x_80180:
        /* <DEDUP_REMOVED lines=12> */
.L_x_80182:
[----:B------:R-:W-:Y:S05]  /*1cd60*/  BSYNC.RECONVERGENT B2 ;  /* 0x0000000000027941 */ /* 0x000fea0003800200 */
.L_x_80181:
        /* <DEDUP_REMOVED lines=62> */
.L_x_80179:
[----:B------:R-:W-:Y:S05]  /*1d150*/  BSYNC.RECONVERGENT B1 ;  /* 0x0000000000017941 */ /* 0x000fea0003800200 */
.L_x_80178:
        /* <DEDUP_REMOVED lines=21> */
.L_x_80185:
        /* <DEDUP_REMOVED lines=12> */
.L_x_80187:
[----:B------:R-:W-:Y:S05]  /*1d370*/  BSYNC.RECONVERGENT B2 ;  /* 0x0000000000027941 */ /* 0x000fea0003800200 */
.L_x_80186:
        /* <DEDUP_REMOVED lines=62> */
.L_x_80184:
[----:B------:R-:W-:Y:S05]  /*1d760*/  BSYNC.RECONVERGENT B1 ;  /* 0x0000000000017941 */ /* 0x000fea0003800200 */
.L_x_80183:
        /* <DEDUP_REMOVED lines=18> */
.L_x_80190:
        /* <DEDUP_REMOVED lines=12> */
.L_x_80192:
[----:B------:R-:W-:Y:S05]  /*1d950*/  BSYNC.RECONVERGENT B2 ;  /* 0x0000000000027941 */ /* 0x000fea0003800200 */
.L_x_80191:
        /* <DEDUP_REMOVED lines=62> */
.L_x_80189:
[----:B------:R-:W-:Y:S05]  /*1dd40*/  BSYNC.RECONVERGENT B1 ;  /* 0x0000000000017941 */ /* 0x000fea0003800200 */
.L_x_80188:
        /* <DEDUP_REMOVED lines=18> */
.L_x_80195:
        /* <DEDUP_REMOVED lines=12> */
.L_x_80197:
[----:B------:R-:W-:Y:S05]  /*1df30*/  BSYNC.RECONVERGENT B2 ;  /* 0x0000000000027941 */ /* 0x000fea0003800200 */
.L_x_80196:
        /* <DEDUP_REMOVED lines=62> */
.L_x_80194:
[----:B------:R-:W-:Y:S05]  /*1e320*/  BSYNC.RECONVERGENT B1 ;  /* 0x0000000000017941 */ /* 0x000fea0003800200 */
.L_x_80193:
        /* <DEDUP_REMOVED lines=10> */
.L_x_80177:
        /* <DEDUP_REMOVED lines=14> */
.L_x_80155:
[----:B------:R-:W-:Y:S05]  /*1e4b0*/  BSYNC.RECONVERGENT B0 ;  /* 0x0000000000007941 */ /* 0x000fea0003800200 */
.L_x_80154:
        /* <DEDUP_REMOVED lines=30> */
.L_x_80203:
        /* <DEDUP_REMOVED lines=12> */
.L_x_80205:
[----:B------:R-:W-:Y:S05]  /*1e760*/  BSYNC.RECONVERGENT B2 ;  /* 0x0000000000027941 */ /* 0x000fea0003800200 */
.L_x_80204:
        /* <DEDUP_REMOVED lines=62> */
.L_x_80202:
[----:B------:R-:W-:Y:S05]  /*1eb50*/  BSYNC.RECONVERGENT B1 ;  /* 0x0000000000017941 */ /* 0x000fea0003800200 */
.L_x_80201:
        /* <DEDUP_REMOVED lines=24> */
.L_x_80208:
        /* <DEDUP_REMOVED lines=12> */
.L_x_80210:
[----:B------:R-:W-:Y:S05]  /*1eda0*/  BSYNC.RECONVERGENT B2 ;  /* 0x0000000000027941 */ /* 0x000fea0003800200 */
.L_x_80209:
        /* <DEDUP_REMOVED lines=61> */
.L_x_80207:
[----:B------:R-:W-:Y:S05]  /*1f180*/  BSYNC.RECONVERGENT B1 ;  /* 0x0000000000017941 */ /* 0x000fea0003800200 */
.L_x_80206:
        /* <DEDUP_REMOVED lines=21> */
.L_x_80213:
        /* <DEDUP_REMOVED lines=12> */
.L_x_80215:
[----:B------:R-:W-:Y:S05]  /*1f3a0*/  BSYNC.RECONVERGENT B2 ;  /* 0x0000000000027941 */ /* 0x000fea0003800200 */
.L_x_80214:
        /* <DEDUP_REMOVED lines=61> */
.L_x_80212:
[----:B------:R-:W-:Y:S05]  /*1f780*/  BSYNC.RECONVERGENT B1 ;  /* 0x0000000000017941 */ /* 0x000fea0003800200 */
.L_x_80211:
        /* <DEDUP_REMOVED lines=21> */
.L_x_80218:
        /* <DEDUP_REMOVED lines=12> */
.L_x_80220:
[----:B------:R-:W-:Y:S05]  /*1f9a0*/  BSYNC.RECONVERGENT B2 ;  /* 0x0000000000027941 */ /* 0x000fea0003800200 */
.L_x_80219:
        /* <DEDUP_REMOVED lines=61> */
.L_x_80217:
[----:B------:R-:W-:Y:S05]  /*1fd80*/  BSYNC.RECONVERGENT B1 ;  /* 0x0000000000017941 */ /* 0x000fea0003800200 */
.L_x_80216:
        /* <DEDUP_REMOVED lines=9> */
.L_x_80200:
        /* <DEDUP_REMOVED lines=16> */
.L_x_80224:
        /* <DEDUP_REMOVED lines=12> */
.L_x_80226:
[----:B------:R-:W-:Y:S05]  /*1ffe0*/  BSYNC.RECONVERGENT B2 ;  /* 0x0000000000027941 */ /* 0x000fea0003800200 */
.L_x_80225:
        /* <DEDUP_REMOVED lines=62> */
.L_x_80223:
[----:B------:R-:W-:Y:S05]  /*203d0*/  BSYNC.RECONVERGENT B1 ;  /* 0x0000000000017941 */ /* 0x000fea0003800200 */
.L_x_80222:
        /* <DEDUP_REMOVED lines=21> */
.L_x_80229:
        /* <DEDUP_REMOVED lines=12> */
.L_x_80231:
[----:B------:R-:W-:Y:S05]  /*205f0*/  BSYNC.RECONVERGENT B2 ;  /* 0x0000000000027941 */ /* 0x000fea0003800200 */
.L_x_80230:
        /* <DEDUP_REMOVED lines=62> */
.L_x_80228:
[----:B------:R-:W-:Y:S05]  /*209e0*/  BSYNC.RECONVERGENT B1 ;  /* 0x0000000000017941 */ /* 0x000fea0003800200 */
.L_x_80227:
        /* <DEDUP_REMOVED lines=18> */
.L_x_80234:
        /* <DEDUP_REMOVED lines=12> */
.L_x_80236:
[----:B------:R-:W-:Y:S05]  /*20bd0*/  BSYNC.RECONVERGENT B2 ;  /* 0x0000000000027941 */ /* 0x000fea0003800200 */
.L_x_80235:
        /* <DEDUP_REMOVED lines=62> */
.L_x_80233:
[----:B------:R-:W-:Y:S05]  /*20fc0*/  BSYNC.RECONVERGENT B1 ;  /* 0x0000000000017941 */ /* 0x000fea0003800200 */
.L_x_80232:
        /* <DEDUP_REMOVED lines=18> */
.L_x_80239:
        /* <DEDUP_REMOVED lines=12> */
.L_x_80241:
[----:B------:R-:W-:Y:S05]  /*211b0*/  BSYNC.RECONVERGENT B2 ;  /* 0x0000000000027941 */ /* 0x000fea0003800200 */
.L_x_80240:
        /* <DEDUP_REMOVED lines=62> */
.L_x_80238:
[----:B------:R-:W-:Y:S05]  /*215a0*/  BSYNC.RECONVERGENT B1 ;  /* 0x0000000000017941 */ /* 0x000fea0003800200 */
.L_x_80237:
        /* <DEDUP_REMOVED lines=10> */
.L_x_80221:
[----:B------:R-:W0:Y:S01]  /*21650*/  LDC.64 R200, c[0x0][0x3a8] ;  /* 0x0000ea00ffc87b82 */ /* 0x000e220000000a00 */
[----:B------:R-:W-:Y:S01]  /*21660*/  SEL R5, RZ, 0x1000000, !P3 ;  /* 0x01000000ff057807 */ /* 0x000fe20005800000 */
[----:B0-----:R-:W-:-:S05]  /*21670*/  IMAD.WIDE.U32 R200, R14, 0x10, R200 ;  /* 0x000000100ec87825 */ /* 0x001fca00078e00c8 */
[----:B------:R0:W-:Y:S02]  /*21680*/  STG.E.128 desc[UR6][R200.64], R56 ;  /* 0x00000038c8007986 */ /* 0x0001e4000c101d06 */
[----:B0-----:R-:W-:Y:S02]  /*21690*/  SEL R200, RZ, 0x10000, !P2 ;  /* 0x00010000ffc87807 */ /* 0x001fe40005000000 */
[----:B------:R-:W-:-:S04]  /*216a0*/  SEL R201, RZ, 0x100, !P1 ;  /* 0x00000100ffc97807 */ /* 0x000fc80004800000 */
[----:B------:R-:W-:Y:S02]  /*216b0*/  IADD3 R5, PT, PT, R201, R5, R200 ;  /* 0x00000005c9057210 */ /* 0x000fe40007ffe0c8 */
[----:B------:R-:W-:-:S04]  /*216c0*/  SEL R200, RZ, 0x1, !P0 ;  /* 0x00000001ffc87807 */ /* 0x000fc80004000000 */
[----:B------:R-:W-:Y:S02]  /*216d0*/  IADD3 R5, PT, PT, R5, R200, RZ ;  /* 0x000000c805057210 */ /* 0x000fe40007ffe0ff */
[----:B------:R-:W0:Y:S02]  /*216e0*/  LDC.64 R200, c[0x0][0x3b0] ;  /* 0x0000ec00ffc87b82 */ /* 0x000e240000000a00 */
[C---:B0-----:R-:W-:Y:S01]  /*216f0*/  IMAD.WIDE.U32 R200, R14.reuse, 0x4, R200 ;  /* 0x000000040ec87825 */ /* 0x041fe200078e00c8 */
[----:B------:R-:W-:-:S04]  /*21700*/  IADD3 R14, PT, PT, R14, 0x20, RZ ;  /* 0x000000200e0e7810 */ /* 0x000fc80007ffe0ff */
[----:B------:R0:W-:Y:S02]  /*21710*/  STG.E desc[UR6][R200.64], R5 ;  /* 0x00000005c8007986 */ /* 0x0001e4000c101906 */
[----:B0-----:R-:W-:-:S07]  /*21720*/  IMAD.MOV.U32 R5, RZ, RZ, R233 ;  /* 0x000000ffff057224 */ /* 0x001fce00078e00e9 */
.L_x_80199:
[----:B------:R-:W-:Y:S05]  /*21730*/  BSYNC.RECONVERGENT B0 ;  /* 0x0000000000007941 */ /* 0x000fea0003800200 */
.L_x_80198:
        /* <DEDUP_REMOVED lines=30> */
.L_x_80247:
        /* <DEDUP_REMOVED lines=12> */
.L_x_80249:
[----:B------:R-:W-:Y:S05]  /*219e0*/  BSYNC.RECONVERGENT B2 ;  /* 0x0000000000027941 */ /* 0x000fea0003800200 */
.L_x_80248:
        /* <DEDUP_REMOVED lines=60> */
[----:B------:R-:W-:Y:S01]  /*21db0*/  IMAD.MOV.U32 R234, RZ, RZ, R5 ;  /* 0x000000ffffea7224 */ /* 0x000fe200078e0005 */
[----:B------:R-:W-:-:S07]  /*21dc0*/  MOV R4, R8 ;  /* 0x0000000800047202 */ /* 0x000fce0000000f00 */
.L_x_80246:
[----:B------:R-:W-:Y:S05]  /*21dd0*/  BSYNC.RECONVERGENT B1 ;  /* 0x0000000000017941 */ /* 0x000fea0003800200 */
.L_x_80245:
[----:B------:R-:W0:Y:S01]  /*21de0*/  LDC R242, c[0x0][0x404] ;  /* 0x00010100fff27b82 */ /* 0x000e220000000800 */
[----:B------:R-:W-:Y:S01]  /*21df0*/  I2FP.F32.U32 R5, R234 ;  /* 0x000000ea00057245 */ /* 0x000fe20000201000 */
[----:B------:R-:W-:Y:S01]  /*21e00*/  IMAD.MOV.U32 R241, RZ, RZ, 0x2f800000 ;  /* 0x2f800000fff17424 */ /* 0x000fe200078e00ff */
[----:B------:R-:W-:Y:S01]  /*21e10*/  ISETP.NE.AND P1, PT, R235, 0x1, PT ;  /* 0x00000001eb00780c */ /* 0x000fe20003f25270 */
[----:B------:R-:W-:Y:S01]  /*21e20*/  BSSY.RECONVERGENT B1, `(.L_x_80250) ;  /* 0x000005e000017945 */ /* 0x000fe20003800200 */
[----:B------:R-:W-:Y:S02]  /*21e30*/  IMAD.MOV.U32 R234, RZ, RZ, R4 ;  /* 0x000000ffffea7224 */ /* 0x000fe400078e0004 */
[----:B------:R-:W-:Y:S01]  /*21e40*/  FFMA.FTZ R5, R5, R241, 1.1641532182693481445e-10 ;  /* 0x2f00000005057423 */ /* 0x000fe200000100f1 */
[----:B------:R-:W1:Y:S04]  /*21e50*/  LDC R240, c[0x0][0x408] ;  /* 0x00010200fff07b82 */ /* 0x000e680000000800 */
[----:B0-----:R-:W-:Y:S01]  /*21e60*/  FSETP.GTU.FTZ.AND P0, PT, R5, R242, PT ;  /* 0x000000f20500720b */ /* 0x001fe20003f1c000 */
[----:B-----5:R-:W-:-:S04]  /*21e70*/  FMUL.FTZ R5, R52, R15 ;  /* 0x0000000f34057220 */ /* 0x020fc80000410000 */
[----:B-1----:R-:W-:-:S05]  /*21e80*/  FMUL.FTZ R5, R5, R240 ;  /* 0x000000f005057220 */ /* 0x002fca0000410000 */
        /* <DEDUP_REMOVED lines=13> */
.L_x_80252:
        /* <DEDUP_REMOVED lines=12> */
.L_x_80254:
[----:B------:R-:W-:Y:S05]  /*22020*/  BSYNC.RECONVERGENT B2 ;  /* 0x0000000000027941 */ /* 0x000fea0003800200 */
.L_x_80253:
        /* <DEDUP_REMOVED lines=61> */
.L_x_80251:
[----:B------:R-:W-:Y:S05]  /*22400*/  BSYNC.RECONVERGENT B1 ;  /* 0x0000000000017941 */ /* 0x000fea0003800200 */
.L_x_80250:
        /* <DEDUP_REMOVED lines=21> */
.L_x_80257:
        /* <DEDUP_REMOVED lines=12> */
.L_x_80259:
[----:B------:R-:W-:Y:S05]  /*22620*/  BSYNC.RECONVERGENT B2 ;  /* 0x0000000000027941 */ /* 0x000fea0003800200 */
.L_x_80258:
        /* <DEDUP_REMOVED lines=59> */
[----:B------:R-:W-:Y:S01]  /*229e0*/  IMAD.MOV.U32 R201, RZ, RZ, RZ ;  /* 0x000000ffffc97224 */ /* 0x000fe200078e00ff */
[----:B------:R-:W-:-:S07]  /*229f0*/  LOP3.LUT R9, R8, UR13, R5, 0x96, !PT ;  /* 0x0000000d08097c12 */ /* 0x000fce000f8e9605 */
.L_x_80256:
[----:B------:R-:W-:Y:S05]  /*22a00*/  BSYNC.RECONVERGENT B1 ;  /* 0x0000000000017941 */ /* 0x000fea0003800200 */
.L_x_80255:
[----:B------:R-:W-:Y:S01]  /*22a10*/  I2FP.F32.U32 R5, R200 ;  /* 0x000000c800057245 */ /* 0x000fe20000201000 */
[----:B------:R-:W-:Y:S01]  /*22a20*/  BSSY.RECONVERGENT B1, `(.L_x_80260) ;  /* 0x000005e000017945 */ /* 0x000fe20003800200 */
[----:B------:R-:W-:Y:S01]  /*22a30*/  ISETP.NE.AND P3, PT, R201, 0x1, PT ;  /* 0x00000001c900780c */ /* 0x000fe20003f65270 */
[----:B------:R-:W-:Y:S02]  /*22a40*/  HFMA2 R8, -RZ, RZ, 0, 1.1920928955078125e-07 ;  /* 0x00000002ff087431 */ /* 0x000fe400000001ff */
        /* <DEDUP_REMOVED lines=17> */
.L_x_80262:
        /* <DEDUP_REMOVED lines=12> */
.L_x_80264:
[----:B------:R-:W-:Y:S05]  /*22c20*/  BSYNC.RECONVERGENT B2 ;  /* 0x0000000000027941 */ /* 0x000fea0003800200 */
.L_x_80263:
        /* <DEDUP_REMOVED lines=61> */
.L_x_80261:
[----:B------:R-:W-:Y:S05]  /*23000*/  BSYNC.RECONVERGENT B1 ;  /* 0x0000000000017941 */ /* 0x000fea0003800200 */
.L_x_80260:
        /* <DEDUP_REMOVED lines=9> */
.L_x_80244:
        /* <DEDUP_REMOVED lines=16> */
.L_x_80268:
        /* <DEDUP_REMOVED lines=12> */
.L_x_80270:
[----:B------:R-:W-:Y:S05]  /*23260*/  BSYNC.RECONVERGENT B2 ;  /* 0x0000000000027941 */ /* 0x000fea0003800200 */
.L_x_80269:
        /* <DEDUP_REMOVED lines=62> */
.L_x_80267:
[----:B------:R-:W-:Y:S05]  /*23650*/  BSYNC.RECONVERGENT B1 ;  /* 0x0000000000017941 */ /* 0x000fea0003800200 */
.L_x_80266:
[----:B------:R-:W0:Y:S01]  /*23660*/  LDC R235, c[0x0][0x404] ;  /* 0x00010100ffeb7b82 */ /* 0x000e220000000800 */
[----:B------:R-:W-:Y:S01]  /*23670*/  HFMA2 R240, -RZ, RZ, 0.1171875, 0 ;  /* 0x2f800000fff07431 */ /* 0x000fe200000001ff */
[----:B------:R-:W-:Y:S01]  /*23680*/  I2FP.F32.U32 R5, R201 ;  /* 0x000000c900057245 */ /* 0x000fe20000201000 */
[----:B------:R-:W-:Y:S01]  /*23690*/  BSSY.RECONVERGENT B1, `(.L_x_80271) ;  /* 0x000005d000017945 */ /* 0x000fe20003800200 */
[----:B------:R-:W-:Y:S01]  /*236a0*/  ISETP.NE.AND P1, PT, R200, 0x1, PT ;  /* 0x00000001c800780c */ /* 0x000fe20003f25270 */
[----:B------:R-:W-:-:S03]  /*236b0*/  IMAD.MOV.U32 R8, RZ, RZ, 0x2 ;  /* 0x00000002ff087424 */ /* 0x000fc600078e00ff */
[----:B------:R-:W1:Y:S01]  /*236c0*/  LDC R234, c[0x0][0x408] ;  /* 0x00010200ffea7b82 */ /* 0x000e620000000800 */
[----:B------:R-:W-:-:S05]  /*236d0*/  FFMA.FTZ R5, R5, R240, 1.1641532182693481445e-10 ;  /* 0x2f00000005057423 */ /* 0x000fca00000100f0 */
        /* <DEDUP_REMOVED lines=13> */
.L_x_80273:
        /* <DEDUP_REMOVED lines=12> */
.L_x_80275:
[----:B------:R-:W-:Y:S05]  /*23870*/  BSYNC.RECONVERGENT B2 ;  /* 0x0000000000027941 */ /* 0x000fea0003800200 */
.L_x_80274:
        /* <DEDUP_REMOVED lines=62> */
.L_x_80272:
[----:B------:R-:W-:Y:S05]  /*23c60*/  BSYNC.RECONVERGENT B1 ;  /* 0x0000000000017941 */ /* 0x000fea0003800200 */
.L_x_80271:
        /* <DEDUP_REMOVED lines=18> */
.L_x_80278:
        /* <DEDUP_REMOVED lines=12> */
.L_x_80280:
[----:B------:R-:W-:Y:S05]  /*23e50*/  BSYNC.RECONVERGENT B2 ;  /* 0x0000000000027941 */ /* 0x000fea0003800200 */
.L_x_80279:
        /* <DEDUP_REMOVED lines=62> */
.L_x_80277:
[----:B------:R-:W-:Y:S05]  /*24240*/  BSYNC.RECONVERGENT B1 ;  /* 0x0000000000017941 */ /* 0x000fea0003800200 */
.L_x_80276:
[----:B------:R-:W-:Y:S01]  /*24250*/  I2FP.F32.U32 R8, R52 ;  /* 0x0000003400087245 */ /* 0x000fe20000201000 */
[----:B------:R-:W-:Y:S01]  /*24260*/  BSSY.RECONVERGENT B1, `(.L_x_80281) ;  /* 0x000005c000017945 */ /* 0x000fe20003800200 */
[----:B------:R-:W-:Y:S02]  /*24270*/  ISETP.NE.AND P3, PT, R200, 0x1, PT ;  /* 0x00000001c800780c */ /* 0x000fe40003f65270 */
[----:B------:R-:W-:Y:S01]  /*24280*/  MOV R52, R4 ;  /* 0x0000000400347202 */ /* 0x000fe20000000f00 */
[----:B------:R-:W-:-:S05]  /*24290*/  FFMA.FTZ R8, R8, R240, 1.1641532182693481445e-10 ;  /* 0x2f00000008087423 */ /* 0x000fca00000100f0 */
[----:B------:R-:W-:Y:S01]  /*242a0*/  FSETP.LE.FTZ.AND P2, PT, R8, R235, PT ;  /* 0x000000eb0800720b */ /* 0x000fe20003f53000 */
        /* <DEDUP_REMOVED lines=12> */
.L_x_80283:
        /* <DEDUP_REMOVED lines=12> */
.L_x_80285:
[----:B------:R-:W-:Y:S05]  /*24430*/  BSYNC.RECONVERGENT B2 ;  /* 0x0000000000027941 */ /* 0x000fea0003800200 */
.L_x_80284:
        /* <DEDUP_REMOVED lines=62> */
.L_x_80282:
[----:B------:R-:W-:Y:S05]  /*24820*/  BSYNC.RECONVERGENT B1 ;  /* 0x0000000000017941 */ /* 0x000fea0003800200 */
.L_x_80281:
        /* <DEDUP_REMOVED lines=10> */
.L_x_80265:
        /* <DEDUP_REMOVED lines=14> */
.L_x_80243:
[----:B------:R-:W-:Y:S05]  /*249b0*/  BSYNC.RECONVERGENT B0 ;  /* 0x0000000000007941 */ /* 0x000fea0003800200 */
.L_x_80242:
        /* <DEDUP_REMOVED lines=30> */
.L_x_80291:
        /* <DEDUP_REMOVED lines=12> */
.L_x_80293:
[----:B------:R-:W-:Y:S05]  /*24c60*/  BSYNC.RECONVERGENT B2 ;  /* 0x0000000000027941 */ /* 0x000fea0003800200 */
.L_x_80292:
        /* <DEDUP_REMOVED lines=62> */
.L_x_80290:
[----:B------:R-:W-:Y:S05]  /*25050*/  BSYNC.RECONVERGENT B1 ;  /* 0x0000000000017941 */ /* 0x000fea0003800200 */
.L_x_80289:
        /* <DEDUP_REMOVED lines=24> */
.L_x_80296:
        /* <DEDUP_REMOVED lines=12> */
.L_x_80298:
[----:B------:R-:W-:Y:S05]  /*252a0*/  BSYNC.RECONVERGENT B2 ;  /* 0x0000000000027941 */ /* 0x000fea0003800200 */
.L_x_80297:
        /* <DEDUP_REMOVED lines=61> */
.L_x_80295:
[----:B------:R-:W-:Y:S05]  /*25680*/  BSYNC.RECONVERGENT B1 ;  /* 0x0000000000017941 */ /* 0x000fea0003800200 */
.L_x_80294:
        /* <DEDUP_REMOVED lines=21> */
.L_x_80301:
        /* <DEDUP_REMOVED lines=12> */
.L_x_80303:
[----:B------:R-:W-:Y:S05]  /*258a0*/  BSYNC.RECONVERGENT B2 ;  /* 0x0000000000027941 */ /* 0x000fea0003800200 */
.L_x_80302:
        /* <DEDUP_REMOVED lines=61> */
.L_x_80300:
[----:B------:R-:W-:Y:S05]  /*25c80*/  BSYNC.RECONVERGENT B1 ;  /* 0x0000000000017941 */ /* 0x000fea0003800200 */
.L_x_80299:
        /* <DEDUP_REMOVED lines=21> */
.L_x_80306:
        /* <DEDUP_REMOVED lines=12> */
.L_x_80308:
[----:B------:R-:W-:Y:S05]  /*25ea0*/  BSYNC.RECONVERGENT B2 ;  /* 0x0000000000027941 */ /* 0x000fea0003800200 */
.L_x_80307:
        /* <DEDUP_REMOVED lines=61> */
.L_x_80305:
[----:B------:R-:W-:Y:S05]  /*26280*/  BSYNC.RECONVERGENT B1 ;  /* 0x0000000000017941 */ /* 0x000fea0003800200 */
.L_x_80304:
        /* <DEDUP_REMOVED lines=9> */
.L_x_80288:
        /* <DEDUP_REMOVED lines=16> */
.L_x_80312:
        /* <DEDUP_REMOVED lines=12> */
.L_x_80314:
[----:B------:R-:W-:Y:S05]  /*264e0*/  BSYNC.RECONVERGENT B2 ;  /* 0x0000000000027941 */ /* 0x000fea0003800200 */
.L_x_80313:
        /* <DEDUP_REMOVED lines=62> */
.L_x_80311:
[----:B------:R-:W-:Y:S05]  /*268d0*/  BSYNC.RECONVERGENT B1 ;  /* 0x0000000000017941 */ /* 0x000fea0003800200 */
.L_x_80310:
        /* <DEDUP_REMOVED lines=21> */
.L_x_80317:
        /* <DEDUP_REMOVED lines=12> */
.L_x_80319:
[----:B------:R-:W-:Y:S05]  /*26af0*/  BSYNC.RECONVERGENT B2 ;  /* 0x0000000000027941 */ /* 0x000fea0003800200 */
.L_x_80318:
        /* <DEDUP_REMOVED lines=62> */
.L_x_80316:
[----:B------:R-:W-:Y:S05]  /*26ee0*/  BSYNC.RECONVERGENT B1 ;  /* 0x0000000000017941 */ /* 0x000fea0003800200 */
.L_x_80315:
        /* <DEDUP_REMOVED lines=18> */
.L_x_80322:
        /* <DEDUP_REMOVED lines=12> */
.L_x_80324:
[----:B------:R-:W-:Y:S05]  /*270d0*/  BSYNC.RECONVERGENT B2 ;  /* 0x0000000000027941 */ /* 0x000fea0003800200 */
.L_x_80323:
        /* <DEDUP_REMOVED lines=62> */
.L_x_80321:
[----:B------:R-:W-:Y:S05]  /*274c0*/  BSYNC.RECONVERGENT B1 ;  /* 0x0000000000017941 */ /* 0x000fea0003800200 */
.L_x_80320:
        /* <DEDUP_REMOVED lines=18> */
.L_x_80327:
        /* <DEDUP_REMOVED lines=12> */
.L_x_80329:
[----:B------:R-:W-:Y:S05]  /*276b0*/  BSYNC.RECONVERGENT B2 ;  /* 0x0000000000027941 */ /* 0x000fea0003800200 */
.L_x_80328:
        /* <DEDUP_REMOVED lines=62> */
.L_x_80326:
[----:B------:R-:W-:Y:S05]  /*27aa0*/  BSYNC.RECONVERGENT B1 ;  /* 0x0000000000017941 */ /* 0x000fea0003800200 */
.L_x_80325:
        /* <DEDUP_REMOVED lines=10> */
.L_x_80309:
        /* <DEDUP_REMOVED lines=14> */
.L_x_80287:
[----:B------:R-:W-:Y:S05]  /*27c30*/  BSYNC.RECONVERGENT B0 ;  /* 0x0000000000007941 */ /* 0x000fea0003800200 */
.L_x_80286:
        /* <DEDUP_REMOVED lines=30> */
.L_x_80335:
        /* <DEDUP_REMOVED lines=12> */
.L_x_80337:
[----:B------:R-:W-:Y:S05]  /*27ee0*/  BSYNC.RECONVERGENT B2 ;  /* 0x0000000000027941 */ /* 0x000fea0003800200 */
.L_x_80336:
        /* <DEDUP_REMOVED lines=62> */
.L_x_80334:
[----:B------:R-:W-:Y:S05]  /*282d0*/  BSYNC.RECONVERGENT B1 ;  /* 0x0000000000017941 */ /* 0x000fea0003800200 */
.L_x_80333:
        /* <DEDUP_REMOVED lines=24> */
.L_x_80340:
        /* <DEDUP_REMOVED lines=12> */
.L_x_80342:
[----:B------:R-:W-:Y:S05]  /*28520*/  BSYNC.RECONVERGENT B2 ;  /* 0x0000000000027941 */ /* 0x000fea0003800200 */
.L_x_80341:
        /* <DEDUP_REMOVED lines=61> */
.L_x_80339:
[----:B------:R-:W-:Y:S05]  /*28900*/  BSYNC.RECONVERGENT B1 ;  /* 0x0000000000017941 */ /* 0x000fea0003800200 */
.L_x_80338:
        /* <DEDUP_REMOVED lines=21> */
.L_x_80345:
        /* <DEDUP_REMOVED lines=12> */
.L_x_80347:
[----:B------:R-:W-:Y:S05]  /*28b20*/  BSYNC.RECONVERGENT B2 ;  /* 0x0000000000027941 */ /* 0x000fea0003800200 */
.L_x_80346:
        /* <DEDUP_REMOVED lines=61> */
.L_x_80344:
[----:B------:R-:W-:Y:S05]  /*28f00*/  BSYNC.RECONVERGENT B1 ;  /* 0x0000000000017941 */ /* 0x000fea0003800200 */
.L_x_80343:
        /* <DEDUP_REMOVED lines=21> */
.L_x_80350:
        /* <DEDUP_REMOVED lines=12> */
.L_x_80352:
[----:B------:R-:W-:Y:S05]  /*29120*/  BSYNC.RECONVERGENT B2 ;  /* 0x0000000000027941 */ /* 0x000fea0003800200 */
.L_x_80351:
        /* <DEDUP_REMOVED lines=61> */
.L_x_80349:
[----:B------:R-:W-:Y:S05]  /*29500*/  BSYNC.RECONVERGENT B1 ;  /* 0x0000000000017941 */ /* 0x000fea0003800200 */
.L_x_80348:
        /* <DEDUP_REMOVED lines=9> */
.L_x_80332:
        /* <DEDUP_REMOVED lines=16> */
.L_x_80356:
        /* <DEDUP_REMOVED lines=12> */
.L_x_80358:
[----:B------:R-:W-:Y:S05]  /*29760*/  BSYNC.RECONVERGENT B2 ;  /* 0x0000000000027941 */ /* 0x000fea0003800200 */
.L_x_80357:
        /* <DEDUP_REMOVED lines=62> */
.L_x_80355:
[----:B------:R-:W-:Y:S05]  /*29b50*/  BSYNC.RECONVERGENT B1 ;  /* 0x0000000000017941 */ /* 0x000fea0003800200 */
.L_x_80354:
        /* <DEDUP_REMOVED lines=21> */
.L_x_80361:
        /* <DEDUP_REMOVED lines=12> */
.L_x_80363:
[----:B------:R-:W-:Y:S05]  /*29d70*/  BSYNC.RECONVERGENT B2 ;  /* 0x0000000000027941 */ /* 0x000fea0003800200 */
.L_x_80362:
        /* <DEDUP_REMOVED lines=62> */
.L_x_80360:
[----:B------:R-:W-:Y:S05]  /*2a160*/  BSYNC.RECONVERGENT B1 ;  /* 0x0000000000017941 */ /* 0x000fea0003800200 */
.L_x_80359:
        /* <DEDUP_REMOVED lines=18> */
.L_x_80366:
        /* <DEDUP_REMOVED lines=12> */
.L_x_80368:
[----:B------:R-:W-:Y:S05]  /*2a350*/  BSYNC.RECONVERGENT B2 ;  /* 0x0000000000027941 */ /* 0x000fea0003800200 */
.L_x_80367:
        /* <DEDUP_REMOVED lines=62> */
.L_x_80365:
[----:B------:R-:W-:Y:S05]  /*2a740*/  BSYNC.RECONVERGENT B1 ;  /* 0x0000000000017941 */ /* 0x000fea0003800200 */
.L_x_80364:
        /* <DEDUP_REMOVED lines=18> */
.L_x_80371:
        /* <DEDUP_REMOVED lines=12> */
.L_x_80373:
[----:B------:R-:W-:Y:S05]  /*2a930*/  BSYNC.RECONVERGENT B2 ;  /* 0x0000000000027941 */ /* 0x000fea0003800200 */
.L_x_80372:
        /* <DEDUP_REMOVED lines=62> */
.L_x_80370:
[----:B------:R-:W-:Y:S05]  /*2ad20*/  BSYNC.RECONVERGENT B1 ;  /* 0x0000000000017941 */ /* 0x000fea0003800200 */
.L_x_80369:
        /* <DEDUP_REMOVED lines=10> */
.L_x_80353:
        /* <DEDUP_REMOVED lines=14> */
.L_x_80331:
[----:B------:R-:W-:Y:S05]  /*2aeb0*/  BSYNC.RECONVERGENT B0 ;  /* 0x0000000000007941 */ /* 0x000fea0003800200 */
.L_x_80330:
        /* <DEDUP_REMOVED lines=30> */
.L_x_80379:
        /* <DEDUP_REMOVED lines=12> */
.L_x_80381:
[----:B------:R-:W-:Y:S05]  /*2b160*/  BSYNC.RECONVERGENT B2 ;  /* 0x0000000000027941 */ /* 0x000fea0003800200 */
.L_x_80380:
        /* <DEDUP_REMOVED lines=62> */
.L_x_80378:
[----:B------:R-:W-:Y:S05]  /*2b550*/  BSYNC.RECONVERGENT B1 ;  /* 0x0000000000017941 */ /* 0x000fea0003800200 */
.L_x_80377:
        /* <DEDUP_REMOVED lines=24> */
.L_x_80384:
        /* <DEDUP_REMOVED lines=12> */
.L_x_80386:
[----:B------:R-:W-:Y:S05]  /*2b7a0*/  BSYNC.RECONVERGENT B2 ;  /* 0x0000000000027941 */ /* 0x000fea0003800200 */
.L_x_80385:
        /* <DEDUP_REMOVED lines=61> */
.L_x_80383:
[----:B------:R-:W-:Y:S05]  /*2bb80*/  BSYNC.RECONVERGENT B1 ;  /* 0x0000000000017941 */ /* 0x000fea0003800200 */
.L_x_80382:
        /* <DEDUP_REMOVED lines=21> */
.L_x_80389:
        /* <DEDUP_REMOVED lines=12> */
.L_x_80391:
[----:B------:R-:W-:Y:S05]  /*2bda0*/  BSYNC.RECONVERGENT B2 ;  /* 0x0000000000027941 */ /* 0x000fea0003800200 */
.L_x_80390:
        /* <DEDUP_REMOVED lines=61> */
.L_x_80388:
[----:B------:R-:W-:Y:S05]  /*2c180*/  BSYNC.RECONVERGENT B1 ;  /* 0x0000000000017941 */ /* 0x000fea0003800200 */
.L_x_80387:
        /* <DEDUP_REMOVED lines=21> */
.L_x_80394:
        /* <DEDUP_REMOVED lines=12> */
.L_x_80396:
[----:B------:R-:W-:Y:S05]  /*2c3a0*/  BSYNC.RECONVERGENT B2 ;  /* 0x0000000000027941 */ /* 0x000fea0003800200 */
.L_x_80395:
        /* <DEDUP_REMOVED lines=61> */
.L_x_80393:
[----:B------:R-:W-:Y:S05]  /*2c780*/  BSYNC.RECONVERGENT B1 ;  /* 0x0000000000017941 */ /* 0x000fea0003800200 */
.L_x_80392:
        /* <DEDUP_REMOVED lines=9> */
.L_x_80376:
        /* <DEDUP_REMOVED lines=16> */
.L_x_80400:
        /* <DEDUP_REMOVED lines=12> */
.L_x_80402:
[----:B------:R-:W-:Y:S05]  /*2c9e0*/  BSYNC.RECONVERGENT B2 ;  /* 0x0000000000027941 */ /* 0x000fea0003800200 */
.L_x_80401:
        /* <DEDUP_REMOVED lines=62> */
.L_x_80399:
[----:B------:R-:W-:Y:S05]  /*2cdd0*/  BSYNC.RECONVERGENT B1 ;  /* 0x0000000000017941 */ /* 0x000fea0003800200 */
.L_x_80398:
        /* <DEDUP_REMOVED lines=21> */
.L_x_80405:
        /* <DEDUP_REMOVED lines=12> */
.L_x_80407:
[----:B------:R-:W-:Y:S05]  /*2cff0*/  BSYNC.RECONVERGENT B2 ;  /* 0x0000000000027941 */ /* 0x000fea0003800200 */
.L_x_80406:
        /* <DEDUP_REMOVED lines=62> */
.L_x_80404:
[----:B------:R-:W-:Y:S05]  /*2d3e0*/  BSYNC.RECONVERGENT B1 ;  /* 0x0000000000017941 */ /* 0x000fea0003800200 */
.L_x_80403:
        /* <DEDUP_REMOVED lines=18> */
.L_x_80410:
        /* <DEDUP_REMOVED lines=12> */
.L_x_80412:
[----:B------:R-:W-:Y:S05]  /*2d5d0*/  BSYNC.RECONVERGENT B2 ;  /* 0x0000000000027941 */ /* 0x000fea0003800200 */
.L_x_80411:
        /* <DEDUP_REMOVED lines=62> */
.L_x_80409:
[----:B------:R-:W-:Y:S05]  /*2d9c0*/  BSYNC.RECONVERGENT B1 ;  /* 0x0000000000017941 */ /* 0x000fea0003800200 */
.L_x_80408:
        /* <DEDUP_REMOVED lines=18> */
.L_x_80415:
        /* <DEDUP_REMOVED lines=12> */
.L_x_80417:
[----:B------:R-:W-:Y:S05]  /*2dbb0*/  BSYNC.RECONVERGENT B2 ;  /* 0x0000000000027941 */ /* 0x000fea0003800200 */
.L_x_80416:
        /* <DEDUP_REMOVED lines=62> */
.L_x_80414:
[----:B------:R-:W-:Y:S05]  /*2dfa0*/  BSYNC.RECONVERGENT B1 ;  /* 0x0000000000017941 */ /* 0x000fea0003800200 */
.L_x_80413:
        /* <DEDUP_REMOVED lines=10> */
.L_x_80397:
        /* <DEDUP_REMOVED lines=14> */
.L_x_80375:
[----:B------:R-:W-:Y:S05]  /*2e130*/  BSYNC.RECONVERGENT B0 ;  /* 0x0000000000007941 */ /* 0x000fea0003800200 */
.L_x_80374:
        /* <DEDUP_REMOVED lines=30> */
.L_x_80423:
        /* <DEDUP_REMOVED lines=12> */
.L_x_80425:
[----:B------:R-:W-:Y:S05]  /*2e3e0*/  BSYNC.RECONVERGENT B2 ;  /* 0x0000000000027941 */ /* 0x000fea0003800200 */
.L_x_80424:
        /* <DEDUP_REMOVED lines=62> */
.L_x_80422:
[----:B------:R-:W-:Y:S05]  /*2e7d0*/  BSYNC.RECONVERGENT B1 ;  /* 0x0000000000017941 */ /* 0x000fea0003800200 */
.L_x_80421:
        /* <DEDUP_REMOVED lines=24> */
.L_x_80428:
        /* <DEDUP_REMOVED lines=12> */
.L_x_80430:
[----:B------:R-:W-:Y:S05]  /*2ea20*/  BSYNC.RECONVERGENT B2 ;  /* 0x0000000000027941 */ /* 0x000fea0003800200 */
.L_x_80429:
        /* <DEDUP_REMOVED lines=61> */
.L_x_80427:
[----:B------:R-:W-:Y:S05]  /*2ee00*/  BSYNC.RECONVERGENT B1 ;  /* 0x0000000000017941 */ /* 0x000fea0003800200 */
.L_x_80426:
        /* <DEDUP_REMOVED lines=21> */
.L_x_80433:
        /* <DEDUP_REMOVED lines=12> */
.L_x_80435:
[----:B------:R-:W-:Y:S05]  /*2f020*/  BSYNC.RECONVERGENT B2 ;  /* 0x0000000000027941 */ /* 0x000fea0003800200 */
.L_x_80434:
        /* <DEDUP_REMOVED lines=61> */
.L_x_80432:
[----:B------:R-:W-:Y:S05]  /*2f400*/  BSYNC.RECONVERGENT B1 ;  /* 0x0000000000017941 */ /* 0x000fea0003800200 */
.L_x_80431:
        /* <DEDUP_REMOVED lines=21> */
.L_x_80438:
        /* <DEDUP_REMOVED lines=12> */
.L_x_80440:
[----:B------:R-:W-:Y:S05]  /*2f620*/  BSYNC.RECONVERGENT B2 ;  /* 0x0000000000027941 */ /* 0x000fea0003800200 */
.L_x_80439:
        /* <DEDUP_REMOVED lines=61> */
.L_x_80437:
[----:B------:R-:W-:Y:S05]  /*2fa00*/  BSYNC.RECONVERGENT B1 ;  /* 0x0000000000017941 */ /* 0x000fea0003800200 */
.L_x_80436:
        /* <DEDUP_REMOVED lines=9> */
.L_x_80420:
        /* <DEDUP_REMOVED lines=16> */
.L_x_80444:
        /* <DEDUP_REMOVED lines=12> */
.L_x_80446:
[----:B------:R-:W-:Y:S05]  /*2fc60*/  BSYNC.RECONVERGENT B2 ;  /* 0x0000000000027941 */ /* 0x000fea0003800200 */
.L_x_80445:
        /* <DEDUP_REMOVED lines=62> */
.L_x_80443:
[----:B------:R-:W-:Y:S05]  /*30050*/  BSYNC.RECONVERGENT B1 ;  /* 0x0000000000017941 */ /* 0x000fea0003800200 */
.L_x_80442:
        /* <DEDUP_REMOVED lines=21> */
.L_x_80449:
        /* <DEDUP_REMOVED lines=12> */
.L_x_80451:
[----:B------:R-:W-:Y:S05]  /*30270*/  BSYNC.RECONVERGENT B2 ;  /* 0x0000000000027941 */ /* 0x000fea0003800200 */
.L_x_80450:
        /* <DEDUP_REMOVED lines=62> */
.L_x_80448:
[----:B------:R-:W-:Y:S05]  /*30660*/  BSYNC.RECONVERGENT B1 ;  /* 0x0000000000017941 */ /* 0x000fea0003800200 */
.L_x_80447:
        /* <DEDUP_REMOVED lines=18> */
.L_x_80454:
        /* <DEDUP_REMOVED lines=12> */
.L_x_80456:
[----:B------:R-:W-:Y:S05]  /*30850*/  BSYNC.RECONVERGENT B2 ;  /* 0x0000000000027941 */ /* 0x000fea0003800200 */
.L_x_80455:
        /* <DEDUP_REMOVED lines=62> */
.L_x_80453:
[----:B------:R-:W-:Y:S05]  /*30c40*/  BSYNC.RECONVERGENT B1 ;  /* 0x0000000000017941 */ /* 0x000fea0003800200 */
.L_x_80452:
        /* <DEDUP_REMOVED lines=18> */
.L_x_80459:
        /* <DEDUP_REMOVED lines=12> */
.L_x_80461:
[----:B------:R-:W-:Y:S05]  /*30e30*/  BSYNC.RECONVERGENT B2 ;  /* 0x0000000000027941 */ /* 0x000fea0003800200 */
.L_x_80460:
        /* <DEDUP_REMOVED lines=62> */
.L_x_80458:
[----:B------:R-:W-:Y:S05]  /*31220*/  BSYNC.RECONVERGENT B1 ;  /* 0x0000000000017941 */ /* 0x000fea0003800200 */
.L_x_80457:
        /* <DEDUP_REMOVED lines=10> */
.L_x_80441:
        /* <DEDUP_REMOVED lines=14> */
.L_x_80419:
[----:B------:R-:W-:Y:S05]  /*313b0*/  BSYNC.RECONVERGENT B0 ;  /* 0x0000000000007941 */ /* 0x000fea0003800200 */
.L_x_80418:
        /* <DEDUP_REMOVED lines=30> */
.L_x_80467:
        /* <DEDUP_REMOVED lines=12> */
.L_x_80469:
[----:B------:R-:W-:Y:S05]  /*31660*/  BSYNC.RECONVERGENT B2 ;  /* 0x0000000000027941 */ /* 0x000fea0003800200 */
.L_x_80468:
        /* <DEDUP_REMOVED lines=62> */
.L_x_80466:
[----:B------:R-:W-:Y:S05]  /*31a50*/  BSYNC.RECONVERGENT B1 ;  /* 0x0000000000017941 */ /* 0x000fea0003800200 */
.L_x_80465:
        /* <DEDUP_REMOVED lines=24> */
.L_x_80472:
        /* <DEDUP_REMOVED lines=12> */
.L_x_80474:
[----:B------:R-:W-:Y:S05]  /*31ca0*/  BSYNC.RECONVERGENT B2 ;  /* 0x0000000000027941 */ /* 0x000fea0003800200 */
.L_x_80473:
        /* <DEDUP_REMOVED lines=61> */
.L_x_80471:
[----:B------:R-:W-:Y:S05]  /*32080*/  BSYNC.RECONVERGENT B1 ;  /* 0x0000000000017941 */ /* 0x000fea0003800200 */
.L_x_80470:
        /* <DEDUP_REMOVED lines=21> */
.L_x_80477:
        /* <DEDUP_REMOVED lines=12> */
.L_x_80479:
[----:B------:R-:W-:Y:S05]  /*322a0*/  BSYNC.RECONVERGENT B2 ;  /* 0x0000000000027941 */ /* 0x000fea0003800200 */
.L_x_80478:
        /* <DEDUP_REMOVED lines=61> */
.L_x_80476:
[----:B------:R-:W-:Y:S05]  /*32680*/  BSYNC.RECONVERGENT B1 ;  /* 0x0000000000017941 */ /* 0x000fea0003800200 */
.L_x_80475:
        /* <DEDUP_REMOVED lines=21> */
.L_x_80482:
        /* <DEDUP_REMOVED lines=12> */
.L_x_80484:
[----:B------:R-:W-:Y:S05]  /*328a0*/  BSYNC.RECONVERGENT B2 ;  /* 0x0000000000027941 */ /* 0x000fea0003800200 */
.L_x_80483:
        /* <DEDUP_REMOVED lines=61> */
.L_x_80481:
[----:B------:R-:W-:Y:S05]  /*32c80*/  BSYNC.RECONVERGENT B1 ;  /* 0x0000000000017941 */ /* 0x000fea0003800200 */
.L_x_80480:
        /* <DEDUP_REMOVED lines=9> */
.L_x_80464:
        /* <DEDUP_REMOVED lines=16> */
.L_x_80488:
        /* <DEDUP_REMOVED lines=12> */
.L_x_80490:
[----:B------:R-:W-:Y:S05]  /*32ee0*/  BSYNC.RECONVERGENT B2 ;  /* 0x0000000000027941 */ /* 0x000fea0003800200 */
.L_x_80489:
        /* <DEDUP_REMOVED lines=62> */
.L_x_80487:
[----:B------:R-:W-:Y:S05]  /*332d0*/  BSYNC.RECONVERGENT B1 ;  /* 0x0000000000017941 */ /* 0x000fea0003800200 */
.L_x_80486:
        /* <DEDUP_REMOVED lines=21> */
.L_x_80493:
        /* <DEDUP_REMOVED lines=12> */
.L_x_80495:
[----:B------:R-:W-:Y:S05]  /*334f0*/  BSYNC.RECONVERGENT B2 ;  /* 0x0000000000027941 */ /* 0x000fea0003800200 */
.L_x_80494:
        /* <DEDUP_REMOVED lines=62> */
.L_x_80492:
[----:B------:R-:W-:Y:S05]  /*338e0*/  BSYNC.RECONVERGENT B1 ;  /* 0x0000000000017941 */ /* 0x000fea0003800200 */
.L_x_80491:
        /* <DEDUP_REMOVED lines=18> */
.L_x_80498:
        /* <DEDUP_REMOVED lines=12> */
.L_x_80500:
[----:B------:R-:W-:Y:S05]  /*33ad0*/  BSYNC.RECONVERGENT B2 ;  /* 0x0000000000027941 */ /* 0x000fea0003800200 */
.L_x_80499:
        /* <DEDUP_REMOVED lines=62> */
.L_x_80497:
[----:B------:R-:W-:Y:S05]  /*33ec0*/  BSYNC.RECONVERGENT B1 ;  /* 0x0000000000017941 */ /* 0x000fea0003800200 */
.L_x_80496:
        /* <DEDUP_REMOVED lines=18> */
.L_x_80503:
        /* <DEDUP_REMOVED lines=12> */
.L_x_80505:
[----:B------:R-:W-:Y:S05]  /*340b0*/  BSYNC.RECONVERGENT B2 ;  /* 0x0000000000027941 */ /* 0x000fea0003800200 */
.L_x_80504:
        /* <DEDUP_REMOVED lines=62> */
.L_x_80502:
[----:B------:R-:W-:Y:S05]  /*344a0*/  BSYNC.RECONVERGENT B1 ;  /* 0x0000000000017941 */ /* 0x000fea0003800200 */
.L_x_80501:
        /* <DEDUP_REMOVED lines=10> */
.L_x_80485:
        /* <DEDUP_REMOVED lines=14> */
.L_x_80463:
[----:B------:R-:W-:Y:S05]  /*34630*/  BSYNC.RECONVERGENT B0 ;  /* 0x0000000000007941 */ /* 0x000fea0003800200 */
.L_x_80462:
        /* <DEDUP_REMOVED lines=30> */
.L_x_80511:
        /* <DEDUP_REMOVED lines=12> */
.L_x_80513:
[----:B------:R-:W-:Y:S05]  /*348e0*/  BSYNC.RECONVERGENT B2 ;  /* 0x0000000000027941 */ /* 0x000fea0003800200 */
.L_x_80512:
        /* <DEDUP_REMOVED lines=62> */
.L_x_80510:
[----:B------:R-:W-:Y:S05]  /*34cd0*/  BSYNC.RECONVERGENT B1 ;  /* 0x0000000000017941 */ /* 0x000fea0003800200 */
.L_x_80509:
        /* <DEDUP_REMOVED lines=24> */
.L_x_80516:
        /* <DEDUP_REMOVED lines=12> */
.L_x_80518:
[----:B------:R-:W-:Y:S05]  /*34f20*/  BSYNC.RECONVERGENT B2 ;  /* 0x0000000000027941 */ /* 0x000fea0003800200 */
.L_x_80517:
        /* <DEDUP_REMOVED lines=61> */
.L_x_80515:
[----:B------:R-:W-:Y:S05]  /*35300*/  BSYNC.RECONVERGENT B1 ;  /* 0x0000000000017941 */ /* 0x000fea0003800200 */
.L_x_80514:
        /* <DEDUP_REMOVED lines=21> */
.L_x_80521:
        /* <DEDUP_REMOVED lines=12> */
.L_x_80523:
[----:B------:R-:W-:Y:S05]  /*35520*/  BSYNC.RECONVERGENT B2 ;  /* 0x0000000000027941 */ /* 0x000fea0003800200 */
.L_x_80522:
        /* <DEDUP_REMOVED lines=61> */
.L_x_80520:
[----:B------:R-:W-:Y:S05]  /*35900*/  BSYNC.RECONVERGENT B1 ;  /* 0x0000000000017941 */ /* 0x000fea0003800200 */
.L_x_80519:
        /* <DEDUP_REMOVED lines=21> */
.L_x_80526:
        /* <DEDUP_REMOVED lines=12> */
.L_x_80528:
[----:B------:R-:W-:Y:S05]  /*35b20*/  BSYNC.RECONVERGENT B2 ;  /* 0x0000000000027941 */ /* 0x000fea0003800200 */
.L_x_80527:
        /* <DEDUP_REMOVED lines=61> */
.L_x_80525:
[----:B------:R-:W-:Y:S05]  /*35f00*/  BSYNC.RECONVERGENT B1 ;  /* 0x0000000000017941 */ /* 0x000fea0003800200 */
.L_x_80524:
        /* <DEDUP_REMOVED lines=9> */
.L_x_80508:
        /* <DEDUP_REMOVED lines=16> */
.L_x_80532:
        /* <DEDUP_REMOVED lines=12> */
.L_x_80534:
[----:B------:R-:W-:Y:S05]  /*36160*/  BSYNC.RECONVERGENT B2 ;  /* 0x0000000000027941 */ /* 0x000fea0003800200 */
.L_x_80533:
        /* <DEDUP_REMOVED lines=62> */
.L_x_80531:
[----:B------:R-:W-:Y:S05]  /*36550*/  BSYNC.RECONVERGENT B1 ;  /* 0x0000000000017941 */ /* 0x000fea0003800200 */
.L_x_80530:
        /* <DEDUP_REMOVED lines=21> */
.L_x_80537:
        /* <DEDUP_REMOVED lines=12> */
.L_x_80539:
[----:B------:R-:W-:Y:S05]  /*36770*/  BSYNC.RECONVERGENT B2 ;  /* 0x0000000000027941 */ /* 0x000fea0003800200 */
.L_x_80538:
        /* <DEDUP_REMOVED lines=62> */
.L_x_80536:
[----:B------:R-:W-:Y:S05]  /*36b60*/  BSYNC.RECONVERGENT B1 ;  /* 0x0000000000017941 */ /* 0x000fea0003800200 */
.L_x_80535:
        /* <DEDUP_REMOVED lines=18> */
.L_x_80542:
        /* <DEDUP_REMOVED lines=12> */
.L_x_80544:
[----:B------:R-:W-:Y:S05]  /*36d50*/  BSYNC.RECONVERGENT B2 ;  /* 0x0000000000027941 */ /* 0x000fea0003800200 */
.L_x_80543:
        /* <DEDUP_REMOVED lines=62> */
.L_x_80541:
[----:B------:R-:W-:Y:S05]  /*37140*/  BSYNC.RECONVERGENT B1 ;  /* 0x0000000000017941 */ /* 0x000fea0003800200 */
.L_x_80540:
        /* <DEDUP_REMOVED lines=18> */
.L_x_80547:
        /* <DEDUP_REMOVED lines=12> */
.L_x_80549:
[----:B------:R-:W-:Y:S05]  /*37330*/  BSYNC.RECONVERGENT B2 ;  /* 0x0000000000027941 */ /* 0x000fea0003800200 */
.L_x_80548:
        /* <DEDUP_REMOVED lines=62> */
.L_x_80546:
[----:B------:R-:W-:Y:S05]  /*37720*/  BSYNC.RECONVERGENT B1 ;  /* 0x0000000000017941 */ /* 0x000fea0003800200 */
.L_x_80545:
        /* <DEDUP_REMOVED lines=10> */
.L_x_80529:
        /* <DEDUP_REMOVED lines=14> */
.L_x_80507:
[----:B------:R-:W-:Y:S05]  /*378b0*/  BSYNC.RECONVERGENT B0 ;  /* 0x0000000000007941 */ /* 0x000fea0003800200 */
.L_x_80506:
        /* <DEDUP_REMOVED lines=30> */
.L_x_80555:
        /* <DEDUP_REMOVED lines=12> */
.L_x_80557:
[----:B------:R-:W-:Y:S05]  /*37b60*/  BSYNC.RECONVERGENT B2 ;  /* 0x0000000000027941 */ /* 0x000fea0003800200 */
.L_x_80556:
        /* <DEDUP_REMOVED lines=62> */
.L_x_80554:
[----:B------:R-:W-:Y:S05]  /*37f50*/  BSYNC.RECONVERGENT B1 ;  /* 0x0000000000017941 */ /* 0x000fea0003800200 */
.L_x_80553:
        /* <DEDUP_REMOVED lines=24> */
.L_x_80560:
        /* <DEDUP_REMOVED lines=12> */
.L_x_80562:
[----:B------:R-:W-:Y:S05]  /*381a0*/  BSYNC.RECONVERGENT B2 ;  /* 0x0000000000027941 */ /* 0x000fea0003800200 */
.L_x_80561:
        /* <DEDUP_REMOVED lines=61> */
.L_x_80559:
[----:B------:R-:W-:Y:S05]  /*38580*/  BSYNC.RECONVERGENT B1 ;  /* 0x0000000000017941 */ /* 0x000fea0003800200 */
.L_x_80558:
        /* <DEDUP_REMOVED lines=21> */
.L_x_80565:
        /* <DEDUP_REMOVED lines=12> */
.L_x_80567:
[----:B------:R-:W-:Y:S05]  /*387a0*/  BSYNC.RECONVERGENT B2 ;  /* 0x0000000000027941 */ /* 0x000fea0003800200 */
.L_x_80566:
        /* <DEDUP_REMOVED lines=61> */
.L_x_80564:
[----:B------:R-:W-:Y:S05]  /*38b80*/  BSYNC.RECONVERGENT B1 ;  /* 0x0000000000017941 */ /* 0x000fea0003800200 */
.L_x_80563:
        /* <DEDUP_REMOVED lines=21> */
.L_x_80570:
        /* <DEDUP_REMOVED lines=12> */
.L_x_80572:
[----:B------:R-:W-:Y:S05]  /*38da0*/  BSYNC.RECONVERGENT B2 ;  /* 0x0000000000027941 */ /* 0x000fea0003800200 */
.L_x_80571:
        /* <DEDUP_REMOVED lines=61> */
.L_x_80569:
[----:B------:R-:W-:Y:S05]  /*39180*/  BSYNC.RECONVERGENT B1 ;  /* 0x0000000000017941 */ /* 0x000fea0003800200 */
.L_x_80568:
        /* <DEDUP_REMOVED lines=9> */
.L_x_80552:
        /* <DEDUP_REMOVED lines=16> */
.L_x_80576:
        /* <DEDUP_REMOVED lines=12> */
.L_x_80578:
[----:B------:R-:W-:Y:S05]  /*393e0*/  BSYNC.RECONVERGENT B2 ;  /* 0x0000000000027941 */ /* 0x000fea0003800200 */
.L_x_80577:
        /* <DEDUP_REMOVED lines=62> */
.L_x_80575:
[----:B------:R-:W-:Y:S05]  /*397d0*/  BSYNC.RECONVERGENT B1 ;  /* 0x0000000000017941 */ /* 0x000fea0003800200 */
.L_x_80574:
        /* <DEDUP_REMOVED lines=21> */
.L_x_80581:
        /* <DEDUP_REMOVED lines=12> */
.L_x_80583:
[----:B------:R-:W-:Y:S05]  /*399f0*/  BSYNC.RECONVERGENT B2 ;  /* 0x0000000000027941 */ /* 0x000fea0003800200 */
.L_x_80582:
        /* <DEDUP_REMOVED lines=62> */
.L_x_80580:
[----:B------:R-:W-:Y:S05]  /*39de0*/  BSYNC.RECONVERGENT B1 ;  /* 0x0000000000017941 */ /* 0x000fea0003800200 */
.L_x_80579:
        /* <DEDUP_REMOVED lines=18> */
.L_x_80586:
        /* <DEDUP_REMOVED lines=12> */
.L_x_80588:
[----:B------:R-:W-:Y:S05]  /*39fd0*/  BSYNC.RECONVERGENT B2 ;  /* 0x0000000000027941 */ /* 0x000fea0003800200 */
.L_x_80587:
        /* <DEDUP_REMOVED lines=62> */
.L_x_80585:
[----:B------:R-:W-:Y:S05]  /*3a3c0*/  BSYNC.RECONVERGENT B1 ;  /* 0x0000000000017941 */ /* 0x000fea0003800200 */
.L_x_80584:
        /* <DEDUP_REMOVED lines=18> */
.L_x_80591:
        /* <DEDUP_REMOVED lines=12> */
.L_x_80593:
[----:B------:R-:W-:Y:S05]  /*3a5b0*/  BSYNC.RECONVERGENT B2 ;  /* 0x0000000000027941 */ /* 0x000fea0003800200 */
.L_x_80592:
        /* <DEDUP_REMOVED lines=62> */
.L_x_80590:
[----:B------:R-:W-:Y:S05]  /*3a9a0*/  BSYNC.RECONVERGENT B1 ;  /* 0x0000000000017941 */ /* 0x000fea0003800200 */
.L_x_80589:
        /* <DEDUP_REMOVED lines=10> */
.L_x_80573:
        /* <DEDUP_REMOVED lines=14> */
.L_x_80551:
[----:B------:R-:W-:Y:S05]  /*3ab30*/  BSYNC.RECONVERGENT B0 ;  /* 0x0000000000007941 */ /* 0x000fea0003800200 */
.L_x_80550:
        /* <DEDUP_REMOVED lines=30> */
.L_x_80599:
        /* <DEDUP_REMOVED lines=12> */
.L_x_80601:
[----:B------:R-:W-:Y:S05]  /*3ade0*/  BSYNC.RECONVERGENT B2 ;  /* 0x0000000000027941 */ /* 0x000fea0003800200 */
.L_x_80600:
        /* <DEDUP_REMOVED lines=62> */
.L_x_80598:
[----:B------:R-:W-:Y:S05]  /*3b1d0*/  BSYNC.RECONVERGENT B1 ;  /* 0x0000000000017941 */ /* 0x000fea0003800200 */
.L_x_80597:
        /* <DEDUP_REMOVED lines=24> */
.L_x_80604:
        /* <DEDUP_REMOVED lines=12> */
.L_x_80606:
[----:B------:R-:W-:Y:S05]  /*3b420*/  BSYNC.RECONVERGENT B2 ;  /* 0x0000000000027941 */ /* 0x000fea0003800200 */
.L_x_80605:
        /* <DEDUP_REMOVED lines=61> */
.L_x_80603:
[----:B------:R-:W-:Y:S05]  /*3b800*/  BSYNC.RECONVERGENT B1 ;  /* 0x0000000000017941 */ /* 0x000fea0003800200 */
.L_x_80602:
        /* <DEDUP_REMOVED lines=21> */
.L_x_80609:
        /* <DEDUP_REMOVED lines=12> */
.L_x_80611:
[----:B------:R-:W-:Y:S05]  /*3ba20*/  BSYNC.RECONVERGENT B2 ;  /* 0x0000000000027941 */ /* 0x000fea0003800200 */
.L_x_80610:
        /* <DEDUP_REMOVED lines=61> */
.L_x_80608:
[----:B------:R-:W-:Y:S05]  /*3be00*/  BSYNC.RECONVERGENT B1 ;  /* 0x0000000000017941 */ /* 0x000fea0003800200 */
.L_x_80607:
        /* <DEDUP_REMOVED lines=21> */
.L_x_80614:
        /* <DEDUP_REMOVED lines=12> */
.L_x_80616:
[----:B------:R-:W-:Y:S05]  /*3c020*/  BSYNC.RECONVERGENT B2 ;  /* 0x0000000000027941 */ /* 0x000fea0003800200 */
.L_x_80615:
        /* <DEDUP_REMOVED lines=61> */
.L_x_80613:
[----:B------:R-:W-:Y:S05]  /*3c400*/  BSYNC.RECONVERGENT B1 ;  /* 0x0000000000017941 */ /* 0x000fea0003800200 */
.L_x_80612:
        /* <DEDUP_REMOVED lines=9> */
.L_x_80596:
        /* <DEDUP_REMOVED lines=16> */
.L_x_80620:
        /* <DEDUP_REMOVED lines=12> */
.L_x_80622:
[----:B------:R-:W-:Y:S05]  /*3c660*/  BSYNC.RECONVERGENT B2 ;  /* 0x0000000000027941 */ /* 0x000fea0003800200 */
.L_x_80621:
        /* <DEDUP_REMOVED lines=62> */
.L_x_80619:
[----:B------:R-:W-:Y:S05]  /*3ca50*/  BSYNC.RECONVERGENT B1 ;  /* 0x0000000000017941 */ /* 0x000fea0003800200 */
.L_x_80618:
        /* <DEDUP_REMOVED lines=21> */
.L_x_80625:
        /* <DEDUP_REMOVED lines=12> */
.L_x_80627:
[----:B------:R-:W-:Y:S05]  /*3cc70*/  BSYNC.RECONVERGENT B2 ;  /* 0x0000000000027941 */ /* 0x000fea0003800200 */
.L_x_80626:
        /* <DEDUP_REMOVED lines=62> */
.L_x_80624:
[----:B------:R-:W-:Y:S05]  /*3d060*/  BSYNC.RECONVERGENT B1 ;  /* 0x0000000000017941 */ /* 0x000fea0003800200 */
.L_x_80623:
        /* <DEDUP_REMOVED lines=18> */
.L_x_80630:
        /* <DEDUP_REMOVED lines=12> */
.L_x_80632:
[----:B------:R-:W-:Y:S05]  /*3d250*/  BSYNC.RECONVERGENT B2 ;  /* 0x0000000000027941 */ /* 0x000fea0003800200 */
.L_x_80631:
        /* <DEDUP_REMOVED lines=62> */
.L_x_80629:
[----:B------:R-:W-:Y:S05]  /*3d640*/  BSYNC.RECONVERGENT B1 ;  /* 0x0000000000017941 */ /* 0x000fea0003800200 */
.L_x_80628:
        /* <DEDUP_REMOVED lines=18> */
.L_x_80635:
        /* <DEDUP_REMOVED lines=12> */
.L_x_80637:
[----:B------:R-:W-:Y:S05]  /*3d830*/  BSYNC.RECONVERGENT B2 ;  /* 0x0000000000027941 */ /* 0x000fea0003800200 */
.L_x_80636:
        /* <DEDUP_REMOVED lines=62> */
.L_x_80634:
[----:B------:R-:W-:Y:S05]  /*3dc20*/  BSYNC.RECONVERGENT B1 ;  /* 0x0000000000017941 */ /* 0x000fea0003800200 */
.L_x_80633:
        /* <DEDUP_REMOVED lines=10> */
.L_x_80617:
        /* <DEDUP_REMOVED lines=14> */
.L_x_80595:
[----:B------:R-:W-:Y:S05]  /*3ddb0*/  BSYNC.RECONVERGENT B0 ;  /* 0x0000000000007941 */ /* 0x000fea0003800200 */
.L_x_80594:
        /* <DEDUP_REMOVED lines=30> */
.L_x_80643:
        /* <DEDUP_REMOVED lines=12> */
.L_x_80645:
[----:B------:R-:W-:Y:S05]  /*3e060*/  BSYNC.RECONVERGENT B2 ;  /* 0x0000000000027941 */ /* 0x000fea0003800200 */
.L_x_80644:
        /* <DEDUP_REMOVED lines=62> */
.L_x_80642:
[----:B------:R-:W-:Y:S05]  /*3e450*/  BSYNC.RECONVERGENT B1 ;  /* 0x0000000000017941 */ /* 0x000fea0003800200 */
.L_x_80641:
        /* <DEDUP_REMOVED lines=24> */
.L_x_80648:
        /* <DEDUP_REMOVED lines=12> */
.L_x_80650:
[----:B------:R-:W-:Y:S05]  /*3e6a0*/  BSYNC.RECONVERGENT B2 ;  /* 0x0000000000027941 */ /* 0x000fea0003800200 */
.L_x_80649:
        /* <DEDUP_REMOVED lines=61> */
.L_x_80647:
[----:B------:R-:W-:Y:S05]  /*3ea80*/  BSYNC.RECONVERGENT B1 ;  /* 0x0000000000017941 */ /* 0x000fea0003800200 */
.L_x_80646:
        /* <DEDUP_REMOVED lines=21> */
.L_x_80653:
        /* <DEDUP_REMOVED lines=12> */
.L_x_80655:
[----:B------:R-:W-:Y:S05]  /*3eca0*/  BSYNC.RECONVERGENT B2 ;  /* 0x0000000000027941 */ /* 0x000fea0003800200 */
.L_x_80654:
        /* <DEDUP_REMOVED lines=61> */
.L_x_80652:
[----:B------:R-:W-:Y:S05]  /*3f080*/  BSYNC.RECONVERGENT B1 ;  /* 0x0000000000017941 */ /* 0x000fea0003800200 */
.L_x_80651:
        /* <DEDUP_REMOVED lines=21> */
.L_x_80658:
        /* <DEDUP_REMOVED lines=12> */
.L_x_80660:
[----:B------:R-:W-:Y:S05]  /*3f2a0*/  BSYNC.RECONVERGENT B2 ;  /* 0x0000000000027941 */ /* 0x000fea0003800200 */
.L_x_80659:
        /* <DEDUP_REMOVED lines=61> */
.L_x_80657:
[----:B------:R-:W-:Y:S05]  /*3f680*/  BSYNC.RECONVERGENT B1 ;  /* 0x0000000000017941 */ /* 0x000fea0003800200 */
.L_x_80656:
        /* <DEDUP_REMOVED lines=9> */
.L_x_80640:
        /* <DEDUP_REMOVED lines=16> */
.L_x_80664:
        /* <DEDUP_REMOVED lines=12> */
.L_x_80666:
[----:B------:R-:W-:Y:S05]  /*3f8e0*/  BSYNC.RECONVERGENT B2 ;  /* 0x0000000000027941 */ /* 0x000fea0003800200 */
.L_x_80665:
        /* <DEDUP_REMOVED lines=62> */
.L_x_80663:
[----:B------:R-:W-:Y:S05]  /*3fcd0*/  BSYNC.RECONVERGENT B1 ;  /* 0x0000000000017941 */ /* 0x000fea0003800200 */
.L_x_80662:
[----:B------:R-:W0:Y:S01]  /*3fce0*/  LDC R235, c[0x0][0x404] ;  /* 0x00010100ffeb7b82 */ /* 0x000e220000000800 */
[----:B------:R-:W-:Y:S01]  /*3fcf0*/  HFMA2 R240, -RZ, RZ, 0.1171875, 0 ;  /* 0x2f800000fff07431 */ /* 0x000fe200000001ff */
[----:B------:R-:W-:Y:S01]  /*3fd00*/  I2FP.F32.U32 R5, R200 ;  /* 0x000000c800057245 */ /* 0x000fe20000201000 */
[----:B------:R-:W-:Y:S01]  /*3fd10*/  BSSY.RECONVERGENT B1, `(.L_x_80667) ;  /* 0x000005c000017945 */ /* 0x000fe20003800200 */
[----:B------:R-:W-:Y:S02]  /*3fd20*/  ISETP.NE.AND P1, PT, R201, 0x1, PT ;  /* 0x00000001c900780c */ /* 0x000fe40003f25270 */
[----:B------:R-:W-:Y:S02]  /*3fd30*/  MOV R200, R4 ;  /* 0x0000000400c87202 */ /* 0x000fe40000000f00 */
[----:B------:R-:W1:Y:S01]  /*3fd40*/  LDC R234, c[0x0][0x408] ;  /* 0x00010200ffea7b82 */ /* 0x000e620000000800 */
[----:B------:R-:W-:-:S05]  /*3fd50*/  FFMA.FTZ R5, R5, R240, 1.1641532182693481445e-10 ;  /* 0x2f00000005057423 */ /* 0x000fca00000100f0 */
[----:B0-----:R-:W-:Y:S01]  /*3fd60*/  FSETP.LE.FTZ.AND P0, PT, R5, R235, PT ;  /* 0x000000eb0500720b */ /* 0x001fe20003f13000 */
[----:B-----5:R-:W-:-:S04]  /*3fd70*/  FMUL.FTZ R5, R16, R15 ;  /* 0x0000000f10057220 */ /* 0x020fc80000410000 */
[----:B-1----:R-:W-:Y:S01]  /*3fd80*/  FMUL.FTZ R16, R5, R234 ;  /* 0x000000ea05107220 */ /* 0x002fe20000410000 */
        /* <DEDUP_REMOVED lines=10> */
.L_x_80669:
        /* <DEDUP_REMOVED lines=12> */
.L_x_80671:
[----:B------:R-:W-:Y:S05]  /*3fef0*/  BSYNC.RECONVERGENT B2 ;  /* 0x0000000000027941 */ /* 0x000fea0003800200 */
.L_x_80670:
        /* <DEDUP_REMOVED lines=60> */
[----:B------:R-:W-:-:S07]  /*402c0*/  HFMA2 R5, -RZ, RZ, 0, 0 ;  /* 0x00000000ff057431 */ /* 0x000fce00000001ff */
.L_x_80668:
[----:B------:R-:W-:Y:S05]  /*402d0*/  BSYNC.RECONVERGENT B1 ;  /* 0x0000000000017941 */ /* 0x000fea0003800200 */
.L_x_80667:
[----:B------:R-:W-:Y:S01]  /*402e0*/  I2FP.F32.U32 R8, R200 ;  /* 0x000000c800087245 */ /* 0x000fe20000201000 */
[----:B------:R-:W-:Y:S01]  /*402f0*/  BSSY.RECONVERGENT B1, `(.L_x_80672) ;  /* 0x000005b000017945 */ /* 0x000fe20003800200 */
[----:B------:R-:W-:Y:S01]  /*40300*/  ISETP.NE.AND P2, PT, R5, 0x1, PT ;  /* 0x000000010500780c */ /* 0x000fe20003f45270 */
[----:B------:R-:W-:Y:S01]  /*40310*/  IMAD.MOV.U32 R201, RZ, RZ, 0x2 ;  /* 0x00000002ffc97424 */ /* 0x000fe200078e00ff */
[----:B------:R-:W-:Y:S01]  /*40320*/  MOV R200, R4 ;  /* 0x0000000400c87202 */ /* 0x000fe20000000f00 */
[----:B------:R-:W-:-:S05]  /*40330*/  FFMA.FTZ R8, R8, R240, 1.1641532182693481445e-10 ;  /* 0x2f00000008087423 */ /* 0x000fca00000100f0 */
        /* <DEDUP_REMOVED lines=12> */
.L_x_80674:
        /* <DEDUP_REMOVED lines=12> */
.L_x_80676:
[----:B------:R-:W-:Y:S05]  /*404c0*/  BSYNC.RECONVERGENT B2 ;  /* 0x0000000000027941 */ /* 0x000fea0003800200 */
.L_x_80675:
        /* <DEDUP_REMOVED lines=59> */
[----:B------:R-:W-:Y:S01]  /*40880*/  HFMA2 R201, -RZ, RZ, 0, 0 ;  /* 0x00000000ffc97431 */ /* 0x000fe200000001ff */
[----:B------:R-:W-:-:S07]  /*40890*/  LOP3.LUT R9, R8, UR13, R5, 0x96, !PT ;  /* 0x0000000d08097c12 */ /* 0x000fce000f8e9605 */
.L_x_80673:
[----:B------:R-:W-:Y:S05]  /*408a0*/  BSYNC.RECONVERGENT B1 ;  /* 0x0000000000017941 */ /* 0x000fea0003800200 */
.L_x_80672:
[----:B------:R-:W-:Y:S01]  /*408b0*/  I2FP.F32.U32 R5, R200 ;  /* 0x000000c800057245 */ /* 0x000fe20000201000 */
[----:B------:R-:W-:Y:S01]  /*408c0*/  BSSY.RECONVERGENT B1, `(.L_x_80677) ;  /* 0x000005c000017945 */ /* 0x000fe20003800200 */
[----:B------:R-:W-:Y:S01]  /*408d0*/  ISETP.NE.AND P3, PT, R201, 0x1, PT ;  /* 0x00000001c900780c */ /* 0x000fe20003f65270 */
[----:B------:R-:W-:Y:S02]  /*408e0*/  IMAD.MOV.U32 R8, RZ, RZ, 0x2 ;  /* 0x00000002ff087424 */ /* 0x000fe400078e00ff */
[----:B------:R-:W-:-:S05]  /*408f0*/  FFMA.FTZ R5, R5, R240, 1.1641532182693481445e-10 ;  /* 0x2f00000005057423 */ /* 0x000fca00000100f0 */
        /* <DEDUP_REMOVED lines=13> */
.L_x_80679:
        /* <DEDUP_REMOVED lines=12> */
.L_x_80681:
[----:B------:R-:W-:Y:S05]  /*40a90*/  BSYNC.RECONVERGENT B2 ;  /* 0x0000000000027941 */ /* 0x000fea0003800200 */
.L_x_80680:
        /* <DEDUP_REMOVED lines=62> */
.L_x_80678:
[----:B------:R-:W-:Y:S05]  /*40e80*/  BSYNC.RECONVERGENT B1 ;  /* 0x0000000000017941 */ /* 0x000fea0003800200 */
.L_x_80677:
        /* <DEDUP_REMOVED lines=10> */
.L_x_80661:
[----:B------:R-:W0:Y:S01]  /*40f30*/  LDC.64 R200, c[0x0][0x3a8] ;  /* 0x0000ea00ffc87b82 */ /* 0x000e220000000a00 */
[----:B------:R-:W-:Y:S02]  /*40f40*/  SEL R5, RZ, 0x1000000, !P3 ;  /* 0x01000000ff057807 */ /* 0x000fe40005800000 */
[----:B------:R-:W-:Y:S01]  /*40f50*/  SEL R15, RZ, 0x10000, !P2 ;  /* 0x00010000ff0f7807 */ /* 0x000fe20005000000 */
[----:B0-----:R-:W-:-:S05]  /*40f60*/  IMAD.WIDE.U32 R200, R14, 0x10, R200 ;  /* 0x000000100ec87825 */ /* 0x001fca00078e00c8 */
[----:B------:R0:W-:Y:S02]  /*40f70*/  STG.E.128 desc[UR6][R200.64], R16 ;  /* 0x00000010c8007986 */ /* 0x0001e4000c101d06 */
[----:B0-----:R-:W-:-:S04]  /*40f80*/  SEL R200, RZ, 0x100, !P1 ;  /* 0x00000100ffc87807 */ /* 0x001fc80004800000 */
[----:B------:R-:W-:Y:S02]  /*40f90*/  IADD3 R5, PT, PT, R200, R5, R15 ;  /* 0x00000005c8057210 */ /* 0x000fe40007ffe00f */
[----:B------:R-:W0:Y:S01]  /*40fa0*/  LDC.64 R200, c[0x0][0x3b0] ;  /* 0x0000ec00ffc87b82 */ /* 0x000e220000000a00 */
[----:B------:R-:W-:-:S04]  /*40fb0*/  SEL R15, RZ, 0x1, !P0 ;  /* 0x00000001ff0f7807 */ /* 0x000fc80004000000 */
[----:B------:R-:W-:Y:S01]  /*40fc0*/  IADD3 R5, PT, PT, R5, R15, RZ ;  /* 0x0000000f05057210 */ /* 0x000fe20007ffe0ff */
[----:B0-----:R-:W-:-:S05]  /*40fd0*/  IMAD.WIDE.U32 R14, R14, 0x4, R200 ;  /* 0x000000040e0e7825 */ /* 0x001fca00078e00c8 */
[----:B------:R0:W-:Y:S02]  /*40fe0*/  STG.E desc[UR6][R14.64], R5 ;  /* 0x000000050e007986 */ /* 0x0001e4000c101906 */
[----:B0-----:R-:W-:-:S07]  /*40ff0*/  IMAD.MOV.U32 R5, RZ, RZ, R233 ;  /* 0x000000ffff057224 */ /* 0x001fce00078e00e9 */
.L_x_80639:
[----:B------:R-:W-:Y:S05]  /*41000*/  BSYNC.RECONVERGENT B0 ;  /* 0x0000000000007941 */ /* 0x000fea0003800200 */
.L_x_80638:
        /* <DEDUP_REMOVED lines=11> */
[----:B------:R-:W-:-:S04]  /*410c0*/  ISETP.GT.U32.AND P6, PT, R12, 0xdf, PT ;  /* 0x000000df0c00780c */ /* 0x000fc80003fc4070 */
[----:B------:R-:W-:-:S05]  /*410d0*/  FSEL R201, R14, RZ, P5 ;  /* 0x000000ff0ec97208 */ /* 0x000fca0002800000 */
[----:B------:R-:W-:Y:S01]  /*410e0*/  FADD.FTZ R14, R88, R201 ;  /* 0x000000c9580e7221 */ /* 0x000fe20000010000 */
[----:B------:R-:W-:Y:S02]  /*410f0*/  @P0 LOP3.LUT R0, R0, 0x8000, RZ, 0xfc, !PT ;  /* 0x0000800000000812 */ /* 0x000fe400078efcff */
[----:B------:R-:W-:Y:S01]  /*41100*/  ISETP.GT.U32.AND P0, PT, R12, 0xbf, PT ;  /* 0x000000bf0c00780c */ /* 0x000fe20003f04070 */
[----:B------:R-:W-:Y:S01]  /*41110*/  FADD.FTZ R14, R89, R14 ;  /* 0x0000000e590e7221 */ /* 0x000fe20000010000 */
[----:B------:R-:W-:-:S03]  /*41120*/  LOP3.LUT R0, R0, 0xfffffffe, RZ, 0xc0, !PT ;  /* 0xfffffffe00007812 */ /* 0x000fc600078ec0ff */
[----:B------:R-:W-:Y:S01]  /*41130*/  FADD.FTZ R14, R90, R14 ;  /* 0x0000000e5a0e7221 */ /* 0x000fe20000010000 */
[----:B------:R-:W-:-:S03]  /*41140*/  @P6 LOP3.LUT R0, R0, 0x1, RZ, 0xfc, !PT ;  /* 0x0000000100006812 */ /* 0x000fc600078efcff */
[----:B------:R-:W-:Y:S01]  /*41150*/  @P4 FADD.FTZ R201, R91, R14 ;  /* 0x0000000e5bc94221 */ /* 0x000fe20000010000 */
[----:B------:R-:W-:-:S03]  /*41160*/  LOP3.LUT R0, R0, 0xfffffffd, RZ, 0xc0, !PT ;  /* 0xfffffffd00007812 */ /* 0x000fc600078ec0ff */
        /* <DEDUP_REMOVED lines=125> */
[----:B-----5:R-:W-:-:S03]  /*41940*/  FADD.FTZ R15, R93, -R203 ;  /* 0x800000cb5d0f7221 */ /* 0x020fc60000010000 */
        /* <DEDUP_REMOVED lines=181> */
.L_x_80735:
        /* <DEDUP_REMOVED lines=10> */
[----:B------:R-:W-:Y:S01]  /*42540*/  FADD.FTZ R15, R200, R14 ;  /* 0x0000000ec80f7221 */ /* 0x000fe20000010000 */
[----:B------:R-:W-:Y:S01]  /*42550*/  FSEL R14, R203, RZ, !P0 ;  /* 0x000000ffcb0e7208 */ /* 0x000fe20004000000 */
[----:B0-----:R-:W0:Y:S04]  /*42560*/  @!P1 LDC.64 R200, c[0x0][0x3c8] ;  /* 0x0000f200ffc89b82 */ /* 0x001e280000000a00 */
[----:B------:R-:W1:Y:S01]  /*42570*/  MUFU.RSQ R15, R15 ;  /* 0x0000000f000f7308 */ /* 0x000e620000001400 */
[----:B0-----:R-:W-:-:S05]  /*42580*/  @!P1 IMAD.WIDE R200, R232, 0x4, R200 ;  /* 0x00000004e8c89825 */ /* 0x001fca00078e02c8 */
[----:B-1----:R0:W-:Y:S01]  /*42590*/  @!P1 STG.E desc[UR6][R200.64], R15 ;  /* 0x0000000fc8009986 */ /* 0x0021e2000c101906 */
[----:B------:R-:W-:Y:S05]  /*425a0*/  @!P5 BRA `(.L_x_80684) ;  /* 0x000000000050d947 */ /* 0x000fea0003800000 */
[----:B------:R-:W2:Y:S01]  /*425b0*/  LDL R242, [R1+0x30] ;  /* 0x0000300001f27983 */ /* 0x000ea20000100800 */
[----:B------:R-:W1:Y:S03]  /*425c0*/  LDC.64 R234, c[0x0][0x428] ;  /* 0x00010a00ffea7b82 */ /* 0x000e660000000a00 */
[----:B------:R-:W3:Y:S04]  /*425d0*/  LDL R241, [R1+0x34] ;  /* 0x0000340001f17983 */ /* 0x000ee80000100800 */
[----:B------:R-:W4:Y:S04]  /*425e0*/  LDL R240, [R1+0x38] ;  /* 0x0000380001f07983 */ /* 0x000f280000100800 */
[----:B------:R-:W5:Y:S01]  /*425f0*/  LDL R233, [R1+0x3c] ;  /* 0x00003c0001e97983 */ /* 0x000f620000100800 */
        /* <DEDUP_REMOVED lines=13> */
[----:B-----5:R-:W-:-:S05]  /*426d0*/  FFMA.FTZ R203, R203, R233, R199 ;  /* 0x000000e9cbcb7223 */ /* 0x020fca00000100c7 */
[----:B------:R1:W-:Y:S02]  /*426e0*/  STG.E.128 desc[UR6][R234.64], R200 ;  /* 0x000000c8ea007986 */ /* 0x0003e4000c101d06 */
.L_x_80684:
[----:B------:R-:W-:Y:S05]  /*426f0*/  BSYNC.RECONVERGENT B0 ;  /* 0x0000000000007941 */ /* 0x000fea0003800200 */
.L_x_80683:
[----:B------:R-:W-:Y:S01]  /*42700*/  LOP3.LUT P0, RZ, R0, 0x200000, RZ, 0xc0, !PT ;  /* 0x0020000000ff7812 */ /* 0x000fe2000780c0ff */
[----:B------:R-:W-:-:S12]  /*42710*/  BSSY.RECONVERGENT B0, `(.L_x_80685) ;  /* 0x0000016000007945 */ /* 0x000fd80003800200 */
[----:B------:R-:W-:Y:S05]  /*42720*/  @!P0 BRA `(.L_x_80686) ;  /* 0x0000000000508947 */ /* 0x000fea0003800000 */
[----:B------:R-:W2:Y:S01]  /*42730*/  LDL R242, [R1+0x20] ;  /* 0x0000200001f27983 */ /* 0x000ea20000100800 */
[----:B-1----:R-:W1:Y:S03]  /*42740*/  LDC.64 R234, c[0x0][0x428] ;  /* 0x00010a00ffea7b82 */ /* 0x002e660000000a00 */
        /* <DEDUP_REMOVED lines=11> */
[----:B-1----:R-:W-:-:S04]  /*42800*/  IMAD.WIDE.U32 R234, R3, 0x10, R234 ;  /* 0x0000001003ea7825 */ /* 0x002fc800078e00ea */
[----:B------:R-:W-:Y:S02]  /*42810*/  VIADD R3, R3, 0x20 ;  /* 0x0000002003037836 */ /* 0x000fe40000000000 */
[----:B--2---:R-:W-:Y:S01]  /*42820*/  FFMA.FTZ R200, R200, R242, R192 ;  /* 0x000000f2c8c87223 */ /* 0x004fe200000100c0 */
[----:B---3--:R-:W-:Y:S01]  /*42830*/  FFMA.FTZ R201, R201, R241, R193 ;  /* 0x000000f1c9c97223 */ /* 0x008fe200000100c1 */
[----:B----4-:R-:W-:Y:S01]  /*42840*/  FFMA.FTZ R202, R202, R240, R194 ;  /* 0x000000f0caca7223 */ /* 0x010fe200000100c2 */
[----:B-----5:R-:W-:-:S05]  /*42850*/  FFMA.FTZ R203, R203, R233, R195 ;  /* 0x000000e9cbcb7223 */ /* 0x020fca00000100c3 */
[----:B------:R2:W-:Y:S02]  /*42860*/  STG.E.128 desc[UR6][R234.64], R200 ;  /* 0x000000c8ea007986 */ /* 0x0005e4000c101d06 */
.L_x_80686:
[----:B------:R-:W-:Y:S05]  /*42870*/  BSYNC.RECONVERGENT B0 ;  /* 0x0000000000007941 */ /* 0x000fea0003800200 */
.L_x_80685:
[----:B------:R-:W-:Y:S01]  /*42880*/  LOP3.LUT P0, RZ, R2, 0x2, RZ, 0xc0, !PT ;  /* 0x0000000202ff7812 */ /* 0x000fe2000780c0ff */
[----:B------:R-:W-:-:S12]  /*42890*/  BSSY.RECONVERGENT B0, `(.L_x_80687) ;  /* 0x0000016000007945 */ /* 0x000fd80003800200 */
[----:B------:R-:W-:Y:S05]  /*428a0*/  @!P0 BRA `(.L_x_80688) ;  /* 0x0000000000508947 */ /* 0x000fea0003800000 */
[----:B------:R-:W3:Y:S01]  /*428b0*/  LDL R242, [R1+0x10] ;  /* 0x0000100001f27983 */ /* 0x000ee20000100800 */
[----:B-12---:R-:W1:Y:S03]  /*428c0*/  LDC.64 R234, c[0x0][0x428] ;  /* 0x00010a00ffea7b82 */ /* 0x006e660000000a00 */
[----:B------:R-:W2:Y:S04]  /*428d0*/  LDL R241, [R1+0x14] ;  /* 0x0000140001f17983 */ /* 0x000ea80000100800 */
        /* <DEDUP_REMOVED lines=15> */
[----:B-----5:R-:W-:-:S05]  /*429d0*/  FFMA.FTZ R203, R203, R233, R191 ;  /* 0x000000e9cbcb7223 */ /* 0x020fca00000100bf */
[----:B------:R3:W-:Y:S02]  /*429e0*/  STG.E.128 desc[UR6][R234.64], R200 ;  /* 0x000000c8ea007986 */ /* 0x0007e4000c101d06 */
.L_x_80688:
[----:B------:R-:W-:Y:S05]  /*429f0*/  BSYNC.RECONVERGENT B0 ;  /* 0x0000000000007941 */ /* 0x000fea0003800200 */
.L_x_80687:
[----:B------:R-:W-:Y:S01]  /*42a00*/  LOP3.LUT P0, RZ, R2, 0x1, RZ, 0xc0, !PT ;  /* 0x0000000102ff7812 */ /* 0x000fe2000780c0ff */
[----:B------:R-:W-:-:S12]  /*42a10*/  BSSY.RECONVERGENT B0, `(.L_x_80689) ;  /* 0x0000016000007945 */ /* 0x000fd80003800200 */
[----:B------:R-:W-:Y:S05]  /*42a20*/  @!P0 BRA `(.L_x_80690) ;  /* 0x0000000000508947 */ /* 0x000fea0003800000 */
[----:B------:R-:W4:Y:S01]  /*42a30*/  LDL R242, [R1] ;  /* 0x0000000001f27983 */ /* 0x000f220000100800 */
[----:B-123--:R-:W1:Y:S03]  /*42a40*/  LDC.64 R234, c[0x0][0x428] ;  /* 0x00010a00ffea7b82 */ /* 0x00ee660000000a00 */
[----:B------:R-:W2:Y:S04]  /*42a50*/  LDL R241, [R1+0x4] ;  /* 0x0000040001f17983 */ /* 0x000ea80000100800 */
[----:B------:R-:W3:Y:S04]  /*42a60*/  LDL R240, [R1+0x8] ;  /* 0x0000080001f07983 */ /* 0x000ee80000100800 */
        /* <DEDUP_REMOVED lines=11> */
[----:B----4-:R-:W-:Y:S01]  /*42b20*/  FFMA.FTZ R200, R200, R242, R184 ;  /* 0x000000f2c8c87223 */ /* 0x010fe200000100b8 */
[----:B--2---:R-:W-:Y:S01]  /*42b30*/  FFMA.FTZ R201, R201, R241, R185 ;  /* 0x000000f1c9c97223 */ /* 0x004fe200000100b9 */
[----:B---3--:R-:W-:Y:S01]  /*42b40*/  FFMA.FTZ R202, R202, R240, R186 ;  /* 0x000000f0caca7223 */ /* 0x008fe200000100ba */
[----:B-----5:R-:W-:-:S05]  /*42b50*/  FFMA.FTZ R203, R203, R233, R187 ;  /* 0x000000e9cbcb7223 */ /* 0x020fca00000100bb */
[----:B------:R4:W-:Y:S02]  /*42b60*/  STG.E.128 desc[UR6][R234.64], R200 ;  /* 0x000000c8ea007986 */ /* 0x0009e4000c101d06 */
.L_x_80690:
[----:B------:R-:W-:Y:S05]  /*42b70*/  BSYNC.RECONVERGENT B0 ;  /* 0x0000000000007941 */ /* 0x000fea0003800200 */
.L_x_80689:
[----:B------:R-:W-:Y:S01]  /*42b80*/  LOP3.LUT P0, RZ, R0, 0x80000000, RZ, 0xc0, !PT ;  /* 0x8000000000ff7812 */ /* 0x000fe2000780c0ff */
        /* <DEDUP_REMOVED lines=18> */
.L_x_80692:
[----:B------:R-:W-:Y:S05]  /*42cb0*/  BSYNC.RECONVERGENT B0 ;  /* 0x0000000000007941 */ /* 0x000fea0003800200 */
.L_x_80691:
        /* <DEDUP_REMOVED lines=17> */
[----:B------:R-:W-:Y:S01]  /*42dd0*/  VIADD R3, R3, 0x20 ;  /* 0x0000002003037836 */ /* 0x000fe20000000000 */
[----:B------:R0:W-:Y:S06]  /*42de0*/  STG.E.128 desc[UR6][R234.64], R200 ;  /* 0x000000c8ea007986 */ /* 0x0001ec000c101d06 */
.L_x_80694:
[----:B------:R-:W-:Y:S05]  /*42df0*/  BSYNC.RECONVERGENT B0 ;  /* 0x0000000000007941 */ /* 0x000fea0003800200 */
.L_x_80693:
        /* <DEDUP_REMOVED lines=19> */
.L_x_80696:
[----:B------:R-:W-:Y:S05]  /*42f30*/  BSYNC.RECONVERGENT B0 ;  /* 0x0000000000007941 */ /* 0x000fea0003800200 */
.L_x_80695:
        /* <DEDUP_REMOVED lines=19> */
.L_x_80698:
[----:B------:R-:W-:Y:S05]  /*43070*/  BSYNC.RECONVERGENT B0 ;  /* 0x0000000000007941 */ /* 0x000fea0003800200 */
.L_x_80697:
        /* <DEDUP_REMOVED lines=19> */
.L_x_80700:
[----:B------:R-:W-:Y:S05]  /*431b0*/  BSYNC.RECONVERGENT B0 ;  /* 0x0000000000007941 */ /* 0x000fea0003800200 */
.L_x_80699:
        /* <DEDUP_REMOVED lines=19> */
.L_x_80702:
[----:B------:R-:W-:Y:S05]  /*432f0*/  BSYNC.RECONVERGENT B0 ;  /* 0x0000000000007941 */ /* 0x000fea0003800200 */
.L_x_80701:
        /* <DEDUP_REMOVED lines=19> */
.L_x_80704:
[----:B------:R-:W-:Y:S05]  /*43430*/  BSYNC.RECONVERGENT B0 ;  /* 0x0000000000007941 */ /* 0x000fea0003800200 */
.L_x_80703:
        /* <DEDUP_REMOVED lines=19> */
.L_x_80706:
[----:B------:R-:W-:Y:S05]  /*43570*/  BSYNC.RECONVERGENT B0 ;  /* 0x0000000000007941 */ /* 0x000fea0003800200 */
.L_x_80705:
        /* <DEDUP_REMOVED lines=19> */
.L_x_80708:
[----:B------:R-:W-:Y:S05]  /*436b0*/  BSYNC.RECONVERGENT B0 ;  /* 0x0000000000007941 */ /* 0x000fea0003800200 */
.L_x_80707:
        /* <DEDUP_REMOVED lines=19> */
.L_x_80710:
[----:B------:R-:W-:Y:S05]  /*437f0*/  BSYNC.RECONVERGENT B0 ;  /* 0x0000000000007941 */ /* 0x000fea0003800200 */
.L_x_80709:
        /* <DEDUP_REMOVED lines=19> */
.L_x_80712:
[----:B------:R-:W-:Y:S05]  /*43930*/  BSYNC.RECONVERGENT B0 ;  /* 0x0000000000007941 */ /* 0x000fea0003800200 */
.L_x_80711:
        /* <DEDUP_REMOVED lines=19> */
.L_x_80714:
[----:B------:R-:W-:Y:S05]  /*43a70*/  BSYNC.RECONVERGENT B0 ;  /* 0x0000000000007941 */ /* 0x000fea0003800200 */
.L_x_80713:
        /* <DEDUP_REMOVED lines=19> */
.L_x_80716:
[----:B------:R-:W-:Y:S05]  /*43bb0*/  BSYNC.RECONVERGENT B0 ;  /* 0x0000000000007941 */ /* 0x000fea0003800200 */
.L_x_80715:
        /* <DEDUP_REMOVED lines=19> */
.L_x_80718:
[----:B------:R-:W-:Y:S05]  /*43cf0*/  BSYNC.RECONVERGENT B0 ;  /* 0x0000000000007941 */ /* 0x000fea0003800200 */
.L_x_80717:
        /* <DEDUP_REMOVED lines=19> */
.L_x_80720:
[----:B------:R-:W-:Y:S05]  /*43e30*/  BSYNC.RECONVERGENT B0 ;  /* 0x0000000000007941 */ /* 0x000fea0003800200 */
.L_x_80719:
        /* <DEDUP_REMOVED lines=18> */
.L_x_80722:
[----:B------:R-:W-:Y:S05]  /*43f60*/  BSYNC.RECONVERGENT B0 ;  /* 0x0000000000007941 */ /* 0x000fea0003800200 */
.L_x_80721:
[----:B0-----:R-:W0:Y:S02]  /*43f70*/  LDC.64 R14, c[0x0][0x380] ;  /* 0x0000e000ff0e7b82 */ /* 0x001e240000000a00 */
[----:B0-----:R-:W-:-:S05]  /*43f80*/  IMAD R232, R14, 0x4, R232 ;  /* 0x000000040ee87824 */ /* 0x001fca00078e02e8 */
[----:B------:R-:W-:-:S13]  /*43f90*/  ISETP.GE.AND P0, PT, R232, R15, PT ;  /* 0x0000000fe800720c */ /* 0x000fda0003f06270 */
[----:B------:R-:W-:Y:S05]  /*43fa0*/  @!P0 BRA `(.L_x_80723) ;  /* 0xfffffbdc00648947 */ /* 0x000fea000383ffff */
[----:B------:R-:W-:Y:S05]  /*43fb0*/  EXIT ;  /* 0x000000000000794d */ /* 0x000fea0003800000 */
.L_x_80682:
[----:B-----5:R-:W-:Y:S01]  /*43fc0*/  HFMA2 R15, -RZ, RZ, 0, 1.847743988037109375e-06 ;  /* 0x0000001fff0f7431 */ /* 0x020fe200000001ff */
[----:B------:R-:W-:Y:S01]  /*43fd0*/  BSSY B0, `(.L_x_80724) ;  /* 0x0000007000007945 */ /* 0x000fe20003800000 */
[----:B------:R-:W-:Y:S01]  /*43fe0*/  MOV R233, R201 ;  /* 0x000000c900e97202 */ /* 0x000fe20000000f00 */
[----:B------:R-:W-:Y:S02]  /*43ff0*/  IMAD.MOV.U32 R200, RZ, RZ, 0x1 ;  /* 0x00000001ffc87424 */ /* 0x000fe400078e00ff */
[----:B------:R-:W-:-:S07]  /*44000*/  IMAD.MOV.U32 R14, RZ, RZ, -0x1 ;  /* 0xffffffffff0e7424 */ /* 0x000fce00078e00ff */
[----:B------:R-:W-:Y:S05]  /*44010*/  WARPSYNC.COLLECTIVE R14, `(.L_x_80725) ;  /* 0x000000000e087348 */ /* 0x000fea0003c00000 */
[----:B------:R0:W1:Y:S02]  /*44020*/  SHFL.BFLY P6, R14, R233, R200, R15 ;  /* 0x0c0000c8e90e7389 */ /* 0x00006400000c000f */
[----:B01----:R-:W-:Y:S05]  /*44030*/  ENDCOLLECTIVE ;  /* 0x000000000000791b */ /* 0x003fea0003800000 */
.L_x_80725:
[----:B------:R-:W-:Y:S05]  /*44040*/  BSYNC B0 ;  /* 0x0000000000007941 */ /* 0x000fea0003800000 */
.L_x_80724:
        /* <DEDUP_REMOVED lines=9> */
.L_x_80726:
[----:B------:R-:W-:Y:S02]  /*440e0*/  IMAD.MOV.U32 R200, RZ, RZ, 0x4 ;  /* 0x00000004ffc87424 */ /* 0x000fe400078e00ff */
[----:B------:R-:W-:Y:S01]  /*440f0*/  FADD.FTZ R201, R201, R14 ;  /* 0x0000000ec9c97221 */ /* 0x000fe20000010000 */
[----:B------:R-:W-:-:S04]  /*44100*/  MOV R14, 0xffffffff ;  /* 0xffffffff000e7802 */ /* 0x000fc80000000f00 */
[----:B------:R-:W-:-:S07]  /*44110*/  MOV R233, R201 ;  /* 0x000000c900e97202 */ /* 0x000fce0000000f00 */
[----:B------:R-:W-:Y:S05]  /*44120*/  WARPSYNC.COLLECTIVE R14, `(.L_x_80727) ;  /* 0x000000000e087348 */ /* 0x000fea0003c00000 */
[----:B------:R0:W1:Y:S02]  /*44130*/  SHFL.BFLY P6, R14, R233, R200, R15 ;  /* 0x0c0000c8e90e7389 */ /* 0x00006400000c000f */
[----:B01----:R-:W-:Y:S05]  /*44140*/  ENDCOLLECTIVE ;  /* 0x000000000000791b */ /* 0x003fea0003800000 */
.L_x_80727:
[----:B------:R-:W-:Y:S02]  /*44150*/  HFMA2 R200, -RZ, RZ, 0, 4.76837158203125e-07 ;  /* 0x00000008ffc87431 */ /* 0x000fe400000001ff */
[----:B------:R-:W-:Y:S01]  /*44160*/  FADD.FTZ R201, R201, R14 ;  /* 0x0000000ec9c97221 */ /* 0x000fe20000010000 */
[----:B------:R-:W-:-:S03]  /*44170*/  IMAD.MOV.U32 R14, RZ, RZ, -0x1 ;  /* 0xffffffffff0e7424 */ /* 0x000fc600078e00ff */
[----:B------:R-:W-:-:S07]  /*44180*/  IMAD.MOV.U32 R233, RZ, RZ, R201 ;  /* 0x000000ffffe97224 */ /* 0x000fce00078e00c9 */
[----:B------:R-:W-:Y:S05]  /*44190*/  WARPSYNC.COLLECTIVE R14, `(.L_x_80728) ;  /* 0x000000000e087348 */ /* 0x000fea0003c00000 */
[----:B------:R0:W1:Y:S02]  /*441a0*/  SHFL.BFLY P6, R14, R233, R200, R15 ;  /* 0x0c0000c8e90e7389 */ /* 0x00006400000c000f */
[----:B01----:R-:W-:Y:S05]  /*441b0*/  ENDCOLLECTIVE ;  /* 0x000000000000791b */ /* 0x003fea0003800000 */
.L_x_80728:
[----:B------:R-:W-:Y:S02]  /*441c0*/  IMAD.MOV.U32 R200, RZ, RZ, 0x10 ;  /* 0x00000010ffc87424 */ /* 0x000fe400078e00ff */
[----:B------:R-:W-:Y:S01]  /*441d0*/  FADD.FTZ R201, R201, R14 ;  /* 0x0000000ec9c97221 */ /* 0x000fe20000010000 */
[----:B------:R-:W-:-:S04]  /*441e0*/  MOV R14, 0xffffffff ;  /* 0xffffffff000e7802 */ /* 0x000fc80000000f00 */
[----:B------:R-:W-:-:S07]  /*441f0*/  MOV R233, R201 ;  /* 0x000000c900e97202 */ /* 0x000fce0000000f00 */
[----:B------:R-:W-:Y:S05]  /*44200*/  WARPSYNC.COLLECTIVE R14, `(.L_x_80729) ;  /* 0x000000000e087348 */ /* 0x000fea0003c00000 */
[----:B------:R0:W1:Y:S02]  /*44210*/  SHFL.BFLY P6, R14, R233, R200, R15 ;  /* 0x0c0000c8e90e7389 */ /* 0x00006400000c000f */
[----:B01----:R-:W-:Y:S05]  /*44220*/  ENDCOLLECTIVE ;  /* 0x000000000000791b */ /* 0x003fea0003800000 */
.L_x_80729:
        /* <DEDUP_REMOVED lines=184> */
.L_x_80730:
[----:B------:R-:W-:Y:S02]  /*44db0*/  HFMA2 R200, -RZ, RZ, 0, 1.1920928955078125e-07 ;  /* 0x00000002ffc87431 */ /* 0x000fe400000001ff */
[----:B------:R-:W-:Y:S01]  /*44dc0*/  FADD.FTZ R201, R201, R14 ;  /* 0x0000000ec9c97221 */ /* 0x000fe20000010000 */
[----:B------:R-:W-:-:S03]  /*44dd0*/  IMAD.MOV.U32 R14, RZ, RZ, -0x1 ;  /* 0xffffffffff0e7424 */ /* 0x000fc600078e00ff */
[----:B------:R-:W-:-:S07]  /*44de0*/  IMAD.MOV.U32 R233, RZ, RZ, R201 ;  /* 0x000000ffffe97224 */ /* 0x000fce00078e00c9 */
[----:B------:R-:W-:Y:S05]  /*44df0*/  WARPSYNC.COLLECTIVE R14, `(.L_x_80731) ;  /* 0x000000000e087348 */ /* 0x000fea0003c00000 */
[----:B------:R0:W1:Y:S02]  /*44e00*/  SHFL.BFLY P6, R14, R233, R200, R15 ;  /* 0x0c0000c8e90e7389 */ /* 0x00006400000c000f */
[----:B01----:R-:W-:Y:S05]  /*44e10*/  ENDCOLLECTIVE ;  /* 0x000000000000791b */ /* 0x003fea0003800000 */
.L_x_80731:
[----:B------:R-:W-:Y:S02]  /*44e20*/  IMAD.MOV.U32 R200, RZ, RZ, 0x4 ;  /* 0x00000004ffc87424 */ /* 0x000fe400078e00ff */
[----:B------:R-:W-:Y:S01]  /*44e30*/  FADD.FTZ R201, R201, R14 ;  /* 0x0000000ec9c97221 */ /* 0x000fe20000010000 */
[----:B------:R-:W-:-:S04]  /*44e40*/  MOV R14, 0xffffffff ;  /* 0xffffffff000e7802 */ /* 0x000fc80000000f00 */
[----:B------:R-:W-:-:S07]  /*44e50*/  MOV R233, R201 ;  /* 0x000000c900e97202 */ /* 0x000fce0000000f00 */
[----:B------:R-:W-:Y:S05]  /*44e60*/  WARPSYNC.COLLECTIVE R14, `(.L_x_80732) ;  /* 0x000000000e087348 */ /* 0x000fea0003c00000 */
[----:B------:R0:W1:Y:S02]  /*44e70*/  SHFL.BFLY P6, R14, R233, R200, R15 ;  /* 0x0c0000c8e90e7389 */ /* 0x00006400000c000f */
[----:B01----:R-:W-:Y:S05]  /*44e80*/  ENDCOLLECTIVE ;  /* 0x000000000000791b */ /* 0x003fea0003800000 */
.L_x_80732:
[----:B------:R-:W-:Y:S02]  /*44e90*/  HFMA2 R200, -RZ, RZ, 0, 4.76837158203125e-07 ;  /* 0x00000008ffc87431 */ /* 0x000fe400000001ff */
[----:B------:R-:W-:Y:S01]  /*44ea0*/  FADD.FTZ R201, R201, R14 ;  /* 0x0000000ec9c97221 */ /* 0x000fe20000010000 */
[----:B------:R-:W-:-:S03]  /*44eb0*/  IMAD.MOV.U32 R14, RZ, RZ, -0x1 ;  /* 0xffffffffff0e7424 */ /* 0x000fc600078e00ff */
[----:B------:R-:W-:-:S07]  /*44ec0*/  IMAD.MOV.U32 R233, RZ, RZ, R201 ;  /* 0x000000ffffe97224 */ /* 0x000fce00078e00c9 */
[----:B------:R-:W-:Y:S05]  /*44ed0*/  WARPSYNC.COLLECTIVE R14, `(.L_x_80733) ;  /* 0x000000000e087348 */ /* 0x000fea0003c00000 */
[----:B------:R0:W1:Y:S02]  /*44ee0*/  SHFL.BFLY P6, R14, R233, R200, R15 ;  /* 0x0c0000c8e90e7389 */ /* 0x00006400000c000f */
[----:B01----:R-:W-:Y:S05]  /*44ef0*/  ENDCOLLECTIVE ;  /* 0x000000000000791b */ /* 0x003fea0003800000 */
.L_x_80733:
[----:B------:R-:W-:Y:S02]  /*44f00*/  IMAD.MOV.U32 R200, RZ, RZ, 0x10 ;  /* 0x00000010ffc87424 */ /* 0x000fe400078e00ff */
[----:B------:R-:W-:Y:S01]  /*44f10*/  FADD.FTZ R201, R201, R14 ;  /* 0x0000000ec9c97221 */ /* 0x000fe20000010000 */
[----:B------:R-:W-:-:S04]  /*44f20*/  MOV R14, 0xffffffff ;  /* 0xffffffff000e7802 */ /* 0x000fc80000000f00 */
[----:B------:R-:W-:-:S07]  /*44f30*/  MOV R233, R201 ;  /* 0x000000c900e97202 */ /* 0x000fce0000000f00 */
[----:B------:R-:W-:Y:S05]  /*44f40*/  WARPSYNC.COLLECTIVE R14, `(.L_x_80734) ;  /* 0x000000000e087348 */ /* 0x000fea0003c00000 */
[----:B------:R0:W1:Y:S02]  /*44f50*/  SHFL.BFLY P6, R14, R233, R200, R15 ;  /* 0x0c0000c8e90e7389 */ /* 0x00006400000c000f */
[----:B01----:R-:W-:Y:S05]  /*44f60*/  ENDCOLLECTIVE ;  /* 0x000000000000791b */ /* 0x003fea0003800000 */
.L_x_80734:
[----:B------:R-:W-:Y:S05]  /*44f70*/  BRA `(.L_x_80735) ;  /* 0xffffffd400487947 */ /* 0x000fea000383ffff */
.L_x_80736:
        /* <DEDUP_REMOVED lines=16> */
.L_x_88568:


//--------------------- .text._ZN10layer_norm13ln_fwd_kernelINS_13Kernel_traitsIfffffjLj2560ELj1ELj4ELj1ELj16ENS_18Kernel_traits_baseILj2560EfffffjLj128EEEEELb1ELb0ELb0ELb1EEEvNS_9FwdParamsE --------------------------
	.section	.text._ZN10layer_norm13ln_fwd_kernelINS_13Kernel_traitsIfffffjLj2560ELj1ELj4ELj1ELj16ENS_18Kernel_traits_baseILj2560EfffffjLj128EEEEELb1ELb0ELb0ELb1EEEvNS_9FwdParamsE,"ax",@progbits
	.align	128
        .global         _ZN10layer_norm13ln_fwd_kernelINS_13Kernel_traitsIfffffjLj2560ELj1ELj4ELj1ELj16ENS_18Kernel_traits_baseILj2560EfffffjLj128EEEEELb1ELb0ELb0ELb1EEEvNS_9FwdParamsE
        .type           _ZN10layer_norm13ln_fwd_kernelINS_13Kernel_traitsIfffffjLj2560ELj1ELj4ELj1ELj16ENS_18Kernel_traits_baseILj2560EfffffjLj128EEEEELb1ELb0ELb0ELb1EEEvNS_9FwdParamsE,@function
        .size           _ZN10layer_norm13ln_fwd_kernelINS_13Kernel_traitsIfffffjLj2560ELj1ELj4ELj1ELj16ENS_18Kernel_traits_baseILj2560EfffffjLj128EEEEELb1ELb0ELb0ELb1EEEvNS_9FwdParamsE,(.L_x_88569 - _ZN10layer_norm13ln_fwd_kernelINS_13Kernel_traitsIfffffjLj2560ELj1ELj4ELj1ELj16ENS_18Kernel_traits_baseILj2560EfffffjLj128EEEEELb1ELb0ELb0ELb1EEEvNS_9FwdParamsE)
        .other          _ZN10layer_norm13ln_fwd_kernelINS_13Kernel_traitsIfffffjLj2560ELj1ELj4ELj1ELj16ENS_18Kernel_traits_baseILj2560EfffffjLj128EEEEELb1ELb0ELb0ELb1EEEvNS_9FwdParamsE,@"STO_CUDA_ENTRY STV_DEFAULT"
_ZN10layer_norm13ln_fwd_kernelINS_13Kernel_traitsIfffffjLj2560ELj1ELj4ELj1ELj16ENS_18Kernel_traits_baseILj2560EfffffjLj128EEEEELb1ELb0ELb0ELb1EEEvNS_9FwdParamsE:
.text._ZN10layer_norm13ln_fwd_kernelINS_13Kernel_traitsIfffffjLj2560ELj1ELj4ELj1ELj16ENS_18Kernel_traits_baseILj2560EfffffjLj128EEEEELb1ELb0ELb0ELb1EEEvNS_9FwdParamsE:
        /* <DEDUP_REMOVED lines=124> */
.L_x_80737:
        /* <DEDUP_REMOVED lines=45> */
[----:B------:R0:W-:Y:S01]  /*0a90*/  STL.64 [R1+0xc8], R30 ;  /* 0x0000c81e01007387 */ /* 0x0001e20000100a00 */
[----:B-1----:R-:W-:-:S03]  /*0aa0*/  CS2R R64, SRZ ;  /* 0x0000000000407805 */ /* 0x002fc6000001ff00 */
[----:B----4-:R1:W-:Y:S01]  /*0ab0*/  STL.64 [R1+0xb0], R60 ;  /* 0x0000b03c01007387 */ /* 0x0103e20000100a00 */
[----:B--2---:R-:W-:-:S03]  /*0ac0*/  CS2R R66, SRZ ;  /* 0x0000000000427805 */ /* 0x004fc6000001ff00 */
[----:B------:R2:W-:Y:S01]  /*0ad0*/  STL.64 [R1+0xb8], R62 ;  /* 0x0000b83e01007387 */ /* 0x0005e20000100a00 */
[----:B---3--:R-:W-:-:S03]  /*0ae0*/  CS2R R28, SRZ ;  /* 0x00000000001c7805 */ /* 0x008fc6000001ff00 */
[----:B------:R3:W-:Y:S01]  /*0af0*/  STL.64 [R1+0xa0], R56 ;  /* 0x0000a03801007387 */ /* 0x0007e20000100a00 */
[----:B0-----:R-:W-:-:S03]  /*0b00*/  CS2R R30, SRZ ;  /* 0x00000000001e7805 */ /* 0x001fc6000001ff00 */
[----:B------:R0:W-:Y:S01]  /*0b10*/  STL.64 [R1+0xa8], R58 ;  /* 0x0000a83a01007387 */ /* 0x0001e20000100a00 */
[----:B-1----:R-:W-:-:S03]  /*0b20*/  CS2R R60, SRZ ;  /* 0x00000000003c7805 */ /* 0x002fc6000001ff00 */
[----:B------:R1:W-:Y:S01]  /*0b30*/  STL.64 [R1+0x90], R52 ;  /* 0x0000903401007387 */ /* 0x0003e20000100a00 */
        /* <DEDUP_REMOVED lines=29> */
[----:B------:R1:W-:Y:S04]  /*0d10*/  STL.64 [R1+0x28], R22 ;  /* 0x0000281601007387 */ /* 0x0003e80000100a00 */
[----:B------:R1:W-:Y:S04]  /*0d20*/  STL.64 [R1+0x10], R16 ;  /* 0x0000101001007387 */ /* 0x0003e80000100a00 */
[----:B------:R1:W-:Y:S04]  /*0d30*/  STL.64 [R1+0x18], R18 ;  /* 0x0000181201007387 */ /* 0x0003e80000100a00 */
[----:B------:R1:W-:Y:S04]  /*0d40*/  STL.64 [R1], R12 ;  /* 0x0000000c01007387 */ /* 0x0003e80000100a00 */
[----:B------:R1:W-:Y:S02]  /*0d50*/  STL.64 [R1+0x8], R14 ;  /* 0x0000080e01007387 */ /* 0x0003e40000100a00 */
.L_x_80738:
[----:B------:R-:W0:Y:S02]  /*0d60*/  LDCU UR4, c[0x0][0x384] ;  /* 0x00007080ff0477ac */ /* 0x000e240008000800 */
[----:B0-----:R-:W-:-:S13]  /*0d70*/  ISETP.GE.AND P0, PT, R8, UR4, PT ;  /* 0x0000000408007c0c */ /* 0x001fda000bf06270 */
[----:B------:R-:W-:Y:S05]  /*0d80*/  @P0 EXIT ;  /* 0x000000000000094d */ /* 0x000fea0003800000 */
[----:B------:R-:W-:Y:S01]  /*0d90*/  IMAD.HI.U32 R0, R9, -0x326172a9, RZ ;  /* 0xcd9e8d5709007827 */ /* 0x000fe200078e00ff */
[----:B------:R-:W0:Y:S01]  /*0da0*/  LDCU.64 UR4, c[0x0][0x3e0] ;  /* 0x00007c00ff0477ac */ /* 0x000e220008000a00 */
[----:B------:R-:W-:Y:S02]  /*0db0*/  LOP3.LUT R172, R172, 0x3, RZ, 0xc0, !PT ;  /* 0x00000003acac7812 */ /* 0x000fe400078ec0ff */
[----:B------:R-:W-:Y:S01]  /*0dc0*/  IMAD.HI.U32 R2, R7, -0x2daee0ad, RZ ;  /* 0xd2511f5307027827 */ /* 0x000fe200078e00ff */
[----:B------:R-:W-:-:S03]  /*0dd0*/  LOP3.LUT R0, R173, UR6, R0, 0x96, !PT ;  /* 0x00000006ad007c12 */ /* 0x000fc6000f8e9600 */
[----:B-1----:R-:W-:Y:S01]  /*0de0*/  IMAD R4, R9, -0x326172a9, RZ ;  /* 0xcd9e8d5709047824 */ /* 0x002fe200078e02ff */
[----:B------:R-:W-:Y:S01]  /*0df0*/  LOP3.LUT R2, R2, UR7, RZ, 0x3c, !PT ;  /* 0x0000000702027c12 */ /* 0x000fe2000f8e3cff */
[----:B------:R-:W-:Y:S02]  /*0e00*/  IMAD R6, R7, -0x2daee0ad, RZ ;  /* 0xd2511f5307067824 */ /* 0x000fe400078e02ff */
[----:B------:R-:W-:-:S04]  /*0e10*/  IMAD.HI.U32 R5, R0, -0x2daee0ad, RZ ;  /* 0xd2511f5300057827 */ /* 0x000fc800078e00ff */
[----:B------:R-:W-:Y:S01]  /*0e20*/  IMAD.HI.U32 R3, R2, -0x326172a9, RZ ;  /* 0xcd9e8d5702037827 */ /* 0x000fe200078e00ff */
[----:B------:R-:W-:Y:S02]  /*0e30*/  LOP3.LUT R5, R6, UR11, R5, 0x96, !PT ;  /* 0x0000000b06057c12 */ /* 0x000fe4000f8e9605 */
[----:B0-----:R-:W-:Y:S01]  /*0e40*/  ISETP.NE.U32.AND P1, PT, RZ, UR4, PT ;  /* 0x00000004ff007c0c */ /* 0x001fe2000bf25070 */
[----:B------:R-:W-:Y:S01]  /*0e50*/  IMAD R11, R2, -0x326172a9, RZ ;  /* 0xcd9e8d57020b7824 */ /* 0x000fe200078e02ff */
[----:B------:R-:W-:Y:S01]  /*0e60*/  LOP3.LUT R3, R4, UR10, R3, 0x96, !PT ;  /* 0x0000000a04037c12 */ /* 0x000fe2000f8e9603 */
[----:B------:R-:W-:Y:S01]  /*0e70*/  IMAD R13, R0, -0x2daee0ad, RZ ;  /* 0xd2511f53000d7824 */ /* 0x000fe200078e02ff */
[----:B------:R-:W-:Y:S01]  /*0e80*/  ISETP.NE.AND.EX P1, PT, RZ, UR5, PT, P1 ;  /* 0x00000005ff007c0c */ /* 0x000fe2000bf25310 */
[----:B------:R-:W-:Y:S01]  /*0e90*/  IMAD.HI.U32 R0, R5, -0x326172a9, RZ ;  /* 0xcd9e8d5705007827 */ /* 0x000fe200078e00ff */
[----:B------:R-:W0:Y:S03]  /*0ea0*/  LDCU.64 UR10, c[0x0][0x3a0] ;  /* 0x00007400ff0a77ac */ /* 0x000e260008000a00 */
        /* <DEDUP_REMOVED lines=54> */
.L_x_81579:
[----:B------:R-:W0:Y:S01]  /*1210*/  S2R R213, SR_TID.X ;  /* 0x0000000000d57919 */ /* 0x000e220000002100 */
[----:B------:R-:W1:Y:S01]  /*1220*/  LDC.64 R206, c[0x0][0x390] ;  /* 0x0000e400ffce7b82 */ /* 0x000e620000000a00 */
[----:B------:R-:W-:Y:S02]  /*1230*/  IMAD R0, R8, UR12, RZ ;  /* 0x0000000c08007c24 */ /* 0x000fe4000f8e02ff */
[----:B------:R-:W-:-:S03]  /*1240*/  HFMA2 R185, -RZ, RZ, 1.875, 0 ;  /* 0x3f800000ffb97431 */ /* 0x000fc600000001ff */
[----:B--2---:R-:W-:Y:S02]  /*1250*/  SHF.R.S32.HI R13, RZ, 0x1f, R0 ;  /* 0x0000001fff0d7819 */ /* 0x004fe40000011400 */
[----:B------:R-:W2:Y:S02]  /*1260*/  @P1 LDC.64 R10, c[0x0][0x3e0] ;  /* 0x0000f800ff0a1b82 */ /* 0x000ea40000000a00 */
[----:B------:R-:W-:Y:S02]  /*1270*/  LEA.HI R0, R13, R0, RZ, 0x2 ;  /* 0x000000000d007211 */ /* 0x000fe400078f10ff */
[----:B0-----:R-:W-:Y:S01]  /*1280*/  LOP3.LUT R13, R213, 0x1f, RZ, 0xc0, !PT ;  /* 0x0000001fd50d7812 */ /* 0x001fe200078ec0ff */
[----:B--2---:R-:W-:-:S03]  /*1290*/  @P1 IMAD.WIDE R10, R8, 0x4, R10 ;  /* 0x00000004080a1825 */ /* 0x004fc600078e020a */
[----:B------:R-:W-:Y:S02]  /*12a0*/  LEA.HI.SX32 R0, R0, R13, 0x1e ;  /* 0x0000000d00007211 */ /* 0x000fe400078ff2ff */
[----:B-----5:R0:W5:Y:S03]  /*12b0*/  @P1 LDG.E R185, desc[UR8][R10.64] ;  /* 0x000000080ab91981 */ /* 0x020166000c1e1900 */
        /* <DEDUP_REMOVED lines=24> */
[----:B------:R-:W-:Y:S01]  /*1440*/  IADD3 R180, PT, PT, R180, 0x1fd5c5a3, RZ ;  /* 0x1fd5c5a3b4b47810 */ /* 0x000fe20007ffe0ff */
[----:B------:R-:W-:Y:S01]  /*1450*/  VIADD R184, R184, 0x32370b8f ;  /* 0x32370b8fb8b87836 */ /* 0x000fe20000000000 */
[----:B------:R-:W-:Y:S01]  /*1460*/  IADD3 R25, PT, PT, R25, 0x1715609d, RZ ;  /* 0x1715609d19197810 */ /* 0x000fe20007ffe0ff */
[----:B------:R-:W-:Y:S01]  /*1470*/  VIADD R182, R182, 0x78dde6e4 ;  /* 0x78dde6e4b6b67836 */ /* 0x000fe20000000000 */
        /* <DEDUP_REMOVED lines=28> */
.L_x_88404:
[----:B------:R-:W-:Y:S05]  /*1640*/  BRX R10 -0x1650                                        (*"BRANCH_TARGETS .L_x_88405,.L_x_88406,.L_x_88407"*) ;  /* 0xffffffe80a6c7949 */ /* 0x000fea000383ffff */
.L_x_88407:
[----:B------:R-:W-:Y:S01]  /*1650*/  VIADD R10, R172, 0x1 ;  /* 0x00000001ac0a7836 */ /* 0x000fe20000000000 */
[----:B------:R-:W-:Y:S01]  /*1660*/  MOV R11, R5 ;  /* 0x00000005000b7202 */ /* 0x000fe20000000f00 */
[----:B------:R-:W-:Y:S01]  /*1670*/  IMAD.MOV.U32 R12, RZ, RZ, R209 ;  /* 0x000000ffff0c7224 */ /* 0x000fe200078e00d1 */
[----:B------:R-:W-:Y:S06]  /*1680*/  BRA `(.L_x_80741) ;  /* 0x0000000000f47947 */ /* 0x000fec0003800000 */
.L_x_88405:
[----:B------:R-:W-:Y:S01]  /*1690*/  IMAD.MOV.U32 R12, RZ, RZ, R209 ;  /* 0x000000ffff0c7224 */ /* 0x000fe200078e00d1 */
[----:B------:R-:W-:Y:S01]  /*16a0*/  MOV R11, R6 ;  /* 0x00000006000b7202 */ /* 0x000fe20000000f00 */
[----:B------:R-:W-:Y:S01]  /*16b0*/  IMAD.MOV.U32 R10, RZ, RZ, 0x3 ;  /* 0x00000003ff0a7424 */ /* 0x000fe200078e00ff */
[----:B------:R-:W-:Y:S06]  /*16c0*/  BRA `(.L_x_80741) ;  /* 0x0000000000e47947 */ /* 0x000fec0003800000 */
.L_x_88406:
        /* <DEDUP_REMOVED lines=13> */
.L_x_80743:
[----:B------:R-:W-:Y:S05]  /*17a0*/  BSYNC.RECONVERGENT B1 ;  /* 0x0000000000017941 */ /* 0x000fea0003800200 */
.L_x_80742:
        /* <DEDUP_REMOVED lines=43> */
.L_x_80741:
[----:B------:R-:W-:Y:S05]  /*1a60*/  BSYNC.RECONVERGENT B0 ;  /* 0x0000000000007941 */ /* 0x000fea0003800200 */
.L_x_80740:
[----:B------:R-:W-:Y:S01]  /*1a70*/  I2FP.F32.U32 R104, R11 ;  /* 0x0000000b00687245 */ /* 0x000fe20000201000 */
[----:B-----5:R-:W-:Y:S01]  /*1a80*/  FMUL.FTZ R11, R96, R185 ;  /* 0x000000b9600b7220 */ /* 0x020fe20000410000 */
[----:B------:R-:W-:Y:S01]  /*1a90*/  MOV R14, UR16 ;  /* 0x00000010000e7c02 */ /* 0x000fe20008000f00 */
[----:B------:R-:W-:Y:S01]  /*1aa0*/  IMAD.U32 R13, RZ, RZ, UR15 ;  /* 0x0000000fff0d7e24 */ /* 0x000fe2000f8e00ff */
[----:B------:R-:W-:Y:S01]  /*1ab0*/  ISETP.NE.AND P3, PT, R10, 0x1, PT ;  /* 0x000000010a00780c */ /* 0x000fe20003f65270 */
[----:B------:R-:W-:Y:S01]  /*1ac0*/  FFMA.FTZ R104, R104, R195, 1.1641532182693481445e-10 ;  /* 0x2f00000068687423 */ /* 0x000fe200000100c3 */
[----:B------:R-:W-:Y:S01]  /*1ad0*/  BSSY.RECONVERGENT B0, `(.L_x_80744) ;  /* 0x000004a000007945 */ /* 0x000fe20003800200 */
[----:B------:R-:W-:-:S03]  /*1ae0*/  FMUL.FTZ R11, R11, R14 ;  /* 0x0000000e0b0b7220 */ /* 0x000fc60000410000 */
        /* <DEDUP_REMOVED lines=15> */
.L_x_80746:
        /* <DEDUP_REMOVED lines=13> */
.L_x_80748:
[----:B------:R-:W-:Y:S05]  /*1cb0*/  BSYNC.RECONVERGENT B1 ;  /* 0x0000000000017941 */ /* 0x000fea0003800200 */
.L_x_80747:
        /* <DEDUP_REMOVED lines=43> */
.L_x_80745:
[----:B------:R-:W-:Y:S05]  /*1f70*/  BSYNC.RECONVERGENT B0 ;  /* 0x0000000000007941 */ /* 0x000fea0003800200 */
.L_x_80744:
        /* <DEDUP_REMOVED lines=21> */
.L_x_80751:
        /* <DEDUP_REMOVED lines=13> */
.L_x_80753:
[----:B------:R-:W-:Y:S05]  /*21a0*/  BSYNC.RECONVERGENT B1 ;  /* 0x0000000000017941 */ /* 0x000fea0003800200 */
.L_x_80752:
        /* <DEDUP_REMOVED lines=43> */
.L_x_80750:
[----:B------:R-:W-:Y:S05]  /*2460*/  BSYNC.RECONVERGENT B0 ;  /* 0x0000000000007941 */ /* 0x000fea0003800200 */
.L_x_80749:
        /* <DEDUP_REMOVED lines=21> */
.L_x_80756:
        /* <DEDUP_REMOVED lines=13> */
.L_x_80758:
[----:B------:R-:W-:Y:S05]  /*2690*/  BSYNC.RECONVERGENT B1 ;  /* 0x0000000000017941 */ /* 0x000fea0003800200 */
.L_x_80757:
        /* <DEDUP_REMOVED lines=43> */
.L_x_80755:
[----:B------:R-:W-:Y:S05]  /*2950*/  BSYNC.RECONVERGENT B0 ;  /* 0x0000000000007941 */ /* 0x000fea0003800200 */
.L_x_80754:
        /* <DEDUP_REMOVED lines=9> */
.L_x_80739:
        /* <DEDUP_REMOVED lines=16> */
.L_x_80762:
        /* <DEDUP_REMOVED lines=13> */
.L_x_80764:
[----:B------:R-:W-:Y:S05]  /*2bc0*/  BSYNC.RECONVERGENT B1 ;  /* 0x0000000000017941 */ /* 0x000fea0003800200 */
.L_x_80763:
        /* <DEDUP_REMOVED lines=43> */
.L_x_80761:
[----:B------:R-:W-:Y:S05]  /*2e80*/  BSYNC.RECONVERGENT B0 ;  /* 0x0000000000007941 */ /* 0x000fea0003800200 */
.L_x_80760:
[----:B------:R-:W-:Y:S01]  /*2e90*/  ISETP.NE.AND P3, PT, R100, 0x1, PT ;  /* 0x000000016400780c */ /* 0x000fe20003f65270 */
[----:B------:R-:W-:Y:S01]  /*2ea0*/  IMAD.U32 R13, RZ, RZ, UR15 ;  /* 0x0000000fff0d7e24 */ /* 0x000fe2000f8e00ff */
[----:B------:R-:W-:Y:S01]  /*2eb0*/  I2FP.F32.U32 R10, R10 ;  /* 0x0000000a000a7245 */ /* 0x000fe20000201000 */
[----:B------:R-:W-:Y:S02]  /*2ec0*/  IMAD.U32 R14, RZ, RZ, UR16 ;  /* 0x00000010ff0e7e24 */ /* 0x000fe4000f8e00ff */
[----:B-----5:R-:W-:Y:S01]  /*2ed0*/  FMUL.FTZ R11, R96, R185 ;  /* 0x000000b9600b7220 */ /* 0x020fe20000410000 */
[----:B------:R-:W-:Y:S01]  /*2ee0*/  BSSY.RECONVERGENT B0, `(.L_x_80765) ;  /* 0x0000048000007945 */ /* 0x000fe20003800200 */
[----:B------:R-:W-:Y:S01]  /*2ef0*/  MOV R101, 0x2 ;  /* 0x0000000200657802 */ /* 0x000fe20000000f00 */
        /* <DEDUP_REMOVED lines=13> */
.L_x_80767:
        /* <DEDUP_REMOVED lines=13> */
.L_x_80769:
[----:B------:R-:W-:Y:S05]  /*30a0*/  BSYNC.RECONVERGENT B1 ;  /* 0x0000000000017941 */ /* 0x000fea0003800200 */
.L_x_80768:
        /* <DEDUP_REMOVED lines=43> */
.L_x_80766:
[----:B------:R-:W-:Y:S05]  /*3360*/  BSYNC.RECONVERGENT B0 ;  /* 0x0000000000007941 */ /* 0x000fea0003800200 */
.L_x_80765:
        /* <DEDUP_REMOVED lines=18> */
.L_x_80772:
        /* <DEDUP_REMOVED lines=13> */
.L_x_80774:
[----:B------:R-:W-:Y:S05]  /*3560*/  BSYNC.RECONVERGENT B1 ;  /* 0x0000000000017941 */ /* 0x000fea0003800200 */
.L_x_80773:
        /* <DEDUP_REMOVED lines=43> */
.L_x_80771:
[----:B------:R-:W-:Y:S05]  /*3820*/  BSYNC.RECONVERGENT B0 ;  /* 0x0000000000007941 */ /* 0x000fea0003800200 */
.L_x_80770:
        /* <DEDUP_REMOVED lines=18> */
.L_x_80777:
        /* <DEDUP_REMOVED lines=13> */
.L_x_80779:
[----:B------:R-:W-:Y:S05]  /*3a20*/  BSYNC.RECONVERGENT B1 ;  /* 0x0000000000017941 */ /* 0x000fea0003800200 */
.L_x_80778:
        /* <DEDUP_REMOVED lines=43> */
.L_x_80776:
[----:B------:R-:W-:Y:S05]  /*3ce0*/  BSYNC.RECONVERGENT B0 ;  /* 0x0000000000007941 */ /* 0x000fea0003800200 */
.L_x_80775:
        /* <DEDUP_REMOVED lines=10> */
.L_x_80759:
[----:B------:R-:W0:Y:S01]  /*3d90*/  LDC.64 R214, c[0x0][0x3a8] ;  /* 0x0000ea00ffd67b82 */ /* 0x000e220000000a00 */
[----:B------:R-:W-:Y:S02]  /*3da0*/  SEL R10, RZ, 0x1000000, !P5 ;  /* 0x01000000ff0a7807 */ /* 0x000fe40006800000 */
[----:B------:R-:W-:Y:S02]  /*3db0*/  SEL R11, RZ, 0x10000, !P4 ;  /* 0x00010000ff0b7807 */ /* 0x000fe40006000000 */
[----:B------:R-:W-:Y:S02]  /*3dc0*/  SEL R100, RZ, 0x100, !P3 ;  /* 0x00000100ff647807 */ /* 0x000fe40005800000 */
[----:B------:R-:W-:Y:S01]  /*3dd0*/  IADD3 R194, PT, PT, R0, 0x20, RZ ;  /* 0x0000002000c27810 */ /* 0x000fe20007ffe0ff */
[----:B------:R-:W1:Y:S01]  /*3de0*/  LDC.64 R208, c[0x0][0x3b0] ;  /* 0x0000ec00ffd07b82 */ /* 0x000e620000000a00 */
[----:B------:R-:W-:Y:S02]  /*3df0*/  IADD3 R10, PT, PT, R100, R10, R11 ;  /* 0x0000000a640a7210 */ /* 0x000fe40007ffe00b */
[----:B------:R-:W-:Y:S01]  /*3e00*/  SEL R11, RZ, 0x1, !P2 ;  /* 0x00000001ff0b7807 */ /* 0x000fe20005000000 */
[----:B------:R-:W-:-:S04]  /*3e10*/  IMAD.WIDE.U32 R100, R194, 0x10, R206 ;  /* 0x00000010c2647825 */ /* 0x000fc800078e00ce */
[----:B------:R-:W-:Y:S02]  /*3e20*/  IMAD.IADD R107, R10, 0x1, R11 ;  /* 0x000000010a6b7824 */ /* 0x000fe400078e020b */
[----:B0-----:R-:W-:-:S05]  /*3e30*/  IMAD.WIDE.U32 R10, R0, 0x10, R214 ;  /* 0x00000010000a7825 */ /* 0x001fca00078e00d6 */
[----:B------:R0:W-:Y:S01]  /*3e40*/  STG.E.128 desc[UR8][R10.64], R96 ;  /* 0x000000600a007986 */ /* 0x0001e2000c101d08 */
[----:B-1----:R-:W-:-:S05]  /*3e50*/  IMAD.WIDE.U32 R104, R0, 0x4, R208 ;  /* 0x0000000400687825 */ /* 0x002fca00078e00d0 */
[----:B------:R0:W-:Y:S04]  /*3e60*/  STG.E desc[UR8][R104.64], R107 ;  /* 0x0000006b68007986 */ /* 0x0001e8000c101908 */
        /* <DEDUP_REMOVED lines=21> */
.L_x_80783:
        /* <DEDUP_REMOVED lines=13> */
.L_x_80785:
[----:B------:R-:W-:Y:S05]  /*4090*/  BSYNC.RECONVERGENT B1 ;  /* 0x0000000000017941 */ /* 0x000fea0003800200 */
.L_x_80784:
        /* <DEDUP_REMOVED lines=43> */
.L_x_80782:
[----:B------:R-:W-:Y:S05]  /*4350*/  BSYNC.RECONVERGENT B0 ;  /* 0x0000000000007941 */ /* 0x000fea0003800200 */
.L_x_80781:
        /* <DEDUP_REMOVED lines=21> */
.L_x_80788:
        /* <DEDUP_REMOVED lines=13> */
.L_x_80790:
[----:B------:R-:W-:Y:S05]  /*4580*/  BSYNC.RECONVERGENT B1 ;  /* 0x0000000000017941 */ /* 0x000fea0003800200 */
.L_x_80789:
        /* <DEDUP_REMOVED lines=43> */
.L_x_80787:
[----:B------:R-:W-:Y:S05]  /*4840*/  BSYNC.RECONVERGENT B0 ;  /* 0x0000000000007941 */ /* 0x000fea0003800200 */
.L_x_80786:
        /* <DEDUP_REMOVED lines=21> */
.L_x_80793:
        /* <DEDUP_REMOVED lines=13> */
.L_x_80795:
[----:B------:R-:W-:Y:S05]  /*4a70*/  BSYNC.RECONVERGENT B1 ;  /* 0x0000000000017941 */ /* 0x000fea0003800200 */
.L_x_80794:
        /* <DEDUP_REMOVED lines=43> */
.L_x_80792:
[----:B------:R-:W-:Y:S05]  /*4d30*/  BSYNC.RECONVERGENT B0 ;  /* 0x0000000000007941 */ /* 0x000fea0003800200 */
.L_x_80791:
        /* <DEDUP_REMOVED lines=21> */
.L_x_80798:
        /* <DEDUP_REMOVED lines=13> */
.L_x_80800:
[----:B------:R-:W-:Y:S05]  /*4f60*/  BSYNC.RECONVERGENT B1 ;  /* 0x0000000000017941 */ /* 0x000fea0003800200 */
.L_x_80799:
        /* <DEDUP_REMOVED lines=43> */
.L_x_80797:
[----:B------:R-:W-:Y:S05]  /*5220*/  BSYNC.RECONVERGENT B0 ;  /* 0x0000000000007941 */ /* 0x000fea0003800200 */
.L_x_80796:
        /* <DEDUP_REMOVED lines=9> */
.L_x_80780:
        /* <DEDUP_REMOVED lines=16> */
.L_x_80804:
        /* <DEDUP_REMOVED lines=13> */
.L_x_80806:
[----:B------:R-:W-:Y:S05]  /*5490*/  BSYNC.RECONVERGENT B1 ;  /* 0x0000000000017941 */ /* 0x000fea0003800200 */
.L_x_80805:
        /* <DEDUP_REMOVED lines=43> */
.L_x_80803:
[----:B------:R-:W-:Y:S05]  /*5750*/  BSYNC.RECONVERGENT B0 ;  /* 0x0000000000007941 */ /* 0x000fea0003800200 */
.L_x_80802:
[----:B------:R-:W-:Y:S01]  /*5760*/  ISETP.NE.AND P3, PT, R104, 0x1, PT ;  /* 0x000000016800780c */ /* 0x000fe20003f65270 */
[----:B------:R-:W-:Y:S01]  /*5770*/  BSSY.RECONVERGENT B0, `(.L_x_80807) ;  /* 0x000004a000007945 */ /* 0x000fe20003800200 */
[----:B------:R-:W-:Y:S01]  /*5780*/  I2FP.F32.U32 R12, R11 ;  /* 0x0000000b000c7245 */ /* 0x000fe20000201000 */
[----:B-----5:R-:W-:Y:S01]  /*5790*/  FMUL.FTZ R11, R100, R185 ;  /* 0x000000b9640b7220 */ /* 0x020fe20000410000 */
        /* <DEDUP_REMOVED lines=14> */
.L_x_80809:
        /* <DEDUP_REMOVED lines=13> */
.L_x_80811:
[----:B------:R-:W-:Y:S05]  /*5950*/  BSYNC.RECONVERGENT B1 ;  /* 0x0000000000017941 */ /* 0x000fea0003800200 */
.L_x_80810:
        /* <DEDUP_REMOVED lines=43> */
.L_x_80808:
[----:B------:R-:W-:Y:S05]  /*5c10*/  BSYNC.RECONVERGENT B0 ;  /* 0x0000000000007941 */ /* 0x000fea0003800200 */
.L_x_80807:
[----:B------:R-:W-:Y:S01]  /*5c20*/  ISETP.NE.AND P4, PT, R105, 0x1, PT ;  /* 0x000000016900780c */ /* 0x000fe20003f85270 */
[----:B------:R-:W-:Y:S01]  /*5c30*/  FMUL.FTZ R101, R101, R185 ;  /* 0x000000b965657220 */ /* 0x000fe20000410000 */
[----:B------:R-:W-:Y:S01]  /*5c40*/  I2FP.F32.U32 R12, R12 ;  /* 0x0000000c000c7245 */ /* 0x000fe20000201000 */
[----:B------:R-:W-:Y:S01]  /*5c50*/  BSSY.RECONVERGENT B0, `(.L_x_80812) ;  /* 0x0000048000007945 */ /* 0x000fe20003800200 */
[----:B------:R-:W-:Y:S01]  /*5c60*/  IMAD.MOV.U32 R104, RZ, RZ, 0x2 ;  /* 0x00000002ff687424 */ /* 0x000fe200078e00ff */
[----:B------:R-:W-:Y:S02]  /*5c70*/  MOV R100, R2 ;  /* 0x0000000200647202 */ /* 0x000fe40000000f00 */
        /* <DEDUP_REMOVED lines=12> */
.L_x_80814:
        /* <DEDUP_REMOVED lines=13> */
.L_x_80816:
[----:B------:R-:W-:Y:S05]  /*5e10*/  BSYNC.RECONVERGENT B1 ;  /* 0x0000000000017941 */ /* 0x000fea0003800200 */
.L_x_80815:
        /* <DEDUP_REMOVED lines=43> */
.L_x_80813:
[----:B------:R-:W-:Y:S05]  /*60d0*/  BSYNC.RECONVERGENT B0 ;  /* 0x0000000000007941 */ /* 0x000fea0003800200 */
.L_x_80812:
        /* <DEDUP_REMOVED lines=18> */
.L_x_80819:
        /* <DEDUP_REMOVED lines=13> */
.L_x_80821:
[----:B------:R-:W-:Y:S05]  /*62d0*/  BSYNC.RECONVERGENT B1 ;  /* 0x0000000000017941 */ /* 0x000fea0003800200 */
.L_x_80820:
        /* <DEDUP_REMOVED lines=43> */
.L_x_80818:
[----:B------:R-:W-:Y:S05]  /*6590*/  BSYNC.RECONVERGENT B0 ;  /* 0x0000000000007941 */ /* 0x000fea0003800200 */
.L_x_80817:
        /* <DEDUP_REMOVED lines=10> */
.L_x_80801:
[----:B------:R-:W-:Y:S01]  /*6640*/  SEL R11, RZ, 0x1000000, !P5 ;  /* 0x01000000ff0b7807 */ /* 0x000fe20006800000 */
[C---:B------:R-:W-:Y:S01]  /*6650*/  IMAD.WIDE.U32 R108, R194.reuse, 0x10, R214 ;  /* 0x00000010c26c7825 */ /* 0x040fe200078e00d6 */
[----:B------:R-:W-:Y:S02]  /*6660*/  SEL R12, RZ, 0x10000, !P4 ;  /* 0x00010000ff0c7807 */ /* 0x000fe40006000000 */
[----:B------:R-:W-:Y:S01]  /*6670*/  SEL R104, RZ, 0x100, !P3 ;  /* 0x00000100ff687807 */ /* 0x000fe20005800000 */
[----:B------:R-:W-:Y:S01]  /*6680*/  IMAD.WIDE.U32 R110, R194, 0x4, R208 ;  /* 0x00000004c26e7825 */ /* 0x000fe200078e00d0 */
[----:B------:R-:W-:Y:S01]  /*6690*/  SEL R106, RZ, 0x1, !P2 ;  /* 0x00000001ff6a7807 */ /* 0x000fe20005000000 */
[----:B------:R0:W-:Y:S01]  /*66a0*/  STG.E.128 desc[UR8][R108.64], R100 ;  /* 0x000000646c007986 */ /* 0x0001e2000c101d08 */
[----:B------:R-:W-:Y:S02]  /*66b0*/  IADD3 R11, PT, PT, R104, R11, R12 ;  /* 0x0000000b680b7210 */ /* 0x000fe40007ffe00c */
[----:B------:R-:W-:-:S03]  /*66c0*/  IADD3 R193, PT, PT, R0, 0x40, RZ ;  /* 0x0000004000c17810 */ /* 0x000fc60007ffe0ff */
[----:B------:R-:W-:Y:S02]  /*66d0*/  IMAD.IADD R11, R11, 0x1, R106 ;  /* 0x000000010b0b7824 */ /* 0x000fe400078e026a */
[----:B------:R-:W-:-:S03]  /*66e0*/  IMAD.WIDE.U32 R104, R193, 0x10, R206 ;  /* 0x00000010c1687825 */ /* 0x000fc600078e00ce */
        /* <DEDUP_REMOVED lines=22> */
.L_x_80825:
        /* <DEDUP_REMOVED lines=13> */
.L_x_80827:
[----:B------:R-:W-:Y:S05]  /*6920*/  BSYNC.RECONVERGENT B1 ;  /* 0x0000000000017941 */ /* 0x000fea0003800200 */
.L_x_80826:
        /* <DEDUP_REMOVED lines=43> */
.L_x_80824:
[----:B------:R-:W-:Y:S05]  /*6be0*/  BSYNC.RECONVERGENT B0 ;  /* 0x0000000000007941 */ /* 0x000fea0003800200 */
.L_x_80823:
        /* <DEDUP_REMOVED lines=21> */
.L_x_80830:
        /* <DEDUP_REMOVED lines=13> */
.L_x_80832:
[----:B------:R-:W-:Y:S05]  /*6e10*/  BSYNC.RECONVERGENT B1 ;  /* 0x0000000000017941 */ /* 0x000fea0003800200 */
.L_x_80831:
        /* <DEDUP_REMOVED lines=43> */
.L_x_80829:
[----:B------:R-:W-:Y:S05]  /*70d0*/  BSYNC.RECONVERGENT B0 ;  /* 0x0000000000007941 */ /* 0x000fea0003800200 */
.L_x_80828:
        /* <DEDUP_REMOVED lines=21> */
.L_x_80835:
        /* <DEDUP_REMOVED lines=13> */
.L_x_80837:
[----:B------:R-:W-:Y:S05]  /*7300*/  BSYNC.RECONVERGENT B1 ;  /* 0x0000000000017941 */ /* 0x000fea0003800200 */
.L_x_80836:
        /* <DEDUP_REMOVED lines=43> */
.L_x_80834:
[----:B------:R-:W-:Y:S05]  /*75c0*/  BSYNC.RECONVERGENT B0 ;  /* 0x0000000000007941 */ /* 0x000fea0003800200 */
.L_x_80833:
        /* <DEDUP_REMOVED lines=21> */
.L_x_80840:
        /* <DEDUP_REMOVED lines=13> */
.L_x_80842:
[----:B------:R-:W-:Y:S05]  /*77f0*/  BSYNC.RECONVERGENT B1 ;  /* 0x0000000000017941 */ /* 0x000fea0003800200 */
.L_x_80841:
        /* <DEDUP_REMOVED lines=43> */
.L_x_80839:
[----:B------:R-:W-:Y:S05]  /*7ab0*/  BSYNC.RECONVERGENT B0 ;  /* 0x0000000000007941 */ /* 0x000fea0003800200 */
.L_x_80838:
        /* <DEDUP_REMOVED lines=9> */
.L_x_80822:
        /* <DEDUP_REMOVED lines=16> */
.L_x_80846:
        /* <DEDUP_REMOVED lines=13> */
.L_x_80848:
[----:B------:R-:W-:Y:S05]  /*7d20*/  BSYNC.RECONVERGENT B1 ;  /* 0x0000000000017941 */ /* 0x000fea0003800200 */
.L_x_80847:
        /* <DEDUP_REMOVED lines=43> */
.L_x_80845:
[----:B------:R-:W-:Y:S05]  /*7fe0*/  BSYNC.RECONVERGENT B0 ;  /* 0x0000000000007941 */ /* 0x000fea0003800200 */
.L_x_80844:
[----:B------:R-:W-:Y:S01]  /*7ff0*/  ISETP.NE.AND P3, PT, R108, 0x1, PT ;  /* 0x000000016c00780c */ /* 0x000fe20003f65270 */
[----:B-----5:R-:W-:Y:S01]  /*8000*/  FMUL.FTZ R109, R104, R185 ;  /* 0x000000b9686d7220 */ /* 0x020fe20000410000 */
        /* <DEDUP_REMOVED lines=16> */
.L_x_80851:
        /* <DEDUP_REMOVED lines=13> */
.L_x_80853:
[----:B------:R-:W-:Y:S05]  /*81e0*/  BSYNC.RECONVERGENT B1 ;  /* 0x0000000000017941 */ /* 0x000fea0003800200 */
.L_x_80852:
        /* <DEDUP_REMOVED lines=43> */
.L_x_80850:
[----:B------:R-:W-:Y:S05]  /*84a0*/  BSYNC.RECONVERGENT B0 ;  /* 0x0000000000007941 */ /* 0x000fea0003800200 */
.L_x_80849:
        /* <DEDUP_REMOVED lines=18> */
.L_x_80856:
        /* <DEDUP_REMOVED lines=13> */
.L_x_80858:
[----:B------:R-:W-:Y:S05]  /*86a0*/  BSYNC.RECONVERGENT B1 ;  /* 0x0000000000017941 */ /* 0x000fea0003800200 */
.L_x_80857:
        /* <DEDUP_REMOVED lines=43> */
.L_x_80855:
[----:B------:R-:W-:Y:S05]  /*8960*/  BSYNC.RECONVERGENT B0 ;  /* 0x0000000000007941 */ /* 0x000fea0003800200 */
.L_x_80854:
        /* <DEDUP_REMOVED lines=18> */
.L_x_80861:
        /* <DEDUP_REMOVED lines=13> */
.L_x_80863:
[----:B------:R-:W-:Y:S05]  /*8b60*/  BSYNC.RECONVERGENT B1 ;  /* 0x0000000000017941 */ /* 0x000fea0003800200 */
.L_x_80862:
        /* <DEDUP_REMOVED lines=43> */
.L_x_80860:
[----:B------:R-:W-:Y:S05]  /*8e20*/  BSYNC.RECONVERGENT B0 ;  /* 0x0000000000007941 */ /* 0x000fea0003800200 */
.L_x_80859:
        /* <DEDUP_REMOVED lines=10> */
.L_x_80843:
[----:B------:R-:W-:Y:S02]  /*8ed0*/  SEL R10, RZ, 0x1000000, !P5 ;  /* 0x01000000ff0a7807 */ /* 0x000fe40006800000 */
        /* <DEDUP_REMOVED lines=8> */
[----:B------:R-:W-:-:S04]  /*8f60*/  IMAD.WIDE.U32 R110, R193, 0x4, R208 ;  /* 0x00000004c16e7825 */ /* 0x000fc800078e00d0 */
[----:B------:R-:W-:Y:S01]  /*8f70*/  IMAD.WIDE.U32 R112, R191, 0x10, R206 ;  /* 0x00000010bf707825 */ /* 0x000fe200078e00ce */
        /* <DEDUP_REMOVED lines=22> */
.L_x_80867:
        /* <DEDUP_REMOVED lines=13> */
.L_x_80869:
[----:B------:R-:W-:Y:S05]  /*91b0*/  BSYNC.RECONVERGENT B1 ;  /* 0x0000000000017941 */ /* 0x000fea0003800200 */
.L_x_80868:
        /* <DEDUP_REMOVED lines=43> */
.L_x_80866:
[----:B------:R-:W-:Y:S05]  /*9470*/  BSYNC.RECONVERGENT B0 ;  /* 0x0000000000007941 */ /* 0x000fea0003800200 */
.L_x_80865:
[----:B------:R-:W-:Y:S01]  /*9480*/  I2FP.F32.U32 R116, R117 ;  /* 0x0000007500747245 */ /* 0x000fe20000201000 */
[----:B-----5:R-:W-:Y:S01]  /*9490*/  FMUL.FTZ R11, R108, R185 ;  /* 0x000000b96c0b7220 */ /* 0x020fe20000410000 */
        /* <DEDUP_REMOVED lines=19> */
.L_x_80872:
        /* <DEDUP_REMOVED lines=13> */
.L_x_80874:
[----:B------:R-:W-:Y:S05]  /*96a0*/  BSYNC.RECONVERGENT B1 ;  /* 0x0000000000017941 */ /* 0x000fea0003800200 */
.L_x_80873:
        /* <DEDUP_REMOVED lines=43> */
.L_x_80871:
[----:B------:R-:W-:Y:S05]  /*9960*/  BSYNC.RECONVERGENT B0 ;  /* 0x0000000000007941 */ /* 0x000fea0003800200 */
.L_x_80870:
        /* <DEDUP_REMOVED lines=21> */
.L_x_80877:
        /* <DEDUP_REMOVED lines=13> */
.L_x_80879:
[----:B------:R-:W-:Y:S05]  /*9b90*/  BSYNC.RECONVERGENT B1 ;  /* 0x0000000000017941 */ /* 0x000fea0003800200 */
.L_x_80878:
        /* <DEDUP_REMOVED lines=43> */
.L_x_80876:
[----:B------:R-:W-:Y:S05]  /*9e50*/  BSYNC.RECONVERGENT B0 ;  /* 0x0000000000007941 */ /* 0x000fea0003800200 */
.L_x_80875:
        /* <DEDUP_REMOVED lines=21> */
.L_x_80882:
        /* <DEDUP_REMOVED lines=13> */
.L_x_80884:
[----:B------:R-:W-:Y:S05]  /*a080*/  BSYNC.RECONVERGENT B1 ;  /* 0x0000000000017941 */ /* 0x000fea0003800200 */
.L_x_80883:
        /* <DEDUP_REMOVED lines=43> */
.L_x_80881:
[----:B------:R-:W-:Y:S05]  /*a340*/  BSYNC.RECONVERGENT B0 ;  /* 0x0000000000007941 */ /* 0x000fea0003800200 */
.L_x_80880:
        /* <DEDUP_REMOVED lines=9> */
.L_x_80864:
        /* <DEDUP_REMOVED lines=16> */
.L_x_80888:
        /* <DEDUP_REMOVED lines=13> */
.L_x_80890:
[----:B------:R-:W-:Y:S05]  /*a5b0*/  BSYNC.RECONVERGENT B1 ;  /* 0x0000000000017941 */ /* 0x000fea0003800200 */
.L_x_80889:
        /* <DEDUP_REMOVED lines=43> */
.L_x_80887:
[----:B------:R-:W-:Y:S05]  /*a870*/  BSYNC.RECONVERGENT B0 ;  /* 0x0000000000007941 */ /* 0x000fea0003800200 */
.L_x_80886:
        /* <DEDUP_REMOVED lines=18> */
.L_x_80893:
        /* <DEDUP_REMOVED lines=13> */
.L_x_80895:
[----:B------:R-:W-:Y:S05]  /*aa70*/  BSYNC.RECONVERGENT B1 ;  /* 0x0000000000017941 */ /* 0x000fea0003800200 */
.L_x_80894:
        /* <DEDUP_REMOVED lines=43> */
.L_x_80892:
[----:B------:R-:W-:Y:S05]  /*ad30*/  BSYNC.RECONVERGENT B0 ;  /* 0x0000000000007941 */ /* 0x000fea0003800200 */
.L_x_80891:
        /* <DEDUP_REMOVED lines=18> */
.L_x_80898:
        /* <DEDUP_REMOVED lines=13> */
.L_x_80900:
[----:B------:R-:W-:Y:S05]  /*af30*/  BSYNC.RECONVERGENT B1 ;  /* 0x0000000000017941 */ /* 0x000fea0003800200 */
.L_x_80899:
        /* <DEDUP_REMOVED lines=43> */
.L_x_80897:
[----:B------:R-:W-:Y:S05]  /*b1f0*/  BSYNC.RECONVERGENT B0 ;  /* 0x0000000000007941 */ /* 0x000fea0003800200 */
.L_x_80896:
[----:B------:R-:W-:Y:S01]  /*b200*/  ISETP.NE.AND P5, PT, R112, 0x1, PT ;  /* 0x000000017000780c */ /* 0x000fe20003fa5270 */
[----:B------:R-:W-:Y:S01]  /*b210*/  FMUL.FTZ R113, R110, R185 ;  /* 0x000000b96e717220 */ /* 0x000fe20000410000 */
[----:B------:R-:W-:Y:S01]  /*b220*/  I2FP.F32.U32 R108, R109 ;  /* 0x0000006d006c7245 */ /* 0x000fe20000201000 */
[----:B------:R-:W-:Y:S01]  /*b230*/  BSSY.RECONVERGENT B0, `(.L_x_80901) ;  /* 0x0000048000007945 */ /* 0x000fe20003800200 */
[----:B------:R-:W-:Y:S02]  /*b240*/  IMAD.MOV.U32 R120, RZ, RZ, 0x2 ;  /* 0x00000002ff787424 */ /* 0x000fe400078e00ff */
[----:B------:R-:W-:Y:S01]  /*b250*/  FMUL.FTZ R110, R113, R14 ;  /* 0x0000000e716e7220 */ /* 0x000fe20000410000 */
[----:B------:R-:W-:Y:S02]  /*b260*/  IMAD.MOV.U32 R109, RZ, RZ, R2 ;  /* 0x000000ffff6d7224 */ /* 0x000fe400078e0002 */
        /* <DEDUP_REMOVED lines=11> */
.L_x_80903:
        /* <DEDUP_REMOVED lines=13> */
.L_x_80905:
[----:B------:R-:W-:Y:S05]  /*b3f0*/  BSYNC.RECONVERGENT B1 ;  /* 0x0000000000017941 */ /* 0x000fea0003800200 */
.L_x_80904:
        /* <DEDUP_REMOVED lines=43> */
.L_x_80902:
[----:B------:R-:W-:Y:S05]  /*b6b0*/  BSYNC.RECONVERGENT B0 ;  /* 0x0000000000007941 */ /* 0x000fea0003800200 */
.L_x_80901:
        /* <DEDUP_REMOVED lines=10> */
.L_x_80885:
        /* <DEDUP_REMOVED lines=33> */
.L_x_80909:
        /* <DEDUP_REMOVED lines=13> */
.L_x_80911:
[----:B------:R-:W-:Y:S05]  /*ba40*/  BSYNC.RECONVERGENT B1 ;  /* 0x0000000000017941 */ /* 0x000fea0003800200 */
.L_x_80910:
        /* <DEDUP_REMOVED lines=43> */
.L_x_80908:
[----:B------:R-:W-:Y:S05]  /*bd00*/  BSYNC.RECONVERGENT B0 ;  /* 0x0000000000007941 */ /* 0x000fea0003800200 */
.L_x_80907:
        /* <DEDUP_REMOVED lines=21> */
.L_x_80914:
        /* <DEDUP_REMOVED lines=13> */
.L_x_80916:
[----:B------:R-:W-:Y:S05]  /*bf30*/  BSYNC.RECONVERGENT B1 ;  /* 0x0000000000017941 */ /* 0x000fea0003800200 */
.L_x_80915:
        /* <DEDUP_REMOVED lines=43> */
.L_x_80913:
[----:B------:R-:W-:Y:S05]  /*c1f0*/  BSYNC.RECONVERGENT B0 ;  /* 0x0000000000007941 */ /* 0x000fea0003800200 */
.L_x_80912:
        /* <DEDUP_REMOVED lines=21> */
.L_x_80919:
        /* <DEDUP_REMOVED lines=13> */
.L_x_80921:
[----:B------:R-:W-:Y:S05]  /*c420*/  BSYNC.RECONVERGENT B1 ;  /* 0x0000000000017941 */ /* 0x000fea0003800200 */
.L_x_80920:
        /* <DEDUP_REMOVED lines=43> */
.L_x_80918:
[----:B------:R-:W-:Y:S05]  /*c6e0*/  BSYNC.RECONVERGENT B0 ;  /* 0x0000000000007941 */ /* 0x000fea0003800200 */
.L_x_80917:
        /* <DEDUP_REMOVED lines=21> */
.L_x_80924:
        /* <DEDUP_REMOVED lines=13> */
.L_x_80926:
[----:B------:R-:W-:Y:S05]  /*c910*/  BSYNC.RECONVERGENT B1 ;  /* 0x0000000000017941 */ /* 0x000fea0003800200 */
.L_x_80925:
        /* <DEDUP_REMOVED lines=43> */
.L_x_80923:
[----:B------:R-:W-:Y:S05]  /*cbd0*/  BSYNC.RECONVERGENT B0 ;  /* 0x0000000000007941 */ /* 0x000fea0003800200 */
.L_x_80922:
        /* <DEDUP_REMOVED lines=9> */
.L_x_80906:
        /* <DEDUP_REMOVED lines=16> */
.L_x_80930:
        /* <DEDUP_REMOVED lines=13> */
.L_x_80932:
[----:B------:R-:W-:Y:S05]  /*ce40*/  BSYNC.RECONVERGENT B1 ;  /* 0x0000000000017941 */ /* 0x000fea0003800200 */
.L_x_80931:
        /* <DEDUP_REMOVED lines=43> */
.L_x_80929:
[----:B------:R-:W-:Y:S05]  /*d100*/  BSYNC.RECONVERGENT B0 ;  /* 0x0000000000007941 */ /* 0x000fea0003800200 */
.L_x_80928:
[----:B------:R-:W-:Y:S01]  /*d110*/  ISETP.NE.AND P3, PT, R116, 0x1, PT ;  /* 0x000000017400780c */ /* 0x000fe20003f65270 */
[----:B-----5:R-:W-:Y:S01]  /*d120*/  FMUL.FTZ R117, R112, R185 ;  /* 0x000000b970757220 */ /* 0x020fe20000410000 */
[----:B------:R-:W-:Y:S01]  /*d130*/  I2FP.F32.U32 R10, R11 ;  /* 0x0000000b000a7245 */ /* 0x000fe20000201000 */
[----:B------:R-:W-:Y:S01]  /*d140*/  BSSY.RECONVERGENT B0, `(.L_x_80933) ;  /* 0x0000048000007945 */ /* 0x000fe20003800200 */
[----:B------:R-:W-:Y:S02]  /*d150*/  HFMA2 R118, -RZ, RZ, 0, 1.1920928955078125e-07 ;  /* 0x00000002ff767431 */ /* 0x000fe400000001ff */
        /* <DEDUP_REMOVED lines=13> */
.L_x_80935:
        /* <DEDUP_REMOVED lines=13> */
.L_x_80937:
[----:B------:R-:W-:Y:S05]  /*d300*/  BSYNC.RECONVERGENT B1 ;  /* 0x0000000000017941 */ /* 0x000fea0003800200 */
.L_x_80936:
        /* <DEDUP_REMOVED lines=43> */
.L_x_80934:
[----:B------:R-:W-:Y:S05]  /*d5c0*/  BSYNC.RECONVERGENT B0 ;  /* 0x0000000000007941 */ /* 0x000fea0003800200 */
.L_x_80933:
[----:B------:R-:W-:Y:S01]  /*d5d0*/  ISETP.NE.AND P4, PT, R118, 0x1, PT ;  /* 0x000000017600780c */ /* 0x000fe20003f85270 */
[----:B------:R-:W-:Y:S01]  /*d5e0*/  BSSY.RECONVERGENT B0, `(.L_x_80938) ;  /* 0x000004a000007945 */ /* 0x000fe20003800200 */
[----:B------:R-:W-:Y:S01]  /*d5f0*/  I2FP.F32.U32 R112, R11 ;  /* 0x0000000b00707245 */ /* 0x000fe20000201000 */
[----:B------:R-:W-:Y:S01]  /*d600*/  FMUL.FTZ R11, R113, R185 ;  /* 0x000000b9710b7220 */ /* 0x000fe20000410000 */
[----:B------:R-:W-:Y:S01]  /*d610*/  IMAD.MOV.U32 R116, RZ, RZ, 0x2 ;  /* 0x00000002ff747424 */ /* 0x000fe200078e00ff */
[----:B------:R-:W-:Y:S02]  /*d620*/  MOV R113, R2 ;  /* 0x0000000200717202 */ /* 0x000fe40000000f00 */
        /* <DEDUP_REMOVED lines=12> */
.L_x_80940:
        /* <DEDUP_REMOVED lines=13> */
.L_x_80942:
[----:B------:R-:W-:Y:S05]  /*d7c0*/  BSYNC.RECONVERGENT B1 ;  /* 0x0000000000017941 */ /* 0x000fea0003800200 */
.L_x_80941:
        /* <DEDUP_REMOVED lines=43> */
.L_x_80939:
[----:B------:R-:W-:Y:S05]  /*da80*/  BSYNC.RECONVERGENT B0 ;  /* 0x0000000000007941 */ /* 0x000fea0003800200 */
.L_x_80938:
        /* <DEDUP_REMOVED lines=18> */
.L_x_80945:
        /* <DEDUP_REMOVED lines=13> */
.L_x_80947:
[----:B------:R-:W-:Y:S05]  /*dc80*/  BSYNC.RECONVERGENT B1 ;  /* 0x0000000000017941 */ /* 0x000fea0003800200 */
.L_x_80946:
        /* <DEDUP_REMOVED lines=43> */
.L_x_80944:
[----:B------:R-:W-:Y:S05]  /*df40*/  BSYNC.RECONVERGENT B0 ;  /* 0x0000000000007941 */ /* 0x000fea0003800200 */
.L_x_80943:
        /* <DEDUP_REMOVED lines=10> */
.L_x_80927:
        /* <DEDUP_REMOVED lines=11> */
[----:B------:R0:W-:Y:S05]  /*e0a0*/  STG.E desc[UR8][R116.64], R121 ;  /* 0x0000007974007986 */ /* 0x0001ea000c101908 */
[----:B0-----:R-:W5:Y:S01]  /*e0b0*/  LDG.E.128 R116, desc[UR8][R118.64] ;  /* 0x0000000876747981 */ /* 0x001f62000c1e1d00 */
        /* <DEDUP_REMOVED lines=20> */
.L_x_80951:
        /* <DEDUP_REMOVED lines=13> */
.L_x_80953:
[----:B------:R-:W-:Y:S05]  /*e2d0*/  BSYNC.RECONVERGENT B1 ;  /* 0x0000000000017941 */ /* 0x000fea0003800200 */
.L_x_80952:
        /* <DEDUP_REMOVED lines=38> */
[----:B------:R-:W-:Y:S01]  /*e540*/  IMAD.MOV.U32 R126, RZ, RZ, R12 ;  /* 0x000000ffff7e7224 */ /* 0x000fe200078e000c */
[----:B------:R-:W-:Y:S01]  /*e550*/  MOV R2, R10 ;  /* 0x0000000a00027202 */ /* 0x000fe20000000f00 */
[----:B------:R-:W-:-:S05]  /*e560*/  IMAD.WIDE.U32 R10, R6, -0x2daee0ad, RZ ;  /* 0xd2511f53060a7825 */ /* 0x000fca00078e00ff */
[----:B------:R-:W-:-:S07]  /*e570*/  LOP3.LUT R6, R22, R124, R11, 0x96, !PT ;  /* 0x0000007c16067212 */ /* 0x000fce00078e960b */
.L_x_80950:
[----:B------:R-:W-:Y:S05]  /*e580*/  BSYNC.RECONVERGENT B0 ;  /* 0x0000000000007941 */ /* 0x000fea0003800200 */
.L_x_80949:
        /* <DEDUP_REMOVED lines=21> */
.L_x_80956:
        /* <DEDUP_REMOVED lines=13> */
.L_x_80958:
[----:B------:R-:W-:Y:S05]  /*e7b0*/  BSYNC.RECONVERGENT B1 ;  /* 0x0000000000017941 */ /* 0x000fea0003800200 */
.L_x_80957:
        /* <DEDUP_REMOVED lines=43> */
.L_x_80955:
[----:B------:R-:W-:Y:S05]  /*ea70*/  BSYNC.RECONVERGENT B0 ;  /* 0x0000000000007941 */ /* 0x000fea0003800200 */
.L_x_80954:
        /* <DEDUP_REMOVED lines=21> */
.L_x_80961:
        /* <DEDUP_REMOVED lines=13> */
.L_x_80963:
[----:B------:R-:W-:Y:S05]  /*eca0*/  BSYNC.RECONVERGENT B1 ;  /* 0x0000000000017941 */ /* 0x000fea0003800200 */
.L_x_80962:
        /* <DEDUP_REMOVED lines=43> */
.L_x_80960:
[----:B------:R-:W-:Y:S05]  /*ef60*/  BSYNC.RECONVERGENT B0 ;  /* 0x0000000000007941 */ /* 0x000fea0003800200 */
.L_x_80959:
        /* <DEDUP_REMOVED lines=21> */
.L_x_80966:
        /* <DEDUP_REMOVED lines=13> */
.L_x_80968:
[----:B------:R-:W-:Y:S05]  /*f190*/  BSYNC.RECONVERGENT B1 ;  /* 0x0000000000017941 */ /* 0x000fea0003800200 */
.L_x_80967:
        /* <DEDUP_REMOVED lines=43> */
.L_x_80965:
[----:B------:R-:W-:Y:S05]  /*f450*/  BSYNC.RECONVERGENT B0 ;  /* 0x0000000000007941 */ /* 0x000fea0003800200 */
.L_x_80964:
        /* <DEDUP_REMOVED lines=9> */
.L_x_80948:
        /* <DEDUP_REMOVED lines=16> */
.L_x_80972:
        /* <DEDUP_REMOVED lines=13> */
.L_x_80974:
[----:B------:R-:W-:Y:S05]  /*f6c0*/  BSYNC.RECONVERGENT B1 ;  /* 0x0000000000017941 */ /* 0x000fea0003800200 */
.L_x_80973:
        /* <DEDUP_REMOVED lines=42> */
.L_x_80971:
[----:B------:R-:W-:Y:S05]  /*f970*/  BSYNC.RECONVERGENT B0 ;  /* 0x0000000000007941 */ /* 0x000fea0003800200 */
.L_x_80970:
[----:B------:R-:W-:Y:S01]  /*f980*/  ISETP.NE.AND P3, PT, R120, 0x1, PT ;  /* 0x000000017800780c */ /* 0x000fe20003f65270 */
[----:B------:R-:W-:Y:S01]  /*f990*/  BSSY.RECONVERGENT B0, `(.L_x_80975) ;  /* 0x000004a000007945 */ /* 0x000fe20003800200 */
[----:B------:R-:W-:Y:S01]  /*f9a0*/  I2FP.F32.U32 R12, R11 ;  /* 0x0000000b000c7245 */ /* 0x000fe20000201000 */
[----:B-----5:R-:W-:Y:S01]  /*f9b0*/  FMUL.FTZ R11, R116, R185 ;  /* 0x000000b9740b7220 */ /* 0x020fe20000410000 */
[----:B------:R-:W-:-:S03]  /*f9c0*/  IMAD.MOV.U32 R116, RZ, RZ, 0x2 ;  /* 0x00000002ff747424 */ /* 0x000fc600078e00ff */
        /* <DEDUP_REMOVED lines=13> */
.L_x_80977:
        /* <DEDUP_REMOVED lines=13> */
.L_x_80979:
[----:B------:R-:W-:Y:S05]  /*fb70*/  BSYNC.RECONVERGENT B1 ;  /* 0x0000000000017941 */ /* 0x000fea0003800200 */
.L_x_80978:
        /* <DEDUP_REMOVED lines=43> */
.L_x_80976:
[----:B------:R-:W-:Y:S05]  /*fe30*/  BSYNC.RECONVERGENT B0 ;  /* 0x0000000000007941 */ /* 0x000fea0003800200 */
.L_x_80975:
[----:B------:R-:W-:Y:S01]  /*fe40*/  ISETP.NE.AND P4, PT, R116, 0x1, PT ;  /* 0x000000017400780c */ /* 0x000fe20003f85270 */
[----:B------:R-:W-:Y:S01]  /*fe50*/  FMUL.FTZ R121, R117, R185 ;  /* 0x000000b975797220 */ /* 0x000fe20000410000 */
        /* <DEDUP_REMOVED lines=16> */
.L_x_80982:
        /* <DEDUP_REMOVED lines=13> */
.L_x_80984:
[----:B------:R-:W-:Y:S05]  /*10030*/  BSYNC.RECONVERGENT B1 ;  /* 0x0000000000017941 */ /* 0x000fea0003800200 */
.L_x_80983:
        /* <DEDUP_REMOVED lines=43> */
.L_x_80981:
[----:B------:R-:W-:Y:S05]  /*102f0*/  BSYNC.RECONVERGENT B0 ;  /* 0x0000000000007941 */ /* 0x000fea0003800200 */
.L_x_80980:
[----:B------:R-:W-:Y:S01]  /*10300*/  ISETP.NE.AND P5, PT, R120, 0x1, PT ;  /* 0x000000017800780c */ /* 0x000fe20003fa5270 */
[----:B------:R-:W-:Y:S01]  /*10310*/  FMUL.FTZ R121, R118, R185 ;  /* 0x000000b976797220 */ /* 0x000fe20000410000 */
[----:B------:R-:W-:Y:S01]  /*10320*/  I2FP.F32.U32 R116, R117 ;  /* 0x0000007500747245 */ /* 0x000fe20000201000 */
[----:B------:R-:W-:Y:S01]  /*10330*/  BSSY.RECONVERGENT B0, `(.L_x_80985) ;  /* 0x0000048000007945 */ /* 0x000fe20003800200 */
[----:B------:R-:W-:Y:S01]  /*10340*/  IMAD.MOV.U32 R128, RZ, RZ, 0x2 ;  /* 0x00000002ff807424 */ /* 0x000fe200078e00ff */
[----:B------:R-:W-:Y:S01]  /*10350*/  MOV R117, R2 ;  /* 0x0000000200757202 */ /* 0x000fe20000000f00 */
[----:B------:R-:W-:Y:S01]  /*10360*/  FMUL.FTZ R118, R121, R14 ;  /* 0x0000000e79767220 */ /* 0x000fe20000410000 */
[----:B------:R-:W-:-:S05]  /*10370*/  FFMA.FTZ R116, R116, R195, 1.1641532182693481445e-10 ;  /* 0x2f00000074747423 */ /* 0x000fca00000100c3 */
        /* <DEDUP_REMOVED lines=10> */
.L_x_80987:
        /* <DEDUP_REMOVED lines=13> */
.L_x_80989:
[----:B------:R-:W-:Y:S05]  /*104f0*/  BSYNC.RECONVERGENT B1 ;  /* 0x0000000000017941 */ /* 0x000fea0003800200 */
.L_x_80988:
        /* <DEDUP_REMOVED lines=43> */
.L_x_80986:
[----:B------:R-:W-:Y:S05]  /*107b0*/  BSYNC.RECONVERGENT B0 ;  /* 0x0000000000007941 */ /* 0x000fea0003800200 */
.L_x_80985:
        /* <DEDUP_REMOVED lines=10> */
.L_x_80969:
[----:B------:R-:W-:Y:S01]  /*10860*/  SEL R11, RZ, 0x1000000, !P5 ;  /* 0x01000000ff0b7807 */ /* 0x000fe20006800000 */
[----:B------:R-:W-:Y:S01]  /*10870*/  IMAD.WIDE.U32 R120, R189, 0x10, R214 ;  /* 0x00000010bd787825 */ /* 0x000fe200078e00d6 */
[----:B------:R-:W-:Y:S02]  /*10880*/  SEL R12, RZ, 0x10000, !P4 ;  /* 0x00010000ff0c7807 */ /* 0x000fe40006000000 */
[----:B------:R-:W-:Y:S01]  /*10890*/  SEL R122, RZ, 0x100, !P3 ;  /* 0x00000100ff7a7807 */ /* 0x000fe20005800000 */
[----:B------:R-:W-:Y:S01]  /*108a0*/  VIADD R188, R0, 0xc0 ;  /* 0x000000c000bc7836 */ /* 0x000fe20000000000 */
[----:B------:R0:W-:Y:S02]  /*108b0*/  STG.E.128 desc[UR8][R120.64], R116 ;  /* 0x0000007478007986 */ /* 0x0001e4000c101d08 */
[----:B------:R-:W-:Y:S01]  /*108c0*/  IADD3 R11, PT, PT, R122, R11, R12 ;  /* 0x0000000b7a0b7210 */ /* 0x000fe20007ffe00c */
[----:B------:R-:W-:Y:S01]  /*108d0*/  IMAD.WIDE.U32 R122, R188, 0x10, R206 ;  /* 0x00000010bc7a7825 */ /* 0x000fe200078e00ce */
[----:B------:R-:W-:-:S05]  /*108e0*/  SEL R12, RZ, 0x1, !P2 ;  /* 0x00000001ff0c7807 */ /* 0x000fca0005000000 */
[----:B------:R-:W-:Y:S02]  /*108f0*/  IMAD.IADD R11, R11, 0x1, R12 ;  /* 0x000000010b0b7824 */ /* 0x000fe400078e020c */
[----:B0-----:R-:W-:-:S05]  /*10900*/  IMAD.WIDE.U32 R120, R189, 0x4, R208 ;  /* 0x00000004bd787825 */ /* 0x001fca00078e00d0 */
        /* <DEDUP_REMOVED lines=22> */
.L_x_80993:
        /* <DEDUP_REMOVED lines=13> */
.L_x_80995:
[----:B------:R-:W-:Y:S05]  /*10b40*/  BSYNC.RECONVERGENT B1 ;  /* 0x0000000000017941 */ /* 0x000fea0003800200 */
.L_x_80994:
        /* <DEDUP_REMOVED lines=43> */
.L_x_80992:
[----:B------:R-:W-:Y:S05]  /*10e00*/  BSYNC.RECONVERGENT B0 ;  /* 0x0000000000007941 */ /* 0x000fea0003800200 */
.L_x_80991:
        /* <DEDUP_REMOVED lines=21> */
.L_x_80998:
        /* <DEDUP_REMOVED lines=13> */
.L_x_81000:
[----:B------:R-:W-:Y:S05]  /*11030*/  BSYNC.RECONVERGENT B1 ;  /* 0x0000000000017941 */ /* 0x000fea0003800200 */
.L_x_80999:
        /* <DEDUP_REMOVED lines=43> */
.L_x_80997:
[----:B------:R-:W-:Y:S05]  /*112f0*/  BSYNC.RECONVERGENT B0 ;  /* 0x0000000000007941 */ /* 0x000fea0003800200 */
.L_x_80996:
        /* <DEDUP_REMOVED lines=21> */
.L_x_81003:
        /* <DEDUP_REMOVED lines=13> */
.L_x_81005:
[----:B------:R-:W-:Y:S05]  /*11520*/  BSYNC.RECONVERGENT B1 ;  /* 0x0000000000017941 */ /* 0x000fea0003800200 */
.L_x_81004:
        /* <DEDUP_REMOVED lines=43> */
.L_x_81002:
[----:B------:R-:W-:Y:S05]  /*117e0*/  BSYNC.RECONVERGENT B0 ;  /* 0x0000000000007941 */ /* 0x000fea0003800200 */
.L_x_81001:
        /* <DEDUP_REMOVED lines=21> */
.L_x_81008:
        /* <DEDUP_REMOVED lines=13> */
.L_x_81010:
[----:B------:R-:W-:Y:S05]  /*11a10*/  BSYNC.RECONVERGENT B1 ;  /* 0x0000000000017941 */ /* 0x000fea0003800200 */
.L_x_81009:
        /* <DEDUP_REMOVED lines=43> */
.L_x_81007:
[----:B------:R-:W-:Y:S05]  /*11cd0*/  BSYNC.RECONVERGENT B0 ;  /* 0x0000000000007941 */ /* 0x000fea0003800200 */
.L_x_81006:
        /* <DEDUP_REMOVED lines=9> */
.L_x_80990:
        /* <DEDUP_REMOVED lines=16> */
.L_x_81014:
        /* <DEDUP_REMOVED lines=13> */
.L_x_81016:
[----:B------:R-:W-:Y:S05]  /*11f40*/  BSYNC.RECONVERGENT B1 ;  /* 0x0000000000017941 */ /* 0x000fea0003800200 */
.L_x_81015:
        /* <DEDUP_REMOVED lines=43> */
.L_x_81013:
[----:B------:R-:W-:Y:S05]  /*12200*/  BSYNC.RECONVERGENT B0 ;  /* 0x0000000000007941 */ /* 0x000fea0003800200 */
.L_x_81012:
[----:B------:R-:W-:Y:S01]  /*12210*/  ISETP.NE.AND P3, PT, R124, 0x1, PT ;  /* 0x000000017c00780c */ /* 0x000fe20003f65270 */
[----:B------:R-:W-:Y:S01]  /*12220*/  BSSY.RECONVERGENT B0, `(.L_x_81017) ;  /* 0x000004a000007945 */ /* 0x000fe20003800200 */
[----:B------:R-:W-:Y:S01]  /*12230*/  I2FP.F32.U32 R10, R11 ;  /* 0x0000000b000a7245 */ /* 0x000fe20000201000 */
[----:B-----5:R-:W-:Y:S01]  /*12240*/  FMUL.FTZ R11, R120, R185 ;  /* 0x000000b9780b7220 */ /* 0x020fe20000410000 */
[----:B------:R-:W-:-:S03]  /*12250*/  IMAD.MOV.U32 R125, RZ, RZ, 0x2 ;  /* 0x00000002ff7d7424 */ /* 0x000fc600078e00ff */
[----:B------:R-:W-:Y:S01]  /*12260*/  FFMA.FTZ R10, R10, R195, 1.1641532182693481445e-10 ;  /* 0x2f0000000a0a7423 */ /* 0x000fe200000100c3 */
[----:B------:R-:W-:Y:S01]  /*12270*/  FMUL.FTZ R120, R11, R14 ;  /* 0x0000000e0b787220 */ /* 0x000fe20000410000 */
[----:B------:R-:W-:-:S03]  /*12280*/  IMAD.MOV.U32 R11, RZ, RZ, R2 ;  /* 0x000000ffff0b7224 */ /* 0x000fc600078e0002 */
        /* <DEDUP_REMOVED lines=10> */
.L_x_81019:
        /* <DEDUP_REMOVED lines=13> */
.L_x_81021:
[----:B------:R-:W-:Y:S05]  /*12400*/  BSYNC.RECONVERGENT B1 ;  /* 0x0000000000017941 */ /* 0x000fea0003800200 */
.L_x_81020:
        /* <DEDUP_REMOVED lines=43> */
.L_x_81018:
[----:B------:R-:W-:Y:S05]  /*126c0*/  BSYNC.RECONVERGENT B0 ;  /* 0x0000000000007941 */ /* 0x000fea0003800200 */
.L_x_81017:
[----:B------:R-:W-:Y:S01]  /*126d0*/  ISETP.NE.AND P4, PT, R125, 0x1, PT ;  /* 0x000000017d00780c */ /* 0x000fe20003f85270 */
[----:B------:R-:W-:Y:S01]  /*126e0*/  FMUL.FTZ R121, R121, R185 ;  /* 0x000000b979797220 */ /* 0x000fe20000410000 */
[----:B------:R-:W-:Y:S01]  /*126f0*/  I2FP.F32.U32 R10, R11 ;  /* 0x0000000b000a7245 */ /* 0x000fe20000201000 */
[----:B------:R-:W-:Y:S01]  /*12700*/  BSSY.RECONVERGENT B0, `(.L_x_81022) ;  /* 0x0000048000007945 */ /* 0x000fe20003800200 */
[----:B------:R-:W-:Y:S02]  /*12710*/  HFMA2 R124, -RZ, RZ, 0, 1.1920928955078125e-07 ;  /* 0x00000002ff7c7431 */ /* 0x000fe400000001ff */
        /* <DEDUP_REMOVED lines=13> */
.L_x_81024:
        /* <DEDUP_REMOVED lines=13> */
.L_x_81026:
[----:B------:R-:W-:Y:S05]  /*128c0*/  BSYNC.RECONVERGENT B1 ;  /* 0x0000000000017941 */ /* 0x000fea0003800200 */
.L_x_81025:
        /* <DEDUP_REMOVED lines=43> */
.L_x_81023:
[----:B------:R-:W-:Y:S05]  /*12b80*/  BSYNC.RECONVERGENT B0 ;  /* 0x0000000000007941 */ /* 0x000fea0003800200 */
.L_x_81022:
[----:B------:R-:W-:Y:S01]  /*12b90*/  ISETP.NE.AND P5, PT, R124, 0x1, PT ;  /* 0x000000017c00780c */ /* 0x000fe20003fa5270 */
[----:B------:R-:W-:Y:S01]  /*12ba0*/  BSSY.RECONVERGENT B0, `(.L_x_81027) ;  /* 0x000004a000007945 */ /* 0x000fe20003800200 */
[----:B------:R-:W-:Y:S01]  /*12bb0*/  I2FP.F32.U32 R10, R11 ;  /* 0x0000000b000a7245 */ /* 0x000fe20000201000 */
[----:B------:R-:W-:Y:S01]  /*12bc0*/  FMUL.FTZ R11, R122, R185 ;  /* 0x000000b97a0b7220 */ /* 0x000fe20000410000 */
[----:B------:R-:W-:-:S03]  /*12bd0*/  IMAD.MOV.U32 R132, RZ, RZ, 0x2 ;  /* 0x00000002ff847424 */ /* 0x000fc600078e00ff */
        /* <DEDUP_REMOVED lines=13> */
.L_x_81029:
        /* <DEDUP_REMOVED lines=13> */
.L_x_81031:
[----:B------:R-:W-:Y:S05]  /*12d80*/  BSYNC.RECONVERGENT B1 ;  /* 0x0000000000017941 */ /* 0x000fea0003800200 */
.L_x_81030:
        /* <DEDUP_REMOVED lines=43> */
.L_x_81028:
[----:B------:R-:W-:Y:S05]  /*13040*/  BSYNC.RECONVERGENT B0 ;  /* 0x0000000000007941 */ /* 0x000fea0003800200 */
.L_x_81027:
        /* <DEDUP_REMOVED lines=10> */
.L_x_81011:
[----:B------:R-:W-:Y:S01]  /*130f0*/  SEL R124, RZ, 0x1000000, !P5 ;  /* 0x01000000ff7c7807 */ /* 0x000fe20006800000 */
[----:B------:R-:W-:Y:S01]  /*13100*/  IMAD.WIDE.U32 R10, R188, 0x10, R214 ;  /* 0x00000010bc0a7825 */ /* 0x000fe200078e00d6 */
[----:B------:R-:W-:Y:S02]  /*13110*/  SEL R125, RZ, 0x10000, !P4 ;  /* 0x00010000ff7d7807 */ /* 0x000fe40006000000 */
[----:B------:R-:W-:Y:S01]  /*13120*/  SEL R126, RZ, 0x100, !P3 ;  /* 0x00000100ff7e7807 */ /* 0x000fe20005800000 */
[----:B------:R-:W-:Y:S01]  /*13130*/  VIADD R187, R0, 0xe0 ;  /* 0x000000e000bb7836 */ /* 0x000fe20000000000 */
[----:B------:R0:W-:Y:S02]  /*13140*/  STG.E.128 desc[UR8][R10.64], R120 ;  /* 0x000000780a007986 */ /* 0x0001e4000c101d08 */
[----:B------:R-:W-:Y:S02]  /*13150*/  IADD3 R124, PT, PT, R126, R124, R125 ;  /* 0x0000007c7e7c7210 */ /* 0x000fe40007ffe07d */
[----:B------:R-:W-:-:S04]  /*13160*/  SEL R125, RZ, 0x1, !P2 ;  /* 0x00000001ff7d7807 */ /* 0x000fc80005000000 */
[----:B------:R-:W-:Y:S01]  /*13170*/  IADD3 R129, PT, PT, R124, R125, RZ ;  /* 0x0000007d7c817210 */ /* 0x000fe20007ffe0ff */
[----:B0-----:R-:W-:-:S05]  /*13180*/  IMAD.WIDE.U32 R10, R188, 0x4, R208 ;  /* 0x00000004bc0a7825 */ /* 0x001fca00078e00d0 */
[----:B------:R0:W-:Y:S02]  /*13190*/  STG.E desc[UR8][R10.64], R129 ;  /* 0x000000810a007986 */ /* 0x0001e4000c101908 */
[----:B0-----:R-:W-:-:S05]  /*131a0*/  IMAD.WIDE.U32 R10, R187, 0x10, R206 ;  /* 0x00000010bb0a7825 */ /* 0x001fca00078e00ce */
[----:B------:R0:W5:Y:S01]  /*131b0*/  LDG.E.128 R124, desc[UR8][R10.64] ;  /* 0x000000080a7c7981 */ /* 0x000162000c1e1d00 */
[----:B------:R-:W-:Y:S05]  /*131c0*/  @!P0 BRA `(.L_x_81032) ;  /* 0x0000001400088947 */ /* 0x000fea0003800000 */
[----:B0-----:R-:W0:Y:S01]  /*131d0*/  LDC.64 R10, c[0x0][0x3a0] ;  /* 0x0000e800ff0a7b82 */ /* 0x001e220000000a00 */
[----:B------:R-:W-:Y:S01]  /*131e0*/  ISETP.NE.AND P2, PT, R132, 0x1, PT ;  /* 0x000000018400780c */ /* 0x000fe20003f45270 */
[----:B------:R-:W-:Y:S01]  /*131f0*/  BSSY.RECONVERGENT B0, `(.L_x_81033) ;  /* 0x0000049000007945 */ /* 0x000fe20003800200 */
[----:B------:R-:W-:Y:S02]  /*13200*/  HFMA2 R133, -RZ, RZ, 0, 1.1920928955078125e-07 ;  /* 0x00000002ff857431 */ /* 0x000fe400000001ff */
[----:B------:R-:W-:Y:S02]  /*13210*/  IMAD.MOV.U32 R134, RZ, RZ, R2 ;  /* 0x000000ffff867224 */ /* 0x000fe400078e0002 */
[----:B0-----:R-:W-:-:S05]  /*13220*/  IMAD.WIDE.U32 R10, R187, 0x10, R10 ;  /* 0x00000010bb0a7825 */ /* 0x001fca00078e000a */
[----:B------:R0:W5:Y:S02]  /*13230*/  LDG.E.128 R128, desc[UR8][R10.64] ;  /* 0x000000080a807981 */ /* 0x000164000c1e1d00 */
[----:B0-----:R-:W-:Y:S01]  /*13240*/  MOV R10, R12 ;  /* 0x0000000c000a7202 */ /* 0x001fe20000000f00 */
        /* <DEDUP_REMOVED lines=11> */
.L_x_81035:
        /* <DEDUP_REMOVED lines=13> */
.L_x_81037:
[----:B------:R-:W-:Y:S05]  /*133d0*/  BSYNC.RECONVERGENT B1 ;  /* 0x0000000000017941 */ /* 0x000fea0003800200 */
.L_x_81036:
        /* <DEDUP_REMOVED lines=38> */
[----:B------:R-:W-:Y:S01]  /*13640*/  IMAD.MOV.U32 R134, RZ, RZ, R12 ;  /* 0x000000ffff867224 */ /* 0x000fe200078e000c */
[----:B------:R-:W-:Y:S01]  /*13650*/  MOV R2, R10 ;  /* 0x0000000a00027202 */ /* 0x000fe20000000f00 */
[----:B------:R-:W-:-:S05]  /*13660*/  IMAD.WIDE.U32 R10, R6, -0x2daee0ad, RZ ;  /* 0xd2511f53060a7825 */ /* 0x000fca00078e00ff */
[----:B------:R-:W-:-:S07]  /*13670*/  LOP3.LUT R6, R22, R132, R11, 0x96, !PT ;  /* 0x0000008416067212 */ /* 0x000fce00078e960b */
.L_x_81034:
[----:B------:R-:W-:Y:S05]  /*13680*/  BSYNC.RECONVERGENT B0 ;  /* 0x0000000000007941 */ /* 0x000fea0003800200 */
.L_x_81033:
        /* <DEDUP_REMOVED lines=21> */
.L_x_81040:
        /* <DEDUP_REMOVED lines=13> */
.L_x_81042:
[----:B------:R-:W-:Y:S05]  /*138b0*/  BSYNC.RECONVERGENT B1 ;  /* 0x0000000000017941 */ /* 0x000fea0003800200 */
.L_x_81041:
        /* <DEDUP_REMOVED lines=43> */
.L_x_81039:
[----:B------:R-:W-:Y:S05]  /*13b70*/  BSYNC.RECONVERGENT B0 ;  /* 0x0000000000007941 */ /* 0x000fea0003800200 */
.L_x_81038:
        /* <DEDUP_REMOVED lines=21> */
.L_x_81045:
        /* <DEDUP_REMOVED lines=13> */
.L_x_81047:
[----:B------:R-:W-:Y:S05]  /*13da0*/  BSYNC.RECONVERGENT B1 ;  /* 0x0000000000017941 */ /* 0x000fea0003800200 */
.L_x_81046:
        /* <DEDUP_REMOVED lines=43> */
.L_x_81044:
[----:B------:R-:W-:Y:S05]  /*14060*/  BSYNC.RECONVERGENT B0 ;  /* 0x0000000000007941 */ /* 0x000fea0003800200 */
.L_x_81043:
        /* <DEDUP_REMOVED lines=21> */
.L_x_81050:
        /* <DEDUP_REMOVED lines=13> */
.L_x_81052:
[----:B------:R-:W-:Y:S05]  /*14290*/  BSYNC.RECONVERGENT B1 ;  /* 0x0000000000017941 */ /* 0x000fea0003800200 */
.L_x_81051:
        /* <DEDUP_REMOVED lines=43> */
.L_x_81049:
[----:B------:R-:W-:Y:S05]  /*14550*/  BSYNC.RECONVERGENT B0 ;  /* 0x0000000000007941 */ /* 0x000fea0003800200 */
.L_x_81048:
        /* <DEDUP_REMOVED lines=9> */
.L_x_81032:
        /* <DEDUP_REMOVED lines=16> */
.L_x_81056:
        /* <DEDUP_REMOVED lines=13> */
.L_x_81058:
[----:B------:R-:W-:Y:S05]  /*147c0*/  BSYNC.RECONVERGENT B1 ;  /* 0x0000000000017941 */ /* 0x000fea0003800200 */
.L_x_81057:
        /* <DEDUP_REMOVED lines=41> */
[----:B------:R-:W-:-:S07]  /*14a60*/  IMAD.MOV.U32 R11, RZ, RZ, R12 ;  /* 0x000000ffff0b7224 */ /* 0x000fce00078e000c */
.L_x_81055:
[----:B------:R-:W-:Y:S05]  /*14a70*/  BSYNC.RECONVERGENT B0 ;  /* 0x0000000000007941 */ /* 0x000fea0003800200 */
.L_x_81054:
[----:B------:R-:W-:Y:S01]  /*14a80*/  ISETP.NE.AND P3, PT, R128, 0x1, PT ;  /* 0x000000018000780c */ /* 0x000fe20003f65270 */
[----:B------:R-:W-:Y:S01]  /*14a90*/  BSSY.RECONVERGENT B0, `(.L_x_81059) ;  /* 0x000004a000007945 */ /* 0x000fe20003800200 */
[----:B------:R-:W-:Y:S01]  /*14aa0*/  I2FP.F32.U32 R12, R11 ;  /* 0x0000000b000c7245 */ /* 0x000fe20000201000 */
[----:B-----5:R-:W-:Y:S01]  /*14ab0*/  FMUL.FTZ R11, R124, R185 ;  /* 0x000000b97c0b7220 */ /* 0x020fe20000410000 */
[----:B------:R-:W-:-:S03]  /*14ac0*/  IMAD.MOV.U32 R124, RZ, RZ, 0x2 ;  /* 0x00000002ff7c7424 */ /* 0x000fc600078e00ff */
        /* <DEDUP_REMOVED lines=13> */
.L_x_81061:
        /* <DEDUP_REMOVED lines=13> */
.L_x_81063:
[----:B------:R-:W-:Y:S05]  /*14c70*/  BSYNC.RECONVERGENT B1 ;  /* 0x0000000000017941 */ /* 0x000fea0003800200 */
.L_x_81062:
        /* <DEDUP_REMOVED lines=43> */
.L_x_81060:
[----:B------:R-:W-:Y:S05]  /*14f30*/  BSYNC.RECONVERGENT B0 ;  /* 0x0000000000007941 */ /* 0x000fea0003800200 */
.L_x_81059:
[----:B------:R-:W-:Y:S01]  /*14f40*/  ISETP.NE.AND P4, PT, R124, 0x1, PT ;  /* 0x000000017c00780c */ /* 0x000fe20003f85270 */
[----:B------:R-:W-:Y:S01]  /*14f50*/  FMUL.FTZ R125, R125, R185 ;  /* 0x000000b97d7d7220 */ /* 0x000fe20000410000 */
[----:B------:R-:W-:Y:S01]  /*14f60*/  I2FP.F32.U32 R12, R12 ;  /* 0x0000000c000c7245 */ /* 0x000fe20000201000 */
[----:B------:R-:W-:Y:S01]  /*14f70*/  BSSY.RECONVERGENT B0, `(.L_x_81064) ;  /* 0x0000048000007945 */ /* 0x000fe20003800200 */
[----:B------:R-:W-:-:S03]  /*14f80*/  HFMA2 R128, -RZ, RZ, 0, 1.1920928955078125e-07 ;  /* 0x00000002ff807431 */ /* 0x000fc600000001ff */
        /* <DEDUP_REMOVED lines=13> */
.L_x_81066:
        /* <DEDUP_REMOVED lines=13> */
.L_x_81068:
[----:B------:R-:W-:Y:S05]  /*15130*/  BSYNC.RECONVERGENT B1 ;  /* 0x0000000000017941 */ /* 0x000fea0003800200 */
.L_x_81067:
        /* <DEDUP_REMOVED lines=43> */
.L_x_81065:
[----:B------:R-:W-:Y:S05]  /*153f0*/  BSYNC.RECONVERGENT B0 ;  /* 0x0000000000007941 */ /* 0x000fea0003800200 */
.L_x_81064:
        /* <DEDUP_REMOVED lines=18> */
.L_x_81071:
        /* <DEDUP_REMOVED lines=13> */
.L_x_81073:
[----:B------:R-:W-:Y:S05]  /*155f0*/  BSYNC.RECONVERGENT B1 ;  /* 0x0000000000017941 */ /* 0x000fea0003800200 */
.L_x_81072:
        /* <DEDUP_REMOVED lines=43> */
.L_x_81070:
[----:B------:R-:W-:Y:S05]  /*158b0*/  BSYNC.RECONVERGENT B0 ;  /* 0x0000000000007941 */ /* 0x000fea0003800200 */
.L_x_81069:
        /* <DEDUP_REMOVED lines=10> */
.L_x_81053:
        /* <DEDUP_REMOVED lines=33> */
.L_x_81077:
        /* <DEDUP_REMOVED lines=13> */
.L_x_81079:
[----:B------:R-:W-:Y:S05]  /*15c40*/  BSYNC.RECONVERGENT B1 ;  /* 0x0000000000017941 */ /* 0x000fea0003800200 */
.L_x_81078:
        /* <DEDUP_REMOVED lines=43> */
.L_x_81076:
[----:B------:R-:W-:Y:S05]  /*15f00*/  BSYNC.RECONVERGENT B0 ;  /* 0x0000000000007941 */ /* 0x000fea0003800200 */
.L_x_81075:
        /* <DEDUP_REMOVED lines=21> */
.L_x_81082:
        /* <DEDUP_REMOVED lines=13> */
.L_x_81084:
[----:B------:R-:W-:Y:S05]  /*16130*/  BSYNC.RECONVERGENT B1 ;  /* 0x0000000000017941 */ /* 0x000fea0003800200 */
.L_x_81083:
        /* <DEDUP_REMOVED lines=43> */
.L_x_81081:
[----:B------:R-:W-:Y:S05]  /*163f0*/  BSYNC.RECONVERGENT B0 ;  /* 0x0000000000007941 */ /* 0x000fea0003800200 */
.L_x_81080:
        /* <DEDUP_REMOVED lines=21> */
.L_x_81087:
        /* <DEDUP_REMOVED lines=13> */
.L_x_81089:
[----:B------:R-:W-:Y:S05]  /*16620*/  BSYNC.RECONVERGENT B1 ;  /* 0x0000000000017941 */ /* 0x000fea0003800200 */
.L_x_81088:
        /* <DEDUP_REMOVED lines=41> */
[----:B------:R-:W-:Y:S02]  /*168c0*/  LOP3.LUT R5, R183, R138, R137, 0x96, !PT ;  /* 0x0000008ab7057212 */ /* 0x000fe400078e9689 */
[----:B------:R-:W-:-:S07]  /*168d0*/  MOV R2, R136 ;  /* 0x0000008800027202 */ /* 0x000fce0000000f00 */
.L_x_81086:
[----:B------:R-:W-:Y:S05]  /*168e0*/  BSYNC.RECONVERGENT B0 ;  /* 0x0000000000007941 */ /* 0x000fea0003800200 */
.L_x_81085:
        /* <DEDUP_REMOVED lines=21> */
.L_x_81092:
        /* <DEDUP_REMOVED lines=13> */
.L_x_81094:
[----:B------:R-:W-:Y:S05]  /*16b10*/  BSYNC.RECONVERGENT B1 ;  /* 0x0000000000017941 */ /* 0x000fea0003800200 */
.L_x_81093:
        /* <DEDUP_REMOVED lines=43> */
.L_x_81091:
[----:B------:R-:W-:Y:S05]  /*16dd0*/  BSYNC.RECONVERGENT B0 ;  /* 0x0000000000007941 */ /* 0x000fea0003800200 */
.L_x_81090:
        /* <DEDUP_REMOVED lines=9> */
.L_x_81074:
        /* <DEDUP_REMOVED lines=16> */
.L_x_81098:
        /* <DEDUP_REMOVED lines=13> */
.L_x_81100:
[----:B------:R-:W-:Y:S05]  /*17040*/  BSYNC.RECONVERGENT B1 ;  /* 0x0000000000017941 */ /* 0x000fea0003800200 */
.L_x_81099:
        /* <DEDUP_REMOVED lines=42> */
[----:B------:R-:W-:-:S07]  /*172f0*/  LOP3.LUT R6, R22, R134, R133, 0x96, !PT ;  /* 0x0000008616067212 */ /* 0x000fce00078e9685 */
.L_x_81097:
[----:B------:R-:W-:Y:S05]  /*17300*/  BSYNC.RECONVERGENT B0 ;  /* 0x0000000000007941 */ /* 0x000fea0003800200 */
.L_x_81096:
[----:B------:R-:W-:Y:S01]  /*17310*/  ISETP.NE.AND P3, PT, R132, 0x1, PT ;  /* 0x000000018400780c */ /* 0x000fe20003f65270 */
[----:B-----5:R-:W-:Y:S01]  /*17320*/  FMUL.FTZ R133, R128, R185 ;  /* 0x000000b980857220 */ /* 0x020fe20000410000 */
        /* <DEDUP_REMOVED lines=16> */
.L_x_81103:
        /* <DEDUP_REMOVED lines=13> */
.L_x_81105:
[----:B------:R-:W-:Y:S05]  /*17500*/  BSYNC.RECONVERGENT B1 ;  /* 0x0000000000017941 */ /* 0x000fea0003800200 */
.L_x_81104:
        /* <DEDUP_REMOVED lines=43> */
.L_x_81102:
[----:B------:R-:W-:Y:S05]  /*177c0*/  BSYNC.RECONVERGENT B0 ;  /* 0x0000000000007941 */ /* 0x000fea0003800200 */
.L_x_81101:
        /* <DEDUP_REMOVED lines=18> */
.L_x_81108:
        /* <DEDUP_REMOVED lines=13> */
.L_x_81110:
[----:B------:R-:W-:Y:S05]  /*179c0*/  BSYNC.RECONVERGENT B1 ;  /* 0x0000000000017941 */ /* 0x000fea0003800200 */
.L_x_81109:
        /* <DEDUP_REMOVED lines=43> */
.L_x_81107:
[----:B------:R-:W-:Y:S05]  /*17c80*/  BSYNC.RECONVERGENT B0 ;  /* 0x0000000000007941 */ /* 0x000fea0003800200 */
.L_x_81106:
        /* <DEDUP_REMOVED lines=18> */
.L_x_81113:
        /* <DEDUP_REMOVED lines=13> */
.L_x_81115:
[----:B------:R-:W-:Y:S05]  /*17e80*/  BSYNC.RECONVERGENT B1 ;  /* 0x0000000000017941 */ /* 0x000fea0003800200 */
.L_x_81114:
        /* <DEDUP_REMOVED lines=43> */
.L_x_81112:
[----:B------:R-:W-:Y:S05]  /*18140*/  BSYNC.RECONVERGENT B0 ;  /* 0x0000000000007941 */ /* 0x000fea0003800200 */
.L_x_81111:
        /* <DEDUP_REMOVED lines=10> */
.L_x_81095:
[----:B------:R-:W-:Y:S01]  /*181f0*/  SEL R10, RZ, 0x1000000, !P5 ;  /* 0x01000000ff0a7807 */ /* 0x000fe20006800000 */
[----:B------:R-:W-:Y:S01]  /*18200*/  IMAD.WIDE.U32 R132, R186, 0x10, R214 ;  /* 0x00000010ba847825 */ /* 0x000fe200078e00d6 */
[----:B------:R-:W-:Y:S02]  /*18210*/  SEL R135, RZ, 0x10000, !P4 ;  /* 0x00010000ff877807 */ /* 0x000fe40006000000 */
[----:B------:R-:W-:Y:S02]  /*18220*/  SEL R12, RZ, 0x100, !P3 ;  /* 0x00000100ff0c7807 */ /* 0x000fe40005800000 */
[----:B------:R0:W-:Y:S02]  /*18230*/  STG.E.128 desc[UR8][R132.64], R128 ;  /* 0x0000008084007986 */ /* 0x0001e4000c101d08 */
[----:B------:R-:W-:Y:S02]  /*18240*/  IADD3 R10, PT, PT, R12, R10, R135 ;  /* 0x0000000a0c0a7210 */ /* 0x000fe40007ffe087 */
[----:B------:R-:W-:-:S04]  /*18250*/  SEL R135, RZ, 0x1, !P2 ;  /* 0x00000001ff877807 */ /* 0x000fc80005000000 */
[----:B------:R-:W-:Y:S01]  /*18260*/  IADD3 R137, PT, PT, R10, R135, RZ ;  /* 0x000000870a897210 */ /* 0x000fe20007ffe0ff */
[----:B------:R-:W-:Y:S02]  /*18270*/  VIADD R10, R0, 0x120 ;  /* 0x00000120000a7836 */ /* 0x000fe40000000000 */
        /* <DEDUP_REMOVED lines=24> */
.L_x_81119:
        /* <DEDUP_REMOVED lines=13> */
.L_x_81121:
[----:B------:R-:W-:Y:S05]  /*184d0*/  BSYNC.RECONVERGENT B1 ;  /* 0x0000000000017941 */ /* 0x000fea0003800200 */
.L_x_81120:
        /* <DEDUP_REMOVED lines=43> */
.L_x_81118:
[----:B------:R-:W-:Y:S05]  /*18790*/  BSYNC.RECONVERGENT B0 ;  /* 0x0000000000007941 */ /* 0x000fea0003800200 */
.L_x_81117:
        /* <DEDUP_REMOVED lines=21> */
.L_x_81124:
        /* <DEDUP_REMOVED lines=13> */
.L_x_81126:
[----:B------:R-:W-:Y:S05]  /*189c0*/  BSYNC.RECONVERGENT B1 ;  /* 0x0000000000017941 */ /* 0x000fea0003800200 */
.L_x_81125:
        /* <DEDUP_REMOVED lines=43> */
.L_x_81123:
[----:B------:R-:W-:Y:S05]  /*18c80*/  BSYNC.RECONVERGENT B0 ;  /* 0x0000000000007941 */ /* 0x000fea0003800200 */
.L_x_81122:
        /* <DEDUP_REMOVED lines=21> */
.L_x_81129:
        /* <DEDUP_REMOVED lines=13> */
.L_x_81131:
[----:B------:R-:W-:Y:S05]  /*18eb0*/  BSYNC.RECONVERGENT B1 ;  /* 0x0000000000017941 */ /* 0x000fea0003800200 */
.L_x_81130:
        /* <DEDUP_REMOVED lines=43> */
.L_x_81128:
[----:B------:R-:W-:Y:S05]  /*19170*/  BSYNC.RECONVERGENT B0 ;  /* 0x0000000000007941 */ /* 0x000fea0003800200 */
.L_x_81127:
        /* <DEDUP_REMOVED lines=21> */
.L_x_81134:
        /* <DEDUP_REMOVED lines=13> */
.L_x_81136:
[----:B------:R-:W-:Y:S05]  /*193a0*/  BSYNC.RECONVERGENT B1 ;  /* 0x0000000000017941 */ /* 0x000fea0003800200 */
.L_x_81135:
        /* <DEDUP_REMOVED lines=43> */
.L_x_81133:
[----:B------:R-:W-:Y:S05]  /*19660*/  BSYNC.RECONVERGENT B0 ;  /* 0x0000000000007941 */ /* 0x000fea0003800200 */
.L_x_81132:
        /* <DEDUP_REMOVED lines=9> */
.L_x_81116:
        /* <DEDUP_REMOVED lines=16> */
.L_x_81140:
        /* <DEDUP_REMOVED lines=13> */
.L_x_81142:
[----:B------:R-:W-:Y:S05]  /*198d0*/  BSYNC.RECONVERGENT B1 ;  /* 0x0000000000017941 */ /* 0x000fea0003800200 */
.L_x_81141:
        /* <DEDUP_REMOVED lines=43> */
.L_x_81139:
[----:B------:R-:W-:Y:S05]  /*19b90*/  BSYNC.RECONVERGENT B0 ;  /* 0x0000000000007941 */ /* 0x000fea0003800200 */
.L_x_81138:
[----:B------:R-:W-:Y:S01]  /*19ba0*/  ISETP.NE.AND P3, PT, R136, 0x1, PT ;  /* 0x000000018800780c */ /* 0x000fe20003f65270 */
[----:B-----5:R-:W-:Y:S01]  /*19bb0*/  FMUL.FTZ R11, R132, R185 ;  /* 0x000000b9840b7220 */ /* 0x020fe20000410000 */
[----:B------:R-:W-:Y:S01]  /*19bc0*/  I2FP.F32.U32 R138, R137 ;  /* 0x00000089008a7245 */ /* 0x000fe20000201000 */
[----:B------:R-:W-:Y:S01]  /*19bd0*/  BSSY.RECONVERGENT B0, `(.L_x_81143) ;  /* 0x0000048000007945 */ /* 0x000fe20003800200 */
[----:B------:R-:W-:Y:S02]  /*19be0*/  IMAD.MOV.U32 R137, RZ, RZ, 0x2 ;  /* 0x00000002ff897424 */ /* 0x000fe400078e00ff */
[----:B------:R-:W-:Y:S01]  /*19bf0*/  FMUL.FTZ R11, R11, R14 ;  /* 0x0000000e0b0b7220 */ /* 0x000fe20000410000 */
[----:B------:R-:W-:Y:S01]  /*19c00*/  MOV R132, R2 ;  /* 0x0000000200847202 */ /* 0x000fe20000000f00 */
        /* <DEDUP_REMOVED lines=11> */
.L_x_81145:
        /* <DEDUP_REMOVED lines=13> */
.L_x_81147:
[----:B------:R-:W-:Y:S05]  /*19d90*/  BSYNC.RECONVERGENT B1 ;  /* 0x0000000000017941 */ /* 0x000fea0003800200 */
.L_x_81146:
        /* <DEDUP_REMOVED lines=43> */
.L_x_81144:
[----:B------:R-:W-:Y:S05]  /*1a050*/  BSYNC.RECONVERGENT B0 ;  /* 0x0000000000007941 */ /* 0x000fea0003800200 */
.L_x_81143:
        /* <DEDUP_REMOVED lines=18> */
.L_x_81150:
        /* <DEDUP_REMOVED lines=13> */
.L_x_81152:
[----:B------:R-:W-:Y:S05]  /*1a250*/  BSYNC.RECONVERGENT B1 ;  /* 0x0000000000017941 */ /* 0x000fea0003800200 */
.L_x_81151:
        /* <DEDUP_REMOVED lines=43> */
.L_x_81149:
[----:B------:R-:W-:Y:S05]  /*1a510*/  BSYNC.RECONVERGENT B0 ;  /* 0x0000000000007941 */ /* 0x000fea0003800200 */
.L_x_81148:
        /* <DEDUP_REMOVED lines=18> */
.L_x_81155:
        /* <DEDUP_REMOVED lines=13> */
.L_x_81157:
[----:B------:R-:W-:Y:S05]  /*1a710*/  BSYNC.RECONVERGENT B1 ;  /* 0x0000000000017941 */ /* 0x000fea0003800200 */
.L_x_81156:
        /* <DEDUP_REMOVED lines=43> */
.L_x_81154:
[----:B------:R-:W-:Y:S05]  /*1a9d0*/  BSYNC.RECONVERGENT B0 ;  /* 0x0000000000007941 */ /* 0x000fea0003800200 */
.L_x_81153:
        /* <DEDUP_REMOVED lines=10> */
.L_x_81137:
        /* <DEDUP_REMOVED lines=33> */
.L_x_81161:
        /* <DEDUP_REMOVED lines=13> */
.L_x_81163:
[----:B------:R-:W-:Y:S05]  /*1ad60*/  BSYNC.RECONVERGENT B1 ;  /* 0x0000000000017941 */ /* 0x000fea0003800200 */
.L_x_81162:
        /* <DEDUP_REMOVED lines=43> */
.L_x_81160:
[----:B------:R-:W-:Y:S05]  /*1b020*/  BSYNC.RECONVERGENT B0 ;  /* 0x0000000000007941 */ /* 0x000fea0003800200 */
.L_x_81159:
        /* <DEDUP_REMOVED lines=21> */
.L_x_81166:
        /* <DEDUP_REMOVED lines=13> */
.L_x_81168:
[----:B------:R-:W-:Y:S05]  /*1b250*/  BSYNC.RECONVERGENT B1 ;  /* 0x0000000000017941 */ /* 0x000fea0003800200 */
.L_x_81167:
        /* <DEDUP_REMOVED lines=43> */
.L_x_81165:
[----:B------:R-:W-:Y:S05]  /*1b510*/  BSYNC.RECONVERGENT B0 ;  /* 0x0000000000007941 */ /* 0x000fea0003800200 */
.L_x_81164:
        /* <DEDUP_REMOVED lines=21> */
.L_x_81171:
        /* <DEDUP_REMOVED lines=13> */
.L_x_81173:
[----:B------:R-:W-:Y:S05]  /*1b740*/  BSYNC.RECONVERGENT B1 ;  /* 0x0000000000017941 */ /* 0x000fea0003800200 */
.L_x_81172:
        /* <DEDUP_REMOVED lines=43> */
.L_x_81170:
[----:B------:R-:W-:Y:S05]  /*1ba00*/  BSYNC.RECONVERGENT B0 ;  /* 0x0000000000007941 */ /* 0x000fea0003800200 */
.L_x_81169:
        /* <DEDUP_REMOVED lines=21> */
.L_x_81176:
        /* <DEDUP_REMOVED lines=13> */
.L_x_81178:
[----:B------:R-:W-:Y:S05]  /*1bc30*/  BSYNC.RECONVERGENT B1 ;  /* 0x0000000000017941 */ /* 0x000fea0003800200 */
.L_x_81177:
        /* <DEDUP_REMOVED lines=43> */
.L_x_81175:
[----:B------:R-:W-:Y:S05]  /*1bef0*/  BSYNC.RECONVERGENT B0 ;  /* 0x0000000000007941 */ /* 0x000fea0003800200 */
.L_x_81174:
        /* <DEDUP_REMOVED lines=9> */
.L_x_81158:
        /* <DEDUP_REMOVED lines=16> */
.L_x_81182:
        /* <DEDUP_REMOVED lines=13> */
.L_x_81184:
[----:B------:R-:W-:Y:S05]  /*1c160*/  BSYNC.RECONVERGENT B1 ;  /* 0x0000000000017941 */ /* 0x000fea0003800200 */
.L_x_81183:
        /* <DEDUP_REMOVED lines=43> */
.L_x_81181:
[----:B------:R-:W-:Y:S05]  /*1c420*/  BSYNC.RECONVERGENT B0 ;  /* 0x0000000000007941 */ /* 0x000fea0003800200 */
.L_x_81180:
[----:B------:R-:W-:Y:S01]  /*1c430*/  I2FP.F32.U32 R12, R141 ;  /* 0x0000008d000c7245 */ /* 0x000fe20000201000 */
[----:B------:R-:W-:Y:S01]  /*1c440*/  BSSY.RECONVERGENT B0, `(.L_x_81185) ;  /* 0x000004a000007945 */ /* 0x000fe20003800200 */
[----:B------:R-:W-:Y:S01]  /*1c450*/  ISETP.NE.AND P3, PT, R140, 0x1, PT ;  /* 0x000000018c00780c */ /* 0x000fe20003f65270 */
[----:B------:R-:W-:Y:S02]  /*1c460*/  IMAD.MOV.U32 R141, RZ, RZ, 0x2 ;  /* 0x00000002ff8d7424 */ /* 0x000fe400078e00ff */
[----:B------:R-:W-:-:S05]  /*1c470*/  FFMA.FTZ R12, R12, R195, 1.1641532182693481445e-10 ;  /* 0x2f0000000c0c7423 */ /* 0x000fca00000100c3 */
[----:B------:R-:W-:Y:S01]  /*1c480*/  FSETP.LE.FTZ.AND P2, PT, R12, R13, PT ;  /* 0x0000000d0c00720b */ /* 0x000fe20003f53000 */
[----:B-----5:R-:W-:Y:S01]  /*1c490*/  FMUL.FTZ R12, R136, R185 ;  /* 0x000000b9880c7220 */ /* 0x020fe20000410000 */
        /* <DEDUP_REMOVED lines=11> */
.L_x_81187:
        /* <DEDUP_REMOVED lines=13> */
.L_x_81189:
[----:B------:R-:W-:Y:S05]  /*1c620*/  BSYNC.RECONVERGENT B1 ;  /* 0x0000000000017941 */ /* 0x000fea0003800200 */
.L_x_81188:
        /* <DEDUP_REMOVED lines=43> */
.L_x_81186:
[----:B------:R-:W-:Y:S05]  /*1c8e0*/  BSYNC.RECONVERGENT B0 ;  /* 0x0000000000007941 */ /* 0x000fea0003800200 */
.L_x_81185:
        /* <DEDUP_REMOVED lines=18> */
.L_x_81192:
        /* <DEDUP_REMOVED lines=13> */
.L_x_81194:
[----:B------:R-:W-:Y:S05]  /*1cae0*/  BSYNC.RECONVERGENT B1 ;  /* 0x0000000000017941 */ /* 0x000fea0003800200 */
.L_x_81193:
        /* <DEDUP_REMOVED lines=43> */
.L_x_81191:
[----:B------:R-:W-:Y:S05]  /*1cda0*/  BSYNC.RECONVERGENT B0 ;  /* 0x0000000000007941 */ /* 0x000fea0003800200 */
.L_x_81190:
        /* <DEDUP_REMOVED lines=18> */
.L_x_81197:
        /* <DEDUP_REMOVED lines=13> */
.L_x_81199:
[----:B------:R-:W-:Y:S05]  /*1cfa0*/  BSYNC.RECONVERGENT B1 ;  /* 0x0000000000017941 */ /* 0x000fea0003800200 */
.L_x_81198:
        /* <DEDUP_REMOVED lines=43> */
.L_x_81196:
[----:B------:R-:W-:Y:S05]  /*1d260*/  BSYNC.RECONVERGENT B0 ;  /* 0x0000000000007941 */ /* 0x000fea0003800200 */
.L_x_81195:
        /* <DEDUP_REMOVED lines=10> */
.L_x_81179:
[----:B------:R-:W-:Y:S01]  /*1d310*/  IMAD.WIDE.U32 R140, R11, 0x10, R214 ;  /* 0x000000100b8c7825 */ /* 0x000fe200078e00d6 */
[----:B------:R-:W-:-:S04]  /*1d320*/  SEL R12, RZ, 0x1000000, !P5 ;  /* 0x01000000ff0c7807 */ /* 0x000fc80006800000 */
        /* <DEDUP_REMOVED lines=8> */
[----:B0-----:R-:W-:-:S04]  /*1d3b0*/  VIADD R12, R0, 0x160 ;  /* 0x00000160000c7836 */ /* 0x001fc80000000000 */
[----:B------:R-:W-:-:S06]  /*1d3c0*/  IMAD.WIDE.U32 R140, R12, 0x10, R206 ;  /* 0x000000100c8c7825 */ /* 0x000fcc00078e00ce */
        /* <DEDUP_REMOVED lines=21> */
.L_x_81203:
        /* <DEDUP_REMOVED lines=13> */
.L_x_81205:
[----:B------:R-:W-:Y:S05]  /*1d5f0*/  BSYNC.RECONVERGENT B1 ;  /* 0x0000000000017941 */ /* 0x000fea0003800200 */
.L_x_81204:
        /* <DEDUP_REMOVED lines=43> */
.L_x_81202:
[----:B------:R-:W-:Y:S05]  /*1d8b0*/  BSYNC.RECONVERGENT B0 ;  /* 0x0000000000007941 */ /* 0x000fea0003800200 */
.L_x_81201:
[----:B------:R-:W-:Y:S01]  /*1d8c0*/  I2FP.F32.U32 R148, R150 ;  /* 0x0000009600947245 */ /* 0x000fe20000201000 */
[----:B-----5:R-:W-:Y:S01]  /*1d8d0*/  FMUL.FTZ R140, R140, R185 ;  /* 0x000000b98c8c7220 */ /* 0x020fe20000410000 */
[----:B------:R-:W-:Y:S01]  /*1d8e0*/  ISETP.NE.AND P3, PT, R149, 0x1, PT ;  /* 0x000000019500780c */ /* 0x000fe20003f65270 */
[----:B------:R-:W-:Y:S02]  /*1d8f0*/  BSSY.RECONVERGENT B0, `(.L_x_81206) ;  /* 0x000004b000007945 */ /* 0x000fe40003800200 */
[----:B------:R-:W-:Y:S01]  /*1d900*/  FFMA.FTZ R148, R148, R195, 1.1641532182693481445e-10 ;  /* 0x2f00000094947423 */ /* 0x000fe200000100c3 */
[----:B------:R-:W-:-:S04]  /*1d910*/  FMUL.FTZ R140, R140, R14 ;  /* 0x0000000e8c8c7220 */ /* 0x000fc80000410000 */
        /* <DEDUP_REMOVED lines=15> */
.L_x_81208:
        /* <DEDUP_REMOVED lines=13> */
.L_x_81210:
[----:B------:R-:W-:Y:S05]  /*1dae0*/  BSYNC.RECONVERGENT B1 ;  /* 0x0000000000017941 */ /* 0x000fea0003800200 */
.L_x_81209:
        /* <DEDUP_REMOVED lines=43> */
.L_x_81207:
[----:B------:R-:W-:Y:S05]  /*1dda0*/  BSYNC.RECONVERGENT B0 ;  /* 0x0000000000007941 */ /* 0x000fea0003800200 */
.L_x_81206:
        /* <DEDUP_REMOVED lines=21> */
.L_x_81213:
        /* <DEDUP_REMOVED lines=13> */
.L_x_81215:
[----:B------:R-:W-:Y:S05]  /*1dfd0*/  BSYNC.RECONVERGENT B1 ;  /* 0x0000000000017941 */ /* 0x000fea0003800200 */
.L_x_81214:
        /* <DEDUP_REMOVED lines=43> */
.L_x_81212:
[----:B------:R-:W-:Y:S05]  /*1e290*/  BSYNC.RECONVERGENT B0 ;  /* 0x0000000000007941 */ /* 0x000fea0003800200 */
.L_x_81211:
        /* <DEDUP_REMOVED lines=21> */
.L_x_81218:
        /* <DEDUP_REMOVED lines=13> */
.L_x_81220:
[----:B------:R-:W-:Y:S05]  /*1e4c0*/  BSYNC.RECONVERGENT B1 ;  /* 0x0000000000017941 */ /* 0x000fea0003800200 */
.L_x_81219:
        /* <DEDUP_REMOVED lines=43> */
.L_x_81217:
[----:B------:R-:W-:Y:S05]  /*1e780*/  BSYNC.RECONVERGENT B0 ;  /* 0x0000000000007941 */ /* 0x000fea0003800200 */
.L_x_81216:
        /* <DEDUP_REMOVED lines=9> */
.L_x_81200:
        /* <DEDUP_REMOVED lines=16> */
.L_x_81224:
        /* <DEDUP_REMOVED lines=13> */
.L_x_81226:
[----:B------:R-:W-:Y:S05]  /*1e9f0*/  BSYNC.RECONVERGENT B1 ;  /* 0x0000000000017941 */ /* 0x000fea0003800200 */
.L_x_81225:
        /* <DEDUP_REMOVED lines=43> */
.L_x_81223:
[----:B------:R-:W-:Y:S05]  /*1ecb0*/  BSYNC.RECONVERGENT B0 ;  /* 0x0000000000007941 */ /* 0x000fea0003800200 */
.L_x_81222:
        /* <DEDUP_REMOVED lines=18> */
.L_x_81229:
        /* <DEDUP_REMOVED lines=13> */
.L_x_81231:
[----:B------:R-:W-:Y:S05]  /*1eeb0*/  BSYNC.RECONVERGENT B1 ;  /* 0x0000000000017941 */ /* 0x000fea0003800200 */
.L_x_81230:
        /* <DEDUP_REMOVED lines=43> */
.L_x_81228:
[----:B------:R-:W-:Y:S05]  /*1f170*/  BSYNC.RECONVERGENT B0 ;  /* 0x0000000000007941 */ /* 0x000fea0003800200 */
.L_x_81227:
        /* <DEDUP_REMOVED lines=18> */
.L_x_81234:
        /* <DEDUP_REMOVED lines=13> */
.L_x_81236:
[----:B------:R-:W-:Y:S05]  /*1f370*/  BSYNC.RECONVERGENT B1 ;  /* 0x0000000000017941 */ /* 0x000fea0003800200 */
.L_x_81235:
        /* <DEDUP_REMOVED lines=43> */
.L_x_81233:
[----:B------:R-:W-:Y:S05]  /*1f630*/  BSYNC.RECONVERGENT B0 ;  /* 0x0000000000007941 */ /* 0x000fea0003800200 */
.L_x_81232:
[----:B------:R-:W-:Y:S01]  /*1f640*/  ISETP.NE.AND P5, PT, R144, 0x1, PT ;  /* 0x000000019000780c */ /* 0x000fe20003fa5270 */
[----:B------:R-:W-:Y:S01]  /*1f650*/  FMUL.FTZ R142, R142, R185 ;  /* 0x000000b98e8e7220 */ /* 0x000fe20000410000 */
        /* <DEDUP_REMOVED lines=16> */
.L_x_81239:
        /* <DEDUP_REMOVED lines=13> */
.L_x_81241:
[----:B------:R-:W-:Y:S05]  /*1f830*/  BSYNC.RECONVERGENT B1 ;  /* 0x0000000000017941 */ /* 0x000fea0003800200 */
.L_x_81240:
        /* <DEDUP_REMOVED lines=43> */
.L_x_81238:
[----:B------:R-:W-:Y:S05]  /*1faf0*/  BSYNC.RECONVERGENT B0 ;  /* 0x0000000000007941 */ /* 0x000fea0003800200 */
.L_x_81237:
        /* <DEDUP_REMOVED lines=10> */
.L_x_81221:
        /* <DEDUP_REMOVED lines=33> */
.L_x_81245:
        /* <DEDUP_REMOVED lines=13> */
.L_x_81247:
[----:B------:R-:W-:Y:S05]  /*1fe80*/  BSYNC.RECONVERGENT B1 ;  /* 0x0000000000017941 */ /* 0x000fea0003800200 */
.L_x_81246:
        /* <DEDUP_REMOVED lines=43> */
.L_x_81244:
[----:B------:R-:W-:Y:S05]  /*20140*/  BSYNC.RECONVERGENT B0 ;  /* 0x0000000000007941 */ /* 0x000fea0003800200 */
.L_x_81243:
        /* <DEDUP_REMOVED lines=21> */
.L_x_81250:
        /* <DEDUP_REMOVED lines=13> */
.L_x_81252:
[----:B------:R-:W-:Y:S05]  /*20370*/  BSYNC.RECONVERGENT B1 ;  /* 0x0000000000017941 */ /* 0x000fea0003800200 */
.L_x_81251:
        /* <DEDUP_REMOVED lines=43> */
.L_x_81249:
[----:B------:R-:W-:Y:S05]  /*20630*/  BSYNC.RECONVERGENT B0 ;  /* 0x0000000000007941 */ /* 0x000fea0003800200 */
.L_x_81248:
        /* <DEDUP_REMOVED lines=21> */
.L_x_81255:
        /* <DEDUP_REMOVED lines=13> */
.L_x_81257:
[----:B------:R-:W-:Y:S05]  /*20860*/  BSYNC.RECONVERGENT B1 ;  /* 0x0000000000017941 */ /* 0x000fea0003800200 */
.L_x_81256:
        /* <DEDUP_REMOVED lines=43> */
.L_x_81254:
[----:B------:R-:W-:Y:S05]  /*20b20*/  BSYNC.RECONVERGENT B0 ;  /* 0x0000000000007941 */ /* 0x000fea0003800200 */
.L_x_81253:
        /* <DEDUP_REMOVED lines=21> */
.L_x_81260:
        /* <DEDUP_REMOVED lines=13> */
.L_x_81262:
[----:B------:R-:W-:Y:S05]  /*20d50*/  BSYNC.RECONVERGENT B1 ;  /* 0x0000000000017941 */ /* 0x000fea0003800200 */
.L_x_81261:
        /* <DEDUP_REMOVED lines=43> */
.L_x_81259:
[----:B------:R-:W-:Y:S05]  /*21010*/  BSYNC.RECONVERGENT B0 ;  /* 0x0000000000007941 */ /* 0x000fea0003800200 */
.L_x_81258:
        /* <DEDUP_REMOVED lines=9> */
.L_x_81242:
        /* <DEDUP_REMOVED lines=16> */
.L_x_81266:
        /* <DEDUP_REMOVED lines=13> */
.L_x_81268:
[----:B------:R-:W-:Y:S05]  /*21280*/  BSYNC.RECONVERGENT B1 ;  /* 0x0000000000017941 */ /* 0x000fea0003800200 */
.L_x_81267:
        /* <DEDUP_REMOVED lines=43> */
.L_x_81265:
[----:B------:R-:W-:Y:S05]  /*21540*/  BSYNC.RECONVERGENT B0 ;  /* 0x0000000000007941 */ /* 0x000fea0003800200 */
.L_x_81264:
        /* <DEDUP_REMOVED lines=18> */
.L_x_81271:
        /* <DEDUP_REMOVED lines=13> */
.L_x_81273:
[----:B------:R-:W-:Y:S05]  /*21740*/  BSYNC.RECONVERGENT B1 ;  /* 0x0000000000017941 */ /* 0x000fea0003800200 */
.L_x_81272:
        /* <DEDUP_REMOVED lines=43> */
.L_x_81270:
[----:B------:R-:W-:Y:S05]  /*21a00*/  BSYNC.RECONVERGENT B0 ;  /* 0x0000000000007941 */ /* 0x000fea0003800200 */
.L_x_81269:
        /* <DEDUP_REMOVED lines=18> */
.L_x_81276:
        /* <DEDUP_REMOVED lines=13> */
.L_x_81278:
[----:B------:R-:W-:Y:S05]  /*21c00*/  BSYNC.RECONVERGENT B1 ;  /* 0x0000000000017941 */ /* 0x000fea0003800200 */
.L_x_81277:
        /* <DEDUP_REMOVED lines=43> */
.L_x_81275:
[----:B------:R-:W-:Y:S05]  /*21ec0*/  BSYNC.RECONVERGENT B0 ;  /* 0x0000000000007941 */ /* 0x000fea0003800200 */
.L_x_81274:
        /* <DEDUP_REMOVED lines=18> */
.L_x_81281:
        /* <DEDUP_REMOVED lines=13> */
.L_x_81283:
[----:B------:R-:W-:Y:S05]  /*220c0*/  BSYNC.RECONVERGENT B1 ;  /* 0x0000000000017941 */ /* 0x000fea0003800200 */
.L_x_81282:
        /* <DEDUP_REMOVED lines=43> */
.L_x_81280:
[----:B------:R-:W-:Y:S05]  /*22380*/  BSYNC.RECONVERGENT B0 ;  /* 0x0000000000007941 */ /* 0x000fea0003800200 */
.L_x_81279:
        /* <DEDUP_REMOVED lines=10> */
.L_x_81263:
        /* <DEDUP_REMOVED lines=33> */
.L_x_81287:
        /* <DEDUP_REMOVED lines=13> */
.L_x_81289:
[----:B------:R-:W-:Y:S05]  /*22710*/  BSYNC.RECONVERGENT B1 ;  /* 0x0000000000017941 */ /* 0x000fea0003800200 */
.L_x_81288:
        /* <DEDUP_REMOVED lines=43> */
.L_x_81286:
[----:B------:R-:W-:Y:S05]  /*229d0*/  BSYNC.RECONVERGENT B0 ;  /* 0x0000000000007941 */ /* 0x000fea0003800200 */
.L_x_81285:
        /* <DEDUP_REMOVED lines=21> */
.L_x_81292:
        /* <DEDUP_REMOVED lines=13> */
.L_x_81294:
[----:B------:R-:W-:Y:S05]  /*22c00*/  BSYNC.RECONVERGENT B1 ;  /* 0x0000000000017941 */ /* 0x000fea0003800200 */
.L_x_81293:
        /* <DEDUP_REMOVED lines=43> */
.L_x_81291:
[----:B------:R-:W-:Y:S05]  /*22ec0*/  BSYNC.RECONVERGENT B0 ;  /* 0x0000000000007941 */ /* 0x000fea0003800200 */
.L_x_81290:
        /* <DEDUP_REMOVED lines=21> */
.L_x_81297:
        /* <DEDUP_REMOVED lines=13> */
.L_x_81299:
[----:B------:R-:W-:Y:S05]  /*230f0*/  BSYNC.RECONVERGENT B1 ;  /* 0x0000000000017941 */ /* 0x000fea0003800200 */
.L_x_81298:
        /* <DEDUP_REMOVED lines=43> */
.L_x_81296:
[----:B------:R-:W-:Y:S05]  /*233b0*/  BSYNC.RECONVERGENT B0 ;  /* 0x0000000000007941 */ /* 0x000fea0003800200 */
.L_x_81295:
        /* <DEDUP_REMOVED lines=21> */
.L_x_81302:
        /* <DEDUP_REMOVED lines=13> */
.L_x_81304:
[----:B------:R-:W-:Y:S05]  /*235e0*/  BSYNC.RECONVERGENT B1 ;  /* 0x0000000000017941 */ /* 0x000fea0003800200 */
.L_x_81303:
        /* <DEDUP_REMOVED lines=43> */
.L_x_81301:
[----:B------:R-:W-:Y:S05]  /*238a0*/  BSYNC.RECONVERGENT B0 ;  /* 0x0000000000007941 */ /* 0x000fea0003800200 */
.L_x_81300:
        /* <DEDUP_REMOVED lines=9> */
.L_x_81284:
        /* <DEDUP_REMOVED lines=16> */
.L_x_81308:
        /* <DEDUP_REMOVED lines=13> */
.L_x_81310:
[----:B------:R-:W-:Y:S05]  /*23b10*/  BSYNC.RECONVERGENT B1 ;  /* 0x0000000000017941 */ /* 0x000fea0003800200 */
.L_x_81309:
        /* <DEDUP_REMOVED lines=43> */
.L_x_81307:
[----:B------:R-:W-:Y:S05]  /*23dd0*/  BSYNC.RECONVERGENT B0 ;  /* 0x0000000000007941 */ /* 0x000fea0003800200 */
.L_x_81306:
        /* <DEDUP_REMOVED lines=18> */
.L_x_81313:
        /* <DEDUP_REMOVED lines=13> */
.L_x_81315:
[----:B------:R-:W-:Y:S05]  /*23fd0*/  BSYNC.RECONVERGENT B1 ;  /* 0x0000000000017941 */ /* 0x000fea0003800200 */
.L_x_81314:
        /* <DEDUP_REMOVED lines=43> */
.L_x_81312:
[----:B------:R-:W-:Y:S05]  /*24290*/  BSYNC.RECONVERGENT B0 ;  /* 0x0000000000007941 */ /* 0x000fea0003800200 */
.L_x_81311:
        /* <DEDUP_REMOVED lines=18> */
.L_x_81318:
        /* <DEDUP_REMOVED lines=13> */
.L_x_81320:
[----:B------:R-:W-:Y:S05]  /*24490*/  BSYNC.RECONVERGENT B1 ;  /* 0x0000000000017941 */ /* 0x000fea0003800200 */
.L_x_81319:
        /* <DEDUP_REMOVED lines=43> */
.L_x_81317:
[----:B------:R-:W-:Y:S05]  /*24750*/  BSYNC.RECONVERGENT B0 ;  /* 0x0000000000007941 */ /* 0x000fea0003800200 */
.L_x_81316:
        /* <DEDUP_REMOVED lines=18> */
.L_x_81323:
        /* <DEDUP_REMOVED lines=13> */
.L_x_81325:
[----:B------:R-:W-:Y:S05]  /*24950*/  BSYNC.RECONVERGENT B1 ;  /* 0x0000000000017941 */ /* 0x000fea0003800200 */
.L_x_81324:
        /* <DEDUP_REMOVED lines=43> */
.L_x_81322:
[----:B------:R-:W-:Y:S05]  /*24c10*/  BSYNC.RECONVERGENT B0 ;  /* 0x0000000000007941 */ /* 0x000fea0003800200 */
.L_x_81321:
        /* <DEDUP_REMOVED lines=10> */
.L_x_81305:
        /* <DEDUP_REMOVED lines=33> */
.L_x_81329:
        /* <DEDUP_REMOVED lines=13> */
.L_x_81331:
[----:B------:R-:W-:Y:S05]  /*24fa0*/  BSYNC.RECONVERGENT B1 ;  /* 0x0000000000017941 */ /* 0x000fea0003800200 */
.L_x_81330:
        /* <DEDUP_REMOVED lines=43> */
.L_x_81328:
[----:B------:R-:W-:Y:S05]  /*25260*/  BSYNC.RECONVERGENT B0 ;  /* 0x0000000000007941 */ /* 0x000fea0003800200 */
.L_x_81327:
        /* <DEDUP_REMOVED lines=21> */
.L_x_81334:
        /* <DEDUP_REMOVED lines=13> */
.L_x_81336:
[----:B------:R-:W-:Y:S05]  /*25490*/  BSYNC.RECONVERGENT B1 ;  /* 0x0000000000017941 */ /* 0x000fea0003800200 */
.L_x_81335:
        /* <DEDUP_REMOVED lines=43> */
.L_x_81333:
[----:B------:R-:W-:Y:S05]  /*25750*/  BSYNC.RECONVERGENT B0 ;  /* 0x0000000000007941 */ /* 0x000fea0003800200 */
.L_x_81332:
        /* <DEDUP_REMOVED lines=21> */
.L_x_81339:
        /* <DEDUP_REMOVED lines=13> */
.L_x_81341:
[----:B------:R-:W-:Y:S05]  /*25980*/  BSYNC.RECONVERGENT B1 ;  /* 0x0000000000017941 */ /* 0x000fea0003800200 */
.L_x_81340:
        /* <DEDUP_REMOVED lines=43> */
.L_x_81338:
[----:B------:R-:W-:Y:S05]  /*25c40*/  BSYNC.RECONVERGENT B0 ;  /* 0x0000000000007941 */ /* 0x000fea0003800200 */
.L_x_81337:
        /* <DEDUP_REMOVED lines=21> */
.L_x_81344:
        /* <DEDUP_REMOVED lines=13> */
.L_x_81346:
[----:B------:R-:W-:Y:S05]  /*25e70*/  BSYNC.RECONVERGENT B1 ;  /* 0x0000000000017941 */ /* 0x000fea0003800200 */
.L_x_81345:
        /* <DEDUP_REMOVED lines=43> */
.L_x_81343:
[----:B------:R-:W-:Y:S05]  /*26130*/  BSYNC.RECONVERGENT B0 ;  /* 0x0000000000007941 */ /* 0x000fea0003800200 */
.L_x_81342:
        /* <DEDUP_REMOVED lines=9> */
.L_x_81326:
        /* <DEDUP_REMOVED lines=16> */
.L_x_81350:
        /* <DEDUP_REMOVED lines=13> */
.L_x_81352:
[----:B------:R-:W-:Y:S05]  /*263a0*/  BSYNC.RECONVERGENT B1 ;  /* 0x0000000000017941 */ /* 0x000fea0003800200 */
.L_x_81351:
        /* <DEDUP_REMOVED lines=43> */
.L_x_81349:
[----:B------:R-:W-:Y:S05]  /*26660*/  BSYNC.RECONVERGENT B0 ;  /* 0x0000000000007941 */ /* 0x000fea0003800200 */
.L_x_81348:
        /* <DEDUP_REMOVED lines=18> */
.L_x_81355:
        /* <DEDUP_REMOVED lines=13> */
.L_x_81357:
[----:B------:R-:W-:Y:S05]  /*26860*/  BSYNC.RECONVERGENT B1 ;  /* 0x0000000000017941 */ /* 0x000fea0003800200 */
.L_x_81356:
        /* <DEDUP_REMOVED lines=43> */
.L_x_81354:
[----:B------:R-:W-:Y:S05]  /*26b20*/  BSYNC.RECONVERGENT B0 ;  /* 0x0000000000007941 */ /* 0x000fea0003800200 */
.L_x_81353:
        /* <DEDUP_REMOVED lines=18> */
.L_x_81360:
        /* <DEDUP_REMOVED lines=13> */
.L_x_81362:
[----:B------:R-:W-:Y:S05]  /*26d20*/  BSYNC.RECONVERGENT B1 ;  /* 0x0000000000017941 */ /* 0x000fea0003800200 */
.L_x_81361:
        /* <DEDUP_REMOVED lines=43> */
.L_x_81359:
[----:B------:R-:W-:Y:S05]  /*26fe0*/  BSYNC.RECONVERGENT B0 ;  /* 0x0000000000007941 */ /* 0x000fea0003800200 */
.L_x_81358:
        /* <DEDUP_REMOVED lines=18> */
.L_x_81365:
        /* <DEDUP_REMOVED lines=13> */
.L_x_81367:
[----:B------:R-:W-:Y:S05]  /*271e0*/  BSYNC.RECONVERGENT B1 ;  /* 0x0000000000017941 */ /* 0x000fea0003800200 */
.L_x_81366:
        /* <DEDUP_REMOVED lines=43> */
.L_x_81364:
[----:B------:R-:W-:Y:S05]  /*274a0*/  BSYNC.RECONVERGENT B0 ;  /* 0x0000000000007941 */ /* 0x000fea0003800200 */
.L_x_81363:
        /* <DEDUP_REMOVED lines=10> */
.L_x_81347:
        /* <DEDUP_REMOVED lines=33> */
.L_x_81371:
        /* <DEDUP_REMOVED lines=13> */
.L_x_81373:
[----:B------:R-:W-:Y:S05]  /*27830*/  BSYNC.RECONVERGENT B1 ;  /* 0x0000000000017941 */ /* 0x000fea0003800200 */
.L_x_81372:
        /* <DEDUP_REMOVED lines=43> */
.L_x_81370:
[----:B------:R-:W-:Y:S05]  /*27af0*/  BSYNC.RECONVERGENT B0 ;  /* 0x0000000000007941 */ /* 0x000fea0003800200 */
.L_x_81369:
        /* <DEDUP_REMOVED lines=21> */
.L_x_81376:
        /* <DEDUP_REMOVED lines=13> */
.L_x_81378:
[----:B------:R-:W-:Y:S05]  /*27d20*/  BSYNC.RECONVERGENT B1 ;  /* 0x0000000000017941 */ /* 0x000fea0003800200 */
.L_x_81377:
        /* <DEDUP_REMOVED lines=43> */
.L_x_81375:
[----:B------:R-:W-:Y:S05]  /*27fe0*/  BSYNC.RECONVERGENT B0 ;  /* 0x0000000000007941 */ /* 0x000fea0003800200 */
.L_x_81374:
        /* <DEDUP_REMOVED lines=21> */
.L_x_81381:
        /* <DEDUP_REMOVED lines=13> */
.L_x_81383:
[----:B------:R-:W-:Y:S05]  /*28210*/  BSYNC.RECONVERGENT B1 ;  /* 0x0000000000017941 */ /* 0x000fea0003800200 */
.L_x_81382:
        /* <DEDUP_REMOVED lines=43> */
.L_x_81380:
[----:B------:R-:W-:Y:S05]  /*284d0*/  BSYNC.RECONVERGENT B0 ;  /* 0x0000000000007941 */ /* 0x000fea0003800200 */
.L_x_81379:
        /* <DEDUP_REMOVED lines=21> */
.L_x_81386:
        /* <DEDUP_REMOVED lines=13> */
.L_x_81388:
[----:B------:R-:W-:Y:S05]  /*28700*/  BSYNC.RECONVERGENT B1 ;  /* 0x0000000000017941 */ /* 0x000fea0003800200 */
.L_x_81387:
        /* <DEDUP_REMOVED lines=43> */
.L_x_81385:
[----:B------:R-:W-:Y:S05]  /*289c0*/  BSYNC.RECONVERGENT B0 ;  /* 0x0000000000007941 */ /* 0x000fea0003800200 */
.L_x_81384:
        /* <DEDUP_REMOVED lines=9> */
.L_x_81368:
        /* <DEDUP_REMOVED lines=16> */
.L_x_81392:
        /* <DEDUP_REMOVED lines=13> */
.L_x_81394:
[----:B------:R-:W-:Y:S05]  /*28c30*/  BSYNC.RECONVERGENT B1 ;  /* 0x0000000000017941 */ /* 0x000fea0003800200 */
.L_x_81393:
        /* <DEDUP_REMOVED lines=43> */
.L_x_81391:
[----:B------:R-:W-:Y:S05]  /*28ef0*/  BSYNC.RECONVERGENT B0 ;  /* 0x0000000000007941 */ /* 0x000fea0003800200 */
.L_x_81390:
        /* <DEDUP_REMOVED lines=18> */
.L_x_81397:
        /* <DEDUP_REMOVED lines=13> */
.L_x_81399:
[----:B------:R-:W-:Y:S05]  /*290f0*/  BSYNC.RECONVERGENT B1 ;  /* 0x0000000000017941 */ /* 0x000fea0003800200 */
.L_x_81398:
        /* <DEDUP_REMOVED lines=43> */
.L_x_81396:
[----:B------:R-:W-:Y:S05]  /*293b0*/  BSYNC.RECONVERGENT B0 ;  /* 0x0000000000007941 */ /* 0x000fea0003800200 */
.L_x_81395:
        /* <DEDUP_REMOVED lines=18> */
.L_x_81402:
        /* <DEDUP_REMOVED lines=13> */
.L_x_81404:
[----:B------:R-:W-:Y:S05]  /*295b0*/  BSYNC.RECONVERGENT B1 ;  /* 0x0000000000017941 */ /* 0x000fea0003800200 */
.L_x_81403:
        /* <DEDUP_REMOVED lines=43> */
.L_x_81401:
[----:B------:R-:W-:Y:S05]  /*29870*/  BSYNC.RECONVERGENT B0 ;  /* 0x0000000000007941 */ /* 0x000fea0003800200 */
.L_x_81400:
        /* <DEDUP_REMOVED lines=18> */
.L_x_81407:
        /* <DEDUP_REMOVED lines=13> */
.L_x_81409:
[----:B------:R-:W-:Y:S05]  /*29a70*/  BSYNC.RECONVERGENT B1 ;  /* 0x0000000000017941 */ /* 0x000fea0003800200 */
.L_x_81408:
        /* <DEDUP_REMOVED lines=43> */
.L_x_81406:
[----:B------:R-:W-:Y:S05]  /*29d30*/  BSYNC.RECONVERGENT B0 ;  /* 0x0000000000007941 */ /* 0x000fea0003800200 */
.L_x_81405:
        /* <DEDUP_REMOVED lines=10> */
.L_x_81389:
        /* <DEDUP_REMOVED lines=33> */
.L_x_81413:
        /* <DEDUP_REMOVED lines=13> */
.L_x_81415:
[----:B------:R-:W-:Y:S05]  /*2a0c0*/  BSYNC.RECONVERGENT B1 ;  /* 0x0000000000017941 */ /* 0x000fea0003800200 */
.L_x_81414:
        /* <DEDUP_REMOVED lines=43> */
.L_x_81412:
[----:B------:R-:W-:Y:S05]  /*2a380*/  BSYNC.RECONVERGENT B0 ;  /* 0x0000000000007941 */ /* 0x000fea0003800200 */
.L_x_81411:
        /* <DEDUP_REMOVED lines=21> */
.L_x_81418:
        /* <DEDUP_REMOVED lines=13> */
.L_x_81420:
[----:B------:R-:W-:Y:S05]  /*2a5b0*/  BSYNC.RECONVERGENT B1 ;  /* 0x0000000000017941 */ /* 0x000fea0003800200 */
.L_x_81419:
        /* <DEDUP_REMOVED lines=43> */
.L_x_81417:
[----:B------:R-:W-:Y:S05]  /*2a870*/  BSYNC.RECONVERGENT B0 ;  /* 0x0000000000007941 */ /* 0x000fea0003800200 */
.L_x_81416:
        /* <DEDUP_REMOVED lines=21> */
.L_x_81423:
        /* <DEDUP_REMOVED lines=13> */
.L_x_81425:
[----:B------:R-:W-:Y:S05]  /*2aaa0*/  BSYNC.RECONVERGENT B1 ;  /* 0x0000000000017941 */ /* 0x000fea0003800200 */
.L_x_81424:
        /* <DEDUP_REMOVED lines=43> */
.L_x_81422:
[----:B------:R-:W-:Y:S05]  /*2ad60*/  BSYNC.RECONVERGENT B0 ;  /* 0x0000000000007941 */ /* 0x000fea0003800200 */
.L_x_81421:
        /* <DEDUP_REMOVED lines=21> */
.L_x_81428:
        /* <DEDUP_REMOVED lines=13> */
.L_x_81430:
[----:B------:R-:W-:Y:S05]  /*2af90*/  BSYNC.RECONVERGENT B1 ;  /* 0x0000000000017941 */ /* 0x000fea0003800200 */
.L_x_81429:
        /* <DEDUP_REMOVED lines=43> */
.L_x_81427:
[----:B------:R-:W-:Y:S05]  /*2b250*/  BSYNC.RECONVERGENT B0 ;  /* 0x0000000000007941 */ /* 0x000fea0003800200 */
.L_x_81426:
        /* <DEDUP_REMOVED lines=9> */
.L_x_81410:
        /* <DEDUP_REMOVED lines=16> */
.L_x_81434:
        /* <DEDUP_REMOVED lines=13> */
.L_x_81436:
[----:B------:R-:W-:Y:S05]  /*2b4c0*/  BSYNC.RECONVERGENT B1 ;  /* 0x0000000000017941 */ /* 0x000fea0003800200 */
.L_x_81435:
        /* <DEDUP_REMOVED lines=43> */
.L_x_81433:
[----:B------:R-:W-:Y:S05]  /*2b780*/  BSYNC.RECONVERGENT B0 ;  /* 0x0000000000007941 */ /* 0x000fea0003800200 */
.L_x_81432:
        /* <DEDUP_REMOVED lines=18> */
.L_x_81439:
        /* <DEDUP_REMOVED lines=13> */
.L_x_81441:
[----:B------:R-:W-:Y:S05]  /*2b980*/  BSYNC.RECONVERGENT B1 ;  /* 0x0000000000017941 */ /* 0x000fea0003800200 */
.L_x_81440:
        /* <DEDUP_REMOVED lines=43> */
.L_x_81438:
[----:B------:R-:W-:Y:S05]  /*2bc40*/  BSYNC.RECONVERGENT B0 ;  /* 0x0000000000007941 */ /* 0x000fea0003800200 */
.L_x_81437:
        /* <DEDUP_REMOVED lines=18> */
.L_x_81444:
        /* <DEDUP_REMOVED lines=13> */
.L_x_81446:
[----:B------:R-:W-:Y:S05]  /*2be40*/  BSYNC.RECONVERGENT B1 ;  /* 0x0000000000017941 */ /* 0x000fea0003800200 */
.L_x_81445:
        /* <DEDUP_REMOVED lines=43> */
.L_x_81443:
[----:B------:R-:W-:Y:S05]  /*2c100*/  BSYNC.RECONVERGENT B0 ;  /* 0x0000000000007941 */ /* 0x000fea0003800200 */
.L_x_81442:
        /* <DEDUP_REMOVED lines=18> */
.L_x_81449:
        /* <DEDUP_REMOVED lines=13> */
.L_x_81451:
[----:B------:R-:W-:Y:S05]  /*2c300*/  BSYNC.RECONVERGENT B1 ;  /* 0x0000000000017941 */ /* 0x000fea0003800200 */
.L_x_81450:
        /* <DEDUP_REMOVED lines=43> */
.L_x_81448:
[----:B------:R-:W-:Y:S05]  /*2c5c0*/  BSYNC.RECONVERGENT B0 ;  /* 0x0000000000007941 */ /* 0x000fea0003800200 */
.L_x_81447:
        /* <DEDUP_REMOVED lines=10> */
.L_x_81431:
        /* <DEDUP_REMOVED lines=33> */
.L_x_81455:
        /* <DEDUP_REMOVED lines=13> */
.L_x_81457:
[----:B------:R-:W-:Y:S05]  /*2c950*/  BSYNC.RECONVERGENT B1 ;  /* 0x0000000000017941 */ /* 0x000fea0003800200 */
.L_x_81456:
        /* <DEDUP_REMOVED lines=43> */
.L_x_81454:
[----:B------:R-:W-:Y:S05]  /*2cc10*/  BSYNC.RECONVERGENT B0 ;  /* 0x0000000000007941 */ /* 0x000fea0003800200 */
.L_x_81453:
        /* <DEDUP_REMOVED lines=21> */
.L_x_81460:
        /* <DEDUP_REMOVED lines=13> */
.L_x_81462:
[----:B------:R-:W-:Y:S05]  /*2ce40*/  BSYNC.RECONVERGENT B1 ;  /* 0x0000000000017941 */ /* 0x000fea0003800200 */
.L_x_81461:
        /* <DEDUP_REMOVED lines=43> */
.L_x_81459:
[----:B------:R-:W-:Y:S05]  /*2d100*/  BSYNC.RECONVERGENT B0 ;  /* 0x0000000000007941 */ /* 0x000fea0003800200 */
.L_x_81458:
        /* <DEDUP_REMOVED lines=21> */
.L_x_81465:
        /* <DEDUP_REMOVED lines=13> */
.L_x_81467:
[----:B------:R-:W-:Y:S05]  /*2d330*/  BSYNC.RECONVERGENT B1 ;  /* 0x0000000000017941 */ /* 0x000fea0003800200 */
.L_x_81466:
        /* <DEDUP_REMOVED lines=43> */
.L_x_81464:
[----:B------:R-:W-:Y:S05]  /*2d5f0*/  BSYNC.RECONVERGENT B0 ;  /* 0x0000000000007941 */ /* 0x000fea0003800200 */
.L_x_81463:
        /* <DEDUP_REMOVED lines=21> */
.L_x_81470:
        /* <DEDUP_REMOVED lines=13> */
.L_x_81472:
[----:B------:R-:W-:Y:S05]  /*2d820*/  BSYNC.RECONVERGENT B1 ;  /* 0x0000000000017941 */ /* 0x000fea0003800200 */
.L_x_81471:
        /* <DEDUP_REMOVED lines=43> */
.L_x_81469:
[----:B------:R-:W-:Y:S05]  /*2dae0*/  BSYNC.RECONVERGENT B0 ;  /* 0x0000000000007941 */ /* 0x000fea0003800200 */
.L_x_81468:
        /* <DEDUP_REMOVED lines=9> */
.L_x_81452:
        /* <DEDUP_REMOVED lines=16> */
.L_x_81476:
        /* <DEDUP_REMOVED lines=13> */
.L_x_81478:
[----:B------:R-:W-:Y:S05]  /*2dd50*/  BSYNC.RECONVERGENT B1 ;  /* 0x0000000000017941 */ /* 0x000fea0003800200 */
.L_x_81477:
        /* <DEDUP_REMOVED lines=43> */
.L_x_81475:
[----:B------:R-:W-:Y:S05]  /*2e010*/  BSYNC.RECONVERGENT B0 ;  /* 0x0000000000007941 */ /* 0x000fea0003800200 */
.L_x_81474:
        /* <DEDUP_REMOVED lines=18> */
.L_x_81481:
        /* <DEDUP_REMOVED lines=13> */
.L_x_81483:
[----:B------:R-:W-:Y:S05]  /*2e210*/  BSYNC.RECONVERGENT B1 ;  /* 0x0000000000017941 */ /* 0x000fea0003800200 */
.L_x_81482:
        /* <DEDUP_REMOVED lines=43> */
.L_x_81480:
[----:B------:R-:W-:Y:S05]  /*2e4d0*/  BSYNC.RECONVERGENT B0 ;  /* 0x0000000000007941 */ /* 0x000fea0003800200 */
.L_x_81479:
        /* <DEDUP_REMOVED lines=18> */
.L_x_81486:
        /* <DEDUP_REMOVED lines=13> */
.L_x_81488:
[----:B------:R-:W-:Y:S05]  /*2e6d0*/  BSYNC.RECONVERGENT B1 ;  /* 0x0000000000017941 */ /* 0x000fea0003800200 */
.L_x_81487:
        /* <DEDUP_REMOVED lines=43> */
.L_x_81485:
[----:B------:R-:W-:Y:S05]  /*2e990*/  BSYNC.RECONVERGENT B0 ;  /* 0x0000000000007941 */ /* 0x000fea0003800200 */
.L_x_81484:
        /* <DEDUP_REMOVED lines=18> */
.L_x_81491:
        /* <DEDUP_REMOVED lines=13> */
.L_x_81493:
[----:B------:R-:W-:Y:S05]  /*2eb90*/  BSYNC.RECONVERGENT B1 ;  /* 0x0000000000017941 */ /* 0x000fea0003800200 */
.L_x_81492:
        /* <DEDUP_REMOVED lines=43> */
.L_x_81490:
[----:B------:R-:W-:Y:S05]  /*2ee50*/  BSYNC.RECONVERGENT B0 ;  /* 0x0000000000007941 */ /* 0x000fea0003800200 */
.L_x_81489:
        /* <DEDUP_REMOVED lines=10> */
.L_x_81473:
        /* <DEDUP_REMOVED lines=33> */
.L_x_81497:
        /* <DEDUP_REMOVED lines=13> */
.L_x_81499:
[----:B------:R-:W-:Y:S05]  /*2f1e0*/  BSYNC.RECONVERGENT B1 ;  /* 0x0000000000017941 */ /* 0x000fea0003800200 */
.L_x_81498:
        /* <DEDUP_REMOVED lines=43> */
.L_x_81496:
[----:B------:R-:W-:Y:S05]  /*2f4a0*/  BSYNC.RECONVERGENT B0 ;  /* 0x0000000000007941 */ /* 0x000fea0003800200 */
.L_x_81495:
        /* <DEDUP_REMOVED lines=21> */
.L_x_81502:
        /* <DEDUP_REMOVED lines=13> */
.L_x_81504:
[----:B------:R-:W-:Y:S05]  /*2f6d0*/  BSYNC.RECONVERGENT B1 ;  /* 0x0000000000017941 */ /* 0x000fea0003800200 */
.L_x_81503:
        /* <DEDUP_REMOVED lines=43> */
.L_x_81501:
[----:B------:R-:W-:Y:S05]  /*2f990*/  BSYNC.RECONVERGENT B0 ;  /* 0x0000000000007941 */ /* 0x000fea0003800200 */
.L_x_81500:
        /* <DEDUP_REMOVED lines=21> */
.L_x_81507:
        /* <DEDUP_REMOVED lines=13> */
.L_x_81509:
[----:B------:R-:W-:Y:S05]  /*2fbc0*/  BSYNC.RECONVERGENT B1 ;  /* 0x0000000000017941 */ /* 0x000fea0003800200 */
.L_x_81508:
        /* <DEDUP_REMOVED lines=43> */
.L_x_81506:
[----:B------:R-:W-:Y:S05]  /*2fe80*/  BSYNC.RECONVERGENT B0 ;  /* 0x0000000000007941 */ /* 0x000fea0003800200 */
.L_x_81505:
        /* <DEDUP_REMOVED lines=21> */
.L_x_81512:
        /* <DEDUP_REMOVED lines=13> */
.L_x_81514:
[----:B------:R-:W-:Y:S05]  /*300b0*/  BSYNC.RECONVERGENT B1 ;  /* 0x0000000000017941 */ /* 0x000fea0003800200 */
.L_x_81513:
        /* <DEDUP_REMOVED lines=43> */
.L_x_81511:
[----:B------:R-:W-:Y:S05]  /*30370*/  BSYNC.RECONVERGENT B0 ;  /* 0x0000000000007941 */ /* 0x000fea0003800200 */
.L_x_81510:
        /* <DEDUP_REMOVED lines=9> */
.L_x_81494:
        /* <DEDUP_REMOVED lines=16> */
.L_x_81518:
        /* <DEDUP_REMOVED lines=13> */
.L_x_81520:
[----:B------:R-:W-:Y:S05]  /*305e0*/  BSYNC.RECONVERGENT B1 ;  /* 0x0000000000017941 */ /* 0x000fea0003800200 */
.L_x_81519:
        /* <DEDUP_REMOVED lines=43> */
.L_x_81517:
[----:B------:R-:W-:Y:S05]  /*308a0*/  BSYNC.RECONVERGENT B0 ;  /* 0x0000000000007941 */ /* 0x000fea0003800200 */
.L_x_81516:
        /* <DEDUP_REMOVED lines=18> */
.L_x_81523:
        /* <DEDUP_REMOVED lines=13> */
.L_x_81525:
[----:B------:R-:W-:Y:S05]  /*30aa0*/  BSYNC.RECONVERGENT B1 ;  /* 0x0000000000017941 */ /* 0x000fea0003800200 */
.L_x_81524:
        /* <DEDUP_REMOVED lines=43> */
.L_x_81522:
[----:B------:R-:W-:Y:S05]  /*30d60*/  BSYNC.RECONVERGENT B0 ;  /* 0x0000000000007941 */ /* 0x000fea0003800200 */
.L_x_81521:
        /* <DEDUP_REMOVED lines=18> */
.L_x_81528:
        /* <DEDUP_REMOVED lines=13> */
.L_x_81530:
[----:B------:R-:W-:Y:S05]  /*30f60*/  BSYNC.RECONVERGENT B1 ;  /* 0x0000000000017941 */ /* 0x000fea0003800200 */
.L_x_81529:
        /* <DEDUP_REMOVED lines=43> */
.L_x_81527:
[----:B------:R-:W-:Y:S05]  /*31220*/  BSYNC.RECONVERGENT B0 ;  /* 0x0000000000007941 */ /* 0x000fea0003800200 */
.L_x_81526:
        /* <DEDUP_REMOVED lines=18> */
.L_x_81533:
        /* <DEDUP_REMOVED lines=13> */
.L_x_81535:
[----:B------:R-:W-:Y:S05]  /*31420*/  BSYNC.RECONVERGENT B1 ;  /* 0x0000000000017941 */ /* 0x000fea0003800200 */
.L_x_81534:
        /* <DEDUP_REMOVED lines=43> */
.L_x_81532:
[----:B------:R-:W-:Y:S05]  /*316e0*/  BSYNC.RECONVERGENT B0 ;  /* 0x0000000000007941 */ /* 0x000fea0003800200 */
.L_x_81531:
        /* <DEDUP_REMOVED lines=10> */
.L_x_81515:
        /* <DEDUP_REMOVED lines=8> */
[----:B------:R-:W-:-:S04]  /*31810*/  IMAD.WIDE.U32 R172, R201, 0x4, R208 ;  /* 0x00000004c9ac7825 */ /* 0x000fc800078e00d0 */
[----:B------:R-:W-:Y:S01]  /*31820*/  VIADD R208, R0, 0x260 ;  /* 0x0000026000d07836 */ /* 0x000fe20000000000 */
[----:B------:R0:W-:Y:S03]  /*31830*/  STG.E desc[UR8][R172.64], R174 ;  /* 0x000000aeac007986 */ /* 0x0001e6000c101908 */
        /* <DEDUP_REMOVED lines=22> */
.L_x_81539:
        /* <DEDUP_REMOVED lines=13> */
.L_x_81541:
[----:B------:R-:W-:Y:S05]  /*31a70*/  BSYNC.RECONVERGENT B1 ;  /* 0x0000000000017941 */ /* 0x000fea0003800200 */
.L_x_81540:
        /* <DEDUP_REMOVED lines=43> */
.L_x_81538:
[----:B------:R-:W-:Y:S05]  /*31d30*/  BSYNC.RECONVERGENT B0 ;  /* 0x0000000000007941 */ /* 0x000fea0003800200 */
.L_x_81537:
        /* <DEDUP_REMOVED lines=21> */
.L_x_81544:
        /* <DEDUP_REMOVED lines=13> */
.L_x_81546:
[----:B------:R-:W-:Y:S05]  /*31f60*/  BSYNC.RECONVERGENT B1 ;  /* 0x0000000000017941 */ /* 0x000fea0003800200 */
.L_x_81545:
        /* <DEDUP_REMOVED lines=43> */
.L_x_81543:
[----:B------:R-:W-:Y:S05]  /*32220*/  BSYNC.RECONVERGENT B0 ;  /* 0x0000000000007941 */ /* 0x000fea0003800200 */
.L_x_81542:
        /* <DEDUP_REMOVED lines=21> */
.L_x_81549:
        /* <DEDUP_REMOVED lines=13> */
.L_x_81551:
[----:B------:R-:W-:Y:S05]  /*32450*/  BSYNC.RECONVERGENT B1 ;  /* 0x0000000000017941 */ /* 0x000fea0003800200 */
.L_x_81550:
        /* <DEDUP_REMOVED lines=43> */
.L_x_81548:
[----:B------:R-:W-:Y:S05]  /*32710*/  BSYNC.RECONVERGENT B0 ;  /* 0x0000000000007941 */ /* 0x000fea0003800200 */
.L_x_81547:
[----:B------:R-:W-:Y:S01]  /*32720*/  I2FP.F32.U32 R172, R202 ;  /* 0x000000ca00ac7245 */ /* 0x000fe20000201000 */
[----:B------:R-:W-:Y:S01]  /*32730*/  FMUL.FTZ R174, R174, R185 ;  /* 0x000000b9aeae7220 */ /* 0x000fe20000410000 */
        /* <DEDUP_REMOVED lines=19> */
.L_x_81554:
        /* <DEDUP_REMOVED lines=13> */
.L_x_81556:
[----:B------:R-:W-:Y:S05]  /*32940*/  BSYNC.RECONVERGENT B1 ;  /* 0x0000000000017941 */ /* 0x000fea0003800200 */
.L_x_81555:
        /* <DEDUP_REMOVED lines=43> */
.L_x_81553:
[----:B------:R-:W-:Y:S05]  /*32c00*/  BSYNC.RECONVERGENT B0 ;  /* 0x0000000000007941 */ /* 0x000fea0003800200 */
.L_x_81552:
        /* <DEDUP_REMOVED lines=9> */
.L_x_81536:
        /* <DEDUP_REMOVED lines=16> */
.L_x_81560:
        /* <DEDUP_REMOVED lines=13> */
.L_x_81562:
[----:B------:R-:W-:Y:S05]  /*32e70*/  BSYNC.RECONVERGENT B1 ;  /* 0x0000000000017941 */ /* 0x000fea0003800200 */
.L_x_81561:
        /* <DEDUP_REMOVED lines=43> */
.L_x_81559:
[----:B------:R-:W-:Y:S05]  /*33130*/  BSYNC.RECONVERGENT B0 ;  /* 0x0000000000007941 */ /* 0x000fea0003800200 */
.L_x_81558:
        /* <DEDUP_REMOVED lines=18> */
.L_x_81565:
        /* <DEDUP_REMOVED lines=13> */
.L_x_81567:
[----:B------:R-:W-:Y:S05]  /*33330*/  BSYNC.RECONVERGENT B1 ;  /* 0x0000000000017941 */ /* 0x000fea0003800200 */
.L_x_81566:
        /* <DEDUP_REMOVED lines=43> */
.L_x_81564:
[----:B------:R-:W-:Y:S05]  /*335f0*/  BSYNC.RECONVERGENT B0 ;  /* 0x0000000000007941 */ /* 0x000fea0003800200 */
.L_x_81563:
[----:B------:R-:W-:Y:S01]  /*33600*/  ISETP.NE.AND P3, PT, R178, 0x1, PT ;  /* 0x00000001b200780c */ /* 0x000fe20003f65270 */
[----:B------:R-:W-:Y:S01]  /*33610*/  FMUL.FTZ R173, R173, R185 ;  /* 0x000000b9adad7220 */ /* 0x000fe20000410000 */
[----:B------:R-:W-:Y:S01]  /*33620*/  I2FP.F32.U32 R172, R172 ;  /* 0x000000ac00ac7245 */ /* 0x000fe20000201000 */
[----:B------:R-:W-:Y:S01]  /*33630*/  BSSY.RECONVERGENT B0, `(.L_x_81568) ;  /* 0x0000048000007945 */ /* 0x000fe20003800200 */
[----:B------:R-:W-:Y:S02]  /*33640*/  IMAD.MOV.U32 R177, RZ, RZ, R2 ;  /* 0x000000ffffb17224 */ /* 0x000fe400078e0002 */
[----:B------:R-:W-:Y:S01]  /*33650*/  FMUL.FTZ R202, R173, R14 ;  /* 0x0000000eadca7220 */ /* 0x000fe20000410000 */
[----:B------:R-:W-:Y:S02]  /*33660*/  HFMA2 R173, -RZ, RZ, 0, 1.1920928955078125e-07 ;  /* 0x00000002ffad7431 */ /* 0x000fe400000001ff */
[----:B------:R-:W-:-:S05]  /*33670*/  FFMA.FTZ R172, R172, R195, 1.1641532182693481445e-10 ;  /* 0x2f000000acac7423 */ /* 0x000fca00000100c3 */
        /* <DEDUP_REMOVED lines=10> */
.L_x_81570:
        /* <DEDUP_REMOVED lines=13> */
.L_x_81572:
[----:B------:R-:W-:Y:S05]  /*337f0*/  BSYNC.RECONVERGENT B1 ;  /* 0x0000000000017941 */ /* 0x000fea0003800200 */
.L_x_81571:
        /* <DEDUP_REMOVED lines=43> */
.L_x_81569:
[----:B------:R-:W-:Y:S05]  /*33ab0*/  BSYNC.RECONVERGENT B0 ;  /* 0x0000000000007941 */ /* 0x000fea0003800200 */
.L_x_81568:
        /* <DEDUP_REMOVED lines=18> */
.L_x_81575:
        /* <DEDUP_REMOVED lines=13> */
.L_x_81577:
[----:B------:R-:W-:Y:S05]  /*33cb0*/  BSYNC.RECONVERGENT B1 ;  /* 0x0000000000017941 */ /* 0x000fea0003800200 */
.L_x_81576:
        /* <DEDUP_REMOVED lines=24> */
[----:B------:R-:W-:Y:S01]  /*33e40*/  IMAD.MOV.U32 R172, RZ, RZ, RZ ;  /* 0x000000ffffac7224 */ /* 0x000fe200078e00ff */
        /* <DEDUP_REMOVED lines=18> */
.L_x_81574:
[----:B------:R-:W-:Y:S05]  /*33f70*/  BSYNC.RECONVERGENT B0 ;  /* 0x0000000000007941 */ /* 0x000fea0003800200 */
.L_x_81573:
[----:B------:R-:W-:Y:S02]  /*33f80*/  I2FP.F32.U32 R15, R176 ;  /* 0x000000b0000f7245 */ /* 0x000fe40000201000 */
[----:B------:R-:W-:Y:S02]  /*33f90*/  FSEL R176, R204, RZ, P0 ;  /* 0x000000ffccb07208 */ /* 0x000fe40000000000 */
[----:B------:R-:W-:Y:S01]  /*33fa0*/  FSEL R177, R202, RZ, P2 ;  /* 0x000000ffcab17208 */ /* 0x000fe20001000000 */
[----:B------:R-:W-:Y:S01]  /*33fb0*/  FFMA.FTZ R15, R15, R195, 1.1641532182693481445e-10 ;  /* 0x2f0000000f0f7423 */ /* 0x000fe200000100c3 */
[----:B------:R-:W-:-:S04]  /*33fc0*/  FSEL R178, R174, RZ, P3 ;  /* 0x000000ffaeb27208 */ /* 0x000fc80001800000 */
[----:B------:R-:W-:Y:S01]  /*33fd0*/  FSETP.GTU.FTZ.AND P5, PT, R15, R13, PT ;  /* 0x0000000d0f00720b */ /* 0x000fe20003fbc000 */
[----:B------:R-:W-:-:S03]  /*33fe0*/  FMUL.FTZ R13, R175, R185 ;  /* 0x000000b9af0d7220 */ /* 0x000fc60000410000 */
[----:B------:R-:W-:Y:S01]  /*33ff0*/  PLOP3.LUT P4, PT, P5, PT, PT, 0x8, 0x80 ;  /* 0x000000000080781c */ /* 0x000fe20002f8e170 */
[----:B------:R-:W-:-:S05]  /*34000*/  FMUL.FTZ R14, R13, R14 ;  /* 0x0000000e0d0e7220 */ /* 0x000fca0000410000 */
[----:B------:R-:W-:-:S07]  /*34010*/  FSEL R179, R14, RZ, !P5 ;  /* 0x000000ff0eb37208 */ /* 0x000fce0006800000 */
.L_x_81557:
[----:B------:R-:W0:Y:S01]  /*34020*/  LDC.64 R16, c[0x0][0x3b0] ;  /* 0x0000ec00ff107b82 */ /* 0x000e220000000a00 */
[----:B------:R-:W-:Y:S01]  /*34030*/  IMAD.WIDE.U32 R14, R208, 0x10, R214 ;  /* 0x00000010d00e7825 */ /* 0x000fe200078e00d6 */
[----:B------:R-:W-:Y:S01]  /*34040*/  SEL R13, RZ, 0x1000000, !P4 ;  /* 0x01000000ff0d7807 */ /* 0x000fe20006000000 */
[----:B------:R-:W-:Y:S01]  /*34050*/  UMOV UR4, 0xffffffff ;  /* 0xffffffff00047882 */ /* 0x000fe20000000000 */
[----:B------:R-:W-:Y:S02]  /*34060*/  LOP3.LUT P5, RZ, R213, 0x1f, RZ, 0xc0, !PT ;  /* 0x0000001fd5ff7812 */ /* 0x000fe400078ac0ff */
[----:B------:R1:W-:Y:S02]  /*34070*/  STG.E.128 desc[UR8][R14.64], R176 ;  /* 0x000000b00e007986 */ /* 0x0003e4000c101d08 */
[----:B-1----:R-:W-:Y:S02]  /*34080*/  SEL R14, RZ, 0x10000, !P3 ;  /* 0x00010000ff0e7807 */ /* 0x002fe40005800000 */
[----:B------:R-:W-:-:S04]  /*34090*/  SEL R15, RZ, 0x100, !P2 ;  /* 0x00000100ff0f7807 */ /* 0x000fc80005000000 */
[----:B------:R-:W-:Y:S02]  /*340a0*/  IADD3 R13, PT, PT, R15, R13, R14 ;  /* 0x0000000d0f0d7210 */ /* 0x000fe40007ffe00e */
[----:B------:R-:W-:-:S04]  /*340b0*/  SEL R14, RZ, 0x1, !P0 ;  /* 0x00000001ff0e7807 */ /* 0x000fc80004000000 */
[----:B------:R-:W-:Y:S01]  /*340c0*/  IADD3 R13, PT, PT, R13, R14, RZ ;  /* 0x0000000e0d0d7210 */ /* 0x000fe20007ffe0ff */
[----:B0-----:R-:W-:-:S05]  /*340d0*/  IMAD.WIDE.U32 R14, R208, 0x4, R16 ;  /* 0x00000004d00e7825 */ /* 0x001fca00078e0010 */
        /* <DEDUP_REMOVED lines=263> */
.L_x_81591:
[----:B------:R-:W2:Y:S01]  /*35150*/  LDL R23, [R1+0xd4] ;  /* 0x0000d40001177983 */ /* 0x000ea20000100800 */
[----:B------:R-:W3:Y:S03]  /*35160*/  @!P5 LDC.64 R14, c[0x0][0x3c0] ;  /* 0x0000f000ff0edb82 */ /* 0x000ee60000000a00 */
[----:B------:R-:W4:Y:S04]  /*35170*/  LDL R22, [R1+0xd8] ;  /* 0x0000d80001167983 */ /* 0x000f280000100800 */
[----:B------:R-:W5:Y:S04]  /*35180*/  LDL R24, [R1+0xd0] ;  /* 0x0000d00001187983 */ /* 0x000f680000100800 */
[----:B------:R-:W5:Y:S04]  /*35190*/  LDL R21, [R1+0xdc] ;  /* 0x0000dc0001157983 */ /* 0x000f680000100800 */
[----:B------:R-:W5:Y:S04]  /*351a0*/  LDL R175, [R1+0xc4] ;  /* 0x0000c40001af7983 */ /* 0x000f680000100800 */
[----:B------:R-:W5:Y:S04]  /*351b0*/  LDL R173, [R1+0xcc] ;  /* 0x0000cc0001ad7983 */ /* 0x000f680000100800 */
[----:B------:R-:W5:Y:S04]  /*351c0*/  LDL R180, [R1+0xc0] ;  /* 0x0000c00001b47983 */ /* 0x000f680000100800 */
[----:B------:R-:W5:Y:S01]  /*351d0*/  LDL R174, [R1+0xc8] ;  /* 0x0000c80001ae7983 */ /* 0x000f620000100800 */
[----:B------:R-:W-:Y:S01]  /*351e0*/  ISETP.NE.AND P0, PT, RZ, UR14, PT ;  /* 0x0000000eff007c0c */ /* 0x000fe2000bf05270 */
[----:B---3--:R-:W-:-:S04]  /*351f0*/  @!P5 IMAD.WIDE R14, R8, 0x4, R14 ;  /* 0x00000004080ed825 */ /* 0x008fc800078e020e */
[----:B-1----:R-:W-:Y:S01]  /*35200*/  FADD.FTZ R13, R16, R13 ;  /* 0x0000000d100d7221 */ /* 0x002fe20000010000 */
[----:B------:R-:W3:Y:S01]  /*35210*/  LDL R27, [R1+0xa0] ;  /* 0x0000a000011b7983 */ /* 0x000ee20000100800 */
[----:B------:R-:W-:Y:S02]  /*35220*/  FSEL R20, R17, RZ, !P0 ;  /* 0x000000ff11147208 */ /* 0x000fe40004000000 */
[----:B------:R-:W-:Y:S01]  /*35230*/  FFMA.FTZ R13, R13, R19, UR13 ;  /* 0x0000000d0d0d7e23 */ /* 0x000fe20008010013 */
[----:B------:R1:W-:Y:S02]  /*35240*/  @!P5 STG.E desc[UR8][R14.64], R17 ;  /* 0x000000110e00d986 */ /* 0x0003e4000c101908 */
[C---:B------:R-:W-:Y:S01]  /*35250*/  FADD.FTZ R18, -R20.reuse, R98 ;  /* 0x0000006214127221 */ /* 0x040fe20000010100 */
[C---:B0-----:R-:W-:Y:S01]  /*35260*/  FADD.FTZ R16, -R20.reuse, R96 ;  /* 0x0000006014107221 */ /* 0x041fe20000010100 */
[----:B------:R-:W3:Y:S01]  /*35270*/  LDL R98, [R1+0xb4] ;  /* 0x0000b40001627983 */ /* 0x000ee20000100800 */
[----:B------:R-:W-:-:S03]  /*35280*/  FADD.FTZ R19, -R20, R99 ;  /* 0x0000006314137221 */ /* 0x000fc60000010100 */
[----:B------:R-:W3:Y:S01]  /*35290*/  LDL R96, [R1+0xbc] ;  /* 0x0000bc0001607983 */ /* 0x000ee20000100800 */
[----:B-1----:R-:W-:Y:S01]  /*352a0*/  FMUL.FTZ R14, R17, R17 ;  /* 0x00000011110e7220 */ /* 0x002fe20000410000 */
[----:B------:R-:W-:Y:S02]  /*352b0*/  FADD.FTZ R17, -R20, R97 ;  /* 0x0000006114117221 */ /* 0x000fe40000010100 */
[----:B------:R-:W3:Y:S04]  /*352c0*/  LDL R99, [R1+0xb0] ;  /* 0x0000b00001637983 */ /* 0x000ee80000100800 */
[----:B------:R-:W3:Y:S01]  /*352d0*/  LDL R97, [R1+0xb8] ;  /* 0x0000b80001617983 */ /* 0x000ee20000100800 */
[----:B------:R-:W-:-:S03]  /*352e0*/  FSEL R14, R14, RZ, P0 ;  /* 0x000000ff0e0e7208 */ /* 0x000fc60000000000 */
[----:B------:R-:W3:Y:S02]  /*352f0*/  LDL R26, [R1+0xa4] ;  /* 0x0000a400011a7983 */ /* 0x000ee40000100800 */
[----:B------:R-:W-:Y:S02]  /*35300*/  FADD.FTZ R13, R13, R14 ;  /* 0x0000000e0d0d7221 */ /* 0x000fe40000010000 */
[----:B------:R-:W0:Y:S01]  /*35310*/  @!P5 LDC.64 R14, c[0x0][0x3c8] ;  /* 0x0000f200ff0edb82 */ /* 0x000e220000000a00 */
[----:B------:R-:W3:Y:S03]  /*35320*/  LDL R25, [R1+0xa8] ;  /* 0x0000a80001197983 */ /* 0x000ee60000100800 */
[----:B------:R-:W1:Y:S01]  /*35330*/  MUFU.RSQ R13, R13 ;  /* 0x0000000d000d7308 */ /* 0x000e620000001400 */
[----:B------:R-:W3:Y:S04]  /*35340*/  LDL R207, [R1+0x90] ;  /* 0x0000900001cf7983 */ /* 0x000ee80000100800 */
[----:B------:R-:W3:Y:S04]  /*35350*/  LDL R206, [R1+0x94] ;  /* 0x0000940001ce7983 */ /* 0x000ee80000100800 */
[----:B------:R-:W3:Y:S04]  /*35360*/  LDL R205, [R1+0x98] ;  /* 0x0000980001cd7983 */ /* 0x000ee80000100800 */
[----:B------:R-:W3:Y:S04]  /*35370*/  LDL R204, [R1+0x9c] ;  /* 0x00009c0001cc7983 */ /* 0x000ee80000100800 */
[----:B------:R-:W3:Y:S01]  /*35380*/  LDL R203, [R1+0x80] ;  /* 0x0000800001cb7983 */ /* 0x000ee20000100800 */
[----:B0-----:R-:W-:-:S03]  /*35390*/  @!P5 IMAD.WIDE R14, R8, 0x4, R14 ;  /* 0x00000004080ed825 */ /* 0x001fc600078e020e */
[----:B------:R-:W3:Y:S04]  /*353a0*/  LDL R202, [R1+0x84] ;  /* 0x0000840001ca7983 */ /* 0x000ee80000100800 */
[----:B-1----:R0:W-:Y:S04]  /*353b0*/  @!P5 STG.E desc[UR8][R14.64], R13 ;  /* 0x0000000d0e00d986 */ /* 0x0021e8000c101908 */
[----:B------:R-:W3:Y:S01]  /*353c0*/  LDL R195, [R1+0x88] ;  /* 0x0000880001c37983 */ /* 0x000ee20000100800 */
[----:B0-----:R-:W0:Y:S01]  /*353d0*/  LDC.64 R14, c[0x0][0x428] ;  /* 0x00010a00ff0e7b82 */ /* 0x001e220000000a00 */
[C---:B------:R-:W-:Y:S01]  /*353e0*/  FMUL.FTZ R17, R13.reuse, R17 ;  /* 0x000000110d117220 */ /* 0x040fe20000410000 */
[C---:B------:R-:W-:Y:S01]  /*353f0*/  FMUL.FTZ R18, R13.reuse, R18 ;  /* 0x000000120d127220 */ /* 0x040fe20000410000 */
[C---:B------:R-:W-:Y:S01]  /*35400*/  FMUL.FTZ R16, R13.reuse, R16 ;  /* 0x000000100d107220 */ /* 0x040fe20000410000 */
[----:B------:R-:W-:Y:S01]  /*35410*/  FMUL.FTZ R19, R13, R19 ;  /* 0x000000130d137220 */ /* 0x000fe20000410000 */
[----:B--2---:R-:W-:Y:S01]  /*35420*/  FFMA.FTZ R17, R17, R23, R93 ;  /* 0x0000001711117223 */ /* 0x004fe2000001005d */
[----:B----4-:R-:W-:Y:S01]  /*35430*/  FFMA.FTZ R18, R18, R22, R94 ;  /* 0x0000001612127223 */ /* 0x010fe2000001005e */
[----:B0-----:R-:W-:-:S04]  /*35440*/  IMAD.WIDE.U32 R22, R0, 0x10, R14 ;  /* 0x0000001000167825 */ /* 0x001fc800078e000e */
[----:B-----5:R-:W-:Y:S02]  /*35450*/  FFMA.FTZ R16, R16, R24, R92 ;  /* 0x0000001810107223 */ /* 0x020fe4000001005c */
[----:B------:R-:W2:Y:S01]  /*35460*/  LDL R24, [R1+0xac] ;  /* 0x0000ac0001187983 */ /* 0x000ea20000100800 */
[----:B------:R-:W-:Y:S01]  /*35470*/  FFMA.FTZ R19, R19, R21, R95 ;  /* 0x0000001513137223 */ /* 0x000fe2000001005f */
[----:B------:R-:W-:-:S04]  /*35480*/  FADD.FTZ R0, -R20, R100 ;  /* 0x0000006414007221 */ /* 0x000fc80000010100 */
[----:B------:R0:W-:Y:S01]  /*35490*/  STG.E.128 desc[UR8][R22.64], R16 ;  /* 0x0000001016007986 */ /* 0x0001e2000c101d08 */
[C---:B------:R-:W-:Y:S01]  /*354a0*/  FMUL.FTZ R0, R13.reuse, R0 ;  /* 0x000000000d007220 */ /* 0x040fe20000410000 */
[C---:B0-----:R-:W-:Y:S01]  /*354b0*/  FADD.FTZ R16, -R20.reuse, R101 ;  /* 0x0000006514107221 */ /* 0x041fe20000010100 */
[C---:B------:R-:W-:Y:S01]  /*354c0*/  FADD.FTZ R18, -R20.reuse, R103 ;  /* 0x0000006714127221 */ /* 0x040fe20000010100 */
[----:B------:R-:W-:Y:S02]  /*354d0*/  FADD.FTZ R17, -R20, R102 ;  /* 0x0000006614117221 */ /* 0x000fe40000010100 */
[C---:B------:R-:W-:Y:S01]  /*354e0*/  FMUL.FTZ R19, R13.reuse, R16 ;  /* 0x000000100d137220 */ /* 0x040fe20000410000 */
[C---:B------:R-:W-:Y:S01]  /*354f0*/  FMUL.FTZ R22, R13.reuse, R18 ;  /* 0x000000120d167220 */ /* 0x040fe20000410000 */
[----:B------:R-:W-:Y:S02]  /*35500*/  FMUL.FTZ R21, R13, R17 ;  /* 0x000000110d157220 */ /* 0x000fe40000410000 */
[----:B------:R-:W-:Y:S01]  /*35510*/  FFMA.FTZ R17, R19, R175, R89 ;  /* 0x000000af13117223 */ /* 0x000fe20000010059 */
[----:B------:R-:W-:Y:S01]  /*35520*/  FFMA.FTZ R19, R22, R173, R91 ;  /* 0x000000ad16137223 */ /* 0x000fe2000001005b */
[----:B------:R-:W-:Y:S01]  /*35530*/  FFMA.FTZ R16, R0, R180, R88 ;  /* 0x000000b400107223 */ /* 0x000fe20000010058 */
[----:B------:R-:W-:Y:S01]  /*35540*/  FFMA.FTZ R18, R21, R174, R90 ;  /* 0x000000ae15127223 */ /* 0x000fe2000001005a */
[----:B------:R-:W-:-:S02]  /*35550*/  IMAD.WIDE.U32 R22, R194, 0x10, R14 ;  /* 0x00000010c2167825 */ /* 0x000fc400078e000e */
[----:B------:R-:W4:Y:S02]  /*35560*/  LDL R194, [R1+0x8c] ;  /* 0x00008c0001c27983 */ /* 0x000f240000100800 */
[C---:B------:R-:W-:Y:S02]  /*35570*/  FADD.FTZ R0, -R20.reuse, R104 ;  /* 0x0000006814007221 */ /* 0x040fe40000010100 */
[----:B------:R0:W-:Y:S02]  /*35580*/  STG.E.128 desc[UR8][R22.64], R16 ;  /* 0x0000001016007986 */ /* 0x0001e4000c101d08 */
[----:B------:R-:W-:Y:S01]  /*35590*/  FMUL.FTZ R0, R13, R0 ;  /* 0x000000000d007220 */ /* 0x000fe20000410000 */
[C---:B------:R-:W-:Y:S01]  /*355a0*/  FADD.FTZ R175, -R20.reuse, R126 ;  /* 0x0000007e14af7221 */ /* 0x040fe20000010100 */
[C---:B0-----:R-:W-:Y:S01]  /*355b0*/  FADD.FTZ R16, -R20.reuse, R105 ;  /* 0x0000006914107221 */ /* 0x041fe20000010100 */
[C---:B------:R-:W-:Y:S01]  /*355c0*/  FADD.FTZ R18, -R20.reuse, R107 ;  /* 0x0000006b14127221 */ /* 0x040fe20000010100 */
[----:B------:R-:W-:-:S02]  /*355d0*/  FADD.FTZ R17, -R20, R106 ;  /* 0x0000006a14117221 */ /* 0x000fc40000010100 */
[C---:B------:R-:W-:Y:S01]  /*355e0*/  FMUL.FTZ R19, R13.reuse, R16 ;  /* 0x000000100d137220 */ /* 0x040fe20000410000 */
[C---:B------:R-:W-:Y:S01]  /*355f0*/  FMUL.FTZ R22, R13.reuse, R18 ;  /* 0x000000120d167220 */ /* 0x040fe20000410000 */
[----:B------:R-:W-:Y:S02]  /*35600*/  FMUL.FTZ R21, R13, R17 ;  /* 0x000000110d157220 */ /* 0x000fe40000410000 */
[----:B---3--:R-:W-:Y:S01]  /*35610*/  FFMA.FTZ R17, R19, R98, R85 ;  /* 0x0000006213117223 */ /* 0x008fe20000010055 */
[----:B------:R-:W-:Y:S01]  /*35620*/  FFMA.FTZ R19, R22, R96, R87 ;  /* 0x0000006016137223 */ /* 0x000fe20000010057 */
[----:B------:R-:W-:Y:S01]  /*35630*/  FFMA.FTZ R16, R0, R99, R84 ;  /* 0x0000006300107223 */ /* 0x000fe20000010054 */
[----:B------:R-:W-:Y:S01]  /*35640*/  FFMA.FTZ R18, R21, R97, R86 ;  /* 0x0000006115127223 */ /* 0x000fe20000010056 */
[----:B------:R-:W-:-:S04]  /*35650*/  IMAD.WIDE.U32 R22, R193, 0x10, R14 ;  /* 0x00000010c1167825 */ /* 0x000fc800078e000e */
[C---:B------:R-:W-:Y:S01]  /*35660*/  FADD.FTZ R0, -R20.reuse, R108 ;  /* 0x0000006c14007221 */ /* 0x040fe20000010100 */
[C---:B------:R-:W-:Y:S01]  /*35670*/  FADD.FTZ R174, -R20.reuse, R136 ;  /* 0x0000008814ae7221 */ /* 0x040fe20000010100 */
[C---:B------:R-:W-:Y:S01]  /*35680*/  FADD.FTZ R173, -R20.reuse, R137 ;  /* 0x0000008914ad7221 */ /* 0x040fe20000010100 */
[----:B------:R0:W-:Y:S01]  /*35690*/  STG.E.128 desc[UR8][R22.64], R16 ;  /* 0x0000001016007986 */ /* 0x0001e2000c101d08 */
[C---:B------:R-:W-:Y:S01]  /*356a0*/  FMUL.FTZ R0, R13.reuse, R0 ;  /* 0x000000000d007220 */ /* 0x040fe20000410000 */
[C---:B------:R-:W-:Y:S01]  /*356b0*/  FADD.FTZ R107, -R20.reuse, R159 ;  /* 0x0000009f146b7221 */ /* 0x040fe20000010100 */
[C---:B------:R-:W-:Y:S01]  /*356c0*/  FADD.FTZ R102, -R20.reuse, R163 ;  /* 0x000000a314667221 */ /* 0x040fe20000010100 */
[C---:B------:R-:W-:Y:S01]  /*356d0*/  FADD.FTZ R103, -R20.reuse, R164 ;  /* 0x000000a414677221 */ /* 0x040fe20000010100 */
[C---:B------:R-:W-:Y:S01]  /*356e0*/  FMUL.FTZ R159, R13.reuse, R175 ;  /* 0x000000af0d9f7220 */ /* 0x040fe20000410000 */
[C---:B------:R-:W-:Y:S01]  /*356f0*/  FMUL.FTZ R164, R13.reuse, R174 ;  /* 0x000000ae0da47220 */ /* 0x040fe20000410000 */
[----:B------:R-:W-:Y:S01]  /*35700*/  FMUL.FTZ R163, R13, R173 ;  /* 0x000000ad0da37220 */ /* 0x000fe20000410000 */
[----:B------:R-:W3:Y:S04]  /*35710*/  LDL R175, [R1+0x70] ;  /* 0x0000700001af7983 */ /* 0x000ee80000100800 */
[----:B------:R-:W5:Y:S04]  /*35720*/  LDL R174, [R1+0x74] ;  /* 0x0000740001ae7983 */ /* 0x000f680000100800 */
[----:B------:R-:W5:Y:S01]  /*35730*/  LDL R173, [R1+0x78] ;  /* 0x0000780001ad7983 */ /* 0x000f620000100800 */
[----:B0-----:R-:W-:-:S04]  /*35740*/  FADD.FTZ R16, -R20, R109 ;  /* 0x0000006d14107221 */ /* 0x001fc80000010100 */
[----:B------:R-:W-:Y:S01]  /*35750*/  FMUL.FTZ R19, R13, R16 ;  /* 0x000000100d137220 */ /* 0x000fe20000410000 */
[----:B------:R-:W-:Y:S01]  /*35760*/  FFMA.FTZ R16, R0, R27, R80 ;  /* 0x0000001b00107223 */ /* 0x000fe20000010050 */
[C---:B------:R-:W-:Y:S02]  /*35770*/  FADD.FTZ R27, -R20.reuse, R171 ;  /* 0x000000ab141b7221 */ /* 0x040fe40000010100 */
[----:B------:R-:W5:Y:S01]  /*35780*/  LDL R171, [R1+0x7c] ;  /* 0x00007c0001ab7983 */ /* 0x000f620000100800 */
[C---:B------:R-:W-:Y:S01]  /*35790*/  FADD.FTZ R18, -R20.reuse, R111 ;  /* 0x0000006f14127221 */ /* 0x040fe20000010100 */
[----:B------:R-:W-:-:S03]  /*357a0*/  FADD.FTZ R17, -R20, R110 ;  /* 0x0000006e14117221 */ /* 0x000fc60000010100 */
[C---:B------:R-:W-:Y:S01]  /*357b0*/  FMUL.FTZ R22, R13.reuse, R18 ;  /* 0x000000120d167220 */ /* 0x040fe20000410000 */
[----:B------:R-:W-:Y:S01]  /*357c0*/  FMUL.FTZ R21, R13, R17 ;  /* 0x000000110d157220 */ /* 0x000fe20000410000 */
[----:B------:R-:W-:-:S03]  /*357d0*/  FFMA.FTZ R17, R19, R26, R81 ;  /* 0x0000001a13117223 */ /* 0x000fc60000010051 */
        /* <DEDUP_REMOVED lines=74> */
[----:B--2---:R-:W-:Y:S01]  /*35c80*/  FFMA.FTZ R19, R22, R24, R83 ;  /* 0x0000001816137223 */ /* 0x004fe20000010053 */
[----:B------:R-:W-:-:S04]  /*35c90*/  IMAD.WIDE.U32 R22, R191, 0x10, R14 ;  /* 0x00000010bf167825 */ /* 0x000fc800078e000e */
[C---:B------:R-:W-:Y:S01]  /*35ca0*/  FADD.FTZ R24, -R20.reuse, R161 ;  /* 0x000000a114187221 */ /* 0x040fe20000010100 */
[----:B------:R0:W-:Y:S01]  /*35cb0*/  STG.E.128 desc[UR8][R22.64], R16 ;  /* 0x0000001016007986 */ /* 0x0001e2000c101d08 */
[C---:B------:R-:W-:Y:S01]  /*35cc0*/  FADD.FTZ R191, -R20.reuse, R125 ;  /* 0x0000007d14bf7221 */ /* 0x040fe20000010100 */
[----:B------:R-:W-:-:S03]  /*35cd0*/  FADD.FTZ R125, -R20, R149 ;  /* 0x00000095147d7221 */ /* 0x000fc60000010100 */
        /* <DEDUP_REMOVED lines=47> */
[----:B----4-:R-:W-:Y:S01]  /*35fd0*/  FFMA.FTZ R99, R146, R194, R75 ;  /* 0x000000c292637223 */ /* 0x010fe2000001004b */
[----:B------:R-:W-:-:S04]  /*35fe0*/  IMAD.WIDE.U32 R134, R189, 0x10, R14 ;  /* 0x00000010bd867825 */ /* 0x000fc800078e000e */
[C---:B------:R-:W-:Y:S01]  /*35ff0*/  FMUL.FTZ R161, R13.reuse, R132 ;  /* 0x000000840da17220 */ /* 0x040fe20000410000 */
[C---:B------:R-:W-:Y:S01]  /*36000*/  FMUL.FTZ R132, R13.reuse, R124 ;  /* 0x0000007c0d847220 */ /* 0x040fe20000410000 */
[----:B------:R-:W2:Y:S01]  /*36010*/  LDL R205, [R1+0x60] ;  /* 0x0000600001cd7983 */ /* 0x000ea20000100800 */
[C---:B------:R-:W-:Y:S01]  /*36020*/  FMUL.FTZ R160, R13.reuse, R133 ;  /* 0x000000850da07220 */ /* 0x040fe20000410000 */
[C---:B------:R-:W-:Y:S02]  /*36030*/  FMUL.FTZ R124, R13.reuse, R110 ;  /* 0x0000006e0d7c7220 */ /* 0x040fe40000410000 */
[----:B------:R-:W4:Y:S01]  /*36040*/  LDL R204, [R1+0x64] ;  /* 0x0000640001cc7983 */ /* 0x000f220000100800 */
[C---:B------:R-:W-:Y:S01]  /*36050*/  FMUL.FTZ R114, R13.reuse, R114 ;  /* 0x000000720d727220 */ /* 0x040fe20000410000 */
[C---:B------:R-:W-:Y:S02]  /*36060*/  FMUL.FTZ R115, R13.reuse, R115 ;  /* 0x000000730d737220 */ /* 0x040fe40000410000 */
[----:B------:R-:W4:Y:S01]  /*36070*/  LDL R203, [R1+0x68] ;  /* 0x0000680001cb7983 */ /* 0x000f220000100800 */
[C---:B------:R-:W-:Y:S01]  /*36080*/  FMUL.FTZ R116, R13.reuse, R116 ;  /* 0x000000740d747220 */ /* 0x040fe20000410000 */
[----:B------:R-:W-:-:S02]  /*36090*/  FMUL.FTZ R118, R13, R118 ;  /* 0x000000760d767220 */ /* 0x000fc40000410000 */
[----:B------:R-:W4:Y:S01]  /*360a0*/  LDL R202, [R1+0x6c] ;  /* 0x00006c0001ca7983 */ /* 0x000f220000100800 */
[C---:B------:R-:W-:Y:S01]  /*360b0*/  FMUL.FTZ R119, R13.reuse, R119 ;  /* 0x000000770d777220 */ /* 0x040fe20000410000 */
[C---:B------:R-:W-:Y:S02]  /*360c0*/  FMUL.FTZ R133, R13.reuse, R138 ;  /* 0x0000008a0d857220 */ /* 0x040fe40000410000 */
[----:B------:R-:W-:Y:S01]  /*360d0*/  STG.E.128 desc[UR8][R112.64], R24 ;  /* 0x0000001870007986 */ /* 0x000fe2000c101d08 */
[C---:B------:R-:W-:Y:S01]  /*360e0*/  FMUL.FTZ R131, R13.reuse, R131 ;  /* 0x000000830d837220 */ /* 0x040fe20000410000 */
[C---:B------:R-:W-:Y:S01]  /*360f0*/  FMUL.FTZ R130, R13.reuse, R130 ;  /* 0x000000820d827220 */ /* 0x040fe20000410000 */
[C---:B------:R-:W-:Y:S01]  /*36100*/  FMUL.FTZ R125, R13.reuse, R125 ;  /* 0x0000007d0d7d7220 */ /* 0x040fe20000410000 */
[----:B------:R-:W4:Y:S01]  /*36110*/  LDL R195, [R1+0x50] ;  /* 0x0000500001c37983 */ /* 0x000f220000100800 */
[----:B------:R-:W-:-:S03]  /*36120*/  FMUL.FTZ R110, R13, R137 ;  /* 0x000000890d6e7220 */ /* 0x000fc60000410000 */
[----:B------:R-:W4:Y:S04]  /*36130*/  LDL R194, [R1+0x54] ;  /* 0x0000540001c27983 */ /* 0x000f280000100800 */
[----:B------:R-:W4:Y:S04]  /*36140*/  LDL R191, [R1+0x5c] ;  /* 0x00005c0001bf7983 */ /* 0x000f280000100800 */
[----:B------:R0:W-:Y:S04]  /*36150*/  STG.E.128 desc[UR8][R134.64], R96 ;  /* 0x0000006086007986 */ /* 0x0001e8000c101d08 */
[----:B------:R-:W4:Y:S04]  /*36160*/  LDL R190, [R1+0x40] ;  /* 0x0000400001be7983 */ /* 0x000f280000100800 */
[----:B------:R-:W4:Y:S01]  /*36170*/  LDL R13, [R1+0x34] ;  /* 0x00003400010d7983 */ /* 0x000f220000100800 */
[----:B0-----:R-:W-:-:S03]  /*36180*/  IMAD.WIDE.U32 R134, R12, 0x10, R14 ;  /* 0x000000100c867825 */ /* 0x001fc600078e000e */
[----:B------:R-:W4:Y:S01]  /*36190*/  LDL R12, [R1+0x30] ;  /* 0x00003000010c7983 */ /* 0x000f220000100800 */
[----:B---3--:R-:W-:Y:S01]  /*361a0*/  FFMA.FTZ R24, R170, R175, R68 ;  /* 0x000000afaa187223 */ /* 0x008fe20000010044 */
[----:B-----5:R-:W-:Y:S01]  /*361b0*/  FFMA.FTZ R25, R169, R174, R69 ;  /* 0x000000aea9197223 */ /* 0x020fe20000010045 */
[----:B------:R-:W-:Y:S01]  /*361c0*/  FFMA.FTZ R26, R168, R173, R70 ;  /* 0x000000ada81a7223 */ /* 0x000fe20000010046 */
[----:B------:R-:W-:Y:S01]  /*361d0*/  FFMA.FTZ R27, R167, R171, R71 ;  /* 0x000000aba71b7223 */ /* 0x000fe20000010047 */
[----:B------:R-:W3:Y:S04]  /*361e0*/  LDL R175, [R1+0x14] ;  /* 0x0000140001af7983 */ /* 0x000ee80000100800 */
[----:B------:R-:W5:Y:S04]  /*361f0*/  LDL R174, [R1+0x18] ;  /* 0x0000180001ae7983 */ /* 0x000f680000100800 */
[----:B------:R-:W5:Y:S04]  /*36200*/  LDL R173, [R1+0x1c] ;  /* 0x00001c0001ad7983 */ /* 0x000f680000100800 */
[----:B------:R-:W5:Y:S04]  /*36210*/  LDL R171, [R1] ;  /* 0x0000000001ab7983 */ /* 0x000f680000100800 */
[----:B------:R-:W5:Y:S04]  /*36220*/  LDL R170, [R1+0x4] ;  /* 0x0000040001aa7983 */ /* 0x000f680000100800 */
[----:B------:R-:W5:Y:S04]  /*36230*/  LDL R169, [R1+0x8] ;  /* 0x0000080001a97983 */ /* 0x000f680000100800 */
[----:B------:R-:W5:Y:S01]  /*36240*/  LDL R168, [R1+0xc] ;  /* 0x00000c0001a87983 */ /* 0x000f620000100800 */
[----:B------:R-:W-:-:S04]  /*36250*/  IMAD.WIDE.U32 R144, R188, 0x10, R14 ;  /* 0x00000010bc907825 */ /* 0x000fc800078e000e */
[----:B------:R-:W-:-:S04]  /*36260*/  IMAD.WIDE.U32 R150, R187, 0x10, R14 ;  /* 0x00000010bb967825 */ /* 0x000fc800078e000e */
[----:B------:R-:W-:Y:S01]  /*36270*/  FFMA.FTZ R114, R114, R193, R62 ;  /* 0x000000c172727223 */ /* 0x000fe2000001003e */
[--C-:B------:R-:W-:Y:S01]  /*36280*/  IMAD.WIDE.U32 R152, R186, 0x10, R14.reuse ;  /* 0x00000010ba987825 */ /* 0x100fe200078e000e */
[----:B------:R0:W-:Y:S03]  /*36290*/  STG.E.128 desc[UR8][R144.64], R24 ;  /* 0x0000001890007986 */ /* 0x0001e6000c101d08 */
[----:B------:R-:W-:-:S04]  /*362a0*/  IMAD.WIDE.U32 R156, R10, 0x10, R14 ;  /* 0x000000100a9c7825 */ /* 0x000fc800078e000e */
[----:B------:R-:W-:-:S04]  /*362b0*/  IMAD.WIDE.U32 R10, R11, 0x10, R14 ;  /* 0x000000100b0a7825 */ /* 0x000fc800078e000e */
[----:B------:R-:W-:Y:S01]  /*362c0*/  FFMA.FTZ R117, R117, R185, R57 ;  /* 0x000000b975757223 */ /* 0x000fe20000010039 */
[----:B------:R-:W-:-:S04]  /*362d0*/  IMAD.WIDE.U32 R136, R192, 0x10, R14 ;  /* 0x00000010c0887825 */ /* 0x000fc800078e000e */
[----:B------:R-:W-:Y:S01]  /*362e0*/  FFMA.FTZ R118, R118, R184, R58 ;  /* 0x000000b876767223 */ /* 0x000fe2000001003a */
[----:B------:R-:W-:-:S04]  /*362f0*/  IMAD.WIDE.U32 R138, R196, 0x10, R14 ;  /* 0x00000010c48a7825 */ /* 0x000fc800078e000e */
[----:B------:R-:W-:Y:S01]  /*36300*/  FFMA.FTZ R119, R119, R183, R59 ;  /* 0x000000b777777223 */ /* 0x000fe2000001003b */
[----:B------:R-:W-:-:S04]  /*36310*/  IMAD.WIDE.U32 R140, R197, 0x10, R14 ;  /* 0x00000010c58c7825 */ /* 0x000fc800078e000e */
[----:B------:R-:W-:-:S04]  /*36320*/  IMAD.WIDE.U32 R142, R198, 0x10, R14 ;  /* 0x00000010c68e7825 */ /* 0x000fc800078e000e */
        /* <DEDUP_REMOVED lines=8> */
[----:B------:R-:W-:Y:S01]  /*363b0*/  FFMA.FTZ R123, R123, R231, R227 ;  /* 0x000000e77b7b7223 */ /* 0x000fe200000100e3 */
[----:B--2---:R-:W-:Y:S01]  /*363c0*/  FFMA.FTZ R96, R166, R205, R64 ;  /* 0x000000cda6607223 */ /* 0x004fe20000010040 */
[----:B----4-:R-:W-:Y:S01]  /*363d0*/  FFMA.FTZ R97, R165, R204, R65 ;  /* 0x000000cca5617223 */ /* 0x010fe20000010041 */
[----:B------:R-:W-:Y:S01]  /*363e0*/  FFMA.FTZ R98, R159, R203, R66 ;  /* 0x000000cb9f627223 */ /* 0x000fe20000010042 */
[----:B------:R-:W-:Y:S01]  /*363f0*/  FFMA.FTZ R99, R158, R202, R67 ;  /* 0x000000ca9e637223 */ /* 0x000fe20000010043 */
[----:B------:R-:W-:-:S04]  /*36400*/  IMAD.WIDE.U32 R158, R208, 0x10, R14 ;  /* 0x00000010d09e7825 */ /* 0x000fc800078e000e */
[----:B------:R-:W-:Y:S01]  /*36410*/  FFMA.FTZ R112, R155, R195, R60 ;  /* 0x000000c39b707223 */ /* 0x000fe2000001003c */
[----:B------:R-:W-:Y:S01]  /*36420*/  FFMA.FTZ R113, R154, R194, R61 ;  /* 0x000000c29a717223 */ /* 0x000fe2000001003d */
[----:B------:R-:W-:-:S04]  /*36430*/  IMAD.WIDE.U32 R154, R201, 0x10, R14 ;  /* 0x00000010c99a7825 */ /* 0x000fc800078e000e */
[----:B------:R-:W-:Y:S01]  /*36440*/  FFMA.FTZ R14, R162, R182, R54 ;  /* 0x000000b6a20e7223 */ /* 0x000fe20000010036 */
[----:B------:R-:W-:Y:S01]  /*36450*/  FFMA.FTZ R115, R115, R191, R63 ;  /* 0x000000bf73737223 */ /* 0x000fe2000001003f */
[----:B------:R-:W-:Y:S01]  /*36460*/  FFMA.FTZ R15, R161, R181, R55 ;  /* 0x000000b5a10f7223 */ /* 0x000fe20000010037 */
[----:B------:R0:W-:Y:S01]  /*36470*/  STG.E.128 desc[UR8][R150.64], R96 ;  /* 0x0000006096007986 */ /* 0x0001e2000c101d08 */
[----:B------:R-:W-:-:S03]  /*36480*/  FFMA.FTZ R116, R116, R190, R56 ;  /* 0x000000be74747223 */ /* 0x000fc60000010038 */
[----:B------:R-:W-:Y:S01]  /*36490*/  STG.E.128 desc[UR8][R152.64], R112 ;  /* 0x0000007098007986 */ /* 0x000fe2000c101d08 */
[----:B------:R-:W-:-:S03]  /*364a0*/  FFMA.FTZ R13, R163, R13, R53 ;  /* 0x0000000da30d7223 */ /* 0x000fc60000010035 */
[----:B------:R-:W-:Y:S01]  /*364b0*/  STG.E.128 desc[UR8][R156.64], R116 ;  /* 0x000000749c007986 */ /* 0x000fe2000c101d08 */
[----:B------:R-:W-:-:S05]  /*364c0*/  FFMA.FTZ R12, R164, R12, R52 ;  /* 0x0000000ca40c7223 */ /* 0x000fca0000010034 */
[----:B------:R1:W-:Y:S01]  /*364d0*/  STG.E.128 desc[UR8][R10.64], R12 ;  /* 0x0000000c0a007986 */ /* 0x0003e2000c101d08 */
[----:B0-----:R-:W-:Y:S01]  /*364e0*/  FFMA.FTZ R96, R130, R176, R44 ;  /* 0x000000b082607223 */ /* 0x001fe2000001002c */
[----:B---3--:R-:W-:Y:S01]  /*364f0*/  FFMA.FTZ R97, R129, R175, R45 ;  /* 0x000000af81617223 */ /* 0x008fe2000001002d */
[----:B-----5:R-:W-:Y:S01]  /*36500*/  FFMA.FTZ R98, R128, R174, R46 ;  /* 0x000000ae80627223 */ /* 0x020fe2000001002e */
[----:B-1----:R-:W0:Y:S01]  /*36510*/  LDC.64 R10, c[0x0][0x380] ;  /* 0x0000e000ff0a7b82 */ /* 0x002e220000000a00 */
        /* <DEDUP_REMOVED lines=24> */
[----:B------:R-:W-:-:S03]  /*366a0*/  FFMA.FTZ R120, R107, R228, R224 ;  /* 0x000000e46b787223 */ /* 0x000fc600000100e0 */
[----:B------:R2:W-:Y:S04]  /*366b0*/  STG.E.128 desc[UR8][R140.64], R116 ;  /* 0x000000748c007986 */ /* 0x0005e8000c101d08 */
[----:B------:R2:W-:Y:S01]  /*366c0*/  STG.E.128 desc[UR8][R142.64], R12 ;  /* 0x0000000c8e007986 */ /* 0x0005e2000c101d08 */
[----:B-1----:R-:W-:Y:S01]  /*366d0*/  FFMA.FTZ R24, R103, R232, R220 ;  /* 0x000000e867187223 */ /* 0x002fe200000100dc */
[----:B------:R-:W-:Y:S01]  /*366e0*/  FFMA.FTZ R25, R104, R233, R221 ;  /* 0x000000e968197223 */ /* 0x000fe200000100dd */
[----:B------:R-:W-:Y:S01]  /*366f0*/  FFMA.FTZ R26, R105, R234, R222 ;  /* 0x000000ea691a7223 */ /* 0x000fe200000100de */
[----:B------:R-:W-:Y:S01]  /*36700*/  FFMA.FTZ R27, R106, R235, R223 ;  /* 0x000000eb6a1b7223 */ /* 0x000fe200000100df */
        /* <DEDUP_REMOVED lines=8> */
.L_x_81578:
        /* <DEDUP_REMOVED lines=8> */
.L_x_81581:
[----:B------:R-:W-:Y:S05]  /*36810*/  BSYNC B0 ;  /* 0x0000000000007941 */ /* 0x000fea0003800000 */
.L_x_81580:
        /* <DEDUP_REMOVED lines=9> */
.L_x_81582:
[----:B------:R-:W-:Y:S02]  /*368b0*/  IMAD.MOV.U32 R15, RZ, RZ, 0x4 ;  /* 0x00000004ff0f7424 */ /* 0x000fe400078e00ff */
[----:B------:R-:W-:Y:S01]  /*368c0*/  FADD.FTZ R16, R16, R13 ;  /* 0x0000000d10107221 */ /* 0x000fe20000010000 */
[----:B------:R-:W-:-:S04]  /*368d0*/  MOV R13, 0xffffffff ;  /* 0xffffffff000d7802 */ /* 0x000fc80000000f00 */
[----:B------:R-:W-:-:S07]  /*368e0*/  MOV R18, R16 ;  /* 0x0000001000127202 */ /* 0x000fce0000000f00 */
[----:B------:R-:W-:Y:S05]  /*368f0*/  WARPSYNC.COLLECTIVE R13, `(.L_x_81583) ;  /* 0x000000000d087348 */ /* 0x000fea0003c00000 */
[----:B------:R0:W1:Y:S02]  /*36900*/  SHFL.BFLY P0, R13, R18, R15, R14 ;  /* 0x0c00000f120d7389 */ /* 0x000064000000000e */
[----:B01----:R-:W-:Y:S05]  /*36910*/  ENDCOLLECTIVE ;  /* 0x000000000000791b */ /* 0x003fea0003800000 */
.L_x_81583:
[----:B------:R-:W-:Y:S02]  /*36920*/  HFMA2 R15, -RZ, RZ, 0, 4.76837158203125e-07 ;  /* 0x00000008ff0f7431 */ /* 0x000fe400000001ff */
[----:B------:R-:W-:Y:S01]  /*36930*/  FADD.FTZ R16, R16, R13 ;  /* 0x0000000d10107221 */ /* 0x000fe20000010000 */
[----:B------:R-:W-:-:S03]  /*36940*/  IMAD.MOV.U32 R13, RZ, RZ, -0x1 ;  /* 0xffffffffff0d7424 */ /* 0x000fc600078e00ff */
[----:B------:R-:W-:-:S07]  /*36950*/  IMAD.MOV.U32 R18, RZ, RZ, R16 ;  /* 0x000000ffff127224 */ /* 0x000fce00078e0010 */
[----:B------:R-:W-:Y:S05]  /*36960*/  WARPSYNC.COLLECTIVE R13, `(.L_x_81584) ;  /* 0x000000000d087348 */ /* 0x000fea0003c00000 */
[----:B------:R0:W1:Y:S02]  /*36970*/  SHFL.BFLY P0, R13, R18, R15, R14 ;  /* 0x0c00000f120d7389 */ /* 0x000064000000000e */
[----:B01----:R-:W-:Y:S05]  /*36980*/  ENDCOLLECTIVE ;  /* 0x000000000000791b */ /* 0x003fea0003800000 */
.L_x_81584:
[----:B------:R-:W-:Y:S02]  /*36990*/  IMAD.MOV.U32 R15, RZ, RZ, 0x10 ;  /* 0x00000010ff0f7424 */ /* 0x000fe400078e00ff */
[----:B------:R-:W-:Y:S01]  /*369a0*/  FADD.FTZ R16, R16, R13 ;  /* 0x0000000d10107221 */ /* 0x000fe20000010000 */
[----:B------:R-:W-:-:S04]  /*369b0*/  MOV R13, 0xffffffff ;  /* 0xffffffff000d7802 */ /* 0x000fc80000000f00 */
[----:B------:R-:W-:-:S07]  /*369c0*/  MOV R18, R16 ;  /* 0x0000001000127202 */ /* 0x000fce0000000f00 */
[----:B------:R-:W-:Y:S05]  /*369d0*/  WARPSYNC.COLLECTIVE R13, `(.L_x_81585) ;  /* 0x000000000d087348 */ /* 0x000fea0003c00000 */
[----:B------:R0:W1:Y:S02]  /*369e0*/  SHFL.BFLY P0, R13, R18, R15, R14 ;  /* 0x0c00000f120d7389 */ /* 0x000064000000000e */
[----:B01----:R-:W-:Y:S05]  /*369f0*/  ENDCOLLECTIVE ;  /* 0x000000000000791b */ /* 0x003fea0003800000 */
.L_x_81585:
        /* <DEDUP_REMOVED lines=169> */
.L_x_81586:
[----:B------:R-:W-:Y:S02]  /*37490*/  HFMA2 R15, -RZ, RZ, 0, 1.1920928955078125e-07 ;  /* 0x00000002ff0f7431 */ /* 0x000fe400000001ff */
[----:B------:R-:W-:Y:S01]  /*374a0*/  FADD.FTZ R16, R16, R13 ;  /* 0x0000000d10107221 */ /* 0x000fe20000010000 */
[----:B------:R-:W-:-:S03]  /*374b0*/  IMAD.MOV.U32 R13, RZ, RZ, -0x1 ;  /* 0xffffffffff0d7424 */ /* 0x000fc600078e00ff */
[----:B------:R-:W-:-:S07]  /*374c0*/  IMAD.MOV.U32 R18, RZ, RZ, R16 ;  /* 0x000000ffff127224 */ /* 0x000fce00078e0010 */
[----:B------:R-:W-:Y:S05]  /*374d0*/  WARPSYNC.COLLECTIVE R13, `(.L_x_81587) ;  /* 0x000000000d087348 */ /* 0x000fea0003c00000 */
[----:B------:R0:W1:Y:S02]  /*374e0*/  SHFL.BFLY P0, R13, R18, R15, R14 ;  /* 0x0c00000f120d7389 */ /* 0x000064000000000e */
[----:B01----:R-:W-:Y:S05]  /*374f0*/  ENDCOLLECTIVE ;  /* 0x000000000000791b */ /* 0x003fea0003800000 */
.L_x_81587:
[----:B------:R-:W-:Y:S02]  /*37500*/  IMAD.MOV.U32 R15, RZ, RZ, 0x4 ;  /* 0x00000004ff0f7424 */ /* 0x000fe400078e00ff */
[----:B------:R-:W-:Y:S01]  /*37510*/  FADD.FTZ R16, R16, R13 ;  /* 0x0000000d10107221 */ /* 0x000fe20000010000 */
[----:B------:R-:W-:-:S04]  /*37520*/  MOV R13, 0xffffffff ;  /* 0xffffffff000d7802 */ /* 0x000fc80000000f00 */
[----:B------:R-:W-:-:S07]  /*37530*/  MOV R18, R16 ;  /* 0x0000001000127202 */ /* 0x000fce0000000f00 */
[----:B------:R-:W-:Y:S05]  /*37540*/  WARPSYNC.COLLECTIVE R13, `(.L_x_81588) ;  /* 0x000000000d087348 */ /* 0x000fea0003c00000 */
[----:B------:R0:W1:Y:S02]  /*37550*/  SHFL.BFLY P0, R13, R18, R15, R14 ;  /* 0x0c00000f120d7389 */ /* 0x000064000000000e */
[----:B01----:R-:W-:Y:S05]  /*37560*/  ENDCOLLECTIVE ;  /* 0x000000000000791b */ /* 0x003fea0003800000 */
.L_x_81588:
[----:B------:R-:W-:Y:S02]  /*37570*/  HFMA2 R15, -RZ, RZ, 0, 4.76837158203125e-07 ;  /* 0x00000008ff0f7431 */ /* 0x000fe400000001ff */
[----:B------:R-:W-:Y:S01]  /*37580*/  FADD.FTZ R16, R16, R13 ;  /* 0x0000000d10107221 */ /* 0x000fe20000010000 */
[----:B------:R-:W-:-:S03]  /*37590*/  IMAD.MOV.U32 R13, RZ, RZ, -0x1 ;  /* 0xffffffffff0d7424 */ /* 0x000fc600078e00ff */
[----:B------:R-:W-:-:S07]  /*375a0*/  IMAD.MOV.U32 R18, RZ, RZ, R16 ;  /* 0x000000ffff127224 */ /* 0x000fce00078e0010 */
[----:B------:R-:W-:Y:S05]  /*375b0*/  WARPSYNC.COLLECTIVE R13, `(.L_x_81589) ;  /* 0x000000000d087348 */ /* 0x000fea0003c00000 */
[----:B------:R0:W1:Y:S02]  /*375c0*/  SHFL.BFLY P0, R13, R18, R15, R14 ;  /* 0x0c00000f120d7389 */ /* 0x000064000000000e */
[----:B01----:R-:W-:Y:S05]  /*375d0*/  ENDCOLLECTIVE ;  /* 0x000000000000791b */ /* 0x003fea0003800000 */
.L_x_81589:
[----:B------:R-:W-:Y:S02]  /*375e0*/  IMAD.MOV.U32 R15, RZ, RZ, 0x10 ;  /* 0x00000010ff0f7424 */ /* 0x000fe400078e00ff */
[----:B------:R-:W-:Y:S01]  /*375f0*/  FADD.FTZ R16, R16, R13 ;  /* 0x0000000d10107221 */ /* 0x000fe20000010000 */
[----:B------:R-:W-:-:S04]  /*37600*/  MOV R13, 0xffffffff ;  /* 0xffffffff000d7802 */ /* 0x000fc80000000f00 */
[----:B------:R-:W-:-:S07]  /*37610*/  MOV R18, R16 ;  /* 0x0000001000127202 */ /* 0x000fce0000000f00 */
[----:B------:R-:W-:Y:S05]  /*37620*/  WARPSYNC.COLLECTIVE R13, `(.L_x_81590) ;  /* 0x000000000d087348 */ /* 0x000fea0003c00000 */
[----:B------:R0:W1:Y:S02]  /*37630*/  SHFL.BFLY P0, R13, R18, R15, R14 ;  /* 0x0c00000f120d7389 */ /* 0x000064000000000e */
[----:B01----:R-:W-:Y:S05]  /*37640*/  ENDCOLLECTIVE ;  /* 0x000000000000791b */ /* 0x003fea0003800000 */
.L_x_81590:
[----:B------:R-:W-:Y:S05]  /*37650*/  BRA `(.L_x_81591) ;  /* 0xffffffd800bc7947 */ /* 0x000fea000383ffff */
.L_x_81592:
        /* <DEDUP_REMOVED lines=10> */
.L_x_88569:


//--------------------- .text._ZN10layer_norm13ln_fwd_kernelINS_13Kernel_traitsIfffffjLj2560ELj1ELj4ELj1ELj16ENS_18Kernel_traits_baseILj2560EfffffjLj128EEEEELb1ELb0ELb1ELb0EEEvNS_9FwdParamsE --------------------------
	.section	.text._ZN10layer_norm13ln_fwd_kernelINS_13Kernel_traitsIfffffjLj2560ELj1ELj4ELj1ELj16ENS_18Kernel_traits_baseILj2560EfffffjLj128EEEEELb1ELb0ELb1ELb0EEEvNS_9FwdParamsE,"ax",@progbits
	.align	128
        .global         _ZN10layer_norm13ln_fwd_kernelINS_13Kernel_traitsIfffffjLj2560ELj1ELj4ELj1ELj16ENS_18Kernel_traits_baseILj2560EfffffjLj128EEEEELb1ELb0ELb1ELb0EEEvNS_9FwdParamsE
        .type           _ZN10layer_norm13ln_fwd_kernelINS_13Kernel_traitsIfffffjLj2560ELj1ELj4ELj1ELj16ENS_18Kernel_traits_baseILj2560EfffffjLj128EEEEELb1ELb0ELb1ELb0EEEvNS_9FwdParamsE,@function
        .size           _ZN10layer_norm13ln_fwd_kernelINS_13Kernel_traitsIfffffjLj2560ELj1ELj4ELj1ELj16ENS_18Kernel_traits_baseILj2560EfffffjLj128EEEEELb1ELb0ELb1ELb0EEEvNS_9FwdParamsE,(.L_x_88570 - _ZN10layer_norm13ln_fwd_kernelINS_13Kernel_traitsIfffffjLj2560ELj1ELj4ELj1ELj16ENS_18Kernel_traits_baseILj2560EfffffjLj128EEEEELb1ELb0ELb1ELb0EEEvNS_9FwdParamsE)
        .other          _ZN10layer_norm13ln_fwd_kernelINS_13Kernel_traitsIfffffjLj2560ELj1ELj4ELj1ELj16ENS_18Kernel_traits_baseILj2560EfffffjLj128EEEEELb1ELb0ELb1ELb0EEEvNS_9FwdParamsE,@"STO_CUDA_ENTRY STV_DEFAULT"
_ZN10layer_norm13ln_fwd_kernelINS_13Kernel_traitsIfffffjLj2560ELj1ELj4ELj1ELj16ENS_18Kernel_traits_baseILj2560EfffffjLj128EEEEELb1ELb0ELb1ELb0EEEvNS_9FwdParamsE:
.text._ZN10layer_norm13ln_fwd_kernelINS_13Kernel_traitsIfffffjLj2560ELj1ELj4ELj1ELj16ENS_18Kernel_traits_baseILj2560EfffffjLj128EEEEELb1ELb0ELb1ELb0EEEvNS_9FwdParamsE:
        /* <DEDUP_REMOVED lines=23> */
[----:B------:R-:W-:-:S03]  /*0170*/  UISETP.NE.AND.EX UP0, UPT, UR9, URZ, UPT, UP0 ;  /* 0x000000ff0900728c */ /* 0x000fc6000bf05300 */
[----:B------:R-:W1:Y:S01]  /*0180*/  LDC R7, c[0x0][0x360] ;  /* 0x0000d800ff077b82 */ /* 0x000e620000000800 */
[----:B0-----:R-:W-:Y:S01]  /*0190*/  USHF.L.U32 UR4, UR5, 0x2, URZ ;  /* 0x0000000205047899 */ /* 0x001fe200080006ff */
[----:B--2---:R-:W-:Y:S02]  /*01a0*/  @P0 IADD3 R8, P1, PT, R2, R5, RZ ;  /* 0x0000000502080210 */ /* 0x004fe40007f3e0ff */
[----:B------:R-:W-:Y:S01]  /*01b0*/  LEA.HI R2, R0, R11, RZ, 0x2 ;  /* 0x0000000b00027211 */ /* 0x000fe200078f10ff */
[--C-:B-1----:R-:W-:Y:S01]  /*01c0*/  IMAD R0, R7, UR5, R4.reuse ;  /* 0x0000000507007c24 */ /* 0x102fe2000f8e0204 */
[----:B------:R-:W-:Y:S02]  /*01d0*/  SHF.R.U32.HI R4, RZ, 0x5, R4 ;  /* 0x00000005ff047819 */ /* 0x000fe40000011604 */
[----:B------:R-:W-:Y:S02]  /*01e0*/  LOP3.LUT R5, R103, 0x1f, RZ, 0x3c, !PT ;  /* 0x0000001f67057812 */ /* 0x000fe400078e3cff */
[----:B------:R-:W-:Y:S01]  /*01f0*/  @P0 IADD3.X R9, PT, PT, RZ, R3, RZ, P1, !PT ;  /* 0x00000003ff090210 */ /* 0x000fe20000ffe4ff */
[C---:B---3--:R-:W-:Y:S01]  /*0200*/  VIADD R6, R23.reuse, 0xbb67ae85 ;  /* 0xbb67ae8517067836 */ /* 0x048fe20000000000 */
[----:B------:R-:W-:Y:S01]  /*0210*/  LOP3.LUT R3, R4, UR4, RZ, 0xfc, !PT ;  /* 0x0000000404037c12 */ /* 0x000fe2000f8efcff */
[C---:B------:R-:W-:Y:S01]  /*0220*/  VIADD R10, R23.reuse, 0x76cf5d0a ;  /* 0x76cf5d0a170a7836 */ /* 0x040fe20000000000 */
[----:B------:R-:W-:Y:S01]  /*0230*/  LEA.HI.SX32 R2, R2, R5, 0x1e ;  /* 0x0000000502027211 */ /* 0x000fe200078ff2ff */
[----:B------:R-:W-:Y:S01]  /*0240*/  VIADD R5, R22, 0x9e3779b9 ;  /* 0x9e3779b916057836 */ /* 0x000fe20000000000 */
[--C-:B------:R-:W-:Y:S01]  /*0250*/  SHF.R.U64 R4, R8, 0x2, R9.reuse ;  /* 0x0000000208047819 */ /* 0x100fe20000001209 */
        /* <DEDUP_REMOVED lines=10> */
[----:B------:R-:W-:Y:S01]  /*0300*/  VIADD R19, R22, 0x5384540f ;  /* 0x5384540f16137836 */ /* 0x000fe20000000000 */
[C---:B------:R-:W-:Y:S01]  /*0310*/  IADD3 R102, PT, PT, R23.reuse, -0x695add53, RZ ;  /* 0x96a522ad17667810 */ /* 0x040fe20007ffe0ff */
[C---:B------:R-:W-:Y:S01]  /*0320*/  VIADD R20, R23.reuse, 0x1fd5c5a3 ;  /* 0x1fd5c5a317147836 */ /* 0x040fe20000000000 */
[----:B------:R-:W-:Y:S01]  /*0330*/  SHF.R.U32.HI R9, RZ, 0x2, R9 ;  /* 0x00000002ff097819 */ /* 0x000fe20000011609 */
[----:B------:R-:W-:-:S02]  /*0340*/  VIADD R100, R23, 0xdb3d7428 ;  /* 0xdb3d742817647836 */ /* 0x000fc40000000000 */
[----:B------:R-:W-:Y:S01]  /*0350*/  VIADD R101, R22, 0x8ff34781 ;  /* 0x8ff3478116657836 */ /* 0x000fe20000000000 */
[----:B------:R-:W-:Y:S06]  /*0360*/  BRA.U !UP0, `(.L_x_81594) ;  /* 0x0000000908e47547 */ /* 0x000fec000b800000 */
[----:B------:R-:W2:Y:S04]  /*0370*/  LDL.64 R112, [R1+0x50] ;  /* 0x0000500001707983 */ /* 0x000ea80000100a00 */
[----:B------:R-:W2:Y:S01]  /*0380*/  LDL.64 R114, [R1+0x58] ;  /* 0x0000580001727983 */ /* 0x000ea20000100a00 */
[----:B------:R-:W-:-:S03]  /*0390*/  ISETP.GE.U32.AND P2, PT, R2, 0x20, PT ;  /* 0x000000200200780c */ /* 0x000fc60003f46070 */
[----:B------:R-:W3:Y:S04]  /*03a0*/  LDL.64 R116, [R1+0x40] ;  /* 0x0000400001747983 */ /* 0x000ee80000100a00 */
[----:B------:R-:W3:Y:S01]  /*03b0*/  LDL.64 R118, [R1+0x48] ;  /* 0x0000480001767983 */ /* 0x000ee20000100a00 */
[----:B------:R-:W-:-:S03]  /*03c0*/  ISETP.GE.U32.AND P3, PT, R2, 0x40, PT ;  /* 0x000000400200780c */ /* 0x000fc60003f66070 */
[----:B------:R-:W4:Y:S02]  /*03d0*/  LDL.64 R132, [R1+0x30] ;  /* 0x0000300001847983 */ /* 0x000f240000100a00 */
[----:B------:R-:W0:Y:S02]  /*03e0*/  @P2 LDC.64 R92, c[0x0][0x3d0] ;  /* 0x0000f400ff5c2b82 */ /* 0x000e240000000a00 */
[----:B------:R-:W4:Y:S04]  /*03f0*/  LDL.64 R134, [R1+0x38] ;  /* 0x0000380001867983 */ /* 0x000f280000100a00 */
[----:B------:R-:W4:Y:S02]  /*0400*/  LDL.64 R128, [R1+0x20] ;  /* 0x0000200001807983 */ /* 0x000f240000100a00 */
[----:B------:R-:W1:Y:S02]  /*0410*/  @P2 LDC.64 R94, c[0x0][0x438] ;  /* 0x00010e00ff5e2b82 */ /* 0x000e640000000a00 */
[----:B------:R-:W4:Y:S01]  /*0420*/  LDL.64 R130, [R1+0x28] ;  /* 0x0000280001827983 */ /* 0x000f220000100a00 */
[----:B------:R-:W-:-:S02]  /*0430*/  ISETP.GE.U32.AND P4, PT, R2, 0x60, PT ;  /* 0x000000600200780c */ /* 0x000fc40003f86070 */
[C---:B------:R-:W-:Y:S01]  /*0440*/  ISETP.GE.U32.AND P5, PT, R2.reuse, 0x80, PT ;  /* 0x000000800200780c */ /* 0x040fe20003fa6070 */
[----:B------:R-:W4:Y:S01]  /*0450*/  LDL.64 R124, [R1+0x10] ;  /* 0x00001000017c7983 */ /* 0x000f220000100a00 */
[C---:B------:R-:W-:Y:S01]  /*0460*/  ISETP.GE.U32.AND P6, PT, R2.reuse, 0xa0, PT ;  /* 0x000000a00200780c */ /* 0x040fe20003fc6070 */
[----:B------:R-:W2:Y:S01]  /*0470*/  @P3 LDC.64 R96, c[0x0][0x3d0] ;  /* 0x0000f400ff603b82 */ /* 0x000ea20000000a00 */
[----:B------:R-:W-:Y:S01]  /*0480*/  ISETP.GE.U32.AND P0, PT, R2, 0xc0, PT ;  /* 0x000000c00200780c */ /* 0x000fe20003f06070 */
[----:B------:R-:W4:Y:S01]  /*0490*/  LDL.64 R126, [R1+0x18] ;  /* 0x00001800017e7983 */ /* 0x000f220000100a00 */
[----:B0-----:R-:W-:-:S05]  /*04a0*/  @P2 IMAD.WIDE.U32 R92, R103, 0x10, R92 ;  /* 0x00000010675c2825 */ /* 0x001fca00078e005c */
[----:B------:R-:W0:Y:S01]  /*04b0*/  @P3 LDC.64 R98, c[0x0][0x438] ;  /* 0x00010e00ff623b82 */ /* 0x000e220000000a00 */
[C---:B-1----:R-:W-:Y:S01]  /*04c0*/  @P2 IMAD.WIDE.U32 R94, R103.reuse, 0x10, R94 ;  /* 0x00000010675e2825 */ /* 0x042fe200078e005e */
[----:B------:R-:W-:-:S06]  /*04d0*/  @P2 LOP3.LUT R103, R103, 0x20, RZ, 0xfc, !PT ;  /* 0x0000002067672812 */ /* 0x000fcc00078efcff */
[----:B------:R-:W1:Y:S01]  /*04e0*/  @P4 LDC.64 R104, c[0x0][0x3d0] ;  /* 0x0000f400ff684b82 */ /* 0x000e620000000a00 */
[----:B------:R-:W-:Y:S01]  /*04f0*/  ISETP.GE.U32.AND P1, PT, R2, 0xe0, PT ;  /* 0x000000e00200780c */ /* 0x000fe20003f26070 */
[----:B------:R2:W5:Y:S06]  /*0500*/  @P2 LDG.E.128 R24, desc[UR6][R94.64] ;  /* 0x000000065e182981 */ /* 0x00056c000c1e1d00 */
[----:B------:R-:W1:Y:S08]  /*0510*/  @P4 LDC.64 R106, c[0x0][0x438] ;  /* 0x00010e00ff6a4b82 */ /* 0x000e700000000a00 */
[----:B------:R-:W4:Y:S08]  /*0520*/  @P5 LDC.64 R108, c[0x0][0x3d0] ;  /* 0x0000f400ff6c5b82 */ /* 0x000f300000000a00 */
[----:B------:R-:W4:Y:S01]  /*0530*/  @P5 LDC.64 R110, c[0x0][0x438] ;  /* 0x00010e00ff6e5b82 */ /* 0x000f220000000a00 */
[----:B--2---:R2:W4:Y:S01]  /*0540*/  @P2 LDG.E.128 R112, desc[UR6][R92.64] ;  /* 0x000000065c702981 */ /* 0x004522000c1e1d00 */
[----:B------:R-:W-:-:S06]  /*0550*/  @P3 IMAD.WIDE.U32 R96, R103, 0x10, R96 ;  /* 0x0000001067603825 */ /* 0x000fcc00078e0060 */
[----:B------:R-:W4:Y:S01]  /*0560*/  @P1 LDC.64 R94, c[0x0][0x3d0] ;  /* 0x0000f400ff5e1b82 */ /* 0x000f220000000a00 */
[----:B---3--:R3:W4:Y:S01]  /*0570*/  @P3 LDG.E.128 R116, desc[UR6][R96.64] ;  /* 0x0000000660743981 */ /* 0x008722000c1e1d00 */
[----:B0-----:R-:W-:-:S06]  /*0580*/  @P3 IMAD.WIDE.U32 R98, R103, 0x10, R98 ;  /* 0x0000001067623825 */ /* 0x001fcc00078e0062 */
[----:B--2---:R-:W0:Y:S01]  /*0590*/  @P0 LDC.64 R92, c[0x0][0x438] ;  /* 0x00010e00ff5c0b82 */ /* 0x004e220000000a00 */
[----:B------:R-:W-:Y:S01]  /*05a0*/  @P3 VIADD R103, R103, 0x20 ;  /* 0x0000002067673836 */ /* 0x000fe20000000000 */
[----:B------:R2:W5:Y:S03]  /*05b0*/  @P3 LDG.E.128 R28, desc[UR6][R98.64] ;  /* 0x00000006621c3981 */ /* 0x000566000c1e1d00 */
[----:B-1----:R-:W-:-:S03]  /*05c0*/  @P4 IMAD.WIDE.U32 R104, R103, 0x10, R104 ;  /* 0x0000001067684825 */ /* 0x002fc600078e0068 */
[----:B---3--:R-:W1:Y:S01]  /*05d0*/  @P1 LDC.64 R96, c[0x0][0x438] ;  /* 0x00010e00ff601b82 */ /* 0x008e620000000a00 */
[C---:B------:R-:W-:Y:S01]  /*05e0*/  @P4 IMAD.WIDE.U32 R106, R103.reuse, 0x10, R106 ;  /* 0x00000010676a4825 */ /* 0x040fe200078e006a */
[----:B----4-:R-:W3:Y:S03]  /*05f0*/  @P4 LDG.E.128 R132, desc[UR6][R104.64] ;  /* 0x0000000668844981 */ /* 0x010ee6000c1e1d00 */
[----:B------:R-:W-:Y:S01]  /*0600*/  @P4 VIADD R103, R103, 0x20 ;  /* 0x0000002067674836 */ /* 0x000fe20000000000 */
[----:B------:R4:W5:Y:S04]  /*0610*/  @P4 LDG.E.128 R32, desc[UR6][R106.64] ;  /* 0x000000066a204981 */ /* 0x000968000c1e1d00 */
[----:B------:R2:W-:Y:S04]  /*0620*/  @P2 STL.64 [R1+0x50], R112 ;  /* 0x0000507001002387 */ /* 0x0005e80000100a00 */
[----:B------:R0:W-:Y:S04]  /*0630*/  @P2 STL.64 [R1+0x58], R114 ;  /* 0x0000587201002387 */ /* 0x0001e80000100a00 */
[----:B------:R-:W4:Y:S04]  /*0640*/  LDL.64 R120, [R1] ;  /* 0x0000000001787983 */ /* 0x000f280000100a00 */
[----:B------:R-:W4:Y:S01]  /*0650*/  LDL.64 R122, [R1+0x8] ;  /* 0x00000800017a7983 */ /* 0x000f220000100a00 */
[----:B--2---:R-:W2:Y:S03]  /*0660*/  @P6 LDC.64 R112, c[0x0][0x3d0] ;  /* 0x0000f400ff706b82 */ /* 0x004ea60000000a00 */
[----:B------:R1:W-:Y:S05]  /*0670*/  @P3 STL.64 [R1+0x40], R116 ;  /* 0x0000407401003387 */ /* 0x0003ea0000100a00 */
[----:B0-----:R-:W0:Y:S01]  /*0680*/  @P6 LDC.64 R114, c[0x0][0x438] ;  /* 0x00010e00ff726b82 */ /* 0x001e220000000a00 */
[----:B------:R-:W-:-:S04]  /*0690*/  @P5 IMAD.WIDE.U32 R108, R103, 0x10, R108 ;  /* 0x00000010676c5825 */ /* 0x000fc800078e006c */
[----:B------:R-:W-:-:S03]  /*06a0*/  @P5 IMAD.WIDE.U32 R110, R103, 0x10, R110 ;  /* 0x00000010676e5825 */ /* 0x000fc600078e006e */
[----:B-1----:R-:W1:Y:S01]  /*06b0*/  @P0 LDC.64 R116, c[0x0][0x3d0] ;  /* 0x0000f400ff740b82 */ /* 0x002e620000000a00 */
[----:B------:R-:W-:Y:S01]  /*06c0*/  @P5 IADD3 R103, PT, PT, R103, 0x20, RZ ;  /* 0x0000002067675810 */ /* 0x000fe20007ffe0ff */
[----:B------:R4:W4:Y:S01]  /*06d0*/  @P5 LDG.E.128 R128, desc[UR6][R108.64] ;  /* 0x000000066c805981 */ /* 0x000922000c1e1d00 */
[----:B------:R-:W-:-:S03]  /*06e0*/  ISETP.GE.U32.AND P2, PT, R2, 0x100, PT ;  /* 0x000001000200780c */ /* 0x000fc60003f46070 */
[----:B------:R4:W-:Y:S01]  /*06f0*/  @P3 STL.64 [R1+0x48], R118 ;  /* 0x0000487601003387 */ /* 0x0009e20000100a00 */
[----:B--2---:R-:W-:-:S03]  /*0700*/  @P6 IMAD.WIDE.U32 R112, R103, 0x10, R112 ;  /* 0x0000001067706825 */ /* 0x004fc600078e0070 */
[----:B------:R2:W5:Y:S04]  /*0710*/  @P5 LDG.E.128 R36, desc[UR6][R110.64] ;  /* 0x000000066e245981 */ /* 0x000568000c1e1d00 */
[----:B------:R2:W2:Y:S01]  /*0720*/  @P6 LDG.E.128 R124, desc[UR6][R112.64] ;  /* 0x00000006707c6981 */ /* 0x0004a2000c1e1d00 */
[C---:B0-----:R-:W-:Y:S01]  /*0730*/  @P6 IMAD.WIDE.U32 R114, R103.reuse, 0x10, R114 ;  /* 0x0000001067726825 */ /* 0x041fe200078e0072 */
[----:B------:R-:W0:Y:S03]  /*0740*/  @P2 LDC.64 R98, c[0x0][0x3d0] ;  /* 0x0000f400ff622b82 */ /* 0x000e260000000a00 */
[----:B------:R-:W-:Y:S01]  /*0750*/  @P6 VIADD R103, R103, 0x20 ;  /* 0x0000002067676836 */ /* 0x000fe20000000000 */
[C---:B------:R-:W-:Y:S01]  /*0760*/  ISETP.GE.U32.AND P3, PT, R2.reuse, 0x120, PT ;  /* 0x000001200200780c */ /* 0x040fe20003f66070 */
[----:B---3--:R-:W-:Y:S02]  /*0770*/  @P4 STL.64 [R1+0x30], R132 ;  /* 0x0000308401004387 */ /* 0x008fe40000100a00 */
[C---:B-1----:R-:W-:Y:S01]  /*0780*/  @P0 IMAD.WIDE.U32 R116, R103.reuse, 0x10, R116 ;  /* 0x0000001067740825 */ /* 0x042fe200078e0074 */
[----:B------:R-:W1:Y:S01]  /*0790*/  @P2 LDC.64 R104, c[0x0][0x438] ;  /* 0x00010e00ff682b82 */ /* 0x000e620000000a00 */
[----:B------:R3:W5:Y:S08]  /*07a0*/  @P6 LDG.E.128 R40, desc[UR6][R114.64] ;  /* 0x0000000672286981 */ /* 0x000770000c1e1d00 */
[----:B----4-:R-:W4:Y:S08]  /*07b0*/  @P3 LDC.64 R106, c[0x0][0x3d0] ;  /* 0x0000f400ff6a3b82 */ /* 0x010f300000000a00 */
[----:B------:R-:W4:Y:S01]  /*07c0*/  @P3 LDC.64 R108, c[0x0][0x438] ;  /* 0x00010e00ff6c3b82 */ /* 0x000f220000000a00 */
[----:B------:R0:W4:Y:S04]  /*07d0*/  @P0 LDG.E.128 R120, desc[UR6][R116.64] ;  /* 0x0000000674780981 */ /* 0x000128000c1e1d00 */
[----:B------:R-:W-:Y:S01]  /*07e0*/  @P4 STL.64 [R1+0x38], R134 ;  /* 0x0000388601004387 */ /* 0x000fe20000100a00 */
[----:B------:R-:W-:Y:S01]  /*07f0*/  ISETP.GE.U32.AND P4, PT, R2, 0x140, PT ;  /* 0x000001400200780c */ /* 0x000fe20003f86070 */
[----:B------:R-:W-:-:S02]  /*0800*/  @P0 IMAD.WIDE.U32 R92, R103, 0x10, R92 ;  /* 0x00000010675c0825 */ /* 0x000fc400078e005c */
[----:B------:R-:W-:Y:S10]  /*0810*/  @P5 STL.64 [R1+0x20], R128 ;  /* 0x0000208001005387 */ /* 0x000ff40000100a00 */
[----:B--2---:R-:W2:Y:S01]  /*0820*/  @P4 LDC.64 R110, c[0x0][0x3d0] ;  /* 0x0000f400ff6e4b82 */ /* 0x004ea20000000a00 */
[----:B------:R-:W-:Y:S01]  /*0830*/  @P5 STL.64 [R1+0x28], R130 ;  /* 0x0000288201005387 */ /* 0x000fe20000100a00 */
[----:B------:R-:W-:-:S06]  /*0840*/  ISETP.GE.U32.AND P5, PT, R2, 0x160, PT ;  /* 0x000001600200780c */ /* 0x000fcc0003fa6070 */
[----:B------:R-:W2:Y:S01]  /*0850*/  @P4 LDC.64 R112, c[0x0][0x438] ;  /* 0x00010e00ff704b82 */ /* 0x000ea20000000a00 */
[----:B------:R-:W-:Y:S01]  /*0860*/  @P0 VIADD R103, R103, 0x20 ;  /* 0x0000002067670836 */ /* 0x000fe20000000000 */
[----:B------:R1:W5:Y:S04]  /*0870*/  @P0 LDG.E.128 R44, desc[UR6][R92.64] ;  /* 0x000000065c2c0981 */ /* 0x000368000c1e1d00 */
[----:B------:R-:W-:Y:S02]  /*0880*/  @P6 STL.64 [R1+0x10], R124 ;  /* 0x0000107c01006387 */ /* 0x000fe40000100a00 */
[----:B---3--:R-:W3:Y:S02]  /*0890*/  @P5 LDC.64 R114, c[0x0][0x3d0] ;  /* 0x0000f400ff725b82 */ /* 0x008ee40000000a00 */
[----:B------:R-:W-:Y:S01]  /*08a0*/  @P6 STL.64 [R1+0x18], R126 ;  /* 0x0000187e01006387 */ /* 0x000fe20000100a00 */
[----:B------:R-:W-:Y:S01]  /*08b0*/  ISETP.GE.U32.AND P6, PT, R2, 0x180, PT ;  /* 0x000001800200780c */ /* 0x000fe20003fc6070 */
[----:B------:R-:W-:-:S04]  /*08c0*/  @P1 IMAD.WIDE.U32 R94, R103, 0x10, R94 ;  /* 0x00000010675e1825 */ /* 0x000fc800078e005e */
[----:B0-----:R-:W0:Y:S01]  /*08d0*/  @P5 LDC.64 R116, c[0x0][0x438] ;  /* 0x00010e00ff745b82 */ /* 0x001e220000000a00 */
[C---:B------:R-:W-:Y:S01]  /*08e0*/  @P1 IMAD.WIDE.U32 R96, R103.reuse, 0x10, R96 ;  /* 0x0000001067601825 */ /* 0x040fe200078e0060 */
[----:B------:R-:W-:Y:S01]  /*08f0*/  @P1 IADD3 R103, PT, PT, R103, 0x20, RZ ;  /* 0x0000002067671810 */ /* 0x000fe20007ffe0ff */
[----:B------:R-:W5:Y:S05]  /*0900*/  @P1 LDG.E.128 R248, desc[UR6][R94.64] ;  /* 0x000000065ef81981 */ /* 0x000f6a000c1e1d00 */
[----:B------:R-:W0:Y:S01]  /*0910*/  @P6 LDC.64 R118, c[0x0][0x3d0] ;  /* 0x0000f400ff766b82 */ /* 0x000e220000000a00 */
[C---:B------:R-:W-:Y:S01]  /*0920*/  @P2 IMAD.WIDE.U32 R98, R103.reuse, 0x10, R98 ;  /* 0x0000001067622825 */ /* 0x040fe200078e0062 */
[----:B------:R-:W5:Y:S03]  /*0930*/  @P1 LDG.E.128 R48, desc[UR6][R96.64] ;  /* 0x0000000660301981 */ /* 0x000f66000c1e1d00 */
[C---:B-1----:R-:W-:Y:S01]  /*0940*/  @P2 IMAD.WIDE.U32 R104, R103.reuse, 0x10, R104 ;  /* 0x0000001067682825 */ /* 0x042fe200078e0068 */
[----:B------:R1:W5:Y:S02]  /*0950*/  @P2 LDG.E.128 R244, desc[UR6][R98.64] ;  /* 0x0000000662f42981 */ /* 0x000364000c1e1d00 */
[----:B------:R-:W0:Y:S01]  /*0960*/  @P6 LDC.64 R92, c[0x0][0x438] ;  /* 0x00010e00ff5c6b82 */ /* 0x000e220000000a00 */
[----:B------:R-:W-:Y:S01]  /*0970*/  @P2 VIADD R103, R103, 0x20 ;  /* 0x0000002067672836 */ /* 0x000fe20000000000 */
[----:B------:R-:W-:Y:S01]  /*0980*/  ISETP.GE.U32.AND P1, PT, R2, 0x1c0, PT ;  /* 0x000001c00200780c */ /* 0x000fe20003f26070 */
[----:B------:R2:W5:Y:S02]  /*0990*/  @P2 LDG.E.128 R52, desc[UR6][R104.64] ;  /* 0x0000000668342981 */ /* 0x000564000c1e1d00 */
[----:B----4-:R-:W-:-:S04]  /*09a0*/  @P3 IMAD.WIDE.U32 R106, R103, 0x10, R106 ;  /* 0x00000010676a3825 */ /* 0x010fc800078e006a */
[C---:B------:R-:W-:Y:S01]  /*09b0*/  @P3 IMAD.WIDE.U32 R108, R103.reuse, 0x10, R108 ;  /* 0x00000010676c3825 */ /* 0x040fe200078e006c */
[----:B------:R4:W5:Y:S03]  /*09c0*/  @P3 LDG.E.128 R240, desc[UR6][R106.64] ;  /* 0x000000066af03981 */ /* 0x000966000c1e1d00 */
[----:B------:R-:W-:Y:S01]  /*09d0*/  @P3 VIADD R103, R103, 0x20 ;  /* 0x0000002067673836 */ /* 0x000fe20000000000 */
[----:B------:R4:W5:Y:S01]  /*09e0*/  @P3 LDG.E.128 R56, desc[UR6][R108.64] ;  /* 0x000000066c383981 */ /* 0x000962000c1e1d00 */
[----:B------:R-:W-:Y:S01]  /*09f0*/  ISETP.GE.U32.AND P3, PT, R2, 0x1e0, PT ;  /* 0x000001e00200780c */ /* 0x000fe20003f66070 */
[----:B-1----:R-:W1:Y:S01]  /*0a00*/  @P1 LDC.64 R98, c[0x0][0x3d0] ;  /* 0x0000f400ff621b82 */ /* 0x002e620000000a00 */
[----:B--2---:R-:W-:-:S04]  /*0a10*/  @P4 IMAD.WIDE.U32 R110, R103, 0x10, R110 ;  /* 0x00000010676e4825 */ /* 0x004fc800078e006e */
[C---:B------:R-:W-:Y:S01]  /*0a20*/  @P4 IMAD.WIDE.U32 R112, R103.reuse, 0x10, R112 ;  /* 0x0000001067704825 */ /* 0x040fe200078e0070 */
[----:B------:R-:W-:Y:S01]  /*0a30*/  @P4 IADD3 R103, PT, PT, R103, 0x20, RZ ;  /* 0x0000002067674810 */ /* 0x000fe20007ffe0ff */
[----:B------:R2:W5:Y:S01]  /*0a40*/  @P4 LDG.E.128 R236, desc[UR6][R110.64] ;  /* 0x000000066eec4981 */ /* 0x000562000c1e1d00 */
[C---:B------:R-:W-:Y:S01]  /*0a50*/  ISETP.GE.U32.AND P2, PT, R2.reuse, 0x200, PT ;  /* 0x000002000200780c */ /* 0x040fe20003f46070 */
[----:B------:R-:W1:Y:S02]  /*0a60*/  @P1 LDC.64 R104, c[0x0][0x438] ;  /* 0x00010e00ff681b82 */ /* 0x000e640000000a00 */
[C---:B---3--:R-:W-:Y:S01]  /*0a70*/  @P5 IMAD.WIDE.U32 R114, R103.reuse, 0x10, R114 ;  /* 0x0000001067725825 */ /* 0x048fe200078e0072 */
[----:B------:R3:W5:Y:S03]  /*0a80*/  @P4 LDG.E.128 R60, desc[UR6][R112.64] ;  /* 0x00000006703c4981 */ /* 0x000766000c1e1d00 */
[C---:B0-----:R-:W-:Y:S01]  /*0a90*/  @P5 IMAD.WIDE.U32 R116, R103.reuse, 0x10, R116 ;  /* 0x0000001067745825 */ /* 0x041fe200078e0074 */
[----:B------:R0:W5:Y:S01]  /*0aa0*/  @P5 LDG.E.128 R228, desc[UR6][R114.64] ;  /* 0x0000000672e45981 */ /* 0x000162000c1e1d00 */
[----:B----4-:R-:W4:Y:S02]  /*0ab0*/  @P3 LDC.64 R106, c[0x0][0x3d0] ;  /* 0x0000f400ff6a3b82 */ /* 0x010f240000000a00 */
[----:B------:R-:W-:Y:S01]  /*0ac0*/  @P5 VIADD R103, R103, 0x20 ;  /* 0x0000002067675836 */ /* 0x000fe20000000000 */
[----:B------:R-:W-:Y:S01]  /*0ad0*/  ISETP.GE.U32.AND P4, PT, R2, 0x220, PT ;  /* 0x000002200200780c */ /* 0x000fe20003f86070 */
[----:B------:R0:W5:Y:S02]  /*0ae0*/  @P5 LDG.E.128 R64, desc[UR6][R116.64] ;  /* 0x0000000674405981 */ /* 0x000164000c1e1d00 */
[----:B------:R-:W-:-:S02]  /*0af0*/  @P6 IMAD.WIDE.U32 R118, R103, 0x10, R118 ;  /* 0x0000001067766825 */ /* 0x000fc400078e0076 */
[----:B------:R-:W4:Y:S02]  /*0b00*/  @P3 LDC.64 R108, c[0x0][0x438] ;  /* 0x00010e00ff6c3b82 */ /* 0x000f240000000a00 */
[C---:B------:R-:W-:Y:S01]  /*0b10*/  @P6 IMAD.WIDE.U32 R92, R103.reuse, 0x10, R92 ;  /* 0x00000010675c6825 */ /* 0x040fe200078e005c */
[----:B------:R-:W5:Y:S03]  /*0b20*/  @P6 LDG.E.128 R224, desc[UR6][R118.64] ;  /* 0x0000000676e06981 */ /* 0x000f66000c1e1d00 */
[----:B------:R-:W-:Y:S01]  /*0b30*/  @P6 VIADD R103, R103, 0x20 ;  /* 0x0000002067676836 */ /* 0x000fe20000000000 */
[----:B------:R1:W5:Y:S01]  /*0b40*/  @P6 LDG.E.128 R68, desc[UR6][R92.64] ;  /* 0x000000065c446981 */ /* 0x000362000c1e1d00 */
[C---:B------:R-:W-:Y:S01]  /*0b50*/  ISETP.GE.U32.AND P6, PT, R2.reuse, 0x240, PT ;  /* 0x000002400200780c */ /* 0x040fe20003fc6070 */
[----:B--2---:R-:W2:Y:S01]  /*0b60*/  @P2 LDC.64 R110, c[0x0][0x3d0] ;  /* 0x0000f400ff6e2b82 */ /* 0x004ea20000000a00 */
[----:B------:R-:W-:-:S07]  /*0b70*/  ISETP.GE.U32.AND P5, PT, R2, 0x260, PT ;  /* 0x000002600200780c */ /* 0x000fce0003fa6070 */
[----:B---3--:R-:W3:Y:S08]  /*0b80*/  @P2 LDC.64 R112, c[0x0][0x438] ;  /* 0x00010e00ff702b82 */ /* 0x008ef00000000a00 */
[----:B0-----:R-:W0:Y:S08]  /*0b90*/  @P4 LDC.64 R114, c[0x0][0x3d0] ;  /* 0x0000f400ff724b82 */ /* 0x001e300000000a00 */
[----:B------:R-:W0:Y:S08]  /*0ba0*/  @P4 LDC.64 R116, c[0x0][0x438] ;  /* 0x00010e00ff744b82 */ /* 0x000e300000000a00 */
[----:B-1----:R-:W1:Y:S08]  /*0bb0*/  @P6 LDC.64 R92, c[0x0][0x3d0] ;  /* 0x0000f400ff5c6b82 */ /* 0x002e700000000a00 */
[----:B------:R-:W1:Y:S01]  /*0bc0*/  @P6 LDC.64 R118, c[0x0][0x438] ;  /* 0x00010e00ff766b82 */ /* 0x000e620000000a00 */
[----:B------:R2:W-:Y:S04]  /*0bd0*/  @P0 STL.64 [R1], R120 ;  /* 0x0000007801000387 */ /* 0x0005e80000100a00 */
[----:B------:R3:W-:Y:S01]  /*0be0*/  @P0 STL.64 [R1+0x8], R122 ;  /* 0x0000087a01000387 */ /* 0x0007e20000100a00 */
[----:B------:R-:W-:-:S02]  /*0bf0*/  ISETP.GE.U32.AND P0, PT, R2, 0x1a0, PT ;  /* 0x000001a00200780c */ /* 0x000fc40003f06070 */
[----:B--2---:R-:W2:Y:S11]  /*0c00*/  @P5 LDC.64 R120, c[0x0][0x3d0] ;  /* 0x0000f400ff785b82 */ /* 0x004eb60000000a00 */
[----:B------:R-:W0:Y:S08]  /*0c10*/  @P0 LDC.64 R94, c[0x0][0x3d0] ;  /* 0x0000f400ff5e0b82 */ /* 0x000e300000000a00 */
[----:B------:R-:W1:Y:S08]  /*0c20*/  @P0 LDC.64 R96, c[0x0][0x438] ;  /* 0x00010e00ff600b82 */ /* 0x000e700000000a00 */
[----:B---3--:R-:W3:Y:S01]  /*0c30*/  @P5 LDC.64 R122, c[0x0][0x438] ;  /* 0x00010e00ff7a5b82 */ /* 0x008ee20000000a00 */
[----:B0-----:R-:W-:-:S05]  /*0c40*/  @P0 IMAD.WIDE.U32 R94, R103, 0x10, R94 ;  /* 0x00000010675e0825 */ /* 0x001fca00078e005e */
[----:B------:R0:W5:Y:S01]  /*0c50*/  @P0 LDG.E.128 R220, desc[UR6][R94.64] ;  /* 0x000000065edc0981 */ /* 0x000162000c1e1d00 */
[C---:B-1----:R-:W-:Y:S01]  /*0c60*/  @P0 IMAD.WIDE.U32 R96, R103.reuse, 0x10, R96 ;  /* 0x0000001067600825 */ /* 0x042fe200078e0060 */
[----:B------:R-:W-:-:S04]  /*0c70*/  @P0 IADD3 R103, PT, PT, R103, 0x20, RZ ;  /* 0x0000002067670810 */ /* 0x000fc80007ffe0ff */
[----:B------:R0:W5:Y:S01]  /*0c80*/  @P0 LDG.E.128 R72, desc[UR6][R96.64] ;  /* 0x0000000660480981 */ /* 0x000162000c1e1d00 */
[----:B------:R-:W-:-:S04]  /*0c90*/  @P1 IMAD.WIDE.U32 R98, R103, 0x10, R98 ;  /* 0x0000001067621825 */ /* 0x000fc800078e0062 */
[C---:B------:R-:W-:Y:S01]  /*0ca0*/  @P1 IMAD.WIDE.U32 R104, R103.reuse, 0x10, R104 ;  /* 0x0000001067681825 */ /* 0x040fe200078e0068 */
[----:B------:R0:W5:Y:S03]  /*0cb0*/  @P1 LDG.E.128 R216, desc[UR6][R98.64] ;  /* 0x0000000662d81981 */ /* 0x000166000c1e1d00 */
[----:B------:R-:W-:Y:S01]  /*0cc0*/  @P1 VIADD R103, R103, 0x20 ;  /* 0x0000002067671836 */ /* 0x000fe20000000000 */
[----:B------:R0:W5:Y:S03]  /*0cd0*/  @P1 LDG.E.128 R76, desc[UR6][R104.64] ;  /* 0x00000006684c1981 */ /* 0x000166000c1e1d00 */
[----:B----4-:R-:W-:-:S04]  /*0ce0*/  @P3 IMAD.WIDE.U32 R106, R103, 0x10, R106 ;  /* 0x00000010676a3825 */ /* 0x010fc800078e006a */
[C---:B------:R-:W-:Y:S01]  /*0cf0*/  @P3 IMAD.WIDE.U32 R108, R103.reuse, 0x10, R108 ;  /* 0x00000010676c3825 */ /* 0x040fe200078e006c */
[----:B------:R0:W5:Y:S03]  /*0d00*/  @P3 LDG.E.128 R212, desc[UR6][R106.64] ;  /* 0x000000066ad43981 */ /* 0x000166000c1e1d00 */
[----:B------:R-:W-:Y:S01]  /*0d10*/  @P3 VIADD R103, R103, 0x20 ;  /* 0x0000002067673836 */ /* 0x000fe20000000000 */
[----:B------:R0:W5:Y:S03]  /*0d20*/  @P3 LDG.E.128 R80, desc[UR6][R108.64] ;  /* 0x000000066c503981 */ /* 0x000166000c1e1d00 */
[----:B------:R-:W-:-:S04]  /*0d30*/  @P2 IMAD.WIDE.U32 R110, R103, 0x10, R110 ;  /* 0x00000010676e2825 */ /* 0x000fc800078e006e */
[C---:B------:R-:W-:Y:S01]  /*0d40*/  @P2 IMAD.WIDE.U32 R112, R103.reuse, 0x10, R112 ;  /* 0x0000001067702825 */ /* 0x040fe200078e0070 */
        /* <DEDUP_REMOVED lines=8> */
[----:B------:R-:W-:-:S04]  /*0dd0*/  @P6 IMAD.WIDE.U32 R92, R103, 0x10, R92 ;  /* 0x00000010675c6825 */ /* 0x000fc800078e005c */
[C---:B------:R-:W-:Y:S01]  /*0de0*/  @P6 IMAD.WIDE.U32 R118, R103.reuse, 0x10, R118 ;  /* 0x0000001067766825 */ /* 0x040fe200078e0076 */
[----:B------:R0:W5:Y:S03]  /*0df0*/  @P6 LDG.E.128 R200, desc[UR6][R92.64] ;  /* 0x000000065cc86981 */ /* 0x000166000c1e1d00 */
[----:B------:R-:W-:Y:S01]  /*0e00*/  @P6 VIADD R103, R103, 0x20 ;  /* 0x0000002067676836 */ /* 0x000fe20000000000 */
[----:B------:R0:W5:Y:S03]  /*0e10*/  @P6 LDG.E.128 R188, desc[UR6][R118.64] ;  /* 0x0000000676bc6981 */ /* 0x000166000c1e1d00 */
[----:B--2---:R-:W-:-:S04]  /*0e20*/  @P5 IMAD.WIDE.U32 R120, R103, 0x10, R120 ;  /* 0x0000001067785825 */ /* 0x004fc800078e0078 */
[C---:B---3--:R-:W-:Y:S01]  /*0e30*/  @P5 IMAD.WIDE.U32 R122, R103.reuse, 0x10, R122 ;  /* 0x00000010677a5825 */ /* 0x048fe200078e007a */
[----:B------:R0:W5:Y:S04]  /*0e40*/  @P5 LDG.E.128 R196, desc[UR6][R120.64] ;  /* 0x0000000678c45981 */ /* 0x000168000c1e1d00 */
[----:B------:R0:W5:Y:S01]  /*0e50*/  @P5 LDG.E.128 R192, desc[UR6][R122.64] ;  /* 0x000000067ac05981 */ /* 0x000162000c1e1d00 */
[----:B------:R-:W-:Y:S02]  /*0e60*/  ISETP.GE.U32.AND P0, PT, R2, 0x280, PT ;  /* 0x000002800200780c */ /* 0x000fe40003f06070 */
[----:B------:R-:W-:-:S11]  /*0e70*/  @P5 IADD3 R103, PT, PT, R103, 0x20, RZ ;  /* 0x0000002067675810 */ /* 0x000fd60007ffe0ff */
[----:B0-----:R-:W-:Y:S05]  /*0e80*/  @!P0 BRA `(.L_x_81595) ;  /* 0x0000000800d88947 */ /* 0x001fea0003800000 */
[----:B------:R-:W0:Y:S08]  /*0e90*/  LDC.64 R92, c[0x0][0x438] ;  /* 0x00010e00ff5c7b82 */ /* 0x000e300000000a00 */
[----:B------:R-:W1:Y:S01]  /*0ea0*/  LDC.64 R96, c[0x0][0x3d0] ;  /* 0x0000f400ff607b82 */ /* 0x000e620000000a00 */
[----:B0-----:R-:W-:-:S06]  /*0eb0*/  IMAD.WIDE.U32 R92, R103, 0x10, R92 ;  /* 0x00000010675c7825 */ /* 0x001fcc00078e005c */
[----:B------:R-:W5:Y:S01]  /*0ec0*/  LDG.E.128 R92, desc[UR6][R92.64] ;  /* 0x000000065c5c7981 */ /* 0x000f62000c1e1d00 */
[----:B-1----:R-:W-:-:S06]  /*0ed0*/  IMAD.WIDE.U32 R96, R103, 0x10, R96 ;  /* 0x0000001067607825 */ /* 0x002fcc00078e0060 */
[----:B------:R-:W5:Y:S01]  /*0ee0*/  LDG.E.128 R96, desc[UR6][R96.64] ;  /* 0x0000000660607981 */ /* 0x000f62000c1e1d00 */
[----:B------:R-:W-:Y:S05]  /*0ef0*/  BRA `(.L_x_81595) ;  /* 0x0000000800bc7947 */ /* 0x000fea0003800000 */
.L_x_81594:
        /* <DEDUP_REMOVED lines=27> */
[----:B------:R-:W-:-:S07]  /*10b0*/  ISETP.GE.U32.AND P2, PT, R2, 0x80, PT ;  /* 0x000000800200780c */ /* 0x000fce0003f46070 */
[----:B------:R-:W0:Y:S01]  /*10c0*/  @P5 LDC.64 R24, c[0x0][0x3d0] ;  /* 0x0000f400ff185b82 */ /* 0x000e220000000a00 */
[----:B------:R-:W-:-:S07]  /*10d0*/  ISETP.GE.U32.AND P1, PT, R2, 0xa0, PT ;  /* 0x000000a00200780c */ /* 0x000fce0003f26070 */
[----:B------:R-:W1:Y:S01]  /*10e0*/  @P4 LDC.64 R26, c[0x0][0x3d0] ;  /* 0x0000f400ff1a4b82 */ /* 0x000e620000000a00 */
[----:B------:R-:W-:-:S07]  /*10f0*/  ISETP.GE.U32.AND P0, PT, R2, 0xc0, PT ;  /* 0x000000c00200780c */ /* 0x000fce0003f06070 */
[----:B------:R-:W1:Y:S08]  /*1100*/  @P3 LDC.64 R28, c[0x0][0x3d0] ;  /* 0x0000f400ff1c3b82 */ /* 0x000e700000000a00 */
[----:B------:R-:W1:Y:S01]  /*1110*/  @P2 LDC.64 R30, c[0x0][0x3d0] ;  /* 0x0000f400ff1e2b82 */ /* 0x000e620000000a00 */
[C---:B0-----:R-:W-:Y:S01]  /*1120*/  @P5 IMAD.WIDE.U32 R24, R103.reuse, 0x10, R24 ;  /* 0x0000001067185825 */ /* 0x041fe200078e0018 */
[----:B------:R-:W-:-:S06]  /*1130*/  @P5 LOP3.LUT R103, R103, 0x20, RZ, 0xfc, !PT ;  /* 0x0000002067675812 */ /* 0x000fcc00078efcff */
[----:B------:R-:W0:Y:S01]  /*1140*/  @P1 LDC.64 R32, c[0x0][0x3d0] ;  /* 0x0000f400ff201b82 */ /* 0x000e220000000a00 */
[----:B-1----:R-:W-:-:S04]  /*1150*/  @P4 IMAD.WIDE.U32 R26, R103, 0x10, R26 ;  /* 0x00000010671a4825 */ /* 0x002fc800078e001a */
[----:B------:R-:W-:-:S03]  /*1160*/  @P4 VIADD R103, R103, 0x20 ;  /* 0x0000002067674836 */ /* 0x000fc60000000000 */
[----:B------:R-:W1:Y:S01]  /*1170*/  @P0 LDC.64 R34, c[0x0][0x3d0] ;  /* 0x0000f400ff220b82 */ /* 0x000e620000000a00 */
[----:B------:R-:W-:-:S04]  /*1180*/  @P3 IMAD.WIDE.U32 R28, R103, 0x10, R28 ;  /* 0x00000010671c3825 */ /* 0x000fc800078e001c */
[----:B------:R-:W-:-:S04]  /*1190*/  @P3 VIADD R103, R103, 0x20 ;  /* 0x0000002067673836 */ /* 0x000fc80000000000 */
[C---:B------:R-:W-:Y:S01]  /*11a0*/  @P2 IMAD.WIDE.U32 R30, R103.reuse, 0x10, R30 ;  /* 0x00000010671e2825 */ /* 0x040fe200078e001e */
[----:B------:R-:W-:-:S05]  /*11b0*/  @P2 IADD3 R103, PT, PT, R103, 0x20, RZ ;  /* 0x0000002067672810 */ /* 0x000fca0007ffe0ff */
[----:B0-----:R-:W-:-:S04]  /*11c0*/  @P1 IMAD.WIDE.U32 R32, R103, 0x10, R32 ;  /* 0x0000001067201825 */ /* 0x001fc800078e0020 */
[----:B------:R-:W-:-:S04]  /*11d0*/  @P1 VIADD R103, R103, 0x20 ;  /* 0x0000002067671836 */ /* 0x000fc80000000000 */
[----:B-1----:R-:W-:Y:S01]  /*11e0*/  @P0 IMAD.WIDE.U32 R34, R103, 0x10, R34 ;  /* 0x0000001067220825 */ /* 0x002fe200078e0022 */
[----:B--2---:R-:W2:Y:S04]  /*11f0*/  @P5 LDG.E.128 R124, desc[UR6][R24.64] ;  /* 0x00000006187c5981 */ /* 0x004ea8000c1e1d00 */
[----:B---3--:R-:W3:Y:S04]  /*1200*/  @P4 LDG.E.128 R120, desc[UR6][R26.64] ;  /* 0x000000061a784981 */ /* 0x008ee8000c1e1d00 */
[----:B----4-:R-:W4:Y:S04]  /*1210*/  @P3 LDG.E.128 R116, desc[UR6][R28.64] ;  /* 0x000000061c743981 */ /* 0x010f28000c1e1d00 */
[----:B------:R-:W4:Y:S04]  /*1220*/  @P2 LDG.E.128 R112, desc[UR6][R30.64] ;  /* 0x000000061e702981 */ /* 0x000f28000c1e1d00 */
[----:B------:R-:W4:Y:S04]  /*1230*/  @P1 LDG.E.128 R108, desc[UR6][R32.64] ;  /* 0x00000006206c1981 */ /* 0x000f28000c1e1d00 */
[----:B------:R0:W4:Y:S01]  /*1240*/  @P0 LDG.E.128 R104, desc[UR6][R34.64] ;  /* 0x0000000622680981 */ /* 0x000122000c1e1d00 */
[----:B------:R-:W-:-:S13]  /*1250*/  ISETP.GE.U32.AND P6, PT, R2, 0xe0, PT ;  /* 0x000000e00200780c */ /* 0x000fda0003fc6070 */
[----:B------:R-:W1:Y:S01]  /*1260*/  @P6 LDC.64 R36, c[0x0][0x3d0] ;  /* 0x0000f400ff246b82 */ /* 0x000e620000000a00 */
[----:B------:R-:W-:-:S04]  /*1270*/  @P0 VIADD R103, R103, 0x20 ;  /* 0x0000002067670836 */ /* 0x000fc80000000000 */
[C---:B-1----:R-:W-:Y:S01]  /*1280*/  @P6 IMAD.WIDE.U32 R36, R103.reuse, 0x10, R36 ;  /* 0x0000001067246825 */ /* 0x042fe200078e0024 */
[----:B------:R-:W-:-:S04]  /*1290*/  @P6 IADD3 R103, PT, PT, R103, 0x20, RZ ;  /* 0x0000002067676810 */ /* 0x000fc80007ffe0ff */
[----:B------:R-:W5:Y:S01]  /*12a0*/  @P6 LDG.E.128 R248, desc[UR6][R36.64] ;  /* 0x0000000624f86981 */ /* 0x000f62000c1e1d00 */
[----:B------:R-:W-:-:S13]  /*12b0*/  ISETP.GE.U32.AND P6, PT, R2, 0x1c0, PT ;  /* 0x000001c00200780c */ /* 0x000fda0003fc6070 */
[----:B0-----:R-:W0:Y:S01]  /*12c0*/  @P6 LDC.64 R34, c[0x0][0x3d0] ;  /* 0x0000f400ff226b82 */ /* 0x001e220000000a00 */
        /* <DEDUP_REMOVED lines=30> */
[----:B------:R1:W-:Y:S01]  /*14b0*/  @P5 STL.64 [R1+0x58], R126 ;  /* 0x0000587e01005387 */ /* 0x0003e20000100a00 */
[----:B------:R-:W-:-:S03]  /*14c0*/  ISETP.GE.U32.AND P5, PT, R2, 0x100, PT ;  /* 0x000001000200780c */ /* 0x000fc60003fa6070 */
[----:B---3--:R1:W-:Y:S10]  /*14d0*/  @P4 STL.64 [R1+0x40], R120 ;  /* 0x0000407801004387 */ /* 0x0083f40000100a00 */
[----:B------:R-:W2:Y:S01]  /*14e0*/  @P5 LDC.64 R24, c[0x0][0x3d0] ;  /* 0x0000f400ff185b82 */ /* 0x000ea20000000a00 */
[----:B------:R1:W-:Y:S01]  /*14f0*/  @P4 STL.64 [R1+0x48], R122 ;  /* 0x0000487a01004387 */ /* 0x0003e20000100a00 */
[----:B------:R-:W-:-:S03]  /*1500*/  ISETP.GE.U32.AND P4, PT, R2, 0x120, PT ;  /* 0x000001200200780c */ /* 0x000fc60003f86070 */
[----:B----4-:R1:W-:Y:S10]  /*1510*/  @P3 STL.64 [R1+0x30], R116 ;  /* 0x0000307401003387 */ /* 0x0103f40000100a00 */
[----:B------:R-:W3:Y:S01]  /*1520*/  @P4 LDC.64 R26, c[0x0][0x3d0] ;  /* 0x0000f400ff1a4b82 */ /* 0x000ee20000000a00 */
[----:B------:R1:W-:Y:S01]  /*1530*/  @P3 STL.64 [R1+0x38], R118 ;  /* 0x0000387601003387 */ /* 0x0003e20000100a00 */
[----:B------:R-:W-:-:S03]  /*1540*/  ISETP.GE.U32.AND P3, PT, R2, 0x140, PT ;  /* 0x000001400200780c */ /* 0x000fc60003f66070 */
[----:B------:R1:W-:Y:S10]  /*1550*/  @P2 STL.64 [R1+0x20], R112 ;  /* 0x0000207001002387 */ /* 0x0003f40000100a00 */
[----:B------:R-:W4:Y:S01]  /*1560*/  @P3 LDC.64 R28, c[0x0][0x3d0] ;  /* 0x0000f400ff1c3b82 */ /* 0x000f220000000a00 */
[----:B------:R1:W-:Y:S01]  /*1570*/  @P2 STL.64 [R1+0x28], R114 ;  /* 0x0000287201002387 */ /* 0x0003e20000100a00 */
[----:B------:R-:W-:-:S03]  /*1580*/  ISETP.GE.U32.AND P2, PT, R2, 0x160, PT ;  /* 0x000001600200780c */ /* 0x000fc60003f46070 */
[----:B------:R1:W-:Y:S10]  /*1590*/  @P1 STL.64 [R1+0x10], R108 ;  /* 0x0000106c01001387 */ /* 0x0003f40000100a00 */
[----:B------:R-:W0:Y:S01]  /*15a0*/  @P2 LDC.64 R38, c[0x0][0x3d0] ;  /* 0x0000f400ff262b82 */ /* 0x000e220000000a00 */
[----:B------:R1:W-:Y:S01]  /*15b0*/  @P1 STL.64 [R1+0x18], R110 ;  /* 0x0000186e01001387 */ /* 0x0003e20000100a00 */
[----:B------:R-:W-:-:S03]  /*15c0*/  ISETP.GE.U32.AND P1, PT, R2, 0x180, PT ;  /* 0x000001800200780c */ /* 0x000fc60003f26070 */
[----:B------:R1:W-:Y:S10]  /*15d0*/  @P0 STL.64 [R1], R104 ;  /* 0x0000006801000387 */ /* 0x0003f40000100a00 */
[----:B------:R-:W1:Y:S01]  /*15e0*/  @P1 LDC.64 R30, c[0x0][0x3d0] ;  /* 0x0000f400ff1e1b82 */ /* 0x000e620000000a00 */
[----:B------:R0:W-:Y:S01]  /*15f0*/  @P0 STL.64 [R1+0x8], R106 ;  /* 0x0000086a01000387 */ /* 0x0001e20000100a00 */
[----:B------:R-:W-:Y:S01]  /*1600*/  ISETP.GE.U32.AND P0, PT, R2, 0x1a0, PT ;  /* 0x000001a00200780c */ /* 0x000fe20003f06070 */
[----:B--2---:R-:W-:-:S04]  /*1610*/  @P5 IMAD.WIDE.U32 R24, R103, 0x10, R24 ;  /* 0x0000001067185825 */ /* 0x004fc800078e0018 */
[----:B------:R-:W-:Y:S01]  /*1620*/  @P5 VIADD R103, R103, 0x20 ;  /* 0x0000002067675836 */ /* 0x000fe20000000000 */
[----:B------:R2:W5:Y:S01]  /*1630*/  @P5 LDG.E.128 R244, desc[UR6][R24.64] ;  /* 0x0000000618f45981 */ /* 0x000562000c1e1d00 */
[----:B------:R-:W-:Y:S02]  /*1640*/  ISETP.GE.U32.AND P5, PT, R2, 0x1e0, PT ;  /* 0x000001e00200780c */ /* 0x000fe40003fa6070 */
[----:B---3--:R-:W-:-:S04]  /*1650*/  @P4 IMAD.WIDE.U32 R26, R103, 0x10, R26 ;  /* 0x00000010671a4825 */ /* 0x008fc800078e001a */
[----:B------:R-:W3:Y:S01]  /*1660*/  @P0 LDC.64 R32, c[0x0][0x3d0] ;  /* 0x0000f400ff200b82 */ /* 0x000ee20000000a00 */
[----:B------:R-:W-:Y:S01]  /*1670*/  @P4 VIADD R103, R103, 0x20 ;  /* 0x0000002067674836 */ /* 0x000fe20000000000 */
[----:B------:R-:W5:Y:S01]  /*1680*/  @P4 LDG.E.128 R240, desc[UR6][R26.64] ;  /* 0x000000061af04981 */ /* 0x000f62000c1e1d00 */
[C---:B------:R-:W-:Y:S02]  /*1690*/  ISETP.GE.U32.AND P4, PT, R2.reuse, 0x200, PT ;  /* 0x000002000200780c */ /* 0x040fe40003f86070 */
[C---:B----4-:R-:W-:Y:S01]  /*16a0*/  @P3 IMAD.WIDE.U32 R28, R103.reuse, 0x10, R28 ;  /* 0x00000010671c3825 */ /* 0x050fe200078e001c */
[----:B------:R-:W-:Y:S02]  /*16b0*/  @P3 IADD3 R103, PT, PT, R103, 0x20, RZ ;  /* 0x0000002067673810 */ /* 0x000fe40007ffe0ff */
[----:B--2---:R-:W2:Y:S02]  /*16c0*/  @P5 LDC.64 R24, c[0x0][0x3d0] ;  /* 0x0000f400ff185b82 */ /* 0x004ea40000000a00 */
[----:B------:R4:W5:Y:S01]  /*16d0*/  @P3 LDG.E.128 R236, desc[UR6][R28.64] ;  /* 0x000000061cec3981 */ /* 0x000962000c1e1d00 */
[----:B0-----:R-:W-:Y:S01]  /*16e0*/  @P2 IMAD.WIDE.U32 R38, R103, 0x10, R38 ;  /* 0x0000001067262825 */ /* 0x001fe200078e0026 */
[----:B------:R-:W-:-:S03]  /*16f0*/  ISETP.GE.U32.AND P3, PT, R2, 0x220, PT ;  /* 0x000002200200780c */ /* 0x000fc60003f66070 */
[----:B------:R-:W-:Y:S01]  /*1700*/  @P2 VIADD R103, R103, 0x20 ;  /* 0x0000002067672836 */ /* 0x000fe20000000000 */
[----:B------:R0:W5:Y:S01]  /*1710*/  @P2 LDG.E.128 R228, desc[UR6][R38.64] ;  /* 0x0000000626e42981 */ /* 0x000162000c1e1d00 */
[----:B------:R-:W-:Y:S01]  /*1720*/  ISETP.GE.U32.AND P2, PT, R2, 0x240, PT ;  /* 0x000002400200780c */ /* 0x000fe20003f46070 */
[----:B------:R-:W2:Y:S01]  /*1730*/  @P4 LDC.64 R36, c[0x0][0x3d0] ;  /* 0x0000f400ff244b82 */ /* 0x000ea20000000a00 */
[----:B-1----:R-:W-:-:S04]  /*1740*/  @P1 IMAD.WIDE.U32 R30, R103, 0x10, R30 ;  /* 0x00000010671e1825 */ /* 0x002fc800078e001e */
[----:B------:R-:W-:Y:S01]  /*1750*/  @P1 VIADD R103, R103, 0x20 ;  /* 0x0000002067671836 */ /* 0x000fe20000000000 */
[----:B------:R-:W5:Y:S01]  /*1760*/  @P1 LDG.E.128 R224, desc[UR6][R30.64] ;  /* 0x000000061ee01981 */ /* 0x000f62000c1e1d00 */
[----:B------:R-:W-:Y:S01]  /*1770*/  ISETP.GE.U32.AND P1, PT, R2, 0x260, PT ;  /* 0x000002600200780c */ /* 0x000fe20003f26070 */
[----:B----4-:R-:W1:Y:S01]  /*1780*/  @P3 LDC.64 R28, c[0x0][0x3d0] ;  /* 0x0000f400ff1c3b82 */ /* 0x010e620000000a00 */
[C---:B---3--:R-:W-:Y:S01]  /*1790*/  @P0 IMAD.WIDE.U32 R32, R103.reuse, 0x10, R32 ;  /* 0x0000001067200825 */ /* 0x048fe200078e0020 */
[----:B------:R-:W-:-:S04]  /*17a0*/  @P0 IADD3 R103, PT, PT, R103, 0x20, RZ ;  /* 0x0000002067670810 */ /* 0x000fc80007ffe0ff */
[----:B------:R-:W5:Y:S01]  /*17b0*/  @P0 LDG.E.128 R220, desc[UR6][R32.64] ;  /* 0x0000000620dc0981 */ /* 0x000f62000c1e1d00 */
[----:B------:R-:W-:Y:S01]  /*17c0*/  ISETP.GE.U32.AND P0, PT, R2, 0x280, PT ;  /* 0x000002800200780c */ /* 0x000fe20003f06070 */
[----:B------:R-:W3:Y:S01]  /*17d0*/  @P2 LDC.64 R40, c[0x0][0x3d0] ;  /* 0x0000f400ff282b82 */ /* 0x000ee20000000a00 */
[----:B------:R-:W-:-:S04]  /*17e0*/  @P6 IMAD.WIDE.U32 R34, R103, 0x10, R34 ;  /* 0x0000001067226825 */ /* 0x000fc800078e0022 */
[----:B------:R-:W-:Y:S01]  /*17f0*/  @P6 VIADD R103, R103, 0x20 ;  /* 0x0000002067676836 */ /* 0x000fe20000000000 */
[----:B------:R4:W5:Y:S02]  /*1800*/  @P6 LDG.E.128 R216, desc[UR6][R34.64] ;  /* 0x0000000622d86981 */ /* 0x000964000c1e1d00 */
[----:B0-----:R-:W0:Y:S01]  /*1810*/  @P1 LDC.64 R38, c[0x0][0x3d0] ;  /* 0x0000f400ff261b82 */ /* 0x001e220000000a00 */
[----:B--2---:R-:W-:-:S04]  /*1820*/  @P5 IMAD.WIDE.U32 R26, R103, 0x10, R24 ;  /* 0x00000010671a5825 */ /* 0x004fc800078e0018 */
[----:B------:R-:W-:Y:S01]  /*1830*/  @P5 VIADD R103, R103, 0x20 ;  /* 0x0000002067675836 */ /* 0x000fe20000000000 */
[----:B------:R-:W5:Y:S02]  /*1840*/  @P5 LDG.E.128 R212, desc[UR6][R26.64] ;  /* 0x000000061ad45981 */ /* 0x000f64000c1e1d00 */
[----:B------:R-:W2:Y:S01]  /*1850*/  @P0 LDC.64 R24, c[0x0][0x3d0] ;  /* 0x0000f400ff180b82 */ /* 0x000ea20000000a00 */
[C---:B------:R-:W-:Y:S01]  /*1860*/  @P4 IMAD.WIDE.U32 R36, R103.reuse, 0x10, R36 ;  /* 0x0000001067244825 */ /* 0x040fe200078e0024 */
[----:B------:R-:W-:Y:S02]  /*1870*/  @P4 IADD3 R103, PT, PT, R103, 0x20, RZ ;  /* 0x0000002067674810 */ /* 0x000fe40007ffe0ff */
[----:B----4-:R-:W-:Y:S02]  /*1880*/  CS2R R34, SRZ ;  /* 0x0000000000227805 */ /* 0x010fe4000001ff00 */
[----:B------:R-:W-:Y:S02]  /*1890*/  CS2R R32, SRZ ;  /* 0x0000000000207805 */ /* 0x000fe4000001ff00 */
[----:B------:R-:W-:Y:S01]  /*18a0*/  CS2R R30, SRZ ;  /* 0x00000000001e7805 */ /* 0x000fe2000001ff00 */
[----:B------:R4:W5:Y:S01]  /*18b0*/  @P4 LDG.E.128 R208, desc[UR6][R36.64] ;  /* 0x0000000624d04981 */ /* 0x000962000c1e1d00 */
[----:B-1----:R-:W-:-:S04]  /*18c0*/  @P3 IMAD.WIDE.U32 R28, R103, 0x10, R28 ;  /* 0x00000010671c3825 */ /* 0x002fc800078e001c */
[----:B------:R-:W-:Y:S01]  /*18d0*/  @P3 VIADD R103, R103, 0x20 ;  /* 0x0000002067673836 */ /* 0x000fe20000000000 */
[----:B------:R1:W5:Y:S03]  /*18e0*/  @P3 LDG.E.128 R204, desc[UR6][R28.64] ;  /* 0x000000061ccc3981 */ /* 0x000366000c1e1d00 */
[----:B---3--:R-:W-:-:S04]  /*18f0*/  @P2 IMAD.WIDE.U32 R40, R103, 0x10, R40 ;  /* 0x0000001067282825 */ /* 0x008fc800078e0028 */
[----:B------:R-:W-:Y:S01]  /*1900*/  @P2 VIADD R103, R103, 0x20 ;  /* 0x0000002067672836 */ /* 0x000fe20000000000 */
[----:B------:R3:W5:Y:S03]  /*1910*/  @P2 LDG.E.128 R200, desc[UR6][R40.64] ;  /* 0x0000000628c82981 */ /* 0x000766000c1e1d00 */
[C---:B0-----:R-:W-:Y:S01]  /*1920*/  @P1 IMAD.WIDE.U32 R38, R103.reuse, 0x10, R38 ;  /* 0x0000001067261825 */ /* 0x041fe200078e0026 */
[----:B------:R-:W-:Y:S02]  /*1930*/  @P1 IADD3 R103, PT, PT, R103, 0x20, RZ ;  /* 0x0000002067671810 */ /* 0x000fe40007ffe0ff */
[----:B----4-:R-:W-:Y:S02]  /*1940*/  CS2R R36, SRZ ;  /* 0x0000000000247805 */ /* 0x010fe4000001ff00 */
[----:B-1----:R-:W-:Y:S02]  /*1950*/  CS2R R28, SRZ ;  /* 0x00000000001c7805 */ /* 0x002fe4000001ff00 */
[----:B------:R-:W-:Y:S01]  /*1960*/  CS2R R26, SRZ ;  /* 0x00000000001a7805 */ /* 0x000fe2000001ff00 */
[----:B------:R0:W5:Y:S01]  /*1970*/  @P1 LDG.E.128 R196, desc[UR6][R38.64] ;  /* 0x0000000626c41981 */ /* 0x000162000c1e1d00 */
[----:B--2---:R-:W-:Y:S01]  /*1980*/  @P0 IMAD.WIDE.U32 R24, R103, 0x10, R24 ;  /* 0x0000001067180825 */ /* 0x004fe200078e0018 */
[----:B---3--:R-:W-:-:S02]  /*1990*/  CS2R R40, SRZ ;  /* 0x0000000000287805 */ /* 0x008fc4000001ff00 */
[----:B------:R-:W-:Y:S02]  /*19a0*/  @P0 CS2R R94, SRZ ;  /* 0x00000000005e0805 */ /* 0x000fe4000001ff00 */
[----:B------:R-:W-:Y:S01]  /*19b0*/  @P0 CS2R R92, SRZ ;  /* 0x00000000005c0805 */ /* 0x000fe2000001ff00 */
[----:B------:R1:W5:Y:S01]  /*19c0*/  @P0 LDG.E.128 R96, desc[UR6][R24.64] ;  /* 0x0000000618600981 */ /* 0x000362000c1e1d00 */
[----:B0-----:R-:W-:Y:S02]  /*19d0*/  CS2R R38, SRZ ;  /* 0x0000000000267805 */ /* 0x001fe4000001ff00 */
[----:B-1----:R-:W-:-:S07]  /*19e0*/  CS2R R24, SRZ ;  /* 0x0000000000187805 */ /* 0x002fce000001ff00 */
.L_x_81595:
[----:B------:R-:W-:Y:S05]  /*19f0*/  BSYNC.RECONVERGENT B0 ;  /* 0x0000000000007941 */ /* 0x000fea0003800200 */
.L_x_81593:
[----:B------:R-:W0:Y:S02]  /*1a00*/  LDCU UR4, c[0x0][0x384] ;  /* 0x00007080ff0477ac */ /* 0x000e240008000800 */
[----:B0-----:R-:W-:-:S13]  /*1a10*/  ISETP.GE.AND P0, PT, R3, UR4, PT ;  /* 0x0000000403007c0c */ /* 0x001fda000bf06270 */
[----:B------:R-:W-:Y:S05]  /*1a20*/  @P0 EXIT ;  /* 0x000000000000094d */ /* 0x000fea0003800000 */
[----:B------:R-:W-:Y:S01]  /*1a30*/  IMAD.HI.U32 R105, R4, -0x2daee0ad, RZ ;  /* 0xd2511f5304697827 */ /* 0x000fe200078e00ff */
[----:B------:R-:W0:Y:S03]  /*1a40*/  LDCU UR8, c[0x0][0x404] ;  /* 0x00008080ff0877ac */ /* 0x000e260008000800 */
[C---:B------:R-:W-:Y:S01]  /*1a50*/  IMAD.HI.U32 R103, R0.reuse, -0x326172a9, RZ ;  /* 0xcd9e8d5700677827 */ /* 0x040fe200078e00ff */
[----:B------:R-:W-:Y:S01]  /*1a60*/  LOP3.LUT R105, R105, R23, RZ, 0x3c, !PT ;  /* 0x0000001769697212 */ /* 0x000fe200078e3cff */
[----:B------:R-:W1:Y:S02]  /*1a70*/  LDCU.U8 UR9, c[0x0][0x410] ;  /* 0x00008200ff0977ac */ /* 0x000e640008000000 */
[----:B------:R-:W-:Y:S01]  /*1a80*/  IMAD R106, R0, -0x326172a9, RZ ;  /* 0xcd9e8d57006a7824 */ /* 0x000fe200078e02ff */
[----:B------:R-:W-:Y:S01]  /*1a90*/  LOP3.LUT R103, R9, R103, R22, 0x96, !PT ;  /* 0x0000006709677212 */ /* 0x000fe200078e9616 */
        /* <DEDUP_REMOVED lines=8> */
[----:B------:R-:W-:Y:S01]  /*1b20*/  IMAD.HI.U32 R103, R5, -0x2daee0ad, RZ ;  /* 0xd2511f5305677827 */ /* 0x000fe200078e00ff */
[----:B------:R-:W4:Y:S03]  /*1b30*/  LDCU.64 UR4, c[0x0][0x3a0] ;  /* 0x00007400ff0477ac */ /* 0x000f260008000a00 */
        /* <DEDUP_REMOVED lines=50> */
[----:B01234-:R-:W-:-:S07]  /*1e60*/  IMAD R11, R21, -0x2daee0ad, RZ ;  /* 0xd2511f53150b7824 */ /* 0x01ffce00078e02ff */
.L_x_82855:
[----:B------:R-:W0:Y:S08]  /*1e70*/  LDC.64 R18, c[0x0][0x3f0] ;  /* 0x0000fc00ff127b82 */ /* 0x000e300000000a00 */
[----:B-1----:R-:W1:Y:S01]  /*1e80*/  LDC R21, c[0x0][0x388] ;  /* 0x0000e200ff157b82 */ /* 0x002e620000000800 */
[----:B0-----:R-:W-:-:S05]  /*1e90*/  IMAD.WIDE R18, R3, 0x4, R18 ;  /* 0x0000000403127825 */ /* 0x001fca00078e0212 */
[----:B--2---:R0:W2:Y:S02]  /*1ea0*/  LDG.E R20, desc[UR6][R18.64] ;  /* 0x0000000612147981 */ /* 0x0040a4000c1e1900 */
[----:B0-----:R-:W0:Y:S01]  /*1eb0*/  LDC.64 R18, c[0x0][0x3f8] ;  /* 0x0000fe00ff127b82 */ /* 0x001e220000000a00 */
[----:B---3--:R-:W3:Y:S01]  /*1ec0*/  S2R R252, SR_TID.X ;  /* 0x0000000000fc7919 */ /* 0x008ee20000002100 */
        /* <DEDUP_REMOVED lines=16> */
[----:B----4-:R-:W-:Y:S06]  /*1fd0*/  @!P5 BRA `(.L_x_81597) ;  /* 0x00000034009cd947 */ /* 0x010fec0003800000 */
[----:B------:R-:W-:Y:S04]  /*1fe0*/  BSSY.RECONVERGENT B1, `(.L_x_81598) ;  /* 0x0000005000017945 */ /* 0x000fe80003800200 */
[----:B------:R-:W-:Y:S05]  /*1ff0*/  @!P0 BRA `(.L_x_81599) ;  /* 0x00000000000c8947 */ /* 0x000fea0003800000 */
[----:B------:R-:W0:Y:S02]  /*2000*/  LDC.64 R100, c[0x0][0x390] ;  /* 0x0000e400ff647b82 */ /* 0x000e240000000a00 */
[----:B0-----:R-:W-:-:S06]  /*2010*/  IMAD.WIDE.U32 R100, R19, 0x10, R100 ;  /* 0x0000001013647825 */ /* 0x001fcc00078e0064 */
[----:B------:R-:W5:Y:S02]  /*2020*/  LDG.E.128 R100, desc[UR6][R100.64] ;  /* 0x0000000664647981 */ /* 0x000f64000c1e1d00 */
.L_x_81599:
[----:B------:R-:W-:Y:S05]  /*2030*/  BSYNC.RECONVERGENT B1 ;  /* 0x0000000000017941 */ /* 0x000fea0003800200 */
.L_x_81598:
        /* <DEDUP_REMOVED lines=28> */
.L_x_81606:
        /* <DEDUP_REMOVED lines=13> */
.L_x_81608:
[----:B------:R-:W-:Y:S05]  /*22d0*/  BSYNC.RECONVERGENT B4 ;  /* 0x0000000000047941 */ /* 0x000fea0003800200 */
.L_x_81607:
[----:B------:R-:W-:Y:S01]  /*22e0*/  LOP3.LUT R10, R9, R187, R23, 0x96, !PT ;  /* 0x000000bb090a7212 */ /* 0x000fe200078e9617 */
[----:B------:R-:W-:-:S04]  /*22f0*/  IMAD.WIDE.U32 R6, R0, -0x326172a9, RZ ;  /* 0xcd9e8d5700067825 */ /* 0x000fc800078e00ff */
[----:B------:R-:W-:Y:S01]  /*2300*/  VIADD R5, R22, 0x9e3779b9 ;  /* 0x9e3779b916057836 */ /* 0x000fe20000000000 */
[----:B------:R-:W-:Y:S01]  /*2310*/  LOP3.LUT R7, R8, R7, R22, 0x96, !PT ;  /* 0x0000000708077212 */ /* 0x000fe200078e9616 */
[----:B------:R-:W-:Y:S01]  /*2320*/  IMAD.WIDE.U32 R184, R10, -0x326172a9, RZ ;  /* 0xcd9e8d570ab87825 */ /* 0x000fe200078e00ff */
[----:B------:R-:W-:-:S03]  /*2330*/  IADD3 R10, PT, PT, R23, -0x4498517b, RZ ;  /* 0xbb67ae85170a7810 */ /* 0x000fc60007ffe0ff */
[----:B------:R-:W-:Y:S01]  /*2340*/  IMAD.MOV.U32 R12, RZ, RZ, R11 ;  /* 0x000000ffff0c7224 */ /* 0x000fe200078e000b */
        /* <DEDUP_REMOVED lines=49> */
[----:B------:R-:W-:Y:S01]  /*2660*/  VIADD R5, R23, 0x96a522ad ;  /* 0x96a522ad17057836 */ /* 0x000fe20000000000 */
[----:B------:R-:W-:Y:S01]  /*2670*/  LOP3.LUT R6, R7, R6, R187, 0x96, !PT ;  /* 0x0000000607067212 */ /* 0x000fe200078e96bb */
[----:B------:R-:W-:Y:S02]  /*2680*/  IMAD.MOV.U32 R10, RZ, RZ, R186 ;  /* 0x000000ffff0a7224 */ /* 0x000fe400078e00ba */
[----:B------:R-:W-:Y:S01]  /*2690*/  IMAD.MOV.U32 R184, RZ, RZ, RZ ;  /* 0x000000ffffb87224 */ /* 0x000fe200078e00ff */
[----:B------:R-:W-:-:S07]  /*26a0*/  LOP3.LUT R5, R5, R232, R185, 0x96, !PT ;  /* 0x000000e805057212 */ /* 0x000fce00078e96b9 */
.L_x_81605:
[----:B------:R-:W-:Y:S05]  /*26b0*/  BSYNC.RECONVERGENT B3 ;  /* 0x0000000000037941 */ /* 0x000fea0003800200 */
.L_x_81604:
[----:B------:R-:W-:Y:S01]  /*26c0*/  HFMA2 R11, -RZ, RZ, 0.1171875, 0 ;  /* 0x2f800000ff0b7431 */ /* 0x000fe200000001ff */
[----:B------:R-:W-:-:S05]  /*26d0*/  I2FP.F32.U32 R7, R12 ;  /* 0x0000000c00077245 */ /* 0x000fca0000201000 */
[----:B------:R-:W-:-:S05]  /*26e0*/  FFMA.FTZ R7, R7, R11, 1.1641532182693481445e-10 ;  /* 0x2f00000007077423 */ /* 0x000fca000001000b */
[----:B------:R-:W-:Y:S01]  /*26f0*/  FSETP.GTU.FTZ.AND P2, PT, R7, UR8, PT ;  /* 0x0000000807007c0b */ /* 0x000fe2000bf5c000 */
[----:B-----5:R-:W-:-:S04]  /*2700*/  FMUL.FTZ R7, R100, UR11 ;  /* 0x0000000b64077c20 */ /* 0x020fc80008410000 */
[----:B------:R-:W-:-:S05]  /*2710*/  FMUL.FTZ R7, R7, UR10 ;  /* 0x0000000a07077c20 */ /* 0x000fca0008410000 */
[----:B------:R-:W-:-:S05]  /*2720*/  FSEL R7, R7, RZ, !P2 ;  /* 0x000000ff07077208 */ /* 0x000fca0005000000 */
[----:B------:R-:W-:Y:S01]  /*2730*/  FADD.FTZ R104, R104, R7 ;  /* 0x0000000768687221 */ /* 0x000fe20000010000 */
[----:B------:R-:W-:-:S04]  /*2740*/  SEL R7, RZ, 0x1, P2 ;  /* 0x00000001ff077807 */ /* 0x000fc80001000000 */
[----:B------:R-:W-:-:S07]  /*2750*/  PRMT R12, R7, 0x7610, R12 ;  /* 0x00007610070c7816 */ /* 0x000fce000000000c */
.L_x_81603:
[----:B------:R-:W-:Y:S05]  /*2760*/  BSYNC.RECONVERGENT B2 ;  /* 0x0000000000027941 */ /* 0x000fea0003800200 */
.L_x_81602:
        /* <DEDUP_REMOVED lines=20> */
.L_x_81613:
        /* <DEDUP_REMOVED lines=13> */
.L_x_81615:
[----:B------:R-:W-:Y:S05]  /*2980*/  BSYNC.RECONVERGENT B4 ;  /* 0x0000000000047941 */ /* 0x000fea0003800200 */
.L_x_81614:
        /* <DEDUP_REMOVED lines=22> */
[----:B------:R-:W-:-:S04]  /*2af0*/  IMAD.WIDE.U32 R184, R5, -0x326172a9, RZ ;  /* 0xcd9e8d5705b87825 */ /* 0x000fc800078e00ff */
[----:B------:R-:W-:-:S05]  /*2b00*/  VIADD R5, R22, 0x78dde6e4 ;  /* 0x78dde6e416057836 */ /* 0x000fca0000000000 */
[----:B------:R-:W-:Y:S01]  /*2b10*/  LOP3.LUT R5, R5, R10, R185, 0x96, !PT ;  /* 0x0000000a05057212 */ /* 0x000fe200078e96b9 */
[----:B------:R-:W-:-:S05]  /*2b20*/  IMAD.WIDE.U32 R10, R11, -0x2daee0ad, RZ ;  /* 0xd2511f530b0a7825 */ /* 0x000fca00078e00ff */
        /* <DEDUP_REMOVED lines=23> */
[----:B------:R-:W-:-:S04]  /*2ca0*/  VIADD R7, R23, 0xdb3d7428 ;  /* 0xdb3d742817077836 */ /* 0x000fc80000000000 */
[----:B------:R-:W-:Y:S01]  /*2cb0*/  IMAD.WIDE.U32 R184, R5, -0x2daee0ad, RZ ;  /* 0xd2511f5305b87825 */ /* 0x000fe200078e00ff */
[----:B------:R-:W-:Y:S02]  /*2cc0*/  LOP3.LUT R7, R7, R10, R187, 0x96, !PT ;  /* 0x0000000a07077212 */ /* 0x000fe400078e96bb */
[----:B------:R-:W-:-:S03]  /*2cd0*/  IADD3 R5, PT, PT, R23, -0x695add53, RZ ;  /* 0x96a522ad17057810 */ /* 0x000fc60007ffe0ff */
[----:B------:R-:W-:Y:S01]  /*2ce0*/  IMAD.WIDE.U32 R10, R7, -0x326172a9, RZ ;  /* 0xcd9e8d57070a7825 */ /* 0x000fe200078e00ff */
[----:B------:R-:W-:-:S03]  /*2cf0*/  LOP3.LUT R5, R5, R186, R185, 0x96, !PT ;  /* 0x000000ba05057212 */ /* 0x000fc600078e96b9 */
[----:B------:R-:W-:Y:S02]  /*2d00*/  HFMA2 R185, -RZ, RZ, 0, 0 ;  /* 0x00000000ffb97431 */ /* 0x000fe400000001ff */
[----:B------:R-:W-:-:S05]  /*2d10*/  VIADD R7, R22, 0x8ff34781 ;  /* 0x8ff3478116077836 */ /* 0x000fca0000000000 */
[----:B------:R-:W-:Y:S01]  /*2d20*/  LOP3.LUT R6, R7, R6, R11, 0x96, !PT ;  /* 0x0000000607067212 */ /* 0x000fe200078e960b */
[----:B------:R-:W-:Y:S02]  /*2d30*/  IMAD.MOV.U32 R7, RZ, RZ, R184 ;  /* 0x000000ffff077224 */ /* 0x000fe400078e00b8 */
[----:B------:R-:W-:-:S07]  /*2d40*/  IMAD.MOV.U32 R11, RZ, RZ, R21 ;  /* 0x000000ffff0b7224 */ /* 0x000fce00078e0015 */
.L_x_81612:
[----:B------:R-:W-:Y:S05]  /*2d50*/  BSYNC.RECONVERGENT B3 ;  /* 0x0000000000037941 */ /* 0x000fea0003800200 */
.L_x_81611:
[----:B------:R-:W-:Y:S01]  /*2d60*/  I2FP.F32.U32 R11, R11 ;  /* 0x0000000b000b7245 */ /* 0x000fe20000201000 */
[----:B------:R-:W-:-:S04]  /*2d70*/  IMAD.MOV.U32 R13, RZ, RZ, 0x2f800000 ;  /* 0x2f800000ff0d7424 */ /* 0x000fc800078e00ff */
        /* <DEDUP_REMOVED lines=8> */
.L_x_81610:
[----:B------:R-:W-:Y:S05]  /*2e00*/  BSYNC.RECONVERGENT B2 ;  /* 0x0000000000027941 */ /* 0x000fea0003800200 */
.L_x_81609:
        /* <DEDUP_REMOVED lines=20> */
.L_x_81620:
        /* <DEDUP_REMOVED lines=13> */
.L_x_81622:
[----:B------:R-:W-:Y:S05]  /*3020*/  BSYNC.RECONVERGENT B4 ;  /* 0x0000000000047941 */ /* 0x000fea0003800200 */
.L_x_81621:
        /* <DEDUP_REMOVED lines=59> */
[----:B------:R-:W-:-:S07]  /*33e0*/  LOP3.LUT R5, R5, R186, R185, 0x96, !PT ;  /* 0x000000ba05057212 */ /* 0x000fce00078e96b9 */
.L_x_81619:
[----:B------:R-:W-:Y:S05]  /*33f0*/  BSYNC.RECONVERGENT B3 ;  /* 0x0000000000037941 */ /* 0x000fea0003800200 */
.L_x_81618:
        /* <DEDUP_REMOVED lines=10> */
.L_x_81617:
[----:B------:R-:W-:Y:S05]  /*34a0*/  BSYNC.RECONVERGENT B2 ;  /* 0x0000000000027941 */ /* 0x000fea0003800200 */
.L_x_81616:
        /* <DEDUP_REMOVED lines=19> */
.L_x_81626:
        /* <DEDUP_REMOVED lines=13> */
.L_x_81628:
[----:B------:R-:W-:Y:S05]  /*36b0*/  BSYNC.RECONVERGENT B3 ;  /* 0x0000000000037941 */ /* 0x000fea0003800200 */
.L_x_81627:
        /* <DEDUP_REMOVED lines=56> */
[----:B------:R-:W-:Y:S02]  /*3a40*/  VIADD R5, R23, 0x96a522ad ;  /* 0x96a522ad17057836 */ /* 0x000fe40000000000 */
[----:B------:R-:W-:Y:S01]  /*3a50*/  IMAD.MOV.U32 R21, RZ, RZ, R184 ;  /* 0x000000ffff157224 */ /* 0x000fe200078e00b8 */
[----:B------:R-:W-:Y:S01]  /*3a60*/  LOP3.LUT R6, R7, R6, R187, 0x96, !PT ;  /* 0x0000000607067212 */ /* 0x000fe200078e96bb */
[----:B------:R-:W-:Y:S01]  /*3a70*/  HFMA2 R7, -RZ, RZ, 0, 0 ;  /* 0x00000000ff077431 */ /* 0x000fe200000001ff */
[----:B------:R-:W-:-:S07]  /*3a80*/  LOP3.LUT R5, R5, R232, R185, 0x96, !PT ;  /* 0x000000e805057212 */ /* 0x000fce00078e96b9 */
.L_x_81625:
[----:B------:R-:W-:Y:S05]  /*3a90*/  BSYNC.RECONVERGENT B2 ;  /* 0x0000000000027941 */ /* 0x000fea0003800200 */
.L_x_81624:
        /* <DEDUP_REMOVED lines=9> */
[----:B------:R-:W-:Y:S01]  /*3b30*/  PRMT R15, R11, 0x7610, R15 ;  /* 0x000076100b0f7816 */ /* 0x000fe2000000000f */
[----:B------:R-:W-:Y:S06]  /*3b40*/  BRA `(.L_x_81623) ;  /* 0x00000018006c7947 */ /* 0x000fec0003800000 */
.L_x_81601:
        /* <DEDUP_REMOVED lines=21> */
.L_x_81633:
        /* <DEDUP_REMOVED lines=13> */
.L_x_81635:
[----:B------:R-:W-:Y:S05]  /*3d70*/  BSYNC.RECONVERGENT B4 ;  /* 0x0000000000047941 */ /* 0x000fea0003800200 */
.L_x_81634:
        /* <DEDUP_REMOVED lines=57> */
[----:B------:R-:W-:Y:S02]  /*4110*/  HFMA2 R106, -RZ, RZ, 0, 0 ;  /* 0x00000000ff6a7431 */ /* 0x000fe400000001ff */
[----:B------:R-:W-:Y:S01]  /*4120*/  IMAD.MOV.U32 R21, RZ, RZ, R104 ;  /* 0x000000ffff157224 */ /* 0x000fe200078e0068 */
[----:B------:R-:W-:Y:S02]  /*4130*/  LOP3.LUT R6, R7, R6, R107, 0x96, !PT ;  /* 0x0000000607067212 */ /* 0x000fe400078e966b */
[----:B------:R-:W-:-:S07]  /*4140*/  LOP3.LUT R5, R5, R184, R105, 0x96, !PT ;  /* 0x000000b805057212 */ /* 0x000fce00078e9669 */
.L_x_81632:
[----:B------:R-:W-:Y:S05]  /*4150*/  BSYNC.RECONVERGENT B3 ;  /* 0x0000000000037941 */ /* 0x000fea0003800200 */
.L_x_81631:
[----:B------:R-:W-:Y:S01]  /*4160*/  I2FP.F32.U32 R7, R12 ;  /* 0x0000000c00077245 */ /* 0x000fe20000201000 */
[----:B------:R-:W-:-:S04]  /*4170*/  IMAD.MOV.U32 R11, RZ, RZ, 0x2f800000 ;  /* 0x2f800000ff0b7424 */ /* 0x000fc800078e00ff */
[----:B------:R-:W-:-:S05]  /*4180*/  FFMA.FTZ R7, R7, R11, 1.1641532182693481445e-10 ;  /* 0x2f00000007077423 */ /* 0x000fca000001000b */
[----:B------:R-:W-:Y:S01]  /*4190*/  FSETP.GTU.FTZ.AND P1, PT, R7, UR8, PT ;  /* 0x0000000807007c0b */ /* 0x000fe2000bf3c000 */
[----:B-----5:R-:W-:-:S04]  /*41a0*/  FMUL.FTZ R7, R100, UR11 ;  /* 0x0000000b64077c20 */ /* 0x020fc80008410000 */
[----:B------:R-:W-:Y:S01]  /*41b0*/  FMUL.FTZ R11, R7, UR10 ;  /* 0x0000000a070b7c20 */ /* 0x000fe20008410000 */
[----:B------:R-:W-:-:S04]  /*41c0*/  SEL R7, RZ, 0x1, P1 ;  /* 0x00000001ff077807 */ /* 0x000fc80000800000 */
[----:B------:R-:W-:Y:S02]  /*41d0*/  FSEL R104, R11, RZ, !P1 ;  /* 0x000000ff0b687208 */ /* 0x000fe40004800000 */
[----:B------:R-:W-:-:S07]  /*41e0*/  PRMT R12, R7, 0x7610, R12 ;  /* 0x00007610070c7816 */ /* 0x000fce000000000c */
.L_x_81630:
[----:B------:R-:W-:Y:S05]  /*41f0*/  BSYNC.RECONVERGENT B2 ;  /* 0x0000000000027941 */ /* 0x000fea0003800200 */
.L_x_81629:
        /* <DEDUP_REMOVED lines=17> */
.L_x_81640:
        /* <DEDUP_REMOVED lines=13> */
.L_x_81642:
[----:B------:R-:W-:Y:S05]  /*43e0*/  BSYNC.RECONVERGENT B4 ;  /* 0x0000000000047941 */ /* 0x000fea0003800200 */
.L_x_81641:
        /* <DEDUP_REMOVED lines=25> */
[----:B------:R-:W-:-:S05]  /*4580*/  IMAD.WIDE.U32 R10, R11, -0x2daee0ad, RZ ;  /* 0xd2511f530b0a7825 */ /* 0x000fca00078e00ff */
        /* <DEDUP_REMOVED lines=23> */
[----:B------:R-:W-:-:S04]  /*4700*/  VIADD R7, R23, 0xdb3d7428 ;  /* 0xdb3d742817077836 */ /* 0x000fc80000000000 */
[----:B------:R-:W-:Y:S01]  /*4710*/  IMAD.WIDE.U32 R106, R5, -0x2daee0ad, RZ ;  /* 0xd2511f53056a7825 */ /* 0x000fe200078e00ff */
[----:B------:R-:W-:-:S03]  /*4720*/  LOP3.LUT R7, R7, R10, R185, 0x96, !PT ;  /* 0x0000000a07077212 */ /* 0x000fc600078e96b9 */
[----:B------:R-:W-:Y:S02]  /*4730*/  VIADD R5, R23, 0x96a522ad ;  /* 0x96a522ad17057836 */ /* 0x000fe40000000000 */
[----:B------:R-:W-:Y:S01]  /*4740*/  IMAD.WIDE.U32 R10, R7, -0x326172a9, RZ ;  /* 0xcd9e8d57070a7825 */ /* 0x000fe200078e00ff */
[----:B------:R-:W-:Y:S02]  /*4750*/  IADD3 R7, PT, PT, R22, -0x700cb87f, RZ ;  /* 0x8ff3478116077810 */ /* 0x000fe40007ffe0ff */
[----:B------:R-:W-:Y:S02]  /*4760*/  LOP3.LUT R5, R5, R184, R107, 0x96, !PT ;  /* 0x000000b805057212 */ /* 0x000fe400078e966b */
[----:B------:R-:W-:Y:S01]  /*4770*/  LOP3.LUT R6, R7, R6, R11, 0x96, !PT ;  /* 0x0000000607067212 */ /* 0x000fe200078e960b */
[----:B------:R-:W-:Y:S01]  /*4780*/  IMAD.MOV.U32 R11, RZ, RZ, R21 ;  /* 0x000000ffff0b7224 */ /* 0x000fe200078e0015 */
[----:B------:R-:W-:Y:S01]  /*4790*/  MOV R21, R106 ;  /* 0x0000006a00157202 */ /* 0x000fe20000000f00 */
[----:B------:R-:W-:-:S07]  /*47a0*/  IMAD.MOV.U32 R7, RZ, RZ, RZ ;  /* 0x000000ffff077224 */ /* 0x000fce00078e00ff */
.L_x_81639:
[----:B------:R-:W-:Y:S05]  /*47b0*/  BSYNC.RECONVERGENT B3 ;  /* 0x0000000000037941 */ /* 0x000fea0003800200 */
.L_x_81638:
        /* <DEDUP_REMOVED lines=9> */
.L_x_81637:
[----:B------:R-:W-:Y:S05]  /*4850*/  BSYNC.RECONVERGENT B2 ;  /* 0x0000000000027941 */ /* 0x000fea0003800200 */
.L_x_81636:
        /* <DEDUP_REMOVED lines=17> */
.L_x_81647:
        /* <DEDUP_REMOVED lines=13> */
.L_x_81649:
[----:B------:R-:W-:Y:S05]  /*4a40*/  BSYNC.RECONVERGENT B4 ;  /* 0x0000000000047941 */ /* 0x000fea0003800200 */
.L_x_81648:
        /* <DEDUP_REMOVED lines=25> */
[----:B------:R-:W-:-:S05]  /*4be0*/  IMAD.WIDE.U32 R10, R11, -0x2daee0ad, RZ ;  /* 0xd2511f530b0a7825 */ /* 0x000fca00078e00ff */
        /* <DEDUP_REMOVED lines=19> */
[----:B------:R-:W-:Y:S02]  /*4d20*/  MOV R14, R21 ;  /* 0x00000015000e7202 */ /* 0x000fe40000000f00 */
[----:B------:R-:W-:Y:S01]  /*4d30*/  LOP3.LUT R6, R5, R6, R11, 0x96, !PT ;  /* 0x0000000605067212 */ /* 0x000fe200078e960b */
[----:B------:R-:W-:-:S04]  /*4d40*/  VIADD R5, R22, 0xf1bbcdc8 ;  /* 0xf1bbcdc816057836 */ /* 0x000fc80000000000 */
[----:B------:R-:W-:-:S05]  /*4d50*/  IMAD.WIDE.U32 R6, R6, -0x326172a9, RZ ;  /* 0xcd9e8d5706067825 */ /* 0x000fca00078e00ff */
[----:B------:R-:W-:Y:S02]  /*4d60*/  LOP3.LUT R5, R5, R106, R7, 0x96, !PT ;  /* 0x0000006a05057212 */ /* 0x000fe400078e9607 */
[----:B------:R-:W-:-:S03]  /*4d70*/  IADD3 R7, PT, PT, R23, -0x24c28bd8, RZ ;  /* 0xdb3d742817077810 */ /* 0x000fc60007ffe0ff */
[----:B------:R-:W-:Y:S01]  /*4d80*/  IMAD.WIDE.U32 R106, R5, -0x2daee0ad, RZ ;  /* 0xd2511f53056a7825 */ /* 0x000fe200078e00ff */
[----:B------:R-:W-:-:S03]  /*4d90*/  LOP3.LUT R7, R7, R10, R185, 0x96, !PT ;  /* 0x0000000a07077212 */ /* 0x000fc600078e96b9 */
[----:B------:R-:W-:Y:S02]  /*4da0*/  VIADD R5, R23, 0x96a522ad ;  /* 0x96a522ad17057836 */ /* 0x000fe40000000000 */
[----:B------:R-:W-:-:S03]  /*4db0*/  IMAD.WIDE.U32 R10, R7, -0x326172a9, RZ ;  /* 0xcd9e8d57070a7825 */ /* 0x000fc600078e00ff */
[----:B------:R-:W-:Y:S01]  /*4dc0*/  LOP3.LUT R5, R5, R184, R107, 0x96, !PT ;  /* 0x000000b805057212 */ /* 0x000fe200078e966b */
[----:B------:R-:W-:Y:S02]  /*4dd0*/  VIADD R7, R22, 0x8ff34781 ;  /* 0x8ff3478116077836 */ /* 0x000fe40000000000 */
[----:B------:R-:W-:-:S03]  /*4de0*/  IMAD.MOV.U32 R21, RZ, RZ, R106 ;  /* 0x000000ffff157224 */ /* 0x000fc600078e006a */
[----:B------:R-:W-:Y:S01]  /*4df0*/  LOP3.LUT R6, R7, R6, R11, 0x96, !PT ;  /* 0x0000000607067212 */ /* 0x000fe200078e960b */
[----:B------:R-:W-:-:S07]  /*4e00*/  IMAD.MOV.U32 R11, RZ, RZ, RZ ;  /* 0x000000ffff0b7224 */ /* 0x000fce00078e00ff */
.L_x_81646:
[----:B------:R-:W-:Y:S05]  /*4e10*/  BSYNC.RECONVERGENT B3 ;  /* 0x0000000000037941 */ /* 0x000fea0003800200 */
.L_x_81645:
[----:B------:R-:W-:Y:S01]  /*4e20*/  I2FP.F32.U32 R7, R14 ;  /* 0x0000000e00077245 */ /* 0x000fe20000201000 */
[----:B------:R-:W-:-:S05]  /*4e30*/  HFMA2 R14, -RZ, RZ, 0.1171875, 0 ;  /* 0x2f800000ff0e7431 */ /* 0x000fca00000001ff */
[----:B------:R-:W-:-:S05]  /*4e40*/  FFMA.FTZ R7, R7, R14, 1.1641532182693481445e-10 ;  /* 0x2f00000007077423 */ /* 0x000fca000001000e */
[----:B------:R-:W-:Y:S01]  /*4e50*/  FSETP.GTU.FTZ.AND P1, PT, R7, UR8, PT ;  /* 0x0000000807007c0b */ /* 0x000fe2000bf3c000 */
[----:B-----5:R-:W-:-:S04]  /*4e60*/  FMUL.FTZ R7, R102, UR11 ;  /* 0x0000000b66077c20 */ /* 0x020fc80008410000 */
[----:B------:R-:W-:Y:S01]  /*4e70*/  FMUL.FTZ R14, R7, UR10 ;  /* 0x0000000a070e7c20 */ /* 0x000fe20008410000 */
[----:B------:R-:W-:-:S04]  /*4e80*/  SEL R7, RZ, 0x1, P1 ;  /* 0x00000001ff077807 */ /* 0x000fc80000800000 */
[----:B------:R-:W-:Y:S02]  /*4e90*/  FSEL R106, R14, RZ, !P1 ;  /* 0x000000ff0e6a7208 */ /* 0x000fe40004800000 */
[----:B------:R-:W-:-:S07]  /*4ea0*/  PRMT R14, R7, 0x7610, R14 ;  /* 0x00007610070e7816 */ /* 0x000fce000000000e */
.L_x_81644:
[----:B------:R-:W-:Y:S05]  /*4eb0*/  BSYNC.RECONVERGENT B2 ;  /* 0x0000000000027941 */ /* 0x000fea0003800200 */
.L_x_81643:
        /* <DEDUP_REMOVED lines=16> */
.L_x_81652:
        /* <DEDUP_REMOVED lines=13> */
.L_x_81654:
[----:B------:R-:W-:Y:S05]  /*5090*/  BSYNC.RECONVERGENT B3 ;  /* 0x0000000000037941 */ /* 0x000fea0003800200 */
.L_x_81653:
        /* <DEDUP_REMOVED lines=46> */
[----:B------:R-:W-:Y:S01]  /*5380*/  IMAD.MOV.U32 R15, RZ, RZ, R21 ;  /* 0x000000ffff0f7224 */ /* 0x000fe200078e0015 */
[----:B------:R-:W-:-:S03]  /*5390*/  IADD3 R5, PT, PT, R22, -0xe443238, RZ ;  /* 0xf1bbcdc816057810 */ /* 0x000fc60007ffe0ff */
[----:B------:R-:W-:-:S05]  /*53a0*/  IMAD.WIDE.U32 R6, R6, -0x326172a9, RZ ;  /* 0xcd9e8d5706067825 */ /* 0x000fca00078e00ff */
[----:B------:R-:W-:Y:S01]  /*53b0*/  LOP3.LUT R5, R5, R184, R7, 0x96, !PT ;  /* 0x000000b805057212 */ /* 0x000fe200078e9607 */
[----:B------:R-:W-:-:S04]  /*53c0*/  VIADD R7, R23, 0xdb3d7428 ;  /* 0xdb3d742817077836 */ /* 0x000fc80000000000 */
[----:B------:R-:W-:Y:S01]  /*53d0*/  IMAD.WIDE.U32 R184, R5, -0x2daee0ad, RZ ;  /* 0xd2511f5305b87825 */ /* 0x000fe200078e00ff */
[----:B------:R-:W-:Y:S02]  /*53e0*/  LOP3.LUT R7, R7, R10, R187, 0x96, !PT ;  /* 0x0000000a07077212 */ /* 0x000fe400078e96bb */
[----:B------:R-:W-:Y:S01]  /*53f0*/  IADD3 R5, PT, PT, R23, -0x695add53, RZ ;  /* 0x96a522ad17057810 */ /* 0x000fe20007ffe0ff */
[----:B------:R-:W-:Y:S02]  /*5400*/  IMAD.MOV.U32 R21, RZ, RZ, R184 ;  /* 0x000000ffff157224 */ /* 0x000fe400078e00b8 */
[----:B------:R-:W-:Y:S01]  /*5410*/  IMAD.WIDE.U32 R10, R7, -0x326172a9, RZ ;  /* 0xcd9e8d57070a7825 */ /* 0x000fe200078e00ff */
[----:B------:R-:W-:-:S03]  /*5420*/  LOP3.LUT R5, R5, R186, R185, 0x96, !PT ;  /* 0x000000ba05057212 */ /* 0x000fc600078e96b9 */
[----:B------:R-:W-:-:S05]  /*5430*/  VIADD R7, R22, 0x8ff34781 ;  /* 0x8ff3478116077836 */ /* 0x000fca0000000000 */
[----:B------:R-:W-:Y:S01]  /*5440*/  LOP3.LUT R6, R7, R6, R11, 0x96, !PT ;  /* 0x0000000607067212 */ /* 0x000fe200078e960b */
[----:B------:R-:W-:-:S07]  /*5450*/  HFMA2 R7, -RZ, RZ, 0, 0 ;  /* 0x00000000ff077431 */ /* 0x000fce00000001ff */
.L_x_81651:
[----:B------:R-:W-:Y:S05]  /*5460*/  BSYNC.RECONVERGENT B2 ;  /* 0x0000000000027941 */ /* 0x000fea0003800200 */
.L_x_81650:
        /* <DEDUP_REMOVED lines=9> */
.L_x_81623:
[----:B------:R-:W-:Y:S05]  /*5500*/  BSYNC.RECONVERGENT B1 ;  /* 0x0000000000017941 */ /* 0x000fea0003800200 */
.L_x_81600:
[----:B------:R-:W0:Y:S01]  /*5510*/  LDC.64 R184, c[0x0][0x3a8] ;  /* 0x0000ea00ffb87b82 */ /* 0x000e220000000a00 */
[----:B------:R-:W-:Y:S01]  /*5520*/  BSSY.RECONVERGENT B1, `(.L_x_81655) ;  /* 0x0000010000017945 */ /* 0x000fe20003800200 */
[----:B------:R-:W-:Y:S02]  /*5530*/  IMAD.MOV.U32 R11, RZ, RZ, R21 ;  /* 0x000000ffff0b7224 */ /* 0x000fe400078e0015 */
[----:B0-----:R-:W-:-:S05]  /*5540*/  IMAD.WIDE.U32 R184, R18, 0x10, R184 ;  /* 0x0000001012b87825 */ /* 0x001fca00078e00b8 */
[----:B-----5:R0:W-:Y:S01]  /*5550*/  STG.E.128 desc[UR6][R184.64], R104 ;  /* 0x00000068b8007986 */ /* 0x0201e2000c101d06 */
[----:B------:R-:W-:Y:S05]  /*5560*/  @!P0 BRA `(.L_x_81656) ;  /* 0x00000000002c8947 */ /* 0x000fea0003800000 */
[----:B------:R-:W-:Y:S02]  /*5570*/  SHF.L.U32 R21, R14, 0x10, RZ ;  /* 0x000000100e157819 */ /* 0x000fe400000006ff */
[----:B0-----:R-:W-:Y:S02]  /*5580*/  LOP3.LUT R184, R15, 0xffff, RZ, 0xc0, !PT ;  /* 0x0000ffff0fb87812 */ /* 0x001fe400078ec0ff */
[----:B------:R-:W-:-:S05]  /*5590*/  LOP3.LUT R21, R21, 0xff0000, RZ, 0xc0, !PT ;  /* 0x00ff000015157812 */ /* 0x000fca00078ec0ff */
[----:B------:R-:W-:Y:S01]  /*55a0*/  IMAD R21, R184, 0x1000000, R21 ;  /* 0x01000000b8157824 */ /* 0x000fe200078e0215 */
[----:B------:R-:W-:-:S05]  /*55b0*/  LOP3.LUT R184, R13, 0xff, RZ, 0xc0, !PT ;  /* 0x000000ff0db87812 */ /* 0x000fca00078ec0ff */
[----:B------:R-:W-:Y:S01]  /*55c0*/  IMAD R21, R184, 0x100, R21 ;  /* 0x00000100b8157824 */ /* 0x000fe200078e0215 */
[----:B------:R-:W-:-:S04]  /*55d0*/  LOP3.LUT R184, R12, 0xff, RZ, 0xc0, !PT ;  /* 0x000000ff0cb87812 */ /* 0x000fc800078ec0ff */
[----:B------:R-:W-:Y:S02]  /*55e0*/  IADD3 R21, PT, PT, R21, R184, RZ ;  /* 0x000000b815157210 */ /* 0x000fe40007ffe0ff */
[----:B------:R-:W0:Y:S02]  /*55f0*/  LDC.64 R184, c[0x0][0x3b0] ;  /* 0x0000ec00ffb87b82 */ /* 0x000e240000000a00 */
[----:B0-----:R-:W-:-:S05]  /*5600*/  IMAD.WIDE.U32 R184, R19, 0x4, R184 ;  /* 0x0000000413b87825 */ /* 0x001fca00078e00b8 */
[----:B------:R1:W-:Y:S02]  /*5610*/  STG.E desc[UR6][R184.64], R21 ;  /* 0x00000015b8007986 */ /* 0x0003e4000c101906 */
.L_x_81656:
[----:B------:R-:W-:Y:S05]  /*5620*/  BSYNC.RECONVERGENT B1 ;  /* 0x0000000000017941 */ /* 0x000fea0003800200 */
.L_x_81655:
[----:B------:R-:W-:Y:S02]  /*5630*/  VIADD R18, R18, 0x20 ;  /* 0x0000002012127836 */ /* 0x000fe40000000000 */
[----:B------:R-:W-:-:S07]  /*5640*/  VIADD R19, R19, 0x20 ;  /* 0x0000002013137836 */ /* 0x000fce0000000000 */
.L_x_81597:
[----:B------:R-:W-:Y:S05]  /*5650*/  BSYNC.RECONVERGENT B0 ;  /* 0x0000000000007941 */ /* 0x000fea0003800200 */
.L_x_81596:
        /* <DEDUP_REMOVED lines=10> */
.L_x_81660:
[----:B------:R-:W-:Y:S05]  /*5700*/  BSYNC.RECONVERGENT B1 ;  /* 0x0000000000017941 */ /* 0x000fea0003800200 */
.L_x_81659:
        /* <DEDUP_REMOVED lines=9> */
[----:B01----:R-:W-:Y:S01]  /*57a0*/  @!P1 MOV R184, R7 ;  /* 0x0000000700b89202 */ /* 0x003fe20000000f00 */
        /* <DEDUP_REMOVED lines=18> */
.L_x_81667:
        /* <DEDUP_REMOVED lines=13> */
.L_x_81669:
[----:B------:R-:W-:Y:S05]  /*59a0*/  BSYNC.RECONVERGENT B4 ;  /* 0x0000000000047941 */ /* 0x000fea0003800200 */
.L_x_81668:
        /* <DEDUP_REMOVED lines=57> */
[----:B------:R-:W-:Y:S02]  /*5d40*/  IMAD.MOV.U32 R21, RZ, RZ, R184 ;  /* 0x000000ffff157224 */ /* 0x000fe400078e00b8 */
[----:B------:R-:W-:Y:S01]  /*5d50*/  HFMA2 R184, -RZ, RZ, 0, 0 ;  /* 0x00000000ffb87431 */ /* 0x000fe200000001ff */
[----:B------:R-:W-:Y:S02]  /*5d60*/  LOP3.LUT R6, R7, R6, R187, 0x96, !PT ;  /* 0x0000000607067212 */ /* 0x000fe400078e96bb */
[----:B------:R-:W-:-:S07]  /*5d70*/  LOP3.LUT R5, R5, R232, R185, 0x96, !PT ;  /* 0x000000e805057212 */ /* 0x000fce00078e96b9 */
.L_x_81666:
[----:B------:R-:W-:Y:S05]  /*5d80*/  BSYNC.RECONVERGENT B3 ;  /* 0x0000000000037941 */ /* 0x000fea0003800200 */
.L_x_81665:
        /* <DEDUP_REMOVED lines=10> */
.L_x_81664:
[----:B------:R-:W-:Y:S05]  /*5e30*/  BSYNC.RECONVERGENT B2 ;  /* 0x0000000000027941 */ /* 0x000fea0003800200 */
.L_x_81663:
        /* <DEDUP_REMOVED lines=20> */
.L_x_81674:
        /* <DEDUP_REMOVED lines=13> */
.L_x_81676:
[----:B------:R-:W-:Y:S05]  /*6050*/  BSYNC.RECONVERGENT B4 ;  /* 0x0000000000047941 */ /* 0x000fea0003800200 */
.L_x_81675:
        /* <DEDUP_REMOVED lines=55> */
[----:B------:R-:W-:Y:S01]  /*63d0*/  LOP3.LUT R5, R5, R186, R185, 0x96, !PT ;  /* 0x000000ba05057212 */ /* 0x000fe200078e96b9 */
[----:B------:R-:W-:Y:S01]  /*63e0*/  IMAD.MOV.U32 R185, RZ, RZ, RZ ;  /* 0x000000ffffb97224 */ /* 0x000fe200078e00ff */
[----:B------:R-:W-:Y:S01]  /*63f0*/  LOP3.LUT R6, R7, R6, R11, 0x96, !PT ;  /* 0x0000000607067212 */ /* 0x000fe200078e960b */
[----:B------:R-:W-:Y:S01]  /*6400*/  IMAD.MOV.U32 R7, RZ, RZ, R184 ;  /* 0x000000ffff077224 */ /* 0x000fe200078e00b8 */
[----:B------:R-:W-:-:S07]  /*6410*/  MOV R11, R21 ;  /* 0x00000015000b7202 */ /* 0x000fce0000000f00 */
.L_x_81673:
[----:B------:R-:W-:Y:S05]  /*6420*/  BSYNC.RECONVERGENT B3 ;  /* 0x0000000000037941 */ /* 0x000fea0003800200 */
.L_x_81672:
        /* <DEDUP_REMOVED lines=10> */
.L_x_81671:
[----:B------:R-:W-:Y:S05]  /*64d0*/  BSYNC.RECONVERGENT B2 ;  /* 0x0000000000027941 */ /* 0x000fea0003800200 */
.L_x_81670:
        /* <DEDUP_REMOVED lines=20> */
.L_x_81681:
        /* <DEDUP_REMOVED lines=13> */
.L_x_81683:
[----:B------:R-:W-:Y:S05]  /*66f0*/  BSYNC.RECONVERGENT B4 ;  /* 0x0000000000047941 */ /* 0x000fea0003800200 */
.L_x_81682:
        /* <DEDUP_REMOVED lines=56> */
[----:B------:R-:W-:Y:S01]  /*6a80*/  VIADD R5, R23, 0x96a522ad ;  /* 0x96a522ad17057836 */ /* 0x000fe20000000000 */
[----:B------:R-:W-:Y:S01]  /*6a90*/  MOV R11, R184 ;  /* 0x000000b8000b7202 */ /* 0x000fe20000000f00 */
[----:B------:R-:W-:-:S03]  /*6aa0*/  IMAD.MOV.U32 R184, RZ, RZ, RZ ;  /* 0x000000ffffb87224 */ /* 0x000fc600078e00ff */
[----:B------:R-:W-:-:S07]  /*6ab0*/  LOP3.LUT R5, R5, R186, R185, 0x96, !PT ;  /* 0x000000ba05057212 */ /* 0x000fce00078e96b9 */
.L_x_81680:
[----:B------:R-:W-:Y:S05]  /*6ac0*/  BSYNC.RECONVERGENT B3 ;  /* 0x0000000000037941 */ /* 0x000fea0003800200 */
.L_x_81679:
[----:B------:R-:W-:Y:S01]  /*6ad0*/  I2FP.F32.U32 R7, R14 ;  /* 0x0000000e00077245 */ /* 0x000fe20000201000 */
[----:B------:R-:W-:-:S05]  /*6ae0*/  HFMA2 R14, -RZ, RZ, 0.1171875, 0 ;  /* 0x2f800000ff0e7431 */ /* 0x000fca00000001ff */
        /* <DEDUP_REMOVED lines=8> */
.L_x_81678:
[----:B------:R-:W-:Y:S05]  /*6b70*/  BSYNC.RECONVERGENT B2 ;  /* 0x0000000000027941 */ /* 0x000fea0003800200 */
.L_x_81677:
        /* <DEDUP_REMOVED lines=19> */
.L_x_81687:
        /* <DEDUP_REMOVED lines=13> */
.L_x_81689:
[----:B------:R-:W-:Y:S05]  /*6d80*/  BSYNC.RECONVERGENT B3 ;  /* 0x0000000000037941 */ /* 0x000fea0003800200 */
.L_x_81688:
        /* <DEDUP_REMOVED lines=58> */
[----:B------:R-:W-:Y:S01]  /*7130*/  IMAD.MOV.U32 R21, RZ, RZ, R184 ;  /* 0x000000ffff157224 */ /* 0x000fe200078e00b8 */
[----:B------:R-:W-:Y:S01]  /*7140*/  LOP3.LUT R6, R7, R6, R187, 0x96, !PT ;  /* 0x0000000607067212 */ /* 0x000fe200078e96bb */
[----:B------:R-:W-:-:S07]  /*7150*/  IMAD.MOV.U32 R7, RZ, RZ, RZ ;  /* 0x000000ffff077224 */ /* 0x000fce00078e00ff */
.L_x_81686:
[----:B------:R-:W-:Y:S05]  /*7160*/  BSYNC.RECONVERGENT B2 ;  /* 0x0000000000027941 */ /* 0x000fea0003800200 */
.L_x_81685:
        /* <DEDUP_REMOVED lines=11> */
.L_x_81662:
[----:B------:R-:W-:Y:S01]  /*7220*/  BSSY.RECONVERGENT B2, `(.L_x_81690) ;  /* 0x000006a000027945 */ /* 0x000fe20003800200 */
[----:B------:R-:W-:Y:S01]  /*7230*/  MOV R110, R7 ;  /* 0x00000007006e7202 */ /* 0x000fe20000000f00 */
[----:B-1----:R-:W-:Y:S02]  /*7240*/  IMAD.MOV.U32 R21, RZ, RZ, R11 ;  /* 0x000000ffff157224 */ /* 0x002fe400078e000b */
        /* <DEDUP_REMOVED lines=18> */
.L_x_81694:
        /* <DEDUP_REMOVED lines=13> */
.L_x_81696:
[----:B------:R-:W-:Y:S05]  /*7440*/  BSYNC.RECONVERGENT B4 ;  /* 0x0000000000047941 */ /* 0x000fea0003800200 */
.L_x_81695:
        /* <DEDUP_REMOVED lines=45> */
[----:B0-----:R-:W-:-:S03]  /*7720*/  IMAD.WIDE.U32 R184, R10, -0x2daee0ad, RZ ;  /* 0xd2511f530ab87825 */ /* 0x001fc600078e00ff */
        /* <DEDUP_REMOVED lines=15> */
.L_x_81693:
[----:B------:R-:W-:Y:S05]  /*7820*/  BSYNC.RECONVERGENT B3 ;  /* 0x0000000000037941 */ /* 0x000fea0003800200 */
.L_x_81692:
        /* <DEDUP_REMOVED lines=9> */
.L_x_81691:
[----:B------:R-:W-:Y:S05]  /*78c0*/  BSYNC.RECONVERGENT B2 ;  /* 0x0000000000027941 */ /* 0x000fea0003800200 */
.L_x_81690:
        /* <DEDUP_REMOVED lines=17> */
.L_x_81701:
        /* <DEDUP_REMOVED lines=13> */
.L_x_81703:
[----:B------:R-:W-:Y:S05]  /*7ab0*/  BSYNC.RECONVERGENT B4 ;  /* 0x0000000000047941 */ /* 0x000fea0003800200 */
.L_x_81702:
        /* <DEDUP_REMOVED lines=44> */
[----:B0-----:R-:W-:-:S03]  /*7d80*/  IMAD.WIDE.U32 R184, R13, -0x2daee0ad, RZ ;  /* 0xd2511f530db87825 */ /* 0x001fc600078e00ff */
        /* <DEDUP_REMOVED lines=10> */
[----:B------:R-:W-:-:S05]  /*7e30*/  VIADD R7, R22, 0x8ff34781 ;  /* 0x8ff3478116077836 */ /* 0x000fca0000000000 */
[----:B------:R-:W-:Y:S01]  /*7e40*/  LOP3.LUT R6, R7, R6, R11, 0x96, !PT ;  /* 0x0000000607067212 */ /* 0x000fe200078e960b */
[----:B------:R-:W-:Y:S01]  /*7e50*/  IMAD.MOV.U32 R7, RZ, RZ, RZ ;  /* 0x000000ffff077224 */ /* 0x000fe200078e00ff */
[----:B------:R-:W-:Y:S01]  /*7e60*/  MOV R11, R21 ;  /* 0x00000015000b7202 */ /* 0x000fe20000000f00 */
[----:B------:R-:W-:-:S07]  /*7e70*/  IMAD.MOV.U32 R21, RZ, RZ, R110 ;  /* 0x000000ffff157224 */ /* 0x000fce00078e006e */
.L_x_81700:
[----:B------:R-:W-:Y:S05]  /*7e80*/  BSYNC.RECONVERGENT B3 ;  /* 0x0000000000037941 */ /* 0x000fea0003800200 */
.L_x_81699:
[----:B------:R-:W-:Y:S01]  /*7e90*/  HFMA2 R13, -RZ, RZ, 0.1171875, 0 ;  /* 0x2f800000ff0d7431 */ /* 0x000fe200000001ff */
[----:B------:R-:W-:-:S05]  /*7ea0*/  I2FP.F32.U32 R11, R11 ;  /* 0x0000000b000b7245 */ /* 0x000fca0000201000 */
[----:B------:R-:W-:-:S05]  /*7eb0*/  FFMA.FTZ R11, R11, R13, 1.1641532182693481445e-10 ;  /* 0x2f0000000b0b7423 */ /* 0x000fca000001000d */
[----:B------:R-:W-:Y:S01]  /*7ec0*/  FSETP.GTU.FTZ.AND P1, PT, R11, UR8, PT ;  /* 0x000000080b007c0b */ /* 0x000fe2000bf3c000 */
[----:B-----5:R-:W-:-:S04]  /*7ed0*/  FMUL.FTZ R11, R101, UR11 ;  /* 0x0000000b650b7c20 */ /* 0x020fc80008410000 */
[----:B------:R-:W-:Y:S01]  /*7ee0*/  FMUL.FTZ R13, R11, UR10 ;  /* 0x0000000a0b0d7c20 */ /* 0x000fe20008410000 */
[----:B------:R-:W-:-:S04]  /*7ef0*/  SEL R11, RZ, 0x1, P1 ;  /* 0x00000001ff0b7807 */ /* 0x000fc80000800000 */
[----:B------:R-:W-:Y:S02]  /*7f00*/  FSEL R109, R13, RZ, !P1 ;  /* 0x000000ff0d6d7208 */ /* 0x000fe40004800000 */
[----:B------:R-:W-:-:S07]  /*7f10*/  PRMT R13, R11, 0x7610, R13 ;  /* 0x000076100b0d7816 */ /* 0x000fce000000000d */
.L_x_81698:
[----:B------:R-:W-:Y:S05]  /*7f20*/  BSYNC.RECONVERGENT B2 ;  /* 0x0000000000027941 */ /* 0x000fea0003800200 */
.L_x_81697:
        /* <DEDUP_REMOVED lines=17> */
.L_x_81708:
        /* <DEDUP_REMOVED lines=13> */
.L_x_81710:
[----:B------:R-:W-:Y:S05]  /*8110*/  BSYNC.RECONVERGENT B4 ;  /* 0x0000000000047941 */ /* 0x000fea0003800200 */
.L_x_81709:
        /* <DEDUP_REMOVED lines=44> */
[----:B0-----:R-:W-:-:S03]  /*83e0*/  IMAD.WIDE.U32 R184, R14, -0x2daee0ad, RZ ;  /* 0xd2511f530eb87825 */ /* 0x001fc600078e00ff */
        /* <DEDUP_REMOVED lines=15> */
.L_x_81707:
[----:B------:R-:W-:Y:S05]  /*84e0*/  BSYNC.RECONVERGENT B3 ;  /* 0x0000000000037941 */ /* 0x000fea0003800200 */
.L_x_81706:
        /* <DEDUP_REMOVED lines=9> */
.L_x_81705:
[----:B------:R-:W-:Y:S05]  /*8580*/  BSYNC.RECONVERGENT B2 ;  /* 0x0000000000027941 */ /* 0x000fea0003800200 */
.L_x_81704:
        /* <DEDUP_REMOVED lines=16> */
.L_x_81713:
        /* <DEDUP_REMOVED lines=13> */
.L_x_81715:
[----:B------:R-:W-:Y:S05]  /*8760*/  BSYNC.RECONVERGENT B3 ;  /* 0x0000000000037941 */ /* 0x000fea0003800200 */
.L_x_81714:
        /* <DEDUP_REMOVED lines=47> */
[----:B------:R-:W-:-:S04]  /*8a60*/  IMAD.WIDE.U32 R6, R6, -0x326172a9, RZ ;  /* 0xcd9e8d5706067825 */ /* 0x000fc800078e00ff */
[----:B------:R-:W-:Y:S01]  /*8a70*/  IMAD.MOV.U32 R15, RZ, RZ, R21 ;  /* 0x000000ffff0f7224 */ /* 0x000fe200078e0015 */
[----:B------:R-:W-:Y:S01]  /*8a80*/  LOP3.LUT R5, R5, R184, R7, 0x96, !PT ;  /* 0x000000b805057212 */ /* 0x000fe200078e9607 */
[----:B------:R-:W-:-:S04]  /*8a90*/  VIADD R7, R23, 0xdb3d7428 ;  /* 0xdb3d742817077836 */ /* 0x000fc80000000000 */
[----:B------:R-:W-:Y:S01]  /*8aa0*/  IMAD.WIDE.U32 R184, R5, -0x2daee0ad, RZ ;  /* 0xd2511f5305b87825 */ /* 0x000fe200078e00ff */
[----:B------:R-:W-:-:S03]  /*8ab0*/  LOP3.LUT R7, R7, R10, R187, 0x96, !PT ;  /* 0x0000000a07077212 */ /* 0x000fc600078e96bb */
[----:B------:R-:W-:Y:S01]  /*8ac0*/  VIADD R5, R23, 0x96a522ad ;  /* 0x96a522ad17057836 */ /* 0x000fe20000000000 */
[----:B------:R-:W-:Y:S01]  /*8ad0*/  MOV R21, R184 ;  /* 0x000000b800157202 */ /* 0x000fe20000000f00 */
[----:B------:R-:W-:Y:S01]  /*8ae0*/  IMAD.WIDE.U32 R10, R7, -0x326172a9, RZ ;  /* 0xcd9e8d57070a7825 */ /* 0x000fe200078e00ff */
[----:B------:R-:W-:Y:S02]  /*8af0*/  IADD3 R7, PT, PT, R22, -0x700cb87f, RZ ;  /* 0x8ff3478116077810 */ /* 0x000fe40007ffe0ff */
[----:B------:R-:W-:Y:S02]  /*8b00*/  LOP3.LUT R5, R5, R186, R185, 0x96, !PT ;  /* 0x000000ba05057212 */ /* 0x000fe400078e96b9 */
[----:B------:R-:W-:Y:S01]  /*8b10*/  LOP3.LUT R6, R7, R6, R11, 0x96, !PT ;  /* 0x0000000607067212 */ /* 0x000fe200078e960b */
[----:B------:R-:W-:-:S07]  /*8b20*/  IMAD.MOV.U32 R7, RZ, RZ, RZ ;  /* 0x000000ffff077224 */ /* 0x000fce00078e00ff */
.L_x_81712:
[----:B------:R-:W-:Y:S05]  /*8b30*/  BSYNC.RECONVERGENT B2 ;  /* 0x0000000000027941 */ /* 0x000fea0003800200 */
.L_x_81711:
        /* <DEDUP_REMOVED lines=9> */
.L_x_81684:
[----:B------:R-:W-:Y:S05]  /*8bd0*/  BSYNC.RECONVERGENT B1 ;  /* 0x0000000000017941 */ /* 0x000fea0003800200 */
.L_x_81661:
[----:B0-----:R-:W0:Y:S01]  /*8be0*/  LDC.64 R184, c[0x0][0x3a8] ;  /* 0x0000ea00ffb87b82 */ /* 0x001e220000000a00 */
[----:B------:R-:W-:Y:S01]  /*8bf0*/  BSSY.RECONVERGENT B1, `(.L_x_81716) ;  /* 0x0000010000017945 */ /* 0x000fe20003800200 */
[----:B------:R-:W-:Y:S01]  /*8c00*/  MOV R11, R21 ;  /* 0x00000015000b7202 */ /* 0x000fe20000000f00 */
[----:B0-----:R-:W-:-:S05]  /*8c10*/  IMAD.WIDE.U32 R184, R18, 0x10, R184 ;  /* 0x0000001012b87825 */ /* 0x001fca00078e00b8 */
[----:B-----5:R0:W-:Y:S01]  /*8c20*/  STG.E.128 desc[UR6][R184.64], R108 ;  /* 0x0000006cb8007986 */ /* 0x0201e2000c101d06 */
[----:B------:R-:W-:Y:S05]  /*8c30*/  @!P0 BRA `(.L_x_81717) ;  /* 0x00000000002c8947 */ /* 0x000fea0003800000 */
[----:B------:R-:W-:Y:S01]  /*8c40*/  IMAD.U32 R21, R14, 0x10000, RZ ;  /* 0x000100000e157824 */ /* 0x000fe200078e00ff */
[----:B0-----:R-:W-:-:S04]  /*8c50*/  LOP3.LUT R184, R15, 0xffff, RZ, 0xc0, !PT ;  /* 0x0000ffff0fb87812 */ /* 0x001fc800078ec0ff */
[----:B------:R-:W-:-:S05]  /*8c60*/  LOP3.LUT R21, R21, 0xff0000, RZ, 0xc0, !PT ;  /* 0x00ff000015157812 */ /* 0x000fca00078ec0ff */
[----:B------:R-:W-:Y:S01]  /*8c70*/  IMAD R21, R184, 0x1000000, R21 ;  /* 0x01000000b8157824 */ /* 0x000fe200078e0215 */
[----:B------:R-:W-:-:S04]  /*8c80*/  LOP3.LUT R184, R13, 0xff, RZ, 0xc0, !PT ;  /* 0x000000ff0db87812 */ /* 0x000fc800078ec0ff */
[----:B------:R-:W-:Y:S02]  /*8c90*/  LEA R21, R184, R21, 0x8 ;  /* 0x00000015b8157211 */ /* 0x000fe400078e40ff */
[----:B------:R-:W-:-:S05]  /*8ca0*/  LOP3.LUT R184, R12, 0xff, RZ, 0xc0, !PT ;  /* 0x000000ff0cb87812 */ /* 0x000fca00078ec0ff */
[----:B------:R-:W-:Y:S02]  /*8cb0*/  IMAD.IADD R21, R21, 0x1, R184 ;  /* 0x0000000115157824 */ /* 0x000fe400078e02b8 */
[----:B------:R-:W0:Y:S02]  /*8cc0*/  LDC.64 R184, c[0x0][0x3b0] ;  /* 0x0000ec00ffb87b82 */ /* 0x000e240000000a00 */
[----:B0-----:R-:W-:-:S05]  /*8cd0*/  IMAD.WIDE.U32 R184, R19, 0x4, R184 ;  /* 0x0000000413b87825 */ /* 0x001fca00078e00b8 */
[----:B------:R1:W-:Y:S02]  /*8ce0*/  STG.E desc[UR6][R184.64], R21 ;  /* 0x00000015b8007986 */ /* 0x0003e4000c101906 */
.L_x_81717:
[----:B------:R-:W-:Y:S05]  /*8cf0*/  BSYNC.RECONVERGENT B1 ;  /* 0x0000000000017941 */ /* 0x000fea0003800200 */
.L_x_81716:
[----:B------:R-:W-:Y:S01]  /*8d00*/  VIADD R18, R18, 0x20 ;  /* 0x0000002012127836 */ /* 0x000fe20000000000 */
[----:B------:R-:W-:-:S07]  /*8d10*/  IADD3 R19, PT, PT, R19, 0x20, RZ ;  /* 0x0000002013137810 */ /* 0x000fce0007ffe0ff */
.L_x_81658:
[----:B------:R-:W-:Y:S05]  /*8d20*/  BSYNC.RECONVERGENT B0 ;  /* 0x0000000000007941 */ /* 0x000fea0003800200 */
.L_x_81657:
        /* <DEDUP_REMOVED lines=10> */
.L_x_81721:
[----:B------:R-:W-:Y:S05]  /*8dd0*/  BSYNC.RECONVERGENT B1 ;  /* 0x0000000000017941 */ /* 0x000fea0003800200 */
.L_x_81720:
        /* <DEDUP_REMOVED lines=9> */
[----:B01----:R-:W-:Y:S02]  /*8e70*/  @!P1 IMAD.MOV.U32 R184, RZ, RZ, R7 ;  /* 0x000000ffffb89224 */ /* 0x003fe400078e0007 */
        /* <DEDUP_REMOVED lines=18> */
.L_x_81728:
        /* <DEDUP_REMOVED lines=13> */
.L_x_81730:
[----:B------:R-:W-:Y:S05]  /*9070*/  BSYNC.RECONVERGENT B4 ;  /* 0x0000000000047941 */ /* 0x000fea0003800200 */
.L_x_81729:
        /* <DEDUP_REMOVED lines=61> */
.L_x_81727:
[----:B------:R-:W-:Y:S05]  /*9450*/  BSYNC.RECONVERGENT B3 ;  /* 0x0000000000037941 */ /* 0x000fea0003800200 */
.L_x_81726:
        /* <DEDUP_REMOVED lines=10> */
.L_x_81725:
[----:B------:R-:W-:Y:S05]  /*9500*/  BSYNC.RECONVERGENT B2 ;  /* 0x0000000000027941 */ /* 0x000fea0003800200 */
.L_x_81724:
        /* <DEDUP_REMOVED lines=20> */
.L_x_81735:
        /* <DEDUP_REMOVED lines=13> */
.L_x_81737:
[----:B------:R-:W-:Y:S05]  /*9720*/  BSYNC.RECONVERGENT B4 ;  /* 0x0000000000047941 */ /* 0x000fea0003800200 */
.L_x_81736:
        /* <DEDUP_REMOVED lines=56> */
[----:B------:R-:W-:-:S03]  /*9ab0*/  IMAD.MOV.U32 R185, RZ, RZ, RZ ;  /* 0x000000ffffb97224 */ /* 0x000fc600078e00ff */
[----:B------:R-:W-:Y:S01]  /*9ac0*/  LOP3.LUT R6, R7, R6, R11, 0x96, !PT ;  /* 0x0000000607067212 */ /* 0x000fe200078e960b */
[----:B------:R-:W-:Y:S01]  /*9ad0*/  IMAD.MOV.U32 R11, RZ, RZ, R21 ;  /* 0x000000ffff0b7224 */ /* 0x000fe200078e0015 */
[----:B------:R-:W-:-:S07]  /*9ae0*/  MOV R7, R184 ;  /* 0x000000b800077202 */ /* 0x000fce0000000f00 */
.L_x_81734:
[----:B------:R-:W-:Y:S05]  /*9af0*/  BSYNC.RECONVERGENT B3 ;  /* 0x0000000000037941 */ /* 0x000fea0003800200 */
.L_x_81733:
        /* <DEDUP_REMOVED lines=10> */
.L_x_81732:
[----:B------:R-:W-:Y:S05]  /*9ba0*/  BSYNC.RECONVERGENT B2 ;  /* 0x0000000000027941 */ /* 0x000fea0003800200 */
.L_x_81731:
        /* <DEDUP_REMOVED lines=20> */
.L_x_81742:
        /* <DEDUP_REMOVED lines=13> */
.L_x_81744:
[----:B------:R-:W-:Y:S05]  /*9dc0*/  BSYNC.RECONVERGENT B4 ;  /* 0x0000000000047941 */ /* 0x000fea0003800200 */
.L_x_81743:
        /* <DEDUP_REMOVED lines=59> */
[----:B------:R-:W-:-:S07]  /*a180*/  LOP3.LUT R5, R5, R186, R185, 0x96, !PT ;  /* 0x000000ba05057212 */ /* 0x000fce00078e96b9 */
.L_x_81741:
[----:B------:R-:W-:Y:S05]  /*a190*/  BSYNC.RECONVERGENT B3 ;  /* 0x0000000000037941 */ /* 0x000fea0003800200 */
.L_x_81740:
        /* <DEDUP_REMOVED lines=10> */
.L_x_81739:
[----:B------:R-:W-:Y:S05]  /*a240*/  BSYNC.RECONVERGENT B2 ;  /* 0x0000000000027941 */ /* 0x000fea0003800200 */
.L_x_81738:
        /* <DEDUP_REMOVED lines=19> */
.L_x_81748:
        /* <DEDUP_REMOVED lines=13> */
.L_x_81750:
[----:B------:R-:W-:Y:S05]  /*a450*/  BSYNC.RECONVERGENT B3 ;  /* 0x0000000000037941 */ /* 0x000fea0003800200 */
.L_x_81749:
        /* <DEDUP_REMOVED lines=61> */
.L_x_81747:
[----:B------:R-:W-:Y:S05]  /*a830*/  BSYNC.RECONVERGENT B2 ;  /* 0x0000000000027941 */ /* 0x000fea0003800200 */
.L_x_81746:
        /* <DEDUP_REMOVED lines=11> */
.L_x_81723:
[----:B------:R-:W-:Y:S01]  /*a8f0*/  BSSY.RECONVERGENT B2, `(.L_x_81751) ;  /* 0x000006a000027945 */ /* 0x000fe20003800200 */
[----:B------:R-:W-:Y:S01]  /*a900*/  IMAD.MOV.U32 R114, RZ, RZ, R7 ;  /* 0x000000ffff727224 */ /* 0x000fe200078e0007 */
        /* <DEDUP_REMOVED lines=19> */
.L_x_81755:
        /* <DEDUP_REMOVED lines=13> */
.L_x_81757:
[----:B------:R-:W-:Y:S05]  /*ab10*/  BSYNC.RECONVERGENT B4 ;  /* 0x0000000000047941 */ /* 0x000fea0003800200 */
.L_x_81756:
        /* <DEDUP_REMOVED lines=45> */
[----:B0-----:R-:W-:Y:S01]  /*adf0*/  IMAD.WIDE.U32 R184, R10, -0x2daee0ad, RZ ;  /* 0xd2511f530ab87825 */ /* 0x001fe200078e00ff */
        /* <DEDUP_REMOVED lines=15> */
.L_x_81754:
[----:B------:R-:W-:Y:S05]  /*aef0*/  BSYNC.RECONVERGENT B3 ;  /* 0x0000000000037941 */ /* 0x000fea0003800200 */
.L_x_81753:
        /* <DEDUP_REMOVED lines=9> */
.L_x_81752:
[----:B------:R-:W-:Y:S05]  /*af90*/  BSYNC.RECONVERGENT B2 ;  /* 0x0000000000027941 */ /* 0x000fea0003800200 */
.L_x_81751:
        /* <DEDUP_REMOVED lines=17> */
.L_x_81762:
        /* <DEDUP_REMOVED lines=13> */
.L_x_81764:
[----:B------:R-:W-:Y:S05]  /*b180*/  BSYNC.RECONVERGENT B4 ;  /* 0x0000000000047941 */ /* 0x000fea0003800200 */
.L_x_81763:
        /* <DEDUP_REMOVED lines=55> */
[----:B------:R-:W-:-:S05]  /*b500*/  VIADD R7, R22, 0x8ff34781 ;  /* 0x8ff3478116077836 */ /* 0x000fca0000000000 */
[----:B------:R-:W-:Y:S01]  /*b510*/  LOP3.LUT R6, R7, R6, R11, 0x96, !PT ;  /* 0x0000000607067212 */ /* 0x000fe200078e960b */
[----:B------:R-:W-:Y:S02]  /*b520*/  HFMA2 R7, -RZ, RZ, 0, 0 ;  /* 0x00000000ff077431 */ /* 0x000fe400000001ff */
[----:B------:R-:W-:Y:S02]  /*b530*/  IMAD.MOV.U32 R11, RZ, RZ, R21 ;  /* 0x000000ffff0b7224 */ /* 0x000fe400078e0015 */
[----:B------:R-:W-:-:S07]  /*b540*/  IMAD.MOV.U32 R21, RZ, RZ, R114 ;  /* 0x000000ffff157224 */ /* 0x000fce00078e0072 */
.L_x_81761:
[----:B------:R-:W-:Y:S05]  /*b550*/  BSYNC.RECONVERGENT B3 ;  /* 0x0000000000037941 */ /* 0x000fea0003800200 */
.L_x_81760:
        /* <DEDUP_REMOVED lines=9> */
.L_x_81759:
[----:B------:R-:W-:Y:S05]  /*b5f0*/  BSYNC.RECONVERGENT B2 ;  /* 0x0000000000027941 */ /* 0x000fea0003800200 */
.L_x_81758:
        /* <DEDUP_REMOVED lines=17> */
.L_x_81769:
        /* <DEDUP_REMOVED lines=13> */
.L_x_81771:
[----:B------:R-:W-:Y:S05]  /*b7e0*/  BSYNC.RECONVERGENT B4 ;  /* 0x0000000000047941 */ /* 0x000fea0003800200 */
.L_x_81770:
        /* <DEDUP_REMOVED lines=60> */
.L_x_81768:
[----:B------:R-:W-:Y:S05]  /*bbb0*/  BSYNC.RECONVERGENT B3 ;  /* 0x0000000000037941 */ /* 0x000fea0003800200 */
.L_x_81767:
        /* <DEDUP_REMOVED lines=9> */
.L_x_81766:
[----:B------:R-:W-:Y:S05]  /*bc50*/  BSYNC.RECONVERGENT B2 ;  /* 0x0000000000027941 */ /* 0x000fea0003800200 */
.L_x_81765:
        /* <DEDUP_REMOVED lines=16> */
.L_x_81774:
        /* <DEDUP_REMOVED lines=13> */
.L_x_81776:
[----:B------:R-:W-:Y:S05]  /*be30*/  BSYNC.RECONVERGENT B3 ;  /* 0x0000000000037941 */ /* 0x000fea0003800200 */
.L_x_81775:
        /* <DEDUP_REMOVED lines=60> */
.L_x_81773:
[----:B------:R-:W-:Y:S05]  /*c200*/  BSYNC.RECONVERGENT B2 ;  /* 0x0000000000027941 */ /* 0x000fea0003800200 */
.L_x_81772:
        /* <DEDUP_REMOVED lines=9> */
.L_x_81745:
[----:B------:R-:W-:Y:S05]  /*c2a0*/  BSYNC.RECONVERGENT B1 ;  /* 0x0000000000017941 */ /* 0x000fea0003800200 */
.L_x_81722:
[----:B0-----:R-:W0:Y:S01]  /*c2b0*/  LDC.64 R184, c[0x0][0x3a8] ;  /* 0x0000ea00ffb87b82 */ /* 0x001e220000000a00 */
[----:B------:R-:W-:Y:S01]  /*c2c0*/  BSSY.RECONVERGENT B1, `(.L_x_81777) ;  /* 0x0000010000017945 */ /* 0x000fe20003800200 */
[----:B------:R-:W-:Y:S02]  /*c2d0*/  IMAD.MOV.U32 R11, RZ, RZ, R21 ;  /* 0x000000ffff0b7224 */ /* 0x000fe400078e0015 */
[----:B0-----:R-:W-:-:S05]  /*c2e0*/  IMAD.WIDE.U32 R184, R18, 0x10, R184 ;  /* 0x0000001012b87825 */ /* 0x001fca00078e00b8 */
[----:B-----5:R0:W-:Y:S01]  /*c2f0*/  STG.E.128 desc[UR6][R184.64], R112 ;  /* 0x00000070b8007986 */ /* 0x0201e2000c101d06 */
[----:B------:R-:W-:Y:S05]  /*c300*/  @!P0 BRA `(.L_x_81778) ;  /* 0x00000000002c8947 */ /* 0x000fea0003800000 */
[----:B------:R-:W-:Y:S01]  /*c310*/  IMAD.U32 R21, R14, 0x10000, RZ ;  /* 0x000100000e157824 */ /* 0x000fe200078e00ff */
[----:B0-----:R-:W-:-:S04]  /*c320*/  LOP3.LUT R184, R15, 0xffff, RZ, 0xc0, !PT ;  /* 0x0000ffff0fb87812 */ /* 0x001fc800078ec0ff */
[----:B------:R-:W-:-:S04]  /*c330*/  LOP3.LUT R21, R21, 0xff0000, RZ, 0xc0, !PT ;  /* 0x00ff000015157812 */ /* 0x000fc800078ec0ff */
[----:B------:R-:W-:Y:S02]  /*c340*/  LEA R21, R184, R21, 0x18 ;  /* 0x00000015b8157211 */ /* 0x000fe400078ec0ff */
[----:B------:R-:W-:-:S05]  /*c350*/  LOP3.LUT R184, R13, 0xff, RZ, 0xc0, !PT ;  /* 0x000000ff0db87812 */ /* 0x000fca00078ec0ff */
[----:B------:R-:W-:Y:S01]  /*c360*/  IMAD R21, R184, 0x100, R21 ;  /* 0x00000100b8157824 */ /* 0x000fe200078e0215 */
[----:B------:R-:W-:-:S05]  /*c370*/  LOP3.LUT R184, R12, 0xff, RZ, 0xc0, !PT ;  /* 0x000000ff0cb87812 */ /* 0x000fca00078ec0ff */
[----:B------:R-:W-:Y:S02]  /*c380*/  IMAD.IADD R21, R21, 0x1, R184 ;  /* 0x0000000115157824 */ /* 0x000fe400078e02b8 */
[----:B------:R-:W0:Y:S02]  /*c390*/  LDC.64 R184, c[0x0][0x3b0] ;  /* 0x0000ec00ffb87b82 */ /* 0x000e240000000a00 */
[----:B0-----:R-:W-:-:S05]  /*c3a0*/  IMAD.WIDE.U32 R184, R19, 0x4, R184 ;  /* 0x0000000413b87825 */ /* 0x001fca00078e00b8 */
[----:B------:R1:W-:Y:S02]  /*c3b0*/  STG.E desc[UR6][R184.64], R21 ;  /* 0x00000015b8007986 */ /* 0x0003e4000c101906 */
.L_x_81778:
[----:B------:R-:W-:Y:S05]  /*c3c0*/  BSYNC.RECONVERGENT B1 ;  /* 0x0000000000017941 */ /* 0x000fea0003800200 */
.L_x_81777:
[----:B------:R-:W-:Y:S01]  /*c3d0*/  IADD3 R18, PT, PT, R18, 0x20, RZ ;  /* 0x0000002012127810 */ /* 0x000fe20007ffe0ff */
[----:B------:R-:W-:-:S07]  /*c3e0*/  VIADD R19, R19, 0x20 ;  /* 0x0000002013137836 */ /* 0x000fce0000000000 */
.L_x_81719:
[----:B------:R-:W-:Y:S05]  /*c3f0*/  BSYNC.RECONVERGENT B0 ;  /* 0x0000000000007941 */ /* 0x000fea0003800200 */
.L_x_81718:
        /* <DEDUP_REMOVED lines=10> */
.L_x_81782:
[----:B------:R-:W-:Y:S05]  /*c4a0*/  BSYNC.RECONVERGENT B1 ;  /* 0x0000000000017941 */ /* 0x000fea0003800200 */
.L_x_81781:
        /* <DEDUP_REMOVED lines=9> */
[----:B01----:R-:W-:Y:S01]  /*c540*/  @!P1 IMAD.MOV.U32 R184, RZ, RZ, R7 ;  /* 0x000000ffffb89224 */ /* 0x003fe200078e0007 */
        /* <DEDUP_REMOVED lines=18> */
.L_x_81789:
        /* <DEDUP_REMOVED lines=13> */
.L_x_81791:
[----:B------:R-:W-:Y:S05]  /*c740*/  BSYNC.RECONVERGENT B4 ;  /* 0x0000000000047941 */ /* 0x000fea0003800200 */
.L_x_81790:
        /* <DEDUP_REMOVED lines=61> */
.L_x_81788:
[----:B------:R-:W-:Y:S05]  /*cb20*/  BSYNC.RECONVERGENT B3 ;  /* 0x0000000000037941 */ /* 0x000fea0003800200 */
.L_x_81787:
        /* <DEDUP_REMOVED lines=10> */
.L_x_81786:
[----:B------:R-:W-:Y:S05]  /*cbd0*/  BSYNC.RECONVERGENT B2 ;  /* 0x0000000000027941 */ /* 0x000fea0003800200 */
.L_x_81785:
        /* <DEDUP_REMOVED lines=20> */
.L_x_81796:
        /* <DEDUP_REMOVED lines=13> */
.L_x_81798:
[----:B------:R-:W-:Y:S05]  /*cdf0*/  BSYNC.RECONVERGENT B4 ;  /* 0x0000000000047941 */ /* 0x000fea0003800200 */
.L_x_81797:
        /* <DEDUP_REMOVED lines=60> */
.L_x_81795:
[----:B------:R-:W-:Y:S05]  /*d1c0*/  BSYNC.RECONVERGENT B3 ;  /* 0x0000000000037941 */ /* 0x000fea0003800200 */
.L_x_81794:
        /* <DEDUP_REMOVED lines=10> */
.L_x_81793:
[----:B------:R-:W-:Y:S05]  /*d270*/  BSYNC.RECONVERGENT B2 ;  /* 0x0000000000027941 */ /* 0x000fea0003800200 */
.L_x_81792:
        /* <DEDUP_REMOVED lines=20> */
.L_x_81803:
        /* <DEDUP_REMOVED lines=13> */
.L_x_81805:
[----:B------:R-:W-:Y:S05]  /*d490*/  BSYNC.RECONVERGENT B4 ;  /* 0x0000000000047941 */ /* 0x000fea0003800200 */
.L_x_81804:
        /* <DEDUP_REMOVED lines=60> */
.L_x_81802:
[----:B------:R-:W-:Y:S05]  /*d860*/  BSYNC.RECONVERGENT B3 ;  /* 0x0000000000037941 */ /* 0x000fea0003800200 */
.L_x_81801:
        /* <DEDUP_REMOVED lines=10> */
.L_x_81800:
[----:B------:R-:W-:Y:S05]  /*d910*/  BSYNC.RECONVERGENT B2 ;  /* 0x0000000000027941 */ /* 0x000fea0003800200 */
.L_x_81799:
        /* <DEDUP_REMOVED lines=19> */
.L_x_81809:
        /* <DEDUP_REMOVED lines=13> */
.L_x_81811:
[----:B------:R-:W-:Y:S05]  /*db20*/  BSYNC.RECONVERGENT B3 ;  /* 0x0000000000037941 */ /* 0x000fea0003800200 */
.L_x_81810:
        /* <DEDUP_REMOVED lines=61> */
.L_x_81808:
[----:B------:R-:W-:Y:S05]  /*df00*/  BSYNC.RECONVERGENT B2 ;  /* 0x0000000000027941 */ /* 0x000fea0003800200 */
.L_x_81807:
        /* <DEDUP_REMOVED lines=11> */
.L_x_81784:
[----:B------:R-:W-:Y:S01]  /*dfc0*/  BSSY.RECONVERGENT B2, `(.L_x_81812) ;  /* 0x000006a000027945 */ /* 0x000fe20003800200 */
[----:B------:R-:W-:Y:S01]  /*dfd0*/  IMAD.MOV.U32 R118, RZ, RZ, R7 ;  /* 0x000000ffff767224 */ /* 0x000fe200078e0007 */
[----:B-1----:R-:W-:Y:S01]  /*dfe0*/  MOV R21, R11 ;  /* 0x0000000b00157202 */ /* 0x002fe20000000f00 */
        /* <DEDUP_REMOVED lines=18> */
.L_x_81816:
        /* <DEDUP_REMOVED lines=13> */
.L_x_81818:
[----:B------:R-:W-:Y:S05]  /*e1e0*/  BSYNC.RECONVERGENT B4 ;  /* 0x0000000000047941 */ /* 0x000fea0003800200 */
.L_x_81817:
        /* <DEDUP_REMOVED lines=61> */
.L_x_81815:
[----:B------:R-:W-:Y:S05]  /*e5c0*/  BSYNC.RECONVERGENT B3 ;  /* 0x0000000000037941 */ /* 0x000fea0003800200 */
.L_x_81814:
        /* <DEDUP_REMOVED lines=9> */
.L_x_81813:
[----:B------:R-:W-:Y:S05]  /*e660*/  BSYNC.RECONVERGENT B2 ;  /* 0x0000000000027941 */ /* 0x000fea0003800200 */
.L_x_81812:
        /* <DEDUP_REMOVED lines=17> */
.L_x_81823:
        /* <DEDUP_REMOVED lines=13> */
.L_x_81825:
[----:B------:R-:W-:Y:S05]  /*e850*/  BSYNC.RECONVERGENT B4 ;  /* 0x0000000000047941 */ /* 0x000fea0003800200 */
.L_x_81824:
        /* <DEDUP_REMOVED lines=60> */
.L_x_81822:
[----:B------:R-:W-:Y:S05]  /*ec20*/  BSYNC.RECONVERGENT B3 ;  /* 0x0000000000037941 */ /* 0x000fea0003800200 */
.L_x_81821:
        /* <DEDUP_REMOVED lines=9> */
.L_x_81820:
[----:B------:R-:W-:Y:S05]  /*ecc0*/  BSYNC.RECONVERGENT B2 ;  /* 0x0000000000027941 */ /* 0x000fea0003800200 */
.L_x_81819:
        /* <DEDUP_REMOVED lines=17> */
.L_x_81830:
        /* <DEDUP_REMOVED lines=13> */
.L_x_81832:
[----:B------:R-:W-:Y:S05]  /*eeb0*/  BSYNC.RECONVERGENT B4 ;  /* 0x0000000000047941 */ /* 0x000fea0003800200 */
.L_x_81831:
        /* <DEDUP_REMOVED lines=44> */
[----:B0-----:R-:W-:Y:S01]  /*f180*/  IMAD.WIDE.U32 R184, R14, -0x2daee0ad, RZ ;  /* 0xd2511f530eb87825 */ /* 0x001fe200078e00ff */
        /* <DEDUP_REMOVED lines=15> */
.L_x_81829:
[----:B------:R-:W-:Y:S05]  /*f280*/  BSYNC.RECONVERGENT B3 ;  /* 0x0000000000037941 */ /* 0x000fea0003800200 */
.L_x_81828:
        /* <DEDUP_REMOVED lines=9> */
.L_x_81827:
[----:B------:R-:W-:Y:S05]  /*f320*/  BSYNC.RECONVERGENT B2 ;  /* 0x0000000000027941 */ /* 0x000fea0003800200 */
.L_x_81826:
        /* <DEDUP_REMOVED lines=16> */
.L_x_81835:
        /* <DEDUP_REMOVED lines=13> */
.L_x_81837:
[----:B------:R-:W-:Y:S05]  /*f500*/  BSYNC.RECONVERGENT B3 ;  /* 0x0000000000037941 */ /* 0x000fea0003800200 */
.L_x_81836:
        /* <DEDUP_REMOVED lines=60> */
.L_x_81834:
[----:B------:R-:W-:Y:S05]  /*f8d0*/  BSYNC.RECONVERGENT B2 ;  /* 0x0000000000027941 */ /* 0x000fea0003800200 */
.L_x_81833:
        /* <DEDUP_REMOVED lines=9> */
.L_x_81806:
[----:B------:R-:W-:Y:S05]  /*f970*/  BSYNC.RECONVERGENT B1 ;  /* 0x0000000000017941 */ /* 0x000fea0003800200 */
.L_x_81783:
[----:B0-----:R-:W0:Y:S01]  /*f980*/  LDC.64 R184, c[0x0][0x3a8] ;  /* 0x0000ea00ffb87b82 */ /* 0x001e220000000a00 */
        /* <DEDUP_REMOVED lines=16> */
.L_x_81839:
[----:B------:R-:W-:Y:S05]  /*fa90*/  BSYNC.RECONVERGENT B1 ;  /* 0x0000000000017941 */ /* 0x000fea0003800200 */
.L_x_81838:
[----:B------:R-:W-:Y:S02]  /*faa0*/  VIADD R18, R18, 0x20 ;  /* 0x0000002012127836 */ /* 0x000fe40000000000 */
[----:B------:R-:W-:-:S07]  /*fab0*/  VIADD R19, R19, 0x20 ;  /* 0x0000002013137836 */ /* 0x000fce0000000000 */
.L_x_81780:
[----:B------:R-:W-:Y:S05]  /*fac0*/  BSYNC.RECONVERGENT B0 ;  /* 0x0000000000007941 */ /* 0x000fea0003800200 */
.L_x_81779:
        /* <DEDUP_REMOVED lines=10> */
.L_x_81843:
[----:B------:R-:W-:Y:S05]  /*fb70*/  BSYNC.RECONVERGENT B1 ;  /* 0x0000000000017941 */ /* 0x000fea0003800200 */
.L_x_81842:
        /* <DEDUP_REMOVED lines=28> */
.L_x_81850:
        /* <DEDUP_REMOVED lines=13> */
.L_x_81852:
[----:B------:R-:W-:Y:S05]  /*fe10*/  BSYNC.RECONVERGENT B4 ;  /* 0x0000000000047941 */ /* 0x000fea0003800200 */
.L_x_81851:
        /* <DEDUP_REMOVED lines=61> */
.L_x_81849:
[----:B------:R-:W-:Y:S05]  /*101f0*/  BSYNC.RECONVERGENT B3 ;  /* 0x0000000000037941 */ /* 0x000fea0003800200 */
.L_x_81848:
        /* <DEDUP_REMOVED lines=10> */
.L_x_81847:
[----:B------:R-:W-:Y:S05]  /*102a0*/  BSYNC.RECONVERGENT B2 ;  /* 0x0000000000027941 */ /* 0x000fea0003800200 */
.L_x_81846:
        /* <DEDUP_REMOVED lines=20> */
.L_x_81857:
        /* <DEDUP_REMOVED lines=13> */
.L_x_81859:
[----:B------:R-:W-:Y:S05]  /*104c0*/  BSYNC.RECONVERGENT B4 ;  /* 0x0000000000047941 */ /* 0x000fea0003800200 */
.L_x_81858:
        /* <DEDUP_REMOVED lines=60> */
.L_x_81856:
[----:B------:R-:W-:Y:S05]  /*10890*/  BSYNC.RECONVERGENT B3 ;  /* 0x0000000000037941 */ /* 0x000fea0003800200 */
.L_x_81855:
        /* <DEDUP_REMOVED lines=10> */
.L_x_81854:
[----:B------:R-:W-:Y:S05]  /*10940*/  BSYNC.RECONVERGENT B2 ;  /* 0x0000000000027941 */ /* 0x000fea0003800200 */
.L_x_81853:
        /* <DEDUP_REMOVED lines=20> */
.L_x_81864:
        /* <DEDUP_REMOVED lines=13> */
.L_x_81866:
[----:B------:R-:W-:Y:S05]  /*10b60*/  BSYNC.RECONVERGENT B4 ;  /* 0x0000000000047941 */ /* 0x000fea0003800200 */
.L_x_81865:
        /* <DEDUP_REMOVED lines=60> */
.L_x_81863:
[----:B------:R-:W-:Y:S05]  /*10f30*/  BSYNC.RECONVERGENT B3 ;  /* 0x0000000000037941 */ /* 0x000fea0003800200 */
.L_x_81862:
        /* <DEDUP_REMOVED lines=10> */
.L_x_81861:
[----:B------:R-:W-:Y:S05]  /*10fe0*/  BSYNC.RECONVERGENT B2 ;  /* 0x0000000000027941 */ /* 0x000fea0003800200 */
.L_x_81860:
        /* <DEDUP_REMOVED lines=19> */
.L_x_81870:
        /* <DEDUP_REMOVED lines=13> */
.L_x_81872:
[----:B------:R-:W-:Y:S05]  /*111f0*/  BSYNC.RECONVERGENT B3 ;  /* 0x0000000000037941 */ /* 0x000fea0003800200 */
.L_x_81871:
        /* <DEDUP_REMOVED lines=61> */
.L_x_81869:
[----:B------:R-:W-:Y:S05]  /*115d0*/  BSYNC.RECONVERGENT B2 ;  /* 0x0000000000027941 */ /* 0x000fea0003800200 */
.L_x_81868:
        /* <DEDUP_REMOVED lines=11> */
.L_x_81845:
        /* <DEDUP_REMOVED lines=21> */
.L_x_81877:
        /* <DEDUP_REMOVED lines=13> */
.L_x_81879:
[----:B------:R-:W-:Y:S05]  /*118b0*/  BSYNC.RECONVERGENT B4 ;  /* 0x0000000000047941 */ /* 0x000fea0003800200 */
.L_x_81878:
        /* <DEDUP_REMOVED lines=61> */
.L_x_81876:
[----:B------:R-:W-:Y:S05]  /*11c90*/  BSYNC.RECONVERGENT B3 ;  /* 0x0000000000037941 */ /* 0x000fea0003800200 */
.L_x_81875:
[----:B------:R-:W-:Y:S01]  /*11ca0*/  I2FP.F32.U32 R7, R12 ;  /* 0x0000000c00077245 */ /* 0x000fe20000201000 */
[----:B------:R-:W-:-:S04]  /*11cb0*/  IMAD.MOV.U32 R11, RZ, RZ, 0x2f800000 ;  /* 0x2f800000ff0b7424 */ /* 0x000fc800078e00ff */
[----:B------:R-:W-:-:S05]  /*11cc0*/  FFMA.FTZ R7, R7, R11, 1.1641532182693481445e-10 ;  /* 0x2f00000007077423 */ /* 0x000fca000001000b */
[----:B------:R-:W-:Y:S01]  /*11cd0*/  FSETP.GTU.FTZ.AND P1, PT, R7, UR8, PT ;  /* 0x0000000807007c0b */ /* 0x000fe2000bf3c000 */
[----:B-----5:R-:W-:-:S04]  /*11ce0*/  FMUL.FTZ R7, R100, UR11 ;  /* 0x0000000b64077c20 */ /* 0x020fc80008410000 */
[----:B------:R-:W-:-:S05]  /*11cf0*/  FMUL.FTZ R7, R7, UR10 ;  /* 0x0000000a07077c20 */ /* 0x000fca0008410000 */
[----:B------:R-:W-:Y:S02]  /*11d00*/  FSEL R120, R7, RZ, !P1 ;  /* 0x000000ff07787208 */ /* 0x000fe40004800000 */
[----:B------:R-:W-:-:S04]  /*11d10*/  SEL R7, RZ, 0x1, P1 ;  /* 0x00000001ff077807 */ /* 0x000fc80000800000 */
[----:B------:R-:W-:-:S07]  /*11d20*/  PRMT R12, R7, 0x7610, R12 ;  /* 0x00007610070c7816 */ /* 0x000fce000000000c */
.L_x_81874:
[----:B------:R-:W-:Y:S05]  /*11d30*/  BSYNC.RECONVERGENT B2 ;  /* 0x0000000000027941 */ /* 0x000fea0003800200 */
.L_x_81873:
        /* <DEDUP_REMOVED lines=17> */
.L_x_81884:
        /* <DEDUP_REMOVED lines=13> */
.L_x_81886:
[----:B------:R-:W-:Y:S05]  /*11f20*/  BSYNC.RECONVERGENT B4 ;  /* 0x0000000000047941 */ /* 0x000fea0003800200 */
.L_x_81885:
        /* <DEDUP_REMOVED lines=60> */
.L_x_81883:
[----:B------:R-:W-:Y:S05]  /*122f0*/  BSYNC.RECONVERGENT B3 ;  /* 0x0000000000037941 */ /* 0x000fea0003800200 */
.L_x_81882:
[----:B------:R-:W-:Y:S01]  /*12300*/  HFMA2 R13, -RZ, RZ, 0.1171875, 0 ;  /* 0x2f800000ff0d7431 */ /* 0x000fe200000001ff */
[----:B------:R-:W-:-:S05]  /*12310*/  I2FP.F32.U32 R11, R11 ;  /* 0x0000000b000b7245 */ /* 0x000fca0000201000 */
[----:B------:R-:W-:-:S05]  /*12320*/  FFMA.FTZ R11, R11, R13, 1.1641532182693481445e-10 ;  /* 0x2f0000000b0b7423 */ /* 0x000fca000001000d */
[----:B------:R-:W-:Y:S01]  /*12330*/  FSETP.GTU.FTZ.AND P1, PT, R11, UR8, PT ;  /* 0x000000080b007c0b */ /* 0x000fe2000bf3c000 */
[----:B-----5:R-:W-:-:S04]  /*12340*/  FMUL.FTZ R11, R101, UR11 ;  /* 0x0000000b650b7c20 */ /* 0x020fc80008410000 */
[----:B------:R-:W-:-:S05]  /*12350*/  FMUL.FTZ R11, R11, UR10 ;  /* 0x0000000a0b0b7c20 */ /* 0x000fca0008410000 */
[----:B------:R-:W-:Y:S02]  /*12360*/  FSEL R121, R11, RZ, !P1 ;  /* 0x000000ff0b797208 */ /* 0x000fe40004800000 */
[----:B------:R-:W-:-:S04]  /*12370*/  SEL R11, RZ, 0x1, P1 ;  /* 0x00000001ff0b7807 */ /* 0x000fc80000800000 */
[----:B------:R-:W-:-:S07]  /*12380*/  PRMT R13, R11, 0x7610, R13 ;  /* 0x000076100b0d7816 */ /* 0x000fce000000000d */
.L_x_81881:
[----:B------:R-:W-:Y:S05]  /*12390*/  BSYNC.RECONVERGENT B2 ;  /* 0x0000000000027941 */ /* 0x000fea0003800200 */
.L_x_81880:
        /* <DEDUP_REMOVED lines=17> */
.L_x_81891:
        /* <DEDUP_REMOVED lines=13> */
.L_x_81893:
[----:B------:R-:W-:Y:S05]  /*12580*/  BSYNC.RECONVERGENT B4 ;  /* 0x0000000000047941 */ /* 0x000fea0003800200 */
.L_x_81892:
        /* <DEDUP_REMOVED lines=60> */
.L_x_81890:
[----:B------:R-:W-:Y:S05]  /*12950*/  BSYNC.RECONVERGENT B3 ;  /* 0x0000000000037941 */ /* 0x000fea0003800200 */
.L_x_81889:
        /* <DEDUP_REMOVED lines=9> */
.L_x_81888:
[----:B------:R-:W-:Y:S05]  /*129f0*/  BSYNC.RECONVERGENT B2 ;  /* 0x0000000000027941 */ /* 0x000fea0003800200 */
.L_x_81887:
        /* <DEDUP_REMOVED lines=16> */
.L_x_81896:
        /* <DEDUP_REMOVED lines=13> */
.L_x_81898:
[----:B------:R-:W-:Y:S05]  /*12bd0*/  BSYNC.RECONVERGENT B3 ;  /* 0x0000000000037941 */ /* 0x000fea0003800200 */
.L_x_81897:
        /* <DEDUP_REMOVED lines=60> */
.L_x_81895:
[----:B------:R-:W-:Y:S05]  /*12fa0*/  BSYNC.RECONVERGENT B2 ;  /* 0x0000000000027941 */ /* 0x000fea0003800200 */
.L_x_81894:
        /* <DEDUP_REMOVED lines=9> */
.L_x_81867:
[----:B------:R-:W-:Y:S05]  /*13040*/  BSYNC.RECONVERGENT B1 ;  /* 0x0000000000017941 */ /* 0x000fea0003800200 */
.L_x_81844:
        /* <DEDUP_REMOVED lines=17> */
.L_x_81900:
[----:B------:R-:W-:Y:S05]  /*13160*/  BSYNC.RECONVERGENT B1 ;  /* 0x0000000000017941 */ /* 0x000fea0003800200 */
.L_x_81899:
[----:B------:R-:W-:Y:S01]  /*13170*/  VIADD R18, R18, 0x20 ;  /* 0x0000002012127836 */ /* 0x000fe20000000000 */
[----:B------:R-:W-:-:S07]  /*13180*/  IADD3 R19, PT, PT, R19, 0x20, RZ ;  /* 0x0000002013137810 */ /* 0x000fce0007ffe0ff */
.L_x_81841:
[----:B------:R-:W-:Y:S05]  /*13190*/  BSYNC.RECONVERGENT B0 ;  /* 0x0000000000007941 */ /* 0x000fea0003800200 */
.L_x_81840:
        /* <DEDUP_REMOVED lines=10> */
.L_x_81904:
[----:B------:R-:W-:Y:S05]  /*13240*/  BSYNC.RECONVERGENT B1 ;  /* 0x0000000000017941 */ /* 0x000fea0003800200 */
.L_x_81903:
        /* <DEDUP_REMOVED lines=28> */
.L_x_81911:
        /* <DEDUP_REMOVED lines=13> */
.L_x_81913:
[----:B------:R-:W-:Y:S05]  /*134e0*/  BSYNC.RECONVERGENT B4 ;  /* 0x0000000000047941 */ /* 0x000fea0003800200 */
.L_x_81912:
        /* <DEDUP_REMOVED lines=61> */
.L_x_81910:
[----:B------:R-:W-:Y:S05]  /*138c0*/  BSYNC.RECONVERGENT B3 ;  /* 0x0000000000037941 */ /* 0x000fea0003800200 */
.L_x_81909:
        /* <DEDUP_REMOVED lines=10> */
.L_x_81908:
[----:B------:R-:W-:Y:S05]  /*13970*/  BSYNC.RECONVERGENT B2 ;  /* 0x0000000000027941 */ /* 0x000fea0003800200 */
.L_x_81907:
        /* <DEDUP_REMOVED lines=20> */
.L_x_81918:
        /* <DEDUP_REMOVED lines=13> */
.L_x_81920:
[----:B------:R-:W-:Y:S05]  /*13b90*/  BSYNC.RECONVERGENT B4 ;  /* 0x0000000000047941 */ /* 0x000fea0003800200 */
.L_x_81919:
        /* <DEDUP_REMOVED lines=60> */
.L_x_81917:
[----:B------:R-:W-:Y:S05]  /*13f60*/  BSYNC.RECONVERGENT B3 ;  /* 0x0000000000037941 */ /* 0x000fea0003800200 */
.L_x_81916:
        /* <DEDUP_REMOVED lines=10> */
.L_x_81915:
[----:B------:R-:W-:Y:S05]  /*14010*/  BSYNC.RECONVERGENT B2 ;  /* 0x0000000000027941 */ /* 0x000fea0003800200 */
.L_x_81914:
        /* <DEDUP_REMOVED lines=20> */
.L_x_81925:
        /* <DEDUP_REMOVED lines=13> */
.L_x_81927:
[----:B------:R-:W-:Y:S05]  /*14230*/  BSYNC.RECONVERGENT B4 ;  /* 0x0000000000047941 */ /* 0x000fea0003800200 */
.L_x_81926:
        /* <DEDUP_REMOVED lines=60> */
.L_x_81924:
[----:B------:R-:W-:Y:S05]  /*14600*/  BSYNC.RECONVERGENT B3 ;  /* 0x0000000000037941 */ /* 0x000fea0003800200 */
.L_x_81923:
        /* <DEDUP_REMOVED lines=10> */
.L_x_81922:
[----:B------:R-:W-:Y:S05]  /*146b0*/  BSYNC.RECONVERGENT B2 ;  /* 0x0000000000027941 */ /* 0x000fea0003800200 */
.L_x_81921:
        /* <DEDUP_REMOVED lines=19> */
.L_x_81931:
        /* <DEDUP_REMOVED lines=13> */
.L_x_81933:
[----:B------:R-:W-:Y:S05]  /*148c0*/  BSYNC.RECONVERGENT B3 ;  /* 0x0000000000037941 */ /* 0x000fea0003800200 */
.L_x_81932:
        /* <DEDUP_REMOVED lines=61> */
.L_x_81930:
[----:B------:R-:W-:Y:S05]  /*14ca0*/  BSYNC.RECONVERGENT B2 ;  /* 0x0000000000027941 */ /* 0x000fea0003800200 */
.L_x_81929:
        /* <DEDUP_REMOVED lines=11> */
.L_x_81906:
        /* <DEDUP_REMOVED lines=21> */
.L_x_81938:
        /* <DEDUP_REMOVED lines=13> */
.L_x_81940:
[----:B------:R-:W-:Y:S05]  /*14f80*/  BSYNC.RECONVERGENT B4 ;  /* 0x0000000000047941 */ /* 0x000fea0003800200 */
.L_x_81939:
        /* <DEDUP_REMOVED lines=61> */
.L_x_81937:
[----:B------:R-:W-:Y:S05]  /*15360*/  BSYNC.RECONVERGENT B3 ;  /* 0x0000000000037941 */ /* 0x000fea0003800200 */
.L_x_81936:
        /* <DEDUP_REMOVED lines=9> */
.L_x_81935:
[----:B------:R-:W-:Y:S05]  /*15400*/  BSYNC.RECONVERGENT B2 ;  /* 0x0000000000027941 */ /* 0x000fea0003800200 */
.L_x_81934:
        /* <DEDUP_REMOVED lines=17> */
.L_x_81945:
        /* <DEDUP_REMOVED lines=13> */
.L_x_81947:
[----:B------:R-:W-:Y:S05]  /*155f0*/  BSYNC.RECONVERGENT B4 ;  /* 0x0000000000047941 */ /* 0x000fea0003800200 */
.L_x_81946:
        /* <DEDUP_REMOVED lines=60> */
.L_x_81944:
[----:B------:R-:W-:Y:S05]  /*159c0*/  BSYNC.RECONVERGENT B3 ;  /* 0x0000000000037941 */ /* 0x000fea0003800200 */
.L_x_81943:
        /* <DEDUP_REMOVED lines=9> */
.L_x_81942:
[----:B------:R-:W-:Y:S05]  /*15a60*/  BSYNC.RECONVERGENT B2 ;  /* 0x0000000000027941 */ /* 0x000fea0003800200 */
.L_x_81941:
        /* <DEDUP_REMOVED lines=17> */
.L_x_81952:
        /* <DEDUP_REMOVED lines=13> */
.L_x_81954:
[----:B------:R-:W-:Y:S05]  /*15c50*/  BSYNC.RECONVERGENT B4 ;  /* 0x0000000000047941 */ /* 0x000fea0003800200 */
.L_x_81953:
        /* <DEDUP_REMOVED lines=60> */
.L_x_81951:
[----:B------:R-:W-:Y:S05]  /*16020*/  BSYNC.RECONVERGENT B3 ;  /* 0x0000000000037941 */ /* 0x000fea0003800200 */
.L_x_81950:
        /* <DEDUP_REMOVED lines=9> */
.L_x_81949:
[----:B------:R-:W-:Y:S05]  /*160c0*/  BSYNC.RECONVERGENT B2 ;  /* 0x0000000000027941 */ /* 0x000fea0003800200 */
.L_x_81948:
        /* <DEDUP_REMOVED lines=16> */
.L_x_81957:
        /* <DEDUP_REMOVED lines=13> */
.L_x_81959:
[----:B------:R-:W-:Y:S05]  /*162a0*/  BSYNC.RECONVERGENT B3 ;  /* 0x0000000000037941 */ /* 0x000fea0003800200 */
.L_x_81958:
        /* <DEDUP_REMOVED lines=60> */
.L_x_81956:
[----:B------:R-:W-:Y:S05]  /*16670*/  BSYNC.RECONVERGENT B2 ;  /* 0x0000000000027941 */ /* 0x000fea0003800200 */
.L_x_81955:
        /* <DEDUP_REMOVED lines=9> */
.L_x_81928:
[----:B------:R-:W-:Y:S05]  /*16710*/  BSYNC.RECONVERGENT B1 ;  /* 0x0000000000017941 */ /* 0x000fea0003800200 */
.L_x_81905:
        /* <DEDUP_REMOVED lines=17> */
.L_x_81961:
[----:B------:R-:W-:Y:S05]  /*16830*/  BSYNC.RECONVERGENT B1 ;  /* 0x0000000000017941 */ /* 0x000fea0003800200 */
.L_x_81960:
[----:B------:R-:W-:Y:S01]  /*16840*/  IADD3 R18, PT, PT, R18, 0x20, RZ ;  /* 0x0000002012127810 */ /* 0x000fe20007ffe0ff */
[----:B------:R-:W-:-:S07]  /*16850*/  VIADD R19, R19, 0x20 ;  /* 0x0000002013137836 */ /* 0x000fce0000000000 */
.L_x_81902:
[----:B------:R-:W-:Y:S05]  /*16860*/  BSYNC.RECONVERGENT B0 ;  /* 0x0000000000007941 */ /* 0x000fea0003800200 */
.L_x_81901:
        /* <DEDUP_REMOVED lines=10> */
.L_x_81965:
[----:B------:R-:W-:Y:S05]  /*16910*/  BSYNC.RECONVERGENT B1 ;  /* 0x0000000000017941 */ /* 0x000fea0003800200 */
.L_x_81964:
        /* <DEDUP_REMOVED lines=28> */
.L_x_81972:
        /* <DEDUP_REMOVED lines=13> */
.L_x_81974:
[----:B------:R-:W-:Y:S05]  /*16bb0*/  BSYNC.RECONVERGENT B4 ;  /* 0x0000000000047941 */ /* 0x000fea0003800200 */
.L_x_81973:
        /* <DEDUP_REMOVED lines=61> */
.L_x_81971:
[----:B------:R-:W-:Y:S05]  /*16f90*/  BSYNC.RECONVERGENT B3 ;  /* 0x0000000000037941 */ /* 0x000fea0003800200 */
.L_x_81970:
        /* <DEDUP_REMOVED lines=10> */
.L_x_81969:
[----:B------:R-:W-:Y:S05]  /*17040*/  BSYNC.RECONVERGENT B2 ;  /* 0x0000000000027941 */ /* 0x000fea0003800200 */
.L_x_81968:
        /* <DEDUP_REMOVED lines=20> */
.L_x_81979:
        /* <DEDUP_REMOVED lines=13> */
.L_x_81981:
[----:B------:R-:W-:Y:S05]  /*17260*/  BSYNC.RECONVERGENT B4 ;  /* 0x0000000000047941 */ /* 0x000fea0003800200 */
.L_x_81980:
        /* <DEDUP_REMOVED lines=60> */
.L_x_81978:
[----:B------:R-:W-:Y:S05]  /*17630*/  BSYNC.RECONVERGENT B3 ;  /* 0x0000000000037941 */ /* 0x000fea0003800200 */
.L_x_81977:
        /* <DEDUP_REMOVED lines=10> */
.L_x_81976:
[----:B------:R-:W-:Y:S05]  /*176e0*/  BSYNC.RECONVERGENT B2 ;  /* 0x0000000000027941 */ /* 0x000fea0003800200 */
.L_x_81975:
        /* <DEDUP_REMOVED lines=20> */
.L_x_81986:
        /* <DEDUP_REMOVED lines=13> */
.L_x_81988:
[----:B------:R-:W-:Y:S05]  /*17900*/  BSYNC.RECONVERGENT B4 ;  /* 0x0000000000047941 */ /* 0x000fea0003800200 */
.L_x_81987:
        /* <DEDUP_REMOVED lines=60> */
.L_x_81985:
[----:B------:R-:W-:Y:S05]  /*17cd0*/  BSYNC.RECONVERGENT B3 ;  /* 0x0000000000037941 */ /* 0x000fea0003800200 */
.L_x_81984:
        /* <DEDUP_REMOVED lines=10> */
.L_x_81983:
[----:B------:R-:W-:Y:S05]  /*17d80*/  BSYNC.RECONVERGENT B2 ;  /* 0x0000000000027941 */ /* 0x000fea0003800200 */
.L_x_81982:
        /* <DEDUP_REMOVED lines=19> */
.L_x_81992:
        /* <DEDUP_REMOVED lines=13> */
.L_x_81994:
[----:B------:R-:W-:Y:S05]  /*17f90*/  BSYNC.RECONVERGENT B3 ;  /* 0x0000000000037941 */ /* 0x000fea0003800200 */
.L_x_81993:
        /* <DEDUP_REMOVED lines=50> */
[----:B------:R-:W-:-:S04]  /*182c0*/  IADD3 R7, PT, PT, R23, -0x24c28bd8, RZ ;  /* 0xdb3d742817077810 */ /* 0x000fc80007ffe0ff */
        /* <DEDUP_REMOVED lines=9> */
[----:B------:R-:W-:-:S07]  /*18360*/  HFMA2 R7, -RZ, RZ, 0, 0 ;  /* 0x00000000ff077431 */ /* 0x000fce00000001ff */
.L_x_81991:
[----:B------:R-:W-:Y:S05]  /*18370*/  BSYNC.RECONVERGENT B2 ;  /* 0x0000000000027941 */ /* 0x000fea0003800200 */
.L_x_81990:
        /* <DEDUP_REMOVED lines=11> */
.L_x_81967:
[----:B------:R-:W-:Y:S01]  /*18430*/  BSSY.RECONVERGENT B2, `(.L_x_81995) ;  /* 0x000006a000027945 */ /* 0x000fe20003800200 */
[----:B------:R-:W-:Y:S01]  /*18440*/  HFMA2 R128, -RZ, RZ, 0, 0 ;  /* 0x00000000ff807431 */ /* 0x000fe200000001ff */
        /* <DEDUP_REMOVED lines=19> */
.L_x_81999:
        /* <DEDUP_REMOVED lines=13> */
.L_x_82001:
[----:B------:R-:W-:Y:S05]  /*18650*/  BSYNC.RECONVERGENT B4 ;  /* 0x0000000000047941 */ /* 0x000fea0003800200 */
.L_x_82000:
        /* <DEDUP_REMOVED lines=59> */
[----:B------:R-:W-:Y:S01]  /*18a10*/  HFMA2 R130, -RZ, RZ, 0, 0 ;  /* 0x00000000ff827431 */ /* 0x000fe200000001ff */
[----:B------:R-:W-:-:S07]  /*18a20*/  LOP3.LUT R6, R7, R6, R131, 0x96, !PT ;  /* 0x0000000607067212 */ /* 0x000fce00078e9683 */
.L_x_81998:
[----:B------:R-:W-:Y:S05]  /*18a30*/  BSYNC.RECONVERGENT B3 ;  /* 0x0000000000037941 */ /* 0x000fea0003800200 */
.L_x_81997:
        /* <DEDUP_REMOVED lines=9> */
.L_x_81996:
[----:B------:R-:W-:Y:S05]  /*18ad0*/  BSYNC.RECONVERGENT B2 ;  /* 0x0000000000027941 */ /* 0x000fea0003800200 */
.L_x_81995:
        /* <DEDUP_REMOVED lines=17> */
.L_x_82006:
        /* <DEDUP_REMOVED lines=13> */
.L_x_82008:
[----:B------:R-:W-:Y:S05]  /*18cc0*/  BSYNC.RECONVERGENT B4 ;  /* 0x0000000000047941 */ /* 0x000fea0003800200 */
.L_x_82007:
        /* <DEDUP_REMOVED lines=49> */
[----:B------:R-:W-:-:S03]  /*18fe0*/  IADD3 R7, PT, PT, R23, -0x24c28bd8, RZ ;  /* 0xdb3d742817077810 */ /* 0x000fc60007ffe0ff */
[----:B------:R-:W-:Y:S01]  /*18ff0*/  IMAD.WIDE.U32 R130, R5, -0x2daee0ad, RZ ;  /* 0xd2511f5305827825 */ /* 0x000fe200078e00ff */
[----:B------:R-:W-:Y:S02]  /*19000*/  LOP3.LUT R7, R7, R10, R185, 0x96, !PT ;  /* 0x0000000a07077212 */ /* 0x000fe400078e96b9 */
[----:B------:R-:W-:-:S03]  /*19010*/  IADD3 R5, PT, PT, R23, -0x695add53, RZ ;  /* 0x96a522ad17057810 */ /* 0x000fc60007ffe0ff */
[----:B------:R-:W-:Y:S01]  /*19020*/  IMAD.WIDE.U32 R10, R7, -0x326172a9, RZ ;  /* 0xcd9e8d57070a7825 */ /* 0x000fe200078e00ff */
[----:B------:R-:W-:-:S03]  /*19030*/  LOP3.LUT R5, R5, R184, R131, 0x96, !PT ;  /* 0x000000b805057212 */ /* 0x000fc600078e9683 */
[----:B------:R-:W-:-:S05]  /*19040*/  VIADD R7, R22, 0x8ff34781 ;  /* 0x8ff3478116077836 */ /* 0x000fca0000000000 */
[----:B------:R-:W-:Y:S01]  /*19050*/  LOP3.LUT R6, R7, R6, R11, 0x96, !PT ;  /* 0x0000000607067212 */ /* 0x000fe200078e960b */
[----:B------:R-:W-:Y:S01]  /*19060*/  IMAD.MOV.U32 R11, RZ, RZ, R21 ;  /* 0x000000ffff0b7224 */ /* 0x000fe200078e0015 */
[----:B------:R-:W-:Y:S01]  /*19070*/  MOV R21, R130 ;  /* 0x0000008200157202 */ /* 0x000fe20000000f00 */
[----:B------:R-:W-:-:S07]  /*19080*/  IMAD.MOV.U32 R7, RZ, RZ, RZ ;  /* 0x000000ffff077224 */ /* 0x000fce00078e00ff */
.L_x_82005:
[----:B------:R-:W-:Y:S05]  /*19090*/  BSYNC.RECONVERGENT B3 ;  /* 0x0000000000037941 */ /* 0x000fea0003800200 */
.L_x_82004:
        /* <DEDUP_REMOVED lines=9> */
.L_x_82003:
[----:B------:R-:W-:Y:S05]  /*19130*/  BSYNC.RECONVERGENT B2 ;  /* 0x0000000000027941 */ /* 0x000fea0003800200 */
.L_x_82002:
        /* <DEDUP_REMOVED lines=17> */
.L_x_82013:
        /* <DEDUP_REMOVED lines=13> */
.L_x_82015:
[----:B------:R-:W-:Y:S05]  /*19320*/  BSYNC.RECONVERGENT B4 ;  /* 0x0000000000047941 */ /* 0x000fea0003800200 */
.L_x_82014:
        /* <DEDUP_REMOVED lines=46> */
[----:B------:R-:W-:Y:S02]  /*19610*/  LOP3.LUT R6, R5, R6, R11, 0x96, !PT ;  /* 0x0000000605067212 */ /* 0x000fe400078e960b */
[----:B------:R-:W-:-:S03]  /*19620*/  IADD3 R5, PT, PT, R22, -0xe443238, RZ ;  /* 0xf1bbcdc816057810 */ /* 0x000fc60007ffe0ff */
        /* <DEDUP_REMOVED lines=9> */
[----:B------:R-:W-:Y:S01]  /*196c0*/  IMAD.MOV.U32 R21, RZ, RZ, R130 ;  /* 0x000000ffff157224 */ /* 0x000fe200078e0082 */
[----:B------:R-:W-:Y:S01]  /*196d0*/  LOP3.LUT R6, R7, R6, R11, 0x96, !PT ;  /* 0x0000000607067212 */ /* 0x000fe200078e960b */
[----:B------:R-:W-:-:S07]  /*196e0*/  HFMA2 R11, -RZ, RZ, 0, 0 ;  /* 0x00000000ff0b7431 */ /* 0x000fce00000001ff */
.L_x_82012:
[----:B------:R-:W-:Y:S05]  /*196f0*/  BSYNC.RECONVERGENT B3 ;  /* 0x0000000000037941 */ /* 0x000fea0003800200 */
.L_x_82011:
        /* <DEDUP_REMOVED lines=9> */
.L_x_82010:
[----:B------:R-:W-:Y:S05]  /*19790*/  BSYNC.RECONVERGENT B2 ;  /* 0x0000000000027941 */ /* 0x000fea0003800200 */
.L_x_82009:
        /* <DEDUP_REMOVED lines=16> */
.L_x_82018:
        /* <DEDUP_REMOVED lines=13> */
.L_x_82020:
[----:B------:R-:W-:Y:S05]  /*19970*/  BSYNC.RECONVERGENT B3 ;  /* 0x0000000000037941 */ /* 0x000fea0003800200 */
.L_x_82019:
        /* <DEDUP_REMOVED lines=49> */
[----:B------:R-:W-:Y:S02]  /*19c90*/  LOP3.LUT R5, R5, R184, R7, 0x96, !PT ;  /* 0x000000b805057212 */ /* 0x000fe400078e9607 */
[----:B------:R-:W-:-:S03]  /*19ca0*/  IADD3 R7, PT, PT, R23, -0x24c28bd8, RZ ;  /* 0xdb3d742817077810 */ /* 0x000fc60007ffe0ff */
[----:B------:R-:W-:Y:S01]  /*19cb0*/  IMAD.WIDE.U32 R184, R5, -0x2daee0ad, RZ ;  /* 0xd2511f5305b87825 */ /* 0x000fe200078e00ff */
[----:B------:R-:W-:Y:S02]  /*19cc0*/  LOP3.LUT R7, R7, R10, R187, 0x96, !PT ;  /* 0x0000000a07077212 */ /* 0x000fe400078e96bb */
[----:B------:R-:W-:Y:S02]  /*19cd0*/  IADD3 R5, PT, PT, R23, -0x695add53, RZ ;  /* 0x96a522ad17057810 */ /* 0x000fe40007ffe0ff */
[----:B------:R-:W-:Y:S01]  /*19ce0*/  MOV R21, R184 ;  /* 0x000000b800157202 */ /* 0x000fe20000000f00 */
[----:B------:R-:W-:Y:S01]  /*19cf0*/  IMAD.WIDE.U32 R10, R7, -0x326172a9, RZ ;  /* 0xcd9e8d57070a7825 */ /* 0x000fe200078e00ff */
[----:B------:R-:W-:-:S03]  /*19d00*/  LOP3.LUT R5, R5, R186, R185, 0x96, !PT ;  /* 0x000000ba05057212 */ /* 0x000fc600078e96b9 */
[----:B------:R-:W-:-:S05]  /*19d10*/  VIADD R7, R22, 0x8ff34781 ;  /* 0x8ff3478116077836 */ /* 0x000fca0000000000 */
[----:B------:R-:W-:Y:S01]  /*19d20*/  LOP3.LUT R6, R7, R6, R11, 0x96, !PT ;  /* 0x0000000607067212 */ /* 0x000fe200078e960b */
[----:B------:R-:W-:-:S07]  /*19d30*/  IMAD.MOV.U32 R7, RZ, RZ, RZ ;  /* 0x000000ffff077224 */ /* 0x000fce00078e00ff */
.L_x_82017:
[----:B------:R-:W-:Y:S05]  /*19d40*/  BSYNC.RECONVERGENT B2 ;  /* 0x0000000000027941 */ /* 0x000fea0003800200 */
.L_x_82016:
        /* <DEDUP_REMOVED lines=9> */
.L_x_81989:
[----:B------:R-:W-:Y:S05]  /*19de0*/  BSYNC.RECONVERGENT B1 ;  /* 0x0000000000017941 */ /* 0x000fea0003800200 */
.L_x_81966:
        /* <DEDUP_REMOVED lines=17> */
.L_x_82022:
[----:B------:R-:W-:Y:S05]  /*19f00*/  BSYNC.RECONVERGENT B1 ;  /* 0x0000000000017941 */ /* 0x000fea0003800200 */
.L_x_82021:
[----:B------:R-:W-:Y:S01]  /*19f10*/  IADD3 R18, PT, PT, R18, 0x20, RZ ;  /* 0x0000002012127810 */ /* 0x000fe20007ffe0ff */
[----:B------:R-:W-:-:S07]  /*19f20*/  VIADD R19, R19, 0x20 ;  /* 0x0000002013137836 */ /* 0x000fce0000000000 */
.L_x_81963:
[----:B------:R-:W-:Y:S05]  /*19f30*/  BSYNC.RECONVERGENT B0 ;  /* 0x0000000000007941 */ /* 0x000fea0003800200 */
.L_x_81962:
        /* <DEDUP_REMOVED lines=10> */
.L_x_82026:
[----:B------:R-:W-:Y:S05]  /*19fe0*/  BSYNC.RECONVERGENT B1 ;  /* 0x0000000000017941 */ /* 0x000fea0003800200 */
.L_x_82025:
        /* <DEDUP_REMOVED lines=28> */
.L_x_82033:
        /* <DEDUP_REMOVED lines=13> */
.L_x_82035:
[----:B------:R-:W-:Y:S05]  /*1a280*/  BSYNC.RECONVERGENT B4 ;  /* 0x0000000000047941 */ /* 0x000fea0003800200 */
.L_x_82034:
[----:B------:R-:W-:Y:S01]  /*1a290*/  LOP3.LUT R10, R9, R187, R23, 0x96, !PT ;  /* 0x000000bb090a7212 */ /* 0x000fe200078e9617 */
[----:B------:R-:W-:Y:S01]  /*1a2a0*/  IMAD.WIDE.U32 R6, R0, -0x326172a9, RZ ;  /* 0xcd9e8d5700067825 */ /* 0x000fe200078e00ff */
[----:B------:R-:W-:Y:S02]  /*1a2b0*/  IADD3 R5, PT, PT, R22, -0x61c88647, RZ ;  /* 0x9e3779b916057810 */ /* 0x000fe40007ffe0ff */
[----:B------:R-:W-:Y:S01]  /*1a2c0*/  MOV R12, R11 ;  /* 0x0000000b000c7202 */ /* 0x000fe20000000f00 */
        /* <DEDUP_REMOVED lines=55> */
[----:B------:R-:W-:Y:S01]  /*1a640*/  IMAD.MOV.U32 R184, RZ, RZ, RZ ;  /* 0x000000ffffb87224 */ /* 0x000fe200078e00ff */
[----:B------:R-:W-:-:S07]  /*1a650*/  LOP3.LUT R5, R5, R232, R185, 0x96, !PT ;  /* 0x000000e805057212 */ /* 0x000fce00078e96b9 */
.L_x_82032:
[----:B------:R-:W-:Y:S05]  /*1a660*/  BSYNC.RECONVERGENT B3 ;  /* 0x0000000000037941 */ /* 0x000fea0003800200 */
.L_x_82031:
        /* <DEDUP_REMOVED lines=10> */
.L_x_82030:
[----:B------:R-:W-:Y:S05]  /*1a710*/  BSYNC.RECONVERGENT B2 ;  /* 0x0000000000027941 */ /* 0x000fea0003800200 */
.L_x_82029:
        /* <DEDUP_REMOVED lines=20> */
.L_x_82040:
        /* <DEDUP_REMOVED lines=13> */
.L_x_82042:
[----:B------:R-:W-:Y:S05]  /*1a930*/  BSYNC.RECONVERGENT B4 ;  /* 0x0000000000047941 */ /* 0x000fea0003800200 */
.L_x_82041:
        /* <DEDUP_REMOVED lines=55> */
[----:B------:R-:W-:Y:S02]  /*1acb0*/  VIADD R7, R22, 0x8ff34781 ;  /* 0x8ff3478116077836 */ /* 0x000fe40000000000 */
[----:B------:R-:W-:-:S03]  /*1acc0*/  IMAD.MOV.U32 R185, RZ, RZ, RZ ;  /* 0x000000ffffb97224 */ /* 0x000fc600078e00ff */
[----:B------:R-:W-:Y:S01]  /*1acd0*/  LOP3.LUT R6, R7, R6, R11, 0x96, !PT ;  /* 0x0000000607067212 */ /* 0x000fe200078e960b */
[----:B------:R-:W-:Y:S01]  /*1ace0*/  IMAD.MOV.U32 R7, RZ, RZ, R184 ;  /* 0x000000ffff077224 */ /* 0x000fe200078e00b8 */
[----:B------:R-:W-:-:S07]  /*1acf0*/  MOV R11, R21 ;  /* 0x00000015000b7202 */ /* 0x000fce0000000f00 */
.L_x_82039:
[----:B------:R-:W-:Y:S05]  /*1ad00*/  BSYNC.RECONVERGENT B3 ;  /* 0x0000000000037941 */ /* 0x000fea0003800200 */
.L_x_82038:
        /* <DEDUP_REMOVED lines=10> */
.L_x_82037:
[----:B------:R-:W-:Y:S05]  /*1adb0*/  BSYNC.RECONVERGENT B2 ;  /* 0x0000000000027941 */ /* 0x000fea0003800200 */
.L_x_82036:
        /* <DEDUP_REMOVED lines=20> */
.L_x_82047:
        /* <DEDUP_REMOVED lines=13> */
.L_x_82049:
[----:B------:R-:W-:Y:S05]  /*1afd0*/  BSYNC.RECONVERGENT B4 ;  /* 0x0000000000047941 */ /* 0x000fea0003800200 */
.L_x_82048:
        /* <DEDUP_REMOVED lines=59> */
[----:B------:R-:W-:-:S07]  /*1b390*/  IMAD.MOV.U32 R184, RZ, RZ, RZ ;  /* 0x000000ffffb87224 */ /* 0x000fce00078e00ff */
.L_x_82046:
[----:B------:R-:W-:Y:S05]  /*1b3a0*/  BSYNC.RECONVERGENT B3 ;  /* 0x0000000000037941 */ /* 0x000fea0003800200 */
.L_x_82045:
        /* <DEDUP_REMOVED lines=10> */
.L_x_82044:
[----:B------:R-:W-:Y:S05]  /*1b450*/  BSYNC.RECONVERGENT B2 ;  /* 0x0000000000027941 */ /* 0x000fea0003800200 */
.L_x_82043:
        /* <DEDUP_REMOVED lines=19> */
.L_x_82053:
        /* <DEDUP_REMOVED lines=13> */
.L_x_82055:
[----:B------:R-:W-:Y:S05]  /*1b660*/  BSYNC.RECONVERGENT B3 ;  /* 0x0000000000037941 */ /* 0x000fea0003800200 */
.L_x_82054:
        /* <DEDUP_REMOVED lines=61> */
.L_x_82052:
[----:B------:R-:W-:Y:S05]  /*1ba40*/  BSYNC.RECONVERGENT B2 ;  /* 0x0000000000027941 */ /* 0x000fea0003800200 */
.L_x_82051:
        /* <DEDUP_REMOVED lines=11> */
.L_x_82028:
        /* <DEDUP_REMOVED lines=21> */
.L_x_82060:
        /* <DEDUP_REMOVED lines=13> */
.L_x_82062:
[----:B------:R-:W-:Y:S05]  /*1bd20*/  BSYNC.RECONVERGENT B4 ;  /* 0x0000000000047941 */ /* 0x000fea0003800200 */
.L_x_82061:
        /* <DEDUP_REMOVED lines=61> */
.L_x_82059:
[----:B------:R-:W-:Y:S05]  /*1c100*/  BSYNC.RECONVERGENT B3 ;  /* 0x0000000000037941 */ /* 0x000fea0003800200 */
.L_x_82058:
        /* <DEDUP_REMOVED lines=9> */
.L_x_82057:
[----:B------:R-:W-:Y:S05]  /*1c1a0*/  BSYNC.RECONVERGENT B2 ;  /* 0x0000000000027941 */ /* 0x000fea0003800200 */
.L_x_82056:
        /* <DEDUP_REMOVED lines=17> */
.L_x_82067:
        /* <DEDUP_REMOVED lines=13> */
.L_x_82069:
[----:B------:R-:W-:Y:S05]  /*1c390*/  BSYNC.RECONVERGENT B4 ;  /* 0x0000000000047941 */ /* 0x000fea0003800200 */
.L_x_82068:
        /* <DEDUP_REMOVED lines=60> */
.L_x_82066:
[----:B------:R-:W-:Y:S05]  /*1c760*/  BSYNC.RECONVERGENT B3 ;  /* 0x0000000000037941 */ /* 0x000fea0003800200 */
.L_x_82065:
        /* <DEDUP_REMOVED lines=9> */
.L_x_82064:
[----:B------:R-:W-:Y:S05]  /*1c800*/  BSYNC.RECONVERGENT B2 ;  /* 0x0000000000027941 */ /* 0x000fea0003800200 */
.L_x_82063:
        /* <DEDUP_REMOVED lines=17> */
.L_x_82074:
        /* <DEDUP_REMOVED lines=13> */
.L_x_82076:
[----:B------:R-:W-:Y:S05]  /*1c9f0*/  BSYNC.RECONVERGENT B4 ;  /* 0x0000000000047941 */ /* 0x000fea0003800200 */
.L_x_82075:
        /* <DEDUP_REMOVED lines=60> */
.L_x_82073:
[----:B------:R-:W-:Y:S05]  /*1cdc0*/  BSYNC.RECONVERGENT B3 ;  /* 0x0000000000037941 */ /* 0x000fea0003800200 */
.L_x_82072:
        /* <DEDUP_REMOVED lines=9> */
.L_x_82071:
[----:B------:R-:W-:Y:S05]  /*1ce60*/  BSYNC.RECONVERGENT B2 ;  /* 0x0000000000027941 */ /* 0x000fea0003800200 */
.L_x_82070:
        /* <DEDUP_REMOVED lines=16> */
.L_x_82079:
        /* <DEDUP_REMOVED lines=13> */
.L_x_82081:
[----:B------:R-:W-:Y:S05]  /*1d040*/  BSYNC.RECONVERGENT B3 ;  /* 0x0000000000037941 */ /* 0x000fea0003800200 */
.L_x_82080:
        /* <DEDUP_REMOVED lines=60> */
.L_x_82078:
[----:B------:R-:W-:Y:S05]  /*1d410*/  BSYNC.RECONVERGENT B2 ;  /* 0x0000000000027941 */ /* 0x000fea0003800200 */
.L_x_82077:
        /* <DEDUP_REMOVED lines=9> */
.L_x_82050:
[----:B------:R-:W-:Y:S05]  /*1d4b0*/  BSYNC.RECONVERGENT B1 ;  /* 0x0000000000017941 */ /* 0x000fea0003800200 */
.L_x_82027:
        /* <DEDUP_REMOVED lines=17> */
.L_x_82083:
[----:B------:R-:W-:Y:S05]  /*1d5d0*/  BSYNC.RECONVERGENT B1 ;  /* 0x0000000000017941 */ /* 0x000fea0003800200 */
.L_x_82082:
[----:B------:R-:W-:Y:S01]  /*1d5e0*/  IADD3 R18, PT, PT, R18, 0x20, RZ ;  /* 0x0000002012127810 */ /* 0x000fe20007ffe0ff */
[----:B------:R-:W-:-:S07]  /*1d5f0*/  VIADD R19, R19, 0x20 ;  /* 0x0000002013137836 */ /* 0x000fce0000000000 */
.L_x_82024:
[----:B------:R-:W-:Y:S05]  /*1d600*/  BSYNC.RECONVERGENT B0 ;  /* 0x0000000000007941 */ /* 0x000fea0003800200 */
.L_x_82023:
        /* <DEDUP_REMOVED lines=10> */
.L_x_82087:
[----:B------:R-:W-:Y:S05]  /*1d6b0*/  BSYNC.RECONVERGENT B1 ;  /* 0x0000000000017941 */ /* 0x000fea0003800200 */
.L_x_82086:
        /* <DEDUP_REMOVED lines=28> */
.L_x_82094:
        /* <DEDUP_REMOVED lines=13> */
.L_x_82096:
[----:B------:R-:W-:Y:S05]  /*1d950*/  BSYNC.RECONVERGENT B4 ;  /* 0x0000000000047941 */ /* 0x000fea0003800200 */
.L_x_82095:
        /* <DEDUP_REMOVED lines=61> */
.L_x_82093:
[----:B------:R-:W-:Y:S05]  /*1dd30*/  BSYNC.RECONVERGENT B3 ;  /* 0x0000000000037941 */ /* 0x000fea0003800200 */
.L_x_82092:
        /* <DEDUP_REMOVED lines=10> */
.L_x_82091:
[----:B------:R-:W-:Y:S05]  /*1dde0*/  BSYNC.RECONVERGENT B2 ;  /* 0x0000000000027941 */ /* 0x000fea0003800200 */
.L_x_82090:
        /* <DEDUP_REMOVED lines=20> */
.L_x_82101:
        /* <DEDUP_REMOVED lines=13> */
.L_x_82103:
[----:B------:R-:W-:Y:S05]  /*1e000*/  BSYNC.RECONVERGENT B4 ;  /* 0x0000000000047941 */ /* 0x000fea0003800200 */
.L_x_82102:
        /* <DEDUP_REMOVED lines=60> */
.L_x_82100:
[----:B------:R-:W-:Y:S05]  /*1e3d0*/  BSYNC.RECONVERGENT B3 ;  /* 0x0000000000037941 */ /* 0x000fea0003800200 */
.L_x_82099:
        /* <DEDUP_REMOVED lines=10> */
.L_x_82098:
[----:B------:R-:W-:Y:S05]  /*1e480*/  BSYNC.RECONVERGENT B2 ;  /* 0x0000000000027941 */ /* 0x000fea0003800200 */
.L_x_82097:
        /* <DEDUP_REMOVED lines=20> */
.L_x_82108:
        /* <DEDUP_REMOVED lines=13> */
.L_x_82110:
[----:B------:R-:W-:Y:S05]  /*1e6a0*/  BSYNC.RECONVERGENT B4 ;  /* 0x0000000000047941 */ /* 0x000fea0003800200 */
.L_x_82109:
        /* <DEDUP_REMOVED lines=60> */
.L_x_82107:
[----:B------:R-:W-:Y:S05]  /*1ea70*/  BSYNC.RECONVERGENT B3 ;  /* 0x0000000000037941 */ /* 0x000fea0003800200 */
.L_x_82106:
        /* <DEDUP_REMOVED lines=10> */
.L_x_82105:
[----:B------:R-:W-:Y:S05]  /*1eb20*/  BSYNC.RECONVERGENT B2 ;  /* 0x0000000000027941 */ /* 0x000fea0003800200 */
.L_x_82104:
        /* <DEDUP_REMOVED lines=19> */
.L_x_82114:
        /* <DEDUP_REMOVED lines=13> */
.L_x_82116:
[----:B------:R-:W-:Y:S05]  /*1ed30*/  BSYNC.RECONVERGENT B3 ;  /* 0x0000000000037941 */ /* 0x000fea0003800200 */
.L_x_82115:
        /* <DEDUP_REMOVED lines=61> */
.L_x_82113:
[----:B------:R-:W-:Y:S05]  /*1f110*/  BSYNC.RECONVERGENT B2 ;  /* 0x0000000000027941 */ /* 0x000fea0003800200 */
.L_x_82112:
        /* <DEDUP_REMOVED lines=11> */
.L_x_82089:
        /* <DEDUP_REMOVED lines=21> */
.L_x_82121:
        /* <DEDUP_REMOVED lines=13> */
.L_x_82123:
[----:B------:R-:W-:Y:S05]  /*1f3f0*/  BSYNC.RECONVERGENT B4 ;  /* 0x0000000000047941 */ /* 0x000fea0003800200 */
.L_x_82122:
        /* <DEDUP_REMOVED lines=61> */
.L_x_82120:
[----:B------:R-:W-:Y:S05]  /*1f7d0*/  BSYNC.RECONVERGENT B3 ;  /* 0x0000000000037941 */ /* 0x000fea0003800200 */
.L_x_82119:
        /* <DEDUP_REMOVED lines=9> */
.L_x_82118:
[----:B------:R-:W-:Y:S05]  /*1f870*/  BSYNC.RECONVERGENT B2 ;  /* 0x0000000000027941 */ /* 0x000fea0003800200 */
.L_x_82117:
        /* <DEDUP_REMOVED lines=17> */
.L_x_82128:
        /* <DEDUP_REMOVED lines=13> */
.L_x_82130:
[----:B------:R-:W-:Y:S05]  /*1fa60*/  BSYNC.RECONVERGENT B4 ;  /* 0x0000000000047941 */ /* 0x000fea0003800200 */
.L_x_82129:
        /* <DEDUP_REMOVED lines=60> */
.L_x_82127:
[----:B------:R-:W-:Y:S05]  /*1fe30*/  BSYNC.RECONVERGENT B3 ;  /* 0x0000000000037941 */ /* 0x000fea0003800200 */
.L_x_82126:
        /* <DEDUP_REMOVED lines=9> */
.L_x_82125:
[----:B------:R-:W-:Y:S05]  /*1fed0*/  BSYNC.RECONVERGENT B2 ;  /* 0x0000000000027941 */ /* 0x000fea0003800200 */
.L_x_82124:
        /* <DEDUP_REMOVED lines=17> */
.L_x_82135:
        /* <DEDUP_REMOVED lines=13> */
.L_x_82137:
[----:B------:R-:W-:Y:S05]  /*200c0*/  BSYNC.RECONVERGENT B4 ;  /* 0x0000000000047941 */ /* 0x000fea0003800200 */
.L_x_82136:
        /* <DEDUP_REMOVED lines=60> */
.L_x_82134:
[----:B------:R-:W-:Y:S05]  /*20490*/  BSYNC.RECONVERGENT B3 ;  /* 0x0000000000037941 */ /* 0x000fea0003800200 */
.L_x_82133:
        /* <DEDUP_REMOVED lines=9> */
.L_x_82132:
[----:B------:R-:W-:Y:S05]  /*20530*/  BSYNC.RECONVERGENT B2 ;  /* 0x0000000000027941 */ /* 0x000fea0003800200 */
.L_x_82131:
        /* <DEDUP_REMOVED lines=16> */
.L_x_82140:
        /* <DEDUP_REMOVED lines=13> */
.L_x_82142:
[----:B------:R-:W-:Y:S05]  /*20710*/  BSYNC.RECONVERGENT B3 ;  /* 0x0000000000037941 */ /* 0x000fea0003800200 */
.L_x_82141:
        /* <DEDUP_REMOVED lines=60> */
.L_x_82139:
[----:B------:R-:W-:Y:S05]  /*20ae0*/  BSYNC.RECONVERGENT B2 ;  /* 0x0000000000027941 */ /* 0x000fea0003800200 */
.L_x_82138:
        /* <DEDUP_REMOVED lines=9> */
.L_x_82111:
[----:B------:R-:W-:Y:S05]  /*20b80*/  BSYNC.RECONVERGENT B1 ;  /* 0x0000000000017941 */ /* 0x000fea0003800200 */
.L_x_82088:
        /* <DEDUP_REMOVED lines=17> */
.L_x_82144:
[----:B------:R-:W-:Y:S05]  /*20ca0*/  BSYNC.RECONVERGENT B1 ;  /* 0x0000000000017941 */ /* 0x000fea0003800200 */
.L_x_82143:
[----:B------:R-:W-:Y:S01]  /*20cb0*/  IADD3 R18, PT, PT, R18, 0x20, RZ ;  /* 0x0000002012127810 */ /* 0x000fe20007ffe0ff */
[----:B------:R-:W-:-:S07]  /*20cc0*/  VIADD R19, R19, 0x20 ;  /* 0x0000002013137836 */ /* 0x000fce0000000000 */
.L_x_82085:
[----:B------:R-:W-:Y:S05]  /*20cd0*/  BSYNC.RECONVERGENT B0 ;  /* 0x0000000000007941 */ /* 0x000fea0003800200 */
.L_x_82084:
        /* <DEDUP_REMOVED lines=10> */
.L_x_82148:
[----:B------:R-:W-:Y:S05]  /*20d80*/  BSYNC.RECONVERGENT B1 ;  /* 0x0000000000017941 */ /* 0x000fea0003800200 */
.L_x_82147:
        /* <DEDUP_REMOVED lines=28> */
.L_x_82155:
        /* <DEDUP_REMOVED lines=13> */
.L_x_82157:
[----:B------:R-:W-:Y:S05]  /*21020*/  BSYNC.RECONVERGENT B4 ;  /* 0x0000000000047941 */ /* 0x000fea0003800200 */
.L_x_82156:
        /* <DEDUP_REMOVED lines=61> */
.L_x_82154:
[----:B------:R-:W-:Y:S05]  /*21400*/  BSYNC.RECONVERGENT B3 ;  /* 0x0000000000037941 */ /* 0x000fea0003800200 */
.L_x_82153:
        /* <DEDUP_REMOVED lines=10> */
.L_x_82152:
[----:B------:R-:W-:Y:S05]  /*214b0*/  BSYNC.RECONVERGENT B2 ;  /* 0x0000000000027941 */ /* 0x000fea0003800200 */
.L_x_82151:
        /* <DEDUP_REMOVED lines=20> */
.L_x_82162:
        /* <DEDUP_REMOVED lines=13> */
.L_x_82164:
[----:B------:R-:W-:Y:S05]  /*216d0*/  BSYNC.RECONVERGENT B4 ;  /* 0x0000000000047941 */ /* 0x000fea0003800200 */
.L_x_82163:
        /* <DEDUP_REMOVED lines=60> */
.L_x_82161:
[----:B------:R-:W-:Y:S05]  /*21aa0*/  BSYNC.RECONVERGENT B3 ;  /* 0x0000000000037941 */ /* 0x000fea0003800200 */
.L_x_82160:
        /* <DEDUP_REMOVED lines=10> */
.L_x_82159:
[----:B------:R-:W-:Y:S05]  /*21b50*/  BSYNC.RECONVERGENT B2 ;  /* 0x0000000000027941 */ /* 0x000fea0003800200 */
.L_x_82158:
        /* <DEDUP_REMOVED lines=20> */
.L_x_82169:
        /* <DEDUP_REMOVED lines=13> */
.L_x_82171:
[----:B------:R-:W-:Y:S05]  /*21d70*/  BSYNC.RECONVERGENT B4 ;  /* 0x0000000000047941 */ /* 0x000fea0003800200 */
.L_x_82170:
        /* <DEDUP_REMOVED lines=60> */
.L_x_82168:
[----:B------:R-:W-:Y:S05]  /*22140*/  BSYNC.RECONVERGENT B3 ;  /* 0x0000000000037941 */ /* 0x000fea0003800200 */
.L_x_82167:
        /* <DEDUP_REMOVED lines=10> */
.L_x_82166:
[----:B------:R-:W-:Y:S05]  /*221f0*/  BSYNC.RECONVERGENT B2 ;  /* 0x0000000000027941 */ /* 0x000fea0003800200 */
.L_x_82165:
        /* <DEDUP_REMOVED lines=19> */
.L_x_82175:
        /* <DEDUP_REMOVED lines=13> */
.L_x_82177:
[----:B------:R-:W-:Y:S05]  /*22400*/  BSYNC.RECONVERGENT B3 ;  /* 0x0000000000037941 */ /* 0x000fea0003800200 */
.L_x_82176:
        /* <DEDUP_REMOVED lines=61> */
.L_x_82174:
[----:B------:R-:W-:Y:S05]  /*227e0*/  BSYNC.RECONVERGENT B2 ;  /* 0x0000000000027941 */ /* 0x000fea0003800200 */
.L_x_82173:
        /* <DEDUP_REMOVED lines=11> */
.L_x_82150:
        /* <DEDUP_REMOVED lines=21> */
.L_x_82182:
        /* <DEDUP_REMOVED lines=13> */
.L_x_82184:
[----:B------:R-:W-:Y:S05]  /*22ac0*/  BSYNC.RECONVERGENT B4 ;  /* 0x0000000000047941 */ /* 0x000fea0003800200 */
.L_x_82183:
        /* <DEDUP_REMOVED lines=61> */
.L_x_82181:
[----:B------:R-:W-:Y:S05]  /*22ea0*/  BSYNC.RECONVERGENT B3 ;  /* 0x0000000000037941 */ /* 0x000fea0003800200 */
.L_x_82180:
        /* <DEDUP_REMOVED lines=9> */
.L_x_82179:
[----:B------:R-:W-:Y:S05]  /*22f40*/  BSYNC.RECONVERGENT B2 ;  /* 0x0000000000027941 */ /* 0x000fea0003800200 */
.L_x_82178:
        /* <DEDUP_REMOVED lines=17> */
.L_x_82189:
        /* <DEDUP_REMOVED lines=13> */
.L_x_82191:
[----:B------:R-:W-:Y:S05]  /*23130*/  BSYNC.RECONVERGENT B4 ;  /* 0x0000000000047941 */ /* 0x000fea0003800200 */
.L_x_82190:
        /* <DEDUP_REMOVED lines=60> */
.L_x_82188:
[----:B------:R-:W-:Y:S05]  /*23500*/  BSYNC.RECONVERGENT B3 ;  /* 0x0000000000037941 */ /* 0x000fea0003800200 */
.L_x_82187:
        /* <DEDUP_REMOVED lines=9> */
.L_x_82186:
[----:B------:R-:W-:Y:S05]  /*235a0*/  BSYNC.RECONVERGENT B2 ;  /* 0x0000000000027941 */ /* 0x000fea0003800200 */
.L_x_82185:
        /* <DEDUP_REMOVED lines=17> */
.L_x_82196:
        /* <DEDUP_REMOVED lines=13> */
.L_x_82198:
[----:B------:R-:W-:Y:S05]  /*23790*/  BSYNC.RECONVERGENT B4 ;  /* 0x0000000000047941 */ /* 0x000fea0003800200 */
.L_x_82197:
        /* <DEDUP_REMOVED lines=60> */
.L_x_82195:
[----:B------:R-:W-:Y:S05]  /*23b60*/  BSYNC.RECONVERGENT B3 ;  /* 0x0000000000037941 */ /* 0x000fea0003800200 */
.L_x_82194:
        /* <DEDUP_REMOVED lines=9> */
.L_x_82193:
[----:B------:R-:W-:Y:S05]  /*23c00*/  BSYNC.RECONVERGENT B2 ;  /* 0x0000000000027941 */ /* 0x000fea0003800200 */
.L_x_82192:
        /* <DEDUP_REMOVED lines=16> */
.L_x_82201:
        /* <DEDUP_REMOVED lines=13> */
.L_x_82203:
[----:B------:R-:W-:Y:S05]  /*23de0*/  BSYNC.RECONVERGENT B3 ;  /* 0x0000000000037941 */ /* 0x000fea0003800200 */
.L_x_82202:
        /* <DEDUP_REMOVED lines=60> */
.L_x_82200:
[----:B------:R-:W-:Y:S05]  /*241b0*/  BSYNC.RECONVERGENT B2 ;  /* 0x0000000000027941 */ /* 0x000fea0003800200 */
.L_x_82199:
        /* <DEDUP_REMOVED lines=9> */
.L_x_82172:
[----:B------:R-:W-:Y:S05]  /*24250*/  BSYNC.RECONVERGENT B1 ;  /* 0x0000000000017941 */ /* 0x000fea0003800200 */
.L_x_82149:
        /* <DEDUP_REMOVED lines=17> */
.L_x_82205:
[----:B------:R-:W-:Y:S05]  /*24370*/  BSYNC.RECONVERGENT B1 ;  /* 0x0000000000017941 */ /* 0x000fea0003800200 */
.L_x_82204:
[----:B------:R-:W-:Y:S01]  /*24380*/  IADD3 R18, PT, PT, R18, 0x20, RZ ;  /* 0x0000002012127810 */ /* 0x000fe20007ffe0ff */
[----:B------:R-:W-:-:S07]  /*24390*/  VIADD R19, R19, 0x20 ;  /* 0x0000002013137836 */ /* 0x000fce0000000000 */
.L_x_82146:
[----:B------:R-:W-:Y:S05]  /*243a0*/  BSYNC.RECONVERGENT B0 ;  /* 0x0000000000007941 */ /* 0x000fea0003800200 */
.L_x_82145:
        /* <DEDUP_REMOVED lines=10> */
.L_x_82209:
[----:B------:R-:W-:Y:S05]  /*24450*/  BSYNC.RECONVERGENT B1 ;  /* 0x0000000000017941 */ /* 0x000fea0003800200 */
.L_x_82208:
        /* <DEDUP_REMOVED lines=28> */
.L_x_82216:
        /* <DEDUP_REMOVED lines=13> */
.L_x_82218:
[----:B------:R-:W-:Y:S05]  /*246f0*/  BSYNC.RECONVERGENT B4 ;  /* 0x0000000000047941 */ /* 0x000fea0003800200 */
.L_x_82217:
        /* <DEDUP_REMOVED lines=61> */
.L_x_82215:
[----:B------:R-:W-:Y:S05]  /*24ad0*/  BSYNC.RECONVERGENT B3 ;  /* 0x0000000000037941 */ /* 0x000fea0003800200 */
.L_x_82214:
        /* <DEDUP_REMOVED lines=10> */
.L_x_82213:
[----:B------:R-:W-:Y:S05]  /*24b80*/  BSYNC.RECONVERGENT B2 ;  /* 0x0000000000027941 */ /* 0x000fea0003800200 */
.L_x_82212:
        /* <DEDUP_REMOVED lines=20> */
.L_x_82223:
        /* <DEDUP_REMOVED lines=13> */
.L_x_82225:
[----:B------:R-:W-:Y:S05]  /*24da0*/  BSYNC.RECONVERGENT B4 ;  /* 0x0000000000047941 */ /* 0x000fea0003800200 */
.L_x_82224:
        /* <DEDUP_REMOVED lines=60> */
.L_x_82222:
[----:B------:R-:W-:Y:S05]  /*25170*/  BSYNC.RECONVERGENT B3 ;  /* 0x0000000000037941 */ /* 0x000fea0003800200 */
.L_x_82221:
        /* <DEDUP_REMOVED lines=10> */
.L_x_82220:
[----:B------:R-:W-:Y:S05]  /*25220*/  BSYNC.RECONVERGENT B2 ;  /* 0x0000000000027941 */ /* 0x000fea0003800200 */
.L_x_82219:
        /* <DEDUP_REMOVED lines=20> */
.L_x_82230:
        /* <DEDUP_REMOVED lines=13> */
.L_x_82232:
[----:B------:R-:W-:Y:S05]  /*25440*/  BSYNC.RECONVERGENT B4 ;  /* 0x0000000000047941 */ /* 0x000fea0003800200 */
.L_x_82231:
        /* <DEDUP_REMOVED lines=60> */
.L_x_82229:
[----:B------:R-:W-:Y:S05]  /*25810*/  BSYNC.RECONVERGENT B3 ;  /* 0x0000000000037941 */ /* 0x000fea0003800200 */
.L_x_82228:
        /* <DEDUP_REMOVED lines=10> */
.L_x_82227:
[----:B------:R-:W-:Y:S05]  /*258c0*/  BSYNC.RECONVERGENT B2 ;  /* 0x0000000000027941 */ /* 0x000fea0003800200 */
.L_x_82226:
        /* <DEDUP_REMOVED lines=19> */
.L_x_82236:
        /* <DEDUP_REMOVED lines=13> */
.L_x_82238:
[----:B------:R-:W-:Y:S05]  /*25ad0*/  BSYNC.RECONVERGENT B3 ;  /* 0x0000000000037941 */ /* 0x000fea0003800200 */
.L_x_82237:
        /* <DEDUP_REMOVED lines=61> */
.L_x_82235:
[----:B------:R-:W-:Y:S05]  /*25eb0*/  BSYNC.RECONVERGENT B2 ;  /* 0x0000000000027941 */ /* 0x000fea0003800200 */
.L_x_82234:
        /* <DEDUP_REMOVED lines=11> */
.L_x_82211:
        /* <DEDUP_REMOVED lines=21> */
.L_x_82243:
        /* <DEDUP_REMOVED lines=13> */
.L_x_82245:
[----:B------:R-:W-:Y:S05]  /*26190*/  BSYNC.RECONVERGENT B4 ;  /* 0x0000000000047941 */ /* 0x000fea0003800200 */
.L_x_82244:
        /* <DEDUP_REMOVED lines=61> */
.L_x_82242:
[----:B------:R-:W-:Y:S05]  /*26570*/  BSYNC.RECONVERGENT B3 ;  /* 0x0000000000037941 */ /* 0x000fea0003800200 */
.L_x_82241:
        /* <DEDUP_REMOVED lines=9> */
.L_x_82240:
[----:B------:R-:W-:Y:S05]  /*26610*/  BSYNC.RECONVERGENT B2 ;  /* 0x0000000000027941 */ /* 0x000fea0003800200 */
.L_x_82239:
        /* <DEDUP_REMOVED lines=17> */
.L_x_82250:
        /* <DEDUP_REMOVED lines=13> */
.L_x_82252:
[----:B------:R-:W-:Y:S05]  /*26800*/  BSYNC.RECONVERGENT B4 ;  /* 0x0000000000047941 */ /* 0x000fea0003800200 */
.L_x_82251:
        /* <DEDUP_REMOVED lines=60> */
.L_x_82249:
[----:B------:R-:W-:Y:S05]  /*26bd0*/  BSYNC.RECONVERGENT B3 ;  /* 0x0000000000037941 */ /* 0x000fea0003800200 */
.L_x_82248:
        /* <DEDUP_REMOVED lines=9> */
.L_x_82247:
[----:B------:R-:W-:Y:S05]  /*26c70*/  BSYNC.RECONVERGENT B2 ;  /* 0x0000000000027941 */ /* 0x000fea0003800200 */
.L_x_82246:
        /* <DEDUP_REMOVED lines=17> */
.L_x_82257:
        /* <DEDUP_REMOVED lines=13> */
.L_x_82259:
[----:B------:R-:W-:Y:S05]  /*26e60*/  BSYNC.RECONVERGENT B4 ;  /* 0x0000000000047941 */ /* 0x000fea0003800200 */
.L_x_82258:
        /* <DEDUP_REMOVED lines=60> */
.L_x_82256:
[----:B------:R-:W-:Y:S05]  /*27230*/  BSYNC.RECONVERGENT B3 ;  /* 0x0000000000037941 */ /* 0x000fea0003800200 */
.L_x_82255:
        /* <DEDUP_REMOVED lines=9> */
.L_x_82254:
[----:B------:R-:W-:Y:S05]  /*272d0*/  BSYNC.RECONVERGENT B2 ;  /* 0x0000000000027941 */ /* 0x000fea0003800200 */
.L_x_82253:
        /* <DEDUP_REMOVED lines=16> */
.L_x_82262:
        /* <DEDUP_REMOVED lines=13> */
.L_x_82264:
[----:B------:R-:W-:Y:S05]  /*274b0*/  BSYNC.RECONVERGENT B3 ;  /* 0x0000000000037941 */ /* 0x000fea0003800200 */
.L_x_82263:
        /* <DEDUP_REMOVED lines=60> */
.L_x_82261:
[----:B------:R-:W-:Y:S05]  /*27880*/  BSYNC.RECONVERGENT B2 ;  /* 0x0000000000027941 */ /* 0x000fea0003800200 */
.L_x_82260:
        /* <DEDUP_REMOVED lines=9> */
.L_x_82233:
[----:B------:R-:W-:Y:S05]  /*27920*/  BSYNC.RECONVERGENT B1 ;  /* 0x0000000000017941 */ /* 0x000fea0003800200 */
.L_x_82210:
        /* <DEDUP_REMOVED lines=17> */
.L_x_82266:
[----:B------:R-:W-:Y:S05]  /*27a40*/  BSYNC.RECONVERGENT B1 ;  /* 0x0000000000017941 */ /* 0x000fea0003800200 */
.L_x_82265:
[----:B------:R-:W-:Y:S01]  /*27a50*/  IADD3 R18, PT, PT, R18, 0x20, RZ ;  /* 0x0000002012127810 */ /* 0x000fe20007ffe0ff */
[----:B------:R-:W-:-:S07]  /*27a60*/  VIADD R19, R19, 0x20 ;  /* 0x0000002013137836 */ /* 0x000fce0000000000 */
.L_x_82207:
[----:B------:R-:W-:Y:S05]  /*27a70*/  BSYNC.RECONVERGENT B0 ;  /* 0x0000000000007941 */ /* 0x000fea0003800200 */
.L_x_82206:
        /* <DEDUP_REMOVED lines=10> */
.L_x_82270:
[----:B------:R-:W-:Y:S05]  /*27b20*/  BSYNC.RECONVERGENT B1 ;  /* 0x0000000000017941 */ /* 0x000fea0003800200 */
.L_x_82269:
        /* <DEDUP_REMOVED lines=28> */
.L_x_82277:
        /* <DEDUP_REMOVED lines=13> */
.L_x_82279:
[----:B------:R-:W-:Y:S05]  /*27dc0*/  BSYNC.RECONVERGENT B4 ;  /* 0x0000000000047941 */ /* 0x000fea0003800200 */
.L_x_82278:
        /* <DEDUP_REMOVED lines=61> */
.L_x_82276:
[----:B------:R-:W-:Y:S05]  /*281a0*/  BSYNC.RECONVERGENT B3 ;  /* 0x0000000000037941 */ /* 0x000fea0003800200 */
.L_x_82275:
        /* <DEDUP_REMOVED lines=10> */
.L_x_82274:
[----:B------:R-:W-:Y:S05]  /*28250*/  BSYNC.RECONVERGENT B2 ;  /* 0x0000000000027941 */ /* 0x000fea0003800200 */
.L_x_82273:
        /* <DEDUP_REMOVED lines=20> */
.L_x_82284:
        /* <DEDUP_REMOVED lines=13> */
.L_x_82286:
[----:B------:R-:W-:Y:S05]  /*28470*/  BSYNC.RECONVERGENT B4 ;  /* 0x0000000000047941 */ /* 0x000fea0003800200 */
.L_x_82285:
        /* <DEDUP_REMOVED lines=60> */
.L_x_82283:
[----:B------:R-:W-:Y:S05]  /*28840*/  BSYNC.RECONVERGENT B3 ;  /* 0x0000000000037941 */ /* 0x000fea0003800200 */
.L_x_82282:
        /* <DEDUP_REMOVED lines=10> */
.L_x_82281:
[----:B------:R-:W-:Y:S05]  /*288f0*/  BSYNC.RECONVERGENT B2 ;  /* 0x0000000000027941 */ /* 0x000fea0003800200 */
.L_x_82280:
        /* <DEDUP_REMOVED lines=20> */
.L_x_82291:
        /* <DEDUP_REMOVED lines=13> */
.L_x_82293:
[----:B------:R-:W-:Y:S05]  /*28b10*/  BSYNC.RECONVERGENT B4 ;  /* 0x0000000000047941 */ /* 0x000fea0003800200 */
.L_x_82292:
        /* <DEDUP_REMOVED lines=60> */
.L_x_82290:
[----:B------:R-:W-:Y:S05]  /*28ee0*/  BSYNC.RECONVERGENT B3 ;  /* 0x0000000000037941 */ /* 0x000fea0003800200 */
.L_x_82289:
        /* <DEDUP_REMOVED lines=10> */
.L_x_82288:
[----:B------:R-:W-:Y:S05]  /*28f90*/  BSYNC.RECONVERGENT B2 ;  /* 0x0000000000027941 */ /* 0x000fea0003800200 */
.L_x_82287:
        /* <DEDUP_REMOVED lines=19> */
.L_x_82297:
        /* <DEDUP_REMOVED lines=13> */
.L_x_82299:
[----:B------:R-:W-:Y:S05]  /*291a0*/  BSYNC.RECONVERGENT B3 ;  /* 0x0000000000037941 */ /* 0x000fea0003800200 */
.L_x_82298:
        /* <DEDUP_REMOVED lines=61> */
.L_x_82296:
[----:B------:R-:W-:Y:S05]  /*29580*/  BSYNC.RECONVERGENT B2 ;  /* 0x0000000000027941 */ /* 0x000fea0003800200 */
.L_x_82295:
        /* <DEDUP_REMOVED lines=11> */
.L_x_82272:
        /* <DEDUP_REMOVED lines=21> */
.L_x_82304:
        /* <DEDUP_REMOVED lines=13> */
.L_x_82306:
[----:B------:R-:W-:Y:S05]  /*29860*/  BSYNC.RECONVERGENT B4 ;  /* 0x0000000000047941 */ /* 0x000fea0003800200 */
.L_x_82305:
        /* <DEDUP_REMOVED lines=61> */
.L_x_82303:
[----:B------:R-:W-:Y:S05]  /*29c40*/  BSYNC.RECONVERGENT B3 ;  /* 0x0000000000037941 */ /* 0x000fea0003800200 */
.L_x_82302:
        /* <DEDUP_REMOVED lines=9> */
.L_x_82301:
[----:B------:R-:W-:Y:S05]  /*29ce0*/  BSYNC.RECONVERGENT B2 ;  /* 0x0000000000027941 */ /* 0x000fea0003800200 */
.L_x_82300:
        /* <DEDUP_REMOVED lines=17> */
.L_x_82311:
        /* <DEDUP_REMOVED lines=13> */
.L_x_82313:
[----:B------:R-:W-:Y:S05]  /*29ed0*/  BSYNC.RECONVERGENT B4 ;  /* 0x0000000000047941 */ /* 0x000fea0003800200 */
.L_x_82312:
        /* <DEDUP_REMOVED lines=60> */
.L_x_82310:
[----:B------:R-:W-:Y:S05]  /*2a2a0*/  BSYNC.RECONVERGENT B3 ;  /* 0x0000000000037941 */ /* 0x000fea0003800200 */
.L_x_82309:
        /* <DEDUP_REMOVED lines=9> */
.L_x_82308:
[----:B------:R-:W-:Y:S05]  /*2a340*/  BSYNC.RECONVERGENT B2 ;  /* 0x0000000000027941 */ /* 0x000fea0003800200 */
.L_x_82307:
        /* <DEDUP_REMOVED lines=17> */
.L_x_82318:
        /* <DEDUP_REMOVED lines=13> */
.L_x_82320:
[----:B------:R-:W-:Y:S05]  /*2a530*/  BSYNC.RECONVERGENT B4 ;  /* 0x0000000000047941 */ /* 0x000fea0003800200 */
.L_x_82319:
        /* <DEDUP_REMOVED lines=60> */
.L_x_82317:
[----:B------:R-:W-:Y:S05]  /*2a900*/  BSYNC.RECONVERGENT B3 ;  /* 0x0000000000037941 */ /* 0x000fea0003800200 */
.L_x_82316:
        /* <DEDUP_REMOVED lines=9> */
.L_x_82315:
[----:B------:R-:W-:Y:S05]  /*2a9a0*/  BSYNC.RECONVERGENT B2 ;  /* 0x0000000000027941 */ /* 0x000fea0003800200 */
.L_x_82314:
        /* <DEDUP_REMOVED lines=16> */
.L_x_82323:
        /* <DEDUP_REMOVED lines=13> */
.L_x_82325:
[----:B------:R-:W-:Y:S05]  /*2ab80*/  BSYNC.RECONVERGENT B3 ;  /* 0x0000000000037941 */ /* 0x000fea0003800200 */
.L_x_82324:
        /* <DEDUP_REMOVED lines=60> */
.L_x_82322:
[----:B------:R-:W-:Y:S05]  /*2af50*/  BSYNC.RECONVERGENT B2 ;  /* 0x0000000000027941 */ /* 0x000fea0003800200 */
.L_x_82321:
        /* <DEDUP_REMOVED lines=9> */
.L_x_82294:
[----:B------:R-:W-:Y:S05]  /*2aff0*/  BSYNC.RECONVERGENT B1 ;  /* 0x0000000000017941 */ /* 0x000fea0003800200 */
.L_x_82271:
        /* <DEDUP_REMOVED lines=17> */
.L_x_82327:
[----:B------:R-:W-:Y:S05]  /*2b110*/  BSYNC.RECONVERGENT B1 ;  /* 0x0000000000017941 */ /* 0x000fea0003800200 */
.L_x_82326:
[----:B------:R-:W-:Y:S01]  /*2b120*/  IADD3 R18, PT, PT, R18, 0x20, RZ ;  /* 0x0000002012127810 */ /* 0x000fe20007ffe0ff */
[----:B------:R-:W-:-:S07]  /*2b130*/  VIADD R19, R19, 0x20 ;  /* 0x0000002013137836 */ /* 0x000fce0000000000 */
.L_x_82268:
[----:B------:R-:W-:Y:S05]  /*2b140*/  BSYNC.RECONVERGENT B0 ;  /* 0x0000000000007941 */ /* 0x000fea0003800200 */
.L_x_82267:
        /* <DEDUP_REMOVED lines=10> */
.L_x_82331:
[----:B------:R-:W-:Y:S05]  /*2b1f0*/  BSYNC.RECONVERGENT B1 ;  /* 0x0000000000017941 */ /* 0x000fea0003800200 */
.L_x_82330:
        /* <DEDUP_REMOVED lines=28> */
.L_x_82338:
        /* <DEDUP_REMOVED lines=13> */
.L_x_82340:
[----:B------:R-:W-:Y:S05]  /*2b490*/  BSYNC.RECONVERGENT B4 ;  /* 0x0000000000047941 */ /* 0x000fea0003800200 */
.L_x_82339:
        /* <DEDUP_REMOVED lines=61> */
.L_x_82337:
[----:B------:R-:W-:Y:S05]  /*2b870*/  BSYNC.RECONVERGENT B3 ;  /* 0x0000000000037941 */ /* 0x000fea0003800200 */
.L_x_82336:
        /* <DEDUP_REMOVED lines=10> */
.L_x_82335:
[----:B------:R-:W-:Y:S05]  /*2b920*/  BSYNC.RECONVERGENT B2 ;  /* 0x0000000000027941 */ /* 0x000fea0003800200 */
.L_x_82334:
        /* <DEDUP_REMOVED lines=20> */
.L_x_82345:
        /* <DEDUP_REMOVED lines=13> */
.L_x_82347:
[----:B------:R-:W-:Y:S05]  /*2bb40*/  BSYNC.RECONVERGENT B4 ;  /* 0x0000000000047941 */ /* 0x000fea0003800200 */
.L_x_82346:
        /* <DEDUP_REMOVED lines=60> */
.L_x_82344:
[----:B------:R-:W-:Y:S05]  /*2bf10*/  BSYNC.RECONVERGENT B3 ;  /* 0x0000000000037941 */ /* 0x000fea0003800200 */
.L_x_82343:
        /* <DEDUP_REMOVED lines=10> */
.L_x_82342:
[----:B------:R-:W-:Y:S05]  /*2bfc0*/  BSYNC.RECONVERGENT B2 ;  /* 0x0000000000027941 */ /* 0x000fea0003800200 */
.L_x_82341:
        /* <DEDUP_REMOVED lines=20> */
.L_x_82352:
        /* <DEDUP_REMOVED lines=13> */
.L_x_82354:
[----:B------:R-:W-:Y:S05]  /*2c1e0*/  BSYNC.RECONVERGENT B4 ;  /* 0x0000000000047941 */ /* 0x000fea0003800200 */
.L_x_82353:
        /* <DEDUP_REMOVED lines=60> */
.L_x_82351:
[----:B------:R-:W-:Y:S05]  /*2c5b0*/  BSYNC.RECONVERGENT B3 ;  /* 0x0000000000037941 */ /* 0x000fea0003800200 */
.L_x_82350:
        /* <DEDUP_REMOVED lines=10> */
.L_x_82349:
[----:B------:R-:W-:Y:S05]  /*2c660*/  BSYNC.RECONVERGENT B2 ;  /* 0x0000000000027941 */ /* 0x000fea0003800200 */
.L_x_82348:
        /* <DEDUP_REMOVED lines=19> */
.L_x_82358:
        /* <DEDUP_REMOVED lines=13> */
.L_x_82360:
[----:B------:R-:W-:Y:S05]  /*2c870*/  BSYNC.RECONVERGENT B3 ;  /* 0x0000000000037941 */ /* 0x000fea0003800200 */
.L_x_82359:
        /* <DEDUP_REMOVED lines=61> */
.L_x_82357:
[----:B------:R-:W-:Y:S05]  /*2cc50*/  BSYNC.RECONVERGENT B2 ;  /* 0x0000000000027941 */ /* 0x000fea0003800200 */
.L_x_82356:
        /* <DEDUP_REMOVED lines=11> */
.L_x_82333:
        /* <DEDUP_REMOVED lines=21> */
.L_x_82365:
        /* <DEDUP_REMOVED lines=13> */
.L_x_82367:
[----:B------:R-:W-:Y:S05]  /*2cf30*/  BSYNC.RECONVERGENT B4 ;  /* 0x0000000000047941 */ /* 0x000fea0003800200 */
.L_x_82366:
        /* <DEDUP_REMOVED lines=61> */
.L_x_82364:
[----:B------:R-:W-:Y:S05]  /*2d310*/  BSYNC.RECONVERGENT B3 ;  /* 0x0000000000037941 */ /* 0x000fea0003800200 */
.L_x_82363:
        /* <DEDUP_REMOVED lines=9> */
.L_x_82362:
[----:B------:R-:W-:Y:S05]  /*2d3b0*/  BSYNC.RECONVERGENT B2 ;  /* 0x0000000000027941 */ /* 0x000fea0003800200 */
.L_x_82361:
        /* <DEDUP_REMOVED lines=17> */
.L_x_82372:
        /* <DEDUP_REMOVED lines=13> */
.L_x_82374:
[----:B------:R-:W-:Y:S05]  /*2d5a0*/  BSYNC.RECONVERGENT B4 ;  /* 0x0000000000047941 */ /* 0x000fea0003800200 */
.L_x_82373:
        /* <DEDUP_REMOVED lines=60> */
.L_x_82371:
[----:B------:R-:W-:Y:S05]  /*2d970*/  BSYNC.RECONVERGENT B3 ;  /* 0x0000000000037941 */ /* 0x000fea0003800200 */
.L_x_82370:
        /* <DEDUP_REMOVED lines=9> */
.L_x_82369:
[----:B------:R-:W-:Y:S05]  /*2da10*/  BSYNC.RECONVERGENT B2 ;  /* 0x0000000000027941 */ /* 0x000fea0003800200 */
.L_x_82368:
        /* <DEDUP_REMOVED lines=17> */
.L_x_82379:
        /* <DEDUP_REMOVED lines=13> */
.L_x_82381:
[----:B------:R-:W-:Y:S05]  /*2dc00*/  BSYNC.RECONVERGENT B4 ;  /* 0x0000000000047941 */ /* 0x000fea0003800200 */
.L_x_82380:
        /* <DEDUP_REMOVED lines=60> */
.L_x_82378:
[----:B------:R-:W-:Y:S05]  /*2dfd0*/  BSYNC.RECONVERGENT B3 ;  /* 0x0000000000037941 */ /* 0x000fea0003800200 */
.L_x_82377:
        /* <DEDUP_REMOVED lines=9> */
.L_x_82376:
[----:B------:R-:W-:Y:S05]  /*2e070*/  BSYNC.RECONVERGENT B2 ;  /* 0x0000000000027941 */ /* 0x000fea0003800200 */
.L_x_82375:
        /* <DEDUP_REMOVED lines=16> */
.L_x_82384:
        /* <DEDUP_REMOVED lines=13> */
.L_x_82386:
[----:B------:R-:W-:Y:S05]  /*2e250*/  BSYNC.RECONVERGENT B3 ;  /* 0x0000000000037941 */ /* 0x000fea0003800200 */
.L_x_82385:
        /* <DEDUP_REMOVED lines=60> */
.L_x_82383:
[----:B------:R-:W-:Y:S05]  /*2e620*/  BSYNC.RECONVERGENT B2 ;  /* 0x0000000000027941 */ /* 0x000fea0003800200 */
.L_x_82382:
        /* <DEDUP_REMOVED lines=9> */
.L_x_82355:
[----:B------:R-:W-:Y:S05]  /*2e6c0*/  BSYNC.RECONVERGENT B1 ;  /* 0x0000000000017941 */ /* 0x000fea0003800200 */
.L_x_82332:
        /* <DEDUP_REMOVED lines=17> */
.L_x_82388:
[----:B------:R-:W-:Y:S05]  /*2e7e0*/  BSYNC.RECONVERGENT B1 ;  /* 0x0000000000017941 */ /* 0x000fea0003800200 */
.L_x_82387:
[----:B------:R-:W-:Y:S01]  /*2e7f0*/  IADD3 R18, PT, PT, R18, 0x20, RZ ;  /* 0x0000002012127810 */ /* 0x000fe20007ffe0ff */
[----:B------:R-:W-:-:S07]  /*2e800*/  VIADD R19, R19, 0x20 ;  /* 0x0000002013137836 */ /* 0x000fce0000000000 */
.L_x_82329:
[----:B------:R-:W-:Y:S05]  /*2e810*/  BSYNC.RECONVERGENT B0 ;  /* 0x0000000000007941 */ /* 0x000fea0003800200 */
.L_x_82328:
        /* <DEDUP_REMOVED lines=10> */
.L_x_82392:
[----:B------:R-:W-:Y:S05]  /*2e8c0*/  BSYNC.RECONVERGENT B1 ;  /* 0x0000000000017941 */ /* 0x000fea0003800200 */
.L_x_82391:
        /* <DEDUP_REMOVED lines=28> */
.L_x_82399:
        /* <DEDUP_REMOVED lines=13> */
.L_x_82401:
[----:B------:R-:W-:Y:S05]  /*2eb60*/  BSYNC.RECONVERGENT B4 ;  /* 0x0000000000047941 */ /* 0x000fea0003800200 */
.L_x_82400:
        /* <DEDUP_REMOVED lines=61> */
.L_x_82398:
[----:B------:R-:W-:Y:S05]  /*2ef40*/  BSYNC.RECONVERGENT B3 ;  /* 0x0000000000037941 */ /* 0x000fea0003800200 */
.L_x_82397:
        /* <DEDUP_REMOVED lines=10> */
.L_x_82396:
[----:B------:R-:W-:Y:S05]  /*2eff0*/  BSYNC.RECONVERGENT B2 ;  /* 0x0000000000027941 */ /* 0x000fea0003800200 */
.L_x_82395:
        /* <DEDUP_REMOVED lines=20> */
.L_x_82406:
        /* <DEDUP_REMOVED lines=13> */
.L_x_82408:
[----:B------:R-:W-:Y:S05]  /*2f210*/  BSYNC.RECONVERGENT B4 ;  /* 0x0000000000047941 */ /* 0x000fea0003800200 */
.L_x_82407:
        /* <DEDUP_REMOVED lines=60> */
.L_x_82405:
[----:B------:R-:W-:Y:S05]  /*2f5e0*/  BSYNC.RECONVERGENT B3 ;  /* 0x0000000000037941 */ /* 0x000fea0003800200 */
.L_x_82404:
        /* <DEDUP_REMOVED lines=10> */
.L_x_82403:
[----:B------:R-:W-:Y:S05]  /*2f690*/  BSYNC.RECONVERGENT B2 ;  /* 0x0000000000027941 */ /* 0x000fea0003800200 */
.L_x_82402:
        /* <DEDUP_REMOVED lines=20> */
.L_x_82413:
        /* <DEDUP_REMOVED lines=13> */
.L_x_82415:
[----:B------:R-:W-:Y:S05]  /*2f8b0*/  BSYNC.RECONVERGENT B4 ;  /* 0x0000000000047941 */ /* 0x000fea0003800200 */
.L_x_82414:
        /* <DEDUP_REMOVED lines=60> */
.L_x_82412:
[----:B------:R-:W-:Y:S05]  /*2fc80*/  BSYNC.RECONVERGENT B3 ;  /* 0x0000000000037941 */ /* 0x000fea0003800200 */
.L_x_82411:
        /* <DEDUP_REMOVED lines=10> */
.L_x_82410:
[----:B------:R-:W-:Y:S05]  /*2fd30*/  BSYNC.RECONVERGENT B2 ;  /* 0x0000000000027941 */ /* 0x000fea0003800200 */
.L_x_82409:
        /* <DEDUP_REMOVED lines=19> */
.L_x_82419:
        /* <DEDUP_REMOVED lines=13> */
.L_x_82421:
[----:B------:R-:W-:Y:S05]  /*2ff40*/  BSYNC.RECONVERGENT B3 ;  /* 0x0000000000037941 */ /* 0x000fea0003800200 */
.L_x_82420:
        /* <DEDUP_REMOVED lines=61> */
.L_x_82418:
[----:B------:R-:W-:Y:S05]  /*30320*/  BSYNC.RECONVERGENT B2 ;  /* 0x0000000000027941 */ /* 0x000fea0003800200 */
.L_x_82417:
        /* <DEDUP_REMOVED lines=11> */
.L_x_82394:
        /* <DEDUP_REMOVED lines=21> */
.L_x_82426:
        /* <DEDUP_REMOVED lines=13> */
.L_x_82428:
[----:B------:R-:W-:Y:S05]  /*30600*/  BSYNC.RECONVERGENT B4 ;  /* 0x0000000000047941 */ /* 0x000fea0003800200 */
.L_x_82427:
        /* <DEDUP_REMOVED lines=61> */
.L_x_82425:
[----:B------:R-:W-:Y:S05]  /*309e0*/  BSYNC.RECONVERGENT B3 ;  /* 0x0000000000037941 */ /* 0x000fea0003800200 */
.L_x_82424:
        /* <DEDUP_REMOVED lines=9> */
.L_x_82423:
[----:B------:R-:W-:Y:S05]  /*30a80*/  BSYNC.RECONVERGENT B2 ;  /* 0x0000000000027941 */ /* 0x000fea0003800200 */
.L_x_82422:
        /* <DEDUP_REMOVED lines=17> */
.L_x_82433:
        /* <DEDUP_REMOVED lines=13> */
.L_x_82435:
[----:B------:R-:W-:Y:S05]  /*30c70*/  BSYNC.RECONVERGENT B4 ;  /* 0x0000000000047941 */ /* 0x000fea0003800200 */
.L_x_82434:
        /* <DEDUP_REMOVED lines=60> */
.L_x_82432:
[----:B------:R-:W-:Y:S05]  /*31040*/  BSYNC.RECONVERGENT B3 ;  /* 0x0000000000037941 */ /* 0x000fea0003800200 */
.L_x_82431:
        /* <DEDUP_REMOVED lines=9> */
.L_x_82430:
[----:B------:R-:W-:Y:S05]  /*310e0*/  BSYNC.RECONVERGENT B2 ;  /* 0x0000000000027941 */ /* 0x000fea0003800200 */
.L_x_82429:
        /* <DEDUP_REMOVED lines=17> */
.L_x_82440:
        /* <DEDUP_REMOVED lines=13> */
.L_x_82442:
[----:B------:R-:W-:Y:S05]  /*312d0*/  BSYNC.RECONVERGENT B4 ;  /* 0x0000000000047941 */ /* 0x000fea0003800200 */
.L_x_82441:
        /* <DEDUP_REMOVED lines=60> */
.L_x_82439:
[----:B------:R-:W-:Y:S05]  /*316a0*/  BSYNC.RECONVERGENT B3 ;  /* 0x0000000000037941 */ /* 0x000fea0003800200 */
.L_x_82438:
        /* <DEDUP_REMOVED lines=9> */
.L_x_82437:
[----:B------:R-:W-:Y:S05]  /*31740*/  BSYNC.RECONVERGENT B2 ;  /* 0x0000000000027941 */ /* 0x000fea0003800200 */
.L_x_82436:
        /* <DEDUP_REMOVED lines=16> */
.L_x_82445:
        /* <DEDUP_REMOVED lines=13> */
.L_x_82447:
[----:B------:R-:W-:Y:S05]  /*31920*/  BSYNC.RECONVERGENT B3 ;  /* 0x0000000000037941 */ /* 0x000fea0003800200 */
.L_x_82446:
        /* <DEDUP_REMOVED lines=60> */
.L_x_82444:
[----:B------:R-:W-:Y:S05]  /*31cf0*/  BSYNC.RECONVERGENT B2 ;  /* 0x0000000000027941 */ /* 0x000fea0003800200 */
.L_x_82443:
        /* <DEDUP_REMOVED lines=9> */
.L_x_82416:
[----:B------:R-:W-:Y:S05]  /*31d90*/  BSYNC.RECONVERGENT B1 ;  /* 0x0000000000017941 */ /* 0x000fea0003800200 */
.L_x_82393:
        /* <DEDUP_REMOVED lines=17> */
.L_x_82449:
[----:B------:R-:W-:Y:S05]  /*31eb0*/  BSYNC.RECONVERGENT B1 ;  /* 0x0000000000017941 */ /* 0x000fea0003800200 */
.L_x_82448:
[----:B------:R-:W-:Y:S01]  /*31ec0*/  IADD3 R18, PT, PT, R18, 0x20, RZ ;  /* 0x0000002012127810 */ /* 0x000fe20007ffe0ff */
[----:B------:R-:W-:-:S07]  /*31ed0*/  VIADD R19, R19, 0x20 ;  /* 0x0000002013137836 */ /* 0x000fce0000000000 */
.L_x_82390:
[----:B------:R-:W-:Y:S05]  /*31ee0*/  BSYNC.RECONVERGENT B0 ;  /* 0x0000000000007941 */ /* 0x000fea0003800200 */
.L_x_82389:
        /* <DEDUP_REMOVED lines=10> */
.L_x_82453:
[----:B------:R-:W-:Y:S05]  /*31f90*/  BSYNC.RECONVERGENT B1 ;  /* 0x0000000000017941 */ /* 0x000fea0003800200 */
.L_x_82452:
        /* <DEDUP_REMOVED lines=28> */
.L_x_82460:
        /* <DEDUP_REMOVED lines=13> */
.L_x_82462:
[----:B------:R-:W-:Y:S05]  /*32230*/  BSYNC.RECONVERGENT B4 ;  /* 0x0000000000047941 */ /* 0x000fea0003800200 */
.L_x_82461:
        /* <DEDUP_REMOVED lines=61> */
.L_x_82459:
[----:B------:R-:W-:Y:S05]  /*32610*/  BSYNC.RECONVERGENT B3 ;  /* 0x0000000000037941 */ /* 0x000fea0003800200 */
.L_x_82458:
        /* <DEDUP_REMOVED lines=10> */
.L_x_82457:
[----:B------:R-:W-:Y:S05]  /*326c0*/  BSYNC.RECONVERGENT B2 ;  /* 0x0000000000027941 */ /* 0x000fea0003800200 */
.L_x_82456:
        /* <DEDUP_REMOVED lines=20> */
.L_x_82467:
        /* <DEDUP_REMOVED lines=13> */
.L_x_82469:
[----:B------:R-:W-:Y:S05]  /*328e0*/  BSYNC.RECONVERGENT B4 ;  /* 0x0000000000047941 */ /* 0x000fea0003800200 */
.L_x_82468:
        /* <DEDUP_REMOVED lines=60> */
.L_x_82466:
[----:B------:R-:W-:Y:S05]  /*32cb0*/  BSYNC.RECONVERGENT B3 ;  /* 0x0000000000037941 */ /* 0x000fea0003800200 */
.L_x_82465:
        /* <DEDUP_REMOVED lines=10> */
.L_x_82464:
[----:B------:R-:W-:Y:S05]  /*32d60*/  BSYNC.RECONVERGENT B2 ;  /* 0x0000000000027941 */ /* 0x000fea0003800200 */
.L_x_82463:
        /* <DEDUP_REMOVED lines=20> */
.L_x_82474:
        /* <DEDUP_REMOVED lines=13> */
.L_x_82476:
[----:B------:R-:W-:Y:S05]  /*32f80*/  BSYNC.RECONVERGENT B4 ;  /* 0x0000000000047941 */ /* 0x000fea0003800200 */
.L_x_82475:
        /* <DEDUP_REMOVED lines=60> */
.L_x_82473:
[----:B------:R-:W-:Y:S05]  /*33350*/  BSYNC.RECONVERGENT B3 ;  /* 0x0000000000037941 */ /* 0x000fea0003800200 */
.L_x_82472:
        /* <DEDUP_REMOVED lines=10> */
.L_x_82471:
[----:B------:R-:W-:Y:S05]  /*33400*/  BSYNC.RECONVERGENT B2 ;  /* 0x0000000000027941 */ /* 0x000fea0003800200 */
.L_x_82470:
        /* <DEDUP_REMOVED lines=19> */
.L_x_82480:
        /* <DEDUP_REMOVED lines=13> */
.L_x_82482:
[----:B------:R-:W-:Y:S05]  /*33610*/  BSYNC.RECONVERGENT B3 ;  /* 0x0000000000037941 */ /* 0x000fea0003800200 */
.L_x_82481:
        /* <DEDUP_REMOVED lines=61> */
.L_x_82479:
[----:B------:R-:W-:Y:S05]  /*339f0*/  BSYNC.RECONVERGENT B2 ;  /* 0x0000000000027941 */ /* 0x000fea0003800200 */
.L_x_82478:
        /* <DEDUP_REMOVED lines=11> */
.L_x_82455:
        /* <DEDUP_REMOVED lines=21> */
.L_x_82487:
        /* <DEDUP_REMOVED lines=13> */
.L_x_82489:
[----:B------:R-:W-:Y:S05]  /*33cd0*/  BSYNC.RECONVERGENT B4 ;  /* 0x0000000000047941 */ /* 0x000fea0003800200 */
.L_x_82488:
        /* <DEDUP_REMOVED lines=61> */
.L_x_82486:
[----:B------:R-:W-:Y:S05]  /*340b0*/  BSYNC.RECONVERGENT B3 ;  /* 0x0000000000037941 */ /* 0x000fea0003800200 */
.L_x_82485:
        /* <DEDUP_REMOVED lines=9> */
.L_x_82484:
[----:B------:R-:W-:Y:S05]  /*34150*/  BSYNC.RECONVERGENT B2 ;  /* 0x0000000000027941 */ /* 0x000fea0003800200 */
.L_x_82483:
        /* <DEDUP_REMOVED lines=17> */
.L_x_82494:
        /* <DEDUP_REMOVED lines=13> */
.L_x_82496:
[----:B------:R-:W-:Y:S05]  /*34340*/  BSYNC.RECONVERGENT B4 ;  /* 0x0000000000047941 */ /* 0x000fea0003800200 */
.L_x_82495:
        /* <DEDUP_REMOVED lines=60> */
.L_x_82493:
[----:B------:R-:W-:Y:S05]  /*34710*/  BSYNC.RECONVERGENT B3 ;  /* 0x0000000000037941 */ /* 0x000fea0003800200 */
.L_x_82492:
        /* <DEDUP_REMOVED lines=9> */
.L_x_82491:
[----:B------:R-:W-:Y:S05]  /*347b0*/  BSYNC.RECONVERGENT B2 ;  /* 0x0000000000027941 */ /* 0x000fea0003800200 */
.L_x_82490:
        /* <DEDUP_REMOVED lines=17> */
.L_x_82501:
        /* <DEDUP_REMOVED lines=13> */
.L_x_82503:
[----:B------:R-:W-:Y:S05]  /*349a0*/  BSYNC.RECONVERGENT B4 ;  /* 0x0000000000047941 */ /* 0x000fea0003800200 */
.L_x_82502:
        /* <DEDUP_REMOVED lines=60> */
.L_x_82500:
[----:B------:R-:W-:Y:S05]  /*34d70*/  BSYNC.RECONVERGENT B3 ;  /* 0x0000000000037941 */ /* 0x000fea0003800200 */
.L_x_82499:
        /* <DEDUP_REMOVED lines=9> */
.L_x_82498:
[----:B------:R-:W-:Y:S05]  /*34e10*/  BSYNC.RECONVERGENT B2 ;  /* 0x0000000000027941 */ /* 0x000fea0003800200 */
.L_x_82497:
        /* <DEDUP_REMOVED lines=16> */
.L_x_82506:
        /* <DEDUP_REMOVED lines=13> */
.L_x_82508:
[----:B------:R-:W-:Y:S05]  /*34ff0*/  BSYNC.RECONVERGENT B3 ;  /* 0x0000000000037941 */ /* 0x000fea0003800200 */
.L_x_82507:
        /* <DEDUP_REMOVED lines=60> */
.L_x_82505:
[----:B------:R-:W-:Y:S05]  /*353c0*/  BSYNC.RECONVERGENT B2 ;  /* 0x0000000000027941 */ /* 0x000fea0003800200 */
.L_x_82504:
        /* <DEDUP_REMOVED lines=9> */
.L_x_82477:
[----:B------:R-:W-:Y:S05]  /*35460*/  BSYNC.RECONVERGENT B1 ;  /* 0x0000000000017941 */ /* 0x000fea0003800200 */
.L_x_82454:
        /* <DEDUP_REMOVED lines=17> */
.L_x_82510:
[----:B------:R-:W-:Y:S05]  /*35580*/  BSYNC.RECONVERGENT B1 ;  /* 0x0000000000017941 */ /* 0x000fea0003800200 */
.L_x_82509:
[----:B------:R-:W-:Y:S01]  /*35590*/  IADD3 R18, PT, PT, R18, 0x20, RZ ;  /* 0x0000002012127810 */ /* 0x000fe20007ffe0ff */
[----:B------:R-:W-:-:S07]  /*355a0*/  VIADD R19, R19, 0x20 ;  /* 0x0000002013137836 */ /* 0x000fce0000000000 */
.L_x_82451:
[----:B------:R-:W-:Y:S05]  /*355b0*/  BSYNC.RECONVERGENT B0 ;  /* 0x0000000000007941 */ /* 0x000fea0003800200 */
.L_x_82450:
        /* <DEDUP_REMOVED lines=10> */
.L_x_82514:
[----:B------:R-:W-:Y:S05]  /*35660*/  BSYNC.RECONVERGENT B1 ;  /* 0x0000000000017941 */ /* 0x000fea0003800200 */
.L_x_82513:
        /* <DEDUP_REMOVED lines=28> */
.L_x_82521:
        /* <DEDUP_REMOVED lines=13> */
.L_x_82523:
[----:B------:R-:W-:Y:S05]  /*35900*/  BSYNC.RECONVERGENT B4 ;  /* 0x0000000000047941 */ /* 0x000fea0003800200 */
.L_x_82522:
        /* <DEDUP_REMOVED lines=61> */
.L_x_82520:
[----:B------:R-:W-:Y:S05]  /*35ce0*/  BSYNC.RECONVERGENT B3 ;  /* 0x0000000000037941 */ /* 0x000fea0003800200 */
.L_x_82519:
        /* <DEDUP_REMOVED lines=10> */
.L_x_82518:
[----:B------:R-:W-:Y:S05]  /*35d90*/  BSYNC.RECONVERGENT B2 ;  /* 0x0000000000027941 */ /* 0x000fea0003800200 */
.L_x_82517:
        /* <DEDUP_REMOVED lines=20> */
.L_x_82528:
        /* <DEDUP_REMOVED lines=13> */
.L_x_82530:
[----:B------:R-:W-:Y:S05]  /*35fb0*/  BSYNC.RECONVERGENT B4 ;  /* 0x0000000000047941 */ /* 0x000fea0003800200 */
.L_x_82529:
        /* <DEDUP_REMOVED lines=60> */
.L_x_82527:
[----:B------:R-:W-:Y:S05]  /*36380*/  BSYNC.RECONVERGENT B3 ;  /* 0x0000000000037941 */ /* 0x000fea0003800200 */
.L_x_82526:
        /* <DEDUP_REMOVED lines=10> */
.L_x_82525:
[----:B------:R-:W-:Y:S05]  /*36430*/  BSYNC.RECONVERGENT B2 ;  /* 0x0000000000027941 */ /* 0x000fea0003800200 */
.L_x_82524:
        /* <DEDUP_REMOVED lines=20> */
.L_x_82535:
        /* <DEDUP_REMOVED lines=13> */
.L_x_82537:
[----:B------:R-:W-:Y:S05]  /*36650*/  BSYNC.RECONVERGENT B4 ;  /* 0x0000000000047941 */ /* 0x000fea0003800200 */
.L_x_82536:
        /* <DEDUP_REMOVED lines=60> */
.L_x_82534:
[----:B------:R-:W-:Y:S05]  /*36a20*/  BSYNC.RECONVERGENT B3 ;  /* 0x0000000000037941 */ /* 0x000fea0003800200 */
.L_x_82533:
        /* <DEDUP_REMOVED lines=10> */
.L_x_82532:
[----:B------:R-:W-:Y:S05]  /*36ad0*/  BSYNC.RECONVERGENT B2 ;  /* 0x0000000000027941 */ /* 0x000fea0003800200 */
.L_x_82531:
        /* <DEDUP_REMOVED lines=19> */
.L_x_82541:
        /* <DEDUP_REMOVED lines=13> */
.L_x_82543:
[----:B------:R-:W-:Y:S05]  /*36ce0*/  BSYNC.RECONVERGENT B3 ;  /* 0x0000000000037941 */ /* 0x000fea0003800200 */
.L_x_82542:
        /* <DEDUP_REMOVED lines=61> */
.L_x_82540:
[----:B------:R-:W-:Y:S05]  /*370c0*/  BSYNC.RECONVERGENT B2 ;  /* 0x0000000000027941 */ /* 0x000fea0003800200 */
.L_x_82539:
        /* <DEDUP_REMOVED lines=11> */
.L_x_82516:
        /* <DEDUP_REMOVED lines=21> */
.L_x_82548:
        /* <DEDUP_REMOVED lines=13> */
.L_x_82550:
[----:B------:R-:W-:Y:S05]  /*373a0*/  BSYNC.RECONVERGENT B4 ;  /* 0x0000000000047941 */ /* 0x000fea0003800200 */
.L_x_82549:
        /* <DEDUP_REMOVED lines=61> */
.L_x_82547:
[----:B------:R-:W-:Y:S05]  /*37780*/  BSYNC.RECONVERGENT B3 ;  /* 0x0000000000037941 */ /* 0x000fea0003800200 */
.L_x_82546:
        /* <DEDUP_REMOVED lines=9> */
.L_x_82545:
[----:B------:R-:W-:Y:S05]  /*37820*/  BSYNC.RECONVERGENT B2 ;  /* 0x0000000000027941 */ /* 0x000fea0003800200 */
.L_x_82544:
        /* <DEDUP_REMOVED lines=17> */
.L_x_82555:
        /* <DEDUP_REMOVED lines=13> */
.L_x_82557:
[----:B------:R-:W-:Y:S05]  /*37a10*/  BSYNC.RECONVERGENT B4 ;  /* 0x0000000000047941 */ /* 0x000fea0003800200 */
.L_x_82556:
        /* <DEDUP_REMOVED lines=60> */
.L_x_82554:
[----:B------:R-:W-:Y:S05]  /*37de0*/  BSYNC.RECONVERGENT B3 ;  /* 0x0000000000037941 */ /* 0x000fea0003800200 */
.L_x_82553:
        /* <DEDUP_REMOVED lines=9> */
.L_x_82552:
[----:B------:R-:W-:Y:S05]  /*37e80*/  BSYNC.RECONVERGENT B2 ;  /* 0x0000000000027941 */ /* 0x000fea0003800200 */
.L_x_82551:
        /* <DEDUP_REMOVED lines=17> */
.L_x_82562:
        /* <DEDUP_REMOVED lines=13> */
.L_x_82564:
[----:B------:R-:W-:Y:S05]  /*38070*/  BSYNC.RECONVERGENT B4 ;  /* 0x0000000000047941 */ /* 0x000fea0003800200 */
.L_x_82563:
        /* <DEDUP_REMOVED lines=60> */
.L_x_82561:
[----:B------:R-:W-:Y:S05]  /*38440*/  BSYNC.RECONVERGENT B3 ;  /* 0x0000000000037941 */ /* 0x000fea0003800200 */
.L_x_82560:
        /* <DEDUP_REMOVED lines=9> */
.L_x_82559:
[----:B------:R-:W-:Y:S05]  /*384e0*/  BSYNC.RECONVERGENT B2 ;  /* 0x0000000000027941 */ /* 0x000fea0003800200 */
.L_x_82558:
        /* <DEDUP_REMOVED lines=16> */
.L_x_82567:
        /* <DEDUP_REMOVED lines=13> */
.L_x_82569:
[----:B------:R-:W-:Y:S05]  /*386c0*/  BSYNC.RECONVERGENT B3 ;  /* 0x0000000000037941 */ /* 0x000fea0003800200 */
.L_x_82568:
        /* <DEDUP_REMOVED lines=60> */
.L_x_82566:
[----:B------:R-:W-:Y:S05]  /*38a90*/  BSYNC.RECONVERGENT B2 ;  /* 0x0000000000027941 */ /* 0x000fea0003800200 */
.L_x_82565:
        /* <DEDUP_REMOVED lines=9> */
.L_x_82538:
[----:B------:R-:W-:Y:S05]  /*38b30*/  BSYNC.RECONVERGENT B1 ;  /* 0x0000000000017941 */ /* 0x000fea0003800200 */
.L_x_82515:
        /* <DEDUP_REMOVED lines=17> */
.L_x_82571:
[----:B------:R-:W-:Y:S05]  /*38c50*/  BSYNC.RECONVERGENT B1 ;  /* 0x0000000000017941 */ /* 0x000fea0003800200 */
.L_x_82570:
[----:B------:R-:W-:Y:S01]  /*38c60*/  IADD3 R18, PT, PT, R18, 0x20, RZ ;  /* 0x0000002012127810 */ /* 0x000fe20007ffe0ff */
[----:B------:R-:W-:-:S07]  /*38c70*/  VIADD R19, R19, 0x20 ;  /* 0x0000002013137836 */ /* 0x000fce0000000000 */
.L_x_82512:
[----:B------:R-:W-:Y:S05]  /*38c80*/  BSYNC.RECONVERGENT B0 ;  /* 0x0000000000007941 */ /* 0x000fea0003800200 */
.L_x_82511:
        /* <DEDUP_REMOVED lines=10> */
.L_x_82575:
[----:B------:R-:W-:Y:S05]  /*38d30*/  BSYNC.RECONVERGENT B1 ;  /* 0x0000000000017941 */ /* 0x000fea0003800200 */
.L_x_82574:
        /* <DEDUP_REMOVED lines=28> */
.L_x_82582:
        /* <DEDUP_REMOVED lines=13> */
.L_x_82584:
[----:B------:R-:W-:Y:S05]  /*38fd0*/  BSYNC.RECONVERGENT B4 ;  /* 0x0000000000047941 */ /* 0x000fea0003800200 */
.L_x_82583:
        /* <DEDUP_REMOVED lines=61> */
.L_x_82581:
[----:B------:R-:W-:Y:S05]  /*393b0*/  BSYNC.RECONVERGENT B3 ;  /* 0x0000000000037941 */ /* 0x000fea0003800200 */
.L_x_82580:
        /* <DEDUP_REMOVED lines=10> */
.L_x_82579:
[----:B------:R-:W-:Y:S05]  /*39460*/  BSYNC.RECONVERGENT B2 ;  /* 0x0000000000027941 */ /* 0x000fea0003800200 */
.L_x_82578:
        /* <DEDUP_REMOVED lines=20> */
.L_x_82589:
        /* <DEDUP_REMOVED lines=13> */
.L_x_82591:
[----:B------:R-:W-:Y:S05]  /*39680*/  BSYNC.RECONVERGENT B4 ;  /* 0x0000000000047941 */ /* 0x000fea0003800200 */
.L_x_82590:
        /* <DEDUP_REMOVED lines=60> */
.L_x_82588:
[----:B------:R-:W-:Y:S05]  /*39a50*/  BSYNC.RECONVERGENT B3 ;  /* 0x0000000000037941 */ /* 0x000fea0003800200 */
.L_x_82587:
        /* <DEDUP_REMOVED lines=10> */
.L_x_82586:
[----:B------:R-:W-:Y:S05]  /*39b00*/  BSYNC.RECONVERGENT B2 ;  /* 0x0000000000027941 */ /* 0x000fea0003800200 */
.L_x_82585:
        /* <DEDUP_REMOVED lines=20> */
.L_x_82596:
        /* <DEDUP_REMOVED lines=13> */
.L_x_82598:
[----:B------:R-:W-:Y:S05]  /*39d20*/  BSYNC.RECONVERGENT B4 ;  /* 0x0000000000047941 */ /* 0x000fea0003800200 */
.L_x_82597:
        /* <DEDUP_REMOVED lines=60> */
.L_x_82595:
[----:B------:R-:W-:Y:S05]  /*3a0f0*/  BSYNC.RECONVERGENT B3 ;  /* 0x0000000000037941 */ /* 0x000fea0003800200 */
.L_x_82594:
        /* <DEDUP_REMOVED lines=10> */
.L_x_82593:
[----:B------:R-:W-:Y:S05]  /*3a1a0*/  BSYNC.RECONVERGENT B2 ;  /* 0x0000000000027941 */ /* 0x000fea0003800200 */
.L_x_82592:
        /* <DEDUP_REMOVED lines=19> */
.L_x_82602:
        /* <DEDUP_REMOVED lines=13> */
.L_x_82604:
[----:B------:R-:W-:Y:S05]  /*3a3b0*/  BSYNC.RECONVERGENT B3 ;  /* 0x0000000000037941 */ /* 0x000fea0003800200 */
.L_x_82603:
        /* <DEDUP_REMOVED lines=61> */
.L_x_82601:
[----:B------:R-:W-:Y:S05]  /*3a790*/  BSYNC.RECONVERGENT B2 ;  /* 0x0000000000027941 */ /* 0x000fea0003800200 */
.L_x_82600:
        /* <DEDUP_REMOVED lines=11> */
.L_x_82577:
        /* <DEDUP_REMOVED lines=21> */
.L_x_82609:
        /* <DEDUP_REMOVED lines=13> */
.L_x_82611:
[----:B------:R-:W-:Y:S05]  /*3aa70*/  BSYNC.RECONVERGENT B4 ;  /* 0x0000000000047941 */ /* 0x000fea0003800200 */
.L_x_82610:
        /* <DEDUP_REMOVED lines=61> */
.L_x_82608:
[----:B------:R-:W-:Y:S05]  /*3ae50*/  BSYNC.RECONVERGENT B3 ;  /* 0x0000000000037941 */ /* 0x000fea0003800200 */
.L_x_82607:
        /* <DEDUP_REMOVED lines=9> */
.L_x_82606:
[----:B------:R-:W-:Y:S05]  /*3aef0*/  BSYNC.RECONVERGENT B2 ;  /* 0x0000000000027941 */ /* 0x000fea0003800200 */
.L_x_82605:
        /* <DEDUP_REMOVED lines=17> */
.L_x_82616:
        /* <DEDUP_REMOVED lines=13> */
.L_x_82618:
[----:B------:R-:W-:Y:S05]  /*3b0e0*/  BSYNC.RECONVERGENT B4 ;  /* 0x0000000000047941 */ /* 0x000fea0003800200 */
.L_x_82617:
        /* <DEDUP_REMOVED lines=60> */
.L_x_82615:
[----:B------:R-:W-:Y:S05]  /*3b4b0*/  BSYNC.RECONVERGENT B3 ;  /* 0x0000000000037941 */ /* 0x000fea0003800200 */
.L_x_82614:
        /* <DEDUP_REMOVED lines=9> */
.L_x_82613:
[----:B------:R-:W-:Y:S05]  /*3b550*/  BSYNC.RECONVERGENT B2 ;  /* 0x0000000000027941 */ /* 0x000fea0003800200 */
.L_x_82612:
        /* <DEDUP_REMOVED lines=17> */
.L_x_82623:
        /* <DEDUP_REMOVED lines=13> */
.L_x_82625:
[----:B------:R-:W-:Y:S05]  /*3b740*/  BSYNC.RECONVERGENT B4 ;  /* 0x0000000000047941 */ /* 0x000fea0003800200 */
.L_x_82624:
        /* <DEDUP_REMOVED lines=60> */
.L_x_82622:
[----:B------:R-:W-:Y:S05]  /*3bb10*/  BSYNC.RECONVERGENT B3 ;  /* 0x0000000000037941 */ /* 0x000fea0003800200 */
.L_x_82621:
        /* <DEDUP_REMOVED lines=9> */
.L_x_82620:
[----:B------:R-:W-:Y:S05]  /*3bbb0*/  BSYNC.RECONVERGENT B2 ;  /* 0x0000000000027941 */ /* 0x000fea0003800200 */
.L_x_82619:
        /* <DEDUP_REMOVED lines=16> */
.L_x_82628:
        /* <DEDUP_REMOVED lines=13> */
.L_x_82630:
[----:B------:R-:W-:Y:S05]  /*3bd90*/  BSYNC.RECONVERGENT B3 ;  /* 0x0000000000037941 */ /* 0x000fea0003800200 */
.L_x_82629:
        /* <DEDUP_REMOVED lines=60> */
.L_x_82627:
[----:B------:R-:W-:Y:S05]  /*3c160*/  BSYNC.RECONVERGENT B2 ;  /* 0x0000000000027941 */ /* 0x000fea0003800200 */
.L_x_82626:
        /* <DEDUP_REMOVED lines=9> */
.L_x_82599:
[----:B------:R-:W-:Y:S05]  /*3c200*/  BSYNC.RECONVERGENT B1 ;  /* 0x0000000000017941 */ /* 0x000fea0003800200 */
.L_x_82576:
        /* <DEDUP_REMOVED lines=17> */
.L_x_82632:
[----:B------:R-:W-:Y:S05]  /*3c320*/  BSYNC.RECONVERGENT B1 ;  /* 0x0000000000017941 */ /* 0x000fea0003800200 */
.L_x_82631:
[----:B------:R-:W-:Y:S01]  /*3c330*/  IADD3 R18, PT, PT, R18, 0x20, RZ ;  /* 0x0000002012127810 */ /* 0x000fe20007ffe0ff */
[----:B------:R-:W-:-:S07]  /*3c340*/  VIADD R19, R19, 0x20 ;  /* 0x0000002013137836 */ /* 0x000fce0000000000 */
.L_x_82573:
[----:B------:R-:W-:Y:S05]  /*3c350*/  BSYNC.RECONVERGENT B0 ;  /* 0x0000000000007941 */ /* 0x000fea0003800200 */
.L_x_82572:
        /* <DEDUP_REMOVED lines=10> */
.L_x_82636:
[----:B------:R-:W-:Y:S05]  /*3c400*/  BSYNC.RECONVERGENT B1 ;  /* 0x0000000000017941 */ /* 0x000fea0003800200 */
.L_x_82635:
        /* <DEDUP_REMOVED lines=28> */
.L_x_82643:
        /* <DEDUP_REMOVED lines=13> */
.L_x_82645:
[----:B------:R-:W-:Y:S05]  /*3c6a0*/  BSYNC.RECONVERGENT B4 ;  /* 0x0000000000047941 */ /* 0x000fea0003800200 */
.L_x_82644:
        /* <DEDUP_REMOVED lines=61> */
.L_x_82642:
[----:B------:R-:W-:Y:S05]  /*3ca80*/  BSYNC.RECONVERGENT B3 ;  /* 0x0000000000037941 */ /* 0x000fea0003800200 */
.L_x_82641:
        /* <DEDUP_REMOVED lines=10> */
.L_x_82640:
[----:B------:R-:W-:Y:S05]  /*3cb30*/  BSYNC.RECONVERGENT B2 ;  /* 0x0000000000027941 */ /* 0x000fea0003800200 */
.L_x_82639:
        /* <DEDUP_REMOVED lines=20> */
.L_x_82650:
        /* <DEDUP_REMOVED lines=13> */
.L_x_82652:
[----:B------:R-:W-:Y:S05]  /*3cd50*/  BSYNC.RECONVERGENT B4 ;  /* 0x0000000000047941 */ /* 0x000fea0003800200 */
.L_x_82651:
        /* <DEDUP_REMOVED lines=60> */
.L_x_82649:
[----:B------:R-:W-:Y:S05]  /*3d120*/  BSYNC.RECONVERGENT B3 ;  /* 0x0000000000037941 */ /* 0x000fea0003800200 */
.L_x_82648:
        /* <DEDUP_REMOVED lines=10> */
.L_x_82647:
[----:B------:R-:W-:Y:S05]  /*3d1d0*/  BSYNC.RECONVERGENT B2 ;  /* 0x0000000000027941 */ /* 0x000fea0003800200 */
.L_x_82646:
        /* <DEDUP_REMOVED lines=20> */
.L_x_82657:
        /* <DEDUP_REMOVED lines=13> */
.L_x_82659:
[----:B------:R-:W-:Y:S05]  /*3d3f0*/  BSYNC.RECONVERGENT B4 ;  /* 0x0000000000047941 */ /* 0x000fea0003800200 */
.L_x_82658:
        /* <DEDUP_REMOVED lines=60> */
.L_x_82656:
[----:B------:R-:W-:Y:S05]  /*3d7c0*/  BSYNC.RECONVERGENT B3 ;  /* 0x0000000000037941 */ /* 0x000fea0003800200 */
.L_x_82655:
        /* <DEDUP_REMOVED lines=10> */
.L_x_82654:
[----:B------:R-:W-:Y:S05]  /*3d870*/  BSYNC.RECONVERGENT B2 ;  /* 0x0000000000027941 */ /* 0x000fea0003800200 */
.L_x_82653:
        /* <DEDUP_REMOVED lines=19> */
.L_x_82663:
        /* <DEDUP_REMOVED lines=13> */
.L_x_82665:
[----:B------:R-:W-:Y:S05]  /*3da80*/  BSYNC.RECONVERGENT B3 ;  /* 0x0000000000037941 */ /* 0x000fea0003800200 */
.L_x_82664:
        /* <DEDUP_REMOVED lines=61> */
.L_x_82662:
[----:B------:R-:W-:Y:S05]  /*3de60*/  BSYNC.RECONVERGENT B2 ;  /* 0x0000000000027941 */ /* 0x000fea0003800200 */
.L_x_82661:
        /* <DEDUP_REMOVED lines=11> */
.L_x_82638:
        /* <DEDUP_REMOVED lines=21> */
.L_x_82670:
        /* <DEDUP_REMOVED lines=13> */
.L_x_82672:
[----:B------:R-:W-:Y:S05]  /*3e140*/  BSYNC.RECONVERGENT B4 ;  /* 0x0000000000047941 */ /* 0x000fea0003800200 */
.L_x_82671:
        /* <DEDUP_REMOVED lines=61> */
.L_x_82669:
[----:B------:R-:W-:Y:S05]  /*3e520*/  BSYNC.RECONVERGENT B3 ;  /* 0x0000000000037941 */ /* 0x000fea0003800200 */
.L_x_82668:
        /* <DEDUP_REMOVED lines=9> */
.L_x_82667:
[----:B------:R-:W-:Y:S05]  /*3e5c0*/  BSYNC.RECONVERGENT B2 ;  /* 0x0000000000027941 */ /* 0x000fea0003800200 */
.L_x_82666:
        /* <DEDUP_REMOVED lines=17> */
.L_x_82677:
        /* <DEDUP_REMOVED lines=13> */
.L_x_82679:
[----:B------:R-:W-:Y:S05]  /*3e7b0*/  BSYNC.RECONVERGENT B4 ;  /* 0x0000000000047941 */ /* 0x000fea0003800200 */
.L_x_82678:
        /* <DEDUP_REMOVED lines=60> */
.L_x_82676:
[----:B------:R-:W-:Y:S05]  /*3eb80*/  BSYNC.RECONVERGENT B3 ;  /* 0x0000000000037941 */ /* 0x000fea0003800200 */
.L_x_82675:
        /* <DEDUP_REMOVED lines=9> */
.L_x_82674:
[----:B------:R-:W-:Y:S05]  /*3ec20*/  BSYNC.RECONVERGENT B2 ;  /* 0x0000000000027941 */ /* 0x000fea0003800200 */
.L_x_82673:
        /* <DEDUP_REMOVED lines=17> */
.L_x_82684:
        /* <DEDUP_REMOVED lines=13> */
.L_x_82686:
[----:B------:R-:W-:Y:S05]  /*3ee10*/  BSYNC.RECONVERGENT B4 ;  /* 0x0000000000047941 */ /* 0x000fea0003800200 */
.L_x_82685:
        /* <DEDUP_REMOVED lines=60> */
.L_x_82683:
[----:B------:R-:W-:Y:S05]  /*3f1e0*/  BSYNC.RECONVERGENT B3 ;  /* 0x0000000000037941 */ /* 0x000fea0003800200 */
.L_x_82682:
        /* <DEDUP_REMOVED lines=9> */
.L_x_82681:
[----:B------:R-:W-:Y:S05]  /*3f280*/  BSYNC.RECONVERGENT B2 ;  /* 0x0000000000027941 */ /* 0x000fea0003800200 */
.L_x_82680:
        /* <DEDUP_REMOVED lines=16> */
.L_x_82689:
        /* <DEDUP_REMOVED lines=13> */
.L_x_82691:
[----:B------:R-:W-:Y:S05]  /*3f460*/  BSYNC.RECONVERGENT B3 ;  /* 0x0000000000037941 */ /* 0x000fea0003800200 */
.L_x_82690:
        /* <DEDUP_REMOVED lines=60> */
.L_x_82688:
[----:B------:R-:W-:Y:S05]  /*3f830*/  BSYNC.RECONVERGENT B2 ;  /* 0x0000000000027941 */ /* 0x000fea0003800200 */
.L_x_82687:
        /* <DEDUP_REMOVED lines=9> */
.L_x_82660:
[----:B------:R-:W-:Y:S05]  /*3f8d0*/  BSYNC.RECONVERGENT B1 ;  /* 0x0000000000017941 */ /* 0x000fea0003800200 */
.L_x_82637:
        /* <DEDUP_REMOVED lines=17> */
.L_x_82693:
[----:B------:R-:W-:Y:S05]  /*3f9f0*/  BSYNC.RECONVERGENT B1 ;  /* 0x0000000000017941 */ /* 0x000fea0003800200 */
.L_x_82692:
[----:B------:R-:W-:Y:S01]  /*3fa00*/  IADD3 R18, PT, PT, R18, 0x20, RZ ;  /* 0x0000002012127810 */ /* 0x000fe20007ffe0ff */
[----:B------:R-:W-:-:S07]  /*3fa10*/  VIADD R19, R19, 0x20 ;  /* 0x0000002013137836 */ /* 0x000fce0000000000 */
.L_x_82634:
[----:B------:R-:W-:Y:S05]  /*3fa20*/  BSYNC.RECONVERGENT B0 ;  /* 0x0000000000007941 */ /* 0x000fea0003800200 */
.L_x_82633:
        /* <DEDUP_REMOVED lines=10> */
.L_x_82697:
[----:B------:R-:W-:Y:S05]  /*3fad0*/  BSYNC.RECONVERGENT B1 ;  /* 0x0000000000017941 */ /* 0x000fea0003800200 */
.L_x_82696:
        /* <DEDUP_REMOVED lines=28> */
.L_x_82704:
        /* <DEDUP_REMOVED lines=13> */
.L_x_82706:
[----:B------:R-:W-:Y:S05]  /*3fd70*/  BSYNC.RECONVERGENT B4 ;  /* 0x0000000000047941 */ /* 0x000fea0003800200 */
.L_x_82705:
        /* <DEDUP_REMOVED lines=61> */
.L_x_82703:
[----:B------:R-:W-:Y:S05]  /*40150*/  BSYNC.RECONVERGENT B3 ;  /* 0x0000000000037941 */ /* 0x000fea0003800200 */
.L_x_82702:
        /* <DEDUP_REMOVED lines=10> */
.L_x_82701:
[----:B------:R-:W-:Y:S05]  /*40200*/  BSYNC.RECONVERGENT B2 ;  /* 0x0000000000027941 */ /* 0x000fea0003800200 */
.L_x_82700:
        /* <DEDUP_REMOVED lines=20> */
.L_x_82711:
        /* <DEDUP_REMOVED lines=13> */
.L_x_82713:
[----:B------:R-:W-:Y:S05]  /*40420*/  BSYNC.RECONVERGENT B4 ;  /* 0x0000000000047941 */ /* 0x000fea0003800200 */
.L_x_82712:
        /* <DEDUP_REMOVED lines=60> */
.L_x_82710:
[----:B------:R-:W-:Y:S05]  /*407f0*/  BSYNC.RECONVERGENT B3 ;  /* 0x0000000000037941 */ /* 0x000fea0003800200 */
.L_x_82709:
        /* <DEDUP_REMOVED lines=10> */
.L_x_82708:
[----:B------:R-:W-:Y:S05]  /*408a0*/  BSYNC.RECONVERGENT B2 ;  /* 0x0000000000027941 */ /* 0x000fea0003800200 */
.L_x_82707:
        /* <DEDUP_REMOVED lines=20> */
.L_x_82718:
        /* <DEDUP_REMOVED lines=13> */
.L_x_82720:
[----:B------:R-:W-:Y:S05]  /*40ac0*/  BSYNC.RECONVERGENT B4 ;  /* 0x0000000000047941 */ /* 0x000fea0003800200 */
.L_x_82719:
        /* <DEDUP_REMOVED lines=60> */
.L_x_82717:
[----:B------:R-:W-:Y:S05]  /*40e90*/  BSYNC.RECONVERGENT B3 ;  /* 0x0000000000037941 */ /* 0x000fea0003800200 */
.L_x_82716:
        /* <DEDUP_REMOVED lines=10> */
.L_x_82715:
[----:B------:R-:W-:Y:S05]  /*40f40*/  BSYNC.RECONVERGENT B2 ;  /* 0x0000000000027941 */ /* 0x000fea0003800200 */
.L_x_82714:
        /* <DEDUP_REMOVED lines=19> */
.L_x_82724:
        /* <DEDUP_REMOVED lines=13> */
.L_x_82726:
[----:B------:R-:W-:Y:S05]  /*41150*/  BSYNC.RECONVERGENT B3 ;  /* 0x0000000000037941 */ /* 0x000fea0003800200 */
.L_x_82725:
        /* <DEDUP_REMOVED lines=61> */
.L_x_82723:
[----:B------:R-:W-:Y:S05]  /*41530*/  BSYNC.RECONVERGENT B2 ;  /* 0x0000000000027941 */ /* 0x000fea0003800200 */
.L_x_82722:
        /* <DEDUP_REMOVED lines=11> */
.L_x_82699:
        /* <DEDUP_REMOVED lines=21> */
.L_x_82731:
        /* <DEDUP_REMOVED lines=13> */
.L_x_82733:
[----:B------:R-:W-:Y:S05]  /*41810*/  BSYNC.RECONVERGENT B4 ;  /* 0x0000000000047941 */ /* 0x000fea0003800200 */
.L_x_82732:
        /* <DEDUP_REMOVED lines=61> */
.L_x_82730:
[----:B------:R-:W-:Y:S05]  /*41bf0*/  BSYNC.RECONVERGENT B3 ;  /* 0x0000000000037941 */ /* 0x000fea0003800200 */
.L_x_82729:
        /* <DEDUP_REMOVED lines=9> */
.L_x_82728:
[----:B------:R-:W-:Y:S05]  /*41c90*/  BSYNC.RECONVERGENT B2 ;  /* 0x0000000000027941 */ /* 0x000fea0003800200 */
.L_x_82727:
        /* <DEDUP_REMOVED lines=17> */
.L_x_82738:
        /* <DEDUP_REMOVED lines=13> */
.L_x_82740:
[----:B------:R-:W-:Y:S05]  /*41e80*/  BSYNC.RECONVERGENT B4 ;  /* 0x0000000000047941 */ /* 0x000fea0003800200 */
.L_x_82739:
        /* <DEDUP_REMOVED lines=60> */
.L_x_82737:
[----:B------:R-:W-:Y:S05]  /*42250*/  BSYNC.RECONVERGENT B3 ;  /* 0x0000000000037941 */ /* 0x000fea0003800200 */
.L_x_82736:
        /* <DEDUP_REMOVED lines=9> */
.L_x_82735:
[----:B------:R-:W-:Y:S05]  /*422f0*/  BSYNC.RECONVERGENT B2 ;  /* 0x0000000000027941 */ /* 0x000fea0003800200 */
.L_x_82734:
        /* <DEDUP_REMOVED lines=17> */
.L_x_82745:
        /* <DEDUP_REMOVED lines=13> */
.L_x_82747:
[----:B------:R-:W-:Y:S05]  /*424e0*/  BSYNC.RECONVERGENT B4 ;  /* 0x0000000000047941 */ /* 0x000fea0003800200 */
.L_x_82746:
        /* <DEDUP_REMOVED lines=60> */
.L_x_82744:
[----:B------:R-:W-:Y:S05]  /*428b0*/  BSYNC.RECONVERGENT B3 ;  /* 0x0000000000037941 */ /* 0x000fea0003800200 */
.L_x_82743:
        /* <DEDUP_REMOVED lines=9> */
.L_x_82742:
[----:B------:R-:W-:Y:S05]  /*42950*/  BSYNC.RECONVERGENT B2 ;  /* 0x0000000000027941 */ /* 0x000fea0003800200 */
.L_x_82741:
        /* <DEDUP_REMOVED lines=16> */
.L_x_82750:
        /* <DEDUP_REMOVED lines=13> */
.L_x_82752:
[----:B------:R-:W-:Y:S05]  /*42b30*/  BSYNC.RECONVERGENT B3 ;  /* 0x0000000000037941 */ /* 0x000fea0003800200 */
.L_x_82751:
        /* <DEDUP_REMOVED lines=60> */
.L_x_82749:
[----:B------:R-:W-:Y:S05]  /*42f00*/  BSYNC.RECONVERGENT B2 ;  /* 0x0000000000027941 */ /* 0x000fea0003800200 */
.L_x_82748:
        /* <DEDUP_REMOVED lines=9> */
.L_x_82721:
[----:B------:R-:W-:Y:S05]  /*42fa0*/  BSYNC.RECONVERGENT B1 ;  /* 0x0000000000017941 */ /* 0x000fea0003800200 */
.L_x_82698:
        /* <DEDUP_REMOVED lines=17> */
.L_x_82754:
[----:B------:R-:W-:Y:S05]  /*430c0*/  BSYNC.RECONVERGENT B1 ;  /* 0x0000000000017941 */ /* 0x000fea0003800200 */
.L_x_82753:
[----:B------:R-:W-:Y:S01]  /*430d0*/  IADD3 R18, PT, PT, R18, 0x20, RZ ;  /* 0x0000002012127810 */ /* 0x000fe20007ffe0ff */
[----:B------:R-:W-:-:S07]  /*430e0*/  VIADD R19, R19, 0x20 ;  /* 0x0000002013137836 */ /* 0x000fce0000000000 */
.L_x_82695:
[----:B------:R-:W-:Y:S05]  /*430f0*/  BSYNC.RECONVERGENT B0 ;  /* 0x0000000000007941 */ /* 0x000fea0003800200 */
.L_x_82694:
        /* <DEDUP_REMOVED lines=10> */
.L_x_82758:
[----:B------:R-:W-:Y:S05]  /*431a0*/  BSYNC.RECONVERGENT B1 ;  /* 0x0000000000017941 */ /* 0x000fea0003800200 */
.L_x_82757:
        /* <DEDUP_REMOVED lines=28> */
.L_x_82765:
        /* <DEDUP_REMOVED lines=13> */
.L_x_82767:
[----:B------:R-:W-:Y:S05]  /*43440*/  BSYNC.RECONVERGENT B4 ;  /* 0x0000000000047941 */ /* 0x000fea0003800200 */
.L_x_82766:
        /* <DEDUP_REMOVED lines=59> */
[----:B------:R-:W-:Y:S01]  /*43800*/  IMAD.MOV.U32 R20, RZ, RZ, RZ ;  /* 0x000000ffff147224 */ /* 0x000fe200078e00ff */
[----:B------:R-:W-:-:S07]  /*43810*/  MOV R10, R184 ;  /* 0x000000b8000a7202 */ /* 0x000fce0000000f00 */
.L_x_82764:
[----:B------:R-:W-:Y:S05]  /*43820*/  BSYNC.RECONVERGENT B3 ;  /* 0x0000000000037941 */ /* 0x000fea0003800200 */
.L_x_82763:
        /* <DEDUP_REMOVED lines=10> */
.L_x_82762:
[----:B------:R-:W-:Y:S05]  /*438d0*/  BSYNC.RECONVERGENT B2 ;  /* 0x0000000000027941 */ /* 0x000fea0003800200 */
.L_x_82761:
        /* <DEDUP_REMOVED lines=20> */
.L_x_82772:
        /* <DEDUP_REMOVED lines=13> */
.L_x_82774:
[----:B------:R-:W-:Y:S05]  /*43af0*/  BSYNC.RECONVERGENT B4 ;  /* 0x0000000000047941 */ /* 0x000fea0003800200 */
.L_x_82773:
        /* <DEDUP_REMOVED lines=45> */
[----:B------:R-:W-:Y:S02]  /*43dd0*/  LOP3.LUT R6, R5, R6, R11, 0x96, !PT ;  /* 0x0000000605067212 */ /* 0x000fe400078e960b */
[----:B------:R-:W-:Y:S01]  /*43de0*/  MOV R13, R186 ;  /* 0x000000ba000d7202 */ /* 0x000fe20000000f00 */
        /* <DEDUP_REMOVED lines=11> */
[----:B------:R-:W-:Y:S02]  /*43ea0*/  IMAD.MOV.U32 R7, RZ, RZ, R20 ;  /* 0x000000ffff077224 */ /* 0x000fe400078e0014 */
[----:B------:R-:W-:-:S07]  /*43eb0*/  IMAD.MOV.U32 R11, RZ, RZ, RZ ;  /* 0x000000ffff0b7224 */ /* 0x000fce00078e00ff */
.L_x_82771:
[----:B------:R-:W-:Y:S05]  /*43ec0*/  BSYNC.RECONVERGENT B3 ;  /* 0x0000000000037941 */ /* 0x000fea0003800200 */
.L_x_82770:
        /* <DEDUP_REMOVED lines=8> */
[----:B------:R-:W-:-:S07]  /*43f50*/  SEL R13, RZ, 0x1, P2 ;  /* 0x00000001ff0d7807 */ /* 0x000fce0001000000 */
.L_x_82769:
[----:B------:R-:W-:Y:S05]  /*43f60*/  BSYNC.RECONVERGENT B2 ;  /* 0x0000000000027941 */ /* 0x000fea0003800200 */
.L_x_82768:
        /* <DEDUP_REMOVED lines=20> */
.L_x_82779:
        /* <DEDUP_REMOVED lines=13> */
.L_x_82781:
[----:B------:R-:W-:Y:S05]  /*44180*/  BSYNC.RECONVERGENT B4 ;  /* 0x0000000000047941 */ /* 0x000fea0003800200 */
.L_x_82780:
        /* <DEDUP_REMOVED lines=60> */
.L_x_82778:
[----:B------:R-:W-:Y:S05]  /*44550*/  BSYNC.RECONVERGENT B3 ;  /* 0x0000000000037941 */ /* 0x000fea0003800200 */
.L_x_82777:
        /* <DEDUP_REMOVED lines=10> */
.L_x_82776:
[----:B------:R-:W-:Y:S05]  /*44600*/  BSYNC.RECONVERGENT B2 ;  /* 0x0000000000027941 */ /* 0x000fea0003800200 */
.L_x_82775:
        /* <DEDUP_REMOVED lines=19> */
.L_x_82785:
        /* <DEDUP_REMOVED lines=13> */
.L_x_82787:
[----:B------:R-:W-:Y:S05]  /*44810*/  BSYNC.RECONVERGENT B3 ;  /* 0x0000000000037941 */ /* 0x000fea0003800200 */
.L_x_82786:
        /* <DEDUP_REMOVED lines=60> */
.L_x_82784:
[----:B------:R-:W-:Y:S05]  /*44be0*/  BSYNC.RECONVERGENT B2 ;  /* 0x0000000000027941 */ /* 0x000fea0003800200 */
.L_x_82783:
        /* <DEDUP_REMOVED lines=8> */
[----:B------:R-:W-:Y:S01]  /*44c70*/  SEL R15, RZ, 0x1, P1 ;  /* 0x00000001ff0f7807 */ /* 0x000fe20000800000 */
[----:B------:R-:W-:Y:S06]  /*44c80*/  BRA `(.L_x_82782) ;  /* 0x0000001800747947 */ /* 0x000fec0003800000 */
.L_x_82760:
        /* <DEDUP_REMOVED lines=21> */
.L_x_82792:
        /* <DEDUP_REMOVED lines=13> */
.L_x_82794:
[----:B------:R-:W-:Y:S05]  /*44eb0*/  BSYNC.RECONVERGENT B4 ;  /* 0x0000000000047941 */ /* 0x000fea0003800200 */
.L_x_82793:
        /* <DEDUP_REMOVED lines=58> */
[----:B------:R-:W-:Y:S02]  /*45260*/  LOP3.LUT R6, R7, R6, R181, 0x96, !PT ;  /* 0x0000000607067212 */ /* 0x000fe400078e96b5 */
[----:B------:R-:W-:-:S07]  /*45270*/  MOV R10, R180 ;  /* 0x000000b4000a7202 */ /* 0x000fce0000000f00 */
.L_x_82791:
[----:B------:R-:W-:Y:S05]  /*45280*/  BSYNC.RECONVERGENT B3 ;  /* 0x0000000000037941 */ /* 0x000fea0003800200 */
.L_x_82790:
        /* <DEDUP_REMOVED lines=9> */
.L_x_82789:
[----:B------:R-:W-:Y:S05]  /*45320*/  BSYNC.RECONVERGENT B2 ;  /* 0x0000000000027941 */ /* 0x000fea0003800200 */
.L_x_82788:
        /* <DEDUP_REMOVED lines=17> */
.L_x_82799:
        /* <DEDUP_REMOVED lines=13> */
.L_x_82801:
[----:B------:R-:W-:Y:S05]  /*45510*/  BSYNC.RECONVERGENT B4 ;  /* 0x0000000000047941 */ /* 0x000fea0003800200 */
.L_x_82800:
        /* <DEDUP_REMOVED lines=60> */
.L_x_82798:
[----:B------:R-:W-:Y:S05]  /*458e0*/  BSYNC.RECONVERGENT B3 ;  /* 0x0000000000037941 */ /* 0x000fea0003800200 */
.L_x_82797:
        /* <DEDUP_REMOVED lines=9> */
.L_x_82796:
[----:B------:R-:W-:Y:S05]  /*45980*/  BSYNC.RECONVERGENT B2 ;  /* 0x0000000000027941 */ /* 0x000fea0003800200 */
.L_x_82795:
        /* <DEDUP_REMOVED lines=17> */
.L_x_82806:
        /* <DEDUP_REMOVED lines=13> */
.L_x_82808:
[----:B------:R-:W-:Y:S05]  /*45b70*/  BSYNC.RECONVERGENT B4 ;  /* 0x0000000000047941 */ /* 0x000fea0003800200 */
.L_x_82807:
        /* <DEDUP_REMOVED lines=57> */
[----:B------:R-:W-:Y:S02]  /*45f10*/  LOP3.LUT R6, R7, R6, R11, 0x96, !PT ;  /* 0x0000000607067212 */ /* 0x000fe400078e960b */
[----:B------:R-:W-:Y:S01]  /*45f20*/  MOV R11, R20 ;  /* 0x00000014000b7202 */ /* 0x000fe20000000f00 */
[----:B------:R-:W-:-:S07]  /*45f30*/  IMAD.MOV.U32 R20, RZ, RZ, R182 ;  /* 0x000000ffff147224 */ /* 0x000fce00078e00b6 */
.L_x_82805:
[----:B------:R-:W-:Y:S05]  /*45f40*/  BSYNC.RECONVERGENT B3 ;  /* 0x0000000000037941 */ /* 0x000fea0003800200 */
.L_x_82804:
        /* <DEDUP_REMOVED lines=9> */
.L_x_82803:
[----:B------:R-:W-:Y:S05]  /*45fe0*/  BSYNC.RECONVERGENT B2 ;  /* 0x0000000000027941 */ /* 0x000fea0003800200 */
.L_x_82802:
        /* <DEDUP_REMOVED lines=20> */
.L_x_82811:
        /* <DEDUP_REMOVED lines=13> */
.L_x_82813:
[----:B------:R-:W-:Y:S05]  /*46200*/  BSYNC.RECONVERGENT B3 ;  /* 0x0000000000037941 */ /* 0x000fea0003800200 */
.L_x_82812:
        /* <DEDUP_REMOVED lines=60> */
.L_x_82810:
[----:B------:R-:W-:Y:S05]  /*465d0*/  BSYNC.RECONVERGENT B2 ;  /* 0x0000000000027941 */ /* 0x000fea0003800200 */
.L_x_82809:
[----:B------:R-:W-:Y:S01]  /*465e0*/  HFMA2 R20, -RZ, RZ, 0.1171875, 0 ;  /* 0x2f800000ff147431 */ /* 0x000fe200000001ff */
[----:B------:R-:W-:-:S05]  /*465f0*/  I2FP.F32.U32 R15, R15 ;  /* 0x0000000f000f7245 */ /* 0x000fca0000201000 */
[----:B------:R-:W-:-:S05]  /*46600*/  FFMA.FTZ R15, R15, R20, 1.1641532182693481445e-10 ;  /* 0x2f0000000f0f7423 */ /* 0x000fca0000010014 */
[----:B------:R-:W-:Y:S01]  /*46610*/  FSETP.GTU.FTZ.AND P1, PT, R15, UR8, PT ;  /* 0x000000080f007c0b */ /* 0x000fe2000bf3c000 */
[----:B-----5:R-:W-:-:S04]  /*46620*/  FMUL.FTZ R15, R103, UR11 ;  /* 0x0000000b670f7c20 */ /* 0x020fc80008410000 */
[----:B------:R-:W-:Y:S01]  /*46630*/  FMUL.FTZ R20, R15, UR10 ;  /* 0x0000000a0f147c20 */ /* 0x000fe20008410000 */
[----:B------:R-:W-:-:S04]  /*46640*/  SEL R15, RZ, 0x1, P1 ;  /* 0x00000001ff0f7807 */ /* 0x000fc80000800000 */
[----:B------:R-:W-:-:S07]  /*46650*/  FSEL R183, R20, RZ, !P1 ;  /* 0x000000ff14b77208 */ /* 0x000fce0004800000 */
.L_x_82782:
[----:B------:R-:W-:Y:S05]  /*46660*/  BSYNC.RECONVERGENT B1 ;  /* 0x0000000000017941 */ /* 0x000fea0003800200 */
.L_x_82759:
[----:B-1----:R-:W1:Y:S02]  /*46670*/  LDC.64 R20, c[0x0][0x3a8] ;  /* 0x0000ea00ff147b82 */ /* 0x002e640000000a00 */
[----:B-1----:R-:W-:-:S05]  /*46680*/  IMAD.WIDE.U32 R20, R18, 0x10, R20 ;  /* 0x0000001012147825 */ /* 0x002fca00078e0014 */
[----:B-----5:R2:W-:Y:S01]  /*46690*/  STG.E.128 desc[UR6][R20.64], R180 ;  /* 0x000000b414007986 */ /* 0x0205e2000c101d06 */
[----:B------:R-:W-:Y:S05]  /*466a0*/  @!P0 BRA `(.L_x_82756) ;  /* 0x00000000002c8947 */ /* 0x000fea0003800000 */
[----:B0-----:R-:W0:Y:S01]  /*466b0*/  LDC.64 R184, c[0x0][0x3b0] ;  /* 0x0000ec00ffb87b82 */ /* 0x001e220000000a00 */
[----:B------:R-:W-:Y:S01]  /*466c0*/  IMAD.U32 R18, R14, 0x10000, RZ ;  /* 0x000100000e127824 */ /* 0x000fe200078e00ff */
[----:B--2---:R-:W-:-:S04]  /*466d0*/  LOP3.LUT R20, R15, 0xffff, RZ, 0xc0, !PT ;  /* 0x0000ffff0f147812 */ /* 0x004fc800078ec0ff */
[----:B------:R-:W-:-:S04]  /*466e0*/  LOP3.LUT R18, R18, 0xff0000, RZ, 0xc0, !PT ;  /* 0x00ff000012127812 */ /* 0x000fc800078ec0ff */
[----:B------:R-:W-:Y:S02]  /*466f0*/  LEA R18, R20, R18, 0x18 ;  /* 0x0000001214127211 */ /* 0x000fe400078ec0ff */
[----:B------:R-:W-:-:S05]  /*46700*/  LOP3.LUT R20, R13, 0xff, RZ, 0xc0, !PT ;  /* 0x000000ff0d147812 */ /* 0x000fca00078ec0ff */
[----:B------:R-:W-:Y:S01]  /*46710*/  IMAD R18, R20, 0x100, R18 ;  /* 0x0000010014127824 */ /* 0x000fe200078e0212 */
[----:B------:R-:W-:-:S04]  /*46720*/  LOP3.LUT R20, R12, 0xff, RZ, 0xc0, !PT ;  /* 0x000000ff0c147812 */ /* 0x000fc800078ec0ff */
[----:B------:R-:W-:Y:S01]  /*46730*/  IADD3 R20, PT, PT, R18, R20, RZ ;  /* 0x0000001412147210 */ /* 0x000fe20007ffe0ff */
[----:B0-----:R-:W-:-:S05]  /*46740*/  IMAD.WIDE.U32 R18, R19, 0x4, R184 ;  /* 0x0000000413127825 */ /* 0x001fca00078e00b8 */
[----:B------:R3:W-:Y:S02]  /*46750*/  STG.E desc[UR6][R18.64], R20 ;  /* 0x0000001412007986 */ /* 0x0007e4000c101906 */
.L_x_82756:
[----:B------:R-:W-:Y:S05]  /*46760*/  BSYNC.RECONVERGENT B0 ;  /* 0x0000000000007941 */ /* 0x000fea0003800200 */
.L_x_82755:
        /* <DEDUP_REMOVED lines=12> */
[----:B-12---:R-:W-:-:S05]  /*46830*/  FSEL R21, R18, RZ, P5 ;  /* 0x000000ff12157208 */ /* 0x006fca0002800000 */
        /* <DEDUP_REMOVED lines=120> */
[----:B------:R-:W1:Y:S01]  /*46fc0*/  SHFL.BFLY PT, R18, R21, 0x1, 0x1f ;  /* 0x0c201f0015127f89 */ /* 0x000e6200000e0000 */
[----:B0-----:R-:W0:Y:S01]  /*46fd0*/  LDC R184, c[0x0][0x400] ;  /* 0x00010000ffb87b82 */ /* 0x001e220000000800 */
        /* <DEDUP_REMOVED lines=194> */
.L_x_82867:
        /* <DEDUP_REMOVED lines=15> */
[----:B-----5:R-:W-:-:S13]  /*47cf0*/  ISETP.GE.AND P1, PT, R234, 0x1, PT ;  /* 0x00000001ea00780c */ /* 0x020fda0003f26270 */
[----:B0-----:R-:W-:Y:S05]  /*47d00*/  @!P1 BRA `(.L_x_82816) ;  /* 0x0000001800ac9947 */ /* 0x001fea0003800000 */
[----:B------:R-:W0:Y:S01]  /*47d10*/  LDC R186, c[0x0][0x388] ;  /* 0x0000e200ffba7b82 */ /* 0x000e220000000800 */
[----:B------:R-:W-:Y:S01]  /*47d20*/  VIADD R19, R234, 0xffffffff ;  /* 0xffffffffea137836 */ /* 0x000fe20000000000 */
[----:B------:R-:W-:Y:S03]  /*47d30*/  BSSY.RECONVERGENT B1, `(.L_x_82817) ;  /* 0x000001b000017945 */ /* 0x000fe60003800200 */
[----:B0-----:R-:W-:-:S05]  /*47d40*/  IMAD R19, R19, R186, RZ ;  /* 0x000000ba13137224 */ /* 0x001fca00078e02ff */
[----:B------:R-:W-:-:S04]  /*47d50*/  SHF.R.S32.HI R20, RZ, 0x1f, R19 ;  /* 0x0000001fff147819 */ /* 0x000fc80000011413 */
[----:B------:R-:W-:-:S04]  /*47d60*/  LEA.HI R19, R20, R19, RZ, 0x2 ;  /* 0x0000001314137211 */ /* 0x000fc800078f10ff */
[----:B------:R-:W-:Y:S02]  /*47d70*/  LEA.HI.SX32 R20, R19, R235, 0x1e ;  /* 0x000000eb13147211 */ /* 0x000fe400078ff2ff */
[----:B------:R-:W-:Y:S01]  /*47d80*/  FSEL R19, R185, RZ, !P0 ;  /* 0x000000ffb9137208 */ /* 0x000fe20004000000 */
[----:B------:R-:W-:Y:S06]  /*47d90*/  @!P5 BRA `(.L_x_82818) ;  /* 0x000000000050d947 */ /* 0x000fec0003800000 */
[----:B------:R-:W2:Y:S01]  /*47da0*/  LDL R235, [R1+0x50] ;  /* 0x0000500001eb7983 */ /* 0x000ea20000100800 */
[----:B------:R-:W0:Y:S03]  /*47db0*/  LDC.64 R232, c[0x0][0x428] ;  /* 0x00010a00ffe87b82 */ /* 0x000e260000000a00 */
[----:B------:R-:W3:Y:S04]  /*47dc0*/  LDL R252, [R1+0x54] ;  /* 0x0000540001fc7983 */ /* 0x000ee80000100800 */
[----:B------:R-:W4:Y:S04]  /*47dd0*/  LDL R234, [R1+0x58] ;  /* 0x0000580001ea7983 */ /* 0x000f280000100800 */
[----:B------:R-:W5:Y:S01]  /*47de0*/  LDL R187, [R1+0x5c] ;  /* 0x00005c0001bb7983 */ /* 0x000f620000100800 */
        /* <DEDUP_REMOVED lines=8> */
[C---:B0-----:R-:W-:Y:S01]  /*47e70*/  IMAD.WIDE.U32 R232, R20.reuse, 0x10, R232 ;  /* 0x0000001014e87825 */ /* 0x041fe200078e00e8 */
[----:B------:R-:W-:-:S03]  /*47e80*/  IADD3 R20, PT, PT, R20, 0x20, RZ ;  /* 0x0000002014147810 */ /* 0x000fc60007ffe0ff */
[----:B--2---:R-:W-:Y:S01]  /*47e90*/  FFMA.FTZ R184, R184, R235, R24 ;  /* 0x000000ebb8b87223 */ /* 0x004fe20000010018 */
[----:B---3--:R-:W-:Y:S01]  /*47ea0*/  FFMA.FTZ R185, R185, R252, R25 ;  /* 0x000000fcb9b97223 */ /* 0x008fe20000010019 */
[----:B----4-:R-:W-:Y:S01]  /*47eb0*/  FFMA.FTZ R186, R186, R234, R26 ;  /* 0x000000eababa7223 */ /* 0x010fe2000001001a */
[----:B-----5:R-:W-:-:S05]  /*47ec0*/  FFMA.FTZ R187, R21, R187, R27 ;  /* 0x000000bb15bb7223 */ /* 0x020fca000001001b */
[----:B------:R0:W-:Y:S02]  /*47ed0*/  STG.E.128 desc[UR6][R232.64], R184 ;  /* 0x000000b8e8007986 */ /* 0x0001e4000c101d06 */
.L_x_82818:
[----:B------:R-:W-:Y:S05]  /*47ee0*/  BSYNC.RECONVERGENT B1 ;  /* 0x0000000000017941 */ /* 0x000fea0003800200 */
.L_x_82817:
[----:B------:R-:W-:Y:S01]  /*47ef0*/  LOP3.LUT P0, RZ, R16, 0x200000, RZ, 0xc0, !PT ;  /* 0x0020000010ff7812 */ /* 0x000fe2000780c0ff */
[----:B------:R-:W-:-:S12]  /*47f00*/  BSSY.RECONVERGENT B1, `(.L_x_82819) ;  /* 0x0000016000017945 */ /* 0x000fd80003800200 */
[----:B------:R-:W-:Y:S05]  /*47f10*/  @!P0 BRA `(.L_x_82820) ;  /* 0x0000000000508947 */ /* 0x000fea0003800000 */
[----:B------:R-:W2:Y:S01]  /*47f20*/  LDL R252, [R1+0x40] ;  /* 0x0000400001fc7983 */ /* 0x000ea20000100800 */
[----:B0-----:R-:W0:Y:S03]  /*47f30*/  LDC.64 R232, c[0x0][0x428] ;  /* 0x00010a00ffe87b82 */ /* 0x001e260000000a00 */
        /* <DEDUP_REMOVED lines=11> */
[----:B0-----:R-:W-:-:S04]  /*47ff0*/  IMAD.WIDE.U32 R232, R20, 0x10, R232 ;  /* 0x0000001014e87825 */ /* 0x001fc800078e00e8 */
[----:B------:R-:W-:Y:S02]  /*48000*/  VIADD R20, R20, 0x20 ;  /* 0x0000002014147836 */ /* 0x000fe40000000000 */
[----:B--2---:R-:W-:Y:S01]  /*48010*/  FFMA.FTZ R184, R184, R252, R28 ;  /* 0x000000fcb8b87223 */ /* 0x004fe2000001001c */
[----:B---3--:R-:W-:Y:S01]  /*48020*/  FFMA.FTZ R185, R185, R235, R29 ;  /* 0x000000ebb9b97223 */ /* 0x008fe2000001001d */
[----:B----4-:R-:W-:Y:S01]  /*48030*/  FFMA.FTZ R186, R186, R234, R30 ;  /* 0x000000eababa7223 */ /* 0x010fe2000001001e */
[----:B-----5:R-:W-:-:S05]  /*48040*/  FFMA.FTZ R187, R21, R187, R31 ;  /* 0x000000bb15bb7223 */ /* 0x020fca000001001f */
[----:B------:R1:W-:Y:S02]  /*48050*/  STG.E.128 desc[UR6][R232.64], R184 ;  /* 0x000000b8e8007986 */ /* 0x0003e4000c101d06 */
.L_x_82820:
[----:B------:R-:W-:Y:S05]  /*48060*/  BSYNC.RECONVERGENT B1 ;  /* 0x0000000000017941 */ /* 0x000fea0003800200 */
.L_x_82819:
[----:B------:R-:W-:Y:S01]  /*48070*/  LOP3.LUT P0, RZ, R16, 0x400000, RZ, 0xc0, !PT ;  /* 0x0040000010ff7812 */ /* 0x000fe2000780c0ff */
[----:B------:R-:W-:-:S12]  /*48080*/  BSSY.RECONVERGENT B1, `(.L_x_82821) ;  /* 0x0000016000017945 */ /* 0x000fd80003800200 */
[----:B------:R-:W-:Y:S05]  /*48090*/  @!P0 BRA `(.L_x_82822) ;  /* 0x0000000000508947 */ /* 0x000fea0003800000 */
[----:B------:R-:W2:Y:S01]  /*480a0*/  LDL R252, [R1+0x30] ;  /* 0x0000300001fc7983 */ /* 0x000ea20000100800 */
[----:B01----:R-:W0:Y:S03]  /*480b0*/  LDC.64 R232, c[0x0][0x428] ;  /* 0x00010a00ffe87b82 */ /* 0x003e260000000a00 */
        /* <DEDUP_REMOVED lines=18> */
.L_x_82822:
[----:B------:R-:W-:Y:S05]  /*481e0*/  BSYNC.RECONVERGENT B1 ;  /* 0x0000000000017941 */ /* 0x000fea0003800200 */
.L_x_82821:
[----:B------:R-:W-:Y:S01]  /*481f0*/  LOP3.LUT P0, RZ, R17, 0x2, RZ, 0xc0, !PT ;  /* 0x0000000211ff7812 */ /* 0x000fe2000780c0ff */
[----:B------:R-:W-:-:S12]  /*48200*/  BSSY.RECONVERGENT B1, `(.L_x_82823) ;  /* 0x0000016000017945 */ /* 0x000fd80003800200 */
[----:B------:R-:W-:Y:S05]  /*48210*/  @!P0 BRA `(.L_x_82824) ;  /* 0x0000000000508947 */ /* 0x000fea0003800000 */
[----:B------:R-:W3:Y:S01]  /*48220*/  LDL R252, [R1+0x20] ;  /* 0x0000200001fc7983 */ /* 0x000ee20000100800 */
[----:B012---:R-:W0:Y:S03]  /*48230*/  LDC.64 R232, c[0x0][0x428] ;  /* 0x00010a00ffe87b82 */ /* 0x007e260000000a00 */
[----:B------:R-:W2:Y:S04]  /*48240*/  LDL R235, [R1+0x24] ;  /* 0x0000240001eb7983 */ /* 0x000ea80000100800 */
        /* <DEDUP_REMOVED lines=12> */
[----:B---3--:R-:W-:Y:S01]  /*48310*/  FFMA.FTZ R184, R184, R252, R36 ;  /* 0x000000fcb8b87223 */ /* 0x008fe20000010024 */
[----:B--2---:R-:W-:Y:S01]  /*48320*/  FFMA.FTZ R185, R185, R235, R37 ;  /* 0x000000ebb9b97223 */ /* 0x004fe20000010025 */
[----:B----4-:R-:W-:Y:S01]  /*48330*/  FFMA.FTZ R186, R186, R234, R38 ;  /* 0x000000eababa7223 */ /* 0x010fe20000010026 */
[----:B-----5:R-:W-:-:S05]  /*48340*/  FFMA.FTZ R187, R21, R187, R39 ;  /* 0x000000bb15bb7223 */ /* 0x020fca0000010027 */
[----:B------:R3:W-:Y:S02]  /*48350*/  STG.E.128 desc[UR6][R232.64], R184 ;  /* 0x000000b8e8007986 */ /* 0x0007e4000c101d06 */
.L_x_82824:
[----:B------:R-:W-:Y:S05]  /*48360*/  BSYNC.RECONVERGENT B1 ;  /* 0x0000000000017941 */ /* 0x000fea0003800200 */
.L_x_82823:
[----:B------:R-:W-:Y:S01]  /*48370*/  LOP3.LUT P0, RZ, R17, 0x1, RZ, 0xc0, !PT ;  /* 0x0000000111ff7812 */ /* 0x000fe2000780c0ff */
[----:B------:R-:W-:-:S12]  /*48380*/  BSSY.RECONVERGENT B1, `(.L_x_82825) ;  /* 0x0000016000017945 */ /* 0x000fd80003800200 */
[----:B------:R-:W-:Y:S05]  /*48390*/  @!P0 BRA `(.L_x_82826) ;  /* 0x0000000000508947 */ /* 0x000fea0003800000 */
[----:B------:R-:W4:Y:S01]  /*483a0*/  LDL R252, [R1+0x10] ;  /* 0x0000100001fc7983 */ /* 0x000f220000100800 */
[----:B0123--:R-:W0:Y:S03]  /*483b0*/  LDC.64 R232, c[0x0][0x428] ;  /* 0x00010a00ffe87b82 */ /* 0x00fe260000000a00 */
[----:B------:R-:W2:Y:S04]  /*483c0*/  LDL R235, [R1+0x14] ;  /* 0x0000140001eb7983 */ /* 0x000ea80000100800 */
[----:B------:R-:W3:Y:S04]  /*483d0*/  LDL R234, [R1+0x18] ;  /* 0x0000180001ea7983 */ /* 0x000ee80000100800 */
        /* <DEDUP_REMOVED lines=11> */
[----:B----4-:R-:W-:Y:S01]  /*48490*/  FFMA.FTZ R184, R184, R252, R40 ;  /* 0x000000fcb8b87223 */ /* 0x010fe20000010028 */
[----:B--2---:R-:W-:Y:S01]  /*484a0*/  FFMA.FTZ R185, R185, R235, R41 ;  /* 0x000000ebb9b97223 */ /* 0x004fe20000010029 */
[----:B---3--:R-:W-:Y:S01]  /*484b0*/  FFMA.FTZ R186, R186, R234, R42 ;  /* 0x000000eababa7223 */ /* 0x008fe2000001002a */
[----:B-----5:R-:W-:-:S05]  /*484c0*/  FFMA.FTZ R187, R21, R187, R43 ;  /* 0x000000bb15bb7223 */ /* 0x020fca000001002b */
[----:B------:R4:W-:Y:S02]  /*484d0*/  STG.E.128 desc[UR6][R232.64], R184 ;  /* 0x000000b8e8007986 */ /* 0x0009e4000c101d06 */
.L_x_82826:
[----:B------:R-:W-:Y:S05]  /*484e0*/  BSYNC.RECONVERGENT B1 ;  /* 0x0000000000017941 */ /* 0x000fea0003800200 */
.L_x_82825:
[----:B------:R-:W-:Y:S01]  /*484f0*/  LOP3.LUT P0, RZ, R16, 0x80000000, RZ, 0xc0, !PT ;  /* 0x8000000010ff7812 */ /* 0x000fe2000780c0ff */
[----:B------:R-:W-:-:S12]  /*48500*/  BSSY.RECONVERGENT B1, `(.L_x_82827) ;  /* 0x0000016000017945 */ /* 0x000fd80003800200 */
[----:B------:R-:W-:Y:S05]  /*48510*/  @!P0 BRA `(.L_x_82828) ;  /* 0x0000000000508947 */ /* 0x000fea0003800000 */
[----:B------:R-:W5:Y:S01]  /*48520*/  LDL R252, [R1] ;  /* 0x0000000001fc7983 */ /* 0x000f620000100800 */
[----:B01234-:R-:W0:Y:S03]  /*48530*/  LDC.64 R232, c[0x0][0x428] ;  /* 0x00010a00ffe87b82 */ /* 0x01fe260000000a00 */
[----:B------:R-:W2:Y:S04]  /*48540*/  LDL R235, [R1+0x4] ;  /* 0x0000040001eb7983 */ /* 0x000ea80000100800 */
[----:B------:R-:W3:Y:S04]  /*48550*/  LDL R234, [R1+0x8] ;  /* 0x0000080001ea7983 */ /* 0x000ee80000100800 */
        /* <DEDUP_REMOVED lines=11> */
[----:B-----5:R-:W-:Y:S01]  /*48610*/  FFMA.FTZ R184, R184, R252, R44 ;  /* 0x000000fcb8b87223 */ /* 0x020fe2000001002c */
[----:B--2---:R-:W-:Y:S01]  /*48620*/  FFMA.FTZ R185, R185, R235, R45 ;  /* 0x000000ebb9b97223 */ /* 0x004fe2000001002d */
[----:B---3--:R-:W-:Y:S01]  /*48630*/  FFMA.FTZ R186, R186, R234, R46 ;  /* 0x000000eababa7223 */ /* 0x008fe2000001002e */
[----:B----4-:R-:W-:-:S05]  /*48640*/  FFMA.FTZ R187, R21, R187, R47 ;  /* 0x000000bb15bb7223 */ /* 0x010fca000001002f */
[----:B------:R0:W-:Y:S02]  /*48650*/  STG.E.128 desc[UR6][R232.64], R184 ;  /* 0x000000b8e8007986 */ /* 0x0001e4000c101d06 */
.L_x_82828:
[----:B------:R-:W-:Y:S05]  /*48660*/  BSYNC.RECONVERGENT B1 ;  /* 0x0000000000017941 */ /* 0x000fea0003800200 */
.L_x_82827:
        /* <DEDUP_REMOVED lines=19> */
.L_x_82830:
[----:B------:R-:W-:Y:S05]  /*487a0*/  BSYNC.RECONVERGENT B1 ;  /* 0x0000000000017941 */ /* 0x000fea0003800200 */
.L_x_82829:
        /* <DEDUP_REMOVED lines=16> */
[----:B0-----:R-:W-:-:S04]  /*488b0*/  IMAD.WIDE.U32 R232, R20, 0x10, R232 ;  /* 0x0000001014e87825 */ /* 0x001fc800078e00e8 */
[----:B------:R-:W-:Y:S01]  /*488c0*/  VIADD R20, R20, 0x20 ;  /* 0x0000002014147836 */ /* 0x000fe20000000000 */
[----:B------:R0:W-:Y:S06]  /*488d0*/  STG.E.128 desc[UR6][R232.64], R184 ;  /* 0x000000b8e8007986 */ /* 0x0001ec000c101d06 */
.L_x_82832:
[----:B------:R-:W-:Y:S05]  /*488e0*/  BSYNC.RECONVERGENT B1 ;  /* 0x0000000000017941 */ /* 0x000fea0003800200 */
.L_x_82831:
        /* <DEDUP_REMOVED lines=19> */
.L_x_82834:
[----:B------:R-:W-:Y:S05]  /*48a20*/  BSYNC.RECONVERGENT B1 ;  /* 0x0000000000017941 */ /* 0x000fea0003800200 */
.L_x_82833:
        /* <DEDUP_REMOVED lines=19> */
.L_x_82836:
[----:B------:R-:W-:Y:S05]  /*48b60*/  BSYNC.RECONVERGENT B1 ;  /* 0x0000000000017941 */ /* 0x000fea0003800200 */
.L_x_82835:
        /* <DEDUP_REMOVED lines=19> */
.L_x_82838:
[----:B------:R-:W-:Y:S05]  /*48ca0*/  BSYNC.RECONVERGENT B1 ;  /* 0x0000000000017941 */ /* 0x000fea0003800200 */
.L_x_82837:
        /* <DEDUP_REMOVED lines=19> */
.L_x_82840:
[----:B------:R-:W-:Y:S05]  /*48de0*/  BSYNC.RECONVERGENT B1 ;  /* 0x0000000000017941 */ /* 0x000fea0003800200 */
.L_x_82839:
        /* <DEDUP_REMOVED lines=19> */
.L_x_82842:
[----:B------:R-:W-:Y:S05]  /*48f20*/  BSYNC.RECONVERGENT B1 ;  /* 0x0000000000017941 */ /* 0x000fea0003800200 */
.L_x_82841:
        /* <DEDUP_REMOVED lines=19> */
.L_x_82844:
[----:B------:R-:W-:Y:S05]  /*49060*/  BSYNC.RECONVERGENT B1 ;  /* 0x0000000000017941 */ /* 0x000fea0003800200 */
.L_x_82843:
        /* <DEDUP_REMOVED lines=19> */
.L_x_82846:
[----:B------:R-:W-:Y:S05]  /*491a0*/  BSYNC.RECONVERGENT B1 ;  /* 0x0000000000017941 */ /* 0x000fea0003800200 */
.L_x_82845:
        /* <DEDUP_REMOVED lines=19> */
.L_x_82848:
[----:B------:R-:W-:Y:S05]  /*492e0*/  BSYNC.RECONVERGENT B1 ;  /* 0x0000000000017941 */ /* 0x000fea0003800200 */
.L_x_82847:
        /* <DEDUP_REMOVED lines=19> */
.L_x_82850:
[----:B------:R-:W-:Y:S05]  /*49420*/  BSYNC.RECONVERGENT B1 ;  /* 0x0000000000017941 */ /* 0x000fea0003800200 */
.L_x_82849:
        /* <DEDUP_REMOVED lines=19> */
.L_x_82852:
[----:B------:R-:W-:Y:S05]  /*49560*/  BSYNC.RECONVERGENT B1 ;  /* 0x0000000000017941 */ /* 0x000fea0003800200 */
.L_x_82851:
        /* <DEDUP_REMOVED lines=19> */
.L_x_82854:
[----:B------:R-:W-:Y:S05]  /*496a0*/  BSYNC.RECONVERGENT B1 ;  /* 0x0000000000017941 */ /* 0x000fea0003800200 */
.L_x_82853:
        /* <DEDUP_REMOVED lines=17> */
.L_x_82816:
[----:B------:R-:W-:Y:S05]  /*497c0*/  BSYNC.RECONVERGENT B0 ;  /* 0x0000000000007941 */ /* 0x000fea0003800200 */
.L_x_82815:
[----:B0-----:R-:W0:Y:S02]  /*497d0*/  LDC.64 R18, c[0x0][0x380] ;  /* 0x0000e000ff127b82 */ /* 0x001e240000000a00 */
[----:B0-----:R-:W-:-:S05]  /*497e0*/  IMAD R3, R18, 0x4, R3 ;  /* 0x0000000412037824 */ /* 0x001fca00078e0203 */
[----:B------:R-:W-:-:S13]  /*497f0*/  ISETP.GE.AND P0, PT, R3, R19, PT ;  /* 0x000000130300720c */ /* 0x000fda0003f06270 */
[----:B------:R-:W-:Y:S05]  /*49800*/  @!P0 BRA `(.L_x_82855) ;  /* 0xfffffb8400988947 */ /* 0x000fea000383ffff */
[----:B------:R-:W-:Y:S05]  /*49810*/  EXIT ;  /* 0x000000000000794d */ /* 0x000fea0003800000 */
.L_x_82814:
[----:B------:R-:W-:Y:S01]  /*49820*/  HFMA2 R19, -RZ, RZ, 0, 1.847743988037109375e-06 ;  /* 0x0000001fff137431 */ /* 0x000fe200000001ff */
[----:B------:R-:W-:Y:S01]  /*49830*/  BSSY B0, `(.L_x_82856) ;  /* 0x0000007000007945 */ /* 0x000fe20003800000 */
[----:B------:R-:W-:Y:S01]  /*49840*/  MOV R187, R21 ;  /* 0x0000001500bb7202 */ /* 0x000fe20000000f00 */
[----:B------:R-:W-:Y:S02]  /*49850*/  IMAD.MOV.U32 R18, RZ, RZ, 0x1 ;  /* 0x00000001ff127424 */ /* 0x000fe400078e00ff */
[----:B------:R-:W-:-:S07]  /*49860*/  IMAD.MOV.U32 R20, RZ, RZ, -0x1 ;  /* 0xffffffffff147424 */ /* 0x000fce00078e00ff */
[----:B0----5:R-:W-:Y:S05]  /*49870*/  WARPSYNC.COLLECTIVE R20, `(.L_x_82857) ;  /* 0x0000000014087348 */ /* 0x021fea0003c00000 */
[----:B------:R1:W2:Y:S02]  /*49880*/  SHFL.BFLY P6, R18, R187, R18, R19 ;  /* 0x0c000012bb127389 */ /* 0x0002a400000c0013 */
[----:B012--5:R-:W-:Y:S05]  /*49890*/  ENDCOLLECTIVE ;  /* 0x000000000000791b */ /* 0x027fea0003800000 */
.L_x_82857:
[----:B------:R-:W-:Y:S05]  /*498a0*/  BSYNC B0 ;  /* 0x0000000000007941 */ /* 0x000fea0003800000 */
.L_x_82856:
        /* <DEDUP_REMOVED lines=9> */
.L_x_82858:
[----:B------:R-:W-:Y:S01]  /*49940*/  FADD.FTZ R21, R21, R18 ;  /* 0x0000001215157221 */ /* 0x000fe20000010000 */
[----:B------:R-:W-:-:S04]  /*49950*/  IMAD.MOV.U32 R18, RZ, RZ, 0x4 ;  /* 0x00000004ff127424 */ /* 0x000fc800078e00ff */
[----:B------:R-:W-:-:S07]  /*49960*/  MOV R187, R21 ;  /* 0x0000001500bb7202 */ /* 0x000fce0000000f00 */
[----:B------:R-:W-:Y:S05]  /*49970*/  WARPSYNC.COLLECTIVE R20, `(.L_x_82859) ;  /* 0x0000000014087348 */ /* 0x000fea0003c00000 */
[----:B------:R0:W1:Y:S02]  /*49980*/  SHFL.BFLY P6, R18, R187, R18, R19 ;  /* 0x0c000012bb127389 */ /* 0x00006400000c0013 */
[----:B01----:R-:W-:Y:S05]  /*49990*/  ENDCOLLECTIVE ;  /* 0x000000000000791b */ /* 0x003fea0003800000 */
.L_x_82859:
[----:B------:R-:W-:Y:S01]  /*499a0*/  FADD.FTZ R21, R21, R18 ;  /* 0x0000001215157221 */ /* 0x000fe20000010000 */
[----:B------:R-:W-:-:S04]  /*499b0*/  IMAD.MOV.U32 R18, RZ, RZ, 0x8 ;  /* 0x00000008ff127424 */ /* 0x000fc800078e00ff */
[----:B------:R-:W-:-:S07]  /*499c0*/  MOV R187, R21 ;  /* 0x0000001500bb7202 */ /* 0x000fce0000000f00 */
[----:B------:R-:W-:Y:S05]  /*499d0*/  WARPSYNC.COLLECTIVE R20, `(.L_x_82860) ;  /* 0x0000000014087348 */ /* 0x000fea0003c00000 */
[----:B------:R0:W1:Y:S02]  /*499e0*/  SHFL.BFLY P6, R18, R187, R18, R19 ;  /* 0x0c000012bb127389 */ /* 0x00006400000c0013 */
[----:B01----:R-:W-:Y:S05]  /*499f0*/  ENDCOLLECTIVE ;  /* 0x000000000000791b */ /* 0x003fea0003800000 */
.L_x_82860:
[----:B------:R-:W-:Y:S01]  /*49a00*/  FADD.FTZ R21, R21, R18 ;  /* 0x0000001215157221 */ /* 0x000fe20000010000 */
[----:B------:R-:W-:-:S04]  /*49a10*/  IMAD.MOV.U32 R18, RZ, RZ, 0x10 ;  /* 0x00000010ff127424 */ /* 0x000fc800078e00ff */
[----:B------:R-:W-:-:S07]  /*49a20*/  MOV R187, R21 ;  /* 0x0000001500bb7202 */ /* 0x000fce0000000f00 */
[----:B------:R-:W-:Y:S05]  /*49a30*/  WARPSYNC.COLLECTIVE R20, `(.L_x_82861) ;  /* 0x0000000014087348 */ /* 0x000fea0003c00000 */
[----:B------:R0:W1:Y:S02]  /*49a40*/  SHFL.BFLY P6, R18, R187, R18, R19 ;  /* 0x0c000012bb127389 */ /* 0x00006400000c0013 */
[----:B01----:R-:W-:Y:S05]  /*49a50*/  ENDCOLLECTIVE ;  /* 0x000000000000791b */ /* 0x003fea0003800000 */
.L_x_82861:
        /* <DEDUP_REMOVED lines=183> */
.L_x_82862:
[----:B------:R-:W-:Y:S01]  /*4a5d0*/  FADD.FTZ R21, R21, R18 ;  /* 0x0000001215157221 */ /* 0x000fe20000010000 */
[----:B------:R-:W-:-:S03]  /*4a5e0*/  MOV R18, 0x2 ;  /* 0x0000000200127802 */ /* 0x000fc60000000f00 */
[----:B------:R-:W-:-:S07]  /*4a5f0*/  IMAD.MOV.U32 R187, RZ, RZ, R21 ;  /* 0x000000ffffbb7224 */ /* 0x000fce00078e0015 */
[----:B------:R-:W-:Y:S05]  /*4a600*/  WARPSYNC.COLLECTIVE R20, `(.L_x_82863) ;  /* 0x0000000014087348 */ /* 0x000fea0003c00000 */
[----:B------:R0:W1:Y:S02]  /*4a610*/  SHFL.BFLY P6, R18, R187, R18, R19 ;  /* 0x0c000012bb127389 */ /* 0x00006400000c0013 */
[----:B01----:R-:W-:Y:S05]  /*4a620*/  ENDCOLLECTIVE ;  /* 0x000000000000791b */ /* 0x003fea0003800000 */
.L_x_82863:
[----:B------:R-:W-:Y:S01]  /*4a630*/  FADD.FTZ R21, R21, R18 ;  /* 0x0000001215157221 */ /* 0x000fe20000010000 */
[----:B------:R-:W-:-:S03]  /*4a640*/  HFMA2 R18, -RZ, RZ, 0, 2.384185791015625e-07 ;  /* 0x00000004ff127431 */ /* 0x000fc600000001ff */
[----:B------:R-:W-:-:S07]  /*4a650*/  IMAD.MOV.U32 R187, RZ, RZ, R21 ;  /* 0x000000ffffbb7224 */ /* 0x000fce00078e0015 */
[----:B------:R-:W-:Y:S05]  /*4a660*/  WARPSYNC.COLLECTIVE R20, `(.L_x_82864) ;  /* 0x0000000014087348 */ /* 0x000fea0003c00000 */
[----:B------:R0:W1:Y:S02]  /*4a670*/  SHFL.BFLY P6, R18, R187, R18, R19 ;  /* 0x0c000012bb127389 */ /* 0x00006400000c0013 */
[----:B01----:R-:W-:Y:S05]  /*4a680*/  ENDCOLLECTIVE ;  /* 0x000000000000791b */ /* 0x003fea0003800000 */
.L_x_82864:
[----:B------:R-:W-:Y:S01]  /*4a690*/  FADD.FTZ R21, R21, R18 ;  /* 0x0000001215157221 */ /* 0x000fe20000010000 */
[----:B------:R-:W-:-:S03]  /*4a6a0*/  MOV R18, 0x8 ;  /* 0x0000000800127802 */ /* 0x000fc60000000f00 */
[----:B------:R-:W-:-:S07]  /*4a6b0*/  IMAD.MOV.U32 R187, RZ, RZ, R21 ;  /* 0x000000ffffbb7224 */ /* 0x000fce00078e0015 */
[----:B------:R-:W-:Y:S05]  /*4a6c0*/  WARPSYNC.COLLECTIVE R20, `(.L_x_82865) ;  /* 0x0000000014087348 */ /* 0x000fea0003c00000 */
[----:B------:R0:W1:Y:S02]  /*4a6d0*/  SHFL.BFLY P6, R18, R187, R18, R19 ;  /* 0x0c000012bb127389 */ /* 0x00006400000c0013 */
[----:B01----:R-:W-:Y:S05]  /*4a6e0*/  ENDCOLLECTIVE ;  /* 0x000000000000791b */ /* 0x003fea0003800000 */
.L_x_82865:
[----:B------:R-:W-:Y:S01]  /*4a6f0*/  FADD.FTZ R21, R21, R18 ;  /* 0x0000001215157221 */ /* 0x000fe20000010000 */
[----:B------:R-:W-:-:S03]  /*4a700*/  HFMA2 R18, -RZ, RZ, 0, 9.5367431640625e-07 ;  /* 0x00000010ff127431 */ /* 0x000fc600000001ff */
[----:B------:R-:W-:-:S07]  /*4a710*/  IMAD.MOV.U32 R187, RZ, RZ, R21 ;  /* 0x000000ffffbb7224 */ /* 0x000fce00078e0015 */
[----:B------:R-:W-:Y:S05]  /*4a720*/  WARPSYNC.COLLECTIVE R20, `(.L_x_82866) ;  /* 0x0000000014087348 */ /* 0x000fea0003c00000 */
[----:B------:R0:W1:Y:S02]  /*4a730*/  SHFL.BFLY P6, R18, R187, R18, R19 ;  /* 0x0c000012bb127389 */ /* 0x00006400000c0013 */
[----:B01----:R-:W-:Y:S05]  /*4a740*/  ENDCOLLECTIVE ;  /* 0x000000000000791b */ /* 0x003fea0003800000 */
.L_x_82866:
[----:B------:R-:W-:Y:S05]  /*4a750*/  BRA `(.L_x_82867) ;  /* 0xffffffd400287947 */ /* 0x000fea000383ffff */
.L_x_82868:
        /* <DEDUP_REMOVED lines=10> */
.L_x_88570:


//--------------------- .text._ZN10layer_norm13ln_fwd_kernelINS_13Kernel_traitsIfffffjLj2560ELj1ELj4ELj1ELj16ENS_18Kernel_traits_baseILj2560EfffffjLj128EEEEELb1ELb0ELb1ELb1EEEvNS_9FwdParamsE --------------------------
	.section	.text._ZN10layer_norm13ln_fwd_kernelINS_13Kernel_traitsIfffffjLj2560ELj1ELj4ELj1ELj16ENS_18Kernel_traits_baseILj2560EfffffjLj128EEEEELb1ELb0ELb1ELb1EEEvNS_9FwdParamsE,"ax",@progbits
	.align	128
        .global         _ZN10layer_norm13ln_fwd_kernelINS_13Kernel_traitsIfffffjLj2560ELj1ELj4ELj1ELj16ENS_18Kernel_traits_baseILj2560EfffffjLj128EEEEELb1ELb0ELb1ELb1EEEvNS_9FwdParamsE
        .type           _ZN10layer_norm13ln_fwd_kernelINS_13Kernel_traitsIfffffjLj2560ELj1ELj4ELj1ELj16ENS_18Kernel_traits_baseILj2560EfffffjLj128EEEEELb1ELb0ELb1ELb1EEEvNS_9FwdParamsE,@function
        .size           _ZN10layer_norm13ln_fwd_kernelINS_13Kernel_traitsIfffffjLj2560ELj1ELj4ELj1ELj16ENS_18Kernel_traits_baseILj2560EfffffjLj128EEEEELb1ELb0ELb1ELb1EEEvNS_9FwdParamsE,(.L_x_88571 - _ZN10layer_norm13ln_fwd_kernelINS_13Kernel_traitsIfffffjLj2560ELj1ELj4ELj1ELj16ENS_18Kernel_traits_baseILj2560EfffffjLj128EEEEELb1ELb0ELb1ELb1EEEvNS_9FwdParamsE)
        .other          _ZN10layer_norm13ln_fwd_kernelINS_13Kernel_traitsIfffffjLj2560ELj1ELj4ELj1ELj16ENS_18Kernel_traits_baseILj2560EfffffjLj128EEEEELb1ELb0ELb1ELb1EEEvNS_9FwdParamsE,@"STO_CUDA_ENTRY STV_DEFAULT"
_ZN10layer_norm13ln_fwd_kernelINS_13Kernel_traitsIfffffjLj2560ELj1ELj4ELj1ELj16ENS_18Kernel_traits_baseILj2560EfffffjLj128EEEEELb1ELb0ELb1ELb1EEEvNS_9FwdParamsE:
.text._ZN10layer_norm13ln_fwd_kernelINS_13Kernel_traitsIfffffjLj2560ELj1ELj4ELj1ELj16ENS_18Kernel_traits_baseILj2560EfffffjLj128EEEEELb1ELb0ELb1ELb1EEEvNS_9FwdParamsE:
        /* <DEDUP_REMOVED lines=114> */
.L_x_82869:
        /* <DEDUP_REMOVED lines=80> */
.L_x_82870:
        /* <DEDUP_REMOVED lines=68> */
[----:B------:R-:W-:Y:S02]  /*1060*/  IMAD R224, R0, -0x2daee0ad, RZ ;  /* 0xd2511f5300e07824 */ /* 0x000fe400078e02ff */
[----:B01234-:R-:W-:-:S07]  /*1070*/  IMAD R20, R2, -0x326172a9, RZ ;  /* 0xcd9e8d5702147824 */ /* 0x01ffce00078e02ff */
.L_x_84052:
[----:B0-----:R-:W0:Y:S08]  /*1080*/  LDC.64 R2, c[0x0][0x3f0] ;  /* 0x0000fc00ff027b82 */ /* 0x001e300000000a00 */
[----:B------:R-:W1:Y:S08]  /*1090*/  LDC R231, c[0x0][0x388] ;  /* 0x0000e200ffe77b82 */ /* 0x000e700000000800 */
[----:B------:R-:W2:Y:S01]  /*10a0*/  LDC.64 R4, c[0x0][0x3f8] ;  /* 0x0000fe00ff047b82 */ /* 0x000ea20000000a00 */
[----:B0-----:R-:W-:-:S05]  /*10b0*/  IMAD.WIDE R2, R193, 0x4, R2 ;  /* 0x00000004c1027825 */ /* 0x001fca00078e0202 */
[----:B------:R2:W3:Y:S01]  /*10c0*/  LDG.E R199, desc[UR8][R2.64] ;  /* 0x0000000802c77981 */ /* 0x0004e2000c1e1900 */
[----:B------:R-:W-:Y:S01]  /*10d0*/  HFMA2 R188, -RZ, RZ, 0, 0 ;  /* 0x00000000ffbc7431 */ /* 0x000fe200000001ff */
[----:B------:R-:W-:-:S04]  /*10e0*/  ISETP.NE.U32.AND P0, PT, RZ, UR4, PT ;  /* 0x00000004ff007c0c */ /* 0x000fc8000bf05070 */
[----:B------:R-:W-:Y:S01]  /*10f0*/  ISETP.NE.AND.EX P0, PT, RZ, UR5, PT, P0 ;  /* 0x00000005ff007c0c */ /* 0x000fe2000bf05300 */
[----:B--2---:R-:W-:Y:S01]  /*1100*/  IMAD.WIDE R2, R193, 0x4, R4 ;  /* 0x00000004c1027825 */ /* 0x004fe200078e0204 */
[----:B------:R-:W-:Y:S01]  /*1110*/  MOV R16, UR7 ;  /* 0x0000000700107c02 */ /* 0x000fe20008000f00 */
[----:B------:R-:W-:Y:S01]  /*1120*/  BSSY.RECONVERGENT B0, `(.L_x_82871) ;  /* 0x00002e6000007945 */ /* 0x000fe20003800200 */
[----:B------:R-:W-:Y:S01]  /*1130*/  MOV R13, UR6 ;  /* 0x00000006000d7c02 */ /* 0x000fe20008000f00 */
[----:B------:R-:W-:Y:S01]  /*1140*/  IMAD.U32 R18, RZ, RZ, UR6 ;  /* 0x00000006ff127e24 */ /* 0x000fe2000f8e00ff */
[----:B-----5:R0:W5:Y:S01]  /*1150*/  LDG.E R230, desc[UR8][R2.64] ;  /* 0x0000000802e67981 */ /* 0x020162000c1e1900 */
[----:B------:R-:W-:Y:S01]  /*1160*/  IMAD.U32 R17, RZ, RZ, UR7 ;  /* 0x00000007ff117e24 */ /* 0x000fe2000f8e00ff */
[----:B------:R-:W-:Y:S01]  /*1170*/  MOV R10, UR6 ;  /* 0x00000006000a7c02 */ /* 0x000fe20008000f00 */
[----:B------:R-:W-:Y:S02]  /*1180*/  IMAD.U32 R15, RZ, RZ, UR7 ;  /* 0x00000007ff0f7e24 */ /* 0x000fe4000f8e00ff */
[----:B------:R-:W-:-:S02]  /*1190*/  IMAD.U32 R14, RZ, RZ, UR7 ;  /* 0x00000007ff0e7e24 */ /* 0x000fc4000f8e00ff */
[----:B------:R-:W-:Y:S02]  /*11a0*/  IMAD.U32 R12, RZ, RZ, UR7 ;  /* 0x00000007ff0c7e24 */ /* 0x000fe4000f8e00ff */
[----:B------:R-:W-:Y:S02]  /*11b0*/  IMAD.U32 R11, RZ, RZ, UR6 ;  /* 0x00000006ff0b7e24 */ /* 0x000fe4000f8e00ff */
[----:B------:R-:W-:Y:S02]  /*11c0*/  IMAD.U32 R8, RZ, RZ, UR6 ;  /* 0x00000006ff087e24 */ /* 0x000fe4000f8e00ff */
[----:B0-----:R-:W-:Y:S02]  /*11d0*/  IMAD.U32 R3, RZ, RZ, UR6 ;  /* 0x00000006ff037e24 */ /* 0x001fe4000f8e00ff */
[----:B------:R-:W-:Y:S01]  /*11e0*/  IMAD.U32 R2, RZ, RZ, UR7 ;  /* 0x00000007ff027e24 */ /* 0x000fe2000f8e00ff */
        /* <DEDUP_REMOVED lines=21> */
[----:B------:R-:W-:-:S03]  /*1340*/  SHF.R.S32.HI R7, RZ, 0x1f, R0 ;  /* 0x0000001fff077819 */ /* 0x000fc60000011400 */
[----:B------:R-:W-:Y:S01]  /*1350*/  IMAD.U32 R9, RZ, RZ, UR6 ;  /* 0x00000006ff097e24 */ /* 0x000fe2000f8e00ff */
[----:B------:R0:W5:Y:S01]  /*1360*/  @P1 LDG.E.128 R100, desc[UR8][R4.64] ;  /* 0x0000000804641981 */ /* 0x000162000c1e1d00 */
[----:B------:R-:W-:Y:S01]  /*1370*/  LEA.HI R24, R7, R0, RZ, 0x2 ;  /* 0x0000000007187211 */ /* 0x000fe200078f10ff */
[----:B------:R-:W-:Y:S01]  /*1380*/  IMAD.U32 R6, RZ, RZ, UR7 ;  /* 0x00000007ff067e24 */ /* 0x000fe2000f8e00ff */
[----:B------:R-:W-:Y:S02]  /*1390*/  MOV R7, UR7 ;  /* 0x0000000700077c02 */ /* 0x000fe40008000f00 */
[----:B------:R-:W-:Y:S01]  /*13a0*/  MOV R0, UR6 ;  /* 0x0000000600007c02 */ /* 0x000fe20008000f00 */
[----:B------:R-:W-:Y:S02]  /*13b0*/  VIADD R9, R9, 0x3c6ef372 ;  /* 0x3c6ef37209097836 */ /* 0x000fe40000000000 */
[----:B0-----:R-:W-:Y:S01]  /*13c0*/  IMAD.U32 R5, RZ, RZ, UR7 ;  /* 0x00000007ff057e24 */ /* 0x001fe2000f8e00ff */
[----:B------:R-:W-:Y:S01]  /*13d0*/  MOV R4, UR6 ;  /* 0x0000000600047c02 */ /* 0x000fe20008000f00 */
[----:B------:R-:W-:Y:S01]  /*13e0*/  VIADD R6, R6, 0xed9eba14 ;  /* 0xed9eba1406067836 */ /* 0x000fe20000000000 */
[----:B------:R-:W-:Y:S01]  /*13f0*/  IADD3 R7, PT, PT, R7, -0x56f99767, RZ ;  /* 0xa906689907077810 */ /* 0x000fe20007ffe0ff */
[----:B------:R-:W-:Y:S01]  /*1400*/  VIADD R5, R5, 0xbb67ae85 ;  /* 0xbb67ae8505057836 */ /* 0x000fe20000000000 */
[----:B------:R-:W-:-:S02]  /*1410*/  IADD3 R4, PT, PT, R4, -0x255992d5, RZ ;  /* 0xdaa66d2b04047810 */ /* 0x000fc40007ffe0ff */
[----:B------:R-:W-:Y:S02]  /*1420*/  IADD3 R0, PT, PT, R0, -0x61c88647, RZ ;  /* 0x9e3779b900007810 */ /* 0x000fe40007ffe0ff */
[----:B------:R-:W-:Y:S01]  /*1430*/  LEA.HI.SX32 R189, R24, R229, 0x1e ;  /* 0x000000e518bd7211 */ /* 0x000fe200078ff2ff */
[----:B------:R-:W-:Y:S06]  /*1440*/  @!P0 BRA `(.L_x_82872) ;  /* 0x0000001400888947 */ /* 0x000fec0003800000 */
        /* <DEDUP_REMOVED lines=24> */
.L_x_82877:
        /* <DEDUP_REMOVED lines=13> */
.L_x_82879:
[----:B------:R-:W-:Y:S05]  /*16a0*/  BSYNC.RECONVERGENT B3 ;  /* 0x0000000000037941 */ /* 0x000fea0003800200 */
.L_x_82878:
        /* <DEDUP_REMOVED lines=43> */
.L_x_82876:
[----:B------:R-:W-:Y:S05]  /*1960*/  BSYNC.RECONVERGENT B2 ;  /* 0x0000000000027941 */ /* 0x000fea0003800200 */
.L_x_82875:
        /* <DEDUP_REMOVED lines=8> */
[----:B------:R-:W-:-:S07]  /*19f0*/  FADD.FTZ R96, R96, R27 ;  /* 0x0000001b60607221 */ /* 0x000fce0000010000 */
.L_x_82874:
[----:B------:R-:W-:Y:S05]  /*1a00*/  BSYNC.RECONVERGENT B1 ;  /* 0x0000000000017941 */ /* 0x000fea0003800200 */
.L_x_82873:
        /* <DEDUP_REMOVED lines=20> */
.L_x_82884:
        /* <DEDUP_REMOVED lines=13> */
.L_x_82886:
[----:B------:R-:W-:Y:S05]  /*1c20*/  BSYNC.RECONVERGENT B3 ;  /* 0x0000000000037941 */ /* 0x000fea0003800200 */
.L_x_82885:
        /* <DEDUP_REMOVED lines=43> */
.L_x_82883:
[----:B------:R-:W-:Y:S05]  /*1ee0*/  BSYNC.RECONVERGENT B2 ;  /* 0x0000000000027941 */ /* 0x000fea0003800200 */
.L_x_82882:
        /* <DEDUP_REMOVED lines=9> */
.L_x_82881:
[----:B------:R-:W-:Y:S05]  /*1f80*/  BSYNC.RECONVERGENT B1 ;  /* 0x0000000000017941 */ /* 0x000fea0003800200 */
.L_x_82880:
        /* <DEDUP_REMOVED lines=20> */
.L_x_82891:
        /* <DEDUP_REMOVED lines=13> */
.L_x_82893:
[----:B------:R-:W-:Y:S05]  /*21a0*/  BSYNC.RECONVERGENT B3 ;  /* 0x0000000000037941 */ /* 0x000fea0003800200 */
.L_x_82892:
        /* <DEDUP_REMOVED lines=43> */
.L_x_82890:
[----:B------:R-:W-:Y:S05]  /*2460*/  BSYNC.RECONVERGENT B2 ;  /* 0x0000000000027941 */ /* 0x000fea0003800200 */
.L_x_82889:
        /* <DEDUP_REMOVED lines=8> */
[----:B------:R-:W-:-:S07]  /*24f0*/  FADD.FTZ R98, R98, R27 ;  /* 0x0000001b62627221 */ /* 0x000fce0000010000 */
.L_x_82888:
[----:B------:R-:W-:Y:S05]  /*2500*/  BSYNC.RECONVERGENT B1 ;  /* 0x0000000000017941 */ /* 0x000fea0003800200 */
.L_x_82887:
        /* <DEDUP_REMOVED lines=19> */
.L_x_82897:
        /* <DEDUP_REMOVED lines=13> */
.L_x_82899:
[----:B------:R-:W-:Y:S05]  /*2710*/  BSYNC.RECONVERGENT B2 ;  /* 0x0000000000027941 */ /* 0x000fea0003800200 */
.L_x_82898:
        /* <DEDUP_REMOVED lines=40> */
[----:B------:R-:W-:Y:S01]  /*29a0*/  LOP3.LUT R23, R14, R24, R33, 0x96, !PT ;  /* 0x000000180e177212 */ /* 0x000fe200078e9621 */
[----:B------:R-:W-:-:S07]  /*29b0*/  IMAD.MOV.U32 R24, RZ, RZ, R26 ;  /* 0x000000ffff187224 */ /* 0x000fce00078e001a */
.L_x_82896:
[----:B------:R-:W-:Y:S05]  /*29c0*/  BSYNC.RECONVERGENT B1 ;  /* 0x0000000000017941 */ /* 0x000fea0003800200 */
.L_x_82895:
        /* <DEDUP_REMOVED lines=9> */
[----:B------:R-:W-:Y:S06]  /*2a60*/  BRA `(.L_x_82894) ;  /* 0x0000001400447947 */ /* 0x000fec0003800000 */
.L_x_82872:
        /* <DEDUP_REMOVED lines=21> */
.L_x_82904:
        /* <DEDUP_REMOVED lines=13> */
.L_x_82906:
[----:B------:R-:W-:Y:S05]  /*2c90*/  BSYNC.RECONVERGENT B3 ;  /* 0x0000000000037941 */ /* 0x000fea0003800200 */
.L_x_82905:
        /* <DEDUP_REMOVED lines=42> */
.L_x_82903:
[----:B------:R-:W-:Y:S05]  /*2f40*/  BSYNC.RECONVERGENT B2 ;  /* 0x0000000000027941 */ /* 0x000fea0003800200 */
.L_x_82902:
[----:B------:R-:W-:Y:S01]  /*2f50*/  HFMA2 R26, -RZ, RZ, 0.1171875, 0 ;  /* 0x2f800000ff1a7431 */ /* 0x000fe200000001ff */
[----:B------:R-:W-:-:S05]  /*2f60*/  I2FP.F32.U32 R25, R25 ;  /* 0x0000001900197245 */ /* 0x000fca0000201000 */
[----:B------:R-:W-:Y:S01]  /*2f70*/  FFMA.FTZ R25, R25, R26, 1.1641532182693481445e-10 ;  /* 0x2f00000019197423 */ /* 0x000fe2000001001a */
[----:B-----5:R-:W-:-:S04]  /*2f80*/  FMUL.FTZ R26, R100, UR13 ;  /* 0x0000000d641a7c20 */ /* 0x020fc80008410000 */
[----:B------:R-:W-:Y:S01]  /*2f90*/  FMUL.FTZ R26, R26, UR12 ;  /* 0x0000000c1a1a7c20 */ /* 0x000fe20008410000 */
[----:B------:R-:W-:-:S04]  /*2fa0*/  FSETP.GTU.FTZ.AND P2, PT, R25, UR10, PT ;  /* 0x0000000a19007c0b */ /* 0x000fc8000bf5c000 */
[----:B------:R-:W-:Y:S02]  /*2fb0*/  SEL R195, RZ, 0x1, P2 ;  /* 0x00000001ffc37807 */ /* 0x000fe40001000000 */
[----:B------:R-:W-:-:S07]  /*2fc0*/  FSEL R96, R26, RZ, !P2 ;  /* 0x000000ff1a607208 */ /* 0x000fce0005000000 */
.L_x_82901:
[----:B------:R-:W-:Y:S05]  /*2fd0*/  BSYNC.RECONVERGENT B1 ;  /* 0x0000000000017941 */ /* 0x000fea0003800200 */
.L_x_82900:
        /* <DEDUP_REMOVED lines=17> */
.L_x_82911:
        /* <DEDUP_REMOVED lines=13> */
.L_x_82913:
[----:B------:R-:W-:Y:S05]  /*31c0*/  BSYNC.RECONVERGENT B3 ;  /* 0x0000000000037941 */ /* 0x000fea0003800200 */
.L_x_82912:
        /* <DEDUP_REMOVED lines=43> */
.L_x_82910:
[----:B------:R-:W-:Y:S05]  /*3480*/  BSYNC.RECONVERGENT B2 ;  /* 0x0000000000027941 */ /* 0x000fea0003800200 */
.L_x_82909:
[----:B------:R-:W-:Y:S01]  /*3490*/  I2FP.F32.U32 R24, R26 ;  /* 0x0000001a00187245 */ /* 0x000fe20000201000 */
[----:B------:R-:W-:Y:S02]  /*34a0*/  IMAD.MOV.U32 R27, RZ, RZ, 0x2f800000 ;  /* 0x2f800000ff1b7424 */ /* 0x000fe400078e00ff */
[----:B-----5:R-:W-:Y:S02]  /*34b0*/  FMUL.FTZ R26, R101, UR13 ;  /* 0x0000000d651a7c20 */ /* 0x020fe40008410000 */
[----:B------:R-:W-:Y:S02]  /*34c0*/  FFMA.FTZ R24, R24, R27, 1.1641532182693481445e-10 ;  /* 0x2f00000018187423 */ /* 0x000fe4000001001b */
[----:B------:R-:W-:-:S03]  /*34d0*/  FMUL.FTZ R26, R26, UR12 ;  /* 0x0000000c1a1a7c20 */ /* 0x000fc60008410000 */
[----:B------:R-:W-:-:S04]  /*34e0*/  FSETP.GTU.FTZ.AND P2, PT, R24, UR10, PT ;  /* 0x0000000a18007c0b */ /* 0x000fc8000bf5c000 */
[----:B------:R-:W-:Y:S02]  /*34f0*/  SEL R196, RZ, 0x1, P2 ;  /* 0x00000001ffc47807 */ /* 0x000fe40001000000 */
[----:B------:R-:W-:-:S07]  /*3500*/  FSEL R97, R26, RZ, !P2 ;  /* 0x000000ff1a617208 */ /* 0x000fce0005000000 */
.L_x_82908:
[----:B------:R-:W-:Y:S05]  /*3510*/  BSYNC.RECONVERGENT B1 ;  /* 0x0000000000017941 */ /* 0x000fea0003800200 */
.L_x_82907:
        /* <DEDUP_REMOVED lines=17> */
.L_x_82918:
        /* <DEDUP_REMOVED lines=13> */
.L_x_82920:
[----:B------:R-:W-:Y:S05]  /*3700*/  BSYNC.RECONVERGENT B3 ;  /* 0x0000000000037941 */ /* 0x000fea0003800200 */
.L_x_82919:
        /* <DEDUP_REMOVED lines=43> */
.L_x_82917:
[----:B------:R-:W-:Y:S05]  /*39c0*/  BSYNC.RECONVERGENT B2 ;  /* 0x0000000000027941 */ /* 0x000fea0003800200 */
.L_x_82916:
[----:B------:R-:W-:Y:S01]  /*39d0*/  I2FP.F32.U32 R25, R26 ;  /* 0x0000001a00197245 */ /* 0x000fe20000201000 */
[----:B------:R-:W-:-:S04]  /*39e0*/  IMAD.MOV.U32 R26, RZ, RZ, 0x2f800000 ;  /* 0x2f800000ff1a7424 */ /* 0x000fc800078e00ff */
[----:B------:R-:W-:Y:S01]  /*39f0*/  FFMA.FTZ R25, R25, R26, 1.1641532182693481445e-10 ;  /* 0x2f00000019197423 */ /* 0x000fe2000001001a */
[----:B-----5:R-:W-:-:S04]  /*3a00*/  FMUL.FTZ R26, R102, UR13 ;  /* 0x0000000d661a7c20 */ /* 0x020fc80008410000 */
[----:B------:R-:W-:Y:S01]  /*3a10*/  FMUL.FTZ R26, R26, UR12 ;  /* 0x0000000c1a1a7c20 */ /* 0x000fe20008410000 */
[----:B------:R-:W-:-:S04]  /*3a20*/  FSETP.GTU.FTZ.AND P2, PT, R25, UR10, PT ;  /* 0x0000000a19007c0b */ /* 0x000fc8000bf5c000 */
[----:B------:R-:W-:Y:S02]  /*3a30*/  SEL R197, RZ, 0x1, P2 ;  /* 0x00000001ffc57807 */ /* 0x000fe40001000000 */
[----:B------:R-:W-:-:S07]  /*3a40*/  FSEL R98, R26, RZ, !P2 ;  /* 0x000000ff1a627208 */ /* 0x000fce0005000000 */
.L_x_82915:
[----:B------:R-:W-:Y:S05]  /*3a50*/  BSYNC.RECONVERGENT B1 ;  /* 0x0000000000017941 */ /* 0x000fea0003800200 */
.L_x_82914:
        /* <DEDUP_REMOVED lines=16> */
.L_x_82923:
        /* <DEDUP_REMOVED lines=13> */
.L_x_82925:
[----:B------:R-:W-:Y:S05]  /*3c30*/  BSYNC.RECONVERGENT B2 ;  /* 0x0000000000027941 */ /* 0x000fea0003800200 */
.L_x_82924:
        /* <DEDUP_REMOVED lines=43> */
.L_x_82922:
[----:B------:R-:W-:Y:S05]  /*3ef0*/  BSYNC.RECONVERGENT B1 ;  /* 0x0000000000017941 */ /* 0x000fea0003800200 */
.L_x_82921:
[----:B------:R-:W-:Y:S01]  /*3f00*/  I2FP.F32.U32 R24, R25 ;  /* 0x0000001900187245 */ /* 0x000fe20000201000 */
[----:B------:R-:W-:-:S05]  /*3f10*/  HFMA2 R25, -RZ, RZ, 0.1171875, 0 ;  /* 0x2f800000ff197431 */ /* 0x000fca00000001ff */
[----:B------:R-:W-:Y:S01]  /*3f20*/  FFMA.FTZ R24, R24, R25, 1.1641532182693481445e-10 ;  /* 0x2f00000018187423 */ /* 0x000fe20000010019 */
[----:B-----5:R-:W-:-:S04]  /*3f30*/  FMUL.FTZ R25, R103, UR13 ;  /* 0x0000000d67197c20 */ /* 0x020fc80008410000 */
[----:B------:R-:W-:Y:S01]  /*3f40*/  FMUL.FTZ R25, R25, UR12 ;  /* 0x0000000c19197c20 */ /* 0x000fe20008410000 */
[----:B------:R-:W-:-:S04]  /*3f50*/  FSETP.GTU.FTZ.AND P2, PT, R24, UR10, PT ;  /* 0x0000000a18007c0b */ /* 0x000fc8000bf5c000 */
[----:B------:R-:W-:Y:S02]  /*3f60*/  SEL R198, RZ, 0x1, P2 ;  /* 0x00000001ffc67807 */ /* 0x000fe40001000000 */
[----:B------:R-:W-:-:S07]  /*3f70*/  FSEL R99, R25, RZ, !P2 ;  /* 0x000000ff19637208 */ /* 0x000fce0005000000 */
.L_x_82894:
[----:B------:R-:W-:Y:S05]  /*3f80*/  BSYNC.RECONVERGENT B0 ;  /* 0x0000000000007941 */ /* 0x000fea0003800200 */
.L_x_82871:
[----:B------:R-:W0:Y:S01]  /*3f90*/  LDC.64 R226, c[0x0][0x3a8] ;  /* 0x0000ea00ffe27b82 */ /* 0x000e220000000a00 */
[----:B------:R-:W-:Y:S01]  /*3fa0*/  BSSY.RECONVERGENT B0, `(.L_x_82926) ;  /* 0x0000010000007945 */ /* 0x000fe20003800200 */
[----:B------:R-:W-:Y:S02]  /*3fb0*/  VIADD R24, R188, 0x20 ;  /* 0x00000020bc187836 */ /* 0x000fe40000000000 */
[----:B0-----:R-:W-:-:S05]  /*3fc0*/  IMAD.WIDE.U32 R26, R189, 0x10, R226 ;  /* 0x00000010bd1a7825 */ /* 0x001fca00078e00e2 */
        /* <DEDUP_REMOVED lines=13> */
.L_x_82927:
[----:B------:R-:W-:Y:S05]  /*40a0*/  BSYNC.RECONVERGENT B0 ;  /* 0x0000000000007941 */ /* 0x000fea0003800200 */
.L_x_82926:
[----:B------:R-:W-:Y:S04]  /*40b0*/  BSSY.RECONVERGENT B0, `(.L_x_82928) ;  /* 0x0000005000007945 */ /* 0x000fe80003800200 */
[----:B------:R-:W-:Y:S05]  /*40c0*/  @!P1 BRA `(.L_x_82929) ;  /* 0x00000000000c9947 */ /* 0x000fea0003800000 */
[----:B------:R-:W2:Y:S02]  /*40d0*/  LDC.64 R100, c[0x0][0x390] ;  /* 0x0000e400ff647b82 */ /* 0x000ea40000000a00 */
[----:B--2---:R-:W-:-:S06]  /*40e0*/  IMAD.WIDE.U32 R100, R24, 0x10, R100 ;  /* 0x0000001018647825 */ /* 0x004fcc00078e0064 */
[----:B------:R-:W5:Y:S02]  /*40f0*/  LDG.E.128 R100, desc[UR8][R100.64] ;  /* 0x0000000864647981 */ /* 0x000f64000c1e1d00 */
.L_x_82929:
[----:B------:R-:W-:Y:S05]  /*4100*/  BSYNC.RECONVERGENT B0 ;  /* 0x0000000000007941 */ /* 0x000fea0003800200 */
.L_x_82928:
[----:B------:R-:W-:Y:S01]  /*4110*/  BSSY.RECONVERGENT B0, `(.L_x_82930) ;  /* 0x00002b6000007945 */ /* 0x000fe20003800200 */
[----:B-1----:R-:W-:-:S03]  /*4120*/  IADD3 R25, PT, PT, R189, 0x20, RZ ;  /* 0x00000020bd197810 */ /* 0x002fc60007ffe0ff */
[----:B------:R-:W-:Y:S05]  /*4130*/  @!P0 BRA `(.L_x_82931) ;  /* 0x0000001400888947 */ /* 0x000fea0003800000 */
[----:B0-----:R-:W0:Y:S02]  /*4140*/  LDC.64 R26, c[0x0][0x3a0] ;  /* 0x0000e800ff1a7b82 */ /* 0x001e240000000a00 */
        /* <DEDUP_REMOVED lines=23> */
.L_x_82936:
        /* <DEDUP_REMOVED lines=13> */
.L_x_82938:
[----:B------:R-:W-:Y:S05]  /*4390*/  BSYNC.RECONVERGENT B3 ;  /* 0x0000000000037941 */ /* 0x000fea0003800200 */
.L_x_82937:
        /* <DEDUP_REMOVED lines=43> */
.L_x_82935:
[----:B------:R-:W-:Y:S05]  /*4650*/  BSYNC.RECONVERGENT B2 ;  /* 0x0000000000027941 */ /* 0x000fea0003800200 */
.L_x_82934:
        /* <DEDUP_REMOVED lines=9> */
.L_x_82933:
[----:B------:R-:W-:Y:S05]  /*46f0*/  BSYNC.RECONVERGENT B1 ;  /* 0x0000000000017941 */ /* 0x000fea0003800200 */
.L_x_82932:
        /* <DEDUP_REMOVED lines=20> */
.L_x_82943:
        /* <DEDUP_REMOVED lines=13> */
.L_x_82945:
[----:B------:R-:W-:Y:S05]  /*4910*/  BSYNC.RECONVERGENT B3 ;  /* 0x0000000000037941 */ /* 0x000fea0003800200 */
.L_x_82944:
        /* <DEDUP_REMOVED lines=43> */
.L_x_82942:
[----:B------:R-:W-:Y:S05]  /*4bd0*/  BSYNC.RECONVERGENT B2 ;  /* 0x0000000000027941 */ /* 0x000fea0003800200 */
.L_x_82941:
        /* <DEDUP_REMOVED lines=9> */
.L_x_82940:
[----:B------:R-:W-:Y:S05]  /*4c70*/  BSYNC.RECONVERGENT B1 ;  /* 0x0000000000017941 */ /* 0x000fea0003800200 */
.L_x_82939:
        /* <DEDUP_REMOVED lines=20> */
.L_x_82950:
        /* <DEDUP_REMOVED lines=13> */
.L_x_82952:
[----:B------:R-:W-:Y:S05]  /*4e90*/  BSYNC.RECONVERGENT B3 ;  /* 0x0000000000037941 */ /* 0x000fea0003800200 */
.L_x_82951:
        /* <DEDUP_REMOVED lines=43> */
.L_x_82949:
[----:B------:R-:W-:Y:S05]  /*5150*/  BSYNC.RECONVERGENT B2 ;  /* 0x0000000000027941 */ /* 0x000fea0003800200 */
.L_x_82948:
        /* <DEDUP_REMOVED lines=8> */
[----:B------:R-:W-:-:S07]  /*51e0*/  FADD.FTZ R94, R94, R29 ;  /* 0x0000001d5e5e7221 */ /* 0x000fce0000010000 */
.L_x_82947:
[----:B------:R-:W-:Y:S05]  /*51f0*/  BSYNC.RECONVERGENT B1 ;  /* 0x0000000000017941 */ /* 0x000fea0003800200 */
.L_x_82946:
        /* <DEDUP_REMOVED lines=19> */
.L_x_82956:
        /* <DEDUP_REMOVED lines=13> */
.L_x_82958:
[----:B------:R-:W-:Y:S05]  /*5400*/  BSYNC.RECONVERGENT B2 ;  /* 0x0000000000027941 */ /* 0x000fea0003800200 */
.L_x_82957:
        /* <DEDUP_REMOVED lines=42> */
.L_x_82955:
[----:B------:R-:W-:Y:S05]  /*56b0*/  BSYNC.RECONVERGENT B1 ;  /* 0x0000000000017941 */ /* 0x000fea0003800200 */
.L_x_82954:
        /* <DEDUP_REMOVED lines=10> */
.L_x_82931:
[----:B------:R-:W-:Y:S01]  /*5760*/  BSSY.RECONVERGENT B1, `(.L_x_82959) ;  /* 0x0000056000017945 */ /* 0x000fe20003800200 */
[----:B0-----:R-:W-:Y:S01]  /*5770*/  IMAD.MOV.U32 R26, RZ, RZ, R29 ;  /* 0x000000ffff1a7224 */ /* 0x001fe200078e001d */
        /* <DEDUP_REMOVED lines=19> */
.L_x_82963:
        /* <DEDUP_REMOVED lines=13> */
.L_x_82965:
[----:B------:R-:W-:Y:S05]  /*5980*/  BSYNC.RECONVERGENT B3 ;  /* 0x0000000000037941 */ /* 0x000fea0003800200 */
.L_x_82964:
        /* <DEDUP_REMOVED lines=42> */
.L_x_82962:
[----:B------:R-:W-:Y:S05]  /*5c30*/  BSYNC.RECONVERGENT B2 ;  /* 0x0000000000027941 */ /* 0x000fea0003800200 */
.L_x_82961:
[----:B------:R-:W-:Y:S01]  /*5c40*/  HFMA2 R30, -RZ, RZ, 0.1171875, 0 ;  /* 0x2f800000ff1e7431 */ /* 0x000fe200000001ff */
[----:B------:R-:W-:Y:S01]  /*5c50*/  I2FP.F32.U32 R27, R27 ;  /* 0x0000001b001b7245 */ /* 0x000fe20000201000 */
[----:B-----5:R-:W-:-:S04]  /*5c60*/  FMUL.FTZ R29, R100, UR13 ;  /* 0x0000000d641d7c20 */ /* 0x020fc80008410000 */
[----:B------:R-:W-:Y:S01]  /*5c70*/  FMUL.FTZ R29, R29, UR12 ;  /* 0x0000000c1d1d7c20 */ /* 0x000fe20008410000 */
[----:B------:R-:W-:-:S05]  /*5c80*/  FFMA.FTZ R27, R27, R30, 1.1641532182693481445e-10 ;  /* 0x2f0000001b1b7423 */ /* 0x000fca000001001e */
[----:B------:R-:W-:-:S04]  /*5c90*/  FSETP.GTU.FTZ.AND P2, PT, R27, UR10, PT ;  /* 0x0000000a1b007c0b */ /* 0x000fc8000bf5c000 */
[----:B------:R-:W-:Y:S02]  /*5ca0*/  SEL R195, RZ, 0x1, P2 ;  /* 0x00000001ffc37807 */ /* 0x000fe40001000000 */
[----:B------:R-:W-:-:S07]  /*5cb0*/  FSEL R92, R29, RZ, !P2 ;  /* 0x000000ff1d5c7208 */ /* 0x000fce0005000000 */
.L_x_82960:
[----:B------:R-:W-:Y:S05]  /*5cc0*/  BSYNC.RECONVERGENT B1 ;  /* 0x0000000000017941 */ /* 0x000fea0003800200 */
.L_x_82959:
        /* <DEDUP_REMOVED lines=17> */
.L_x_82970:
        /* <DEDUP_REMOVED lines=13> */
.L_x_82972:
[----:B------:R-:W-:Y:S05]  /*5eb0*/  BSYNC.RECONVERGENT B3 ;  /* 0x0000000000037941 */ /* 0x000fea0003800200 */
.L_x_82971:
        /* <DEDUP_REMOVED lines=43> */
.L_x_82969:
[----:B------:R-:W-:Y:S05]  /*6170*/  BSYNC.RECONVERGENT B2 ;  /* 0x0000000000027941 */ /* 0x000fea0003800200 */
.L_x_82968:
        /* <DEDUP_REMOVED lines=8> */
.L_x_82967:
[----:B------:R-:W-:Y:S05]  /*6200*/  BSYNC.RECONVERGENT B1 ;  /* 0x0000000000017941 */ /* 0x000fea0003800200 */
.L_x_82966:
        /* <DEDUP_REMOVED lines=17> */
.L_x_82977:
        /* <DEDUP_REMOVED lines=13> */
.L_x_82979:
[----:B------:R-:W-:Y:S05]  /*63f0*/  BSYNC.RECONVERGENT B3 ;  /* 0x0000000000037941 */ /* 0x000fea0003800200 */
.L_x_82978:
        /* <DEDUP_REMOVED lines=43> */
.L_x_82976:
[----:B------:R-:W-:Y:S05]  /*66b0*/  BSYNC.RECONVERGENT B2 ;  /* 0x0000000000027941 */ /* 0x000fea0003800200 */
.L_x_82975:
        /* <DEDUP_REMOVED lines=8> */
.L_x_82974:
[----:B------:R-:W-:Y:S05]  /*6740*/  BSYNC.RECONVERGENT B1 ;  /* 0x0000000000017941 */ /* 0x000fea0003800200 */
.L_x_82973:
        /* <DEDUP_REMOVED lines=16> */
.L_x_82982:
        /* <DEDUP_REMOVED lines=13> */
.L_x_82984:
[----:B------:R-:W-:Y:S05]  /*6920*/  BSYNC.RECONVERGENT B2 ;  /* 0x0000000000027941 */ /* 0x000fea0003800200 */
.L_x_82983:
        /* <DEDUP_REMOVED lines=43> */
.L_x_82981:
[----:B------:R-:W-:Y:S05]  /*6be0*/  BSYNC.RECONVERGENT B1 ;  /* 0x0000000000017941 */ /* 0x000fea0003800200 */
.L_x_82980:
        /* <DEDUP_REMOVED lines=8> */
.L_x_82953:
[----:B------:R-:W-:Y:S05]  /*6c70*/  BSYNC.RECONVERGENT B0 ;  /* 0x0000000000007941 */ /* 0x000fea0003800200 */
.L_x_82930:
        /* <DEDUP_REMOVED lines=16> */
.L_x_82986:
[----:B------:R-:W-:Y:S05]  /*6d80*/  BSYNC.RECONVERGENT B0 ;  /* 0x0000000000007941 */ /* 0x000fea0003800200 */
.L_x_82985:
[----:B------:R-:W-:Y:S04]  /*6d90*/  BSSY.RECONVERGENT B0, `(.L_x_82987) ;  /* 0x0000005000007945 */ /* 0x000fe80003800200 */
[----:B------:R-:W-:Y:S05]  /*6da0*/  @!P1 BRA `(.L_x_82988) ;  /* 0x00000000000c9947 */ /* 0x000fea0003800000 */
[----:B------:R-:W2:Y:S02]  /*6db0*/  LDC.64 R100, c[0x0][0x390] ;  /* 0x0000e400ff647b82 */ /* 0x000ea40000000a00 */
[----:B--2---:R-:W-:-:S06]  /*6dc0*/  IMAD.WIDE.U32 R100, R25, 0x10, R100 ;  /* 0x0000001019647825 */ /* 0x004fcc00078e0064 */
[----:B------:R-:W5:Y:S02]  /*6dd0*/  LDG.E.128 R100, desc[UR8][R100.64] ;  /* 0x0000000864647981 */ /* 0x000f64000c1e1d00 */
.L_x_82988:
[----:B------:R-:W-:Y:S05]  /*6de0*/  BSYNC.RECONVERGENT B0 ;  /* 0x0000000000007941 */ /* 0x000fea0003800200 */
.L_x_82987:
[----:B------:R-:W-:Y:S01]  /*6df0*/  BSSY.RECONVERGENT B0, `(.L_x_82989) ;  /* 0x00002b5000007945 */ /* 0x000fe20003800200 */
[----:B------:R-:W-:-:S03]  /*6e00*/  IADD3 R24, PT, PT, R189, 0x40, RZ ;  /* 0x00000040bd187810 */ /* 0x000fc60007ffe0ff */
[----:B------:R-:W-:Y:S05]  /*6e10*/  @!P0 BRA `(.L_x_82990) ;  /* 0x0000001400808947 */ /* 0x000fea0003800000 */
[----:B01----:R-:W0:Y:S01]  /*6e20*/  LDC.64 R26, c[0x0][0x3a0] ;  /* 0x0000e800ff1a7b82 */ /* 0x003e220000000a00 */
[----:B------:R-:W-:Y:S01]  /*6e30*/  ISETP.GT.AND P2, PT, R199, RZ, PT ;  /* 0x000000ffc700720c */ /* 0x000fe20003f44270 */
[----:B------:R-:W-:-:S12]  /*6e40*/  BSSY.RECONVERGENT B1, `(.L_x_82991) ;  /* 0x0000058000017945 */ /* 0x000fd80003800200 */
[----:B------:R-:W-:Y:S02]  /*6e50*/  @!P2 IMAD.MOV.U32 R30, RZ, RZ, R29 ;  /* 0x000000ffff1ea224 */ /* 0x000fe400078e001d */
[----:B0-----:R-:W-:-:S05]  /*6e60*/  IMAD.WIDE.U32 R26, R24, 0x10, R26 ;  /* 0x00000010181a7825 */ /* 0x001fca00078e001a */
[----:B------:R0:W5:Y:S02]  /*6e70*/  LDG.E.128 R88, desc[UR8][R26.64] ;  /* 0x000000081a587981 */ /* 0x000164000c1e1d00 */
        /* <DEDUP_REMOVED lines=18> */
.L_x_82995:
        /* <DEDUP_REMOVED lines=13> */
.L_x_82997:
[----:B------:R-:W-:Y:S05]  /*7070*/  BSYNC.RECONVERGENT B3 ;  /* 0x0000000000037941 */ /* 0x000fea0003800200 */
.L_x_82996:
        /* <DEDUP_REMOVED lines=42> */
.L_x_82994:
[----:B------:R-:W-:Y:S05]  /*7320*/  BSYNC.RECONVERGENT B2 ;  /* 0x0000000000027941 */ /* 0x000fea0003800200 */
.L_x_82993:
        /* <DEDUP_REMOVED lines=9> */
.L_x_82992:
[----:B------:R-:W-:Y:S05]  /*73c0*/  BSYNC.RECONVERGENT B1 ;  /* 0x0000000000017941 */ /* 0x000fea0003800200 */
.L_x_82991:
        /* <DEDUP_REMOVED lines=20> */
.L_x_83002:
        /* <DEDUP_REMOVED lines=13> */
.L_x_83004:
[----:B------:R-:W-:Y:S05]  /*75e0*/  BSYNC.RECONVERGENT B3 ;  /* 0x0000000000037941 */ /* 0x000fea0003800200 */
.L_x_83003:
        /* <DEDUP_REMOVED lines=42> */
.L_x_83001:
[----:B------:R-:W-:Y:S05]  /*7890*/  BSYNC.RECONVERGENT B2 ;  /* 0x0000000000027941 */ /* 0x000fea0003800200 */
.L_x_83000:
        /* <DEDUP_REMOVED lines=9> */
.L_x_82999:
[----:B------:R-:W-:Y:S05]  /*7930*/  BSYNC.RECONVERGENT B1 ;  /* 0x0000000000017941 */ /* 0x000fea0003800200 */
.L_x_82998:
        /* <DEDUP_REMOVED lines=20> */
.L_x_83009:
        /* <DEDUP_REMOVED lines=13> */
.L_x_83011:
[----:B------:R-:W-:Y:S05]  /*7b50*/  BSYNC.RECONVERGENT B3 ;  /* 0x0000000000037941 */ /* 0x000fea0003800200 */
.L_x_83010:
        /* <DEDUP_REMOVED lines=42> */
.L_x_83008:
[----:B------:R-:W-:Y:S05]  /*7e00*/  BSYNC.RECONVERGENT B2 ;  /* 0x0000000000027941 */ /* 0x000fea0003800200 */
.L_x_83007:
        /* <DEDUP_REMOVED lines=9> */
.L_x_83006:
[----:B------:R-:W-:Y:S05]  /*7ea0*/  BSYNC.RECONVERGENT B1 ;  /* 0x0000000000017941 */ /* 0x000fea0003800200 */
.L_x_83005:
        /* <DEDUP_REMOVED lines=19> */
.L_x_83015:
        /* <DEDUP_REMOVED lines=13> */
.L_x_83017:
[----:B------:R-:W-:Y:S05]  /*80b0*/  BSYNC.RECONVERGENT B2 ;  /* 0x0000000000027941 */ /* 0x000fea0003800200 */
.L_x_83016:
        /* <DEDUP_REMOVED lines=43> */
.L_x_83014:
[----:B------:R-:W-:Y:S05]  /*8370*/  BSYNC.RECONVERGENT B1 ;  /* 0x0000000000017941 */ /* 0x000fea0003800200 */
.L_x_83013:
        /* <DEDUP_REMOVED lines=10> */
.L_x_82990:
[----:B------:R-:W-:Y:S01]  /*8420*/  BSSY.RECONVERGENT B1, `(.L_x_83018) ;  /* 0x0000057000017945 */ /* 0x000fe20003800200 */
[----:B01----:R-:W-:Y:S01]  /*8430*/  MOV R26, R29 ;  /* 0x0000001d001a7202 */ /* 0x003fe20000000f00 */
        /* <DEDUP_REMOVED lines=19> */
.L_x_83022:
        /* <DEDUP_REMOVED lines=13> */
.L_x_83024:
[----:B------:R-:W-:Y:S05]  /*8640*/  BSYNC.RECONVERGENT B3 ;  /* 0x0000000000037941 */ /* 0x000fea0003800200 */
.L_x_83023:
        /* <DEDUP_REMOVED lines=43> */
.L_x_83021:
[----:B------:R-:W-:Y:S05]  /*8900*/  BSYNC.RECONVERGENT B2 ;  /* 0x0000000000027941 */ /* 0x000fea0003800200 */
.L_x_83020:
        /* <DEDUP_REMOVED lines=8> */
.L_x_83019:
[----:B------:R-:W-:Y:S05]  /*8990*/  BSYNC.RECONVERGENT B1 ;  /* 0x0000000000017941 */ /* 0x000fea0003800200 */
.L_x_83018:
        /* <DEDUP_REMOVED lines=17> */
.L_x_83029:
        /* <DEDUP_REMOVED lines=13> */
.L_x_83031:
[----:B------:R-:W-:Y:S05]  /*8b80*/  BSYNC.RECONVERGENT B3 ;  /* 0x0000000000037941 */ /* 0x000fea0003800200 */
.L_x_83030:
        /* <DEDUP_REMOVED lines=43> */
.L_x_83028:
[----:B------:R-:W-:Y:S05]  /*8e40*/  BSYNC.RECONVERGENT B2 ;  /* 0x0000000000027941 */ /* 0x000fea0003800200 */
.L_x_83027:
        /* <DEDUP_REMOVED lines=8> */
.L_x_83026:
[----:B------:R-:W-:Y:S05]  /*8ed0*/  BSYNC.RECONVERGENT B1 ;  /* 0x0000000000017941 */ /* 0x000fea0003800200 */
.L_x_83025:
        /* <DEDUP_REMOVED lines=17> */
.L_x_83036:
        /* <DEDUP_REMOVED lines=13> */
.L_x_83038:
[----:B------:R-:W-:Y:S05]  /*90c0*/  BSYNC.RECONVERGENT B3 ;  /* 0x0000000000037941 */ /* 0x000fea0003800200 */
.L_x_83037:
        /* <DEDUP_REMOVED lines=43> */
.L_x_83035:
[----:B------:R-:W-:Y:S05]  /*9380*/  BSYNC.RECONVERGENT B2 ;  /* 0x0000000000027941 */ /* 0x000fea0003800200 */
.L_x_83034:
        /* <DEDUP_REMOVED lines=8> */
.L_x_83033:
[----:B------:R-:W-:Y:S05]  /*9410*/  BSYNC.RECONVERGENT B1 ;  /* 0x0000000000017941 */ /* 0x000fea0003800200 */
.L_x_83032:
        /* <DEDUP_REMOVED lines=16> */
.L_x_83041:
        /* <DEDUP_REMOVED lines=13> */
.L_x_83043:
[----:B------:R-:W-:Y:S05]  /*95f0*/  BSYNC.RECONVERGENT B2 ;  /* 0x0000000000027941 */ /* 0x000fea0003800200 */
.L_x_83042:
        /* <DEDUP_REMOVED lines=43> */
.L_x_83040:
[----:B------:R-:W-:Y:S05]  /*98b0*/  BSYNC.RECONVERGENT B1 ;  /* 0x0000000000017941 */ /* 0x000fea0003800200 */
.L_x_83039:
        /* <DEDUP_REMOVED lines=8> */
.L_x_83012:
[----:B------:R-:W-:Y:S05]  /*9940*/  BSYNC.RECONVERGENT B0 ;  /* 0x0000000000007941 */ /* 0x000fea0003800200 */
.L_x_82989:
[----:B------:R-:W-:Y:S01]  /*9950*/  IMAD.WIDE.U32 R28, R24, 0x10, R226 ;  /* 0x00000010181c7825 */ /* 0x000fe200078e00e2 */
[----:B------:R-:W-:Y:S01]  /*9960*/  BSSY.RECONVERGENT B0, `(.L_x_83044) ;  /* 0x000000f000007945 */ /* 0x000fe20003800200 */
[----:B------:R-:W-:-:S03]  /*9970*/  IADD3 R24, PT, PT, R188, 0x60, RZ ;  /* 0x00000060bc187810 */ /* 0x000fc60007ffe0ff */
        /* <DEDUP_REMOVED lines=13> */
.L_x_83045:
[----:B------:R-:W-:Y:S05]  /*9a50*/  BSYNC.RECONVERGENT B0 ;  /* 0x0000000000007941 */ /* 0x000fea0003800200 */
.L_x_83044:
[----:B------:R-:W-:Y:S04]  /*9a60*/  BSSY.RECONVERGENT B0, `(.L_x_83046) ;  /* 0x0000005000007945 */ /* 0x000fe80003800200 */
[----:B------:R-:W-:Y:S05]  /*9a70*/  @!P1 BRA `(.L_x_83047) ;  /* 0x00000000000c9947 */ /* 0x000fea0003800000 */
[----:B01----:R-:W0:Y:S02]  /*9a80*/  LDC.64 R28, c[0x0][0x390] ;  /* 0x0000e400ff1c7b82 */ /* 0x003e240000000a00 */
[----:B0-----:R-:W-:-:S05]  /*9a90*/  IMAD.WIDE.U32 R28, R24, 0x10, R28 ;  /* 0x00000010181c7825 */ /* 0x001fca00078e001c */
[----:B------:R2:W5:Y:S02]  /*9aa0*/  LDG.E.128 R100, desc[UR8][R28.64] ;  /* 0x000000081c647981 */ /* 0x000564000c1e1d00 */
.L_x_83047:
[----:B------:R-:W-:Y:S05]  /*9ab0*/  BSYNC.RECONVERGENT B0 ;  /* 0x0000000000007941 */ /* 0x000fea0003800200 */
.L_x_83046:
        /* <DEDUP_REMOVED lines=27> */
.L_x_83054:
        /* <DEDUP_REMOVED lines=13> */
.L_x_83056:
[----:B------:R-:W-:Y:S05]  /*9d40*/  BSYNC.RECONVERGENT B3 ;  /* 0x0000000000037941 */ /* 0x000fea0003800200 */
.L_x_83055:
        /* <DEDUP_REMOVED lines=43> */
.L_x_83053:
[----:B------:R-:W-:Y:S05]  /*a000*/  BSYNC.RECONVERGENT B2 ;  /* 0x0000000000027941 */ /* 0x000fea0003800200 */
.L_x_83052:
        /* <DEDUP_REMOVED lines=9> */
.L_x_83051:
[----:B------:R-:W-:Y:S05]  /*a0a0*/  BSYNC.RECONVERGENT B1 ;  /* 0x0000000000017941 */ /* 0x000fea0003800200 */
.L_x_83050:
        /* <DEDUP_REMOVED lines=20> */
.L_x_83061:
        /* <DEDUP_REMOVED lines=13> */
.L_x_83063:
[----:B------:R-:W-:Y:S05]  /*a2c0*/  BSYNC.RECONVERGENT B3 ;  /* 0x0000000000037941 */ /* 0x000fea0003800200 */
.L_x_83062:
        /* <DEDUP_REMOVED lines=43> */
.L_x_83060:
[----:B------:R-:W-:Y:S05]  /*a580*/  BSYNC.RECONVERGENT B2 ;  /* 0x0000000000027941 */ /* 0x000fea0003800200 */
.L_x_83059:
        /* <DEDUP_REMOVED lines=8> */
[----:B------:R-:W-:-:S07]  /*a610*/  FADD.FTZ R85, R85, R26 ;  /* 0x0000001a55557221 */ /* 0x000fce0000010000 */
.L_x_83058:
[----:B------:R-:W-:Y:S05]  /*a620*/  BSYNC.RECONVERGENT B1 ;  /* 0x0000000000017941 */ /* 0x000fea0003800200 */
.L_x_83057:
        /* <DEDUP_REMOVED lines=20> */
.L_x_83068:
        /* <DEDUP_REMOVED lines=13> */
.L_x_83070:
[----:B------:R-:W-:Y:S05]  /*a840*/  BSYNC.RECONVERGENT B3 ;  /* 0x0000000000037941 */ /* 0x000fea0003800200 */
.L_x_83069:
        /* <DEDUP_REMOVED lines=43> */
.L_x_83067:
[----:B------:R-:W-:Y:S05]  /*ab00*/  BSYNC.RECONVERGENT B2 ;  /* 0x0000000000027941 */ /* 0x000fea0003800200 */
.L_x_83066:
        /* <DEDUP_REMOVED lines=9> */
.L_x_83065:
[----:B------:R-:W-:Y:S05]  /*aba0*/  BSYNC.RECONVERGENT B1 ;  /* 0x0000000000017941 */ /* 0x000fea0003800200 */
.L_x_83064:
        /* <DEDUP_REMOVED lines=19> */
.L_x_83074:
        /* <DEDUP_REMOVED lines=13> */
.L_x_83076:
[----:B------:R-:W-:Y:S05]  /*adb0*/  BSYNC.RECONVERGENT B2 ;  /* 0x0000000000027941 */ /* 0x000fea0003800200 */
.L_x_83075:
        /* <DEDUP_REMOVED lines=42> */
.L_x_83073:
[----:B------:R-:W-:Y:S05]  /*b060*/  BSYNC.RECONVERGENT B1 ;  /* 0x0000000000017941 */ /* 0x000fea0003800200 */
.L_x_83072:
        /* <DEDUP_REMOVED lines=9> */
[----:B------:R-:W-:Y:S06]  /*b100*/  BRA `(.L_x_83071) ;  /* 0x0000001400447947 */ /* 0x000fec0003800000 */
.L_x_83049:
[----:B------:R-:W-:Y:S01]  /*b110*/  BSSY.RECONVERGENT B1, `(.L_x_83077) ;  /* 0x0000056000017945 */ /* 0x000fe20003800200 */
[----:B------:R-:W-:Y:S01]  /*b120*/  IMAD.MOV.U32 R26, RZ, RZ, R30 ;  /* 0x000000ffff1a7224 */ /* 0x000fe200078e001e */
[----:B------:R-:W-:Y:S01]  /*b130*/  MOV R84, RZ ;  /* 0x000000ff00547202 */ /* 0x000fe20000000f00 */
        /* <DEDUP_REMOVED lines=18> */
.L_x_83081:
        /* <DEDUP_REMOVED lines=13> */
.L_x_83083:
[----:B------:R-:W-:Y:S05]  /*b330*/  BSYNC.RECONVERGENT B3 ;  /* 0x0000000000037941 */ /* 0x000fea0003800200 */
.L_x_83082:
        /* <DEDUP_REMOVED lines=42> */
.L_x_83080:
[----:B------:R-:W-:Y:S05]  /*b5e0*/  BSYNC.RECONVERGENT B2 ;  /* 0x0000000000027941 */ /* 0x000fea0003800200 */
.L_x_83079:
        /* <DEDUP_REMOVED lines=8> */
.L_x_83078:
[----:B------:R-:W-:Y:S05]  /*b670*/  BSYNC.RECONVERGENT B1 ;  /* 0x0000000000017941 */ /* 0x000fea0003800200 */
.L_x_83077:
        /* <DEDUP_REMOVED lines=17> */
.L_x_83088:
        /* <DEDUP_REMOVED lines=13> */
.L_x_83090:
[----:B------:R-:W-:Y:S05]  /*b860*/  BSYNC.RECONVERGENT B3 ;  /* 0x0000000000037941 */ /* 0x000fea0003800200 */
.L_x_83089:
        /* <DEDUP_REMOVED lines=43> */
.L_x_83087:
[----:B------:R-:W-:Y:S05]  /*bb20*/  BSYNC.RECONVERGENT B2 ;  /* 0x0000000000027941 */ /* 0x000fea0003800200 */
.L_x_83086:
        /* <DEDUP_REMOVED lines=8> */
.L_x_83085:
[----:B------:R-:W-:Y:S05]  /*bbb0*/  BSYNC.RECONVERGENT B1 ;  /* 0x0000000000017941 */ /* 0x000fea0003800200 */
.L_x_83084:
        /* <DEDUP_REMOVED lines=17> */
.L_x_83095:
        /* <DEDUP_REMOVED lines=13> */
.L_x_83097:
[----:B------:R-:W-:Y:S05]  /*bda0*/  BSYNC.RECONVERGENT B3 ;  /* 0x0000000000037941 */ /* 0x000fea0003800200 */
.L_x_83096:
        /* <DEDUP_REMOVED lines=43> */
.L_x_83094:
[----:B------:R-:W-:Y:S05]  /*c060*/  BSYNC.RECONVERGENT B2 ;  /* 0x0000000000027941 */ /* 0x000fea0003800200 */
.L_x_83093:
        /* <DEDUP_REMOVED lines=8> */
.L_x_83092:
[----:B------:R-:W-:Y:S05]  /*c0f0*/  BSYNC.RECONVERGENT B1 ;  /* 0x0000000000017941 */ /* 0x000fea0003800200 */
.L_x_83091:
        /* <DEDUP_REMOVED lines=16> */
.L_x_83100:
        /* <DEDUP_REMOVED lines=13> */
.L_x_83102:
[----:B------:R-:W-:Y:S05]  /*c2d0*/  BSYNC.RECONVERGENT B2 ;  /* 0x0000000000027941 */ /* 0x000fea0003800200 */
.L_x_83101:
        /* <DEDUP_REMOVED lines=43> */
.L_x_83099:
[----:B------:R-:W-:Y:S05]  /*c590*/  BSYNC.RECONVERGENT B1 ;  /* 0x0000000000017941 */ /* 0x000fea0003800200 */
.L_x_83098:
        /* <DEDUP_REMOVED lines=8> */
.L_x_83071:
[----:B------:R-:W-:Y:S05]  /*c620*/  BSYNC.RECONVERGENT B0 ;  /* 0x0000000000007941 */ /* 0x000fea0003800200 */
.L_x_83048:
[----:B------:R-:W-:Y:S01]  /*c630*/  IMAD.WIDE.U32 R26, R25, 0x10, R226 ;  /* 0x00000010191a7825 */ /* 0x000fe200078e00e2 */
[----:B------:R-:W-:Y:S04]  /*c640*/  BSSY.RECONVERGENT B0, `(.L_x_83103) ;  /* 0x000000e000007945 */ /* 0x000fe80003800200 */
[----:B-----5:R0:W-:Y:S01]  /*c650*/  STG.E.128 desc[UR8][R26.64], R84 ;  /* 0x000000541a007986 */ /* 0x0201e2000c101d08 */
[----:B------:R-:W-:Y:S05]  /*c660*/  @!P1 BRA `(.L_x_83104) ;  /* 0x00000000002c9947 */ /* 0x000fea0003800000 */
[----:B0-----:R-:W0:Y:S01]  /*c670*/  LDC.64 R26, c[0x0][0x3b0] ;  /* 0x0000ec00ff1a7b82 */ /* 0x001e220000000a00 */
[----:B------:R-:W-:Y:S02]  /*c680*/  SHF.L.U32 R30, R197, 0x10, RZ ;  /* 0x00000010c51e7819 */ /* 0x000fe400000006ff */
[----:B------:R-:W-:Y:S02]  /*c690*/  LOP3.LUT R25, R198, 0xffff, RZ, 0xc0, !PT ;  /* 0x0000ffffc6197812 */ /* 0x000fe400078ec0ff */
[----:B------:R-:W-:Y:S02]  /*c6a0*/  LOP3.LUT R30, R30, 0xff0000, RZ, 0xc0, !PT ;  /* 0x00ff00001e1e7812 */ /* 0x000fe400078ec0ff */
[----:B------:R-:W-:Y:S02]  /*c6b0*/  LOP3.LUT R32, R196, 0xff, RZ, 0xc0, !PT ;  /* 0x000000ffc4207812 */ /* 0x000fe400078ec0ff */
[----:B------:R-:W-:Y:S01]  /*c6c0*/  LOP3.LUT R31, R195, 0xff, RZ, 0xc0, !PT ;  /* 0x000000ffc31f7812 */ /* 0x000fe200078ec0ff */
[----:B------:R-:W-:-:S04]  /*c6d0*/  IMAD R25, R25, 0x1000000, R30 ;  /* 0x0100000019197824 */ /* 0x000fc800078e021e */
[----:B------:R-:W-:-:S05]  /*c6e0*/  IMAD R32, R32, 0x100, R25 ;  /* 0x0000010020207824 */ /* 0x000fca00078e0219 */
[----:B------:R-:W-:Y:S01]  /*c6f0*/  IADD3 R31, PT, PT, R32, R31, RZ ;  /* 0x0000001f201f7210 */ /* 0x000fe20007ffe0ff */
[----:B0-----:R-:W-:-:S05]  /*c700*/  IMAD.WIDE.U32 R24, R24, 0x4, R26 ;  /* 0x0000000418187825 */ /* 0x001fca00078e001a */
[----:B------:R1:W-:Y:S02]  /*c710*/  STG.E desc[UR8][R24.64], R31 ;  /* 0x0000001f18007986 */ /* 0x0003e4000c101908 */
.L_x_83104:
[----:B------:R-:W-:Y:S05]  /*c720*/  BSYNC.RECONVERGENT B0 ;  /* 0x0000000000007941 */ /* 0x000fea0003800200 */
.L_x_83103:
[----:B------:R-:W-:Y:S04]  /*c730*/  BSSY.RECONVERGENT B0, `(.L_x_83105) ;  /* 0x0000006000007945 */ /* 0x000fe80003800200 */
[----:B------:R-:W-:Y:S05]  /*c740*/  @!P1 BRA `(.L_x_83106) ;  /* 0x0000000000109947 */ /* 0x000fea0003800000 */
[----:B-1----:R-:W1:Y:S01]  /*c750*/  LDC.64 R24, c[0x0][0x390] ;  /* 0x0000e400ff187b82 */ /* 0x002e620000000a00 */
[----:B0-----:R-:W-:-:S04]  /*c760*/  VIADD R27, R188, 0x80 ;  /* 0x00000080bc1b7836 */ /* 0x001fc80000000000 */
[----:B-1----:R-:W-:-:S05]  /*c770*/  IMAD.WIDE.U32 R24, R27, 0x10, R24 ;  /* 0x000000101b187825 */ /* 0x002fca00078e0018 */
[----:B------:R2:W5:Y:S02]  /*c780*/  LDG.E.128 R100, desc[UR8][R24.64] ;  /* 0x0000000818647981 */ /* 0x000564000c1e1d00 */
.L_x_83106:
[----:B------:R-:W-:Y:S05]  /*c790*/  BSYNC.RECONVERGENT B0 ;  /* 0x0000000000007941 */ /* 0x000fea0003800200 */
.L_x_83105:
[----:B------:R-:W-:Y:S04]  /*c7a0*/  BSSY.RECONVERGENT B0, `(.L_x_83107) ;  /* 0x00002b3000007945 */ /* 0x000fe80003800200 */
[----:B------:R-:W-:Y:S05]  /*c7b0*/  @!P0 BRA `(.L_x_83108) ;  /* 0x0000001400808947 */ /* 0x000fea0003800000 */
[----:B-12---:R-:W1:Y:S01]  /*c7c0*/  LDC.64 R24, c[0x0][0x3a0] ;  /* 0x0000e800ff187b82 */ /* 0x006e620000000a00 */
[----:B------:R-:W-:Y:S01]  /*c7d0*/  ISETP.GT.AND P2, PT, R199, RZ, PT ;  /* 0x000000ffc700720c */ /* 0x000fe20003f44270 */
[----:B0-----:R-:W-:Y:S01]  /*c7e0*/  VIADD R27, R189, 0x80 ;  /* 0x00000080bd1b7836 */ /* 0x001fe20000000000 */
[----:B------:R-:W-:Y:S03]  /*c7f0*/  BSSY.RECONVERGENT B1, `(.L_x_83109) ;  /* 0x0000058000017945 */ /* 0x000fe60003800200 */
[----:B-1----:R-:W-:-:S08]  /*c800*/  IMAD.WIDE.U32 R24, R27, 0x10, R24 ;  /* 0x000000101b187825 */ /* 0x002fd000078e0018 */
[----:B------:R-:W-:Y:S01]  /*c810*/  @!P2 MOV R27, R29 ;  /* 0x0000001d001ba202 */ /* 0x000fe20000000f00 */
        /* <DEDUP_REMOVED lines=19> */
.L_x_83113:
        /* <DEDUP_REMOVED lines=13> */
.L_x_83115:
[----:B------:R-:W-:Y:S05]  /*ca20*/  BSYNC.RECONVERGENT B3 ;  /* 0x0000000000037941 */ /* 0x000fea0003800200 */
.L_x_83114:
        /* <DEDUP_REMOVED lines=42> */
.L_x_83112:
[----:B------:R-:W-:Y:S05]  /*ccd0*/  BSYNC.RECONVERGENT B2 ;  /* 0x0000000000027941 */ /* 0x000fea0003800200 */
.L_x_83111:
        /* <DEDUP_REMOVED lines=9> */
.L_x_83110:
[----:B------:R-:W-:Y:S05]  /*cd70*/  BSYNC.RECONVERGENT B1 ;  /* 0x0000000000017941 */ /* 0x000fea0003800200 */
.L_x_83109:
        /* <DEDUP_REMOVED lines=20> */
.L_x_83120:
        /* <DEDUP_REMOVED lines=13> */
.L_x_83122:
[----:B------:R-:W-:Y:S05]  /*cf90*/  BSYNC.RECONVERGENT B3 ;  /* 0x0000000000037941 */ /* 0x000fea0003800200 */
.L_x_83121:
        /* <DEDUP_REMOVED lines=42> */
.L_x_83119:
[----:B------:R-:W-:Y:S05]  /*d240*/  BSYNC.RECONVERGENT B2 ;  /* 0x0000000000027941 */ /* 0x000fea0003800200 */
.L_x_83118:
        /* <DEDUP_REMOVED lines=9> */
.L_x_83117:
[----:B------:R-:W-:Y:S05]  /*d2e0*/  BSYNC.RECONVERGENT B1 ;  /* 0x0000000000017941 */ /* 0x000fea0003800200 */
.L_x_83116:
        /* <DEDUP_REMOVED lines=20> */
.L_x_83127:
        /* <DEDUP_REMOVED lines=13> */
.L_x_83129:
[----:B------:R-:W-:Y:S05]  /*d500*/  BSYNC.RECONVERGENT B3 ;  /* 0x0000000000037941 */ /* 0x000fea0003800200 */
.L_x_83128:
        /* <DEDUP_REMOVED lines=42> */
.L_x_83126:
[----:B------:R-:W-:Y:S05]  /*d7b0*/  BSYNC.RECONVERGENT B2 ;  /* 0x0000000000027941 */ /* 0x000fea0003800200 */
.L_x_83125:
        /* <DEDUP_REMOVED lines=9> */
.L_x_83124:
[----:B------:R-:W-:Y:S05]  /*d850*/  BSYNC.RECONVERGENT B1 ;  /* 0x0000000000017941 */ /* 0x000fea0003800200 */
.L_x_83123:
        /* <DEDUP_REMOVED lines=19> */
.L_x_83133:
        /* <DEDUP_REMOVED lines=13> */
.L_x_83135:
[----:B------:R-:W-:Y:S05]  /*da60*/  BSYNC.RECONVERGENT B2 ;  /* 0x0000000000027941 */ /* 0x000fea0003800200 */
.L_x_83134:
        /* <DEDUP_REMOVED lines=42> */
.L_x_83132:
[----:B------:R-:W-:Y:S05]  /*dd10*/  BSYNC.RECONVERGENT B1 ;  /* 0x0000000000017941 */ /* 0x000fea0003800200 */
.L_x_83131:
        /* <DEDUP_REMOVED lines=10> */
.L_x_83108:
[----:B------:R-:W-:Y:S01]  /*ddc0*/  BSSY.RECONVERGENT B1, `(.L_x_83136) ;  /* 0x0000056000017945 */ /* 0x000fe20003800200 */
[----:B-12---:R-:W-:Y:S01]  /*ddd0*/  IMAD.MOV.U32 R24, RZ, RZ, R29 ;  /* 0x000000ffff187224 */ /* 0x006fe200078e001d */
        /* <DEDUP_REMOVED lines=19> */
.L_x_83140:
        /* <DEDUP_REMOVED lines=13> */
.L_x_83142:
[----:B------:R-:W-:Y:S05]  /*dfe0*/  BSYNC.RECONVERGENT B3 ;  /* 0x0000000000037941 */ /* 0x000fea0003800200 */
.L_x_83141:
        /* <DEDUP_REMOVED lines=42> */
.L_x_83139:
[----:B------:R-:W-:Y:S05]  /*e290*/  BSYNC.RECONVERGENT B2 ;  /* 0x0000000000027941 */ /* 0x000fea0003800200 */
.L_x_83138:
        /* <DEDUP_REMOVED lines=8> */
.L_x_83137:
[----:B------:R-:W-:Y:S05]  /*e320*/  BSYNC.RECONVERGENT B1 ;  /* 0x0000000000017941 */ /* 0x000fea0003800200 */
.L_x_83136:
        /* <DEDUP_REMOVED lines=17> */
.L_x_83147:
        /* <DEDUP_REMOVED lines=13> */
.L_x_83149:
[----:B------:R-:W-:Y:S05]  /*e510*/  BSYNC.RECONVERGENT B3 ;  /* 0x0000000000037941 */ /* 0x000fea0003800200 */
.L_x_83148:
        /* <DEDUP_REMOVED lines=43> */
.L_x_83146:
[----:B------:R-:W-:Y:S05]  /*e7d0*/  BSYNC.RECONVERGENT B2 ;  /* 0x0000000000027941 */ /* 0x000fea0003800200 */
.L_x_83145:
        /* <DEDUP_REMOVED lines=8> */
.L_x_83144:
[----:B------:R-:W-:Y:S05]  /*e860*/  BSYNC.RECONVERGENT B1 ;  /* 0x0000000000017941 */ /* 0x000fea0003800200 */
.L_x_83143:
        /* <DEDUP_REMOVED lines=17> */
.L_x_83154:
        /* <DEDUP_REMOVED lines=13> */
.L_x_83156:
[----:B------:R-:W-:Y:S05]  /*ea50*/  BSYNC.RECONVERGENT B3 ;  /* 0x0000000000037941 */ /* 0x000fea0003800200 */
.L_x_83155:
        /* <DEDUP_REMOVED lines=43> */
.L_x_83153:
[----:B------:R-:W-:Y:S05]  /*ed10*/  BSYNC.RECONVERGENT B2 ;  /* 0x0000000000027941 */ /* 0x000fea0003800200 */
.L_x_83152:
        /* <DEDUP_REMOVED lines=8> */
.L_x_83151:
[----:B------:R-:W-:Y:S05]  /*eda0*/  BSYNC.RECONVERGENT B1 ;  /* 0x0000000000017941 */ /* 0x000fea0003800200 */
.L_x_83150:
        /* <DEDUP_REMOVED lines=16> */
.L_x_83159:
        /* <DEDUP_REMOVED lines=13> */
.L_x_83161:
[----:B------:R-:W-:Y:S05]  /*ef80*/  BSYNC.RECONVERGENT B2 ;  /* 0x0000000000027941 */ /* 0x000fea0003800200 */
.L_x_83160:
        /* <DEDUP_REMOVED lines=43> */
.L_x_83158:
[----:B------:R-:W-:Y:S05]  /*f240*/  BSYNC.RECONVERGENT B1 ;  /* 0x0000000000017941 */ /* 0x000fea0003800200 */
.L_x_83157:
        /* <DEDUP_REMOVED lines=8> */
.L_x_83130:
[----:B------:R-:W-:Y:S05]  /*f2d0*/  BSYNC.RECONVERGENT B0 ;  /* 0x0000000000007941 */ /* 0x000fea0003800200 */
.L_x_83107:
        /* <DEDUP_REMOVED lines=17> */
.L_x_83163:
[----:B------:R-:W-:Y:S05]  /*f3f0*/  BSYNC.RECONVERGENT B0 ;  /* 0x0000000000007941 */ /* 0x000fea0003800200 */
.L_x_83162:
[----:B------:R-:W-:Y:S04]  /*f400*/  BSSY.RECONVERGENT B0, `(.L_x_83164) ;  /* 0x0000006000007945 */ /* 0x000fe80003800200 */
[----:B------:R-:W-:Y:S05]  /*f410*/  @!P1 BRA `(.L_x_83165) ;  /* 0x0000000000109947 */ /* 0x000fea0003800000 */
[----:B01----:R-:W0:Y:S01]  /*f420*/  LDC.64 R24, c[0x0][0x390] ;  /* 0x0000e400ff187b82 */ /* 0x003e220000000a00 */
[----:B------:R-:W-:-:S05]  /*f430*/  IADD3 R29, PT, PT, R188, 0xa0, RZ ;  /* 0x000000a0bc1d7810 */ /* 0x000fca0007ffe0ff */
[----:B0-----:R-:W-:-:S05]  /*f440*/  IMAD.WIDE.U32 R24, R29, 0x10, R24 ;  /* 0x000000101d187825 */ /* 0x001fca00078e0018 */
[----:B------:R2:W5:Y:S02]  /*f450*/  LDG.E.128 R100, desc[UR8][R24.64] ;  /* 0x0000000818647981 */ /* 0x000564000c1e1d00 */
.L_x_83165:
[----:B------:R-:W-:Y:S05]  /*f460*/  BSYNC.RECONVERGENT B0 ;  /* 0x0000000000007941 */ /* 0x000fea0003800200 */
.L_x_83164:
[----:B------:R-:W-:Y:S04]  /*f470*/  BSSY.RECONVERGENT B0, `(.L_x_83166) ;  /* 0x00002b5000007945 */ /* 0x000fe80003800200 */
[----:B------:R-:W-:Y:S05]  /*f480*/  @!P0 BRA `(.L_x_83167) ;  /* 0x0000001400848947 */ /* 0x000fea0003800000 */
[----:B012---:R-:W0:Y:S01]  /*f490*/  LDC.64 R24, c[0x0][0x3a0] ;  /* 0x0000e800ff187b82 */ /* 0x007e220000000a00 */
[----:B------:R-:W-:Y:S01]  /*f4a0*/  ISETP.GT.AND P2, PT, R199, RZ, PT ;  /* 0x000000ffc700720c */ /* 0x000fe20003f44270 */
[----:B------:R-:W-:Y:S01]  /*f4b0*/  VIADD R29, R189, 0xa0 ;  /* 0x000000a0bd1d7836 */ /* 0x000fe20000000000 */
[----:B------:R-:W-:Y:S11]  /*f4c0*/  BSSY.RECONVERGENT B1, `(.L_x_83168) ;  /* 0x0000058000017945 */ /* 0x000ff60003800200 */
[----:B------:R-:W-:-:S02]  /*f4d0*/  @!P2 IMAD.MOV.U32 R28, RZ, RZ, R27 ;  /* 0x000000ffff1ca224 */ /* 0x000fc400078e001b */
[----:B0-----:R-:W-:-:S05]  /*f4e0*/  IMAD.WIDE.U32 R24, R29, 0x10, R24 ;  /* 0x000000101d187825 */ /* 0x001fca00078e0018 */
        /* <DEDUP_REMOVED lines=19> */
.L_x_83172:
        /* <DEDUP_REMOVED lines=13> */
.L_x_83174:
[----:B------:R-:W-:Y:S05]  /*f6f0*/  BSYNC.RECONVERGENT B3 ;  /* 0x0000000000037941 */ /* 0x000fea0003800200 */
.L_x_83173:
        /* <DEDUP_REMOVED lines=42> */
.L_x_83171:
[----:B------:R-:W-:Y:S05]  /*f9a0*/  BSYNC.RECONVERGENT B2 ;  /* 0x0000000000027941 */ /* 0x000fea0003800200 */
.L_x_83170:
        /* <DEDUP_REMOVED lines=9> */
.L_x_83169:
[----:B------:R-:W-:Y:S05]  /*fa40*/  BSYNC.RECONVERGENT B1 ;  /* 0x0000000000017941 */ /* 0x000fea0003800200 */
.L_x_83168:
        /* <DEDUP_REMOVED lines=20> */
.L_x_83179:
        /* <DEDUP_REMOVED lines=13> */
.L_x_83181:
[----:B------:R-:W-:Y:S05]  /*fc60*/  BSYNC.RECONVERGENT B3 ;  /* 0x0000000000037941 */ /* 0x000fea0003800200 */
.L_x_83180:
        /* <DEDUP_REMOVED lines=42> */
.L_x_83178:
[----:B------:R-:W-:Y:S05]  /*ff10*/  BSYNC.RECONVERGENT B2 ;  /* 0x0000000000027941 */ /* 0x000fea0003800200 */
.L_x_83177:
        /* <DEDUP_REMOVED lines=9> */
.L_x_83176:
[----:B------:R-:W-:Y:S05]  /*ffb0*/  BSYNC.RECONVERGENT B1 ;  /* 0x0000000000017941 */ /* 0x000fea0003800200 */
.L_x_83175:
        /* <DEDUP_REMOVED lines=20> */
.L_x_83186:
        /* <DEDUP_REMOVED lines=13> */
.L_x_83188:
[----:B------:R-:W-:Y:S05]  /*101d0*/  BSYNC.RECONVERGENT B3 ;  /* 0x0000000000037941 */ /* 0x000fea0003800200 */
.L_x_83187:
        /* <DEDUP_REMOVED lines=42> */
.L_x_83185:
[----:B------:R-:W-:Y:S05]  /*10480*/  BSYNC.RECONVERGENT B2 ;  /* 0x0000000000027941 */ /* 0x000fea0003800200 */
.L_x_83184:
        /* <DEDUP_REMOVED lines=9> */
.L_x_83183:
[----:B------:R-:W-:Y:S05]  /*10520*/  BSYNC.RECONVERGENT B1 ;  /* 0x0000000000017941 */ /* 0x000fea0003800200 */
.L_x_83182:
        /* <DEDUP_REMOVED lines=19> */
.L_x_83192:
        /* <DEDUP_REMOVED lines=13> */
.L_x_83194:
[----:B------:R-:W-:Y:S05]  /*10730*/  BSYNC.RECONVERGENT B2 ;  /* 0x0000000000027941 */ /* 0x000fea0003800200 */
.L_x_83193:
        /* <DEDUP_REMOVED lines=43> */
.L_x_83191:
[----:B------:R-:W-:Y:S05]  /*109f0*/  BSYNC.RECONVERGENT B1 ;  /* 0x0000000000017941 */ /* 0x000fea0003800200 */
.L_x_83190:
        /* <DEDUP_REMOVED lines=10> */
.L_x_83167:
        /* <DEDUP_REMOVED lines=21> */
.L_x_83199:
        /* <DEDUP_REMOVED lines=13> */
.L_x_83201:
[----:B------:R-:W-:Y:S05]  /*10cc0*/  BSYNC.RECONVERGENT B3 ;  /* 0x0000000000037941 */ /* 0x000fea0003800200 */
.L_x_83200:
        /* <DEDUP_REMOVED lines=43> */
.L_x_83198:
[----:B------:R-:W-:Y:S05]  /*10f80*/  BSYNC.RECONVERGENT B2 ;  /* 0x0000000000027941 */ /* 0x000fea0003800200 */
.L_x_83197:
        /* <DEDUP_REMOVED lines=8> */
.L_x_83196:
[----:B------:R-:W-:Y:S05]  /*11010*/  BSYNC.RECONVERGENT B1 ;  /* 0x0000000000017941 */ /* 0x000fea0003800200 */
.L_x_83195:
        /* <DEDUP_REMOVED lines=17> */
.L_x_83206:
        /* <DEDUP_REMOVED lines=13> */
.L_x_83208:
[----:B------:R-:W-:Y:S05]  /*11200*/  BSYNC.RECONVERGENT B3 ;  /* 0x0000000000037941 */ /* 0x000fea0003800200 */
.L_x_83207:
        /* <DEDUP_REMOVED lines=43> */
.L_x_83205:
[----:B------:R-:W-:Y:S05]  /*114c0*/  BSYNC.RECONVERGENT B2 ;  /* 0x0000000000027941 */ /* 0x000fea0003800200 */
.L_x_83204:
        /* <DEDUP_REMOVED lines=8> */
.L_x_83203:
[----:B------:R-:W-:Y:S05]  /*11550*/  BSYNC.RECONVERGENT B1 ;  /* 0x0000000000017941 */ /* 0x000fea0003800200 */
.L_x_83202:
        /* <DEDUP_REMOVED lines=17> */
.L_x_83213:
        /* <DEDUP_REMOVED lines=13> */
.L_x_83215:
[----:B------:R-:W-:Y:S05]  /*11740*/  BSYNC.RECONVERGENT B3 ;  /* 0x0000000000037941 */ /* 0x000fea0003800200 */
.L_x_83214:
        /* <DEDUP_REMOVED lines=43> */
.L_x_83212:
[----:B------:R-:W-:Y:S05]  /*11a00*/  BSYNC.RECONVERGENT B2 ;  /* 0x0000000000027941 */ /* 0x000fea0003800200 */
.L_x_83211:
        /* <DEDUP_REMOVED lines=8> */
.L_x_83210:
[----:B------:R-:W-:Y:S05]  /*11a90*/  BSYNC.RECONVERGENT B1 ;  /* 0x0000000000017941 */ /* 0x000fea0003800200 */
.L_x_83209:
        /* <DEDUP_REMOVED lines=16> */
.L_x_83218:
        /* <DEDUP_REMOVED lines=13> */
.L_x_83220:
[----:B------:R-:W-:Y:S05]  /*11c70*/  BSYNC.RECONVERGENT B2 ;  /* 0x0000000000027941 */ /* 0x000fea0003800200 */
.L_x_83219:
        /* <DEDUP_REMOVED lines=43> */
.L_x_83217:
[----:B------:R-:W-:Y:S05]  /*11f30*/  BSYNC.RECONVERGENT B1 ;  /* 0x0000000000017941 */ /* 0x000fea0003800200 */
.L_x_83216:
[----:B------:R-:W-:Y:S01]  /*11f40*/  I2FP.F32.U32 R24, R27 ;  /* 0x0000001b00187245 */ /* 0x000fe20000201000 */
[----:B------:R-:W-:Y:S02]  /*11f50*/  HFMA2 R27, -RZ, RZ, 0.1171875, 0 ;  /* 0x2f800000ff1b7431 */ /* 0x000fe400000001ff */
[----:B-----5:R-:W-:-:S04]  /*11f60*/  FMUL.FTZ R26, R103, UR13 ;  /* 0x0000000d671a7c20 */ /* 0x020fc80008410000 */
[----:B------:R-:W-:Y:S01]  /*11f70*/  FMUL.FTZ R26, R26, UR12 ;  /* 0x0000000c1a1a7c20 */ /* 0x000fe20008410000 */
[----:B------:R-:W-:-:S05]  /*11f80*/  FFMA.FTZ R24, R24, R27, 1.1641532182693481445e-10 ;  /* 0x2f00000018187423 */ /* 0x000fca000001001b */
[----:B------:R-:W-:-:S04]  /*11f90*/  FSETP.GTU.FTZ.AND P2, PT, R24, UR10, PT ;  /* 0x0000000a18007c0b */ /* 0x000fc8000bf5c000 */
[----:B------:R-:W-:Y:S02]  /*11fa0*/  SEL R198, RZ, 0x1, P2 ;  /* 0x00000001ffc67807 */ /* 0x000fe40001000000 */
[----:B------:R-:W-:-:S07]  /*11fb0*/  FSEL R79, R26, RZ, !P2 ;  /* 0x000000ff1a4f7208 */ /* 0x000fce0005000000 */
.L_x_83189:
[----:B------:R-:W-:Y:S05]  /*11fc0*/  BSYNC.RECONVERGENT B0 ;  /* 0x0000000000007941 */ /* 0x000fea0003800200 */
.L_x_83166:
        /* <DEDUP_REMOVED lines=17> */
.L_x_83222:
[----:B------:R-:W-:Y:S05]  /*120e0*/  BSYNC.RECONVERGENT B0 ;  /* 0x0000000000007941 */ /* 0x000fea0003800200 */
.L_x_83221:
[----:B------:R-:W-:Y:S04]  /*120f0*/  BSSY.RECONVERGENT B0, `(.L_x_83223) ;  /* 0x0000006000007945 */ /* 0x000fe80003800200 */
[----:B------:R-:W-:Y:S05]  /*12100*/  @!P1 BRA `(.L_x_83224) ;  /* 0x0000000000109947 */ /* 0x000fea0003800000 */
[----:B01----:R-:W0:Y:S01]  /*12110*/  LDC.64 R26, c[0x0][0x390] ;  /* 0x0000e400ff1a7b82 */ /* 0x003e220000000a00 */
[----:B------:R-:W-:-:S04]  /*12120*/  VIADD R29, R188, 0xc0 ;  /* 0x000000c0bc1d7836 */ /* 0x000fc80000000000 */
[----:B0-----:R-:W-:-:S05]  /*12130*/  IMAD.WIDE.U32 R26, R29, 0x10, R26 ;  /* 0x000000101d1a7825 */ /* 0x001fca00078e001a */
[----:B------:R2:W5:Y:S02]  /*12140*/  LDG.E.128 R100, desc[UR8][R26.64] ;  /* 0x000000081a647981 */ /* 0x000564000c1e1d00 */
.L_x_83224:
[----:B------:R-:W-:Y:S05]  /*12150*/  BSYNC.RECONVERGENT B0 ;  /* 0x0000000000007941 */ /* 0x000fea0003800200 */
.L_x_83223:
        /* <DEDUP_REMOVED lines=27> */
.L_x_83231:
        /* <DEDUP_REMOVED lines=13> */
.L_x_83233:
[----:B------:R-:W-:Y:S05]  /*123e0*/  BSYNC.RECONVERGENT B3 ;  /* 0x0000000000037941 */ /* 0x000fea0003800200 */
.L_x_83232:
        /* <DEDUP_REMOVED lines=43> */
.L_x_83230:
[----:B------:R-:W-:Y:S05]  /*126a0*/  BSYNC.RECONVERGENT B2 ;  /* 0x0000000000027941 */ /* 0x000fea0003800200 */
.L_x_83229:
[----:B------:R-:W-:Y:S01]  /*126b0*/  I2FP.F32.U32 R25, R26 ;  /* 0x0000001a00197245 */ /* 0x000fe20000201000 */
[----:B------:R-:W-:-:S04]  /*126c0*/  IMAD.MOV.U32 R26, RZ, RZ, 0x2f800000 ;  /* 0x2f800000ff1a7424 */ /* 0x000fc800078e00ff */
[----:B------:R-:W-:Y:S01]  /*126d0*/  FFMA.FTZ R25, R25, R26, 1.1641532182693481445e-10 ;  /* 0x2f00000019197423 */ /* 0x000fe2000001001a */
[----:B-----5:R-:W-:-:S04]  /*126e0*/  FMUL.FTZ R26, R100, UR13 ;  /* 0x0000000d641a7c20 */ /* 0x020fc80008410000 */
[----:B------:R-:W-:Y:S01]  /*126f0*/  FMUL.FTZ R26, R26, UR12 ;  /* 0x0000000c1a1a7c20 */ /* 0x000fe20008410000 */
[----:B------:R-:W-:-:S04]  /*12700*/  FSETP.GTU.FTZ.AND P3, PT, R25, UR10, PT ;  /* 0x0000000a19007c0b */ /* 0x000fc8000bf7c000 */
[----:B------:R-:W-:Y:S02]  /*12710*/  FSEL R25, R26, RZ, !P3 ;  /* 0x000000ff1a197208 */ /* 0x000fe40005800000 */
[----:B------:R-:W-:-:S03]  /*12720*/  SEL R195, RZ, 0x1, P3 ;  /* 0x00000001ffc37807 */ /* 0x000fc60001800000 */
[----:B------:R-:W-:-:S07]  /*12730*/  FADD.FTZ R72, R72, R25 ;  /* 0x0000001948487221 */ /* 0x000fce0000010000 */
.L_x_83228:
[----:B------:R-:W-:Y:S05]  /*12740*/  BSYNC.RECONVERGENT B1 ;  /* 0x0000000000017941 */ /* 0x000fea0003800200 */
.L_x_83227:
        /* <DEDUP_REMOVED lines=20> */
.L_x_83238:
        /* <DEDUP_REMOVED lines=13> */
.L_x_83240:
[----:B------:R-:W-:Y:S05]  /*12960*/  BSYNC.RECONVERGENT B3 ;  /* 0x0000000000037941 */ /* 0x000fea0003800200 */
.L_x_83239:
        /* <DEDUP_REMOVED lines=42> */
.L_x_83237:
[----:B------:R-:W-:Y:S05]  /*12c10*/  BSYNC.RECONVERGENT B2 ;  /* 0x0000000000027941 */ /* 0x000fea0003800200 */
.L_x_83236:
        /* <DEDUP_REMOVED lines=9> */
.L_x_83235:
[----:B------:R-:W-:Y:S05]  /*12cb0*/  BSYNC.RECONVERGENT B1 ;  /* 0x0000000000017941 */ /* 0x000fea0003800200 */
.L_x_83234:
        /* <DEDUP_REMOVED lines=20> */
.L_x_83245:
        /* <DEDUP_REMOVED lines=13> */
.L_x_83247:
[----:B------:R-:W-:Y:S05]  /*12ed0*/  BSYNC.RECONVERGENT B3 ;  /* 0x0000000000037941 */ /* 0x000fea0003800200 */
.L_x_83246:
        /* <DEDUP_REMOVED lines=43> */
.L_x_83244:
[----:B------:R-:W-:Y:S05]  /*13190*/  BSYNC.RECONVERGENT B2 ;  /* 0x0000000000027941 */ /* 0x000fea0003800200 */
.L_x_83243:
        /* <DEDUP_REMOVED lines=9> */
.L_x_83242:
[----:B------:R-:W-:Y:S05]  /*13230*/  BSYNC.RECONVERGENT B1 ;  /* 0x0000000000017941 */ /* 0x000fea0003800200 */
.L_x_83241:
        /* <DEDUP_REMOVED lines=19> */
.L_x_83251:
        /* <DEDUP_REMOVED lines=13> */
.L_x_83253:
[----:B------:R-:W-:Y:S05]  /*13440*/  BSYNC.RECONVERGENT B2 ;  /* 0x0000000000027941 */ /* 0x000fea0003800200 */
.L_x_83252:
        /* <DEDUP_REMOVED lines=43> */
.L_x_83250:
[----:B------:R-:W-:Y:S05]  /*13700*/  BSYNC.RECONVERGENT B1 ;  /* 0x0000000000017941 */ /* 0x000fea0003800200 */
.L_x_83249:
[----:B------:R-:W-:Y:S01]  /*13710*/  I2FP.F32.U32 R25, R26 ;  /* 0x0000001a00197245 */ /* 0x000fe20000201000 */
[----:B------:R-:W-:-:S05]  /*13720*/  HFMA2 R26, -RZ, RZ, 0.1171875, 0 ;  /* 0x2f800000ff1a7431 */ /* 0x000fca00000001ff */
[----:B------:R-:W-:Y:S01]  /*13730*/  FFMA.FTZ R25, R25, R26, 1.1641532182693481445e-10 ;  /* 0x2f00000019197423 */ /* 0x000fe2000001001a */
[----:B-----5:R-:W-:-:S04]  /*13740*/  FMUL.FTZ R26, R103, UR13 ;  /* 0x0000000d671a7c20 */ /* 0x020fc80008410000 */
[----:B------:R-:W-:Y:S01]  /*13750*/  FMUL.FTZ R26, R26, UR12 ;  /* 0x0000000c1a1a7c20 */ /* 0x000fe20008410000 */
[----:B------:R-:W-:-:S04]  /*13760*/  FSETP.GTU.FTZ.AND P2, PT, R25, UR10, PT ;  /* 0x0000000a19007c0b */ /* 0x000fc8000bf5c000 */
[----:B------:R-:W-:Y:S02]  /*13770*/  FSEL R26, R26, RZ, !P2 ;  /* 0x000000ff1a1a7208 */ /* 0x000fe40005000000 */
[----:B------:R-:W-:-:S03]  /*13780*/  SEL R198, RZ, 0x1, P2 ;  /* 0x00000001ffc67807 */ /* 0x000fc60001000000 */
[----:B------:R-:W-:Y:S01]  /*13790*/  FADD.FTZ R75, R75, R26 ;  /* 0x0000001a4b4b7221 */ /* 0x000fe20000010000 */
[----:B------:R-:W-:Y:S06]  /*137a0*/  BRA `(.L_x_83248) ;  /* 0x0000001400487947 */ /* 0x000fec0003800000 */
.L_x_83226:
        /* <DEDUP_REMOVED lines=21> */
.L_x_83258:
        /* <DEDUP_REMOVED lines=13> */
.L_x_83260:
[----:B------:R-:W-:Y:S05]  /*139d0*/  BSYNC.RECONVERGENT B3 ;  /* 0x0000000000037941 */ /* 0x000fea0003800200 */
.L_x_83259:
        /* <DEDUP_REMOVED lines=43> */
.L_x_83257:
[----:B------:R-:W-:Y:S05]  /*13c90*/  BSYNC.RECONVERGENT B2 ;  /* 0x0000000000027941 */ /* 0x000fea0003800200 */
.L_x_83256:
        /* <DEDUP_REMOVED lines=8> */
.L_x_83255:
[----:B------:R-:W-:Y:S05]  /*13d20*/  BSYNC.RECONVERGENT B1 ;  /* 0x0000000000017941 */ /* 0x000fea0003800200 */
.L_x_83254:
        /* <DEDUP_REMOVED lines=17> */
.L_x_83265:
        /* <DEDUP_REMOVED lines=13> */
.L_x_83267:
[----:B------:R-:W-:Y:S05]  /*13f10*/  BSYNC.RECONVERGENT B3 ;  /* 0x0000000000037941 */ /* 0x000fea0003800200 */
.L_x_83266:
        /* <DEDUP_REMOVED lines=43> */
.L_x_83264:
[----:B------:R-:W-:Y:S05]  /*141d0*/  BSYNC.RECONVERGENT B2 ;  /* 0x0000000000027941 */ /* 0x000fea0003800200 */
.L_x_83263:
        /* <DEDUP_REMOVED lines=8> */
.L_x_83262:
[----:B------:R-:W-:Y:S05]  /*14260*/  BSYNC.RECONVERGENT B1 ;  /* 0x0000000000017941 */ /* 0x000fea0003800200 */
.L_x_83261:
        /* <DEDUP_REMOVED lines=17> */
.L_x_83272:
        /* <DEDUP_REMOVED lines=13> */
.L_x_83274:
[----:B------:R-:W-:Y:S05]  /*14450*/  BSYNC.RECONVERGENT B3 ;  /* 0x0000000000037941 */ /* 0x000fea0003800200 */
.L_x_83273:
        /* <DEDUP_REMOVED lines=43> */
.L_x_83271:
[----:B------:R-:W-:Y:S05]  /*14710*/  BSYNC.RECONVERGENT B2 ;  /* 0x0000000000027941 */ /* 0x000fea0003800200 */
.L_x_83270:
        /* <DEDUP_REMOVED lines=8> */
.L_x_83269:
[----:B------:R-:W-:Y:S05]  /*147a0*/  BSYNC.RECONVERGENT B1 ;  /* 0x0000000000017941 */ /* 0x000fea0003800200 */
.L_x_83268:
        /* <DEDUP_REMOVED lines=16> */
.L_x_83277:
        /* <DEDUP_REMOVED lines=13> */
.L_x_83279:
[----:B------:R-:W-:Y:S05]  /*14980*/  BSYNC.RECONVERGENT B2 ;  /* 0x0000000000027941 */ /* 0x000fea0003800200 */
.L_x_83278:
        /* <DEDUP_REMOVED lines=43> */
.L_x_83276:
[----:B------:R-:W-:Y:S05]  /*14c40*/  BSYNC.RECONVERGENT B1 ;  /* 0x0000000000017941 */ /* 0x000fea0003800200 */
.L_x_83275:
        /* <DEDUP_REMOVED lines=8> */
.L_x_83248:
[----:B------:R-:W-:Y:S05]  /*14cd0*/  BSYNC.RECONVERGENT B0 ;  /* 0x0000000000007941 */ /* 0x000fea0003800200 */
.L_x_83225:
[----:B------:R-:W-:Y:S01]  /*14ce0*/  VIADD R26, R189, 0xc0 ;  /* 0x000000c0bd1a7836 */ /* 0x000fe20000000000 */
[----:B------:R-:W-:Y:S03]  /*14cf0*/  BSSY.RECONVERGENT B0, `(.L_x_83280) ;  /* 0x0000010000007945 */ /* 0x000fe60003800200 */
[----:B------:R-:W-:-:S05]  /*14d00*/  IMAD.WIDE.U32 R26, R26, 0x10, R226 ;  /* 0x000000101a1a7825 */ /* 0x000fca00078e00e2 */
[----:B-----5:R0:W-:Y:S01]  /*14d10*/  STG.E.128 desc[UR8][R26.64], R72 ;  /* 0x000000481a007986 */ /* 0x0201e2000c101d08 */
[----:B------:R-:W-:Y:S05]  /*14d20*/  @!P1 BRA `(.L_x_83281) ;  /* 0x0000000000309947 */ /* 0x000fea0003800000 */
[----:B0-----:R-:W0:Y:S01]  /*14d30*/  LDC.64 R26, c[0x0][0x3b0] ;  /* 0x0000ec00ff1a7b82 */ /* 0x001e220000000a00 */
[----:B------:R-:W-:-:S04]  /*14d40*/  VIADD R25, R188, 0xc0 ;  /* 0x000000c0bc197836 */ /* 0x000fc80000000000 */
[----:B0-----:R-:W-:Y:S01]  /*14d50*/  IMAD.WIDE.U32 R26, R25, 0x4, R26 ;  /* 0x00000004191a7825 */ /* 0x001fe200078e001a */
[----:B------:R-:W-:-:S04]  /*14d60*/  SHF.L.U32 R25, R197, 0x10, RZ ;  /* 0x00000010c5197819 */ /* 0x000fc800000006ff */
[----:B------:R-:W-:Y:S02]  /*14d70*/  LOP3.LUT R28, R25, 0xff0000, RZ, 0xc0, !PT ;  /* 0x00ff0000191c7812 */ /* 0x000fe400078ec0ff */
[----:B------:R-:W-:-:S05]  /*14d80*/  LOP3.LUT R25, R198, 0xffff, RZ, 0xc0, !PT ;  /* 0x0000ffffc6197812 */ /* 0x000fca00078ec0ff */
[----:B------:R-:W-:Y:S01]  /*14d90*/  IMAD R25, R25, 0x1000000, R28 ;  /* 0x0100000019197824 */ /* 0x000fe200078e021c */
[----:B------:R-:W-:-:S05]  /*14da0*/  LOP3.LUT R28, R196, 0xff, RZ, 0xc0, !PT ;  /* 0x000000ffc41c7812 */ /* 0x000fca00078ec0ff */
[----:B------:R-:W-:Y:S01]  /*14db0*/  IMAD R25, R28, 0x100, R25 ;  /* 0x000001001c197824 */ /* 0x000fe200078e0219 */
[----:B------:R-:W-:-:S04]  /*14dc0*/  LOP3.LUT R28, R195, 0xff, RZ, 0xc0, !PT ;  /* 0x000000ffc31c7812 */ /* 0x000fc800078ec0ff */
[----:B------:R-:W-:-:S05]  /*14dd0*/  IADD3 R25, PT, PT, R25, R28, RZ ;  /* 0x0000001c19197210 */ /* 0x000fca0007ffe0ff */
[----:B------:R1:W-:Y:S02]  /*14de0*/  STG.E desc[UR8][R26.64], R25 ;  /* 0x000000191a007986 */ /* 0x0003e4000c101908 */
.L_x_83281:
[----:B------:R-:W-:Y:S05]  /*14df0*/  BSYNC.RECONVERGENT B0 ;  /* 0x0000000000007941 */ /* 0x000fea0003800200 */
.L_x_83280:
[----:B------:R-:W-:Y:S04]  /*14e00*/  BSSY.RECONVERGENT B0, `(.L_x_83282) ;  /* 0x0000006000007945 */ /* 0x000fe80003800200 */
[----:B------:R-:W-:Y:S05]  /*14e10*/  @!P1 BRA `(.L_x_83283) ;  /* 0x0000000000109947 */ /* 0x000fea0003800000 */
[----:B01----:R-:W0:Y:S01]  /*14e20*/  LDC.64 R26, c[0x0][0x390] ;  /* 0x0000e400ff1a7b82 */ /* 0x003e220000000a00 */
[----:B------:R-:W-:-:S04]  /*14e30*/  VIADD R25, R188, 0xe0 ;  /* 0x000000e0bc197836 */ /* 0x000fc80000000000 */
[----:B0-----:R-:W-:-:S05]  /*14e40*/  IMAD.WIDE.U32 R26, R25, 0x10, R26 ;  /* 0x00000010191a7825 */ /* 0x001fca00078e001a */
[----:B------:R2:W5:Y:S02]  /*14e50*/  LDG.E.128 R100, desc[UR8][R26.64] ;  /* 0x000000081a647981 */ /* 0x000564000c1e1d00 */
.L_x_83283:
[----:B------:R-:W-:Y:S05]  /*14e60*/  BSYNC.RECONVERGENT B0 ;  /* 0x0000000000007941 */ /* 0x000fea0003800200 */
.L_x_83282:
        /* <DEDUP_REMOVED lines=27> */
.L_x_83290:
        /* <DEDUP_REMOVED lines=13> */
.L_x_83292:
[----:B------:R-:W-:Y:S05]  /*150f0*/  BSYNC.RECONVERGENT B3 ;  /* 0x0000000000037941 */ /* 0x000fea0003800200 */
.L_x_83291:
        /* <DEDUP_REMOVED lines=43> */
.L_x_83289:
[----:B------:R-:W-:Y:S05]  /*153b0*/  BSYNC.RECONVERGENT B2 ;  /* 0x0000000000027941 */ /* 0x000fea0003800200 */
.L_x_83288:
[----:B------:R-:W-:Y:S01]  /*153c0*/  I2FP.F32.U32 R24, R26 ;  /* 0x0000001a00187245 */ /* 0x000fe20000201000 */
[----:B------:R-:W-:-:S04]  /*153d0*/  IMAD.MOV.U32 R27, RZ, RZ, 0x2f800000 ;  /* 0x2f800000ff1b7424 */ /* 0x000fc800078e00ff */
[----:B------:R-:W-:-:S05]  /*153e0*/  FFMA.FTZ R24, R24, R27, 1.1641532182693481445e-10 ;  /* 0x2f00000018187423 */ /* 0x000fca000001001b */
[----:B------:R-:W-:Y:S01]  /*153f0*/  FSETP.GTU.FTZ.AND P3, PT, R24, UR10, PT ;  /* 0x0000000a18007c0b */ /* 0x000fe2000bf7c000 */
[----:B-----5:R-:W-:-:S03]  /*15400*/  FMUL.FTZ R24, R100, UR13 ;  /* 0x0000000d64187c20 */ /* 0x020fc60008410000 */
[----:B------:R-:W-:Y:S01]  /*15410*/  SEL R195, RZ, 0x1, P3 ;  /* 0x00000001ffc37807 */ /* 0x000fe20001800000 */
[----:B------:R-:W-:-:S05]  /*15420*/  FMUL.FTZ R24, R24, UR12 ;  /* 0x0000000c18187c20 */ /* 0x000fca0008410000 */
[----:B------:R-:W-:-:S05]  /*15430*/  FSEL R27, R24, RZ, !P3 ;  /* 0x000000ff181b7208 */ /* 0x000fca0005800000 */
[----:B------:R-:W-:-:S07]  /*15440*/  FADD.FTZ R68, R68, R27 ;  /* 0x0000001b44447221 */ /* 0x000fce0000010000 */
.L_x_83287:
[----:B------:R-:W-:Y:S05]  /*15450*/  BSYNC.RECONVERGENT B1 ;  /* 0x0000000000017941 */ /* 0x000fea0003800200 */
.L_x_83286:
        /* <DEDUP_REMOVED lines=20> */
.L_x_83297:
        /* <DEDUP_REMOVED lines=13> */
.L_x_83299:
[----:B------:R-:W-:Y:S05]  /*15670*/  BSYNC.RECONVERGENT B3 ;  /* 0x0000000000037941 */ /* 0x000fea0003800200 */
.L_x_83298:
        /* <DEDUP_REMOVED lines=42> */
.L_x_83296:
[----:B------:R-:W-:Y:S05]  /*15920*/  BSYNC.RECONVERGENT B2 ;  /* 0x0000000000027941 */ /* 0x000fea0003800200 */
.L_x_83295:
        /* <DEDUP_REMOVED lines=9> */
.L_x_83294:
[----:B------:R-:W-:Y:S05]  /*159c0*/  BSYNC.RECONVERGENT B1 ;  /* 0x0000000000017941 */ /* 0x000fea0003800200 */
.L_x_83293:
        /* <DEDUP_REMOVED lines=20> */
.L_x_83304:
        /* <DEDUP_REMOVED lines=13> */
.L_x_83306:
[----:B------:R-:W-:Y:S05]  /*15be0*/  BSYNC.RECONVERGENT B3 ;  /* 0x0000000000037941 */ /* 0x000fea0003800200 */
.L_x_83305:
        /* <DEDUP_REMOVED lines=43> */
.L_x_83303:
[----:B------:R-:W-:Y:S05]  /*15ea0*/  BSYNC.RECONVERGENT B2 ;  /* 0x0000000000027941 */ /* 0x000fea0003800200 */
.L_x_83302:
        /* <DEDUP_REMOVED lines=9> */
.L_x_83301:
[----:B------:R-:W-:Y:S05]  /*15f40*/  BSYNC.RECONVERGENT B1 ;  /* 0x0000000000017941 */ /* 0x000fea0003800200 */
.L_x_83300:
        /* <DEDUP_REMOVED lines=19> */
.L_x_83310:
        /* <DEDUP_REMOVED lines=13> */
.L_x_83312:
[----:B------:R-:W-:Y:S05]  /*16150*/  BSYNC.RECONVERGENT B2 ;  /* 0x0000000000027941 */ /* 0x000fea0003800200 */
.L_x_83311:
        /* <DEDUP_REMOVED lines=43> */
.L_x_83309:
[----:B------:R-:W-:Y:S05]  /*16410*/  BSYNC.RECONVERGENT B1 ;  /* 0x0000000000017941 */ /* 0x000fea0003800200 */
.L_x_83308:
        /* <DEDUP_REMOVED lines=8> */
[----:B------:R-:W-:Y:S01]  /*164a0*/  FADD.FTZ R71, R71, R24 ;  /* 0x0000001847477221 */ /* 0x000fe20000010000 */
[----:B------:R-:W-:Y:S06]  /*164b0*/  BRA `(.L_x_83307) ;  /* 0x0000001400487947 */ /* 0x000fec0003800000 */
.L_x_83285:
        /* <DEDUP_REMOVED lines=21> */
.L_x_83317:
        /* <DEDUP_REMOVED lines=13> */
.L_x_83319:
[----:B------:R-:W-:Y:S05]  /*166e0*/  BSYNC.RECONVERGENT B3 ;  /* 0x0000000000037941 */ /* 0x000fea0003800200 */
.L_x_83318:
        /* <DEDUP_REMOVED lines=43> */
.L_x_83316:
[----:B------:R-:W-:Y:S05]  /*169a0*/  BSYNC.RECONVERGENT B2 ;  /* 0x0000000000027941 */ /* 0x000fea0003800200 */
.L_x_83315:
        /* <DEDUP_REMOVED lines=8> */
.L_x_83314:
[----:B------:R-:W-:Y:S05]  /*16a30*/  BSYNC.RECONVERGENT B1 ;  /* 0x0000000000017941 */ /* 0x000fea0003800200 */
.L_x_83313:
        /* <DEDUP_REMOVED lines=17> */
.L_x_83324:
        /* <DEDUP_REMOVED lines=13> */
.L_x_83326:
[----:B------:R-:W-:Y:S05]  /*16c20*/  BSYNC.RECONVERGENT B3 ;  /* 0x0000000000037941 */ /* 0x000fea0003800200 */
.L_x_83325:
        /* <DEDUP_REMOVED lines=40> */
[----:B------:R-:W-:Y:S02]  /*16eb0*/  LOP3.LUT R23, R14, R28, R27, 0x96, !PT ;  /* 0x0000001c0e177212 */ /* 0x000fe400078e961b */
[----:B------:R-:W-:Y:S01]  /*16ec0*/  MOV R27, R25 ;  /* 0x00000019001b7202 */ /* 0x000fe20000000f00 */
[----:B------:R-:W-:-:S07]  /*16ed0*/  IMAD.MOV.U32 R25, RZ, RZ, R26 ;  /* 0x000000ffff197224 */ /* 0x000fce00078e001a */
.L_x_83323:
[----:B------:R-:W-:Y:S05]  /*16ee0*/  BSYNC.RECONVERGENT B2 ;  /* 0x0000000000027941 */ /* 0x000fea0003800200 */
.L_x_83322:
        /* <DEDUP_REMOVED lines=8> */
.L_x_83321:
[----:B------:R-:W-:Y:S05]  /*16f70*/  BSYNC.RECONVERGENT B1 ;  /* 0x0000000000017941 */ /* 0x000fea0003800200 */
.L_x_83320:
        /* <DEDUP_REMOVED lines=17> */
.L_x_83331:
        /* <DEDUP_REMOVED lines=13> */
.L_x_83333:
[----:B------:R-:W-:Y:S05]  /*17160*/  BSYNC.RECONVERGENT B3 ;  /* 0x0000000000037941 */ /* 0x000fea0003800200 */
.L_x_83332:
        /* <DEDUP_REMOVED lines=43> */
.L_x_83330:
[----:B------:R-:W-:Y:S05]  /*17420*/  BSYNC.RECONVERGENT B2 ;  /* 0x0000000000027941 */ /* 0x000fea0003800200 */
.L_x_83329:
[----:B------:R-:W-:Y:S01]  /*17430*/  I2FP.F32.U32 R24, R27 ;  /* 0x0000001b00187245 */ /* 0x000fe20000201000 */
[----:B------:R-:W-:-:S04]  /*17440*/  IMAD.MOV.U32 R27, RZ, RZ, 0x2f800000 ;  /* 0x2f800000ff1b7424 */ /* 0x000fc800078e00ff */
[----:B------:R-:W-:-:S05]  /*17450*/  FFMA.FTZ R24, R24, R27, 1.1641532182693481445e-10 ;  /* 0x2f00000018187423 */ /* 0x000fca000001001b */
[----:B------:R-:W-:Y:S01]  /*17460*/  FSETP.GTU.FTZ.AND P2, PT, R24, UR10, PT ;  /* 0x0000000a18007c0b */ /* 0x000fe2000bf5c000 */
[----:B-----5:R-:W-:-:S03]  /*17470*/  FMUL.FTZ R24, R102, UR13 ;  /* 0x0000000d66187c20 */ /* 0x020fc60008410000 */
[----:B------:R-:W-:Y:S01]  /*17480*/  SEL R197, RZ, 0x1, P2 ;  /* 0x00000001ffc57807 */ /* 0x000fe20001000000 */
[----:B------:R-:W-:-:S05]  /*17490*/  FMUL.FTZ R24, R24, UR12 ;  /* 0x0000000c18187c20 */ /* 0x000fca0008410000 */
[----:B------:R-:W-:-:S07]  /*174a0*/  FSEL R70, R24, RZ, !P2 ;  /* 0x000000ff18467208 */ /* 0x000fce0005000000 */
.L_x_83328:
[----:B------:R-:W-:Y:S05]  /*174b0*/  BSYNC.RECONVERGENT B1 ;  /* 0x0000000000017941 */ /* 0x000fea0003800200 */
.L_x_83327:
        /* <DEDUP_REMOVED lines=16> */
.L_x_83336:
        /* <DEDUP_REMOVED lines=13> */
.L_x_83338:
[----:B------:R-:W-:Y:S05]  /*17690*/  BSYNC.RECONVERGENT B2 ;  /* 0x0000000000027941 */ /* 0x000fea0003800200 */
.L_x_83337:
        /* <DEDUP_REMOVED lines=43> */
.L_x_83335:
[----:B------:R-:W-:Y:S05]  /*17950*/  BSYNC.RECONVERGENT B1 ;  /* 0x0000000000017941 */ /* 0x000fea0003800200 */
.L_x_83334:
        /* <DEDUP_REMOVED lines=8> */
.L_x_83307:
[----:B------:R-:W-:Y:S05]  /*179e0*/  BSYNC.RECONVERGENT B0 ;  /* 0x0000000000007941 */ /* 0x000fea0003800200 */
.L_x_83284:
[----:B------:R-:W-:Y:S01]  /*179f0*/  IADD3 R26, PT, PT, R189, 0xe0, RZ ;  /* 0x000000e0bd1a7810 */ /* 0x000fe20007ffe0ff */
[----:B------:R-:W-:Y:S04]  /*17a00*/  BSSY.RECONVERGENT B0, `(.L_x_83339) ;  /* 0x0000010000007945 */ /* 0x000fe80003800200 */
[----:B------:R-:W-:-:S05]  /*17a10*/  IMAD.WIDE.U32 R26, R26, 0x10, R226 ;  /* 0x000000101a1a7825 */ /* 0x000fca00078e00e2 */
[----:B-----5:R0:W-:Y:S01]  /*17a20*/  STG.E.128 desc[UR8][R26.64], R68 ;  /* 0x000000441a007986 */ /* 0x0201e2000c101d08 */
[----:B------:R-:W-:Y:S05]  /*17a30*/  @!P1 BRA `(.L_x_83340) ;  /* 0x0000000000309947 */ /* 0x000fea0003800000 */
[----:B0-----:R-:W0:Y:S01]  /*17a40*/  LDC.64 R26, c[0x0][0x3b0] ;  /* 0x0000ec00ff1a7b82 */ /* 0x001e220000000a00 */
[----:B------:R-:W-:Y:S01]  /*17a50*/  VIADD R31, R188, 0xe0 ;  /* 0x000000e0bc1f7836 */ /* 0x000fe20000000000 */
[----:B------:R-:W-:-:S03]  /*17a60*/  SHF.L.U32 R24, R197, 0x10, RZ ;  /* 0x00000010c5187819 */ /* 0x000fc600000006ff */
[----:B0-----:R-:W-:Y:S01]  /*17a70*/  IMAD.WIDE.U32 R26, R31, 0x4, R26 ;  /* 0x000000041f1a7825 */ /* 0x001fe200078e001a */
[----:B------:R-:W-:Y:S02]  /*17a80*/  LOP3.LUT R31, R24, 0xff0000, RZ, 0xc0, !PT ;  /* 0x00ff0000181f7812 */ /* 0x000fe400078ec0ff */
[----:B------:R-:W-:-:S05]  /*17a90*/  LOP3.LUT R24, R198, 0xffff, RZ, 0xc0, !PT ;  /* 0x0000ffffc6187812 */ /* 0x000fca00078ec0ff */
[----:B------:R-:W-:Y:S01]  /*17aa0*/  IMAD R24, R24, 0x1000000, R31 ;  /* 0x0100000018187824 */ /* 0x000fe200078e021f */
[----:B------:R-:W-:-:S04]  /*17ab0*/  LOP3.LUT R31, R196, 0xff, RZ, 0xc0, !PT ;  /* 0x000000ffc41f7812 */ /* 0x000fc800078ec0ff */
[----:B------:R-:W-:Y:S02]  /*17ac0*/  LEA R24, R31, R24, 0x8 ;  /* 0x000000181f187211 */ /* 0x000fe400078e40ff */
[----:B------:R-:W-:-:S05]  /*17ad0*/  LOP3.LUT R31, R195, 0xff, RZ, 0xc0, !PT ;  /* 0x000000ffc31f7812 */ /* 0x000fca00078ec0ff */
[----:B------:R-:W-:-:S05]  /*17ae0*/  IMAD.IADD R31, R24, 0x1, R31 ;  /* 0x00000001181f7824 */ /* 0x000fca00078e021f */
[----:B------:R1:W-:Y:S02]  /*17af0*/  STG.E desc[UR8][R26.64], R31 ;  /* 0x0000001f1a007986 */ /* 0x0003e4000c101908 */
.L_x_83340:
[----:B------:R-:W-:Y:S05]  /*17b00*/  BSYNC.RECONVERGENT B0 ;  /* 0x0000000000007941 */ /* 0x000fea0003800200 */
.L_x_83339:
[----:B------:R-:W-:Y:S04]  /*17b10*/  BSSY.RECONVERGENT B0, `(.L_x_83341) ;  /* 0x0000006000007945 */ /* 0x000fe80003800200 */
[----:B------:R-:W-:Y:S05]  /*17b20*/  @!P1 BRA `(.L_x_83342) ;  /* 0x0000000000109947 */ /* 0x000fea0003800000 */
[----:B01----:R-:W0:Y:S01]  /*17b30*/  LDC.64 R26, c[0x0][0x390] ;  /* 0x0000e400ff1a7b82 */ /* 0x003e220000000a00 */
[----:B------:R-:W-:-:S05]  /*17b40*/  IADD3 R31, PT, PT, R188, 0x100, RZ ;  /* 0x00000100bc1f7810 */ /* 0x000fca0007ffe0ff */
[----:B0-----:R-:W-:-:S05]  /*17b50*/  IMAD.WIDE.U32 R26, R31, 0x10, R26 ;  /* 0x000000101f1a7825 */ /* 0x001fca00078e001a */
[----:B------:R2:W5:Y:S02]  /*17b60*/  LDG.E.128 R100, desc[UR8][R26.64] ;  /* 0x000000081a647981 */ /* 0x000564000c1e1d00 */
.L_x_83342:
[----:B------:R-:W-:Y:S05]  /*17b70*/  BSYNC.RECONVERGENT B0 ;  /* 0x0000000000007941 */ /* 0x000fea0003800200 */
.L_x_83341:
        /* <DEDUP_REMOVED lines=27> */
.L_x_83349:
        /* <DEDUP_REMOVED lines=13> */
.L_x_83351:
[----:B------:R-:W-:Y:S05]  /*17e00*/  BSYNC.RECONVERGENT B3 ;  /* 0x0000000000037941 */ /* 0x000fea0003800200 */
.L_x_83350:
        /* <DEDUP_REMOVED lines=43> */
.L_x_83348:
[----:B------:R-:W-:Y:S05]  /*180c0*/  BSYNC.RECONVERGENT B2 ;  /* 0x0000000000027941 */ /* 0x000fea0003800200 */
.L_x_83347:
[----:B------:R-:W-:Y:S01]  /*180d0*/  HFMA2 R25, -RZ, RZ, 0.1171875, 0 ;  /* 0x2f800000ff197431 */ /* 0x000fe200000001ff */
[----:B------:R-:W-:-:S05]  /*180e0*/  I2FP.F32.U32 R24, R24 ;  /* 0x0000001800187245 */ /* 0x000fca0000201000 */
[----:B------:R-:W-:-:S05]  /*180f0*/  FFMA.FTZ R24, R24, R25, 1.1641532182693481445e-10 ;  /* 0x2f00000018187423 */ /* 0x000fca0000010019 */
[----:B------:R-:W-:Y:S01]  /*18100*/  FSETP.GTU.FTZ.AND P3, PT, R24, UR10, PT ;  /* 0x0000000a18007c0b */ /* 0x000fe2000bf7c000 */
[----:B-----5:R-:W-:-:S03]  /*18110*/  FMUL.FTZ R24, R100, UR13 ;  /* 0x0000000d64187c20 */ /* 0x020fc60008410000 */
[----:B------:R-:W-:Y:S01]  /*18120*/  SEL R195, RZ, 0x1, P3 ;  /* 0x00000001ffc37807 */ /* 0x000fe20001800000 */
[----:B------:R-:W-:-:S05]  /*18130*/  FMUL.FTZ R24, R24, UR12 ;  /* 0x0000000c18187c20 */ /* 0x000fca0008410000 */
[----:B------:R-:W-:-:S05]  /*18140*/  FSEL R25, R24, RZ, !P3 ;  /* 0x000000ff18197208 */ /* 0x000fca0005800000 */
[----:B------:R-:W-:-:S07]  /*18150*/  FADD.FTZ R64, R64, R25 ;  /* 0x0000001940407221 */ /* 0x000fce0000010000 */
.L_x_83346:
[----:B------:R-:W-:Y:S05]  /*18160*/  BSYNC.RECONVERGENT B1 ;  /* 0x0000000000017941 */ /* 0x000fea0003800200 */
.L_x_83345:
        /* <DEDUP_REMOVED lines=20> */
.L_x_83356:
        /* <DEDUP_REMOVED lines=13> */
.L_x_83358:
[----:B------:R-:W-:Y:S05]  /*18380*/  BSYNC.RECONVERGENT B3 ;  /* 0x0000000000037941 */ /* 0x000fea0003800200 */
.L_x_83357:
        /* <DEDUP_REMOVED lines=42> */
.L_x_83355:
[----:B------:R-:W-:Y:S05]  /*18630*/  BSYNC.RECONVERGENT B2 ;  /* 0x0000000000027941 */ /* 0x000fea0003800200 */
.L_x_83354:
        /* <DEDUP_REMOVED lines=9> */
.L_x_83353:
[----:B------:R-:W-:Y:S05]  /*186d0*/  BSYNC.RECONVERGENT B1 ;  /* 0x0000000000017941 */ /* 0x000fea0003800200 */
.L_x_83352:
        /* <DEDUP_REMOVED lines=20> */
.L_x_83363:
        /* <DEDUP_REMOVED lines=13> */
.L_x_83365:
[----:B------:R-:W-:Y:S05]  /*188f0*/  BSYNC.RECONVERGENT B3 ;  /* 0x0000000000037941 */ /* 0x000fea0003800200 */
.L_x_83364:
        /* <DEDUP_REMOVED lines=42> */
[----:B------:R-:W-:-:S07]  /*18ba0*/  HFMA2 R26, -RZ, RZ, 0, 0 ;  /* 0x00000000ff1a7431 */ /* 0x000fce00000001ff */
.L_x_83362:
[----:B------:R-:W-:Y:S05]  /*18bb0*/  BSYNC.RECONVERGENT B2 ;  /* 0x0000000000027941 */ /* 0x000fea0003800200 */
.L_x_83361:
        /* <DEDUP_REMOVED lines=9> */
.L_x_83360:
[----:B------:R-:W-:Y:S05]  /*18c50*/  BSYNC.RECONVERGENT B1 ;  /* 0x0000000000017941 */ /* 0x000fea0003800200 */
.L_x_83359:
        /* <DEDUP_REMOVED lines=19> */
.L_x_83369:
        /* <DEDUP_REMOVED lines=13> */
.L_x_83371:
[----:B------:R-:W-:Y:S05]  /*18e60*/  BSYNC.RECONVERGENT B2 ;  /* 0x0000000000027941 */ /* 0x000fea0003800200 */
.L_x_83370:
        /* <DEDUP_REMOVED lines=42> */
.L_x_83368:
[----:B------:R-:W-:Y:S05]  /*19110*/  BSYNC.RECONVERGENT B1 ;  /* 0x0000000000017941 */ /* 0x000fea0003800200 */
.L_x_83367:
        /* <DEDUP_REMOVED lines=10> */
.L_x_83344:
        /* <DEDUP_REMOVED lines=21> */
.L_x_83376:
        /* <DEDUP_REMOVED lines=13> */
.L_x_83378:
[----:B------:R-:W-:Y:S05]  /*193e0*/  BSYNC.RECONVERGENT B3 ;  /* 0x0000000000037941 */ /* 0x000fea0003800200 */
.L_x_83377:
        /* <DEDUP_REMOVED lines=43> */
.L_x_83375:
[----:B------:R-:W-:Y:S05]  /*196a0*/  BSYNC.RECONVERGENT B2 ;  /* 0x0000000000027941 */ /* 0x000fea0003800200 */
.L_x_83374:
        /* <DEDUP_REMOVED lines=8> */
.L_x_83373:
[----:B------:R-:W-:Y:S05]  /*19730*/  BSYNC.RECONVERGENT B1 ;  /* 0x0000000000017941 */ /* 0x000fea0003800200 */
.L_x_83372:
        /* <DEDUP_REMOVED lines=17> */
.L_x_83383:
        /* <DEDUP_REMOVED lines=13> */
.L_x_83385:
[----:B------:R-:W-:Y:S05]  /*19920*/  BSYNC.RECONVERGENT B3 ;  /* 0x0000000000037941 */ /* 0x000fea0003800200 */
.L_x_83384:
        /* <DEDUP_REMOVED lines=43> */
.L_x_83382:
[----:B------:R-:W-:Y:S05]  /*19be0*/  BSYNC.RECONVERGENT B2 ;  /* 0x0000000000027941 */ /* 0x000fea0003800200 */
.L_x_83381:
        /* <DEDUP_REMOVED lines=8> */
.L_x_83380:
[----:B------:R-:W-:Y:S05]  /*19c70*/  BSYNC.RECONVERGENT B1 ;  /* 0x0000000000017941 */ /* 0x000fea0003800200 */
.L_x_83379:
        /* <DEDUP_REMOVED lines=17> */
.L_x_83390:
        /* <DEDUP_REMOVED lines=13> */
.L_x_83392:
[----:B------:R-:W-:Y:S05]  /*19e60*/  BSYNC.RECONVERGENT B3 ;  /* 0x0000000000037941 */ /* 0x000fea0003800200 */
.L_x_83391:
        /* <DEDUP_REMOVED lines=43> */
.L_x_83389:
[----:B------:R-:W-:Y:S05]  /*1a120*/  BSYNC.RECONVERGENT B2 ;  /* 0x0000000000027941 */ /* 0x000fea0003800200 */
.L_x_83388:
        /* <DEDUP_REMOVED lines=8> */
.L_x_83387:
[----:B------:R-:W-:Y:S05]  /*1a1b0*/  BSYNC.RECONVERGENT B1 ;  /* 0x0000000000017941 */ /* 0x000fea0003800200 */
.L_x_83386:
        /* <DEDUP_REMOVED lines=16> */
.L_x_83395:
        /* <DEDUP_REMOVED lines=13> */
.L_x_83397:
[----:B------:R-:W-:Y:S05]  /*1a390*/  BSYNC.RECONVERGENT B2 ;  /* 0x0000000000027941 */ /* 0x000fea0003800200 */
.L_x_83396:
        /* <DEDUP_REMOVED lines=43> */
.L_x_83394:
[----:B------:R-:W-:Y:S05]  /*1a650*/  BSYNC.RECONVERGENT B1 ;  /* 0x0000000000017941 */ /* 0x000fea0003800200 */
.L_x_83393:
        /* <DEDUP_REMOVED lines=8> */
.L_x_83366:
[----:B------:R-:W-:Y:S05]  /*1a6e0*/  BSYNC.RECONVERGENT B0 ;  /* 0x0000000000007941 */ /* 0x000fea0003800200 */
.L_x_83343:
        /* <DEDUP_REMOVED lines=17> */
.L_x_83399:
[----:B------:R-:W-:Y:S05]  /*1a800*/  BSYNC.RECONVERGENT B0 ;  /* 0x0000000000007941 */ /* 0x000fea0003800200 */
.L_x_83398:
[----:B------:R-:W-:Y:S04]  /*1a810*/  BSSY.RECONVERGENT B0, `(.L_x_83400) ;  /* 0x0000006000007945 */ /* 0x000fe80003800200 */
[----:B------:R-:W-:Y:S05]  /*1a820*/  @!P1 BRA `(.L_x_83401) ;  /* 0x0000000000109947 */ /* 0x000fea0003800000 */
[----:B01----:R-:W0:Y:S01]  /*1a830*/  LDC.64 R26, c[0x0][0x390] ;  /* 0x0000e400ff1a7b82 */ /* 0x003e220000000a00 */
[----:B------:R-:W-:-:S05]  /*1a840*/  IADD3 R29, PT, PT, R188, 0x120, RZ ;  /* 0x00000120bc1d7810 */ /* 0x000fca0007ffe0ff */
[----:B0-----:R-:W-:-:S05]  /*1a850*/  IMAD.WIDE.U32 R26, R29, 0x10, R26 ;  /* 0x000000101d1a7825 */ /* 0x001fca00078e001a */
[----:B------:R2:W5:Y:S02]  /*1a860*/  LDG.E.128 R100, desc[UR8][R26.64] ;  /* 0x000000081a647981 */ /* 0x000564000c1e1d00 */
.L_x_83401:
[----:B------:R-:W-:Y:S05]  /*1a870*/  BSYNC.RECONVERGENT B0 ;  /* 0x0000000000007941 */ /* 0x000fea0003800200 */
.L_x_83400:
        /* <DEDUP_REMOVED lines=27> */
.L_x_83408:
        /* <DEDUP_REMOVED lines=13> */
.L_x_83410:
[----:B------:R-:W-:Y:S05]  /*1ab00*/  BSYNC.RECONVERGENT B3 ;  /* 0x0000000000037941 */ /* 0x000fea0003800200 */
.L_x_83409:
        /* <DEDUP_REMOVED lines=43> */
.L_x_83407:
[----:B------:R-:W-:Y:S05]  /*1adc0*/  BSYNC.RECONVERGENT B2 ;  /* 0x0000000000027941 */ /* 0x000fea0003800200 */
.L_x_83406:
        /* <DEDUP_REMOVED lines=9> */
.L_x_83405:
[----:B------:R-:W-:Y:S05]  /*1ae60*/  BSYNC.RECONVERGENT B1 ;  /* 0x0000000000017941 */ /* 0x000fea0003800200 */
.L_x_83404:
        /* <DEDUP_REMOVED lines=20> */
.L_x_83415:
        /* <DEDUP_REMOVED lines=13> */
.L_x_83417:
[----:B------:R-:W-:Y:S05]  /*1b080*/  BSYNC.RECONVERGENT B3 ;  /* 0x0000000000037941 */ /* 0x000fea0003800200 */
.L_x_83416:
        /* <DEDUP_REMOVED lines=42> */
.L_x_83414:
[----:B------:R-:W-:Y:S05]  /*1b330*/  BSYNC.RECONVERGENT B2 ;  /* 0x0000000000027941 */ /* 0x000fea0003800200 */
.L_x_83413:
        /* <DEDUP_REMOVED lines=9> */
.L_x_83412:
[----:B------:R-:W-:Y:S05]  /*1b3d0*/  BSYNC.RECONVERGENT B1 ;  /* 0x0000000000017941 */ /* 0x000fea0003800200 */
.L_x_83411:
        /* <DEDUP_REMOVED lines=20> */
.L_x_83422:
        /* <DEDUP_REMOVED lines=13> */
.L_x_83424:
[----:B------:R-:W-:Y:S05]  /*1b5f0*/  BSYNC.RECONVERGENT B3 ;  /* 0x0000000000037941 */ /* 0x000fea0003800200 */
.L_x_83423:
        /* <DEDUP_REMOVED lines=43> */
.L_x_83421:
[----:B------:R-:W-:Y:S05]  /*1b8b0*/  BSYNC.RECONVERGENT B2 ;  /* 0x0000000000027941 */ /* 0x000fea0003800200 */
.L_x_83420:
        /* <DEDUP_REMOVED lines=9> */
.L_x_83419:
[----:B------:R-:W-:Y:S05]  /*1b950*/  BSYNC.RECONVERGENT B1 ;  /* 0x0000000000017941 */ /* 0x000fea0003800200 */
.L_x_83418:
        /* <DEDUP_REMOVED lines=19> */
.L_x_83428:
        /* <DEDUP_REMOVED lines=13> */
.L_x_83430:
[----:B------:R-:W-:Y:S05]  /*1bb60*/  BSYNC.RECONVERGENT B2 ;  /* 0x0000000000027941 */ /* 0x000fea0003800200 */
.L_x_83429:
        /* <DEDUP_REMOVED lines=42> */
.L_x_83427:
[----:B------:R-:W-:Y:S05]  /*1be10*/  BSYNC.RECONVERGENT B1 ;  /* 0x0000000000017941 */ /* 0x000fea0003800200 */
.L_x_83426:
        /* <DEDUP_REMOVED lines=10> */
.L_x_83403:
        /* <DEDUP_REMOVED lines=21> */
.L_x_83435:
        /* <DEDUP_REMOVED lines=13> */
.L_x_83437:
[----:B------:R-:W-:Y:S05]  /*1c0e0*/  BSYNC.RECONVERGENT B3 ;  /* 0x0000000000037941 */ /* 0x000fea0003800200 */
.L_x_83436:
        /* <DEDUP_REMOVED lines=42> */
.L_x_83434:
[----:B------:R-:W-:Y:S05]  /*1c390*/  BSYNC.RECONVERGENT B2 ;  /* 0x0000000000027941 */ /* 0x000fea0003800200 */
.L_x_83433:
[----:B------:R-:W-:Y:S01]  /*1c3a0*/  HFMA2 R25, -RZ, RZ, 0.1171875, 0 ;  /* 0x2f800000ff197431 */ /* 0x000fe200000001ff */
[----:B------:R-:W-:-:S05]  /*1c3b0*/  I2FP.F32.U32 R24, R28 ;  /* 0x0000001c00187245 */ /* 0x000fca0000201000 */
[----:B------:R-:W-:-:S05]  /*1c3c0*/  FFMA.FTZ R24, R24, R25, 1.1641532182693481445e-10 ;  /* 0x2f00000018187423 */ /* 0x000fca0000010019 */
[----:B------:R-:W-:Y:S01]  /*1c3d0*/  FSETP.GTU.FTZ.AND P2, PT, R24, UR10, PT ;  /* 0x0000000a18007c0b */ /* 0x000fe2000bf5c000 */
[----:B-----5:R-:W-:-:S03]  /*1c3e0*/  FMUL.FTZ R24, R100, UR13 ;  /* 0x0000000d64187c20 */ /* 0x020fc60008410000 */
[----:B------:R-:W-:Y:S01]  /*1c3f0*/  SEL R195, RZ, 0x1, P2 ;  /* 0x00000001ffc37807 */ /* 0x000fe20001000000 */
[----:B------:R-:W-:-:S05]  /*1c400*/  FMUL.FTZ R24, R24, UR12 ;  /* 0x0000000c18187c20 */ /* 0x000fca0008410000 */
[----:B------:R-:W-:-:S07]  /*1c410*/  FSEL R60, R24, RZ, !P2 ;  /* 0x000000ff183c7208 */ /* 0x000fce0005000000 */
.L_x_83432:
[----:B------:R-:W-:Y:S05]  /*1c420*/  BSYNC.RECONVERGENT B1 ;  /* 0x0000000000017941 */ /* 0x000fea0003800200 */
.L_x_83431:
        /* <DEDUP_REMOVED lines=17> */
.L_x_83442:
        /* <DEDUP_REMOVED lines=13> */
.L_x_83444:
[----:B------:R-:W-:Y:S05]  /*1c610*/  BSYNC.RECONVERGENT B3 ;  /* 0x0000000000037941 */ /* 0x000fea0003800200 */
.L_x_83443:
        /* <DEDUP_REMOVED lines=43> */
.L_x_83441:
[----:B------:R-:W-:Y:S05]  /*1c8d0*/  BSYNC.RECONVERGENT B2 ;  /* 0x0000000000027941 */ /* 0x000fea0003800200 */
.L_x_83440:
        /* <DEDUP_REMOVED lines=8> */
.L_x_83439:
[----:B------:R-:W-:Y:S05]  /*1c960*/  BSYNC.RECONVERGENT B1 ;  /* 0x0000000000017941 */ /* 0x000fea0003800200 */
.L_x_83438:
        /* <DEDUP_REMOVED lines=17> */
.L_x_83449:
        /* <DEDUP_REMOVED lines=13> */
.L_x_83451:
[----:B------:R-:W-:Y:S05]  /*1cb50*/  BSYNC.RECONVERGENT B3 ;  /* 0x0000000000037941 */ /* 0x000fea0003800200 */
.L_x_83450:
        /* <DEDUP_REMOVED lines=43> */
.L_x_83448:
[----:B------:R-:W-:Y:S05]  /*1ce10*/  BSYNC.RECONVERGENT B2 ;  /* 0x0000000000027941 */ /* 0x000fea0003800200 */
.L_x_83447:
[----:B------:R-:W-:Y:S01]  /*1ce20*/  I2FP.F32.U32 R24, R27 ;  /* 0x0000001b00187245 */ /* 0x000fe20000201000 */
[----:B------:R-:W-:-:S05]  /*1ce30*/  HFMA2 R27, -RZ, RZ, 0.1171875, 0 ;  /* 0x2f800000ff1b7431 */ /* 0x000fca00000001ff */
[----:B------:R-:W-:-:S05]  /*1ce40*/  FFMA.FTZ R24, R24, R27, 1.1641532182693481445e-10 ;  /* 0x2f00000018187423 */ /* 0x000fca000001001b */
[----:B------:R-:W-:Y:S01]  /*1ce50*/  FSETP.GTU.FTZ.AND P2, PT, R24, UR10, PT ;  /* 0x0000000a18007c0b */ /* 0x000fe2000bf5c000 */
[----:B-----5:R-:W-:-:S03]  /*1ce60*/  FMUL.FTZ R24, R102, UR13 ;  /* 0x0000000d66187c20 */ /* 0x020fc60008410000 */
[----:B------:R-:W-:Y:S01]  /*1ce70*/  SEL R197, RZ, 0x1, P2 ;  /* 0x00000001ffc57807 */ /* 0x000fe20001000000 */
[----:B------:R-:W-:-:S05]  /*1ce80*/  FMUL.FTZ R24, R24, UR12 ;  /* 0x0000000c18187c20 */ /* 0x000fca0008410000 */
[----:B------:R-:W-:-:S07]  /*1ce90*/  FSEL R62, R24, RZ, !P2 ;  /* 0x000000ff183e7208 */ /* 0x000fce0005000000 */
.L_x_83446:
[----:B------:R-:W-:Y:S05]  /*1cea0*/  BSYNC.RECONVERGENT B1 ;  /* 0x0000000000017941 */ /* 0x000fea0003800200 */
.L_x_83445:
        /* <DEDUP_REMOVED lines=16> */
.L_x_83454:
        /* <DEDUP_REMOVED lines=13> */
.L_x_83456:
[----:B------:R-:W-:Y:S05]  /*1d080*/  BSYNC.RECONVERGENT B2 ;  /* 0x0000000000027941 */ /* 0x000fea0003800200 */
.L_x_83455:
        /* <DEDUP_REMOVED lines=43> */
.L_x_83453:
[----:B------:R-:W-:Y:S05]  /*1d340*/  BSYNC.RECONVERGENT B1 ;  /* 0x0000000000017941 */ /* 0x000fea0003800200 */
.L_x_83452:
        /* <DEDUP_REMOVED lines=8> */
.L_x_83425:
[----:B------:R-:W-:Y:S05]  /*1d3d0*/  BSYNC.RECONVERGENT B0 ;  /* 0x0000000000007941 */ /* 0x000fea0003800200 */
.L_x_83402:
[----:B------:R-:W-:Y:S01]  /*1d3e0*/  VIADD R24, R189, 0x120 ;  /* 0x00000120bd187836 */ /* 0x000fe20000000000 */
[----:B------:R-:W-:Y:S03]  /*1d3f0*/  BSSY.RECONVERGENT B0, `(.L_x_83457) ;  /* 0x0000010000007945 */ /* 0x000fe60003800200 */
[----:B------:R-:W-:-:S05]  /*1d400*/  IMAD.WIDE.U32 R24, R24, 0x10, R226 ;  /* 0x0000001018187825 */ /* 0x000fca00078e00e2 */
[----:B-----5:R0:W-:Y:S01]  /*1d410*/  STG.E.128 desc[UR8][R24.64], R60 ;  /* 0x0000003c18007986 */ /* 0x0201e2000c101d08 */
[----:B------:R-:W-:Y:S05]  /*1d420*/  @!P1 BRA `(.L_x_83458) ;  /* 0x0000000000309947 */ /* 0x000fea0003800000 */
[----:B0-----:R-:W0:Y:S01]  /*1d430*/  LDC.64 R24, c[0x0][0x3b0] ;  /* 0x0000ec00ff187b82 */ /* 0x001e220000000a00 */
[----:B------:R-:W-:Y:S01]  /*1d440*/  IADD3 R29, PT, PT, R188, 0x120, RZ ;  /* 0x00000120bc1d7810 */ /* 0x000fe20007ffe0ff */
[----:B------:R-:W-:-:S04]  /*1d450*/  IMAD.U32 R28, R197, 0x10000, RZ ;  /* 0x00010000c51c7824 */ /* 0x000fc800078e00ff */
[----:B0-----:R-:W-:Y:S01]  /*1d460*/  IMAD.WIDE.U32 R24, R29, 0x4, R24 ;  /* 0x000000041d187825 */ /* 0x001fe200078e0018 */
[----:B------:R-:W-:Y:S02]  /*1d470*/  LOP3.LUT R29, R28, 0xff0000, RZ, 0xc0, !PT ;  /* 0x00ff00001c1d7812 */ /* 0x000fe400078ec0ff */
[----:B------:R-:W-:-:S04]  /*1d480*/  LOP3.LUT R28, R198, 0xffff, RZ, 0xc0, !PT ;  /* 0x0000ffffc61c7812 */ /* 0x000fc800078ec0ff */
[----:B------:R-:W-:Y:S02]  /*1d490*/  LEA R28, R28, R29, 0x18 ;  /* 0x0000001d1c1c7211 */ /* 0x000fe400078ec0ff */
[----:B------:R-:W-:-:S05]  /*1d4a0*/  LOP3.LUT R29, R196, 0xff, RZ, 0xc0, !PT ;  /* 0x000000ffc41d7812 */ /* 0x000fca00078ec0ff */
[----:B------:R-:W-:Y:S01]  /*1d4b0*/  IMAD R28, R29, 0x100, R28 ;  /* 0x000001001d1c7824 */ /* 0x000fe200078e021c */
[----:B------:R-:W-:-:S04]  /*1d4c0*/  LOP3.LUT R29, R195, 0xff, RZ, 0xc0, !PT ;  /* 0x000000ffc31d7812 */ /* 0x000fc800078ec0ff */
[----:B------:R-:W-:-:S05]  /*1d4d0*/  IADD3 R29, PT, PT, R28, R29, RZ ;  /* 0x0000001d1c1d7210 */ /* 0x000fca0007ffe0ff */
[----:B------:R1:W-:Y:S02]  /*1d4e0*/  STG.E desc[UR8][R24.64], R29 ;  /* 0x0000001d18007986 */ /* 0x0003e4000c101908 */
.L_x_83458:
[----:B------:R-:W-:Y:S05]  /*1d4f0*/  BSYNC.RECONVERGENT B0 ;  /* 0x0000000000007941 */ /* 0x000fea0003800200 */
.L_x_83457:
[----:B------:R-:W-:Y:S04]  /*1d500*/  BSSY.RECONVERGENT B0, `(.L_x_83459) ;  /* 0x0000006000007945 */ /* 0x000fe80003800200 */
[----:B------:R-:W-:Y:S05]  /*1d510*/  @!P1 BRA `(.L_x_83460) ;  /* 0x0000000000109947 */ /* 0x000fea0003800000 */
[----:B01----:R-:W0:Y:S01]  /*1d520*/  LDC.64 R24, c[0x0][0x390] ;  /* 0x0000e400ff187b82 */ /* 0x003e220000000a00 */
[----:B------:R-:W-:-:S04]  /*1d530*/  VIADD R29, R188, 0x140 ;  /* 0x00000140bc1d7836 */ /* 0x000fc80000000000 */
[----:B0-----:R-:W-:-:S05]  /*1d540*/  IMAD.WIDE.U32 R24, R29, 0x10, R24 ;  /* 0x000000101d187825 */ /* 0x001fca00078e0018 */
[----:B------:R2:W5:Y:S02]  /*1d550*/  LDG.E.128 R100, desc[UR8][R24.64] ;  /* 0x0000000818647981 */ /* 0x000564000c1e1d00 */
.L_x_83460:
[----:B------:R-:W-:Y:S05]  /*1d560*/  BSYNC.RECONVERGENT B0 ;  /* 0x0000000000007941 */ /* 0x000fea0003800200 */
.L_x_83459:
[----:B------:R-:W-:Y:S04]  /*1d570*/  BSSY.RECONVERGENT B0, `(.L_x_83461) ;  /* 0x00002b7000007945 */ /* 0x000fe80003800200 */
[----:B------:R-:W-:Y:S05]  /*1d580*/  @!P0 BRA `(.L_x_83462) ;  /* 0x00000014008c8947 */ /* 0x000fea0003800000 */
[----:B012---:R-:W0:Y:S01]  /*1d590*/  LDC.64 R24, c[0x0][0x3a0] ;  /* 0x0000e800ff187b82 */ /* 0x007e220000000a00 */
[----:B------:R-:W-:Y:S02]  /*1d5a0*/  ISETP.GT.AND P2, PT, R199, RZ, PT ;  /* 0x000000ffc700720c */ /* 0x000fe40003f44270 */
[----:B------:R-:W-:Y:S01]  /*1d5b0*/  IADD3 R29, PT, PT, R189, 0x140, RZ ;  /* 0x00000140bd1d7810 */ /* 0x000fe20007ffe0ff */
[----:B------:R-:W-:Y:S10]  /*1d5c0*/  BSSY.RECONVERGENT B1, `(.L_x_83463) ;  /* 0x0000058000017945 */ /* 0x000ff40003800200 */
        /* <DEDUP_REMOVED lines=21> */
.L_x_83467:
        /* <DEDUP_REMOVED lines=13> */
.L_x_83469:
[----:B------:R-:W-:Y:S05]  /*1d7f0*/  BSYNC.RECONVERGENT B3 ;  /* 0x0000000000037941 */ /* 0x000fea0003800200 */
.L_x_83468:
        /* <DEDUP_REMOVED lines=42> */
.L_x_83466:
[----:B------:R-:W-:Y:S05]  /*1daa0*/  BSYNC.RECONVERGENT B2 ;  /* 0x0000000000027941 */ /* 0x000fea0003800200 */
.L_x_83465:
        /* <DEDUP_REMOVED lines=9> */
.L_x_83464:
[----:B------:R-:W-:Y:S05]  /*1db40*/  BSYNC.RECONVERGENT B1 ;  /* 0x0000000000017941 */ /* 0x000fea0003800200 */
.L_x_83463:
        /* <DEDUP_REMOVED lines=20> */
.L_x_83474:
        /* <DEDUP_REMOVED lines=13> */
.L_x_83476:
[----:B------:R-:W-:Y:S05]  /*1dd60*/  BSYNC.RECONVERGENT B3 ;  /* 0x0000000000037941 */ /* 0x000fea0003800200 */
.L_x_83475:
        /* <DEDUP_REMOVED lines=43> */
.L_x_83473:
[----:B------:R-:W-:Y:S05]  /*1e020*/  BSYNC.RECONVERGENT B2 ;  /* 0x0000000000027941 */ /* 0x000fea0003800200 */
.L_x_83472:
        /* <DEDUP_REMOVED lines=9> */
.L_x_83471:
[----:B------:R-:W-:Y:S05]  /*1e0c0*/  BSYNC.RECONVERGENT B1 ;  /* 0x0000000000017941 */ /* 0x000fea0003800200 */
.L_x_83470:
        /* <DEDUP_REMOVED lines=20> */
.L_x_83481:
        /* <DEDUP_REMOVED lines=13> */
.L_x_83483:
[----:B------:R-:W-:Y:S05]  /*1e2e0*/  BSYNC.RECONVERGENT B3 ;  /* 0x0000000000037941 */ /* 0x000fea0003800200 */
.L_x_83482:
        /* <DEDUP_REMOVED lines=43> */
.L_x_83480:
[----:B------:R-:W-:Y:S05]  /*1e5a0*/  BSYNC.RECONVERGENT B2 ;  /* 0x0000000000027941 */ /* 0x000fea0003800200 */
.L_x_83479:
        /* <DEDUP_REMOVED lines=9> */
.L_x_83478:
[----:B------:R-:W-:Y:S05]  /*1e640*/  BSYNC.RECONVERGENT B1 ;  /* 0x0000000000017941 */ /* 0x000fea0003800200 */
.L_x_83477:
        /* <DEDUP_REMOVED lines=19> */
.L_x_83487:
        /* <DEDUP_REMOVED lines=13> */
.L_x_83489:
[----:B------:R-:W-:Y:S05]  /*1e850*/  BSYNC.RECONVERGENT B2 ;  /* 0x0000000000027941 */ /* 0x000fea0003800200 */
.L_x_83488:
        /* <DEDUP_REMOVED lines=43> */
.L_x_83486:
[----:B------:R-:W-:Y:S05]  /*1eb10*/  BSYNC.RECONVERGENT B1 ;  /* 0x0000000000017941 */ /* 0x000fea0003800200 */
.L_x_83485:
        /* <DEDUP_REMOVED lines=10> */
.L_x_83462:
        /* <DEDUP_REMOVED lines=21> */
.L_x_83494:
        /* <DEDUP_REMOVED lines=13> */
.L_x_83496:
[----:B------:R-:W-:Y:S05]  /*1ede0*/  BSYNC.RECONVERGENT B3 ;  /* 0x0000000000037941 */ /* 0x000fea0003800200 */
.L_x_83495:
        /* <DEDUP_REMOVED lines=43> */
.L_x_83493:
[----:B------:R-:W-:Y:S05]  /*1f0a0*/  BSYNC.RECONVERGENT B2 ;  /* 0x0000000000027941 */ /* 0x000fea0003800200 */
.L_x_83492:
        /* <DEDUP_REMOVED lines=8> */
.L_x_83491:
[----:B------:R-:W-:Y:S05]  /*1f130*/  BSYNC.RECONVERGENT B1 ;  /* 0x0000000000017941 */ /* 0x000fea0003800200 */
.L_x_83490:
        /* <DEDUP_REMOVED lines=17> */
.L_x_83501:
        /* <DEDUP_REMOVED lines=13> */
.L_x_83503:
[----:B------:R-:W-:Y:S05]  /*1f320*/  BSYNC.RECONVERGENT B3 ;  /* 0x0000000000037941 */ /* 0x000fea0003800200 */
.L_x_83502:
        /* <DEDUP_REMOVED lines=43> */
.L_x_83500:
[----:B------:R-:W-:Y:S05]  /*1f5e0*/  BSYNC.RECONVERGENT B2 ;  /* 0x0000000000027941 */ /* 0x000fea0003800200 */
.L_x_83499:
        /* <DEDUP_REMOVED lines=8> */
.L_x_83498:
[----:B------:R-:W-:Y:S05]  /*1f670*/  BSYNC.RECONVERGENT B1 ;  /* 0x0000000000017941 */ /* 0x000fea0003800200 */
.L_x_83497:
        /* <DEDUP_REMOVED lines=17> */
.L_x_83508:
        /* <DEDUP_REMOVED lines=13> */
.L_x_83510:
[----:B------:R-:W-:Y:S05]  /*1f860*/  BSYNC.RECONVERGENT B3 ;  /* 0x0000000000037941 */ /* 0x000fea0003800200 */
.L_x_83509:
        /* <DEDUP_REMOVED lines=43> */
.L_x_83507:
[----:B------:R-:W-:Y:S05]  /*1fb20*/  BSYNC.RECONVERGENT B2 ;  /* 0x0000000000027941 */ /* 0x000fea0003800200 */
.L_x_83506:
        /* <DEDUP_REMOVED lines=8> */
.L_x_83505:
[----:B------:R-:W-:Y:S05]  /*1fbb0*/  BSYNC.RECONVERGENT B1 ;  /* 0x0000000000017941 */ /* 0x000fea0003800200 */
.L_x_83504:
        /* <DEDUP_REMOVED lines=16> */
.L_x_83513:
        /* <DEDUP_REMOVED lines=13> */
.L_x_83515:
[----:B------:R-:W-:Y:S05]  /*1fd90*/  BSYNC.RECONVERGENT B2 ;  /* 0x0000000000027941 */ /* 0x000fea0003800200 */
.L_x_83514:
        /* <DEDUP_REMOVED lines=43> */
.L_x_83512:
[----:B------:R-:W-:Y:S05]  /*20050*/  BSYNC.RECONVERGENT B1 ;  /* 0x0000000000017941 */ /* 0x000fea0003800200 */
.L_x_83511:
        /* <DEDUP_REMOVED lines=8> */
.L_x_83484:
[----:B------:R-:W-:Y:S05]  /*200e0*/  BSYNC.RECONVERGENT B0 ;  /* 0x0000000000007941 */ /* 0x000fea0003800200 */
.L_x_83461:
[----:B------:R-:W-:Y:S01]  /*200f0*/  IADD3 R26, PT, PT, R189, 0x140, RZ ;  /* 0x00000140bd1a7810 */ /* 0x000fe20007ffe0ff */
[----:B------:R-:W-:Y:S04]  /*20100*/  BSSY.RECONVERGENT B0, `(.L_x_83516) ;  /* 0x0000010000007945 */ /* 0x000fe80003800200 */
[----:B------:R-:W-:-:S05]  /*20110*/  IMAD.WIDE.U32 R26, R26, 0x10, R226 ;  /* 0x000000101a1a7825 */ /* 0x000fca00078e00e2 */
[----:B-----5:R0:W-:Y:S01]  /*20120*/  STG.E.128 desc[UR8][R26.64], R56 ;  /* 0x000000381a007986 */ /* 0x0201e2000c101d08 */
[----:B------:R-:W-:Y:S05]  /*20130*/  @!P1 BRA `(.L_x_83517) ;  /* 0x0000000000309947 */ /* 0x000fea0003800000 */
[----:B------:R-:W-:Y:S02]  /*20140*/  IMAD.U32 R24, R197, 0x10000, RZ ;  /* 0x00010000c5187824 */ /* 0x000fe400078e00ff */
[----:B------:R-:W-:-:S03]  /*20150*/  VIADD R31, R188, 0x140 ;  /* 0x00000140bc1f7836 */ /* 0x000fc60000000000 */
[----:B0-----:R-:W-:Y:S02]  /*20160*/  LOP3.LUT R27, R24, 0xff0000, RZ, 0xc0, !PT ;  /* 0x00ff0000181b7812 */ /* 0x001fe400078ec0ff */
[----:B------:R-:W-:-:S04]  /*20170*/  LOP3.LUT R24, R198, 0xffff, RZ, 0xc0, !PT ;  /* 0x0000ffffc6187812 */ /* 0x000fc800078ec0ff */
[----:B------:R-:W-:Y:S02]  /*20180*/  LEA R24, R24, R27, 0x18 ;  /* 0x0000001b18187211 */ /* 0x000fe400078ec0ff */
[----:B------:R-:W-:-:S05]  /*20190*/  LOP3.LUT R27, R196, 0xff, RZ, 0xc0, !PT ;  /* 0x000000ffc41b7812 */ /* 0x000fca00078ec0ff */
[----:B------:R-:W-:Y:S01]  /*201a0*/  IMAD R24, R27, 0x100, R24 ;  /* 0x000001001b187824 */ /* 0x000fe200078e0218 */
[----:B------:R-:W-:-:S04]  /*201b0*/  LOP3.LUT R27, R195, 0xff, RZ, 0xc0, !PT ;  /* 0x000000ffc31b7812 */ /* 0x000fc800078ec0ff */
[----:B------:R-:W-:Y:S02]  /*201c0*/  IADD3 R24, PT, PT, R24, R27, RZ ;  /* 0x0000001b18187210 */ /* 0x000fe40007ffe0ff */
[----:B------:R-:W0:Y:S02]  /*201d0*/  LDC.64 R26, c[0x0][0x3b0] ;  /* 0x0000ec00ff1a7b82 */ /* 0x000e240000000a00 */
[----:B0-----:R-:W-:-:S05]  /*201e0*/  IMAD.WIDE.U32 R26, R31, 0x4, R26 ;  /* 0x000000041f1a7825 */ /* 0x001fca00078e001a */
[----:B------:R1:W-:Y:S02]  /*201f0*/  STG.E desc[UR8][R26.64], R24 ;  /* 0x000000181a007986 */ /* 0x0003e4000c101908 */
.L_x_83517:
[----:B------:R-:W-:Y:S05]  /*20200*/  BSYNC.RECONVERGENT B0 ;  /* 0x0000000000007941 */ /* 0x000fea0003800200 */
.L_x_83516:
[----:B------:R-:W-:Y:S04]  /*20210*/  BSSY.RECONVERGENT B0, `(.L_x_83518) ;  /* 0x0000006000007945 */ /* 0x000fe80003800200 */
[----:B------:R-:W-:Y:S05]  /*20220*/  @!P1 BRA `(.L_x_83519) ;  /* 0x0000000000109947 */ /* 0x000fea0003800000 */
[----:B01----:R-:W0:Y:S01]  /*20230*/  LDC.64 R26, c[0x0][0x390] ;  /* 0x0000e400ff1a7b82 */ /* 0x003e220000000a00 */
[----:B------:R-:W-:-:S05]  /*20240*/  IADD3 R31, PT, PT, R188, 0x160, RZ ;  /* 0x00000160bc1f7810 */ /* 0x000fca0007ffe0ff */
[----:B0-----:R-:W-:-:S05]  /*20250*/  IMAD.WIDE.U32 R26, R31, 0x10, R26 ;  /* 0x000000101f1a7825 */ /* 0x001fca00078e001a */
[----:B------:R2:W5:Y:S02]  /*20260*/  LDG.E.128 R100, desc[UR8][R26.64] ;  /* 0x000000081a647981 */ /* 0x000564000c1e1d00 */
.L_x_83519:
[----:B------:R-:W-:Y:S05]  /*20270*/  BSYNC.RECONVERGENT B0 ;  /* 0x0000000000007941 */ /* 0x000fea0003800200 */
.L_x_83518:
        /* <DEDUP_REMOVED lines=27> */
.L_x_83526:
        /* <DEDUP_REMOVED lines=13> */
.L_x_83528:
[----:B------:R-:W-:Y:S05]  /*20500*/  BSYNC.RECONVERGENT B3 ;  /* 0x0000000000037941 */ /* 0x000fea0003800200 */
.L_x_83527:
        /* <DEDUP_REMOVED lines=43> */
.L_x_83525:
[----:B------:R-:W-:Y:S05]  /*207c0*/  BSYNC.RECONVERGENT B2 ;  /* 0x0000000000027941 */ /* 0x000fea0003800200 */
.L_x_83524:
[----:B------:R-:W-:Y:S01]  /*207d0*/  I2FP.F32.U32 R25, R27 ;  /* 0x0000001b00197245 */ /* 0x000fe20000201000 */
[----:B------:R-:W-:-:S05]  /*207e0*/  HFMA2 R27, -RZ, RZ, 0.1171875, 0 ;  /* 0x2f800000ff1b7431 */ /* 0x000fca00000001ff */
[----:B------:R-:W-:-:S05]  /*207f0*/  FFMA.FTZ R25, R25, R27, 1.1641532182693481445e-10 ;  /* 0x2f00000019197423 */ /* 0x000fca000001001b */
[----:B------:R-:W-:Y:S01]  /*20800*/  FSETP.GTU.FTZ.AND P3, PT, R25, UR10, PT ;  /* 0x0000000a19007c0b */ /* 0x000fe2000bf7c000 */
[----:B-----5:R-:W-:-:S03]  /*20810*/  FMUL.FTZ R25, R100, UR13 ;  /* 0x0000000d64197c20 */ /* 0x020fc60008410000 */
[----:B------:R-:W-:Y:S01]  /*20820*/  SEL R195, RZ, 0x1, P3 ;  /* 0x00000001ffc37807 */ /* 0x000fe20001800000 */
[----:B------:R-:W-:-:S05]  /*20830*/  FMUL.FTZ R25, R25, UR12 ;  /* 0x0000000c19197c20 */ /* 0x000fca0008410000 */
[----:B------:R-:W-:-:S05]  /*20840*/  FSEL R25, R25, RZ, !P3 ;  /* 0x000000ff19197208 */ /* 0x000fca0005800000 */
[----:B------:R-:W-:-:S07]  /*20850*/  FADD.FTZ R52, R52, R25 ;  /* 0x0000001934347221 */ /* 0x000fce0000010000 */
.L_x_83523:
[----:B------:R-:W-:Y:S05]  /*20860*/  BSYNC.RECONVERGENT B1 ;  /* 0x0000000000017941 */ /* 0x000fea0003800200 */
.L_x_83522:
        /* <DEDUP_REMOVED lines=20> */
.L_x_83533:
        /* <DEDUP_REMOVED lines=13> */
.L_x_83535:
[----:B------:R-:W-:Y:S05]  /*20a80*/  BSYNC.RECONVERGENT B3 ;  /* 0x0000000000037941 */ /* 0x000fea0003800200 */
.L_x_83534:
        /* <DEDUP_REMOVED lines=43> */
.L_x_83532:
[----:B------:R-:W-:Y:S05]  /*20d40*/  BSYNC.RECONVERGENT B2 ;  /* 0x0000000000027941 */ /* 0x000fea0003800200 */
.L_x_83531:
        /* <DEDUP_REMOVED lines=9> */
.L_x_83530:
[----:B------:R-:W-:Y:S05]  /*20de0*/  BSYNC.RECONVERGENT B1 ;  /* 0x0000000000017941 */ /* 0x000fea0003800200 */
.L_x_83529:
        /* <DEDUP_REMOVED lines=20> */
.L_x_83540:
        /* <DEDUP_REMOVED lines=13> */
.L_x_83542:
[----:B------:R-:W-:Y:S05]  /*21000*/  BSYNC.RECONVERGENT B3 ;  /* 0x0000000000037941 */ /* 0x000fea0003800200 */
.L_x_83541:
        /* <DEDUP_REMOVED lines=43> */
.L_x_83539:
[----:B------:R-:W-:Y:S05]  /*212c0*/  BSYNC.RECONVERGENT B2 ;  /* 0x0000000000027941 */ /* 0x000fea0003800200 */
.L_x_83538:
        /* <DEDUP_REMOVED lines=9> */
.L_x_83537:
[----:B------:R-:W-:Y:S05]  /*21360*/  BSYNC.RECONVERGENT B1 ;  /* 0x0000000000017941 */ /* 0x000fea0003800200 */
.L_x_83536:
        /* <DEDUP_REMOVED lines=19> */
.L_x_83546:
        /* <DEDUP_REMOVED lines=13> */
.L_x_83548:
[----:B------:R-:W-:Y:S05]  /*21570*/  BSYNC.RECONVERGENT B2 ;  /* 0x0000000000027941 */ /* 0x000fea0003800200 */
.L_x_83547:
        /* <DEDUP_REMOVED lines=39> */
[----:B------:R-:W-:-:S03]  /*217f0*/  IMAD.WIDE.U32 R26, R20, -0x326172a9, RZ ;  /* 0xcd9e8d57141a7825 */ /* 0x000fc600078e00ff */
[----:B------:R-:W-:Y:S01]  /*21800*/  MOV R20, R26 ;  /* 0x0000001a00147202 */ /* 0x000fe20000000f00 */
[----:B------:R-:W-:Y:S01]  /*21810*/  HFMA2 R26, -RZ, RZ, 0, 0 ;  /* 0x00000000ff1a7431 */ /* 0x000fe200000001ff */
[----:B------:R-:W-:-:S07]  /*21820*/  LOP3.LUT R22, R11, R22, R27, 0x96, !PT ;  /* 0x000000160b167212 */ /* 0x000fce00078e961b */
.L_x_83545:
[----:B------:R-:W-:Y:S05]  /*21830*/  BSYNC.RECONVERGENT B1 ;  /* 0x0000000000017941 */ /* 0x000fea0003800200 */
.L_x_83544:
        /* <DEDUP_REMOVED lines=10> */
.L_x_83521:
        /* <DEDUP_REMOVED lines=8> */
[----:B0-2---:R-:W-:Y:S01]  /*21960*/  MOV R26, R20 ;  /* 0x00000014001a7202 */ /* 0x005fe20000000f00 */
        /* <DEDUP_REMOVED lines=12> */
.L_x_83553:
        /* <DEDUP_REMOVED lines=13> */
.L_x_83555:
[----:B------:R-:W-:Y:S05]  /*21b00*/  BSYNC.RECONVERGENT B3 ;  /* 0x0000000000037941 */ /* 0x000fea0003800200 */
.L_x_83554:
        /* <DEDUP_REMOVED lines=41> */
[----:B------:R-:W-:Y:S01]  /*21da0*/  IMAD.MOV.U32 R26, RZ, RZ, R25 ;  /* 0x000000ffff1a7224 */ /* 0x000fe200078e0019 */
[----:B------:R-:W-:-:S07]  /*21db0*/  LOP3.LUT R22, R11, R22, R27, 0x96, !PT ;  /* 0x000000160b167212 */ /* 0x000fce00078e961b */
.L_x_83552:
[----:B------:R-:W-:Y:S05]  /*21dc0*/  BSYNC.RECONVERGENT B2 ;  /* 0x0000000000027941 */ /* 0x000fea0003800200 */
.L_x_83551:
        /* <DEDUP_REMOVED lines=8> */
.L_x_83550:
[----:B------:R-:W-:Y:S05]  /*21e50*/  BSYNC.RECONVERGENT B1 ;  /* 0x0000000000017941 */ /* 0x000fea0003800200 */
.L_x_83549:
[----:B------:R-:W-:Y:S01]  /*21e60*/  BSSY.RECONVERGENT B1, `(.L_x_83556) ;  /* 0x0000053000017945 */ /* 0x000fe20003800200 */
[----:B------:R-:W-:Y:S01]  /*21e70*/  MOV R25, R24 ;  /* 0x0000001800197202 */ /* 0x000fe20000000f00 */
[----:B------:R-:W-:Y:S02]  /*21e80*/  IMAD.MOV.U32 R53, RZ, RZ, RZ ;  /* 0x000000ffff357224 */ /* 0x000fe400078e00ff */
[----:B------:R-:W-:Y:S05]  /*21e90*/  @!P1 BRA `(.L_x_83557) ;  /* 0x00000004003c9947 */ /* 0x000fea0003800000 */
[----:B------:R-:W-:Y:S01]  /*21ea0*/  ISETP.NE.AND P2, PT, R24, 0x1, PT ;  /* 0x000000011800780c */ /* 0x000fe20003f45270 */
[----:B------:R-:W-:Y:S01]  /*21eb0*/  BSSY.RECONVERGENT B2, `(.L_x_83558) ;  /* 0x0000045000027945 */ /* 0x000fe20003800200 */
[----:B------:R-:W-:Y:S02]  /*21ec0*/  HFMA2 R25, -RZ, RZ, 0, 1.1920928955078125e-07 ;  /* 0x00000002ff197431 */ /* 0x000fe400000001ff */
[----:B0-2---:R-:W-:-:S09]  /*21ed0*/  IMAD.MOV.U32 R26, RZ, RZ, R20 ;  /* 0x000000ffff1a7224 */ /* 0x005fd200078e0014 */
        /* <DEDUP_REMOVED lines=9> */
.L_x_83560:
        /* <DEDUP_REMOVED lines=13> */
.L_x_83562:
[----:B------:R-:W-:Y:S05]  /*22040*/  BSYNC.RECONVERGENT B3 ;  /* 0x0000000000037941 */ /* 0x000fea0003800200 */
.L_x_83561:
        /* <DEDUP_REMOVED lines=43> */
.L_x_83559:
[----:B------:R-:W-:Y:S05]  /*22300*/  BSYNC.RECONVERGENT B2 ;  /* 0x0000000000027941 */ /* 0x000fea0003800200 */
.L_x_83558:
        /* <DEDUP_REMOVED lines=8> */
.L_x_83557:
[----:B------:R-:W-:Y:S05]  /*22390*/  BSYNC.RECONVERGENT B1 ;  /* 0x0000000000017941 */ /* 0x000fea0003800200 */
.L_x_83556:
        /* <DEDUP_REMOVED lines=17> */
.L_x_83567:
        /* <DEDUP_REMOVED lines=13> */
.L_x_83569:
[----:B------:R-:W-:Y:S05]  /*22580*/  BSYNC.RECONVERGENT B3 ;  /* 0x0000000000037941 */ /* 0x000fea0003800200 */
.L_x_83568:
        /* <DEDUP_REMOVED lines=43> */
.L_x_83566:
[----:B------:R-:W-:Y:S05]  /*22840*/  BSYNC.RECONVERGENT B2 ;  /* 0x0000000000027941 */ /* 0x000fea0003800200 */
.L_x_83565:
        /* <DEDUP_REMOVED lines=8> */
.L_x_83564:
[----:B------:R-:W-:Y:S05]  /*228d0*/  BSYNC.RECONVERGENT B1 ;  /* 0x0000000000017941 */ /* 0x000fea0003800200 */
.L_x_83563:
[----:B0-2---:R-:W-:Y:S01]  /*228e0*/  MOV R26, R24 ;  /* 0x00000018001a7202 */ /* 0x005fe20000000f00 */
        /* <DEDUP_REMOVED lines=15> */
.L_x_83572:
        /* <DEDUP_REMOVED lines=13> */
.L_x_83574:
[----:B------:R-:W-:Y:S05]  /*22ab0*/  BSYNC.RECONVERGENT B2 ;  /* 0x0000000000027941 */ /* 0x000fea0003800200 */
.L_x_83573:
        /* <DEDUP_REMOVED lines=43> */
.L_x_83571:
[----:B------:R-:W-:Y:S05]  /*22d70*/  BSYNC.RECONVERGENT B1 ;  /* 0x0000000000017941 */ /* 0x000fea0003800200 */
.L_x_83570:
        /* <DEDUP_REMOVED lines=8> */
.L_x_83543:
[----:B------:R-:W-:Y:S05]  /*22e00*/  BSYNC.RECONVERGENT B0 ;  /* 0x0000000000007941 */ /* 0x000fea0003800200 */
.L_x_83520:
[----:B------:R-:W-:Y:S01]  /*22e10*/  IADD3 R24, PT, PT, R189, 0x160, RZ ;  /* 0x00000160bd187810 */ /* 0x000fe20007ffe0ff */
[----:B------:R-:W-:Y:S04]  /*22e20*/  BSSY.RECONVERGENT B0, `(.L_x_83575) ;  /* 0x0000010000007945 */ /* 0x000fe80003800200 */
[----:B------:R-:W-:-:S05]  /*22e30*/  IMAD.WIDE.U32 R24, R24, 0x10, R226 ;  /* 0x0000001018187825 */ /* 0x000fca00078e00e2 */
[----:B-----5:R0:W-:Y:S01]  /*22e40*/  STG.E.128 desc[UR8][R24.64], R52 ;  /* 0x0000003418007986 */ /* 0x0201e2000c101d08 */
[----:B------:R-:W-:Y:S05]  /*22e50*/  @!P1 BRA `(.L_x_83576) ;  /* 0x0000000000309947 */ /* 0x000fea0003800000 */
[----:B0-----:R-:W-:Y:S01]  /*22e60*/  IMAD.U32 R24, R197, 0x10000, RZ ;  /* 0x00010000c5187824 */ /* 0x001fe200078e00ff */
[----:B------:R-:W0:Y:S01]  /*22e70*/  LDC.64 R30, c[0x0][0x3b0] ;  /* 0x0000ec00ff1e7b82 */ /* 0x000e220000000a00 */
[----:B------:R-:W-:Y:S02]  /*22e80*/  LOP3.LUT R25, R198, 0xffff, RZ, 0xc0, !PT ;  /* 0x0000ffffc6197812 */ /* 0x000fe400078ec0ff */
[----:B------:R-:W-:Y:S02]  /*22e90*/  LOP3.LUT R27, R195, 0xff, RZ, 0xc0, !PT ;  /* 0x000000ffc31b7812 */ /* 0x000fe400078ec0ff */
[----:B------:R-:W-:-:S04]  /*22ea0*/  LOP3.LUT R24, R24, 0xff0000, RZ, 0xc0, !PT ;  /* 0x00ff000018187812 */ /* 0x000fc800078ec0ff */
[----:B------:R-:W-:Y:S02]  /*22eb0*/  LEA R24, R25, R24, 0x18 ;  /* 0x0000001819187211 */ /* 0x000fe400078ec0ff */
[----:B------:R-:W-:-:S05]  /*22ec0*/  LOP3.LUT R25, R196, 0xff, RZ, 0xc0, !PT ;  /* 0x000000ffc4197812 */ /* 0x000fca00078ec0ff */
[----:B------:R-:W-:-:S05]  /*22ed0*/  IMAD R24, R25, 0x100, R24 ;  /* 0x0000010019187824 */ /* 0x000fca00078e0218 */
[----:B------:R-:W-:Y:S01]  /*22ee0*/  IADD3 R27, PT, PT, R24, R27, RZ ;  /* 0x0000001b181b7210 */ /* 0x000fe20007ffe0ff */
[----:B------:R-:W-:-:S04]  /*22ef0*/  VIADD R24, R188, 0x160 ;  /* 0x00000160bc187836 */ /* 0x000fc80000000000 */
[----:B0-----:R-:W-:-:S05]  /*22f00*/  IMAD.WIDE.U32 R24, R24, 0x4, R30 ;  /* 0x0000000418187825 */ /* 0x001fca00078e001e */
[----:B------:R1:W-:Y:S02]  /*22f10*/  STG.E desc[UR8][R24.64], R27 ;  /* 0x0000001b18007986 */ /* 0x0003e4000c101908 */
.L_x_83576:
[----:B------:R-:W-:Y:S05]  /*22f20*/  BSYNC.RECONVERGENT B0 ;  /* 0x0000000000007941 */ /* 0x000fea0003800200 */
.L_x_83575:
[----:B------:R-:W-:Y:S04]  /*22f30*/  BSSY.RECONVERGENT B0, `(.L_x_83577) ;  /* 0x0000006000007945 */ /* 0x000fe80003800200 */
[----:B------:R-:W-:Y:S05]  /*22f40*/  @!P1 BRA `(.L_x_83578) ;  /* 0x0000000000109947 */ /* 0x000fea0003800000 */
[----:B01----:R-:W0:Y:S01]  /*22f50*/  LDC.64 R24, c[0x0][0x390] ;  /* 0x0000e400ff187b82 */ /* 0x003e220000000a00 */
[----:B------:R-:W-:-:S05]  /*22f60*/  IADD3 R27, PT, PT, R188, 0x180, RZ ;  /* 0x00000180bc1b7810 */ /* 0x000fca0007ffe0ff */
[----:B0-----:R-:W-:-:S05]  /*22f70*/  IMAD.WIDE.U32 R24, R27, 0x10, R24 ;  /* 0x000000101b187825 */ /* 0x001fca00078e0018 */
[----:B------:R2:W5:Y:S02]  /*22f80*/  LDG.E.128 R100, desc[UR8][R24.64] ;  /* 0x0000000818647981 */ /* 0x000564000c1e1d00 */
.L_x_83578:
[----:B------:R-:W-:Y:S05]  /*22f90*/  BSYNC.RECONVERGENT B0 ;  /* 0x0000000000007941 */ /* 0x000fea0003800200 */
.L_x_83577:
        /* <DEDUP_REMOVED lines=27> */
.L_x_83585:
        /* <DEDUP_REMOVED lines=13> */
.L_x_83587:
[----:B------:R-:W-:Y:S05]  /*23220*/  BSYNC.RECONVERGENT B3 ;  /* 0x0000000000037941 */ /* 0x000fea0003800200 */
.L_x_83586:
        /* <DEDUP_REMOVED lines=41> */
[----:B------:R-:W-:-:S07]  /*234c0*/  MOV R20, R26 ;  /* 0x0000001a00147202 */ /* 0x000fce0000000f00 */
.L_x_83584:
[----:B------:R-:W-:Y:S05]  /*234d0*/  BSYNC.RECONVERGENT B2 ;  /* 0x0000000000027941 */ /* 0x000fea0003800200 */
.L_x_83583:
        /* <DEDUP_REMOVED lines=9> */
.L_x_83582:
[----:B------:R-:W-:Y:S05]  /*23570*/  BSYNC.RECONVERGENT B1 ;  /* 0x0000000000017941 */ /* 0x000fea0003800200 */
.L_x_83581:
        /* <DEDUP_REMOVED lines=20> */
.L_x_83592:
        /* <DEDUP_REMOVED lines=13> */
.L_x_83594:
[----:B------:R-:W-:Y:S05]  /*23790*/  BSYNC.RECONVERGENT B3 ;  /* 0x0000000000037941 */ /* 0x000fea0003800200 */
.L_x_83593:
        /* <DEDUP_REMOVED lines=43> */
.L_x_83591:
[----:B------:R-:W-:Y:S05]  /*23a50*/  BSYNC.RECONVERGENT B2 ;  /* 0x0000000000027941 */ /* 0x000fea0003800200 */
.L_x_83590:
        /* <DEDUP_REMOVED lines=9> */
.L_x_83589:
[----:B------:R-:W-:Y:S05]  /*23af0*/  BSYNC.RECONVERGENT B1 ;  /* 0x0000000000017941 */ /* 0x000fea0003800200 */
.L_x_83588:
        /* <DEDUP_REMOVED lines=20> */
.L_x_83599:
        /* <DEDUP_REMOVED lines=13> */
.L_x_83601:
[----:B------:R-:W-:Y:S05]  /*23d10*/  BSYNC.RECONVERGENT B3 ;  /* 0x0000000000037941 */ /* 0x000fea0003800200 */
.L_x_83600:
        /* <DEDUP_REMOVED lines=43> */
.L_x_83598:
[----:B------:R-:W-:Y:S05]  /*23fd0*/  BSYNC.RECONVERGENT B2 ;  /* 0x0000000000027941 */ /* 0x000fea0003800200 */
.L_x_83597:
        /* <DEDUP_REMOVED lines=9> */
.L_x_83596:
[----:B------:R-:W-:Y:S05]  /*24070*/  BSYNC.RECONVERGENT B1 ;  /* 0x0000000000017941 */ /* 0x000fea0003800200 */
.L_x_83595:
        /* <DEDUP_REMOVED lines=19> */
.L_x_83605:
        /* <DEDUP_REMOVED lines=13> */
.L_x_83607:
[----:B------:R-:W-:Y:S05]  /*24280*/  BSYNC.RECONVERGENT B2 ;  /* 0x0000000000027941 */ /* 0x000fea0003800200 */
.L_x_83606:
        /* <DEDUP_REMOVED lines=43> */
.L_x_83604:
[----:B------:R-:W-:Y:S05]  /*24540*/  BSYNC.RECONVERGENT B1 ;  /* 0x0000000000017941 */ /* 0x000fea0003800200 */
.L_x_83603:
        /* <DEDUP_REMOVED lines=10> */
.L_x_83580:
[----:B------:R-:W-:Y:S01]  /*245f0*/  BSSY.RECONVERGENT B1, `(.L_x_83608) ;  /* 0x0000057000017945 */ /* 0x000fe20003800200 */
[----:B------:R-:W-:Y:S01]  /*24600*/  IMAD.MOV.U32 R29, RZ, RZ, R26 ;  /* 0x000000ffff1d7224 */ /* 0x000fe200078e001a */
[----:B012---:R-:W-:Y:S01]  /*24610*/  MOV R25, R28 ;  /* 0x0000001c00197202 */ /* 0x007fe20000000f00 */
        /* <DEDUP_REMOVED lines=18> */
.L_x_83612:
        /* <DEDUP_REMOVED lines=13> */
.L_x_83614:
[----:B------:R-:W-:Y:S05]  /*24810*/  BSYNC.RECONVERGENT B3 ;  /* 0x0000000000037941 */ /* 0x000fea0003800200 */
.L_x_83613:
        /* <DEDUP_REMOVED lines=39> */
[----:B------:R-:W-:Y:S02]  /*24a90*/  MOV R25, R24 ;  /* 0x0000001800197202 */ /* 0x000fe40000000f00 */
[----:B------:R-:W-:Y:S01]  /*24aa0*/  MOV R24, R28 ;  /* 0x0000001c00187202 */ /* 0x000fe20000000f00 */
[----:B------:R-:W-:Y:S01]  /*24ab0*/  IMAD.MOV.U32 R20, RZ, RZ, R26 ;  /* 0x000000ffff147224 */ /* 0x000fe200078e001a */
[----:B------:R-:W-:-:S07]  /*24ac0*/  LOP3.LUT R22, R11, R22, R27, 0x96, !PT ;  /* 0x000000160b167212 */ /* 0x000fce00078e961b */
.L_x_83611:
[----:B------:R-:W-:Y:S05]  /*24ad0*/  BSYNC.RECONVERGENT B2 ;  /* 0x0000000000027941 */ /* 0x000fea0003800200 */
.L_x_83610:
        /* <DEDUP_REMOVED lines=8> */
.L_x_83609:
[----:B------:R-:W-:Y:S05]  /*24b60*/  BSYNC.RECONVERGENT B1 ;  /* 0x0000000000017941 */ /* 0x000fea0003800200 */
.L_x_83608:
        /* <DEDUP_REMOVED lines=17> */
.L_x_83619:
        /* <DEDUP_REMOVED lines=13> */
.L_x_83621:
[----:B------:R-:W-:Y:S05]  /*24d50*/  BSYNC.RECONVERGENT B3 ;  /* 0x0000000000037941 */ /* 0x000fea0003800200 */
.L_x_83620:
        /* <DEDUP_REMOVED lines=43> */
.L_x_83618:
[----:B------:R-:W-:Y:S05]  /*25010*/  BSYNC.RECONVERGENT B2 ;  /* 0x0000000000027941 */ /* 0x000fea0003800200 */
.L_x_83617:
        /* <DEDUP_REMOVED lines=8> */
.L_x_83616:
[----:B------:R-:W-:Y:S05]  /*250a0*/  BSYNC.RECONVERGENT B1 ;  /* 0x0000000000017941 */ /* 0x000fea0003800200 */
.L_x_83615:
        /* <DEDUP_REMOVED lines=17> */
.L_x_83626:
        /* <DEDUP_REMOVED lines=13> */
.L_x_83628:
[----:B------:R-:W-:Y:S05]  /*25290*/  BSYNC.RECONVERGENT B3 ;  /* 0x0000000000037941 */ /* 0x000fea0003800200 */
.L_x_83627:
        /* <DEDUP_REMOVED lines=43> */
.L_x_83625:
[----:B------:R-:W-:Y:S05]  /*25550*/  BSYNC.RECONVERGENT B2 ;  /* 0x0000000000027941 */ /* 0x000fea0003800200 */
.L_x_83624:
        /* <DEDUP_REMOVED lines=8> */
.L_x_83623:
[----:B------:R-:W-:Y:S05]  /*255e0*/  BSYNC.RECONVERGENT B1 ;  /* 0x0000000000017941 */ /* 0x000fea0003800200 */
.L_x_83622:
        /* <DEDUP_REMOVED lines=16> */
.L_x_83631:
        /* <DEDUP_REMOVED lines=13> */
.L_x_83633:
[----:B------:R-:W-:Y:S05]  /*257c0*/  BSYNC.RECONVERGENT B2 ;  /* 0x0000000000027941 */ /* 0x000fea0003800200 */
.L_x_83632:
        /* <DEDUP_REMOVED lines=43> */
.L_x_83630:
[----:B------:R-:W-:Y:S05]  /*25a80*/  BSYNC.RECONVERGENT B1 ;  /* 0x0000000000017941 */ /* 0x000fea0003800200 */
.L_x_83629:
        /* <DEDUP_REMOVED lines=8> */
.L_x_83602:
[----:B------:R-:W-:Y:S05]  /*25b10*/  BSYNC.RECONVERGENT B0 ;  /* 0x0000000000007941 */ /* 0x000fea0003800200 */
.L_x_83579:
[----:B------:R-:W-:Y:S01]  /*25b20*/  VIADD R26, R189, 0x180 ;  /* 0x00000180bd1a7836 */ /* 0x000fe20000000000 */
[----:B------:R-:W-:Y:S03]  /*25b30*/  BSSY.RECONVERGENT B0, `(.L_x_83634) ;  /* 0x0000010000007945 */ /* 0x000fe60003800200 */
[----:B------:R-:W-:-:S05]  /*25b40*/  IMAD.WIDE.U32 R26, R26, 0x10, R226 ;  /* 0x000000101a1a7825 */ /* 0x000fca00078e00e2 */
[----:B-----5:R0:W-:Y:S01]  /*25b50*/  STG.E.128 desc[UR8][R26.64], R48 ;  /* 0x000000301a007986 */ /* 0x0201e2000c101d08 */
[----:B------:R-:W-:Y:S05]  /*25b60*/  @!P1 BRA `(.L_x_83635) ;  /* 0x0000000000309947 */ /* 0x000fea0003800000 */
[----:B------:R-:W-:Y:S01]  /*25b70*/  SHF.L.U32 R24, R197, 0x10, RZ ;  /* 0x00000010c5187819 */ /* 0x000fe200000006ff */
[----:B------:R-:W1:Y:S01]  /*25b80*/  LDC.64 R30, c[0x0][0x3b0] ;  /* 0x0000ec00ff1e7b82 */ /* 0x000e620000000a00 */
[----:B0-----:R-:W-:Y:S02]  /*25b90*/  LOP3.LUT R26, R198, 0xffff, RZ, 0xc0, !PT ;  /* 0x0000ffffc61a7812 */ /* 0x001fe400078ec0ff */
[----:B------:R-:W-:-:S05]  /*25ba0*/  LOP3.LUT R24, R24, 0xff0000, RZ, 0xc0, !PT ;  /* 0x00ff000018187812 */ /* 0x000fca00078ec0ff */
[----:B------:R-:W-:Y:S01]  /*25bb0*/  IMAD R24, R26, 0x1000000, R24 ;  /* 0x010000001a187824 */ /* 0x000fe200078e0218 */
[----:B------:R-:W-:-:S04]  /*25bc0*/  LOP3.LUT R26, R196, 0xff, RZ, 0xc0, !PT ;  /* 0x000000ffc41a7812 */ /* 0x000fc800078ec0ff */
[----:B------:R-:W-:Y:S02]  /*25bd0*/  LEA R24, R26, R24, 0x8 ;  /* 0x000000181a187211 */ /* 0x000fe400078e40ff */
[----:B------:R-:W-:-:S05]  /*25be0*/  LOP3.LUT R26, R195, 0xff, RZ, 0xc0, !PT ;  /* 0x000000ffc31a7812 */ /* 0x000fca00078ec0ff */
[----:B------:R-:W-:Y:S01]  /*25bf0*/  IMAD.IADD R24, R24, 0x1, R26 ;  /* 0x0000000118187824 */ /* 0x000fe200078e021a */
[----:B------:R-:W-:-:S05]  /*25c00*/  IADD3 R26, PT, PT, R188, 0x180, RZ ;  /* 0x00000180bc1a7810 */ /* 0x000fca0007ffe0ff */
[----:B-1----:R-:W-:-:S05]  /*25c10*/  IMAD.WIDE.U32 R26, R26, 0x4, R30 ;  /* 0x000000041a1a7825 */ /* 0x002fca00078e001e */
[----:B------:R1:W-:Y:S02]  /*25c20*/  STG.E desc[UR8][R26.64], R24 ;  /* 0x000000181a007986 */ /* 0x0003e4000c101908 */
.L_x_83635:
[----:B------:R-:W-:Y:S05]  /*25c30*/  BSYNC.RECONVERGENT B0 ;  /* 0x0000000000007941 */ /* 0x000fea0003800200 */
.L_x_83634:
[----:B------:R-:W-:Y:S04]  /*25c40*/  BSSY.RECONVERGENT B0, `(.L_x_83636) ;  /* 0x0000006000007945 */ /* 0x000fe80003800200 */
[----:B------:R-:W-:Y:S05]  /*25c50*/  @!P1 BRA `(.L_x_83637) ;  /* 0x0000000000109947 */ /* 0x000fea0003800000 */
[----:B01----:R-:W0:Y:S01]  /*25c60*/  LDC.64 R26, c[0x0][0x390] ;  /* 0x0000e400ff1a7b82 */ /* 0x003e220000000a00 */
[----:B------:R-:W-:-:S04]  /*25c70*/  VIADD R24, R188, 0x1a0 ;  /* 0x000001a0bc187836 */ /* 0x000fc80000000000 */
[----:B0-----:R-:W-:-:S05]  /*25c80*/  IMAD.WIDE.U32 R26, R24, 0x10, R26 ;  /* 0x00000010181a7825 */ /* 0x001fca00078e001a */
[----:B------:R2:W5:Y:S02]  /*25c90*/  LDG.E.128 R100, desc[UR8][R26.64] ;  /* 0x000000081a647981 */ /* 0x000564000c1e1d00 */
.L_x_83637:
[----:B------:R-:W-:Y:S05]  /*25ca0*/  BSYNC.RECONVERGENT B0 ;  /* 0x0000000000007941 */ /* 0x000fea0003800200 */
.L_x_83636:
[----:B------:R-:W-:Y:S04]  /*25cb0*/  BSSY.RECONVERGENT B0, `(.L_x_83638) ;  /* 0x00002c0000007945 */ /* 0x000fe80003800200 */
[----:B------:R-:W-:Y:S05]  /*25cc0*/  @!P0 BRA `(.L_x_83639) ;  /* 0x0000001400a08947 */ /* 0x000fea0003800000 */
[----:B------:R-:W3:Y:S01]  /*25cd0*/  LDC.64 R30, c[0x0][0x3a0] ;  /* 0x0000e800ff1e7b82 */ /* 0x000ee20000000a00 */
[----:B------:R-:W-:Y:S02]  /*25ce0*/  ISETP.GT.AND P2, PT, R199, RZ, PT ;  /* 0x000000ffc700720c */ /* 0x000fe40003f44270 */
[----:B012---:R-:W-:Y:S01]  /*25cf0*/  IADD3 R26, PT, PT, R189, 0x1a0, RZ ;  /* 0x000001a0bd1a7810 */ /* 0x007fe20007ffe0ff */
[----:B------:R-:W-:Y:S10]  /*25d00*/  BSSY.RECONVERGENT B1, `(.L_x_83640) ;  /* 0x000005a000017945 */ /* 0x000ff40003800200 */
[----:B------:R-:W-:Y:S01]  /*25d10*/  @!P2 MOV R24, R25 ;  /* 0x000000190018a202 */ /* 0x000fe20000000f00 */
[----:B---3--:R-:W-:-:S05]  /*25d20*/  IMAD.WIDE.U32 R26, R26, 0x10, R30 ;  /* 0x000000101a1a7825 */ /* 0x008fca00078e001e */
        /* <DEDUP_REMOVED lines=19> */
.L_x_83644:
        /* <DEDUP_REMOVED lines=13> */
.L_x_83646:
[----:B------:R-:W-:Y:S05]  /*25f30*/  BSYNC.RECONVERGENT B3 ;  /* 0x0000000000037941 */ /* 0x000fea0003800200 */
.L_x_83645:
        /* <DEDUP_REMOVED lines=43> */
.L_x_83643:
[----:B------:R-:W-:Y:S05]  /*261f0*/  BSYNC.RECONVERGENT B2 ;  /* 0x0000000000027941 */ /* 0x000fea0003800200 */
.L_x_83642:
        /* <DEDUP_REMOVED lines=10> */
.L_x_83641:
[----:B------:R-:W-:Y:S05]  /*262a0*/  BSYNC.RECONVERGENT B1 ;  /* 0x0000000000017941 */ /* 0x000fea0003800200 */
.L_x_83640:
        /* <DEDUP_REMOVED lines=20> */
.L_x_83651:
        /* <DEDUP_REMOVED lines=13> */
.L_x_83653:
[----:B------:R-:W-:Y:S05]  /*264c0*/  BSYNC.RECONVERGENT B3 ;  /* 0x0000000000037941 */ /* 0x000fea0003800200 */
.L_x_83652:
        /* <DEDUP_REMOVED lines=43> */
.L_x_83650:
[----:B------:R-:W-:Y:S05]  /*26780*/  BSYNC.RECONVERGENT B2 ;  /* 0x0000000000027941 */ /* 0x000fea0003800200 */
.L_x_83649:
        /* <DEDUP_REMOVED lines=10> */
.L_x_83648:
[----:B------:R-:W-:Y:S05]  /*26830*/  BSYNC.RECONVERGENT B1 ;  /* 0x0000000000017941 */ /* 0x000fea0003800200 */
.L_x_83647:
        /* <DEDUP_REMOVED lines=20> */
.L_x_83658:
        /* <DEDUP_REMOVED lines=13> */
.L_x_83660:
[----:B------:R-:W-:Y:S05]  /*26a50*/  BSYNC.RECONVERGENT B3 ;  /* 0x0000000000037941 */ /* 0x000fea0003800200 */
.L_x_83659:
        /* <DEDUP_REMOVED lines=43> */
.L_x_83657:
[----:B------:R-:W-:Y:S05]  /*26d10*/  BSYNC.RECONVERGENT B2 ;  /* 0x0000000000027941 */ /* 0x000fea0003800200 */
.L_x_83656:
        /* <DEDUP_REMOVED lines=10> */
.L_x_83655:
[----:B------:R-:W-:Y:S05]  /*26dc0*/  BSYNC.RECONVERGENT B1 ;  /* 0x0000000000017941 */ /* 0x000fea0003800200 */
.L_x_83654:
        /* <DEDUP_REMOVED lines=19> */
.L_x_83664:
        /* <DEDUP_REMOVED lines=13> */
.L_x_83666:
[----:B------:R-:W-:Y:S05]  /*26fd0*/  BSYNC.RECONVERGENT B2 ;  /* 0x0000000000027941 */ /* 0x000fea0003800200 */
.L_x_83665:
        /* <DEDUP_REMOVED lines=43> */
.L_x_83663:
[----:B------:R-:W-:Y:S05]  /*27290*/  BSYNC.RECONVERGENT B1 ;  /* 0x0000000000017941 */ /* 0x000fea0003800200 */
.L_x_83662:
        /* <DEDUP_REMOVED lines=11> */
.L_x_83639:
        /* <DEDUP_REMOVED lines=8> */
[----:B0-2---:R-:W-:Y:S01]  /*273d0*/  IMAD.MOV.U32 R26, RZ, RZ, R20 ;  /* 0x000000ffff1a7224 */ /* 0x005fe200078e0014 */
        /* <DEDUP_REMOVED lines=12> */
.L_x_83671:
        /* <DEDUP_REMOVED lines=13> */
.L_x_83673:
[----:B------:R-:W-:Y:S05]  /*27570*/  BSYNC.RECONVERGENT B3 ;  /* 0x0000000000037941 */ /* 0x000fea0003800200 */
.L_x_83672:
        /* <DEDUP_REMOVED lines=43> */
.L_x_83670:
[----:B------:R-:W-:Y:S05]  /*27830*/  BSYNC.RECONVERGENT B2 ;  /* 0x0000000000027941 */ /* 0x000fea0003800200 */
.L_x_83669:
        /* <DEDUP_REMOVED lines=9> */
.L_x_83668:
[----:B------:R-:W-:Y:S05]  /*278d0*/  BSYNC.RECONVERGENT B1 ;  /* 0x0000000000017941 */ /* 0x000fea0003800200 */
.L_x_83667:
[----:B------:R-:W-:Y:S01]  /*278e0*/  BSSY.RECONVERGENT B1, `(.L_x_83674) ;  /* 0x0000054000017945 */ /* 0x000fe20003800200 */
[----:B------:R-:W-:Y:S01]  /*278f0*/  IMAD.MOV.U32 R25, RZ, RZ, R24 ;  /* 0x000000ffff197224 */ /* 0x000fe200078e0018 */
[----:B------:R-:W-:Y:S02]  /*27900*/  MOV R45, RZ ;  /* 0x000000ff002d7202 */ /* 0x000fe40000000f00 */
[----:B------:R-:W-:Y:S05]  /*27910*/  @!P1 BRA `(.L_x_83675) ;  /* 0x0000000400409947 */ /* 0x000fea0003800000 */
[----:B------:R-:W-:Y:S01]  /*27920*/  ISETP.NE.AND P2, PT, R24, 0x1, PT ;  /* 0x000000011800780c */ /* 0x000fe20003f45270 */
[----:B------:R-:W-:Y:S01]  /*27930*/  BSSY.RECONVERGENT B2, `(.L_x_83676) ;  /* 0x0000045000027945 */ /* 0x000fe20003800200 */
[----:B------:R-:W-:Y:S01]  /*27940*/  IMAD.MOV.U32 R25, RZ, RZ, 0x2 ;  /* 0x00000002ff197424 */ /* 0x000fe200078e00ff */
[----:B0-2---:R-:W-:-:S10]  /*27950*/  MOV R26, R20 ;  /* 0x00000014001a7202 */ /* 0x005fd40000000f00 */
        /* <DEDUP_REMOVED lines=9> */
.L_x_83678:
        /* <DEDUP_REMOVED lines=13> */
.L_x_83680:
[----:B------:R-:W-:Y:S05]  /*27ac0*/  BSYNC.RECONVERGENT B3 ;  /* 0x0000000000037941 */ /* 0x000fea0003800200 */
.L_x_83679:
        /* <DEDUP_REMOVED lines=43> */
.L_x_83677:
[----:B------:R-:W-:Y:S05]  /*27d80*/  BSYNC.RECONVERGENT B2 ;  /* 0x0000000000027941 */ /* 0x000fea0003800200 */
.L_x_83676:
        /* <DEDUP_REMOVED lines=9> */
.L_x_83675:
[----:B------:R-:W-:Y:S05]  /*27e20*/  BSYNC.RECONVERGENT B1 ;  /* 0x0000000000017941 */ /* 0x000fea0003800200 */
.L_x_83674:
        /* <DEDUP_REMOVED lines=17> */
.L_x_83685:
        /* <DEDUP_REMOVED lines=13> */
.L_x_83687:
[----:B------:R-:W-:Y:S05]  /*28010*/  BSYNC.RECONVERGENT B3 ;  /* 0x0000000000037941 */ /* 0x000fea0003800200 */
.L_x_83686:
        /* <DEDUP_REMOVED lines=43> */
.L_x_83684:
[----:B------:R-:W-:Y:S05]  /*282d0*/  BSYNC.RECONVERGENT B2 ;  /* 0x0000000000027941 */ /* 0x000fea0003800200 */
.L_x_83683:
        /* <DEDUP_REMOVED lines=9> */
.L_x_83682:
[----:B------:R-:W-:Y:S05]  /*28370*/  BSYNC.RECONVERGENT B1 ;  /* 0x0000000000017941 */ /* 0x000fea0003800200 */
.L_x_83681:
[----:B0-2---:R-:W-:Y:S01]  /*28380*/  IMAD.MOV.U32 R26, RZ, RZ, R24 ;  /* 0x000000ffff1a7224 */ /* 0x005fe200078e0018 */
        /* <DEDUP_REMOVED lines=15> */
.L_x_83690:
        /* <DEDUP_REMOVED lines=13> */
.L_x_83692:
[----:B------:R-:W-:Y:S05]  /*28550*/  BSYNC.RECONVERGENT B2 ;  /* 0x0000000000027941 */ /* 0x000fea0003800200 */
.L_x_83691:
        /* <DEDUP_REMOVED lines=43> */
.L_x_83689:
[----:B------:R-:W-:Y:S05]  /*28810*/  BSYNC.RECONVERGENT B1 ;  /* 0x0000000000017941 */ /* 0x000fea0003800200 */
.L_x_83688:
        /* <DEDUP_REMOVED lines=9> */
.L_x_83661:
[----:B------:R-:W-:Y:S05]  /*288b0*/  BSYNC.RECONVERGENT B0 ;  /* 0x0000000000007941 */ /* 0x000fea0003800200 */
.L_x_83638:
[----:B------:R-:W-:Y:S01]  /*288c0*/  VIADD R24, R189, 0x1a0 ;  /* 0x000001a0bd187836 */ /* 0x000fe20000000000 */
[----:B------:R-:W-:Y:S03]  /*288d0*/  BSSY.RECONVERGENT B0, `(.L_x_83693) ;  /* 0x0000010000007945 */ /* 0x000fe60003800200 */
[----:B------:R-:W-:-:S05]  /*288e0*/  IMAD.WIDE.U32 R24, R24, 0x10, R226 ;  /* 0x0000001018187825 */ /* 0x000fca00078e00e2 */
[----:B-----5:R0:W-:Y:S01]  /*288f0*/  STG.E.128 desc[UR8][R24.64], R44 ;  /* 0x0000002c18007986 */ /* 0x0201e2000c101d08 */
[----:B------:R-:W-:Y:S05]  /*28900*/  @!P1 BRA `(.L_x_83694) ;  /* 0x0000000000309947 */ /* 0x000fea0003800000 */
[----:B0-----:R-:W-:Y:S01]  /*28910*/  SHF.L.U32 R24, R197, 0x10, RZ ;  /* 0x00000010c5187819 */ /* 0x001fe200000006ff */
[----:B------:R-:W0:Y:S01]  /*28920*/  LDC.64 R30, c[0x0][0x3b0] ;  /* 0x0000ec00ff1e7b82 */ /* 0x000e220000000a00 */
[----:B------:R-:W-:Y:S02]  /*28930*/  LOP3.LUT R25, R198, 0xffff, RZ, 0xc0, !PT ;  /* 0x0000ffffc6197812 */ /* 0x000fe400078ec0ff */
[----:B------:R-:W-:Y:S02]  /*28940*/  LOP3.LUT R24, R24, 0xff0000, RZ, 0xc0, !PT ;  /* 0x00ff000018187812 */ /* 0x000fe400078ec0ff */
[----:B------:R-:W-:-:S03]  /*28950*/  LOP3.LUT R27, R195, 0xff, RZ, 0xc0, !PT ;  /* 0x000000ffc31b7812 */ /* 0x000fc600078ec0ff */
[----:B------:R-:W-:Y:S01]  /*28960*/  IMAD R24, R25, 0x1000000, R24 ;  /* 0x0100000019187824 */ /* 0x000fe200078e0218 */
[----:B------:R-:W-:-:S04]  /*28970*/  LOP3.LUT R25, R196, 0xff, RZ, 0xc0, !PT ;  /* 0x000000ffc4197812 */ /* 0x000fc800078ec0ff */
[----:B------:R-:W-:-:S05]  /*28980*/  LEA R24, R25, R24, 0x8 ;  /* 0x0000001819187211 */ /* 0x000fca00078e40ff */
[----:B------:R-:W-:Y:S01]  /*28990*/  IMAD.IADD R27, R24, 0x1, R27 ;  /* 0x00000001181b7824 */ /* 0x000fe200078e021b */
[----:B------:R-:W-:-:S05]  /*289a0*/  IADD3 R24, PT, PT, R188, 0x1a0, RZ ;  /* 0x000001a0bc187810 */ /* 0x000fca0007ffe0ff */
[----:B0-----:R-:W-:-:S05]  /*289b0*/  IMAD.WIDE.U32 R24, R24, 0x4, R30 ;  /* 0x0000000418187825 */ /* 0x001fca00078e001e */
[----:B------:R1:W-:Y:S02]  /*289c0*/  STG.E desc[UR8][R24.64], R27 ;  /* 0x0000001b18007986 */ /* 0x0003e4000c101908 */
.L_x_83694:
[----:B------:R-:W-:Y:S05]  /*289d0*/  BSYNC.RECONVERGENT B0 ;  /* 0x0000000000007941 */ /* 0x000fea0003800200 */
.L_x_83693:
[----:B------:R-:W-:Y:S04]  /*289e0*/  BSSY.RECONVERGENT B0, `(.L_x_83695) ;  /* 0x0000006000007945 */ /* 0x000fe80003800200 */
[----:B------:R-:W-:Y:S05]  /*289f0*/  @!P1 BRA `(.L_x_83696) ;  /* 0x0000000000109947 */ /* 0x000fea0003800000 */
[----:B------:R-:W2:Y:S01]  /*28a00*/  LDC.64 R30, c[0x0][0x390] ;  /* 0x0000e400ff1e7b82 */ /* 0x000ea20000000a00 */
[----:B01----:R-:W-:-:S04]  /*28a10*/  VIADD R24, R188, 0x1c0 ;  /* 0x000001c0bc187836 */ /* 0x003fc80000000000 */
[----:B--2---:R-:W-:-:S05]  /*28a20*/  IMAD.WIDE.U32 R24, R24, 0x10, R30 ;  /* 0x0000001018187825 */ /* 0x004fca00078e001e */
[----:B------:R2:W5:Y:S02]  /*28a30*/  LDG.E.128 R100, desc[UR8][R24.64] ;  /* 0x0000000818647981 */ /* 0x000564000c1e1d00 */
.L_x_83696:
[----:B------:R-:W-:Y:S05]  /*28a40*/  BSYNC.RECONVERGENT B0 ;  /* 0x0000000000007941 */ /* 0x000fea0003800200 */
.L_x_83695:
[----:B------:R-:W-:Y:S04]  /*28a50*/  BSSY.RECONVERGENT B0, `(.L_x_83697) ;  /* 0x00002bf000007945 */ /* 0x000fe80003800200 */
[----:B------:R-:W-:Y:S05]  /*28a60*/  @!P0 BRA `(.L_x_83698) ;  /* 0x00000014009c8947 */ /* 0x000fea0003800000 */
[----:B------:R-:W3:Y:S01]  /*28a70*/  LDC.64 R30, c[0x0][0x3a0] ;  /* 0x0000e800ff1e7b82 */ /* 0x000ee20000000a00 */
[----:B------:R-:W-:Y:S02]  /*28a80*/  ISETP.GT.AND P2, PT, R199, RZ, PT ;  /* 0x000000ffc700720c */ /* 0x000fe40003f44270 */
[----:B012---:R-:W-:Y:S01]  /*28a90*/  IADD3 R24, PT, PT, R189, 0x1c0, RZ ;  /* 0x000001c0bd187810 */ /* 0x007fe20007ffe0ff */
[----:B------:R-:W-:Y:S10]  /*28aa0*/  BSSY.RECONVERGENT B1, `(.L_x_83699) ;  /* 0x0000059000017945 */ /* 0x000ff40003800200 */
[----:B------:R-:W-:-:S02]  /*28ab0*/  @!P2 IMAD.MOV.U32 R27, RZ, RZ, R26 ;  /* 0x000000ffff1ba224 */ /* 0x000fc400078e001a */
[----:B---3--:R-:W-:-:S05]  /*28ac0*/  IMAD.WIDE.U32 R24, R24, 0x10, R30 ;  /* 0x0000001018187825 */ /* 0x008fca00078e001e */
        /* <DEDUP_REMOVED lines=19> */
.L_x_83703:
        /* <DEDUP_REMOVED lines=13> */
.L_x_83705:
[----:B------:R-:W-:Y:S05]  /*28cd0*/  BSYNC.RECONVERGENT B3 ;  /* 0x0000000000037941 */ /* 0x000fea0003800200 */
.L_x_83704:
        /* <DEDUP_REMOVED lines=42> */
.L_x_83702:
[----:B------:R-:W-:Y:S05]  /*28f80*/  BSYNC.RECONVERGENT B2 ;  /* 0x0000000000027941 */ /* 0x000fea0003800200 */
.L_x_83701:
        /* <DEDUP_REMOVED lines=10> */
.L_x_83700:
[----:B------:R-:W-:Y:S05]  /*29030*/  BSYNC.RECONVERGENT B1 ;  /* 0x0000000000017941 */ /* 0x000fea0003800200 */
.L_x_83699:
        /* <DEDUP_REMOVED lines=20> */
.L_x_83710:
        /* <DEDUP_REMOVED lines=13> */
.L_x_83712:
[----:B------:R-:W-:Y:S05]  /*29250*/  BSYNC.RECONVERGENT B3 ;  /* 0x0000000000037941 */ /* 0x000fea0003800200 */
.L_x_83711:
        /* <DEDUP_REMOVED lines=43> */
.L_x_83709:
[----:B------:R-:W-:Y:S05]  /*29510*/  BSYNC.RECONVERGENT B2 ;  /* 0x0000000000027941 */ /* 0x000fea0003800200 */
.L_x_83708:
        /* <DEDUP_REMOVED lines=10> */
.L_x_83707:
[----:B------:R-:W-:Y:S05]  /*295c0*/  BSYNC.RECONVERGENT B1 ;  /* 0x0000000000017941 */ /* 0x000fea0003800200 */
.L_x_83706:
        /* <DEDUP_REMOVED lines=20> */
.L_x_83717:
        /* <DEDUP_REMOVED lines=13> */
.L_x_83719:
[----:B------:R-:W-:Y:S05]  /*297e0*/  BSYNC.RECONVERGENT B3 ;  /* 0x0000000000037941 */ /* 0x000fea0003800200 */
.L_x_83718:
        /* <DEDUP_REMOVED lines=43> */
.L_x_83716:
[----:B------:R-:W-:Y:S05]  /*29aa0*/  BSYNC.RECONVERGENT B2 ;  /* 0x0000000000027941 */ /* 0x000fea0003800200 */
.L_x_83715:
        /* <DEDUP_REMOVED lines=10> */
.L_x_83714:
[----:B------:R-:W-:Y:S05]  /*29b50*/  BSYNC.RECONVERGENT B1 ;  /* 0x0000000000017941 */ /* 0x000fea0003800200 */
.L_x_83713:
        /* <DEDUP_REMOVED lines=19> */
.L_x_83723:
        /* <DEDUP_REMOVED lines=13> */
.L_x_83725:
[----:B------:R-:W-:Y:S05]  /*29d60*/  BSYNC.RECONVERGENT B2 ;  /* 0x0000000000027941 */ /* 0x000fea0003800200 */
.L_x_83724:
        /* <DEDUP_REMOVED lines=43> */
.L_x_83722:
[----:B------:R-:W-:Y:S05]  /*2a020*/  BSYNC.RECONVERGENT B1 ;  /* 0x0000000000017941 */ /* 0x000fea0003800200 */
.L_x_83721:
        /* <DEDUP_REMOVED lines=11> */
.L_x_83698:
[----:B------:R-:W-:Y:S01]  /*2a0e0*/  BSSY.RECONVERGENT B1, `(.L_x_83726) ;  /* 0x0000058000017945 */ /* 0x000fe20003800200 */
[----:B------:R-:W-:Y:S01]  /*2a0f0*/  HFMA2 R40, -RZ, RZ, 0, 0 ;  /* 0x00000000ff287431 */ /* 0x000fe200000001ff */
        /* <DEDUP_REMOVED lines=19> */
.L_x_83730:
        /* <DEDUP_REMOVED lines=13> */
.L_x_83732:
[----:B------:R-:W-:Y:S05]  /*2a300*/  BSYNC.RECONVERGENT B3 ;  /* 0x0000000000037941 */ /* 0x000fea0003800200 */
.L_x_83731:
        /* <DEDUP_REMOVED lines=43> */
.L_x_83729:
[----:B------:R-:W-:Y:S05]  /*2a5c0*/  BSYNC.RECONVERGENT B2 ;  /* 0x0000000000027941 */ /* 0x000fea0003800200 */
.L_x_83728:
        /* <DEDUP_REMOVED lines=9> */
.L_x_83727:
[----:B------:R-:W-:Y:S05]  /*2a660*/  BSYNC.RECONVERGENT B1 ;  /* 0x0000000000017941 */ /* 0x000fea0003800200 */
.L_x_83726:
        /* <DEDUP_REMOVED lines=17> */
.L_x_83737:
        /* <DEDUP_REMOVED lines=13> */
.L_x_83739:
[----:B------:R-:W-:Y:S05]  /*2a850*/  BSYNC.RECONVERGENT B3 ;  /* 0x0000000000037941 */ /* 0x000fea0003800200 */
.L_x_83738:
        /* <DEDUP_REMOVED lines=43> */
.L_x_83736:
[----:B------:R-:W-:Y:S05]  /*2ab10*/  BSYNC.RECONVERGENT B2 ;  /* 0x0000000000027941 */ /* 0x000fea0003800200 */
.L_x_83735:
        /* <DEDUP_REMOVED lines=9> */
.L_x_83734:
[----:B------:R-:W-:Y:S05]  /*2abb0*/  BSYNC.RECONVERGENT B1 ;  /* 0x0000000000017941 */ /* 0x000fea0003800200 */
.L_x_83733:
        /* <DEDUP_REMOVED lines=17> */
.L_x_83744:
        /* <DEDUP_REMOVED lines=13> */
.L_x_83746:
[----:B------:R-:W-:Y:S05]  /*2ada0*/  BSYNC.RECONVERGENT B3 ;  /* 0x0000000000037941 */ /* 0x000fea0003800200 */
.L_x_83745:
        /* <DEDUP_REMOVED lines=43> */
.L_x_83743:
[----:B------:R-:W-:Y:S05]  /*2b060*/  BSYNC.RECONVERGENT B2 ;  /* 0x0000000000027941 */ /* 0x000fea0003800200 */
.L_x_83742:
        /* <DEDUP_REMOVED lines=9> */
.L_x_83741:
[----:B------:R-:W-:Y:S05]  /*2b100*/  BSYNC.RECONVERGENT B1 ;  /* 0x0000000000017941 */ /* 0x000fea0003800200 */
.L_x_83740:
        /* <DEDUP_REMOVED lines=16> */
.L_x_83749:
        /* <DEDUP_REMOVED lines=13> */
.L_x_83751:
[----:B------:R-:W-:Y:S05]  /*2b2e0*/  BSYNC.RECONVERGENT B2 ;  /* 0x0000000000027941 */ /* 0x000fea0003800200 */
.L_x_83750:
        /* <DEDUP_REMOVED lines=43> */
.L_x_83748:
[----:B------:R-:W-:Y:S05]  /*2b5a0*/  BSYNC.RECONVERGENT B1 ;  /* 0x0000000000017941 */ /* 0x000fea0003800200 */
.L_x_83747:
        /* <DEDUP_REMOVED lines=9> */
.L_x_83720:
[----:B------:R-:W-:Y:S05]  /*2b640*/  BSYNC.RECONVERGENT B0 ;  /* 0x0000000000007941 */ /* 0x000fea0003800200 */
.L_x_83697:
[----:B------:R-:W-:Y:S01]  /*2b650*/  IADD3 R26, PT, PT, R189, 0x1c0, RZ ;  /* 0x000001c0bd1a7810 */ /* 0x000fe20007ffe0ff */
[----:B------:R-:W-:Y:S04]  /*2b660*/  BSSY.RECONVERGENT B0, `(.L_x_83752) ;  /* 0x0000010000007945 */ /* 0x000fe80003800200 */
[----:B------:R-:W-:-:S05]  /*2b670*/  IMAD.WIDE.U32 R26, R26, 0x10, R226 ;  /* 0x000000101a1a7825 */ /* 0x000fca00078e00e2 */
[----:B-----5:R0:W-:Y:S01]  /*2b680*/  STG.E.128 desc[UR8][R26.64], R40 ;  /* 0x000000281a007986 */ /* 0x0201e2000c101d08 */
[----:B------:R-:W-:Y:S05]  /*2b690*/  @!P1 BRA `(.L_x_83753) ;  /* 0x0000000000309947 */ /* 0x000fea0003800000 */
[----:B------:R-:W-:Y:S01]  /*2b6a0*/  IMAD.U32 R24, R197, 0x10000, RZ ;  /* 0x00010000c5187824 */ /* 0x000fe200078e00ff */
[----:B------:R-:W1:Y:S01]  /*2b6b0*/  LDC.64 R30, c[0x0][0x3b0] ;  /* 0x0000ec00ff1e7b82 */ /* 0x000e620000000a00 */
[----:B0-----:R-:W-:-:S03]  /*2b6c0*/  LOP3.LUT R26, R198, 0xffff, RZ, 0xc0, !PT ;  /* 0x0000ffffc61a7812 */ /* 0x001fc600078ec0ff */
[----:B------:R-:W-:-:S04]  /*2b6d0*/  LOP3.LUT R24, R24, 0xff0000, RZ, 0xc0, !PT ;  /* 0x00ff000018187812 */ /* 0x000fc800078ec0ff */
[----:B------:R-:W-:Y:S02]  /*2b6e0*/  LEA R24, R26, R24, 0x18 ;  /* 0x000000181a187211 */ /* 0x000fe400078ec0ff */
[----:B------:R-:W-:-:S05]  /*2b6f0*/  LOP3.LUT R26, R196, 0xff, RZ, 0xc0, !PT ;  /* 0x000000ffc41a7812 */ /* 0x000fca00078ec0ff */
[----:B------:R-:W-:Y:S01]  /*2b700*/  IMAD R24, R26, 0x100, R24 ;  /* 0x000001001a187824 */ /* 0x000fe200078e0218 */
[----:B------:R-:W-:-:S04]  /*2b710*/  LOP3.LUT R26, R195, 0xff, RZ, 0xc0, !PT ;  /* 0x000000ffc31a7812 */ /* 0x000fc800078ec0ff */
[----:B------:R-:W-:Y:S01]  /*2b720*/  IADD3 R24, PT, PT, R24, R26, RZ ;  /* 0x0000001a18187210 */ /* 0x000fe20007ffe0ff */
[----:B------:R-:W-:-:S04]  /*2b730*/  VIADD R26, R188, 0x1c0 ;  /* 0x000001c0bc1a7836 */ /* 0x000fc80000000000 */
[----:B-1----:R-:W-:-:S05]  /*2b740*/  IMAD.WIDE.U32 R26, R26, 0x4, R30 ;  /* 0x000000041a1a7825 */ /* 0x002fca00078e001e */
[----:B------:R1:W-:Y:S02]  /*2b750*/  STG.E desc[UR8][R26.64], R24 ;  /* 0x000000181a007986 */ /* 0x0003e4000c101908 */
.L_x_83753:
[----:B------:R-:W-:Y:S05]  /*2b760*/  BSYNC.RECONVERGENT B0 ;  /* 0x0000000000007941 */ /* 0x000fea0003800200 */
.L_x_83752:
[----:B------:R-:W-:Y:S04]  /*2b770*/  BSSY.RECONVERGENT B0, `(.L_x_83754) ;  /* 0x0000006000007945 */ /* 0x000fe80003800200 */
[----:B------:R-:W-:Y:S05]  /*2b780*/  @!P1 BRA `(.L_x_83755) ;  /* 0x0000000000109947 */ /* 0x000fea0003800000 */
[----:B------:R-:W2:Y:S01]  /*2b790*/  LDC.64 R30, c[0x0][0x390] ;  /* 0x0000e400ff1e7b82 */ /* 0x000ea20000000a00 */
[----:B01----:R-:W-:-:S05]  /*2b7a0*/  IADD3 R26, PT, PT, R188, 0x1e0, RZ ;  /* 0x000001e0bc1a7810 */ /* 0x003fca0007ffe0ff */
[----:B--2---:R-:W-:-:S05]  /*2b7b0*/  IMAD.WIDE.U32 R26, R26, 0x10, R30 ;  /* 0x000000101a1a7825 */ /* 0x004fca00078e001e */
[----:B------:R2:W5:Y:S02]  /*2b7c0*/  LDG.E.128 R100, desc[UR8][R26.64] ;  /* 0x000000081a647981 */ /* 0x000564000c1e1d00 */
.L_x_83755:
[----:B------:R-:W-:Y:S05]  /*2b7d0*/  BSYNC.RECONVERGENT B0 ;  /* 0x0000000000007941 */ /* 0x000fea0003800200 */
.L_x_83754:
[----:B------:R-:W-:Y:S04]  /*2b7e0*/  BSSY.RECONVERGENT B0, `(.L_x_83756) ;  /* 0x00002c0000007945 */ /* 0x000fe80003800200 */
[----:B------:R-:W-:Y:S05]  /*2b7f0*/  @!P0 BRA `(.L_x_83757) ;  /* 0x0000001400a08947 */ /* 0x000fea0003800000 */
[----:B------:R-:W3:Y:S01]  /*2b800*/  LDC.64 R30, c[0x0][0x3a0] ;  /* 0x0000e800ff1e7b82 */ /* 0x000ee20000000a00 */
[----:B------:R-:W-:Y:S01]  /*2b810*/  ISETP.GT.AND P2, PT, R199, RZ, PT ;  /* 0x000000ffc700720c */ /* 0x000fe20003f44270 */
[----:B012---:R-:W-:Y:S01]  /*2b820*/  VIADD R26, R189, 0x1e0 ;  /* 0x000001e0bd1a7836 */ /* 0x007fe20000000000 */
[----:B------:R-:W-:Y:S11]  /*2b830*/  BSSY.RECONVERGENT B1, `(.L_x_83758) ;  /* 0x000005a000017945 */ /* 0x000ff60003800200 */
[----:B------:R-:W-:-:S02]  /*2b840*/  @!P2 IMAD.MOV.U32 R24, RZ, RZ, R25 ;  /* 0x000000ffff18a224 */ /* 0x000fc400078e0019 */
[----:B---3--:R-:W-:-:S05]  /*2b850*/  IMAD.WIDE.U32 R26, R26, 0x10, R30 ;  /* 0x000000101a1a7825 */ /* 0x008fca00078e001e */
        /* <DEDUP_REMOVED lines=19> */
.L_x_83762:
        /* <DEDUP_REMOVED lines=13> */
.L_x_83764:
[----:B------:R-:W-:Y:S05]  /*2ba60*/  BSYNC.RECONVERGENT B3 ;  /* 0x0000000000037941 */ /* 0x000fea0003800200 */
.L_x_83763:
        /* <DEDUP_REMOVED lines=43> */
.L_x_83761:
[----:B------:R-:W-:Y:S05]  /*2bd20*/  BSYNC.RECONVERGENT B2 ;  /* 0x0000000000027941 */ /* 0x000fea0003800200 */
.L_x_83760:
        /* <DEDUP_REMOVED lines=10> */
.L_x_83759:
[----:B------:R-:W-:Y:S05]  /*2bdd0*/  BSYNC.RECONVERGENT B1 ;  /* 0x0000000000017941 */ /* 0x000fea0003800200 */
.L_x_83758:
        /* <DEDUP_REMOVED lines=20> */
.L_x_83769:
        /* <DEDUP_REMOVED lines=13> */
.L_x_83771:
[----:B------:R-:W-:Y:S05]  /*2bff0*/  BSYNC.RECONVERGENT B3 ;  /* 0x0000000000037941 */ /* 0x000fea0003800200 */
.L_x_83770:
        /* <DEDUP_REMOVED lines=43> */
.L_x_83768:
[----:B------:R-:W-:Y:S05]  /*2c2b0*/  BSYNC.RECONVERGENT B2 ;  /* 0x0000000000027941 */ /* 0x000fea0003800200 */
.L_x_83767:
        /* <DEDUP_REMOVED lines=10> */
.L_x_83766:
[----:B------:R-:W-:Y:S05]  /*2c360*/  BSYNC.RECONVERGENT B1 ;  /* 0x0000000000017941 */ /* 0x000fea0003800200 */
.L_x_83765:
        /* <DEDUP_REMOVED lines=20> */
.L_x_83776:
        /* <DEDUP_REMOVED lines=13> */
.L_x_83778:
[----:B------:R-:W-:Y:S05]  /*2c580*/  BSYNC.RECONVERGENT B3 ;  /* 0x0000000000037941 */ /* 0x000fea0003800200 */
.L_x_83777:
        /* <DEDUP_REMOVED lines=43> */
.L_x_83775:
[----:B------:R-:W-:Y:S05]  /*2c840*/  BSYNC.RECONVERGENT B2 ;  /* 0x0000000000027941 */ /* 0x000fea0003800200 */
.L_x_83774:
        /* <DEDUP_REMOVED lines=10> */
.L_x_83773:
[----:B------:R-:W-:Y:S05]  /*2c8f0*/  BSYNC.RECONVERGENT B1 ;  /* 0x0000000000017941 */ /* 0x000fea0003800200 */
.L_x_83772:
        /* <DEDUP_REMOVED lines=19> */
.L_x_83782:
        /* <DEDUP_REMOVED lines=13> */
.L_x_83784:
[----:B------:R-:W-:Y:S05]  /*2cb00*/  BSYNC.RECONVERGENT B2 ;  /* 0x0000000000027941 */ /* 0x000fea0003800200 */
.L_x_83783:
        /* <DEDUP_REMOVED lines=43> */
.L_x_83781:
[----:B------:R-:W-:Y:S05]  /*2cdc0*/  BSYNC.RECONVERGENT B1 ;  /* 0x0000000000017941 */ /* 0x000fea0003800200 */
.L_x_83780:
        /* <DEDUP_REMOVED lines=11> */
.L_x_83757:
        /* <DEDUP_REMOVED lines=21> */
.L_x_83789:
        /* <DEDUP_REMOVED lines=13> */
.L_x_83791:
[----:B------:R-:W-:Y:S05]  /*2d0a0*/  BSYNC.RECONVERGENT B3 ;  /* 0x0000000000037941 */ /* 0x000fea0003800200 */
.L_x_83790:
        /* <DEDUP_REMOVED lines=43> */
.L_x_83788:
[----:B------:R-:W-:Y:S05]  /*2d360*/  BSYNC.RECONVERGENT B2 ;  /* 0x0000000000027941 */ /* 0x000fea0003800200 */
.L_x_83787:
        /* <DEDUP_REMOVED lines=9> */
.L_x_83786:
[----:B------:R-:W-:Y:S05]  /*2d400*/  BSYNC.RECONVERGENT B1 ;  /* 0x0000000000017941 */ /* 0x000fea0003800200 */
.L_x_83785:
        /* <DEDUP_REMOVED lines=17> */
.L_x_83796:
        /* <DEDUP_REMOVED lines=13> */
.L_x_83798:
[----:B------:R-:W-:Y:S05]  /*2d5f0*/  BSYNC.RECONVERGENT B3 ;  /* 0x0000000000037941 */ /* 0x000fea0003800200 */
.L_x_83797:
        /* <DEDUP_REMOVED lines=43> */
.L_x_83795:
[----:B------:R-:W-:Y:S05]  /*2d8b0*/  BSYNC.RECONVERGENT B2 ;  /* 0x0000000000027941 */ /* 0x000fea0003800200 */
.L_x_83794:
        /* <DEDUP_REMOVED lines=9> */
.L_x_83793:
[----:B------:R-:W-:Y:S05]  /*2d950*/  BSYNC.RECONVERGENT B1 ;  /* 0x0000000000017941 */ /* 0x000fea0003800200 */
.L_x_83792:
        /* <DEDUP_REMOVED lines=17> */
.L_x_83803:
        /* <DEDUP_REMOVED lines=13> */
.L_x_83805:
[----:B------:R-:W-:Y:S05]  /*2db40*/  BSYNC.RECONVERGENT B3 ;  /* 0x0000000000037941 */ /* 0x000fea0003800200 */
.L_x_83804:
        /* <DEDUP_REMOVED lines=43> */
.L_x_83802:
[----:B------:R-:W-:Y:S05]  /*2de00*/  BSYNC.RECONVERGENT B2 ;  /* 0x0000000000027941 */ /* 0x000fea0003800200 */
.L_x_83801:
        /* <DEDUP_REMOVED lines=9> */
.L_x_83800:
[----:B------:R-:W-:Y:S05]  /*2dea0*/  BSYNC.RECONVERGENT B1 ;  /* 0x0000000000017941 */ /* 0x000fea0003800200 */
.L_x_83799:
        /* <DEDUP_REMOVED lines=16> */
.L_x_83808:
        /* <DEDUP_REMOVED lines=13> */
.L_x_83810:
[----:B------:R-:W-:Y:S05]  /*2e080*/  BSYNC.RECONVERGENT B2 ;  /* 0x0000000000027941 */ /* 0x000fea0003800200 */
.L_x_83809:
        /* <DEDUP_REMOVED lines=43> */
.L_x_83807:
[----:B------:R-:W-:Y:S05]  /*2e340*/  BSYNC.RECONVERGENT B1 ;  /* 0x0000000000017941 */ /* 0x000fea0003800200 */
.L_x_83806:
        /* <DEDUP_REMOVED lines=9> */
.L_x_83779:
[----:B------:R-:W-:Y:S05]  /*2e3e0*/  BSYNC.RECONVERGENT B0 ;  /* 0x0000000000007941 */ /* 0x000fea0003800200 */
.L_x_83756:
        /* <DEDUP_REMOVED lines=17> */
.L_x_83812:
[----:B------:R-:W-:Y:S05]  /*2e500*/  BSYNC.RECONVERGENT B0 ;  /* 0x0000000000007941 */ /* 0x000fea0003800200 */
.L_x_83811:
[----:B------:R-:W-:Y:S04]  /*2e510*/  BSSY.RECONVERGENT B0, `(.L_x_83813) ;  /* 0x0000006000007945 */ /* 0x000fe80003800200 */
[----:B------:R-:W-:Y:S05]  /*2e520*/  @!P1 BRA `(.L_x_83814) ;  /* 0x0000000000109947 */ /* 0x000fea0003800000 */
[----:B------:R-:W2:Y:S01]  /*2e530*/  LDC.64 R30, c[0x0][0x390] ;  /* 0x0000e400ff1e7b82 */ /* 0x000ea20000000a00 */
[----:B01----:R-:W-:-:S05]  /*2e540*/  IADD3 R24, PT, PT, R188, 0x200, RZ ;  /* 0x00000200bc187810 */ /* 0x003fca0007ffe0ff */
[----:B--2---:R-:W-:-:S05]  /*2e550*/  IMAD.WIDE.U32 R24, R24, 0x10, R30 ;  /* 0x0000001018187825 */ /* 0x004fca00078e001e */
[----:B------:R2:W5:Y:S02]  /*2e560*/  LDG.E.128 R100, desc[UR8][R24.64] ;  /* 0x0000000818647981 */ /* 0x000564000c1e1d00 */
.L_x_83814:
[----:B------:R-:W-:Y:S05]  /*2e570*/  BSYNC.RECONVERGENT B0 ;  /* 0x0000000000007941 */ /* 0x000fea0003800200 */
.L_x_83813:
[----:B------:R-:W-:Y:S04]  /*2e580*/  BSSY.RECONVERGENT B0, `(.L_x_83815) ;  /* 0x00002bf000007945 */ /* 0x000fe80003800200 */
[----:B------:R-:W-:Y:S05]  /*2e590*/  @!P0 BRA `(.L_x_83816) ;  /* 0x00000014009c8947 */ /* 0x000fea0003800000 */
[----:B------:R-:W3:Y:S01]  /*2e5a0*/  LDC.64 R30, c[0x0][0x3a0] ;  /* 0x0000e800ff1e7b82 */ /* 0x000ee20000000a00 */
[----:B------:R-:W-:Y:S01]  /*2e5b0*/  ISETP.GT.AND P2, PT, R199, RZ, PT ;  /* 0x000000ffc700720c */ /* 0x000fe20003f44270 */
[----:B012---:R-:W-:Y:S01]  /*2e5c0*/  VIADD R24, R189, 0x200 ;  /* 0x00000200bd187836 */ /* 0x007fe20000000000 */
[----:B------:R-:W-:Y:S11]  /*2e5d0*/  BSSY.RECONVERGENT B1, `(.L_x_83817) ;  /* 0x0000059000017945 */ /* 0x000ff60003800200 */
[----:B------:R-:W-:Y:S01]  /*2e5e0*/  @!P2 MOV R27, R26 ;  /* 0x0000001a001ba202 */ /* 0x000fe20000000f00 */
[----:B---3--:R-:W-:-:S05]  /*2e5f0*/  IMAD.WIDE.U32 R24, R24, 0x10, R30 ;  /* 0x0000001018187825 */ /* 0x008fca00078e001e */
        /* <DEDUP_REMOVED lines=19> */
.L_x_83821:
        /* <DEDUP_REMOVED lines=13> */
.L_x_83823:
[----:B------:R-:W-:Y:S05]  /*2e800*/  BSYNC.RECONVERGENT B3 ;  /* 0x0000000000037941 */ /* 0x000fea0003800200 */
.L_x_83822:
        /* <DEDUP_REMOVED lines=42> */
.L_x_83820:
[----:B------:R-:W-:Y:S05]  /*2eab0*/  BSYNC.RECONVERGENT B2 ;  /* 0x0000000000027941 */ /* 0x000fea0003800200 */
.L_x_83819:
        /* <DEDUP_REMOVED lines=10> */
.L_x_83818:
[----:B------:R-:W-:Y:S05]  /*2eb60*/  BSYNC.RECONVERGENT B1 ;  /* 0x0000000000017941 */ /* 0x000fea0003800200 */
.L_x_83817:
        /* <DEDUP_REMOVED lines=20> */
.L_x_83828:
        /* <DEDUP_REMOVED lines=13> */
.L_x_83830:
[----:B------:R-:W-:Y:S05]  /*2ed80*/  BSYNC.RECONVERGENT B3 ;  /* 0x0000000000037941 */ /* 0x000fea0003800200 */
.L_x_83829:
        /* <DEDUP_REMOVED lines=43> */
.L_x_83827:
[----:B------:R-:W-:Y:S05]  /*2f040*/  BSYNC.RECONVERGENT B2 ;  /* 0x0000000000027941 */ /* 0x000fea0003800200 */
.L_x_83826:
        /* <DEDUP_REMOVED lines=10> */
.L_x_83825:
[----:B------:R-:W-:Y:S05]  /*2f0f0*/  BSYNC.RECONVERGENT B1 ;  /* 0x0000000000017941 */ /* 0x000fea0003800200 */
.L_x_83824:
        /* <DEDUP_REMOVED lines=20> */
.L_x_83835:
        /* <DEDUP_REMOVED lines=13> */
.L_x_83837:
[----:B------:R-:W-:Y:S05]  /*2f310*/  BSYNC.RECONVERGENT B3 ;  /* 0x0000000000037941 */ /* 0x000fea0003800200 */
.L_x_83836:
        /* <DEDUP_REMOVED lines=43> */
.L_x_83834:
[----:B------:R-:W-:Y:S05]  /*2f5d0*/  BSYNC.RECONVERGENT B2 ;  /* 0x0000000000027941 */ /* 0x000fea0003800200 */
.L_x_83833:
        /* <DEDUP_REMOVED lines=10> */
.L_x_83832:
[----:B------:R-:W-:Y:S05]  /*2f680*/  BSYNC.RECONVERGENT B1 ;  /* 0x0000000000017941 */ /* 0x000fea0003800200 */
.L_x_83831:
        /* <DEDUP_REMOVED lines=19> */
.L_x_83841:
        /* <DEDUP_REMOVED lines=13> */
.L_x_83843:
[----:B------:R-:W-:Y:S05]  /*2f890*/  BSYNC.RECONVERGENT B2 ;  /* 0x0000000000027941 */ /* 0x000fea0003800200 */
.L_x_83842:
        /* <DEDUP_REMOVED lines=43> */
.L_x_83840:
[----:B------:R-:W-:Y:S05]  /*2fb50*/  BSYNC.RECONVERGENT B1 ;  /* 0x0000000000017941 */ /* 0x000fea0003800200 */
.L_x_83839:
        /* <DEDUP_REMOVED lines=11> */
.L_x_83816:
        /* <DEDUP_REMOVED lines=21> */
.L_x_83848:
        /* <DEDUP_REMOVED lines=13> */
.L_x_83850:
[----:B------:R-:W-:Y:S05]  /*2fe30*/  BSYNC.RECONVERGENT B3 ;  /* 0x0000000000037941 */ /* 0x000fea0003800200 */
.L_x_83849:
        /* <DEDUP_REMOVED lines=43> */
.L_x_83847:
[----:B------:R-:W-:Y:S05]  /*300f0*/  BSYNC.RECONVERGENT B2 ;  /* 0x0000000000027941 */ /* 0x000fea0003800200 */
.L_x_83846:
        /* <DEDUP_REMOVED lines=9> */
.L_x_83845:
[----:B------:R-:W-:Y:S05]  /*30190*/  BSYNC.RECONVERGENT B1 ;  /* 0x0000000000017941 */ /* 0x000fea0003800200 */
.L_x_83844:
        /* <DEDUP_REMOVED lines=17> */
.L_x_83855:
        /* <DEDUP_REMOVED lines=13> */
.L_x_83857:
[----:B------:R-:W-:Y:S05]  /*30380*/  BSYNC.RECONVERGENT B3 ;  /* 0x0000000000037941 */ /* 0x000fea0003800200 */
.L_x_83856:
        /* <DEDUP_REMOVED lines=43> */
.L_x_83854:
[----:B------:R-:W-:Y:S05]  /*30640*/  BSYNC.RECONVERGENT B2 ;  /* 0x0000000000027941 */ /* 0x000fea0003800200 */
.L_x_83853:
        /* <DEDUP_REMOVED lines=9> */
.L_x_83852:
[----:B------:R-:W-:Y:S05]  /*306e0*/  BSYNC.RECONVERGENT B1 ;  /* 0x0000000000017941 */ /* 0x000fea0003800200 */
.L_x_83851:
        /* <DEDUP_REMOVED lines=17> */
.L_x_83862:
        /* <DEDUP_REMOVED lines=13> */
.L_x_83864:
[----:B------:R-:W-:Y:S05]  /*308d0*/  BSYNC.RECONVERGENT B3 ;  /* 0x0000000000037941 */ /* 0x000fea0003800200 */
.L_x_83863:
        /* <DEDUP_REMOVED lines=43> */
.L_x_83861:
[----:B------:R-:W-:Y:S05]  /*30b90*/  BSYNC.RECONVERGENT B2 ;  /* 0x0000000000027941 */ /* 0x000fea0003800200 */
.L_x_83860:
        /* <DEDUP_REMOVED lines=9> */
.L_x_83859:
[----:B------:R-:W-:Y:S05]  /*30c30*/  BSYNC.RECONVERGENT B1 ;  /* 0x0000000000017941 */ /* 0x000fea0003800200 */
.L_x_83858:
        /* <DEDUP_REMOVED lines=16> */
.L_x_83867:
        /* <DEDUP_REMOVED lines=13> */
.L_x_83869:
[----:B------:R-:W-:Y:S05]  /*30e10*/  BSYNC.RECONVERGENT B2 ;  /* 0x0000000000027941 */ /* 0x000fea0003800200 */
.L_x_83868:
        /* <DEDUP_REMOVED lines=43> */
.L_x_83866:
[----:B------:R-:W-:Y:S05]  /*310d0*/  BSYNC.RECONVERGENT B1 ;  /* 0x0000000000017941 */ /* 0x000fea0003800200 */
.L_x_83865:
        /* <DEDUP_REMOVED lines=9> */
.L_x_83838:
[----:B------:R-:W-:Y:S05]  /*31170*/  BSYNC.RECONVERGENT B0 ;  /* 0x0000000000007941 */ /* 0x000fea0003800200 */
.L_x_83815:
        /* <DEDUP_REMOVED lines=17> */
.L_x_83871:
[----:B------:R-:W-:Y:S05]  /*31290*/  BSYNC.RECONVERGENT B0 ;  /* 0x0000000000007941 */ /* 0x000fea0003800200 */
.L_x_83870:
[----:B------:R-:W-:Y:S04]  /*312a0*/  BSSY.RECONVERGENT B0, `(.L_x_83872) ;  /* 0x0000006000007945 */ /* 0x000fe80003800200 */
[----:B------:R-:W-:Y:S05]  /*312b0*/  @!P1 BRA `(.L_x_83873) ;  /* 0x0000000000109947 */ /* 0x000fea0003800000 */
[----:B------:R-:W2:Y:S01]  /*312c0*/  LDC.64 R28, c[0x0][0x390] ;  /* 0x0000e400ff1c7b82 */ /* 0x000ea20000000a00 */
[----:B01----:R-:W-:-:S04]  /*312d0*/  VIADD R26, R188, 0x220 ;  /* 0x00000220bc1a7836 */ /* 0x003fc80000000000 */
[----:B--2---:R-:W-:-:S05]  /*312e0*/  IMAD.WIDE.U32 R26, R26, 0x10, R28 ;  /* 0x000000101a1a7825 */ /* 0x004fca00078e001c */
[----:B------:R2:W5:Y:S02]  /*312f0*/  LDG.E.128 R100, desc[UR8][R26.64] ;  /* 0x000000081a647981 */ /* 0x000564000c1e1d00 */
.L_x_83873:
[----:B------:R-:W-:Y:S05]  /*31300*/  BSYNC.RECONVERGENT B0 ;  /* 0x0000000000007941 */ /* 0x000fea0003800200 */
.L_x_83872:
        /* <DEDUP_REMOVED lines=27> */
.L_x_83880:
        /* <DEDUP_REMOVED lines=13> */
.L_x_83882:
[----:B------:R-:W-:Y:S05]  /*31590*/  BSYNC.RECONVERGENT B3 ;  /* 0x0000000000037941 */ /* 0x000fea0003800200 */
.L_x_83881:
        /* <DEDUP_REMOVED lines=43> */
.L_x_83879:
[----:B------:R-:W-:Y:S05]  /*31850*/  BSYNC.RECONVERGENT B2 ;  /* 0x0000000000027941 */ /* 0x000fea0003800200 */
.L_x_83878:
        /* <DEDUP_REMOVED lines=10> */
.L_x_83877:
[----:B------:R-:W-:Y:S05]  /*31900*/  BSYNC.RECONVERGENT B1 ;  /* 0x0000000000017941 */ /* 0x000fea0003800200 */
.L_x_83876:
        /* <DEDUP_REMOVED lines=20> */
.L_x_83887:
        /* <DEDUP_REMOVED lines=13> */
.L_x_83889:
[----:B------:R-:W-:Y:S05]  /*31b20*/  BSYNC.RECONVERGENT B3 ;  /* 0x0000000000037941 */ /* 0x000fea0003800200 */
.L_x_83888:
        /* <DEDUP_REMOVED lines=43> */
.L_x_83886:
[----:B------:R-:W-:Y:S05]  /*31de0*/  BSYNC.RECONVERGENT B2 ;  /* 0x0000000000027941 */ /* 0x000fea0003800200 */
.L_x_83885:
        /* <DEDUP_REMOVED lines=10> */
.L_x_83884:
[----:B------:R-:W-:Y:S05]  /*31e90*/  BSYNC.RECONVERGENT B1 ;  /* 0x0000000000017941 */ /* 0x000fea0003800200 */
.L_x_83883:
        /* <DEDUP_REMOVED lines=20> */
.L_x_83894:
        /* <DEDUP_REMOVED lines=13> */
.L_x_83896:
[----:B------:R-:W-:Y:S05]  /*320b0*/  BSYNC.RECONVERGENT B3 ;  /* 0x0000000000037941 */ /* 0x000fea0003800200 */
.L_x_83895:
        /* <DEDUP_REMOVED lines=43> */
.L_x_83893:
[----:B------:R-:W-:Y:S05]  /*32370*/  BSYNC.RECONVERGENT B2 ;  /* 0x0000000000027941 */ /* 0x000fea0003800200 */
.L_x_83892:
        /* <DEDUP_REMOVED lines=10> */
.L_x_83891:
[----:B------:R-:W-:Y:S05]  /*32420*/  BSYNC.RECONVERGENT B1 ;  /* 0x0000000000017941 */ /* 0x000fea0003800200 */
.L_x_83890:
        /* <DEDUP_REMOVED lines=19> */
.L_x_83900:
        /* <DEDUP_REMOVED lines=13> */
.L_x_83902:
[----:B------:R-:W-:Y:S05]  /*32630*/  BSYNC.RECONVERGENT B2 ;  /* 0x0000000000027941 */ /* 0x000fea0003800200 */
.L_x_83901:
        /* <DEDUP_REMOVED lines=40> */
[----:B------:R-:W-:-:S04]  /*328c0*/  IMAD.WIDE.U32 R26, R20, -0x326172a9, RZ ;  /* 0xcd9e8d57141a7825 */ /* 0x000fc800078e00ff */
[----:B------:R-:W-:Y:S01]  /*328d0*/  IMAD.MOV.U32 R20, RZ, RZ, R26 ;  /* 0x000000ffff147224 */ /* 0x000fe200078e001a */
[----:B------:R-:W-:-:S07]  /*328e0*/  LOP3.LUT R22, R11, R22, R27, 0x96, !PT ;  /* 0x000000160b167212 */ /* 0x000fce00078e961b */
.L_x_83899:
[----:B------:R-:W-:Y:S05]  /*328f0*/  BSYNC.RECONVERGENT B1 ;  /* 0x0000000000017941 */ /* 0x000fea0003800200 */
.L_x_83898:
        /* <DEDUP_REMOVED lines=11> */
.L_x_83875:
        /* <DEDUP_REMOVED lines=21> */
.L_x_83907:
        /* <DEDUP_REMOVED lines=13> */
.L_x_83909:
[----:B------:R-:W-:Y:S05]  /*32bd0*/  BSYNC.RECONVERGENT B3 ;  /* 0x0000000000037941 */ /* 0x000fea0003800200 */
.L_x_83908:
        /* <DEDUP_REMOVED lines=43> */
.L_x_83906:
[----:B------:R-:W-:Y:S05]  /*32e90*/  BSYNC.RECONVERGENT B2 ;  /* 0x0000000000027941 */ /* 0x000fea0003800200 */
.L_x_83905:
        /* <DEDUP_REMOVED lines=9> */
.L_x_83904:
[----:B------:R-:W-:Y:S05]  /*32f30*/  BSYNC.RECONVERGENT B1 ;  /* 0x0000000000017941 */ /* 0x000fea0003800200 */
.L_x_83903:
        /* <DEDUP_REMOVED lines=17> */
.L_x_83914:
        /* <DEDUP_REMOVED lines=13> */
.L_x_83916:
[----:B------:R-:W-:Y:S05]  /*33120*/  BSYNC.RECONVERGENT B3 ;  /* 0x0000000000037941 */ /* 0x000fea0003800200 */
.L_x_83915:
        /* <DEDUP_REMOVED lines=43> */
.L_x_83913:
[----:B------:R-:W-:Y:S05]  /*333e0*/  BSYNC.RECONVERGENT B2 ;  /* 0x0000000000027941 */ /* 0x000fea0003800200 */
.L_x_83912:
        /* <DEDUP_REMOVED lines=9> */
.L_x_83911:
[----:B------:R-:W-:Y:S05]  /*33480*/  BSYNC.RECONVERGENT B1 ;  /* 0x0000000000017941 */ /* 0x000fea0003800200 */
.L_x_83910:
        /* <DEDUP_REMOVED lines=17> */
.L_x_83921:
        /* <DEDUP_REMOVED lines=13> */
.L_x_83923:
[----:B------:R-:W-:Y:S05]  /*33670*/  BSYNC.RECONVERGENT B3 ;  /* 0x0000000000037941 */ /* 0x000fea0003800200 */
.L_x_83922:
        /* <DEDUP_REMOVED lines=43> */
.L_x_83920:
[----:B------:R-:W-:Y:S05]  /*33930*/  BSYNC.RECONVERGENT B2 ;  /* 0x0000000000027941 */ /* 0x000fea0003800200 */
.L_x_83919:
        /* <DEDUP_REMOVED lines=9> */
.L_x_83918:
[----:B------:R-:W-:Y:S05]  /*339d0*/  BSYNC.RECONVERGENT B1 ;  /* 0x0000000000017941 */ /* 0x000fea0003800200 */
.L_x_83917:
[----:B------:R-:W-:Y:S01]  /*339e0*/  IMAD.MOV.U32 R190, RZ, RZ, R24 ;  /* 0x000000ffffbe7224 */ /* 0x000fe200078e0018 */
[----:B------:R-:W-:Y:S01]  /*339f0*/  MOV R31, RZ ;  /* 0x000000ff001f7202 */ /* 0x000fe20000000f00 */
[----:B------:R-:W-:Y:S06]  /*33a00*/  @!P1 BRA `(.L_x_83897) ;  /* 0x0000000400409947 */ /* 0x000fec0003800000 */
        /* <DEDUP_REMOVED lines=13> */
.L_x_83926:
        /* <DEDUP_REMOVED lines=13> */
.L_x_83928:
[----:B------:R-:W-:Y:S05]  /*33bb0*/  BSYNC.RECONVERGENT B2 ;  /* 0x0000000000027941 */ /* 0x000fea0003800200 */
.L_x_83927:
        /* <DEDUP_REMOVED lines=43> */
.L_x_83925:
[----:B------:R-:W-:Y:S05]  /*33e70*/  BSYNC.RECONVERGENT B1 ;  /* 0x0000000000017941 */ /* 0x000fea0003800200 */
.L_x_83924:
        /* <DEDUP_REMOVED lines=9> */
.L_x_83897:
[----:B------:R-:W-:Y:S05]  /*33f10*/  BSYNC.RECONVERGENT B0 ;  /* 0x0000000000007941 */ /* 0x000fea0003800200 */
.L_x_83874:
[----:B------:R-:W-:Y:S01]  /*33f20*/  VIADD R24, R189, 0x220 ;  /* 0x00000220bd187836 */ /* 0x000fe20000000000 */
[----:B------:R-:W-:Y:S03]  /*33f30*/  BSSY.RECONVERGENT B0, `(.L_x_83929) ;  /* 0x0000010000007945 */ /* 0x000fe60003800200 */
[----:B------:R-:W-:-:S05]  /*33f40*/  IMAD.WIDE.U32 R24, R24, 0x10, R226 ;  /* 0x0000001018187825 */ /* 0x000fca00078e00e2 */
[----:B-----5:R1:W-:Y:S01]  /*33f50*/  STG.E.128 desc[UR8][R24.64], R28 ;  /* 0x0000001c18007986 */ /* 0x0203e2000c101d08 */
[----:B------:R-:W-:Y:S05]  /*33f60*/  @!P1 BRA `(.L_x_83930) ;  /* 0x0000000000309947 */ /* 0x000fea0003800000 */
[----:B-1----:R-:W-:Y:S01]  /*33f70*/  SHF.L.U32 R24, R197, 0x10, RZ ;  /* 0x00000010c5187819 */ /* 0x002fe200000006ff */
[----:B------:R-:W1:Y:S01]  /*33f80*/  LDC.64 R222, c[0x0][0x3b0] ;  /* 0x0000ec00ffde7b82 */ /* 0x000e620000000a00 */
[----:B------:R-:W-:Y:S02]  /*33f90*/  LOP3.LUT R25, R198, 0xffff, RZ, 0xc0, !PT ;  /* 0x0000ffffc6197812 */ /* 0x000fe400078ec0ff */
[----:B------:R-:W-:Y:S02]  /*33fa0*/  LOP3.LUT R24, R24, 0xff0000, RZ, 0xc0, !PT ;  /* 0x00ff000018187812 */ /* 0x000fe400078ec0ff */
[----:B0-2---:R-:W-:-:S03]  /*33fb0*/  LOP3.LUT R26, R195, 0xff, RZ, 0xc0, !PT ;  /* 0x000000ffc31a7812 */ /* 0x005fc600078ec0ff */
[----:B------:R-:W-:Y:S01]  /*33fc0*/  IMAD R24, R25, 0x1000000, R24 ;  /* 0x0100000019187824 */ /* 0x000fe200078e0218 */
[----:B------:R-:W-:-:S04]  /*33fd0*/  LOP3.LUT R25, R196, 0xff, RZ, 0xc0, !PT ;  /* 0x000000ffc4197812 */ /* 0x000fc800078ec0ff */
[----:B------:R-:W-:-:S05]  /*33fe0*/  LEA R24, R25, R24, 0x8 ;  /* 0x0000001819187211 */ /* 0x000fca00078e40ff */
[----:B------:R-:W-:Y:S01]  /*33ff0*/  IMAD.IADD R26, R24, 0x1, R26 ;  /* 0x00000001181a7824 */ /* 0x000fe200078e021a */
[----:B------:R-:W-:-:S05]  /*34000*/  IADD3 R24, PT, PT, R188, 0x220, RZ ;  /* 0x00000220bc187810 */ /* 0x000fca0007ffe0ff */
[----:B-1----:R-:W-:-:S05]  /*34010*/  IMAD.WIDE.U32 R24, R24, 0x4, R222 ;  /* 0x0000000418187825 */ /* 0x002fca00078e00de */
[----:B------:R3:W-:Y:S02]  /*34020*/  STG.E desc[UR8][R24.64], R26 ;  /* 0x0000001a18007986 */ /* 0x0007e4000c101908 */
.L_x_83930:
[----:B------:R-:W-:Y:S05]  /*34030*/  BSYNC.RECONVERGENT B0 ;  /* 0x0000000000007941 */ /* 0x000fea0003800200 */
.L_x_83929:
[----:B------:R-:W-:Y:S04]  /*34040*/  BSSY.RECONVERGENT B0, `(.L_x_83931) ;  /* 0x0000006000007945 */ /* 0x000fe80003800200 */
[----:B------:R-:W-:Y:S05]  /*34050*/  @!P1 BRA `(.L_x_83932) ;  /* 0x0000000000109947 */ /* 0x000fea0003800000 */
[----:B0-23--:R-:W0:Y:S01]  /*34060*/  LDC.64 R26, c[0x0][0x390] ;  /* 0x0000e400ff1a7b82 */ /* 0x00de220000000a00 */
[----:B-1----:R-:W-:-:S04]  /*34070*/  VIADD R24, R188, 0x240 ;  /* 0x00000240bc187836 */ /* 0x002fc80000000000 */
[----:B0-----:R-:W-:-:S05]  /*34080*/  IMAD.WIDE.U32 R24, R24, 0x10, R26 ;  /* 0x0000001018187825 */ /* 0x001fca00078e001a */
[----:B------:R4:W5:Y:S02]  /*34090*/  LDG.E.128 R100, desc[UR8][R24.64] ;  /* 0x0000000818647981 */ /* 0x000964000c1e1d00 */
.L_x_83932:
[----:B------:R-:W-:Y:S05]  /*340a0*/  BSYNC.RECONVERGENT B0 ;  /* 0x0000000000007941 */ /* 0x000fea0003800200 */
.L_x_83931:
[----:B------:R-:W-:Y:S04]  /*340b0*/  BSSY.RECONVERGENT B0, `(.L_x_83933) ;  /* 0x00002c0000007945 */ /* 0x000fe80003800200 */
[----:B------:R-:W-:Y:S05]  /*340c0*/  @!P0 BRA `(.L_x_83934) ;  /* 0x0000001400a08947 */ /* 0x000fea0003800000 */
[----:B0-23--:R-:W0:Y:S01]  /*340d0*/  LDC.64 R26, c[0x0][0x3a0] ;  /* 0x0000e800ff1a7b82 */ /* 0x00de220000000a00 */
[----:B-1--4-:R-:W-:-:S05]  /*340e0*/  IADD3 R24, PT, PT, R189, 0x240, RZ ;  /* 0x00000240bd187810 */ /* 0x012fca0007ffe0ff */
        /* <DEDUP_REMOVED lines=23> */
.L_x_83939:
        /* <DEDUP_REMOVED lines=13> */
.L_x_83941:
[----:B------:R-:W-:Y:S05]  /*34330*/  BSYNC.RECONVERGENT B3 ;  /* 0x0000000000037941 */ /* 0x000fea0003800200 */
.L_x_83940:
        /* <DEDUP_REMOVED lines=39> */
[----:B------:R-:W-:-:S05]  /*345b0*/  IMAD.WIDE.U32 R190, R20, -0x326172a9, RZ ;  /* 0xcd9e8d5714be7825 */ /* 0x000fca00078e00ff */
[----:B------:R-:W-:Y:S01]  /*345c0*/  LOP3.LUT R22, R11, R22, R191, 0x96, !PT ;  /* 0x000000160b167212 */ /* 0x000fe200078e96bf */
[----:B------:R-:W-:Y:S01]  /*345d0*/  HFMA2 R191, -RZ, RZ, 0, 0 ;  /* 0x00000000ffbf7431 */ /* 0x000fe200000001ff */
[----:B------:R-:W-:-:S07]  /*345e0*/  MOV R20, R190 ;  /* 0x000000be00147202 */ /* 0x000fce0000000f00 */
.L_x_83938:
[----:B------:R-:W-:Y:S05]  /*345f0*/  BSYNC.RECONVERGENT B2 ;  /* 0x0000000000027941 */ /* 0x000fea0003800200 */
.L_x_83937:
        /* <DEDUP_REMOVED lines=10> */
.L_x_83936:
[----:B------:R-:W-:Y:S05]  /*346a0*/  BSYNC.RECONVERGENT B1 ;  /* 0x0000000000017941 */ /* 0x000fea0003800200 */
.L_x_83935:
        /* <DEDUP_REMOVED lines=20> */
.L_x_83946:
        /* <DEDUP_REMOVED lines=13> */
.L_x_83948:
[----:B------:R-:W-:Y:S05]  /*348c0*/  BSYNC.RECONVERGENT B3 ;  /* 0x0000000000037941 */ /* 0x000fea0003800200 */
.L_x_83947:
        /* <DEDUP_REMOVED lines=43> */
.L_x_83945:
[----:B------:R-:W-:Y:S05]  /*34b80*/  BSYNC.RECONVERGENT B2 ;  /* 0x0000000000027941 */ /* 0x000fea0003800200 */
.L_x_83944:
        /* <DEDUP_REMOVED lines=10> */
.L_x_83943:
[----:B------:R-:W-:Y:S05]  /*34c30*/  BSYNC.RECONVERGENT B1 ;  /* 0x0000000000017941 */ /* 0x000fea0003800200 */
.L_x_83942:
        /* <DEDUP_REMOVED lines=20> */
.L_x_83953:
        /* <DEDUP_REMOVED lines=13> */
.L_x_83955:
[----:B------:R-:W-:Y:S05]  /*34e50*/  BSYNC.RECONVERGENT B3 ;  /* 0x0000000000037941 */ /* 0x000fea0003800200 */
.L_x_83954:
        /* <DEDUP_REMOVED lines=43> */
.L_x_83952:
[----:B------:R-:W-:Y:S05]  /*35110*/  BSYNC.RECONVERGENT B2 ;  /* 0x0000000000027941 */ /* 0x000fea0003800200 */
.L_x_83951:
        /* <DEDUP_REMOVED lines=10> */
.L_x_83950:
[----:B------:R-:W-:Y:S05]  /*351c0*/  BSYNC.RECONVERGENT B1 ;  /* 0x0000000000017941 */ /* 0x000fea0003800200 */
.L_x_83949:
        /* <DEDUP_REMOVED lines=19> */
.L_x_83959:
        /* <DEDUP_REMOVED lines=13> */
.L_x_83961:
[----:B------:R-:W-:Y:S05]  /*353d0*/  BSYNC.RECONVERGENT B2 ;  /* 0x0000000000027941 */ /* 0x000fea0003800200 */
.L_x_83960:
[----:B------:R-:W-:Y:S01]  /*353e0*/  LOP3.LUT R22, R19, UR7, R191, 0x96, !PT ;  /* 0x0000000713167c12 */ /* 0x000fe2000f8e96bf */
[----:B------:R-:W-:-:S04]  /*353f0*/  IMAD.WIDE.U32 R220, R194, -0x326172a9, RZ ;  /* 0xcd9e8d57c2dc7825 */ /* 0x000fc800078e00ff */
[----:B------:R-:W-:Y:S01]  /*35400*/  IMAD.WIDE.U32 R22, R22, -0x326172a9, RZ ;  /* 0xcd9e8d5716167825 */ /* 0x000fe200078e00ff */
[----:B------:R-:W-:-:S03]  /*35410*/  LOP3.LUT R20, R21, UR6, R221, 0x96, !PT ;  /* 0x0000000615147c12 */ /* 0x000fc6000f8e96dd */
[----:B------:R-:W-:Y:S01]  /*35420*/  IMAD.MOV.U32 R223, RZ, RZ, RZ ;  /* 0x000000ffffdf7224 */ /* 0x000fe200078e00ff */
        /* <DEDUP_REMOVED lines=36> */
[----:B------:R-:W-:Y:S02]  /*35670*/  LOP3.LUT R22, R11, R224, R191, 0x96, !PT ;  /* 0x000000e00b167212 */ /* 0x000fe400078e96bf */
[----:B------:R-:W-:-:S07]  /*35680*/  MOV R190, R222 ;  /* 0x000000de00be7202 */ /* 0x000fce0000000f00 */
.L_x_83958:
[----:B------:R-:W-:Y:S05]  /*35690*/  BSYNC.RECONVERGENT B1 ;  /* 0x0000000000017941 */ /* 0x000fea0003800200 */
.L_x_83957:
        /* <DEDUP_REMOVED lines=11> */
.L_x_83934:
[----:B------:R-:W-:Y:S01]  /*35750*/  BSSY.RECONVERGENT B1, `(.L_x_83962) ;  /* 0x0000058000017945 */ /* 0x000fe20003800200 */
[----:B0-23--:R-:W-:Y:S01]  /*35760*/  IMAD.MOV.U32 R26, RZ, RZ, R190 ;  /* 0x000000ffff1a7224 */ /* 0x00dfe200078e00be */
[----:B------:R-:W-:Y:S01]  /*35770*/  MOV R221, R220 ;  /* 0x000000dc00dd7202 */ /* 0x000fe20000000f00 */
[----:B-1--4-:R-:W-:Y:S01]  /*35780*/  IMAD.MOV.U32 R24, RZ, RZ, RZ ;  /* 0x000000ffff187224 */ /* 0x012fe200078e00ff */
        /* <DEDUP_REMOVED lines=17> */
.L_x_83966:
        /* <DEDUP_REMOVED lines=13> */
.L_x_83968:
[----:B------:R-:W-:Y:S05]  /*35970*/  BSYNC.RECONVERGENT B3 ;  /* 0x0000000000037941 */ /* 0x000fea0003800200 */
.L_x_83967:
        /* <DEDUP_REMOVED lines=43> */
.L_x_83965:
[----:B------:R-:W-:Y:S05]  /*35c30*/  BSYNC.RECONVERGENT B2 ;  /* 0x0000000000027941 */ /* 0x000fea0003800200 */
.L_x_83964:
[----:B------:R-:W-:Y:S01]  /*35c40*/  HFMA2 R25, -RZ, RZ, 0.1171875, 0 ;  /* 0x2f800000ff197431 */ /* 0x000fe200000001ff */
[----:B------:R-:W-:-:S05]  /*35c50*/  I2FP.F32.U32 R24, R24 ;  /* 0x0000001800187245 */ /* 0x000fca0000201000 */
[----:B------:R-:W-:-:S05]  /*35c60*/  FFMA.FTZ R24, R24, R25, 1.1641532182693481445e-10 ;  /* 0x2f00000018187423 */ /* 0x000fca0000010019 */
[----:B------:R-:W-:Y:S01]  /*35c70*/  FSETP.GTU.FTZ.AND P2, PT, R24, UR10, PT ;  /* 0x0000000a18007c0b */ /* 0x000fe2000bf5c000 */
[----:B-----5:R-:W-:-:S03]  /*35c80*/  FMUL.FTZ R24, R100, UR13 ;  /* 0x0000000d64187c20 */ /* 0x020fc60008410000 */
[----:B------:R-:W-:Y:S01]  /*35c90*/  SEL R25, RZ, 0x1, P2 ;  /* 0x00000001ff197807 */ /* 0x000fe20001000000 */
[----:B------:R-:W-:-:S03]  /*35ca0*/  FMUL.FTZ R24, R24, UR12 ;  /* 0x0000000c18187c20 */ /* 0x000fc60008410000 */
[----:B------:R-:W-:Y:S02]  /*35cb0*/  PRMT R195, R25, 0x7610, R195 ;  /* 0x0000761019c37816 */ /* 0x000fe400000000c3 */
[----:B------:R-:W-:-:S07]  /*35cc0*/  FSEL R24, R24, RZ, !P2 ;  /* 0x000000ff18187208 */ /* 0x000fce0005000000 */
.L_x_83963:
[----:B------:R-:W-:Y:S05]  /*35cd0*/  BSYNC.RECONVERGENT B1 ;  /* 0x0000000000017941 */ /* 0x000fea0003800200 */
.L_x_83962:
        /* <DEDUP_REMOVED lines=17> */
.L_x_83973:
        /* <DEDUP_REMOVED lines=13> */
.L_x_83975:
[----:B------:R-:W-:Y:S05]  /*35ec0*/  BSYNC.RECONVERGENT B3 ;  /* 0x0000000000037941 */ /* 0x000fea0003800200 */
.L_x_83974:
        /* <DEDUP_REMOVED lines=43> */
.L_x_83972:
[----:B------:R-:W-:Y:S05]  /*36180*/  BSYNC.RECONVERGENT B2 ;  /* 0x0000000000027941 */ /* 0x000fea0003800200 */
.L_x_83971:
        /* <DEDUP_REMOVED lines=9> */
.L_x_83970:
[----:B------:R-:W-:Y:S05]  /*36220*/  BSYNC.RECONVERGENT B1 ;  /* 0x0000000000017941 */ /* 0x000fea0003800200 */
.L_x_83969:
        /* <DEDUP_REMOVED lines=17> */
.L_x_83980:
        /* <DEDUP_REMOVED lines=13> */
.L_x_83982:
[----:B------:R-:W-:Y:S05]  /*36410*/  BSYNC.RECONVERGENT B3 ;  /* 0x0000000000037941 */ /* 0x000fea0003800200 */
.L_x_83981:
        /* <DEDUP_REMOVED lines=43> */
.L_x_83979:
[----:B------:R-:W-:Y:S05]  /*366d0*/  BSYNC.RECONVERGENT B2 ;  /* 0x0000000000027941 */ /* 0x000fea0003800200 */
.L_x_83978:
        /* <DEDUP_REMOVED lines=9> */
.L_x_83977:
[----:B------:R-:W-:Y:S05]  /*36770*/  BSYNC.RECONVERGENT B1 ;  /* 0x0000000000017941 */ /* 0x000fea0003800200 */
.L_x_83976:
        /* <DEDUP_REMOVED lines=16> */
.L_x_83985:
        /* <DEDUP_REMOVED lines=13> */
.L_x_83987:
[----:B------:R-:W-:Y:S05]  /*36950*/  BSYNC.RECONVERGENT B2 ;  /* 0x0000000000027941 */ /* 0x000fea0003800200 */
.L_x_83986:
        /* <DEDUP_REMOVED lines=43> */
.L_x_83984:
[----:B------:R-:W-:Y:S05]  /*36c10*/  BSYNC.RECONVERGENT B1 ;  /* 0x0000000000017941 */ /* 0x000fea0003800200 */
.L_x_83983:
        /* <DEDUP_REMOVED lines=9> */
.L_x_83956:
[----:B------:R-:W-:Y:S05]  /*36cb0*/  BSYNC.RECONVERGENT B0 ;  /* 0x0000000000007941 */ /* 0x000fea0003800200 */
.L_x_83933:
        /* <DEDUP_REMOVED lines=8> */
[----:B------:R-:W-:-:S05]  /*36d40*/  LOP3.LUT R190, R190, 0xff0000, RZ, 0xc0, !PT ;  /* 0x00ff0000bebe7812 */ /* 0x000fca00078ec0ff */
[----:B------:R-:W-:Y:S01]  /*36d50*/  IMAD R190, R191, 0x1000000, R190 ;  /* 0x01000000bfbe7824 */ /* 0x000fe200078e02be */
[----:B------:R-:W-:-:S04]  /*36d60*/  LOP3.LUT R191, R196, 0xff, RZ, 0xc0, !PT ;  /* 0x000000ffc4bf7812 */ /* 0x000fc800078ec0ff */
[----:B------:R-:W-:Y:S02]  /*36d70*/  LEA R190, R191, R190, 0x8 ;  /* 0x000000bebfbe7211 */ /* 0x000fe400078e40ff */
[----:B------:R-:W-:-:S05]  /*36d80*/  LOP3.LUT R191, R195, 0xff, RZ, 0xc0, !PT ;  /* 0x000000ffc3bf7812 */ /* 0x000fca00078ec0ff */
[----:B------:R-:W-:Y:S01]  /*36d90*/  IMAD.IADD R220, R190, 0x1, R191 ;  /* 0x00000001bedc7824 */ /* 0x000fe200078e02bf */
[----:B------:R-:W-:-:S05]  /*36da0*/  IADD3 R190, PT, PT, R188, 0x240, RZ ;  /* 0x00000240bcbe7810 */ /* 0x000fca0007ffe0ff */
[----:B0-----:R-:W-:-:S05]  /*36db0*/  IMAD.WIDE.U32 R190, R190, 0x4, R224 ;  /* 0x00000004bebe7825 */ /* 0x001fca00078e00e0 */
[----:B------:R1:W-:Y:S02]  /*36dc0*/  STG.E desc[UR8][R190.64], R220 ;  /* 0x000000dcbe007986 */ /* 0x0003e4000c101908 */
.L_x_83989:
[----:B------:R-:W-:Y:S05]  /*36dd0*/  BSYNC.RECONVERGENT B0 ;  /* 0x0000000000007941 */ /* 0x000fea0003800200 */
.L_x_83988:
[----:B------:R-:W-:Y:S01]  /*36de0*/  BSSY.RECONVERGENT B0, `(.L_x_83990) ;  /* 0x0000006000007945 */ /* 0x000fe20003800200 */
[----:B------:R-:W-:-:S03]  /*36df0*/  VIADD R228, R188, 0x260 ;  /* 0x00000260bce47836 */ /* 0x000fc60000000000 */
[----:B------:R-:W-:Y:S05]  /*36e00*/  @!P1 BRA `(.L_x_83991) ;  /* 0x00000000000c9947 */ /* 0x000fea0003800000 */
[----:B------:R-:W2:Y:S02]  /*36e10*/  LDC.64 R100, c[0x0][0x390] ;  /* 0x0000e400ff647b82 */ /* 0x000ea40000000a00 */
[----:B--2---:R-:W-:-:S06]  /*36e20*/  IMAD.WIDE.U32 R100, R228, 0x10, R100 ;  /* 0x00000010e4647825 */ /* 0x004fcc00078e0064 */
[----:B------:R-:W5:Y:S02]  /*36e30*/  LDG.E.128 R100, desc[UR8][R100.64] ;  /* 0x0000000864647981 */ /* 0x000f64000c1e1d00 */
.L_x_83991:
[----:B------:R-:W-:Y:S05]  /*36e40*/  BSYNC.RECONVERGENT B0 ;  /* 0x0000000000007941 */ /* 0x000fea0003800200 */
.L_x_83990:
[----:B------:R-:W-:Y:S01]  /*36e50*/  BSSY.RECONVERGENT B0, `(.L_x_83992) ;  /* 0x00002bd000007945 */ /* 0x000fe20003800200 */
[----:B-1----:R-:W-:-:S03]  /*36e60*/  IADD3 R220, PT, PT, R189, 0x260, RZ ;  /* 0x00000260bddc7810 */ /* 0x002fc60007ffe0ff */
[----:B------:R-:W-:Y:S05]  /*36e70*/  @!P0 BRA `(.L_x_83993) ;  /* 0x0000001400908947 */ /* 0x000fea0003800000 */
[----:B------:R-:W1:Y:S02]  /*36e80*/  LDC.64 R188, c[0x0][0x3a0] ;  /* 0x0000e800ffbc7b82 */ /* 0x000e640000000a00 */
[----:B-1----:R-:W-:-:S06]  /*36e90*/  IMAD.WIDE.U32 R188, R220, 0x10, R188 ;  /* 0x00000010dcbc7825 */ /* 0x002fcc00078e00bc */
[----:B0-----:R-:W5:Y:S01]  /*36ea0*/  LDG.E.128 R188, desc[UR8][R188.64] ;  /* 0x00000008bcbc7981 */ /* 0x001f62000c1e1d00 */
        /* <DEDUP_REMOVED lines=21> */
.L_x_83998:
        /* <DEDUP_REMOVED lines=13> */
.L_x_84000:
[----:B------:R-:W-:Y:S05]  /*370d0*/  BSYNC.RECONVERGENT B3 ;  /* 0x0000000000037941 */ /* 0x000fea0003800200 */
.L_x_83999:
        /* <DEDUP_REMOVED lines=43> */
.L_x_83997:
[----:B------:R-:W-:Y:S05]  /*37390*/  BSYNC.RECONVERGENT B2 ;  /* 0x0000000000027941 */ /* 0x000fea0003800200 */
.L_x_83996:
        /* <DEDUP_REMOVED lines=8> */
[----:B------:R-:W-:-:S07]  /*37420*/  SEL R195, RZ, 0x1, P2 ;  /* 0x00000001ffc37807 */ /* 0x000fce0001000000 */
.L_x_83995:
[----:B------:R-:W-:Y:S05]  /*37430*/  BSYNC.RECONVERGENT B1 ;  /* 0x0000000000017941 */ /* 0x000fea0003800200 */
.L_x_83994:
        /* <DEDUP_REMOVED lines=20> */
.L_x_84005:
        /* <DEDUP_REMOVED lines=13> */
.L_x_84007:
[----:B------:R-:W-:Y:S05]  /*37650*/  BSYNC.RECONVERGENT B3 ;  /* 0x0000000000037941 */ /* 0x000fea0003800200 */
.L_x_84006:
        /* <DEDUP_REMOVED lines=30> */
[----:B------:R-:W-:-:S03]  /*37840*/  LOP3.LUT R22, R10, R226, R225, 0x96, !PT ;  /* 0x000000e20a167212 */ /* 0x000fc600078e96e1 */
[----:B------:R-:W-:Y:S01]  /*37850*/  IMAD.WIDE.U32 R226, R196, -0x326172a9, RZ ;  /* 0xcd9e8d57c4e27825 */ /* 0x000fe200078e00ff */
[----:B------:R-:W-:-:S03]  /*37860*/  MOV R196, R199 ;  /* 0x000000c700c47202 */ /* 0x000fc60000000f00 */
[----:B------:R-:W-:-:S05]  /*37870*/  IMAD.WIDE.U32 R22, R22, -0x2daee0ad, RZ ;  /* 0xd2511f5316167825 */ /* 0x000fca00078e00ff */
[----:B------:R-:W-:Y:S02]  /*37880*/  LOP3.LUT R20, R15, R222, R23, 0x96, !PT ;  /* 0x000000de0f147212 */ /* 0x000fe400078e9617 */
        /* <DEDUP_REMOVED lines=8> */
.L_x_84004:
[----:B------:R-:W-:Y:S05]  /*37910*/  BSYNC.RECONVERGENT B2 ;  /* 0x0000000000027941 */ /* 0x000fea0003800200 */
.L_x_84003:
        /* <DEDUP_REMOVED lines=9> */
.L_x_84002:
[----:B------:R-:W-:Y:S05]  /*379b0*/  BSYNC.RECONVERGENT B1 ;  /* 0x0000000000017941 */ /* 0x000fea0003800200 */
.L_x_84001:
        /* <DEDUP_REMOVED lines=20> */
.L_x_84012:
        /* <DEDUP_REMOVED lines=13> */
.L_x_84014:
[----:B------:R-:W-:Y:S05]  /*37bd0*/  BSYNC.RECONVERGENT B3 ;  /* 0x0000000000037941 */ /* 0x000fea0003800200 */
.L_x_84013:
        /* <DEDUP_REMOVED lines=43> */
.L_x_84011:
[----:B------:R-:W-:Y:S05]  /*37e90*/  BSYNC.RECONVERGENT B2 ;  /* 0x0000000000027941 */ /* 0x000fea0003800200 */
.L_x_84010:
        /* <DEDUP_REMOVED lines=9> */
.L_x_84009:
[----:B------:R-:W-:Y:S05]  /*37f30*/  BSYNC.RECONVERGENT B1 ;  /* 0x0000000000017941 */ /* 0x000fea0003800200 */
.L_x_84008:
        /* <DEDUP_REMOVED lines=19> */
.L_x_84018:
        /* <DEDUP_REMOVED lines=13> */
.L_x_84020:
[----:B------:R-:W-:Y:S05]  /*38140*/  BSYNC.RECONVERGENT B2 ;  /* 0x0000000000027941 */ /* 0x000fea0003800200 */
.L_x_84019:
        /* <DEDUP_REMOVED lines=42> */
[----:B------:R-:W-:-:S07]  /*383f0*/  LOP3.LUT R23, R14, R6, R5, 0x96, !PT ;  /* 0x000000060e177212 */ /* 0x000fce00078e9605 */
.L_x_84017:
[----:B------:R-:W-:Y:S05]  /*38400*/  BSYNC.RECONVERGENT B1 ;  /* 0x0000000000017941 */ /* 0x000fea0003800200 */
.L_x_84016:
        /* <DEDUP_REMOVED lines=11> */
.L_x_83993:
        /* <DEDUP_REMOVED lines=21> */
.L_x_84025:
        /* <DEDUP_REMOVED lines=13> */
.L_x_84027:
[----:B------:R-:W-:Y:S05]  /*386e0*/  BSYNC.RECONVERGENT B3 ;  /* 0x0000000000037941 */ /* 0x000fea0003800200 */
.L_x_84026:
        /* <DEDUP_REMOVED lines=43> */
.L_x_84024:
[----:B------:R-:W-:Y:S05]  /*389a0*/  BSYNC.RECONVERGENT B2 ;  /* 0x0000000000027941 */ /* 0x000fea0003800200 */
.L_x_84023:
        /* <DEDUP_REMOVED lines=9> */
.L_x_84022:
[----:B------:R-:W-:Y:S05]  /*38a40*/  BSYNC.RECONVERGENT B1 ;  /* 0x0000000000017941 */ /* 0x000fea0003800200 */
.L_x_84021:
        /* <DEDUP_REMOVED lines=17> */
.L_x_84032:
        /* <DEDUP_REMOVED lines=13> */
.L_x_84034:
[----:B------:R-:W-:Y:S05]  /*38c30*/  BSYNC.RECONVERGENT B3 ;  /* 0x0000000000037941 */ /* 0x000fea0003800200 */
.L_x_84033:
        /* <DEDUP_REMOVED lines=43> */
.L_x_84031:
[----:B------:R-:W-:Y:S05]  /*38ef0*/  BSYNC.RECONVERGENT B2 ;  /* 0x0000000000027941 */ /* 0x000fea0003800200 */
.L_x_84030:
        /* <DEDUP_REMOVED lines=9> */
.L_x_84029:
[----:B------:R-:W-:Y:S05]  /*38f90*/  BSYNC.RECONVERGENT B1 ;  /* 0x0000000000017941 */ /* 0x000fea0003800200 */
.L_x_84028:
        /* <DEDUP_REMOVED lines=17> */
.L_x_84039:
        /* <DEDUP_REMOVED lines=13> */
.L_x_84041:
[----:B------:R-:W-:Y:S05]  /*39180*/  BSYNC.RECONVERGENT B3 ;  /* 0x0000000000037941 */ /* 0x000fea0003800200 */
.L_x_84040:
        /* <DEDUP_REMOVED lines=43> */
.L_x_84038:
[----:B------:R-:W-:Y:S05]  /*39440*/  BSYNC.RECONVERGENT B2 ;  /* 0x0000000000027941 */ /* 0x000fea0003800200 */
.L_x_84037:
        /* <DEDUP_REMOVED lines=9> */
.L_x_84036:
[----:B------:R-:W-:Y:S05]  /*394e0*/  BSYNC.RECONVERGENT B1 ;  /* 0x0000000000017941 */ /* 0x000fea0003800200 */
.L_x_84035:
        /* <DEDUP_REMOVED lines=16> */
.L_x_84044:
        /* <DEDUP_REMOVED lines=13> */
.L_x_84046:
[----:B------:R-:W-:Y:S05]  /*396c0*/  BSYNC.RECONVERGENT B2 ;  /* 0x0000000000027941 */ /* 0x000fea0003800200 */
.L_x_84045:
        /* <DEDUP_REMOVED lines=41> */
[----:B------:R-:W-:Y:S02]  /*39960*/  LOP3.LUT R23, R14, R6, R5, 0x96, !PT ;  /* 0x000000060e177212 */ /* 0x000fe400078e9605 */
[----:B------:R-:W-:-:S07]  /*39970*/  MOV R224, R4 ;  /* 0x0000000400e07202 */ /* 0x000fce0000000f00 */
.L_x_84043:
[----:B------:R-:W-:Y:S05]  /*39980*/  BSYNC.RECONVERGENT B1 ;  /* 0x0000000000017941 */ /* 0x000fea0003800200 */
.L_x_84042:
        /* <DEDUP_REMOVED lines=9> */
.L_x_84015:
[----:B------:R-:W-:Y:S05]  /*39a20*/  BSYNC.RECONVERGENT B0 ;  /* 0x0000000000007941 */ /* 0x000fea0003800200 */
.L_x_83992:
[----:B------:R-:W0:Y:S01]  /*39a30*/  LDC.64 R2, c[0x0][0x3a8] ;  /* 0x0000ea00ff027b82 */ /* 0x000e220000000a00 */
[----:B------:R-:W-:Y:S01]  /*39a40*/  BSSY.RECONVERGENT B0, `(.L_x_84047) ;  /* 0x000000f000007945 */ /* 0x000fe20003800200 */
        /* <DEDUP_REMOVED lines=14> */
.L_x_84048:
[----:B------:R-:W-:Y:S05]  /*39b30*/  BSYNC.RECONVERGENT B0 ;  /* 0x0000000000007941 */ /* 0x000fea0003800200 */
.L_x_84047:
[----:B-1----:R-:W-:Y:S01]  /*39b40*/  FADD.FTZ R0, RZ, R96 ;  /* 0x00000060ff007221 */ /* 0x002fe20000010000 */
[----:B------:R-:W1:Y:S01]  /*39b50*/  S2R R10, SR_TID.X ;  /* 0x00000000000a7919 */ /* 0x000e620000002100 */
        /* <DEDUP_REMOVED lines=263> */
.L_x_84064:
[----:B------:R-:W2:Y:S01]  /*3abd0*/  @!P0 LDC.64 R2, c[0x0][0x3c0] ;  /* 0x0000f000ff028b82 */ /* 0x000ea20000000a00 */
[----:B------:R-:W-:Y:S01]  /*3abe0*/  ISETP.NE.AND P1, PT, RZ, UR11, PT ;  /* 0x0000000bff007c0c */ /* 0x000fe2000bf25270 */
[----:B-1----:R-:W-:Y:S01]  /*3abf0*/  FADD.FTZ R0, R4, R0 ;  /* 0x0000000004007221 */ /* 0x002fe20000010000 */
[----:B------:R-:W-:Y:S03]  /*3ac00*/  BSSY.RECONVERGENT B0, `(.L_x_84050) ;  /* 0x0000164000007945 */ /* 0x000fe60003800200 */
[----:B------:R-:W-:Y:S01]  /*3ac10*/  FFMA.FTZ R0, R0, R6, UR14 ;  /* 0x0000000e00007e23 */ /* 0x000fe20008010006 */
[----:B--2---:R-:W-:-:S05]  /*3ac20*/  @!P0 IMAD.WIDE R2, R193, 0x4, R2 ;  /* 0x00000004c1028825 */ /* 0x004fca00078e0202 */
        /* <DEDUP_REMOVED lines=18> */
[----:B------:R-:W-:Y:S01]  /*3ad50*/  VIADD R2, R230, 0xffffffff ;  /* 0xffffffffe6027836 */ /* 0x000fe20000000000 */
[----:B------:R-:W-:-:S02]  /*3ad60*/  FSEL R8, R5, RZ, !P1 ;  /* 0x000000ff05087208 */ /* 0x000fc40004800000 */
[----:B------:R-:W-:Y:S01]  /*3ad70*/  LOP3.LUT R229, R10, 0x1f, RZ, 0xc0, !PT ;  /* 0x0000001f0ae57812 */ /* 0x000fe200078ec0ff */
[----:B------:R-:W-:Y:S01]  /*3ad80*/  IMAD R2, R2, R231, RZ ;  /* 0x000000e702027224 */ /* 0x000fe200078e02ff */
[----:B------:R-:W5:Y:S04]  /*3ad90*/  LDL R225, [R1+0x20] ;  /* 0x0000200001e17983 */ /* 0x000f680000100800 */
[----:B------:R-:W-:Y:S01]  /*3ada0*/  SHF.R.S32.HI R3, RZ, 0x1f, R2 ;  /* 0x0000001fff037819 */ /* 0x000fe20000011402 */
[----:B------:R-:W5:Y:S03]  /*3adb0*/  LDL R223, [R1+0x24] ;  /* 0x0000240001df7983 */ /* 0x000f660000100800 */
[----:B0-----:R-:W-:Y:S01]  /*3adc0*/  LEA.HI R4, R3, R2, RZ, 0x2 ;  /* 0x0000000203047211 */ /* 0x001fe200078f10ff */
[----:B------:R-:W5:Y:S01]  /*3add0*/  LDL R222, [R1+0x28] ;  /* 0x0000280001de7983 */ /* 0x000f620000100800 */
[----:B------:R-:W0:Y:S01]  /*3ade0*/  LDC.64 R2, c[0x0][0x428] ;  /* 0x00010a00ff027b82 */ /* 0x000e220000000a00 */
        /* <DEDUP_REMOVED lines=8> */
[----:B------:R-:W-:Y:S01]  /*3ae70*/  LEA.HI.SX32 R9, R4, R229, 0x1e ;  /* 0x000000e504097211 */ /* 0x000fe200078ff2ff */
        /* <DEDUP_REMOVED lines=8> */
[----:B---3--:R-:W-:Y:S01]  /*3af00*/  FFMA.FTZ R7, R7, R11, R183 ;  /* 0x0000000b07077223 */ /* 0x008fe200000100b7 */
[----:B0-----:R-:W-:-:S04]  /*3af10*/  IMAD.WIDE.U32 R10, R9, 0x10, R2 ;  /* 0x00000010090a7825 */ /* 0x001fc800078e0002 */
[----:B----4-:R-:W-:Y:S02]  /*3af20*/  FFMA.FTZ R5, R5, R17, R181 ;  /* 0x0000001105057223 */ /* 0x010fe400000100b5 */
[----:B------:R-:W3:Y:S01]  /*3af30*/  LDL R17, [R1+0x48] ;  /* 0x0000480001117983 */ /* 0x000ee20000100800 */
[----:B-----5:R-:W-:-:S03]  /*3af40*/  FFMA.FTZ R6, R6, R16, R182 ;  /* 0x0000001006067223 */ /* 0x020fc600000100b6 */
[----:B------:R-:W4:Y:S04]  /*3af50*/  LDL R16, [R1+0x4c] ;  /* 0x00004c0001107983 */ /* 0x000f280000100800 */
[----:B------:R0:W-:Y:S02]  /*3af60*/  STG.E.128 desc[UR8][R10.64], R4 ;  /* 0x000000040a007986 */ /* 0x0001e4000c101d08 */
        /* <DEDUP_REMOVED lines=12> */
[----:B------:R-:W5:Y:S04]  /*3b030*/  LDL R15, [R1+0x50] ;  /* 0x00005000010f7983 */ /* 0x000f680000100800 */
[----:B------:R-:W2:Y:S04]  /*3b040*/  LDL R14, [R1+0x54] ;  /* 0x00005400010e7983 */ /* 0x000ea80000100800 */
[----:B------:R-:W3:Y:S04]  /*3b050*/  LDL R13, [R1+0x58] ;  /* 0x00005800010d7983 */ /* 0x000ee80000100800 */
[----:B------:R-:W4:Y:S01]  /*3b060*/  LDL R12, [R1+0x5c] ;  /* 0x00005c00010c7983 */ /* 0x000f220000100800 */
[----:B------:R-:W-:-:S03]  /*3b070*/  IADD3 R10, PT, PT, R9, 0x20, RZ ;  /* 0x00000020090a7810 */ /* 0x000fc60007ffe0ff */
[----:B------:R-:W4:Y:S02]  /*3b080*/  LDL R92, [R1+0x40] ;  /* 0x00004000015c7983 */ /* 0x000f240000100800 */
[----:B------:R-:W-:-:S04]  /*3b090*/  IMAD.WIDE.U32 R10, R10, 0x10, R2 ;  /* 0x000000100a0a7825 */ /* 0x000fc800078e0002 */
[C---:B------:R-:W-:Y:S01]  /*3b0a0*/  FADD.FTZ R81, -R8.reuse, R81 ;  /* 0x0000005108517221 */ /* 0x040fe20000010100 */
[C---:B------:R-:W-:Y:S01]  /*3b0b0*/  FADD.FTZ R83, -R8.reuse, R83 ;  /* 0x0000005308537221 */ /* 0x040fe20000010100 */
[----:B------:R-:W4:Y:S04]  /*3b0c0*/  LDL R95, [R1+0x4] ;  /* 0x00000400015f7983 */ /* 0x000f280000100800 */
[----:B------:R0:W-:Y:S04]  /*3b0d0*/  STG.E.128 desc[UR8][R10.64], R4 ;  /* 0x000000040a007986 */ /* 0x0001e8000c101d08 */
        /* <DEDUP_REMOVED lines=10> */
[----:B------:R-:W-:-:S02]  /*3b180*/  VIADD R10, R9, 0x40 ;  /* 0x00000040090a7836 */ /* 0x000fc40000000000 */
[----:B------:R-:W-:Y:S01]  /*3b190*/  FFMA.FTZ R4, R4, R99, R172 ;  /* 0x0000006304047223 */ /* 0x000fe200000100ac */
[----:B------:R-:W-:Y:S01]  /*3b1a0*/  FFMA.FTZ R5, R5, R98, R173 ;  /* 0x0000006205057223 */ /* 0x000fe200000100ad */
[----:B------:R-:W-:Y:S01]  /*3b1b0*/  FFMA.FTZ R6, R6, R97, R174 ;  /* 0x0000006106067223 */ /* 0x000fe200000100ae */
[----:B------:R-:W-:Y:S01]  /*3b1c0*/  FFMA.FTZ R7, R7, R96, R175 ;  /* 0x0000006007077223 */ /* 0x000fe200000100af */
[----:B------:R-:W-:Y:S01]  /*3b1d0*/  IMAD.WIDE.U32 R10, R10, 0x10, R2 ;  /* 0x000000100a0a7825 */ /* 0x000fe200078e0002 */
[----:B------:R-:W4:Y:S04]  /*3b1e0*/  LDL R99, [R1+0x14] ;  /* 0x0000140001637983 */ /* 0x000f280000100800 */
[----:B------:R0:W-:Y:S04]  /*3b1f0*/  STG.E.128 desc[UR8][R10.64], R4 ;  /* 0x000000040a007986 */ /* 0x0001e8000c101d08 */
[----:B------:R-:W4:Y:S04]  /*3b200*/  LDL R98, [R1+0x18] ;  /* 0x0000180001627983 */ /* 0x000f280000100800 */
[----:B------:R-:W4:Y:S04]  /*3b210*/  LDL R97, [R1+0x1c] ;  /* 0x00001c0001617983 */ /* 0x000f280000100800 */
[----:B------:R-:W4:Y:S01]  /*3b220*/  LDL R96, [R1] ;  /* 0x0000000001607983 */ /* 0x000f220000100800 */
        /* <DEDUP_REMOVED lines=9> */
[----:B------:R-:W-:-:S02]  /*3b2c0*/  FADD.FTZ R15, -R8, R82 ;  /* 0x00000052080f7221 */ /* 0x000fc40000010100 */
[----:B------:R-:W5:Y:S01]  /*3b2d0*/  LDL R82, [R1+0x34] ;  /* 0x0000340001527983 */ /* 0x000f620000100800 */
[----:B--2---:R-:W-:Y:S01]  /*3b2e0*/  FFMA.FTZ R5, R5, R14, R169 ;  /* 0x0000000e05057223 */ /* 0x004fe200000100a9 */
[----:B------:R-:W-:Y:S02]  /*3b2f0*/  FMUL.FTZ R14, R0, R83 ;  /* 0x00000053000e7220 */ /* 0x000fe40000410000 */
[----:B------:R-:W2:Y:S01]  /*3b300*/  LDL R83, [R1+0x30] ;  /* 0x0000300001537983 */ /* 0x000ea20000100800 */
[----:B---3--:R-:W-:Y:S01]  /*3b310*/  FFMA.FTZ R6, R6, R13, R170 ;  /* 0x0000000d06067223 */ /* 0x008fe200000100aa */
[----:B------:R-:W-:Y:S02]  /*3b320*/  FADD.FTZ R13, -R8, R80 ;  /* 0x00000050080d7221 */ /* 0x000fe40000010100 */
[----:B------:R-:W3:Y:S01]  /*3b330*/  LDL R80, [R1+0x3c] ;  /* 0x00003c0001507983 */ /* 0x000ee20000100800 */
[----:B----4-:R-:W-:Y:S01]  /*3b340*/  FFMA.FTZ R7, R7, R12, R171 ;  /* 0x0000000c07077223 */ /* 0x010fe200000100ab */
[----:B------:R-:W-:-:S02]  /*3b350*/  FMUL.FTZ R12, R0, R81 ;  /* 0x00000051000c7220 */ /* 0x000fc40000410000 */
[----:B------:R-:W4:Y:S01]  /*3b360*/  LDL R81, [R1+0x38] ;  /* 0x0000380001517983 */ /* 0x000f220000100800 */
[----:B------:R-:W-:Y:S01]  /*3b370*/  IADD3 R10, PT, PT, R9, 0x60, RZ ;  /* 0x00000060090a7810 */ /* 0x000fe20007ffe0ff */
[----:B------:R-:W-:-:S04]  /*3b380*/  FMUL.FTZ R13, R0, R13 ;  /* 0x0000000d000d7220 */ /* 0x000fc80000410000 */
[----:B------:R-:W-:-:S04]  /*3b390*/  IMAD.WIDE.U32 R10, R10, 0x10, R2 ;  /* 0x000000100a0a7825 */ /* 0x000fc800078e0002 */
[----:B------:R-:W-:Y:S01]  /*3b3a0*/  FMUL.FTZ R15, R0, R15 ;  /* 0x0000000f000f7220 */ /* 0x000fe20000410000 */
[----:B------:R0:W-:Y:S02]  /*3b3b0*/  STG.E.128 desc[UR8][R10.64], R4 ;  /* 0x000000040a007986 */ /* 0x0001e4000c101d08 */
[----:B0-----:R-:W-:Y:S01]  /*3b3c0*/  FFMA.FTZ R4, R13, R92, R164 ;  /* 0x0000005c0d047223 */ /* 0x001fe200000100a4 */
[----:B------:R-:W-:Y:S02]  /*3b3d0*/  VIADD R13, R9, 0x80 ;  /* 0x00000080090d7836 */ /* 0x000fe40000000000 */
        /* <DEDUP_REMOVED lines=19> */
[----:B------:R-:W-:Y:S01]  /*3b510*/  IADD3 R41, PT, PT, R9, 0xa0, RZ ;  /* 0x000000a009297810 */ /* 0x000fe20007ffe0ff */
        /* <DEDUP_REMOVED lines=41> */
[----:B------:R-:W-:Y:S01]  /*3b7b0*/  FMUL.FTZ R72, R0, R50 ;  /* 0x0000003200487220 */ /* 0x000fe20000410000 */
        /* <DEDUP_REMOVED lines=42> */
[----:B------:R-:W-:-:S04]  /*3ba60*/  IMAD.WIDE.U32 R52, R53, 0x10, R2 ;  /* 0x0000001035347825 */ /* 0x000fc800078e0002 */
[C---:B------:R-:W-:Y:S01]  /*3ba70*/  FADD.FTZ R42, -R8.reuse, R42 ;  /* 0x0000002a082a7221 */ /* 0x040fe20000010100 */
[C---:B------:R-:W-:Y:S01]  /*3ba80*/  FADD.FTZ R43, -R8.reuse, R43 ;  /* 0x0000002b082b7221 */ /* 0x040fe20000010100 */
[----:B------:R-:W-:Y:S01]  /*3ba90*/  FADD.FTZ R84, -R8, R189 ;  /* 0x000000bd08547221 */ /* 0x000fe20000010100 */
[C---:B------:R-:W-:Y:S01]  /*3baa0*/  FMUL.FTZ R76, R0.reuse, R57 ;  /* 0x00000039004c7220 */ /* 0x040fe20000410000 */
[C---:B------:R-:W-:Y:S01]  /*3bab0*/  FMUL.FTZ R75, R0.reuse, R64 ;  /* 0x00000040004b7220 */ /* 0x040fe20000410000 */
[C---:B------:R-:W-:Y:S01]  /*3bac0*/  FMUL.FTZ R74, R0.reuse, R68 ;  /* 0x00000044004a7220 */ /* 0x040fe20000410000 */
[C---:B------:R-:W-:Y:S01]  /*3bad0*/  FMUL.FTZ R73, R0.reuse, R69 ;  /* 0x0000004500497220 */ /* 0x040fe20000410000 */
[C---:B------:R-:W-:Y:S01]  /*3bae0*/  VIADD R65, R9.reuse, 0x180 ;  /* 0x0000018009417836 */ /* 0x040fe20000000000 */
[C---:B------:R-:W-:Y:S01]  /*3baf0*/  IADD3 R67, PT, PT, R9.reuse, 0x1a0, RZ ;  /* 0x000001a009437810 */ /* 0x040fe20007ffe0ff */
[C---:B------:R-:W-:Y:S01]  /*3bb00*/  FMUL.FTZ R42, R0.reuse, R42 ;  /* 0x0000002a002a7220 */ /* 0x040fe20000410000 */
[----:B------:R-:W-:Y:S01]  /*3bb10*/  FMUL.FTZ R43, R0, R43 ;  /* 0x0000002b002b7220 */ /* 0x000fe20000410000 */
[C---:B------:R-:W-:Y:S01]  /*3bb20*/  VIADD R69, R9.reuse, 0x1c0 ;  /* 0x000001c009457836 */ /* 0x040fe20000000000 */
[----:B------:R-:W-:Y:S01]  /*3bb30*/  IADD3 R57, PT, PT, R9, 0x220, RZ ;  /* 0x0000022009397810 */ /* 0x000fe20007ffe0ff */
[----:B------:R-:W-:-:S04]  /*3bb40*/  IMAD.WIDE.U32 R64, R65, 0x10, R2 ;  /* 0x0000001041407825 */ /* 0x000fc800078e0002 */
[----:B------:R-:W-:Y:S01]  /*3bb50*/  FFMA.FTZ R42, R42, R218, R126 ;  /* 0x000000da2a2a7223 */ /* 0x000fe2000001007e */
[----:B------:R-:W-:Y:S01]  /*3bb60*/  FFMA.FTZ R43, R43, R219, R127 ;  /* 0x000000db2b2b7223 */ /* 0x000fe2000001007f */
[----:B------:R-:W-:-:S04]  /*3bb70*/  IMAD.WIDE.U32 R66, R67, 0x10, R2 ;  /* 0x0000001043427825 */ /* 0x000fc800078e0002 */
[----:B------:R-:W-:-:S04]  /*3bb80*/  IMAD.WIDE.U32 R68, R69, 0x10, R2 ;  /* 0x0000001045447825 */ /* 0x000fc800078e0002 */
[----:B-----5:R-:W-:Y:S01]  /*3bb90*/  FFMA.FTZ R5, R40, R82, R161 ;  /* 0x0000005228057223 */ /* 0x020fe200000100a1 */
[----:B------:R-:W-:-:S04]  /*3bba0*/  IMAD.WIDE.U32 R40, R41, 0x10, R2 ;  /* 0x0000001029287825 */ /* 0x000fc800078e0002 */
[----:B--2---:R-:W-:Y:S01]  /*3bbb0*/  FFMA.FTZ R4, R55, R83, R160 ;  /* 0x0000005337047223 */ /* 0x004fe200000100a0 */
[----:B---3--:R-:W-:Y:S01]  /*3bbc0*/  FFMA.FTZ R7, R54, R80, R163 ;  /* 0x0000005036077223 */ /* 0x008fe200000100a3 */
[----:B----4-:R-:W-:Y:S01]  /*3bbd0*/  FFMA.FTZ R6, R71, R81, R162 ;  /* 0x0000005147067223 */ /* 0x010fe200000100a2 */
[C---:B------:R-:W-:Y:S01]  /*3bbe0*/  FMUL.FTZ R71, R0.reuse, R51 ;  /* 0x0000003300477220 */ /* 0x040fe20000410000 */
[C---:B------:R-:W-:Y:S01]  /*3bbf0*/  FMUL.FTZ R51, R0.reuse, R49 ;  /* 0x0000003100337220 */ /* 0x040fe20000410000 */
[C---:B------:R-:W-:Y:S02]  /*3bc00*/  FMUL.FTZ R49, R0.reuse, R47 ;  /* 0x0000002f00317220 */ /* 0x040fe40000410000 */
[----:B------:R0:W-:Y:S01]  /*3bc10*/  STG.E.128 desc[UR8][R40.64], R4 ;  /* 0x0000000428007986 */ /* 0x0001e2000c101d08 */
[C---:B------:R-:W-:Y:S01]  /*3bc20*/  FMUL.FTZ R47, R0.reuse, R37 ;  /* 0x00000025002f7220 */ /* 0x040fe20000410000 */
[----:B------:R-:W-:Y:S02]  /*3bc30*/  VIADD R37, R9, 0xc0 ;  /* 0x000000c009257836 */ /* 0x000fe40000000000 */
[C---:B------:R-:W-:Y:S01]  /*3bc40*/  FMUL.FTZ R81, R0.reuse, R70 ;  /* 0x0000004600517220 */ /* 0x040fe20000410000 */
[C---:B------:R-:W-:Y:S01]  /*3bc50*/  FMUL.FTZ R70, R0.reuse, R48 ;  /* 0x0000003000467220 */ /* 0x040fe20000410000 */
[----:B------:R-:W-:Y:S01]  /*3bc60*/  FMUL.FTZ R48, R0, R36 ;  /* 0x0000002400307220 */ /* 0x000fe20000410000 */
[----:B------:R-:W-:-:S04]  /*3bc70*/  IMAD.WIDE.U32 R36, R37, 0x10, R2 ;  /* 0x0000001025247825 */ /* 0x000fc800078e0002 */
[C---:B0-----:R-:W-:Y:S01]  /*3bc80*/  FMUL.FTZ R41, R0.reuse, R45 ;  /* 0x0000002d00297220 */ /* 0x041fe20000410000 */
[C---:B------:R-:W-:Y:S01]  /*3bc90*/  FMUL.FTZ R45, R0.reuse, R39 ;  /* 0x00000027002d7220 */ /* 0x040fe20000410000 */
[----:B------:R-:W-:Y:S01]  /*3bca0*/  IADD3 R39, PT, PT, R9, 0xe0, RZ ;  /* 0x000000e009277810 */ /* 0x000fe20007ffe0ff */
[C---:B------:R-:W-:Y:S01]  /*3bcb0*/  FMUL.FTZ R5, R0.reuse, R25 ;  /* 0x0000001900057220 */ /* 0x040fe20000410000 */
[C---:B------:R-:W-:Y:S01]  /*3bcc0*/  FMUL.FTZ R6, R0.reuse, R26 ;  /* 0x0000001a00067220 */ /* 0x040fe20000410000 */
[----:B------:R-:W-:Y:S01]  /*3bcd0*/  FMUL.FTZ R7, R0, R27 ;  /* 0x0000001b00077220 */ /* 0x000fe20000410000 */
[----:B------:R-:W-:Y:S01]  /*3bce0*/  FFMA.FTZ R25, R11, R223, R157 ;  /* 0x000000df0b197223 */ /* 0x000fe2000001009d */
[----:B------:R-:W-:Y:S01]  /*3bcf0*/  FFMA.FTZ R26, R86, R222, R158 ;  /* 0x000000de561a7223 */ /* 0x000fe2000001009e */
[----:B------:R-:W-:Y:S01]  /*3bd00*/  FFMA.FTZ R27, R87, R220, R159 ;  /* 0x000000dc571b7223 */ /* 0x000fe2000001009f */
[----:B------:R-:W-:-:S04]  /*3bd10*/  IMAD.WIDE.U32 R38, R39, 0x10, R2 ;  /* 0x0000001027267825 */ /* 0x000fc800078e0002 */
[C---:B------:R-:W-:Y:S01]  /*3bd20*/  FMUL.FTZ R40, R0.reuse, R44 ;  /* 0x0000002c00287220 */ /* 0x040fe20000410000 */
[----:B------:R-:W-:Y:S01]  /*3bd30*/  FMUL.FTZ R44, R0, R32 ;  /* 0x00000020002c7220 */ /* 0x000fe20000410000 */
[----:B------:R-:W-:Y:S01]  /*3bd40*/  FFMA.FTZ R32, R92, R96, R148 ;  /* 0x000000605c207223 */ /* 0x000fe20000010094 */
[----:B------:R0:W-:Y:S01]  /*3bd50*/  STG.E.128 desc[UR8][R36.64], R24 ;  /* 0x0000001824007986 */ /* 0x0001e2000c101d08 */
[----:B------:R-:W-:-:S03]  /*3bd60*/  FMUL.FTZ R82, R0, R56 ;  /* 0x0000003800527220 */ /* 0x000fc60000410000 */
[----:B------:R1:W-:Y:S01]  /*3bd70*/  STG.E.128 desc[UR8][R38.64], R28 ;  /* 0x0000001c26007986 */ /* 0x0003e2000c101d08 */
[----:B------:R-:W-:Y:S01]  /*3bd80*/  FMUL.FTZ R80, R0, R58 ;  /* 0x0000003a00507220 */ /* 0x000fe20000410000 */
[C---:B------:R-:W-:Y:S01]  /*3bd90*/  FADD.FTZ R83, -R8.reuse, R188 ;  /* 0x000000bc08537221 */ /* 0x040fe20000010100 */
[C---:B------:R-:W-:Y:S01]  /*3bda0*/  FADD.FTZ R54, -R8.reuse, R190 ;  /* 0x000000be08367221 */ /* 0x040fe20000010100 */
[----:B------:R-:W-:Y:S01]  /*3bdb0*/  FADD.FTZ R55, -R8, R191 ;  /* 0x000000bf08377221 */ /* 0x000fe20000010100 */
[----:B------:R2:W-:Y:S01]  /*3bdc0*/  STG.E.128 desc[UR8][R52.64], R32 ;  /* 0x0000002034007986 */ /* 0x0005e2000c101d08 */
[C---:B------:R-:W-:Y:S01]  /*3bdd0*/  FMUL.FTZ R8, R0.reuse, R83 ;  /* 0x0000005300087220 */ /* 0x040fe20000410000 */
[----:B------:R-:W-:Y:S01]  /*3bde0*/  FMUL.FTZ R4, R0, R84 ;  /* 0x0000005400047220 */ /* 0x000fe20000410000 */
[----:B0-----:R-:W-:Y:S01]  /*3bdf0*/  FFMA.FTZ R36, R60, R248, R144 ;  /* 0x000000f83c247223 */ /* 0x001fe20000010090 */
[----:B------:R-:W-:Y:S01]  /*3be00*/  FFMA.FTZ R37, R61, R249, R145 ;  /* 0x000000f93d257223 */ /* 0x000fe20000010091 */
[----:B------:R-:W-:-:S04]  /*3be10*/  IMAD.WIDE.U32 R24, R59, 0x10, R2 ;  /* 0x000000103b187825 */ /* 0x000fc800078e0002 */
[----:B-1----:R-:W-:Y:S01]  /*3be20*/  FFMA.FTZ R38, R62, R250, R146 ;  /* 0x000000fa3e267223 */ /* 0x002fe20000010092 */
[----:B------:R-:W-:Y:S01]  /*3be30*/  FFMA.FTZ R39, R63, R251, R147 ;  /* 0x000000fb3f277223 */ /* 0x000fe20000010093 */
[C---:B------:R-:W-:Y:S01]  /*3be40*/  VIADD R27, R9.reuse, 0x200 ;  /* 0x00000200091b7836 */ /* 0x040fe20000000000 */
[C---:B------:R-:W-:Y:S01]  /*3be50*/  IADD3 R63, PT, PT, R9.reuse, 0x160, RZ ;  /* 0x00000160093f7810 */ /* 0x040fe20007ffe0ff */
[----:B------:R-:W-:Y:S02]  /*3be60*/  VIADD R61, R9, 0x140 ;  /* 0x00000140093d7836 */ /* 0x000fe40000000000 */
[----:B------:R-:W-:Y:S01]  /*3be70*/  FFMA.FTZ R26, R80, R246, R142 ;  /* 0x000000f6501a7223 */ /* 0x000fe2000001008e */
[----:B------:R-:W-:Y:S01]  /*3be80*/  IMAD.WIDE.U32 R58, R27, 0x10, R2 ;  /* 0x000000101b3a7825 */ /* 0x000fe200078e0002 */
[----:B------:R0:W-:Y:S03]  /*3be90*/  STG.E.128 desc[UR8][R24.64], R36 ;  /* 0x0000002418007986 */ /* 0x0001e6000c101d08 */
[----:B------:R-:W-:Y:S01]  /*3bea0*/  FFMA.FTZ R27, R79, R247, R143 ;  /* 0x000000f74f1b7223 */ /* 0x000fe2000001008f */
[----:B------:R-:W-:Y:S01]  /*3beb0*/  FMUL.FTZ R11, R0, R54 ;  /* 0x00000036000b7220 */ /* 0x000fe20000410000 */
[----:B------:R-:W-:Y:S01]  /*3bec0*/  IMAD.WIDE.U32 R60, R61, 0x10, R2 ;  /* 0x000000103d3c7825 */ /* 0x000fe200078e0002 */
[----:B--2---:R-:W-:-:S03]  /*3bed0*/  IADD3 R53, PT, PT, R9, 0x1e0, RZ ;  /* 0x000001e009357810 */ /* 0x004fc60007ffe0ff */
[----:B------:R-:W-:Y:S01]  /*3bee0*/  FFMA.FTZ R28, R78, R240, R136 ;  /* 0x000000f04e1c7223 */ /* 0x000fe20000010088 */
[----:B------:R-:W-:Y:S01]  /*3bef0*/  FFMA.FTZ R29, R77, R241, R137 ;  /* 0x000000f14d1d7223 */ /* 0x000fe20000010089 */
[----:B------:R-:W-:-:S04]  /*3bf00*/  IMAD.WIDE.U32 R62, R63, 0x10, R2 ;  /* 0x000000103f3e7825 */ /* 0x000fc800078e0002 */
[----:B------:R-:W-:Y:S01]  /*3bf10*/  FFMA.FTZ R30, R76, R242, R138 ;  /* 0x000000f24c1e7223 */ /* 0x000fe2000001008a */
[----:B------:R-:W-:Y:S01]  /*3bf20*/  FFMA.FTZ R31, R75, R243, R139 ;  /* 0x000000f34b1f7223 */ /* 0x000fe2000001008b */
[----:B------:R-:W-:Y:S01]  /*3bf30*/  FMUL.FTZ R0, R0, R55 ;  /* 0x0000003700007220 */ /* 0x000fe20000410000 */
[----:B------:R-:W-:Y:S02]  /*3bf40*/  VIADD R55, R9, 0x240 ;  /* 0x0000024009377836 */ /* 0x000fe40000000000 */
[----:B------:R-:W-:Y:S01]  /*3bf50*/  FFMA.FTZ R32, R74, R236, R132 ;  /* 0x000000ec4a207223 */ /* 0x000fe20000010084 */
[----:B------:R-:W-:Y:S01]  /*3bf60*/  FFMA.FTZ R33, R73, R237, R133 ;  /* 0x000000ed49217223 */ /* 0x000fe20000010085 */
[----:B------:R-:W-:Y:S01]  /*3bf70*/  FFMA.FTZ R34, R72, R238, R134 ;  /* 0x000000ee48227223 */ /* 0x000fe20000010086 */
[----:B------:R-:W-:Y:S01]  /*3bf80*/  FFMA.FTZ R35, R71, R239, R135 ;  /* 0x000000ef47237223 */ /* 0x000fe20000010087 */
[----:B0-----:R-:W-:Y:S01]  /*3bf90*/  FFMA.FTZ R24, R82, R244, R140 ;  /* 0x000000f452187223 */ /* 0x001fe2000001008c */
        /* <DEDUP_REMOVED lines=8> */
[----:B------:R0:W-:Y:S01]  /*3c020*/  STG.E.128 desc[UR8][R60.64], R24 ;  /* 0x000000183c007986 */ /* 0x0001e2000c101d08 */
[----:B------:R-:W-:-:S04]  /*3c030*/  IMAD.WIDE.U32 R52, R53, 0x10, R2 ;  /* 0x0000001035347825 */ /* 0x000fc800078e0002 */
[----:B------:R-:W-:Y:S01]  /*3c040*/  FFMA.FTZ R44, R44, R208, R116 ;  /* 0x000000d02c2c7223 */ /* 0x000fe20000010074 */
[----:B------:R1:W-:Y:S01]  /*3c050*/  STG.E.128 desc[UR8][R62.64], R28 ;  /* 0x0000001c3e007986 */ /* 0x0003e2000c101d08 */
[----:B------:R-:W-:-:S04]  /*3c060*/  IMAD.WIDE.U32 R56, R57, 0x10, R2 ;  /* 0x0000001039387825 */ /* 0x000fc800078e0002 */
[----:B------:R-:W-:Y:S01]  /*3c070*/  FFMA.FTZ R8, R8, R184, R104 ;  /* 0x000000b808087223 */ /* 0x000fe20000010068 */
[----:B------:R2:W-:Y:S01]  /*3c080*/  STG.E.128 desc[UR8][R64.64], R32 ;  /* 0x0000002040007986 */ /* 0x0005e2000c101d08 */
[----:B------:R-:W-:-:S03]  /*3c090*/  IMAD.WIDE.U32 R54, R55, 0x10, R2 ;  /* 0x0000001037367825 */ /* 0x000fc600078e0002 */
[----:B------:R2:W-:Y:S01]  /*3c0a0*/  STG.E.128 desc[UR8][R66.64], R36 ;  /* 0x0000002442007986 */ /* 0x0005e2000c101d08 */
[----:B------:R-:W-:-:S04]  /*3c0b0*/  IMAD.WIDE.U32 R2, R9, 0x10, R2 ;  /* 0x0000001009027825 */ /* 0x000fc800078e0002 */
[----:B------:R-:W-:Y:S01]  /*3c0c0*/  FFMA.FTZ R9, R4, R185, R105 ;  /* 0x000000b904097223 */ /* 0x000fe20000010069 */
[----:B0-----:R-:W-:Y:S01]  /*3c0d0*/  FFMA.FTZ R24, R48, R212, R120 ;  /* 0x000000d430187223 */ /* 0x001fe20000010078 */
[----:B------:R-:W-:Y:S01]  /*3c0e0*/  FFMA.FTZ R25, R47, R213, R121 ;  /* 0x000000d52f197223 */ /* 0x000fe20000010079 */
[----:B------:R-:W-:Y:S01]  /*3c0f0*/  FFMA.FTZ R26, R46, R214, R122 ;  /* 0x000000d62e1a7223 */ /* 0x000fe2000001007a */
[----:B------:R-:W-:Y:S01]  /*3c100*/  FFMA.FTZ R27, R45, R215, R123 ;  /* 0x000000d72d1b7223 */ /* 0x000fe2000001007b */
        /* <DEDUP_REMOVED lines=13> */
[----:B------:R-:W-:-:S03]  /*3c1e0*/  FFMA.FTZ R11, R0, R187, R107 ;  /* 0x000000bb000b7223 */ /* 0x000fc6000001006b */
[----:B------:R2:W-:Y:S04]  /*3c1f0*/  STG.E.128 desc[UR8][R52.64], R24 ;  /* 0x0000001834007986 */ /* 0x0005e8000c101d08 */
[----:B------:R2:W-:Y:S04]  /*3c200*/  STG.E.128 desc[UR8][R58.64], R44 ;  /* 0x0000002c3a007986 */ /* 0x0005e8000c101d08 */
[----:B------:R2:W-:Y:S04]  /*3c210*/  STG.E.128 desc[UR8][R56.64], R28 ;  /* 0x0000001c38007986 */ /* 0x0005e8000c101d08 */
[----:B------:R2:W-:Y:S04]  /*3c220*/  STG.E.128 desc[UR8][R54.64], R12 ;  /* 0x0000000c36007986 */ /* 0x0005e8000c101d08 */
[----:B------:R2:W-:Y:S02]  /*3c230*/  STG.E.128 desc[UR8][R2.64], R8 ;  /* 0x0000000802007986 */ /* 0x0005e4000c101d08 */
.L_x_84051:
[----:B------:R-:W-:Y:S05]  /*3c240*/  BSYNC.RECONVERGENT B0 ;  /* 0x0000000000007941 */ /* 0x000fea0003800200 */
.L_x_84050:
[----:B--2---:R-:W1:Y:S02]  /*3c250*/  LDC.64 R2, c[0x0][0x380] ;  /* 0x0000e000ff027b82 */ /* 0x004e640000000a00 */
[----:B-1----:R-:W-:-:S05]  /*3c260*/  IMAD R193, R2, 0x4, R193 ;  /* 0x0000000402c17824 */ /* 0x002fca00078e02c1 */
[----:B------:R-:W-:-:S13]  /*3c270*/  ISETP.GE.AND P0, PT, R193, R3, PT ;  /* 0x00000003c100720c */ /* 0x000fda0003f06270 */
[----:B------:R-:W-:Y:S05]  /*3c280*/  @!P0 BRA `(.L_x_84052) ;  /* 0xfffffc4c007c8947 */ /* 0x000fea000383ffff */
[----:B------:R-:W-:Y:S05]  /*3c290*/  EXIT ;  /* 0x000000000000794d */ /* 0x000fea0003800000 */
.L_x_84049:
        /* <DEDUP_REMOVED lines=8> */
.L_x_84054:
[----:B------:R-:W-:Y:S05]  /*3c320*/  BSYNC B0 ;  /* 0x0000000000007941 */ /* 0x000fea0003800000 */
.L_x_84053:
        /* <DEDUP_REMOVED lines=9> */
.L_x_84055:
[----:B------:R-:W-:Y:S01]  /*3c3c0*/  FADD.FTZ R4, R4, R0 ;  /* 0x0000000004047221 */ /* 0x000fe20000010000 */
[----:B------:R-:W-:-:S04]  /*3c3d0*/  IMAD.MOV.U32 R0, RZ, RZ, 0x4 ;  /* 0x00000004ff007424 */ /* 0x000fc800078e00ff */
[----:B------:R-:W-:-:S07]  /*3c3e0*/  MOV R7, R4 ;  /* 0x0000000400077202 */ /* 0x000fce0000000f00 */
[----:B------:R-:W-:Y:S05]  /*3c3f0*/  WARPSYNC.COLLECTIVE R3, `(.L_x_84056) ;  /* 0x0000000003087348 */ /* 0x000fea0003c00000 */
[----:B------:R0:W1:Y:S02]  /*3c400*/  SHFL.BFLY P1, R0, R7, R0, R2 ;  /* 0x0c00000007007389 */ /* 0x0000640000020002 */
[----:B01----:R-:W-:Y:S05]  /*3c410*/  ENDCOLLECTIVE ;  /* 0x000000000000791b */ /* 0x003fea0003800000 */
.L_x_84056:
[----:B------:R-:W-:Y:S01]  /*3c420*/  FADD.FTZ R4, R4, R0 ;  /* 0x0000000004047221 */ /* 0x000fe20000010000 */
[----:B------:R-:W-:-:S04]  /*3c430*/  IMAD.MOV.U32 R0, RZ, RZ, 0x8 ;  /* 0x00000008ff007424 */ /* 0x000fc800078e00ff */
[----:B------:R-:W-:-:S07]  /*3c440*/  MOV R7, R4 ;  /* 0x0000000400077202 */ /* 0x000fce0000000f00 */
[----:B------:R-:W-:Y:S05]  /*3c450*/  WARPSYNC.COLLECTIVE R3, `(.L_x_84057) ;  /* 0x0000000003087348 */ /* 0x000fea0003c00000 */
[----:B------:R0:W1:Y:S02]  /*3c460*/  SHFL.BFLY P1, R0, R7, R0, R2 ;  /* 0x0c00000007007389 */ /* 0x0000640000020002 */
[----:B01----:R-:W-:Y:S05]  /*3c470*/  ENDCOLLECTIVE ;  /* 0x000000000000791b */ /* 0x003fea0003800000 */
.L_x_84057:
[----:B------:R-:W-:Y:S01]  /*3c480*/  FADD.FTZ R4, R4, R0 ;  /* 0x0000000004047221 */ /* 0x000fe20000010000 */
[----:B------:R-:W-:-:S04]  /*3c490*/  IMAD.MOV.U32 R0, RZ, RZ, 0x10 ;  /* 0x00000010ff007424 */ /* 0x000fc800078e00ff */
[----:B------:R-:W-:-:S07]  /*3c4a0*/  MOV R7, R4 ;  /* 0x0000000400077202 */ /* 0x000fce0000000f00 */
[----:B------:R-:W-:Y:S05]  /*3c4b0*/  WARPSYNC.COLLECTIVE R3, `(.L_x_84058) ;  /* 0x0000000003087348 */ /* 0x000fea0003c00000 */
[----:B------:R0:W1:Y:S02]  /*3c4c0*/  SHFL.BFLY P1, R0, R7, R0, R2 ;  /* 0x0c00000007007389 */ /* 0x0000640000020002 */
[----:B01----:R-:W-:Y:S05]  /*3c4d0*/  ENDCOLLECTIVE ;  /* 0x000000000000791b */ /* 0x003fea0003800000 */
.L_x_84058:
        /* <DEDUP_REMOVED lines=168> */
.L_x_84059:
[----:B------:R-:W-:Y:S01]  /*3cf60*/  FADD.FTZ R4, R4, R0 ;  /* 0x0000000004047221 */ /* 0x000fe20000010000 */
[----:B------:R-:W-:-:S03]  /*3cf70*/  MOV R0, 0x2 ;  /* 0x0000000200007802 */ /* 0x000fc60000000f00 */
[----:B------:R-:W-:-:S07]  /*3cf80*/  IMAD.MOV.U32 R7, RZ, RZ, R4 ;  /* 0x000000ffff077224 */ /* 0x000fce00078e0004 */
[----:B------:R-:W-:Y:S05]  /*3cf90*/  WARPSYNC.COLLECTIVE R3, `(.L_x_84060) ;  /* 0x0000000003087348 */ /* 0x000fea0003c00000 */
[----:B------:R0:W1:Y:S02]  /*3cfa0*/  SHFL.BFLY P1, R0, R7, R0, R2 ;  /* 0x0c00000007007389 */ /* 0x0000640000020002 */
[----:B01----:R-:W-:Y:S05]  /*3cfb0*/  ENDCOLLECTIVE ;  /* 0x000000000000791b */ /* 0x003fea0003800000 */
.L_x_84060:
[----:B------:R-:W-:Y:S01]  /*3cfc0*/  FADD.FTZ R4, R4, R0 ;  /* 0x0000000004047221 */ /* 0x000fe20000010000 */
[----:B------:R-:W-:-:S03]  /*3cfd0*/  HFMA2 R0, -RZ, RZ, 0, 2.384185791015625e-07 ;  /* 0x00000004ff007431 */ /* 0x000fc600000001ff */
[----:B------:R-:W-:-:S07]  /*3cfe0*/  IMAD.MOV.U32 R7, RZ, RZ, R4 ;  /* 0x000000ffff077224 */ /* 0x000fce00078e0004 */
[----:B------:R-:W-:Y:S05]  /*3cff0*/  WARPSYNC.COLLECTIVE R3, `(.L_x_84061) ;  /* 0x0000000003087348 */ /* 0x000fea0003c00000 */
[----:B------:R0:W1:Y:S02]  /*3d000*/  SHFL.BFLY P1, R0, R7, R0, R2 ;  /* 0x0c00000007007389 */ /* 0x0000640000020002 */
[----:B01----:R-:W-:Y:S05]  /*3d010*/  ENDCOLLECTIVE ;  /* 0x000000000000791b */ /* 0x003fea0003800000 */
.L_x_84061:
[----:B------:R-:W-:Y:S01]  /*3d020*/  FADD.FTZ R4, R4, R0 ;  /* 0x0000000004047221 */ /* 0x000fe20000010000 */
[----:B------:R-:W-:-:S03]  /*3d030*/  MOV R0, 0x8 ;  /* 0x0000000800007802 */ /* 0x000fc60000000f00 */
[----:B------:R-:W-:-:S07]  /*3d040*/  IMAD.MOV.U32 R7, RZ, RZ, R4 ;  /* 0x000000ffff077224 */ /* 0x000fce00078e0004 */
[----:B------:R-:W-:Y:S05]  /*3d050*/  WARPSYNC.COLLECTIVE R3, `(.L_x_84062) ;  /* 0x0000000003087348 */ /* 0x000fea0003c00000 */
[----:B------:R0:W1:Y:S02]  /*3d060*/  SHFL.BFLY P1, R0, R7, R0, R2 ;  /* 0x0c00000007007389 */ /* 0x0000640000020002 */
[----:B01----:R-:W-:Y:S05]  /*3d070*/  ENDCOLLECTIVE ;  /* 0x000000000000791b */ /* 0x003fea0003800000 */
.L_x_84062:
[----:B------:R-:W-:Y:S01]  /*3d080*/  FADD.FTZ R4, R4, R0 ;  /* 0x0000000004047221 */ /* 0x000fe20000010000 */
[----:B------:R-:W-:-:S03]  /*3d090*/  HFMA2 R0, -RZ, RZ, 0, 9.5367431640625e-07 ;  /* 0x00000010ff007431 */ /* 0x000fc600000001ff */
[----:B------:R-:W-:-:S07]  /*3d0a0*/  IMAD.MOV.U32 R7, RZ, RZ, R4 ;  /* 0x000000ffff077224 */ /* 0x000fce00078e0004 */
[----:B------:R-:W-:Y:S05]  /*3d0b0*/  WARPSYNC.COLLECTIVE R3, `(.L_x_84063) ;  /* 0x0000000003087348 */ /* 0x000fea0003c00000 */
[----:B------:R0:W1:Y:S02]  /*3d0c0*/  SHFL.BFLY P1, R0, R7, R0, R2 ;  /* 0x0c00000007007389 */ /* 0x0000640000020002 */
[----:B01----:R-:W-:Y:S05]  /*3d0d0*/  ENDCOLLECTIVE ;  /* 0x000000000000791b */ /* 0x003fea0003800000 */
.L_x_84063:
[----:B------:R-:W-:Y:S05]  /*3d0e0*/  BRA `(.L_x_84064) ;  /* 0xffffffd800b87947 */ /* 0x000fea000383ffff */
.L_x_84065:
        /* <DEDUP_REMOVED lines=9> */
.L_x_88571:


//--------------------- .text._ZN10layer_norm13ln_fwd_kernelINS_13Kernel_traitsIfffffjLj2560ELj1ELj4ELj1ELj16ENS_18Kernel_traits_baseILj2560EfffffjLj128EEEEELb1ELb1ELb0ELb0EEEvNS_9FwdParamsE --------------------------
	.section	.text._ZN10layer_norm13ln_fwd_kernelINS_13Kernel_traitsIfffffjLj2560ELj1ELj4ELj1ELj16ENS_18Kernel_traits_baseILj2560EfffffjLj128EEEEELb1ELb1ELb0ELb0EEEvNS_9FwdParamsE,"ax",@progbits
	.align	128
        .global         _ZN10layer_norm13ln_fwd_kernelINS_13Kernel_traitsIfffffjLj2560ELj1ELj4ELj1ELj16ENS_18Kernel_traits_baseILj2560EfffffjLj128EEEEELb1ELb1ELb0ELb0EEEvNS_9FwdParamsE
        .type           _ZN10layer_norm13ln_fwd_kernelINS_13Kernel_traitsIfffffjLj2560ELj1ELj4ELj1ELj16ENS_18Kernel_traits_baseILj2560EfffffjLj128EEEEELb1ELb1ELb0ELb0EEEvNS_9FwdParamsE,@function
        .size           _ZN10layer_norm13ln_fwd_kernelINS_13Kernel_traitsIfffffjLj2560ELj1ELj4ELj1ELj16ENS_18Kernel_traits_baseILj2560EfffffjLj128EEEEELb1ELb1ELb0ELb0EEEvNS_9FwdParamsE,(.L_x_88572 - _ZN10layer_norm13ln_fwd_kernelINS_13Kernel_traitsIfffffjLj2560ELj1ELj4ELj1ELj16ENS_18Kernel_traits_baseILj2560EfffffjLj128EEEEELb1ELb1ELb0ELb0EEEvNS_9FwdParamsE)
        .other          _ZN10layer_norm13ln_fwd_kernelINS_13Kernel_traitsIfffffjLj2560ELj1ELj4ELj1ELj16ENS_18Kernel_traits_baseILj2560EfffffjLj128EEEEELb1ELb1ELb0ELb0EEEvNS_9FwdParamsE,@"STO_CUDA_ENTRY STV_DEFAULT"
_ZN10layer_norm13ln_fwd_kernelINS_13Kernel_traitsIfffffjLj2560ELj1ELj4ELj1ELj16ENS_18Kernel_traits_baseILj2560EfffffjLj128EEEEELb1ELb1ELb0ELb0EEEvNS_9FwdParamsE:
.text._ZN10layer_norm13ln_fwd_kernelINS_13Kernel_traitsIfffffjLj2560ELj1ELj4ELj1ELj16ENS_18Kernel_traits_baseILj2560EfffffjLj128EEEEELb1ELb1ELb0ELb0EEEvNS_9FwdParamsE:
        /* <DEDUP_REMOVED lines=40> */
[----:B------:R-:W0:Y:S01]  /*0280*/  @P0 LDC.64 R8, c[0x0][0x3d0] ;  /* 0x0000f400ff080b82 */ /* 0x000e220000000a00 */
[----:B------:R-:W-:Y:S01]  /*0290*/  ISETP.GE.U32.AND P1, PT, R0, 0x40, PT ;  /* 0x000000400000780c */ /* 0x000fe20003f26070 */
        /* <DEDUP_REMOVED lines=36> */
[----:B------:R1:W5:Y:S02]  /*04e0*/  @P0 LDG.E.128 R32, desc[UR6][R10.64] ;  /* 0x000000060a200981 */ /* 0x000364000c1e1d00 */
[----:B0-----:R-:W0:Y:S01]  /*04f0*/  @P1 LDC.64 R104, c[0x0][0x438] ;  /* 0x00010e00ff681b82 */ /* 0x001e220000000a00 */
[----:B------:R-:W-:Y:S01]  /*0500*/  @P0 VIADD R4, R4, 0x20 ;  /* 0x0000002004040836 */ /* 0x000fe20000000000 */
[----:B------:R3:W5:Y:S06]  /*0510*/  @P0 LDG.E.128 R36, desc[UR6][R12.64] ;  /* 0x000000060c240981 */ /* 0x00076c000c1e1d00 */
[----:B------:R-:W1:Y:S01]  /*0520*/  @P1 LDC.64 R106, c[0x0][0x3e8] ;  /* 0x0000fa00ff6a1b82 */ /* 0x000e620000000a00 */
[----:B------:R-:W-:-:S05]  /*0530*/  @P1 IMAD.WIDE.U32 R14, R4, 0x10, R14 ;  /* 0x00000010040e1825 */ /* 0x000fca00078e000e */
[----:B------:R-:W2:Y:S01]  /*0540*/  @P1 LDG.E.128 R112, desc[UR6][R14.64] ;  /* 0x000000060e701981 */ /* 0x000ea2000c1e1d00 */
[----:B0-----:R-:W-:-:S05]  /*0550*/  @P1 IMAD.WIDE.U32 R104, R4, 0x10, R104 ;  /* 0x0000001004681825 */ /* 0x001fca00078e0068 */
[----:B------:R0:W5:Y:S01]  /*0560*/  @P1 LDG.E.128 R204, desc[UR6][R104.64] ;  /* 0x0000000668cc1981 */ /* 0x000162000c1e1d00 */
[----:B-1----:R-:W-:-:S04]  /*0570*/  @P1 IMAD.WIDE.U32 R106, R4, 0x10, R106 ;  /* 0x00000010046a1825 */ /* 0x002fc800078e006a */
[----:B------:R-:W-:Y:S01]  /*0580*/  @P1 VIADD R4, R4, 0x20 ;  /* 0x0000002004041836 */ /* 0x000fe20000000000 */
        /* <DEDUP_REMOVED lines=34> */
[----:B------:R1:W5:Y:S02]  /*07b0*/  @P1 LDG.E.128 R212, desc[UR6][R104.64] ;  /* 0x0000000668d41981 */ /* 0x000364000c1e1d00 */
[----:B------:R-:W3:Y:S01]  /*07c0*/  @P0 LDC.64 R10, c[0x0][0x438] ;  /* 0x00010e00ff0a0b82 */ /* 0x000ee20000000a00 */
[----:B------:R-:W-:Y:S01]  /*07d0*/  @P1 VIADD R4, R4, 0x20 ;  /* 0x0000002004041836 */ /* 0x000fe20000000000 */
[----:B------:R1:W5:Y:S06]  /*07e0*/  @P1 LDG.E.128 R48, desc[UR6][R106.64] ;  /* 0x000000066a301981 */ /* 0x00036c000c1e1d00 */
[----:B------:R-:W1:Y:S01]  /*07f0*/  @P0 LDC.64 R12, c[0x0][0x3e8] ;  /* 0x0000fa00ff0c0b82 */ /* 0x000e620000000a00 */
[----:B0-----:R-:W-:-:S05]  /*0800*/  @P0 IMAD.WIDE.U32 R8, R4, 0x10, R8 ;  /* 0x0000001004080825 */ /* 0x001fca00078e0008 */
[----:B------:R-:W2:Y:S01]  /*0810*/  @P0 LDG.E.128 R112, desc[UR6][R8.64] ;  /* 0x0000000608700981 */ /* 0x000ea2000c1e1d00 */
[----:B---3--:R-:W-:-:S05]  /*0820*/  @P0 IMAD.WIDE.U32 R10, R4, 0x10, R10 ;  /* 0x00000010040a0825 */ /* 0x008fca00078e000a */
[----:B------:R0:W5:Y:S01]  /*0830*/  @P0 LDG.E.128 R216, desc[UR6][R10.64] ;  /* 0x000000060ad80981 */ /* 0x000162000c1e1d00 */
[----:B-1----:R-:W-:-:S04]  /*0840*/  @P0 IMAD.WIDE.U32 R12, R4, 0x10, R12 ;  /* 0x00000010040c0825 */ /* 0x002fc800078e000c */
[----:B------:R-:W-:Y:S01]  /*0850*/  @P0 VIADD R4, R4, 0x20 ;  /* 0x0000002004040836 */ /* 0x000fe20000000000 */
        /* <DEDUP_REMOVED lines=34> */
[----:B------:R0:W5:Y:S02]  /*0a80*/  @P0 LDG.E.128 R224, desc[UR6][R10.64] ;  /* 0x000000060ae00981 */ /* 0x000164000c1e1d00 */
[----:B------:R-:W0:Y:S01]  /*0a90*/  @P1 LDC.64 R104, c[0x0][0x438] ;  /* 0x00010e00ff681b82 */ /* 0x000e220000000a00 */
[----:B------:R-:W-:Y:S01]  /*0aa0*/  @P0 VIADD R4, R4, 0x20 ;  /* 0x0000002004040836 */ /* 0x000fe20000000000 */
[----:B------:R3:W5:Y:S06]  /*0ab0*/  @P0 LDG.E.128 R60, desc[UR6][R12.64] ;  /* 0x000000060c3c0981 */ /* 0x00076c000c1e1d00 */
[----:B------:R-:W0:Y:S01]  /*0ac0*/  @P1 LDC.64 R106, c[0x0][0x3e8] ;  /* 0x0000fa00ff6a1b82 */ /* 0x000e220000000a00 */
[----:B-1----:R-:W-:-:S05]  /*0ad0*/  @P1 IMAD.WIDE.U32 R14, R4, 0x10, R14 ;  /* 0x00000010040e1825 */ /* 0x002fca00078e000e */
[----:B----4-:R-:W4:Y:S01]  /*0ae0*/  @P1 LDG.E.128 R112, desc[UR6][R14.64] ;  /* 0x000000060e701981 */ /* 0x010f22000c1e1d00 */
[----:B0-----:R-:W-:-:S05]  /*0af0*/  @P1 IMAD.WIDE.U32 R104, R4, 0x10, R104 ;  /* 0x0000001004681825 */ /* 0x001fca00078e0068 */
[----:B------:R0:W5:Y:S01]  /*0b00*/  @P1 LDG.E.128 R228, desc[UR6][R104.64] ;  /* 0x0000000668e41981 */ /* 0x000162000c1e1d00 */
[----:B------:R-:W-:-:S04]  /*0b10*/  @P1 IMAD.WIDE.U32 R106, R4, 0x10, R106 ;  /* 0x00000010046a1825 */ /* 0x000fc800078e006a */
[----:B------:R-:W-:Y:S01]  /*0b20*/  @P1 VIADD R4, R4, 0x20 ;  /* 0x0000002004041836 */ /* 0x000fe20000000000 */
        /* <DEDUP_REMOVED lines=27> */
[----:B------:R2:W-:Y:S01]  /*0ce0*/  @P0 STL.64 [R1+0xd8], R110 ;  /* 0x0000d86e01000387 */ /* 0x0005e20000100a00 */
[----:B0-----:R-:W-:Y:S01]  /*0cf0*/  @P1 IMAD.WIDE.U32 R104, R4, 0x10, R104 ;  /* 0x0000001004681825 */ /* 0x001fe200078e0068 */
[----:B------:R-:W-:-:S02]  /*0d00*/  ISETP.GE.U32.AND P0, PT, R0, 0x1a0, PT ;  /* 0x000001a00000780c */ /* 0x000fc40003f06070 */
[----:B------:R-:W3:Y:S04]  /*0d10*/  LDL.64 R120, [R1+0x90] ;  /* 0x0000900001787983 */ /* 0x000ee80000100a00 */
[----:B-1----:R-:W3:Y:S04]  /*0d20*/  LDL.64 R108, [R1+0xa0] ;  /* 0x0000a000016c7983 */ /* 0x002ee80000100a00 */
[----:B--2---:R-:W2:Y:S01]  /*0d30*/  LDL.64 R110, [R1+0xa8] ;  /* 0x0000a800016e7983 */ /* 0x004ea20000100a00 */
[C---:B------:R-:W-:Y:S02]  /*0d40*/  @P1 IMAD.WIDE.U32 R106, R4.reuse, 0x10, R106 ;  /* 0x00000010046a1825 */ /* 0x040fe400078e006a */
[----:B------:R-:W0:Y:S01]  /*0d50*/  @P0 LDC.64 R8, c[0x0][0x3d0] ;  /* 0x0000f400ff080b82 */ /* 0x000e220000000a00 */
[----:B------:R-:W2:Y:S01]  /*0d60*/  LDL.64 R122, [R1+0x98] ;  /* 0x00009800017a7983 */ /* 0x000ea20000100a00 */
[----:B------:R-:W-:-:S03]  /*0d70*/  @P1 VIADD R4, R4, 0x20 ;  /* 0x0000002004041836 */ /* 0x000fc60000000000 */
[----:B------:R1:W5:Y:S03]  /*0d80*/  @P1 LDG.E.128 R240, desc[UR6][R104.64] ;  /* 0x0000000668f01981 */ /* 0x000366000c1e1d00 */
[----:B------:R-:W1:Y:S01]  /*0d90*/  @P0 LDC.64 R10, c[0x0][0x438] ;  /* 0x00010e00ff0a0b82 */ /* 0x000e620000000a00 */
[----:B------:R3:W5:Y:S07]  /*0da0*/  @P1 LDG.E.128 R72, desc[UR6][R106.64] ;  /* 0x000000066a481981 */ /* 0x00076e000c1e1d00 */
[----:B------:R-:W4:Y:S01]  /*0db0*/  @P0 LDC.64 R12, c[0x0][0x3e8] ;  /* 0x0000fa00ff0c0b82 */ /* 0x000f220000000a00 */
[----:B0-----:R-:W-:-:S04]  /*0dc0*/  @P0 IMAD.WIDE.U32 R8, R4, 0x10, R8 ;  /* 0x0000001004080825 */ /* 0x001fc800078e0008 */
[----:B-1----:R-:W-:-:S05]  /*0dd0*/  @P0 IMAD.WIDE.U32 R10, R4, 0x10, R10 ;  /* 0x00000010040a0825 */ /* 0x002fca00078e000a */
[----:B------:R0:W5:Y:S01]  /*0de0*/  @P0 LDG.E.128 R244, desc[UR6][R10.64] ;  /* 0x000000060af40981 */ /* 0x000162000c1e1d00 */
[----:B----4-:R-:W-:-:S03]  /*0df0*/  @P0 IMAD.WIDE.U32 R12, R4, 0x10, R12 ;  /* 0x00000010040c0825 */ /* 0x010fc600078e000c */
[----:B------:R-:W4:Y:S01]  /*0e00*/  @P0 LDG.E.128 R112, desc[UR6][R8.64] ;  /* 0x0000000608700981 */ /* 0x000f22000c1e1d00 */
[----:B------:R-:W-:-:S03]  /*0e10*/  @P0 VIADD R4, R4, 0x20 ;  /* 0x0000002004040836 */ /* 0x000fc60000000000 */
[----:B------:R1:W5:Y:S04]  /*0e20*/  @P0 LDG.E.128 R76, desc[UR6][R12.64] ;  /* 0x000000060c4c0981 */ /* 0x000368000c1e1d00 */
[----:B---3--:R3:W-:Y:S04]  /*0e30*/  @P1 STL.64 [R1+0xc0], R116 ;  /* 0x0000c07401001387 */ /* 0x0087e80000100a00 */
[----:B------:R0:W-:Y:S01]  /*0e40*/  @P1 STL.64 [R1+0xc8], R118 ;  /* 0x0000c87601001387 */ /* 0x0001e20000100a00 */
[----:B------:R-:W-:-:S03]  /*0e50*/  ISETP.GE.U32.AND P1, PT, R0, 0x1c0, PT ;  /* 0x000001c00000780c */ /* 0x000fc60003f26070 */
[----:B---3--:R-:W3:Y:S04]  /*0e60*/  LDL.64 R116, [R1] ;  /* 0x0000000001747983 */ /* 0x008ee80000100a00 */
        /* <DEDUP_REMOVED lines=11> */
[----:B------:R-:W0:Y:S08]  /*0f20*/  @P0 LDC.64 R8, c[0x0][0x3d0] ;  /* 0x0000f400ff080b82 */ /* 0x000e300000000a00 */
[----:B------:R-:W0:Y:S01]  /*0f30*/  @P0 LDC.64 R10, c[0x0][0x438] ;  /* 0x00010e00ff0a0b82 */ /* 0x000e220000000a00 */
[----:B-1----:R-:W-:-:S04]  /*0f40*/  @P1 IMAD.WIDE.U32 R104, R4, 0x10, R104 ;  /* 0x0000001004681825 */ /* 0x002fc800078e0068 */
[C---:B------:R-:W-:Y:S01]  /*0f50*/  @P1 IMAD.WIDE.U32 R106, R4.reuse, 0x10, R106 ;  /* 0x00000010046a1825 */ /* 0x040fe200078e006a */
[----:B------:R-:W-:Y:S01]  /*0f60*/  @P1 IADD3 R4, PT, PT, R4, 0x20, RZ ;  /* 0x0000002004041810 */ /* 0x000fe20007ffe0ff */
[----:B------:R1:W5:Y:S01]  /*0f70*/  @P1 LDG.E.128 R248, desc[UR6][R104.64] ;  /* 0x0000000668f81981 */ /* 0x000362000c1e1d00 */
[----:B------:R-:W1:Y:S03]  /*0f80*/  @P0 LDC.64 R12, c[0x0][0x3e8] ;  /* 0x0000fa00ff0c0b82 */ /* 0x000e660000000a00 */
[----:B------:R1:W5:Y:S04]  /*0f90*/  @P1 LDG.E.128 R80, desc[UR6][R106.64] ;  /* 0x000000066a501981 */ /* 0x000368000c1e1d00 */
[----:B--2---:R2:W-:Y:S04]  /*0fa0*/  @P1 STL.64 [R1+0xa0], R108 ;  /* 0x0000a06c01001387 */ /* 0x0045e80000100a00 */
[----:B------:R1:W-:Y:S01]  /*0fb0*/  @P1 STL.64 [R1+0xa8], R110 ;  /* 0x0000a86e01001387 */ /* 0x0003e20000100a00 */
[----:B0-----:R-:W-:-:S04]  /*0fc0*/  @P0 IMAD.WIDE.U32 R8, R4, 0x10, R8 ;  /* 0x0000001004080825 */ /* 0x001fc800078e0008 */
[----:B------:R-:W-:Y:S01]  /*0fd0*/  @P0 IMAD.WIDE.U32 R10, R4, 0x10, R10 ;  /* 0x00000010040a0825 */ /* 0x000fe200078e000a */
[----:B------:R-:W4:Y:S04]  /*0fe0*/  @P0 LDG.E.128 R120, desc[UR6][R8.64] ;  /* 0x0000000608780981 */ /* 0x000f28000c1e1d00 */
[----:B--2---:R-:W2:Y:S04]  /*0ff0*/  LDL.64 R108, [R1+0x10] ;  /* 0x00001000016c7983 */ /* 0x004ea80000100a00 */
[----:B-1----:R-:W2:Y:S04]  /*1000*/  LDL.64 R110, [R1+0x18] ;  /* 0x00001800016e7983 */ /* 0x002ea80000100a00 */
[----:B---3--:R-:W3:Y:S01]  /*1010*/  @P0 LDG.E.128 R116, desc[UR6][R10.64] ;  /* 0x000000060a740981 */ /* 0x008ee2000c1e1d00 */
[----:B------:R-:W-:-:S03]  /*1020*/  ISETP.GE.U32.AND P1, PT, R0, 0x200, PT ;  /* 0x000002000000780c */ /* 0x000fc60003f26070 */
[----:B------:R-:W3:Y:S04]  /*1030*/  LDL.64 R124, [R1+0x20] ;  /* 0x00002000017c7983 */ /* 0x000ee80000100a00 */
[----:B------:R-:W3:Y:S04]  /*1040*/  LDL.64 R126, [R1+0x28] ;  /* 0x00002800017e7983 */ /* 0x000ee80000100a00 */
[----:B------:R-:W3:Y:S02]  /*1050*/  LDL.64 R128, [R1+0x70] ;  /* 0x0000700001807983 */ /* 0x000ee40000100a00 */
[----:B------:R-:W0:Y:S02]  /*1060*/  @P1 LDC.64 R14, c[0x0][0x3d0] ;  /* 0x0000f400ff0e1b82 */ /* 0x000e240000000a00 */
[----:B------:R-:W3:Y:S06]  /*1070*/  LDL.64 R130, [R1+0x78] ;  /* 0x0000780001827983 */ /* 0x000eec0000100a00 */
[----:B------:R-:W1:Y:S01]  /*1080*/  @P1 LDC.64 R104, c[0x0][0x438] ;  /* 0x00010e00ff681b82 */ /* 0x000e620000000a00 */
[----:B------:R-:W-:-:S04]  /*1090*/  @P0 IMAD.WIDE.U32 R12, R4, 0x10, R12 ;  /* 0x00000010040c0825 */ /* 0x000fc800078e000c */
[----:B------:R-:W-:Y:S01]  /*10a0*/  @P0 VIADD R4, R4, 0x20 ;  /* 0x0000002004040836 */ /* 0x000fe20000000000 */
[----:B------:R3:W5:Y:S02]  /*10b0*/  @P0 LDG.E.128 R84, desc[UR6][R12.64] ;  /* 0x000000060c540981 */ /* 0x000764000c1e1d00 */
[----:B------:R-:W3:Y:S01]  /*10c0*/  @P1 LDC.64 R106, c[0x0][0x3e8] ;  /* 0x0000fa00ff6a1b82 */ /* 0x000ee20000000a00 */
[----:B0-----:R-:W-:-:S05]  /*10d0*/  @P1 IMAD.WIDE.U32 R14, R4, 0x10, R14 ;  /* 0x00000010040e1825 */ /* 0x001fca00078e000e */
[----:B----4-:R-:W4:Y:S01]  /*10e0*/  @P1 LDG.E.128 R112, desc[UR6][R14.64] ;  /* 0x000000060e701981 */ /* 0x010f22000c1e1d00 */
[----:B-1----:R-:W-:-:S05]  /*10f0*/  @P1 IMAD.WIDE.U32 R104, R4, 0x10, R104 ;  /* 0x0000001004681825 */ /* 0x002fca00078e0068 */
[----:B--2---:R-:W2:Y:S04]  /*1100*/  @P1 LDG.E.128 R108, desc[UR6][R104.64] ;  /* 0x00000006686c1981 */ /* 0x004ea8000c1e1d00 */
[----:B------:R0:W-:Y:S04]  /*1110*/  @P0 STL.64 [R1+0x90], R120 ;  /* 0x0000907801000387 */ /* 0x0001e80000100a00 */
[----:B------:R1:W-:Y:S04]  /*1120*/  @P0 STL.64 [R1+0x98], R122 ;  /* 0x0000987a01000387 */ /* 0x0003e80000100a00 */
[----:B0-----:R-:W2:Y:S04]  /*1130*/  LDL.64 R120, [R1+0x60] ;  /* 0x0000600001787983 */ /* 0x001ea80000100a00 */
[----:B-1----:R-:W2:Y:S04]  /*1140*/  LDL.64 R122, [R1+0x68] ;  /* 0x00006800017a7983 */ /* 0x002ea80000100a00 */
[----:B---3--:R0:W-:Y:S04]  /*1150*/  @P0 STL.64 [R1], R116 ;  /* 0x0000007401000387 */ /* 0x0081e80000100a00 */
[----:B------:R1:W-:Y:S01]  /*1160*/  @P0 STL.64 [R1+0x8], R118 ;  /* 0x0000087601000387 */ /* 0x0003e20000100a00 */
[----:B------:R-:W-:Y:S01]  /*1170*/  ISETP.GE.U32.AND P0, PT, R0, 0x220, PT ;  /* 0x000002200000780c */ /* 0x000fe20003f06070 */
[----:B------:R-:W-:-:S02]  /*1180*/  @P1 IMAD.WIDE.U32 R106, R4, 0x10, R106 ;  /* 0x00000010046a1825 */ /* 0x000fc400078e006a */
[----:B0-----:R-:W3:Y:S04]  /*1190*/  LDL.64 R116, [R1+0x30] ;  /* 0x0000300001747983 */ /* 0x001ee80000100a00 */
[----:B-1----:R-:W3:Y:S06]  /*11a0*/  LDL.64 R118, [R1+0x38] ;  /* 0x0000380001767983 */ /* 0x002eec0000100a00 */
[----:B------:R-:W0:Y:S08]  /*11b0*/  @P0 LDC.64 R10, c[0x0][0x438] ;  /* 0x00010e00ff0a0b82 */ /* 0x000e300000000a00 */
[----:B------:R-:W1:Y:S01]  /*11c0*/  @P0 LDC.64 R8, c[0x0][0x3d0] ;  /* 0x0000f400ff080b82 */ /* 0x000e620000000a00 */
[----:B------:R-:W-:Y:S01]  /*11d0*/  @P1 VIADD R4, R4, 0x20 ;  /* 0x0000002004041836 */ /* 0x000fe20000000000 */
[----:B------:R2:W5:Y:S06]  /*11e0*/  @P1 LDG.E.128 R88, desc[UR6][R106.64] ;  /* 0x000000066a581981 */ /* 0x00056c000c1e1d00 */
        /* <DEDUP_REMOVED lines=9> */
[----:B--2---:R0:W-:Y:S04]  /*1280*/  @P1 STL.64 [R1+0x10], R108 ;  /* 0x0000106c01001387 */ /* 0x0041e80000100a00 */
[----:B------:R1:W-:Y:S04]  /*1290*/  @P1 STL.64 [R1+0x18], R110 ;  /* 0x0000186e01001387 */ /* 0x0003e80000100a00 */
[----:B0-----:R-:W2:Y:S04]  /*12a0*/  LDL.64 R108, [R1+0x40] ;  /* 0x00004000016c7983 */ /* 0x001ea80000100a00 */
[----:B-1----:R-:W2:Y:S01]  /*12b0*/  LDL.64 R110, [R1+0x48] ;  /* 0x00004800016e7983 */ /* 0x002ea20000100a00 */
[----:B------:R-:W-:Y:S01]  /*12c0*/  @P0 IMAD.WIDE.U32 R12, R4, 0x10, R12 ;  /* 0x00000010040c0825 */ /* 0x000fe200078e000c */
[----:B------:R-:W-:-:S02]  /*12d0*/  ISETP.GE.U32.AND P1, PT, R0, 0x240, PT ;  /* 0x000002400000780c */ /* 0x000fc40003f26070 */
[----:B------:R-:W-:Y:S02]  /*12e0*/  @P0 IADD3 R4, PT, PT, R4, 0x20, RZ ;  /* 0x0000002004040810 */ /* 0x000fe40007ffe0ff */
[----:B------:R0:W5:Y:S09]  /*12f0*/  @P0 LDG.E.128 R92, desc[UR6][R12.64] ;  /* 0x000000060c5c0981 */ /* 0x000172000c1e1d00 */
        /* <DEDUP_REMOVED lines=15> */
[----:B------:R-:W2:Y:S03]  /*13f0*/  @P1 LDG.E.128 R116, desc[UR6][R104.64] ;  /* 0x0000000668741981 */ /* 0x000ea6000c1e1d00 */
[----:B------:R-:W-:Y:S01]  /*1400*/  @P1 VIADD R4, R4, 0x20 ;  /* 0x0000002004041836 */ /* 0x000fe20000000000 */
[----:B------:R1:W5:Y:S03]  /*1410*/  @P1 LDG.E.128 R96, desc[UR6][R106.64] ;  /* 0x000000066a601981 */ /* 0x000366000c1e1d00 */
[----:B---3--:R-:W-:-:S04]  /*1420*/  @P0 IMAD.WIDE.U32 R10, R4, 0x10, R10 ;  /* 0x00000010040a0825 */ /* 0x008fc800078e000a */
[----:B----4-:R-:W-:-:S05]  /*1430*/  @P0 IMAD.WIDE.U32 R8, R4, 0x10, R8 ;  /* 0x0000001004080825 */ /* 0x010fca00078e0008 */
[----:B------:R-:W3:Y:S01]  /*1440*/  @P0 LDG.E.128 R112, desc[UR6][R8.64] ;  /* 0x0000000608700981 */ /* 0x000ee2000c1e1d00 */
[----:B0-----:R-:W-:-:S05]  /*1450*/  @P0 IMAD.WIDE.U32 R12, R4, 0x10, R12 ;  /* 0x00000010040c0825 */ /* 0x001fca00078e000c */
[----:B------:R1:W5:Y:S04]  /*1460*/  @P0 LDG.E.128 R100, desc[UR6][R12.64] ;  /* 0x000000060c640981 */ /* 0x000368000c1e1d00 */
[----:B--2---:R-:W2:Y:S01]  /*1470*/  @P0 LDG.E.128 R108, desc[UR6][R10.64] ;  /* 0x000000060a6c0981 */ /* 0x004ea2000c1e1d00 */
[----:B------:R-:W-:-:S03]  /*1480*/  @P0 VIADD R4, R4, 0x20 ;  /* 0x0000002004040836 */ /* 0x000fc60000000000 */
        /* <DEDUP_REMOVED lines=10> */
[----:B------:R-:W0:Y:S08]  /*1530*/  LDC.64 R104, c[0x0][0x3e8] ;  /* 0x0000fa00ff687b82 */ /* 0x000e300000000a00 */
[----:B-1----:R-:W1:Y:S08]  /*1540*/  LDC.64 R108, c[0x0][0x3d0] ;  /* 0x0000f400ff6c7b82 */ /* 0x002e700000000a00 */
[----:B------:R-:W2:Y:S01]  /*1550*/  LDC.64 R8, c[0x0][0x438] ;  /* 0x00010e00ff087b82 */ /* 0x000ea20000000a00 */
[----:B0-----:R-:W-:-:S06]  /*1560*/  IMAD.WIDE.U32 R104, R4, 0x10, R104 ;  /* 0x0000001004687825 */ /* 0x001fcc00078e0068 */
[----:B------:R-:W5:Y:S01]  /*1570*/  LDG.E.128 R104, desc[UR6][R104.64] ;  /* 0x0000000668687981 */ /* 0x000f62000c1e1d00 */
[----:B-1----:R-:W-:-:S06]  /*1580*/  IMAD.WIDE.U32 R108, R4, 0x10, R108 ;  /* 0x00000010046c7825 */ /* 0x002fcc00078e006c */
[----:B------:R-:W5:Y:S01]  /*1590*/  LDG.E.128 R108, desc[UR6][R108.64] ;  /* 0x000000066c6c7981 */ /* 0x000f62000c1e1d00 */
[----:B--2---:R-:W-:-:S05]  /*15a0*/  IMAD.WIDE.U32 R4, R4, 0x10, R8 ;  /* 0x0000001004047825 */ /* 0x004fca00078e0008 */
[----:B------:R2:W5:Y:S01]  /*15b0*/  LDG.E.128 R112, desc[UR6][R4.64] ;  /* 0x0000000604707981 */ /* 0x000562000c1e1d00 */
[----:B------:R-:W-:Y:S05]  /*15c0*/  BRA `(.L_x_84068) ;  /* 0x0000001c006c7947 */ /* 0x000fea0003800000 */
.L_x_84067:
        /* <DEDUP_REMOVED lines=11> */
[----:B------:R-:W4:Y:S01]  /*1680*/  LDL R135, [R1+0x14c] ;  /* 0x00014c0001877983 */ /* 0x000f220000100800 */
[----:B------:R-:W-:Y:S01]  /*1690*/  ISETP.GE.U32.AND P3, PT, R0, 0x40, PT ;  /* 0x000000400000780c */ /* 0x000fe20003f66070 */
[----:B------:R-:W1:Y:S02]  /*16a0*/  @P2 LDC.64 R10, c[0x0][0x3e8] ;  /* 0x0000fa00ff0a2b82 */ /* 0x000e640000000a00 */
[----:B------:R-:W4:Y:S04]  /*16b0*/  LDL R118, [R1+0xb0] ;  /* 0x0000b00001767983 */ /* 0x000f280000100800 */
[----:B------:R-:W4:Y:S04]  /*16c0*/  LDL R129, [R1+0xb4] ;  /* 0x0000b40001817983 */ /* 0x000f280000100800 */
[----:B------:R-:W4:Y:S01]  /*16d0*/  LDL R128, [R1+0xb8] ;  /* 0x0000b80001807983 */ /* 0x000f220000100800 */
[----:B0-----:R-:W-:Y:S01]  /*16e0*/  @P2 IMAD.WIDE.U32 R8, R4, 0x10, R8 ;  /* 0x0000001004082825 */ /* 0x001fe200078e0008 */
        /* <DEDUP_REMOVED lines=27> */
[----:B------:R-:W4:Y:S01]  /*18a0*/  @P4 LDC.64 R16, c[0x0][0x3d0] ;  /* 0x0000f400ff104b82 */ /* 0x000f220000000a00 */
[----:B------:R-:W-:Y:S01]  /*18b0*/  ISETP.GE.U32.AND P5, PT, R0, 0x80, PT ;  /* 0x000000800000780c */ /* 0x000fe20003fa6070 */
[----:B------:R4:W5:Y:S01]  /*18c0*/  @P2 LDG.E.128 R20, desc[UR6][R10.64] ;  /* 0x000000060a142981 */ /* 0x000962000c1e1d00 */
[----:B0-----:R-:W-:-:S05]  /*18d0*/  @P3 IMAD.WIDE.U32 R12, R4, 0x10, R12 ;  /* 0x00000010040c3825 */ /* 0x001fca00078e000c */
[----:B------:R-:W0:Y:S01]  /*18e0*/  @P4 LDC.64 R18, c[0x0][0x3e8] ;  /* 0x0000fa00ff124b82 */ /* 0x000e220000000a00 */
[----:B--2---:R3:W-:Y:S01]  /*18f0*/  @P2 STL.64 [R1+0x170], R148 ;  /* 0x0001709401002387 */ /* 0x0047e20000100a00 */
[----:B-1----:R-:W-:-:S06]  /*1900*/  @P3 IMAD.WIDE.U32 R14, R4, 0x10, R14 ;  /* 0x00000010040e3825 */ /* 0x002fcc00078e000e */
[----:B------:R-:W1:Y:S01]  /*1910*/  @P5 LDC.64 R24, c[0x0][0x3d0] ;  /* 0x0000f400ff185b82 */ /* 0x000e620000000a00 */
[----:B------:R2:W-:Y:S01]  /*1920*/  @P2 STL.64 [R1+0x178], R150 ;  /* 0x0001789601002387 */ /* 0x0005e20000100a00 */
[----:B------:R-:W-:-:S06]  /*1930*/  ISETP.GE.U32.AND P6, PT, R0, 0xa0, PT ;  /* 0x000000a00000780c */ /* 0x000fcc0003fc6070 */
[----:B------:R-:W1:Y:S01]  /*1940*/  @P5 LDC.64 R26, c[0x0][0x3e8] ;  /* 0x0000fa00ff1a5b82 */ /* 0x000e620000000a00 */
[----:B---3--:R-:W-:Y:S01]  /*1950*/  MOV R148, R144 ;  /* 0x0000009000947202 */ /* 0x008fe20000000f00 */
[----:B----4-:R-:W-:Y:S01]  /*1960*/  IMAD.MOV.U32 R149, RZ, RZ, R143 ;  /* 0x000000ffff957224 */ /* 0x010fe200078e008f */
[----:B------:R-:W-:Y:S01]  /*1970*/  @P3 IADD3 R4, PT, PT, R4, 0x20, RZ ;  /* 0x0000002004043810 */ /* 0x000fe20007ffe0ff */
[----:B------:R3:W5:Y:S01]  /*1980*/  @P3 LDG.E.128 R28, desc[UR6][R14.64] ;  /* 0x000000060e1c3981 */ /* 0x000762000c1e1d00 */
[----:B--2---:R-:W-:Y:S01]  /*1990*/  IMAD.MOV.U32 R150, RZ, RZ, R142 ;  /* 0x000000ffff967224 */ /* 0x004fe200078e008e */
[----:B------:R-:W-:Y:S02]  /*19a0*/  MOV R151, R141 ;  /* 0x0000008d00977202 */ /* 0x000fe40000000f00 */
[----:B------:R-:W2:Y:S04]  /*19b0*/  @P6 LDC.64 R32, c[0x0][0x3d0] ;  /* 0x0000f400ff206b82 */ /* 0x000ea80000000a00 */
[----:B------:R-:W4:Y:S01]  /*19c0*/  @P3 LDG.E.128 R148, desc[UR6][R12.64] ;  /* 0x000000060c943981 */ /* 0x000f22000c1e1d00 */
[----:B------:R-:W-:-:S02]  /*19d0*/  MOV R141, R138 ;  /* 0x0000008a008d7202 */ /* 0x000fc40000000f00 */
[----:B------:R-:W-:Y:S01]  /*19e0*/  MOV R138, R135 ;  /* 0x00000087008a7202 */ /* 0x000fe20000000f00 */
[----:B------:R-:W2:Y:S01]  /*19f0*/  @P6 LDC.64 R34, c[0x0][0x3e8] ;  /* 0x0000fa00ff226b82 */ /* 0x000ea20000000a00 */
[----:B------:R-:W3:Y:S01]  /*1a00*/  LDL R135, [R1+0x13c] ;  /* 0x00013c0001877983 */ /* 0x000ee20000100800 */
[----:B------:R-:W-:Y:S02]  /*1a10*/  IMAD.MOV.U32 R143, RZ, RZ, R140 ;  /* 0x000000ffff8f7224 */ /* 0x000fe400078e008c */
[----:B------:R-:W-:Y:S02]  /*1a20*/  IMAD.MOV.U32 R142, RZ, RZ, R139 ;  /* 0x000000ffff8e7224 */ /* 0x000fe400078e008b */
[----:B------:R-:W-:Y:S02]  /*1a30*/  IMAD.MOV.U32 R144, RZ, RZ, R137 ;  /* 0x000000ffff907224 */ /* 0x000fe400078e0089 */
[----:B------:R-:W-:Y:S02]  /*1a40*/  IMAD.MOV.U32 R139, RZ, RZ, R136 ;  /* 0x000000ffff8b7224 */ /* 0x000fe400078e0088 */
[----:B------:R-:W-:Y:S01]  /*1a50*/  IMAD.MOV.U32 R137, RZ, RZ, R134 ;  /* 0x000000ffff897224 */ /* 0x000fe200078e0086 */
[----:B------:R-:W2:Y:S01]  /*1a60*/  LDL R136, [R1+0x138] ;  /* 0x0001380001887983 */ /* 0x000ea20000100800 */
[----:B------:R-:W-:-:S03]  /*1a70*/  IMAD.MOV.U32 R140, RZ, RZ, R133 ;  /* 0x000000ffff8c7224 */ /* 0x000fc600078e0085 */
[----:B------:R-:W2:Y:S04]  /*1a80*/  LDL R134, [R1+0x130] ;  /* 0x0001300001867983 */ /* 0x000ea80000100800 */
[----:B------:R-:W2:Y:S01]  /*1a90*/  LDL R133, [R1+0x134] ;  /* 0x0001340001857983 */ /* 0x000ea20000100800 */
[----:B------:R-:W-:-:S04]  /*1aa0*/  @P4 IMAD.WIDE.U32 R16, R4, 0x10, R16 ;  /* 0x0000001004104825 */ /* 0x000fc800078e0010 */
[----:B------:R-:W-:Y:S02]  /*1ab0*/  IMAD.MOV.U32 R145, RZ, RZ, R140 ;  /* 0x000000ffff917224 */ /* 0x000fe400078e008c */
[----:B------:R-:W-:Y:S01]  /*1ac0*/  IMAD.MOV.U32 R146, RZ, RZ, R137 ;  /* 0x000000ffff927224 */ /* 0x000fe200078e0089 */
[----:B----4-:R4:W-:Y:S04]  /*1ad0*/  @P3 STL.64 [R1+0x160], R148 ;  /* 0x0001609401003387 */ /* 0x0109e80000100a00 */
[----:B------:R0:W-:Y:S01]  /*1ae0*/  @P3 STL.64 [R1+0x168], R150 ;  /* 0x0001689601003387 */ /* 0x0001e20000100a00 */
[----:B---3--:R-:W-:-:S03]  /*1af0*/  IMAD.MOV.U32 R140, RZ, RZ, R135 ;  /* 0x000000ffff8c7224 */ /* 0x008fc600078e0087 */
[----:B------:R-:W3:Y:S01]  /*1b00*/  LDL R135, [R1+0x124] ;  /* 0x0001240001877983 */ /* 0x000ee20000100800 */
[----:B----4-:R-:W-:-:S03]  /*1b10*/  IMAD.MOV.U32 R148, RZ, RZ, R144 ;  /* 0x000000ffff947224 */ /* 0x010fc600078e0090 */
[----:B------:R-:W4:Y:S01]  /*1b20*/  LDL R137, [R1+0x12c] ;  /* 0x00012c0001897983 */ /* 0x000f220000100800 */
[----:B------:R-:W-:Y:S01]  /*1b30*/  IMAD.MOV.U32 R149, RZ, RZ, R143 ;  /* 0x000000ffff957224 */ /* 0x000fe200078e008f */
[----:B0-----:R-:W-:Y:S01]  /*1b40*/  MOV R150, R142 ;  /* 0x0000008e00967202 */ /* 0x001fe20000000f00 */
[----:B------:R-:W-:-:S06]  /*1b50*/  IMAD.MOV.U32 R151, RZ, RZ, R141 ;  /* 0x000000ffff977224 */ /* 0x000fcc00078e008d */
[----:B------:R-:W3:Y:S01]  /*1b60*/  @P4 LDG.E.128 R148, desc[UR6][R16.64] ;  /* 0x0000000610944981 */ /* 0x000ee2000c1e1d00 */
[----:B------:R-:W-:-:S03]  /*1b70*/  IMAD.MOV.U32 R143, RZ, RZ, R138 ;  /* 0x000000ffff8f7224 */ /* 0x000fc600078e008a */
[----:B------:R-:W4:Y:S01]  /*1b80*/  LDL R138, [R1+0x128] ;  /* 0x00012800018a7983 */ /* 0x000f220000100800 */
[----:B------:R-:W-:Y:S01]  /*1b90*/  MOV R144, R139 ;  /* 0x0000008b00907202 */ /* 0x000fe20000000f00 */
[C---:B------:R-:W-:Y:S01]  /*1ba0*/  @P4 IMAD.WIDE.U32 R18, R4.reuse, 0x10, R18 ;  /* 0x0000001004124825 */ /* 0x040fe200078e0012 */
[----:B--2---:R-:W-:Y:S02]  /*1bb0*/  MOV R141, R136 ;  /* 0x00000088008d7202 */ /* 0x004fe40000000f00 */
[----:B------:R-:W2:Y:S01]  /*1bc0*/  LDL R136, [R1+0x120] ;  /* 0x0001200001887983 */ /* 0x000ea20000100800 */
[----:B------:R-:W-:Y:S01]  /*1bd0*/  @P4 VIADD R4, R4, 0x20 ;  /* 0x0000002004044836 */ /* 0x000fe20000000000 */
[----:B------:R-:W-:Y:S01]  /*1be0*/  MOV R142, R133 ;  /* 0x00000085008e7202 */ /* 0x000fe20000000f00 */
[----:B------:R-:W-:Y:S01]  /*1bf0*/  IMAD.MOV.U32 R139, RZ, RZ, R134 ;  /* 0x000000ffff8b7224 */ /* 0x000fe200078e0086 */
[----:B------:R-:W-:Y:S01]  /*1c00*/  ISETP.GE.U32.AND P0, PT, R0, 0xc0, PT ;  /* 0x000000c00000780c */ /* 0x000fe20003f06070 */
[----:B-1----:R-:W-:Y:S01]  /*1c10*/  @P5 IMAD.WIDE.U32 R24, R4, 0x10, R24 ;  /* 0x0000001004185825 */ /* 0x002fe200078e0018 */
[----:B------:R-:W-:Y:S01]  /*1c20*/  ISETP.GE.U32.AND P1, PT, R0, 0xe0, PT ;  /* 0x000000e00000780c */ /* 0x000fe20003f26070 */
[----:B------:R0:W5:Y:S04]  /*1c30*/  @P4 LDG.E.128 R36, desc[UR6][R18.64] ;  /* 0x0000000612244981 */ /* 0x000168000c1e1d00 */
[----:B---3--:R1:W-:Y:S01]  /*1c40*/  @P4 STL.64 [R1+0x150], R148 ;  /* 0x0001509401004387 */ /* 0x0083e20000100a00 */
[----:B------:R-:W-:Y:S01]  /*1c50*/  @P5 IMAD.WIDE.U32 R26, R4, 0x10, R26 ;  /* 0x00000010041a5825 */ /* 0x000fe200078e001a */
[----:B------:R-:W-:-:S04]  /*1c60*/  MOV R133, R116 ;  /* 0x0000007400857202 */ /* 0x000fc80000000f00 */
[----:B------:R-:W3:Y:S01]  /*1c70*/  @P0 LDC.64 R8, c[0x0][0x3e8] ;  /* 0x0000fa00ff080b82 */ /* 0x000ee20000000a00 */
[----:B------:R0:W-:Y:S01]  /*1c80*/  @P4 STL.64 [R1+0x158], R150 ;  /* 0x0001589601004387 */ /* 0x0001e20000100a00 */
[----:B------:R-:W-:-:S06]  /*1c90*/  IMAD.MOV.U32 R134, RZ, RZ, R132 ;  /* 0x000000ffff867224 */ /* 0x000fcc00078e0084 */
[----:B------:R-:W3:Y:S01]  /*1ca0*/  @P1 LDC.64 R10, c[0x0][0x3d0] ;  /* 0x0000f400ff0a1b82 */ /* 0x000ee20000000a00 */
[----:B-1----:R-:W-:Y:S01]  /*1cb0*/  IMAD.MOV.U32 R148, RZ, RZ, R146 ;  /* 0x000000ffff947224 */ /* 0x002fe200078e0092 */
[----:B------:R-:W-:Y:S01]  /*1cc0*/  MOV R149, R145 ;  /* 0x0000009100957202 */ /* 0x000fe20000000f00 */
[----:B------:R-:W-:Y:S01]  /*1cd0*/  @P5 VIADD R4, R4, 0x20 ;  /* 0x0000002004045836 */ /* 0x000fe20000000000 */
[C---:B------:R-:W-:Y:S01]  /*1ce0*/  ISETP.GE.U32.AND P2, PT, R0.reuse, 0x100, PT ;  /* 0x000001000000780c */ /* 0x040fe20003f46070 */
[----:B0-----:R-:W-:Y:S01]  /*1cf0*/  IMAD.MOV.U32 R150, RZ, RZ, R144 ;  /* 0x000000ffff967224 */ /* 0x001fe200078e0090 */
[----:B------:R-:W-:Y:S01]  /*1d00*/  ISETP.GE.U32.AND P3, PT, R0, 0x120, PT ;  /* 0x000001200000780c */ /* 0x000fe20003f66070 */
[----:B------:R-:W-:Y:S01]  /*1d10*/  IMAD.MOV.U32 R151, RZ, RZ, R143 ;  /* 0x000000ffff977224 */ /* 0x000fe200078e008f */
[----:B------:R-:W0:Y:S01]  /*1d20*/  @P1 LDC.64 R12, c[0x0][0x3e8] ;  /* 0x0000fa00ff0c1b82 */ /* 0x000e220000000a00 */
[----:B------:R-:W5:Y:S04]  /*1d30*/  @P5 LDG.E.128 R40, desc[UR6][R26.64] ;  /* 0x000000061a285981 */ /* 0x000f68000c1e1d00 */
[----:B------:R1:W3:Y:S01]  /*1d40*/  @P5 LDG.E.128 R148, desc[UR6][R24.64] ;  /* 0x0000000618945981 */ /* 0x0002e2000c1e1d00 */
[----:B------:R-:W-:Y:S01]  /*1d50*/  MOV R145, R142 ;  /* 0x0000008e00917202 */ /* 0x000fe20000000f00 */
[----:B------:R-:W-:-:S02]  /*1d60*/  IMAD.MOV.U32 R144, RZ, RZ, R141 ;  /* 0x000000ffff907224 */ /* 0x000fc400078e008d */
[----:B------:R-:W-:Y:S01]  /*1d70*/  IMAD.MOV.U32 R143, RZ, RZ, R140 ;  /* 0x000000ffff8f7224 */ /* 0x000fe200078e008c */
[----:B------:R-:W-:Y:S01]  /*1d80*/  MOV R146, R139 ;  /* 0x0000008b00927202 */ /* 0x000fe20000000f00 */
[----:B------:R-:W-:Y:S01]  /*1d90*/  IMAD.MOV.U32 R142, RZ, RZ, R135 ;  /* 0x000000ffff8e7224 */ /* 0x000fe200078e0087 */
[----:B------:R-:W0:Y:S01]  /*1da0*/  @P2 LDC.64 R14, c[0x0][0x3d0] ;  /* 0x0000f400ff0e2b82 */ /* 0x000e220000000a00 */
[----:B----4-:R-:W-:Y:S01]  /*1db0*/  IMAD.MOV.U32 R141, RZ, RZ, R138 ;  /* 0x000000ffff8d7224 */ /* 0x010fe200078e008a */
[----:B------:R-:W4:Y:S01]  /*1dc0*/  LDL R135, [R1+0x114] ;  /* 0x0001140001877983 */ /* 0x000f220000100800 */
[----:B------:R-:W-:-:S03]  /*1dd0*/  IMAD.MOV.U32 R140, RZ, RZ, R137 ;  /* 0x000000ffff8c7224 */ /* 0x000fc600078e0089 */
[----:B------:R-:W4:Y:S01]  /*1de0*/  LDL R137, [R1+0x11c] ;  /* 0x00011c0001897983 */ /* 0x000f220000100800 */
[----:B------:R-:W-:Y:S01]  /*1df0*/  @P6 IMAD.WIDE.U32 R32, R4, 0x10, R32 ;  /* 0x0000001004206825 */ /* 0x000fe200078e0020 */
[----:B------:R-:W-:Y:S01]  /*1e00*/  ISETP.GE.U32.AND P4, PT, R0, 0x140, PT ;  /* 0x000001400000780c */ /* 0x000fe20003f86070 */
[----:B------:R-:W0:Y:S01]  /*1e10*/  @P2 LDC.64 R16, c[0x0][0x3e8] ;  /* 0x0000fa00ff102b82 */ /* 0x000e220000000a00 */
[----:B------:R-:W4:Y:S01]  /*1e20*/  LDL R138, [R1+0x118] ;  /* 0x00011800018a7983 */ /* 0x000f220000100800 */
[----:B--2---:R-:W-:-:S03]  /*1e30*/  MOV R139, R136 ;  /* 0x00000088008b7202 */ /* 0x004fc60000000f00 */
[----:B------:R-:W2:Y:S01]  /*1e40*/  LDL R136, [R1+0x110] ;  /* 0x0001100001887983 */ /* 0x000ea20000100800 */
[----:B------:R-:W-:Y:S02]  /*1e50*/  IMAD.MOV.U32 R132, RZ, RZ, R117 ;  /* 0x000000ffff847224 */ /* 0x000fe400078e0075 */
[----:B------:R-:W0:Y:S01]  /*1e60*/  @P0 LDC.64 R116, c[0x0][0x3d0] ;  /* 0x0000f400ff740b82 */ /* 0x000e220000000a00 */
[----:B------:R-:W-:-:S07]  /*1e70*/  @P6 IMAD.WIDE.U32 R34, R4, 0x10, R34 ;  /* 0x0000001004226825 */ /* 0x000fce00078e0022 */
[----:B------:R-:W2:Y:S08]  /*1e80*/  @P3 LDC.64 R18, c[0x0][0x3d0] ;  /* 0x0000f400ff123b82 */ /* 0x000eb00000000a00 */
[----:B-1----:R-:W1:Y:S08]  /*1e90*/  @P3 LDC.64 R24, c[0x0][0x3e8] ;  /* 0x0000fa00ff183b82 */ /* 0x002e700000000a00 */
[----:B------:R-:W1:Y:S01]  /*1ea0*/  @P4 LDC.64 R26, c[0x0][0x3d0] ;  /* 0x0000f400ff1a4b82 */ /* 0x000e620000000a00 */
[----:B---3--:R3:W-:Y:S04]  /*1eb0*/  @P5 STL.64 [R1+0x140], R148 ;  /* 0x0001409401005387 */ /* 0x0087e80000100a00 */
[----:B------:R0:W-:Y:S01]  /*1ec0*/  @P5 STL.64 [R1+0x148], R150 ;  /* 0x0001489601005387 */ /* 0x0001e20000100a00 */
[----:B------:R-:W-:-:S03]  /*1ed0*/  @P6 IADD3 R4, PT, PT, R4, 0x20, RZ ;  /* 0x0000002004046810 */ /* 0x000fc60007ffe0ff */
[----:B------:R-:W5:Y:S01]  /*1ee0*/  @P6 LDG.E.128 R44, desc[UR6][R34.64] ;  /* 0x00000006222c6981 */ /* 0x000f62000c1e1d00 */
[----:B---3--:R-:W-:Y:S01]  /*1ef0*/  MOV R148, R146 ;  /* 0x0000009200947202 */ /* 0x008fe20000000f00 */
[----:B------:R-:W-:Y:S02]  /*1f00*/  IMAD.MOV.U32 R149, RZ, RZ, R145 ;  /* 0x000000ffff957224 */ /* 0x000fe400078e0091 */
[----:B0-----:R-:W-:Y:S01]  /*1f10*/  IMAD.MOV.U32 R150, RZ, RZ, R144 ;  /* 0x000000ffff967224 */ /* 0x001fe200078e0090 */
[----:B------:R-:W-:-:S06]  /*1f20*/  MOV R151, R143 ;  /* 0x0000008f00977202 */ /* 0x000fcc0000000f00 */
[----:B------:R0:W3:Y:S01]  /*1f30*/  @P6 LDG.E.128 R148, desc[UR6][R32.64] ;  /* 0x0000000620946981 */ /* 0x0000e2000c1e1d00 */
[----:B------:R-:W-:Y:S01]  /*1f40*/  IMAD.MOV.U32 R145, RZ, RZ, R142 ;  /* 0x000000ffff917224 */ /* 0x000fe200078e008e */
[----:B------:R-:W-:Y:S01]  /*1f50*/  MOV R143, R140 ;  /* 0x0000008c008f7202 */ /* 0x000fe20000000f00 */
[----:B------:R-:W-:Y:S01]  /*1f60*/  IMAD.MOV.U32 R144, RZ, RZ, R141 ;  /* 0x000000ffff907224 */ /* 0x000fe200078e008d */
[----:B----4-:R-:W-:Y:S01]  /*1f70*/  MOV R140, R137 ;  /* 0x00000089008c7202 */ /* 0x010fe20000000f00 */
[----:B------:R-:W-:Y:S01]  /*1f80*/  IMAD.MOV.U32 R142, RZ, RZ, R135 ;  /* 0x000000ffff8e7224 */ /* 0x000fe200078e0087 */
[----:B------:R-:W4:Y:S01]  /*1f90*/  LDL R137, [R1+0x10c] ;  /* 0x00010c0001897983 */ /* 0x000f220000100800 */
[----:B------:R-:W-:-:S03]  /*1fa0*/  IMAD.MOV.U32 R141, RZ, RZ, R138 ;  /* 0x000000ffff8d7224 */ /* 0x000fc600078e008a */
[----:B------:R-:W4:Y:S01]  /*1fb0*/  LDL R135, [R1+0x104] ;  /* 0x0001040001877983 */ /* 0x000f220000100800 */
[----:B------:R-:W-:Y:S01]  /*1fc0*/  IMAD.MOV.U32 R146, RZ, RZ, R139 ;  /* 0x000000ffff927224 */ /* 0x000fe200078e008b */
[----:B------:R-:W-:Y:S01]  /*1fd0*/  ISETP.GE.U32.AND P5, PT, R0, 0x160, PT ;  /* 0x000001600000780c */ /* 0x000fe20003fa6070 */
[C---:B------:R-:W-:Y:S01]  /*1fe0*/  @P0 IMAD.WIDE.U32 R116, R4.reuse, 0x10, R116 ;  /* 0x0000001004740825 */ /* 0x040fe200078e0074 */
[----:B------:R-:W4:Y:S01]  /*1ff0*/  LDL R138, [R1+0x108] ;  /* 0x00010800018a7983 */ /* 0x000f220000100800 */
[----:B0-----:R-:W0:Y:S02]  /*2000*/  @P4 LDC.64 R32, c[0x0][0x3e8] ;  /* 0x0000fa00ff204b82 */ /* 0x001e240000000a00 */
[----:B--2---:R-:W-:Y:S02]  /*2010*/  IMAD.MOV.U32 R139, RZ, RZ, R136 ;  /* 0x000000ffff8b7224 */ /* 0x004fe400078e0088 */
[----:B------:R-:W2:Y:S01]  /*2020*/  LDL R136, [R1+0x100] ;  /* 0x0001000001887983 */ /* 0x000ea20000100800 */
[----:B------:R-:W-:-:S05]  /*2030*/  @P0 IMAD.WIDE.U32 R8, R4, 0x10, R8 ;  /* 0x0000001004080825 */ /* 0x000fca00078e0008 */
[----:B------:R-:W0:Y:S01]  /*2040*/  @P5 LDC.64 R34, c[0x0][0x3d0] ;  /* 0x0000f400ff225b82 */ /* 0x000e220000000a00 */
[----:B---3--:R3:W-:Y:S04]  /*2050*/  @P6 STL.64 [R1+0x130], R148 ;  /* 0x0001309401006387 */ /* 0x0087e80000100a00 */
[----:B------:R1:W-:Y:S01]  /*2060*/  @P6 STL.64 [R1+0x138], R150 ;  /* 0x0001389601006387 */ /* 0x0003e20000100a00 */
[----:B------:R-:W-:-:S03]  /*2070*/  @P0 VIADD R4, R4, 0x20 ;  /* 0x0000002004040836 */ /* 0x000fc60000000000 */
[----:B------:R-:W5:Y:S01]  /*2080*/  @P0 LDG.E.128 R48, desc[UR6][R8.64] ;  /* 0x0000000608300981 */ /* 0x000f62000c1e1d00 */
[----:B---3--:R-:W-:Y:S02]  /*2090*/  IMAD.MOV.U32 R148, RZ, RZ, R146 ;  /* 0x000000ffff947224 */ /* 0x008fe400078e0092 */
[----:B------:R-:W-:Y:S01]  /*20a0*/  IMAD.MOV.U32 R149, RZ, RZ, R145 ;  /* 0x000000ffff957224 */ /* 0x000fe200078e0091 */
[----:B-1----:R-:W-:Y:S01]  /*20b0*/  MOV R150, R144 ;  /* 0x0000009000967202 */ /* 0x002fe20000000f00 */
[----:B------:R-:W-:-:S06]  /*20c0*/  IMAD.MOV.U32 R151, RZ, RZ, R143 ;  /* 0x000000ffff977224 */ /* 0x000fcc00078e008f */
[----:B------:R1:W3:Y:S01]  /*20d0*/  @P0 LDG.E.128 R148, desc[UR6][R116.64] ;  /* 0x0000000674940981 */ /* 0x0002e2000c1e1d00 */
[----:B------:R-:W-:Y:S01]  /*20e0*/  IMAD.MOV.U32 R145, RZ, RZ, R142 ;  /* 0x000000ffff917224 */ /* 0x000fe200078e008e */
[----:B------:R-:W-:Y:S01]  /*20f0*/  MOV R144, R141 ;  /* 0x0000008d00907202 */ /* 0x000fe20000000f00 */
[----:B------:R-:W-:Y:S01]  /*2100*/  IMAD.MOV.U32 R143, RZ, RZ, R140 ;  /* 0x000000ffff8f7224 */ /* 0x000fe200078e008c */
[----:B----4-:R-:W-:Y:S01]  /*2110*/  MOV R142, R135 ;  /* 0x00000087008e7202 */ /* 0x010fe20000000f00 */
[----:B------:R-:W-:Y:S01]  /*2120*/  IMAD.MOV.U32 R140, RZ, RZ, R137 ;  /* 0x000000ffff8c7224 */ /* 0x000fe200078e0089 */
[----:B------:R-:W-:Y:S01]  /*2130*/  MOV R141, R138 ;  /* 0x0000008a008d7202 */ /* 0x000fe20000000f00 */
[----:B------:R-:W4:Y:S01]  /*2140*/  LDL R135, [R1+0xf4] ;  /* 0x0000f40001877983 */ /* 0x000f220000100800 */
[----:B------:R-:W-:Y:S02]  /*2150*/  IMAD.MOV.U32 R146, RZ, RZ, R139 ;  /* 0x000000ffff927224 */ /* 0x000fe400078e008b */
[----:B------:R-:W-:Y:S01]  /*2160*/  @P1 IMAD.WIDE.U32 R10, R4, 0x10, R10 ;  /* 0x00000010040a1825 */ /* 0x000fe200078e000a */
[----:B------:R-:W4:Y:S01]  /*2170*/  LDL R137, [R1+0xfc] ;  /* 0x0000fc0001897983 */ /* 0x000f220000100800 */
[----:B------:R-:W-:Y:S01]  /*2180*/  ISETP.GE.U32.AND P6, PT, R0, 0x180, PT ;  /* 0x000001800000780c */ /* 0x000fe20003fc6070 */
[----:B-1----:R-:W1:Y:S02]  /*2190*/  @P5 LDC.64 R116, c[0x0][0x3e8] ;  /* 0x0000fa00ff745b82 */ /* 0x002e640000000a00 */
[----:B------:R-:W4:Y:S01]  /*21a0*/  LDL R138, [R1+0xf8] ;  /* 0x0000f800018a7983 */ /* 0x000f220000100800 */
[----:B--2---:R-:W-:-:S03]  /*21b0*/  IMAD.MOV.U32 R139, RZ, RZ, R136 ;  /* 0x000000ffff8b7224 */ /* 0x004fc600078e0088 */
[----:B------:R-:W2:Y:S01]  /*21c0*/  LDL R136, [R1+0xf0] ;  /* 0x0000f00001887983 */ /* 0x000ea20000100800 */
[----:B------:R-:W-:-:S05]  /*21d0*/  @P1 IMAD.WIDE.U32 R12, R4, 0x10, R12 ;  /* 0x00000010040c1825 */ /* 0x000fca00078e000c */
[----:B------:R-:W1:Y:S01]  /*21e0*/  @P6 LDC.64 R8, c[0x0][0x3d0] ;  /* 0x0000f400ff086b82 */ /* 0x000e620000000a00 */
[----:B---3--:R3:W-:Y:S04]  /*21f0*/  @P0 STL.64 [R1+0x120], R148 ;  /* 0x0001209401000387 */ /* 0x0087e80000100a00 */
[----:B------:R0:W-:Y:S01]  /*2200*/  @P0 STL.64 [R1+0x128], R150 ;  /* 0x0001289601000387 */ /* 0x0001e20000100a00 */
[----:B------:R-:W-:-:S03]  /*2210*/  @P1 VIADD R4, R4, 0x20 ;  /* 0x0000002004041836 */ /* 0x000fc60000000000 */
[----:B------:R-:W5:Y:S01]  /*2220*/  @P1 LDG.E.128 R52, desc[UR6][R12.64] ;  /* 0x000000060c341981 */ /* 0x000f62000c1e1d00 */
[----:B---3--:R-:W-:Y:S01]  /*2230*/  IMAD.MOV.U32 R148, RZ, RZ, R146 ;  /* 0x000000ffff947224 */ /* 0x008fe200078e0092 */
[----:B------:R-:W-:Y:S01]  /*2240*/  MOV R149, R145 ;  /* 0x0000009100957202 */ /* 0x000fe20000000f00 */
[----:B0-----:R-:W-:Y:S02]  /*2250*/  IMAD.MOV.U32 R150, RZ, RZ, R144 ;  /* 0x000000ffff967224 */ /* 0x001fe400078e0090 */
[----:B------:R-:W-:-:S06]  /*2260*/  IMAD.MOV.U32 R151, RZ, RZ, R143 ;  /* 0x000000ffff977224 */ /* 0x000fcc00078e008f */
[----:B------:R0:W3:Y:S01]  /*2270*/  @P1 LDG.E.128 R148, desc[UR6][R10.64] ;  /* 0x000000060a941981 */ /* 0x0000e2000c1e1d00 */
[----:B------:R-:W-:Y:S01]  /*2280*/  MOV R145, R142 ;  /* 0x0000008e00917202 */ /* 0x000fe20000000f00 */
[----:B------:R-:W-:Y:S02]  /*2290*/  IMAD.MOV.U32 R144, RZ, RZ, R141 ;  /* 0x000000ffff907224 */ /* 0x000fe400078e008d */
[----:B------:R-:W-:Y:S02]  /*22a0*/  IMAD.MOV.U32 R143, RZ, RZ, R140 ;  /* 0x000000ffff8f7224 */ /* 0x000fe400078e008c */
[----:B----4-:R-:W-:Y:S02]  /*22b0*/  IMAD.MOV.U32 R142, RZ, RZ, R135 ;  /* 0x000000ffff8e7224 */ /* 0x010fe400078e0087 */
[----:B------:R-:W-:Y:S02]  /*22c0*/  IMAD.MOV.U32 R141, RZ, RZ, R138 ;  /* 0x000000ffff8d7224 */ /* 0x000fe400078e008a */
[----:B------:R-:W-:Y:S01]  /*22d0*/  IMAD.MOV.U32 R140, RZ, RZ, R137 ;  /* 0x000000ffff8c7224 */ /* 0x000fe200078e0089 */
[----:B------:R-:W4:Y:S01]  /*22e0*/  LDL R138, [R1+0xe8] ;  /* 0x0000e800018a7983 */ /* 0x000f220000100800 */
[----:B------:R-:W-:Y:S01]  /*22f0*/  IMAD.MOV.U32 R135, RZ, RZ, R134 ;  /* 0x000000ffff877224 */ /* 0x000fe200078e0086 */
[----:B------:R-:W-:Y:S01]  /*2300*/  MOV R134, R131 ;  /* 0x0000008300867202 */ /* 0x000fe20000000f00 */
[----:B------:R-:W-:Y:S01]  /*2310*/  @P2 IMAD.WIDE.U32 R14, R4, 0x10, R14 ;  /* 0x00000010040e2825 */ /* 0x000fe200078e000e */
[----:B------:R-:W4:Y:S01]  /*2320*/  LDL R137, [R1+0xec] ;  /* 0x0000ec0001897983 */ /* 0x000f220000100800 */
[----:B------:R-:W-:Y:S01]  /*2330*/  MOV R146, R139 ;  /* 0x0000008b00927202 */ /* 0x000fe20000000f00 */
[----:B0-----:R-:W0:Y:S02]  /*2340*/  @P6 LDC.64 R10, c[0x0][0x3e8] ;  /* 0x0000fa00ff0a6b82 */ /* 0x001e240000000a00 */
[----:B------:R-:W4:Y:S01]  /*2350*/  LDL R131, [R1+0xe4] ;  /* 0x0000e40001837983 */ /* 0x000f220000100800 */
[----:B--2---:R-:W-:-:S03]  /*2360*/  MOV R139, R136 ;  /* 0x00000088008b7202 */ /* 0x004fc60000000f00 */
[----:B------:R-:W2:Y:S04]  /*2370*/  LDL R136, [R1+0xe0] ;  /* 0x0000e00001887983 */ /* 0x000ea80000100800 */
[----:B---3--:R3:W-:Y:S04]  /*2380*/  @P1 STL.64 [R1+0x110], R148 ;  /* 0x0001109401001387 */ /* 0x0087e80000100a00 */
[----:B------:R1:W-:Y:S01]  /*2390*/  @P1 STL.64 [R1+0x118], R150 ;  /* 0x0001189601001387 */ /* 0x0003e20000100a00 */
[----:B---3--:R-:W-:Y:S01]  /*23a0*/  IMAD.MOV.U32 R148, RZ, RZ, R146 ;  /* 0x000000ffff947224 */ /* 0x008fe200078e0092 */
[----:B------:R-:W-:Y:S01]  /*23b0*/  MOV R149, R145 ;  /* 0x0000009100957202 */ /* 0x000fe20000000f00 */
[----:B-1----:R-:W-:-:S02]  /*23c0*/  IMAD.MOV.U32 R150, RZ, RZ, R144 ;  /* 0x000000ffff967224 */ /* 0x002fc400078e0090 */
[----:B------:R-:W-:-:S06]  /*23d0*/  IMAD.MOV.U32 R151, RZ, RZ, R143 ;  /* 0x000000ffff977224 */ /* 0x000fcc00078e008f */
[----:B------:R-:W3:Y:S01]  /*23e0*/  @P2 LDG.E.128 R148, desc[UR6][R14.64] ;  /* 0x000000060e942981 */ /* 0x000ee2000c1e1d00 */
[----:B------:R-:W-:Y:S01]  /*23f0*/  IMAD.MOV.U32 R144, RZ, RZ, R141 ;  /* 0x000000ffff907224 */ /* 0x000fe200078e008d */
[----:B------:R-:W-:Y:S01]  /*2400*/  MOV R145, R142 ;  /* 0x0000008e00917202 */ /* 0x000fe20000000f00 */
[----:B------:R-:W-:Y:S02]  /*2410*/  IMAD.MOV.U32 R143, RZ, RZ, R140 ;  /* 0x000000ffff8f7224 */ /* 0x000fe400078e008c */
[----:B----4-:R-:W-:Y:S02]  /*2420*/  IMAD.MOV.U32 R141, RZ, RZ, R138 ;  /* 0x000000ffff8d7224 */ /* 0x010fe400078e008a */
[----:B------:R-:W-:Y:S02]  /*2430*/  IMAD.MOV.U32 R140, RZ, RZ, R137 ;  /* 0x000000ffff8c7224 */ /* 0x000fe400078e0089 */
[----:B------:R-:W-:Y:S01]  /*2440*/  IMAD.MOV.U32 R142, RZ, RZ, R131 ;  /* 0x000000ffff8e7224 */ /* 0x000fe200078e0083 */
[----:B------:R-:W4:Y:S01]  /*2450*/  LDL R137, [R1+0xd8] ;  /* 0x0000d80001897983 */ /* 0x000f220000100800 */
[----:B------:R-:W-:-:S03]  /*2460*/  IMAD.MOV.U32 R138, RZ, RZ, R130 ;  /* 0x000000ffff8a7224 */ /* 0x000fc600078e0082 */
[----:B------:R-:W4:Y:S04]  /*2470*/  LDL R131, [R1+0xd0] ;  /* 0x0000d00001837983 */ /* 0x000f280000100800 */
[----:B------:R-:W4:Y:S01]  /*2480*/  LDL R130, [R1+0xd4] ;  /* 0x0000d40001827983 */ /* 0x000f220000100800 */
[----:B------:R-:W-:Y:S02]  /*2490*/  MOV R146, R139 ;  /* 0x0000008b00927202 */ /* 0x000fe40000000f00 */
[----:B--2---:R-:W-:Y:S02]  /*24a0*/  MOV R139, R136 ;  /* 0x00000088008b7202 */ /* 0x004fe40000000f00 */
[----:B------:R-:W2:Y:S01]  /*24b0*/  LDL R136, [R1+0xdc] ;  /* 0x0000dc0001887983 */ /* 0x000ea20000100800 */
[C---:B------:R-:W-:Y:S01]  /*24c0*/  @P2 IMAD.WIDE.U32 R16, R4.reuse, 0x10, R16 ;  /* 0x0000001004102825 */ /* 0x040fe200078e0010 */
[----:B------:R-:W-:-:S02]  /*24d0*/  @P2 IADD3 R4, PT, PT, R4, 0x20, RZ ;  /* 0x0000002004042810 */ /* 0x000fc40007ffe0ff */
[C---:B------:R-:W-:Y:S02]  /*24e0*/  ISETP.GE.U32.AND P0, PT, R0.reuse, 0x1a0, PT ;  /* 0x000001a00000780c */ /* 0x040fe40003f06070 */
[----:B------:R-:W-:Y:S01]  /*24f0*/  ISETP.GE.U32.AND P1, PT, R0, 0x1c0, PT ;  /* 0x000001c00000780c */ /* 0x000fe20003f26070 */
[C---:B------:R-:W-:Y:S01]  /*2500*/  @P3 IMAD.WIDE.U32 R18, R4.reuse, 0x10, R18 ;  /* 0x0000001004123825 */ /* 0x040fe200078e0012 */
[----:B------:R1:W5:Y:S03]  /*2510*/  @P2 LDG.E.128 R56, desc[UR6][R16.64] ;  /* 0x0000000610382981 */ /* 0x000366000c1e1d00 */
[----:B------:R-:W-:-:S04]  /*2520*/  @P3 IMAD.WIDE.U32 R24, R4, 0x10, R24 ;  /* 0x0000001004183825 */ /* 0x000fc800078e0018 */
[----:B------:R-:W-:Y:S01]  /*2530*/  @P3 VIADD R4, R4, 0x20 ;  /* 0x0000002004043836 */ /* 0x000fe20000000000 */
[----:B------:R0:W5:Y:S01]  /*2540*/  @P3 LDG.E.128 R60, desc[UR6][R24.64] ;  /* 0x00000006183c3981 */ /* 0x000162000c1e1d00 */
[----:B------:R-:W0:Y:S02]  /*2550*/  @P0 LDC.64 R12, c[0x0][0x3e8] ;  /* 0x0000fa00ff0c0b82 */ /* 0x000e240000000a00 */
[----:B------:R-:W-:Y:S01]  /*2560*/  @P4 IMAD.WIDE.U32 R26, R4, 0x10, R26 ;  /* 0x00000010041a4825 */ /* 0x000fe200078e001a */
[----:B---3--:R3:W-:Y:S05]  /*2570*/  @P2 STL.64 [R1+0x100], R148 ;  /* 0x0001009401002387 */ /* 0x0087ea0000100a00 */
[----:B------:R-:W0:Y:S01]  /*2580*/  @P1 LDC.64 R14, c[0x0][0x3d0] ;  /* 0x0000f400ff0e1b82 */ /* 0x000e220000000a00 */
[----:B------:R4:W-:Y:S07]  /*2590*/  @P2 STL.64 [R1+0x108], R150 ;  /* 0x0001089601002387 */ /* 0x0009ee0000100a00 */
[----:B-1----:R-:W1:Y:S01]  /*25a0*/  @P1 LDC.64 R16, c[0x0][0x3e8] ;  /* 0x0000fa00ff101b82 */ /* 0x002e620000000a00 */
[----:B---3--:R-:W-:-:S02]  /*25b0*/  IMAD.MOV.U32 R148, RZ, RZ, R146 ;  /* 0x000000ffff947224 */ /* 0x008fc400078e0092 */
[----:B------:R-:W-:Y:S01]  /*25c0*/  IMAD.MOV.U32 R149, RZ, RZ, R145 ;  /* 0x000000ffff957224 */ /* 0x000fe200078e0091 */
[----:B----4-:R-:W-:Y:S01]  /*25d0*/  MOV R150, R144 ;  /* 0x0000009000967202 */ /* 0x010fe20000000f00 */
[----:B------:R-:W-:Y:S01]  /*25e0*/  IMAD.MOV.U32 R151, RZ, RZ, R143 ;  /* 0x000000ffff977224 */ /* 0x000fe200078e008f */
[----:B------:R-:W-:Y:S01]  /*25f0*/  MOV R144, R141 ;  /* 0x0000008d00907202 */ /* 0x000fe20000000f00 */
[----:B------:R-:W-:Y:S02]  /*2600*/  IMAD.MOV.U32 R143, RZ, RZ, R140 ;  /* 0x000000ffff8f7224 */ /* 0x000fe400078e008c */
[----:B------:R-:W-:Y:S02]  /*2610*/  IMAD.MOV.U32 R146, RZ, RZ, R139 ;  /* 0x000000ffff927224 */ /* 0x000fe400078e008b */
[----:B------:R-:W-:Y:S01]  /*2620*/  IMAD.MOV.U32 R145, RZ, RZ, R142 ;  /* 0x000000ffff917224 */ /* 0x000fe200078e008e */
[----:B------:R-:W-:Y:S01]  /*2630*/  MOV R155, R143 ;  /* 0x0000008f009b7202 */ /* 0x000fe20000000f00 */
[----:B------:R-:W-:Y:S01]  /*2640*/  IMAD.MOV.U32 R154, RZ, RZ, R144 ;  /* 0x000000ffff9a7224 */ /* 0x000fe200078e0090 */
[----:B------:R-:W-:Y:S01]  /*2650*/  MOV R152, R146 ;  /* 0x0000009200987202 */ /* 0x000fe20000000f00 */
[----:B------:R-:W-:Y:S01]  /*2660*/  IMAD.MOV.U32 R153, RZ, RZ, R145 ;  /* 0x000000ffff997224 */ /* 0x000fe200078e0091 */
[----:B------:R-:W-:Y:S01]  /*2670*/  MOV R140, R138 ;  /* 0x0000008a008c7202 */ /* 0x000fe20000000f00 */
[----:B------:R-:W-:Y:S01]  /*2680*/  IMAD.MOV.U32 R141, RZ, RZ, R137 ;  /* 0x000000ffff8d7224 */ /* 0x000fe200078e0089 */
[----:B------:R-:W3:Y:S01]  /*2690*/  @P3 LDG.E.128 R148, desc[UR6][R18.64] ;  /* 0x0000000612943981 */ /* 0x000ee2000c1e1d00 */
[----:B------:R-:W-:Y:S01]  /*26a0*/  MOV R138, R131 ;  /* 0x00000083008a7202 */ /* 0x000fe20000000f00 */
[----:B------:R-:W-:-:S02]  /*26b0*/  IMAD.MOV.U32 R142, RZ, RZ, R130 ;  /* 0x000000ffff8e7224 */ /* 0x000fc400078e0082 */
[----:B------:R-:W4:Y:S04]  /*26c0*/  LDL R137, [R1+0xc4] ;  /* 0x0000c40001897983 */ /* 0x000f280000100800 */
[----:B------:R-:W4:Y:S04]  /*26d0*/  LDL R131, [R1+0xcc] ;  /* 0x0000cc0001837983 */ /* 0x000f280000100800 */
[----:B------:R-:W4:Y:S04]  /*26e0*/  LDL R130, [R1+0xc0] ;  /* 0x0000c00001827983 */ /* 0x000f280000100800 */
[----:B------:R-:W4:Y:S01]  /*26f0*/  @P4 LDG.E.128 R152, desc[UR6][R26.64] ;  /* 0x000000061a984981 */ /* 0x000f22000c1e1d00 */
[----:B--2---:R-:W-:-:S03]  /*2700*/  IMAD.MOV.U32 R139, RZ, RZ, R136 ;  /* 0x000000ffff8b7224 */ /* 0x004fc600078e0088 */
[----:B------:R-:W2:Y:S01]  /*2710*/  LDL R136, [R1+0xc8] ;  /* 0x0000c80001887983 */ /* 0x000ea20000100800 */
[----:B------:R-:W-:Y:S01]  /*2720*/  IMAD.MOV.U32 R147, RZ, RZ, R142 ;  /* 0x000000ffff937224 */ /* 0x000fe200078e008e */
[----:B------:R-:W-:Y:S01]  /*2730*/  MOV R145, R139 ;  /* 0x0000008b00917202 */ /* 0x000fe20000000f00 */
[----:B------:R-:W-:Y:S02]  /*2740*/  IMAD.MOV.U32 R146, RZ, RZ, R141 ;  /* 0x000000ffff927224 */ /* 0x000fe400078e008d */
[----:B------:R-:W-:-:S04]  /*2750*/  @P4 IMAD.WIDE.U32 R32, R4, 0x10, R32 ;  /* 0x0000001004204825 */ /* 0x000fc800078e0020 */
[----:B------:R-:W-:Y:S01]  /*2760*/  @P4 VIADD R4, R4, 0x20 ;  /* 0x0000002004044836 */ /* 0x000fe20000000000 */
[----:B------:R-:W-:Y:S01]  /*2770*/  MOV R139, R118 ;  /* 0x00000076008b7202 */ /* 0x000fe20000000f00 */
[----:B------:R1:W5:Y:S02]  /*2780*/  @P4 LDG.E.128 R64, desc[UR6][R32.64] ;  /* 0x0000000620404981 */ /* 0x000364000c1e1d00 */
[----:B------:R-:W-:Y:S02]  /*2790*/  @P5 IMAD.WIDE.U32 R34, R4, 0x10, R34 ;  /* 0x0000001004225825 */ /* 0x000fe400078e0022 */
[----:B---3--:R3:W-:Y:S02]  /*27a0*/  @P3 STL.64 [R1+0xf0], R148 ;  /* 0x0000f09401003387 */ /* 0x0087e40000100a00 */
[----:B----4-:R-:W-:Y:S02]  /*27b0*/  IMAD.MOV.U32 R143, RZ, RZ, R137 ;  /* 0x000000ffff8f7224 */ /* 0x010fe400078e0089 */
[----:B------:R-:W-:Y:S01]  /*27c0*/  @P3 STL.64 [R1+0xf8], R150 ;  /* 0x0000f89601003387 */ /* 0x000fe20000100a00 */
[----:B------:R-:W-:-:S02]  /*27d0*/  IMAD.MOV.U32 R137, RZ, RZ, R128 ;  /* 0x000000ffff897224 */ /* 0x000fc400078e0080 */
[----:B------:R-:W-:Y:S01]  /*27e0*/  IMAD.MOV.U32 R141, RZ, RZ, R131 ;  /* 0x000000ffff8d7224 */ /* 0x000fe200078e0083 */
[----:B------:R-:W4:Y:S01]  /*27f0*/  LDL R128, [R1+0x50] ;  /* 0x0000500001807983 */ /* 0x000f220000100800 */
[----:B---3--:R-:W-:Y:S01]  /*2800*/  IMAD.MOV.U32 R148, RZ, RZ, R138 ;  /* 0x000000ffff947224 */ /* 0x008fe200078e008a */
[----:B------:R-:W-:Y:S01]  /*2810*/  MOV R138, R129 ;  /* 0x00000081008a7202 */ /* 0x000fe20000000f00 */
[----:B------:R-:W-:Y:S01]  /*2820*/  IMAD.MOV.U32 R144, RZ, RZ, R130 ;  /* 0x000000ffff907224 */ /* 0x000fe200078e0082 */
[----:B------:R-:W4:Y:S04]  /*2830*/  LDL R129, [R1+0x54] ;  /* 0x0000540001817983 */ /* 0x000f280000100800 */
[----:B------:R-:W4:Y:S04]  /*2840*/  LDL R130, [R1+0x58] ;  /* 0x0000580001827983 */ /* 0x000f280000100800 */
[----:B------:R-:W4:Y:S04]  /*2850*/  LDL R131, [R1+0x5c] ;  /* 0x00005c0001837983 */ /* 0x000f280000100800 */
[----:B------:R3:W-:Y:S04]  /*2860*/  @P4 STL.64 [R1+0xe0], R152 ;  /* 0x0000e09801004387 */ /* 0x0007e80000100a00 */
[----:B------:R0:W-:Y:S01]  /*2870*/  @P4 STL.64 [R1+0xe8], R154 ;  /* 0x0000e89a01004387 */ /* 0x0001e20000100a00 */
[----:B---3--:R-:W-:Y:S01]  /*2880*/  IMAD.MOV.U32 R152, RZ, RZ, R148 ;  /* 0x000000ffff987224 */ /* 0x008fe200078e0094 */
[----:B------:R-:W-:Y:S01]  /*2890*/  MOV R153, R147 ;  /* 0x0000009300997202 */ /* 0x000fe20000000f00 */
[----:B0-----:R-:W-:-:S02]  /*28a0*/  IMAD.MOV.U32 R154, RZ, RZ, R146 ;  /* 0x000000ffff9a7224 */ /* 0x001fc400078e0092 */
[----:B------:R-:W-:-:S06]  /*28b0*/  IMAD.MOV.U32 R155, RZ, RZ, R145 ;  /* 0x000000ffff9b7224 */ /* 0x000fcc00078e0091 */
[----:B------:R-:W3:Y:S01]  /*28c0*/  @P5 LDG.E.128 R152, desc[UR6][R34.64] ;  /* 0x0000000622985981 */ /* 0x000ee2000c1e1d00 */
[----:B--2---:R-:W-:Y:S01]  /*28d0*/  MOV R142, R136 ;  /* 0x00000088008e7202 */ /* 0x004fe20000000f00 */
[----:B------:R-:W-:Y:S02]  /*28e0*/  IMAD.MOV.U32 R136, RZ, RZ, R119 ;  /* 0x000000ffff887224 */ /* 0x000fe400078e0077 */
[----:B------:R-:W0:Y:S01]  /*28f0*/  @P0 LDC.64 R118, c[0x0][0x3d0] ;  /* 0x0000f400ff760b82 */ /* 0x000e220000000a00 */
[----:B------:R-:W-:Y:S01]  /*2900*/  IMAD.MOV.U32 R147, RZ, RZ, R143 ;  /* 0x000000ffff937224 */ /* 0x000fe200078e008f */
[----:B------:R-:W-:Y:S01]  /*2910*/  MOV R145, R141 ;  /* 0x0000008d00917202 */ /* 0x000fe20000000f00 */
[----:B------:R-:W-:Y:S02]  /*2920*/  IMAD.MOV.U32 R143, RZ, RZ, R138 ;  /* 0x000000ffff8f7224 */ /* 0x000fe400078e008a */
[----:B------:R-:W-:Y:S02]  /*2930*/  IMAD.MOV.U32 R141, RZ, RZ, R136 ;  /* 0x000000ffff8d7224 */ /* 0x000fe400078e0088 */
[----:B------:R-:W-:-:S04]  /*2940*/  @P5 IMAD.WIDE.U32 R116, R4, 0x10, R116 ;  /* 0x0000001004745825 */ /* 0x000fc800078e0074 */
[----:B------:R-:W-:Y:S01]  /*2950*/  IMAD.MOV.U32 R146, RZ, RZ, R142 ;  /* 0x000000ffff927224 */ /* 0x000fe200078e008e */
[----:B------:R-:W-:Y:S01]  /*2960*/  MOV R148, R144 ;  /* 0x0000009000947202 */ /* 0x000fe20000000f00 */
[----:B------:R-:W-:Y:S02]  /*2970*/  @P5 VIADD R4, R4, 0x20 ;  /* 0x0000002004045836 */ /* 0x000fe40000000000 */
[----:B------:R-:W-:Y:S01]  /*2980*/  IMAD.MOV.U32 R151, RZ, RZ, R145 ;  /* 0x000000ffff977224 */ /* 0x000fe200078e0091 */
[----:B------:R-:W-:Y:S01]  /*2990*/  MOV R145, R143 ;  /* 0x0000008f00917202 */ /* 0x000fe20000000f00 */
[----:B------:R-:W-:Y:S01]  /*29a0*/  IMAD.MOV.U32 R143, RZ, RZ, R141 ;  /* 0x000000ffff8f7224 */ /* 0x000fe200078e008d */
[----:B------:R-:W-:Y:S01]  /*29b0*/  MOV R142, R137 ;  /* 0x00000089008e7202 */ /* 0x000fe20000000f00 */
[C---:B------:R-:W-:Y:S01]  /*29c0*/  @P6 IMAD.WIDE.U32 R8, R4.reuse, 0x10, R8 ;  /* 0x0000001004086825 */ /* 0x040fe200078e0008 */
[----:B------:R-:W-:Y:S01]  /*29d0*/  MOV R149, R147 ;  /* 0x0000009300957202 */ /* 0x000fe20000000f00 */
[----:B------:R-:W2:Y:S02]  /*29e0*/  LDL R136, [R1+0x70] ;  /* 0x0000700001887983 */ /* 0x000ea40000100800 */
[C---:B------:R-:W-:Y:S01]  /*29f0*/  @P6 IMAD.WIDE.U32 R10, R4.reuse, 0x10, R10 ;  /* 0x00000010040a6825 */ /* 0x040fe200078e000a */
[----:B------:R-:W-:Y:S01]  /*2a00*/  MOV R147, R143 ;  /* 0x0000008f00937202 */ /* 0x000fe20000000f00 */
[----:B------:R-:W2:Y:S02]  /*2a10*/  LDL R137, [R1+0x74] ;  /* 0x0000740001897983 */ /* 0x000ea40000100800 */
[----:B------:R-:W-:-:S02]  /*2a20*/  @P6 VIADD R4, R4, 0x20 ;  /* 0x0000002004046836 */ /* 0x000fc40000000000 */
[----:B------:R-:W-:Y:S01]  /*2a30*/  IMAD.MOV.U32 R150, RZ, RZ, R146 ;  /* 0x000000ffff967224 */ /* 0x000fe200078e0092 */
[----:B------:R-:W2:Y:S01]  /*2a40*/  LDL R138, [R1+0x78] ;  /* 0x00007800018a7983 */ /* 0x000ea20000100800 */
[----:B------:R-:W-:Y:S02]  /*2a50*/  IMAD.MOV.U32 R144, RZ, RZ, R139 ;  /* 0x000000ffff907224 */ /* 0x000fe400078e008b */
[----:B------:R-:W-:Y:S01]  /*2a60*/  IMAD.MOV.U32 R146, RZ, RZ, R142 ;  /* 0x000000ffff927224 */ /* 0x000fe200078e008e */
[----:B------:R-:W2:Y:S01]  /*2a70*/  LDL R139, [R1+0x7c] ;  /* 0x00007c00018b7983 */ /* 0x000ea20000100800 */
[----:B0-----:R-:W-:-:S03]  /*2a80*/  @P0 IMAD.WIDE.U32 R118, R4, 0x10, R118 ;  /* 0x0000001004760825 */ /* 0x001fc600078e0076 */
[----:B------:R0:W4:Y:S04]  /*2a90*/  @P6 LDG.E.128 R148, desc[UR6][R8.64] ;  /* 0x0000000608946981 */ /* 0x000128000c1e1d00 */
[----:B------:R-:W2:Y:S01]  /*2aa0*/  @P0 LDG.E.128 R144, desc[UR6][R118.64] ;  /* 0x0000000676900981 */ /* 0x000ea2000c1e1d00 */
[----:B------:R-:W-:Y:S01]  /*2ab0*/  IMAD.MOV.U32 R142, RZ, RZ, R126 ;  /* 0x000000ffff8e7224 */ /* 0x000fe200078e007e */
[----:B------:R-:W-:Y:S02]  /*2ac0*/  MOV R126, R124 ;  /* 0x0000007c007e7202 */ /* 0x000fe40000000f00 */
[----:B------:R-:W-:Y:S01]  /*2ad0*/  MOV R141, R127 ;  /* 0x0000007f008d7202 */ /* 0x000fe20000000f00 */
[----:B------:R-:W2:Y:S01]  /*2ae0*/  LDL R124, [R1+0x98] ;  /* 0x00009800017c7983 */ /* 0x000ea20000100800 */
[----:B------:R-:W-:-:S02]  /*2af0*/  IMAD.MOV.U32 R127, RZ, RZ, R125 ;  /* 0x000000ffff7f7224 */ /* 0x000fc400078e007d */
[----:B------:R-:W-:Y:S01]  /*2b00*/  IMAD.MOV.U32 R125, RZ, RZ, R123 ;  /* 0x000000ffff7d7224 */ /* 0x000fe200078e007b */
[C---:B------:R-:W-:Y:S01]  /*2b10*/  ISETP.GE.U32.AND P2, PT, R0.reuse, 0x1e0, PT ;  /* 0x000001e00000780c */ /* 0x040fe20003f46070 */
[----:B------:R4:W5:Y:S01]  /*2b20*/  @P5 LDG.E.128 R68, desc[UR6][R116.64] ;  /* 0x0000000674445981 */ /* 0x000962000c1e1d00 */
[C---:B------:R-:W-:Y:S02]  /*2b30*/  ISETP.GE.U32.AND P4, PT, R0.reuse, 0x200, PT ;  /* 0x000002000000780c */ /* 0x040fe40003f86070 */
[----:B------:R-:W-:Y:S01]  /*2b40*/  ISETP.GE.U32.AND P3, PT, R0, 0x220, PT ;  /* 0x000002200000780c */ /* 0x000fe20003f66070 */
[----:B------:R-:W-:Y:S01]  /*2b50*/  @P0 IMAD.WIDE.U32 R12, R4, 0x10, R12 ;  /* 0x00000010040c0825 */ /* 0x000fe200078e000c */
[----:B------:R-:W5:Y:S07]  /*2b60*/  @P6 LDG.E.128 R72, desc[UR6][R10.64] ;  /* 0x000000060a486981 */ /* 0x000f6e000c1e1d00 */
[----:B------:R-:W2:Y:S01]  /*2b70*/  @P2 LDC.64 R18, c[0x0][0x3d0] ;  /* 0x0000f400ff122b82 */ /* 0x000ea20000000a00 */
[----:B------:R2:W5:Y:S07]  /*2b80*/  @P0 LDG.E.128 R76, desc[UR6][R12.64] ;  /* 0x000000060c4c0981 */ /* 0x00056e000c1e1d00 */
[----:B------:R-:W2:Y:S01]  /*2b90*/  @P2 LDC.64 R24, c[0x0][0x3e8] ;  /* 0x0000fa00ff182b82 */ /* 0x000ea20000000a00 */
[----:B---3--:R-:W-:Y:S07]  /*2ba0*/  @P5 STL.64 [R1+0xd0], R152 ;  /* 0x0000d09801005387 */ /* 0x008fee0000100a00 */
[----:B------:R-:W3:Y:S01]  /*2bb0*/  @P4 LDC.64 R26, c[0x0][0x3d0] ;  /* 0x0000f400ff1a4b82 */ /* 0x000ee20000000a00 */
[----:B------:R-:W-:Y:S04]  /*2bc0*/  @P5 STL.64 [R1+0xd8], R154 ;  /* 0x0000d89a01005387 */ /* 0x000fe80000100a00 */
[----:B------:R-:W3:Y:S01]  /*2bd0*/  LDL R123, [R1+0x9c] ;  /* 0x00009c00017b7983 */ /* 0x000ee20000100800 */
[----:B------:R-:W-:-:S02]  /*2be0*/  ISETP.GE.U32.AND P5, PT, R0, 0x240, PT ;  /* 0x000002400000780c */ /* 0x000fc40003fa6070 */
[----:B-1----:R-:W1:Y:S01]  /*2bf0*/  @P4 LDC.64 R32, c[0x0][0x3e8] ;  /* 0x0000fa00ff204b82 */ /* 0x002e620000000a00 */
[----:B------:R-:W-:-:S07]  /*2c00*/  @P0 VIADD R4, R4, 0x20 ;  /* 0x0000002004040836 */ /* 0x000fce0000000000 */
[----:B0-----:R-:W0:Y:S08]  /*2c10*/  @P3 LDC.64 R8, c[0x0][0x3d0] ;  /* 0x0000f400ff083b82 */ /* 0x001e300000000a00 */
[----:B------:R-:W0:Y:S01]  /*2c20*/  @P3 LDC.64 R34, c[0x0][0x3e8] ;  /* 0x0000fa00ff223b82 */ /* 0x000e220000000a00 */
[----:B------:R-:W-:Y:S01]  /*2c30*/  @P1 IMAD.WIDE.U32 R14, R4, 0x10, R14 ;  /* 0x00000010040e1825 */ /* 0x000fe200078e000e */
[----:B----4-:R4:W-:Y:S06]  /*2c40*/  @P6 STL.64 [R1+0xc0], R148 ;  /* 0x0000c09401006387 */ /* 0x0109ec0000100a00 */
[----:B------:R-:W0:Y:S01]  /*2c50*/  @P5 LDC.64 R116, c[0x0][0x3d0] ;  /* 0x0000f400ff745b82 */ /* 0x000e220000000a00 */
[----:B------:R1:W-:Y:S04]  /*2c60*/  @P6 STL.64 [R1+0xc8], R150 ;  /* 0x0000c89601006387 */ /* 0x0003e80000100a00 */
[----:B--2---:R2:W-:Y:S03]  /*2c70*/  @P0 STL.64 [R1+0xb0], R144 ;  /* 0x0000b09001000387 */ /* 0x0045e60000100a00 */
[----:B------:R-:W0:Y:S01]  /*2c80*/  @P5 LDC.64 R118, c[0x0][0x3e8] ;  /* 0x0000fa00ff765b82 */ /* 0x000e220000000a00 */
[----:B------:R3:W-:Y:S01]  /*2c90*/  @P0 STL.64 [R1+0xb8], R146 ;  /* 0x0000b89201000387 */ /* 0x0007e20000100a00 */
[----:B------:R-:W-:Y:S01]  /*2ca0*/  ISETP.GE.U32.AND P0, PT, R0, 0x260, PT ;  /* 0x000002600000780c */ /* 0x000fe20003f06070 */
[----:B------:R-:W-:-:S04]  /*2cb0*/  @P1 IMAD.WIDE.U32 R16, R4, 0x10, R16 ;  /* 0x0000001004101825 */ /* 0x000fc800078e0010 */
[----:B------:R-:W-:Y:S01]  /*2cc0*/  @P1 VIADD R4, R4, 0x20 ;  /* 0x0000002004041836 */ /* 0x000fe20000000000 */
[----:B----4-:R-:W-:Y:S01]  /*2cd0*/  MOV R148, R122 ;  /* 0x0000007a00947202 */ /* 0x010fe20000000f00 */
[----:B------:R-:W-:Y:S01]  /*2ce0*/  IMAD.MOV.U32 R149, RZ, RZ, R121 ;  /* 0x000000ffff957224 */ /* 0x000fe200078e0079 */
[----:B-1----:R-:W-:Y:S01]  /*2cf0*/  MOV R151, R5 ;  /* 0x0000000500977202 */ /* 0x002fe20000000f00 */
[----:B------:R-:W-:Y:S01]  /*2d00*/  @P2 IMAD.WIDE.U32 R18, R4, 0x10, R18 ;  /* 0x0000001004122825 */ /* 0x000fe200078e0012 */
[----:B--2---:R-:W-:-:S03]  /*2d10*/  MOV R145, R125 ;  /* 0x0000007d00917202 */ /* 0x004fc60000000f00 */
[----:B------:R-:W-:Y:S01]  /*2d20*/  IMAD.MOV.U32 R150, RZ, RZ, R120 ;  /* 0x000000ffff967224 */ /* 0x000fe200078e0078 */
[----:B------:R-:W1:Y:S01]  /*2d30*/  @P0 LDC.64 R12, c[0x0][0x3d0] ;  /* 0x0000f400ff0c0b82 */ /* 0x000e620000000a00 */
[C---:B------:R-:W-:Y:S01]  /*2d40*/  @P2 IMAD.WIDE.U32 R24, R4.reuse, 0x10, R24 ;  /* 0x0000001004182825 */ /* 0x040fe200078e0018 */
[----:B------:R-:W-:-:S03]  /*2d50*/  @P2 IADD3 R4, PT, PT, R4, 0x20, RZ ;  /* 0x0000002004042810 */ /* 0x000fc60007ffe0ff */
[----:B------:R-:W-:Y:S01]  /*2d60*/  IMAD.MOV.U32 R144, RZ, RZ, R126 ;  /* 0x000000ffff907224 */ /* 0x000fe200078e007e */
[----:B------:R-:W2:Y:S01]  /*2d70*/  @P1 LDG.E.128 R148, desc[UR6][R14.64] ;  /* 0x000000060e941981 */ /* 0x000ea2000c1e1d00 */
[----:B---3--:R-:W-:Y:S01]  /*2d80*/  @P4 IMAD.WIDE.U32 R26, R4, 0x10, R26 ;  /* 0x00000010041a4825 */ /* 0x008fe200078e001a */
[----:B------:R-:W-:Y:S01]  /*2d90*/  ISETP.GE.U32.AND P6, PT, R0, 0x280, PT ;  /* 0x000002800000780c */ /* 0x000fe20003fc6070 */
[----:B------:R-:W3:Y:S02]  /*2da0*/  @P0 LDC.64 R120, c[0x0][0x3e8] ;  /* 0x0000fa00ff780b82 */ /* 0x000ee40000000a00 */
[----:B------:R-:W-:Y:S02]  /*2db0*/  IMAD.MOV.U32 R146, RZ, RZ, R124 ;  /* 0x000000ffff927224 */ /* 0x000fe400078e007c */
[----:B------:R-:W-:Y:S02]  /*2dc0*/  IMAD.MOV.U32 R143, RZ, RZ, R127 ;  /* 0x000000ffff8f7224 */ /* 0x000fe400078e007f */
[----:B------:R-:W-:-:S04]  /*2dd0*/  IMAD.MOV.U32 R147, RZ, RZ, R123 ;  /* 0x000000ffff937224 */ /* 0x000fc800078e007b */
[----:B------:R-:W4:Y:S01]  /*2de0*/  @P4 LDG.E.128 R140, desc[UR6][R26.64] ;  /* 0x000000061a8c4981 */ /* 0x000f22000c1e1d00 */
[C---:B------:R-:W-:Y:S01]  /*2df0*/  @P4 IMAD.WIDE.U32 R32, R4.reuse, 0x10, R32 ;  /* 0x0000001004204825 */ /* 0x040fe200078e0020 */
[----:B------:R-:W3:Y:S02]  /*2e00*/  @P6 LDC.64 R124, c[0x0][0x3e8] ;  /* 0x0000fa00ff7c6b82 */ /* 0x000ee40000000a00 */
[----:B------:R1:W-:Y:S01]  /*2e10*/  STL [R1+0x4c], RZ ;  /* 0x00004cff01007387 */ /* 0x0003e20000100800 */
[----:B------:R-:W-:-:S03]  /*2e20*/  @P4 VIADD R4, R4, 0x20 ;  /* 0x0000002004044836 */ /* 0x000fc60000000000 */
[----:B------:R-:W4:Y:S01]  /*2e30*/  @P2 LDG.E.128 R144, desc[UR6][R18.64] ;  /* 0x0000000612902981 */ /* 0x000f22000c1e1d00 */
[C---:B0-----:R-:W-:Y:S01]  /*2e40*/  @P3 IMAD.WIDE.U32 R10, R4.reuse, 0x10, R8 ;  /* 0x00000010040a3825 */ /* 0x041fe200078e0008 */
[----:B------:R-:W0:Y:S01]  /*2e50*/  @P6 LDC.64 R122, c[0x0][0x3d0] ;  /* 0x0000f400ff7a6b82 */ /* 0x000e220000000a00 */
[----:B------:R-:W-:Y:S01]  /*2e60*/  CS2R R250, SRZ ;  /* 0x0000000000fa7805 */ /* 0x000fe2000001ff00 */
[----:B------:R-:W5:Y:S01]  /*2e70*/  @P1 LDG.E.128 R80, desc[UR6][R16.64] ;  /* 0x0000000610501981 */ /* 0x000f62000c1e1d00 */
[----:B------:R-:W-:-:S03]  /*2e80*/  @P3 IMAD.WIDE.U32 R34, R4, 0x10, R34 ;  /* 0x0000001004223825 */ /* 0x000fc600078e0022 */
[----:B------:R-:W4:Y:S01]  /*2e90*/  @P3 LDG.E.128 R136, desc[UR6][R10.64] ;  /* 0x000000060a883981 */ /* 0x000f22000c1e1d00 */
[----:B------:R-:W-:-:S03]  /*2ea0*/  @P3 VIADD R4, R4, 0x20 ;  /* 0x0000002004043836 */ /* 0x000fc60000000000 */
[----:B------:R0:W-:Y:S01]  /*2eb0*/  STL [R1+0x48], RZ ;  /* 0x000048ff01007387 */ /* 0x0001e20000100800 */
[C---:B------:R-:W-:Y:S01]  /*2ec0*/  @P5 IMAD.WIDE.U32 R116, R4.reuse, 0x10, R116 ;  /* 0x0000001004745825 */ /* 0x040fe200078e0074 */
[----:B------:R-:W-:Y:S02]  /*2ed0*/  CS2R R248, SRZ ;  /* 0x0000000000f87805 */ /* 0x000fe4000001ff00 */
[----:B------:R-:W-:Y:S01]  /*2ee0*/  CS2R R246, SRZ ;  /* 0x0000000000f67805 */ /* 0x000fe2000001ff00 */
[----:B------:R-:W5:Y:S01]  /*2ef0*/  @P2 LDG.E.128 R84, desc[UR6][R24.64] ;  /* 0x0000000618542981 */ /* 0x000f62000c1e1d00 */
[C---:B------:R-:W-:Y:S01]  /*2f00*/  @P5 IMAD.WIDE.U32 R118, R4.reuse, 0x10, R118 ;  /* 0x0000001004765825 */ /* 0x040fe200078e0076 */
[----:B------:R-:W-:Y:S02]  /*2f10*/  @P5 IADD3 R4, PT, PT, R4, 0x20, RZ ;  /* 0x0000002004045810 */ /* 0x000fe40007ffe0ff */
[----:B------:R-:W4:Y:S03]  /*2f20*/  @P5 LDG.E.128 R132, desc[UR6][R116.64] ;  /* 0x0000000674845981 */ /* 0x000f26000c1e1d00 */
[C---:B-1----:R-:W-:Y:S01]  /*2f30*/  @P0 IMAD.WIDE.U32 R12, R4.reuse, 0x10, R12 ;  /* 0x00000010040c0825 */ /* 0x042fe200078e000c */
[----:B------:R-:W5:Y:S04]  /*2f40*/  @P5 LDG.E.128 R96, desc[UR6][R118.64] ;  /* 0x0000000676605981 */ /* 0x000f68000c1e1d00 */
[----:B------:R-:W4:Y:S01]  /*2f50*/  @P0 LDG.E.128 R128, desc[UR6][R12.64] ;  /* 0x000000060c800981 */ /* 0x000f22000c1e1d00 */
[----:B---3--:R-:W-:Y:S01]  /*2f60*/  @P0 IMAD.WIDE.U32 R120, R4, 0x10, R120 ;  /* 0x0000001004780825 */ /* 0x008fe200078e0078 */
[----:B------:R-:W-:-:S02]  /*2f70*/  CS2R R244, SRZ ;  /* 0x0000000000f47805 */ /* 0x000fc4000001ff00 */
[----:B------:R-:W-:Y:S01]  /*2f80*/  CS2R R242, SRZ ;  /* 0x0000000000f27805 */ /* 0x000fe2000001ff00 */
[----:B------:R-:W5:Y:S01]  /*2f90*/  @P4 LDG.E.128 R88, desc[UR6][R32.64] ;  /* 0x0000000620584981 */ /* 0x000f62000c1e1d00 */
[----:B------:R-:W-:-:S03]  /*2fa0*/  @P0 VIADD R4, R4, 0x20 ;  /* 0x0000002004040836 */ /* 0x000fc60000000000 */
[----:B------:R-:W5:Y:S01]  /*2fb0*/  @P0 LDG.E.128 R100, desc[UR6][R120.64] ;  /* 0x0000000678640981 */ /* 0x000f62000c1e1d00 */
[C---:B------:R-:W-:Y:S01]  /*2fc0*/  @P6 IMAD.WIDE.U32 R8, R4.reuse, 0x10, R124 ;  /* 0x0000001004086825 */ /* 0x040fe200078e007c */
[----:B------:R-:W-:Y:S02]  /*2fd0*/  CS2R R240, SRZ ;  /* 0x0000000000f07805 */ /* 0x000fe4000001ff00 */
[----:B------:R-:W-:Y:S01]  /*2fe0*/  CS2R R234, SRZ ;  /* 0x0000000000ea7805 */ /* 0x000fe2000001ff00 */
[----:B------:R1:W5:Y:S01]  /*2ff0*/  @P3 LDG.E.128 R92, desc[UR6][R34.64] ;  /* 0x00000006225c3981 */ /* 0x000362000c1e1d00 */
[----:B0-----:R-:W-:-:S03]  /*3000*/  @P6 IMAD.WIDE.U32 R4, R4, 0x10, R122 ;  /* 0x0000001004046825 */ /* 0x001fc600078e007a */
[----:B------:R0:W5:Y:S04]  /*3010*/  @P6 LDG.E.128 R104, desc[UR6][R8.64] ;  /* 0x0000000608686981 */ /* 0x000168000c1e1d00 */
[----:B------:R0:W5:Y:S04]  /*3020*/  @P6 LDG.E.128 R108, desc[UR6][R4.64] ;  /* 0x00000006046c6981 */ /* 0x000168000c1e1d00 */
[----:B------:R0:W-:Y:S04]  /*3030*/  STL [R1+0x44], RZ ;  /* 0x000044ff01007387 */ /* 0x0001e80000100800 */
[----:B------:R0:W-:Y:S04]  /*3040*/  STL [R1+0x40], RZ ;  /* 0x000040ff01007387 */ /* 0x0001e80000100800 */
[----:B------:R0:W-:Y:S04]  /*3050*/  STL [R1+0x3c], RZ ;  /* 0x00003cff01007387 */ /* 0x0001e80000100800 */
[----:B------:R0:W-:Y:S04]  /*3060*/  STL [R1+0x38], RZ ;  /* 0x000038ff01007387 */ /* 0x0001e80000100800 */
[----:B------:R0:W-:Y:S04]  /*3070*/  STL [R1+0x34], RZ ;  /* 0x000034ff01007387 */ /* 0x0001e80000100800 */
[----:B------:R0:W-:Y:S04]  /*3080*/  STL [R1+0x30], RZ ;  /* 0x000030ff01007387 */ /* 0x0001e80000100800 */
[----:B------:R0:W-:Y:S04]  /*3090*/  STL [R1+0x2c], RZ ;  /* 0x00002cff01007387 */ /* 0x0001e80000100800 */
[----:B--2---:R0:W-:Y:S04]  /*30a0*/  @P1 STL.64 [R1+0xa0], R148 ;  /* 0x0000a09401001387 */ /* 0x0041e80000100a00 */
[----:B------:R0:W-:Y:S04]  /*30b0*/  @P1 STL.64 [R1+0xa8], R150 ;  /* 0x0000a89601001387 */ /* 0x0001e80000100a00 */
        /* <DEDUP_REMOVED lines=18> */
[----:B-1----:R-:W-:Y:S02]  /*31e0*/  CS2R R34, SRZ ;  /* 0x0000000000227805 */ /* 0x002fe4000001ff00 */
[----:B------:R-:W-:-:S02]  /*31f0*/  CS2R R32, SRZ ;  /* 0x0000000000207805 */ /* 0x000fc4000001ff00 */
[----:B------:R-:W-:Y:S02]  /*3200*/  CS2R R26, SRZ ;  /* 0x00000000001a7805 */ /* 0x000fe4000001ff00 */
[----:B------:R-:W-:Y:S02]  /*3210*/  CS2R R24, SRZ ;  /* 0x0000000000187805 */ /* 0x000fe4000001ff00 */
[----:B------:R-:W-:Y:S02]  /*3220*/  CS2R R18, SRZ ;  /* 0x0000000000127805 */ /* 0x000fe4000001ff00 */
[----:B------:R-:W-:Y:S01]  /*3230*/  CS2R R16, SRZ ;  /* 0x0000000000107805 */ /* 0x000fe2000001ff00 */
        /* <DEDUP_REMOVED lines=15> */
[----:B------:R0:W-:Y:S04]  /*3330*/  STL [R1+0x10], RZ ;  /* 0x000010ff01007387 */ /* 0x0001e80000100800 */
[----:B------:R0:W-:Y:S04]  /*3340*/  STL [R1+0xc], RZ ;  /* 0x00000cff01007387 */ /* 0x0001e80000100800 */
[----:B------:R0:W-:Y:S04]  /*3350*/  STL [R1+0x8], RZ ;  /* 0x000008ff01007387 */ /* 0x0001e80000100800 */
[----:B------:R0:W-:Y:S04]  /*3360*/  STL [R1+0x4], RZ ;  /* 0x000004ff01007387 */ /* 0x0001e80000100800 */
[----:B------:R0:W-:Y:S02]  /*3370*/  STL [R1], RZ ;  /* 0x000000ff01007387 */ /* 0x0001e40000100800 */
.L_x_84068:
[----:B------:R-:W-:Y:S05]  /*3380*/  BSYNC.RECONVERGENT B0 ;  /* 0x0000000000007941 */ /* 0x000fea0003800200 */
.L_x_84066:
[----:B------:R-:W3:Y:S01]  /*3390*/  S2UR UR9, SR_CTAID.X ;  /* 0x00000000000979c3 */ /* 0x000ee20000002500 */
[----:B------:R-:W4:Y:S01]  /*33a0*/  LDCU UR10, c[0x0][0x384] ;  /* 0x00007080ff0a77ac */ /* 0x000f220008000800 */
[----:B------:R-:W-:Y:S01]  /*33b0*/  SHF.R.U32.HI R236, RZ, 0x5, R3 ;  /* 0x00000005ffec7819 */ /* 0x000fe20000011603 */
[----:B---3--:R-:W-:-:S06]  /*33c0*/  USHF.L.U32 UR8, UR9, 0x2, URZ ;  /* 0x0000000209087899 */ /* 0x008fcc00080006ff */
[----:B------:R-:W-:-:S04]  /*33d0*/  LOP3.LUT R236, R236, UR8, RZ, 0xfc, !PT ;  /* 0x00000008ecec7c12 */ /* 0x000fc8000f8efcff */
[----:B----4-:R-:W-:-:S13]  /*33e0*/  ISETP.GE.AND P0, PT, R236, UR10, PT ;  /* 0x0000000aec007c0c */ /* 0x010fda000bf06270 */
[----:B------:R-:W-:Y:S05]  /*33f0*/  @P0 EXIT ;  /* 0x000000000000094d */ /* 0x000fea0003800000 */
[----:B0-2---:R-:W0:Y:S01]  /*3400*/  LDC R4, c[0x0][0x360] ;  /* 0x0000d800ff047b82 */ /* 0x005e220000000800 */
[----:B------:R-:W-:Y:S01]  /*3410*/  IMAD.HI.U32 R5, R2, -0x2daee0ad, RZ ;  /* 0xd2511f5302057827 */ /* 0x000fe200078e00ff */
[----:B------:R-:W-:Y:S01]  /*3420*/  UIADD3 UR8, UPT, UPT, UR4, -0x61c88647, URZ ;  /* 0x9e3779b904087890 */ /* 0x000fe2000fffe0ff */
[----:B------:R-:W-:Y:S01]  /*3430*/  LOP3.LUT R6, R6, 0x3, RZ, 0xc0, !PT ;  /* 0x0000000306067812 */ /* 0x000fe200078ec0ff */
[----:B------:R-:W2:Y:S01]  /*3440*/  LDCU.64 UR16, c[0x0][0x3e0] ;  /* 0x00007c00ff1077ac */ /* 0x000ea20008000a00 */
[----:B------:R-:W-:Y:S01]  /*3450*/  IMAD R10, R2, -0x2daee0ad, RZ ;  /* 0xd2511f53020a7824 */ /* 0x000fe200078e02ff */
[----:B------:R-:W-:Y:S01]  /*3460*/  LOP3.LUT R5, R5, UR5, RZ, 0x3c, !PT ;  /* 0x0000000505057c12 */ /* 0x000fe2000f8e3cff */
[----:B------:R-:W-:Y:S02]  /*3470*/  UIADD3 UR14, UPT, UPT, UR4, -0x700cb87f, URZ ;  /* 0x8ff34781040e7890 */ /* 0x000fe4000fffe0ff */
[----:B------:R-:W-:Y:S01]  /*3480*/  UIADD3 UR13, UPT, UPT, UR5, -0x695add53, URZ ;  /* 0x96a522ad050d7890 */ /* 0x000fe2000fffe0ff */
[----:B------:R-:W3:Y:S01]  /*3490*/  LDCU UR10, c[0x0][0x388] ;  /* 0x00007100ff0a77ac */ /* 0x000ee20008000800 */
[----:B------:R-:W4:Y:S01]  /*34a0*/  LDCU.U8 UR11, c[0x0][0x410] ;  /* 0x00008200ff0b77ac */ /* 0x000f220008000000 */
[----:B------:R-:W0:Y:S02]  /*34b0*/  LDCU UR12, c[0x0][0x448] ;  /* 0x00008900ff0c77ac */ /* 0x000e240008000800 */
[----:B0-----:R-:W-:Y:S01]  /*34c0*/  IMAD R3, R4, UR9, R3 ;  /* 0x0000000904037c24 */ /* 0x001fe2000f8e0203 */
[----:B------:R-:W-:Y:S01]  /*34d0*/  UIADD3 UR9, UPT, UPT, UR5, -0x24c28bd8, URZ ;  /* 0xdb3d742805097890 */ /* 0x000fe2000fffe0ff */
[----:B------:R-:W-:Y:S01]  /*34e0*/  IMAD.HI.U32 R4, R5, -0x326172a9, RZ ;  /* 0xcd9e8d5705047827 */ /* 0x000fe200078e00ff */
[----:B--2---:R-:W-:-:S03]  /*34f0*/  UISETP.NE.U32.AND UP0, UPT, UR16, URZ, UPT ;  /* 0x000000ff1000728c */ /* 0x004fc6000bf05070 */
[----:B------:R-:W-:Y:S01]  /*3500*/  IMAD.HI.U32 R8, R3, -0x326172a9, RZ ;  /* 0xcd9e8d5703087827 */ /* 0x000fe200078e00ff */
[----:B------:R-:W-:-:S03]  /*3510*/  UISETP.NE.AND.EX UP0, UPT, UR17, URZ, UPT, UP0 ;  /* 0x000000ff1100728c */ /* 0x000fc6000bf05300 */
        /* <DEDUP_REMOVED lines=24> */
[----:B------:R-:W-:Y:S01]  /*36a0*/  UIADD3 UR8, UPT, UPT, UR4, 0x78dde6e4, URZ ;  /* 0x78dde6e404087890 */ /* 0x000fe2000fffe0ff */
[----:B------:R-:W-:-:S04]  /*36b0*/  IMAD.HI.U32 R10, R8, -0x2daee0ad, RZ ;  /* 0xd2511f53080a7827 */ /* 0x000fc800078e00ff */
[----:B------:R-:W-:-:S04]  /*36c0*/  IMAD.HI.U32 R4, R9, -0x326172a9, RZ ;  /* 0xcd9e8d5709047827 */ /* 0x000fc800078e00ff */
[----:B-1----:R-:W-:Y:S01]  /*36d0*/  IMAD R12, R9, -0x326172a9, RZ ;  /* 0xcd9e8d57090c7824 */ /* 0x002fe200078e02ff */
[----:B------:R-:W-:Y:S01]  /*36e0*/  LOP3.LUT R4, R11, UR8, R4, 0x96, !PT ;  /* 0x000000080b047c12 */ /* 0x000fe2000f8e9604 */
[----:B------:R-:W-:Y:S01]  /*36f0*/  UIADD3 UR8, UPT, UPT, UR5, -0x126145ec, URZ ;  /* 0xed9eba1405087890 */ /* 0x000fe2000fffe0ff */
        /* <DEDUP_REMOVED lines=10> */
[----:B------:R-:W-:Y:S01]  /*37a0*/  UIADD3 UR8, UPT, UPT, UR4, -0x4ab325aa, URZ ;  /* 0xb54cda5604087890 */ /* 0x000fe2000fffe0ff */
[----:B------:R-:W-:-:S03]  /*37b0*/  IMAD R12, R5, -0x2daee0ad, RZ ;  /* 0xd2511f53050c7824 */ /* 0x000fc600078e02ff */
[----:B------:R-:W-:-:S04]  /*37c0*/  IMAD.HI.U32 R8, R9, -0x326172a9, RZ ;  /* 0xcd9e8d5709087827 */ /* 0x000fc800078e00ff */
[----:B------:R-:W-:Y:S01]  /*37d0*/  IMAD R9, R9, -0x326172a9, RZ ;  /* 0xcd9e8d5709097824 */ /* 0x000fe200078e02ff */
[----:B------:R-:W-:Y:S01]  /*37e0*/  LOP3.LUT R8, R11, UR8, R8, 0x96, !PT ;  /* 0x000000080b087c12 */ /* 0x000fe2000f8e9608 */
[----:B------:R-:W-:Y:S01]  /*37f0*/  UIADD3 UR8, UPT, UPT, UR5, 0x646e171e, URZ ;  /* 0x646e171e05087890 */ /* 0x000fe2000fffe0ff */
[----:B------:R-:W-:-:S03]  /*3800*/  IMAD R11, R4, -0x2daee0ad, RZ ;  /* 0xd2511f53040b7824 */ /* 0x000fc600078e02ff */
[C---:B------:R-:W-:Y:S02]  /*3810*/  IMAD.HI.U32 R5, R8.reuse, -0x2daee0ad, RZ ;  /* 0xd2511f5308057827 */ /* 0x040fe400078e00ff */
[----:B------:R-:W-:Y:S01]  /*3820*/  LOP3.LUT R10, R11, UR8, R10, 0x96, !PT ;  /* 0x000000080b0a7c12 */ /* 0x000fe2000f8e960a */
[----:B------:R-:W-:Y:S01]  /*3830*/  UIADD3 UR8, UPT, UPT, UR4, 0x5384540f, URZ ;  /* 0x5384540f04087890 */ /* 0x000fe2000fffe0ff */
[----:B------:R-:W-:-:S03]  /*3840*/  IMAD R11, R8, -0x2daee0ad, RZ ;  /* 0xd2511f53080b7824 */ /* 0x000fc600078e02ff */
[----:B------:R-:W-:-:S04]  /*3850*/  IMAD.HI.U32 R4, R10, -0x326172a9, RZ ;  /* 0xcd9e8d570a047827 */ /* 0x000fc800078e00ff */
[----:B------:R-:W-:Y:S01]  /*3860*/  IMAD R10, R10, -0x326172a9, RZ ;  /* 0xcd9e8d570a0a7824 */ /* 0x000fe200078e02ff */
[----:B------:R-:W-:Y:S01]  /*3870*/  LOP3.LUT R4, R9, UR8, R4, 0x96, !PT ;  /* 0x0000000809047c12 */ /* 0x000fe2000f8e9604 */
[----:B------:R-:W-:-:S04]  /*3880*/  UIADD3 UR8, UPT, UPT, UR5, 0x1fd5c5a3, URZ ;  /* 0x1fd5c5a305087890 */ /* 0x000fc8000fffe0ff */
[----:B------:R-:W-:Y:S02]  /*3890*/  IMAD.HI.U32 R8, R4, -0x2daee0ad, RZ ;  /* 0xd2511f5304087827 */ /* 0x000fe400078e00ff */
[----:B------:R-:W-:Y:S01]  /*38a0*/  LOP3.LUT R5, R12, UR8, R5, 0x96, !PT ;  /* 0x000000080c057c12 */ /* 0x000fe2000f8e9605 */
[----:B------:R-:W-:Y:S02]  /*38b0*/  UIADD3 UR8, UPT, UPT, UR4, -0xe443238, URZ ;  /* 0xf1bbcdc804087890 */ /* 0x000fe4000fffe0ff */
[----:B------:R-:W-:Y:S01]  /*38c0*/  LOP3.LUT R8, R11, UR9, R8, 0x96, !PT ;  /* 0x000000090b087c12 */ /* 0x000fe2000f8e9608 */
[----:B------:R-:W-:Y:S02]  /*38d0*/  IMAD R11, R4, -0x2daee0ad, RZ ;  /* 0xd2511f53040b7824 */ /* 0x000fe400078e02ff */
[----:B------:R-:W-:-:S05]  /*38e0*/  IMAD.HI.U32 R9, R5, -0x326172a9, RZ ;  /* 0xcd9e8d5705097827 */ /* 0x000fca00078e00ff */
        /* <DEDUP_REMOVED lines=9> */
[----:B---34-:R-:W-:-:S07]  /*3980*/  IMAD.MOV.U32 R10, RZ, RZ, RZ ;  /* 0x000000ffff0a7224 */ /* 0x018fce00078e00ff */
.L_x_84989:
[----:B-1----:R-:W1:Y:S01]  /*3990*/  @UP0 LDCU.64 UR14, c[0x0][0x3e0] ;  /* 0x00007c00ff0e07ac */ /* 0x002e620008000a00 */
[----:B------:R-:W-:Y:S01]  /*39a0*/  PLOP3.LUT P0, PT, PT, PT, UP0, 0x80, 0x8 ;  /* 0x000000000008781c */ /* 0x000fe20003f0f008 */
[----:B--2---:R-:W-:Y:S01]  /*39b0*/  HFMA2 R200, -RZ, RZ, 0, 2.384185791015625e-07 ;  /* 0x00000004ffc87431 */ /* 0x004fe200000001ff */
[----:B------:R-:W-:Y:S01]  /*39c0*/  PLOP3.LUT P1, PT, PT, PT, UP0, 0x80, 0x8 ;  /* 0x000000000008781c */ /* 0x000fe20003f2f008 */
[----:B------:R-:W-:-:S10]  /*39d0*/  IMAD.MOV.U32 R14, RZ, RZ, 0x3f800000 ;  /* 0x3f800000ff0e7424 */ /* 0x000fd400078e00ff */
[----:B-1----:R-:W-:-:S05]  /*39e0*/  @P0 IMAD.WIDE R200, R236, R200, UR14 ;  /* 0x0000000eecc80e25 */ /* 0x002fca000f8e02c8 */
[----:B-----5:R1:W5:Y:S01]  /*39f0*/  @P1 LDG.E R14, desc[UR6][R200.64] ;  /* 0x00000006c80e1981 */ /* 0x020362000c1e1900 */
[----:B------:R-:W-:Y:S01]  /*3a00*/  IMAD R11, R236, UR10, RZ ;  /* 0x0000000aec0b7c24 */ /* 0x000fe2000f8e02ff */
[----:B------:R-:W-:Y:S01]  /*3a10*/  ISETP.GE.U32.AND P5, PT, R0, 0x20, PT ;  /* 0x000000200000780c */ /* 0x000fe20003fa6070 */
[----:B------:R-:W-:Y:S01]  /*3a20*/  BSSY.RECONVERGENT B0, `(.L_x_84069) ;  /* 0x0000335000007945 */ /* 0x000fe20003800200 */
[----:B------:R-:W2:Y:S02]  /*3a30*/  S2R R202, SR_TID.X ;  /* 0x0000000000ca7919 */ /* 0x000ea40000002100 */
[----:B------:R-:W-:-:S04]  /*3a40*/  SHF.R.S32.HI R15, RZ, 0x1f, R11 ;  /* 0x0000001fff0f7819 */ /* 0x000fc8000001140b */
[----:B------:R-:W-:Y:S02]  /*3a50*/  LEA.HI R11, R15, R11, RZ, 0x2 ;  /* 0x0000000b0f0b7211 */ /* 0x000fe400078f10ff */
[----:B--2---:R-:W-:-:S04]  /*3a60*/  LOP3.LUT R15, R202, 0x1f, RZ, 0xc0, !PT ;  /* 0x0000001fca0f7812 */ /* 0x004fc800078ec0ff */
[----:B------:R-:W-:-:S05]  /*3a70*/  LEA.HI.SX32 R15, R11, R15, 0x1e ;  /* 0x0000000f0b0f7211 */ /* 0x000fca00078ff2ff */
[----:B------:R-:W-:Y:S01]  /*3a80*/  IMAD.MOV.U32 R11, RZ, RZ, R15 ;  /* 0x000000ffff0b7224 */ /* 0x000fe200078e000f */
[----:B-1----:R-:W-:Y:S06]  /*3a90*/  @!P5 BRA `(.L_x_84070) ;  /* 0x0000003000b4d947 */ /* 0x002fec0003800000 */
[----:B------:R-:W1:Y:S02]  /*3aa0*/  LDC.64 R120, c[0x0][0x390] ;  /* 0x0000e400ff787b82 */ /* 0x000e640000000a00 */
[----:B-1----:R-:W-:-:S06]  /*3ab0*/  IMAD.WIDE.U32 R120, R15, 0x10, R120 ;  /* 0x000000100f787825 */ /* 0x002fcc00078e0078 */
[----:B------:R-:W5:Y:S01]  /*3ac0*/  LDG.E.128 R120, desc[UR6][R120.64] ;  /* 0x0000000678787981 */ /* 0x000f62000c1e1d00 */
[----:B0-----:R-:W-:-:S04]  /*3ad0*/  UISETP.NE.U32.AND UP1, UPT, UR8, URZ, UPT ;  /* 0x000000ff0800728c */ /* 0x001fc8000bf25070 */
        /* <DEDUP_REMOVED lines=16> */
.L_x_88408:
[----:B------:R-:W-:Y:S05]  /*3be0*/  BRX R200 -0x3bf0                                       (*"BRANCH_TARGETS .L_x_88409,.L_x_88410,.L_x_88411"*) ;  /* 0xffffffc4c8047949 */ /* 0x000fea000383ffff */
.L_x_88411:
[----:B------:R-:W-:Y:S01]  /*3bf0*/  VIADD R200, R6, 0x1 ;  /* 0x0000000106c87836 */ /* 0x000fe20000000000 */
[----:B------:R-:W-:Y:S01]  /*3c00*/  MOV R11, R9 ;  /* 0x00000009000b7202 */ /* 0x000fe20000000f00 */
[----:B------:R-:W-:Y:S01]  /*3c10*/  IMAD.MOV.U32 R201, RZ, RZ, R5 ;  /* 0x000000ffffc97224 */ /* 0x000fe200078e0005 */
[----:B------:R-:W-:Y:S06]  /*3c20*/  BRA `(.L_x_84073) ;  /* 0x00000004003c7947 */ /* 0x000fec0003800000 */
.L_x_88409:
[----:B------:R-:W-:Y:S01]  /*3c30*/  IMAD.MOV.U32 R11, RZ, RZ, R9 ;  /* 0x000000ffff0b7224 */ /* 0x000fe200078e0009 */
[----:B------:R-:W-:Y:S01]  /*3c40*/  MOV R200, 0x3 ;  /* 0x0000000300c87802 */ /* 0x000fe20000000f00 */
[----:B------:R-:W-:Y:S01]  /*3c50*/  IMAD.MOV.U32 R201, RZ, RZ, R4 ;  /* 0x000000ffffc97224 */ /* 0x000fe200078e0004 */
[----:B------:R-:W-:Y:S06]  /*3c60*/  BRA `(.L_x_84073) ;  /* 0x00000004002c7947 */ /* 0x000fec0003800000 */
.L_x_88410:
        /* <DEDUP_REMOVED lines=12> */
.L_x_84075:
[----:B------:R-:W-:Y:S05]  /*3d30*/  BSYNC.RECONVERGENT B2 ;  /* 0x0000000000027941 */ /* 0x000fea0003800200 */
.L_x_84074:
        /* <DEDUP_REMOVED lines=62> */
.L_x_84073:
[----:B------:R-:W-:Y:S05]  /*4120*/  BSYNC.RECONVERGENT B1 ;  /* 0x0000000000017941 */ /* 0x000fea0003800200 */
.L_x_84072:
        /* <DEDUP_REMOVED lines=8> */
[----:B0-----:R-:W-:Y:S01]  /*41b0*/  FSETP.GTU.FTZ.AND P0, PT, R6, R237, PT ;  /* 0x000000ed0600720b */ /* 0x001fe20003f1c000 */
[----:B-----5:R-:W-:-:S04]  /*41c0*/  FMUL.FTZ R6, R120, R14 ;  /* 0x0000000e78067220 */ /* 0x020fc80000410000 */
[----:B-1----:R-:W-:-:S05]  /*41d0*/  FMUL.FTZ R6, R6, R202 ;  /* 0x000000ca06067220 */ /* 0x002fca0000410000 */
        /* <DEDUP_REMOVED lines=13> */
.L_x_84078:
        /* <DEDUP_REMOVED lines=12> */
.L_x_84080:
[----:B------:R-:W-:Y:S05]  /*4370*/  BSYNC.RECONVERGENT B2 ;  /* 0x0000000000027941 */ /* 0x000fea0003800200 */
.L_x_84079:
        /* <DEDUP_REMOVED lines=61> */
.L_x_84077:
[----:B------:R-:W-:Y:S05]  /*4750*/  BSYNC.RECONVERGENT B1 ;  /* 0x0000000000017941 */ /* 0x000fea0003800200 */
.L_x_84076:
[----:B------:R-:W-:Y:S01]  /*4760*/  I2FP.F32.U32 R6, R6 ;  /* 0x0000000600067245 */ /* 0x000fe20000201000 */
[----:B------:R-:W-:Y:S01]  /*4770*/  BSSY.RECONVERGENT B1, `(.L_x_84081) ;  /* 0x000005e000017945 */ /* 0x000fe20003800200 */
[----:B------:R-:W-:Y:S01]  /*4780*/  ISETP.NE.AND P2, PT, R9, 0x1, PT ;  /* 0x000000010900780c */ /* 0x000fe20003f45270 */
[----:B------:R-:W-:Y:S02]  /*4790*/  HFMA2 R200, -RZ, RZ, 0, 1.1920928955078125e-07 ;  /* 0x00000002ffc87431 */ /* 0x000fe400000001ff */
[----:B------:R-:W-:-:S05]  /*47a0*/  FFMA.FTZ R6, R6, R203, 1.1641532182693481445e-10 ;  /* 0x2f00000006067423 */ /* 0x000fca00000100cb */
[----:B------:R-:W-:Y:S01]  /*47b0*/  FSETP.GTU.FTZ.AND P1, PT, R6, R237, PT ;  /* 0x000000ed0600720b */ /* 0x000fe20003f3c000 */
        /* <DEDUP_REMOVED lines=15> */
.L_x_84083:
        /* <DEDUP_REMOVED lines=12> */
.L_x_84085:
[----:B------:R-:W-:Y:S05]  /*4970*/  BSYNC.RECONVERGENT B2 ;  /* 0x0000000000027941 */ /* 0x000fea0003800200 */
.L_x_84084:
        /* <DEDUP_REMOVED lines=61> */
.L_x_84082:
[----:B------:R-:W-:Y:S05]  /*4d50*/  BSYNC.RECONVERGENT B1 ;  /* 0x0000000000017941 */ /* 0x000fea0003800200 */
.L_x_84081:
        /* <DEDUP_REMOVED lines=21> */
.L_x_84088:
        /* <DEDUP_REMOVED lines=12> */
.L_x_84090:
[----:B------:R-:W-:Y:S05]  /*4f70*/  BSYNC.RECONVERGENT B2 ;  /* 0x0000000000027941 */ /* 0x000fea0003800200 */
.L_x_84089:
        /* <DEDUP_REMOVED lines=55> */
[----:B------:R-:W-:Y:S01]  /*52f0*/  IMAD.MOV.U32 R6, RZ, RZ, RZ ;  /* 0x000000ffff067224 */ /* 0x000fe200078e00ff */
[----:B------:R-:W-:Y:S01]  /*5300*/  LOP3.LUT R4, R4, UR13, R9, 0x96, !PT ;  /* 0x0000000d04047c12 */ /* 0x000fe2000f8e9609 */
[----:B------:R-:W-:Y:S01]  /*5310*/  UIADD3 UR13, UPT, UPT, UR4, -0x700cb87f, URZ ;  /* 0x8ff34781040d7890 */ /* 0x000fe2000fffe0ff */
[----:B------:R-:W-:Y:S01]  /*5320*/  MOV R11, R8 ;  /* 0x00000008000b7202 */ /* 0x000fe20000000f00 */
[----:B------:R-:W-:-:S05]  /*5330*/  IMAD.WIDE.U32 R8, R5, -0x326172a9, RZ ;  /* 0xcd9e8d5705087825 */ /* 0x000fca00078e00ff */
[----:B------:R-:W-:-:S07]  /*5340*/  LOP3.LUT R5, R200, UR13, R9, 0x96, !PT ;  /* 0x0000000dc8057c12 */ /* 0x000fce000f8e9609 */
.L_x_84087:
[----:B------:R-:W-:Y:S05]  /*5350*/  BSYNC.RECONVERGENT B1 ;  /* 0x0000000000017941 */ /* 0x000fea0003800200 */
.L_x_84086:
[----:B------:R-:W-:-:S05]  /*5360*/  I2FP.F32.U32 R9, R201 ;  /* 0x000000c900097245 */ /* 0x000fca0000201000 */
[----:B------:R-:W-:-:S05]  /*5370*/  FFMA.FTZ R9, R9, R203, 1.1641532182693481445e-10 ;  /* 0x2f00000009097423 */ /* 0x000fca00000100cb */
[----:B------:R-:W-:Y:S01]  /*5380*/  FSETP.GTU.FTZ.AND P4, PT, R9, R237, PT ;  /* 0x000000ed0900720b */ /* 0x000fe20003f9c000 */
[----:B------:R-:W-:-:S03]  /*5390*/  FMUL.FTZ R9, R123, R14 ;  /* 0x0000000e7b097220 */ /* 0x000fc60000410000 */
[----:B------:R-:W-:Y:S01]  /*53a0*/  PLOP3.LUT P3, PT, P4, PT, PT, 0x8, 0x80 ;  /* 0x000000000080781c */ /* 0x000fe2000276e170 */
[----:B------:R-:W-:-:S05]  /*53b0*/  FMUL.FTZ R9, R9, R202 ;  /* 0x000000ca09097220 */ /* 0x000fca0000410000 */
[----:B------:R-:W-:-:S05]  /*53c0*/  FSEL R9, R9, RZ, !P4 ;  /* 0x000000ff09097208 */ /* 0x000fca0006000000 */
[----:B------:R-:W-:Y:S01]  /*53d0*/  FFMA.FTZ R123, R9, R23, R119 ;  /* 0x00000017097b7223 */ /* 0x000fe20000010077 */
[----:B------:R-:W-:Y:S06]  /*53e0*/  BRA `(.L_x_84091) ;  /* 0x0000001800287947 */ /* 0x000fec0003800000 */
.L_x_84071:
        /* <DEDUP_REMOVED lines=16> */
.L_x_84094:
        /* <DEDUP_REMOVED lines=12> */
.L_x_84096:
[----:B------:R-:W-:Y:S05]  /*55b0*/  BSYNC.RECONVERGENT B2 ;  /* 0x0000000000027941 */ /* 0x000fea0003800200 */
.L_x_84095:
        /* <DEDUP_REMOVED lines=62> */
.L_x_84093:
[----:B------:R-:W-:Y:S05]  /*59a0*/  BSYNC.RECONVERGENT B1 ;  /* 0x0000000000017941 */ /* 0x000fea0003800200 */
.L_x_84092:
        /* <DEDUP_REMOVED lines=8> */
[----:B-----5:R-:W-:Y:S01]  /*5a30*/  FMUL.FTZ R6, R120, R14 ;  /* 0x0000000e78067220 */ /* 0x020fe20000410000 */
[----:B------:R-:W-:-:S02]  /*5a40*/  IMAD.MOV.U32 R120, RZ, RZ, 0x2 ;  /* 0x00000002ff787424 */ /* 0x000fc400078e00ff */
[----:B------:R-:W-:Y:S01]  /*5a50*/  PLOP3.LUT P0, PT, P1, PT, PT, 0x8, 0x80 ;  /* 0x000000000080781c */ /* 0x000fe20000f0e170 */
[----:B-1----:R-:W-:-:S05]  /*5a60*/  FMUL.FTZ R6, R6, R237 ;  /* 0x000000ed06067220 */ /* 0x002fca0000410000 */
        /* <DEDUP_REMOVED lines=11> */
.L_x_84099:
        /* <DEDUP_REMOVED lines=12> */
.L_x_84101:
[----:B------:R-:W-:Y:S05]  /*5be0*/  BSYNC.RECONVERGENT B2 ;  /* 0x0000000000027941 */ /* 0x000fea0003800200 */
.L_x_84100:
        /* <DEDUP_REMOVED lines=62> */
.L_x_84098:
[----:B------:R-:W-:Y:S05]  /*5fd0*/  BSYNC.RECONVERGENT B1 ;  /* 0x0000000000017941 */ /* 0x000fea0003800200 */
.L_x_84097:
[----:B------:R-:W-:Y:S01]  /*5fe0*/  I2FP.F32.U32 R6, R6 ;  /* 0x0000000600067245 */ /* 0x000fe20000201000 */
[----:B------:R-:W-:Y:S01]  /*5ff0*/  BSSY.RECONVERGENT B1, `(.L_x_84102) ;  /* 0x000005e000017945 */ /* 0x000fe20003800200 */
[----:B------:R-:W-:Y:S01]  /*6000*/  ISETP.NE.AND P3, PT, R120, 0x1, PT ;  /* 0x000000017800780c */ /* 0x000fe20003f65270 */
[----:B------:R-:W-:Y:S02]  /*6010*/  IMAD.MOV.U32 R200, RZ, RZ, 0x2 ;  /* 0x00000002ffc87424 */ /* 0x000fe400078e00ff */
[----:B------:R-:W-:-:S05]  /*6020*/  FFMA.FTZ R6, R6, R238, 1.1641532182693481445e-10 ;  /* 0x2f00000006067423 */ /* 0x000fca00000100ee */
[----:B------:R-:W-:Y:S01]  /*6030*/  FSETP.GTU.FTZ.AND P2, PT, R6, R239, PT ;  /* 0x000000ef0600720b */ /* 0x000fe20003f5c000 */
[----:B------:R-:W-:-:S03]  /*6040*/  FMUL.FTZ R6, R121, R14 ;  /* 0x0000000e79067220 */ /* 0x000fc60000410000 */
[----:B------:R-:W-:Y:S01]  /*6050*/  PLOP3.LUT P1, PT, P2, PT, PT, 0x8, 0x80 ;  /* 0x000000000080781c */ /* 0x000fe2000172e170 */
        /* <DEDUP_REMOVED lines=12> */
.L_x_84104:
        /* <DEDUP_REMOVED lines=12> */
.L_x_84106:
[----:B------:R-:W-:Y:S05]  /*61e0*/  BSYNC.RECONVERGENT B2 ;  /* 0x0000000000027941 */ /* 0x000fea0003800200 */
.L_x_84105:
        /* <DEDUP_REMOVED lines=62> */
.L_x_84103:
[----:B------:R-:W-:Y:S05]  /*65d0*/  BSYNC.RECONVERGENT B1 ;  /* 0x0000000000017941 */ /* 0x000fea0003800200 */
.L_x_84102:
[----:B------:R-:W-:Y:S01]  /*65e0*/  I2FP.F32.U32 R6, R6 ;  /* 0x0000000600067245 */ /* 0x000fe20000201000 */
[----:B------:R-:W-:Y:S01]  /*65f0*/  BSSY.RECONVERGENT B1, `(.L_x_84107) ;  /* 0x000005e000017945 */ /* 0x000fe20003800200 */
[----:B------:R-:W-:Y:S01]  /*6600*/  ISETP.NE.AND P4, PT, R200, 0x1, PT ;  /* 0x00000001c800780c */ /* 0x000fe20003f85270 */
[----:B------:R-:W-:Y:S02]  /*6610*/  IMAD.MOV.U32 R120, RZ, RZ, R8 ;  /* 0x000000ffff787224 */ /* 0x000fe400078e0008 */
[----:B------:R-:W-:-:S05]  /*6620*/  FFMA.FTZ R6, R6, R238, 1.1641532182693481445e-10 ;  /* 0x2f00000006067423 */ /* 0x000fca00000100ee */
[----:B------:R-:W-:Y:S01]  /*6630*/  FSETP.GTU.FTZ.AND P3, PT, R6, R239, PT ;  /* 0x000000ef0600720b */ /* 0x000fe20003f7c000 */
[----:B------:R-:W-:-:S03]  /*6640*/  FMUL.FTZ R6, R122, R14 ;  /* 0x0000000e7a067220 */ /* 0x000fc60000410000 */
[----:B------:R-:W-:Y:S01]  /*6650*/  PLOP3.LUT P2, PT, P3, PT, PT, 0x8, 0x80 ;  /* 0x000000000080781c */ /* 0x000fe20001f4e170 */
        /* <DEDUP_REMOVED lines=12> */
.L_x_84109:
        /* <DEDUP_REMOVED lines=12> */
.L_x_84111:
[----:B------:R-:W-:Y:S05]  /*67e0*/  BSYNC.RECONVERGENT B2 ;  /* 0x0000000000027941 */ /* 0x000fea0003800200 */
.L_x_84110:
        /* <DEDUP_REMOVED lines=62> */
.L_x_84108:
[----:B------:R-:W-:Y:S05]  /*6bd0*/  BSYNC.RECONVERGENT B1 ;  /* 0x0000000000017941 */ /* 0x000fea0003800200 */
.L_x_84107:
[----:B------:R-:W-:Y:S01]  /*6be0*/  I2FP.F32.U32 R120, R120 ;  /* 0x0000007800787245 */ /* 0x000fe20000201000 */
[----:B------:R-:W-:Y:S01]  /*6bf0*/  FMUL.FTZ R123, R123, R14 ;  /* 0x0000000e7b7b7220 */ /* 0x000fe20000410000 */
[----:B------:R-:W-:Y:S01]  /*6c00*/  FMUL.FTZ R121, R121, R21 ;  /* 0x0000001579797220 */ /* 0x000fe20000410000 */
[----:B------:R-:W-:Y:S02]  /*6c10*/  FMUL.FTZ R122, R122, R22 ;  /* 0x000000167a7a7220 */ /* 0x000fe40000410000 */
[----:B------:R-:W-:Y:S01]  /*6c20*/  FFMA.FTZ R120, R120, R238, 1.1641532182693481445e-10 ;  /* 0x2f00000078787423 */ /* 0x000fe200000100ee */
[----:B------:R-:W-:-:S04]  /*6c30*/  FMUL.FTZ R123, R123, R237 ;  /* 0x000000ed7b7b7220 */ /* 0x000fc80000410000 */
[----:B------:R-:W-:Y:S01]  /*6c40*/  FSETP.GTU.FTZ.AND P4, PT, R120, R239, PT ;  /* 0x000000ef7800720b */ /* 0x000fe20003f9c000 */
[----:B------:R-:W-:-:S03]  /*6c50*/  FMUL.FTZ R120, R9, R20 ;  /* 0x0000001409787220 */ /* 0x000fc60000410000 */
[----:B------:R-:W-:Y:S02]  /*6c60*/  FSEL R123, R123, RZ, !P4 ;  /* 0x000000ff7b7b7208 */ /* 0x000fe40006000000 */
[----:B------:R-:W-:-:S03]  /*6c70*/  PLOP3.LUT P3, PT, P4, PT, PT, 0x8, 0x80 ;  /* 0x000000000080781c */ /* 0x000fc6000276e170 */
[----:B------:R-:W-:-:S10]  /*6c80*/  FMUL.FTZ R123, R123, R23 ;  /* 0x000000177b7b7220 */ /* 0x000fd40000410000 */
.L_x_84091:
        /* <DEDUP_REMOVED lines=14> */
.L_x_84070:
[----:B0-----:R-:W-:Y:S05]  /*6d70*/  BSYNC.RECONVERGENT B0 ;  /* 0x0000000000007941 */ /* 0x001fea0003800200 */
.L_x_84069:
        /* <DEDUP_REMOVED lines=30> */
.L_x_84117:
        /* <DEDUP_REMOVED lines=12> */
.L_x_84119:
[----:B------:R-:W-:Y:S05]  /*7020*/  BSYNC.RECONVERGENT B2 ;  /* 0x0000000000027941 */ /* 0x000fea0003800200 */
.L_x_84118:
        /* <DEDUP_REMOVED lines=54> */
[----:B------:R-:W-:Y:S01]  /*7390*/  MOV R8, R202 ;  /* 0x000000ca00087202 */ /* 0x000fe20000000f00 */
[----:B------:R-:W-:Y:S02]  /*73a0*/  IMAD.MOV.U32 R202, RZ, RZ, R9 ;  /* 0x000000ffffca7224 */ /* 0x000fe400078e0009 */
[----:B------:R-:W-:-:S05]  /*73b0*/  IMAD.WIDE.U32 R200, R6, -0x2daee0ad, RZ ;  /* 0xd2511f5306c87825 */ /* 0x000fca00078e00ff */
[----:B------:R-:W-:Y:S01]  /*73c0*/  LOP3.LUT R4, R4, UR13, R201, 0x96, !PT ;  /* 0x0000000d04047c12 */ /* 0x000fe2000f8e96c9 */
[----:B------:R-:W-:Y:S01]  /*73d0*/  UIADD3 UR13, UPT, UPT, UR4, -0x700cb87f, URZ ;  /* 0x8ff34781040d7890 */ /* 0x000fe2000fffe0ff */
[----:B------:R-:W-:-:S05]  /*73e0*/  IMAD.MOV.U32 R201, RZ, RZ, RZ ;  /* 0x000000ffffc97224 */ /* 0x000fca00078e00ff */
[----:B------:R-:W-:-:S07]  /*73f0*/  LOP3.LUT R5, R238, UR13, R203, 0x96, !PT ;  /* 0x0000000dee057c12 */ /* 0x000fce000f8e96cb */
.L_x_84116:
[----:B------:R-:W-:Y:S05]  /*7400*/  BSYNC.RECONVERGENT B1 ;  /* 0x0000000000017941 */ /* 0x000fea0003800200 */
.L_x_84115:
        /* <DEDUP_REMOVED lines=8> */
[----:B0-----:R-:W-:Y:S01]  /*7490*/  FSETP.GTU.FTZ.AND P0, PT, R6, R239, PT ;  /* 0x000000ef0600720b */ /* 0x001fe20003f1c000 */
[----:B-----5:R-:W-:-:S04]  /*74a0*/  FMUL.FTZ R6, R124, R14 ;  /* 0x0000000e7c067220 */ /* 0x020fc80000410000 */
[----:B-1----:R-:W-:-:S05]  /*74b0*/  FMUL.FTZ R6, R6, R237 ;  /* 0x000000ed06067220 */ /* 0x002fca0000410000 */
        /* <DEDUP_REMOVED lines=13> */
.L_x_84122:
        /* <DEDUP_REMOVED lines=12> */
.L_x_84124:
[----:B------:R-:W-:Y:S05]  /*7650*/  BSYNC.RECONVERGENT B2 ;  /* 0x0000000000027941 */ /* 0x000fea0003800200 */
.L_x_84123:
        /* <DEDUP_REMOVED lines=61> */
.L_x_84121:
[----:B------:R-:W-:Y:S05]  /*7a30*/  BSYNC.RECONVERGENT B1 ;  /* 0x0000000000017941 */ /* 0x000fea0003800200 */
.L_x_84120:
[----:B------:R-:W-:Y:S01]  /*7a40*/  I2FP.F32.U32 R6, R6 ;  /* 0x0000000600067245 */ /* 0x000fe20000201000 */
[----:B------:R-:W-:Y:S01]  /*7a50*/  BSSY.RECONVERGENT B1, `(.L_x_84125) ;  /* 0x000005e000017945 */ /* 0x000fe20003800200 */
[----:B------:R-:W-:Y:S01]  /*7a60*/  ISETP.NE.AND P2, PT, R9, 0x1, PT ;  /* 0x000000010900780c */ /* 0x000fe20003f45270 */
[----:B------:R-:W-:Y:S02]  /*7a70*/  IMAD.MOV.U32 R202, RZ, RZ, 0x2 ;  /* 0x00000002ffca7424 */ /* 0x000fe400078e00ff */
[----:B------:R-:W-:-:S05]  /*7a80*/  FFMA.FTZ R6, R6, R238, 1.1641532182693481445e-10 ;  /* 0x2f00000006067423 */ /* 0x000fca00000100ee */
[----:B------:R-:W-:Y:S01]  /*7a90*/  FSETP.GTU.FTZ.AND P1, PT, R6, R239, PT ;  /* 0x000000ef0600720b */ /* 0x000fe20003f3c000 */
        /* <DEDUP_REMOVED lines=15> */
.L_x_84127:
        /* <DEDUP_REMOVED lines=12> */
.L_x_84129:
[----:B------:R-:W-:Y:S05]  /*7c50*/  BSYNC.RECONVERGENT B2 ;  /* 0x0000000000027941 */ /* 0x000fea0003800200 */
.L_x_84128:
        /* <DEDUP_REMOVED lines=61> */
.L_x_84126:
[----:B------:R-:W-:Y:S05]  /*8030*/  BSYNC.RECONVERGENT B1 ;  /* 0x0000000000017941 */ /* 0x000fea0003800200 */
.L_x_84125:
        /* <DEDUP_REMOVED lines=21> */
.L_x_84132:
        /* <DEDUP_REMOVED lines=12> */
.L_x_84134:
[----:B------:R-:W-:Y:S05]  /*8250*/  BSYNC.RECONVERGENT B2 ;  /* 0x0000000000027941 */ /* 0x000fea0003800200 */
.L_x_84133:
        /* <DEDUP_REMOVED lines=59> */
[----:B------:R-:W-:-:S05]  /*8610*/  IMAD.WIDE.U32 R8, R5, -0x326172a9, RZ ;  /* 0xcd9e8d5705087825 */ /* 0x000fca00078e00ff */
[----:B------:R-:W-:-:S07]  /*8620*/  LOP3.LUT R5, R202, UR13, R9, 0x96, !PT ;  /* 0x0000000dca057c12 */ /* 0x000fce000f8e9609 */
.L_x_84131:
[----:B------:R-:W-:Y:S05]  /*8630*/  BSYNC.RECONVERGENT B1 ;  /* 0x0000000000017941 */ /* 0x000fea0003800200 */
.L_x_84130:
        /* <DEDUP_REMOVED lines=9> */
.L_x_84114:
        /* <DEDUP_REMOVED lines=16> */
.L_x_84138:
        /* <DEDUP_REMOVED lines=12> */
.L_x_84140:
[----:B------:R-:W-:Y:S05]  /*8890*/  BSYNC.RECONVERGENT B2 ;  /* 0x0000000000027941 */ /* 0x000fea0003800200 */
.L_x_84139:
        /* <DEDUP_REMOVED lines=54> */
[----:B------:R-:W-:Y:S01]  /*8c00*/  IMAD.MOV.U32 R8, RZ, RZ, R202 ;  /* 0x000000ffff087224 */ /* 0x000fe200078e00ca */
[----:B------:R-:W-:Y:S02]  /*8c10*/  MOV R202, R9 ;  /* 0x0000000900ca7202 */ /* 0x000fe40000000f00 */
[----:B------:R-:W-:-:S05]  /*8c20*/  IMAD.WIDE.U32 R200, R6, -0x2daee0ad, RZ ;  /* 0xd2511f5306c87825 */ /* 0x000fca00078e00ff */
[----:B------:R-:W-:Y:S01]  /*8c30*/  LOP3.LUT R4, R4, UR13, R201, 0x96, !PT ;  /* 0x0000000d04047c12 */ /* 0x000fe2000f8e96c9 */
[----:B------:R-:W-:Y:S01]  /*8c40*/  UIADD3 UR13, UPT, UPT, UR4, -0x700cb87f, URZ ;  /* 0x8ff34781040d7890 */ /* 0x000fe2000fffe0ff */
[----:B------:R-:W-:-:S05]  /*8c50*/  IMAD.MOV.U32 R201, RZ, RZ, RZ ;  /* 0x000000ffffc97224 */ /* 0x000fca00078e00ff */
[----:B------:R-:W-:-:S07]  /*8c60*/  LOP3.LUT R5, R238, UR13, R203, 0x96, !PT ;  /* 0x0000000dee057c12 */ /* 0x000fce000f8e96cb */
.L_x_84137:
[----:B------:R-:W-:Y:S05]  /*8c70*/  BSYNC.RECONVERGENT B1 ;  /* 0x0000000000017941 */ /* 0x000fea0003800200 */
.L_x_84136:
        /* <DEDUP_REMOVED lines=9> */
[----:B------:R-:W-:-:S02]  /*8d10*/  HFMA2 R124, -RZ, RZ, 0, 1.1920928955078125e-07 ;  /* 0x00000002ff7c7431 */ /* 0x000fc400000001ff */
[----:B------:R-:W-:Y:S01]  /*8d20*/  PLOP3.LUT P0, PT, P1, PT, PT, 0x8, 0x80 ;  /* 0x000000000080781c */ /* 0x000fe20000f0e170 */
[----:B-1----:R-:W-:-:S05]  /*8d30*/  FMUL.FTZ R6, R6, R237 ;  /* 0x000000ed06067220 */ /* 0x002fca0000410000 */
        /* <DEDUP_REMOVED lines=11> */
.L_x_84143:
        /* <DEDUP_REMOVED lines=12> */
.L_x_84145:
[----:B------:R-:W-:Y:S05]  /*8eb0*/  BSYNC.RECONVERGENT B2 ;  /* 0x0000000000027941 */ /* 0x000fea0003800200 */
.L_x_84144:
        /* <DEDUP_REMOVED lines=62> */
.L_x_84142:
[----:B------:R-:W-:Y:S05]  /*92a0*/  BSYNC.RECONVERGENT B1 ;  /* 0x0000000000017941 */ /* 0x000fea0003800200 */
.L_x_84141:
[----:B------:R-:W0:Y:S01]  /*92b0*/  LDC R201, c[0x0][0x404] ;  /* 0x00010100ffc97b82 */ /* 0x000e220000000800 */
[----:B------:R-:W-:Y:S01]  /*92c0*/  I2FP.F32.U32 R6, R6 ;  /* 0x0000000600067245 */ /* 0x000fe20000201000 */
[----:B------:R-:W-:Y:S01]  /*92d0*/  BSSY.RECONVERGENT B1, `(.L_x_84146) ;  /* 0x000005e000017945 */ /* 0x000fe20003800200 */
[----:B------:R-:W-:-:S03]  /*92e0*/  ISETP.NE.AND P3, PT, R124, 0x1, PT ;  /* 0x000000017c00780c */ /* 0x000fc60003f65270 */
[----:B------:R-:W-:-:S05]  /*92f0*/  FFMA.FTZ R6, R6, R252, 1.1641532182693481445e-10 ;  /* 0x2f00000006067423 */ /* 0x000fca00000100fc */
[----:B0-----:R-:W-:Y:S01]  /*9300*/  FSETP.GTU.FTZ.AND P2, PT, R6, R201, PT ;  /* 0x000000c90600720b */ /* 0x001fe20003f5c000 */
[----:B------:R-:W-:Y:S01]  /*9310*/  FMUL.FTZ R6, R125, R14 ;  /* 0x0000000e7d067220 */ /* 0x000fe20000410000 */
[----:B------:R-:W-:Y:S02]  /*9320*/  IMAD.MOV.U32 R201, RZ, RZ, 0x2 ;  /* 0x00000002ffc97424 */ /* 0x000fe400078e00ff */
[----:B------:R-:W-:Y:S01]  /*9330*/  PLOP3.LUT P1, PT, P2, PT, PT, 0x8, 0x80 ;  /* 0x000000000080781c */ /* 0x000fe2000172e170 */
        /* <DEDUP_REMOVED lines=12> */
.L_x_84148:
        /* <DEDUP_REMOVED lines=12> */
.L_x_84150:
[----:B------:R-:W-:Y:S05]  /*94c0*/  BSYNC.RECONVERGENT B2 ;  /* 0x0000000000027941 */ /* 0x000fea0003800200 */
.L_x_84149:
        /* <DEDUP_REMOVED lines=62> */
.L_x_84147:
[----:B------:R-:W-:Y:S05]  /*98b0*/  BSYNC.RECONVERGENT B1 ;  /* 0x0000000000017941 */ /* 0x000fea0003800200 */
.L_x_84146:
[----:B------:R-:W0:Y:S01]  /*98c0*/  LDC R124, c[0x0][0x404] ;  /* 0x00010100ff7c7b82 */ /* 0x000e220000000800 */
[----:B------:R-:W-:Y:S01]  /*98d0*/  I2FP.F32.U32 R6, R6 ;  /* 0x0000000600067245 */ /* 0x000fe20000201000 */
[----:B------:R-:W-:Y:S01]  /*98e0*/  BSSY.RECONVERGENT B1, `(.L_x_84151) ;  /* 0x000005e000017945 */ /* 0x000fe20003800200 */
[----:B------:R-:W-:-:S03]  /*98f0*/  ISETP.NE.AND P4, PT, R201, 0x1, PT ;  /* 0x00000001c900780c */ /* 0x000fc60003f85270 */
[----:B------:R-:W-:-:S05]  /*9900*/  FFMA.FTZ R6, R6, R252, 1.1641532182693481445e-10 ;  /* 0x2f00000006067423 */ /* 0x000fca00000100fc */
[----:B0-----:R-:W-:Y:S01]  /*9910*/  FSETP.GTU.FTZ.AND P3, PT, R6, R124, PT ;  /* 0x0000007c0600720b */ /* 0x001fe20003f7c000 */
[----:B------:R-:W-:Y:S01]  /*9920*/  FMUL.FTZ R6, R126, R14 ;  /* 0x0000000e7e067220 */ /* 0x000fe20000410000 */
[----:B------:R-:W-:Y:S02]  /*9930*/  IMAD.MOV.U32 R124, RZ, RZ, R8 ;  /* 0x000000ffff7c7224 */ /* 0x000fe400078e0008 */
[----:B------:R-:W-:Y:S01]  /*9940*/  PLOP3.LUT P2, PT, P3, PT, PT, 0x8, 0x80 ;  /* 0x000000000080781c */ /* 0x000fe20001f4e170 */
        /* <DEDUP_REMOVED lines=12> */
.L_x_84153:
        /* <DEDUP_REMOVED lines=12> */
.L_x_84155:
[----:B------:R-:W-:Y:S05]  /*9ad0*/  BSYNC.RECONVERGENT B2 ;  /* 0x0000000000027941 */ /* 0x000fea0003800200 */
.L_x_84154:
        /* <DEDUP_REMOVED lines=62> */
.L_x_84152:
[----:B------:R-:W-:Y:S05]  /*9ec0*/  BSYNC.RECONVERGENT B1 ;  /* 0x0000000000017941 */ /* 0x000fea0003800200 */
.L_x_84151:
[----:B------:R-:W0:Y:S01]  /*9ed0*/  LDC R201, c[0x0][0x404] ;  /* 0x00010100ffc97b82 */ /* 0x000e220000000800 */
[----:B------:R-:W-:Y:S01]  /*9ee0*/  I2FP.F32.U32 R124, R124 ;  /* 0x0000007c007c7245 */ /* 0x000fe20000201000 */
[----:B------:R-:W-:Y:S01]  /*9ef0*/  FMUL.FTZ R127, R127, R14 ;  /* 0x0000000e7f7f7220 */ /* 0x000fe20000410000 */
[----:B------:R-:W-:Y:S01]  /*9f00*/  FMUL.FTZ R125, R125, R29 ;  /* 0x0000001d7d7d7220 */ /* 0x000fe20000410000 */
[----:B------:R-:W-:Y:S02]  /*9f10*/  FMUL.FTZ R126, R126, R30 ;  /* 0x0000001e7e7e7220 */ /* 0x000fe40000410000 */
[----:B------:R-:W-:Y:S01]  /*9f20*/  FFMA.FTZ R124, R124, R252, 1.1641532182693481445e-10 ;  /* 0x2f0000007c7c7423 */ /* 0x000fe200000100fc */
[----:B------:R-:W-:-:S04]  /*9f30*/  FMUL.FTZ R127, R127, R237 ;  /* 0x000000ed7f7f7220 */ /* 0x000fc80000410000 */
[----:B0-----:R-:W-:Y:S01]  /*9f40*/  FSETP.GTU.FTZ.AND P4, PT, R124, R201, PT ;  /* 0x000000c97c00720b */ /* 0x001fe20003f9c000 */
[----:B------:R-:W-:-:S03]  /*9f50*/  FMUL.FTZ R124, R9, R28 ;  /* 0x0000001c097c7220 */ /* 0x000fc60000410000 */
[----:B------:R-:W-:Y:S02]  /*9f60*/  FSEL R127, R127, RZ, !P4 ;  /* 0x000000ff7f7f7208 */ /* 0x000fe40006000000 */
[----:B------:R-:W-:-:S03]  /*9f70*/  PLOP3.LUT P3, PT, P4, PT, PT, 0x8, 0x80 ;  /* 0x000000000080781c */ /* 0x000fc6000276e170 */
[----:B------:R-:W-:-:S10]  /*9f80*/  FMUL.FTZ R127, R127, R31 ;  /* 0x0000001f7f7f7220 */ /* 0x000fd40000410000 */
.L_x_84135:
        /* <DEDUP_REMOVED lines=10> */
[----:B0-----:R-:W-:-:S04]  /*a030*/  IMAD.WIDE.U32 R202, R11, 0x4, R202 ;  /* 0x000000040bca7825 */ /* 0x001fc800078e00ca */
[----:B------:R-:W-:Y:S01]  /*a040*/  VIADD R11, R11, 0x20 ;  /* 0x000000200b0b7836 */ /* 0x000fe20000000000 */
[----:B------:R0:W-:Y:S02]  /*a050*/  STG.E desc[UR6][R202.64], R9 ;  /* 0x00000009ca007986 */ /* 0x0001e4000c101906 */
[----:B0-----:R-:W-:-:S07]  /*a060*/  IMAD.MOV.U32 R9, RZ, RZ, R200 ;  /* 0x000000ffff097224 */ /* 0x001fce00078e00c8 */
.L_x_84113:
[----:B------:R-:W-:Y:S05]  /*a070*/  BSYNC.RECONVERGENT B0 ;  /* 0x0000000000007941 */ /* 0x000fea0003800200 */
.L_x_84112:
        /* <DEDUP_REMOVED lines=30> */
.L_x_84161:
        /* <DEDUP_REMOVED lines=12> */
.L_x_84163:
[----:B------:R-:W-:Y:S05]  /*a320*/  BSYNC.RECONVERGENT B2 ;  /* 0x0000000000027941 */ /* 0x000fea0003800200 */
.L_x_84162:
        /* <DEDUP_REMOVED lines=54> */
[----:B------:R-:W-:Y:S02]  /*a690*/  IMAD.MOV.U32 R8, RZ, RZ, R202 ;  /* 0x000000ffff087224 */ /* 0x000fe400078e00ca */
[----:B------:R-:W-:Y:S02]  /*a6a0*/  IMAD.MOV.U32 R202, RZ, RZ, R9 ;  /* 0x000000ffffca7224 */ /* 0x000fe400078e0009 */
[----:B------:R-:W-:-:S05]  /*a6b0*/  IMAD.WIDE.U32 R200, R6, -0x2daee0ad, RZ ;  /* 0xd2511f5306c87825 */ /* 0x000fca00078e00ff */
[----:B------:R-:W-:Y:S01]  /*a6c0*/  LOP3.LUT R4, R4, UR13, R201, 0x96, !PT ;  /* 0x0000000d04047c12 */ /* 0x000fe2000f8e96c9 */
[----:B------:R-:W-:Y:S01]  /*a6d0*/  UIADD3 UR13, UPT, UPT, UR4, -0x700cb87f, URZ ;  /* 0x8ff34781040d7890 */ /* 0x000fe2000fffe0ff */
[----:B------:R-:W-:-:S05]  /*a6e0*/  HFMA2 R201, -RZ, RZ, 0, 0 ;  /* 0x00000000ffc97431 */ /* 0x000fca00000001ff */
[----:B------:R-:W-:-:S07]  /*a6f0*/  LOP3.LUT R5, R238, UR13, R203, 0x96, !PT ;  /* 0x0000000dee057c12 */ /* 0x000fce000f8e96cb */
.L_x_84160:
[----:B------:R-:W-:Y:S05]  /*a700*/  BSYNC.RECONVERGENT B1 ;  /* 0x0000000000017941 */ /* 0x000fea0003800200 */
.L_x_84159:
        /* <DEDUP_REMOVED lines=24> */
.L_x_84166:
        /* <DEDUP_REMOVED lines=12> */
.L_x_84168:
[----:B------:R-:W-:Y:S05]  /*a950*/  BSYNC.RECONVERGENT B2 ;  /* 0x0000000000027941 */ /* 0x000fea0003800200 */
.L_x_84167:
        /* <DEDUP_REMOVED lines=61> */
.L_x_84165:
[----:B------:R-:W-:Y:S05]  /*ad30*/  BSYNC.RECONVERGENT B1 ;  /* 0x0000000000017941 */ /* 0x000fea0003800200 */
.L_x_84164:
        /* <DEDUP_REMOVED lines=21> */
.L_x_84171:
        /* <DEDUP_REMOVED lines=12> */
.L_x_84173:
[----:B------:R-:W-:Y:S05]  /*af50*/  BSYNC.RECONVERGENT B2 ;  /* 0x0000000000027941 */ /* 0x000fea0003800200 */
.L_x_84172:
        /* <DEDUP_REMOVED lines=61> */
.L_x_84170:
[----:B------:R-:W-:Y:S05]  /*b330*/  BSYNC.RECONVERGENT B1 ;  /* 0x0000000000017941 */ /* 0x000fea0003800200 */
.L_x_84169:
        /* <DEDUP_REMOVED lines=21> */
.L_x_84176:
        /* <DEDUP_REMOVED lines=12> */
.L_x_84178:
[----:B------:R-:W-:Y:S05]  /*b550*/  BSYNC.RECONVERGENT B2 ;  /* 0x0000000000027941 */ /* 0x000fea0003800200 */
.L_x_84177:
        /* <DEDUP_REMOVED lines=59> */
[----:B------:R-:W-:-:S05]  /*b910*/  IMAD.WIDE.U32 R8, R5, -0x326172a9, RZ ;  /* 0xcd9e8d5705087825 */ /* 0x000fca00078e00ff */
[----:B------:R-:W-:-:S07]  /*b920*/  LOP3.LUT R5, R202, UR13, R9, 0x96, !PT ;  /* 0x0000000dca057c12 */ /* 0x000fce000f8e9609 */
.L_x_84175:
[----:B------:R-:W-:Y:S05]  /*b930*/  BSYNC.RECONVERGENT B1 ;  /* 0x0000000000017941 */ /* 0x000fea0003800200 */
.L_x_84174:
[----:B------:R-:W-:-:S05]  /*b940*/  I2FP.F32.U32 R9, R201 ;  /* 0x000000c900097245 */ /* 0x000fca0000201000 */
[----:B------:R-:W-:-:S05]  /*b950*/  FFMA.FTZ R9, R9, R238, 1.1641532182693481445e-10 ;  /* 0x2f00000009097423 */ /* 0x000fca00000100ee */
[----:B------:R-:W-:Y:S01]  /*b960*/  FSETP.GTU.FTZ.AND P3, PT, R9, R239, PT ;  /* 0x000000ef0900720b */ /* 0x000fe20003f7c000 */
[----:B------:R-:W-:-:S04]  /*b970*/  FMUL.FTZ R9, R131, R14 ;  /* 0x0000000e83097220 */ /* 0x000fc80000410000 */
[----:B------:R-:W-:-:S05]  /*b980*/  FMUL.FTZ R9, R9, R237 ;  /* 0x000000ed09097220 */ /* 0x000fca0000410000 */
[----:B------:R-:W-:Y:S02]  /*b990*/  FSEL R9, R9, RZ, !P3 ;  /* 0x000000ff09097208 */ /* 0x000fe40005800000 */
[----:B------:R-:W-:-:S03]  /*b9a0*/  PLOP3.LUT P3, PT, P3, PT, PT, 0x8, 0x80 ;  /* 0x000000000080781c */ /* 0x000fc60001f6e170 */
[----:B------:R-:W-:Y:S01]  /*b9b0*/  FFMA.FTZ R131, R9, R39, R119 ;  /* 0x0000002709837223 */ /* 0x000fe20000010077 */
[----:B------:R-:W-:Y:S09]  /*b9c0*/  BRA `(.L_x_84179) ;  /* 0x0000001800307947 */ /* 0x000ff20003800000 */
.L_x_84158:
        /* <DEDUP_REMOVED lines=16> */
.L_x_84182:
        /* <DEDUP_REMOVED lines=12> */
.L_x_84184:
[----:B------:R-:W-:Y:S05]  /*bb90*/  BSYNC.RECONVERGENT B2 ;  /* 0x0000000000027941 */ /* 0x000fea0003800200 */
.L_x_84183:
        /* <DEDUP_REMOVED lines=61> */
.L_x_84181:
[----:B------:R-:W-:Y:S05]  /*bf70*/  BSYNC.RECONVERGENT B1 ;  /* 0x0000000000017941 */ /* 0x000fea0003800200 */
.L_x_84180:
[----:B------:R-:W0:Y:S01]  /*bf80*/  LDC R9, c[0x0][0x404] ;  /* 0x00010100ff097b82 */ /* 0x000e220000000800 */
[----:B------:R-:W-:Y:S01]  /*bf90*/  HFMA2 R252, -RZ, RZ, 0.1171875, 0 ;  /* 0x2f800000fffc7431 */ /* 0x000fe200000001ff */
[----:B------:R-:W-:Y:S01]  /*bfa0*/  I2FP.F32.U32 R6, R202 ;  /* 0x000000ca00067245 */ /* 0x000fe20000201000 */
[----:B------:R-:W-:Y:S01]  /*bfb0*/  BSSY.RECONVERGENT B1, `(.L_x_84185) ;  /* 0x000005f000017945 */ /* 0x000fe20003800200 */
[----:B------:R-:W-:-:S04]  /*bfc0*/  ISETP.NE.AND P2, PT, R201, 0x1, PT ;  /* 0x00000001c900780c */ /* 0x000fc80003f45270 */
[----:B------:R-:W1:Y:S01]  /*bfd0*/  LDC R237, c[0x0][0x408] ;  /* 0x00010200ffed7b82 */ /* 0x000e620000000800 */
[----:B------:R-:W-:-:S05]  /*bfe0*/  FFMA.FTZ R6, R6, R252, 1.1641532182693481445e-10 ;  /* 0x2f00000006067423 */ /* 0x000fca00000100fc */
[----:B0-----:R-:W-:Y:S01]  /*bff0*/  FSETP.GTU.FTZ.AND P1, PT, R6, R9, PT ;  /* 0x000000090600720b */ /* 0x001fe20003f3c000 */
[----:B-----5:R-:W-:Y:S01]  /*c000*/  FMUL.FTZ R6, R128, R14 ;  /* 0x0000000e80067220 */ /* 0x020fe20000410000 */
[----:B------:R-:W-:Y:S02]  /*c010*/  IMAD.MOV.U32 R128, RZ, RZ, 0x2 ;  /* 0x00000002ff807424 */ /* 0x000fe400078e00ff */
        /* <DEDUP_REMOVED lines=13> */
.L_x_84187:
        /* <DEDUP_REMOVED lines=12> */
.L_x_84189:
[----:B------:R-:W-:Y:S05]  /*c1b0*/  BSYNC.RECONVERGENT B2 ;  /* 0x0000000000027941 */ /* 0x000fea0003800200 */
.L_x_84188:
        /* <DEDUP_REMOVED lines=62> */
.L_x_84186:
[----:B------:R-:W-:Y:S05]  /*c5a0*/  BSYNC.RECONVERGENT B1 ;  /* 0x0000000000017941 */ /* 0x000fea0003800200 */
.L_x_84185:
[----:B------:R-:W0:Y:S01]  /*c5b0*/  LDC R201, c[0x0][0x404] ;  /* 0x00010100ffc97b82 */ /* 0x000e220000000800 */
[----:B------:R-:W-:Y:S01]  /*c5c0*/  I2FP.F32.U32 R6, R6 ;  /* 0x0000000600067245 */ /* 0x000fe20000201000 */
[----:B------:R-:W-:Y:S01]  /*c5d0*/  BSSY.RECONVERGENT B1, `(.L_x_84190) ;  /* 0x000005e000017945 */ /* 0x000fe20003800200 */
[----:B------:R-:W-:-:S03]  /*c5e0*/  ISETP.NE.AND P3, PT, R128, 0x1, PT ;  /* 0x000000018000780c */ /* 0x000fc60003f65270 */
[----:B------:R-:W-:-:S05]  /*c5f0*/  FFMA.FTZ R6, R6, R252, 1.1641532182693481445e-10 ;  /* 0x2f00000006067423 */ /* 0x000fca00000100fc */
[----:B0-----:R-:W-:Y:S01]  /*c600*/  FSETP.GTU.FTZ.AND P2, PT, R6, R201, PT ;  /* 0x000000c90600720b */ /* 0x001fe20003f5c000 */
[----:B------:R-:W-:Y:S01]  /*c610*/  FMUL.FTZ R6, R129, R14 ;  /* 0x0000000e81067220 */ /* 0x000fe20000410000 */
[----:B------:R-:W-:Y:S02]  /*c620*/  HFMA2 R201, -RZ, RZ, 0, 1.1920928955078125e-07 ;  /* 0x00000002ffc97431 */ /* 0x000fe400000001ff */
        /* <DEDUP_REMOVED lines=13> */
.L_x_84192:
        /* <DEDUP_REMOVED lines=12> */
.L_x_84194:
[----:B------:R-:W-:Y:S05]  /*c7c0*/  BSYNC.RECONVERGENT B2 ;  /* 0x0000000000027941 */ /* 0x000fea0003800200 */
.L_x_84193:
        /* <DEDUP_REMOVED lines=62> */
.L_x_84191:
[----:B------:R-:W-:Y:S05]  /*cbb0*/  BSYNC.RECONVERGENT B1 ;  /* 0x0000000000017941 */ /* 0x000fea0003800200 */
.L_x_84190:
[----:B------:R-:W0:Y:S01]  /*cbc0*/  LDC R128, c[0x0][0x404] ;  /* 0x00010100ff807b82 */ /* 0x000e220000000800 */
[----:B------:R-:W-:Y:S01]  /*cbd0*/  I2FP.F32.U32 R6, R6 ;  /* 0x0000000600067245 */ /* 0x000fe20000201000 */
[----:B------:R-:W-:Y:S01]  /*cbe0*/  BSSY.RECONVERGENT B1, `(.L_x_84195) ;  /* 0x000005e000017945 */ /* 0x000fe20003800200 */
[----:B------:R-:W-:-:S03]  /*cbf0*/  ISETP.NE.AND P3, PT, R201, 0x1, PT ;  /* 0x00000001c900780c */ /* 0x000fc60003f65270 */
[----:B------:R-:W-:-:S05]  /*cc00*/  FFMA.FTZ R6, R6, R252, 1.1641532182693481445e-10 ;  /* 0x2f00000006067423 */ /* 0x000fca00000100fc */
[----:B0-----:R-:W-:Y:S01]  /*cc10*/  FSETP.GTU.FTZ.AND P2, PT, R6, R128, PT ;  /* 0x000000800600720b */ /* 0x001fe20003f5c000 */
[----:B------:R-:W-:Y:S01]  /*cc20*/  FMUL.FTZ R6, R130, R14 ;  /* 0x0000000e82067220 */ /* 0x000fe20000410000 */
[----:B------:R-:W-:-:S03]  /*cc30*/  MOV R128, R8 ;  /* 0x0000000800807202 */ /* 0x000fc60000000f00 */
        /* <DEDUP_REMOVED lines=13> */
.L_x_84197:
        /* <DEDUP_REMOVED lines=12> */
.L_x_84199:
[----:B------:R-:W-:Y:S05]  /*cdd0*/  BSYNC.RECONVERGENT B2 ;  /* 0x0000000000027941 */ /* 0x000fea0003800200 */
.L_x_84198:
        /* <DEDUP_REMOVED lines=62> */
.L_x_84196:
[----:B------:R-:W-:Y:S05]  /*d1c0*/  BSYNC.RECONVERGENT B1 ;  /* 0x0000000000017941 */ /* 0x000fea0003800200 */
.L_x_84195:
        /* <DEDUP_REMOVED lines=12> */
.L_x_84179:
        /* <DEDUP_REMOVED lines=8> */
[----:B------:R-:W-:-:S05]  /*d310*/  SEL R201, RZ, 0x1, !P0 ;  /* 0x00000001ffc97807 */ /* 0x000fca0004000000 */
[----:B------:R-:W-:Y:S02]  /*d320*/  IMAD.IADD R9, R9, 0x1, R201 ;  /* 0x0000000109097824 */ /* 0x000fe400078e02c9 */
[C---:B0-----:R-:W-:Y:S01]  /*d330*/  IMAD.WIDE.U32 R202, R11.reuse, 0x4, R202 ;  /* 0x000000040bca7825 */ /* 0x041fe200078e00ca */
[----:B------:R-:W-:-:S04]  /*d340*/  IADD3 R11, PT, PT, R11, 0x20, RZ ;  /* 0x000000200b0b7810 */ /* 0x000fc80007ffe0ff */
[----:B------:R0:W-:Y:S02]  /*d350*/  STG.E desc[UR6][R202.64], R9 ;  /* 0x00000009ca007986 */ /* 0x0001e4000c101906 */
[----:B0-----:R-:W-:-:S07]  /*d360*/  IMAD.MOV.U32 R9, RZ, RZ, R200 ;  /* 0x000000ffff097224 */ /* 0x001fce00078e00c8 */
.L_x_84157:
[----:B------:R-:W-:Y:S05]  /*d370*/  BSYNC.RECONVERGENT B0 ;  /* 0x0000000000007941 */ /* 0x000fea0003800200 */
.L_x_84156:
        /* <DEDUP_REMOVED lines=30> */
.L_x_84205:
        /* <DEDUP_REMOVED lines=12> */
.L_x_84207:
[----:B------:R-:W-:Y:S05]  /*d620*/  BSYNC.RECONVERGENT B2 ;  /* 0x0000000000027941 */ /* 0x000fea0003800200 */
.L_x_84206:
        /* <DEDUP_REMOVED lines=61> */
.L_x_84204:
[----:B------:R-:W-:Y:S05]  /*da00*/  BSYNC.RECONVERGENT B1 ;  /* 0x0000000000017941 */ /* 0x000fea0003800200 */
.L_x_84203:
[----:B------:R-:W0:Y:S01]  /*da10*/  LDC R239, c[0x0][0x404] ;  /* 0x00010100ffef7b82 */ /* 0x000e220000000800 */
[----:B------:R-:W-:Y:S01]  /*da20*/  I2FP.F32.U32 R6, R202 ;  /* 0x000000ca00067245 */ /* 0x000fe20000201000 */
[----:B------:R-:W-:Y:S01]  /*da30*/  IMAD.MOV.U32 R238, RZ, RZ, 0x2f800000 ;  /* 0x2f800000ffee7424 */ /* 0x000fe200078e00ff */
[----:B------:R-:W-:Y:S01]  /*da40*/  ISETP.NE.AND P1, PT, R201, 0x1, PT ;  /* 0x00000001c900780c */ /* 0x000fe20003f25270 */
[----:B------:R-:W-:Y:S01]  /*da50*/  BSSY.RECONVERGENT B1, `(.L_x_84208) ;  /* 0x000005e000017945 */ /* 0x000fe20003800200 */
[----:B------:R-:W-:Y:S02]  /*da60*/  HFMA2 R9, -RZ, RZ, 0, 1.1920928955078125e-07 ;  /* 0x00000002ff097431 */ /* 0x000fe400000001ff */
        /* <DEDUP_REMOVED lines=18> */
.L_x_84210:
        /* <DEDUP_REMOVED lines=12> */
.L_x_84212:
[----:B------:R-:W-:Y:S05]  /*dc50*/  BSYNC.RECONVERGENT B2 ;  /* 0x0000000000027941 */ /* 0x000fea0003800200 */
.L_x_84211:
        /* <DEDUP_REMOVED lines=61> */
.L_x_84209:
[----:B------:R-:W-:Y:S05]  /*e030*/  BSYNC.RECONVERGENT B1 ;  /* 0x0000000000017941 */ /* 0x000fea0003800200 */
.L_x_84208:
        /* <DEDUP_REMOVED lines=21> */
.L_x_84215:
        /* <DEDUP_REMOVED lines=12> */
.L_x_84217:
[----:B------:R-:W-:Y:S05]  /*e250*/  BSYNC.RECONVERGENT B2 ;  /* 0x0000000000027941 */ /* 0x000fea0003800200 */
.L_x_84216:
        /* <DEDUP_REMOVED lines=61> */
.L_x_84214:
[----:B------:R-:W-:Y:S05]  /*e630*/  BSYNC.RECONVERGENT B1 ;  /* 0x0000000000017941 */ /* 0x000fea0003800200 */
.L_x_84213:
[----:B------:R-:W-:Y:S01]  /*e640*/  I2FP.F32.U32 R6, R6 ;  /* 0x0000000600067245 */ /* 0x000fe20000201000 */
[----:B------:R-:W-:Y:S01]  /*e650*/  BSSY.RECONVERGENT B1, `(.L_x_84218) ;  /* 0x000005e000017945 */ /* 0x000fe20003800200 */
[----:B------:R-:W-:Y:S02]  /*e660*/  ISETP.NE.AND P3, PT, R202, 0x1, PT ;  /* 0x00000001ca00780c */ /* 0x000fe40003f65270 */
[----:B------:R-:W-:Y:S01]  /*e670*/  MOV R201, R8 ;  /* 0x0000000800c97202 */ /* 0x000fe20000000f00 */
        /* <DEDUP_REMOVED lines=17> */
.L_x_84220:
        /* <DEDUP_REMOVED lines=12> */
.L_x_84222:
[----:B------:R-:W-:Y:S05]  /*e850*/  BSYNC.RECONVERGENT B2 ;  /* 0x0000000000027941 */ /* 0x000fea0003800200 */
.L_x_84221:
        /* <DEDUP_REMOVED lines=61> */
.L_x_84219:
[----:B------:R-:W-:Y:S05]  /*ec30*/  BSYNC.RECONVERGENT B1 ;  /* 0x0000000000017941 */ /* 0x000fea0003800200 */
.L_x_84218:
[----:B------:R-:W-:Y:S01]  /*ec40*/  I2FP.F32.U32 R9, R201 ;  /* 0x000000c900097245 */ /* 0x000fe20000201000 */
[----:B------:R-:W-:-:S04]  /*ec50*/  FMUL.FTZ R135, R135, R14 ;  /* 0x0000000e87877220 */ /* 0x000fc80000410000 */
[----:B------:R-:W-:Y:S01]  /*ec60*/  FFMA.FTZ R9, R9, R238, 1.1641532182693481445e-10 ;  /* 0x2f00000009097423 */ /* 0x000fe200000100ee */
[----:B------:R-:W-:-:S04]  /*ec70*/  FMUL.FTZ R135, R135, R237 ;  /* 0x000000ed87877220 */ /* 0x000fc80000410000 */
[----:B------:R-:W-:-:S04]  /*ec80*/  FSETP.GTU.FTZ.AND P3, PT, R9, R239, PT ;  /* 0x000000ef0900720b */ /* 0x000fc80003f7c000 */
[----:B------:R-:W-:Y:S02]  /*ec90*/  FSEL R9, R135, RZ, !P3 ;  /* 0x000000ff87097208 */ /* 0x000fe40005800000 */
[----:B------:R-:W-:-:S03]  /*eca0*/  PLOP3.LUT P3, PT, P3, PT, PT, 0x8, 0x80 ;  /* 0x000000000080781c */ /* 0x000fc60001f6e170 */
[----:B------:R-:W-:Y:S01]  /*ecb0*/  FFMA.FTZ R135, R9, R43, R119 ;  /* 0x0000002b09877223 */ /* 0x000fe20000010077 */
[----:B------:R-:W-:Y:S09]  /*ecc0*/  BRA `(.L_x_84223) ;  /* 0x0000001800307947 */ /* 0x000ff20003800000 */
.L_x_84202:
        /* <DEDUP_REMOVED lines=16> */
.L_x_84226:
        /* <DEDUP_REMOVED lines=12> */
.L_x_84228:
[----:B------:R-:W-:Y:S05]  /*ee90*/  BSYNC.RECONVERGENT B2 ;  /* 0x0000000000027941 */ /* 0x000fea0003800200 */
.L_x_84227:
        /* <DEDUP_REMOVED lines=61> */
.L_x_84225:
[----:B------:R-:W-:Y:S05]  /*f270*/  BSYNC.RECONVERGENT B1 ;  /* 0x0000000000017941 */ /* 0x000fea0003800200 */
.L_x_84224:
        /* <DEDUP_REMOVED lines=23> */
.L_x_84231:
        /* <DEDUP_REMOVED lines=12> */
.L_x_84233:
[----:B------:R-:W-:Y:S05]  /*f4b0*/  BSYNC.RECONVERGENT B2 ;  /* 0x0000000000027941 */ /* 0x000fea0003800200 */
.L_x_84232:
        /* <DEDUP_REMOVED lines=62> */
.L_x_84230:
[----:B------:R-:W-:Y:S05]  /*f8a0*/  BSYNC.RECONVERGENT B1 ;  /* 0x0000000000017941 */ /* 0x000fea0003800200 */
.L_x_84229:
[----:B------:R-:W0:Y:S01]  /*f8b0*/  LDC R201, c[0x0][0x404] ;  /* 0x00010100ffc97b82 */ /* 0x000e220000000800 */
[----:B------:R-:W-:Y:S01]  /*f8c0*/  I2FP.F32.U32 R6, R6 ;  /* 0x0000000600067245 */ /* 0x000fe20000201000 */
[----:B------:R-:W-:Y:S01]  /*f8d0*/  BSSY.RECONVERGENT B1, `(.L_x_84234) ;  /* 0x000005e000017945 */ /* 0x000fe20003800200 */
[----:B------:R-:W-:-:S03]  /*f8e0*/  ISETP.NE.AND P2, PT, R132, 0x1, PT ;  /* 0x000000018400780c */ /* 0x000fc60003f45270 */
[----:B------:R-:W-:-:S05]  /*f8f0*/  FFMA.FTZ R6, R6, R252, 1.1641532182693481445e-10 ;  /* 0x2f00000006067423 */ /* 0x000fca00000100fc */
[----:B0-----:R-:W-:Y:S01]  /*f900*/  FSETP.GTU.FTZ.AND P1, PT, R6, R201, PT ;  /* 0x000000c90600720b */ /* 0x001fe20003f3c000 */
[----:B------:R-:W-:Y:S01]  /*f910*/  FMUL.FTZ R6, R133, R14 ;  /* 0x0000000e85067220 */ /* 0x000fe20000410000 */
[----:B------:R-:W-:-:S03]  /*f920*/  IMAD.MOV.U32 R201, RZ, RZ, 0x2 ;  /* 0x00000002ffc97424 */ /* 0x000fc600078e00ff */
        /* <DEDUP_REMOVED lines=13> */
.L_x_84236:
        /* <DEDUP_REMOVED lines=12> */
.L_x_84238:
[----:B------:R-:W-:Y:S05]  /*fac0*/  BSYNC.RECONVERGENT B2 ;  /* 0x0000000000027941 */ /* 0x000fea0003800200 */
.L_x_84237:
        /* <DEDUP_REMOVED lines=62> */
.L_x_84235:
[----:B------:R-:W-:Y:S05]  /*feb0*/  BSYNC.RECONVERGENT B1 ;  /* 0x0000000000017941 */ /* 0x000fea0003800200 */
.L_x_84234:
[----:B------:R-:W0:Y:S01]  /*fec0*/  LDC R132, c[0x0][0x404] ;  /* 0x00010100ff847b82 */ /* 0x000e220000000800 */
[----:B------:R-:W-:Y:S01]  /*fed0*/  I2FP.F32.U32 R6, R6 ;  /* 0x0000000600067245 */ /* 0x000fe20000201000 */
[----:B------:R-:W-:Y:S01]  /*fee0*/  BSSY.RECONVERGENT B1, `(.L_x_84239) ;  /* 0x000005e000017945 */ /* 0x000fe20003800200 */
[----:B------:R-:W-:-:S03]  /*fef0*/  ISETP.NE.AND P3, PT, R201, 0x1, PT ;  /* 0x00000001c900780c */ /* 0x000fc60003f65270 */
[----:B------:R-:W-:-:S05]  /*ff00*/  FFMA.FTZ R6, R6, R252, 1.1641532182693481445e-10 ;  /* 0x2f00000006067423 */ /* 0x000fca00000100fc */
[----:B0-----:R-:W-:Y:S01]  /*ff10*/  FSETP.GTU.FTZ.AND P2, PT, R6, R132, PT ;  /* 0x000000840600720b */ /* 0x001fe20003f5c000 */
[----:B------:R-:W-:Y:S01]  /*ff20*/  FMUL.FTZ R6, R134, R14 ;  /* 0x0000000e86067220 */ /* 0x000fe20000410000 */
[----:B------:R-:W-:-:S03]  /*ff30*/  IMAD.MOV.U32 R132, RZ, RZ, R8 ;  /* 0x000000ffff847224 */ /* 0x000fc600078e0008 */
        /* <DEDUP_REMOVED lines=13> */
.L_x_84241:
        /* <DEDUP_REMOVED lines=12> */
.L_x_84243:
[----:B------:R-:W-:Y:S05]  /*100d0*/  BSYNC.RECONVERGENT B2 ;  /* 0x0000000000027941 */ /* 0x000fea0003800200 */
.L_x_84242:
        /* <DEDUP_REMOVED lines=62> */
.L_x_84240:
[----:B------:R-:W-:Y:S05]  /*104c0*/  BSYNC.RECONVERGENT B1 ;  /* 0x0000000000017941 */ /* 0x000fea0003800200 */
.L_x_84239:
        /* <DEDUP_REMOVED lines=12> */
.L_x_84223:
        /* <DEDUP_REMOVED lines=10> */
[----:B0-----:R-:W-:-:S04]  /*10630*/  IMAD.WIDE.U32 R202, R11, 0x4, R202 ;  /* 0x000000040bca7825 */ /* 0x001fc800078e00ca */
[----:B------:R-:W-:Y:S01]  /*10640*/  VIADD R11, R11, 0x20 ;  /* 0x000000200b0b7836 */ /* 0x000fe20000000000 */
[----:B------:R0:W-:Y:S02]  /*10650*/  STG.E desc[UR6][R202.64], R9 ;  /* 0x00000009ca007986 */ /* 0x0001e4000c101906 */
[----:B0-----:R-:W-:-:S07]  /*10660*/  MOV R9, R200 ;  /* 0x000000c800097202 */ /* 0x001fce0000000f00 */
.L_x_84201:
[----:B------:R-:W-:Y:S05]  /*10670*/  BSYNC.RECONVERGENT B0 ;  /* 0x0000000000007941 */ /* 0x000fea0003800200 */
.L_x_84200:
        /* <DEDUP_REMOVED lines=30> */
.L_x_84249:
        /* <DEDUP_REMOVED lines=12> */
.L_x_84251:
[----:B------:R-:W-:Y:S05]  /*10920*/  BSYNC.RECONVERGENT B2 ;  /* 0x0000000000027941 */ /* 0x000fea0003800200 */
.L_x_84250:
        /* <DEDUP_REMOVED lines=61> */
.L_x_84248:
[----:B------:R-:W-:Y:S05]  /*10d00*/  BSYNC.RECONVERGENT B1 ;  /* 0x0000000000017941 */ /* 0x000fea0003800200 */
.L_x_84247:
        /* <DEDUP_REMOVED lines=24> */
.L_x_84254:
        /* <DEDUP_REMOVED lines=12> */
.L_x_84256:
[----:B------:R-:W-:Y:S05]  /*10f50*/  BSYNC.RECONVERGENT B2 ;  /* 0x0000000000027941 */ /* 0x000fea0003800200 */
.L_x_84255:
        /* <DEDUP_REMOVED lines=61> */
.L_x_84253:
[----:B------:R-:W-:Y:S05]  /*11330*/  BSYNC.RECONVERGENT B1 ;  /* 0x0000000000017941 */ /* 0x000fea0003800200 */
.L_x_84252:
        /* <DEDUP_REMOVED lines=21> */
.L_x_84259:
        /* <DEDUP_REMOVED lines=12> */
.L_x_84261:
[----:B------:R-:W-:Y:S05]  /*11550*/  BSYNC.RECONVERGENT B2 ;  /* 0x0000000000027941 */ /* 0x000fea0003800200 */
.L_x_84260:
        /* <DEDUP_REMOVED lines=61> */
.L_x_84258:
[----:B------:R-:W-:Y:S05]  /*11930*/  BSYNC.RECONVERGENT B1 ;  /* 0x0000000000017941 */ /* 0x000fea0003800200 */
.L_x_84257:
        /* <DEDUP_REMOVED lines=21> */
.L_x_84264:
        /* <DEDUP_REMOVED lines=12> */
.L_x_84266:
[----:B------:R-:W-:Y:S05]  /*11b50*/  BSYNC.RECONVERGENT B2 ;  /* 0x0000000000027941 */ /* 0x000fea0003800200 */
.L_x_84265:
        /* <DEDUP_REMOVED lines=61> */
.L_x_84263:
[----:B------:R-:W-:Y:S05]  /*11f30*/  BSYNC.RECONVERGENT B1 ;  /* 0x0000000000017941 */ /* 0x000fea0003800200 */
.L_x_84262:
        /* <DEDUP_REMOVED lines=9> */
.L_x_84246:
        /* <DEDUP_REMOVED lines=16> */
.L_x_84270:
        /* <DEDUP_REMOVED lines=12> */
.L_x_84272:
[----:B------:R-:W-:Y:S05]  /*12190*/  BSYNC.RECONVERGENT B2 ;  /* 0x0000000000027941 */ /* 0x000fea0003800200 */
.L_x_84271:
        /* <DEDUP_REMOVED lines=61> */
.L_x_84269:
[----:B------:R-:W-:Y:S05]  /*12570*/  BSYNC.RECONVERGENT B1 ;  /* 0x0000000000017941 */ /* 0x000fea0003800200 */
.L_x_84268:
        /* <DEDUP_REMOVED lines=9> */
[----:B------:R-:W-:-:S03]  /*12610*/  HFMA2 R136, -RZ, RZ, 0, 1.1920928955078125e-07 ;  /* 0x00000002ff887431 */ /* 0x000fc600000001ff */
[----:B-1----:R-:W-:-:S05]  /*12620*/  FMUL.FTZ R6, R6, R237 ;  /* 0x000000ed06067220 */ /* 0x002fca0000410000 */
        /* <DEDUP_REMOVED lines=12> */
.L_x_84275:
        /* <DEDUP_REMOVED lines=12> */
.L_x_84277:
[----:B------:R-:W-:Y:S05]  /*127b0*/  BSYNC.RECONVERGENT B2 ;  /* 0x0000000000027941 */ /* 0x000fea0003800200 */
.L_x_84276:
        /* <DEDUP_REMOVED lines=62> */
.L_x_84274:
[----:B------:R-:W-:Y:S05]  /*12ba0*/  BSYNC.RECONVERGENT B1 ;  /* 0x0000000000017941 */ /* 0x000fea0003800200 */
.L_x_84273:
        /* <DEDUP_REMOVED lines=21> */
.L_x_84280:
        /* <DEDUP_REMOVED lines=12> */
.L_x_84282:
[----:B------:R-:W-:Y:S05]  /*12dc0*/  BSYNC.RECONVERGENT B2 ;  /* 0x0000000000027941 */ /* 0x000fea0003800200 */
.L_x_84281:
        /* <DEDUP_REMOVED lines=62> */
.L_x_84279:
[----:B------:R-:W-:Y:S05]  /*131b0*/  BSYNC.RECONVERGENT B1 ;  /* 0x0000000000017941 */ /* 0x000fea0003800200 */
.L_x_84278:
        /* <DEDUP_REMOVED lines=21> */
.L_x_84285:
        /* <DEDUP_REMOVED lines=12> */
.L_x_84287:
[----:B------:R-:W-:Y:S05]  /*133d0*/  BSYNC.RECONVERGENT B2 ;  /* 0x0000000000027941 */ /* 0x000fea0003800200 */
.L_x_84286:
        /* <DEDUP_REMOVED lines=62> */
.L_x_84284:
[----:B------:R-:W-:Y:S05]  /*137c0*/  BSYNC.RECONVERGENT B1 ;  /* 0x0000000000017941 */ /* 0x000fea0003800200 */
.L_x_84283:
        /* <DEDUP_REMOVED lines=12> */
.L_x_84267:
        /* <DEDUP_REMOVED lines=14> */
.L_x_84245:
[----:B------:R-:W-:Y:S05]  /*13970*/  BSYNC.RECONVERGENT B0 ;  /* 0x0000000000007941 */ /* 0x000fea0003800200 */
.L_x_84244:
        /* <DEDUP_REMOVED lines=30> */
.L_x_84293:
        /* <DEDUP_REMOVED lines=12> */
.L_x_84295:
[----:B------:R-:W-:Y:S05]  /*13c20*/  BSYNC.RECONVERGENT B2 ;  /* 0x0000000000027941 */ /* 0x000fea0003800200 */
.L_x_84294:
        /* <DEDUP_REMOVED lines=61> */
.L_x_84292:
[----:B------:R-:W-:Y:S05]  /*14000*/  BSYNC.RECONVERGENT B1 ;  /* 0x0000000000017941 */ /* 0x000fea0003800200 */
.L_x_84291:
        /* <DEDUP_REMOVED lines=24> */
.L_x_84298:
        /* <DEDUP_REMOVED lines=12> */
.L_x_84300:
[----:B------:R-:W-:Y:S05]  /*14250*/  BSYNC.RECONVERGENT B2 ;  /* 0x0000000000027941 */ /* 0x000fea0003800200 */
.L_x_84299:
        /* <DEDUP_REMOVED lines=61> */
.L_x_84297:
[----:B------:R-:W-:Y:S05]  /*14630*/  BSYNC.RECONVERGENT B1 ;  /* 0x0000000000017941 */ /* 0x000fea0003800200 */
.L_x_84296:
        /* <DEDUP_REMOVED lines=21> */
.L_x_84303:
        /* <DEDUP_REMOVED lines=12> */
.L_x_84305:
[----:B------:R-:W-:Y:S05]  /*14850*/  BSYNC.RECONVERGENT B2 ;  /* 0x0000000000027941 */ /* 0x000fea0003800200 */
.L_x_84304:
        /* <DEDUP_REMOVED lines=61> */
.L_x_84302:
[----:B------:R-:W-:Y:S05]  /*14c30*/  BSYNC.RECONVERGENT B1 ;  /* 0x0000000000017941 */ /* 0x000fea0003800200 */
.L_x_84301:
        /* <DEDUP_REMOVED lines=21> */
.L_x_84308:
        /* <DEDUP_REMOVED lines=12> */
.L_x_84310:
[----:B------:R-:W-:Y:S05]  /*14e50*/  BSYNC.RECONVERGENT B2 ;  /* 0x0000000000027941 */ /* 0x000fea0003800200 */
.L_x_84309:
        /* <DEDUP_REMOVED lines=61> */
.L_x_84307:
[----:B------:R-:W-:Y:S05]  /*15230*/  BSYNC.RECONVERGENT B1 ;  /* 0x0000000000017941 */ /* 0x000fea0003800200 */
.L_x_84306:
        /* <DEDUP_REMOVED lines=9> */
.L_x_84290:
        /* <DEDUP_REMOVED lines=16> */
.L_x_84314:
        /* <DEDUP_REMOVED lines=12> */
.L_x_84316:
[----:B------:R-:W-:Y:S05]  /*15490*/  BSYNC.RECONVERGENT B2 ;  /* 0x0000000000027941 */ /* 0x000fea0003800200 */
.L_x_84315:
        /* <DEDUP_REMOVED lines=61> */
.L_x_84313:
[----:B------:R-:W-:Y:S05]  /*15870*/  BSYNC.RECONVERGENT B1 ;  /* 0x0000000000017941 */ /* 0x000fea0003800200 */
.L_x_84312:
        /* <DEDUP_REMOVED lines=9> */
[----:B------:R-:W-:-:S03]  /*15910*/  IMAD.MOV.U32 R140, RZ, RZ, 0x2 ;  /* 0x00000002ff8c7424 */ /* 0x000fc600078e00ff */
        /* <DEDUP_REMOVED lines=13> */
.L_x_84319:
        /* <DEDUP_REMOVED lines=12> */
.L_x_84321:
[----:B------:R-:W-:Y:S05]  /*15ab0*/  BSYNC.RECONVERGENT B2 ;  /* 0x0000000000027941 */ /* 0x000fea0003800200 */
.L_x_84320:
        /* <DEDUP_REMOVED lines=62> */
.L_x_84318:
[----:B------:R-:W-:Y:S05]  /*15ea0*/  BSYNC.RECONVERGENT B1 ;  /* 0x0000000000017941 */ /* 0x000fea0003800200 */
.L_x_84317:
[----:B------:R-:W0:Y:S01]  /*15eb0*/  LDC R201, c[0x0][0x404] ;  /* 0x00010100ffc97b82 */ /* 0x000e220000000800 */
[----:B------:R-:W-:Y:S01]  /*15ec0*/  I2FP.F32.U32 R6, R6 ;  /* 0x0000000600067245 */ /* 0x000fe20000201000 */
[----:B------:R-:W-:Y:S01]  /*15ed0*/  BSSY.RECONVERGENT B1, `(.L_x_84322) ;  /* 0x000005e000017945 */ /* 0x000fe20003800200 */
[----:B------:R-:W-:-:S03]  /*15ee0*/  ISETP.NE.AND P2, PT, R140, 0x1, PT ;  /* 0x000000018c00780c */ /* 0x000fc60003f45270 */
[----:B------:R-:W-:-:S05]  /*15ef0*/  FFMA.FTZ R6, R6, R252, 1.1641532182693481445e-10 ;  /* 0x2f00000006067423 */ /* 0x000fca00000100fc */
[----:B0-----:R-:W-:Y:S01]  /*15f00*/  FSETP.GTU.FTZ.AND P1, PT, R6, R201, PT ;  /* 0x000000c90600720b */ /* 0x001fe20003f3c000 */
[----:B------:R-:W-:Y:S01]  /*15f10*/  FMUL.FTZ R6, R141, R14 ;  /* 0x0000000e8d067220 */ /* 0x000fe20000410000 */
[----:B------:R-:W-:-:S03]  /*15f20*/  HFMA2 R201, -RZ, RZ, 0, 1.1920928955078125e-07 ;  /* 0x00000002ffc97431 */ /* 0x000fc600000001ff */
        /* <DEDUP_REMOVED lines=13> */
.L_x_84324:
        /* <DEDUP_REMOVED lines=12> */
.L_x_84326:
[----:B------:R-:W-:Y:S05]  /*160c0*/  BSYNC.RECONVERGENT B2 ;  /* 0x0000000000027941 */ /* 0x000fea0003800200 */
.L_x_84325:
        /* <DEDUP_REMOVED lines=62> */
.L_x_84323:
[----:B------:R-:W-:Y:S05]  /*164b0*/  BSYNC.RECONVERGENT B1 ;  /* 0x0000000000017941 */ /* 0x000fea0003800200 */
.L_x_84322:
        /* <DEDUP_REMOVED lines=21> */
.L_x_84329:
        /* <DEDUP_REMOVED lines=12> */
.L_x_84331:
[----:B------:R-:W-:Y:S05]  /*166d0*/  BSYNC.RECONVERGENT B2 ;  /* 0x0000000000027941 */ /* 0x000fea0003800200 */
.L_x_84330:
        /* <DEDUP_REMOVED lines=62> */
.L_x_84328:
[----:B------:R-:W-:Y:S05]  /*16ac0*/  BSYNC.RECONVERGENT B1 ;  /* 0x0000000000017941 */ /* 0x000fea0003800200 */
.L_x_84327:
        /* <DEDUP_REMOVED lines=12> */
.L_x_84311:
        /* <DEDUP_REMOVED lines=14> */
.L_x_84289:
[----:B------:R-:W-:Y:S05]  /*16c70*/  BSYNC.RECONVERGENT B0 ;  /* 0x0000000000007941 */ /* 0x000fea0003800200 */
.L_x_84288:
        /* <DEDUP_REMOVED lines=30> */
.L_x_84337:
        /* <DEDUP_REMOVED lines=12> */
.L_x_84339:
[----:B------:R-:W-:Y:S05]  /*16f20*/  BSYNC.RECONVERGENT B2 ;  /* 0x0000000000027941 */ /* 0x000fea0003800200 */
.L_x_84338:
        /* <DEDUP_REMOVED lines=61> */
.L_x_84336:
[----:B------:R-:W-:Y:S05]  /*17300*/  BSYNC.RECONVERGENT B1 ;  /* 0x0000000000017941 */ /* 0x000fea0003800200 */
.L_x_84335:
[----:B------:R-:W0:Y:S01]  /*17310*/  LDC R239, c[0x0][0x404] ;  /* 0x00010100ffef7b82 */ /* 0x000e220000000800 */
[----:B------:R-:W-:Y:S01]  /*17320*/  I2FP.F32.U32 R6, R202 ;  /* 0x000000ca00067245 */ /* 0x000fe20000201000 */
[----:B------:R-:W-:Y:S02]  /*17330*/  IMAD.MOV.U32 R237, RZ, RZ, 0x2f800000 ;  /* 0x2f800000ffed7424 */ /* 0x000fe400078e00ff */
[----:B-----5:R-:W-:Y:S01]  /*17340*/  FMUL.FTZ R9, R144, R14 ;  /* 0x0000000e90097220 */ /* 0x020fe20000410000 */
[----:B------:R-:W-:Y:S01]  /*17350*/  ISETP.NE.AND P1, PT, R201, 0x1, PT ;  /* 0x00000001c900780c */ /* 0x000fe20003f25270 */
[----:B------:R-:W-:Y:S01]  /*17360*/  BSSY.RECONVERGENT B1, `(.L_x_84340) ;  /* 0x000005d000017945 */ /* 0x000fe20003800200 */
[----:B------:R-:W-:Y:S01]  /*17370*/  FFMA.FTZ R6, R6, R237, 1.1641532182693481445e-10 ;  /* 0x2f00000006067423 */ /* 0x000fe200000100ed */
[----:B------:R-:W1:Y:S04]  /*17380*/  LDC R238, c[0x0][0x408] ;  /* 0x00010200ffee7b82 */ /* 0x000e680000000800 */
[----:B0-----:R-:W-:Y:S01]  /*17390*/  FSETP.GTU.FTZ.AND P0, PT, R6, R239, PT ;  /* 0x000000ef0600720b */ /* 0x001fe20003f1c000 */
[----:B-1----:R-:W-:Y:S01]  /*173a0*/  FMUL.FTZ R6, R9, R238 ;  /* 0x000000ee09067220 */ /* 0x002fe20000410000 */
[----:B------:R-:W-:-:S04]  /*173b0*/  HFMA2 R9, -RZ, RZ, 0, 1.1920928955078125e-07 ;  /* 0x00000002ff097431 */ /* 0x000fc800000001ff */
        /* <DEDUP_REMOVED lines=13> */
.L_x_84342:
        /* <DEDUP_REMOVED lines=12> */
.L_x_84344:
[----:B------:R-:W-:Y:S05]  /*17550*/  BSYNC.RECONVERGENT B2 ;  /* 0x0000000000027941 */ /* 0x000fea0003800200 */
.L_x_84343:
        /* <DEDUP_REMOVED lines=61> */
.L_x_84341:
[----:B------:R-:W-:Y:S05]  /*17930*/  BSYNC.RECONVERGENT B1 ;  /* 0x0000000000017941 */ /* 0x000fea0003800200 */
.L_x_84340:
        /* <DEDUP_REMOVED lines=21> */
.L_x_84347:
        /* <DEDUP_REMOVED lines=12> */
.L_x_84349:
[----:B------:R-:W-:Y:S05]  /*17b50*/  BSYNC.RECONVERGENT B2 ;  /* 0x0000000000027941 */ /* 0x000fea0003800200 */
.L_x_84348:
        /* <DEDUP_REMOVED lines=61> */
.L_x_84346:
[----:B------:R-:W-:Y:S05]  /*17f30*/  BSYNC.RECONVERGENT B1 ;  /* 0x0000000000017941 */ /* 0x000fea0003800200 */
.L_x_84345:
        /* <DEDUP_REMOVED lines=21> */
.L_x_84352:
        /* <DEDUP_REMOVED lines=12> */
.L_x_84354:
[----:B------:R-:W-:Y:S05]  /*18150*/  BSYNC.RECONVERGENT B2 ;  /* 0x0000000000027941 */ /* 0x000fea0003800200 */
.L_x_84353:
        /* <DEDUP_REMOVED lines=61> */
.L_x_84351:
[----:B------:R-:W-:Y:S05]  /*18530*/  BSYNC.RECONVERGENT B1 ;  /* 0x0000000000017941 */ /* 0x000fea0003800200 */
.L_x_84350:
        /* <DEDUP_REMOVED lines=9> */
.L_x_84334:
        /* <DEDUP_REMOVED lines=16> */
.L_x_84358:
        /* <DEDUP_REMOVED lines=12> */
.L_x_84360:
[----:B------:R-:W-:Y:S05]  /*18790*/  BSYNC.RECONVERGENT B2 ;  /* 0x0000000000027941 */ /* 0x000fea0003800200 */
.L_x_84359:
        /* <DEDUP_REMOVED lines=61> */
.L_x_84357:
[----:B------:R-:W-:Y:S05]  /*18b70*/  BSYNC.RECONVERGENT B1 ;  /* 0x0000000000017941 */ /* 0x000fea0003800200 */
.L_x_84356:
[----:B------:R-:W0:Y:S01]  /*18b80*/  LDC R203, c[0x0][0x404] ;  /* 0x00010100ffcb7b82 */ /* 0x000e220000000800 */
[----:B------:R-:W-:Y:S01]  /*18b90*/  I2FP.F32.U32 R6, R202 ;  /* 0x000000ca00067245 */ /* 0x000fe20000201000 */
[----:B------:R-:W-:Y:S01]  /*18ba0*/  IMAD.MOV.U32 R237, RZ, RZ, 0x2f800000 ;  /* 0x2f800000ffed7424 */ /* 0x000fe200078e00ff */
[----:B------:R-:W-:Y:S01]  /*18bb0*/  ISETP.NE.AND P1, PT, R201, 0x1, PT ;  /* 0x00000001c900780c */ /* 0x000fe20003f25270 */
[----:B-----5:R-:W-:Y:S01]  /*18bc0*/  FMUL.FTZ R9, R144, R14 ;  /* 0x0000000e90097220 */ /* 0x020fe20000410000 */
[----:B------:R-:W-:Y:S01]  /*18bd0*/  BSSY.RECONVERGENT B1, `(.L_x_84361) ;  /* 0x000005d000017945 */ /* 0x000fe20003800200 */
[----:B------:R-:W-:Y:S01]  /*18be0*/  FFMA.FTZ R6, R6, R237, 1.1641532182693481445e-10 ;  /* 0x2f00000006067423 */ /* 0x000fe200000100ed */
[----:B------:R-:W-:Y:S01]  /*18bf0*/  IMAD.MOV.U32 R144, RZ, RZ, 0x2 ;  /* 0x00000002ff907424 */ /* 0x000fe200078e00ff */
[----:B------:R-:W1:Y:S03]  /*18c00*/  LDC R252, c[0x0][0x408] ;  /* 0x00010200fffc7b82 */ /* 0x000e660000000800 */
[----:B0-----:R-:W-:Y:S01]  /*18c10*/  FSETP.GTU.FTZ.AND P0, PT, R6, R203, PT ;  /* 0x000000cb0600720b */ /* 0x001fe20003f1c000 */
[----:B-1----:R-:W-:-:S05]  /*18c20*/  FMUL.FTZ R6, R9, R252 ;  /* 0x000000fc09067220 */ /* 0x002fca0000410000 */
        /* <DEDUP_REMOVED lines=12> */
.L_x_84363:
        /* <DEDUP_REMOVED lines=12> */
.L_x_84365:
[----:B------:R-:W-:Y:S05]  /*18db0*/  BSYNC.RECONVERGENT B2 ;  /* 0x0000000000027941 */ /* 0x000fea0003800200 */
.L_x_84364:
        /* <DEDUP_REMOVED lines=62> */
.L_x_84362:
[----:B------:R-:W-:Y:S05]  /*191a0*/  BSYNC.RECONVERGENT B1 ;  /* 0x0000000000017941 */ /* 0x000fea0003800200 */
.L_x_84361:
        /* <DEDUP_REMOVED lines=21> */
.L_x_84368:
        /* <DEDUP_REMOVED lines=12> */
.L_x_84370:
[----:B------:R-:W-:Y:S05]  /*193c0*/  BSYNC.RECONVERGENT B2 ;  /* 0x0000000000027941 */ /* 0x000fea0003800200 */
.L_x_84369:
        /* <DEDUP_REMOVED lines=62> */
.L_x_84367:
[----:B------:R-:W-:Y:S05]  /*197b0*/  BSYNC.RECONVERGENT B1 ;  /* 0x0000000000017941 */ /* 0x000fea0003800200 */
.L_x_84366:
        /* <DEDUP_REMOVED lines=21> */
.L_x_84373:
        /* <DEDUP_REMOVED lines=12> */
.L_x_84375:
[----:B------:R-:W-:Y:S05]  /*199d0*/  BSYNC.RECONVERGENT B2 ;  /* 0x0000000000027941 */ /* 0x000fea0003800200 */
.L_x_84374:
        /* <DEDUP_REMOVED lines=62> */
.L_x_84372:
[----:B------:R-:W-:Y:S05]  /*19dc0*/  BSYNC.RECONVERGENT B1 ;  /* 0x0000000000017941 */ /* 0x000fea0003800200 */
.L_x_84371:
        /* <DEDUP_REMOVED lines=12> */
.L_x_84355:
        /* <DEDUP_REMOVED lines=14> */
.L_x_84333:
[----:B------:R-:W-:Y:S05]  /*19f70*/  BSYNC.RECONVERGENT B0 ;  /* 0x0000000000007941 */ /* 0x000fea0003800200 */
.L_x_84332:
        /* <DEDUP_REMOVED lines=30> */
.L_x_84381:
        /* <DEDUP_REMOVED lines=12> */
.L_x_84383:
[----:B------:R-:W-:Y:S05]  /*1a220*/  BSYNC.RECONVERGENT B2 ;  /* 0x0000000000027941 */ /* 0x000fea0003800200 */
.L_x_84382:
        /* <DEDUP_REMOVED lines=61> */
.L_x_84380:
[----:B------:R-:W-:Y:S05]  /*1a600*/  BSYNC.RECONVERGENT B1 ;  /* 0x0000000000017941 */ /* 0x000fea0003800200 */
.L_x_84379:
[----:B------:R-:W0:Y:S01]  /*1a610*/  LDC R239, c[0x0][0x404] ;  /* 0x00010100ffef7b82 */ /* 0x000e220000000800 */
[----:B------:R-:W-:Y:S01]  /*1a620*/  HFMA2 R237, -RZ, RZ, 0.1171875, 0 ;  /* 0x2f800000ffed7431 */ /* 0x000fe200000001ff */
[----:B------:R-:W-:Y:S01]  /*1a630*/  I2FP.F32.U32 R6, R202 ;  /* 0x000000ca00067245 */ /* 0x000fe20000201000 */
[----:B-----5:R-:W-:Y:S01]  /*1a640*/  FMUL.FTZ R9, R148, R14 ;  /* 0x0000000e94097220 */ /* 0x020fe20000410000 */
[----:B------:R-:W-:Y:S01]  /*1a650*/  ISETP.NE.AND P1, PT, R201, 0x1, PT ;  /* 0x00000001c900780c */ /* 0x000fe20003f25270 */
[----:B------:R-:W-:Y:S03]  /*1a660*/  BSSY.RECONVERGENT B1, `(.L_x_84384) ;  /* 0x000005d000017945 */ /* 0x000fe60003800200 */
[----:B------:R-:W1:Y:S01]  /*1a670*/  LDC R238, c[0x0][0x408] ;  /* 0x00010200ffee7b82 */ /* 0x000e620000000800 */
[----:B------:R-:W-:-:S05]  /*1a680*/  FFMA.FTZ R6, R6, R237, 1.1641532182693481445e-10 ;  /* 0x2f00000006067423 */ /* 0x000fca00000100ed */
[----:B0-----:R-:W-:Y:S01]  /*1a690*/  FSETP.GTU.FTZ.AND P0, PT, R6, R239, PT ;  /* 0x000000ef0600720b */ /* 0x001fe20003f1c000 */
[----:B-1----:R-:W-:Y:S01]  /*1a6a0*/  FMUL.FTZ R6, R9, R238 ;  /* 0x000000ee09067220 */ /* 0x002fe20000410000 */
        /* <DEDUP_REMOVED lines=14> */
.L_x_84386:
        /* <DEDUP_REMOVED lines=12> */
.L_x_84388:
[----:B------:R-:W-:Y:S05]  /*1a850*/  BSYNC.RECONVERGENT B2 ;  /* 0x0000000000027941 */ /* 0x000fea0003800200 */
.L_x_84387:
        /* <DEDUP_REMOVED lines=61> */
.L_x_84385:
[----:B------:R-:W-:Y:S05]  /*1ac30*/  BSYNC.RECONVERGENT B1 ;  /* 0x0000000000017941 */ /* 0x000fea0003800200 */
.L_x_84384:
        /* <DEDUP_REMOVED lines=21> */
.L_x_84391:
        /* <DEDUP_REMOVED lines=12> */
.L_x_84393:
[----:B------:R-:W-:Y:S05]  /*1ae50*/  BSYNC.RECONVERGENT B2 ;  /* 0x0000000000027941 */ /* 0x000fea0003800200 */
.L_x_84392:
        /* <DEDUP_REMOVED lines=61> */
.L_x_84390:
[----:B------:R-:W-:Y:S05]  /*1b230*/  BSYNC.RECONVERGENT B1 ;  /* 0x0000000000017941 */ /* 0x000fea0003800200 */
.L_x_84389:
        /* <DEDUP_REMOVED lines=21> */
.L_x_84396:
        /* <DEDUP_REMOVED lines=12> */
.L_x_84398:
[----:B------:R-:W-:Y:S05]  /*1b450*/  BSYNC.RECONVERGENT B2 ;  /* 0x0000000000027941 */ /* 0x000fea0003800200 */
.L_x_84397:
        /* <DEDUP_REMOVED lines=61> */
.L_x_84395:
[----:B------:R-:W-:Y:S05]  /*1b830*/  BSYNC.RECONVERGENT B1 ;  /* 0x0000000000017941 */ /* 0x000fea0003800200 */
.L_x_84394:
        /* <DEDUP_REMOVED lines=9> */
.L_x_84378:
        /* <DEDUP_REMOVED lines=16> */
.L_x_84402:
        /* <DEDUP_REMOVED lines=12> */
.L_x_84404:
[----:B------:R-:W-:Y:S05]  /*1ba90*/  BSYNC.RECONVERGENT B2 ;  /* 0x0000000000027941 */ /* 0x000fea0003800200 */
.L_x_84403:
        /* <DEDUP_REMOVED lines=61> */
.L_x_84401:
[----:B------:R-:W-:Y:S05]  /*1be70*/  BSYNC.RECONVERGENT B1 ;  /* 0x0000000000017941 */ /* 0x000fea0003800200 */
.L_x_84400:
[----:B------:R-:W0:Y:S01]  /*1be80*/  LDC R203, c[0x0][0x404] ;  /* 0x00010100ffcb7b82 */ /* 0x000e220000000800 */
[----:B------:R-:W-:Y:S01]  /*1be90*/  I2FP.F32.U32 R6, R202 ;  /* 0x000000ca00067245 */ /* 0x000fe20000201000 */
[----:B------:R-:W-:Y:S01]  /*1bea0*/  IMAD.MOV.U32 R237, RZ, RZ, 0x2f800000 ;  /* 0x2f800000ffed7424 */ /* 0x000fe200078e00ff */
[----:B------:R-:W-:Y:S01]  /*1beb0*/  ISETP.NE.AND P1, PT, R201, 0x1, PT ;  /* 0x00000001c900780c */ /* 0x000fe20003f25270 */
[----:B-----5:R-:W-:Y:S01]  /*1bec0*/  FMUL.FTZ R9, R148, R14 ;  /* 0x0000000e94097220 */ /* 0x020fe20000410000 */
[----:B------:R-:W-:Y:S01]  /*1bed0*/  BSSY.RECONVERGENT B1, `(.L_x_84405) ;  /* 0x000005d000017945 */ /* 0x000fe20003800200 */
[----:B------:R-:W-:Y:S01]  /*1bee0*/  FFMA.FTZ R6, R6, R237, 1.1641532182693481445e-10 ;  /* 0x2f00000006067423 */ /* 0x000fe200000100ed */
[----:B------:R-:W-:Y:S01]  /*1bef0*/  HFMA2 R148, -RZ, RZ, 0, 1.1920928955078125e-07 ;  /* 0x00000002ff947431 */ /* 0x000fe200000001ff */
[----:B------:R-:W1:Y:S03]  /*1bf00*/  LDC R252, c[0x0][0x408] ;  /* 0x00010200fffc7b82 */ /* 0x000e660000000800 */
[----:B0-----:R-:W-:Y:S01]  /*1bf10*/  FSETP.GTU.FTZ.AND P0, PT, R6, R203, PT ;  /* 0x000000cb0600720b */ /* 0x001fe20003f1c000 */
        /* <DEDUP_REMOVED lines=13> */
.L_x_84407:
        /* <DEDUP_REMOVED lines=12> */
.L_x_84409:
[----:B------:R-:W-:Y:S05]  /*1c0b0*/  BSYNC.RECONVERGENT B2 ;  /* 0x0000000000027941 */ /* 0x000fea0003800200 */
.L_x_84408:
        /* <DEDUP_REMOVED lines=62> */
.L_x_84406:
[----:B------:R-:W-:Y:S05]  /*1c4a0*/  BSYNC.RECONVERGENT B1 ;  /* 0x0000000000017941 */ /* 0x000fea0003800200 */
.L_x_84405:
        /* <DEDUP_REMOVED lines=21> */
.L_x_84412:
        /* <DEDUP_REMOVED lines=12> */
.L_x_84414:
[----:B------:R-:W-:Y:S05]  /*1c6c0*/  BSYNC.RECONVERGENT B2 ;  /* 0x0000000000027941 */ /* 0x000fea0003800200 */
.L_x_84413:
        /* <DEDUP_REMOVED lines=62> */
.L_x_84411:
[----:B------:R-:W-:Y:S05]  /*1cab0*/  BSYNC.RECONVERGENT B1 ;  /* 0x0000000000017941 */ /* 0x000fea0003800200 */
.L_x_84410:
        /* <DEDUP_REMOVED lines=21> */
.L_x_84417:
        /* <DEDUP_REMOVED lines=12> */
.L_x_84419:
[----:B------:R-:W-:Y:S05]  /*1ccd0*/  BSYNC.RECONVERGENT B2 ;  /* 0x0000000000027941 */ /* 0x000fea0003800200 */
.L_x_84418:
        /* <DEDUP_REMOVED lines=62> */
.L_x_84416:
[----:B------:R-:W-:Y:S05]  /*1d0c0*/  BSYNC.RECONVERGENT B1 ;  /* 0x0000000000017941 */ /* 0x000fea0003800200 */
.L_x_84415:
        /* <DEDUP_REMOVED lines=12> */
.L_x_84399:
        /* <DEDUP_REMOVED lines=14> */
.L_x_84377:
[----:B------:R-:W-:Y:S05]  /*1d270*/  BSYNC.RECONVERGENT B0 ;  /* 0x0000000000007941 */ /* 0x000fea0003800200 */
.L_x_84376:
        /* <DEDUP_REMOVED lines=30> */
.L_x_84425:
        /* <DEDUP_REMOVED lines=12> */
.L_x_84427:
[----:B------:R-:W-:Y:S05]  /*1d520*/  BSYNC.RECONVERGENT B2 ;  /* 0x0000000000027941 */ /* 0x000fea0003800200 */
.L_x_84426:
        /* <DEDUP_REMOVED lines=61> */
.L_x_84424:
[----:B------:R-:W-:Y:S05]  /*1d900*/  BSYNC.RECONVERGENT B1 ;  /* 0x0000000000017941 */ /* 0x000fea0003800200 */
.L_x_84423:
        /* <DEDUP_REMOVED lines=24> */
.L_x_84430:
        /* <DEDUP_REMOVED lines=12> */
.L_x_84432:
[----:B------:R-:W-:Y:S05]  /*1db50*/  BSYNC.RECONVERGENT B2 ;  /* 0x0000000000027941 */ /* 0x000fea0003800200 */
.L_x_84431:
        /* <DEDUP_REMOVED lines=61> */
.L_x_84429:
[----:B------:R-:W-:Y:S05]  /*1df30*/  BSYNC.RECONVERGENT B1 ;  /* 0x0000000000017941 */ /* 0x000fea0003800200 */
.L_x_84428:
        /* <DEDUP_REMOVED lines=21> */
.L_x_84435:
        /* <DEDUP_REMOVED lines=12> */
.L_x_84437:
[----:B------:R-:W-:Y:S05]  /*1e150*/  BSYNC.RECONVERGENT B2 ;  /* 0x0000000000027941 */ /* 0x000fea0003800200 */
.L_x_84436:
        /* <DEDUP_REMOVED lines=61> */
.L_x_84434:
[----:B------:R-:W-:Y:S05]  /*1e530*/  BSYNC.RECONVERGENT B1 ;  /* 0x0000000000017941 */ /* 0x000fea0003800200 */
.L_x_84433:
        /* <DEDUP_REMOVED lines=21> */
.L_x_84440:
        /* <DEDUP_REMOVED lines=12> */
.L_x_84442:
[----:B------:R-:W-:Y:S05]  /*1e750*/  BSYNC.RECONVERGENT B2 ;  /* 0x0000000000027941 */ /* 0x000fea0003800200 */
.L_x_84441:
        /* <DEDUP_REMOVED lines=61> */
.L_x_84439:
[----:B------:R-:W-:Y:S05]  /*1eb30*/  BSYNC.RECONVERGENT B1 ;  /* 0x0000000000017941 */ /* 0x000fea0003800200 */
.L_x_84438:
        /* <DEDUP_REMOVED lines=9> */
.L_x_84422:
        /* <DEDUP_REMOVED lines=16> */
.L_x_84446:
        /* <DEDUP_REMOVED lines=12> */
.L_x_84448:
[----:B------:R-:W-:Y:S05]  /*1ed90*/  BSYNC.RECONVERGENT B2 ;  /* 0x0000000000027941 */ /* 0x000fea0003800200 */
.L_x_84447:
        /* <DEDUP_REMOVED lines=61> */
.L_x_84445:
[----:B------:R-:W-:Y:S05]  /*1f170*/  BSYNC.RECONVERGENT B1 ;  /* 0x0000000000017941 */ /* 0x000fea0003800200 */
.L_x_84444:
[----:B------:R-:W0:Y:S01]  /*1f180*/  LDC R203, c[0x0][0x404] ;  /* 0x00010100ffcb7b82 */ /* 0x000e220000000800 */
[----:B------:R-:W-:Y:S01]  /*1f190*/  HFMA2 R237, -RZ, RZ, 0.1171875, 0 ;  /* 0x2f800000ffed7431 */ /* 0x000fe200000001ff */
[----:B------:R-:W-:Y:S01]  /*1f1a0*/  I2FP.F32.U32 R6, R202 ;  /* 0x000000ca00067245 */ /* 0x000fe20000201000 */
[----:B-----5:R-:W-:Y:S01]  /*1f1b0*/  FMUL.FTZ R9, R152, R14 ;  /* 0x0000000e98097220 */ /* 0x020fe20000410000 */
[----:B------:R-:W-:Y:S01]  /*1f1c0*/  ISETP.NE.AND P1, PT, R201, 0x1, PT ;  /* 0x00000001c900780c */ /* 0x000fe20003f25270 */
[----:B------:R-:W-:Y:S01]  /*1f1d0*/  BSSY.RECONVERGENT B1, `(.L_x_84449) ;  /* 0x000005d000017945 */ /* 0x000fe20003800200 */
[----:B------:R-:W-:Y:S02]  /*1f1e0*/  IMAD.MOV.U32 R152, RZ, RZ, 0x2 ;  /* 0x00000002ff987424 */ /* 0x000fe400078e00ff */
[----:B------:R-:W1:Y:S01]  /*1f1f0*/  LDC R252, c[0x0][0x408] ;  /* 0x00010200fffc7b82 */ /* 0x000e620000000800 */
[----:B------:R-:W-:-:S05]  /*1f200*/  FFMA.FTZ R6, R6, R237, 1.1641532182693481445e-10 ;  /* 0x2f00000006067423 */ /* 0x000fca00000100ed */
        /* <DEDUP_REMOVED lines=14> */
.L_x_84451:
        /* <DEDUP_REMOVED lines=12> */
.L_x_84453:
[----:B------:R-:W-:Y:S05]  /*1f3b0*/  BSYNC.RECONVERGENT B2 ;  /* 0x0000000000027941 */ /* 0x000fea0003800200 */
.L_x_84452:
        /* <DEDUP_REMOVED lines=62> */
.L_x_84450:
[----:B------:R-:W-:Y:S05]  /*1f7a0*/  BSYNC.RECONVERGENT B1 ;  /* 0x0000000000017941 */ /* 0x000fea0003800200 */
.L_x_84449:
        /* <DEDUP_REMOVED lines=21> */
.L_x_84456:
        /* <DEDUP_REMOVED lines=12> */
.L_x_84458:
[----:B------:R-:W-:Y:S05]  /*1f9c0*/  BSYNC.RECONVERGENT B2 ;  /* 0x0000000000027941 */ /* 0x000fea0003800200 */
.L_x_84457:
        /* <DEDUP_REMOVED lines=62> */
.L_x_84455:
[----:B------:R-:W-:Y:S05]  /*1fdb0*/  BSYNC.RECONVERGENT B1 ;  /* 0x0000000000017941 */ /* 0x000fea0003800200 */
.L_x_84454:
        /* <DEDUP_REMOVED lines=21> */
.L_x_84461:
        /* <DEDUP_REMOVED lines=12> */
.L_x_84463:
[----:B------:R-:W-:Y:S05]  /*1ffd0*/  BSYNC.RECONVERGENT B2 ;  /* 0x0000000000027941 */ /* 0x000fea0003800200 */
.L_x_84462:
        /* <DEDUP_REMOVED lines=62> */
.L_x_84460:
[----:B------:R-:W-:Y:S05]  /*203c0*/  BSYNC.RECONVERGENT B1 ;  /* 0x0000000000017941 */ /* 0x000fea0003800200 */
.L_x_84459:
        /* <DEDUP_REMOVED lines=12> */
.L_x_84443:
        /* <DEDUP_REMOVED lines=10> */
[C---:B0-----:R-:W-:Y:S01]  /*20530*/  IMAD.WIDE.U32 R202, R11.reuse, 0x4, R202 ;  /* 0x000000040bca7825 */ /* 0x041fe200078e00ca */
[----:B------:R-:W-:-:S04]  /*20540*/  IADD3 R11, PT, PT, R11, 0x20, RZ ;  /* 0x000000200b0b7810 */ /* 0x000fc80007ffe0ff */
[----:B------:R0:W-:Y:S02]  /*20550*/  STG.E desc[UR6][R202.64], R9 ;  /* 0x00000009ca007986 */ /* 0x0001e4000c101906 */
[----:B0-----:R-:W-:-:S07]  /*20560*/  IMAD.MOV.U32 R9, RZ, RZ, R200 ;  /* 0x000000ffff097224 */ /* 0x001fce00078e00c8 */
.L_x_84421:
[----:B------:R-:W-:Y:S05]  /*20570*/  BSYNC.RECONVERGENT B0 ;  /* 0x0000000000007941 */ /* 0x000fea0003800200 */
.L_x_84420:
        /* <DEDUP_REMOVED lines=30> */
.L_x_84469:
        /* <DEDUP_REMOVED lines=12> */
.L_x_84471:
[----:B------:R-:W-:Y:S05]  /*20820*/  BSYNC.RECONVERGENT B2 ;  /* 0x0000000000027941 */ /* 0x000fea0003800200 */
.L_x_84470:
        /* <DEDUP_REMOVED lines=61> */
.L_x_84468:
[----:B------:R-:W-:Y:S05]  /*20c00*/  BSYNC.RECONVERGENT B1 ;  /* 0x0000000000017941 */ /* 0x000fea0003800200 */
.L_x_84467:
        /* <DEDUP_REMOVED lines=24> */
.L_x_84474:
        /* <DEDUP_REMOVED lines=12> */
.L_x_84476:
[----:B------:R-:W-:Y:S05]  /*20e50*/  BSYNC.RECONVERGENT B2 ;  /* 0x0000000000027941 */ /* 0x000fea0003800200 */
.L_x_84475:
        /* <DEDUP_REMOVED lines=61> */
.L_x_84473:
[----:B------:R-:W-:Y:S05]  /*21230*/  BSYNC.RECONVERGENT B1 ;  /* 0x0000000000017941 */ /* 0x000fea0003800200 */
.L_x_84472:
        /* <DEDUP_REMOVED lines=21> */
.L_x_84479:
        /* <DEDUP_REMOVED lines=12> */
.L_x_84481:
[----:B------:R-:W-:Y:S05]  /*21450*/  BSYNC.RECONVERGENT B2 ;  /* 0x0000000000027941 */ /* 0x000fea0003800200 */
.L_x_84480:
        /* <DEDUP_REMOVED lines=61> */
.L_x_84478:
[----:B------:R-:W-:Y:S05]  /*21830*/  BSYNC.RECONVERGENT B1 ;  /* 0x0000000000017941 */ /* 0x000fea0003800200 */
.L_x_84477:
        /* <DEDUP_REMOVED lines=21> */
.L_x_84484:
        /* <DEDUP_REMOVED lines=12> */
.L_x_84486:
[----:B------:R-:W-:Y:S05]  /*21a50*/  BSYNC.RECONVERGENT B2 ;  /* 0x0000000000027941 */ /* 0x000fea0003800200 */
.L_x_84485:
        /* <DEDUP_REMOVED lines=61> */
.L_x_84483:
[----:B------:R-:W-:Y:S05]  /*21e30*/  BSYNC.RECONVERGENT B1 ;  /* 0x0000000000017941 */ /* 0x000fea0003800200 */
.L_x_84482:
        /* <DEDUP_REMOVED lines=9> */
.L_x_84466:
        /* <DEDUP_REMOVED lines=16> */
.L_x_84490:
        /* <DEDUP_REMOVED lines=12> */
.L_x_84492:
[----:B------:R-:W-:Y:S05]  /*22090*/  BSYNC.RECONVERGENT B2 ;  /* 0x0000000000027941 */ /* 0x000fea0003800200 */
.L_x_84491:
        /* <DEDUP_REMOVED lines=61> */
.L_x_84489:
[----:B------:R-:W-:Y:S05]  /*22470*/  BSYNC.RECONVERGENT B1 ;  /* 0x0000000000017941 */ /* 0x000fea0003800200 */
.L_x_84488:
        /* <DEDUP_REMOVED lines=23> */
.L_x_84495:
        /* <DEDUP_REMOVED lines=12> */
.L_x_84497:
[----:B------:R-:W-:Y:S05]  /*226b0*/  BSYNC.RECONVERGENT B2 ;  /* 0x0000000000027941 */ /* 0x000fea0003800200 */
.L_x_84496:
        /* <DEDUP_REMOVED lines=62> */
.L_x_84494:
[----:B------:R-:W-:Y:S05]  /*22aa0*/  BSYNC.RECONVERGENT B1 ;  /* 0x0000000000017941 */ /* 0x000fea0003800200 */
.L_x_84493:
        /* <DEDUP_REMOVED lines=21> */
.L_x_84500:
        /* <DEDUP_REMOVED lines=12> */
.L_x_84502:
[----:B------:R-:W-:Y:S05]  /*22cc0*/  BSYNC.RECONVERGENT B2 ;  /* 0x0000000000027941 */ /* 0x000fea0003800200 */
.L_x_84501:
        /* <DEDUP_REMOVED lines=62> */
.L_x_84499:
[----:B------:R-:W-:Y:S05]  /*230b0*/  BSYNC.RECONVERGENT B1 ;  /* 0x0000000000017941 */ /* 0x000fea0003800200 */
.L_x_84498:
        /* <DEDUP_REMOVED lines=21> */
.L_x_84505:
        /* <DEDUP_REMOVED lines=12> */
.L_x_84507:
[----:B------:R-:W-:Y:S05]  /*232d0*/  BSYNC.RECONVERGENT B2 ;  /* 0x0000000000027941 */ /* 0x000fea0003800200 */
.L_x_84506:
        /* <DEDUP_REMOVED lines=62> */
.L_x_84504:
[----:B------:R-:W-:Y:S05]  /*236c0*/  BSYNC.RECONVERGENT B1 ;  /* 0x0000000000017941 */ /* 0x000fea0003800200 */
.L_x_84503:
        /* <DEDUP_REMOVED lines=12> */
.L_x_84487:
        /* <DEDUP_REMOVED lines=14> */
.L_x_84465:
[----:B------:R-:W-:Y:S05]  /*23870*/  BSYNC.RECONVERGENT B0 ;  /* 0x0000000000007941 */ /* 0x000fea0003800200 */
.L_x_84464:
        /* <DEDUP_REMOVED lines=30> */
.L_x_84513:
        /* <DEDUP_REMOVED lines=12> */
.L_x_84515:
[----:B------:R-:W-:Y:S05]  /*23b20*/  BSYNC.RECONVERGENT B2 ;  /* 0x0000000000027941 */ /* 0x000fea0003800200 */
.L_x_84514:
        /* <DEDUP_REMOVED lines=61> */
.L_x_84512:
[----:B------:R-:W-:Y:S05]  /*23f00*/  BSYNC.RECONVERGENT B1 ;  /* 0x0000000000017941 */ /* 0x000fea0003800200 */
.L_x_84511:
        /* <DEDUP_REMOVED lines=24> */
.L_x_84518:
        /* <DEDUP_REMOVED lines=12> */
.L_x_84520:
[----:B------:R-:W-:Y:S05]  /*24150*/  BSYNC.RECONVERGENT B2 ;  /* 0x0000000000027941 */ /* 0x000fea0003800200 */
.L_x_84519:
        /* <DEDUP_REMOVED lines=61> */
.L_x_84517:
[----:B------:R-:W-:Y:S05]  /*24530*/  BSYNC.RECONVERGENT B1 ;  /* 0x0000000000017941 */ /* 0x000fea0003800200 */
.L_x_84516:
        /* <DEDUP_REMOVED lines=21> */
.L_x_84523:
        /* <DEDUP_REMOVED lines=12> */
.L_x_84525:
[----:B------:R-:W-:Y:S05]  /*24750*/  BSYNC.RECONVERGENT B2 ;  /* 0x0000000000027941 */ /* 0x000fea0003800200 */
.L_x_84524:
        /* <DEDUP_REMOVED lines=61> */
.L_x_84522:
[----:B------:R-:W-:Y:S05]  /*24b30*/  BSYNC.RECONVERGENT B1 ;  /* 0x0000000000017941 */ /* 0x000fea0003800200 */
.L_x_84521:
        /* <DEDUP_REMOVED lines=21> */
.L_x_84528:
        /* <DEDUP_REMOVED lines=12> */
.L_x_84530:
[----:B------:R-:W-:Y:S05]  /*24d50*/  BSYNC.RECONVERGENT B2 ;  /* 0x0000000000027941 */ /* 0x000fea0003800200 */
.L_x_84529:
        /* <DEDUP_REMOVED lines=61> */
.L_x_84527:
[----:B------:R-:W-:Y:S05]  /*25130*/  BSYNC.RECONVERGENT B1 ;  /* 0x0000000000017941 */ /* 0x000fea0003800200 */
.L_x_84526:
        /* <DEDUP_REMOVED lines=9> */
.L_x_84510:
        /* <DEDUP_REMOVED lines=16> */
.L_x_84534:
        /* <DEDUP_REMOVED lines=12> */
.L_x_84536:
[----:B------:R-:W-:Y:S05]  /*25390*/  BSYNC.RECONVERGENT B2 ;  /* 0x0000000000027941 */ /* 0x000fea0003800200 */
.L_x_84535:
        /* <DEDUP_REMOVED lines=61> */
.L_x_84533:
[----:B------:R-:W-:Y:S05]  /*25770*/  BSYNC.RECONVERGENT B1 ;  /* 0x0000000000017941 */ /* 0x000fea0003800200 */
.L_x_84532:
        /* <DEDUP_REMOVED lines=23> */
.L_x_84539:
        /* <DEDUP_REMOVED lines=12> */
.L_x_84541:
[----:B------:R-:W-:Y:S05]  /*259b0*/  BSYNC.RECONVERGENT B2 ;  /* 0x0000000000027941 */ /* 0x000fea0003800200 */
.L_x_84540:
        /* <DEDUP_REMOVED lines=62> */
.L_x_84538:
[----:B------:R-:W-:Y:S05]  /*25da0*/  BSYNC.RECONVERGENT B1 ;  /* 0x0000000000017941 */ /* 0x000fea0003800200 */
.L_x_84537:
        /* <DEDUP_REMOVED lines=21> */
.L_x_84544:
        /* <DEDUP_REMOVED lines=12> */
.L_x_84546:
[----:B------:R-:W-:Y:S05]  /*25fc0*/  BSYNC.RECONVERGENT B2 ;  /* 0x0000000000027941 */ /* 0x000fea0003800200 */
.L_x_84545:
        /* <DEDUP_REMOVED lines=62> */
.L_x_84543:
[----:B------:R-:W-:Y:S05]  /*263b0*/  BSYNC.RECONVERGENT B1 ;  /* 0x0000000000017941 */ /* 0x000fea0003800200 */
.L_x_84542:
        /* <DEDUP_REMOVED lines=21> */
.L_x_84549:
        /* <DEDUP_REMOVED lines=12> */
.L_x_84551:
[----:B------:R-:W-:Y:S05]  /*265d0*/  BSYNC.RECONVERGENT B2 ;  /* 0x0000000000027941 */ /* 0x000fea0003800200 */
.L_x_84550:
        /* <DEDUP_REMOVED lines=62> */
.L_x_84548:
[----:B------:R-:W-:Y:S05]  /*269c0*/  BSYNC.RECONVERGENT B1 ;  /* 0x0000000000017941 */ /* 0x000fea0003800200 */
.L_x_84547:
        /* <DEDUP_REMOVED lines=12> */
.L_x_84531:
        /* <DEDUP_REMOVED lines=14> */
.L_x_84509:
[----:B------:R-:W-:Y:S05]  /*26b70*/  BSYNC.RECONVERGENT B0 ;  /* 0x0000000000007941 */ /* 0x000fea0003800200 */
.L_x_84508:
        /* <DEDUP_REMOVED lines=30> */
.L_x_84557:
        /* <DEDUP_REMOVED lines=12> */
.L_x_84559:
[----:B------:R-:W-:Y:S05]  /*26e20*/  BSYNC.RECONVERGENT B2 ;  /* 0x0000000000027941 */ /* 0x000fea0003800200 */
.L_x_84558:
        /* <DEDUP_REMOVED lines=61> */
.L_x_84556:
[----:B------:R-:W-:Y:S05]  /*27200*/  BSYNC.RECONVERGENT B1 ;  /* 0x0000000000017941 */ /* 0x000fea0003800200 */
.L_x_84555:
        /* <DEDUP_REMOVED lines=24> */
.L_x_84562:
        /* <DEDUP_REMOVED lines=12> */
.L_x_84564:
[----:B------:R-:W-:Y:S05]  /*27450*/  BSYNC.RECONVERGENT B2 ;  /* 0x0000000000027941 */ /* 0x000fea0003800200 */
.L_x_84563:
        /* <DEDUP_REMOVED lines=61> */
.L_x_84561:
[----:B------:R-:W-:Y:S05]  /*27830*/  BSYNC.RECONVERGENT B1 ;  /* 0x0000000000017941 */ /* 0x000fea0003800200 */
.L_x_84560:
        /* <DEDUP_REMOVED lines=21> */
.L_x_84567:
        /* <DEDUP_REMOVED lines=12> */
.L_x_84569:
[----:B------:R-:W-:Y:S05]  /*27a50*/  BSYNC.RECONVERGENT B2 ;  /* 0x0000000000027941 */ /* 0x000fea0003800200 */
.L_x_84568:
        /* <DEDUP_REMOVED lines=61> */
.L_x_84566:
[----:B------:R-:W-:Y:S05]  /*27e30*/  BSYNC.RECONVERGENT B1 ;  /* 0x0000000000017941 */ /* 0x000fea0003800200 */
.L_x_84565:
        /* <DEDUP_REMOVED lines=21> */
.L_x_84572:
        /* <DEDUP_REMOVED lines=12> */
.L_x_84574:
[----:B------:R-:W-:Y:S05]  /*28050*/  BSYNC.RECONVERGENT B2 ;  /* 0x0000000000027941 */ /* 0x000fea0003800200 */
.L_x_84573:
        /* <DEDUP_REMOVED lines=61> */
.L_x_84571:
[----:B------:R-:W-:Y:S05]  /*28430*/  BSYNC.RECONVERGENT B1 ;  /* 0x0000000000017941 */ /* 0x000fea0003800200 */
.L_x_84570:
        /* <DEDUP_REMOVED lines=9> */
.L_x_84554:
        /* <DEDUP_REMOVED lines=16> */
.L_x_84578:
        /* <DEDUP_REMOVED lines=12> */
.L_x_84580:
[----:B------:R-:W-:Y:S05]  /*28690*/  BSYNC.RECONVERGENT B2 ;  /* 0x0000000000027941 */ /* 0x000fea0003800200 */
.L_x_84579:
        /* <DEDUP_REMOVED lines=61> */
.L_x_84577:
[----:B------:R-:W-:Y:S05]  /*28a70*/  BSYNC.RECONVERGENT B1 ;  /* 0x0000000000017941 */ /* 0x000fea0003800200 */
.L_x_84576:
        /* <DEDUP_REMOVED lines=23> */
.L_x_84583:
        /* <DEDUP_REMOVED lines=12> */
.L_x_84585:
[----:B------:R-:W-:Y:S05]  /*28cb0*/  BSYNC.RECONVERGENT B2 ;  /* 0x0000000000027941 */ /* 0x000fea0003800200 */
.L_x_84584:
        /* <DEDUP_REMOVED lines=62> */
.L_x_84582:
[----:B------:R-:W-:Y:S05]  /*290a0*/  BSYNC.RECONVERGENT B1 ;  /* 0x0000000000017941 */ /* 0x000fea0003800200 */
.L_x_84581:
        /* <DEDUP_REMOVED lines=21> */
.L_x_84588:
        /* <DEDUP_REMOVED lines=12> */
.L_x_84590:
[----:B------:R-:W-:Y:S05]  /*292c0*/  BSYNC.RECONVERGENT B2 ;  /* 0x0000000000027941 */ /* 0x000fea0003800200 */
.L_x_84589:
        /* <DEDUP_REMOVED lines=62> */
.L_x_84587:
[----:B------:R-:W-:Y:S05]  /*296b0*/  BSYNC.RECONVERGENT B1 ;  /* 0x0000000000017941 */ /* 0x000fea0003800200 */
.L_x_84586:
        /* <DEDUP_REMOVED lines=21> */
.L_x_84593:
        /* <DEDUP_REMOVED lines=12> */
.L_x_84595:
[----:B------:R-:W-:Y:S05]  /*298d0*/  BSYNC.RECONVERGENT B2 ;  /* 0x0000000000027941 */ /* 0x000fea0003800200 */
.L_x_84594:
        /* <DEDUP_REMOVED lines=62> */
.L_x_84592:
[----:B------:R-:W-:Y:S05]  /*29cc0*/  BSYNC.RECONVERGENT B1 ;  /* 0x0000000000017941 */ /* 0x000fea0003800200 */
.L_x_84591:
        /* <DEDUP_REMOVED lines=12> */
.L_x_84575:
        /* <DEDUP_REMOVED lines=14> */
.L_x_84553:
[----:B------:R-:W-:Y:S05]  /*29e70*/  BSYNC.RECONVERGENT B0 ;  /* 0x0000000000007941 */ /* 0x000fea0003800200 */
.L_x_84552:
        /* <DEDUP_REMOVED lines=30> */
.L_x_84601:
        /* <DEDUP_REMOVED lines=12> */
.L_x_84603:
[----:B------:R-:W-:Y:S05]  /*2a120*/  BSYNC.RECONVERGENT B2 ;  /* 0x0000000000027941 */ /* 0x000fea0003800200 */
.L_x_84602:
        /* <DEDUP_REMOVED lines=61> */
.L_x_84600:
[----:B------:R-:W-:Y:S05]  /*2a500*/  BSYNC.RECONVERGENT B1 ;  /* 0x0000000000017941 */ /* 0x000fea0003800200 */
.L_x_84599:
        /* <DEDUP_REMOVED lines=24> */
.L_x_84606:
        /* <DEDUP_REMOVED lines=12> */
.L_x_84608:
[----:B------:R-:W-:Y:S05]  /*2a750*/  BSYNC.RECONVERGENT B2 ;  /* 0x0000000000027941 */ /* 0x000fea0003800200 */
.L_x_84607:
        /* <DEDUP_REMOVED lines=61> */
.L_x_84605:
[----:B------:R-:W-:Y:S05]  /*2ab30*/  BSYNC.RECONVERGENT B1 ;  /* 0x0000000000017941 */ /* 0x000fea0003800200 */
.L_x_84604:
        /* <DEDUP_REMOVED lines=21> */
.L_x_84611:
        /* <DEDUP_REMOVED lines=12> */
.L_x_84613:
[----:B------:R-:W-:Y:S05]  /*2ad50*/  BSYNC.RECONVERGENT B2 ;  /* 0x0000000000027941 */ /* 0x000fea0003800200 */
.L_x_84612:
        /* <DEDUP_REMOVED lines=61> */
.L_x_84610:
[----:B------:R-:W-:Y:S05]  /*2b130*/  BSYNC.RECONVERGENT B1 ;  /* 0x0000000000017941 */ /* 0x000fea0003800200 */
.L_x_84609:
        /* <DEDUP_REMOVED lines=21> */
.L_x_84616:
        /* <DEDUP_REMOVED lines=12> */
.L_x_84618:
[----:B------:R-:W-:Y:S05]  /*2b350*/  BSYNC.RECONVERGENT B2 ;  /* 0x0000000000027941 */ /* 0x000fea0003800200 */
.L_x_84617:
        /* <DEDUP_REMOVED lines=61> */
.L_x_84615:
[----:B------:R-:W-:Y:S05]  /*2b730*/  BSYNC.RECONVERGENT B1 ;  /* 0x0000000000017941 */ /* 0x000fea0003800200 */
.L_x_84614:
        /* <DEDUP_REMOVED lines=9> */
.L_x_84598:
        /* <DEDUP_REMOVED lines=16> */
.L_x_84622:
        /* <DEDUP_REMOVED lines=12> */
.L_x_84624:
[----:B------:R-:W-:Y:S05]  /*2b990*/  BSYNC.RECONVERGENT B2 ;  /* 0x0000000000027941 */ /* 0x000fea0003800200 */
.L_x_84623:
        /* <DEDUP_REMOVED lines=61> */
.L_x_84621:
[----:B------:R-:W-:Y:S05]  /*2bd70*/  BSYNC.RECONVERGENT B1 ;  /* 0x0000000000017941 */ /* 0x000fea0003800200 */
.L_x_84620:
        /* <DEDUP_REMOVED lines=23> */
.L_x_84627:
        /* <DEDUP_REMOVED lines=12> */
.L_x_84629:
[----:B------:R-:W-:Y:S05]  /*2bfb0*/  BSYNC.RECONVERGENT B2 ;  /* 0x0000000000027941 */ /* 0x000fea0003800200 */
.L_x_84628:
        /* <DEDUP_REMOVED lines=62> */
.L_x_84626:
[----:B------:R-:W-:Y:S05]  /*2c3a0*/  BSYNC.RECONVERGENT B1 ;  /* 0x0000000000017941 */ /* 0x000fea0003800200 */
.L_x_84625:
        /* <DEDUP_REMOVED lines=21> */
.L_x_84632:
        /* <DEDUP_REMOVED lines=12> */
.L_x_84634:
[----:B------:R-:W-:Y:S05]  /*2c5c0*/  BSYNC.RECONVERGENT B2 ;  /* 0x0000000000027941 */ /* 0x000fea0003800200 */
.L_x_84633:
        /* <DEDUP_REMOVED lines=62> */
.L_x_84631:
[----:B------:R-:W-:Y:S05]  /*2c9b0*/  BSYNC.RECONVERGENT B1 ;  /* 0x0000000000017941 */ /* 0x000fea0003800200 */
.L_x_84630:
        /* <DEDUP_REMOVED lines=21> */
.L_x_84637:
        /* <DEDUP_REMOVED lines=12> */
.L_x_84639:
[----:B------:R-:W-:Y:S05]  /*2cbd0*/  BSYNC.RECONVERGENT B2 ;  /* 0x0000000000027941 */ /* 0x000fea0003800200 */
.L_x_84638:
        /* <DEDUP_REMOVED lines=62> */
.L_x_84636:
[----:B------:R-:W-:Y:S05]  /*2cfc0*/  BSYNC.RECONVERGENT B1 ;  /* 0x0000000000017941 */ /* 0x000fea0003800200 */
.L_x_84635:
        /* <DEDUP_REMOVED lines=12> */
.L_x_84619:
        /* <DEDUP_REMOVED lines=14> */
.L_x_84597:
[----:B------:R-:W-:Y:S05]  /*2d170*/  BSYNC.RECONVERGENT B0 ;  /* 0x0000000000007941 */ /* 0x000fea0003800200 */
.L_x_84596:
        /* <DEDUP_REMOVED lines=30> */
.L_x_84645:
        /* <DEDUP_REMOVED lines=12> */
.L_x_84647:
[----:B------:R-:W-:Y:S05]  /*2d420*/  BSYNC.RECONVERGENT B2 ;  /* 0x0000000000027941 */ /* 0x000fea0003800200 */
.L_x_84646:
        /* <DEDUP_REMOVED lines=61> */
.L_x_84644:
[----:B------:R-:W-:Y:S05]  /*2d800*/  BSYNC.RECONVERGENT B1 ;  /* 0x0000000000017941 */ /* 0x000fea0003800200 */
.L_x_84643:
        /* <DEDUP_REMOVED lines=24> */
.L_x_84650:
        /* <DEDUP_REMOVED lines=12> */
.L_x_84652:
[----:B------:R-:W-:Y:S05]  /*2da50*/  BSYNC.RECONVERGENT B2 ;  /* 0x0000000000027941 */ /* 0x000fea0003800200 */
.L_x_84651:
        /* <DEDUP_REMOVED lines=61> */
.L_x_84649:
[----:B------:R-:W-:Y:S05]  /*2de30*/  BSYNC.RECONVERGENT B1 ;  /* 0x0000000000017941 */ /* 0x000fea0003800200 */
.L_x_84648:
        /* <DEDUP_REMOVED lines=21> */
.L_x_84655:
        /* <DEDUP_REMOVED lines=12> */
.L_x_84657:
[----:B------:R-:W-:Y:S05]  /*2e050*/  BSYNC.RECONVERGENT B2 ;  /* 0x0000000000027941 */ /* 0x000fea0003800200 */
.L_x_84656:
        /* <DEDUP_REMOVED lines=61> */
.L_x_84654:
[----:B------:R-:W-:Y:S05]  /*2e430*/  BSYNC.RECONVERGENT B1 ;  /* 0x0000000000017941 */ /* 0x000fea0003800200 */
.L_x_84653:
        /* <DEDUP_REMOVED lines=21> */
.L_x_84660:
        /* <DEDUP_REMOVED lines=12> */
.L_x_84662:
[----:B------:R-:W-:Y:S05]  /*2e650*/  BSYNC.RECONVERGENT B2 ;  /* 0x0000000000027941 */ /* 0x000fea0003800200 */
.L_x_84661:
        /* <DEDUP_REMOVED lines=61> */
.L_x_84659:
[----:B------:R-:W-:Y:S05]  /*2ea30*/  BSYNC.RECONVERGENT B1 ;  /* 0x0000000000017941 */ /* 0x000fea0003800200 */
.L_x_84658:
        /* <DEDUP_REMOVED lines=9> */
.L_x_84642:
        /* <DEDUP_REMOVED lines=16> */
.L_x_84666:
        /* <DEDUP_REMOVED lines=12> */
.L_x_84668:
[----:B------:R-:W-:Y:S05]  /*2ec90*/  BSYNC.RECONVERGENT B2 ;  /* 0x0000000000027941 */ /* 0x000fea0003800200 */
.L_x_84667:
        /* <DEDUP_REMOVED lines=61> */
.L_x_84665:
[----:B------:R-:W-:Y:S05]  /*2f070*/  BSYNC.RECONVERGENT B1 ;  /* 0x0000000000017941 */ /* 0x000fea0003800200 */
.L_x_84664:
        /* <DEDUP_REMOVED lines=23> */
.L_x_84671:
        /* <DEDUP_REMOVED lines=12> */
.L_x_84673:
[----:B------:R-:W-:Y:S05]  /*2f2b0*/  BSYNC.RECONVERGENT B2 ;  /* 0x0000000000027941 */ /* 0x000fea0003800200 */
.L_x_84672:
        /* <DEDUP_REMOVED lines=62> */
.L_x_84670:
[----:B------:R-:W-:Y:S05]  /*2f6a0*/  BSYNC.RECONVERGENT B1 ;  /* 0x0000000000017941 */ /* 0x000fea0003800200 */
.L_x_84669:
        /* <DEDUP_REMOVED lines=21> */
.L_x_84676:
        /* <DEDUP_REMOVED lines=12> */
.L_x_84678:
[----:B------:R-:W-:Y:S05]  /*2f8c0*/  BSYNC.RECONVERGENT B2 ;  /* 0x0000000000027941 */ /* 0x000fea0003800200 */
.L_x_84677:
        /* <DEDUP_REMOVED lines=62> */
.L_x_84675:
[----:B------:R-:W-:Y:S05]  /*2fcb0*/  BSYNC.RECONVERGENT B1 ;  /* 0x0000000000017941 */ /* 0x000fea0003800200 */
.L_x_84674:
        /* <DEDUP_REMOVED lines=21> */
.L_x_84681:
        /* <DEDUP_REMOVED lines=12> */
.L_x_84683:
[----:B------:R-:W-:Y:S05]  /*2fed0*/  BSYNC.RECONVERGENT B2 ;  /* 0x0000000000027941 */ /* 0x000fea0003800200 */
.L_x_84682:
        /* <DEDUP_REMOVED lines=62> */
.L_x_84680:
[----:B------:R-:W-:Y:S05]  /*302c0*/  BSYNC.RECONVERGENT B1 ;  /* 0x0000000000017941 */ /* 0x000fea0003800200 */
.L_x_84679:
        /* <DEDUP_REMOVED lines=12> */
.L_x_84663:
        /* <DEDUP_REMOVED lines=14> */
.L_x_84641:
[----:B------:R-:W-:Y:S05]  /*30470*/  BSYNC.RECONVERGENT B0 ;  /* 0x0000000000007941 */ /* 0x000fea0003800200 */
.L_x_84640:
        /* <DEDUP_REMOVED lines=30> */
.L_x_84689:
        /* <DEDUP_REMOVED lines=12> */
.L_x_84691:
[----:B------:R-:W-:Y:S05]  /*30720*/  BSYNC.RECONVERGENT B2 ;  /* 0x0000000000027941 */ /* 0x000fea0003800200 */
.L_x_84690:
        /* <DEDUP_REMOVED lines=61> */
.L_x_84688:
[----:B------:R-:W-:Y:S05]  /*30b00*/  BSYNC.RECONVERGENT B1 ;  /* 0x0000000000017941 */ /* 0x000fea0003800200 */
.L_x_84687:
        /* <DEDUP_REMOVED lines=24> */
.L_x_84694:
        /* <DEDUP_REMOVED lines=12> */
.L_x_84696:
[----:B------:R-:W-:Y:S05]  /*30d50*/  BSYNC.RECONVERGENT B2 ;  /* 0x0000000000027941 */ /* 0x000fea0003800200 */
.L_x_84695:
        /* <DEDUP_REMOVED lines=61> */
.L_x_84693:
[----:B------:R-:W-:Y:S05]  /*31130*/  BSYNC.RECONVERGENT B1 ;  /* 0x0000000000017941 */ /* 0x000fea0003800200 */
.L_x_84692:
        /* <DEDUP_REMOVED lines=21> */
.L_x_84699:
        /* <DEDUP_REMOVED lines=12> */
.L_x_84701:
[----:B------:R-:W-:Y:S05]  /*31350*/  BSYNC.RECONVERGENT B2 ;  /* 0x0000000000027941 */ /* 0x000fea0003800200 */
.L_x_84700:
        /* <DEDUP_REMOVED lines=61> */
.L_x_84698:
[----:B------:R-:W-:Y:S05]  /*31730*/  BSYNC.RECONVERGENT B1 ;  /* 0x0000000000017941 */ /* 0x000fea0003800200 */
.L_x_84697:
        /* <DEDUP_REMOVED lines=21> */
.L_x_84704:
        /* <DEDUP_REMOVED lines=12> */
.L_x_84706:
[----:B------:R-:W-:Y:S05]  /*31950*/  BSYNC.RECONVERGENT B2 ;  /* 0x0000000000027941 */ /* 0x000fea0003800200 */
.L_x_84705:
        /* <DEDUP_REMOVED lines=61> */
.L_x_84703:
[----:B------:R-:W-:Y:S05]  /*31d30*/  BSYNC.RECONVERGENT B1 ;  /* 0x0000000000017941 */ /* 0x000fea0003800200 */
.L_x_84702:
        /* <DEDUP_REMOVED lines=9> */
.L_x_84686:
        /* <DEDUP_REMOVED lines=16> */
.L_x_84710:
        /* <DEDUP_REMOVED lines=12> */
.L_x_84712:
[----:B------:R-:W-:Y:S05]  /*31f90*/  BSYNC.RECONVERGENT B2 ;  /* 0x0000000000027941 */ /* 0x000fea0003800200 */
.L_x_84711:
        /* <DEDUP_REMOVED lines=61> */
.L_x_84709:
[----:B------:R-:W-:Y:S05]  /*32370*/  BSYNC.RECONVERGENT B1 ;  /* 0x0000000000017941 */ /* 0x000fea0003800200 */
.L_x_84708:
        /* <DEDUP_REMOVED lines=23> */
.L_x_84715:
        /* <DEDUP_REMOVED lines=12> */
.L_x_84717:
[----:B------:R-:W-:Y:S05]  /*325b0*/  BSYNC.RECONVERGENT B2 ;  /* 0x0000000000027941 */ /* 0x000fea0003800200 */
.L_x_84716:
        /* <DEDUP_REMOVED lines=62> */
.L_x_84714:
[----:B------:R-:W-:Y:S05]  /*329a0*/  BSYNC.RECONVERGENT B1 ;  /* 0x0000000000017941 */ /* 0x000fea0003800200 */
.L_x_84713:
        /* <DEDUP_REMOVED lines=21> */
.L_x_84720:
        /* <DEDUP_REMOVED lines=12> */
.L_x_84722:
[----:B------:R-:W-:Y:S05]  /*32bc0*/  BSYNC.RECONVERGENT B2 ;  /* 0x0000000000027941 */ /* 0x000fea0003800200 */
.L_x_84721:
        /* <DEDUP_REMOVED lines=62> */
.L_x_84719:
[----:B------:R-:W-:Y:S05]  /*32fb0*/  BSYNC.RECONVERGENT B1 ;  /* 0x0000000000017941 */ /* 0x000fea0003800200 */
.L_x_84718:
        /* <DEDUP_REMOVED lines=21> */
.L_x_84725:
        /* <DEDUP_REMOVED lines=12> */
.L_x_84727:
[----:B------:R-:W-:Y:S05]  /*331d0*/  BSYNC.RECONVERGENT B2 ;  /* 0x0000000000027941 */ /* 0x000fea0003800200 */
.L_x_84726:
        /* <DEDUP_REMOVED lines=62> */
.L_x_84724:
[----:B------:R-:W-:Y:S05]  /*335c0*/  BSYNC.RECONVERGENT B1 ;  /* 0x0000000000017941 */ /* 0x000fea0003800200 */
.L_x_84723:
        /* <DEDUP_REMOVED lines=12> */
.L_x_84707:
        /* <DEDUP_REMOVED lines=14> */
.L_x_84685:
[----:B------:R-:W-:Y:S05]  /*33770*/  BSYNC.RECONVERGENT B0 ;  /* 0x0000000000007941 */ /* 0x000fea0003800200 */
.L_x_84684:
        /* <DEDUP_REMOVED lines=30> */
.L_x_84733:
        /* <DEDUP_REMOVED lines=12> */
.L_x_84735:
[----:B------:R-:W-:Y:S05]  /*33a20*/  BSYNC.RECONVERGENT B2 ;  /* 0x0000000000027941 */ /* 0x000fea0003800200 */
.L_x_84734:
        /* <DEDUP_REMOVED lines=61> */
.L_x_84732:
[----:B------:R-:W-:Y:S05]  /*33e00*/  BSYNC.RECONVERGENT B1 ;  /* 0x0000000000017941 */ /* 0x000fea0003800200 */
.L_x_84731:
        /* <DEDUP_REMOVED lines=24> */
.L_x_84738:
        /* <DEDUP_REMOVED lines=12> */
.L_x_84740:
[----:B------:R-:W-:Y:S05]  /*34050*/  BSYNC.RECONVERGENT B2 ;  /* 0x0000000000027941 */ /* 0x000fea0003800200 */
.L_x_84739:
        /* <DEDUP_REMOVED lines=61> */
.L_x_84737:
[----:B------:R-:W-:Y:S05]  /*34430*/  BSYNC.RECONVERGENT B1 ;  /* 0x0000000000017941 */ /* 0x000fea0003800200 */
.L_x_84736:
        /* <DEDUP_REMOVED lines=21> */
.L_x_84743:
        /* <DEDUP_REMOVED lines=12> */
.L_x_84745:
[----:B------:R-:W-:Y:S05]  /*34650*/  BSYNC.RECONVERGENT B2 ;  /* 0x0000000000027941 */ /* 0x000fea0003800200 */
.L_x_84744:
        /* <DEDUP_REMOVED lines=61> */
.L_x_84742:
[----:B------:R-:W-:Y:S05]  /*34a30*/  BSYNC.RECONVERGENT B1 ;  /* 0x0000000000017941 */ /* 0x000fea0003800200 */
.L_x_84741:
        /* <DEDUP_REMOVED lines=21> */
.L_x_84748:
        /* <DEDUP_REMOVED lines=12> */
.L_x_84750:
[----:B------:R-:W-:Y:S05]  /*34c50*/  BSYNC.RECONVERGENT B2 ;  /* 0x0000000000027941 */ /* 0x000fea0003800200 */
.L_x_84749:
        /* <DEDUP_REMOVED lines=61> */
.L_x_84747:
[----:B------:R-:W-:Y:S05]  /*35030*/  BSYNC.RECONVERGENT B1 ;  /* 0x0000000000017941 */ /* 0x000fea0003800200 */
.L_x_84746:
        /* <DEDUP_REMOVED lines=9> */
.L_x_84730:
        /* <DEDUP_REMOVED lines=16> */
.L_x_84754:
        /* <DEDUP_REMOVED lines=12> */
.L_x_84756:
[----:B------:R-:W-:Y:S05]  /*35290*/  BSYNC.RECONVERGENT B2 ;  /* 0x0000000000027941 */ /* 0x000fea0003800200 */
.L_x_84755:
        /* <DEDUP_REMOVED lines=61> */
.L_x_84753:
[----:B------:R-:W-:Y:S05]  /*35670*/  BSYNC.RECONVERGENT B1 ;  /* 0x0000000000017941 */ /* 0x000fea0003800200 */
.L_x_84752:
        /* <DEDUP_REMOVED lines=23> */
.L_x_84759:
        /* <DEDUP_REMOVED lines=12> */
.L_x_84761:
[----:B------:R-:W-:Y:S05]  /*358b0*/  BSYNC.RECONVERGENT B2 ;  /* 0x0000000000027941 */ /* 0x000fea0003800200 */
.L_x_84760:
        /* <DEDUP_REMOVED lines=62> */
.L_x_84758:
[----:B------:R-:W-:Y:S05]  /*35ca0*/  BSYNC.RECONVERGENT B1 ;  /* 0x0000000000017941 */ /* 0x000fea0003800200 */
.L_x_84757:
        /* <DEDUP_REMOVED lines=21> */
.L_x_84764:
        /* <DEDUP_REMOVED lines=12> */
.L_x_84766:
[----:B------:R-:W-:Y:S05]  /*35ec0*/  BSYNC.RECONVERGENT B2 ;  /* 0x0000000000027941 */ /* 0x000fea0003800200 */
.L_x_84765:
        /* <DEDUP_REMOVED lines=62> */
.L_x_84763:
[----:B------:R-:W-:Y:S05]  /*362b0*/  BSYNC.RECONVERGENT B1 ;  /* 0x0000000000017941 */ /* 0x000fea0003800200 */
.L_x_84762:
        /* <DEDUP_REMOVED lines=21> */
.L_x_84769:
        /* <DEDUP_REMOVED lines=12> */
.L_x_84771:
[----:B------:R-:W-:Y:S05]  /*364d0*/  BSYNC.RECONVERGENT B2 ;  /* 0x0000000000027941 */ /* 0x000fea0003800200 */
.L_x_84770:
        /* <DEDUP_REMOVED lines=62> */
.L_x_84768:
[----:B------:R-:W-:Y:S05]  /*368c0*/  BSYNC.RECONVERGENT B1 ;  /* 0x0000000000017941 */ /* 0x000fea0003800200 */
.L_x_84767:
        /* <DEDUP_REMOVED lines=12> */
.L_x_84751:
        /* <DEDUP_REMOVED lines=14> */
.L_x_84729:
[----:B------:R-:W-:Y:S05]  /*36a70*/  BSYNC.RECONVERGENT B0 ;  /* 0x0000000000007941 */ /* 0x000fea0003800200 */
.L_x_84728:
        /* <DEDUP_REMOVED lines=30> */
.L_x_84777:
        /* <DEDUP_REMOVED lines=12> */
.L_x_84779:
[----:B------:R-:W-:Y:S05]  /*36d20*/  BSYNC.RECONVERGENT B2 ;  /* 0x0000000000027941 */ /* 0x000fea0003800200 */
.L_x_84778:
        /* <DEDUP_REMOVED lines=61> */
.L_x_84776:
[----:B------:R-:W-:Y:S05]  /*37100*/  BSYNC.RECONVERGENT B1 ;  /* 0x0000000000017941 */ /* 0x000fea0003800200 */
.L_x_84775:
        /* <DEDUP_REMOVED lines=24> */
.L_x_84782:
        /* <DEDUP_REMOVED lines=12> */
.L_x_84784:
[----:B------:R-:W-:Y:S05]  /*37350*/  BSYNC.RECONVERGENT B2 ;  /* 0x0000000000027941 */ /* 0x000fea0003800200 */
.L_x_84783:
        /* <DEDUP_REMOVED lines=61> */
.L_x_84781:
[----:B------:R-:W-:Y:S05]  /*37730*/  BSYNC.RECONVERGENT B1 ;  /* 0x0000000000017941 */ /* 0x000fea0003800200 */
.L_x_84780:
        /* <DEDUP_REMOVED lines=21> */
.L_x_84787:
        /* <DEDUP_REMOVED lines=12> */
.L_x_84789:
[----:B------:R-:W-:Y:S05]  /*37950*/  BSYNC.RECONVERGENT B2 ;  /* 0x0000000000027941 */ /* 0x000fea0003800200 */
.L_x_84788:
        /* <DEDUP_REMOVED lines=61> */
.L_x_84786:
[----:B------:R-:W-:Y:S05]  /*37d30*/  BSYNC.RECONVERGENT B1 ;  /* 0x0000000000017941 */ /* 0x000fea0003800200 */
.L_x_84785:
        /* <DEDUP_REMOVED lines=21> */
.L_x_84792:
        /* <DEDUP_REMOVED lines=12> */
.L_x_84794:
[----:B------:R-:W-:Y:S05]  /*37f50*/  BSYNC.RECONVERGENT B2 ;  /* 0x0000000000027941 */ /* 0x000fea0003800200 */
.L_x_84793:
        /* <DEDUP_REMOVED lines=61> */
.L_x_84791:
[----:B------:R-:W-:Y:S05]  /*38330*/  BSYNC.RECONVERGENT B1 ;  /* 0x0000000000017941 */ /* 0x000fea0003800200 */
.L_x_84790:
        /* <DEDUP_REMOVED lines=9> */
.L_x_84774:
        /* <DEDUP_REMOVED lines=16> */
.L_x_84798:
        /* <DEDUP_REMOVED lines=12> */
.L_x_84800:
[----:B------:R-:W-:Y:S05]  /*38590*/  BSYNC.RECONVERGENT B2 ;  /* 0x0000000000027941 */ /* 0x000fea0003800200 */
.L_x_84799:
        /* <DEDUP_REMOVED lines=61> */
.L_x_84797:
[----:B------:R-:W-:Y:S05]  /*38970*/  BSYNC.RECONVERGENT B1 ;  /* 0x0000000000017941 */ /* 0x000fea0003800200 */
.L_x_84796:
        /* <DEDUP_REMOVED lines=23> */
.L_x_84803:
        /* <DEDUP_REMOVED lines=12> */
.L_x_84805:
[----:B------:R-:W-:Y:S05]  /*38bb0*/  BSYNC.RECONVERGENT B2 ;  /* 0x0000000000027941 */ /* 0x000fea0003800200 */
.L_x_84804:
        /* <DEDUP_REMOVED lines=62> */
.L_x_84802:
[----:B------:R-:W-:Y:S05]  /*38fa0*/  BSYNC.RECONVERGENT B1 ;  /* 0x0000000000017941 */ /* 0x000fea0003800200 */
.L_x_84801:
        /* <DEDUP_REMOVED lines=21> */
.L_x_84808:
        /* <DEDUP_REMOVED lines=12> */
.L_x_84810:
[----:B------:R-:W-:Y:S05]  /*391c0*/  BSYNC.RECONVERGENT B2 ;  /* 0x0000000000027941 */ /* 0x000fea0003800200 */
.L_x_84809:
        /* <DEDUP_REMOVED lines=62> */
.L_x_84807:
[----:B------:R-:W-:Y:S05]  /*395b0*/  BSYNC.RECONVERGENT B1 ;  /* 0x0000000000017941 */ /* 0x000fea0003800200 */
.L_x_84806:
        /* <DEDUP_REMOVED lines=21> */
.L_x_84813:
        /* <DEDUP_REMOVED lines=12> */
.L_x_84815:
[----:B------:R-:W-:Y:S05]  /*397d0*/  BSYNC.RECONVERGENT B2 ;  /* 0x0000000000027941 */ /* 0x000fea0003800200 */
.L_x_84814:
        /* <DEDUP_REMOVED lines=62> */
.L_x_84812:
[----:B------:R-:W-:Y:S05]  /*39bc0*/  BSYNC.RECONVERGENT B1 ;  /* 0x0000000000017941 */ /* 0x000fea0003800200 */
.L_x_84811:
        /* <DEDUP_REMOVED lines=12> */
.L_x_84795:
        /* <DEDUP_REMOVED lines=14> */
.L_x_84773:
[----:B------:R-:W-:Y:S05]  /*39d70*/  BSYNC.RECONVERGENT B0 ;  /* 0x0000000000007941 */ /* 0x000fea0003800200 */
.L_x_84772:
        /* <DEDUP_REMOVED lines=30> */
.L_x_84821:
        /* <DEDUP_REMOVED lines=12> */
.L_x_84823:
[----:B------:R-:W-:Y:S05]  /*3a020*/  BSYNC.RECONVERGENT B2 ;  /* 0x0000000000027941 */ /* 0x000fea0003800200 */
.L_x_84822:
        /* <DEDUP_REMOVED lines=61> */
.L_x_84820:
[----:B------:R-:W-:Y:S05]  /*3a400*/  BSYNC.RECONVERGENT B1 ;  /* 0x0000000000017941 */ /* 0x000fea0003800200 */
.L_x_84819:
        /* <DEDUP_REMOVED lines=24> */
.L_x_84826:
        /* <DEDUP_REMOVED lines=12> */
.L_x_84828:
[----:B------:R-:W-:Y:S05]  /*3a650*/  BSYNC.RECONVERGENT B2 ;  /* 0x0000000000027941 */ /* 0x000fea0003800200 */
.L_x_84827:
        /* <DEDUP_REMOVED lines=61> */
.L_x_84825:
[----:B------:R-:W-:Y:S05]  /*3aa30*/  BSYNC.RECONVERGENT B1 ;  /* 0x0000000000017941 */ /* 0x000fea0003800200 */
.L_x_84824:
        /* <DEDUP_REMOVED lines=21> */
.L_x_84831:
        /* <DEDUP_REMOVED lines=12> */
.L_x_84833:
[----:B------:R-:W-:Y:S05]  /*3ac50*/  BSYNC.RECONVERGENT B2 ;  /* 0x0000000000027941 */ /* 0x000fea0003800200 */
.L_x_84832:
        /* <DEDUP_REMOVED lines=61> */
.L_x_84830:
[----:B------:R-:W-:Y:S05]  /*3b030*/  BSYNC.RECONVERGENT B1 ;  /* 0x0000000000017941 */ /* 0x000fea0003800200 */
.L_x_84829:
        /* <DEDUP_REMOVED lines=21> */
.L_x_84836:
        /* <DEDUP_REMOVED lines=12> */
.L_x_84838:
[----:B------:R-:W-:Y:S05]  /*3b250*/  BSYNC.RECONVERGENT B2 ;  /* 0x0000000000027941 */ /* 0x000fea0003800200 */
.L_x_84837:
        /* <DEDUP_REMOVED lines=61> */
.L_x_84835:
[----:B------:R-:W-:Y:S05]  /*3b630*/  BSYNC.RECONVERGENT B1 ;  /* 0x0000000000017941 */ /* 0x000fea0003800200 */
.L_x_84834:
        /* <DEDUP_REMOVED lines=9> */
.L_x_84818:
        /* <DEDUP_REMOVED lines=16> */
.L_x_84842:
        /* <DEDUP_REMOVED lines=12> */
.L_x_84844:
[----:B------:R-:W-:Y:S05]  /*3b890*/  BSYNC.RECONVERGENT B2 ;  /* 0x0000000000027941 */ /* 0x000fea0003800200 */
.L_x_84843:
        /* <DEDUP_REMOVED lines=61> */
.L_x_84841:
[----:B------:R-:W-:Y:S05]  /*3bc70*/  BSYNC.RECONVERGENT B1 ;  /* 0x0000000000017941 */ /* 0x000fea0003800200 */
.L_x_84840:
        /* <DEDUP_REMOVED lines=23> */
.L_x_84847:
        /* <DEDUP_REMOVED lines=12> */
.L_x_84849:
[----:B------:R-:W-:Y:S05]  /*3beb0*/  BSYNC.RECONVERGENT B2 ;  /* 0x0000000000027941 */ /* 0x000fea0003800200 */
.L_x_84848:
        /* <DEDUP_REMOVED lines=62> */
.L_x_84846:
[----:B------:R-:W-:Y:S05]  /*3c2a0*/  BSYNC.RECONVERGENT B1 ;  /* 0x0000000000017941 */ /* 0x000fea0003800200 */
.L_x_84845:
        /* <DEDUP_REMOVED lines=21> */
.L_x_84852:
        /* <DEDUP_REMOVED lines=12> */
.L_x_84854:
[----:B------:R-:W-:Y:S05]  /*3c4c0*/  BSYNC.RECONVERGENT B2 ;  /* 0x0000000000027941 */ /* 0x000fea0003800200 */
.L_x_84853:
        /* <DEDUP_REMOVED lines=62> */
.L_x_84851:
[----:B------:R-:W-:Y:S05]  /*3c8b0*/  BSYNC.RECONVERGENT B1 ;  /* 0x0000000000017941 */ /* 0x000fea0003800200 */
.L_x_84850:
        /* <DEDUP_REMOVED lines=21> */
.L_x_84857:
        /* <DEDUP_REMOVED lines=12> */
.L_x_84859:
[----:B------:R-:W-:Y:S05]  /*3cad0*/  BSYNC.RECONVERGENT B2 ;  /* 0x0000000000027941 */ /* 0x000fea0003800200 */
.L_x_84858:
        /* <DEDUP_REMOVED lines=62> */
.L_x_84856:
[----:B------:R-:W-:Y:S05]  /*3cec0*/  BSYNC.RECONVERGENT B1 ;  /* 0x0000000000017941 */ /* 0x000fea0003800200 */
.L_x_84855:
        /* <DEDUP_REMOVED lines=12> */
.L_x_84839:
        /* <DEDUP_REMOVED lines=14> */
.L_x_84817:
[----:B------:R-:W-:Y:S05]  /*3d070*/  BSYNC.RECONVERGENT B0 ;  /* 0x0000000000007941 */ /* 0x000fea0003800200 */
.L_x_84816:
        /* <DEDUP_REMOVED lines=30> */
.L_x_84865:
        /* <DEDUP_REMOVED lines=12> */
.L_x_84867:
[----:B------:R-:W-:Y:S05]  /*3d320*/  BSYNC.RECONVERGENT B2 ;  /* 0x0000000000027941 */ /* 0x000fea0003800200 */
.L_x_84866:
        /* <DEDUP_REMOVED lines=61> */
.L_x_84864:
[----:B------:R-:W-:Y:S05]  /*3d700*/  BSYNC.RECONVERGENT B1 ;  /* 0x0000000000017941 */ /* 0x000fea0003800200 */
.L_x_84863:
        /* <DEDUP_REMOVED lines=24> */
.L_x_84870:
        /* <DEDUP_REMOVED lines=12> */
.L_x_84872:
[----:B------:R-:W-:Y:S05]  /*3d950*/  BSYNC.RECONVERGENT B2 ;  /* 0x0000000000027941 */ /* 0x000fea0003800200 */
.L_x_84871:
        /* <DEDUP_REMOVED lines=61> */
.L_x_84869:
[----:B------:R-:W-:Y:S05]  /*3dd30*/  BSYNC.RECONVERGENT B1 ;  /* 0x0000000000017941 */ /* 0x000fea0003800200 */
.L_x_84868:
        /* <DEDUP_REMOVED lines=21> */
.L_x_84875:
        /* <DEDUP_REMOVED lines=12> */
.L_x_84877:
[----:B------:R-:W-:Y:S05]  /*3df50*/  BSYNC.RECONVERGENT B2 ;  /* 0x0000000000027941 */ /* 0x000fea0003800200 */
.L_x_84876:
        /* <DEDUP_REMOVED lines=61> */
.L_x_84874:
[----:B------:R-:W-:Y:S05]  /*3e330*/  BSYNC.RECONVERGENT B1 ;  /* 0x0000000000017941 */ /* 0x000fea0003800200 */
.L_x_84873:
        /* <DEDUP_REMOVED lines=21> */
.L_x_84880:
        /* <DEDUP_REMOVED lines=12> */
.L_x_84882:
[----:B------:R-:W-:Y:S05]  /*3e550*/  BSYNC.RECONVERGENT B2 ;  /* 0x0000000000027941 */ /* 0x000fea0003800200 */
.L_x_84881:
        /* <DEDUP_REMOVED lines=61> */
.L_x_84879:
[----:B------:R-:W-:Y:S05]  /*3e930*/  BSYNC.RECONVERGENT B1 ;  /* 0x0000000000017941 */ /* 0x000fea0003800200 */
.L_x_84878:
        /* <DEDUP_REMOVED lines=9> */
.L_x_84862:
        /* <DEDUP_REMOVED lines=16> */
.L_x_84886:
        /* <DEDUP_REMOVED lines=12> */
.L_x_84888:
[----:B------:R-:W-:Y:S05]  /*3eb90*/  BSYNC.RECONVERGENT B2 ;  /* 0x0000000000027941 */ /* 0x000fea0003800200 */
.L_x_84887:
        /* <DEDUP_REMOVED lines=61> */
.L_x_84885:
[----:B------:R-:W-:Y:S05]  /*3ef70*/  BSYNC.RECONVERGENT B1 ;  /* 0x0000000000017941 */ /* 0x000fea0003800200 */
.L_x_84884:
        /* <DEDUP_REMOVED lines=23> */
.L_x_84891:
        /* <DEDUP_REMOVED lines=12> */
.L_x_84893:
[----:B------:R-:W-:Y:S05]  /*3f1b0*/  BSYNC.RECONVERGENT B2 ;  /* 0x0000000000027941 */ /* 0x000fea0003800200 */
.L_x_84892:
        /* <DEDUP_REMOVED lines=62> */
.L_x_84890:
[----:B------:R-:W-:Y:S05]  /*3f5a0*/  BSYNC.RECONVERGENT B1 ;  /* 0x0000000000017941 */ /* 0x000fea0003800200 */
.L_x_84889:
        /* <DEDUP_REMOVED lines=21> */
.L_x_84896:
        /* <DEDUP_REMOVED lines=12> */
.L_x_84898:
[----:B------:R-:W-:Y:S05]  /*3f7c0*/  BSYNC.RECONVERGENT B2 ;  /* 0x0000000000027941 */ /* 0x000fea0003800200 */
.L_x_84897:
        /* <DEDUP_REMOVED lines=62> */
.L_x_84895:
[----:B------:R-:W-:Y:S05]  /*3fbb0*/  BSYNC.RECONVERGENT B1 ;  /* 0x0000000000017941 */ /* 0x000fea0003800200 */
.L_x_84894:
        /* <DEDUP_REMOVED lines=21> */
.L_x_84901:
        /* <DEDUP_REMOVED lines=12> */
.L_x_84903:
[----:B------:R-:W-:Y:S05]  /*3fdd0*/  BSYNC.RECONVERGENT B2 ;  /* 0x0000000000027941 */ /* 0x000fea0003800200 */
.L_x_84902:
        /* <DEDUP_REMOVED lines=62> */
.L_x_84900:
[----:B------:R-:W-:Y:S05]  /*401c0*/  BSYNC.RECONVERGENT B1 ;  /* 0x0000000000017941 */ /* 0x000fea0003800200 */
.L_x_84899:
        /* <DEDUP_REMOVED lines=12> */
.L_x_84883:
        /* <DEDUP_REMOVED lines=14> */
.L_x_84861:
[----:B------:R-:W-:Y:S05]  /*40370*/  BSYNC.RECONVERGENT B0 ;  /* 0x0000000000007941 */ /* 0x000fea0003800200 */
.L_x_84860:
        /* <DEDUP_REMOVED lines=30> */
.L_x_84909:
        /* <DEDUP_REMOVED lines=12> */
.L_x_84911:
[----:B------:R-:W-:Y:S05]  /*40620*/  BSYNC.RECONVERGENT B2 ;  /* 0x0000000000027941 */ /* 0x000fea0003800200 */
.L_x_84910:
        /* <DEDUP_REMOVED lines=61> */
.L_x_84908:
[----:B------:R-:W-:Y:S05]  /*40a00*/  BSYNC.RECONVERGENT B1 ;  /* 0x0000000000017941 */ /* 0x000fea0003800200 */
.L_x_84907:
        /* <DEDUP_REMOVED lines=24> */
.L_x_84914:
        /* <DEDUP_REMOVED lines=12> */
.L_x_84916:
[----:B------:R-:W-:Y:S05]  /*40c50*/  BSYNC.RECONVERGENT B2 ;  /* 0x0000000000027941 */ /* 0x000fea0003800200 */
.L_x_84915:
        /* <DEDUP_REMOVED lines=61> */
.L_x_84913:
[----:B------:R-:W-:Y:S05]  /*41030*/  BSYNC.RECONVERGENT B1 ;  /* 0x0000000000017941 */ /* 0x000fea0003800200 */
.L_x_84912:
        /* <DEDUP_REMOVED lines=21> */
.L_x_84919:
        /* <DEDUP_REMOVED lines=12> */
.L_x_84921:
[----:B------:R-:W-:Y:S05]  /*41250*/  BSYNC.RECONVERGENT B2 ;  /* 0x0000000000027941 */ /* 0x000fea0003800200 */
.L_x_84920:
        /* <DEDUP_REMOVED lines=61> */
.L_x_84918:
[----:B------:R-:W-:Y:S05]  /*41630*/  BSYNC.RECONVERGENT B1 ;  /* 0x0000000000017941 */ /* 0x000fea0003800200 */
.L_x_84917:
        /* <DEDUP_REMOVED lines=21> */
.L_x_84924:
        /* <DEDUP_REMOVED lines=12> */
.L_x_84926:
[----:B------:R-:W-:Y:S05]  /*41850*/  BSYNC.RECONVERGENT B2 ;  /* 0x0000000000027941 */ /* 0x000fea0003800200 */
.L_x_84925:
        /* <DEDUP_REMOVED lines=61> */
.L_x_84923:
[----:B------:R-:W-:Y:S05]  /*41c30*/  BSYNC.RECONVERGENT B1 ;  /* 0x0000000000017941 */ /* 0x000fea0003800200 */
.L_x_84922:
        /* <DEDUP_REMOVED lines=9> */
.L_x_84906:
        /* <DEDUP_REMOVED lines=16> */
.L_x_84930:
        /* <DEDUP_REMOVED lines=12> */
.L_x_84932:
[----:B------:R-:W-:Y:S05]  /*41e90*/  BSYNC.RECONVERGENT B2 ;  /* 0x0000000000027941 */ /* 0x000fea0003800200 */
.L_x_84931:
        /* <DEDUP_REMOVED lines=61> */
.L_x_84929:
[----:B------:R-:W-:Y:S05]  /*42270*/  BSYNC.RECONVERGENT B1 ;  /* 0x0000000000017941 */ /* 0x000fea0003800200 */
.L_x_84928:
        /* <DEDUP_REMOVED lines=23> */
.L_x_84935:
        /* <DEDUP_REMOVED lines=12> */
.L_x_84937:
[----:B------:R-:W-:Y:S05]  /*424b0*/  BSYNC.RECONVERGENT B2 ;  /* 0x0000000000027941 */ /* 0x000fea0003800200 */
.L_x_84936:
        /* <DEDUP_REMOVED lines=61> */
.L_x_84934:
[----:B------:R-:W-:Y:S05]  /*42890*/  BSYNC.RECONVERGENT B1 ;  /* 0x0000000000017941 */ /* 0x000fea0003800200 */
.L_x_84933:
        /* <DEDUP_REMOVED lines=20> */
.L_x_84940:
        /* <DEDUP_REMOVED lines=12> */
.L_x_84942:
[----:B------:R-:W-:Y:S05]  /*42aa0*/  BSYNC.RECONVERGENT B2 ;  /* 0x0000000000027941 */ /* 0x000fea0003800200 */
.L_x_84941:
        /* <DEDUP_REMOVED lines=61> */
.L_x_84939:
[----:B------:R-:W-:Y:S05]  /*42e80*/  BSYNC.RECONVERGENT B1 ;  /* 0x0000000000017941 */ /* 0x000fea0003800200 */
.L_x_84938:
[----:B------:R-:W-:Y:S01]  /*42e90*/  I2FP.F32.U32 R6, R6 ;  /* 0x0000000600067245 */ /* 0x000fe20000201000 */
[----:B------:R-:W-:Y:S01]  /*42ea0*/  BSSY.RECONVERGENT B1, `(.L_x_84943) ;  /* 0x000005e000017945 */ /* 0x000fe20003800200 */
[----:B------:R-:W-:-:S03]  /*42eb0*/  ISETP.NE.AND P3, PT, R201, 0x1, PT ;  /* 0x00000001c900780c */ /* 0x000fc60003f65270 */
[----:B------:R-:W-:-:S05]  /*42ec0*/  FFMA.FTZ R6, R6, R237, 1.1641532182693481445e-10 ;  /* 0x2f00000006067423 */ /* 0x000fca00000100ed */
[----:B------:R-:W-:Y:S01]  /*42ed0*/  FSETP.GTU.FTZ.AND P2, PT, R6, R238, PT ;  /* 0x000000ee0600720b */ /* 0x000fe20003f5c000 */
        /* <DEDUP_REMOVED lines=15> */
.L_x_84945:
        /* <DEDUP_REMOVED lines=12> */
.L_x_84947:
[----:B------:R-:W-:Y:S05]  /*43090*/  BSYNC.RECONVERGENT B2 ;  /* 0x0000000000027941 */ /* 0x000fea0003800200 */
.L_x_84946:
        /* <DEDUP_REMOVED lines=62> */
.L_x_84944:
[----:B------:R-:W-:Y:S05]  /*43480*/  BSYNC.RECONVERGENT B1 ;  /* 0x0000000000017941 */ /* 0x000fea0003800200 */
.L_x_84943:
        /* <DEDUP_REMOVED lines=12> */
.L_x_84927:
[----:B------:R-:W0:Y:S01]  /*43550*/  LDC.64 R202, c[0x0][0x3a8] ;  /* 0x0000ea00ffca7b82 */ /* 0x000e220000000a00 */
[----:B------:R-:W-:Y:S02]  /*43560*/  SEL R9, RZ, 0x1000000, !P3 ;  /* 0x01000000ff097807 */ /* 0x000fe40005800000 */
[----:B------:R-:W-:Y:S02]  /*43570*/  SEL R14, RZ, 0x10000, !P2 ;  /* 0x00010000ff0e7807 */ /* 0x000fe40005000000 */
[----:B------:R-:W-:-:S04]  /*43580*/  SEL R201, RZ, 0x100, !P1 ;  /* 0x00000100ffc97807 */ /* 0x000fc80004800000 */
[----:B------:R-:W-:Y:S02]  /*43590*/  IADD3 R9, PT, PT, R201, R9, R14 ;  /* 0x00000009c9097210 */ /* 0x000fe40007ffe00e */
[----:B------:R-:W-:-:S04]  /*435a0*/  SEL R14, RZ, 0x1, !P0 ;  /* 0x00000001ff0e7807 */ /* 0x000fc80004000000 */
[----:B------:R-:W-:Y:S01]  /*435b0*/  IADD3 R9, PT, PT, R9, R14, RZ ;  /* 0x0000000e09097210 */ /* 0x000fe20007ffe0ff */
[----:B0-----:R-:W-:-:S05]  /*435c0*/  IMAD.WIDE.U32 R202, R11, 0x10, R202 ;  /* 0x000000100bca7825 */ /* 0x001fca00078e00ca */
[----:B------:R0:W-:Y:S02]  /*435d0*/  STG.E.128 desc[UR6][R202.64], R196 ;  /* 0x000000c4ca007986 */ /* 0x0001e4000c101d06 */
[----:B0-----:R-:W0:Y:S02]  /*435e0*/  LDC.64 R202, c[0x0][0x3b0] ;  /* 0x0000ec00ffca7b82 */ /* 0x001e240000000a00 */
[----:B0-----:R-:W-:-:S05]  /*435f0*/  IMAD.WIDE.U32 R202, R11, 0x4, R202 ;  /* 0x000000040bca7825 */ /* 0x001fca00078e00ca */
[----:B------:R0:W-:Y:S02]  /*43600*/  STG.E desc[UR6][R202.64], R9 ;  /* 0x00000009ca007986 */ /* 0x0001e4000c101906 */
[----:B0-----:R-:W-:-:S07]  /*43610*/  IMAD.MOV.U32 R9, RZ, RZ, R200 ;  /* 0x000000ffff097224 */ /* 0x001fce00078e00c8 */
.L_x_84905:
[----:B------:R-:W-:Y:S05]  /*43620*/  BSYNC.RECONVERGENT B0 ;  /* 0x0000000000007941 */ /* 0x000fea0003800200 */
.L_x_84904:
        /* <DEDUP_REMOVED lines=330> */
.L_x_85001:
        /* <DEDUP_REMOVED lines=18> */
[----:B------:R-:W2:Y:S03]  /*44bf0*/  LDC.64 R238, c[0x0][0x428] ;  /* 0x00010a00ffee7b82 */ /* 0x000ea60000000a00 */
[----:B-1----:R-:W3:Y:S04]  /*44c00*/  LDL R2, [R1+0x170] ;  /* 0x0001700001027983 */ /* 0x002ee80000100800 */
[----:B------:R1:W-:Y:S04]  /*44c10*/  STL [R1+0x180], R0 ;  /* 0x0001800001007387 */ /* 0x0003e80000100800 */
[----:B------:R-:W4:Y:S04]  /*44c20*/  LDL R252, [R1+0x178] ;  /* 0x0001780001fc7983 */ /* 0x000f280000100800 */
[----:B------:R-:W4:Y:S04]  /*44c30*/  LDL R237, [R1+0x17c] ;  /* 0x00017c0001ed7983 */ /* 0x000f280000100800 */
[----:B-1----:R-:W2:Y:S01]  /*44c40*/  LDL R0, [R1+0x174] ;  /* 0x0001740001007983 */ /* 0x002ea20000100800 */
        /* <DEDUP_REMOVED lines=10> */
[----:B--2---:R-:W-:-:S03]  /*44cf0*/  FFMA.FTZ R201, R201, R0, R17 ;  /* 0x00000000c9c97223 */ /* 0x004fc60000010011 */
[----:B------:R1:W5:Y:S01]  /*44d00*/  LDL.LU R0, [R1+0x180] ;  /* 0x0001800001007983 */ /* 0x0003620000300800 */
[----:B------:R-:W-:-:S04]  /*44d10*/  IMAD.WIDE.U32 R238, R15, 0x10, R238 ;  /* 0x000000100fee7825 */ /* 0x000fc800078e00ee */
[----:B----4-:R-:W-:Y:S01]  /*44d20*/  FFMA.FTZ R202, R202, R252, R18 ;  /* 0x000000fccaca7223 */ /* 0x010fe20000010012 */
[----:B------:R-:W-:-:S05]  /*44d30*/  FFMA.FTZ R203, R203, R237, R19 ;  /* 0x000000edcbcb7223 */ /* 0x000fca0000010013 */
[----:B------:R1:W-:Y:S01]  /*44d40*/  STG.E.128 desc[UR6][R238.64], R200 ;  /* 0x000000c8ee007986 */ /* 0x0003e2000c101d06 */
[----:B------:R-:W-:-:S07]  /*44d50*/  IADD3 R15, PT, PT, R15, 0x20, RZ ;  /* 0x000000200f0f7810 */ /* 0x000fce0007ffe0ff */
.L_x_84950:
[----:B------:R-:W-:Y:S05]  /*44d60*/  BSYNC.RECONVERGENT B0 ;  /* 0x0000000000007941 */ /* 0x000fea0003800200 */
.L_x_84949:
[----:B------:R-:W-:Y:S01]  /*44d70*/  LOP3.LUT P0, RZ, R13, 0x200000, RZ, 0xc0, !PT ;  /* 0x002000000dff7812 */ /* 0x000fe2000780c0ff */
[----:B------:R-:W-:-:S12]  /*44d80*/  BSSY.RECONVERGENT B0, `(.L_x_84951) ;  /* 0x000001a000007945 */ /* 0x000fd80003800200 */
[----:B------:R-:W-:Y:S05]  /*44d90*/  @!P0 BRA `(.L_x_84952) ;  /* 0x0000000000608947 */ /* 0x000fea0003800000 */
[----:B-----5:R2:W-:Y:S01]  /*44da0*/  STL [R1+0x184], R2 ;  /* 0x0001840201007387 */ /* 0x0205e20000100800 */
[----:B-1----:R-:W1:Y:S03]  /*44db0*/  LDC.64 R238, c[0x0][0x428] ;  /* 0x00010a00ffee7b82 */ /* 0x002e660000000a00 */
[----:B--2---:R-:W2:Y:S04]  /*44dc0*/  LDL R2, [R1+0x160] ;  /* 0x0001600001027983 */ /* 0x004ea80000100800 */
[----:B------:R3:W-:Y:S04]  /*44dd0*/  STL [R1+0x180], R0 ;  /* 0x0001800001007387 */ /* 0x0007e80000100800 */
[----:B------:R-:W4:Y:S04]  /*44de0*/  LDL R252, [R1+0x168] ;  /* 0x0001680001fc7983 */ /* 0x000f280000100800 */
[----:B------:R-:W4:Y:S04]  /*44df0*/  LDL R237, [R1+0x16c] ;  /* 0x00016c0001ed7983 */ /* 0x000f280000100800 */
[----:B---3--:R-:W3:Y:S01]  /*44e00*/  LDL R0, [R1+0x164] ;  /* 0x0001640001007983 */ /* 0x008ee20000100800 */
        /* <DEDUP_REMOVED lines=16> */
[----:B------:R-:W-:-:S07]  /*44f10*/  VIADD R15, R15, 0x20 ;  /* 0x000000200f0f7836 */ /* 0x000fce0000000000 */
.L_x_84952:
[----:B------:R-:W-:Y:S05]  /*44f20*/  BSYNC.RECONVERGENT B0 ;  /* 0x0000000000007941 */ /* 0x000fea0003800200 */
.L_x_84951:
[----:B------:R-:W-:Y:S01]  /*44f30*/  LOP3.LUT P0, RZ, R12, 0x2, RZ, 0xc0, !PT ;  /* 0x000000020cff7812 */ /* 0x000fe2000780c0ff */
[----:B------:R-:W-:-:S12]  /*44f40*/  BSSY.RECONVERGENT B0, `(.L_x_84953) ;  /* 0x000001a000007945 */ /* 0x000fd80003800200 */
[----:B------:R-:W-:Y:S05]  /*44f50*/  @!P0 BRA `(.L_x_84954) ;  /* 0x0000000000608947 */ /* 0x000fea0003800000 */
[----:B-----5:R3:W-:Y:S01]  /*44f60*/  STL [R1+0x184], R2 ;  /* 0x0001840201007387 */ /* 0x0207e20000100800 */
[----:B-12---:R-:W1:Y:S03]  /*44f70*/  LDC.64 R238, c[0x0][0x428] ;  /* 0x00010a00ffee7b82 */ /* 0x006e660000000a00 */
[----:B---3--:R-:W2:Y:S04]  /*44f80*/  LDL R2, [R1+0x150] ;  /* 0x0001500001027983 */ /* 0x008ea80000100800 */
        /* <DEDUP_REMOVED lines=21> */
.L_x_84954:
[----:B------:R-:W-:Y:S05]  /*450e0*/  BSYNC.RECONVERGENT B0 ;  /* 0x0000000000007941 */ /* 0x000fea0003800200 */
.L_x_84953:
        /* <DEDUP_REMOVED lines=26> */
[----:B------:R-:W-:-:S07]  /*45290*/  VIADD R15, R15, 0x20 ;  /* 0x000000200f0f7836 */ /* 0x000fce0000000000 */
.L_x_84956:
[----:B------:R-:W-:Y:S05]  /*452a0*/  BSYNC.RECONVERGENT B0 ;  /* 0x0000000000007941 */ /* 0x000fea0003800200 */
.L_x_84955:
        /* <DEDUP_REMOVED lines=27> */
.L_x_84958:
[----:B------:R-:W-:Y:S05]  /*45460*/  BSYNC.RECONVERGENT B0 ;  /* 0x0000000000007941 */ /* 0x000fea0003800200 */
.L_x_84957:
        /* <DEDUP_REMOVED lines=27> */
.L_x_84960:
[----:B------:R-:W-:Y:S05]  /*45620*/  BSYNC.RECONVERGENT B0 ;  /* 0x0000000000007941 */ /* 0x000fea0003800200 */
.L_x_84959:
        /* <DEDUP_REMOVED lines=27> */
.L_x_84962:
[----:B------:R-:W-:Y:S05]  /*457e0*/  BSYNC.RECONVERGENT B0 ;  /* 0x0000000000007941 */ /* 0x000fea0003800200 */
.L_x_84961:
        /* <DEDUP_REMOVED lines=27> */
.L_x_84964:
[----:B------:R-:W-:Y:S05]  /*459a0*/  BSYNC.RECONVERGENT B0 ;  /* 0x0000000000007941 */ /* 0x000fea0003800200 */
.L_x_84963:
        /* <DEDUP_REMOVED lines=27> */
.L_x_84966:
[----:B------:R-:W-:Y:S05]  /*45b60*/  BSYNC.RECONVERGENT B0 ;  /* 0x0000000000007941 */ /* 0x000fea0003800200 */
.L_x_84965:
        /* <DEDUP_REMOVED lines=27> */
.L_x_84968:
[----:B------:R-:W-:Y:S05]  /*45d20*/  BSYNC.RECONVERGENT B0 ;  /* 0x0000000000007941 */ /* 0x000fea0003800200 */
.L_x_84967:
        /* <DEDUP_REMOVED lines=27> */
.L_x_84970:
[----:B------:R-:W-:Y:S05]  /*45ee0*/  BSYNC.RECONVERGENT B0 ;  /* 0x0000000000007941 */ /* 0x000fea0003800200 */
.L_x_84969:
        /* <DEDUP_REMOVED lines=27> */
.L_x_84972:
[----:B------:R-:W-:Y:S05]  /*460a0*/  BSYNC.RECONVERGENT B0 ;  /* 0x0000000000007941 */ /* 0x000fea0003800200 */
.L_x_84971:
        /* <DEDUP_REMOVED lines=27> */
.L_x_84974:
[----:B------:R-:W-:Y:S05]  /*46260*/  BSYNC.RECONVERGENT B0 ;  /* 0x0000000000007941 */ /* 0x000fea0003800200 */
.L_x_84973:
        /* <DEDUP_REMOVED lines=27> */
.L_x_84976:
[----:B------:R-:W-:Y:S05]  /*46420*/  BSYNC.RECONVERGENT B0 ;  /* 0x0000000000007941 */ /* 0x000fea0003800200 */
.L_x_84975:
[----:B------:R-:W-:Y:S01]  /*46430*/  LOP3.LUT P0, RZ, R13, 0x100000, RZ, 0xc0, !PT ;  /* 0x001000000dff7812 */ /* 0x000fe2000780c0ff */
        /* <DEDUP_REMOVED lines=11> */
[----:B-----5:R1:W-:Y:S04]  /*464f0*/  STL [R1+0x184], R2 ;  /* 0x0001840201007387 */ /* 0x0203e80000100800 */
        /* <DEDUP_REMOVED lines=26> */
.L_x_84978:
[----:B------:R-:W-:Y:S05]  /*466a0*/  BSYNC.RECONVERGENT B0 ;  /* 0x0000000000007941 */ /* 0x000fea0003800200 */
.L_x_84977:
[----:B------:R-:W-:Y:S01]  /*466b0*/  LOP3.LUT P0, RZ, R13, 0x80000, RZ, 0xc0, !PT ;  /* 0x000800000dff7812 */ /* 0x000fe2000780c0ff */
[----:B------:R-:W-:-:S12]  /*466c0*/  BSSY.RECONVERGENT B0, `(.L_x_84979) ;  /* 0x0000026000007945 */ /* 0x000fd80003800200 */
[----:B------:R-:W-:Y:S05]  /*466d0*/  @!P0 BRA `(.L_x_84980) ;  /* 0x0000000000908947 */ /* 0x000fea0003800000 */
[----:B-----5:R3:W-:Y:S01]  /*466e0*/  STL [R1+0x194], R6 ;  /* 0x0001940601007387 */ /* 0x0207e20000100800 */
        /* <DEDUP_REMOVED lines=34> */
[----:B------:R-:W-:-:S07]  /*46910*/  VIADD R15, R15, 0x20 ;  /* 0x000000200f0f7836 */ /* 0x000fce0000000000 */
.L_x_84980:
[----:B------:R-:W-:Y:S05]  /*46920*/  BSYNC.RECONVERGENT B0 ;  /* 0x0000000000007941 */ /* 0x000fea0003800200 */
.L_x_84979:
        /* <DEDUP_REMOVED lines=39> */
.L_x_84982:
[----:B------:R-:W-:Y:S05]  /*46ba0*/  BSYNC.RECONVERGENT B0 ;  /* 0x0000000000007941 */ /* 0x000fea0003800200 */
.L_x_84981:
        /* <DEDUP_REMOVED lines=39> */
.L_x_84984:
[----:B------:R-:W-:Y:S05]  /*46e20*/  BSYNC.RECONVERGENT B0 ;  /* 0x0000000000007941 */ /* 0x000fea0003800200 */
.L_x_84983:
        /* <DEDUP_REMOVED lines=39> */
.L_x_84986:
[----:B------:R-:W-:Y:S05]  /*470a0*/  BSYNC.RECONVERGENT B0 ;  /* 0x0000000000007941 */ /* 0x000fea0003800200 */
.L_x_84985:
        /* <DEDUP_REMOVED lines=18> */
.L_x_84988:
[----:B------:R-:W-:Y:S05]  /*471d0*/  BSYNC.RECONVERGENT B0 ;  /* 0x0000000000007941 */ /* 0x000fea0003800200 */
.L_x_84987:
[----:B0--3--:R-:W0:Y:S02]  /*471e0*/  LDC.64 R14, c[0x0][0x380] ;  /* 0x0000e000ff0e7b82 */ /* 0x009e240000000a00 */
[----:B0-----:R-:W-:-:S05]  /*471f0*/  IMAD R236, R14, 0x4, R236 ;  /* 0x000000040eec7824 */ /* 0x001fca00078e02ec */
[----:B------:R-:W-:-:S13]  /*47200*/  ISETP.GE.AND P0, PT, R236, R15, PT ;  /* 0x0000000fec00720c */ /* 0x000fda0003f06270 */
[----:B------:R-:W-:Y:S05]  /*47210*/  @!P0 BRA `(.L_x_84989) ;  /* 0xfffffbc400dc8947 */ /* 0x000fea000383ffff */
[----:B------:R-:W-:Y:S05]  /*47220*/  EXIT ;  /* 0x000000000000794d */ /* 0x000fea0003800000 */
.L_x_84948:
        /* <DEDUP_REMOVED lines=8> */
.L_x_84991:
[----:B------:R-:W-:Y:S05]  /*472b0*/  BSYNC B0 ;  /* 0x0000000000007941 */ /* 0x000fea0003800000 */
.L_x_84990:
        /* <DEDUP_REMOVED lines=9> */
.L_x_84992:
[----:B------:R-:W-:Y:S02]  /*47350*/  IMAD.MOV.U32 R200, RZ, RZ, 0x4 ;  /* 0x00000004ffc87424 */ /* 0x000fe400078e00ff */
[----:B------:R-:W-:Y:S01]  /*47360*/  FADD.FTZ R201, R201, R11 ;  /* 0x0000000bc9c97221 */ /* 0x000fe20000010000 */
[----:B------:R-:W-:-:S04]  /*47370*/  MOV R11, 0xffffffff ;  /* 0xffffffff000b7802 */ /* 0x000fc80000000f00 */
[----:B------:R-:W-:-:S07]  /*47380*/  MOV R237, R201 ;  /* 0x000000c900ed7202 */ /* 0x000fce0000000f00 */
[----:B------:R-:W-:Y:S05]  /*47390*/  WARPSYNC.COLLECTIVE R11, `(.L_x_84993) ;  /* 0x000000000b087348 */ /* 0x000fea0003c00000 */
[----:B------:R0:W1:Y:S02]  /*473a0*/  SHFL.BFLY P6, R11, R237, R200, R14 ;  /* 0x0c0000c8ed0b7389 */ /* 0x00006400000c000e */
[----:B01----:R-:W-:Y:S05]  /*473b0*/  ENDCOLLECTIVE ;  /* 0x000000000000791b */ /* 0x003fea0003800000 */
.L_x_84993:
[----:B------:R-:W-:Y:S02]  /*473c0*/  HFMA2 R200, -RZ, RZ, 0, 4.76837158203125e-07 ;  /* 0x00000008ffc87431 */ /* 0x000fe400000001ff */
[----:B------:R-:W-:Y:S01]  /*473d0*/  FADD.FTZ R201, R201, R11 ;  /* 0x0000000bc9c97221 */ /* 0x000fe20000010000 */
[----:B------:R-:W-:-:S03]  /*473e0*/  IMAD.MOV.U32 R11, RZ, RZ, -0x1 ;  /* 0xffffffffff0b7424 */ /* 0x000fc600078e00ff */
[----:B------:R-:W-:-:S07]  /*473f0*/  IMAD.MOV.U32 R237, RZ, RZ, R201 ;  /* 0x000000ffffed7224 */ /* 0x000fce00078e00c9 */
[----:B------:R-:W-:Y:S05]  /*47400*/  WARPSYNC.COLLECTIVE R11, `(.L_x_84994) ;  /* 0x000000000b087348 */ /* 0x000fea0003c00000 */
[----:B------:R0:W1:Y:S02]  /*47410*/  SHFL.BFLY P6, R11, R237, R200, R14 ;  /* 0x0c0000c8ed0b7389 */ /* 0x00006400000c000e */
[----:B01----:R-:W-:Y:S05]  /*47420*/  ENDCOLLECTIVE ;  /* 0x000000000000791b */ /* 0x003fea0003800000 */
.L_x_84994:
[----:B------:R-:W-:Y:S02]  /*47430*/  IMAD.MOV.U32 R200, RZ, RZ, 0x10 ;  /* 0x00000010ffc87424 */ /* 0x000fe400078e00ff */
[----:B------:R-:W-:Y:S01]  /*47440*/  FADD.FTZ R201, R201, R11 ;  /* 0x0000000bc9c97221 */ /* 0x000fe20000010000 */
[----:B------:R-:W-:-:S04]  /*47450*/  MOV R11, 0xffffffff ;  /* 0xffffffff000b7802 */ /* 0x000fc80000000f00 */
[----:B------:R-:W-:-:S07]  /*47460*/  MOV R237, R201 ;  /* 0x000000c900ed7202 */ /* 0x000fce0000000f00 */
[----:B------:R-:W-:Y:S05]  /*47470*/  WARPSYNC.COLLECTIVE R11, `(.L_x_84995) ;  /* 0x000000000b087348 */ /* 0x000fea0003c00000 */
[----:B------:R0:W1:Y:S02]  /*47480*/  SHFL.BFLY P6, R11, R237, R200, R14 ;  /* 0x0c0000c8ed0b7389 */ /* 0x00006400000c000e */
[----:B01----:R-:W-:Y:S05]  /*47490*/  ENDCOLLECTIVE ;  /* 0x000000000000791b */ /* 0x003fea0003800000 */
.L_x_84995:
        /* <DEDUP_REMOVED lines=184> */
.L_x_84996:
[----:B------:R-:W-:Y:S02]  /*48020*/  HFMA2 R200, -RZ, RZ, 0, 1.1920928955078125e-07 ;  /* 0x00000002ffc87431 */ /* 0x000fe400000001ff */
[----:B------:R-:W-:Y:S01]  /*48030*/  FADD.FTZ R201, R201, R11 ;  /* 0x0000000bc9c97221 */ /* 0x000fe20000010000 */
[----:B------:R-:W-:-:S03]  /*48040*/  IMAD.MOV.U32 R11, RZ, RZ, -0x1 ;  /* 0xffffffffff0b7424 */ /* 0x000fc600078e00ff */
[----:B------:R-:W-:-:S07]  /*48050*/  IMAD.MOV.U32 R237, RZ, RZ, R201 ;  /* 0x000000ffffed7224 */ /* 0x000fce00078e00c9 */
[----:B------:R-:W-:Y:S05]  /*48060*/  WARPSYNC.COLLECTIVE R11, `(.L_x_84997) ;  /* 0x000000000b087348 */ /* 0x000fea0003c00000 */
[----:B------:R0:W1:Y:S02]  /*48070*/  SHFL.BFLY P6, R11, R237, R200, R14 ;  /* 0x0c0000c8ed0b7389 */ /* 0x00006400000c000e */
[----:B01----:R-:W-:Y:S05]  /*48080*/  ENDCOLLECTIVE ;  /* 0x000000000000791b */ /* 0x003fea0003800000 */
.L_x_84997:
[----:B------:R-:W-:Y:S02]  /*48090*/  IMAD.MOV.U32 R200, RZ, RZ, 0x4 ;  /* 0x00000004ffc87424 */ /* 0x000fe400078e00ff */
[----:B------:R-:W-:Y:S01]  /*480a0*/  FADD.FTZ R201, R201, R11 ;  /* 0x0000000bc9c97221 */ /* 0x000fe20000010000 */
[----:B------:R-:W-:-:S04]  /*480b0*/  MOV R11, 0xffffffff ;  /* 0xffffffff000b7802 */ /* 0x000fc80000000f00 */
[----:B------:R-:W-:-:S07]  /*480c0*/  MOV R237, R201 ;  /* 0x000000c900ed7202 */ /* 0x000fce0000000f00 */
[----:B------:R-:W-:Y:S05]  /*480d0*/  WARPSYNC.COLLECTIVE R11, `(.L_x_84998) ;  /* 0x000000000b087348 */ /* 0x000fea0003c00000 */
[----:B------:R0:W1:Y:S02]  /*480e0*/  SHFL.BFLY P6, R11, R237, R200, R14 ;  /* 0x0c0000c8ed0b7389 */ /* 0x00006400000c000e */
[----:B01----:R-:W-:Y:S05]  /*480f0*/  ENDCOLLECTIVE ;  /* 0x000000000000791b */ /* 0x003fea0003800000 */
.L_x_84998:
[----:B------:R-:W-:Y:S02]  /*48100*/  HFMA2 R200, -RZ, RZ, 0, 4.76837158203125e-07 ;  /* 0x00000008ffc87431 */ /* 0x000fe400000001ff */
[----:B------:R-:W-:Y:S01]  /*48110*/  FADD.FTZ R201, R201, R11 ;  /* 0x0000000bc9c97221 */ /* 0x000fe20000010000 */
[----:B------:R-:W-:-:S03]  /*48120*/  IMAD.MOV.U32 R11, RZ, RZ, -0x1 ;  /* 0xffffffffff0b7424 */ /* 0x000fc600078e00ff */
[----:B------:R-:W-:-:S07]  /*48130*/  IMAD.MOV.U32 R237, RZ, RZ, R201 ;  /* 0x000000ffffed7224 */ /* 0x000fce00078e00c9 */
[----:B------:R-:W-:Y:S05]  /*48140*/  WARPSYNC.COLLECTIVE R11, `(.L_x_84999) ;  /* 0x000000000b087348 */ /* 0x000fea0003c00000 */
[----:B------:R0:W1:Y:S02]  /*48150*/  SHFL.BFLY P6, R11, R237, R200, R14 ;  /* 0x0c0000c8ed0b7389 */ /* 0x00006400000c000e */
[----:B01----:R-:W-:Y:S05]  /*48160*/  ENDCOLLECTIVE ;  /* 0x000000000000791b */ /* 0x003fea0003800000 */
.L_x_84999:
[----:B------:R-:W-:Y:S02]  /*48170*/  IMAD.MOV.U32 R200, RZ, RZ, 0x10 ;  /* 0x00000010ffc87424 */ /* 0x000fe400078e00ff */
[----:B------:R-:W-:Y:S01]  /*48180*/  FADD.FTZ R201, R201, R11 ;  /* 0x0000000bc9c97221 */ /* 0x000fe20000010000 */
[----:B------:R-:W-:-:S04]  /*48190*/  MOV R11, 0xffffffff ;  /* 0xffffffff000b7802 */ /* 0x000fc80000000f00 */
[----:B------:R-:W-:-:S07]  /*481a0*/  MOV R237, R201 ;  /* 0x000000c900ed7202 */ /* 0x000fce0000000f00 */
[----:B------:R-:W-:Y:S05]  /*481b0*/  WARPSYNC.COLLECTIVE R11, `(.L_x_85000) ;  /* 0x000000000b087348 */ /* 0x000fea0003c00000 */
[----:B------:R0:W1:Y:S02]  /*481c0*/  SHFL.BFLY P6, R11, R237, R200, R14 ;  /* 0x0c0000c8ed0b7389 */ /* 0x00006400000c000e */
[----:B01----:R-:W-:Y:S05]  /*481d0*/  ENDCOLLECTIVE ;  /* 0x000000000000791b */ /* 0x003fea0003800000 */
.L_x_85000:
[----:B------:R-:W-:Y:S05]  /*481e0*/  BRA `(.L_x_85001) ;  /* 0xffffffc800387947 */ /* 0x000fea000383ffff */
.L_x_85002:
        /* <DEDUP_REMOVED lines=9> */
.L_x_88572:


//--------------------- .text._ZN10layer_norm13ln_fwd_kernelINS_13Kernel_traitsIfffffjLj2560ELj1ELj4ELj1ELj16ENS_18Kernel_traits_baseILj2560EfffffjLj128EEEEELb1ELb1ELb0ELb1EEEvNS_9FwdParamsE --------------------------
	.section	.text._ZN10layer_norm13ln_fwd_kernelINS_13Kernel_traitsIfffffjLj2560ELj1ELj4ELj1ELj16ENS_18Kernel_traits_baseILj2560EfffffjLj128EEEEELb1ELb1ELb0ELb1EEEvNS_9FwdParamsE,"ax",@progbits
	.align	128
        .global         _ZN10layer_norm13ln_fwd_kernelINS_13Kernel_traitsIfffffjLj2560ELj1ELj4ELj1ELj16ENS_18Kernel_traits_baseILj2560EfffffjLj128EEEEELb1ELb1ELb0ELb1EEEvNS_9FwdParamsE
        .type           _ZN10layer_norm13ln_fwd_kernelINS_13Kernel_traitsIfffffjLj2560ELj1ELj4ELj1ELj16ENS_18Kernel_traits_baseILj2560EfffffjLj128EEEEELb1ELb1ELb0ELb1EEEvNS_9FwdParamsE,@function
        .size           _ZN10layer_norm13ln_fwd_kernelINS_13Kernel_traitsIfffffjLj2560ELj1ELj4ELj1ELj16ENS_18Kernel_traits_baseILj2560EfffffjLj128EEEEELb1ELb1ELb0ELb1EEEvNS_9FwdParamsE,(.L_x_88573 - _ZN10layer_norm13ln_fwd_kernelINS_13Kernel_traitsIfffffjLj2560ELj1ELj4ELj1ELj16ENS_18Kernel_traits_baseILj2560EfffffjLj128EEEEELb1ELb1ELb0ELb1EEEvNS_9FwdParamsE)
        .other          _ZN10layer_norm13ln_fwd_kernelINS_13Kernel_traitsIfffffjLj2560ELj1ELj4ELj1ELj16ENS_18Kernel_traits_baseILj2560EfffffjLj128EEEEELb1ELb1ELb0ELb1EEEvNS_9FwdParamsE,@"STO_CUDA_ENTRY STV_DEFAULT"
_ZN10layer_norm13ln_fwd_kernelINS_13Kernel_traitsIfffffjLj2560ELj1ELj4ELj1ELj16ENS_18Kernel_traits_baseILj2560EfffffjLj128EEEEELb1ELb1ELb0ELb1EEEvNS_9FwdParamsE:
.text._ZN10layer_norm13ln_fwd_kernelINS_13Kernel_traitsIfffffjLj2560ELj1ELj4ELj1ELj16ENS_18Kernel_traits_baseILj2560EfffffjLj128EEEEELb1ELb1ELb0ELb1EEEvNS_9FwdParamsE:
        /* <DEDUP_REMOVED lines=154> */
.L_x_85003:
        /* <DEDUP_REMOVED lines=140> */
.L_x_85004:
        /* <DEDUP_REMOVED lines=8> */
[C---:B------:R-:W-:Y:S01]  /*12e0*/  IMAD.HI.U32 R0, R19.reuse, -0x2daee0ad, RZ ;  /* 0xd2511f5313007827 */ /* 0x040fe200078e00ff */
[----:B------:R-:W-:Y:S01]  /*12f0*/  UIADD3 UR8, UPT, UPT, UR4, -0x61c88647, URZ ;  /* 0x9e3779b904087890 */ /* 0x000fe2000fffe0ff */
[----:B------:R-:W-:Y:S01]  /*1300*/  LOP3.LUT R218, R218, 0x3, RZ, 0xc0, !PT ;  /* 0x00000003dada7812 */ /* 0x000fe200078ec0ff */
[----:B------:R-:W3:Y:S01]  /*1310*/  LDCU.64 UR18, c[0x0][0x3e0] ;  /* 0x00007c00ff1277ac */ /* 0x000ee20008000a00 */
[----:B01----:R-:W-:Y:S01]  /*1320*/  IMAD R5, R19, -0x2daee0ad, RZ ;  /* 0xd2511f5313057824 */ /* 0x003fe200078e02ff */
[----:B------:R-:W-:Y:S01]  /*1330*/  LOP3.LUT R0, R0, UR5, RZ, 0x3c, !PT ;  /* 0x0000000500007c12 */ /* 0x000fe2000f8e3cff */
[----:B------:R-:W-:Y:S01]  /*1340*/  IMAD.MOV.U32 R12, RZ, RZ, RZ ;  /* 0x000000ffff0c7224 */ /* 0x000fe200078e00ff */
[----:B------:R-:W-:Y:S02]  /*1350*/  UIADD3 UR15, UPT, UPT, UR5, -0x695add53, URZ ;  /* 0x96a522ad050f7890 */ /* 0x000fe4000fffe0ff */
[----:B------:R-:W-:Y:S01]  /*1360*/  UIADD3 UR16, UPT, UPT, UR4, -0x700cb87f, URZ ;  /* 0x8ff3478104107890 */ /* 0x000fe2000fffe0ff */
[----:B------:R-:W0:Y:S01]  /*1370*/  LDCU UR10, c[0x0][0x404] ;  /* 0x00008080ff0a77ac */ /* 0x000e220008000800 */
[----:B------:R-:W1:Y:S01]  /*1380*/  LDCU UR11, c[0x0][0x408] ;  /* 0x00008100ff0b77ac */ /* 0x000e620008000800 */
[----:B------:R-:W4:Y:S01]  /*1390*/  LDCU UR12, c[0x0][0x388] ;  /* 0x00007100ff0c77ac */ /* 0x000f220008000800 */
[----:B---3--:R-:W-:Y:S01]  /*13a0*/  ISETP.NE.U32.AND P1, PT, RZ, UR18, PT ;  /* 0x00000012ff007c0c */ /* 0x008fe2000bf25070 */
[----:B--2---:R-:W-:Y:S01]  /*13b0*/  IMAD R18, R3, UR9, R18 ;  /* 0x0000000903127c24 */ /* 0x004fe2000f8e0212 */
[----:B------:R-:W-:Y:S01]  /*13c0*/  UIADD3 UR9, UPT, UPT, UR5, -0x24c28bd8, URZ ;  /* 0xdb3d742805097890 */ /* 0x000fe2000fffe0ff */
[----:B------:R-:W-:Y:S01]  /*13d0*/  IMAD.HI.U32 R3, R0, -0x326172a9, RZ ;  /* 0xcd9e8d5700037827 */ /* 0x000fe200078e00ff */
[----:B------:R-:W-:Y:S01]  /*13e0*/  ISETP.NE.AND.EX P1, PT, RZ, UR19, PT, P1 ;  /* 0x00000013ff007c0c */ /* 0x000fe2000bf25310 */
[----:B------:R-:W2:Y:S02]  /*13f0*/  LDCU.U8 UR13, c[0x0][0x410] ;  /* 0x00008200ff0d77ac */ /* 0x000ea40008000000 */
[C---:B------:R-:W-:Y:S01]  /*1400*/  IMAD.HI.U32 R2, R18.reuse, -0x326172a9, RZ ;  /* 0xcd9e8d5712027827 */ /* 0x040fe200078e00ff */
[----:B------:R-:W3:Y:S03]  /*1410*/  LDCU UR14, c[0x0][0x448] ;  /* 0x00008900ff0e77ac */ /* 0x000ee60008000800 */
        /* <DEDUP_REMOVED lines=69> */
[----:B-1234-:R-:W-:-:S07]  /*1870*/  IMAD R215, R215, -0x2daee0ad, RZ ;  /* 0xd2511f53d7d77824 */ /* 0x01efce00078e02ff */
.L_x_85845:
[----:B-1----:R-:W1:Y:S01]  /*1880*/  S2R R252, SR_TID.X ;  /* 0x0000000000fc7919 */ /* 0x002e620000002100 */
[----:B------:R-:W2:Y:S01]  /*1890*/  @P1 LDC.64 R2, c[0x0][0x3e0] ;  /* 0x0000f800ff021b82 */ /* 0x000ea20000000a00 */
[----:B------:R-:W-:Y:S02]  /*18a0*/  IMAD R0, R15, UR12, RZ ;  /* 0x0000000c0f007c24 */ /* 0x000fe4000f8e02ff */
[----:B------:R-:W-:-:S03]  /*18b0*/  HFMA2 R211, -RZ, RZ, 1.875, 0 ;  /* 0x3f800000ffd37431 */ /* 0x000fc600000001ff */
[----:B------:R-:W-:Y:S02]  /*18c0*/  SHF.R.S32.HI R4, RZ, 0x1f, R0 ;  /* 0x0000001fff047819 */ /* 0x000fe40000011400 */
[----:B------:R-:W3:Y:S02]  /*18d0*/  LDC.64 R222, c[0x0][0x390] ;  /* 0x0000e400ffde7b82 */ /* 0x000ee40000000a00 */
[----:B------:R-:W-:Y:S01]  /*18e0*/  LEA.HI R0, R4, R0, RZ, 0x2 ;  /* 0x0000000004007211 */ /* 0x000fe200078f10ff */
[----:B--2---:R-:W-:-:S05]  /*18f0*/  @P1 IMAD.WIDE R2, R15, 0x4, R2 ;  /* 0x000000040f021825 */ /* 0x004fca00078e0202 */
[----:B-----5:R3:W5:Y:S01]  /*1900*/  @P1 LDG.E R211, desc[UR6][R2.64] ;  /* 0x0000000602d31981 */ /* 0x020762000c1e1900 */
[----:B-1----:R-:W-:-:S04]  /*1910*/  LOP3.LUT R210, R252, 0x1f, RZ, 0xc0, !PT ;  /* 0x0000001ffcd27812 */ /* 0x002fc800078ec0ff */
[----:B------:R-:W-:-:S05]  /*1920*/  LEA.HI.SX32 R210, R0, R210, 0x1e ;  /* 0x000000d200d27211 */ /* 0x000fca00078ff2ff */
[----:B---3--:R-:W-:-:S05]  /*1930*/  IMAD.WIDE.U32 R2, R210, 0x10, R222 ;  /* 0x00000010d2027825 */ /* 0x008fca00078e00de */
[----:B------:R1:W5:Y:S01]  /*1940*/  LDG.E.128 R4, desc[UR6][R2.64] ;  /* 0x0000000602047981 */ /* 0x000362000c1e1d00 */
[----:B0-----:R-:W-:-:S04]  /*1950*/  ISETP.NE.U32.AND P0, PT, RZ, UR8, PT ;  /* 0x00000008ff007c0c */ /* 0x001fc8000bf05070 */
[----:B------:R-:W-:Y:S01]  /*1960*/  ISETP.NE.AND.EX P0, PT, RZ, UR9, PT, P0 ;  /* 0x00000009ff007c0c */ /* 0x000fe2000bf05300 */
[----:B------:R-:W-:-:S12]  /*1970*/  IMAD.MOV.U32 R217, RZ, RZ, 0x2f800000 ;  /* 0x2f800000ffd97424 */ /* 0x000fd800078e00ff */
[----:B-1----:R-:W-:Y:S05]  /*1980*/  @!P0 BRA `(.L_x_85005) ;  /* 0x0000001800448947 */ /* 0x002fea0003800000 */
[----:B------:R-:W0:Y:S01]  /*1990*/  LDC.64 R2, c[0x0][0x3a0] ;  /* 0x0000e800ff027b82 */ /* 0x000e220000000a00 */
[----:B------:R-:W-:Y:S01]  /*19a0*/  ISETP.NE.AND P2, PT, R218, 0x1, PT ;  /* 0x00000001da00780c */ /* 0x000fe20003f45270 */
[----:B------:R-:W-:Y:S01]  /*19b0*/  BSSY.RECONVERGENT B0, `(.L_x_85006) ;  /* 0x0000060000007945 */ /* 0x000fe20003800200 */
[----:B------:R-:W-:Y:S02]  /*19c0*/  IMAD.MOV.U32 R0, RZ, RZ, R215 ;  /* 0x000000ffff007224 */ /* 0x000fe400078e00d7 */
[----:B0-----:R-:W-:-:S05]  /*19d0*/  IMAD.WIDE.U32 R2, R210, 0x10, R2 ;  /* 0x00000010d2027825 */ /* 0x001fca00078e0002 */
[----:B------:R0:W5:Y:S02]  /*19e0*/  LDG.E.128 R96, desc[UR6][R2.64] ;  /* 0x0000000602607981 */ /* 0x000164000c1e1d00 */
[----:B0-----:R-:W-:Y:S01]  /*19f0*/  IMAD.MOV.U32 R2, RZ, RZ, 0x2 ;  /* 0x00000002ff027424 */ /* 0x001fe200078e00ff */
[----:B------:R-:W-:Y:S01]  /*1a00*/  MOV R3, R14 ;  /* 0x0000000e00037202 */ /* 0x000fe20000000f00 */
[----:B------:R-:W-:Y:S06]  /*1a10*/  @!P2 BRA `(.L_x_85007) ;  /* 0x000000040064a947 */ /* 0x000fec0003800000 */
[----:B------:R-:W-:-:S05]  /*1a20*/  IMAD.MOV.U32 R0, RZ, RZ, 0x2 ;  /* 0x00000002ff007424 */ /* 0x000fca00078e00ff */
[----:B------:R-:W-:-:S04]  /*1a30*/  VIADDMNMX.U32 R0, R218, 0xfffffffe, R0, PT ;  /* 0xfffffffeda007846 */ /* 0x000fc80003800000 */
[----:B------:R-:W-:-:S04]  /*1a40*/  SHF.L.U32 R0, R0, 0x2, RZ ;  /* 0x0000000200007819 */ /* 0x000fc800000006ff */
[----:B------:R-:W0:Y:S02]  /*1a50*/  LDC R2, c[0x2][R0] ;  /* 0x0080000000027b82 */ /* 0x000e240000000800 */
[----:B0-----:R-:W-:-:S04]  /*1a60*/  SHF.R.S32.HI R3, RZ, 0x1f, R2 ;  /* 0x0000001fff037819 */ /* 0x001fc80000011402 */
.L_x_88412:
[----:B------:R-:W-:Y:S05]  /*1a70*/  BRX R2 -0x1a80                                         (*"BRANCH_TARGETS .L_x_88413,.L_x_88414,.L_x_88415"*) ;  /* 0xffffffe402607949 */ /* 0x000fea000383ffff */
.L_x_88415:
[----:B------:R-:W-:Y:S01]  /*1a80*/  VIADD R2, R218, 0x1 ;  /* 0x00000001da027836 */ /* 0x000fe20000000000 */
[----:B------:R-:W-:Y:S01]  /*1a90*/  MOV R3, R16 ;  /* 0x0000001000037202 */ /* 0x000fe20000000f00 */
[----:B------:R-:W-:Y:S01]  /*1aa0*/  IMAD.MOV.U32 R0, RZ, RZ, R215 ;  /* 0x000000ffff007224 */ /* 0x000fe200078e00d7 */
[----:B------:R-:W-:Y:S06]  /*1ab0*/  BRA `(.L_x_85007) ;  /* 0x00000004003c7947 */ /* 0x000fec0003800000 */
.L_x_88413:
[----:B------:R-:W-:Y:S01]  /*1ac0*/  IMAD.MOV.U32 R0, RZ, RZ, R215 ;  /* 0x000000ffff007224 */ /* 0x000fe200078e00d7 */
[----:B------:R-:W-:Y:S01]  /*1ad0*/  MOV R3, R17 ;  /* 0x0000001100037202 */ /* 0x000fe20000000f00 */
[----:B------:R-:W-:Y:S01]  /*1ae0*/  IMAD.MOV.U32 R2, RZ, RZ, 0x3 ;  /* 0x00000003ff027424 */ /* 0x000fe200078e00ff */
[----:B------:R-:W-:Y:S06]  /*1af0*/  BRA `(.L_x_85007) ;  /* 0x00000004002c7947 */ /* 0x000fec0003800000 */
.L_x_88414:
        /* <DEDUP_REMOVED lines=12> */
.L_x_85009:
[----:B------:R-:W-:Y:S05]  /*1bc0*/  BSYNC.RECONVERGENT B1 ;  /* 0x0000000000017941 */ /* 0x000fea0003800200 */
.L_x_85008:
        /* <DEDUP_REMOVED lines=62> */
.L_x_85007:
[----:B------:R-:W-:Y:S05]  /*1fb0*/  BSYNC.RECONVERGENT B0 ;  /* 0x0000000000007941 */ /* 0x000fea0003800200 */
.L_x_85006:
[----:B------:R-:W-:Y:S01]  /*1fc0*/  I2FP.F32.U32 R3, R3 ;  /* 0x0000000300037245 */ /* 0x000fe20000201000 */
[----:B------:R-:W-:Y:S01]  /*1fd0*/  IMAD.U32 R213, RZ, RZ, UR11 ;  /* 0x0000000bffd57e24 */ /* 0x000fe2000f8e00ff */
[----:B------:R-:W-:Y:S01]  /*1fe0*/  MOV R212, UR10 ;  /* 0x0000000a00d47c02 */ /* 0x000fe20008000f00 */
[----:B------:R-:W-:Y:S01]  /*1ff0*/  BSSY.RECONVERGENT B0, `(.L_x_85010) ;  /* 0x000005f000007945 */ /* 0x000fe20003800200 */
[----:B------:R-:W-:Y:S01]  /*2000*/  ISETP.NE.AND P3, PT, R2, 0x1, PT ;  /* 0x000000010200780c */ /* 0x000fe20003f65270 */
[----:B------:R-:W-:Y:S01]  /*2010*/  FFMA.FTZ R3, R3, R217, 1.1641532182693481445e-10 ;  /* 0x2f00000003037423 */ /* 0x000fe200000100d9 */
[----:B------:R-:W-:-:S04]  /*2020*/  MOV R9, R14 ;  /* 0x0000000e00097202 */ /* 0x000fc80000000f00 */
[----:B------:R-:W-:Y:S01]  /*2030*/  FSETP.GTU.FTZ.AND P2, PT, R3, R212, PT ;  /* 0x000000d40300720b */ /* 0x000fe20003f5c000 */
[----:B-----5:R-:W-:-:S04]  /*2040*/  FMUL.FTZ R3, R4, R211 ;  /* 0x000000d304037220 */ /* 0x020fc80000410000 */
        /* <DEDUP_REMOVED lines=14> */
.L_x_85012:
        /* <DEDUP_REMOVED lines=12> */
.L_x_85014:
[----:B------:R-:W-:Y:S05]  /*21f0*/  BSYNC.RECONVERGENT B1 ;  /* 0x0000000000017941 */ /* 0x000fea0003800200 */
.L_x_85013:
        /* <DEDUP_REMOVED lines=62> */
.L_x_85011:
[----:B------:R-:W-:Y:S05]  /*25e0*/  BSYNC.RECONVERGENT B0 ;  /* 0x0000000000007941 */ /* 0x000fea0003800200 */
.L_x_85010:
[----:B------:R-:W-:Y:S01]  /*25f0*/  I2FP.F32.U32 R2, R9 ;  /* 0x0000000900027245 */ /* 0x000fe20000201000 */
[----:B------:R-:W-:Y:S01]  /*2600*/  BSSY.RECONVERGENT B0, `(.L_x_85015) ;  /* 0x000005f000007945 */ /* 0x000fe20003800200 */
[----:B------:R-:W-:-:S03]  /*2610*/  ISETP.NE.AND P4, PT, R3, 0x1, PT ;  /* 0x000000010300780c */ /* 0x000fc60003f85270 */
[----:B------:R-:W-:-:S05]  /*2620*/  FFMA.FTZ R2, R2, R217, 1.1641532182693481445e-10 ;  /* 0x2f00000002027423 */ /* 0x000fca00000100d9 */
[----:B------:R-:W-:Y:S01]  /*2630*/  FSETP.GTU.FTZ.AND P3, PT, R2, R212, PT ;  /* 0x000000d40200720b */ /* 0x000fe20003f7c000 */
[----:B------:R-:W-:Y:S01]  /*2640*/  FMUL.FTZ R2, R5, R211 ;  /* 0x000000d305027220 */ /* 0x000fe20000410000 */
[----:B------:R-:W-:-:S03]  /*2650*/  IMAD.MOV.U32 R5, RZ, RZ, R14 ;  /* 0x000000ffff057224 */ /* 0x000fc600078e000e */
        /* <DEDUP_REMOVED lines=14> */
.L_x_85017:
        /* <DEDUP_REMOVED lines=12> */
.L_x_85019:
[----:B------:R-:W-:Y:S05]  /*2800*/  BSYNC.RECONVERGENT B1 ;  /* 0x0000000000017941 */ /* 0x000fea0003800200 */
.L_x_85018:
        /* <DEDUP_REMOVED lines=62> */
.L_x_85016:
[----:B------:R-:W-:Y:S05]  /*2bf0*/  BSYNC.RECONVERGENT B0 ;  /* 0x0000000000007941 */ /* 0x000fea0003800200 */
.L_x_85015:
        /* <DEDUP_REMOVED lines=21> */
.L_x_85022:
        /* <DEDUP_REMOVED lines=12> */
.L_x_85024:
[----:B------:R-:W-:Y:S05]  /*2e10*/  BSYNC.RECONVERGENT B1 ;  /* 0x0000000000017941 */ /* 0x000fea0003800200 */
.L_x_85023:
        /* <DEDUP_REMOVED lines=62> */
.L_x_85021:
[----:B------:R-:W-:Y:S05]  /*3200*/  BSYNC.RECONVERGENT B0 ;  /* 0x0000000000007941 */ /* 0x000fea0003800200 */
.L_x_85020:
        /* <DEDUP_REMOVED lines=9> */
.L_x_85005:
        /* <DEDUP_REMOVED lines=16> */
.L_x_85028:
        /* <DEDUP_REMOVED lines=12> */
.L_x_85030:
[----:B------:R-:W-:Y:S05]  /*3460*/  BSYNC.RECONVERGENT B1 ;  /* 0x0000000000017941 */ /* 0x000fea0003800200 */
.L_x_85029:
        /* <DEDUP_REMOVED lines=62> */
.L_x_85027:
[----:B------:R-:W-:Y:S05]  /*3850*/  BSYNC.RECONVERGENT B0 ;  /* 0x0000000000007941 */ /* 0x000fea0003800200 */
.L_x_85026:
[----:B------:R-:W-:Y:S01]  /*3860*/  I2FP.F32.U32 R3, R3 ;  /* 0x0000000300037245 */ /* 0x000fe20000201000 */
[----:B------:R-:W-:Y:S01]  /*3870*/  IMAD.U32 R212, RZ, RZ, UR10 ;  /* 0x0000000affd47e24 */ /* 0x000fe2000f8e00ff */
[----:B------:R-:W-:Y:S01]  /*3880*/  ISETP.NE.AND P4, PT, R2, 0x1, PT ;  /* 0x000000010200780c */ /* 0x000fe20003f85270 */
[----:B------:R-:W-:Y:S01]  /*3890*/  IMAD.U32 R213, RZ, RZ, UR11 ;  /* 0x0000000bffd57e24 */ /* 0x000fe2000f8e00ff */
[----:B------:R-:W-:Y:S01]  /*38a0*/  BSSY.RECONVERGENT B0, `(.L_x_85031) ;  /* 0x000005d000007945 */ /* 0x000fe20003800200 */
[----:B------:R-:W-:Y:S01]  /*38b0*/  FFMA.FTZ R3, R3, R217, 1.1641532182693481445e-10 ;  /* 0x2f00000003037423 */ /* 0x000fe200000100d9 */
[----:B------:R-:W-:-:S04]  /*38c0*/  IMAD.MOV.U32 R9, RZ, RZ, R14 ;  /* 0x000000ffff097224 */ /* 0x000fc800078e000e */
[----:B------:R-:W-:Y:S01]  /*38d0*/  FSETP.GTU.FTZ.AND P3, PT, R3, R212, PT ;  /* 0x000000d40300720b */ /* 0x000fe20003f7c000 */
[----:B-----5:R-:W-:-:S03]  /*38e0*/  FMUL.FTZ R3, R4, R211 ;  /* 0x000000d304037220 */ /* 0x020fc60000410000 */
        /* <DEDUP_REMOVED lines=13> */
.L_x_85033:
        /* <DEDUP_REMOVED lines=12> */
.L_x_85035:
[----:B------:R-:W-:Y:S05]  /*3a80*/  BSYNC.RECONVERGENT B1 ;  /* 0x0000000000017941 */ /* 0x000fea0003800200 */
.L_x_85034:
        /* <DEDUP_REMOVED lines=62> */
.L_x_85032:
[----:B------:R-:W-:Y:S05]  /*3e70*/  BSYNC.RECONVERGENT B0 ;  /* 0x0000000000007941 */ /* 0x000fea0003800200 */
.L_x_85031:
[----:B------:R-:W-:Y:S01]  /*3e80*/  I2FP.F32.U32 R2, R9 ;  /* 0x0000000900027245 */ /* 0x000fe20000201000 */
[----:B------:R-:W-:Y:S01]  /*3e90*/  BSSY.RECONVERGENT B0, `(.L_x_85036) ;  /* 0x000005e000007945 */ /* 0x000fe20003800200 */
[----:B------:R-:W-:Y:S01]  /*3ea0*/  ISETP.NE.AND P5, PT, R3, 0x1, PT ;  /* 0x000000010300780c */ /* 0x000fe20003fa5270 */
[----:B------:R-:W-:Y:S01]  /*3eb0*/  IMAD.MOV.U32 R8, RZ, RZ, 0x2 ;  /* 0x00000002ff087424 */ /* 0x000fe200078e00ff */
[----:B------:R-:W-:Y:S01]  /*3ec0*/  MOV R9, R14 ;  /* 0x0000000e00097202 */ /* 0x000fe20000000f00 */
[----:B------:R-:W-:-:S05]  /*3ed0*/  FFMA.FTZ R2, R2, R217, 1.1641532182693481445e-10 ;  /* 0x2f00000002027423 */ /* 0x000fca00000100d9 */
[----:B------:R-:W-:Y:S01]  /*3ee0*/  FSETP.GTU.FTZ.AND P4, PT, R2, R212, PT ;  /* 0x000000d40200720b */ /* 0x000fe20003f9c000 */
[----:B------:R-:W-:-:S03]  /*3ef0*/  FMUL.FTZ R2, R5, R211 ;  /* 0x000000d305027220 */ /* 0x000fc60000410000 */
[----:B------:R-:W-:Y:S01]  /*3f00*/  PLOP3.LUT P3, PT, P4, PT, PT, 0x8, 0x80 ;  /* 0x000000000080781c */ /* 0x000fe2000276e170 */
[----:B------:R-:W-:-:S05]  /*3f10*/  FMUL.FTZ R2, R2, R213 ;  /* 0x000000d502027220 */ /* 0x000fca0000410000 */
[----:B------:R-:W-:Y:S01]  /*3f20*/  FSEL R5, R2, RZ, !P4 ;  /* 0x000000ff02057208 */ /* 0x000fe20006000000 */
        /* <DEDUP_REMOVED lines=9> */
.L_x_85038:
        /* <DEDUP_REMOVED lines=12> */
.L_x_85040:
[----:B------:R-:W-:Y:S05]  /*4080*/  BSYNC.RECONVERGENT B1 ;  /* 0x0000000000017941 */ /* 0x000fea0003800200 */
.L_x_85039:
        /* <DEDUP_REMOVED lines=62> */
.L_x_85037:
[----:B------:R-:W-:Y:S05]  /*4470*/  BSYNC.RECONVERGENT B0 ;  /* 0x0000000000007941 */ /* 0x000fea0003800200 */
.L_x_85036:
[----:B------:R-:W-:Y:S01]  /*4480*/  I2FP.F32.U32 R2, R9 ;  /* 0x0000000900027245 */ /* 0x000fe20000201000 */
[----:B------:R-:W-:Y:S01]  /*4490*/  BSSY.RECONVERGENT B0, `(.L_x_85041) ;  /* 0x000005e000007945 */ /* 0x000fe20003800200 */
[----:B------:R-:W-:Y:S01]  /*44a0*/  ISETP.NE.AND P6, PT, R8, 0x1, PT ;  /* 0x000000010800780c */ /* 0x000fe20003fc5270 */
[----:B------:R-:W-:Y:S02]  /*44b0*/  IMAD.MOV.U32 R3, RZ, RZ, 0x2 ;  /* 0x00000002ff037424 */ /* 0x000fe400078e00ff */
[----:B------:R-:W-:-:S05]  /*44c0*/  FFMA.FTZ R2, R2, R217, 1.1641532182693481445e-10 ;  /* 0x2f00000002027423 */ /* 0x000fca00000100d9 */
[----:B------:R-:W-:Y:S01]  /*44d0*/  FSETP.GTU.FTZ.AND P5, PT, R2, R212, PT ;  /* 0x000000d40200720b */ /* 0x000fe20003fbc000 */
[----:B------:R-:W-:Y:S01]  /*44e0*/  FMUL.FTZ R2, R6, R211 ;  /* 0x000000d306027220 */ /* 0x000fe20000410000 */
[----:B------:R-:W-:Y:S02]  /*44f0*/  IMAD.MOV.U32 R6, RZ, RZ, R14 ;  /* 0x000000ffff067224 */ /* 0x000fe400078e000e */
[----:B------:R-:W-:Y:S01]  /*4500*/  PLOP3.LUT P4, PT, P5, PT, PT, 0x8, 0x80 ;  /* 0x000000000080781c */ /* 0x000fe20002f8e170 */
[----:B------:R-:W-:-:S05]  /*4510*/  FMUL.FTZ R2, R2, R213 ;  /* 0x000000d502027220 */ /* 0x000fca0000410000 */
[----:B------:R-:W-:Y:S01]  /*4520*/  FSEL R2, R2, RZ, !P5 ;  /* 0x000000ff02027208 */ /* 0x000fe20006800000 */
        /* <DEDUP_REMOVED lines=9> */
.L_x_85043:
        /* <DEDUP_REMOVED lines=12> */
.L_x_85045:
[----:B------:R-:W-:Y:S05]  /*4680*/  BSYNC.RECONVERGENT B1 ;  /* 0x0000000000017941 */ /* 0x000fea0003800200 */
.L_x_85044:
        /* <DEDUP_REMOVED lines=62> */
.L_x_85042:
[----:B------:R-:W-:Y:S05]  /*4a70*/  BSYNC.RECONVERGENT B0 ;  /* 0x0000000000007941 */ /* 0x000fea0003800200 */
.L_x_85041:
[----:B------:R-:W-:Y:S01]  /*4a80*/  I2FP.F32.U32 R6, R6 ;  /* 0x0000000600067245 */ /* 0x000fe20000201000 */
[----:B------:R-:W-:Y:S01]  /*4a90*/  FMUL.FTZ R7, R7, R211 ;  /* 0x000000d307077220 */ /* 0x000fe20000410000 */
[----:B------:R-:W-:Y:S01]  /*4aa0*/  FMUL.FTZ R92, R4, R176 ;  /* 0x000000b0045c7220 */ /* 0x000fe20000410000 */
[----:B------:R-:W-:Y:S01]  /*4ab0*/  FMUL.FTZ R93, R5, R177 ;  /* 0x000000b1055d7220 */ /* 0x000fe20000410000 */
[----:B------:R-:W-:Y:S01]  /*4ac0*/  FMUL.FTZ R94, R2, R178 ;  /* 0x000000b2025e7220 */ /* 0x000fe20000410000 */
[----:B------:R-:W-:-:S05]  /*4ad0*/  FFMA.FTZ R6, R6, R217, 1.1641532182693481445e-10 ;  /* 0x2f00000006067423 */ /* 0x000fca00000100d9 */
[----:B------:R-:W-:Y:S01]  /*4ae0*/  FSETP.GTU.FTZ.AND P6, PT, R6, R212, PT ;  /* 0x000000d40600720b */ /* 0x000fe20003fdc000 */
[----:B------:R-:W-:-:S03]  /*4af0*/  FMUL.FTZ R6, R7, R213 ;  /* 0x000000d507067220 */ /* 0x000fc60000410000 */
[----:B------:R-:W-:Y:S02]  /*4b00*/  PLOP3.LUT P5, PT, P6, PT, PT, 0x8, 0x80 ;  /* 0x000000000080781c */ /* 0x000fe400037ae170 */
[----:B------:R-:W-:-:S05]  /*4b10*/  FSEL R6, R6, RZ, !P6 ;  /* 0x000000ff06067208 */ /* 0x000fca0007000000 */
[----:B------:R-:W-:-:S07]  /*4b20*/  FMUL.FTZ R95, R6, R179 ;  /* 0x000000b3065f7220 */ /* 0x000fce0000410000 */
.L_x_85025:
[----:B------:R-:W0:Y:S01]  /*4b30*/  LDC.64 R218, c[0x0][0x3a8] ;  /* 0x0000ea00ffda7b82 */ /* 0x000e220000000a00 */
[----:B------:R-:W-:Y:S01]  /*4b40*/  SEL R2, RZ, 0x1000000, !P5 ;  /* 0x01000000ff027807 */ /* 0x000fe20006800000 */
[----:B------:R-:W-:Y:S01]  /*4b50*/  VIADD R208, R210, 0x20 ;  /* 0x00000020d2d07836 */ /* 0x000fe20000000000 */
[----:B------:R-:W-:Y:S02]  /*4b60*/  SEL R4, RZ, 0x10000, !P4 ;  /* 0x00010000ff047807 */ /* 0x000fe40006000000 */
[----:B------:R-:W-:-:S03]  /*4b70*/  SEL R5, RZ, 0x100, !P3 ;  /* 0x00000100ff057807 */ /* 0x000fc60005800000 */
[----:B------:R-:W1:Y:S01]  /*4b80*/  LDC.64 R214, c[0x0][0x3b0] ;  /* 0x0000ec00ffd67b82 */ /* 0x000e620000000a00 */
[----:B------:R-:W-:Y:S01]  /*4b90*/  IADD3 R2, PT, PT, R5, R2, R4 ;  /* 0x0000000205027210 */ /* 0x000fe20007ffe004 */
[----:B0-----:R-:W-:-:S05]  /*4ba0*/  IMAD.WIDE.U32 R4, R210, 0x10, R218 ;  /* 0x00000010d2047825 */ /* 0x001fca00078e00da */
[----:B------:R0:W-:Y:S02]  /*4bb0*/  STG.E.128 desc[UR6][R4.64], R92 ;  /* 0x0000005c04007986 */ /* 0x0001e4000c101d06 */
[----:B0-----:R-:W-:-:S04]  /*4bc0*/  SEL R4, RZ, 0x1, !P2 ;  /* 0x00000001ff047807 */ /* 0x001fc80005000000 */
[----:B------:R-:W-:Y:S01]  /*4bd0*/  IADD3 R2, PT, PT, R2, R4, RZ ;  /* 0x0000000402027210 */ /* 0x000fe20007ffe0ff */
[----:B-1----:R-:W-:-:S05]  /*4be0*/  IMAD.WIDE.U32 R4, R210, 0x4, R214 ;  /* 0x00000004d2047825 */ /* 0x002fca00078e00d6 */
        /* <DEDUP_REMOVED lines=23> */
.L_x_85049:
        /* <DEDUP_REMOVED lines=12> */
.L_x_85051:
[----:B------:R-:W-:Y:S05]  /*4e20*/  BSYNC.RECONVERGENT B1 ;  /* 0x0000000000017941 */ /* 0x000fea0003800200 */
.L_x_85050:
        /* <DEDUP_REMOVED lines=58> */
[----:B------:R-:W-:Y:S01]  /*51d0*/  IMAD.MOV.U32 R9, RZ, RZ, R0 ;  /* 0x000000ffff097224 */ /* 0x000fe200078e0000 */
[----:B------:R-:W-:Y:S01]  /*51e0*/  MOV R14, R8 ;  /* 0x00000008000e7202 */ /* 0x000fe20000000f00 */
[----:B------:R-:W-:-:S07]  /*51f0*/  IMAD.MOV.U32 R8, RZ, RZ, RZ ;  /* 0x000000ffff087224 */ /* 0x000fce00078e00ff */
.L_x_85048:
[----:B------:R-:W-:Y:S05]  /*5200*/  BSYNC.RECONVERGENT B0 ;  /* 0x0000000000007941 */ /* 0x000fea0003800200 */
.L_x_85047:
[----:B------:R-:W-:Y:S01]  /*5210*/  I2FP.F32.U32 R0, R9 ;  /* 0x0000000900007245 */ /* 0x000fe20000201000 */
[----:B------:R-:W-:Y:S01]  /*5220*/  BSSY.RECONVERGENT B0, `(.L_x_85052) ;  /* 0x000005f000007945 */ /* 0x000fe20003800200 */
[----:B------:R-:W-:Y:S01]  /*5230*/  ISETP.NE.AND P3, PT, R8, 0x1, PT ;  /* 0x000000010800780c */ /* 0x000fe20003f65270 */
[----:B------:R-:W-:Y:S02]  /*5240*/  HFMA2 R3, -RZ, RZ, 0, 1.1920928955078125e-07 ;  /* 0x00000002ff037431 */ /* 0x000fe400000001ff */
[----:B------:R-:W-:-:S05]  /*5250*/  FFMA.FTZ R0, R0, R217, 1.1641532182693481445e-10 ;  /* 0x2f00000000007423 */ /* 0x000fca00000100d9 */
[----:B------:R-:W-:Y:S01]  /*5260*/  FSETP.GTU.FTZ.AND P2, PT, R0, R212, PT ;  /* 0x000000d40000720b */ /* 0x000fe20003f5c000 */
[----:B-----5:R-:W-:-:S04]  /*5270*/  FMUL.FTZ R0, R4, R211 ;  /* 0x000000d304007220 */ /* 0x020fc80000410000 */
        /* <DEDUP_REMOVED lines=14> */
.L_x_85054:
        /* <DEDUP_REMOVED lines=12> */
.L_x_85056:
[----:B------:R-:W-:Y:S05]  /*5420*/  BSYNC.RECONVERGENT B1 ;  /* 0x0000000000017941 */ /* 0x000fea0003800200 */
.L_x_85055:
        /* <DEDUP_REMOVED lines=62> */
.L_x_85053:
[----:B------:R-:W-:Y:S05]  /*5810*/  BSYNC.RECONVERGENT B0 ;  /* 0x0000000000007941 */ /* 0x000fea0003800200 */
.L_x_85052:
        /* <DEDUP_REMOVED lines=21> */
.L_x_85059:
        /* <DEDUP_REMOVED lines=12> */
.L_x_85061:
[----:B------:R-:W-:Y:S05]  /*5a30*/  BSYNC.RECONVERGENT B1 ;  /* 0x0000000000017941 */ /* 0x000fea0003800200 */
.L_x_85060:
        /* <DEDUP_REMOVED lines=62> */
.L_x_85058:
[----:B------:R-:W-:Y:S05]  /*5e20*/  BSYNC.RECONVERGENT B0 ;  /* 0x0000000000007941 */ /* 0x000fea0003800200 */
.L_x_85057:
        /* <DEDUP_REMOVED lines=21> */
.L_x_85064:
        /* <DEDUP_REMOVED lines=12> */
.L_x_85066:
[----:B------:R-:W-:Y:S05]  /*6040*/  BSYNC.RECONVERGENT B1 ;  /* 0x0000000000017941 */ /* 0x000fea0003800200 */
.L_x_85065:
        /* <DEDUP_REMOVED lines=62> */
.L_x_85063:
[----:B------:R-:W-:Y:S05]  /*6430*/  BSYNC.RECONVERGENT B0 ;  /* 0x0000000000007941 */ /* 0x000fea0003800200 */
.L_x_85062:
        /* <DEDUP_REMOVED lines=9> */
.L_x_85046:
        /* <DEDUP_REMOVED lines=16> */
.L_x_85070:
        /* <DEDUP_REMOVED lines=12> */
.L_x_85072:
[----:B------:R-:W-:Y:S05]  /*6690*/  BSYNC.RECONVERGENT B1 ;  /* 0x0000000000017941 */ /* 0x000fea0003800200 */
.L_x_85071:
        /* <DEDUP_REMOVED lines=57> */
[----:B------:R-:W-:Y:S02]  /*6a30*/  IMAD.MOV.U32 R14, RZ, RZ, R8 ;  /* 0x000000ffff0e7224 */ /* 0x000fe400078e0008 */
[----:B------:R-:W-:Y:S01]  /*6a40*/  HFMA2 R8, -RZ, RZ, 0, 0 ;  /* 0x00000000ff087431 */ /* 0x000fe200000001ff */
[----:B------:R-:W-:Y:S01]  /*6a50*/  LOP3.LUT R16, R10, UR15, R9, 0x96, !PT ;  /* 0x0000000f0a107c12 */ /* 0x000fe2000f8e9609 */
[----:B------:R-:W-:-:S07]  /*6a60*/  IMAD.MOV.U32 R9, RZ, RZ, R0 ;  /* 0x000000ffff097224 */ /* 0x000fce00078e0000 */
.L_x_85069:
[----:B------:R-:W-:Y:S05]  /*6a70*/  BSYNC.RECONVERGENT B0 ;  /* 0x0000000000007941 */ /* 0x000fea0003800200 */
.L_x_85068:
[----:B------:R-:W-:Y:S01]  /*6a80*/  I2FP.F32.U32 R0, R9 ;  /* 0x0000000900007245 */ /* 0x000fe20000201000 */
[----:B------:R-:W-:Y:S01]  /*6a90*/  BSSY.RECONVERGENT B0, `(.L_x_85073) ;  /* 0x000005e000007945 */ /* 0x000fe20003800200 */
[----:B------:R-:W-:Y:S01]  /*6aa0*/  ISETP.NE.AND P4, PT, R8, 0x1, PT ;  /* 0x000000010800780c */ /* 0x000fe20003f85270 */
[----:B------:R-:W-:Y:S02]  /*6ab0*/  IMAD.MOV.U32 R3, RZ, RZ, 0x2 ;  /* 0x00000002ff037424 */ /* 0x000fe400078e00ff */
[----:B------:R-:W-:-:S05]  /*6ac0*/  FFMA.FTZ R0, R0, R217, 1.1641532182693481445e-10 ;  /* 0x2f00000000007423 */ /* 0x000fca00000100d9 */
[----:B------:R-:W-:Y:S01]  /*6ad0*/  FSETP.GTU.FTZ.AND P3, PT, R0, R212, PT ;  /* 0x000000d40000720b */ /* 0x000fe20003f7c000 */
[----:B-----5:R-:W-:-:S03]  /*6ae0*/  FMUL.FTZ R0, R4, R211 ;  /* 0x000000d304007220 */ /* 0x020fc60000410000 */
        /* <DEDUP_REMOVED lines=13> */
.L_x_85075:
        /* <DEDUP_REMOVED lines=12> */
.L_x_85077:
[----:B------:R-:W-:Y:S05]  /*6c80*/  BSYNC.RECONVERGENT B1 ;  /* 0x0000000000017941 */ /* 0x000fea0003800200 */
.L_x_85076:
        /* <DEDUP_REMOVED lines=62> */
.L_x_85074:
[----:B------:R-:W-:Y:S05]  /*7070*/  BSYNC.RECONVERGENT B0 ;  /* 0x0000000000007941 */ /* 0x000fea0003800200 */
.L_x_85073:
[----:B------:R-:W-:Y:S01]  /*7080*/  I2FP.F32.U32 R0, R0 ;  /* 0x0000000000007245 */ /* 0x000fe20000201000 */
[----:B------:R-:W-:Y:S01]  /*7090*/  BSSY.RECONVERGENT B0, `(.L_x_85078) ;  /* 0x000005e000007945 */ /* 0x000fe20003800200 */
[----:B------:R-:W-:Y:S01]  /*70a0*/  ISETP.NE.AND P5, PT, R3, 0x1, PT ;  /* 0x000000010300780c */ /* 0x000fe20003fa5270 */
[----:B------:R-:W-:Y:S02]  /*70b0*/  HFMA2 R8, -RZ, RZ, 0, 1.1920928955078125e-07 ;  /* 0x00000002ff087431 */ /* 0x000fe400000001ff */
        /* <DEDUP_REMOVED lines=16> */
.L_x_85080:
        /* <DEDUP_REMOVED lines=12> */
.L_x_85082:
[----:B------:R-:W-:Y:S05]  /*7280*/  BSYNC.RECONVERGENT B1 ;  /* 0x0000000000017941 */ /* 0x000fea0003800200 */
.L_x_85081:
        /* <DEDUP_REMOVED lines=62> */
.L_x_85079:
[----:B------:R-:W-:Y:S05]  /*7670*/  BSYNC.RECONVERGENT B0 ;  /* 0x0000000000007941 */ /* 0x000fea0003800200 */
.L_x_85078:
[----:B------:R-:W-:Y:S01]  /*7680*/  I2FP.F32.U32 R0, R0 ;  /* 0x0000000000007245 */ /* 0x000fe20000201000 */
[----:B------:R-:W-:Y:S01]  /*7690*/  BSSY.RECONVERGENT B0, `(.L_x_85083) ;  /* 0x000005e000007945 */ /* 0x000fe20003800200 */
[----:B------:R-:W-:Y:S01]  /*76a0*/  ISETP.NE.AND P6, PT, R8, 0x1, PT ;  /* 0x000000010800780c */ /* 0x000fe20003fc5270 */
[----:B------:R-:W-:Y:S02]  /*76b0*/  IMAD.MOV.U32 R3, RZ, RZ, 0x2 ;  /* 0x00000002ff037424 */ /* 0x000fe400078e00ff */
[----:B------:R-:W-:-:S05]  /*76c0*/  FFMA.FTZ R0, R0, R217, 1.1641532182693481445e-10 ;  /* 0x2f00000000007423 */ /* 0x000fca00000100d9 */
[----:B------:R-:W-:Y:S01]  /*76d0*/  FSETP.GTU.FTZ.AND P5, PT, R0, R212, PT ;  /* 0x000000d40000720b */ /* 0x000fe20003fbc000 */
[----:B------:R-:W-:Y:S01]  /*76e0*/  FMUL.FTZ R0, R6, R211 ;  /* 0x000000d306007220 */ /* 0x000fe20000410000 */
[----:B------:R-:W-:Y:S02]  /*76f0*/  MOV R6, R14 ;  /* 0x0000000e00067202 */ /* 0x000fe40000000f00 */
        /* <DEDUP_REMOVED lines=12> */
.L_x_85085:
        /* <DEDUP_REMOVED lines=12> */
.L_x_85087:
[----:B------:R-:W-:Y:S05]  /*7880*/  BSYNC.RECONVERGENT B1 ;  /* 0x0000000000017941 */ /* 0x000fea0003800200 */
.L_x_85086:
        /* <DEDUP_REMOVED lines=62> */
.L_x_85084:
[----:B------:R-:W-:Y:S05]  /*7c70*/  BSYNC.RECONVERGENT B0 ;  /* 0x0000000000007941 */ /* 0x000fea0003800200 */
.L_x_85083:
        /* <DEDUP_REMOVED lines=11> */
.L_x_85067:
[----:B------:R-:W-:Y:S01]  /*7d30*/  IMAD.WIDE.U32 R4, R208, 0x10, R218 ;  /* 0x00000010d0047825 */ /* 0x000fe200078e00da */
[----:B------:R-:W-:-:S03]  /*7d40*/  SEL R0, RZ, 0x1000000, !P5 ;  /* 0x01000000ff007807 */ /* 0x000fc60006800000 */
[----:B------:R-:W-:Y:S01]  /*7d50*/  VIADD R207, R210, 0x40 ;  /* 0x00000040d2cf7836 */ /* 0x000fe20000000000 */
[----:B------:R0:W-:Y:S02]  /*7d60*/  STG.E.128 desc[UR6][R4.64], R88 ;  /* 0x0000005804007986 */ /* 0x0001e4000c101d06 */
[----:B0-----:R-:W-:Y:S02]  /*7d70*/  SEL R4, RZ, 0x10000, !P4 ;  /* 0x00010000ff047807 */ /* 0x001fe40006000000 */
[----:B------:R-:W-:-:S04]  /*7d80*/  SEL R5, RZ, 0x100, !P3 ;  /* 0x00000100ff057807 */ /* 0x000fc80005800000 */
[----:B------:R-:W-:Y:S02]  /*7d90*/  IADD3 R0, PT, PT, R5, R0, R4 ;  /* 0x0000000005007210 */ /* 0x000fe40007ffe004 */
[----:B------:R-:W-:-:S05]  /*7da0*/  SEL R4, RZ, 0x1, !P2 ;  /* 0x00000001ff047807 */ /* 0x000fca0005000000 */
[----:B------:R-:W-:Y:S02]  /*7db0*/  IMAD.IADD R0, R0, 0x1, R4 ;  /* 0x0000000100007824 */ /* 0x000fe400078e0204 */
        /* <DEDUP_REMOVED lines=24> */
.L_x_85091:
        /* <DEDUP_REMOVED lines=12> */
.L_x_85093:
[----:B------:R-:W-:Y:S05]  /*8000*/  BSYNC.RECONVERGENT B1 ;  /* 0x0000000000017941 */ /* 0x000fea0003800200 */
.L_x_85092:
        /* <DEDUP_REMOVED lines=62> */
.L_x_85090:
[----:B------:R-:W-:Y:S05]  /*83f0*/  BSYNC.RECONVERGENT B0 ;  /* 0x0000000000007941 */ /* 0x000fea0003800200 */
.L_x_85089:
[----:B------:R-:W-:Y:S01]  /*8400*/  I2FP.F32.U32 R2, R9 ;  /* 0x0000000900027245 */ /* 0x000fe20000201000 */
[----:B------:R-:W-:Y:S01]  /*8410*/  BSSY.RECONVERGENT B0, `(.L_x_85094) ;  /* 0x000005f000007945 */ /* 0x000fe20003800200 */
[----:B------:R-:W-:Y:S02]  /*8420*/  ISETP.NE.AND P3, PT, R8, 0x1, PT ;  /* 0x000000010800780c */ /* 0x000fe40003f65270 */
[----:B------:R-:W-:Y:S01]  /*8430*/  MOV R9, R14 ;  /* 0x0000000e00097202 */ /* 0x000fe20000000f00 */
[----:B------:R-:W-:-:S05]  /*8440*/  FFMA.FTZ R2, R2, R217, 1.1641532182693481445e-10 ;  /* 0x2f00000002027423 */ /* 0x000fca00000100d9 */
        /* <DEDUP_REMOVED lines=16> */
.L_x_85096:
        /* <DEDUP_REMOVED lines=12> */
.L_x_85098:
[----:B------:R-:W-:Y:S05]  /*8610*/  BSYNC.RECONVERGENT B1 ;  /* 0x0000000000017941 */ /* 0x000fea0003800200 */
.L_x_85097:
        /* <DEDUP_REMOVED lines=62> */
.L_x_85095:
[----:B------:R-:W-:Y:S05]  /*8a00*/  BSYNC.RECONVERGENT B0 ;  /* 0x0000000000007941 */ /* 0x000fea0003800200 */
.L_x_85094:
[----:B------:R-:W-:Y:S01]  /*8a10*/  I2FP.F32.U32 R3, R9 ;  /* 0x0000000900037245 */ /* 0x000fe20000201000 */
[----:B------:R-:W-:Y:S01]  /*8a20*/  BSSY.RECONVERGENT B0, `(.L_x_85099) ;  /* 0x000005f000007945 */ /* 0x000fe20003800200 */
[----:B------:R-:W-:Y:S01]  /*8a30*/  ISETP.NE.AND P4, PT, R2, 0x1, PT ;  /* 0x000000010200780c */ /* 0x000fe20003f85270 */
[----:B------:R-:W-:Y:S02]  /*8a40*/  IMAD.MOV.U32 R4, RZ, RZ, 0x2 ;  /* 0x00000002ff047424 */ /* 0x000fe400078e00ff */
        /* <DEDUP_REMOVED lines=17> */
.L_x_85101:
        /* <DEDUP_REMOVED lines=12> */
.L_x_85103:
[----:B------:R-:W-:Y:S05]  /*8c20*/  BSYNC.RECONVERGENT B1 ;  /* 0x0000000000017941 */ /* 0x000fea0003800200 */
.L_x_85102:
        /* <DEDUP_REMOVED lines=62> */
.L_x_85100:
[----:B------:R-:W-:Y:S05]  /*9010*/  BSYNC.RECONVERGENT B0 ;  /* 0x0000000000007941 */ /* 0x000fea0003800200 */
.L_x_85099:
        /* <DEDUP_REMOVED lines=21> */
.L_x_85106:
        /* <DEDUP_REMOVED lines=12> */
.L_x_85108:
[----:B------:R-:W-:Y:S05]  /*9230*/  BSYNC.RECONVERGENT B1 ;  /* 0x0000000000017941 */ /* 0x000fea0003800200 */
.L_x_85107:
        /* <DEDUP_REMOVED lines=62> */
.L_x_85105:
[----:B------:R-:W-:Y:S05]  /*9620*/  BSYNC.RECONVERGENT B0 ;  /* 0x0000000000007941 */ /* 0x000fea0003800200 */
.L_x_85104:
        /* <DEDUP_REMOVED lines=9> */
.L_x_85088:
        /* <DEDUP_REMOVED lines=16> */
.L_x_85112:
        /* <DEDUP_REMOVED lines=12> */
.L_x_85114:
[----:B------:R-:W-:Y:S05]  /*9880*/  BSYNC.RECONVERGENT B1 ;  /* 0x0000000000017941 */ /* 0x000fea0003800200 */
.L_x_85113:
        /* <DEDUP_REMOVED lines=62> */
.L_x_85111:
[----:B------:R-:W-:Y:S05]  /*9c70*/  BSYNC.RECONVERGENT B0 ;  /* 0x0000000000007941 */ /* 0x000fea0003800200 */
.L_x_85110:
[----:B------:R-:W-:Y:S01]  /*9c80*/  I2FP.F32.U32 R2, R9 ;  /* 0x0000000900027245 */ /* 0x000fe20000201000 */
[----:B------:R-:W-:Y:S01]  /*9c90*/  BSSY.RECONVERGENT B0, `(.L_x_85115) ;  /* 0x000005e000007945 */ /* 0x000fe20003800200 */
[----:B------:R-:W-:Y:S01]  /*9ca0*/  ISETP.NE.AND P4, PT, R8, 0x1, PT ;  /* 0x000000010800780c */ /* 0x000fe20003f85270 */
[----:B------:R-:W-:Y:S02]  /*9cb0*/  IMAD.MOV.U32 R9, RZ, RZ, R14 ;  /* 0x000000ffff097224 */ /* 0x000fe400078e000e */
[----:B------:R-:W-:-:S05]  /*9cc0*/  FFMA.FTZ R2, R2, R217, 1.1641532182693481445e-10 ;  /* 0x2f00000002027423 */ /* 0x000fca00000100d9 */
[----:B------:R-:W-:Y:S01]  /*9cd0*/  FSETP.GTU.FTZ.AND P3, PT, R2, R212, PT ;  /* 0x000000d40200720b */ /* 0x000fe20003f7c000 */
[----:B-----5:R-:W-:-:S03]  /*9ce0*/  FMUL.FTZ R2, R4, R211 ;  /* 0x000000d304027220 */ /* 0x020fc60000410000 */
        /* <DEDUP_REMOVED lines=13> */
.L_x_85117:
        /* <DEDUP_REMOVED lines=12> */
.L_x_85119:
[----:B------:R-:W-:Y:S05]  /*9e80*/  BSYNC.RECONVERGENT B1 ;  /* 0x0000000000017941 */ /* 0x000fea0003800200 */
.L_x_85118:
        /* <DEDUP_REMOVED lines=62> */
.L_x_85116:
[----:B------:R-:W-:Y:S05]  /*a270*/  BSYNC.RECONVERGENT B0 ;  /* 0x0000000000007941 */ /* 0x000fea0003800200 */
.L_x_85115:
[----:B------:R-:W-:Y:S01]  /*a280*/  I2FP.F32.U32 R3, R9 ;  /* 0x0000000900037245 */ /* 0x000fe20000201000 */
[----:B------:R-:W-:Y:S01]  /*a290*/  BSSY.RECONVERGENT B0, `(.L_x_85120) ;  /* 0x000005e000007945 */ /* 0x000fe20003800200 */
[----:B------:R-:W-:Y:S01]  /*a2a0*/  ISETP.NE.AND P5, PT, R2, 0x1, PT ;  /* 0x000000010200780c */ /* 0x000fe20003fa5270 */
[----:B------:R-:W-:Y:S02]  /*a2b0*/  HFMA2 R8, -RZ, RZ, 0, 1.1920928955078125e-07 ;  /* 0x00000002ff087431 */ /* 0x000fe400000001ff */
[----:B------:R-:W-:Y:S02]  /*a2c0*/  IMAD.MOV.U32 R9, RZ, RZ, R14 ;  /* 0x000000ffff097224 */ /* 0x000fe400078e000e */
        /* <DEDUP_REMOVED lines=15> */
.L_x_85122:
        /* <DEDUP_REMOVED lines=12> */
.L_x_85124:
[----:B------:R-:W-:Y:S05]  /*a480*/  BSYNC.RECONVERGENT B1 ;  /* 0x0000000000017941 */ /* 0x000fea0003800200 */
.L_x_85123:
        /* <DEDUP_REMOVED lines=62> */
.L_x_85121:
[----:B------:R-:W-:Y:S05]  /*a870*/  BSYNC.RECONVERGENT B0 ;  /* 0x0000000000007941 */ /* 0x000fea0003800200 */
.L_x_85120:
        /* <DEDUP_REMOVED lines=20> */
.L_x_85127:
        /* <DEDUP_REMOVED lines=12> */
.L_x_85129:
[----:B------:R-:W-:Y:S05]  /*aa80*/  BSYNC.RECONVERGENT B1 ;  /* 0x0000000000017941 */ /* 0x000fea0003800200 */
.L_x_85128:
        /* <DEDUP_REMOVED lines=62> */
.L_x_85126:
[----:B------:R-:W-:Y:S05]  /*ae70*/  BSYNC.RECONVERGENT B0 ;  /* 0x0000000000007941 */ /* 0x000fea0003800200 */
.L_x_85125:
        /* <DEDUP_REMOVED lines=11> */
.L_x_85109:
        /* <DEDUP_REMOVED lines=33> */
.L_x_85133:
        /* <DEDUP_REMOVED lines=12> */
.L_x_85135:
[----:B------:R-:W-:Y:S05]  /*b200*/  BSYNC.RECONVERGENT B1 ;  /* 0x0000000000017941 */ /* 0x000fea0003800200 */
.L_x_85134:
        /* <DEDUP_REMOVED lines=61> */
.L_x_85132:
[----:B------:R-:W-:Y:S05]  /*b5e0*/  BSYNC.RECONVERGENT B0 ;  /* 0x0000000000007941 */ /* 0x000fea0003800200 */
.L_x_85131:
[----:B------:R-:W-:Y:S01]  /*b5f0*/  I2FP.F32.U32 R0, R9 ;  /* 0x0000000900007245 */ /* 0x000fe20000201000 */
[----:B------:R-:W-:Y:S01]  /*b600*/  BSSY.RECONVERGENT B0, `(.L_x_85136) ;  /* 0x000005f000007945 */ /* 0x000fe20003800200 */
[----:B------:R-:W-:Y:S01]  /*b610*/  ISETP.NE.AND P3, PT, R8, 0x1, PT ;  /* 0x000000010800780c */ /* 0x000fe20003f65270 */
[----:B------:R-:W-:Y:S02]  /*b620*/  IMAD.MOV.U32 R3, RZ, RZ, 0x2 ;  /* 0x00000002ff037424 */ /* 0x000fe400078e00ff */
        /* <DEDUP_REMOVED lines=17> */
.L_x_85138:
        /* <DEDUP_REMOVED lines=12> */
.L_x_85140:
[----:B------:R-:W-:Y:S05]  /*b800*/  BSYNC.RECONVERGENT B1 ;  /* 0x0000000000017941 */ /* 0x000fea0003800200 */
.L_x_85139:
        /* <DEDUP_REMOVED lines=62> */
.L_x_85137:
[----:B------:R-:W-:Y:S05]  /*bbf0*/  BSYNC.RECONVERGENT B0 ;  /* 0x0000000000007941 */ /* 0x000fea0003800200 */
.L_x_85136:
        /* <DEDUP_REMOVED lines=21> */
.L_x_85143:
        /* <DEDUP_REMOVED lines=12> */
.L_x_85145:
[----:B------:R-:W-:Y:S05]  /*be10*/  BSYNC.RECONVERGENT B1 ;  /* 0x0000000000017941 */ /* 0x000fea0003800200 */
.L_x_85144:
        /* <DEDUP_REMOVED lines=62> */
.L_x_85142:
[----:B------:R-:W-:Y:S05]  /*c200*/  BSYNC.RECONVERGENT B0 ;  /* 0x0000000000007941 */ /* 0x000fea0003800200 */
.L_x_85141:
        /* <DEDUP_REMOVED lines=21> */
.L_x_85148:
        /* <DEDUP_REMOVED lines=12> */
.L_x_85150:
[----:B------:R-:W-:Y:S05]  /*c420*/  BSYNC.RECONVERGENT B1 ;  /* 0x0000000000017941 */ /* 0x000fea0003800200 */
.L_x_85149:
        /* <DEDUP_REMOVED lines=62> */
.L_x_85147:
[----:B------:R-:W-:Y:S05]  /*c810*/  BSYNC.RECONVERGENT B0 ;  /* 0x0000000000007941 */ /* 0x000fea0003800200 */
.L_x_85146:
        /* <DEDUP_REMOVED lines=9> */
.L_x_85130:
        /* <DEDUP_REMOVED lines=16> */
.L_x_85154:
        /* <DEDUP_REMOVED lines=12> */
.L_x_85156:
[----:B------:R-:W-:Y:S05]  /*ca70*/  BSYNC.RECONVERGENT B1 ;  /* 0x0000000000017941 */ /* 0x000fea0003800200 */
.L_x_85155:
        /* <DEDUP_REMOVED lines=61> */
.L_x_85153:
[----:B------:R-:W-:Y:S05]  /*ce50*/  BSYNC.RECONVERGENT B0 ;  /* 0x0000000000007941 */ /* 0x000fea0003800200 */
.L_x_85152:
        /* <DEDUP_REMOVED lines=20> */
.L_x_85159:
        /* <DEDUP_REMOVED lines=12> */
.L_x_85161:
[----:B------:R-:W-:Y:S05]  /*d060*/  BSYNC.RECONVERGENT B1 ;  /* 0x0000000000017941 */ /* 0x000fea0003800200 */
.L_x_85160:
        /* <DEDUP_REMOVED lines=62> */
.L_x_85158:
[----:B------:R-:W-:Y:S05]  /*d450*/  BSYNC.RECONVERGENT B0 ;  /* 0x0000000000007941 */ /* 0x000fea0003800200 */
.L_x_85157:
        /* <DEDUP_REMOVED lines=20> */
.L_x_85164:
        /* <DEDUP_REMOVED lines=12> */
.L_x_85166:
[----:B------:R-:W-:Y:S05]  /*d660*/  BSYNC.RECONVERGENT B1 ;  /* 0x0000000000017941 */ /* 0x000fea0003800200 */
.L_x_85165:
        /* <DEDUP_REMOVED lines=62> */
.L_x_85163:
[----:B------:R-:W-:Y:S05]  /*da50*/  BSYNC.RECONVERGENT B0 ;  /* 0x0000000000007941 */ /* 0x000fea0003800200 */
.L_x_85162:
[----:B------:R-:W-:Y:S01]  /*da60*/  I2FP.F32.U32 R0, R0 ;  /* 0x0000000000007245 */ /* 0x000fe20000201000 */
[----:B------:R-:W-:Y:S01]  /*da70*/  BSSY.RECONVERGENT B0, `(.L_x_85167) ;  /* 0x000005e000007945 */ /* 0x000fe20003800200 */
[----:B------:R-:W-:Y:S01]  /*da80*/  ISETP.NE.AND P6, PT, R8, 0x1, PT ;  /* 0x000000010800780c */ /* 0x000fe20003fc5270 */
[----:B------:R-:W-:Y:S02]  /*da90*/  HFMA2 R3, -RZ, RZ, 0, 1.1920928955078125e-07 ;  /* 0x00000002ff037431 */ /* 0x000fe400000001ff */
        /* <DEDUP_REMOVED lines=16> */
.L_x_85169:
        /* <DEDUP_REMOVED lines=12> */
.L_x_85171:
[----:B------:R-:W-:Y:S05]  /*dc60*/  BSYNC.RECONVERGENT B1 ;  /* 0x0000000000017941 */ /* 0x000fea0003800200 */
.L_x_85170:
        /* <DEDUP_REMOVED lines=62> */
.L_x_85168:
[----:B------:R-:W-:Y:S05]  /*e050*/  BSYNC.RECONVERGENT B0 ;  /* 0x0000000000007941 */ /* 0x000fea0003800200 */
.L_x_85167:
        /* <DEDUP_REMOVED lines=11> */
.L_x_85151:
[----:B------:R-:W-:Y:S01]  /*e110*/  IMAD.WIDE.U32 R4, R204, 0x10, R218 ;  /* 0x00000010cc047825 */ /* 0x000fe200078e00da */
[----:B------:R-:W-:Y:S02]  /*e120*/  SEL R0, RZ, 0x1000000, !P5 ;  /* 0x01000000ff007807 */ /* 0x000fe40006800000 */
[----:B------:R-:W-:Y:S02]  /*e130*/  IADD3 R11, PT, PT, R210, 0x80, RZ ;  /* 0x00000080d20b7810 */ /* 0x000fe40007ffe0ff */
        /* <DEDUP_REMOVED lines=30> */
.L_x_85175:
        /* <DEDUP_REMOVED lines=12> */
.L_x_85177:
[----:B------:R-:W-:Y:S05]  /*e3e0*/  BSYNC.RECONVERGENT B1 ;  /* 0x0000000000017941 */ /* 0x000fea0003800200 */
.L_x_85176:
        /* <DEDUP_REMOVED lines=62> */
.L_x_85174:
[----:B------:R-:W-:Y:S05]  /*e7d0*/  BSYNC.RECONVERGENT B0 ;  /* 0x0000000000007941 */ /* 0x000fea0003800200 */
.L_x_85173:
[----:B------:R-:W-:Y:S01]  /*e7e0*/  I2FP.F32.U32 R2, R9 ;  /* 0x0000000900027245 */ /* 0x000fe20000201000 */
[----:B------:R-:W-:Y:S01]  /*e7f0*/  BSSY.RECONVERGENT B0, `(.L_x_85178) ;  /* 0x000005f000007945 */ /* 0x000fe20003800200 */
[----:B------:R-:W-:Y:S01]  /*e800*/  ISETP.NE.AND P3, PT, R8, 0x1, PT ;  /* 0x000000010800780c */ /* 0x000fe20003f65270 */
[----:B------:R-:W-:Y:S02]  /*e810*/  IMAD.MOV.U32 R9, RZ, RZ, R14 ;  /* 0x000000ffff097224 */ /* 0x000fe400078e000e */
[----:B------:R-:W-:-:S05]  /*e820*/  FFMA.FTZ R2, R2, R217, 1.1641532182693481445e-10 ;  /* 0x2f00000002027423 */ /* 0x000fca00000100d9 */
[----:B------:R-:W-:Y:S01]  /*e830*/  FSETP.GTU.FTZ.AND P2, PT, R2, R212, PT ;  /* 0x000000d40200720b */ /* 0x000fe20003f5c000 */
[----:B-----5:R-:W-:-:S04]  /*e840*/  FMUL.FTZ R2, R4, R211 ;  /* 0x000000d304027220 */ /* 0x020fc80000410000 */
        /* <DEDUP_REMOVED lines=14> */
.L_x_85180:
        /* <DEDUP_REMOVED lines=12> */
.L_x_85182:
[----:B------:R-:W-:Y:S05]  /*e9f0*/  BSYNC.RECONVERGENT B1 ;  /* 0x0000000000017941 */ /* 0x000fea0003800200 */
.L_x_85181:
        /* <DEDUP_REMOVED lines=62> */
.L_x_85179:
[----:B------:R-:W-:Y:S05]  /*ede0*/  BSYNC.RECONVERGENT B0 ;  /* 0x0000000000007941 */ /* 0x000fea0003800200 */
.L_x_85178:
        /* <DEDUP_REMOVED lines=21> */
.L_x_85185:
        /* <DEDUP_REMOVED lines=12> */
.L_x_85187:
[----:B------:R-:W-:Y:S05]  /*f000*/  BSYNC.RECONVERGENT B1 ;  /* 0x0000000000017941 */ /* 0x000fea0003800200 */
.L_x_85186:
        /* <DEDUP_REMOVED lines=62> */
.L_x_85184:
[----:B------:R-:W-:Y:S05]  /*f3f0*/  BSYNC.RECONVERGENT B0 ;  /* 0x0000000000007941 */ /* 0x000fea0003800200 */
.L_x_85183:
        /* <DEDUP_REMOVED lines=21> */
.L_x_85190:
        /* <DEDUP_REMOVED lines=12> */
.L_x_85192:
[----:B------:R-:W-:Y:S05]  /*f610*/  BSYNC.RECONVERGENT B1 ;  /* 0x0000000000017941 */ /* 0x000fea0003800200 */
.L_x_85191:
        /* <DEDUP_REMOVED lines=62> */
.L_x_85189:
[----:B------:R-:W-:Y:S05]  /*fa00*/  BSYNC.RECONVERGENT B0 ;  /* 0x0000000000007941 */ /* 0x000fea0003800200 */
.L_x_85188:
        /* <DEDUP_REMOVED lines=9> */
.L_x_85172:
        /* <DEDUP_REMOVED lines=16> */
.L_x_85196:
        /* <DEDUP_REMOVED lines=12> */
.L_x_85198:
[----:B------:R-:W-:Y:S05]  /*fc60*/  BSYNC.RECONVERGENT B1 ;  /* 0x0000000000017941 */ /* 0x000fea0003800200 */
.L_x_85197:
        /* <DEDUP_REMOVED lines=62> */
.L_x_85195:
[----:B------:R-:W-:Y:S05]  /*10050*/  BSYNC.RECONVERGENT B0 ;  /* 0x0000000000007941 */ /* 0x000fea0003800200 */
.L_x_85194:
[----:B------:R-:W-:Y:S01]  /*10060*/  I2FP.F32.U32 R2, R9 ;  /* 0x0000000900027245 */ /* 0x000fe20000201000 */
[----:B------:R-:W-:Y:S01]  /*10070*/  BSSY.RECONVERGENT B0, `(.L_x_85199) ;  /* 0x000005e000007945 */ /* 0x000fe20003800200 */
[----:B------:R-:W-:-:S03]  /*10080*/  ISETP.NE.AND P4, PT, R8, 0x1, PT ;  /* 0x000000010800780c */ /* 0x000fc60003f85270 */
[----:B------:R-:W-:-:S05]  /*10090*/  FFMA.FTZ R2, R2, R217, 1.1641532182693481445e-10 ;  /* 0x2f00000002027423 */ /* 0x000fca00000100d9 */
[----:B------:R-:W-:Y:S01]  /*100a0*/  FSETP.GTU.FTZ.AND P3, PT, R2, R212, PT ;  /* 0x000000d40200720b */ /* 0x000fe20003f7c000 */
[----:B-----5:R-:W-:Y:S01]  /*100b0*/  FMUL.FTZ R2, R4, R211 ;  /* 0x000000d304027220 */ /* 0x020fe20000410000 */
[----:B------:R-:W-:Y:S02]  /*100c0*/  MOV R4, R14 ;  /* 0x0000000e00047202 */ /* 0x000fe40000000f00 */
        /* <DEDUP_REMOVED lines=13> */
.L_x_85201:
        /* <DEDUP_REMOVED lines=12> */
.L_x_85203:
[----:B------:R-:W-:Y:S05]  /*10260*/  BSYNC.RECONVERGENT B1 ;  /* 0x0000000000017941 */ /* 0x000fea0003800200 */
.L_x_85202:
        /* <DEDUP_REMOVED lines=62> */
.L_x_85200:
[----:B------:R-:W-:Y:S05]  /*10650*/  BSYNC.RECONVERGENT B0 ;  /* 0x0000000000007941 */ /* 0x000fea0003800200 */
.L_x_85199:
[----:B------:R-:W-:Y:S01]  /*10660*/  I2FP.F32.U32 R4, R4 ;  /* 0x0000000400047245 */ /* 0x000fe20000201000 */
[----:B------:R-:W-:Y:S01]  /*10670*/  FMUL.FTZ R5, R5, R211 ;  /* 0x000000d305057220 */ /* 0x000fe20000410000 */
[----:B------:R-:W-:Y:S01]  /*10680*/  ISETP.NE.AND P5, PT, R2, 0x1, PT ;  /* 0x000000010200780c */ /* 0x000fe20003fa5270 */
[----:B------:R-:W-:Y:S01]  /*10690*/  BSSY.RECONVERGENT B0, `(.L_x_85204) ;  /* 0x000005c000007945 */ /* 0x000fe20003800200 */
[----:B------:R-:W-:Y:S02]  /*106a0*/  IMAD.MOV.U32 R9, RZ, RZ, 0x2 ;  /* 0x00000002ff097424 */ /* 0x000fe400078e00ff */
[----:B------:R-:W-:-:S05]  /*106b0*/  FFMA.FTZ R4, R4, R217, 1.1641532182693481445e-10 ;  /* 0x2f00000004047423 */ /* 0x000fca00000100d9 */
        /* <DEDUP_REMOVED lines=14> */
.L_x_85206:
        /* <DEDUP_REMOVED lines=12> */
.L_x_85208:
[----:B------:R-:W-:Y:S05]  /*10860*/  BSYNC.RECONVERGENT B1 ;  /* 0x0000000000017941 */ /* 0x000fea0003800200 */
.L_x_85207:
        /* <DEDUP_REMOVED lines=62> */
.L_x_85205:
[----:B------:R-:W-:Y:S05]  /*10c50*/  BSYNC.RECONVERGENT B0 ;  /* 0x0000000000007941 */ /* 0x000fea0003800200 */
.L_x_85204:
        /* <DEDUP_REMOVED lines=20> */
.L_x_85211:
        /* <DEDUP_REMOVED lines=12> */
.L_x_85213:
[----:B------:R-:W-:Y:S05]  /*10e60*/  BSYNC.RECONVERGENT B1 ;  /* 0x0000000000017941 */ /* 0x000fea0003800200 */
.L_x_85212:
        /* <DEDUP_REMOVED lines=62> */
.L_x_85210:
[----:B------:R-:W-:Y:S05]  /*11250*/  BSYNC.RECONVERGENT B0 ;  /* 0x0000000000007941 */ /* 0x000fea0003800200 */
.L_x_85209:
        /* <DEDUP_REMOVED lines=11> */
.L_x_85193:
        /* <DEDUP_REMOVED lines=33> */
.L_x_85217:
        /* <DEDUP_REMOVED lines=12> */
.L_x_85219:
[----:B------:R-:W-:Y:S05]  /*115e0*/  BSYNC.RECONVERGENT B1 ;  /* 0x0000000000017941 */ /* 0x000fea0003800200 */
.L_x_85218:
        /* <DEDUP_REMOVED lines=61> */
.L_x_85216:
[----:B------:R-:W-:Y:S05]  /*119c0*/  BSYNC.RECONVERGENT B0 ;  /* 0x0000000000007941 */ /* 0x000fea0003800200 */
.L_x_85215:
[----:B------:R-:W-:Y:S01]  /*119d0*/  I2FP.F32.U32 R0, R9 ;  /* 0x0000000900007245 */ /* 0x000fe20000201000 */
[----:B------:R-:W-:Y:S01]  /*119e0*/  BSSY.RECONVERGENT B0, `(.L_x_85220) ;  /* 0x000005f000007945 */ /* 0x000fe20003800200 */
[----:B------:R-:W-:-:S03]  /*119f0*/  ISETP.NE.AND P3, PT, R3, 0x1, PT ;  /* 0x000000010300780c */ /* 0x000fc60003f65270 */
[----:B------:R-:W-:-:S05]  /*11a00*/  FFMA.FTZ R0, R0, R217, 1.1641532182693481445e-10 ;  /* 0x2f00000000007423 */ /* 0x000fca00000100d9 */
[----:B------:R-:W-:Y:S01]  /*11a10*/  FSETP.GTU.FTZ.AND P2, PT, R0, R212, PT ;  /* 0x000000d40000720b */ /* 0x000fe20003f5c000 */
[----:B-----5:R-:W-:Y:S01]  /*11a20*/  FMUL.FTZ R0, R4, R211 ;  /* 0x000000d304007220 */ /* 0x020fe20000410000 */
[----:B------:R-:W-:-:S03]  /*11a30*/  IMAD.MOV.U32 R4, RZ, RZ, 0x2 ;  /* 0x00000002ff047424 */ /* 0x000fc600078e00ff */
        /* <DEDUP_REMOVED lines=14> */
.L_x_85222:
        /* <DEDUP_REMOVED lines=12> */
.L_x_85224:
[----:B------:R-:W-:Y:S05]  /*11be0*/  BSYNC.RECONVERGENT B1 ;  /* 0x0000000000017941 */ /* 0x000fea0003800200 */
.L_x_85223:
        /* <DEDUP_REMOVED lines=62> */
.L_x_85221:
[----:B------:R-:W-:Y:S05]  /*11fd0*/  BSYNC.RECONVERGENT B0 ;  /* 0x0000000000007941 */ /* 0x000fea0003800200 */
.L_x_85220:
        /* <DEDUP_REMOVED lines=21> */
.L_x_85227:
        /* <DEDUP_REMOVED lines=12> */
.L_x_85229:
[----:B------:R-:W-:Y:S05]  /*121f0*/  BSYNC.RECONVERGENT B1 ;  /* 0x0000000000017941 */ /* 0x000fea0003800200 */
.L_x_85228:
        /* <DEDUP_REMOVED lines=62> */
.L_x_85226:
[----:B------:R-:W-:Y:S05]  /*125e0*/  BSYNC.RECONVERGENT B0 ;  /* 0x0000000000007941 */ /* 0x000fea0003800200 */
.L_x_85225:
        /* <DEDUP_REMOVED lines=21> */
.L_x_85232:
        /* <DEDUP_REMOVED lines=12> */
.L_x_85234:
[----:B------:R-:W-:Y:S05]  /*12800*/  BSYNC.RECONVERGENT B1 ;  /* 0x0000000000017941 */ /* 0x000fea0003800200 */
.L_x_85233:
        /* <DEDUP_REMOVED lines=62> */
.L_x_85231:
[----:B------:R-:W-:Y:S05]  /*12bf0*/  BSYNC.RECONVERGENT B0 ;  /* 0x0000000000007941 */ /* 0x000fea0003800200 */
.L_x_85230:
        /* <DEDUP_REMOVED lines=9> */
.L_x_85214:
        /* <DEDUP_REMOVED lines=16> */
.L_x_85238:
        /* <DEDUP_REMOVED lines=12> */
.L_x_85240:
[----:B------:R-:W-:Y:S05]  /*12e50*/  BSYNC.RECONVERGENT B1 ;  /* 0x0000000000017941 */ /* 0x000fea0003800200 */
.L_x_85239:
        /* <DEDUP_REMOVED lines=61> */
.L_x_85237:
[----:B------:R-:W-:Y:S05]  /*13230*/  BSYNC.RECONVERGENT B0 ;  /* 0x0000000000007941 */ /* 0x000fea0003800200 */
.L_x_85236:
[----:B------:R-:W-:Y:S01]  /*13240*/  I2FP.F32.U32 R0, R3 ;  /* 0x0000000300007245 */ /* 0x000fe20000201000 */
[----:B------:R-:W-:Y:S01]  /*13250*/  BSSY.RECONVERGENT B0, `(.L_x_85241) ;  /* 0x000005e000007945 */ /* 0x000fe20003800200 */
[----:B------:R-:W-:Y:S01]  /*13260*/  ISETP.NE.AND P4, PT, R9, 0x1, PT ;  /* 0x000000010900780c */ /* 0x000fe20003f85270 */
[----:B------:R-:W-:Y:S02]  /*13270*/  HFMA2 R8, -RZ, RZ, 0, 1.1920928955078125e-07 ;  /* 0x00000002ff087431 */ /* 0x000fe400000001ff */
        /* <DEDUP_REMOVED lines=16> */
.L_x_85243:
        /* <DEDUP_REMOVED lines=12> */
.L_x_85245:
[----:B------:R-:W-:Y:S05]  /*13440*/  BSYNC.RECONVERGENT B1 ;  /* 0x0000000000017941 */ /* 0x000fea0003800200 */
.L_x_85244:
        /* <DEDUP_REMOVED lines=62> */
.L_x_85242:
[----:B------:R-:W-:Y:S05]  /*13830*/  BSYNC.RECONVERGENT B0 ;  /* 0x0000000000007941 */ /* 0x000fea0003800200 */
.L_x_85241:
        /* <DEDUP_REMOVED lines=20> */
.L_x_85248:
        /* <DEDUP_REMOVED lines=12> */
.L_x_85250:
[----:B------:R-:W-:Y:S05]  /*13a40*/  BSYNC.RECONVERGENT B1 ;  /* 0x0000000000017941 */ /* 0x000fea0003800200 */
.L_x_85249:
        /* <DEDUP_REMOVED lines=62> */
.L_x_85247:
[----:B------:R-:W-:Y:S05]  /*13e30*/  BSYNC.RECONVERGENT B0 ;  /* 0x0000000000007941 */ /* 0x000fea0003800200 */
.L_x_85246:
[----:B------:R-:W-:Y:S01]  /*13e40*/  I2FP.F32.U32 R0, R0 ;  /* 0x0000000000007245 */ /* 0x000fe20000201000 */
[----:B------:R-:W-:Y:S01]  /*13e50*/  BSSY.RECONVERGENT B0, `(.L_x_85251) ;  /* 0x000005e000007945 */ /* 0x000fe20003800200 */
[----:B------:R-:W-:Y:S01]  /*13e60*/  ISETP.NE.AND P6, PT, R9, 0x1, PT ;  /* 0x000000010900780c */ /* 0x000fe20003fc5270 */
[----:B------:R-:W-:Y:S02]  /*13e70*/  IMAD.MOV.U32 R8, RZ, RZ, 0x2 ;  /* 0x00000002ff087424 */ /* 0x000fe400078e00ff */
[----:B------:R-:W-:Y:S01]  /*13e80*/  FFMA.FTZ R0, R0, R217, 1.1641532182693481445e-10 ;  /* 0x2f00000000007423 */ /* 0x000fe200000100d9 */
[----:B------:R-:W-:-:S04]  /*13e90*/  IMAD.MOV.U32 R5, RZ, RZ, R14 ;  /* 0x000000ffff057224 */ /* 0x000fc800078e000e */
        /* <DEDUP_REMOVED lines=14> */
.L_x_85253:
        /* <DEDUP_REMOVED lines=12> */
.L_x_85255:
[----:B------:R-:W-:Y:S05]  /*14040*/  BSYNC.RECONVERGENT B1 ;  /* 0x0000000000017941 */ /* 0x000fea0003800200 */
.L_x_85254:
        /* <DEDUP_REMOVED lines=62> */
.L_x_85252:
[----:B------:R-:W-:Y:S05]  /*14430*/  BSYNC.RECONVERGENT B0 ;  /* 0x0000000000007941 */ /* 0x000fea0003800200 */
.L_x_85251:
        /* <DEDUP_REMOVED lines=11> */
.L_x_85235:
[----:B------:R-:W-:Y:S01]  /*144f0*/  IMAD.WIDE.U32 R4, R10, 0x10, R218 ;  /* 0x000000100a047825 */ /* 0x000fe200078e00da */
[----:B------:R-:W-:Y:S02]  /*14500*/  SEL R0, RZ, 0x1000000, !P5 ;  /* 0x01000000ff007807 */ /* 0x000fe40006800000 */
[----:B------:R-:W-:Y:S01]  /*14510*/  SEL R3, RZ, 0x10000, !P4 ;  /* 0x00010000ff037807 */ /* 0x000fe20006000000 */
[----:B------:R-:W-:Y:S01]  /*14520*/  VIADD R9, R210, 0xc0 ;  /* 0x000000c0d2097836 */ /* 0x000fe20000000000 */
[----:B------:R0:W-:Y:S02]  /*14530*/  STG.E.128 desc[UR6][R4.64], R72 ;  /* 0x0000004804007986 */ /* 0x0001e4000c101d06 */
[----:B0-----:R-:W-:-:S04]  /*14540*/  SEL R4, RZ, 0x100, !P3 ;  /* 0x00000100ff047807 */ /* 0x001fc80005800000 */
[----:B------:R-:W-:Y:S01]  /*14550*/  IADD3 R0, PT, PT, R4, R0, R3 ;  /* 0x0000000004007210 */ /* 0x000fe20007ffe003 */
[----:B------:R-:W-:Y:S01]  /*14560*/  IMAD.WIDE.U32 R4, R10, 0x4, R214 ;  /* 0x000000040a047825 */ /* 0x000fe200078e00d6 */
[----:B------:R-:W-:-:S04]  /*14570*/  SEL R3, RZ, 0x1, !P2 ;  /* 0x00000001ff037807 */ /* 0x000fc80005000000 */
[----:B------:R-:W-:-:S05]  /*14580*/  IADD3 R0, PT, PT, R0, R3, RZ ;  /* 0x0000000300007210 */ /* 0x000fca0007ffe0ff */
        /* <DEDUP_REMOVED lines=23> */
.L_x_85259:
        /* <DEDUP_REMOVED lines=12> */
.L_x_85261:
[----:B------:R-:W-:Y:S05]  /*147c0*/  BSYNC.RECONVERGENT B1 ;  /* 0x0000000000017941 */ /* 0x000fea0003800200 */
.L_x_85260:
        /* <DEDUP_REMOVED lines=62> */
.L_x_85258:
[----:B------:R-:W-:Y:S05]  /*14bb0*/  BSYNC.RECONVERGENT B0 ;  /* 0x0000000000007941 */ /* 0x000fea0003800200 */
.L_x_85257:
        /* <DEDUP_REMOVED lines=21> */
.L_x_85264:
        /* <DEDUP_REMOVED lines=12> */
.L_x_85266:
[----:B------:R-:W-:Y:S05]  /*14dd0*/  BSYNC.RECONVERGENT B1 ;  /* 0x0000000000017941 */ /* 0x000fea0003800200 */
.L_x_85265:
        /* <DEDUP_REMOVED lines=62> */
.L_x_85263:
[----:B------:R-:W-:Y:S05]  /*151c0*/  BSYNC.RECONVERGENT B0 ;  /* 0x0000000000007941 */ /* 0x000fea0003800200 */
.L_x_85262:
        /* <DEDUP_REMOVED lines=21> */
.L_x_85269:
        /* <DEDUP_REMOVED lines=12> */
.L_x_85271:
[----:B------:R-:W-:Y:S05]  /*153e0*/  BSYNC.RECONVERGENT B1 ;  /* 0x0000000000017941 */ /* 0x000fea0003800200 */
.L_x_85270:
        /* <DEDUP_REMOVED lines=62> */
.L_x_85268:
[----:B------:R-:W-:Y:S05]  /*157d0*/  BSYNC.RECONVERGENT B0 ;  /* 0x0000000000007941 */ /* 0x000fea0003800200 */
.L_x_85267:
[----:B------:R-:W-:Y:S01]  /*157e0*/  I2FP.F32.U32 R2, R5 ;  /* 0x0000000500027245 */ /* 0x000fe20000201000 */
[----:B------:R-:W-:Y:S01]  /*157f0*/  BSSY.RECONVERGENT B0, `(.L_x_85272) ;  /* 0x000005f000007945 */ /* 0x000fe20003800200 */
[----:B------:R-:W-:Y:S01]  /*15800*/  ISETP.NE.AND P5, PT, R3, 0x1, PT ;  /* 0x000000010300780c */ /* 0x000fe20003fa5270 */
[----:B------:R-:W-:Y:S01]  /*15810*/  IMAD.MOV.U32 R20, RZ, RZ, 0x2 ;  /* 0x00000002ff147424 */ /* 0x000fe200078e00ff */
        /* <DEDUP_REMOVED lines=17> */
.L_x_85274:
        /* <DEDUP_REMOVED lines=12> */
.L_x_85276:
[----:B------:R-:W-:Y:S05]  /*159f0*/  BSYNC.RECONVERGENT B1 ;  /* 0x0000000000017941 */ /* 0x000fea0003800200 */
.L_x_85275:
        /* <DEDUP_REMOVED lines=62> */
.L_x_85273:
[----:B------:R-:W-:Y:S05]  /*15de0*/  BSYNC.RECONVERGENT B0 ;  /* 0x0000000000007941 */ /* 0x000fea0003800200 */
.L_x_85272:
        /* <DEDUP_REMOVED lines=9> */
.L_x_85256:
        /* <DEDUP_REMOVED lines=16> */
.L_x_85280:
        /* <DEDUP_REMOVED lines=12> */
.L_x_85282:
[----:B------:R-:W-:Y:S05]  /*16040*/  BSYNC.RECONVERGENT B1 ;  /* 0x0000000000017941 */ /* 0x000fea0003800200 */
.L_x_85281:
        /* <DEDUP_REMOVED lines=62> */
.L_x_85279:
[----:B------:R-:W-:Y:S05]  /*16430*/  BSYNC.RECONVERGENT B0 ;  /* 0x0000000000007941 */ /* 0x000fea0003800200 */
.L_x_85278:
        /* <DEDUP_REMOVED lines=20> */
.L_x_85285:
        /* <DEDUP_REMOVED lines=12> */
.L_x_85287:
[----:B------:R-:W-:Y:S05]  /*16640*/  BSYNC.RECONVERGENT B1 ;  /* 0x0000000000017941 */ /* 0x000fea0003800200 */
.L_x_85286:
        /* <DEDUP_REMOVED lines=62> */
.L_x_85284:
[----:B------:R-:W-:Y:S05]  /*16a30*/  BSYNC.RECONVERGENT B0 ;  /* 0x0000000000007941 */ /* 0x000fea0003800200 */
.L_x_85283:
[----:B------:R-:W-:Y:S01]  /*16a40*/  I2FP.F32.U32 R4, R4 ;  /* 0x0000000400047245 */ /* 0x000fe20000201000 */
[----:B------:R-:W-:Y:S01]  /*16a50*/  FMUL.FTZ R5, R5, R211 ;  /* 0x000000d305057220 */ /* 0x000fe20000410000 */
[----:B------:R-:W-:Y:S01]  /*16a60*/  ISETP.NE.AND P5, PT, R2, 0x1, PT ;  /* 0x000000010200780c */ /* 0x000fe20003fa5270 */
[----:B------:R-:W-:Y:S01]  /*16a70*/  BSSY.RECONVERGENT B0, `(.L_x_85288) ;  /* 0x000005c000007945 */ /* 0x000fe20003800200 */
[----:B------:R-:W-:Y:S02]  /*16a80*/  HFMA2 R8, -RZ, RZ, 0, 1.1920928955078125e-07 ;  /* 0x00000002ff087431 */ /* 0x000fe400000001ff */
        /* <DEDUP_REMOVED lines=15> */
.L_x_85290:
        /* <DEDUP_REMOVED lines=12> */
.L_x_85292:
[----:B------:R-:W-:Y:S05]  /*16c40*/  BSYNC.RECONVERGENT B1 ;  /* 0x0000000000017941 */ /* 0x000fea0003800200 */
.L_x_85291:
        /* <DEDUP_REMOVED lines=62> */
.L_x_85289:
[----:B------:R-:W-:Y:S05]  /*17030*/  BSYNC.RECONVERGENT B0 ;  /* 0x0000000000007941 */ /* 0x000fea0003800200 */
.L_x_85288:
        /* <DEDUP_REMOVED lines=20> */
.L_x_85295:
        /* <DEDUP_REMOVED lines=12> */
.L_x_85297:
[----:B------:R-:W-:Y:S05]  /*17240*/  BSYNC.RECONVERGENT B1 ;  /* 0x0000000000017941 */ /* 0x000fea0003800200 */
.L_x_85296:
        /* <DEDUP_REMOVED lines=62> */
.L_x_85294:
[----:B------:R-:W-:Y:S05]  /*17630*/  BSYNC.RECONVERGENT B0 ;  /* 0x0000000000007941 */ /* 0x000fea0003800200 */
.L_x_85293:
        /* <DEDUP_REMOVED lines=11> */
.L_x_85277:
        /* <DEDUP_REMOVED lines=33> */
.L_x_85301:
        /* <DEDUP_REMOVED lines=12> */
.L_x_85303:
[----:B------:R-:W-:Y:S05]  /*179c0*/  BSYNC.RECONVERGENT B1 ;  /* 0x0000000000017941 */ /* 0x000fea0003800200 */
.L_x_85302:
        /* <DEDUP_REMOVED lines=59> */
[----:B------:R-:W-:Y:S01]  /*17d80*/  IMAD.MOV.U32 R21, RZ, RZ, R0 ;  /* 0x000000ffff157224 */ /* 0x000fe200078e0000 */
[----:B------:R-:W-:-:S07]  /*17d90*/  MOV R14, R20 ;  /* 0x00000014000e7202 */ /* 0x000fce0000000f00 */
.L_x_85300:
[----:B------:R-:W-:Y:S05]  /*17da0*/  BSYNC.RECONVERGENT B0 ;  /* 0x0000000000007941 */ /* 0x000fea0003800200 */
.L_x_85299:
        /* <DEDUP_REMOVED lines=21> */
.L_x_85306:
        /* <DEDUP_REMOVED lines=12> */
.L_x_85308:
[----:B------:R-:W-:Y:S05]  /*17fc0*/  BSYNC.RECONVERGENT B1 ;  /* 0x0000000000017941 */ /* 0x000fea0003800200 */
.L_x_85307:
        /* <DEDUP_REMOVED lines=62> */
.L_x_85305:
[----:B------:R-:W-:Y:S05]  /*183b0*/  BSYNC.RECONVERGENT B0 ;  /* 0x0000000000007941 */ /* 0x000fea0003800200 */
.L_x_85304:
        /* <DEDUP_REMOVED lines=21> */
.L_x_85311:
        /* <DEDUP_REMOVED lines=12> */
.L_x_85313:
[----:B------:R-:W-:Y:S05]  /*185d0*/  BSYNC.RECONVERGENT B1 ;  /* 0x0000000000017941 */ /* 0x000fea0003800200 */
.L_x_85312:
        /* <DEDUP_REMOVED lines=62> */
.L_x_85310:
[----:B------:R-:W-:Y:S05]  /*189c0*/  BSYNC.RECONVERGENT B0 ;  /* 0x0000000000007941 */ /* 0x000fea0003800200 */
.L_x_85309:
[----:B------:R-:W-:Y:S01]  /*189d0*/  I2FP.F32.U32 R0, R0 ;  /* 0x0000000000007245 */ /* 0x000fe20000201000 */
[----:B------:R-:W-:Y:S01]  /*189e0*/  BSSY.RECONVERGENT B0, `(.L_x_85314) ;  /* 0x000005f000007945 */ /* 0x000fe20003800200 */
[----:B------:R-:W-:-:S03]  /*189f0*/  ISETP.NE.AND P5, PT, R3, 0x1, PT ;  /* 0x000000010300780c */ /* 0x000fc60003fa5270 */
[----:B------:R-:W-:-:S05]  /*18a00*/  FFMA.FTZ R0, R0, R217, 1.1641532182693481445e-10 ;  /* 0x2f00000000007423 */ /* 0x000fca00000100d9 */
[----:B------:R-:W-:Y:S01]  /*18a10*/  FSETP.GTU.FTZ.AND P4, PT, R0, R212, PT ;  /* 0x000000d40000720b */ /* 0x000fe20003f9c000 */
[----:B------:R-:W-:Y:S01]  /*18a20*/  FMUL.FTZ R0, R6, R211 ;  /* 0x000000d306007220 */ /* 0x000fe20000410000 */
        /* <DEDUP_REMOVED lines=15> */
.L_x_85316:
        /* <DEDUP_REMOVED lines=12> */
.L_x_85318:
[----:B------:R-:W-:Y:S05]  /*18be0*/  BSYNC.RECONVERGENT B1 ;  /* 0x0000000000017941 */ /* 0x000fea0003800200 */
.L_x_85317:
        /* <DEDUP_REMOVED lines=62> */
.L_x_85315:
[----:B------:R-:W-:Y:S05]  /*18fd0*/  BSYNC.RECONVERGENT B0 ;  /* 0x0000000000007941 */ /* 0x000fea0003800200 */
.L_x_85314:
        /* <DEDUP_REMOVED lines=9> */
.L_x_85298:
        /* <DEDUP_REMOVED lines=16> */
.L_x_85322:
        /* <DEDUP_REMOVED lines=12> */
.L_x_85324:
[----:B------:R-:W-:Y:S05]  /*19230*/  BSYNC.RECONVERGENT B1 ;  /* 0x0000000000017941 */ /* 0x000fea0003800200 */
.L_x_85323:
        /* <DEDUP_REMOVED lines=59> */
[----:B------:R-:W-:Y:S01]  /*195f0*/  HFMA2 R21, -RZ, RZ, 0, 0 ;  /* 0x00000000ff157431 */ /* 0x000fe200000001ff */
[----:B------:R-:W-:-:S07]  /*19600*/  MOV R14, R20 ;  /* 0x00000014000e7202 */ /* 0x000fce0000000f00 */
.L_x_85321:
[----:B------:R-:W-:Y:S05]  /*19610*/  BSYNC.RECONVERGENT B0 ;  /* 0x0000000000007941 */ /* 0x000fea0003800200 */
.L_x_85320:
        /* <DEDUP_REMOVED lines=20> */
.L_x_85327:
        /* <DEDUP_REMOVED lines=12> */
.L_x_85329:
[----:B------:R-:W-:Y:S05]  /*19820*/  BSYNC.RECONVERGENT B1 ;  /* 0x0000000000017941 */ /* 0x000fea0003800200 */
.L_x_85328:
        /* <DEDUP_REMOVED lines=62> */
.L_x_85326:
[----:B------:R-:W-:Y:S05]  /*19c10*/  BSYNC.RECONVERGENT B0 ;  /* 0x0000000000007941 */ /* 0x000fea0003800200 */
.L_x_85325:
        /* <DEDUP_REMOVED lines=20> */
.L_x_85332:
        /* <DEDUP_REMOVED lines=12> */
.L_x_85334:
[----:B------:R-:W-:Y:S05]  /*19e20*/  BSYNC.RECONVERGENT B1 ;  /* 0x0000000000017941 */ /* 0x000fea0003800200 */
.L_x_85333:
        /* <DEDUP_REMOVED lines=62> */
.L_x_85331:
[----:B------:R-:W-:Y:S05]  /*1a210*/  BSYNC.RECONVERGENT B0 ;  /* 0x0000000000007941 */ /* 0x000fea0003800200 */
.L_x_85330:
[----:B------:R-:W-:Y:S01]  /*1a220*/  I2FP.F32.U32 R0, R0 ;  /* 0x0000000000007245 */ /* 0x000fe20000201000 */
[----:B------:R-:W-:Y:S01]  /*1a230*/  BSSY.RECONVERGENT B0, `(.L_x_85335) ;  /* 0x000005e000007945 */ /* 0x000fe20003800200 */
[----:B------:R-:W-:Y:S02]  /*1a240*/  ISETP.NE.AND P6, PT, R21, 0x1, PT ;  /* 0x000000011500780c */ /* 0x000fe40003fc5270 */
[----:B------:R-:W-:Y:S01]  /*1a250*/  MOV R5, R14 ;  /* 0x0000000e00057202 */ /* 0x000fe20000000f00 */
[----:B------:R-:W-:-:S05]  /*1a260*/  FFMA.FTZ R0, R0, R217, 1.1641532182693481445e-10 ;  /* 0x2f00000000007423 */ /* 0x000fca00000100d9 */
[----:B------:R-:W-:Y:S01]  /*1a270*/  FSETP.GTU.FTZ.AND P5, PT, R0, R212, PT ;  /* 0x000000d40000720b */ /* 0x000fe20003fbc000 */
[----:B------:R-:W-:Y:S01]  /*1a280*/  FMUL.FTZ R0, R6, R211 ;  /* 0x000000d306007220 */ /* 0x000fe20000410000 */
[----:B------:R-:W-:Y:S02]  /*1a290*/  IMAD.MOV.U32 R6, RZ, RZ, 0x2 ;  /* 0x00000002ff067424 */ /* 0x000fe400078e00ff */
        /* <DEDUP_REMOVED lines=12> */
.L_x_85337:
        /* <DEDUP_REMOVED lines=12> */
.L_x_85339:
[----:B------:R-:W-:Y:S05]  /*1a420*/  BSYNC.RECONVERGENT B1 ;  /* 0x0000000000017941 */ /* 0x000fea0003800200 */
.L_x_85338:
        /* <DEDUP_REMOVED lines=62> */
.L_x_85336:
[----:B------:R-:W-:Y:S05]  /*1a810*/  BSYNC.RECONVERGENT B0 ;  /* 0x0000000000007941 */ /* 0x000fea0003800200 */
.L_x_85335:
        /* <DEDUP_REMOVED lines=11> */
.L_x_85319:
        /* <DEDUP_REMOVED lines=33> */
.L_x_85343:
        /* <DEDUP_REMOVED lines=12> */
.L_x_85345:
[----:B------:R-:W-:Y:S05]  /*1aba0*/  BSYNC.RECONVERGENT B1 ;  /* 0x0000000000017941 */ /* 0x000fea0003800200 */
.L_x_85344:
        /* <DEDUP_REMOVED lines=62> */
.L_x_85342:
[----:B------:R-:W-:Y:S05]  /*1af90*/  BSYNC.RECONVERGENT B0 ;  /* 0x0000000000007941 */ /* 0x000fea0003800200 */
.L_x_85341:
        /* <DEDUP_REMOVED lines=21> */
.L_x_85348:
        /* <DEDUP_REMOVED lines=12> */
.L_x_85350:
[----:B------:R-:W-:Y:S05]  /*1b1b0*/  BSYNC.RECONVERGENT B1 ;  /* 0x0000000000017941 */ /* 0x000fea0003800200 */
.L_x_85349:
        /* <DEDUP_REMOVED lines=62> */
.L_x_85347:
[----:B------:R-:W-:Y:S05]  /*1b5a0*/  BSYNC.RECONVERGENT B0 ;  /* 0x0000000000007941 */ /* 0x000fea0003800200 */
.L_x_85346:
        /* <DEDUP_REMOVED lines=21> */
.L_x_85353:
        /* <DEDUP_REMOVED lines=12> */
.L_x_85355:
[----:B------:R-:W-:Y:S05]  /*1b7c0*/  BSYNC.RECONVERGENT B1 ;  /* 0x0000000000017941 */ /* 0x000fea0003800200 */
.L_x_85354:
        /* <DEDUP_REMOVED lines=62> */
.L_x_85352:
[----:B------:R-:W-:Y:S05]  /*1bbb0*/  BSYNC.RECONVERGENT B0 ;  /* 0x0000000000007941 */ /* 0x000fea0003800200 */
.L_x_85351:
        /* <DEDUP_REMOVED lines=21> */
.L_x_85358:
        /* <DEDUP_REMOVED lines=12> */
.L_x_85360:
[----:B------:R-:W-:Y:S05]  /*1bdd0*/  BSYNC.RECONVERGENT B1 ;  /* 0x0000000000017941 */ /* 0x000fea0003800200 */
.L_x_85359:
        /* <DEDUP_REMOVED lines=62> */
.L_x_85357:
[----:B------:R-:W-:Y:S05]  /*1c1c0*/  BSYNC.RECONVERGENT B0 ;  /* 0x0000000000007941 */ /* 0x000fea0003800200 */
.L_x_85356:
        /* <DEDUP_REMOVED lines=9> */
.L_x_85340:
        /* <DEDUP_REMOVED lines=16> */
.L_x_85364:
        /* <DEDUP_REMOVED lines=12> */
.L_x_85366:
[----:B------:R-:W-:Y:S05]  /*1c420*/  BSYNC.RECONVERGENT B1 ;  /* 0x0000000000017941 */ /* 0x000fea0003800200 */
.L_x_85365:
        /* <DEDUP_REMOVED lines=62> */
.L_x_85363:
[----:B------:R-:W-:Y:S05]  /*1c810*/  BSYNC.RECONVERGENT B0 ;  /* 0x0000000000007941 */ /* 0x000fea0003800200 */
.L_x_85362:
[----:B------:R-:W-:Y:S01]  /*1c820*/  I2FP.F32.U32 R2, R3 ;  /* 0x0000000300027245 */ /* 0x000fe20000201000 */
[----:B------:R-:W-:Y:S01]  /*1c830*/  BSSY.RECONVERGENT B0, `(.L_x_85367) ;  /* 0x000005e000007945 */ /* 0x000fe20003800200 */
[----:B------:R-:W-:Y:S02]  /*1c840*/  ISETP.NE.AND P4, PT, R4, 0x1, PT ;  /* 0x000000010400780c */ /* 0x000fe40003f85270 */
[----:B------:R-:W-:Y:S01]  /*1c850*/  MOV R6, R14 ;  /* 0x0000000e00067202 */ /* 0x000fe20000000f00 */
        /* <DEDUP_REMOVED lines=16> */
.L_x_85369:
        /* <DEDUP_REMOVED lines=12> */
.L_x_85371:
[----:B------:R-:W-:Y:S05]  /*1ca20*/  BSYNC.RECONVERGENT B1 ;  /* 0x0000000000017941 */ /* 0x000fea0003800200 */
.L_x_85370:
        /* <DEDUP_REMOVED lines=62> */
.L_x_85368:
[----:B------:R-:W-:Y:S05]  /*1ce10*/  BSYNC.RECONVERGENT B0 ;  /* 0x0000000000007941 */ /* 0x000fea0003800200 */
.L_x_85367:
        /* <DEDUP_REMOVED lines=20> */
.L_x_85374:
        /* <DEDUP_REMOVED lines=12> */
.L_x_85376:
[----:B------:R-:W-:Y:S05]  /*1d020*/  BSYNC.RECONVERGENT B1 ;  /* 0x0000000000017941 */ /* 0x000fea0003800200 */
.L_x_85375:
        /* <DEDUP_REMOVED lines=62> */
.L_x_85373:
[----:B------:R-:W-:Y:S05]  /*1d410*/  BSYNC.RECONVERGENT B0 ;  /* 0x0000000000007941 */ /* 0x000fea0003800200 */
.L_x_85372:
        /* <DEDUP_REMOVED lines=20> */
.L_x_85379:
        /* <DEDUP_REMOVED lines=12> */
.L_x_85381:
[----:B------:R-:W-:Y:S05]  /*1d620*/  BSYNC.RECONVERGENT B1 ;  /* 0x0000000000017941 */ /* 0x000fea0003800200 */
.L_x_85380:
        /* <DEDUP_REMOVED lines=62> */
.L_x_85378:
[----:B------:R-:W-:Y:S05]  /*1da10*/  BSYNC.RECONVERGENT B0 ;  /* 0x0000000000007941 */ /* 0x000fea0003800200 */
.L_x_85377:
[----:B------:R-:W-:Y:S01]  /*1da20*/  I2FP.F32.U32 R6, R6 ;  /* 0x0000000600067245 */ /* 0x000fe20000201000 */
[----:B------:R-:W-:Y:S01]  /*1da30*/  FMUL.FTZ R60, R3, R144 ;  /* 0x00000090033c7220 */ /* 0x000fe20000410000 */
[----:B------:R-:W-:Y:S01]  /*1da40*/  FMUL.FTZ R61, R4, R145 ;  /* 0x00000091043d7220 */ /* 0x000fe20000410000 */
[----:B------:R-:W-:Y:S02]  /*1da50*/  FMUL.FTZ R62, R2, R146 ;  /* 0x00000092023e7220 */ /* 0x000fe40000410000 */
[----:B------:R-:W-:-:S05]  /*1da60*/  FFMA.FTZ R6, R6, R217, 1.1641532182693481445e-10 ;  /* 0x2f00000006067423 */ /* 0x000fca00000100d9 */
[----:B------:R-:W-:Y:S01]  /*1da70*/  FSETP.GTU.FTZ.AND P6, PT, R6, R212, PT ;  /* 0x000000d40600720b */ /* 0x000fe20003fdc000 */
[----:B------:R-:W-:-:S03]  /*1da80*/  FMUL.FTZ R6, R23, R211 ;  /* 0x000000d317067220 */ /* 0x000fc60000410000 */
[----:B------:R-:W-:Y:S01]  /*1da90*/  PLOP3.LUT P5, PT, P6, PT, PT, 0x8, 0x80 ;  /* 0x000000000080781c */ /* 0x000fe200037ae170 */
[----:B------:R-:W-:-:S05]  /*1daa0*/  FMUL.FTZ R6, R6, R213 ;  /* 0x000000d506067220 */ /* 0x000fca0000410000 */
[----:B------:R-:W-:-:S05]  /*1dab0*/  FSEL R6, R6, RZ, !P6 ;  /* 0x000000ff06067208 */ /* 0x000fca0007000000 */
[----:B------:R-:W-:-:S07]  /*1dac0*/  FMUL.FTZ R63, R6, R147 ;  /* 0x00000093063f7220 */ /* 0x000fce0000410000 */
.L_x_85361:
        /* <DEDUP_REMOVED lines=33> */
.L_x_85385:
        /* <DEDUP_REMOVED lines=12> */
.L_x_85387:
[----:B------:R-:W-:Y:S05]  /*1dda0*/  BSYNC.RECONVERGENT B1 ;  /* 0x0000000000017941 */ /* 0x000fea0003800200 */
.L_x_85386:
        /* <DEDUP_REMOVED lines=61> */
.L_x_85384:
[----:B------:R-:W-:Y:S05]  /*1e180*/  BSYNC.RECONVERGENT B0 ;  /* 0x0000000000007941 */ /* 0x000fea0003800200 */
.L_x_85383:
        /* <DEDUP_REMOVED lines=21> */
.L_x_85390:
        /* <DEDUP_REMOVED lines=12> */
.L_x_85392:
[----:B------:R-:W-:Y:S05]  /*1e3a0*/  BSYNC.RECONVERGENT B1 ;  /* 0x0000000000017941 */ /* 0x000fea0003800200 */
.L_x_85391:
        /* <DEDUP_REMOVED lines=62> */
.L_x_85389:
[----:B------:R-:W-:Y:S05]  /*1e790*/  BSYNC.RECONVERGENT B0 ;  /* 0x0000000000007941 */ /* 0x000fea0003800200 */
.L_x_85388:
        /* <DEDUP_REMOVED lines=21> */
.L_x_85395:
        /* <DEDUP_REMOVED lines=12> */
.L_x_85397:
[----:B------:R-:W-:Y:S05]  /*1e9b0*/  BSYNC.RECONVERGENT B1 ;  /* 0x0000000000017941 */ /* 0x000fea0003800200 */
.L_x_85396:
        /* <DEDUP_REMOVED lines=62> */
.L_x_85394:
[----:B------:R-:W-:Y:S05]  /*1eda0*/  BSYNC.RECONVERGENT B0 ;  /* 0x0000000000007941 */ /* 0x000fea0003800200 */
.L_x_85393:
        /* <DEDUP_REMOVED lines=21> */
.L_x_85400:
        /* <DEDUP_REMOVED lines=12> */
.L_x_85402:
[----:B------:R-:W-:Y:S05]  /*1efc0*/  BSYNC.RECONVERGENT B1 ;  /* 0x0000000000017941 */ /* 0x000fea0003800200 */
.L_x_85401:
        /* <DEDUP_REMOVED lines=62> */
.L_x_85399:
[----:B------:R-:W-:Y:S05]  /*1f3b0*/  BSYNC.RECONVERGENT B0 ;  /* 0x0000000000007941 */ /* 0x000fea0003800200 */
.L_x_85398:
        /* <DEDUP_REMOVED lines=9> */
.L_x_85382:
        /* <DEDUP_REMOVED lines=16> */
.L_x_85406:
        /* <DEDUP_REMOVED lines=12> */
.L_x_85408:
[----:B------:R-:W-:Y:S05]  /*1f610*/  BSYNC.RECONVERGENT B1 ;  /* 0x0000000000017941 */ /* 0x000fea0003800200 */
.L_x_85407:
        /* <DEDUP_REMOVED lines=61> */
.L_x_85405:
[----:B------:R-:W-:Y:S05]  /*1f9f0*/  BSYNC.RECONVERGENT B0 ;  /* 0x0000000000007941 */ /* 0x000fea0003800200 */
.L_x_85404:
        /* <DEDUP_REMOVED lines=20> */
.L_x_85411:
        /* <DEDUP_REMOVED lines=12> */
.L_x_85413:
[----:B------:R-:W-:Y:S05]  /*1fc00*/  BSYNC.RECONVERGENT B1 ;  /* 0x0000000000017941 */ /* 0x000fea0003800200 */
.L_x_85412:
        /* <DEDUP_REMOVED lines=62> */
.L_x_85410:
[----:B------:R-:W-:Y:S05]  /*1fff0*/  BSYNC.RECONVERGENT B0 ;  /* 0x0000000000007941 */ /* 0x000fea0003800200 */
.L_x_85409:
        /* <DEDUP_REMOVED lines=20> */
.L_x_85416:
        /* <DEDUP_REMOVED lines=12> */
.L_x_85418:
[----:B------:R-:W-:Y:S05]  /*20200*/  BSYNC.RECONVERGENT B1 ;  /* 0x0000000000017941 */ /* 0x000fea0003800200 */
.L_x_85417:
        /* <DEDUP_REMOVED lines=62> */
.L_x_85415:
[----:B------:R-:W-:Y:S05]  /*205f0*/  BSYNC.RECONVERGENT B0 ;  /* 0x0000000000007941 */ /* 0x000fea0003800200 */
.L_x_85414:
        /* <DEDUP_REMOVED lines=20> */
.L_x_85421:
        /* <DEDUP_REMOVED lines=12> */
.L_x_85423:
[----:B------:R-:W-:Y:S05]  /*20800*/  BSYNC.RECONVERGENT B1 ;  /* 0x0000000000017941 */ /* 0x000fea0003800200 */
.L_x_85422:
        /* <DEDUP_REMOVED lines=62> */
.L_x_85420:
[----:B------:R-:W-:Y:S05]  /*20bf0*/  BSYNC.RECONVERGENT B0 ;  /* 0x0000000000007941 */ /* 0x000fea0003800200 */
.L_x_85419:
        /* <DEDUP_REMOVED lines=11> */
.L_x_85403:
[----:B------:R-:W-:Y:S01]  /*20cb0*/  IMAD.WIDE.U32 R4, R6, 0x10, R218 ;  /* 0x0000001006047825 */ /* 0x000fe200078e00da */
[----:B------:R-:W0:Y:S01]  /*20cc0*/  @P0 LDC.64 R20, c[0x0][0x3a0] ;  /* 0x0000e800ff140b82 */ /* 0x000e220000000a00 */
[----:B------:R-:W-:Y:S02]  /*20cd0*/  SEL R0, RZ, 0x1000000, !P5 ;  /* 0x01000000ff007807 */ /* 0x000fe40006800000 */
[----:B------:R-:W-:Y:S01]  /*20ce0*/  SEL R3, RZ, 0x10000, !P4 ;  /* 0x00010000ff037807 */ /* 0x000fe20006000000 */
[----:B------:R1:W-:Y:S02]  /*20cf0*/  STG.E.128 desc[UR6][R4.64], R56 ;  /* 0x0000003804007986 */ /* 0x0003e4000c101d06 */
[----:B-1----:R-:W-:-:S04]  /*20d00*/  SEL R4, RZ, 0x100, !P3 ;  /* 0x00000100ff047807 */ /* 0x002fc80005800000 */
[----:B------:R-:W-:Y:S01]  /*20d10*/  IADD3 R0, PT, PT, R4, R0, R3 ;  /* 0x0000000004007210 */ /* 0x000fe20007ffe003 */
[----:B------:R-:W-:Y:S01]  /*20d20*/  IMAD.WIDE.U32 R4, R6, 0x4, R214 ;  /* 0x0000000406047825 */ /* 0x000fe200078e00d6 */
[----:B------:R-:W-:-:S04]  /*20d30*/  SEL R3, RZ, 0x1, !P2 ;  /* 0x00000001ff037807 */ /* 0x000fc80005000000 */
[----:B------:R-:W-:-:S05]  /*20d40*/  IADD3 R0, PT, PT, R0, R3, RZ ;  /* 0x0000000300007210 */ /* 0x000fca0007ffe0ff */
[----:B------:R1:W-:Y:S02]  /*20d50*/  STG.E desc[UR6][R4.64], R0 ;  /* 0x0000000004007986 */ /* 0x0003e4000c101906 */
[----:B-1----:R-:W-:-:S04]  /*20d60*/  VIADD R5, R210, 0x140 ;  /* 0x00000140d2057836 */ /* 0x002fc80000000000 */
        /* <DEDUP_REMOVED lines=21> */
.L_x_85427:
        /* <DEDUP_REMOVED lines=12> */
.L_x_85429:
[----:B------:R-:W-:Y:S05]  /*20f80*/  BSYNC.RECONVERGENT B1 ;  /* 0x0000000000017941 */ /* 0x000fea0003800200 */
.L_x_85428:
        /* <DEDUP_REMOVED lines=62> */
.L_x_85426:
[----:B------:R-:W-:Y:S05]  /*21370*/  BSYNC.RECONVERGENT B0 ;  /* 0x0000000000007941 */ /* 0x000fea0003800200 */
.L_x_85425:
[----:B------:R-:W-:Y:S01]  /*21380*/  I2FP.F32.U32 R2, R4 ;  /* 0x0000000400027245 */ /* 0x000fe20000201000 */
[----:B------:R-:W-:Y:S01]  /*21390*/  BSSY.RECONVERGENT B0, `(.L_x_85430) ;  /* 0x000005f000007945 */ /* 0x000fe20003800200 */
[----:B------:R-:W-:-:S03]  /*213a0*/  ISETP.NE.AND P3, PT, R3, 0x1, PT ;  /* 0x000000010300780c */ /* 0x000fc60003f65270 */
[----:B------:R-:W-:-:S05]  /*213b0*/  FFMA.FTZ R2, R2, R217, 1.1641532182693481445e-10 ;  /* 0x2f00000002027423 */ /* 0x000fca00000100d9 */
[----:B------:R-:W-:Y:S01]  /*213c0*/  FSETP.GTU.FTZ.AND P2, PT, R2, R212, PT ;  /* 0x000000d40200720b */ /* 0x000fe20003f5c000 */
[----:B-----5:R-:W-:Y:S01]  /*213d0*/  FMUL.FTZ R2, R20, R211 ;  /* 0x000000d314027220 */ /* 0x020fe20000410000 */
        /* <DEDUP_REMOVED lines=15> */
.L_x_85432:
        /* <DEDUP_REMOVED lines=12> */
.L_x_85434:
[----:B------:R-:W-:Y:S05]  /*21590*/  BSYNC.RECONVERGENT B1 ;  /* 0x0000000000017941 */ /* 0x000fea0003800200 */
.L_x_85433:
        /* <DEDUP_REMOVED lines=62> */
.L_x_85431:
[----:B------:R-:W-:Y:S05]  /*21980*/  BSYNC.RECONVERGENT B0 ;  /* 0x0000000000007941 */ /* 0x000fea0003800200 */
.L_x_85430:
        /* <DEDUP_REMOVED lines=21> */
.L_x_85437:
        /* <DEDUP_REMOVED lines=12> */
.L_x_85439:
[----:B------:R-:W-:Y:S05]  /*21ba0*/  BSYNC.RECONVERGENT B1 ;  /* 0x0000000000017941 */ /* 0x000fea0003800200 */
.L_x_85438:
        /* <DEDUP_REMOVED lines=60> */
[----:B------:R-:W-:Y:S01]  /*21f70*/  IMAD.MOV.U32 R3, RZ, RZ, RZ ;  /* 0x000000ffff037224 */ /* 0x000fe200078e00ff */
[----:B------:R-:W-:-:S07]  /*21f80*/  MOV R14, R2 ;  /* 0x00000002000e7202 */ /* 0x000fce0000000f00 */
.L_x_85436:
[----:B------:R-:W-:Y:S05]  /*21f90*/  BSYNC.RECONVERGENT B0 ;  /* 0x0000000000007941 */ /* 0x000fea0003800200 */
.L_x_85435:
        /* <DEDUP_REMOVED lines=21> */
.L_x_85442:
        /* <DEDUP_REMOVED lines=12> */
.L_x_85444:
[----:B------:R-:W-:Y:S05]  /*221b0*/  BSYNC.RECONVERGENT B1 ;  /* 0x0000000000017941 */ /* 0x000fea0003800200 */
.L_x_85443:
        /* <DEDUP_REMOVED lines=62> */
.L_x_85441:
[----:B------:R-:W-:Y:S05]  /*225a0*/  BSYNC.RECONVERGENT B0 ;  /* 0x0000000000007941 */ /* 0x000fea0003800200 */
.L_x_85440:
        /* <DEDUP_REMOVED lines=9> */
.L_x_85424:
        /* <DEDUP_REMOVED lines=16> */
.L_x_85448:
        /* <DEDUP_REMOVED lines=12> */
.L_x_85450:
[----:B------:R-:W-:Y:S05]  /*22800*/  BSYNC.RECONVERGENT B1 ;  /* 0x0000000000017941 */ /* 0x000fea0003800200 */
.L_x_85449:
        /* <DEDUP_REMOVED lines=62> */
.L_x_85447:
[----:B------:R-:W-:Y:S05]  /*22bf0*/  BSYNC.RECONVERGENT B0 ;  /* 0x0000000000007941 */ /* 0x000fea0003800200 */
.L_x_85446:
        /* <DEDUP_REMOVED lines=20> */
.L_x_85453:
        /* <DEDUP_REMOVED lines=12> */
.L_x_85455:
[----:B------:R-:W-:Y:S05]  /*22e00*/  BSYNC.RECONVERGENT B1 ;  /* 0x0000000000017941 */ /* 0x000fea0003800200 */
.L_x_85454:
        /* <DEDUP_REMOVED lines=62> */
.L_x_85452:
[----:B------:R-:W-:Y:S05]  /*231f0*/  BSYNC.RECONVERGENT B0 ;  /* 0x0000000000007941 */ /* 0x000fea0003800200 */
.L_x_85451:
        /* <DEDUP_REMOVED lines=20> */
.L_x_85458:
        /* <DEDUP_REMOVED lines=12> */
.L_x_85460:
[----:B------:R-:W-:Y:S05]  /*23400*/  BSYNC.RECONVERGENT B1 ;  /* 0x0000000000017941 */ /* 0x000fea0003800200 */
.L_x_85459:
        /* <DEDUP_REMOVED lines=57> */
[----:B------:R-:W-:Y:S01]  /*237a0*/  IMAD.WIDE.U32 R20, R2, -0x326172a9, RZ ;  /* 0xcd9e8d5702147825 */ /* 0x000fe200078e00ff */
[----:B------:R-:W-:-:S03]  /*237b0*/  UIADD3 UR15, UPT, UPT, UR4, -0x700cb87f, URZ ;  /* 0x8ff34781040f7890 */ /* 0x000fc6000fffe0ff */
[----:B------:R-:W-:Y:S02]  /*237c0*/  IMAD.MOV.U32 R14, RZ, RZ, R20 ;  /* 0x000000ffff0e7224 */ /* 0x000fe400078e0014 */
[----:B------:R-:W-:Y:S01]  /*237d0*/  HFMA2 R20, -RZ, RZ, 0, 0 ;  /* 0x00000000ff147431 */ /* 0x000fe200000001ff */
[----:B------:R-:W-:-:S07]  /*237e0*/  LOP3.LUT R16, R16, UR15, R21, 0x96, !PT ;  /* 0x0000000f10107c12 */ /* 0x000fce000f8e9615 */
.L_x_85457:
[----:B------:R-:W-:Y:S05]  /*237f0*/  BSYNC.RECONVERGENT B0 ;  /* 0x0000000000007941 */ /* 0x000fea0003800200 */
.L_x_85456:
        /* <DEDUP_REMOVED lines=20> */
.L_x_85463:
        /* <DEDUP_REMOVED lines=12> */
.L_x_85465:
[----:B------:R-:W-:Y:S05]  /*23a00*/  BSYNC.RECONVERGENT B1 ;  /* 0x0000000000017941 */ /* 0x000fea0003800200 */
.L_x_85464:
        /* <DEDUP_REMOVED lines=62> */
.L_x_85462:
[----:B------:R-:W-:Y:S05]  /*23df0*/  BSYNC.RECONVERGENT B0 ;  /* 0x0000000000007941 */ /* 0x000fea0003800200 */
.L_x_85461:
        /* <DEDUP_REMOVED lines=11> */
.L_x_85445:
        /* <DEDUP_REMOVED lines=10> */
[----:B0-----:R-:W0:Y:S01]  /*23f50*/  @P0 LDC.64 R2, c[0x0][0x3a0] ;  /* 0x0000e800ff020b82 */ /* 0x001e220000000a00 */
[----:B------:R-:W-:-:S04]  /*23f60*/  VIADD R4, R210, 0x160 ;  /* 0x00000160d2047836 */ /* 0x000fc80000000000 */
        /* <DEDUP_REMOVED lines=21> */
.L_x_85469:
        /* <DEDUP_REMOVED lines=12> */
.L_x_85471:
[----:B------:R-:W-:Y:S05]  /*24180*/  BSYNC.RECONVERGENT B1 ;  /* 0x0000000000017941 */ /* 0x000fea0003800200 */
.L_x_85470:
        /* <DEDUP_REMOVED lines=61> */
.L_x_85468:
[----:B------:R-:W-:Y:S05]  /*24560*/  BSYNC.RECONVERGENT B0 ;  /* 0x0000000000007941 */ /* 0x000fea0003800200 */
.L_x_85467:
        /* <DEDUP_REMOVED lines=21> */
.L_x_85474:
        /* <DEDUP_REMOVED lines=12> */
.L_x_85476:
[----:B------:R-:W-:Y:S05]  /*24780*/  BSYNC.RECONVERGENT B1 ;  /* 0x0000000000017941 */ /* 0x000fea0003800200 */
.L_x_85475:
        /* <DEDUP_REMOVED lines=62> */
.L_x_85473:
[----:B------:R-:W-:Y:S05]  /*24b70*/  BSYNC.RECONVERGENT B0 ;  /* 0x0000000000007941 */ /* 0x000fea0003800200 */
.L_x_85472:
        /* <DEDUP_REMOVED lines=21> */
.L_x_85479:
        /* <DEDUP_REMOVED lines=12> */
.L_x_85481:
[----:B------:R-:W-:Y:S05]  /*24d90*/  BSYNC.RECONVERGENT B1 ;  /* 0x0000000000017941 */ /* 0x000fea0003800200 */
.L_x_85480:
        /* <DEDUP_REMOVED lines=62> */
.L_x_85478:
[----:B------:R-:W-:Y:S05]  /*25180*/  BSYNC.RECONVERGENT B0 ;  /* 0x0000000000007941 */ /* 0x000fea0003800200 */
.L_x_85477:
        /* <DEDUP_REMOVED lines=21> */
.L_x_85484:
        /* <DEDUP_REMOVED lines=12> */
.L_x_85486:
[----:B------:R-:W-:Y:S05]  /*253a0*/  BSYNC.RECONVERGENT B1 ;  /* 0x0000000000017941 */ /* 0x000fea0003800200 */
.L_x_85485:
        /* <DEDUP_REMOVED lines=62> */
.L_x_85483:
[----:B------:R-:W-:Y:S05]  /*25790*/  BSYNC.RECONVERGENT B0 ;  /* 0x0000000000007941 */ /* 0x000fea0003800200 */
.L_x_85482:
        /* <DEDUP_REMOVED lines=9> */
.L_x_85466:
        /* <DEDUP_REMOVED lines=16> */
.L_x_85490:
        /* <DEDUP_REMOVED lines=12> */
.L_x_85492:
[----:B------:R-:W-:Y:S05]  /*259f0*/  BSYNC.RECONVERGENT B1 ;  /* 0x0000000000017941 */ /* 0x000fea0003800200 */
.L_x_85491:
        /* <DEDUP_REMOVED lines=61> */
.L_x_85489:
[----:B------:R-:W-:Y:S05]  /*25dd0*/  BSYNC.RECONVERGENT B0 ;  /* 0x0000000000007941 */ /* 0x000fea0003800200 */
.L_x_85488:
        /* <DEDUP_REMOVED lines=20> */
.L_x_85495:
        /* <DEDUP_REMOVED lines=12> */
.L_x_85497:
[----:B------:R-:W-:Y:S05]  /*25fe0*/  BSYNC.RECONVERGENT B1 ;  /* 0x0000000000017941 */ /* 0x000fea0003800200 */
.L_x_85496:
        /* <DEDUP_REMOVED lines=62> */
.L_x_85494:
[----:B------:R-:W-:Y:S05]  /*263d0*/  BSYNC.RECONVERGENT B0 ;  /* 0x0000000000007941 */ /* 0x000fea0003800200 */
.L_x_85493:
        /* <DEDUP_REMOVED lines=20> */
.L_x_85500:
        /* <DEDUP_REMOVED lines=12> */
.L_x_85502:
[----:B------:R-:W-:Y:S05]  /*265e0*/  BSYNC.RECONVERGENT B1 ;  /* 0x0000000000017941 */ /* 0x000fea0003800200 */
.L_x_85501:
        /* <DEDUP_REMOVED lines=62> */
.L_x_85499:
[----:B------:R-:W-:Y:S05]  /*269d0*/  BSYNC.RECONVERGENT B0 ;  /* 0x0000000000007941 */ /* 0x000fea0003800200 */
.L_x_85498:
        /* <DEDUP_REMOVED lines=20> */
.L_x_85505:
        /* <DEDUP_REMOVED lines=12> */
.L_x_85507:
[----:B------:R-:W-:Y:S05]  /*26be0*/  BSYNC.RECONVERGENT B1 ;  /* 0x0000000000017941 */ /* 0x000fea0003800200 */
.L_x_85506:
        /* <DEDUP_REMOVED lines=62> */
.L_x_85504:
[----:B------:R-:W-:Y:S05]  /*26fd0*/  BSYNC.RECONVERGENT B0 ;  /* 0x0000000000007941 */ /* 0x000fea0003800200 */
.L_x_85503:
        /* <DEDUP_REMOVED lines=11> */
.L_x_85487:
[----:B------:R-:W-:Y:S01]  /*27090*/  IMAD.WIDE.U32 R20, R4, 0x10, R218 ;  /* 0x0000001004147825 */ /* 0x000fe200078e00da */
[----:B------:R-:W-:Y:S02]  /*270a0*/  SEL R0, RZ, 0x1000000, !P5 ;  /* 0x01000000ff007807 */ /* 0x000fe40006800000 */
[----:B------:R-:W-:Y:S02]  /*270b0*/  SEL R3, RZ, 0x10000, !P4 ;  /* 0x00010000ff037807 */ /* 0x000fe40006000000 */
[----:B------:R0:W-:Y:S02]  /*270c0*/  STG.E.128 desc[UR6][R20.64], R48 ;  /* 0x0000003014007986 */ /* 0x0001e4000c101d06 */
[----:B0-----:R-:W-:-:S04]  /*270d0*/  SEL R20, RZ, 0x100, !P3 ;  /* 0x00000100ff147807 */ /* 0x001fc80005800000 */
[----:B------:R-:W-:Y:S01]  /*270e0*/  IADD3 R0, PT, PT, R20, R0, R3 ;  /* 0x0000000014007210 */ /* 0x000fe20007ffe003 */
[----:B------:R-:W-:Y:S01]  /*270f0*/  IMAD.WIDE.U32 R20, R4, 0x4, R214 ;  /* 0x0000000404147825 */ /* 0x000fe200078e00d6 */
[----:B------:R-:W-:-:S04]  /*27100*/  SEL R3, RZ, 0x1, !P2 ;  /* 0x00000001ff037807 */ /* 0x000fc80005000000 */
[----:B------:R-:W-:Y:S01]  /*27110*/  IADD3 R0, PT, PT, R0, R3, RZ ;  /* 0x0000000300007210 */ /* 0x000fe20007ffe0ff */
[----:B------:R-:W-:-:S04]  /*27120*/  VIADD R3, R210, 0x180 ;  /* 0x00000180d2037836 */ /* 0x000fc80000000000 */
        /* <DEDUP_REMOVED lines=23> */
.L_x_85511:
        /* <DEDUP_REMOVED lines=12> */
.L_x_85513:
[----:B------:R-:W-:Y:S05]  /*27360*/  BSYNC.RECONVERGENT B1 ;  /* 0x0000000000017941 */ /* 0x000fea0003800200 */
.L_x_85512:
        /* <DEDUP_REMOVED lines=62> */
.L_x_85510:
[----:B------:R-:W-:Y:S05]  /*27750*/  BSYNC.RECONVERGENT B0 ;  /* 0x0000000000007941 */ /* 0x000fea0003800200 */
.L_x_85509:
        /* <DEDUP_REMOVED lines=21> */
.L_x_85516:
        /* <DEDUP_REMOVED lines=12> */
.L_x_85518:
[----:B------:R-:W-:Y:S05]  /*27970*/  BSYNC.RECONVERGENT B1 ;  /* 0x0000000000017941 */ /* 0x000fea0003800200 */
.L_x_85517:
        /* <DEDUP_REMOVED lines=62> */
.L_x_85515:
[----:B------:R-:W-:Y:S05]  /*27d60*/  BSYNC.RECONVERGENT B0 ;  /* 0x0000000000007941 */ /* 0x000fea0003800200 */
.L_x_85514:
        /* <DEDUP_REMOVED lines=21> */
.L_x_85521:
        /* <DEDUP_REMOVED lines=12> */
.L_x_85523:
[----:B------:R-:W-:Y:S05]  /*27f80*/  BSYNC.RECONVERGENT B1 ;  /* 0x0000000000017941 */ /* 0x000fea0003800200 */
.L_x_85522:
        /* <DEDUP_REMOVED lines=58> */
[----:B------:R-:W-:-:S03]  /*28330*/  IMAD.WIDE.U32 R20, R2, -0x326172a9, RZ ;  /* 0xcd9e8d5702147825 */ /* 0x000fc600078e00ff */
[----:B------:R-:W-:Y:S01]  /*28340*/  MOV R14, R20 ;  /* 0x00000014000e7202 */ /* 0x000fe20000000f00 */
[----:B------:R-:W-:Y:S01]  /*28350*/  IMAD.MOV.U32 R20, RZ, RZ, RZ ;  /* 0x000000ffff147224 */ /* 0x000fe200078e00ff */
[----:B------:R-:W-:-:S07]  /*28360*/  LOP3.LUT R16, R16, UR15, R21, 0x96, !PT ;  /* 0x0000000f10107c12 */ /* 0x000fce000f8e9615 */
.L_x_85520:
[----:B------:R-:W-:Y:S05]  /*28370*/  BSYNC.RECONVERGENT B0 ;  /* 0x0000000000007941 */ /* 0x000fea0003800200 */
.L_x_85519:
        /* <DEDUP_REMOVED lines=21> */
.L_x_85526:
        /* <DEDUP_REMOVED lines=12> */
.L_x_85528:
[----:B------:R-:W-:Y:S05]  /*28590*/  BSYNC.RECONVERGENT B1 ;  /* 0x0000000000017941 */ /* 0x000fea0003800200 */
.L_x_85527:
        /* <DEDUP_REMOVED lines=62> */
.L_x_85525:
[----:B------:R-:W-:Y:S05]  /*28980*/  BSYNC.RECONVERGENT B0 ;  /* 0x0000000000007941 */ /* 0x000fea0003800200 */
.L_x_85524:
        /* <DEDUP_REMOVED lines=9> */
.L_x_85508:
        /* <DEDUP_REMOVED lines=16> */
.L_x_85532:
        /* <DEDUP_REMOVED lines=12> */
.L_x_85534:
[----:B------:R-:W-:Y:S05]  /*28be0*/  BSYNC.RECONVERGENT B1 ;  /* 0x0000000000017941 */ /* 0x000fea0003800200 */
.L_x_85533:
        /* <DEDUP_REMOVED lines=62> */
.L_x_85531:
[----:B------:R-:W-:Y:S05]  /*28fd0*/  BSYNC.RECONVERGENT B0 ;  /* 0x0000000000007941 */ /* 0x000fea0003800200 */
.L_x_85530:
        /* <DEDUP_REMOVED lines=20> */
.L_x_85537:
        /* <DEDUP_REMOVED lines=12> */
.L_x_85539:
[----:B------:R-:W-:Y:S05]  /*291e0*/  BSYNC.RECONVERGENT B1 ;  /* 0x0000000000017941 */ /* 0x000fea0003800200 */
.L_x_85538:
        /* <DEDUP_REMOVED lines=62> */
.L_x_85536:
[----:B------:R-:W-:Y:S05]  /*295d0*/  BSYNC.RECONVERGENT B0 ;  /* 0x0000000000007941 */ /* 0x000fea0003800200 */
.L_x_85535:
[----:B------:R-:W-:Y:S01]  /*295e0*/  ISETP.NE.AND P5, PT, R2, 0x1, PT ;  /* 0x000000010200780c */ /* 0x000fe20003fa5270 */
[----:B------:R-:W-:Y:S01]  /*295f0*/  FMUL.FTZ R21, R21, R211 ;  /* 0x000000d315157220 */ /* 0x000fe20000410000 */
[----:B------:R-:W-:Y:S01]  /*29600*/  I2FP.F32.U32 R24, R26 ;  /* 0x0000001a00187245 */ /* 0x000fe20000201000 */
[----:B------:R-:W-:Y:S01]  /*29610*/  BSSY.RECONVERGENT B0, `(.L_x_85540) ;  /* 0x000005c000007945 */ /* 0x000fe20003800200 */
[----:B------:R-:W-:Y:S02]  /*29620*/  IMAD.MOV.U32 R26, RZ, RZ, R14 ;  /* 0x000000ffff1a7224 */ /* 0x000fe400078e000e */
[----:B------:R-:W-:Y:S01]  /*29630*/  FMUL.FTZ R21, R21, R213 ;  /* 0x000000d515157220 */ /* 0x000fe20000410000 */
[----:B------:R-:W-:-:S05]  /*29640*/  FFMA.FTZ R24, R24, R217, 1.1641532182693481445e-10 ;  /* 0x2f00000018187423 */ /* 0x000fca00000100d9 */
        /* <DEDUP_REMOVED lines=13> */
.L_x_85542:
        /* <DEDUP_REMOVED lines=12> */
.L_x_85544:
[----:B------:R-:W-:Y:S05]  /*297e0*/  BSYNC.RECONVERGENT B1 ;  /* 0x0000000000017941 */ /* 0x000fea0003800200 */
.L_x_85543:
        /* <DEDUP_REMOVED lines=62> */
.L_x_85541:
[----:B------:R-:W-:Y:S05]  /*29bd0*/  BSYNC.RECONVERGENT B0 ;  /* 0x0000000000007941 */ /* 0x000fea0003800200 */
.L_x_85540:
        /* <DEDUP_REMOVED lines=20> */
.L_x_85547:
        /* <DEDUP_REMOVED lines=12> */
.L_x_85549:
[----:B------:R-:W-:Y:S05]  /*29de0*/  BSYNC.RECONVERGENT B1 ;  /* 0x0000000000017941 */ /* 0x000fea0003800200 */
.L_x_85548:
        /* <DEDUP_REMOVED lines=62> */
.L_x_85546:
[----:B------:R-:W-:Y:S05]  /*2a1d0*/  BSYNC.RECONVERGENT B0 ;  /* 0x0000000000007941 */ /* 0x000fea0003800200 */
.L_x_85545:
        /* <DEDUP_REMOVED lines=11> */
.L_x_85529:
        /* <DEDUP_REMOVED lines=33> */
.L_x_85553:
        /* <DEDUP_REMOVED lines=12> */
.L_x_85555:
[----:B------:R-:W-:Y:S05]  /*2a560*/  BSYNC.RECONVERGENT B1 ;  /* 0x0000000000017941 */ /* 0x000fea0003800200 */
.L_x_85554:
        /* <DEDUP_REMOVED lines=56> */
[----:B------:R-:W-:Y:S02]  /*2a8f0*/  UIADD3 UR15, UPT, UPT, UR4, -0x700cb87f, URZ ;  /* 0x8ff34781040f7890 */ /* 0x000fe4000fffe0ff */
[----:B------:R-:W-:Y:S01]  /*2a900*/  MOV R14, R26 ;  /* 0x0000001a000e7202 */ /* 0x000fe20000000f00 */
[----:B------:R-:W-:-:S03]  /*2a910*/  HFMA2 R26, -RZ, RZ, 0, 0 ;  /* 0x00000000ff1a7431 */ /* 0x000fc600000001ff */
[----:B------:R-:W-:Y:S01]  /*2a920*/  LOP3.LUT R16, R16, UR15, R27, 0x96, !PT ;  /* 0x0000000f10107c12 */ /* 0x000fe2000f8e961b */
[----:B------:R-:W-:-:S07]  /*2a930*/  IMAD.MOV.U32 R27, RZ, RZ, R0 ;  /* 0x000000ffff1b7224 */ /* 0x000fce00078e0000 */
.L_x_85552:
[----:B------:R-:W-:Y:S05]  /*2a940*/  BSYNC.RECONVERGENT B0 ;  /* 0x0000000000007941 */ /* 0x000fea0003800200 */
.L_x_85551:
        /* <DEDUP_REMOVED lines=21> */
.L_x_85558:
        /* <DEDUP_REMOVED lines=12> */
.L_x_85560:
[----:B------:R-:W-:Y:S05]  /*2ab60*/  BSYNC.RECONVERGENT B1 ;  /* 0x0000000000017941 */ /* 0x000fea0003800200 */
.L_x_85559:
        /* <DEDUP_REMOVED lines=62> */
.L_x_85557:
[----:B------:R-:W-:Y:S05]  /*2af50*/  BSYNC.RECONVERGENT B0 ;  /* 0x0000000000007941 */ /* 0x000fea0003800200 */
.L_x_85556:
[----:B------:R-:W-:Y:S01]  /*2af60*/  I2FP.F32.U32 R0, R0 ;  /* 0x0000000000007245 */ /* 0x000fe20000201000 */
[----:B------:R-:W-:Y:S01]  /*2af70*/  BSSY.RECONVERGENT B0, `(.L_x_85561) ;  /* 0x000005f000007945 */ /* 0x000fe20003800200 */
[----:B------:R-:W-:-:S03]  /*2af80*/  ISETP.NE.AND P4, PT, R20, 0x1, PT ;  /* 0x000000011400780c */ /* 0x000fc60003f85270 */
[----:B------:R-:W-:-:S05]  /*2af90*/  FFMA.FTZ R0, R0, R217, 1.1641532182693481445e-10 ;  /* 0x2f00000000007423 */ /* 0x000fca00000100d9 */
[----:B------:R-:W-:Y:S01]  /*2afa0*/  FSETP.GTU.FTZ.AND P3, PT, R0, R212, PT ;  /* 0x000000d40000720b */ /* 0x000fe20003f7c000 */
[----:B------:R-:W-:Y:S01]  /*2afb0*/  FMUL.FTZ R0, R21, R211 ;  /* 0x000000d315007220 */ /* 0x000fe20000410000 */
[----:B------:R-:W-:-:S03]  /*2afc0*/  HFMA2 R21, -RZ, RZ, 0, 1.1920928955078125e-07 ;  /* 0x00000002ff157431 */ /* 0x000fc600000001ff */
        /* <DEDUP_REMOVED lines=14> */
.L_x_85563:
        /* <DEDUP_REMOVED lines=12> */
.L_x_85565:
[----:B------:R-:W-:Y:S05]  /*2b170*/  BSYNC.RECONVERGENT B1 ;  /* 0x0000000000017941 */ /* 0x000fea0003800200 */
.L_x_85564:
        /* <DEDUP_REMOVED lines=62> */
.L_x_85562:
[----:B------:R-:W-:Y:S05]  /*2b560*/  BSYNC.RECONVERGENT B0 ;  /* 0x0000000000007941 */ /* 0x000fea0003800200 */
.L_x_85561:
        /* <DEDUP_REMOVED lines=21> */
.L_x_85568:
        /* <DEDUP_REMOVED lines=12> */
.L_x_85570:
[----:B------:R-:W-:Y:S05]  /*2b780*/  BSYNC.RECONVERGENT B1 ;  /* 0x0000000000017941 */ /* 0x000fea0003800200 */
.L_x_85569:
        /* <DEDUP_REMOVED lines=62> */
.L_x_85567:
[----:B------:R-:W-:Y:S05]  /*2bb70*/  BSYNC.RECONVERGENT B0 ;  /* 0x0000000000007941 */ /* 0x000fea0003800200 */
.L_x_85566:
        /* <DEDUP_REMOVED lines=9> */
.L_x_85550:
        /* <DEDUP_REMOVED lines=16> */
.L_x_85574:
        /* <DEDUP_REMOVED lines=12> */
.L_x_85576:
[----:B------:R-:W-:Y:S05]  /*2bdd0*/  BSYNC.RECONVERGENT B1 ;  /* 0x0000000000017941 */ /* 0x000fea0003800200 */
.L_x_85575:
        /* <DEDUP_REMOVED lines=61> */
.L_x_85573:
[----:B------:R-:W-:Y:S05]  /*2c1b0*/  BSYNC.RECONVERGENT B0 ;  /* 0x0000000000007941 */ /* 0x000fea0003800200 */
.L_x_85572:
        /* <DEDUP_REMOVED lines=20> */
.L_x_85579:
        /* <DEDUP_REMOVED lines=12> */
.L_x_85581:
[----:B------:R-:W-:Y:S05]  /*2c3c0*/  BSYNC.RECONVERGENT B1 ;  /* 0x0000000000017941 */ /* 0x000fea0003800200 */
.L_x_85580:
        /* <DEDUP_REMOVED lines=62> */
.L_x_85578:
[----:B------:R-:W-:Y:S05]  /*2c7b0*/  BSYNC.RECONVERGENT B0 ;  /* 0x0000000000007941 */ /* 0x000fea0003800200 */
.L_x_85577:
        /* <DEDUP_REMOVED lines=20> */
.L_x_85584:
        /* <DEDUP_REMOVED lines=12> */
.L_x_85586:
[----:B------:R-:W-:Y:S05]  /*2c9c0*/  BSYNC.RECONVERGENT B1 ;  /* 0x0000000000017941 */ /* 0x000fea0003800200 */
.L_x_85585:
        /* <DEDUP_REMOVED lines=62> */
.L_x_85583:
[----:B------:R-:W-:Y:S05]  /*2cdb0*/  BSYNC.RECONVERGENT B0 ;  /* 0x0000000000007941 */ /* 0x000fea0003800200 */
.L_x_85582:
        /* <DEDUP_REMOVED lines=20> */
.L_x_85589:
        /* <DEDUP_REMOVED lines=12> */
.L_x_85591:
[----:B------:R-:W-:Y:S05]  /*2cfc0*/  BSYNC.RECONVERGENT B1 ;  /* 0x0000000000017941 */ /* 0x000fea0003800200 */
.L_x_85590:
        /* <DEDUP_REMOVED lines=62> */
.L_x_85588:
[----:B------:R-:W-:Y:S05]  /*2d3b0*/  BSYNC.RECONVERGENT B0 ;  /* 0x0000000000007941 */ /* 0x000fea0003800200 */
.L_x_85587:
        /* <DEDUP_REMOVED lines=11> */
.L_x_85571:
        /* <DEDUP_REMOVED lines=33> */
.L_x_85595:
        /* <DEDUP_REMOVED lines=12> */
.L_x_85597:
[----:B------:R-:W-:Y:S05]  /*2d740*/  BSYNC.RECONVERGENT B1 ;  /* 0x0000000000017941 */ /* 0x000fea0003800200 */
.L_x_85596:
        /* <DEDUP_REMOVED lines=62> */
.L_x_85594:
[----:B------:R-:W-:Y:S05]  /*2db30*/  BSYNC.RECONVERGENT B0 ;  /* 0x0000000000007941 */ /* 0x000fea0003800200 */
.L_x_85593:
        /* <DEDUP_REMOVED lines=21> */
.L_x_85600:
        /* <DEDUP_REMOVED lines=12> */
.L_x_85602:
[----:B------:R-:W-:Y:S05]  /*2dd50*/  BSYNC.RECONVERGENT B1 ;  /* 0x0000000000017941 */ /* 0x000fea0003800200 */
.L_x_85601:
        /* <DEDUP_REMOVED lines=62> */
.L_x_85599:
[----:B------:R-:W-:Y:S05]  /*2e140*/  BSYNC.RECONVERGENT B0 ;  /* 0x0000000000007941 */ /* 0x000fea0003800200 */
.L_x_85598:
        /* <DEDUP_REMOVED lines=21> */
.L_x_85605:
        /* <DEDUP_REMOVED lines=12> */
.L_x_85607:
[----:B------:R-:W-:Y:S05]  /*2e360*/  BSYNC.RECONVERGENT B1 ;  /* 0x0000000000017941 */ /* 0x000fea0003800200 */
.L_x_85606:
        /* <DEDUP_REMOVED lines=62> */
.L_x_85604:
[----:B------:R-:W-:Y:S05]  /*2e750*/  BSYNC.RECONVERGENT B0 ;  /* 0x0000000000007941 */ /* 0x000fea0003800200 */
.L_x_85603:
        /* <DEDUP_REMOVED lines=21> */
.L_x_85610:
        /* <DEDUP_REMOVED lines=12> */
.L_x_85612:
[----:B------:R-:W-:Y:S05]  /*2e970*/  BSYNC.RECONVERGENT B1 ;  /* 0x0000000000017941 */ /* 0x000fea0003800200 */
.L_x_85611:
        /* <DEDUP_REMOVED lines=62> */
.L_x_85609:
[----:B------:R-:W-:Y:S05]  /*2ed60*/  BSYNC.RECONVERGENT B0 ;  /* 0x0000000000007941 */ /* 0x000fea0003800200 */
.L_x_85608:
        /* <DEDUP_REMOVED lines=9> */
.L_x_85592:
        /* <DEDUP_REMOVED lines=16> */
.L_x_85616:
        /* <DEDUP_REMOVED lines=12> */
.L_x_85618:
[----:B------:R-:W-:Y:S05]  /*2efc0*/  BSYNC.RECONVERGENT B1 ;  /* 0x0000000000017941 */ /* 0x000fea0003800200 */
.L_x_85617:
        /* <DEDUP_REMOVED lines=62> */
.L_x_85615:
[----:B------:R-:W-:Y:S05]  /*2f3b0*/  BSYNC.RECONVERGENT B0 ;  /* 0x0000000000007941 */ /* 0x000fea0003800200 */
.L_x_85614:
        /* <DEDUP_REMOVED lines=20> */
.L_x_85621:
        /* <DEDUP_REMOVED lines=12> */
.L_x_85623:
[----:B------:R-:W-:Y:S05]  /*2f5c0*/  BSYNC.RECONVERGENT B1 ;  /* 0x0000000000017941 */ /* 0x000fea0003800200 */
.L_x_85622:
        /* <DEDUP_REMOVED lines=62> */
.L_x_85620:
[----:B------:R-:W-:Y:S05]  /*2f9b0*/  BSYNC.RECONVERGENT B0 ;  /* 0x0000000000007941 */ /* 0x000fea0003800200 */
.L_x_85619:
[----:B------:R-:W-:Y:S01]  /*2f9c0*/  ISETP.NE.AND P5, PT, R26, 0x1, PT ;  /* 0x000000011a00780c */ /* 0x000fe20003fa5270 */
[----:B------:R-:W-:Y:S01]  /*2f9d0*/  FMUL.FTZ R21, R21, R211 ;  /* 0x000000d315157220 */ /* 0x000fe20000410000 */
[----:B------:R-:W-:Y:S01]  /*2f9e0*/  I2FP.F32.U32 R20, R20 ;  /* 0x0000001400147245 */ /* 0x000fe20000201000 */
[----:B------:R-:W-:Y:S01]  /*2f9f0*/  BSSY.RECONVERGENT B0, `(.L_x_85624) ;  /* 0x000005c000007945 */ /* 0x000fe20003800200 */
[----:B------:R-:W-:Y:S02]  /*2fa00*/  HFMA2 R27, -RZ, RZ, 0, 1.1920928955078125e-07 ;  /* 0x00000002ff1b7431 */ /* 0x000fe400000001ff */
[----:B------:R-:W-:Y:S01]  /*2fa10*/  FMUL.FTZ R21, R21, R213 ;  /* 0x000000d515157220 */ /* 0x000fe20000410000 */
[----:B------:R-:W-:-:S05]  /*2fa20*/  FFMA.FTZ R20, R20, R217, 1.1641532182693481445e-10 ;  /* 0x2f00000014147423 */ /* 0x000fca00000100d9 */
        /* <DEDUP_REMOVED lines=13> */
.L_x_85626:
        /* <DEDUP_REMOVED lines=12> */
.L_x_85628:
[----:B------:R-:W-:Y:S05]  /*2fbc0*/  BSYNC.RECONVERGENT B1 ;  /* 0x0000000000017941 */ /* 0x000fea0003800200 */
.L_x_85627:
        /* <DEDUP_REMOVED lines=62> */
.L_x_85625:
[----:B------:R-:W-:Y:S05]  /*2ffb0*/  BSYNC.RECONVERGENT B0 ;  /* 0x0000000000007941 */ /* 0x000fea0003800200 */
.L_x_85624:
        /* <DEDUP_REMOVED lines=20> */
.L_x_85631:
        /* <DEDUP_REMOVED lines=12> */
.L_x_85633:
[----:B------:R-:W-:Y:S05]  /*301c0*/  BSYNC.RECONVERGENT B1 ;  /* 0x0000000000017941 */ /* 0x000fea0003800200 */
.L_x_85632:
        /* <DEDUP_REMOVED lines=62> */
.L_x_85630:
[----:B------:R-:W-:Y:S05]  /*305b0*/  BSYNC.RECONVERGENT B0 ;  /* 0x0000000000007941 */ /* 0x000fea0003800200 */
.L_x_85629:
        /* <DEDUP_REMOVED lines=11> */
.L_x_85613:
        /* <DEDUP_REMOVED lines=33> */
.L_x_85637:
        /* <DEDUP_REMOVED lines=12> */
.L_x_85639:
[----:B------:R-:W-:Y:S05]  /*30940*/  BSYNC.RECONVERGENT B1 ;  /* 0x0000000000017941 */ /* 0x000fea0003800200 */
.L_x_85638:
        /* <DEDUP_REMOVED lines=62> */
.L_x_85636:
[----:B------:R-:W-:Y:S05]  /*30d30*/  BSYNC.RECONVERGENT B0 ;  /* 0x0000000000007941 */ /* 0x000fea0003800200 */
.L_x_85635:
        /* <DEDUP_REMOVED lines=21> */
.L_x_85642:
        /* <DEDUP_REMOVED lines=12> */
.L_x_85644:
[----:B------:R-:W-:Y:S05]  /*30f50*/  BSYNC.RECONVERGENT B1 ;  /* 0x0000000000017941 */ /* 0x000fea0003800200 */
.L_x_85643:
        /* <DEDUP_REMOVED lines=62> */
.L_x_85641:
[----:B------:R-:W-:Y:S05]  /*31340*/  BSYNC.RECONVERGENT B0 ;  /* 0x0000000000007941 */ /* 0x000fea0003800200 */
.L_x_85640:
        /* <DEDUP_REMOVED lines=21> */
.L_x_85647:
        /* <DEDUP_REMOVED lines=12> */
.L_x_85649:
[----:B------:R-:W-:Y:S05]  /*31560*/  BSYNC.RECONVERGENT B1 ;  /* 0x0000000000017941 */ /* 0x000fea0003800200 */
.L_x_85648:
        /* <DEDUP_REMOVED lines=62> */
.L_x_85646:
[----:B------:R-:W-:Y:S05]  /*31950*/  BSYNC.RECONVERGENT B0 ;  /* 0x0000000000007941 */ /* 0x000fea0003800200 */
.L_x_85645:
        /* <DEDUP_REMOVED lines=21> */
.L_x_85652:
        /* <DEDUP_REMOVED lines=12> */
.L_x_85654:
[----:B------:R-:W-:Y:S05]  /*31b70*/  BSYNC.RECONVERGENT B1 ;  /* 0x0000000000017941 */ /* 0x000fea0003800200 */
.L_x_85653:
        /* <DEDUP_REMOVED lines=62> */
.L_x_85651:
[----:B------:R-:W-:Y:S05]  /*31f60*/  BSYNC.RECONVERGENT B0 ;  /* 0x0000000000007941 */ /* 0x000fea0003800200 */
.L_x_85650:
        /* <DEDUP_REMOVED lines=9> */
.L_x_85634:
        /* <DEDUP_REMOVED lines=16> */
.L_x_85658:
        /* <DEDUP_REMOVED lines=12> */
.L_x_85660:
[----:B------:R-:W-:Y:S05]  /*321c0*/  BSYNC.RECONVERGENT B1 ;  /* 0x0000000000017941 */ /* 0x000fea0003800200 */
.L_x_85659:
        /* <DEDUP_REMOVED lines=62> */
.L_x_85657:
[----:B------:R-:W-:Y:S05]  /*325b0*/  BSYNC.RECONVERGENT B0 ;  /* 0x0000000000007941 */ /* 0x000fea0003800200 */
.L_x_85656:
        /* <DEDUP_REMOVED lines=20> */
.L_x_85663:
        /* <DEDUP_REMOVED lines=12> */
.L_x_85665:
[----:B------:R-:W-:Y:S05]  /*327c0*/  BSYNC.RECONVERGENT B1 ;  /* 0x0000000000017941 */ /* 0x000fea0003800200 */
.L_x_85664:
        /* <DEDUP_REMOVED lines=62> */
.L_x_85662:
[----:B------:R-:W-:Y:S05]  /*32bb0*/  BSYNC.RECONVERGENT B0 ;  /* 0x0000000000007941 */ /* 0x000fea0003800200 */
.L_x_85661:
        /* <DEDUP_REMOVED lines=20> */
.L_x_85668:
        /* <DEDUP_REMOVED lines=12> */
.L_x_85670:
[----:B------:R-:W-:Y:S05]  /*32dc0*/  BSYNC.RECONVERGENT B1 ;  /* 0x0000000000017941 */ /* 0x000fea0003800200 */
.L_x_85669:
        /* <DEDUP_REMOVED lines=62> */
.L_x_85667:
[----:B------:R-:W-:Y:S05]  /*331b0*/  BSYNC.RECONVERGENT B0 ;  /* 0x0000000000007941 */ /* 0x000fea0003800200 */
.L_x_85666:
        /* <DEDUP_REMOVED lines=20> */
.L_x_85673:
        /* <DEDUP_REMOVED lines=12> */
.L_x_85675:
[----:B------:R-:W-:Y:S05]  /*333c0*/  BSYNC.RECONVERGENT B1 ;  /* 0x0000000000017941 */ /* 0x000fea0003800200 */
.L_x_85674:
        /* <DEDUP_REMOVED lines=62> */
.L_x_85672:
[----:B------:R-:W-:Y:S05]  /*337b0*/  BSYNC.RECONVERGENT B0 ;  /* 0x0000000000007941 */ /* 0x000fea0003800200 */
.L_x_85671:
        /* <DEDUP_REMOVED lines=11> */
.L_x_85655:
        /* <DEDUP_REMOVED lines=33> */
.L_x_85679:
        /* <DEDUP_REMOVED lines=12> */
.L_x_85681:
[----:B------:R-:W-:Y:S05]  /*33b40*/  BSYNC.RECONVERGENT B1 ;  /* 0x0000000000017941 */ /* 0x000fea0003800200 */
.L_x_85680:
        /* <DEDUP_REMOVED lines=39> */
[----:B------:R-:W-:Y:S01]  /*33dc0*/  HFMA2 R25, -RZ, RZ, 0, 0 ;  /* 0x00000000ff197431 */ /* 0x000fe200000001ff */
        /* <DEDUP_REMOVED lines=19> */
[----:B------:R-:W-:Y:S01]  /*33f00*/  IMAD.MOV.U32 R28, RZ, RZ, R24 ;  /* 0x000000ffff1c7224 */ /* 0x000fe200078e0018 */
[----:B------:R-:W-:-:S07]  /*33f10*/  LOP3.LUT R16, R16, UR15, R29, 0x96, !PT ;  /* 0x0000000f10107c12 */ /* 0x000fce000f8e961d */
.L_x_85678:
[----:B------:R-:W-:Y:S05]  /*33f20*/  BSYNC.RECONVERGENT B0 ;  /* 0x0000000000007941 */ /* 0x000fea0003800200 */
.L_x_85677:
        /* <DEDUP_REMOVED lines=21> */
.L_x_85684:
        /* <DEDUP_REMOVED lines=12> */
.L_x_85686:
[----:B------:R-:W-:Y:S05]  /*34140*/  BSYNC.RECONVERGENT B1 ;  /* 0x0000000000017941 */ /* 0x000fea0003800200 */
.L_x_85685:
        /* <DEDUP_REMOVED lines=62> */
.L_x_85683:
[----:B------:R-:W-:Y:S05]  /*34530*/  BSYNC.RECONVERGENT B0 ;  /* 0x0000000000007941 */ /* 0x000fea0003800200 */
.L_x_85682:
        /* <DEDUP_REMOVED lines=21> */
.L_x_85689:
        /* <DEDUP_REMOVED lines=12> */
.L_x_85691:
[----:B------:R-:W-:Y:S05]  /*34750*/  BSYNC.RECONVERGENT B1 ;  /* 0x0000000000017941 */ /* 0x000fea0003800200 */
.L_x_85690:
        /* <DEDUP_REMOVED lines=62> */
.L_x_85688:
[----:B------:R-:W-:Y:S05]  /*34b40*/  BSYNC.RECONVERGENT B0 ;  /* 0x0000000000007941 */ /* 0x000fea0003800200 */
.L_x_85687:
        /* <DEDUP_REMOVED lines=21> */
.L_x_85694:
        /* <DEDUP_REMOVED lines=12> */
.L_x_85696:
[----:B------:R-:W-:Y:S05]  /*34d60*/  BSYNC.RECONVERGENT B1 ;  /* 0x0000000000017941 */ /* 0x000fea0003800200 */
.L_x_85695:
        /* <DEDUP_REMOVED lines=62> */
.L_x_85693:
[----:B------:R-:W-:Y:S05]  /*35150*/  BSYNC.RECONVERGENT B0 ;  /* 0x0000000000007941 */ /* 0x000fea0003800200 */
.L_x_85692:
        /* <DEDUP_REMOVED lines=9> */
.L_x_85676:
        /* <DEDUP_REMOVED lines=16> */
.L_x_85700:
        /* <DEDUP_REMOVED lines=12> */
.L_x_85702:
[----:B------:R-:W-:Y:S05]  /*353b0*/  BSYNC.RECONVERGENT B1 ;  /* 0x0000000000017941 */ /* 0x000fea0003800200 */
.L_x_85701:
        /* <DEDUP_REMOVED lines=61> */
.L_x_85699:
[----:B------:R-:W-:Y:S05]  /*35790*/  BSYNC.RECONVERGENT B0 ;  /* 0x0000000000007941 */ /* 0x000fea0003800200 */
.L_x_85698:
        /* <DEDUP_REMOVED lines=20> */
.L_x_85705:
        /* <DEDUP_REMOVED lines=12> */
.L_x_85707:
[----:B------:R-:W-:Y:S05]  /*359a0*/  BSYNC.RECONVERGENT B1 ;  /* 0x0000000000017941 */ /* 0x000fea0003800200 */
.L_x_85706:
        /* <DEDUP_REMOVED lines=62> */
.L_x_85704:
[----:B------:R-:W-:Y:S05]  /*35d90*/  BSYNC.RECONVERGENT B0 ;  /* 0x0000000000007941 */ /* 0x000fea0003800200 */
.L_x_85703:
        /* <DEDUP_REMOVED lines=20> */
.L_x_85710:
        /* <DEDUP_REMOVED lines=12> */
.L_x_85712:
[----:B------:R-:W-:Y:S05]  /*35fa0*/  BSYNC.RECONVERGENT B1 ;  /* 0x0000000000017941 */ /* 0x000fea0003800200 */
.L_x_85711:
        /* <DEDUP_REMOVED lines=62> */
.L_x_85709:
[----:B------:R-:W-:Y:S05]  /*36390*/  BSYNC.RECONVERGENT B0 ;  /* 0x0000000000007941 */ /* 0x000fea0003800200 */
.L_x_85708:
        /* <DEDUP_REMOVED lines=20> */
.L_x_85715:
        /* <DEDUP_REMOVED lines=12> */
.L_x_85717:
[----:B------:R-:W-:Y:S05]  /*365a0*/  BSYNC.RECONVERGENT B1 ;  /* 0x0000000000017941 */ /* 0x000fea0003800200 */
.L_x_85716:
        /* <DEDUP_REMOVED lines=62> */
.L_x_85714:
[----:B------:R-:W-:Y:S05]  /*36990*/  BSYNC.RECONVERGENT B0 ;  /* 0x0000000000007941 */ /* 0x000fea0003800200 */
.L_x_85713:
        /* <DEDUP_REMOVED lines=11> */
.L_x_85697:
        /* <DEDUP_REMOVED lines=33> */
.L_x_85721:
        /* <DEDUP_REMOVED lines=12> */
.L_x_85723:
[----:B------:R-:W-:Y:S05]  /*36d20*/  BSYNC.RECONVERGENT B1 ;  /* 0x0000000000017941 */ /* 0x000fea0003800200 */
.L_x_85722:
        /* <DEDUP_REMOVED lines=39> */
[----:B------:R-:W-:Y:S01]  /*36fa0*/  IMAD.MOV.U32 R27, RZ, RZ, RZ ;  /* 0x000000ffff1b7224 */ /* 0x000fe200078e00ff */
        /* <DEDUP_REMOVED lines=22> */
.L_x_85720:
[----:B------:R-:W-:Y:S05]  /*37110*/  BSYNC.RECONVERGENT B0 ;  /* 0x0000000000007941 */ /* 0x000fea0003800200 */
.L_x_85719:
        /* <DEDUP_REMOVED lines=21> */
.L_x_85726:
        /* <DEDUP_REMOVED lines=12> */
.L_x_85728:
[----:B------:R-:W-:Y:S05]  /*37330*/  BSYNC.RECONVERGENT B1 ;  /* 0x0000000000017941 */ /* 0x000fea0003800200 */
.L_x_85727:
        /* <DEDUP_REMOVED lines=62> */
.L_x_85725:
[----:B------:R-:W-:Y:S05]  /*37720*/  BSYNC.RECONVERGENT B0 ;  /* 0x0000000000007941 */ /* 0x000fea0003800200 */
.L_x_85724:
        /* <DEDUP_REMOVED lines=21> */
.L_x_85731:
        /* <DEDUP_REMOVED lines=12> */
.L_x_85733:
[----:B------:R-:W-:Y:S05]  /*37940*/  BSYNC.RECONVERGENT B1 ;  /* 0x0000000000017941 */ /* 0x000fea0003800200 */
.L_x_85732:
        /* <DEDUP_REMOVED lines=62> */
.L_x_85730:
[----:B------:R-:W-:Y:S05]  /*37d30*/  BSYNC.RECONVERGENT B0 ;  /* 0x0000000000007941 */ /* 0x000fea0003800200 */
.L_x_85729:
        /* <DEDUP_REMOVED lines=21> */
.L_x_85736:
        /* <DEDUP_REMOVED lines=12> */
.L_x_85738:
[----:B------:R-:W-:Y:S05]  /*37f50*/  BSYNC.RECONVERGENT B1 ;  /* 0x0000000000017941 */ /* 0x000fea0003800200 */
.L_x_85737:
        /* <DEDUP_REMOVED lines=62> */
.L_x_85735:
[----:B------:R-:W-:Y:S05]  /*38340*/  BSYNC.RECONVERGENT B0 ;  /* 0x0000000000007941 */ /* 0x000fea0003800200 */
.L_x_85734:
        /* <DEDUP_REMOVED lines=9> */
.L_x_85718:
        /* <DEDUP_REMOVED lines=16> */
.L_x_85742:
        /* <DEDUP_REMOVED lines=12> */
.L_x_85744:
[----:B------:R-:W-:Y:S05]  /*385a0*/  BSYNC.RECONVERGENT B1 ;  /* 0x0000000000017941 */ /* 0x000fea0003800200 */
.L_x_85743:
        /* <DEDUP_REMOVED lines=58> */
[----:B------:R-:W-:-:S03]  /*38950*/  IMAD.WIDE.U32 R24, R14, -0x326172a9, RZ ;  /* 0xcd9e8d570e187825 */ /* 0x000fc600078e00ff */
[----:B------:R-:W-:Y:S01]  /*38960*/  MOV R14, R24 ;  /* 0x00000018000e7202 */ /* 0x000fe20000000f00 */
[----:B------:R-:W-:Y:S01]  /*38970*/  IMAD.MOV.U32 R24, RZ, RZ, R26 ;  /* 0x000000ffff187224 */ /* 0x000fe200078e001a */
[----:B------:R-:W-:-:S07]  /*38980*/  LOP3.LUT R16, R16, UR15, R25, 0x96, !PT ;  /* 0x0000000f10107c12 */ /* 0x000fce000f8e9619 */
.L_x_85741:
[----:B------:R-:W-:Y:S05]  /*38990*/  BSYNC.RECONVERGENT B0 ;  /* 0x0000000000007941 */ /* 0x000fea0003800200 */
.L_x_85740:
        /* <DEDUP_REMOVED lines=20> */
.L_x_85747:
        /* <DEDUP_REMOVED lines=12> */
.L_x_85749:
[----:B------:R-:W-:Y:S05]  /*38ba0*/  BSYNC.RECONVERGENT B1 ;  /* 0x0000000000017941 */ /* 0x000fea0003800200 */
.L_x_85748:
        /* <DEDUP_REMOVED lines=62> */
.L_x_85746:
[----:B------:R-:W-:Y:S05]  /*38f90*/  BSYNC.RECONVERGENT B0 ;  /* 0x0000000000007941 */ /* 0x000fea0003800200 */
.L_x_85745:
        /* <DEDUP_REMOVED lines=20> */
.L_x_85752:
        /* <DEDUP_REMOVED lines=12> */
.L_x_85754:
[----:B------:R-:W-:Y:S05]  /*391a0*/  BSYNC.RECONVERGENT B1 ;  /* 0x0000000000017941 */ /* 0x000fea0003800200 */
.L_x_85753:
        /* <DEDUP_REMOVED lines=62> */
.L_x_85751:
[----:B------:R-:W-:Y:S05]  /*39590*/  BSYNC.RECONVERGENT B0 ;  /* 0x0000000000007941 */ /* 0x000fea0003800200 */
.L_x_85750:
        /* <DEDUP_REMOVED lines=20> */
.L_x_85757:
        /* <DEDUP_REMOVED lines=12> */
.L_x_85759:
[----:B------:R-:W-:Y:S05]  /*397a0*/  BSYNC.RECONVERGENT B1 ;  /* 0x0000000000017941 */ /* 0x000fea0003800200 */
.L_x_85758:
        /* <DEDUP_REMOVED lines=62> */
.L_x_85756:
[----:B------:R-:W-:Y:S05]  /*39b90*/  BSYNC.RECONVERGENT B0 ;  /* 0x0000000000007941 */ /* 0x000fea0003800200 */
.L_x_85755:
        /* <DEDUP_REMOVED lines=11> */
.L_x_85739:
        /* <DEDUP_REMOVED lines=33> */
.L_x_85763:
        /* <DEDUP_REMOVED lines=12> */
.L_x_85765:
[----:B------:R-:W-:Y:S05]  /*39f20*/  BSYNC.RECONVERGENT B1 ;  /* 0x0000000000017941 */ /* 0x000fea0003800200 */
.L_x_85764:
        /* <DEDUP_REMOVED lines=62> */
.L_x_85762:
[----:B------:R-:W-:Y:S05]  /*3a310*/  BSYNC.RECONVERGENT B0 ;  /* 0x0000000000007941 */ /* 0x000fea0003800200 */
.L_x_85761:
        /* <DEDUP_REMOVED lines=21> */
.L_x_85768:
        /* <DEDUP_REMOVED lines=12> */
.L_x_85770:
[----:B------:R-:W-:Y:S05]  /*3a530*/  BSYNC.RECONVERGENT B1 ;  /* 0x0000000000017941 */ /* 0x000fea0003800200 */
.L_x_85769:
        /* <DEDUP_REMOVED lines=62> */
.L_x_85767:
[----:B------:R-:W-:Y:S05]  /*3a920*/  BSYNC.RECONVERGENT B0 ;  /* 0x0000000000007941 */ /* 0x000fea0003800200 */
.L_x_85766:
        /* <DEDUP_REMOVED lines=21> */
.L_x_85773:
        /* <DEDUP_REMOVED lines=12> */
.L_x_85775:
[----:B------:R-:W-:Y:S05]  /*3ab40*/  BSYNC.RECONVERGENT B1 ;  /* 0x0000000000017941 */ /* 0x000fea0003800200 */
.L_x_85774:
        /* <DEDUP_REMOVED lines=62> */
.L_x_85772:
[----:B------:R-:W-:Y:S05]  /*3af30*/  BSYNC.RECONVERGENT B0 ;  /* 0x0000000000007941 */ /* 0x000fea0003800200 */
.L_x_85771:
        /* <DEDUP_REMOVED lines=21> */
.L_x_85778:
        /* <DEDUP_REMOVED lines=12> */
.L_x_85780:
[----:B------:R-:W-:Y:S05]  /*3b150*/  BSYNC.RECONVERGENT B1 ;  /* 0x0000000000017941 */ /* 0x000fea0003800200 */
.L_x_85779:
        /* <DEDUP_REMOVED lines=62> */
.L_x_85777:
[----:B------:R-:W-:Y:S05]  /*3b540*/  BSYNC.RECONVERGENT B0 ;  /* 0x0000000000007941 */ /* 0x000fea0003800200 */
.L_x_85776:
        /* <DEDUP_REMOVED lines=9> */
.L_x_85760:
        /* <DEDUP_REMOVED lines=16> */
.L_x_85784:
        /* <DEDUP_REMOVED lines=12> */
.L_x_85786:
[----:B------:R-:W-:Y:S05]  /*3b7a0*/  BSYNC.RECONVERGENT B1 ;  /* 0x0000000000017941 */ /* 0x000fea0003800200 */
.L_x_85785:
        /* <DEDUP_REMOVED lines=62> */
.L_x_85783:
[----:B------:R-:W-:Y:S05]  /*3bb90*/  BSYNC.RECONVERGENT B0 ;  /* 0x0000000000007941 */ /* 0x000fea0003800200 */
.L_x_85782:
[----:B------:R-:W-:Y:S01]  /*3bba0*/  ISETP.NE.AND P4, PT, R203, 0x1, PT ;  /* 0x00000001cb00780c */ /* 0x000fe20003f85270 */
[----:B-----5:R-:W-:Y:S01]  /*3bbb0*/  FMUL.FTZ R20, R20, R211 ;  /* 0x000000d314147220 */ /* 0x020fe20000410000 */
[----:B------:R-:W-:Y:S01]  /*3bbc0*/  I2FP.F32.U32 R200, R202 ;  /* 0x000000ca00c87245 */ /* 0x000fe20000201000 */
[----:B------:R-:W-:Y:S01]  /*3bbd0*/  BSSY.RECONVERGENT B0, `(.L_x_85787) ;  /* 0x000005c000007945 */ /* 0x000fe20003800200 */
[----:B------:R-:W-:Y:S01]  /*3bbe0*/  MOV R202, R14 ;  /* 0x0000000e00ca7202 */ /* 0x000fe20000000f00 */
[----:B------:R-:W-:Y:S02]  /*3bbf0*/  FMUL.FTZ R20, R20, R213 ;  /* 0x000000d514147220 */ /* 0x000fe40000410000 */
[----:B------:R-:W-:-:S05]  /*3bc00*/  FFMA.FTZ R200, R200, R217, 1.1641532182693481445e-10 ;  /* 0x2f000000c8c87423 */ /* 0x000fca00000100d9 */
[----:B------:R-:W-:Y:S01]  /*3bc10*/  FSETP.GTU.FTZ.AND P3, PT, R200, R212, PT ;  /* 0x000000d4c800720b */ /* 0x000fe20003f7c000 */
[----:B------:R-:W-:-:S03]  /*3bc20*/  IMAD.MOV.U32 R200, RZ, RZ, 0x2 ;  /* 0x00000002ffc87424 */ /* 0x000fc600078e00ff */
        /* <DEDUP_REMOVED lines=11> */
.L_x_85789:
        /* <DEDUP_REMOVED lines=12> */
.L_x_85791:
[----:B------:R-:W-:Y:S05]  /*3bda0*/  BSYNC.RECONVERGENT B1 ;  /* 0x0000000000017941 */ /* 0x000fea0003800200 */
.L_x_85790:
        /* <DEDUP_REMOVED lines=62> */
.L_x_85788:
[----:B------:R-:W-:Y:S05]  /*3c190*/  BSYNC.RECONVERGENT B0 ;  /* 0x0000000000007941 */ /* 0x000fea0003800200 */
.L_x_85787:
        /* <DEDUP_REMOVED lines=20> */
.L_x_85794:
        /* <DEDUP_REMOVED lines=12> */
.L_x_85796:
[----:B------:R-:W-:Y:S05]  /*3c3a0*/  BSYNC.RECONVERGENT B1 ;  /* 0x0000000000017941 */ /* 0x000fea0003800200 */
.L_x_85795:
        /* <DEDUP_REMOVED lines=62> */
.L_x_85793:
[----:B------:R-:W-:Y:S05]  /*3c790*/  BSYNC.RECONVERGENT B0 ;  /* 0x0000000000007941 */ /* 0x000fea0003800200 */
.L_x_85792:
        /* <DEDUP_REMOVED lines=20> */
.L_x_85799:
        /* <DEDUP_REMOVED lines=12> */
.L_x_85801:
[----:B------:R-:W-:Y:S05]  /*3c9a0*/  BSYNC.RECONVERGENT B1 ;  /* 0x0000000000017941 */ /* 0x000fea0003800200 */
.L_x_85800:
        /* <DEDUP_REMOVED lines=62> */
.L_x_85798:
[----:B------:R-:W-:Y:S05]  /*3cd90*/  BSYNC.RECONVERGENT B0 ;  /* 0x0000000000007941 */ /* 0x000fea0003800200 */
.L_x_85797:
[----:B------:R-:W-:Y:S01]  /*3cda0*/  I2FP.F32.U32 R200, R202 ;  /* 0x000000ca00c87245 */ /* 0x000fe20000201000 */
[----:B------:R-:W-:Y:S01]  /*3cdb0*/  FMUL.FTZ R23, R23, R211 ;  /* 0x000000d317177220 */ /* 0x000fe20000410000 */
[----:B------:R-:W-:Y:S01]  /*3cdc0*/  FMUL.FTZ R20, R20, R104 ;  /* 0x0000006814147220 */ /* 0x000fe20000410000 */
[----:B------:R-:W-:Y:S01]  /*3cdd0*/  FMUL.FTZ R21, R21, R105 ;  /* 0x0000006915157220 */ /* 0x000fe20000410000 */
[----:B------:R-:W-:Y:S01]  /*3cde0*/  FMUL.FTZ R22, R22, R106 ;  /* 0x0000006a16167220 */ /* 0x000fe20000410000 */
[----:B------:R-:W-:Y:S01]  /*3cdf0*/  FFMA.FTZ R200, R200, R217, 1.1641532182693481445e-10 ;  /* 0x2f000000c8c87423 */ /* 0x000fe200000100d9 */
[----:B------:R-:W-:-:S04]  /*3ce00*/  FMUL.FTZ R23, R23, R213 ;  /* 0x000000d517177220 */ /* 0x000fc80000410000 */
[----:B------:R-:W-:-:S04]  /*3ce10*/  FSETP.GTU.FTZ.AND P6, PT, R200, R212, PT ;  /* 0x000000d4c800720b */ /* 0x000fc80003fdc000 */
[----:B------:R-:W-:Y:S02]  /*3ce20*/  FSEL R23, R23, RZ, !P6 ;  /* 0x000000ff17177208 */ /* 0x000fe40007000000 */
[----:B------:R-:W-:-:S03]  /*3ce30*/  PLOP3.LUT P5, PT, P6, PT, PT, 0x8, 0x80 ;  /* 0x000000000080781c */ /* 0x000fc600037ae170 */
[----:B------:R-:W-:-:S10]  /*3ce40*/  FMUL.FTZ R23, R23, R107 ;  /* 0x0000006b17177220 */ /* 0x000fd40000410000 */
.L_x_85781:
        /* <DEDUP_REMOVED lines=11> */
[----:B0-----:R-:W-:-:S05]  /*3cf00*/  IMAD.WIDE.U32 R200, R214, 0x4, R200 ;  /* 0x00000004d6c87825 */ /* 0x001fca00078e00c8 */
        /* <DEDUP_REMOVED lines=23> */
.L_x_85805:
        /* <DEDUP_REMOVED lines=12> */
.L_x_85807:
[----:B------:R-:W-:Y:S05]  /*3d140*/  BSYNC.RECONVERGENT B1 ;  /* 0x0000000000017941 */ /* 0x000fea0003800200 */
.L_x_85806:
        /* <DEDUP_REMOVED lines=62> */
.L_x_85804:
[----:B------:R-:W-:Y:S05]  /*3d530*/  BSYNC.RECONVERGENT B0 ;  /* 0x0000000000007941 */ /* 0x000fea0003800200 */
.L_x_85803:
        /* <DEDUP_REMOVED lines=21> */
.L_x_85810:
        /* <DEDUP_REMOVED lines=12> */
.L_x_85812:
[----:B------:R-:W-:Y:S05]  /*3d750*/  BSYNC.RECONVERGENT B1 ;  /* 0x0000000000017941 */ /* 0x000fea0003800200 */
.L_x_85811:
        /* <DEDUP_REMOVED lines=62> */
.L_x_85809:
[----:B------:R-:W-:Y:S05]  /*3db40*/  BSYNC.RECONVERGENT B0 ;  /* 0x0000000000007941 */ /* 0x000fea0003800200 */
.L_x_85808:
        /* <DEDUP_REMOVED lines=21> */
.L_x_85815:
        /* <DEDUP_REMOVED lines=12> */
.L_x_85817:
[----:B------:R-:W-:Y:S05]  /*3dd60*/  BSYNC.RECONVERGENT B1 ;  /* 0x0000000000017941 */ /* 0x000fea0003800200 */
.L_x_85816:
        /* <DEDUP_REMOVED lines=62> */
.L_x_85814:
[----:B------:R-:W-:Y:S05]  /*3e150*/  BSYNC.RECONVERGENT B0 ;  /* 0x0000000000007941 */ /* 0x000fea0003800200 */
.L_x_85813:
        /* <DEDUP_REMOVED lines=21> */
.L_x_85820:
        /* <DEDUP_REMOVED lines=12> */
.L_x_85822:
[----:B------:R-:W-:Y:S05]  /*3e370*/  BSYNC.RECONVERGENT B1 ;  /* 0x0000000000017941 */ /* 0x000fea0003800200 */
.L_x_85821:
        /* <DEDUP_REMOVED lines=62> */
.L_x_85819:
[----:B------:R-:W-:Y:S05]  /*3e760*/  BSYNC.RECONVERGENT B0 ;  /* 0x0000000000007941 */ /* 0x000fea0003800200 */
.L_x_85818:
        /* <DEDUP_REMOVED lines=9> */
.L_x_85802:
        /* <DEDUP_REMOVED lines=16> */
.L_x_85826:
        /* <DEDUP_REMOVED lines=12> */
.L_x_85828:
[----:B------:R-:W-:Y:S05]  /*3e9c0*/  BSYNC.RECONVERGENT B1 ;  /* 0x0000000000017941 */ /* 0x000fea0003800200 */
.L_x_85827:
        /* <DEDUP_REMOVED lines=62> */
.L_x_85825:
[----:B------:R-:W-:Y:S05]  /*3edb0*/  BSYNC.RECONVERGENT B0 ;  /* 0x0000000000007941 */ /* 0x000fea0003800200 */
.L_x_85824:
        /* <DEDUP_REMOVED lines=20> */
.L_x_85831:
        /* <DEDUP_REMOVED lines=12> */
.L_x_85833:
[----:B------:R-:W-:Y:S05]  /*3efc0*/  BSYNC.RECONVERGENT B1 ;  /* 0x0000000000017941 */ /* 0x000fea0003800200 */
.L_x_85832:
        /* <DEDUP_REMOVED lines=62> */
.L_x_85830:
[----:B------:R-:W-:Y:S05]  /*3f3b0*/  BSYNC.RECONVERGENT B0 ;  /* 0x0000000000007941 */ /* 0x000fea0003800200 */
.L_x_85829:
        /* <DEDUP_REMOVED lines=20> */
.L_x_85836:
        /* <DEDUP_REMOVED lines=12> */
.L_x_85838:
[----:B------:R-:W-:Y:S05]  /*3f5c0*/  BSYNC.RECONVERGENT B1 ;  /* 0x0000000000017941 */ /* 0x000fea0003800200 */
.L_x_85837:
        /* <DEDUP_REMOVED lines=62> */
.L_x_85835:
[----:B------:R-:W-:Y:S05]  /*3f9b0*/  BSYNC.RECONVERGENT B0 ;  /* 0x0000000000007941 */ /* 0x000fea0003800200 */
.L_x_85834:
        /* <DEDUP_REMOVED lines=20> */
.L_x_85841:
        /* <DEDUP_REMOVED lines=12> */
.L_x_85843:
[----:B------:R-:W-:Y:S05]  /*3fbc0*/  BSYNC.RECONVERGENT B1 ;  /* 0x0000000000017941 */ /* 0x000fea0003800200 */
.L_x_85842:
        /* <DEDUP_REMOVED lines=62> */
.L_x_85840:
[----:B------:R-:W-:Y:S05]  /*3ffb0*/  BSYNC.RECONVERGENT B0 ;  /* 0x0000000000007941 */ /* 0x000fea0003800200 */
.L_x_85839:
        /* <DEDUP_REMOVED lines=11> */
.L_x_85823:
[----:B------:R-:W0:Y:S01]  /*40070*/  LDC.64 R212, c[0x0][0x3a8] ;  /* 0x0000ea00ffd47b82 */ /* 0x000e220000000a00 */
[----:B------:R-:W-:Y:S01]  /*40080*/  SEL R211, RZ, 0x1000000, !P4 ;  /* 0x01000000ffd37807 */ /* 0x000fe20006000000 */
[----:B------:R-:W-:Y:S01]  /*40090*/  UMOV UR15, 0xffffffff ;  /* 0xffffffff000f7882 */ /* 0x000fe20000000000 */
[----:B------:R-:W-:-:S05]  /*400a0*/  LOP3.LUT P5, RZ, R252, 0x1f, RZ, 0xc0, !PT ;  /* 0x0000001ffcff7812 */ /* 0x000fca00078ac0ff */
[----:B------:R-:W1:Y:S01]  /*400b0*/  LDC.64 R220, c[0x0][0x3b0] ;  /* 0x0000ec00ffdc7b82 */ /* 0x000e620000000a00 */
[----:B0-----:R-:W-:-:S05]  /*400c0*/  IMAD.WIDE.U32 R212, R216, 0x10, R212 ;  /* 0x00000010d8d47825 */ /* 0x001fca00078e00d4 */
[----:B------:R0:W-:Y:S02]  /*400d0*/  STG.E.128 desc[UR6][R212.64], R200 ;  /* 0x000000c8d4007986 */ /* 0x0001e4000c101d06 */
[----:B0-----:R-:W-:Y:S02]  /*400e0*/  SEL R212, RZ, 0x10000, !P3 ;  /* 0x00010000ffd47807 */ /* 0x001fe40005800000 */
[----:B------:R-:W-:-:S04]  /*400f0*/  SEL R213, RZ, 0x100, !P2 ;  /* 0x00000100ffd57807 */ /* 0x000fc80005000000 */
[----:B------:R-:W-:Y:S02]  /*40100*/  IADD3 R211, PT, PT, R213, R211, R212 ;  /* 0x000000d3d5d37210 */ /* 0x000fe40007ffe0d4 */
[----:B------:R-:W-:-:S04]  /*40110*/  SEL R212, RZ, 0x1, !P0 ;  /* 0x00000001ffd47807 */ /* 0x000fc80004000000 */
[----:B------:R-:W-:Y:S01]  /*40120*/  IADD3 R211, PT, PT, R211, R212, RZ ;  /* 0x000000d4d3d37210 */ /* 0x000fe20007ffe0ff */
[----:B-1----:R-:W-:-:S05]  /*40130*/  IMAD.WIDE.U32 R212, R216, 0x4, R220 ;  /* 0x00000004d8d47825 */ /* 0x002fca00078e00dc */
        /* <DEDUP_REMOVED lines=263> */
.L_x_85857:
[----:B------:R-:W2:Y:S01]  /*411b0*/  LDL R252, [R1+0x1b4] ;  /* 0x0001b40001fc7983 */ /* 0x000ea20000100800 */
[----:B------:R-:W3:Y:S03]  /*411c0*/  @!P5 LDC.64 R212, c[0x0][0x3c0] ;  /* 0x0000f000ffd4db82 */ /* 0x000ee60000000a00 */
[----:B------:R-:W4:Y:S04]  /*411d0*/  LDL R223, [R1+0x1b8] ;  /* 0x0001b80001df7983 */ /* 0x000f280000100800 */
[----:B------:R-:W4:Y:S04]  /*411e0*/  LDL R222, [R1+0x1bc] ;  /* 0x0001bc0001de7983 */ /* 0x000f280000100800 */
        /* <DEDUP_REMOVED lines=9> */
[----:B0-----:R-:W4:Y:S01]  /*41280*/  LDL R13, [R1+0x1b0] ;  /* 0x0001b000010d7983 */ /* 0x001f220000100800 */
[----:B---3--:R-:W-:Y:S01]  /*41290*/  @!P5 IMAD.WIDE R212, R15, 0x4, R212 ;  /* 0x000000040fd4d825 */ /* 0x008fe200078e02d4 */
[----:B------:R-:W-:-:S03]  /*412a0*/  ISETP.NE.AND P0, PT, RZ, UR13, PT ;  /* 0x0000000dff007c0c */ /* 0x000fc6000bf05270 */
[----:B-1----:R-:W-:Y:S01]  /*412b0*/  FADD.FTZ R211, R217, R211 ;  /* 0x000000d3d9d37221 */ /* 0x002fe20000010000 */
[----:B------:R0:W-:Y:S01]  /*412c0*/  STL [R1+0x1c0], R12 ;  /* 0x0001c00c01007387 */ /* 0x0001e20000100800 */
[----:B------:R-:W-:Y:S02]  /*412d0*/  FSEL R217, R219, RZ, !P0 ;  /* 0x000000ffdbd97208 */ /* 0x000fe40004000000 */
[----:B------:R-:W-:Y:S01]  /*412e0*/  FFMA.FTZ R211, R211, R221, UR14 ;  /* 0x0000000ed3d37e23 */ /* 0x000fe200080100dd */
[----:B------:R1:W-:Y:S01]  /*412f0*/  @!P5 STG.E desc[UR6][R212.64], R219 ;  /* 0x000000dbd400d986 */ /* 0x0003e2000c101906 */
[----:B------:R-:W3:Y:S01]  /*41300*/  LDC.64 R220, c[0x0][0x428] ;  /* 0x00010a00ffdc7b82 */ /* 0x000ee20000000a00 */
[C---:B------:R-:W-:Y:S01]  /*41310*/  FADD.FTZ R93, -R217.reuse, R93 ;  /* 0x0000005dd95d7221 */ /* 0x040fe20000010100 */
[C---:B------:R-:W-:Y:S01]  /*41320*/  FADD.FTZ R94, -R217.reuse, R94 ;  /* 0x0000005ed95e7221 */ /* 0x040fe20000010100 */
[C---:B------:R-:W-:Y:S01]  /*41330*/  FADD.FTZ R95, -R217.reuse, R95 ;  /* 0x0000005fd95f7221 */ /* 0x040fe20000010100 */
[C---:B------:R-:W-:Y:S01]  /*41340*/  FADD.FTZ R90, -R217.reuse, R90 ;  /* 0x0000005ad95a7221 */ /* 0x040fe20000010100 */
[C---:B------:R-:W-:Y:S01]  /*41350*/  FADD.FTZ R91, -R217.reuse, R91 ;  /* 0x0000005bd95b7221 */ /* 0x040fe20000010100 */
[----:B------:R-:W-:Y:S01]  /*41360*/  FADD.FTZ R92, -R217, R92 ;  /* 0x0000005cd95c7221 */ /* 0x000fe20000010100 */
[----:B0-----:R-:W3:Y:S01]  /*41370*/  LDL R12, [R1+0x17c] ;  /* 0x00017c00010c7983 */ /* 0x001ee20000100800 */
[----:B-1----:R-:W-:Y:S01]  /*41380*/  FMUL.FTZ R212, R219, R219 ;  /* 0x000000dbdbd47220 */ /* 0x002fe20000410000 */
[----:B------:R-:W-:-:S02]  /*41390*/  FADD.FTZ R88, -R217, R88 ;  /* 0x00000058d9587221 */ /* 0x000fc40000010100 */
[----:B------:R-:W3:Y:S02]  /*413a0*/  LDL R219, [R1+0x19c] ;  /* 0x00019c0001db7983 */ /* 0x000ee40000100800 */
[----:B------:R-:W-:-:S05]  /*413b0*/  FSEL R212, R212, RZ, P0 ;  /* 0x000000ffd4d47208 */ /* 0x000fca0000000000 */
[----:B------:R-:W-:Y:S01]  /*413c0*/  FADD.FTZ R211, R211, R212 ;  /* 0x000000d4d3d37221 */ /* 0x000fe20000010000 */
[----:B------:R-:W-:Y:S01]  /*413d0*/  FADD.FTZ R89, -R217, R89 ;  /* 0x00000059d9597221 */ /* 0x000fe20000010100 */
[----:B------:R-:W0:Y:S04]  /*413e0*/  @!P5 LDC.64 R212, c[0x0][0x3c8] ;  /* 0x0000f200ffd4db82 */ /* 0x000e280000000a00 */
[----:B------:R-:W1:Y:S02]  /*413f0*/  MUFU.RSQ R211, R211 ;  /* 0x000000d300d37308 */ /* 0x000e640000001400 */
[C---:B-1----:R-:W-:Y:S01]  /*41400*/  FMUL.FTZ R93, R211.reuse, R93 ;  /* 0x0000005dd35d7220 */ /* 0x042fe20000410000 */
[C---:B------:R-:W-:Y:S01]  /*41410*/  FMUL.FTZ R94, R211.reuse, R94 ;  /* 0x0000005ed35e7220 */ /* 0x040fe20000410000 */
[C---:B------:R-:W-:Y:S01]  /*41420*/  FMUL.FTZ R95, R211.reuse, R95 ;  /* 0x0000005fd35f7220 */ /* 0x040fe20000410000 */
[C---:B------:R-:W-:Y:S01]  /*41430*/  FMUL.FTZ R90, R211.reuse, R90 ;  /* 0x0000005ad35a7220 */ /* 0x040fe20000410000 */
[C---:B------:R-:W-:Y:S01]  /*41440*/  FMUL.FTZ R91, R211.reuse, R91 ;  /* 0x0000005bd35b7220 */ /* 0x040fe20000410000 */
[C---:B------:R-:W-:Y:S01]  /*41450*/  FMUL.FTZ R92, R211.reuse, R92 ;  /* 0x0000005cd35c7220 */ /* 0x040fe20000410000 */
[C---:B------:R-:W-:Y:S01]  /*41460*/  FMUL.FTZ R88, R211.reuse, R88 ;  /* 0x00000058d3587220 */ /* 0x040fe20000410000 */
[----:B------:R-:W-:Y:S01]  /*41470*/  FMUL.FTZ R89, R211, R89 ;  /* 0x00000059d3597220 */ /* 0x000fe20000410000 */
[----:B0-----:R-:W-:-:S05]  /*41480*/  @!P5 IMAD.WIDE R212, R15, 0x4, R212 ;  /* 0x000000040fd4d825 */ /* 0x001fca00078e02d4 */
[----:B------:R3:W-:Y:S01]  /*41490*/  @!P5 STG.E desc[UR6][R212.64], R211 ;  /* 0x000000d3d400d986 */ /* 0x0007e2000c101906 */
[----:B--2---:R-:W-:-:S03]  /*414a0*/  FFMA.FTZ R93, R93, R252, R197 ;  /* 0x000000fc5d5d7223 */ /* 0x004fc600000100c5 */
[----:B------:R-:W2:Y:S01]  /*414b0*/  LDL R252, [R1+0x190] ;  /* 0x0001900001fc7983 */ /* 0x000ea20000100800 */
[----:B----4-:R-:W-:-:S03]  /*414c0*/  FFMA.FTZ R94, R94, R223, R198 ;  /* 0x000000df5e5e7223 */ /* 0x010fc600000100c6 */
        /* <DEDUP_REMOVED lines=13> */
[----:B---3--:R-:W-:-:S04]  /*415a0*/  IMAD.WIDE.U32 R212, R210, 0x10, R220 ;  /* 0x00000010d2d47825 */ /* 0x008fc800078e00dc */
        /* <DEDUP_REMOVED lines=22> */
[----:B0-----:R-:W3:Y:S04]  /*41710*/  LDL R95, [R1+0x180] ;  /* 0x00018000015f7983 */ /* 0x001ee80000100800 */
[----:B------:R-:W3:Y:S01]  /*41720*/  LDL R94, [R1+0x184] ;  /* 0x00018400015e7983 */ /* 0x000ee20000100800 */
[----:B------:R-:W-:-:S04]  /*41730*/  IMAD.WIDE.U32 R92, R208, 0x10, R220 ;  /* 0x00000010d05c7825 */ /* 0x000fc800078e00dc */
[----:B------:R-:W-:Y:S01]  /*41740*/  FFMA.FTZ R87, R87, R219, R191 ;  /* 0x000000db57577223 */ /* 0x000fe200000100bf */
[C---:B------:R-:W-:Y:S01]  /*41750*/  FMUL.FTZ R82, R211.reuse, R82 ;  /* 0x00000052d3527220 */ /* 0x040fe20000410000 */
[C---:B------:R-:W-:Y:S01]  /*41760*/  FMUL.FTZ R83, R211.reuse, R83 ;  /* 0x00000053d3537220 */ /* 0x040fe20000410000 */
[C---:B------:R-:W-:Y:S01]  /*41770*/  FMUL.FTZ R76, R211.reuse, R76 ;  /* 0x0000004cd34c7220 */ /* 0x040fe20000410000 */
[----:B------:R0:W-:Y:S01]  /*41780*/  STG.E.128 desc[UR6][R92.64], R88 ;  /* 0x000000585c007986 */ /* 0x0001e2000c101d06 */
[C---:B------:R-:W-:Y:S01]  /*41790*/  FMUL.FTZ R77, R211.reuse, R77 ;  /* 0x0000004dd34d7220 */ /* 0x040fe20000410000 */
[C---:B------:R-:W-:Y:S01]  /*417a0*/  FMUL.FTZ R78, R211.reuse, R78 ;  /* 0x0000004ed34e7220 */ /* 0x040fe20000410000 */
[----:B------:R-:W-:Y:S01]  /*417b0*/  FMUL.FTZ R79, R211, R79 ;  /* 0x0000004fd34f7220 */ /* 0x000fe20000410000 */
[C---:B------:R-:W-:Y:S01]  /*417c0*/  FADD.FTZ R70, -R217.reuse, R70 ;  /* 0x00000046d9467221 */ /* 0x040fe20000010100 */
[C---:B------:R-:W-:Y:S01]  /*417d0*/  FADD.FTZ R71, -R217.reuse, R71 ;  /* 0x00000047d9477221 */ /* 0x040fe20000010100 */
[----:B------:R-:W-:Y:S01]  /*417e0*/  FADD.FTZ R29, -R217, R29 ;  /* 0x0000001dd91d7221 */ /* 0x000fe20000010100 */
[----:B------:R-:W-:Y:S01]  /*417f0*/  FFMA.FTZ R79, R79, R12, R183 ;  /* 0x0000000c4f4f7223 */ /* 0x000fe200000100b7 */
[C---:B------:R-:W-:Y:S01]  /*41800*/  FADD.FTZ R33, -R217.reuse, R33 ;  /* 0x00000021d9217221 */ /* 0x040fe20000010100 */
[----:B------:R-:W3:Y:S01]  /*41810*/  LDL R12, [R1+0x15c] ;  /* 0x00015c00010c7983 */ /* 0x000ee20000100800 */
[----:B------:R-:W-:-:S03]  /*41820*/  FADD.FTZ R65, -R217, R65 ;  /* 0x00000041d9417221 */ /* 0x000fc60000010100 */
[----:B------:R-:W3:Y:S04]  /*41830*/  LDL R213, [R1+0x114] ;  /* 0x0001140001d57983 */ /* 0x000ee80000100800 */
[----:B------:R-:W3:Y:S01]  /*41840*/  LDL R212, [R1+0x118] ;  /* 0x0001180001d47983 */ /* 0x000ee20000100800 */
[----:B0-----:R-:W-:-:S03]  /*41850*/  IMAD.WIDE.U32 R88, R207, 0x10, R220 ;  /* 0x00000010cf587825 */ /* 0x001fc600078e00dc */
[----:B------:R-:W3:Y:S04]  /*41860*/  LDL R207, [R1+0x160] ;  /* 0x0001600001cf7983 */ /* 0x000ee80000100800 */
[----:B------:R-:W3:Y:S01]  /*41870*/  LDL R210, [R1+0x11c] ;  /* 0x00011c0001d27983 */ /* 0x000ee20000100800 */
[----:B--2---:R-:W-:Y:S01]  /*41880*/  FFMA.FTZ R84, R84, R252, R188 ;  /* 0x000000fc54547223 */ /* 0x004fe200000100bc */
[----:B----4-:R-:W-:Y:S01]  /*41890*/  FFMA.FTZ R85, R85, R223, R189 ;  /* 0x000000df55557223 */ /* 0x010fe200000100bd */
[----:B------:R-:W-:Y:S01]  /*418a0*/  FFMA.FTZ R86, R86, R222, R190 ;  /* 0x000000de56567223 */ /* 0x000fe200000100be */
[C---:B------:R-:W-:Y:S01]  /*418b0*/  FMUL.FTZ R80, R211.reuse, R80 ;  /* 0x00000050d3507220 */ /* 0x040fe20000410000 */
[C---:B------:R-:W-:Y:S01]  /*418c0*/  FMUL.FTZ R81, R211.reuse, R81 ;  /* 0x00000051d3517220 */ /* 0x040fe20000410000 */
[C---:B------:R-:W-:Y:S01]  /*418d0*/  FMUL.FTZ R73, R211.reuse, R73 ;  /* 0x00000049d3497220 */ /* 0x040fe20000410000 */
[C---:B------:R-:W-:Y:S01]  /*418e0*/  FMUL.FTZ R68, R211.reuse, R68 ;  /* 0x00000044d3447220 */ /* 0x040fe20000410000 */
[----:B------:R0:W-:Y:S01]  /*418f0*/  STG.E.128 desc[UR6][R88.64], R84 ;  /* 0x0000005458007986 */ /* 0x0001e2000c101d06 */
[----:B------:R-:W-:-:S03]  /*41900*/  FMUL.FTZ R69, R211, R69 ;  /* 0x00000045d3457220 */ /* 0x000fc60000410000 */
[----:B------:R-:W2:Y:S04]  /*41910*/  LDL R219, [R1+0x12c] ;  /* 0x00012c0001db7983 */ /* 0x000ea80000100800 */
[----:B------:R-:W4:Y:S01]  /*41920*/  LDL R208, [R1+0x100] ;  /* 0x0001000001d07983 */ /* 0x000f220000100800 */
[----:B------:R-:W-:-:S03]  /*41930*/  FFMA.FTZ R82, R82, R18, R186 ;  /* 0x0000001252527223 */ /* 0x000fc600000100ba */
[----:B------:R-:W2:Y:S01]  /*41940*/  LDL R18, [R1+0x168] ;  /* 0x0001680001127983 */ /* 0x000ea20000100800 */
[----:B------:R-:W-:Y:S01]  /*41950*/  FFMA.FTZ R83, R83, R17, R187 ;  /* 0x0000001153537223 */ /* 0x000fe200000100bb */
[----:B0-----:R-:W-:Y:S02]  /*41960*/  IMAD.WIDE.U32 R84, R204, 0x10, R220 ;  /* 0x00000010cc547825 */ /* 0x001fe400078e00dc */
[----:B------:R-:W4:Y:S04]  /*41970*/  LDL R17, [R1+0x16c] ;  /* 0x00016c0001117983 */ /* 0x000f280000100800 */
[----:B------:R-:W4:Y:S01]  /*41980*/  LDL R204, [R1+0x164] ;  /* 0x0001640001cc7983 */ /* 0x000f220000100800 */
[----:B------:R-:W-:Y:S01]  /*41990*/  FFMA.FTZ R76, R76, R16, R180 ;  /* 0x000000104c4c7223 */ /* 0x000fe200000100b4 */
[----:B------:R-:W-:-:S02]  /*419a0*/  FFMA.FTZ R77, R77, R14, R181 ;  /* 0x0000000e4d4d7223 */ /* 0x000fc400000100b5 */
[----:B------:R-:W4:Y:S04]  /*419b0*/  LDL R16, [R1+0x150] ;  /* 0x0001500001107983 */ /* 0x000f280000100800 */
[----:B------:R-:W4:Y:S01]  /*419c0*/  LDL R14, [R1+0x154] ;  /* 0x00015400010e7983 */ /* 0x000f220000100800 */
[----:B------:R-:W-:Y:S01]  /*419d0*/  FFMA.FTZ R78, R78, R13, R182 ;  /* 0x0000000d4e4e7223 */ /* 0x000fe200000100b6 */
[----:B------:R-:W-:Y:S02]  /*419e0*/  FMUL.FTZ R70, R211, R70 ;  /* 0x00000046d3467220 */ /* 0x000fe40000410000 */
[----:B------:R-:W4:Y:S01]  /*419f0*/  LDL R13, [R1+0x158] ;  /* 0x00015800010d7983 */ /* 0x000f220000100800 */
        /* <DEDUP_REMOVED lines=8> */
[----:B------:R-:W4:Y:S04]  /*41a80*/  LDL R252, [R1+0x120] ;  /* 0x0001200001fc7983 */ /* 0x000f280000100800 */
[----:B------:R-:W4:Y:S04]  /*41a90*/  LDL R223, [R1+0x124] ;  /* 0x0001240001df7983 */ /* 0x000f280000100800 */
[----:B------:R-:W4:Y:S01]  /*41aa0*/  LDL R222, [R1+0x128] ;  /* 0x0001280001de7983 */ /* 0x000f220000100800 */
[----:B---3--:R-:W-:Y:S01]  /*41ab0*/  FFMA.FTZ R80, R80, R95, R184 ;  /* 0x0000005f50507223 */ /* 0x008fe200000100b8 */
[----:B------:R-:W-:-:S05]  /*41ac0*/  FFMA.FTZ R81, R81, R94, R185 ;  /* 0x0000005e51517223 */ /* 0x000fca00000100b9 */
[----:B------:R0:W-:Y:S01]  /*41ad0*/  STG.E.128 desc[UR6][R84.64], R80 ;  /* 0x0000005054007986 */ /* 0x0001e2000c101d06 */
[C---:B------:R-:W-:Y:S01]  /*41ae0*/  FADD.FTZ R89, -R217.reuse, R64 ;  /* 0x00000040d9597221 */ /* 0x040fe20000010100 */
[C---:B------:R-:W-:Y:S01]  /*41af0*/  FADD.FTZ R31, -R217.reuse, R200 ;  /* 0x000000c8d91f7221 */ /* 0x040fe20000010100 */
[C---:B------:R-:W-:Y:S01]  /*41b00*/  FADD.FTZ R64, -R217.reuse, R32 ;  /* 0x00000020d9407221 */ /* 0x040fe20000010100 */
[C---:B------:R-:W-:Y:S01]  /*41b10*/  FADD.FTZ R32, -R217.reuse, R26 ;  /* 0x0000001ad9207221 */ /* 0x040fe20000010100 */
[----:B------:R-:W-:Y:S01]  /*41b20*/  FADD.FTZ R34, -R217, R27 ;  /* 0x0000001bd9227221 */ /* 0x000fe20000010100 */
[----:B0-----:R-:W-:-:S04]  /*41b30*/  IMAD.WIDE.U32 R80, R11, 0x10, R220 ;  /* 0x000000100b507825 */ /* 0x001fc800078e00dc */
        /* <DEDUP_REMOVED lines=46> */
[----:B------:R-:W-:Y:S01]  /*41e20*/  FADD.FTZ R76, -R217, R48 ;  /* 0x00000030d94c7221 */ /* 0x000fe20000010100 */
[C---:B------:R-:W-:Y:S01]  /*41e30*/  FMUL.FTZ R23, R211.reuse, R36 ;  /* 0x00000024d3177220 */ /* 0x040fe20000410000 */
[----:B------:R-:W-:Y:S01]  /*41e40*/  FMUL.FTZ R24, R211, R37 ;  /* 0x00000025d3187220 */ /* 0x000fe20000410000 */
[C---:B------:R-:W-:Y:S01]  /*41e50*/  FADD.FTZ R88, -R217.reuse, R60 ;  /* 0x0000003cd9587221 */ /* 0x040fe20000010100 */
[----:B------:R-:W-:Y:S01]  /*41e60*/  FADD.FTZ R48, -R217, R46 ;  /* 0x0000002ed9307221 */ /* 0x000fe20000010100 */
[C---:B------:R-:W-:Y:S01]  /*41e70*/  FMUL.FTZ R90, R211.reuse, R80 ;  /* 0x00000050d35a7220 */ /* 0x040fe20000410000 */
[C---:B------:R-:W-:Y:S01]  /*41e80*/  FMUL.FTZ R10, R211.reuse, R33 ;  /* 0x00000021d30a7220 */ /* 0x040fe20000410000 */
[C---:B------:R-:W-:Y:S01]  /*41e90*/  FMUL.FTZ R27, R211.reuse, R32 ;  /* 0x00000020d31b7220 */ /* 0x040fe20000410000 */
[C---:B------:R-:W-:Y:S01]  /*41ea0*/  FMUL.FTZ R36, R211.reuse, R34 ;  /* 0x00000022d3247220 */ /* 0x040fe20000410000 */
[----:B------:R-:W-:Y:S01]  /*41eb0*/  FMUL.FTZ R37, R211, R35 ;  /* 0x00000023d3257220 */ /* 0x000fe20000410000 */
[----:B------:R-:W-:-:S04]  /*41ec0*/  IMAD.WIDE.U32 R60, R9, 0x10, R220 ;  /* 0x00000010093c7825 */ /* 0x000fc800078e00dc */
[----:B------:R-:W-:Y:S01]  /*41ed0*/  FMUL.FTZ R80, R211, R85 ;  /* 0x00000055d3507220 */ /* 0x000fe20000410000 */
[----:B------:R-:W-:Y:S01]  /*41ee0*/  FFMA.FTZ R35, R71, R12, R231 ;  /* 0x0000000c47237223 */ /* 0x000fe200000100e7 */
        /* <DEDUP_REMOVED lines=44> */
[----:B--2---:R-:W-:-:S03]  /*421b0*/  FFMA.FTZ R30, R202, R18, R226 ;  /* 0x00000012ca1e7223 */ /* 0x004fc600000100e2 */
[----:B------:R-:W2:Y:S04]  /*421c0*/  LDL R18, [R1+0x4] ;  /* 0x0000040001127983 */ /* 0x000ea80000100800 */
[----:B------:R-:W2:Y:S01]  /*421d0*/  LDL R202, [R1] ;  /* 0x0000000001ca7983 */ /* 0x000ea20000100800 */
[----:B----4-:R-:W-:-:S03]  /*421e0*/  FFMA.FTZ R31, R203, R17, R227 ;  /* 0x00000011cb1f7223 */ /* 0x010fc600000100e3 */
[----:B------:R-:W2:Y:S01]  /*421f0*/  LDL R17, [R1+0xf4] ;  /* 0x0000f40001117983 */ /* 0x000ea20000100800 */
[----:B------:R-:W-:-:S03]  /*42200*/  FFMA.FTZ R29, R73, R204, R225 ;  /* 0x000000cc491d7223 */ /* 0x000fc600000100e1 */
[----:B------:R-:W4:Y:S04]  /*42210*/  LDL R204, [R1+0x108] ;  /* 0x0001080001cc7983 */ /* 0x000f280000100800 */
[----:B------:R0:W-:Y:S04]  /*42220*/  STG.E.128 desc[UR6][R58.64], R28 ;  /* 0x0000001c3a007986 */ /* 0x0001e8000c101d06 */
[----:B------:R-:W4:Y:S01]  /*42230*/  LDL R203, [R1+0x10c] ;  /* 0x00010c0001cb7983 */ /* 0x000f220000100800 */
[----:B------:R-:W-:-:S03]  /*42240*/  FFMA.FTZ R32, R68, R16, R228 ;  /* 0x0000001044207223 */ /* 0x000fc600000100e4 */
[----:B0-----:R-:W3:Y:S01]  /*42250*/  LDL R28, [R1+0x14c] ;  /* 0x00014c00011c7983 */ /* 0x001ee20000100800 */
[----:B------:R-:W-:-:S03]  /*42260*/  FFMA.FTZ R33, R69, R14, R229 ;  /* 0x0000000e45217223 */ /* 0x000fc600000100e5 */
[----:B------:R-:W2:Y:S04]  /*42270*/  LDL R29, [R1+0x130] ;  /* 0x00013000011d7983 */ /* 0x000ea80000100800 */
[----:B------:R-:W4:Y:S04]  /*42280*/  LDL R30, [R1+0x134] ;  /* 0x00013400011e7983 */ /* 0x000f280000100800 */
[----:B------:R-:W4:Y:S01]  /*42290*/  LDL R31, [R1+0x138] ;  /* 0x00013800011f7983 */ /* 0x000f220000100800 */
[----:B------:R-:W-:-:S03]  /*422a0*/  FFMA.FTZ R34, R70, R13, R230 ;  /* 0x0000000d46227223 */ /* 0x000fc600000100e6 */
[----:B------:R-:W4:Y:S04]  /*422b0*/  LDL R16, [R1+0x8] ;  /* 0x0000080001107983 */ /* 0x000f280000100800 */
[----:B------:R0:W-:Y:S04]  /*422c0*/  STG.E.128 desc[UR6][R60.64], R32 ;  /* 0x000000203c007986 */ /* 0x0001e8000c101d06 */
[----:B------:R-:W4:Y:S04]  /*422d0*/  LDL R14, [R1+0xf8] ;  /* 0x0000f800010e7983 */ /* 0x000f280000100800 */
[----:B------:R-:W4:Y:S04]  /*422e0*/  LDL R13, [R1+0xc] ;  /* 0x00000c00010d7983 */ /* 0x000f280000100800 */
[----:B0-----:R-:W4:Y:S04]  /*422f0*/  LDL R33, [R1+0x140] ;  /* 0x0001400001217983 */ /* 0x001f280000100800 */
[----:B------:R-:W4:Y:S04]  /*42300*/  LDL R34, [R1+0x144] ;  /* 0x0001440001227983 */ /* 0x000f280000100800 */
[----:B------:R-:W4:Y:S01]  /*42310*/  LDL R35, [R1+0x148] ;  /* 0x0001480001237983 */ /* 0x000f220000100800 */
[----:B------:R-:W-:-:S04]  /*42320*/  IMAD.WIDE.U32 R76, R7, 0x10, R220 ;  /* 0x00000010074c7825 */ /* 0x000fc800078e00dc */
[----:B------:R-:W-:Y:S02]  /*42330*/  FFMA.FTZ R32, R81, R252, R240 ;  /* 0x000000fc51207223 */ /* 0x000fe400000100f0 */
[----:B------:R-:W4:Y:S01]  /*42340*/  LDL R252, [R1+0xec] ;  /* 0x0000ec0001fc7983 */ /* 0x000f220000100800 */
[----:B------:R-:W-:-:S04]  /*42350*/  IMAD.WIDE.U32 R78, R6, 0x10, R220 ;  /* 0x00000010064e7825 */ /* 0x000fc800078e00dc */
[----:B------:R-:W-:-:S04]  /*42360*/  IMAD.WIDE.U32 R58, R5, 0x10, R220 ;  /* 0x00000010053a7825 */ /* 0x000fc800078e00dc */
[----:B------:R-:W-:-:S04]  /*42370*/  IMAD.WIDE.U32 R60, R4, 0x10, R220 ;  /* 0x00000010043c7825 */ /* 0x000fc800078e00dc */
[----:B------:R-:W-:Y:S02]  /*42380*/  IMAD.WIDE.U32 R70, R8, 0x10, R220 ;  /* 0x0000001008467825 */ /* 0x000fe400078e00dc */
[----:B------:R-:W4:Y:S02]  /*42390*/  LDL R8, [R1+0xb0] ;  /* 0x0000b00001087983 */ /* 0x000f240000100800 */
[----:B---3--:R-:W-:Y:S01]  /*423a0*/  FFMA.FTZ R7, R93, R28, R235 ;  /* 0x0000001c5d077223 */ /* 0x008fe200000100eb */
[----:B------:R-:W-:Y:S01]  /*423b0*/  IMAD.WIDE.U32 R62, R3, 0x10, R220 ;  /* 0x00000010033e7825 */ /* 0x000fe200078e00dc */
[----:B------:R-:W3:Y:S03]  /*423c0*/  LDL R93, [R1+0xa4] ;  /* 0x0000a400015d7983 */ /* 0x000ee60000100800 */
[----:B--2---:R-:W-:Y:S01]  /*423d0*/  FFMA.FTZ R28, R92, R29, R236 ;  /* 0x0000001d5c1c7223 */ /* 0x004fe200000100ec */
        /* <DEDUP_REMOVED lines=9> */
[--C-:B------:R-:W-:Y:S01]  /*42470*/  IMAD.WIDE.U32 R2, R2, 0x10, R220.reuse ;  /* 0x0000001002027825 */ /* 0x100fe200078e00dc */
[----:B------:R-:W2:Y:S04]  /*42480*/  LDL R223, [R1+0x20] ;  /* 0x0000200001df7983 */ /* 0x000ea80000100800 */
[----:B------:R0:W-:Y:S04]  /*42490*/  STG.E.128 desc[UR6][R70.64], R4 ;  /* 0x0000000446007986 */ /* 0x0001e8000c101d06 */
[----:B------:R1:W-:Y:S04]  /*424a0*/  STG.E.128 desc[UR6][R76.64], R28 ;  /* 0x0000001c4c007986 */ /* 0x0003e8000c101d06 */
[----:B------:R4:W-:Y:S01]  /*424b0*/  STG.E.128 desc[UR6][R78.64], R32 ;  /* 0x000000204e007986 */ /* 0x0009e2000c101d06 */
[----:B------:R-:W-:-:S03]  /*424c0*/  IMAD.WIDE.U32 R64, R0, 0x10, R220 ;  /* 0x0000001000407825 */ /* 0x000fc600078e00dc */
[----:B------:R-:W2:Y:S01]  /*424d0*/  LDL R222, [R1+0xd0] ;  /* 0x0000d00001de7983 */ /* 0x000ea20000100800 */
[----:B------:R-:W-:-:S03]  /*424e0*/  IMAD.WIDE.U32 R66, R205, 0x10, R220 ;  /* 0x00000010cd427825 */ /* 0x000fc600078e00dc */
[----:B------:R-:W3:Y:S01]  /*424f0*/  LDL R219, [R1+0x28] ;  /* 0x0000280001db7983 */ /* 0x000ee20000100800 */
[----:B------:R-:W-:-:S04]  /*42500*/  IMAD.WIDE.U32 R68, R206, 0x10, R220 ;  /* 0x00000010ce447825 */ /* 0x000fc800078e00dc */
[----:B0-----:R-:W-:Y:S01]  /*42510*/  FFMA.FTZ R4, R88, R217, R244 ;  /* 0x000000d958047223 */ /* 0x001fe200000100f4 */
[----:B------:R-:W-:Y:S01]  /*42520*/  FFMA.FTZ R5, R87, R213, R245 ;  /* 0x000000d557057223 */ /* 0x000fe200000100f5 */
[----:B------:R-:W-:Y:S01]  /*42530*/  FFMA.FTZ R6, R86, R212, R246 ;  /* 0x000000d456067223 */ /* 0x000fe200000100f6 */
[----:B------:R-:W-:-:S04]  /*42540*/  IMAD.WIDE.U32 R72, R209, 0x10, R220 ;  /* 0x00000010d1487825 */ /* 0x000fc800078e00dc */
[----:B------:R-:W-:Y:S01]  /*42550*/  FFMA.FTZ R7, R85, R210, R247 ;  /* 0x000000d255077223 */ /* 0x000fe200000100f7 */
[----:B-1----:R-:W-:Y:S01]  /*42560*/  FFMA.FTZ R28, R84, R208, R248 ;  /* 0x000000d0541c7223 */ /* 0x002fe200000100f8 */
[----:B------:R-:W3:Y:S01]  /*42570*/  LDL R217, [R1+0x2c] ;  /* 0x00002c0001d97983 */ /* 0x000ee20000100800 */
[----:B----4-:R-:W-:Y:S01]  /*42580*/  FFMA.FTZ R33, R55, R17, R18 ;  /* 0x0000001137217223 */ /* 0x010fe20000010012 */
[----:B------:R-:W-:Y:S02]  /*42590*/  FFMA.FTZ R34, R54, R14, R16 ;  /* 0x0000000e36227223 */ /* 0x000fe40000010010 */
[----:B------:R-:W4:Y:S01]  /*425a0*/  LDL R18, [R1+0x10] ;  /* 0x0000100001127983 */ /* 0x000f220000100800 */
[----:B------:R-:W-:-:S03]  /*425b0*/  FFMA.FTZ R35, R53, R12, R13 ;  /* 0x0000000c35237223 */ /* 0x000fc6000001000d */
[----:B------:R-:W4:Y:S04]  /*425c0*/  LDL R17, [R1+0xe0] ;  /* 0x0000e00001117983 */ /* 0x000f280000100800 */
[----:B------:R-:W2:Y:S04]  /*425d0*/  LDL R16, [R1+0x14] ;  /* 0x0000140001107983 */ /* 0x000ea80000100800 */
[----:B------:R-:W2:Y:S04]  /*425e0*/  LDL R14, [R1+0xe4] ;  /* 0x0000e400010e7983 */ /* 0x000ea80000100800 */
[----:B------:R-:W3:Y:S04]  /*425f0*/  LDL R13, [R1+0x18] ;  /* 0x00001800010d7983 */ /* 0x000ee80000100800 */
[----:B------:R-:W3:Y:S04]  /*42600*/  LDL R12, [R1+0xe8] ;  /* 0x0000e800010c7983 */ /* 0x000ee80000100800 */
[----:B------:R-:W3:Y:S01]  /*42610*/  LDL R53, [R1+0x1c] ;  /* 0x00001c0001357983 */ /* 0x000ee20000100800 */
[----:B------:R-:W-:-:S04]  /*42620*/  IMAD.WIDE.U32 R74, R214, 0x10, R220 ;  /* 0x00000010d64a7825 */ /* 0x000fc800078e00dc */
[----:B------:R-:W-:Y:S01]  /*42630*/  FFMA.FTZ R29, R83, R207, R249 ;  /* 0x000000cf531d7223 */ /* 0x000fe200000100f9 */
[----:B------:R-:W-:Y:S01]  /*42640*/  FFMA.FTZ R30, R82, R204, R250 ;  /* 0x000000cc521e7223 */ /* 0x000fe200000100fa */
[----:B------:R-:W3:Y:S01]  /*42650*/  LDL R54, [R1+0xd8] ;  /* 0x0000d80001367983 */ /* 0x000ee20000100800 */
[----:B------:R-:W-:-:S04]  /*42660*/  IMAD.WIDE.U32 R80, R216, 0x10, R220 ;  /* 0x00000010d8507825 */ /* 0x000fc800078e00dc */
        /* <DEDUP_REMOVED lines=43> */
[----:B----4-:R-:W-:-:S03]  /*42920*/  FFMA.FTZ R48, R48, R17, R18 ;  /* 0x0000001130307223 */ /* 0x010fc60000010012 */
[----:B------:R1:W5:Y:S04]  /*42930*/  LDL.LU R18, [R1+0x1d4] ;  /* 0x0001d40001127983 */ /* 0x0003680000300800 */
[----:B------:R1:W5:Y:S01]  /*42940*/  LDL.LU R17, [R1+0x1d0] ;  /* 0x0001d00001117983 */ /* 0x0003620000300800 */
[----:B--2---:R-:W-:-:S03]  /*42950*/  FFMA.FTZ R49, R49, R14, R16 ;  /* 0x0000000e31317223 */ /* 0x004fc60000010010 */
[----:B------:R1:W5:Y:S04]  /*42960*/  LDL.LU R16, [R1+0x1cc] ;  /* 0x0001cc0001107983 */ /* 0x0003680000300800 */
[----:B------:R1:W5:Y:S01]  /*42970*/  LDL.LU R14, [R1+0x1c8] ;  /* 0x0001c800010e7983 */ /* 0x0003620000300800 */
[----:B---3--:R-:W-:-:S03]  /*42980*/  FFMA.FTZ R50, R50, R12, R13 ;  /* 0x0000000c32327223 */ /* 0x008fc6000001000d */
[----:B------:R1:W5:Y:S04]  /*42990*/  LDL.LU R13, [R1+0x1c4] ;  /* 0x0001c400010d7983 */ /* 0x0003680000300800 */
[----:B------:R1:W5:Y:S01]  /*429a0*/  LDL.LU R12, [R1+0x1c0] ;  /* 0x0001c000010c7983 */ /* 0x0003620000300800 */
[----:B------:R-:W-:-:S03]  /*429b0*/  FFMA.FTZ R51, R51, R252, R53 ;  /* 0x000000fc33337223 */ /* 0x000fc60000010035 */
[----:B------:R-:W-:Y:S04]  /*429c0*/  STG.E.128 desc[UR6][R58.64], R4 ;  /* 0x000000043a007986 */ /* 0x000fe8000c101d06 */
[----:B------:R-:W-:Y:S04]  /*429d0*/  STG.E.128 desc[UR6][R60.64], R28 ;  /* 0x0000001c3c007986 */ /* 0x000fe8000c101d06 */
[----:B------:R-:W-:Y:S04]  /*429e0*/  STG.E.128 desc[UR6][R62.64], R32 ;  /* 0x000000203e007986 */ /* 0x000fe8000c101d06 */
[----:B------:R0:W-:Y:S01]  /*429f0*/  STG.E.128 desc[UR6][R2.64], R48 ;  /* 0x0000003002007986 */ /* 0x0001e2000c101d06 */
[----:B------:R-:W-:Y:S01]  /*42a00*/  FFMA.FTZ R52, R52, R222, R223 ;  /* 0x000000de34347223 */ /* 0x000fe200000100df */
[----:B------:R-:W-:Y:S01]  /*42a10*/  FFMA.FTZ R53, R47, R220, R221 ;  /* 0x000000dc2f357223 */ /* 0x000fe200000100dd */
[----:B------:R-:W-:Y:S01]  /*42a20*/  FFMA.FTZ R54, R46, R54, R219 ;  /* 0x000000362e367223 */ /* 0x000fe200000100db */
[----:B------:R-:W-:Y:S01]  /*42a30*/  FFMA.FTZ R55, R44, R55, R217 ;  /* 0x000000372c377223 */ /* 0x000fe200000100d9 */
[----:B0-----:R-:W0:Y:S01]  /*42a40*/  LDC.64 R2, c[0x0][0x380] ;  /* 0x0000e000ff027b82 */ /* 0x001e220000000a00 */
[----:B------:R-:W-:Y:S01]  /*42a50*/  FFMA.FTZ R4, R9, R214, R216 ;  /* 0x000000d609047223 */ /* 0x000fe200000100d8 */
[----:B------:R-:W-:Y:S01]  /*42a60*/  FFMA.FTZ R5, R10, R212, R213 ;  /* 0x000000d40a057223 */ /* 0x000fe200000100d5 */
[----:B------:R-:W-:Y:S01]  /*42a70*/  FFMA.FTZ R6, R11, R210, R211 ;  /* 0x000000d20b067223 */ /* 0x000fe200000100d3 */
[----:B------:R1:W-:Y:S01]  /*42a80*/  STG.E.128 desc[UR6][R64.64], R52 ;  /* 0x0000003440007986 */ /* 0x0003e2000c101d06 */
[----:B------:R-:W-:Y:S01]  /*42a90*/  FFMA.FTZ R7, R20, R208, R209 ;  /* 0x000000d014077223 */ /* 0x000fe200000100d1 */
[----:B------:R-:W-:-:S04]  /*42aa0*/  FFMA.FTZ R8, R21, R8, R207 ;  /* 0x0000000815087223 */ /* 0x000fc800000100cf */
[----:B------:R1:W-:Y:S01]  /*42ab0*/  STG.E.128 desc[UR6][R66.64], R4 ;  /* 0x0000000442007986 */ /* 0x0003e2000c101d06 */
[----:B------:R-:W-:Y:S01]  /*42ac0*/  FFMA.FTZ R9, R22, R205, R206 ;  /* 0x000000cd16097223 */ /* 0x000fe200000100ce */
[----:B------:R-:W-:Y:S01]  /*42ad0*/  FFMA.FTZ R10, R23, R203, R204 ;  /* 0x000000cb170a7223 */ /* 0x000fe200000100cc */
[----:B------:R-:W-:Y:S01]  /*42ae0*/  FFMA.FTZ R11, R24, R201, R202 ;  /* 0x000000c9180b7223 */ /* 0x000fe200000100ca */
[----:B0-----:R-:W-:Y:S02]  /*42af0*/  IMAD R15, R2, 0x4, R15 ;  /* 0x00000004020f7824 */ /* 0x001fe400078e020f */
[----:B------:R-:W-:Y:S01]  /*42b00*/  FFMA.FTZ R20, R25, R95, R200 ;  /* 0x0000005f19147223 */ /* 0x000fe200000100c8 */
[----:B------:R-:W-:Y:S01]  /*42b10*/  FFMA.FTZ R21, R26, R93, R94 ;  /* 0x0000005d1a157223 */ /* 0x000fe2000001005e */
[----:B------:R1:W-:Y:S01]  /*42b20*/  STG.E.128 desc[UR6][R68.64], R8 ;  /* 0x0000000844007986 */ /* 0x0003e2000c101d06 */
[----:B------:R-:W-:Y:S01]  /*42b30*/  FFMA.FTZ R22, R27, R91, R92 ;  /* 0x0000005b1b167223 */ /* 0x000fe2000001005c */
[----:B------:R-:W-:Y:S01]  /*42b40*/  FFMA.FTZ R23, R36, R89, R90 ;  /* 0x0000005924177223 */ /* 0x000fe2000001005a */
[----:B------:R-:W-:-:S04]  /*42b50*/  FFMA.FTZ R24, R37, R87, R88 ;  /* 0x0000005725187223 */ /* 0x000fc80000010058 */
[----:B------:R1:W-:Y:S01]  /*42b60*/  STG.E.128 desc[UR6][R72.64], R20 ;  /* 0x0000001448007986 */ /* 0x0003e2000c101d06 */
[----:B------:R-:W-:Y:S01]  /*42b70*/  FFMA.FTZ R25, R38, R85, R86 ;  /* 0x0000005526197223 */ /* 0x000fe20000010056 */
[----:B------:R-:W-:Y:S01]  /*42b80*/  FFMA.FTZ R26, R39, R83, R84 ;  /* 0x00000053271a7223 */ /* 0x000fe20000010054 */
[----:B------:R-:W-:Y:S01]  /*42b90*/  FFMA.FTZ R27, R40, R79, R82 ;  /* 0x0000004f281b7223 */ /* 0x000fe20000010052 */
[----:B------:R-:W-:-:S04]  /*42ba0*/  FFMA.FTZ R28, R41, R77, R78 ;  /* 0x0000004d291c7223 */ /* 0x000fc8000001004e */
[----:B------:R1:W-:Y:S01]  /*42bb0*/  STG.E.128 desc[UR6][R74.64], R24 ;  /* 0x000000184a007986 */ /* 0x0003e2000c101d06 */
[----:B------:R-:W-:Y:S01]  /*42bc0*/  FFMA.FTZ R29, R42, R71, R76 ;  /* 0x000000472a1d7223 */ /* 0x000fe2000001004c */
[----:B------:R-:W-:Y:S01]  /*42bd0*/  FFMA.FTZ R30, R43, R57, R70 ;  /* 0x000000392b1e7223 */ /* 0x000fe20000010046 */
[----:B------:R-:W-:-:S05]  /*42be0*/  FFMA.FTZ R31, R45, R0, R56 ;  /* 0x000000002d1f7223 */ /* 0x000fca0000010038 */
[----:B------:R1:W-:Y:S01]  /*42bf0*/  STG.E.128 desc[UR6][R80.64], R28 ;  /* 0x0000001c50007986 */ /* 0x0003e2000c101d06 */
[----:B------:R-:W-:-:S13]  /*42c00*/  ISETP.GE.AND P0, PT, R15, R3, PT ;  /* 0x000000030f00720c */ /* 0x000fda0003f06270 */
[----:B------:R-:W-:Y:S05]  /*42c10*/  @!P0 BRA `(.L_x_85845) ;  /* 0xfffffbec00188947 */ /* 0x000fea000383ffff */
[----:B------:R-:W-:Y:S05]  /*42c20*/  EXIT ;  /* 0x000000000000794d */ /* 0x000fea0003800000 */
.L_x_85844:
        /* <DEDUP_REMOVED lines=8> */
.L_x_85847:
[----:B------:R-:W-:Y:S05]  /*42cb0*/  BSYNC B0 ;  /* 0x0000000000007941 */ /* 0x000fea0003800000 */
.L_x_85846:
        /* <DEDUP_REMOVED lines=9> */
.L_x_85848:
[----:B------:R-:W-:Y:S02]  /*42d50*/  IMAD.MOV.U32 R213, RZ, RZ, 0x4 ;  /* 0x00000004ffd57424 */ /* 0x000fe400078e00ff */
[----:B------:R-:W-:Y:S01]  /*42d60*/  FADD.FTZ R217, R217, R211 ;  /* 0x000000d3d9d97221 */ /* 0x000fe20000010000 */
[----:B------:R-:W-:-:S04]  /*42d70*/  MOV R211, 0xffffffff ;  /* 0xffffffff00d37802 */ /* 0x000fc80000000f00 */
[----:B------:R-:W-:-:S07]  /*42d80*/  MOV R220, R217 ;  /* 0x000000d900dc7202 */ /* 0x000fce0000000f00 */
[----:B------:R-:W-:Y:S05]  /*42d90*/  WARPSYNC.COLLECTIVE R211, `(.L_x_85849) ;  /* 0x00000000d3087348 */ /* 0x000fea0003c00000 */
[----:B------:R0:W1:Y:S02]  /*42da0*/  SHFL.BFLY P0, R211, R220, R213, R212 ;  /* 0x0c0000d5dcd37389 */ /* 0x00006400000000d4 */
[----:B01----:R-:W-:Y:S05]  /*42db0*/  ENDCOLLECTIVE ;  /* 0x000000000000791b */ /* 0x003fea0003800000 */
.L_x_85849:
[----:B------:R-:W-:Y:S02]  /*42dc0*/  HFMA2 R213, -RZ, RZ, 0, 4.76837158203125e-07 ;  /* 0x00000008ffd57431 */ /* 0x000fe400000001ff */
[----:B------:R-:W-:Y:S01]  /*42dd0*/  FADD.FTZ R217, R217, R211 ;  /* 0x000000d3d9d97221 */ /* 0x000fe20000010000 */
[----:B------:R-:W-:-:S03]  /*42de0*/  IMAD.MOV.U32 R211, RZ, RZ, -0x1 ;  /* 0xffffffffffd37424 */ /* 0x000fc600078e00ff */
[----:B------:R-:W-:-:S07]  /*42df0*/  IMAD.MOV.U32 R220, RZ, RZ, R217 ;  /* 0x000000ffffdc7224 */ /* 0x000fce00078e00d9 */
[----:B------:R-:W-:Y:S05]  /*42e00*/  WARPSYNC.COLLECTIVE R211, `(.L_x_85850) ;  /* 0x00000000d3087348 */ /* 0x000fea0003c00000 */
[----:B------:R0:W1:Y:S02]  /*42e10*/  SHFL.BFLY P0, R211, R220, R213, R212 ;  /* 0x0c0000d5dcd37389 */ /* 0x00006400000000d4 */
[----:B01----:R-:W-:Y:S05]  /*42e20*/  ENDCOLLECTIVE ;  /* 0x000000000000791b */ /* 0x003fea0003800000 */
.L_x_85850:
[----:B------:R-:W-:Y:S02]  /*42e30*/  IMAD.MOV.U32 R213, RZ, RZ, 0x10 ;  /* 0x00000010ffd57424 */ /* 0x000fe400078e00ff */
[----:B------:R-:W-:Y:S01]  /*42e40*/  FADD.FTZ R217, R217, R211 ;  /* 0x000000d3d9d97221 */ /* 0x000fe20000010000 */
[----:B------:R-:W-:-:S04]  /*42e50*/  MOV R211, 0xffffffff ;  /* 0xffffffff00d37802 */ /* 0x000fc80000000f00 */
[----:B------:R-:W-:-:S07]  /*42e60*/  MOV R220, R217 ;  /* 0x000000d900dc7202 */ /* 0x000fce0000000f00 */
[----:B------:R-:W-:Y:S05]  /*42e70*/  WARPSYNC.COLLECTIVE R211, `(.L_x_85851) ;  /* 0x00000000d3087348 */ /* 0x000fea0003c00000 */
[----:B------:R0:W1:Y:S02]  /*42e80*/  SHFL.BFLY P0, R211, R220, R213, R212 ;  /* 0x0c0000d5dcd37389 */ /* 0x00006400000000d4 */
[----:B01----:R-:W-:Y:S05]  /*42e90*/  ENDCOLLECTIVE ;  /* 0x000000000000791b */ /* 0x003fea0003800000 */
.L_x_85851:
        /* <DEDUP_REMOVED lines=169> */
.L_x_85852:
[----:B------:R-:W-:Y:S02]  /*43930*/  HFMA2 R213, -RZ, RZ, 0, 1.1920928955078125e-07 ;  /* 0x00000002ffd57431 */ /* 0x000fe400000001ff */
[----:B------:R-:W-:Y:S01]  /*43940*/  FADD.FTZ R217, R217, R211 ;  /* 0x000000d3d9d97221 */ /* 0x000fe20000010000 */
[----:B------:R-:W-:-:S03]  /*43950*/  IMAD.MOV.U32 R211, RZ, RZ, -0x1 ;  /* 0xffffffffffd37424 */ /* 0x000fc600078e00ff */
[----:B------:R-:W-:-:S07]  /*43960*/  IMAD.MOV.U32 R220, RZ, RZ, R217 ;  /* 0x000000ffffdc7224 */ /* 0x000fce00078e00d9 */
[----:B------:R-:W-:Y:S05]  /*43970*/  WARPSYNC.COLLECTIVE R211, `(.L_x_85853) ;  /* 0x00000000d3087348 */ /* 0x000fea0003c00000 */
[----:B------:R0:W1:Y:S02]  /*43980*/  SHFL.BFLY P0, R211, R220, R213, R212 ;  /* 0x0c0000d5dcd37389 */ /* 0x00006400000000d4 */
[----:B01----:R-:W-:Y:S05]  /*43990*/  ENDCOLLECTIVE ;  /* 0x000000000000791b */ /* 0x003fea0003800000 */
.L_x_85853:
[----:B------:R-:W-:Y:S02]  /*439a0*/  IMAD.MOV.U32 R213, RZ, RZ, 0x4 ;  /* 0x00000004ffd57424 */ /* 0x000fe400078e00ff */
[----:B------:R-:W-:Y:S01]  /*439b0*/  FADD.FTZ R217, R217, R211 ;  /* 0x000000d3d9d97221 */ /* 0x000fe20000010000 */
[----:B------:R-:W-:-:S04]  /*439c0*/  MOV R211, 0xffffffff ;  /* 0xffffffff00d37802 */ /* 0x000fc80000000f00 */
[----:B------:R-:W-:-:S07]  /*439d0*/  MOV R220, R217 ;  /* 0x000000d900dc7202 */ /* 0x000fce0000000f00 */
[----:B------:R-:W-:Y:S05]  /*439e0*/  WARPSYNC.COLLECTIVE R211, `(.L_x_85854) ;  /* 0x00000000d3087348 */ /* 0x000fea0003c00000 */
[----:B------:R0:W1:Y:S02]  /*439f0*/  SHFL.BFLY P0, R211, R220, R213, R212 ;  /* 0x0c0000d5dcd37389 */ /* 0x00006400000000d4 */
[----:B01----:R-:W-:Y:S05]  /*43a00*/  ENDCOLLECTIVE ;  /* 0x000000000000791b */ /* 0x003fea0003800000 */
.L_x_85854:
[----:B------:R-:W-:Y:S02]  /*43a10*/  HFMA2 R213, -RZ, RZ, 0, 4.76837158203125e-07 ;  /* 0x00000008ffd57431 */ /* 0x000fe400000001ff */
[----:B------:R-:W-:Y:S01]  /*43a20*/  FADD.FTZ R217, R217, R211 ;  /* 0x000000d3d9d97221 */ /* 0x000fe20000010000 */
[----:B------:R-:W-:-:S03]  /*43a30*/  IMAD.MOV.U32 R211, RZ, RZ, -0x1 ;  /* 0xffffffffffd37424 */ /* 0x000fc600078e00ff */
[----:B------:R-:W-:-:S07]  /*43a40*/  IMAD.MOV.U32 R220, RZ, RZ, R217 ;  /* 0x000000ffffdc7224 */ /* 0x000fce00078e00d9 */
[----:B------:R-:W-:Y:S05]  /*43a50*/  WARPSYNC.COLLECTIVE R211, `(.L_x_85855) ;  /* 0x00000000d3087348 */ /* 0x000fea0003c00000 */
[----:B------:R0:W1:Y:S02]  /*43a60*/  SHFL.BFLY P0, R211, R220, R213, R212 ;  /* 0x0c0000d5dcd37389 */ /* 0x00006400000000d4 */
[----:B01----:R-:W-:Y:S05]  /*43a70*/  ENDCOLLECTIVE ;  /* 0x000000000000791b */ /* 0x003fea0003800000 */
.L_x_85855:
[----:B------:R-:W-:Y:S02]  /*43a80*/  IMAD.MOV.U32 R213, RZ, RZ, 0x10 ;  /* 0x00000010ffd57424 */ /* 0x000fe400078e00ff */
[----:B------:R-:W-:Y:S01]  /*43a90*/  FADD.FTZ R217, R217, R211 ;  /* 0x000000d3d9d97221 */ /* 0x000fe20000010000 */
[----:B------:R-:W-:-:S04]  /*43aa0*/  MOV R211, 0xffffffff ;  /* 0xffffffff00d37802 */ /* 0x000fc80000000f00 */
[----:B------:R-:W-:-:S07]  /*43ab0*/  MOV R220, R217 ;  /* 0x000000d900dc7202 */ /* 0x000fce0000000f00 */
[----:B------:R-:W-:Y:S05]  /*43ac0*/  WARPSYNC.COLLECTIVE R211, `(.L_x_85856) ;  /* 0x00000000d3087348 */ /* 0x000fea0003c00000 */
[----:B------:R0:W1:Y:S02]  /*43ad0*/  SHFL.BFLY P0, R211, R220, R213, R212 ;  /* 0x0c0000d5dcd37389 */ /* 0x00006400000000d4 */
[----:B01----:R-:W-:Y:S05]  /*43ae0*/  ENDCOLLECTIVE ;  /* 0x000000000000791b */ /* 0x003fea0003800000 */
.L_x_85856:
[----:B------:R-:W-:Y:S05]  /*43af0*/  BRA `(.L_x_85857) ;  /* 0xffffffd400ac7947 */ /* 0x000fea000383ffff */
.L_x_85858:
        /* <DEDUP_REMOVED lines=16> */
.L_x_88573:


//--------------------- .text._ZN10layer_norm13ln_fwd_kernelINS_13Kernel_traitsIfffffjLj2560ELj1ELj4ELj1ELj16ENS_18Kernel_traits_baseILj2560EfffffjLj128EEEEELb1ELb1ELb1ELb0EEEvNS_9FwdParamsE --------------------------
	.section	.text._ZN10layer_norm13ln_fwd_kernelINS_13Kernel_traitsIfffffjLj2560ELj1ELj4ELj1ELj16ENS_18Kernel_traits_baseILj2560EfffffjLj128EEEEELb1ELb1ELb1ELb0EEEvNS_9FwdParamsE,"ax",@progbits
	.align	128
        .global         _ZN10layer_norm13ln_fwd_kernelINS_13Kernel_traitsIfffffjLj2560ELj1ELj4ELj1ELj16ENS_18Kernel_traits_baseILj2560EfffffjLj128EEEEELb1ELb1ELb1ELb0EEEvNS_9FwdParamsE
        .type           _ZN10layer_norm13ln_fwd_kernelINS_13Kernel_traitsIfffffjLj2560ELj1ELj4ELj1ELj16ENS_18Kernel_traits_baseILj2560EfffffjLj128EEEEELb1ELb1ELb1ELb0EEEvNS_9FwdParamsE,@function
        .size           _ZN10layer_norm13ln_fwd_kernelINS_13Kernel_traitsIfffffjLj2560ELj1ELj4ELj1ELj16ENS_18Kernel_traits_baseILj2560EfffffjLj128EEEEELb1ELb1ELb1ELb0EEEvNS_9FwdParamsE,(.L_x_88574 - _ZN10layer_norm13ln_fwd_kernelINS_13Kernel_traitsIfffffjLj2560ELj1ELj4ELj1ELj16ENS_18Kernel_traits_baseILj2560EfffffjLj128EEEEELb1ELb1ELb1ELb0EEEvNS_9FwdParamsE)
        .other          _ZN10layer_norm13ln_fwd_kernelINS_13Kernel_traitsIfffffjLj2560ELj1ELj4ELj1ELj16ENS_18Kernel_traits_baseILj2560EfffffjLj128EEEEELb1ELb1ELb1ELb0EEEvNS_9FwdParamsE,@"STO_CUDA_ENTRY STV_DEFAULT"
_ZN10layer_norm13ln_fwd_kernelINS_13Kernel_traitsIfffffjLj2560ELj1ELj4ELj1ELj16ENS_18Kernel_traits_baseILj2560EfffffjLj128EEEEELb1ELb1ELb1ELb0EEEvNS_9FwdParamsE:
.text._ZN10layer_norm13ln_fwd_kernelINS_13Kernel_traitsIfffffjLj2560ELj1ELj4ELj1ELj16ENS_18Kernel_traits_baseILj2560EfffffjLj128EEEEELb1ELb1ELb1ELb0EEEvNS_9FwdParamsE:
        /* <DEDUP_REMOVED lines=35> */
[----:B------:R-:W0:Y:S01]  /*0230*/  @P0 LDC.64 R10, c[0x0][0x3d0] ;  /* 0x0000f400ff0a0b82 */ /* 0x000e220000000a00 */
[----:B------:R-:W-:Y:S01]  /*0240*/  ISETP.GE.U32.AND P1, PT, R0, 0x40, PT ;  /* 0x000000400000780c */ /* 0x000fe20003f26070 */
[----:B------:R-:W4:Y:S04]  /*0250*/  LDL.64 R110, [R1+0x188] ;  /* 0x00018800016e7983 */ /* 0x000f280000100a00 */
[----:B------:R-:W4:Y:S02]  /*0260*/  LDL.64 R104, [R1+0x170] ;  /* 0x0001700001687983 */ /* 0x000f240000100a00 */
[----:B------:R-:W1:Y:S02]  /*0270*/  @P0 LDC.64 R12, c[0x0][0x438] ;  /* 0x00010e00ff0c0b82 */ /* 0x000e640000000a00 */
[----:B------:R-:W4:Y:S06]  /*0280*/  LDL.64 R106, [R1+0x178] ;  /* 0x00017800016a7983 */ /* 0x000f2c0000100a00 */
[----:B------:R-:W1:Y:S01]  /*0290*/  @P0 LDC.64 R8, c[0x0][0x3e8] ;  /* 0x0000fa00ff080b82 */ /* 0x000e620000000a00 */
[----:B0-----:R-:W-:-:S05]  /*02a0*/  @P0 IMAD.WIDE.U32 R10, R4, 0x10, R10 ;  /* 0x00000010040a0825 */ /* 0x001fca00078e000a */
[----:B--2---:R-:W2:Y:S01]  /*02b0*/  @P0 LDG.E.128 R16, desc[UR6][R10.64] ;  /* 0x000000060a100981 */ /* 0x004ea2000c1e1d00 */
[----:B-1----:R-:W-:-:S04]  /*02c0*/  @P0 IMAD.WIDE.U32 R12, R4, 0x10, R12 ;  /* 0x00000010040c0825 */ /* 0x002fc800078e000c */
[C---:B------:R-:W-:Y:S01]  /*02d0*/  @P0 IMAD.WIDE.U32 R14, R4.reuse, 0x10, R8 ;  /* 0x00000010040e0825 */ /* 0x040fe200078e0008 */
[----:B------:R-:W-:Y:S01]  /*02e0*/  @P0 LOP3.LUT R4, R4, 0x20, RZ, 0xfc, !PT ;  /* 0x0000002004040812 */ /* 0x000fe200078efcff */
[----:B------:R0:W5:Y:S01]  /*02f0*/  @P0 LDG.E.128 R204, desc[UR6][R12.64] ;  /* 0x000000060ccc0981 */ /* 0x000162000c1e1d00 */
[----:B------:R-:W1:Y:S03]  /*0300*/  @P1 LDC.64 R8, c[0x0][0x3e8] ;  /* 0x0000fa00ff081b82 */ /* 0x000e660000000a00 */
[----:B------:R4:W5:Y:S04]  /*0310*/  @P0 LDG.E.128 R24, desc[UR6][R14.64] ;  /* 0x000000060e180981 */ /* 0x000968000c1e1d00 */
[----:B--2---:R2:W-:Y:S02]  /*0320*/  @P0 STL.64 [R1+0x1a0], R16 ;  /* 0x0001a01001000387 */ /* 0x0045e40000100a00 */
[----:B--2---:R-:W2:Y:S02]  /*0330*/  @P1 LDC.64 R16, c[0x0][0x3d0] ;  /* 0x0000f400ff101b82 */ /* 0x004ea40000000a00 */
[----:B--2---:R-:W-:-:S05]  /*0340*/  @P1 IMAD.WIDE.U32 R16, R4, 0x10, R16 ;  /* 0x0000001004101825 */ /* 0x004fca00078e0010 */
[----:B---3--:R2:W3:Y:S04]  /*0350*/  @P1 LDG.E.128 R100, desc[UR6][R16.64] ;  /* 0x0000000610641981 */ /* 0x0084e8000c1e1d00 */
[----:B------:R0:W-:Y:S01]  /*0360*/  @P0 STL.64 [R1+0x1a8], R18 ;  /* 0x0001a81201000387 */ /* 0x0001e20000100a00 */
[----:B------:R-:W-:Y:S01]  /*0370*/  ISETP.GE.U32.AND P0, PT, R0, 0x60, PT ;  /* 0x000000600000780c */ /* 0x000fe20003f06070 */
[----:B0-----:R-:W0:-:S12]  /*0380*/  @P1 LDC.64 R18, c[0x0][0x438] ;  /* 0x00010e00ff121b82 */ /* 0x001e180000000a00 */
[----:B------:R-:W2:Y:S01]  /*0390*/  @P0 LDC.64 R12, c[0x0][0x3d0] ;  /* 0x0000f400ff0c0b82 */ /* 0x000ea20000000a00 */
[----:B-1----:R-:W-:-:S05]  /*03a0*/  @P1 IMAD.WIDE.U32 R10, R4, 0x10, R8 ;  /* 0x00000010040a1825 */ /* 0x002fca00078e0008 */
[----:B------:R1:W5:Y:S02]  /*03b0*/  @P1 LDG.E.128 R28, desc[UR6][R10.64] ;  /* 0x000000060a1c1981 */ /* 0x000364000c1e1d00 */
[----:B----4-:R-:W4:Y:S01]  /*03c0*/  @P0 LDC.64 R14, c[0x0][0x438] ;  /* 0x00010e00ff0e0b82 */ /* 0x010f220000000a00 */
[----:B0-----:R-:W-:-:S07]  /*03d0*/  @P1 IMAD.WIDE.U32 R18, R4, 0x10, R18 ;  /* 0x0000001004121825 */ /* 0x001fce00078e0012 */
[----:B------:R-:W0:Y:S01]  /*03e0*/  @P0 LDC.64 R8, c[0x0][0x3e8] ;  /* 0x0000fa00ff080b82 */ /* 0x000e220000000a00 */
[----:B------:R-:W-:Y:S01]  /*03f0*/  @P1 VIADD R4, R4, 0x20 ;  /* 0x0000002004041836 */ /* 0x000fe20000000000 */
[----:B------:R1:W5:Y:S03]  /*0400*/  @P1 LDG.E.128 R208, desc[UR6][R18.64] ;  /* 0x0000000612d01981 */ /* 0x000366000c1e1d00 */
[----:B--2---:R-:W-:-:S05]  /*0410*/  @P0 IMAD.WIDE.U32 R12, R4, 0x10, R12 ;  /* 0x00000010040c0825 */ /* 0x004fca00078e000c */
[----:B------:R-:W2:Y:S01]  /*0420*/  @P0 LDG.E.128 R108, desc[UR6][R12.64] ;  /* 0x000000060c6c0981 */ /* 0x000ea2000c1e1d00 */
[----:B----4-:R-:W-:-:S05]  /*0430*/  @P0 IMAD.WIDE.U32 R14, R4, 0x10, R14 ;  /* 0x00000010040e0825 */ /* 0x010fca00078e000e */
[----:B------:R4:W5:Y:S01]  /*0440*/  @P0 LDG.E.128 R212, desc[UR6][R14.64] ;  /* 0x000000060ed40981 */ /* 0x000962000c1e1d00 */
[C---:B0-----:R-:W-:Y:S01]  /*0450*/  @P0 IMAD.WIDE.U32 R16, R4.reuse, 0x10, R8 ;  /* 0x0000001004100825 */ /* 0x041fe200078e0008 */
[----:B------:R-:W-:-:S04]  /*0460*/  @P0 IADD3 R4, PT, PT, R4, 0x20, RZ ;  /* 0x0000002004040810 */ /* 0x000fc80007ffe0ff */
[----:B------:R0:W5:Y:S04]  /*0470*/  @P0 LDG.E.128 R32, desc[UR6][R16.64] ;  /* 0x0000000610200981 */ /* 0x000168000c1e1d00 */
[----:B---3--:R3:W-:Y:S04]  /*0480*/  @P1 STL.64 [R1+0x190], R100 ;  /* 0x0001906401001387 */ /* 0x0087e80000100a00 */
[----:B------:R1:W-:Y:S04]  /*0490*/  @P1 STL.64 [R1+0x198], R102 ;  /* 0x0001986601001387 */ /* 0x0003e80000100a00 */
[----:B---3--:R-:W3:Y:S04]  /*04a0*/  LDL.64 R100, [R1+0x160] ;  /* 0x0001600001647983 */ /* 0x008ee80000100a00 */
[----:B-1----:R-:W3:Y:S01]  /*04b0*/  LDL.64 R102, [R1+0x168] ;  /* 0x0001680001667983 */ /* 0x002ee20000100a00 */
[----:B------:R-:W-:-:S13]  /*04c0*/  ISETP.GE.U32.AND P1, PT, R0, 0x80, PT ;  /* 0x000000800000780c */ /* 0x000fda0003f26070 */
[----:B------:R-:W1:Y:S08]  /*04d0*/  @P1 LDC.64 R10, c[0x0][0x3d0] ;  /* 0x0000f400ff0a1b82 */ /* 0x000e700000000a00 */
[----:B------:R-:W0:Y:S08]  /*04e0*/  @P1 LDC.64 R18, c[0x0][0x438] ;  /* 0x00010e00ff121b82 */ /* 0x000e300000000a00 */
[----:B------:R-:W0:Y:S01]  /*04f0*/  @P1 LDC.64 R8, c[0x0][0x3e8] ;  /* 0x0000fa00ff081b82 */ /* 0x000e220000000a00 */
[----:B-1----:R-:W-:-:S05]  /*0500*/  @P1 IMAD.WIDE.U32 R10, R4, 0x10, R10 ;  /* 0x00000010040a1825 */ /* 0x002fca00078e000a */
[----:B------:R1:W3:Y:S04]  /*0510*/  @P1 LDG.E.128 R104, desc[UR6][R10.64] ;  /* 0x000000060a681981 */ /* 0x0002e8000c1e1d00 */
[----:B--2---:R2:W-:Y:S04]  /*0520*/  @P0 STL.64 [R1+0x180], R108 ;  /* 0x0001806c01000387 */ /* 0x0045e80000100a00 */
[----:B------:R4:W-:Y:S01]  /*0530*/  @P0 STL.64 [R1+0x188], R110 ;  /* 0x0001886e01000387 */ /* 0x0009e20000100a00 */
[----:B------:R-:W-:-:S03]  /*0540*/  ISETP.GE.U32.AND P0, PT, R0, 0xa0, PT ;  /* 0x000000a00000780c */ /* 0x000fc60003f06070 */
[----:B--2---:R-:W2:Y:S04]  /*0550*/  LDL.64 R108, [R1+0x150] ;  /* 0x00015000016c7983 */ /* 0x004ea80000100a00 */
[----:B----4-:R-:W2:Y:S06]  /*0560*/  LDL.64 R110, [R1+0x158] ;  /* 0x00015800016e7983 */ /* 0x010eac0000100a00 */
[----:B------:R-:W4:Y:S01]  /*0570*/  @P0 LDC.64 R14, c[0x0][0x3d0] ;  /* 0x0000f400ff0e0b82 */ /* 0x000f220000000a00 */
[----:B0-----:R-:W-:-:S04]  /*0580*/  @P1 IMAD.WIDE.U32 R18, R4, 0x10, R18 ;  /* 0x0000001004121825 */ /* 0x001fc800078e0012 */
[C---:B------:R-:W-:Y:S01]  /*0590*/  @P1 IMAD.WIDE.U32 R12, R4.reuse, 0x10, R8 ;  /* 0x00000010040c1825 */ /* 0x040fe200078e0008 */
[----:B------:R-:W5:Y:S02]  /*05a0*/  @P1 LDG.E.128 R216, desc[UR6][R18.64] ;  /* 0x0000000612d81981 */ /* 0x000f64000c1e1d00 */
[----:B------:R-:W0:Y:S01]  /*05b0*/  @P0 LDC.64 R16, c[0x0][0x438] ;  /* 0x00010e00ff100b82 */ /* 0x000e220000000a00 */
[----:B------:R-:W-:Y:S01]  /*05c0*/  @P1 VIADD R4, R4, 0x20 ;  /* 0x0000002004041836 */ /* 0x000fe20000000000 */
[----:B------:R1:W5:Y:S06]  /*05d0*/  @P1 LDG.E.128 R36, desc[UR6][R12.64] ;  /* 0x000000060c241981 */ /* 0x00036c000c1e1d00 */
[----:B------:R-:W1:Y:S01]  /*05e0*/  @P0 LDC.64 R8, c[0x0][0x3e8] ;  /* 0x0000fa00ff080b82 */ /* 0x000e620000000a00 */
[----:B----4-:R-:W-:-:S05]  /*05f0*/  @P0 IMAD.WIDE.U32 R14, R4, 0x10, R14 ;  /* 0x00000010040e0825 */ /* 0x010fca00078e000e */
[----:B---3--:R-:W3:Y:S01]  /*0600*/  @P0 LDG.E.128 R100, desc[UR6][R14.64] ;  /* 0x000000060e640981 */ /* 0x008ee2000c1e1d00 */
[----:B0-----:R-:W-:-:S04]  /*0610*/  @P0 IMAD.WIDE.U32 R16, R4, 0x10, R16 ;  /* 0x0000001004100825 */ /* 0x001fc800078e0010 */
[----:B-1----:R-:W-:Y:S01]  /*0620*/  @P0 IMAD.WIDE.U32 R10, R4, 0x10, R8 ;  /* 0x00000010040a0825 */ /* 0x002fe200078e0008 */
[----:B------:R-:W5:Y:S04]  /*0630*/  @P0 LDG.E.128 R220, desc[UR6][R16.64] ;  /* 0x0000000610dc0981 */ /* 0x000f68000c1e1d00 */
[----:B------:R0:W-:Y:S04]  /*0640*/  @P1 STL.64 [R1+0x170], R104 ;  /* 0x0001706801001387 */ /* 0x0001e80000100a00 */
[----:B------:R1:W-:Y:S01]  /*0650*/  @P1 STL.64 [R1+0x178], R106 ;  /* 0x0001786a01001387 */ /* 0x0003e20000100a00 */
[----:B------:R-:W-:Y:S01]  /*0660*/  ISETP.GE.U32.AND P1, PT, R0, 0xc0, PT ;  /* 0x000000c00000780c */ /* 0x000fe20003f26070 */
[----:B------:R-:W-:-:S02]  /*0670*/  @P0 VIADD R4, R4, 0x20 ;  /* 0x0000002004040836 */ /* 0x000fc40000000000 */
[----:B------:R4:W5:Y:S04]  /*0680*/  @P0 LDG.E.128 R40, desc[UR6][R10.64] ;  /* 0x000000060a280981 */ /* 0x000968000c1e1d00 */
[----:B0-----:R-:W4:Y:S04]  /*0690*/  LDL.64 R104, [R1+0x140] ;  /* 0x0001400001687983 */ /* 0x001f280000100a00 */
[----:B-1----:R-:W4:Y:S02]  /*06a0*/  LDL.64 R106, [R1+0x148] ;  /* 0x00014800016a7983 */ /* 0x002f240000100a00 */
[----:B------:R-:W0:Y:S08]  /*06b0*/  @P1 LDC.64 R12, c[0x0][0x3d0] ;  /* 0x0000f400ff0c1b82 */ /* 0x000e300000000a00 */
[----:B------:R-:W1:Y:S08]  /*06c0*/  @P1 LDC.64 R18, c[0x0][0x438] ;  /* 0x00010e00ff121b82 */ /* 0x000e700000000a00 */
[----:B------:R-:W4:Y:S01]  /*06d0*/  @P1 LDC.64 R8, c[0x0][0x3e8] ;  /* 0x0000fa00ff081b82 */ /* 0x000f220000000a00 */
[----:B0-----:R-:W-:-:S05]  /*06e0*/  @P1 IMAD.WIDE.U32 R12, R4, 0x10, R12 ;  /* 0x00000010040c1825 */ /* 0x001fca00078e000c */
[----:B--2---:R-:W2:Y:S01]  /*06f0*/  @P1 LDG.E.128 R108, desc[UR6][R12.64] ;  /* 0x000000060c6c1981 */ /* 0x004ea2000c1e1d00 */
[----:B-1----:R-:W-:-:S05]  /*0700*/  @P1 IMAD.WIDE.U32 R18, R4, 0x10, R18 ;  /* 0x0000001004121825 */ /* 0x002fca00078e0012 */
[----:B------:R-:W5:Y:S04]  /*0710*/  @P1 LDG.E.128 R224, desc[UR6][R18.64] ;  /* 0x0000000612e01981 */ /* 0x000f68000c1e1d00 */
[----:B---3--:R0:W-:Y:S04]  /*0720*/  @P0 STL.64 [R1+0x160], R100 ;  /* 0x0001606401000387 */ /* 0x0081e80000100a00 */
[----:B------:R1:W-:Y:S04]  /*0730*/  @P0 STL.64 [R1+0x168], R102 ;  /* 0x0001686601000387 */ /* 0x0003e80000100a00 */
[----:B0-----:R-:W3:Y:S04]  /*0740*/  LDL.64 R100, [R1+0x130] ;  /* 0x0001300001647983 */ /* 0x001ee80000100a00 */
[----:B-1----:R-:W3:Y:S01]  /*0750*/  LDL.64 R102, [R1+0x138] ;  /* 0x0001380001667983 */ /* 0x002ee20000100a00 */
[----:B------:R-:W-:-:S13]  /*0760*/  ISETP.GE.U32.AND P0, PT, R0, 0xe0, PT ;  /* 0x000000e00000780c */ /* 0x000fda0003f06070 */
[----:B----4-:R-:W0:Y:S01]  /*0770*/  @P0 LDC.64 R10, c[0x0][0x3d0] ;  /* 0x0000f400ff0a0b82 */ /* 0x010e220000000a00 */
[C---:B------:R-:W-:Y:S01]  /*0780*/  @P1 IMAD.WIDE.U32 R14, R4.reuse, 0x10, R8 ;  /* 0x00000010040e1825 */ /* 0x040fe200078e0008 */
[----:B------:R-:W-:-:S04]  /*0790*/  @P1 IADD3 R4, PT, PT, R4, 0x20, RZ ;  /* 0x0000002004041810 */ /* 0x000fc80007ffe0ff */
[----:B------:R1:W5:Y:S02]  /*07a0*/  @P1 LDG.E.128 R44, desc[UR6][R14.64] ;  /* 0x000000060e2c1981 */ /* 0x000364000c1e1d00 */
[----:B------:R-:W4:Y:S08]  /*07b0*/  @P0 LDC.64 R16, c[0x0][0x438] ;  /* 0x00010e00ff100b82 */ /* 0x000f300000000a00 */
[----:B------:R-:W4:Y:S01]  /*07c0*/  @P0 LDC.64 R8, c[0x0][0x3e8] ;  /* 0x0000fa00ff080b82 */ /* 0x000f220000000a00 */
[----:B0-----:R-:W-:-:S05]  /*07d0*/  @P0 IMAD.WIDE.U32 R10, R4, 0x10, R10 ;  /* 0x00000010040a0825 */ /* 0x001fca00078e000a */
[----:B------:R0:W3:Y:S04]  /*07e0*/  @P0 LDG.E.128 R104, desc[UR6][R10.64] ;  /* 0x000000060a680981 */ /* 0x0000e8000c1e1d00 */
[----:B--2---:R2:W-:Y:S04]  /*07f0*/  @P1 STL.64 [R1+0x150], R108 ;  /* 0x0001506c01001387 */ /* 0x0045e80000100a00 */
[----:B------:R1:W-:Y:S01]  /*0800*/  @P1 STL.64 [R1+0x158], R110 ;  /* 0x0001586e01001387 */ /* 0x0003e20000100a00 */
[----:B------:R-:W-:-:S03]  /*0810*/  ISETP.GE.U32.AND P1, PT, R0, 0x100, PT ;  /* 0x000001000000780c */ /* 0x000fc60003f26070 */
[----:B--2---:R-:W2:Y:S04]  /*0820*/  LDL.64 R108, [R1+0x120] ;  /* 0x00012000016c7983 */ /* 0x004ea80000100a00 */
[----:B-1----:R-:W2:Y:S06]  /*0830*/  LDL.64 R110, [R1+0x128] ;  /* 0x00012800016e7983 */ /* 0x002eac0000100a00 */
[----:B------:R-:W1:Y:S01]  /*0840*/  @P1 LDC.64 R14, c[0x0][0x3d0] ;  /* 0x0000f400ff0e1b82 */ /* 0x000e620000000a00 */
[----:B----4-:R-:W-:-:S04]  /*0850*/  @P0 IMAD.WIDE.U32 R16, R4, 0x10, R16 ;  /* 0x0000001004100825 */ /* 0x010fc800078e0010 */
[C---:B------:R-:W-:Y:S01]  /*0860*/  @P0 IMAD.WIDE.U32 R12, R4.reuse, 0x10, R8 ;  /* 0x00000010040c0825 */ /* 0x040fe200078e0008 */
[----:B------:R-:W5:Y:S02]  /*0870*/  @P0 LDG.E.128 R228, desc[UR6][R16.64] ;  /* 0x0000000610e40981 */ /* 0x000f64000c1e1d00 */
[----:B------:R-:W4:Y:S01]  /*0880*/  @P1 LDC.64 R18, c[0x0][0x438] ;  /* 0x00010e00ff121b82 */ /* 0x000f220000000a00 */
[----:B------:R-:W-:Y:S01]  /*0890*/  @P0 VIADD R4, R4, 0x20 ;  /* 0x0000002004040836 */ /* 0x000fe20000000000 */
[----:B------:R0:W5:Y:S06]  /*08a0*/  @P0 LDG.E.128 R48, desc[UR6][R12.64] ;  /* 0x000000060c300981 */ /* 0x00016c000c1e1d00 */
[----:B------:R-:W0:Y:S01]  /*08b0*/  @P1 LDC.64 R8, c[0x0][0x3e8] ;  /* 0x0000fa00ff081b82 */ /* 0x000e220000000a00 */
[----:B-1----:R-:W-:-:S05]  /*08c0*/  @P1 IMAD.WIDE.U32 R14, R4, 0x10, R14 ;  /* 0x00000010040e1825 */ /* 0x002fca00078e000e */
[----:B---3--:R-:W3:Y:S01]  /*08d0*/  @P1 LDG.E.128 R100, desc[UR6][R14.64] ;  /* 0x000000060e641981 */ /* 0x008ee2000c1e1d00 */
[----:B----4-:R-:W-:-:S04]  /*08e0*/  @P1 IMAD.WIDE.U32 R18, R4, 0x10, R18 ;  /* 0x0000001004121825 */ /* 0x010fc800078e0012 */
[----:B0-----:R-:W-:Y:S01]  /*08f0*/  @P1 IMAD.WIDE.U32 R10, R4, 0x10, R8 ;  /* 0x00000010040a1825 */ /* 0x001fe200078e0008 */
        /* <DEDUP_REMOVED lines=10> */
[----:B------:R-:W3:Y:S01]  /*09a0*/  @P0 LDC.64 R8, c[0x0][0x3e8] ;  /* 0x0000fa00ff080b82 */ /* 0x000ee20000000a00 */
[----:B0-----:R-:W-:-:S05]  /*09b0*/  @P0 IMAD.WIDE.U32 R12, R4, 0x10, R12 ;  /* 0x00000010040c0825 */ /* 0x001fca00078e000c */
[----:B--2---:R-:W2:Y:S01]  /*09c0*/  @P0 LDG.E.128 R108, desc[UR6][R12.64] ;  /* 0x000000060c6c0981 */ /* 0x004ea2000c1e1d00 */
[----:B-1----:R-:W-:-:S05]  /*09d0*/  @P0 IMAD.WIDE.U32 R16, R4, 0x10, R16 ;  /* 0x0000001004100825 */ /* 0x002fca00078e0010 */
[----:B------:R-:W5:Y:S04]  /*09e0*/  @P0 LDG.E.128 R240, desc[UR6][R16.64] ;  /* 0x0000000610f00981 */ /* 0x000f68000c1e1d00 */
[----:B---3--:R0:W-:Y:S04]  /*09f0*/  @P1 STL.64 [R1+0x130], R100 ;  /* 0x0001306401001387 */ /* 0x0081e80000100a00 */
[----:B------:R1:W-:Y:S01]  /*0a00*/  @P1 STL.64 [R1+0x138], R102 ;  /* 0x0001386601001387 */ /* 0x0003e20000100a00 */
[----:B------:R-:W-:Y:S01]  /*0a10*/  ISETP.GE.U32.AND P1, PT, R0, 0x140, PT ;  /* 0x000001400000780c */ /* 0x000fe20003f26070 */
[----:B------:R-:W-:-:S02]  /*0a20*/  @P0 IMAD.WIDE.U32 R14, R4, 0x10, R8 ;  /* 0x00000010040e0825 */ /* 0x000fc400078e0008 */
[----:B------:R-:W3:Y:S04]  /*0a30*/  LDL.64 R116, [R1+0xf0] ;  /* 0x0000f00001747983 */ /* 0x000ee80000100a00 */
[----:B0-----:R-:W3:Y:S04]  /*0a40*/  LDL.64 R100, [R1+0x100] ;  /* 0x0001000001647983 */ /* 0x001ee80000100a00 */
[----:B-1----:R-:W3:Y:S02]  /*0a50*/  LDL.64 R102, [R1+0x108] ;  /* 0x0001080001667983 */ /* 0x002ee40000100a00 */
[----:B----4-:R-:W0:Y:S01]  /*0a60*/  @P1 LDC.64 R10, c[0x0][0x3d0] ;  /* 0x0000f400ff0a1b82 */ /* 0x010e220000000a00 */
[----:B------:R-:W-:Y:S01]  /*0a70*/  @P0 IADD3 R4, PT, PT, R4, 0x20, RZ ;  /* 0x0000002004040810 */ /* 0x000fe20007ffe0ff */
[----:B------:R-:W4:Y:S04]  /*0a80*/  LDL.64 R118, [R1+0xf8] ;  /* 0x0000f80001767983 */ /* 0x000f280000100a00 */
[----:B------:R-:W4:Y:S02]  /*0a90*/  LDL.64 R112, [R1] ;  /* 0x0000000001707983 */ /* 0x000f240000100a00 */
[----:B------:R-:W1:Y:S02]  /*0aa0*/  @P1 LDC.64 R18, c[0x0][0x438] ;  /* 0x00010e00ff121b82 */ /* 0x000e640000000a00 */
[----:B------:R-:W4:Y:S04]  /*0ab0*/  LDL.64 R114, [R1+0x8] ;  /* 0x0000080001727983 */ /* 0x000f280000100a00 */
[----:B------:R1:W5:Y:S02]  /*0ac0*/  @P0 LDG.E.128 R56, desc[UR6][R14.64] ;  /* 0x000000060e380981 */ /* 0x000364000c1e1d00 */
[----:B------:R-:W1:Y:S01]  /*0ad0*/  @P1 LDC.64 R8, c[0x0][0x3e8] ;  /* 0x0000fa00ff081b82 */ /* 0x000e620000000a00 */
[----:B0-----:R-:W-:-:S05]  /*0ae0*/  @P1 IMAD.WIDE.U32 R10, R4, 0x10, R10 ;  /* 0x00000010040a1825 */ /* 0x001fca00078e000a */
[----:B------:R0:W4:Y:S04]  /*0af0*/  @P1 LDG.E.128 R104, desc[UR6][R10.64] ;  /* 0x000000060a681981 */ /* 0x000128000c1e1d00 */
[----:B--2---:R2:W-:Y:S04]  /*0b00*/  @P0 STL.64 [R1+0x120], R108 ;  /* 0x0001206c01000387 */ /* 0x0045e80000100a00 */
[----:B------:R0:W-:Y:S01]  /*0b10*/  @P0 STL.64 [R1+0x128], R110 ;  /* 0x0001286e01000387 */ /* 0x0001e20000100a00 */
[----:B------:R-:W-:Y:S01]  /*0b20*/  ISETP.GE.U32.AND P0, PT, R0, 0x160, PT ;  /* 0x000001600000780c */ /* 0x000fe20003f06070 */
[----:B-1----:R-:W-:-:S04]  /*0b30*/  @P1 IMAD.WIDE.U32 R18, R4, 0x10, R18 ;  /* 0x0000001004121825 */ /* 0x002fc800078e0012 */
[C---:B------:R-:W-:Y:S01]  /*0b40*/  @P1 IMAD.WIDE.U32 R12, R4.reuse, 0x10, R8 ;  /* 0x00000010040c1825 */ /* 0x040fe200078e0008 */
[----:B------:R-:W5:Y:S04]  /*0b50*/  @P1 LDG.E.128 R244, desc[UR6][R18.64] ;  /* 0x0000000612f41981 */ /* 0x000f68000c1e1d00 */
[----:B--2---:R-:W2:Y:S03]  /*0b60*/  LDL.64 R108, [R1+0xe0] ;  /* 0x0000e000016c7983 */ /* 0x004ea60000100a00 */
[----:B------:R-:W1:Y:S01]  /*0b70*/  @P0 LDC.64 R14, c[0x0][0x3d0] ;  /* 0x0000f400ff0e0b82 */ /* 0x000e620000000a00 */
[----:B------:R-:W-:Y:S01]  /*0b80*/  @P1 VIADD R4, R4, 0x20 ;  /* 0x0000002004041836 */ /* 0x000fe20000000000 */
[----:B0-----:R-:W2:Y:S04]  /*0b90*/  LDL.64 R110, [R1+0xe8] ;  /* 0x0000e800016e7983 */ /* 0x001ea80000100a00 */
[----:B------:R0:W5:Y:S02]  /*0ba0*/  @P1 LDG.E.128 R60, desc[UR6][R12.64] ;  /* 0x000000060c3c1981 */ /* 0x000164000c1e1d00 */
[----:B------:R-:W0:Y:S08]  /*0bb0*/  @P0 LDC.64 R16, c[0x0][0x438] ;  /* 0x00010e00ff100b82 */ /* 0x000e300000000a00 */
[----:B------:R-:W0:Y:S01]  /*0bc0*/  @P0 LDC.64 R8, c[0x0][0x3e8] ;  /* 0x0000fa00ff080b82 */ /* 0x000e220000000a00 */
[----:B-1----:R-:W-:-:S05]  /*0bd0*/  @P0 IMAD.WIDE.U32 R14, R4, 0x10, R14 ;  /* 0x00000010040e0825 */ /* 0x002fca00078e000e */
[----:B---3--:R-:W3:Y:S01]  /*0be0*/  @P0 LDG.E.128 R100, desc[UR6][R14.64] ;  /* 0x000000060e640981 */ /* 0x008ee2000c1e1d00 */
[----:B0-----:R-:W-:-:S04]  /*0bf0*/  @P0 IMAD.WIDE.U32 R16, R4, 0x10, R16 ;  /* 0x0000001004100825 */ /* 0x001fc800078e0010 */
[----:B------:R-:W-:Y:S01]  /*0c00*/  @P0 IMAD.WIDE.U32 R10, R4, 0x10, R8 ;  /* 0x00000010040a0825 */ /* 0x000fe200078e0008 */
[----:B------:R-:W5:Y:S04]  /*0c10*/  @P0 LDG.E.128 R248, desc[UR6][R16.64] ;  /* 0x0000000610f80981 */ /* 0x000f68000c1e1d00 */
[----:B----4-:R0:W-:Y:S04]  /*0c20*/  @P1 STL.64 [R1+0x110], R104 ;  /* 0x0001106801001387 */ /* 0x0101e80000100a00 */
[----:B------:R1:W-:Y:S01]  /*0c30*/  @P1 STL.64 [R1+0x118], R106 ;  /* 0x0001186a01001387 */ /* 0x0003e20000100a00 */
[----:B------:R-:W-:Y:S01]  /*0c40*/  ISETP.GE.U32.AND P1, PT, R0, 0x180, PT ;  /* 0x000001800000780c */ /* 0x000fe20003f26070 */
[----:B------:R-:W-:-:S02]  /*0c50*/  @P0 VIADD R4, R4, 0x20 ;  /* 0x0000002004040836 */ /* 0x000fc40000000000 */
[----:B------:R4:W5:Y:S04]  /*0c60*/  @P0 LDG.E.128 R64, desc[UR6][R10.64] ;  /* 0x000000060a400981 */ /* 0x000968000c1e1d00 */
[----:B0-----:R-:W2:Y:S04]  /*0c70*/  LDL.64 R104, [R1+0x10] ;  /* 0x0000100001687983 */ /* 0x001ea80000100a00 */
[----:B-1----:R-:W2:Y:S02]  /*0c80*/  LDL.64 R106, [R1+0x18] ;  /* 0x00001800016a7983 */ /* 0x002ea40000100a00 */
[----:B------:R-:W0:Y:S08]  /*0c90*/  @P1 LDC.64 R12, c[0x0][0x3d0] ;  /* 0x0000f400ff0c1b82 */ /* 0x000e300000000a00 */
[----:B------:R-:W1:Y:S08]  /*0ca0*/  @P1 LDC.64 R18, c[0x0][0x438] ;  /* 0x00010e00ff121b82 */ /* 0x000e700000000a00 */
[----:B------:R-:W4:Y:S01]  /*0cb0*/  @P1 LDC.64 R8, c[0x0][0x3e8] ;  /* 0x0000fa00ff081b82 */ /* 0x000f220000000a00 */
[----:B0-----:R-:W-:-:S05]  /*0cc0*/  @P1 IMAD.WIDE.U32 R12, R4, 0x10, R12 ;  /* 0x00000010040c1825 */ /* 0x001fca00078e000c */
[----:B------:R-:W2:Y:S01]  /*0cd0*/  @P1 LDG.E.128 R116, desc[UR6][R12.64] ;  /* 0x000000060c741981 */ /* 0x000ea2000c1e1d00 */
[----:B-1----:R-:W-:-:S05]  /*0ce0*/  @P1 IMAD.WIDE.U32 R18, R4, 0x10, R18 ;  /* 0x0000001004121825 */ /* 0x002fca00078e0012 */
[----:B------:R-:W2:Y:S04]  /*0cf0*/  @P1 LDG.E.128 R112, desc[UR6][R18.64] ;  /* 0x0000000612701981 */ /* 0x000ea8000c1e1d00 */
        /* <DEDUP_REMOVED lines=10> */
[----:B------:R-:W1:Y:S01]  /*0da0*/  @P0 LDC.64 R8, c[0x0][0x3e8] ;  /* 0x0000fa00ff080b82 */ /* 0x000e620000000a00 */
[----:B0-----:R-:W-:-:S05]  /*0db0*/  @P0 IMAD.WIDE.U32 R10, R4, 0x10, R10 ;  /* 0x00000010040a0825 */ /* 0x001fca00078e000a */
[----:B--2---:R-:W2:Y:S04]  /*0dc0*/  @P0 LDG.E.128 R108, desc[UR6][R10.64] ;  /* 0x000000060a6c0981 */ /* 0x004ea8000c1e1d00 */
[----:B------:R0:W-:Y:S04]  /*0dd0*/  @P1 STL.64 [R1+0xf0], R116 ;  /* 0x0000f07401001387 */ /* 0x0001e80000100a00 */
[----:B------:R4:W-:Y:S04]  /*0de0*/  @P1 STL.64 [R1+0xf8], R118 ;  /* 0x0000f87601001387 */ /* 0x0009e80000100a00 */
[----:B0-----:R-:W2:Y:S04]  /*0df0*/  LDL.64 R116, [R1+0x20] ;  /* 0x0000200001747983 */ /* 0x001ea80000100a00 */
[----:B----4-:R-:W4:Y:S04]  /*0e00*/  LDL.64 R118, [R1+0x28] ;  /* 0x0000280001767983 */ /* 0x010f280000100a00 */
[----:B------:R0:W-:Y:S04]  /*0e10*/  @P1 STL.64 [R1], R112 ;  /* 0x0000007001001387 */ /* 0x0001e80000100a00 */
[----:B------:R0:W-:Y:S01]  /*0e20*/  @P1 STL.64 [R1+0x8], R114 ;  /* 0x0000087201001387 */ /* 0x0001e20000100a00 */
[----:B------:R-:W-:Y:S01]  /*0e30*/  ISETP.GE.U32.AND P1, PT, R0, 0x1c0, PT ;  /* 0x000001c00000780c */ /* 0x000fe20003f26070 */
[----:B------:R-:W-:-:S04]  /*0e40*/  @P0 IMAD.WIDE.U32 R16, R4, 0x10, R16 ;  /* 0x0000001004100825 */ /* 0x000fc800078e0010 */
[C---:B-1----:R-:W-:Y:S01]  /*0e50*/  @P0 IMAD.WIDE.U32 R12, R4.reuse, 0x10, R8 ;  /* 0x00000010040c0825 */ /* 0x042fe200078e0008 */
[----:B------:R-:W4:Y:S04]  /*0e60*/  @P0 LDG.E.128 R104, desc[UR6][R16.64] ;  /* 0x0000000610680981 */ /* 0x000f28000c1e1d00 */
[----:B0-----:R-:W4:Y:S03]  /*0e70*/  LDL.64 R112, [R1+0xc0] ;  /* 0x0000c00001707983 */ /* 0x001f260000100a00 */
[----:B------:R-:W0:Y:S01]  /*0e80*/  @P1 LDC.64 R14, c[0x0][0x3d0] ;  /* 0x0000f400ff0e1b82 */ /* 0x000e220000000a00 */
[----:B------:R-:W-:Y:S01]  /*0e90*/  @P0 VIADD R4, R4, 0x20 ;  /* 0x0000002004040836 */ /* 0x000fe20000000000 */
[----:B------:R-:W4:Y:S04]  /*0ea0*/  LDL.64 R114, [R1+0xc8] ;  /* 0x0000c80001727983 */ /* 0x000f280000100a00 */
[----:B------:R1:W5:Y:S02]  /*0eb0*/  @P0 LDG.E.128 R72, desc[UR6][R12.64] ;  /* 0x000000060c480981 */ /* 0x000364000c1e1d00 */
[----:B------:R-:W1:Y:S08]  /*0ec0*/  @P1 LDC.64 R18, c[0x0][0x438] ;  /* 0x00010e00ff121b82 */ /* 0x000e700000000a00 */
[----:B------:R-:W4:Y:S01]  /*0ed0*/  @P1 LDC.64 R8, c[0x0][0x3e8] ;  /* 0x0000fa00ff081b82 */ /* 0x000f220000000a00 */
[----:B0-----:R-:W-:-:S05]  /*0ee0*/  @P1 IMAD.WIDE.U32 R14, R4, 0x10, R14 ;  /* 0x00000010040e1825 */ /* 0x001fca00078e000e */
[----:B---3--:R-:W3:Y:S01]  /*0ef0*/  @P1 LDG.E.128 R100, desc[UR6][R14.64] ;  /* 0x000000060e641981 */ /* 0x008ee2000c1e1d00 */
[----:B-1----:R-:W-:-:S03]  /*0f00*/  @P1 IMAD.WIDE.U32 R18, R4, 0x10, R18 ;  /* 0x0000001004121825 */ /* 0x002fc600078e0012 */
[----:B--2---:R0:W-:Y:S04]  /*0f10*/  @P0 STL.64 [R1+0xe0], R108 ;  /* 0x0000e06c01000387 */ /* 0x0041e80000100a00 */
[----:B------:R1:W-:Y:S04]  /*0f20*/  @P0 STL.64 [R1+0xe8], R110 ;  /* 0x0000e86e01000387 */ /* 0x0003e80000100a00 */
[----:B0-----:R-:W2:Y:S04]  /*0f30*/  LDL.64 R108, [R1+0x30] ;  /* 0x00003000016c7983 */ /* 0x001ea80000100a00 */
[----:B-1----:R-:W2:Y:S04]  /*0f40*/  LDL.64 R110, [R1+0x38] ;  /* 0x00003800016e7983 */ /* 0x002ea80000100a00 */
[----:B----4-:R-:W4:Y:S04]  /*0f50*/  @P1 LDG.E.128 R116, desc[UR6][R18.64] ;  /* 0x0000000612741981 */ /* 0x010f28000c1e1d00 */
[----:B------:R0:W-:Y:S04]  /*0f60*/  @P0 STL.64 [R1+0x10], R104 ;  /* 0x0000106801000387 */ /* 0x0001e80000100a00 */
[----:B------:R1:W-:Y:S04]  /*0f70*/  @P0 STL.64 [R1+0x18], R106 ;  /* 0x0000186a01000387 */ /* 0x0003e80000100a00 */
[----:B0-----:R-:W4:Y:S04]  /*0f80*/  LDL.64 R104, [R1+0xb0] ;  /* 0x0000b00001687983 */ /* 0x001f280000100a00 */
[----:B-1----:R-:W4:Y:S01]  /*0f90*/  LDL.64 R106, [R1+0xb8] ;  /* 0x0000b800016a7983 */ /* 0x002f220000100a00 */
[----:B------:R-:W-:-:S13]  /*0fa0*/  ISETP.GE.U32.AND P0, PT, R0, 0x1e0, PT ;  /* 0x000001e00000780c */ /* 0x000fda0003f06070 */
[----:B------:R-:W0:Y:S08]  /*0fb0*/  @P0 LDC.64 R12, c[0x0][0x3d0] ;  /* 0x0000f400ff0c0b82 */ /* 0x000e300000000a00 */
[----:B------:R-:W1:Y:S01]  /*0fc0*/  @P0 LDC.64 R16, c[0x0][0x438] ;  /* 0x00010e00ff100b82 */ /* 0x000e620000000a00 */
[----:B---3--:R3:W-:Y:S04]  /*0fd0*/  @P1 STL.64 [R1+0xd0], R100 ;  /* 0x0000d06401001387 */ /* 0x0087e80000100a00 */
[----:B------:R0:W-:Y:S01]  /*0fe0*/  @P1 STL.64 [R1+0xd8], R102 ;  /* 0x0000d86601001387 */ /* 0x0001e20000100a00 */
[----:B------:R-:W-:-:S02]  /*0ff0*/  @P1 IMAD.WIDE.U32 R10, R4, 0x10, R8 ;  /* 0x00000010040a1825 */ /* 0x000fc400078e0008 */
[----:B------:R-:W4:Y:S01]  /*1000*/  @P0 LDC.64 R8, c[0x0][0x3e8] ;  /* 0x0000fa00ff080b82 */ /* 0x000f220000000a00 */
[----:B------:R-:W4:Y:S04]  /*1010*/  LDL.64 R120, [R1+0xa0] ;  /* 0x0000a00001787983 */ /* 0x000f280000100a00 */
[----:B---3--:R-:W3:Y:S04]  /*1020*/  LDL.64 R100, [R1+0x40] ;  /* 0x0000400001647983 */ /* 0x008ee80000100a00 */
[----:B0-----:R-:W3:Y:S01]  /*1030*/  LDL.64 R102, [R1+0x48] ;  /* 0x0000480001667983 */ /* 0x001ee20000100a00 */
[----:B------:R-:W-:-:S03]  /*1040*/  @P1 VIADD R4, R4, 0x20 ;  /* 0x0000002004041836 */ /* 0x000fc60000000000 */
[----:B------:R-:W3:Y:S01]  /*1050*/  LDL.64 R122, [R1+0xa8] ;  /* 0x0000a800017a7983 */ /* 0x000ee20000100a00 */
[----:B------:R-:W-:-:S03]  /*1060*/  @P0 IMAD.WIDE.U32 R12, R4, 0x10, R12 ;  /* 0x00000010040c0825 */ /* 0x000fc600078e000c */
[----:B------:R0:W5:Y:S01]  /*1070*/  @P1 LDG.E.128 R76, desc[UR6][R10.64] ;  /* 0x000000060a4c1981 */ /* 0x000162000c1e1d00 */
[----:B-1----:R-:W-:-:S03]  /*1080*/  @P0 IMAD.WIDE.U32 R16, R4, 0x10, R16 ;  /* 0x0000001004100825 */ /* 0x002fc600078e0010 */
[----:B------:R-:W3:Y:S04]  /*1090*/  @P0 LDG.E.128 R112, desc[UR6][R12.64] ;  /* 0x000000060c700981 */ /* 0x000ee8000c1e1d00 */
[----:B--2---:R-:W2:Y:S04]  /*10a0*/  @P0 LDG.E.128 R108, desc[UR6][R16.64] ;  /* 0x00000006106c0981 */ /* 0x004ea8000c1e1d00 */
[----:B----4-:R1:W-:Y:S04]  /*10b0*/  @P1 STL.64 [R1+0x20], R116 ;  /* 0x0000207401001387 */ /* 0x0103e80000100a00 */
[----:B------:R4:W-:Y:S01]  /*10c0*/  @P1 STL.64 [R1+0x28], R118 ;  /* 0x0000287601001387 */ /* 0x0009e20000100a00 */
[----:B------:R-:W-:-:S03]  /*10d0*/  ISETP.GE.U32.AND P1, PT, R0, 0x200, PT ;  /* 0x000002000000780c */ /* 0x000fc60003f26070 */
[----:B-1----:R-:W2:Y:S04]  /*10e0*/  LDL.64 R116, [R1+0x50] ;  /* 0x0000500001747983 */ /* 0x002ea80000100a00 */
[----:B----4-:R-:W4:Y:S06]  /*10f0*/  LDL.64 R118, [R1+0x58] ;  /* 0x0000580001767983 */ /* 0x010f2c0000100a00 */
[----:B0-----:R-:W0:Y:S08]  /*1100*/  @P1 LDC.64 R10, c[0x0][0x3d0] ;  /* 0x0000f400ff0a1b82 */ /* 0x001e300000000a00 */
[----:B------:R-:W1:Y:S01]  /*1110*/  @P1 LDC.64 R18, c[0x0][0x438] ;  /* 0x00010e00ff121b82 */ /* 0x000e620000000a00 */
[C---:B------:R-:W-:Y:S01]  /*1120*/  @P0 IMAD.WIDE.U32 R14, R4.reuse, 0x10, R8 ;  /* 0x00000010040e0825 */ /* 0x040fe200078e0008 */
[----:B------:R-:W-:-:S04]  /*1130*/  @P0 IADD3 R4, PT, PT, R4, 0x20, RZ ;  /* 0x0000002004040810 */ /* 0x000fc80007ffe0ff */
[----:B------:R2:W5:Y:S02]  /*1140*/  @P0 LDG.E.128 R80, desc[UR6][R14.64] ;  /* 0x000000060e500981 */ /* 0x000564000c1e1d00 */
[----:B------:R-:W2:Y:S01]  /*1150*/  @P1 LDC.64 R8, c[0x0][0x3e8] ;  /* 0x0000fa00ff081b82 */ /* 0x000ea20000000a00 */
[----:B0-----:R-:W-:-:S05]  /*1160*/  @P1 IMAD.WIDE.U32 R10, R4, 0x10, R10 ;  /* 0x00000010040a1825 */ /* 0x001fca00078e000a */
[----:B------:R-:W4:Y:S01]  /*1170*/  @P1 LDG.E.128 R104, desc[UR6][R10.64] ;  /* 0x000000060a681981 */ /* 0x000f22000c1e1d00 */
[----:B-1----:R-:W-:-:S05]  /*1180*/  @P1 IMAD.WIDE.U32 R18, R4, 0x10, R18 ;  /* 0x0000001004121825 */ /* 0x002fca00078e0012 */
[----:B---3--:R-:W3:Y:S04]  /*1190*/  @P1 LDG.E.128 R100, desc[UR6][R18.64] ;  /* 0x0000000612641981 */ /* 0x008ee8000c1e1d00 */
[----:B------:R0:W-:Y:S04]  /*11a0*/  @P0 STL.64 [R1+0xc0], R112 ;  /* 0x0000c07001000387 */ /* 0x0001e80000100a00 */
[----:B------:R1:W-:Y:S04]  /*11b0*/  @P0 STL.64 [R1+0xc8], R114 ;  /* 0x0000c87201000387 */ /* 0x0003e80000100a00 */
[----:B0-----:R-:W3:Y:S04]  /*11c0*/  LDL.64 R112, [R1+0x90] ;  /* 0x0000900001707983 */ /* 0x001ee80000100a00 */
[----:B-1----:R-:W3:Y:S04]  /*11d0*/  LDL.64 R114, [R1+0x98] ;  /* 0x0000980001727983 */ /* 0x002ee80000100a00 */
[----:B--2---:R0:W-:Y:S04]  /*11e0*/  @P0 STL.64 [R1+0x30], R108 ;  /* 0x0000306c01000387 */ /* 0x0041e80000100a00 */
[----:B------:R1:W-:Y:S01]  /*11f0*/  @P0 STL.64 [R1+0x38], R110 ;  /* 0x0000386e01000387 */ /* 0x0003e20000100a00 */
[----:B------:R-:W-:Y:S01]  /*1200*/  ISETP.GE.U32.AND P0, PT, R0, 0x220, PT ;  /* 0x000002200000780c */ /* 0x000fe20003f06070 */
[----:B------:R-:W-:-:S02]  /*1210*/  @P1 IMAD.WIDE.U32 R12, R4, 0x10, R8 ;  /* 0x00000010040c1825 */ /* 0x000fc400078e0008 */
[----:B0-----:R-:W2:Y:S04]  /*1220*/  LDL.64 R108, [R1+0x60] ;  /* 0x00006000016c7983 */ /* 0x001ea80000100a00 */
[----:B-1----:R-:W2:Y:S06]  /*1230*/  LDL.64 R110, [R1+0x68] ;  /* 0x00006800016e7983 */ /* 0x002eac0000100a00 */
[----:B------:R-:W0:Y:S08]  /*1240*/  @P0 LDC.64 R16, c[0x0][0x438] ;  /* 0x00010e00ff100b82 */ /* 0x000e300000000a00 */
[----:B------:R-:W1:Y:S01]  /*1250*/  @P0 LDC.64 R14, c[0x0][0x3d0] ;  /* 0x0000f400ff0e0b82 */ /* 0x000e620000000a00 */
[----:B------:R-:W-:Y:S01]  /*1260*/  @P1 VIADD R4, R4, 0x20 ;  /* 0x0000002004041836 */ /* 0x000fe20000000000 */
[----:B------:R3:W5:Y:S06]  /*1270*/  @P1 LDG.E.128 R84, desc[UR6][R12.64] ;  /* 0x000000060c541981 */ /* 0x00076c000c1e1d00 */
[----:B------:R-:W3:Y:S01]  /*1280*/  @P0 LDC.64 R8, c[0x0][0x3e8] ;  /* 0x0000fa00ff080b82 */ /* 0x000ee20000000a00 */
[----:B0-----:R-:W-:-:S05]  /*1290*/  @P0 IMAD.WIDE.U32 R16, R4, 0x10, R16 ;  /* 0x0000001004100825 */ /* 0x001fca00078e0010 */
[----:B----4-:R-:W4:Y:S01]  /*12a0*/  @P0 LDG.E.128 R116, desc[UR6][R16.64] ;  /* 0x0000000610740981 */ /* 0x010f22000c1e1d00 */
[----:B-1----:R-:W-:-:S05]  /*12b0*/  @P0 IMAD.WIDE.U32 R14, R4, 0x10, R14 ;  /* 0x00000010040e0825 */ /* 0x002fca00078e000e */
[----:B------:R-:W2:Y:S04]  /*12c0*/  @P0 LDG.E.128 R120, desc[UR6][R14.64] ;  /* 0x000000060e780981 */ /* 0x000ea8000c1e1d00 */
[----:B------:R0:W-:Y:S04]  /*12d0*/  @P1 STL.64 [R1+0xb0], R104 ;  /* 0x0000b06801001387 */ /* 0x0001e80000100a00 */
[----:B------:R1:W-:Y:S04]  /*12e0*/  @P1 STL.64 [R1+0xb8], R106 ;  /* 0x0000b86a01001387 */ /* 0x0003e80000100a00 */
[----:B0-----:R-:W2:Y:S04]  /*12f0*/  LDL.64 R104, [R1+0x80] ;  /* 0x0000800001687983 */ /* 0x001ea80000100a00 */
[----:B-1----:R-:W2:Y:S04]  /*1300*/  LDL.64 R106, [R1+0x88] ;  /* 0x00008800016a7983 */ /* 0x002ea80000100a00 */
[----:B---3--:R0:W-:Y:S04]  /*1310*/  @P1 STL.64 [R1+0x40], R100 ;  /* 0x0000406401001387 */ /* 0x0081e80000100a00 */
[----:B------:R1:W-:Y:S04]  /*1320*/  @P1 STL.64 [R1+0x48], R102 ;  /* 0x0000486601001387 */ /* 0x0003e80000100a00 */
[----:B0-----:R-:W3:Y:S04]  /*1330*/  LDL.64 R100, [R1+0x70] ;  /* 0x0000700001647983 */ /* 0x001ee80000100a00 */
[----:B-1----:R-:W3:Y:S01]  /*1340*/  LDL.64 R102, [R1+0x78] ;  /* 0x0000780001667983 */ /* 0x002ee20000100a00 */
[----:B------:R-:W-:Y:S01]  /*1350*/  ISETP.GE.U32.AND P1, PT, R0, 0x240, PT ;  /* 0x000002400000780c */ /* 0x000fe20003f26070 */
[----:B------:R-:W-:-:S04]  /*1360*/  @P0 IMAD.WIDE.U32 R10, R4, 0x10, R8 ;  /* 0x00000010040a0825 */ /* 0x000fc800078e0008 */
[----:B------:R-:W-:Y:S01]  /*1370*/  @P0 VIADD R4, R4, 0x20 ;  /* 0x0000002004040836 */ /* 0x000fe20000000000 */
[----:B------:R0:W5:Y:S07]  /*1380*/  @P0 LDG.E.128 R88, desc[UR6][R10.64] ;  /* 0x000000060a580981 */ /* 0x00016e000c1e1d00 */
[----:B------:R-:W1:Y:S08]  /*1390*/  @P1 LDC.64 R12, c[0x0][0x3d0] ;  /* 0x0000f400ff0c1b82 */ /* 0x000e700000000a00 */
[----:B------:R-:W0:Y:S08]  /*13a0*/  @P1 LDC.64 R18, c[0x0][0x438] ;  /* 0x00010e00ff121b82 */ /* 0x000e300000000a00 */
[----:B------:R-:W0:Y:S01]  /*13b0*/  @P1 LDC.64 R8, c[0x0][0x3e8] ;  /* 0x0000fa00ff081b82 */ /* 0x000e220000000a00 */
[----:B-1----:R-:W-:-:S05]  /*13c0*/  @P1 IMAD.WIDE.U32 R12, R4, 0x10, R12 ;  /* 0x00000010040c1825 */ /* 0x002fca00078e000c */
[----:B------:R-:W3:Y:S04]  /*13d0*/  @P1 LDG.E.128 R112, desc[UR6][R12.64] ;  /* 0x000000060c701981 */ /* 0x000ee8000c1e1d00 */
[----:B----4-:R4:W-:Y:S04]  /*13e0*/  @P0 STL.64 [R1+0x50], R116 ;  /* 0x0000507401000387 */ /* 0x0109e80000100a00 */
[----:B------:R4:W-:Y:S04]  /*13f0*/  @P0 STL.64 [R1+0x58], R118 ;  /* 0x0000587601000387 */ /* 0x0009e80000100a00 */
[----:B--2---:R4:W-:Y:S04]  /*1400*/  @P0 STL.64 [R1+0xa0], R120 ;  /* 0x0000a07801000387 */ /* 0x0049e80000100a00 */
[----:B------:R4:W-:Y:S01]  /*1410*/  @P0 STL.64 [R1+0xa8], R122 ;  /* 0x0000a87a01000387 */ /* 0x0009e20000100a00 */
[----:B------:R-:W-:-:S13]  /*1420*/  ISETP.GE.U32.AND P0, PT, R0, 0x260, PT ;  /* 0x000002600000780c */ /* 0x000fda0003f06070 */
[----:B------:R-:W1:Y:S08]  /*1430*/  @P0 LDC.64 R16, c[0x0][0x438] ;  /* 0x00010e00ff100b82 */ /* 0x000e700000000a00 */
[----:B0-----:R-:W0:Y:S01]  /*1440*/  @P0 LDC.64 R10, c[0x0][0x3d0] ;  /* 0x0000f400ff0a0b82 */ /* 0x001e220000000a00 */
[----:B------:R-:W-:-:S04]  /*1450*/  @P1 IMAD.WIDE.U32 R18, R4, 0x10, R18 ;  /* 0x0000001004121825 */ /* 0x000fc800078e0012 */
[C---:B------:R-:W-:Y:S01]  /*1460*/  @P1 IMAD.WIDE.U32 R14, R4.reuse, 0x10, R8 ;  /* 0x00000010040e1825 */ /* 0x040fe200078e0008 */
[----:B------:R-:W-:Y:S01]  /*1470*/  @P1 IADD3 R4, PT, PT, R4, 0x20, RZ ;  /* 0x0000002004041810 */ /* 0x000fe20007ffe0ff */
[----:B------:R-:W2:Y:S01]  /*1480*/  @P1 LDG.E.128 R108, desc[UR6][R18.64] ;  /* 0x00000006126c1981 */ /* 0x000ea2000c1e1d00 */
[----:B------:R-:W4:Y:S03]  /*1490*/  @P0 LDC.64 R8, c[0x0][0x3e8] ;  /* 0x0000fa00ff080b82 */ /* 0x000f260000000a00 */
[----:B------:R0:W5:Y:S01]  /*14a0*/  @P1 LDG.E.128 R92, desc[UR6][R14.64] ;  /* 0x000000060e5c1981 */ /* 0x000162000c1e1d00 */
[----:B-1----:R-:W-:-:S04]  /*14b0*/  @P0 IMAD.WIDE.U32 R16, R4, 0x10, R16 ;  /* 0x0000001004100825 */ /* 0x002fc800078e0010 */
[----:B0-----:R-:W-:-:S05]  /*14c0*/  @P0 IMAD.WIDE.U32 R10, R4, 0x10, R10 ;  /* 0x00000010040a0825 */ /* 0x001fca00078e000a */
[----:B------:R-:W2:Y:S01]  /*14d0*/  @P0 LDG.E.128 R104, desc[UR6][R10.64] ;  /* 0x000000060a680981 */ /* 0x000ea2000c1e1d00 */
[----:B----4-:R-:W-:-:S05]  /*14e0*/  @P0 IMAD.WIDE.U32 R8, R4, 0x10, R8 ;  /* 0x0000001004080825 */ /* 0x010fca00078e0008 */
[----:B------:R0:W5:Y:S04]  /*14f0*/  @P0 LDG.E.128 R96, desc[UR6][R8.64] ;  /* 0x0000000608600981 */ /* 0x000168000c1e1d00 */
[----:B---3--:R-:W3:Y:S01]  /*1500*/  @P0 LDG.E.128 R100, desc[UR6][R16.64] ;  /* 0x0000000610640981 */ /* 0x008ee2000c1e1d00 */
[----:B------:R-:W-:-:S03]  /*1510*/  @P0 VIADD R4, R4, 0x20 ;  /* 0x0000002004040836 */ /* 0x000fc60000000000 */
[----:B--2---:R0:W-:Y:S04]  /*1520*/  @P1 STL.64 [R1+0x60], R108 ;  /* 0x0000606c01001387 */ /* 0x0041e80000100a00 */
[----:B------:R0:W-:Y:S04]  /*1530*/  @P1 STL.64 [R1+0x68], R110 ;  /* 0x0000686e01001387 */ /* 0x0001e80000100a00 */
[----:B------:R0:W-:Y:S04]  /*1540*/  @P1 STL.64 [R1+0x90], R112 ;  /* 0x0000907001001387 */ /* 0x0001e80000100a00 */
[----:B------:R0:W-:Y:S01]  /*1550*/  @P1 STL.64 [R1+0x98], R114 ;  /* 0x0000987201001387 */ /* 0x0001e20000100a00 */
[----:B------:R-:W-:-:S03]  /*1560*/  ISETP.GE.U32.AND P1, PT, R0, 0x280, PT ;  /* 0x000002800000780c */ /* 0x000fc60003f26070 */
[----:B---3--:R0:W-:Y:S04]  /*1570*/  @P0 STL.64 [R1+0x70], R100 ;  /* 0x0000706401000387 */ /* 0x0081e80000100a00 */
[----:B------:R0:W-:Y:S04]  /*1580*/  @P0 STL.64 [R1+0x78], R102 ;  /* 0x0000786601000387 */ /* 0x0001e80000100a00 */
[----:B------:R0:W-:Y:S04]  /*1590*/  @P0 STL.64 [R1+0x80], R104 ;  /* 0x0000806801000387 */ /* 0x0001e80000100a00 */
[----:B------:R0:W-:Y:S01]  /*15a0*/  @P0 STL.64 [R1+0x88], R106 ;  /* 0x0000886a01000387 */ /* 0x0001e20000100a00 */
[----:B------:R-:W-:Y:S05]  /*15b0*/  @!P1 BRA `(.L_x_85861) ;  /* 0x0000001c00c49947 */ /* 0x000fea0003800000 */
[----:B0-----:R-:W0:Y:S08]  /*15c0*/  LDC.64 R100, c[0x0][0x3e8] ;  /* 0x0000fa00ff647b82 */ /* 0x001e300000000a00 */
        /* <DEDUP_REMOVED lines=9> */
.L_x_85860:
[----:B------:R-:W2:Y:S04]  /*1660*/  LDL R136, [R1+0x1a0] ;  /* 0x0001a00001887983 */ /* 0x000ea80000100800 */
[----:B------:R-:W2:Y:S04]  /*1670*/  LDL R137, [R1+0x1a4] ;  /* 0x0001a40001897983 */ /* 0x000ea80000100800 */
[----:B------:R-:W2:Y:S04]  /*1680*/  LDL R138, [R1+0x1a8] ;  /* 0x0001a800018a7983 */ /* 0x000ea80000100800 */
[----:B------:R-:W2:Y:S01]  /*1690*/  LDL R139, [R1+0x1ac] ;  /* 0x0001ac00018b7983 */ /* 0x000ea20000100800 */
[----:B------:R-:W-:-:S03]  /*16a0*/  ISETP.GE.U32.AND P2, PT, R0, 0x20, PT ;  /* 0x000000200000780c */ /* 0x000fc60003f46070 */
[----:B------:R-:W3:Y:S04]  /*16b0*/  LDL R129, [R1+0x188] ;  /* 0x0001880001817983 */ /* 0x000ee80000100800 */
[----:B------:R-:W4:Y:S04]  /*16c0*/  LDL R126, [R1+0x180] ;  /* 0x00018000017e7983 */ /* 0x000f280000100800 */
[----:B------:R-:W3:Y:S02]  /*16d0*/  LDL R130, [R1+0x184] ;  /* 0x0001840001827983 */ /* 0x000ee40000100800 */
[----:B------:R-:W0:Y:S02]  /*16e0*/  @P2 LDC.64 R8, c[0x0][0x3d0] ;  /* 0x0000f400ff082b82 */ /* 0x000e240000000a00 */
[----:B------:R-:W4:Y:S04]  /*16f0*/  LDL R127, [R1+0x18c] ;  /* 0x00018c00017f7983 */ /* 0x000f280000100800 */
[----:B------:R-:W3:Y:S04]  /*1700*/  LDL R134, [R1+0x190] ;  /* 0x0001900001867983 */ /* 0x000ee80000100800 */
[----:B------:R-:W3:Y:S04]  /*1710*/  LDL R133, [R1+0x194] ;  /* 0x0001940001857983 */ /* 0x000ee80000100800 */
[----:B------:R-:W3:Y:S04]  /*1720*/  LDL R132, [R1+0x198] ;  /* 0x0001980001847983 */ /* 0x000ee80000100800 */
[----:B------:R-:W3:Y:S01]  /*1730*/  LDL R131, [R1+0x19c] ;  /* 0x00019c0001837983 */ /* 0x000ee20000100800 */
[----:B------:R-:W-:Y:S01]  /*1740*/  ISETP.GE.U32.AND P3, PT, R0, 0x40, PT ;  /* 0x000000400000780c */ /* 0x000fe20003f66070 */
[----:B------:R-:W1:Y:S02]  /*1750*/  @P2 LDC.64 R10, c[0x0][0x3e8] ;  /* 0x0000fa00ff0a2b82 */ /* 0x000e640000000a00 */
[----:B------:R-:W3:Y:S01]  /*1760*/  LDL R108, [R1+0xe0] ;  /* 0x0000e000016c7983 */ /* 0x000ee20000100800 */
[----:B0-----:R-:W-:Y:S01]  /*1770*/  @P2 IMAD.WIDE.U32 R8, R4, 0x10, R8 ;  /* 0x0000001004082825 */ /* 0x001fe200078e0008 */
[----:B------:R-:W-:-:S02]  /*1780*/  ISETP.GE.U32.AND P4, PT, R0, 0x60, PT ;  /* 0x000000600000780c */ /* 0x000fc40003f86070 */
[----:B------:R-:W3:Y:S04]  /*1790*/  LDL R107, [R1+0xe4] ;  /* 0x0000e400016b7983 */ /* 0x000ee80000100800 */
[----:B------:R-:W3:Y:S02]  /*17a0*/  LDL R106, [R1+0xe8] ;  /* 0x0000e800016a7983 */ /* 0x000ee40000100800 */
[----:B------:R-:W0:Y:S02]  /*17b0*/  @P3 LDC.64 R12, c[0x0][0x3d0] ;  /* 0x0000f400ff0c3b82 */ /* 0x000e240000000a00 */
[----:B------:R-:W3:Y:S04]  /*17c0*/  LDL R109, [R1+0xec] ;  /* 0x0000ec00016d7983 */ /* 0x000ee80000100800 */
[----:B------:R-:W3:Y:S02]  /*17d0*/  LDL R120, [R1+0x17c] ;  /* 0x00017c0001787983 */ /* 0x000ee40000100800 */
[----:B------:R-:W0:Y:S02]  /*17e0*/  @P3 LDC.64 R14, c[0x0][0x3e8] ;  /* 0x0000fa00ff0e3b82 */ /* 0x000e240000000a00 */
[----:B------:R-:W3:Y:S04]  /*17f0*/  LDL R113, [R1+0x170] ;  /* 0x0001700001717983 */ /* 0x000ee80000100800 */
[----:B------:R-:W3:Y:S02]  /*1800*/  LDL R112, [R1+0x174] ;  /* 0x0001740001707983 */ /* 0x000ee40000100800 */
[----:B------:R-:W3:Y:S01]  /*1810*/  @P4 LDC.64 R16, c[0x0][0x3d0] ;  /* 0x0000f400ff104b82 */ /* 0x000ee20000000a00 */
[C---:B-1----:R-:W-:Y:S01]  /*1820*/  @P2 IMAD.WIDE.U32 R10, R4.reuse, 0x10, R10 ;  /* 0x00000010040a2825 */ /* 0x042fe200078e000a */
        /* <DEDUP_REMOVED lines=15> */
[----:B--2---:R1:W2:Y:S01]  /*1920*/  @P2 LDG.E.128 R136, desc[UR6][R8.64] ;  /* 0x0000000608882981 */ /* 0x0042a2000c1e1d00 */
[----:B------:R-:W-:Y:S01]  /*1930*/  @P2 LOP3.LUT R4, R4, 0x20, RZ, 0xfc, !PT ;  /* 0x0000002004042812 */ /* 0x000fe200078efcff */
[----:B------:R-:W2:Y:S01]  /*1940*/  @P4 LDC.64 R18, c[0x0][0x3e8] ;  /* 0x0000fa00ff124b82 */ /* 0x000ea20000000a00 */
[----:B------:R-:W-:Y:S01]  /*1950*/  ISETP.GE.U32.AND P5, PT, R0, 0x80, PT ;  /* 0x000000800000780c */ /* 0x000fe20003fa6070 */
[----:B------:R2:W5:Y:S02]  /*1960*/  @P2 LDG.E.128 R24, desc[UR6][R10.64] ;  /* 0x000000060a182981 */ /* 0x000564000c1e1d00 */
[----:B0-----:R-:W-:-:S04]  /*1970*/  @P3 IMAD.WIDE.U32 R12, R4, 0x10, R12 ;  /* 0x00000010040c3825 */ /* 0x001fc800078e000c */
[C---:B------:R-:W-:Y:S01]  /*1980*/  @P3 IMAD.WIDE.U32 R14, R4.reuse, 0x10, R14 ;  /* 0x00000010040e3825 */ /* 0x040fe200078e000e */
[----:B------:R-:W-:Y:S02]  /*1990*/  @P3 IADD3 R4, PT, PT, R4, 0x20, RZ ;  /* 0x0000002004043810 */ /* 0x000fe40007ffe0ff */
[C---:B------:R-:W-:Y:S02]  /*19a0*/  ISETP.GE.U32.AND P6, PT, R0.reuse, 0xa0, PT ;  /* 0x000000a00000780c */ /* 0x040fe40003fc6070 */
[C---:B------:R-:W-:Y:S01]  /*19b0*/  ISETP.GE.U32.AND P0, PT, R0.reuse, 0xc0, PT ;  /* 0x000000c00000780c */ /* 0x040fe20003f06070 */
[----:B----4-:R-:W-:Y:S01]  /*19c0*/  IMAD.MOV.U32 R135, RZ, RZ, R127 ;  /* 0x000000ffff877224 */ /* 0x010fe200078e007f */
[----:B------:R-:W0:Y:S01]  /*19d0*/  @P5 LDC.64 R22, c[0x0][0x3d0] ;  /* 0x0000f400ff165b82 */ /* 0x000e220000000a00 */
[----:B---3--:R-:W-:Y:S01]  /*19e0*/  IMAD.MOV.U32 R140, RZ, RZ, R134 ;  /* 0x000000ffff8c7224 */ /* 0x008fe200078e0086 */
[----:B------:R-:W-:Y:S02]  /*19f0*/  ISETP.GE.U32.AND P1, PT, R0, 0xe0, PT ;  /* 0x000000e00000780c */ /* 0x000fe40003f26070 */
[----:B------:R-:W-:Y:S01]  /*1a00*/  MOV R141, R133 ;  /* 0x00000085008d7202 */ /* 0x000fe20000000f00 */
[----:B------:R-:W-:-:S03]  /*1a10*/  IMAD.MOV.U32 R142, RZ, RZ, R132 ;  /* 0x000000ffff8e7224 */ /* 0x000fc600078e0084 */
[----:B------:R-:W3:Y:S01]  /*1a20*/  @P5 LDC.64 R104, c[0x0][0x3e8] ;  /* 0x0000fa00ff685b82 */ /* 0x000ee20000000a00 */
[----:B------:R-:W-:Y:S01]  /*1a30*/  IMAD.MOV.U32 R143, RZ, RZ, R131 ;  /* 0x000000ffff8f7224 */ /* 0x000fe200078e0083 */
[----:B------:R-:W5:Y:S01]  /*1a40*/  @P3 LDG.E.128 R28, desc[UR6][R14.64] ;  /* 0x000000060e1c3981 */ /* 0x000f62000c1e1d00 */
[----:B------:R-:W-:Y:S02]  /*1a50*/  IMAD.MOV.U32 R147, RZ, RZ, R135 ;  /* 0x000000ffff937224 */ /* 0x000fe400078e0087 */
[----:B------:R-:W-:-:S03]  /*1a60*/  @P4 IMAD.WIDE.U32 R16, R4, 0x10, R16 ;  /* 0x0000001004104825 */ /* 0x000fc600078e0010 */
[----:B-1----:R-:W1:Y:S01]  /*1a70*/  @P0 LDC.64 R8, c[0x0][0x3e8] ;  /* 0x0000fa00ff080b82 */ /* 0x002e620000000a00 */
[----:B------:R4:W3:Y:S04]  /*1a80*/  @P3 LDG.E.128 R140, desc[UR6][R12.64] ;  /* 0x000000060c8c3981 */ /* 0x0008e8000c1e1d00 */
[----:B--2---:R2:W-:Y:S01]  /*1a90*/  @P2 STL.64 [R1+0x1a0], R136 ;  /* 0x0001a08801002387 */ /* 0x0045e20000100a00 */
[----:B------:R-:W-:Y:S01]  /*1aa0*/  IMAD.MOV.U32 R133, RZ, RZ, R121 ;  /* 0x000000ffff857224 */ /* 0x000fe200078e0079 */
[----:B------:R-:W-:Y:S01]  /*1ab0*/  MOV R131, R113 ;  /* 0x0000007100837202 */ /* 0x000fe20000000f00 */
[----:B------:R-:W-:Y:S01]  /*1ac0*/  IMAD.MOV.U32 R132, RZ, RZ, R120 ;  /* 0x000000ffff847224 */ /* 0x000fe200078e0078 */
[----:B------:R4:W-:Y:S01]  /*1ad0*/  @P2 STL.64 [R1+0x1a8], R138 ;  /* 0x0001a88a01002387 */ /* 0x0009e20000100a00 */
[----:B------:R-:W-:Y:S01]  /*1ae0*/  IMAD.MOV.U32 R134, RZ, RZ, R112 ;  /* 0x000000ffff867224 */ /* 0x000fe200078e0070 */
[----:B------:R-:W1:Y:S02]  /*1af0*/  @P1 LDC.64 R10, c[0x0][0x3d0] ;  /* 0x0000f400ff0a1b82 */ /* 0x000e640000000a00 */
[----:B------:R-:W3:Y:S01]  /*1b00*/  LDL R127, [R1+0x160] ;  /* 0x00016000017f7983 */ /* 0x000ee20000100800 */
[----:B--2---:R-:W-:Y:S01]  /*1b10*/  MOV R137, R130 ;  /* 0x0000008200897202 */ /* 0x004fe20000000f00 */
[----:B------:R-:W-:-:S02]  /*1b20*/  IMAD.MOV.U32 R136, RZ, RZ, R129 ;  /* 0x000000ffff887224 */ /* 0x000fc400078e0081 */
[----:B------:R-:W2:Y:S01]  /*1b30*/  LDL R130, [R1+0x168] ;  /* 0x0001680001827983 */ /* 0x000ea20000100800 */
[----:B------:R-:W-:Y:S01]  /*1b40*/  @P4 IMAD.WIDE.U32 R18, R4, 0x10, R18 ;  /* 0x0000001004124825 */ /* 0x000fe200078e0012 */
[----:B----4-:R-:W-:Y:S01]  /*1b50*/  MOV R138, R126 ;  /* 0x0000007e008a7202 */ /* 0x010fe20000000f00 */
[----:B------:R-:W4:Y:S01]  /*1b60*/  @P1 LDC.64 R12, c[0x0][0x3e8] ;  /* 0x0000fa00ff0c1b82 */ /* 0x000f220000000a00 */
[----:B------:R-:W-:Y:S01]  /*1b70*/  MOV R146, R136 ;  /* 0x0000008800927202 */ /* 0x000fe20000000f00 */
[----:B------:R-:W-:Y:S01]  /*1b80*/  IMAD.MOV.U32 R145, RZ, RZ, R137 ;  /* 0x000000ffff917224 */ /* 0x000fe200078e0089 */
[----:B------:R-:W4:Y:S01]  /*1b90*/  LDL R129, [R1+0x16c] ;  /* 0x00016c0001817983 */ /* 0x000f220000100800 */
[----:B------:R-:W-:-:S03]  /*1ba0*/  IMAD.MOV.U32 R144, RZ, RZ, R138 ;  /* 0x000000ffff907224 */ /* 0x000fc600078e008a */
[----:B------:R-:W4:Y:S04]  /*1bb0*/  LDL R126, [R1+0x164] ;  /* 0x00016400017e7983 */ /* 0x000f280000100800 */
[----:B------:R-:W4:Y:S01]  /*1bc0*/  @P4 LDG.E.128 R144, desc[UR6][R16.64] ;  /* 0x0000000610904981 */ /* 0x000f22000c1e1d00 */
[----:B------:R-:W-:Y:S01]  /*1bd0*/  IMAD.MOV.U32 R139, RZ, RZ, R134 ;  /* 0x000000ffff8b7224 */ /* 0x000fe200078e0086 */
[----:B------:R-:W-:Y:S01]  /*1be0*/  MOV R138, R133 ;  /* 0x00000085008a7202 */ /* 0x000fe20000000f00 */
[----:B------:R-:W-:Y:S02]  /*1bf0*/  IMAD.MOV.U32 R137, RZ, RZ, R132 ;  /* 0x000000ffff897224 */ /* 0x000fe400078e0084 */
[----:B------:R-:W-:Y:S02]  /*1c00*/  IMAD.MOV.U32 R121, RZ, RZ, R107 ;  /* 0x000000ffff797224 */ /* 0x000fe400078e006b */
[----:B------:R-:W-:Y:S01]  /*1c10*/  IMAD.MOV.U32 R120, RZ, RZ, R106 ;  /* 0x000000ffff787224 */ /* 0x000fe200078e006a */
[----:B------:R-:W-:Y:S01]  /*1c20*/  MOV R112, R108 ;  /* 0x0000006c00707202 */ /* 0x000fe20000000f00 */
[----:B------:R-:W-:Y:S01]  /*1c30*/  @P4 VIADD R4, R4, 0x20 ;  /* 0x0000002004044836 */ /* 0x000fe20000000000 */
[----:B---3--:R3:W-:Y:S01]  /*1c40*/  @P3 STL.64 [R1+0x190], R140 ;  /* 0x0001908c01003387 */ /* 0x0087e20000100a00 */
[----:B------:R-:W1:Y:S03]  /*1c50*/  @P6 LDC.64 R106, c[0x0][0x3d0] ;  /* 0x0000f400ff6a6b82 */ /* 0x000e660000000a00 */
[----:B------:R-:W-:Y:S04]  /*1c60*/  @P3 STL.64 [R1+0x198], R142 ;  /* 0x0001988e01003387 */ /* 0x000fe80000100a00 */
[----:B------:R-:W4:Y:S01]  /*1c70*/  LDL R132, [R1+0x158] ;  /* 0x0001580001847983 */ /* 0x000f220000100800 */
[----:B---3--:R-:W-:-:S02]  /*1c80*/  IMAD.MOV.U32 R140, RZ, RZ, R131 ;  /* 0x000000ffff8c7224 */ /* 0x008fc400078e0083 */
[----:B------:R-:W-:Y:S01]  /*1c90*/  IMAD.MOV.U32 R113, RZ, RZ, R109 ;  /* 0x000000ffff717224 */ /* 0x000fe200078e006d */
[----:B------:R-:W3:Y:S01]  /*1ca0*/  LDL R131, [R1+0x15c] ;  /* 0x00015c0001837983 */ /* 0x000ee20000100800 */
[----:B0-----:R-:W-:Y:S01]  /*1cb0*/  @P5 IMAD.WIDE.U32 R22, R4, 0x10, R22 ;  /* 0x0000001004165825 */ /* 0x001fe200078e0016 */
[----:B------:R-:W0:Y:S01]  /*1cc0*/  @P6 LDC.64 R108, c[0x0][0x3e8] ;  /* 0x0000fa00ff6c6b82 */ /* 0x000e220000000a00 */
[----:B------:R-:W-:Y:S01]  /*1cd0*/  ISETP.GE.U32.AND P2, PT, R0, 0x100, PT ;  /* 0x000001000000780c */ /* 0x000fe20003f46070 */
[----:B------:R1:W5:Y:S01]  /*1ce0*/  @P4 LDG.E.128 R32, desc[UR6][R18.64] ;  /* 0x0000000612204981 */ /* 0x000362000c1e1d00 */
[----:B--2---:R-:W-:Y:S01]  /*1cf0*/  MOV R135, R130 ;  /* 0x0000008200877202 */ /* 0x004fe20000000f00 */
[----:B----4-:R-:W-:Y:S02]  /*1d00*/  IMAD.MOV.U32 R134, RZ, RZ, R129 ;  /* 0x000000ffff867224 */ /* 0x010fe400078e0081 */
[----:B------:R-:W2:Y:S01]  /*1d10*/  LDL R130, [R1+0x150] ;  /* 0x0001500001827983 */ /* 0x000ea20000100800 */
[----:B------:R-:W-:-:S07]  /*1d20*/  IMAD.MOV.U32 R133, RZ, RZ, R127 ;  /* 0x000000ffff857224 */ /* 0x000fce00078e007f */
[----:B------:R-:W4:Y:S01]  /*1d30*/  @P2 LDC.64 R14, c[0x0][0x3d0] ;  /* 0x0000f400ff0e2b82 */ /* 0x000f220000000a00 */
[----:B------:R-:W4:Y:S04]  /*1d40*/  LDL R129, [R1+0x154] ;  /* 0x0001540001817983 */ /* 0x000f280000100800 */
[----:B------:R1:W-:Y:S01]  /*1d50*/  @P4 STL.64 [R1+0x180], R144 ;  /* 0x0001809001004387 */ /* 0x0003e20000100a00 */
[----:B------:R-:W-:Y:S01]  /*1d60*/  MOV R136, R126 ;  /* 0x0000007e00887202 */ /* 0x000fe20000000f00 */
[----:B------:R-:W-:Y:S01]  /*1d70*/  @P5 IMAD.WIDE.U32 R104, R4, 0x10, R104 ;  /* 0x0000001004685825 */ /* 0x000fe200078e0068 */
[----:B------:R-:W-:Y:S01]  /*1d80*/  ISETP.GE.U32.AND P3, PT, R0, 0x120, PT ;  /* 0x000001200000780c */ /* 0x000fe20003f66070 */
[----:B------:R0:W-:Y:S01]  /*1d90*/  @P4 STL.64 [R1+0x188], R146 ;  /* 0x0001889201004387 */ /* 0x0001e20000100a00 */
[----:B------:R-:W4:Y:S01]  /*1da0*/  @P2 LDC.64 R16, c[0x0][0x3e8] ;  /* 0x0000fa00ff102b82 */ /* 0x000f220000000a00 */
[----:B-1----:R-:W-:Y:S01]  /*1db0*/  MOV R144, R140 ;  /* 0x0000008c00907202 */ /* 0x002fe20000000f00 */
[----:B------:R-:W-:Y:S01]  /*1dc0*/  IMAD.MOV.U32 R145, RZ, RZ, R139 ;  /* 0x000000ffff917224 */ /* 0x000fe200078e008b */
[----:B------:R-:W-:Y:S01]  /*1dd0*/  @P5 IADD3 R4, PT, PT, R4, 0x20, RZ ;  /* 0x0000002004045810 */ /* 0x000fe20007ffe0ff */
[----:B------:R-:W-:Y:S01]  /*1de0*/  IMAD.MOV.U32 R126, RZ, RZ, R125 ;  /* 0x000000ffff7e7224 */ /* 0x000fe200078e007d */
[----:B0-----:R-:W-:Y:S01]  /*1df0*/  MOV R147, R137 ;  /* 0x0000008900937202 */ /* 0x001fe20000000f00 */
[----:B------:R-:W-:-:S05]  /*1e00*/  IMAD.MOV.U32 R146, RZ, RZ, R138 ;  /* 0x000000ffff927224 */ /* 0x000fca00078e008a */
[----:B------:R-:W0:Y:S01]  /*1e10*/  @P3 LDC.64 R18, c[0x0][0x3d0] ;  /* 0x0000f400ff123b82 */ /* 0x000e220000000a00 */
[----:B------:R-:W-:Y:S01]  /*1e20*/  IMAD.MOV.U32 R127, RZ, RZ, R124 ;  /* 0x000000ffff7f7224 */ /* 0x000fe200078e007c */
[----:B------:R-:W5:Y:S04]  /*1e30*/  @P5 LDG.E.128 R36, desc[UR6][R104.64] ;  /* 0x0000000668245981 */ /* 0x000f68000c1e1d00 */
[----:B------:R1:W4:Y:S01]  /*1e40*/  @P5 LDG.E.128 R144, desc[UR6][R22.64] ;  /* 0x0000000616905981 */ /* 0x000322000c1e1d00 */
[----:B------:R-:W-:Y:S01]  /*1e50*/  IMAD.MOV.U32 R139, RZ, RZ, R136 ;  /* 0x000000ffff8b7224 */ /* 0x000fe200078e0088 */
[----:B------:R-:W-:Y:S01]  /*1e60*/  MOV R137, R134 ;  /* 0x0000008600897202 */ /* 0x000fe20000000f00 */
[----:B------:R-:W-:Y:S01]  /*1e70*/  IMAD.MOV.U32 R138, RZ, RZ, R135 ;  /* 0x000000ffff8a7224 */ /* 0x000fe200078e0087 */
[----:B---3--:R-:W-:Y:S01]  /*1e80*/  MOV R134, R131 ;  /* 0x0000008300867202 */ /* 0x008fe20000000f00 */
[----:B------:R-:W-:Y:S01]  /*1e90*/  IMAD.MOV.U32 R140, RZ, RZ, R133 ;  /* 0x000000ffff8c7224 */ /* 0x000fe200078e0085 */
[----:B------:R-:W3:Y:S01]  /*1ea0*/  LDL R131, [R1+0x14c] ;  /* 0x00014c0001837983 */ /* 0x000ee20000100800 */
[----:B------:R-:W-:-:S03]  /*1eb0*/  IMAD.MOV.U32 R135, RZ, RZ, R132 ;  /* 0x000000ffff877224 */ /* 0x000fc600078e0084 */
[----:B------:R-:W3:Y:S01]  /*1ec0*/  LDL R132, [R1+0x148] ;  /* 0x0001480001847983 */ /* 0x000ee20000100800 */
[----:B------:R-:W-:Y:S01]  /*1ed0*/  @P6 IMAD.WIDE.U32 R106, R4, 0x10, R106 ;  /* 0x00000010046a6825 */ /* 0x000fe200078e006a */
[----:B------:R-:W-:Y:S01]  /*1ee0*/  MOV R124, R111 ;  /* 0x0000006f007c7202 */ /* 0x000fe20000000f00 */
[----:B-1----:R-:W1:Y:S02]  /*1ef0*/  @P3 LDC.64 R22, c[0x0][0x3e8] ;  /* 0x0000fa00ff163b82 */ /* 0x002e640000000a00 */
[----:B--2---:R-:W-:Y:S02]  /*1f00*/  IMAD.MOV.U32 R133, RZ, RZ, R130 ;  /* 0x000000ffff857224 */ /* 0x004fe400078e0082 */
[----:B------:R-:W2:Y:S01]  /*1f10*/  LDL R130, [R1+0x140] ;  /* 0x0001400001827983 */ /* 0x000ea20000100800 */
[----:B----4-:R-:W-:-:S03]  /*1f20*/  IMAD.MOV.U32 R136, RZ, RZ, R129 ;  /* 0x000000ffff887224 */ /* 0x010fc600078e0081 */
[----:B------:R-:W4:Y:S04]  /*1f30*/  LDL R129, [R1+0x144] ;  /* 0x0001440001817983 */ /* 0x000f280000100800 */
[----:B------:R0:W-:Y:S04]  /*1f40*/  @P5 STL.64 [R1+0x170], R144 ;  /* 0x0001709001005387 */ /* 0x0001e80000100a00 */
[----:B------:R1:W-:Y:S01]  /*1f50*/  @P5 STL.64 [R1+0x178], R146 ;  /* 0x0001789201005387 */ /* 0x0003e20000100a00 */
[----:B0-----:R-:W-:Y:S02]  /*1f60*/  IMAD.MOV.U32 R144, RZ, RZ, R140 ;  /* 0x000000ffff907224 */ /* 0x001fe400078e008c */
[----:B------:R-:W-:Y:S01]  /*1f70*/  IMAD.MOV.U32 R145, RZ, RZ, R139 ;  /* 0x000000ffff917224 */ /* 0x000fe200078e008b */
[----:B-1----:R-:W-:Y:S01]  /*1f80*/  MOV R146, R138 ;  /* 0x0000008a00927202 */ /* 0x002fe20000000f00 */
[----:B------:R-:W-:-:S06]  /*1f90*/  IMAD.MOV.U32 R147, RZ, RZ, R137 ;  /* 0x000000ffff937224 */ /* 0x000fcc00078e0089 */
[----:B------:R0:W4:Y:S01]  /*1fa0*/  @P6 LDG.E.128 R144, desc[UR6][R106.64] ;  /* 0x000000066a906981 */ /* 0x000122000c1e1d00 */
[----:B------:R-:W-:Y:S02]  /*1fb0*/  IMAD.MOV.U32 R125, RZ, RZ, R110 ;  /* 0x000000ffff7d7224 */ /* 0x000fe400078e006e */
[----:B------:R-:W1:Y:S01]  /*1fc0*/  @P0 LDC.64 R110, c[0x0][0x3d0] ;  /* 0x0000f400ff6e0b82 */ /* 0x000e620000000a00 */
[----:B------:R-:W-:Y:S01]  /*1fd0*/  IMAD.MOV.U32 R139, RZ, RZ, R136 ;  /* 0x000000ffff8b7224 */ /* 0x000fe200078e0088 */
[----:B------:R-:W-:Y:S01]  /*1fe0*/  MOV R138, R135 ;  /* 0x00000087008a7202 */ /* 0x000fe20000000f00 */
[----:B------:R-:W-:Y:S01]  /*1ff0*/  IMAD.MOV.U32 R137, RZ, RZ, R134 ;  /* 0x000000ffff897224 */ /* 0x000fe200078e0086 */
[----:B---3--:R-:W-:Y:S01]  /*2000*/  MOV R135, R132 ;  /* 0x0000008400877202 */ /* 0x008fe20000000f00 */
[----:B------:R-:W-:Y:S01]  /*2010*/  IMAD.MOV.U32 R140, RZ, RZ, R133 ;  /* 0x000000ffff8c7224 */ /* 0x000fe200078e0085 */
[----:B------:R-:W3:Y:S01]  /*2020*/  LDL R132, [R1+0x138] ;  /* 0x0001380001847983 */ /* 0x000ee20000100800 */
[----:B------:R-:W-:-:S02]  /*2030*/  IMAD.MOV.U32 R134, RZ, RZ, R131 ;  /* 0x000000ffff867224 */ /* 0x000fc400078e0083 */
[C---:B------:R-:W-:Y:S01]  /*2040*/  @P6 IMAD.WIDE.U32 R108, R4.reuse, 0x10, R108 ;  /* 0x00000010046c6825 */ /* 0x040fe200078e006c */
[----:B------:R-:W3:Y:S03]  /*2050*/  LDL R131, [R1+0x13c] ;  /* 0x00013c0001837983 */ /* 0x000ee60000100800 */
[----:B------:R-:W-:Y:S01]  /*2060*/  @P6 VIADD R4, R4, 0x20 ;  /* 0x0000002004046836 */ /* 0x000fe20000000000 */
[----:B------:R-:W-:Y:S01]  /*2070*/  ISETP.GE.U32.AND P4, PT, R0, 0x140, PT ;  /* 0x000001400000780c */ /* 0x000fe20003f86070 */
[----:B------:R0:W5:Y:S02]  /*2080*/  @P6 LDG.E.128 R40, desc[UR6][R108.64] ;  /* 0x000000066c286981 */ /* 0x000164000c1e1d00 */
[----:B-1----:R-:W-:-:S10]  /*2090*/  @P0 IMAD.WIDE.U32 R110, R4, 0x10, R110 ;  /* 0x00000010046e0825 */ /* 0x002fd400078e006e */
[----:B------:R-:W1:Y:S01]  /*20a0*/  @P4 LDC.64 R104, c[0x0][0x3d0] ;  /* 0x0000f400ff684b82 */ /* 0x000e620000000a00 */
[----:B--2---:R-:W-:Y:S01]  /*20b0*/  IMAD.MOV.U32 R133, RZ, RZ, R130 ;  /* 0x000000ffff857224 */ /* 0x004fe200078e0082 */
[----:B------:R-:W-:Y:S01]  /*20c0*/  ISETP.GE.U32.AND P5, PT, R0, 0x160, PT ;  /* 0x000001600000780c */ /* 0x000fe20003fa6070 */
[----:B------:R-:W2:Y:S01]  /*20d0*/  LDL R130, [R1+0x130] ;  /* 0x0001300001827983 */ /* 0x000ea20000100800 */
[----:B----4-:R-:W-:Y:S01]  /*20e0*/  MOV R136, R129 ;  /* 0x0000008100887202 */ /* 0x010fe20000000f00 */
[C---:B------:R-:W-:Y:S02]  /*20f0*/  @P0 IMAD.WIDE.U32 R8, R4.reuse, 0x10, R8 ;  /* 0x0000001004080825 */ /* 0x040fe400078e0008 */
[----:B------:R-:W4:Y:S01]  /*2100*/  LDL R129, [R1+0x134] ;  /* 0x0001340001817983 */ /* 0x000f220000100800 */
[----:B0-----:R-:W0:Y:S01]  /*2110*/  @P4 LDC.64 R106, c[0x0][0x3e8] ;  /* 0x0000fa00ff6a4b82 */ /* 0x001e220000000a00 */
[----:B------:R-:W-:Y:S02]  /*2120*/  @P0 VIADD R4, R4, 0x20 ;  /* 0x0000002004040836 */ /* 0x000fe40000000000 */
[----:B------:R-:W5:Y:S05]  /*2130*/  @P0 LDG.E.128 R44, desc[UR6][R8.64] ;  /* 0x00000006082c0981 */ /* 0x000f6a000c1e1d00 */
[----:B------:R-:W0:Y:S01]  /*2140*/  @P5 LDC.64 R108, c[0x0][0x3d0] ;  /* 0x0000f400ff6c5b82 */ /* 0x000e220000000a00 */
[----:B------:R1:W-:Y:S04]  /*2150*/  @P6 STL.64 [R1+0x160], R144 ;  /* 0x0001609001006387 */ /* 0x0003e80000100a00 */
[----:B------:R0:W-:Y:S01]  /*2160*/  @P6 STL.64 [R1+0x168], R146 ;  /* 0x0001689201006387 */ /* 0x0001e20000100a00 */
[----:B-1----:R-:W-:Y:S01]  /*2170*/  IMAD.MOV.U32 R144, RZ, RZ, R140 ;  /* 0x000000ffff907224 */ /* 0x002fe200078e008c */
[----:B------:R-:W-:Y:S01]  /*2180*/  MOV R145, R139 ;  /* 0x0000008b00917202 */ /* 0x000fe20000000f00 */
[----:B0-----:R-:W-:-:S02]  /*2190*/  IMAD.MOV.U32 R146, RZ, RZ, R138 ;  /* 0x000000ffff927224 */ /* 0x001fc400078e008a */
[----:B------:R-:W-:-:S06]  /*21a0*/  IMAD.MOV.U32 R147, RZ, RZ, R137 ;  /* 0x000000ffff937224 */ /* 0x000fcc00078e0089 */
[----:B------:R0:W4:Y:S01]  /*21b0*/  @P0 LDG.E.128 R144, desc[UR6][R110.64] ;  /* 0x000000066e900981 */ /* 0x000122000c1e1d00 */
[----:B------:R-:W-:Y:S01]  /*21c0*/  MOV R139, R136 ;  /* 0x00000088008b7202 */ /* 0x000fe20000000f00 */
[----:B------:R-:W-:Y:S01]  /*21d0*/  IMAD.MOV.U32 R138, RZ, RZ, R135 ;  /* 0x000000ffff8a7224 */ /* 0x000fe200078e0087 */
[----:B------:R-:W-:Y:S01]  /*21e0*/  MOV R140, R133 ;  /* 0x00000085008c7202 */ /* 0x000fe20000000f00 */
[----:B------:R-:W-:Y:S02]  /*21f0*/  IMAD.MOV.U32 R137, RZ, RZ, R134 ;  /* 0x000000ffff897224 */ /* 0x000fe400078e0086 */
[----:B---3--:R-:W-:Y:S02]  /*2200*/  IMAD.MOV.U32 R135, RZ, RZ, R132 ;  /* 0x000000ffff877224 */ /* 0x008fe400078e0084 */
[----:B------:R-:W-:Y:S01]  /*2210*/  IMAD.MOV.U32 R134, RZ, RZ, R131 ;  /* 0x000000ffff867224 */ /* 0x000fe200078e0083 */
[----:B------:R-:W3:Y:S01]  /*2220*/  LDL R132, [R1+0x128] ;  /* 0x0001280001847983 */ /* 0x000ee20000100800 */
[----:B------:R-:W-:-:S04]  /*2230*/  @P1 IMAD.WIDE.U32 R10, R4, 0x10, R10 ;  /* 0x00000010040a1825 */ /* 0x000fc800078e000a */
[----:B------:R-:W-:Y:S01]  /*2240*/  @P1 IMAD.WIDE.U32 R12, R4, 0x10, R12 ;  /* 0x00000010040c1825 */ /* 0x000fe200078e000c */
[----:B------:R-:W3:Y:S01]  /*2250*/  LDL R131, [R1+0x12c] ;  /* 0x00012c0001837983 */ /* 0x000ee20000100800 */
[----:B------:R-:W-:Y:S01]  /*2260*/  ISETP.GE.U32.AND P6, PT, R0, 0x180, PT ;  /* 0x000001800000780c */ /* 0x000fe20003fc6070 */
[----:B0-----:R-:W0:Y:S01]  /*2270*/  @P5 LDC.64 R110, c[0x0][0x3e8] ;  /* 0x0000fa00ff6e5b82 */ /* 0x001e220000000a00 */
[----:B--2---:R-:W-:-:S11]  /*2280*/  MOV R133, R130 ;  /* 0x0000008200857202 */ /* 0x004fd60000000f00 */
[----:B------:R-:W1:Y:S01]  /*2290*/  @P6 LDC.64 R8, c[0x0][0x3d0] ;  /* 0x0000f400ff086b82 */ /* 0x000e620000000a00 */
[----:B------:R-:W2:Y:S01]  /*22a0*/  LDL R130, [R1+0x120] ;  /* 0x0001200001827983 */ /* 0x000ea20000100800 */
[----:B----4-:R-:W-:-:S03]  /*22b0*/  IMAD.MOV.U32 R136, RZ, RZ, R129 ;  /* 0x000000ffff887224 */ /* 0x010fc600078e0081 */
[----:B------:R-:W4:Y:S01]  /*22c0*/  LDL R129, [R1+0x124] ;  /* 0x0001240001817983 */ /* 0x000f220000100800 */
[----:B------:R-:W-:-:S03]  /*22d0*/  @P1 IADD3 R4, PT, PT, R4, 0x20, RZ ;  /* 0x0000002004041810 */ /* 0x000fc60007ffe0ff */
[----:B------:R-:W5:Y:S04]  /*22e0*/  @P1 LDG.E.128 R48, desc[UR6][R12.64] ;  /* 0x000000060c301981 */ /* 0x000f68000c1e1d00 */
[----:B------:R0:W-:Y:S04]  /*22f0*/  @P0 STL.64 [R1+0x150], R144 ;  /* 0x0001509001000387 */ /* 0x0001e80000100a00 */
[----:B------:R1:W-:Y:S01]  /*2300*/  @P0 STL.64 [R1+0x158], R146 ;  /* 0x0001589201000387 */ /* 0x0003e20000100a00 */
[----:B0-----:R-:W-:Y:S01]  /*2310*/  MOV R144, R140 ;  /* 0x0000008c00907202 */ /* 0x001fe20000000f00 */
[----:B------:R-:W-:-:S02]  /*2320*/  IMAD.MOV.U32 R145, RZ, RZ, R139 ;  /* 0x000000ffff917224 */ /* 0x000fc400078e008b */
[----:B-1----:R-:W-:Y:S01]  /*2330*/  IMAD.MOV.U32 R146, RZ, RZ, R138 ;  /* 0x000000ffff927224 */ /* 0x002fe200078e008a */
[----:B------:R-:W-:-:S06]  /*2340*/  MOV R147, R137 ;  /* 0x0000008900937202 */ /* 0x000fcc0000000f00 */
        /* <DEDUP_REMOVED lines=9> */
[----:B------:R-:W-:-:S04]  /*23e0*/  @P2 IMAD.WIDE.U32 R14, R4, 0x10, R14 ;  /* 0x00000010040e2825 */ /* 0x000fc800078e000e */
[----:B------:R-:W-:Y:S01]  /*23f0*/  @P2 IMAD.WIDE.U32 R16, R4, 0x10, R16 ;  /* 0x0000001004102825 */ /* 0x000fe200078e0010 */
[----:B------:R-:W-:Y:S01]  /*2400*/  ISETP.GE.U32.AND P0, PT, R0, 0x1a0, PT ;  /* 0x000001a00000780c */ /* 0x000fe20003f06070 */
[----:B0-----:R-:W0:Y:S02]  /*2410*/  @P6 LDC.64 R10, c[0x0][0x3e8] ;  /* 0x0000fa00ff0a6b82 */ /* 0x001e240000000a00 */
[----:B--2---:R-:W-:-:S10]  /*2420*/  IMAD.MOV.U32 R133, RZ, RZ, R130 ;  /* 0x000000ffff857224 */ /* 0x004fd400078e0082 */
[----:B------:R-:W1:Y:S01]  /*2430*/  @P0 LDC.64 R12, c[0x0][0x3e8] ;  /* 0x0000fa00ff0c0b82 */ /* 0x000e620000000a00 */
[----:B------:R-:W2:Y:S01]  /*2440*/  LDL R130, [R1+0x110] ;  /* 0x0001100001827983 */ /* 0x000ea20000100800 */
[----:B----4-:R-:W-:-:S03]  /*2450*/  IMAD.MOV.U32 R136, RZ, RZ, R129 ;  /* 0x000000ffff887224 */ /* 0x010fc600078e0081 */
[----:B------:R-:W4:Y:S01]  /*2460*/  LDL R129, [R1+0x114] ;  /* 0x0001140001817983 */ /* 0x000f220000100800 */
[----:B------:R-:W-:-:S03]  /*2470*/  @P2 VIADD R4, R4, 0x20 ;  /* 0x0000002004042836 */ /* 0x000fc60000000000 */
[----:B------:R0:W5:Y:S04]  /*2480*/  @P2 LDG.E.128 R52, desc[UR6][R16.64] ;  /* 0x0000000610342981 */ /* 0x000168000c1e1d00 */
[----:B------:R0:W-:Y:S04]  /*2490*/  @P1 STL.64 [R1+0x140], R144 ;  /* 0x0001409001001387 */ /* 0x0001e80000100a00 */
[----:B------:R1:W-:Y:S01]  /*24a0*/  @P1 STL.64 [R1+0x148], R146 ;  /* 0x0001489201001387 */ /* 0x0003e20000100a00 */
[----:B0-----:R-:W-:Y:S02]  /*24b0*/  IMAD.MOV.U32 R144, RZ, RZ, R140 ;  /* 0x000000ffff907224 */ /* 0x001fe400078e008c */
[----:B------:R-:W-:Y:S01]  /*24c0*/  IMAD.MOV.U32 R145, RZ, RZ, R139 ;  /* 0x000000ffff917224 */ /* 0x000fe200078e008b */
[----:B-1----:R-:W-:Y:S01]  /*24d0*/  MOV R146, R138 ;  /* 0x0000008a00927202 */ /* 0x002fe20000000f00 */
[----:B------:R-:W-:-:S06]  /*24e0*/  IMAD.MOV.U32 R147, RZ, RZ, R137 ;  /* 0x000000ffff937224 */ /* 0x000fcc00078e0089 */
[----:B------:R-:W4:Y:S01]  /*24f0*/  @P2 LDG.E.128 R144, desc[UR6][R14.64] ;  /* 0x000000060e902981 */ /* 0x000f22000c1e1d00 */
[----:B------:R-:W-:Y:S01]  /*2500*/  MOV R138, R135 ;  /* 0x00000087008a7202 */ /* 0x000fe20000000f00 */
[----:B------:R-:W-:Y:S01]  /*2510*/  IMAD.MOV.U32 R137, RZ, RZ, R134 ;  /* 0x000000ffff897224 */ /* 0x000fe200078e0086 */
[----:B---3--:R-:W-:Y:S01]  /*2520*/  MOV R135, R132 ;  /* 0x0000008400877202 */ /* 0x008fe20000000f00 */
[----:B------:R-:W-:Y:S02]  /*2530*/  IMAD.MOV.U32 R140, RZ, RZ, R133 ;  /* 0x000000ffff8c7224 */ /* 0x000fe400078e0085 */
[----:B------:R-:W-:Y:S02]  /*2540*/  IMAD.MOV.U32 R139, RZ, RZ, R136 ;  /* 0x000000ffff8b7224 */ /* 0x000fe400078e0088 */
[----:B------:R-:W-:Y:S02]  /*2550*/  IMAD.MOV.U32 R134, RZ, RZ, R131 ;  /* 0x000000ffff867224 */ /* 0x000fe400078e0083 */
[----:B------:R-:W-:-:S02]  /*2560*/  IMAD.MOV.U32 R132, RZ, RZ, R128 ;  /* 0x000000ffff847224 */ /* 0x000fc400078e0080 */
[----:B------:R-:W-:Y:S01]  /*2570*/  IMAD.MOV.U32 R131, RZ, RZ, R123 ;  /* 0x000000ffff837224 */ /* 0x000fe200078e007b */
[----:B------:R-:W3:Y:S04]  /*2580*/  LDL R128, [R1+0x10c] ;  /* 0x00010c0001807983 */ /* 0x000ee80000100800 */
[----:B------:R-:W3:Y:S01]  /*2590*/  LDL R123, [R1+0x100] ;  /* 0x00010000017b7983 */ /* 0x000ee20000100800 */
[----:B------:R-:W-:-:S04]  /*25a0*/  @P3 IMAD.WIDE.U32 R18, R4, 0x10, R18 ;  /* 0x0000001004123825 */ /* 0x000fc800078e0012 */
[----:B--2---:R-:W-:Y:S01]  /*25b0*/  IMAD.MOV.U32 R133, RZ, RZ, R130 ;  /* 0x000000ffff857224 */ /* 0x004fe200078e0082 */
[----:B------:R-:W-:Y:S02]  /*25c0*/  MOV R130, R122 ;  /* 0x0000007a00827202 */ /* 0x000fe40000000f00 */
[----:B------:R-:W2:Y:S01]  /*25d0*/  LDL R122, [R1+0x104] ;  /* 0x00010400017a7983 */ /* 0x000ea20000100800 */
[----:B----4-:R-:W-:-:S03]  /*25e0*/  MOV R136, R129 ;  /* 0x0000008100887202 */ /* 0x010fc60000000f00 */
[----:B------:R-:W4:Y:S04]  /*25f0*/  LDL R129, [R1+0x108] ;  /* 0x0001080001817983 */ /* 0x000f280000100800 */
[----:B------:R0:W-:Y:S04]  /*2600*/  @P2 STL.64 [R1+0x130], R144 ;  /* 0x0001309001002387 */ /* 0x0001e80000100a00 */
[----:B------:R1:W-:Y:S01]  /*2610*/  @P2 STL.64 [R1+0x138], R146 ;  /* 0x0001389201002387 */ /* 0x0003e20000100a00 */
[----:B0-----:R-:W-:Y:S01]  /*2620*/  IMAD.MOV.U32 R144, RZ, RZ, R140 ;  /* 0x000000ffff907224 */ /* 0x001fe200078e008c */
[----:B------:R-:W-:Y:S01]  /*2630*/  MOV R145, R139 ;  /* 0x0000008b00917202 */ /* 0x000fe20000000f00 */
[----:B-1----:R-:W-:-:S02]  /*2640*/  IMAD.MOV.U32 R146, RZ, RZ, R138 ;  /* 0x000000ffff927224 */ /* 0x002fc400078e008a */
[----:B------:R-:W-:-:S06]  /*2650*/  IMAD.MOV.U32 R147, RZ, RZ, R137 ;  /* 0x000000ffff937224 */ /* 0x000fcc00078e0089 */
[----:B------:R-:W4:Y:S01]  /*2660*/  @P3 LDG.E.128 R144, desc[UR6][R18.64] ;  /* 0x0000000612903981 */ /* 0x000f22000c1e1d00 */
[----:B------:R-:W-:Y:S01]  /*2670*/  IMAD.MOV.U32 R137, RZ, RZ, R134 ;  /* 0x000000ffff897224 */ /* 0x000fe200078e0086 */
[----:B------:R-:W-:Y:S01]  /*2680*/  MOV R140, R133 ;  /* 0x00000085008c7202 */ /* 0x000fe20000000f00 */
[----:B------:R-:W-:Y:S01]  /*2690*/  IMAD.MOV.U32 R138, RZ, RZ, R135 ;  /* 0x000000ffff8a7224 */ /* 0x000fe200078e0087 */
[----:B------:R-:W-:Y:S01]  /*26a0*/  MOV R139, R136 ;  /* 0x00000088008b7202 */ /* 0x000fe20000000f00 */
[----:B------:R-:W-:Y:S02]  /*26b0*/  IMAD.MOV.U32 R133, RZ, RZ, R131 ;  /* 0x000000ffff857224 */ /* 0x000fe400078e0083 */
[----:B------:R-:W-:Y:S02]  /*26c0*/  IMAD.MOV.U32 R134, RZ, RZ, R130 ;  /* 0x000000ffff867224 */ /* 0x000fe400078e0082 */
[----:B---3--:R-:W-:Y:S02]  /*26d0*/  IMAD.MOV.U32 R131, RZ, RZ, R128 ;  /* 0x000000ffff837224 */ /* 0x008fe400078e0080 */
[----:B------:R-:W-:Y:S01]  /*26e0*/  IMAD.MOV.U32 R130, RZ, RZ, R123 ;  /* 0x000000ffff827224 */ /* 0x000fe200078e007b */
[----:B------:R-:W3:Y:S01]  /*26f0*/  LDL R128, [R1+0xf8] ;  /* 0x0000f80001807983 */ /* 0x000ee20000100800 */
[----:B------:R-:W-:-:S03]  /*2700*/  @P3 IMAD.WIDE.U32 R22, R4, 0x10, R22 ;  /* 0x0000001004163825 */ /* 0x000fc600078e0016 */
[----:B------:R-:W3:Y:S01]  /*2710*/  LDL R123, [R1+0xfc] ;  /* 0x0000fc00017b7983 */ /* 0x000ee20000100800 */
[----:B------:R-:W-:Y:S01]  /*2720*/  @P3 VIADD R4, R4, 0x20 ;  /* 0x0000002004043836 */ /* 0x000fe20000000000 */
[----:B--2---:R-:W-:Y:S02]  /*2730*/  MOV R136, R122 ;  /* 0x0000007a00887202 */ /* 0x004fe40000000f00 */
[----:B------:R0:W5:Y:S01]  /*2740*/  @P3 LDG.E.128 R56, desc[UR6][R22.64] ;  /* 0x0000000616383981 */ /* 0x000162000c1e1d00 */
[----:B----4-:R-:W-:-:S03]  /*2750*/  MOV R135, R129 ;  /* 0x0000008100877202 */ /* 0x010fc60000000f00 */
[----:B------:R-:W2:Y:S04]  /*2760*/  LDL R122, [R1+0xf0] ;  /* 0x0000f000017a7983 */ /* 0x000ea80000100800 */
[----:B------:R-:W4:Y:S01]  /*2770*/  LDL R129, [R1+0xf4] ;  /* 0x0000f40001817983 */ /* 0x000f220000100800 */
[----:B------:R-:W-:-:S03]  /*2780*/  @P4 IMAD.WIDE.U32 R104, R4, 0x10, R104 ;  /* 0x0000001004684825 */ /* 0x000fc600078e0068 */
[----:B------:R1:W-:Y:S04]  /*2790*/  @P3 STL.64 [R1+0x120], R144 ;  /* 0x0001209001003387 */ /* 0x0003e80000100a00 */
[----:B------:R0:W-:Y:S01]  /*27a0*/  @P3 STL.64 [R1+0x128], R146 ;  /* 0x0001289201003387 */ /* 0x0001e20000100a00 */
[----:B-1----:R-:W-:Y:S01]  /*27b0*/  IMAD.MOV.U32 R144, RZ, RZ, R140 ;  /* 0x000000ffff907224 */ /* 0x002fe200078e008c */
[----:B------:R-:W-:Y:S01]  /*27c0*/  MOV R145, R139 ;  /* 0x0000008b00917202 */ /* 0x000fe20000000f00 */
[----:B0-----:R-:W-:Y:S02]  /*27d0*/  IMAD.MOV.U32 R146, RZ, RZ, R138 ;  /* 0x000000ffff927224 */ /* 0x001fe400078e008a */
[----:B------:R-:W-:-:S06]  /*27e0*/  IMAD.MOV.U32 R147, RZ, RZ, R137 ;  /* 0x000000ffff937224 */ /* 0x000fcc00078e0089 */
[----:B------:R-:W4:Y:S01]  /*27f0*/  @P4 LDG.E.128 R144, desc[UR6][R104.64] ;  /* 0x0000000668904981 */ /* 0x000f22000c1e1d00 */
[----:B------:R-:W-:Y:S01]  /*2800*/  MOV R141, R136 ;  /* 0x00000088008d7202 */ /* 0x000fe20000000f00 */
[----:B------:R-:W-:Y:S01]  /*2810*/  IMAD.MOV.U32 R140, RZ, RZ, R135 ;  /* 0x000000ffff8c7224 */ /* 0x000fe200078e0087 */
[----:B------:R-:W-:Y:S01]  /*2820*/  MOV R142, R130 ;  /* 0x00000082008e7202 */ /* 0x000fe20000000f00 */
[C---:B------:R-:W-:Y:S01]  /*2830*/  @P4 IMAD.WIDE.U32 R106, R4.reuse, 0x10, R106 ;  /* 0x00000010046a4825 */ /* 0x040fe200078e006a */
[----:B---3--:R-:W-:Y:S02]  /*2840*/  MOV R135, R123 ;  /* 0x0000007b00877202 */ /* 0x008fe40000000f00 */
[----:B------:R-:W-:Y:S01]  /*2850*/  @P4 IADD3 R4, PT, PT, R4, 0x20, RZ ;  /* 0x0000002004044810 */ /* 0x000fe20007ffe0ff */
[----:B------:R-:W-:Y:S01]  /*2860*/  IMAD.MOV.U32 R139, RZ, RZ, R131 ;  /* 0x000000ffff8b7224 */ /* 0x000fe200078e0083 */
[----:B------:R-:W3:Y:S01]  /*2870*/  LDL R123, [R1+0x8c] ;  /* 0x00008c00017b7983 */ /* 0x000ee20000100800 */
[----:B------:R-:W-:-:S03]  /*2880*/  IMAD.MOV.U32 R130, RZ, RZ, R121 ;  /* 0x000000ffff827224 */ /* 0x000fc600078e0079 */
[----:B------:R-:W3:Y:S01]  /*2890*/  LDL R121, [R1+0x84] ;  /* 0x0000840001797983 */ /* 0x000ee20000100800 */
[----:B------:R-:W-:Y:S01]  /*28a0*/  @P5 IMAD.WIDE.U32 R108, R4, 0x10, R108 ;  /* 0x00000010046c5825 */ /* 0x000fe200078e006c */
[C---:B------:R-:W-:Y:S02]  /*28b0*/  ISETP.GE.U32.AND P1, PT, R0.reuse, 0x1c0, PT ;  /* 0x000001c00000780c */ /* 0x040fe40003f26070 */
[----:B------:R-:W-:Y:S01]  /*28c0*/  ISETP.GE.U32.AND P2, PT, R0, 0x1e0, PT ;  /* 0x000001e00000780c */ /* 0x000fe20003f46070 */
[----:B--2---:R-:W-:Y:S01]  /*28d0*/  IMAD.MOV.U32 R138, RZ, RZ, R122 ;  /* 0x000000ffff8a7224 */ /* 0x004fe200078e007a */
[----:B------:R-:W5:Y:S01]  /*28e0*/  @P4 LDG.E.128 R60, desc[UR6][R106.64] ;  /* 0x000000066a3c4981 */ /* 0x000f62000c1e1d00 */
[----:B----4-:R-:W-:Y:S01]  /*28f0*/  IMAD.MOV.U32 R137, RZ, RZ, R129 ;  /* 0x000000ffff897224 */ /* 0x010fe200078e0081 */
[----:B------:R-:W-:Y:S02]  /*2900*/  MOV R129, R120 ;  /* 0x0000007800817202 */ /* 0x000fe40000000f00 */
[----:B------:R-:W3:Y:S01]  /*2910*/  LDL R122, [R1+0x88] ;  /* 0x00008800017a7983 */ /* 0x000ee20000100800 */
[----:B------:R-:W-:-:S04]  /*2920*/  IMAD.MOV.U32 R136, RZ, RZ, R128 ;  /* 0x000000ffff887224 */ /* 0x000fc800078e0080 */
[----:B------:R-:W0:Y:S01]  /*2930*/  @P1 LDC.64 R14, c[0x0][0x3d0] ;  /* 0x0000f400ff0e1b82 */ /* 0x000e220000000a00 */
[----:B------:R-:W3:Y:S01]  /*2940*/  LDL R120, [R1+0x80] ;  /* 0x0000800001787983 */ /* 0x000ee20000100800 */
[----:B------:R-:W-:Y:S02]  /*2950*/  IMAD.MOV.U32 R131, RZ, RZ, R112 ;  /* 0x000000ffff837224 */ /* 0x000fe400078e0070 */
[----:B------:R-:W-:-:S04]  /*2960*/  @P5 IMAD.WIDE.U32 R110, R4, 0x10, R110 ;  /* 0x00000010046e5825 */ /* 0x000fc800078e006e */
[----:B------:R-:W1:Y:S01]  /*2970*/  @P1 LDC.64 R16, c[0x0][0x3e8] ;  /* 0x0000fa00ff101b82 */ /* 0x000e620000000a00 */
[----:B------:R-:W-:-:S07]  /*2980*/  ISETP.GE.U32.AND P3, PT, R0, 0x220, PT ;  /* 0x000002200000780c */ /* 0x000fce0003f66070 */
[----:B------:R-:W2:Y:S08]  /*2990*/  @P2 LDC.64 R18, c[0x0][0x3d0] ;  /* 0x0000f400ff122b82 */ /* 0x000eb00000000a00 */
[----:B------:R-:W4:Y:S01]  /*29a0*/  @P2 LDC.64 R22, c[0x0][0x3e8] ;  /* 0x0000fa00ff162b82 */ /* 0x000f220000000a00 */
[----:B------:R0:W-:Y:S04]  /*29b0*/  @P4 STL.64 [R1+0x110], R144 ;  /* 0x0001109001004387 */ /* 0x0001e80000100a00 */
[----:B------:R1:W-:Y:S01]  /*29c0*/  @P4 STL.64 [R1+0x118], R146 ;  /* 0x0001189201004387 */ /* 0x0003e20000100a00 */
[----:B------:R-:W-:-:S02]  /*29d0*/  IMAD.MOV.U32 R128, RZ, RZ, R113 ;  /* 0x000000ffff807224 */ /* 0x000fc400078e0071 */
[----:B------:R-:W2:Y:S01]  /*29e0*/  @P0 LDC.64 R112, c[0x0][0x3d0] ;  /* 0x0000f400ff700b82 */ /* 0x000ea20000000a00 */
[----:B------:R-:W-:Y:S01]  /*29f0*/  @P5 VIADD R4, R4, 0x20 ;  /* 0x0000002004045836 */ /* 0x000fe20000000000 */
[----:B------:R-:W5:Y:S01]  /*2a00*/  @P5 LDG.E.128 R64, desc[UR6][R110.64] ;  /* 0x000000066e405981 */ /* 0x000f62000c1e1d00 */
[----:B0-----:R-:W-:Y:S02]  /*2a10*/  IMAD.MOV.U32 R144, RZ, RZ, R142 ;  /* 0x000000ffff907224 */ /* 0x001fe400078e008e */
[----:B------:R-:W-:Y:S01]  /*2a20*/  IMAD.MOV.U32 R145, RZ, RZ, R141 ;  /* 0x000000ffff917224 */ /* 0x000fe200078e008d */
[----:B-1----:R-:W-:Y:S01]  /*2a30*/  MOV R146, R140 ;  /* 0x0000008c00927202 */ /* 0x002fe20000000f00 */
[----:B------:R-:W-:-:S06]  /*2a40*/  IMAD.MOV.U32 R147, RZ, RZ, R139 ;  /* 0x000000ffff937224 */ /* 0x000fcc00078e008b */
[----:B------:R0:W4:Y:S01]  /*2a50*/  @P5 LDG.E.128 R144, desc[UR6][R108.64] ;  /* 0x000000066c905981 */ /* 0x000122000c1e1d00 */
[----:B------:R-:W-:Y:S01]  /*2a60*/  IMAD.MOV.U32 R142, RZ, RZ, R138 ;  /* 0x000000ffff8e7224 */ /* 0x000fe200078e008a */
[----:B------:R-:W-:Y:S01]  /*2a70*/  MOV R141, R137 ;  /* 0x00000089008d7202 */ /* 0x000fe20000000f00 */
[----:B------:R-:W-:Y:S01]  /*2a80*/  IMAD.MOV.U32 R140, RZ, RZ, R136 ;  /* 0x000000ffff8c7224 */ /* 0x000fe200078e0088 */
[----:B------:R-:W-:Y:S01]  /*2a90*/  MOV R138, R131 ;  /* 0x00000083008a7202 */ /* 0x000fe20000000f00 */
[----:B------:R-:W-:Y:S01]  /*2aa0*/  IMAD.MOV.U32 R139, RZ, RZ, R135 ;  /* 0x000000ffff8b7224 */ /* 0x000fe200078e0087 */
[----:B------:R-:W-:Y:S01]  /*2ab0*/  MOV R135, R128 ;  /* 0x0000008000877202 */ /* 0x000fe20000000f00 */
[----:B------:R-:W-:Y:S01]  /*2ac0*/  IMAD.MOV.U32 R137, RZ, RZ, R130 ;  /* 0x000000ffff897224 */ /* 0x000fe200078e0082 */
[----:B------:R-:W3:Y:S01]  /*2ad0*/  LDL R128, [R1+0xa0] ;  /* 0x0000a00001807983 */ /* 0x000ee20000100800 */
[----:B------:R-:W-:Y:S01]  /*2ae0*/  IMAD.MOV.U32 R136, RZ, RZ, R129 ;  /* 0x000000ffff887224 */ /* 0x000fe200078e0081 */
[----:B------:R-:W-:Y:S01]  /*2af0*/  ISETP.GE.U32.AND P4, PT, R0, 0x200, PT ;  /* 0x000002000000780c */ /* 0x000fe20003f86070 */
[C---:B------:R-:W-:Y:S01]  /*2b00*/  @P6 IMAD.WIDE.U32 R8, R4.reuse, 0x10, R8 ;  /* 0x0000001004086825 */ /* 0x040fe200078e0008 */
[----:B------:R-:W3:Y:S01]  /*2b10*/  LDL R129, [R1+0xa4] ;  /* 0x0000a40001817983 */ /* 0x000ee20000100800 */
[----:B0-----:R-:W0:Y:S03]  /*2b20*/  @P3 LDC.64 R108, c[0x0][0x3e8] ;  /* 0x0000fa00ff6c3b82 */ /* 0x001e260000000a00 */
[----:B------:R-:W3:Y:S04]  /*2b30*/  LDL R130, [R1+0xa8] ;  /* 0x0000a80001827983 */ /* 0x000ee80000100800 */
[----:B------:R-:W3:Y:S01]  /*2b40*/  LDL R131, [R1+0xac] ;  /* 0x0000ac0001837983 */ /* 0x000ee20000100800 */
[----:B------:R-:W-:-:S02]  /*2b50*/  @P6 IMAD.WIDE.U32 R10, R4, 0x10, R10 ;  /* 0x00000010040a6825 */ /* 0x000fc400078e000a */
[----:B------:R-:W1:Y:S02]  /*2b60*/  @P4 LDC.64 R104, c[0x0][0x3d0] ;  /* 0x0000f400ff684b82 */ /* 0x000e640000000a00 */
[----:B------:R-:W-:Y:S01]  /*2b70*/  @P6 VIADD R4, R4, 0x20 ;  /* 0x0000002004046836 */ /* 0x000fe20000000000 */
[----:B------:R-:W5:Y:S03]  /*2b80*/  @P6 LDG.E.128 R68, desc[UR6][R10.64] ;  /* 0x000000060a446981 */ /* 0x000f66000c1e1d00 */
[----:B--2---:R-:W-:Y:S02]  /*2b90*/  @P0 IMAD.WIDE.U32 R112, R4, 0x10, R112 ;  /* 0x0000001004700825 */ /* 0x004fe400078e0070 */
[----:B------:R-:W2:Y:S01]  /*2ba0*/  @P4 LDC.64 R106, c[0x0][0x3e8] ;  /* 0x0000fa00ff6a4b82 */ /* 0x000ea20000000a00 */
[----:B----4-:R-:W-:Y:S04]  /*2bb0*/  @P5 STL.64 [R1+0x100], R144 ;  /* 0x0001009001005387 */ /* 0x010fe80000100a00 */
[----:B------:R4:W-:Y:S02]  /*2bc0*/  @P5 STL.64 [R1+0x108], R146 ;  /* 0x0001089201005387 */ /* 0x0009e40000100a00 */
[----:B----4-:R-:W-:Y:S01]  /*2bd0*/  IMAD.MOV.U32 R146, RZ, RZ, R140 ;  /* 0x000000ffff927224 */ /* 0x010fe200078e008c */
[----:B------:R-:W-:Y:S01]  /*2be0*/  MOV R140, R138 ;  /* 0x0000008a008c7202 */ /* 0x000fe20000000f00 */
[----:B------:R-:W-:-:S02]  /*2bf0*/  IMAD.MOV.U32 R147, RZ, RZ, R139 ;  /* 0x000000ffff937224 */ /* 0x000fc400078e008b */
[----:B------:R-:W-:Y:S01]  /*2c00*/  IMAD.MOV.U32 R139, RZ, RZ, R137 ;  /* 0x000000ffff8b7224 */ /* 0x000fe200078e0089 */
[----:B------:R-:W-:Y:S01]  /*2c10*/  MOV R137, R135 ;  /* 0x0000008700897202 */ /* 0x000fe20000000f00 */
[----:B------:R-:W-:Y:S01]  /*2c20*/  IMAD.MOV.U32 R138, RZ, RZ, R136 ;  /* 0x000000ffff8a7224 */ /* 0x000fe200078e0088 */
[----:B------:R-:W-:Y:S01]  /*2c30*/  MOV R145, R141 ;  /* 0x0000008d00917202 */ /* 0x000fe20000000f00 */
[----:B------:R-:W-:Y:S02]  /*2c40*/  IMAD.MOV.U32 R144, RZ, RZ, R142 ;  /* 0x000000ffff907224 */ /* 0x000fe400078e008e */
[----:B------:R-:W-:Y:S01]  /*2c50*/  IMAD.MOV.U32 R141, RZ, RZ, R139 ;  /* 0x000000ffff8d7224 */ /* 0x000fe200078e008b */
[----:B------:R-:W-:Y:S01]  /*2c60*/  MOV R142, R138 ;  /* 0x0000008a008e7202 */ /* 0x000fe20000000f00 */
[----:B------:R-:W-:Y:S02]  /*2c70*/  IMAD.MOV.U32 R143, RZ, RZ, R137 ;  /* 0x000000ffff8f7224 */ /* 0x000fe400078e0089 */
[----:B------:R4:W3:Y:S04]  /*2c80*/  @P6 LDG.E.128 R144, desc[UR6][R8.64] ;  /* 0x0000000608906981 */ /* 0x0008e8000c1e1d00 */
[----:B------:R0:W3:Y:S01]  /*2c90*/  @P0 LDG.E.128 R140, desc[UR6][R112.64] ;  /* 0x00000006708c0981 */ /* 0x0000e2000c1e1d00 */
[----:B------:R-:W-:Y:S01]  /*2ca0*/  IMAD.MOV.U32 R135, RZ, RZ, R119 ;  /* 0x000000ffff877224 */ /* 0x000fe200078e0077 */
[----:B------:R-:W-:Y:S01]  /*2cb0*/  MOV R119, R117 ;  /* 0x0000007500777202 */ /* 0x000fe20000000f00 */
[----:B------:R-:W-:Y:S01]  /*2cc0*/  IMAD.MOV.U32 R136, RZ, RZ, R118 ;  /* 0x000000ffff887224 */ /* 0x000fe200078e0076 */
[----:B------:R-:W3:Y:S01]  /*2cd0*/  LDL R117, [R1+0xcc] ;  /* 0x0000cc0001757983 */ /* 0x000ee20000100800 */
[----:B------:R-:W-:Y:S01]  /*2ce0*/  @P0 IMAD.WIDE.U32 R12, R4, 0x10, R12 ;  /* 0x00000010040c0825 */ /* 0x000fe200078e000c */
[----:B------:R-:W-:Y:S01]  /*2cf0*/  ISETP.GE.U32.AND P5, PT, R0, 0x240, PT ;  /* 0x000002400000780c */ /* 0x000fe20003fa6070 */
[----:B----4-:R-:W4:Y:S01]  /*2d00*/  @P3 LDC.64 R8, c[0x0][0x3d0] ;  /* 0x0000f400ff083b82 */ /* 0x010f220000000a00 */
[----:B------:R-:W3:Y:S01]  /*2d10*/  LDL R118, [R1+0xc8] ;  /* 0x0000c80001767983 */ /* 0x000ee20000100800 */
[----:B------:R-:W-:-:S03]  /*2d20*/  @P0 IADD3 R4, PT, PT, R4, 0x20, RZ ;  /* 0x0000002004040810 */ /* 0x000fc60007ffe0ff */
[----:B------:R3:W5:Y:S02]  /*2d30*/  @P0 LDG.E.128 R72, desc[UR6][R12.64] ;  /* 0x000000060c480981 */ /* 0x000764000c1e1d00 */
[----:B------:R-:W-:-:S05]  /*2d40*/  @P1 IMAD.WIDE.U32 R14, R4, 0x10, R14 ;  /* 0x00000010040e1825 */ /* 0x000fca00078e000e */
[----:B------:R-:W3:Y:S01]  /*2d50*/  @P5 LDC.64 R110, c[0x0][0x3d0] ;  /* 0x0000f400ff6e5b82 */ /* 0x000ee20000000a00 */
[----:B------:R-:W-:-:S07]  /*2d60*/  @P1 IMAD.WIDE.U32 R16, R4, 0x10, R16 ;  /* 0x0000001004101825 */ /* 0x000fce00078e0010 */
[----:B0-----:R-:W0:Y:S01]  /*2d70*/  @P5 LDC.64 R112, c[0x0][0x3e8] ;  /* 0x0000fa00ff705b82 */ /* 0x001e220000000a00 */
[----:B------:R-:W-:Y:S01]  /*2d80*/  @P1 VIADD R4, R4, 0x20 ;  /* 0x0000002004041836 */ /* 0x000fe20000000000 */
[----:B------:R0:W5:Y:S03]  /*2d90*/  @P1 LDG.E.128 R76, desc[UR6][R16.64] ;  /* 0x00000006104c1981 */ /* 0x000166000c1e1d00 */
[----:B------:R-:W-:-:S04]  /*2da0*/  @P2 IMAD.WIDE.U32 R18, R4, 0x10, R18 ;  /* 0x0000001004122825 */ /* 0x000fc800078e0012 */
[----:B------:R-:W-:-:S04]  /*2db0*/  @P2 IMAD.WIDE.U32 R22, R4, 0x10, R22 ;  /* 0x0000001004162825 */ /* 0x000fc800078e0016 */
[----:B------:R-:W-:Y:S01]  /*2dc0*/  @P2 VIADD R4, R4, 0x20 ;  /* 0x0000002004042836 */ /* 0x000fe20000000000 */
[----:B------:R0:W5:Y:S03]  /*2dd0*/  @P2 LDG.E.128 R80, desc[UR6][R22.64] ;  /* 0x0000000616502981 */ /* 0x000166000c1e1d00 */
[----:B-1----:R-:W-:-:S04]  /*2de0*/  @P4 IMAD.WIDE.U32 R104, R4, 0x10, R104 ;  /* 0x0000001004684825 */ /* 0x002fc800078e0068 */
[C---:B--2---:R-:W-:Y:S01]  /*2df0*/  @P4 IMAD.WIDE.U32 R106, R4.reuse, 0x10, R106 ;  /* 0x00000010046a4825 */ /* 0x044fe200078e006a */
[----:B------:R-:W-:Y:S01]  /*2e00*/  @P4 IADD3 R4, PT, PT, R4, 0x20, RZ ;  /* 0x0000002004044810 */ /* 0x000fe20007ffe0ff */
[----:B------:R-:W2:Y:S02]  /*2e10*/  @P4 LDG.E.128 R132, desc[UR6][R104.64] ;  /* 0x0000000668844981 */ /* 0x000ea4000c1e1d00 */
[----:B------:R-:W-:Y:S02]  /*2e20*/  IMAD.MOV.U32 R137, RZ, RZ, R119 ;  /* 0x000000ffff897224 */ /* 0x000fe400078e0077 */
[C---:B----4-:R-:W-:Y:S01]  /*2e30*/  @P3 IMAD.WIDE.U32 R10, R4.reuse, 0x10, R8 ;  /* 0x00000010040a3825 */ /* 0x050fe200078e0008 */
[----:B------:R1:W5:Y:S03]  /*2e40*/  @P4 LDG.E.128 R84, desc[UR6][R106.64] ;  /* 0x000000066a544981 */ /* 0x000366000c1e1d00 */
[C---:B------:R-:W-:Y:S01]  /*2e50*/  @P3 IMAD.WIDE.U32 R108, R4.reuse, 0x10, R108 ;  /* 0x00000010046c3825 */ /* 0x040fe200078e006c */
[----:B---3--:R-:W3:Y:S03]  /*2e60*/  @P3 LDG.E.128 R128, desc[UR6][R10.64] ;  /* 0x000000060a803981 */ /* 0x008ee6000c1e1d00 */
[----:B------:R-:W-:Y:S01]  /*2e70*/  @P3 VIADD R4, R4, 0x20 ;  /* 0x0000002004043836 */ /* 0x000fe20000000000 */
[----:B------:R1:W5:Y:S03]  /*2e80*/  @P3 LDG.E.128 R88, desc[UR6][R108.64] ;  /* 0x000000066c583981 */ /* 0x000366000c1e1d00 */
[----:B------:R-:W-:-:S04]  /*2e90*/  @P5 IMAD.WIDE.U32 R110, R4, 0x10, R110 ;  /* 0x00000010046e5825 */ /* 0x000fc800078e006e */
[C---:B0-----:R-:W-:Y:S01]  /*2ea0*/  @P5 IMAD.WIDE.U32 R112, R4.reuse, 0x10, R112 ;  /* 0x0000001004705825 */ /* 0x041fe200078e0070 */
[----:B------:R-:W4:Y:S03]  /*2eb0*/  @P5 LDG.E.128 R124, desc[UR6][R110.64] ;  /* 0x000000066e7c5981 */ /* 0x000f26000c1e1d00 */
[----:B------:R-:W-:Y:S01]  /*2ec0*/  @P5 VIADD R4, R4, 0x20 ;  /* 0x0000002004045836 */ /* 0x000fe20000000000 */
[----:B------:R1:W5:Y:S04]  /*2ed0*/  @P5 LDG.E.128 R92, desc[UR6][R112.64] ;  /* 0x00000006705c5981 */ /* 0x000368000c1e1d00 */
[----:B------:R-:W-:Y:S04]  /*2ee0*/  @P6 STL.64 [R1+0xf0], R144 ;  /* 0x0000f09001006387 */ /* 0x000fe80000100a00 */
[----:B------:R-:W-:Y:S04]  /*2ef0*/  @P6 STL.64 [R1+0xf8], R146 ;  /* 0x0000f89201006387 */ /* 0x000fe80000100a00 */
[----:B------:R0:W-:Y:S04]  /*2f00*/  @P0 STL.64 [R1+0xe0], R140 ;  /* 0x0000e08c01000387 */ /* 0x0001e80000100a00 */
[----:B------:R1:W-:Y:S01]  /*2f10*/  @P0 STL.64 [R1+0xe8], R142 ;  /* 0x0000e88e01000387 */ /* 0x0003e20000100a00 */
[----:B------:R-:W-:Y:S01]  /*2f20*/  ISETP.GE.U32.AND P0, PT, R0, 0x260, PT ;  /* 0x000002600000780c */ /* 0x000fe20003f06070 */
[----:B------:R-:W-:Y:S01]  /*2f30*/  IMAD.MOV.U32 R139, RZ, RZ, R117 ;  /* 0x000000ffff8b7224 */ /* 0x000fe200078e0075 */
[----:B------:R-:W-:Y:S01]  /*2f40*/  MOV R138, R118 ;  /* 0x00000076008a7202 */ /* 0x000fe20000000f00 */
[----:B0-----:R-:W-:Y:S01]  /*2f50*/  IMAD.MOV.U32 R140, RZ, RZ, R116 ;  /* 0x000000ffff8c7224 */ /* 0x001fe200078e0074 */
[----:B------:R-:W-:-:S04]  /*2f60*/  MOV R141, R115 ;  /* 0x00000073008d7202 */ /* 0x000fc80000000f00 */
[----:B------:R-:W2:Y:S05]  /*2f70*/  @P2 LDG.E.128 R136, desc[UR6][R18.64] ;  /* 0x0000000612882981 */ /* 0x000eaa000c1e1d00 */
[----:B------:R-:W0:Y:S01]  /*2f80*/  @P0 LDC.64 R12, c[0x0][0x3d0] ;  /* 0x0000f400ff0c0b82 */ /* 0x000e220000000a00 */
[----:B-1----:R-:W-:Y:S02]  /*2f90*/  IMAD.MOV.U32 R142, RZ, RZ, R114 ;  /* 0x000000ffff8e7224 */ /* 0x002fe400078e0072 */
[----:B------:R-:W-:Y:S01]  /*2fa0*/  IMAD.MOV.U32 R143, RZ, RZ, R5 ;  /* 0x000000ffff8f7224 */ /* 0x000fe200078e0005 */
[----:B------:R-:W-:-:S04]  /*2fb0*/  ISETP.GE.U32.AND P6, PT, R0, 0x280, PT ;  /* 0x000002800000780c */ /* 0x000fc80003fc6070 */
[----:B------:R-:W1:Y:S01]  /*2fc0*/  @P0 LDC.64 R114, c[0x0][0x3e8] ;  /* 0x0000fa00ff720b82 */ /* 0x000e620000000a00 */
[----:B------:R-:W3:Y:S08]  /*2fd0*/  @P1 LDG.E.128 R140, desc[UR6][R14.64] ;  /* 0x000000060e8c1981 */ /* 0x000ef0000c1e1d00 */
[----:B------:R-:W4:Y:S01]  /*2fe0*/  @P6 LDC.64 R118, c[0x0][0x3e8] ;  /* 0x0000fa00ff766b82 */ /* 0x000f220000000a00 */
[----:B0-----:R-:W-:-:S07]  /*2ff0*/  @P0 IMAD.WIDE.U32 R12, R4, 0x10, R12 ;  /* 0x00000010040c0825 */ /* 0x001fce00078e000c */
[----:B------:R-:W0:Y:S01]  /*3000*/  @P6 LDC.64 R116, c[0x0][0x3d0] ;  /* 0x0000f400ff746b82 */ /* 0x000e220000000a00 */
[----:B------:R-:W2:Y:S01]  /*3010*/  @P0 LDG.E.128 R120, desc[UR6][R12.64] ;  /* 0x000000060c780981 */ /* 0x000ea2000c1e1d00 */
[C---:B-1----:R-:W-:Y:S01]  /*3020*/  @P0 IMAD.WIDE.U32 R114, R4.reuse, 0x10, R114 ;  /* 0x0000001004720825 */ /* 0x042fe200078e0072 */
[----:B------:R-:W-:-:S04]  /*3030*/  @P0 IADD3 R4, PT, PT, R4, 0x20, RZ ;  /* 0x0000002004040810 */ /* 0x000fc80007ffe0ff */
[----:B------:R1:W5:Y:S01]  /*3040*/  @P0 LDG.E.128 R96, desc[UR6][R114.64] ;  /* 0x0000000672600981 */ /* 0x000362000c1e1d00 */
[----:B----4-:R-:W-:-:S05]  /*3050*/  @P6 IMAD.WIDE.U32 R8, R4, 0x10, R118 ;  /* 0x0000001004086825 */ /* 0x010fca00078e0076 */
[----:B------:R1:W5:Y:S01]  /*3060*/  @P6 LDG.E.128 R100, desc[UR6][R8.64] ;  /* 0x0000000608646981 */ /* 0x000362000c1e1d00 */
[----:B0-----:R-:W-:-:S05]  /*3070*/  @P6 IMAD.WIDE.U32 R4, R4, 0x10, R116 ;  /* 0x0000001004046825 */ /* 0x001fca00078e0074 */
        /* <DEDUP_REMOVED lines=34> */
[----:B---3--:R1:W-:Y:S04]  /*32a0*/  @P1 STL.64 [R1+0xd0], R140 ;  /* 0x0000d08c01001387 */ /* 0x0083e80000100a00 */
[----:B------:R1:W-:Y:S04]  /*32b0*/  @P1 STL.64 [R1+0xd8], R142 ;  /* 0x0000d88e01001387 */ /* 0x0003e80000100a00 */
[----:B------:R1:W-:Y:S04]  /*32c0*/  STL [R1+0x58], RZ ;  /* 0x000058ff01007387 */ /* 0x0003e80000100800 */
[----:B--2---:R1:W-:Y:S04]  /*32d0*/  @P2 STL.64 [R1+0xc0], R136 ;  /* 0x0000c08801002387 */ /* 0x0043e80000100a00 */
        /* <DEDUP_REMOVED lines=31> */
.L_x_85861:
[----:B------:R-:W-:Y:S05]  /*34d0*/  BSYNC.RECONVERGENT B0 ;  /* 0x0000000000007941 */ /* 0x000fea0003800200 */
.L_x_85859:
[----:B------:R-:W2:Y:S01]  /*34e0*/  S2UR UR5, SR_CTAID.X ;  /* 0x00000000000579c3 */ /* 0x000ea20000002500 */
[----:B------:R-:W3:Y:S01]  /*34f0*/  LDCU UR8, c[0x0][0x384] ;  /* 0x00007080ff0877ac */ /* 0x000ee20008000800 */
[----:B------:R-:W-:Y:S01]  /*3500*/  SHF.R.U32.HI R10, RZ, 0x5, R3 ;  /* 0x00000005ff0a7819 */ /* 0x000fe20000011603 */
[----:B--2---:R-:W-:-:S06]  /*3510*/  USHF.L.U32 UR4, UR5, 0x2, URZ ;  /* 0x0000000205047899 */ /* 0x004fcc00080006ff */
[----:B------:R-:W-:-:S04]  /*3520*/  LOP3.LUT R10, R10, UR4, RZ, 0xfc, !PT ;  /* 0x000000040a0a7c12 */ /* 0x000fc8000f8efcff */
[----:B---3--:R-:W-:-:S13]  /*3530*/  ISETP.GE.AND P0, PT, R10, UR8, PT ;  /* 0x000000080a007c0c */ /* 0x008fda000bf06270 */
[----:B------:R-:W-:Y:S05]  /*3540*/  @P0 EXIT ;  /* 0x000000000000094d */ /* 0x000fea0003800000 */
[----:B-1----:R-:W1:Y:S01]  /*3550*/  LDC R4, c[0x0][0x360] ;  /* 0x0000d800ff047b82 */ /* 0x002e620000000800 */
[----:B------:R-:W-:Y:S01]  /*3560*/  IMAD.HI.U32 R5, R2, -0x2daee0ad, RZ ;  /* 0xd2511f5302057827 */ /* 0x000fe200078e00ff */
[----:B------:R-:W-:Y:S01]  /*3570*/  LOP3.LUT R6, R6, 0x3, RZ, 0xc0, !PT ;  /* 0x0000000306067812 */ /* 0x000fe200078ec0ff */
[----:B------:R-:W2:Y:S02]  /*3580*/  LDCU UR8, c[0x0][0x404] ;  /* 0x00008080ff0877ac */ /* 0x000ea40008000800 */
[----:B0----5:R-:W-:Y:S01]  /*3590*/  VIADD R9, R20, 0x9e3779b9 ;  /* 0x9e3779b914097836 */ /* 0x021fe20000000000 */
[----:B------:R-:W-:Y:S01]  /*35a0*/  LOP3.LUT R8, R5, R21, RZ, 0x3c, !PT ;  /* 0x0000001505087212 */ /* 0x000fe200078e3cff */
[----:B------:R-:W-:Y:S01]  /*35b0*/  VIADD R12, R21, 0xbb67ae85 ;  /* 0xbb67ae85150c7836 */ /* 0x000fe20000000000 */
[----:B------:R-:W0:Y:S01]  /*35c0*/  LDCU.U8 UR9, c[0x0][0x410] ;  /* 0x00008200ff0977ac */ /* 0x000e220008000000 */
[----:B------:R-:W-:Y:S02]  /*35d0*/  IMAD.MOV.U32 R22, RZ, RZ, R10 ;  /* 0x000000ffff167224 */ /* 0x000fe400078e000a */
[C---:B------:R-:W-:Y:S01]  /*35e0*/  IMAD.HI.U32 R5, R8.reuse, -0x326172a9, RZ ;  /* 0xcd9e8d5708057827 */ /* 0x040fe200078e00ff */
[----:B------:R-:W3:Y:S03]  /*35f0*/  LDCU UR12, c[0x0][0x448] ;  /* 0x00008900ff0c77ac */ /* 0x000ee60008000800 */
[----:B------:R-:W-:Y:S01]  /*3600*/  IMAD R8, R8, -0x326172a9, RZ ;  /* 0xcd9e8d5708087824 */ /* 0x000fe200078e02ff */
[----:B------:R-:W4:Y:S01]  /*3610*/  LDCU.64 UR10, c[0x0][0x408] ;  /* 0x00008100ff0a77ac */ /* 0x000f220008000a00 */
[----:B------:R-:W-:-:S02]  /*3620*/  IMAD.MOV.U32 R10, RZ, RZ, RZ ;  /* 0x000000ffff0a7224 */ /* 0x000fc400078e00ff */
        /* <DEDUP_REMOVED lines=58> */
[----:B------:R-:W-:-:S03]  /*39d0*/  IADD3 R12, PT, PT, R20, -0xe443238, RZ ;  /* 0xf1bbcdc8140c7810 */ /* 0x000fc60007ffe0ff */
[----:B------:R-:W-:-:S04]  /*39e0*/  IMAD.HI.U32 R11, R5, -0x326172a9, RZ ;  /* 0xcd9e8d57050b7827 */ /* 0x000fc800078e00ff */
[----:B------:R-:W-:Y:S01]  /*39f0*/  IMAD R5, R5, -0x326172a9, RZ ;  /* 0xcd9e8d5705057824 */ /* 0x000fe200078e02ff */
[----:B------:R-:W-:Y:S01]  /*3a00*/  LOP3.LUT R9, R12, R9, R11, 0x96, !PT ;  /* 0x000000090c097212 */ /* 0x000fe200078e960b */
[----:B------:R-:W-:-:S04]  /*3a10*/  IMAD.HI.U32 R11, R4, -0x2daee0ad, RZ ;  /* 0xd2511f53040b7827 */ /* 0x000fc800078e00ff */
[----:B------:R-:W-:Y:S02]  /*3a20*/  VIADD R12, R21, 0xdb3d7428 ;  /* 0xdb3d7428150c7836 */ /* 0x000fe40000000000 */
[----:B------:R-:W-:-:S03]  /*3a30*/  IMAD R4, R4, -0x2daee0ad, RZ ;  /* 0xd2511f5304047824 */ /* 0x000fc600078e02ff */
[----:B------:R-:W-:Y:S01]  /*3a40*/  LOP3.LUT R8, R12, R8, R11, 0x96, !PT ;  /* 0x000000080c087212 */ /* 0x000fe200078e960b */
[----:B------:R-:W-:-:S04]  /*3a50*/  IMAD.HI.U32 R11, R9, -0x2daee0ad, RZ ;  /* 0xd2511f53090b7827 */ /* 0x000fc800078e00ff */
[----:B------:R-:W-:Y:S02]  /*3a60*/  VIADD R12, R21, 0x96a522ad ;  /* 0x96a522ad150c7836 */ /* 0x000fe40000000000 */
[----:B------:R-:W-:-:S03]  /*3a70*/  IMAD R9, R9, -0x2daee0ad, RZ ;  /* 0xd2511f5309097824 */ /* 0x000fc600078e02ff */
[----:B------:R-:W-:Y:S01]  /*3a80*/  LOP3.LUT R4, R12, R4, R11, 0x96, !PT ;  /* 0x000000040c047212 */ /* 0x000fe200078e960b */
[----:B------:R-:W-:Y:S01]  /*3a90*/  IMAD.HI.U32 R11, R8, -0x326172a9, RZ ;  /* 0xcd9e8d57080b7827 */ /* 0x000fe200078e00ff */
[----:B------:R-:W-:-:S03]  /*3aa0*/  IADD3 R12, PT, PT, R20, -0x700cb87f, RZ ;  /* 0x8ff34781140c7810 */ /* 0x000fc60007ffe0ff */
[----:B------:R-:W-:Y:S01]  /*3ab0*/  IMAD R8, R8, -0x326172a9, RZ ;  /* 0xcd9e8d5708087824 */ /* 0x000fe200078e02ff */
[----:B01234-:R-:W-:-:S07]  /*3ac0*/  LOP3.LUT R5, R12, R5, R11, 0x96, !PT ;  /* 0x000000050c057212 */ /* 0x01ffce00078e960b */
.L_x_87083:
[----:B------:R-:W0:Y:S08]  /*3ad0*/  LDC.64 R16, c[0x0][0x3f0] ;  /* 0x0000fc00ff107b82 */ /* 0x000e300000000a00 */
[----:B-1234-:R-:W1:Y:S08]  /*3ae0*/  LDC.64 R192, c[0x0][0x3f8] ;  /* 0x0000fe00ffc07b82 */ /* 0x01ee700000000a00 */
[----:B------:R-:W2:Y:S01]  /*3af0*/  LDC R238, c[0x0][0x388] ;  /* 0x0000e200ffee7b82 */ /* 0x000ea20000000800 */
[----:B0-----:R-:W-:-:S06]  /*3b00*/  IMAD.WIDE R16, R22, 0x4, R16 ;  /* 0x0000000416107825 */ /* 0x001fcc00078e0210 */
[----:B------:R-:W3:Y:S01]  /*3b10*/  LDG.E R16, desc[UR6][R16.64] ;  /* 0x0000000610107981 */ /* 0x000ee2000c1e1900 */
[----:B-1----:R-:W-:-:S05]  /*3b20*/  IMAD.WIDE R192, R22, 0x4, R192 ;  /* 0x0000000416c07825 */ /* 0x002fca00078e02c0 */
[----:B-----5:R0:W5:Y:S01]  /*3b30*/  LDG.E R195, desc[UR6][R192.64] ;  /* 0x00000006c0c37981 */ /* 0x020162000c1e1900 */
[----:B------:R-:W-:Y:S01]  /*3b40*/  ISETP.GE.U32.AND P5, PT, R0, 0x20, PT ;  /* 0x000000200000780c */ /* 0x000fe20003fa6070 */
[----:B------:R-:W-:Y:S01]  /*3b50*/  BSSY.RECONVERGENT B0, `(.L_x_85862) ;  /* 0x0000369000007945 */ /* 0x000fe20003800200 */
[----:B--2---:R-:W-:Y:S01]  /*3b60*/  IMAD R18, R22, R238, RZ ;  /* 0x000000ee16127224 */ /* 0x004fe200078e02ff */
[----:B------:R-:W1:Y:S04]  /*3b70*/  S2R R237, SR_TID.X ;  /* 0x0000000000ed7919 */ /* 0x000e680000002100 */
[----:B------:R-:W-:-:S04]  /*3b80*/  SHF.R.S32.HI R23, RZ, 0x1f, R18 ;  /* 0x0000001fff177819 */ /* 0x000fc80000011412 */
[----:B------:R-:W-:Y:S02]  /*3b90*/  LEA.HI R18, R23, R18, RZ, 0x2 ;  /* 0x0000001217127211 */ /* 0x000fe400078f10ff */
[----:B-1----:R-:W-:-:S04]  /*3ba0*/  LOP3.LUT R236, R237, 0x1f, RZ, 0xc0, !PT ;  /* 0x0000001fedec7812 */ /* 0x002fc800078ec0ff */
[----:B------:R-:W-:Y:S02]  /*3bb0*/  LEA.HI.SX32 R18, R18, R236, 0x1e ;  /* 0x000000ec12127211 */ /* 0x000fe400078ff2ff */
[----:B---3--:R-:W-:-:S13]  /*3bc0*/  ISETP.GE.AND P0, PT, R16, 0x1, PT ;  /* 0x000000011000780c */ /* 0x008fda0003f06270 */
[----:B------:R-:W-:-:S05]  /*3bd0*/  @P0 IADD3 R17, PT, PT, R16, -0x1, RZ ;  /* 0xffffffff10110810 */ /* 0x000fca0007ffe0ff */
[----:B------:R-:W-:-:S05]  /*3be0*/  @P0 IMAD R17, R17, R238, RZ ;  /* 0x000000ee11110224 */ /* 0x000fca00078e02ff */
[----:B------:R-:W-:-:S04]  /*3bf0*/  @P0 SHF.R.S32.HI R23, RZ, 0x1f, R17 ;  /* 0x0000001fff170819 */ /* 0x000fc80000011411 */
[----:B------:R-:W-:Y:S01]  /*3c00*/  @P0 LEA.HI R23, R23, R17, RZ, 0x2 ;  /* 0x0000001117170211 */ /* 0x000fe200078f10ff */
[----:B------:R-:W-:-:S03]  /*3c10*/  IMAD.MOV.U32 R17, RZ, RZ, RZ ;  /* 0x000000ffff117224 */ /* 0x000fc600078e00ff */
[----:B------:R-:W-:Y:S01]  /*3c20*/  @P0 LEA.HI.SX32 R17, R23, R236, 0x1e ;  /* 0x000000ec17110211 */ /* 0x000fe200078ff2ff */
[----:B0-----:R-:W-:Y:S06]  /*3c30*/  @!P5 BRA `(.L_x_85863) ;  /* 0x000000340068d947 */ /* 0x001fec0003800000 */
[----:B------:R-:W-:Y:S04]  /*3c40*/  BSSY.RECONVERGENT B1, `(.L_x_85864) ;  /* 0x0000005000017945 */ /* 0x000fe80003800200 */
[----:B------:R-:W-:Y:S05]  /*3c50*/  @!P0 BRA `(.L_x_85865) ;  /* 0x00000000000c8947 */ /* 0x000fea0003800000 */
[----:B------:R-:W0:Y:S02]  /*3c60*/  LDC.64 R104, c[0x0][0x390] ;  /* 0x0000e400ff687b82 */ /* 0x000e240000000a00 */
[----:B0-----:R-:W-:-:S06]  /*3c70*/  IMAD.WIDE.U32 R104, R17, 0x10, R104 ;  /* 0x0000001011687825 */ /* 0x001fcc00078e0068 */
[----:B------:R-:W5:Y:S02]  /*3c80*/  LDG.E.128 R104, desc[UR6][R104.64] ;  /* 0x0000000668687981 */ /* 0x000f64000c1e1d00 */
.L_x_85865:
[----:B------:R-:W-:Y:S05]  /*3c90*/  BSYNC.RECONVERGENT B1 ;  /* 0x0000000000017941 */ /* 0x000fea0003800200 */
.L_x_85864:
        /* <DEDUP_REMOVED lines=29> */
.L_x_85872:
        /* <DEDUP_REMOVED lines=13> */
.L_x_85874:
[----:B------:R-:W-:Y:S05]  /*3f40*/  BSYNC.RECONVERGENT B4 ;  /* 0x0000000000047941 */ /* 0x000fea0003800200 */
.L_x_85873:
[----:B------:R-:W-:Y:S01]  /*3f50*/  LOP3.LUT R6, R10, R5, R21, 0x96, !PT ;  /* 0x000000050a067212 */ /* 0x000fe200078e9615 */
[----:B------:R-:W-:Y:S01]  /*3f60*/  IMAD.WIDE.U32 R112, R3, -0x326172a9, RZ ;  /* 0xcd9e8d5703707825 */ /* 0x000fe200078e00ff */
[----:B------:R-:W-:-:S03]  /*3f70*/  IADD3 R5, PT, PT, R20, -0x61c88647, RZ ;  /* 0x9e3779b914057810 */ /* 0x000fc60007ffe0ff */
[----:B------:R-:W-:Y:S02]  /*3f80*/  HFMA2 R23, -RZ, RZ, 0, 0 ;  /* 0x00000000ff177431 */ /* 0x000fe400000001ff */
        /* <DEDUP_REMOVED lines=56> */
[----:B------:R-:W-:-:S07]  /*4310*/  LOP3.LUT R4, R6, R4, R113, 0x96, !PT ;  /* 0x0000000406047212 */ /* 0x000fce00078e9671 */
.L_x_85871:
[----:B------:R-:W-:Y:S05]  /*4320*/  BSYNC.RECONVERGENT B3 ;  /* 0x0000000000037941 */ /* 0x000fea0003800200 */
.L_x_85870:
        /* <DEDUP_REMOVED lines=8> */
[----:B------:R-:W-:-:S07]  /*43b0*/  FFMA.FTZ R112, R6, R24, R108 ;  /* 0x0000001806707223 */ /* 0x000fce000001006c */
.L_x_85869:
[----:B------:R-:W-:Y:S05]  /*43c0*/  BSYNC.RECONVERGENT B2 ;  /* 0x0000000000027941 */ /* 0x000fea0003800200 */
.L_x_85868:
        /* <DEDUP_REMOVED lines=17> */
.L_x_85879:
        /* <DEDUP_REMOVED lines=13> */
.L_x_85881:
[----:B------:R-:W-:Y:S05]  /*45b0*/  BSYNC.RECONVERGENT B4 ;  /* 0x0000000000047941 */ /* 0x000fea0003800200 */
.L_x_85880:
        /* <DEDUP_REMOVED lines=50> */
[----:B------:R-:W-:-:S05]  /*48e0*/  LOP3.LUT R5, R9, R8, R5, 0x96, !PT ;  /* 0x0000000809057212 */ /* 0x000fca00078e9605 */
[----:B------:R-:W-:Y:S01]  /*48f0*/  IMAD.WIDE.U32 R8, R5, -0x326172a9, RZ ;  /* 0xcd9e8d5705087825 */ /* 0x000fe200078e00ff */
[----:B------:R-:W-:-:S04]  /*4900*/  IADD3 R5, PT, PT, R20, -0x700cb87f, RZ ;  /* 0x8ff3478114057810 */ /* 0x000fc80007ffe0ff */
[----:B------:R-:W-:Y:S01]  /*4910*/  LOP3.LUT R5, R5, R114, R9, 0x96, !PT ;  /* 0x0000007205057212 */ /* 0x000fe200078e9609 */
[----:B------:R-:W-:-:S04]  /*4920*/  IMAD.WIDE.U32 R114, R6, -0x2daee0ad, RZ ;  /* 0xd2511f5306727825 */ /* 0x000fc800078e00ff */
[----:B------:R-:W-:Y:S02]  /*4930*/  VIADD R6, R21, 0x96a522ad ;  /* 0x96a522ad15067836 */ /* 0x000fe40000000000 */
[----:B------:R-:W-:Y:S01]  /*4940*/  IMAD.MOV.U32 R9, RZ, RZ, R194 ;  /* 0x000000ffff097224 */ /* 0x000fe200078e00c2 */
[----:B------:R-:W-:Y:S02]  /*4950*/  MOV R194, R114 ;  /* 0x0000007200c27202 */ /* 0x000fe40000000f00 */
[----:B------:R-:W-:Y:S01]  /*4960*/  LOP3.LUT R4, R6, R4, R115, 0x96, !PT ;  /* 0x0000000406047212 */ /* 0x000fe200078e9673 */
[----:B------:R-:W-:-:S07]  /*4970*/  IMAD.MOV.U32 R6, RZ, RZ, RZ ;  /* 0x000000ffff067224 */ /* 0x000fce00078e00ff */
.L_x_85878:
[----:B------:R-:W-:Y:S05]  /*4980*/  BSYNC.RECONVERGENT B3 ;  /* 0x0000000000037941 */ /* 0x000fea0003800200 */
.L_x_85877:
        /* <DEDUP_REMOVED lines=9> */
.L_x_85876:
[----:B------:R-:W-:Y:S05]  /*4a20*/  BSYNC.RECONVERGENT B2 ;  /* 0x0000000000027941 */ /* 0x000fea0003800200 */
.L_x_85875:
        /* <DEDUP_REMOVED lines=17> */
.L_x_85886:
        /* <DEDUP_REMOVED lines=13> */
.L_x_85888:
[----:B------:R-:W-:Y:S05]  /*4c10*/  BSYNC.RECONVERGENT B4 ;  /* 0x0000000000047941 */ /* 0x000fea0003800200 */
.L_x_85887:
        /* <DEDUP_REMOVED lines=38> */
[----:B------:R-:W-:Y:S02]  /*4e80*/  IADD3 R9, PT, PT, R20, 0x5384540f, RZ ;  /* 0x5384540f14097810 */ /* 0x000fe40007ffe0ff */
[----:B------:R-:W-:Y:S02]  /*4e90*/  MOV R13, R194 ;  /* 0x000000c2000d7202 */ /* 0x000fe40000000f00 */
        /* <DEDUP_REMOVED lines=17> */
[----:B------:R-:W-:Y:S02]  /*4fb0*/  IMAD.MOV.U32 R194, RZ, RZ, R114 ;  /* 0x000000ffffc27224 */ /* 0x000fe400078e0072 */
[----:B------:R-:W-:Y:S01]  /*4fc0*/  IMAD.MOV.U32 R9, RZ, RZ, RZ ;  /* 0x000000ffff097224 */ /* 0x000fe200078e00ff */
[----:B------:R-:W-:-:S07]  /*4fd0*/  LOP3.LUT R4, R6, R4, R115, 0x96, !PT ;  /* 0x0000000406047212 */ /* 0x000fce00078e9673 */
.L_x_85885:
[----:B------:R-:W-:Y:S05]  /*4fe0*/  BSYNC.RECONVERGENT B3 ;  /* 0x0000000000037941 */ /* 0x000fea0003800200 */
.L_x_85884:
        /* <DEDUP_REMOVED lines=8> */
[----:B------:R-:W-:-:S07]  /*5070*/  FFMA.FTZ R114, R6, R26, R110 ;  /* 0x0000001a06727223 */ /* 0x000fce000001006e */
.L_x_85883:
[----:B------:R-:W-:Y:S05]  /*5080*/  BSYNC.RECONVERGENT B2 ;  /* 0x0000000000027941 */ /* 0x000fea0003800200 */
.L_x_85882:
        /* <DEDUP_REMOVED lines=16> */
.L_x_85892:
        /* <DEDUP_REMOVED lines=13> */
.L_x_85894:
[----:B------:R-:W-:Y:S05]  /*5260*/  BSYNC.RECONVERGENT B3 ;  /* 0x0000000000037941 */ /* 0x000fea0003800200 */
.L_x_85893:
        /* <DEDUP_REMOVED lines=39> */
[----:B------:R-:W-:Y:S01]  /*54e0*/  LOP3.LUT R5, R5, R4, R193, 0x96, !PT ;  /* 0x0000000405057212 */ /* 0x000fe200078e96c1 */
[----:B------:R-:W-:-:S04]  /*54f0*/  IMAD.MOV.U32 R14, RZ, RZ, R194 ;  /* 0x000000ffff0e7224 */ /* 0x000fc800078e00c2 */
[----:B------:R-:W-:-:S05]  /*5500*/  IMAD.WIDE.U32 R4, R5, -0x326172a9, RZ ;  /* 0xcd9e8d5705047825 */ /* 0x000fca00078e00ff */
        /* <DEDUP_REMOVED lines=17> */
[----:B------:R-:W-:-:S07]  /*5620*/  HFMA2 R6, -RZ, RZ, 0, 0 ;  /* 0x00000000ff067431 */ /* 0x000fce00000001ff */
.L_x_85891:
[----:B------:R-:W-:Y:S05]  /*5630*/  BSYNC.RECONVERGENT B2 ;  /* 0x0000000000027941 */ /* 0x000fea0003800200 */
.L_x_85890:
        /* <DEDUP_REMOVED lines=8> */
[----:B------:R-:W-:Y:S01]  /*56c0*/  FFMA.FTZ R115, R9, R27, R111 ;  /* 0x0000001b09737223 */ /* 0x000fe2000001006f */
[----:B------:R-:W-:Y:S06]  /*56d0*/  BRA `(.L_x_85889) ;  /* 0x00000018006c7947 */ /* 0x000fec0003800000 */
.L_x_85867:
        /* <DEDUP_REMOVED lines=21> */
.L_x_85899:
        /* <DEDUP_REMOVED lines=13> */
.L_x_85901:
[----:B------:R-:W-:Y:S05]  /*5900*/  BSYNC.RECONVERGENT B4 ;  /* 0x0000000000047941 */ /* 0x000fea0003800200 */
.L_x_85900:
        /* <DEDUP_REMOVED lines=61> */
.L_x_85898:
[----:B------:R-:W-:Y:S05]  /*5ce0*/  BSYNC.RECONVERGENT B3 ;  /* 0x0000000000037941 */ /* 0x000fea0003800200 */
.L_x_85897:
        /* <DEDUP_REMOVED lines=8> */
[----:B------:R-:W-:-:S07]  /*5d70*/  FMUL.FTZ R112, R6, R24 ;  /* 0x0000001806707220 */ /* 0x000fce0000410000 */
.L_x_85896:
[----:B------:R-:W-:Y:S05]  /*5d80*/  BSYNC.RECONVERGENT B2 ;  /* 0x0000000000027941 */ /* 0x000fea0003800200 */
.L_x_85895:
        /* <DEDUP_REMOVED lines=17> */
.L_x_85906:
        /* <DEDUP_REMOVED lines=13> */
.L_x_85908:
[----:B------:R-:W-:Y:S05]  /*5f70*/  BSYNC.RECONVERGENT B4 ;  /* 0x0000000000047941 */ /* 0x000fea0003800200 */
.L_x_85907:
        /* <DEDUP_REMOVED lines=60> */
.L_x_85905:
[----:B------:R-:W-:Y:S05]  /*6340*/  BSYNC.RECONVERGENT B3 ;  /* 0x0000000000037941 */ /* 0x000fea0003800200 */
.L_x_85904:
        /* <DEDUP_REMOVED lines=9> */
.L_x_85903:
[----:B------:R-:W-:Y:S05]  /*63e0*/  BSYNC.RECONVERGENT B2 ;  /* 0x0000000000027941 */ /* 0x000fea0003800200 */
.L_x_85902:
        /* <DEDUP_REMOVED lines=17> */
.L_x_85913:
        /* <DEDUP_REMOVED lines=13> */
.L_x_85915:
[----:B------:R-:W-:Y:S05]  /*65d0*/  BSYNC.RECONVERGENT B4 ;  /* 0x0000000000047941 */ /* 0x000fea0003800200 */
.L_x_85914:
        /* <DEDUP_REMOVED lines=60> */
.L_x_85912:
[----:B------:R-:W-:Y:S05]  /*69a0*/  BSYNC.RECONVERGENT B3 ;  /* 0x0000000000037941 */ /* 0x000fea0003800200 */
.L_x_85911:
        /* <DEDUP_REMOVED lines=8> */
[----:B------:R-:W-:-:S07]  /*6a30*/  FMUL.FTZ R114, R6, R26 ;  /* 0x0000001a06727220 */ /* 0x000fce0000410000 */
.L_x_85910:
[----:B------:R-:W-:Y:S05]  /*6a40*/  BSYNC.RECONVERGENT B2 ;  /* 0x0000000000027941 */ /* 0x000fea0003800200 */
.L_x_85909:
        /* <DEDUP_REMOVED lines=16> */
.L_x_85918:
        /* <DEDUP_REMOVED lines=13> */
.L_x_85920:
[----:B------:R-:W-:Y:S05]  /*6c20*/  BSYNC.RECONVERGENT B3 ;  /* 0x0000000000037941 */ /* 0x000fea0003800200 */
.L_x_85919:
        /* <DEDUP_REMOVED lines=60> */
.L_x_85917:
[----:B------:R-:W-:Y:S05]  /*6ff0*/  BSYNC.RECONVERGENT B2 ;  /* 0x0000000000027941 */ /* 0x000fea0003800200 */
.L_x_85916:
        /* <DEDUP_REMOVED lines=9> */
.L_x_85889:
[----:B------:R-:W-:Y:S05]  /*7090*/  BSYNC.RECONVERGENT B1 ;  /* 0x0000000000017941 */ /* 0x000fea0003800200 */
.L_x_85866:
[----:B------:R-:W0:Y:S01]  /*70a0*/  LDC.64 R192, c[0x0][0x3a8] ;  /* 0x0000ea00ffc07b82 */ /* 0x000e220000000a00 */
[----:B------:R-:W-:Y:S01]  /*70b0*/  BSSY.RECONVERGENT B1, `(.L_x_85921) ;  /* 0x0000010000017945 */ /* 0x000fe20003800200 */
[----:B------:R-:W-:Y:S02]  /*70c0*/  IMAD.MOV.U32 R9, RZ, RZ, R194 ;  /* 0x000000ffff097224 */ /* 0x000fe400078e00c2 */
[----:B0-----:R-:W-:-:S05]  /*70d0*/  IMAD.WIDE.U32 R192, R18, 0x10, R192 ;  /* 0x0000001012c07825 */ /* 0x001fca00078e00c0 */
[----:B------:R0:W-:Y:S01]  /*70e0*/  STG.E.128 desc[UR6][R192.64], R112 ;  /* 0x00000070c0007986 */ /* 0x0001e2000c101d06 */
        /* <DEDUP_REMOVED lines=12> */
.L_x_85922:
[----:B------:R-:W-:Y:S05]  /*71b0*/  BSYNC.RECONVERGENT B1 ;  /* 0x0000000000017941 */ /* 0x000fea0003800200 */
.L_x_85921:
[----:B------:R-:W-:Y:S02]  /*71c0*/  VIADD R18, R18, 0x20 ;  /* 0x0000002012127836 */ /* 0x000fe40000000000 */
[----:B------:R-:W-:-:S07]  /*71d0*/  VIADD R17, R17, 0x20 ;  /* 0x0000002011117836 */ /* 0x000fce0000000000 */
.L_x_85863:
[----:B------:R-:W-:Y:S05]  /*71e0*/  BSYNC.RECONVERGENT B0 ;  /* 0x0000000000007941 */ /* 0x000fea0003800200 */
.L_x_85862:
        /* <DEDUP_REMOVED lines=37> */
.L_x_85931:
        /* <DEDUP_REMOVED lines=13> */
.L_x_85933:
[----:B------:R-:W-:Y:S05]  /*7510*/  BSYNC.RECONVERGENT B4 ;  /* 0x0000000000047941 */ /* 0x000fea0003800200 */
.L_x_85932:
[----:B------:R-:W-:Y:S01]  /*7520*/  LOP3.LUT R6, R10, R5, R21, 0x96, !PT ;  /* 0x000000050a067212 */ /* 0x000fe200078e9615 */
[----:B------:R-:W-:Y:S01]  /*7530*/  IMAD.WIDE.U32 R116, R3, -0x326172a9, RZ ;  /* 0xcd9e8d5703747825 */ /* 0x000fe200078e00ff */
[----:B------:R-:W-:-:S03]  /*7540*/  MOV R11, R9 ;  /* 0x00000009000b7202 */ /* 0x000fc60000000f00 */
        /* <DEDUP_REMOVED lines=58> */
.L_x_85930:
[----:B------:R-:W-:Y:S05]  /*78f0*/  BSYNC.RECONVERGENT B3 ;  /* 0x0000000000037941 */ /* 0x000fea0003800200 */
.L_x_85929:
[----:B------:R-:W-:Y:S01]  /*7900*/  I2FP.F32.U32 R6, R11 ;  /* 0x0000000b00067245 */ /* 0x000fe20000201000 */
[----:B------:R-:W-:-:S04]  /*7910*/  IMAD.MOV.U32 R9, RZ, RZ, 0x2f800000 ;  /* 0x2f800000ff097424 */ /* 0x000fc800078e00ff */
[----:B------:R-:W-:-:S05]  /*7920*/  FFMA.FTZ R6, R6, R9, 1.1641532182693481445e-10 ;  /* 0x2f00000006067423 */ /* 0x000fca0000010009 */
[----:B------:R-:W-:Y:S01]  /*7930*/  FSETP.GTU.FTZ.AND P2, PT, R6, UR8, PT ;  /* 0x0000000806007c0b */ /* 0x000fe2000bf5c000 */
[----:B------:R-:W-:-:S03]  /*7940*/  FMUL.FTZ R6, R104, UR11 ;  /* 0x0000000b68067c20 */ /* 0x000fc60008410000 */
[----:B------:R-:W-:Y:S01]  /*7950*/  SEL R11, RZ, 0x1, P2 ;  /* 0x00000001ff0b7807 */ /* 0x000fe20001000000 */
[----:B------:R-:W-:-:S05]  /*7960*/  FMUL.FTZ R6, R6, UR10 ;  /* 0x0000000a06067c20 */ /* 0x000fca0008410000 */
[----:B------:R-:W-:-:S05]  /*7970*/  FSEL R6, R6, RZ, !P2 ;  /* 0x000000ff06067208 */ /* 0x000fca0005000000 */
[----:B------:R-:W-:-:S07]  /*7980*/  FFMA.FTZ R116, R6, R28, R108 ;  /* 0x0000001c06747223 */ /* 0x000fce000001006c */
.L_x_85928:
[----:B------:R-:W-:Y:S05]  /*7990*/  BSYNC.RECONVERGENT B2 ;  /* 0x0000000000027941 */ /* 0x000fea0003800200 */
.L_x_85927:
        /* <DEDUP_REMOVED lines=17> */
.L_x_85938:
        /* <DEDUP_REMOVED lines=13> */
.L_x_85940:
[----:B------:R-:W-:Y:S05]  /*7b80*/  BSYNC.RECONVERGENT B4 ;  /* 0x0000000000047941 */ /* 0x000fea0003800200 */
.L_x_85939:
        /* <DEDUP_REMOVED lines=59> */
[----:B------:R-:W-:-:S07]  /*7f40*/  IMAD.MOV.U32 R6, RZ, RZ, RZ ;  /* 0x000000ffff067224 */ /* 0x000fce00078e00ff */
.L_x_85937:
[----:B------:R-:W-:Y:S05]  /*7f50*/  BSYNC.RECONVERGENT B3 ;  /* 0x0000000000037941 */ /* 0x000fea0003800200 */
.L_x_85936:
[----:B------:R-:W-:Y:S01]  /*7f60*/  HFMA2 R12, -RZ, RZ, 0.1171875, 0 ;  /* 0x2f800000ff0c7431 */ /* 0x000fe200000001ff */
[----:B------:R-:W-:-:S05]  /*7f70*/  I2FP.F32.U32 R9, R9 ;  /* 0x0000000900097245 */ /* 0x000fca0000201000 */
[----:B------:R-:W-:-:S05]  /*7f80*/  FFMA.FTZ R9, R9, R12, 1.1641532182693481445e-10 ;  /* 0x2f00000009097423 */ /* 0x000fca000001000c */
[----:B------:R-:W-:Y:S01]  /*7f90*/  FSETP.GTU.FTZ.AND P2, PT, R9, UR8, PT ;  /* 0x0000000809007c0b */ /* 0x000fe2000bf5c000 */
[----:B------:R-:W-:-:S03]  /*7fa0*/  FMUL.FTZ R9, R105, UR11 ;  /* 0x0000000b69097c20 */ /* 0x000fc60008410000 */
[----:B------:R-:W-:Y:S01]  /*7fb0*/  SEL R12, RZ, 0x1, P2 ;  /* 0x00000001ff0c7807 */ /* 0x000fe20001000000 */
[----:B------:R-:W-:-:S05]  /*7fc0*/  FMUL.FTZ R9, R9, UR10 ;  /* 0x0000000a09097c20 */ /* 0x000fca0008410000 */
[----:B------:R-:W-:-:S05]  /*7fd0*/  FSEL R9, R9, RZ, !P2 ;  /* 0x000000ff09097208 */ /* 0x000fca0005000000 */
[----:B------:R-:W-:-:S07]  /*7fe0*/  FFMA.FTZ R117, R9, R29, R109 ;  /* 0x0000001d09757223 */ /* 0x000fce000001006d */
.L_x_85935:
[----:B------:R-:W-:Y:S05]  /*7ff0*/  BSYNC.RECONVERGENT B2 ;  /* 0x0000000000027941 */ /* 0x000fea0003800200 */
.L_x_85934:
        /* <DEDUP_REMOVED lines=17> */
.L_x_85945:
        /* <DEDUP_REMOVED lines=13> */
.L_x_85947:
[----:B------:R-:W-:Y:S05]  /*81e0*/  BSYNC.RECONVERGENT B4 ;  /* 0x0000000000047941 */ /* 0x000fea0003800200 */
.L_x_85946:
        /* <DEDUP_REMOVED lines=57> */
[----:B------:R-:W-:Y:S02]  /*8580*/  HFMA2 R9, -RZ, RZ, 0, 0 ;  /* 0x00000000ff097431 */ /* 0x000fe400000001ff */
[----:B------:R-:W-:Y:S01]  /*8590*/  IMAD.MOV.U32 R194, RZ, RZ, R118 ;  /* 0x000000ffffc27224 */ /* 0x000fe200078e0076 */
[----:B------:R-:W-:-:S07]  /*85a0*/  LOP3.LUT R4, R6, R4, R119, 0x96, !PT ;  /* 0x0000000406047212 */ /* 0x000fce00078e9677 */
.L_x_85944:
[----:B------:R-:W-:Y:S05]  /*85b0*/  BSYNC.RECONVERGENT B3 ;  /* 0x0000000000037941 */ /* 0x000fea0003800200 */
.L_x_85943:
        /* <DEDUP_REMOVED lines=9> */
.L_x_85942:
[----:B------:R-:W-:Y:S05]  /*8650*/  BSYNC.RECONVERGENT B2 ;  /* 0x0000000000027941 */ /* 0x000fea0003800200 */
.L_x_85941:
        /* <DEDUP_REMOVED lines=16> */
.L_x_85951:
        /* <DEDUP_REMOVED lines=13> */
.L_x_85953:
[----:B------:R-:W-:Y:S05]  /*8830*/  BSYNC.RECONVERGENT B3 ;  /* 0x0000000000037941 */ /* 0x000fea0003800200 */
.L_x_85952:
[----:B------:R-:W-:Y:S01]  /*8840*/  LOP3.LUT R6, R10, R5, R21, 0x96, !PT ;  /* 0x000000050a067212 */ /* 0x000fe200078e9615 */
[----:B0-----:R-:W-:-:S04]  /*8850*/  IMAD.WIDE.U32 R192, R3, -0x326172a9, RZ ;  /* 0xcd9e8d5703c07825 */ /* 0x001fc800078e00ff */
        /* <DEDUP_REMOVED lines=37> */
[----:B------:R-:W-:Y:S01]  /*8ab0*/  LOP3.LUT R5, R5, R4, R193, 0x96, !PT ;  /* 0x0000000405057212 */ /* 0x000fe200078e96c1 */
[----:B------:R-:W-:-:S04]  /*8ac0*/  IMAD.MOV.U32 R14, RZ, RZ, R194 ;  /* 0x000000ffff0e7224 */ /* 0x000fc800078e00c2 */
        /* <DEDUP_REMOVED lines=15> */
[----:B------:R-:W-:Y:S01]  /*8bc0*/  VIADD R6, R21, 0x96a522ad ;  /* 0x96a522ad15067836 */ /* 0x000fe20000000000 */
[----:B------:R-:W-:-:S04]  /*8bd0*/  MOV R194, R192 ;  /* 0x000000c000c27202 */ /* 0x000fc80000000f00 */
[----:B------:R-:W-:Y:S01]  /*8be0*/  LOP3.LUT R4, R6, R4, R193, 0x96, !PT ;  /* 0x0000000406047212 */ /* 0x000fe200078e96c1 */
[----:B------:R-:W-:-:S07]  /*8bf0*/  IMAD.MOV.U32 R6, RZ, RZ, RZ ;  /* 0x000000ffff067224 */ /* 0x000fce00078e00ff */
.L_x_85950:
[----:B------:R-:W-:Y:S05]  /*8c00*/  BSYNC.RECONVERGENT B2 ;  /* 0x0000000000027941 */ /* 0x000fea0003800200 */
.L_x_85949:
        /* <DEDUP_REMOVED lines=8> */
[----:B------:R-:W-:Y:S01]  /*8c90*/  FFMA.FTZ R119, R9, R31, R111 ;  /* 0x0000001f09777223 */ /* 0x000fe2000001006f */
[----:B------:R-:W-:Y:S06]  /*8ca0*/  BRA `(.L_x_85948) ;  /* 0x00000018006c7947 */ /* 0x000fec0003800000 */
.L_x_85926:
        /* <DEDUP_REMOVED lines=21> */
.L_x_85958:
        /* <DEDUP_REMOVED lines=13> */
.L_x_85960:
[----:B------:R-:W-:Y:S05]  /*8ed0*/  BSYNC.RECONVERGENT B4 ;  /* 0x0000000000047941 */ /* 0x000fea0003800200 */
.L_x_85959:
        /* <DEDUP_REMOVED lines=61> */
.L_x_85957:
[----:B------:R-:W-:Y:S05]  /*92b0*/  BSYNC.RECONVERGENT B3 ;  /* 0x0000000000037941 */ /* 0x000fea0003800200 */
.L_x_85956:
        /* <DEDUP_REMOVED lines=9> */
.L_x_85955:
[----:B------:R-:W-:Y:S05]  /*9350*/  BSYNC.RECONVERGENT B2 ;  /* 0x0000000000027941 */ /* 0x000fea0003800200 */
.L_x_85954:
        /* <DEDUP_REMOVED lines=17> */
.L_x_85965:
        /* <DEDUP_REMOVED lines=13> */
.L_x_85967:
[----:B------:R-:W-:Y:S05]  /*9540*/  BSYNC.RECONVERGENT B4 ;  /* 0x0000000000047941 */ /* 0x000fea0003800200 */
.L_x_85966:
        /* <DEDUP_REMOVED lines=60> */
.L_x_85964:
[----:B------:R-:W-:Y:S05]  /*9910*/  BSYNC.RECONVERGENT B3 ;  /* 0x0000000000037941 */ /* 0x000fea0003800200 */
.L_x_85963:
        /* <DEDUP_REMOVED lines=8> */
[----:B------:R-:W-:-:S07]  /*99a0*/  FMUL.FTZ R117, R9, R29 ;  /* 0x0000001d09757220 */ /* 0x000fce0000410000 */
.L_x_85962:
[----:B------:R-:W-:Y:S05]  /*99b0*/  BSYNC.RECONVERGENT B2 ;  /* 0x0000000000027941 */ /* 0x000fea0003800200 */
.L_x_85961:
        /* <DEDUP_REMOVED lines=17> */
.L_x_85972:
        /* <DEDUP_REMOVED lines=13> */
.L_x_85974:
[----:B------:R-:W-:Y:S05]  /*9ba0*/  BSYNC.RECONVERGENT B4 ;  /* 0x0000000000047941 */ /* 0x000fea0003800200 */
.L_x_85973:
        /* <DEDUP_REMOVED lines=60> */
.L_x_85971:
[----:B------:R-:W-:Y:S05]  /*9f70*/  BSYNC.RECONVERGENT B3 ;  /* 0x0000000000037941 */ /* 0x000fea0003800200 */
.L_x_85970:
        /* <DEDUP_REMOVED lines=9> */
.L_x_85969:
[----:B------:R-:W-:Y:S05]  /*a010*/  BSYNC.RECONVERGENT B2 ;  /* 0x0000000000027941 */ /* 0x000fea0003800200 */
.L_x_85968:
        /* <DEDUP_REMOVED lines=16> */
.L_x_85977:
        /* <DEDUP_REMOVED lines=13> */
.L_x_85979:
[----:B------:R-:W-:Y:S05]  /*a1f0*/  BSYNC.RECONVERGENT B3 ;  /* 0x0000000000037941 */ /* 0x000fea0003800200 */
.L_x_85978:
        /* <DEDUP_REMOVED lines=60> */
.L_x_85976:
[----:B------:R-:W-:Y:S05]  /*a5c0*/  BSYNC.RECONVERGENT B2 ;  /* 0x0000000000027941 */ /* 0x000fea0003800200 */
.L_x_85975:
        /* <DEDUP_REMOVED lines=9> */
.L_x_85948:
[----:B------:R-:W-:Y:S05]  /*a660*/  BSYNC.RECONVERGENT B0 ;  /* 0x0000000000007941 */ /* 0x000fea0003800200 */
.L_x_85925:
[----:B0-----:R-:W0:Y:S01]  /*a670*/  LDC.64 R192, c[0x0][0x3a8] ;  /* 0x0000ea00ffc07b82 */ /* 0x001e220000000a00 */
[----:B------:R-:W-:Y:S01]  /*a680*/  BSSY.RECONVERGENT B0, `(.L_x_85980) ;  /* 0x0000010000007945 */ /* 0x000fe20003800200 */
[----:B------:R-:W-:Y:S01]  /*a690*/  MOV R9, R194 ;  /* 0x000000c200097202 */ /* 0x000fe20000000f00 */
[----:B0-----:R-:W-:-:S05]  /*a6a0*/  IMAD.WIDE.U32 R192, R18, 0x10, R192 ;  /* 0x0000001012c07825 */ /* 0x001fca00078e00c0 */
[----:B------:R0:W-:Y:S01]  /*a6b0*/  STG.E.128 desc[UR6][R192.64], R116 ;  /* 0x00000074c0007986 */ /* 0x0001e2000c101d06 */
        /* <DEDUP_REMOVED lines=12> */
.L_x_85981:
[----:B------:R-:W-:Y:S05]  /*a780*/  BSYNC.RECONVERGENT B0 ;  /* 0x0000000000007941 */ /* 0x000fea0003800200 */
.L_x_85980:
[----:B------:R-:W-:Y:S01]  /*a790*/  VIADD R18, R18, 0x20 ;  /* 0x0000002012127836 */ /* 0x000fe20000000000 */
[----:B------:R-:W-:-:S07]  /*a7a0*/  IADD3 R17, PT, PT, R17, 0x20, RZ ;  /* 0x0000002011117810 */ /* 0x000fce0007ffe0ff */
.L_x_85924:
[----:B------:R-:W-:Y:S05]  /*a7b0*/  BSYNC.RECONVERGENT B1 ;  /* 0x0000000000017941 */ /* 0x000fea0003800200 */
.L_x_85923:
        /* <DEDUP_REMOVED lines=37> */
.L_x_85990:
        /* <DEDUP_REMOVED lines=13> */
.L_x_85992:
[----:B------:R-:W-:Y:S05]  /*aae0*/  BSYNC.RECONVERGENT B4 ;  /* 0x0000000000047941 */ /* 0x000fea0003800200 */
.L_x_85991:
        /* <DEDUP_REMOVED lines=60> */
[----:B------:R-:W-:-:S07]  /*aeb0*/  LOP3.LUT R4, R6, R4, R121, 0x96, !PT ;  /* 0x0000000406047212 */ /* 0x000fce00078e9679 */
.L_x_85989:
[----:B------:R-:W-:Y:S05]  /*aec0*/  BSYNC.RECONVERGENT B3 ;  /* 0x0000000000037941 */ /* 0x000fea0003800200 */
.L_x_85988:
        /* <DEDUP_REMOVED lines=9> */
.L_x_85987:
[----:B------:R-:W-:Y:S05]  /*af60*/  BSYNC.RECONVERGENT B2 ;  /* 0x0000000000027941 */ /* 0x000fea0003800200 */
.L_x_85986:
        /* <DEDUP_REMOVED lines=17> */
.L_x_85997:
        /* <DEDUP_REMOVED lines=13> */
.L_x_85999:
[----:B------:R-:W-:Y:S05]  /*b150*/  BSYNC.RECONVERGENT B4 ;  /* 0x0000000000047941 */ /* 0x000fea0003800200 */
.L_x_85998:
        /* <DEDUP_REMOVED lines=58> */
[----:B------:R-:W-:Y:S02]  /*b500*/  HFMA2 R6, -RZ, RZ, 0, 0 ;  /* 0x00000000ff067431 */ /* 0x000fe400000001ff */
[----:B------:R-:W-:-:S07]  /*b510*/  IMAD.MOV.U32 R194, RZ, RZ, R122 ;  /* 0x000000ffffc27224 */ /* 0x000fce00078e007a */
.L_x_85996:
[----:B------:R-:W-:Y:S05]  /*b520*/  BSYNC.RECONVERGENT B3 ;  /* 0x0000000000037941 */ /* 0x000fea0003800200 */
.L_x_85995:
        /* <DEDUP_REMOVED lines=9> */
.L_x_85994:
[----:B------:R-:W-:Y:S05]  /*b5c0*/  BSYNC.RECONVERGENT B2 ;  /* 0x0000000000027941 */ /* 0x000fea0003800200 */
.L_x_85993:
        /* <DEDUP_REMOVED lines=17> */
.L_x_86004:
        /* <DEDUP_REMOVED lines=13> */
.L_x_86006:
[----:B------:R-:W-:Y:S05]  /*b7b0*/  BSYNC.RECONVERGENT B4 ;  /* 0x0000000000047941 */ /* 0x000fea0003800200 */
.L_x_86005:
        /* <DEDUP_REMOVED lines=57> */
[----:B------:R-:W-:Y:S01]  /*bb50*/  MOV R194, R122 ;  /* 0x0000007a00c27202 */ /* 0x000fe20000000f00 */
[----:B------:R-:W-:-:S03]  /*bb60*/  IMAD.MOV.U32 R9, RZ, RZ, RZ ;  /* 0x000000ffff097224 */ /* 0x000fc600078e00ff */
[----:B------:R-:W-:-:S07]  /*bb70*/  LOP3.LUT R4, R6, R4, R123, 0x96, !PT ;  /* 0x0000000406047212 */ /* 0x000fce00078e967b */
.L_x_86003:
[----:B------:R-:W-:Y:S05]  /*bb80*/  BSYNC.RECONVERGENT B3 ;  /* 0x0000000000037941 */ /* 0x000fea0003800200 */
.L_x_86002:
        /* <DEDUP_REMOVED lines=9> */
.L_x_86001:
[----:B------:R-:W-:Y:S05]  /*bc20*/  BSYNC.RECONVERGENT B2 ;  /* 0x0000000000027941 */ /* 0x000fea0003800200 */
.L_x_86000:
        /* <DEDUP_REMOVED lines=16> */
.L_x_86010:
        /* <DEDUP_REMOVED lines=13> */
.L_x_86012:
[----:B------:R-:W-:Y:S05]  /*be00*/  BSYNC.RECONVERGENT B3 ;  /* 0x0000000000037941 */ /* 0x000fea0003800200 */
.L_x_86011:
        /* <DEDUP_REMOVED lines=57> */
[----:B------:R-:W-:-:S03]  /*c1a0*/  IMAD.MOV.U32 R194, RZ, RZ, R192 ;  /* 0x000000ffffc27224 */ /* 0x000fc600078e00c0 */
[----:B------:R-:W-:Y:S01]  /*c1b0*/  LOP3.LUT R4, R6, R4, R193, 0x96, !PT ;  /* 0x0000000406047212 */ /* 0x000fe200078e96c1 */
[----:B------:R-:W-:-:S07]  /*c1c0*/  IMAD.MOV.U32 R6, RZ, RZ, RZ ;  /* 0x000000ffff067224 */ /* 0x000fce00078e00ff */
.L_x_86009:
[----:B------:R-:W-:Y:S05]  /*c1d0*/  BSYNC.RECONVERGENT B2 ;  /* 0x0000000000027941 */ /* 0x000fea0003800200 */
.L_x_86008:
[----:B------:R-:W-:Y:S01]  /*c1e0*/  I2FP.F32.U32 R9, R14 ;  /* 0x0000000e00097245 */ /* 0x000fe20000201000 */
[----:B------:R-:W-:-:S05]  /*c1f0*/  HFMA2 R14, -RZ, RZ, 0.1171875, 0 ;  /* 0x2f800000ff0e7431 */ /* 0x000fca00000001ff */
        /* <DEDUP_REMOVED lines=8> */
.L_x_85985:
[----:B------:R-:W-:Y:S01]  /*c280*/  BSSY.RECONVERGENT B2, `(.L_x_86013) ;  /* 0x000006a000027945 */ /* 0x000fe20003800200 */
[----:B-1----:R-:W-:Y:S01]  /*c290*/  IMAD.MOV.U32 R23, RZ, RZ, R6 ;  /* 0x000000ffff177224 */ /* 0x002fe200078e0006 */
[----:B--2---:R-:W-:Y:S01]  /*c2a0*/  MOV R120, RZ ;  /* 0x000000ff00787202 */ /* 0x004fe20000000f00 */
        /* <DEDUP_REMOVED lines=18> */
.L_x_86017:
        /* <DEDUP_REMOVED lines=13> */
.L_x_86019:
[----:B------:R-:W-:Y:S05]  /*c4a0*/  BSYNC.RECONVERGENT B4 ;  /* 0x0000000000047941 */ /* 0x000fea0003800200 */
.L_x_86018:
        /* <DEDUP_REMOVED lines=61> */
.L_x_86016:
[----:B------:R-:W-:Y:S05]  /*c880*/  BSYNC.RECONVERGENT B3 ;  /* 0x0000000000037941 */ /* 0x000fea0003800200 */
.L_x_86015:
        /* <DEDUP_REMOVED lines=9> */
.L_x_86014:
[----:B------:R-:W-:Y:S05]  /*c920*/  BSYNC.RECONVERGENT B2 ;  /* 0x0000000000027941 */ /* 0x000fea0003800200 */
.L_x_86013:
        /* <DEDUP_REMOVED lines=17> */
.L_x_86024:
        /* <DEDUP_REMOVED lines=13> */
.L_x_86026:
[----:B------:R-:W-:Y:S05]  /*cb10*/  BSYNC.RECONVERGENT B4 ;  /* 0x0000000000047941 */ /* 0x000fea0003800200 */
.L_x_86025:
        /* <DEDUP_REMOVED lines=60> */
.L_x_86023:
[----:B------:R-:W-:Y:S05]  /*cee0*/  BSYNC.RECONVERGENT B3 ;  /* 0x0000000000037941 */ /* 0x000fea0003800200 */
.L_x_86022:
        /* <DEDUP_REMOVED lines=9> */
.L_x_86021:
[----:B------:R-:W-:Y:S05]  /*cf80*/  BSYNC.RECONVERGENT B2 ;  /* 0x0000000000027941 */ /* 0x000fea0003800200 */
.L_x_86020:
        /* <DEDUP_REMOVED lines=17> */
.L_x_86031:
        /* <DEDUP_REMOVED lines=13> */
.L_x_86033:
[----:B------:R-:W-:Y:S05]  /*d170*/  BSYNC.RECONVERGENT B4 ;  /* 0x0000000000047941 */ /* 0x000fea0003800200 */
.L_x_86032:
        /* <DEDUP_REMOVED lines=60> */
.L_x_86030:
[----:B------:R-:W-:Y:S05]  /*d540*/  BSYNC.RECONVERGENT B3 ;  /* 0x0000000000037941 */ /* 0x000fea0003800200 */
.L_x_86029:
        /* <DEDUP_REMOVED lines=9> */
.L_x_86028:
[----:B------:R-:W-:Y:S05]  /*d5e0*/  BSYNC.RECONVERGENT B2 ;  /* 0x0000000000027941 */ /* 0x000fea0003800200 */
.L_x_86027:
        /* <DEDUP_REMOVED lines=16> */
.L_x_86036:
        /* <DEDUP_REMOVED lines=13> */
.L_x_86038:
[----:B------:R-:W-:Y:S05]  /*d7c0*/  BSYNC.RECONVERGENT B3 ;  /* 0x0000000000037941 */ /* 0x000fea0003800200 */
.L_x_86037:
        /* <DEDUP_REMOVED lines=60> */
.L_x_86035:
[----:B------:R-:W-:Y:S05]  /*db90*/  BSYNC.RECONVERGENT B2 ;  /* 0x0000000000027941 */ /* 0x000fea0003800200 */
.L_x_86034:
        /* <DEDUP_REMOVED lines=9> */
.L_x_86007:
[----:B------:R-:W-:Y:S05]  /*dc30*/  BSYNC.RECONVERGENT B0 ;  /* 0x0000000000007941 */ /* 0x000fea0003800200 */
.L_x_85984:
[----:B0-----:R-:W0:Y:S01]  /*dc40*/  LDC.64 R192, c[0x0][0x3a8] ;  /* 0x0000ea00ffc07b82 */ /* 0x001e220000000a00 */
[----:B------:R-:W-:Y:S01]  /*dc50*/  BSSY.RECONVERGENT B0, `(.L_x_86039) ;  /* 0x0000010000007945 */ /* 0x000fe20003800200 */
[----:B------:R-:W-:Y:S02]  /*dc60*/  IMAD.MOV.U32 R9, RZ, RZ, R194 ;  /* 0x000000ffff097224 */ /* 0x000fe400078e00c2 */
[----:B0-----:R-:W-:-:S05]  /*dc70*/  IMAD.WIDE.U32 R192, R18, 0x10, R192 ;  /* 0x0000001012c07825 */ /* 0x001fca00078e00c0 */
[----:B------:R0:W-:Y:S01]  /*dc80*/  STG.E.128 desc[UR6][R192.64], R120 ;  /* 0x00000078c0007986 */ /* 0x0001e2000c101d06 */
        /* <DEDUP_REMOVED lines=12> */
.L_x_86040:
[----:B------:R-:W-:Y:S05]  /*dd50*/  BSYNC.RECONVERGENT B0 ;  /* 0x0000000000007941 */ /* 0x000fea0003800200 */
.L_x_86039:
[----:B------:R-:W-:Y:S01]  /*dd60*/  IADD3 R18, PT, PT, R18, 0x20, RZ ;  /* 0x0000002012127810 */ /* 0x000fe20007ffe0ff */
[----:B------:R-:W-:-:S07]  /*dd70*/  VIADD R17, R17, 0x20 ;  /* 0x0000002011117836 */ /* 0x000fce0000000000 */
.L_x_85983:
[----:B------:R-:W-:Y:S05]  /*dd80*/  BSYNC.RECONVERGENT B1 ;  /* 0x0000000000017941 */ /* 0x000fea0003800200 */
.L_x_85982:
        /* <DEDUP_REMOVED lines=37> */
.L_x_86049:
        /* <DEDUP_REMOVED lines=13> */
.L_x_86051:
[----:B------:R-:W-:Y:S05]  /*e0b0*/  BSYNC.RECONVERGENT B4 ;  /* 0x0000000000047941 */ /* 0x000fea0003800200 */
.L_x_86050:
        /* <DEDUP_REMOVED lines=61> */
.L_x_86048:
[----:B------:R-:W-:Y:S05]  /*e490*/  BSYNC.RECONVERGENT B3 ;  /* 0x0000000000037941 */ /* 0x000fea0003800200 */
.L_x_86047:
        /* <DEDUP_REMOVED lines=9> */
.L_x_86046:
[----:B------:R-:W-:Y:S05]  /*e530*/  BSYNC.RECONVERGENT B2 ;  /* 0x0000000000027941 */ /* 0x000fea0003800200 */
.L_x_86045:
        /* <DEDUP_REMOVED lines=17> */
.L_x_86056:
        /* <DEDUP_REMOVED lines=13> */
.L_x_86058:
[----:B------:R-:W-:Y:S05]  /*e720*/  BSYNC.RECONVERGENT B4 ;  /* 0x0000000000047941 */ /* 0x000fea0003800200 */
.L_x_86057:
        /* <DEDUP_REMOVED lines=60> */
.L_x_86055:
[----:B------:R-:W-:Y:S05]  /*eaf0*/  BSYNC.RECONVERGENT B3 ;  /* 0x0000000000037941 */ /* 0x000fea0003800200 */
.L_x_86054:
        /* <DEDUP_REMOVED lines=9> */
.L_x_86053:
[----:B------:R-:W-:Y:S05]  /*eb90*/  BSYNC.RECONVERGENT B2 ;  /* 0x0000000000027941 */ /* 0x000fea0003800200 */
.L_x_86052:
        /* <DEDUP_REMOVED lines=17> */
.L_x_86063:
        /* <DEDUP_REMOVED lines=13> */
.L_x_86065:
[----:B------:R-:W-:Y:S05]  /*ed80*/  BSYNC.RECONVERGENT B4 ;  /* 0x0000000000047941 */ /* 0x000fea0003800200 */
.L_x_86064:
        /* <DEDUP_REMOVED lines=60> */
.L_x_86062:
[----:B------:R-:W-:Y:S05]  /*f150*/  BSYNC.RECONVERGENT B3 ;  /* 0x0000000000037941 */ /* 0x000fea0003800200 */
.L_x_86061:
        /* <DEDUP_REMOVED lines=8> */
[----:B------:R-:W-:-:S07]  /*f1e0*/  FFMA.FTZ R126, R6, R38, R110 ;  /* 0x00000026067e7223 */ /* 0x000fce000001006e */
.L_x_86060:
[----:B------:R-:W-:Y:S05]  /*f1f0*/  BSYNC.RECONVERGENT B2 ;  /* 0x0000000000027941 */ /* 0x000fea0003800200 */
.L_x_86059:
        /* <DEDUP_REMOVED lines=16> */
.L_x_86069:
        /* <DEDUP_REMOVED lines=13> */
.L_x_86071:
[----:B------:R-:W-:Y:S05]  /*f3d0*/  BSYNC.RECONVERGENT B3 ;  /* 0x0000000000037941 */ /* 0x000fea0003800200 */
.L_x_86070:
[----:B------:R-:W-:Y:S01]  /*f3e0*/  LOP3.LUT R6, R10, R5, R21, 0x96, !PT ;  /* 0x000000050a067212 */ /* 0x000fe200078e9615 */
[----:B0-----:R-:W-:-:S04]  /*f3f0*/  IMAD.WIDE.U32 R192, R3, -0x326172a9, RZ ;  /* 0xcd9e8d5703c07825 */ /* 0x001fc800078e00ff */
        /* <DEDUP_REMOVED lines=58> */
.L_x_86068:
[----:B------:R-:W-:Y:S05]  /*f7a0*/  BSYNC.RECONVERGENT B2 ;  /* 0x0000000000027941 */ /* 0x000fea0003800200 */
.L_x_86067:
        /* <DEDUP_REMOVED lines=10> */
.L_x_86044:
        /* <DEDUP_REMOVED lines=21> */
.L_x_86076:
        /* <DEDUP_REMOVED lines=13> */
.L_x_86078:
[----:B------:R-:W-:Y:S05]  /*fa70*/  BSYNC.RECONVERGENT B4 ;  /* 0x0000000000047941 */ /* 0x000fea0003800200 */
.L_x_86077:
        /* <DEDUP_REMOVED lines=61> */
.L_x_86075:
[----:B------:R-:W-:Y:S05]  /*fe50*/  BSYNC.RECONVERGENT B3 ;  /* 0x0000000000037941 */ /* 0x000fea0003800200 */
.L_x_86074:
        /* <DEDUP_REMOVED lines=9> */
.L_x_86073:
[----:B------:R-:W-:Y:S05]  /*fef0*/  BSYNC.RECONVERGENT B2 ;  /* 0x0000000000027941 */ /* 0x000fea0003800200 */
.L_x_86072:
        /* <DEDUP_REMOVED lines=17> */
.L_x_86083:
        /* <DEDUP_REMOVED lines=13> */
.L_x_86085:
[----:B------:R-:W-:Y:S05]  /*100e0*/  BSYNC.RECONVERGENT B4 ;  /* 0x0000000000047941 */ /* 0x000fea0003800200 */
.L_x_86084:
        /* <DEDUP_REMOVED lines=60> */
.L_x_86082:
[----:B------:R-:W-:Y:S05]  /*104b0*/  BSYNC.RECONVERGENT B3 ;  /* 0x0000000000037941 */ /* 0x000fea0003800200 */
.L_x_86081:
        /* <DEDUP_REMOVED lines=9> */
.L_x_86080:
[----:B------:R-:W-:Y:S05]  /*10550*/  BSYNC.RECONVERGENT B2 ;  /* 0x0000000000027941 */ /* 0x000fea0003800200 */
.L_x_86079:
        /* <DEDUP_REMOVED lines=17> */
.L_x_86090:
        /* <DEDUP_REMOVED lines=13> */
.L_x_86092:
[----:B------:R-:W-:Y:S05]  /*10740*/  BSYNC.RECONVERGENT B4 ;  /* 0x0000000000047941 */ /* 0x000fea0003800200 */
.L_x_86091:
        /* <DEDUP_REMOVED lines=55> */
[----:B------:R-:W-:-:S04]  /*10ac0*/  IMAD.WIDE.U32 R126, R6, -0x2daee0ad, RZ ;  /* 0xd2511f53067e7825 */ /* 0x000fc800078e00ff */
[----:B------:R-:W-:Y:S02]  /*10ad0*/  HFMA2 R9, -RZ, RZ, 0, 0 ;  /* 0x00000000ff097431 */ /* 0x000fe400000001ff */
[----:B------:R-:W-:Y:S02]  /*10ae0*/  VIADD R6, R21, 0x96a522ad ;  /* 0x96a522ad15067836 */ /* 0x000fe40000000000 */
[----:B------:R-:W-:-:S03]  /*10af0*/  IMAD.MOV.U32 R194, RZ, RZ, R126 ;  /* 0x000000ffffc27224 */ /* 0x000fc600078e007e */
[----:B------:R-:W-:-:S07]  /*10b00*/  LOP3.LUT R4, R6, R4, R127, 0x96, !PT ;  /* 0x0000000406047212 */ /* 0x000fce00078e967f */
.L_x_86089:
[----:B------:R-:W-:Y:S05]  /*10b10*/  BSYNC.RECONVERGENT B3 ;  /* 0x0000000000037941 */ /* 0x000fea0003800200 */
.L_x_86088:
        /* <DEDUP_REMOVED lines=9> */
.L_x_86087:
[----:B------:R-:W-:Y:S05]  /*10bb0*/  BSYNC.RECONVERGENT B2 ;  /* 0x0000000000027941 */ /* 0x000fea0003800200 */
.L_x_86086:
        /* <DEDUP_REMOVED lines=16> */
.L_x_86095:
        /* <DEDUP_REMOVED lines=13> */
.L_x_86097:
[----:B------:R-:W-:Y:S05]  /*10d90*/  BSYNC.RECONVERGENT B3 ;  /* 0x0000000000037941 */ /* 0x000fea0003800200 */
.L_x_86096:
        /* <DEDUP_REMOVED lines=56> */
[----:B------:R-:W-:-:S04]  /*11120*/  IADD3 R6, PT, PT, R21, -0x695add53, RZ ;  /* 0x96a522ad15067810 */ /* 0x000fc80007ffe0ff */
[----:B------:R-:W-:Y:S01]  /*11130*/  LOP3.LUT R4, R6, R4, R193, 0x96, !PT ;  /* 0x0000000406047212 */ /* 0x000fe200078e96c1 */
[----:B------:R-:W-:Y:S01]  /*11140*/  IMAD.MOV.U32 R6, RZ, RZ, RZ ;  /* 0x000000ffff067224 */ /* 0x000fe200078e00ff */
[----:B------:R-:W-:-:S07]  /*11150*/  MOV R194, R192 ;  /* 0x000000c000c27202 */ /* 0x000fce0000000f00 */
.L_x_86094:
[----:B------:R-:W-:Y:S05]  /*11160*/  BSYNC.RECONVERGENT B2 ;  /* 0x0000000000027941 */ /* 0x000fea0003800200 */
.L_x_86093:
        /* <DEDUP_REMOVED lines=9> */
.L_x_86066:
[----:B------:R-:W-:Y:S05]  /*11200*/  BSYNC.RECONVERGENT B0 ;  /* 0x0000000000007941 */ /* 0x000fea0003800200 */
.L_x_86043:
[----:B0-----:R-:W0:Y:S01]  /*11210*/  LDC.64 R192, c[0x0][0x3a8] ;  /* 0x0000ea00ffc07b82 */ /* 0x001e220000000a00 */
        /* <DEDUP_REMOVED lines=16> */
.L_x_86099:
[----:B------:R-:W-:Y:S05]  /*11320*/  BSYNC.RECONVERGENT B0 ;  /* 0x0000000000007941 */ /* 0x000fea0003800200 */
.L_x_86098:
[----:B------:R-:W-:Y:S01]  /*11330*/  IADD3 R18, PT, PT, R18, 0x20, RZ ;  /* 0x0000002012127810 */ /* 0x000fe20007ffe0ff */
[----:B------:R-:W-:-:S07]  /*11340*/  VIADD R17, R17, 0x20 ;  /* 0x0000002011117836 */ /* 0x000fce0000000000 */
.L_x_86042:
[----:B------:R-:W-:Y:S05]  /*11350*/  BSYNC.RECONVERGENT B1 ;  /* 0x0000000000017941 */ /* 0x000fea0003800200 */
.L_x_86041:
        /* <DEDUP_REMOVED lines=37> */
.L_x_86108:
        /* <DEDUP_REMOVED lines=13> */
.L_x_86110:
[----:B------:R-:W-:Y:S05]  /*11680*/  BSYNC.RECONVERGENT B4 ;  /* 0x0000000000047941 */ /* 0x000fea0003800200 */
.L_x_86109:
        /* <DEDUP_REMOVED lines=61> */
.L_x_86107:
[----:B------:R-:W-:Y:S05]  /*11a60*/  BSYNC.RECONVERGENT B3 ;  /* 0x0000000000037941 */ /* 0x000fea0003800200 */
.L_x_86106:
        /* <DEDUP_REMOVED lines=9> */
.L_x_86105:
[----:B------:R-:W-:Y:S05]  /*11b00*/  BSYNC.RECONVERGENT B2 ;  /* 0x0000000000027941 */ /* 0x000fea0003800200 */
.L_x_86104:
        /* <DEDUP_REMOVED lines=17> */
.L_x_86115:
        /* <DEDUP_REMOVED lines=13> */
.L_x_86117:
[----:B------:R-:W-:Y:S05]  /*11cf0*/  BSYNC.RECONVERGENT B4 ;  /* 0x0000000000047941 */ /* 0x000fea0003800200 */
.L_x_86116:
        /* <DEDUP_REMOVED lines=60> */
.L_x_86114:
[----:B------:R-:W-:Y:S05]  /*120c0*/  BSYNC.RECONVERGENT B3 ;  /* 0x0000000000037941 */ /* 0x000fea0003800200 */
.L_x_86113:
        /* <DEDUP_REMOVED lines=9> */
.L_x_86112:
[----:B------:R-:W-:Y:S05]  /*12160*/  BSYNC.RECONVERGENT B2 ;  /* 0x0000000000027941 */ /* 0x000fea0003800200 */
.L_x_86111:
        /* <DEDUP_REMOVED lines=17> */
.L_x_86122:
        /* <DEDUP_REMOVED lines=13> */
.L_x_86124:
[----:B------:R-:W-:Y:S05]  /*12350*/  BSYNC.RECONVERGENT B4 ;  /* 0x0000000000047941 */ /* 0x000fea0003800200 */
.L_x_86123:
        /* <DEDUP_REMOVED lines=60> */
.L_x_86121:
[----:B------:R-:W-:Y:S05]  /*12720*/  BSYNC.RECONVERGENT B3 ;  /* 0x0000000000037941 */ /* 0x000fea0003800200 */
.L_x_86120:
        /* <DEDUP_REMOVED lines=9> */
.L_x_86119:
[----:B------:R-:W-:Y:S05]  /*127c0*/  BSYNC.RECONVERGENT B2 ;  /* 0x0000000000027941 */ /* 0x000fea0003800200 */
.L_x_86118:
        /* <DEDUP_REMOVED lines=16> */
.L_x_86128:
        /* <DEDUP_REMOVED lines=13> */
.L_x_86130:
[----:B------:R-:W-:Y:S05]  /*129a0*/  BSYNC.RECONVERGENT B3 ;  /* 0x0000000000037941 */ /* 0x000fea0003800200 */
.L_x_86129:
        /* <DEDUP_REMOVED lines=60> */
.L_x_86127:
[----:B------:R-:W-:Y:S05]  /*12d70*/  BSYNC.RECONVERGENT B2 ;  /* 0x0000000000027941 */ /* 0x000fea0003800200 */
.L_x_86126:
        /* <DEDUP_REMOVED lines=10> */
.L_x_86103:
        /* <DEDUP_REMOVED lines=21> */
.L_x_86135:
        /* <DEDUP_REMOVED lines=13> */
.L_x_86137:
[----:B------:R-:W-:Y:S05]  /*13040*/  BSYNC.RECONVERGENT B4 ;  /* 0x0000000000047941 */ /* 0x000fea0003800200 */
.L_x_86136:
[----:B------:R-:W-:Y:S01]  /*13050*/  LOP3.LUT R6, R10, R5, R21, 0x96, !PT ;  /* 0x000000050a067212 */ /* 0x000fe200078e9615 */
[----:B------:R-:W-:Y:S01]  /*13060*/  IMAD.WIDE.U32 R128, R3, -0x326172a9, RZ ;  /* 0xcd9e8d5703807825 */ /* 0x000fe200078e00ff */
[----:B------:R-:W-:Y:S02]  /*13070*/  IADD3 R5, PT, PT, R20, -0x61c88647, RZ ;  /* 0x9e3779b914057810 */ /* 0x000fe40007ffe0ff */
[----:B------:R-:W-:Y:S01]  /*13080*/  MOV R11, R9 ;  /* 0x00000009000b7202 */ /* 0x000fe20000000f00 */
        /* <DEDUP_REMOVED lines=56> */
[----:B------:R-:W-:-:S07]  /*13410*/  LOP3.LUT R4, R6, R4, R129, 0x96, !PT ;  /* 0x0000000406047212 */ /* 0x000fce00078e9681 */
.L_x_86134:
[----:B------:R-:W-:Y:S05]  /*13420*/  BSYNC.RECONVERGENT B3 ;  /* 0x0000000000037941 */ /* 0x000fea0003800200 */
.L_x_86133:
        /* <DEDUP_REMOVED lines=9> */
.L_x_86132:
[----:B------:R-:W-:Y:S05]  /*134c0*/  BSYNC.RECONVERGENT B2 ;  /* 0x0000000000027941 */ /* 0x000fea0003800200 */
.L_x_86131:
        /* <DEDUP_REMOVED lines=17> */
.L_x_86142:
        /* <DEDUP_REMOVED lines=13> */
.L_x_86144:
[----:B------:R-:W-:Y:S05]  /*136b0*/  BSYNC.RECONVERGENT B4 ;  /* 0x0000000000047941 */ /* 0x000fea0003800200 */
.L_x_86143:
        /* <DEDUP_REMOVED lines=59> */
[----:B------:R-:W-:-:S07]  /*13a70*/  HFMA2 R6, -RZ, RZ, 0, 0 ;  /* 0x00000000ff067431 */ /* 0x000fce00000001ff */
.L_x_86141:
[----:B------:R-:W-:Y:S05]  /*13a80*/  BSYNC.RECONVERGENT B3 ;  /* 0x0000000000037941 */ /* 0x000fea0003800200 */
.L_x_86140:
        /* <DEDUP_REMOVED lines=9> */
.L_x_86139:
[----:B------:R-:W-:Y:S05]  /*13b20*/  BSYNC.RECONVERGENT B2 ;  /* 0x0000000000027941 */ /* 0x000fea0003800200 */
.L_x_86138:
        /* <DEDUP_REMOVED lines=17> */
.L_x_86149:
        /* <DEDUP_REMOVED lines=13> */
.L_x_86151:
[----:B------:R-:W-:Y:S05]  /*13d10*/  BSYNC.RECONVERGENT B4 ;  /* 0x0000000000047941 */ /* 0x000fea0003800200 */
.L_x_86150:
        /* <DEDUP_REMOVED lines=57> */
[----:B------:R-:W-:Y:S01]  /*140b0*/  IMAD.MOV.U32 R9, RZ, RZ, RZ ;  /* 0x000000ffff097224 */ /* 0x000fe200078e00ff */
[----:B------:R-:W-:Y:S02]  /*140c0*/  LOP3.LUT R4, R6, R4, R131, 0x96, !PT ;  /* 0x0000000406047212 */ /* 0x000fe400078e9683 */
[----:B------:R-:W-:-:S07]  /*140d0*/  MOV R194, R130 ;  /* 0x0000008200c27202 */ /* 0x000fce0000000f00 */
.L_x_86148:
[----:B------:R-:W-:Y:S05]  /*140e0*/  BSYNC.RECONVERGENT B3 ;  /* 0x0000000000037941 */ /* 0x000fea0003800200 */
.L_x_86147:
        /* <DEDUP_REMOVED lines=9> */
.L_x_86146:
[----:B------:R-:W-:Y:S05]  /*14180*/  BSYNC.RECONVERGENT B2 ;  /* 0x0000000000027941 */ /* 0x000fea0003800200 */
.L_x_86145:
        /* <DEDUP_REMOVED lines=16> */
.L_x_86154:
        /* <DEDUP_REMOVED lines=13> */
.L_x_86156:
[----:B------:R-:W-:Y:S05]  /*14360*/  BSYNC.RECONVERGENT B3 ;  /* 0x0000000000037941 */ /* 0x000fea0003800200 */
.L_x_86155:
        /* <DEDUP_REMOVED lines=59> */
[----:B------:R-:W-:-:S07]  /*14720*/  HFMA2 R6, -RZ, RZ, 0, 0 ;  /* 0x00000000ff067431 */ /* 0x000fce00000001ff */
.L_x_86153:
[----:B------:R-:W-:Y:S05]  /*14730*/  BSYNC.RECONVERGENT B2 ;  /* 0x0000000000027941 */ /* 0x000fea0003800200 */
.L_x_86152:
        /* <DEDUP_REMOVED lines=9> */
.L_x_86125:
[----:B------:R-:W-:Y:S05]  /*147d0*/  BSYNC.RECONVERGENT B0 ;  /* 0x0000000000007941 */ /* 0x000fea0003800200 */
.L_x_86102:
        /* <DEDUP_REMOVED lines=17> */
.L_x_86158:
[----:B------:R-:W-:Y:S05]  /*148f0*/  BSYNC.RECONVERGENT B0 ;  /* 0x0000000000007941 */ /* 0x000fea0003800200 */
.L_x_86157:
[----:B------:R-:W-:Y:S01]  /*14900*/  VIADD R18, R18, 0x20 ;  /* 0x0000002012127836 */ /* 0x000fe20000000000 */
[----:B------:R-:W-:-:S07]  /*14910*/  IADD3 R17, PT, PT, R17, 0x20, RZ ;  /* 0x0000002011117810 */ /* 0x000fce0007ffe0ff */
.L_x_86101:
[----:B------:R-:W-:Y:S05]  /*14920*/  BSYNC.RECONVERGENT B1 ;  /* 0x0000000000017941 */ /* 0x000fea0003800200 */
.L_x_86100:
        /* <DEDUP_REMOVED lines=37> */
.L_x_86167:
        /* <DEDUP_REMOVED lines=13> */
.L_x_86169:
[----:B------:R-:W-:Y:S05]  /*14c50*/  BSYNC.RECONVERGENT B4 ;  /* 0x0000000000047941 */ /* 0x000fea0003800200 */
.L_x_86168:
        /* <DEDUP_REMOVED lines=61> */
.L_x_86166:
[----:B------:R-:W-:Y:S05]  /*15030*/  BSYNC.RECONVERGENT B3 ;  /* 0x0000000000037941 */ /* 0x000fea0003800200 */
.L_x_86165:
        /* <DEDUP_REMOVED lines=9> */
.L_x_86164:
[----:B------:R-:W-:Y:S05]  /*150d0*/  BSYNC.RECONVERGENT B2 ;  /* 0x0000000000027941 */ /* 0x000fea0003800200 */
.L_x_86163:
        /* <DEDUP_REMOVED lines=17> */
.L_x_86174:
        /* <DEDUP_REMOVED lines=13> */
.L_x_86176:
[----:B------:R-:W-:Y:S05]  /*152c0*/  BSYNC.RECONVERGENT B4 ;  /* 0x0000000000047941 */ /* 0x000fea0003800200 */
.L_x_86175:
        /* <DEDUP_REMOVED lines=60> */
.L_x_86173:
[----:B------:R-:W-:Y:S05]  /*15690*/  BSYNC.RECONVERGENT B3 ;  /* 0x0000000000037941 */ /* 0x000fea0003800200 */
.L_x_86172:
        /* <DEDUP_REMOVED lines=9> */
.L_x_86171:
[----:B------:R-:W-:Y:S05]  /*15730*/  BSYNC.RECONVERGENT B2 ;  /* 0x0000000000027941 */ /* 0x000fea0003800200 */
.L_x_86170:
        /* <DEDUP_REMOVED lines=17> */
.L_x_86181:
        /* <DEDUP_REMOVED lines=13> */
.L_x_86183:
[----:B------:R-:W-:Y:S05]  /*15920*/  BSYNC.RECONVERGENT B4 ;  /* 0x0000000000047941 */ /* 0x000fea0003800200 */
.L_x_86182:
        /* <DEDUP_REMOVED lines=60> */
.L_x_86180:
[----:B------:R-:W-:Y:S05]  /*15cf0*/  BSYNC.RECONVERGENT B3 ;  /* 0x0000000000037941 */ /* 0x000fea0003800200 */
.L_x_86179:
        /* <DEDUP_REMOVED lines=9> */
.L_x_86178:
[----:B------:R-:W-:Y:S05]  /*15d90*/  BSYNC.RECONVERGENT B2 ;  /* 0x0000000000027941 */ /* 0x000fea0003800200 */
.L_x_86177:
        /* <DEDUP_REMOVED lines=16> */
.L_x_86187:
        /* <DEDUP_REMOVED lines=13> */
.L_x_86189:
[----:B------:R-:W-:Y:S05]  /*15f70*/  BSYNC.RECONVERGENT B3 ;  /* 0x0000000000037941 */ /* 0x000fea0003800200 */
.L_x_86188:
        /* <DEDUP_REMOVED lines=60> */
.L_x_86186:
[----:B------:R-:W-:Y:S05]  /*16340*/  BSYNC.RECONVERGENT B2 ;  /* 0x0000000000027941 */ /* 0x000fea0003800200 */
.L_x_86185:
        /* <DEDUP_REMOVED lines=10> */
.L_x_86162:
[----:B------:R-:W-:Y:S01]  /*163f0*/  BSSY.RECONVERGENT B2, `(.L_x_86190) ;  /* 0x000006a000027945 */ /* 0x000fe20003800200 */
[----:B--2---:R-:W-:Y:S01]  /*16400*/  HFMA2 R132, -RZ, RZ, 0, 0 ;  /* 0x00000000ff847431 */ /* 0x004fe200000001ff */
        /* <DEDUP_REMOVED lines=19> */
.L_x_86194:
        /* <DEDUP_REMOVED lines=13> */
.L_x_86196:
[----:B------:R-:W-:Y:S05]  /*16610*/  BSYNC.RECONVERGENT B4 ;  /* 0x0000000000047941 */ /* 0x000fea0003800200 */
.L_x_86195:
        /* <DEDUP_REMOVED lines=61> */
.L_x_86193:
[----:B------:R-:W-:Y:S05]  /*169f0*/  BSYNC.RECONVERGENT B3 ;  /* 0x0000000000037941 */ /* 0x000fea0003800200 */
.L_x_86192:
        /* <DEDUP_REMOVED lines=9> */
.L_x_86191:
[----:B------:R-:W-:Y:S05]  /*16a90*/  BSYNC.RECONVERGENT B2 ;  /* 0x0000000000027941 */ /* 0x000fea0003800200 */
.L_x_86190:
        /* <DEDUP_REMOVED lines=17> */
.L_x_86201:
        /* <DEDUP_REMOVED lines=13> */
.L_x_86203:
[----:B------:R-:W-:Y:S05]  /*16c80*/  BSYNC.RECONVERGENT B4 ;  /* 0x0000000000047941 */ /* 0x000fea0003800200 */
.L_x_86202:
        /* <DEDUP_REMOVED lines=60> */
.L_x_86200:
[----:B------:R-:W-:Y:S05]  /*17050*/  BSYNC.RECONVERGENT B3 ;  /* 0x0000000000037941 */ /* 0x000fea0003800200 */
.L_x_86199:
        /* <DEDUP_REMOVED lines=9> */
.L_x_86198:
[----:B------:R-:W-:Y:S05]  /*170f0*/  BSYNC.RECONVERGENT B2 ;  /* 0x0000000000027941 */ /* 0x000fea0003800200 */
.L_x_86197:
        /* <DEDUP_REMOVED lines=17> */
.L_x_86208:
        /* <DEDUP_REMOVED lines=13> */
.L_x_86210:
[----:B------:R-:W-:Y:S05]  /*172e0*/  BSYNC.RECONVERGENT B4 ;  /* 0x0000000000047941 */ /* 0x000fea0003800200 */
.L_x_86209:
        /* <DEDUP_REMOVED lines=60> */
.L_x_86207:
[----:B------:R-:W-:Y:S05]  /*176b0*/  BSYNC.RECONVERGENT B3 ;  /* 0x0000000000037941 */ /* 0x000fea0003800200 */
.L_x_86206:
        /* <DEDUP_REMOVED lines=9> */
.L_x_86205:
[----:B------:R-:W-:Y:S05]  /*17750*/  BSYNC.RECONVERGENT B2 ;  /* 0x0000000000027941 */ /* 0x000fea0003800200 */
.L_x_86204:
        /* <DEDUP_REMOVED lines=16> */
.L_x_86213:
        /* <DEDUP_REMOVED lines=13> */
.L_x_86215:
[----:B------:R-:W-:Y:S05]  /*17930*/  BSYNC.RECONVERGENT B3 ;  /* 0x0000000000037941 */ /* 0x000fea0003800200 */
.L_x_86214:
        /* <DEDUP_REMOVED lines=60> */
.L_x_86212:
[----:B------:R-:W-:Y:S05]  /*17d00*/  BSYNC.RECONVERGENT B2 ;  /* 0x0000000000027941 */ /* 0x000fea0003800200 */
.L_x_86211:
        /* <DEDUP_REMOVED lines=9> */
.L_x_86184:
[----:B------:R-:W-:Y:S05]  /*17da0*/  BSYNC.RECONVERGENT B0 ;  /* 0x0000000000007941 */ /* 0x000fea0003800200 */
.L_x_86161:
        /* <DEDUP_REMOVED lines=17> */
.L_x_86217:
[----:B------:R-:W-:Y:S05]  /*17ec0*/  BSYNC.RECONVERGENT B0 ;  /* 0x0000000000007941 */ /* 0x000fea0003800200 */
.L_x_86216:
[----:B------:R-:W-:Y:S01]  /*17ed0*/  IADD3 R18, PT, PT, R18, 0x20, RZ ;  /* 0x0000002012127810 */ /* 0x000fe20007ffe0ff */
[----:B------:R-:W-:-:S07]  /*17ee0*/  VIADD R17, R17, 0x20 ;  /* 0x0000002011117836 */ /* 0x000fce0000000000 */
.L_x_86160:
[----:B------:R-:W-:Y:S05]  /*17ef0*/  BSYNC.RECONVERGENT B1 ;  /* 0x0000000000017941 */ /* 0x000fea0003800200 */
.L_x_86159:
        /* <DEDUP_REMOVED lines=37> */
.L_x_86226:
        /* <DEDUP_REMOVED lines=13> */
.L_x_86228:
[----:B------:R-:W-:Y:S05]  /*18220*/  BSYNC.RECONVERGENT B4 ;  /* 0x0000000000047941 */ /* 0x000fea0003800200 */
.L_x_86227:
        /* <DEDUP_REMOVED lines=61> */
.L_x_86225:
[----:B------:R-:W-:Y:S05]  /*18600*/  BSYNC.RECONVERGENT B3 ;  /* 0x0000000000037941 */ /* 0x000fea0003800200 */
.L_x_86224:
        /* <DEDUP_REMOVED lines=9> */
.L_x_86223:
[----:B------:R-:W-:Y:S05]  /*186a0*/  BSYNC.RECONVERGENT B2 ;  /* 0x0000000000027941 */ /* 0x000fea0003800200 */
.L_x_86222:
        /* <DEDUP_REMOVED lines=17> */
.L_x_86233:
        /* <DEDUP_REMOVED lines=13> */
.L_x_86235:
[----:B------:R-:W-:Y:S05]  /*18890*/  BSYNC.RECONVERGENT B4 ;  /* 0x0000000000047941 */ /* 0x000fea0003800200 */
.L_x_86234:
        /* <DEDUP_REMOVED lines=60> */
.L_x_86232:
[----:B------:R-:W-:Y:S05]  /*18c60*/  BSYNC.RECONVERGENT B3 ;  /* 0x0000000000037941 */ /* 0x000fea0003800200 */
.L_x_86231:
        /* <DEDUP_REMOVED lines=9> */
.L_x_86230:
[----:B------:R-:W-:Y:S05]  /*18d00*/  BSYNC.RECONVERGENT B2 ;  /* 0x0000000000027941 */ /* 0x000fea0003800200 */
.L_x_86229:
        /* <DEDUP_REMOVED lines=17> */
.L_x_86240:
        /* <DEDUP_REMOVED lines=13> */
.L_x_86242:
[----:B------:R-:W-:Y:S05]  /*18ef0*/  BSYNC.RECONVERGENT B4 ;  /* 0x0000000000047941 */ /* 0x000fea0003800200 */
.L_x_86241:
        /* <DEDUP_REMOVED lines=60> */
.L_x_86239:
[----:B------:R-:W-:Y:S05]  /*192c0*/  BSYNC.RECONVERGENT B3 ;  /* 0x0000000000037941 */ /* 0x000fea0003800200 */
.L_x_86238:
        /* <DEDUP_REMOVED lines=9> */
.L_x_86237:
[----:B------:R-:W-:Y:S05]  /*19360*/  BSYNC.RECONVERGENT B2 ;  /* 0x0000000000027941 */ /* 0x000fea0003800200 */
.L_x_86236:
        /* <DEDUP_REMOVED lines=16> */
.L_x_86246:
        /* <DEDUP_REMOVED lines=13> */
.L_x_86248:
[----:B------:R-:W-:Y:S05]  /*19540*/  BSYNC.RECONVERGENT B3 ;  /* 0x0000000000037941 */ /* 0x000fea0003800200 */
.L_x_86247:
        /* <DEDUP_REMOVED lines=60> */
.L_x_86245:
[----:B------:R-:W-:Y:S05]  /*19910*/  BSYNC.RECONVERGENT B2 ;  /* 0x0000000000027941 */ /* 0x000fea0003800200 */
.L_x_86244:
        /* <DEDUP_REMOVED lines=10> */
.L_x_86221:
        /* <DEDUP_REMOVED lines=21> */
.L_x_86253:
        /* <DEDUP_REMOVED lines=13> */
.L_x_86255:
[----:B------:R-:W-:Y:S05]  /*19be0*/  BSYNC.RECONVERGENT B4 ;  /* 0x0000000000047941 */ /* 0x000fea0003800200 */
.L_x_86254:
        /* <DEDUP_REMOVED lines=61> */
.L_x_86252:
[----:B------:R-:W-:Y:S05]  /*19fc0*/  BSYNC.RECONVERGENT B3 ;  /* 0x0000000000037941 */ /* 0x000fea0003800200 */
.L_x_86251:
        /* <DEDUP_REMOVED lines=9> */
.L_x_86250:
[----:B------:R-:W-:Y:S05]  /*1a060*/  BSYNC.RECONVERGENT B2 ;  /* 0x0000000000027941 */ /* 0x000fea0003800200 */
.L_x_86249:
        /* <DEDUP_REMOVED lines=17> */
.L_x_86260:
        /* <DEDUP_REMOVED lines=13> */
.L_x_86262:
[----:B------:R-:W-:Y:S05]  /*1a250*/  BSYNC.RECONVERGENT B4 ;  /* 0x0000000000047941 */ /* 0x000fea0003800200 */
.L_x_86261:
        /* <DEDUP_REMOVED lines=60> */
.L_x_86259:
[----:B------:R-:W-:Y:S05]  /*1a620*/  BSYNC.RECONVERGENT B3 ;  /* 0x0000000000037941 */ /* 0x000fea0003800200 */
.L_x_86258:
        /* <DEDUP_REMOVED lines=9> */
.L_x_86257:
[----:B------:R-:W-:Y:S05]  /*1a6c0*/  BSYNC.RECONVERGENT B2 ;  /* 0x0000000000027941 */ /* 0x000fea0003800200 */
.L_x_86256:
        /* <DEDUP_REMOVED lines=17> */
.L_x_86267:
        /* <DEDUP_REMOVED lines=13> */
.L_x_86269:
[----:B------:R-:W-:Y:S05]  /*1a8b0*/  BSYNC.RECONVERGENT B4 ;  /* 0x0000000000047941 */ /* 0x000fea0003800200 */
.L_x_86268:
        /* <DEDUP_REMOVED lines=60> */
.L_x_86266:
[----:B------:R-:W-:Y:S05]  /*1ac80*/  BSYNC.RECONVERGENT B3 ;  /* 0x0000000000037941 */ /* 0x000fea0003800200 */
.L_x_86265:
        /* <DEDUP_REMOVED lines=9> */
.L_x_86264:
[----:B------:R-:W-:Y:S05]  /*1ad20*/  BSYNC.RECONVERGENT B2 ;  /* 0x0000000000027941 */ /* 0x000fea0003800200 */
.L_x_86263:
        /* <DEDUP_REMOVED lines=16> */
.L_x_86272:
        /* <DEDUP_REMOVED lines=13> */
.L_x_86274:
[----:B------:R-:W-:Y:S05]  /*1af00*/  BSYNC.RECONVERGENT B3 ;  /* 0x0000000000037941 */ /* 0x000fea0003800200 */
.L_x_86273:
        /* <DEDUP_REMOVED lines=60> */
.L_x_86271:
[----:B------:R-:W-:Y:S05]  /*1b2d0*/  BSYNC.RECONVERGENT B2 ;  /* 0x0000000000027941 */ /* 0x000fea0003800200 */
.L_x_86270:
        /* <DEDUP_REMOVED lines=9> */
.L_x_86243:
[----:B------:R-:W-:Y:S05]  /*1b370*/  BSYNC.RECONVERGENT B0 ;  /* 0x0000000000007941 */ /* 0x000fea0003800200 */
.L_x_86220:
        /* <DEDUP_REMOVED lines=17> */
.L_x_86276:
[----:B------:R-:W-:Y:S05]  /*1b490*/  BSYNC.RECONVERGENT B0 ;  /* 0x0000000000007941 */ /* 0x000fea0003800200 */
.L_x_86275:
[----:B------:R-:W-:Y:S01]  /*1b4a0*/  VIADD R18, R18, 0x20 ;  /* 0x0000002012127836 */ /* 0x000fe20000000000 */
[----:B------:R-:W-:-:S07]  /*1b4b0*/  IADD3 R17, PT, PT, R17, 0x20, RZ ;  /* 0x0000002011117810 */ /* 0x000fce0007ffe0ff */
.L_x_86219:
[----:B------:R-:W-:Y:S05]  /*1b4c0*/  BSYNC.RECONVERGENT B1 ;  /* 0x0000000000017941 */ /* 0x000fea0003800200 */
.L_x_86218:
        /* <DEDUP_REMOVED lines=37> */
.L_x_86285:
        /* <DEDUP_REMOVED lines=13> */
.L_x_86287:
[----:B------:R-:W-:Y:S05]  /*1b7f0*/  BSYNC.RECONVERGENT B4 ;  /* 0x0000000000047941 */ /* 0x000fea0003800200 */
.L_x_86286:
        /* <DEDUP_REMOVED lines=61> */
.L_x_86284:
[----:B------:R-:W-:Y:S05]  /*1bbd0*/  BSYNC.RECONVERGENT B3 ;  /* 0x0000000000037941 */ /* 0x000fea0003800200 */
.L_x_86283:
        /* <DEDUP_REMOVED lines=9> */
.L_x_86282:
[----:B------:R-:W-:Y:S05]  /*1bc70*/  BSYNC.RECONVERGENT B2 ;  /* 0x0000000000027941 */ /* 0x000fea0003800200 */
.L_x_86281:
        /* <DEDUP_REMOVED lines=17> */
.L_x_86292:
        /* <DEDUP_REMOVED lines=13> */
.L_x_86294:
[----:B------:R-:W-:Y:S05]  /*1be60*/  BSYNC.RECONVERGENT B4 ;  /* 0x0000000000047941 */ /* 0x000fea0003800200 */
.L_x_86293:
        /* <DEDUP_REMOVED lines=60> */
.L_x_86291:
[----:B------:R-:W-:Y:S05]  /*1c230*/  BSYNC.RECONVERGENT B3 ;  /* 0x0000000000037941 */ /* 0x000fea0003800200 */
.L_x_86290:
        /* <DEDUP_REMOVED lines=9> */
.L_x_86289:
[----:B------:R-:W-:Y:S05]  /*1c2d0*/  BSYNC.RECONVERGENT B2 ;  /* 0x0000000000027941 */ /* 0x000fea0003800200 */
.L_x_86288:
        /* <DEDUP_REMOVED lines=17> */
.L_x_86299:
        /* <DEDUP_REMOVED lines=13> */
.L_x_86301:
[----:B------:R-:W-:Y:S05]  /*1c4c0*/  BSYNC.RECONVERGENT B4 ;  /* 0x0000000000047941 */ /* 0x000fea0003800200 */
.L_x_86300:
        /* <DEDUP_REMOVED lines=60> */
.L_x_86298:
[----:B------:R-:W-:Y:S05]  /*1c890*/  BSYNC.RECONVERGENT B3 ;  /* 0x0000000000037941 */ /* 0x000fea0003800200 */
.L_x_86297:
        /* <DEDUP_REMOVED lines=9> */
.L_x_86296:
[----:B------:R-:W-:Y:S05]  /*1c930*/  BSYNC.RECONVERGENT B2 ;  /* 0x0000000000027941 */ /* 0x000fea0003800200 */
.L_x_86295:
        /* <DEDUP_REMOVED lines=16> */
.L_x_86305:
        /* <DEDUP_REMOVED lines=13> */
.L_x_86307:
[----:B------:R-:W-:Y:S05]  /*1cb10*/  BSYNC.RECONVERGENT B3 ;  /* 0x0000000000037941 */ /* 0x000fea0003800200 */
.L_x_86306:
        /* <DEDUP_REMOVED lines=60> */
.L_x_86304:
[----:B------:R-:W-:Y:S05]  /*1cee0*/  BSYNC.RECONVERGENT B2 ;  /* 0x0000000000027941 */ /* 0x000fea0003800200 */
.L_x_86303:
        /* <DEDUP_REMOVED lines=10> */
.L_x_86280:
        /* <DEDUP_REMOVED lines=21> */
.L_x_86312:
        /* <DEDUP_REMOVED lines=13> */
.L_x_86314:
[----:B------:R-:W-:Y:S05]  /*1d1b0*/  BSYNC.RECONVERGENT B4 ;  /* 0x0000000000047941 */ /* 0x000fea0003800200 */
.L_x_86313:
        /* <DEDUP_REMOVED lines=61> */
.L_x_86311:
[----:B------:R-:W-:Y:S05]  /*1d590*/  BSYNC.RECONVERGENT B3 ;  /* 0x0000000000037941 */ /* 0x000fea0003800200 */
.L_x_86310:
        /* <DEDUP_REMOVED lines=9> */
.L_x_86309:
[----:B------:R-:W-:Y:S05]  /*1d630*/  BSYNC.RECONVERGENT B2 ;  /* 0x0000000000027941 */ /* 0x000fea0003800200 */
.L_x_86308:
        /* <DEDUP_REMOVED lines=17> */
.L_x_86319:
        /* <DEDUP_REMOVED lines=13> */
.L_x_86321:
[----:B------:R-:W-:Y:S05]  /*1d820*/  BSYNC.RECONVERGENT B4 ;  /* 0x0000000000047941 */ /* 0x000fea0003800200 */
.L_x_86320:
        /* <DEDUP_REMOVED lines=60> */
.L_x_86318:
[----:B------:R-:W-:Y:S05]  /*1dbf0*/  BSYNC.RECONVERGENT B3 ;  /* 0x0000000000037941 */ /* 0x000fea0003800200 */
.L_x_86317:
        /* <DEDUP_REMOVED lines=9> */
.L_x_86316:
[----:B------:R-:W-:Y:S05]  /*1dc90*/  BSYNC.RECONVERGENT B2 ;  /* 0x0000000000027941 */ /* 0x000fea0003800200 */
.L_x_86315:
        /* <DEDUP_REMOVED lines=17> */
.L_x_86326:
        /* <DEDUP_REMOVED lines=13> */
.L_x_86328:
[----:B------:R-:W-:Y:S05]  /*1de80*/  BSYNC.RECONVERGENT B4 ;  /* 0x0000000000047941 */ /* 0x000fea0003800200 */
.L_x_86327:
        /* <DEDUP_REMOVED lines=60> */
.L_x_86325:
[----:B------:R-:W-:Y:S05]  /*1e250*/  BSYNC.RECONVERGENT B3 ;  /* 0x0000000000037941 */ /* 0x000fea0003800200 */
.L_x_86324:
        /* <DEDUP_REMOVED lines=9> */
.L_x_86323:
[----:B------:R-:W-:Y:S05]  /*1e2f0*/  BSYNC.RECONVERGENT B2 ;  /* 0x0000000000027941 */ /* 0x000fea0003800200 */
.L_x_86322:
        /* <DEDUP_REMOVED lines=16> */
.L_x_86331:
        /* <DEDUP_REMOVED lines=13> */
.L_x_86333:
[----:B------:R-:W-:Y:S05]  /*1e4d0*/  BSYNC.RECONVERGENT B3 ;  /* 0x0000000000037941 */ /* 0x000fea0003800200 */
.L_x_86332:
        /* <DEDUP_REMOVED lines=60> */
.L_x_86330:
[----:B------:R-:W-:Y:S05]  /*1e8a0*/  BSYNC.RECONVERGENT B2 ;  /* 0x0000000000027941 */ /* 0x000fea0003800200 */
.L_x_86329:
        /* <DEDUP_REMOVED lines=9> */
.L_x_86302:
[----:B------:R-:W-:Y:S05]  /*1e940*/  BSYNC.RECONVERGENT B0 ;  /* 0x0000000000007941 */ /* 0x000fea0003800200 */
.L_x_86279:
        /* <DEDUP_REMOVED lines=17> */
.L_x_86335:
[----:B------:R-:W-:Y:S05]  /*1ea60*/  BSYNC.RECONVERGENT B0 ;  /* 0x0000000000007941 */ /* 0x000fea0003800200 */
.L_x_86334:
[----:B------:R-:W-:Y:S01]  /*1ea70*/  IADD3 R18, PT, PT, R18, 0x20, RZ ;  /* 0x0000002012127810 */ /* 0x000fe20007ffe0ff */
[----:B------:R-:W-:-:S07]  /*1ea80*/  VIADD R17, R17, 0x20 ;  /* 0x0000002011117836 */ /* 0x000fce0000000000 */
.L_x_86278:
[----:B------:R-:W-:Y:S05]  /*1ea90*/  BSYNC.RECONVERGENT B1 ;  /* 0x0000000000017941 */ /* 0x000fea0003800200 */
.L_x_86277:
        /* <DEDUP_REMOVED lines=37> */
.L_x_86344:
        /* <DEDUP_REMOVED lines=13> */
.L_x_86346:
[----:B------:R-:W-:Y:S05]  /*1edc0*/  BSYNC.RECONVERGENT B4 ;  /* 0x0000000000047941 */ /* 0x000fea0003800200 */
.L_x_86345:
        /* <DEDUP_REMOVED lines=61> */
.L_x_86343:
[----:B------:R-:W-:Y:S05]  /*1f1a0*/  BSYNC.RECONVERGENT B3 ;  /* 0x0000000000037941 */ /* 0x000fea0003800200 */
.L_x_86342:
        /* <DEDUP_REMOVED lines=9> */
.L_x_86341:
[----:B------:R-:W-:Y:S05]  /*1f240*/  BSYNC.RECONVERGENT B2 ;  /* 0x0000000000027941 */ /* 0x000fea0003800200 */
.L_x_86340:
        /* <DEDUP_REMOVED lines=17> */
.L_x_86351:
        /* <DEDUP_REMOVED lines=13> */
.L_x_86353:
[----:B------:R-:W-:Y:S05]  /*1f430*/  BSYNC.RECONVERGENT B4 ;  /* 0x0000000000047941 */ /* 0x000fea0003800200 */
.L_x_86352:
        /* <DEDUP_REMOVED lines=60> */
.L_x_86350:
[----:B------:R-:W-:Y:S05]  /*1f800*/  BSYNC.RECONVERGENT B3 ;  /* 0x0000000000037941 */ /* 0x000fea0003800200 */
.L_x_86349:
        /* <DEDUP_REMOVED lines=9> */
.L_x_86348:
[----:B------:R-:W-:Y:S05]  /*1f8a0*/  BSYNC.RECONVERGENT B2 ;  /* 0x0000000000027941 */ /* 0x000fea0003800200 */
.L_x_86347:
        /* <DEDUP_REMOVED lines=17> */
.L_x_86358:
        /* <DEDUP_REMOVED lines=13> */
.L_x_86360:
[----:B------:R-:W-:Y:S05]  /*1fa90*/  BSYNC.RECONVERGENT B4 ;  /* 0x0000000000047941 */ /* 0x000fea0003800200 */
.L_x_86359:
        /* <DEDUP_REMOVED lines=60> */
.L_x_86357:
[----:B------:R-:W-:Y:S05]  /*1fe60*/  BSYNC.RECONVERGENT B3 ;  /* 0x0000000000037941 */ /* 0x000fea0003800200 */
.L_x_86356:
        /* <DEDUP_REMOVED lines=9> */
.L_x_86355:
[----:B------:R-:W-:Y:S05]  /*1ff00*/  BSYNC.RECONVERGENT B2 ;  /* 0x0000000000027941 */ /* 0x000fea0003800200 */
.L_x_86354:
        /* <DEDUP_REMOVED lines=16> */
.L_x_86364:
        /* <DEDUP_REMOVED lines=13> */
.L_x_86366:
[----:B------:R-:W-:Y:S05]  /*200e0*/  BSYNC.RECONVERGENT B3 ;  /* 0x0000000000037941 */ /* 0x000fea0003800200 */
.L_x_86365:
        /* <DEDUP_REMOVED lines=60> */
.L_x_86363:
[----:B------:R-:W-:Y:S05]  /*204b0*/  BSYNC.RECONVERGENT B2 ;  /* 0x0000000000027941 */ /* 0x000fea0003800200 */
.L_x_86362:
        /* <DEDUP_REMOVED lines=10> */
.L_x_86339:
        /* <DEDUP_REMOVED lines=21> */
.L_x_86371:
        /* <DEDUP_REMOVED lines=13> */
.L_x_86373:
[----:B------:R-:W-:Y:S05]  /*20780*/  BSYNC.RECONVERGENT B4 ;  /* 0x0000000000047941 */ /* 0x000fea0003800200 */
.L_x_86372:
        /* <DEDUP_REMOVED lines=61> */
.L_x_86370:
[----:B------:R-:W-:Y:S05]  /*20b60*/  BSYNC.RECONVERGENT B3 ;  /* 0x0000000000037941 */ /* 0x000fea0003800200 */
.L_x_86369:
        /* <DEDUP_REMOVED lines=9> */
.L_x_86368:
[----:B------:R-:W-:Y:S05]  /*20c00*/  BSYNC.RECONVERGENT B2 ;  /* 0x0000000000027941 */ /* 0x000fea0003800200 */
.L_x_86367:
        /* <DEDUP_REMOVED lines=17> */
.L_x_86378:
        /* <DEDUP_REMOVED lines=13> */
.L_x_86380:
[----:B------:R-:W-:Y:S05]  /*20df0*/  BSYNC.RECONVERGENT B4 ;  /* 0x0000000000047941 */ /* 0x000fea0003800200 */
.L_x_86379:
        /* <DEDUP_REMOVED lines=60> */
.L_x_86377:
[----:B------:R-:W-:Y:S05]  /*211c0*/  BSYNC.RECONVERGENT B3 ;  /* 0x0000000000037941 */ /* 0x000fea0003800200 */
.L_x_86376:
        /* <DEDUP_REMOVED lines=9> */
.L_x_86375:
[----:B------:R-:W-:Y:S05]  /*21260*/  BSYNC.RECONVERGENT B2 ;  /* 0x0000000000027941 */ /* 0x000fea0003800200 */
.L_x_86374:
        /* <DEDUP_REMOVED lines=17> */
.L_x_86385:
        /* <DEDUP_REMOVED lines=13> */
.L_x_86387:
[----:B------:R-:W-:Y:S05]  /*21450*/  BSYNC.RECONVERGENT B4 ;  /* 0x0000000000047941 */ /* 0x000fea0003800200 */
.L_x_86386:
        /* <DEDUP_REMOVED lines=60> */
.L_x_86384:
[----:B------:R-:W-:Y:S05]  /*21820*/  BSYNC.RECONVERGENT B3 ;  /* 0x0000000000037941 */ /* 0x000fea0003800200 */
.L_x_86383:
        /* <DEDUP_REMOVED lines=9> */
.L_x_86382:
[----:B------:R-:W-:Y:S05]  /*218c0*/  BSYNC.RECONVERGENT B2 ;  /* 0x0000000000027941 */ /* 0x000fea0003800200 */
.L_x_86381:
        /* <DEDUP_REMOVED lines=16> */
.L_x_86390:
        /* <DEDUP_REMOVED lines=13> */
.L_x_86392:
[----:B------:R-:W-:Y:S05]  /*21aa0*/  BSYNC.RECONVERGENT B3 ;  /* 0x0000000000037941 */ /* 0x000fea0003800200 */
.L_x_86391:
        /* <DEDUP_REMOVED lines=60> */
.L_x_86389:
[----:B------:R-:W-:Y:S05]  /*21e70*/  BSYNC.RECONVERGENT B2 ;  /* 0x0000000000027941 */ /* 0x000fea0003800200 */
.L_x_86388:
        /* <DEDUP_REMOVED lines=9> */
.L_x_86361:
[----:B------:R-:W-:Y:S05]  /*21f10*/  BSYNC.RECONVERGENT B0 ;  /* 0x0000000000007941 */ /* 0x000fea0003800200 */
.L_x_86338:
        /* <DEDUP_REMOVED lines=17> */
.L_x_86394:
[----:B------:R-:W-:Y:S05]  /*22030*/  BSYNC.RECONVERGENT B0 ;  /* 0x0000000000007941 */ /* 0x000fea0003800200 */
.L_x_86393:
[----:B------:R-:W-:Y:S01]  /*22040*/  VIADD R18, R18, 0x20 ;  /* 0x0000002012127836 */ /* 0x000fe20000000000 */
[----:B------:R-:W-:-:S07]  /*22050*/  IADD3 R17, PT, PT, R17, 0x20, RZ ;  /* 0x0000002011117810 */ /* 0x000fce0007ffe0ff */
.L_x_86337:
[----:B------:R-:W-:Y:S05]  /*22060*/  BSYNC.RECONVERGENT B1 ;  /* 0x0000000000017941 */ /* 0x000fea0003800200 */
.L_x_86336:
        /* <DEDUP_REMOVED lines=37> */
.L_x_86403:
        /* <DEDUP_REMOVED lines=13> */
.L_x_86405:
[----:B------:R-:W-:Y:S05]  /*22390*/  BSYNC.RECONVERGENT B4 ;  /* 0x0000000000047941 */ /* 0x000fea0003800200 */
.L_x_86404:
        /* <DEDUP_REMOVED lines=61> */
.L_x_86402:
[----:B------:R-:W-:Y:S05]  /*22770*/  BSYNC.RECONVERGENT B3 ;  /* 0x0000000000037941 */ /* 0x000fea0003800200 */
.L_x_86401:
        /* <DEDUP_REMOVED lines=9> */
.L_x_86400:
[----:B------:R-:W-:Y:S05]  /*22810*/  BSYNC.RECONVERGENT B2 ;  /* 0x0000000000027941 */ /* 0x000fea0003800200 */
.L_x_86399:
        /* <DEDUP_REMOVED lines=17> */
.L_x_86410:
        /* <DEDUP_REMOVED lines=13> */
.L_x_86412:
[----:B------:R-:W-:Y:S05]  /*22a00*/  BSYNC.RECONVERGENT B4 ;  /* 0x0000000000047941 */ /* 0x000fea0003800200 */
.L_x_86411:
        /* <DEDUP_REMOVED lines=60> */
.L_x_86409:
[----:B------:R-:W-:Y:S05]  /*22dd0*/  BSYNC.RECONVERGENT B3 ;  /* 0x0000000000037941 */ /* 0x000fea0003800200 */
.L_x_86408:
        /* <DEDUP_REMOVED lines=9> */
.L_x_86407:
[----:B------:R-:W-:Y:S05]  /*22e70*/  BSYNC.RECONVERGENT B2 ;  /* 0x0000000000027941 */ /* 0x000fea0003800200 */
.L_x_86406:
        /* <DEDUP_REMOVED lines=17> */
.L_x_86417:
        /* <DEDUP_REMOVED lines=13> */
.L_x_86419:
[----:B------:R-:W-:Y:S05]  /*23060*/  BSYNC.RECONVERGENT B4 ;  /* 0x0000000000047941 */ /* 0x000fea0003800200 */
.L_x_86418:
        /* <DEDUP_REMOVED lines=60> */
.L_x_86416:
[----:B------:R-:W-:Y:S05]  /*23430*/  BSYNC.RECONVERGENT B3 ;  /* 0x0000000000037941 */ /* 0x000fea0003800200 */
.L_x_86415:
        /* <DEDUP_REMOVED lines=9> */
.L_x_86414:
[----:B------:R-:W-:Y:S05]  /*234d0*/  BSYNC.RECONVERGENT B2 ;  /* 0x0000000000027941 */ /* 0x000fea0003800200 */
.L_x_86413:
        /* <DEDUP_REMOVED lines=16> */
.L_x_86423:
        /* <DEDUP_REMOVED lines=13> */
.L_x_86425:
[----:B------:R-:W-:Y:S05]  /*236b0*/  BSYNC.RECONVERGENT B3 ;  /* 0x0000000000037941 */ /* 0x000fea0003800200 */
.L_x_86424:
        /* <DEDUP_REMOVED lines=60> */
.L_x_86422:
[----:B------:R-:W-:Y:S05]  /*23a80*/  BSYNC.RECONVERGENT B2 ;  /* 0x0000000000027941 */ /* 0x000fea0003800200 */
.L_x_86421:
        /* <DEDUP_REMOVED lines=10> */
.L_x_86398:
        /* <DEDUP_REMOVED lines=21> */
.L_x_86430:
        /* <DEDUP_REMOVED lines=13> */
.L_x_86432:
[----:B------:R-:W-:Y:S05]  /*23d50*/  BSYNC.RECONVERGENT B4 ;  /* 0x0000000000047941 */ /* 0x000fea0003800200 */
.L_x_86431:
        /* <DEDUP_REMOVED lines=61> */
.L_x_86429:
[----:B------:R-:W-:Y:S05]  /*24130*/  BSYNC.RECONVERGENT B3 ;  /* 0x0000000000037941 */ /* 0x000fea0003800200 */
.L_x_86428:
        /* <DEDUP_REMOVED lines=9> */
.L_x_86427:
[----:B------:R-:W-:Y:S05]  /*241d0*/  BSYNC.RECONVERGENT B2 ;  /* 0x0000000000027941 */ /* 0x000fea0003800200 */
.L_x_86426:
        /* <DEDUP_REMOVED lines=17> */
.L_x_86437:
        /* <DEDUP_REMOVED lines=13> */
.L_x_86439:
[----:B------:R-:W-:Y:S05]  /*243c0*/  BSYNC.RECONVERGENT B4 ;  /* 0x0000000000047941 */ /* 0x000fea0003800200 */
.L_x_86438:
        /* <DEDUP_REMOVED lines=60> */
.L_x_86436:
[----:B------:R-:W-:Y:S05]  /*24790*/  BSYNC.RECONVERGENT B3 ;  /* 0x0000000000037941 */ /* 0x000fea0003800200 */
.L_x_86435:
        /* <DEDUP_REMOVED lines=9> */
.L_x_86434:
[----:B------:R-:W-:Y:S05]  /*24830*/  BSYNC.RECONVERGENT B2 ;  /* 0x0000000000027941 */ /* 0x000fea0003800200 */
.L_x_86433:
        /* <DEDUP_REMOVED lines=17> */
.L_x_86444:
        /* <DEDUP_REMOVED lines=13> */
.L_x_86446:
[----:B------:R-:W-:Y:S05]  /*24a20*/  BSYNC.RECONVERGENT B4 ;  /* 0x0000000000047941 */ /* 0x000fea0003800200 */
.L_x_86445:
        /* <DEDUP_REMOVED lines=60> */
.L_x_86443:
[----:B------:R-:W-:Y:S05]  /*24df0*/  BSYNC.RECONVERGENT B3 ;  /* 0x0000000000037941 */ /* 0x000fea0003800200 */
.L_x_86442:
        /* <DEDUP_REMOVED lines=9> */
.L_x_86441:
[----:B------:R-:W-:Y:S05]  /*24e90*/  BSYNC.RECONVERGENT B2 ;  /* 0x0000000000027941 */ /* 0x000fea0003800200 */
.L_x_86440:
        /* <DEDUP_REMOVED lines=16> */
.L_x_86449:
        /* <DEDUP_REMOVED lines=13> */
.L_x_86451:
[----:B------:R-:W-:Y:S05]  /*25070*/  BSYNC.RECONVERGENT B3 ;  /* 0x0000000000037941 */ /* 0x000fea0003800200 */
.L_x_86450:
        /* <DEDUP_REMOVED lines=60> */
.L_x_86448:
[----:B------:R-:W-:Y:S05]  /*25440*/  BSYNC.RECONVERGENT B2 ;  /* 0x0000000000027941 */ /* 0x000fea0003800200 */
.L_x_86447:
        /* <DEDUP_REMOVED lines=9> */
.L_x_86420:
[----:B------:R-:W-:Y:S05]  /*254e0*/  BSYNC.RECONVERGENT B0 ;  /* 0x0000000000007941 */ /* 0x000fea0003800200 */
.L_x_86397:
        /* <DEDUP_REMOVED lines=17> */
.L_x_86453:
[----:B------:R-:W-:Y:S05]  /*25600*/  BSYNC.RECONVERGENT B0 ;  /* 0x0000000000007941 */ /* 0x000fea0003800200 */
.L_x_86452:
[----:B------:R-:W-:Y:S01]  /*25610*/  IADD3 R18, PT, PT, R18, 0x20, RZ ;  /* 0x0000002012127810 */ /* 0x000fe20007ffe0ff */
[----:B------:R-:W-:-:S07]  /*25620*/  VIADD R17, R17, 0x20 ;  /* 0x0000002011117836 */ /* 0x000fce0000000000 */
.L_x_86396:
[----:B------:R-:W-:Y:S05]  /*25630*/  BSYNC.RECONVERGENT B1 ;  /* 0x0000000000017941 */ /* 0x000fea0003800200 */
.L_x_86395:
        /* <DEDUP_REMOVED lines=37> */
.L_x_86462:
        /* <DEDUP_REMOVED lines=13> */
.L_x_86464:
[----:B------:R-:W-:Y:S05]  /*25960*/  BSYNC.RECONVERGENT B4 ;  /* 0x0000000000047941 */ /* 0x000fea0003800200 */
.L_x_86463:
        /* <DEDUP_REMOVED lines=61> */
.L_x_86461:
[----:B------:R-:W-:Y:S05]  /*25d40*/  BSYNC.RECONVERGENT B3 ;  /* 0x0000000000037941 */ /* 0x000fea0003800200 */
.L_x_86460:
        /* <DEDUP_REMOVED lines=9> */
.L_x_86459:
[----:B------:R-:W-:Y:S05]  /*25de0*/  BSYNC.RECONVERGENT B2 ;  /* 0x0000000000027941 */ /* 0x000fea0003800200 */
.L_x_86458:
        /* <DEDUP_REMOVED lines=17> */
.L_x_86469:
        /* <DEDUP_REMOVED lines=13> */
.L_x_86471:
[----:B------:R-:W-:Y:S05]  /*25fd0*/  BSYNC.RECONVERGENT B4 ;  /* 0x0000000000047941 */ /* 0x000fea0003800200 */
.L_x_86470:
        /* <DEDUP_REMOVED lines=60> */
.L_x_86468:
[----:B------:R-:W-:Y:S05]  /*263a0*/  BSYNC.RECONVERGENT B3 ;  /* 0x0000000000037941 */ /* 0x000fea0003800200 */
.L_x_86467:
        /* <DEDUP_REMOVED lines=9> */
.L_x_86466:
[----:B------:R-:W-:Y:S05]  /*26440*/  BSYNC.RECONVERGENT B2 ;  /* 0x0000000000027941 */ /* 0x000fea0003800200 */
.L_x_86465:
        /* <DEDUP_REMOVED lines=17> */
.L_x_86476:
        /* <DEDUP_REMOVED lines=13> */
.L_x_86478:
[----:B------:R-:W-:Y:S05]  /*26630*/  BSYNC.RECONVERGENT B4 ;  /* 0x0000000000047941 */ /* 0x000fea0003800200 */
.L_x_86477:
        /* <DEDUP_REMOVED lines=60> */
.L_x_86475:
[----:B------:R-:W-:Y:S05]  /*26a00*/  BSYNC.RECONVERGENT B3 ;  /* 0x0000000000037941 */ /* 0x000fea0003800200 */
.L_x_86474:
        /* <DEDUP_REMOVED lines=9> */
.L_x_86473:
[----:B------:R-:W-:Y:S05]  /*26aa0*/  BSYNC.RECONVERGENT B2 ;  /* 0x0000000000027941 */ /* 0x000fea0003800200 */
.L_x_86472:
        /* <DEDUP_REMOVED lines=16> */
.L_x_86482:
        /* <DEDUP_REMOVED lines=13> */
.L_x_86484:
[----:B------:R-:W-:Y:S05]  /*26c80*/  BSYNC.RECONVERGENT B3 ;  /* 0x0000000000037941 */ /* 0x000fea0003800200 */
.L_x_86483:
        /* <DEDUP_REMOVED lines=60> */
.L_x_86481:
[----:B------:R-:W-:Y:S05]  /*27050*/  BSYNC.RECONVERGENT B2 ;  /* 0x0000000000027941 */ /* 0x000fea0003800200 */
.L_x_86480:
        /* <DEDUP_REMOVED lines=10> */
.L_x_86457:
        /* <DEDUP_REMOVED lines=21> */
.L_x_86489:
        /* <DEDUP_REMOVED lines=13> */
.L_x_86491:
[----:B------:R-:W-:Y:S05]  /*27320*/  BSYNC.RECONVERGENT B4 ;  /* 0x0000000000047941 */ /* 0x000fea0003800200 */
.L_x_86490:
        /* <DEDUP_REMOVED lines=61> */
.L_x_86488:
[----:B------:R-:W-:Y:S05]  /*27700*/  BSYNC.RECONVERGENT B3 ;  /* 0x0000000000037941 */ /* 0x000fea0003800200 */
.L_x_86487:
        /* <DEDUP_REMOVED lines=9> */
.L_x_86486:
[----:B------:R-:W-:Y:S05]  /*277a0*/  BSYNC.RECONVERGENT B2 ;  /* 0x0000000000027941 */ /* 0x000fea0003800200 */
.L_x_86485:
        /* <DEDUP_REMOVED lines=17> */
.L_x_86496:
        /* <DEDUP_REMOVED lines=13> */
.L_x_86498:
[----:B------:R-:W-:Y:S05]  /*27990*/  BSYNC.RECONVERGENT B4 ;  /* 0x0000000000047941 */ /* 0x000fea0003800200 */
.L_x_86497:
        /* <DEDUP_REMOVED lines=60> */
.L_x_86495:
[----:B------:R-:W-:Y:S05]  /*27d60*/  BSYNC.RECONVERGENT B3 ;  /* 0x0000000000037941 */ /* 0x000fea0003800200 */
.L_x_86494:
        /* <DEDUP_REMOVED lines=9> */
.L_x_86493:
[----:B------:R-:W-:Y:S05]  /*27e00*/  BSYNC.RECONVERGENT B2 ;  /* 0x0000000000027941 */ /* 0x000fea0003800200 */
.L_x_86492:
        /* <DEDUP_REMOVED lines=17> */
.L_x_86503:
        /* <DEDUP_REMOVED lines=13> */
.L_x_86505:
[----:B------:R-:W-:Y:S05]  /*27ff0*/  BSYNC.RECONVERGENT B4 ;  /* 0x0000000000047941 */ /* 0x000fea0003800200 */
.L_x_86504:
        /* <DEDUP_REMOVED lines=60> */
.L_x_86502:
[----:B------:R-:W-:Y:S05]  /*283c0*/  BSYNC.RECONVERGENT B3 ;  /* 0x0000000000037941 */ /* 0x000fea0003800200 */
.L_x_86501:
        /* <DEDUP_REMOVED lines=9> */
.L_x_86500:
[----:B------:R-:W-:Y:S05]  /*28460*/  BSYNC.RECONVERGENT B2 ;  /* 0x0000000000027941 */ /* 0x000fea0003800200 */
.L_x_86499:
        /* <DEDUP_REMOVED lines=16> */
.L_x_86508:
        /* <DEDUP_REMOVED lines=13> */
.L_x_86510:
[----:B------:R-:W-:Y:S05]  /*28640*/  BSYNC.RECONVERGENT B3 ;  /* 0x0000000000037941 */ /* 0x000fea0003800200 */
.L_x_86509:
        /* <DEDUP_REMOVED lines=60> */
.L_x_86507:
[----:B------:R-:W-:Y:S05]  /*28a10*/  BSYNC.RECONVERGENT B2 ;  /* 0x0000000000027941 */ /* 0x000fea0003800200 */
.L_x_86506:
        /* <DEDUP_REMOVED lines=9> */
.L_x_86479:
[----:B------:R-:W-:Y:S05]  /*28ab0*/  BSYNC.RECONVERGENT B0 ;  /* 0x0000000000007941 */ /* 0x000fea0003800200 */
.L_x_86456:
        /* <DEDUP_REMOVED lines=17> */
.L_x_86512:
[----:B------:R-:W-:Y:S05]  /*28bd0*/  BSYNC.RECONVERGENT B0 ;  /* 0x0000000000007941 */ /* 0x000fea0003800200 */
.L_x_86511:
[----:B------:R-:W-:Y:S01]  /*28be0*/  VIADD R18, R18, 0x20 ;  /* 0x0000002012127836 */ /* 0x000fe20000000000 */
[----:B------:R-:W-:-:S07]  /*28bf0*/  IADD3 R17, PT, PT, R17, 0x20, RZ ;  /* 0x0000002011117810 */ /* 0x000fce0007ffe0ff */
.L_x_86455:
[----:B------:R-:W-:Y:S05]  /*28c00*/  BSYNC.RECONVERGENT B1 ;  /* 0x0000000000017941 */ /* 0x000fea0003800200 */
.L_x_86454:
        /* <DEDUP_REMOVED lines=37> */
.L_x_86521:
        /* <DEDUP_REMOVED lines=13> */
.L_x_86523:
[----:B------:R-:W-:Y:S05]  /*28f30*/  BSYNC.RECONVERGENT B4 ;  /* 0x0000000000047941 */ /* 0x000fea0003800200 */
.L_x_86522:
        /* <DEDUP_REMOVED lines=61> */
.L_x_86520:
[----:B------:R-:W-:Y:S05]  /*29310*/  BSYNC.RECONVERGENT B3 ;  /* 0x0000000000037941 */ /* 0x000fea0003800200 */
.L_x_86519:
        /* <DEDUP_REMOVED lines=9> */
.L_x_86518:
[----:B------:R-:W-:Y:S05]  /*293b0*/  BSYNC.RECONVERGENT B2 ;  /* 0x0000000000027941 */ /* 0x000fea0003800200 */
.L_x_86517:
        /* <DEDUP_REMOVED lines=17> */
.L_x_86528:
        /* <DEDUP_REMOVED lines=13> */
.L_x_86530:
[----:B------:R-:W-:Y:S05]  /*295a0*/  BSYNC.RECONVERGENT B4 ;  /* 0x0000000000047941 */ /* 0x000fea0003800200 */
.L_x_86529:
        /* <DEDUP_REMOVED lines=60> */
.L_x_86527:
[----:B------:R-:W-:Y:S05]  /*29970*/  BSYNC.RECONVERGENT B3 ;  /* 0x0000000000037941 */ /* 0x000fea0003800200 */
.L_x_86526:
        /* <DEDUP_REMOVED lines=9> */
.L_x_86525:
[----:B------:R-:W-:Y:S05]  /*29a10*/  BSYNC.RECONVERGENT B2 ;  /* 0x0000000000027941 */ /* 0x000fea0003800200 */
.L_x_86524:
        /* <DEDUP_REMOVED lines=17> */
.L_x_86535:
        /* <DEDUP_REMOVED lines=13> */
.L_x_86537:
[----:B------:R-:W-:Y:S05]  /*29c00*/  BSYNC.RECONVERGENT B4 ;  /* 0x0000000000047941 */ /* 0x000fea0003800200 */
.L_x_86536:
        /* <DEDUP_REMOVED lines=60> */
.L_x_86534:
[----:B------:R-:W-:Y:S05]  /*29fd0*/  BSYNC.RECONVERGENT B3 ;  /* 0x0000000000037941 */ /* 0x000fea0003800200 */
.L_x_86533:
        /* <DEDUP_REMOVED lines=9> */
.L_x_86532:
[----:B------:R-:W-:Y:S05]  /*2a070*/  BSYNC.RECONVERGENT B2 ;  /* 0x0000000000027941 */ /* 0x000fea0003800200 */
.L_x_86531:
        /* <DEDUP_REMOVED lines=16> */
.L_x_86541:
        /* <DEDUP_REMOVED lines=13> */
.L_x_86543:
[----:B------:R-:W-:Y:S05]  /*2a250*/  BSYNC.RECONVERGENT B3 ;  /* 0x0000000000037941 */ /* 0x000fea0003800200 */
.L_x_86542:
        /* <DEDUP_REMOVED lines=60> */
.L_x_86540:
[----:B------:R-:W-:Y:S05]  /*2a620*/  BSYNC.RECONVERGENT B2 ;  /* 0x0000000000027941 */ /* 0x000fea0003800200 */
.L_x_86539:
        /* <DEDUP_REMOVED lines=10> */
.L_x_86516:
        /* <DEDUP_REMOVED lines=21> */
.L_x_86548:
        /* <DEDUP_REMOVED lines=13> */
.L_x_86550:
[----:B------:R-:W-:Y:S05]  /*2a8f0*/  BSYNC.RECONVERGENT B4 ;  /* 0x0000000000047941 */ /* 0x000fea0003800200 */
.L_x_86549:
        /* <DEDUP_REMOVED lines=61> */
.L_x_86547:
[----:B------:R-:W-:Y:S05]  /*2acd0*/  BSYNC.RECONVERGENT B3 ;  /* 0x0000000000037941 */ /* 0x000fea0003800200 */
.L_x_86546:
        /* <DEDUP_REMOVED lines=9> */
.L_x_86545:
[----:B------:R-:W-:Y:S05]  /*2ad70*/  BSYNC.RECONVERGENT B2 ;  /* 0x0000000000027941 */ /* 0x000fea0003800200 */
.L_x_86544:
        /* <DEDUP_REMOVED lines=17> */
.L_x_86555:
        /* <DEDUP_REMOVED lines=13> */
.L_x_86557:
[----:B------:R-:W-:Y:S05]  /*2af60*/  BSYNC.RECONVERGENT B4 ;  /* 0x0000000000047941 */ /* 0x000fea0003800200 */
.L_x_86556:
        /* <DEDUP_REMOVED lines=60> */
.L_x_86554:
[----:B------:R-:W-:Y:S05]  /*2b330*/  BSYNC.RECONVERGENT B3 ;  /* 0x0000000000037941 */ /* 0x000fea0003800200 */
.L_x_86553:
        /* <DEDUP_REMOVED lines=9> */
.L_x_86552:
[----:B------:R-:W-:Y:S05]  /*2b3d0*/  BSYNC.RECONVERGENT B2 ;  /* 0x0000000000027941 */ /* 0x000fea0003800200 */
.L_x_86551:
        /* <DEDUP_REMOVED lines=17> */
.L_x_86562:
        /* <DEDUP_REMOVED lines=13> */
.L_x_86564:
[----:B------:R-:W-:Y:S05]  /*2b5c0*/  BSYNC.RECONVERGENT B4 ;  /* 0x0000000000047941 */ /* 0x000fea0003800200 */
.L_x_86563:
        /* <DEDUP_REMOVED lines=60> */
.L_x_86561:
[----:B------:R-:W-:Y:S05]  /*2b990*/  BSYNC.RECONVERGENT B3 ;  /* 0x0000000000037941 */ /* 0x000fea0003800200 */
.L_x_86560:
        /* <DEDUP_REMOVED lines=9> */
.L_x_86559:
[----:B------:R-:W-:Y:S05]  /*2ba30*/  BSYNC.RECONVERGENT B2 ;  /* 0x0000000000027941 */ /* 0x000fea0003800200 */
.L_x_86558:
        /* <DEDUP_REMOVED lines=16> */
.L_x_86567:
        /* <DEDUP_REMOVED lines=13> */
.L_x_86569:
[----:B------:R-:W-:Y:S05]  /*2bc10*/  BSYNC.RECONVERGENT B3 ;  /* 0x0000000000037941 */ /* 0x000fea0003800200 */
.L_x_86568:
        /* <DEDUP_REMOVED lines=60> */
.L_x_86566:
[----:B------:R-:W-:Y:S05]  /*2bfe0*/  BSYNC.RECONVERGENT B2 ;  /* 0x0000000000027941 */ /* 0x000fea0003800200 */
.L_x_86565:
        /* <DEDUP_REMOVED lines=9> */
.L_x_86538:
[----:B------:R-:W-:Y:S05]  /*2c080*/  BSYNC.RECONVERGENT B0 ;  /* 0x0000000000007941 */ /* 0x000fea0003800200 */
.L_x_86515:
        /* <DEDUP_REMOVED lines=17> */
.L_x_86571:
[----:B------:R-:W-:Y:S05]  /*2c1a0*/  BSYNC.RECONVERGENT B0 ;  /* 0x0000000000007941 */ /* 0x000fea0003800200 */
.L_x_86570:
[----:B------:R-:W-:Y:S01]  /*2c1b0*/  IADD3 R18, PT, PT, R18, 0x20, RZ ;  /* 0x0000002012127810 */ /* 0x000fe20007ffe0ff */
[----:B------:R-:W-:-:S07]  /*2c1c0*/  VIADD R17, R17, 0x20 ;  /* 0x0000002011117836 */ /* 0x000fce0000000000 */
.L_x_86514:
[----:B------:R-:W-:Y:S05]  /*2c1d0*/  BSYNC.RECONVERGENT B1 ;  /* 0x0000000000017941 */ /* 0x000fea0003800200 */
.L_x_86513:
        /* <DEDUP_REMOVED lines=37> */
.L_x_86580:
        /* <DEDUP_REMOVED lines=13> */
.L_x_86582:
[----:B------:R-:W-:Y:S05]  /*2c500*/  BSYNC.RECONVERGENT B4 ;  /* 0x0000000000047941 */ /* 0x000fea0003800200 */
.L_x_86581:
        /* <DEDUP_REMOVED lines=61> */
.L_x_86579:
[----:B------:R-:W-:Y:S05]  /*2c8e0*/  BSYNC.RECONVERGENT B3 ;  /* 0x0000000000037941 */ /* 0x000fea0003800200 */
.L_x_86578:
        /* <DEDUP_REMOVED lines=9> */
.L_x_86577:
[----:B------:R-:W-:Y:S05]  /*2c980*/  BSYNC.RECONVERGENT B2 ;  /* 0x0000000000027941 */ /* 0x000fea0003800200 */
.L_x_86576:
        /* <DEDUP_REMOVED lines=17> */
.L_x_86587:
        /* <DEDUP_REMOVED lines=13> */
.L_x_86589:
[----:B------:R-:W-:Y:S05]  /*2cb70*/  BSYNC.RECONVERGENT B4 ;  /* 0x0000000000047941 */ /* 0x000fea0003800200 */
.L_x_86588:
        /* <DEDUP_REMOVED lines=60> */
.L_x_86586:
[----:B------:R-:W-:Y:S05]  /*2cf40*/  BSYNC.RECONVERGENT B3 ;  /* 0x0000000000037941 */ /* 0x000fea0003800200 */
.L_x_86585:
        /* <DEDUP_REMOVED lines=9> */
.L_x_86584:
[----:B------:R-:W-:Y:S05]  /*2cfe0*/  BSYNC.RECONVERGENT B2 ;  /* 0x0000000000027941 */ /* 0x000fea0003800200 */
.L_x_86583:
        /* <DEDUP_REMOVED lines=17> */
.L_x_86594:
        /* <DEDUP_REMOVED lines=13> */
.L_x_86596:
[----:B------:R-:W-:Y:S05]  /*2d1d0*/  BSYNC.RECONVERGENT B4 ;  /* 0x0000000000047941 */ /* 0x000fea0003800200 */
.L_x_86595:
        /* <DEDUP_REMOVED lines=60> */
.L_x_86593:
[----:B------:R-:W-:Y:S05]  /*2d5a0*/  BSYNC.RECONVERGENT B3 ;  /* 0x0000000000037941 */ /* 0x000fea0003800200 */
.L_x_86592:
        /* <DEDUP_REMOVED lines=9> */
.L_x_86591:
[----:B------:R-:W-:Y:S05]  /*2d640*/  BSYNC.RECONVERGENT B2 ;  /* 0x0000000000027941 */ /* 0x000fea0003800200 */
.L_x_86590:
        /* <DEDUP_REMOVED lines=16> */
.L_x_86600:
        /* <DEDUP_REMOVED lines=13> */
.L_x_86602:
[----:B------:R-:W-:Y:S05]  /*2d820*/  BSYNC.RECONVERGENT B3 ;  /* 0x0000000000037941 */ /* 0x000fea0003800200 */
.L_x_86601:
        /* <DEDUP_REMOVED lines=60> */
.L_x_86599:
[----:B------:R-:W-:Y:S05]  /*2dbf0*/  BSYNC.RECONVERGENT B2 ;  /* 0x0000000000027941 */ /* 0x000fea0003800200 */
.L_x_86598:
        /* <DEDUP_REMOVED lines=10> */
.L_x_86575:
        /* <DEDUP_REMOVED lines=21> */
.L_x_86607:
        /* <DEDUP_REMOVED lines=13> */
.L_x_86609:
[----:B------:R-:W-:Y:S05]  /*2dec0*/  BSYNC.RECONVERGENT B4 ;  /* 0x0000000000047941 */ /* 0x000fea0003800200 */
.L_x_86608:
        /* <DEDUP_REMOVED lines=61> */
.L_x_86606:
[----:B------:R-:W-:Y:S05]  /*2e2a0*/  BSYNC.RECONVERGENT B3 ;  /* 0x0000000000037941 */ /* 0x000fea0003800200 */
.L_x_86605:
        /* <DEDUP_REMOVED lines=9> */
.L_x_86604:
[----:B------:R-:W-:Y:S05]  /*2e340*/  BSYNC.RECONVERGENT B2 ;  /* 0x0000000000027941 */ /* 0x000fea0003800200 */
.L_x_86603:
        /* <DEDUP_REMOVED lines=17> */
.L_x_86614:
        /* <DEDUP_REMOVED lines=13> */
.L_x_86616:
[----:B------:R-:W-:Y:S05]  /*2e530*/  BSYNC.RECONVERGENT B4 ;  /* 0x0000000000047941 */ /* 0x000fea0003800200 */
.L_x_86615:
        /* <DEDUP_REMOVED lines=60> */
.L_x_86613:
[----:B------:R-:W-:Y:S05]  /*2e900*/  BSYNC.RECONVERGENT B3 ;  /* 0x0000000000037941 */ /* 0x000fea0003800200 */
.L_x_86612:
        /* <DEDUP_REMOVED lines=9> */
.L_x_86611:
[----:B------:R-:W-:Y:S05]  /*2e9a0*/  BSYNC.RECONVERGENT B2 ;  /* 0x0000000000027941 */ /* 0x000fea0003800200 */
.L_x_86610:
        /* <DEDUP_REMOVED lines=17> */
.L_x_86621:
        /* <DEDUP_REMOVED lines=13> */
.L_x_86623:
[----:B------:R-:W-:Y:S05]  /*2eb90*/  BSYNC.RECONVERGENT B4 ;  /* 0x0000000000047941 */ /* 0x000fea0003800200 */
.L_x_86622:
        /* <DEDUP_REMOVED lines=60> */
.L_x_86620:
[----:B------:R-:W-:Y:S05]  /*2ef60*/  BSYNC.RECONVERGENT B3 ;  /* 0x0000000000037941 */ /* 0x000fea0003800200 */
.L_x_86619:
        /* <DEDUP_REMOVED lines=9> */
.L_x_86618:
[----:B------:R-:W-:Y:S05]  /*2f000*/  BSYNC.RECONVERGENT B2 ;  /* 0x0000000000027941 */ /* 0x000fea0003800200 */
.L_x_86617:
        /* <DEDUP_REMOVED lines=16> */
.L_x_86626:
        /* <DEDUP_REMOVED lines=13> */
.L_x_86628:
[----:B------:R-:W-:Y:S05]  /*2f1e0*/  BSYNC.RECONVERGENT B3 ;  /* 0x0000000000037941 */ /* 0x000fea0003800200 */
.L_x_86627:
        /* <DEDUP_REMOVED lines=60> */
.L_x_86625:
[----:B------:R-:W-:Y:S05]  /*2f5b0*/  BSYNC.RECONVERGENT B2 ;  /* 0x0000000000027941 */ /* 0x000fea0003800200 */
.L_x_86624:
        /* <DEDUP_REMOVED lines=9> */
.L_x_86597:
[----:B------:R-:W-:Y:S05]  /*2f650*/  BSYNC.RECONVERGENT B0 ;  /* 0x0000000000007941 */ /* 0x000fea0003800200 */
.L_x_86574:
        /* <DEDUP_REMOVED lines=17> */
.L_x_86630:
[----:B------:R-:W-:Y:S05]  /*2f770*/  BSYNC.RECONVERGENT B0 ;  /* 0x0000000000007941 */ /* 0x000fea0003800200 */
.L_x_86629:
[----:B------:R-:W-:Y:S01]  /*2f780*/  VIADD R18, R18, 0x20 ;  /* 0x0000002012127836 */ /* 0x000fe20000000000 */
[----:B------:R-:W-:-:S07]  /*2f790*/  IADD3 R17, PT, PT, R17, 0x20, RZ ;  /* 0x0000002011117810 */ /* 0x000fce0007ffe0ff */
.L_x_86573:
[----:B------:R-:W-:Y:S05]  /*2f7a0*/  BSYNC.RECONVERGENT B1 ;  /* 0x0000000000017941 */ /* 0x000fea0003800200 */
.L_x_86572:
        /* <DEDUP_REMOVED lines=37> */
.L_x_86639:
        /* <DEDUP_REMOVED lines=13> */
.L_x_86641:
[----:B------:R-:W-:Y:S05]  /*2fad0*/  BSYNC.RECONVERGENT B4 ;  /* 0x0000000000047941 */ /* 0x000fea0003800200 */
.L_x_86640:
        /* <DEDUP_REMOVED lines=61> */
.L_x_86638:
[----:B------:R-:W-:Y:S05]  /*2feb0*/  BSYNC.RECONVERGENT B3 ;  /* 0x0000000000037941 */ /* 0x000fea0003800200 */
.L_x_86637:
        /* <DEDUP_REMOVED lines=9> */
.L_x_86636:
[----:B------:R-:W-:Y:S05]  /*2ff50*/  BSYNC.RECONVERGENT B2 ;  /* 0x0000000000027941 */ /* 0x000fea0003800200 */
.L_x_86635:
        /* <DEDUP_REMOVED lines=17> */
.L_x_86646:
        /* <DEDUP_REMOVED lines=13> */
.L_x_86648:
[----:B------:R-:W-:Y:S05]  /*30140*/  BSYNC.RECONVERGENT B4 ;  /* 0x0000000000047941 */ /* 0x000fea0003800200 */
.L_x_86647:
        /* <DEDUP_REMOVED lines=60> */
.L_x_86645:
[----:B------:R-:W-:Y:S05]  /*30510*/  BSYNC.RECONVERGENT B3 ;  /* 0x0000000000037941 */ /* 0x000fea0003800200 */
.L_x_86644:
        /* <DEDUP_REMOVED lines=9> */
.L_x_86643:
[----:B------:R-:W-:Y:S05]  /*305b0*/  BSYNC.RECONVERGENT B2 ;  /* 0x0000000000027941 */ /* 0x000fea0003800200 */
.L_x_86642:
        /* <DEDUP_REMOVED lines=17> */
.L_x_86653:
        /* <DEDUP_REMOVED lines=13> */
.L_x_86655:
[----:B------:R-:W-:Y:S05]  /*307a0*/  BSYNC.RECONVERGENT B4 ;  /* 0x0000000000047941 */ /* 0x000fea0003800200 */
.L_x_86654:
        /* <DEDUP_REMOVED lines=60> */
.L_x_86652:
[----:B------:R-:W-:Y:S05]  /*30b70*/  BSYNC.RECONVERGENT B3 ;  /* 0x0000000000037941 */ /* 0x000fea0003800200 */
.L_x_86651:
        /* <DEDUP_REMOVED lines=9> */
.L_x_86650:
[----:B------:R-:W-:Y:S05]  /*30c10*/  BSYNC.RECONVERGENT B2 ;  /* 0x0000000000027941 */ /* 0x000fea0003800200 */
.L_x_86649:
        /* <DEDUP_REMOVED lines=16> */
.L_x_86659:
        /* <DEDUP_REMOVED lines=13> */
.L_x_86661:
[----:B------:R-:W-:Y:S05]  /*30df0*/  BSYNC.RECONVERGENT B3 ;  /* 0x0000000000037941 */ /* 0x000fea0003800200 */
.L_x_86660:
        /* <DEDUP_REMOVED lines=60> */
.L_x_86658:
[----:B------:R-:W-:Y:S05]  /*311c0*/  BSYNC.RECONVERGENT B2 ;  /* 0x0000000000027941 */ /* 0x000fea0003800200 */
.L_x_86657:
        /* <DEDUP_REMOVED lines=10> */
.L_x_86634:
        /* <DEDUP_REMOVED lines=21> */
.L_x_86666:
        /* <DEDUP_REMOVED lines=13> */
.L_x_86668:
[----:B------:R-:W-:Y:S05]  /*31490*/  BSYNC.RECONVERGENT B4 ;  /* 0x0000000000047941 */ /* 0x000fea0003800200 */
.L_x_86667:
        /* <DEDUP_REMOVED lines=61> */
.L_x_86665:
[----:B------:R-:W-:Y:S05]  /*31870*/  BSYNC.RECONVERGENT B3 ;  /* 0x0000000000037941 */ /* 0x000fea0003800200 */
.L_x_86664:
        /* <DEDUP_REMOVED lines=9> */
.L_x_86663:
[----:B------:R-:W-:Y:S05]  /*31910*/  BSYNC.RECONVERGENT B2 ;  /* 0x0000000000027941 */ /* 0x000fea0003800200 */
.L_x_86662:
        /* <DEDUP_REMOVED lines=17> */
.L_x_86673:
        /* <DEDUP_REMOVED lines=13> */
.L_x_86675:
[----:B------:R-:W-:Y:S05]  /*31b00*/  BSYNC.RECONVERGENT B4 ;  /* 0x0000000000047941 */ /* 0x000fea0003800200 */
.L_x_86674:
        /* <DEDUP_REMOVED lines=60> */
.L_x_86672:
[----:B------:R-:W-:Y:S05]  /*31ed0*/  BSYNC.RECONVERGENT B3 ;  /* 0x0000000000037941 */ /* 0x000fea0003800200 */
.L_x_86671:
        /* <DEDUP_REMOVED lines=9> */
.L_x_86670:
[----:B------:R-:W-:Y:S05]  /*31f70*/  BSYNC.RECONVERGENT B2 ;  /* 0x0000000000027941 */ /* 0x000fea0003800200 */
.L_x_86669:
        /* <DEDUP_REMOVED lines=17> */
.L_x_86680:
        /* <DEDUP_REMOVED lines=13> */
.L_x_86682:
[----:B------:R-:W-:Y:S05]  /*32160*/  BSYNC.RECONVERGENT B4 ;  /* 0x0000000000047941 */ /* 0x000fea0003800200 */
.L_x_86681:
        /* <DEDUP_REMOVED lines=60> */
.L_x_86679:
[----:B------:R-:W-:Y:S05]  /*32530*/  BSYNC.RECONVERGENT B3 ;  /* 0x0000000000037941 */ /* 0x000fea0003800200 */
.L_x_86678:
        /* <DEDUP_REMOVED lines=9> */
.L_x_86677:
[----:B------:R-:W-:Y:S05]  /*325d0*/  BSYNC.RECONVERGENT B2 ;  /* 0x0000000000027941 */ /* 0x000fea0003800200 */
.L_x_86676:
        /* <DEDUP_REMOVED lines=16> */
.L_x_86685:
        /* <DEDUP_REMOVED lines=13> */
.L_x_86687:
[----:B------:R-:W-:Y:S05]  /*327b0*/  BSYNC.RECONVERGENT B3 ;  /* 0x0000000000037941 */ /* 0x000fea0003800200 */
.L_x_86686:
        /* <DEDUP_REMOVED lines=60> */
.L_x_86684:
[----:B------:R-:W-:Y:S05]  /*32b80*/  BSYNC.RECONVERGENT B2 ;  /* 0x0000000000027941 */ /* 0x000fea0003800200 */
.L_x_86683:
        /* <DEDUP_REMOVED lines=9> */
.L_x_86656:
[----:B------:R-:W-:Y:S05]  /*32c20*/  BSYNC.RECONVERGENT B0 ;  /* 0x0000000000007941 */ /* 0x000fea0003800200 */
.L_x_86633:
        /* <DEDUP_REMOVED lines=17> */
.L_x_86689:
[----:B------:R-:W-:Y:S05]  /*32d40*/  BSYNC.RECONVERGENT B0 ;  /* 0x0000000000007941 */ /* 0x000fea0003800200 */
.L_x_86688:
[----:B------:R-:W-:Y:S01]  /*32d50*/  IADD3 R18, PT, PT, R18, 0x20, RZ ;  /* 0x0000002012127810 */ /* 0x000fe20007ffe0ff */
[----:B------:R-:W-:-:S07]  /*32d60*/  VIADD R17, R17, 0x20 ;  /* 0x0000002011117836 */ /* 0x000fce0000000000 */
.L_x_86632:
[----:B------:R-:W-:Y:S05]  /*32d70*/  BSYNC.RECONVERGENT B1 ;  /* 0x0000000000017941 */ /* 0x000fea0003800200 */
.L_x_86631:
        /* <DEDUP_REMOVED lines=37> */
.L_x_86698:
        /* <DEDUP_REMOVED lines=13> */
.L_x_86700:
[----:B------:R-:W-:Y:S05]  /*330a0*/  BSYNC.RECONVERGENT B4 ;  /* 0x0000000000047941 */ /* 0x000fea0003800200 */
.L_x_86699:
        /* <DEDUP_REMOVED lines=61> */
.L_x_86697:
[----:B------:R-:W-:Y:S05]  /*33480*/  BSYNC.RECONVERGENT B3 ;  /* 0x0000000000037941 */ /* 0x000fea0003800200 */
.L_x_86696:
        /* <DEDUP_REMOVED lines=9> */
.L_x_86695:
[----:B------:R-:W-:Y:S05]  /*33520*/  BSYNC.RECONVERGENT B2 ;  /* 0x0000000000027941 */ /* 0x000fea0003800200 */
.L_x_86694:
        /* <DEDUP_REMOVED lines=17> */
.L_x_86705:
        /* <DEDUP_REMOVED lines=13> */
.L_x_86707:
[----:B------:R-:W-:Y:S05]  /*33710*/  BSYNC.RECONVERGENT B4 ;  /* 0x0000000000047941 */ /* 0x000fea0003800200 */
.L_x_86706:
        /* <DEDUP_REMOVED lines=60> */
.L_x_86704:
[----:B------:R-:W-:Y:S05]  /*33ae0*/  BSYNC.RECONVERGENT B3 ;  /* 0x0000000000037941 */ /* 0x000fea0003800200 */
.L_x_86703:
        /* <DEDUP_REMOVED lines=9> */
.L_x_86702:
[----:B------:R-:W-:Y:S05]  /*33b80*/  BSYNC.RECONVERGENT B2 ;  /* 0x0000000000027941 */ /* 0x000fea0003800200 */
.L_x_86701:
        /* <DEDUP_REMOVED lines=17> */
.L_x_86712:
        /* <DEDUP_REMOVED lines=13> */
.L_x_86714:
[----:B------:R-:W-:Y:S05]  /*33d70*/  BSYNC.RECONVERGENT B4 ;  /* 0x0000000000047941 */ /* 0x000fea0003800200 */
.L_x_86713:
        /* <DEDUP_REMOVED lines=60> */
.L_x_86711:
[----:B------:R-:W-:Y:S05]  /*34140*/  BSYNC.RECONVERGENT B3 ;  /* 0x0000000000037941 */ /* 0x000fea0003800200 */
.L_x_86710:
        /* <DEDUP_REMOVED lines=9> */
.L_x_86709:
[----:B------:R-:W-:Y:S05]  /*341e0*/  BSYNC.RECONVERGENT B2 ;  /* 0x0000000000027941 */ /* 0x000fea0003800200 */
.L_x_86708:
        /* <DEDUP_REMOVED lines=16> */
.L_x_86718:
        /* <DEDUP_REMOVED lines=13> */
.L_x_86720:
[----:B------:R-:W-:Y:S05]  /*343c0*/  BSYNC.RECONVERGENT B3 ;  /* 0x0000000000037941 */ /* 0x000fea0003800200 */
.L_x_86719:
        /* <DEDUP_REMOVED lines=60> */
.L_x_86717:
[----:B------:R-:W-:Y:S05]  /*34790*/  BSYNC.RECONVERGENT B2 ;  /* 0x0000000000027941 */ /* 0x000fea0003800200 */
.L_x_86716:
        /* <DEDUP_REMOVED lines=10> */
.L_x_86693:
        /* <DEDUP_REMOVED lines=21> */
.L_x_86725:
        /* <DEDUP_REMOVED lines=13> */
.L_x_86727:
[----:B------:R-:W-:Y:S05]  /*34a60*/  BSYNC.RECONVERGENT B4 ;  /* 0x0000000000047941 */ /* 0x000fea0003800200 */
.L_x_86726:
        /* <DEDUP_REMOVED lines=61> */
.L_x_86724:
[----:B------:R-:W-:Y:S05]  /*34e40*/  BSYNC.RECONVERGENT B3 ;  /* 0x0000000000037941 */ /* 0x000fea0003800200 */
.L_x_86723:
        /* <DEDUP_REMOVED lines=9> */
.L_x_86722:
[----:B------:R-:W-:Y:S05]  /*34ee0*/  BSYNC.RECONVERGENT B2 ;  /* 0x0000000000027941 */ /* 0x000fea0003800200 */
.L_x_86721:
        /* <DEDUP_REMOVED lines=17> */
.L_x_86732:
        /* <DEDUP_REMOVED lines=13> */
.L_x_86734:
[----:B------:R-:W-:Y:S05]  /*350d0*/  BSYNC.RECONVERGENT B4 ;  /* 0x0000000000047941 */ /* 0x000fea0003800200 */
.L_x_86733:
        /* <DEDUP_REMOVED lines=60> */
.L_x_86731:
[----:B------:R-:W-:Y:S05]  /*354a0*/  BSYNC.RECONVERGENT B3 ;  /* 0x0000000000037941 */ /* 0x000fea0003800200 */
.L_x_86730:
        /* <DEDUP_REMOVED lines=9> */
.L_x_86729:
[----:B------:R-:W-:Y:S05]  /*35540*/  BSYNC.RECONVERGENT B2 ;  /* 0x0000000000027941 */ /* 0x000fea0003800200 */
.L_x_86728:
        /* <DEDUP_REMOVED lines=17> */
.L_x_86739:
        /* <DEDUP_REMOVED lines=13> */
.L_x_86741:
[----:B------:R-:W-:Y:S05]  /*35730*/  BSYNC.RECONVERGENT B4 ;  /* 0x0000000000047941 */ /* 0x000fea0003800200 */
.L_x_86740:
        /* <DEDUP_REMOVED lines=60> */
.L_x_86738:
[----:B------:R-:W-:Y:S05]  /*35b00*/  BSYNC.RECONVERGENT B3 ;  /* 0x0000000000037941 */ /* 0x000fea0003800200 */
.L_x_86737:
        /* <DEDUP_REMOVED lines=9> */
.L_x_86736:
[----:B------:R-:W-:Y:S05]  /*35ba0*/  BSYNC.RECONVERGENT B2 ;  /* 0x0000000000027941 */ /* 0x000fea0003800200 */
.L_x_86735:
        /* <DEDUP_REMOVED lines=16> */
.L_x_86744:
        /* <DEDUP_REMOVED lines=13> */
.L_x_86746:
[----:B------:R-:W-:Y:S05]  /*35d80*/  BSYNC.RECONVERGENT B3 ;  /* 0x0000000000037941 */ /* 0x000fea0003800200 */
.L_x_86745:
        /* <DEDUP_REMOVED lines=60> */
.L_x_86743:
[----:B------:R-:W-:Y:S05]  /*36150*/  BSYNC.RECONVERGENT B2 ;  /* 0x0000000000027941 */ /* 0x000fea0003800200 */
.L_x_86742:
        /* <DEDUP_REMOVED lines=9> */
.L_x_86715:
[----:B------:R-:W-:Y:S05]  /*361f0*/  BSYNC.RECONVERGENT B0 ;  /* 0x0000000000007941 */ /* 0x000fea0003800200 */
.L_x_86692:
        /* <DEDUP_REMOVED lines=17> */
.L_x_86748:
[----:B------:R-:W-:Y:S05]  /*36310*/  BSYNC.RECONVERGENT B0 ;  /* 0x0000000000007941 */ /* 0x000fea0003800200 */
.L_x_86747:
[----:B------:R-:W-:Y:S01]  /*36320*/  VIADD R18, R18, 0x20 ;  /* 0x0000002012127836 */ /* 0x000fe20000000000 */
[----:B------:R-:W-:-:S07]  /*36330*/  IADD3 R17, PT, PT, R17, 0x20, RZ ;  /* 0x0000002011117810 */ /* 0x000fce0007ffe0ff */
.L_x_86691:
[----:B------:R-:W-:Y:S05]  /*36340*/  BSYNC.RECONVERGENT B1 ;  /* 0x0000000000017941 */ /* 0x000fea0003800200 */
.L_x_86690:
        /* <DEDUP_REMOVED lines=37> */
.L_x_86757:
        /* <DEDUP_REMOVED lines=13> */
.L_x_86759:
[----:B------:R-:W-:Y:S05]  /*36670*/  BSYNC.RECONVERGENT B4 ;  /* 0x0000000000047941 */ /* 0x000fea0003800200 */
.L_x_86758:
        /* <DEDUP_REMOVED lines=61> */
.L_x_86756:
[----:B------:R-:W-:Y:S05]  /*36a50*/  BSYNC.RECONVERGENT B3 ;  /* 0x0000000000037941 */ /* 0x000fea0003800200 */
.L_x_86755:
        /* <DEDUP_REMOVED lines=9> */
.L_x_86754:
[----:B------:R-:W-:Y:S05]  /*36af0*/  BSYNC.RECONVERGENT B2 ;  /* 0x0000000000027941 */ /* 0x000fea0003800200 */
.L_x_86753:
        /* <DEDUP_REMOVED lines=17> */
.L_x_86764:
        /* <DEDUP_REMOVED lines=13> */
.L_x_86766:
[----:B------:R-:W-:Y:S05]  /*36ce0*/  BSYNC.RECONVERGENT B4 ;  /* 0x0000000000047941 */ /* 0x000fea0003800200 */
.L_x_86765:
        /* <DEDUP_REMOVED lines=60> */
.L_x_86763:
[----:B------:R-:W-:Y:S05]  /*370b0*/  BSYNC.RECONVERGENT B3 ;  /* 0x0000000000037941 */ /* 0x000fea0003800200 */
.L_x_86762:
        /* <DEDUP_REMOVED lines=9> */
.L_x_86761:
[----:B------:R-:W-:Y:S05]  /*37150*/  BSYNC.RECONVERGENT B2 ;  /* 0x0000000000027941 */ /* 0x000fea0003800200 */
.L_x_86760:
        /* <DEDUP_REMOVED lines=17> */
.L_x_86771:
        /* <DEDUP_REMOVED lines=13> */
.L_x_86773:
[----:B------:R-:W-:Y:S05]  /*37340*/  BSYNC.RECONVERGENT B4 ;  /* 0x0000000000047941 */ /* 0x000fea0003800200 */
.L_x_86772:
        /* <DEDUP_REMOVED lines=60> */
.L_x_86770:
[----:B------:R-:W-:Y:S05]  /*37710*/  BSYNC.RECONVERGENT B3 ;  /* 0x0000000000037941 */ /* 0x000fea0003800200 */
.L_x_86769:
        /* <DEDUP_REMOVED lines=9> */
.L_x_86768:
[----:B------:R-:W-:Y:S05]  /*377b0*/  BSYNC.RECONVERGENT B2 ;  /* 0x0000000000027941 */ /* 0x000fea0003800200 */
.L_x_86767:
        /* <DEDUP_REMOVED lines=16> */
.L_x_86777:
        /* <DEDUP_REMOVED lines=13> */
.L_x_86779:
[----:B------:R-:W-:Y:S05]  /*37990*/  BSYNC.RECONVERGENT B3 ;  /* 0x0000000000037941 */ /* 0x000fea0003800200 */
.L_x_86778:
        /* <DEDUP_REMOVED lines=60> */
.L_x_86776:
[----:B------:R-:W-:Y:S05]  /*37d60*/  BSYNC.RECONVERGENT B2 ;  /* 0x0000000000027941 */ /* 0x000fea0003800200 */
.L_x_86775:
        /* <DEDUP_REMOVED lines=10> */
.L_x_86752:
        /* <DEDUP_REMOVED lines=21> */
.L_x_86784:
        /* <DEDUP_REMOVED lines=13> */
.L_x_86786:
[----:B------:R-:W-:Y:S05]  /*38030*/  BSYNC.RECONVERGENT B4 ;  /* 0x0000000000047941 */ /* 0x000fea0003800200 */
.L_x_86785:
        /* <DEDUP_REMOVED lines=61> */
.L_x_86783:
[----:B------:R-:W-:Y:S05]  /*38410*/  BSYNC.RECONVERGENT B3 ;  /* 0x0000000000037941 */ /* 0x000fea0003800200 */
.L_x_86782:
        /* <DEDUP_REMOVED lines=9> */
.L_x_86781:
[----:B------:R-:W-:Y:S05]  /*384b0*/  BSYNC.RECONVERGENT B2 ;  /* 0x0000000000027941 */ /* 0x000fea0003800200 */
.L_x_86780:
        /* <DEDUP_REMOVED lines=17> */
.L_x_86791:
        /* <DEDUP_REMOVED lines=13> */
.L_x_86793:
[----:B------:R-:W-:Y:S05]  /*386a0*/  BSYNC.RECONVERGENT B4 ;  /* 0x0000000000047941 */ /* 0x000fea0003800200 */
.L_x_86792:
        /* <DEDUP_REMOVED lines=60> */
.L_x_86790:
[----:B------:R-:W-:Y:S05]  /*38a70*/  BSYNC.RECONVERGENT B3 ;  /* 0x0000000000037941 */ /* 0x000fea0003800200 */
.L_x_86789:
        /* <DEDUP_REMOVED lines=9> */
.L_x_86788:
[----:B------:R-:W-:Y:S05]  /*38b10*/  BSYNC.RECONVERGENT B2 ;  /* 0x0000000000027941 */ /* 0x000fea0003800200 */
.L_x_86787:
        /* <DEDUP_REMOVED lines=17> */
.L_x_86798:
        /* <DEDUP_REMOVED lines=13> */
.L_x_86800:
[----:B------:R-:W-:Y:S05]  /*38d00*/  BSYNC.RECONVERGENT B4 ;  /* 0x0000000000047941 */ /* 0x000fea0003800200 */
.L_x_86799:
        /* <DEDUP_REMOVED lines=60> */
.L_x_86797:
[----:B------:R-:W-:Y:S05]  /*390d0*/  BSYNC.RECONVERGENT B3 ;  /* 0x0000000000037941 */ /* 0x000fea0003800200 */
.L_x_86796:
        /* <DEDUP_REMOVED lines=9> */
.L_x_86795:
[----:B------:R-:W-:Y:S05]  /*39170*/  BSYNC.RECONVERGENT B2 ;  /* 0x0000000000027941 */ /* 0x000fea0003800200 */
.L_x_86794:
        /* <DEDUP_REMOVED lines=16> */
.L_x_86803:
        /* <DEDUP_REMOVED lines=13> */
.L_x_86805:
[----:B------:R-:W-:Y:S05]  /*39350*/  BSYNC.RECONVERGENT B3 ;  /* 0x0000000000037941 */ /* 0x000fea0003800200 */
.L_x_86804:
        /* <DEDUP_REMOVED lines=60> */
.L_x_86802:
[----:B------:R-:W-:Y:S05]  /*39720*/  BSYNC.RECONVERGENT B2 ;  /* 0x0000000000027941 */ /* 0x000fea0003800200 */
.L_x_86801:
        /* <DEDUP_REMOVED lines=9> */
.L_x_86774:
[----:B------:R-:W-:Y:S05]  /*397c0*/  BSYNC.RECONVERGENT B0 ;  /* 0x0000000000007941 */ /* 0x000fea0003800200 */
.L_x_86751:
        /* <DEDUP_REMOVED lines=17> */
.L_x_86807:
[----:B------:R-:W-:Y:S05]  /*398e0*/  BSYNC.RECONVERGENT B0 ;  /* 0x0000000000007941 */ /* 0x000fea0003800200 */
.L_x_86806:
[----:B------:R-:W-:Y:S01]  /*398f0*/  IADD3 R18, PT, PT, R18, 0x20, RZ ;  /* 0x0000002012127810 */ /* 0x000fe20007ffe0ff */
[----:B------:R-:W-:-:S07]  /*39900*/  VIADD R17, R17, 0x20 ;  /* 0x0000002011117836 */ /* 0x000fce0000000000 */
.L_x_86750:
[----:B------:R-:W-:Y:S05]  /*39910*/  BSYNC.RECONVERGENT B1 ;  /* 0x0000000000017941 */ /* 0x000fea0003800200 */
.L_x_86749:
        /* <DEDUP_REMOVED lines=37> */
.L_x_86816:
        /* <DEDUP_REMOVED lines=13> */
.L_x_86818:
[----:B------:R-:W-:Y:S05]  /*39c40*/  BSYNC.RECONVERGENT B4 ;  /* 0x0000000000047941 */ /* 0x000fea0003800200 */
.L_x_86817:
        /* <DEDUP_REMOVED lines=61> */
.L_x_86815:
[----:B------:R-:W-:Y:S05]  /*3a020*/  BSYNC.RECONVERGENT B3 ;  /* 0x0000000000037941 */ /* 0x000fea0003800200 */
.L_x_86814:
        /* <DEDUP_REMOVED lines=9> */
.L_x_86813:
[----:B------:R-:W-:Y:S05]  /*3a0c0*/  BSYNC.RECONVERGENT B2 ;  /* 0x0000000000027941 */ /* 0x000fea0003800200 */
.L_x_86812:
        /* <DEDUP_REMOVED lines=17> */
.L_x_86823:
        /* <DEDUP_REMOVED lines=13> */
.L_x_86825:
[----:B------:R-:W-:Y:S05]  /*3a2b0*/  BSYNC.RECONVERGENT B4 ;  /* 0x0000000000047941 */ /* 0x000fea0003800200 */
.L_x_86824:
        /* <DEDUP_REMOVED lines=60> */
.L_x_86822:
[----:B------:R-:W-:Y:S05]  /*3a680*/  BSYNC.RECONVERGENT B3 ;  /* 0x0000000000037941 */ /* 0x000fea0003800200 */
.L_x_86821:
        /* <DEDUP_REMOVED lines=9> */
.L_x_86820:
[----:B------:R-:W-:Y:S05]  /*3a720*/  BSYNC.RECONVERGENT B2 ;  /* 0x0000000000027941 */ /* 0x000fea0003800200 */
.L_x_86819:
        /* <DEDUP_REMOVED lines=17> */
.L_x_86830:
        /* <DEDUP_REMOVED lines=13> */
.L_x_86832:
[----:B------:R-:W-:Y:S05]  /*3a910*/  BSYNC.RECONVERGENT B4 ;  /* 0x0000000000047941 */ /* 0x000fea0003800200 */
.L_x_86831:
        /* <DEDUP_REMOVED lines=60> */
.L_x_86829:
[----:B------:R-:W-:Y:S05]  /*3ace0*/  BSYNC.RECONVERGENT B3 ;  /* 0x0000000000037941 */ /* 0x000fea0003800200 */
.L_x_86828:
        /* <DEDUP_REMOVED lines=9> */
.L_x_86827:
[----:B------:R-:W-:Y:S05]  /*3ad80*/  BSYNC.RECONVERGENT B2 ;  /* 0x0000000000027941 */ /* 0x000fea0003800200 */
.L_x_86826:
        /* <DEDUP_REMOVED lines=16> */
.L_x_86836:
        /* <DEDUP_REMOVED lines=13> */
.L_x_86838:
[----:B------:R-:W-:Y:S05]  /*3af60*/  BSYNC.RECONVERGENT B3 ;  /* 0x0000000000037941 */ /* 0x000fea0003800200 */
.L_x_86837:
        /* <DEDUP_REMOVED lines=60> */
.L_x_86835:
[----:B------:R-:W-:Y:S05]  /*3b330*/  BSYNC.RECONVERGENT B2 ;  /* 0x0000000000027941 */ /* 0x000fea0003800200 */
.L_x_86834:
        /* <DEDUP_REMOVED lines=10> */
.L_x_86811:
        /* <DEDUP_REMOVED lines=21> */
.L_x_86843:
        /* <DEDUP_REMOVED lines=13> */
.L_x_86845:
[----:B------:R-:W-:Y:S05]  /*3b600*/  BSYNC.RECONVERGENT B4 ;  /* 0x0000000000047941 */ /* 0x000fea0003800200 */
.L_x_86844:
        /* <DEDUP_REMOVED lines=61> */
.L_x_86842:
[----:B------:R-:W-:Y:S05]  /*3b9e0*/  BSYNC.RECONVERGENT B3 ;  /* 0x0000000000037941 */ /* 0x000fea0003800200 */
.L_x_86841:
        /* <DEDUP_REMOVED lines=9> */
.L_x_86840:
[----:B------:R-:W-:Y:S05]  /*3ba80*/  BSYNC.RECONVERGENT B2 ;  /* 0x0000000000027941 */ /* 0x000fea0003800200 */
.L_x_86839:
        /* <DEDUP_REMOVED lines=17> */
.L_x_86850:
        /* <DEDUP_REMOVED lines=13> */
.L_x_86852:
[----:B------:R-:W-:Y:S05]  /*3bc70*/  BSYNC.RECONVERGENT B4 ;  /* 0x0000000000047941 */ /* 0x000fea0003800200 */
.L_x_86851:
        /* <DEDUP_REMOVED lines=60> */
.L_x_86849:
[----:B------:R-:W-:Y:S05]  /*3c040*/  BSYNC.RECONVERGENT B3 ;  /* 0x0000000000037941 */ /* 0x000fea0003800200 */
.L_x_86848:
        /* <DEDUP_REMOVED lines=9> */
.L_x_86847:
[----:B------:R-:W-:Y:S05]  /*3c0e0*/  BSYNC.RECONVERGENT B2 ;  /* 0x0000000000027941 */ /* 0x000fea0003800200 */
.L_x_86846:
        /* <DEDUP_REMOVED lines=17> */
.L_x_86857:
        /* <DEDUP_REMOVED lines=13> */
.L_x_86859:
[----:B------:R-:W-:Y:S05]  /*3c2d0*/  BSYNC.RECONVERGENT B4 ;  /* 0x0000000000047941 */ /* 0x000fea0003800200 */
.L_x_86858:
        /* <DEDUP_REMOVED lines=60> */
.L_x_86856:
[----:B------:R-:W-:Y:S05]  /*3c6a0*/  BSYNC.RECONVERGENT B3 ;  /* 0x0000000000037941 */ /* 0x000fea0003800200 */
.L_x_86855:
        /* <DEDUP_REMOVED lines=9> */
.L_x_86854:
[----:B------:R-:W-:Y:S05]  /*3c740*/  BSYNC.RECONVERGENT B2 ;  /* 0x0000000000027941 */ /* 0x000fea0003800200 */
.L_x_86853:
        /* <DEDUP_REMOVED lines=16> */
.L_x_86862:
        /* <DEDUP_REMOVED lines=13> */
.L_x_86864:
[----:B------:R-:W-:Y:S05]  /*3c920*/  BSYNC.RECONVERGENT B3 ;  /* 0x0000000000037941 */ /* 0x000fea0003800200 */
.L_x_86863:
        /* <DEDUP_REMOVED lines=60> */
.L_x_86861:
[----:B------:R-:W-:Y:S05]  /*3ccf0*/  BSYNC.RECONVERGENT B2 ;  /* 0x0000000000027941 */ /* 0x000fea0003800200 */
.L_x_86860:
        /* <DEDUP_REMOVED lines=9> */
.L_x_86833:
[----:B------:R-:W-:Y:S05]  /*3cd90*/  BSYNC.RECONVERGENT B0 ;  /* 0x0000000000007941 */ /* 0x000fea0003800200 */
.L_x_86810:
        /* <DEDUP_REMOVED lines=17> */
.L_x_86866:
[----:B------:R-:W-:Y:S05]  /*3ceb0*/  BSYNC.RECONVERGENT B0 ;  /* 0x0000000000007941 */ /* 0x000fea0003800200 */
.L_x_86865:
[----:B------:R-:W-:Y:S01]  /*3cec0*/  VIADD R18, R18, 0x20 ;  /* 0x0000002012127836 */ /* 0x000fe20000000000 */
[----:B------:R-:W-:-:S07]  /*3ced0*/  IADD3 R17, PT, PT, R17, 0x20, RZ ;  /* 0x0000002011117810 */ /* 0x000fce0007ffe0ff */
.L_x_86809:
[----:B------:R-:W-:Y:S05]  /*3cee0*/  BSYNC.RECONVERGENT B1 ;  /* 0x0000000000017941 */ /* 0x000fea0003800200 */
.L_x_86808:
        /* <DEDUP_REMOVED lines=37> */
.L_x_86875:
        /* <DEDUP_REMOVED lines=13> */
.L_x_86877:
[----:B------:R-:W-:Y:S05]  /*3d210*/  BSYNC.RECONVERGENT B4 ;  /* 0x0000000000047941 */ /* 0x000fea0003800200 */
.L_x_86876:
        /* <DEDUP_REMOVED lines=61> */
.L_x_86874:
[----:B------:R-:W-:Y:S05]  /*3d5f0*/  BSYNC.RECONVERGENT B3 ;  /* 0x0000000000037941 */ /* 0x000fea0003800200 */
.L_x_86873:
        /* <DEDUP_REMOVED lines=9> */
.L_x_86872:
[----:B------:R-:W-:Y:S05]  /*3d690*/  BSYNC.RECONVERGENT B2 ;  /* 0x0000000000027941 */ /* 0x000fea0003800200 */
.L_x_86871:
        /* <DEDUP_REMOVED lines=17> */
.L_x_86882:
        /* <DEDUP_REMOVED lines=13> */
.L_x_86884:
[----:B------:R-:W-:Y:S05]  /*3d880*/  BSYNC.RECONVERGENT B4 ;  /* 0x0000000000047941 */ /* 0x000fea0003800200 */
.L_x_86883:
        /* <DEDUP_REMOVED lines=60> */
.L_x_86881:
[----:B------:R-:W-:Y:S05]  /*3dc50*/  BSYNC.RECONVERGENT B3 ;  /* 0x0000000000037941 */ /* 0x000fea0003800200 */
.L_x_86880:
        /* <DEDUP_REMOVED lines=9> */
.L_x_86879:
[----:B------:R-:W-:Y:S05]  /*3dcf0*/  BSYNC.RECONVERGENT B2 ;  /* 0x0000000000027941 */ /* 0x000fea0003800200 */
.L_x_86878:
        /* <DEDUP_REMOVED lines=17> */
.L_x_86889:
        /* <DEDUP_REMOVED lines=13> */
.L_x_86891:
[----:B------:R-:W-:Y:S05]  /*3dee0*/  BSYNC.RECONVERGENT B4 ;  /* 0x0000000000047941 */ /* 0x000fea0003800200 */
.L_x_86890:
        /* <DEDUP_REMOVED lines=60> */
.L_x_86888:
[----:B------:R-:W-:Y:S05]  /*3e2b0*/  BSYNC.RECONVERGENT B3 ;  /* 0x0000000000037941 */ /* 0x000fea0003800200 */
.L_x_86887:
        /* <DEDUP_REMOVED lines=9> */
.L_x_86886:
[----:B------:R-:W-:Y:S05]  /*3e350*/  BSYNC.RECONVERGENT B2 ;  /* 0x0000000000027941 */ /* 0x000fea0003800200 */
.L_x_86885:
        /* <DEDUP_REMOVED lines=16> */
.L_x_86895:
        /* <DEDUP_REMOVED lines=13> */
.L_x_86897:
[----:B------:R-:W-:Y:S05]  /*3e530*/  BSYNC.RECONVERGENT B3 ;  /* 0x0000000000037941 */ /* 0x000fea0003800200 */
.L_x_86896:
        /* <DEDUP_REMOVED lines=60> */
.L_x_86894:
[----:B------:R-:W-:Y:S05]  /*3e900*/  BSYNC.RECONVERGENT B2 ;  /* 0x0000000000027941 */ /* 0x000fea0003800200 */
.L_x_86893:
        /* <DEDUP_REMOVED lines=10> */
.L_x_86870:
        /* <DEDUP_REMOVED lines=21> */
.L_x_86902:
        /* <DEDUP_REMOVED lines=13> */
.L_x_86904:
[----:B------:R-:W-:Y:S05]  /*3ebd0*/  BSYNC.RECONVERGENT B4 ;  /* 0x0000000000047941 */ /* 0x000fea0003800200 */
.L_x_86903:
        /* <DEDUP_REMOVED lines=61> */
.L_x_86901:
[----:B------:R-:W-:Y:S05]  /*3efb0*/  BSYNC.RECONVERGENT B3 ;  /* 0x0000000000037941 */ /* 0x000fea0003800200 */
.L_x_86900:
        /* <DEDUP_REMOVED lines=9> */
.L_x_86899:
[----:B------:R-:W-:Y:S05]  /*3f050*/  BSYNC.RECONVERGENT B2 ;  /* 0x0000000000027941 */ /* 0x000fea0003800200 */
.L_x_86898:
        /* <DEDUP_REMOVED lines=17> */
.L_x_86909:
        /* <DEDUP_REMOVED lines=13> */
.L_x_86911:
[----:B------:R-:W-:Y:S05]  /*3f240*/  BSYNC.RECONVERGENT B4 ;  /* 0x0000000000047941 */ /* 0x000fea0003800200 */
.L_x_86910:
        /* <DEDUP_REMOVED lines=60> */
.L_x_86908:
[----:B------:R-:W-:Y:S05]  /*3f610*/  BSYNC.RECONVERGENT B3 ;  /* 0x0000000000037941 */ /* 0x000fea0003800200 */
.L_x_86907:
        /* <DEDUP_REMOVED lines=9> */
.L_x_86906:
[----:B------:R-:W-:Y:S05]  /*3f6b0*/  BSYNC.RECONVERGENT B2 ;  /* 0x0000000000027941 */ /* 0x000fea0003800200 */
.L_x_86905:
        /* <DEDUP_REMOVED lines=17> */
.L_x_86916:
        /* <DEDUP_REMOVED lines=13> */
.L_x_86918:
[----:B------:R-:W-:Y:S05]  /*3f8a0*/  BSYNC.RECONVERGENT B4 ;  /* 0x0000000000047941 */ /* 0x000fea0003800200 */
.L_x_86917:
        /* <DEDUP_REMOVED lines=60> */
.L_x_86915:
[----:B------:R-:W-:Y:S05]  /*3fc70*/  BSYNC.RECONVERGENT B3 ;  /* 0x0000000000037941 */ /* 0x000fea0003800200 */
.L_x_86914:
        /* <DEDUP_REMOVED lines=9> */
.L_x_86913:
[----:B------:R-:W-:Y:S05]  /*3fd10*/  BSYNC.RECONVERGENT B2 ;  /* 0x0000000000027941 */ /* 0x000fea0003800200 */
.L_x_86912:
        /* <DEDUP_REMOVED lines=16> */
.L_x_86921:
        /* <DEDUP_REMOVED lines=13> */
.L_x_86923:
[----:B------:R-:W-:Y:S05]  /*3fef0*/  BSYNC.RECONVERGENT B3 ;  /* 0x0000000000037941 */ /* 0x000fea0003800200 */
.L_x_86922:
        /* <DEDUP_REMOVED lines=60> */
.L_x_86920:
[----:B------:R-:W-:Y:S05]  /*402c0*/  BSYNC.RECONVERGENT B2 ;  /* 0x0000000000027941 */ /* 0x000fea0003800200 */
.L_x_86919:
        /* <DEDUP_REMOVED lines=9> */
.L_x_86892:
[----:B------:R-:W-:Y:S05]  /*40360*/  BSYNC.RECONVERGENT B0 ;  /* 0x0000000000007941 */ /* 0x000fea0003800200 */
.L_x_86869:
        /* <DEDUP_REMOVED lines=17> */
.L_x_86925:
[----:B------:R-:W-:Y:S05]  /*40480*/  BSYNC.RECONVERGENT B0 ;  /* 0x0000000000007941 */ /* 0x000fea0003800200 */
.L_x_86924:
[----:B------:R-:W-:Y:S01]  /*40490*/  IADD3 R18, PT, PT, R18, 0x20, RZ ;  /* 0x0000002012127810 */ /* 0x000fe20007ffe0ff */
[----:B------:R-:W-:-:S07]  /*404a0*/  VIADD R17, R17, 0x20 ;  /* 0x0000002011117836 */ /* 0x000fce0000000000 */
.L_x_86868:
[----:B------:R-:W-:Y:S05]  /*404b0*/  BSYNC.RECONVERGENT B1 ;  /* 0x0000000000017941 */ /* 0x000fea0003800200 */
.L_x_86867:
        /* <DEDUP_REMOVED lines=37> */
.L_x_86934:
        /* <DEDUP_REMOVED lines=13> */
.L_x_86936:
[----:B------:R-:W-:Y:S05]  /*407e0*/  BSYNC.RECONVERGENT B4 ;  /* 0x0000000000047941 */ /* 0x000fea0003800200 */
.L_x_86935:
        /* <DEDUP_REMOVED lines=61> */
.L_x_86933:
[----:B------:R-:W-:Y:S05]  /*40bc0*/  BSYNC.RECONVERGENT B3 ;  /* 0x0000000000037941 */ /* 0x000fea0003800200 */
.L_x_86932:
        /* <DEDUP_REMOVED lines=9> */
.L_x_86931:
[----:B------:R-:W-:Y:S05]  /*40c60*/  BSYNC.RECONVERGENT B2 ;  /* 0x0000000000027941 */ /* 0x000fea0003800200 */
.L_x_86930:
        /* <DEDUP_REMOVED lines=17> */
.L_x_86941:
        /* <DEDUP_REMOVED lines=13> */
.L_x_86943:
[----:B------:R-:W-:Y:S05]  /*40e50*/  BSYNC.RECONVERGENT B4 ;  /* 0x0000000000047941 */ /* 0x000fea0003800200 */
.L_x_86942:
        /* <DEDUP_REMOVED lines=60> */
.L_x_86940:
[----:B------:R-:W-:Y:S05]  /*41220*/  BSYNC.RECONVERGENT B3 ;  /* 0x0000000000037941 */ /* 0x000fea0003800200 */
.L_x_86939:
        /* <DEDUP_REMOVED lines=9> */
.L_x_86938:
[----:B------:R-:W-:Y:S05]  /*412c0*/  BSYNC.RECONVERGENT B2 ;  /* 0x0000000000027941 */ /* 0x000fea0003800200 */
.L_x_86937:
        /* <DEDUP_REMOVED lines=17> */
.L_x_86948:
        /* <DEDUP_REMOVED lines=13> */
.L_x_86950:
[----:B------:R-:W-:Y:S05]  /*414b0*/  BSYNC.RECONVERGENT B4 ;  /* 0x0000000000047941 */ /* 0x000fea0003800200 */
.L_x_86949:
        /* <DEDUP_REMOVED lines=60> */
.L_x_86947:
[----:B------:R-:W-:Y:S05]  /*41880*/  BSYNC.RECONVERGENT B3 ;  /* 0x0000000000037941 */ /* 0x000fea0003800200 */
.L_x_86946:
        /* <DEDUP_REMOVED lines=9> */
.L_x_86945:
[----:B------:R-:W-:Y:S05]  /*41920*/  BSYNC.RECONVERGENT B2 ;  /* 0x0000000000027941 */ /* 0x000fea0003800200 */
.L_x_86944:
        /* <DEDUP_REMOVED lines=16> */
.L_x_86954:
        /* <DEDUP_REMOVED lines=13> */
.L_x_86956:
[----:B------:R-:W-:Y:S05]  /*41b00*/  BSYNC.RECONVERGENT B3 ;  /* 0x0000000000037941 */ /* 0x000fea0003800200 */
.L_x_86955:
        /* <DEDUP_REMOVED lines=60> */
.L_x_86953:
[----:B------:R-:W-:Y:S05]  /*41ed0*/  BSYNC.RECONVERGENT B2 ;  /* 0x0000000000027941 */ /* 0x000fea0003800200 */
.L_x_86952:
        /* <DEDUP_REMOVED lines=10> */
.L_x_86929:
        /* <DEDUP_REMOVED lines=21> */
.L_x_86961:
        /* <DEDUP_REMOVED lines=13> */
.L_x_86963:
[----:B------:R-:W-:Y:S05]  /*421a0*/  BSYNC.RECONVERGENT B4 ;  /* 0x0000000000047941 */ /* 0x000fea0003800200 */
.L_x_86962:
        /* <DEDUP_REMOVED lines=61> */
.L_x_86960:
[----:B------:R-:W-:Y:S05]  /*42580*/  BSYNC.RECONVERGENT B3 ;  /* 0x0000000000037941 */ /* 0x000fea0003800200 */
.L_x_86959:
        /* <DEDUP_REMOVED lines=9> */
.L_x_86958:
[----:B------:R-:W-:Y:S05]  /*42620*/  BSYNC.RECONVERGENT B2 ;  /* 0x0000000000027941 */ /* 0x000fea0003800200 */
.L_x_86957:
        /* <DEDUP_REMOVED lines=17> */
.L_x_86968:
        /* <DEDUP_REMOVED lines=13> */
.L_x_86970:
[----:B------:R-:W-:Y:S05]  /*42810*/  BSYNC.RECONVERGENT B4 ;  /* 0x0000000000047941 */ /* 0x000fea0003800200 */
.L_x_86969:
        /* <DEDUP_REMOVED lines=60> */
.L_x_86967:
[----:B------:R-:W-:Y:S05]  /*42be0*/  BSYNC.RECONVERGENT B3 ;  /* 0x0000000000037941 */ /* 0x000fea0003800200 */
.L_x_86966:
        /* <DEDUP_REMOVED lines=9> */
.L_x_86965:
[----:B------:R-:W-:Y:S05]  /*42c80*/  BSYNC.RECONVERGENT B2 ;  /* 0x0000000000027941 */ /* 0x000fea0003800200 */
.L_x_86964:
        /* <DEDUP_REMOVED lines=17> */
.L_x_86975:
        /* <DEDUP_REMOVED lines=13> */
.L_x_86977:
[----:B------:R-:W-:Y:S05]  /*42e70*/  BSYNC.RECONVERGENT B4 ;  /* 0x0000000000047941 */ /* 0x000fea0003800200 */
.L_x_86976:
        /* <DEDUP_REMOVED lines=60> */
.L_x_86974:
[----:B------:R-:W-:Y:S05]  /*43240*/  BSYNC.RECONVERGENT B3 ;  /* 0x0000000000037941 */ /* 0x000fea0003800200 */
.L_x_86973:
        /* <DEDUP_REMOVED lines=9> */
.L_x_86972:
[----:B------:R-:W-:Y:S05]  /*432e0*/  BSYNC.RECONVERGENT B2 ;  /* 0x0000000000027941 */ /* 0x000fea0003800200 */
.L_x_86971:
        /* <DEDUP_REMOVED lines=16> */
.L_x_86980:
        /* <DEDUP_REMOVED lines=13> */
.L_x_86982:
[----:B------:R-:W-:Y:S05]  /*434c0*/  BSYNC.RECONVERGENT B3 ;  /* 0x0000000000037941 */ /* 0x000fea0003800200 */
.L_x_86981:
        /* <DEDUP_REMOVED lines=60> */
.L_x_86979:
[----:B------:R-:W-:Y:S05]  /*43890*/  BSYNC.RECONVERGENT B2 ;  /* 0x0000000000027941 */ /* 0x000fea0003800200 */
.L_x_86978:
        /* <DEDUP_REMOVED lines=9> */
.L_x_86951:
[----:B------:R-:W-:Y:S05]  /*43930*/  BSYNC.RECONVERGENT B0 ;  /* 0x0000000000007941 */ /* 0x000fea0003800200 */
.L_x_86928:
        /* <DEDUP_REMOVED lines=17> */
.L_x_86984:
[----:B------:R-:W-:Y:S05]  /*43a50*/  BSYNC.RECONVERGENT B0 ;  /* 0x0000000000007941 */ /* 0x000fea0003800200 */
.L_x_86983:
[----:B------:R-:W-:Y:S01]  /*43a60*/  VIADD R18, R18, 0x20 ;  /* 0x0000002012127836 */ /* 0x000fe20000000000 */
[----:B------:R-:W-:-:S07]  /*43a70*/  IADD3 R17, PT, PT, R17, 0x20, RZ ;  /* 0x0000002011117810 */ /* 0x000fce0007ffe0ff */
.L_x_86927:
[----:B------:R-:W-:Y:S05]  /*43a80*/  BSYNC.RECONVERGENT B1 ;  /* 0x0000000000017941 */ /* 0x000fea0003800200 */
.L_x_86926:
        /* <DEDUP_REMOVED lines=37> */
.L_x_86993:
        /* <DEDUP_REMOVED lines=13> */
.L_x_86995:
[----:B------:R-:W-:Y:S05]  /*43db0*/  BSYNC.RECONVERGENT B4 ;  /* 0x0000000000047941 */ /* 0x000fea0003800200 */
.L_x_86994:
        /* <DEDUP_REMOVED lines=61> */
.L_x_86992:
[----:B------:R-:W-:Y:S05]  /*44190*/  BSYNC.RECONVERGENT B3 ;  /* 0x0000000000037941 */ /* 0x000fea0003800200 */
.L_x_86991:
        /* <DEDUP_REMOVED lines=9> */
.L_x_86990:
[----:B------:R-:W-:Y:S05]  /*44230*/  BSYNC.RECONVERGENT B2 ;  /* 0x0000000000027941 */ /* 0x000fea0003800200 */
.L_x_86989:
        /* <DEDUP_REMOVED lines=17> */
.L_x_87000:
        /* <DEDUP_REMOVED lines=13> */
.L_x_87002:
[----:B------:R-:W-:Y:S05]  /*44420*/  BSYNC.RECONVERGENT B4 ;  /* 0x0000000000047941 */ /* 0x000fea0003800200 */
.L_x_87001:
        /* <DEDUP_REMOVED lines=60> */
.L_x_86999:
[----:B------:R-:W-:Y:S05]  /*447f0*/  BSYNC.RECONVERGENT B3 ;  /* 0x0000000000037941 */ /* 0x000fea0003800200 */
.L_x_86998:
        /* <DEDUP_REMOVED lines=9> */
.L_x_86997:
[----:B------:R-:W-:Y:S05]  /*44890*/  BSYNC.RECONVERGENT B2 ;  /* 0x0000000000027941 */ /* 0x000fea0003800200 */
.L_x_86996:
        /* <DEDUP_REMOVED lines=17> */
.L_x_87007:
        /* <DEDUP_REMOVED lines=13> */
.L_x_87009:
[----:B------:R-:W-:Y:S05]  /*44a80*/  BSYNC.RECONVERGENT B4 ;  /* 0x0000000000047941 */ /* 0x000fea0003800200 */
.L_x_87008:
        /* <DEDUP_REMOVED lines=59> */
[----:B------:R-:W-:-:S07]  /*44e40*/  MOV R16, R190 ;  /* 0x000000be00107202 */ /* 0x000fce0000000f00 */
.L_x_87006:
[----:B------:R-:W-:Y:S05]  /*44e50*/  BSYNC.RECONVERGENT B3 ;  /* 0x0000000000037941 */ /* 0x000fea0003800200 */
.L_x_87005:
[----:B------:R-:W-:Y:S01]  /*44e60*/  I2FP.F32.U32 R6, R9 ;  /* 0x0000000900067245 */ /* 0x000fe20000201000 */
[----:B------:R-:W-:-:S05]  /*44e70*/  HFMA2 R9, -RZ, RZ, 0.1171875, 0 ;  /* 0x2f800000ff097431 */ /* 0x000fca00000001ff */
[----:B------:R-:W-:-:S05]  /*44e80*/  FFMA.FTZ R6, R6, R9, 1.1641532182693481445e-10 ;  /* 0x2f00000006067423 */ /* 0x000fca0000010009 */
[----:B------:R-:W-:Y:S01]  /*44e90*/  FSETP.GTU.FTZ.AND P2, PT, R6, UR8, PT ;  /* 0x0000000806007c0b */ /* 0x000fe2000bf5c000 */
[----:B------:R-:W-:-:S03]  /*44ea0*/  FMUL.FTZ R6, R106, UR11 ;  /* 0x0000000b6a067c20 */ /* 0x000fc60008410000 */
[----:B------:R-:W-:Y:S01]  /*44eb0*/  SEL R9, RZ, 0x1, P2 ;  /* 0x00000001ff097807 */ /* 0x000fe20001000000 */
[----:B------:R-:W-:-:S03]  /*44ec0*/  FMUL.FTZ R6, R6, UR10 ;  /* 0x0000000a06067c20 */ /* 0x000fc60008410000 */
[----:B------:R-:W-:Y:S02]  /*44ed0*/  PRMT R13, R9, 0x7610, R13 ;  /* 0x00007610090d7816 */ /* 0x000fe4000000000d */
[----:B------:R-:W-:-:S05]  /*44ee0*/  FSEL R6, R6, RZ, !P2 ;  /* 0x000000ff06067208 */ /* 0x000fca0005000000 */
[----:B------:R-:W-:-:S07]  /*44ef0*/  FFMA.FTZ R190, R6, R102, R110 ;  /* 0x0000006606be7223 */ /* 0x000fce000001006e */
.L_x_87004:
[----:B------:R-:W-:Y:S05]  /*44f00*/  BSYNC.RECONVERGENT B2 ;  /* 0x0000000000027941 */ /* 0x000fea0003800200 */
.L_x_87003:
        /* <DEDUP_REMOVED lines=20> */
.L_x_87013:
        /* <DEDUP_REMOVED lines=13> */
.L_x_87015:
[----:B------:R-:W-:Y:S05]  /*45120*/  BSYNC.RECONVERGENT B3 ;  /* 0x0000000000037941 */ /* 0x000fea0003800200 */
.L_x_87014:
        /* <DEDUP_REMOVED lines=38> */
[----:B------:R-:W-:-:S03]  /*45390*/  IADD3 R9, PT, PT, R20, 0x5384540f, RZ ;  /* 0x5384540f14097810 */ /* 0x000fc60007ffe0ff */
[----:B------:R-:W-:Y:S01]  /*453a0*/  IMAD.MOV.U32 R14, RZ, RZ, R16 ;  /* 0x000000ffff0e7224 */ /* 0x000fe200078e0010 */
        /* <DEDUP_REMOVED lines=19> */
[----:B------:R-:W-:-:S07]  /*454e0*/  HFMA2 R6, -RZ, RZ, 0, 0 ;  /* 0x00000000ff067431 */ /* 0x000fce00000001ff */
.L_x_87012:
[----:B------:R-:W-:Y:S05]  /*454f0*/  BSYNC.RECONVERGENT B2 ;  /* 0x0000000000027941 */ /* 0x000fea0003800200 */
.L_x_87011:
[----:B------:R-:W-:Y:S01]  /*45500*/  I2FP.F32.U32 R14, R14 ;  /* 0x0000000e000e7245 */ /* 0x000fe20000201000 */
[----:B------:R-:W-:-:S04]  /*45510*/  IMAD.MOV.U32 R16, RZ, RZ, 0x2f800000 ;  /* 0x2f800000ff107424 */ /* 0x000fc800078e00ff */
[----:B------:R-:W-:-:S05]  /*45520*/  FFMA.FTZ R14, R14, R16, 1.1641532182693481445e-10 ;  /* 0x2f0000000e0e7423 */ /* 0x000fca0000010010 */
[----:B------:R-:W-:Y:S01]  /*45530*/  FSETP.GTU.FTZ.AND P1, PT, R14, UR8, PT ;  /* 0x000000080e007c0b */ /* 0x000fe2000bf3c000 */
[----:B------:R-:W-:-:S04]  /*45540*/  FMUL.FTZ R14, R107, UR11 ;  /* 0x0000000b6b0e7c20 */ /* 0x000fc80008410000 */
[----:B------:R-:W-:-:S05]  /*45550*/  FMUL.FTZ R14, R14, UR10 ;  /* 0x0000000a0e0e7c20 */ /* 0x000fca0008410000 */
[----:B------:R-:W-:Y:S02]  /*45560*/  FSEL R16, R14, RZ, !P1 ;  /* 0x000000ff0e107208 */ /* 0x000fe40004800000 */
[----:B------:R-:W-:-:S03]  /*45570*/  SEL R14, RZ, 0x1, P1 ;  /* 0x00000001ff0e7807 */ /* 0x000fc60000800000 */
[----:B------:R-:W-:Y:S01]  /*45580*/  FFMA.FTZ R191, R16, R103, R111 ;  /* 0x0000006710bf7223 */ /* 0x000fe2000001006f */
[----:B------:R-:W-:Y:S06]  /*45590*/  BRA `(.L_x_87010) ;  /* 0x0000001800807947 */ /* 0x000fec0003800000 */
.L_x_86988:
        /* <DEDUP_REMOVED lines=21> */
.L_x_87020:
        /* <DEDUP_REMOVED lines=13> */
.L_x_87022:
[----:B------:R-:W-:Y:S05]  /*457c0*/  BSYNC.RECONVERGENT B4 ;  /* 0x0000000000047941 */ /* 0x000fea0003800200 */
.L_x_87021:
        /* <DEDUP_REMOVED lines=61> */
.L_x_87019:
[----:B------:R-:W-:Y:S05]  /*45ba0*/  BSYNC.RECONVERGENT B3 ;  /* 0x0000000000037941 */ /* 0x000fea0003800200 */
.L_x_87018:
        /* <DEDUP_REMOVED lines=9> */
.L_x_87017:
[----:B------:R-:W-:Y:S05]  /*45c40*/  BSYNC.RECONVERGENT B2 ;  /* 0x0000000000027941 */ /* 0x000fea0003800200 */
.L_x_87016:
        /* <DEDUP_REMOVED lines=17> */
.L_x_87027:
        /* <DEDUP_REMOVED lines=13> */
.L_x_87029:
[----:B------:R-:W-:Y:S05]  /*45e30*/  BSYNC.RECONVERGENT B4 ;  /* 0x0000000000047941 */ /* 0x000fea0003800200 */
.L_x_87028:
        /* <DEDUP_REMOVED lines=60> */
.L_x_87026:
[----:B------:R-:W-:Y:S05]  /*46200*/  BSYNC.RECONVERGENT B3 ;  /* 0x0000000000037941 */ /* 0x000fea0003800200 */
.L_x_87025:
        /* <DEDUP_REMOVED lines=9> */
.L_x_87024:
[----:B------:R-:W-:Y:S05]  /*462a0*/  BSYNC.RECONVERGENT B2 ;  /* 0x0000000000027941 */ /* 0x000fea0003800200 */
.L_x_87023:
        /* <DEDUP_REMOVED lines=17> */
.L_x_87034:
        /* <DEDUP_REMOVED lines=13> */
.L_x_87036:
[----:B------:R-:W-:Y:S05]  /*46490*/  BSYNC.RECONVERGENT B4 ;  /* 0x0000000000047941 */ /* 0x000fea0003800200 */
.L_x_87035:
        /* <DEDUP_REMOVED lines=60> */
.L_x_87033:
[----:B------:R-:W-:Y:S05]  /*46860*/  BSYNC.RECONVERGENT B3 ;  /* 0x0000000000037941 */ /* 0x000fea0003800200 */
.L_x_87032:
[----:B------:R-:W-:Y:S01]  /*46870*/  I2FP.F32.U32 R6, R9 ;  /* 0x0000000900067245 */ /* 0x000fe20000201000 */
[----:B------:R-:W-:-:S04]  /*46880*/  IMAD.MOV.U32 R9, RZ, RZ, 0x2f800000 ;  /* 0x2f800000ff097424 */ /* 0x000fc800078e00ff */
[----:B------:R-:W-:-:S05]  /*46890*/  FFMA.FTZ R6, R6, R9, 1.1641532182693481445e-10 ;  /* 0x2f00000006067423 */ /* 0x000fca0000010009 */
[----:B------:R-:W-:Y:S01]  /*468a0*/  FSETP.GTU.FTZ.AND P1, PT, R6, UR8, PT ;  /* 0x0000000806007c0b */ /* 0x000fe2000bf3c000 */
[----:B-----5:R-:W-:-:S03]  /*468b0*/  FMUL.FTZ R6, R106, UR11 ;  /* 0x0000000b6a067c20 */ /* 0x020fc60008410000 */
[----:B------:R-:W-:Y:S01]  /*468c0*/  SEL R9, RZ, 0x1, P1 ;  /* 0x00000001ff097807 */ /* 0x000fe20000800000 */
[----:B------:R-:W-:-:S03]  /*468d0*/  FMUL.FTZ R6, R6, UR10 ;  /* 0x0000000a06067c20 */ /* 0x000fc60008410000 */
[----:B------:R-:W-:Y:S02]  /*468e0*/  PRMT R13, R9, 0x7610, R13 ;  /* 0x00007610090d7816 */ /* 0x000fe4000000000d */
[----:B------:R-:W-:-:S05]  /*468f0*/  FSEL R6, R6, RZ, !P1 ;  /* 0x000000ff06067208 */ /* 0x000fca0004800000 */
[----:B------:R-:W-:-:S07]  /*46900*/  FMUL.FTZ R190, R6, R102 ;  /* 0x0000006606be7220 */ /* 0x000fce0000410000 */
.L_x_87031:
[----:B------:R-:W-:Y:S05]  /*46910*/  BSYNC.RECONVERGENT B2 ;  /* 0x0000000000027941 */ /* 0x000fea0003800200 */
.L_x_87030:
        /* <DEDUP_REMOVED lines=20> */
.L_x_87039:
        /* <DEDUP_REMOVED lines=13> */
.L_x_87041:
[----:B------:R-:W-:Y:S05]  /*46b30*/  BSYNC.RECONVERGENT B3 ;  /* 0x0000000000037941 */ /* 0x000fea0003800200 */
.L_x_87040:
        /* <DEDUP_REMOVED lines=37> */
[----:B------:R-:W-:Y:S01]  /*46d90*/  IMAD.WIDE.U32 R192, R14, -0x2daee0ad, RZ ;  /* 0xd2511f530ec07825 */ /* 0x000fe200078e00ff */
[----:B------:R-:W-:-:S03]  /*46da0*/  MOV R14, R16 ;  /* 0x00000010000e7202 */ /* 0x000fc60000000f00 */
        /* <DEDUP_REMOVED lines=21> */
.L_x_87038:
[----:B------:R-:W-:Y:S05]  /*46f00*/  BSYNC.RECONVERGENT B2 ;  /* 0x0000000000027941 */ /* 0x000fea0003800200 */
.L_x_87037:
[----:B------:R-:W-:Y:S01]  /*46f10*/  HFMA2 R16, -RZ, RZ, 0.1171875, 0 ;  /* 0x2f800000ff107431 */ /* 0x000fe200000001ff */
[----:B------:R-:W-:-:S05]  /*46f20*/  I2FP.F32.U32 R14, R14 ;  /* 0x0000000e000e7245 */ /* 0x000fca0000201000 */
[----:B------:R-:W-:-:S05]  /*46f30*/  FFMA.FTZ R14, R14, R16, 1.1641532182693481445e-10 ;  /* 0x2f0000000e0e7423 */ /* 0x000fca0000010010 */
[----:B------:R-:W-:Y:S01]  /*46f40*/  FSETP.GTU.FTZ.AND P1, PT, R14, UR8, PT ;  /* 0x000000080e007c0b */ /* 0x000fe2000bf3c000 */
[----:B-----5:R-:W-:-:S04]  /*46f50*/  FMUL.FTZ R14, R107, UR11 ;  /* 0x0000000b6b0e7c20 */ /* 0x020fc80008410000 */
[----:B------:R-:W-:-:S05]  /*46f60*/  FMUL.FTZ R14, R14, UR10 ;  /* 0x0000000a0e0e7c20 */ /* 0x000fca0008410000 */
[----:B------:R-:W-:Y:S02]  /*46f70*/  FSEL R16, R14, RZ, !P1 ;  /* 0x000000ff0e107208 */ /* 0x000fe40004800000 */
[----:B------:R-:W-:-:S03]  /*46f80*/  SEL R14, RZ, 0x1, P1 ;  /* 0x00000001ff0e7807 */ /* 0x000fc60000800000 */
[----:B------:R-:W-:-:S07]  /*46f90*/  FMUL.FTZ R191, R16, R103 ;  /* 0x0000006710bf7220 */ /* 0x000fce0000410000 */
.L_x_87010:
[----:B------:R-:W-:Y:S05]  /*46fa0*/  BSYNC.RECONVERGENT B0 ;  /* 0x0000000000007941 */ /* 0x000fea0003800200 */
.L_x_86987:
[----:B0-----:R-:W0:Y:S02]  /*46fb0*/  LDC.64 R192, c[0x0][0x3a8] ;  /* 0x0000ea00ffc07b82 */ /* 0x001e240000000a00 */
[----:B0-----:R-:W-:-:S05]  /*46fc0*/  IMAD.WIDE.U32 R192, R18, 0x10, R192 ;  /* 0x0000001012c07825 */ /* 0x001fca00078e00c0 */
[----:B------:R2:W-:Y:S01]  /*46fd0*/  STG.E.128 desc[UR6][R192.64], R188 ;  /* 0x000000bcc0007986 */ /* 0x0005e2000c101d06 */
[----:B------:R-:W-:Y:S05]  /*46fe0*/  @!P0 BRA `(.L_x_86986) ;  /* 0x00000000002c8947 */ /* 0x000fea0003800000 */
[----:B--2---:R-:W0:Y:S01]  /*46ff0*/  LDC.64 R192, c[0x0][0x3b0] ;  /* 0x0000ec00ffc07b82 */ /* 0x004e220000000a00 */
[----:B------:R-:W-:Y:S01]  /*47000*/  IMAD.U32 R16, R13, 0x10000, RZ ;  /* 0x000100000d107824 */ /* 0x000fe200078e00ff */
[----:B------:R-:W-:-:S04]  /*47010*/  LOP3.LUT R18, R14, 0xffff, RZ, 0xc0, !PT ;  /* 0x0000ffff0e127812 */ /* 0x000fc800078ec0ff */
        /* <DEDUP_REMOVED lines=8> */
.L_x_86986:
[----:B------:R-:W-:Y:S05]  /*470a0*/  BSYNC.RECONVERGENT B1 ;  /* 0x0000000000017941 */ /* 0x000fea0003800200 */
.L_x_86985:
        /* <DEDUP_REMOVED lines=12> */
[----:B-1----:R-:W-:-:S05]  /*47170*/  FSEL R23, R16, RZ, P5 ;  /* 0x000000ff10177208 */ /* 0x002fca0002800000 */
        /* <DEDUP_REMOVED lines=121> */
[----:B------:R-:W3:Y:S01]  /*47910*/  LDC R194, c[0x0][0x400] ;  /* 0x00010000ffc27b82 */ /* 0x000ee20000000800 */
        /* <DEDUP_REMOVED lines=20> */
[----:B0-2---:R-:W-:Y:S01]  /*47a60*/  FSEL R192, R16, RZ, P5 ;  /* 0x000000ff10c07208 */ /* 0x005fe20002800000 */
        /* <DEDUP_REMOVED lines=173> */
.L_x_87095:
        /* <DEDUP_REMOVED lines=17> */
[----:B------:R-:W-:Y:S01]  /*48650*/  VIADD R17, R195, 0xffffffff ;  /* 0xffffffffc3117836 */ /* 0x000fe20000000000 */
[----:B------:R-:W-:Y:S03]  /*48660*/  BSSY.RECONVERGENT B1, `(.L_x_87045) ;  /* 0x000001b000017945 */ /* 0x000fe60003800200 */
[----:B------:R-:W-:-:S05]  /*48670*/  IMAD R17, R17, R238, RZ ;  /* 0x000000ee11117224 */ /* 0x000fca00078e02ff */
[----:B------:R-:W-:-:S04]  /*48680*/  SHF.R.S32.HI R18, RZ, 0x1f, R17 ;  /* 0x0000001fff127819 */ /* 0x000fc80000011411 */
[----:B------:R-:W-:Y:S02]  /*48690*/  LEA.HI R18, R18, R17, RZ, 0x2 ;  /* 0x0000001112127211 */ /* 0x000fe400078f10ff */
[----:B------:R-:W-:Y:S02]  /*486a0*/  FSEL R17, R23, RZ, !P0 ;  /* 0x000000ff17117208 */ /* 0x000fe40004000000 */
[----:B------:R-:W-:Y:S01]  /*486b0*/  LEA.HI.SX32 R18, R18, R236, 0x1e ;  /* 0x000000ec12127211 */ /* 0x000fe200078ff2ff */
        /* <DEDUP_REMOVED lines=21> */
.L_x_87046:
[----:B------:R-:W-:Y:S05]  /*48810*/  BSYNC.RECONVERGENT B1 ;  /* 0x0000000000017941 */ /* 0x000fea0003800200 */
.L_x_87045:
        /* <DEDUP_REMOVED lines=23> */
.L_x_87048:
[----:B------:R-:W-:Y:S05]  /*48990*/  BSYNC.RECONVERGENT B1 ;  /* 0x0000000000017941 */ /* 0x000fea0003800200 */
.L_x_87047:
        /* <DEDUP_REMOVED lines=23> */
.L_x_87050:
[----:B------:R-:W-:Y:S05]  /*48b10*/  BSYNC.RECONVERGENT B1 ;  /* 0x0000000000017941 */ /* 0x000fea0003800200 */
.L_x_87049:
        /* <DEDUP_REMOVED lines=23> */
.L_x_87052:
[----:B------:R-:W-:Y:S05]  /*48c90*/  BSYNC.RECONVERGENT B1 ;  /* 0x0000000000017941 */ /* 0x000fea0003800200 */
.L_x_87051:
        /* <DEDUP_REMOVED lines=23> */
.L_x_87054:
[----:B------:R-:W-:Y:S05]  /*48e10*/  BSYNC.RECONVERGENT B1 ;  /* 0x0000000000017941 */ /* 0x000fea0003800200 */
.L_x_87053:
[----:B------:R-:W-:Y:S01]  /*48e20*/  LOP3.LUT P0, RZ, R15, 0x80000000, RZ, 0xc0, !PT ;  /* 0x800000000fff7812 */ /* 0x000fe2000780c0ff */
[----:B------:R-:W-:-:S12]  /*48e30*/  BSSY.RECONVERGENT B1, `(.L_x_87055) ;  /* 0x0000016000017945 */ /* 0x000fd80003800200 */
[----:B------:R-:W-:Y:S05]  /*48e40*/  @!P0 BRA `(.L_x_87056) ;  /* 0x0000000000508947 */ /* 0x000fea0003800000 */
[----:B------:R-:W5:Y:S01]  /*48e50*/  LDL R252, [R1+0x150] ;  /* 0x0001500001fc7983 */ /* 0x000f620000100800 */
        /* <DEDUP_REMOVED lines=19> */
.L_x_87056:
[----:B------:R-:W-:Y:S05]  /*48f90*/  BSYNC.RECONVERGENT B1 ;  /* 0x0000000000017941 */ /* 0x000fea0003800200 */
.L_x_87055:
        /* <DEDUP_REMOVED lines=18> */
[----:B-----5:R-:W-:Y:S01]  /*490c0*/  FFMA.FTZ R192, R192, R252, R228 ;  /* 0x000000fcc0c07223 */ /* 0x020fe200000100e4 */
[----:B--2---:R-:W-:Y:S01]  /*490d0*/  FFMA.FTZ R193, R193, R239, R229 ;  /* 0x000000efc1c17223 */ /* 0x004fe200000100e5 */
[----:B---3--:R-:W-:Y:S01]  /*490e0*/  FFMA.FTZ R194, R194, R238, R230 ;  /* 0x000000eec2c27223 */ /* 0x008fe200000100e6 */
[----:B----4-:R-:W-:-:S05]  /*490f0*/  FFMA.FTZ R195, R23, R195, R231 ;  /* 0x000000c317c37223 */ /* 0x010fca00000100e7 */
[----:B------:R0:W-:Y:S02]  /*49100*/  STG.E.128 desc[UR6][R236.64], R192 ;  /* 0x000000c0ec007986 */ /* 0x0001e4000c101d06 */
.L_x_87058:
[----:B------:R-:W-:Y:S05]  /*49110*/  BSYNC.RECONVERGENT B1 ;  /* 0x0000000000017941 */ /* 0x000fea0003800200 */
.L_x_87057:
        /* <DEDUP_REMOVED lines=23> */
.L_x_87060:
[----:B------:R-:W-:Y:S05]  /*49290*/  BSYNC.RECONVERGENT B1 ;  /* 0x0000000000017941 */ /* 0x000fea0003800200 */
.L_x_87059:
        /* <DEDUP_REMOVED lines=23> */
.L_x_87062:
[----:B------:R-:W-:Y:S05]  /*49410*/  BSYNC.RECONVERGENT B1 ;  /* 0x0000000000017941 */ /* 0x000fea0003800200 */
.L_x_87061:
        /* <DEDUP_REMOVED lines=23> */
.L_x_87064:
[----:B------:R-:W-:Y:S05]  /*49590*/  BSYNC.RECONVERGENT B1 ;  /* 0x0000000000017941 */ /* 0x000fea0003800200 */
.L_x_87063:
        /* <DEDUP_REMOVED lines=23> */
.L_x_87066:
[----:B------:R-:W-:Y:S05]  /*49710*/  BSYNC.RECONVERGENT B1 ;  /* 0x0000000000017941 */ /* 0x000fea0003800200 */
.L_x_87065:
[----:B------:R-:W-:Y:S01]  /*49720*/  LOP3.LUT P0, RZ, R15, 0x2000000, RZ, 0xc0, !PT ;  /* 0x020000000fff7812 */ /* 0x000fe2000780c0ff */
[----:B------:R-:W-:-:S12]  /*49730*/  BSSY.RECONVERGENT B1, `(.L_x_87067) ;  /* 0x0000022000017945 */ /* 0x000fd80003800200 */
[----:B------:R-:W-:Y:S05]  /*49740*/  @!P0 BRA `(.L_x_87068) ;  /* 0x0000000000808947 */ /* 0x000fea0003800000 */
[----:B------:R0:W-:Y:S02]  /*49750*/  STL [R1+0x1bc], R4 ;  /* 0x0001bc0401007387 */ /* 0x0001e40000100800 */
[----:B01234-:R-:W0:Y:S02]  /*49760*/  LDC.64 R236, c[0x0][0x428] ;  /* 0x00010a00ffec7b82 */ /* 0x01fe240000000a00 */
[----:B------:R-:W2:Y:S04]  /*49770*/  LDL R4, [R1] ;  /* 0x0000000001047983 */ /* 0x000ea80000100800 */
[----:B------:R1:W-:Y:S04]  /*49780*/  STL [R1+0x1b8], R3 ;  /* 0x0001b80301007387 */ /* 0x0003e80000100800 */
[----:B-1----:R-:W2:Y:S04]  /*49790*/  LDL R3, [R1+0xf0] ;  /* 0x0000f00001037983 */ /* 0x002ea80000100800 */
[----:B------:R1:W-:Y:S04]  /*497a0*/  STL [R1+0x1b4], R2 ;  /* 0x0001b40201007387 */ /* 0x0003e80000100800 */
[----:B-1----:R-:W3:Y:S04]  /*497b0*/  LDL R2, [R1+0x4] ;  /* 0x0000040001027983 */ /* 0x002ee80000100800 */
[----:B------:R1:W-:Y:S04]  /*497c0*/  STL [R1+0x1b0], R0 ;  /* 0x0001b00001007387 */ /* 0x0003e80000100800 */
[----:B------:R-:W4:Y:S04]  /*497d0*/  LDL R252, [R1+0x8] ;  /* 0x0000080001fc7983 */ /* 0x000f280000100800 */
[----:B------:R-:W4:Y:S04]  /*497e0*/  LDL R239, [R1+0xf8] ;  /* 0x0000f80001ef7983 */ /* 0x000f280000100800 */
[----:B-1----:R-:W3:Y:S04]  /*497f0*/  LDL R0, [R1+0xf4] ;  /* 0x0000f40001007983 */ /* 0x002ee80000100800 */
[----:B------:R-:W4:Y:S04]  /*49800*/  LDL R238, [R1+0xc] ;  /* 0x00000c0001ee7983 */ /* 0x000f280000100800 */
[----:B------:R-:W4:Y:S01]  /*49810*/  LDL R195, [R1+0xfc] ;  /* 0x0000fc0001c37983 */ /* 0x000f220000100800 */
[--C-:B------:R-:W-:Y:S01]  /*49820*/  FADD.FTZ R23, R156, -R17.reuse ;  /* 0x800000119c177221 */ /* 0x100fe20000010000 */
[----:B------:R-:W-:-:S03]  /*49830*/  FADD.FTZ R193, R157, -R17 ;  /* 0x800000119dc17221 */ /* 0x000fc60000010000 */
[C---:B------:R-:W-:Y:S01]  /*49840*/  FMUL.FTZ R192, R16.reuse, R23 ;  /* 0x0000001710c07220 */ /* 0x040fe20000410000 */
[----:B------:R-:W-:-:S03]  /*49850*/  FMUL.FTZ R193, R16, R193 ;  /* 0x000000c110c17220 */ /* 0x000fc60000410000 */
[----:B--2---:R-:W-:Y:S02]  /*49860*/  FFMA.FTZ R192, R192, R3, R4 ;  /* 0x00000003c0c07223 */ /* 0x004fe40000010004 */
[----:B------:R1:W5:Y:S04]  /*49870*/  LDL.LU R4, [R1+0x1bc] ;  /* 0x0001bc0001047983 */ /* 0x0003680000300800 */
[----:B------:R1:W5:Y:S01]  /*49880*/  LDL.LU R3, [R1+0x1b8] ;  /* 0x0001b80001037983 */ /* 0x0003620000300800 */
[----:B---3--:R-:W-:-:S03]  /*49890*/  FFMA.FTZ R193, R193, R0, R2 ;  /* 0x00000000c1c17223 */ /* 0x008fc60000010002 */
[----:B------:R1:W5:Y:S04]  /*498a0*/  LDL.LU R2, [R1+0x1b4] ;  /* 0x0001b40001027983 */ /* 0x0003680000300800 */
[----:B------:R1:W5:Y:S01]  /*498b0*/  LDL.LU R0, [R1+0x1b0] ;  /* 0x0001b00001007983 */ /* 0x0003620000300800 */
[--C-:B------:R-:W-:Y:S01]  /*498c0*/  FADD.FTZ R194, R158, -R17.reuse ;  /* 0x800000119ec27221 */ /* 0x100fe20000010000 */
[----:B------:R-:W-:-:S03]  /*498d0*/  FADD.FTZ R23, R159, -R17 ;  /* 0x800000119f177221 */ /* 0x000fc60000010000 */
[C---:B------:R-:W-:Y:S01]  /*498e0*/  FMUL.FTZ R194, R16.reuse, R194 ;  /* 0x000000c210c27220 */ /* 0x040fe20000410000 */
[----:B------:R-:W-:Y:S01]  /*498f0*/  FMUL.FTZ R23, R16, R23 ;  /* 0x0000001710177220 */ /* 0x000fe20000410000 */
[----:B0-----:R-:W-:-:S04]  /*49900*/  IMAD.WIDE.U32 R236, R18, 0x10, R236 ;  /* 0x0000001012ec7825 */ /* 0x001fc800078e00ec */
[----:B----4-:R-:W-:Y:S01]  /*49910*/  FFMA.FTZ R194, R194, R239, R252 ;  /* 0x000000efc2c27223 */ /* 0x010fe200000100fc */
[----:B------:R-:W-:-:S05]  /*49920*/  FFMA.FTZ R195, R23, R195, R238 ;  /* 0x000000c317c37223 */ /* 0x000fca00000100ee */
[----:B------:R1:W-:Y:S01]  /*49930*/  STG.E.128 desc[UR6][R236.64], R192 ;  /* 0x000000c0ec007986 */ /* 0x0003e2000c101d06 */
[----:B------:R-:W-:-:S07]  /*49940*/  VIADD R18, R18, 0x20 ;  /* 0x0000002012127836 */ /* 0x000fce0000000000 */
.L_x_87068:
[----:B------:R-:W-:Y:S05]  /*49950*/  BSYNC.RECONVERGENT B1 ;  /* 0x0000000000017941 */ /* 0x000fea0003800200 */
.L_x_87067:
[----:B------:R-:W-:Y:S01]  /*49960*/  LOP3.LUT P0, RZ, R15, 0x1000000, RZ, 0xc0, !PT ;  /* 0x010000000fff7812 */ /* 0x000fe2000780c0ff */
[----:B------:R-:W-:-:S12]  /*49970*/  BSSY.RECONVERGENT B1, `(.L_x_87069) ;  /* 0x0000022000017945 */ /* 0x000fd80003800200 */
[----:B------:R-:W-:Y:S05]  /*49980*/  @!P0 BRA `(.L_x_87070) ;  /* 0x0000000000808947 */ /* 0x000fea0003800000 */
[----:B-----5:R0:W-:Y:S02]  /*49990*/  STL [R1+0x1bc], R4 ;  /* 0x0001bc0401007387 */ /* 0x0201e40000100800 */
[----:B01234-:R-:W0:Y:S02]  /*499a0*/  LDC.64 R236, c[0x0][0x428] ;  /* 0x00010a00ffec7b82 */ /* 0x01fe240000000a00 */
[----:B------:R-:W2:Y:S04]  /*499b0*/  LDL R4, [R1+0x10] ;  /* 0x0000100001047983 */ /* 0x000ea80000100800 */
        /* <DEDUP_REMOVED lines=28> */
[----:B------:R-:W-:-:S07]  /*49b80*/  IADD3 R18, PT, PT, R18, 0x20, RZ ;  /* 0x0000002012127810 */ /* 0x000fce0007ffe0ff */
.L_x_87070:
[----:B------:R-:W-:Y:S05]  /*49b90*/  BSYNC.RECONVERGENT B1 ;  /* 0x0000000000017941 */ /* 0x000fea0003800200 */
.L_x_87069:
        /* <DEDUP_REMOVED lines=35> */
.L_x_87072:
[----:B------:R-:W-:Y:S05]  /*49dd0*/  BSYNC.RECONVERGENT B1 ;  /* 0x0000000000017941 */ /* 0x000fea0003800200 */
.L_x_87071:
        /* <DEDUP_REMOVED lines=35> */
.L_x_87074:
[----:B------:R-:W-:Y:S05]  /*4a010*/  BSYNC.RECONVERGENT B1 ;  /* 0x0000000000017941 */ /* 0x000fea0003800200 */
.L_x_87073:
        /* <DEDUP_REMOVED lines=35> */
.L_x_87076:
[----:B------:R-:W-:Y:S05]  /*4a250*/  BSYNC.RECONVERGENT B1 ;  /* 0x0000000000017941 */ /* 0x000fea0003800200 */
.L_x_87075:
        /* <DEDUP_REMOVED lines=35> */
.L_x_87078:
[----:B------:R-:W-:Y:S05]  /*4a490*/  BSYNC.RECONVERGENT B1 ;  /* 0x0000000000017941 */ /* 0x000fea0003800200 */
.L_x_87077:
        /* <DEDUP_REMOVED lines=35> */
.L_x_87080:
[----:B------:R-:W-:Y:S05]  /*4a6d0*/  BSYNC.RECONVERGENT B1 ;  /* 0x0000000000017941 */ /* 0x000fea0003800200 */
.L_x_87079:
        /* <DEDUP_REMOVED lines=35> */
.L_x_87082:
[----:B------:R-:W-:Y:S05]  /*4a910*/  BSYNC.RECONVERGENT B1 ;  /* 0x0000000000017941 */ /* 0x000fea0003800200 */
.L_x_87081:
        /* <DEDUP_REMOVED lines=17> */
.L_x_87044:
[----:B------:R-:W-:Y:S05]  /*4aa30*/  BSYNC.RECONVERGENT B0 ;  /* 0x0000000000007941 */ /* 0x000fea0003800200 */
.L_x_87043:
[----:B0-----:R-:W0:Y:S02]  /*4aa40*/  LDC.64 R16, c[0x0][0x380] ;  /* 0x0000e000ff107b82 */ /* 0x001e240000000a00 */
[----:B0-----:R-:W-:-:S05]  /*4aa50*/  IMAD R22, R16, 0x4, R22 ;  /* 0x0000000410167824 */ /* 0x001fca00078e0216 */
[----:B------:R-:W-:-:S13]  /*4aa60*/  ISETP.GE.AND P0, PT, R22, R17, PT ;  /* 0x000000111600720c */ /* 0x000fda0003f06270 */
[----:B------:R-:W-:Y:S05]  /*4aa70*/  @!P0 BRA `(.L_x_87083) ;  /* 0xfffffb9000148947 */ /* 0x000fea000383ffff */
[----:B------:R-:W-:Y:S05]  /*4aa80*/  EXIT ;  /* 0x000000000000794d */ /* 0x000fea0003800000 */
.L_x_87042:
[----:B------:R-:W-:Y:S01]  /*4aa90*/  HFMA2 R17, -RZ, RZ, 0, 1.847743988037109375e-06 ;  /* 0x0000001fff117431 */ /* 0x000fe200000001ff */
[----:B------:R-:W-:Y:S01]  /*4aaa0*/  BSSY B0, `(.L_x_87084) ;  /* 0x0000007000007945 */ /* 0x000fe20003800000 */
[----:B0-2---:R-:W-:Y:S01]  /*4aab0*/  MOV R193, R23 ;  /* 0x0000001700c17202 */ /* 0x005fe20000000f00 */
[----:B------:R-:W-:Y:S02]  /*4aac0*/  IMAD.MOV.U32 R16, RZ, RZ, 0x1 ;  /* 0x00000001ff107424 */ /* 0x000fe400078e00ff */
[----:B------:R-:W-:-:S07]  /*4aad0*/  IMAD.MOV.U32 R18, RZ, RZ, -0x1 ;  /* 0xffffffffff127424 */ /* 0x000fce00078e00ff */
[----:B-----5:R-:W-:Y:S05]  /*4aae0*/  WARPSYNC.COLLECTIVE R18, `(.L_x_87085) ;  /* 0x0000000012087348 */ /* 0x020fea0003c00000 */
[----:B------:R0:W1:Y:S02]  /*4aaf0*/  SHFL.BFLY P6, R16, R193, R16, R17 ;  /* 0x0c000010c1107389 */ /* 0x00006400000c0011 */
[----:B01---5:R-:W-:Y:S05]  /*4ab00*/  ENDCOLLECTIVE ;  /* 0x000000000000791b */ /* 0x023fea0003800000 */
.L_x_87085:
[----:B------:R-:W-:Y:S05]  /*4ab10*/  BSYNC B0 ;  /* 0x0000000000007941 */ /* 0x000fea0003800000 */
.L_x_87084:
        /* <DEDUP_REMOVED lines=9> */
.L_x_87086:
[----:B------:R-:W-:Y:S01]  /*4abb0*/  FADD.FTZ R23, R23, R16 ;  /* 0x0000001017177221 */ /* 0x000fe20000010000 */
[----:B------:R-:W-:-:S04]  /*4abc0*/  IMAD.MOV.U32 R16, RZ, RZ, 0x4 ;  /* 0x00000004ff107424 */ /* 0x000fc800078e00ff */
[----:B------:R-:W-:-:S07]  /*4abd0*/  MOV R193, R23 ;  /* 0x0000001700c17202 */ /* 0x000fce0000000f00 */
[----:B------:R-:W-:Y:S05]  /*4abe0*/  WARPSYNC.COLLECTIVE R18, `(.L_x_87087) ;  /* 0x0000000012087348 */ /* 0x000fea0003c00000 */
[----:B------:R0:W1:Y:S02]  /*4abf0*/  SHFL.BFLY P6, R16, R193, R16, R17 ;  /* 0x0c000010c1107389 */ /* 0x00006400000c0011 */
[----:B01----:R-:W-:Y:S05]  /*4ac00*/  ENDCOLLECTIVE ;  /* 0x000000000000791b */ /* 0x003fea0003800000 */
.L_x_87087:
[----:B------:R-:W-:Y:S01]  /*4ac10*/  FADD.FTZ R23, R23, R16 ;  /* 0x0000001017177221 */ /* 0x000fe20000010000 */
[----:B------:R-:W-:-:S04]  /*4ac20*/  IMAD.MOV.U32 R16, RZ, RZ, 0x8 ;  /* 0x00000008ff107424 */ /* 0x000fc800078e00ff */
[----:B------:R-:W-:-:S07]  /*4ac30*/  MOV R193, R23 ;  /* 0x0000001700c17202 */ /* 0x000fce0000000f00 */
[----:B------:R-:W-:Y:S05]  /*4ac40*/  WARPSYNC.COLLECTIVE R18, `(.L_x_87088) ;  /* 0x0000000012087348 */ /* 0x000fea0003c00000 */
[----:B------:R0:W1:Y:S02]  /*4ac50*/  SHFL.BFLY P6, R16, R193, R16, R17 ;  /* 0x0c000010c1107389 */ /* 0x00006400000c0011 */
[----:B01----:R-:W-:Y:S05]  /*4ac60*/  ENDCOLLECTIVE ;  /* 0x000000000000791b */ /* 0x003fea0003800000 */
.L_x_87088:
[----:B------:R-:W-:Y:S01]  /*4ac70*/  FADD.FTZ R23, R23, R16 ;  /* 0x0000001017177221 */ /* 0x000fe20000010000 */
[----:B------:R-:W-:-:S04]  /*4ac80*/  IMAD.MOV.U32 R16, RZ, RZ, 0x10 ;  /* 0x00000010ff107424 */ /* 0x000fc800078e00ff */
[----:B------:R-:W-:-:S07]  /*4ac90*/  MOV R193, R23 ;  /* 0x0000001700c17202 */ /* 0x000fce0000000f00 */
[----:B------:R-:W-:Y:S05]  /*4aca0*/  WARPSYNC.COLLECTIVE R18, `(.L_x_87089) ;  /* 0x0000000012087348 */ /* 0x000fea0003c00000 */
[----:B------:R0:W1:Y:S02]  /*4acb0*/  SHFL.BFLY P6, R16, R193, R16, R17 ;  /* 0x0c000010c1107389 */ /* 0x00006400000c0011 */
[----:B01----:R-:W-:Y:S05]  /*4acc0*/  ENDCOLLECTIVE ;  /* 0x000000000000791b */ /* 0x003fea0003800000 */
.L_x_87089:
        /* <DEDUP_REMOVED lines=183> */
.L_x_87090:
[----:B------:R-:W-:Y:S01]  /*4b840*/  FADD.FTZ R192, R192, R16 ;  /* 0x00000010c0c07221 */ /* 0x000fe20000010000 */
[----:B------:R-:W-:-:S03]  /*4b850*/  MOV R16, 0x2 ;  /* 0x0000000200107802 */ /* 0x000fc60000000f00 */
[----:B------:R-:W-:-:S07]  /*4b860*/  IMAD.MOV.U32 R193, RZ, RZ, R192 ;  /* 0x000000ffffc17224 */ /* 0x000fce00078e00c0 */
[----:B------:R-:W-:Y:S05]  /*4b870*/  WARPSYNC.COLLECTIVE R18, `(.L_x_87091) ;  /* 0x0000000012087348 */ /* 0x000fea0003c00000 */
[----:B------:R0:W1:Y:S02]  /*4b880*/  SHFL.BFLY P6, R16, R193, R16, R17 ;  /* 0x0c000010c1107389 */ /* 0x00006400000c0011 */
[----:B01----:R-:W-:Y:S05]  /*4b890*/  ENDCOLLECTIVE ;  /* 0x000000000000791b */ /* 0x003fea0003800000 */
.L_x_87091:
[----:B------:R-:W-:Y:S01]  /*4b8a0*/  FADD.FTZ R192, R192, R16 ;  /* 0x00000010c0c07221 */ /* 0x000fe20000010000 */
[----:B------:R-:W-:-:S03]  /*4b8b0*/  HFMA2 R16, -RZ, RZ, 0, 2.384185791015625e-07 ;  /* 0x00000004ff107431 */ /* 0x000fc600000001ff */
[----:B------:R-:W-:-:S07]  /*4b8c0*/  IMAD.MOV.U32 R193, RZ, RZ, R192 ;  /* 0x000000ffffc17224 */ /* 0x000fce00078e00c0 */
[----:B------:R-:W-:Y:S05]  /*4b8d0*/  WARPSYNC.COLLECTIVE R18, `(.L_x_87092) ;  /* 0x0000000012087348 */ /* 0x000fea0003c00000 */
[----:B------:R0:W1:Y:S02]  /*4b8e0*/  SHFL.BFLY P6, R16, R193, R16, R17 ;  /* 0x0c000010c1107389 */ /* 0x00006400000c0011 */
[----:B01----:R-:W-:Y:S05]  /*4b8f0*/  ENDCOLLECTIVE ;  /* 0x000000000000791b */ /* 0x003fea0003800000 */
.L_x_87092:
[----:B------:R-:W-:Y:S01]  /*4b900*/  FADD.FTZ R192, R192, R16 ;  /* 0x00000010c0c07221 */ /* 0x000fe20000010000 */
[----:B------:R-:W-:-:S03]  /*4b910*/  MOV R16, 0x8 ;  /* 0x0000000800107802 */ /* 0x000fc60000000f00 */
[----:B------:R-:W-:-:S07]  /*4b920*/  IMAD.MOV.U32 R193, RZ, RZ, R192 ;  /* 0x000000ffffc17224 */ /* 0x000fce00078e00c0 */
[----:B------:R-:W-:Y:S05]  /*4b930*/  WARPSYNC.COLLECTIVE R18, `(.L_x_87093) ;  /* 0x0000000012087348 */ /* 0x000fea0003c00000 */
[----:B------:R0:W1:Y:S02]  /*4b940*/  SHFL.BFLY P6, R16, R193, R16, R17 ;  /* 0x0c000010c1107389 */ /* 0x00006400000c0011 */
[----:B01----:R-:W-:Y:S05]  /*4b950*/  ENDCOLLECTIVE ;  /* 0x000000000000791b */ /* 0x003fea0003800000 */
.L_x_87093:
[----:B------:R-:W-:Y:S01]  /*4b960*/  FADD.FTZ R192, R192, R16 ;  /* 0x00000010c0c07221 */ /* 0x000fe20000010000 */
[----:B------:R-:W-:-:S03]  /*4b970*/  HFMA2 R16, -RZ, RZ, 0, 9.5367431640625e-07 ;  /* 0x00000010ff107431 */ /* 0x000fc600000001ff */
[----:B------:R-:W-:-:S07]  /*4b980*/  IMAD.MOV.U32 R193, RZ, RZ, R192 ;  /* 0x000000ffffc17224 */ /* 0x000fce00078e00c0 */
[----:B------:R-:W-:Y:S05]  /*4b990*/  WARPSYNC.COLLECTIVE R18, `(.L_x_87094) ;  /* 0x0000000012087348 */ /* 0x000fea0003c00000 */
[----:B------:R0:W1:Y:S02]  /*4b9a0*/  SHFL.BFLY P6, R16, R193, R16, R17 ;  /* 0x0c000010c1107389 */ /* 0x00006400000c0011 */
[----:B01----:R-:W-:Y:S05]  /*4b9b0*/  ENDCOLLECTIVE ;  /* 0x000000000000791b */ /* 0x003fea0003800000 */
.L_x_87094:
[----:B------:R-:W-:Y:S05]  /*4b9c0*/  BRA `(.L_x_87095) ;  /* 0xffffffc800dc7947 */ /* 0x000fea000383ffff */
.L_x_87096:
        /* <DEDUP_REMOVED lines=11> */
.L_x_88574:


//--------------------- .text._ZN10layer_norm13ln_fwd_kernelINS_13Kernel_traitsIfffffjLj2560ELj1ELj4ELj1ELj16ENS_18Kernel_traits_baseILj2560EfffffjLj128EEEEELb1ELb1ELb1ELb1EEEvNS_9FwdParamsE --------------------------
	.section	.text._ZN10layer_norm13ln_fwd_kernelINS_13Kernel_traitsIfffffjLj2560ELj1ELj4ELj1ELj16ENS_18Kernel_traits_baseILj2560EfffffjLj128EEEEELb1ELb1ELb1ELb1EEEvNS_9FwdParamsE,"ax",@progbits
	.align	128
        .global         _ZN10layer_norm13ln_fwd_kernelINS_13Kernel_traitsIfffffjLj2560ELj1ELj4ELj1ELj16ENS_18Kernel_traits_baseILj2560EfffffjLj128EEEEELb1ELb1ELb1ELb1EEEvNS_9FwdParamsE
        .type           _ZN10layer_norm13ln_fwd_kernelINS_13Kernel_traitsIfffffjLj2560ELj1ELj4ELj1ELj16ENS_18Kernel_traits_baseILj2560EfffffjLj128EEEEELb1ELb1ELb1ELb1EEEvNS_9FwdParamsE,@function
        .size           _ZN10layer_norm13ln_fwd_kernelINS_13Kernel_traitsIfffffjLj2560ELj1ELj4ELj1ELj16ENS_18Kernel_traits_baseILj2560EfffffjLj128EEEEELb1ELb1ELb1ELb1EEEvNS_9FwdParamsE,(.L_x_88575 - _ZN10layer_norm13ln_fwd_kernelINS_13Kernel_traitsIfffffjLj2560ELj1ELj4ELj1ELj16ENS_18Kernel_traits_baseILj2560EfffffjLj128EEEEELb1ELb1ELb1ELb1EEEvNS_9FwdParamsE)
        .other          _ZN10layer_norm13ln_fwd_kernelINS_13Kernel_traitsIfffffjLj2560ELj1ELj4ELj1ELj16ENS_18Kernel_traits_baseILj2560EfffffjLj128EEEEELb1ELb1ELb1ELb1EEEvNS_9FwdParamsE,@"STO_CUDA_ENTRY STV_DEFAULT"
_ZN10layer_norm13ln_fwd_kernelINS_13Kernel_traitsIfffffjLj2560ELj1ELj4ELj1ELj16ENS_18Kernel_traits_baseILj2560EfffffjLj128EEEEELb1ELb1ELb1ELb1EEEvNS_9FwdParamsE:
.text._ZN10layer_norm13ln_fwd_kernelINS_13Kernel_traitsIfffffjLj2560ELj1ELj4ELj1ELj16ENS_18Kernel_traits_baseILj2560EfffffjLj128EEEEELb1ELb1ELb1ELb1EEEvNS_9FwdParamsE:
        /* <DEDUP_REMOVED lines=146> */
[----:B------:R1:W-:Y:S01]  /*0920*/  STL.64 [R1+0x18], R150 ;  /* 0x0000189601007387 */ /* 0x0003e20000100a00 */
[----:B------:R-:W-:Y:S05]  /*0930*/  BRA `(.L_x_87098) ;  /* 0x0000000800187947 */ /* 0x000fea0003800000 */
.L_x_87097:
        /* <DEDUP_REMOVED lines=134> */
.L_x_87098:
        /* <DEDUP_REMOVED lines=94> */
.L_x_88242:
[----:B------:R-:W2:Y:S08]  /*1780*/  LDC.64 R142, c[0x0][0x3f0] ;  /* 0x0000fc00ff8e7b82 */ /* 0x000eb00000000a00 */
[----:B-1----:R-:W3:Y:S01]  /*1790*/  LDC R145, c[0x0][0x388] ;  /* 0x0000e200ff917b82 */ /* 0x002ee20000000800 */
[----:B--2---:R-:W-:-:S06]  /*17a0*/  IMAD.WIDE R142, R6, 0x4, R142 ;  /* 0x00000004068e7825 */ /* 0x004fcc00078e028e */
        /* <DEDUP_REMOVED lines=23> */
[----:B0-----:R-:W-:Y:S06]  /*1920*/  @!P0 BRA `(.L_x_87100) ;  /* 0x0000001800888947 */ /* 0x001fec0003800000 */
[----:B------:R-:W1:Y:S02]  /*1930*/  LDC.64 R136, c[0x0][0x3a0] ;  /* 0x0000e800ff887b82 */ /* 0x000e640000000a00 */
[----:B-1----:R-:W-:-:S06]  /*1940*/  IMAD.WIDE.U32 R136, R223, 0x10, R136 ;  /* 0x00000010df887825 */ /* 0x002fcc00078e0088 */
        /* <DEDUP_REMOVED lines=23> */
.L_x_87105:
        /* <DEDUP_REMOVED lines=12> */
.L_x_87107:
[----:B0-----:R-:W-:Y:S05]  /*1b80*/  BSYNC.RECONVERGENT B3 ;  /* 0x0000000000037941 */ /* 0x001fea0003800200 */
.L_x_87106:
        /* <DEDUP_REMOVED lines=61> */
.L_x_87104:
[----:B0-----:R-:W-:Y:S05]  /*1f60*/  BSYNC.RECONVERGENT B2 ;  /* 0x0000000000027941 */ /* 0x001fea0003800200 */
.L_x_87103:
        /* <DEDUP_REMOVED lines=8> */
[----:B------:R-:W-:-:S07]  /*1ff0*/  FFMA.FTZ R216, R5, R52, R136 ;  /* 0x0000003405d87223 */ /* 0x000fce0000010088 */
.L_x_87102:
[----:B0-----:R-:W-:Y:S05]  /*2000*/  BSYNC.RECONVERGENT B1 ;  /* 0x0000000000017941 */ /* 0x001fea0003800200 */
.L_x_87101:
        /* <DEDUP_REMOVED lines=17> */
.L_x_87112:
        /* <DEDUP_REMOVED lines=12> */
.L_x_87114:
[----:B------:R-:W-:Y:S05]  /*21e0*/  BSYNC.RECONVERGENT B3 ;  /* 0x0000000000037941 */ /* 0x000fea0003800200 */
.L_x_87113:
        /* <DEDUP_REMOVED lines=61> */
.L_x_87111:
[----:B------:R-:W-:Y:S05]  /*25c0*/  BSYNC.RECONVERGENT B2 ;  /* 0x0000000000027941 */ /* 0x000fea0003800200 */
.L_x_87110:
        /* <DEDUP_REMOVED lines=9> */
[----:B------:R-:W-:-:S07]  /*2660*/  FFMA.FTZ R217, R5, R53, R137 ;  /* 0x0000003505d97223 */ /* 0x000fce0000010089 */
.L_x_87109:
[----:B------:R-:W-:Y:S05]  /*2670*/  BSYNC.RECONVERGENT B1 ;  /* 0x0000000000017941 */ /* 0x000fea0003800200 */
.L_x_87108:
        /* <DEDUP_REMOVED lines=17> */
.L_x_87119:
        /* <DEDUP_REMOVED lines=12> */
.L_x_87121:
[----:B------:R-:W-:Y:S05]  /*2850*/  BSYNC.RECONVERGENT B3 ;  /* 0x0000000000037941 */ /* 0x000fea0003800200 */
.L_x_87120:
        /* <DEDUP_REMOVED lines=61> */
.L_x_87118:
[----:B------:R-:W-:Y:S05]  /*2c30*/  BSYNC.RECONVERGENT B2 ;  /* 0x0000000000027941 */ /* 0x000fea0003800200 */
.L_x_87117:
        /* <DEDUP_REMOVED lines=10> */
.L_x_87116:
[----:B------:R-:W-:Y:S05]  /*2ce0*/  BSYNC.RECONVERGENT B1 ;  /* 0x0000000000017941 */ /* 0x000fea0003800200 */
.L_x_87115:
        /* <DEDUP_REMOVED lines=16> */
.L_x_87125:
        /* <DEDUP_REMOVED lines=12> */
.L_x_87127:
[----:B------:R-:W-:Y:S05]  /*2eb0*/  BSYNC.RECONVERGENT B2 ;  /* 0x0000000000027941 */ /* 0x000fea0003800200 */
.L_x_87126:
        /* <DEDUP_REMOVED lines=61> */
.L_x_87124:
[----:B------:R-:W-:Y:S05]  /*3290*/  BSYNC.RECONVERGENT B1 ;  /* 0x0000000000017941 */ /* 0x000fea0003800200 */
.L_x_87123:
[----:B------:R-:W-:Y:S01]  /*32a0*/  I2FP.F32.U32 R9, R141 ;  /* 0x0000008d00097245 */ /* 0x000fe20000201000 */
[----:B------:R-:W-:-:S05]  /*32b0*/  HFMA2 R141, -RZ, RZ, 0.1171875, 0 ;  /* 0x2f800000ff8d7431 */ /* 0x000fca00000001ff */
[----:B------:R-:W-:-:S05]  /*32c0*/  FFMA.FTZ R9, R9, R141, 1.1641532182693481445e-10 ;  /* 0x2f00000009097423 */ /* 0x000fca000001008d */
[----:B------:R-:W-:Y:S01]  /*32d0*/  FSETP.GTU.FTZ.AND P2, PT, R9, UR12, PT ;  /* 0x0000000c09007c0b */ /* 0x000fe2000bf5c000 */
[----:B-----5:R-:W-:-:S03]  /*32e0*/  FMUL.FTZ R9, R135, UR9 ;  /* 0x0000000987097c20 */ /* 0x020fc60008410000 */
[----:B------:R-:W-:Y:S01]  /*32f0*/  SEL R141, RZ, 0x1, P2 ;  /* 0x00000001ff8d7807 */ /* 0x000fe20001000000 */
[----:B------:R-:W-:-:S03]  /*3300*/  FMUL.FTZ R9, R9, UR8 ;  /* 0x0000000809097c20 */ /* 0x000fc60008410000 */
[----:B------:R-:W-:Y:S02]  /*3310*/  PRMT R222, R141, 0x7610, R222 ;  /* 0x000076108dde7816 */ /* 0x000fe400000000de */
[----:B------:R-:W-:-:S05]  /*3320*/  FSEL R9, R9, RZ, !P2 ;  /* 0x000000ff09097208 */ /* 0x000fca0005000000 */
[----:B------:R-:W-:Y:S01]  /*3330*/  FFMA.FTZ R219, R9, R55, R139 ;  /* 0x0000003709db7223 */ /* 0x000fe2000001008b */
[----:B------:R-:W-:Y:S06]  /*3340*/  BRA `(.L_x_87122) ;  /* 0x0000001800747947 */ /* 0x000fec0003800000 */
.L_x_87100:
        /* <DEDUP_REMOVED lines=21> */
.L_x_87132:
        /* <DEDUP_REMOVED lines=12> */
.L_x_87134:
[----:B0-----:R-:W-:Y:S05]  /*3560*/  BSYNC.RECONVERGENT B3 ;  /* 0x0000000000037941 */ /* 0x001fea0003800200 */
.L_x_87133:
[----:B------:R-:W-:Y:S01]  /*3570*/  IMAD.WIDE.U32 R144, R0, -0x2daee0ad, RZ ;  /* 0xd2511f5300907825 */ /* 0x000fe200078e00ff */
[----:B------:R-:W-:Y:S01]  /*3580*/  UIADD3 UR15, UPT, UPT, UR4, -0x61c88647, URZ ;  /* 0x9e3779b9040f7890 */ /* 0x000fe2000fffe0ff */
[----:B------:R-:W-:Y:S02]  /*3590*/  MOV R11, R9 ;  /* 0x00000009000b7202 */ /* 0x000fe40000000f00 */
        /* <DEDUP_REMOVED lines=58> */
.L_x_87131:
[----:B0-----:R-:W-:Y:S05]  /*3940*/  BSYNC.RECONVERGENT B2 ;  /* 0x0000000000027941 */ /* 0x001fea0003800200 */
.L_x_87130:
        /* <DEDUP_REMOVED lines=9> */
.L_x_87129:
[----:B0-----:R-:W-:Y:S05]  /*39e0*/  BSYNC.RECONVERGENT B1 ;  /* 0x0000000000017941 */ /* 0x001fea0003800200 */
.L_x_87128:
        /* <DEDUP_REMOVED lines=17> */
.L_x_87139:
        /* <DEDUP_REMOVED lines=12> */
.L_x_87141:
[----:B------:R-:W-:Y:S05]  /*3bc0*/  BSYNC.RECONVERGENT B3 ;  /* 0x0000000000037941 */ /* 0x000fea0003800200 */
.L_x_87140:
        /* <DEDUP_REMOVED lines=61> */
.L_x_87138:
[----:B------:R-:W-:Y:S05]  /*3fa0*/  BSYNC.RECONVERGENT B2 ;  /* 0x0000000000027941 */ /* 0x000fea0003800200 */
.L_x_87137:
        /* <DEDUP_REMOVED lines=10> */
.L_x_87136:
[----:B------:R-:W-:Y:S05]  /*4050*/  BSYNC.RECONVERGENT B1 ;  /* 0x0000000000017941 */ /* 0x000fea0003800200 */
.L_x_87135:
        /* <DEDUP_REMOVED lines=17> */
.L_x_87146:
        /* <DEDUP_REMOVED lines=12> */
.L_x_87148:
[----:B------:R-:W-:Y:S05]  /*4230*/  BSYNC.RECONVERGENT B3 ;  /* 0x0000000000037941 */ /* 0x000fea0003800200 */
.L_x_87147:
        /* <DEDUP_REMOVED lines=61> */
.L_x_87145:
[----:B------:R-:W-:Y:S05]  /*4610*/  BSYNC.RECONVERGENT B2 ;  /* 0x0000000000027941 */ /* 0x000fea0003800200 */
.L_x_87144:
        /* <DEDUP_REMOVED lines=10> */
.L_x_87143:
[----:B------:R-:W-:Y:S05]  /*46c0*/  BSYNC.RECONVERGENT B1 ;  /* 0x0000000000017941 */ /* 0x000fea0003800200 */
.L_x_87142:
        /* <DEDUP_REMOVED lines=16> */
.L_x_87151:
        /* <DEDUP_REMOVED lines=12> */
.L_x_87153:
[----:B------:R-:W-:Y:S05]  /*4890*/  BSYNC.RECONVERGENT B2 ;  /* 0x0000000000027941 */ /* 0x000fea0003800200 */
.L_x_87152:
        /* <DEDUP_REMOVED lines=61> */
.L_x_87150:
[----:B------:R-:W-:Y:S05]  /*4c70*/  BSYNC.RECONVERGENT B1 ;  /* 0x0000000000017941 */ /* 0x000fea0003800200 */
.L_x_87149:
        /* <DEDUP_REMOVED lines=10> */
.L_x_87122:
[----:B------:R-:W-:Y:S05]  /*4d20*/  BSYNC.RECONVERGENT B0 ;  /* 0x0000000000007941 */ /* 0x000fea0003800200 */
.L_x_87099:
[----:B------:R-:W0:Y:S01]  /*4d30*/  LDC.64 R246, c[0x0][0x3a8] ;  /* 0x0000ea00fff67b82 */ /* 0x000e220000000a00 */
[----:B------:R-:W-:Y:S01]  /*4d40*/  BSSY.RECONVERGENT B0, `(.L_x_87154) ;  /* 0x000000f000007945 */ /* 0x000fe20003800200 */
[----:B0-----:R-:W-:-:S05]  /*4d50*/  IMAD.WIDE.U32 R144, R223, 0x10, R246 ;  /* 0x00000010df907825 */ /* 0x001fca00078e00f6 */
[----:B------:R0:W-:Y:S01]  /*4d60*/  STG.E.128 desc[UR6][R144.64], R216 ;  /* 0x000000d890007986 */ /* 0x0001e2000c101d06 */
[----:B------:R-:W-:Y:S05]  /*4d70*/  @!P1 BRA `(.L_x_87155) ;  /* 0x00000000002c9947 */ /* 0x000fea0003800000 */
[----:B0-----:R-:W0:Y:S01]  /*4d80*/  LDC.64 R144, c[0x0][0x3b0] ;  /* 0x0000ec00ff907b82 */ /* 0x001e220000000a00 */
[----:B------:R-:W-:Y:S02]  /*4d90*/  SHF.L.U32 R9, R221, 0x10, RZ ;  /* 0x00000010dd097819 */ /* 0x000fe400000006ff */
[----:B------:R-:W-:Y:S02]  /*4da0*/  LOP3.LUT R141, R222, 0xffff, RZ, 0xc0, !PT ;  /* 0x0000ffffde8d7812 */ /* 0x000fe400078ec0ff */
[----:B------:R-:W-:-:S05]  /*4db0*/  LOP3.LUT R9, R9, 0xff0000, RZ, 0xc0, !PT ;  /* 0x00ff000009097812 */ /* 0x000fca00078ec0ff */
[----:B------:R-:W-:Y:S01]  /*4dc0*/  IMAD R9, R141, 0x1000000, R9 ;  /* 0x010000008d097824 */ /* 0x000fe200078e0209 */
[----:B------:R-:W-:-:S05]  /*4dd0*/  LOP3.LUT R141, R220, 0xff, RZ, 0xc0, !PT ;  /* 0x000000ffdc8d7812 */ /* 0x000fca00078ec0ff */
[----:B------:R-:W-:Y:S01]  /*4de0*/  IMAD R9, R141, 0x100, R9 ;  /* 0x000001008d097824 */ /* 0x000fe200078e0209 */
[----:B------:R-:W-:-:S04]  /*4df0*/  LOP3.LUT R141, R11, 0xff, RZ, 0xc0, !PT ;  /* 0x000000ff0b8d7812 */ /* 0x000fc800078ec0ff */
[----:B------:R-:W-:Y:S01]  /*4e00*/  IADD3 R9, PT, PT, R9, R141, RZ ;  /* 0x0000008d09097210 */ /* 0x000fe20007ffe0ff */
[----:B0-----:R-:W-:-:S05]  /*4e10*/  IMAD.WIDE.U32 R144, R224, 0x4, R144 ;  /* 0x00000004e0907825 */ /* 0x001fca00078e0090 */
[----:B------:R1:W-:Y:S02]  /*4e20*/  STG.E desc[UR6][R144.64], R9 ;  /* 0x0000000990007986 */ /* 0x0003e4000c101906 */
.L_x_87155:
[----:B------:R-:W-:Y:S05]  /*4e30*/  BSYNC.RECONVERGENT B0 ;  /* 0x0000000000007941 */ /* 0x000fea0003800200 */
.L_x_87154:
[----:B01----:R-:W0:Y:S01]  /*4e40*/  @P1 LDC.64 R144, c[0x0][0x390] ;  /* 0x0000e400ff901b82 */ /* 0x003e220000000a00 */
[----:B------:R-:W-:-:S04]  /*4e50*/  @P1 VIADD R9, R224, 0x20 ;  /* 0x00000020e0091836 */ /* 0x000fc80000000000 */
[----:B0-----:R-:W-:-:S05]  /*4e60*/  @P1 IMAD.WIDE.U32 R144, R9, 0x10, R144 ;  /* 0x0000001009901825 */ /* 0x001fca00078e0090 */
[----:B-----5:R0:W5:Y:S01]  /*4e70*/  @P1 LDG.E.128 R132, desc[UR6][R144.64] ;  /* 0x0000000690841981 */ /* 0x020162000c1e1d00 */
[----:B------:R-:W-:Y:S01]  /*4e80*/  @P0 VIADD R9, R223, 0x20 ;  /* 0x00000020df090836 */ /* 0x000fe20000000000 */
        /* <DEDUP_REMOVED lines=27> */
.L_x_87162:
        /* <DEDUP_REMOVED lines=12> */
.L_x_87164:
[----:B------:R-:W-:Y:S05]  /*5100*/  BSYNC.RECONVERGENT B3 ;  /* 0x0000000000037941 */ /* 0x000fea0003800200 */
.L_x_87163:
[----:B0-----:R-:W-:Y:S01]  /*5110*/  IMAD.WIDE.U32 R144, R0, -0x2daee0ad, RZ ;  /* 0xd2511f5300907825 */ /* 0x001fe200078e00ff */
        /* <DEDUP_REMOVED lines=61> */
.L_x_87161:
[----:B------:R-:W-:Y:S05]  /*54f0*/  BSYNC.RECONVERGENT B2 ;  /* 0x0000000000027941 */ /* 0x000fea0003800200 */
.L_x_87160:
        /* <DEDUP_REMOVED lines=9> */
.L_x_87159:
[----:B------:R-:W-:Y:S05]  /*5590*/  BSYNC.RECONVERGENT B1 ;  /* 0x0000000000017941 */ /* 0x000fea0003800200 */
.L_x_87158:
        /* <DEDUP_REMOVED lines=17> */
.L_x_87169:
        /* <DEDUP_REMOVED lines=12> */
.L_x_87171:
[----:B------:R-:W-:Y:S05]  /*5770*/  BSYNC.RECONVERGENT B3 ;  /* 0x0000000000037941 */ /* 0x000fea0003800200 */
.L_x_87170:
[----:B0-----:R-:W-:Y:S01]  /*5780*/  IMAD.WIDE.U32 R144, R0, -0x2daee0ad, RZ ;  /* 0xd2511f5300907825 */ /* 0x001fe200078e00ff */
        /* <DEDUP_REMOVED lines=61> */
.L_x_87168:
[----:B------:R-:W-:Y:S05]  /*5b60*/  BSYNC.RECONVERGENT B2 ;  /* 0x0000000000027941 */ /* 0x000fea0003800200 */
.L_x_87167:
[----:B------:R-:W-:Y:S01]  /*5b70*/  I2FP.F32.U32 R5, R5 ;  /* 0x0000000500057245 */ /* 0x000fe20000201000 */
[----:B------:R-:W-:-:S04]  /*5b80*/  IMAD.MOV.U32 R140, RZ, RZ, 0x2f800000 ;  /* 0x2f800000ff8c7424 */ /* 0x000fc800078e00ff */
        /* <DEDUP_REMOVED lines=8> */
.L_x_87166:
[----:B------:R-:W-:Y:S05]  /*5c10*/  BSYNC.RECONVERGENT B1 ;  /* 0x0000000000017941 */ /* 0x000fea0003800200 */
.L_x_87165:
        /* <DEDUP_REMOVED lines=17> */
.L_x_87176:
        /* <DEDUP_REMOVED lines=12> */
.L_x_87178:
[----:B------:R-:W-:Y:S05]  /*5df0*/  BSYNC.RECONVERGENT B3 ;  /* 0x0000000000037941 */ /* 0x000fea0003800200 */
.L_x_87177:
        /* <DEDUP_REMOVED lines=62> */
.L_x_87175:
[----:B------:R-:W-:Y:S05]  /*61e0*/  BSYNC.RECONVERGENT B2 ;  /* 0x0000000000027941 */ /* 0x000fea0003800200 */
.L_x_87174:
[----:B------:R-:W-:Y:S01]  /*61f0*/  HFMA2 R141, -RZ, RZ, 0.1171875, 0 ;  /* 0x2f800000ff8d7431 */ /* 0x000fe200000001ff */
[----:B------:R-:W-:-:S05]  /*6200*/  I2FP.F32.U32 R5, R5 ;  /* 0x0000000500057245 */ /* 0x000fca0000201000 */
        /* <DEDUP_REMOVED lines=8> */
.L_x_87173:
[----:B------:R-:W-:Y:S05]  /*6290*/  BSYNC.RECONVERGENT B1 ;  /* 0x0000000000017941 */ /* 0x000fea0003800200 */
.L_x_87172:
        /* <DEDUP_REMOVED lines=16> */
.L_x_87182:
        /* <DEDUP_REMOVED lines=12> */
.L_x_87184:
[----:B------:R-:W-:Y:S05]  /*6460*/  BSYNC.RECONVERGENT B2 ;  /* 0x0000000000027941 */ /* 0x000fea0003800200 */
.L_x_87183:
        /* <DEDUP_REMOVED lines=62> */
.L_x_87181:
[----:B------:R-:W-:Y:S05]  /*6850*/  BSYNC.RECONVERGENT B1 ;  /* 0x0000000000017941 */ /* 0x000fea0003800200 */
.L_x_87180:
        /* <DEDUP_REMOVED lines=9> */
[----:B------:R-:W-:Y:S01]  /*68f0*/  FFMA.FTZ R215, R5, R59, R139 ;  /* 0x0000003b05d77223 */ /* 0x000fe2000001008b */
[----:B------:R-:W-:Y:S06]  /*6900*/  BRA `(.L_x_87179) ;  /* 0x0000001800847947 */ /* 0x000fec0003800000 */
.L_x_87157:
        /* <DEDUP_REMOVED lines=21> */
.L_x_87189:
        /* <DEDUP_REMOVED lines=12> */
.L_x_87191:
[----:B------:R-:W-:Y:S05]  /*6b20*/  BSYNC.RECONVERGENT B3 ;  /* 0x0000000000037941 */ /* 0x000fea0003800200 */
.L_x_87190:
        /* <DEDUP_REMOVED lines=62> */
.L_x_87188:
[----:B------:R-:W-:Y:S05]  /*6f10*/  BSYNC.RECONVERGENT B2 ;  /* 0x0000000000027941 */ /* 0x000fea0003800200 */
.L_x_87187:
        /* <DEDUP_REMOVED lines=9> */
.L_x_87186:
[----:B------:R-:W-:Y:S05]  /*6fb0*/  BSYNC.RECONVERGENT B1 ;  /* 0x0000000000017941 */ /* 0x000fea0003800200 */
.L_x_87185:
        /* <DEDUP_REMOVED lines=17> */
.L_x_87196:
        /* <DEDUP_REMOVED lines=12> */
.L_x_87198:
[----:B------:R-:W-:Y:S05]  /*7190*/  BSYNC.RECONVERGENT B3 ;  /* 0x0000000000037941 */ /* 0x000fea0003800200 */
.L_x_87197:
        /* <DEDUP_REMOVED lines=62> */
.L_x_87195:
[----:B------:R-:W-:Y:S05]  /*7580*/  BSYNC.RECONVERGENT B2 ;  /* 0x0000000000027941 */ /* 0x000fea0003800200 */
.L_x_87194:
        /* <DEDUP_REMOVED lines=10> */
.L_x_87193:
[----:B------:R-:W-:Y:S05]  /*7630*/  BSYNC.RECONVERGENT B1 ;  /* 0x0000000000017941 */ /* 0x000fea0003800200 */
.L_x_87192:
        /* <DEDUP_REMOVED lines=17> */
.L_x_87203:
        /* <DEDUP_REMOVED lines=12> */
.L_x_87205:
[----:B------:R-:W-:Y:S05]  /*7810*/  BSYNC.RECONVERGENT B3 ;  /* 0x0000000000037941 */ /* 0x000fea0003800200 */
.L_x_87204:
        /* <DEDUP_REMOVED lines=62> */
.L_x_87202:
[----:B------:R-:W-:Y:S05]  /*7c00*/  BSYNC.RECONVERGENT B2 ;  /* 0x0000000000027941 */ /* 0x000fea0003800200 */
.L_x_87201:
        /* <DEDUP_REMOVED lines=10> */
.L_x_87200:
[----:B------:R-:W-:Y:S05]  /*7cb0*/  BSYNC.RECONVERGENT B1 ;  /* 0x0000000000017941 */ /* 0x000fea0003800200 */
.L_x_87199:
        /* <DEDUP_REMOVED lines=16> */
.L_x_87208:
        /* <DEDUP_REMOVED lines=12> */
.L_x_87210:
[----:B------:R-:W-:Y:S05]  /*7e80*/  BSYNC.RECONVERGENT B2 ;  /* 0x0000000000027941 */ /* 0x000fea0003800200 */
.L_x_87209:
        /* <DEDUP_REMOVED lines=62> */
.L_x_87207:
[----:B------:R-:W-:Y:S05]  /*8270*/  BSYNC.RECONVERGENT B1 ;  /* 0x0000000000017941 */ /* 0x000fea0003800200 */
.L_x_87206:
        /* <DEDUP_REMOVED lines=10> */
.L_x_87179:
[----:B------:R-:W-:Y:S05]  /*8320*/  BSYNC.RECONVERGENT B0 ;  /* 0x0000000000007941 */ /* 0x000fea0003800200 */
.L_x_87156:
[----:B------:R-:W-:Y:S01]  /*8330*/  IADD3 R5, PT, PT, R223, 0x20, RZ ;  /* 0x00000020df057810 */ /* 0x000fe20007ffe0ff */
[----:B------:R-:W-:Y:S04]  /*8340*/  BSSY.RECONVERGENT B0, `(.L_x_87211) ;  /* 0x0000010000007945 */ /* 0x000fe80003800200 */
[----:B------:R-:W-:-:S05]  /*8350*/  IMAD.WIDE.U32 R140, R5, 0x10, R246 ;  /* 0x00000010058c7825 */ /* 0x000fca00078e00f6 */
[----:B------:R1:W-:Y:S01]  /*8360*/  STG.E.128 desc[UR6][R140.64], R212 ;  /* 0x000000d48c007986 */ /* 0x0003e2000c101d06 */
[----:B------:R-:W-:Y:S05]  /*8370*/  @!P1 BRA `(.L_x_87212) ;  /* 0x0000000000309947 */ /* 0x000fea0003800000 */
[----:B------:R-:W-:Y:S01]  /*8380*/  IMAD.U32 R5, R221, 0x10000, RZ ;  /* 0x00010000dd057824 */ /* 0x000fe200078e00ff */
[----:B0-----:R-:W0:Y:S01]  /*8390*/  LDC.64 R144, c[0x0][0x3b0] ;  /* 0x0000ec00ff907b82 */ /* 0x001e220000000a00 */
[----:B-1----:R-:W-:-:S03]  /*83a0*/  LOP3.LUT R140, R222, 0xffff, RZ, 0xc0, !PT ;  /* 0x0000ffffde8c7812 */ /* 0x002fc600078ec0ff */
[----:B------:R-:W-:-:S05]  /*83b0*/  LOP3.LUT R5, R5, 0xff0000, RZ, 0xc0, !PT ;  /* 0x00ff000005057812 */ /* 0x000fca00078ec0ff */
[----:B------:R-:W-:Y:S01]  /*83c0*/  IMAD R5, R140, 0x1000000, R5 ;  /* 0x010000008c057824 */ /* 0x000fe200078e0205 */
[----:B------:R-:W-:-:S04]  /*83d0*/  LOP3.LUT R140, R220, 0xff, RZ, 0xc0, !PT ;  /* 0x000000ffdc8c7812 */ /* 0x000fc800078ec0ff */
[----:B------:R-:W-:Y:S02]  /*83e0*/  LEA R5, R140, R5, 0x8 ;  /* 0x000000058c057211 */ /* 0x000fe400078e40ff */
[----:B------:R-:W-:-:S05]  /*83f0*/  LOP3.LUT R140, R11, 0xff, RZ, 0xc0, !PT ;  /* 0x000000ff0b8c7812 */ /* 0x000fca00078ec0ff */
[----:B------:R-:W-:Y:S02]  /*8400*/  IMAD.IADD R5, R5, 0x1, R140 ;  /* 0x0000000105057824 */ /* 0x000fe400078e028c */
[----:B------:R-:W-:-:S04]  /*8410*/  VIADD R140, R224, 0x20 ;  /* 0x00000020e08c7836 */ /* 0x000fc80000000000 */
[----:B0-----:R-:W-:-:S05]  /*8420*/  IMAD.WIDE.U32 R140, R140, 0x4, R144 ;  /* 0x000000048c8c7825 */ /* 0x001fca00078e0090 */
[----:B------:R2:W-:Y:S02]  /*8430*/  STG.E desc[UR6][R140.64], R5 ;  /* 0x000000058c007986 */ /* 0x0005e4000c101906 */
.L_x_87212:
[----:B------:R-:W-:Y:S05]  /*8440*/  BSYNC.RECONVERGENT B0 ;  /* 0x0000000000007941 */ /* 0x000fea0003800200 */
.L_x_87211:
[----:B-12---:R-:W1:Y:S01]  /*8450*/  @P1 LDC.64 R140, c[0x0][0x390] ;  /* 0x0000e400ff8c1b82 */ /* 0x006e620000000a00 */
[----:B------:R-:W-:-:S05]  /*8460*/  @P1 IADD3 R5, PT, PT, R224, 0x40, RZ ;  /* 0x00000040e0051810 */ /* 0x000fca0007ffe0ff */
[----:B-1----:R-:W-:-:S05]  /*8470*/  @P1 IMAD.WIDE.U32 R140, R5, 0x10, R140 ;  /* 0x00000010058c1825 */ /* 0x002fca00078e008c */
[----:B-----5:R1:W5:Y:S01]  /*8480*/  @P1 LDG.E.128 R132, desc[UR6][R140.64] ;  /* 0x000000068c841981 */ /* 0x020362000c1e1d00 */
[----:B------:R-:W-:Y:S01]  /*8490*/  @P0 VIADD R5, R223, 0x40 ;  /* 0x00000040df050836 */ /* 0x000fe20000000000 */
[----:B-1----:R-:W1:Y:S03]  /*84a0*/  @P0 LDC.64 R140, c[0x0][0x3a0] ;  /* 0x0000e800ff8c0b82 */ /* 0x002e660000000a00 */
[----:B-1----:R-:W-:-:S05]  /*84b0*/  @P0 IMAD.WIDE.U32 R140, R5, 0x10, R140 ;  /* 0x00000010058c0825 */ /* 0x002fca00078e008c */
        /* <DEDUP_REMOVED lines=25> */
.L_x_87219:
        /* <DEDUP_REMOVED lines=12> */
.L_x_87221:
[----:B------:R-:W-:Y:S05]  /*8710*/  BSYNC.RECONVERGENT B3 ;  /* 0x0000000000037941 */ /* 0x000fea0003800200 */
.L_x_87220:
[----:B------:R-:W-:Y:S01]  /*8720*/  IMAD.WIDE.U32 R144, R0, -0x2daee0ad, RZ ;  /* 0xd2511f5300907825 */ /* 0x000fe200078e00ff */
[----:B------:R-:W-:-:S03]  /*8730*/  UIADD3 UR15, UPT, UPT, UR4, -0x61c88647, URZ ;  /* 0x9e3779b9040f7890 */ /* 0x000fc6000fffe0ff */
[----:B------:R-:W-:Y:S01]  /*8740*/  IMAD.WIDE.U32 R4, R2, -0x326172a9, RZ ;  /* 0xcd9e8d5702047825 */ /* 0x000fe200078e00ff */
[----:B------:R-:W-:-:S03]  /*8750*/  LOP3.LUT R3, R10, UR5, R145, 0x96, !PT ;  /* 0x000000050a037c12 */ /* 0x000fc6000f8e9691 */
[----:B------:R-:W-:Y:S02]  /*8760*/  IMAD.MOV.U32 R11, RZ, RZ, R9 ;  /* 0x000000ffff0b7224 */ /* 0x000fe400078e0009 */
[----:B-1----:R-:W-:Y:S01]  /*8770*/  IMAD.WIDE.U32 R140, R3, -0x326172a9, RZ ;  /* 0xcd9e8d57038c7825 */ /* 0x002fe200078e00ff */
        /* <DEDUP_REMOVED lines=56> */
.L_x_87218:
[----:B------:R-:W-:Y:S05]  /*8b00*/  BSYNC.RECONVERGENT B2 ;  /* 0x0000000000027941 */ /* 0x000fea0003800200 */
.L_x_87217:
        /* <DEDUP_REMOVED lines=9> */
.L_x_87216:
[----:B------:R-:W-:Y:S05]  /*8ba0*/  BSYNC.RECONVERGENT B1 ;  /* 0x0000000000017941 */ /* 0x000fea0003800200 */
.L_x_87215:
[----:B------:R-:W-:Y:S01]  /*8bb0*/  BSSY.RECONVERGENT B1, `(.L_x_87222) ;  /* 0x0000066000017945 */ /* 0x000fe20003800200 */
[----:B-1----:R-:W-:Y:S01]  /*8bc0*/  IMAD.MOV.U32 R140, RZ, RZ, R144 ;  /* 0x000000ffff8c7224 */ /* 0x002fe200078e0090 */
        /* <DEDUP_REMOVED lines=15> */
.L_x_87226:
        /* <DEDUP_REMOVED lines=12> */
.L_x_87228:
[----:B------:R-:W-:Y:S05]  /*8d80*/  BSYNC.RECONVERGENT B3 ;  /* 0x0000000000037941 */ /* 0x000fea0003800200 */
.L_x_87227:
        /* <DEDUP_REMOVED lines=61> */
.L_x_87225:
[----:B------:R-:W-:Y:S05]  /*9160*/  BSYNC.RECONVERGENT B2 ;  /* 0x0000000000027941 */ /* 0x000fea0003800200 */
.L_x_87224:
        /* <DEDUP_REMOVED lines=10> */
.L_x_87223:
[----:B------:R-:W-:Y:S05]  /*9210*/  BSYNC.RECONVERGENT B1 ;  /* 0x0000000000017941 */ /* 0x000fea0003800200 */
.L_x_87222:
        /* <DEDUP_REMOVED lines=17> */
.L_x_87233:
        /* <DEDUP_REMOVED lines=12> */
.L_x_87235:
[----:B------:R-:W-:Y:S05]  /*93f0*/  BSYNC.RECONVERGENT B3 ;  /* 0x0000000000037941 */ /* 0x000fea0003800200 */
.L_x_87234:
        /* <DEDUP_REMOVED lines=61> */
.L_x_87232:
[----:B------:R-:W-:Y:S05]  /*97d0*/  BSYNC.RECONVERGENT B2 ;  /* 0x0000000000027941 */ /* 0x000fea0003800200 */
.L_x_87231:
        /* <DEDUP_REMOVED lines=10> */
.L_x_87230:
[----:B------:R-:W-:Y:S05]  /*9880*/  BSYNC.RECONVERGENT B1 ;  /* 0x0000000000017941 */ /* 0x000fea0003800200 */
.L_x_87229:
        /* <DEDUP_REMOVED lines=16> */
.L_x_87239:
        /* <DEDUP_REMOVED lines=12> */
.L_x_87241:
[----:B------:R-:W-:Y:S05]  /*9a50*/  BSYNC.RECONVERGENT B2 ;  /* 0x0000000000027941 */ /* 0x000fea0003800200 */
.L_x_87240:
        /* <DEDUP_REMOVED lines=61> */
.L_x_87238:
[----:B------:R-:W-:Y:S05]  /*9e30*/  BSYNC.RECONVERGENT B1 ;  /* 0x0000000000017941 */ /* 0x000fea0003800200 */
.L_x_87237:
        /* <DEDUP_REMOVED lines=11> */
.L_x_87214:
        /* <DEDUP_REMOVED lines=21> */
.L_x_87246:
        /* <DEDUP_REMOVED lines=12> */
.L_x_87248:
[----:B------:R-:W-:Y:S05]  /*a100*/  BSYNC.RECONVERGENT B3 ;  /* 0x0000000000037941 */ /* 0x000fea0003800200 */
.L_x_87247:
        /* <DEDUP_REMOVED lines=62> */
.L_x_87245:
[----:B------:R-:W-:Y:S05]  /*a4f0*/  BSYNC.RECONVERGENT B2 ;  /* 0x0000000000027941 */ /* 0x000fea0003800200 */
.L_x_87244:
        /* <DEDUP_REMOVED lines=9> */
.L_x_87243:
[----:B------:R-:W-:Y:S05]  /*a590*/  BSYNC.RECONVERGENT B1 ;  /* 0x0000000000017941 */ /* 0x000fea0003800200 */
.L_x_87242:
[----:B------:R-:W-:Y:S01]  /*a5a0*/  BSSY.RECONVERGENT B1, `(.L_x_87249) ;  /* 0x0000066000017945 */ /* 0x000fe20003800200 */
[----:B-1----:R-:W-:Y:S01]  /*a5b0*/  IMAD.MOV.U32 R140, RZ, RZ, R144 ;  /* 0x000000ffff8c7224 */ /* 0x002fe200078e0090 */
        /* <DEDUP_REMOVED lines=15> */
.L_x_87253:
        /* <DEDUP_REMOVED lines=12> */
.L_x_87255:
[----:B------:R-:W-:Y:S05]  /*a770*/  BSYNC.RECONVERGENT B3 ;  /* 0x0000000000037941 */ /* 0x000fea0003800200 */
.L_x_87254:
        /* <DEDUP_REMOVED lines=61> */
.L_x_87252:
[----:B------:R-:W-:Y:S05]  /*ab50*/  BSYNC.RECONVERGENT B2 ;  /* 0x0000000000027941 */ /* 0x000fea0003800200 */
.L_x_87251:
        /* <DEDUP_REMOVED lines=10> */
.L_x_87250:
[----:B------:R-:W-:Y:S05]  /*ac00*/  BSYNC.RECONVERGENT B1 ;  /* 0x0000000000017941 */ /* 0x000fea0003800200 */
.L_x_87249:
        /* <DEDUP_REMOVED lines=17> */
.L_x_87260:
        /* <DEDUP_REMOVED lines=12> */
.L_x_87262:
[----:B------:R-:W-:Y:S05]  /*ade0*/  BSYNC.RECONVERGENT B3 ;  /* 0x0000000000037941 */ /* 0x000fea0003800200 */
.L_x_87261:
        /* <DEDUP_REMOVED lines=61> */
.L_x_87259:
[----:B------:R-:W-:Y:S05]  /*b1c0*/  BSYNC.RECONVERGENT B2 ;  /* 0x0000000000027941 */ /* 0x000fea0003800200 */
.L_x_87258:
        /* <DEDUP_REMOVED lines=10> */
.L_x_87257:
[----:B------:R-:W-:Y:S05]  /*b270*/  BSYNC.RECONVERGENT B1 ;  /* 0x0000000000017941 */ /* 0x000fea0003800200 */
.L_x_87256:
        /* <DEDUP_REMOVED lines=16> */
.L_x_87265:
        /* <DEDUP_REMOVED lines=12> */
.L_x_87267:
[----:B------:R-:W-:Y:S05]  /*b440*/  BSYNC.RECONVERGENT B2 ;  /* 0x0000000000027941 */ /* 0x000fea0003800200 */
.L_x_87266:
        /* <DEDUP_REMOVED lines=61> */
.L_x_87264:
[----:B------:R-:W-:Y:S05]  /*b820*/  BSYNC.RECONVERGENT B1 ;  /* 0x0000000000017941 */ /* 0x000fea0003800200 */
.L_x_87263:
        /* <DEDUP_REMOVED lines=10> */
.L_x_87236:
[----:B------:R-:W-:Y:S05]  /*b8d0*/  BSYNC.RECONVERGENT B0 ;  /* 0x0000000000007941 */ /* 0x000fea0003800200 */
.L_x_87213:
[----:B------:R-:W-:Y:S01]  /*b8e0*/  VIADD R9, R223, 0x40 ;  /* 0x00000040df097836 */ /* 0x000fe20000000000 */
[----:B------:R-:W-:Y:S03]  /*b8f0*/  BSSY.RECONVERGENT B0, `(.L_x_87268) ;  /* 0x0000010000007945 */ /* 0x000fe60003800200 */
[----:B------:R-:W-:-:S05]  /*b900*/  IMAD.WIDE.U32 R140, R9, 0x10, R246 ;  /* 0x00000010098c7825 */ /* 0x000fca00078e00f6 */
[----:B------:R0:W-:Y:S01]  /*b910*/  STG.E.128 desc[UR6][R140.64], R208 ;  /* 0x000000d08c007986 */ /* 0x0001e2000c101d06 */
[----:B------:R-:W-:Y:S05]  /*b920*/  @!P1 BRA `(.L_x_87269) ;  /* 0x0000000000309947 */ /* 0x000fea0003800000 */
[----:B------:R-:W-:Y:S01]  /*b930*/  SHF.L.U32 R9, R221, 0x10, RZ ;  /* 0x00000010dd097819 */ /* 0x000fe200000006ff */
[----:B------:R-:W1:Y:S01]  /*b940*/  LDC.64 R144, c[0x0][0x3b0] ;  /* 0x0000ec00ff907b82 */ /* 0x000e620000000a00 */
[----:B0-----:R-:W-:Y:S02]  /*b950*/  LOP3.LUT R140, R222, 0xffff, RZ, 0xc0, !PT ;  /* 0x0000ffffde8c7812 */ /* 0x001fe400078ec0ff */
[----:B------:R-:W-:-:S05]  /*b960*/  LOP3.LUT R9, R9, 0xff0000, RZ, 0xc0, !PT ;  /* 0x00ff000009097812 */ /* 0x000fca00078ec0ff */
[----:B------:R-:W-:Y:S01]  /*b970*/  IMAD R9, R140, 0x1000000, R9 ;  /* 0x010000008c097824 */ /* 0x000fe200078e0209 */
[----:B------:R-:W-:-:S05]  /*b980*/  LOP3.LUT R140, R220, 0xff, RZ, 0xc0, !PT ;  /* 0x000000ffdc8c7812 */ /* 0x000fca00078ec0ff */
[----:B------:R-:W-:Y:S01]  /*b990*/  IMAD R9, R140, 0x100, R9 ;  /* 0x000001008c097824 */ /* 0x000fe200078e0209 */
[----:B------:R-:W-:-:S04]  /*b9a0*/  LOP3.LUT R140, R11, 0xff, RZ, 0xc0, !PT ;  /* 0x000000ff0b8c7812 */ /* 0x000fc800078ec0ff */
[----:B------:R-:W-:Y:S01]  /*b9b0*/  IADD3 R9, PT, PT, R9, R140, RZ ;  /* 0x0000008c09097210 */ /* 0x000fe20007ffe0ff */
[----:B------:R-:W-:-:S04]  /*b9c0*/  VIADD R140, R224, 0x40 ;  /* 0x00000040e08c7836 */ /* 0x000fc80000000000 */
[----:B-1----:R-:W-:-:S05]  /*b9d0*/  IMAD.WIDE.U32 R140, R140, 0x4, R144 ;  /* 0x000000048c8c7825 */ /* 0x002fca00078e0090 */
[----:B------:R1:W-:Y:S02]  /*b9e0*/  STG.E desc[UR6][R140.64], R9 ;  /* 0x000000098c007986 */ /* 0x0003e4000c101906 */
.L_x_87269:
[----:B------:R-:W-:Y:S05]  /*b9f0*/  BSYNC.RECONVERGENT B0 ;  /* 0x0000000000007941 */ /* 0x000fea0003800200 */
.L_x_87268:
[----:B01----:R-:W0:Y:S01]  /*ba00*/  @P1 LDC.64 R140, c[0x0][0x390] ;  /* 0x0000e400ff8c1b82 */ /* 0x003e220000000a00 */
[----:B------:R-:W-:-:S04]  /*ba10*/  @P1 VIADD R9, R224, 0x60 ;  /* 0x00000060e0091836 */ /* 0x000fc80000000000 */
[----:B0-----:R-:W-:-:S05]  /*ba20*/  @P1 IMAD.WIDE.U32 R140, R9, 0x10, R140 ;  /* 0x00000010098c1825 */ /* 0x001fca00078e008c */
[----:B-----5:R0:W5:Y:S01]  /*ba30*/  @P1 LDG.E.128 R132, desc[UR6][R140.64] ;  /* 0x000000068c841981 */ /* 0x020162000c1e1d00 */
[----:B------:R-:W-:Y:S01]  /*ba40*/  @P0 IADD3 R9, PT, PT, R223, 0x60, RZ ;  /* 0x00000060df090810 */ /* 0x000fe20007ffe0ff */
[----:B0-----:R-:W0:Y:S04]  /*ba50*/  @P0 LDC.64 R140, c[0x0][0x3a0] ;  /* 0x0000e800ff8c0b82 */ /* 0x001e280000000a00 */
[----:B0-----:R-:W-:-:S05]  /*ba60*/  @P0 IMAD.WIDE.U32 R140, R9, 0x10, R140 ;  /* 0x00000010098c0825 */ /* 0x001fca00078e008c */
[----:B------:R0:W5:Y:S01]  /*ba70*/  @P0 LDG.E.128 R136, desc[UR6][R140.64] ;  /* 0x000000068c880981 */ /* 0x000162000c1e1d00 */
[----:B------:R-:W-:Y:S04]  /*ba80*/  BSSY.RECONVERGENT B0, `(.L_x_87270) ;  /* 0x0000346000007945 */ /* 0x000fe80003800200 */
[----:B------:R-:W-:Y:S05]  /*ba90*/  @!P0 BRA `(.L_x_87271) ;  /* 0x00000018008c8947 */ /* 0x000fea0003800000 */
[----:B------:R-:W-:Y:S01]  /*baa0*/  ISETP.GT.AND P2, PT, R142, RZ, PT ;  /* 0x000000ff8e00720c */ /* 0x000fe20003f44270 */
[----:B------:R-:W-:Y:S01]  /*bab0*/  BSSY.RECONVERGENT B1, `(.L_x_87272) ;  /* 0x000006a000017945 */ /* 0x000fe20003800200 */
[----:B0-----:R-:W-:Y:S01]  /*bac0*/  IMAD.MOV.U32 R140, RZ, RZ, R143 ;  /* 0x000000ffff8c7224 */ /* 0x001fe200078e008f */
        /* <DEDUP_REMOVED lines=19> */
.L_x_87276:
        /* <DEDUP_REMOVED lines=12> */
.L_x_87278:
[----:B------:R-:W-:Y:S05]  /*bcc0*/  BSYNC.RECONVERGENT B3 ;  /* 0x0000000000037941 */ /* 0x000fea0003800200 */
.L_x_87277:
        /* <DEDUP_REMOVED lines=62> */
.L_x_87275:
[----:B------:R-:W-:Y:S05]  /*c0b0*/  BSYNC.RECONVERGENT B2 ;  /* 0x0000000000027941 */ /* 0x000fea0003800200 */
.L_x_87274:
        /* <DEDUP_REMOVED lines=9> */
.L_x_87273:
[----:B------:R-:W-:Y:S05]  /*c150*/  BSYNC.RECONVERGENT B1 ;  /* 0x0000000000017941 */ /* 0x000fea0003800200 */
.L_x_87272:
        /* <DEDUP_REMOVED lines=17> */
.L_x_87283:
        /* <DEDUP_REMOVED lines=12> */
.L_x_87285:
[----:B------:R-:W-:Y:S05]  /*c330*/  BSYNC.RECONVERGENT B3 ;  /* 0x0000000000037941 */ /* 0x000fea0003800200 */
.L_x_87284:
        /* <DEDUP_REMOVED lines=62> */
.L_x_87282:
[----:B------:R-:W-:Y:S05]  /*c720*/  BSYNC.RECONVERGENT B2 ;  /* 0x0000000000027941 */ /* 0x000fea0003800200 */
.L_x_87281:
        /* <DEDUP_REMOVED lines=10> */
.L_x_87280:
[----:B------:R-:W-:Y:S05]  /*c7d0*/  BSYNC.RECONVERGENT B1 ;  /* 0x0000000000017941 */ /* 0x000fea0003800200 */
.L_x_87279:
        /* <DEDUP_REMOVED lines=17> */
.L_x_87290:
        /* <DEDUP_REMOVED lines=12> */
.L_x_87292:
[----:B------:R-:W-:Y:S05]  /*c9b0*/  BSYNC.RECONVERGENT B3 ;  /* 0x0000000000037941 */ /* 0x000fea0003800200 */
.L_x_87291:
        /* <DEDUP_REMOVED lines=62> */
.L_x_87289:
[----:B------:R-:W-:Y:S05]  /*cda0*/  BSYNC.RECONVERGENT B2 ;  /* 0x0000000000027941 */ /* 0x000fea0003800200 */
.L_x_87288:
        /* <DEDUP_REMOVED lines=10> */
.L_x_87287:
[----:B------:R-:W-:Y:S05]  /*ce50*/  BSYNC.RECONVERGENT B1 ;  /* 0x0000000000017941 */ /* 0x000fea0003800200 */
.L_x_87286:
        /* <DEDUP_REMOVED lines=16> */
.L_x_87296:
        /* <DEDUP_REMOVED lines=12> */
.L_x_87298:
[----:B------:R-:W-:Y:S05]  /*d020*/  BSYNC.RECONVERGENT B2 ;  /* 0x0000000000027941 */ /* 0x000fea0003800200 */
.L_x_87297:
        /* <DEDUP_REMOVED lines=62> */
.L_x_87295:
[----:B------:R-:W-:Y:S05]  /*d410*/  BSYNC.RECONVERGENT B1 ;  /* 0x0000000000017941 */ /* 0x000fea0003800200 */
.L_x_87294:
        /* <DEDUP_REMOVED lines=11> */
.L_x_87271:
        /* <DEDUP_REMOVED lines=21> */
.L_x_87303:
        /* <DEDUP_REMOVED lines=12> */
.L_x_87305:
[----:B------:R-:W-:Y:S05]  /*d6e0*/  BSYNC.RECONVERGENT B3 ;  /* 0x0000000000037941 */ /* 0x000fea0003800200 */
.L_x_87304:
        /* <DEDUP_REMOVED lines=62> */
.L_x_87302:
[----:B------:R-:W-:Y:S05]  /*dad0*/  BSYNC.RECONVERGENT B2 ;  /* 0x0000000000027941 */ /* 0x000fea0003800200 */
.L_x_87301:
        /* <DEDUP_REMOVED lines=9> */
.L_x_87300:
[----:B------:R-:W-:Y:S05]  /*db70*/  BSYNC.RECONVERGENT B1 ;  /* 0x0000000000017941 */ /* 0x000fea0003800200 */
.L_x_87299:
        /* <DEDUP_REMOVED lines=17> */
.L_x_87310:
        /* <DEDUP_REMOVED lines=12> */
.L_x_87312:
[----:B------:R-:W-:Y:S05]  /*dd50*/  BSYNC.RECONVERGENT B3 ;  /* 0x0000000000037941 */ /* 0x000fea0003800200 */
.L_x_87311:
        /* <DEDUP_REMOVED lines=62> */
.L_x_87309:
[----:B------:R-:W-:Y:S05]  /*e140*/  BSYNC.RECONVERGENT B2 ;  /* 0x0000000000027941 */ /* 0x000fea0003800200 */
.L_x_87308:
        /* <DEDUP_REMOVED lines=10> */
.L_x_87307:
[----:B------:R-:W-:Y:S05]  /*e1f0*/  BSYNC.RECONVERGENT B1 ;  /* 0x0000000000017941 */ /* 0x000fea0003800200 */
.L_x_87306:
        /* <DEDUP_REMOVED lines=17> */
.L_x_87317:
        /* <DEDUP_REMOVED lines=12> */
.L_x_87319:
[----:B------:R-:W-:Y:S05]  /*e3d0*/  BSYNC.RECONVERGENT B3 ;  /* 0x0000000000037941 */ /* 0x000fea0003800200 */
.L_x_87318:
        /* <DEDUP_REMOVED lines=62> */
.L_x_87316:
[----:B------:R-:W-:Y:S05]  /*e7c0*/  BSYNC.RECONVERGENT B2 ;  /* 0x0000000000027941 */ /* 0x000fea0003800200 */
.L_x_87315:
        /* <DEDUP_REMOVED lines=10> */
.L_x_87314:
[----:B------:R-:W-:Y:S05]  /*e870*/  BSYNC.RECONVERGENT B1 ;  /* 0x0000000000017941 */ /* 0x000fea0003800200 */
.L_x_87313:
        /* <DEDUP_REMOVED lines=16> */
.L_x_87322:
        /* <DEDUP_REMOVED lines=12> */
.L_x_87324:
[----:B------:R-:W-:Y:S05]  /*ea40*/  BSYNC.RECONVERGENT B2 ;  /* 0x0000000000027941 */ /* 0x000fea0003800200 */
.L_x_87323:
        /* <DEDUP_REMOVED lines=62> */
.L_x_87321:
[----:B------:R-:W-:Y:S05]  /*ee30*/  BSYNC.RECONVERGENT B1 ;  /* 0x0000000000017941 */ /* 0x000fea0003800200 */
.L_x_87320:
        /* <DEDUP_REMOVED lines=10> */
.L_x_87293:
[----:B------:R-:W-:Y:S05]  /*eee0*/  BSYNC.RECONVERGENT B0 ;  /* 0x0000000000007941 */ /* 0x000fea0003800200 */
.L_x_87270:
[----:B------:R-:W-:Y:S01]  /*eef0*/  VIADD R5, R223, 0x60 ;  /* 0x00000060df057836 */ /* 0x000fe20000000000 */
[----:B------:R-:W-:Y:S03]  /*ef00*/  BSSY.RECONVERGENT B0, `(.L_x_87325) ;  /* 0x0000010000007945 */ /* 0x000fe60003800200 */
[----:B------:R-:W-:-:S05]  /*ef10*/  IMAD.WIDE.U32 R140, R5, 0x10, R246 ;  /* 0x00000010058c7825 */ /* 0x000fca00078e00f6 */
[----:B------:R0:W-:Y:S01]  /*ef20*/  STG.E.128 desc[UR6][R140.64], R204 ;  /* 0x000000cc8c007986 */ /* 0x0001e2000c101d06 */
        /* <DEDUP_REMOVED lines=8> */
[----:B------:R-:W-:-:S05]  /*efb0*/  LOP3.LUT R140, R11, 0xff, RZ, 0xc0, !PT ;  /* 0x000000ff0b8c7812 */ /* 0x000fca00078ec0ff */
[----:B------:R-:W-:Y:S01]  /*efc0*/  IMAD.IADD R5, R5, 0x1, R140 ;  /* 0x0000000105057824 */ /* 0x000fe200078e028c */
[----:B------:R-:W-:-:S05]  /*efd0*/  IADD3 R140, PT, PT, R224, 0x60, RZ ;  /* 0x00000060e08c7810 */ /* 0x000fca0007ffe0ff */
[----:B-1----:R-:W-:-:S05]  /*efe0*/  IMAD.WIDE.U32 R140, R140, 0x4, R144 ;  /* 0x000000048c8c7825 */ /* 0x002fca00078e0090 */
[----:B------:R1:W-:Y:S02]  /*eff0*/  STG.E desc[UR6][R140.64], R5 ;  /* 0x000000058c007986 */ /* 0x0003e4000c101906 */
.L_x_87326:
[----:B------:R-:W-:Y:S05]  /*f000*/  BSYNC.RECONVERGENT B0 ;  /* 0x0000000000007941 */ /* 0x000fea0003800200 */
.L_x_87325:
        /* <DEDUP_REMOVED lines=32> */
.L_x_87333:
        /* <DEDUP_REMOVED lines=12> */
.L_x_87335:
[----:B------:R-:W-:Y:S05]  /*f2d0*/  BSYNC.RECONVERGENT B3 ;  /* 0x0000000000037941 */ /* 0x000fea0003800200 */
.L_x_87334:
        /* <DEDUP_REMOVED lines=62> */
.L_x_87332:
[----:B------:R-:W-:Y:S05]  /*f6c0*/  BSYNC.RECONVERGENT B2 ;  /* 0x0000000000027941 */ /* 0x000fea0003800200 */
.L_x_87331:
        /* <DEDUP_REMOVED lines=9> */
.L_x_87330:
[----:B------:R-:W-:Y:S05]  /*f760*/  BSYNC.RECONVERGENT B1 ;  /* 0x0000000000017941 */ /* 0x000fea0003800200 */
.L_x_87329:
        /* <DEDUP_REMOVED lines=17> */
.L_x_87340:
        /* <DEDUP_REMOVED lines=12> */
.L_x_87342:
[----:B------:R-:W-:Y:S05]  /*f940*/  BSYNC.RECONVERGENT B3 ;  /* 0x0000000000037941 */ /* 0x000fea0003800200 */
.L_x_87341:
        /* <DEDUP_REMOVED lines=61> */
.L_x_87339:
[----:B------:R-:W-:Y:S05]  /*fd20*/  BSYNC.RECONVERGENT B2 ;  /* 0x0000000000027941 */ /* 0x000fea0003800200 */
.L_x_87338:
        /* <DEDUP_REMOVED lines=10> */
.L_x_87337:
[----:B------:R-:W-:Y:S05]  /*fdd0*/  BSYNC.RECONVERGENT B1 ;  /* 0x0000000000017941 */ /* 0x000fea0003800200 */
.L_x_87336:
        /* <DEDUP_REMOVED lines=17> */
.L_x_87347:
        /* <DEDUP_REMOVED lines=12> */
.L_x_87349:
[----:B------:R-:W-:Y:S05]  /*ffb0*/  BSYNC.RECONVERGENT B3 ;  /* 0x0000000000037941 */ /* 0x000fea0003800200 */
.L_x_87348:
        /* <DEDUP_REMOVED lines=61> */
.L_x_87346:
[----:B------:R-:W-:Y:S05]  /*10390*/  BSYNC.RECONVERGENT B2 ;  /* 0x0000000000027941 */ /* 0x000fea0003800200 */
.L_x_87345:
        /* <DEDUP_REMOVED lines=10> */
.L_x_87344:
[----:B------:R-:W-:Y:S05]  /*10440*/  BSYNC.RECONVERGENT B1 ;  /* 0x0000000000017941 */ /* 0x000fea0003800200 */
.L_x_87343:
        /* <DEDUP_REMOVED lines=16> */
.L_x_87353:
        /* <DEDUP_REMOVED lines=12> */
.L_x_87355:
[----:B------:R-:W-:Y:S05]  /*10610*/  BSYNC.RECONVERGENT B2 ;  /* 0x0000000000027941 */ /* 0x000fea0003800200 */
.L_x_87354:
        /* <DEDUP_REMOVED lines=61> */
.L_x_87352:
[----:B------:R-:W-:Y:S05]  /*109f0*/  BSYNC.RECONVERGENT B1 ;  /* 0x0000000000017941 */ /* 0x000fea0003800200 */
.L_x_87351:
        /* <DEDUP_REMOVED lines=11> */
.L_x_87328:
        /* <DEDUP_REMOVED lines=21> */
.L_x_87360:
        /* <DEDUP_REMOVED lines=12> */
.L_x_87362:
[----:B------:R-:W-:Y:S05]  /*10cc0*/  BSYNC.RECONVERGENT B3 ;  /* 0x0000000000037941 */ /* 0x000fea0003800200 */
.L_x_87361:
        /* <DEDUP_REMOVED lines=62> */
.L_x_87359:
[----:B------:R-:W-:Y:S05]  /*110b0*/  BSYNC.RECONVERGENT B2 ;  /* 0x0000000000027941 */ /* 0x000fea0003800200 */
.L_x_87358:
        /* <DEDUP_REMOVED lines=9> */
.L_x_87357:
[----:B------:R-:W-:Y:S05]  /*11150*/  BSYNC.RECONVERGENT B1 ;  /* 0x0000000000017941 */ /* 0x000fea0003800200 */
.L_x_87356:
        /* <DEDUP_REMOVED lines=17> */
.L_x_87367:
        /* <DEDUP_REMOVED lines=12> */
.L_x_87369:
[----:B------:R-:W-:Y:S05]  /*11330*/  BSYNC.RECONVERGENT B3 ;  /* 0x0000000000037941 */ /* 0x000fea0003800200 */
.L_x_87368:
        /* <DEDUP_REMOVED lines=61> */
.L_x_87366:
[----:B------:R-:W-:Y:S05]  /*11710*/  BSYNC.RECONVERGENT B2 ;  /* 0x0000000000027941 */ /* 0x000fea0003800200 */
.L_x_87365:
        /* <DEDUP_REMOVED lines=10> */
.L_x_87364:
[----:B------:R-:W-:Y:S05]  /*117c0*/  BSYNC.RECONVERGENT B1 ;  /* 0x0000000000017941 */ /* 0x000fea0003800200 */
.L_x_87363:
        /* <DEDUP_REMOVED lines=17> */
.L_x_87374:
        /* <DEDUP_REMOVED lines=12> */
.L_x_87376:
[----:B------:R-:W-:Y:S05]  /*119a0*/  BSYNC.RECONVERGENT B3 ;  /* 0x0000000000037941 */ /* 0x000fea0003800200 */
.L_x_87375:
        /* <DEDUP_REMOVED lines=61> */
.L_x_87373:
[----:B------:R-:W-:Y:S05]  /*11d80*/  BSYNC.RECONVERGENT B2 ;  /* 0x0000000000027941 */ /* 0x000fea0003800200 */
.L_x_87372:
        /* <DEDUP_REMOVED lines=10> */
.L_x_87371:
[----:B------:R-:W-:Y:S05]  /*11e30*/  BSYNC.RECONVERGENT B1 ;  /* 0x0000000000017941 */ /* 0x000fea0003800200 */
.L_x_87370:
        /* <DEDUP_REMOVED lines=16> */
.L_x_87379:
        /* <DEDUP_REMOVED lines=12> */
.L_x_87381:
[----:B------:R-:W-:Y:S05]  /*12000*/  BSYNC.RECONVERGENT B2 ;  /* 0x0000000000027941 */ /* 0x000fea0003800200 */
.L_x_87380:
        /* <DEDUP_REMOVED lines=61> */
.L_x_87378:
[----:B------:R-:W-:Y:S05]  /*123e0*/  BSYNC.RECONVERGENT B1 ;  /* 0x0000000000017941 */ /* 0x000fea0003800200 */
.L_x_87377:
        /* <DEDUP_REMOVED lines=10> */
.L_x_87350:
[----:B------:R-:W-:Y:S05]  /*12490*/  BSYNC.RECONVERGENT B0 ;  /* 0x0000000000007941 */ /* 0x000fea0003800200 */
.L_x_87327:
[----:B------:R-:W-:Y:S01]  /*124a0*/  IADD3 R9, PT, PT, R223, 0x80, RZ ;  /* 0x00000080df097810 */ /* 0x000fe20007ffe0ff */
[----:B------:R-:W-:Y:S04]  /*124b0*/  BSSY.RECONVERGENT B0, `(.L_x_87382) ;  /* 0x0000010000007945 */ /* 0x000fe80003800200 */
[----:B------:R-:W-:-:S05]  /*124c0*/  IMAD.WIDE.U32 R140, R9, 0x10, R246 ;  /* 0x00000010098c7825 */ /* 0x000fca00078e00f6 */
[----:B------:R0:W-:Y:S01]  /*124d0*/  STG.E.128 desc[UR6][R140.64], R200 ;  /* 0x000000c88c007986 */ /* 0x0001e2000c101d06 */
[----:B------:R-:W-:Y:S05]  /*124e0*/  @!P1 BRA `(.L_x_87383) ;  /* 0x0000000000309947 */ /* 0x000fea0003800000 */
[----:B------:R-:W-:Y:S01]  /*124f0*/  IMAD.U32 R9, R221, 0x10000, RZ ;  /* 0x00010000dd097824 */ /* 0x000fe200078e00ff */
[----:B------:R-:W1:Y:S01]  /*12500*/  LDC.64 R144, c[0x0][0x3b0] ;  /* 0x0000ec00ff907b82 */ /* 0x000e620000000a00 */
[----:B0-----:R-:W-:-:S03]  /*12510*/  LOP3.LUT R140, R222, 0xffff, RZ, 0xc0, !PT ;  /* 0x0000ffffde8c7812 */ /* 0x001fc600078ec0ff */
[----:B------:R-:W-:-:S05]  /*12520*/  LOP3.LUT R9, R9, 0xff0000, RZ, 0xc0, !PT ;  /* 0x00ff000009097812 */ /* 0x000fca00078ec0ff */
[----:B------:R-:W-:Y:S01]  /*12530*/  IMAD R9, R140, 0x1000000, R9 ;  /* 0x010000008c097824 */ /* 0x000fe200078e0209 */
[----:B------:R-:W-:-:S04]  /*12540*/  LOP3.LUT R140, R220, 0xff, RZ, 0xc0, !PT ;  /* 0x000000ffdc8c7812 */ /* 0x000fc800078ec0ff */
[----:B------:R-:W-:Y:S02]  /*12550*/  LEA R9, R140, R9, 0x8 ;  /* 0x000000098c097211 */ /* 0x000fe400078e40ff */
[----:B------:R-:W-:-:S05]  /*12560*/  LOP3.LUT R140, R11, 0xff, RZ, 0xc0, !PT ;  /* 0x000000ff0b8c7812 */ /* 0x000fca00078ec0ff */
[----:B------:R-:W-:Y:S02]  /*12570*/  IMAD.IADD R9, R9, 0x1, R140 ;  /* 0x0000000109097824 */ /* 0x000fe400078e028c */
[----:B------:R-:W-:-:S04]  /*12580*/  VIADD R140, R224, 0x80 ;  /* 0x00000080e08c7836 */ /* 0x000fc80000000000 */
[----:B-1----:R-:W-:-:S05]  /*12590*/  IMAD.WIDE.U32 R140, R140, 0x4, R144 ;  /* 0x000000048c8c7825 */ /* 0x002fca00078e0090 */
[----:B------:R1:W-:Y:S02]  /*125a0*/  STG.E desc[UR6][R140.64], R9 ;  /* 0x000000098c007986 */ /* 0x0003e4000c101906 */
.L_x_87383:
[----:B------:R-:W-:Y:S05]  /*125b0*/  BSYNC.RECONVERGENT B0 ;  /* 0x0000000000007941 */ /* 0x000fea0003800200 */
.L_x_87382:
[----:B01----:R-:W0:Y:S01]  /*125c0*/  @P1 LDC.64 R140, c[0x0][0x390] ;  /* 0x0000e400ff8c1b82 */ /* 0x003e220000000a00 */
[----:B------:R-:W-:-:S05]  /*125d0*/  @P1 IADD3 R9, PT, PT, R224, 0xa0, RZ ;  /* 0x000000a0e0091810 */ /* 0x000fca0007ffe0ff */
        /* <DEDUP_REMOVED lines=30> */
.L_x_87390:
        /* <DEDUP_REMOVED lines=12> */
.L_x_87392:
[----:B------:R-:W-:Y:S05]  /*12880*/  BSYNC.RECONVERGENT B3 ;  /* 0x0000000000037941 */ /* 0x000fea0003800200 */
.L_x_87391:
        /* <DEDUP_REMOVED lines=62> */
.L_x_87389:
[----:B------:R-:W-:Y:S05]  /*12c70*/  BSYNC.RECONVERGENT B2 ;  /* 0x0000000000027941 */ /* 0x000fea0003800200 */
.L_x_87388:
        /* <DEDUP_REMOVED lines=9> */
.L_x_87387:
[----:B------:R-:W-:Y:S05]  /*12d10*/  BSYNC.RECONVERGENT B1 ;  /* 0x0000000000017941 */ /* 0x000fea0003800200 */
.L_x_87386:
        /* <DEDUP_REMOVED lines=17> */
.L_x_87397:
        /* <DEDUP_REMOVED lines=12> */
.L_x_87399:
[----:B------:R-:W-:Y:S05]  /*12ef0*/  BSYNC.RECONVERGENT B3 ;  /* 0x0000000000037941 */ /* 0x000fea0003800200 */
.L_x_87398:
        /* <DEDUP_REMOVED lines=62> */
.L_x_87396:
[----:B------:R-:W-:Y:S05]  /*132e0*/  BSYNC.RECONVERGENT B2 ;  /* 0x0000000000027941 */ /* 0x000fea0003800200 */
.L_x_87395:
        /* <DEDUP_REMOVED lines=10> */
.L_x_87394:
[----:B------:R-:W-:Y:S05]  /*13390*/  BSYNC.RECONVERGENT B1 ;  /* 0x0000000000017941 */ /* 0x000fea0003800200 */
.L_x_87393:
        /* <DEDUP_REMOVED lines=17> */
.L_x_87404:
        /* <DEDUP_REMOVED lines=12> */
.L_x_87406:
[----:B------:R-:W-:Y:S05]  /*13570*/  BSYNC.RECONVERGENT B3 ;  /* 0x0000000000037941 */ /* 0x000fea0003800200 */
.L_x_87405:
        /* <DEDUP_REMOVED lines=62> */
.L_x_87403:
[----:B------:R-:W-:Y:S05]  /*13960*/  BSYNC.RECONVERGENT B2 ;  /* 0x0000000000027941 */ /* 0x000fea0003800200 */
.L_x_87402:
        /* <DEDUP_REMOVED lines=10> */
.L_x_87401:
[----:B------:R-:W-:Y:S05]  /*13a10*/  BSYNC.RECONVERGENT B1 ;  /* 0x0000000000017941 */ /* 0x000fea0003800200 */
.L_x_87400:
        /* <DEDUP_REMOVED lines=16> */
.L_x_87410:
        /* <DEDUP_REMOVED lines=12> */
.L_x_87412:
[----:B------:R-:W-:Y:S05]  /*13be0*/  BSYNC.RECONVERGENT B2 ;  /* 0x0000000000027941 */ /* 0x000fea0003800200 */
.L_x_87411:
        /* <DEDUP_REMOVED lines=62> */
.L_x_87409:
[----:B------:R-:W-:Y:S05]  /*13fd0*/  BSYNC.RECONVERGENT B1 ;  /* 0x0000000000017941 */ /* 0x000fea0003800200 */
.L_x_87408:
        /* <DEDUP_REMOVED lines=11> */
.L_x_87385:
        /* <DEDUP_REMOVED lines=21> */
.L_x_87417:
        /* <DEDUP_REMOVED lines=12> */
.L_x_87419:
[----:B------:R-:W-:Y:S05]  /*142a0*/  BSYNC.RECONVERGENT B3 ;  /* 0x0000000000037941 */ /* 0x000fea0003800200 */
.L_x_87418:
        /* <DEDUP_REMOVED lines=62> */
.L_x_87416:
[----:B------:R-:W-:Y:S05]  /*14690*/  BSYNC.RECONVERGENT B2 ;  /* 0x0000000000027941 */ /* 0x000fea0003800200 */
.L_x_87415:
        /* <DEDUP_REMOVED lines=9> */
.L_x_87414:
[----:B------:R-:W-:Y:S05]  /*14730*/  BSYNC.RECONVERGENT B1 ;  /* 0x0000000000017941 */ /* 0x000fea0003800200 */
.L_x_87413:
        /* <DEDUP_REMOVED lines=17> */
.L_x_87424:
        /* <DEDUP_REMOVED lines=12> */
.L_x_87426:
[----:B------:R-:W-:Y:S05]  /*14910*/  BSYNC.RECONVERGENT B3 ;  /* 0x0000000000037941 */ /* 0x000fea0003800200 */
.L_x_87425:
        /* <DEDUP_REMOVED lines=62> */
.L_x_87423:
[----:B------:R-:W-:Y:S05]  /*14d00*/  BSYNC.RECONVERGENT B2 ;  /* 0x0000000000027941 */ /* 0x000fea0003800200 */
.L_x_87422:
        /* <DEDUP_REMOVED lines=10> */
.L_x_87421:
[----:B------:R-:W-:Y:S05]  /*14db0*/  BSYNC.RECONVERGENT B1 ;  /* 0x0000000000017941 */ /* 0x000fea0003800200 */
.L_x_87420:
        /* <DEDUP_REMOVED lines=17> */
.L_x_87431:
        /* <DEDUP_REMOVED lines=12> */
.L_x_87433:
[----:B------:R-:W-:Y:S05]  /*14f90*/  BSYNC.RECONVERGENT B3 ;  /* 0x0000000000037941 */ /* 0x000fea0003800200 */
.L_x_87432:
        /* <DEDUP_REMOVED lines=62> */
.L_x_87430:
[----:B------:R-:W-:Y:S05]  /*15380*/  BSYNC.RECONVERGENT B2 ;  /* 0x0000000000027941 */ /* 0x000fea0003800200 */
.L_x_87429:
        /* <DEDUP_REMOVED lines=10> */
.L_x_87428:
[----:B------:R-:W-:Y:S05]  /*15430*/  BSYNC.RECONVERGENT B1 ;  /* 0x0000000000017941 */ /* 0x000fea0003800200 */
.L_x_87427:
        /* <DEDUP_REMOVED lines=16> */
.L_x_87436:
        /* <DEDUP_REMOVED lines=12> */
.L_x_87438:
[----:B------:R-:W-:Y:S05]  /*15600*/  BSYNC.RECONVERGENT B2 ;  /* 0x0000000000027941 */ /* 0x000fea0003800200 */
.L_x_87437:
        /* <DEDUP_REMOVED lines=62> */
.L_x_87435:
[----:B------:R-:W-:Y:S05]  /*159f0*/  BSYNC.RECONVERGENT B1 ;  /* 0x0000000000017941 */ /* 0x000fea0003800200 */
.L_x_87434:
        /* <DEDUP_REMOVED lines=10> */
.L_x_87407:
[----:B------:R-:W-:Y:S05]  /*15aa0*/  BSYNC.RECONVERGENT B0 ;  /* 0x0000000000007941 */ /* 0x000fea0003800200 */
.L_x_87384:
        /* <DEDUP_REMOVED lines=17> */
.L_x_87440:
[----:B------:R-:W-:Y:S05]  /*15bc0*/  BSYNC.RECONVERGENT B0 ;  /* 0x0000000000007941 */ /* 0x000fea0003800200 */
.L_x_87439:
        /* <DEDUP_REMOVED lines=32> */
.L_x_87447:
        /* <DEDUP_REMOVED lines=12> */
.L_x_87449:
[----:B------:R-:W-:Y:S05]  /*15e90*/  BSYNC.RECONVERGENT B3 ;  /* 0x0000000000037941 */ /* 0x000fea0003800200 */
.L_x_87448:
        /* <DEDUP_REMOVED lines=62> */
.L_x_87446:
[----:B------:R-:W-:Y:S05]  /*16280*/  BSYNC.RECONVERGENT B2 ;  /* 0x0000000000027941 */ /* 0x000fea0003800200 */
.L_x_87445:
        /* <DEDUP_REMOVED lines=9> */
.L_x_87444:
[----:B------:R-:W-:Y:S05]  /*16320*/  BSYNC.RECONVERGENT B1 ;  /* 0x0000000000017941 */ /* 0x000fea0003800200 */
.L_x_87443:
        /* <DEDUP_REMOVED lines=17> */
.L_x_87454:
        /* <DEDUP_REMOVED lines=12> */
.L_x_87456:
[----:B------:R-:W-:Y:S05]  /*16500*/  BSYNC.RECONVERGENT B3 ;  /* 0x0000000000037941 */ /* 0x000fea0003800200 */
.L_x_87455:
        /* <DEDUP_REMOVED lines=61> */
.L_x_87453:
[----:B------:R-:W-:Y:S05]  /*168e0*/  BSYNC.RECONVERGENT B2 ;  /* 0x0000000000027941 */ /* 0x000fea0003800200 */
.L_x_87452:
        /* <DEDUP_REMOVED lines=10> */
.L_x_87451:
[----:B------:R-:W-:Y:S05]  /*16990*/  BSYNC.RECONVERGENT B1 ;  /* 0x0000000000017941 */ /* 0x000fea0003800200 */
.L_x_87450:
        /* <DEDUP_REMOVED lines=17> */
.L_x_87461:
        /* <DEDUP_REMOVED lines=12> */
.L_x_87463:
[----:B------:R-:W-:Y:S05]  /*16b70*/  BSYNC.RECONVERGENT B3 ;  /* 0x0000000000037941 */ /* 0x000fea0003800200 */
.L_x_87462:
        /* <DEDUP_REMOVED lines=61> */
.L_x_87460:
[----:B------:R-:W-:Y:S05]  /*16f50*/  BSYNC.RECONVERGENT B2 ;  /* 0x0000000000027941 */ /* 0x000fea0003800200 */
.L_x_87459:
        /* <DEDUP_REMOVED lines=10> */
.L_x_87458:
[----:B------:R-:W-:Y:S05]  /*17000*/  BSYNC.RECONVERGENT B1 ;  /* 0x0000000000017941 */ /* 0x000fea0003800200 */
.L_x_87457:
        /* <DEDUP_REMOVED lines=16> */
.L_x_87467:
        /* <DEDUP_REMOVED lines=12> */
.L_x_87469:
[----:B------:R-:W-:Y:S05]  /*171d0*/  BSYNC.RECONVERGENT B2 ;  /* 0x0000000000027941 */ /* 0x000fea0003800200 */
.L_x_87468:
        /* <DEDUP_REMOVED lines=61> */
.L_x_87466:
[----:B------:R-:W-:Y:S05]  /*175b0*/  BSYNC.RECONVERGENT B1 ;  /* 0x0000000000017941 */ /* 0x000fea0003800200 */
.L_x_87465:
        /* <DEDUP_REMOVED lines=11> */
.L_x_87442:
        /* <DEDUP_REMOVED lines=21> */
.L_x_87474:
        /* <DEDUP_REMOVED lines=12> */
.L_x_87476:
[----:B------:R-:W-:Y:S05]  /*17880*/  BSYNC.RECONVERGENT B3 ;  /* 0x0000000000037941 */ /* 0x000fea0003800200 */
.L_x_87475:
        /* <DEDUP_REMOVED lines=62> */
.L_x_87473:
[----:B------:R-:W-:Y:S05]  /*17c70*/  BSYNC.RECONVERGENT B2 ;  /* 0x0000000000027941 */ /* 0x000fea0003800200 */
.L_x_87472:
        /* <DEDUP_REMOVED lines=9> */
.L_x_87471:
[----:B------:R-:W-:Y:S05]  /*17d10*/  BSYNC.RECONVERGENT B1 ;  /* 0x0000000000017941 */ /* 0x000fea0003800200 */
.L_x_87470:
        /* <DEDUP_REMOVED lines=17> */
.L_x_87481:
        /* <DEDUP_REMOVED lines=12> */
.L_x_87483:
[----:B------:R-:W-:Y:S05]  /*17ef0*/  BSYNC.RECONVERGENT B3 ;  /* 0x0000000000037941 */ /* 0x000fea0003800200 */
.L_x_87482:
        /* <DEDUP_REMOVED lines=61> */
.L_x_87480:
[----:B------:R-:W-:Y:S05]  /*182d0*/  BSYNC.RECONVERGENT B2 ;  /* 0x0000000000027941 */ /* 0x000fea0003800200 */
.L_x_87479:
        /* <DEDUP_REMOVED lines=10> */
.L_x_87478:
[----:B------:R-:W-:Y:S05]  /*18380*/  BSYNC.RECONVERGENT B1 ;  /* 0x0000000000017941 */ /* 0x000fea0003800200 */
.L_x_87477:
        /* <DEDUP_REMOVED lines=17> */
.L_x_87488:
        /* <DEDUP_REMOVED lines=12> */
.L_x_87490:
[----:B------:R-:W-:Y:S05]  /*18560*/  BSYNC.RECONVERGENT B3 ;  /* 0x0000000000037941 */ /* 0x000fea0003800200 */
.L_x_87489:
        /* <DEDUP_REMOVED lines=61> */
.L_x_87487:
[----:B------:R-:W-:Y:S05]  /*18940*/  BSYNC.RECONVERGENT B2 ;  /* 0x0000000000027941 */ /* 0x000fea0003800200 */
.L_x_87486:
        /* <DEDUP_REMOVED lines=10> */
.L_x_87485:
[----:B------:R-:W-:Y:S05]  /*189f0*/  BSYNC.RECONVERGENT B1 ;  /* 0x0000000000017941 */ /* 0x000fea0003800200 */
.L_x_87484:
        /* <DEDUP_REMOVED lines=16> */
.L_x_87493:
        /* <DEDUP_REMOVED lines=12> */
.L_x_87495:
[----:B------:R-:W-:Y:S05]  /*18bc0*/  BSYNC.RECONVERGENT B2 ;  /* 0x0000000000027941 */ /* 0x000fea0003800200 */
.L_x_87494:
        /* <DEDUP_REMOVED lines=61> */
.L_x_87492:
[----:B------:R-:W-:Y:S05]  /*18fa0*/  BSYNC.RECONVERGENT B1 ;  /* 0x0000000000017941 */ /* 0x000fea0003800200 */
.L_x_87491:
        /* <DEDUP_REMOVED lines=10> */
.L_x_87464:
[----:B------:R-:W-:Y:S05]  /*19050*/  BSYNC.RECONVERGENT B0 ;  /* 0x0000000000007941 */ /* 0x000fea0003800200 */
.L_x_87441:
        /* <DEDUP_REMOVED lines=17> */
.L_x_87497:
[----:B------:R-:W-:Y:S05]  /*19170*/  BSYNC.RECONVERGENT B0 ;  /* 0x0000000000007941 */ /* 0x000fea0003800200 */
.L_x_87496:
        /* <DEDUP_REMOVED lines=12> */
[----:B0-----:R-:W-:Y:S01]  /*19240*/  MOV R140, R143 ;  /* 0x0000008f008c7202 */ /* 0x001fe20000000f00 */
        /* <DEDUP_REMOVED lines=19> */
.L_x_87504:
        /* <DEDUP_REMOVED lines=12> */
.L_x_87506:
[----:B------:R-:W-:Y:S05]  /*19440*/  BSYNC.RECONVERGENT B3 ;  /* 0x0000000000037941 */ /* 0x000fea0003800200 */
.L_x_87505:
        /* <DEDUP_REMOVED lines=62> */
.L_x_87503:
[----:B------:R-:W-:Y:S05]  /*19830*/  BSYNC.RECONVERGENT B2 ;  /* 0x0000000000027941 */ /* 0x000fea0003800200 */
.L_x_87502:
        /* <DEDUP_REMOVED lines=9> */
.L_x_87501:
[----:B------:R-:W-:Y:S05]  /*198d0*/  BSYNC.RECONVERGENT B1 ;  /* 0x0000000000017941 */ /* 0x000fea0003800200 */
.L_x_87500:
        /* <DEDUP_REMOVED lines=17> */
.L_x_87511:
        /* <DEDUP_REMOVED lines=12> */
.L_x_87513:
[----:B------:R-:W-:Y:S05]  /*19ab0*/  BSYNC.RECONVERGENT B3 ;  /* 0x0000000000037941 */ /* 0x000fea0003800200 */
.L_x_87512:
        /* <DEDUP_REMOVED lines=62> */
.L_x_87510:
[----:B------:R-:W-:Y:S05]  /*19ea0*/  BSYNC.RECONVERGENT B2 ;  /* 0x0000000000027941 */ /* 0x000fea0003800200 */
.L_x_87509:
        /* <DEDUP_REMOVED lines=10> */
.L_x_87508:
[----:B------:R-:W-:Y:S05]  /*19f50*/  BSYNC.RECONVERGENT B1 ;  /* 0x0000000000017941 */ /* 0x000fea0003800200 */
.L_x_87507:
        /* <DEDUP_REMOVED lines=17> */
.L_x_87518:
        /* <DEDUP_REMOVED lines=12> */
.L_x_87520:
[----:B------:R-:W-:Y:S05]  /*1a130*/  BSYNC.RECONVERGENT B3 ;  /* 0x0000000000037941 */ /* 0x000fea0003800200 */
.L_x_87519:
        /* <DEDUP_REMOVED lines=62> */
.L_x_87517:
[----:B------:R-:W-:Y:S05]  /*1a520*/  BSYNC.RECONVERGENT B2 ;  /* 0x0000000000027941 */ /* 0x000fea0003800200 */
.L_x_87516:
        /* <DEDUP_REMOVED lines=10> */
.L_x_87515:
[----:B------:R-:W-:Y:S05]  /*1a5d0*/  BSYNC.RECONVERGENT B1 ;  /* 0x0000000000017941 */ /* 0x000fea0003800200 */
.L_x_87514:
        /* <DEDUP_REMOVED lines=16> */
.L_x_87524:
        /* <DEDUP_REMOVED lines=12> */
.L_x_87526:
[----:B------:R-:W-:Y:S05]  /*1a7a0*/  BSYNC.RECONVERGENT B2 ;  /* 0x0000000000027941 */ /* 0x000fea0003800200 */
.L_x_87525:
        /* <DEDUP_REMOVED lines=62> */
.L_x_87523:
[----:B------:R-:W-:Y:S05]  /*1ab90*/  BSYNC.RECONVERGENT B1 ;  /* 0x0000000000017941 */ /* 0x000fea0003800200 */
.L_x_87522:
        /* <DEDUP_REMOVED lines=11> */
.L_x_87499:
        /* <DEDUP_REMOVED lines=21> */
.L_x_87531:
        /* <DEDUP_REMOVED lines=12> */
.L_x_87533:
[----:B------:R-:W-:Y:S05]  /*1ae60*/  BSYNC.RECONVERGENT B3 ;  /* 0x0000000000037941 */ /* 0x000fea0003800200 */
.L_x_87532:
        /* <DEDUP_REMOVED lines=62> */
.L_x_87530:
[----:B------:R-:W-:Y:S05]  /*1b250*/  BSYNC.RECONVERGENT B2 ;  /* 0x0000000000027941 */ /* 0x000fea0003800200 */
.L_x_87529:
        /* <DEDUP_REMOVED lines=9> */
.L_x_87528:
[----:B------:R-:W-:Y:S05]  /*1b2f0*/  BSYNC.RECONVERGENT B1 ;  /* 0x0000000000017941 */ /* 0x000fea0003800200 */
.L_x_87527:
        /* <DEDUP_REMOVED lines=17> */
.L_x_87538:
        /* <DEDUP_REMOVED lines=12> */
.L_x_87540:
[----:B------:R-:W-:Y:S05]  /*1b4d0*/  BSYNC.RECONVERGENT B3 ;  /* 0x0000000000037941 */ /* 0x000fea0003800200 */
.L_x_87539:
        /* <DEDUP_REMOVED lines=62> */
.L_x_87537:
[----:B------:R-:W-:Y:S05]  /*1b8c0*/  BSYNC.RECONVERGENT B2 ;  /* 0x0000000000027941 */ /* 0x000fea0003800200 */
.L_x_87536:
        /* <DEDUP_REMOVED lines=10> */
.L_x_87535:
[----:B------:R-:W-:Y:S05]  /*1b970*/  BSYNC.RECONVERGENT B1 ;  /* 0x0000000000017941 */ /* 0x000fea0003800200 */
.L_x_87534:
        /* <DEDUP_REMOVED lines=17> */
.L_x_87545:
        /* <DEDUP_REMOVED lines=12> */
.L_x_87547:
[----:B------:R-:W-:Y:S05]  /*1bb50*/  BSYNC.RECONVERGENT B3 ;  /* 0x0000000000037941 */ /* 0x000fea0003800200 */
.L_x_87546:
        /* <DEDUP_REMOVED lines=62> */
.L_x_87544:
[----:B------:R-:W-:Y:S05]  /*1bf40*/  BSYNC.RECONVERGENT B2 ;  /* 0x0000000000027941 */ /* 0x000fea0003800200 */
.L_x_87543:
        /* <DEDUP_REMOVED lines=10> */
.L_x_87542:
[----:B------:R-:W-:Y:S05]  /*1bff0*/  BSYNC.RECONVERGENT B1 ;  /* 0x0000000000017941 */ /* 0x000fea0003800200 */
.L_x_87541:
        /* <DEDUP_REMOVED lines=16> */
.L_x_87550:
        /* <DEDUP_REMOVED lines=12> */
.L_x_87552:
[----:B------:R-:W-:Y:S05]  /*1c1c0*/  BSYNC.RECONVERGENT B2 ;  /* 0x0000000000027941 */ /* 0x000fea0003800200 */
.L_x_87551:
        /* <DEDUP_REMOVED lines=62> */
.L_x_87549:
[----:B------:R-:W-:Y:S05]  /*1c5b0*/  BSYNC.RECONVERGENT B1 ;  /* 0x0000000000017941 */ /* 0x000fea0003800200 */
.L_x_87548:
        /* <DEDUP_REMOVED lines=10> */
.L_x_87521:
[----:B------:R-:W-:Y:S05]  /*1c660*/  BSYNC.RECONVERGENT B0 ;  /* 0x0000000000007941 */ /* 0x000fea0003800200 */
.L_x_87498:
        /* <DEDUP_REMOVED lines=17> */
.L_x_87554:
[----:B------:R-:W-:Y:S05]  /*1c780*/  BSYNC.RECONVERGENT B0 ;  /* 0x0000000000007941 */ /* 0x000fea0003800200 */
.L_x_87553:
        /* <DEDUP_REMOVED lines=32> */
.L_x_87561:
        /* <DEDUP_REMOVED lines=12> */
.L_x_87563:
[----:B------:R-:W-:Y:S05]  /*1ca50*/  BSYNC.RECONVERGENT B3 ;  /* 0x0000000000037941 */ /* 0x000fea0003800200 */
.L_x_87562:
        /* <DEDUP_REMOVED lines=62> */
.L_x_87560:
[----:B------:R-:W-:Y:S05]  /*1ce40*/  BSYNC.RECONVERGENT B2 ;  /* 0x0000000000027941 */ /* 0x000fea0003800200 */
.L_x_87559:
        /* <DEDUP_REMOVED lines=9> */
.L_x_87558:
[----:B------:R-:W-:Y:S05]  /*1cee0*/  BSYNC.RECONVERGENT B1 ;  /* 0x0000000000017941 */ /* 0x000fea0003800200 */
.L_x_87557:
        /* <DEDUP_REMOVED lines=17> */
.L_x_87568:
        /* <DEDUP_REMOVED lines=12> */
.L_x_87570:
[----:B------:R-:W-:Y:S05]  /*1d0c0*/  BSYNC.RECONVERGENT B3 ;  /* 0x0000000000037941 */ /* 0x000fea0003800200 */
.L_x_87569:
        /* <DEDUP_REMOVED lines=61> */
.L_x_87567:
[----:B------:R-:W-:Y:S05]  /*1d4a0*/  BSYNC.RECONVERGENT B2 ;  /* 0x0000000000027941 */ /* 0x000fea0003800200 */
.L_x_87566:
        /* <DEDUP_REMOVED lines=10> */
.L_x_87565:
[----:B------:R-:W-:Y:S05]  /*1d550*/  BSYNC.RECONVERGENT B1 ;  /* 0x0000000000017941 */ /* 0x000fea0003800200 */
.L_x_87564:
        /* <DEDUP_REMOVED lines=17> */
.L_x_87575:
        /* <DEDUP_REMOVED lines=12> */
.L_x_87577:
[----:B------:R-:W-:Y:S05]  /*1d730*/  BSYNC.RECONVERGENT B3 ;  /* 0x0000000000037941 */ /* 0x000fea0003800200 */
.L_x_87576:
        /* <DEDUP_REMOVED lines=61> */
.L_x_87574:
[----:B------:R-:W-:Y:S05]  /*1db10*/  BSYNC.RECONVERGENT B2 ;  /* 0x0000000000027941 */ /* 0x000fea0003800200 */
.L_x_87573:
        /* <DEDUP_REMOVED lines=10> */
.L_x_87572:
[----:B------:R-:W-:Y:S05]  /*1dbc0*/  BSYNC.RECONVERGENT B1 ;  /* 0x0000000000017941 */ /* 0x000fea0003800200 */
.L_x_87571:
        /* <DEDUP_REMOVED lines=16> */
.L_x_87581:
        /* <DEDUP_REMOVED lines=12> */
.L_x_87583:
[----:B------:R-:W-:Y:S05]  /*1dd90*/  BSYNC.RECONVERGENT B2 ;  /* 0x0000000000027941 */ /* 0x000fea0003800200 */
.L_x_87582:
        /* <DEDUP_REMOVED lines=61> */
.L_x_87580:
[----:B------:R-:W-:Y:S05]  /*1e170*/  BSYNC.RECONVERGENT B1 ;  /* 0x0000000000017941 */ /* 0x000fea0003800200 */
.L_x_87579:
        /* <DEDUP_REMOVED lines=11> */
.L_x_87556:
        /* <DEDUP_REMOVED lines=21> */
.L_x_87588:
        /* <DEDUP_REMOVED lines=12> */
.L_x_87590:
[----:B------:R-:W-:Y:S05]  /*1e440*/  BSYNC.RECONVERGENT B3 ;  /* 0x0000000000037941 */ /* 0x000fea0003800200 */
.L_x_87589:
        /* <DEDUP_REMOVED lines=62> */
.L_x_87587:
[----:B------:R-:W-:Y:S05]  /*1e830*/  BSYNC.RECONVERGENT B2 ;  /* 0x0000000000027941 */ /* 0x000fea0003800200 */
.L_x_87586:
        /* <DEDUP_REMOVED lines=9> */
.L_x_87585:
[----:B------:R-:W-:Y:S05]  /*1e8d0*/  BSYNC.RECONVERGENT B1 ;  /* 0x0000000000017941 */ /* 0x000fea0003800200 */
.L_x_87584:
        /* <DEDUP_REMOVED lines=17> */
.L_x_87595:
        /* <DEDUP_REMOVED lines=12> */
.L_x_87597:
[----:B------:R-:W-:Y:S05]  /*1eab0*/  BSYNC.RECONVERGENT B3 ;  /* 0x0000000000037941 */ /* 0x000fea0003800200 */
.L_x_87596:
        /* <DEDUP_REMOVED lines=61> */
.L_x_87594:
[----:B------:R-:W-:Y:S05]  /*1ee90*/  BSYNC.RECONVERGENT B2 ;  /* 0x0000000000027941 */ /* 0x000fea0003800200 */
.L_x_87593:
        /* <DEDUP_REMOVED lines=10> */
.L_x_87592:
[----:B------:R-:W-:Y:S05]  /*1ef40*/  BSYNC.RECONVERGENT B1 ;  /* 0x0000000000017941 */ /* 0x000fea0003800200 */
.L_x_87591:
        /* <DEDUP_REMOVED lines=17> */
.L_x_87602:
        /* <DEDUP_REMOVED lines=12> */
.L_x_87604:
[----:B------:R-:W-:Y:S05]  /*1f120*/  BSYNC.RECONVERGENT B3 ;  /* 0x0000000000037941 */ /* 0x000fea0003800200 */
.L_x_87603:
        /* <DEDUP_REMOVED lines=61> */
.L_x_87601:
[----:B------:R-:W-:Y:S05]  /*1f500*/  BSYNC.RECONVERGENT B2 ;  /* 0x0000000000027941 */ /* 0x000fea0003800200 */
.L_x_87600:
        /* <DEDUP_REMOVED lines=10> */
.L_x_87599:
[----:B------:R-:W-:Y:S05]  /*1f5b0*/  BSYNC.RECONVERGENT B1 ;  /* 0x0000000000017941 */ /* 0x000fea0003800200 */
.L_x_87598:
        /* <DEDUP_REMOVED lines=16> */
.L_x_87607:
        /* <DEDUP_REMOVED lines=12> */
.L_x_87609:
[----:B------:R-:W-:Y:S05]  /*1f780*/  BSYNC.RECONVERGENT B2 ;  /* 0x0000000000027941 */ /* 0x000fea0003800200 */
.L_x_87608:
        /* <DEDUP_REMOVED lines=61> */
.L_x_87606:
[----:B------:R-:W-:Y:S05]  /*1fb60*/  BSYNC.RECONVERGENT B1 ;  /* 0x0000000000017941 */ /* 0x000fea0003800200 */
.L_x_87605:
        /* <DEDUP_REMOVED lines=10> */
.L_x_87578:
[----:B------:R-:W-:Y:S05]  /*1fc10*/  BSYNC.RECONVERGENT B0 ;  /* 0x0000000000007941 */ /* 0x000fea0003800200 */
.L_x_87555:
        /* <DEDUP_REMOVED lines=17> */
.L_x_87611:
[----:B------:R-:W-:Y:S05]  /*1fd30*/  BSYNC.RECONVERGENT B0 ;  /* 0x0000000000007941 */ /* 0x000fea0003800200 */
.L_x_87610:
        /* <DEDUP_REMOVED lines=32> */
.L_x_87618:
        /* <DEDUP_REMOVED lines=12> */
.L_x_87620:
[----:B------:R-:W-:Y:S05]  /*20000*/  BSYNC.RECONVERGENT B3 ;  /* 0x0000000000037941 */ /* 0x000fea0003800200 */
.L_x_87619:
        /* <DEDUP_REMOVED lines=61> */
[----:B------:R-:W-:-:S07]  /*203e0*/  IMAD.MOV.U32 R140, RZ, RZ, RZ ;  /* 0x000000ffff8c7224 */ /* 0x000fce00078e00ff */
.L_x_87617:
[----:B------:R-:W-:Y:S05]  /*203f0*/  BSYNC.RECONVERGENT B2 ;  /* 0x0000000000027941 */ /* 0x000fea0003800200 */
.L_x_87616:
        /* <DEDUP_REMOVED lines=9> */
.L_x_87615:
[----:B------:R-:W-:Y:S05]  /*20490*/  BSYNC.RECONVERGENT B1 ;  /* 0x0000000000017941 */ /* 0x000fea0003800200 */
.L_x_87614:
        /* <DEDUP_REMOVED lines=17> */
.L_x_87625:
        /* <DEDUP_REMOVED lines=12> */
.L_x_87627:
[----:B------:R-:W-:Y:S05]  /*20670*/  BSYNC.RECONVERGENT B3 ;  /* 0x0000000000037941 */ /* 0x000fea0003800200 */
.L_x_87626:
        /* <DEDUP_REMOVED lines=62> */
.L_x_87624:
[----:B------:R-:W-:Y:S05]  /*20a60*/  BSYNC.RECONVERGENT B2 ;  /* 0x0000000000027941 */ /* 0x000fea0003800200 */
.L_x_87623:
        /* <DEDUP_REMOVED lines=10> */
.L_x_87622:
[----:B------:R-:W-:Y:S05]  /*20b10*/  BSYNC.RECONVERGENT B1 ;  /* 0x0000000000017941 */ /* 0x000fea0003800200 */
.L_x_87621:
        /* <DEDUP_REMOVED lines=17> */
.L_x_87632:
        /* <DEDUP_REMOVED lines=12> */
.L_x_87634:
[----:B------:R-:W-:Y:S05]  /*20cf0*/  BSYNC.RECONVERGENT B3 ;  /* 0x0000000000037941 */ /* 0x000fea0003800200 */
.L_x_87633:
        /* <DEDUP_REMOVED lines=62> */
.L_x_87631:
[----:B------:R-:W-:Y:S05]  /*210e0*/  BSYNC.RECONVERGENT B2 ;  /* 0x0000000000027941 */ /* 0x000fea0003800200 */
.L_x_87630:
        /* <DEDUP_REMOVED lines=10> */
.L_x_87629:
[----:B------:R-:W-:Y:S05]  /*21190*/  BSYNC.RECONVERGENT B1 ;  /* 0x0000000000017941 */ /* 0x000fea0003800200 */
.L_x_87628:
        /* <DEDUP_REMOVED lines=16> */
.L_x_87638:
        /* <DEDUP_REMOVED lines=12> */
.L_x_87640:
[----:B------:R-:W-:Y:S05]  /*21360*/  BSYNC.RECONVERGENT B2 ;  /* 0x0000000000027941 */ /* 0x000fea0003800200 */
.L_x_87639:
        /* <DEDUP_REMOVED lines=62> */
.L_x_87637:
[----:B------:R-:W-:Y:S05]  /*21750*/  BSYNC.RECONVERGENT B1 ;  /* 0x0000000000017941 */ /* 0x000fea0003800200 */
.L_x_87636:
        /* <DEDUP_REMOVED lines=11> */
.L_x_87613:
        /* <DEDUP_REMOVED lines=21> */
.L_x_87645:
        /* <DEDUP_REMOVED lines=12> */
.L_x_87647:
[----:B------:R-:W-:Y:S05]  /*21a20*/  BSYNC.RECONVERGENT B3 ;  /* 0x0000000000037941 */ /* 0x000fea0003800200 */
.L_x_87646:
        /* <DEDUP_REMOVED lines=62> */
.L_x_87644:
[----:B------:R-:W-:Y:S05]  /*21e10*/  BSYNC.RECONVERGENT B2 ;  /* 0x0000000000027941 */ /* 0x000fea0003800200 */
.L_x_87643:
        /* <DEDUP_REMOVED lines=9> */
.L_x_87642:
[----:B------:R-:W-:Y:S05]  /*21eb0*/  BSYNC.RECONVERGENT B1 ;  /* 0x0000000000017941 */ /* 0x000fea0003800200 */
.L_x_87641:
        /* <DEDUP_REMOVED lines=17> */
.L_x_87652:
        /* <DEDUP_REMOVED lines=12> */
.L_x_87654:
[----:B------:R-:W-:Y:S05]  /*22090*/  BSYNC.RECONVERGENT B3 ;  /* 0x0000000000037941 */ /* 0x000fea0003800200 */
.L_x_87653:
        /* <DEDUP_REMOVED lines=62> */
.L_x_87651:
[----:B------:R-:W-:Y:S05]  /*22480*/  BSYNC.RECONVERGENT B2 ;  /* 0x0000000000027941 */ /* 0x000fea0003800200 */
.L_x_87650:
        /* <DEDUP_REMOVED lines=10> */
.L_x_87649:
[----:B------:R-:W-:Y:S05]  /*22530*/  BSYNC.RECONVERGENT B1 ;  /* 0x0000000000017941 */ /* 0x000fea0003800200 */
.L_x_87648:
        /* <DEDUP_REMOVED lines=17> */
.L_x_87659:
        /* <DEDUP_REMOVED lines=12> */
.L_x_87661:
[----:B------:R-:W-:Y:S05]  /*22710*/  BSYNC.RECONVERGENT B3 ;  /* 0x0000000000037941 */ /* 0x000fea0003800200 */
.L_x_87660:
        /* <DEDUP_REMOVED lines=62> */
.L_x_87658:
[----:B------:R-:W-:Y:S05]  /*22b00*/  BSYNC.RECONVERGENT B2 ;  /* 0x0000000000027941 */ /* 0x000fea0003800200 */
.L_x_87657:
        /* <DEDUP_REMOVED lines=10> */
.L_x_87656:
[----:B------:R-:W-:Y:S05]  /*22bb0*/  BSYNC.RECONVERGENT B1 ;  /* 0x0000000000017941 */ /* 0x000fea0003800200 */
.L_x_87655:
        /* <DEDUP_REMOVED lines=16> */
.L_x_87664:
        /* <DEDUP_REMOVED lines=12> */
.L_x_87666:
[----:B------:R-:W-:Y:S05]  /*22d80*/  BSYNC.RECONVERGENT B2 ;  /* 0x0000000000027941 */ /* 0x000fea0003800200 */
.L_x_87665:
        /* <DEDUP_REMOVED lines=62> */
.L_x_87663:
[----:B------:R-:W-:Y:S05]  /*23170*/  BSYNC.RECONVERGENT B1 ;  /* 0x0000000000017941 */ /* 0x000fea0003800200 */
.L_x_87662:
        /* <DEDUP_REMOVED lines=10> */
.L_x_87635:
[----:B------:R-:W-:Y:S05]  /*23220*/  BSYNC.RECONVERGENT B0 ;  /* 0x0000000000007941 */ /* 0x000fea0003800200 */
.L_x_87612:
        /* <DEDUP_REMOVED lines=17> */
.L_x_87668:
[----:B------:R-:W-:Y:S05]  /*23340*/  BSYNC.RECONVERGENT B0 ;  /* 0x0000000000007941 */ /* 0x000fea0003800200 */
.L_x_87667:
        /* <DEDUP_REMOVED lines=32> */
.L_x_87675:
        /* <DEDUP_REMOVED lines=12> */
.L_x_87677:
[----:B------:R-:W-:Y:S05]  /*23610*/  BSYNC.RECONVERGENT B3 ;  /* 0x0000000000037941 */ /* 0x000fea0003800200 */
.L_x_87676:
        /* <DEDUP_REMOVED lines=62> */
.L_x_87674:
[----:B------:R-:W-:Y:S05]  /*23a00*/  BSYNC.RECONVERGENT B2 ;  /* 0x0000000000027941 */ /* 0x000fea0003800200 */
.L_x_87673:
        /* <DEDUP_REMOVED lines=9> */
.L_x_87672:
[----:B------:R-:W-:Y:S05]  /*23aa0*/  BSYNC.RECONVERGENT B1 ;  /* 0x0000000000017941 */ /* 0x000fea0003800200 */
.L_x_87671:
        /* <DEDUP_REMOVED lines=17> */
.L_x_87682:
        /* <DEDUP_REMOVED lines=12> */
.L_x_87684:
[----:B------:R-:W-:Y:S05]  /*23c80*/  BSYNC.RECONVERGENT B3 ;  /* 0x0000000000037941 */ /* 0x000fea0003800200 */
.L_x_87683:
        /* <DEDUP_REMOVED lines=61> */
.L_x_87681:
[----:B------:R-:W-:Y:S05]  /*24060*/  BSYNC.RECONVERGENT B2 ;  /* 0x0000000000027941 */ /* 0x000fea0003800200 */
.L_x_87680:
        /* <DEDUP_REMOVED lines=10> */
.L_x_87679:
[----:B------:R-:W-:Y:S05]  /*24110*/  BSYNC.RECONVERGENT B1 ;  /* 0x0000000000017941 */ /* 0x000fea0003800200 */
.L_x_87678:
        /* <DEDUP_REMOVED lines=17> */
.L_x_87689:
        /* <DEDUP_REMOVED lines=12> */
.L_x_87691:
[----:B------:R-:W-:Y:S05]  /*242f0*/  BSYNC.RECONVERGENT B3 ;  /* 0x0000000000037941 */ /* 0x000fea0003800200 */
.L_x_87690:
        /* <DEDUP_REMOVED lines=61> */
.L_x_87688:
[----:B------:R-:W-:Y:S05]  /*246d0*/  BSYNC.RECONVERGENT B2 ;  /* 0x0000000000027941 */ /* 0x000fea0003800200 */
.L_x_87687:
        /* <DEDUP_REMOVED lines=10> */
.L_x_87686:
[----:B------:R-:W-:Y:S05]  /*24780*/  BSYNC.RECONVERGENT B1 ;  /* 0x0000000000017941 */ /* 0x000fea0003800200 */
.L_x_87685:
        /* <DEDUP_REMOVED lines=16> */
.L_x_87695:
        /* <DEDUP_REMOVED lines=12> */
.L_x_87697:
[----:B------:R-:W-:Y:S05]  /*24950*/  BSYNC.RECONVERGENT B2 ;  /* 0x0000000000027941 */ /* 0x000fea0003800200 */
.L_x_87696:
        /* <DEDUP_REMOVED lines=61> */
.L_x_87694:
[----:B------:R-:W-:Y:S05]  /*24d30*/  BSYNC.RECONVERGENT B1 ;  /* 0x0000000000017941 */ /* 0x000fea0003800200 */
.L_x_87693:
        /* <DEDUP_REMOVED lines=11> */
.L_x_87670:
        /* <DEDUP_REMOVED lines=21> */
.L_x_87702:
        /* <DEDUP_REMOVED lines=12> */
.L_x_87704:
[----:B------:R-:W-:Y:S05]  /*25000*/  BSYNC.RECONVERGENT B3 ;  /* 0x0000000000037941 */ /* 0x000fea0003800200 */
.L_x_87703:
        /* <DEDUP_REMOVED lines=62> */
.L_x_87701:
[----:B------:R-:W-:Y:S05]  /*253f0*/  BSYNC.RECONVERGENT B2 ;  /* 0x0000000000027941 */ /* 0x000fea0003800200 */
.L_x_87700:
        /* <DEDUP_REMOVED lines=9> */
.L_x_87699:
[----:B------:R-:W-:Y:S05]  /*25490*/  BSYNC.RECONVERGENT B1 ;  /* 0x0000000000017941 */ /* 0x000fea0003800200 */
.L_x_87698:
        /* <DEDUP_REMOVED lines=17> */
.L_x_87709:
        /* <DEDUP_REMOVED lines=12> */
.L_x_87711:
[----:B------:R-:W-:Y:S05]  /*25670*/  BSYNC.RECONVERGENT B3 ;  /* 0x0000000000037941 */ /* 0x000fea0003800200 */
.L_x_87710:
        /* <DEDUP_REMOVED lines=61> */
.L_x_87708:
[----:B------:R-:W-:Y:S05]  /*25a50*/  BSYNC.RECONVERGENT B2 ;  /* 0x0000000000027941 */ /* 0x000fea0003800200 */
.L_x_87707:
        /* <DEDUP_REMOVED lines=10> */
.L_x_87706:
[----:B------:R-:W-:Y:S05]  /*25b00*/  BSYNC.RECONVERGENT B1 ;  /* 0x0000000000017941 */ /* 0x000fea0003800200 */
.L_x_87705:
        /* <DEDUP_REMOVED lines=17> */
.L_x_87716:
        /* <DEDUP_REMOVED lines=12> */
.L_x_87718:
[----:B------:R-:W-:Y:S05]  /*25ce0*/  BSYNC.RECONVERGENT B3 ;  /* 0x0000000000037941 */ /* 0x000fea0003800200 */
.L_x_87717:
        /* <DEDUP_REMOVED lines=61> */
.L_x_87715:
[----:B------:R-:W-:Y:S05]  /*260c0*/  BSYNC.RECONVERGENT B2 ;  /* 0x0000000000027941 */ /* 0x000fea0003800200 */
.L_x_87714:
        /* <DEDUP_REMOVED lines=10> */
.L_x_87713:
[----:B------:R-:W-:Y:S05]  /*26170*/  BSYNC.RECONVERGENT B1 ;  /* 0x0000000000017941 */ /* 0x000fea0003800200 */
.L_x_87712:
        /* <DEDUP_REMOVED lines=16> */
.L_x_87721:
        /* <DEDUP_REMOVED lines=12> */
.L_x_87723:
[----:B------:R-:W-:Y:S05]  /*26340*/  BSYNC.RECONVERGENT B2 ;  /* 0x0000000000027941 */ /* 0x000fea0003800200 */
.L_x_87722:
        /* <DEDUP_REMOVED lines=61> */
.L_x_87720:
[----:B------:R-:W-:Y:S05]  /*26720*/  BSYNC.RECONVERGENT B1 ;  /* 0x0000000000017941 */ /* 0x000fea0003800200 */
.L_x_87719:
        /* <DEDUP_REMOVED lines=10> */
.L_x_87692:
[----:B------:R-:W-:Y:S05]  /*267d0*/  BSYNC.RECONVERGENT B0 ;  /* 0x0000000000007941 */ /* 0x000fea0003800200 */
.L_x_87669:
        /* <DEDUP_REMOVED lines=17> */
.L_x_87725:
[----:B------:R-:W-:Y:S05]  /*268f0*/  BSYNC.RECONVERGENT B0 ;  /* 0x0000000000007941 */ /* 0x000fea0003800200 */
.L_x_87724:
        /* <DEDUP_REMOVED lines=32> */
.L_x_87732:
        /* <DEDUP_REMOVED lines=12> */
.L_x_87734:
[----:B------:R-:W-:Y:S05]  /*26bc0*/  BSYNC.RECONVERGENT B3 ;  /* 0x0000000000037941 */ /* 0x000fea0003800200 */
.L_x_87733:
        /* <DEDUP_REMOVED lines=62> */
.L_x_87731:
[----:B------:R-:W-:Y:S05]  /*26fb0*/  BSYNC.RECONVERGENT B2 ;  /* 0x0000000000027941 */ /* 0x000fea0003800200 */
.L_x_87730:
        /* <DEDUP_REMOVED lines=9> */
.L_x_87729:
[----:B------:R-:W-:Y:S05]  /*27050*/  BSYNC.RECONVERGENT B1 ;  /* 0x0000000000017941 */ /* 0x000fea0003800200 */
.L_x_87728:
        /* <DEDUP_REMOVED lines=17> */
.L_x_87739:
        /* <DEDUP_REMOVED lines=12> */
.L_x_87741:
[----:B------:R-:W-:Y:S05]  /*27230*/  BSYNC.RECONVERGENT B3 ;  /* 0x0000000000037941 */ /* 0x000fea0003800200 */
.L_x_87740:
        /* <DEDUP_REMOVED lines=62> */
.L_x_87738:
[----:B------:R-:W-:Y:S05]  /*27620*/  BSYNC.RECONVERGENT B2 ;  /* 0x0000000000027941 */ /* 0x000fea0003800200 */
.L_x_87737:
        /* <DEDUP_REMOVED lines=10> */
.L_x_87736:
[----:B------:R-:W-:Y:S05]  /*276d0*/  BSYNC.RECONVERGENT B1 ;  /* 0x0000000000017941 */ /* 0x000fea0003800200 */
.L_x_87735:
        /* <DEDUP_REMOVED lines=17> */
.L_x_87746:
        /* <DEDUP_REMOVED lines=12> */
.L_x_87748:
[----:B------:R-:W-:Y:S05]  /*278b0*/  BSYNC.RECONVERGENT B3 ;  /* 0x0000000000037941 */ /* 0x000fea0003800200 */
.L_x_87747:
        /* <DEDUP_REMOVED lines=62> */
.L_x_87745:
[----:B------:R-:W-:Y:S05]  /*27ca0*/  BSYNC.RECONVERGENT B2 ;  /* 0x0000000000027941 */ /* 0x000fea0003800200 */
.L_x_87744:
        /* <DEDUP_REMOVED lines=10> */
.L_x_87743:
[----:B------:R-:W-:Y:S05]  /*27d50*/  BSYNC.RECONVERGENT B1 ;  /* 0x0000000000017941 */ /* 0x000fea0003800200 */
.L_x_87742:
        /* <DEDUP_REMOVED lines=16> */
.L_x_87752:
        /* <DEDUP_REMOVED lines=12> */
.L_x_87754:
[----:B------:R-:W-:Y:S05]  /*27f20*/  BSYNC.RECONVERGENT B2 ;  /* 0x0000000000027941 */ /* 0x000fea0003800200 */
.L_x_87753:
        /* <DEDUP_REMOVED lines=62> */
.L_x_87751:
[----:B------:R-:W-:Y:S05]  /*28310*/  BSYNC.RECONVERGENT B1 ;  /* 0x0000000000017941 */ /* 0x000fea0003800200 */
.L_x_87750:
        /* <DEDUP_REMOVED lines=11> */
.L_x_87727:
        /* <DEDUP_REMOVED lines=21> */
.L_x_87759:
        /* <DEDUP_REMOVED lines=12> */
.L_x_87761:
[----:B------:R-:W-:Y:S05]  /*285e0*/  BSYNC.RECONVERGENT B3 ;  /* 0x0000000000037941 */ /* 0x000fea0003800200 */
.L_x_87760:
        /* <DEDUP_REMOVED lines=62> */
.L_x_87758:
[----:B------:R-:W-:Y:S05]  /*289d0*/  BSYNC.RECONVERGENT B2 ;  /* 0x0000000000027941 */ /* 0x000fea0003800200 */
.L_x_87757:
        /* <DEDUP_REMOVED lines=9> */
.L_x_87756:
[----:B------:R-:W-:Y:S05]  /*28a70*/  BSYNC.RECONVERGENT B1 ;  /* 0x0000000000017941 */ /* 0x000fea0003800200 */
.L_x_87755:
        /* <DEDUP_REMOVED lines=17> */
.L_x_87766:
        /* <DEDUP_REMOVED lines=12> */
.L_x_87768:
[----:B------:R-:W-:Y:S05]  /*28c50*/  BSYNC.RECONVERGENT B3 ;  /* 0x0000000000037941 */ /* 0x000fea0003800200 */
.L_x_87767:
        /* <DEDUP_REMOVED lines=62> */
.L_x_87765:
[----:B------:R-:W-:Y:S05]  /*29040*/  BSYNC.RECONVERGENT B2 ;  /* 0x0000000000027941 */ /* 0x000fea0003800200 */
.L_x_87764:
        /* <DEDUP_REMOVED lines=10> */
.L_x_87763:
[----:B------:R-:W-:Y:S05]  /*290f0*/  BSYNC.RECONVERGENT B1 ;  /* 0x0000000000017941 */ /* 0x000fea0003800200 */
.L_x_87762:
        /* <DEDUP_REMOVED lines=17> */
.L_x_87773:
        /* <DEDUP_REMOVED lines=12> */
.L_x_87775:
[----:B------:R-:W-:Y:S05]  /*292d0*/  BSYNC.RECONVERGENT B3 ;  /* 0x0000000000037941 */ /* 0x000fea0003800200 */
.L_x_87774:
        /* <DEDUP_REMOVED lines=62> */
.L_x_87772:
[----:B------:R-:W-:Y:S05]  /*296c0*/  BSYNC.RECONVERGENT B2 ;  /* 0x0000000000027941 */ /* 0x000fea0003800200 */
.L_x_87771:
        /* <DEDUP_REMOVED lines=10> */
.L_x_87770:
[----:B------:R-:W-:Y:S05]  /*29770*/  BSYNC.RECONVERGENT B1 ;  /* 0x0000000000017941 */ /* 0x000fea0003800200 */
.L_x_87769:
        /* <DEDUP_REMOVED lines=16> */
.L_x_87778:
        /* <DEDUP_REMOVED lines=12> */
.L_x_87780:
[----:B------:R-:W-:Y:S05]  /*29940*/  BSYNC.RECONVERGENT B2 ;  /* 0x0000000000027941 */ /* 0x000fea0003800200 */
.L_x_87779:
        /* <DEDUP_REMOVED lines=62> */
.L_x_87777:
[----:B------:R-:W-:Y:S05]  /*29d30*/  BSYNC.RECONVERGENT B1 ;  /* 0x0000000000017941 */ /* 0x000fea0003800200 */
.L_x_87776:
        /* <DEDUP_REMOVED lines=10> */
.L_x_87749:
[----:B------:R-:W-:Y:S05]  /*29de0*/  BSYNC.RECONVERGENT B0 ;  /* 0x0000000000007941 */ /* 0x000fea0003800200 */
.L_x_87726:
        /* <DEDUP_REMOVED lines=17> */
.L_x_87782:
[----:B------:R-:W-:Y:S05]  /*29f00*/  BSYNC.RECONVERGENT B0 ;  /* 0x0000000000007941 */ /* 0x000fea0003800200 */
.L_x_87781:
        /* <DEDUP_REMOVED lines=32> */
.L_x_87789:
        /* <DEDUP_REMOVED lines=12> */
.L_x_87791:
[----:B------:R-:W-:Y:S05]  /*2a1d0*/  BSYNC.RECONVERGENT B3 ;  /* 0x0000000000037941 */ /* 0x000fea0003800200 */
.L_x_87790:
        /* <DEDUP_REMOVED lines=62> */
.L_x_87788:
[----:B------:R-:W-:Y:S05]  /*2a5c0*/  BSYNC.RECONVERGENT B2 ;  /* 0x0000000000027941 */ /* 0x000fea0003800200 */
.L_x_87787:
        /* <DEDUP_REMOVED lines=9> */
.L_x_87786:
[----:B------:R-:W-:Y:S05]  /*2a660*/  BSYNC.RECONVERGENT B1 ;  /* 0x0000000000017941 */ /* 0x000fea0003800200 */
.L_x_87785:
        /* <DEDUP_REMOVED lines=17> */
.L_x_87796:
        /* <DEDUP_REMOVED lines=12> */
.L_x_87798:
[----:B------:R-:W-:Y:S05]  /*2a840*/  BSYNC.RECONVERGENT B3 ;  /* 0x0000000000037941 */ /* 0x000fea0003800200 */
.L_x_87797:
        /* <DEDUP_REMOVED lines=61> */
.L_x_87795:
[----:B------:R-:W-:Y:S05]  /*2ac20*/  BSYNC.RECONVERGENT B2 ;  /* 0x0000000000027941 */ /* 0x000fea0003800200 */
.L_x_87794:
        /* <DEDUP_REMOVED lines=10> */
.L_x_87793:
[----:B------:R-:W-:Y:S05]  /*2acd0*/  BSYNC.RECONVERGENT B1 ;  /* 0x0000000000017941 */ /* 0x000fea0003800200 */
.L_x_87792:
        /* <DEDUP_REMOVED lines=17> */
.L_x_87803:
        /* <DEDUP_REMOVED lines=12> */
.L_x_87805:
[----:B------:R-:W-:Y:S05]  /*2aeb0*/  BSYNC.RECONVERGENT B3 ;  /* 0x0000000000037941 */ /* 0x000fea0003800200 */
.L_x_87804:
        /* <DEDUP_REMOVED lines=61> */
.L_x_87802:
[----:B------:R-:W-:Y:S05]  /*2b290*/  BSYNC.RECONVERGENT B2 ;  /* 0x0000000000027941 */ /* 0x000fea0003800200 */
.L_x_87801:
        /* <DEDUP_REMOVED lines=10> */
.L_x_87800:
[----:B------:R-:W-:Y:S05]  /*2b340*/  BSYNC.RECONVERGENT B1 ;  /* 0x0000000000017941 */ /* 0x000fea0003800200 */
.L_x_87799:
        /* <DEDUP_REMOVED lines=16> */
.L_x_87809:
        /* <DEDUP_REMOVED lines=12> */
.L_x_87811:
[----:B------:R-:W-:Y:S05]  /*2b510*/  BSYNC.RECONVERGENT B2 ;  /* 0x0000000000027941 */ /* 0x000fea0003800200 */
.L_x_87810:
        /* <DEDUP_REMOVED lines=61> */
.L_x_87808:
[----:B------:R-:W-:Y:S05]  /*2b8f0*/  BSYNC.RECONVERGENT B1 ;  /* 0x0000000000017941 */ /* 0x000fea0003800200 */
.L_x_87807:
        /* <DEDUP_REMOVED lines=11> */
.L_x_87784:
        /* <DEDUP_REMOVED lines=21> */
.L_x_87816:
        /* <DEDUP_REMOVED lines=12> */
.L_x_87818:
[----:B------:R-:W-:Y:S05]  /*2bbc0*/  BSYNC.RECONVERGENT B3 ;  /* 0x0000000000037941 */ /* 0x000fea0003800200 */
.L_x_87817:
        /* <DEDUP_REMOVED lines=62> */
.L_x_87815:
[----:B------:R-:W-:Y:S05]  /*2bfb0*/  BSYNC.RECONVERGENT B2 ;  /* 0x0000000000027941 */ /* 0x000fea0003800200 */
.L_x_87814:
        /* <DEDUP_REMOVED lines=9> */
.L_x_87813:
[----:B------:R-:W-:Y:S05]  /*2c050*/  BSYNC.RECONVERGENT B1 ;  /* 0x0000000000017941 */ /* 0x000fea0003800200 */
.L_x_87812:
        /* <DEDUP_REMOVED lines=17> */
.L_x_87823:
        /* <DEDUP_REMOVED lines=12> */
.L_x_87825:
[----:B------:R-:W-:Y:S05]  /*2c230*/  BSYNC.RECONVERGENT B3 ;  /* 0x0000000000037941 */ /* 0x000fea0003800200 */
.L_x_87824:
        /* <DEDUP_REMOVED lines=61> */
.L_x_87822:
[----:B------:R-:W-:Y:S05]  /*2c610*/  BSYNC.RECONVERGENT B2 ;  /* 0x0000000000027941 */ /* 0x000fea0003800200 */
.L_x_87821:
        /* <DEDUP_REMOVED lines=10> */
.L_x_87820:
[----:B------:R-:W-:Y:S05]  /*2c6c0*/  BSYNC.RECONVERGENT B1 ;  /* 0x0000000000017941 */ /* 0x000fea0003800200 */
.L_x_87819:
        /* <DEDUP_REMOVED lines=17> */
.L_x_87830:
        /* <DEDUP_REMOVED lines=12> */
.L_x_87832:
[----:B------:R-:W-:Y:S05]  /*2c8a0*/  BSYNC.RECONVERGENT B3 ;  /* 0x0000000000037941 */ /* 0x000fea0003800200 */
.L_x_87831:
        /* <DEDUP_REMOVED lines=61> */
.L_x_87829:
[----:B------:R-:W-:Y:S05]  /*2cc80*/  BSYNC.RECONVERGENT B2 ;  /* 0x0000000000027941 */ /* 0x000fea0003800200 */
.L_x_87828:
        /* <DEDUP_REMOVED lines=10> */
.L_x_87827:
[----:B------:R-:W-:Y:S05]  /*2cd30*/  BSYNC.RECONVERGENT B1 ;  /* 0x0000000000017941 */ /* 0x000fea0003800200 */
.L_x_87826:
        /* <DEDUP_REMOVED lines=16> */
.L_x_87835:
        /* <DEDUP_REMOVED lines=12> */
.L_x_87837:
[----:B------:R-:W-:Y:S05]  /*2cf00*/  BSYNC.RECONVERGENT B2 ;  /* 0x0000000000027941 */ /* 0x000fea0003800200 */
.L_x_87836:
        /* <DEDUP_REMOVED lines=61> */
.L_x_87834:
[----:B------:R-:W-:Y:S05]  /*2d2e0*/  BSYNC.RECONVERGENT B1 ;  /* 0x0000000000017941 */ /* 0x000fea0003800200 */
.L_x_87833:
        /* <DEDUP_REMOVED lines=10> */
.L_x_87806:
[----:B------:R-:W-:Y:S05]  /*2d390*/  BSYNC.RECONVERGENT B0 ;  /* 0x0000000000007941 */ /* 0x000fea0003800200 */
.L_x_87783:
        /* <DEDUP_REMOVED lines=17> */
.L_x_87839:
[----:B------:R-:W-:Y:S05]  /*2d4b0*/  BSYNC.RECONVERGENT B0 ;  /* 0x0000000000007941 */ /* 0x000fea0003800200 */
.L_x_87838:
        /* <DEDUP_REMOVED lines=32> */
.L_x_87846:
        /* <DEDUP_REMOVED lines=12> */
.L_x_87848:
[----:B------:R-:W-:Y:S05]  /*2d780*/  BSYNC.RECONVERGENT B3 ;  /* 0x0000000000037941 */ /* 0x000fea0003800200 */
.L_x_87847:
        /* <DEDUP_REMOVED lines=62> */
.L_x_87845:
[----:B------:R-:W-:Y:S05]  /*2db70*/  BSYNC.RECONVERGENT B2 ;  /* 0x0000000000027941 */ /* 0x000fea0003800200 */
.L_x_87844:
        /* <DEDUP_REMOVED lines=9> */
.L_x_87843:
[----:B------:R-:W-:Y:S05]  /*2dc10*/  BSYNC.RECONVERGENT B1 ;  /* 0x0000000000017941 */ /* 0x000fea0003800200 */
.L_x_87842:
        /* <DEDUP_REMOVED lines=17> */
.L_x_87853:
        /* <DEDUP_REMOVED lines=12> */
.L_x_87855:
[----:B------:R-:W-:Y:S05]  /*2ddf0*/  BSYNC.RECONVERGENT B3 ;  /* 0x0000000000037941 */ /* 0x000fea0003800200 */
.L_x_87854:
        /* <DEDUP_REMOVED lines=62> */
.L_x_87852:
[----:B------:R-:W-:Y:S05]  /*2e1e0*/  BSYNC.RECONVERGENT B2 ;  /* 0x0000000000027941 */ /* 0x000fea0003800200 */
.L_x_87851:
        /* <DEDUP_REMOVED lines=10> */
.L_x_87850:
[----:B------:R-:W-:Y:S05]  /*2e290*/  BSYNC.RECONVERGENT B1 ;  /* 0x0000000000017941 */ /* 0x000fea0003800200 */
.L_x_87849:
        /* <DEDUP_REMOVED lines=17> */
.L_x_87860:
        /* <DEDUP_REMOVED lines=12> */
.L_x_87862:
[----:B------:R-:W-:Y:S05]  /*2e470*/  BSYNC.RECONVERGENT B3 ;  /* 0x0000000000037941 */ /* 0x000fea0003800200 */
.L_x_87861:
        /* <DEDUP_REMOVED lines=62> */
.L_x_87859:
[----:B------:R-:W-:Y:S05]  /*2e860*/  BSYNC.RECONVERGENT B2 ;  /* 0x0000000000027941 */ /* 0x000fea0003800200 */
.L_x_87858:
        /* <DEDUP_REMOVED lines=10> */
.L_x_87857:
[----:B------:R-:W-:Y:S05]  /*2e910*/  BSYNC.RECONVERGENT B1 ;  /* 0x0000000000017941 */ /* 0x000fea0003800200 */
.L_x_87856:
        /* <DEDUP_REMOVED lines=16> */
.L_x_87866:
        /* <DEDUP_REMOVED lines=12> */
.L_x_87868:
[----:B------:R-:W-:Y:S05]  /*2eae0*/  BSYNC.RECONVERGENT B2 ;  /* 0x0000000000027941 */ /* 0x000fea0003800200 */
.L_x_87867:
        /* <DEDUP_REMOVED lines=62> */
.L_x_87865:
[----:B------:R-:W-:Y:S05]  /*2eed0*/  BSYNC.RECONVERGENT B1 ;  /* 0x0000000000017941 */ /* 0x000fea0003800200 */
.L_x_87864:
        /* <DEDUP_REMOVED lines=11> */
.L_x_87841:
        /* <DEDUP_REMOVED lines=21> */
.L_x_87873:
        /* <DEDUP_REMOVED lines=12> */
.L_x_87875:
[----:B------:R-:W-:Y:S05]  /*2f1a0*/  BSYNC.RECONVERGENT B3 ;  /* 0x0000000000037941 */ /* 0x000fea0003800200 */
.L_x_87874:
        /* <DEDUP_REMOVED lines=62> */
.L_x_87872:
[----:B------:R-:W-:Y:S05]  /*2f590*/  BSYNC.RECONVERGENT B2 ;  /* 0x0000000000027941 */ /* 0x000fea0003800200 */
.L_x_87871:
        /* <DEDUP_REMOVED lines=9> */
.L_x_87870:
[----:B------:R-:W-:Y:S05]  /*2f630*/  BSYNC.RECONVERGENT B1 ;  /* 0x0000000000017941 */ /* 0x000fea0003800200 */
.L_x_87869:
        /* <DEDUP_REMOVED lines=17> */
.L_x_87880:
        /* <DEDUP_REMOVED lines=12> */
.L_x_87882:
[----:B------:R-:W-:Y:S05]  /*2f810*/  BSYNC.RECONVERGENT B3 ;  /* 0x0000000000037941 */ /* 0x000fea0003800200 */
.L_x_87881:
        /* <DEDUP_REMOVED lines=62> */
.L_x_87879:
[----:B------:R-:W-:Y:S05]  /*2fc00*/  BSYNC.RECONVERGENT B2 ;  /* 0x0000000000027941 */ /* 0x000fea0003800200 */
.L_x_87878:
        /* <DEDUP_REMOVED lines=10> */
.L_x_87877:
[----:B------:R-:W-:Y:S05]  /*2fcb0*/  BSYNC.RECONVERGENT B1 ;  /* 0x0000000000017941 */ /* 0x000fea0003800200 */
.L_x_87876:
        /* <DEDUP_REMOVED lines=17> */
.L_x_87887:
        /* <DEDUP_REMOVED lines=12> */
.L_x_87889:
[----:B------:R-:W-:Y:S05]  /*2fe90*/  BSYNC.RECONVERGENT B3 ;  /* 0x0000000000037941 */ /* 0x000fea0003800200 */
.L_x_87888:
        /* <DEDUP_REMOVED lines=62> */
.L_x_87886:
[----:B------:R-:W-:Y:S05]  /*30280*/  BSYNC.RECONVERGENT B2 ;  /* 0x0000000000027941 */ /* 0x000fea0003800200 */
.L_x_87885:
        /* <DEDUP_REMOVED lines=10> */
.L_x_87884:
[----:B------:R-:W-:Y:S05]  /*30330*/  BSYNC.RECONVERGENT B1 ;  /* 0x0000000000017941 */ /* 0x000fea0003800200 */
.L_x_87883:
        /* <DEDUP_REMOVED lines=16> */
.L_x_87892:
        /* <DEDUP_REMOVED lines=12> */
.L_x_87894:
[----:B------:R-:W-:Y:S05]  /*30500*/  BSYNC.RECONVERGENT B2 ;  /* 0x0000000000027941 */ /* 0x000fea0003800200 */
.L_x_87893:
        /* <DEDUP_REMOVED lines=62> */
.L_x_87891:
[----:B------:R-:W-:Y:S05]  /*308f0*/  BSYNC.RECONVERGENT B1 ;  /* 0x0000000000017941 */ /* 0x000fea0003800200 */
.L_x_87890:
        /* <DEDUP_REMOVED lines=10> */
.L_x_87863:
[----:B------:R-:W-:Y:S05]  /*309a0*/  BSYNC.RECONVERGENT B0 ;  /* 0x0000000000007941 */ /* 0x000fea0003800200 */
.L_x_87840:
        /* <DEDUP_REMOVED lines=17> */
.L_x_87896:
[----:B------:R-:W-:Y:S05]  /*30ac0*/  BSYNC.RECONVERGENT B0 ;  /* 0x0000000000007941 */ /* 0x000fea0003800200 */
.L_x_87895:
        /* <DEDUP_REMOVED lines=32> */
.L_x_87903:
        /* <DEDUP_REMOVED lines=12> */
.L_x_87905:
[----:B------:R-:W-:Y:S05]  /*30d90*/  BSYNC.RECONVERGENT B3 ;  /* 0x0000000000037941 */ /* 0x000fea0003800200 */
.L_x_87904:
        /* <DEDUP_REMOVED lines=62> */
.L_x_87902:
[----:B------:R-:W-:Y:S05]  /*31180*/  BSYNC.RECONVERGENT B2 ;  /* 0x0000000000027941 */ /* 0x000fea0003800200 */
.L_x_87901:
        /* <DEDUP_REMOVED lines=9> */
.L_x_87900:
[----:B------:R-:W-:Y:S05]  /*31220*/  BSYNC.RECONVERGENT B1 ;  /* 0x0000000000017941 */ /* 0x000fea0003800200 */
.L_x_87899:
        /* <DEDUP_REMOVED lines=17> */
.L_x_87910:
        /* <DEDUP_REMOVED lines=12> */
.L_x_87912:
[----:B------:R-:W-:Y:S05]  /*31400*/  BSYNC.RECONVERGENT B3 ;  /* 0x0000000000037941 */ /* 0x000fea0003800200 */
.L_x_87911:
        /* <DEDUP_REMOVED lines=61> */
.L_x_87909:
[----:B------:R-:W-:Y:S05]  /*317e0*/  BSYNC.RECONVERGENT B2 ;  /* 0x0000000000027941 */ /* 0x000fea0003800200 */
.L_x_87908:
        /* <DEDUP_REMOVED lines=10> */
.L_x_87907:
[----:B------:R-:W-:Y:S05]  /*31890*/  BSYNC.RECONVERGENT B1 ;  /* 0x0000000000017941 */ /* 0x000fea0003800200 */
.L_x_87906:
        /* <DEDUP_REMOVED lines=17> */
.L_x_87917:
        /* <DEDUP_REMOVED lines=12> */
.L_x_87919:
[----:B------:R-:W-:Y:S05]  /*31a70*/  BSYNC.RECONVERGENT B3 ;  /* 0x0000000000037941 */ /* 0x000fea0003800200 */
.L_x_87918:
        /* <DEDUP_REMOVED lines=61> */
.L_x_87916:
[----:B------:R-:W-:Y:S05]  /*31e50*/  BSYNC.RECONVERGENT B2 ;  /* 0x0000000000027941 */ /* 0x000fea0003800200 */
.L_x_87915:
        /* <DEDUP_REMOVED lines=10> */
.L_x_87914:
[----:B------:R-:W-:Y:S05]  /*31f00*/  BSYNC.RECONVERGENT B1 ;  /* 0x0000000000017941 */ /* 0x000fea0003800200 */
.L_x_87913:
        /* <DEDUP_REMOVED lines=16> */
.L_x_87923:
        /* <DEDUP_REMOVED lines=12> */
.L_x_87925:
[----:B------:R-:W-:Y:S05]  /*320d0*/  BSYNC.RECONVERGENT B2 ;  /* 0x0000000000027941 */ /* 0x000fea0003800200 */
.L_x_87924:
        /* <DEDUP_REMOVED lines=61> */
.L_x_87922:
[----:B------:R-:W-:Y:S05]  /*324b0*/  BSYNC.RECONVERGENT B1 ;  /* 0x0000000000017941 */ /* 0x000fea0003800200 */
.L_x_87921:
        /* <DEDUP_REMOVED lines=11> */
.L_x_87898:
        /* <DEDUP_REMOVED lines=21> */
.L_x_87930:
        /* <DEDUP_REMOVED lines=12> */
.L_x_87932:
[----:B------:R-:W-:Y:S05]  /*32780*/  BSYNC.RECONVERGENT B3 ;  /* 0x0000000000037941 */ /* 0x000fea0003800200 */
.L_x_87931:
        /* <DEDUP_REMOVED lines=62> */
.L_x_87929:
[----:B------:R-:W-:Y:S05]  /*32b70*/  BSYNC.RECONVERGENT B2 ;  /* 0x0000000000027941 */ /* 0x000fea0003800200 */
.L_x_87928:
        /* <DEDUP_REMOVED lines=9> */
.L_x_87927:
[----:B------:R-:W-:Y:S05]  /*32c10*/  BSYNC.RECONVERGENT B1 ;  /* 0x0000000000017941 */ /* 0x000fea0003800200 */
.L_x_87926:
        /* <DEDUP_REMOVED lines=17> */
.L_x_87937:
        /* <DEDUP_REMOVED lines=12> */
.L_x_87939:
[----:B------:R-:W-:Y:S05]  /*32df0*/  BSYNC.RECONVERGENT B3 ;  /* 0x0000000000037941 */ /* 0x000fea0003800200 */
.L_x_87938:
        /* <DEDUP_REMOVED lines=61> */
.L_x_87936:
[----:B------:R-:W-:Y:S05]  /*331d0*/  BSYNC.RECONVERGENT B2 ;  /* 0x0000000000027941 */ /* 0x000fea0003800200 */
.L_x_87935:
        /* <DEDUP_REMOVED lines=10> */
.L_x_87934:
[----:B------:R-:W-:Y:S05]  /*33280*/  BSYNC.RECONVERGENT B1 ;  /* 0x0000000000017941 */ /* 0x000fea0003800200 */
.L_x_87933:
        /* <DEDUP_REMOVED lines=17> */
.L_x_87944:
        /* <DEDUP_REMOVED lines=12> */
.L_x_87946:
[----:B------:R-:W-:Y:S05]  /*33460*/  BSYNC.RECONVERGENT B3 ;  /* 0x0000000000037941 */ /* 0x000fea0003800200 */
.L_x_87945:
        /* <DEDUP_REMOVED lines=61> */
.L_x_87943:
[----:B------:R-:W-:Y:S05]  /*33840*/  BSYNC.RECONVERGENT B2 ;  /* 0x0000000000027941 */ /* 0x000fea0003800200 */
.L_x_87942:
        /* <DEDUP_REMOVED lines=10> */
.L_x_87941:
[----:B------:R-:W-:Y:S05]  /*338f0*/  BSYNC.RECONVERGENT B1 ;  /* 0x0000000000017941 */ /* 0x000fea0003800200 */
.L_x_87940:
        /* <DEDUP_REMOVED lines=16> */
.L_x_87949:
        /* <DEDUP_REMOVED lines=12> */
.L_x_87951:
[----:B------:R-:W-:Y:S05]  /*33ac0*/  BSYNC.RECONVERGENT B2 ;  /* 0x0000000000027941 */ /* 0x000fea0003800200 */
.L_x_87950:
        /* <DEDUP_REMOVED lines=61> */
.L_x_87948:
[----:B------:R-:W-:Y:S05]  /*33ea0*/  BSYNC.RECONVERGENT B1 ;  /* 0x0000000000017941 */ /* 0x000fea0003800200 */
.L_x_87947:
        /* <DEDUP_REMOVED lines=10> */
.L_x_87920:
[----:B------:R-:W-:Y:S05]  /*33f50*/  BSYNC.RECONVERGENT B0 ;  /* 0x0000000000007941 */ /* 0x000fea0003800200 */
.L_x_87897:
        /* <DEDUP_REMOVED lines=17> */
.L_x_87953:
[----:B------:R-:W-:Y:S05]  /*34070*/  BSYNC.RECONVERGENT B0 ;  /* 0x0000000000007941 */ /* 0x000fea0003800200 */
.L_x_87952:
        /* <DEDUP_REMOVED lines=32> */
.L_x_87960:
        /* <DEDUP_REMOVED lines=12> */
.L_x_87962:
[----:B------:R-:W-:Y:S05]  /*34340*/  BSYNC.RECONVERGENT B3 ;  /* 0x0000000000037941 */ /* 0x000fea0003800200 */
.L_x_87961:
        /* <DEDUP_REMOVED lines=62> */
.L_x_87959:
[----:B------:R-:W-:Y:S05]  /*34730*/  BSYNC.RECONVERGENT B2 ;  /* 0x0000000000027941 */ /* 0x000fea0003800200 */
.L_x_87958:
        /* <DEDUP_REMOVED lines=9> */
.L_x_87957:
[----:B------:R-:W-:Y:S05]  /*347d0*/  BSYNC.RECONVERGENT B1 ;  /* 0x0000000000017941 */ /* 0x000fea0003800200 */
.L_x_87956:
        /* <DEDUP_REMOVED lines=17> */
.L_x_87967:
        /* <DEDUP_REMOVED lines=12> */
.L_x_87969:
[----:B------:R-:W-:Y:S05]  /*349b0*/  BSYNC.RECONVERGENT B3 ;  /* 0x0000000000037941 */ /* 0x000fea0003800200 */
.L_x_87968:
        /* <DEDUP_REMOVED lines=62> */
.L_x_87966:
[----:B------:R-:W-:Y:S05]  /*34da0*/  BSYNC.RECONVERGENT B2 ;  /* 0x0000000000027941 */ /* 0x000fea0003800200 */
.L_x_87965:
        /* <DEDUP_REMOVED lines=10> */
.L_x_87964:
[----:B------:R-:W-:Y:S05]  /*34e50*/  BSYNC.RECONVERGENT B1 ;  /* 0x0000000000017941 */ /* 0x000fea0003800200 */
.L_x_87963:
        /* <DEDUP_REMOVED lines=17> */
.L_x_87974:
        /* <DEDUP_REMOVED lines=12> */
.L_x_87976:
[----:B------:R-:W-:Y:S05]  /*35030*/  BSYNC.RECONVERGENT B3 ;  /* 0x0000000000037941 */ /* 0x000fea0003800200 */
.L_x_87975:
        /* <DEDUP_REMOVED lines=62> */
.L_x_87973:
[----:B------:R-:W-:Y:S05]  /*35420*/  BSYNC.RECONVERGENT B2 ;  /* 0x0000000000027941 */ /* 0x000fea0003800200 */
.L_x_87972:
        /* <DEDUP_REMOVED lines=10> */
.L_x_87971:
[----:B------:R-:W-:Y:S05]  /*354d0*/  BSYNC.RECONVERGENT B1 ;  /* 0x0000000000017941 */ /* 0x000fea0003800200 */
.L_x_87970:
        /* <DEDUP_REMOVED lines=16> */
.L_x_87980:
        /* <DEDUP_REMOVED lines=12> */
.L_x_87982:
[----:B------:R-:W-:Y:S05]  /*356a0*/  BSYNC.RECONVERGENT B2 ;  /* 0x0000000000027941 */ /* 0x000fea0003800200 */
.L_x_87981:
        /* <DEDUP_REMOVED lines=62> */
.L_x_87979:
[----:B------:R-:W-:Y:S05]  /*35a90*/  BSYNC.RECONVERGENT B1 ;  /* 0x0000000000017941 */ /* 0x000fea0003800200 */
.L_x_87978:
        /* <DEDUP_REMOVED lines=11> */
.L_x_87955:
        /* <DEDUP_REMOVED lines=21> */
.L_x_87987:
        /* <DEDUP_REMOVED lines=12> */
.L_x_87989:
[----:B------:R-:W-:Y:S05]  /*35d60*/  BSYNC.RECONVERGENT B3 ;  /* 0x0000000000037941 */ /* 0x000fea0003800200 */
.L_x_87988:
        /* <DEDUP_REMOVED lines=62> */
.L_x_87986:
[----:B------:R-:W-:Y:S05]  /*36150*/  BSYNC.RECONVERGENT B2 ;  /* 0x0000000000027941 */ /* 0x000fea0003800200 */
.L_x_87985:
        /* <DEDUP_REMOVED lines=9> */
.L_x_87984:
[----:B------:R-:W-:Y:S05]  /*361f0*/  BSYNC.RECONVERGENT B1 ;  /* 0x0000000000017941 */ /* 0x000fea0003800200 */
.L_x_87983:
        /* <DEDUP_REMOVED lines=17> */
.L_x_87994:
        /* <DEDUP_REMOVED lines=12> */
.L_x_87996:
[----:B------:R-:W-:Y:S05]  /*363d0*/  BSYNC.RECONVERGENT B3 ;  /* 0x0000000000037941 */ /* 0x000fea0003800200 */
.L_x_87995:
        /* <DEDUP_REMOVED lines=62> */
.L_x_87993:
[----:B------:R-:W-:Y:S05]  /*367c0*/  BSYNC.RECONVERGENT B2 ;  /* 0x0000000000027941 */ /* 0x000fea0003800200 */
.L_x_87992:
        /* <DEDUP_REMOVED lines=10> */
.L_x_87991:
[----:B------:R-:W-:Y:S05]  /*36870*/  BSYNC.RECONVERGENT B1 ;  /* 0x0000000000017941 */ /* 0x000fea0003800200 */
.L_x_87990:
        /* <DEDUP_REMOVED lines=17> */
.L_x_88001:
        /* <DEDUP_REMOVED lines=12> */
.L_x_88003:
[----:B------:R-:W-:Y:S05]  /*36a50*/  BSYNC.RECONVERGENT B3 ;  /* 0x0000000000037941 */ /* 0x000fea0003800200 */
.L_x_88002:
        /* <DEDUP_REMOVED lines=62> */
.L_x_88000:
[----:B------:R-:W-:Y:S05]  /*36e40*/  BSYNC.RECONVERGENT B2 ;  /* 0x0000000000027941 */ /* 0x000fea0003800200 */
.L_x_87999:
        /* <DEDUP_REMOVED lines=10> */
.L_x_87998:
[----:B------:R-:W-:Y:S05]  /*36ef0*/  BSYNC.RECONVERGENT B1 ;  /* 0x0000000000017941 */ /* 0x000fea0003800200 */
.L_x_87997:
        /* <DEDUP_REMOVED lines=16> */
.L_x_88006:
        /* <DEDUP_REMOVED lines=12> */
.L_x_88008:
[----:B------:R-:W-:Y:S05]  /*370c0*/  BSYNC.RECONVERGENT B2 ;  /* 0x0000000000027941 */ /* 0x000fea0003800200 */
.L_x_88007:
        /* <DEDUP_REMOVED lines=62> */
.L_x_88005:
[----:B------:R-:W-:Y:S05]  /*374b0*/  BSYNC.RECONVERGENT B1 ;  /* 0x0000000000017941 */ /* 0x000fea0003800200 */
.L_x_88004:
        /* <DEDUP_REMOVED lines=10> */
.L_x_87977:
[----:B------:R-:W-:Y:S05]  /*37560*/  BSYNC.RECONVERGENT B0 ;  /* 0x0000000000007941 */ /* 0x000fea0003800200 */
.L_x_87954:
        /* <DEDUP_REMOVED lines=17> */
.L_x_88010:
[----:B------:R-:W-:Y:S05]  /*37680*/  BSYNC.RECONVERGENT B0 ;  /* 0x0000000000007941 */ /* 0x000fea0003800200 */
.L_x_88009:
        /* <DEDUP_REMOVED lines=32> */
.L_x_88017:
        /* <DEDUP_REMOVED lines=12> */
.L_x_88019:
[----:B------:R-:W-:Y:S05]  /*37950*/  BSYNC.RECONVERGENT B3 ;  /* 0x0000000000037941 */ /* 0x000fea0003800200 */
.L_x_88018:
        /* <DEDUP_REMOVED lines=62> */
.L_x_88016:
[----:B------:R-:W-:Y:S05]  /*37d40*/  BSYNC.RECONVERGENT B2 ;  /* 0x0000000000027941 */ /* 0x000fea0003800200 */
.L_x_88015:
        /* <DEDUP_REMOVED lines=9> */
.L_x_88014:
[----:B------:R-:W-:Y:S05]  /*37de0*/  BSYNC.RECONVERGENT B1 ;  /* 0x0000000000017941 */ /* 0x000fea0003800200 */
.L_x_88013:
        /* <DEDUP_REMOVED lines=17> */
.L_x_88024:
        /* <DEDUP_REMOVED lines=12> */
.L_x_88026:
[----:B------:R-:W-:Y:S05]  /*37fc0*/  BSYNC.RECONVERGENT B3 ;  /* 0x0000000000037941 */ /* 0x000fea0003800200 */
.L_x_88025:
        /* <DEDUP_REMOVED lines=61> */
.L_x_88023:
[----:B------:R-:W-:Y:S05]  /*383a0*/  BSYNC.RECONVERGENT B2 ;  /* 0x0000000000027941 */ /* 0x000fea0003800200 */
.L_x_88022:
        /* <DEDUP_REMOVED lines=10> */
.L_x_88021:
[----:B------:R-:W-:Y:S05]  /*38450*/  BSYNC.RECONVERGENT B1 ;  /* 0x0000000000017941 */ /* 0x000fea0003800200 */
.L_x_88020:
        /* <DEDUP_REMOVED lines=17> */
.L_x_88031:
        /* <DEDUP_REMOVED lines=12> */
.L_x_88033:
[----:B------:R-:W-:Y:S05]  /*38630*/  BSYNC.RECONVERGENT B3 ;  /* 0x0000000000037941 */ /* 0x000fea0003800200 */
.L_x_88032:
        /* <DEDUP_REMOVED lines=61> */
.L_x_88030:
[----:B------:R-:W-:Y:S05]  /*38a10*/  BSYNC.RECONVERGENT B2 ;  /* 0x0000000000027941 */ /* 0x000fea0003800200 */
.L_x_88029:
        /* <DEDUP_REMOVED lines=10> */
.L_x_88028:
[----:B------:R-:W-:Y:S05]  /*38ac0*/  BSYNC.RECONVERGENT B1 ;  /* 0x0000000000017941 */ /* 0x000fea0003800200 */
.L_x_88027:
        /* <DEDUP_REMOVED lines=16> */
.L_x_88037:
        /* <DEDUP_REMOVED lines=12> */
.L_x_88039:
[----:B------:R-:W-:Y:S05]  /*38c90*/  BSYNC.RECONVERGENT B2 ;  /* 0x0000000000027941 */ /* 0x000fea0003800200 */
.L_x_88038:
        /* <DEDUP_REMOVED lines=61> */
.L_x_88036:
[----:B------:R-:W-:Y:S05]  /*39070*/  BSYNC.RECONVERGENT B1 ;  /* 0x0000000000017941 */ /* 0x000fea0003800200 */
.L_x_88035:
        /* <DEDUP_REMOVED lines=11> */
.L_x_88012:
        /* <DEDUP_REMOVED lines=21> */
.L_x_88044:
        /* <DEDUP_REMOVED lines=12> */
.L_x_88046:
[----:B------:R-:W-:Y:S05]  /*39340*/  BSYNC.RECONVERGENT B3 ;  /* 0x0000000000037941 */ /* 0x000fea0003800200 */
.L_x_88045:
        /* <DEDUP_REMOVED lines=62> */
.L_x_88043:
[----:B------:R-:W-:Y:S05]  /*39730*/  BSYNC.RECONVERGENT B2 ;  /* 0x0000000000027941 */ /* 0x000fea0003800200 */
.L_x_88042:
        /* <DEDUP_REMOVED lines=9> */
.L_x_88041:
[----:B------:R-:W-:Y:S05]  /*397d0*/  BSYNC.RECONVERGENT B1 ;  /* 0x0000000000017941 */ /* 0x000fea0003800200 */
.L_x_88040:
        /* <DEDUP_REMOVED lines=17> */
.L_x_88051:
        /* <DEDUP_REMOVED lines=12> */
.L_x_88053:
[----:B------:R-:W-:Y:S05]  /*399b0*/  BSYNC.RECONVERGENT B3 ;  /* 0x0000000000037941 */ /* 0x000fea0003800200 */
.L_x_88052:
        /* <DEDUP_REMOVED lines=61> */
.L_x_88050:
[----:B------:R-:W-:Y:S05]  /*39d90*/  BSYNC.RECONVERGENT B2 ;  /* 0x0000000000027941 */ /* 0x000fea0003800200 */
.L_x_88049:
        /* <DEDUP_REMOVED lines=10> */
.L_x_88048:
[----:B------:R-:W-:Y:S05]  /*39e40*/  BSYNC.RECONVERGENT B1 ;  /* 0x0000000000017941 */ /* 0x000fea0003800200 */
.L_x_88047:
        /* <DEDUP_REMOVED lines=17> */
.L_x_88058:
        /* <DEDUP_REMOVED lines=12> */
.L_x_88060:
[----:B------:R-:W-:Y:S05]  /*3a020*/  BSYNC.RECONVERGENT B3 ;  /* 0x0000000000037941 */ /* 0x000fea0003800200 */
.L_x_88059:
        /* <DEDUP_REMOVED lines=61> */
.L_x_88057:
[----:B------:R-:W-:Y:S05]  /*3a400*/  BSYNC.RECONVERGENT B2 ;  /* 0x0000000000027941 */ /* 0x000fea0003800200 */
.L_x_88056:
        /* <DEDUP_REMOVED lines=10> */
.L_x_88055:
[----:B------:R-:W-:Y:S05]  /*3a4b0*/  BSYNC.RECONVERGENT B1 ;  /* 0x0000000000017941 */ /* 0x000fea0003800200 */
.L_x_88054:
        /* <DEDUP_REMOVED lines=16> */
.L_x_88063:
        /* <DEDUP_REMOVED lines=12> */
.L_x_88065:
[----:B------:R-:W-:Y:S05]  /*3a680*/  BSYNC.RECONVERGENT B2 ;  /* 0x0000000000027941 */ /* 0x000fea0003800200 */
.L_x_88064:
        /* <DEDUP_REMOVED lines=61> */
.L_x_88062:
[----:B------:R-:W-:Y:S05]  /*3aa60*/  BSYNC.RECONVERGENT B1 ;  /* 0x0000000000017941 */ /* 0x000fea0003800200 */
.L_x_88061:
        /* <DEDUP_REMOVED lines=10> */
.L_x_88034:
[----:B------:R-:W-:Y:S05]  /*3ab10*/  BSYNC.RECONVERGENT B0 ;  /* 0x0000000000007941 */ /* 0x000fea0003800200 */
.L_x_88011:
        /* <DEDUP_REMOVED lines=17> */
.L_x_88067:
[----:B------:R-:W-:Y:S05]  /*3ac30*/  BSYNC.RECONVERGENT B0 ;  /* 0x0000000000007941 */ /* 0x000fea0003800200 */
.L_x_88066:
        /* <DEDUP_REMOVED lines=32> */
.L_x_88074:
        /* <DEDUP_REMOVED lines=12> */
.L_x_88076:
[----:B------:R-:W-:Y:S05]  /*3af00*/  BSYNC.RECONVERGENT B3 ;  /* 0x0000000000037941 */ /* 0x000fea0003800200 */
.L_x_88075:
        /* <DEDUP_REMOVED lines=62> */
.L_x_88073:
[----:B------:R-:W-:Y:S05]  /*3b2f0*/  BSYNC.RECONVERGENT B2 ;  /* 0x0000000000027941 */ /* 0x000fea0003800200 */
.L_x_88072:
        /* <DEDUP_REMOVED lines=9> */
.L_x_88071:
[----:B------:R-:W-:Y:S05]  /*3b390*/  BSYNC.RECONVERGENT B1 ;  /* 0x0000000000017941 */ /* 0x000fea0003800200 */
.L_x_88070:
        /* <DEDUP_REMOVED lines=17> */
.L_x_88081:
        /* <DEDUP_REMOVED lines=12> */
.L_x_88083:
[----:B------:R-:W-:Y:S05]  /*3b570*/  BSYNC.RECONVERGENT B3 ;  /* 0x0000000000037941 */ /* 0x000fea0003800200 */
.L_x_88082:
        /* <DEDUP_REMOVED lines=62> */
.L_x_88080:
[----:B------:R-:W-:Y:S05]  /*3b960*/  BSYNC.RECONVERGENT B2 ;  /* 0x0000000000027941 */ /* 0x000fea0003800200 */
.L_x_88079:
        /* <DEDUP_REMOVED lines=10> */
.L_x_88078:
[----:B------:R-:W-:Y:S05]  /*3ba10*/  BSYNC.RECONVERGENT B1 ;  /* 0x0000000000017941 */ /* 0x000fea0003800200 */
.L_x_88077:
        /* <DEDUP_REMOVED lines=17> */
.L_x_88088:
        /* <DEDUP_REMOVED lines=12> */
.L_x_88090:
[----:B------:R-:W-:Y:S05]  /*3bbf0*/  BSYNC.RECONVERGENT B3 ;  /* 0x0000000000037941 */ /* 0x000fea0003800200 */
.L_x_88089:
        /* <DEDUP_REMOVED lines=62> */
.L_x_88087:
[----:B------:R-:W-:Y:S05]  /*3bfe0*/  BSYNC.RECONVERGENT B2 ;  /* 0x0000000000027941 */ /* 0x000fea0003800200 */
.L_x_88086:
        /* <DEDUP_REMOVED lines=10> */
.L_x_88085:
[----:B------:R-:W-:Y:S05]  /*3c090*/  BSYNC.RECONVERGENT B1 ;  /* 0x0000000000017941 */ /* 0x000fea0003800200 */
.L_x_88084:
        /* <DEDUP_REMOVED lines=16> */
.L_x_88094:
        /* <DEDUP_REMOVED lines=12> */
.L_x_88096:
[----:B------:R-:W-:Y:S05]  /*3c260*/  BSYNC.RECONVERGENT B2 ;  /* 0x0000000000027941 */ /* 0x000fea0003800200 */
.L_x_88095:
        /* <DEDUP_REMOVED lines=62> */
.L_x_88093:
[----:B------:R-:W-:Y:S05]  /*3c650*/  BSYNC.RECONVERGENT B1 ;  /* 0x0000000000017941 */ /* 0x000fea0003800200 */
.L_x_88092:
        /* <DEDUP_REMOVED lines=11> */
.L_x_88069:
        /* <DEDUP_REMOVED lines=21> */
.L_x_88101:
        /* <DEDUP_REMOVED lines=12> */
.L_x_88103:
[----:B------:R-:W-:Y:S05]  /*3c920*/  BSYNC.RECONVERGENT B3 ;  /* 0x0000000000037941 */ /* 0x000fea0003800200 */
.L_x_88102:
        /* <DEDUP_REMOVED lines=62> */
.L_x_88100:
[----:B------:R-:W-:Y:S05]  /*3cd10*/  BSYNC.RECONVERGENT B2 ;  /* 0x0000000000027941 */ /* 0x000fea0003800200 */
.L_x_88099:
        /* <DEDUP_REMOVED lines=9> */
.L_x_88098:
[----:B------:R-:W-:Y:S05]  /*3cdb0*/  BSYNC.RECONVERGENT B1 ;  /* 0x0000000000017941 */ /* 0x000fea0003800200 */
.L_x_88097:
        /* <DEDUP_REMOVED lines=17> */
.L_x_88108:
        /* <DEDUP_REMOVED lines=12> */
.L_x_88110:
[----:B------:R-:W-:Y:S05]  /*3cf90*/  BSYNC.RECONVERGENT B3 ;  /* 0x0000000000037941 */ /* 0x000fea0003800200 */
.L_x_88109:
        /* <DEDUP_REMOVED lines=62> */
.L_x_88107:
[----:B------:R-:W-:Y:S05]  /*3d380*/  BSYNC.RECONVERGENT B2 ;  /* 0x0000000000027941 */ /* 0x000fea0003800200 */
.L_x_88106:
        /* <DEDUP_REMOVED lines=10> */
.L_x_88105:
[----:B------:R-:W-:Y:S05]  /*3d430*/  BSYNC.RECONVERGENT B1 ;  /* 0x0000000000017941 */ /* 0x000fea0003800200 */
.L_x_88104:
        /* <DEDUP_REMOVED lines=17> */
.L_x_88115:
        /* <DEDUP_REMOVED lines=12> */
.L_x_88117:
[----:B------:R-:W-:Y:S05]  /*3d610*/  BSYNC.RECONVERGENT B3 ;  /* 0x0000000000037941 */ /* 0x000fea0003800200 */
.L_x_88116:
        /* <DEDUP_REMOVED lines=62> */
.L_x_88114:
[----:B------:R-:W-:Y:S05]  /*3da00*/  BSYNC.RECONVERGENT B2 ;  /* 0x0000000000027941 */ /* 0x000fea0003800200 */
.L_x_88113:
        /* <DEDUP_REMOVED lines=10> */
.L_x_88112:
[----:B------:R-:W-:Y:S05]  /*3dab0*/  BSYNC.RECONVERGENT B1 ;  /* 0x0000000000017941 */ /* 0x000fea0003800200 */
.L_x_88111:
        /* <DEDUP_REMOVED lines=16> */
.L_x_88120:
        /* <DEDUP_REMOVED lines=12> */
.L_x_88122:
[----:B------:R-:W-:Y:S05]  /*3dc80*/  BSYNC.RECONVERGENT B2 ;  /* 0x0000000000027941 */ /* 0x000fea0003800200 */
.L_x_88121:
        /* <DEDUP_REMOVED lines=62> */
.L_x_88119:
[----:B------:R-:W-:Y:S05]  /*3e070*/  BSYNC.RECONVERGENT B1 ;  /* 0x0000000000017941 */ /* 0x000fea0003800200 */
.L_x_88118:
        /* <DEDUP_REMOVED lines=10> */
.L_x_88091:
[----:B------:R-:W-:Y:S05]  /*3e120*/  BSYNC.RECONVERGENT B0 ;  /* 0x0000000000007941 */ /* 0x000fea0003800200 */
.L_x_88068:
        /* <DEDUP_REMOVED lines=17> */
.L_x_88124:
[----:B------:R-:W-:Y:S05]  /*3e240*/  BSYNC.RECONVERGENT B0 ;  /* 0x0000000000007941 */ /* 0x000fea0003800200 */
.L_x_88123:
        /* <DEDUP_REMOVED lines=32> */
.L_x_88131:
        /* <DEDUP_REMOVED lines=12> */
.L_x_88133:
[----:B------:R-:W-:Y:S05]  /*3e510*/  BSYNC.RECONVERGENT B3 ;  /* 0x0000000000037941 */ /* 0x000fea0003800200 */
.L_x_88132:
[----:B------:R-:W-:Y:S01]  /*3e520*/  IMAD.WIDE.U32 R144, R0, -0x2daee0ad, RZ ;  /* 0xd2511f5300907825 */ /* 0x000fe200078e00ff */
[----:B------:R-:W-:Y:S01]  /*3e530*/  UIADD3 UR15, UPT, UPT, UR4, -0x61c88647, URZ ;  /* 0x9e3779b9040f7890 */ /* 0x000fe2000fffe0ff */
[----:B------:R-:W-:Y:S02]  /*3e540*/  MOV R11, R9 ;  /* 0x00000009000b7202 */ /* 0x000fe40000000f00 */
[----:B------:R-:W-:Y:S01]  /*3e550*/  IMAD.WIDE.U32 R4, R2, -0x326172a9, RZ ;  /* 0xcd9e8d5702047825 */ /* 0x000fe200078e00ff */
[----:B------:R-:W-:-:S03]  /*3e560*/  LOP3.LUT R3, R10, UR5, R145, 0x96, !PT ;  /* 0x000000050a037c12 */ /* 0x000fc6000f8e9691 */
[----:B------:R-:W-:Y:S02]  /*3e570*/  IMAD.MOV.U32 R146, RZ, RZ, RZ ;  /* 0x000000ffff927224 */ /* 0x000fe400078e00ff */
        /* <DEDUP_REMOVED lines=56> */
.L_x_88130:
[----:B------:R-:W-:Y:S05]  /*3e900*/  BSYNC.RECONVERGENT B2 ;  /* 0x0000000000027941 */ /* 0x000fea0003800200 */
.L_x_88129:
        /* <DEDUP_REMOVED lines=9> */
.L_x_88128:
[----:B------:R-:W-:Y:S05]  /*3e9a0*/  BSYNC.RECONVERGENT B1 ;  /* 0x0000000000017941 */ /* 0x000fea0003800200 */
.L_x_88127:
        /* <DEDUP_REMOVED lines=17> */
.L_x_88138:
        /* <DEDUP_REMOVED lines=12> */
.L_x_88140:
[----:B------:R-:W-:Y:S05]  /*3eb80*/  BSYNC.RECONVERGENT B3 ;  /* 0x0000000000037941 */ /* 0x000fea0003800200 */
.L_x_88139:
        /* <DEDUP_REMOVED lines=61> */
.L_x_88137:
[----:B------:R-:W-:Y:S05]  /*3ef60*/  BSYNC.RECONVERGENT B2 ;  /* 0x0000000000027941 */ /* 0x000fea0003800200 */
.L_x_88136:
        /* <DEDUP_REMOVED lines=10> */
.L_x_88135:
[----:B------:R-:W-:Y:S05]  /*3f010*/  BSYNC.RECONVERGENT B1 ;  /* 0x0000000000017941 */ /* 0x000fea0003800200 */
.L_x_88134:
        /* <DEDUP_REMOVED lines=17> */
.L_x_88145:
        /* <DEDUP_REMOVED lines=12> */
.L_x_88147:
[----:B------:R-:W-:Y:S05]  /*3f1f0*/  BSYNC.RECONVERGENT B3 ;  /* 0x0000000000037941 */ /* 0x000fea0003800200 */
.L_x_88146:
        /* <DEDUP_REMOVED lines=61> */
.L_x_88144:
[----:B------:R-:W-:Y:S05]  /*3f5d0*/  BSYNC.RECONVERGENT B2 ;  /* 0x0000000000027941 */ /* 0x000fea0003800200 */
.L_x_88143:
        /* <DEDUP_REMOVED lines=10> */
.L_x_88142:
[----:B------:R-:W-:Y:S05]  /*3f680*/  BSYNC.RECONVERGENT B1 ;  /* 0x0000000000017941 */ /* 0x000fea0003800200 */
.L_x_88141:
        /* <DEDUP_REMOVED lines=16> */
.L_x_88151:
        /* <DEDUP_REMOVED lines=12> */
.L_x_88153:
[----:B------:R-:W-:Y:S05]  /*3f850*/  BSYNC.RECONVERGENT B2 ;  /* 0x0000000000027941 */ /* 0x000fea0003800200 */
.L_x_88152:
        /* <DEDUP_REMOVED lines=61> */
.L_x_88150:
[----:B------:R-:W-:Y:S05]  /*3fc30*/  BSYNC.RECONVERGENT B1 ;  /* 0x0000000000017941 */ /* 0x000fea0003800200 */
.L_x_88149:
        /* <DEDUP_REMOVED lines=11> */
.L_x_88126:
        /* <DEDUP_REMOVED lines=21> */
.L_x_88158:
        /* <DEDUP_REMOVED lines=12> */
.L_x_88160:
[----:B------:R-:W-:Y:S05]  /*3ff00*/  BSYNC.RECONVERGENT B3 ;  /* 0x0000000000037941 */ /* 0x000fea0003800200 */
.L_x_88159:
[----:B------:R-:W-:Y:S01]  /*3ff10*/  IMAD.WIDE.U32 R144, R0, -0x2daee0ad, RZ ;  /* 0xd2511f5300907825 */ /* 0x000fe200078e00ff */
[----:B------:R-:W-:-:S03]  /*3ff20*/  UIADD3 UR15, UPT, UPT, UR4, -0x61c88647, URZ ;  /* 0x9e3779b9040f7890 */ /* 0x000fc6000fffe0ff */
[----:B------:R-:W-:Y:S02]  /*3ff30*/  HFMA2 R146, -RZ, RZ, 0, 0 ;  /* 0x00000000ff927431 */ /* 0x000fe400000001ff */
        /* <DEDUP_REMOVED lines=59> */
.L_x_88157:
[----:B------:R-:W-:Y:S05]  /*402f0*/  BSYNC.RECONVERGENT B2 ;  /* 0x0000000000027941 */ /* 0x000fea0003800200 */
.L_x_88156:
        /* <DEDUP_REMOVED lines=9> */
.L_x_88155:
[----:B------:R-:W-:Y:S05]  /*40390*/  BSYNC.RECONVERGENT B1 ;  /* 0x0000000000017941 */ /* 0x000fea0003800200 */
.L_x_88154:
        /* <DEDUP_REMOVED lines=17> */
.L_x_88165:
        /* <DEDUP_REMOVED lines=12> */
.L_x_88167:
[----:B------:R-:W-:Y:S05]  /*40570*/  BSYNC.RECONVERGENT B3 ;  /* 0x0000000000037941 */ /* 0x000fea0003800200 */
.L_x_88166:
        /* <DEDUP_REMOVED lines=61> */
.L_x_88164:
[----:B------:R-:W-:Y:S05]  /*40950*/  BSYNC.RECONVERGENT B2 ;  /* 0x0000000000027941 */ /* 0x000fea0003800200 */
.L_x_88163:
        /* <DEDUP_REMOVED lines=10> */
.L_x_88162:
[----:B------:R-:W-:Y:S05]  /*40a00*/  BSYNC.RECONVERGENT B1 ;  /* 0x0000000000017941 */ /* 0x000fea0003800200 */
.L_x_88161:
        /* <DEDUP_REMOVED lines=17> */
.L_x_88172:
        /* <DEDUP_REMOVED lines=12> */
.L_x_88174:
[----:B------:R-:W-:Y:S05]  /*40be0*/  BSYNC.RECONVERGENT B3 ;  /* 0x0000000000037941 */ /* 0x000fea0003800200 */
.L_x_88173:
        /* <DEDUP_REMOVED lines=61> */
.L_x_88171:
[----:B------:R-:W-:Y:S05]  /*40fc0*/  BSYNC.RECONVERGENT B2 ;  /* 0x0000000000027941 */ /* 0x000fea0003800200 */
.L_x_88170:
        /* <DEDUP_REMOVED lines=10> */
.L_x_88169:
[----:B------:R-:W-:Y:S05]  /*41070*/  BSYNC.RECONVERGENT B1 ;  /* 0x0000000000017941 */ /* 0x000fea0003800200 */
.L_x_88168:
        /* <DEDUP_REMOVED lines=16> */
.L_x_88177:
        /* <DEDUP_REMOVED lines=12> */
.L_x_88179:
[----:B------:R-:W-:Y:S05]  /*41240*/  BSYNC.RECONVERGENT B2 ;  /* 0x0000000000027941 */ /* 0x000fea0003800200 */
.L_x_88178:
        /* <DEDUP_REMOVED lines=61> */
.L_x_88176:
[----:B------:R-:W-:Y:S05]  /*41620*/  BSYNC.RECONVERGENT B1 ;  /* 0x0000000000017941 */ /* 0x000fea0003800200 */
.L_x_88175:
        /* <DEDUP_REMOVED lines=10> */
.L_x_88148:
[----:B------:R-:W-:Y:S05]  /*416d0*/  BSYNC.RECONVERGENT B0 ;  /* 0x0000000000007941 */ /* 0x000fea0003800200 */
.L_x_88125:
        /* <DEDUP_REMOVED lines=17> */
.L_x_88181:
[----:B------:R-:W-:Y:S05]  /*417f0*/  BSYNC.RECONVERGENT B0 ;  /* 0x0000000000007941 */ /* 0x000fea0003800200 */
.L_x_88180:
[----:B01----:R-:W0:Y:S01]  /*41800*/  @P1 LDC.64 R140, c[0x0][0x390] ;  /* 0x0000e400ff8c1b82 */ /* 0x003e220000000a00 */
[----:B------:R-:W-:-:S04]  /*41810*/  VIADD R244, R224, 0x260 ;  /* 0x00000260e0f47836 */ /* 0x000fc80000000000 */
[----:B0-----:R-:W-:-:S05]  /*41820*/  @P1 IMAD.WIDE.U32 R140, R244, 0x10, R140 ;  /* 0x00000010f48c1825 */ /* 0x001fca00078e008c */
[----:B-----5:R0:W5:Y:S01]  /*41830*/  @P1 LDG.E.128 R132, desc[UR6][R140.64] ;  /* 0x000000068c841981 */ /* 0x020162000c1e1d00 */
[----:B------:R-:W-:Y:S01]  /*41840*/  IADD3 R223, PT, PT, R223, 0x260, RZ ;  /* 0x00000260dfdf7810 */ /* 0x000fe20007ffe0ff */
        /* <DEDUP_REMOVED lines=27> */
.L_x_88188:
        /* <DEDUP_REMOVED lines=12> */
.L_x_88190:
[----:B------:R-:W-:Y:S05]  /*41ac0*/  BSYNC.RECONVERGENT B3 ;  /* 0x0000000000037941 */ /* 0x000fea0003800200 */
.L_x_88189:
        /* <DEDUP_REMOVED lines=60> */
[----:B------:R-:W-:Y:S01]  /*41e90*/  LOP3.LUT R4, R8, UR15, R141, 0x96, !PT ;  /* 0x0000000f08047c12 */ /* 0x000fe2000f8e968d */
[----:B------:R-:W-:-:S07]  /*41ea0*/  IMAD.MOV.U32 R8, RZ, RZ, R140 ;  /* 0x000000ffff087224 */ /* 0x000fce00078e008c */
.L_x_88187:
[----:B------:R-:W-:Y:S05]  /*41eb0*/  BSYNC.RECONVERGENT B2 ;  /* 0x0000000000027941 */ /* 0x000fea0003800200 */
.L_x_88186:
        /* <DEDUP_REMOVED lines=9> */
.L_x_88185:
[----:B------:R-:W-:Y:S05]  /*41f50*/  BSYNC.RECONVERGENT B1 ;  /* 0x0000000000017941 */ /* 0x000fea0003800200 */
.L_x_88184:
        /* <DEDUP_REMOVED lines=17> */
.L_x_88195:
        /* <DEDUP_REMOVED lines=12> */
.L_x_88197:
[----:B------:R-:W-:Y:S05]  /*42130*/  BSYNC.RECONVERGENT B3 ;  /* 0x0000000000037941 */ /* 0x000fea0003800200 */
.L_x_88196:
        /* <DEDUP_REMOVED lines=62> */
.L_x_88194:
[----:B------:R-:W-:Y:S05]  /*42520*/  BSYNC.RECONVERGENT B2 ;  /* 0x0000000000027941 */ /* 0x000fea0003800200 */
.L_x_88193:
        /* <DEDUP_REMOVED lines=10> */
.L_x_88192:
[----:B------:R-:W-:Y:S05]  /*425d0*/  BSYNC.RECONVERGENT B1 ;  /* 0x0000000000017941 */ /* 0x000fea0003800200 */
.L_x_88191:
        /* <DEDUP_REMOVED lines=17> */
.L_x_88202:
        /* <DEDUP_REMOVED lines=12> */
.L_x_88204:
[----:B------:R-:W-:Y:S05]  /*427b0*/  BSYNC.RECONVERGENT B3 ;  /* 0x0000000000037941 */ /* 0x000fea0003800200 */
.L_x_88203:
        /* <DEDUP_REMOVED lines=62> */
.L_x_88201:
[----:B------:R-:W-:Y:S05]  /*42ba0*/  BSYNC.RECONVERGENT B2 ;  /* 0x0000000000027941 */ /* 0x000fea0003800200 */
.L_x_88200:
        /* <DEDUP_REMOVED lines=10> */
.L_x_88199:
[----:B------:R-:W-:Y:S05]  /*42c50*/  BSYNC.RECONVERGENT B1 ;  /* 0x0000000000017941 */ /* 0x000fea0003800200 */
.L_x_88198:
        /* <DEDUP_REMOVED lines=16> */
.L_x_88208:
        /* <DEDUP_REMOVED lines=12> */
.L_x_88210:
[----:B------:R-:W-:Y:S05]  /*42e20*/  BSYNC.RECONVERGENT B2 ;  /* 0x0000000000027941 */ /* 0x000fea0003800200 */
.L_x_88209:
        /* <DEDUP_REMOVED lines=62> */
.L_x_88207:
[----:B------:R-:W-:Y:S05]  /*43210*/  BSYNC.RECONVERGENT B1 ;  /* 0x0000000000017941 */ /* 0x000fea0003800200 */
.L_x_88206:
        /* <DEDUP_REMOVED lines=10> */
.L_x_88183:
        /* <DEDUP_REMOVED lines=21> */
.L_x_88215:
        /* <DEDUP_REMOVED lines=12> */
.L_x_88217:
[----:B------:R-:W-:Y:S05]  /*434d0*/  BSYNC.RECONVERGENT B3 ;  /* 0x0000000000037941 */ /* 0x000fea0003800200 */
.L_x_88216:
        /* <DEDUP_REMOVED lines=62> */
.L_x_88214:
[----:B------:R-:W-:Y:S05]  /*438c0*/  BSYNC.RECONVERGENT B2 ;  /* 0x0000000000027941 */ /* 0x000fea0003800200 */
.L_x_88213:
        /* <DEDUP_REMOVED lines=9> */
.L_x_88212:
[----:B------:R-:W-:Y:S05]  /*43960*/  BSYNC.RECONVERGENT B1 ;  /* 0x0000000000017941 */ /* 0x000fea0003800200 */
.L_x_88211:
        /* <DEDUP_REMOVED lines=17> */
.L_x_88222:
        /* <DEDUP_REMOVED lines=12> */
.L_x_88224:
[----:B------:R-:W-:Y:S05]  /*43b40*/  BSYNC.RECONVERGENT B3 ;  /* 0x0000000000037941 */ /* 0x000fea0003800200 */
.L_x_88223:
        /* <DEDUP_REMOVED lines=62> */
.L_x_88221:
[----:B------:R-:W-:Y:S05]  /*43f30*/  BSYNC.RECONVERGENT B2 ;  /* 0x0000000000027941 */ /* 0x000fea0003800200 */
.L_x_88220:
        /* <DEDUP_REMOVED lines=10> */
.L_x_88219:
[----:B------:R-:W-:Y:S05]  /*43fe0*/  BSYNC.RECONVERGENT B1 ;  /* 0x0000000000017941 */ /* 0x000fea0003800200 */
.L_x_88218:
        /* <DEDUP_REMOVED lines=17> */
.L_x_88229:
        /* <DEDUP_REMOVED lines=12> */
.L_x_88231:
[----:B------:R-:W-:Y:S05]  /*441c0*/  BSYNC.RECONVERGENT B3 ;  /* 0x0000000000037941 */ /* 0x000fea0003800200 */
.L_x_88230:
        /* <DEDUP_REMOVED lines=62> */
.L_x_88228:
[----:B------:R-:W-:Y:S05]  /*445b0*/  BSYNC.RECONVERGENT B2 ;  /* 0x0000000000027941 */ /* 0x000fea0003800200 */
.L_x_88227:
        /* <DEDUP_REMOVED lines=10> */
.L_x_88226:
[----:B------:R-:W-:Y:S05]  /*44660*/  BSYNC.RECONVERGENT B1 ;  /* 0x0000000000017941 */ /* 0x000fea0003800200 */
.L_x_88225:
        /* <DEDUP_REMOVED lines=16> */
.L_x_88234:
        /* <DEDUP_REMOVED lines=12> */
.L_x_88236:
[----:B------:R-:W-:Y:S05]  /*44830*/  BSYNC.RECONVERGENT B2 ;  /* 0x0000000000027941 */ /* 0x000fea0003800200 */
.L_x_88235:
        /* <DEDUP_REMOVED lines=62> */
.L_x_88233:
[----:B------:R-:W-:Y:S05]  /*44c20*/  BSYNC.RECONVERGENT B1 ;  /* 0x0000000000017941 */ /* 0x000fea0003800200 */
.L_x_88232:
        /* <DEDUP_REMOVED lines=9> */
.L_x_88205:
[----:B------:R-:W-:Y:S05]  /*44cc0*/  BSYNC.RECONVERGENT B0 ;  /* 0x0000000000007941 */ /* 0x000fea0003800200 */
.L_x_88182:
[----:B------:R-:W-:-:S04]  /*44cd0*/  IMAD.WIDE.U32 R224, R223, 0x10, R246 ;  /* 0x00000010dfe07825 */ /* 0x000fc800078e00f6 */
[----:B------:R-:W-:Y:S01]  /*44ce0*/  FADD.FTZ R223, RZ, R216 ;  /* 0x000000d8ffdf7221 */ /* 0x000fe20000010000 */
[----:B------:R-:W0:Y:S01]  /*44cf0*/  S2R R226, SR_TID.X ;  /* 0x0000000000e27919 */ /* 0x000e220000002100 */
[----:B------:R-:W-:Y:S02]  /*44d00*/  BSSY.RECONVERGENT B0, `(.L_x_88237) ;  /* 0x000005c000007945 */ /* 0x000fe40003800200 */
        /* <DEDUP_REMOVED lines=80> */
[----:B------:R-:W-:Y:S01]  /*45210*/  IMAD.U32 R224, R221, 0x10000, RZ ;  /* 0x00010000dde07824 */ /* 0x000fe200078e00ff */
        /* <DEDUP_REMOVED lines=10> */
.L_x_88238:
[----:B------:R-:W-:Y:S05]  /*452c0*/  BSYNC.RECONVERGENT B0 ;  /* 0x0000000000007941 */ /* 0x000fea0003800200 */
.L_x_88237:
[----:B------:R-:W-:Y:S01]  /*452d0*/  UMOV UR15, 0xffffffff ;  /* 0xffffffff000f7882 */ /* 0x000fe20000000000 */
        /* <DEDUP_REMOVED lines=184> */
.L_x_88254:
        /* <DEDUP_REMOVED lines=16> */
[----:B0-----:R-:W2:Y:S01]  /*45f60*/  LDL R226, [R1+0x188] ;  /* 0x0001880001e27983 */ /* 0x001ea20000100800 */
[----:B------:R-:W0:Y:S03]  /*45f70*/  LDC R244, c[0x0][0x388] ;  /* 0x0000e200fff47b82 */ /* 0x000e260000000800 */
[----:B------:R-:W3:Y:S04]  /*45f80*/  LDL R247, [R1+0x18c] ;  /* 0x00018c0001f77983 */ /* 0x000ee80000100800 */
[----:B------:R1:W-:Y:S04]  /*45f90*/  STL [R1+0x19c], R4 ;  /* 0x00019c0401007387 */ /* 0x0003e80000100800 */
[----:B-1----:R-:W4:Y:S04]  /*45fa0*/  LDL R4, [R1+0x184] ;  /* 0x0001840001047983 */ /* 0x002f280000100800 */
[----:B------:R1:W-:Y:S04]  /*45fb0*/  STL [R1+0x198], R3 ;  /* 0x0001980301007387 */ /* 0x0003e80000100800 */
[----:B-1----:R-:W3:Y:S01]  /*45fc0*/  LDL R3, [R1+0x180] ;  /* 0x0001800001037983 */ /* 0x002ee20000100800 */
[----:B------:R-:W-:-:S03]  /*45fd0*/  VIADD R224, R245, 0xffffffff ;  /* 0xfffffffff5e07836 */ /* 0x000fc60000000000 */
[----:B------:R1:W-:Y:S01]  /*45fe0*/  STL [R1+0x194], R2 ;  /* 0x0001940201007387 */ /* 0x0003e20000100800 */
[----:B0-----:R-:W-:Y:S02]  /*45ff0*/  IMAD R224, R224, R244, RZ ;  /* 0x000000f4e0e07224 */ /* 0x001fe400078e02ff */
[----:B------:R-:W0:Y:S01]  /*46000*/  LDC.64 R244, c[0x0][0x428] ;  /* 0x00010a00fff47b82 */ /* 0x000e220000000a00 */
[----:B------:R1:W-:Y:S02]  /*46010*/  STL [R1+0x190], R0 ;  /* 0x0001900001007387 */ /* 0x0003e40000100800 */
[----:B------:R-:W-:Y:S02]  /*46020*/  SHF.R.S32.HI R225, RZ, 0x1f, R224 ;  /* 0x0000001fffe17819 */ /* 0x000fe400000114e0 */
[----:B------:R-:W3:Y:S02]  /*46030*/  LDL R246, [R1+0x17c] ;  /* 0x00017c0001f67983 */ /* 0x000ee40000100800 */
[----:B------:R-:W-:-:S02]  /*46040*/  LEA.HI R224, R225, R224, RZ, 0x2 ;  /* 0x000000e0e1e07211 */ /* 0x000fc400078f10ff */
[----:B------:R-:W-:Y:S01]  /*46050*/  FSEL R225, R227, RZ, !P1 ;  /* 0x000000ffe3e17208 */ /* 0x000fe20004800000 */
[----:B-1----:R-:W3:Y:S01]  /*46060*/  LDL R2, [R1+0x168] ;  /* 0x0001680001027983 */ /* 0x002ee20000100800 */
[----:B------:R-:W-:-:S03]  /*46070*/  LEA.HI.SX32 R224, R224, R252, 0x1e ;  /* 0x000000fce0e07211 */ /* 0x000fc600078ff2ff */
[C---:B------:R-:W-:Y:S01]  /*46080*/  FADD.FTZ R216, -R225.reuse, R216 ;  /* 0x000000d8e1d87221 */ /* 0x040fe20000010100 */
[C---:B------:R-:W-:Y:S01]  /*46090*/  FADD.FTZ R217, -R225.reuse, R217 ;  /* 0x000000d9e1d97221 */ /* 0x040fe20000010100 */
[----:B------:R-:W3:Y:S01]  /*460a0*/  LDL R0, [R1+0x16c] ;  /* 0x00016c0001007983 */ /* 0x000ee20000100800 */
[----:B------:R-:W-:Y:S01]  /*460b0*/  FADD.FTZ R218, -R225, R218 ;  /* 0x000000dae1da7221 */ /* 0x000fe20000010100 */
[C---:B------:R-:W-:Y:S01]  /*460c0*/  FMUL.FTZ R216, R223.reuse, R216 ;  /* 0x000000d8dfd87220 */ /* 0x040fe20000410000 */
[----:B------:R-:W-:Y:S01]  /*460d0*/  FMUL.FTZ R217, R223, R217 ;  /* 0x000000d9dfd97220 */ /* 0x000fe20000410000 */
[----:B------:R-:W-:Y:S01]  /*460e0*/  FADD.FTZ R219, -R225, R219 ;  /* 0x000000dbe1db7221 */ /* 0x000fe20000010100 */
[C---:B------:R-:W-:Y:S01]  /*460f0*/  FMUL.FTZ R218, R223.reuse, R218 ;  /* 0x000000dadfda7220 */ /* 0x040fe20000410000 */
[----:B------:R-:W3:Y:S02]  /*46100*/  LDL R252, [R1+0x174] ;  /* 0x0001740001fc7983 */ /* 0x000ee40000100800 */
[----:B------:R-:W-:Y:S01]  /*46110*/  FMUL.FTZ R219, R223, R219 ;  /* 0x000000dbdfdb7220 */ /* 0x000fe20000410000 */
[----:B------:R-:W-:Y:S01]  /*46120*/  FADD.FTZ R208, -R225, R208 ;  /* 0x000000d0e1d07221 */ /* 0x000fe20000010100 */
[----:B----4-:R-:W-:Y:S01]  /*46130*/  FFMA.FTZ R217, R217, R4, R13 ;  /* 0x00000004d9d97223 */ /* 0x010fe2000001000d */
[----:B--2---:R-:W-:Y:S01]  /*46140*/  FFMA.FTZ R218, R218, R226, R14 ;  /* 0x000000e2dada7223 */ /* 0x004fe2000001000e */
[----:B------:R-:W2:Y:S01]  /*46150*/  LDL R4, [R1+0x160] ;  /* 0x0001600001047983 */ /* 0x000ea20000100800 */
[----:B---3--:R-:W-:Y:S01]  /*46160*/  FFMA.FTZ R219, R219, R247, R15 ;  /* 0x000000f7dbdb7223 */ /* 0x008fe2000001000f */
[----:B------:R-:W-:Y:S01]  /*46170*/  FFMA.FTZ R216, R216, R3, R12 ;  /* 0x00000003d8d87223 */ /* 0x000fe2000001000c */
[----:B0-----:R-:W-:Y:S01]  /*46180*/  IMAD.WIDE.U32 R226, R224, 0x10, R244 ;  /* 0x00000010e0e27825 */ /* 0x001fe200078e00f4 */
[----:B------:R-:W3:Y:S04]  /*46190*/  LDL R3, [R1+0x164] ;  /* 0x0001640001037983 */ /* 0x000ee80000100800 */
[----:B------:R0:W-:Y:S04]  /*461a0*/  STG.E.128 desc[UR6][R226.64], R216 ;  /* 0x000000d8e2007986 */ /* 0x0001e8000c101d06 */
[----:B------:R-:W4:Y:S04]  /*461b0*/  LDL R247, [R1+0x178] ;  /* 0x0001780001f77983 */ /* 0x000f280000100800 */
[----:B0-----:R-:W4:Y:S01]  /*461c0*/  LDL R227, [R1+0x170] ;  /* 0x0001700001e37983 */ /* 0x001f220000100800 */
        /* <DEDUP_REMOVED lines=9> */
[----:B------:R-:W-:Y:S01]  /*46260*/  FFMA.FTZ R210, R210, R2, R22 ;  /* 0x00000002d2d27223 */ /* 0x000fe20000010016 */
[----:B------:R-:W-:Y:S01]  /*46270*/  FFMA.FTZ R211, R211, R0, R23 ;  /* 0x00000000d3d37223 */ /* 0x000fe20000010017 */
[----:B------:R-:W4:Y:S04]  /*46280*/  LDL R2, [R1+0x138] ;  /* 0x0001380001027983 */ /* 0x000f280000100800 */
[----:B------:R-:W4:Y:S01]  /*46290*/  LDL R0, [R1+0x13c] ;  /* 0x00013c0001007983 */ /* 0x000f220000100800 */
[C---:B------:R-:W-:Y:S01]  /*462a0*/  FADD.FTZ R214, -R225.reuse, R214 ;  /* 0x000000d6e1d67221 */ /* 0x040fe20000010100 */
[----:B------:R-:W-:Y:S01]  /*462b0*/  FADD.FTZ R215, -R225, R215 ;  /* 0x000000d7e1d77221 */ /* 0x000fe20000010100 */
[----:B------:R-:W-:Y:S01]  /*462c0*/  IADD3 R216, PT, PT, R224, 0x20, RZ ;  /* 0x00000020e0d87810 */ /* 0x000fe20007ffe0ff */
[----:B------:R-:W4:Y:S04]  /*462d0*/  LDL R226, [R1+0x154] ;  /* 0x0001540001e27983 */ /* 0x000f280000100800 */
[----:B------:R-:W4:Y:S04]  /*462e0*/  LDL R219, [R1+0x158] ;  /* 0x0001580001db7983 */ /* 0x000f280000100800 */
[----:B------:R-:W4:Y:S01]  /*462f0*/  LDL R218, [R1+0x15c] ;  /* 0x00015c0001da7983 */ /* 0x000f220000100800 */
[----:B--2---:R-:W-:-:S03]  /*46300*/  FFMA.FTZ R208, R208, R4, R20 ;  /* 0x00000004d0d07223 */ /* 0x004fc60000010014 */
[----:B------:R-:W2:Y:S01]  /*46310*/  LDL R4, [R1+0x130] ;  /* 0x0001300001047983 */ /* 0x000ea20000100800 */
[----:B---3--:R-:W-:-:S03]  /*46320*/  FFMA.FTZ R209, R209, R3, R21 ;  /* 0x00000003d1d17223 */ /* 0x008fc60000010015 */
[----:B------:R-:W3:Y:S01]  /*46330*/  LDL R3, [R1+0x134] ;  /* 0x0001340001037983 */ /* 0x000ee20000100800 */
[C---:B------:R-:W-:Y:S01]  /*46340*/  FMUL.FTZ R212, R223.reuse, R212 ;  /* 0x000000d4dfd47220 */ /* 0x040fe20000410000 */
[C---:B------:R-:W-:Y:S01]  /*46350*/  FMUL.FTZ R213, R223.reuse, R213 ;  /* 0x000000d5dfd57220 */ /* 0x040fe20000410000 */
[C---:B------:R-:W-:Y:S01]  /*46360*/  FMUL.FTZ R214, R223.reuse, R214 ;  /* 0x000000d6dfd67220 */ /* 0x040fe20000410000 */
[----:B------:R-:W-:Y:S01]  /*46370*/  FMUL.FTZ R215, R223, R215 ;  /* 0x000000d7dfd77220 */ /* 0x000fe20000410000 */
[----:B------:R-:W-:-:S04]  /*46380*/  IMAD.WIDE.U32 R216, R216, 0x10, R244 ;  /* 0x00000010d8d87825 */ /* 0x000fc800078e00f4 */
[----:B------:R-:W-:Y:S01]  /*46390*/  FFMA.FTZ R213, R213, R252, R17 ;  /* 0x000000fcd5d57223 */ /* 0x000fe20000010011 */
[----:B----4-:R-:W-:Y:S01]  /*463a0*/  FFMA.FTZ R214, R214, R247, R18 ;  /* 0x000000f7d6d67223 */ /* 0x010fe20000010012 */
[----:B------:R-:W-:Y:S01]  /*463b0*/  FFMA.FTZ R215, R215, R246, R19 ;  /* 0x000000f6d7d77223 */ /* 0x000fe20000010013 */
[C---:B------:R-:W-:Y:S01]  /*463c0*/  FADD.FTZ R196, -R225.reuse, R196 ;  /* 0x000000c4e1c47221 */ /* 0x040fe20000010100 */
[C---:B------:R-:W-:Y:S01]  /*463d0*/  FADD.FTZ R197, -R225.reuse, R197 ;  /* 0x000000c5e1c57221 */ /* 0x040fe20000010100 */
[C---:B------:R-:W-:Y:S01]  /*463e0*/  FADD.FTZ R198, -R225.reuse, R198 ;  /* 0x000000c6e1c67221 */ /* 0x040fe20000010100 */
[C---:B------:R-:W-:Y:S01]  /*463f0*/  FADD.FTZ R199, -R225.reuse, R199 ;  /* 0x000000c7e1c77221 */ /* 0x040fe20000010100 */
[----:B------:R-:W-:Y:S01]  /*46400*/  FFMA.FTZ R212, R212, R227, R16 ;  /* 0x000000e3d4d47223 */ /* 0x000fe20000010010 */
[C---:B------:R-:W-:Y:S01]  /*46410*/  FADD.FTZ R204, -R225.reuse, R204 ;  /* 0x000000cce1cc7221 */ /* 0x040fe20000010100 */
[----:B------:R-:W4:Y:S04]  /*46420*/  LDL R227, [R1+0x150] ;  /* 0x0001500001e37983 */ /* 0x000f280000100800 */
        /* <DEDUP_REMOVED lines=18> */
[----:B0-----:R-:W4:Y:S04]  /*46550*/  LDL R217, [R1+0x140] ;  /* 0x0001400001d97983 */ /* 0x001f280000100800 */
[----:B------:R-:W4:Y:S04]  /*46560*/  LDL R216, [R1+0x144] ;  /* 0x0001440001d87983 */ /* 0x000f280000100800 */
[----:B------:R-:W4:Y:S04]  /*46570*/  LDL R215, [R1+0x148] ;  /* 0x0001480001d77983 */ /* 0x000f280000100800 */
[----:B------:R-:W4:Y:S01]  /*46580*/  LDL R214, [R1+0x14c] ;  /* 0x00014c0001d67983 */ /* 0x000f220000100800 */
        /* <DEDUP_REMOVED lines=29> */
[----:B------:R-:W4:Y:S04]  /*46760*/  LDL R247, [R1+0x11c] ;  /* 0x00011c0001f77983 */ /* 0x000f280000100800 */
[----:B------:R-:W4:Y:S01]  /*46770*/  LDL R246, [R1+0x100] ;  /* 0x0001000001f67983 */ /* 0x000f220000100800 */
[----:B--2---:R-:W-:-:S03]  /*46780*/  FFMA.FTZ R196, R196, R4, R32 ;  /* 0x00000004c4c47223 */ /* 0x004fc60000010020 */
[----:B------:R-:W2:Y:S01]  /*46790*/  LDL R4, [R1+0x120] ;  /* 0x0001200001047983 */ /* 0x000ea20000100800 */
[----:B---3--:R-:W-:-:S03]  /*467a0*/  FFMA.FTZ R197, R197, R3, R33 ;  /* 0x00000003c5c57223 */ /* 0x008fc60000010021 */
[----:B------:R-:W3:Y:S01]  /*467b0*/  LDL R3, [R1+0x124] ;  /* 0x0001240001037983 */ /* 0x000ee20000100800 */
[----:B------:R-:W-:-:S04]  /*467c0*/  VIADD R212, R224, 0x40 ;  /* 0x00000040e0d47836 */ /* 0x000fc80000000000 */
[----:B------:R-:W-:-:S04]  /*467d0*/  IMAD.WIDE.U32 R212, R212, 0x10, R244 ;  /* 0x00000010d4d47825 */ /* 0x000fc800078e00f4 */
[C---:B------:R-:W-:Y:S01]  /*467e0*/  FMUL.FTZ R204, R223.reuse, R204 ;  /* 0x000000ccdfcc7220 */ /* 0x040fe20000410000 */
[C---:B------:R-:W-:Y:S01]  /*467f0*/  FMUL.FTZ R205, R223.reuse, R205 ;  /* 0x000000cddfcd7220 */ /* 0x040fe20000410000 */
[C---:B------:R-:W-:Y:S01]  /*46800*/  FMUL.FTZ R206, R223.reuse, R206 ;  /* 0x000000cedfce7220 */ /* 0x040fe20000410000 */
[----:B------:R0:W-:Y:S01]  /*46810*/  STG.E.128 desc[UR6][R212.64], R208 ;  /* 0x000000d0d4007986 */ /* 0x0001e2000c101d06 */
[----:B------:R-:W-:Y:S01]  /*46820*/  FMUL.FTZ R207, R223, R207 ;  /* 0x000000cfdfcf7220 */ /* 0x000fe20000410000 */
[----:B------:R-:W-:Y:S01]  /*46830*/  FFMA.FTZ R205, R205, R226, R25 ;  /* 0x000000e2cdcd7223 */ /* 0x000fe20000010019 */
[----:B------:R-:W-:Y:S01]  /*46840*/  FFMA.FTZ R206, R206, R219, R26 ;  /* 0x000000dbcece7223 */ /* 0x000fe2000001001a */
[----:B------:R-:W-:Y:S01]  /*46850*/  FMUL.FTZ R200, R223, R200 ;  /* 0x000000c8dfc87220 */ /* 0x000fe20000410000 */
[----:B------:R-:W-:Y:S01]  /*46860*/  FFMA.FTZ R207, R207, R218, R27 ;  /* 0x000000dacfcf7223 */ /* 0x000fe2000001001b */
[C---:B------:R-:W-:Y:S01]  /*46870*/  FMUL.FTZ R201, R223.reuse, R201 ;  /* 0x000000c9dfc97220 */ /* 0x040fe20000410000 */
[C---:B------:R-:W-:Y:S01]  /*46880*/  FMUL.FTZ R202, R223.reuse, R202 ;  /* 0x000000cadfca7220 */ /* 0x040fe20000410000 */
[----:B------:R-:W-:Y:S01]  /*46890*/  FMUL.FTZ R203, R223, R203 ;  /* 0x000000cbdfcb7220 */ /* 0x000fe20000410000 */
[----:B------:R-:W3:Y:S01]  /*468a0*/  LDL R226, [R1+0x108] ;  /* 0x0001080001e27983 */ /* 0x000ee20000100800 */
[----:B----4-:R-:W-:-:S03]  /*468b0*/  FFMA.FTZ R204, R204, R227, R24 ;  /* 0x000000e3cccc7223 */ /* 0x010fc60000010018 */
[----:B------:R-:W4:Y:S04]  /*468c0*/  LDL R227, [R1+0x104] ;  /* 0x0001040001e37983 */ /* 0x000f280000100800 */
[----:B------:R-:W4:Y:S01]  /*468d0*/  LDL R219, [R1+0x10c] ;  /* 0x00010c0001db7983 */ /* 0x000f220000100800 */
[----:B0-----:R-:W-:-:S05]  /*468e0*/  IADD3 R208, PT, PT, R224, 0x60, RZ ;  /* 0x00000060e0d07810 */ /* 0x001fca0007ffe0ff */
[----:B------:R-:W-:-:S05]  /*468f0*/  IMAD.WIDE.U32 R208, R208, 0x10, R244 ;  /* 0x00000010d0d07825 */ /* 0x000fca00078e00f4 */
[----:B------:R0:W-:Y:S01]  /*46900*/  STG.E.128 desc[UR6][R208.64], R204 ;  /* 0x000000ccd0007986 */ /* 0x0001e2000c101d06 */
[----:B------:R-:W-:Y:S01]  /*46910*/  FFMA.FTZ R200, R200, R217, R28 ;  /* 0x000000d9c8c87223 */ /* 0x000fe2000001001c */
[----:B------:R-:W-:Y:S01]  /*46920*/  FFMA.FTZ R201, R201, R216, R29 ;  /* 0x000000d8c9c97223 */ /* 0x000fe2000001001d */
[----:B------:R-:W-:Y:S01]  /*46930*/  FFMA.FTZ R202, R202, R215, R30 ;  /* 0x000000d7caca7223 */ /* 0x000fe2000001001e */
[----:B0-----:R-:W-:Y:S02]  /*46940*/  VIADD R204, R224, 0x80 ;  /* 0x00000080e0cc7836 */ /* 0x001fe40000000000 */
[----:B------:R-:W-:Y:S02]  /*46950*/  FFMA.FTZ R203, R203, R214, R31 ;  /* 0x000000d6cbcb7223 */ /* 0x000fe4000001001f */
[----:B------:R-:W-:-:S05]  /*46960*/  IMAD.WIDE.U32 R204, R204, 0x10, R244 ;  /* 0x00000010cccc7825 */ /* 0x000fca00078e00f4 */
[----:B------:R0:W-:Y:S01]  /*46970*/  STG.E.128 desc[UR6][R204.64], R200 ;  /* 0x000000c8cc007986 */ /* 0x0001e2000c101d06 */
[C---:B------:R-:W-:Y:S01]  /*46980*/  FADD.FTZ R207, -R225.reuse, R169 ;  /* 0x000000a9e1cf7221 */ /* 0x040fe20000010100 */
[C---:B------:R-:W-:Y:S01]  /*46990*/  FADD.FTZ R169, -R225.reuse, R158 ;  /* 0x0000009ee1a97221 */ /* 0x040fe20000010100 */
[C---:B------:R-:W-:Y:S01]  /*469a0*/  FADD.FTZ R158, -R225.reuse, R148 ;  /* 0x00000094e19e7221 */ /* 0x040fe20000010100 */
[----:B------:R-:W-:Y:S01]  /*469b0*/  FADD.FTZ R148, -R225, R146 ;  /* 0x00000092e1947221 */ /* 0x000fe20000010100 */
[----:B0-----:R-:W-:-:S05]  /*469c0*/  IADD3 R200, PT, PT, R224, 0xa0, RZ ;  /* 0x000000a0e0c87810 */ /* 0x001fca0007ffe0ff */
[----:B------:R-:W-:-:S04]  /*469d0*/  IMAD.WIDE.U32 R200, R200, 0x10, R244 ;  /* 0x00000010c8c87825 */ /* 0x000fc800078e00f4 */
[C---:B------:R-:W-:Y:S01]  /*469e0*/  FADD.FTZ R203, -R225.reuse, R171 ;  /* 0x000000abe1cb7221 */ /* 0x040fe20000010100 */
[C---:B------:R-:W-:Y:S01]  /*469f0*/  FADD.FTZ R171, -R225.reuse, R152 ;  /* 0x00000098e1ab7221 */ /* 0x040fe20000010100 */
[----:B------:R0:W-:Y:S01]  /*46a00*/  STG.E.128 desc[UR6][R200.64], R196 ;  /* 0x000000c4c8007986 */ /* 0x0001e2000c101d06 */
[----:B------:R-:W-:Y:S01]  /*46a10*/  FADD.FTZ R152, -R225, R144 ;  /* 0x00000090e1987221 */ /* 0x000fe20000010100 */
[C---:B------:R-:W-:Y:S01]  /*46a20*/  FMUL.FTZ R144, R223.reuse, R192 ;  /* 0x000000c0df907220 */ /* 0x040fe20000410000 */
[----:B------:R-:W-:-:S04]  /*46a30*/  FMUL.FTZ R146, R223, R194 ;  /* 0x000000c2df927220 */ /* 0x000fc80000410000 */
[----:B------:R-:W-:Y:S02]  /*46a40*/  FFMA.FTZ R146, R146, R2, R38 ;  /* 0x0000000292927223 */ /* 0x000fe40000010026 */
[----:B------:R-:W4:Y:S01]  /*46a50*/  LDL R2, [R1+0xf8] ;  /* 0x0000f80001027983 */ /* 0x000f220000100800 */
        /* <DEDUP_REMOVED lines=10> */
[----:B------:R-:W-:-:S02]  /*46b00*/  VIADD R156, R224, 0xc0 ;  /* 0x000000c0e09c7836 */ /* 0x000fc40000000000 */
[C---:B------:R-:W-:Y:S01]  /*46b10*/  FADD.FTZ R201, -R225.reuse, R174 ;  /* 0x000000aee1c97221 */ /* 0x040fe20000010100 */
[----:B------:R-:W-:Y:S01]  /*46b20*/  FADD.FTZ R174, -R225, R157 ;  /* 0x0000009de1ae7221 */ /* 0x000fe20000010100 */
[----:B------:R-:W-:Y:S01]  /*46b30*/  FFMA.FTZ R147, R147, R0, R39 ;  /* 0x0000000093937223 */ /* 0x000fe20000010027 */
[----:B------:R-:W-:Y:S01]  /*46b40*/  IMAD.WIDE.U32 R156, R156, 0x10, R244 ;  /* 0x000000109c9c7825 */ /* 0x000fe200078e00f4 */
[----:B------:R-:W4:Y:S03]  /*46b50*/  LDL R0, [R1+0xfc] ;  /* 0x0000fc0001007983 */ /* 0x000f260000100800 */
[----:B--2---:R-:W-:Y:S02]  /*46b60*/  FFMA.FTZ R144, R144, R4, R36 ;  /* 0x0000000490907223 */ /* 0x004fe40000010024 */
[----:B------:R-:W2:Y:S01]  /*46b70*/  LDL R4, [R1+0xf0] ;  /* 0x0000f00001047983 */ /* 0x000ea20000100800 */
[----:B---3--:R-:W-:-:S03]  /*46b80*/  FFMA.FTZ R145, R145, R3, R37 ;  /* 0x0000000391917223 */ /* 0x008fc60000010025 */
[----:B------:R-:W3:Y:S04]  /*46b90*/  LDL R3, [R1+0xf4] ;  /* 0x0000f40001037983 */ /* 0x000ee80000100800 */
[----:B------:R0:W-:Y:S02]  /*46ba0*/  STG.E.128 desc[UR6][R156.64], R144 ;  /* 0x000000909c007986 */ /* 0x0001e4000c101d06 */
[----:B0-----:R-:W-:Y:S02]  /*46bb0*/  FMUL.FTZ R157, R223, R177 ;  /* 0x000000b1df9d7220 */ /* 0x001fe40000410000 */
        /* <DEDUP_REMOVED lines=9> */
[----:B------:R-:W-:-:S02]  /*46c50*/  FADD.FTZ R168, -R225, R143 ;  /* 0x0000008fe1a87221 */ /* 0x000fc40000010100 */
        /* <DEDUP_REMOVED lines=12> */
[----:B----4-:R-:W-:-:S02]  /*46d20*/  FFMA.FTZ R158, R178, R2, R50 ;  /* 0x00000002b29e7223 */ /* 0x010fc40000010032 */
[----:B------:R-:W4:Y:S01]  /*46d30*/  LDL R2, [R1+0xc8] ;  /* 0x0000c80001027983 */ /* 0x000f220000100800 */
[----:B------:R-:W-:-:S03]  /*46d40*/  FFMA.FTZ R159, R179, R0, R51 ;  /* 0x00000000b39f7223 */ /* 0x000fc60000010033 */
[----:B------:R-:W4:Y:S01]  /*46d50*/  LDL R0, [R1+0xcc] ;  /* 0x0000cc0001007983 */ /* 0x000f220000100800 */
[----:B---3--:R-:W-:-:S03]  /*46d60*/  FFMA.FTZ R157, R157, R3, R49 ;  /* 0x000000039d9d7223 */ /* 0x008fc60000010031 */
[----:B------:R-:W3:Y:S01]  /*46d70*/  LDL R3, [R1+0xc4] ;  /* 0x0000c40001037983 */ /* 0x000ee20000100800 */
[----:B--2---:R-:W-:Y:S01]  /*46d80*/  FFMA.FTZ R148, R156, R177, R40 ;  /* 0x000000b19c947223 */ /* 0x004fe20000010028 */
[----:B------:R-:W-:Y:S02]  /*46d90*/  FFMA.FTZ R156, R176, R4, R48 ;  /* 0x00000004b09c7223 */ /* 0x000fe40000010030 */
[----:B------:R-:W2:Y:S01]  /*46da0*/  LDL R4, [R1+0xc0] ;  /* 0x0000c00001047983 */ /* 0x000ea20000100800 */
[C---:B------:R-:W-:Y:S01]  /*46db0*/  FMUL.FTZ R188, R223.reuse, R174 ;  /* 0x000000aedfbc7220 */ /* 0x040fe20000410000 */
[C---:B------:R-:W-:Y:S01]  /*46dc0*/  IADD3 R174, PT, PT, R224.reuse, 0xe0, RZ ;  /* 0x000000e0e0ae7810 */ /* 0x040fe20007ffe0ff */
[C---:B------:R-:W-:Y:S01]  /*46dd0*/  FMUL.FTZ R208, R223.reuse, R189 ;  /* 0x000000bddfd07220 */ /* 0x040fe20000410000 */
[C---:B------:R-:W-:Y:S01]  /*46de0*/  FMUL.FTZ R209, R223.reuse, R190 ;  /* 0x000000bedfd17220 */ /* 0x040fe20000410000 */
        /* <DEDUP_REMOVED lines=26> */
[--C-:B------:R-:W-:Y:S01]  /*46f90*/  IMAD.WIDE.U32 R176, R176, 0x10, R244.reuse ;  /* 0x00000010b0b07825 */ /* 0x100fe200078e00f4 */
[----:B------:R0:W-:Y:S03]  /*46fa0*/  STG.E.128 desc[UR6][R174.64], R148 ;  /* 0x00000094ae007986 */ /* 0x0001e6000c101d06 */
[----:B------:R-:W-:Y:S01]  /*46fb0*/  IMAD.WIDE.U32 R178, R180, 0x10, R244 ;  /* 0x00000010b4b27825 */ /* 0x000fe200078e00f4 */
        /* <DEDUP_REMOVED lines=11> */
[C---:B0-----:R-:W-:Y:S01]  /*47070*/  IADD3 R150, PT, PT, R224.reuse, 0x220, RZ ;  /* 0x00000220e0967810 */ /* 0x041fe20007ffe0ff */
[C---:B------:R-:W-:Y:S01]  /*47080*/  VIADD R151, R224.reuse, 0x200 ;  /* 0x00000200e0977836 */ /* 0x040fe20000000000 */
[C---:B------:R-:W-:Y:S01]  /*47090*/  IADD3 R148, PT, PT, R224.reuse, 0x260, RZ ;  /* 0x00000260e0947810 */ /* 0x040fe20007ffe0ff */
[C---:B------:R-:W-:Y:S01]  /*470a0*/  VIADD R149, R224.reuse, 0x240 ;  /* 0x00000240e0957836 */ /* 0x040fe20000000000 */
[C---:B-1----:R-:W-:Y:S01]  /*470b0*/  IADD3 R154, PT, PT, R224.reuse, 0x1a0, RZ ;  /* 0x000001a0e09a7810 */ /* 0x042fe20007ffe0ff */
[C---:B------:R-:W-:Y:S01]  /*470c0*/  VIADD R155, R224.reuse, 0x180 ;  /* 0x00000180e09b7836 */ /* 0x040fe20000000000 */
[C---:B------:R-:W-:Y:S01]  /*470d0*/  IADD3 R152, PT, PT, R224.reuse, 0x1e0, RZ ;  /* 0x000001e0e0987810 */ /* 0x040fe20007ffe0ff */
[C---:B------:R-:W-:Y:S01]  /*470e0*/  VIADD R153, R224.reuse, 0x1c0 ;  /* 0x000001c0e0997836 */ /* 0x040fe20000000000 */
[C---:B------:R-:W-:Y:S01]  /*470f0*/  IADD3 R156, PT, PT, R224.reuse, 0x160, RZ ;  /* 0x00000160e09c7810 */ /* 0x040fe20007ffe0ff */
[----:B------:R-:W-:-:S02]  /*47100*/  VIADD R157, R224, 0x140 ;  /* 0x00000140e09d7836 */ /* 0x000fc40000000000 */
        /* <DEDUP_REMOVED lines=10> */
[----:B------:R-:W-:-:S03]  /*471b0*/  IMAD.WIDE.U32 R190, R157, 0x10, R244 ;  /* 0x000000109dbe7825 */ /* 0x000fc600078e00f4 */
[----:B------:R-:W2:Y:S01]  /*471c0*/  LDL R209, [R1+0xe4] ;  /* 0x0000e40001d17983 */ /* 0x000ea20000100800 */
[----:B------:R-:W-:-:S03]  /*471d0*/  IMAD.WIDE.U32 R192, R156, 0x10, R244 ;  /* 0x000000109cc07825 */ /* 0x000fc600078e00f4 */
[----:B------:R-:W2:Y:S01]  /*471e0*/  LDL R208, [R1+0xe8] ;  /* 0x0000e80001d07983 */ /* 0x000ea20000100800 */
[----:B------:R-:W-:-:S03]  /*471f0*/  IMAD.WIDE.U32 R194, R155, 0x10, R244 ;  /* 0x000000109bc27825 */ /* 0x000fc600078e00f4 */
[----:B------:R-:W2:Y:S01]  /*47200*/  LDL R207, [R1+0xec] ;  /* 0x0000ec0001cf7983 */ /* 0x000ea20000100800 */
[----:B------:R-:W-:-:S04]  /*47210*/  IMAD.WIDE.U32 R196, R154, 0x10, R244 ;  /* 0x000000109ac47825 */ /* 0x000fc800078e00f4 */
[----:B----4-:R-:W-:Y:S01]  /*47220*/  FFMA.FTZ R158, R201, R2, R238 ;  /* 0x00000002c99e7223 */ /* 0x010fe200000100ee */
[----:B------:R-:W4:Y:S01]  /*47230*/  LDL R206, [R1+0xd0] ;  /* 0x0000d00001ce7983 */ /* 0x000f220000100800 */
[----:B------:R-:W-:-:S03]  /*47240*/  IMAD.WIDE.U32 R198, R153, 0x10, R244 ;  /* 0x0000001099c67825 */ /* 0x000fc600078e00f4 */
        /* <DEDUP_REMOVED lines=11> */
[----:B------:R-:W-:-:S03]  /*47300*/  FFMA.FTZ R159, R200, R0, R239 ;  /* 0x00000000c89f7223 */ /* 0x000fc600000100ef */
[----:B------:R-:W4:Y:S04]  /*47310*/  LDL R244, [R1+0xbc] ;  /* 0x0000bc0001f47983 */ /* 0x000f280000100800 */
[----:B------:R-:W4:Y:S04]  /*47320*/  LDL R2, [R1+0xa8] ;  /* 0x0000a80001027983 */ /* 0x000f280000100800 */
[----:B------:R-:W4:Y:S01]  /*47330*/  LDL R0, [R1+0xac] ;  /* 0x0000ac0001007983 */ /* 0x000f220000100800 */
        /* <DEDUP_REMOVED lines=11> */
[----:B---3--:R-:W-:-:S03]  /*473f0*/  FFMA.FTZ R157, R202, R3, R237 ;  /* 0x00000003ca9d7223 */ /* 0x008fc600000100ed */
[----:B------:R-:W3:Y:S04]  /*47400*/  LDL R3, [R1+0xa4] ;  /* 0x0000a40001037983 */ /* 0x000ee80000100800 */
[----:B------:R-:W3:Y:S01]  /*47410*/  LDL R202, [R1+0x4c] ;  /* 0x00004c0001ca7983 */ /* 0x000ee20000100800 */
[----:B--2---:R-:W-:-:S03]  /*47420*/  FFMA.FTZ R156, R210, R4, R236 ;  /* 0x00000004d29c7223 */ /* 0x004fc600000100ec */
[----:B------:R-:W2:Y:S04]  /*47430*/  LDL R4, [R1+0xa0] ;  /* 0x0000a00001047983 */ /* 0x000ea80000100800 */
[----:B------:R-:W2:Y:S01]  /*47440*/  LDL R210, [R1+0x3c] ;  /* 0x00003c0001d27983 */ /* 0x000ea20000100800 */
[----:B------:R-:W-:-:S03]  /*47450*/  FFMA.FTZ R148, R218, R219, R228 ;  /* 0x000000dbda947223 */ /* 0x000fc600000100e4 */
[----:B------:R-:W2:Y:S01]  /*47460*/  LDL R219, [R1+0x78] ;  /* 0x0000780001db7983 */ /* 0x000ea20000100800 */
[----:B------:R-:W-:-:S03]  /*47470*/  FFMA.FTZ R149, R217, R209, R229 ;  /* 0x000000d1d9957223 */ /* 0x000fc600000100e5 */
[----:B------:R-:W2:Y:S01]  /*47480*/  LDL R218, [R1+0x2c] ;  /* 0x00002c0001da7983 */ /* 0x000ea20000100800 */
[----:B------:R-:W-:-:S03]  /*47490*/  FFMA.FTZ R150, R216, R208, R230 ;  /* 0x000000d0d8967223 */ /* 0x000fc600000100e6 */
[----:B------:R-:W2:Y:S01]  /*474a0*/  LDL R217, [R1+0x7c] ;  /* 0x00007c0001d97983 */ /* 0x000ea20000100800 */
[----:B------:R-:W-:-:S03]  /*474b0*/  FFMA.FTZ R151, R215, R207, R231 ;  /* 0x000000cfd7977223 */ /* 0x000fc600000100e7 */
        /* <DEDUP_REMOVED lines=27> */
[----:B------:R0:W-:Y:S04]  /*47670*/  STG.E.128 desc[UR6][R190.64], R148 ;  /* 0x00000094be007986 */ /* 0x0001e8000c101d06 */
[----:B------:R1:W-:Y:S01]  /*47680*/  STG.E.128 desc[UR6][R192.64], R152 ;  /* 0x00000098c0007986 */ /* 0x0003e2000c101d06 */
[----:B---3--:R-:W-:Y:S01]  /*47690*/  FFMA.FTZ R165, R165, R3, R249 ;  /* 0x00000003a5a57223 */ /* 0x008fe200000100f9 */
[----:B--2---:R-:W-:-:S02]  /*476a0*/  FFMA.FTZ R164, R164, R4, R248 ;  /* 0x00000004a4a47223 */ /* 0x004fc400000100f8 */
[----:B------:R2:W5:Y:S04]  /*476b0*/  LDL.LU R4, [R1+0x19c] ;  /* 0x00019c0001047983 */ /* 0x0005680000300800 */
[----:B------:R2:W5:Y:S04]  /*476c0*/  LDL.LU R3, [R1+0x198] ;  /* 0x0001980001037983 */ /* 0x0005680000300800 */
[----:B------:R2:W5:Y:S04]  /*476d0*/  LDL.LU R2, [R1+0x194] ;  /* 0x0001940001027983 */ /* 0x0005680000300800 */
[----:B------:R2:W5:Y:S04]  /*476e0*/  LDL.LU R0, [R1+0x190] ;  /* 0x0001900001007983 */ /* 0x0005680000300800 */
[----:B0-----:R-:W3:Y:S04]  /*476f0*/  LDL R148, [R1+0x90] ;  /* 0x0000900001947983 */ /* 0x001ee80000100800 */
[----:B------:R-:W2:Y:S04]  /*47700*/  LDL R149, [R1+0x94] ;  /* 0x0000940001957983 */ /* 0x000ea80000100800 */
[----:B------:R-:W2:Y:S04]  /*47710*/  LDL R150, [R1+0x98] ;  /* 0x0000980001967983 */ /* 0x000ea80000100800 */
[----:B------:R-:W2:Y:S04]  /*47720*/  LDL R151, [R1+0x9c] ;  /* 0x00009c0001977983 */ /* 0x000ea80000100800 */
[----:B-1----:R-:W3:Y:S04]  /*47730*/  LDL R154, [R1] ;  /* 0x00000000019a7983 */ /* 0x002ee80000100800 */
[----:B------:R-:W2:Y:S04]  /*47740*/  LDL R155, [R1+0x4] ;  /* 0x00000400019b7983 */ /* 0x000ea80000100800 */
[----:B------:R-:W2:Y:S04]  /*47750*/  LDL R192, [R1+0x8] ;  /* 0x0000080001c07983 */ /* 0x000ea80000100800 */
[----:B------:R-:W2:Y:S04]  /*47760*/  LDL R193, [R1+0xc] ;  /* 0x00000c0001c17983 */ /* 0x000ea80000100800 */
[----:B------:R-:W2:Y:S04]  /*47770*/  LDL R190, [R1+0x10] ;  /* 0x0000100001be7983 */ /* 0x000ea80000100800 */
[----:B------:R-:W2:Y:S04]  /*47780*/  LDL R191, [R1+0x80] ;  /* 0x0000800001bf7983 */ /* 0x000ea80000100800 */
[----:B------:R0:W-:Y:S04]  /*47790*/  STG.E.128 desc[UR6][R194.64], R156 ;  /* 0x0000009cc2007986 */ /* 0x0001e8000c101d06 */
[----:B------:R4:W-:Y:S04]  /*477a0*/  STG.E.128 desc[UR6][R196.64], R160 ;  /* 0x000000a0c4007986 */ /* 0x0009e8000c101d06 */
[----:B------:R1:W-:Y:S01]  /*477b0*/  STG.E.128 desc[UR6][R198.64], R164 ;  /* 0x000000a4c6007986 */ /* 0x0003e2000c101d06 */
[----:B0-----:R-:W-:Y:S01]  /*477c0*/  FFMA.FTZ R156, R171, R226, R227 ;  /* 0x000000e2ab9c7223 */ /* 0x001fe200000100e3 */
[----:B------:R-:W-:Y:S01]  /*477d0*/  FFMA.FTZ R157, R170, R224, R225 ;  /* 0x000000e0aa9d7223 */ /* 0x000fe200000100e1 */
[----:B------:R-:W-:Y:S01]  /*477e0*/  FFMA.FTZ R158, R169, R219, R223 ;  /* 0x000000dba99e7223 */ /* 0x000fe200000100df */
[----:B------:R-:W-:Y:S01]  /*477f0*/  FFMA.FTZ R159, R146, R217, R218 ;  /* 0x000000d9929f7223 */ /* 0x000fe200000100da */
        /* <DEDUP_REMOVED lines=9> */
[----:B---3--:R-:W-:Y:S01]  /*47890*/  FFMA.FTZ R148, R189, R148, R154 ;  /* 0x00000094bd947223 */ /* 0x008fe2000001009a */
[----:B------:R-:W-:Y:S01]  /*478a0*/  FFMA.FTZ R154, R173, R245, R246 ;  /* 0x000000f5ad9a7223 */ /* 0x000fe200000100f6 */
[----:B--2---:R-:W-:Y:S01]  /*478b0*/  FFMA.FTZ R149, R188, R149, R155 ;  /* 0x00000095bc957223 */ /* 0x004fe2000001009b */
[----:B------:R-:W-:Y:S01]  /*478c0*/  FFMA.FTZ R155, R172, R200, R244 ;  /* 0x000000c8ac9b7223 */ /* 0x000fe200000100f4 */
[----:B------:R-:W-:Y:S01]  /*478d0*/  FFMA.FTZ R150, R187, R150, R192 ;  /* 0x00000096bb967223 */ /* 0x000fe200000100c0 */
[----:B------:R-:W-:Y:S01]  /*478e0*/  FFMA.FTZ R151, R186, R151, R193 ;  /* 0x00000097ba977223 */ /* 0x000fe200000100c1 */
[----:B------:R-:W-:-:S04]  /*478f0*/  FFMA.FTZ R152, R185, R191, R190 ;  /* 0x000000bfb9987223 */ /* 0x000fc800000100be */
[----:B------:R1:W-:Y:S04]  /*47900*/  STG.E.128 desc[UR6][R174.64], R148 ;  /* 0x00000094ae007986 */ /* 0x0003e8000c101d06 */
[----:B------:R1:W-:Y:S04]  /*47910*/  STG.E.128 desc[UR6][R176.64], R152 ;  /* 0x00000098b0007986 */ /* 0x0003e8000c101d06 */
[----:B------:R1:W-:Y:S04]  /*47920*/  STG.E.128 desc[UR6][R178.64], R156 ;  /* 0x0000009cb2007986 */ /* 0x0003e8000c101d06 */
[----:B------:R1:W-:Y:S04]  /*47930*/  STG.E.128 desc[UR6][R180.64], R160 ;  /* 0x000000a0b4007986 */ /* 0x0003e8000c101d06 */
[----:B------:R1:W-:Y:S02]  /*47940*/  STG.E.128 desc[UR6][R182.64], R144 ;  /* 0x00000090b6007986 */ /* 0x0003e4000c101d06 */
.L_x_88241:
[----:B------:R-:W-:Y:S05]  /*47950*/  BSYNC.RECONVERGENT B0 ;  /* 0x0000000000007941 */ /* 0x000fea0003800200 */
.L_x_88240:
[----:B------:R-:W2:Y:S02]  /*47960*/  LDC.64 R140, c[0x0][0x380] ;  /* 0x0000e000ff8c7b82 */ /* 0x000ea40000000a00 */
[----:B--2---:R-:W-:-:S05]  /*47970*/  IMAD R6, R140, 0x4, R6 ;  /* 0x000000048c067824 */ /* 0x004fca00078e0206 */
[----:B------:R-:W-:-:S13]  /*47980*/  ISETP.GE.AND P0, PT, R6, R141, PT ;  /* 0x0000008d0600720c */ /* 0x000fda0003f06270 */
[----:B------:R-:W-:Y:S05]  /*47990*/  @!P0 BRA `(.L_x_88242) ;  /* 0xfffffb9c00788947 */ /* 0x000fea000383ffff */
[----:B------:R-:W-:Y:S05]  /*479a0*/  EXIT ;  /* 0x000000000000794d */ /* 0x000fea0003800000 */
.L_x_88239:
        /* <DEDUP_REMOVED lines=8> */
.L_x_88244:
[----:B------:R-:W-:Y:S05]  /*47a30*/  BSYNC B0 ;  /* 0x0000000000007941 */ /* 0x000fea0003800000 */
.L_x_88243:
        /* <DEDUP_REMOVED lines=9> */
.L_x_88245:
[----:B------:R-:W-:Y:S02]  /*47ad0*/  IMAD.MOV.U32 R225, RZ, RZ, 0x4 ;  /* 0x00000004ffe17424 */ /* 0x000fe400078e00ff */
[----:B------:R-:W-:Y:S01]  /*47ae0*/  FADD.FTZ R226, R226, R223 ;  /* 0x000000dfe2e27221 */ /* 0x000fe20000010000 */
[----:B------:R-:W-:-:S04]  /*47af0*/  MOV R223, 0xffffffff ;  /* 0xffffffff00df7802 */ /* 0x000fc80000000f00 */
[----:B------:R-:W-:-:S07]  /*47b00*/  MOV R244, R226 ;  /* 0x000000e200f47202 */ /* 0x000fce0000000f00 */
[----:B------:R-:W-:Y:S05]  /*47b10*/  WARPSYNC.COLLECTIVE R223, `(.L_x_88246) ;  /* 0x00000000df087348 */ /* 0x000fea0003c00000 */
[----:B------:R0:W1:Y:S02]  /*47b20*/  SHFL.BFLY P1, R223, R244, R225, R224 ;  /* 0x0c0000e1f4df7389 */ /* 0x00006400000200e0 */
[----:B01----:R-:W-:Y:S05]  /*47b30*/  ENDCOLLECTIVE ;  /* 0x000000000000791b */ /* 0x003fea0003800000 */
.L_x_88246:
[----:B------:R-:W-:Y:S02]  /*47b40*/  HFMA2 R225, -RZ, RZ, 0, 4.76837158203125e-07 ;  /* 0x00000008ffe17431 */ /* 0x000fe400000001ff */
[----:B------:R-:W-:Y:S01]  /*47b50*/  FADD.FTZ R226, R226, R223 ;  /* 0x000000dfe2e27221 */ /* 0x000fe20000010000 */
[----:B------:R-:W-:-:S03]  /*47b60*/  IMAD.MOV.U32 R223, RZ, RZ, -0x1 ;  /* 0xffffffffffdf7424 */ /* 0x000fc600078e00ff */
[----:B------:R-:W-:-:S07]  /*47b70*/  IMAD.MOV.U32 R244, RZ, RZ, R226 ;  /* 0x000000fffff47224 */ /* 0x000fce00078e00e2 */
[----:B------:R-:W-:Y:S05]  /*47b80*/  WARPSYNC.COLLECTIVE R223, `(.L_x_88247) ;  /* 0x00000000df087348 */ /* 0x000fea0003c00000 */
[----:B------:R0:W1:Y:S02]  /*47b90*/  SHFL.BFLY P1, R223, R244, R225, R224 ;  /* 0x0c0000e1f4df7389 */ /* 0x00006400000200e0 */
[----:B01----:R-:W-:Y:S05]  /*47ba0*/  ENDCOLLECTIVE ;  /* 0x000000000000791b */ /* 0x003fea0003800000 */
.L_x_88247:
[----:B------:R-:W-:Y:S02]  /*47bb0*/  IMAD.MOV.U32 R225, RZ, RZ, 0x10 ;  /* 0x00000010ffe17424 */ /* 0x000fe400078e00ff */
[----:B------:R-:W-:Y:S01]  /*47bc0*/  FADD.FTZ R226, R226, R223 ;  /* 0x000000dfe2e27221 */ /* 0x000fe20000010000 */
[----:B------:R-:W-:-:S04]  /*47bd0*/  MOV R223, 0xffffffff ;  /* 0xffffffff00df7802 */ /* 0x000fc80000000f00 */
[----:B------:R-:W-:-:S07]  /*47be0*/  MOV R244, R226 ;  /* 0x000000e200f47202 */ /* 0x000fce0000000f00 */
[----:B------:R-:W-:Y:S05]  /*47bf0*/  WARPSYNC.COLLECTIVE R223, `(.L_x_88248) ;  /* 0x00000000df087348 */ /* 0x000fea0003c00000 */
[----:B------:R0:W1:Y:S02]  /*47c00*/  SHFL.BFLY P1, R223, R244, R225, R224 ;  /* 0x0c0000e1f4df7389 */ /* 0x00006400000200e0 */
[----:B01----:R-:W-:Y:S05]  /*47c10*/  ENDCOLLECTIVE ;  /* 0x000000000000791b */ /* 0x003fea0003800000 */
.L_x_88248:
        /* <DEDUP_REMOVED lines=169> */
.L_x_88249:
[----:B------:R-:W-:Y:S02]  /*486b0*/  HFMA2 R225, -RZ, RZ, 0, 1.1920928955078125e-07 ;  /* 0x00000002ffe17431 */ /* 0x000fe400000001ff */
[----:B------:R-:W-:Y:S01]  /*486c0*/  FADD.FTZ R226, R226, R223 ;  /* 0x000000dfe2e27221 */ /* 0x000fe20000010000 */
[----:B------:R-:W-:-:S03]  /*486d0*/  IMAD.MOV.U32 R223, RZ, RZ, -0x1 ;  /* 0xffffffffffdf7424 */ /* 0x000fc600078e00ff */
[----:B------:R-:W-:-:S07]  /*486e0*/  IMAD.MOV.U32 R244, RZ, RZ, R226 ;  /* 0x000000fffff47224 */ /* 0x000fce00078e00e2 */
[----:B------:R-:W-:Y:S05]  /*486f0*/  WARPSYNC.COLLECTIVE R223, `(.L_x_88250) ;  /* 0x00000000df087348 */ /* 0x000fea0003c00000 */
[----:B------:R0:W1:Y:S02]  /*48700*/  SHFL.BFLY P1, R223, R244, R225, R224 ;  /* 0x0c0000e1f4df7389 */ /* 0x00006400000200e0 */
[----:B01----:R-:W-:Y:S05]  /*48710*/  ENDCOLLECTIVE ;  /* 0x000000000000791b */ /* 0x003fea0003800000 */
.L_x_88250:
[----:B------:R-:W-:Y:S02]  /*48720*/  IMAD.MOV.U32 R225, RZ, RZ, 0x4 ;  /* 0x00000004ffe17424 */ /* 0x000fe400078e00ff */
[----:B------:R-:W-:Y:S01]  /*48730*/  FADD.FTZ R226, R226, R223 ;  /* 0x000000dfe2e27221 */ /* 0x000fe20000010000 */
[----:B------:R-:W-:-:S04]  /*48740*/  MOV R223, 0xffffffff ;  /* 0xffffffff00df7802 */ /* 0x000fc80000000f00 */
[----:B------:R-:W-:-:S07]  /*48750*/  MOV R244, R226 ;  /* 0x000000e200f47202 */ /* 0x000fce0000000f00 */
[----:B------:R-:W-:Y:S05]  /*48760*/  WARPSYNC.COLLECTIVE R223, `(.L_x_88251) ;  /* 0x00000000df087348 */ /* 0x000fea0003c00000 */
[----:B------:R0:W1:Y:S02]  /*48770*/  SHFL.BFLY P1, R223, R244, R225, R224 ;  /* 0x0c0000e1f4df7389 */ /* 0x00006400000200e0 */
[----:B01----:R-:W-:Y:S05]  /*48780*/  ENDCOLLECTIVE ;  /* 0x000000000000791b */ /* 0x003fea0003800000 */
.L_x_88251:
[----:B------:R-:W-:Y:S02]  /*48790*/  HFMA2 R225, -RZ, RZ, 0, 4.76837158203125e-07 ;  /* 0x00000008ffe17431 */ /* 0x000fe400000001ff */
[----:B------:R-:W-:Y:S01]  /*487a0*/  FADD.FTZ R226, R226, R223 ;  /* 0x000000dfe2e27221 */ /* 0x000fe20000010000 */
[----:B------:R-:W-:-:S03]  /*487b0*/  IMAD.MOV.U32 R223, RZ, RZ, -0x1 ;  /* 0xffffffffffdf7424 */ /* 0x000fc600078e00ff */
[----:B------:R-:W-:-:S07]  /*487c0*/  IMAD.MOV.U32 R244, RZ, RZ, R226 ;  /* 0x000000fffff47224 */ /* 0x000fce00078e00e2 */
[----:B------:R-:W-:Y:S05]  /*487d0*/  WARPSYNC.COLLECTIVE R223, `(.L_x_88252) ;  /* 0x00000000df087348 */ /* 0x000fea0003c00000 */
[----:B------:R0:W1:Y:S02]  /*487e0*/  SHFL.BFLY P1, R223, R244, R225, R224 ;  /* 0x0c0000e1f4df7389 */ /* 0x00006400000200e0 */
[----:B01----:R-:W-:Y:S05]  /*487f0*/  ENDCOLLECTIVE ;  /* 0x000000000000791b */ /* 0x003fea0003800000 */
.L_x_88252:
[----:B------:R-:W-:Y:S02]  /*48800*/  IMAD.MOV.U32 R225, RZ, RZ, 0x10 ;  /* 0x00000010ffe17424 */ /* 0x000fe400078e00ff */
[----:B------:R-:W-:Y:S01]  /*48810*/  FADD.FTZ R226, R226, R223 ;  /* 0x000000dfe2e27221 */ /* 0x000fe20000010000 */
[----:B------:R-:W-:-:S04]  /*48820*/  MOV R223, 0xffffffff ;  /* 0xffffffff00df7802 */ /* 0x000fc80000000f00 */
[----:B------:R-:W-:-:S07]  /*48830*/  MOV R244, R226 ;  /* 0x000000e200f47202 */ /* 0x000fce0000000f00 */
[----:B------:R-:W-:Y:S05]  /*48840*/  WARPSYNC.COLLECTIVE R223, `(.L_x_88253) ;  /* 0x00000000df087348 */ /* 0x000fea0003c00000 */
[----:B------:R0:W1:Y:S02]  /*48850*/  SHFL.BFLY P1, R223, R244, R225, R224 ;  /* 0x0c0000e1f4df7389 */ /* 0x00006400000200e0 */
[----:B01----:R-:W-:Y:S05]  /*48860*/  ENDCOLLECTIVE ;  /* 0x000000000000791b */ /* 0x003fea0003800000 */
.L_x_88253:
[----:B------:R-:W-:Y:S05]  /*48870*/  BRA `(.L_x_88254) ;  /* 0xffffffd400787947 */ /* 0x000fea000383ffff */
.L_x_88255:
        /* <DEDUP_REMOVED lines=16> */
.L_x_88575:


//--------------------- .nv.global.init           --------------------------
	.section	.nv.global.init,"aw",@progbits
	.align	4
.nv.global.init:
	.type		mrg32k3aM1SubSeq,@object
	.size		mrg32k3aM1SubSeq,(mrg32k3aM2SubSeq - mrg32k3aM1SubSeq)
mrg32k3aM1SubSeq:
        /* <DEDUP_REMOVED lines=126> */
	.type		mrg32k3aM2SubSeq,@object
	.size		mrg32k3aM2SubSeq,(mrg32k3aM1 - mrg32k3aM2SubSeq)
mrg32k3aM2SubSeq:
        /* <DEDUP_REMOVED lines=126> */
	.type		mrg32k3aM1,@object
	.size		mrg32k3aM1,(mrg32k3aM1Seq - mrg32k3aM1)
mrg32k3aM1:
        /* <DEDUP_REMOVED lines=144> */
	.type		mrg32k3aM1Seq,@object
	.size		mrg32k3aM1Seq,(mrg32k3aM2 - mrg32k3aM1Seq)
mrg32k3aM1Seq:
        /* <DEDUP_REMOVED lines=144> */
	.type		mrg32k3aM2,@object
	.size		mrg32k3aM2,(mrg32k3aM2Seq - mrg32k3aM2)
mrg32k3aM2:
        /* <DEDUP_REMOVED lines=144> */
	.type		mrg32k3aM2Seq,@object
	.size		mrg32k3aM2Seq,(precalc_xorwow_matrix - mrg32k3aM2Seq)
mrg32k3aM2Seq:
        /* <DEDUP_REMOVED lines=144> */
	.type		precalc_xorwow_matrix,@object
	.size		precalc_xorwow_matrix,(precalc_xorwow_offset_matrix - precalc_xorwow_matrix)
precalc_xorwow_matrix:
        /* <DEDUP_REMOVED lines=6400> */
	.type		precalc_xorwow_offset_matrix,@object
	.size		precalc_xorwow_offset_matrix,(.L_1 - precalc_xorwow_offset_matrix)
precalc_xorwow_offset_matrix:
        /* <DEDUP_REMOVED lines=6400> */
.L_1:


//--------------------- .nv.shared.reserved.0     --------------------------
	.section	.nv.shared.reserved.0,"aw",@nobits
	.weak		__nv_reservedSMEM_offset_0_alias
	.size		__nv_reservedSMEM_offset_0_alias, 0, 64
	.other		__nv_reservedSMEM_offset_0_alias,@"STO_CUDA_RESERVED_SHARED STV_DEFAULT"
__nv_reservedSMEM_offset_0_alias:
	.zero		0
	.zero		64


//--------------------- .nv.constant0._ZN10layer_norm13ln_fwd_kernelINS_13Kernel_traitsI13__nv_bfloat16S2_S2_S2_fjLj2560ELj1ELj4ELj1ELj16ENS_18Kernel_traits_baseILj2560ES2_S2_S2_S2_fjLj128EEEEELb0ELb0ELb0ELb0EEEvNS_9FwdParamsE --------------------------
	.section	.nv.constant0._ZN10layer_norm13ln_fwd_kernelINS_13Kernel_traitsI13__nv_bfloat16S2_S2_S2_fjLj2560ELj1ELj4ELj1ELj16ENS_18Kernel_traits_baseILj2560ES2_S2_S2_S2_fjLj128EEEEELb0ELb0ELb0ELb0EEEvNS_9FwdParamsE,"a",@progbits
	.sectionflags	@""
	.align	4
.nv.constant0._ZN10layer_norm13ln_fwd_kernelINS_13Kernel_traitsI13__nv_bfloat16S2_S2_S2_fjLj2560ELj1ELj4ELj1ELj16ENS_18Kernel_traits_baseILj2560ES2_S2_S2_S2_fjLj128EEEEELb0ELb0ELb0ELb0EEEvNS_9FwdParamsE:
	.zero		1128


//--------------------- .nv.constant0._ZN10layer_norm13ln_fwd_kernelINS_13Kernel_traitsI13__nv_bfloat16S2_S2_S2_fjLj2560ELj1ELj4ELj1ELj16ENS_18Kernel_traits_baseILj2560ES2_S2_S2_S2_fjLj128EEEEELb0ELb0ELb0ELb1EEEvNS_9FwdParamsE --------------------------
	.section	.nv.constant0._ZN10layer_norm13ln_fwd_kernelINS_13Kernel_traitsI13__nv_bfloat16S2_S2_S2_fjLj2560ELj1ELj4ELj1ELj16ENS_18Kernel_traits_baseILj2560ES2_S2_S2_S2_fjLj128EEEEELb0ELb0ELb0ELb1EEEvNS_9FwdParamsE,"a",@progbits
	.sectionflags	@""
	.align	4
.nv.constant0._ZN10layer_norm13ln_fwd_kernelINS_13Kernel_traitsI13__nv_bfloat16S2_S2_S2_fjLj2560ELj1ELj4ELj1ELj16ENS_18Kernel_traits_baseILj2560ES2_S2_S2_S2_fjLj128EEEEELb0ELb0ELb0ELb1EEEvNS_9FwdParamsE:
	.zero		1128


//--------------------- .nv.constant0._ZN10layer_norm13ln_fwd_kernelINS_13Kernel_traitsI13__nv_bfloat16S2_S2_S2_fjLj2560ELj1ELj4ELj1ELj16ENS_18Kernel_traits_baseILj2560ES2_S2_S2_S2_fjLj128EEEEELb0ELb0ELb1ELb0EEEvNS_9FwdParamsE --------------------------
	.section	.nv.constant0._ZN10layer_norm13ln_fwd_kernelINS_13Kernel_traitsI13__nv_bfloat16S2_S2_S2_fjLj2560ELj1ELj4ELj1ELj16ENS_18Kernel_traits_baseILj2560ES2_S2_S2_S2_fjLj128EEEEELb0ELb0ELb1ELb0EEEvNS_9FwdParamsE,"a",@progbits
	.sectionflags	@""
	.align	4
.nv.constant0._ZN10layer_norm13ln_fwd_kernelINS_13Kernel_traitsI13__nv_bfloat16S2_S2_S2_fjLj2560ELj1ELj4ELj1ELj16ENS_18Kernel_traits_baseILj2560ES2_S2_S2_S2_fjLj128EEEEELb0ELb0ELb1ELb0EEEvNS_9FwdParamsE:
	.zero		1128


//--------------------- .nv.constant0._ZN10layer_norm13ln_fwd_kernelINS_13Kernel_traitsI13__nv_bfloat16S2_S2_S2_fjLj2560ELj1ELj4ELj1ELj16ENS_18Kernel_traits_baseILj2560ES2_S2_S2_S2_fjLj128EEEEELb0ELb0ELb1ELb1EEEvNS_9FwdParamsE --------------------------
	.section	.nv.constant0._ZN10layer_norm13ln_fwd_kernelINS_13Kernel_traitsI13__nv_bfloat16S2_S2_S2_fjLj2560ELj1ELj4ELj1ELj16ENS_18Kernel_traits_baseILj2560ES2_S2_S2_S2_fjLj128EEEEELb0ELb0ELb1ELb1EEEvNS_9FwdParamsE,"a",@progbits
	.sectionflags	@""
	.align	4
.nv.constant0._ZN10layer_norm13ln_fwd_kernelINS_13Kernel_traitsI13__nv_bfloat16S2_S2_S2_fjLj2560ELj1ELj4ELj1ELj16ENS_18Kernel_traits_baseILj2560ES2_S2_S2_S2_fjLj128EEEEELb0ELb0ELb1ELb1EEEvNS_9FwdParamsE:
	.zero		1128


//--------------------- .nv.constant0._ZN10layer_norm13ln_fwd_kernelINS_13Kernel_traitsI13__nv_bfloat16S2_S2_S2_fjLj2560ELj1ELj4ELj1ELj16ENS_18Kernel_traits_baseILj2560ES2_S2_S2_S2_fjLj128EEEEELb0ELb1ELb0ELb0EEEvNS_9FwdParamsE --------------------------
	.section	.nv.constant0._ZN10layer_norm13ln_fwd_kernelINS_13Kernel_traitsI13__nv_bfloat16S2_S2_S2_fjLj2560ELj1ELj4ELj1ELj16ENS_18Kernel_traits_baseILj2560ES2_S2_S2_S2_fjLj128EEEEELb0ELb1ELb0ELb0EEEvNS_9FwdParamsE,"a",@progbits
	.sectionflags	@""
	.align	4
.nv.constant0._ZN10layer_norm13ln_fwd_kernelINS_13Kernel_traitsI13__nv_bfloat16S2_S2_S2_fjLj2560ELj1ELj4ELj1ELj16ENS_18Kernel_traits_baseILj2560ES2_S2_S2_S2_fjLj128EEEEELb0ELb1ELb0ELb0EEEvNS_9FwdParamsE:
	.zero		1128


//--------------------- .nv.constant0._ZN10layer_norm13ln_fwd_kernelINS_13Kernel_traitsI13__nv_bfloat16S2_S2_S2_fjLj2560ELj1ELj4ELj1ELj16ENS_18Kernel_traits_baseILj2560ES2_S2_S2_S2_fjLj128EEEEELb0ELb1ELb0ELb1EEEvNS_9FwdParamsE --------------------------
	.section	.nv.constant0._ZN10layer_norm13ln_fwd_kernelINS_13Kernel_traitsI13__nv_bfloat16S2_S2_S2_fjLj2560ELj1ELj4ELj1ELj16ENS_18Kernel_traits_baseILj2560ES2_S2_S2_S2_fjLj128EEEEELb0ELb1ELb0ELb1EEEvNS_9FwdParamsE,"a",@progbits
	.sectionflags	@""
	.align	4
.nv.constant0._ZN10layer_norm13ln_fwd_kernelINS_13Kernel_traitsI13__nv_bfloat16S2_S2_S2_fjLj2560ELj1ELj4ELj1ELj16ENS_18Kernel_traits_baseILj2560ES2_S2_S2_S2_fjLj128EEEEELb0ELb1ELb0ELb1EEEvNS_9FwdParamsE:
	.zero		1128


//--------------------- .nv.constant0._ZN10layer_norm13ln_fwd_kernelINS_13Kernel_traitsI13__nv_bfloat16S2_S2_S2_fjLj2560ELj1ELj4ELj1ELj16ENS_18Kernel_traits_baseILj2560ES2_S2_S2_S2_fjLj128EEEEELb0ELb1ELb1ELb0EEEvNS_9FwdParamsE --------------------------
	.section	.nv.constant0._ZN10layer_norm13ln_fwd_kernelINS_13Kernel_traitsI13__nv_bfloat16S2_S2_S2_fjLj2560ELj1ELj4ELj1ELj16ENS_18Kernel_traits_baseILj2560ES2_S2_S2_S2_fjLj128EEEEELb0ELb1ELb1ELb0EEEvNS_9FwdParamsE,"a",@progbits
	.sectionflags	@""
	.align	4
.nv.constant0._ZN10layer_norm13ln_fwd_kernelINS_13Kernel_traitsI13__nv_bfloat16S2_S2_S2_fjLj2560ELj1ELj4ELj1ELj16ENS_18Kernel_traits_baseILj2560ES2_S2_S2_S2_fjLj128EEEEELb0ELb1ELb1ELb0EEEvNS_9FwdParamsE:
	.zero		1128


//--------------------- .nv.constant0._ZN10layer_norm13ln_fwd_kernelINS_13Kernel_traitsI13__nv_bfloat16S2_S2_S2_fjLj2560ELj1ELj4ELj1ELj16ENS_18Kernel_traits_baseILj2560ES2_S2_S2_S2_fjLj128EEEEELb0ELb1ELb1ELb1EEEvNS_9FwdParamsE --------------------------
	.section	.nv.constant0._ZN10layer_norm13ln_fwd_kernelINS_13Kernel_traitsI13__nv_bfloat16S2_S2_S2_fjLj2560ELj1ELj4ELj1ELj16ENS_18Kernel_traits_baseILj2560ES2_S2_S2_S2_fjLj128EEEEELb0ELb1ELb1ELb1EEEvNS_9FwdParamsE,"a",@progbits
	.sectionflags	@""
	.align	4
.nv.constant0._ZN10layer_norm13ln_fwd_kernelINS_13Kernel_traitsI13__nv_bfloat16S2_S2_S2_fjLj2560ELj1ELj4ELj1ELj16ENS_18Kernel_traits_baseILj2560ES2_S2_S2_S2_fjLj128EEEEELb0ELb1ELb1ELb1EEEvNS_9FwdParamsE:
	.zero		1128


//--------------------- .nv.constant0._ZN10layer_norm13ln_fwd_kernelINS_13Kernel_traitsI13__nv_bfloat16S2_S2_S2_fjLj2560ELj1ELj4ELj1ELj16ENS_18Kernel_traits_baseILj2560ES2_S2_S2_S2_fjLj128EEEEELb1ELb0ELb0ELb0EEEvNS_9FwdParamsE --------------------------
	.section	.nv.constant0._ZN10layer_norm13ln_fwd_kernelINS_13Kernel_traitsI13__nv_bfloat16S2_S2_S2_fjLj2560ELj1ELj4ELj1ELj16ENS_18Kernel_traits_baseILj2560ES2_S2_S2_S2_fjLj128EEEEELb1ELb0ELb0ELb0EEEvNS_9FwdParamsE,"a",@progbits
	.sectionflags	@""
	.align	4
.nv.constant0._ZN10layer_norm13ln_fwd_kernelINS_13Kernel_traitsI13__nv_bfloat16S2_S2_S2_fjLj2560ELj1ELj4ELj1ELj16ENS_18Kernel_traits_baseILj2560ES2_S2_S2_S2_fjLj128EEEEELb1ELb0ELb0ELb0EEEvNS_9FwdParamsE:
	.zero		1128


//--------------------- .nv.constant0._ZN10layer_norm13ln_fwd_kernelINS_13Kernel_traitsI13__nv_bfloat16S2_S2_S2_fjLj2560ELj1ELj4ELj1ELj16ENS_18Kernel_traits_baseILj2560ES2_S2_S2_S2_fjLj128EEEEELb1ELb0ELb0ELb1EEEvNS_9FwdParamsE --------------------------
	.section	.nv.constant0._ZN10layer_norm13ln_fwd_kernelINS_13Kernel_traitsI13__nv_bfloat16S2_S2_S2_fjLj2560ELj1ELj4ELj1ELj16ENS_18Kernel_traits_baseILj2560ES2_S2_S2_S2_fjLj128EEEEELb1ELb0ELb0ELb1EEEvNS_9FwdParamsE,"a",@progbits
	.sectionflags	@""
	.align	4
.nv.constant0._ZN10layer_norm13ln_fwd_kernelINS_13Kernel_traitsI13__nv_bfloat16S2_S2_S2_fjLj2560ELj1ELj4ELj1ELj16ENS_18Kernel_traits_baseILj2560ES2_S2_S2_S2_fjLj128EEEEELb1ELb0ELb0ELb1EEEvNS_9FwdParamsE:
	.zero		1128


//--------------------- .nv.constant0._ZN10layer_norm13ln_fwd_kernelINS_13Kernel_traitsI13__nv_bfloat16S2_S2_S2_fjLj2560ELj1ELj4ELj1ELj16ENS_18Kernel_traits_baseILj2560ES2_S2_S2_S2_fjLj128EEEEELb1ELb0ELb1ELb0EEEvNS_9FwdParamsE --------------------------
	.section	.nv.constant0._ZN10layer_norm13ln_fwd_kernelINS_13Kernel_traitsI13__nv_bfloat16S2_S2_S2_fjLj2560ELj1ELj4ELj1ELj16ENS_18Kernel_traits_baseILj2560ES2_S2_S2_S2_fjLj128EEEEELb1ELb0ELb1ELb0EEEvNS_9FwdParamsE,"a",@progbits
	.sectionflags	@""
	.align	4
.nv.constant0._ZN10layer_norm13ln_fwd_kernelINS_13Kernel_traitsI13__nv_bfloat16S2_S2_S2_fjLj2560ELj1ELj4ELj1ELj16ENS_18Kernel_traits_baseILj2560ES2_S2_S2_S2_fjLj128EEEEELb1ELb0ELb1ELb0EEEvNS_9FwdParamsE:
	.zero		1128


//--------------------- .nv.constant0._ZN10layer_norm13ln_fwd_kernelINS_13Kernel_traitsI13__nv_bfloat16S2_S2_S2_fjLj2560ELj1ELj4ELj1ELj16ENS_18Kernel_traits_baseILj2560ES2_S2_S2_S2_fjLj128EEEEELb1ELb0ELb1ELb1EEEvNS_9FwdParamsE --------------------------
	.section	.nv.constant0._ZN10layer_norm13ln_fwd_kernelINS_13Kernel_traitsI13__nv_bfloat16S2_S2_S2_fjLj2560ELj1ELj4ELj1ELj16ENS_18Kernel_traits_baseILj2560ES2_S2_S2_S2_fjLj128EEEEELb1ELb0ELb1ELb1EEEvNS_9FwdParamsE,"a",@progbits
	.sectionflags	@""
	.align	4
.nv.constant0._ZN10layer_norm13ln_fwd_kernelINS_13Kernel_traitsI13__nv_bfloat16S2_S2_S2_fjLj2560ELj1ELj4ELj1ELj16ENS_18Kernel_traits_baseILj2560ES2_S2_S2_S2_fjLj128EEEEELb1ELb0ELb1ELb1EEEvNS_9FwdParamsE:
	.zero		1128


//--------------------- .nv.constant0._ZN10layer_norm13ln_fwd_kernelINS_13Kernel_traitsI13__nv_bfloat16S2_S2_S2_fjLj2560ELj1ELj4ELj1ELj16ENS_18Kernel_traits_baseILj2560ES2_S2_S2_S2_fjLj128EEEEELb1ELb1ELb0ELb0EEEvNS_9FwdParamsE --------------------------
	.section	.nv.constant0._ZN10layer_norm13ln_fwd_kernelINS_13Kernel_traitsI13__nv_bfloat16S2_S2_S2_fjLj2560ELj1ELj4ELj1ELj16ENS_18Kernel_traits_baseILj2560ES2_S2_S2_S2_fjLj128EEEEELb1ELb1ELb0ELb0EEEvNS_9FwdParamsE,"a",@progbits
	.sectionflags	@""
	.align	4
.nv.constant0._ZN10layer_norm13ln_fwd_kernelINS_13Kernel_traitsI13__nv_bfloat16S2_S2_S2_fjLj2560ELj1ELj4ELj1ELj16ENS_18Kernel_traits_baseILj2560ES2_S2_S2_S2_fjLj128EEEEELb1ELb1ELb0ELb0EEEvNS_9FwdParamsE:
	.zero		1128


//--------------------- .nv.constant0._ZN10layer_norm13ln_fwd_kernelINS_13Kernel_traitsI13__nv_bfloat16S2_S2_S2_fjLj2560ELj1ELj4ELj1ELj16ENS_18Kernel_traits_baseILj2560ES2_S2_S2_S2_fjLj128EEEEELb1ELb1ELb0ELb1EEEvNS_9FwdParamsE --------------------------
	.section	.nv.constant0._ZN10layer_norm13ln_fwd_kernelINS_13Kernel_traitsI13__nv_bfloat16S2_S2_S2_fjLj2560ELj1ELj4ELj1ELj16ENS_18Kernel_traits_baseILj2560ES2_S2_S2_S2_fjLj128EEEEELb1ELb1ELb0ELb1EEEvNS_9FwdParamsE,"a",@progbits
	.sectionflags	@""
	.align	4
.nv.constant0._ZN10layer_norm13ln_fwd_kernelINS_13Kernel_traitsI13__nv_bfloat16S2_S2_S2_fjLj2560ELj1ELj4ELj1ELj16ENS_18Kernel_traits_baseILj2560ES2_S2_S2_S2_fjLj128EEEEELb1ELb1ELb0ELb1EEEvNS_9FwdParamsE:
	.zero		1128


//--------------------- .nv.constant0._ZN10layer_norm13ln_fwd_kernelINS_13Kernel_traitsI13__nv_bfloat16S2_S2_S2_fjLj2560ELj1ELj4ELj1ELj16ENS_18Kernel_traits_baseILj2560ES2_S2_S2_S2_fjLj128EEEEELb1ELb1ELb1ELb0EEEvNS_9FwdParamsE --------------------------
	.section	.nv.constant0._ZN10layer_norm13ln_fwd_kernelINS_13Kernel_traitsI13__nv_bfloat16S2_S2_S2_fjLj2560ELj1ELj4ELj1ELj16ENS_18Kernel_traits_baseILj2560ES2_S2_S2_S2_fjLj128EEEEELb1ELb1ELb1ELb0EEEvNS_9FwdParamsE,"a",@progbits
	.sectionflags	@""
	.align	4
.nv.constant0._ZN10layer_norm13ln_fwd_kernelINS_13Kernel_traitsI13__nv_bfloat16S2_S2_S2_fjLj2560ELj1ELj4ELj1ELj16ENS_18Kernel_traits_baseILj2560ES2_S2_S2_S2_fjLj128EEEEELb1ELb1ELb1ELb0EEEvNS_9FwdParamsE:
	.zero		1128


//--------------------- .nv.constant0._ZN10layer_norm13ln_fwd_kernelINS_13Kernel_traitsI13__nv_bfloat16S2_S2_S2_fjLj2560ELj1ELj4ELj1ELj16ENS_18Kernel_traits_baseILj2560ES2_S2_S2_S2_fjLj128EEEEELb1ELb1ELb1ELb1EEEvNS_9FwdParamsE --------------------------
	.section	.nv.constant0._ZN10layer_norm13ln_fwd_kernelINS_13Kernel_traitsI13__nv_bfloat16S2_S2_S2_fjLj2560ELj1ELj4ELj1ELj16ENS_18Kernel_traits_baseILj2560ES2_S2_S2_S2_fjLj128EEEEELb1ELb1ELb1ELb1EEEvNS_9FwdParamsE,"a",@progbits
	.sectionflags	@""
	.align	4
.nv.constant0._ZN10layer_norm13ln_fwd_kernelINS_13Kernel_traitsI13__nv_bfloat16S2_S2_S2_fjLj2560ELj1ELj4ELj1ELj16ENS_18Kernel_traits_baseILj2560ES2_S2_S2_S2_fjLj128EEEEELb1ELb1ELb1ELb1EEEvNS_9FwdParamsE:
	.zero		1128


//--------------------- .nv.constant0._ZN10layer_norm13ln_fwd_kernelINS_13Kernel_traitsI6__halfS2_S2_S2_fjLj2560ELj1ELj4ELj1ELj16ENS_18Kernel_traits_baseILj2560ES2_S2_S2_S2_fjLj128EEEEELb0ELb0ELb0ELb0EEEvNS_9FwdParamsE --------------------------
	.section	.nv.constant0._ZN10layer_norm13ln_fwd_kernelINS_13Kernel_traitsI6__halfS2_S2_S2_fjLj2560ELj1ELj4ELj1ELj16ENS_18Kernel_traits_baseILj2560ES2_S2_S2_S2_fjLj128EEEEELb0ELb0ELb0ELb0EEEvNS_9FwdParamsE,"a",@progbits
	.sectionflags	@""
	.align	4
.nv.constant0._ZN10layer_norm13ln_fwd_kernelINS_13Kernel_traitsI6__halfS2_S2_S2_fjLj2560ELj1ELj4ELj1ELj16ENS_18Kernel_traits_baseILj2560ES2_S2_S2_S2_fjLj128EEEEELb0ELb0ELb0ELb0EEEvNS_9FwdParamsE:
	.zero		1128


//--------------------- .nv.constant0._ZN10layer_norm13ln_fwd_kernelINS_13Kernel_traitsI6__halfS2_S2_S2_fjLj2560ELj1ELj4ELj1ELj16ENS_18Kernel_traits_baseILj2560ES2_S2_S2_S2_fjLj128EEEEELb0ELb0ELb0ELb1EEEvNS_9FwdParamsE --------------------------
	.section	.nv.constant0._ZN10layer_norm13ln_fwd_kernelINS_13Kernel_traitsI6__halfS2_S2_S2_fjLj2560ELj1ELj4ELj1ELj16ENS_18Kernel_traits_baseILj2560ES2_S2_S2_S2_fjLj128EEEEELb0ELb0ELb0ELb1EEEvNS_9FwdParamsE,"a",@progbits
	.sectionflags	@""
	.align	4
.nv.constant0._ZN10layer_norm13ln_fwd_kernelINS_13Kernel_traitsI6__halfS2_S2_S2_fjLj2560ELj1ELj4ELj1ELj16ENS_18Kernel_traits_baseILj2560ES2_S2_S2_S2_fjLj128EEEEELb0ELb0ELb0ELb1EEEvNS_9FwdParamsE:
	.zero		1128


//--------------------- .nv.constant0._ZN10layer_norm13ln_fwd_kernelINS_13Kernel_traitsI6__halfS2_S2_S2_fjLj2560ELj1ELj4ELj1ELj16ENS_18Kernel_traits_baseILj2560ES2_S2_S2_S2_fjLj128EEEEELb0ELb0ELb1ELb0EEEvNS_9FwdParamsE --------------------------
	.section	.nv.constant0._ZN10layer_norm13ln_fwd_kernelINS_13Kernel_traitsI6__halfS2_S2_S2_fjLj2560ELj1ELj4ELj1ELj16ENS_18Kernel_traits_baseILj2560ES2_S2_S2_S2_fjLj128EEEEELb0ELb0ELb1ELb0EEEvNS_9FwdParamsE,"a",@progbits
	.sectionflags	@""
	.align	4
.nv.constant0._ZN10layer_norm13ln_fwd_kernelINS_13Kernel_traitsI6__halfS2_S2_S2_fjLj2560ELj1ELj4ELj1ELj16ENS_18Kernel_traits_baseILj2560ES2_S2_S2_S2_fjLj128EEEEELb0ELb0ELb1ELb0EEEvNS_9FwdParamsE:
	.zero		1128


//--------------------- .nv.constant0._ZN10layer_norm13ln_fwd_kernelINS_13Kernel_traitsI6__halfS2_S2_S2_fjLj2560ELj1ELj4ELj1ELj16ENS_18Kernel_traits_baseILj2560ES2_S2_S2_S2_fjLj128EEEEELb0ELb0ELb1ELb1EEEvNS_9FwdParamsE --------------------------
	.section	.nv.constant0._ZN10layer_norm13ln_fwd_kernelINS_13Kernel_traitsI6__halfS2_S2_S2_fjLj2560ELj1ELj4ELj1ELj16ENS_18Kernel_traits_baseILj2560ES2_S2_S2_S2_fjLj128EEEEELb0ELb0ELb1ELb1EEEvNS_9FwdParamsE,"a",@progbits
	.sectionflags	@""
	.align	4
.nv.constant0._ZN10layer_norm13ln_fwd_kernelINS_13Kernel_traitsI6__halfS2_S2_S2_fjLj2560ELj1ELj4ELj1ELj16ENS_18Kernel_traits_baseILj2560ES2_S2_S2_S2_fjLj128EEEEELb0ELb0ELb1ELb1EEEvNS_9FwdParamsE:
	.zero		1128


//--------------------- .nv.constant0._ZN10layer_norm13ln_fwd_kernelINS_13Kernel_traitsI6__halfS2_S2_S2_fjLj2560ELj1ELj4ELj1ELj16ENS_18Kernel_traits_baseILj2560ES2_S2_S2_S2_fjLj128EEEEELb0ELb1ELb0ELb0EEEvNS_9FwdParamsE --------------------------
	.section	.nv.constant0._ZN10layer_norm13ln_fwd_kernelINS_13Kernel_traitsI6__halfS2_S2_S2_fjLj2560ELj1ELj4ELj1ELj16ENS_18Kernel_traits_baseILj2560ES2_S2_S2_S2_fjLj128EEEEELb0ELb1ELb0ELb0EEEvNS_9FwdParamsE,"a",@progbits
	.sectionflags	@""
	.align	4
.nv.constant0._ZN10layer_norm13ln_fwd_kernelINS_13Kernel_traitsI6__halfS2_S2_S2_fjLj2560ELj1ELj4ELj1ELj16ENS_18Kernel_traits_baseILj2560ES2_S2_S2_S2_fjLj128EEEEELb0ELb1ELb0ELb0EEEvNS_9FwdParamsE:
	.zero		1128


//--------------------- .nv.constant0._ZN10layer_norm13ln_fwd_kernelINS_13Kernel_traitsI6__halfS2_S2_S2_fjLj2560ELj1ELj4ELj1ELj16ENS_18Kernel_traits_baseILj2560ES2_S2_S2_S2_fjLj128EEEEELb0ELb1ELb0ELb1EEEvNS_9FwdParamsE --------------------------
	.section	.nv.constant0._ZN10layer_norm13ln_fwd_kernelINS_13Kernel_traitsI6__halfS2_S2_S2_fjLj2560ELj1ELj4ELj1ELj16ENS_18Kernel_traits_baseILj2560ES2_S2_S2_S2_fjLj128EEEEELb0ELb1ELb0ELb1EEEvNS_9FwdParamsE,"a",@progbits
	.sectionflags	@""
	.align	4
.nv.constant0._ZN10layer_norm13ln_fwd_kernelINS_13Kernel_traitsI6__halfS2_S2_S2_fjLj2560ELj1ELj4ELj1ELj16ENS_18Kernel_traits_baseILj2560ES2_S2_S2_S2_fjLj128EEEEELb0ELb1ELb0ELb1EEEvNS_9FwdParamsE:
	.zero		1128


//--------------------- .nv.constant0._ZN10layer_norm13ln_fwd_kernelINS_13Kernel_traitsI6__halfS2_S2_S2_fjLj2560ELj1ELj4ELj1ELj16ENS_18Kernel_traits_baseILj2560ES2_S2_S2_S2_fjLj128EEEEELb0ELb1ELb1ELb0EEEvNS_9FwdParamsE --------------------------
	.section	.nv.constant0._ZN10layer_norm13ln_fwd_kernelINS_13Kernel_traitsI6__halfS2_S2_S2_fjLj2560ELj1ELj4ELj1ELj16ENS_18Kernel_traits_baseILj2560ES2_S2_S2_S2_fjLj128EEEEELb0ELb1ELb1ELb0EEEvNS_9FwdParamsE,"a",@progbits
	.sectionflags	@""
	.align	4
.nv.constant0._ZN10layer_norm13ln_fwd_kernelINS_13Kernel_traitsI6__halfS2_S2_S2_fjLj2560ELj1ELj4ELj1ELj16ENS_18Kernel_traits_baseILj2560ES2_S2_S2_S2_fjLj128EEEEELb0ELb1ELb1ELb0EEEvNS_9FwdParamsE:
	.zero		1128


//--------------------- .nv.constant0._ZN10layer_norm13ln_fwd_kernelINS_13Kernel_traitsI6__halfS2_S2_S2_fjLj2560ELj1ELj4ELj1ELj16ENS_18Kernel_traits_baseILj2560ES2_S2_S2_S2_fjLj128EEEEELb0ELb1ELb1ELb1EEEvNS_9FwdParamsE --------------------------
	.section	.nv.constant0._ZN10layer_norm13ln_fwd_kernelINS_13Kernel_traitsI6__halfS2_S2_S2_fjLj2560ELj1ELj4ELj1ELj16ENS_18Kernel_traits_baseILj2560ES2_S2_S2_S2_fjLj128EEEEELb0ELb1ELb1ELb1EEEvNS_9FwdParamsE,"a",@progbits
	.sectionflags	@""
	.align	4
.nv.constant0._ZN10layer_norm13ln_fwd_kernelINS_13Kernel_traitsI6__halfS2_S2_S2_fjLj2560ELj1ELj4ELj1ELj16ENS_18Kernel_traits_baseILj2560ES2_S2_S2_S2_fjLj128EEEEELb0ELb1ELb1ELb1EEEvNS_9FwdParamsE:
	.zero		1128


//--------------------- .nv.constant0._ZN10layer_norm13ln_fwd_kernelINS_13Kernel_traitsI6__halfS2_S2_S2_fjLj2560ELj1ELj4ELj1ELj16ENS_18Kernel_traits_baseILj2560ES2_S2_S2_S2_fjLj128EEEEELb1ELb0ELb0ELb0EEEvNS_9FwdParamsE --------------------------
	.section	.nv.constant0._ZN10layer_norm13ln_fwd_kernelINS_13Kernel_traitsI6__halfS2_S2_S2_fjLj2560ELj1ELj4ELj1ELj16ENS_18Kernel_traits_baseILj2560ES2_S2_S2_S2_fjLj128EEEEELb1ELb0ELb0ELb0EEEvNS_9FwdParamsE,"a",@progbits
	.sectionflags	@""
	.align	4
.nv.constant0._ZN10layer_norm13ln_fwd_kernelINS_13Kernel_traitsI6__halfS2_S2_S2_fjLj2560ELj1ELj4ELj1ELj16ENS_18Kernel_traits_baseILj2560ES2_S2_S2_S2_fjLj128EEEEELb1ELb0ELb0ELb0EEEvNS_9FwdParamsE:
	.zero		1128


//--------------------- .nv.constant0._ZN10layer_norm13ln_fwd_kernelINS_13Kernel_traitsI6__halfS2_S2_S2_fjLj2560ELj1ELj4ELj1ELj16ENS_18Kernel_traits_baseILj2560ES2_S2_S2_S2_fjLj128EEEEELb1ELb0ELb0ELb1EEEvNS_9FwdParamsE --------------------------
	.section	.nv.constant0._ZN10layer_norm13ln_fwd_kernelINS_13Kernel_traitsI6__halfS2_S2_S2_fjLj2560ELj1ELj4ELj1ELj16ENS_18Kernel_traits_baseILj2560ES2_S2_S2_S2_fjLj128EEEEELb1ELb0ELb0ELb1EEEvNS_9FwdParamsE,"a",@progbits
	.sectionflags	@""
	.align	4
.nv.constant0._ZN10layer_norm13ln_fwd_kernelINS_13Kernel_traitsI6__halfS2_S2_S2_fjLj2560ELj1ELj4ELj1ELj16ENS_18Kernel_traits_baseILj2560ES2_S2_S2_S2_fjLj128EEEEELb1ELb0ELb0ELb1EEEvNS_9FwdParamsE:
	.zero		1128


//--------------------- .nv.constant0._ZN10layer_norm13ln_fwd_kernelINS_13Kernel_traitsI6__halfS2_S2_S2_fjLj2560ELj1ELj4ELj1ELj16ENS_18Kernel_traits_baseILj2560ES2_S2_S2_S2_fjLj128EEEEELb1ELb0ELb1ELb0EEEvNS_9FwdParamsE --------------------------
	.section	.nv.constant0._ZN10layer_norm13ln_fwd_kernelINS_13Kernel_traitsI6__halfS2_S2_S2_fjLj2560ELj1ELj4ELj1ELj16ENS_18Kernel_traits_baseILj2560ES2_S2_S2_S2_fjLj128EEEEELb1ELb0ELb1ELb0EEEvNS_9FwdParamsE,"a",@progbits
	.sectionflags	@""
	.align	4
.nv.constant0._ZN10layer_norm13ln_fwd_kernelINS_13Kernel_traitsI6__halfS2_S2_S2_fjLj2560ELj1ELj4ELj1ELj16ENS_18Kernel_traits_baseILj2560ES2_S2_S2_S2_fjLj128EEEEELb1ELb0ELb1ELb0EEEvNS_9FwdParamsE:
	.zero		1128


//--------------------- .nv.constant0._ZN10layer_norm13ln_fwd_kernelINS_13Kernel_traitsI6__halfS2_S2_S2_fjLj2560ELj1ELj4ELj1ELj16ENS_18Kernel_traits_baseILj2560ES2_S2_S2_S2_fjLj128EEEEELb1ELb0ELb1ELb1EEEvNS_9FwdParamsE --------------------------
	.section	.nv.constant0._ZN10layer_norm13ln_fwd_kernelINS_13Kernel_traitsI6__halfS2_S2_S2_fjLj2560ELj1ELj4ELj1ELj16ENS_18Kernel_traits_baseILj2560ES2_S2_S2_S2_fjLj128EEEEELb1ELb0ELb1ELb1EEEvNS_9FwdParamsE,"a",@progbits
	.sectionflags	@""
	.align	4
.nv.constant0._ZN10layer_norm13ln_fwd_kernelINS_13Kernel_traitsI6__halfS2_S2_S2_fjLj2560ELj1ELj4ELj1ELj16ENS_18Kernel_traits_baseILj2560ES2_S2_S2_S2_fjLj128EEEEELb1ELb0ELb1ELb1EEEvNS_9FwdParamsE:
	.zero		1128


//--------------------- .nv.constant0._ZN10layer_norm13ln_fwd_kernelINS_13Kernel_traitsI6__halfS2_S2_S2_fjLj2560ELj1ELj4ELj1ELj16ENS_18Kernel_traits_baseILj2560ES2_S2_S2_S2_fjLj128EEEEELb1ELb1ELb0ELb0EEEvNS_9FwdParamsE --------------------------
	.section	.nv.constant0._ZN10layer_norm13ln_fwd_kernelINS_13Kernel_traitsI6__halfS2_S2_S2_fjLj2560ELj1ELj4ELj1ELj16ENS_18Kernel_traits_baseILj2560ES2_S2_S2_S2_fjLj128EEEEELb1ELb1ELb0ELb0EEEvNS_9FwdParamsE,"a",@progbits
	.sectionflags	@""
	.align	4
.nv.constant0._ZN10layer_norm13ln_fwd_kernelINS_13Kernel_traitsI6__halfS2_S2_S2_fjLj2560ELj1ELj4ELj1ELj16ENS_18Kernel_traits_baseILj2560ES2_S2_S2_S2_fjLj128EEEEELb1ELb1ELb0ELb0EEEvNS_9FwdParamsE:
	.zero		1128


//--------------------- .nv.constant0._ZN10layer_norm13ln_fwd_kernelINS_13Kernel_traitsI6__halfS2_S2_S2_fjLj2560ELj1ELj4ELj1ELj16ENS_18Kernel_traits_baseILj2560ES2_S2_S2_S2_fjLj128EEEEELb1ELb1ELb0ELb1EEEvNS_9FwdParamsE --------------------------
	.section	.nv.constant0._ZN10layer_norm13ln_fwd_kernelINS_13Kernel_traitsI6__halfS2_S2_S2_fjLj2560ELj1ELj4ELj1ELj16ENS_18Kernel_traits_baseILj2560ES2_S2_S2_S2_fjLj128EEEEELb1ELb1ELb0ELb1EEEvNS_9FwdParamsE,"a",@progbits
	.sectionflags	@""
	.align	4
.nv.constant0._ZN10layer_norm13ln_fwd_kernelINS_13Kernel_traitsI6__halfS2_S2_S2_fjLj2560ELj1ELj4ELj1ELj16ENS_18Kernel_traits_baseILj2560ES2_S2_S2_S2_fjLj128EEEEELb1ELb1ELb0ELb1EEEvNS_9FwdParamsE:
	.zero		1128


//--------------------- .nv.constant0._ZN10layer_norm13ln_fwd_kernelINS_13Kernel_traitsI6__halfS2_S2_S2_fjLj2560ELj1ELj4ELj1ELj16ENS_18Kernel_traits_baseILj2560ES2_S2_S2_S2_fjLj128EEEEELb1ELb1ELb1ELb0EEEvNS_9FwdParamsE --------------------------
	.section	.nv.constant0._ZN10layer_norm13ln_fwd_kernelINS_13Kernel_traitsI6__halfS2_S2_S2_fjLj2560ELj1ELj4ELj1ELj16ENS_18Kernel_traits_baseILj2560ES2_S2_S2_S2_fjLj128EEEEELb1ELb1ELb1ELb0EEEvNS_9FwdParamsE,"a",@progbits
	.sectionflags	@""
	.align	4
.nv.constant0._ZN10layer_norm13ln_fwd_kernelINS_13Kernel_traitsI6__halfS2_S2_S2_fjLj2560ELj1ELj4ELj1ELj16ENS_18Kernel_traits_baseILj2560ES2_S2_S2_S2_fjLj128EEEEELb1ELb1ELb1ELb0EEEvNS_9FwdParamsE:
	.zero		1128


//--------------------- .nv.constant0._ZN10layer_norm13ln_fwd_kernelINS_13Kernel_traitsI6__halfS2_S2_S2_fjLj2560ELj1ELj4ELj1ELj16ENS_18Kernel_traits_baseILj2560ES2_S2_S2_S2_fjLj128EEEEELb1ELb1ELb1ELb1EEEvNS_9FwdParamsE --------------------------
	.section	.nv.constant0._ZN10layer_norm13ln_fwd_kernelINS_13Kernel_traitsI6__halfS2_S2_S2_fjLj2560ELj1ELj4ELj1ELj16ENS_18Kernel_traits_baseILj2560ES2_S2_S2_S2_fjLj128EEEEELb1ELb1ELb1ELb1EEEvNS_9FwdParamsE,"a",@progbits
	.sectionflags	@""
	.align	4
.nv.constant0._ZN10layer_norm13ln_fwd_kernelINS_13Kernel_traitsI6__halfS2_S2_S2_fjLj2560ELj1ELj4ELj1ELj16ENS_18Kernel_traits_baseILj2560ES2_S2_S2_S2_fjLj128EEEEELb1ELb1ELb1ELb1EEEvNS_9FwdParamsE:
	.zero		1128


//--------------------- .nv.constant0._ZN10layer_norm13ln_fwd_kernelINS_13Kernel_traitsIf13__nv_bfloat16S2_S2_fjLj2560ELj1ELj4ELj1ELj16ENS_18Kernel_traits_baseILj2560EfS2_S2_S2_fjLj128EEEEELb0ELb0ELb0ELb0EEEvNS_9FwdParamsE --------------------------
	.section	.nv.constant0._ZN10layer_norm13ln_fwd_kernelINS_13Kernel_traitsIf13__nv_bfloat16S2_S2_fjLj2560ELj1ELj4ELj1ELj16ENS_18Kernel_traits_baseILj2560EfS2_S2_S2_fjLj128EEEEELb0ELb0ELb0ELb0EEEvNS_9FwdParamsE,"a",@progbits
	.sectionflags	@""
	.align	4
.nv.constant0._ZN10layer_norm13ln_fwd_kernelINS_13Kernel_traitsIf13__nv_bfloat16S2_S2_fjLj2560ELj1ELj4ELj1ELj16ENS_18Kernel_traits_baseILj2560EfS2_S2_S2_fjLj128EEEEELb0ELb0ELb0ELb0EEEvNS_9FwdParamsE:
	.zero		1128


//--------------------- .nv.constant0._ZN10layer_norm13ln_fwd_kernelINS_13Kernel_traitsIf13__nv_bfloat16S2_S2_fjLj2560ELj1ELj4ELj1ELj16ENS_18Kernel_traits_baseILj2560EfS2_S2_S2_fjLj128EEEEELb0ELb0ELb0ELb1EEEvNS_9FwdParamsE --------------------------
	.section	.nv.constant0._ZN10layer_norm13ln_fwd_kernelINS_13Kernel_traitsIf13__nv_bfloat16S2_S2_fjLj2560ELj1ELj4ELj1ELj16ENS_18Kernel_traits_baseILj2560EfS2_S2_S2_fjLj128EEEEELb0ELb0ELb0ELb1EEEvNS_9FwdParamsE,"a",@progbits
	.sectionflags	@""
	.align	4
.nv.constant0._ZN10layer_norm13ln_fwd_kernelINS_13Kernel_traitsIf13__nv_bfloat16S2_S2_fjLj2560ELj1ELj4ELj1ELj16ENS_18Kernel_traits_baseILj2560EfS2_S2_S2_fjLj128EEEEELb0ELb0ELb0ELb1EEEvNS_9FwdParamsE:
	.zero		1128


//--------------------- .nv.constant0._ZN10layer_norm13ln_fwd_kernelINS_13Kernel_traitsIf13__nv_bfloat16S2_S2_fjLj2560ELj1ELj4ELj1ELj16ENS_18Kernel_traits_baseILj2560EfS2_S2_S2_fjLj128EEEEELb0ELb0ELb1ELb0EEEvNS_9FwdParamsE --------------------------
	.section	.nv.constant0._ZN10layer_norm13ln_fwd_kernelINS_13Kernel_traitsIf13__nv_bfloat16S2_S2_fjLj2560ELj1ELj4ELj1ELj16ENS_18Kernel_traits_baseILj2560EfS2_S2_S2_fjLj128EEEEELb0ELb0ELb1ELb0EEEvNS_9FwdParamsE,"a",@progbits
	.sectionflags	@""
	.align	4
.nv.constant0._ZN10layer_norm13ln_fwd_kernelINS_13Kernel_traitsIf13__nv_bfloat16S2_S2_fjLj2560ELj1ELj4ELj1ELj16ENS_18Kernel_traits_baseILj2560EfS2_S2_S2_fjLj128EEEEELb0ELb0ELb1ELb0EEEvNS_9FwdParamsE:
	.zero		1128


//--------------------- .nv.constant0._ZN10layer_norm13ln_fwd_kernelINS_13Kernel_traitsIf13__nv_bfloat16S2_S2_fjLj2560ELj1ELj4ELj1ELj16ENS_18Kernel_traits_baseILj2560EfS2_S2_S2_fjLj128EEEEELb0ELb0ELb1ELb1EEEvNS_9FwdParamsE --------------------------
	.section	.nv.constant0._ZN10layer_norm13ln_fwd_kernelINS_13Kernel_traitsIf13__nv_bfloat16S2_S2_fjLj2560ELj1ELj4ELj1ELj16ENS_18Kernel_traits_baseILj2560EfS2_S2_S2_fjLj128EEEEELb0ELb0ELb1ELb1EEEvNS_9FwdParamsE,"a",@progbits
	.sectionflags	@""
	.align	4
.nv.constant0._ZN10layer_norm13ln_fwd_kernelINS_13Kernel_traitsIf13__nv_bfloat16S2_S2_fjLj2560ELj1ELj4ELj1ELj16ENS_18Kernel_traits_baseILj2560EfS2_S2_S2_fjLj128EEEEELb0ELb0ELb1ELb1EEEvNS_9FwdParamsE:
	.zero		1128


//--------------------- .nv.constant0._ZN10layer_norm13ln_fwd_kernelINS_13Kernel_traitsIf13__nv_bfloat16S2_S2_fjLj2560ELj1ELj4ELj1ELj16ENS_18Kernel_traits_baseILj2560EfS2_S2_S2_fjLj128EEEEELb0ELb1ELb0ELb0EEEvNS_9FwdParamsE --------------------------
	.section	.nv.constant0._ZN10layer_norm13ln_fwd_kernelINS_13Kernel_traitsIf13__nv_bfloat16S2_S2_fjLj2560ELj1ELj4ELj1ELj16ENS_18Kernel_traits_baseILj2560EfS2_S2_S2_fjLj128EEEEELb0ELb1ELb0ELb0EEEvNS_9FwdParamsE,"a",@progbits
	.sectionflags	@""
	.align	4
.nv.constant0._ZN10layer_norm13ln_fwd_kernelINS_13Kernel_traitsIf13__nv_bfloat16S2_S2_fjLj2560ELj1ELj4ELj1ELj16ENS_18Kernel_traits_baseILj2560EfS2_S2_S2_fjLj128EEEEELb0ELb1ELb0ELb0EEEvNS_9FwdParamsE:
	.zero		1128


//--------------------- .nv.constant0._ZN10layer_norm13ln_fwd_kernelINS_13Kernel_traitsIf13__nv_bfloat16S2_S2_fjLj2560ELj1ELj4ELj1ELj16ENS_18Kernel_traits_baseILj2560EfS2_S2_S2_fjLj128EEEEELb0ELb1ELb0ELb1EEEvNS_9FwdParamsE --------------------------
	.section	.nv.constant0._ZN10layer_norm13ln_fwd_kernelINS_13Kernel_traitsIf13__nv_bfloat16S2_S2_fjLj2560ELj1ELj4ELj1ELj16ENS_18Kernel_traits_baseILj2560EfS2_S2_S2_fjLj128EEEEELb0ELb1ELb0ELb1EEEvNS_9FwdParamsE,"a",@progbits
	.sectionflags	@""
	.align	4
.nv.constant0._ZN10layer_norm13ln_fwd_kernelINS_13Kernel_traitsIf13__nv_bfloat16S2_S2_fjLj2560ELj1ELj4ELj1ELj16ENS_18Kernel_traits_baseILj2560EfS2_S2_S2_fjLj128EEEEELb0ELb1ELb0ELb1EEEvNS_9FwdParamsE:
	.zero		1128


//--------------------- .nv.constant0._ZN10layer_norm13ln_fwd_kernelINS_13Kernel_traitsIf13__nv_bfloat16S2_S2_fjLj2560ELj1ELj4ELj1ELj16ENS_18Kernel_traits_baseILj2560EfS2_S2_S2_fjLj128EEEEELb0ELb1ELb1ELb0EEEvNS_9FwdParamsE --------------------------
	.section	.nv.constant0._ZN10layer_norm13ln_fwd_kernelINS_13Kernel_traitsIf13__nv_bfloat16S2_S2_fjLj2560ELj1ELj4ELj1ELj16ENS_18Kernel_traits_baseILj2560EfS2_S2_S2_fjLj128EEEEELb0ELb1ELb1ELb0EEEvNS_9FwdParamsE,"a",@progbits
	.sectionflags	@""
	.align	4
.nv.constant0._ZN10layer_norm13ln_fwd_kernelINS_13Kernel_traitsIf13__nv_bfloat16S2_S2_fjLj2560ELj1ELj4ELj1ELj16ENS_18Kernel_traits_baseILj2560EfS2_S2_S2_fjLj128EEEEELb0ELb1ELb1ELb0EEEvNS_9FwdParamsE:
	.zero		1128


//--------------------- .nv.constant0._ZN10layer_norm13ln_fwd_kernelINS_13Kernel_traitsIf13__nv_bfloat16S2_S2_fjLj2560ELj1ELj4ELj1ELj16ENS_18Kernel_traits_baseILj2560EfS2_S2_S2_fjLj128EEEEELb0ELb1ELb1ELb1EEEvNS_9FwdParamsE --------------------------
	.section	.nv.constant0._ZN10layer_norm13ln_fwd_kernelINS_13Kernel_traitsIf13__nv_bfloat16S2_S2_fjLj2560ELj1ELj4ELj1ELj16ENS_18Kernel_traits_baseILj2560EfS2_S2_S2_fjLj128EEEEELb0ELb1ELb1ELb1EEEvNS_9FwdParamsE,"a",@progbits
	.sectionflags	@""
	.align	4
.nv.constant0._ZN10layer_norm13ln_fwd_kernelINS_13Kernel_traitsIf13__nv_bfloat16S2_S2_fjLj2560ELj1ELj4ELj1ELj16ENS_18Kernel_traits_baseILj2560EfS2_S2_S2_fjLj128EEEEELb0ELb1ELb1ELb1EEEvNS_9FwdParamsE:
	.zero		1128


//--------------------- .nv.constant0._ZN10layer_norm13ln_fwd_kernelINS_13Kernel_traitsIf13__nv_bfloat16S2_S2_fjLj2560ELj1ELj4ELj1ELj16ENS_18Kernel_traits_baseILj2560EfS2_S2_S2_fjLj128EEEEELb1ELb0ELb0ELb0EEEvNS_9FwdParamsE --------------------------
	.section	.nv.constant0._ZN10layer_norm13ln_fwd_kernelINS_13Kernel_traitsIf13__nv_bfloat16S2_S2_fjLj2560ELj1ELj4ELj1ELj16ENS_18Kernel_traits_baseILj2560EfS2_S2_S2_fjLj128EEEEELb1ELb0ELb0ELb0EEEvNS_9FwdParamsE,"a",@progbits
	.sectionflags	@""
	.align	4
.nv.constant0._ZN10layer_norm13ln_fwd_kernelINS_13Kernel_traitsIf13__nv_bfloat16S2_S2_fjLj2560ELj1ELj4ELj1ELj16ENS_18Kernel_traits_baseILj2560EfS2_S2_S2_fjLj128EEEEELb1ELb0ELb0ELb0EEEvNS_9FwdParamsE:
	.zero		1128


//--------------------- .nv.constant0._ZN10layer_norm13ln_fwd_kernelINS_13Kernel_traitsIf13__nv_bfloat16S2_S2_fjLj2560ELj1ELj4ELj1ELj16ENS_18Kernel_traits_baseILj2560EfS2_S2_S2_fjLj128EEEEELb1ELb0ELb0ELb1EEEvNS_9FwdParamsE --------------------------
	.section	.nv.constant0._ZN10layer_norm13ln_fwd_kernelINS_13Kernel_traitsIf13__nv_bfloat16S2_S2_fjLj2560ELj1ELj4ELj1ELj16ENS_18Kernel_traits_baseILj2560EfS2_S2_S2_fjLj128EEEEELb1ELb0ELb0ELb1EEEvNS_9FwdParamsE,"a",@progbits
	.sectionflags	@""
	.align	4
.nv.constant0._ZN10layer_norm13ln_fwd_kernelINS_13Kernel_traitsIf13__nv_bfloat16S2_S2_fjLj2560ELj1ELj4ELj1ELj16ENS_18Kernel_traits_baseILj2560EfS2_S2_S2_fjLj128EEEEELb1ELb0ELb0ELb1EEEvNS_9FwdParamsE:
	.zero		1128


//--------------------- .nv.constant0._ZN10layer_norm13ln_fwd_kernelINS_13Kernel_traitsIf13__nv_bfloat16S2_S2_fjLj2560ELj1ELj4ELj1ELj16ENS_18Kernel_traits_baseILj2560EfS2_S2_S2_fjLj128EEEEELb1ELb0ELb1ELb0EEEvNS_9FwdParamsE --------------------------
	.section	.nv.constant0._ZN10layer_norm13ln_fwd_kernelINS_13Kernel_traitsIf13__nv_bfloat16S2_S2_fjLj2560ELj1ELj4ELj1ELj16ENS_18Kernel_traits_baseILj2560EfS2_S2_S2_fjLj128EEEEELb1ELb0ELb1ELb0EEEvNS_9FwdParamsE,"a",@progbits
	.sectionflags	@""
	.align	4
.nv.constant0._ZN10layer_norm13ln_fwd_kernelINS_13Kernel_traitsIf13__nv_bfloat16S2_S2_fjLj2560ELj1ELj4ELj1ELj16ENS_18Kernel_traits_baseILj2560EfS2_S2_S2_fjLj128EEEEELb1ELb0ELb1ELb0EEEvNS_9FwdParamsE:
	.zero		1128


//--------------------- .nv.constant0._ZN10layer_norm13ln_fwd_kernelINS_13Kernel_traitsIf13__nv_bfloat16S2_S2_fjLj2560ELj1ELj4ELj1ELj16ENS_18Kernel_traits_baseILj2560EfS2_S2_S2_fjLj128EEEEELb1ELb0ELb1ELb1EEEvNS_9FwdParamsE --------------------------
	.section	.nv.constant0._ZN10layer_norm13ln_fwd_kernelINS_13Kernel_traitsIf13__nv_bfloat16S2_S2_fjLj2560ELj1ELj4ELj1ELj16ENS_18Kernel_traits_baseILj2560EfS2_S2_S2_fjLj128EEEEELb1ELb0ELb1ELb1EEEvNS_9FwdParamsE,"a",@progbits
	.sectionflags	@""
	.align	4
.nv.constant0._ZN10layer_norm13ln_fwd_kernelINS_13Kernel_traitsIf13__nv_bfloat16S2_S2_fjLj2560ELj1ELj4ELj1ELj16ENS_18Kernel_traits_baseILj2560EfS2_S2_S2_fjLj128EEEEELb1ELb0ELb1ELb1EEEvNS_9FwdParamsE:
	.zero		1128


//--------------------- .nv.constant0._ZN10layer_norm13ln_fwd_kernelINS_13Kernel_traitsIf13__nv_bfloat16S2_S2_fjLj2560ELj1ELj4ELj1ELj16ENS_18Kernel_traits_baseILj2560EfS2_S2_S2_fjLj128EEEEELb1ELb1ELb0ELb0EEEvNS_9FwdParamsE --------------------------
	.section	.nv.constant0._ZN10layer_norm13ln_fwd_kernelINS_13Kernel_traitsIf13__nv_bfloat16S2_S2_fjLj2560ELj1ELj4ELj1ELj16ENS_18Kernel_traits_baseILj2560EfS2_S2_S2_fjLj128EEEEELb1ELb1ELb0ELb0EEEvNS_9FwdParamsE,"a",@progbits
	.sectionflags	@""
	.align	4
.nv.constant0._ZN10layer_norm13ln_fwd_kernelINS_13Kernel_traitsIf13__nv_bfloat16S2_S2_fjLj2560ELj1ELj4ELj1ELj16ENS_18Kernel_traits_baseILj2560EfS2_S2_S2_fjLj128EEEEELb1ELb1ELb0ELb0EEEvNS_9FwdParamsE:
	.zero		1128


//--------------------- .nv.constant0._ZN10layer_norm13ln_fwd_kernelINS_13Kernel_traitsIf13__nv_bfloat16S2_S2_fjLj2560ELj1ELj4ELj1ELj16ENS_18Kernel_traits_baseILj2560EfS2_S2_S2_fjLj128EEEEELb1ELb1ELb0ELb1EEEvNS_9FwdParamsE --------------------------
	.section	.nv.constant0._ZN10layer_norm13ln_fwd_kernelINS_13Kernel_traitsIf13__nv_bfloat16S2_S2_fjLj2560ELj1ELj4ELj1ELj16ENS_18Kernel_traits_baseILj2560EfS2_S2_S2_fjLj128EEEEELb1ELb1ELb0ELb1EEEvNS_9FwdParamsE,"a",@progbits
	.sectionflags	@""
	.align	4
.nv.constant0._ZN10layer_norm13ln_fwd_kernelINS_13Kernel_traitsIf13__nv_bfloat16S2_S2_fjLj2560ELj1ELj4ELj1ELj16ENS_18Kernel_traits_baseILj2560EfS2_S2_S2_fjLj128EEEEELb1ELb1ELb0ELb1EEEvNS_9FwdParamsE:
	.zero		1128


//--------------------- .nv.constant0._ZN10layer_norm13ln_fwd_kernelINS_13Kernel_traitsIf13__nv_bfloat16S2_S2_fjLj2560ELj1ELj4ELj1ELj16ENS_18Kernel_traits_baseILj2560EfS2_S2_S2_fjLj128EEEEELb1ELb1ELb1ELb0EEEvNS_9FwdParamsE --------------------------
	.section	.nv.constant0._ZN10layer_norm13ln_fwd_kernelINS_13Kernel_traitsIf13__nv_bfloat16S2_S2_fjLj2560ELj1ELj4ELj1ELj16ENS_18Kernel_traits_baseILj2560EfS2_S2_S2_fjLj128EEEEELb1ELb1ELb1ELb0EEEvNS_9FwdParamsE,"a",@progbits
	.sectionflags	@""
	.align	4
.nv.constant0._ZN10layer_norm13ln_fwd_kernelINS_13Kernel_traitsIf13__nv_bfloat16S2_S2_fjLj2560ELj1ELj4ELj1ELj16ENS_18Kernel_traits_baseILj2560EfS2_S2_S2_fjLj128EEEEELb1ELb1ELb1ELb0EEEvNS_9FwdParamsE:
	.zero		1128


//--------------------- .nv.constant0._ZN10layer_norm13ln_fwd_kernelINS_13Kernel_traitsIf13__nv_bfloat16S2_S2_fjLj2560ELj1ELj4ELj1ELj16ENS_18Kernel_traits_baseILj2560EfS2_S2_S2_fjLj128EEEEELb1ELb1ELb1ELb1EEEvNS_9FwdParamsE --------------------------
	.section	.nv.constant0._ZN10layer_norm13ln_fwd_kernelINS_13Kernel_traitsIf13__nv_bfloat16S2_S2_fjLj2560ELj1ELj4ELj1ELj16ENS_18Kernel_traits_baseILj2560EfS2_S2_S2_fjLj128EEEEELb1ELb1ELb1ELb1EEEvNS_9FwdParamsE,"a",@progbits
	.sectionflags	@""
	.align	4
.nv.constant0._ZN10layer_norm13ln_fwd_kernelINS_13Kernel_traitsIf13__nv_bfloat16S2_S2_fjLj2560ELj1ELj4ELj1ELj16ENS_18Kernel_traits_baseILj2560EfS2_S2_S2_fjLj128EEEEELb1ELb1ELb1ELb1EEEvNS_9FwdParamsE:
	.zero		1128


//--------------------- .nv.constant0._ZN10layer_norm13ln_fwd_kernelINS_13Kernel_traitsI13__nv_bfloat16S2_fS2_fjLj2560ELj1ELj4ELj1ELj16ENS_18Kernel_traits_baseILj2560ES2_S2_fS2_fjLj128EEEEELb0ELb0ELb0ELb0EEEvNS_9FwdParamsE --------------------------
	.section	.nv.constant0._ZN10layer_norm13ln_fwd_kernelINS_13Kernel_traitsI13__nv_bfloat16S2_fS2_fjLj2560ELj1ELj4ELj1ELj16ENS_18Kernel_traits_baseILj2560ES2_S2_fS2_fjLj128EEEEELb0ELb0ELb0ELb0EEEvNS_9FwdParamsE,"a",@progbits
	.sectionflags	@""
	.align	4
.nv.constant0._ZN10layer_norm13ln_fwd_kernelINS_13Kernel_traitsI13__nv_bfloat16S2_fS2_fjLj2560ELj1ELj4ELj1ELj16ENS_18Kernel_traits_baseILj2560ES2_S2_fS2_fjLj128EEEEELb0ELb0ELb0ELb0EEEvNS_9FwdParamsE:
	.zero		1128


//--------------------- .nv.constant0._ZN10layer_norm13ln_fwd_kernelINS_13Kernel_traitsI13__nv_bfloat16S2_fS2_fjLj2560ELj1ELj4ELj1ELj16ENS_18Kernel_traits_baseILj2560ES2_S2_fS2_fjLj128EEEEELb0ELb0ELb0ELb1EEEvNS_9FwdParamsE --------------------------
	.section	.nv.constant0._ZN10layer_norm13ln_fwd_kernelINS_13Kernel_traitsI13__nv_bfloat16S2_fS2_fjLj2560ELj1ELj4ELj1ELj16ENS_18Kernel_traits_baseILj2560ES2_S2_fS2_fjLj128EEEEELb0ELb0ELb0ELb1EEEvNS_9FwdParamsE,"a",@progbits
	.sectionflags	@""
	.align	4
.nv.constant0._ZN10layer_norm13ln_fwd_kernelINS_13Kernel_traitsI13__nv_bfloat16S2_fS2_fjLj2560ELj1ELj4ELj1ELj16ENS_18Kernel_traits_baseILj2560ES2_S2_fS2_fjLj128EEEEELb0ELb0ELb0ELb1EEEvNS_9FwdParamsE:
	.zero		1128


//--------------------- .nv.constant0._ZN10layer_norm13ln_fwd_kernelINS_13Kernel_traitsI13__nv_bfloat16S2_fS2_fjLj2560ELj1ELj4ELj1ELj16ENS_18Kernel_traits_baseILj2560ES2_S2_fS2_fjLj128EEEEELb0ELb0ELb1ELb0EEEvNS_9FwdParamsE --------------------------
	.section	.nv.constant0._ZN10layer_norm13ln_fwd_kernelINS_13Kernel_traitsI13__nv_bfloat16S2_fS2_fjLj2560ELj1ELj4ELj1ELj16ENS_18Kernel_traits_baseILj2560ES2_S2_fS2_fjLj128EEEEELb0ELb0ELb1ELb0EEEvNS_9FwdParamsE,"a",@progbits
	.sectionflags	@""
	.align	4
.nv.constant0._ZN10layer_norm13ln_fwd_kernelINS_13Kernel_traitsI13__nv_bfloat16S2_fS2_fjLj2560ELj1ELj4ELj1ELj16ENS_18Kernel_traits_baseILj2560ES2_S2_fS2_fjLj128EEEEELb0ELb0ELb1ELb0EEEvNS_9FwdParamsE:
	.zero		1128


//--------------------- .nv.constant0._ZN10layer_norm13ln_fwd_kernelINS_13Kernel_traitsI13__nv_bfloat16S2_fS2_fjLj2560ELj1ELj4ELj1ELj16ENS_18Kernel_traits_baseILj2560ES2_S2_fS2_fjLj128EEEEELb0ELb0ELb1ELb1EEEvNS_9FwdParamsE --------------------------
	.section	.nv.constant0._ZN10layer_norm13ln_fwd_kernelINS_13Kernel_traitsI13__nv_bfloat16S2_fS2_fjLj2560ELj1ELj4ELj1ELj16ENS_18Kernel_traits_baseILj2560ES2_S2_fS2_fjLj128EEEEELb0ELb0ELb1ELb1EEEvNS_9FwdParamsE,"a",@progbits
	.sectionflags	@""
	.align	4
.nv.constant0._ZN10layer_norm13ln_fwd_kernelINS_13Kernel_traitsI13__nv_bfloat16S2_fS2_fjLj2560ELj1ELj4ELj1ELj16ENS_18Kernel_traits_baseILj2560ES2_S2_fS2_fjLj128EEEEELb0ELb0ELb1ELb1EEEvNS_9FwdParamsE:
	.zero		1128


//--------------------- .nv.constant0._ZN10layer_norm13ln_fwd_kernelINS_13Kernel_traitsI13__nv_bfloat16S2_fS2_fjLj2560ELj1ELj4ELj1ELj16ENS_18Kernel_traits_baseILj2560ES2_S2_fS2_fjLj128EEEEELb0ELb1ELb0ELb0EEEvNS_9FwdParamsE --------------------------
	.section	.nv.constant0._ZN10layer_norm13ln_fwd_kernelINS_13Kernel_traitsI13__nv_bfloat16S2_fS2_fjLj2560ELj1ELj4ELj1ELj16ENS_18Kernel_traits_baseILj2560ES2_S2_fS2_fjLj128EEEEELb0ELb1ELb0ELb0EEEvNS_9FwdParamsE,"a",@progbits
	.sectionflags	@""
	.align	4
.nv.constant0._ZN10layer_norm13ln_fwd_kernelINS_13Kernel_traitsI13__nv_bfloat16S2_fS2_fjLj2560ELj1ELj4ELj1ELj16ENS_18Kernel_traits_baseILj2560ES2_S2_fS2_fjLj128EEEEELb0ELb1ELb0ELb0EEEvNS_9FwdParamsE:
	.zero		1128


//--------------------- .nv.constant0._ZN10layer_norm13ln_fwd_kernelINS_13Kernel_traitsI13__nv_bfloat16S2_fS2_fjLj2560ELj1ELj4ELj1ELj16ENS_18Kernel_traits_baseILj2560ES2_S2_fS2_fjLj128EEEEELb0ELb1ELb0ELb1EEEvNS_9FwdParamsE --------------------------
	.section	.nv.constant0._ZN10layer_norm13ln_fwd_kernelINS_13Kernel_traitsI13__nv_bfloat16S2_fS2_fjLj2560ELj1ELj4ELj1ELj16ENS_18Kernel_traits_baseILj2560ES2_S2_fS2_fjLj128EEEEELb0ELb1ELb0ELb1EEEvNS_9FwdParamsE,"a",@progbits
	.sectionflags	@""
	.align	4
.nv.constant0._ZN10layer_norm13ln_fwd_kernelINS_13Kernel_traitsI13__nv_bfloat16S2_fS2_fjLj2560ELj1ELj4ELj1ELj16ENS_18Kernel_traits_baseILj2560ES2_S2_fS2_fjLj128EEEEELb0ELb1ELb0ELb1EEEvNS_9FwdParamsE:
	.zero		1128


//--------------------- .nv.constant0._ZN10layer_norm13ln_fwd_kernelINS_13Kernel_traitsI13__nv_bfloat16S2_fS2_fjLj2560ELj1ELj4ELj1ELj16ENS_18Kernel_traits_baseILj2560ES2_S2_fS2_fjLj128EEEEELb0ELb1ELb1ELb0EEEvNS_9FwdParamsE --------------------------
	.section	.nv.constant0._ZN10layer_norm13ln_fwd_kernelINS_13Kernel_traitsI13__nv_bfloat16S2_fS2_fjLj2560ELj1ELj4ELj1ELj16ENS_18Kernel_traits_baseILj2560ES2_S2_fS2_fjLj128EEEEELb0ELb1ELb1ELb0EEEvNS_9FwdParamsE,"a",@progbits
	.sectionflags	@""
	.align	4
.nv.constant0._ZN10layer_norm13ln_fwd_kernelINS_13Kernel_traitsI13__nv_bfloat16S2_fS2_fjLj2560ELj1ELj4ELj1ELj16ENS_18Kernel_traits_baseILj2560ES2_S2_fS2_fjLj128EEEEELb0ELb1ELb1ELb0EEEvNS_9FwdParamsE:
	.zero		1128


//--------------------- .nv.constant0._ZN10layer_norm13ln_fwd_kernelINS_13Kernel_traitsI13__nv_bfloat16S2_fS2_fjLj2560ELj1ELj4ELj1ELj16ENS_18Kernel_traits_baseILj2560ES2_S2_fS2_fjLj128EEEEELb0ELb1ELb1ELb1EEEvNS_9FwdParamsE --------------------------
	.section	.nv.constant0._ZN10layer_norm13ln_fwd_kernelINS_13Kernel_traitsI13__nv_bfloat16S2_fS2_fjLj2560ELj1ELj4ELj1ELj16ENS_18Kernel_traits_baseILj2560ES2_S2_fS2_fjLj128EEEEELb0ELb1ELb1ELb1EEEvNS_9FwdParamsE,"a",@progbits
	.sectionflags	@""
	.align	4
.nv.constant0._ZN10layer_norm13ln_fwd_kernelINS_13Kernel_traitsI13__nv_bfloat16S2_fS2_fjLj2560ELj1ELj4ELj1ELj16ENS_18Kernel_traits_baseILj2560ES2_S2_fS2_fjLj128EEEEELb0ELb1ELb1ELb1EEEvNS_9FwdParamsE:
	.zero		1128


//--------------------- .nv.constant0._ZN10layer_norm13ln_fwd_kernelINS_13Kernel_traitsI13__nv_bfloat16S2_fS2_fjLj2560ELj1ELj4ELj1ELj16ENS_18Kernel_traits_baseILj2560ES2_S2_fS2_fjLj128EEEEELb1ELb0ELb0ELb0EEEvNS_9FwdParamsE --------------------------
	.section	.nv.constant0._ZN10layer_norm13ln_fwd_kernelINS_13Kernel_traitsI13__nv_bfloat16S2_fS2_fjLj2560ELj1ELj4ELj1ELj16ENS_18Kernel_traits_baseILj2560ES2_S2_fS2_fjLj128EEEEELb1ELb0ELb0ELb0EEEvNS_9FwdParamsE,"a",@progbits
	.sectionflags	@""
	.align	4
.nv.constant0._ZN10layer_norm13ln_fwd_kernelINS_13Kernel_traitsI13__nv_bfloat16S2_fS2_fjLj2560ELj1ELj4ELj1ELj16ENS_18Kernel_traits_baseILj2560ES2_S2_fS2_fjLj128EEEEELb1ELb0ELb0ELb0EEEvNS_9FwdParamsE:
	.zero		1128


//--------------------- .nv.constant0._ZN10layer_norm13ln_fwd_kernelINS_13Kernel_traitsI13__nv_bfloat16S2_fS2_fjLj2560ELj1ELj4ELj1ELj16ENS_18Kernel_traits_baseILj2560ES2_S2_fS2_fjLj128EEEEELb1ELb0ELb0ELb1EEEvNS_9FwdParamsE --------------------------
	.section	.nv.constant0._ZN10layer_norm13ln_fwd_kernelINS_13Kernel_traitsI13__nv_bfloat16S2_fS2_fjLj2560ELj1ELj4ELj1ELj16ENS_18Kernel_traits_baseILj2560ES2_S2_fS2_fjLj128EEEEELb1ELb0ELb0ELb1EEEvNS_9FwdParamsE,"a",@progbits
	.sectionflags	@""
	.align	4
.nv.constant0._ZN10layer_norm13ln_fwd_kernelINS_13Kernel_traitsI13__nv_bfloat16S2_fS2_fjLj2560ELj1ELj4ELj1ELj16ENS_18Kernel_traits_baseILj2560ES2_S2_fS2_fjLj128EEEEELb1ELb0ELb0ELb1EEEvNS_9FwdParamsE:
	.zero		1128


//--------------------- .nv.constant0._ZN10layer_norm13ln_fwd_kernelINS_13Kernel_traitsI13__nv_bfloat16S2_fS2_fjLj2560ELj1ELj4ELj1ELj16ENS_18Kernel_traits_baseILj2560ES2_S2_fS2_fjLj128EEEEELb1ELb0ELb1ELb0EEEvNS_9FwdParamsE --------------------------
	.section	.nv.constant0._ZN10layer_norm13ln_fwd_kernelINS_13Kernel_traitsI13__nv_bfloat16S2_fS2_fjLj2560ELj1ELj4ELj1ELj16ENS_18Kernel_traits_baseILj2560ES2_S2_fS2_fjLj128EEEEELb1ELb0ELb1ELb0EEEvNS_9FwdParamsE,"a",@progbits
	.sectionflags	@""
	.align	4
.nv.constant0._ZN10layer_norm13ln_fwd_kernelINS_13Kernel_traitsI13__nv_bfloat16S2_fS2_fjLj2560ELj1ELj4ELj1ELj16ENS_18Kernel_traits_baseILj2560ES2_S2_fS2_fjLj128EEEEELb1ELb0ELb1ELb0EEEvNS_9FwdParamsE:
	.zero		1128


//--------------------- .nv.constant0._ZN10layer_norm13ln_fwd_kernelINS_13Kernel_traitsI13__nv_bfloat16S2_fS2_fjLj2560ELj1ELj4ELj1ELj16ENS_18Kernel_traits_baseILj2560ES2_S2_fS2_fjLj128EEEEELb1ELb0ELb1ELb1EEEvNS_9FwdParamsE --------------------------
	.section	.nv.constant0._ZN10layer_norm13ln_fwd_kernelINS_13Kernel_traitsI13__nv_bfloat16S2_fS2_fjLj2560ELj1ELj4ELj1ELj16ENS_18Kernel_traits_baseILj2560ES2_S2_fS2_fjLj128EEEEELb1ELb0ELb1ELb1EEEvNS_9FwdParamsE,"a",@progbits
	.sectionflags	@""
	.align	4
.nv.constant0._ZN10layer_norm13ln_fwd_kernelINS_13Kernel_traitsI13__nv_bfloat16S2_fS2_fjLj2560ELj1ELj4ELj1ELj16ENS_18Kernel_traits_baseILj2560ES2_S2_fS2_fjLj128EEEEELb1ELb0ELb1ELb1EEEvNS_9FwdParamsE:
	.zero		1128


//--------------------- .nv.constant0._ZN10layer_norm13ln_fwd_kernelINS_13Kernel_traitsI13__nv_bfloat16S2_fS2_fjLj2560ELj1ELj4ELj1ELj16ENS_18Kernel_traits_baseILj2560ES2_S2_fS2_fjLj128EEEEELb1ELb1ELb0ELb0EEEvNS_9FwdParamsE --------------------------
	.section	.nv.constant0._ZN10layer_norm13ln_fwd_kernelINS_13Kernel_traitsI13__nv_bfloat16S2_fS2_fjLj2560ELj1ELj4ELj1ELj16ENS_18Kernel_traits_baseILj2560ES2_S2_fS2_fjLj128EEEEELb1ELb1ELb0ELb0EEEvNS_9FwdParamsE,"a",@progbits
	.sectionflags	@""
	.align	4
.nv.constant0._ZN10layer_norm13ln_fwd_kernelINS_13Kernel_traitsI13__nv_bfloat16S2_fS2_fjLj2560ELj1ELj4ELj1ELj16ENS_18Kernel_traits_baseILj2560ES2_S2_fS2_fjLj128EEEEELb1ELb1ELb0ELb0EEEvNS_9FwdParamsE:
	.zero		1128


//--------------------- .nv.constant0._ZN10layer_norm13ln_fwd_kernelINS_13Kernel_traitsI13__nv_bfloat16S2_fS2_fjLj2560ELj1ELj4ELj1ELj16ENS_18Kernel_traits_baseILj2560ES2_S2_fS2_fjLj128EEEEELb1ELb1ELb0ELb1EEEvNS_9FwdParamsE --------------------------
	.section	.nv.constant0._ZN10layer_norm13ln_fwd_kernelINS_13Kernel_traitsI13__nv_bfloat16S2_fS2_fjLj2560ELj1ELj4ELj1ELj16ENS_18Kernel_traits_baseILj2560ES2_S2_fS2_fjLj128EEEEELb1ELb1ELb0ELb1EEEvNS_9FwdParamsE,"a",@progbits
	.sectionflags	@""
	.align	4
.nv.constant0._ZN10layer_norm13ln_fwd_kernelINS_13Kernel_traitsI13__nv_bfloat16S2_fS2_fjLj2560ELj1ELj4ELj1ELj16ENS_18Kernel_traits_baseILj2560ES2_S2_fS2_fjLj128EEEEELb1ELb1ELb0ELb1EEEvNS_9FwdParamsE:
	.zero		1128


//--------------------- .nv.constant0._ZN10layer_norm13ln_fwd_kernelINS_13Kernel_traitsI13__nv_bfloat16S2_fS2_fjLj2560ELj1ELj4ELj1ELj16ENS_18Kernel_traits_baseILj2560ES2_S2_fS2_fjLj128EEEEELb1ELb1ELb1ELb0EEEvNS_9FwdParamsE --------------------------
	.section	.nv.constant0._ZN10layer_norm13ln_fwd_kernelINS_13Kernel_traitsI13__nv_bfloat16S2_fS2_fjLj2560ELj1ELj4ELj1ELj16ENS_18Kernel_traits_baseILj2560ES2_S2_fS2_fjLj128EEEEELb1ELb1ELb1ELb0EEEvNS_9FwdParamsE,"a",@progbits
	.sectionflags	@""
	.align	4
.nv.constant0._ZN10layer_norm13ln_fwd_kernelINS_13Kernel_traitsI13__nv_bfloat16S2_fS2_fjLj2560ELj1ELj4ELj1ELj16ENS_18Kernel_traits_baseILj2560ES2_S2_fS2_fjLj128EEEEELb1ELb1ELb1ELb0EEEvNS_9FwdParamsE:
	.zero		1128


//--------------------- .nv.constant0._ZN10layer_norm13ln_fwd_kernelINS_13Kernel_traitsI13__nv_bfloat16S2_fS2_fjLj2560ELj1ELj4ELj1ELj16ENS_18Kernel_traits_baseILj2560ES2_S2_fS2_fjLj128EEEEELb1ELb1ELb1ELb1EEEvNS_9FwdParamsE --------------------------
	.section	.nv.constant0._ZN10layer_norm13ln_fwd_kernelINS_13Kernel_traitsI13__nv_bfloat16S2_fS2_fjLj2560ELj1ELj4ELj1ELj16ENS_18Kernel_traits_baseILj2560ES2_S2_fS2_fjLj128EEEEELb1ELb1ELb1ELb1EEEvNS_9FwdParamsE,"a",@progbits
	.sectionflags	@""
	.align	4
.nv.constant0._ZN10layer_norm13ln_fwd_kernelINS_13Kernel_traitsI13__nv_bfloat16S2_fS2_fjLj2560ELj1ELj4ELj1ELj16ENS_18Kernel_traits_baseILj2560ES2_S2_fS2_fjLj128EEEEELb1ELb1ELb1ELb1EEEvNS_9FwdParamsE:
	.zero		1128


//--------------------- .nv.constant0._ZN10layer_norm13ln_fwd_kernelINS_13Kernel_traitsIf13__nv_bfloat16fS2_fjLj2560ELj1ELj4ELj1ELj16ENS_18Kernel_traits_baseILj2560EfS2_fS2_fjLj128EEEEELb0ELb0ELb0ELb0EEEvNS_9FwdParamsE --------------------------
	.section	.nv.constant0._ZN10layer_norm13ln_fwd_kernelINS_13Kernel_traitsIf13__nv_bfloat16fS2_fjLj2560ELj1ELj4ELj1ELj16ENS_18Kernel_traits_baseILj2560EfS2_fS2_fjLj128EEEEELb0ELb0ELb0ELb0EEEvNS_9FwdParamsE,"a",@progbits
	.sectionflags	@""
	.align	4
.nv.constant0._ZN10layer_norm13ln_fwd_kernelINS_13Kernel_traitsIf13__nv_bfloat16fS2_fjLj2560ELj1ELj4ELj1ELj16ENS_18Kernel_traits_baseILj2560EfS2_fS2_fjLj128EEEEELb0ELb0ELb0ELb0EEEvNS_9FwdParamsE:
	.zero		1128


//--------------------- .nv.constant0._ZN10layer_norm13ln_fwd_kernelINS_13Kernel_traitsIf13__nv_bfloat16fS2_fjLj2560ELj1ELj4ELj1ELj16ENS_18Kernel_traits_baseILj2560EfS2_fS2_fjLj128EEEEELb0ELb0ELb0ELb1EEEvNS_9FwdParamsE --------------------------
	.section	.nv.constant0._ZN10layer_norm13ln_fwd_kernelINS_13Kernel_traitsIf13__nv_bfloat16fS2_fjLj2560ELj1ELj4ELj1ELj16ENS_18Kernel_traits_baseILj2560EfS2_fS2_fjLj128EEEEELb0ELb0ELb0ELb1EEEvNS_9FwdParamsE,"a",@progbits
	.sectionflags	@""
	.align	4
.nv.constant0._ZN10layer_norm13ln_fwd_kernelINS_13Kernel_traitsIf13__nv_bfloat16fS2_fjLj2560ELj1ELj4ELj1ELj16ENS_18Kernel_traits_baseILj2560EfS2_fS2_fjLj128EEEEELb0ELb0ELb0ELb1EEEvNS_9FwdParamsE:
	.zero		1128


//--------------------- .nv.constant0._ZN10layer_norm13ln_fwd_kernelINS_13Kernel_traitsIf13__nv_bfloat16fS2_fjLj2560ELj1ELj4ELj1ELj16ENS_18Kernel_traits_baseILj2560EfS2_fS2_fjLj128EEEEELb0ELb0ELb1ELb0EEEvNS_9FwdParamsE --------------------------
	.section	.nv.constant0._ZN10layer_norm13ln_fwd_kernelINS_13Kernel_traitsIf13__nv_bfloat16fS2_fjLj2560ELj1ELj4ELj1ELj16ENS_18Kernel_traits_baseILj2560EfS2_fS2_fjLj128EEEEELb0ELb0ELb1ELb0EEEvNS_9FwdParamsE,"a",@progbits
	.sectionflags	@""
	.align	4
.nv.constant0._ZN10layer_norm13ln_fwd_kernelINS_13Kernel_traitsIf13__nv_bfloat16fS2_fjLj2560ELj1ELj4ELj1ELj16ENS_18Kernel_traits_baseILj2560EfS2_fS2_fjLj128EEEEELb0ELb0ELb1ELb0EEEvNS_9FwdParamsE:
	.zero		1128


//--------------------- .nv.constant0._ZN10layer_norm13ln_fwd_kernelINS_13Kernel_traitsIf13__nv_bfloat16fS2_fjLj2560ELj1ELj4ELj1ELj16ENS_18Kernel_traits_baseILj2560EfS2_fS2_fjLj128EEEEELb0ELb0ELb1ELb1EEEvNS_9FwdParamsE --------------------------
	.section	.nv.constant0._ZN10layer_norm13ln_fwd_kernelINS_13Kernel_traitsIf13__nv_bfloat16fS2_fjLj2560ELj1ELj4ELj1ELj16ENS_18Kernel_traits_baseILj2560EfS2_fS2_fjLj128EEEEELb0ELb0ELb1ELb1EEEvNS_9FwdParamsE,"a",@progbits
	.sectionflags	@""
	.align	4
.nv.constant0._ZN10layer_norm13ln_fwd_kernelINS_13Kernel_traitsIf13__nv_bfloat16fS2_fjLj2560ELj1ELj4ELj1ELj16ENS_18Kernel_traits_baseILj2560EfS2_fS2_fjLj128EEEEELb0ELb0ELb1ELb1EEEvNS_9FwdParamsE:
	.zero		1128


//--------------------- .nv.constant0._ZN10layer_norm13ln_fwd_kernelINS_13Kernel_traitsIf13__nv_bfloat16fS2_fjLj2560ELj1ELj4ELj1ELj16ENS_18Kernel_traits_baseILj2560EfS2_fS2_fjLj128EEEEELb0ELb1ELb0ELb0EEEvNS_9FwdParamsE --------------------------
	.section	.nv.constant0._ZN10layer_norm13ln_fwd_kernelINS_13Kernel_traitsIf13__nv_bfloat16fS2_fjLj2560ELj1ELj4ELj1ELj16ENS_18Kernel_traits_baseILj2560EfS2_fS2_fjLj128EEEEELb0ELb1ELb0ELb0EEEvNS_9FwdParamsE,"a",@progbits
	.sectionflags	@""
	.align	4
.nv.constant0._ZN10layer_norm13ln_fwd_kernelINS_13Kernel_traitsIf13__nv_bfloat16fS2_fjLj2560ELj1ELj4ELj1ELj16ENS_18Kernel_traits_baseILj2560EfS2_fS2_fjLj128EEEEELb0ELb1ELb0ELb0EEEvNS_9FwdParamsE:
	.zero		1128


//--------------------- .nv.constant0._ZN10layer_norm13ln_fwd_kernelINS_13Kernel_traitsIf13__nv_bfloat16fS2_fjLj2560ELj1ELj4ELj1ELj16ENS_18Kernel_traits_baseILj2560EfS2_fS2_fjLj128EEEEELb0ELb1ELb0ELb1EEEvNS_9FwdParamsE --------------------------
	.section	.nv.constant0._ZN10layer_norm13ln_fwd_kernelINS_13Kernel_traitsIf13__nv_bfloat16fS2_fjLj2560ELj1ELj4ELj1ELj16ENS_18Kernel_traits_baseILj2560EfS2_fS2_fjLj128EEEEELb0ELb1ELb0ELb1EEEvNS_9FwdParamsE,"a",@progbits
	.sectionflags	@""
	.align	4
.nv.constant0._ZN10layer_norm13ln_fwd_kernelINS_13Kernel_traitsIf13__nv_bfloat16fS2_fjLj2560ELj1ELj4ELj1ELj16ENS_18Kernel_traits_baseILj2560EfS2_fS2_fjLj128EEEEELb0ELb1ELb0ELb1EEEvNS_9FwdParamsE:
	.zero		1128


//--------------------- .nv.constant0._ZN10layer_norm13ln_fwd_kernelINS_13Kernel_traitsIf13__nv_bfloat16fS2_fjLj2560ELj1ELj4ELj1ELj16ENS_18Kernel_traits_baseILj2560EfS2_fS2_fjLj128EEEEELb0ELb1ELb1ELb0EEEvNS_9FwdParamsE --------------------------
	.section	.nv.constant0._ZN10layer_norm13ln_fwd_kernelINS_13Kernel_traitsIf13__nv_bfloat16fS2_fjLj2560ELj1ELj4ELj1ELj16ENS_18Kernel_traits_baseILj2560EfS2_fS2_fjLj128EEEEELb0ELb1ELb1ELb0EEEvNS_9FwdParamsE,"a",@progbits
	.sectionflags	@""
	.align	4
.nv.constant0._ZN10layer_norm13ln_fwd_kernelINS_13Kernel_traitsIf13__nv_bfloat16fS2_fjLj2560ELj1ELj4ELj1ELj16ENS_18Kernel_traits_baseILj2560EfS2_fS2_fjLj128EEEEELb0ELb1ELb1ELb0EEEvNS_9FwdParamsE:
	.zero		1128


//--------------------- .nv.constant0._ZN10layer_norm13ln_fwd_kernelINS_13Kernel_traitsIf13__nv_bfloat16fS2_fjLj2560ELj1ELj4ELj1ELj16ENS_18Kernel_traits_baseILj2560EfS2_fS2_fjLj128EEEEELb0ELb1ELb1ELb1EEEvNS_9FwdParamsE --------------------------
	.section	.nv.constant0._ZN10layer_norm13ln_fwd_kernelINS_13Kernel_traitsIf13__nv_bfloat16fS2_fjLj2560ELj1ELj4ELj1ELj16ENS_18Kernel_traits_baseILj2560EfS2_fS2_fjLj128EEEEELb0ELb1ELb1ELb1EEEvNS_9FwdParamsE,"a",@progbits
	.sectionflags	@""
	.align	4
.nv.constant0._ZN10layer_norm13ln_fwd_kernelINS_13Kernel_traitsIf13__nv_bfloat16fS2_fjLj2560ELj1ELj4ELj1ELj16ENS_18Kernel_traits_baseILj2560EfS2_fS2_fjLj128EEEEELb0ELb1ELb1ELb1EEEvNS_9FwdParamsE:
	.zero		1128


//--------------------- .nv.constant0._ZN10layer_norm13ln_fwd_kernelINS_13Kernel_traitsIf13__nv_bfloat16fS2_fjLj2560ELj1ELj4ELj1ELj16ENS_18Kernel_traits_baseILj2560EfS2_fS2_fjLj128EEEEELb1ELb0ELb0ELb0EEEvNS_9FwdParamsE --------------------------
	.section	.nv.constant0._ZN10layer_norm13ln_fwd_kernelINS_13Kernel_traitsIf13__nv_bfloat16fS2_fjLj2560ELj1ELj4ELj1ELj16ENS_18Kernel_traits_baseILj2560EfS2_fS2_fjLj128EEEEELb1ELb0ELb0ELb0EEEvNS_9FwdParamsE,"a",@progbits
	.sectionflags	@""
	.align	4
.nv.constant0._ZN10layer_norm13ln_fwd_kernelINS_13Kernel_traitsIf13__nv_bfloat16fS2_fjLj2560ELj1ELj4ELj1ELj16ENS_18Kernel_traits_baseILj2560EfS2_fS2_fjLj128EEEEELb1ELb0ELb0ELb0EEEvNS_9FwdParamsE:
	.zero		1128


//--------------------- .nv.constant0._ZN10layer_norm13ln_fwd_kernelINS_13Kernel_traitsIf13__nv_bfloat16fS2_fjLj2560ELj1ELj4ELj1ELj16ENS_18Kernel_traits_baseILj2560EfS2_fS2_fjLj128EEEEELb1ELb0ELb0ELb1EEEvNS_9FwdParamsE --------------------------
	.section	.nv.constant0._ZN10layer_norm13ln_fwd_kernelINS_13Kernel_traitsIf13__nv_bfloat16fS2_fjLj2560ELj1ELj4ELj1ELj16ENS_18Kernel_traits_baseILj2560EfS2_fS2_fjLj128EEEEELb1ELb0ELb0ELb1EEEvNS_9FwdParamsE,"a",@progbits
	.sectionflags	@""
	.align	4
.nv.constant0._ZN10layer_norm13ln_fwd_kernelINS_13Kernel_traitsIf13__nv_bfloat16fS2_fjLj2560ELj1ELj4ELj1ELj16ENS_18Kernel_traits_baseILj2560EfS2_fS2_fjLj128EEEEELb1ELb0ELb0ELb1EEEvNS_9FwdParamsE:
	.zero		1128


//--------------------- .nv.constant0._ZN10layer_norm13ln_fwd_kernelINS_13Kernel_traitsIf13__nv_bfloat16fS2_fjLj2560ELj1ELj4ELj1ELj16ENS_18Kernel_traits_baseILj2560EfS2_fS2_fjLj128EEEEELb1ELb0ELb1ELb0EEEvNS_9FwdParamsE --------------------------
	.section	.nv.constant0._ZN10layer_norm13ln_fwd_kernelINS_13Kernel_traitsIf13__nv_bfloat16fS2_fjLj2560ELj1ELj4ELj1ELj16ENS_18Kernel_traits_baseILj2560EfS2_fS2_fjLj128EEEEELb1ELb0ELb1ELb0EEEvNS_9FwdParamsE,"a",@progbits
	.sectionflags	@""
	.align	4
.nv.constant0._ZN10layer_norm13ln_fwd_kernelINS_13Kernel_traitsIf13__nv_bfloat16fS2_fjLj2560ELj1ELj4ELj1ELj16ENS_18Kernel_traits_baseILj2560EfS2_fS2_fjLj128EEEEELb1ELb0ELb1ELb0EEEvNS_9FwdParamsE:
	.zero		1128


//--------------------- .nv.constant0._ZN10layer_norm13ln_fwd_kernelINS_13Kernel_traitsIf13__nv_bfloat16fS2_fjLj2560ELj1ELj4ELj1ELj16ENS_18Kernel_traits_baseILj2560EfS2_fS2_fjLj128EEEEELb1ELb0ELb1ELb1EEEvNS_9FwdParamsE --------------------------
	.section	.nv.constant0._ZN10layer_norm13ln_fwd_kernelINS_13Kernel_traitsIf13__nv_bfloat16fS2_fjLj2560ELj1ELj4ELj1ELj16ENS_18Kernel_traits_baseILj2560EfS2_fS2_fjLj128EEEEELb1ELb0ELb1ELb1EEEvNS_9FwdParamsE,"a",@progbits
	.sectionflags	@""
	.align	4
.nv.constant0._ZN10layer_norm13ln_fwd_kernelINS_13Kernel_traitsIf13__nv_bfloat16fS2_fjLj2560ELj1ELj4ELj1ELj16ENS_18Kernel_traits_baseILj2560EfS2_fS2_fjLj128EEEEELb1ELb0ELb1ELb1EEEvNS_9FwdParamsE:
	.zero		1128


//--------------------- .nv.constant0._ZN10layer_norm13ln_fwd_kernelINS_13Kernel_traitsIf13__nv_bfloat16fS2_fjLj2560ELj1ELj4ELj1ELj16ENS_18Kernel_traits_baseILj2560EfS2_fS2_fjLj128EEEEELb1ELb1ELb0ELb0EEEvNS_9FwdParamsE --------------------------
	.section	.nv.constant0._ZN10layer_norm13ln_fwd_kernelINS_13Kernel_traitsIf13__nv_bfloat16fS2_fjLj2560ELj1ELj4ELj1ELj16ENS_18Kernel_traits_baseILj2560EfS2_fS2_fjLj128EEEEELb1ELb1ELb0ELb0EEEvNS_9FwdParamsE,"a",@progbits
	.sectionflags	@""
	.align	4
.nv.constant0._ZN10layer_norm13ln_fwd_kernelINS_13Kernel_traitsIf13__nv_bfloat16fS2_fjLj2560ELj1ELj4ELj1ELj16ENS_18Kernel_traits_baseILj2560EfS2_fS2_fjLj128EEEEELb1ELb1ELb0ELb0EEEvNS_9FwdParamsE:
	.zero		1128


//--------------------- .nv.constant0._ZN10layer_norm13ln_fwd_kernelINS_13Kernel_traitsIf13__nv_bfloat16fS2_fjLj2560ELj1ELj4ELj1ELj16ENS_18Kernel_traits_baseILj2560EfS2_fS2_fjLj128EEEEELb1ELb1ELb0ELb1EEEvNS_9FwdParamsE --------------------------
	.section	.nv.constant0._ZN10layer_norm13ln_fwd_kernelINS_13Kernel_traitsIf13__nv_bfloat16fS2_fjLj2560ELj1ELj4ELj1ELj16ENS_18Kernel_traits_baseILj2560EfS2_fS2_fjLj128EEEEELb1ELb1ELb0ELb1EEEvNS_9FwdParamsE,"a",@progbits
	.sectionflags	@""
	.align	4
.nv.constant0._ZN10layer_norm13ln_fwd_kernelINS_13Kernel_traitsIf13__nv_bfloat16fS2_fjLj2560ELj1ELj4ELj1ELj16ENS_18Kernel_traits_baseILj2560EfS2_fS2_fjLj128EEEEELb1ELb1ELb0ELb1EEEvNS_9FwdParamsE:
	.zero		1128


//--------------------- .nv.constant0._ZN10layer_norm13ln_fwd_kernelINS_13Kernel_traitsIf13__nv_bfloat16fS2_fjLj2560ELj1ELj4ELj1ELj16ENS_18Kernel_traits_baseILj2560EfS2_fS2_fjLj128EEEEELb1ELb1ELb1ELb0EEEvNS_9FwdParamsE --------------------------
	.section	.nv.constant0._ZN10layer_norm13ln_fwd_kernelINS_13Kernel_traitsIf13__nv_bfloat16fS2_fjLj2560ELj1ELj4ELj1ELj16ENS_18Kernel_traits_baseILj2560EfS2_fS2_fjLj128EEEEELb1ELb1ELb1ELb0EEEvNS_9FwdParamsE,"a",@progbits
	.sectionflags	@""
	.align	4
.nv.constant0._ZN10layer_norm13ln_fwd_kernelINS_13Kernel_traitsIf13__nv_bfloat16fS2_fjLj2560ELj1ELj4ELj1ELj16ENS_18Kernel_traits_baseILj2560EfS2_fS2_fjLj128EEEEELb1ELb1ELb1ELb0EEEvNS_9FwdParamsE:
	.zero		1128


//--------------------- .nv.constant0._ZN10layer_norm13ln_fwd_kernelINS_13Kernel_traitsIf13__nv_bfloat16fS2_fjLj2560ELj1ELj4ELj1ELj16ENS_18Kernel_traits_baseILj2560EfS2_fS2_fjLj128EEEEELb1ELb1ELb1ELb1EEEvNS_9FwdParamsE --------------------------
	.section	.nv.constant0._ZN10layer_norm13ln_fwd_kernelINS_13Kernel_traitsIf13__nv_bfloat16fS2_fjLj2560ELj1ELj4ELj1ELj16ENS_18Kernel_traits_baseILj2560EfS2_fS2_fjLj128EEEEELb1ELb1ELb1ELb1EEEvNS_9FwdParamsE,"a",@progbits
	.sectionflags	@""
	.align	4
.nv.constant0._ZN10layer_norm13ln_fwd_kernelINS_13Kernel_traitsIf13__nv_bfloat16fS2_fjLj2560ELj1ELj4ELj1ELj16ENS_18Kernel_traits_baseILj2560EfS2_fS2_fjLj128EEEEELb1ELb1ELb1ELb1EEEvNS_9FwdParamsE:
	.zero		1128


//--------------------- .nv.constant0._ZN10layer_norm13ln_fwd_kernelINS_13Kernel_traitsIf6__halfS2_S2_fjLj2560ELj1ELj4ELj1ELj16ENS_18Kernel_traits_baseILj2560EfS2_S2_S2_fjLj128EEEEELb0ELb0ELb0ELb0EEEvNS_9FwdParamsE --------------------------
	.section	.nv.constant0._ZN10layer_norm13ln_fwd_kernelINS_13Kernel_traitsIf6__halfS2_S2_fjLj2560ELj1ELj4ELj1ELj16ENS_18Kernel_traits_baseILj2560EfS2_S2_S2_fjLj128EEEEELb0ELb0ELb0ELb0EEEvNS_9FwdParamsE,"a",@progbits
	.sectionflags	@""
	.align	4
.nv.constant0._ZN10layer_norm13ln_fwd_kernelINS_13Kernel_traitsIf6__halfS2_S2_fjLj2560ELj1ELj4ELj1ELj16ENS_18Kernel_traits_baseILj2560EfS2_S2_S2_fjLj128EEEEELb0ELb0ELb0ELb0EEEvNS_9FwdParamsE:
	.zero		1128


//--------------------- .nv.constant0._ZN10layer_norm13ln_fwd_kernelINS_13Kernel_traitsIf6__halfS2_S2_fjLj2560ELj1ELj4ELj1ELj16ENS_18Kernel_traits_baseILj2560EfS2_S2_S2_fjLj128EEEEELb0ELb0ELb0ELb1EEEvNS_9FwdParamsE --------------------------
	.section	.nv.constant0._ZN10layer_norm13ln_fwd_kernelINS_13Kernel_traitsIf6__halfS2_S2_fjLj2560ELj1ELj4ELj1ELj16ENS_18Kernel_traits_baseILj2560EfS2_S2_S2_fjLj128EEEEELb0ELb0ELb0ELb1EEEvNS_9FwdParamsE,"a",@progbits
	.sectionflags	@""
	.align	4
.nv.constant0._ZN10layer_norm13ln_fwd_kernelINS_13Kernel_traitsIf6__halfS2_S2_fjLj2560ELj1ELj4ELj1ELj16ENS_18Kernel_traits_baseILj2560EfS2_S2_S2_fjLj128EEEEELb0ELb0ELb0ELb1EEEvNS_9FwdParamsE:
	.zero		1128


//--------------------- .nv.constant0._ZN10layer_norm13ln_fwd_kernelINS_13Kernel_traitsIf6__halfS2_S2_fjLj2560ELj1ELj4ELj1ELj16ENS_18Kernel_traits_baseILj2560EfS2_S2_S2_fjLj128EEEEELb0ELb0ELb1ELb0EEEvNS_9FwdParamsE --------------------------
	.section	.nv.constant0._ZN10layer_norm13ln_fwd_kernelINS_13Kernel_traitsIf6__halfS2_S2_fjLj2560ELj1ELj4ELj1ELj16ENS_18Kernel_traits_baseILj2560EfS2_S2_S2_fjLj128EEEEELb0ELb0ELb1ELb0EEEvNS_9FwdParamsE,"a",@progbits
	.sectionflags	@""
	.align	4
.nv.constant0._ZN10layer_norm13ln_fwd_kernelINS_13Kernel_traitsIf6__halfS2_S2_fjLj2560ELj1ELj4ELj1ELj16ENS_18Kernel_traits_baseILj2560EfS2_S2_S2_fjLj128EEEEELb0ELb0ELb1ELb0EEEvNS_9FwdParamsE:
	.zero		1128


//--------------------- .nv.constant0._ZN10layer_norm13ln_fwd_kernelINS_13Kernel_traitsIf6__halfS2_S2_fjLj2560ELj1ELj4ELj1ELj16ENS_18Kernel_traits_baseILj2560EfS2_S2_S2_fjLj128EEEEELb0ELb0ELb1ELb1EEEvNS_9FwdParamsE --------------------------
	.section	.nv.constant0._ZN10layer_norm13ln_fwd_kernelINS_13Kernel_traitsIf6__halfS2_S2_fjLj2560ELj1ELj4ELj1ELj16ENS_18Kernel_traits_baseILj2560EfS2_S2_S2_fjLj128EEEEELb0ELb0ELb1ELb1EEEvNS_9FwdParamsE,"a",@progbits
	.sectionflags	@""
	.align	4
.nv.constant0._ZN10layer_norm13ln_fwd_kernelINS_13Kernel_traitsIf6__halfS2_S2_fjLj2560ELj1ELj4ELj1ELj16ENS_18Kernel_traits_baseILj2560EfS2_S2_S2_fjLj128EEEEELb0ELb0ELb1ELb1EEEvNS_9FwdParamsE:
	.zero		1128


//--------------------- .nv.constant0._ZN10layer_norm13ln_fwd_kernelINS_13Kernel_traitsIf6__halfS2_S2_fjLj2560ELj1ELj4ELj1ELj16ENS_18Kernel_traits_baseILj2560EfS2_S2_S2_fjLj128EEEEELb0ELb1ELb0ELb0EEEvNS_9FwdParamsE --------------------------
	.section	.nv.constant0._ZN10layer_norm13ln_fwd_kernelINS_13Kernel_traitsIf6__halfS2_S2_fjLj2560ELj1ELj4ELj1ELj16ENS_18Kernel_traits_baseILj2560EfS2_S2_S2_fjLj128EEEEELb0ELb1ELb0ELb0EEEvNS_9FwdParamsE,"a",@progbits
	.sectionflags	@""
	.align	4
.nv.constant0._ZN10layer_norm13ln_fwd_kernelINS_13Kernel_traitsIf6__halfS2_S2_fjLj2560ELj1ELj4ELj1ELj16ENS_18Kernel_traits_baseILj2560EfS2_S2_S2_fjLj128EEEEELb0ELb1ELb0ELb0EEEvNS_9FwdParamsE:
	.zero		1128


//--------------------- .nv.constant0._ZN10layer_norm13ln_fwd_kernelINS_13Kernel_traitsIf6__halfS2_S2_fjLj2560ELj1ELj4ELj1ELj16ENS_18Kernel_traits_baseILj2560EfS2_S2_S2_fjLj128EEEEELb0ELb1ELb0ELb1EEEvNS_9FwdParamsE --------------------------
	.section	.nv.constant0._ZN10layer_norm13ln_fwd_kernelINS_13Kernel_traitsIf6__halfS2_S2_fjLj2560ELj1ELj4ELj1ELj16ENS_18Kernel_traits_baseILj2560EfS2_S2_S2_fjLj128EEEEELb0ELb1ELb0ELb1EEEvNS_9FwdParamsE,"a",@progbits
	.sectionflags	@""
	.align	4
.nv.constant0._ZN10layer_norm13ln_fwd_kernelINS_13Kernel_traitsIf6__halfS2_S2_fjLj2560ELj1ELj4ELj1ELj16ENS_18Kernel_traits_baseILj2560EfS2_S2_S2_fjLj128EEEEELb0ELb1ELb0ELb1EEEvNS_9FwdParamsE:
	.zero		1128


//--------------------- .nv.constant0._ZN10layer_norm13ln_fwd_kernelINS_13Kernel_traitsIf6__halfS2_S2_fjLj2560ELj1ELj4ELj1ELj16ENS_18Kernel_traits_baseILj2560EfS2_S2_S2_fjLj128EEEEELb0ELb1ELb1ELb0EEEvNS_9FwdParamsE --------------------------
	.section	.nv.constant0._ZN10layer_norm13ln_fwd_kernelINS_13Kernel_traitsIf6__halfS2_S2_fjLj2560ELj1ELj4ELj1ELj16ENS_18Kernel_traits_baseILj2560EfS2_S2_S2_fjLj128EEEEELb0ELb1ELb1ELb0EEEvNS_9FwdParamsE,"a",@progbits
	.sectionflags	@""
	.align	4
.nv.constant0._ZN10layer_norm13ln_fwd_kernelINS_13Kernel_traitsIf6__halfS2_S2_fjLj2560ELj1ELj4ELj1ELj16ENS_18Kernel_traits_baseILj2560EfS2_S2_S2_fjLj128EEEEELb0ELb1ELb1ELb0EEEvNS_9FwdParamsE:
	.zero		1128


//--------------------- .nv.constant0._ZN10layer_norm13ln_fwd_kernelINS_13Kernel_traitsIf6__halfS2_S2_fjLj2560ELj1ELj4ELj1ELj16ENS_18Kernel_traits_baseILj2560EfS2_S2_S2_fjLj128EEEEELb0ELb1ELb1ELb1EEEvNS_9FwdParamsE --------------------------
	.section	.nv.constant0._ZN10layer_norm13ln_fwd_kernelINS_13Kernel_traitsIf6__halfS2_S2_fjLj2560ELj1ELj4ELj1ELj16ENS_18Kernel_traits_baseILj2560EfS2_S2_S2_fjLj128EEEEELb0ELb1ELb1ELb1EEEvNS_9FwdParamsE,"a",@progbits
	.sectionflags	@""
	.align	4
.nv.constant0._ZN10layer_norm13ln_fwd_kernelINS_13Kernel_traitsIf6__halfS2_S2_fjLj2560ELj1ELj4ELj1ELj16ENS_18Kernel_traits_baseILj2560EfS2_S2_S2_fjLj128EEEEELb0ELb1ELb1ELb1EEEvNS_9FwdParamsE:
	.zero		1128


//--------------------- .nv.constant0._ZN10layer_norm13ln_fwd_kernelINS_13Kernel_traitsIf6__halfS2_S2_fjLj2560ELj1ELj4ELj1ELj16ENS_18Kernel_traits_baseILj2560EfS2_S2_S2_fjLj128EEEEELb1ELb0ELb0ELb0EEEvNS_9FwdParamsE --------------------------
	.section	.nv.constant0._ZN10layer_norm13ln_fwd_kernelINS_13Kernel_traitsIf6__halfS2_S2_fjLj2560ELj1ELj4ELj1ELj16ENS_18Kernel_traits_baseILj2560EfS2_S2_S2_fjLj128EEEEELb1ELb0ELb0ELb0EEEvNS_9FwdParamsE,"a",@progbits
	.sectionflags	@""
	.align	4
.nv.constant0._ZN10layer_norm13ln_fwd_kernelINS_13Kernel_traitsIf6__halfS2_S2_fjLj2560ELj1ELj4ELj1ELj16ENS_18Kernel_traits_baseILj2560EfS2_S2_S2_fjLj128EEEEELb1ELb0ELb0ELb0EEEvNS_9FwdParamsE:
	.zero		1128


//--------------------- .nv.constant0._ZN10layer_norm13ln_fwd_kernelINS_13Kernel_traitsIf6__halfS2_S2_fjLj2560ELj1ELj4ELj1ELj16ENS_18Kernel_traits_baseILj2560EfS2_S2_S2_fjLj128EEEEELb1ELb0ELb0ELb1EEEvNS_9FwdParamsE --------------------------
	.section	.nv.constant0._ZN10layer_norm13ln_fwd_kernelINS_13Kernel_traitsIf6__halfS2_S2_fjLj2560ELj1ELj4ELj1ELj16ENS_18Kernel_traits_baseILj2560EfS2_S2_S2_fjLj128EEEEELb1ELb0ELb0ELb1EEEvNS_9FwdParamsE,"a",@progbits
	.sectionflags	@""
	.align	4
.nv.constant0._ZN10layer_norm13ln_fwd_kernelINS_13Kernel_traitsIf6__halfS2_S2_fjLj2560ELj1ELj4ELj1ELj16ENS_18Kernel_traits_baseILj2560EfS2_S2_S2_fjLj128EEEEELb1ELb0ELb0ELb1EEEvNS_9FwdParamsE:
	.zero		1128


//--------------------- .nv.constant0._ZN10layer_norm13ln_fwd_kernelINS_13Kernel_traitsIf6__halfS2_S2_fjLj2560ELj1ELj4ELj1ELj16ENS_18Kernel_traits_baseILj2560EfS2_S2_S2_fjLj128EEEEELb1ELb0ELb1ELb0EEEvNS_9FwdParamsE --------------------------
	.section	.nv.constant0._ZN10layer_norm13ln_fwd_kernelINS_13Kernel_traitsIf6__halfS2_S2_fjLj2560ELj1ELj4ELj1ELj16ENS_18Kernel_traits_baseILj2560EfS2_S2_S2_fjLj128EEEEELb1ELb0ELb1ELb0EEEvNS_9FwdParamsE,"a",@progbits
	.sectionflags	@""
	.align	4
.nv.constant0._ZN10layer_norm13ln_fwd_kernelINS_13Kernel_traitsIf6__halfS2_S2_fjLj2560ELj1ELj4ELj1ELj16ENS_18Kernel_traits_baseILj2560EfS2_S2_S2_fjLj128EEEEELb1ELb0ELb1ELb0EEEvNS_9FwdParamsE:
	.zero		1128


//--------------------- .nv.constant0._ZN10layer_norm13ln_fwd_kernelINS_13Kernel_traitsIf6__halfS2_S2_fjLj2560ELj1ELj4ELj1ELj16ENS_18Kernel_traits_baseILj2560EfS2_S2_S2_fjLj128EEEEELb1ELb0ELb1ELb1EEEvNS_9FwdParamsE --------------------------
	.section	.nv.constant0._ZN10layer_norm13ln_fwd_kernelINS_13Kernel_traitsIf6__halfS2_S2_fjLj2560ELj1ELj4ELj1ELj16ENS_18Kernel_traits_baseILj2560EfS2_S2_S2_fjLj128EEEEELb1ELb0ELb1ELb1EEEvNS_9FwdParamsE,"a",@progbits
	.sectionflags	@""
	.align	4
.nv.constant0._ZN10layer_norm13ln_fwd_kernelINS_13Kernel_traitsIf6__halfS2_S2_fjLj2560ELj1ELj4ELj1ELj16ENS_18Kernel_traits_baseILj2560EfS2_S2_S2_fjLj128EEEEELb1ELb0ELb1ELb1EEEvNS_9FwdParamsE:
	.zero		1128


//--------------------- .nv.constant0._ZN10layer_norm13ln_fwd_kernelINS_13Kernel_traitsIf6__halfS2_S2_fjLj2560ELj1ELj4ELj1ELj16ENS_18Kernel_traits_baseILj2560EfS2_S2_S2_fjLj128EEEEELb1ELb1ELb0ELb0EEEvNS_9FwdParamsE --------------------------
	.section	.nv.constant0._ZN10layer_norm13ln_fwd_kernelINS_13Kernel_traitsIf6__halfS2_S2_fjLj2560ELj1ELj4ELj1ELj16ENS_18Kernel_traits_baseILj2560EfS2_S2_S2_fjLj128EEEEELb1ELb1ELb0ELb0EEEvNS_9FwdParamsE,"a",@progbits
	.sectionflags	@""
	.align	4
.nv.constant0._ZN10layer_norm13ln_fwd_kernelINS_13Kernel_traitsIf6__halfS2_S2_fjLj2560ELj1ELj4ELj1ELj16ENS_18Kernel_traits_baseILj2560EfS2_S2_S2_fjLj128EEEEELb1ELb1ELb0ELb0EEEvNS_9FwdParamsE:
	.zero		1128


//--------------------- .nv.constant0._ZN10layer_norm13ln_fwd_kernelINS_13Kernel_traitsIf6__halfS2_S2_fjLj2560ELj1ELj4ELj1ELj16ENS_18Kernel_traits_baseILj2560EfS2_S2_S2_fjLj128EEEEELb1ELb1ELb0ELb1EEEvNS_9FwdParamsE --------------------------
	.section	.nv.constant0._ZN10layer_norm13ln_fwd_kernelINS_13Kernel_traitsIf6__halfS2_S2_fjLj2560ELj1ELj4ELj1ELj16ENS_18Kernel_traits_baseILj2560EfS2_S2_S2_fjLj128EEEEELb1ELb1ELb0ELb1EEEvNS_9FwdParamsE,"a",@progbits
	.sectionflags	@""
	.align	4
.nv.constant0._ZN10layer_norm13ln_fwd_kernelINS_13Kernel_traitsIf6__halfS2_S2_fjLj2560ELj1ELj4ELj1ELj16ENS_18Kernel_traits_baseILj2560EfS2_S2_S2_fjLj128EEEEELb1ELb1ELb0ELb1EEEvNS_9FwdParamsE:
	.zero		1128


//--------------------- .nv.constant0._ZN10layer_norm13ln_fwd_kernelINS_13Kernel_traitsIf6__halfS2_S2_fjLj2560ELj1ELj4ELj1ELj16ENS_18Kernel_traits_baseILj2560EfS2_S2_S2_fjLj128EEEEELb1ELb1ELb1ELb0EEEvNS_9FwdParamsE --------------------------
	.section	.nv.constant0._ZN10layer_norm13ln_fwd_kernelINS_13Kernel_traitsIf6__halfS2_S2_fjLj2560ELj1ELj4ELj1ELj16ENS_18Kernel_traits_baseILj2560EfS2_S2_S2_fjLj128EEEEELb1ELb1ELb1ELb0EEEvNS_9FwdParamsE,"a",@progbits
	.sectionflags	@""
	.align	4
.nv.constant0._ZN10layer_norm13ln_fwd_kernelINS_13Kernel_traitsIf6__halfS2_S2_fjLj2560ELj1ELj4ELj1ELj16ENS_18Kernel_traits_baseILj2560EfS2_S2_S2_fjLj128EEEEELb1ELb1ELb1ELb0EEEvNS_9FwdParamsE:
	.zero		1128


//--------------------- .nv.constant0._ZN10layer_norm13ln_fwd_kernelINS_13Kernel_traitsIf6__halfS2_S2_fjLj2560ELj1ELj4ELj1ELj16ENS_18Kernel_traits_baseILj2560EfS2_S2_S2_fjLj128EEEEELb1ELb1ELb1ELb1EEEvNS_9FwdParamsE --------------------------
	.section	.nv.constant0._ZN10layer_norm13ln_fwd_kernelINS_13Kernel_traitsIf6__halfS2_S2_fjLj2560ELj1ELj4ELj1ELj16ENS_18Kernel_traits_baseILj2560EfS2_S2_S2_fjLj128EEEEELb1ELb1ELb1ELb1EEEvNS_9FwdParamsE,"a",@progbits
	.sectionflags	@""
	.align	4
.nv.constant0._ZN10layer_norm13ln_fwd_kernelINS_13Kernel_traitsIf6__halfS2_S2_fjLj2560ELj1ELj4ELj1ELj16ENS_18Kernel_traits_baseILj2560EfS2_S2_S2_fjLj128EEEEELb1ELb1ELb1ELb1EEEvNS_9FwdParamsE:
	.zero		1128


//--------------------- .nv.constant0._ZN10layer_norm13ln_fwd_kernelINS_13Kernel_traitsI6__halfS2_fS2_fjLj2560ELj1ELj4ELj1ELj16ENS_18Kernel_traits_baseILj2560ES2_S2_fS2_fjLj128EEEEELb0ELb0ELb0ELb0EEEvNS_9FwdParamsE --------------------------
	.section	.nv.constant0._ZN10layer_norm13ln_fwd_kernelINS_13Kernel_traitsI6__halfS2_fS2_fjLj2560ELj1ELj4ELj1ELj16ENS_18Kernel_traits_baseILj2560ES2_S2_fS2_fjLj128EEEEELb0ELb0ELb0ELb0EEEvNS_9FwdParamsE,"a",@progbits
	.sectionflags	@""
	.align	4
.nv.constant0._ZN10layer_norm13ln_fwd_kernelINS_13Kernel_traitsI6__halfS2_fS2_fjLj2560ELj1ELj4ELj1ELj16ENS_18Kernel_traits_baseILj2560ES2_S2_fS2_fjLj128EEEEELb0ELb0ELb0ELb0EEEvNS_9FwdParamsE:
	.zero		1128


//--------------------- .nv.constant0._ZN10layer_norm13ln_fwd_kernelINS_13Kernel_traitsI6__halfS2_fS2_fjLj2560ELj1ELj4ELj1ELj16ENS_18Kernel_traits_baseILj2560ES2_S2_fS2_fjLj128EEEEELb0ELb0ELb0ELb1EEEvNS_9FwdParamsE --------------------------
	.section	.nv.constant0._ZN10layer_norm13ln_fwd_kernelINS_13Kernel_traitsI6__halfS2_fS2_fjLj2560ELj1ELj4ELj1ELj16ENS_18Kernel_traits_baseILj2560ES2_S2_fS2_fjLj128EEEEELb0ELb0ELb0ELb1EEEvNS_9FwdParamsE,"a",@progbits
	.sectionflags	@""
	.align	4
.nv.constant0._ZN10layer_norm13ln_fwd_kernelINS_13Kernel_traitsI6__halfS2_fS2_fjLj2560ELj1ELj4ELj1ELj16ENS_18Kernel_traits_baseILj2560ES2_S2_fS2_fjLj128EEEEELb0ELb0ELb0ELb1EEEvNS_9FwdParamsE:
	.zero		1128


//--------------------- .nv.constant0._ZN10layer_norm13ln_fwd_kernelINS_13Kernel_traitsI6__halfS2_fS2_fjLj2560ELj1ELj4ELj1ELj16ENS_18Kernel_traits_baseILj2560ES2_S2_fS2_fjLj128EEEEELb0ELb0ELb1ELb0EEEvNS_9FwdParamsE --------------------------
	.section	.nv.constant0._ZN10layer_norm13ln_fwd_kernelINS_13Kernel_traitsI6__halfS2_fS2_fjLj2560ELj1ELj4ELj1ELj16ENS_18Kernel_traits_baseILj2560ES2_S2_fS2_fjLj128EEEEELb0ELb0ELb1ELb0EEEvNS_9FwdParamsE,"a",@progbits
	.sectionflags	@""
	.align	4
.nv.constant0._ZN10layer_norm13ln_fwd_kernelINS_13Kernel_traitsI6__halfS2_fS2_fjLj2560ELj1ELj4ELj1ELj16ENS_18Kernel_traits_baseILj2560ES2_S2_fS2_fjLj128EEEEELb0ELb0ELb1ELb0EEEvNS_9FwdParamsE:
	.zero		1128


//--------------------- .nv.constant0._ZN10layer_norm13ln_fwd_kernelINS_13Kernel_traitsI6__halfS2_fS2_fjLj2560ELj1ELj4ELj1ELj16ENS_18Kernel_traits_baseILj2560ES2_S2_fS2_fjLj128EEEEELb0ELb0ELb1ELb1EEEvNS_9FwdParamsE --------------------------
	.section	.nv.constant0._ZN10layer_norm13ln_fwd_kernelINS_13Kernel_traitsI6__halfS2_fS2_fjLj2560ELj1ELj4ELj1ELj16ENS_18Kernel_traits_baseILj2560ES2_S2_fS2_fjLj128EEEEELb0ELb0ELb1ELb1EEEvNS_9FwdParamsE,"a",@progbits
	.sectionflags	@""
	.align	4
.nv.constant0._ZN10layer_norm13ln_fwd_kernelINS_13Kernel_traitsI6__halfS2_fS2_fjLj2560ELj1ELj4ELj1ELj16ENS_18Kernel_traits_baseILj2560ES2_S2_fS2_fjLj128EEEEELb0ELb0ELb1ELb1EEEvNS_9FwdParamsE:
	.zero		1128


//--------------------- .nv.constant0._ZN10layer_norm13ln_fwd_kernelINS_13Kernel_traitsI6__halfS2_fS2_fjLj2560ELj1ELj4ELj1ELj16ENS_18Kernel_traits_baseILj2560ES2_S2_fS2_fjLj128EEEEELb0ELb1ELb0ELb0EEEvNS_9FwdParamsE --------------------------
	.section	.nv.constant0._ZN10layer_norm13ln_fwd_kernelINS_13Kernel_traitsI6__halfS2_fS2_fjLj2560ELj1ELj4ELj1ELj16ENS_18Kernel_traits_baseILj2560ES2_S2_fS2_fjLj128EEEEELb0ELb1ELb0ELb0EEEvNS_9FwdParamsE,"a",@progbits
	.sectionflags	@""
	.align	4
.nv.constant0._ZN10layer_norm13ln_fwd_kernelINS_13Kernel_traitsI6__halfS2_fS2_fjLj2560ELj1ELj4ELj1ELj16ENS_18Kernel_traits_baseILj2560ES2_S2_fS2_fjLj128EEEEELb0ELb1ELb0ELb0EEEvNS_9FwdParamsE:
	.zero		1128


//--------------------- .nv.constant0._ZN10layer_norm13ln_fwd_kernelINS_13Kernel_traitsI6__halfS2_fS2_fjLj2560ELj1ELj4ELj1ELj16ENS_18Kernel_traits_baseILj2560ES2_S2_fS2_fjLj128EEEEELb0ELb1ELb0ELb1EEEvNS_9FwdParamsE --------------------------
	.section	.nv.constant0._ZN10layer_norm13ln_fwd_kernelINS_13Kernel_traitsI6__halfS2_fS2_fjLj2560ELj1ELj4ELj1ELj16ENS_18Kernel_traits_baseILj2560ES2_S2_fS2_fjLj128EEEEELb0ELb1ELb0ELb1EEEvNS_9FwdParamsE,"a",@progbits
	.sectionflags	@""
	.align	4
.nv.constant0._ZN10layer_norm13ln_fwd_kernelINS_13Kernel_traitsI6__halfS2_fS2_fjLj2560ELj1ELj4ELj1ELj16ENS_18Kernel_traits_baseILj2560ES2_S2_fS2_fjLj128EEEEELb0ELb1ELb0ELb1EEEvNS_9FwdParamsE:
	.zero		1128


//--------------------- .nv.constant0._ZN10layer_norm13ln_fwd_kernelINS_13Kernel_traitsI6__halfS2_fS2_fjLj2560ELj1ELj4ELj1ELj16ENS_18Kernel_traits_baseILj2560ES2_S2_fS2_fjLj128EEEEELb0ELb1ELb1ELb0EEEvNS_9FwdParamsE --------------------------
	.section	.nv.constant0._ZN10layer_norm13ln_fwd_kernelINS_13Kernel_traitsI6__halfS2_fS2_fjLj2560ELj1ELj4ELj1ELj16ENS_18Kernel_traits_baseILj2560ES2_S2_fS2_fjLj128EEEEELb0ELb1ELb1ELb0EEEvNS_9FwdParamsE,"a",@progbits
	.sectionflags	@""
	.align	4
.nv.constant0._ZN10layer_norm13ln_fwd_kernelINS_13Kernel_traitsI6__halfS2_fS2_fjLj2560ELj1ELj4ELj1ELj16ENS_18Kernel_traits_baseILj2560ES2_S2_fS2_fjLj128EEEEELb0ELb1ELb1ELb0EEEvNS_9FwdParamsE:
	.zero		1128


//--------------------- .nv.constant0._ZN10layer_norm13ln_fwd_kernelINS_13Kernel_traitsI6__halfS2_fS2_fjLj2560ELj1ELj4ELj1ELj16ENS_18Kernel_traits_baseILj2560ES2_S2_fS2_fjLj128EEEEELb0ELb1ELb1ELb1EEEvNS_9FwdParamsE --------------------------
	.section	.nv.constant0._ZN10layer_norm13ln_fwd_kernelINS_13Kernel_traitsI6__halfS2_fS2_fjLj2560ELj1ELj4ELj1ELj16ENS_18Kernel_traits_baseILj2560ES2_S2_fS2_fjLj128EEEEELb0ELb1ELb1ELb1EEEvNS_9FwdParamsE,"a",@progbits
	.sectionflags	@""
	.align	4
.nv.constant0._ZN10layer_norm13ln_fwd_kernelINS_13Kernel_traitsI6__halfS2_fS2_fjLj2560ELj1ELj4ELj1ELj16ENS_18Kernel_traits_baseILj2560ES2_S2_fS2_fjLj128EEEEELb0ELb1ELb1ELb1EEEvNS_9FwdParamsE:
	.zero		1128


//--------------------- .nv.constant0._ZN10layer_norm13ln_fwd_kernelINS_13Kernel_traitsI6__halfS2_fS2_fjLj2560ELj1ELj4ELj1ELj16ENS_18Kernel_traits_baseILj2560ES2_S2_fS2_fjLj128EEEEELb1ELb0ELb0ELb0EEEvNS_9FwdParamsE --------------------------
	.section	.nv.constant0._ZN10layer_norm13ln_fwd_kernelINS_13Kernel_traitsI6__halfS2_fS2_fjLj2560ELj1ELj4ELj1ELj16ENS_18Kernel_traits_baseILj2560ES2_S2_fS2_fjLj128EEEEELb1ELb0ELb0ELb0EEEvNS_9FwdParamsE,"a",@progbits
	.sectionflags	@""
	.align	4
.nv.constant0._ZN10layer_norm13ln_fwd_kernelINS_13Kernel_traitsI6__halfS2_fS2_fjLj2560ELj1ELj4ELj1ELj16ENS_18Kernel_traits_baseILj2560ES2_S2_fS2_fjLj128EEEEELb1ELb0ELb0ELb0EEEvNS_9FwdParamsE:
	.zero		1128


//--------------------- .nv.constant0._ZN10layer_norm13ln_fwd_kernelINS_13Kernel_traitsI6__halfS2_fS2_fjLj2560ELj1ELj4ELj1ELj16ENS_18Kernel_traits_baseILj2560ES2_S2_fS2_fjLj128EEEEELb1ELb0ELb0ELb1EEEvNS_9FwdParamsE --------------------------
	.section	.nv.constant0._ZN10layer_norm13ln_fwd_kernelINS_13Kernel_traitsI6__halfS2_fS2_fjLj2560ELj1ELj4ELj1ELj16ENS_18Kernel_traits_baseILj2560ES2_S2_fS2_fjLj128EEEEELb1ELb0ELb0ELb1EEEvNS_9FwdParamsE,"a",@progbits
	.sectionflags	@""
	.align	4
.nv.constant0._ZN10layer_norm13ln_fwd_kernelINS_13Kernel_traitsI6__halfS2_fS2_fjLj2560ELj1ELj4ELj1ELj16ENS_18Kernel_traits_baseILj2560ES2_S2_fS2_fjLj128EEEEELb1ELb0ELb0ELb1EEEvNS_9FwdParamsE:
	.zero		1128


//--------------------- .nv.constant0._ZN10layer_norm13ln_fwd_kernelINS_13Kernel_traitsI6__halfS2_fS2_fjLj2560ELj1ELj4ELj1ELj16ENS_18Kernel_traits_baseILj2560ES2_S2_fS2_fjLj128EEEEELb1ELb0ELb1ELb0EEEvNS_9FwdParamsE --------------------------
	.section	.nv.constant0._ZN10layer_norm13ln_fwd_kernelINS_13Kernel_traitsI6__halfS2_fS2_fjLj2560ELj1ELj4ELj1ELj16ENS_18Kernel_traits_baseILj2560ES2_S2_fS2_fjLj128EEEEELb1ELb0ELb1ELb0EEEvNS_9FwdParamsE,"a",@progbits
	.sectionflags	@""
	.align	4
.nv.constant0._ZN10layer_norm13ln_fwd_kernelINS_13Kernel_traitsI6__halfS2_fS2_fjLj2560ELj1ELj4ELj1ELj16ENS_18Kernel_traits_baseILj2560ES2_S2_fS2_fjLj128EEEEELb1ELb0ELb1ELb0EEEvNS_9FwdParamsE:
	.zero		1128


//--------------------- .nv.constant0._ZN10layer_norm13ln_fwd_kernelINS_13Kernel_traitsI6__halfS2_fS2_fjLj2560ELj1ELj4ELj1ELj16ENS_18Kernel_traits_baseILj2560ES2_S2_fS2_fjLj128EEEEELb1ELb0ELb1ELb1EEEvNS_9FwdParamsE --------------------------
	.section	.nv.constant0._ZN10layer_norm13ln_fwd_kernelINS_13Kernel_traitsI6__halfS2_fS2_fjLj2560ELj1ELj4ELj1ELj16ENS_18Kernel_traits_baseILj2560ES2_S2_fS2_fjLj128EEEEELb1ELb0ELb1ELb1EEEvNS_9FwdParamsE,"a",@progbits
	.sectionflags	@""
	.align	4
.nv.constant0._ZN10layer_norm13ln_fwd_kernelINS_13Kernel_traitsI6__halfS2_fS2_fjLj2560ELj1ELj4ELj1ELj16ENS_18Kernel_traits_baseILj2560ES2_S2_fS2_fjLj128EEEEELb1ELb0ELb1ELb1EEEvNS_9FwdParamsE:
	.zero		1128


//--------------------- .nv.constant0._ZN10layer_norm13ln_fwd_kernelINS_13Kernel_traitsI6__halfS2_fS2_fjLj2560ELj1ELj4ELj1ELj16ENS_18Kernel_traits_baseILj2560ES2_S2_fS2_fjLj128EEEEELb1ELb1ELb0ELb0EEEvNS_9FwdParamsE --------------------------
	.section	.nv.constant0._ZN10layer_norm13ln_fwd_kernelINS_13Kernel_traitsI6__halfS2_fS2_fjLj2560ELj1ELj4ELj1ELj16ENS_18Kernel_traits_baseILj2560ES2_S2_fS2_fjLj128EEEEELb1ELb1ELb0ELb0EEEvNS_9FwdParamsE,"a",@progbits
	.sectionflags	@""
	.align	4
.nv.constant0._ZN10layer_norm13ln_fwd_kernelINS_13Kernel_traitsI6__halfS2_fS2_fjLj2560ELj1ELj4ELj1ELj16ENS_18Kernel_traits_baseILj2560ES2_S2_fS2_fjLj128EEEEELb1ELb1ELb0ELb0EEEvNS_9FwdParamsE:
	.zero		1128


//--------------------- .nv.constant0._ZN10layer_norm13ln_fwd_kernelINS_13Kernel_traitsI6__halfS2_fS2_fjLj2560ELj1ELj4ELj1ELj16ENS_18Kernel_traits_baseILj2560ES2_S2_fS2_fjLj128EEEEELb1ELb1ELb0ELb1EEEvNS_9FwdParamsE --------------------------
	.section	.nv.constant0._ZN10layer_norm13ln_fwd_kernelINS_13Kernel_traitsI6__halfS2_fS2_fjLj2560ELj1ELj4ELj1ELj16ENS_18Kernel_traits_baseILj2560ES2_S2_fS2_fjLj128EEEEELb1ELb1ELb0ELb1EEEvNS_9FwdParamsE,"a",@progbits
	.sectionflags	@""
	.align	4
.nv.constant0._ZN10layer_norm13ln_fwd_kernelINS_13Kernel_traitsI6__halfS2_fS2_fjLj2560ELj1ELj4ELj1ELj16ENS_18Kernel_traits_baseILj2560ES2_S2_fS2_fjLj128EEEEELb1ELb1ELb0ELb1EEEvNS_9FwdParamsE:
	.zero		1128


//--------------------- .nv.constant0._ZN10layer_norm13ln_fwd_kernelINS_13Kernel_traitsI6__halfS2_fS2_fjLj2560ELj1ELj4ELj1ELj16ENS_18Kernel_traits_baseILj2560ES2_S2_fS2_fjLj128EEEEELb1ELb1ELb1ELb0EEEvNS_9FwdParamsE --------------------------
	.section	.nv.constant0._ZN10layer_norm13ln_fwd_kernelINS_13Kernel_traitsI6__halfS2_fS2_fjLj2560ELj1ELj4ELj1ELj16ENS_18Kernel_traits_baseILj2560ES2_S2_fS2_fjLj128EEEEELb1ELb1ELb1ELb0EEEvNS_9FwdParamsE,"a",@progbits
	.sectionflags	@""
	.align	4
.nv.constant0._ZN10layer_norm13ln_fwd_kernelINS_13Kernel_traitsI6__halfS2_fS2_fjLj2560ELj1ELj4ELj1ELj16ENS_18Kernel_traits_baseILj2560ES2_S2_fS2_fjLj128EEEEELb1ELb1ELb1ELb0EEEvNS_9FwdParamsE:
	.zero		1128


//--------------------- .nv.constant0._ZN10layer_norm13ln_fwd_kernelINS_13Kernel_traitsI6__halfS2_fS2_fjLj2560ELj1ELj4ELj1ELj16ENS_18Kernel_traits_baseILj2560ES2_S2_fS2_fjLj128EEEEELb1ELb1ELb1ELb1EEEvNS_9FwdParamsE --------------------------
	.section	.nv.constant0._ZN10layer_norm13ln_fwd_kernelINS_13Kernel_traitsI6__halfS2_fS2_fjLj2560ELj1ELj4ELj1ELj16ENS_18Kernel_traits_baseILj2560ES2_S2_fS2_fjLj128EEEEELb1ELb1ELb1ELb1EEEvNS_9FwdParamsE,"a",@progbits
	.sectionflags	@""
	.align	4
.nv.constant0._ZN10layer_norm13ln_fwd_kernelINS_13Kernel_traitsI6__halfS2_fS2_fjLj2560ELj1ELj4ELj1ELj16ENS_18Kernel_traits_baseILj2560ES2_S2_fS2_fjLj128EEEEELb1ELb1ELb1ELb1EEEvNS_9FwdParamsE:
	.zero		1128


//--------------------- .nv.constant0._ZN10layer_norm13ln_fwd_kernelINS_13Kernel_traitsIf6__halffS2_fjLj2560ELj1ELj4ELj1ELj16ENS_18Kernel_traits_baseILj2560EfS2_fS2_fjLj128EEEEELb0ELb0ELb0ELb0EEEvNS_9FwdParamsE --------------------------
	.section	.nv.constant0._ZN10layer_norm13ln_fwd_kernelINS_13Kernel_traitsIf6__halffS2_fjLj2560ELj1ELj4ELj1ELj16ENS_18Kernel_traits_baseILj2560EfS2_fS2_fjLj128EEEEELb0ELb0ELb0ELb0EEEvNS_9FwdParamsE,"a",@progbits
	.sectionflags	@""
	.align	4
.nv.constant0._ZN10layer_norm13ln_fwd_kernelINS_13Kernel_traitsIf6__halffS2_fjLj2560ELj1ELj4ELj1ELj16ENS_18Kernel_traits_baseILj2560EfS2_fS2_fjLj128EEEEELb0ELb0ELb0ELb0EEEvNS_9FwdParamsE:
	.zero		1128


//--------------------- .nv.constant0._ZN10layer_norm13ln_fwd_kernelINS_13Kernel_traitsIf6__halffS2_fjLj2560ELj1ELj4ELj1ELj16ENS_18Kernel_traits_baseILj2560EfS2_fS2_fjLj128EEEEELb0ELb0ELb0ELb1EEEvNS_9FwdParamsE --------------------------
	.section	.nv.constant0._ZN10layer_norm13ln_fwd_kernelINS_13Kernel_traitsIf6__halffS2_fjLj2560ELj1ELj4ELj1ELj16ENS_18Kernel_traits_baseILj2560EfS2_fS2_fjLj128EEEEELb0ELb0ELb0ELb1EEEvNS_9FwdParamsE,"a",@progbits
	.sectionflags	@""
	.align	4
.nv.constant0._ZN10layer_norm13ln_fwd_kernelINS_13Kernel_traitsIf6__halffS2_fjLj2560ELj1ELj4ELj1ELj16ENS_18Kernel_traits_baseILj2560EfS2_fS2_fjLj128EEEEELb0ELb0ELb0ELb1EEEvNS_9FwdParamsE:
	.zero		1128


//--------------------- .nv.constant0._ZN10layer_norm13ln_fwd_kernelINS_13Kernel_traitsIf6__halffS2_fjLj2560ELj1ELj4ELj1ELj16ENS_18Kernel_traits_baseILj2560EfS2_fS2_fjLj128EEEEELb0ELb0ELb1ELb0EEEvNS_9FwdParamsE --------------------------
	.section	.nv.constant0._ZN10layer_norm13ln_fwd_kernelINS_13Kernel_traitsIf6__halffS2_fjLj2560ELj1ELj4ELj1ELj16ENS_18Kernel_traits_baseILj2560EfS2_fS2_fjLj128EEEEELb0ELb0ELb1ELb0EEEvNS_9FwdParamsE,"a",@progbits
	.sectionflags	@""
	.align	4
.nv.constant0._ZN10layer_norm13ln_fwd_kernelINS_13Kernel_traitsIf6__halffS2_fjLj2560ELj1ELj4ELj1ELj16ENS_18Kernel_traits_baseILj2560EfS2_fS2_fjLj128EEEEELb0ELb0ELb1ELb0EEEvNS_9FwdParamsE:
	.zero		1128


//--------------------- .nv.constant0._ZN10layer_norm13ln_fwd_kernelINS_13Kernel_traitsIf6__halffS2_fjLj2560ELj1ELj4ELj1ELj16ENS_18Kernel_traits_baseILj2560EfS2_fS2_fjLj128EEEEELb0ELb0ELb1ELb1EEEvNS_9FwdParamsE --------------------------
	.section	.nv.constant0._ZN10layer_norm13ln_fwd_kernelINS_13Kernel_traitsIf6__halffS2_fjLj2560ELj1ELj4ELj1ELj16ENS_18Kernel_traits_baseILj2560EfS2_fS2_fjLj128EEEEELb0ELb0ELb1ELb1EEEvNS_9FwdParamsE,"a",@progbits
	.sectionflags	@""
	.align	4
.nv.constant0._ZN10layer_norm13ln_fwd_kernelINS_13Kernel_traitsIf6__halffS2_fjLj2560ELj1ELj4ELj1ELj16ENS_18Kernel_traits_baseILj2560EfS2_fS2_fjLj128EEEEELb0ELb0ELb1ELb1EEEvNS_9FwdParamsE:
	.zero		1128


//--------------------- .nv.constant0._ZN10layer_norm13ln_fwd_kernelINS_13Kernel_traitsIf6__halffS2_fjLj2560ELj1ELj4ELj1ELj16ENS_18Kernel_traits_baseILj2560EfS2_fS2_fjLj128EEEEELb0ELb1ELb0ELb0EEEvNS_9FwdParamsE --------------------------
	.section	.nv.constant0._ZN10layer_norm13ln_fwd_kernelINS_13Kernel_traitsIf6__halffS2_fjLj2560ELj1ELj4ELj1ELj16ENS_18Kernel_traits_baseILj2560EfS2_fS2_fjLj128EEEEELb0ELb1ELb0ELb0EEEvNS_9FwdParamsE,"a",@progbits
	.sectionflags	@""
	.align	4
.nv.constant0._ZN10layer_norm13ln_fwd_kernelINS_13Kernel_traitsIf6__halffS2_fjLj2560ELj1ELj4ELj1ELj16ENS_18Kernel_traits_baseILj2560EfS2_fS2_fjLj128EEEEELb0ELb1ELb0ELb0EEEvNS_9FwdParamsE:
	.zero		1128


//--------------------- .nv.constant0._ZN10layer_norm13ln_fwd_kernelINS_13Kernel_traitsIf6__halffS2_fjLj2560ELj1ELj4ELj1ELj16ENS_18Kernel_traits_baseILj2560EfS2_fS2_fjLj128EEEEELb0ELb1ELb0ELb1EEEvNS_9FwdParamsE --------------------------
	.section	.nv.constant0._ZN10layer_norm13ln_fwd_kernelINS_13Kernel_traitsIf6__halffS2_fjLj2560ELj1ELj4ELj1ELj16ENS_18Kernel_traits_baseILj2560EfS2_fS2_fjLj128EEEEELb0ELb1ELb0ELb1EEEvNS_9FwdParamsE,"a",@progbits
	.sectionflags	@""
	.align	4
.nv.constant0._ZN10layer_norm13ln_fwd_kernelINS_13Kernel_traitsIf6__halffS2_fjLj2560ELj1ELj4ELj1ELj16ENS_18Kernel_traits_baseILj2560EfS2_fS2_fjLj128EEEEELb0ELb1ELb0ELb1EEEvNS_9FwdParamsE:
	.zero		1128


//--------------------- .nv.constant0._ZN10layer_norm13ln_fwd_kernelINS_13Kernel_traitsIf6__halffS2_fjLj2560ELj1ELj4ELj1ELj16ENS_18Kernel_traits_baseILj2560EfS2_fS2_fjLj128EEEEELb0ELb1ELb1ELb0EEEvNS_9FwdParamsE --------------------------
	.section	.nv.constant0._ZN10layer_norm13ln_fwd_kernelINS_13Kernel_traitsIf6__halffS2_fjLj2560ELj1ELj4ELj1ELj16ENS_18Kernel_traits_baseILj2560EfS2_fS2_fjLj128EEEEELb0ELb1ELb1ELb0EEEvNS_9FwdParamsE,"a",@progbits
	.sectionflags	@""
	.align	4
.nv.constant0._ZN10layer_norm13ln_fwd_kernelINS_13Kernel_traitsIf6__halffS2_fjLj2560ELj1ELj4ELj1ELj16ENS_18Kernel_traits_baseILj2560EfS2_fS2_fjLj128EEEEELb0ELb1ELb1ELb0EEEvNS_9FwdParamsE:
	.zero		1128


//--------------------- .nv.constant0._ZN10layer_norm13ln_fwd_kernelINS_13Kernel_traitsIf6__halffS2_fjLj2560ELj1ELj4ELj1ELj16ENS_18Kernel_traits_baseILj2560EfS2_fS2_fjLj128EEEEELb0ELb1ELb1ELb1EEEvNS_9FwdParamsE --------------------------
	.section	.nv.constant0._ZN10layer_norm13ln_fwd_kernelINS_13Kernel_traitsIf6__halffS2_fjLj2560ELj1ELj4ELj1ELj16ENS_18Kernel_traits_baseILj2560EfS2_fS2_fjLj128EEEEELb0ELb1ELb1ELb1EEEvNS_9FwdParamsE,"a",@progbits
	.sectionflags	@""
	.align	4
.nv.constant0._ZN10layer_norm13ln_fwd_kernelINS_13Kernel_traitsIf6__halffS2_fjLj2560ELj1ELj4ELj1ELj16ENS_18Kernel_traits_baseILj2560EfS2_fS2_fjLj128EEEEELb0ELb1ELb1ELb1EEEvNS_9FwdParamsE:
	.zero		1128


//--------------------- .nv.constant0._ZN10layer_norm13ln_fwd_kernelINS_13Kernel_traitsIf6__halffS2_fjLj2560ELj1ELj4ELj1ELj16ENS_18Kernel_traits_baseILj2560EfS2_fS2_fjLj128EEEEELb1ELb0ELb0ELb0EEEvNS_9FwdParamsE --------------------------
	.section	.nv.constant0._ZN10layer_norm13ln_fwd_kernelINS_13Kernel_traitsIf6__halffS2_fjLj2560ELj1ELj4ELj1ELj16ENS_18Kernel_traits_baseILj2560EfS2_fS2_fjLj128EEEEELb1ELb0ELb0ELb0EEEvNS_9FwdParamsE,"a",@progbits
	.sectionflags	@""
	.align	4
.nv.constant0._ZN10layer_norm13ln_fwd_kernelINS_13Kernel_traitsIf6__halffS2_fjLj2560ELj1ELj4ELj1ELj16ENS_18Kernel_traits_baseILj2560EfS2_fS2_fjLj128EEEEELb1ELb0ELb0ELb0EEEvNS_9FwdParamsE:
	.zero		1128


//--------------------- .nv.constant0._ZN10layer_norm13ln_fwd_kernelINS_13Kernel_traitsIf6__halffS2_fjLj2560ELj1ELj4ELj1ELj16ENS_18Kernel_traits_baseILj2560EfS2_fS2_fjLj128EEEEELb1ELb0ELb0ELb1EEEvNS_9FwdParamsE --------------------------
	.section	.nv.constant0._ZN10layer_norm13ln_fwd_kernelINS_13Kernel_traitsIf6__halffS2_fjLj2560ELj1ELj4ELj1ELj16ENS_18Kernel_traits_baseILj2560EfS2_fS2_fjLj128EEEEELb1ELb0ELb0ELb1EEEvNS_9FwdParamsE,"a",@progbits
	.sectionflags	@""
	.align	4
.nv.constant0._ZN10layer_norm13ln_fwd_kernelINS_13Kernel_traitsIf6__halffS2_fjLj2560ELj1ELj4ELj1ELj16ENS_18Kernel_traits_baseILj2560EfS2_fS2_fjLj128EEEEELb1ELb0ELb0ELb1EEEvNS_9FwdParamsE:
	.zero		1128


//--------------------- .nv.constant0._ZN10layer_norm13ln_fwd_kernelINS_13Kernel_traitsIf6__halffS2_fjLj2560ELj1ELj4ELj1ELj16ENS_18Kernel_traits_baseILj2560EfS2_fS2_fjLj128EEEEELb1ELb0ELb1ELb0EEEvNS_9FwdParamsE --------------------------
	.section	.nv.constant0._ZN10layer_norm13ln_fwd_kernelINS_13Kernel_traitsIf6__halffS2_fjLj2560ELj1ELj4ELj1ELj16ENS_18Kernel_traits_baseILj2560EfS2_fS2_fjLj128EEEEELb1ELb0ELb1ELb0EEEvNS_9FwdParamsE,"a",@progbits
	.sectionflags	@""
	.align	4
.nv.constant0._ZN10layer_norm13ln_fwd_kernelINS_13Kernel_traitsIf6__halffS2_fjLj2560ELj1ELj4ELj1ELj16ENS_18Kernel_traits_baseILj2560EfS2_fS2_fjLj128EEEEELb1ELb0ELb1ELb0EEEvNS_9FwdParamsE:
	.zero		1128


//--------------------- .nv.constant0._ZN10layer_norm13ln_fwd_kernelINS_13Kernel_traitsIf6__halffS2_fjLj2560ELj1ELj4ELj1ELj16ENS_18Kernel_traits_baseILj2560EfS2_fS2_fjLj128EEEEELb1ELb0ELb1ELb1EEEvNS_9FwdParamsE --------------------------
	.section	.nv.constant0._ZN10layer_norm13ln_fwd_kernelINS_13Kernel_traitsIf6__halffS2_fjLj2560ELj1ELj4ELj1ELj16ENS_18Kernel_traits_baseILj2560EfS2_fS2_fjLj128EEEEELb1ELb0ELb1ELb1EEEvNS_9FwdParamsE,"a",@progbits
	.sectionflags	@""
	.align	4
.nv.constant0._ZN10layer_norm13ln_fwd_kernelINS_13Kernel_traitsIf6__halffS2_fjLj2560ELj1ELj4ELj1ELj16ENS_18Kernel_traits_baseILj2560EfS2_fS2_fjLj128EEEEELb1ELb0ELb1ELb1EEEvNS_9FwdParamsE:
	.zero		1128


//--------------------- .nv.constant0._ZN10layer_norm13ln_fwd_kernelINS_13Kernel_traitsIf6__halffS2_fjLj2560ELj1ELj4ELj1ELj16ENS_18Kernel_traits_baseILj2560EfS2_fS2_fjLj128EEEEELb1ELb1ELb0ELb0EEEvNS_9FwdParamsE --------------------------
	.section	.nv.constant0._ZN10layer_norm13ln_fwd_kernelINS_13Kernel_traitsIf6__halffS2_fjLj2560ELj1ELj4ELj1ELj16ENS_18Kernel_traits_baseILj2560EfS2_fS2_fjLj128EEEEELb1ELb1ELb0ELb0EEEvNS_9FwdParamsE,"a",@progbits
	.sectionflags	@""
	.align	4
.nv.constant0._ZN10layer_norm13ln_fwd_kernelINS_13Kernel_traitsIf6__halffS2_fjLj2560ELj1ELj4ELj1ELj16ENS_18Kernel_traits_baseILj2560EfS2_fS2_fjLj128EEEEELb1ELb1ELb0ELb0EEEvNS_9FwdParamsE:
	.zero		1128


//--------------------- .nv.constant0._ZN10layer_norm13ln_fwd_kernelINS_13Kernel_traitsIf6__halffS2_fjLj2560ELj1ELj4ELj1ELj16ENS_18Kernel_traits_baseILj2560EfS2_fS2_fjLj128EEEEELb1ELb1ELb0ELb1EEEvNS_9FwdParamsE --------------------------
	.section	.nv.constant0._ZN10layer_norm13ln_fwd_kernelINS_13Kernel_traitsIf6__halffS2_fjLj2560ELj1ELj4ELj1ELj16ENS_18Kernel_traits_baseILj2560EfS2_fS2_fjLj128EEEEELb1ELb1ELb0ELb1EEEvNS_9FwdParamsE,"a",@progbits
	.sectionflags	@""
	.align	4
.nv.constant0._ZN10layer_norm13ln_fwd_kernelINS_13Kernel_traitsIf6__halffS2_fjLj2560ELj1ELj4ELj1ELj16ENS_18Kernel_traits_baseILj2560EfS2_fS2_fjLj128EEEEELb1ELb1ELb0ELb1EEEvNS_9FwdParamsE:
	.zero		1128


//--------------------- .nv.constant0._ZN10layer_norm13ln_fwd_kernelINS_13Kernel_traitsIf6__halffS2_fjLj2560ELj1ELj4ELj1ELj16ENS_18Kernel_traits_baseILj2560EfS2_fS2_fjLj128EEEEELb1ELb1ELb1ELb0EEEvNS_9FwdParamsE --------------------------
	.section	.nv.constant0._ZN10layer_norm13ln_fwd_kernelINS_13Kernel_traitsIf6__halffS2_fjLj2560ELj1ELj4ELj1ELj16ENS_18Kernel_traits_baseILj2560EfS2_fS2_fjLj128EEEEELb1ELb1ELb1ELb0EEEvNS_9FwdParamsE,"a",@progbits
	.sectionflags	@""
	.align	4
.nv.constant0._ZN10layer_norm13ln_fwd_kernelINS_13Kernel_traitsIf6__halffS2_fjLj2560ELj1ELj4ELj1ELj16ENS_18Kernel_traits_baseILj2560EfS2_fS2_fjLj128EEEEELb1ELb1ELb1ELb0EEEvNS_9FwdParamsE:
	.zero		1128


//--------------------- .nv.constant0._ZN10layer_norm13ln_fwd_kernelINS_13Kernel_traitsIf6__halffS2_fjLj2560ELj1ELj4ELj1ELj16ENS_18Kernel_traits_baseILj2560EfS2_fS2_fjLj128EEEEELb1ELb1ELb1ELb1EEEvNS_9FwdParamsE --------------------------
	.section	.nv.constant0._ZN10layer_norm13ln_fwd_kernelINS_13Kernel_traitsIf6__halffS2_fjLj2560ELj1ELj4ELj1ELj16ENS_18Kernel_traits_baseILj2560EfS2_fS2_fjLj128EEEEELb1ELb1ELb1ELb1EEEvNS_9FwdParamsE,"a",@progbits
	.sectionflags	@""
	.align	4
.nv.constant0._ZN10layer_norm13ln_fwd_kernelINS_13Kernel_traitsIf6__halffS2_fjLj2560ELj1ELj4ELj1ELj16ENS_18Kernel_traits_baseILj2560EfS2_fS2_fjLj128EEEEELb1ELb1ELb1ELb1EEEvNS_9FwdParamsE:
	.zero		1128


//--------------------- .nv.constant0._ZN10layer_norm13ln_fwd_kernelINS_13Kernel_traitsI6__halfffffjLj2560ELj1ELj4ELj1ELj16ENS_18Kernel_traits_baseILj2560ES2_ffffjLj128EEEEELb0ELb0ELb0ELb0EEEvNS_9FwdParamsE --------------------------
	.section	.nv.constant0._ZN10layer_norm13ln_fwd_kernelINS_13Kernel_traitsI6__halfffffjLj2560ELj1ELj4ELj1ELj16ENS_18Kernel_traits_baseILj2560ES2_ffffjLj128EEEEELb0ELb0ELb0ELb0EEEvNS_9FwdParamsE,"a",@progbits
	.sectionflags	@""
	.align	4
.nv.constant0._ZN10layer_norm13ln_fwd_kernelINS_13Kernel_traitsI6__halfffffjLj2560ELj1ELj4ELj1ELj16ENS_18Kernel_traits_baseILj2560ES2_ffffjLj128EEEEELb0ELb0ELb0ELb0EEEvNS_9FwdParamsE:
	.zero		1128


//--------------------- .nv.constant0._ZN10layer_norm13ln_fwd_kernelINS_13Kernel_traitsI6__halfffffjLj2560ELj1ELj4ELj1ELj16ENS_18Kernel_traits_baseILj2560ES2_ffffjLj128EEEEELb0ELb0ELb0ELb1EEEvNS_9FwdParamsE --------------------------
	.section	.nv.constant0._ZN10layer_norm13ln_fwd_kernelINS_13Kernel_traitsI6__halfffffjLj2560ELj1ELj4ELj1ELj16ENS_18Kernel_traits_baseILj2560ES2_ffffjLj128EEEEELb0ELb0ELb0ELb1EEEvNS_9FwdParamsE,"a",@progbits
	.sectionflags	@""
	.align	4
.nv.constant0._ZN10layer_norm13ln_fwd_kernelINS_13Kernel_traitsI6__halfffffjLj2560ELj1ELj4ELj1ELj16ENS_18Kernel_traits_baseILj2560ES2_ffffjLj128EEEEELb0ELb0ELb0ELb1EEEvNS_9FwdParamsE:
	.zero		1128


//--------------------- .nv.constant0._ZN10layer_norm13ln_fwd_kernelINS_13Kernel_traitsI6__halfffffjLj2560ELj1ELj4ELj1ELj16ENS_18Kernel_traits_baseILj2560ES2_ffffjLj128EEEEELb0ELb0ELb1ELb0EEEvNS_9FwdParamsE --------------------------
	.section	.nv.constant0._ZN10layer_norm13ln_fwd_kernelINS_13Kernel_traitsI6__halfffffjLj2560ELj1ELj4ELj1ELj16ENS_18Kernel_traits_baseILj2560ES2_ffffjLj128EEEEELb0ELb0ELb1ELb0EEEvNS_9FwdParamsE,"a",@progbits
	.sectionflags	@""
	.align	4
.nv.constant0._ZN10layer_norm13ln_fwd_kernelINS_13Kernel_traitsI6__halfffffjLj2560ELj1ELj4ELj1ELj16ENS_18Kernel_traits_baseILj2560ES2_ffffjLj128EEEEELb0ELb0ELb1ELb0EEEvNS_9FwdParamsE:
	.zero		1128


//--------------------- .nv.constant0._ZN10layer_norm13ln_fwd_kernelINS_13Kernel_traitsI6__halfffffjLj2560ELj1ELj4ELj1ELj16ENS_18Kernel_traits_baseILj2560ES2_ffffjLj128EEEEELb0ELb0ELb1ELb1EEEvNS_9FwdParamsE --------------------------
	.section	.nv.constant0._ZN10layer_norm13ln_fwd_kernelINS_13Kernel_traitsI6__halfffffjLj2560ELj1ELj4ELj1ELj16ENS_18Kernel_traits_baseILj2560ES2_ffffjLj128EEEEELb0ELb0ELb1ELb1EEEvNS_9FwdParamsE,"a",@progbits
	.sectionflags	@""
	.align	4
.nv.constant0._ZN10layer_norm13ln_fwd_kernelINS_13Kernel_traitsI6__halfffffjLj2560ELj1ELj4ELj1ELj16ENS_18Kernel_traits_baseILj2560ES2_ffffjLj128EEEEELb0ELb0ELb1ELb1EEEvNS_9FwdParamsE:
	.zero		1128


//--------------------- .nv.constant0._ZN10layer_norm13ln_fwd_kernelINS_13Kernel_traitsI6__halfffffjLj2560ELj1ELj4ELj1ELj16ENS_18Kernel_traits_baseILj2560ES2_ffffjLj128EEEEELb0ELb1ELb0ELb0EEEvNS_9FwdParamsE --------------------------
	.section	.nv.constant0._ZN10layer_norm13ln_fwd_kernelINS_13Kernel_traitsI6__halfffffjLj2560ELj1ELj4ELj1ELj16ENS_18Kernel_traits_baseILj2560ES2_ffffjLj128EEEEELb0ELb1ELb0ELb0EEEvNS_9FwdParamsE,"a",@progbits
	.sectionflags	@""
	.align	4
.nv.constant0._ZN10layer_norm13ln_fwd_kernelINS_13Kernel_traitsI6__halfffffjLj2560ELj1ELj4ELj1ELj16ENS_18Kernel_traits_baseILj2560ES2_ffffjLj128EEEEELb0ELb1ELb0ELb0EEEvNS_9FwdParamsE:
	.zero		1128


//--------------------- .nv.constant0._ZN10layer_norm13ln_fwd_kernelINS_13Kernel_traitsI6__halfffffjLj2560ELj1ELj4ELj1ELj16ENS_18Kernel_traits_baseILj2560ES2_ffffjLj128EEEEELb0ELb1ELb0ELb1EEEvNS_9FwdParamsE --------------------------
	.section	.nv.constant0._ZN10layer_norm13ln_fwd_kernelINS_13Kernel_traitsI6__halfffffjLj2560ELj1ELj4ELj1ELj16ENS_18Kernel_traits_baseILj2560ES2_ffffjLj128EEEEELb0ELb1ELb0ELb1EEEvNS_9FwdParamsE,"a",@progbits
	.sectionflags	@""
	.align	4
.nv.constant0._ZN10layer_norm13ln_fwd_kernelINS_13Kernel_traitsI6__halfffffjLj2560ELj1ELj4ELj1ELj16ENS_18Kernel_traits_baseILj2560ES2_ffffjLj128EEEEELb0ELb1ELb0ELb1EEEvNS_9FwdParamsE:
	.zero		1128


//--------------------- .nv.constant0._ZN10layer_norm13ln_fwd_kernelINS_13Kernel_traitsI6__halfffffjLj2560ELj1ELj4ELj1ELj16ENS_18Kernel_traits_baseILj2560ES2_ffffjLj128EEEEELb0ELb1ELb1ELb0EEEvNS_9FwdParamsE --------------------------
	.section	.nv.constant0._ZN10layer_norm13ln_fwd_kernelINS_13Kernel_traitsI6__halfffffjLj2560ELj1ELj4ELj1ELj16ENS_18Kernel_traits_baseILj2560ES2_ffffjLj128EEEEELb0ELb1ELb1ELb0EEEvNS_9FwdParamsE,"a",@progbits
	.sectionflags	@""
	.align	4
.nv.constant0._ZN10layer_norm13ln_fwd_kernelINS_13Kernel_traitsI6__halfffffjLj2560ELj1ELj4ELj1ELj16ENS_18Kernel_traits_baseILj2560ES2_ffffjLj128EEEEELb0ELb1ELb1ELb0EEEvNS_9FwdParamsE:
	.zero		1128


//--------------------- .nv.constant0._ZN10layer_norm13ln_fwd_kernelINS_13Kernel_traitsI6__halfffffjLj2560ELj1ELj4ELj1ELj16ENS_18Kernel_traits_baseILj2560ES2_ffffjLj128EEEEELb0ELb1ELb1ELb1EEEvNS_9FwdParamsE --------------------------
	.section	.nv.constant0._ZN10layer_norm13ln_fwd_kernelINS_13Kernel_traitsI6__halfffffjLj2560ELj1ELj4ELj1ELj16ENS_18Kernel_traits_baseILj2560ES2_ffffjLj128EEEEELb0ELb1ELb1ELb1EEEvNS_9FwdParamsE,"a",@progbits
	.sectionflags	@""
	.align	4
.nv.constant0._ZN10layer_norm13ln_fwd_kernelINS_13Kernel_traitsI6__halfffffjLj2560ELj1ELj4ELj1ELj16ENS_18Kernel_traits_baseILj2560ES2_ffffjLj128EEEEELb0ELb1ELb1ELb1EEEvNS_9FwdParamsE:
	.zero		1128


//--------------------- .nv.constant0._ZN10layer_norm13ln_fwd_kernelINS_13Kernel_traitsI6__halfffffjLj2560ELj1ELj4ELj1ELj16ENS_18Kernel_traits_baseILj2560ES2_ffffjLj128EEEEELb1ELb0ELb0ELb0EEEvNS_9FwdParamsE --------------------------
	.section	.nv.constant0._ZN10layer_norm13ln_fwd_kernelINS_13Kernel_traitsI6__halfffffjLj2560ELj1ELj4ELj1ELj16ENS_18Kernel_traits_baseILj2560ES2_ffffjLj128EEEEELb1ELb0ELb0ELb0EEEvNS_9FwdParamsE,"a",@progbits
	.sectionflags	@""
	.align	4
.nv.constant0._ZN10layer_norm13ln_fwd_kernelINS_13Kernel_traitsI6__halfffffjLj2560ELj1ELj4ELj1ELj16ENS_18Kernel_traits_baseILj2560ES2_ffffjLj128EEEEELb1ELb0ELb0ELb0EEEvNS_9FwdParamsE:
	.zero		1128


//--------------------- .nv.constant0._ZN10layer_norm13ln_fwd_kernelINS_13Kernel_traitsI6__halfffffjLj2560ELj1ELj4ELj1ELj16ENS_18Kernel_traits_baseILj2560ES2_ffffjLj128EEEEELb1ELb0ELb0ELb1EEEvNS_9FwdParamsE --------------------------
	.section	.nv.constant0._ZN10layer_norm13ln_fwd_kernelINS_13Kernel_traitsI6__halfffffjLj2560ELj1ELj4ELj1ELj16ENS_18Kernel_traits_baseILj2560ES2_ffffjLj128EEEEELb1ELb0ELb0ELb1EEEvNS_9FwdParamsE,"a",@progbits
	.sectionflags	@""
	.align	4
.nv.constant0._ZN10layer_norm13ln_fwd_kernelINS_13Kernel_traitsI6__halfffffjLj2560ELj1ELj4ELj1ELj16ENS_18Kernel_traits_baseILj2560ES2_ffffjLj128EEEEELb1ELb0ELb0ELb1EEEvNS_9FwdParamsE:
	.zero		1128


//--------------------- .nv.constant0._ZN10layer_norm13ln_fwd_kernelINS_13Kernel_traitsI6__halfffffjLj2560ELj1ELj4ELj1ELj16ENS_18Kernel_traits_baseILj2560ES2_ffffjLj128EEEEELb1ELb0ELb1ELb0EEEvNS_9FwdParamsE --------------------------
	.section	.nv.constant0._ZN10layer_norm13ln_fwd_kernelINS_13Kernel_traitsI6__halfffffjLj2560ELj1ELj4ELj1ELj16ENS_18Kernel_traits_baseILj2560ES2_ffffjLj128EEEEELb1ELb0ELb1ELb0EEEvNS_9FwdParamsE,"a",@progbits
	.sectionflags	@""
	.align	4
.nv.constant0._ZN10layer_norm13ln_fwd_kernelINS_13Kernel_traitsI6__halfffffjLj2560ELj1ELj4ELj1ELj16ENS_18Kernel_traits_baseILj2560ES2_ffffjLj128EEEEELb1ELb0ELb1ELb0EEEvNS_9FwdParamsE:
	.zero		1128


//--------------------- .nv.constant0._ZN10layer_norm13ln_fwd_kernelINS_13Kernel_traitsI6__halfffffjLj2560ELj1ELj4ELj1ELj16ENS_18Kernel_traits_baseILj2560ES2_ffffjLj128EEEEELb1ELb0ELb1ELb1EEEvNS_9FwdParamsE --------------------------
	.section	.nv.constant0._ZN10layer_norm13ln_fwd_kernelINS_13Kernel_traitsI6__halfffffjLj2560ELj1ELj4ELj1ELj16ENS_18Kernel_traits_baseILj2560ES2_ffffjLj128EEEEELb1ELb0ELb1ELb1EEEvNS_9FwdParamsE,"a",@progbits
	.sectionflags	@""
	.align	4
.nv.constant0._ZN10layer_norm13ln_fwd_kernelINS_13Kernel_traitsI6__halfffffjLj2560ELj1ELj4ELj1ELj16ENS_18Kernel_traits_baseILj2560ES2_ffffjLj128EEEEELb1ELb0ELb1ELb1EEEvNS_9FwdParamsE:
	.zero		1128


//--------------------- .nv.constant0._ZN10layer_norm13ln_fwd_kernelINS_13Kernel_traitsI6__halfffffjLj2560ELj1ELj4ELj1ELj16ENS_18Kernel_traits_baseILj2560ES2_ffffjLj128EEEEELb1ELb1ELb0ELb0EEEvNS_9FwdParamsE --------------------------
	.section	.nv.constant0._ZN10layer_norm13ln_fwd_kernelINS_13Kernel_traitsI6__halfffffjLj2560ELj1ELj4ELj1ELj16ENS_18Kernel_traits_baseILj2560ES2_ffffjLj128EEEEELb1ELb1ELb0ELb0EEEvNS_9FwdParamsE,"a",@progbits
	.sectionflags	@""
	.align	4
.nv.constant0._ZN10layer_norm13ln_fwd_kernelINS_13Kernel_traitsI6__halfffffjLj2560ELj1ELj4ELj1ELj16ENS_18Kernel_traits_baseILj2560ES2_ffffjLj128EEEEELb1ELb1ELb0ELb0EEEvNS_9FwdParamsE:
	.zero		1128


//--------------------- .nv.constant0._ZN10layer_norm13ln_fwd_kernelINS_13Kernel_traitsI6__halfffffjLj2560ELj1ELj4ELj1ELj16ENS_18Kernel_traits_baseILj2560ES2_ffffjLj128EEEEELb1ELb1ELb0ELb1EEEvNS_9FwdParamsE --------------------------
	.section	.nv.constant0._ZN10layer_norm13ln_fwd_kernelINS_13Kernel_traitsI6__halfffffjLj2560ELj1ELj4ELj1ELj16ENS_18Kernel_traits_baseILj2560ES2_ffffjLj128EEEEELb1ELb1ELb0ELb1EEEvNS_9FwdParamsE,"a",@progbits
	.sectionflags	@""
	.align	4
.nv.constant0._ZN10layer_norm13ln_fwd_kernelINS_13Kernel_traitsI6__halfffffjLj2560ELj1ELj4ELj1ELj16ENS_18Kernel_traits_baseILj2560ES2_ffffjLj128EEEEELb1ELb1ELb0ELb1EEEvNS_9FwdParamsE:
	.zero		1128


//--------------------- .nv.constant0._ZN10layer_norm13ln_fwd_kernelINS_13Kernel_traitsI6__halfffffjLj2560ELj1ELj4ELj1ELj16ENS_18Kernel_traits_baseILj2560ES2_ffffjLj128EEEEELb1ELb1ELb1ELb0EEEvNS_9FwdParamsE --------------------------
	.section	.nv.constant0._ZN10layer_norm13ln_fwd_kernelINS_13Kernel_traitsI6__halfffffjLj2560ELj1ELj4ELj1ELj16ENS_18Kernel_traits_baseILj2560ES2_ffffjLj128EEEEELb1ELb1ELb1ELb0EEEvNS_9FwdParamsE,"a",@progbits
	.sectionflags	@""
	.align	4
.nv.constant0._ZN10layer_norm13ln_fwd_kernelINS_13Kernel_traitsI6__halfffffjLj2560ELj1ELj4ELj1ELj16ENS_18Kernel_traits_baseILj2560ES2_ffffjLj128EEEEELb1ELb1ELb1ELb0EEEvNS_9FwdParamsE:
	.zero		1128


//--------------------- .nv.constant0._ZN10layer_norm13ln_fwd_kernelINS_13Kernel_traitsI6__halfffffjLj2560ELj1ELj4ELj1ELj16ENS_18Kernel_traits_baseILj2560ES2_ffffjLj128EEEEELb1ELb1ELb1ELb1EEEvNS_9FwdParamsE --------------------------
	.section	.nv.constant0._ZN10layer_norm13ln_fwd_kernelINS_13Kernel_traitsI6__halfffffjLj2560ELj1ELj4ELj1ELj16ENS_18Kernel_traits_baseILj2560ES2_ffffjLj128EEEEELb1ELb1ELb1ELb1EEEvNS_9FwdParamsE,"a",@progbits
	.sectionflags	@""
	.align	4
.nv.constant0._ZN10layer_norm13ln_fwd_kernelINS_13Kernel_traitsI6__halfffffjLj2560ELj1ELj4ELj1ELj16ENS_18Kernel_traits_baseILj2560ES2_ffffjLj128EEEEELb1ELb1ELb1ELb1EEEvNS_9FwdParamsE:
	.zero		1128


//--------------------- .nv.constant0._ZN10layer_norm13ln_fwd_kernelINS_13Kernel_traitsIfffffjLj2560ELj1ELj4ELj1ELj16ENS_18Kernel_traits_baseILj2560EfffffjLj128EEEEELb0ELb0ELb0ELb0EEEvNS_9FwdParamsE --------------------------
	.section	.nv.constant0._ZN10layer_norm13ln_fwd_kernelINS_13Kernel_traitsIfffffjLj2560ELj1ELj4ELj1ELj16ENS_18Kernel_traits_baseILj2560EfffffjLj128EEEEELb0ELb0ELb0ELb0EEEvNS_9FwdParamsE,"a",@progbits
	.sectionflags	@""
	.align	4
.nv.constant0._ZN10layer_norm13ln_fwd_kernelINS_13Kernel_traitsIfffffjLj2560ELj1ELj4ELj1ELj16ENS_18Kernel_traits_baseILj2560EfffffjLj128EEEEELb0ELb0ELb0ELb0EEEvNS_9FwdParamsE:
	.zero		1128


//--------------------- .nv.constant0._ZN10layer_norm13ln_fwd_kernelINS_13Kernel_traitsIfffffjLj2560ELj1ELj4ELj1ELj16ENS_18Kernel_traits_baseILj2560EfffffjLj128EEEEELb0ELb0ELb0ELb1EEEvNS_9FwdParamsE --------------------------
	.section	.nv.constant0._ZN10layer_norm13ln_fwd_kernelINS_13Kernel_traitsIfffffjLj2560ELj1ELj4ELj1ELj16ENS_18Kernel_traits_baseILj2560EfffffjLj128EEEEELb0ELb0ELb0ELb1EEEvNS_9FwdParamsE,"a",@progbits
	.sectionflags	@""
	.align	4
.nv.constant0._ZN10layer_norm13ln_fwd_kernelINS_13Kernel_traitsIfffffjLj2560ELj1ELj4ELj1ELj16ENS_18Kernel_traits_baseILj2560EfffffjLj128EEEEELb0ELb0ELb0ELb1EEEvNS_9FwdParamsE:
	.zero		1128


//--------------------- .nv.constant0._ZN10layer_norm13ln_fwd_kernelINS_13Kernel_traitsIfffffjLj2560ELj1ELj4ELj1ELj16ENS_18Kernel_traits_baseILj2560EfffffjLj128EEEEELb0ELb0ELb1ELb0EEEvNS_9FwdParamsE --------------------------
	.section	.nv.constant0._ZN10layer_norm13ln_fwd_kernelINS_13Kernel_traitsIfffffjLj2560ELj1ELj4ELj1ELj16ENS_18Kernel_traits_baseILj2560EfffffjLj128EEEEELb0ELb0ELb1ELb0EEEvNS_9FwdParamsE,"a",@progbits
	.sectionflags	@""
	.align	4
.nv.constant0._ZN10layer_norm13ln_fwd_kernelINS_13Kernel_traitsIfffffjLj2560ELj1ELj4ELj1ELj16ENS_18Kernel_traits_baseILj2560EfffffjLj128EEEEELb0ELb0ELb1ELb0EEEvNS_9FwdParamsE:
	.zero		1128


//--------------------- .nv.constant0._ZN10layer_norm13ln_fwd_kernelINS_13Kernel_traitsIfffffjLj2560ELj1ELj4ELj1ELj16ENS_18Kernel_traits_baseILj2560EfffffjLj128EEEEELb0ELb0ELb1ELb1EEEvNS_9FwdParamsE --------------------------
	.section	.nv.constant0._ZN10layer_norm13ln_fwd_kernelINS_13Kernel_traitsIfffffjLj2560ELj1ELj4ELj1ELj16ENS_18Kernel_traits_baseILj2560EfffffjLj128EEEEELb0ELb0ELb1ELb1EEEvNS_9FwdParamsE,"a",@progbits
	.sectionflags	@""
	.align	4
.nv.constant0._ZN10layer_norm13ln_fwd_kernelINS_13Kernel_traitsIfffffjLj2560ELj1ELj4ELj1ELj16ENS_18Kernel_traits_baseILj2560EfffffjLj128EEEEELb0ELb0ELb1ELb1EEEvNS_9FwdParamsE:
	.zero		1128


//--------------------- .nv.constant0._ZN10layer_norm13ln_fwd_kernelINS_13Kernel_traitsIfffffjLj2560ELj1ELj4ELj1ELj16ENS_18Kernel_traits_baseILj2560EfffffjLj128EEEEELb0ELb1ELb0ELb0EEEvNS_9FwdParamsE --------------------------
	.section	.nv.constant0._ZN10layer_norm13ln_fwd_kernelINS_13Kernel_traitsIfffffjLj2560ELj1ELj4ELj1ELj16ENS_18Kernel_traits_baseILj2560EfffffjLj128EEEEELb0ELb1ELb0ELb0EEEvNS_9FwdParamsE,"a",@progbits
	.sectionflags	@""
	.align	4
.nv.constant0._ZN10layer_norm13ln_fwd_kernelINS_13Kernel_traitsIfffffjLj2560ELj1ELj4ELj1ELj16ENS_18Kernel_traits_baseILj2560EfffffjLj128EEEEELb0ELb1ELb0ELb0EEEvNS_9FwdParamsE:
	.zero		1128


//--------------------- .nv.constant0._ZN10layer_norm13ln_fwd_kernelINS_13Kernel_traitsIfffffjLj2560ELj1ELj4ELj1ELj16ENS_18Kernel_traits_baseILj2560EfffffjLj128EEEEELb0ELb1ELb0ELb1EEEvNS_9FwdParamsE --------------------------
	.section	.nv.constant0._ZN10layer_norm13ln_fwd_kernelINS_13Kernel_traitsIfffffjLj2560ELj1ELj4ELj1ELj16ENS_18Kernel_traits_baseILj2560EfffffjLj128EEEEELb0ELb1ELb0ELb1EEEvNS_9FwdParamsE,"a",@progbits
	.sectionflags	@""
	.align	4
.nv.constant0._ZN10layer_norm13ln_fwd_kernelINS_13Kernel_traitsIfffffjLj2560ELj1ELj4ELj1ELj16ENS_18Kernel_traits_baseILj2560EfffffjLj128EEEEELb0ELb1ELb0ELb1EEEvNS_9FwdParamsE:
	.zero		1128


//--------------------- .nv.constant0._ZN10layer_norm13ln_fwd_kernelINS_13Kernel_traitsIfffffjLj2560ELj1ELj4ELj1ELj16ENS_18Kernel_traits_baseILj2560EfffffjLj128EEEEELb0ELb1ELb1ELb0EEEvNS_9FwdParamsE --------------------------
	.section	.nv.constant0._ZN10layer_norm13ln_fwd_kernelINS_13Kernel_traitsIfffffjLj2560ELj1ELj4ELj1ELj16ENS_18Kernel_traits_baseILj2560EfffffjLj128EEEEELb0ELb1ELb1ELb0EEEvNS_9FwdParamsE,"a",@progbits
	.sectionflags	@""
	.align	4
.nv.constant0._ZN10layer_norm13ln_fwd_kernelINS_13Kernel_traitsIfffffjLj2560ELj1ELj4ELj1ELj16ENS_18Kernel_traits_baseILj2560EfffffjLj128EEEEELb0ELb1ELb1ELb0EEEvNS_9FwdParamsE:
	.zero		1128


//--------------------- .nv.constant0._ZN10layer_norm13ln_fwd_kernelINS_13Kernel_traitsIfffffjLj2560ELj1ELj4ELj1ELj16ENS_18Kernel_traits_baseILj2560EfffffjLj128EEEEELb0ELb1ELb1ELb1EEEvNS_9FwdParamsE --------------------------
	.section	.nv.constant0._ZN10layer_norm13ln_fwd_kernelINS_13Kernel_traitsIfffffjLj2560ELj1ELj4ELj1ELj16ENS_18Kernel_traits_baseILj2560EfffffjLj128EEEEELb0ELb1ELb1ELb1EEEvNS_9FwdParamsE,"a",@progbits
	.sectionflags	@""
	.align	4
.nv.constant0._ZN10layer_norm13ln_fwd_kernelINS_13Kernel_traitsIfffffjLj2560ELj1ELj4ELj1ELj16ENS_18Kernel_traits_baseILj2560EfffffjLj128EEEEELb0ELb1ELb1ELb1EEEvNS_9FwdParamsE:
	.zero		1128


//--------------------- .nv.constant0._ZN10layer_norm13ln_fwd_kernelINS_13Kernel_traitsIfffffjLj2560ELj1ELj4ELj1ELj16ENS_18Kernel_traits_baseILj2560EfffffjLj128EEEEELb1ELb0ELb0ELb0EEEvNS_9FwdParamsE --------------------------
	.section	.nv.constant0._ZN10layer_norm13ln_fwd_kernelINS_13Kernel_traitsIfffffjLj2560ELj1ELj4ELj1ELj16ENS_18Kernel_traits_baseILj2560EfffffjLj128EEEEELb1ELb0ELb0ELb0EEEvNS_9FwdParamsE,"a",@progbits
	.sectionflags	@""
	.align	4
.nv.constant0._ZN10layer_norm13ln_fwd_kernelINS_13Kernel_traitsIfffffjLj2560ELj1ELj4ELj1ELj16ENS_18Kernel_traits_baseILj2560EfffffjLj128EEEEELb1ELb0ELb0ELb0EEEvNS_9FwdParamsE:
	.zero		1128


//--------------------- .nv.constant0._ZN10layer_norm13ln_fwd_kernelINS_13Kernel_traitsIfffffjLj2560ELj1ELj4ELj1ELj16ENS_18Kernel_traits_baseILj2560EfffffjLj128EEEEELb1ELb0ELb0ELb1EEEvNS_9FwdParamsE --------------------------
	.section	.nv.constant0._ZN10layer_norm13ln_fwd_kernelINS_13Kernel_traitsIfffffjLj2560ELj1ELj4ELj1ELj16ENS_18Kernel_traits_baseILj2560EfffffjLj128EEEEELb1ELb0ELb0ELb1EEEvNS_9FwdParamsE,"a",@progbits
	.sectionflags	@""
	.align	4
.nv.constant0._ZN10layer_norm13ln_fwd_kernelINS_13Kernel_traitsIfffffjLj2560ELj1ELj4ELj1ELj16ENS_18Kernel_traits_baseILj2560EfffffjLj128EEEEELb1ELb0ELb0ELb1EEEvNS_9FwdParamsE:
	.zero		1128


//--------------------- .nv.constant0._ZN10layer_norm13ln_fwd_kernelINS_13Kernel_traitsIfffffjLj2560ELj1ELj4ELj1ELj16ENS_18Kernel_traits_baseILj2560EfffffjLj128EEEEELb1ELb0ELb1ELb0EEEvNS_9FwdParamsE --------------------------
	.section	.nv.constant0._ZN10layer_norm13ln_fwd_kernelINS_13Kernel_traitsIfffffjLj2560ELj1ELj4ELj1ELj16ENS_18Kernel_traits_baseILj2560EfffffjLj128EEEEELb1ELb0ELb1ELb0EEEvNS_9FwdParamsE,"a",@progbits
	.sectionflags	@""
	.align	4
.nv.constant0._ZN10layer_norm13ln_fwd_kernelINS_13Kernel_traitsIfffffjLj2560ELj1ELj4ELj1ELj16ENS_18Kernel_traits_baseILj2560EfffffjLj128EEEEELb1ELb0ELb1ELb0EEEvNS_9FwdParamsE:
	.zero		1128


//--------------------- .nv.constant0._ZN10layer_norm13ln_fwd_kernelINS_13Kernel_traitsIfffffjLj2560ELj1ELj4ELj1ELj16ENS_18Kernel_traits_baseILj2560EfffffjLj128EEEEELb1ELb0ELb1ELb1EEEvNS_9FwdParamsE --------------------------
	.section	.nv.constant0._ZN10layer_norm13ln_fwd_kernelINS_13Kernel_traitsIfffffjLj2560ELj1ELj4ELj1ELj16ENS_18Kernel_traits_baseILj2560EfffffjLj128EEEEELb1ELb0ELb1ELb1EEEvNS_9FwdParamsE,"a",@progbits
	.sectionflags	@""
	.align	4
.nv.constant0._ZN10layer_norm13ln_fwd_kernelINS_13Kernel_traitsIfffffjLj2560ELj1ELj4ELj1ELj16ENS_18Kernel_traits_baseILj2560EfffffjLj128EEEEELb1ELb0ELb1ELb1EEEvNS_9FwdParamsE:
	.zero		1128


//--------------------- .nv.constant0._ZN10layer_norm13ln_fwd_kernelINS_13Kernel_traitsIfffffjLj2560ELj1ELj4ELj1ELj16ENS_18Kernel_traits_baseILj2560EfffffjLj128EEEEELb1ELb1ELb0ELb0EEEvNS_9FwdParamsE --------------------------
	.section	.nv.constant0._ZN10layer_norm13ln_fwd_kernelINS_13Kernel_traitsIfffffjLj2560ELj1ELj4ELj1ELj16ENS_18Kernel_traits_baseILj2560EfffffjLj128EEEEELb1ELb1ELb0ELb0EEEvNS_9FwdParamsE,"a",@progbits
	.sectionflags	@""
	.align	4
.nv.constant0._ZN10layer_norm13ln_fwd_kernelINS_13Kernel_traitsIfffffjLj2560ELj1ELj4ELj1ELj16ENS_18Kernel_traits_baseILj2560EfffffjLj128EEEEELb1ELb1ELb0ELb0EEEvNS_9FwdParamsE:
	.zero		1128


//--------------------- .nv.constant0._ZN10layer_norm13ln_fwd_kernelINS_13Kernel_traitsIfffffjLj2560ELj1ELj4ELj1ELj16ENS_18Kernel_traits_baseILj2560EfffffjLj128EEEEELb1ELb1ELb0ELb1EEEvNS_9FwdParamsE --------------------------
	.section	.nv.constant0._ZN10layer_norm13ln_fwd_kernelINS_13Kernel_traitsIfffffjLj2560ELj1ELj4ELj1ELj16ENS_18Kernel_traits_baseILj2560EfffffjLj128EEEEELb1ELb1ELb0ELb1EEEvNS_9FwdParamsE,"a",@progbits
	.sectionflags	@""
	.align	4
.nv.constant0._ZN10layer_norm13ln_fwd_kernelINS_13Kernel_traitsIfffffjLj2560ELj1ELj4ELj1ELj16ENS_18Kernel_traits_baseILj2560EfffffjLj128EEEEELb1ELb1ELb0ELb1EEEvNS_9FwdParamsE:
	.zero		1128


//--------------------- .nv.constant0._ZN10layer_norm13ln_fwd_kernelINS_13Kernel_traitsIfffffjLj2560ELj1ELj4ELj1ELj16ENS_18Kernel_traits_baseILj2560EfffffjLj128EEEEELb1ELb1ELb1ELb0EEEvNS_9FwdParamsE --------------------------
	.section	.nv.constant0._ZN10layer_norm13ln_fwd_kernelINS_13Kernel_traitsIfffffjLj2560ELj1ELj4ELj1ELj16ENS_18Kernel_traits_baseILj2560EfffffjLj128EEEEELb1ELb1ELb1ELb0EEEvNS_9FwdParamsE,"a",@progbits
	.sectionflags	@""
	.align	4
.nv.constant0._ZN10layer_norm13ln_fwd_kernelINS_13Kernel_traitsIfffffjLj2560ELj1ELj4ELj1ELj16ENS_18Kernel_traits_baseILj2560EfffffjLj128EEEEELb1ELb1ELb1ELb0EEEvNS_9FwdParamsE:
	.zero		1128


//--------------------- .nv.constant0._ZN10layer_norm13ln_fwd_kernelINS_13Kernel_traitsIfffffjLj2560ELj1ELj4ELj1ELj16ENS_18Kernel_traits_baseILj2560EfffffjLj128EEEEELb1ELb1ELb1ELb1EEEvNS_9FwdParamsE --------------------------
	.section	.nv.constant0._ZN10layer_norm13ln_fwd_kernelINS_13Kernel_traitsIfffffjLj2560ELj1ELj4ELj1ELj16ENS_18Kernel_traits_baseILj2560EfffffjLj128EEEEELb1ELb1ELb1ELb1EEEvNS_9FwdParamsE,"a",@progbits
	.sectionflags	@""
	.align	4
.nv.constant0._ZN10layer_norm13ln_fwd_kernelINS_13Kernel_traitsIfffffjLj2560ELj1ELj4ELj1ELj16ENS_18Kernel_traits_baseILj2560EfffffjLj128EEEEELb1ELb1ELb1ELb1EEEvNS_9FwdParamsE:
	.zero		1128


//--------------------- SYMBOLS --------------------------

	.type		.nv.reservedSmem.offset0,@object
	.size		.nv.reservedSmem.offset0,0x4
